	.target	sm_90a

	.elftype	@"ET_EXEC"


//--------------------- .note.nv.tkinfo           --------------------------
	.section	.note.nv.tkinfo,"",@"SHT_NOTE"
	.sectionflags	@"SHF_NOTE_NV_TKINFO"
	.tkinfo
        /*0018*/ 	.word	0x00000002
        /*0030*/ 	.string	""
        /*0030*/ 	.string	"ptxas"
        /*0030*/ 	.string	"Cuda compilation tools, release 13.0, V13.0.88"
        /*0030*/ 	.string	"Build cuda_13.0.r13.0/compiler.36424714_0"
        /*0030*/ 	.string	"-arch sm_90a -m 64 "



//--------------------- .note.nv.cuinfo           --------------------------
	.section	.note.nv.cuinfo,"",@"SHT_NOTE"
	.sectionflags	@"SHF_NOTE_NV_CUINFO"
        /*0018*/ 	.short	0x0002
        /*001a*/ 	.short	0x005a
        /*001c*/ 	.short	0x0082
	.zero		2


//--------------------- .nv.info                  --------------------------
	.section	.nv.info,"",@"SHT_CUDA_INFO"
	.align	4


	//----- nvinfo : EIATTR_REGCOUNT
	.align		4
        /*0000*/ 	.byte	0x04, 0x2f
        /*0002*/ 	.short	(.L_12 - .L_11)
	.align		4
.L_11:
        /*0004*/ 	.word	index@(_ZN5flash24flash_fwd_splitkv_kernelI23Flash_fwd_kernel_traitsILi64ELi64ELi128ELi4ELb0ELb0EN7cutlass10bfloat16_tE19Flash_kernel_traitsILi64ELi64ELi128ELi4ES3_EELb1ELb0ELb1ELb0ELb0ELb1ELb1ELb1EEEvNS_16Flash_fwd_paramsE)
        /*0008*/ 	.word	0x000000fc


	//----- nvinfo : EIATTR_FRAME_SIZE
	.align		4
.L_12:
        /*000c*/ 	.byte	0x04, 0x11
        /*000e*/ 	.short	(.L_14 - .L_13)
	.align		4
.L_13:
        /*0010*/ 	.word	index@(_ZN5flash24flash_fwd_splitkv_kernelI23Flash_fwd_kernel_traitsILi64ELi64ELi128ELi4ELb0ELb0EN7cutlass10bfloat16_tE19Flash_kernel_traitsILi64ELi64ELi128ELi4ES3_EELb1ELb0ELb1ELb0ELb0ELb1ELb1ELb1EEEvNS_16Flash_fwd_paramsE)
        /*0014*/ 	.word	0x00000000


	//----- nvinfo : EIATTR_REGCOUNT
	.align		4
.L_14:
        /*0018*/ 	.byte	0x04, 0x2f
        /*001a*/ 	.short	(.L_16 - .L_15)
	.align		4
.L_15:
        /*001c*/ 	.word	index@(_ZN5flash24flash_fwd_splitkv_kernelI23Flash_fwd_kernel_traitsILi64ELi64ELi128ELi4ELb0ELb0EN7cutlass10bfloat16_tE19Flash_kernel_traitsILi64ELi64ELi128ELi4ES3_EELb1ELb0ELb1ELb0ELb0ELb0ELb1ELb1EEEvNS_16Flash_fwd_paramsE)
        /*0020*/ 	.word	0x000000b8


	//----- nvinfo : EIATTR_FRAME_SIZE
	.align		4
.L_16:
        /*0024*/ 	.byte	0x04, 0x11
        /*0026*/ 	.short	(.L_18 - .L_17)
	.align		4
.L_17:
        /*0028*/ 	.word	index@(_ZN5flash24flash_fwd_splitkv_kernelI23Flash_fwd_kernel_traitsILi64ELi64ELi128ELi4ELb0ELb0EN7cutlass10bfloat16_tE19Flash_kernel_traitsILi64ELi64ELi128ELi4ES3_EELb1ELb0ELb1ELb0ELb0ELb0ELb1ELb1EEEvNS_16Flash_fwd_paramsE)
        /*002c*/ 	.word	0x00000000


	//----- nvinfo : EIATTR_REGCOUNT
	.align		4
.L_18:
        /*0030*/ 	.byte	0x04, 0x2f
        /*0032*/ 	.short	(.L_20 - .L_19)
	.align		4
.L_19:
        /*0034*/ 	.word	index@(_ZN5flash24flash_fwd_splitkv_kernelI23Flash_fwd_kernel_traitsILi64ELi64ELi128ELi4ELb0ELb0EN7cutlass10bfloat16_tE19Flash_kernel_traitsILi64ELi64ELi128ELi4ES3_EELb1ELb0ELb0ELb0ELb1ELb1ELb1ELb1EEEvNS_16Flash_fwd_paramsE)
        /*0038*/ 	.word	0x000000ff


	//----- nvinfo : EIATTR_FRAME_SIZE
	.align		4
.L_20:
        /*003c*/ 	.byte	0x04, 0x11
        /*003e*/ 	.short	(.L_22 - .L_21)
	.align		4
.L_21:
        /*0040*/ 	.word	index@(_ZN5flash24flash_fwd_splitkv_kernelI23Flash_fwd_kernel_traitsILi64ELi64ELi128ELi4ELb0ELb0EN7cutlass10bfloat16_tE19Flash_kernel_traitsILi64ELi64ELi128ELi4ES3_EELb1ELb0ELb0ELb0ELb1ELb1ELb1ELb1EEEvNS_16Flash_fwd_paramsE)
        /*0044*/ 	.word	0x00000000


	//----- nvinfo : EIATTR_REGCOUNT
	.align		4
.L_22:
        /*0048*/ 	.byte	0x04, 0x2f
        /*004a*/ 	.short	(.L_24 - .L_23)
	.align		4
.L_23:
        /*004c*/ 	.word	index@(_ZN5flash24flash_fwd_splitkv_kernelI23Flash_fwd_kernel_traitsILi64ELi64ELi128ELi4ELb0ELb0EN7cutlass10bfloat16_tE19Flash_kernel_traitsILi64ELi64ELi128ELi4ES3_EELb1ELb0ELb0ELb0ELb1ELb0ELb1ELb1EEEvNS_16Flash_fwd_paramsE)
        /*0050*/ 	.word	0x000000bf


	//----- nvinfo : EIATTR_FRAME_SIZE
	.align		4
.L_24:
        /*0054*/ 	.byte	0x04, 0x11
        /*0056*/ 	.short	(.L_26 - .L_25)
	.align		4
.L_25:
        /*0058*/ 	.word	index@(_ZN5flash24flash_fwd_splitkv_kernelI23Flash_fwd_kernel_traitsILi64ELi64ELi128ELi4ELb0ELb0EN7cutlass10bfloat16_tE19Flash_kernel_traitsILi64ELi64ELi128ELi4ES3_EELb1ELb0ELb0ELb0ELb1ELb0ELb1ELb1EEEvNS_16Flash_fwd_paramsE)
        /*005c*/ 	.word	0x00000000


	//----- nvinfo : EIATTR_REGCOUNT
	.align		4
.L_26:
        /*0060*/ 	.byte	0x04, 0x2f
        /*0062*/ 	.short	(.L_28 - .L_27)
	.align		4
.L_27:
        /*0064*/ 	.word	index@(_ZN5flash24flash_fwd_splitkv_kernelI23Flash_fwd_kernel_traitsILi64ELi64ELi128ELi4ELb0ELb0EN7cutlass10bfloat16_tE19Flash_kernel_traitsILi64ELi64ELi128ELi4ES3_EELb1ELb0ELb1ELb0ELb0ELb1ELb1ELb0EEEvNS_16Flash_fwd_paramsE)
        /*0068*/ 	.word	0x000000fe


	//----- nvinfo : EIATTR_FRAME_SIZE
	.align		4
.L_28:
        /*006c*/ 	.byte	0x04, 0x11
        /*006e*/ 	.short	(.L_30 - .L_29)
	.align		4
.L_29:
        /*0070*/ 	.word	index@(_ZN5flash24flash_fwd_splitkv_kernelI23Flash_fwd_kernel_traitsILi64ELi64ELi128ELi4ELb0ELb0EN7cutlass10bfloat16_tE19Flash_kernel_traitsILi64ELi64ELi128ELi4ES3_EELb1ELb0ELb1ELb0ELb0ELb1ELb1ELb0EEEvNS_16Flash_fwd_paramsE)
        /*0074*/ 	.word	0x00000000


	//----- nvinfo : EIATTR_REGCOUNT
	.align		4
.L_30:
        /*0078*/ 	.byte	0x04, 0x2f
        /*007a*/ 	.short	(.L_32 - .L_31)
	.align		4
.L_31:
        /*007c*/ 	.word	index@(_ZN5flash24flash_fwd_splitkv_kernelI23Flash_fwd_kernel_traitsILi64ELi64ELi128ELi4ELb0ELb0EN7cutlass10bfloat16_tE19Flash_kernel_traitsILi64ELi64ELi128ELi4ES3_EELb1ELb0ELb1ELb0ELb0ELb0ELb1ELb0EEEvNS_16Flash_fwd_paramsE)
        /*0080*/ 	.word	0x000000ca


	//----- nvinfo : EIATTR_FRAME_SIZE
	.align		4
.L_32:
        /*0084*/ 	.byte	0x04, 0x11
        /*0086*/ 	.short	(.L_34 - .L_33)
	.align		4
.L_33:
        /*0088*/ 	.word	index@(_ZN5flash24flash_fwd_splitkv_kernelI23Flash_fwd_kernel_traitsILi64ELi64ELi128ELi4ELb0ELb0EN7cutlass10bfloat16_tE19Flash_kernel_traitsILi64ELi64ELi128ELi4ES3_EELb1ELb0ELb1ELb0ELb0ELb0ELb1ELb0EEEvNS_16Flash_fwd_paramsE)
        /*008c*/ 	.word	0x00000000


	//----- nvinfo : EIATTR_REGCOUNT
	.align		4
.L_34:
        /*0090*/ 	.byte	0x04, 0x2f
        /*0092*/ 	.short	(.L_36 - .L_35)
	.align		4
.L_35:
        /*0094*/ 	.word	index@(_ZN5flash24flash_fwd_splitkv_kernelI23Flash_fwd_kernel_traitsILi64ELi64ELi128ELi4ELb0ELb0EN7cutlass10bfloat16_tE19Flash_kernel_traitsILi64ELi64ELi128ELi4ES3_EELb1ELb0ELb0ELb0ELb1ELb1ELb1ELb0EEEvNS_16Flash_fwd_paramsE)
        /*0098*/ 	.word	0x000000fd


	//----- nvinfo : EIATTR_FRAME_SIZE
	.align		4
.L_36:
        /*009c*/ 	.byte	0x04, 0x11
        /*009e*/ 	.short	(.L_38 - .L_37)
	.align		4
.L_37:
        /*00a0*/ 	.word	index@(_ZN5flash24flash_fwd_splitkv_kernelI23Flash_fwd_kernel_traitsILi64ELi64ELi128ELi4ELb0ELb0EN7cutlass10bfloat16_tE19Flash_kernel_traitsILi64ELi64ELi128ELi4ES3_EELb1ELb0ELb0ELb0ELb1ELb1ELb1ELb0EEEvNS_16Flash_fwd_paramsE)
        /*00a4*/ 	.word	0x00000000


	//----- nvinfo : EIATTR_REGCOUNT
	.align		4
.L_38:
        /*00a8*/ 	.byte	0x04, 0x2f
        /*00aa*/ 	.short	(.L_40 - .L_39)
	.align		4
.L_39:
        /*00ac*/ 	.word	index@(_ZN5flash24flash_fwd_splitkv_kernelI23Flash_fwd_kernel_traitsILi64ELi64ELi128ELi4ELb0ELb0EN7cutlass10bfloat16_tE19Flash_kernel_traitsILi64ELi64ELi128ELi4ES3_EELb1ELb0ELb0ELb0ELb1ELb0ELb1ELb0EEEvNS_16Flash_fwd_paramsE)
        /*00b0*/ 	.word	0x000000c2


	//----- nvinfo : EIATTR_FRAME_SIZE
	.align		4
.L_40:
        /*00b4*/ 	.byte	0x04, 0x11
        /*00b6*/ 	.short	(.L_42 - .L_41)
	.align		4
.L_41:
        /*00b8*/ 	.word	index@(_ZN5flash24flash_fwd_splitkv_kernelI23Flash_fwd_kernel_traitsILi64ELi64ELi128ELi4ELb0ELb0EN7cutlass10bfloat16_tE19Flash_kernel_traitsILi64ELi64ELi128ELi4ES3_EELb1ELb0ELb0ELb0ELb1ELb0ELb1ELb0EEEvNS_16Flash_fwd_paramsE)
        /*00bc*/ 	.word	0x00000000


	//----- nvinfo : EIATTR_REGCOUNT
	.align		4
.L_42:
        /*00c0*/ 	.byte	0x04, 0x2f
        /*00c2*/ 	.short	(.L_44 - .L_43)
	.align		4
.L_43:
        /*00c4*/ 	.word	index@(_ZN5flash24flash_fwd_splitkv_kernelI23Flash_fwd_kernel_traitsILi64ELi64ELi128ELi4ELb0ELb0EN7cutlass10bfloat16_tE19Flash_kernel_traitsILi64ELi64ELi128ELi4ES3_EELb1ELb0ELb1ELb0ELb0ELb1ELb0ELb1EEEvNS_16Flash_fwd_paramsE)
        /*00c8*/ 	.word	0x000000e5


	//----- nvinfo : EIATTR_FRAME_SIZE
	.align		4
.L_44:
        /*00cc*/ 	.byte	0x04, 0x11
        /*00ce*/ 	.short	(.L_46 - .L_45)
	.align		4
.L_45:
        /*00d0*/ 	.word	index@(_ZN5flash24flash_fwd_splitkv_kernelI23Flash_fwd_kernel_traitsILi64ELi64ELi128ELi4ELb0ELb0EN7cutlass10bfloat16_tE19Flash_kernel_traitsILi64ELi64ELi128ELi4ES3_EELb1ELb0ELb1ELb0ELb0ELb1ELb0ELb1EEEvNS_16Flash_fwd_paramsE)
        /*00d4*/ 	.word	0x00000000


	//----- nvinfo : EIATTR_REGCOUNT
	.align		4
.L_46:
        /*00d8*/ 	.byte	0x04, 0x2f
        /*00da*/ 	.short	(.L_48 - .L_47)
	.align		4
.L_47:
        /*00dc*/ 	.word	index@(_ZN5flash24flash_fwd_splitkv_kernelI23Flash_fwd_kernel_traitsILi64ELi64ELi128ELi4ELb0ELb0EN7cutlass10bfloat16_tE19Flash_kernel_traitsILi64ELi64ELi128ELi4ES3_EELb1ELb0ELb1ELb0ELb0ELb0ELb0ELb1EEEvNS_16Flash_fwd_paramsE)
        /*00e0*/ 	.word	0x000000cb


	//----- nvinfo : EIATTR_FRAME_SIZE
	.align		4
.L_48:
        /*00e4*/ 	.byte	0x04, 0x11
        /*00e6*/ 	.short	(.L_50 - .L_49)
	.align		4
.L_49:
        /*00e8*/ 	.word	index@(_ZN5flash24flash_fwd_splitkv_kernelI23Flash_fwd_kernel_traitsILi64ELi64ELi128ELi4ELb0ELb0EN7cutlass10bfloat16_tE19Flash_kernel_traitsILi64ELi64ELi128ELi4ES3_EELb1ELb0ELb1ELb0ELb0ELb0ELb0ELb1EEEvNS_16Flash_fwd_paramsE)
        /*00ec*/ 	.word	0x00000000


	//----- nvinfo : EIATTR_REGCOUNT
	.align		4
.L_50:
        /*00f0*/ 	.byte	0x04, 0x2f
        /*00f2*/ 	.short	(.L_52 - .L_51)
	.align		4
.L_51:
        /*00f4*/ 	.word	index@(_ZN5flash24flash_fwd_splitkv_kernelI23Flash_fwd_kernel_traitsILi64ELi64ELi128ELi4ELb0ELb0EN7cutlass10bfloat16_tE19Flash_kernel_traitsILi64ELi64ELi128ELi4ES3_EELb1ELb0ELb0ELb0ELb1ELb1ELb0ELb1EEEvNS_16Flash_fwd_paramsE)
        /*00f8*/ 	.word	0x000000ff


	//----- nvinfo : EIATTR_FRAME_SIZE
	.align		4
.L_52:
        /*00fc*/ 	.byte	0x04, 0x11
        /*00fe*/ 	.short	(.L_54 - .L_53)
	.align		4
.L_53:
        /*0100*/ 	.word	index@(_ZN5flash24flash_fwd_splitkv_kernelI23Flash_fwd_kernel_traitsILi64ELi64ELi128ELi4ELb0ELb0EN7cutlass10bfloat16_tE19Flash_kernel_traitsILi64ELi64ELi128ELi4ES3_EELb1ELb0ELb0ELb0ELb1ELb1ELb0ELb1EEEvNS_16Flash_fwd_paramsE)
        /*0104*/ 	.word	0x00000000


	//----- nvinfo : EIATTR_REGCOUNT
	.align		4
.L_54:
        /*0108*/ 	.byte	0x04, 0x2f
        /*010a*/ 	.short	(.L_56 - .L_55)
	.align		4
.L_55:
        /*010c*/ 	.word	index@(_ZN5flash24flash_fwd_splitkv_kernelI23Flash_fwd_kernel_traitsILi64ELi64ELi128ELi4ELb0ELb0EN7cutlass10bfloat16_tE19Flash_kernel_traitsILi64ELi64ELi128ELi4ES3_EELb1ELb0ELb0ELb0ELb1ELb0ELb0ELb1EEEvNS_16Flash_fwd_paramsE)
        /*0110*/ 	.word	0x000000dc


	//----- nvinfo : EIATTR_FRAME_SIZE
	.align		4
.L_56:
        /*0114*/ 	.byte	0x04, 0x11
        /*0116*/ 	.short	(.L_58 - .L_57)
	.align		4
.L_57:
        /*0118*/ 	.word	index@(_ZN5flash24flash_fwd_splitkv_kernelI23Flash_fwd_kernel_traitsILi64ELi64ELi128ELi4ELb0ELb0EN7cutlass10bfloat16_tE19Flash_kernel_traitsILi64ELi64ELi128ELi4ES3_EELb1ELb0ELb0ELb0ELb1ELb0ELb0ELb1EEEvNS_16Flash_fwd_paramsE)
        /*011c*/ 	.word	0x00000000


	//----- nvinfo : EIATTR_REGCOUNT
	.align		4
.L_58:
        /*0120*/ 	.byte	0x04, 0x2f
        /*0122*/ 	.short	(.L_60 - .L_59)
	.align		4
.L_59:
        /*0124*/ 	.word	index@(_ZN5flash24flash_fwd_splitkv_kernelI23Flash_fwd_kernel_traitsILi64ELi64ELi128ELi4ELb0ELb0EN7cutlass10bfloat16_tE19Flash_kernel_traitsILi64ELi64ELi128ELi4ES3_EELb1ELb0ELb1ELb0ELb0ELb1ELb0ELb0EEEvNS_16Flash_fwd_paramsE)
        /*0128*/ 	.word	0x000000ef


	//----- nvinfo : EIATTR_FRAME_SIZE
	.align		4
.L_60:
        /*012c*/ 	.byte	0x04, 0x11
        /*012e*/ 	.short	(.L_62 - .L_61)
	.align		4
.L_61:
        /*0130*/ 	.word	index@(_ZN5flash24flash_fwd_splitkv_kernelI23Flash_fwd_kernel_traitsILi64ELi64ELi128ELi4ELb0ELb0EN7cutlass10bfloat16_tE19Flash_kernel_traitsILi64ELi64ELi128ELi4ES3_EELb1ELb0ELb1ELb0ELb0ELb1ELb0ELb0EEEvNS_16Flash_fwd_paramsE)
        /*0134*/ 	.word	0x00000000


	//----- nvinfo : EIATTR_REGCOUNT
	.align		4
.L_62:
        /*0138*/ 	.byte	0x04, 0x2f
        /*013a*/ 	.short	(.L_64 - .L_63)
	.align		4
.L_63:
        /*013c*/ 	.word	index@(_ZN5flash24flash_fwd_splitkv_kernelI23Flash_fwd_kernel_traitsILi64ELi64ELi128ELi4ELb0ELb0EN7cutlass10bfloat16_tE19Flash_kernel_traitsILi64ELi64ELi128ELi4ES3_EELb1ELb0ELb1ELb0ELb0ELb0ELb0ELb0EEEvNS_16Flash_fwd_paramsE)
        /*0140*/ 	.word	0x000000cb


	//----- nvinfo : EIATTR_FRAME_SIZE
	.align		4
.L_64:
        /*0144*/ 	.byte	0x04, 0x11
        /*0146*/ 	.short	(.L_66 - .L_65)
	.align		4
.L_65:
        /*0148*/ 	.word	index@(_ZN5flash24flash_fwd_splitkv_kernelI23Flash_fwd_kernel_traitsILi64ELi64ELi128ELi4ELb0ELb0EN7cutlass10bfloat16_tE19Flash_kernel_traitsILi64ELi64ELi128ELi4ES3_EELb1ELb0ELb1ELb0ELb0ELb0ELb0ELb0EEEvNS_16Flash_fwd_paramsE)
        /*014c*/ 	.word	0x00000000


	//----- nvinfo : EIATTR_REGCOUNT
	.align		4
.L_66:
        /*0150*/ 	.byte	0x04, 0x2f
        /*0152*/ 	.short	(.L_68 - .L_67)
	.align		4
.L_67:
        /*0154*/ 	.word	index@(_ZN5flash24flash_fwd_splitkv_kernelI23Flash_fwd_kernel_traitsILi64ELi64ELi128ELi4ELb0ELb0EN7cutlass10bfloat16_tE19Flash_kernel_traitsILi64ELi64ELi128ELi4ES3_EELb1ELb0ELb0ELb0ELb1ELb1ELb0ELb0EEEvNS_16Flash_fwd_paramsE)
        /*0158*/ 	.word	0x000000fe


	//----- nvinfo : EIATTR_FRAME_SIZE
	.align		4
.L_68:
        /*015c*/ 	.byte	0x04, 0x11
        /*015e*/ 	.short	(.L_70 - .L_69)
	.align		4
.L_69:
        /*0160*/ 	.word	index@(_ZN5flash24flash_fwd_splitkv_kernelI23Flash_fwd_kernel_traitsILi64ELi64ELi128ELi4ELb0ELb0EN7cutlass10bfloat16_tE19Flash_kernel_traitsILi64ELi64ELi128ELi4ES3_EELb1ELb0ELb0ELb0ELb1ELb1ELb0ELb0EEEvNS_16Flash_fwd_paramsE)
        /*0164*/ 	.word	0x00000000


	//----- nvinfo : EIATTR_REGCOUNT
	.align		4
.L_70:
        /*0168*/ 	.byte	0x04, 0x2f
        /*016a*/ 	.short	(.L_72 - .L_71)
	.align		4
.L_71:
        /*016c*/ 	.word	index@(_ZN5flash24flash_fwd_splitkv_kernelI23Flash_fwd_kernel_traitsILi64ELi64ELi128ELi4ELb0ELb0EN7cutlass10bfloat16_tE19Flash_kernel_traitsILi64ELi64ELi128ELi4ES3_EELb1ELb0ELb0ELb0ELb1ELb0ELb0ELb0EEEvNS_16Flash_fwd_paramsE)
        /*0170*/ 	.word	0x000000c2


	//----- nvinfo : EIATTR_FRAME_SIZE
	.align		4
.L_72:
        /*0174*/ 	.byte	0x04, 0x11
        /*0176*/ 	.short	(.L_74 - .L_73)
	.align		4
.L_73:
        /*0178*/ 	.word	index@(_ZN5flash24flash_fwd_splitkv_kernelI23Flash_fwd_kernel_traitsILi64ELi64ELi128ELi4ELb0ELb0EN7cutlass10bfloat16_tE19Flash_kernel_traitsILi64ELi64ELi128ELi4ES3_EELb1ELb0ELb0ELb0ELb1ELb0ELb0ELb0EEEvNS_16Flash_fwd_paramsE)
        /*017c*/ 	.word	0x00000000


	//----- nvinfo : EIATTR_REGCOUNT
	.align		4
.L_74:
        /*0180*/ 	.byte	0x04, 0x2f
        /*0182*/ 	.short	(.L_76 - .L_75)
	.align		4
.L_75:
        /*0184*/ 	.word	index@(_ZN5flash24flash_fwd_splitkv_kernelI23Flash_fwd_kernel_traitsILi64ELi64ELi128ELi4ELb0ELb0EN7cutlass10bfloat16_tE19Flash_kernel_traitsILi64ELi64ELi128ELi4ES3_EELb1ELb0ELb0ELb1ELb1ELb1ELb1ELb0EEEvNS_16Flash_fwd_paramsE)
        /*0188*/ 	.word	0x000000fd


	//----- nvinfo : EIATTR_FRAME_SIZE
	.align		4
.L_76:
        /*018c*/ 	.byte	0x04, 0x11
        /*018e*/ 	.short	(.L_78 - .L_77)
	.align		4
.L_77:
        /*0190*/ 	.word	index@(_ZN5flash24flash_fwd_splitkv_kernelI23Flash_fwd_kernel_traitsILi64ELi64ELi128ELi4ELb0ELb0EN7cutlass10bfloat16_tE19Flash_kernel_traitsILi64ELi64ELi128ELi4ES3_EELb1ELb0ELb0ELb1ELb1ELb1ELb1ELb0EEEvNS_16Flash_fwd_paramsE)
        /*0194*/ 	.word	0x00000000


	//----- nvinfo : EIATTR_REGCOUNT
	.align		4
.L_78:
        /*0198*/ 	.byte	0x04, 0x2f
        /*019a*/ 	.short	(.L_80 - .L_79)
	.align		4
.L_79:
        /*019c*/ 	.word	index@(_ZN5flash24flash_fwd_splitkv_kernelI23Flash_fwd_kernel_traitsILi64ELi64ELi128ELi4ELb0ELb0EN7cutlass10bfloat16_tE19Flash_kernel_traitsILi64ELi64ELi128ELi4ES3_EELb1ELb0ELb0ELb1ELb1ELb0ELb1ELb0EEEvNS_16Flash_fwd_paramsE)
        /*01a0*/ 	.word	0x000000c2


	//----- nvinfo : EIATTR_FRAME_SIZE
	.align		4
.L_80:
        /*01a4*/ 	.byte	0x04, 0x11
        /*01a6*/ 	.short	(.L_82 - .L_81)
	.align		4
.L_81:
        /*01a8*/ 	.word	index@(_ZN5flash24flash_fwd_splitkv_kernelI23Flash_fwd_kernel_traitsILi64ELi64ELi128ELi4ELb0ELb0EN7cutlass10bfloat16_tE19Flash_kernel_traitsILi64ELi64ELi128ELi4ES3_EELb1ELb0ELb0ELb1ELb1ELb0ELb1ELb0EEEvNS_16Flash_fwd_paramsE)
        /*01ac*/ 	.word	0x00000000


	//----- nvinfo : EIATTR_REGCOUNT
	.align		4
.L_82:
        /*01b0*/ 	.byte	0x04, 0x2f
        /*01b2*/ 	.short	(.L_84 - .L_83)
	.align		4
.L_83:
        /*01b4*/ 	.word	index@(_ZN5flash24flash_fwd_splitkv_kernelI23Flash_fwd_kernel_traitsILi64ELi64ELi128ELi4ELb0ELb0EN7cutlass10bfloat16_tE19Flash_kernel_traitsILi64ELi64ELi128ELi4ES3_EELb1ELb0ELb0ELb1ELb1ELb1ELb0ELb0EEEvNS_16Flash_fwd_paramsE)
        /*01b8*/ 	.word	0x000000f5


	//----- nvinfo : EIATTR_FRAME_SIZE
	.align		4
.L_84:
        /*01bc*/ 	.byte	0x04, 0x11
        /*01be*/ 	.short	(.L_86 - .L_85)
	.align		4
.L_85:
        /*01c0*/ 	.word	index@(_ZN5flash24flash_fwd_splitkv_kernelI23Flash_fwd_kernel_traitsILi64ELi64ELi128ELi4ELb0ELb0EN7cutlass10bfloat16_tE19Flash_kernel_traitsILi64ELi64ELi128ELi4ES3_EELb1ELb0ELb0ELb1ELb1ELb1ELb0ELb0EEEvNS_16Flash_fwd_paramsE)
        /*01c4*/ 	.word	0x00000000


	//----- nvinfo : EIATTR_REGCOUNT
	.align		4
.L_86:
        /*01c8*/ 	.byte	0x04, 0x2f
        /*01ca*/ 	.short	(.L_88 - .L_87)
	.align		4
.L_87:
        /*01cc*/ 	.word	index@(_ZN5flash24flash_fwd_splitkv_kernelI23Flash_fwd_kernel_traitsILi64ELi64ELi128ELi4ELb0ELb0EN7cutlass10bfloat16_tE19Flash_kernel_traitsILi64ELi64ELi128ELi4ES3_EELb1ELb0ELb0ELb1ELb1ELb0ELb0ELb0EEEvNS_16Flash_fwd_paramsE)
        /*01d0*/ 	.word	0x000000ca


	//----- nvinfo : EIATTR_FRAME_SIZE
	.align		4
.L_88:
        /*01d4*/ 	.byte	0x04, 0x11
        /*01d6*/ 	.short	(.L_90 - .L_89)
	.align		4
.L_89:
        /*01d8*/ 	.word	index@(_ZN5flash24flash_fwd_splitkv_kernelI23Flash_fwd_kernel_traitsILi64ELi64ELi128ELi4ELb0ELb0EN7cutlass10bfloat16_tE19Flash_kernel_traitsILi64ELi64ELi128ELi4ES3_EELb1ELb0ELb0ELb1ELb1ELb0ELb0ELb0EEEvNS_16Flash_fwd_paramsE)
        /*01dc*/ 	.word	0x00000000


	//----- nvinfo : EIATTR_REGCOUNT
	.align		4
.L_90:
        /*01e0*/ 	.byte	0x04, 0x2f
        /*01e2*/ 	.short	(.L_92 - .L_91)
	.align		4
.L_91:
        /*01e4*/ 	.word	index@(_ZN5flash24flash_fwd_splitkv_kernelI23Flash_fwd_kernel_traitsILi64ELi64ELi128ELi4ELb0ELb0EN7cutlass10bfloat16_tE19Flash_kernel_traitsILi64ELi64ELi128ELi4ES3_EELb1ELb0ELb0ELb0ELb0ELb1ELb1ELb1EEEvNS_16Flash_fwd_paramsE)
        /*01e8*/ 	.word	0x000000ff


	//----- nvinfo : EIATTR_FRAME_SIZE
	.align		4
.L_92:
        /*01ec*/ 	.byte	0x04, 0x11
        /*01ee*/ 	.short	(.L_94 - .L_93)
	.align		4
.L_93:
        /*01f0*/ 	.word	index@(_ZN5flash24flash_fwd_splitkv_kernelI23Flash_fwd_kernel_traitsILi64ELi64ELi128ELi4ELb0ELb0EN7cutlass10bfloat16_tE19Flash_kernel_traitsILi64ELi64ELi128ELi4ES3_EELb1ELb0ELb0ELb0ELb0ELb1ELb1ELb1EEEvNS_16Flash_fwd_paramsE)
        /*01f4*/ 	.word	0x00000000


	//----- nvinfo : EIATTR_REGCOUNT
	.align		4
.L_94:
        /*01f8*/ 	.byte	0x04, 0x2f
        /*01fa*/ 	.short	(.L_96 - .L_95)
	.align		4
.L_95:
        /*01fc*/ 	.word	index@(_ZN5flash24flash_fwd_splitkv_kernelI23Flash_fwd_kernel_traitsILi64ELi64ELi128ELi4ELb0ELb0EN7cutlass10bfloat16_tE19Flash_kernel_traitsILi64ELi64ELi128ELi4ES3_EELb1ELb0ELb0ELb0ELb0ELb0ELb1ELb1EEEvNS_16Flash_fwd_paramsE)
        /*0200*/ 	.word	0x000000c8


	//----- nvinfo : EIATTR_FRAME_SIZE
	.align		4
.L_96:
        /*0204*/ 	.byte	0x04, 0x11
        /*0206*/ 	.short	(.L_98 - .L_97)
	.align		4
.L_97:
        /*0208*/ 	.word	index@(_ZN5flash24flash_fwd_splitkv_kernelI23Flash_fwd_kernel_traitsILi64ELi64ELi128ELi4ELb0ELb0EN7cutlass10bfloat16_tE19Flash_kernel_traitsILi64ELi64ELi128ELi4ES3_EELb1ELb0ELb0ELb0ELb0ELb0ELb1ELb1EEEvNS_16Flash_fwd_paramsE)
        /*020c*/ 	.word	0x00000000


	//----- nvinfo : EIATTR_REGCOUNT
	.align		4
.L_98:
        /*0210*/ 	.byte	0x04, 0x2f
        /*0212*/ 	.short	(.L_100 - .L_99)
	.align		4
.L_99:
        /*0214*/ 	.word	index@(_ZN5flash24flash_fwd_splitkv_kernelI23Flash_fwd_kernel_traitsILi64ELi64ELi128ELi4ELb0ELb0EN7cutlass10bfloat16_tE19Flash_kernel_traitsILi64ELi64ELi128ELi4ES3_EELb1ELb0ELb0ELb0ELb0ELb1ELb1ELb0EEEvNS_16Flash_fwd_paramsE)
        /*0218*/ 	.word	0x000000ff


	//----- nvinfo : EIATTR_FRAME_SIZE
	.align		4
.L_100:
        /*021c*/ 	.byte	0x04, 0x11
        /*021e*/ 	.short	(.L_102 - .L_101)
	.align		4
.L_101:
        /*0220*/ 	.word	index@(_ZN5flash24flash_fwd_splitkv_kernelI23Flash_fwd_kernel_traitsILi64ELi64ELi128ELi4ELb0ELb0EN7cutlass10bfloat16_tE19Flash_kernel_traitsILi64ELi64ELi128ELi4ES3_EELb1ELb0ELb0ELb0ELb0ELb1ELb1ELb0EEEvNS_16Flash_fwd_paramsE)
        /*0224*/ 	.word	0x00000000


	//----- nvinfo : EIATTR_REGCOUNT
	.align		4
.L_102:
        /*0228*/ 	.byte	0x04, 0x2f
        /*022a*/ 	.short	(.L_104 - .L_103)
	.align		4
.L_103:
        /*022c*/ 	.word	index@(_ZN5flash24flash_fwd_splitkv_kernelI23Flash_fwd_kernel_traitsILi64ELi64ELi128ELi4ELb0ELb0EN7cutlass10bfloat16_tE19Flash_kernel_traitsILi64ELi64ELi128ELi4ES3_EELb1ELb0ELb0ELb0ELb0ELb0ELb1ELb0EEEvNS_16Flash_fwd_paramsE)
        /*0230*/ 	.word	0x000000d8


	//----- nvinfo : EIATTR_FRAME_SIZE
	.align		4
.L_104:
        /*0234*/ 	.byte	0x04, 0x11
        /*0236*/ 	.short	(.L_106 - .L_105)
	.align		4
.L_105:
        /*0238*/ 	.word	index@(_ZN5flash24flash_fwd_splitkv_kernelI23Flash_fwd_kernel_traitsILi64ELi64ELi128ELi4ELb0ELb0EN7cutlass10bfloat16_tE19Flash_kernel_traitsILi64ELi64ELi128ELi4ES3_EELb1ELb0ELb0ELb0ELb0ELb0ELb1ELb0EEEvNS_16Flash_fwd_paramsE)
        /*023c*/ 	.word	0x00000000


	//----- nvinfo : EIATTR_REGCOUNT
	.align		4
.L_106:
        /*0240*/ 	.byte	0x04, 0x2f
        /*0242*/ 	.short	(.L_108 - .L_107)
	.align		4
.L_107:
        /*0244*/ 	.word	index@(_ZN5flash24flash_fwd_splitkv_kernelI23Flash_fwd_kernel_traitsILi64ELi64ELi128ELi4ELb0ELb0EN7cutlass10bfloat16_tE19Flash_kernel_traitsILi64ELi64ELi128ELi4ES3_EELb1ELb0ELb0ELb0ELb0ELb1ELb0ELb1EEEvNS_16Flash_fwd_paramsE)
        /*0248*/ 	.word	0x000000fe


	//----- nvinfo : EIATTR_FRAME_SIZE
	.align		4
.L_108:
        /*024c*/ 	.byte	0x04, 0x11
        /*024e*/ 	.short	(.L_110 - .L_109)
	.align		4
.L_109:
        /*0250*/ 	.word	index@(_ZN5flash24flash_fwd_splitkv_kernelI23Flash_fwd_kernel_traitsILi64ELi64ELi128ELi4ELb0ELb0EN7cutlass10bfloat16_tE19Flash_kernel_traitsILi64ELi64ELi128ELi4ES3_EELb1ELb0ELb0ELb0ELb0ELb1ELb0ELb1EEEvNS_16Flash_fwd_paramsE)
        /*0254*/ 	.word	0x00000000


	//----- nvinfo : EIATTR_REGCOUNT
	.align		4
.L_110:
        /*0258*/ 	.byte	0x04, 0x2f
        /*025a*/ 	.short	(.L_112 - .L_111)
	.align		4
.L_111:
        /*025c*/ 	.word	index@(_ZN5flash24flash_fwd_splitkv_kernelI23Flash_fwd_kernel_traitsILi64ELi64ELi128ELi4ELb0ELb0EN7cutlass10bfloat16_tE19Flash_kernel_traitsILi64ELi64ELi128ELi4ES3_EELb1ELb0ELb0ELb0ELb0ELb0ELb0ELb1EEEvNS_16Flash_fwd_paramsE)
        /*0260*/ 	.word	0x000000de


	//----- nvinfo : EIATTR_FRAME_SIZE
	.align		4
.L_112:
        /*0264*/ 	.byte	0x04, 0x11
        /*0266*/ 	.short	(.L_114 - .L_113)
	.align		4
.L_113:
        /*0268*/ 	.word	index@(_ZN5flash24flash_fwd_splitkv_kernelI23Flash_fwd_kernel_traitsILi64ELi64ELi128ELi4ELb0ELb0EN7cutlass10bfloat16_tE19Flash_kernel_traitsILi64ELi64ELi128ELi4ES3_EELb1ELb0ELb0ELb0ELb0ELb0ELb0ELb1EEEvNS_16Flash_fwd_paramsE)
        /*026c*/ 	.word	0x00000000


	//----- nvinfo : EIATTR_REGCOUNT
	.align		4
.L_114:
        /*0270*/ 	.byte	0x04, 0x2f
        /*0272*/ 	.short	(.L_116 - .L_115)
	.align		4
.L_115:
        /*0274*/ 	.word	index@(_ZN5flash24flash_fwd_splitkv_kernelI23Flash_fwd_kernel_traitsILi64ELi64ELi128ELi4ELb0ELb0EN7cutlass10bfloat16_tE19Flash_kernel_traitsILi64ELi64ELi128ELi4ES3_EELb1ELb0ELb0ELb0ELb0ELb1ELb0ELb0EEEvNS_16Flash_fwd_paramsE)
        /*0278*/ 	.word	0x000000ff


	//----- nvinfo : EIATTR_FRAME_SIZE
	.align		4
.L_116:
        /*027c*/ 	.byte	0x04, 0x11
        /*027e*/ 	.short	(.L_118 - .L_117)
	.align		4
.L_117:
        /*0280*/ 	.word	index@(_ZN5flash24flash_fwd_splitkv_kernelI23Flash_fwd_kernel_traitsILi64ELi64ELi128ELi4ELb0ELb0EN7cutlass10bfloat16_tE19Flash_kernel_traitsILi64ELi64ELi128ELi4ES3_EELb1ELb0ELb0ELb0ELb0ELb1ELb0ELb0EEEvNS_16Flash_fwd_paramsE)
        /*0284*/ 	.word	0x00000000


	//----- nvinfo : EIATTR_REGCOUNT
	.align		4
.L_118:
        /*0288*/ 	.byte	0x04, 0x2f
        /*028a*/ 	.short	(.L_120 - .L_119)
	.align		4
.L_119:
        /*028c*/ 	.word	index@(_ZN5flash24flash_fwd_splitkv_kernelI23Flash_fwd_kernel_traitsILi64ELi64ELi128ELi4ELb0ELb0EN7cutlass10bfloat16_tE19Flash_kernel_traitsILi64ELi64ELi128ELi4ES3_EELb1ELb0ELb0ELb0ELb0ELb0ELb0ELb0EEEvNS_16Flash_fwd_paramsE)
        /*0290*/ 	.word	0x000000da


	//----- nvinfo : EIATTR_FRAME_SIZE
	.align		4
.L_120:
        /*0294*/ 	.byte	0x04, 0x11
        /*0296*/ 	.short	(.L_122 - .L_121)
	.align		4
.L_121:
        /*0298*/ 	.word	index@(_ZN5flash24flash_fwd_splitkv_kernelI23Flash_fwd_kernel_traitsILi64ELi64ELi128ELi4ELb0ELb0EN7cutlass10bfloat16_tE19Flash_kernel_traitsILi64ELi64ELi128ELi4ES3_EELb1ELb0ELb0ELb0ELb0ELb0ELb0ELb0EEEvNS_16Flash_fwd_paramsE)
        /*029c*/ 	.word	0x00000000


	//----- nvinfo : EIATTR_REGCOUNT
	.align		4
.L_122:
        /*02a0*/ 	.byte	0x04, 0x2f
        /*02a2*/ 	.short	(.L_124 - .L_123)
	.align		4
.L_123:
        /*02a4*/ 	.word	index@(_ZN5flash32flash_fwd_splitkv_combine_kernelI23Flash_fwd_kernel_traitsILi64ELi64ELi128ELi4ELb0ELb0EN7cutlass10bfloat16_tE19Flash_kernel_traitsILi64ELi64ELi128ELi4ES3_EELi8ELi1ELb1EEEvNS_16Flash_fwd_paramsE)
        /*02a8*/ 	.word	0x00000036


	//----- nvinfo : EIATTR_FRAME_SIZE
	.align		4
.L_124:
        /*02ac*/ 	.byte	0x04, 0x11
        /*02ae*/ 	.short	(.L_126 - .L_125)
	.align		4
.L_125:
        /*02b0*/ 	.word	index@($__internal_27_$__cuda_sm20_div_s64)
        /*02b4*/ 	.word	0x00000000


	//----- nvinfo : EIATTR_FRAME_SIZE
	.align		4
.L_126:
        /*02b8*/ 	.byte	0x04, 0x11
        /*02ba*/ 	.short	(.L_128 - .L_127)
	.align		4
.L_127:
        /*02bc*/ 	.word	index@(_ZN5flash32flash_fwd_splitkv_combine_kernelI23Flash_fwd_kernel_traitsILi64ELi64ELi128ELi4ELb0ELb0EN7cutlass10bfloat16_tE19Flash_kernel_traitsILi64ELi64ELi128ELi4ES3_EELi8ELi1ELb1EEEvNS_16Flash_fwd_paramsE)
        /*02c0*/ 	.word	0x00000000


	//----- nvinfo : EIATTR_REGCOUNT
	.align		4
.L_128:
        /*02c4*/ 	.byte	0x04, 0x2f
        /*02c6*/ 	.short	(.L_130 - .L_129)
	.align		4
.L_129:
        /*02c8*/ 	.word	index@(_ZN5flash32flash_fwd_splitkv_combine_kernelI23Flash_fwd_kernel_traitsILi64ELi64ELi128ELi4ELb0ELb0EN7cutlass10bfloat16_tE19Flash_kernel_traitsILi64ELi64ELi128ELi4ES3_EELi8ELi2ELb1EEEvNS_16Flash_fwd_paramsE)
        /*02cc*/ 	.word	0x00000036


	//----- nvinfo : EIATTR_FRAME_SIZE
	.align		4
.L_130:
        /*02d0*/ 	.byte	0x04, 0x11
        /*02d2*/ 	.short	(.L_132 - .L_131)
	.align		4
.L_131:
        /*02d4*/ 	.word	index@($__internal_26_$__cuda_sm20_div_s64)
        /*02d8*/ 	.word	0x00000000


	//----- nvinfo : EIATTR_FRAME_SIZE
	.align		4
.L_132:
        /*02dc*/ 	.byte	0x04, 0x11
        /*02de*/ 	.short	(.L_134 - .L_133)
	.align		4
.L_133:
        /*02e0*/ 	.word	index@(_ZN5flash32flash_fwd_splitkv_combine_kernelI23Flash_fwd_kernel_traitsILi64ELi64ELi128ELi4ELb0ELb0EN7cutlass10bfloat16_tE19Flash_kernel_traitsILi64ELi64ELi128ELi4ES3_EELi8ELi2ELb1EEEvNS_16Flash_fwd_paramsE)
        /*02e4*/ 	.word	0x00000000


	//----- nvinfo : EIATTR_REGCOUNT
	.align		4
.L_134:
        /*02e8*/ 	.byte	0x04, 0x2f
        /*02ea*/ 	.short	(.L_136 - .L_135)
	.align		4
.L_135:
        /*02ec*/ 	.word	index@(_ZN5flash32flash_fwd_splitkv_combine_kernelI23Flash_fwd_kernel_traitsILi64ELi64ELi128ELi4ELb0ELb0EN7cutlass10bfloat16_tE19Flash_kernel_traitsILi64ELi64ELi128ELi4ES3_EELi8ELi3ELb1EEEvNS_16Flash_fwd_paramsE)
        /*02f0*/ 	.word	0x00000036


	//----- nvinfo : EIATTR_FRAME_SIZE
	.align		4
.L_136:
        /*02f4*/ 	.byte	0x04, 0x11
        /*02f6*/ 	.short	(.L_138 - .L_137)
	.align		4
.L_137:
        /*02f8*/ 	.word	index@($__internal_25_$__cuda_sm20_div_s64)
        /*02fc*/ 	.word	0x00000000


	//----- nvinfo : EIATTR_FRAME_SIZE
	.align		4
.L_138:
        /*0300*/ 	.byte	0x04, 0x11
        /*0302*/ 	.short	(.L_140 - .L_139)
	.align		4
.L_139:
        /*0304*/ 	.word	index@(_ZN5flash32flash_fwd_splitkv_combine_kernelI23Flash_fwd_kernel_traitsILi64ELi64ELi128ELi4ELb0ELb0EN7cutlass10bfloat16_tE19Flash_kernel_traitsILi64ELi64ELi128ELi4ES3_EELi8ELi3ELb1EEEvNS_16Flash_fwd_paramsE)
        /*0308*/ 	.word	0x00000000


	//----- nvinfo : EIATTR_REGCOUNT
	.align		4
.L_140:
        /*030c*/ 	.byte	0x04, 0x2f
        /*030e*/ 	.short	(.L_142 - .L_141)
	.align		4
.L_141:
        /*0310*/ 	.word	index@(_ZN5flash32flash_fwd_splitkv_combine_kernelI23Flash_fwd_kernel_traitsILi64ELi64ELi128ELi4ELb0ELb0EN7cutlass10bfloat16_tE19Flash_kernel_traitsILi64ELi64ELi128ELi4ES3_EELi8ELi4ELb1EEEvNS_16Flash_fwd_paramsE)
        /*0314*/ 	.word	0x00000034


	//----- nvinfo : EIATTR_FRAME_SIZE
	.align		4
.L_142:
        /*0318*/ 	.byte	0x04, 0x11
        /*031a*/ 	.short	(.L_144 - .L_143)
	.align		4
.L_143:
        /*031c*/ 	.word	index@($__internal_24_$__cuda_sm20_div_s64)
        /*0320*/ 	.word	0x00000000


	//----- nvinfo : EIATTR_FRAME_SIZE
	.align		4
.L_144:
        /*0324*/ 	.byte	0x04, 0x11
        /*0326*/ 	.short	(.L_146 - .L_145)
	.align		4
.L_145:
        /*0328*/ 	.word	index@(_ZN5flash32flash_fwd_splitkv_combine_kernelI23Flash_fwd_kernel_traitsILi64ELi64ELi128ELi4ELb0ELb0EN7cutlass10bfloat16_tE19Flash_kernel_traitsILi64ELi64ELi128ELi4ES3_EELi8ELi4ELb1EEEvNS_16Flash_fwd_paramsE)
        /*032c*/ 	.word	0x00000000


	//----- nvinfo : EIATTR_REGCOUNT
	.align		4
.L_146:
        /*0330*/ 	.byte	0x04, 0x2f
        /*0332*/ 	.short	(.L_148 - .L_147)
	.align		4
.L_147:
        /*0334*/ 	.word	index@(_ZN5flash32flash_fwd_splitkv_combine_kernelI23Flash_fwd_kernel_traitsILi64ELi64ELi128ELi4ELb0ELb0EN7cutlass10bfloat16_tE19Flash_kernel_traitsILi64ELi64ELi128ELi4ES3_EELi8ELi5ELb1EEEvNS_16Flash_fwd_paramsE)
        /*0338*/ 	.word	0x0000003a


	//----- nvinfo : EIATTR_FRAME_SIZE
	.align		4
.L_148:
        /*033c*/ 	.byte	0x04, 0x11
        /*033e*/ 	.short	(.L_150 - .L_149)
	.align		4
.L_149:
        /*0340*/ 	.word	index@($__internal_23_$__cuda_sm20_div_s64)
        /*0344*/ 	.word	0x00000000


	//----- nvinfo : EIATTR_FRAME_SIZE
	.align		4
.L_150:
        /*0348*/ 	.byte	0x04, 0x11
        /*034a*/ 	.short	(.L_152 - .L_151)
	.align		4
.L_151:
        /*034c*/ 	.word	index@(_ZN5flash32flash_fwd_splitkv_combine_kernelI23Flash_fwd_kernel_traitsILi64ELi64ELi128ELi4ELb0ELb0EN7cutlass10bfloat16_tE19Flash_kernel_traitsILi64ELi64ELi128ELi4ES3_EELi8ELi5ELb1EEEvNS_16Flash_fwd_paramsE)
        /*0350*/ 	.word	0x00000000


	//----- nvinfo : EIATTR_REGCOUNT
	.align		4
.L_152:
        /*0354*/ 	.byte	0x04, 0x2f
        /*0356*/ 	.short	(.L_154 - .L_153)
	.align		4
.L_153:
        /*0358*/ 	.word	index@(_ZN5flash32flash_fwd_splitkv_combine_kernelI23Flash_fwd_kernel_traitsILi64ELi64ELi128ELi4ELb0ELb0EN7cutlass10bfloat16_tE19Flash_kernel_traitsILi64ELi64ELi128ELi4ES3_EELi8ELi6ELb1EEEvNS_16Flash_fwd_paramsE)
        /*035c*/ 	.word	0x0000003c


	//----- nvinfo : EIATTR_FRAME_SIZE
	.align		4
.L_154:
        /*0360*/ 	.byte	0x04, 0x11
        /*0362*/ 	.short	(.L_156 - .L_155)
	.align		4
.L_155:
        /*0364*/ 	.word	index@($__internal_22_$__cuda_sm20_div_s64)
        /*0368*/ 	.word	0x00000000


	//----- nvinfo : EIATTR_FRAME_SIZE
	.align		4
.L_156:
        /*036c*/ 	.byte	0x04, 0x11
        /*036e*/ 	.short	(.L_158 - .L_157)
	.align		4
.L_157:
        /*0370*/ 	.word	index@(_ZN5flash32flash_fwd_splitkv_combine_kernelI23Flash_fwd_kernel_traitsILi64ELi64ELi128ELi4ELb0ELb0EN7cutlass10bfloat16_tE19Flash_kernel_traitsILi64ELi64ELi128ELi4ES3_EELi8ELi6ELb1EEEvNS_16Flash_fwd_paramsE)
        /*0374*/ 	.word	0x00000000


	//----- nvinfo : EIATTR_REGCOUNT
	.align		4
.L_158:
        /*0378*/ 	.byte	0x04, 0x2f
        /*037a*/ 	.short	(.L_160 - .L_159)
	.align		4
.L_159:
        /*037c*/ 	.word	index@(_ZN5flash32flash_fwd_splitkv_combine_kernelI23Flash_fwd_kernel_traitsILi64ELi64ELi128ELi4ELb0ELb0EN7cutlass10bfloat16_tE19Flash_kernel_traitsILi64ELi64ELi128ELi4ES3_EELi8ELi7ELb1EEEvNS_16Flash_fwd_paramsE)
        /*0380*/ 	.word	0x0000003e


	//----- nvinfo : EIATTR_FRAME_SIZE
	.align		4
.L_160:
        /*0384*/ 	.byte	0x04, 0x11
        /*0386*/ 	.short	(.L_162 - .L_161)
	.align		4
.L_161:
        /*0388*/ 	.word	index@($__internal_21_$__cuda_sm20_div_s64)
        /*038c*/ 	.word	0x00000000


	//----- nvinfo : EIATTR_FRAME_SIZE
	.align		4
.L_162:
        /*0390*/ 	.byte	0x04, 0x11
        /*0392*/ 	.short	(.L_164 - .L_163)
	.align		4
.L_163:
        /*0394*/ 	.word	index@(_ZN5flash32flash_fwd_splitkv_combine_kernelI23Flash_fwd_kernel_traitsILi64ELi64ELi128ELi4ELb0ELb0EN7cutlass10bfloat16_tE19Flash_kernel_traitsILi64ELi64ELi128ELi4ES3_EELi8ELi7ELb1EEEvNS_16Flash_fwd_paramsE)
        /*0398*/ 	.word	0x00000000


	//----- nvinfo : EIATTR_REGCOUNT
	.align		4
.L_164:
        /*039c*/ 	.byte	0x04, 0x2f
        /*039e*/ 	.short	(.L_166 - .L_165)
	.align		4
.L_165:
        /*03a0*/ 	.word	index@(_ZN5flash32flash_fwd_splitkv_combine_kernelI23Flash_fwd_kernel_traitsILi64ELi64ELi128ELi4ELb0ELb0EN7cutlass10bfloat16_tE19Flash_kernel_traitsILi64ELi64ELi128ELi4ES3_EELi8ELi1ELb0EEEvNS_16Flash_fwd_paramsE)
        /*03a4*/ 	.word	0x00000036


	//----- nvinfo : EIATTR_FRAME_SIZE
	.align		4
.L_166:
        /*03a8*/ 	.byte	0x04, 0x11
        /*03aa*/ 	.short	(.L_168 - .L_167)
	.align		4
.L_167:
        /*03ac*/ 	.word	index@($__internal_20_$__cuda_sm20_div_s64)
        /*03b0*/ 	.word	0x00000000


	//----- nvinfo : EIATTR_FRAME_SIZE
	.align		4
.L_168:
        /*03b4*/ 	.byte	0x04, 0x11
        /*03b6*/ 	.short	(.L_170 - .L_169)
	.align		4
.L_169:
        /*03b8*/ 	.word	index@(_ZN5flash32flash_fwd_splitkv_combine_kernelI23Flash_fwd_kernel_traitsILi64ELi64ELi128ELi4ELb0ELb0EN7cutlass10bfloat16_tE19Flash_kernel_traitsILi64ELi64ELi128ELi4ES3_EELi8ELi1ELb0EEEvNS_16Flash_fwd_paramsE)
        /*03bc*/ 	.word	0x00000000


	//----- nvinfo : EIATTR_REGCOUNT
	.align		4
.L_170:
        /*03c0*/ 	.byte	0x04, 0x2f
        /*03c2*/ 	.short	(.L_172 - .L_171)
	.align		4
.L_171:
        /*03c4*/ 	.word	index@(_ZN5flash32flash_fwd_splitkv_combine_kernelI23Flash_fwd_kernel_traitsILi64ELi64ELi128ELi4ELb0ELb0EN7cutlass10bfloat16_tE19Flash_kernel_traitsILi64ELi64ELi128ELi4ES3_EELi8ELi2ELb0EEEvNS_16Flash_fwd_paramsE)
        /*03c8*/ 	.word	0x00000036


	//----- nvinfo : EIATTR_FRAME_SIZE
	.align		4
.L_172:
        /*03cc*/ 	.byte	0x04, 0x11
        /*03ce*/ 	.short	(.L_174 - .L_173)
	.align		4
.L_173:
        /*03d0*/ 	.word	index@($__internal_19_$__cuda_sm20_div_s64)
        /*03d4*/ 	.word	0x00000000


	//----- nvinfo : EIATTR_FRAME_SIZE
	.align		4
.L_174:
        /*03d8*/ 	.byte	0x04, 0x11
        /*03da*/ 	.short	(.L_176 - .L_175)
	.align		4
.L_175:
        /*03dc*/ 	.word	index@(_ZN5flash32flash_fwd_splitkv_combine_kernelI23Flash_fwd_kernel_traitsILi64ELi64ELi128ELi4ELb0ELb0EN7cutlass10bfloat16_tE19Flash_kernel_traitsILi64ELi64ELi128ELi4ES3_EELi8ELi2ELb0EEEvNS_16Flash_fwd_paramsE)
        /*03e0*/ 	.word	0x00000000


	//----- nvinfo : EIATTR_REGCOUNT
	.align		4
.L_176:
        /*03e4*/ 	.byte	0x04, 0x2f
        /*03e6*/ 	.short	(.L_178 - .L_177)
	.align		4
.L_177:
        /*03e8*/ 	.word	index@(_ZN5flash32flash_fwd_splitkv_combine_kernelI23Flash_fwd_kernel_traitsILi64ELi64ELi128ELi4ELb0ELb0EN7cutlass10bfloat16_tE19Flash_kernel_traitsILi64ELi64ELi128ELi4ES3_EELi8ELi3ELb0EEEvNS_16Flash_fwd_paramsE)
        /*03ec*/ 	.word	0x00000036


	//----- nvinfo : EIATTR_FRAME_SIZE
	.align		4
.L_178:
        /*03f0*/ 	.byte	0x04, 0x11
        /*03f2*/ 	.short	(.L_180 - .L_179)
	.align		4
.L_179:
        /*03f4*/ 	.word	index@($__internal_18_$__cuda_sm20_div_s64)
        /*03f8*/ 	.word	0x00000000


	//----- nvinfo : EIATTR_FRAME_SIZE
	.align		4
.L_180:
        /*03fc*/ 	.byte	0x04, 0x11
        /*03fe*/ 	.short	(.L_182 - .L_181)
	.align		4
.L_181:
        /*0400*/ 	.word	index@(_ZN5flash32flash_fwd_splitkv_combine_kernelI23Flash_fwd_kernel_traitsILi64ELi64ELi128ELi4ELb0ELb0EN7cutlass10bfloat16_tE19Flash_kernel_traitsILi64ELi64ELi128ELi4ES3_EELi8ELi3ELb0EEEvNS_16Flash_fwd_paramsE)
        /*0404*/ 	.word	0x00000000


	//----- nvinfo : EIATTR_REGCOUNT
	.align		4
.L_182:
        /*0408*/ 	.byte	0x04, 0x2f
        /*040a*/ 	.short	(.L_184 - .L_183)
	.align		4
.L_183:
        /*040c*/ 	.word	index@(_ZN5flash32flash_fwd_splitkv_combine_kernelI23Flash_fwd_kernel_traitsILi64ELi64ELi128ELi4ELb0ELb0EN7cutlass10bfloat16_tE19Flash_kernel_traitsILi64ELi64ELi128ELi4ES3_EELi8ELi4ELb0EEEvNS_16Flash_fwd_paramsE)
        /*0410*/ 	.word	0x00000034


	//----- nvinfo : EIATTR_FRAME_SIZE
	.align		4
.L_184:
        /*0414*/ 	.byte	0x04, 0x11
        /*0416*/ 	.short	(.L_186 - .L_185)
	.align		4
.L_185:
        /*0418*/ 	.word	index@($__internal_17_$__cuda_sm20_div_s64)
        /*041c*/ 	.word	0x00000000


	//----- nvinfo : EIATTR_FRAME_SIZE
	.align		4
.L_186:
        /*0420*/ 	.byte	0x04, 0x11
        /*0422*/ 	.short	(.L_188 - .L_187)
	.align		4
.L_187:
        /*0424*/ 	.word	index@(_ZN5flash32flash_fwd_splitkv_combine_kernelI23Flash_fwd_kernel_traitsILi64ELi64ELi128ELi4ELb0ELb0EN7cutlass10bfloat16_tE19Flash_kernel_traitsILi64ELi64ELi128ELi4ES3_EELi8ELi4ELb0EEEvNS_16Flash_fwd_paramsE)
        /*0428*/ 	.word	0x00000000


	//----- nvinfo : EIATTR_REGCOUNT
	.align		4
.L_188:
        /*042c*/ 	.byte	0x04, 0x2f
        /*042e*/ 	.short	(.L_190 - .L_189)
	.align		4
.L_189:
        /*0430*/ 	.word	index@(_ZN5flash32flash_fwd_splitkv_combine_kernelI23Flash_fwd_kernel_traitsILi64ELi64ELi128ELi4ELb0ELb0EN7cutlass10bfloat16_tE19Flash_kernel_traitsILi64ELi64ELi128ELi4ES3_EELi8ELi5ELb0EEEvNS_16Flash_fwd_paramsE)
        /*0434*/ 	.word	0x0000003a


	//----- nvinfo : EIATTR_FRAME_SIZE
	.align		4
.L_190:
        /*0438*/ 	.byte	0x04, 0x11
        /*043a*/ 	.short	(.L_192 - .L_191)
	.align		4
.L_191:
        /*043c*/ 	.word	index@($__internal_16_$__cuda_sm20_div_s64)
        /*0440*/ 	.word	0x00000000


	//----- nvinfo : EIATTR_FRAME_SIZE
	.align		4
.L_192:
        /*0444*/ 	.byte	0x04, 0x11
        /*0446*/ 	.short	(.L_194 - .L_193)
	.align		4
.L_193:
        /*0448*/ 	.word	index@(_ZN5flash32flash_fwd_splitkv_combine_kernelI23Flash_fwd_kernel_traitsILi64ELi64ELi128ELi4ELb0ELb0EN7cutlass10bfloat16_tE19Flash_kernel_traitsILi64ELi64ELi128ELi4ES3_EELi8ELi5ELb0EEEvNS_16Flash_fwd_paramsE)
        /*044c*/ 	.word	0x00000000


	//----- nvinfo : EIATTR_REGCOUNT
	.align		4
.L_194:
        /*0450*/ 	.byte	0x04, 0x2f
        /*0452*/ 	.short	(.L_196 - .L_195)
	.align		4
.L_195:
        /*0454*/ 	.word	index@(_ZN5flash32flash_fwd_splitkv_combine_kernelI23Flash_fwd_kernel_traitsILi64ELi64ELi128ELi4ELb0ELb0EN7cutlass10bfloat16_tE19Flash_kernel_traitsILi64ELi64ELi128ELi4ES3_EELi8ELi6ELb0EEEvNS_16Flash_fwd_paramsE)
        /*0458*/ 	.word	0x0000003c


	//----- nvinfo : EIATTR_FRAME_SIZE
	.align		4
.L_196:
        /*045c*/ 	.byte	0x04, 0x11
        /*045e*/ 	.short	(.L_198 - .L_197)
	.align		4
.L_197:
        /*0460*/ 	.word	index@($__internal_15_$__cuda_sm20_div_s64)
        /*0464*/ 	.word	0x00000000


	//----- nvinfo : EIATTR_FRAME_SIZE
	.align		4
.L_198:
        /*0468*/ 	.byte	0x04, 0x11
        /*046a*/ 	.short	(.L_200 - .L_199)
	.align		4
.L_199:
        /*046c*/ 	.word	index@(_ZN5flash32flash_fwd_splitkv_combine_kernelI23Flash_fwd_kernel_traitsILi64ELi64ELi128ELi4ELb0ELb0EN7cutlass10bfloat16_tE19Flash_kernel_traitsILi64ELi64ELi128ELi4ES3_EELi8ELi6ELb0EEEvNS_16Flash_fwd_paramsE)
        /*0470*/ 	.word	0x00000000


	//----- nvinfo : EIATTR_REGCOUNT
	.align		4
.L_200:
        /*0474*/ 	.byte	0x04, 0x2f
        /*0476*/ 	.short	(.L_202 - .L_201)
	.align		4
.L_201:
        /*0478*/ 	.word	index@(_ZN5flash32flash_fwd_splitkv_combine_kernelI23Flash_fwd_kernel_traitsILi64ELi64ELi128ELi4ELb0ELb0EN7cutlass10bfloat16_tE19Flash_kernel_traitsILi64ELi64ELi128ELi4ES3_EELi8ELi7ELb0EEEvNS_16Flash_fwd_paramsE)
        /*047c*/ 	.word	0x0000003e


	//----- nvinfo : EIATTR_FRAME_SIZE
	.align		4
.L_202:
        /*0480*/ 	.byte	0x04, 0x11
        /*0482*/ 	.short	(.L_204 - .L_203)
	.align		4
.L_203:
        /*0484*/ 	.word	index@($__internal_14_$__cuda_sm20_div_s64)
        /*0488*/ 	.word	0x00000000


	//----- nvinfo : EIATTR_FRAME_SIZE
	.align		4
.L_204:
        /*048c*/ 	.byte	0x04, 0x11
        /*048e*/ 	.short	(.L_206 - .L_205)
	.align		4
.L_205:
        /*0490*/ 	.word	index@(_ZN5flash32flash_fwd_splitkv_combine_kernelI23Flash_fwd_kernel_traitsILi64ELi64ELi128ELi4ELb0ELb0EN7cutlass10bfloat16_tE19Flash_kernel_traitsILi64ELi64ELi128ELi4ES3_EELi8ELi7ELb0EEEvNS_16Flash_fwd_paramsE)
        /*0494*/ 	.word	0x00000000


	//----- nvinfo : EIATTR_REGCOUNT
	.align		4
.L_206:
        /*0498*/ 	.byte	0x04, 0x2f
        /*049a*/ 	.short	(.L_208 - .L_207)
	.align		4
.L_207:
        /*049c*/ 	.word	index@(_ZN5flash24flash_fwd_splitkv_kernelI23Flash_fwd_kernel_traitsILi64ELi64ELi256ELi4ELb0ELb0EN7cutlass10bfloat16_tE19Flash_kernel_traitsILi64ELi64ELi256ELi4ES3_EELb1ELb0ELb1ELb0ELb0ELb1ELb1ELb1EEEvNS_16Flash_fwd_paramsE)
        /*04a0*/ 	.word	0x000000ff


	//----- nvinfo : EIATTR_FRAME_SIZE
	.align		4
.L_208:
        /*04a4*/ 	.byte	0x04, 0x11
        /*04a6*/ 	.short	(.L_210 - .L_209)
	.align		4
.L_209:
        /*04a8*/ 	.word	index@($_ZN5flash24flash_fwd_splitkv_kernelI23Flash_fwd_kernel_traitsILi64ELi64ELi256ELi4ELb0ELb0EN7cutlass10bfloat16_tE19Flash_kernel_traitsILi64ELi64ELi256ELi4ES3_EELb1ELb0ELb1ELb0ELb0ELb1ELb1ELb1EEEvNS_16Flash_fwd_paramsE$_ZN5flash30compute_attn_1rowblock_splitkvI23Flash_fwd_kernel_traitsILi64ELi64ELi256ELi4ELb0ELb0EN7cutlass10bfloat16_tE19Flash_kernel_traitsILi64ELi64ELi256ELi4ES3_EELb1ELb0ELb1ELb0ELb0ELb1ELb1ELb1ENS_16Flash_fwd_paramsEEEvRKT8_iiiii)
        /*04ac*/ 	.word	0x00000168


	//----- nvinfo : EIATTR_FRAME_SIZE
	.align		4
.L_210:
        /*04b0*/ 	.byte	0x04, 0x11
        /*04b2*/ 	.short	(.L_212 - .L_211)
	.align		4
.L_211:
        /*04b4*/ 	.word	index@(_ZN5flash24flash_fwd_splitkv_kernelI23Flash_fwd_kernel_traitsILi64ELi64ELi256ELi4ELb0ELb0EN7cutlass10bfloat16_tE19Flash_kernel_traitsILi64ELi64ELi256ELi4ES3_EELb1ELb0ELb1ELb0ELb0ELb1ELb1ELb1EEEvNS_16Flash_fwd_paramsE)
        /*04b8*/ 	.word	0x00000168


	//----- nvinfo : EIATTR_REGCOUNT
	.align		4
.L_212:
        /*04bc*/ 	.byte	0x04, 0x2f
        /*04be*/ 	.short	(.L_214 - .L_213)
	.align		4
.L_213:
        /*04c0*/ 	.word	index@(_ZN5flash24flash_fwd_splitkv_kernelI23Flash_fwd_kernel_traitsILi64ELi64ELi256ELi4ELb0ELb0EN7cutlass10bfloat16_tE19Flash_kernel_traitsILi64ELi64ELi256ELi4ES3_EELb1ELb0ELb1ELb0ELb0ELb0ELb1ELb1EEEvNS_16Flash_fwd_paramsE)
        /*04c4*/ 	.word	0x000000ff


	//----- nvinfo : EIATTR_FRAME_SIZE
	.align		4
.L_214:
        /*04c8*/ 	.byte	0x04, 0x11
        /*04ca*/ 	.short	(.L_216 - .L_215)
	.align		4
.L_215:
        /*04cc*/ 	.word	index@($_ZN5flash24flash_fwd_splitkv_kernelI23Flash_fwd_kernel_traitsILi64ELi64ELi256ELi4ELb0ELb0EN7cutlass10bfloat16_tE19Flash_kernel_traitsILi64ELi64ELi256ELi4ES3_EELb1ELb0ELb1ELb0ELb0ELb0ELb1ELb1EEEvNS_16Flash_fwd_paramsE$_ZN5flash30compute_attn_1rowblock_splitkvI23Flash_fwd_kernel_traitsILi64ELi64ELi256ELi4ELb0ELb0EN7cutlass10bfloat16_tE19Flash_kernel_traitsILi64ELi64ELi256ELi4ES3_EELb1ELb0ELb1ELb0ELb0ELb0ELb1ELb1ENS_16Flash_fwd_paramsEEEvRKT8_iiiii)
        /*04d0*/ 	.word	0x00000170


	//----- nvinfo : EIATTR_FRAME_SIZE
	.align		4
.L_216:
        /*04d4*/ 	.byte	0x04, 0x11
        /*04d6*/ 	.short	(.L_218 - .L_217)
	.align		4
.L_217:
        /*04d8*/ 	.word	index@(_ZN5flash24flash_fwd_splitkv_kernelI23Flash_fwd_kernel_traitsILi64ELi64ELi256ELi4ELb0ELb0EN7cutlass10bfloat16_tE19Flash_kernel_traitsILi64ELi64ELi256ELi4ES3_EELb1ELb0ELb1ELb0ELb0ELb0ELb1ELb1EEEvNS_16Flash_fwd_paramsE)
        /*04dc*/ 	.word	0x00000170


	//----- nvinfo : EIATTR_REGCOUNT
	.align		4
.L_218:
        /*04e0*/ 	.byte	0x04, 0x2f
        /*04e2*/ 	.short	(.L_220 - .L_219)
	.align		4
.L_219:
        /*04e4*/ 	.word	index@(_ZN5flash24flash_fwd_splitkv_kernelI23Flash_fwd_kernel_traitsILi64ELi64ELi256ELi4ELb0ELb0EN7cutlass10bfloat16_tE19Flash_kernel_traitsILi64ELi64ELi256ELi4ES3_EELb1ELb0ELb0ELb0ELb1ELb1ELb1ELb1EEEvNS_16Flash_fwd_paramsE)
        /*04e8*/ 	.word	0x000000ff


	//----- nvinfo : EIATTR_FRAME_SIZE
	.align		4
.L_220:
        /*04ec*/ 	.byte	0x04, 0x11
        /*04ee*/ 	.short	(.L_222 - .L_221)
	.align		4
.L_221:
        /*04f0*/ 	.word	index@($_ZN5flash24flash_fwd_splitkv_kernelI23Flash_fwd_kernel_traitsILi64ELi64ELi256ELi4ELb0ELb0EN7cutlass10bfloat16_tE19Flash_kernel_traitsILi64ELi64ELi256ELi4ES3_EELb1ELb0ELb0ELb0ELb1ELb1ELb1ELb1EEEvNS_16Flash_fwd_paramsE$_ZN5flash30compute_attn_1rowblock_splitkvI23Flash_fwd_kernel_traitsILi64ELi64ELi256ELi4ELb0ELb0EN7cutlass10bfloat16_tE19Flash_kernel_traitsILi64ELi64ELi256ELi4ES3_EELb1ELb0ELb0ELb0ELb1ELb1ELb1ELb1ENS_16Flash_fwd_paramsEEEvRKT8_iiiii)
        /*04f4*/ 	.word	0x00000038


	//----- nvinfo : EIATTR_FRAME_SIZE
	.align		4
.L_222:
        /*04f8*/ 	.byte	0x04, 0x11
        /*04fa*/ 	.short	(.L_224 - .L_223)
	.align		4
.L_223:
        /*04fc*/ 	.word	index@(_ZN5flash24flash_fwd_splitkv_kernelI23Flash_fwd_kernel_traitsILi64ELi64ELi256ELi4ELb0ELb0EN7cutlass10bfloat16_tE19Flash_kernel_traitsILi64ELi64ELi256ELi4ES3_EELb1ELb0ELb0ELb0ELb1ELb1ELb1ELb1EEEvNS_16Flash_fwd_paramsE)
        /*0500*/ 	.word	0x00000038


	//----- nvinfo : EIATTR_REGCOUNT
	.align		4
.L_224:
        /*0504*/ 	.byte	0x04, 0x2f
        /*0506*/ 	.short	(.L_226 - .L_225)
	.align		4
.L_225:
        /*0508*/ 	.word	index@(_ZN5flash24flash_fwd_splitkv_kernelI23Flash_fwd_kernel_traitsILi64ELi64ELi256ELi4ELb0ELb0EN7cutlass10bfloat16_tE19Flash_kernel_traitsILi64ELi64ELi256ELi4ES3_EELb1ELb0ELb0ELb0ELb1ELb0ELb1ELb1EEEvNS_16Flash_fwd_paramsE)
        /*050c*/ 	.word	0x000000ff


	//----- nvinfo : EIATTR_FRAME_SIZE
	.align		4
.L_226:
        /*0510*/ 	.byte	0x04, 0x11
        /*0512*/ 	.short	(.L_228 - .L_227)
	.align		4
.L_227:
        /*0514*/ 	.word	index@($_ZN5flash24flash_fwd_splitkv_kernelI23Flash_fwd_kernel_traitsILi64ELi64ELi256ELi4ELb0ELb0EN7cutlass10bfloat16_tE19Flash_kernel_traitsILi64ELi64ELi256ELi4ES3_EELb1ELb0ELb0ELb0ELb1ELb0ELb1ELb1EEEvNS_16Flash_fwd_paramsE$_ZN5flash30compute_attn_1rowblock_splitkvI23Flash_fwd_kernel_traitsILi64ELi64ELi256ELi4ELb0ELb0EN7cutlass10bfloat16_tE19Flash_kernel_traitsILi64ELi64ELi256ELi4ES3_EELb1ELb0ELb0ELb0ELb1ELb0ELb1ELb1ENS_16Flash_fwd_paramsEEEvRKT8_iiiii)
        /*0518*/ 	.word	0x00000050


	//----- nvinfo : EIATTR_FRAME_SIZE
	.align		4
.L_228:
        /*051c*/ 	.byte	0x04, 0x11
        /*051e*/ 	.short	(.L_230 - .L_229)
	.align		4
.L_229:
        /*0520*/ 	.word	index@(_ZN5flash24flash_fwd_splitkv_kernelI23Flash_fwd_kernel_traitsILi64ELi64ELi256ELi4ELb0ELb0EN7cutlass10bfloat16_tE19Flash_kernel_traitsILi64ELi64ELi256ELi4ES3_EELb1ELb0ELb0ELb0ELb1ELb0ELb1ELb1EEEvNS_16Flash_fwd_paramsE)
        /*0524*/ 	.word	0x00000050


	//----- nvinfo : EIATTR_REGCOUNT
	.align		4
.L_230:
        /*0528*/ 	.byte	0x04, 0x2f
        /*052a*/ 	.short	(.L_232 - .L_231)
	.align		4
.L_231:
        /*052c*/ 	.word	index@(_ZN5flash24flash_fwd_splitkv_kernelI23Flash_fwd_kernel_traitsILi64ELi64ELi256ELi4ELb0ELb0EN7cutlass10bfloat16_tE19Flash_kernel_traitsILi64ELi64ELi256ELi4ES3_EELb1ELb0ELb1ELb0ELb0ELb1ELb1ELb0EEEvNS_16Flash_fwd_paramsE)
        /*0530*/ 	.word	0x000000ff


	//----- nvinfo : EIATTR_FRAME_SIZE
	.align		4
.L_232:
        /*0534*/ 	.byte	0x04, 0x11
        /*0536*/ 	.short	(.L_234 - .L_233)
	.align		4
.L_233:
        /*0538*/ 	.word	index@(_ZN5flash24flash_fwd_splitkv_kernelI23Flash_fwd_kernel_traitsILi64ELi64ELi256ELi4ELb0ELb0EN7cutlass10bfloat16_tE19Flash_kernel_traitsILi64ELi64ELi256ELi4ES3_EELb1ELb0ELb1ELb0ELb0ELb1ELb1ELb0EEEvNS_16Flash_fwd_paramsE)
        /*053c*/ 	.word	0x00000010


	//----- nvinfo : EIATTR_REGCOUNT
	.align		4
.L_234:
        /*0540*/ 	.byte	0x04, 0x2f
        /*0542*/ 	.short	(.L_236 - .L_235)
	.align		4
.L_235:
        /*0544*/ 	.word	index@(_ZN5flash24flash_fwd_splitkv_kernelI23Flash_fwd_kernel_traitsILi64ELi64ELi256ELi4ELb0ELb0EN7cutlass10bfloat16_tE19Flash_kernel_traitsILi64ELi64ELi256ELi4ES3_EELb1ELb0ELb1ELb0ELb0ELb0ELb1ELb0EEEvNS_16Flash_fwd_paramsE)
        /*0548*/ 	.word	0x000000ff


	//----- nvinfo : EIATTR_FRAME_SIZE
	.align		4
.L_236:
        /*054c*/ 	.byte	0x04, 0x11
        /*054e*/ 	.short	(.L_238 - .L_237)
	.align		4
.L_237:
        /*0550*/ 	.word	index@(_ZN5flash24flash_fwd_splitkv_kernelI23Flash_fwd_kernel_traitsILi64ELi64ELi256ELi4ELb0ELb0EN7cutlass10bfloat16_tE19Flash_kernel_traitsILi64ELi64ELi256ELi4ES3_EELb1ELb0ELb1ELb0ELb0ELb0ELb1ELb0EEEvNS_16Flash_fwd_paramsE)
        /*0554*/ 	.word	0x00000048


	//----- nvinfo : EIATTR_REGCOUNT
	.align		4
.L_238:
        /*0558*/ 	.byte	0x04, 0x2f
        /*055a*/ 	.short	(.L_240 - .L_239)
	.align		4
.L_239:
        /*055c*/ 	.word	index@(_ZN5flash24flash_fwd_splitkv_kernelI23Flash_fwd_kernel_traitsILi64ELi64ELi256ELi4ELb0ELb0EN7cutlass10bfloat16_tE19Flash_kernel_traitsILi64ELi64ELi256ELi4ES3_EELb1ELb0ELb0ELb0ELb1ELb1ELb1ELb0EEEvNS_16Flash_fwd_paramsE)
        /*0560*/ 	.word	0x000000ff


	//----- nvinfo : EIATTR_FRAME_SIZE
	.align		4
.L_240:
        /*0564*/ 	.byte	0x04, 0x11
        /*0566*/ 	.short	(.L_242 - .L_241)
	.align		4
.L_241:
        /*0568*/ 	.word	index@(_ZN5flash24flash_fwd_splitkv_kernelI23Flash_fwd_kernel_traitsILi64ELi64ELi256ELi4ELb0ELb0EN7cutlass10bfloat16_tE19Flash_kernel_traitsILi64ELi64ELi256ELi4ES3_EELb1ELb0ELb0ELb0ELb1ELb1ELb1ELb0EEEvNS_16Flash_fwd_paramsE)
        /*056c*/ 	.word	0x00000028


	//----- nvinfo : EIATTR_REGCOUNT
	.align		4
.L_242:
        /*0570*/ 	.byte	0x04, 0x2f
        /*0572*/ 	.short	(.L_244 - .L_243)
	.align		4
.L_243:
        /*0574*/ 	.word	index@(_ZN5flash24flash_fwd_splitkv_kernelI23Flash_fwd_kernel_traitsILi64ELi64ELi256ELi4ELb0ELb0EN7cutlass10bfloat16_tE19Flash_kernel_traitsILi64ELi64ELi256ELi4ES3_EELb1ELb0ELb0ELb0ELb1ELb0ELb1ELb0EEEvNS_16Flash_fwd_paramsE)
        /*0578*/ 	.word	0x000000ff


	//----- nvinfo : EIATTR_FRAME_SIZE
	.align		4
.L_244:
        /*057c*/ 	.byte	0x04, 0x11
        /*057e*/ 	.short	(.L_246 - .L_245)
	.align		4
.L_245:
        /*0580*/ 	.word	index@(_ZN5flash24flash_fwd_splitkv_kernelI23Flash_fwd_kernel_traitsILi64ELi64ELi256ELi4ELb0ELb0EN7cutlass10bfloat16_tE19Flash_kernel_traitsILi64ELi64ELi256ELi4ES3_EELb1ELb0ELb0ELb0ELb1ELb0ELb1ELb0EEEvNS_16Flash_fwd_paramsE)
        /*0584*/ 	.word	0x00000010


	//----- nvinfo : EIATTR_REGCOUNT
	.align		4
.L_246:
        /*0588*/ 	.byte	0x04, 0x2f
        /*058a*/ 	.short	(.L_248 - .L_247)
	.align		4
.L_247:
        /*058c*/ 	.word	index@(_ZN5flash24flash_fwd_splitkv_kernelI23Flash_fwd_kernel_traitsILi64ELi64ELi256ELi4ELb0ELb0EN7cutlass10bfloat16_tE19Flash_kernel_traitsILi64ELi64ELi256ELi4ES3_EELb1ELb0ELb1ELb0ELb0ELb1ELb0ELb1EEEvNS_16Flash_fwd_paramsE)
        /*0590*/ 	.word	0x000000ff


	//----- nvinfo : EIATTR_FRAME_SIZE
	.align		4
.L_248:
        /*0594*/ 	.byte	0x04, 0x11
        /*0596*/ 	.short	(.L_250 - .L_249)
	.align		4
.L_249:
        /*0598*/ 	.word	index@($_ZN5flash24flash_fwd_splitkv_kernelI23Flash_fwd_kernel_traitsILi64ELi64ELi256ELi4ELb0ELb0EN7cutlass10bfloat16_tE19Flash_kernel_traitsILi64ELi64ELi256ELi4ES3_EELb1ELb0ELb1ELb0ELb0ELb1ELb0ELb1EEEvNS_16Flash_fwd_paramsE$_ZN5flash30compute_attn_1rowblock_splitkvI23Flash_fwd_kernel_traitsILi64ELi64ELi256ELi4ELb0ELb0EN7cutlass10bfloat16_tE19Flash_kernel_traitsILi64ELi64ELi256ELi4ES3_EELb1ELb0ELb1ELb0ELb0ELb1ELb0ELb1ENS_16Flash_fwd_paramsEEEvRKT8_iiiii)
        /*059c*/ 	.word	0x000001c8


	//----- nvinfo : EIATTR_FRAME_SIZE
	.align		4
.L_250:
        /*05a0*/ 	.byte	0x04, 0x11
        /*05a2*/ 	.short	(.L_252 - .L_251)
	.align		4
.L_251:
        /*05a4*/ 	.word	index@(_ZN5flash24flash_fwd_splitkv_kernelI23Flash_fwd_kernel_traitsILi64ELi64ELi256ELi4ELb0ELb0EN7cutlass10bfloat16_tE19Flash_kernel_traitsILi64ELi64ELi256ELi4ES3_EELb1ELb0ELb1ELb0ELb0ELb1ELb0ELb1EEEvNS_16Flash_fwd_paramsE)
        /*05a8*/ 	.word	0x000001c8


	//----- nvinfo : EIATTR_REGCOUNT
	.align		4
.L_252:
        /*05ac*/ 	.byte	0x04, 0x2f
        /*05ae*/ 	.short	(.L_254 - .L_253)
	.align		4
.L_253:
        /*05b0*/ 	.word	index@(_ZN5flash24flash_fwd_splitkv_kernelI23Flash_fwd_kernel_traitsILi64ELi64ELi256ELi4ELb0ELb0EN7cutlass10bfloat16_tE19Flash_kernel_traitsILi64ELi64ELi256ELi4ES3_EELb1ELb0ELb1ELb0ELb0ELb0ELb0ELb1EEEvNS_16Flash_fwd_paramsE)
        /*05b4*/ 	.word	0x000000ff


	//----- nvinfo : EIATTR_FRAME_SIZE
	.align		4
.L_254:
        /*05b8*/ 	.byte	0x04, 0x11
        /*05ba*/ 	.short	(.L_256 - .L_255)
	.align		4
.L_255:
        /*05bc*/ 	.word	index@($_ZN5flash24flash_fwd_splitkv_kernelI23Flash_fwd_kernel_traitsILi64ELi64ELi256ELi4ELb0ELb0EN7cutlass10bfloat16_tE19Flash_kernel_traitsILi64ELi64ELi256ELi4ES3_EELb1ELb0ELb1ELb0ELb0ELb0ELb0ELb1EEEvNS_16Flash_fwd_paramsE$_ZN5flash30compute_attn_1rowblock_splitkvI23Flash_fwd_kernel_traitsILi64ELi64ELi256ELi4ELb0ELb0EN7cutlass10bfloat16_tE19Flash_kernel_traitsILi64ELi64ELi256ELi4ES3_EELb1ELb0ELb1ELb0ELb0ELb0ELb0ELb1ENS_16Flash_fwd_paramsEEEvRKT8_iiiii)
        /*05c0*/ 	.word	0x00000180


	//----- nvinfo : EIATTR_FRAME_SIZE
	.align		4
.L_256:
        /*05c4*/ 	.byte	0x04, 0x11
        /*05c6*/ 	.short	(.L_258 - .L_257)
	.align		4
.L_257:
        /*05c8*/ 	.word	index@(_ZN5flash24flash_fwd_splitkv_kernelI23Flash_fwd_kernel_traitsILi64ELi64ELi256ELi4ELb0ELb0EN7cutlass10bfloat16_tE19Flash_kernel_traitsILi64ELi64ELi256ELi4ES3_EELb1ELb0ELb1ELb0ELb0ELb0ELb0ELb1EEEvNS_16Flash_fwd_paramsE)
        /*05cc*/ 	.word	0x00000180


	//----- nvinfo : EIATTR_REGCOUNT
	.align		4
.L_258:
        /*05d0*/ 	.byte	0x04, 0x2f
        /*05d2*/ 	.short	(.L_260 - .L_259)
	.align		4
.L_259:
        /*05d4*/ 	.word	index@(_ZN5flash24flash_fwd_splitkv_kernelI23Flash_fwd_kernel_traitsILi64ELi64ELi256ELi4ELb0ELb0EN7cutlass10bfloat16_tE19Flash_kernel_traitsILi64ELi64ELi256ELi4ES3_EELb1ELb0ELb0ELb0ELb1ELb1ELb0ELb1EEEvNS_16Flash_fwd_paramsE)
        /*05d8*/ 	.word	0x000000ff


	//----- nvinfo : EIATTR_FRAME_SIZE
	.align		4
.L_260:
        /*05dc*/ 	.byte	0x04, 0x11
        /*05de*/ 	.short	(.L_262 - .L_261)
	.align		4
.L_261:
        /*05e0*/ 	.word	index@($_ZN5flash24flash_fwd_splitkv_kernelI23Flash_fwd_kernel_traitsILi64ELi64ELi256ELi4ELb0ELb0EN7cutlass10bfloat16_tE19Flash_kernel_traitsILi64ELi64ELi256ELi4ES3_EELb1ELb0ELb0ELb0ELb1ELb1ELb0ELb1EEEvNS_16Flash_fwd_paramsE$_ZN5flash30compute_attn_1rowblock_splitkvI23Flash_fwd_kernel_traitsILi64ELi64ELi256ELi4ELb0ELb0EN7cutlass10bfloat16_tE19Flash_kernel_traitsILi64ELi64ELi256ELi4ES3_EELb1ELb0ELb0ELb0ELb1ELb1ELb0ELb1ENS_16Flash_fwd_paramsEEEvRKT8_iiiii)
        /*05e4*/ 	.word	0x00000030


	//----- nvinfo : EIATTR_FRAME_SIZE
	.align		4
.L_262:
        /*05e8*/ 	.byte	0x04, 0x11
        /*05ea*/ 	.short	(.L_264 - .L_263)
	.align		4
.L_263:
        /*05ec*/ 	.word	index@(_ZN5flash24flash_fwd_splitkv_kernelI23Flash_fwd_kernel_traitsILi64ELi64ELi256ELi4ELb0ELb0EN7cutlass10bfloat16_tE19Flash_kernel_traitsILi64ELi64ELi256ELi4ES3_EELb1ELb0ELb0ELb0ELb1ELb1ELb0ELb1EEEvNS_16Flash_fwd_paramsE)
        /*05f0*/ 	.word	0x00000030


	//----- nvinfo : EIATTR_REGCOUNT
	.align		4
.L_264:
        /*05f4*/ 	.byte	0x04, 0x2f
        /*05f6*/ 	.short	(.L_266 - .L_265)
	.align		4
.L_265:
        /*05f8*/ 	.word	index@(_ZN5flash24flash_fwd_splitkv_kernelI23Flash_fwd_kernel_traitsILi64ELi64ELi256ELi4ELb0ELb0EN7cutlass10bfloat16_tE19Flash_kernel_traitsILi64ELi64ELi256ELi4ES3_EELb1ELb0ELb0ELb0ELb1ELb0ELb0ELb1EEEvNS_16Flash_fwd_paramsE)
        /*05fc*/ 	.word	0x000000ff


	//----- nvinfo : EIATTR_FRAME_SIZE
	.align		4
.L_266:
        /*0600*/ 	.byte	0x04, 0x11
        /*0602*/ 	.short	(.L_268 - .L_267)
	.align		4
.L_267:
        /*0604*/ 	.word	index@($_ZN5flash24flash_fwd_splitkv_kernelI23Flash_fwd_kernel_traitsILi64ELi64ELi256ELi4ELb0ELb0EN7cutlass10bfloat16_tE19Flash_kernel_traitsILi64ELi64ELi256ELi4ES3_EELb1ELb0ELb0ELb0ELb1ELb0ELb0ELb1EEEvNS_16Flash_fwd_paramsE$_ZN5flash30compute_attn_1rowblock_splitkvI23Flash_fwd_kernel_traitsILi64ELi64ELi256ELi4ELb0ELb0EN7cutlass10bfloat16_tE19Flash_kernel_traitsILi64ELi64ELi256ELi4ES3_EELb1ELb0ELb0ELb0ELb1ELb0ELb0ELb1ENS_16Flash_fwd_paramsEEEvRKT8_iiiii)
        /*0608*/ 	.word	0x00000030


	//----- nvinfo : EIATTR_FRAME_SIZE
	.align		4
.L_268:
        /*060c*/ 	.byte	0x04, 0x11
        /*060e*/ 	.short	(.L_270 - .L_269)
	.align		4
.L_269:
        /*0610*/ 	.word	index@(_ZN5flash24flash_fwd_splitkv_kernelI23Flash_fwd_kernel_traitsILi64ELi64ELi256ELi4ELb0ELb0EN7cutlass10bfloat16_tE19Flash_kernel_traitsILi64ELi64ELi256ELi4ES3_EELb1ELb0ELb0ELb0ELb1ELb0ELb0ELb1EEEvNS_16Flash_fwd_paramsE)
        /*0614*/ 	.word	0x00000030


	//----- nvinfo : EIATTR_REGCOUNT
	.align		4
.L_270:
        /*0618*/ 	.byte	0x04, 0x2f
        /*061a*/ 	.short	(.L_272 - .L_271)
	.align		4
.L_271:
        /*061c*/ 	.word	index@(_ZN5flash24flash_fwd_splitkv_kernelI23Flash_fwd_kernel_traitsILi64ELi64ELi256ELi4ELb0ELb0EN7cutlass10bfloat16_tE19Flash_kernel_traitsILi64ELi64ELi256ELi4ES3_EELb1ELb0ELb1ELb0ELb0ELb1ELb0ELb0EEEvNS_16Flash_fwd_paramsE)
        /*0620*/ 	.word	0x000000ff


	//----- nvinfo : EIATTR_FRAME_SIZE
	.align		4
.L_272:
        /*0624*/ 	.byte	0x04, 0x11
        /*0626*/ 	.short	(.L_274 - .L_273)
	.align		4
.L_273:
        /*0628*/ 	.word	index@(_ZN5flash24flash_fwd_splitkv_kernelI23Flash_fwd_kernel_traitsILi64ELi64ELi256ELi4ELb0ELb0EN7cutlass10bfloat16_tE19Flash_kernel_traitsILi64ELi64ELi256ELi4ES3_EELb1ELb0ELb1ELb0ELb0ELb1ELb0ELb0EEEvNS_16Flash_fwd_paramsE)
        /*062c*/ 	.word	0x00000010


	//----- nvinfo : EIATTR_REGCOUNT
	.align		4
.L_274:
        /*0630*/ 	.byte	0x04, 0x2f
        /*0632*/ 	.short	(.L_276 - .L_275)
	.align		4
.L_275:
        /*0634*/ 	.word	index@(_ZN5flash24flash_fwd_splitkv_kernelI23Flash_fwd_kernel_traitsILi64ELi64ELi256ELi4ELb0ELb0EN7cutlass10bfloat16_tE19Flash_kernel_traitsILi64ELi64ELi256ELi4ES3_EELb1ELb0ELb1ELb0ELb0ELb0ELb0ELb0EEEvNS_16Flash_fwd_paramsE)
        /*0638*/ 	.word	0x000000ff


	//----- nvinfo : EIATTR_FRAME_SIZE
	.align		4
.L_276:
        /*063c*/ 	.byte	0x04, 0x11
        /*063e*/ 	.short	(.L_278 - .L_277)
	.align		4
.L_277:
        /*0640*/ 	.word	index@(_ZN5flash24flash_fwd_splitkv_kernelI23Flash_fwd_kernel_traitsILi64ELi64ELi256ELi4ELb0ELb0EN7cutlass10bfloat16_tE19Flash_kernel_traitsILi64ELi64ELi256ELi4ES3_EELb1ELb0ELb1ELb0ELb0ELb0ELb0ELb0EEEvNS_16Flash_fwd_paramsE)
        /*0644*/ 	.word	0x00000008


	//----- nvinfo : EIATTR_REGCOUNT
	.align		4
.L_278:
        /*0648*/ 	.byte	0x04, 0x2f
        /*064a*/ 	.short	(.L_280 - .L_279)
	.align		4
.L_279:
        /*064c*/ 	.word	index@(_ZN5flash24flash_fwd_splitkv_kernelI23Flash_fwd_kernel_traitsILi64ELi64ELi256ELi4ELb0ELb0EN7cutlass10bfloat16_tE19Flash_kernel_traitsILi64ELi64ELi256ELi4ES3_EELb1ELb0ELb0ELb0ELb1ELb1ELb0ELb0EEEvNS_16Flash_fwd_paramsE)
        /*0650*/ 	.word	0x000000ff


	//----- nvinfo : EIATTR_FRAME_SIZE
	.align		4
.L_280:
        /*0654*/ 	.byte	0x04, 0x11
        /*0656*/ 	.short	(.L_282 - .L_281)
	.align		4
.L_281:
        /*0658*/ 	.word	index@(_ZN5flash24flash_fwd_splitkv_kernelI23Flash_fwd_kernel_traitsILi64ELi64ELi256ELi4ELb0ELb0EN7cutlass10bfloat16_tE19Flash_kernel_traitsILi64ELi64ELi256ELi4ES3_EELb1ELb0ELb0ELb0ELb1ELb1ELb0ELb0EEEvNS_16Flash_fwd_paramsE)
        /*065c*/ 	.word	0x00000020


	//----- nvinfo : EIATTR_REGCOUNT
	.align		4
.L_282:
        /*0660*/ 	.byte	0x04, 0x2f
        /*0662*/ 	.short	(.L_284 - .L_283)
	.align		4
.L_283:
        /*0664*/ 	.word	index@(_ZN5flash24flash_fwd_splitkv_kernelI23Flash_fwd_kernel_traitsILi64ELi64ELi256ELi4ELb0ELb0EN7cutlass10bfloat16_tE19Flash_kernel_traitsILi64ELi64ELi256ELi4ES3_EELb1ELb0ELb0ELb0ELb1ELb0ELb0ELb0EEEvNS_16Flash_fwd_paramsE)
        /*0668*/ 	.word	0x000000ff


	//----- nvinfo : EIATTR_FRAME_SIZE
	.align		4
.L_284:
        /*066c*/ 	.byte	0x04, 0x11
        /*066e*/ 	.short	(.L_286 - .L_285)
	.align		4
.L_285:
        /*0670*/ 	.word	index@(_ZN5flash24flash_fwd_splitkv_kernelI23Flash_fwd_kernel_traitsILi64ELi64ELi256ELi4ELb0ELb0EN7cutlass10bfloat16_tE19Flash_kernel_traitsILi64ELi64ELi256ELi4ES3_EELb1ELb0ELb0ELb0ELb1ELb0ELb0ELb0EEEvNS_16Flash_fwd_paramsE)
        /*0674*/ 	.word	0x00000010


	//----- nvinfo : EIATTR_REGCOUNT
	.align		4
.L_286:
        /*0678*/ 	.byte	0x04, 0x2f
        /*067a*/ 	.short	(.L_288 - .L_287)
	.align		4
.L_287:
        /*067c*/ 	.word	index@(_ZN5flash24flash_fwd_splitkv_kernelI23Flash_fwd_kernel_traitsILi64ELi64ELi256ELi4ELb0ELb0EN7cutlass10bfloat16_tE19Flash_kernel_traitsILi64ELi64ELi256ELi4ES3_EELb1ELb0ELb0ELb1ELb1ELb1ELb1ELb0EEEvNS_16Flash_fwd_paramsE)
        /*0680*/ 	.word	0x000000ff


	//----- nvinfo : EIATTR_FRAME_SIZE
	.align		4
.L_288:
        /*0684*/ 	.byte	0x04, 0x11
        /*0686*/ 	.short	(.L_290 - .L_289)
	.align		4
.L_289:
        /*0688*/ 	.word	index@(_ZN5flash24flash_fwd_splitkv_kernelI23Flash_fwd_kernel_traitsILi64ELi64ELi256ELi4ELb0ELb0EN7cutlass10bfloat16_tE19Flash_kernel_traitsILi64ELi64ELi256ELi4ES3_EELb1ELb0ELb0ELb1ELb1ELb1ELb1ELb0EEEvNS_16Flash_fwd_paramsE)
        /*068c*/ 	.word	0x00000028


	//----- nvinfo : EIATTR_REGCOUNT
	.align		4
.L_290:
        /*0690*/ 	.byte	0x04, 0x2f
        /*0692*/ 	.short	(.L_292 - .L_291)
	.align		4
.L_291:
        /*0694*/ 	.word	index@(_ZN5flash24flash_fwd_splitkv_kernelI23Flash_fwd_kernel_traitsILi64ELi64ELi256ELi4ELb0ELb0EN7cutlass10bfloat16_tE19Flash_kernel_traitsILi64ELi64ELi256ELi4ES3_EELb1ELb0ELb0ELb1ELb1ELb0ELb1ELb0EEEvNS_16Flash_fwd_paramsE)
        /*0698*/ 	.word	0x000000ff


	//----- nvinfo : EIATTR_FRAME_SIZE
	.align		4
.L_292:
        /*069c*/ 	.byte	0x04, 0x11
        /*069e*/ 	.short	(.L_294 - .L_293)
	.align		4
.L_293:
        /*06a0*/ 	.word	index@(_ZN5flash24flash_fwd_splitkv_kernelI23Flash_fwd_kernel_traitsILi64ELi64ELi256ELi4ELb0ELb0EN7cutlass10bfloat16_tE19Flash_kernel_traitsILi64ELi64ELi256ELi4ES3_EELb1ELb0ELb0ELb1ELb1ELb0ELb1ELb0EEEvNS_16Flash_fwd_paramsE)
        /*06a4*/ 	.word	0x00000018


	//----- nvinfo : EIATTR_REGCOUNT
	.align		4
.L_294:
        /*06a8*/ 	.byte	0x04, 0x2f
        /*06aa*/ 	.short	(.L_296 - .L_295)
	.align		4
.L_295:
        /*06ac*/ 	.word	index@(_ZN5flash24flash_fwd_splitkv_kernelI23Flash_fwd_kernel_traitsILi64ELi64ELi256ELi4ELb0ELb0EN7cutlass10bfloat16_tE19Flash_kernel_traitsILi64ELi64ELi256ELi4ES3_EELb1ELb0ELb0ELb1ELb1ELb1ELb0ELb0EEEvNS_16Flash_fwd_paramsE)
        /*06b0*/ 	.word	0x000000ff


	//----- nvinfo : EIATTR_FRAME_SIZE
	.align		4
.L_296:
        /*06b4*/ 	.byte	0x04, 0x11
        /*06b6*/ 	.short	(.L_298 - .L_297)
	.align		4
.L_297:
        /*06b8*/ 	.word	index@(_ZN5flash24flash_fwd_splitkv_kernelI23Flash_fwd_kernel_traitsILi64ELi64ELi256ELi4ELb0ELb0EN7cutlass10bfloat16_tE19Flash_kernel_traitsILi64ELi64ELi256ELi4ES3_EELb1ELb0ELb0ELb1ELb1ELb1ELb0ELb0EEEvNS_16Flash_fwd_paramsE)
        /*06bc*/ 	.word	0x00000018


	//----- nvinfo : EIATTR_REGCOUNT
	.align		4
.L_298:
        /*06c0*/ 	.byte	0x04, 0x2f
        /*06c2*/ 	.short	(.L_300 - .L_299)
	.align		4
.L_299:
        /*06c4*/ 	.word	index@(_ZN5flash24flash_fwd_splitkv_kernelI23Flash_fwd_kernel_traitsILi64ELi64ELi256ELi4ELb0ELb0EN7cutlass10bfloat16_tE19Flash_kernel_traitsILi64ELi64ELi256ELi4ES3_EELb1ELb0ELb0ELb1ELb1ELb0ELb0ELb0EEEvNS_16Flash_fwd_paramsE)
        /*06c8*/ 	.word	0x000000ff


	//----- nvinfo : EIATTR_FRAME_SIZE
	.align		4
.L_300:
        /*06cc*/ 	.byte	0x04, 0x11
        /*06ce*/ 	.short	(.L_302 - .L_301)
	.align		4
.L_301:
        /*06d0*/ 	.word	index@(_ZN5flash24flash_fwd_splitkv_kernelI23Flash_fwd_kernel_traitsILi64ELi64ELi256ELi4ELb0ELb0EN7cutlass10bfloat16_tE19Flash_kernel_traitsILi64ELi64ELi256ELi4ES3_EELb1ELb0ELb0ELb1ELb1ELb0ELb0ELb0EEEvNS_16Flash_fwd_paramsE)
        /*06d4*/ 	.word	0x00000000


	//----- nvinfo : EIATTR_REGCOUNT
	.align		4
.L_302:
        /*06d8*/ 	.byte	0x04, 0x2f
        /*06da*/ 	.short	(.L_304 - .L_303)
	.align		4
.L_303:
        /*06dc*/ 	.word	index@(_ZN5flash24flash_fwd_splitkv_kernelI23Flash_fwd_kernel_traitsILi64ELi64ELi256ELi4ELb0ELb0EN7cutlass10bfloat16_tE19Flash_kernel_traitsILi64ELi64ELi256ELi4ES3_EELb1ELb0ELb0ELb0ELb0ELb1ELb1ELb1EEEvNS_16Flash_fwd_paramsE)
        /*06e0*/ 	.word	0x000000ff


	//----- nvinfo : EIATTR_FRAME_SIZE
	.align		4
.L_304:
        /*06e4*/ 	.byte	0x04, 0x11
        /*06e6*/ 	.short	(.L_306 - .L_305)
	.align		4
.L_305:
        /*06e8*/ 	.word	index@($_ZN5flash24flash_fwd_splitkv_kernelI23Flash_fwd_kernel_traitsILi64ELi64ELi256ELi4ELb0ELb0EN7cutlass10bfloat16_tE19Flash_kernel_traitsILi64ELi64ELi256ELi4ES3_EELb1ELb0ELb0ELb0ELb0ELb1ELb1ELb1EEEvNS_16Flash_fwd_paramsE$_ZN5flash30compute_attn_1rowblock_splitkvI23Flash_fwd_kernel_traitsILi64ELi64ELi256ELi4ELb0ELb0EN7cutlass10bfloat16_tE19Flash_kernel_traitsILi64ELi64ELi256ELi4ES3_EELb1ELb0ELb0ELb0ELb0ELb1ELb1ELb1ENS_16Flash_fwd_paramsEEEvRKT8_iiiii)
        /*06ec*/ 	.word	0x00000178


	//----- nvinfo : EIATTR_FRAME_SIZE
	.align		4
.L_306:
        /*06f0*/ 	.byte	0x04, 0x11
        /*06f2*/ 	.short	(.L_308 - .L_307)
	.align		4
.L_307:
        /*06f4*/ 	.word	index@(_ZN5flash24flash_fwd_splitkv_kernelI23Flash_fwd_kernel_traitsILi64ELi64ELi256ELi4ELb0ELb0EN7cutlass10bfloat16_tE19Flash_kernel_traitsILi64ELi64ELi256ELi4ES3_EELb1ELb0ELb0ELb0ELb0ELb1ELb1ELb1EEEvNS_16Flash_fwd_paramsE)
        /*06f8*/ 	.word	0x00000178


	//----- nvinfo : EIATTR_REGCOUNT
	.align		4
.L_308:
        /*06fc*/ 	.byte	0x04, 0x2f
        /*06fe*/ 	.short	(.L_310 - .L_309)
	.align		4
.L_309:
        /*0700*/ 	.word	index@(_ZN5flash24flash_fwd_splitkv_kernelI23Flash_fwd_kernel_traitsILi64ELi64ELi256ELi4ELb0ELb0EN7cutlass10bfloat16_tE19Flash_kernel_traitsILi64ELi64ELi256ELi4ES3_EELb1ELb0ELb0ELb0ELb0ELb0ELb1ELb1EEEvNS_16Flash_fwd_paramsE)
        /*0704*/ 	.word	0x000000ff


	//----- nvinfo : EIATTR_FRAME_SIZE
	.align		4
.L_310:
        /*0708*/ 	.byte	0x04, 0x11
        /*070a*/ 	.short	(.L_312 - .L_311)
	.align		4
.L_311:
        /*070c*/ 	.word	index@($_ZN5flash24flash_fwd_splitkv_kernelI23Flash_fwd_kernel_traitsILi64ELi64ELi256ELi4ELb0ELb0EN7cutlass10bfloat16_tE19Flash_kernel_traitsILi64ELi64ELi256ELi4ES3_EELb1ELb0ELb0ELb0ELb0ELb0ELb1ELb1EEEvNS_16Flash_fwd_paramsE$_ZN5flash30compute_attn_1rowblock_splitkvI23Flash_fwd_kernel_traitsILi64ELi64ELi256ELi4ELb0ELb0EN7cutlass10bfloat16_tE19Flash_kernel_traitsILi64ELi64ELi256ELi4ES3_EELb1ELb0ELb0ELb0ELb0ELb0ELb1ELb1ENS_16Flash_fwd_paramsEEEvRKT8_iiiii)
        /*0710*/ 	.word	0x00000160


	//----- nvinfo : EIATTR_FRAME_SIZE
	.align		4
.L_312:
        /*0714*/ 	.byte	0x04, 0x11
        /*0716*/ 	.short	(.L_314 - .L_313)
	.align		4
.L_313:
        /*0718*/ 	.word	index@(_ZN5flash24flash_fwd_splitkv_kernelI23Flash_fwd_kernel_traitsILi64ELi64ELi256ELi4ELb0ELb0EN7cutlass10bfloat16_tE19Flash_kernel_traitsILi64ELi64ELi256ELi4ES3_EELb1ELb0ELb0ELb0ELb0ELb0ELb1ELb1EEEvNS_16Flash_fwd_paramsE)
        /*071c*/ 	.word	0x00000160


	//----- nvinfo : EIATTR_REGCOUNT
	.align		4
.L_314:
        /*0720*/ 	.byte	0x04, 0x2f
        /*0722*/ 	.short	(.L_316 - .L_315)
	.align		4
.L_315:
        /*0724*/ 	.word	index@(_ZN5flash24flash_fwd_splitkv_kernelI23Flash_fwd_kernel_traitsILi64ELi64ELi256ELi4ELb0ELb0EN7cutlass10bfloat16_tE19Flash_kernel_traitsILi64ELi64ELi256ELi4ES3_EELb1ELb0ELb0ELb0ELb0ELb1ELb1ELb0EEEvNS_16Flash_fwd_paramsE)
        /*0728*/ 	.word	0x000000ff


	//----- nvinfo : EIATTR_FRAME_SIZE
	.align		4
.L_316:
        /*072c*/ 	.byte	0x04, 0x11
        /*072e*/ 	.short	(.L_318 - .L_317)
	.align		4
.L_317:
        /*0730*/ 	.word	index@(_ZN5flash24flash_fwd_splitkv_kernelI23Flash_fwd_kernel_traitsILi64ELi64ELi256ELi4ELb0ELb0EN7cutlass10bfloat16_tE19Flash_kernel_traitsILi64ELi64ELi256ELi4ES3_EELb1ELb0ELb0ELb0ELb0ELb1ELb1ELb0EEEvNS_16Flash_fwd_paramsE)
        /*0734*/ 	.word	0x00000070


	//----- nvinfo : EIATTR_REGCOUNT
	.align		4
.L_318:
        /*0738*/ 	.byte	0x04, 0x2f
        /*073a*/ 	.short	(.L_320 - .L_319)
	.align		4
.L_319:
        /*073c*/ 	.word	index@(_ZN5flash24flash_fwd_splitkv_kernelI23Flash_fwd_kernel_traitsILi64ELi64ELi256ELi4ELb0ELb0EN7cutlass10bfloat16_tE19Flash_kernel_traitsILi64ELi64ELi256ELi4ES3_EELb1ELb0ELb0ELb0ELb0ELb0ELb1ELb0EEEvNS_16Flash_fwd_paramsE)
        /*0740*/ 	.word	0x000000ff


	//----- nvinfo : EIATTR_FRAME_SIZE
	.align		4
.L_320:
        /*0744*/ 	.byte	0x04, 0x11
        /*0746*/ 	.short	(.L_322 - .L_321)
	.align		4
.L_321:
        /*0748*/ 	.word	index@(_ZN5flash24flash_fwd_splitkv_kernelI23Flash_fwd_kernel_traitsILi64ELi64ELi256ELi4ELb0ELb0EN7cutlass10bfloat16_tE19Flash_kernel_traitsILi64ELi64ELi256ELi4ES3_EELb1ELb0ELb0ELb0ELb0ELb0ELb1ELb0EEEvNS_16Flash_fwd_paramsE)
        /*074c*/ 	.word	0x00000030


	//----- nvinfo : EIATTR_REGCOUNT
	.align		4
.L_322:
        /*0750*/ 	.byte	0x04, 0x2f
        /*0752*/ 	.short	(.L_324 - .L_323)
	.align		4
.L_323:
        /*0754*/ 	.word	index@(_ZN5flash24flash_fwd_splitkv_kernelI23Flash_fwd_kernel_traitsILi64ELi64ELi256ELi4ELb0ELb0EN7cutlass10bfloat16_tE19Flash_kernel_traitsILi64ELi64ELi256ELi4ES3_EELb1ELb0ELb0ELb0ELb0ELb1ELb0ELb1EEEvNS_16Flash_fwd_paramsE)
        /*0758*/ 	.word	0x000000ff


	//----- nvinfo : EIATTR_FRAME_SIZE
	.align		4
.L_324:
        /*075c*/ 	.byte	0x04, 0x11
        /*075e*/ 	.short	(.L_326 - .L_325)
	.align		4
.L_325:
        /*0760*/ 	.word	index@($_ZN5flash24flash_fwd_splitkv_kernelI23Flash_fwd_kernel_traitsILi64ELi64ELi256ELi4ELb0ELb0EN7cutlass10bfloat16_tE19Flash_kernel_traitsILi64ELi64ELi256ELi4ES3_EELb1ELb0ELb0ELb0ELb0ELb1ELb0ELb1EEEvNS_16Flash_fwd_paramsE$_ZN5flash30compute_attn_1rowblock_splitkvI23Flash_fwd_kernel_traitsILi64ELi64ELi256ELi4ELb0ELb0EN7cutlass10bfloat16_tE19Flash_kernel_traitsILi64ELi64ELi256ELi4ES3_EELb1ELb0ELb0ELb0ELb0ELb1ELb0ELb1ENS_16Flash_fwd_paramsEEEvRKT8_iiiii)
        /*0764*/ 	.word	0x00000180


	//----- nvinfo : EIATTR_FRAME_SIZE
	.align		4
.L_326:
        /*0768*/ 	.byte	0x04, 0x11
        /*076a*/ 	.short	(.L_328 - .L_327)
	.align		4
.L_327:
        /*076c*/ 	.word	index@(_ZN5flash24flash_fwd_splitkv_kernelI23Flash_fwd_kernel_traitsILi64ELi64ELi256ELi4ELb0ELb0EN7cutlass10bfloat16_tE19Flash_kernel_traitsILi64ELi64ELi256ELi4ES3_EELb1ELb0ELb0ELb0ELb0ELb1ELb0ELb1EEEvNS_16Flash_fwd_paramsE)
        /*0770*/ 	.word	0x00000180


	//----- nvinfo : EIATTR_REGCOUNT
	.align		4
.L_328:
        /*0774*/ 	.byte	0x04, 0x2f
        /*0776*/ 	.short	(.L_330 - .L_329)
	.align		4
.L_329:
        /*0778*/ 	.word	index@(_ZN5flash24flash_fwd_splitkv_kernelI23Flash_fwd_kernel_traitsILi64ELi64ELi256ELi4ELb0ELb0EN7cutlass10bfloat16_tE19Flash_kernel_traitsILi64ELi64ELi256ELi4ES3_EELb1ELb0ELb0ELb0ELb0ELb0ELb0ELb1EEEvNS_16Flash_fwd_paramsE)
        /*077c*/ 	.word	0x000000ff


	//----- nvinfo : EIATTR_FRAME_SIZE
	.align		4
.L_330:
        /*0780*/ 	.byte	0x04, 0x11
        /*0782*/ 	.short	(.L_332 - .L_331)
	.align		4
.L_331:
        /*0784*/ 	.word	index@($_ZN5flash24flash_fwd_splitkv_kernelI23Flash_fwd_kernel_traitsILi64ELi64ELi256ELi4ELb0ELb0EN7cutlass10bfloat16_tE19Flash_kernel_traitsILi64ELi64ELi256ELi4ES3_EELb1ELb0ELb0ELb0ELb0ELb0ELb0ELb1EEEvNS_16Flash_fwd_paramsE$_ZN5flash30compute_attn_1rowblock_splitkvI23Flash_fwd_kernel_traitsILi64ELi64ELi256ELi4ELb0ELb0EN7cutlass10bfloat16_tE19Flash_kernel_traitsILi64ELi64ELi256ELi4ES3_EELb1ELb0ELb0ELb0ELb0ELb0ELb0ELb1ENS_16Flash_fwd_paramsEEEvRKT8_iiiii)
        /*0788*/ 	.word	0x00000178


	//----- nvinfo : EIATTR_FRAME_SIZE
	.align		4
.L_332:
        /*078c*/ 	.byte	0x04, 0x11
        /*078e*/ 	.short	(.L_334 - .L_333)
	.align		4
.L_333:
        /*0790*/ 	.word	index@(_ZN5flash24flash_fwd_splitkv_kernelI23Flash_fwd_kernel_traitsILi64ELi64ELi256ELi4ELb0ELb0EN7cutlass10bfloat16_tE19Flash_kernel_traitsILi64ELi64ELi256ELi4ES3_EELb1ELb0ELb0ELb0ELb0ELb0ELb0ELb1EEEvNS_16Flash_fwd_paramsE)
        /*0794*/ 	.word	0x00000178


	//----- nvinfo : EIATTR_REGCOUNT
	.align		4
.L_334:
        /*0798*/ 	.byte	0x04, 0x2f
        /*079a*/ 	.short	(.L_336 - .L_335)
	.align		4
.L_335:
        /*079c*/ 	.word	index@(_ZN5flash24flash_fwd_splitkv_kernelI23Flash_fwd_kernel_traitsILi64ELi64ELi256ELi4ELb0ELb0EN7cutlass10bfloat16_tE19Flash_kernel_traitsILi64ELi64ELi256ELi4ES3_EELb1ELb0ELb0ELb0ELb0ELb1ELb0ELb0EEEvNS_16Flash_fwd_paramsE)
        /*07a0*/ 	.word	0x000000ff


	//----- nvinfo : EIATTR_FRAME_SIZE
	.align		4
.L_336:
        /*07a4*/ 	.byte	0x04, 0x11
        /*07a6*/ 	.short	(.L_338 - .L_337)
	.align		4
.L_337:
        /*07a8*/ 	.word	index@(_ZN5flash24flash_fwd_splitkv_kernelI23Flash_fwd_kernel_traitsILi64ELi64ELi256ELi4ELb0ELb0EN7cutlass10bfloat16_tE19Flash_kernel_traitsILi64ELi64ELi256ELi4ES3_EELb1ELb0ELb0ELb0ELb0ELb1ELb0ELb0EEEvNS_16Flash_fwd_paramsE)
        /*07ac*/ 	.word	0x00000058


	//----- nvinfo : EIATTR_REGCOUNT
	.align		4
.L_338:
        /*07b0*/ 	.byte	0x04, 0x2f
        /*07b2*/ 	.short	(.L_340 - .L_339)
	.align		4
.L_339:
        /*07b4*/ 	.word	index@(_ZN5flash24flash_fwd_splitkv_kernelI23Flash_fwd_kernel_traitsILi64ELi64ELi256ELi4ELb0ELb0EN7cutlass10bfloat16_tE19Flash_kernel_traitsILi64ELi64ELi256ELi4ES3_EELb1ELb0ELb0ELb0ELb0ELb0ELb0ELb0EEEvNS_16Flash_fwd_paramsE)
        /*07b8*/ 	.word	0x000000ff


	//----- nvinfo : EIATTR_FRAME_SIZE
	.align		4
.L_340:
        /*07bc*/ 	.byte	0x04, 0x11
        /*07be*/ 	.short	(.L_342 - .L_341)
	.align		4
.L_341:
        /*07c0*/ 	.word	index@(_ZN5flash24flash_fwd_splitkv_kernelI23Flash_fwd_kernel_traitsILi64ELi64ELi256ELi4ELb0ELb0EN7cutlass10bfloat16_tE19Flash_kernel_traitsILi64ELi64ELi256ELi4ES3_EELb1ELb0ELb0ELb0ELb0ELb0ELb0ELb0EEEvNS_16Flash_fwd_paramsE)
        /*07c4*/ 	.word	0x00000030


	//----- nvinfo : EIATTR_REGCOUNT
	.align		4
.L_342:
        /*07c8*/ 	.byte	0x04, 0x2f
        /*07ca*/ 	.short	(.L_344 - .L_343)
	.align		4
.L_343:
        /*07cc*/ 	.word	index@(_ZN5flash32flash_fwd_splitkv_combine_kernelI23Flash_fwd_kernel_traitsILi64ELi64ELi256ELi4ELb0ELb0EN7cutlass10bfloat16_tE19Flash_kernel_traitsILi64ELi64ELi256ELi4ES3_EELi8ELi1ELb1EEEvNS_16Flash_fwd_paramsE)
        /*07d0*/ 	.word	0x00000036


	//----- nvinfo : EIATTR_FRAME_SIZE
	.align		4
.L_344:
        /*07d4*/ 	.byte	0x04, 0x11
        /*07d6*/ 	.short	(.L_346 - .L_345)
	.align		4
.L_345:
        /*07d8*/ 	.word	index@($__internal_13_$__cuda_sm20_div_s64)
        /*07dc*/ 	.word	0x00000000


	//----- nvinfo : EIATTR_FRAME_SIZE
	.align		4
.L_346:
        /*07e0*/ 	.byte	0x04, 0x11
        /*07e2*/ 	.short	(.L_348 - .L_347)
	.align		4
.L_347:
        /*07e4*/ 	.word	index@(_ZN5flash32flash_fwd_splitkv_combine_kernelI23Flash_fwd_kernel_traitsILi64ELi64ELi256ELi4ELb0ELb0EN7cutlass10bfloat16_tE19Flash_kernel_traitsILi64ELi64ELi256ELi4ES3_EELi8ELi1ELb1EEEvNS_16Flash_fwd_paramsE)
        /*07e8*/ 	.word	0x00000000


	//----- nvinfo : EIATTR_REGCOUNT
	.align		4
.L_348:
        /*07ec*/ 	.byte	0x04, 0x2f
        /*07ee*/ 	.short	(.L_350 - .L_349)
	.align		4
.L_349:
        /*07f0*/ 	.word	index@(_ZN5flash32flash_fwd_splitkv_combine_kernelI23Flash_fwd_kernel_traitsILi64ELi64ELi256ELi4ELb0ELb0EN7cutlass10bfloat16_tE19Flash_kernel_traitsILi64ELi64ELi256ELi4ES3_EELi8ELi2ELb1EEEvNS_16Flash_fwd_paramsE)
        /*07f4*/ 	.word	0x00000036


	//----- nvinfo : EIATTR_FRAME_SIZE
	.align		4
.L_350:
        /*07f8*/ 	.byte	0x04, 0x11
        /*07fa*/ 	.short	(.L_352 - .L_351)
	.align		4
.L_351:
        /*07fc*/ 	.word	index@($__internal_12_$__cuda_sm20_div_s64)
        /*0800*/ 	.word	0x00000000


	//----- nvinfo : EIATTR_FRAME_SIZE
	.align		4
.L_352:
        /*0804*/ 	.byte	0x04, 0x11
        /*0806*/ 	.short	(.L_354 - .L_353)
	.align		4
.L_353:
        /*0808*/ 	.word	index@(_ZN5flash32flash_fwd_splitkv_combine_kernelI23Flash_fwd_kernel_traitsILi64ELi64ELi256ELi4ELb0ELb0EN7cutlass10bfloat16_tE19Flash_kernel_traitsILi64ELi64ELi256ELi4ES3_EELi8ELi2ELb1EEEvNS_16Flash_fwd_paramsE)
        /*080c*/ 	.word	0x00000000


	//----- nvinfo : EIATTR_REGCOUNT
	.align		4
.L_354:
        /*0810*/ 	.byte	0x04, 0x2f
        /*0812*/ 	.short	(.L_356 - .L_355)
	.align		4
.L_355:
        /*0814*/ 	.word	index@(_ZN5flash32flash_fwd_splitkv_combine_kernelI23Flash_fwd_kernel_traitsILi64ELi64ELi256ELi4ELb0ELb0EN7cutlass10bfloat16_tE19Flash_kernel_traitsILi64ELi64ELi256ELi4ES3_EELi8ELi3ELb1EEEvNS_16Flash_fwd_paramsE)
        /*0818*/ 	.word	0x00000036


	//----- nvinfo : EIATTR_FRAME_SIZE
	.align		4
.L_356:
        /*081c*/ 	.byte	0x04, 0x11
        /*081e*/ 	.short	(.L_358 - .L_357)
	.align		4
.L_357:
        /*0820*/ 	.word	index@($__internal_11_$__cuda_sm20_div_s64)
        /*0824*/ 	.word	0x00000000


	//----- nvinfo : EIATTR_FRAME_SIZE
	.align		4
.L_358:
        /*0828*/ 	.byte	0x04, 0x11
        /*082a*/ 	.short	(.L_360 - .L_359)
	.align		4
.L_359:
        /*082c*/ 	.word	index@(_ZN5flash32flash_fwd_splitkv_combine_kernelI23Flash_fwd_kernel_traitsILi64ELi64ELi256ELi4ELb0ELb0EN7cutlass10bfloat16_tE19Flash_kernel_traitsILi64ELi64ELi256ELi4ES3_EELi8ELi3ELb1EEEvNS_16Flash_fwd_paramsE)
        /*0830*/ 	.word	0x00000000


	//----- nvinfo : EIATTR_REGCOUNT
	.align		4
.L_360:
        /*0834*/ 	.byte	0x04, 0x2f
        /*0836*/ 	.short	(.L_362 - .L_361)
	.align		4
.L_361:
        /*0838*/ 	.word	index@(_ZN5flash32flash_fwd_splitkv_combine_kernelI23Flash_fwd_kernel_traitsILi64ELi64ELi256ELi4ELb0ELb0EN7cutlass10bfloat16_tE19Flash_kernel_traitsILi64ELi64ELi256ELi4ES3_EELi8ELi4ELb1EEEvNS_16Flash_fwd_paramsE)
        /*083c*/ 	.word	0x00000034


	//----- nvinfo : EIATTR_FRAME_SIZE
	.align		4
.L_362:
        /*0840*/ 	.byte	0x04, 0x11
        /*0842*/ 	.short	(.L_364 - .L_363)
	.align		4
.L_363:
        /*0844*/ 	.word	index@($__internal_10_$__cuda_sm20_div_s64)
        /*0848*/ 	.word	0x00000000


	//----- nvinfo : EIATTR_FRAME_SIZE
	.align		4
.L_364:
        /*084c*/ 	.byte	0x04, 0x11
        /*084e*/ 	.short	(.L_366 - .L_365)
	.align		4
.L_365:
        /*0850*/ 	.word	index@(_ZN5flash32flash_fwd_splitkv_combine_kernelI23Flash_fwd_kernel_traitsILi64ELi64ELi256ELi4ELb0ELb0EN7cutlass10bfloat16_tE19Flash_kernel_traitsILi64ELi64ELi256ELi4ES3_EELi8ELi4ELb1EEEvNS_16Flash_fwd_paramsE)
        /*0854*/ 	.word	0x00000000


	//----- nvinfo : EIATTR_REGCOUNT
	.align		4
.L_366:
        /*0858*/ 	.byte	0x04, 0x2f
        /*085a*/ 	.short	(.L_368 - .L_367)
	.align		4
.L_367:
        /*085c*/ 	.word	index@(_ZN5flash32flash_fwd_splitkv_combine_kernelI23Flash_fwd_kernel_traitsILi64ELi64ELi256ELi4ELb0ELb0EN7cutlass10bfloat16_tE19Flash_kernel_traitsILi64ELi64ELi256ELi4ES3_EELi8ELi5ELb1EEEvNS_16Flash_fwd_paramsE)
        /*0860*/ 	.word	0x0000003a


	//----- nvinfo : EIATTR_FRAME_SIZE
	.align		4
.L_368:
        /*0864*/ 	.byte	0x04, 0x11
        /*0866*/ 	.short	(.L_370 - .L_369)
	.align		4
.L_369:
        /*0868*/ 	.word	index@($__internal_9_$__cuda_sm20_div_s64)
        /*086c*/ 	.word	0x00000000


	//----- nvinfo : EIATTR_FRAME_SIZE
	.align		4
.L_370:
        /*0870*/ 	.byte	0x04, 0x11
        /*0872*/ 	.short	(.L_372 - .L_371)
	.align		4
.L_371:
        /*0874*/ 	.word	index@(_ZN5flash32flash_fwd_splitkv_combine_kernelI23Flash_fwd_kernel_traitsILi64ELi64ELi256ELi4ELb0ELb0EN7cutlass10bfloat16_tE19Flash_kernel_traitsILi64ELi64ELi256ELi4ES3_EELi8ELi5ELb1EEEvNS_16Flash_fwd_paramsE)
        /*0878*/ 	.word	0x00000000


	//----- nvinfo : EIATTR_REGCOUNT
	.align		4
.L_372:
        /*087c*/ 	.byte	0x04, 0x2f
        /*087e*/ 	.short	(.L_374 - .L_373)
	.align		4
.L_373:
        /*0880*/ 	.word	index@(_ZN5flash32flash_fwd_splitkv_combine_kernelI23Flash_fwd_kernel_traitsILi64ELi64ELi256ELi4ELb0ELb0EN7cutlass10bfloat16_tE19Flash_kernel_traitsILi64ELi64ELi256ELi4ES3_EELi8ELi6ELb1EEEvNS_16Flash_fwd_paramsE)
        /*0884*/ 	.word	0x0000003c


	//----- nvinfo : EIATTR_FRAME_SIZE
	.align		4
.L_374:
        /*0888*/ 	.byte	0x04, 0x11
        /*088a*/ 	.short	(.L_376 - .L_375)
	.align		4
.L_375:
        /*088c*/ 	.word	index@($__internal_8_$__cuda_sm20_div_s64)
        /*0890*/ 	.word	0x00000000


	//----- nvinfo : EIATTR_FRAME_SIZE
	.align		4
.L_376:
        /*0894*/ 	.byte	0x04, 0x11
        /*0896*/ 	.short	(.L_378 - .L_377)
	.align		4
.L_377:
        /*0898*/ 	.word	index@(_ZN5flash32flash_fwd_splitkv_combine_kernelI23Flash_fwd_kernel_traitsILi64ELi64ELi256ELi4ELb0ELb0EN7cutlass10bfloat16_tE19Flash_kernel_traitsILi64ELi64ELi256ELi4ES3_EELi8ELi6ELb1EEEvNS_16Flash_fwd_paramsE)
        /*089c*/ 	.word	0x00000000


	//----- nvinfo : EIATTR_REGCOUNT
	.align		4
.L_378:
        /*08a0*/ 	.byte	0x04, 0x2f
        /*08a2*/ 	.short	(.L_380 - .L_379)
	.align		4
.L_379:
        /*08a4*/ 	.word	index@(_ZN5flash32flash_fwd_splitkv_combine_kernelI23Flash_fwd_kernel_traitsILi64ELi64ELi256ELi4ELb0ELb0EN7cutlass10bfloat16_tE19Flash_kernel_traitsILi64ELi64ELi256ELi4ES3_EELi8ELi7ELb1EEEvNS_16Flash_fwd_paramsE)
        /*08a8*/ 	.word	0x0000003e


	//----- nvinfo : EIATTR_FRAME_SIZE
	.align		4
.L_380:
        /*08ac*/ 	.byte	0x04, 0x11
        /*08ae*/ 	.short	(.L_382 - .L_381)
	.align		4
.L_381:
        /*08b0*/ 	.word	index@($__internal_7_$__cuda_sm20_div_s64)
        /*08b4*/ 	.word	0x00000000


	//----- nvinfo : EIATTR_FRAME_SIZE
	.align		4
.L_382:
        /*08b8*/ 	.byte	0x04, 0x11
        /*08ba*/ 	.short	(.L_384 - .L_383)
	.align		4
.L_383:
        /*08bc*/ 	.word	index@(_ZN5flash32flash_fwd_splitkv_combine_kernelI23Flash_fwd_kernel_traitsILi64ELi64ELi256ELi4ELb0ELb0EN7cutlass10bfloat16_tE19Flash_kernel_traitsILi64ELi64ELi256ELi4ES3_EELi8ELi7ELb1EEEvNS_16Flash_fwd_paramsE)
        /*08c0*/ 	.word	0x00000000


	//----- nvinfo : EIATTR_REGCOUNT
	.align		4
.L_384:
        /*08c4*/ 	.byte	0x04, 0x2f
        /*08c6*/ 	.short	(.L_386 - .L_385)
	.align		4
.L_385:
        /*08c8*/ 	.word	index@(_ZN5flash32flash_fwd_splitkv_combine_kernelI23Flash_fwd_kernel_traitsILi64ELi64ELi256ELi4ELb0ELb0EN7cutlass10bfloat16_tE19Flash_kernel_traitsILi64ELi64ELi256ELi4ES3_EELi8ELi1ELb0EEEvNS_16Flash_fwd_paramsE)
        /*08cc*/ 	.word	0x00000036


	//----- nvinfo : EIATTR_FRAME_SIZE
	.align		4
.L_386:
        /*08d0*/ 	.byte	0x04, 0x11
        /*08d2*/ 	.short	(.L_388 - .L_387)
	.align		4
.L_387:
        /*08d4*/ 	.word	index@($__internal_6_$__cuda_sm20_div_s64)
        /*08d8*/ 	.word	0x00000000


	//----- nvinfo : EIATTR_FRAME_SIZE
	.align		4
.L_388:
        /*08dc*/ 	.byte	0x04, 0x11
        /*08de*/ 	.short	(.L_390 - .L_389)
	.align		4
.L_389:
        /*08e0*/ 	.word	index@(_ZN5flash32flash_fwd_splitkv_combine_kernelI23Flash_fwd_kernel_traitsILi64ELi64ELi256ELi4ELb0ELb0EN7cutlass10bfloat16_tE19Flash_kernel_traitsILi64ELi64ELi256ELi4ES3_EELi8ELi1ELb0EEEvNS_16Flash_fwd_paramsE)
        /*08e4*/ 	.word	0x00000000


	//----- nvinfo : EIATTR_REGCOUNT
	.align		4
.L_390:
        /*08e8*/ 	.byte	0x04, 0x2f
        /*08ea*/ 	.short	(.L_392 - .L_391)
	.align		4
.L_391:
        /*08ec*/ 	.word	index@(_ZN5flash32flash_fwd_splitkv_combine_kernelI23Flash_fwd_kernel_traitsILi64ELi64ELi256ELi4ELb0ELb0EN7cutlass10bfloat16_tE19Flash_kernel_traitsILi64ELi64ELi256ELi4ES3_EELi8ELi2ELb0EEEvNS_16Flash_fwd_paramsE)
        /*08f0*/ 	.word	0x00000036


	//----- nvinfo : EIATTR_FRAME_SIZE
	.align		4
.L_392:
        /*08f4*/ 	.byte	0x04, 0x11
        /*08f6*/ 	.short	(.L_394 - .L_393)
	.align		4
.L_393:
        /*08f8*/ 	.word	index@($__internal_5_$__cuda_sm20_div_s64)
        /*08fc*/ 	.word	0x00000000


	//----- nvinfo : EIATTR_FRAME_SIZE
	.align		4
.L_394:
        /*0900*/ 	.byte	0x04, 0x11
        /*0902*/ 	.short	(.L_396 - .L_395)
	.align		4
.L_395:
        /*0904*/ 	.word	index@(_ZN5flash32flash_fwd_splitkv_combine_kernelI23Flash_fwd_kernel_traitsILi64ELi64ELi256ELi4ELb0ELb0EN7cutlass10bfloat16_tE19Flash_kernel_traitsILi64ELi64ELi256ELi4ES3_EELi8ELi2ELb0EEEvNS_16Flash_fwd_paramsE)
        /*0908*/ 	.word	0x00000000


	//----- nvinfo : EIATTR_REGCOUNT
	.align		4
.L_396:
        /*090c*/ 	.byte	0x04, 0x2f
        /*090e*/ 	.short	(.L_398 - .L_397)
	.align		4
.L_397:
        /*0910*/ 	.word	index@(_ZN5flash32flash_fwd_splitkv_combine_kernelI23Flash_fwd_kernel_traitsILi64ELi64ELi256ELi4ELb0ELb0EN7cutlass10bfloat16_tE19Flash_kernel_traitsILi64ELi64ELi256ELi4ES3_EELi8ELi3ELb0EEEvNS_16Flash_fwd_paramsE)
        /*0914*/ 	.word	0x00000036


	//----- nvinfo : EIATTR_FRAME_SIZE
	.align		4
.L_398:
        /*0918*/ 	.byte	0x04, 0x11
        /*091a*/ 	.short	(.L_400 - .L_399)
	.align		4
.L_399:
        /*091c*/ 	.word	index@($__internal_4_$__cuda_sm20_div_s64)
        /*0920*/ 	.word	0x00000000


	//----- nvinfo : EIATTR_FRAME_SIZE
	.align		4
.L_400:
        /*0924*/ 	.byte	0x04, 0x11
        /*0926*/ 	.short	(.L_402 - .L_401)
	.align		4
.L_401:
        /*0928*/ 	.word	index@(_ZN5flash32flash_fwd_splitkv_combine_kernelI23Flash_fwd_kernel_traitsILi64ELi64ELi256ELi4ELb0ELb0EN7cutlass10bfloat16_tE19Flash_kernel_traitsILi64ELi64ELi256ELi4ES3_EELi8ELi3ELb0EEEvNS_16Flash_fwd_paramsE)
        /*092c*/ 	.word	0x00000000


	//----- nvinfo : EIATTR_REGCOUNT
	.align		4
.L_402:
        /*0930*/ 	.byte	0x04, 0x2f
        /*0932*/ 	.short	(.L_404 - .L_403)
	.align		4
.L_403:
        /*0934*/ 	.word	index@(_ZN5flash32flash_fwd_splitkv_combine_kernelI23Flash_fwd_kernel_traitsILi64ELi64ELi256ELi4ELb0ELb0EN7cutlass10bfloat16_tE19Flash_kernel_traitsILi64ELi64ELi256ELi4ES3_EELi8ELi4ELb0EEEvNS_16Flash_fwd_paramsE)
        /*0938*/ 	.word	0x00000034


	//----- nvinfo : EIATTR_FRAME_SIZE
	.align		4
.L_404:
        /*093c*/ 	.byte	0x04, 0x11
        /*093e*/ 	.short	(.L_406 - .L_405)
	.align		4
.L_405:
        /*0940*/ 	.word	index@($__internal_3_$__cuda_sm20_div_s64)
        /*0944*/ 	.word	0x00000000


	//----- nvinfo : EIATTR_FRAME_SIZE
	.align		4
.L_406:
        /*0948*/ 	.byte	0x04, 0x11
        /*094a*/ 	.short	(.L_408 - .L_407)
	.align		4
.L_407:
        /*094c*/ 	.word	index@(_ZN5flash32flash_fwd_splitkv_combine_kernelI23Flash_fwd_kernel_traitsILi64ELi64ELi256ELi4ELb0ELb0EN7cutlass10bfloat16_tE19Flash_kernel_traitsILi64ELi64ELi256ELi4ES3_EELi8ELi4ELb0EEEvNS_16Flash_fwd_paramsE)
        /*0950*/ 	.word	0x00000000


	//----- nvinfo : EIATTR_REGCOUNT
	.align		4
.L_408:
        /*0954*/ 	.byte	0x04, 0x2f
        /*0956*/ 	.short	(.L_410 - .L_409)
	.align		4
.L_409:
        /*0958*/ 	.word	index@(_ZN5flash32flash_fwd_splitkv_combine_kernelI23Flash_fwd_kernel_traitsILi64ELi64ELi256ELi4ELb0ELb0EN7cutlass10bfloat16_tE19Flash_kernel_traitsILi64ELi64ELi256ELi4ES3_EELi8ELi5ELb0EEEvNS_16Flash_fwd_paramsE)
        /*095c*/ 	.word	0x0000003a


	//----- nvinfo : EIATTR_FRAME_SIZE
	.align		4
.L_410:
        /*0960*/ 	.byte	0x04, 0x11
        /*0962*/ 	.short	(.L_412 - .L_411)
	.align		4
.L_411:
        /*0964*/ 	.word	index@($__internal_2_$__cuda_sm20_div_s64)
        /*0968*/ 	.word	0x00000000


	//----- nvinfo : EIATTR_FRAME_SIZE
	.align		4
.L_412:
        /*096c*/ 	.byte	0x04, 0x11
        /*096e*/ 	.short	(.L_414 - .L_413)
	.align		4
.L_413:
        /*0970*/ 	.word	index@(_ZN5flash32flash_fwd_splitkv_combine_kernelI23Flash_fwd_kernel_traitsILi64ELi64ELi256ELi4ELb0ELb0EN7cutlass10bfloat16_tE19Flash_kernel_traitsILi64ELi64ELi256ELi4ES3_EELi8ELi5ELb0EEEvNS_16Flash_fwd_paramsE)
        /*0974*/ 	.word	0x00000000


	//----- nvinfo : EIATTR_REGCOUNT
	.align		4
.L_414:
        /*0978*/ 	.byte	0x04, 0x2f
        /*097a*/ 	.short	(.L_416 - .L_415)
	.align		4
.L_415:
        /*097c*/ 	.word	index@(_ZN5flash32flash_fwd_splitkv_combine_kernelI23Flash_fwd_kernel_traitsILi64ELi64ELi256ELi4ELb0ELb0EN7cutlass10bfloat16_tE19Flash_kernel_traitsILi64ELi64ELi256ELi4ES3_EELi8ELi6ELb0EEEvNS_16Flash_fwd_paramsE)
        /*0980*/ 	.word	0x0000003c


	//----- nvinfo : EIATTR_FRAME_SIZE
	.align		4
.L_416:
        /*0984*/ 	.byte	0x04, 0x11
        /*0986*/ 	.short	(.L_418 - .L_417)
	.align		4
.L_417:
        /*0988*/ 	.word	index@($__internal_1_$__cuda_sm20_div_s64)
        /*098c*/ 	.word	0x00000000


	//----- nvinfo : EIATTR_FRAME_SIZE
	.align		4
.L_418:
        /*0990*/ 	.byte	0x04, 0x11
        /*0992*/ 	.short	(.L_420 - .L_419)
	.align		4
.L_419:
        /*0994*/ 	.word	index@(_ZN5flash32flash_fwd_splitkv_combine_kernelI23Flash_fwd_kernel_traitsILi64ELi64ELi256ELi4ELb0ELb0EN7cutlass10bfloat16_tE19Flash_kernel_traitsILi64ELi64ELi256ELi4ES3_EELi8ELi6ELb0EEEvNS_16Flash_fwd_paramsE)
        /*0998*/ 	.word	0x00000000


	//----- nvinfo : EIATTR_REGCOUNT
	.align		4
.L_420:
        /*099c*/ 	.byte	0x04, 0x2f
        /*099e*/ 	.short	(.L_422 - .L_421)
	.align		4
.L_421:
        /*09a0*/ 	.word	index@(_ZN5flash32flash_fwd_splitkv_combine_kernelI23Flash_fwd_kernel_traitsILi64ELi64ELi256ELi4ELb0ELb0EN7cutlass10bfloat16_tE19Flash_kernel_traitsILi64ELi64ELi256ELi4ES3_EELi8ELi7ELb0EEEvNS_16Flash_fwd_paramsE)
        /*09a4*/ 	.word	0x0000003e


	//----- nvinfo : EIATTR_FRAME_SIZE
	.align		4
.L_422:
        /*09a8*/ 	.byte	0x04, 0x11
        /*09aa*/ 	.short	(.L_424 - .L_423)
	.align		4
.L_423:
        /*09ac*/ 	.word	index@($__internal_0_$__cuda_sm20_div_s64)
        /*09b0*/ 	.word	0x00000000


	//----- nvinfo : EIATTR_FRAME_SIZE
	.align		4
.L_424:
        /*09b4*/ 	.byte	0x04, 0x11
        /*09b6*/ 	.short	(.L_426 - .L_425)
	.align		4
.L_425:
        /*09b8*/ 	.word	index@(_ZN5flash32flash_fwd_splitkv_combine_kernelI23Flash_fwd_kernel_traitsILi64ELi64ELi256ELi4ELb0ELb0EN7cutlass10bfloat16_tE19Flash_kernel_traitsILi64ELi64ELi256ELi4ES3_EELi8ELi7ELb0EEEvNS_16Flash_fwd_paramsE)
        /*09bc*/ 	.word	0x00000000


	//----- nvinfo : EIATTR_MIN_STACK_SIZE
	.align		4
.L_426:
        /*09c0*/ 	.byte	0x04, 0x12
        /*09c2*/ 	.short	(.L_428 - .L_427)
	.align		4
.L_427:
        /*09c4*/ 	.word	index@(_ZN5flash32flash_fwd_splitkv_combine_kernelI23Flash_fwd_kernel_traitsILi64ELi64ELi256ELi4ELb0ELb0EN7cutlass10bfloat16_tE19Flash_kernel_traitsILi64ELi64ELi256ELi4ES3_EELi8ELi7ELb0EEEvNS_16Flash_fwd_paramsE)
        /*09c8*/ 	.word	0x00000000


	//----- nvinfo : EIATTR_MIN_STACK_SIZE
	.align		4
.L_428:
        /*09cc*/ 	.byte	0x04, 0x12
        /*09ce*/ 	.short	(.L_430 - .L_429)
	.align		4
.L_429:
        /*09d0*/ 	.word	index@(_ZN5flash32flash_fwd_splitkv_combine_kernelI23Flash_fwd_kernel_traitsILi64ELi64ELi256ELi4ELb0ELb0EN7cutlass10bfloat16_tE19Flash_kernel_traitsILi64ELi64ELi256ELi4ES3_EELi8ELi6ELb0EEEvNS_16Flash_fwd_paramsE)
        /*09d4*/ 	.word	0x00000000


	//----- nvinfo : EIATTR_MIN_STACK_SIZE
	.align		4
.L_430:
        /*09d8*/ 	.byte	0x04, 0x12
        /*09da*/ 	.short	(.L_432 - .L_431)
	.align		4
.L_431:
        /*09dc*/ 	.word	index@(_ZN5flash32flash_fwd_splitkv_combine_kernelI23Flash_fwd_kernel_traitsILi64ELi64ELi256ELi4ELb0ELb0EN7cutlass10bfloat16_tE19Flash_kernel_traitsILi64ELi64ELi256ELi4ES3_EELi8ELi5ELb0EEEvNS_16Flash_fwd_paramsE)
        /*09e0*/ 	.word	0x00000000


	//----- nvinfo : EIATTR_MIN_STACK_SIZE
	.align		4
.L_432:
        /*09e4*/ 	.byte	0x04, 0x12
        /*09e6*/ 	.short	(.L_434 - .L_433)
	.align		4
.L_433:
        /*09e8*/ 	.word	index@(_ZN5flash32flash_fwd_splitkv_combine_kernelI23Flash_fwd_kernel_traitsILi64ELi64ELi256ELi4ELb0ELb0EN7cutlass10bfloat16_tE19Flash_kernel_traitsILi64ELi64ELi256ELi4ES3_EELi8ELi4ELb0EEEvNS_16Flash_fwd_paramsE)
        /*09ec*/ 	.word	0x00000000


	//----- nvinfo : EIATTR_MIN_STACK_SIZE
	.align		4
.L_434:
        /*09f0*/ 	.byte	0x04, 0x12
        /*09f2*/ 	.short	(.L_436 - .L_435)
	.align		4
.L_435:
        /*09f4*/ 	.word	index@(_ZN5flash32flash_fwd_splitkv_combine_kernelI23Flash_fwd_kernel_traitsILi64ELi64ELi256ELi4ELb0ELb0EN7cutlass10bfloat16_tE19Flash_kernel_traitsILi64ELi64ELi256ELi4ES3_EELi8ELi3ELb0EEEvNS_16Flash_fwd_paramsE)
        /*09f8*/ 	.word	0x00000000


	//----- nvinfo : EIATTR_MIN_STACK_SIZE
	.align		4
.L_436:
        /*09fc*/ 	.byte	0x04, 0x12
        /*09fe*/ 	.short	(.L_438 - .L_437)
	.align		4
.L_437:
        /*0a00*/ 	.word	index@(_ZN5flash32flash_fwd_splitkv_combine_kernelI23Flash_fwd_kernel_traitsILi64ELi64ELi256ELi4ELb0ELb0EN7cutlass10bfloat16_tE19Flash_kernel_traitsILi64ELi64ELi256ELi4ES3_EELi8ELi2ELb0EEEvNS_16Flash_fwd_paramsE)
        /*0a04*/ 	.word	0x00000000


	//----- nvinfo : EIATTR_MIN_STACK_SIZE
	.align		4
.L_438:
        /*0a08*/ 	.byte	0x04, 0x12
        /*0a0a*/ 	.short	(.L_440 - .L_439)
	.align		4
.L_439:
        /*0a0c*/ 	.word	index@(_ZN5flash32flash_fwd_splitkv_combine_kernelI23Flash_fwd_kernel_traitsILi64ELi64ELi256ELi4ELb0ELb0EN7cutlass10bfloat16_tE19Flash_kernel_traitsILi64ELi64ELi256ELi4ES3_EELi8ELi1ELb0EEEvNS_16Flash_fwd_paramsE)
        /*0a10*/ 	.word	0x00000000


	//----- nvinfo : EIATTR_MIN_STACK_SIZE
	.align		4
.L_440:
        /*0a14*/ 	.byte	0x04, 0x12
        /*0a16*/ 	.short	(.L_442 - .L_441)
	.align		4
.L_441:
        /*0a18*/ 	.word	index@(_ZN5flash32flash_fwd_splitkv_combine_kernelI23Flash_fwd_kernel_traitsILi64ELi64ELi256ELi4ELb0ELb0EN7cutlass10bfloat16_tE19Flash_kernel_traitsILi64ELi64ELi256ELi4ES3_EELi8ELi7ELb1EEEvNS_16Flash_fwd_paramsE)
        /*0a1c*/ 	.word	0x00000000


	//----- nvinfo : EIATTR_MIN_STACK_SIZE
	.align		4
.L_442:
        /*0a20*/ 	.byte	0x04, 0x12
        /*0a22*/ 	.short	(.L_444 - .L_443)
	.align		4
.L_443:
        /*0a24*/ 	.word	index@(_ZN5flash32flash_fwd_splitkv_combine_kernelI23Flash_fwd_kernel_traitsILi64ELi64ELi256ELi4ELb0ELb0EN7cutlass10bfloat16_tE19Flash_kernel_traitsILi64ELi64ELi256ELi4ES3_EELi8ELi6ELb1EEEvNS_16Flash_fwd_paramsE)
        /*0a28*/ 	.word	0x00000000


	//----- nvinfo : EIATTR_MIN_STACK_SIZE
	.align		4
.L_444:
        /*0a2c*/ 	.byte	0x04, 0x12
        /*0a2e*/ 	.short	(.L_446 - .L_445)
	.align		4
.L_445:
        /*0a30*/ 	.word	index@(_ZN5flash32flash_fwd_splitkv_combine_kernelI23Flash_fwd_kernel_traitsILi64ELi64ELi256ELi4ELb0ELb0EN7cutlass10bfloat16_tE19Flash_kernel_traitsILi64ELi64ELi256ELi4ES3_EELi8ELi5ELb1EEEvNS_16Flash_fwd_paramsE)
        /*0a34*/ 	.word	0x00000000


	//----- nvinfo : EIATTR_MIN_STACK_SIZE
	.align		4
.L_446:
        /*0a38*/ 	.byte	0x04, 0x12
        /*0a3a*/ 	.short	(.L_448 - .L_447)
	.align		4
.L_447:
        /*0a3c*/ 	.word	index@(_ZN5flash32flash_fwd_splitkv_combine_kernelI23Flash_fwd_kernel_traitsILi64ELi64ELi256ELi4ELb0ELb0EN7cutlass10bfloat16_tE19Flash_kernel_traitsILi64ELi64ELi256ELi4ES3_EELi8ELi4ELb1EEEvNS_16Flash_fwd_paramsE)
        /*0a40*/ 	.word	0x00000000


	//----- nvinfo : EIATTR_MIN_STACK_SIZE
	.align		4
.L_448:
        /*0a44*/ 	.byte	0x04, 0x12
        /*0a46*/ 	.short	(.L_450 - .L_449)
	.align		4
.L_449:
        /*0a48*/ 	.word	index@(_ZN5flash32flash_fwd_splitkv_combine_kernelI23Flash_fwd_kernel_traitsILi64ELi64ELi256ELi4ELb0ELb0EN7cutlass10bfloat16_tE19Flash_kernel_traitsILi64ELi64ELi256ELi4ES3_EELi8ELi3ELb1EEEvNS_16Flash_fwd_paramsE)
        /*0a4c*/ 	.word	0x00000000


	//----- nvinfo : EIATTR_MIN_STACK_SIZE
	.align		4
.L_450:
        /*0a50*/ 	.byte	0x04, 0x12
        /*0a52*/ 	.short	(.L_452 - .L_451)
	.align		4
.L_451:
        /*0a54*/ 	.word	index@(_ZN5flash32flash_fwd_splitkv_combine_kernelI23Flash_fwd_kernel_traitsILi64ELi64ELi256ELi4ELb0ELb0EN7cutlass10bfloat16_tE19Flash_kernel_traitsILi64ELi64ELi256ELi4ES3_EELi8ELi2ELb1EEEvNS_16Flash_fwd_paramsE)
        /*0a58*/ 	.word	0x00000000


	//----- nvinfo : EIATTR_MIN_STACK_SIZE
	.align		4
.L_452:
        /*0a5c*/ 	.byte	0x04, 0x12
        /*0a5e*/ 	.short	(.L_454 - .L_453)
	.align		4
.L_453:
        /*0a60*/ 	.word	index@(_ZN5flash32flash_fwd_splitkv_combine_kernelI23Flash_fwd_kernel_traitsILi64ELi64ELi256ELi4ELb0ELb0EN7cutlass10bfloat16_tE19Flash_kernel_traitsILi64ELi64ELi256ELi4ES3_EELi8ELi1ELb1EEEvNS_16Flash_fwd_paramsE)
        /*0a64*/ 	.word	0x00000000


	//----- nvinfo : EIATTR_MIN_STACK_SIZE
	.align		4
.L_454:
        /*0a68*/ 	.byte	0x04, 0x12
        /*0a6a*/ 	.short	(.L_456 - .L_455)
	.align		4
.L_455:
        /*0a6c*/ 	.word	index@(_ZN5flash24flash_fwd_splitkv_kernelI23Flash_fwd_kernel_traitsILi64ELi64ELi256ELi4ELb0ELb0EN7cutlass10bfloat16_tE19Flash_kernel_traitsILi64ELi64ELi256ELi4ES3_EELb1ELb0ELb0ELb0ELb0ELb0ELb0ELb0EEEvNS_16Flash_fwd_paramsE)
        /*0a70*/ 	.word	0x00000030


	//----- nvinfo : EIATTR_MIN_STACK_SIZE
	.align		4
.L_456:
        /*0a74*/ 	.byte	0x04, 0x12
        /*0a76*/ 	.short	(.L_458 - .L_457)
	.align		4
.L_457:
        /*0a78*/ 	.word	index@(_ZN5flash24flash_fwd_splitkv_kernelI23Flash_fwd_kernel_traitsILi64ELi64ELi256ELi4ELb0ELb0EN7cutlass10bfloat16_tE19Flash_kernel_traitsILi64ELi64ELi256ELi4ES3_EELb1ELb0ELb0ELb0ELb0ELb1ELb0ELb0EEEvNS_16Flash_fwd_paramsE)
        /*0a7c*/ 	.word	0x00000058


	//----- nvinfo : EIATTR_MIN_STACK_SIZE
	.align		4
.L_458:
        /*0a80*/ 	.byte	0x04, 0x12
        /*0a82*/ 	.short	(.L_460 - .L_459)
	.align		4
.L_459:
        /*0a84*/ 	.word	index@(_ZN5flash24flash_fwd_splitkv_kernelI23Flash_fwd_kernel_traitsILi64ELi64ELi256ELi4ELb0ELb0EN7cutlass10bfloat16_tE19Flash_kernel_traitsILi64ELi64ELi256ELi4ES3_EELb1ELb0ELb0ELb0ELb0ELb0ELb0ELb1EEEvNS_16Flash_fwd_paramsE)
        /*0a88*/ 	.word	0x00000178


	//----- nvinfo : EIATTR_MIN_STACK_SIZE
	.align		4
.L_460:
        /*0a8c*/ 	.byte	0x04, 0x12
        /*0a8e*/ 	.short	(.L_462 - .L_461)
	.align		4
.L_461:
        /*0a90*/ 	.word	index@(_ZN5flash24flash_fwd_splitkv_kernelI23Flash_fwd_kernel_traitsILi64ELi64ELi256ELi4ELb0ELb0EN7cutlass10bfloat16_tE19Flash_kernel_traitsILi64ELi64ELi256ELi4ES3_EELb1ELb0ELb0ELb0ELb0ELb1ELb0ELb1EEEvNS_16Flash_fwd_paramsE)
        /*0a94*/ 	.word	0x00000180


	//----- nvinfo : EIATTR_MIN_STACK_SIZE
	.align		4
.L_462:
        /*0a98*/ 	.byte	0x04, 0x12
        /*0a9a*/ 	.short	(.L_464 - .L_463)
	.align		4
.L_463:
        /*0a9c*/ 	.word	index@(_ZN5flash24flash_fwd_splitkv_kernelI23Flash_fwd_kernel_traitsILi64ELi64ELi256ELi4ELb0ELb0EN7cutlass10bfloat16_tE19Flash_kernel_traitsILi64ELi64ELi256ELi4ES3_EELb1ELb0ELb0ELb0ELb0ELb0ELb1ELb0EEEvNS_16Flash_fwd_paramsE)
        /*0aa0*/ 	.word	0x00000030


	//----- nvinfo : EIATTR_MIN_STACK_SIZE
	.align		4
.L_464:
        /*0aa4*/ 	.byte	0x04, 0x12
        /*0aa6*/ 	.short	(.L_466 - .L_465)
	.align		4
.L_465:
        /*0aa8*/ 	.word	index@(_ZN5flash24flash_fwd_splitkv_kernelI23Flash_fwd_kernel_traitsILi64ELi64ELi256ELi4ELb0ELb0EN7cutlass10bfloat16_tE19Flash_kernel_traitsILi64ELi64ELi256ELi4ES3_EELb1ELb0ELb0ELb0ELb0ELb1ELb1ELb0EEEvNS_16Flash_fwd_paramsE)
        /*0aac*/ 	.word	0x00000070


	//----- nvinfo : EIATTR_MIN_STACK_SIZE
	.align		4
.L_466:
        /*0ab0*/ 	.byte	0x04, 0x12
        /*0ab2*/ 	.short	(.L_468 - .L_467)
	.align		4
.L_467:
        /*0ab4*/ 	.word	index@(_ZN5flash24flash_fwd_splitkv_kernelI23Flash_fwd_kernel_traitsILi64ELi64ELi256ELi4ELb0ELb0EN7cutlass10bfloat16_tE19Flash_kernel_traitsILi64ELi64ELi256ELi4ES3_EELb1ELb0ELb0ELb0ELb0ELb0ELb1ELb1EEEvNS_16Flash_fwd_paramsE)
        /*0ab8*/ 	.word	0x00000160


	//----- nvinfo : EIATTR_MIN_STACK_SIZE
	.align		4
.L_468:
        /*0abc*/ 	.byte	0x04, 0x12
        /*0abe*/ 	.short	(.L_470 - .L_469)
	.align		4
.L_469:
        /*0ac0*/ 	.word	index@(_ZN5flash24flash_fwd_splitkv_kernelI23Flash_fwd_kernel_traitsILi64ELi64ELi256ELi4ELb0ELb0EN7cutlass10bfloat16_tE19Flash_kernel_traitsILi64ELi64ELi256ELi4ES3_EELb1ELb0ELb0ELb0ELb0ELb1ELb1ELb1EEEvNS_16Flash_fwd_paramsE)
        /*0ac4*/ 	.word	0x00000178


	//----- nvinfo : EIATTR_MIN_STACK_SIZE
	.align		4
.L_470:
        /*0ac8*/ 	.byte	0x04, 0x12
        /*0aca*/ 	.short	(.L_472 - .L_471)
	.align		4
.L_471:
        /*0acc*/ 	.word	index@(_ZN5flash24flash_fwd_splitkv_kernelI23Flash_fwd_kernel_traitsILi64ELi64ELi256ELi4ELb0ELb0EN7cutlass10bfloat16_tE19Flash_kernel_traitsILi64ELi64ELi256ELi4ES3_EELb1ELb0ELb0ELb1ELb1ELb0ELb0ELb0EEEvNS_16Flash_fwd_paramsE)
        /*0ad0*/ 	.word	0x00000000


	//----- nvinfo : EIATTR_MIN_STACK_SIZE
	.align		4
.L_472:
        /*0ad4*/ 	.byte	0x04, 0x12
        /*0ad6*/ 	.short	(.L_474 - .L_473)
	.align		4
.L_473:
        /*0ad8*/ 	.word	index@(_ZN5flash24flash_fwd_splitkv_kernelI23Flash_fwd_kernel_traitsILi64ELi64ELi256ELi4ELb0ELb0EN7cutlass10bfloat16_tE19Flash_kernel_traitsILi64ELi64ELi256ELi4ES3_EELb1ELb0ELb0ELb1ELb1ELb1ELb0ELb0EEEvNS_16Flash_fwd_paramsE)
        /*0adc*/ 	.word	0x00000018


	//----- nvinfo : EIATTR_MIN_STACK_SIZE
	.align		4
.L_474:
        /*0ae0*/ 	.byte	0x04, 0x12
        /*0ae2*/ 	.short	(.L_476 - .L_475)
	.align		4
.L_475:
        /*0ae4*/ 	.word	index@(_ZN5flash24flash_fwd_splitkv_kernelI23Flash_fwd_kernel_traitsILi64ELi64ELi256ELi4ELb0ELb0EN7cutlass10bfloat16_tE19Flash_kernel_traitsILi64ELi64ELi256ELi4ES3_EELb1ELb0ELb0ELb1ELb1ELb0ELb1ELb0EEEvNS_16Flash_fwd_paramsE)
        /*0ae8*/ 	.word	0x00000018


	//----- nvinfo : EIATTR_MIN_STACK_SIZE
	.align		4
.L_476:
        /*0aec*/ 	.byte	0x04, 0x12
        /*0aee*/ 	.short	(.L_478 - .L_477)
	.align		4
.L_477:
        /*0af0*/ 	.word	index@(_ZN5flash24flash_fwd_splitkv_kernelI23Flash_fwd_kernel_traitsILi64ELi64ELi256ELi4ELb0ELb0EN7cutlass10bfloat16_tE19Flash_kernel_traitsILi64ELi64ELi256ELi4ES3_EELb1ELb0ELb0ELb1ELb1ELb1ELb1ELb0EEEvNS_16Flash_fwd_paramsE)
        /*0af4*/ 	.word	0x00000028


	//----- nvinfo : EIATTR_MIN_STACK_SIZE
	.align		4
.L_478:
        /*0af8*/ 	.byte	0x04, 0x12
        /*0afa*/ 	.short	(.L_480 - .L_479)
	.align		4
.L_479:
        /*0afc*/ 	.word	index@(_ZN5flash24flash_fwd_splitkv_kernelI23Flash_fwd_kernel_traitsILi64ELi64ELi256ELi4ELb0ELb0EN7cutlass10bfloat16_tE19Flash_kernel_traitsILi64ELi64ELi256ELi4ES3_EELb1ELb0ELb0ELb0ELb1ELb0ELb0ELb0EEEvNS_16Flash_fwd_paramsE)
        /*0b00*/ 	.word	0x00000010


	//----- nvinfo : EIATTR_MIN_STACK_SIZE
	.align		4
.L_480:
        /*0b04*/ 	.byte	0x04, 0x12
        /*0b06*/ 	.short	(.L_482 - .L_481)
	.align		4
.L_481:
        /*0b08*/ 	.word	index@(_ZN5flash24flash_fwd_splitkv_kernelI23Flash_fwd_kernel_traitsILi64ELi64ELi256ELi4ELb0ELb0EN7cutlass10bfloat16_tE19Flash_kernel_traitsILi64ELi64ELi256ELi4ES3_EELb1ELb0ELb0ELb0ELb1ELb1ELb0ELb0EEEvNS_16Flash_fwd_paramsE)
        /*0b0c*/ 	.word	0x00000020


	//----- nvinfo : EIATTR_MIN_STACK_SIZE
	.align		4
.L_482:
        /*0b10*/ 	.byte	0x04, 0x12
        /*0b12*/ 	.short	(.L_484 - .L_483)
	.align		4
.L_483:
        /*0b14*/ 	.word	index@(_ZN5flash24flash_fwd_splitkv_kernelI23Flash_fwd_kernel_traitsILi64ELi64ELi256ELi4ELb0ELb0EN7cutlass10bfloat16_tE19Flash_kernel_traitsILi64ELi64ELi256ELi4ES3_EELb1ELb0ELb1ELb0ELb0ELb0ELb0ELb0EEEvNS_16Flash_fwd_paramsE)
        /*0b18*/ 	.word	0x00000008


	//----- nvinfo : EIATTR_MIN_STACK_SIZE
	.align		4
.L_484:
        /*0b1c*/ 	.byte	0x04, 0x12
        /*0b1e*/ 	.short	(.L_486 - .L_485)
	.align		4
.L_485:
        /*0b20*/ 	.word	index@(_ZN5flash24flash_fwd_splitkv_kernelI23Flash_fwd_kernel_traitsILi64ELi64ELi256ELi4ELb0ELb0EN7cutlass10bfloat16_tE19Flash_kernel_traitsILi64ELi64ELi256ELi4ES3_EELb1ELb0ELb1ELb0ELb0ELb1ELb0ELb0EEEvNS_16Flash_fwd_paramsE)
        /*0b24*/ 	.word	0x00000010


	//----- nvinfo : EIATTR_MIN_STACK_SIZE
	.align		4
.L_486:
        /*0b28*/ 	.byte	0x04, 0x12
        /*0b2a*/ 	.short	(.L_488 - .L_487)
	.align		4
.L_487:
        /*0b2c*/ 	.word	index@(_ZN5flash24flash_fwd_splitkv_kernelI23Flash_fwd_kernel_traitsILi64ELi64ELi256ELi4ELb0ELb0EN7cutlass10bfloat16_tE19Flash_kernel_traitsILi64ELi64ELi256ELi4ES3_EELb1ELb0ELb0ELb0ELb1ELb0ELb0ELb1EEEvNS_16Flash_fwd_paramsE)
        /*0b30*/ 	.word	0x00000030


	//----- nvinfo : EIATTR_MIN_STACK_SIZE
	.align		4
.L_488:
        /*0b34*/ 	.byte	0x04, 0x12
        /*0b36*/ 	.short	(.L_490 - .L_489)
	.align		4
.L_489:
        /*0b38*/ 	.word	index@(_ZN5flash24flash_fwd_splitkv_kernelI23Flash_fwd_kernel_traitsILi64ELi64ELi256ELi4ELb0ELb0EN7cutlass10bfloat16_tE19Flash_kernel_traitsILi64ELi64ELi256ELi4ES3_EELb1ELb0ELb0ELb0ELb1ELb1ELb0ELb1EEEvNS_16Flash_fwd_paramsE)
        /*0b3c*/ 	.word	0x00000030


	//----- nvinfo : EIATTR_MIN_STACK_SIZE
	.align		4
.L_490:
        /*0b40*/ 	.byte	0x04, 0x12
        /*0b42*/ 	.short	(.L_492 - .L_491)
	.align		4
.L_491:
        /*0b44*/ 	.word	index@(_ZN5flash24flash_fwd_splitkv_kernelI23Flash_fwd_kernel_traitsILi64ELi64ELi256ELi4ELb0ELb0EN7cutlass10bfloat16_tE19Flash_kernel_traitsILi64ELi64ELi256ELi4ES3_EELb1ELb0ELb1ELb0ELb0ELb0ELb0ELb1EEEvNS_16Flash_fwd_paramsE)
        /*0b48*/ 	.word	0x00000180


	//----- nvinfo : EIATTR_MIN_STACK_SIZE
	.align		4
.L_492:
        /*0b4c*/ 	.byte	0x04, 0x12
        /*0b4e*/ 	.short	(.L_494 - .L_493)
	.align		4
.L_493:
        /*0b50*/ 	.word	index@(_ZN5flash24flash_fwd_splitkv_kernelI23Flash_fwd_kernel_traitsILi64ELi64ELi256ELi4ELb0ELb0EN7cutlass10bfloat16_tE19Flash_kernel_traitsILi64ELi64ELi256ELi4ES3_EELb1ELb0ELb1ELb0ELb0ELb1ELb0ELb1EEEvNS_16Flash_fwd_paramsE)
        /*0b54*/ 	.word	0x000001c8


	//----- nvinfo : EIATTR_MIN_STACK_SIZE
	.align		4
.L_494:
        /*0b58*/ 	.byte	0x04, 0x12
        /*0b5a*/ 	.short	(.L_496 - .L_495)
	.align		4
.L_495:
        /*0b5c*/ 	.word	index@(_ZN5flash24flash_fwd_splitkv_kernelI23Flash_fwd_kernel_traitsILi64ELi64ELi256ELi4ELb0ELb0EN7cutlass10bfloat16_tE19Flash_kernel_traitsILi64ELi64ELi256ELi4ES3_EELb1ELb0ELb0ELb0ELb1ELb0ELb1ELb0EEEvNS_16Flash_fwd_paramsE)
        /*0b60*/ 	.word	0x00000010


	//----- nvinfo : EIATTR_MIN_STACK_SIZE
	.align		4
.L_496:
        /*0b64*/ 	.byte	0x04, 0x12
        /*0b66*/ 	.short	(.L_498 - .L_497)
	.align		4
.L_497:
        /*0b68*/ 	.word	index@(_ZN5flash24flash_fwd_splitkv_kernelI23Flash_fwd_kernel_traitsILi64ELi64ELi256ELi4ELb0ELb0EN7cutlass10bfloat16_tE19Flash_kernel_traitsILi64ELi64ELi256ELi4ES3_EELb1ELb0ELb0ELb0ELb1ELb1ELb1ELb0EEEvNS_16Flash_fwd_paramsE)
        /*0b6c*/ 	.word	0x00000028


	//----- nvinfo : EIATTR_MIN_STACK_SIZE
	.align		4
.L_498:
        /*0b70*/ 	.byte	0x04, 0x12
        /*0b72*/ 	.short	(.L_500 - .L_499)
	.align		4
.L_499:
        /*0b74*/ 	.word	index@(_ZN5flash24flash_fwd_splitkv_kernelI23Flash_fwd_kernel_traitsILi64ELi64ELi256ELi4ELb0ELb0EN7cutlass10bfloat16_tE19Flash_kernel_traitsILi64ELi64ELi256ELi4ES3_EELb1ELb0ELb1ELb0ELb0ELb0ELb1ELb0EEEvNS_16Flash_fwd_paramsE)
        /*0b78*/ 	.word	0x00000048


	//----- nvinfo : EIATTR_MIN_STACK_SIZE
	.align		4
.L_500:
        /*0b7c*/ 	.byte	0x04, 0x12
        /*0b7e*/ 	.short	(.L_502 - .L_501)
	.align		4
.L_501:
        /*0b80*/ 	.word	index@(_ZN5flash24flash_fwd_splitkv_kernelI23Flash_fwd_kernel_traitsILi64ELi64ELi256ELi4ELb0ELb0EN7cutlass10bfloat16_tE19Flash_kernel_traitsILi64ELi64ELi256ELi4ES3_EELb1ELb0ELb1ELb0ELb0ELb1ELb1ELb0EEEvNS_16Flash_fwd_paramsE)
        /*0b84*/ 	.word	0x00000010


	//----- nvinfo : EIATTR_MIN_STACK_SIZE
	.align		4
.L_502:
        /*0b88*/ 	.byte	0x04, 0x12
        /*0b8a*/ 	.short	(.L_504 - .L_503)
	.align		4
.L_503:
        /*0b8c*/ 	.word	index@(_ZN5flash24flash_fwd_splitkv_kernelI23Flash_fwd_kernel_traitsILi64ELi64ELi256ELi4ELb0ELb0EN7cutlass10bfloat16_tE19Flash_kernel_traitsILi64ELi64ELi256ELi4ES3_EELb1ELb0ELb0ELb0ELb1ELb0ELb1ELb1EEEvNS_16Flash_fwd_paramsE)
        /*0b90*/ 	.word	0x00000050


	//----- nvinfo : EIATTR_MIN_STACK_SIZE
	.align		4
.L_504:
        /*0b94*/ 	.byte	0x04, 0x12
        /*0b96*/ 	.short	(.L_506 - .L_505)
	.align		4
.L_505:
        /*0b98*/ 	.word	index@(_ZN5flash24flash_fwd_splitkv_kernelI23Flash_fwd_kernel_traitsILi64ELi64ELi256ELi4ELb0ELb0EN7cutlass10bfloat16_tE19Flash_kernel_traitsILi64ELi64ELi256ELi4ES3_EELb1ELb0ELb0ELb0ELb1ELb1ELb1ELb1EEEvNS_16Flash_fwd_paramsE)
        /*0b9c*/ 	.word	0x00000038


	//----- nvinfo : EIATTR_MIN_STACK_SIZE
	.align		4
.L_506:
        /*0ba0*/ 	.byte	0x04, 0x12
        /*0ba2*/ 	.short	(.L_508 - .L_507)
	.align		4
.L_507:
        /*0ba4*/ 	.word	index@(_ZN5flash24flash_fwd_splitkv_kernelI23Flash_fwd_kernel_traitsILi64ELi64ELi256ELi4ELb0ELb0EN7cutlass10bfloat16_tE19Flash_kernel_traitsILi64ELi64ELi256ELi4ES3_EELb1ELb0ELb1ELb0ELb0ELb0ELb1ELb1EEEvNS_16Flash_fwd_paramsE)
        /*0ba8*/ 	.word	0x00000170


	//----- nvinfo : EIATTR_MIN_STACK_SIZE
	.align		4
.L_508:
        /*0bac*/ 	.byte	0x04, 0x12
        /*0bae*/ 	.short	(.L_510 - .L_509)
	.align		4
.L_509:
        /*0bb0*/ 	.word	index@(_ZN5flash24flash_fwd_splitkv_kernelI23Flash_fwd_kernel_traitsILi64ELi64ELi256ELi4ELb0ELb0EN7cutlass10bfloat16_tE19Flash_kernel_traitsILi64ELi64ELi256ELi4ES3_EELb1ELb0ELb1ELb0ELb0ELb1ELb1ELb1EEEvNS_16Flash_fwd_paramsE)
        /*0bb4*/ 	.word	0x00000168


	//----- nvinfo : EIATTR_MIN_STACK_SIZE
	.align		4
.L_510:
        /*0bb8*/ 	.byte	0x04, 0x12
        /*0bba*/ 	.short	(.L_512 - .L_511)
	.align		4
.L_511:
        /*0bbc*/ 	.word	index@(_ZN5flash32flash_fwd_splitkv_combine_kernelI23Flash_fwd_kernel_traitsILi64ELi64ELi128ELi4ELb0ELb0EN7cutlass10bfloat16_tE19Flash_kernel_traitsILi64ELi64ELi128ELi4ES3_EELi8ELi7ELb0EEEvNS_16Flash_fwd_paramsE)
        /*0bc0*/ 	.word	0x00000000


	//----- nvinfo : EIATTR_MIN_STACK_SIZE
	.align		4
.L_512:
        /*0bc4*/ 	.byte	0x04, 0x12
        /*0bc6*/ 	.short	(.L_514 - .L_513)
	.align		4
.L_513:
        /*0bc8*/ 	.word	index@(_ZN5flash32flash_fwd_splitkv_combine_kernelI23Flash_fwd_kernel_traitsILi64ELi64ELi128ELi4ELb0ELb0EN7cutlass10bfloat16_tE19Flash_kernel_traitsILi64ELi64ELi128ELi4ES3_EELi8ELi6ELb0EEEvNS_16Flash_fwd_paramsE)
        /*0bcc*/ 	.word	0x00000000


	//----- nvinfo : EIATTR_MIN_STACK_SIZE
	.align		4
.L_514:
        /*0bd0*/ 	.byte	0x04, 0x12
        /*0bd2*/ 	.short	(.L_516 - .L_515)
	.align		4
.L_515:
        /*0bd4*/ 	.word	index@(_ZN5flash32flash_fwd_splitkv_combine_kernelI23Flash_fwd_kernel_traitsILi64ELi64ELi128ELi4ELb0ELb0EN7cutlass10bfloat16_tE19Flash_kernel_traitsILi64ELi64ELi128ELi4ES3_EELi8ELi5ELb0EEEvNS_16Flash_fwd_paramsE)
        /*0bd8*/ 	.word	0x00000000


	//----- nvinfo : EIATTR_MIN_STACK_SIZE
	.align		4
.L_516:
        /*0bdc*/ 	.byte	0x04, 0x12
        /*0bde*/ 	.short	(.L_518 - .L_517)
	.align		4
.L_517:
        /*0be0*/ 	.word	index@(_ZN5flash32flash_fwd_splitkv_combine_kernelI23Flash_fwd_kernel_traitsILi64ELi64ELi128ELi4ELb0ELb0EN7cutlass10bfloat16_tE19Flash_kernel_traitsILi64ELi64ELi128ELi4ES3_EELi8ELi4ELb0EEEvNS_16Flash_fwd_paramsE)
        /*0be4*/ 	.word	0x00000000


	//----- nvinfo : EIATTR_MIN_STACK_SIZE
	.align		4
.L_518:
        /*0be8*/ 	.byte	0x04, 0x12
        /*0bea*/ 	.short	(.L_520 - .L_519)
	.align		4
.L_519:
        /*0bec*/ 	.word	index@(_ZN5flash32flash_fwd_splitkv_combine_kernelI23Flash_fwd_kernel_traitsILi64ELi64ELi128ELi4ELb0ELb0EN7cutlass10bfloat16_tE19Flash_kernel_traitsILi64ELi64ELi128ELi4ES3_EELi8ELi3ELb0EEEvNS_16Flash_fwd_paramsE)
        /*0bf0*/ 	.word	0x00000000


	//----- nvinfo : EIATTR_MIN_STACK_SIZE
	.align		4
.L_520:
        /*0bf4*/ 	.byte	0x04, 0x12
        /*0bf6*/ 	.short	(.L_522 - .L_521)
	.align		4
.L_521:
        /*0bf8*/ 	.word	index@(_ZN5flash32flash_fwd_splitkv_combine_kernelI23Flash_fwd_kernel_traitsILi64ELi64ELi128ELi4ELb0ELb0EN7cutlass10bfloat16_tE19Flash_kernel_traitsILi64ELi64ELi128ELi4ES3_EELi8ELi2ELb0EEEvNS_16Flash_fwd_paramsE)
        /*0bfc*/ 	.word	0x00000000


	//----- nvinfo : EIATTR_MIN_STACK_SIZE
	.align		4
.L_522:
        /*0c00*/ 	.byte	0x04, 0x12
        /*0c02*/ 	.short	(.L_524 - .L_523)
	.align		4
.L_523:
        /*0c04*/ 	.word	index@(_ZN5flash32flash_fwd_splitkv_combine_kernelI23Flash_fwd_kernel_traitsILi64ELi64ELi128ELi4ELb0ELb0EN7cutlass10bfloat16_tE19Flash_kernel_traitsILi64ELi64ELi128ELi4ES3_EELi8ELi1ELb0EEEvNS_16Flash_fwd_paramsE)
        /*0c08*/ 	.word	0x00000000


	//----- nvinfo : EIATTR_MIN_STACK_SIZE
	.align		4
.L_524:
        /*0c0c*/ 	.byte	0x04, 0x12
        /*0c0e*/ 	.short	(.L_526 - .L_525)
	.align		4
.L_525:
        /*0c10*/ 	.word	index@(_ZN5flash32flash_fwd_splitkv_combine_kernelI23Flash_fwd_kernel_traitsILi64ELi64ELi128ELi4ELb0ELb0EN7cutlass10bfloat16_tE19Flash_kernel_traitsILi64ELi64ELi128ELi4ES3_EELi8ELi7ELb1EEEvNS_16Flash_fwd_paramsE)
        /*0c14*/ 	.word	0x00000000


	//----- nvinfo : EIATTR_MIN_STACK_SIZE
	.align		4
.L_526:
        /*0c18*/ 	.byte	0x04, 0x12
        /*0c1a*/ 	.short	(.L_528 - .L_527)
	.align		4
.L_527:
        /*0c1c*/ 	.word	index@(_ZN5flash32flash_fwd_splitkv_combine_kernelI23Flash_fwd_kernel_traitsILi64ELi64ELi128ELi4ELb0ELb0EN7cutlass10bfloat16_tE19Flash_kernel_traitsILi64ELi64ELi128ELi4ES3_EELi8ELi6ELb1EEEvNS_16Flash_fwd_paramsE)
        /*0c20*/ 	.word	0x00000000


	//----- nvinfo : EIATTR_MIN_STACK_SIZE
	.align		4
.L_528:
        /*0c24*/ 	.byte	0x04, 0x12
        /*0c26*/ 	.short	(.L_530 - .L_529)
	.align		4
.L_529:
        /*0c28*/ 	.word	index@(_ZN5flash32flash_fwd_splitkv_combine_kernelI23Flash_fwd_kernel_traitsILi64ELi64ELi128ELi4ELb0ELb0EN7cutlass10bfloat16_tE19Flash_kernel_traitsILi64ELi64ELi128ELi4ES3_EELi8ELi5ELb1EEEvNS_16Flash_fwd_paramsE)
        /*0c2c*/ 	.word	0x00000000


	//----- nvinfo : EIATTR_MIN_STACK_SIZE
	.align		4
.L_530:
        /*0c30*/ 	.byte	0x04, 0x12
        /*0c32*/ 	.short	(.L_532 - .L_531)
	.align		4
.L_531:
        /*0c34*/ 	.word	index@(_ZN5flash32flash_fwd_splitkv_combine_kernelI23Flash_fwd_kernel_traitsILi64ELi64ELi128ELi4ELb0ELb0EN7cutlass10bfloat16_tE19Flash_kernel_traitsILi64ELi64ELi128ELi4ES3_EELi8ELi4ELb1EEEvNS_16Flash_fwd_paramsE)
        /*0c38*/ 	.word	0x00000000


	//----- nvinfo : EIATTR_MIN_STACK_SIZE
	.align		4
.L_532:
        /*0c3c*/ 	.byte	0x04, 0x12
        /*0c3e*/ 	.short	(.L_534 - .L_533)
	.align		4
.L_533:
        /*0c40*/ 	.word	index@(_ZN5flash32flash_fwd_splitkv_combine_kernelI23Flash_fwd_kernel_traitsILi64ELi64ELi128ELi4ELb0ELb0EN7cutlass10bfloat16_tE19Flash_kernel_traitsILi64ELi64ELi128ELi4ES3_EELi8ELi3ELb1EEEvNS_16Flash_fwd_paramsE)
        /*0c44*/ 	.word	0x00000000


	//----- nvinfo : EIATTR_MIN_STACK_SIZE
	.align		4
.L_534:
        /*0c48*/ 	.byte	0x04, 0x12
        /*0c4a*/ 	.short	(.L_536 - .L_535)
	.align		4
.L_535:
        /*0c4c*/ 	.word	index@(_ZN5flash32flash_fwd_splitkv_combine_kernelI23Flash_fwd_kernel_traitsILi64ELi64ELi128ELi4ELb0ELb0EN7cutlass10bfloat16_tE19Flash_kernel_traitsILi64ELi64ELi128ELi4ES3_EELi8ELi2ELb1EEEvNS_16Flash_fwd_paramsE)
        /*0c50*/ 	.word	0x00000000


	//----- nvinfo : EIATTR_MIN_STACK_SIZE
	.align		4
.L_536:
        /*0c54*/ 	.byte	0x04, 0x12
        /*0c56*/ 	.short	(.L_538 - .L_537)
	.align		4
.L_537:
        /*0c58*/ 	.word	index@(_ZN5flash32flash_fwd_splitkv_combine_kernelI23Flash_fwd_kernel_traitsILi64ELi64ELi128ELi4ELb0ELb0EN7cutlass10bfloat16_tE19Flash_kernel_traitsILi64ELi64ELi128ELi4ES3_EELi8ELi1ELb1EEEvNS_16Flash_fwd_paramsE)
        /*0c5c*/ 	.word	0x00000000


	//----- nvinfo : EIATTR_MIN_STACK_SIZE
	.align		4
.L_538:
        /*0c60*/ 	.byte	0x04, 0x12
        /*0c62*/ 	.short	(.L_540 - .L_539)
	.align		4
.L_539:
        /*0c64*/ 	.word	index@(_ZN5flash24flash_fwd_splitkv_kernelI23Flash_fwd_kernel_traitsILi64ELi64ELi128ELi4ELb0ELb0EN7cutlass10bfloat16_tE19Flash_kernel_traitsILi64ELi64ELi128ELi4ES3_EELb1ELb0ELb0ELb0ELb0ELb0ELb0ELb0EEEvNS_16Flash_fwd_paramsE)
        /*0c68*/ 	.word	0x00000000


	//----- nvinfo : EIATTR_MIN_STACK_SIZE
	.align		4
.L_540:
        /*0c6c*/ 	.byte	0x04, 0x12
        /*0c6e*/ 	.short	(.L_542 - .L_541)
	.align		4
.L_541:
        /*0c70*/ 	.word	index@(_ZN5flash24flash_fwd_splitkv_kernelI23Flash_fwd_kernel_traitsILi64ELi64ELi128ELi4ELb0ELb0EN7cutlass10bfloat16_tE19Flash_kernel_traitsILi64ELi64ELi128ELi4ES3_EELb1ELb0ELb0ELb0ELb0ELb1ELb0ELb0EEEvNS_16Flash_fwd_paramsE)
        /*0c74*/ 	.word	0x00000000


	//----- nvinfo : EIATTR_MIN_STACK_SIZE
	.align		4
.L_542:
        /*0c78*/ 	.byte	0x04, 0x12
        /*0c7a*/ 	.short	(.L_544 - .L_543)
	.align		4
.L_543:
        /*0c7c*/ 	.word	index@(_ZN5flash24flash_fwd_splitkv_kernelI23Flash_fwd_kernel_traitsILi64ELi64ELi128ELi4ELb0ELb0EN7cutlass10bfloat16_tE19Flash_kernel_traitsILi64ELi64ELi128ELi4ES3_EELb1ELb0ELb0ELb0ELb0ELb0ELb0ELb1EEEvNS_16Flash_fwd_paramsE)
        /*0c80*/ 	.word	0x00000000


	//----- nvinfo : EIATTR_MIN_STACK_SIZE
	.align		4
.L_544:
        /*0c84*/ 	.byte	0x04, 0x12
        /*0c86*/ 	.short	(.L_546 - .L_545)
	.align		4
.L_545:
        /*0c88*/ 	.word	index@(_ZN5flash24flash_fwd_splitkv_kernelI23Flash_fwd_kernel_traitsILi64ELi64ELi128ELi4ELb0ELb0EN7cutlass10bfloat16_tE19Flash_kernel_traitsILi64ELi64ELi128ELi4ES3_EELb1ELb0ELb0ELb0ELb0ELb1ELb0ELb1EEEvNS_16Flash_fwd_paramsE)
        /*0c8c*/ 	.word	0x00000000


	//----- nvinfo : EIATTR_MIN_STACK_SIZE
	.align		4
.L_546:
        /*0c90*/ 	.byte	0x04, 0x12
        /*0c92*/ 	.short	(.L_548 - .L_547)
	.align		4
.L_547:
        /*0c94*/ 	.word	index@(_ZN5flash24flash_fwd_splitkv_kernelI23Flash_fwd_kernel_traitsILi64ELi64ELi128ELi4ELb0ELb0EN7cutlass10bfloat16_tE19Flash_kernel_traitsILi64ELi64ELi128ELi4ES3_EELb1ELb0ELb0ELb0ELb0ELb0ELb1ELb0EEEvNS_16Flash_fwd_paramsE)
        /*0c98*/ 	.word	0x00000000


	//----- nvinfo : EIATTR_MIN_STACK_SIZE
	.align		4
.L_548:
        /*0c9c*/ 	.byte	0x04, 0x12
        /*0c9e*/ 	.short	(.L_550 - .L_549)
	.align		4
.L_549:
        /*0ca0*/ 	.word	index@(_ZN5flash24flash_fwd_splitkv_kernelI23Flash_fwd_kernel_traitsILi64ELi64ELi128ELi4ELb0ELb0EN7cutlass10bfloat16_tE19Flash_kernel_traitsILi64ELi64ELi128ELi4ES3_EELb1ELb0ELb0ELb0ELb0ELb1ELb1ELb0EEEvNS_16Flash_fwd_paramsE)
        /*0ca4*/ 	.word	0x00000000


	//----- nvinfo : EIATTR_MIN_STACK_SIZE
	.align		4
.L_550:
        /*0ca8*/ 	.byte	0x04, 0x12
        /*0caa*/ 	.short	(.L_552 - .L_551)
	.align		4
.L_551:
        /*0cac*/ 	.word	index@(_ZN5flash24flash_fwd_splitkv_kernelI23Flash_fwd_kernel_traitsILi64ELi64ELi128ELi4ELb0ELb0EN7cutlass10bfloat16_tE19Flash_kernel_traitsILi64ELi64ELi128ELi4ES3_EELb1ELb0ELb0ELb0ELb0ELb0ELb1ELb1EEEvNS_16Flash_fwd_paramsE)
        /*0cb0*/ 	.word	0x00000000


	//----- nvinfo : EIATTR_MIN_STACK_SIZE
	.align		4
.L_552:
        /*0cb4*/ 	.byte	0x04, 0x12
        /*0cb6*/ 	.short	(.L_554 - .L_553)
	.align		4
.L_553:
        /*0cb8*/ 	.word	index@(_ZN5flash24flash_fwd_splitkv_kernelI23Flash_fwd_kernel_traitsILi64ELi64ELi128ELi4ELb0ELb0EN7cutlass10bfloat16_tE19Flash_kernel_traitsILi64ELi64ELi128ELi4ES3_EELb1ELb0ELb0ELb0ELb0ELb1ELb1ELb1EEEvNS_16Flash_fwd_paramsE)
        /*0cbc*/ 	.word	0x00000000


	//----- nvinfo : EIATTR_MIN_STACK_SIZE
	.align		4
.L_554:
        /*0cc0*/ 	.byte	0x04, 0x12
        /*0cc2*/ 	.short	(.L_556 - .L_555)
	.align		4
.L_555:
        /*0cc4*/ 	.word	index@(_ZN5flash24flash_fwd_splitkv_kernelI23Flash_fwd_kernel_traitsILi64ELi64ELi128ELi4ELb0ELb0EN7cutlass10bfloat16_tE19Flash_kernel_traitsILi64ELi64ELi128ELi4ES3_EELb1ELb0ELb0ELb1ELb1ELb0ELb0ELb0EEEvNS_16Flash_fwd_paramsE)
        /*0cc8*/ 	.word	0x00000000


	//----- nvinfo : EIATTR_MIN_STACK_SIZE
	.align		4
.L_556:
        /*0ccc*/ 	.byte	0x04, 0x12
        /*0cce*/ 	.short	(.L_558 - .L_557)
	.align		4
.L_557:
        /*0cd0*/ 	.word	index@(_ZN5flash24flash_fwd_splitkv_kernelI23Flash_fwd_kernel_traitsILi64ELi64ELi128ELi4ELb0ELb0EN7cutlass10bfloat16_tE19Flash_kernel_traitsILi64ELi64ELi128ELi4ES3_EELb1ELb0ELb0ELb1ELb1ELb1ELb0ELb0EEEvNS_16Flash_fwd_paramsE)
        /*0cd4*/ 	.word	0x00000000


	//----- nvinfo : EIATTR_MIN_STACK_SIZE
	.align		4
.L_558:
        /*0cd8*/ 	.byte	0x04, 0x12
        /*0cda*/ 	.short	(.L_560 - .L_559)
	.align		4
.L_559:
        /*0cdc*/ 	.word	index@(_ZN5flash24flash_fwd_splitkv_kernelI23Flash_fwd_kernel_traitsILi64ELi64ELi128ELi4ELb0ELb0EN7cutlass10bfloat16_tE19Flash_kernel_traitsILi64ELi64ELi128ELi4ES3_EELb1ELb0ELb0ELb1ELb1ELb0ELb1ELb0EEEvNS_16Flash_fwd_paramsE)
        /*0ce0*/ 	.word	0x00000000


	//----- nvinfo : EIATTR_MIN_STACK_SIZE
	.align		4
.L_560:
        /*0ce4*/ 	.byte	0x04, 0x12
        /*0ce6*/ 	.short	(.L_562 - .L_561)
	.align		4
.L_561:
        /*0ce8*/ 	.word	index@(_ZN5flash24flash_fwd_splitkv_kernelI23Flash_fwd_kernel_traitsILi64ELi64ELi128ELi4ELb0ELb0EN7cutlass10bfloat16_tE19Flash_kernel_traitsILi64ELi64ELi128ELi4ES3_EELb1ELb0ELb0ELb1ELb1ELb1ELb1ELb0EEEvNS_16Flash_fwd_paramsE)
        /*0cec*/ 	.word	0x00000000


	//----- nvinfo : EIATTR_MIN_STACK_SIZE
	.align		4
.L_562:
        /*0cf0*/ 	.byte	0x04, 0x12
        /*0cf2*/ 	.short	(.L_564 - .L_563)
	.align		4
.L_563:
        /*0cf4*/ 	.word	index@(_ZN5flash24flash_fwd_splitkv_kernelI23Flash_fwd_kernel_traitsILi64ELi64ELi128ELi4ELb0ELb0EN7cutlass10bfloat16_tE19Flash_kernel_traitsILi64ELi64ELi128ELi4ES3_EELb1ELb0ELb0ELb0ELb1ELb0ELb0ELb0EEEvNS_16Flash_fwd_paramsE)
        /*0cf8*/ 	.word	0x00000000


	//----- nvinfo : EIATTR_MIN_STACK_SIZE
	.align		4
.L_564:
        /*0cfc*/ 	.byte	0x04, 0x12
        /*0cfe*/ 	.short	(.L_566 - .L_565)
	.align		4
.L_565:
        /*0d00*/ 	.word	index@(_ZN5flash24flash_fwd_splitkv_kernelI23Flash_fwd_kernel_traitsILi64ELi64ELi128ELi4ELb0ELb0EN7cutlass10bfloat16_tE19Flash_kernel_traitsILi64ELi64ELi128ELi4ES3_EELb1ELb0ELb0ELb0ELb1ELb1ELb0ELb0EEEvNS_16Flash_fwd_paramsE)
        /*0d04*/ 	.word	0x00000000


	//----- nvinfo : EIATTR_MIN_STACK_SIZE
	.align		4
.L_566:
        /*0d08*/ 	.byte	0x04, 0x12
        /*0d0a*/ 	.short	(.L_568 - .L_567)
	.align		4
.L_567:
        /*0d0c*/ 	.word	index@(_ZN5flash24flash_fwd_splitkv_kernelI23Flash_fwd_kernel_traitsILi64ELi64ELi128ELi4ELb0ELb0EN7cutlass10bfloat16_tE19Flash_kernel_traitsILi64ELi64ELi128ELi4ES3_EELb1ELb0ELb1ELb0ELb0ELb0ELb0ELb0EEEvNS_16Flash_fwd_paramsE)
        /*0d10*/ 	.word	0x00000000


	//----- nvinfo : EIATTR_MIN_STACK_SIZE
	.align		4
.L_568:
        /*0d14*/ 	.byte	0x04, 0x12
        /*0d16*/ 	.short	(.L_570 - .L_569)
	.align		4
.L_569:
        /*0d18*/ 	.word	index@(_ZN5flash24flash_fwd_splitkv_kernelI23Flash_fwd_kernel_traitsILi64ELi64ELi128ELi4ELb0ELb0EN7cutlass10bfloat16_tE19Flash_kernel_traitsILi64ELi64ELi128ELi4ES3_EELb1ELb0ELb1ELb0ELb0ELb1ELb0ELb0EEEvNS_16Flash_fwd_paramsE)
        /*0d1c*/ 	.word	0x00000000


	//----- nvinfo : EIATTR_MIN_STACK_SIZE
	.align		4
.L_570:
        /*0d20*/ 	.byte	0x04, 0x12
        /*0d22*/ 	.short	(.L_572 - .L_571)
	.align		4
.L_571:
        /*0d24*/ 	.word	index@(_ZN5flash24flash_fwd_splitkv_kernelI23Flash_fwd_kernel_traitsILi64ELi64ELi128ELi4ELb0ELb0EN7cutlass10bfloat16_tE19Flash_kernel_traitsILi64ELi64ELi128ELi4ES3_EELb1ELb0ELb0ELb0ELb1ELb0ELb0ELb1EEEvNS_16Flash_fwd_paramsE)
        /*0d28*/ 	.word	0x00000000


	//----- nvinfo : EIATTR_MIN_STACK_SIZE
	.align		4
.L_572:
        /*0d2c*/ 	.byte	0x04, 0x12
        /*0d2e*/ 	.short	(.L_574 - .L_573)
	.align		4
.L_573:
        /*0d30*/ 	.word	index@(_ZN5flash24flash_fwd_splitkv_kernelI23Flash_fwd_kernel_traitsILi64ELi64ELi128ELi4ELb0ELb0EN7cutlass10bfloat16_tE19Flash_kernel_traitsILi64ELi64ELi128ELi4ES3_EELb1ELb0ELb0ELb0ELb1ELb1ELb0ELb1EEEvNS_16Flash_fwd_paramsE)
        /*0d34*/ 	.word	0x00000000


	//----- nvinfo : EIATTR_MIN_STACK_SIZE
	.align		4
.L_574:
        /*0d38*/ 	.byte	0x04, 0x12
        /*0d3a*/ 	.short	(.L_576 - .L_575)
	.align		4
.L_575:
        /*0d3c*/ 	.word	index@(_ZN5flash24flash_fwd_splitkv_kernelI23Flash_fwd_kernel_traitsILi64ELi64ELi128ELi4ELb0ELb0EN7cutlass10bfloat16_tE19Flash_kernel_traitsILi64ELi64ELi128ELi4ES3_EELb1ELb0ELb1ELb0ELb0ELb0ELb0ELb1EEEvNS_16Flash_fwd_paramsE)
        /*0d40*/ 	.word	0x00000000


	//----- nvinfo : EIATTR_MIN_STACK_SIZE
	.align		4
.L_576:
        /*0d44*/ 	.byte	0x04, 0x12
        /*0d46*/ 	.short	(.L_578 - .L_577)
	.align		4
.L_577:
        /*0d48*/ 	.word	index@(_ZN5flash24flash_fwd_splitkv_kernelI23Flash_fwd_kernel_traitsILi64ELi64ELi128ELi4ELb0ELb0EN7cutlass10bfloat16_tE19Flash_kernel_traitsILi64ELi64ELi128ELi4ES3_EELb1ELb0ELb1ELb0ELb0ELb1ELb0ELb1EEEvNS_16Flash_fwd_paramsE)
        /*0d4c*/ 	.word	0x00000000


	//----- nvinfo : EIATTR_MIN_STACK_SIZE
	.align		4
.L_578:
        /*0d50*/ 	.byte	0x04, 0x12
        /*0d52*/ 	.short	(.L_580 - .L_579)
	.align		4
.L_579:
        /*0d54*/ 	.word	index@(_ZN5flash24flash_fwd_splitkv_kernelI23Flash_fwd_kernel_traitsILi64ELi64ELi128ELi4ELb0ELb0EN7cutlass10bfloat16_tE19Flash_kernel_traitsILi64ELi64ELi128ELi4ES3_EELb1ELb0ELb0ELb0ELb1ELb0ELb1ELb0EEEvNS_16Flash_fwd_paramsE)
        /*0d58*/ 	.word	0x00000000


	//----- nvinfo : EIATTR_MIN_STACK_SIZE
	.align		4
.L_580:
        /*0d5c*/ 	.byte	0x04, 0x12
        /*0d5e*/ 	.short	(.L_582 - .L_581)
	.align		4
.L_581:
        /*0d60*/ 	.word	index@(_ZN5flash24flash_fwd_splitkv_kernelI23Flash_fwd_kernel_traitsILi64ELi64ELi128ELi4ELb0ELb0EN7cutlass10bfloat16_tE19Flash_kernel_traitsILi64ELi64ELi128ELi4ES3_EELb1ELb0ELb0ELb0ELb1ELb1ELb1ELb0EEEvNS_16Flash_fwd_paramsE)
        /*0d64*/ 	.word	0x00000000


	//----- nvinfo : EIATTR_MIN_STACK_SIZE
	.align		4
.L_582:
        /*0d68*/ 	.byte	0x04, 0x12
        /*0d6a*/ 	.short	(.L_584 - .L_583)
	.align		4
.L_583:
        /*0d6c*/ 	.word	index@(_ZN5flash24flash_fwd_splitkv_kernelI23Flash_fwd_kernel_traitsILi64ELi64ELi128ELi4ELb0ELb0EN7cutlass10bfloat16_tE19Flash_kernel_traitsILi64ELi64ELi128ELi4ES3_EELb1ELb0ELb1ELb0ELb0ELb0ELb1ELb0EEEvNS_16Flash_fwd_paramsE)
        /*0d70*/ 	.word	0x00000000


	//----- nvinfo : EIATTR_MIN_STACK_SIZE
	.align		4
.L_584:
        /*0d74*/ 	.byte	0x04, 0x12
        /*0d76*/ 	.short	(.L_586 - .L_585)
	.align		4
.L_585:
        /*0d78*/ 	.word	index@(_ZN5flash24flash_fwd_splitkv_kernelI23Flash_fwd_kernel_traitsILi64ELi64ELi128ELi4ELb0ELb0EN7cutlass10bfloat16_tE19Flash_kernel_traitsILi64ELi64ELi128ELi4ES3_EELb1ELb0ELb1ELb0ELb0ELb1ELb1ELb0EEEvNS_16Flash_fwd_paramsE)
        /*0d7c*/ 	.word	0x00000000


	//----- nvinfo : EIATTR_MIN_STACK_SIZE
	.align		4
.L_586:
        /*0d80*/ 	.byte	0x04, 0x12
        /*0d82*/ 	.short	(.L_588 - .L_587)
	.align		4
.L_587:
        /*0d84*/ 	.word	index@(_ZN5flash24flash_fwd_splitkv_kernelI23Flash_fwd_kernel_traitsILi64ELi64ELi128ELi4ELb0ELb0EN7cutlass10bfloat16_tE19Flash_kernel_traitsILi64ELi64ELi128ELi4ES3_EELb1ELb0ELb0ELb0ELb1ELb0ELb1ELb1EEEvNS_16Flash_fwd_paramsE)
        /*0d88*/ 	.word	0x00000000


	//----- nvinfo : EIATTR_MIN_STACK_SIZE
	.align		4
.L_588:
        /*0d8c*/ 	.byte	0x04, 0x12
        /*0d8e*/ 	.short	(.L_590 - .L_589)
	.align		4
.L_589:
        /*0d90*/ 	.word	index@(_ZN5flash24flash_fwd_splitkv_kernelI23Flash_fwd_kernel_traitsILi64ELi64ELi128ELi4ELb0ELb0EN7cutlass10bfloat16_tE19Flash_kernel_traitsILi64ELi64ELi128ELi4ES3_EELb1ELb0ELb0ELb0ELb1ELb1ELb1ELb1EEEvNS_16Flash_fwd_paramsE)
        /*0d94*/ 	.word	0x00000000


	//----- nvinfo : EIATTR_MIN_STACK_SIZE
	.align		4
.L_590:
        /*0d98*/ 	.byte	0x04, 0x12
        /*0d9a*/ 	.short	(.L_592 - .L_591)
	.align		4
.L_591:
        /*0d9c*/ 	.word	index@(_ZN5flash24flash_fwd_splitkv_kernelI23Flash_fwd_kernel_traitsILi64ELi64ELi128ELi4ELb0ELb0EN7cutlass10bfloat16_tE19Flash_kernel_traitsILi64ELi64ELi128ELi4ES3_EELb1ELb0ELb1ELb0ELb0ELb0ELb1ELb1EEEvNS_16Flash_fwd_paramsE)
        /*0da0*/ 	.word	0x00000000


	//----- nvinfo : EIATTR_MIN_STACK_SIZE
	.align		4
.L_592:
        /*0da4*/ 	.byte	0x04, 0x12
        /*0da6*/ 	.short	(.L_594 - .L_593)
	.align		4
.L_593:
        /*0da8*/ 	.word	index@(_ZN5flash24flash_fwd_splitkv_kernelI23Flash_fwd_kernel_traitsILi64ELi64ELi128ELi4ELb0ELb0EN7cutlass10bfloat16_tE19Flash_kernel_traitsILi64ELi64ELi128ELi4ES3_EELb1ELb0ELb1ELb0ELb0ELb1ELb1ELb1EEEvNS_16Flash_fwd_paramsE)
        /*0dac*/ 	.word	0x00000000
.L_594:


//--------------------- .nv.compat                --------------------------
	.section	.nv.compat,"",@"SHT_CUDA_COMPAT_INFO"
	.align	4
        /*0000*/ 	.byte	0x02, 0x09, 0x01, 0x00, 0x02, 0x02, 0x01, 0x00, 0x02, 0x05, 0x05, 0x00, 0x03, 0x07, 0x01, 0x01
        /*0010*/ 	.byte	0x02, 0x03, 0x00, 0x00, 0x02, 0x06, 0x01, 0x00, 0x04, 0x0b, 0x08, 0x00, 0x00, 0x00, 0x00, 0x00
        /*0020*/ 	.byte	0x00, 0x00, 0x00, 0x00


//--------------------- .nv.info._ZN5flash32flash_fwd_splitkv_combine_kernelI23Flash_fwd_kernel_traitsILi64ELi64ELi256ELi4ELb0ELb0EN7cutlass10bfloat16_tE19Flash_kernel_traitsILi64ELi64ELi256ELi4ES3_EELi8ELi7ELb0EEEvNS_16Flash_fwd_paramsE --------------------------
	.section	.nv.info._ZN5flash32flash_fwd_splitkv_combine_kernelI23Flash_fwd_kernel_traitsILi64ELi64ELi256ELi4ELb0ELb0EN7cutlass10bfloat16_tE19Flash_kernel_traitsILi64ELi64ELi256ELi4ES3_EELi8ELi7ELb0EEEvNS_16Flash_fwd_paramsE,"",@"SHT_CUDA_INFO"
	.sectionflags	@""
	.align	4


	//----- nvinfo : EIATTR_CUDA_API_VERSION
	.align		4
        /*0000*/ 	.byte	0x04, 0x37
        /*0002*/ 	.short	(.L_596 - .L_595)
.L_595:
        /*0004*/ 	.word	0x00000082


	//----- nvinfo : EIATTR_KPARAM_INFO
	.align		4
.L_596:
        /*0008*/ 	.byte	0x04, 0x17
        /*000a*/ 	.short	(.L_598 - .L_597)
.L_597:
        /*000c*/ 	.word	0x00000000
        /*0010*/ 	.short	0x0000
        /*0012*/ 	.short	0x0000
        /*0014*/ 	.byte	0x00, 0xf0, 0x41, 0x07


	//----- nvinfo : EIATTR_SPARSE_MMA_MASK
	.align		4
.L_598:
        /*0018*/ 	.byte	0x03, 0x50
        /*001a*/ 	.short	0x0000


	//----- nvinfo : EIATTR_MAXREG_COUNT
	.align		4
        /*001c*/ 	.byte	0x03, 0x1b
        /*001e*/ 	.short	0x00ff


	//----- nvinfo : EIATTR_NUM_BARRIERS
	.align		4
        /*0020*/ 	.byte	0x02, 0x4c
        /*0022*/ 	.byte	0x01
	.zero		1


	//----- nvinfo : EIATTR_MERCURY_ISA_VERSION
	.align		4
        /*0024*/ 	.byte	0x03, 0x5f
        /*0026*/ 	.short	0x0101


	//----- nvinfo : EIATTR_COOP_GROUP_MASK_REGIDS
	.align		4
        /*0028*/ 	.byte	0x04, 0x29
        /*002a*/ 	.short	(.L_600 - .L_599)


	//   ....[0]....
.L_599:
        /*002c*/ 	.word	0xffffffff


	//   ....[1]....
        /*0030*/ 	.word	0xffffffff


	//   ....[2]....
        /*0034*/ 	.word	0xffffffff


	//   ....[3]....
        /*0038*/ 	.word	0xffffffff


	//   ....[4]....
        /*003c*/ 	.word	0xffffffff


	//   ....[5]....
        /*0040*/ 	.word	0xffffffff


	//   ....[6]....
        /*0044*/ 	.word	0xffffffff


	//   ....[7]....
        /*0048*/ 	.word	0xffffffff


	//----- nvinfo : EIATTR_COOP_GROUP_INSTR_OFFSETS
	.align		4
.L_600:
        /*004c*/ 	.byte	0x04, 0x28
        /*004e*/ 	.short	(.L_602 - .L_601)


	//   ....[0]....
.L_601:
        /*0050*/ 	.word	0x000020a0


	//   ....[1]....
        /*0054*/ 	.word	0x000020c0


	//   ....[2]....
        /*0058*/ 	.word	0x000020e0


	//   ....[3]....
        /*005c*/ 	.word	0x00002100


	//   ....[4]....
        /*0060*/ 	.word	0x000023a0


	//   ....[5]....
        /*0064*/ 	.word	0x00002410


	//   ....[6]....
        /*0068*/ 	.word	0x00002500


	//   ....[7]....
        /*006c*/ 	.word	0x000025a0


	//----- nvinfo : EIATTR_EXIT_INSTR_OFFSETS
	.align		4
.L_602:
        /*0070*/ 	.byte	0x04, 0x1c
        /*0072*/ 	.short	(.L_604 - .L_603)


	//   ....[0]....
.L_603:
        /*0074*/ 	.word	0x00004c20


	//   ....[1]....
        /*0078*/ 	.word	0x00004c50


	//   ....[2]....
        /*007c*/ 	.word	0x00005140


	//----- nvinfo : EIATTR_CRS_STACK_SIZE
	.align		4
.L_604:
        /*0080*/ 	.byte	0x04, 0x1e
        /*0082*/ 	.short	(.L_606 - .L_605)
.L_605:
        /*0084*/ 	.word	0x00000000


	//----- nvinfo : EIATTR_CBANK_PARAM_SIZE
	.align		4
.L_606:
        /*0088*/ 	.byte	0x03, 0x19
        /*008a*/ 	.short	0x01d0


	//----- nvinfo : EIATTR_PARAM_CBANK
	.align		4
        /*008c*/ 	.byte	0x04, 0x0a
        /*008e*/ 	.short	(.L_608 - .L_607)
	.align		4
.L_607:
        /*0090*/ 	.word	index@(.nv.constant0._ZN5flash32flash_fwd_splitkv_combine_kernelI23Flash_fwd_kernel_traitsILi64ELi64ELi256ELi4ELb0ELb0EN7cutlass10bfloat16_tE19Flash_kernel_traitsILi64ELi64ELi256ELi4ES3_EELi8ELi7ELb0EEEvNS_16Flash_fwd_paramsE)
        /*0094*/ 	.short	0x0210
        /*0096*/ 	.short	0x01d0


	//----- nvinfo : EIATTR_SW_WAR
	.align		4
.L_608:
        /*0098*/ 	.byte	0x04, 0x36
        /*009a*/ 	.short	(.L_610 - .L_609)
.L_609:
        /*009c*/ 	.word	0x00000008
.L_610:


//--------------------- .nv.info._ZN5flash32flash_fwd_splitkv_combine_kernelI23Flash_fwd_kernel_traitsILi64ELi64ELi256ELi4ELb0ELb0EN7cutlass10bfloat16_tE19Flash_kernel_traitsILi64ELi64ELi256ELi4ES3_EELi8ELi6ELb0EEEvNS_16Flash_fwd_paramsE --------------------------
	.section	.nv.info._ZN5flash32flash_fwd_splitkv_combine_kernelI23Flash_fwd_kernel_traitsILi64ELi64ELi256ELi4ELb0ELb0EN7cutlass10bfloat16_tE19Flash_kernel_traitsILi64ELi64ELi256ELi4ES3_EELi8ELi6ELb0EEEvNS_16Flash_fwd_paramsE,"",@"SHT_CUDA_INFO"
	.sectionflags	@""
	.align	4


	//----- nvinfo : EIATTR_CUDA_API_VERSION
	.align		4
        /*0000*/ 	.byte	0x04, 0x37
        /*0002*/ 	.short	(.L_612 - .L_611)
.L_611:
        /*0004*/ 	.word	0x00000082


	//----- nvinfo : EIATTR_KPARAM_INFO
	.align		4
.L_612:
        /*0008*/ 	.byte	0x04, 0x17
        /*000a*/ 	.short	(.L_614 - .L_613)
.L_613:
        /*000c*/ 	.word	0x00000000
        /*0010*/ 	.short	0x0000
        /*0012*/ 	.short	0x0000
        /*0014*/ 	.byte	0x00, 0xf0, 0x41, 0x07


	//----- nvinfo : EIATTR_SPARSE_MMA_MASK
	.align		4
.L_614:
        /*0018*/ 	.byte	0x03, 0x50
        /*001a*/ 	.short	0x0000


	//----- nvinfo : EIATTR_MAXREG_COUNT
	.align		4
        /*001c*/ 	.byte	0x03, 0x1b
        /*001e*/ 	.short	0x00ff


	//----- nvinfo : EIATTR_NUM_BARRIERS
	.align		4
        /*0020*/ 	.byte	0x02, 0x4c
        /*0022*/ 	.byte	0x01
	.zero		1


	//----- nvinfo : EIATTR_MERCURY_ISA_VERSION
	.align		4
        /*0024*/ 	.byte	0x03, 0x5f
        /*0026*/ 	.short	0x0101


	//----- nvinfo : EIATTR_COOP_GROUP_MASK_REGIDS
	.align		4
        /*0028*/ 	.byte	0x04, 0x29
        /*002a*/ 	.short	(.L_616 - .L_615)


	//   ....[0]....
.L_615:
        /*002c*/ 	.word	0xffffffff


	//   ....[1]....
        /*0030*/ 	.word	0xffffffff


	//   ....[2]....
        /*0034*/ 	.word	0xffffffff


	//   ....[3]....
        /*0038*/ 	.word	0xffffffff


	//   ....[4]....
        /*003c*/ 	.word	0xffffffff


	//   ....[5]....
        /*0040*/ 	.word	0xffffffff


	//   ....[6]....
        /*0044*/ 	.word	0xffffffff


	//   ....[7]....
        /*0048*/ 	.word	0xffffffff


	//----- nvinfo : EIATTR_COOP_GROUP_INSTR_OFFSETS
	.align		4
.L_616:
        /*004c*/ 	.byte	0x04, 0x28
        /*004e*/ 	.short	(.L_618 - .L_617)


	//   ....[0]....
.L_617:
        /*0050*/ 	.word	0x00001b70


	//   ....[1]....
        /*0054*/ 	.word	0x00001ba0


	//   ....[2]....
        /*0058*/ 	.word	0x00001bc0


	//   ....[3]....
        /*005c*/ 	.word	0x00001be0


	//   ....[4]....
        /*0060*/ 	.word	0x00001d50


	//   ....[5]....
        /*0064*/ 	.word	0x00001dc0


	//   ....[6]....
        /*0068*/ 	.word	0x00001ea0


	//   ....[7]....
        /*006c*/ 	.word	0x00001fb0


	//----- nvinfo : EIATTR_EXIT_INSTR_OFFSETS
	.align		4
.L_618:
        /*0070*/ 	.byte	0x04, 0x1c
        /*0072*/ 	.short	(.L_620 - .L_619)


	//   ....[0]....
.L_619:
        /*0074*/ 	.word	0x00004390


	//   ....[1]....
        /*0078*/ 	.word	0x000043c0


	//   ....[2]....
        /*007c*/ 	.word	0x000048c0


	//----- nvinfo : EIATTR_CRS_STACK_SIZE
	.align		4
.L_620:
        /*0080*/ 	.byte	0x04, 0x1e
        /*0082*/ 	.short	(.L_622 - .L_621)
.L_621:
        /*0084*/ 	.word	0x00000000


	//----- nvinfo : EIATTR_CBANK_PARAM_SIZE
	.align		4
.L_622:
        /*0088*/ 	.byte	0x03, 0x19
        /*008a*/ 	.short	0x01d0


	//----- nvinfo : EIATTR_PARAM_CBANK
	.align		4
        /*008c*/ 	.byte	0x04, 0x0a
        /*008e*/ 	.short	(.L_624 - .L_623)
	.align		4
.L_623:
        /*0090*/ 	.word	index@(.nv.constant0._ZN5flash32flash_fwd_splitkv_combine_kernelI23Flash_fwd_kernel_traitsILi64ELi64ELi256ELi4ELb0ELb0EN7cutlass10bfloat16_tE19Flash_kernel_traitsILi64ELi64ELi256ELi4ES3_EELi8ELi6ELb0EEEvNS_16Flash_fwd_paramsE)
        /*0094*/ 	.short	0x0210
        /*0096*/ 	.short	0x01d0


	//----- nvinfo : EIATTR_SW_WAR
	.align		4
.L_624:
        /*0098*/ 	.byte	0x04, 0x36
        /*009a*/ 	.short	(.L_626 - .L_625)
.L_625:
        /*009c*/ 	.word	0x00000008
.L_626:


//--------------------- .nv.info._ZN5flash32flash_fwd_splitkv_combine_kernelI23Flash_fwd_kernel_traitsILi64ELi64ELi256ELi4ELb0ELb0EN7cutlass10bfloat16_tE19Flash_kernel_traitsILi64ELi64ELi256ELi4ES3_EELi8ELi5ELb0EEEvNS_16Flash_fwd_paramsE --------------------------
	.section	.nv.info._ZN5flash32flash_fwd_splitkv_combine_kernelI23Flash_fwd_kernel_traitsILi64ELi64ELi256ELi4ELb0ELb0EN7cutlass10bfloat16_tE19Flash_kernel_traitsILi64ELi64ELi256ELi4ES3_EELi8ELi5ELb0EEEvNS_16Flash_fwd_paramsE,"",@"SHT_CUDA_INFO"
	.sectionflags	@""
	.align	4


	//----- nvinfo : EIATTR_CUDA_API_VERSION
	.align		4
        /*0000*/ 	.byte	0x04, 0x37
        /*0002*/ 	.short	(.L_628 - .L_627)
.L_627:
        /*0004*/ 	.word	0x00000082


	//----- nvinfo : EIATTR_KPARAM_INFO
	.align		4
.L_628:
        /*0008*/ 	.byte	0x04, 0x17
        /*000a*/ 	.short	(.L_630 - .L_629)
.L_629:
        /*000c*/ 	.word	0x00000000
        /*0010*/ 	.short	0x0000
        /*0012*/ 	.short	0x0000
        /*0014*/ 	.byte	0x00, 0xf0, 0x41, 0x07


	//----- nvinfo : EIATTR_SPARSE_MMA_MASK
	.align		4
.L_630:
        /*0018*/ 	.byte	0x03, 0x50
        /*001a*/ 	.short	0x0000


	//----- nvinfo : EIATTR_MAXREG_COUNT
	.align		4
        /*001c*/ 	.byte	0x03, 0x1b
        /*001e*/ 	.short	0x00ff


	//----- nvinfo : EIATTR_NUM_BARRIERS
	.align		4
        /*0020*/ 	.byte	0x02, 0x4c
        /*0022*/ 	.byte	0x01
	.zero		1


	//----- nvinfo : EIATTR_MERCURY_ISA_VERSION
	.align		4
        /*0024*/ 	.byte	0x03, 0x5f
        /*0026*/ 	.short	0x0101


	//----- nvinfo : EIATTR_COOP_GROUP_MASK_REGIDS
	.align		4
        /*0028*/ 	.byte	0x04, 0x29
        /*002a*/ 	.short	(.L_632 - .L_631)


	//   ....[0]....
.L_631:
        /*002c*/ 	.word	0xffffffff


	//   ....[1]....
        /*0030*/ 	.word	0xffffffff


	//   ....[2]....
        /*0034*/ 	.word	0xffffffff


	//   ....[3]....
        /*0038*/ 	.word	0xffffffff


	//   ....[4]....
        /*003c*/ 	.word	0xffffffff


	//   ....[5]....
        /*0040*/ 	.word	0xffffffff


	//   ....[6]....
        /*0044*/ 	.word	0xffffffff


	//   ....[7]....
        /*0048*/ 	.word	0xffffffff


	//----- nvinfo : EIATTR_COOP_GROUP_INSTR_OFFSETS
	.align		4
.L_632:
        /*004c*/ 	.byte	0x04, 0x28
        /*004e*/ 	.short	(.L_634 - .L_633)


	//   ....[0]....
.L_633:
        /*0050*/ 	.word	0x000016d0


	//   ....[1]....
        /*0054*/ 	.word	0x000016f0


	//   ....[2]....
        /*0058*/ 	.word	0x00001720


	//   ....[3]....
        /*005c*/ 	.word	0x00001790


	//   ....[4]....
        /*0060*/ 	.word	0x00001980


	//   ....[5]....
        /*0064*/ 	.word	0x000019d0


	//   ....[6]....
        /*0068*/ 	.word	0x00001a70


	//   ....[7]....
        /*006c*/ 	.word	0x00001bc0


	//----- nvinfo : EIATTR_EXIT_INSTR_OFFSETS
	.align		4
.L_634:
        /*0070*/ 	.byte	0x04, 0x1c
        /*0072*/ 	.short	(.L_636 - .L_635)


	//   ....[0]....
.L_635:
        /*0074*/ 	.word	0x00003fe0


	//   ....[1]....
        /*0078*/ 	.word	0x00004010


	//   ....[2]....
        /*007c*/ 	.word	0x00004510


	//----- nvinfo : EIATTR_CRS_STACK_SIZE
	.align		4
.L_636:
        /*0080*/ 	.byte	0x04, 0x1e
        /*0082*/ 	.short	(.L_638 - .L_637)
.L_637:
        /*0084*/ 	.word	0x00000000


	//----- nvinfo : EIATTR_CBANK_PARAM_SIZE
	.align		4
.L_638:
        /*0088*/ 	.byte	0x03, 0x19
        /*008a*/ 	.short	0x01d0


	//----- nvinfo : EIATTR_PARAM_CBANK
	.align		4
        /*008c*/ 	.byte	0x04, 0x0a
        /*008e*/ 	.short	(.L_640 - .L_639)
	.align		4
.L_639:
        /*0090*/ 	.word	index@(.nv.constant0._ZN5flash32flash_fwd_splitkv_combine_kernelI23Flash_fwd_kernel_traitsILi64ELi64ELi256ELi4ELb0ELb0EN7cutlass10bfloat16_tE19Flash_kernel_traitsILi64ELi64ELi256ELi4ES3_EELi8ELi5ELb0EEEvNS_16Flash_fwd_paramsE)
        /*0094*/ 	.short	0x0210
        /*0096*/ 	.short	0x01d0


	//----- nvinfo : EIATTR_SW_WAR
	.align		4
.L_640:
        /*0098*/ 	.byte	0x04, 0x36
        /*009a*/ 	.short	(.L_642 - .L_641)
.L_641:
        /*009c*/ 	.word	0x00000008
.L_642:


//--------------------- .nv.info._ZN5flash32flash_fwd_splitkv_combine_kernelI23Flash_fwd_kernel_traitsILi64ELi64ELi256ELi4ELb0ELb0EN7cutlass10bfloat16_tE19Flash_kernel_traitsILi64ELi64ELi256ELi4ES3_EELi8ELi4ELb0EEEvNS_16Flash_fwd_paramsE --------------------------
	.section	.nv.info._ZN5flash32flash_fwd_splitkv_combine_kernelI23Flash_fwd_kernel_traitsILi64ELi64ELi256ELi4ELb0ELb0EN7cutlass10bfloat16_tE19Flash_kernel_traitsILi64ELi64ELi256ELi4ES3_EELi8ELi4ELb0EEEvNS_16Flash_fwd_paramsE,"",@"SHT_CUDA_INFO"
	.sectionflags	@""
	.align	4


	//----- nvinfo : EIATTR_CUDA_API_VERSION
	.align		4
        /*0000*/ 	.byte	0x04, 0x37
        /*0002*/ 	.short	(.L_644 - .L_643)
.L_643:
        /*0004*/ 	.word	0x00000082


	//----- nvinfo : EIATTR_KPARAM_INFO
	.align		4
.L_644:
        /*0008*/ 	.byte	0x04, 0x17
        /*000a*/ 	.short	(.L_646 - .L_645)
.L_645:
        /*000c*/ 	.word	0x00000000
        /*0010*/ 	.short	0x0000
        /*0012*/ 	.short	0x0000
        /*0014*/ 	.byte	0x00, 0xf0, 0x41, 0x07


	//----- nvinfo : EIATTR_SPARSE_MMA_MASK
	.align		4
.L_646:
        /*0018*/ 	.byte	0x03, 0x50
        /*001a*/ 	.short	0x0000


	//----- nvinfo : EIATTR_MAXREG_COUNT
	.align		4
        /*001c*/ 	.byte	0x03, 0x1b
        /*001e*/ 	.short	0x00ff


	//----- nvinfo : EIATTR_NUM_BARRIERS
	.align		4
        /*0020*/ 	.byte	0x02, 0x4c
        /*0022*/ 	.byte	0x01
	.zero		1


	//----- nvinfo : EIATTR_MERCURY_ISA_VERSION
	.align		4
        /*0024*/ 	.byte	0x03, 0x5f
        /*0026*/ 	.short	0x0101


	//----- nvinfo : EIATTR_COOP_GROUP_MASK_REGIDS
	.align		4
        /*0028*/ 	.byte	0x04, 0x29
        /*002a*/ 	.short	(.L_648 - .L_647)


	//   ....[0]....
.L_647:
        /*002c*/ 	.word	0xffffffff


	//   ....[1]....
        /*0030*/ 	.word	0xffffffff


	//   ....[2]....
        /*0034*/ 	.word	0xffffffff


	//   ....[3]....
        /*0038*/ 	.word	0xffffffff


	//   ....[4]....
        /*003c*/ 	.word	0xffffffff


	//   ....[5]....
        /*0040*/ 	.word	0xffffffff


	//   ....[6]....
        /*0044*/ 	.word	0xffffffff


	//   ....[7]....
        /*0048*/ 	.word	0xffffffff


	//----- nvinfo : EIATTR_COOP_GROUP_INSTR_OFFSETS
	.align		4
.L_648:
        /*004c*/ 	.byte	0x04, 0x28
        /*004e*/ 	.short	(.L_650 - .L_649)


	//   ....[0]....
.L_649:
        /*0050*/ 	.word	0x00001830


	//   ....[1]....
        /*0054*/ 	.word	0x000018a0


	//   ....[2]....
        /*0058*/ 	.word	0x000018e0


	//   ....[3]....
        /*005c*/ 	.word	0x00001910


	//   ....[4]....
        /*0060*/ 	.word	0x00001a40


	//   ....[5]....
        /*0064*/ 	.word	0x00001af0


	//   ....[6]....
        /*0068*/ 	.word	0x00001b90


	//   ....[7]....
        /*006c*/ 	.word	0x00001c80


	//----- nvinfo : EIATTR_EXIT_INSTR_OFFSETS
	.align		4
.L_650:
        /*0070*/ 	.byte	0x04, 0x1c
        /*0072*/ 	.short	(.L_652 - .L_651)


	//   ....[0]....
.L_651:
        /*0074*/ 	.word	0x00004010


	//   ....[1]....
        /*0078*/ 	.word	0x00004040


	//   ....[2]....
        /*007c*/ 	.word	0x00004540


	//----- nvinfo : EIATTR_CRS_STACK_SIZE
	.align		4
.L_652:
        /*0080*/ 	.byte	0x04, 0x1e
        /*0082*/ 	.short	(.L_654 - .L_653)
.L_653:
        /*0084*/ 	.word	0x00000000


	//----- nvinfo : EIATTR_CBANK_PARAM_SIZE
	.align		4
.L_654:
        /*0088*/ 	.byte	0x03, 0x19
        /*008a*/ 	.short	0x01d0


	//----- nvinfo : EIATTR_PARAM_CBANK
	.align		4
        /*008c*/ 	.byte	0x04, 0x0a
        /*008e*/ 	.short	(.L_656 - .L_655)
	.align		4
.L_655:
        /*0090*/ 	.word	index@(.nv.constant0._ZN5flash32flash_fwd_splitkv_combine_kernelI23Flash_fwd_kernel_traitsILi64ELi64ELi256ELi4ELb0ELb0EN7cutlass10bfloat16_tE19Flash_kernel_traitsILi64ELi64ELi256ELi4ES3_EELi8ELi4ELb0EEEvNS_16Flash_fwd_paramsE)
        /*0094*/ 	.short	0x0210
        /*0096*/ 	.short	0x01d0


	//----- nvinfo : EIATTR_SW_WAR
	.align		4
.L_656:
        /*0098*/ 	.byte	0x04, 0x36
        /*009a*/ 	.short	(.L_658 - .L_657)
.L_657:
        /*009c*/ 	.word	0x00000008
.L_658:


//--------------------- .nv.info._ZN5flash32flash_fwd_splitkv_combine_kernelI23Flash_fwd_kernel_traitsILi64ELi64ELi256ELi4ELb0ELb0EN7cutlass10bfloat16_tE19Flash_kernel_traitsILi64ELi64ELi256ELi4ES3_EELi8ELi3ELb0EEEvNS_16Flash_fwd_paramsE --------------------------
	.section	.nv.info._ZN5flash32flash_fwd_splitkv_combine_kernelI23Flash_fwd_kernel_traitsILi64ELi64ELi256ELi4ELb0ELb0EN7cutlass10bfloat16_tE19Flash_kernel_traitsILi64ELi64ELi256ELi4ES3_EELi8ELi3ELb0EEEvNS_16Flash_fwd_paramsE,"",@"SHT_CUDA_INFO"
	.sectionflags	@""
	.align	4


	//----- nvinfo : EIATTR_CUDA_API_VERSION
	.align		4
        /*0000*/ 	.byte	0x04, 0x37
        /*0002*/ 	.short	(.L_660 - .L_659)
.L_659:
        /*0004*/ 	.word	0x00000082


	//----- nvinfo : EIATTR_KPARAM_INFO
	.align		4
.L_660:
        /*0008*/ 	.byte	0x04, 0x17
        /*000a*/ 	.short	(.L_662 - .L_661)
.L_661:
        /*000c*/ 	.word	0x00000000
        /*0010*/ 	.short	0x0000
        /*0012*/ 	.short	0x0000
        /*0014*/ 	.byte	0x00, 0xf0, 0x41, 0x07


	//----- nvinfo : EIATTR_SPARSE_MMA_MASK
	.align		4
.L_662:
        /*0018*/ 	.byte	0x03, 0x50
        /*001a*/ 	.short	0x0000


	//----- nvinfo : EIATTR_MAXREG_COUNT
	.align		4
        /*001c*/ 	.byte	0x03, 0x1b
        /*001e*/ 	.short	0x00ff


	//----- nvinfo : EIATTR_NUM_BARRIERS
	.align		4
        /*0020*/ 	.byte	0x02, 0x4c
        /*0022*/ 	.byte	0x01
	.zero		1


	//----- nvinfo : EIATTR_MERCURY_ISA_VERSION
	.align		4
        /*0024*/ 	.byte	0x03, 0x5f
        /*0026*/ 	.short	0x0101


	//----- nvinfo : EIATTR_COOP_GROUP_MASK_REGIDS
	.align		4
        /*0028*/ 	.byte	0x04, 0x29
        /*002a*/ 	.short	(.L_664 - .L_663)


	//   ....[0]....
.L_663:
        /*002c*/ 	.word	0xffffffff


	//   ....[1]....
        /*0030*/ 	.word	0xffffffff


	//   ....[2]....
        /*0034*/ 	.word	0xffffffff


	//   ....[3]....
        /*0038*/ 	.word	0xffffffff


	//   ....[4]....
        /*003c*/ 	.word	0xffffffff


	//   ....[5]....
        /*0040*/ 	.word	0xffffffff


	//----- nvinfo : EIATTR_COOP_GROUP_INSTR_OFFSETS
	.align		4
.L_664:
        /*0044*/ 	.byte	0x04, 0x28
        /*0046*/ 	.short	(.L_666 - .L_665)


	//   ....[0]....
.L_665:
        /*0048*/ 	.word	0x000017f0


	//   ....[1]....
        /*004c*/ 	.word	0x00001820


	//   ....[2]....
        /*0050*/ 	.word	0x00001860


	//   ....[3]....
        /*0054*/ 	.word	0x00001a10


	//   ....[4]....
        /*0058*/ 	.word	0x00001a90


	//   ....[5]....
        /*005c*/ 	.word	0x00001ba0


	//----- nvinfo : EIATTR_EXIT_INSTR_OFFSETS
	.align		4
.L_666:
        /*0060*/ 	.byte	0x04, 0x1c
        /*0062*/ 	.short	(.L_668 - .L_667)


	//   ....[0]....
.L_667:
        /*0064*/ 	.word	0x00003ec0


	//   ....[1]....
        /*0068*/ 	.word	0x00003ef0


	//   ....[2]....
        /*006c*/ 	.word	0x000043f0


	//----- nvinfo : EIATTR_CRS_STACK_SIZE
	.align		4
.L_668:
        /*0070*/ 	.byte	0x04, 0x1e
        /*0072*/ 	.short	(.L_670 - .L_669)
.L_669:
        /*0074*/ 	.word	0x00000000


	//----- nvinfo : EIATTR_CBANK_PARAM_SIZE
	.align		4
.L_670:
        /*0078*/ 	.byte	0x03, 0x19
        /*007a*/ 	.short	0x01d0


	//----- nvinfo : EIATTR_PARAM_CBANK
	.align		4
        /*007c*/ 	.byte	0x04, 0x0a
        /*007e*/ 	.short	(.L_672 - .L_671)
	.align		4
.L_671:
        /*0080*/ 	.word	index@(.nv.constant0._ZN5flash32flash_fwd_splitkv_combine_kernelI23Flash_fwd_kernel_traitsILi64ELi64ELi256ELi4ELb0ELb0EN7cutlass10bfloat16_tE19Flash_kernel_traitsILi64ELi64ELi256ELi4ES3_EELi8ELi3ELb0EEEvNS_16Flash_fwd_paramsE)
        /*0084*/ 	.short	0x0210
        /*0086*/ 	.short	0x01d0


	//----- nvinfo : EIATTR_SW_WAR
	.align		4
.L_672:
        /*0088*/ 	.byte	0x04, 0x36
        /*008a*/ 	.short	(.L_674 - .L_673)
.L_673:
        /*008c*/ 	.word	0x00000008
.L_674:


//--------------------- .nv.info._ZN5flash32flash_fwd_splitkv_combine_kernelI23Flash_fwd_kernel_traitsILi64ELi64ELi256ELi4ELb0ELb0EN7cutlass10bfloat16_tE19Flash_kernel_traitsILi64ELi64ELi256ELi4ES3_EELi8ELi2ELb0EEEvNS_16Flash_fwd_paramsE --------------------------
	.section	.nv.info._ZN5flash32flash_fwd_splitkv_combine_kernelI23Flash_fwd_kernel_traitsILi64ELi64ELi256ELi4ELb0ELb0EN7cutlass10bfloat16_tE19Flash_kernel_traitsILi64ELi64ELi256ELi4ES3_EELi8ELi2ELb0EEEvNS_16Flash_fwd_paramsE,"",@"SHT_CUDA_INFO"
	.sectionflags	@""
	.align	4


	//----- nvinfo : EIATTR_CUDA_API_VERSION
	.align		4
        /*0000*/ 	.byte	0x04, 0x37
        /*0002*/ 	.short	(.L_676 - .L_675)
.L_675:
        /*0004*/ 	.word	0x00000082


	//----- nvinfo : EIATTR_KPARAM_INFO
	.align		4
.L_676:
        /*0008*/ 	.byte	0x04, 0x17
        /*000a*/ 	.short	(.L_678 - .L_677)
.L_677:
        /*000c*/ 	.word	0x00000000
        /*0010*/ 	.short	0x0000
        /*0012*/ 	.short	0x0000
        /*0014*/ 	.byte	0x00, 0xf0, 0x41, 0x07


	//----- nvinfo : EIATTR_SPARSE_MMA_MASK
	.align		4
.L_678:
        /*0018*/ 	.byte	0x03, 0x50
        /*001a*/ 	.short	0x0000


	//----- nvinfo : EIATTR_MAXREG_COUNT
	.align		4
        /*001c*/ 	.byte	0x03, 0x1b
        /*001e*/ 	.short	0x00ff


	//----- nvinfo : EIATTR_NUM_BARRIERS
	.align		4
        /*0020*/ 	.byte	0x02, 0x4c
        /*0022*/ 	.byte	0x01
	.zero		1


	//----- nvinfo : EIATTR_MERCURY_ISA_VERSION
	.align		4
        /*0024*/ 	.byte	0x03, 0x5f
        /*0026*/ 	.short	0x0101


	//----- nvinfo : EIATTR_COOP_GROUP_MASK_REGIDS
	.align		4
        /*0028*/ 	.byte	0x04, 0x29
        /*002a*/ 	.short	(.L_680 - .L_679)


	//   ....[0]....
.L_679:
        /*002c*/ 	.word	0xffffffff


	//   ....[1]....
        /*0030*/ 	.word	0xffffffff


	//   ....[2]....
        /*0034*/ 	.word	0xffffffff


	//   ....[3]....
        /*0038*/ 	.word	0xffffffff


	//----- nvinfo : EIATTR_COOP_GROUP_INSTR_OFFSETS
	.align		4
.L_680:
        /*003c*/ 	.byte	0x04, 0x28
        /*003e*/ 	.short	(.L_682 - .L_681)


	//   ....[0]....
.L_681:
        /*0040*/ 	.word	0x00001820


	//   ....[1]....
        /*0044*/ 	.word	0x000018c0


	//   ....[2]....
        /*0048*/ 	.word	0x00001a80


	//   ....[3]....
        /*004c*/ 	.word	0x00001af0


	//----- nvinfo : EIATTR_EXIT_INSTR_OFFSETS
	.align		4
.L_682:
        /*0050*/ 	.byte	0x04, 0x1c
        /*0052*/ 	.short	(.L_684 - .L_683)


	//   ....[0]....
.L_683:
        /*0054*/ 	.word	0x00003fb0


	//   ....[1]....
        /*0058*/ 	.word	0x00003fe0


	//   ....[2]....
        /*005c*/ 	.word	0x000044c0


	//----- nvinfo : EIATTR_CRS_STACK_SIZE
	.align		4
.L_684:
        /*0060*/ 	.byte	0x04, 0x1e
        /*0062*/ 	.short	(.L_686 - .L_685)
.L_685:
        /*0064*/ 	.word	0x00000000


	//----- nvinfo : EIATTR_CBANK_PARAM_SIZE
	.align		4
.L_686:
        /*0068*/ 	.byte	0x03, 0x19
        /*006a*/ 	.short	0x01d0


	//----- nvinfo : EIATTR_PARAM_CBANK
	.align		4
        /*006c*/ 	.byte	0x04, 0x0a
        /*006e*/ 	.short	(.L_688 - .L_687)
	.align		4
.L_687:
        /*0070*/ 	.word	index@(.nv.constant0._ZN5flash32flash_fwd_splitkv_combine_kernelI23Flash_fwd_kernel_traitsILi64ELi64ELi256ELi4ELb0ELb0EN7cutlass10bfloat16_tE19Flash_kernel_traitsILi64ELi64ELi256ELi4ES3_EELi8ELi2ELb0EEEvNS_16Flash_fwd_paramsE)
        /*0074*/ 	.short	0x0210
        /*0076*/ 	.short	0x01d0


	//----- nvinfo : EIATTR_SW_WAR
	.align		4
.L_688:
        /*0078*/ 	.byte	0x04, 0x36
        /*007a*/ 	.short	(.L_690 - .L_689)
.L_689:
        /*007c*/ 	.word	0x00000008
.L_690:


//--------------------- .nv.info._ZN5flash32flash_fwd_splitkv_combine_kernelI23Flash_fwd_kernel_traitsILi64ELi64ELi256ELi4ELb0ELb0EN7cutlass10bfloat16_tE19Flash_kernel_traitsILi64ELi64ELi256ELi4ES3_EELi8ELi1ELb0EEEvNS_16Flash_fwd_paramsE --------------------------
	.section	.nv.info._ZN5flash32flash_fwd_splitkv_combine_kernelI23Flash_fwd_kernel_traitsILi64ELi64ELi256ELi4ELb0ELb0EN7cutlass10bfloat16_tE19Flash_kernel_traitsILi64ELi64ELi256ELi4ES3_EELi8ELi1ELb0EEEvNS_16Flash_fwd_paramsE,"",@"SHT_CUDA_INFO"
	.sectionflags	@""
	.align	4


	//----- nvinfo : EIATTR_CUDA_API_VERSION
	.align		4
        /*0000*/ 	.byte	0x04, 0x37
        /*0002*/ 	.short	(.L_692 - .L_691)
.L_691:
        /*0004*/ 	.word	0x00000082


	//----- nvinfo : EIATTR_KPARAM_INFO
	.align		4
.L_692:
        /*0008*/ 	.byte	0x04, 0x17
        /*000a*/ 	.short	(.L_694 - .L_693)
.L_693:
        /*000c*/ 	.word	0x00000000
        /*0010*/ 	.short	0x0000
        /*0012*/ 	.short	0x0000
        /*0014*/ 	.byte	0x00, 0xf0, 0x41, 0x07


	//----- nvinfo : EIATTR_SPARSE_MMA_MASK
	.align		4
.L_694:
        /*0018*/ 	.byte	0x03, 0x50
        /*001a*/ 	.short	0x0000


	//----- nvinfo : EIATTR_MAXREG_COUNT
	.align		4
        /*001c*/ 	.byte	0x03, 0x1b
        /*001e*/ 	.short	0x00ff


	//----- nvinfo : EIATTR_NUM_BARRIERS
	.align		4
        /*0020*/ 	.byte	0x02, 0x4c
        /*0022*/ 	.byte	0x01
	.zero		1


	//----- nvinfo : EIATTR_MERCURY_ISA_VERSION
	.align		4
        /*0024*/ 	.byte	0x03, 0x5f
        /*0026*/ 	.short	0x0101


	//----- nvinfo : EIATTR_COOP_GROUP_MASK_REGIDS
	.align		4
        /*0028*/ 	.byte	0x04, 0x29
        /*002a*/ 	.short	(.L_696 - .L_695)


	//   ....[0]....
.L_695:
        /*002c*/ 	.word	0xffffffff


	//   ....[1]....
        /*0030*/ 	.word	0xffffffff


	//----- nvinfo : EIATTR_COOP_GROUP_INSTR_OFFSETS
	.align		4
.L_696:
        /*0034*/ 	.byte	0x04, 0x28
        /*0036*/ 	.short	(.L_698 - .L_697)


	//   ....[0]....
.L_697:
        /*0038*/ 	.word	0x00001910


	//   ....[1]....
        /*003c*/ 	.word	0x00001b60


	//----- nvinfo : EIATTR_EXIT_INSTR_OFFSETS
	.align		4
.L_698:
        /*0040*/ 	.byte	0x04, 0x1c
        /*0042*/ 	.short	(.L_700 - .L_699)


	//   ....[0]....
.L_699:
        /*0044*/ 	.word	0x00004040


	//   ....[1]....
        /*0048*/ 	.word	0x00004070


	//   ....[2]....
        /*004c*/ 	.word	0x00004550


	//----- nvinfo : EIATTR_CRS_STACK_SIZE
	.align		4
.L_700:
        /*0050*/ 	.byte	0x04, 0x1e
        /*0052*/ 	.short	(.L_702 - .L_701)
.L_701:
        /*0054*/ 	.word	0x00000000


	//----- nvinfo : EIATTR_CBANK_PARAM_SIZE
	.align		4
.L_702:
        /*0058*/ 	.byte	0x03, 0x19
        /*005a*/ 	.short	0x01d0


	//----- nvinfo : EIATTR_PARAM_CBANK
	.align		4
        /*005c*/ 	.byte	0x04, 0x0a
        /*005e*/ 	.short	(.L_704 - .L_703)
	.align		4
.L_703:
        /*0060*/ 	.word	index@(.nv.constant0._ZN5flash32flash_fwd_splitkv_combine_kernelI23Flash_fwd_kernel_traitsILi64ELi64ELi256ELi4ELb0ELb0EN7cutlass10bfloat16_tE19Flash_kernel_traitsILi64ELi64ELi256ELi4ES3_EELi8ELi1ELb0EEEvNS_16Flash_fwd_paramsE)
        /*0064*/ 	.short	0x0210
        /*0066*/ 	.short	0x01d0


	//----- nvinfo : EIATTR_SW_WAR
	.align		4
.L_704:
        /*0068*/ 	.byte	0x04, 0x36
        /*006a*/ 	.short	(.L_706 - .L_705)
.L_705:
        /*006c*/ 	.word	0x00000008
.L_706:


//--------------------- .nv.info._ZN5flash32flash_fwd_splitkv_combine_kernelI23Flash_fwd_kernel_traitsILi64ELi64ELi256ELi4ELb0ELb0EN7cutlass10bfloat16_tE19Flash_kernel_traitsILi64ELi64ELi256ELi4ES3_EELi8ELi7ELb1EEEvNS_16Flash_fwd_paramsE --------------------------
	.section	.nv.info._ZN5flash32flash_fwd_splitkv_combine_kernelI23Flash_fwd_kernel_traitsILi64ELi64ELi256ELi4ELb0ELb0EN7cutlass10bfloat16_tE19Flash_kernel_traitsILi64ELi64ELi256ELi4ES3_EELi8ELi7ELb1EEEvNS_16Flash_fwd_paramsE,"",@"SHT_CUDA_INFO"
	.sectionflags	@""
	.align	4


	//----- nvinfo : EIATTR_CUDA_API_VERSION
	.align		4
        /*0000*/ 	.byte	0x04, 0x37
        /*0002*/ 	.short	(.L_708 - .L_707)
.L_707:
        /*0004*/ 	.word	0x00000082


	//----- nvinfo : EIATTR_KPARAM_INFO
	.align		4
.L_708:
        /*0008*/ 	.byte	0x04, 0x17
        /*000a*/ 	.short	(.L_710 - .L_709)
.L_709:
        /*000c*/ 	.word	0x00000000
        /*0010*/ 	.short	0x0000
        /*0012*/ 	.short	0x0000
        /*0014*/ 	.byte	0x00, 0xf0, 0x41, 0x07


	//----- nvinfo : EIATTR_SPARSE_MMA_MASK
	.align		4
.L_710:
        /*0018*/ 	.byte	0x03, 0x50
        /*001a*/ 	.short	0x0000


	//----- nvinfo : EIATTR_MAXREG_COUNT
	.align		4
        /*001c*/ 	.byte	0x03, 0x1b
        /*001e*/ 	.short	0x00ff


	//----- nvinfo : EIATTR_NUM_BARRIERS
	.align		4
        /*0020*/ 	.byte	0x02, 0x4c
        /*0022*/ 	.byte	0x01
	.zero		1


	//----- nvinfo : EIATTR_MERCURY_ISA_VERSION
	.align		4
        /*0024*/ 	.byte	0x03, 0x5f
        /*0026*/ 	.short	0x0101


	//----- nvinfo : EIATTR_COOP_GROUP_MASK_REGIDS
	.align		4
        /*0028*/ 	.byte	0x04, 0x29
        /*002a*/ 	.short	(.L_712 - .L_711)


	//   ....[0]....
.L_711:
        /*002c*/ 	.word	0xffffffff


	//   ....[1]....
        /*0030*/ 	.word	0xffffffff


	//   ....[2]....
        /*0034*/ 	.word	0xffffffff


	//   ....[3]....
        /*0038*/ 	.word	0xffffffff


	//   ....[4]....
        /*003c*/ 	.word	0xffffffff


	//   ....[5]....
        /*0040*/ 	.word	0xffffffff


	//   ....[6]....
        /*0044*/ 	.word	0xffffffff


	//   ....[7]....
        /*0048*/ 	.word	0xffffffff


	//----- nvinfo : EIATTR_COOP_GROUP_INSTR_OFFSETS
	.align		4
.L_712:
        /*004c*/ 	.byte	0x04, 0x28
        /*004e*/ 	.short	(.L_714 - .L_713)


	//   ....[0]....
.L_713:
        /*0050*/ 	.word	0x000020a0


	//   ....[1]....
        /*0054*/ 	.word	0x000020c0


	//   ....[2]....
        /*0058*/ 	.word	0x000020e0


	//   ....[3]....
        /*005c*/ 	.word	0x00002100


	//   ....[4]....
        /*0060*/ 	.word	0x000023a0


	//   ....[5]....
        /*0064*/ 	.word	0x00002410


	//   ....[6]....
        /*0068*/ 	.word	0x00002500


	//   ....[7]....
        /*006c*/ 	.word	0x000025a0


	//----- nvinfo : EIATTR_EXIT_INSTR_OFFSETS
	.align		4
.L_714:
        /*0070*/ 	.byte	0x04, 0x1c
        /*0072*/ 	.short	(.L_716 - .L_715)


	//   ....[0]....
.L_715:
        /*0074*/ 	.word	0x00004fc0


	//   ....[1]....
        /*0078*/ 	.word	0x000054b0


	//----- nvinfo : EIATTR_CRS_STACK_SIZE
	.align		4
.L_716:
        /*007c*/ 	.byte	0x04, 0x1e
        /*007e*/ 	.short	(.L_718 - .L_717)
.L_717:
        /*0080*/ 	.word	0x00000000


	//----- nvinfo : EIATTR_CBANK_PARAM_SIZE
	.align		4
.L_718:
        /*0084*/ 	.byte	0x03, 0x19
        /*0086*/ 	.short	0x01d0


	//----- nvinfo : EIATTR_PARAM_CBANK
	.align		4
        /*0088*/ 	.byte	0x04, 0x0a
        /*008a*/ 	.short	(.L_720 - .L_719)
	.align		4
.L_719:
        /*008c*/ 	.word	index@(.nv.constant0._ZN5flash32flash_fwd_splitkv_combine_kernelI23Flash_fwd_kernel_traitsILi64ELi64ELi256ELi4ELb0ELb0EN7cutlass10bfloat16_tE19Flash_kernel_traitsILi64ELi64ELi256ELi4ES3_EELi8ELi7ELb1EEEvNS_16Flash_fwd_paramsE)
        /*0090*/ 	.short	0x0210
        /*0092*/ 	.short	0x01d0


	//----- nvinfo : EIATTR_SW_WAR
	.align		4
.L_720:
        /*0094*/ 	.byte	0x04, 0x36
        /*0096*/ 	.short	(.L_722 - .L_721)
.L_721:
        /*0098*/ 	.word	0x00000008
.L_722:


//--------------------- .nv.info._ZN5flash32flash_fwd_splitkv_combine_kernelI23Flash_fwd_kernel_traitsILi64ELi64ELi256ELi4ELb0ELb0EN7cutlass10bfloat16_tE19Flash_kernel_traitsILi64ELi64ELi256ELi4ES3_EELi8ELi6ELb1EEEvNS_16Flash_fwd_paramsE --------------------------
	.section	.nv.info._ZN5flash32flash_fwd_splitkv_combine_kernelI23Flash_fwd_kernel_traitsILi64ELi64ELi256ELi4ELb0ELb0EN7cutlass10bfloat16_tE19Flash_kernel_traitsILi64ELi64ELi256ELi4ES3_EELi8ELi6ELb1EEEvNS_16Flash_fwd_paramsE,"",@"SHT_CUDA_INFO"
	.sectionflags	@""
	.align	4


	//----- nvinfo : EIATTR_CUDA_API_VERSION
	.align		4
        /*0000*/ 	.byte	0x04, 0x37
        /*0002*/ 	.short	(.L_724 - .L_723)
.L_723:
        /*0004*/ 	.word	0x00000082


	//----- nvinfo : EIATTR_KPARAM_INFO
	.align		4
.L_724:
        /*0008*/ 	.byte	0x04, 0x17
        /*000a*/ 	.short	(.L_726 - .L_725)
.L_725:
        /*000c*/ 	.word	0x00000000
        /*0010*/ 	.short	0x0000
        /*0012*/ 	.short	0x0000
        /*0014*/ 	.byte	0x00, 0xf0, 0x41, 0x07


	//----- nvinfo : EIATTR_SPARSE_MMA_MASK
	.align		4
.L_726:
        /*0018*/ 	.byte	0x03, 0x50
        /*001a*/ 	.short	0x0000


	//----- nvinfo : EIATTR_MAXREG_COUNT
	.align		4
        /*001c*/ 	.byte	0x03, 0x1b
        /*001e*/ 	.short	0x00ff


	//----- nvinfo : EIATTR_NUM_BARRIERS
	.align		4
        /*0020*/ 	.byte	0x02, 0x4c
        /*0022*/ 	.byte	0x01
	.zero		1


	//----- nvinfo : EIATTR_MERCURY_ISA_VERSION
	.align		4
        /*0024*/ 	.byte	0x03, 0x5f
        /*0026*/ 	.short	0x0101


	//----- nvinfo : EIATTR_COOP_GROUP_MASK_REGIDS
	.align		4
        /*0028*/ 	.byte	0x04, 0x29
        /*002a*/ 	.short	(.L_728 - .L_727)


	//   ....[0]....
.L_727:
        /*002c*/ 	.word	0xffffffff


	//   ....[1]....
        /*0030*/ 	.word	0xffffffff


	//   ....[2]....
        /*0034*/ 	.word	0xffffffff


	//   ....[3]....
        /*0038*/ 	.word	0xffffffff


	//   ....[4]....
        /*003c*/ 	.word	0xffffffff


	//   ....[5]....
        /*0040*/ 	.word	0xffffffff


	//   ....[6]....
        /*0044*/ 	.word	0xffffffff


	//   ....[7]....
        /*0048*/ 	.word	0xffffffff


	//----- nvinfo : EIATTR_COOP_GROUP_INSTR_OFFSETS
	.align		4
.L_728:
        /*004c*/ 	.byte	0x04, 0x28
        /*004e*/ 	.short	(.L_730 - .L_729)


	//   ....[0]....
.L_729:
        /*0050*/ 	.word	0x00001b70


	//   ....[1]....
        /*0054*/ 	.word	0x00001ba0


	//   ....[2]....
        /*0058*/ 	.word	0x00001bc0


	//   ....[3]....
        /*005c*/ 	.word	0x00001be0


	//   ....[4]....
        /*0060*/ 	.word	0x00001d50


	//   ....[5]....
        /*0064*/ 	.word	0x00001dc0


	//   ....[6]....
        /*0068*/ 	.word	0x00001ea0


	//   ....[7]....
        /*006c*/ 	.word	0x00001fb0


	//----- nvinfo : EIATTR_EXIT_INSTR_OFFSETS
	.align		4
.L_730:
        /*0070*/ 	.byte	0x04, 0x1c
        /*0072*/ 	.short	(.L_732 - .L_731)


	//   ....[0]....
.L_731:
        /*0074*/ 	.word	0x00004750


	//   ....[1]....
        /*0078*/ 	.word	0x00004c50


	//----- nvinfo : EIATTR_CRS_STACK_SIZE
	.align		4
.L_732:
        /*007c*/ 	.byte	0x04, 0x1e
        /*007e*/ 	.short	(.L_734 - .L_733)
.L_733:
        /*0080*/ 	.word	0x00000000


	//----- nvinfo : EIATTR_CBANK_PARAM_SIZE
	.align		4
.L_734:
        /*0084*/ 	.byte	0x03, 0x19
        /*0086*/ 	.short	0x01d0


	//----- nvinfo : EIATTR_PARAM_CBANK
	.align		4
        /*0088*/ 	.byte	0x04, 0x0a
        /*008a*/ 	.short	(.L_736 - .L_735)
	.align		4
.L_735:
        /*008c*/ 	.word	index@(.nv.constant0._ZN5flash32flash_fwd_splitkv_combine_kernelI23Flash_fwd_kernel_traitsILi64ELi64ELi256ELi4ELb0ELb0EN7cutlass10bfloat16_tE19Flash_kernel_traitsILi64ELi64ELi256ELi4ES3_EELi8ELi6ELb1EEEvNS_16Flash_fwd_paramsE)
        /*0090*/ 	.short	0x0210
        /*0092*/ 	.short	0x01d0


	//----- nvinfo : EIATTR_SW_WAR
	.align		4
.L_736:
        /*0094*/ 	.byte	0x04, 0x36
        /*0096*/ 	.short	(.L_738 - .L_737)
.L_737:
        /*0098*/ 	.word	0x00000008
.L_738:


//--------------------- .nv.info._ZN5flash32flash_fwd_splitkv_combine_kernelI23Flash_fwd_kernel_traitsILi64ELi64ELi256ELi4ELb0ELb0EN7cutlass10bfloat16_tE19Flash_kernel_traitsILi64ELi64ELi256ELi4ES3_EELi8ELi5ELb1EEEvNS_16Flash_fwd_paramsE --------------------------
	.section	.nv.info._ZN5flash32flash_fwd_splitkv_combine_kernelI23Flash_fwd_kernel_traitsILi64ELi64ELi256ELi4ELb0ELb0EN7cutlass10bfloat16_tE19Flash_kernel_traitsILi64ELi64ELi256ELi4ES3_EELi8ELi5ELb1EEEvNS_16Flash_fwd_paramsE,"",@"SHT_CUDA_INFO"
	.sectionflags	@""
	.align	4


	//----- nvinfo : EIATTR_CUDA_API_VERSION
	.align		4
        /*0000*/ 	.byte	0x04, 0x37
        /*0002*/ 	.short	(.L_740 - .L_739)
.L_739:
        /*0004*/ 	.word	0x00000082


	//----- nvinfo : EIATTR_KPARAM_INFO
	.align		4
.L_740:
        /*0008*/ 	.byte	0x04, 0x17
        /*000a*/ 	.short	(.L_742 - .L_741)
.L_741:
        /*000c*/ 	.word	0x00000000
        /*0010*/ 	.short	0x0000
        /*0012*/ 	.short	0x0000
        /*0014*/ 	.byte	0x00, 0xf0, 0x41, 0x07


	//----- nvinfo : EIATTR_SPARSE_MMA_MASK
	.align		4
.L_742:
        /*0018*/ 	.byte	0x03, 0x50
        /*001a*/ 	.short	0x0000


	//----- nvinfo : EIATTR_MAXREG_COUNT
	.align		4
        /*001c*/ 	.byte	0x03, 0x1b
        /*001e*/ 	.short	0x00ff


	//----- nvinfo : EIATTR_NUM_BARRIERS
	.align		4
        /*0020*/ 	.byte	0x02, 0x4c
        /*0022*/ 	.byte	0x01
	.zero		1


	//----- nvinfo : EIATTR_MERCURY_ISA_VERSION
	.align		4
        /*0024*/ 	.byte	0x03, 0x5f
        /*0026*/ 	.short	0x0101


	//----- nvinfo : EIATTR_COOP_GROUP_MASK_REGIDS
	.align		4
        /*0028*/ 	.byte	0x04, 0x29
        /*002a*/ 	.short	(.L_744 - .L_743)


	//   ....[0]....
.L_743:
        /*002c*/ 	.word	0xffffffff


	//   ....[1]....
        /*0030*/ 	.word	0xffffffff


	//   ....[2]....
        /*0034*/ 	.word	0xffffffff


	//   ....[3]....
        /*0038*/ 	.word	0xffffffff


	//   ....[4]....
        /*003c*/ 	.word	0xffffffff


	//   ....[5]....
        /*0040*/ 	.word	0xffffffff


	//   ....[6]....
        /*0044*/ 	.word	0xffffffff


	//   ....[7]....
        /*0048*/ 	.word	0xffffffff


	//----- nvinfo : EIATTR_COOP_GROUP_INSTR_OFFSETS
	.align		4
.L_744:
        /*004c*/ 	.byte	0x04, 0x28
        /*004e*/ 	.short	(.L_746 - .L_745)


	//   ....[0]....
.L_745:
        /*0050*/ 	.word	0x000016d0


	//   ....[1]....
        /*0054*/ 	.word	0x000016f0


	//   ....[2]....
        /*0058*/ 	.word	0x00001720


	//   ....[3]....
        /*005c*/ 	.word	0x00001790


	//   ....[4]....
        /*0060*/ 	.word	0x00001980


	//   ....[5]....
        /*0064*/ 	.word	0x000019d0


	//   ....[6]....
        /*0068*/ 	.word	0x00001a70


	//   ....[7]....
        /*006c*/ 	.word	0x00001bc0


	//----- nvinfo : EIATTR_EXIT_INSTR_OFFSETS
	.align		4
.L_746:
        /*0070*/ 	.byte	0x04, 0x1c
        /*0072*/ 	.short	(.L_748 - .L_747)


	//   ....[0]....
.L_747:
        /*0074*/ 	.word	0x000043a0


	//   ....[1]....
        /*0078*/ 	.word	0x000048a0


	//----- nvinfo : EIATTR_CRS_STACK_SIZE
	.align		4
.L_748:
        /*007c*/ 	.byte	0x04, 0x1e
        /*007e*/ 	.short	(.L_750 - .L_749)
.L_749:
        /*0080*/ 	.word	0x00000000


	//----- nvinfo : EIATTR_CBANK_PARAM_SIZE
	.align		4
.L_750:
        /*0084*/ 	.byte	0x03, 0x19
        /*0086*/ 	.short	0x01d0


	//----- nvinfo : EIATTR_PARAM_CBANK
	.align		4
        /*0088*/ 	.byte	0x04, 0x0a
        /*008a*/ 	.short	(.L_752 - .L_751)
	.align		4
.L_751:
        /*008c*/ 	.word	index@(.nv.constant0._ZN5flash32flash_fwd_splitkv_combine_kernelI23Flash_fwd_kernel_traitsILi64ELi64ELi256ELi4ELb0ELb0EN7cutlass10bfloat16_tE19Flash_kernel_traitsILi64ELi64ELi256ELi4ES3_EELi8ELi5ELb1EEEvNS_16Flash_fwd_paramsE)
        /*0090*/ 	.short	0x0210
        /*0092*/ 	.short	0x01d0


	//----- nvinfo : EIATTR_SW_WAR
	.align		4
.L_752:
        /*0094*/ 	.byte	0x04, 0x36
        /*0096*/ 	.short	(.L_754 - .L_753)
.L_753:
        /*0098*/ 	.word	0x00000008
.L_754:


//--------------------- .nv.info._ZN5flash32flash_fwd_splitkv_combine_kernelI23Flash_fwd_kernel_traitsILi64ELi64ELi256ELi4ELb0ELb0EN7cutlass10bfloat16_tE19Flash_kernel_traitsILi64ELi64ELi256ELi4ES3_EELi8ELi4ELb1EEEvNS_16Flash_fwd_paramsE --------------------------
	.section	.nv.info._ZN5flash32flash_fwd_splitkv_combine_kernelI23Flash_fwd_kernel_traitsILi64ELi64ELi256ELi4ELb0ELb0EN7cutlass10bfloat16_tE19Flash_kernel_traitsILi64ELi64ELi256ELi4ES3_EELi8ELi4ELb1EEEvNS_16Flash_fwd_paramsE,"",@"SHT_CUDA_INFO"
	.sectionflags	@""
	.align	4


	//----- nvinfo : EIATTR_CUDA_API_VERSION
	.align		4
        /*0000*/ 	.byte	0x04, 0x37
        /*0002*/ 	.short	(.L_756 - .L_755)
.L_755:
        /*0004*/ 	.word	0x00000082


	//----- nvinfo : EIATTR_KPARAM_INFO
	.align		4
.L_756:
        /*0008*/ 	.byte	0x04, 0x17
        /*000a*/ 	.short	(.L_758 - .L_757)
.L_757:
        /*000c*/ 	.word	0x00000000
        /*0010*/ 	.short	0x0000
        /*0012*/ 	.short	0x0000
        /*0014*/ 	.byte	0x00, 0xf0, 0x41, 0x07


	//----- nvinfo : EIATTR_SPARSE_MMA_MASK
	.align		4
.L_758:
        /*0018*/ 	.byte	0x03, 0x50
        /*001a*/ 	.short	0x0000


	//----- nvinfo : EIATTR_MAXREG_COUNT
	.align		4
        /*001c*/ 	.byte	0x03, 0x1b
        /*001e*/ 	.short	0x00ff


	//----- nvinfo : EIATTR_NUM_BARRIERS
	.align		4
        /*0020*/ 	.byte	0x02, 0x4c
        /*0022*/ 	.byte	0x01
	.zero		1


	//----- nvinfo : EIATTR_MERCURY_ISA_VERSION
	.align		4
        /*0024*/ 	.byte	0x03, 0x5f
        /*0026*/ 	.short	0x0101


	//----- nvinfo : EIATTR_COOP_GROUP_MASK_REGIDS
	.align		4
        /*0028*/ 	.byte	0x04, 0x29
        /*002a*/ 	.short	(.L_760 - .L_759)


	//   ....[0]....
.L_759:
        /*002c*/ 	.word	0xffffffff


	//   ....[1]....
        /*0030*/ 	.word	0xffffffff


	//   ....[2]....
        /*0034*/ 	.word	0xffffffff


	//   ....[3]....
        /*0038*/ 	.word	0xffffffff


	//   ....[4]....
        /*003c*/ 	.word	0xffffffff


	//   ....[5]....
        /*0040*/ 	.word	0xffffffff


	//   ....[6]....
        /*0044*/ 	.word	0xffffffff


	//   ....[7]....
        /*0048*/ 	.word	0xffffffff


	//----- nvinfo : EIATTR_COOP_GROUP_INSTR_OFFSETS
	.align		4
.L_760:
        /*004c*/ 	.byte	0x04, 0x28
        /*004e*/ 	.short	(.L_762 - .L_761)


	//   ....[0]....
.L_761:
        /*0050*/ 	.word	0x00001830


	//   ....[1]....
        /*0054*/ 	.word	0x000018a0


	//   ....[2]....
        /*0058*/ 	.word	0x000018e0


	//   ....[3]....
        /*005c*/ 	.word	0x00001910


	//   ....[4]....
        /*0060*/ 	.word	0x00001a40


	//   ....[5]....
        /*0064*/ 	.word	0x00001af0


	//   ....[6]....
        /*0068*/ 	.word	0x00001b90


	//   ....[7]....
        /*006c*/ 	.word	0x00001c80


	//----- nvinfo : EIATTR_EXIT_INSTR_OFFSETS
	.align		4
.L_762:
        /*0070*/ 	.byte	0x04, 0x1c
        /*0072*/ 	.short	(.L_764 - .L_763)


	//   ....[0]....
.L_763:
        /*0074*/ 	.word	0x000043d0


	//   ....[1]....
        /*0078*/ 	.word	0x000048d0


	//----- nvinfo : EIATTR_CRS_STACK_SIZE
	.align		4
.L_764:
        /*007c*/ 	.byte	0x04, 0x1e
        /*007e*/ 	.short	(.L_766 - .L_765)
.L_765:
        /*0080*/ 	.word	0x00000000


	//----- nvinfo : EIATTR_CBANK_PARAM_SIZE
	.align		4
.L_766:
        /*0084*/ 	.byte	0x03, 0x19
        /*0086*/ 	.short	0x01d0


	//----- nvinfo : EIATTR_PARAM_CBANK
	.align		4
        /*0088*/ 	.byte	0x04, 0x0a
        /*008a*/ 	.short	(.L_768 - .L_767)
	.align		4
.L_767:
        /*008c*/ 	.word	index@(.nv.constant0._ZN5flash32flash_fwd_splitkv_combine_kernelI23Flash_fwd_kernel_traitsILi64ELi64ELi256ELi4ELb0ELb0EN7cutlass10bfloat16_tE19Flash_kernel_traitsILi64ELi64ELi256ELi4ES3_EELi8ELi4ELb1EEEvNS_16Flash_fwd_paramsE)
        /*0090*/ 	.short	0x0210
        /*0092*/ 	.short	0x01d0


	//----- nvinfo : EIATTR_SW_WAR
	.align		4
.L_768:
        /*0094*/ 	.byte	0x04, 0x36
        /*0096*/ 	.short	(.L_770 - .L_769)
.L_769:
        /*0098*/ 	.word	0x00000008
.L_770:


//--------------------- .nv.info._ZN5flash32flash_fwd_splitkv_combine_kernelI23Flash_fwd_kernel_traitsILi64ELi64ELi256ELi4ELb0ELb0EN7cutlass10bfloat16_tE19Flash_kernel_traitsILi64ELi64ELi256ELi4ES3_EELi8ELi3ELb1EEEvNS_16Flash_fwd_paramsE --------------------------
	.section	.nv.info._ZN5flash32flash_fwd_splitkv_combine_kernelI23Flash_fwd_kernel_traitsILi64ELi64ELi256ELi4ELb0ELb0EN7cutlass10bfloat16_tE19Flash_kernel_traitsILi64ELi64ELi256ELi4ES3_EELi8ELi3ELb1EEEvNS_16Flash_fwd_paramsE,"",@"SHT_CUDA_INFO"
	.sectionflags	@""
	.align	4


	//----- nvinfo : EIATTR_CUDA_API_VERSION
	.align		4
        /*0000*/ 	.byte	0x04, 0x37
        /*0002*/ 	.short	(.L_772 - .L_771)
.L_771:
        /*0004*/ 	.word	0x00000082


	//----- nvinfo : EIATTR_KPARAM_INFO
	.align		4
.L_772:
        /*0008*/ 	.byte	0x04, 0x17
        /*000a*/ 	.short	(.L_774 - .L_773)
.L_773:
        /*000c*/ 	.word	0x00000000
        /*0010*/ 	.short	0x0000
        /*0012*/ 	.short	0x0000
        /*0014*/ 	.byte	0x00, 0xf0, 0x41, 0x07


	//----- nvinfo : EIATTR_SPARSE_MMA_MASK
	.align		4
.L_774:
        /*0018*/ 	.byte	0x03, 0x50
        /*001a*/ 	.short	0x0000


	//----- nvinfo : EIATTR_MAXREG_COUNT
	.align		4
        /*001c*/ 	.byte	0x03, 0x1b
        /*001e*/ 	.short	0x00ff


	//----- nvinfo : EIATTR_NUM_BARRIERS
	.align		4
        /*0020*/ 	.byte	0x02, 0x4c
        /*0022*/ 	.byte	0x01
	.zero		1


	//----- nvinfo : EIATTR_MERCURY_ISA_VERSION
	.align		4
        /*0024*/ 	.byte	0x03, 0x5f
        /*0026*/ 	.short	0x0101


	//----- nvinfo : EIATTR_COOP_GROUP_MASK_REGIDS
	.align		4
        /*0028*/ 	.byte	0x04, 0x29
        /*002a*/ 	.short	(.L_776 - .L_775)


	//   ....[0]....
.L_775:
        /*002c*/ 	.word	0xffffffff


	//   ....[1]....
        /*0030*/ 	.word	0xffffffff


	//   ....[2]....
        /*0034*/ 	.word	0xffffffff


	//   ....[3]....
        /*0038*/ 	.word	0xffffffff


	//   ....[4]....
        /*003c*/ 	.word	0xffffffff


	//   ....[5]....
        /*0040*/ 	.word	0xffffffff


	//----- nvinfo : EIATTR_COOP_GROUP_INSTR_OFFSETS
	.align		4
.L_776:
        /*0044*/ 	.byte	0x04, 0x28
        /*0046*/ 	.short	(.L_778 - .L_777)


	//   ....[0]....
.L_777:
        /*0048*/ 	.word	0x000017f0


	//   ....[1]....
        /*004c*/ 	.word	0x00001820


	//   ....[2]....
        /*0050*/ 	.word	0x00001860


	//   ....[3]....
        /*0054*/ 	.word	0x00001a10


	//   ....[4]....
        /*0058*/ 	.word	0x00001a90


	//   ....[5]....
        /*005c*/ 	.word	0x00001ba0


	//----- nvinfo : EIATTR_EXIT_INSTR_OFFSETS
	.align		4
.L_778:
        /*0060*/ 	.byte	0x04, 0x1c
        /*0062*/ 	.short	(.L_780 - .L_779)


	//   ....[0]....
.L_779:
        /*0064*/ 	.word	0x00004270


	//   ....[1]....
        /*0068*/ 	.word	0x00004770


	//----- nvinfo : EIATTR_CRS_STACK_SIZE
	.align		4
.L_780:
        /*006c*/ 	.byte	0x04, 0x1e
        /*006e*/ 	.short	(.L_782 - .L_781)
.L_781:
        /*0070*/ 	.word	0x00000000


	//----- nvinfo : EIATTR_CBANK_PARAM_SIZE
	.align		4
.L_782:
        /*0074*/ 	.byte	0x03, 0x19
        /*0076*/ 	.short	0x01d0


	//----- nvinfo : EIATTR_PARAM_CBANK
	.align		4
        /*0078*/ 	.byte	0x04, 0x0a
        /*007a*/ 	.short	(.L_784 - .L_783)
	.align		4
.L_783:
        /*007c*/ 	.word	index@(.nv.constant0._ZN5flash32flash_fwd_splitkv_combine_kernelI23Flash_fwd_kernel_traitsILi64ELi64ELi256ELi4ELb0ELb0EN7cutlass10bfloat16_tE19Flash_kernel_traitsILi64ELi64ELi256ELi4ES3_EELi8ELi3ELb1EEEvNS_16Flash_fwd_paramsE)
        /*0080*/ 	.short	0x0210
        /*0082*/ 	.short	0x01d0


	//----- nvinfo : EIATTR_SW_WAR
	.align		4
.L_784:
        /*0084*/ 	.byte	0x04, 0x36
        /*0086*/ 	.short	(.L_786 - .L_785)
.L_785:
        /*0088*/ 	.word	0x00000008
.L_786:


//--------------------- .nv.info._ZN5flash32flash_fwd_splitkv_combine_kernelI23Flash_fwd_kernel_traitsILi64ELi64ELi256ELi4ELb0ELb0EN7cutlass10bfloat16_tE19Flash_kernel_traitsILi64ELi64ELi256ELi4ES3_EELi8ELi2ELb1EEEvNS_16Flash_fwd_paramsE --------------------------
	.section	.nv.info._ZN5flash32flash_fwd_splitkv_combine_kernelI23Flash_fwd_kernel_traitsILi64ELi64ELi256ELi4ELb0ELb0EN7cutlass10bfloat16_tE19Flash_kernel_traitsILi64ELi64ELi256ELi4ES3_EELi8ELi2ELb1EEEvNS_16Flash_fwd_paramsE,"",@"SHT_CUDA_INFO"
	.sectionflags	@""
	.align	4


	//----- nvinfo : EIATTR_CUDA_API_VERSION
	.align		4
        /*0000*/ 	.byte	0x04, 0x37
        /*0002*/ 	.short	(.L_788 - .L_787)
.L_787:
        /*0004*/ 	.word	0x00000082


	//----- nvinfo : EIATTR_KPARAM_INFO
	.align		4
.L_788:
        /*0008*/ 	.byte	0x04, 0x17
        /*000a*/ 	.short	(.L_790 - .L_789)
.L_789:
        /*000c*/ 	.word	0x00000000
        /*0010*/ 	.short	0x0000
        /*0012*/ 	.short	0x0000
        /*0014*/ 	.byte	0x00, 0xf0, 0x41, 0x07


	//----- nvinfo : EIATTR_SPARSE_MMA_MASK
	.align		4
.L_790:
        /*0018*/ 	.byte	0x03, 0x50
        /*001a*/ 	.short	0x0000


	//----- nvinfo : EIATTR_MAXREG_COUNT
	.align		4
        /*001c*/ 	.byte	0x03, 0x1b
        /*001e*/ 	.short	0x00ff


	//----- nvinfo : EIATTR_NUM_BARRIERS
	.align		4
        /*0020*/ 	.byte	0x02, 0x4c
        /*0022*/ 	.byte	0x01
	.zero		1


	//----- nvinfo : EIATTR_MERCURY_ISA_VERSION
	.align		4
        /*0024*/ 	.byte	0x03, 0x5f
        /*0026*/ 	.short	0x0101


	//----- nvinfo : EIATTR_COOP_GROUP_MASK_REGIDS
	.align		4
        /*0028*/ 	.byte	0x04, 0x29
        /*002a*/ 	.short	(.L_792 - .L_791)


	//   ....[0]....
.L_791:
        /*002c*/ 	.word	0xffffffff


	//   ....[1]....
        /*0030*/ 	.word	0xffffffff


	//   ....[2]....
        /*0034*/ 	.word	0xffffffff


	//   ....[3]....
        /*0038*/ 	.word	0xffffffff


	//----- nvinfo : EIATTR_COOP_GROUP_INSTR_OFFSETS
	.align		4
.L_792:
        /*003c*/ 	.byte	0x04, 0x28
        /*003e*/ 	.short	(.L_794 - .L_793)


	//   ....[0]....
.L_793:
        /*0040*/ 	.word	0x000017f0


	//   ....[1]....
        /*0044*/ 	.word	0x00001890


	//   ....[2]....
        /*0048*/ 	.word	0x00001a50


	//   ....[3]....
        /*004c*/ 	.word	0x00001ad0


	//----- nvinfo : EIATTR_EXIT_INSTR_OFFSETS
	.align		4
.L_794:
        /*0050*/ 	.byte	0x04, 0x1c
        /*0052*/ 	.short	(.L_796 - .L_795)


	//   ....[0]....
.L_795:
        /*0054*/ 	.word	0x00004340


	//   ....[1]....
        /*0058*/ 	.word	0x00004820


	//----- nvinfo : EIATTR_CRS_STACK_SIZE
	.align		4
.L_796:
        /*005c*/ 	.byte	0x04, 0x1e
        /*005e*/ 	.short	(.L_798 - .L_797)
.L_797:
        /*0060*/ 	.word	0x00000000


	//----- nvinfo : EIATTR_CBANK_PARAM_SIZE
	.align		4
.L_798:
        /*0064*/ 	.byte	0x03, 0x19
        /*0066*/ 	.short	0x01d0


	//----- nvinfo : EIATTR_PARAM_CBANK
	.align		4
        /*0068*/ 	.byte	0x04, 0x0a
        /*006a*/ 	.short	(.L_800 - .L_799)
	.align		4
.L_799:
        /*006c*/ 	.word	index@(.nv.constant0._ZN5flash32flash_fwd_splitkv_combine_kernelI23Flash_fwd_kernel_traitsILi64ELi64ELi256ELi4ELb0ELb0EN7cutlass10bfloat16_tE19Flash_kernel_traitsILi64ELi64ELi256ELi4ES3_EELi8ELi2ELb1EEEvNS_16Flash_fwd_paramsE)
        /*0070*/ 	.short	0x0210
        /*0072*/ 	.short	0x01d0


	//----- nvinfo : EIATTR_SW_WAR
	.align		4
.L_800:
        /*0074*/ 	.byte	0x04, 0x36
        /*0076*/ 	.short	(.L_802 - .L_801)
.L_801:
        /*0078*/ 	.word	0x00000008
.L_802:


//--------------------- .nv.info._ZN5flash32flash_fwd_splitkv_combine_kernelI23Flash_fwd_kernel_traitsILi64ELi64ELi256ELi4ELb0ELb0EN7cutlass10bfloat16_tE19Flash_kernel_traitsILi64ELi64ELi256ELi4ES3_EELi8ELi1ELb1EEEvNS_16Flash_fwd_paramsE --------------------------
	.section	.nv.info._ZN5flash32flash_fwd_splitkv_combine_kernelI23Flash_fwd_kernel_traitsILi64ELi64ELi256ELi4ELb0ELb0EN7cutlass10bfloat16_tE19Flash_kernel_traitsILi64ELi64ELi256ELi4ES3_EELi8ELi1ELb1EEEvNS_16Flash_fwd_paramsE,"",@"SHT_CUDA_INFO"
	.sectionflags	@""
	.align	4


	//----- nvinfo : EIATTR_CUDA_API_VERSION
	.align		4
        /*0000*/ 	.byte	0x04, 0x37
        /*0002*/ 	.short	(.L_804 - .L_803)
.L_803:
        /*0004*/ 	.word	0x00000082


	//----- nvinfo : EIATTR_KPARAM_INFO
	.align		4
.L_804:
        /*0008*/ 	.byte	0x04, 0x17
        /*000a*/ 	.short	(.L_806 - .L_805)
.L_805:
        /*000c*/ 	.word	0x00000000
        /*0010*/ 	.short	0x0000
        /*0012*/ 	.short	0x0000
        /*0014*/ 	.byte	0x00, 0xf0, 0x41, 0x07


	//----- nvinfo : EIATTR_SPARSE_MMA_MASK
	.align		4
.L_806:
        /*0018*/ 	.byte	0x03, 0x50
        /*001a*/ 	.short	0x0000


	//----- nvinfo : EIATTR_MAXREG_COUNT
	.align		4
        /*001c*/ 	.byte	0x03, 0x1b
        /*001e*/ 	.short	0x00ff


	//----- nvinfo : EIATTR_NUM_BARRIERS
	.align		4
        /*0020*/ 	.byte	0x02, 0x4c
        /*0022*/ 	.byte	0x01
	.zero		1


	//----- nvinfo : EIATTR_MERCURY_ISA_VERSION
	.align		4
        /*0024*/ 	.byte	0x03, 0x5f
        /*0026*/ 	.short	0x0101


	//----- nvinfo : EIATTR_COOP_GROUP_MASK_REGIDS
	.align		4
        /*0028*/ 	.byte	0x04, 0x29
        /*002a*/ 	.short	(.L_808 - .L_807)


	//   ....[0]....
.L_807:
        /*002c*/ 	.word	0xffffffff


	//   ....[1]....
        /*0030*/ 	.word	0xffffffff


	//----- nvinfo : EIATTR_COOP_GROUP_INSTR_OFFSETS
	.align		4
.L_808:
        /*0034*/ 	.byte	0x04, 0x28
        /*0036*/ 	.short	(.L_810 - .L_809)


	//   ....[0]....
.L_809:
        /*0038*/ 	.word	0x00001910


	//   ....[1]....
        /*003c*/ 	.word	0x00001b60


	//----- nvinfo : EIATTR_EXIT_INSTR_OFFSETS
	.align		4
.L_810:
        /*0040*/ 	.byte	0x04, 0x1c
        /*0042*/ 	.short	(.L_812 - .L_811)


	//   ....[0]....
.L_811:
        /*0044*/ 	.word	0x00004440


	//   ....[1]....
        /*0048*/ 	.word	0x00004920


	//----- nvinfo : EIATTR_CRS_STACK_SIZE
	.align		4
.L_812:
        /*004c*/ 	.byte	0x04, 0x1e
        /*004e*/ 	.short	(.L_814 - .L_813)
.L_813:
        /*0050*/ 	.word	0x00000000


	//----- nvinfo : EIATTR_CBANK_PARAM_SIZE
	.align		4
.L_814:
        /*0054*/ 	.byte	0x03, 0x19
        /*0056*/ 	.short	0x01d0


	//----- nvinfo : EIATTR_PARAM_CBANK
	.align		4
        /*0058*/ 	.byte	0x04, 0x0a
        /*005a*/ 	.short	(.L_816 - .L_815)
	.align		4
.L_815:
        /*005c*/ 	.word	index@(.nv.constant0._ZN5flash32flash_fwd_splitkv_combine_kernelI23Flash_fwd_kernel_traitsILi64ELi64ELi256ELi4ELb0ELb0EN7cutlass10bfloat16_tE19Flash_kernel_traitsILi64ELi64ELi256ELi4ES3_EELi8ELi1ELb1EEEvNS_16Flash_fwd_paramsE)
        /*0060*/ 	.short	0x0210
        /*0062*/ 	.short	0x01d0


	//----- nvinfo : EIATTR_SW_WAR
	.align		4
.L_816:
        /*0064*/ 	.byte	0x04, 0x36
        /*0066*/ 	.short	(.L_818 - .L_817)
.L_817:
        /*0068*/ 	.word	0x00000008
.L_818:


//--------------------- .nv.info._ZN5flash24flash_fwd_splitkv_kernelI23Flash_fwd_kernel_traitsILi64ELi64ELi256ELi4ELb0ELb0EN7cutlass10bfloat16_tE19Flash_kernel_traitsILi64ELi64ELi256ELi4ES3_EELb1ELb0ELb0ELb0ELb0ELb0ELb0ELb0EEEvNS_16Flash_fwd_paramsE --------------------------
	.section	.nv.info._ZN5flash24flash_fwd_splitkv_kernelI23Flash_fwd_kernel_traitsILi64ELi64ELi256ELi4ELb0ELb0EN7cutlass10bfloat16_tE19Flash_kernel_traitsILi64ELi64ELi256ELi4ES3_EELb1ELb0ELb0ELb0ELb0ELb0ELb0ELb0EEEvNS_16Flash_fwd_paramsE,"",@"SHT_CUDA_INFO"
	.sectionflags	@""
	.align	4


	//----- nvinfo : EIATTR_CUDA_API_VERSION
	.align		4
        /*0000*/ 	.byte	0x04, 0x37
        /*0002*/ 	.short	(.L_820 - .L_819)
.L_819:
        /*0004*/ 	.word	0x00000082


	//----- nvinfo : EIATTR_KPARAM_INFO
	.align		4
.L_820:
        /*0008*/ 	.byte	0x04, 0x17
        /*000a*/ 	.short	(.L_822 - .L_821)
.L_821:
        /*000c*/ 	.word	0x00000000
        /*0010*/ 	.short	0x0000
        /*0012*/ 	.short	0x0000
        /*0014*/ 	.byte	0x00, 0xf0, 0x41, 0x07


	//----- nvinfo : EIATTR_SPARSE_MMA_MASK
	.align		4
.L_822:
        /*0018*/ 	.byte	0x03, 0x50
        /*001a*/ 	.short	0x0000


	//----- nvinfo : EIATTR_MAXREG_COUNT
	.align		4
        /*001c*/ 	.byte	0x03, 0x1b
        /*001e*/ 	.short	0x00ff


	//----- nvinfo : EIATTR_NUM_BARRIERS
	.align		4
        /*0020*/ 	.byte	0x02, 0x4c
        /*0022*/ 	.byte	0x01
	.zero		1


	//----- nvinfo : EIATTR_ANNOTATIONS
	.align		4
        /*0024*/ 	.byte	0x04, 0x55
        /*0026*/ 	.short	(.L_824 - .L_823)


	//   ....[0]....
.L_823:
        /*0028*/ 	.word	0x00000001
        /*002c*/ 	.byte	0xc0, 0xb3, 0x00, 0x00, 0x01, 0x00, 0x00, 0x00, 0x10, 0xd0, 0x00, 0x00, 0x01, 0x00, 0x00, 0x00
        /* <DEDUP_REMOVED lines=12> */
        /*00fc*/ 	.byte	0x20, 0x8e, 0x01, 0x00, 0x01, 0x00, 0x00, 0x00, 0xc0, 0x8e, 0x01, 0x00


	//----- nvinfo : EIATTR_MERCURY_ISA_VERSION
	.align		4
.L_824:
        /*0108*/ 	.byte	0x03, 0x5f
        /*010a*/ 	.short	0x0101


	//----- nvinfo : EIATTR_INT_WARP_WIDE_INSTR_OFFSETS
	.align		4
        /*010c*/ 	.byte	0x04, 0x31
        /*010e*/ 	.short	(.L_826 - .L_825)


	//   ....[0]....
.L_825:
        /*0110*/ 	.word	0x000061c0


	//   ....[1]....
        /*0114*/ 	.word	0x0000b910


	//----- nvinfo : EIATTR_COOP_GROUP_MASK_REGIDS
	.align		4
.L_826:
        /*0118*/ 	.byte	0x04, 0x29
        /*011a*/ 	.short	(.L_828 - .L_827)


	//   ....[0]....
.L_827:
        /*011c*/ 	.word	0xffffffff


	//   ....[1]....
        /*0120*/ 	.word	0xffffffff


	//   ....[2]....
        /*0124*/ 	.word	0xffffffff


	//   ....[3]....
        /*0128*/ 	.word	0xffffffff


	//   ....[4]....
        /*012c*/ 	.word	0xffffffff


	//   ....[5]....
        /*0130*/ 	.word	0xffffffff


	//   ....[6]....
        /*0134*/ 	.word	0xffffffff


	//   ....[7]....
        /*0138*/ 	.word	0xffffffff


	//   ....[8]....
        /*013c*/ 	.word	0xffffffff


	//   ....[9]....
        /*0140*/ 	.word	0xffffffff


	//   ....[10]....
        /*0144*/ 	.word	0xffffffff


	//   ....[11]....
        /*0148*/ 	.word	0xffffffff


	//   ....[12]....
        /*014c*/ 	.word	0xffffffff


	//   ....[13]....
        /*0150*/ 	.word	0xffffffff


	//   ....[14]....
        /*0154*/ 	.word	0xffffffff


	//   ....[15]....
        /*0158*/ 	.word	0xffffffff


	//----- nvinfo : EIATTR_COOP_GROUP_INSTR_OFFSETS
	.align		4
.L_828:
        /*015c*/ 	.byte	0x04, 0x28
        /*015e*/ 	.short	(.L_830 - .L_829)


	//   ....[0]....
.L_829:
        /*0160*/ 	.word	0x000086d0


	//   ....[1]....
        /*0164*/ 	.word	0x00008830


	//   ....[2]....
        /*0168*/ 	.word	0x00008c00


	//   ....[3]....
        /*016c*/ 	.word	0x00008dd0


	//   ....[4]....
        /*0170*/ 	.word	0x000101f0


	//   ....[5]....
        /*0174*/ 	.word	0x00010280


	//   ....[6]....
        /*0178*/ 	.word	0x00010290


	//   ....[7]....
        /*017c*/ 	.word	0x000102b0


	//   ....[8]....
        /*0180*/ 	.word	0x00016320


	//   ....[9]....
        /*0184*/ 	.word	0x00016340


	//   ....[10]....
        /*0188*/ 	.word	0x00016360


	//   ....[11]....
        /*018c*/ 	.word	0x00016390


	//   ....[12]....
        /*0190*/ 	.word	0x00018f00


	//   ....[13]....
        /*0194*/ 	.word	0x00018f70


	//   ....[14]....
        /*0198*/ 	.word	0x00019160


	//   ....[15]....
        /*019c*/ 	.word	0x00019190


	//----- nvinfo : EIATTR_EXIT_INSTR_OFFSETS
	.align		4
.L_830:
        /*01a0*/ 	.byte	0x04, 0x1c
        /*01a2*/ 	.short	(.L_832 - .L_831)


	//   ....[0]....
.L_831:
        /*01a4*/ 	.word	0x000004b0


	//   ....[1]....
        /*01a8*/ 	.word	0x00000df0


	//   ....[2]....
        /*01ac*/ 	.word	0x00000e20


	//   ....[3]....
        /*01b0*/ 	.word	0x00019f10


	//   ....[4]....
        /*01b4*/ 	.word	0x00019fd0


	//----- nvinfo : EIATTR_CRS_STACK_SIZE
	.align		4
.L_832:
        /*01b8*/ 	.byte	0x04, 0x1e
        /*01ba*/ 	.short	(.L_834 - .L_833)
.L_833:
        /*01bc*/ 	.word	0x00000000


	//----- nvinfo : EIATTR_CBANK_PARAM_SIZE
	.align		4
.L_834:
        /*01c0*/ 	.byte	0x03, 0x19
        /*01c2*/ 	.short	0x01d0


	//----- nvinfo : EIATTR_PARAM_CBANK
	.align		4
        /*01c4*/ 	.byte	0x04, 0x0a
        /*01c6*/ 	.short	(.L_836 - .L_835)
	.align		4
.L_835:
        /*01c8*/ 	.word	index@(.nv.constant0._ZN5flash24flash_fwd_splitkv_kernelI23Flash_fwd_kernel_traitsILi64ELi64ELi256ELi4ELb0ELb0EN7cutlass10bfloat16_tE19Flash_kernel_traitsILi64ELi64ELi256ELi4ES3_EELb1ELb0ELb0ELb0ELb0ELb0ELb0ELb0EEEvNS_16Flash_fwd_paramsE)
        /*01cc*/ 	.short	0x0210
        /*01ce*/ 	.short	0x01d0


	//----- nvinfo : EIATTR_SW_WAR
	.align		4
.L_836:
        /*01d0*/ 	.byte	0x04, 0x36
        /*01d2*/ 	.short	(.L_838 - .L_837)
.L_837:
        /*01d4*/ 	.word	0x00000008
.L_838:


//--------------------- .nv.info._ZN5flash24flash_fwd_splitkv_kernelI23Flash_fwd_kernel_traitsILi64ELi64ELi256ELi4ELb0ELb0EN7cutlass10bfloat16_tE19Flash_kernel_traitsILi64ELi64ELi256ELi4ES3_EELb1ELb0ELb0ELb0ELb0ELb1ELb0ELb0EEEvNS_16Flash_fwd_paramsE --------------------------
	.section	.nv.info._ZN5flash24flash_fwd_splitkv_kernelI23Flash_fwd_kernel_traitsILi64ELi64ELi256ELi4ELb0ELb0EN7cutlass10bfloat16_tE19Flash_kernel_traitsILi64ELi64ELi256ELi4ES3_EELb1ELb0ELb0ELb0ELb0ELb1ELb0ELb0EEEvNS_16Flash_fwd_paramsE,"",@"SHT_CUDA_INFO"
	.sectionflags	@""
	.align	4


	//----- nvinfo : EIATTR_CUDA_API_VERSION
	.align		4
        /*0000*/ 	.byte	0x04, 0x37
        /*0002*/ 	.short	(.L_840 - .L_839)
.L_839:
        /*0004*/ 	.word	0x00000082


	//----- nvinfo : EIATTR_KPARAM_INFO
	.align		4
.L_840:
        /*0008*/ 	.byte	0x04, 0x17
        /*000a*/ 	.short	(.L_842 - .L_841)
.L_841:
        /*000c*/ 	.word	0x00000000
        /*0010*/ 	.short	0x0000
        /*0012*/ 	.short	0x0000
        /*0014*/ 	.byte	0x00, 0xf0, 0x41, 0x07


	//----- nvinfo : EIATTR_SPARSE_MMA_MASK
	.align		4
.L_842:
        /*0018*/ 	.byte	0x03, 0x50
        /*001a*/ 	.short	0x0000


	//----- nvinfo : EIATTR_MAXREG_COUNT
	.align		4
        /*001c*/ 	.byte	0x03, 0x1b
        /*001e*/ 	.short	0x00ff


	//----- nvinfo : EIATTR_NUM_BARRIERS
	.align		4
        /*0020*/ 	.byte	0x02, 0x4c
        /*0022*/ 	.byte	0x01
	.zero		1


	//----- nvinfo : EIATTR_ANNOTATIONS
	.align		4
        /*0024*/ 	.byte	0x04, 0x55
        /*0026*/ 	.short	(.L_844 - .L_843)


	//   ....[0]....
.L_843:
        /* <DEDUP_REMOVED lines=32> */


	//----- nvinfo : EIATTR_MERCURY_ISA_VERSION
	.align		4
.L_844:
        /*0218*/ 	.byte	0x03, 0x5f
        /*021a*/ 	.short	0x0101


	//----- nvinfo : EIATTR_INT_WARP_WIDE_INSTR_OFFSETS
	.align		4
        /*021c*/ 	.byte	0x04, 0x31
        /*021e*/ 	.short	(.L_846 - .L_845)


	//   ....[0]....
.L_845:
        /*0220*/ 	.word	0x00007480


	//   ....[1]....
        /*0224*/ 	.word	0x0000d4d0


	//----- nvinfo : EIATTR_COOP_GROUP_MASK_REGIDS
	.align		4
.L_846:
        /*0228*/ 	.byte	0x04, 0x29
        /*022a*/ 	.short	(.L_848 - .L_847)


	//   ....[0]....
.L_847:
        /*022c*/ 	.word	0xffffffff


	//   ....[1]....
        /*0230*/ 	.word	0xffffffff


	//   ....[2]....
        /*0234*/ 	.word	0xffffffff


	//   ....[3]....
        /*0238*/ 	.word	0xffffffff


	//   ....[4]....
        /*023c*/ 	.word	0xffffffff


	//   ....[5]....
        /*0240*/ 	.word	0xffffffff


	//   ....[6]....
        /*0244*/ 	.word	0xffffffff


	//   ....[7]....
        /*0248*/ 	.word	0xffffffff


	//   ....[8]....
        /*024c*/ 	.word	0xffffffff


	//   ....[9]....
        /*0250*/ 	.word	0xffffffff


	//   ....[10]....
        /*0254*/ 	.word	0xffffffff


	//   ....[11]....
        /*0258*/ 	.word	0xffffffff


	//   ....[12]....
        /*025c*/ 	.word	0xffffffff


	//   ....[13]....
        /*0260*/ 	.word	0xffffffff


	//   ....[14]....
        /*0264*/ 	.word	0xffffffff


	//   ....[15]....
        /*0268*/ 	.word	0xffffffff


	//----- nvinfo : EIATTR_COOP_GROUP_INSTR_OFFSETS
	.align		4
.L_848:
        /*026c*/ 	.byte	0x04, 0x28
        /*026e*/ 	.short	(.L_850 - .L_849)


	//   ....[0]....
.L_849:
        /*0270*/ 	.word	0x000099a0


	//   ....[1]....
        /*0274*/ 	.word	0x00009b10


	//   ....[2]....
        /*0278*/ 	.word	0x00009e30


	//   ....[3]....
        /*027c*/ 	.word	0x00009ed0


	//   ....[4]....
        /*0280*/ 	.word	0x00013e60


	//   ....[5]....
        /*0284*/ 	.word	0x00013ec0


	//   ....[6]....
        /*0288*/ 	.word	0x00013f00


	//   ....[7]....
        /*028c*/ 	.word	0x00013fa0


	//   ....[8]....
        /*0290*/ 	.word	0x0001b960


	//   ....[9]....
        /*0294*/ 	.word	0x0001b9d0


	//   ....[10]....
        /*0298*/ 	.word	0x0001b9e0


	//   ....[11]....
        /*029c*/ 	.word	0x0001ba10


	//   ....[12]....
        /*02a0*/ 	.word	0x0001e8a0


	//   ....[13]....
        /*02a4*/ 	.word	0x0001e8b0


	//   ....[14]....
        /*02a8*/ 	.word	0x0001e8e0


	//   ....[15]....
        /*02ac*/ 	.word	0x0001e8f0


	//----- nvinfo : EIATTR_EXIT_INSTR_OFFSETS
	.align		4
.L_850:
        /*02b0*/ 	.byte	0x04, 0x1c
        /*02b2*/ 	.short	(.L_852 - .L_851)


	//   ....[0]....
.L_851:
        /*02b4*/ 	.word	0x000004b0


	//   ....[1]....
        /*02b8*/ 	.word	0x00000e00


	//   ....[2]....
        /*02bc*/ 	.word	0x00000e30


	//   ....[3]....
        /*02c0*/ 	.word	0x0001f860


	//   ....[4]....
        /*02c4*/ 	.word	0x0001f930


	//----- nvinfo : EIATTR_CRS_STACK_SIZE
	.align		4
.L_852:
        /*02c8*/ 	.byte	0x04, 0x1e
        /*02ca*/ 	.short	(.L_854 - .L_853)
.L_853:
        /*02cc*/ 	.word	0x00000000


	//----- nvinfo : EIATTR_CBANK_PARAM_SIZE
	.align		4
.L_854:
        /*02d0*/ 	.byte	0x03, 0x19
        /*02d2*/ 	.short	0x01d0


	//----- nvinfo : EIATTR_PARAM_CBANK
	.align		4
        /*02d4*/ 	.byte	0x04, 0x0a
        /*02d6*/ 	.short	(.L_856 - .L_855)
	.align		4
.L_855:
        /*02d8*/ 	.word	index@(.nv.constant0._ZN5flash24flash_fwd_splitkv_kernelI23Flash_fwd_kernel_traitsILi64ELi64ELi256ELi4ELb0ELb0EN7cutlass10bfloat16_tE19Flash_kernel_traitsILi64ELi64ELi256ELi4ES3_EELb1ELb0ELb0ELb0ELb0ELb1ELb0ELb0EEEvNS_16Flash_fwd_paramsE)
        /*02dc*/ 	.short	0x0210
        /*02de*/ 	.short	0x01d0


	//----- nvinfo : EIATTR_SW_WAR
	.align		4
.L_856:
        /*02e0*/ 	.byte	0x04, 0x36
        /*02e2*/ 	.short	(.L_858 - .L_857)
.L_857:
        /*02e4*/ 	.word	0x00000008
.L_858:


//--------------------- .nv.info._ZN5flash24flash_fwd_splitkv_kernelI23Flash_fwd_kernel_traitsILi64ELi64ELi256ELi4ELb0ELb0EN7cutlass10bfloat16_tE19Flash_kernel_traitsILi64ELi64ELi256ELi4ES3_EELb1ELb0ELb0ELb0ELb0ELb0ELb0ELb1EEEvNS_16Flash_fwd_paramsE --------------------------
	.section	.nv.info._ZN5flash24flash_fwd_splitkv_kernelI23Flash_fwd_kernel_traitsILi64ELi64ELi256ELi4ELb0ELb0EN7cutlass10bfloat16_tE19Flash_kernel_traitsILi64ELi64ELi256ELi4ES3_EELb1ELb0ELb0ELb0ELb0ELb0ELb0ELb1EEEvNS_16Flash_fwd_paramsE,"",@"SHT_CUDA_INFO"
	.sectionflags	@""
	.align	4


	//----- nvinfo : EIATTR_CUDA_API_VERSION
	.align		4
        /*0000*/ 	.byte	0x04, 0x37
        /*0002*/ 	.short	(.L_860 - .L_859)
.L_859:
        /*0004*/ 	.word	0x00000082


	//----- nvinfo : EIATTR_KPARAM_INFO
	.align		4
.L_860:
        /*0008*/ 	.byte	0x04, 0x17
        /*000a*/ 	.short	(.L_862 - .L_861)
.L_861:
        /*000c*/ 	.word	0x00000000
        /*0010*/ 	.short	0x0000
        /*0012*/ 	.short	0x0000
        /*0014*/ 	.byte	0x00, 0xf0, 0x41, 0x07


	//----- nvinfo : EIATTR_SPARSE_MMA_MASK
	.align		4
.L_862:
        /*0018*/ 	.byte	0x03, 0x50
        /*001a*/ 	.short	0x0000


	//----- nvinfo : EIATTR_MAXREG_COUNT
	.align		4
        /*001c*/ 	.byte	0x03, 0x1b
        /*001e*/ 	.short	0x00ff


	//----- nvinfo : EIATTR_NUM_BARRIERS
	.align		4
        /*0020*/ 	.byte	0x02, 0x4c
        /*0022*/ 	.byte	0x01
	.zero		1


	//----- nvinfo : EIATTR_ANNOTATIONS
	.align		4
        /*0024*/ 	.byte	0x04, 0x55
        /*0026*/ 	.short	(.L_864 - .L_863)


	//   ....[0]....
.L_863:
        /* <DEDUP_REMOVED lines=111> */
        /*070c*/ 	.byte	0x00, 0xba, 0x02, 0x00


	//----- nvinfo : EIATTR_MERCURY_ISA_VERSION
	.align		4
.L_864:
        /*0710*/ 	.byte	0x03, 0x5f
        /*0712*/ 	.short	0x0101


	//----- nvinfo : EIATTR_COOP_GROUP_MASK_REGIDS
	.align		4
        /*0714*/ 	.byte	0x04, 0x29
        /*0716*/ 	.short	(.L_866 - .L_865)


	//   ....[0]....
.L_865:
        /*0718*/ 	.word	0xffffffff


	//   ....[1]....
        /*071c*/ 	.word	0xffffffff


	//   ....[2]....
        /*0720*/ 	.word	0xffffffff


	//   ....[3]....
        /*0724*/ 	.word	0xffffffff


	//   ....[4]....
        /*0728*/ 	.word	0xffffffff


	//   ....[5]....
        /*072c*/ 	.word	0xffffffff


	//   ....[6]....
        /*0730*/ 	.word	0xffffffff


	//   ....[7]....
        /*0734*/ 	.word	0xffffffff


	//   ....[8]....
        /*0738*/ 	.word	0xffffffff


	//   ....[9]....
        /*073c*/ 	.word	0xffffffff


	//   ....[10]....
        /*0740*/ 	.word	0xffffffff


	//   ....[11]....
        /*0744*/ 	.word	0xffffffff


	//   ....[12]....
        /*0748*/ 	.word	0xffffffff


	//   ....[13]....
        /*074c*/ 	.word	0xffffffff


	//   ....[14]....
        /*0750*/ 	.word	0xffffffff


	//   ....[15]....
        /*0754*/ 	.word	0xffffffff


	//   ....[16]....
        /*0758*/ 	.word	0x05000004


	//   ....[17]....
        /*075c*/ 	.word	0x05000004


	//   ....[18]....
        /*0760*/ 	.word	0x05000004


	//   ....[19]....
        /*0764*/ 	.word	0x05000004


	//----- nvinfo : EIATTR_COOP_GROUP_INSTR_OFFSETS
	.align		4
.L_866:
        /*0768*/ 	.byte	0x04, 0x28
        /*076a*/ 	.short	(.L_868 - .L_867)


	//   ....[0]....
.L_867:
        /*076c*/ 	.word	0x00018930


	//   ....[1]....
        /*0770*/ 	.word	0x000189b0


	//   ....[2]....
        /*0774*/ 	.word	0x00018a00


	//   ....[3]....
        /*0778*/ 	.word	0x00018a30


	//   ....[4]....
        /*077c*/ 	.word	0x00021040


	//   ....[5]....
        /*0780*/ 	.word	0x000210d0


	//   ....[6]....
        /*0784*/ 	.word	0x000211e0


	//   ....[7]....
        /*0788*/ 	.word	0x00021290


	//   ....[8]....
        /*078c*/ 	.word	0x00027ef0


	//   ....[9]....
        /*0790*/ 	.word	0x00027f10


	//   ....[10]....
        /*0794*/ 	.word	0x000288e0


	//   ....[11]....
        /*0798*/ 	.word	0x00028900


	//   ....[12]....
        /*079c*/ 	.word	0x0002af70


	//   ....[13]....
        /*07a0*/ 	.word	0x0002af80


	//   ....[14]....
        /*07a4*/ 	.word	0x0002afb0


	//   ....[15]....
        /*07a8*/ 	.word	0x0002afc0


	//   ....[16]....
        /*07ac*/ 	.word	0x0002c330


	//   ....[17]....
        /*07b0*/ 	.word	0x0002c3a0


	//   ....[18]....
        /*07b4*/ 	.word	0x0002c410


	//   ....[19]....
        /*07b8*/ 	.word	0x0002c470


	//----- nvinfo : EIATTR_EXIT_INSTR_OFFSETS
	.align		4
.L_868:
        /*07bc*/ 	.byte	0x04, 0x1c
        /*07be*/ 	.short	(.L_870 - .L_869)


	//   ....[0]....
.L_869:
        /*07c0*/ 	.word	0x00000060


	//----- nvinfo : EIATTR_CRS_STACK_SIZE
	.align		4
.L_870:
        /*07c4*/ 	.byte	0x04, 0x1e
        /*07c6*/ 	.short	(.L_872 - .L_871)
.L_871:
        /*07c8*/ 	.word	0x00000000


	//----- nvinfo : EIATTR_CBANK_PARAM_SIZE
	.align		4
.L_872:
        /*07cc*/ 	.byte	0x03, 0x19
        /*07ce*/ 	.short	0x01d0


	//----- nvinfo : EIATTR_PARAM_CBANK
	.align		4
        /*07d0*/ 	.byte	0x04, 0x0a
        /*07d2*/ 	.short	(.L_874 - .L_873)
	.align		4
.L_873:
        /*07d4*/ 	.word	index@(.nv.constant0._ZN5flash24flash_fwd_splitkv_kernelI23Flash_fwd_kernel_traitsILi64ELi64ELi256ELi4ELb0ELb0EN7cutlass10bfloat16_tE19Flash_kernel_traitsILi64ELi64ELi256ELi4ES3_EELb1ELb0ELb0ELb0ELb0ELb0ELb0ELb1EEEvNS_16Flash_fwd_paramsE)
        /*07d8*/ 	.short	0x0210
        /*07da*/ 	.short	0x01d0


	//----- nvinfo : EIATTR_SW_WAR
	.align		4
.L_874:
        /*07dc*/ 	.byte	0x04, 0x36
        /*07de*/ 	.short	(.L_876 - .L_875)
.L_875:
        /*07e0*/ 	.word	0x00000008
.L_876:


//--------------------- .nv.info._ZN5flash24flash_fwd_splitkv_kernelI23Flash_fwd_kernel_traitsILi64ELi64ELi256ELi4ELb0ELb0EN7cutlass10bfloat16_tE19Flash_kernel_traitsILi64ELi64ELi256ELi4ES3_EELb1ELb0ELb0ELb0ELb0ELb1ELb0ELb1EEEvNS_16Flash_fwd_paramsE --------------------------
	.section	.nv.info._ZN5flash24flash_fwd_splitkv_kernelI23Flash_fwd_kernel_traitsILi64ELi64ELi256ELi4ELb0ELb0EN7cutlass10bfloat16_tE19Flash_kernel_traitsILi64ELi64ELi256ELi4ES3_EELb1ELb0ELb0ELb0ELb0ELb1ELb0ELb1EEEvNS_16Flash_fwd_paramsE,"",@"SHT_CUDA_INFO"
	.sectionflags	@""
	.align	4


	//----- nvinfo : EIATTR_CUDA_API_VERSION
	.align		4
        /*0000*/ 	.byte	0x04, 0x37
        /*0002*/ 	.short	(.L_878 - .L_877)
.L_877:
        /*0004*/ 	.word	0x00000082


	//----- nvinfo : EIATTR_KPARAM_INFO
	.align		4
.L_878:
        /*0008*/ 	.byte	0x04, 0x17
        /*000a*/ 	.short	(.L_880 - .L_879)
.L_879:
        /*000c*/ 	.word	0x00000000
        /*0010*/ 	.short	0x0000
        /*0012*/ 	.short	0x0000
        /*0014*/ 	.byte	0x00, 0xf0, 0x41, 0x07


	//----- nvinfo : EIATTR_SPARSE_MMA_MASK
	.align		4
.L_880:
        /*0018*/ 	.byte	0x03, 0x50
        /*001a*/ 	.short	0x0000


	//----- nvinfo : EIATTR_MAXREG_COUNT
	.align		4
        /*001c*/ 	.byte	0x03, 0x1b
        /*001e*/ 	.short	0x00ff


	//----- nvinfo : EIATTR_NUM_BARRIERS
	.align		4
        /*0020*/ 	.byte	0x02, 0x4c
        /*0022*/ 	.byte	0x01
	.zero		1


	//----- nvinfo : EIATTR_ANNOTATIONS
	.align		4
        /*0024*/ 	.byte	0x04, 0x55
        /*0026*/ 	.short	(.L_882 - .L_881)


	//   ....[0]....
.L_881:
        /* <DEDUP_REMOVED lines=136> */


	//----- nvinfo : EIATTR_MERCURY_ISA_VERSION
	.align		4
.L_882:
        /*0898*/ 	.byte	0x03, 0x5f
        /*089a*/ 	.short	0x0101


	//----- nvinfo : EIATTR_COOP_GROUP_MASK_REGIDS
	.align		4
        /*089c*/ 	.byte	0x04, 0x29
        /*089e*/ 	.short	(.L_884 - .L_883)


	//   ....[0]....
.L_883:
        /*08a0*/ 	.word	0xffffffff


	//   ....[1]....
        /*08a4*/ 	.word	0xffffffff


	//   ....[2]....
        /*08a8*/ 	.word	0xffffffff


	//   ....[3]....
        /*08ac*/ 	.word	0xffffffff


	//   ....[4]....
        /*08b0*/ 	.word	0xffffffff


	//   ....[5]....
        /*08b4*/ 	.word	0xffffffff


	//   ....[6]....
        /*08b8*/ 	.word	0xffffffff


	//   ....[7]....
        /*08bc*/ 	.word	0xffffffff


	//   ....[8]....
        /*08c0*/ 	.word	0xffffffff


	//   ....[9]....
        /*08c4*/ 	.word	0xffffffff


	//   ....[10]....
        /*08c8*/ 	.word	0xffffffff


	//   ....[11]....
        /*08cc*/ 	.word	0xffffffff


	//   ....[12]....
        /*08d0*/ 	.word	0xffffffff


	//   ....[13]....
        /*08d4*/ 	.word	0xffffffff


	//   ....[14]....
        /*08d8*/ 	.word	0xffffffff


	//   ....[15]....
        /*08dc*/ 	.word	0xffffffff


	//   ....[16]....
        /*08e0*/ 	.word	0x05000004


	//   ....[17]....
        /*08e4*/ 	.word	0x05000004


	//   ....[18]....
        /*08e8*/ 	.word	0x05000004


	//   ....[19]....
        /*08ec*/ 	.word	0x05000004


	//----- nvinfo : EIATTR_COOP_GROUP_INSTR_OFFSETS
	.align		4
.L_884:
        /*08f0*/ 	.byte	0x04, 0x28
        /*08f2*/ 	.short	(.L_886 - .L_885)


	//   ....[0]....
.L_885:
        /*08f4*/ 	.word	0x00019bd0


	//   ....[1]....
        /*08f8*/ 	.word	0x00019c50


	//   ....[2]....
        /*08fc*/ 	.word	0x00019ca0


	//   ....[3]....
        /*0900*/ 	.word	0x00019cc0


	//   ....[4]....
        /*0904*/ 	.word	0x00023710


	//   ....[5]....
        /*0908*/ 	.word	0x00023730


	//   ....[6]....
        /*090c*/ 	.word	0x00023850


	//   ....[7]....
        /*0910*/ 	.word	0x000238a0


	//   ....[8]....
        /*0914*/ 	.word	0x0002b2d0


	//   ....[9]....
        /*0918*/ 	.word	0x0002b2f0


	//   ....[10]....
        /*091c*/ 	.word	0x0002bda0


	//   ....[11]....
        /*0920*/ 	.word	0x0002bdc0


	//   ....[12]....
        /*0924*/ 	.word	0x0002e440


	//   ....[13]....
        /*0928*/ 	.word	0x0002e450


	//   ....[14]....
        /*092c*/ 	.word	0x0002e480


	//   ....[15]....
        /*0930*/ 	.word	0x0002e490


	//   ....[16]....
        /*0934*/ 	.word	0x0002f800


	//   ....[17]....
        /*0938*/ 	.word	0x0002f870


	//   ....[18]....
        /*093c*/ 	.word	0x0002f8e0


	//   ....[19]....
        /*0940*/ 	.word	0x0002f940


	//----- nvinfo : EIATTR_EXIT_INSTR_OFFSETS
	.align		4
.L_886:
        /*0944*/ 	.byte	0x04, 0x1c
        /*0946*/ 	.short	(.L_888 - .L_887)


	//   ....[0]....
.L_887:
        /*0948*/ 	.word	0x00000060


	//----- nvinfo : EIATTR_CRS_STACK_SIZE
	.align		4
.L_888:
        /*094c*/ 	.byte	0x04, 0x1e
        /*094e*/ 	.short	(.L_890 - .L_889)
.L_889:
        /*0950*/ 	.word	0x00000000


	//----- nvinfo : EIATTR_CBANK_PARAM_SIZE
	.align		4
.L_890:
        /*0954*/ 	.byte	0x03, 0x19
        /*0956*/ 	.short	0x01d0


	//----- nvinfo : EIATTR_PARAM_CBANK
	.align		4
        /*0958*/ 	.byte	0x04, 0x0a
        /*095a*/ 	.short	(.L_892 - .L_891)
	.align		4
.L_891:
        /*095c*/ 	.word	index@(.nv.constant0._ZN5flash24flash_fwd_splitkv_kernelI23Flash_fwd_kernel_traitsILi64ELi64ELi256ELi4ELb0ELb0EN7cutlass10bfloat16_tE19Flash_kernel_traitsILi64ELi64ELi256ELi4ES3_EELb1ELb0ELb0ELb0ELb0ELb1ELb0ELb1EEEvNS_16Flash_fwd_paramsE)
        /*0960*/ 	.short	0x0210
        /*0962*/ 	.short	0x01d0


	//----- nvinfo : EIATTR_SW_WAR
	.align		4
.L_892:
        /*0964*/ 	.byte	0x04, 0x36
        /*0966*/ 	.short	(.L_894 - .L_893)
.L_893:
        /*0968*/ 	.word	0x00000008
.L_894:


//--------------------- .nv.info._ZN5flash24flash_fwd_splitkv_kernelI23Flash_fwd_kernel_traitsILi64ELi64ELi256ELi4ELb0ELb0EN7cutlass10bfloat16_tE19Flash_kernel_traitsILi64ELi64ELi256ELi4ES3_EELb1ELb0ELb0ELb0ELb0ELb0ELb1ELb0EEEvNS_16Flash_fwd_paramsE --------------------------
	.section	.nv.info._ZN5flash24flash_fwd_splitkv_kernelI23Flash_fwd_kernel_traitsILi64ELi64ELi256ELi4ELb0ELb0EN7cutlass10bfloat16_tE19Flash_kernel_traitsILi64ELi64ELi256ELi4ES3_EELb1ELb0ELb0ELb0ELb0ELb0ELb1ELb0EEEvNS_16Flash_fwd_paramsE,"",@"SHT_CUDA_INFO"
	.sectionflags	@""
	.align	4


	//----- nvinfo : EIATTR_CUDA_API_VERSION
	.align		4
        /*0000*/ 	.byte	0x04, 0x37
        /*0002*/ 	.short	(.L_896 - .L_895)
.L_895:
        /*0004*/ 	.word	0x00000082


	//----- nvinfo : EIATTR_KPARAM_INFO
	.align		4
.L_896:
        /*0008*/ 	.byte	0x04, 0x17
        /*000a*/ 	.short	(.L_898 - .L_897)
.L_897:
        /*000c*/ 	.word	0x00000000
        /*0010*/ 	.short	0x0000
        /*0012*/ 	.short	0x0000
        /*0014*/ 	.byte	0x00, 0xf0, 0x41, 0x07


	//----- nvinfo : EIATTR_SPARSE_MMA_MASK
	.align		4
.L_898:
        /*0018*/ 	.byte	0x03, 0x50
        /*001a*/ 	.short	0x0000


	//----- nvinfo : EIATTR_MAXREG_COUNT
	.align		4
        /*001c*/ 	.byte	0x03, 0x1b
        /*001e*/ 	.short	0x00ff


	//----- nvinfo : EIATTR_NUM_BARRIERS
	.align		4
        /*0020*/ 	.byte	0x02, 0x4c
        /*0022*/ 	.byte	0x01
	.zero		1


	//----- nvinfo : EIATTR_ANNOTATIONS
	.align		4
        /*0024*/ 	.byte	0x04, 0x55
        /*0026*/ 	.short	(.L_900 - .L_899)


	//   ....[0]....
.L_899:
        /* <DEDUP_REMOVED lines=12> */


	//----- nvinfo : EIATTR_MERCURY_ISA_VERSION
	.align		4
.L_900:
        /*00d8*/ 	.byte	0x03, 0x5f
        /*00da*/ 	.short	0x0101


	//----- nvinfo : EIATTR_INT_WARP_WIDE_INSTR_OFFSETS
	.align		4
        /*00dc*/ 	.byte	0x04, 0x31
        /*00de*/ 	.short	(.L_902 - .L_901)


	//   ....[0]....
.L_901:
        /*00e0*/ 	.word	0x00006320


	//   ....[1]....
        /*00e4*/ 	.word	0x0000ba30


	//----- nvinfo : EIATTR_COOP_GROUP_MASK_REGIDS
	.align		4
.L_902:
        /*00e8*/ 	.byte	0x04, 0x29
        /*00ea*/ 	.short	(.L_904 - .L_903)


	//   ....[0]....
.L_903:
        /*00ec*/ 	.word	0xffffffff


	//   ....[1]....
        /*00f0*/ 	.word	0xffffffff


	//   ....[2]....
        /*00f4*/ 	.word	0xffffffff


	//   ....[3]....
        /*00f8*/ 	.word	0xffffffff


	//   ....[4]....
        /*00fc*/ 	.word	0xffffffff


	//   ....[5]....
        /*0100*/ 	.word	0xffffffff


	//   ....[6]....
        /*0104*/ 	.word	0xffffffff


	//   ....[7]....
        /*0108*/ 	.word	0xffffffff


	//   ....[8]....
        /*010c*/ 	.word	0xffffffff


	//   ....[9]....
        /*0110*/ 	.word	0xffffffff


	//   ....[10]....
        /*0114*/ 	.word	0xffffffff


	//   ....[11]....
        /*0118*/ 	.word	0xffffffff


	//   ....[12]....
        /*011c*/ 	.word	0xffffffff


	//   ....[13]....
        /*0120*/ 	.word	0xffffffff


	//   ....[14]....
        /*0124*/ 	.word	0xffffffff


	//   ....[15]....
        /*0128*/ 	.word	0xffffffff


	//----- nvinfo : EIATTR_COOP_GROUP_INSTR_OFFSETS
	.align		4
.L_904:
        /*012c*/ 	.byte	0x04, 0x28
        /*012e*/ 	.short	(.L_906 - .L_905)


	//   ....[0]....
.L_905:
        /*0130*/ 	.word	0x00008850


	//   ....[1]....
        /*0134*/ 	.word	0x000089e0


	//   ....[2]....
        /*0138*/ 	.word	0x00008d40


	//   ....[3]....
        /*013c*/ 	.word	0x00008f10


	//   ....[4]....
        /*0140*/ 	.word	0x00010320


	//   ....[5]....
        /*0144*/ 	.word	0x00010380


	//   ....[6]....
        /*0148*/ 	.word	0x000103a0


	//   ....[7]....
        /*014c*/ 	.word	0x000103d0


	//   ....[8]....
        /*0150*/ 	.word	0x000163b0


	//   ....[9]....
        /*0154*/ 	.word	0x000163d0


	//   ....[10]....
        /*0158*/ 	.word	0x00016410


	//   ....[11]....
        /*015c*/ 	.word	0x00016420


	//   ....[12]....
        /*0160*/ 	.word	0x00018f40


	//   ....[13]....
        /*0164*/ 	.word	0x00018f80


	//   ....[14]....
        /*0168*/ 	.word	0x00019020


	//   ....[15]....
        /*016c*/ 	.word	0x00019040


	//----- nvinfo : EIATTR_EXIT_INSTR_OFFSETS
	.align		4
.L_906:
        /*0170*/ 	.byte	0x04, 0x1c
        /*0172*/ 	.short	(.L_908 - .L_907)


	//   ....[0]....
.L_907:
        /*0174*/ 	.word	0x00000630


	//   ....[1]....
        /*0178*/ 	.word	0x00000ef0


	//   ....[2]....
        /*017c*/ 	.word	0x00000f20


	//   ....[3]....
        /*0180*/ 	.word	0x00019c60


	//   ....[4]....
        /*0184*/ 	.word	0x00019c80


	//----- nvinfo : EIATTR_CRS_STACK_SIZE
	.align		4
.L_908:
        /*0188*/ 	.byte	0x04, 0x1e
        /*018a*/ 	.short	(.L_910 - .L_909)
.L_909:
        /*018c*/ 	.word	0x00000000


	//----- nvinfo : EIATTR_CBANK_PARAM_SIZE
	.align		4
.L_910:
        /*0190*/ 	.byte	0x03, 0x19
        /*0192*/ 	.short	0x01d0


	//----- nvinfo : EIATTR_PARAM_CBANK
	.align		4
        /*0194*/ 	.byte	0x04, 0x0a
        /*0196*/ 	.short	(.L_912 - .L_911)
	.align		4
.L_911:
        /*0198*/ 	.word	index@(.nv.constant0._ZN5flash24flash_fwd_splitkv_kernelI23Flash_fwd_kernel_traitsILi64ELi64ELi256ELi4ELb0ELb0EN7cutlass10bfloat16_tE19Flash_kernel_traitsILi64ELi64ELi256ELi4ES3_EELb1ELb0ELb0ELb0ELb0ELb0ELb1ELb0EEEvNS_16Flash_fwd_paramsE)
        /*019c*/ 	.short	0x0210
        /*019e*/ 	.short	0x01d0


	//----- nvinfo : EIATTR_SW_WAR
	.align		4
.L_912:
        /*01a0*/ 	.byte	0x04, 0x36
        /*01a2*/ 	.short	(.L_914 - .L_913)
.L_913:
        /*01a4*/ 	.word	0x00000008
.L_914:


//--------------------- .nv.info._ZN5flash24flash_fwd_splitkv_kernelI23Flash_fwd_kernel_traitsILi64ELi64ELi256ELi4ELb0ELb0EN7cutlass10bfloat16_tE19Flash_kernel_traitsILi64ELi64ELi256ELi4ES3_EELb1ELb0ELb0ELb0ELb0ELb1ELb1ELb0EEEvNS_16Flash_fwd_paramsE --------------------------
	.section	.nv.info._ZN5flash24flash_fwd_splitkv_kernelI23Flash_fwd_kernel_traitsILi64ELi64ELi256ELi4ELb0ELb0EN7cutlass10bfloat16_tE19Flash_kernel_traitsILi64ELi64ELi256ELi4ES3_EELb1ELb0ELb0ELb0ELb0ELb1ELb1ELb0EEEvNS_16Flash_fwd_paramsE,"",@"SHT_CUDA_INFO"
	.sectionflags	@""
	.align	4


	//----- nvinfo : EIATTR_CUDA_API_VERSION
	.align		4
        /*0000*/ 	.byte	0x04, 0x37
        /*0002*/ 	.short	(.L_916 - .L_915)
.L_915:
        /*0004*/ 	.word	0x00000082


	//----- nvinfo : EIATTR_KPARAM_INFO
	.align		4
.L_916:
        /*0008*/ 	.byte	0x04, 0x17
        /*000a*/ 	.short	(.L_918 - .L_917)
.L_917:
        /*000c*/ 	.word	0x00000000
        /*0010*/ 	.short	0x0000
        /*0012*/ 	.short	0x0000
        /*0014*/ 	.byte	0x00, 0xf0, 0x41, 0x07


	//----- nvinfo : EIATTR_SPARSE_MMA_MASK
	.align		4
.L_918:
        /*0018*/ 	.byte	0x03, 0x50
        /*001a*/ 	.short	0x0000


	//----- nvinfo : EIATTR_MAXREG_COUNT
	.align		4
        /*001c*/ 	.byte	0x03, 0x1b
        /*001e*/ 	.short	0x00ff


	//----- nvinfo : EIATTR_NUM_BARRIERS
	.align		4
        /*0020*/ 	.byte	0x02, 0x4c
        /*0022*/ 	.byte	0x01
	.zero		1


	//----- nvinfo : EIATTR_ANNOTATIONS
	.align		4
        /*0024*/ 	.byte	0x04, 0x55
        /*0026*/ 	.short	(.L_920 - .L_919)


	//   ....[0]....
.L_919:
        /* <DEDUP_REMOVED lines=31> */


	//----- nvinfo : EIATTR_MERCURY_ISA_VERSION
	.align		4
.L_920:
        /*0208*/ 	.byte	0x03, 0x5f
        /*020a*/ 	.short	0x0101


	//----- nvinfo : EIATTR_INT_WARP_WIDE_INSTR_OFFSETS
	.align		4
        /*020c*/ 	.byte	0x04, 0x31
        /*020e*/ 	.short	(.L_922 - .L_921)


	//   ....[0]....
.L_921:
        /*0210*/ 	.word	0x00007550


	//   ....[1]....
        /*0214*/ 	.word	0x0000cdb0


	//----- nvinfo : EIATTR_COOP_GROUP_MASK_REGIDS
	.align		4
.L_922:
        /*0218*/ 	.byte	0x04, 0x29
        /*021a*/ 	.short	(.L_924 - .L_923)


	//   ....[0]....
.L_923:
        /*021c*/ 	.word	0xffffffff


	//   ....[1]....
        /*0220*/ 	.word	0xffffffff


	//   ....[2]....
        /*0224*/ 	.word	0xffffffff


	//   ....[3]....
        /*0228*/ 	.word	0xffffffff


	//   ....[4]....
        /*022c*/ 	.word	0xffffffff


	//   ....[5]....
        /*0230*/ 	.word	0xffffffff


	//   ....[6]....
        /*0234*/ 	.word	0xffffffff


	//   ....[7]....
        /*0238*/ 	.word	0xffffffff


	//   ....[8]....
        /*023c*/ 	.word	0xffffffff


	//   ....[9]....
        /*0240*/ 	.word	0xffffffff


	//   ....[10]....
        /*0244*/ 	.word	0xffffffff


	//   ....[11]....
        /*0248*/ 	.word	0xffffffff


	//   ....[12]....
        /*024c*/ 	.word	0xffffffff


	//   ....[13]....
        /*0250*/ 	.word	0xffffffff


	//   ....[14]....
        /*0254*/ 	.word	0xffffffff


	//   ....[15]....
        /*0258*/ 	.word	0xffffffff


	//----- nvinfo : EIATTR_COOP_GROUP_INSTR_OFFSETS
	.align		4
.L_924:
        /*025c*/ 	.byte	0x04, 0x28
        /*025e*/ 	.short	(.L_926 - .L_925)


	//   ....[0]....
.L_925:
        /*0260*/ 	.word	0x00009ae0


	//   ....[1]....
        /*0264*/ 	.word	0x00009c50


	//   ....[2]....
        /*0268*/ 	.word	0x0000a000


	//   ....[3]....
        /*026c*/ 	.word	0x0000a1d0


	//   ....[4]....
        /*0270*/ 	.word	0x00012570


	//   ....[5]....
        /*0274*/ 	.word	0x000125c0


	//   ....[6]....
        /*0278*/ 	.word	0x000125e0


	//   ....[7]....
        /*027c*/ 	.word	0x00012600


	//   ....[8]....
        /*0280*/ 	.word	0x00019a80


	//   ....[9]....
        /*0284*/ 	.word	0x00019a90


	//   ....[10]....
        /*0288*/ 	.word	0x00019ac0


	//   ....[11]....
        /*028c*/ 	.word	0x00019ad0


	//   ....[12]....
        /*0290*/ 	.word	0x0001c670


	//   ....[13]....
        /*0294*/ 	.word	0x0001c6b0


	//   ....[14]....
        /*0298*/ 	.word	0x0001c750


	//   ....[15]....
        /*029c*/ 	.word	0x0001c760


	//----- nvinfo : EIATTR_EXIT_INSTR_OFFSETS
	.align		4
.L_926:
        /*02a0*/ 	.byte	0x04, 0x1c
        /*02a2*/ 	.short	(.L_928 - .L_927)


	//   ....[0]....
.L_927:
        /*02a4*/ 	.word	0x00000630


	//   ....[1]....
        /*02a8*/ 	.word	0x00000ef0


	//   ....[2]....
        /*02ac*/ 	.word	0x00000f20


	//   ....[3]....
        /*02b0*/ 	.word	0x0001d390


	//   ....[4]....
        /*02b4*/ 	.word	0x0001d3b0


	//----- nvinfo : EIATTR_CRS_STACK_SIZE
	.align		4
.L_928:
        /*02b8*/ 	.byte	0x04, 0x1e
        /*02ba*/ 	.short	(.L_930 - .L_929)
.L_929:
        /*02bc*/ 	.word	0x00000000


	//----- nvinfo : EIATTR_CBANK_PARAM_SIZE
	.align		4
.L_930:
        /*02c0*/ 	.byte	0x03, 0x19
        /*02c2*/ 	.short	0x01d0


	//----- nvinfo : EIATTR_PARAM_CBANK
	.align		4
        /*02c4*/ 	.byte	0x04, 0x0a
        /*02c6*/ 	.short	(.L_932 - .L_931)
	.align		4
.L_931:
        /*02c8*/ 	.word	index@(.nv.constant0._ZN5flash24flash_fwd_splitkv_kernelI23Flash_fwd_kernel_traitsILi64ELi64ELi256ELi4ELb0ELb0EN7cutlass10bfloat16_tE19Flash_kernel_traitsILi64ELi64ELi256ELi4ES3_EELb1ELb0ELb0ELb0ELb0ELb1ELb1ELb0EEEvNS_16Flash_fwd_paramsE)
        /*02cc*/ 	.short	0x0210
        /*02ce*/ 	.short	0x01d0


	//----- nvinfo : EIATTR_SW_WAR
	.align		4
.L_932:
        /*02d0*/ 	.byte	0x04, 0x36
        /*02d2*/ 	.short	(.L_934 - .L_933)
.L_933:
        /*02d4*/ 	.word	0x00000008
.L_934:


//--------------------- .nv.info._ZN5flash24flash_fwd_splitkv_kernelI23Flash_fwd_kernel_traitsILi64ELi64ELi256ELi4ELb0ELb0EN7cutlass10bfloat16_tE19Flash_kernel_traitsILi64ELi64ELi256ELi4ES3_EELb1ELb0ELb0ELb0ELb0ELb0ELb1ELb1EEEvNS_16Flash_fwd_paramsE --------------------------
	.section	.nv.info._ZN5flash24flash_fwd_splitkv_kernelI23Flash_fwd_kernel_traitsILi64ELi64ELi256ELi4ELb0ELb0EN7cutlass10bfloat16_tE19Flash_kernel_traitsILi64ELi64ELi256ELi4ES3_EELb1ELb0ELb0ELb0ELb0ELb0ELb1ELb1EEEvNS_16Flash_fwd_paramsE,"",@"SHT_CUDA_INFO"
	.sectionflags	@""
	.align	4


	//----- nvinfo : EIATTR_CUDA_API_VERSION
	.align		4
        /*0000*/ 	.byte	0x04, 0x37
        /*0002*/ 	.short	(.L_936 - .L_935)
.L_935:
        /*0004*/ 	.word	0x00000082


	//----- nvinfo : EIATTR_KPARAM_INFO
	.align		4
.L_936:
        /*0008*/ 	.byte	0x04, 0x17
        /*000a*/ 	.short	(.L_938 - .L_937)
.L_937:
        /*000c*/ 	.word	0x00000000
        /*0010*/ 	.short	0x0000
        /*0012*/ 	.short	0x0000
        /*0014*/ 	.byte	0x00, 0xf0, 0x41, 0x07


	//----- nvinfo : EIATTR_SPARSE_MMA_MASK
	.align		4
.L_938:
        /*0018*/ 	.byte	0x03, 0x50
        /*001a*/ 	.short	0x0000


	//----- nvinfo : EIATTR_MAXREG_COUNT
	.align		4
        /*001c*/ 	.byte	0x03, 0x1b
        /*001e*/ 	.short	0x00ff


	//----- nvinfo : EIATTR_NUM_BARRIERS
	.align		4
        /*0020*/ 	.byte	0x02, 0x4c
        /*0022*/ 	.byte	0x01
	.zero		1


	//----- nvinfo : EIATTR_ANNOTATIONS
	.align		4
        /*0024*/ 	.byte	0x04, 0x55
        /*0026*/ 	.short	(.L_940 - .L_939)


	//   ....[0]....
.L_939:
        /* <DEDUP_REMOVED lines=131> */


	//----- nvinfo : EIATTR_MERCURY_ISA_VERSION
	.align		4
.L_940:
        /*0840*/ 	.byte	0x03, 0x5f
        /*0842*/ 	.short	0x0101


	//----- nvinfo : EIATTR_COOP_GROUP_MASK_REGIDS
	.align		4
        /*0844*/ 	.byte	0x04, 0x29
        /*0846*/ 	.short	(.L_942 - .L_941)


	//   ....[0]....
.L_941:
        /*0848*/ 	.word	0xffffffff


	//   ....[1]....
        /*084c*/ 	.word	0xffffffff


	//   ....[2]....
        /*0850*/ 	.word	0xffffffff


	//   ....[3]....
        /*0854*/ 	.word	0xffffffff


	//   ....[4]....
        /*0858*/ 	.word	0xffffffff


	//   ....[5]....
        /*085c*/ 	.word	0xffffffff


	//   ....[6]....
        /*0860*/ 	.word	0xffffffff


	//   ....[7]....
        /*0864*/ 	.word	0xffffffff


	//   ....[8]....
        /*0868*/ 	.word	0xffffffff


	//   ....[9]....
        /*086c*/ 	.word	0xffffffff


	//   ....[10]....
        /*0870*/ 	.word	0xffffffff


	//   ....[11]....
        /*0874*/ 	.word	0xffffffff


	//   ....[12]....
        /*0878*/ 	.word	0xffffffff


	//   ....[13]....
        /*087c*/ 	.word	0xffffffff


	//   ....[14]....
        /*0880*/ 	.word	0xffffffff


	//   ....[15]....
        /*0884*/ 	.word	0xffffffff


	//   ....[16]....
        /*0888*/ 	.word	0x05000004


	//   ....[17]....
        /*088c*/ 	.word	0x05000004


	//   ....[18]....
        /*0890*/ 	.word	0x05000004


	//   ....[19]....
        /*0894*/ 	.word	0x05000004


	//----- nvinfo : EIATTR_COOP_GROUP_INSTR_OFFSETS
	.align		4
.L_942:
        /*0898*/ 	.byte	0x04, 0x28
        /*089a*/ 	.short	(.L_944 - .L_943)


	//   ....[0]....
.L_943:
        /*089c*/ 	.word	0x00018c30


	//   ....[1]....
        /*08a0*/ 	.word	0x00018d00


	//   ....[2]....
        /*08a4*/ 	.word	0x00018d10


	//   ....[3]....
        /*08a8*/ 	.word	0x00018d40


	//   ....[4]....
        /*08ac*/ 	.word	0x00021210


	//   ....[5]....
        /*08b0*/ 	.word	0x000212a0


	//   ....[6]....
        /*08b4*/ 	.word	0x00021400


	//   ....[7]....
        /*08b8*/ 	.word	0x00021510


	//   ....[8]....
        /*08bc*/ 	.word	0x00027f00


	//   ....[9]....
        /*08c0*/ 	.word	0x00027f20


	//   ....[10]....
        /*08c4*/ 	.word	0x00028950


	//   ....[11]....
        /*08c8*/ 	.word	0x00028970


	//   ....[12]....
        /*08cc*/ 	.word	0x0002b060


	//   ....[13]....
        /*08d0*/ 	.word	0x0002b070


	//   ....[14]....
        /*08d4*/ 	.word	0x0002b0a0


	//   ....[15]....
        /*08d8*/ 	.word	0x0002b0b0


	//   ....[16]....
        /*08dc*/ 	.word	0x0002bf80


	//   ....[17]....
        /*08e0*/ 	.word	0x0002bff0


	//   ....[18]....
        /*08e4*/ 	.word	0x0002c060


	//   ....[19]....
        /*08e8*/ 	.word	0x0002c0c0


	//----- nvinfo : EIATTR_EXIT_INSTR_OFFSETS
	.align		4
.L_944:
        /*08ec*/ 	.byte	0x04, 0x1c
        /*08ee*/ 	.short	(.L_946 - .L_945)


	//   ....[0]....
.L_945:
        /*08f0*/ 	.word	0x00000200


	//----- nvinfo : EIATTR_CRS_STACK_SIZE
	.align		4
.L_946:
        /*08f4*/ 	.byte	0x04, 0x1e
        /*08f6*/ 	.short	(.L_948 - .L_947)
.L_947:
        /*08f8*/ 	.word	0x00000000


	//----- nvinfo : EIATTR_CBANK_PARAM_SIZE
	.align		4
.L_948:
        /*08fc*/ 	.byte	0x03, 0x19
        /*08fe*/ 	.short	0x01d0


	//----- nvinfo : EIATTR_PARAM_CBANK
	.align		4
        /*0900*/ 	.byte	0x04, 0x0a
        /*0902*/ 	.short	(.L_950 - .L_949)
	.align		4
.L_949:
        /*0904*/ 	.word	index@(.nv.constant0._ZN5flash24flash_fwd_splitkv_kernelI23Flash_fwd_kernel_traitsILi64ELi64ELi256ELi4ELb0ELb0EN7cutlass10bfloat16_tE19Flash_kernel_traitsILi64ELi64ELi256ELi4ES3_EELb1ELb0ELb0ELb0ELb0ELb0ELb1ELb1EEEvNS_16Flash_fwd_paramsE)
        /*0908*/ 	.short	0x0210
        /*090a*/ 	.short	0x01d0


	//----- nvinfo : EIATTR_SW_WAR
	.align		4
.L_950:
        /*090c*/ 	.byte	0x04, 0x36
        /*090e*/ 	.short	(.L_952 - .L_951)
.L_951:
        /*0910*/ 	.word	0x00000008
.L_952:


//--------------------- .nv.info._ZN5flash24flash_fwd_splitkv_kernelI23Flash_fwd_kernel_traitsILi64ELi64ELi256ELi4ELb0ELb0EN7cutlass10bfloat16_tE19Flash_kernel_traitsILi64ELi64ELi256ELi4ES3_EELb1ELb0ELb0ELb0ELb0ELb1ELb1ELb1EEEvNS_16Flash_fwd_paramsE --------------------------
	.section	.nv.info._ZN5flash24flash_fwd_splitkv_kernelI23Flash_fwd_kernel_traitsILi64ELi64ELi256ELi4ELb0ELb0EN7cutlass10bfloat16_tE19Flash_kernel_traitsILi64ELi64ELi256ELi4ES3_EELb1ELb0ELb0ELb0ELb0ELb1ELb1ELb1EEEvNS_16Flash_fwd_paramsE,"",@"SHT_CUDA_INFO"
	.sectionflags	@""
	.align	4


	//----- nvinfo : EIATTR_CUDA_API_VERSION
	.align		4
        /*0000*/ 	.byte	0x04, 0x37
        /*0002*/ 	.short	(.L_954 - .L_953)
.L_953:
        /*0004*/ 	.word	0x00000082


	//----- nvinfo : EIATTR_KPARAM_INFO
	.align		4
.L_954:
        /*0008*/ 	.byte	0x04, 0x17
        /*000a*/ 	.short	(.L_956 - .L_955)
.L_955:
        /*000c*/ 	.word	0x00000000
        /*0010*/ 	.short	0x0000
        /*0012*/ 	.short	0x0000
        /*0014*/ 	.byte	0x00, 0xf0, 0x41, 0x07


	//----- nvinfo : EIATTR_SPARSE_MMA_MASK
	.align		4
.L_956:
        /*0018*/ 	.byte	0x03, 0x50
        /*001a*/ 	.short	0x0000


	//----- nvinfo : EIATTR_MAXREG_COUNT
	.align		4
        /*001c*/ 	.byte	0x03, 0x1b
        /*001e*/ 	.short	0x00ff


	//----- nvinfo : EIATTR_NUM_BARRIERS
	.align		4
        /*0020*/ 	.byte	0x02, 0x4c
        /*0022*/ 	.byte	0x01
	.zero		1


	//----- nvinfo : EIATTR_ANNOTATIONS
	.align		4
        /*0024*/ 	.byte	0x04, 0x55
        /*0026*/ 	.short	(.L_958 - .L_957)


	//   ....[0]....
.L_957:
        /* <DEDUP_REMOVED lines=137> */


	//----- nvinfo : EIATTR_MERCURY_ISA_VERSION
	.align		4
.L_958:
        /*08a0*/ 	.byte	0x03, 0x5f
        /*08a2*/ 	.short	0x0101


	//----- nvinfo : EIATTR_COOP_GROUP_MASK_REGIDS
	.align		4
        /*08a4*/ 	.byte	0x04, 0x29
        /*08a6*/ 	.short	(.L_960 - .L_959)


	//   ....[0]....
.L_959:
        /*08a8*/ 	.word	0xffffffff


	//   ....[1]....
        /*08ac*/ 	.word	0xffffffff


	//   ....[2]....
        /*08b0*/ 	.word	0xffffffff


	//   ....[3]....
        /*08b4*/ 	.word	0xffffffff


	//   ....[4]....
        /*08b8*/ 	.word	0xffffffff


	//   ....[5]....
        /*08bc*/ 	.word	0xffffffff


	//   ....[6]....
        /*08c0*/ 	.word	0xffffffff


	//   ....[7]....
        /*08c4*/ 	.word	0xffffffff


	//   ....[8]....
        /*08c8*/ 	.word	0xffffffff


	//   ....[9]....
        /*08cc*/ 	.word	0xffffffff


	//   ....[10]....
        /*08d0*/ 	.word	0xffffffff


	//   ....[11]....
        /*08d4*/ 	.word	0xffffffff


	//   ....[12]....
        /*08d8*/ 	.word	0xffffffff


	//   ....[13]....
        /*08dc*/ 	.word	0xffffffff


	//   ....[14]....
        /*08e0*/ 	.word	0xffffffff


	//   ....[15]....
        /*08e4*/ 	.word	0xffffffff


	//   ....[16]....
        /*08e8*/ 	.word	0x05000004


	//   ....[17]....
        /*08ec*/ 	.word	0x05000004


	//   ....[18]....
        /*08f0*/ 	.word	0x05000004


	//   ....[19]....
        /*08f4*/ 	.word	0x05000004


	//----- nvinfo : EIATTR_COOP_GROUP_INSTR_OFFSETS
	.align		4
.L_960:
        /*08f8*/ 	.byte	0x04, 0x28
        /*08fa*/ 	.short	(.L_962 - .L_961)


	//   ....[0]....
.L_961:
        /*08fc*/ 	.word	0x00019d30


	//   ....[1]....
        /*0900*/ 	.word	0x00019db0


	//   ....[2]....
        /*0904*/ 	.word	0x00019e00


	//   ....[3]....
        /*0908*/ 	.word	0x00019e20


	//   ....[4]....
        /*090c*/ 	.word	0x000231e0


	//   ....[5]....
        /*0910*/ 	.word	0x00023200


	//   ....[6]....
        /*0914*/ 	.word	0x00023370


	//   ....[7]....
        /*0918*/ 	.word	0x00023420


	//   ....[8]....
        /*091c*/ 	.word	0x0002ae00


	//   ....[9]....
        /*0920*/ 	.word	0x0002ae20


	//   ....[10]....
        /*0924*/ 	.word	0x0002b8e0


	//   ....[11]....
        /*0928*/ 	.word	0x0002b900


	//   ....[12]....
        /*092c*/ 	.word	0x0002e030


	//   ....[13]....
        /*0930*/ 	.word	0x0002e040


	//   ....[14]....
        /*0934*/ 	.word	0x0002e070


	//   ....[15]....
        /*0938*/ 	.word	0x0002e080


	//   ....[16]....
        /*093c*/ 	.word	0x0002ef50


	//   ....[17]....
        /*0940*/ 	.word	0x0002efc0


	//   ....[18]....
        /*0944*/ 	.word	0x0002f030


	//   ....[19]....
        /*0948*/ 	.word	0x0002f090


	//----- nvinfo : EIATTR_EXIT_INSTR_OFFSETS
	.align		4
.L_962:
        /*094c*/ 	.byte	0x04, 0x1c
        /*094e*/ 	.short	(.L_964 - .L_963)


	//   ....[0]....
.L_963:
        /*0950*/ 	.word	0x00000200


	//----- nvinfo : EIATTR_CRS_STACK_SIZE
	.align		4
.L_964:
        /*0954*/ 	.byte	0x04, 0x1e
        /*0956*/ 	.short	(.L_966 - .L_965)
.L_965:
        /*0958*/ 	.word	0x00000000


	//----- nvinfo : EIATTR_CBANK_PARAM_SIZE
	.align		4
.L_966:
        /*095c*/ 	.byte	0x03, 0x19
        /*095e*/ 	.short	0x01d0


	//----- nvinfo : EIATTR_PARAM_CBANK
	.align		4
        /*0960*/ 	.byte	0x04, 0x0a
        /*0962*/ 	.short	(.L_968 - .L_967)
	.align		4
.L_967:
        /*0964*/ 	.word	index@(.nv.constant0._ZN5flash24flash_fwd_splitkv_kernelI23Flash_fwd_kernel_traitsILi64ELi64ELi256ELi4ELb0ELb0EN7cutlass10bfloat16_tE19Flash_kernel_traitsILi64ELi64ELi256ELi4ES3_EELb1ELb0ELb0ELb0ELb0ELb1ELb1ELb1EEEvNS_16Flash_fwd_paramsE)
        /*0968*/ 	.short	0x0210
        /*096a*/ 	.short	0x01d0


	//----- nvinfo : EIATTR_SW_WAR
	.align		4
.L_968:
        /*096c*/ 	.byte	0x04, 0x36
        /*096e*/ 	.short	(.L_970 - .L_969)
.L_969:
        /*0970*/ 	.word	0x00000008
.L_970:


//--------------------- .nv.info._ZN5flash24flash_fwd_splitkv_kernelI23Flash_fwd_kernel_traitsILi64ELi64ELi256ELi4ELb0ELb0EN7cutlass10bfloat16_tE19Flash_kernel_traitsILi64ELi64ELi256ELi4ES3_EELb1ELb0ELb0ELb1ELb1ELb0ELb0ELb0EEEvNS_16Flash_fwd_paramsE --------------------------
	.section	.nv.info._ZN5flash24flash_fwd_splitkv_kernelI23Flash_fwd_kernel_traitsILi64ELi64ELi256ELi4ELb0ELb0EN7cutlass10bfloat16_tE19Flash_kernel_traitsILi64ELi64ELi256ELi4ES3_EELb1ELb0ELb0ELb1ELb1ELb0ELb0ELb0EEEvNS_16Flash_fwd_paramsE,"",@"SHT_CUDA_INFO"
	.sectionflags	@""
	.align	4


	//----- nvinfo : EIATTR_CUDA_API_VERSION
	.align		4
        /*0000*/ 	.byte	0x04, 0x37
        /*0002*/ 	.short	(.L_972 - .L_971)
.L_971:
        /*0004*/ 	.word	0x00000082


	//----- nvinfo : EIATTR_KPARAM_INFO
	.align		4
.L_972:
        /*0008*/ 	.byte	0x04, 0x17
        /*000a*/ 	.short	(.L_974 - .L_973)
.L_973:
        /*000c*/ 	.word	0x00000000
        /*0010*/ 	.short	0x0000
        /*0012*/ 	.short	0x0000
        /*0014*/ 	.byte	0x00, 0xf0, 0x41, 0x07


	//----- nvinfo : EIATTR_SPARSE_MMA_MASK
	.align		4
.L_974:
        /*0018*/ 	.byte	0x03, 0x50
        /*001a*/ 	.short	0x0000


	//----- nvinfo : EIATTR_MAXREG_COUNT
	.align		4
        /*001c*/ 	.byte	0x03, 0x1b
        /*001e*/ 	.short	0x00ff


	//----- nvinfo : EIATTR_NUM_BARRIERS
	.align		4
        /*0020*/ 	.byte	0x02, 0x4c
        /*0022*/ 	.byte	0x01
	.zero		1


	//----- nvinfo : EIATTR_MERCURY_ISA_VERSION
	.align		4
        /*0024*/ 	.byte	0x03, 0x5f
        /*0026*/ 	.short	0x0101


	//----- nvinfo : EIATTR_COOP_GROUP_MASK_REGIDS
	.align		4
        /*0028*/ 	.byte	0x04, 0x29
        /*002a*/ 	.short	(.L_976 - .L_975)


	//   ....[0]....
.L_975:
        /*002c*/ 	.word	0xffffffff


	//   ....[1]....
        /*0030*/ 	.word	0xffffffff


	//   ....[2]....
        /*0034*/ 	.word	0xffffffff


	//   ....[3]....
        /*0038*/ 	.word	0xffffffff


	//   ....[4]....
        /*003c*/ 	.word	0xffffffff


	//   ....[5]....
        /*0040*/ 	.word	0xffffffff


	//   ....[6]....
        /*0044*/ 	.word	0xffffffff


	//   ....[7]....
        /*0048*/ 	.word	0xffffffff


	//   ....[8]....
        /*004c*/ 	.word	0xffffffff


	//   ....[9]....
        /*0050*/ 	.word	0xffffffff


	//   ....[10]....
        /*0054*/ 	.word	0xffffffff


	//   ....[11]....
        /*0058*/ 	.word	0xffffffff


	//----- nvinfo : EIATTR_COOP_GROUP_INSTR_OFFSETS
	.align		4
.L_976:
        /*005c*/ 	.byte	0x04, 0x28
        /*005e*/ 	.short	(.L_978 - .L_977)


	//   ....[0]....
.L_977:
        /*0060*/ 	.word	0x00005260


	//   ....[1]....
        /*0064*/ 	.word	0x000052f0


	//   ....[2]....
        /*0068*/ 	.word	0x00005310


	//   ....[3]....
        /*006c*/ 	.word	0x00005450


	//   ....[4]....
        /*0070*/ 	.word	0x0000a000


	//   ....[5]....
        /*0074*/ 	.word	0x0000a010


	//   ....[6]....
        /*0078*/ 	.word	0x0000a040


	//   ....[7]....
        /*007c*/ 	.word	0x0000a050


	//   ....[8]....
        /*0080*/ 	.word	0x0000cba0


	//   ....[9]....
        /*0084*/ 	.word	0x0000cbe0


	//   ....[10]....
        /*0088*/ 	.word	0x0000cc40


	//   ....[11]....
        /*008c*/ 	.word	0x0000cc50


	//----- nvinfo : EIATTR_EXIT_INSTR_OFFSETS
	.align		4
.L_978:
        /*0090*/ 	.byte	0x04, 0x1c
        /*0092*/ 	.short	(.L_980 - .L_979)


	//   ....[0]....
.L_979:
        /*0094*/ 	.word	0x000001a0


	//   ....[1]....
        /*0098*/ 	.word	0x00000770


	//   ....[2]....
        /*009c*/ 	.word	0x000007a0


	//   ....[3]....
        /*00a0*/ 	.word	0x0000d9e0


	//----- nvinfo : EIATTR_CRS_STACK_SIZE
	.align		4
.L_980:
        /*00a4*/ 	.byte	0x04, 0x1e
        /*00a6*/ 	.short	(.L_982 - .L_981)
.L_981:
        /*00a8*/ 	.word	0x00000000


	//----- nvinfo : EIATTR_CBANK_PARAM_SIZE
	.align		4
.L_982:
        /*00ac*/ 	.byte	0x03, 0x19
        /*00ae*/ 	.short	0x01d0


	//----- nvinfo : EIATTR_PARAM_CBANK
	.align		4
        /*00b0*/ 	.byte	0x04, 0x0a
        /*00b2*/ 	.short	(.L_984 - .L_983)
	.align		4
.L_983:
        /*00b4*/ 	.word	index@(.nv.constant0._ZN5flash24flash_fwd_splitkv_kernelI23Flash_fwd_kernel_traitsILi64ELi64ELi256ELi4ELb0ELb0EN7cutlass10bfloat16_tE19Flash_kernel_traitsILi64ELi64ELi256ELi4ES3_EELb1ELb0ELb0ELb1ELb1ELb0ELb0ELb0EEEvNS_16Flash_fwd_paramsE)
        /*00b8*/ 	.short	0x0210
        /*00ba*/ 	.short	0x01d0


	//----- nvinfo : EIATTR_SW_WAR
	.align		4
.L_984:
        /*00bc*/ 	.byte	0x04, 0x36
        /*00be*/ 	.short	(.L_986 - .L_985)
.L_985:
        /*00c0*/ 	.word	0x00000008
.L_986:


//--------------------- .nv.info._ZN5flash24flash_fwd_splitkv_kernelI23Flash_fwd_kernel_traitsILi64ELi64ELi256ELi4ELb0ELb0EN7cutlass10bfloat16_tE19Flash_kernel_traitsILi64ELi64ELi256ELi4ES3_EELb1ELb0ELb0ELb1ELb1ELb1ELb0ELb0EEEvNS_16Flash_fwd_paramsE --------------------------
	.section	.nv.info._ZN5flash24flash_fwd_splitkv_kernelI23Flash_fwd_kernel_traitsILi64ELi64ELi256ELi4ELb0ELb0EN7cutlass10bfloat16_tE19Flash_kernel_traitsILi64ELi64ELi256ELi4ES3_EELb1ELb0ELb0ELb1ELb1ELb1ELb0ELb0EEEvNS_16Flash_fwd_paramsE,"",@"SHT_CUDA_INFO"
	.sectionflags	@""
	.align	4


	//----- nvinfo : EIATTR_CUDA_API_VERSION
	.align		4
        /*0000*/ 	.byte	0x04, 0x37
        /*0002*/ 	.short	(.L_988 - .L_987)
.L_987:
        /*0004*/ 	.word	0x00000082


	//----- nvinfo : EIATTR_KPARAM_INFO
	.align		4
.L_988:
        /*0008*/ 	.byte	0x04, 0x17
        /*000a*/ 	.short	(.L_990 - .L_989)
.L_989:
        /*000c*/ 	.word	0x00000000
        /*0010*/ 	.short	0x0000
        /*0012*/ 	.short	0x0000
        /*0014*/ 	.byte	0x00, 0xf0, 0x41, 0x07


	//----- nvinfo : EIATTR_SPARSE_MMA_MASK
	.align		4
.L_990:
        /*0018*/ 	.byte	0x03, 0x50
        /*001a*/ 	.short	0x0000


	//----- nvinfo : EIATTR_MAXREG_COUNT
	.align		4
        /*001c*/ 	.byte	0x03, 0x1b
        /*001e*/ 	.short	0x00ff


	//----- nvinfo : EIATTR_NUM_BARRIERS
	.align		4
        /*0020*/ 	.byte	0x02, 0x4c
        /*0022*/ 	.byte	0x01
	.zero		1


	//----- nvinfo : EIATTR_ANNOTATIONS
	.align		4
        /*0024*/ 	.byte	0x04, 0x55
        /*0026*/ 	.short	(.L_992 - .L_991)


	//   ....[0]....
.L_991:
        /* <DEDUP_REMOVED lines=11> */


	//----- nvinfo : EIATTR_MERCURY_ISA_VERSION
	.align		4
.L_992:
        /*00c8*/ 	.byte	0x03, 0x5f
        /*00ca*/ 	.short	0x0101


	//----- nvinfo : EIATTR_COOP_GROUP_MASK_REGIDS
	.align		4
        /*00cc*/ 	.byte	0x04, 0x29
        /*00ce*/ 	.short	(.L_994 - .L_993)


	//   ....[0]....
.L_993:
        /*00d0*/ 	.word	0xffffffff


	//   ....[1]....
        /*00d4*/ 	.word	0xffffffff


	//   ....[2]....
        /*00d8*/ 	.word	0xffffffff


	//   ....[3]....
        /*00dc*/ 	.word	0xffffffff


	//   ....[4]....
        /*00e0*/ 	.word	0xffffffff


	//   ....[5]....
        /*00e4*/ 	.word	0xffffffff


	//   ....[6]....
        /*00e8*/ 	.word	0xffffffff


	//   ....[7]....
        /*00ec*/ 	.word	0xffffffff


	//   ....[8]....
        /*00f0*/ 	.word	0xffffffff


	//   ....[9]....
        /*00f4*/ 	.word	0xffffffff


	//   ....[10]....
        /*00f8*/ 	.word	0xffffffff


	//   ....[11]....
        /*00fc*/ 	.word	0xffffffff


	//----- nvinfo : EIATTR_COOP_GROUP_INSTR_OFFSETS
	.align		4
.L_994:
        /*0100*/ 	.byte	0x04, 0x28
        /*0102*/ 	.short	(.L_996 - .L_995)


	//   ....[0]....
.L_995:
        /*0104*/ 	.word	0x00006290


	//   ....[1]....
        /*0108*/ 	.word	0x00006320


	//   ....[2]....
        /*010c*/ 	.word	0x000064c0


	//   ....[3]....
        /*0110*/ 	.word	0x00006510


	//   ....[4]....
        /*0114*/ 	.word	0x0000c3f0


	//   ....[5]....
        /*0118*/ 	.word	0x0000c410


	//   ....[6]....
        /*011c*/ 	.word	0x0000c440


	//   ....[7]....
        /*0120*/ 	.word	0x0000c450


	//   ....[8]....
        /*0124*/ 	.word	0x0000f180


	//   ....[9]....
        /*0128*/ 	.word	0x0000f190


	//   ....[10]....
        /*012c*/ 	.word	0x0000f1c0


	//   ....[11]....
        /*0130*/ 	.word	0x0000f1d0


	//----- nvinfo : EIATTR_EXIT_INSTR_OFFSETS
	.align		4
.L_996:
        /*0134*/ 	.byte	0x04, 0x1c
        /*0136*/ 	.short	(.L_998 - .L_997)


	//   ....[0]....
.L_997:
        /*0138*/ 	.word	0x000001b0


	//   ....[1]....
        /*013c*/ 	.word	0x00000770


	//   ....[2]....
        /*0140*/ 	.word	0x000007a0


	//   ....[3]....
        /*0144*/ 	.word	0x0000ff40


	//----- nvinfo : EIATTR_CRS_STACK_SIZE
	.align		4
.L_998:
        /*0148*/ 	.byte	0x04, 0x1e
        /*014a*/ 	.short	(.L_1000 - .L_999)
.L_999:
        /*014c*/ 	.word	0x00000000


	//----- nvinfo : EIATTR_CBANK_PARAM_SIZE
	.align		4
.L_1000:
        /*0150*/ 	.byte	0x03, 0x19
        /*0152*/ 	.short	0x01d0


	//----- nvinfo : EIATTR_PARAM_CBANK
	.align		4
        /*0154*/ 	.byte	0x04, 0x0a
        /*0156*/ 	.short	(.L_1002 - .L_1001)
	.align		4
.L_1001:
        /*0158*/ 	.word	index@(.nv.constant0._ZN5flash24flash_fwd_splitkv_kernelI23Flash_fwd_kernel_traitsILi64ELi64ELi256ELi4ELb0ELb0EN7cutlass10bfloat16_tE19Flash_kernel_traitsILi64ELi64ELi256ELi4ES3_EELb1ELb0ELb0ELb1ELb1ELb1ELb0ELb0EEEvNS_16Flash_fwd_paramsE)
        /*015c*/ 	.short	0x0210
        /*015e*/ 	.short	0x01d0


	//----- nvinfo : EIATTR_SW_WAR
	.align		4
.L_1002:
        /*0160*/ 	.byte	0x04, 0x36
        /*0162*/ 	.short	(.L_1004 - .L_1003)
.L_1003:
        /*0164*/ 	.word	0x00000008
.L_1004:


//--------------------- .nv.info._ZN5flash24flash_fwd_splitkv_kernelI23Flash_fwd_kernel_traitsILi64ELi64ELi256ELi4ELb0ELb0EN7cutlass10bfloat16_tE19Flash_kernel_traitsILi64ELi64ELi256ELi4ES3_EELb1ELb0ELb0ELb1ELb1ELb0ELb1ELb0EEEvNS_16Flash_fwd_paramsE --------------------------
	.section	.nv.info._ZN5flash24flash_fwd_splitkv_kernelI23Flash_fwd_kernel_traitsILi64ELi64ELi256ELi4ELb0ELb0EN7cutlass10bfloat16_tE19Flash_kernel_traitsILi64ELi64ELi256ELi4ES3_EELb1ELb0ELb0ELb1ELb1ELb0ELb1ELb0EEEvNS_16Flash_fwd_paramsE,"",@"SHT_CUDA_INFO"
	.sectionflags	@""
	.align	4


	//----- nvinfo : EIATTR_CUDA_API_VERSION
	.align		4
        /*0000*/ 	.byte	0x04, 0x37
        /*0002*/ 	.short	(.L_1006 - .L_1005)
.L_1005:
        /*0004*/ 	.word	0x00000082


	//----- nvinfo : EIATTR_KPARAM_INFO
	.align		4
.L_1006:
        /*0008*/ 	.byte	0x04, 0x17
        /*000a*/ 	.short	(.L_1008 - .L_1007)
.L_1007:
        /*000c*/ 	.word	0x00000000
        /*0010*/ 	.short	0x0000
        /*0012*/ 	.short	0x0000
        /*0014*/ 	.byte	0x00, 0xf0, 0x41, 0x07


	//----- nvinfo : EIATTR_SPARSE_MMA_MASK
	.align		4
.L_1008:
        /*0018*/ 	.byte	0x03, 0x50
        /*001a*/ 	.short	0x0000


	//----- nvinfo : EIATTR_MAXREG_COUNT
	.align		4
        /*001c*/ 	.byte	0x03, 0x1b
        /*001e*/ 	.short	0x00ff


	//----- nvinfo : EIATTR_NUM_BARRIERS
	.align		4
        /*0020*/ 	.byte	0x02, 0x4c
        /*0022*/ 	.byte	0x01
	.zero		1


	//----- nvinfo : EIATTR_ANNOTATIONS
	.align		4
        /*0024*/ 	.byte	0x04, 0x55
        /*0026*/ 	.short	(.L_1010 - .L_1009)


	//   ....[0]....
.L_1009:
        /*0028*/ 	.word	0x00000001
        /*002c*/ 	.byte	0x30, 0x32, 0x00, 0x00, 0x01, 0x00, 0x00, 0x00, 0x60, 0x32, 0x00, 0x00, 0x01, 0x00, 0x00, 0x00
        /*003c*/ 	.byte	0x10, 0x33, 0x00, 0x00, 0x01, 0x00, 0x00, 0x00, 0x60, 0x33, 0x00, 0x00, 0x01, 0x00, 0x00, 0x00
        /*004c*/ 	.byte	0xd0, 0x33, 0x00, 0x00, 0x01, 0x00, 0x00, 0x00, 0x40, 0x34, 0x00, 0x00, 0x01, 0x00, 0x00, 0x00
        /*005c*/ 	.byte	0x40, 0x4d, 0x00, 0x00, 0x01, 0x00, 0x00, 0x00, 0x70, 0x4d, 0x00, 0x00, 0x01, 0x00, 0x00, 0x00
        /*006c*/ 	.byte	0x80, 0x4d, 0x00, 0x00, 0x01, 0x00, 0x00, 0x00, 0x90, 0x4d, 0x00, 0x00, 0x01, 0x00, 0x00, 0x00
        /*007c*/ 	.byte	0xa0, 0x4d, 0x00, 0x00, 0x01, 0x00, 0x00, 0x00, 0xb0, 0x4d, 0x00, 0x00


	//----- nvinfo : EIATTR_MERCURY_ISA_VERSION
	.align		4
.L_1010:
        /*0088*/ 	.byte	0x03, 0x5f
        /*008a*/ 	.short	0x0101


	//----- nvinfo : EIATTR_COOP_GROUP_MASK_REGIDS
	.align		4
        /*008c*/ 	.byte	0x04, 0x29
        /*008e*/ 	.short	(.L_1012 - .L_1011)


	//   ....[0]....
.L_1011:
        /*0090*/ 	.word	0xffffffff


	//   ....[1]....
        /*0094*/ 	.word	0xffffffff


	//   ....[2]....
        /*0098*/ 	.word	0xffffffff


	//   ....[3]....
        /*009c*/ 	.word	0xffffffff


	//   ....[4]....
        /*00a0*/ 	.word	0xffffffff


	//   ....[5]....
        /*00a4*/ 	.word	0xffffffff


	//   ....[6]....
        /*00a8*/ 	.word	0xffffffff


	//   ....[7]....
        /*00ac*/ 	.word	0xffffffff


	//   ....[8]....
        /*00b0*/ 	.word	0xffffffff


	//   ....[9]....
        /*00b4*/ 	.word	0xffffffff


	//   ....[10]....
        /*00b8*/ 	.word	0xffffffff


	//   ....[11]....
        /*00bc*/ 	.word	0xffffffff


	//----- nvinfo : EIATTR_COOP_GROUP_INSTR_OFFSETS
	.align		4
.L_1012:
        /*00c0*/ 	.byte	0x04, 0x28
        /*00c2*/ 	.short	(.L_1014 - .L_1013)


	//   ....[0]....
.L_1013:
        /*00c4*/ 	.word	0x00005590


	//   ....[1]....
        /*00c8*/ 	.word	0x000055b0


	//   ....[2]....
        /*00cc*/ 	.word	0x00005620


	//   ....[3]....
        /*00d0*/ 	.word	0x00005810


	//   ....[4]....
        /*00d4*/ 	.word	0x0000a340


	//   ....[5]....
        /*00d8*/ 	.word	0x0000a350


	//   ....[6]....
        /*00dc*/ 	.word	0x0000a380


	//   ....[7]....
        /*00e0*/ 	.word	0x0000a390


	//   ....[8]....
        /*00e4*/ 	.word	0x0000cee0


	//   ....[9]....
        /*00e8*/ 	.word	0x0000cf20


	//   ....[10]....
        /*00ec*/ 	.word	0x0000cfb0


	//   ....[11]....
        /*00f0*/ 	.word	0x0000cfc0


	//----- nvinfo : EIATTR_EXIT_INSTR_OFFSETS
	.align		4
.L_1014:
        /*00f4*/ 	.byte	0x04, 0x1c
        /*00f6*/ 	.short	(.L_1016 - .L_1015)


	//   ....[0]....
.L_1015:
        /*00f8*/ 	.word	0x000002a0


	//   ....[1]....
        /*00fc*/ 	.word	0x00000a30


	//   ....[2]....
        /*0100*/ 	.word	0x00000a60


	//   ....[3]....
        /*0104*/ 	.word	0x0000db00


	//----- nvinfo : EIATTR_CRS_STACK_SIZE
	.align		4
.L_1016:
        /*0108*/ 	.byte	0x04, 0x1e
        /*010a*/ 	.short	(.L_1018 - .L_1017)
.L_1017:
        /*010c*/ 	.word	0x00000000


	//----- nvinfo : EIATTR_CBANK_PARAM_SIZE
	.align		4
.L_1018:
        /*0110*/ 	.byte	0x03, 0x19
        /*0112*/ 	.short	0x01d0


	//----- nvinfo : EIATTR_PARAM_CBANK
	.align		4
        /*0114*/ 	.byte	0x04, 0x0a
        /*0116*/ 	.short	(.L_1020 - .L_1019)
	.align		4
.L_1019:
        /*0118*/ 	.word	index@(.nv.constant0._ZN5flash24flash_fwd_splitkv_kernelI23Flash_fwd_kernel_traitsILi64ELi64ELi256ELi4ELb0ELb0EN7cutlass10bfloat16_tE19Flash_kernel_traitsILi64ELi64ELi256ELi4ES3_EELb1ELb0ELb0ELb1ELb1ELb0ELb1ELb0EEEvNS_16Flash_fwd_paramsE)
        /*011c*/ 	.short	0x0210
        /*011e*/ 	.short	0x01d0


	//----- nvinfo : EIATTR_SW_WAR
	.align		4
.L_1020:
        /*0120*/ 	.byte	0x04, 0x36
        /*0122*/ 	.short	(.L_1022 - .L_1021)
.L_1021:
        /*0124*/ 	.word	0x00000008
.L_1022:


//--------------------- .nv.info._ZN5flash24flash_fwd_splitkv_kernelI23Flash_fwd_kernel_traitsILi64ELi64ELi256ELi4ELb0ELb0EN7cutlass10bfloat16_tE19Flash_kernel_traitsILi64ELi64ELi256ELi4ES3_EELb1ELb0ELb0ELb1ELb1ELb1ELb1ELb0EEEvNS_16Flash_fwd_paramsE --------------------------
	.section	.nv.info._ZN5flash24flash_fwd_splitkv_kernelI23Flash_fwd_kernel_traitsILi64ELi64ELi256ELi4ELb0ELb0EN7cutlass10bfloat16_tE19Flash_kernel_traitsILi64ELi64ELi256ELi4ES3_EELb1ELb0ELb0ELb1ELb1ELb1ELb1ELb0EEEvNS_16Flash_fwd_paramsE,"",@"SHT_CUDA_INFO"
	.sectionflags	@""
	.align	4


	//----- nvinfo : EIATTR_CUDA_API_VERSION
	.align		4
        /*0000*/ 	.byte	0x04, 0x37
        /*0002*/ 	.short	(.L_1024 - .L_1023)
.L_1023:
        /*0004*/ 	.word	0x00000082


	//----- nvinfo : EIATTR_KPARAM_INFO
	.align		4
.L_1024:
        /*0008*/ 	.byte	0x04, 0x17
        /*000a*/ 	.short	(.L_1026 - .L_1025)
.L_1025:
        /*000c*/ 	.word	0x00000000
        /*0010*/ 	.short	0x0000
        /*0012*/ 	.short	0x0000
        /*0014*/ 	.byte	0x00, 0xf0, 0x41, 0x07


	//----- nvinfo : EIATTR_SPARSE_MMA_MASK
	.align		4
.L_1026:
        /*0018*/ 	.byte	0x03, 0x50
        /*001a*/ 	.short	0x0000


	//----- nvinfo : EIATTR_MAXREG_COUNT
	.align		4
        /*001c*/ 	.byte	0x03, 0x1b
        /*001e*/ 	.short	0x00ff


	//----- nvinfo : EIATTR_NUM_BARRIERS
	.align		4
        /*0020*/ 	.byte	0x02, 0x4c
        /*0022*/ 	.byte	0x01
	.zero		1


	//----- nvinfo : EIATTR_ANNOTATIONS
	.align		4
        /*0024*/ 	.byte	0x04, 0x55
        /*0026*/ 	.short	(.L_1028 - .L_1027)


	//   ....[0]....
.L_1027:
        /* <DEDUP_REMOVED lines=16> */


	//----- nvinfo : EIATTR_MERCURY_ISA_VERSION
	.align		4
.L_1028:
        /*0118*/ 	.byte	0x03, 0x5f
        /*011a*/ 	.short	0x0101


	//----- nvinfo : EIATTR_COOP_GROUP_MASK_REGIDS
	.align		4
        /*011c*/ 	.byte	0x04, 0x29
        /*011e*/ 	.short	(.L_1030 - .L_1029)


	//   ....[0]....
.L_1029:
        /*0120*/ 	.word	0xffffffff


	//   ....[1]....
        /*0124*/ 	.word	0xffffffff


	//   ....[2]....
        /*0128*/ 	.word	0xffffffff


	//   ....[3]....
        /*012c*/ 	.word	0xffffffff


	//   ....[4]....
        /*0130*/ 	.word	0xffffffff


	//   ....[5]....
        /*0134*/ 	.word	0xffffffff


	//   ....[6]....
        /*0138*/ 	.word	0xffffffff


	//   ....[7]....
        /*013c*/ 	.word	0xffffffff


	//   ....[8]....
        /*0140*/ 	.word	0xffffffff


	//   ....[9]....
        /*0144*/ 	.word	0xffffffff


	//   ....[10]....
        /*0148*/ 	.word	0xffffffff


	//   ....[11]....
        /*014c*/ 	.word	0xffffffff


	//----- nvinfo : EIATTR_COOP_GROUP_INSTR_OFFSETS
	.align		4
.L_1030:
        /*0150*/ 	.byte	0x04, 0x28
        /*0152*/ 	.short	(.L_1032 - .L_1031)


	//   ....[0]....
.L_1031:
        /*0154*/ 	.word	0x000065e0


	//   ....[1]....
        /*0158*/ 	.word	0x00006670


	//   ....[2]....
        /*015c*/ 	.word	0x000067f0


	//   ....[3]....
        /*0160*/ 	.word	0x00006900


	//   ....[4]....
        /*0164*/ 	.word	0x0000c710


	//   ....[5]....
        /*0168*/ 	.word	0x0000c730


	//   ....[6]....
        /*016c*/ 	.word	0x0000c760


	//   ....[7]....
        /*0170*/ 	.word	0x0000c770


	//   ....[8]....
        /*0174*/ 	.word	0x0000f510


	//   ....[9]....
        /*0178*/ 	.word	0x0000f520


	//   ....[10]....
        /*017c*/ 	.word	0x0000f540


	//   ....[11]....
        /*0180*/ 	.word	0x0000f560


	//----- nvinfo : EIATTR_EXIT_INSTR_OFFSETS
	.align		4
.L_1032:
        /*0184*/ 	.byte	0x04, 0x1c
        /*0186*/ 	.short	(.L_1034 - .L_1033)


	//   ....[0]....
.L_1033:
        /*0188*/ 	.word	0x000002b0


	//   ....[1]....
        /*018c*/ 	.word	0x00000a80


	//   ....[2]....
        /*0190*/ 	.word	0x00000ab0


	//   ....[3]....
        /*0194*/ 	.word	0x00010050


	//----- nvinfo : EIATTR_CRS_STACK_SIZE
	.align		4
.L_1034:
        /*0198*/ 	.byte	0x04, 0x1e
        /*019a*/ 	.short	(.L_1036 - .L_1035)
.L_1035:
        /*019c*/ 	.word	0x00000000


	//----- nvinfo : EIATTR_CBANK_PARAM_SIZE
	.align		4
.L_1036:
        /*01a0*/ 	.byte	0x03, 0x19
        /*01a2*/ 	.short	0x01d0


	//----- nvinfo : EIATTR_PARAM_CBANK
	.align		4
        /*01a4*/ 	.byte	0x04, 0x0a
        /*01a6*/ 	.short	(.L_1038 - .L_1037)
	.align		4
.L_1037:
        /*01a8*/ 	.word	index@(.nv.constant0._ZN5flash24flash_fwd_splitkv_kernelI23Flash_fwd_kernel_traitsILi64ELi64ELi256ELi4ELb0ELb0EN7cutlass10bfloat16_tE19Flash_kernel_traitsILi64ELi64ELi256ELi4ES3_EELb1ELb0ELb0ELb1ELb1ELb1ELb1ELb0EEEvNS_16Flash_fwd_paramsE)
        /*01ac*/ 	.short	0x0210
        /*01ae*/ 	.short	0x01d0


	//----- nvinfo : EIATTR_SW_WAR
	.align		4
.L_1038:
        /*01b0*/ 	.byte	0x04, 0x36
        /*01b2*/ 	.short	(.L_1040 - .L_1039)
.L_1039:
        /*01b4*/ 	.word	0x00000008
.L_1040:


//--------------------- .nv.info._ZN5flash24flash_fwd_splitkv_kernelI23Flash_fwd_kernel_traitsILi64ELi64ELi256ELi4ELb0ELb0EN7cutlass10bfloat16_tE19Flash_kernel_traitsILi64ELi64ELi256ELi4ES3_EELb1ELb0ELb0ELb0ELb1ELb0ELb0ELb0EEEvNS_16Flash_fwd_paramsE --------------------------
	.section	.nv.info._ZN5flash24flash_fwd_splitkv_kernelI23Flash_fwd_kernel_traitsILi64ELi64ELi256ELi4ELb0ELb0EN7cutlass10bfloat16_tE19Flash_kernel_traitsILi64ELi64ELi256ELi4ES3_EELb1ELb0ELb0ELb0ELb1ELb0ELb0ELb0EEEvNS_16Flash_fwd_paramsE,"",@"SHT_CUDA_INFO"
	.sectionflags	@""
	.align	4


	//----- nvinfo : EIATTR_CUDA_API_VERSION
	.align		4
        /*0000*/ 	.byte	0x04, 0x37
        /*0002*/ 	.short	(.L_1042 - .L_1041)
.L_1041:
        /*0004*/ 	.word	0x00000082


	//----- nvinfo : EIATTR_KPARAM_INFO
	.align		4
.L_1042:
        /*0008*/ 	.byte	0x04, 0x17
        /*000a*/ 	.short	(.L_1044 - .L_1043)
.L_1043:
        /*000c*/ 	.word	0x00000000
        /*0010*/ 	.short	0x0000
        /*0012*/ 	.short	0x0000
        /*0014*/ 	.byte	0x00, 0xf0, 0x41, 0x07


	//----- nvinfo : EIATTR_SPARSE_MMA_MASK
	.align		4
.L_1044:
        /*0018*/ 	.byte	0x03, 0x50
        /*001a*/ 	.short	0x0000


	//----- nvinfo : EIATTR_MAXREG_COUNT
	.align		4
        /*001c*/ 	.byte	0x03, 0x1b
        /*001e*/ 	.short	0x00ff


	//----- nvinfo : EIATTR_NUM_BARRIERS
	.align		4
        /*0020*/ 	.byte	0x02, 0x4c
        /*0022*/ 	.byte	0x01
	.zero		1


	//----- nvinfo : EIATTR_ANNOTATIONS
	.align		4
        /*0024*/ 	.byte	0x04, 0x55
        /*0026*/ 	.short	(.L_1046 - .L_1045)


	//   ....[0]....
.L_1045:
        /*0028*/ 	.word	0x00000001
        /*002c*/ 	.byte	0x30, 0x9d, 0x00, 0x00, 0x01, 0x00, 0x00, 0x00, 0x80, 0x9d, 0x00, 0x00, 0x01, 0x00, 0x00, 0x00
        /*003c*/ 	.byte	0xa0, 0xd0, 0x00, 0x00, 0x01, 0x00, 0x00, 0x00, 0xd0, 0xd0, 0x00, 0x00, 0x01, 0x00, 0x00, 0x00
        /*004c*/ 	.byte	0x40, 0x04, 0x01, 0x00, 0x01, 0x00, 0x00, 0x00, 0x60, 0x04, 0x01, 0x00, 0x01, 0x00, 0x00, 0x00
        /*005c*/ 	.byte	0xc0, 0x05, 0x01, 0x00, 0x01, 0x00, 0x00, 0x00, 0x10, 0x06, 0x01, 0x00, 0x01, 0x00, 0x00, 0x00
        /*006c*/ 	.byte	0x70, 0x22, 0x01, 0x00, 0x01, 0x00, 0x00, 0x00, 0xb0, 0x22, 0x01, 0x00, 0x01, 0x00, 0x00, 0x00
        /*007c*/ 	.byte	0xe0, 0x55, 0x01, 0x00, 0x01, 0x00, 0x00, 0x00, 0x10, 0x56, 0x01, 0x00, 0x01, 0x00, 0x00, 0x00
        /*008c*/ 	.byte	0x40, 0x56, 0x01, 0x00, 0x01, 0x00, 0x00, 0x00, 0x50, 0x56, 0x01, 0x00


	//----- nvinfo : EIATTR_MERCURY_ISA_VERSION
	.align		4
.L_1046:
        /*0098*/ 	.byte	0x03, 0x5f
        /*009a*/ 	.short	0x0101


	//----- nvinfo : EIATTR_INT_WARP_WIDE_INSTR_OFFSETS
	.align		4
        /*009c*/ 	.byte	0x04, 0x31
        /*009e*/ 	.short	(.L_1048 - .L_1047)


	//   ....[0]....
.L_1047:
        /*00a0*/ 	.word	0x000023d0


	//   ....[1]....
        /*00a4*/ 	.word	0x00002710


	//   ....[2]....
        /*00a8*/ 	.word	0x00002770


	//   ....[3]....
        /*00ac*/ 	.word	0x00002900


	//   ....[4]....
        /*00b0*/ 	.word	0x00002a10


	//   ....[5]....
        /*00b4*/ 	.word	0x00002b60


	//   ....[6]....
        /*00b8*/ 	.word	0x00002d70


	//   ....[7]....
        /*00bc*/ 	.word	0x00002e70


	//   ....[8]....
        /*00c0*/ 	.word	0x00002e90


	//   ....[9]....
        /*00c4*/ 	.word	0x00002f30


	//   ....[10]....
        /*00c8*/ 	.word	0x000031d0


	//   ....[11]....
        /*00cc*/ 	.word	0x00003280


	//   ....[12]....
        /*00d0*/ 	.word	0x00003500


	//   ....[13]....
        /*00d4*/ 	.word	0x000035a0


	//   ....[14]....
        /*00d8*/ 	.word	0x00003690


	//   ....[15]....
        /*00dc*/ 	.word	0x00003840


	//   ....[16]....
        /*00e0*/ 	.word	0x000038f0


	//   ....[17]....
        /*00e4*/ 	.word	0x000039b0


	//   ....[18]....
        /*00e8*/ 	.word	0x00003a00


	//   ....[19]....
        /*00ec*/ 	.word	0x00003c90


	//   ....[20]....
        /*00f0*/ 	.word	0x00003d10


	//   ....[21]....
        /*00f4*/ 	.word	0x00003ef0


	//----- nvinfo : EIATTR_COOP_GROUP_MASK_REGIDS
	.align		4
.L_1048:
        /*00f8*/ 	.byte	0x04, 0x29
        /*00fa*/ 	.short	(.L_1050 - .L_1049)


	//   ....[0]....
.L_1049:
        /*00fc*/ 	.word	0xffffffff


	//   ....[1]....
        /*0100*/ 	.word	0xffffffff


	//   ....[2]....
        /*0104*/ 	.word	0xffffffff


	//   ....[3]....
        /*0108*/ 	.word	0xffffffff


	//   ....[4]....
        /*010c*/ 	.word	0xffffffff


	//   ....[5]....
        /*0110*/ 	.word	0xffffffff


	//   ....[6]....
        /*0114*/ 	.word	0xffffffff


	//   ....[7]....
        /*0118*/ 	.word	0xffffffff


	//   ....[8]....
        /*011c*/ 	.word	0xffffffff


	//   ....[9]....
        /*0120*/ 	.word	0xffffffff


	//   ....[10]....
        /*0124*/ 	.word	0xffffffff


	//   ....[11]....
        /*0128*/ 	.word	0xffffffff


	//   ....[12]....
        /*012c*/ 	.word	0xffffffff


	//   ....[13]....
        /*0130*/ 	.word	0xffffffff


	//   ....[14]....
        /*0134*/ 	.word	0xffffffff


	//   ....[15]....
        /*0138*/ 	.word	0xffffffff


	//----- nvinfo : EIATTR_COOP_GROUP_INSTR_OFFSETS
	.align		4
.L_1050:
        /*013c*/ 	.byte	0x04, 0x28
        /*013e*/ 	.short	(.L_1052 - .L_1051)


	//   ....[0]....
.L_1051:
        /*0140*/ 	.word	0x000070f0


	//   ....[1]....
        /*0144*/ 	.word	0x00007270


	//   ....[2]....
        /*0148*/ 	.word	0x000076c0


	//   ....[3]....
        /*014c*/ 	.word	0x00007890


	//   ....[4]....
        /*0150*/ 	.word	0x0000d8a0


	//   ....[5]....
        /*0154*/ 	.word	0x0000d930


	//   ....[6]....
        /*0158*/ 	.word	0x0000d950


	//   ....[7]....
        /*015c*/ 	.word	0x0000d9b0


	//   ....[8]....
        /*0160*/ 	.word	0x00012aa0


	//   ....[9]....
        /*0164*/ 	.word	0x00012ab0


	//   ....[10]....
        /*0168*/ 	.word	0x00012ae0


	//   ....[11]....
        /*016c*/ 	.word	0x00012af0


	//   ....[12]....
        /*0170*/ 	.word	0x000156f0


	//   ....[13]....
        /*0174*/ 	.word	0x00015700


	//   ....[14]....
        /*0178*/ 	.word	0x00015730


	//   ....[15]....
        /*017c*/ 	.word	0x00015740


	//----- nvinfo : EIATTR_EXIT_INSTR_OFFSETS
	.align		4
.L_1052:
        /*0180*/ 	.byte	0x04, 0x1c
        /*0182*/ 	.short	(.L_1054 - .L_1053)


	//   ....[0]....
.L_1053:
        /*0184*/ 	.word	0x000004b0


	//   ....[1]....
        /*0188*/ 	.word	0x00000db0


	//   ....[2]....
        /*018c*/ 	.word	0x00000de0


	//   ....[3]....
        /*0190*/ 	.word	0x000166c0


	//   ....[4]....
        /*0194*/ 	.word	0x00016780


	//----- nvinfo : EIATTR_CRS_STACK_SIZE
	.align		4
.L_1054:
        /*0198*/ 	.byte	0x04, 0x1e
        /*019a*/ 	.short	(.L_1056 - .L_1055)
.L_1055:
        /*019c*/ 	.word	0x00000000


	//----- nvinfo : EIATTR_CBANK_PARAM_SIZE
	.align		4
.L_1056:
        /*01a0*/ 	.byte	0x03, 0x19
        /*01a2*/ 	.short	0x01d0


	//----- nvinfo : EIATTR_PARAM_CBANK
	.align		4
        /*01a4*/ 	.byte	0x04, 0x0a
        /*01a6*/ 	.short	(.L_1058 - .L_1057)
	.align		4
.L_1057:
        /*01a8*/ 	.word	index@(.nv.constant0._ZN5flash24flash_fwd_splitkv_kernelI23Flash_fwd_kernel_traitsILi64ELi64ELi256ELi4ELb0ELb0EN7cutlass10bfloat16_tE19Flash_kernel_traitsILi64ELi64ELi256ELi4ES3_EELb1ELb0ELb0ELb0ELb1ELb0ELb0ELb0EEEvNS_16Flash_fwd_paramsE)
        /*01ac*/ 	.short	0x0210
        /*01ae*/ 	.short	0x01d0


	//----- nvinfo : EIATTR_SW_WAR
	.align		4
.L_1058:
        /*01b0*/ 	.byte	0x04, 0x36
        /*01b2*/ 	.short	(.L_1060 - .L_1059)
.L_1059:
        /*01b4*/ 	.word	0x00000008
.L_1060:


//--------------------- .nv.info._ZN5flash24flash_fwd_splitkv_kernelI23Flash_fwd_kernel_traitsILi64ELi64ELi256ELi4ELb0ELb0EN7cutlass10bfloat16_tE19Flash_kernel_traitsILi64ELi64ELi256ELi4ES3_EELb1ELb0ELb0ELb0ELb1ELb1ELb0ELb0EEEvNS_16Flash_fwd_paramsE --------------------------
	.section	.nv.info._ZN5flash24flash_fwd_splitkv_kernelI23Flash_fwd_kernel_traitsILi64ELi64ELi256ELi4ELb0ELb0EN7cutlass10bfloat16_tE19Flash_kernel_traitsILi64ELi64ELi256ELi4ES3_EELb1ELb0ELb0ELb0ELb1ELb1ELb0ELb0EEEvNS_16Flash_fwd_paramsE,"",@"SHT_CUDA_INFO"
	.sectionflags	@""
	.align	4


	//----- nvinfo : EIATTR_CUDA_API_VERSION
	.align		4
        /*0000*/ 	.byte	0x04, 0x37
        /*0002*/ 	.short	(.L_1062 - .L_1061)
.L_1061:
        /*0004*/ 	.word	0x00000082


	//----- nvinfo : EIATTR_KPARAM_INFO
	.align		4
.L_1062:
        /*0008*/ 	.byte	0x04, 0x17
        /*000a*/ 	.short	(.L_1064 - .L_1063)
.L_1063:
        /*000c*/ 	.word	0x00000000
        /*0010*/ 	.short	0x0000
        /*0012*/ 	.short	0x0000
        /*0014*/ 	.byte	0x00, 0xf0, 0x41, 0x07


	//----- nvinfo : EIATTR_SPARSE_MMA_MASK
	.align		4
.L_1064:
        /*0018*/ 	.byte	0x03, 0x50
        /*001a*/ 	.short	0x0000


	//----- nvinfo : EIATTR_MAXREG_COUNT
	.align		4
        /*001c*/ 	.byte	0x03, 0x1b
        /*001e*/ 	.short	0x00ff


	//----- nvinfo : EIATTR_NUM_BARRIERS
	.align		4
        /*0020*/ 	.byte	0x02, 0x4c
        /*0022*/ 	.byte	0x01
	.zero		1


	//----- nvinfo : EIATTR_ANNOTATIONS
	.align		4
        /*0024*/ 	.byte	0x04, 0x55
        /*0026*/ 	.short	(.L_1066 - .L_1065)


	//   ....[0]....
.L_1065:
        /* <DEDUP_REMOVED lines=20> */


	//----- nvinfo : EIATTR_MERCURY_ISA_VERSION
	.align		4
.L_1066:
        /*0158*/ 	.byte	0x03, 0x5f
        /*015a*/ 	.short	0x0101


	//----- nvinfo : EIATTR_INT_WARP_WIDE_INSTR_OFFSETS
	.align		4
        /*015c*/ 	.byte	0x04, 0x31
        /*015e*/ 	.short	(.L_1068 - .L_1067)


	//   ....[0]....
.L_1067:
        /*0160*/ 	.word	0x000024d0


	//   ....[1]....
        /*0164*/ 	.word	0x00002660


	//   ....[2]....
        /*0168*/ 	.word	0x000026f0


	//   ....[3]....
        /*016c*/ 	.word	0x00002970


	//   ....[4]....
        /*0170*/ 	.word	0x00002a20


	//   ....[5]....
        /*0174*/ 	.word	0x00002bf0


	//   ....[6]....
        /*0178*/ 	.word	0x00002d10


	//   ....[7]....
        /*017c*/ 	.word	0x00002d40


	//   ....[8]....
        /*0180*/ 	.word	0x00002e20


	//   ....[9]....
        /*0184*/ 	.word	0x00003110


	//   ....[10]....
        /*0188*/ 	.word	0x000031b0


	//   ....[11]....
        /*018c*/ 	.word	0x00003220


	//   ....[12]....
        /*0190*/ 	.word	0x00003550


	//   ....[13]....
        /*0194*/ 	.word	0x00003580


	//   ....[14]....
        /*0198*/ 	.word	0x000036b0


	//   ....[15]....
        /*019c*/ 	.word	0x00003860


	//   ....[16]....
        /*01a0*/ 	.word	0x000038f0


	//   ....[17]....
        /*01a4*/ 	.word	0x00003a20


	//   ....[18]....
        /*01a8*/ 	.word	0x00003a50


	//   ....[19]....
        /*01ac*/ 	.word	0x00003cc0


	//   ....[20]....
        /*01b0*/ 	.word	0x00003d30


	//   ....[21]....
        /*01b4*/ 	.word	0x00003d40


	//----- nvinfo : EIATTR_COOP_GROUP_MASK_REGIDS
	.align		4
.L_1068:
        /*01b8*/ 	.byte	0x04, 0x29
        /*01ba*/ 	.short	(.L_1070 - .L_1069)


	//   ....[0]....
.L_1069:
        /*01bc*/ 	.word	0xffffffff


	//   ....[1]....
        /*01c0*/ 	.word	0xffffffff


	//   ....[2]....
        /*01c4*/ 	.word	0xffffffff


	//   ....[3]....
        /*01c8*/ 	.word	0xffffffff


	//   ....[4]....
        /*01cc*/ 	.word	0xffffffff


	//   ....[5]....
        /*01d0*/ 	.word	0xffffffff


	//   ....[6]....
        /*01d4*/ 	.word	0xffffffff


	//   ....[7]....
        /*01d8*/ 	.word	0xffffffff


	//   ....[8]....
        /*01dc*/ 	.word	0xffffffff


	//   ....[9]....
        /*01e0*/ 	.word	0xffffffff


	//   ....[10]....
        /*01e4*/ 	.word	0xffffffff


	//   ....[11]....
        /*01e8*/ 	.word	0xffffffff


	//   ....[12]....
        /*01ec*/ 	.word	0xffffffff


	//   ....[13]....
        /*01f0*/ 	.word	0xffffffff


	//   ....[14]....
        /*01f4*/ 	.word	0xffffffff


	//   ....[15]....
        /*01f8*/ 	.word	0xffffffff


	//----- nvinfo : EIATTR_COOP_GROUP_INSTR_OFFSETS
	.align		4
.L_1070:
        /*01fc*/ 	.byte	0x04, 0x28
        /*01fe*/ 	.short	(.L_1072 - .L_1071)


	//   ....[0]....
.L_1071:
        /*0200*/ 	.word	0x00008130


	//   ....[1]....
        /*0204*/ 	.word	0x000082b0


	//   ....[2]....
        /*0208*/ 	.word	0x00008650


	//   ....[3]....
        /*020c*/ 	.word	0x000086e0


	//   ....[4]....
        /*0210*/ 	.word	0x000103c0


	//   ....[5]....
        /*0214*/ 	.word	0x00010450


	//   ....[6]....
        /*0218*/ 	.word	0x00010490


	//   ....[7]....
        /*021c*/ 	.word	0x00010550


	//   ....[8]....
        /*0220*/ 	.word	0x000169e0


	//   ....[9]....
        /*0224*/ 	.word	0x00016a00


	//   ....[10]....
        /*0228*/ 	.word	0x00016a30


	//   ....[11]....
        /*022c*/ 	.word	0x00016a40


	//   ....[12]....
        /*0230*/ 	.word	0x00019730


	//   ....[13]....
        /*0234*/ 	.word	0x00019740


	//   ....[14]....
        /*0238*/ 	.word	0x00019760


	//   ....[15]....
        /*023c*/ 	.word	0x00019780


	//----- nvinfo : EIATTR_EXIT_INSTR_OFFSETS
	.align		4
.L_1072:
        /*0240*/ 	.byte	0x04, 0x1c
        /*0242*/ 	.short	(.L_1074 - .L_1073)


	//   ....[0]....
.L_1073:
        /*0244*/ 	.word	0x000004b0


	//   ....[1]....
        /*0248*/ 	.word	0x00000dc0


	//   ....[2]....
        /*024c*/ 	.word	0x00000df0


	//   ....[3]....
        /*0250*/ 	.word	0x0001a6f0


	//   ....[4]....
        /*0254*/ 	.word	0x0001a7c0


	//----- nvinfo : EIATTR_CRS_STACK_SIZE
	.align		4
.L_1074:
        /*0258*/ 	.byte	0x04, 0x1e
        /*025a*/ 	.short	(.L_1076 - .L_1075)
.L_1075:
        /*025c*/ 	.word	0x00000000


	//----- nvinfo : EIATTR_CBANK_PARAM_SIZE
	.align		4
.L_1076:
        /*0260*/ 	.byte	0x03, 0x19
        /*0262*/ 	.short	0x01d0


	//----- nvinfo : EIATTR_PARAM_CBANK
	.align		4
        /*0264*/ 	.byte	0x04, 0x0a
        /*0266*/ 	.short	(.L_1078 - .L_1077)
	.align		4
.L_1077:
        /*0268*/ 	.word	index@(.nv.constant0._ZN5flash24flash_fwd_splitkv_kernelI23Flash_fwd_kernel_traitsILi64ELi64ELi256ELi4ELb0ELb0EN7cutlass10bfloat16_tE19Flash_kernel_traitsILi64ELi64ELi256ELi4ES3_EELb1ELb0ELb0ELb0ELb1ELb1ELb0ELb0EEEvNS_16Flash_fwd_paramsE)
        /*026c*/ 	.short	0x0210
        /*026e*/ 	.short	0x01d0


	//----- nvinfo : EIATTR_SW_WAR
	.align		4
.L_1078:
        /*0270*/ 	.byte	0x04, 0x36
        /*0272*/ 	.short	(.L_1080 - .L_1079)
.L_1079:
        /*0274*/ 	.word	0x00000008
.L_1080:


//--------------------- .nv.info._ZN5flash24flash_fwd_splitkv_kernelI23Flash_fwd_kernel_traitsILi64ELi64ELi256ELi4ELb0ELb0EN7cutlass10bfloat16_tE19Flash_kernel_traitsILi64ELi64ELi256ELi4ES3_EELb1ELb0ELb1ELb0ELb0ELb0ELb0ELb0EEEvNS_16Flash_fwd_paramsE --------------------------
	.section	.nv.info._ZN5flash24flash_fwd_splitkv_kernelI23Flash_fwd_kernel_traitsILi64ELi64ELi256ELi4ELb0ELb0EN7cutlass10bfloat16_tE19Flash_kernel_traitsILi64ELi64ELi256ELi4ES3_EELb1ELb0ELb1ELb0ELb0ELb0ELb0ELb0EEEvNS_16Flash_fwd_paramsE,"",@"SHT_CUDA_INFO"
	.sectionflags	@""
	.align	4


	//----- nvinfo : EIATTR_CUDA_API_VERSION
	.align		4
        /*0000*/ 	.byte	0x04, 0x37
        /*0002*/ 	.short	(.L_1082 - .L_1081)
.L_1081:
        /*0004*/ 	.word	0x00000082


	//----- nvinfo : EIATTR_KPARAM_INFO
	.align		4
.L_1082:
        /*0008*/ 	.byte	0x04, 0x17
        /*000a*/ 	.short	(.L_1084 - .L_1083)
.L_1083:
        /*000c*/ 	.word	0x00000000
        /*0010*/ 	.short	0x0000
        /*0012*/ 	.short	0x0000
        /*0014*/ 	.byte	0x00, 0xf0, 0x41, 0x07


	//----- nvinfo : EIATTR_SPARSE_MMA_MASK
	.align		4
.L_1084:
        /*0018*/ 	.byte	0x03, 0x50
        /*001a*/ 	.short	0x0000


	//----- nvinfo : EIATTR_MAXREG_COUNT
	.align		4
        /*001c*/ 	.byte	0x03, 0x1b
        /*001e*/ 	.short	0x00ff


	//----- nvinfo : EIATTR_NUM_BARRIERS
	.align		4
        /*0020*/ 	.byte	0x02, 0x4c
        /*0022*/ 	.byte	0x01
	.zero		1


	//----- nvinfo : EIATTR_ANNOTATIONS
	.align		4
        /*0024*/ 	.byte	0x04, 0x55
        /*0026*/ 	.short	(.L_1086 - .L_1085)


	//   ....[0]....
.L_1085:
        /*0028*/ 	.word	0x00000001
        /*002c*/ 	.byte	0x70, 0xe1, 0x00, 0x00, 0x01, 0x00, 0x00, 0x00, 0x00, 0xf8, 0x00, 0x00, 0x01, 0x00, 0x00, 0x00
        /*003c*/ 	.byte	0x20, 0x14, 0x01, 0x00, 0x01, 0x00, 0x00, 0x00, 0x50, 0x14, 0x01, 0x00


	//----- nvinfo : EIATTR_MERCURY_ISA_VERSION
	.align		4
.L_1086:
        /*0048*/ 	.byte	0x03, 0x5f
        /*004a*/ 	.short	0x0101


	//----- nvinfo : EIATTR_INT_WARP_WIDE_INSTR_OFFSETS
	.align		4
        /*004c*/ 	.byte	0x04, 0x31
        /*004e*/ 	.short	(.L_1088 - .L_1087)


	//   ....[0]....
.L_1087:
        /*0050*/ 	.word	0x00008490


	//   ....[1]....
        /*0054*/ 	.word	0x0000c950


	//----- nvinfo : EIATTR_COOP_GROUP_MASK_REGIDS
	.align		4
.L_1088:
        /*0058*/ 	.byte	0x04, 0x29
        /*005a*/ 	.short	(.L_1090 - .L_1089)


	//   ....[0]....
.L_1089:
        /*005c*/ 	.word	0xffffffff


	//   ....[1]....
        /*0060*/ 	.word	0xffffffff


	//   ....[2]....
        /*0064*/ 	.word	0xffffffff


	//   ....[3]....
        /*0068*/ 	.word	0xffffffff


	//   ....[4]....
        /*006c*/ 	.word	0xffffffff


	//   ....[5]....
        /*0070*/ 	.word	0xffffffff


	//   ....[6]....
        /*0074*/ 	.word	0xffffffff


	//   ....[7]....
        /*0078*/ 	.word	0xffffffff


	//   ....[8]....
        /*007c*/ 	.word	0xffffffff


	//   ....[9]....
        /*0080*/ 	.word	0xffffffff


	//   ....[10]....
        /*0084*/ 	.word	0xffffffff


	//   ....[11]....
        /*0088*/ 	.word	0xffffffff


	//   ....[12]....
        /*008c*/ 	.word	0xffffffff


	//   ....[13]....
        /*0090*/ 	.word	0xffffffff


	//   ....[14]....
        /*0094*/ 	.word	0xffffffff


	//   ....[15]....
        /*0098*/ 	.word	0xffffffff


	//----- nvinfo : EIATTR_COOP_GROUP_INSTR_OFFSETS
	.align		4
.L_1090:
        /*009c*/ 	.byte	0x04, 0x28
        /*009e*/ 	.short	(.L_1092 - .L_1091)


	//   ....[0]....
.L_1091:
        /*00a0*/ 	.word	0x000099b0


	//   ....[1]....
        /*00a4*/ 	.word	0x00009aa0


	//   ....[2]....
        /*00a8*/ 	.word	0x00009ac0


	//   ....[3]....
        /*00ac*/ 	.word	0x00009c00


	//   ....[4]....
        /*00b0*/ 	.word	0x00011880


	//   ....[5]....
        /*00b4*/ 	.word	0x000118a0


	//   ....[6]....
        /*00b8*/ 	.word	0x00012240


	//   ....[7]....
        /*00bc*/ 	.word	0x00012290


	//   ....[8]....
        /*00c0*/ 	.word	0x00018f20


	//   ....[9]....
        /*00c4*/ 	.word	0x00018f50


	//   ....[10]....
        /*00c8*/ 	.word	0x00018f80


	//   ....[11]....
        /*00cc*/ 	.word	0x00018f90


	//   ....[12]....
        /*00d0*/ 	.word	0x0001bac0


	//   ....[13]....
        /*00d4*/ 	.word	0x0001bb00


	//   ....[14]....
        /*00d8*/ 	.word	0x0001bb60


	//   ....[15]....
        /*00dc*/ 	.word	0x0001bb70


	//----- nvinfo : EIATTR_EXIT_INSTR_OFFSETS
	.align		4
.L_1092:
        /*00e0*/ 	.byte	0x04, 0x1c
        /*00e2*/ 	.short	(.L_1094 - .L_1093)


	//   ....[0]....
.L_1093:
        /*00e4*/ 	.word	0x000004b0


	//   ....[1]....
        /*00e8*/ 	.word	0x00000df0


	//   ....[2]....
        /*00ec*/ 	.word	0x00000e20


	//   ....[3]....
        /*00f0*/ 	.word	0x0001cb10


	//   ....[4]....
        /*00f4*/ 	.word	0x0001cbe0


	//----- nvinfo : EIATTR_CRS_STACK_SIZE
	.align		4
.L_1094:
        /*00f8*/ 	.byte	0x04, 0x1e
        /*00fa*/ 	.short	(.L_1096 - .L_1095)
.L_1095:
        /*00fc*/ 	.word	0x00000000


	//----- nvinfo : EIATTR_CBANK_PARAM_SIZE
	.align		4
.L_1096:
        /*0100*/ 	.byte	0x03, 0x19
        /*0102*/ 	.short	0x01d0


	//----- nvinfo : EIATTR_PARAM_CBANK
	.align		4
        /*0104*/ 	.byte	0x04, 0x0a
        /*0106*/ 	.short	(.L_1098 - .L_1097)
	.align		4
.L_1097:
        /*0108*/ 	.word	index@(.nv.constant0._ZN5flash24flash_fwd_splitkv_kernelI23Flash_fwd_kernel_traitsILi64ELi64ELi256ELi4ELb0ELb0EN7cutlass10bfloat16_tE19Flash_kernel_traitsILi64ELi64ELi256ELi4ES3_EELb1ELb0ELb1ELb0ELb0ELb0ELb0ELb0EEEvNS_16Flash_fwd_paramsE)
        /*010c*/ 	.short	0x0210
        /*010e*/ 	.short	0x01d0


	//----- nvinfo : EIATTR_SW_WAR
	.align		4
.L_1098:
        /*0110*/ 	.byte	0x04, 0x36
        /*0112*/ 	.short	(.L_1100 - .L_1099)
.L_1099:
        /*0114*/ 	.word	0x00000008
.L_1100:


//--------------------- .nv.info._ZN5flash24flash_fwd_splitkv_kernelI23Flash_fwd_kernel_traitsILi64ELi64ELi256ELi4ELb0ELb0EN7cutlass10bfloat16_tE19Flash_kernel_traitsILi64ELi64ELi256ELi4ES3_EELb1ELb0ELb1ELb0ELb0ELb1ELb0ELb0EEEvNS_16Flash_fwd_paramsE --------------------------
	.section	.nv.info._ZN5flash24flash_fwd_splitkv_kernelI23Flash_fwd_kernel_traitsILi64ELi64ELi256ELi4ELb0ELb0EN7cutlass10bfloat16_tE19Flash_kernel_traitsILi64ELi64ELi256ELi4ES3_EELb1ELb0ELb1ELb0ELb0ELb1ELb0ELb0EEEvNS_16Flash_fwd_paramsE,"",@"SHT_CUDA_INFO"
	.sectionflags	@""
	.align	4


	//----- nvinfo : EIATTR_CUDA_API_VERSION
	.align		4
        /*0000*/ 	.byte	0x04, 0x37
        /*0002*/ 	.short	(.L_1102 - .L_1101)
.L_1101:
        /*0004*/ 	.word	0x00000082


	//----- nvinfo : EIATTR_KPARAM_INFO
	.align		4
.L_1102:
        /*0008*/ 	.byte	0x04, 0x17
        /*000a*/ 	.short	(.L_1104 - .L_1103)
.L_1103:
        /*000c*/ 	.word	0x00000000
        /*0010*/ 	.short	0x0000
        /*0012*/ 	.short	0x0000
        /*0014*/ 	.byte	0x00, 0xf0, 0x41, 0x07


	//----- nvinfo : EIATTR_SPARSE_MMA_MASK
	.align		4
.L_1104:
        /*0018*/ 	.byte	0x03, 0x50
        /*001a*/ 	.short	0x0000


	//----- nvinfo : EIATTR_MAXREG_COUNT
	.align		4
        /*001c*/ 	.byte	0x03, 0x1b
        /*001e*/ 	.short	0x00ff


	//----- nvinfo : EIATTR_NUM_BARRIERS
	.align		4
        /*0020*/ 	.byte	0x02, 0x4c
        /*0022*/ 	.byte	0x01
	.zero		1


	//----- nvinfo : EIATTR_ANNOTATIONS
	.align		4
        /*0024*/ 	.byte	0x04, 0x55
        /*0026*/ 	.short	(.L_1106 - .L_1105)


	//   ....[0]....
.L_1105:
        /*0028*/ 	.word	0x00000001
        /*002c*/ 	.byte	0xa0, 0x83, 0x01, 0x00, 0x01, 0x00, 0x00, 0x00, 0xe0, 0x86, 0x01, 0x00, 0x01, 0x00, 0x00, 0x00
        /*003c*/ 	.byte	0x30, 0x88, 0x01, 0x00, 0x01, 0x00, 0x00, 0x00, 0x70, 0xa5, 0x01, 0x00, 0x01, 0x00, 0x00, 0x00
        /*004c*/ 	.byte	0xa0, 0xa5, 0x01, 0x00, 0x01, 0x00, 0x00, 0x00, 0xe0, 0xa5, 0x01, 0x00


	//----- nvinfo : EIATTR_MERCURY_ISA_VERSION
	.align		4
.L_1106:
        /*0058*/ 	.byte	0x03, 0x5f
        /*005a*/ 	.short	0x0101


	//----- nvinfo : EIATTR_INT_WARP_WIDE_INSTR_OFFSETS
	.align		4
        /*005c*/ 	.byte	0x04, 0x31
        /*005e*/ 	.short	(.L_1108 - .L_1107)


	//   ....[0]....
.L_1107:
        /*0060*/ 	.word	0x000094a0


	//   ....[1]....
        /*0064*/ 	.word	0x0000d920


	//----- nvinfo : EIATTR_COOP_GROUP_MASK_REGIDS
	.align		4
.L_1108:
        /*0068*/ 	.byte	0x04, 0x29
        /*006a*/ 	.short	(.L_1110 - .L_1109)


	//   ....[0]....
.L_1109:
        /*006c*/ 	.word	0xffffffff


	//   ....[1]....
        /*0070*/ 	.word	0xffffffff


	//   ....[2]....
        /*0074*/ 	.word	0xffffffff


	//   ....[3]....
        /*0078*/ 	.word	0xffffffff


	//   ....[4]....
        /*007c*/ 	.word	0xffffffff


	//   ....[5]....
        /*0080*/ 	.word	0xffffffff


	//   ....[6]....
        /*0084*/ 	.word	0xffffffff


	//   ....[7]....
        /*0088*/ 	.word	0xffffffff


	//   ....[8]....
        /*008c*/ 	.word	0xffffffff


	//   ....[9]....
        /*0090*/ 	.word	0xffffffff


	//   ....[10]....
        /*0094*/ 	.word	0xffffffff


	//   ....[11]....
        /*0098*/ 	.word	0xffffffff


	//   ....[12]....
        /*009c*/ 	.word	0xffffffff


	//   ....[13]....
        /*00a0*/ 	.word	0xffffffff


	//   ....[14]....
        /*00a4*/ 	.word	0xffffffff


	//   ....[15]....
        /*00a8*/ 	.word	0xffffffff


	//----- nvinfo : EIATTR_COOP_GROUP_INSTR_OFFSETS
	.align		4
.L_1110:
        /*00ac*/ 	.byte	0x04, 0x28
        /*00ae*/ 	.short	(.L_1112 - .L_1111)


	//   ....[0]....
.L_1111:
        /*00b0*/ 	.word	0x0000a9c0


	//   ....[1]....
        /*00b4*/ 	.word	0x0000aa30


	//   ....[2]....
        /*00b8*/ 	.word	0x0000aa50


	//   ....[3]....
        /*00bc*/ 	.word	0x0000ab90


	//   ....[4]....
        /*00c0*/ 	.word	0x00013c50


	//   ....[5]....
        /*00c4*/ 	.word	0x00013c70


	//   ....[6]....
        /*00c8*/ 	.word	0x00013c90


	//   ....[7]....
        /*00cc*/ 	.word	0x00013cb0


	//   ....[8]....
        /*00d0*/ 	.word	0x0001be00


	//   ....[9]....
        /*00d4*/ 	.word	0x0001be30


	//   ....[10]....
        /*00d8*/ 	.word	0x0001be50


	//   ....[11]....
        /*00dc*/ 	.word	0x0001be70


	//   ....[12]....
        /*00e0*/ 	.word	0x0001ea60


	//   ....[13]....
        /*00e4*/ 	.word	0x0001eaa0


	//   ....[14]....
        /*00e8*/ 	.word	0x0001eb00


	//   ....[15]....
        /*00ec*/ 	.word	0x0001eb10


	//----- nvinfo : EIATTR_EXIT_INSTR_OFFSETS
	.align		4
.L_1112:
        /*00f0*/ 	.byte	0x04, 0x1c
        /*00f2*/ 	.short	(.L_1114 - .L_1113)


	//   ....[0]....
.L_1113:
        /*00f4*/ 	.word	0x000004b0


	//   ....[1]....
        /*00f8*/ 	.word	0x00000df0


	//   ....[2]....
        /*00fc*/ 	.word	0x00000e20


	//   ....[3]....
        /*0100*/ 	.word	0x0001fab0


	//   ....[4]....
        /*0104*/ 	.word	0x0001fb80


	//----- nvinfo : EIATTR_CRS_STACK_SIZE
	.align		4
.L_1114:
        /*0108*/ 	.byte	0x04, 0x1e
        /*010a*/ 	.short	(.L_1116 - .L_1115)
.L_1115:
        /*010c*/ 	.word	0x00000000


	//----- nvinfo : EIATTR_CBANK_PARAM_SIZE
	.align		4
.L_1116:
        /*0110*/ 	.byte	0x03, 0x19
        /*0112*/ 	.short	0x01d0


	//----- nvinfo : EIATTR_PARAM_CBANK
	.align		4
        /*0114*/ 	.byte	0x04, 0x0a
        /*0116*/ 	.short	(.L_1118 - .L_1117)
	.align		4
.L_1117:
        /*0118*/ 	.word	index@(.nv.constant0._ZN5flash24flash_fwd_splitkv_kernelI23Flash_fwd_kernel_traitsILi64ELi64ELi256ELi4ELb0ELb0EN7cutlass10bfloat16_tE19Flash_kernel_traitsILi64ELi64ELi256ELi4ES3_EELb1ELb0ELb1ELb0ELb0ELb1ELb0ELb0EEEvNS_16Flash_fwd_paramsE)
        /*011c*/ 	.short	0x0210
        /*011e*/ 	.short	0x01d0


	//----- nvinfo : EIATTR_SW_WAR
	.align		4
.L_1118:
        /*0120*/ 	.byte	0x04, 0x36
        /*0122*/ 	.short	(.L_1120 - .L_1119)
.L_1119:
        /*0124*/ 	.word	0x00000008
.L_1120:


//--------------------- .nv.info._ZN5flash24flash_fwd_splitkv_kernelI23Flash_fwd_kernel_traitsILi64ELi64ELi256ELi4ELb0ELb0EN7cutlass10bfloat16_tE19Flash_kernel_traitsILi64ELi64ELi256ELi4ES3_EELb1ELb0ELb0ELb0ELb1ELb0ELb0ELb1EEEvNS_16Flash_fwd_paramsE --------------------------
	.section	.nv.info._ZN5flash24flash_fwd_splitkv_kernelI23Flash_fwd_kernel_traitsILi64ELi64ELi256ELi4ELb0ELb0EN7cutlass10bfloat16_tE19Flash_kernel_traitsILi64ELi64ELi256ELi4ES3_EELb1ELb0ELb0ELb0ELb1ELb0ELb0ELb1EEEvNS_16Flash_fwd_paramsE,"",@"SHT_CUDA_INFO"
	.sectionflags	@""
	.align	4


	//----- nvinfo : EIATTR_CUDA_API_VERSION
	.align		4
        /*0000*/ 	.byte	0x04, 0x37
        /*0002*/ 	.short	(.L_1122 - .L_1121)
.L_1121:
        /*0004*/ 	.word	0x00000082


	//----- nvinfo : EIATTR_KPARAM_INFO
	.align		4
.L_1122:
        /*0008*/ 	.byte	0x04, 0x17
        /*000a*/ 	.short	(.L_1124 - .L_1123)
.L_1123:
        /*000c*/ 	.word	0x00000000
        /*0010*/ 	.short	0x0000
        /*0012*/ 	.short	0x0000
        /*0014*/ 	.byte	0x00, 0xf0, 0x41, 0x07


	//----- nvinfo : EIATTR_SPARSE_MMA_MASK
	.align		4
.L_1124:
        /*0018*/ 	.byte	0x03, 0x50
        /*001a*/ 	.short	0x0000


	//----- nvinfo : EIATTR_MAXREG_COUNT
	.align		4
        /*001c*/ 	.byte	0x03, 0x1b
        /*001e*/ 	.short	0x00ff


	//----- nvinfo : EIATTR_NUM_BARRIERS
	.align		4
        /*0020*/ 	.byte	0x02, 0x4c
        /*0022*/ 	.byte	0x01
	.zero		1


	//----- nvinfo : EIATTR_ANNOTATIONS
	.align		4
        /*0024*/ 	.byte	0x04, 0x55
        /*0026*/ 	.short	(.L_1126 - .L_1125)


	//   ....[0]....
.L_1125:
        /* <DEDUP_REMOVED lines=12> */


	//----- nvinfo : EIATTR_MERCURY_ISA_VERSION
	.align		4
.L_1126:
        /*00d8*/ 	.byte	0x03, 0x5f
        /*00da*/ 	.short	0x0101


	//----- nvinfo : EIATTR_COOP_GROUP_MASK_REGIDS
	.align		4
        /*00dc*/ 	.byte	0x04, 0x29
        /*00de*/ 	.short	(.L_1128 - .L_1127)


	//   ....[0]....
.L_1127:
        /*00e0*/ 	.word	0xffffffff


	//   ....[1]....
        /*00e4*/ 	.word	0xffffffff


	//   ....[2]....
        /*00e8*/ 	.word	0xffffffff


	//   ....[3]....
        /*00ec*/ 	.word	0xffffffff


	//   ....[4]....
        /*00f0*/ 	.word	0xffffffff


	//   ....[5]....
        /*00f4*/ 	.word	0xffffffff


	//   ....[6]....
        /*00f8*/ 	.word	0xffffffff


	//   ....[7]....
        /*00fc*/ 	.word	0xffffffff


	//   ....[8]....
        /*0100*/ 	.word	0xffffffff


	//   ....[9]....
        /*0104*/ 	.word	0xffffffff


	//   ....[10]....
        /*0108*/ 	.word	0xffffffff


	//   ....[11]....
        /*010c*/ 	.word	0xffffffff


	//   ....[12]....
        /*0110*/ 	.word	0xffffffff


	//   ....[13]....
        /*0114*/ 	.word	0xffffffff


	//   ....[14]....
        /*0118*/ 	.word	0xffffffff


	//   ....[15]....
        /*011c*/ 	.word	0xffffffff


	//   ....[16]....
        /*0120*/ 	.word	0x05000005


	//   ....[17]....
        /*0124*/ 	.word	0x05000005


	//   ....[18]....
        /*0128*/ 	.word	0x05000005


	//   ....[19]....
        /*012c*/ 	.word	0x05000005


	//----- nvinfo : EIATTR_COOP_GROUP_INSTR_OFFSETS
	.align		4
.L_1128:
        /*0130*/ 	.byte	0x04, 0x28
        /*0132*/ 	.short	(.L_1130 - .L_1129)


	//   ....[0]....
.L_1129:
        /*0134*/ 	.word	0x00015cd0


	//   ....[1]....
        /*0138*/ 	.word	0x00015d00


	//   ....[2]....
        /*013c*/ 	.word	0x00016080


	//   ....[3]....
        /*0140*/ 	.word	0x00016250


	//   ....[4]....
        /*0144*/ 	.word	0x0001c1d0


	//   ....[5]....
        /*0148*/ 	.word	0x0001c260


	//   ....[6]....
        /*014c*/ 	.word	0x0001c350


	//   ....[7]....
        /*0150*/ 	.word	0x0001c370


	//   ....[8]....
        /*0154*/ 	.word	0x00021760


	//   ....[9]....
        /*0158*/ 	.word	0x00021770


	//   ....[10]....
        /*015c*/ 	.word	0x000217a0


	//   ....[11]....
        /*0160*/ 	.word	0x000217b0


	//   ....[12]....
        /*0164*/ 	.word	0x00024370


	//   ....[13]....
        /*0168*/ 	.word	0x00024380


	//   ....[14]....
        /*016c*/ 	.word	0x000243b0


	//   ....[15]....
        /*0170*/ 	.word	0x000243c0


	//   ....[16]....
        /*0174*/ 	.word	0x00025690


	//   ....[17]....
        /*0178*/ 	.word	0x00025710


	//   ....[18]....
        /*017c*/ 	.word	0x00025790


	//   ....[19]....
        /*0180*/ 	.word	0x00025800


	//----- nvinfo : EIATTR_EXIT_INSTR_OFFSETS
	.align		4
.L_1130:
        /*0184*/ 	.byte	0x04, 0x1c
        /*0186*/ 	.short	(.L_1132 - .L_1131)


	//   ....[0]....
.L_1131:
        /*0188*/ 	.word	0x000000a0


	//----- nvinfo : EIATTR_CRS_STACK_SIZE
	.align		4
.L_1132:
        /*018c*/ 	.byte	0x04, 0x1e
        /*018e*/ 	.short	(.L_1134 - .L_1133)
.L_1133:
        /*0190*/ 	.word	0x00000000


	//----- nvinfo : EIATTR_CBANK_PARAM_SIZE
	.align		4
.L_1134:
        /*0194*/ 	.byte	0x03, 0x19
        /*0196*/ 	.short	0x01d0


	//----- nvinfo : EIATTR_PARAM_CBANK
	.align		4
        /*0198*/ 	.byte	0x04, 0x0a
        /*019a*/ 	.short	(.L_1136 - .L_1135)
	.align		4
.L_1135:
        /*019c*/ 	.word	index@(.nv.constant0._ZN5flash24flash_fwd_splitkv_kernelI23Flash_fwd_kernel_traitsILi64ELi64ELi256ELi4ELb0ELb0EN7cutlass10bfloat16_tE19Flash_kernel_traitsILi64ELi64ELi256ELi4ES3_EELb1ELb0ELb0ELb0ELb1ELb0ELb0ELb1EEEvNS_16Flash_fwd_paramsE)
        /*01a0*/ 	.short	0x0210
        /*01a2*/ 	.short	0x01d0


	//----- nvinfo : EIATTR_SW_WAR
	.align		4
.L_1136:
        /*01a4*/ 	.byte	0x04, 0x36
        /*01a6*/ 	.short	(.L_1138 - .L_1137)
.L_1137:
        /*01a8*/ 	.word	0x00000008
.L_1138:


//--------------------- .nv.info._ZN5flash24flash_fwd_splitkv_kernelI23Flash_fwd_kernel_traitsILi64ELi64ELi256ELi4ELb0ELb0EN7cutlass10bfloat16_tE19Flash_kernel_traitsILi64ELi64ELi256ELi4ES3_EELb1ELb0ELb0ELb0ELb1ELb1ELb0ELb1EEEvNS_16Flash_fwd_paramsE --------------------------
	.section	.nv.info._ZN5flash24flash_fwd_splitkv_kernelI23Flash_fwd_kernel_traitsILi64ELi64ELi256ELi4ELb0ELb0EN7cutlass10bfloat16_tE19Flash_kernel_traitsILi64ELi64ELi256ELi4ES3_EELb1ELb0ELb0ELb0ELb1ELb1ELb0ELb1EEEvNS_16Flash_fwd_paramsE,"",@"SHT_CUDA_INFO"
	.sectionflags	@""
	.align	4


	//----- nvinfo : EIATTR_CUDA_API_VERSION
	.align		4
        /*0000*/ 	.byte	0x04, 0x37
        /*0002*/ 	.short	(.L_1140 - .L_1139)
.L_1139:
        /*0004*/ 	.word	0x00000082


	//----- nvinfo : EIATTR_KPARAM_INFO
	.align		4
.L_1140:
        /*0008*/ 	.byte	0x04, 0x17
        /*000a*/ 	.short	(.L_1142 - .L_1141)
.L_1141:
        /*000c*/ 	.word	0x00000000
        /*0010*/ 	.short	0x0000
        /*0012*/ 	.short	0x0000
        /*0014*/ 	.byte	0x00, 0xf0, 0x41, 0x07


	//----- nvinfo : EIATTR_SPARSE_MMA_MASK
	.align		4
.L_1142:
        /*0018*/ 	.byte	0x03, 0x50
        /*001a*/ 	.short	0x0000


	//----- nvinfo : EIATTR_MAXREG_COUNT
	.align		4
        /*001c*/ 	.byte	0x03, 0x1b
        /*001e*/ 	.short	0x00ff


	//----- nvinfo : EIATTR_NUM_BARRIERS
	.align		4
        /*0020*/ 	.byte	0x02, 0x4c
        /*0022*/ 	.byte	0x01
	.zero		1


	//----- nvinfo : EIATTR_ANNOTATIONS
	.align		4
        /*0024*/ 	.byte	0x04, 0x55
        /*0026*/ 	.short	(.L_1144 - .L_1143)


	//   ....[0]....
.L_1143:
        /* <DEDUP_REMOVED lines=29> */


	//----- nvinfo : EIATTR_MERCURY_ISA_VERSION
	.align		4
.L_1144:
        /*01e8*/ 	.byte	0x03, 0x5f
        /*01ea*/ 	.short	0x0101


	//----- nvinfo : EIATTR_COOP_GROUP_MASK_REGIDS
	.align		4
        /*01ec*/ 	.byte	0x04, 0x29
        /*01ee*/ 	.short	(.L_1146 - .L_1145)


	//   ....[0]....
.L_1145:
        /*01f0*/ 	.word	0xffffffff


	//   ....[1]....
        /*01f4*/ 	.word	0xffffffff


	//   ....[2]....
        /*01f8*/ 	.word	0xffffffff


	//   ....[3]....
        /*01fc*/ 	.word	0xffffffff


	//   ....[4]....
        /*0200*/ 	.word	0xffffffff


	//   ....[5]....
        /*0204*/ 	.word	0xffffffff


	//   ....[6]....
        /*0208*/ 	.word	0xffffffff


	//   ....[7]....
        /*020c*/ 	.word	0xffffffff


	//   ....[8]....
        /*0210*/ 	.word	0xffffffff


	//   ....[9]....
        /*0214*/ 	.word	0xffffffff


	//   ....[10]....
        /*0218*/ 	.word	0xffffffff


	//   ....[11]....
        /*021c*/ 	.word	0xffffffff


	//   ....[12]....
        /*0220*/ 	.word	0xffffffff


	//   ....[13]....
        /*0224*/ 	.word	0xffffffff


	//   ....[14]....
        /*0228*/ 	.word	0xffffffff


	//   ....[15]....
        /*022c*/ 	.word	0xffffffff


	//   ....[16]....
        /*0230*/ 	.word	0x05000004


	//   ....[17]....
        /*0234*/ 	.word	0x05000004


	//   ....[18]....
        /*0238*/ 	.word	0x05000004


	//   ....[19]....
        /*023c*/ 	.word	0x05000004


	//----- nvinfo : EIATTR_COOP_GROUP_INSTR_OFFSETS
	.align		4
.L_1146:
        /*0240*/ 	.byte	0x04, 0x28
        /*0242*/ 	.short	(.L_1148 - .L_1147)


	//   ....[0]....
.L_1147:
        /*0244*/ 	.word	0x000173f0


	//   ....[1]....
        /*0248*/ 	.word	0x00017420


	//   ....[2]....
        /*024c*/ 	.word	0x000175f0


	//   ....[3]....
        /*0250*/ 	.word	0x00017720


	//   ....[4]....
        /*0254*/ 	.word	0x0001eb50


	//   ....[5]....
        /*0258*/ 	.word	0x0001ec10


	//   ....[6]....
        /*025c*/ 	.word	0x0001f040


	//   ....[7]....
        /*0260*/ 	.word	0x0001f0b0


	//   ....[8]....
        /*0264*/ 	.word	0x00025700


	//   ....[9]....
        /*0268*/ 	.word	0x00025730


	//   ....[10]....
        /*026c*/ 	.word	0x00025750


	//   ....[11]....
        /*0270*/ 	.word	0x00025770


	//   ....[12]....
        /*0274*/ 	.word	0x00028440


	//   ....[13]....
        /*0278*/ 	.word	0x00028450


	//   ....[14]....
        /*027c*/ 	.word	0x00028480


	//   ....[15]....
        /*0280*/ 	.word	0x00028490


	//   ....[16]....
        /*0284*/ 	.word	0x000297d0


	//   ....[17]....
        /*0288*/ 	.word	0x00029840


	//   ....[18]....
        /*028c*/ 	.word	0x000298b0


	//   ....[19]....
        /*0290*/ 	.word	0x00029910


	//----- nvinfo : EIATTR_EXIT_INSTR_OFFSETS
	.align		4
.L_1148:
        /*0294*/ 	.byte	0x04, 0x1c
        /*0296*/ 	.short	(.L_1150 - .L_1149)


	//   ....[0]....
.L_1149:
        /*0298*/ 	.word	0x00000060


	//----- nvinfo : EIATTR_CRS_STACK_SIZE
	.align		4
.L_1150:
        /*029c*/ 	.byte	0x04, 0x1e
        /*029e*/ 	.short	(.L_1152 - .L_1151)
.L_1151:
        /*02a0*/ 	.word	0x00000000


	//----- nvinfo : EIATTR_CBANK_PARAM_SIZE
	.align		4
.L_1152:
        /*02a4*/ 	.byte	0x03, 0x19
        /*02a6*/ 	.short	0x01d0


	//----- nvinfo : EIATTR_PARAM_CBANK
	.align		4
        /*02a8*/ 	.byte	0x04, 0x0a
        /*02aa*/ 	.short	(.L_1154 - .L_1153)
	.align		4
.L_1153:
        /*02ac*/ 	.word	index@(.nv.constant0._ZN5flash24flash_fwd_splitkv_kernelI23Flash_fwd_kernel_traitsILi64ELi64ELi256ELi4ELb0ELb0EN7cutlass10bfloat16_tE19Flash_kernel_traitsILi64ELi64ELi256ELi4ES3_EELb1ELb0ELb0ELb0ELb1ELb1ELb0ELb1EEEvNS_16Flash_fwd_paramsE)
        /*02b0*/ 	.short	0x0210
        /*02b2*/ 	.short	0x01d0


	//----- nvinfo : EIATTR_SW_WAR
	.align		4
.L_1154:
        /*02b4*/ 	.byte	0x04, 0x36
        /*02b6*/ 	.short	(.L_1156 - .L_1155)
.L_1155:
        /*02b8*/ 	.word	0x00000008
.L_1156:


//--------------------- .nv.info._ZN5flash24flash_fwd_splitkv_kernelI23Flash_fwd_kernel_traitsILi64ELi64ELi256ELi4ELb0ELb0EN7cutlass10bfloat16_tE19Flash_kernel_traitsILi64ELi64ELi256ELi4ES3_EELb1ELb0ELb1ELb0ELb0ELb0ELb0ELb1EEEvNS_16Flash_fwd_paramsE --------------------------
	.section	.nv.info._ZN5flash24flash_fwd_splitkv_kernelI23Flash_fwd_kernel_traitsILi64ELi64ELi256ELi4ELb0ELb0EN7cutlass10bfloat16_tE19Flash_kernel_traitsILi64ELi64ELi256ELi4ES3_EELb1ELb0ELb1ELb0ELb0ELb0ELb0ELb1EEEvNS_16Flash_fwd_paramsE,"",@"SHT_CUDA_INFO"
	.sectionflags	@""
	.align	4


	//----- nvinfo : EIATTR_CUDA_API_VERSION
	.align		4
        /*0000*/ 	.byte	0x04, 0x37
        /*0002*/ 	.short	(.L_1158 - .L_1157)
.L_1157:
        /*0004*/ 	.word	0x00000082


	//----- nvinfo : EIATTR_KPARAM_INFO
	.align		4
.L_1158:
        /*0008*/ 	.byte	0x04, 0x17
        /*000a*/ 	.short	(.L_1160 - .L_1159)
.L_1159:
        /*000c*/ 	.word	0x00000000
        /*0010*/ 	.short	0x0000
        /*0012*/ 	.short	0x0000
        /*0014*/ 	.byte	0x00, 0xf0, 0x41, 0x07


	//----- nvinfo : EIATTR_SPARSE_MMA_MASK
	.align		4
.L_1160:
        /*0018*/ 	.byte	0x03, 0x50
        /*001a*/ 	.short	0x0000


	//----- nvinfo : EIATTR_MAXREG_COUNT
	.align		4
        /*001c*/ 	.byte	0x03, 0x1b
        /*001e*/ 	.short	0x00ff


	//----- nvinfo : EIATTR_NUM_BARRIERS
	.align		4
        /*0020*/ 	.byte	0x02, 0x4c
        /*0022*/ 	.byte	0x01
	.zero		1


	//----- nvinfo : EIATTR_ANNOTATIONS
	.align		4
        /*0024*/ 	.byte	0x04, 0x55
        /*0026*/ 	.short	(.L_1162 - .L_1161)


	//   ....[0]....
.L_1161:
        /* <DEDUP_REMOVED lines=113> */


	//----- nvinfo : EIATTR_MERCURY_ISA_VERSION
	.align		4
.L_1162:
        /*0720*/ 	.byte	0x03, 0x5f
        /*0722*/ 	.short	0x0101


	//----- nvinfo : EIATTR_COOP_GROUP_MASK_REGIDS
	.align		4
        /*0724*/ 	.byte	0x04, 0x29
        /*0726*/ 	.short	(.L_1164 - .L_1163)


	//   ....[0]....
.L_1163:
        /*0728*/ 	.word	0xffffffff


	//   ....[1]....
        /*072c*/ 	.word	0xffffffff


	//   ....[2]....
        /*0730*/ 	.word	0xffffffff


	//   ....[3]....
        /*0734*/ 	.word	0xffffffff


	//   ....[4]....
        /*0738*/ 	.word	0xffffffff


	//   ....[5]....
        /*073c*/ 	.word	0xffffffff


	//   ....[6]....
        /*0740*/ 	.word	0xffffffff


	//   ....[7]....
        /*0744*/ 	.word	0xffffffff


	//   ....[8]....
        /*0748*/ 	.word	0xffffffff


	//   ....[9]....
        /*074c*/ 	.word	0xffffffff


	//   ....[10]....
        /*0750*/ 	.word	0xffffffff


	//   ....[11]....
        /*0754*/ 	.word	0xffffffff


	//   ....[12]....
        /*0758*/ 	.word	0xffffffff


	//   ....[13]....
        /*075c*/ 	.word	0xffffffff


	//   ....[14]....
        /*0760*/ 	.word	0xffffffff


	//   ....[15]....
        /*0764*/ 	.word	0xffffffff


	//   ....[16]....
        /*0768*/ 	.word	0x05000004


	//   ....[17]....
        /*076c*/ 	.word	0x05000004


	//   ....[18]....
        /*0770*/ 	.word	0x05000004


	//   ....[19]....
        /*0774*/ 	.word	0x05000004


	//----- nvinfo : EIATTR_COOP_GROUP_INSTR_OFFSETS
	.align		4
.L_1164:
        /*0778*/ 	.byte	0x04, 0x28
        /*077a*/ 	.short	(.L_1166 - .L_1165)


	//   ....[0]....
.L_1165:
        /*077c*/ 	.word	0x00019af0


	//   ....[1]....
        /*0780*/ 	.word	0x00019bb0


	//   ....[2]....
        /*0784*/ 	.word	0x00019bc0


	//   ....[3]....
        /*0788*/ 	.word	0x00019bf0


	//   ....[4]....
        /*078c*/ 	.word	0x00022ce0


	//   ....[5]....
        /*0790*/ 	.word	0x00022d00


	//   ....[6]....
        /*0794*/ 	.word	0x00022e20


	//   ....[7]....
        /*0798*/ 	.word	0x00022e70


	//   ....[8]....
        /*079c*/ 	.word	0x0002aa30


	//   ....[9]....
        /*07a0*/ 	.word	0x0002aa50


	//   ....[10]....
        /*07a4*/ 	.word	0x0002b640


	//   ....[11]....
        /*07a8*/ 	.word	0x0002b660


	//   ....[12]....
        /*07ac*/ 	.word	0x0002da40


	//   ....[13]....
        /*07b0*/ 	.word	0x0002da50


	//   ....[14]....
        /*07b4*/ 	.word	0x0002da80


	//   ....[15]....
        /*07b8*/ 	.word	0x0002da90


	//   ....[16]....
        /*07bc*/ 	.word	0x0002ee00


	//   ....[17]....
        /*07c0*/ 	.word	0x0002ee70


	//   ....[18]....
        /*07c4*/ 	.word	0x0002eee0


	//   ....[19]....
        /*07c8*/ 	.word	0x0002ef40


	//----- nvinfo : EIATTR_EXIT_INSTR_OFFSETS
	.align		4
.L_1166:
        /*07cc*/ 	.byte	0x04, 0x1c
        /*07ce*/ 	.short	(.L_1168 - .L_1167)


	//   ....[0]....
.L_1167:
        /*07d0*/ 	.word	0x00000060


	//----- nvinfo : EIATTR_CRS_STACK_SIZE
	.align		4
.L_1168:
        /*07d4*/ 	.byte	0x04, 0x1e
        /*07d6*/ 	.short	(.L_1170 - .L_1169)
.L_1169:
        /*07d8*/ 	.word	0x00000000


	//----- nvinfo : EIATTR_CBANK_PARAM_SIZE
	.align		4
.L_1170:
        /*07dc*/ 	.byte	0x03, 0x19
        /*07de*/ 	.short	0x01d0


	//----- nvinfo : EIATTR_PARAM_CBANK
	.align		4
        /*07e0*/ 	.byte	0x04, 0x0a
        /*07e2*/ 	.short	(.L_1172 - .L_1171)
	.align		4
.L_1171:
        /*07e4*/ 	.word	index@(.nv.constant0._ZN5flash24flash_fwd_splitkv_kernelI23Flash_fwd_kernel_traitsILi64ELi64ELi256ELi4ELb0ELb0EN7cutlass10bfloat16_tE19Flash_kernel_traitsILi64ELi64ELi256ELi4ES3_EELb1ELb0ELb1ELb0ELb0ELb0ELb0ELb1EEEvNS_16Flash_fwd_paramsE)
        /*07e8*/ 	.short	0x0210
        /*07ea*/ 	.short	0x01d0


	//----- nvinfo : EIATTR_SW_WAR
	.align		4
.L_1172:
        /*07ec*/ 	.byte	0x04, 0x36
        /*07ee*/ 	.short	(.L_1174 - .L_1173)
.L_1173:
        /*07f0*/ 	.word	0x00000008
.L_1174:


//--------------------- .nv.info._ZN5flash24flash_fwd_splitkv_kernelI23Flash_fwd_kernel_traitsILi64ELi64ELi256ELi4ELb0ELb0EN7cutlass10bfloat16_tE19Flash_kernel_traitsILi64ELi64ELi256ELi4ES3_EELb1ELb0ELb1ELb0ELb0ELb1ELb0ELb1EEEvNS_16Flash_fwd_paramsE --------------------------
	.section	.nv.info._ZN5flash24flash_fwd_splitkv_kernelI23Flash_fwd_kernel_traitsILi64ELi64ELi256ELi4ELb0ELb0EN7cutlass10bfloat16_tE19Flash_kernel_traitsILi64ELi64ELi256ELi4ES3_EELb1ELb0ELb1ELb0ELb0ELb1ELb0ELb1EEEvNS_16Flash_fwd_paramsE,"",@"SHT_CUDA_INFO"
	.sectionflags	@""
	.align	4


	//----- nvinfo : EIATTR_CUDA_API_VERSION
	.align		4
        /*0000*/ 	.byte	0x04, 0x37
        /*0002*/ 	.short	(.L_1176 - .L_1175)
.L_1175:
        /*0004*/ 	.word	0x00000082


	//----- nvinfo : EIATTR_KPARAM_INFO
	.align		4
.L_1176:
        /*0008*/ 	.byte	0x04, 0x17
        /*000a*/ 	.short	(.L_1178 - .L_1177)
.L_1177:
        /*000c*/ 	.word	0x00000000
        /*0010*/ 	.short	0x0000
        /*0012*/ 	.short	0x0000
        /*0014*/ 	.byte	0x00, 0xf0, 0x41, 0x07


	//----- nvinfo : EIATTR_SPARSE_MMA_MASK
	.align		4
.L_1178:
        /*0018*/ 	.byte	0x03, 0x50
        /*001a*/ 	.short	0x0000


	//----- nvinfo : EIATTR_MAXREG_COUNT
	.align		4
        /*001c*/ 	.byte	0x03, 0x1b
        /*001e*/ 	.short	0x00ff


	//----- nvinfo : EIATTR_NUM_BARRIERS
	.align		4
        /*0020*/ 	.byte	0x02, 0x4c
        /*0022*/ 	.byte	0x01
	.zero		1


	//----- nvinfo : EIATTR_ANNOTATIONS
	.align		4
        /*0024*/ 	.byte	0x04, 0x55
        /*0026*/ 	.short	(.L_1180 - .L_1179)


	//   ....[0]....
.L_1179:
        /* <DEDUP_REMOVED lines=151> */


	//----- nvinfo : EIATTR_MERCURY_ISA_VERSION
	.align		4
.L_1180:
        /*0980*/ 	.byte	0x03, 0x5f
        /*0982*/ 	.short	0x0101


	//----- nvinfo : EIATTR_COOP_GROUP_MASK_REGIDS
	.align		4
        /*0984*/ 	.byte	0x04, 0x29
        /*0986*/ 	.short	(.L_1182 - .L_1181)


	//   ....[0]....
.L_1181:
        /*0988*/ 	.word	0xffffffff


	//   ....[1]....
        /*098c*/ 	.word	0xffffffff


	//   ....[2]....
        /*0990*/ 	.word	0xffffffff


	//   ....[3]....
        /*0994*/ 	.word	0xffffffff


	//   ....[4]....
        /*0998*/ 	.word	0xffffffff


	//   ....[5]....
        /*099c*/ 	.word	0xffffffff


	//   ....[6]....
        /*09a0*/ 	.word	0xffffffff


	//   ....[7]....
        /*09a4*/ 	.word	0xffffffff


	//   ....[8]....
        /*09a8*/ 	.word	0xffffffff


	//   ....[9]....
        /*09ac*/ 	.word	0xffffffff


	//   ....[10]....
        /*09b0*/ 	.word	0xffffffff


	//   ....[11]....
        /*09b4*/ 	.word	0xffffffff


	//   ....[12]....
        /*09b8*/ 	.word	0xffffffff


	//   ....[13]....
        /*09bc*/ 	.word	0xffffffff


	//   ....[14]....
        /*09c0*/ 	.word	0xffffffff


	//   ....[15]....
        /*09c4*/ 	.word	0xffffffff


	//   ....[16]....
        /*09c8*/ 	.word	0x05000004


	//   ....[17]....
        /*09cc*/ 	.word	0x05000004


	//   ....[18]....
        /*09d0*/ 	.word	0x05000004


	//   ....[19]....
        /*09d4*/ 	.word	0x05000004


	//----- nvinfo : EIATTR_COOP_GROUP_INSTR_OFFSETS
	.align		4
.L_1182:
        /*09d8*/ 	.byte	0x04, 0x28
        /*09da*/ 	.short	(.L_1184 - .L_1183)


	//   ....[0]....
.L_1183:
        /*09dc*/ 	.word	0x0001ac30


	//   ....[1]....
        /*09e0*/ 	.word	0x0001ace0


	//   ....[2]....
        /*09e4*/ 	.word	0x0001acf0


	//   ....[3]....
        /*09e8*/ 	.word	0x0001ad20


	//   ....[4]....
        /*09ec*/ 	.word	0x00025700


	//   ....[5]....
        /*09f0*/ 	.word	0x00025720


	//   ....[6]....
        /*09f4*/ 	.word	0x00025870


	//   ....[7]....
        /*09f8*/ 	.word	0x000258c0


	//   ....[8]....
        /*09fc*/ 	.word	0x0002e2b0


	//   ....[9]....
        /*0a00*/ 	.word	0x0002e2d0


	//   ....[10]....
        /*0a04*/ 	.word	0x0002eef0


	//   ....[11]....
        /*0a08*/ 	.word	0x0002ef30


	//   ....[12]....
        /*0a0c*/ 	.word	0x00031370


	//   ....[13]....
        /*0a10*/ 	.word	0x00031380


	//   ....[14]....
        /*0a14*/ 	.word	0x000313b0


	//   ....[15]....
        /*0a18*/ 	.word	0x000313c0


	//   ....[16]....
        /*0a1c*/ 	.word	0x00032730


	//   ....[17]....
        /*0a20*/ 	.word	0x000327a0


	//   ....[18]....
        /*0a24*/ 	.word	0x00032810


	//   ....[19]....
        /*0a28*/ 	.word	0x00032870


	//----- nvinfo : EIATTR_EXIT_INSTR_OFFSETS
	.align		4
.L_1184:
        /*0a2c*/ 	.byte	0x04, 0x1c
        /*0a2e*/ 	.short	(.L_1186 - .L_1185)


	//   ....[0]....
.L_1185:
        /*0a30*/ 	.word	0x00000060


	//----- nvinfo : EIATTR_CRS_STACK_SIZE
	.align		4
.L_1186:
        /*0a34*/ 	.byte	0x04, 0x1e
        /*0a36*/ 	.short	(.L_1188 - .L_1187)
.L_1187:
        /*0a38*/ 	.word	0x00000000


	//----- nvinfo : EIATTR_CBANK_PARAM_SIZE
	.align		4
.L_1188:
        /*0a3c*/ 	.byte	0x03, 0x19
        /*0a3e*/ 	.short	0x01d0


	//----- nvinfo : EIATTR_PARAM_CBANK
	.align		4
        /*0a40*/ 	.byte	0x04, 0x0a
        /*0a42*/ 	.short	(.L_1190 - .L_1189)
	.align		4
.L_1189:
        /*0a44*/ 	.word	index@(.nv.constant0._ZN5flash24flash_fwd_splitkv_kernelI23Flash_fwd_kernel_traitsILi64ELi64ELi256ELi4ELb0ELb0EN7cutlass10bfloat16_tE19Flash_kernel_traitsILi64ELi64ELi256ELi4ES3_EELb1ELb0ELb1ELb0ELb0ELb1ELb0ELb1EEEvNS_16Flash_fwd_paramsE)
        /*0a48*/ 	.short	0x0210
        /*0a4a*/ 	.short	0x01d0


	//----- nvinfo : EIATTR_SW_WAR
	.align		4
.L_1190:
        /*0a4c*/ 	.byte	0x04, 0x36
        /*0a4e*/ 	.short	(.L_1192 - .L_1191)
.L_1191:
        /*0a50*/ 	.word	0x00000008
.L_1192:


//--------------------- .nv.info._ZN5flash24flash_fwd_splitkv_kernelI23Flash_fwd_kernel_traitsILi64ELi64ELi256ELi4ELb0ELb0EN7cutlass10bfloat16_tE19Flash_kernel_traitsILi64ELi64ELi256ELi4ES3_EELb1ELb0ELb0ELb0ELb1ELb0ELb1ELb0EEEvNS_16Flash_fwd_paramsE --------------------------
	.section	.nv.info._ZN5flash24flash_fwd_splitkv_kernelI23Flash_fwd_kernel_traitsILi64ELi64ELi256ELi4ELb0ELb0EN7cutlass10bfloat16_tE19Flash_kernel_traitsILi64ELi64ELi256ELi4ES3_EELb1ELb0ELb0ELb0ELb1ELb0ELb1ELb0EEEvNS_16Flash_fwd_paramsE,"",@"SHT_CUDA_INFO"
	.sectionflags	@""
	.align	4


	//----- nvinfo : EIATTR_CUDA_API_VERSION
	.align		4
        /*0000*/ 	.byte	0x04, 0x37
        /*0002*/ 	.short	(.L_1194 - .L_1193)
.L_1193:
        /*0004*/ 	.word	0x00000082


	//----- nvinfo : EIATTR_KPARAM_INFO
	.align		4
.L_1194:
        /*0008*/ 	.byte	0x04, 0x17
        /*000a*/ 	.short	(.L_1196 - .L_1195)
.L_1195:
        /*000c*/ 	.word	0x00000000
        /*0010*/ 	.short	0x0000
        /*0012*/ 	.short	0x0000
        /*0014*/ 	.byte	0x00, 0xf0, 0x41, 0x07


	//----- nvinfo : EIATTR_SPARSE_MMA_MASK
	.align		4
.L_1196:
        /*0018*/ 	.byte	0x03, 0x50
        /*001a*/ 	.short	0x0000


	//----- nvinfo : EIATTR_MAXREG_COUNT
	.align		4
        /*001c*/ 	.byte	0x03, 0x1b
        /*001e*/ 	.short	0x00ff


	//----- nvinfo : EIATTR_NUM_BARRIERS
	.align		4
        /*0020*/ 	.byte	0x02, 0x4c
        /*0022*/ 	.byte	0x01
	.zero		1


	//----- nvinfo : EIATTR_ANNOTATIONS
	.align		4
        /*0024*/ 	.byte	0x04, 0x55
        /*0026*/ 	.short	(.L_1198 - .L_1197)


	//   ....[0]....
.L_1197:
        /* <DEDUP_REMOVED lines=8> */


	//----- nvinfo : EIATTR_MERCURY_ISA_VERSION
	.align		4
.L_1198:
        /*0098*/ 	.byte	0x03, 0x5f
        /*009a*/ 	.short	0x0101


	//----- nvinfo : EIATTR_INT_WARP_WIDE_INSTR_OFFSETS
	.align		4
        /*009c*/ 	.byte	0x04, 0x31
        /*009e*/ 	.short	(.L_1200 - .L_1199)


	//   ....[0]....
.L_1199:
        /*00a0*/ 	.word	0x000024f0


	//   ....[1]....
        /*00a4*/ 	.word	0x00002770


	//   ....[2]....
        /*00a8*/ 	.word	0x000027f0


	//   ....[3]....
        /*00ac*/ 	.word	0x00002a60


	//   ....[4]....
        /*00b0*/ 	.word	0x00002b70


	//   ....[5]....
        /*00b4*/ 	.word	0x00002cc0


	//   ....[6]....
        /*00b8*/ 	.word	0x00002ec0


	//   ....[7]....
        /*00bc*/ 	.word	0x00002ee0


	//   ....[8]....
        /*00c0*/ 	.word	0x00002fe0


	//   ....[9]....
        /*00c4*/ 	.word	0x00003240


	//   ....[10]....
        /*00c8*/ 	.word	0x00003330


	//   ....[11]....
        /*00cc*/ 	.word	0x000033d0


	//   ....[12]....
        /*00d0*/ 	.word	0x00003660


	//   ....[13]....
        /*00d4*/ 	.word	0x000036f0


	//   ....[14]....
        /*00d8*/ 	.word	0x000037d0


	//   ....[15]....
        /*00dc*/ 	.word	0x000039c0


	//   ....[16]....
        /*00e0*/ 	.word	0x00003a10


	//   ....[17]....
        /*00e4*/ 	.word	0x00003ad0


	//   ....[18]....
        /*00e8*/ 	.word	0x00003b60


	//   ....[19]....
        /*00ec*/ 	.word	0x00003d30


	//   ....[20]....
        /*00f0*/ 	.word	0x00003d50


	//   ....[21]....
        /*00f4*/ 	.word	0x00003da0


	//----- nvinfo : EIATTR_COOP_GROUP_MASK_REGIDS
	.align		4
.L_1200:
        /*00f8*/ 	.byte	0x04, 0x29
        /*00fa*/ 	.short	(.L_1202 - .L_1201)


	//   ....[0]....
.L_1201:
        /*00fc*/ 	.word	0xffffffff


	//   ....[1]....
        /*0100*/ 	.word	0xffffffff


	//   ....[2]....
        /*0104*/ 	.word	0xffffffff


	//   ....[3]....
        /*0108*/ 	.word	0xffffffff


	//   ....[4]....
        /*010c*/ 	.word	0xffffffff


	//   ....[5]....
        /*0110*/ 	.word	0xffffffff


	//   ....[6]....
        /*0114*/ 	.word	0xffffffff


	//   ....[7]....
        /*0118*/ 	.word	0xffffffff


	//   ....[8]....
        /*011c*/ 	.word	0xffffffff


	//   ....[9]....
        /*0120*/ 	.word	0xffffffff


	//   ....[10]....
        /*0124*/ 	.word	0xffffffff


	//   ....[11]....
        /*0128*/ 	.word	0xffffffff


	//   ....[12]....
        /*012c*/ 	.word	0xffffffff


	//   ....[13]....
        /*0130*/ 	.word	0xffffffff


	//   ....[14]....
        /*0134*/ 	.word	0xffffffff


	//   ....[15]....
        /*0138*/ 	.word	0xffffffff


	//----- nvinfo : EIATTR_COOP_GROUP_INSTR_OFFSETS
	.align		4
.L_1202:
        /*013c*/ 	.byte	0x04, 0x28
        /*013e*/ 	.short	(.L_1204 - .L_1203)


	//   ....[0]....
.L_1203:
        /*0140*/ 	.word	0x00007150


	//   ....[1]....
        /*0144*/ 	.word	0x000072d0


	//   ....[2]....
        /*0148*/ 	.word	0x00007740


	//   ....[3]....
        /*014c*/ 	.word	0x00007910


	//   ....[4]....
        /*0150*/ 	.word	0x0000d920


	//   ....[5]....
        /*0154*/ 	.word	0x0000d9b0


	//   ....[6]....
        /*0158*/ 	.word	0x0000d9d0


	//   ....[7]....
        /*015c*/ 	.word	0x0000da30


	//   ....[8]....
        /*0160*/ 	.word	0x00012b10


	//   ....[9]....
        /*0164*/ 	.word	0x00012b20


	//   ....[10]....
        /*0168*/ 	.word	0x00012b50


	//   ....[11]....
        /*016c*/ 	.word	0x00012b60


	//   ....[12]....
        /*0170*/ 	.word	0x00015850


	//   ....[13]....
        /*0174*/ 	.word	0x00015860


	//   ....[14]....
        /*0178*/ 	.word	0x00015880


	//   ....[15]....
        /*017c*/ 	.word	0x000158a0


	//----- nvinfo : EIATTR_EXIT_INSTR_OFFSETS
	.align		4
.L_1204:
        /*0180*/ 	.byte	0x04, 0x1c
        /*0182*/ 	.short	(.L_1206 - .L_1205)


	//   ....[0]....
.L_1205:
        /*0184*/ 	.word	0x00000620


	//   ....[1]....
        /*0188*/ 	.word	0x00000e60


	//   ....[2]....
        /*018c*/ 	.word	0x00000e90


	//   ....[3]....
        /*0190*/ 	.word	0x00016380


	//   ....[4]....
        /*0194*/ 	.word	0x000163a0


	//----- nvinfo : EIATTR_CRS_STACK_SIZE
	.align		4
.L_1206:
        /*0198*/ 	.byte	0x04, 0x1e
        /*019a*/ 	.short	(.L_1208 - .L_1207)
.L_1207:
        /*019c*/ 	.word	0x00000000


	//----- nvinfo : EIATTR_CBANK_PARAM_SIZE
	.align		4
.L_1208:
        /*01a0*/ 	.byte	0x03, 0x19
        /*01a2*/ 	.short	0x01d0


	//----- nvinfo : EIATTR_PARAM_CBANK
	.align		4
        /*01a4*/ 	.byte	0x04, 0x0a
        /*01a6*/ 	.short	(.L_1210 - .L_1209)
	.align		4
.L_1209:
        /*01a8*/ 	.word	index@(.nv.constant0._ZN5flash24flash_fwd_splitkv_kernelI23Flash_fwd_kernel_traitsILi64ELi64ELi256ELi4ELb0ELb0EN7cutlass10bfloat16_tE19Flash_kernel_traitsILi64ELi64ELi256ELi4ES3_EELb1ELb0ELb0ELb0ELb1ELb0ELb1ELb0EEEvNS_16Flash_fwd_paramsE)
        /*01ac*/ 	.short	0x0210
        /*01ae*/ 	.short	0x01d0


	//----- nvinfo : EIATTR_SW_WAR
	.align		4
.L_1210:
        /*01b0*/ 	.byte	0x04, 0x36
        /*01b2*/ 	.short	(.L_1212 - .L_1211)
.L_1211:
        /*01b4*/ 	.word	0x00000008
.L_1212:


//--------------------- .nv.info._ZN5flash24flash_fwd_splitkv_kernelI23Flash_fwd_kernel_traitsILi64ELi64ELi256ELi4ELb0ELb0EN7cutlass10bfloat16_tE19Flash_kernel_traitsILi64ELi64ELi256ELi4ES3_EELb1ELb0ELb0ELb0ELb1ELb1ELb1ELb0EEEvNS_16Flash_fwd_paramsE --------------------------
	.section	.nv.info._ZN5flash24flash_fwd_splitkv_kernelI23Flash_fwd_kernel_traitsILi64ELi64ELi256ELi4ELb0ELb0EN7cutlass10bfloat16_tE19Flash_kernel_traitsILi64ELi64ELi256ELi4ES3_EELb1ELb0ELb0ELb0ELb1ELb1ELb1ELb0EEEvNS_16Flash_fwd_paramsE,"",@"SHT_CUDA_INFO"
	.sectionflags	@""
	.align	4


	//----- nvinfo : EIATTR_CUDA_API_VERSION
	.align		4
        /*0000*/ 	.byte	0x04, 0x37
        /*0002*/ 	.short	(.L_1214 - .L_1213)
.L_1213:
        /*0004*/ 	.word	0x00000082


	//----- nvinfo : EIATTR_KPARAM_INFO
	.align		4
.L_1214:
        /*0008*/ 	.byte	0x04, 0x17
        /*000a*/ 	.short	(.L_1216 - .L_1215)
.L_1215:
        /*000c*/ 	.word	0x00000000
        /*0010*/ 	.short	0x0000
        /*0012*/ 	.short	0x0000
        /*0014*/ 	.byte	0x00, 0xf0, 0x41, 0x07


	//----- nvinfo : EIATTR_SPARSE_MMA_MASK
	.align		4
.L_1216:
        /*0018*/ 	.byte	0x03, 0x50
        /*001a*/ 	.short	0x0000


	//----- nvinfo : EIATTR_MAXREG_COUNT
	.align		4
        /*001c*/ 	.byte	0x03, 0x1b
        /*001e*/ 	.short	0x00ff


	//----- nvinfo : EIATTR_NUM_BARRIERS
	.align		4
        /*0020*/ 	.byte	0x02, 0x4c
        /*0022*/ 	.byte	0x01
	.zero		1


	//----- nvinfo : EIATTR_ANNOTATIONS
	.align		4
        /*0024*/ 	.byte	0x04, 0x55
        /*0026*/ 	.short	(.L_1218 - .L_1217)


	//   ....[0]....
.L_1217:
        /* <DEDUP_REMOVED lines=21> */


	//----- nvinfo : EIATTR_MERCURY_ISA_VERSION
	.align		4
.L_1218:
        /*0168*/ 	.byte	0x03, 0x5f
        /*016a*/ 	.short	0x0101


	//----- nvinfo : EIATTR_INT_WARP_WIDE_INSTR_OFFSETS
	.align		4
        /*016c*/ 	.byte	0x04, 0x31
        /*016e*/ 	.short	(.L_1220 - .L_1219)


	//   ....[0]....
.L_1219:
        /*0170*/ 	.word	0x00002560


	//   ....[1]....
        /*0174*/ 	.word	0x000026f0


	//   ....[2]....
        /*0178*/ 	.word	0x00002780


	//   ....[3]....
        /*017c*/ 	.word	0x00002a00


	//   ....[4]....
        /*0180*/ 	.word	0x00002ab0


	//   ....[5]....
        /*0184*/ 	.word	0x00002c80


	//   ....[6]....
        /*0188*/ 	.word	0x00002da0


	//   ....[7]....
        /*018c*/ 	.word	0x00002dd0


	//   ....[8]....
        /*0190*/ 	.word	0x00002eb0


	//   ....[9]....
        /*0194*/ 	.word	0x000031a0


	//   ....[10]....
        /*0198*/ 	.word	0x00003240


	//   ....[11]....
        /*019c*/ 	.word	0x000032b0


	//   ....[12]....
        /*01a0*/ 	.word	0x000035e0


	//   ....[13]....
        /*01a4*/ 	.word	0x00003610


	//   ....[14]....
        /*01a8*/ 	.word	0x00003740


	//   ....[15]....
        /*01ac*/ 	.word	0x000038f0


	//   ....[16]....
        /*01b0*/ 	.word	0x00003980


	//   ....[17]....
        /*01b4*/ 	.word	0x00003ab0


	//   ....[18]....
        /*01b8*/ 	.word	0x00003b00


	//   ....[19]....
        /*01bc*/ 	.word	0x00003c90


	//   ....[20]....
        /*01c0*/ 	.word	0x00003ca0


	//   ....[21]....
        /*01c4*/ 	.word	0x00003e00


	//----- nvinfo : EIATTR_COOP_GROUP_MASK_REGIDS
	.align		4
.L_1220:
        /*01c8*/ 	.byte	0x04, 0x29
        /*01ca*/ 	.short	(.L_1222 - .L_1221)


	//   ....[0]....
.L_1221:
        /*01cc*/ 	.word	0xffffffff


	//   ....[1]....
        /*01d0*/ 	.word	0xffffffff


	//   ....[2]....
        /*01d4*/ 	.word	0xffffffff


	//   ....[3]....
        /*01d8*/ 	.word	0xffffffff


	//   ....[4]....
        /*01dc*/ 	.word	0xffffffff


	//   ....[5]....
        /*01e0*/ 	.word	0xffffffff


	//   ....[6]....
        /*01e4*/ 	.word	0xffffffff


	//   ....[7]....
        /*01e8*/ 	.word	0xffffffff


	//   ....[8]....
        /*01ec*/ 	.word	0xffffffff


	//   ....[9]....
        /*01f0*/ 	.word	0xffffffff


	//   ....[10]....
        /*01f4*/ 	.word	0xffffffff


	//   ....[11]....
        /*01f8*/ 	.word	0xffffffff


	//   ....[12]....
        /*01fc*/ 	.word	0xffffffff


	//   ....[13]....
        /*0200*/ 	.word	0xffffffff


	//   ....[14]....
        /*0204*/ 	.word	0xffffffff


	//   ....[15]....
        /*0208*/ 	.word	0xffffffff


	//----- nvinfo : EIATTR_COOP_GROUP_INSTR_OFFSETS
	.align		4
.L_1222:
        /*020c*/ 	.byte	0x04, 0x28
        /*020e*/ 	.short	(.L_1224 - .L_1223)


	//   ....[0]....
.L_1223:
        /*0210*/ 	.word	0x000081d0


	//   ....[1]....
        /*0214*/ 	.word	0x00008340


	//   ....[2]....
        /*0218*/ 	.word	0x000086f0


	//   ....[3]....
        /*021c*/ 	.word	0x00008780


	//   ....[4]....
        /*0220*/ 	.word	0x00010390


	//   ....[5]....
        /*0224*/ 	.word	0x00010420


	//   ....[6]....
        /*0228*/ 	.word	0x00010460


	//   ....[7]....
        /*022c*/ 	.word	0x00010530


	//   ....[8]....
        /*0230*/ 	.word	0x00016990


	//   ....[9]....
        /*0234*/ 	.word	0x000169b0


	//   ....[10]....
        /*0238*/ 	.word	0x000169e0


	//   ....[11]....
        /*023c*/ 	.word	0x000169f0


	//   ....[12]....
        /*0240*/ 	.word	0x000197a0


	//   ....[13]....
        /*0244*/ 	.word	0x000197b0


	//   ....[14]....
        /*0248*/ 	.word	0x000197d0


	//   ....[15]....
        /*024c*/ 	.word	0x000197f0


	//----- nvinfo : EIATTR_EXIT_INSTR_OFFSETS
	.align		4
.L_1224:
        /*0250*/ 	.byte	0x04, 0x1c
        /*0252*/ 	.short	(.L_1226 - .L_1225)


	//   ....[0]....
.L_1225:
        /*0254*/ 	.word	0x00000620


	//   ....[1]....
        /*0258*/ 	.word	0x00000e60


	//   ....[2]....
        /*025c*/ 	.word	0x00000e90


	//   ....[3]....
        /*0260*/ 	.word	0x0001a340


	//   ....[4]....
        /*0264*/ 	.word	0x0001a360


	//----- nvinfo : EIATTR_CRS_STACK_SIZE
	.align		4
.L_1226:
        /*0268*/ 	.byte	0x04, 0x1e
        /*026a*/ 	.short	(.L_1228 - .L_1227)
.L_1227:
        /*026c*/ 	.word	0x00000000


	//----- nvinfo : EIATTR_CBANK_PARAM_SIZE
	.align		4
.L_1228:
        /*0270*/ 	.byte	0x03, 0x19
        /*0272*/ 	.short	0x01d0


	//----- nvinfo : EIATTR_PARAM_CBANK
	.align		4
        /*0274*/ 	.byte	0x04, 0x0a
        /*0276*/ 	.short	(.L_1230 - .L_1229)
	.align		4
.L_1229:
        /*0278*/ 	.word	index@(.nv.constant0._ZN5flash24flash_fwd_splitkv_kernelI23Flash_fwd_kernel_traitsILi64ELi64ELi256ELi4ELb0ELb0EN7cutlass10bfloat16_tE19Flash_kernel_traitsILi64ELi64ELi256ELi4ES3_EELb1ELb0ELb0ELb0ELb1ELb1ELb1ELb0EEEvNS_16Flash_fwd_paramsE)
        /*027c*/ 	.short	0x0210
        /*027e*/ 	.short	0x01d0


	//----- nvinfo : EIATTR_SW_WAR
	.align		4
.L_1230:
        /*0280*/ 	.byte	0x04, 0x36
        /*0282*/ 	.short	(.L_1232 - .L_1231)
.L_1231:
        /*0284*/ 	.word	0x00000008
.L_1232:


//--------------------- .nv.info._ZN5flash24flash_fwd_splitkv_kernelI23Flash_fwd_kernel_traitsILi64ELi64ELi256ELi4ELb0ELb0EN7cutlass10bfloat16_tE19Flash_kernel_traitsILi64ELi64ELi256ELi4ES3_EELb1ELb0ELb1ELb0ELb0ELb0ELb1ELb0EEEvNS_16Flash_fwd_paramsE --------------------------
	.section	.nv.info._ZN5flash24flash_fwd_splitkv_kernelI23Flash_fwd_kernel_traitsILi64ELi64ELi256ELi4ELb0ELb0EN7cutlass10bfloat16_tE19Flash_kernel_traitsILi64ELi64ELi256ELi4ES3_EELb1ELb0ELb1ELb0ELb0ELb0ELb1ELb0EEEvNS_16Flash_fwd_paramsE,"",@"SHT_CUDA_INFO"
	.sectionflags	@""
	.align	4


	//----- nvinfo : EIATTR_CUDA_API_VERSION
	.align		4
        /*0000*/ 	.byte	0x04, 0x37
        /*0002*/ 	.short	(.L_1234 - .L_1233)
.L_1233:
        /*0004*/ 	.word	0x00000082


	//----- nvinfo : EIATTR_KPARAM_INFO
	.align		4
.L_1234:
        /*0008*/ 	.byte	0x04, 0x17
        /*000a*/ 	.short	(.L_1236 - .L_1235)
.L_1235:
        /*000c*/ 	.word	0x00000000
        /*0010*/ 	.short	0x0000
        /*0012*/ 	.short	0x0000
        /*0014*/ 	.byte	0x00, 0xf0, 0x41, 0x07


	//----- nvinfo : EIATTR_SPARSE_MMA_MASK
	.align		4
.L_1236:
        /*0018*/ 	.byte	0x03, 0x50
        /*001a*/ 	.short	0x0000


	//----- nvinfo : EIATTR_MAXREG_COUNT
	.align		4
        /*001c*/ 	.byte	0x03, 0x1b
        /*001e*/ 	.short	0x00ff


	//----- nvinfo : EIATTR_NUM_BARRIERS
	.align		4
        /*0020*/ 	.byte	0x02, 0x4c
        /*0022*/ 	.byte	0x01
	.zero		1


	//----- nvinfo : EIATTR_ANNOTATIONS
	.align		4
        /*0024*/ 	.byte	0x04, 0x55
        /*0026*/ 	.short	(.L_1238 - .L_1237)


	//   ....[0]....
.L_1237:
        /* <DEDUP_REMOVED lines=17> */


	//----- nvinfo : EIATTR_MERCURY_ISA_VERSION
	.align		4
.L_1238:
        /*0120*/ 	.byte	0x03, 0x5f
        /*0122*/ 	.short	0x0101


	//----- nvinfo : EIATTR_INT_WARP_WIDE_INSTR_OFFSETS
	.align		4
        /*0124*/ 	.byte	0x04, 0x31
        /*0126*/ 	.short	(.L_1240 - .L_1239)


	//   ....[0]....
.L_1239:
        /*0128*/ 	.word	0x00008410


	//   ....[1]....
        /*012c*/ 	.word	0x0000c780


	//----- nvinfo : EIATTR_COOP_GROUP_MASK_REGIDS
	.align		4
.L_1240:
        /*0130*/ 	.byte	0x04, 0x29
        /*0132*/ 	.short	(.L_1242 - .L_1241)


	//   ....[0]....
.L_1241:
        /*0134*/ 	.word	0xffffffff


	//   ....[1]....
        /*0138*/ 	.word	0xffffffff


	//   ....[2]....
        /*013c*/ 	.word	0xffffffff


	//   ....[3]....
        /*0140*/ 	.word	0xffffffff


	//   ....[4]....
        /*0144*/ 	.word	0xffffffff


	//   ....[5]....
        /*0148*/ 	.word	0xffffffff


	//   ....[6]....
        /*014c*/ 	.word	0xffffffff


	//   ....[7]....
        /*0150*/ 	.word	0xffffffff


	//   ....[8]....
        /*0154*/ 	.word	0xffffffff


	//   ....[9]....
        /*0158*/ 	.word	0xffffffff


	//   ....[10]....
        /*015c*/ 	.word	0xffffffff


	//   ....[11]....
        /*0160*/ 	.word	0xffffffff


	//   ....[12]....
        /*0164*/ 	.word	0xffffffff


	//   ....[13]....
        /*0168*/ 	.word	0xffffffff


	//   ....[14]....
        /*016c*/ 	.word	0xffffffff


	//   ....[15]....
        /*0170*/ 	.word	0xffffffff


	//----- nvinfo : EIATTR_COOP_GROUP_INSTR_OFFSETS
	.align		4
.L_1242:
        /*0174*/ 	.byte	0x04, 0x28
        /*0176*/ 	.short	(.L_1244 - .L_1243)


	//   ....[0]....
.L_1243:
        /*0178*/ 	.word	0x000097e0


	//   ....[1]....
        /*017c*/ 	.word	0x00009870


	//   ....[2]....
        /*0180*/ 	.word	0x00009a00


	//   ....[3]....
        /*0184*/ 	.word	0x00009bd0


	//   ....[4]....
        /*0188*/ 	.word	0x00011ab0


	//   ....[5]....
        /*018c*/ 	.word	0x00011b40


	//   ....[6]....
        /*0190*/ 	.word	0x00011c90


	//   ....[7]....
        /*0194*/ 	.word	0x00011e80


	//   ....[8]....
        /*0198*/ 	.word	0x00018c60


	//   ....[9]....
        /*019c*/ 	.word	0x00018c70


	//   ....[10]....
        /*01a0*/ 	.word	0x00018ca0


	//   ....[11]....
        /*01a4*/ 	.word	0x00018cb0


	//   ....[12]....
        /*01a8*/ 	.word	0x0001b830


	//   ....[13]....
        /*01ac*/ 	.word	0x0001b8c0


	//   ....[14]....
        /*01b0*/ 	.word	0x0001bba0


	//   ....[15]....
        /*01b4*/ 	.word	0x0001bbc0


	//----- nvinfo : EIATTR_EXIT_INSTR_OFFSETS
	.align		4
.L_1244:
        /*01b8*/ 	.byte	0x04, 0x1c
        /*01ba*/ 	.short	(.L_1246 - .L_1245)


	//   ....[0]....
.L_1245:
        /*01bc*/ 	.word	0x00000630


	//   ....[1]....
        /*01c0*/ 	.word	0x00000f10


	//   ....[2]....
        /*01c4*/ 	.word	0x00000f40


	//   ....[3]....
        /*01c8*/ 	.word	0x0001c520


	//   ....[4]....
        /*01cc*/ 	.word	0x0001c540


	//----- nvinfo : EIATTR_CRS_STACK_SIZE
	.align		4
.L_1246:
        /*01d0*/ 	.byte	0x04, 0x1e
        /*01d2*/ 	.short	(.L_1248 - .L_1247)
.L_1247:
        /*01d4*/ 	.word	0x00000000


	//----- nvinfo : EIATTR_CBANK_PARAM_SIZE
	.align		4
.L_1248:
        /*01d8*/ 	.byte	0x03, 0x19
        /*01da*/ 	.short	0x01d0


	//----- nvinfo : EIATTR_PARAM_CBANK
	.align		4
        /*01dc*/ 	.byte	0x04, 0x0a
        /*01de*/ 	.short	(.L_1250 - .L_1249)
	.align		4
.L_1249:
        /*01e0*/ 	.word	index@(.nv.constant0._ZN5flash24flash_fwd_splitkv_kernelI23Flash_fwd_kernel_traitsILi64ELi64ELi256ELi4ELb0ELb0EN7cutlass10bfloat16_tE19Flash_kernel_traitsILi64ELi64ELi256ELi4ES3_EELb1ELb0ELb1ELb0ELb0ELb0ELb1ELb0EEEvNS_16Flash_fwd_paramsE)
        /*01e4*/ 	.short	0x0210
        /*01e6*/ 	.short	0x01d0


	//----- nvinfo : EIATTR_SW_WAR
	.align		4
.L_1250:
        /*01e8*/ 	.byte	0x04, 0x36
        /*01ea*/ 	.short	(.L_1252 - .L_1251)
.L_1251:
        /*01ec*/ 	.word	0x00000008
.L_1252:


//--------------------- .nv.info._ZN5flash24flash_fwd_splitkv_kernelI23Flash_fwd_kernel_traitsILi64ELi64ELi256ELi4ELb0ELb0EN7cutlass10bfloat16_tE19Flash_kernel_traitsILi64ELi64ELi256ELi4ES3_EELb1ELb0ELb1ELb0ELb0ELb1ELb1ELb0EEEvNS_16Flash_fwd_paramsE --------------------------
	.section	.nv.info._ZN5flash24flash_fwd_splitkv_kernelI23Flash_fwd_kernel_traitsILi64ELi64ELi256ELi4ELb0ELb0EN7cutlass10bfloat16_tE19Flash_kernel_traitsILi64ELi64ELi256ELi4ES3_EELb1ELb0ELb1ELb0ELb0ELb1ELb1ELb0EEEvNS_16Flash_fwd_paramsE,"",@"SHT_CUDA_INFO"
	.sectionflags	@""
	.align	4


	//----- nvinfo : EIATTR_CUDA_API_VERSION
	.align		4
        /*0000*/ 	.byte	0x04, 0x37
        /*0002*/ 	.short	(.L_1254 - .L_1253)
.L_1253:
        /*0004*/ 	.word	0x00000082


	//----- nvinfo : EIATTR_KPARAM_INFO
	.align		4
.L_1254:
        /*0008*/ 	.byte	0x04, 0x17
        /*000a*/ 	.short	(.L_1256 - .L_1255)
.L_1255:
        /*000c*/ 	.word	0x00000000
        /*0010*/ 	.short	0x0000
        /*0012*/ 	.short	0x0000
        /*0014*/ 	.byte	0x00, 0xf0, 0x41, 0x07


	//----- nvinfo : EIATTR_SPARSE_MMA_MASK
	.align		4
.L_1256:
        /*0018*/ 	.byte	0x03, 0x50
        /*001a*/ 	.short	0x0000


	//----- nvinfo : EIATTR_MAXREG_COUNT
	.align		4
        /*001c*/ 	.byte	0x03, 0x1b
        /*001e*/ 	.short	0x00ff


	//----- nvinfo : EIATTR_NUM_BARRIERS
	.align		4
        /*0020*/ 	.byte	0x02, 0x4c
        /*0022*/ 	.byte	0x01
	.zero		1


	//----- nvinfo : EIATTR_ANNOTATIONS
	.align		4
        /*0024*/ 	.byte	0x04, 0x55
        /*0026*/ 	.short	(.L_1258 - .L_1257)


	//   ....[0]....
.L_1257:
        /*0028*/ 	.word	0x00000001
        /*002c*/ 	.byte	0x70, 0x17, 0x01, 0x00, 0x01, 0x00, 0x00, 0x00, 0x80, 0x35, 0x01, 0x00, 0x01, 0x00, 0x00, 0x00
        /*003c*/ 	.byte	0xd0, 0x84, 0x01, 0x00, 0x01, 0x00, 0x00, 0x00, 0x10, 0x88, 0x01, 0x00, 0x01, 0x00, 0x00, 0x00
        /*004c*/ 	.byte	0x50, 0x89, 0x01, 0x00, 0x01, 0x00, 0x00, 0x00, 0x90, 0xa6, 0x01, 0x00, 0x01, 0x00, 0x00, 0x00
        /*005c*/ 	.byte	0xc0, 0xa6, 0x01, 0x00, 0x01, 0x00, 0x00, 0x00, 0x00, 0xa7, 0x01, 0x00


	//----- nvinfo : EIATTR_MERCURY_ISA_VERSION
	.align		4
.L_1258:
        /*0068*/ 	.byte	0x03, 0x5f
        /*006a*/ 	.short	0x0101


	//----- nvinfo : EIATTR_INT_WARP_WIDE_INSTR_OFFSETS
	.align		4
        /*006c*/ 	.byte	0x04, 0x31
        /*006e*/ 	.short	(.L_1260 - .L_1259)


	//   ....[0]....
.L_1259:
        /*0070*/ 	.word	0x000095f0


	//   ....[1]....
        /*0074*/ 	.word	0x0000da70


	//----- nvinfo : EIATTR_COOP_GROUP_MASK_REGIDS
	.align		4
.L_1260:
        /*0078*/ 	.byte	0x04, 0x29
        /*007a*/ 	.short	(.L_1262 - .L_1261)


	//   ....[0]....
.L_1261:
        /*007c*/ 	.word	0xffffffff


	//   ....[1]....
        /*0080*/ 	.word	0xffffffff


	//   ....[2]....
        /*0084*/ 	.word	0xffffffff


	//   ....[3]....
        /*0088*/ 	.word	0xffffffff


	//   ....[4]....
        /*008c*/ 	.word	0xffffffff


	//   ....[5]....
        /*0090*/ 	.word	0xffffffff


	//   ....[6]....
        /*0094*/ 	.word	0xffffffff


	//   ....[7]....
        /*0098*/ 	.word	0xffffffff


	//   ....[8]....
        /*009c*/ 	.word	0xffffffff


	//   ....[9]....
        /*00a0*/ 	.word	0xffffffff


	//   ....[10]....
        /*00a4*/ 	.word	0xffffffff


	//   ....[11]....
        /*00a8*/ 	.word	0xffffffff


	//   ....[12]....
        /*00ac*/ 	.word	0xffffffff


	//   ....[13]....
        /*00b0*/ 	.word	0xffffffff


	//   ....[14]....
        /*00b4*/ 	.word	0xffffffff


	//   ....[15]....
        /*00b8*/ 	.word	0xffffffff


	//----- nvinfo : EIATTR_COOP_GROUP_INSTR_OFFSETS
	.align		4
.L_1262:
        /*00bc*/ 	.byte	0x04, 0x28
        /*00be*/ 	.short	(.L_1264 - .L_1263)


	//   ....[0]....
.L_1263:
        /*00c0*/ 	.word	0x0000ab10


	//   ....[1]....
        /*00c4*/ 	.word	0x0000ab40


	//   ....[2]....
        /*00c8*/ 	.word	0x0000acb0


	//   ....[3]....
        /*00cc*/ 	.word	0x0000ae80


	//   ....[4]....
        /*00d0*/ 	.word	0x00013af0


	//   ....[5]....
        /*00d4*/ 	.word	0x00013b10


	//   ....[6]....
        /*00d8*/ 	.word	0x00014330


	//   ....[7]....
        /*00dc*/ 	.word	0x00014380


	//   ....[8]....
        /*00e0*/ 	.word	0x0001bf00


	//   ....[9]....
        /*00e4*/ 	.word	0x0001bf30


	//   ....[10]....
        /*00e8*/ 	.word	0x0001bf50


	//   ....[11]....
        /*00ec*/ 	.word	0x0001bf70


	//   ....[12]....
        /*00f0*/ 	.word	0x0001eb30


	//   ....[13]....
        /*00f4*/ 	.word	0x0001eb70


	//   ....[14]....
        /*00f8*/ 	.word	0x0001ec10


	//   ....[15]....
        /*00fc*/ 	.word	0x0001ec20


	//----- nvinfo : EIATTR_EXIT_INSTR_OFFSETS
	.align		4
.L_1264:
        /*0100*/ 	.byte	0x04, 0x1c
        /*0102*/ 	.short	(.L_1266 - .L_1265)


	//   ....[0]....
.L_1265:
        /*0104*/ 	.word	0x00000630


	//   ....[1]....
        /*0108*/ 	.word	0x00000f10


	//   ....[2]....
        /*010c*/ 	.word	0x00000f40


	//   ....[3]....
        /*0110*/ 	.word	0x0001f850


	//   ....[4]....
        /*0114*/ 	.word	0x0001f870


	//----- nvinfo : EIATTR_CRS_STACK_SIZE
	.align		4
.L_1266:
        /*0118*/ 	.byte	0x04, 0x1e
        /*011a*/ 	.short	(.L_1268 - .L_1267)
.L_1267:
        /*011c*/ 	.word	0x00000000


	//----- nvinfo : EIATTR_CBANK_PARAM_SIZE
	.align		4
.L_1268:
        /*0120*/ 	.byte	0x03, 0x19
        /*0122*/ 	.short	0x01d0


	//----- nvinfo : EIATTR_PARAM_CBANK
	.align		4
        /*0124*/ 	.byte	0x04, 0x0a
        /*0126*/ 	.short	(.L_1270 - .L_1269)
	.align		4
.L_1269:
        /*0128*/ 	.word	index@(.nv.constant0._ZN5flash24flash_fwd_splitkv_kernelI23Flash_fwd_kernel_traitsILi64ELi64ELi256ELi4ELb0ELb0EN7cutlass10bfloat16_tE19Flash_kernel_traitsILi64ELi64ELi256ELi4ES3_EELb1ELb0ELb1ELb0ELb0ELb1ELb1ELb0EEEvNS_16Flash_fwd_paramsE)
        /*012c*/ 	.short	0x0210
        /*012e*/ 	.short	0x01d0


	//----- nvinfo : EIATTR_SW_WAR
	.align		4
.L_1270:
        /*0130*/ 	.byte	0x04, 0x36
        /*0132*/ 	.short	(.L_1272 - .L_1271)
.L_1271:
        /*0134*/ 	.word	0x00000008
.L_1272:


//--------------------- .nv.info._ZN5flash24flash_fwd_splitkv_kernelI23Flash_fwd_kernel_traitsILi64ELi64ELi256ELi4ELb0ELb0EN7cutlass10bfloat16_tE19Flash_kernel_traitsILi64ELi64ELi256ELi4ES3_EELb1ELb0ELb0ELb0ELb1ELb0ELb1ELb1EEEvNS_16Flash_fwd_paramsE --------------------------
	.section	.nv.info._ZN5flash24flash_fwd_splitkv_kernelI23Flash_fwd_kernel_traitsILi64ELi64ELi256ELi4ELb0ELb0EN7cutlass10bfloat16_tE19Flash_kernel_traitsILi64ELi64ELi256ELi4ES3_EELb1ELb0ELb0ELb0ELb1ELb0ELb1ELb1EEEvNS_16Flash_fwd_paramsE,"",@"SHT_CUDA_INFO"
	.sectionflags	@""
	.align	4


	//----- nvinfo : EIATTR_CUDA_API_VERSION
	.align		4
        /*0000*/ 	.byte	0x04, 0x37
        /*0002*/ 	.short	(.L_1274 - .L_1273)
.L_1273:
        /*0004*/ 	.word	0x00000082


	//----- nvinfo : EIATTR_KPARAM_INFO
	.align		4
.L_1274:
        /*0008*/ 	.byte	0x04, 0x17
        /*000a*/ 	.short	(.L_1276 - .L_1275)
.L_1275:
        /*000c*/ 	.word	0x00000000
        /*0010*/ 	.short	0x0000
        /*0012*/ 	.short	0x0000
        /*0014*/ 	.byte	0x00, 0xf0, 0x41, 0x07


	//----- nvinfo : EIATTR_SPARSE_MMA_MASK
	.align		4
.L_1276:
        /*0018*/ 	.byte	0x03, 0x50
        /*001a*/ 	.short	0x0000


	//----- nvinfo : EIATTR_MAXREG_COUNT
	.align		4
        /*001c*/ 	.byte	0x03, 0x1b
        /*001e*/ 	.short	0x00ff


	//----- nvinfo : EIATTR_NUM_BARRIERS
	.align		4
        /*0020*/ 	.byte	0x02, 0x4c
        /*0022*/ 	.byte	0x01
	.zero		1


	//----- nvinfo : EIATTR_ANNOTATIONS
	.align		4
        /*0024*/ 	.byte	0x04, 0x55
        /*0026*/ 	.short	(.L_1278 - .L_1277)


	//   ....[0]....
.L_1277:
        /* <DEDUP_REMOVED lines=23> */


	//----- nvinfo : EIATTR_MERCURY_ISA_VERSION
	.align		4
.L_1278:
        /*0188*/ 	.byte	0x03, 0x5f
        /*018a*/ 	.short	0x0101


	//----- nvinfo : EIATTR_COOP_GROUP_MASK_REGIDS
	.align		4
        /*018c*/ 	.byte	0x04, 0x29
        /*018e*/ 	.short	(.L_1280 - .L_1279)


	//   ....[0]....
.L_1279:
        /*0190*/ 	.word	0xffffffff


	//   ....[1]....
        /*0194*/ 	.word	0xffffffff


	//   ....[2]....
        /*0198*/ 	.word	0xffffffff


	//   ....[3]....
        /*019c*/ 	.word	0xffffffff


	//   ....[4]....
        /*01a0*/ 	.word	0xffffffff


	//   ....[5]....
        /*01a4*/ 	.word	0xffffffff


	//   ....[6]....
        /*01a8*/ 	.word	0xffffffff


	//   ....[7]....
        /*01ac*/ 	.word	0xffffffff


	//   ....[8]....
        /*01b0*/ 	.word	0xffffffff


	//   ....[9]....
        /*01b4*/ 	.word	0xffffffff


	//   ....[10]....
        /*01b8*/ 	.word	0xffffffff


	//   ....[11]....
        /*01bc*/ 	.word	0xffffffff


	//   ....[12]....
        /*01c0*/ 	.word	0xffffffff


	//   ....[13]....
        /*01c4*/ 	.word	0xffffffff


	//   ....[14]....
        /*01c8*/ 	.word	0xffffffff


	//   ....[15]....
        /*01cc*/ 	.word	0xffffffff


	//   ....[16]....
        /*01d0*/ 	.word	0x0500000b


	//   ....[17]....
        /*01d4*/ 	.word	0x0500000b


	//   ....[18]....
        /*01d8*/ 	.word	0x0500000b


	//   ....[19]....
        /*01dc*/ 	.word	0x0500000b


	//----- nvinfo : EIATTR_COOP_GROUP_INSTR_OFFSETS
	.align		4
.L_1280:
        /*01e0*/ 	.byte	0x04, 0x28
        /*01e2*/ 	.short	(.L_1282 - .L_1281)


	//   ....[0]....
.L_1281:
        /*01e4*/ 	.word	0x000160a0


	//   ....[1]....
        /*01e8*/ 	.word	0x000160e0


	//   ....[2]....
        /*01ec*/ 	.word	0x00016100


	//   ....[3]....
        /*01f0*/ 	.word	0x00016120


	//   ....[4]....
        /*01f4*/ 	.word	0x0001c600


	//   ....[5]....
        /*01f8*/ 	.word	0x0001c630


	//   ....[6]....
        /*01fc*/ 	.word	0x0001c650


	//   ....[7]....
        /*0200*/ 	.word	0x0001c670


	//   ....[8]....
        /*0204*/ 	.word	0x000219b0


	//   ....[9]....
        /*0208*/ 	.word	0x000219c0


	//   ....[10]....
        /*020c*/ 	.word	0x000219f0


	//   ....[11]....
        /*0210*/ 	.word	0x00021a00


	//   ....[12]....
        /*0214*/ 	.word	0x00024650


	//   ....[13]....
        /*0218*/ 	.word	0x00024660


	//   ....[14]....
        /*021c*/ 	.word	0x00024690


	//   ....[15]....
        /*0220*/ 	.word	0x000246a0


	//   ....[16]....
        /*0224*/ 	.word	0x00025480


	//   ....[17]....
        /*0228*/ 	.word	0x00025500


	//   ....[18]....
        /*022c*/ 	.word	0x00025570


	//   ....[19]....
        /*0230*/ 	.word	0x000255e0


	//----- nvinfo : EIATTR_EXIT_INSTR_OFFSETS
	.align		4
.L_1282:
        /*0234*/ 	.byte	0x04, 0x1c
        /*0236*/ 	.short	(.L_1284 - .L_1283)


	//   ....[0]....
.L_1283:
        /*0238*/ 	.word	0x00000200


	//----- nvinfo : EIATTR_CRS_STACK_SIZE
	.align		4
.L_1284:
        /*023c*/ 	.byte	0x04, 0x1e
        /*023e*/ 	.short	(.L_1286 - .L_1285)
.L_1285:
        /*0240*/ 	.word	0x00000000


	//----- nvinfo : EIATTR_CBANK_PARAM_SIZE
	.align		4
.L_1286:
        /*0244*/ 	.byte	0x03, 0x19
        /*0246*/ 	.short	0x01d0


	//----- nvinfo : EIATTR_PARAM_CBANK
	.align		4
        /*0248*/ 	.byte	0x04, 0x0a
        /*024a*/ 	.short	(.L_1288 - .L_1287)
	.align		4
.L_1287:
        /*024c*/ 	.word	index@(.nv.constant0._ZN5flash24flash_fwd_splitkv_kernelI23Flash_fwd_kernel_traitsILi64ELi64ELi256ELi4ELb0ELb0EN7cutlass10bfloat16_tE19Flash_kernel_traitsILi64ELi64ELi256ELi4ES3_EELb1ELb0ELb0ELb0ELb1ELb0ELb1ELb1EEEvNS_16Flash_fwd_paramsE)
        /*0250*/ 	.short	0x0210
        /*0252*/ 	.short	0x01d0


	//----- nvinfo : EIATTR_SW_WAR
	.align		4
.L_1288:
        /*0254*/ 	.byte	0x04, 0x36
        /*0256*/ 	.short	(.L_1290 - .L_1289)
.L_1289:
        /*0258*/ 	.word	0x00000008
.L_1290:


//--------------------- .nv.info._ZN5flash24flash_fwd_splitkv_kernelI23Flash_fwd_kernel_traitsILi64ELi64ELi256ELi4ELb0ELb0EN7cutlass10bfloat16_tE19Flash_kernel_traitsILi64ELi64ELi256ELi4ES3_EELb1ELb0ELb0ELb0ELb1ELb1ELb1ELb1EEEvNS_16Flash_fwd_paramsE --------------------------
	.section	.nv.info._ZN5flash24flash_fwd_splitkv_kernelI23Flash_fwd_kernel_traitsILi64ELi64ELi256ELi4ELb0ELb0EN7cutlass10bfloat16_tE19Flash_kernel_traitsILi64ELi64ELi256ELi4ES3_EELb1ELb0ELb0ELb0ELb1ELb1ELb1ELb1EEEvNS_16Flash_fwd_paramsE,"",@"SHT_CUDA_INFO"
	.sectionflags	@""
	.align	4


	//----- nvinfo : EIATTR_CUDA_API_VERSION
	.align		4
        /*0000*/ 	.byte	0x04, 0x37
        /*0002*/ 	.short	(.L_1292 - .L_1291)
.L_1291:
        /*0004*/ 	.word	0x00000082


	//----- nvinfo : EIATTR_KPARAM_INFO
	.align		4
.L_1292:
        /*0008*/ 	.byte	0x04, 0x17
        /*000a*/ 	.short	(.L_1294 - .L_1293)
.L_1293:
        /*000c*/ 	.word	0x00000000
        /*0010*/ 	.short	0x0000
        /*0012*/ 	.short	0x0000
        /*0014*/ 	.byte	0x00, 0xf0, 0x41, 0x07


	//----- nvinfo : EIATTR_SPARSE_MMA_MASK
	.align		4
.L_1294:
        /*0018*/ 	.byte	0x03, 0x50
        /*001a*/ 	.short	0x0000


	//----- nvinfo : EIATTR_MAXREG_COUNT
	.align		4
        /*001c*/ 	.byte	0x03, 0x1b
        /*001e*/ 	.short	0x00ff


	//----- nvinfo : EIATTR_NUM_BARRIERS
	.align		4
        /*0020*/ 	.byte	0x02, 0x4c
        /*0022*/ 	.byte	0x01
	.zero		1


	//----- nvinfo : EIATTR_ANNOTATIONS
	.align		4
        /*0024*/ 	.byte	0x04, 0x55
        /*0026*/ 	.short	(.L_1296 - .L_1295)


	//   ....[0]....
.L_1295:
        /* <DEDUP_REMOVED lines=34> */


	//----- nvinfo : EIATTR_MERCURY_ISA_VERSION
	.align		4
.L_1296:
        /*0238*/ 	.byte	0x03, 0x5f
        /*023a*/ 	.short	0x0101


	//----- nvinfo : EIATTR_COOP_GROUP_MASK_REGIDS
	.align		4
        /*023c*/ 	.byte	0x04, 0x29
        /*023e*/ 	.short	(.L_1298 - .L_1297)


	//   ....[0]....
.L_1297:
        /*0240*/ 	.word	0xffffffff


	//   ....[1]....
        /*0244*/ 	.word	0xffffffff


	//   ....[2]....
        /*0248*/ 	.word	0xffffffff


	//   ....[3]....
        /*024c*/ 	.word	0xffffffff


	//   ....[4]....
        /*0250*/ 	.word	0xffffffff


	//   ....[5]....
        /*0254*/ 	.word	0xffffffff


	//   ....[6]....
        /*0258*/ 	.word	0xffffffff


	//   ....[7]....
        /*025c*/ 	.word	0xffffffff


	//   ....[8]....
        /*0260*/ 	.word	0xffffffff


	//   ....[9]....
        /*0264*/ 	.word	0xffffffff


	//   ....[10]....
        /*0268*/ 	.word	0xffffffff


	//   ....[11]....
        /*026c*/ 	.word	0xffffffff


	//   ....[12]....
        /*0270*/ 	.word	0xffffffff


	//   ....[13]....
        /*0274*/ 	.word	0xffffffff


	//   ....[14]....
        /*0278*/ 	.word	0xffffffff


	//   ....[15]....
        /*027c*/ 	.word	0xffffffff


	//   ....[16]....
        /*0280*/ 	.word	0x05000004


	//   ....[17]....
        /*0284*/ 	.word	0x05000004


	//   ....[18]....
        /*0288*/ 	.word	0x05000004


	//   ....[19]....
        /*028c*/ 	.word	0x05000004


	//----- nvinfo : EIATTR_COOP_GROUP_INSTR_OFFSETS
	.align		4
.L_1298:
        /*0290*/ 	.byte	0x04, 0x28
        /*0292*/ 	.short	(.L_1300 - .L_1299)


	//   ....[0]....
.L_1299:
        /*0294*/ 	.word	0x00017510


	//   ....[1]....
        /*0298*/ 	.word	0x00017540


	//   ....[2]....
        /*029c*/ 	.word	0x00017730


	//   ....[3]....
        /*02a0*/ 	.word	0x00017860


	//   ....[4]....
        /*02a4*/ 	.word	0x0001ed60


	//   ....[5]....
        /*02a8*/ 	.word	0x0001ee20


	//   ....[6]....
        /*02ac*/ 	.word	0x0001f240


	//   ....[7]....
        /*02b0*/ 	.word	0x0001f2b0


	//   ....[8]....
        /*02b4*/ 	.word	0x000259c0


	//   ....[9]....
        /*02b8*/ 	.word	0x000259f0


	//   ....[10]....
        /*02bc*/ 	.word	0x00025a10


	//   ....[11]....
        /*02c0*/ 	.word	0x00025a30


	//   ....[12]....
        /*02c4*/ 	.word	0x00028760


	//   ....[13]....
        /*02c8*/ 	.word	0x00028770


	//   ....[14]....
        /*02cc*/ 	.word	0x000287a0


	//   ....[15]....
        /*02d0*/ 	.word	0x000287b0


	//   ....[16]....
        /*02d4*/ 	.word	0x00029600


	//   ....[17]....
        /*02d8*/ 	.word	0x00029670


	//   ....[18]....
        /*02dc*/ 	.word	0x000296e0


	//   ....[19]....
        /*02e0*/ 	.word	0x00029740


	//----- nvinfo : EIATTR_EXIT_INSTR_OFFSETS
	.align		4
.L_1300:
        /*02e4*/ 	.byte	0x04, 0x1c
        /*02e6*/ 	.short	(.L_1302 - .L_1301)


	//   ....[0]....
.L_1301:
        /*02e8*/ 	.word	0x00000200


	//----- nvinfo : EIATTR_CRS_STACK_SIZE
	.align		4
.L_1302:
        /*02ec*/ 	.byte	0x04, 0x1e
        /*02ee*/ 	.short	(.L_1304 - .L_1303)
.L_1303:
        /*02f0*/ 	.word	0x00000000


	//----- nvinfo : EIATTR_CBANK_PARAM_SIZE
	.align		4
.L_1304:
        /*02f4*/ 	.byte	0x03, 0x19
        /*02f6*/ 	.short	0x01d0


	//----- nvinfo : EIATTR_PARAM_CBANK
	.align		4
        /*02f8*/ 	.byte	0x04, 0x0a
        /*02fa*/ 	.short	(.L_1306 - .L_1305)
	.align		4
.L_1305:
        /*02fc*/ 	.word	index@(.nv.constant0._ZN5flash24flash_fwd_splitkv_kernelI23Flash_fwd_kernel_traitsILi64ELi64ELi256ELi4ELb0ELb0EN7cutlass10bfloat16_tE19Flash_kernel_traitsILi64ELi64ELi256ELi4ES3_EELb1ELb0ELb0ELb0ELb1ELb1ELb1ELb1EEEvNS_16Flash_fwd_paramsE)
        /*0300*/ 	.short	0x0210
        /*0302*/ 	.short	0x01d0


	//----- nvinfo : EIATTR_SW_WAR
	.align		4
.L_1306:
        /*0304*/ 	.byte	0x04, 0x36
        /*0306*/ 	.short	(.L_1308 - .L_1307)
.L_1307:
        /*0308*/ 	.word	0x00000008
.L_1308:


//--------------------- .nv.info._ZN5flash24flash_fwd_splitkv_kernelI23Flash_fwd_kernel_traitsILi64ELi64ELi256ELi4ELb0ELb0EN7cutlass10bfloat16_tE19Flash_kernel_traitsILi64ELi64ELi256ELi4ES3_EELb1ELb0ELb1ELb0ELb0ELb0ELb1ELb1EEEvNS_16Flash_fwd_paramsE --------------------------
	.section	.nv.info._ZN5flash24flash_fwd_splitkv_kernelI23Flash_fwd_kernel_traitsILi64ELi64ELi256ELi4ELb0ELb0EN7cutlass10bfloat16_tE19Flash_kernel_traitsILi64ELi64ELi256ELi4ES3_EELb1ELb0ELb1ELb0ELb0ELb0ELb1ELb1EEEvNS_16Flash_fwd_paramsE,"",@"SHT_CUDA_INFO"
	.sectionflags	@""
	.align	4


	//----- nvinfo : EIATTR_CUDA_API_VERSION
	.align		4
        /*0000*/ 	.byte	0x04, 0x37
        /*0002*/ 	.short	(.L_1310 - .L_1309)
.L_1309:
        /*0004*/ 	.word	0x00000082


	//----- nvinfo : EIATTR_KPARAM_INFO
	.align		4
.L_1310:
        /*0008*/ 	.byte	0x04, 0x17
        /*000a*/ 	.short	(.L_1312 - .L_1311)
.L_1311:
        /*000c*/ 	.word	0x00000000
        /*0010*/ 	.short	0x0000
        /*0012*/ 	.short	0x0000
        /*0014*/ 	.byte	0x00, 0xf0, 0x41, 0x07


	//----- nvinfo : EIATTR_SPARSE_MMA_MASK
	.align		4
.L_1312:
        /*0018*/ 	.byte	0x03, 0x50
        /*001a*/ 	.short	0x0000


	//----- nvinfo : EIATTR_MAXREG_COUNT
	.align		4
        /*001c*/ 	.byte	0x03, 0x1b
        /*001e*/ 	.short	0x00ff


	//----- nvinfo : EIATTR_NUM_BARRIERS
	.align		4
        /*0020*/ 	.byte	0x02, 0x4c
        /*0022*/ 	.byte	0x01
	.zero		1


	//----- nvinfo : EIATTR_ANNOTATIONS
	.align		4
        /*0024*/ 	.byte	0x04, 0x55
        /*0026*/ 	.short	(.L_1314 - .L_1313)


	//   ....[0]....
.L_1313:
        /* <DEDUP_REMOVED lines=132> */


	//----- nvinfo : EIATTR_MERCURY_ISA_VERSION
	.align		4
.L_1314:
        /*0858*/ 	.byte	0x03, 0x5f
        /*085a*/ 	.short	0x0101


	//----- nvinfo : EIATTR_COOP_GROUP_MASK_REGIDS
	.align		4
        /*085c*/ 	.byte	0x04, 0x29
        /*085e*/ 	.short	(.L_1316 - .L_1315)


	//   ....[0]....
.L_1315:
        /*0860*/ 	.word	0xffffffff


	//   ....[1]....
        /*0864*/ 	.word	0xffffffff


	//   ....[2]....
        /*0868*/ 	.word	0xffffffff


	//   ....[3]....
        /*086c*/ 	.word	0xffffffff


	//   ....[4]....
        /*0870*/ 	.word	0xffffffff


	//   ....[5]....
        /*0874*/ 	.word	0xffffffff


	//   ....[6]....
        /*0878*/ 	.word	0xffffffff


	//   ....[7]....
        /*087c*/ 	.word	0xffffffff


	//   ....[8]....
        /*0880*/ 	.word	0xffffffff


	//   ....[9]....
        /*0884*/ 	.word	0xffffffff


	//   ....[10]....
        /*0888*/ 	.word	0xffffffff


	//   ....[11]....
        /*088c*/ 	.word	0xffffffff


	//   ....[12]....
        /*0890*/ 	.word	0xffffffff


	//   ....[13]....
        /*0894*/ 	.word	0xffffffff


	//   ....[14]....
        /*0898*/ 	.word	0xffffffff


	//   ....[15]....
        /*089c*/ 	.word	0xffffffff


	//   ....[16]....
        /*08a0*/ 	.word	0x05000004


	//   ....[17]....
        /*08a4*/ 	.word	0x05000004


	//   ....[18]....
        /*08a8*/ 	.word	0x05000004


	//   ....[19]....
        /*08ac*/ 	.word	0x05000004


	//----- nvinfo : EIATTR_COOP_GROUP_INSTR_OFFSETS
	.align		4
.L_1316:
        /*08b0*/ 	.byte	0x04, 0x28
        /*08b2*/ 	.short	(.L_1318 - .L_1317)


	//   ....[0]....
.L_1317:
        /*08b4*/ 	.word	0x00019cc0


	//   ....[1]....
        /*08b8*/ 	.word	0x00019d80


	//   ....[2]....
        /*08bc*/ 	.word	0x00019d90


	//   ....[3]....
        /*08c0*/ 	.word	0x00019dc0


	//   ....[4]....
        /*08c4*/ 	.word	0x000227c0


	//   ....[5]....
        /*08c8*/ 	.word	0x00022850


	//   ....[6]....
        /*08cc*/ 	.word	0x000229b0


	//   ....[7]....
        /*08d0*/ 	.word	0x00022ac0


	//   ....[8]....
        /*08d4*/ 	.word	0x0002a690


	//   ....[9]....
        /*08d8*/ 	.word	0x0002a6b0


	//   ....[10]....
        /*08dc*/ 	.word	0x0002b2b0


	//   ....[11]....
        /*08e0*/ 	.word	0x0002b2d0


	//   ....[12]....
        /*08e4*/ 	.word	0x0002d7e0


	//   ....[13]....
        /*08e8*/ 	.word	0x0002d7f0


	//   ....[14]....
        /*08ec*/ 	.word	0x0002d820


	//   ....[15]....
        /*08f0*/ 	.word	0x0002d830


	//   ....[16]....
        /*08f4*/ 	.word	0x0002e700


	//   ....[17]....
        /*08f8*/ 	.word	0x0002e770


	//   ....[18]....
        /*08fc*/ 	.word	0x0002e7e0


	//   ....[19]....
        /*0900*/ 	.word	0x0002e840


	//----- nvinfo : EIATTR_EXIT_INSTR_OFFSETS
	.align		4
.L_1318:
        /*0904*/ 	.byte	0x04, 0x1c
        /*0906*/ 	.short	(.L_1320 - .L_1319)


	//   ....[0]....
.L_1319:
        /*0908*/ 	.word	0x00000200


	//----- nvinfo : EIATTR_CRS_STACK_SIZE
	.align		4
.L_1320:
        /*090c*/ 	.byte	0x04, 0x1e
        /*090e*/ 	.short	(.L_1322 - .L_1321)
.L_1321:
        /*0910*/ 	.word	0x00000000


	//----- nvinfo : EIATTR_CBANK_PARAM_SIZE
	.align		4
.L_1322:
        /*0914*/ 	.byte	0x03, 0x19
        /*0916*/ 	.short	0x01d0


	//----- nvinfo : EIATTR_PARAM_CBANK
	.align		4
        /*0918*/ 	.byte	0x04, 0x0a
        /*091a*/ 	.short	(.L_1324 - .L_1323)
	.align		4
.L_1323:
        /*091c*/ 	.word	index@(.nv.constant0._ZN5flash24flash_fwd_splitkv_kernelI23Flash_fwd_kernel_traitsILi64ELi64ELi256ELi4ELb0ELb0EN7cutlass10bfloat16_tE19Flash_kernel_traitsILi64ELi64ELi256ELi4ES3_EELb1ELb0ELb1ELb0ELb0ELb0ELb1ELb1EEEvNS_16Flash_fwd_paramsE)
        /*0920*/ 	.short	0x0210
        /*0922*/ 	.short	0x01d0


	//----- nvinfo : EIATTR_SW_WAR
	.align		4
.L_1324:
        /*0924*/ 	.byte	0x04, 0x36
        /*0926*/ 	.short	(.L_1326 - .L_1325)
.L_1325:
        /*0928*/ 	.word	0x00000008
.L_1326:


//--------------------- .nv.info._ZN5flash24flash_fwd_splitkv_kernelI23Flash_fwd_kernel_traitsILi64ELi64ELi256ELi4ELb0ELb0EN7cutlass10bfloat16_tE19Flash_kernel_traitsILi64ELi64ELi256ELi4ES3_EELb1ELb0ELb1ELb0ELb0ELb1ELb1ELb1EEEvNS_16Flash_fwd_paramsE --------------------------
	.section	.nv.info._ZN5flash24flash_fwd_splitkv_kernelI23Flash_fwd_kernel_traitsILi64ELi64ELi256ELi4ELb0ELb0EN7cutlass10bfloat16_tE19Flash_kernel_traitsILi64ELi64ELi256ELi4ES3_EELb1ELb0ELb1ELb0ELb0ELb1ELb1ELb1EEEvNS_16Flash_fwd_paramsE,"",@"SHT_CUDA_INFO"
	.sectionflags	@""
	.align	4


	//----- nvinfo : EIATTR_CUDA_API_VERSION
	.align		4
        /*0000*/ 	.byte	0x04, 0x37
        /*0002*/ 	.short	(.L_1328 - .L_1327)
.L_1327:
        /*0004*/ 	.word	0x00000082


	//----- nvinfo : EIATTR_KPARAM_INFO
	.align		4
.L_1328:
        /*0008*/ 	.byte	0x04, 0x17
        /*000a*/ 	.short	(.L_1330 - .L_1329)
.L_1329:
        /*000c*/ 	.word	0x00000000
        /*0010*/ 	.short	0x0000
        /*0012*/ 	.short	0x0000
        /*0014*/ 	.byte	0x00, 0xf0, 0x41, 0x07


	//----- nvinfo : EIATTR_SPARSE_MMA_MASK
	.align		4
.L_1330:
        /*0018*/ 	.byte	0x03, 0x50
        /*001a*/ 	.short	0x0000


	//----- nvinfo : EIATTR_MAXREG_COUNT
	.align		4
        /*001c*/ 	.byte	0x03, 0x1b
        /*001e*/ 	.short	0x00ff


	//----- nvinfo : EIATTR_NUM_BARRIERS
	.align		4
        /*0020*/ 	.byte	0x02, 0x4c
        /*0022*/ 	.byte	0x01
	.zero		1


	//----- nvinfo : EIATTR_ANNOTATIONS
	.align		4
        /*0024*/ 	.byte	0x04, 0x55
        /*0026*/ 	.short	(.L_1332 - .L_1331)


	//   ....[0]....
.L_1331:
        /* <DEDUP_REMOVED lines=144> */


	//----- nvinfo : EIATTR_MERCURY_ISA_VERSION
	.align		4
.L_1332:
        /*0918*/ 	.byte	0x03, 0x5f
        /*091a*/ 	.short	0x0101


	//----- nvinfo : EIATTR_COOP_GROUP_MASK_REGIDS
	.align		4
        /*091c*/ 	.byte	0x04, 0x29
        /*091e*/ 	.short	(.L_1334 - .L_1333)


	//   ....[0]....
.L_1333:
        /*0920*/ 	.word	0xffffffff


	//   ....[1]....
        /*0924*/ 	.word	0xffffffff


	//   ....[2]....
        /*0928*/ 	.word	0xffffffff


	//   ....[3]....
        /*092c*/ 	.word	0xffffffff


	//   ....[4]....
        /*0930*/ 	.word	0xffffffff


	//   ....[5]....
        /*0934*/ 	.word	0xffffffff


	//   ....[6]....
        /*0938*/ 	.word	0xffffffff


	//   ....[7]....
        /*093c*/ 	.word	0xffffffff


	//   ....[8]....
        /*0940*/ 	.word	0xffffffff


	//   ....[9]....
        /*0944*/ 	.word	0xffffffff


	//   ....[10]....
        /*0948*/ 	.word	0xffffffff


	//   ....[11]....
        /*094c*/ 	.word	0xffffffff


	//   ....[12]....
        /*0950*/ 	.word	0xffffffff


	//   ....[13]....
        /*0954*/ 	.word	0xffffffff


	//   ....[14]....
        /*0958*/ 	.word	0xffffffff


	//   ....[15]....
        /*095c*/ 	.word	0xffffffff


	//   ....[16]....
        /*0960*/ 	.word	0x05000004


	//   ....[17]....
        /*0964*/ 	.word	0x05000004


	//   ....[18]....
        /*0968*/ 	.word	0x05000004


	//   ....[19]....
        /*096c*/ 	.word	0x05000004


	//----- nvinfo : EIATTR_COOP_GROUP_INSTR_OFFSETS
	.align		4
.L_1334:
        /*0970*/ 	.byte	0x04, 0x28
        /*0972*/ 	.short	(.L_1336 - .L_1335)


	//   ....[0]....
.L_1335:
        /*0974*/ 	.word	0x0001ad60


	//   ....[1]....
        /*0978*/ 	.word	0x0001ae10


	//   ....[2]....
        /*097c*/ 	.word	0x0001ae20


	//   ....[3]....
        /*0980*/ 	.word	0x0001ae50


	//   ....[4]....
        /*0984*/ 	.word	0x000252f0


	//   ....[5]....
        /*0988*/ 	.word	0x00025310


	//   ....[6]....
        /*098c*/ 	.word	0x00025460


	//   ....[7]....
        /*0990*/ 	.word	0x000254b0


	//   ....[8]....
        /*0994*/ 	.word	0x0002dee0


	//   ....[9]....
        /*0998*/ 	.word	0x0002df00


	//   ....[10]....
        /*099c*/ 	.word	0x0002eb40


	//   ....[11]....
        /*09a0*/ 	.word	0x0002eb70


	//   ....[12]....
        /*09a4*/ 	.word	0x00031020


	//   ....[13]....
        /*09a8*/ 	.word	0x00031030


	//   ....[14]....
        /*09ac*/ 	.word	0x00031060


	//   ....[15]....
        /*09b0*/ 	.word	0x00031070


	//   ....[16]....
        /*09b4*/ 	.word	0x00031f40


	//   ....[17]....
        /*09b8*/ 	.word	0x00031fb0


	//   ....[18]....
        /*09bc*/ 	.word	0x00032020


	//   ....[19]....
        /*09c0*/ 	.word	0x00032080


	//----- nvinfo : EIATTR_EXIT_INSTR_OFFSETS
	.align		4
.L_1336:
        /*09c4*/ 	.byte	0x04, 0x1c
        /*09c6*/ 	.short	(.L_1338 - .L_1337)


	//   ....[0]....
.L_1337:
        /*09c8*/ 	.word	0x00000200


	//----- nvinfo : EIATTR_CRS_STACK_SIZE
	.align		4
.L_1338:
        /*09cc*/ 	.byte	0x04, 0x1e
        /*09ce*/ 	.short	(.L_1340 - .L_1339)
.L_1339:
        /*09d0*/ 	.word	0x00000000


	//----- nvinfo : EIATTR_CBANK_PARAM_SIZE
	.align		4
.L_1340:
        /*09d4*/ 	.byte	0x03, 0x19
        /*09d6*/ 	.short	0x01d0


	//----- nvinfo : EIATTR_PARAM_CBANK
	.align		4
        /*09d8*/ 	.byte	0x04, 0x0a
        /*09da*/ 	.short	(.L_1342 - .L_1341)
	.align		4
.L_1341:
        /*09dc*/ 	.word	index@(.nv.constant0._ZN5flash24flash_fwd_splitkv_kernelI23Flash_fwd_kernel_traitsILi64ELi64ELi256ELi4ELb0ELb0EN7cutlass10bfloat16_tE19Flash_kernel_traitsILi64ELi64ELi256ELi4ES3_EELb1ELb0ELb1ELb0ELb0ELb1ELb1ELb1EEEvNS_16Flash_fwd_paramsE)
        /*09e0*/ 	.short	0x0210
        /*09e2*/ 	.short	0x01d0


	//----- nvinfo : EIATTR_SW_WAR
	.align		4
.L_1342:
        /*09e4*/ 	.byte	0x04, 0x36
        /*09e6*/ 	.short	(.L_1344 - .L_1343)
.L_1343:
        /*09e8*/ 	.word	0x00000008
.L_1344:


//--------------------- .nv.info._ZN5flash32flash_fwd_splitkv_combine_kernelI23Flash_fwd_kernel_traitsILi64ELi64ELi128ELi4ELb0ELb0EN7cutlass10bfloat16_tE19Flash_kernel_traitsILi64ELi64ELi128ELi4ES3_EELi8ELi7ELb0EEEvNS_16Flash_fwd_paramsE --------------------------
	.section	.nv.info._ZN5flash32flash_fwd_splitkv_combine_kernelI23Flash_fwd_kernel_traitsILi64ELi64ELi128ELi4ELb0ELb0EN7cutlass10bfloat16_tE19Flash_kernel_traitsILi64ELi64ELi128ELi4ES3_EELi8ELi7ELb0EEEvNS_16Flash_fwd_paramsE,"",@"SHT_CUDA_INFO"
	.sectionflags	@""
	.align	4


	//----- nvinfo : EIATTR_CUDA_API_VERSION
	.align		4
        /*0000*/ 	.byte	0x04, 0x37
        /*0002*/ 	.short	(.L_1346 - .L_1345)
.L_1345:
        /*0004*/ 	.word	0x00000082


	//----- nvinfo : EIATTR_KPARAM_INFO
	.align		4
.L_1346:
        /*0008*/ 	.byte	0x04, 0x17
        /*000a*/ 	.short	(.L_1348 - .L_1347)
.L_1347:
        /*000c*/ 	.word	0x00000000
        /*0010*/ 	.short	0x0000
        /*0012*/ 	.short	0x0000
        /*0014*/ 	.byte	0x00, 0xf0, 0x41, 0x07


	//----- nvinfo : EIATTR_SPARSE_MMA_MASK
	.align		4
.L_1348:
        /*0018*/ 	.byte	0x03, 0x50
        /*001a*/ 	.short	0x0000


	//----- nvinfo : EIATTR_MAXREG_COUNT
	.align		4
        /*001c*/ 	.byte	0x03, 0x1b
        /*001e*/ 	.short	0x00ff


	//----- nvinfo : EIATTR_NUM_BARRIERS
	.align		4
        /*0020*/ 	.byte	0x02, 0x4c
        /*0022*/ 	.byte	0x01
	.zero		1


	//----- nvinfo : EIATTR_MERCURY_ISA_VERSION
	.align		4
        /*0024*/ 	.byte	0x03, 0x5f
        /*0026*/ 	.short	0x0101


	//----- nvinfo : EIATTR_COOP_GROUP_MASK_REGIDS
	.align		4
        /*0028*/ 	.byte	0x04, 0x29
        /*002a*/ 	.short	(.L_1350 - .L_1349)


	//   ....[0]....
.L_1349:
        /*002c*/ 	.word	0xffffffff


	//   ....[1]....
        /*0030*/ 	.word	0xffffffff


	//   ....[2]....
        /*0034*/ 	.word	0xffffffff


	//   ....[3]....
        /*0038*/ 	.word	0xffffffff


	//   ....[4]....
        /*003c*/ 	.word	0xffffffff


	//   ....[5]....
        /*0040*/ 	.word	0xffffffff


	//   ....[6]....
        /*0044*/ 	.word	0xffffffff


	//   ....[7]....
        /*0048*/ 	.word	0xffffffff


	//----- nvinfo : EIATTR_COOP_GROUP_INSTR_OFFSETS
	.align		4
.L_1350:
        /*004c*/ 	.byte	0x04, 0x28
        /*004e*/ 	.short	(.L_1352 - .L_1351)


	//   ....[0]....
.L_1351:
        /*0050*/ 	.word	0x000020a0


	//   ....[1]....
        /*0054*/ 	.word	0x000020c0


	//   ....[2]....
        /*0058*/ 	.word	0x000020e0


	//   ....[3]....
        /*005c*/ 	.word	0x00002100


	//   ....[4]....
        /*0060*/ 	.word	0x000023a0


	//   ....[5]....
        /*0064*/ 	.word	0x00002410


	//   ....[6]....
        /*0068*/ 	.word	0x00002500


	//   ....[7]....
        /*006c*/ 	.word	0x000025a0


	//----- nvinfo : EIATTR_EXIT_INSTR_OFFSETS
	.align		4
.L_1352:
        /*0070*/ 	.byte	0x04, 0x1c
        /*0072*/ 	.short	(.L_1354 - .L_1353)


	//   ....[0]....
.L_1353:
        /*0074*/ 	.word	0x00004c20


	//   ....[1]....
        /*0078*/ 	.word	0x00004c50


	//   ....[2]....
        /*007c*/ 	.word	0x00005140


	//----- nvinfo : EIATTR_CRS_STACK_SIZE
	.align		4
.L_1354:
        /*0080*/ 	.byte	0x04, 0x1e
        /*0082*/ 	.short	(.L_1356 - .L_1355)
.L_1355:
        /*0084*/ 	.word	0x00000000


	//----- nvinfo : EIATTR_CBANK_PARAM_SIZE
	.align		4
.L_1356:
        /*0088*/ 	.byte	0x03, 0x19
        /*008a*/ 	.short	0x01d0


	//----- nvinfo : EIATTR_PARAM_CBANK
	.align		4
        /*008c*/ 	.byte	0x04, 0x0a
        /*008e*/ 	.short	(.L_1358 - .L_1357)
	.align		4
.L_1357:
        /*0090*/ 	.word	index@(.nv.constant0._ZN5flash32flash_fwd_splitkv_combine_kernelI23Flash_fwd_kernel_traitsILi64ELi64ELi128ELi4ELb0ELb0EN7cutlass10bfloat16_tE19Flash_kernel_traitsILi64ELi64ELi128ELi4ES3_EELi8ELi7ELb0EEEvNS_16Flash_fwd_paramsE)
        /*0094*/ 	.short	0x0210
        /*0096*/ 	.short	0x01d0


	//----- nvinfo : EIATTR_SW_WAR
	.align		4
.L_1358:
        /*0098*/ 	.byte	0x04, 0x36
        /*009a*/ 	.short	(.L_1360 - .L_1359)
.L_1359:
        /*009c*/ 	.word	0x00000008
.L_1360:


//--------------------- .nv.info._ZN5flash32flash_fwd_splitkv_combine_kernelI23Flash_fwd_kernel_traitsILi64ELi64ELi128ELi4ELb0ELb0EN7cutlass10bfloat16_tE19Flash_kernel_traitsILi64ELi64ELi128ELi4ES3_EELi8ELi6ELb0EEEvNS_16Flash_fwd_paramsE --------------------------
	.section	.nv.info._ZN5flash32flash_fwd_splitkv_combine_kernelI23Flash_fwd_kernel_traitsILi64ELi64ELi128ELi4ELb0ELb0EN7cutlass10bfloat16_tE19Flash_kernel_traitsILi64ELi64ELi128ELi4ES3_EELi8ELi6ELb0EEEvNS_16Flash_fwd_paramsE,"",@"SHT_CUDA_INFO"
	.sectionflags	@""
	.align	4


	//----- nvinfo : EIATTR_CUDA_API_VERSION
	.align		4
        /*0000*/ 	.byte	0x04, 0x37
        /*0002*/ 	.short	(.L_1362 - .L_1361)
.L_1361:
        /*0004*/ 	.word	0x00000082


	//----- nvinfo : EIATTR_KPARAM_INFO
	.align		4
.L_1362:
        /*0008*/ 	.byte	0x04, 0x17
        /*000a*/ 	.short	(.L_1364 - .L_1363)
.L_1363:
        /*000c*/ 	.word	0x00000000
        /*0010*/ 	.short	0x0000
        /*0012*/ 	.short	0x0000
        /*0014*/ 	.byte	0x00, 0xf0, 0x41, 0x07


	//----- nvinfo : EIATTR_SPARSE_MMA_MASK
	.align		4
.L_1364:
        /*0018*/ 	.byte	0x03, 0x50
        /*001a*/ 	.short	0x0000


	//----- nvinfo : EIATTR_MAXREG_COUNT
	.align		4
        /*001c*/ 	.byte	0x03, 0x1b
        /*001e*/ 	.short	0x00ff


	//----- nvinfo : EIATTR_NUM_BARRIERS
	.align		4
        /*0020*/ 	.byte	0x02, 0x4c
        /*0022*/ 	.byte	0x01
	.zero		1


	//----- nvinfo : EIATTR_MERCURY_ISA_VERSION
	.align		4
        /*0024*/ 	.byte	0x03, 0x5f
        /*0026*/ 	.short	0x0101


	//----- nvinfo : EIATTR_COOP_GROUP_MASK_REGIDS
	.align		4
        /*0028*/ 	.byte	0x04, 0x29
        /*002a*/ 	.short	(.L_1366 - .L_1365)


	//   ....[0]....
.L_1365:
        /*002c*/ 	.word	0xffffffff


	//   ....[1]....
        /*0030*/ 	.word	0xffffffff


	//   ....[2]....
        /*0034*/ 	.word	0xffffffff


	//   ....[3]....
        /*0038*/ 	.word	0xffffffff


	//   ....[4]....
        /*003c*/ 	.word	0xffffffff


	//   ....[5]....
        /*0040*/ 	.word	0xffffffff


	//   ....[6]....
        /*0044*/ 	.word	0xffffffff


	//   ....[7]....
        /*0048*/ 	.word	0xffffffff


	//----- nvinfo : EIATTR_COOP_GROUP_INSTR_OFFSETS
	.align		4
.L_1366:
        /*004c*/ 	.byte	0x04, 0x28
        /*004e*/ 	.short	(.L_1368 - .L_1367)


	//   ....[0]....
.L_1367:
        /*0050*/ 	.word	0x00001b70


	//   ....[1]....
        /*0054*/ 	.word	0x00001ba0


	//   ....[2]....
        /*0058*/ 	.word	0x00001bc0


	//   ....[3]....
        /*005c*/ 	.word	0x00001be0


	//   ....[4]....
        /*0060*/ 	.word	0x00001d50


	//   ....[5]....
        /*0064*/ 	.word	0x00001dc0


	//   ....[6]....
        /*0068*/ 	.word	0x00001ea0


	//   ....[7]....
        /*006c*/ 	.word	0x00001fb0


	//----- nvinfo : EIATTR_EXIT_INSTR_OFFSETS
	.align		4
.L_1368:
        /*0070*/ 	.byte	0x04, 0x1c
        /*0072*/ 	.short	(.L_1370 - .L_1369)


	//   ....[0]....
.L_1369:
        /*0074*/ 	.word	0x00004390


	//   ....[1]....
        /*0078*/ 	.word	0x000043c0


	//   ....[2]....
        /*007c*/ 	.word	0x000048c0


	//----- nvinfo : EIATTR_CRS_STACK_SIZE
	.align		4
.L_1370:
        /*0080*/ 	.byte	0x04, 0x1e
        /*0082*/ 	.short	(.L_1372 - .L_1371)
.L_1371:
        /*0084*/ 	.word	0x00000000


	//----- nvinfo : EIATTR_CBANK_PARAM_SIZE
	.align		4
.L_1372:
        /*0088*/ 	.byte	0x03, 0x19
        /*008a*/ 	.short	0x01d0


	//----- nvinfo : EIATTR_PARAM_CBANK
	.align		4
        /*008c*/ 	.byte	0x04, 0x0a
        /*008e*/ 	.short	(.L_1374 - .L_1373)
	.align		4
.L_1373:
        /*0090*/ 	.word	index@(.nv.constant0._ZN5flash32flash_fwd_splitkv_combine_kernelI23Flash_fwd_kernel_traitsILi64ELi64ELi128ELi4ELb0ELb0EN7cutlass10bfloat16_tE19Flash_kernel_traitsILi64ELi64ELi128ELi4ES3_EELi8ELi6ELb0EEEvNS_16Flash_fwd_paramsE)
        /*0094*/ 	.short	0x0210
        /*0096*/ 	.short	0x01d0


	//----- nvinfo : EIATTR_SW_WAR
	.align		4
.L_1374:
        /*0098*/ 	.byte	0x04, 0x36
        /*009a*/ 	.short	(.L_1376 - .L_1375)
.L_1375:
        /*009c*/ 	.word	0x00000008
.L_1376:


//--------------------- .nv.info._ZN5flash32flash_fwd_splitkv_combine_kernelI23Flash_fwd_kernel_traitsILi64ELi64ELi128ELi4ELb0ELb0EN7cutlass10bfloat16_tE19Flash_kernel_traitsILi64ELi64ELi128ELi4ES3_EELi8ELi5ELb0EEEvNS_16Flash_fwd_paramsE --------------------------
	.section	.nv.info._ZN5flash32flash_fwd_splitkv_combine_kernelI23Flash_fwd_kernel_traitsILi64ELi64ELi128ELi4ELb0ELb0EN7cutlass10bfloat16_tE19Flash_kernel_traitsILi64ELi64ELi128ELi4ES3_EELi8ELi5ELb0EEEvNS_16Flash_fwd_paramsE,"",@"SHT_CUDA_INFO"
	.sectionflags	@""
	.align	4


	//----- nvinfo : EIATTR_CUDA_API_VERSION
	.align		4
        /*0000*/ 	.byte	0x04, 0x37
        /*0002*/ 	.short	(.L_1378 - .L_1377)
.L_1377:
        /*0004*/ 	.word	0x00000082


	//----- nvinfo : EIATTR_KPARAM_INFO
	.align		4
.L_1378:
        /*0008*/ 	.byte	0x04, 0x17
        /*000a*/ 	.short	(.L_1380 - .L_1379)
.L_1379:
        /*000c*/ 	.word	0x00000000
        /*0010*/ 	.short	0x0000
        /*0012*/ 	.short	0x0000
        /*0014*/ 	.byte	0x00, 0xf0, 0x41, 0x07


	//----- nvinfo : EIATTR_SPARSE_MMA_MASK
	.align		4
.L_1380:
        /*0018*/ 	.byte	0x03, 0x50
        /*001a*/ 	.short	0x0000


	//----- nvinfo : EIATTR_MAXREG_COUNT
	.align		4
        /*001c*/ 	.byte	0x03, 0x1b
        /*001e*/ 	.short	0x00ff


	//----- nvinfo : EIATTR_NUM_BARRIERS
	.align		4
        /*0020*/ 	.byte	0x02, 0x4c
        /*0022*/ 	.byte	0x01
	.zero		1


	//----- nvinfo : EIATTR_MERCURY_ISA_VERSION
	.align		4
        /*0024*/ 	.byte	0x03, 0x5f
        /*0026*/ 	.short	0x0101


	//----- nvinfo : EIATTR_COOP_GROUP_MASK_REGIDS
	.align		4
        /*0028*/ 	.byte	0x04, 0x29
        /*002a*/ 	.short	(.L_1382 - .L_1381)


	//   ....[0]....
.L_1381:
        /*002c*/ 	.word	0xffffffff


	//   ....[1]....
        /*0030*/ 	.word	0xffffffff


	//   ....[2]....
        /*0034*/ 	.word	0xffffffff


	//   ....[3]....
        /*0038*/ 	.word	0xffffffff


	//   ....[4]....
        /*003c*/ 	.word	0xffffffff


	//   ....[5]....
        /*0040*/ 	.word	0xffffffff


	//   ....[6]....
        /*0044*/ 	.word	0xffffffff


	//   ....[7]....
        /*0048*/ 	.word	0xffffffff


	//----- nvinfo : EIATTR_COOP_GROUP_INSTR_OFFSETS
	.align		4
.L_1382:
        /*004c*/ 	.byte	0x04, 0x28
        /*004e*/ 	.short	(.L_1384 - .L_1383)


	//   ....[0]....
.L_1383:
        /*0050*/ 	.word	0x000016d0


	//   ....[1]....
        /*0054*/ 	.word	0x000016f0


	//   ....[2]....
        /*0058*/ 	.word	0x00001720


	//   ....[3]....
        /*005c*/ 	.word	0x00001790


	//   ....[4]....
        /*0060*/ 	.word	0x00001980


	//   ....[5]....
        /*0064*/ 	.word	0x000019d0


	//   ....[6]....
        /*0068*/ 	.word	0x00001a70


	//   ....[7]....
        /*006c*/ 	.word	0x00001bc0


	//----- nvinfo : EIATTR_EXIT_INSTR_OFFSETS
	.align		4
.L_1384:
        /*0070*/ 	.byte	0x04, 0x1c
        /*0072*/ 	.short	(.L_1386 - .L_1385)


	//   ....[0]....
.L_1385:
        /*0074*/ 	.word	0x00003fe0


	//   ....[1]....
        /*0078*/ 	.word	0x00004010


	//   ....[2]....
        /*007c*/ 	.word	0x00004510


	//----- nvinfo : EIATTR_CRS_STACK_SIZE
	.align		4
.L_1386:
        /*0080*/ 	.byte	0x04, 0x1e
        /*0082*/ 	.short	(.L_1388 - .L_1387)
.L_1387:
        /*0084*/ 	.word	0x00000000


	//----- nvinfo : EIATTR_CBANK_PARAM_SIZE
	.align		4
.L_1388:
        /*0088*/ 	.byte	0x03, 0x19
        /*008a*/ 	.short	0x01d0


	//----- nvinfo : EIATTR_PARAM_CBANK
	.align		4
        /*008c*/ 	.byte	0x04, 0x0a
        /*008e*/ 	.short	(.L_1390 - .L_1389)
	.align		4
.L_1389:
        /*0090*/ 	.word	index@(.nv.constant0._ZN5flash32flash_fwd_splitkv_combine_kernelI23Flash_fwd_kernel_traitsILi64ELi64ELi128ELi4ELb0ELb0EN7cutlass10bfloat16_tE19Flash_kernel_traitsILi64ELi64ELi128ELi4ES3_EELi8ELi5ELb0EEEvNS_16Flash_fwd_paramsE)
        /*0094*/ 	.short	0x0210
        /*0096*/ 	.short	0x01d0


	//----- nvinfo : EIATTR_SW_WAR
	.align		4
.L_1390:
        /*0098*/ 	.byte	0x04, 0x36
        /*009a*/ 	.short	(.L_1392 - .L_1391)
.L_1391:
        /*009c*/ 	.word	0x00000008
.L_1392:


//--------------------- .nv.info._ZN5flash32flash_fwd_splitkv_combine_kernelI23Flash_fwd_kernel_traitsILi64ELi64ELi128ELi4ELb0ELb0EN7cutlass10bfloat16_tE19Flash_kernel_traitsILi64ELi64ELi128ELi4ES3_EELi8ELi4ELb0EEEvNS_16Flash_fwd_paramsE --------------------------
	.section	.nv.info._ZN5flash32flash_fwd_splitkv_combine_kernelI23Flash_fwd_kernel_traitsILi64ELi64ELi128ELi4ELb0ELb0EN7cutlass10bfloat16_tE19Flash_kernel_traitsILi64ELi64ELi128ELi4ES3_EELi8ELi4ELb0EEEvNS_16Flash_fwd_paramsE,"",@"SHT_CUDA_INFO"
	.sectionflags	@""
	.align	4


	//----- nvinfo : EIATTR_CUDA_API_VERSION
	.align		4
        /*0000*/ 	.byte	0x04, 0x37
        /*0002*/ 	.short	(.L_1394 - .L_1393)
.L_1393:
        /*0004*/ 	.word	0x00000082


	//----- nvinfo : EIATTR_KPARAM_INFO
	.align		4
.L_1394:
        /*0008*/ 	.byte	0x04, 0x17
        /*000a*/ 	.short	(.L_1396 - .L_1395)
.L_1395:
        /*000c*/ 	.word	0x00000000
        /*0010*/ 	.short	0x0000
        /*0012*/ 	.short	0x0000
        /*0014*/ 	.byte	0x00, 0xf0, 0x41, 0x07


	//----- nvinfo : EIATTR_SPARSE_MMA_MASK
	.align		4
.L_1396:
        /*0018*/ 	.byte	0x03, 0x50
        /*001a*/ 	.short	0x0000


	//----- nvinfo : EIATTR_MAXREG_COUNT
	.align		4
        /*001c*/ 	.byte	0x03, 0x1b
        /*001e*/ 	.short	0x00ff


	//----- nvinfo : EIATTR_NUM_BARRIERS
	.align		4
        /*0020*/ 	.byte	0x02, 0x4c
        /*0022*/ 	.byte	0x01
	.zero		1


	//----- nvinfo : EIATTR_MERCURY_ISA_VERSION
	.align		4
        /*0024*/ 	.byte	0x03, 0x5f
        /*0026*/ 	.short	0x0101


	//----- nvinfo : EIATTR_COOP_GROUP_MASK_REGIDS
	.align		4
        /*0028*/ 	.byte	0x04, 0x29
        /*002a*/ 	.short	(.L_1398 - .L_1397)


	//   ....[0]....
.L_1397:
        /*002c*/ 	.word	0xffffffff


	//   ....[1]....
        /*0030*/ 	.word	0xffffffff


	//   ....[2]....
        /*0034*/ 	.word	0xffffffff


	//   ....[3]....
        /*0038*/ 	.word	0xffffffff


	//   ....[4]....
        /*003c*/ 	.word	0xffffffff


	//   ....[5]....
        /*0040*/ 	.word	0xffffffff


	//   ....[6]....
        /*0044*/ 	.word	0xffffffff


	//   ....[7]....
        /*0048*/ 	.word	0xffffffff


	//----- nvinfo : EIATTR_COOP_GROUP_INSTR_OFFSETS
	.align		4
.L_1398:
        /*004c*/ 	.byte	0x04, 0x28
        /*004e*/ 	.short	(.L_1400 - .L_1399)


	//   ....[0]....
.L_1399:
        /*0050*/ 	.word	0x00001830


	//   ....[1]....
        /*0054*/ 	.word	0x000018a0


	//   ....[2]....
        /*0058*/ 	.word	0x000018e0


	//   ....[3]....
        /*005c*/ 	.word	0x00001910


	//   ....[4]....
        /*0060*/ 	.word	0x00001a40


	//   ....[5]....
        /*0064*/ 	.word	0x00001af0


	//   ....[6]....
        /*0068*/ 	.word	0x00001b90


	//   ....[7]....
        /*006c*/ 	.word	0x00001c80


	//----- nvinfo : EIATTR_EXIT_INSTR_OFFSETS
	.align		4
.L_1400:
        /*0070*/ 	.byte	0x04, 0x1c
        /*0072*/ 	.short	(.L_1402 - .L_1401)


	//   ....[0]....
.L_1401:
        /*0074*/ 	.word	0x00004010


	//   ....[1]....
        /*0078*/ 	.word	0x00004040


	//   ....[2]....
        /*007c*/ 	.word	0x00004540


	//----- nvinfo : EIATTR_CRS_STACK_SIZE
	.align		4
.L_1402:
        /*0080*/ 	.byte	0x04, 0x1e
        /*0082*/ 	.short	(.L_1404 - .L_1403)
.L_1403:
        /*0084*/ 	.word	0x00000000


	//----- nvinfo : EIATTR_CBANK_PARAM_SIZE
	.align		4
.L_1404:
        /*0088*/ 	.byte	0x03, 0x19
        /*008a*/ 	.short	0x01d0


	//----- nvinfo : EIATTR_PARAM_CBANK
	.align		4
        /*008c*/ 	.byte	0x04, 0x0a
        /*008e*/ 	.short	(.L_1406 - .L_1405)
	.align		4
.L_1405:
        /*0090*/ 	.word	index@(.nv.constant0._ZN5flash32flash_fwd_splitkv_combine_kernelI23Flash_fwd_kernel_traitsILi64ELi64ELi128ELi4ELb0ELb0EN7cutlass10bfloat16_tE19Flash_kernel_traitsILi64ELi64ELi128ELi4ES3_EELi8ELi4ELb0EEEvNS_16Flash_fwd_paramsE)
        /*0094*/ 	.short	0x0210
        /*0096*/ 	.short	0x01d0


	//----- nvinfo : EIATTR_SW_WAR
	.align		4
.L_1406:
        /*0098*/ 	.byte	0x04, 0x36
        /*009a*/ 	.short	(.L_1408 - .L_1407)
.L_1407:
        /*009c*/ 	.word	0x00000008
.L_1408:


//--------------------- .nv.info._ZN5flash32flash_fwd_splitkv_combine_kernelI23Flash_fwd_kernel_traitsILi64ELi64ELi128ELi4ELb0ELb0EN7cutlass10bfloat16_tE19Flash_kernel_traitsILi64ELi64ELi128ELi4ES3_EELi8ELi3ELb0EEEvNS_16Flash_fwd_paramsE --------------------------
	.section	.nv.info._ZN5flash32flash_fwd_splitkv_combine_kernelI23Flash_fwd_kernel_traitsILi64ELi64ELi128ELi4ELb0ELb0EN7cutlass10bfloat16_tE19Flash_kernel_traitsILi64ELi64ELi128ELi4ES3_EELi8ELi3ELb0EEEvNS_16Flash_fwd_paramsE,"",@"SHT_CUDA_INFO"
	.sectionflags	@""
	.align	4


	//----- nvinfo : EIATTR_CUDA_API_VERSION
	.align		4
        /*0000*/ 	.byte	0x04, 0x37
        /*0002*/ 	.short	(.L_1410 - .L_1409)
.L_1409:
        /*0004*/ 	.word	0x00000082


	//----- nvinfo : EIATTR_KPARAM_INFO
	.align		4
.L_1410:
        /*0008*/ 	.byte	0x04, 0x17
        /*000a*/ 	.short	(.L_1412 - .L_1411)
.L_1411:
        /*000c*/ 	.word	0x00000000
        /*0010*/ 	.short	0x0000
        /*0012*/ 	.short	0x0000
        /*0014*/ 	.byte	0x00, 0xf0, 0x41, 0x07


	//----- nvinfo : EIATTR_SPARSE_MMA_MASK
	.align		4
.L_1412:
        /*0018*/ 	.byte	0x03, 0x50
        /*001a*/ 	.short	0x0000


	//----- nvinfo : EIATTR_MAXREG_COUNT
	.align		4
        /*001c*/ 	.byte	0x03, 0x1b
        /*001e*/ 	.short	0x00ff


	//----- nvinfo : EIATTR_NUM_BARRIERS
	.align		4
        /*0020*/ 	.byte	0x02, 0x4c
        /*0022*/ 	.byte	0x01
	.zero		1


	//----- nvinfo : EIATTR_MERCURY_ISA_VERSION
	.align		4
        /*0024*/ 	.byte	0x03, 0x5f
        /*0026*/ 	.short	0x0101


	//----- nvinfo : EIATTR_COOP_GROUP_MASK_REGIDS
	.align		4
        /*0028*/ 	.byte	0x04, 0x29
        /*002a*/ 	.short	(.L_1414 - .L_1413)


	//   ....[0]....
.L_1413:
        /*002c*/ 	.word	0xffffffff


	//   ....[1]....
        /*0030*/ 	.word	0xffffffff


	//   ....[2]....
        /*0034*/ 	.word	0xffffffff


	//   ....[3]....
        /*0038*/ 	.word	0xffffffff


	//   ....[4]....
        /*003c*/ 	.word	0xffffffff


	//   ....[5]....
        /*0040*/ 	.word	0xffffffff


	//----- nvinfo : EIATTR_COOP_GROUP_INSTR_OFFSETS
	.align		4
.L_1414:
        /*0044*/ 	.byte	0x04, 0x28
        /*0046*/ 	.short	(.L_1416 - .L_1415)


	//   ....[0]....
.L_1415:
        /*0048*/ 	.word	0x000017f0


	//   ....[1]....
        /*004c*/ 	.word	0x00001820


	//   ....[2]....
        /*0050*/ 	.word	0x00001860


	//   ....[3]....
        /*0054*/ 	.word	0x00001a10


	//   ....[4]....
        /*0058*/ 	.word	0x00001a90


	//   ....[5]....
        /*005c*/ 	.word	0x00001ba0


	//----- nvinfo : EIATTR_EXIT_INSTR_OFFSETS
	.align		4
.L_1416:
        /*0060*/ 	.byte	0x04, 0x1c
        /*0062*/ 	.short	(.L_1418 - .L_1417)


	//   ....[0]....
.L_1417:
        /*0064*/ 	.word	0x00003ec0


	//   ....[1]....
        /*0068*/ 	.word	0x00003ef0


	//   ....[2]....
        /*006c*/ 	.word	0x000043f0


	//----- nvinfo : EIATTR_CRS_STACK_SIZE
	.align		4
.L_1418:
        /*0070*/ 	.byte	0x04, 0x1e
        /*0072*/ 	.short	(.L_1420 - .L_1419)
.L_1419:
        /*0074*/ 	.word	0x00000000


	//----- nvinfo : EIATTR_CBANK_PARAM_SIZE
	.align		4
.L_1420:
        /*0078*/ 	.byte	0x03, 0x19
        /*007a*/ 	.short	0x01d0


	//----- nvinfo : EIATTR_PARAM_CBANK
	.align		4
        /*007c*/ 	.byte	0x04, 0x0a
        /*007e*/ 	.short	(.L_1422 - .L_1421)
	.align		4
.L_1421:
        /*0080*/ 	.word	index@(.nv.constant0._ZN5flash32flash_fwd_splitkv_combine_kernelI23Flash_fwd_kernel_traitsILi64ELi64ELi128ELi4ELb0ELb0EN7cutlass10bfloat16_tE19Flash_kernel_traitsILi64ELi64ELi128ELi4ES3_EELi8ELi3ELb0EEEvNS_16Flash_fwd_paramsE)
        /*0084*/ 	.short	0x0210
        /*0086*/ 	.short	0x01d0


	//----- nvinfo : EIATTR_SW_WAR
	.align		4
.L_1422:
        /*0088*/ 	.byte	0x04, 0x36
        /*008a*/ 	.short	(.L_1424 - .L_1423)
.L_1423:
        /*008c*/ 	.word	0x00000008
.L_1424:


//--------------------- .nv.info._ZN5flash32flash_fwd_splitkv_combine_kernelI23Flash_fwd_kernel_traitsILi64ELi64ELi128ELi4ELb0ELb0EN7cutlass10bfloat16_tE19Flash_kernel_traitsILi64ELi64ELi128ELi4ES3_EELi8ELi2ELb0EEEvNS_16Flash_fwd_paramsE --------------------------
	.section	.nv.info._ZN5flash32flash_fwd_splitkv_combine_kernelI23Flash_fwd_kernel_traitsILi64ELi64ELi128ELi4ELb0ELb0EN7cutlass10bfloat16_tE19Flash_kernel_traitsILi64ELi64ELi128ELi4ES3_EELi8ELi2ELb0EEEvNS_16Flash_fwd_paramsE,"",@"SHT_CUDA_INFO"
	.sectionflags	@""
	.align	4


	//----- nvinfo : EIATTR_CUDA_API_VERSION
	.align		4
        /*0000*/ 	.byte	0x04, 0x37
        /*0002*/ 	.short	(.L_1426 - .L_1425)
.L_1425:
        /*0004*/ 	.word	0x00000082


	//----- nvinfo : EIATTR_KPARAM_INFO
	.align		4
.L_1426:
        /*0008*/ 	.byte	0x04, 0x17
        /*000a*/ 	.short	(.L_1428 - .L_1427)
.L_1427:
        /*000c*/ 	.word	0x00000000
        /*0010*/ 	.short	0x0000
        /*0012*/ 	.short	0x0000
        /*0014*/ 	.byte	0x00, 0xf0, 0x41, 0x07


	//----- nvinfo : EIATTR_SPARSE_MMA_MASK
	.align		4
.L_1428:
        /*0018*/ 	.byte	0x03, 0x50
        /*001a*/ 	.short	0x0000


	//----- nvinfo : EIATTR_MAXREG_COUNT
	.align		4
        /*001c*/ 	.byte	0x03, 0x1b
        /*001e*/ 	.short	0x00ff


	//----- nvinfo : EIATTR_NUM_BARRIERS
	.align		4
        /*0020*/ 	.byte	0x02, 0x4c
        /*0022*/ 	.byte	0x01
	.zero		1


	//----- nvinfo : EIATTR_MERCURY_ISA_VERSION
	.align		4
        /*0024*/ 	.byte	0x03, 0x5f
        /*0026*/ 	.short	0x0101


	//----- nvinfo : EIATTR_COOP_GROUP_MASK_REGIDS
	.align		4
        /*0028*/ 	.byte	0x04, 0x29
        /*002a*/ 	.short	(.L_1430 - .L_1429)


	//   ....[0]....
.L_1429:
        /*002c*/ 	.word	0xffffffff


	//   ....[1]....
        /*0030*/ 	.word	0xffffffff


	//   ....[2]....
        /*0034*/ 	.word	0xffffffff


	//   ....[3]....
        /*0038*/ 	.word	0xffffffff


	//----- nvinfo : EIATTR_COOP_GROUP_INSTR_OFFSETS
	.align		4
.L_1430:
        /*003c*/ 	.byte	0x04, 0x28
        /*003e*/ 	.short	(.L_1432 - .L_1431)


	//   ....[0]....
.L_1431:
        /*0040*/ 	.word	0x00001820


	//   ....[1]....
        /*0044*/ 	.word	0x000018c0


	//   ....[2]....
        /*0048*/ 	.word	0x00001a80


	//   ....[3]....
        /*004c*/ 	.word	0x00001af0


	//----- nvinfo : EIATTR_EXIT_INSTR_OFFSETS
	.align		4
.L_1432:
        /*0050*/ 	.byte	0x04, 0x1c
        /*0052*/ 	.short	(.L_1434 - .L_1433)


	//   ....[0]....
.L_1433:
        /*0054*/ 	.word	0x00003fb0


	//   ....[1]....
        /*0058*/ 	.word	0x00003fe0


	//   ....[2]....
        /*005c*/ 	.word	0x000044c0


	//----- nvinfo : EIATTR_CRS_STACK_SIZE
	.align		4
.L_1434:
        /*0060*/ 	.byte	0x04, 0x1e
        /*0062*/ 	.short	(.L_1436 - .L_1435)
.L_1435:
        /*0064*/ 	.word	0x00000000


	//----- nvinfo : EIATTR_CBANK_PARAM_SIZE
	.align		4
.L_1436:
        /*0068*/ 	.byte	0x03, 0x19
        /*006a*/ 	.short	0x01d0


	//----- nvinfo : EIATTR_PARAM_CBANK
	.align		4
        /*006c*/ 	.byte	0x04, 0x0a
        /*006e*/ 	.short	(.L_1438 - .L_1437)
	.align		4
.L_1437:
        /*0070*/ 	.word	index@(.nv.constant0._ZN5flash32flash_fwd_splitkv_combine_kernelI23Flash_fwd_kernel_traitsILi64ELi64ELi128ELi4ELb0ELb0EN7cutlass10bfloat16_tE19Flash_kernel_traitsILi64ELi64ELi128ELi4ES3_EELi8ELi2ELb0EEEvNS_16Flash_fwd_paramsE)
        /*0074*/ 	.short	0x0210
        /*0076*/ 	.short	0x01d0


	//----- nvinfo : EIATTR_SW_WAR
	.align		4
.L_1438:
        /*0078*/ 	.byte	0x04, 0x36
        /*007a*/ 	.short	(.L_1440 - .L_1439)
.L_1439:
        /*007c*/ 	.word	0x00000008
.L_1440:


//--------------------- .nv.info._ZN5flash32flash_fwd_splitkv_combine_kernelI23Flash_fwd_kernel_traitsILi64ELi64ELi128ELi4ELb0ELb0EN7cutlass10bfloat16_tE19Flash_kernel_traitsILi64ELi64ELi128ELi4ES3_EELi8ELi1ELb0EEEvNS_16Flash_fwd_paramsE --------------------------
	.section	.nv.info._ZN5flash32flash_fwd_splitkv_combine_kernelI23Flash_fwd_kernel_traitsILi64ELi64ELi128ELi4ELb0ELb0EN7cutlass10bfloat16_tE19Flash_kernel_traitsILi64ELi64ELi128ELi4ES3_EELi8ELi1ELb0EEEvNS_16Flash_fwd_paramsE,"",@"SHT_CUDA_INFO"
	.sectionflags	@""
	.align	4


	//----- nvinfo : EIATTR_CUDA_API_VERSION
	.align		4
        /*0000*/ 	.byte	0x04, 0x37
        /*0002*/ 	.short	(.L_1442 - .L_1441)
.L_1441:
        /*0004*/ 	.word	0x00000082


	//----- nvinfo : EIATTR_KPARAM_INFO
	.align		4
.L_1442:
        /*0008*/ 	.byte	0x04, 0x17
        /*000a*/ 	.short	(.L_1444 - .L_1443)
.L_1443:
        /*000c*/ 	.word	0x00000000
        /*0010*/ 	.short	0x0000
        /*0012*/ 	.short	0x0000
        /*0014*/ 	.byte	0x00, 0xf0, 0x41, 0x07


	//----- nvinfo : EIATTR_SPARSE_MMA_MASK
	.align		4
.L_1444:
        /*0018*/ 	.byte	0x03, 0x50
        /*001a*/ 	.short	0x0000


	//----- nvinfo : EIATTR_MAXREG_COUNT
	.align		4
        /*001c*/ 	.byte	0x03, 0x1b
        /*001e*/ 	.short	0x00ff


	//----- nvinfo : EIATTR_NUM_BARRIERS
	.align		4
        /*0020*/ 	.byte	0x02, 0x4c
        /*0022*/ 	.byte	0x01
	.zero		1


	//----- nvinfo : EIATTR_MERCURY_ISA_VERSION
	.align		4
        /*0024*/ 	.byte	0x03, 0x5f
        /*0026*/ 	.short	0x0101


	//----- nvinfo : EIATTR_COOP_GROUP_MASK_REGIDS
	.align		4
        /*0028*/ 	.byte	0x04, 0x29
        /*002a*/ 	.short	(.L_1446 - .L_1445)


	//   ....[0]....
.L_1445:
        /*002c*/ 	.word	0xffffffff


	//   ....[1]....
        /*0030*/ 	.word	0xffffffff


	//----- nvinfo : EIATTR_COOP_GROUP_INSTR_OFFSETS
	.align		4
.L_1446:
        /*0034*/ 	.byte	0x04, 0x28
        /*0036*/ 	.short	(.L_1448 - .L_1447)


	//   ....[0]....
.L_1447:
        /*0038*/ 	.word	0x00001910


	//   ....[1]....
        /*003c*/ 	.word	0x00001b60


	//----- nvinfo : EIATTR_EXIT_INSTR_OFFSETS
	.align		4
.L_1448:
        /*0040*/ 	.byte	0x04, 0x1c
        /*0042*/ 	.short	(.L_1450 - .L_1449)


	//   ....[0]....
.L_1449:
        /*0044*/ 	.word	0x00004040


	//   ....[1]....
        /*0048*/ 	.word	0x00004070


	//   ....[2]....
        /*004c*/ 	.word	0x00004550


	//----- nvinfo : EIATTR_CRS_STACK_SIZE
	.align		4
.L_1450:
        /*0050*/ 	.byte	0x04, 0x1e
        /*0052*/ 	.short	(.L_1452 - .L_1451)
.L_1451:
        /*0054*/ 	.word	0x00000000


	//----- nvinfo : EIATTR_CBANK_PARAM_SIZE
	.align		4
.L_1452:
        /*0058*/ 	.byte	0x03, 0x19
        /*005a*/ 	.short	0x01d0


	//----- nvinfo : EIATTR_PARAM_CBANK
	.align		4
        /*005c*/ 	.byte	0x04, 0x0a
        /*005e*/ 	.short	(.L_1454 - .L_1453)
	.align		4
.L_1453:
        /*0060*/ 	.word	index@(.nv.constant0._ZN5flash32flash_fwd_splitkv_combine_kernelI23Flash_fwd_kernel_traitsILi64ELi64ELi128ELi4ELb0ELb0EN7cutlass10bfloat16_tE19Flash_kernel_traitsILi64ELi64ELi128ELi4ES3_EELi8ELi1ELb0EEEvNS_16Flash_fwd_paramsE)
        /*0064*/ 	.short	0x0210
        /*0066*/ 	.short	0x01d0


	//----- nvinfo : EIATTR_SW_WAR
	.align		4
.L_1454:
        /*0068*/ 	.byte	0x04, 0x36
        /*006a*/ 	.short	(.L_1456 - .L_1455)
.L_1455:
        /*006c*/ 	.word	0x00000008
.L_1456:


//--------------------- .nv.info._ZN5flash32flash_fwd_splitkv_combine_kernelI23Flash_fwd_kernel_traitsILi64ELi64ELi128ELi4ELb0ELb0EN7cutlass10bfloat16_tE19Flash_kernel_traitsILi64ELi64ELi128ELi4ES3_EELi8ELi7ELb1EEEvNS_16Flash_fwd_paramsE --------------------------
	.section	.nv.info._ZN5flash32flash_fwd_splitkv_combine_kernelI23Flash_fwd_kernel_traitsILi64ELi64ELi128ELi4ELb0ELb0EN7cutlass10bfloat16_tE19Flash_kernel_traitsILi64ELi64ELi128ELi4ES3_EELi8ELi7ELb1EEEvNS_16Flash_fwd_paramsE,"",@"SHT_CUDA_INFO"
	.sectionflags	@""
	.align	4


	//----- nvinfo : EIATTR_CUDA_API_VERSION
	.align		4
        /*0000*/ 	.byte	0x04, 0x37
        /*0002*/ 	.short	(.L_1458 - .L_1457)
.L_1457:
        /*0004*/ 	.word	0x00000082


	//----- nvinfo : EIATTR_KPARAM_INFO
	.align		4
.L_1458:
        /*0008*/ 	.byte	0x04, 0x17
        /*000a*/ 	.short	(.L_1460 - .L_1459)
.L_1459:
        /*000c*/ 	.word	0x00000000
        /*0010*/ 	.short	0x0000
        /*0012*/ 	.short	0x0000
        /*0014*/ 	.byte	0x00, 0xf0, 0x41, 0x07


	//----- nvinfo : EIATTR_SPARSE_MMA_MASK
	.align		4
.L_1460:
        /*0018*/ 	.byte	0x03, 0x50
        /*001a*/ 	.short	0x0000


	//----- nvinfo : EIATTR_MAXREG_COUNT
	.align		4
        /*001c*/ 	.byte	0x03, 0x1b
        /*001e*/ 	.short	0x00ff


	//----- nvinfo : EIATTR_NUM_BARRIERS
	.align		4
        /*0020*/ 	.byte	0x02, 0x4c
        /*0022*/ 	.byte	0x01
	.zero		1


	//----- nvinfo : EIATTR_MERCURY_ISA_VERSION
	.align		4
        /*0024*/ 	.byte	0x03, 0x5f
        /*0026*/ 	.short	0x0101


	//----- nvinfo : EIATTR_COOP_GROUP_MASK_REGIDS
	.align		4
        /*0028*/ 	.byte	0x04, 0x29
        /*002a*/ 	.short	(.L_1462 - .L_1461)


	//   ....[0]....
.L_1461:
        /*002c*/ 	.word	0xffffffff


	//   ....[1]....
        /*0030*/ 	.word	0xffffffff


	//   ....[2]....
        /*0034*/ 	.word	0xffffffff


	//   ....[3]....
        /*0038*/ 	.word	0xffffffff


	//   ....[4]....
        /*003c*/ 	.word	0xffffffff


	//   ....[5]....
        /*0040*/ 	.word	0xffffffff


	//   ....[6]....
        /*0044*/ 	.word	0xffffffff


	//   ....[7]....
        /*0048*/ 	.word	0xffffffff


	//----- nvinfo : EIATTR_COOP_GROUP_INSTR_OFFSETS
	.align		4
.L_1462:
        /*004c*/ 	.byte	0x04, 0x28
        /*004e*/ 	.short	(.L_1464 - .L_1463)


	//   ....[0]....
.L_1463:
        /*0050*/ 	.word	0x000020a0


	//   ....[1]....
        /*0054*/ 	.word	0x000020c0


	//   ....[2]....
        /*0058*/ 	.word	0x000020e0


	//   ....[3]....
        /*005c*/ 	.word	0x00002100


	//   ....[4]....
        /*0060*/ 	.word	0x000023a0


	//   ....[5]....
        /*0064*/ 	.word	0x00002410


	//   ....[6]....
        /*0068*/ 	.word	0x00002500


	//   ....[7]....
        /*006c*/ 	.word	0x000025a0


	//----- nvinfo : EIATTR_EXIT_INSTR_OFFSETS
	.align		4
.L_1464:
        /*0070*/ 	.byte	0x04, 0x1c
        /*0072*/ 	.short	(.L_1466 - .L_1465)


	//   ....[0]....
.L_1465:
        /*0074*/ 	.word	0x00004fc0


	//   ....[1]....
        /*0078*/ 	.word	0x000054b0


	//----- nvinfo : EIATTR_CRS_STACK_SIZE
	.align		4
.L_1466:
        /*007c*/ 	.byte	0x04, 0x1e
        /*007e*/ 	.short	(.L_1468 - .L_1467)
.L_1467:
        /*0080*/ 	.word	0x00000000


	//----- nvinfo : EIATTR_CBANK_PARAM_SIZE
	.align		4
.L_1468:
        /*0084*/ 	.byte	0x03, 0x19
        /*0086*/ 	.short	0x01d0


	//----- nvinfo : EIATTR_PARAM_CBANK
	.align		4
        /*0088*/ 	.byte	0x04, 0x0a
        /*008a*/ 	.short	(.L_1470 - .L_1469)
	.align		4
.L_1469:
        /*008c*/ 	.word	index@(.nv.constant0._ZN5flash32flash_fwd_splitkv_combine_kernelI23Flash_fwd_kernel_traitsILi64ELi64ELi128ELi4ELb0ELb0EN7cutlass10bfloat16_tE19Flash_kernel_traitsILi64ELi64ELi128ELi4ES3_EELi8ELi7ELb1EEEvNS_16Flash_fwd_paramsE)
        /*0090*/ 	.short	0x0210
        /*0092*/ 	.short	0x01d0


	//----- nvinfo : EIATTR_SW_WAR
	.align		4
.L_1470:
        /*0094*/ 	.byte	0x04, 0x36
        /*0096*/ 	.short	(.L_1472 - .L_1471)
.L_1471:
        /*0098*/ 	.word	0x00000008
.L_1472:


//--------------------- .nv.info._ZN5flash32flash_fwd_splitkv_combine_kernelI23Flash_fwd_kernel_traitsILi64ELi64ELi128ELi4ELb0ELb0EN7cutlass10bfloat16_tE19Flash_kernel_traitsILi64ELi64ELi128ELi4ES3_EELi8ELi6ELb1EEEvNS_16Flash_fwd_paramsE --------------------------
	.section	.nv.info._ZN5flash32flash_fwd_splitkv_combine_kernelI23Flash_fwd_kernel_traitsILi64ELi64ELi128ELi4ELb0ELb0EN7cutlass10bfloat16_tE19Flash_kernel_traitsILi64ELi64ELi128ELi4ES3_EELi8ELi6ELb1EEEvNS_16Flash_fwd_paramsE,"",@"SHT_CUDA_INFO"
	.sectionflags	@""
	.align	4


	//----- nvinfo : EIATTR_CUDA_API_VERSION
	.align		4
        /*0000*/ 	.byte	0x04, 0x37
        /*0002*/ 	.short	(.L_1474 - .L_1473)
.L_1473:
        /*0004*/ 	.word	0x00000082


	//----- nvinfo : EIATTR_KPARAM_INFO
	.align		4
.L_1474:
        /*0008*/ 	.byte	0x04, 0x17
        /*000a*/ 	.short	(.L_1476 - .L_1475)
.L_1475:
        /*000c*/ 	.word	0x00000000
        /*0010*/ 	.short	0x0000
        /*0012*/ 	.short	0x0000
        /*0014*/ 	.byte	0x00, 0xf0, 0x41, 0x07


	//----- nvinfo : EIATTR_SPARSE_MMA_MASK
	.align		4
.L_1476:
        /*0018*/ 	.byte	0x03, 0x50
        /*001a*/ 	.short	0x0000


	//----- nvinfo : EIATTR_MAXREG_COUNT
	.align		4
        /*001c*/ 	.byte	0x03, 0x1b
        /*001e*/ 	.short	0x00ff


	//----- nvinfo : EIATTR_NUM_BARRIERS
	.align		4
        /*0020*/ 	.byte	0x02, 0x4c
        /*0022*/ 	.byte	0x01
	.zero		1


	//----- nvinfo : EIATTR_MERCURY_ISA_VERSION
	.align		4
        /*0024*/ 	.byte	0x03, 0x5f
        /*0026*/ 	.short	0x0101


	//----- nvinfo : EIATTR_COOP_GROUP_MASK_REGIDS
	.align		4
        /*0028*/ 	.byte	0x04, 0x29
        /*002a*/ 	.short	(.L_1478 - .L_1477)


	//   ....[0]....
.L_1477:
        /*002c*/ 	.word	0xffffffff


	//   ....[1]....
        /*0030*/ 	.word	0xffffffff


	//   ....[2]....
        /*0034*/ 	.word	0xffffffff


	//   ....[3]....
        /*0038*/ 	.word	0xffffffff


	//   ....[4]....
        /*003c*/ 	.word	0xffffffff


	//   ....[5]....
        /*0040*/ 	.word	0xffffffff


	//   ....[6]....
        /*0044*/ 	.word	0xffffffff


	//   ....[7]....
        /*0048*/ 	.word	0xffffffff


	//----- nvinfo : EIATTR_COOP_GROUP_INSTR_OFFSETS
	.align		4
.L_1478:
        /*004c*/ 	.byte	0x04, 0x28
        /*004e*/ 	.short	(.L_1480 - .L_1479)


	//   ....[0]....
.L_1479:
        /*0050*/ 	.word	0x00001b70


	//   ....[1]....
        /*0054*/ 	.word	0x00001ba0


	//   ....[2]....
        /*0058*/ 	.word	0x00001bc0


	//   ....[3]....
        /*005c*/ 	.word	0x00001be0


	//   ....[4]....
        /*0060*/ 	.word	0x00001d50


	//   ....[5]....
        /*0064*/ 	.word	0x00001dc0


	//   ....[6]....
        /*0068*/ 	.word	0x00001ea0


	//   ....[7]....
        /*006c*/ 	.word	0x00001fb0


	//----- nvinfo : EIATTR_EXIT_INSTR_OFFSETS
	.align		4
.L_1480:
        /*0070*/ 	.byte	0x04, 0x1c
        /*0072*/ 	.short	(.L_1482 - .L_1481)


	//   ....[0]....
.L_1481:
        /*0074*/ 	.word	0x00004750


	//   ....[1]....
        /*0078*/ 	.word	0x00004c50


	//----- nvinfo : EIATTR_CRS_STACK_SIZE
	.align		4
.L_1482:
        /*007c*/ 	.byte	0x04, 0x1e
        /*007e*/ 	.short	(.L_1484 - .L_1483)
.L_1483:
        /*0080*/ 	.word	0x00000000


	//----- nvinfo : EIATTR_CBANK_PARAM_SIZE
	.align		4
.L_1484:
        /*0084*/ 	.byte	0x03, 0x19
        /*0086*/ 	.short	0x01d0


	//----- nvinfo : EIATTR_PARAM_CBANK
	.align		4
        /*0088*/ 	.byte	0x04, 0x0a
        /*008a*/ 	.short	(.L_1486 - .L_1485)
	.align		4
.L_1485:
        /*008c*/ 	.word	index@(.nv.constant0._ZN5flash32flash_fwd_splitkv_combine_kernelI23Flash_fwd_kernel_traitsILi64ELi64ELi128ELi4ELb0ELb0EN7cutlass10bfloat16_tE19Flash_kernel_traitsILi64ELi64ELi128ELi4ES3_EELi8ELi6ELb1EEEvNS_16Flash_fwd_paramsE)
        /*0090*/ 	.short	0x0210
        /*0092*/ 	.short	0x01d0


	//----- nvinfo : EIATTR_SW_WAR
	.align		4
.L_1486:
        /*0094*/ 	.byte	0x04, 0x36
        /*0096*/ 	.short	(.L_1488 - .L_1487)
.L_1487:
        /*0098*/ 	.word	0x00000008
.L_1488:


//--------------------- .nv.info._ZN5flash32flash_fwd_splitkv_combine_kernelI23Flash_fwd_kernel_traitsILi64ELi64ELi128ELi4ELb0ELb0EN7cutlass10bfloat16_tE19Flash_kernel_traitsILi64ELi64ELi128ELi4ES3_EELi8ELi5ELb1EEEvNS_16Flash_fwd_paramsE --------------------------
	.section	.nv.info._ZN5flash32flash_fwd_splitkv_combine_kernelI23Flash_fwd_kernel_traitsILi64ELi64ELi128ELi4ELb0ELb0EN7cutlass10bfloat16_tE19Flash_kernel_traitsILi64ELi64ELi128ELi4ES3_EELi8ELi5ELb1EEEvNS_16Flash_fwd_paramsE,"",@"SHT_CUDA_INFO"
	.sectionflags	@""
	.align	4


	//----- nvinfo : EIATTR_CUDA_API_VERSION
	.align		4
        /*0000*/ 	.byte	0x04, 0x37
        /*0002*/ 	.short	(.L_1490 - .L_1489)
.L_1489:
        /*0004*/ 	.word	0x00000082


	//----- nvinfo : EIATTR_KPARAM_INFO
	.align		4
.L_1490:
        /*0008*/ 	.byte	0x04, 0x17
        /*000a*/ 	.short	(.L_1492 - .L_1491)
.L_1491:
        /*000c*/ 	.word	0x00000000
        /*0010*/ 	.short	0x0000
        /*0012*/ 	.short	0x0000
        /*0014*/ 	.byte	0x00, 0xf0, 0x41, 0x07


	//----- nvinfo : EIATTR_SPARSE_MMA_MASK
	.align		4
.L_1492:
        /*0018*/ 	.byte	0x03, 0x50
        /*001a*/ 	.short	0x0000


	//----- nvinfo : EIATTR_MAXREG_COUNT
	.align		4
        /*001c*/ 	.byte	0x03, 0x1b
        /*001e*/ 	.short	0x00ff


	//----- nvinfo : EIATTR_NUM_BARRIERS
	.align		4
        /*0020*/ 	.byte	0x02, 0x4c
        /*0022*/ 	.byte	0x01
	.zero		1


	//----- nvinfo : EIATTR_MERCURY_ISA_VERSION
	.align		4
        /*0024*/ 	.byte	0x03, 0x5f
        /*0026*/ 	.short	0x0101


	//----- nvinfo : EIATTR_COOP_GROUP_MASK_REGIDS
	.align		4
        /*0028*/ 	.byte	0x04, 0x29
        /*002a*/ 	.short	(.L_1494 - .L_1493)


	//   ....[0]....
.L_1493:
        /*002c*/ 	.word	0xffffffff


	//   ....[1]....
        /*0030*/ 	.word	0xffffffff


	//   ....[2]....
        /*0034*/ 	.word	0xffffffff


	//   ....[3]....
        /*0038*/ 	.word	0xffffffff


	//   ....[4]....
        /*003c*/ 	.word	0xffffffff


	//   ....[5]....
        /*0040*/ 	.word	0xffffffff


	//   ....[6]....
        /*0044*/ 	.word	0xffffffff


	//   ....[7]....
        /*0048*/ 	.word	0xffffffff


	//----- nvinfo : EIATTR_COOP_GROUP_INSTR_OFFSETS
	.align		4
.L_1494:
        /*004c*/ 	.byte	0x04, 0x28
        /*004e*/ 	.short	(.L_1496 - .L_1495)


	//   ....[0]....
.L_1495:
        /*0050*/ 	.word	0x000016d0


	//   ....[1]....
        /*0054*/ 	.word	0x000016f0


	//   ....[2]....
        /*0058*/ 	.word	0x00001720


	//   ....[3]....
        /*005c*/ 	.word	0x00001790


	//   ....[4]....
        /*0060*/ 	.word	0x00001980


	//   ....[5]....
        /*0064*/ 	.word	0x000019d0


	//   ....[6]....
        /*0068*/ 	.word	0x00001a70


	//   ....[7]....
        /*006c*/ 	.word	0x00001bc0


	//----- nvinfo : EIATTR_EXIT_INSTR_OFFSETS
	.align		4
.L_1496:
        /*0070*/ 	.byte	0x04, 0x1c
        /*0072*/ 	.short	(.L_1498 - .L_1497)


	//   ....[0]....
.L_1497:
        /*0074*/ 	.word	0x000043a0


	//   ....[1]....
        /*0078*/ 	.word	0x000048a0


	//----- nvinfo : EIATTR_CRS_STACK_SIZE
	.align		4
.L_1498:
        /*007c*/ 	.byte	0x04, 0x1e
        /*007e*/ 	.short	(.L_1500 - .L_1499)
.L_1499:
        /*0080*/ 	.word	0x00000000


	//----- nvinfo : EIATTR_CBANK_PARAM_SIZE
	.align		4
.L_1500:
        /*0084*/ 	.byte	0x03, 0x19
        /*0086*/ 	.short	0x01d0


	//----- nvinfo : EIATTR_PARAM_CBANK
	.align		4
        /*0088*/ 	.byte	0x04, 0x0a
        /*008a*/ 	.short	(.L_1502 - .L_1501)
	.align		4
.L_1501:
        /*008c*/ 	.word	index@(.nv.constant0._ZN5flash32flash_fwd_splitkv_combine_kernelI23Flash_fwd_kernel_traitsILi64ELi64ELi128ELi4ELb0ELb0EN7cutlass10bfloat16_tE19Flash_kernel_traitsILi64ELi64ELi128ELi4ES3_EELi8ELi5ELb1EEEvNS_16Flash_fwd_paramsE)
        /*0090*/ 	.short	0x0210
        /*0092*/ 	.short	0x01d0


	//----- nvinfo : EIATTR_SW_WAR
	.align		4
.L_1502:
        /*0094*/ 	.byte	0x04, 0x36
        /*0096*/ 	.short	(.L_1504 - .L_1503)
.L_1503:
        /*0098*/ 	.word	0x00000008
.L_1504:


//--------------------- .nv.info._ZN5flash32flash_fwd_splitkv_combine_kernelI23Flash_fwd_kernel_traitsILi64ELi64ELi128ELi4ELb0ELb0EN7cutlass10bfloat16_tE19Flash_kernel_traitsILi64ELi64ELi128ELi4ES3_EELi8ELi4ELb1EEEvNS_16Flash_fwd_paramsE --------------------------
	.section	.nv.info._ZN5flash32flash_fwd_splitkv_combine_kernelI23Flash_fwd_kernel_traitsILi64ELi64ELi128ELi4ELb0ELb0EN7cutlass10bfloat16_tE19Flash_kernel_traitsILi64ELi64ELi128ELi4ES3_EELi8ELi4ELb1EEEvNS_16Flash_fwd_paramsE,"",@"SHT_CUDA_INFO"
	.sectionflags	@""
	.align	4


	//----- nvinfo : EIATTR_CUDA_API_VERSION
	.align		4
        /*0000*/ 	.byte	0x04, 0x37
        /*0002*/ 	.short	(.L_1506 - .L_1505)
.L_1505:
        /*0004*/ 	.word	0x00000082


	//----- nvinfo : EIATTR_KPARAM_INFO
	.align		4
.L_1506:
        /*0008*/ 	.byte	0x04, 0x17
        /*000a*/ 	.short	(.L_1508 - .L_1507)
.L_1507:
        /*000c*/ 	.word	0x00000000
        /*0010*/ 	.short	0x0000
        /*0012*/ 	.short	0x0000
        /*0014*/ 	.byte	0x00, 0xf0, 0x41, 0x07


	//----- nvinfo : EIATTR_SPARSE_MMA_MASK
	.align		4
.L_1508:
        /*0018*/ 	.byte	0x03, 0x50
        /*001a*/ 	.short	0x0000


	//----- nvinfo : EIATTR_MAXREG_COUNT
	.align		4
        /*001c*/ 	.byte	0x03, 0x1b
        /*001e*/ 	.short	0x00ff


	//----- nvinfo : EIATTR_NUM_BARRIERS
	.align		4
        /*0020*/ 	.byte	0x02, 0x4c
        /*0022*/ 	.byte	0x01
	.zero		1


	//----- nvinfo : EIATTR_MERCURY_ISA_VERSION
	.align		4
        /*0024*/ 	.byte	0x03, 0x5f
        /*0026*/ 	.short	0x0101


	//----- nvinfo : EIATTR_COOP_GROUP_MASK_REGIDS
	.align		4
        /*0028*/ 	.byte	0x04, 0x29
        /*002a*/ 	.short	(.L_1510 - .L_1509)


	//   ....[0]....
.L_1509:
        /*002c*/ 	.word	0xffffffff


	//   ....[1]....
        /*0030*/ 	.word	0xffffffff


	//   ....[2]....
        /*0034*/ 	.word	0xffffffff


	//   ....[3]....
        /*0038*/ 	.word	0xffffffff


	//   ....[4]....
        /*003c*/ 	.word	0xffffffff


	//   ....[5]....
        /*0040*/ 	.word	0xffffffff


	//   ....[6]....
        /*0044*/ 	.word	0xffffffff


	//   ....[7]....
        /*0048*/ 	.word	0xffffffff


	//----- nvinfo : EIATTR_COOP_GROUP_INSTR_OFFSETS
	.align		4
.L_1510:
        /*004c*/ 	.byte	0x04, 0x28
        /*004e*/ 	.short	(.L_1512 - .L_1511)


	//   ....[0]....
.L_1511:
        /*0050*/ 	.word	0x00001830


	//   ....[1]....
        /*0054*/ 	.word	0x000018a0


	//   ....[2]....
        /*0058*/ 	.word	0x000018e0


	//   ....[3]....
        /*005c*/ 	.word	0x00001910


	//   ....[4]....
        /*0060*/ 	.word	0x00001a40


	//   ....[5]....
        /*0064*/ 	.word	0x00001af0


	//   ....[6]....
        /*0068*/ 	.word	0x00001b90


	//   ....[7]....
        /*006c*/ 	.word	0x00001c80


	//----- nvinfo : EIATTR_EXIT_INSTR_OFFSETS
	.align		4
.L_1512:
        /*0070*/ 	.byte	0x04, 0x1c
        /*0072*/ 	.short	(.L_1514 - .L_1513)


	//   ....[0]....
.L_1513:
        /*0074*/ 	.word	0x000043d0


	//   ....[1]....
        /*0078*/ 	.word	0x000048d0


	//----- nvinfo : EIATTR_CRS_STACK_SIZE
	.align		4
.L_1514:
        /*007c*/ 	.byte	0x04, 0x1e
        /*007e*/ 	.short	(.L_1516 - .L_1515)
.L_1515:
        /*0080*/ 	.word	0x00000000


	//----- nvinfo : EIATTR_CBANK_PARAM_SIZE
	.align		4
.L_1516:
        /*0084*/ 	.byte	0x03, 0x19
        /*0086*/ 	.short	0x01d0


	//----- nvinfo : EIATTR_PARAM_CBANK
	.align		4
        /*0088*/ 	.byte	0x04, 0x0a
        /*008a*/ 	.short	(.L_1518 - .L_1517)
	.align		4
.L_1517:
        /*008c*/ 	.word	index@(.nv.constant0._ZN5flash32flash_fwd_splitkv_combine_kernelI23Flash_fwd_kernel_traitsILi64ELi64ELi128ELi4ELb0ELb0EN7cutlass10bfloat16_tE19Flash_kernel_traitsILi64ELi64ELi128ELi4ES3_EELi8ELi4ELb1EEEvNS_16Flash_fwd_paramsE)
        /*0090*/ 	.short	0x0210
        /*0092*/ 	.short	0x01d0


	//----- nvinfo : EIATTR_SW_WAR
	.align		4
.L_1518:
        /*0094*/ 	.byte	0x04, 0x36
        /*0096*/ 	.short	(.L_1520 - .L_1519)
.L_1519:
        /*0098*/ 	.word	0x00000008
.L_1520:


//--------------------- .nv.info._ZN5flash32flash_fwd_splitkv_combine_kernelI23Flash_fwd_kernel_traitsILi64ELi64ELi128ELi4ELb0ELb0EN7cutlass10bfloat16_tE19Flash_kernel_traitsILi64ELi64ELi128ELi4ES3_EELi8ELi3ELb1EEEvNS_16Flash_fwd_paramsE --------------------------
	.section	.nv.info._ZN5flash32flash_fwd_splitkv_combine_kernelI23Flash_fwd_kernel_traitsILi64ELi64ELi128ELi4ELb0ELb0EN7cutlass10bfloat16_tE19Flash_kernel_traitsILi64ELi64ELi128ELi4ES3_EELi8ELi3ELb1EEEvNS_16Flash_fwd_paramsE,"",@"SHT_CUDA_INFO"
	.sectionflags	@""
	.align	4


	//----- nvinfo : EIATTR_CUDA_API_VERSION
	.align		4
        /*0000*/ 	.byte	0x04, 0x37
        /*0002*/ 	.short	(.L_1522 - .L_1521)
.L_1521:
        /*0004*/ 	.word	0x00000082


	//----- nvinfo : EIATTR_KPARAM_INFO
	.align		4
.L_1522:
        /*0008*/ 	.byte	0x04, 0x17
        /*000a*/ 	.short	(.L_1524 - .L_1523)
.L_1523:
        /*000c*/ 	.word	0x00000000
        /*0010*/ 	.short	0x0000
        /*0012*/ 	.short	0x0000
        /*0014*/ 	.byte	0x00, 0xf0, 0x41, 0x07


	//----- nvinfo : EIATTR_SPARSE_MMA_MASK
	.align		4
.L_1524:
        /*0018*/ 	.byte	0x03, 0x50
        /*001a*/ 	.short	0x0000


	//----- nvinfo : EIATTR_MAXREG_COUNT
	.align		4
        /*001c*/ 	.byte	0x03, 0x1b
        /*001e*/ 	.short	0x00ff


	//----- nvinfo : EIATTR_NUM_BARRIERS
	.align		4
        /*0020*/ 	.byte	0x02, 0x4c
        /*0022*/ 	.byte	0x01
	.zero		1


	//----- nvinfo : EIATTR_MERCURY_ISA_VERSION
	.align		4
        /*0024*/ 	.byte	0x03, 0x5f
        /*0026*/ 	.short	0x0101


	//----- nvinfo : EIATTR_COOP_GROUP_MASK_REGIDS
	.align		4
        /*0028*/ 	.byte	0x04, 0x29
        /*002a*/ 	.short	(.L_1526 - .L_1525)


	//   ....[0]....
.L_1525:
        /*002c*/ 	.word	0xffffffff


	//   ....[1]....
        /*0030*/ 	.word	0xffffffff


	//   ....[2]....
        /*0034*/ 	.word	0xffffffff


	//   ....[3]....
        /*0038*/ 	.word	0xffffffff


	//   ....[4]....
        /*003c*/ 	.word	0xffffffff


	//   ....[5]....
        /*0040*/ 	.word	0xffffffff


	//----- nvinfo : EIATTR_COOP_GROUP_INSTR_OFFSETS
	.align		4
.L_1526:
        /*0044*/ 	.byte	0x04, 0x28
        /*0046*/ 	.short	(.L_1528 - .L_1527)


	//   ....[0]....
.L_1527:
        /*0048*/ 	.word	0x000017f0


	//   ....[1]....
        /*004c*/ 	.word	0x00001820


	//   ....[2]....
        /*0050*/ 	.word	0x00001860


	//   ....[3]....
        /*0054*/ 	.word	0x00001a10


	//   ....[4]....
        /*0058*/ 	.word	0x00001a90


	//   ....[5]....
        /*005c*/ 	.word	0x00001ba0


	//----- nvinfo : EIATTR_EXIT_INSTR_OFFSETS
	.align		4
.L_1528:
        /*0060*/ 	.byte	0x04, 0x1c
        /*0062*/ 	.short	(.L_1530 - .L_1529)


	//   ....[0]....
.L_1529:
        /*0064*/ 	.word	0x00004270


	//   ....[1]....
        /*0068*/ 	.word	0x00004770


	//----- nvinfo : EIATTR_CRS_STACK_SIZE
	.align		4
.L_1530:
        /*006c*/ 	.byte	0x04, 0x1e
        /*006e*/ 	.short	(.L_1532 - .L_1531)
.L_1531:
        /*0070*/ 	.word	0x00000000


	//----- nvinfo : EIATTR_CBANK_PARAM_SIZE
	.align		4
.L_1532:
        /*0074*/ 	.byte	0x03, 0x19
        /*0076*/ 	.short	0x01d0


	//----- nvinfo : EIATTR_PARAM_CBANK
	.align		4
        /*0078*/ 	.byte	0x04, 0x0a
        /*007a*/ 	.short	(.L_1534 - .L_1533)
	.align		4
.L_1533:
        /*007c*/ 	.word	index@(.nv.constant0._ZN5flash32flash_fwd_splitkv_combine_kernelI23Flash_fwd_kernel_traitsILi64ELi64ELi128ELi4ELb0ELb0EN7cutlass10bfloat16_tE19Flash_kernel_traitsILi64ELi64ELi128ELi4ES3_EELi8ELi3ELb1EEEvNS_16Flash_fwd_paramsE)
        /*0080*/ 	.short	0x0210
        /*0082*/ 	.short	0x01d0


	//----- nvinfo : EIATTR_SW_WAR
	.align		4
.L_1534:
        /*0084*/ 	.byte	0x04, 0x36
        /*0086*/ 	.short	(.L_1536 - .L_1535)
.L_1535:
        /*0088*/ 	.word	0x00000008
.L_1536:


//--------------------- .nv.info._ZN5flash32flash_fwd_splitkv_combine_kernelI23Flash_fwd_kernel_traitsILi64ELi64ELi128ELi4ELb0ELb0EN7cutlass10bfloat16_tE19Flash_kernel_traitsILi64ELi64ELi128ELi4ES3_EELi8ELi2ELb1EEEvNS_16Flash_fwd_paramsE --------------------------
	.section	.nv.info._ZN5flash32flash_fwd_splitkv_combine_kernelI23Flash_fwd_kernel_traitsILi64ELi64ELi128ELi4ELb0ELb0EN7cutlass10bfloat16_tE19Flash_kernel_traitsILi64ELi64ELi128ELi4ES3_EELi8ELi2ELb1EEEvNS_16Flash_fwd_paramsE,"",@"SHT_CUDA_INFO"
	.sectionflags	@""
	.align	4


	//----- nvinfo : EIATTR_CUDA_API_VERSION
	.align		4
        /*0000*/ 	.byte	0x04, 0x37
        /*0002*/ 	.short	(.L_1538 - .L_1537)
.L_1537:
        /*0004*/ 	.word	0x00000082


	//----- nvinfo : EIATTR_KPARAM_INFO
	.align		4
.L_1538:
        /*0008*/ 	.byte	0x04, 0x17
        /*000a*/ 	.short	(.L_1540 - .L_1539)
.L_1539:
        /*000c*/ 	.word	0x00000000
        /*0010*/ 	.short	0x0000
        /*0012*/ 	.short	0x0000
        /*0014*/ 	.byte	0x00, 0xf0, 0x41, 0x07


	//----- nvinfo : EIATTR_SPARSE_MMA_MASK
	.align		4
.L_1540:
        /*0018*/ 	.byte	0x03, 0x50
        /*001a*/ 	.short	0x0000


	//----- nvinfo : EIATTR_MAXREG_COUNT
	.align		4
        /*001c*/ 	.byte	0x03, 0x1b
        /*001e*/ 	.short	0x00ff


	//----- nvinfo : EIATTR_NUM_BARRIERS
	.align		4
        /*0020*/ 	.byte	0x02, 0x4c
        /*0022*/ 	.byte	0x01
	.zero		1


	//----- nvinfo : EIATTR_MERCURY_ISA_VERSION
	.align		4
        /*0024*/ 	.byte	0x03, 0x5f
        /*0026*/ 	.short	0x0101


	//----- nvinfo : EIATTR_COOP_GROUP_MASK_REGIDS
	.align		4
        /*0028*/ 	.byte	0x04, 0x29
        /*002a*/ 	.short	(.L_1542 - .L_1541)


	//   ....[0]....
.L_1541:
        /*002c*/ 	.word	0xffffffff


	//   ....[1]....
        /*0030*/ 	.word	0xffffffff


	//   ....[2]....
        /*0034*/ 	.word	0xffffffff


	//   ....[3]....
        /*0038*/ 	.word	0xffffffff


	//----- nvinfo : EIATTR_COOP_GROUP_INSTR_OFFSETS
	.align		4
.L_1542:
        /*003c*/ 	.byte	0x04, 0x28
        /*003e*/ 	.short	(.L_1544 - .L_1543)


	//   ....[0]....
.L_1543:
        /*0040*/ 	.word	0x000017f0


	//   ....[1]....
        /*0044*/ 	.word	0x00001890


	//   ....[2]....
        /*0048*/ 	.word	0x00001a50


	//   ....[3]....
        /*004c*/ 	.word	0x00001ad0


	//----- nvinfo : EIATTR_EXIT_INSTR_OFFSETS
	.align		4
.L_1544:
        /*0050*/ 	.byte	0x04, 0x1c
        /*0052*/ 	.short	(.L_1546 - .L_1545)


	//   ....[0]....
.L_1545:
        /*0054*/ 	.word	0x00004340


	//   ....[1]....
        /*0058*/ 	.word	0x00004820


	//----- nvinfo : EIATTR_CRS_STACK_SIZE
	.align		4
.L_1546:
        /*005c*/ 	.byte	0x04, 0x1e
        /*005e*/ 	.short	(.L_1548 - .L_1547)
.L_1547:
        /*0060*/ 	.word	0x00000000


	//----- nvinfo : EIATTR_CBANK_PARAM_SIZE
	.align		4
.L_1548:
        /*0064*/ 	.byte	0x03, 0x19
        /*0066*/ 	.short	0x01d0


	//----- nvinfo : EIATTR_PARAM_CBANK
	.align		4
        /*0068*/ 	.byte	0x04, 0x0a
        /*006a*/ 	.short	(.L_1550 - .L_1549)
	.align		4
.L_1549:
        /*006c*/ 	.word	index@(.nv.constant0._ZN5flash32flash_fwd_splitkv_combine_kernelI23Flash_fwd_kernel_traitsILi64ELi64ELi128ELi4ELb0ELb0EN7cutlass10bfloat16_tE19Flash_kernel_traitsILi64ELi64ELi128ELi4ES3_EELi8ELi2ELb1EEEvNS_16Flash_fwd_paramsE)
        /*0070*/ 	.short	0x0210
        /*0072*/ 	.short	0x01d0


	//----- nvinfo : EIATTR_SW_WAR
	.align		4
.L_1550:
        /*0074*/ 	.byte	0x04, 0x36
        /*0076*/ 	.short	(.L_1552 - .L_1551)
.L_1551:
        /*0078*/ 	.word	0x00000008
.L_1552:


//--------------------- .nv.info._ZN5flash32flash_fwd_splitkv_combine_kernelI23Flash_fwd_kernel_traitsILi64ELi64ELi128ELi4ELb0ELb0EN7cutlass10bfloat16_tE19Flash_kernel_traitsILi64ELi64ELi128ELi4ES3_EELi8ELi1ELb1EEEvNS_16Flash_fwd_paramsE --------------------------
	.section	.nv.info._ZN5flash32flash_fwd_splitkv_combine_kernelI23Flash_fwd_kernel_traitsILi64ELi64ELi128ELi4ELb0ELb0EN7cutlass10bfloat16_tE19Flash_kernel_traitsILi64ELi64ELi128ELi4ES3_EELi8ELi1ELb1EEEvNS_16Flash_fwd_paramsE,"",@"SHT_CUDA_INFO"
	.sectionflags	@""
	.align	4


	//----- nvinfo : EIATTR_CUDA_API_VERSION
	.align		4
        /*0000*/ 	.byte	0x04, 0x37
        /*0002*/ 	.short	(.L_1554 - .L_1553)
.L_1553:
        /*0004*/ 	.word	0x00000082


	//----- nvinfo : EIATTR_KPARAM_INFO
	.align		4
.L_1554:
        /*0008*/ 	.byte	0x04, 0x17
        /*000a*/ 	.short	(.L_1556 - .L_1555)
.L_1555:
        /*000c*/ 	.word	0x00000000
        /*0010*/ 	.short	0x0000
        /*0012*/ 	.short	0x0000
        /*0014*/ 	.byte	0x00, 0xf0, 0x41, 0x07


	//----- nvinfo : EIATTR_SPARSE_MMA_MASK
	.align		4
.L_1556:
        /*0018*/ 	.byte	0x03, 0x50
        /*001a*/ 	.short	0x0000


	//----- nvinfo : EIATTR_MAXREG_COUNT
	.align		4
        /*001c*/ 	.byte	0x03, 0x1b
        /*001e*/ 	.short	0x00ff


	//----- nvinfo : EIATTR_NUM_BARRIERS
	.align		4
        /*0020*/ 	.byte	0x02, 0x4c
        /*0022*/ 	.byte	0x01
	.zero		1


	//----- nvinfo : EIATTR_MERCURY_ISA_VERSION
	.align		4
        /*0024*/ 	.byte	0x03, 0x5f
        /*0026*/ 	.short	0x0101


	//----- nvinfo : EIATTR_COOP_GROUP_MASK_REGIDS
	.align		4
        /*0028*/ 	.byte	0x04, 0x29
        /*002a*/ 	.short	(.L_1558 - .L_1557)


	//   ....[0]....
.L_1557:
        /*002c*/ 	.word	0xffffffff


	//   ....[1]....
        /*0030*/ 	.word	0xffffffff


	//----- nvinfo : EIATTR_COOP_GROUP_INSTR_OFFSETS
	.align		4
.L_1558:
        /*0034*/ 	.byte	0x04, 0x28
        /*0036*/ 	.short	(.L_1560 - .L_1559)


	//   ....[0]....
.L_1559:
        /*0038*/ 	.word	0x00001910


	//   ....[1]....
        /*003c*/ 	.word	0x00001b60


	//----- nvinfo : EIATTR_EXIT_INSTR_OFFSETS
	.align		4
.L_1560:
        /*0040*/ 	.byte	0x04, 0x1c
        /*0042*/ 	.short	(.L_1562 - .L_1561)


	//   ....[0]....
.L_1561:
        /*0044*/ 	.word	0x00004440


	//   ....[1]....
        /*0048*/ 	.word	0x00004920


	//----- nvinfo : EIATTR_CRS_STACK_SIZE
	.align		4
.L_1562:
        /*004c*/ 	.byte	0x04, 0x1e
        /*004e*/ 	.short	(.L_1564 - .L_1563)
.L_1563:
        /*0050*/ 	.word	0x00000000


	//----- nvinfo : EIATTR_CBANK_PARAM_SIZE
	.align		4
.L_1564:
        /*0054*/ 	.byte	0x03, 0x19
        /*0056*/ 	.short	0x01d0


	//----- nvinfo : EIATTR_PARAM_CBANK
	.align		4
        /*0058*/ 	.byte	0x04, 0x0a
        /*005a*/ 	.short	(.L_1566 - .L_1565)
	.align		4
.L_1565:
        /*005c*/ 	.word	index@(.nv.constant0._ZN5flash32flash_fwd_splitkv_combine_kernelI23Flash_fwd_kernel_traitsILi64ELi64ELi128ELi4ELb0ELb0EN7cutlass10bfloat16_tE19Flash_kernel_traitsILi64ELi64ELi128ELi4ES3_EELi8ELi1ELb1EEEvNS_16Flash_fwd_paramsE)
        /*0060*/ 	.short	0x0210
        /*0062*/ 	.short	0x01d0


	//----- nvinfo : EIATTR_SW_WAR
	.align		4
.L_1566:
        /*0064*/ 	.byte	0x04, 0x36
        /*0066*/ 	.short	(.L_1568 - .L_1567)
.L_1567:
        /*0068*/ 	.word	0x00000008
.L_1568:


//--------------------- .nv.info._ZN5flash24flash_fwd_splitkv_kernelI23Flash_fwd_kernel_traitsILi64ELi64ELi128ELi4ELb0ELb0EN7cutlass10bfloat16_tE19Flash_kernel_traitsILi64ELi64ELi128ELi4ES3_EELb1ELb0ELb0ELb0ELb0ELb0ELb0ELb0EEEvNS_16Flash_fwd_paramsE --------------------------
	.section	.nv.info._ZN5flash24flash_fwd_splitkv_kernelI23Flash_fwd_kernel_traitsILi64ELi64ELi128ELi4ELb0ELb0EN7cutlass10bfloat16_tE19Flash_kernel_traitsILi64ELi64ELi128ELi4ES3_EELb1ELb0ELb0ELb0ELb0ELb0ELb0ELb0EEEvNS_16Flash_fwd_paramsE,"",@"SHT_CUDA_INFO"
	.sectionflags	@""
	.align	4


	//----- nvinfo : EIATTR_CUDA_API_VERSION
	.align		4
        /*0000*/ 	.byte	0x04, 0x37
        /*0002*/ 	.short	(.L_1570 - .L_1569)
.L_1569:
        /*0004*/ 	.word	0x00000082


	//----- nvinfo : EIATTR_KPARAM_INFO
	.align		4
.L_1570:
        /*0008*/ 	.byte	0x04, 0x17
        /*000a*/ 	.short	(.L_1572 - .L_1571)
.L_1571:
        /*000c*/ 	.word	0x00000000
        /*0010*/ 	.short	0x0000
        /*0012*/ 	.short	0x0000
        /*0014*/ 	.byte	0x00, 0xf0, 0x41, 0x07


	//----- nvinfo : EIATTR_SPARSE_MMA_MASK
	.align		4
.L_1572:
        /*0018*/ 	.byte	0x03, 0x50
        /*001a*/ 	.short	0x0000


	//----- nvinfo : EIATTR_MAXREG_COUNT
	.align		4
        /*001c*/ 	.byte	0x03, 0x1b
        /*001e*/ 	.short	0x00ff


	//----- nvinfo : EIATTR_NUM_BARRIERS
	.align		4
        /*0020*/ 	.byte	0x02, 0x4c
        /*0022*/ 	.byte	0x01
	.zero		1


	//----- nvinfo : EIATTR_MERCURY_ISA_VERSION
	.align		4
        /*0024*/ 	.byte	0x03, 0x5f
        /*0026*/ 	.short	0x0101


	//----- nvinfo : EIATTR_COOP_GROUP_MASK_REGIDS
	.align		4
        /*0028*/ 	.byte	0x04, 0x29
        /*002a*/ 	.short	(.L_1574 - .L_1573)


	//   ....[0]....
.L_1573:
        /*002c*/ 	.word	0xffffffff


	//   ....[1]....
        /*0030*/ 	.word	0xffffffff


	//   ....[2]....
        /*0034*/ 	.word	0xffffffff


	//   ....[3]....
        /*0038*/ 	.word	0xffffffff


	//   ....[4]....
        /*003c*/ 	.word	0xffffffff


	//   ....[5]....
        /*0040*/ 	.word	0xffffffff


	//   ....[6]....
        /*0044*/ 	.word	0xffffffff


	//   ....[7]....
        /*0048*/ 	.word	0xffffffff


	//   ....[8]....
        /*004c*/ 	.word	0xffffffff


	//   ....[9]....
        /*0050*/ 	.word	0xffffffff


	//   ....[10]....
        /*0054*/ 	.word	0xffffffff


	//   ....[11]....
        /*0058*/ 	.word	0xffffffff


	//   ....[12]....
        /*005c*/ 	.word	0xffffffff


	//   ....[13]....
        /*0060*/ 	.word	0xffffffff


	//   ....[14]....
        /*0064*/ 	.word	0xffffffff


	//   ....[15]....
        /*0068*/ 	.word	0xffffffff


	//----- nvinfo : EIATTR_COOP_GROUP_INSTR_OFFSETS
	.align		4
.L_1574:
        /*006c*/ 	.byte	0x04, 0x28
        /*006e*/ 	.short	(.L_1576 - .L_1575)


	//   ....[0]....
.L_1575:
        /*0070*/ 	.word	0x000056b0


	//   ....[1]....
        /*0074*/ 	.word	0x000057d0


	//   ....[2]....
        /*0078*/ 	.word	0x000057e0


	//   ....[3]....
        /*007c*/ 	.word	0x00005840


	//   ....[4]....
        /*0080*/ 	.word	0x00009500


	//   ....[5]....
        /*0084*/ 	.word	0x00009510


	//   ....[6]....
        /*0088*/ 	.word	0x00009540


	//   ....[7]....
        /*008c*/ 	.word	0x00009550


	//   ....[8]....
        /*0090*/ 	.word	0x0000caf0


	//   ....[9]....
        /*0094*/ 	.word	0x0000cb10


	//   ....[10]....
        /*0098*/ 	.word	0x0000cb50


	//   ....[11]....
        /*009c*/ 	.word	0x0000cb60


	//   ....[12]....
        /*00a0*/ 	.word	0x0000e290


	//   ....[13]....
        /*00a4*/ 	.word	0x0000e2d0


	//   ....[14]....
        /*00a8*/ 	.word	0x0000e330


	//   ....[15]....
        /*00ac*/ 	.word	0x0000e340


	//----- nvinfo : EIATTR_EXIT_INSTR_OFFSETS
	.align		4
.L_1576:
        /*00b0*/ 	.byte	0x04, 0x1c
        /*00b2*/ 	.short	(.L_1578 - .L_1577)


	//   ....[0]....
.L_1577:
        /*00b4*/ 	.word	0x00000310


	//   ....[1]....
        /*00b8*/ 	.word	0x00000c20


	//   ....[2]....
        /*00bc*/ 	.word	0x00000c50


	//   ....[3]....
        /*00c0*/ 	.word	0x0000f2b0


	//   ....[4]....
        /*00c4*/ 	.word	0x0000f370


	//----- nvinfo : EIATTR_CRS_STACK_SIZE
	.align		4
.L_1578:
        /*00c8*/ 	.byte	0x04, 0x1e
        /*00ca*/ 	.short	(.L_1580 - .L_1579)
.L_1579:
        /*00cc*/ 	.word	0x00000000


	//----- nvinfo : EIATTR_CBANK_PARAM_SIZE
	.align		4
.L_1580:
        /*00d0*/ 	.byte	0x03, 0x19
        /*00d2*/ 	.short	0x01d0


	//----- nvinfo : EIATTR_PARAM_CBANK
	.align		4
        /*00d4*/ 	.byte	0x04, 0x0a
        /*00d6*/ 	.short	(.L_1582 - .L_1581)
	.align		4
.L_1581:
        /*00d8*/ 	.word	index@(.nv.constant0._ZN5flash24flash_fwd_splitkv_kernelI23Flash_fwd_kernel_traitsILi64ELi64ELi128ELi4ELb0ELb0EN7cutlass10bfloat16_tE19Flash_kernel_traitsILi64ELi64ELi128ELi4ES3_EELb1ELb0ELb0ELb0ELb0ELb0ELb0ELb0EEEvNS_16Flash_fwd_paramsE)
        /*00dc*/ 	.short	0x0210
        /*00de*/ 	.short	0x01d0


	//----- nvinfo : EIATTR_SW_WAR
	.align		4
.L_1582:
        /*00e0*/ 	.byte	0x04, 0x36
        /*00e2*/ 	.short	(.L_1584 - .L_1583)
.L_1583:
        /*00e4*/ 	.word	0x00000008
.L_1584:


//--------------------- .nv.info._ZN5flash24flash_fwd_splitkv_kernelI23Flash_fwd_kernel_traitsILi64ELi64ELi128ELi4ELb0ELb0EN7cutlass10bfloat16_tE19Flash_kernel_traitsILi64ELi64ELi128ELi4ES3_EELb1ELb0ELb0ELb0ELb0ELb1ELb0ELb0EEEvNS_16Flash_fwd_paramsE --------------------------
	.section	.nv.info._ZN5flash24flash_fwd_splitkv_kernelI23Flash_fwd_kernel_traitsILi64ELi64ELi128ELi4ELb0ELb0EN7cutlass10bfloat16_tE19Flash_kernel_traitsILi64ELi64ELi128ELi4ES3_EELb1ELb0ELb0ELb0ELb0ELb1ELb0ELb0EEEvNS_16Flash_fwd_paramsE,"",@"SHT_CUDA_INFO"
	.sectionflags	@""
	.align	4


	//----- nvinfo : EIATTR_CUDA_API_VERSION
	.align		4
        /*0000*/ 	.byte	0x04, 0x37
        /*0002*/ 	.short	(.L_1586 - .L_1585)
.L_1585:
        /*0004*/ 	.word	0x00000082


	//----- nvinfo : EIATTR_KPARAM_INFO
	.align		4
.L_1586:
        /*0008*/ 	.byte	0x04, 0x17
        /*000a*/ 	.short	(.L_1588 - .L_1587)
.L_1587:
        /*000c*/ 	.word	0x00000000
        /*0010*/ 	.short	0x0000
        /*0012*/ 	.short	0x0000
        /*0014*/ 	.byte	0x00, 0xf0, 0x41, 0x07


	//----- nvinfo : EIATTR_SPARSE_MMA_MASK
	.align		4
.L_1588:
        /*0018*/ 	.byte	0x03, 0x50
        /*001a*/ 	.short	0x0000


	//----- nvinfo : EIATTR_MAXREG_COUNT
	.align		4
        /*001c*/ 	.byte	0x03, 0x1b
        /*001e*/ 	.short	0x00ff


	//----- nvinfo : EIATTR_NUM_BARRIERS
	.align		4
        /*0020*/ 	.byte	0x02, 0x4c
        /*0022*/ 	.byte	0x01
	.zero		1


	//----- nvinfo : EIATTR_MERCURY_ISA_VERSION
	.align		4
        /*0024*/ 	.byte	0x03, 0x5f
        /*0026*/ 	.short	0x0101


	//----- nvinfo : EIATTR_COOP_GROUP_MASK_REGIDS
	.align		4
        /*0028*/ 	.byte	0x04, 0x29
        /*002a*/ 	.short	(.L_1590 - .L_1589)


	//   ....[0]....
.L_1589:
        /*002c*/ 	.word	0xffffffff


	//   ....[1]....
        /*0030*/ 	.word	0xffffffff


	//   ....[2]....
        /*0034*/ 	.word	0xffffffff


	//   ....[3]....
        /*0038*/ 	.word	0xffffffff


	//   ....[4]....
        /*003c*/ 	.word	0xffffffff


	//   ....[5]....
        /*0040*/ 	.word	0xffffffff


	//   ....[6]....
        /*0044*/ 	.word	0xffffffff


	//   ....[7]....
        /*0048*/ 	.word	0xffffffff


	//   ....[8]....
        /*004c*/ 	.word	0xffffffff


	//   ....[9]....
        /*0050*/ 	.word	0xffffffff


	//   ....[10]....
        /*0054*/ 	.word	0xffffffff


	//   ....[11]....
        /*0058*/ 	.word	0xffffffff


	//   ....[12]....
        /*005c*/ 	.word	0xffffffff


	//   ....[13]....
        /*0060*/ 	.word	0xffffffff


	//   ....[14]....
        /*0064*/ 	.word	0xffffffff


	//   ....[15]....
        /*0068*/ 	.word	0xffffffff


	//----- nvinfo : EIATTR_COOP_GROUP_INSTR_OFFSETS
	.align		4
.L_1590:
        /*006c*/ 	.byte	0x04, 0x28
        /*006e*/ 	.short	(.L_1592 - .L_1591)


	//   ....[0]....
.L_1591:
        /*0070*/ 	.word	0x00005da0


	//   ....[1]....
        /*0074*/ 	.word	0x00005f40


	//   ....[2]....
        /*0078*/ 	.word	0x00005f90


	//   ....[3]....
        /*007c*/ 	.word	0x00006030


	//   ....[4]....
        /*0080*/ 	.word	0x0000a480


	//   ....[5]....
        /*0084*/ 	.word	0x0000a490


	//   ....[6]....
        /*0088*/ 	.word	0x0000a4c0


	//   ....[7]....
        /*008c*/ 	.word	0x0000a4d0


	//   ....[8]....
        /*0090*/ 	.word	0x0000e300


	//   ....[9]....
        /*0094*/ 	.word	0x0000e320


	//   ....[10]....
        /*0098*/ 	.word	0x0000e350


	//   ....[11]....
        /*009c*/ 	.word	0x0000e360


	//   ....[12]....
        /*00a0*/ 	.word	0x0000fa40


	//   ....[13]....
        /*00a4*/ 	.word	0x0000fa80


	//   ....[14]....
        /*00a8*/ 	.word	0x0000fae0


	//   ....[15]....
        /*00ac*/ 	.word	0x0000faf0


	//----- nvinfo : EIATTR_EXIT_INSTR_OFFSETS
	.align		4
.L_1592:
        /*00b0*/ 	.byte	0x04, 0x1c
        /*00b2*/ 	.short	(.L_1594 - .L_1593)


	//   ....[0]....
.L_1593:
        /*00b4*/ 	.word	0x00000310


	//   ....[1]....
        /*00b8*/ 	.word	0x00000c20


	//   ....[2]....
        /*00bc*/ 	.word	0x00000c50


	//   ....[3]....
        /*00c0*/ 	.word	0x00010a60


	//   ....[4]....
        /*00c4*/ 	.word	0x00010b20


	//----- nvinfo : EIATTR_CRS_STACK_SIZE
	.align		4
.L_1594:
        /*00c8*/ 	.byte	0x04, 0x1e
        /*00ca*/ 	.short	(.L_1596 - .L_1595)
.L_1595:
        /*00cc*/ 	.word	0x00000000


	//----- nvinfo : EIATTR_CBANK_PARAM_SIZE
	.align		4
.L_1596:
        /*00d0*/ 	.byte	0x03, 0x19
        /*00d2*/ 	.short	0x01d0


	//----- nvinfo : EIATTR_PARAM_CBANK
	.align		4
        /*00d4*/ 	.byte	0x04, 0x0a
        /*00d6*/ 	.short	(.L_1598 - .L_1597)
	.align		4
.L_1597:
        /*00d8*/ 	.word	index@(.nv.constant0._ZN5flash24flash_fwd_splitkv_kernelI23Flash_fwd_kernel_traitsILi64ELi64ELi128ELi4ELb0ELb0EN7cutlass10bfloat16_tE19Flash_kernel_traitsILi64ELi64ELi128ELi4ES3_EELb1ELb0ELb0ELb0ELb0ELb1ELb0ELb0EEEvNS_16Flash_fwd_paramsE)
        /*00dc*/ 	.short	0x0210
        /*00de*/ 	.short	0x01d0


	//----- nvinfo : EIATTR_SW_WAR
	.align		4
.L_1598:
        /*00e0*/ 	.byte	0x04, 0x36
        /*00e2*/ 	.short	(.L_1600 - .L_1599)
.L_1599:
        /*00e4*/ 	.word	0x00000008
.L_1600:


//--------------------- .nv.info._ZN5flash24flash_fwd_splitkv_kernelI23Flash_fwd_kernel_traitsILi64ELi64ELi128ELi4ELb0ELb0EN7cutlass10bfloat16_tE19Flash_kernel_traitsILi64ELi64ELi128ELi4ES3_EELb1ELb0ELb0ELb0ELb0ELb0ELb0ELb1EEEvNS_16Flash_fwd_paramsE --------------------------
	.section	.nv.info._ZN5flash24flash_fwd_splitkv_kernelI23Flash_fwd_kernel_traitsILi64ELi64ELi128ELi4ELb0ELb0EN7cutlass10bfloat16_tE19Flash_kernel_traitsILi64ELi64ELi128ELi4ES3_EELb1ELb0ELb0ELb0ELb0ELb0ELb0ELb1EEEvNS_16Flash_fwd_paramsE,"",@"SHT_CUDA_INFO"
	.sectionflags	@""
	.align	4


	//----- nvinfo : EIATTR_CUDA_API_VERSION
	.align		4
        /*0000*/ 	.byte	0x04, 0x37
        /*0002*/ 	.short	(.L_1602 - .L_1601)
.L_1601:
        /*0004*/ 	.word	0x00000082


	//----- nvinfo : EIATTR_KPARAM_INFO
	.align		4
.L_1602:
        /*0008*/ 	.byte	0x04, 0x17
        /*000a*/ 	.short	(.L_1604 - .L_1603)
.L_1603:
        /*000c*/ 	.word	0x00000000
        /*0010*/ 	.short	0x0000
        /*0012*/ 	.short	0x0000
        /*0014*/ 	.byte	0x00, 0xf0, 0x41, 0x07


	//----- nvinfo : EIATTR_SPARSE_MMA_MASK
	.align		4
.L_1604:
        /*0018*/ 	.byte	0x03, 0x50
        /*001a*/ 	.short	0x0000


	//----- nvinfo : EIATTR_MAXREG_COUNT
	.align		4
        /*001c*/ 	.byte	0x03, 0x1b
        /*001e*/ 	.short	0x00ff


	//----- nvinfo : EIATTR_NUM_BARRIERS
	.align		4
        /*0020*/ 	.byte	0x02, 0x4c
        /*0022*/ 	.byte	0x01
	.zero		1


	//----- nvinfo : EIATTR_MERCURY_ISA_VERSION
	.align		4
        /*0024*/ 	.byte	0x03, 0x5f
        /*0026*/ 	.short	0x0101


	//----- nvinfo : EIATTR_COOP_GROUP_MASK_REGIDS
	.align		4
        /*0028*/ 	.byte	0x04, 0x29
        /*002a*/ 	.short	(.L_1606 - .L_1605)


	//   ....[0]....
.L_1605:
        /*002c*/ 	.word	0xffffffff


	//   ....[1]....
        /*0030*/ 	.word	0xffffffff


	//   ....[2]....
        /*0034*/ 	.word	0xffffffff


	//   ....[3]....
        /*0038*/ 	.word	0xffffffff


	//   ....[4]....
        /*003c*/ 	.word	0xffffffff


	//   ....[5]....
        /*0040*/ 	.word	0xffffffff


	//   ....[6]....
        /*0044*/ 	.word	0xffffffff


	//   ....[7]....
        /*0048*/ 	.word	0xffffffff


	//   ....[8]....
        /*004c*/ 	.word	0xffffffff


	//   ....[9]....
        /*0050*/ 	.word	0xffffffff


	//   ....[10]....
        /*0054*/ 	.word	0xffffffff


	//   ....[11]....
        /*0058*/ 	.word	0xffffffff


	//   ....[12]....
        /*005c*/ 	.word	0xffffffff


	//   ....[13]....
        /*0060*/ 	.word	0xffffffff


	//   ....[14]....
        /*0064*/ 	.word	0xffffffff


	//   ....[15]....
        /*0068*/ 	.word	0xffffffff


	//----- nvinfo : EIATTR_COOP_GROUP_INSTR_OFFSETS
	.align		4
.L_1606:
        /*006c*/ 	.byte	0x04, 0x28
        /*006e*/ 	.short	(.L_1608 - .L_1607)


	//   ....[0]....
.L_1607:
        /*0070*/ 	.word	0x0000ebe0


	//   ....[1]....
        /*0074*/ 	.word	0x0000ec10


	//   ....[2]....
        /*0078*/ 	.word	0x0000ec30


	//   ....[3]....
        /*007c*/ 	.word	0x0000ec50


	//   ....[4]....
        /*0080*/ 	.word	0x000129c0


	//   ....[5]....
        /*0084*/ 	.word	0x000129f0


	//   ....[6]....
        /*0088*/ 	.word	0x00012a10


	//   ....[7]....
        /*008c*/ 	.word	0x00012a30


	//   ....[8]....
        /*0090*/ 	.word	0x00015ff0


	//   ....[9]....
        /*0094*/ 	.word	0x00016010


	//   ....[10]....
        /*0098*/ 	.word	0x00016040


	//   ....[11]....
        /*009c*/ 	.word	0x00016050


	//   ....[12]....
        /*00a0*/ 	.word	0x00017790


	//   ....[13]....
        /*00a4*/ 	.word	0x000177d0


	//   ....[14]....
        /*00a8*/ 	.word	0x00017830


	//   ....[15]....
        /*00ac*/ 	.word	0x00017840


	//----- nvinfo : EIATTR_EXIT_INSTR_OFFSETS
	.align		4
.L_1608:
        /*00b0*/ 	.byte	0x04, 0x1c
        /*00b2*/ 	.short	(.L_1610 - .L_1609)


	//   ....[0]....
.L_1609:
        /*00b4*/ 	.word	0x00000330


	//   ....[1]....
        /*00b8*/ 	.word	0x00000ca0


	//   ....[2]....
        /*00bc*/ 	.word	0x00000cd0


	//   ....[3]....
        /*00c0*/ 	.word	0x00018780


	//   ....[4]....
        /*00c4*/ 	.word	0x00018840


	//----- nvinfo : EIATTR_CRS_STACK_SIZE
	.align		4
.L_1610:
        /*00c8*/ 	.byte	0x04, 0x1e
        /*00ca*/ 	.short	(.L_1612 - .L_1611)
.L_1611:
        /*00cc*/ 	.word	0x00000000


	//----- nvinfo : EIATTR_CBANK_PARAM_SIZE
	.align		4
.L_1612:
        /*00d0*/ 	.byte	0x03, 0x19
        /*00d2*/ 	.short	0x01d0


	//----- nvinfo : EIATTR_PARAM_CBANK
	.align		4
        /*00d4*/ 	.byte	0x04, 0x0a
        /*00d6*/ 	.short	(.L_1614 - .L_1613)
	.align		4
.L_1613:
        /*00d8*/ 	.word	index@(.nv.constant0._ZN5flash24flash_fwd_splitkv_kernelI23Flash_fwd_kernel_traitsILi64ELi64ELi128ELi4ELb0ELb0EN7cutlass10bfloat16_tE19Flash_kernel_traitsILi64ELi64ELi128ELi4ES3_EELb1ELb0ELb0ELb0ELb0ELb0ELb0ELb1EEEvNS_16Flash_fwd_paramsE)
        /*00dc*/ 	.short	0x0210
        /*00de*/ 	.short	0x01d0


	//----- nvinfo : EIATTR_SW_WAR
	.align		4
.L_1614:
        /*00e0*/ 	.byte	0x04, 0x36
        /*00e2*/ 	.short	(.L_1616 - .L_1615)
.L_1615:
        /*00e4*/ 	.word	0x00000008
.L_1616:


//--------------------- .nv.info._ZN5flash24flash_fwd_splitkv_kernelI23Flash_fwd_kernel_traitsILi64ELi64ELi128ELi4ELb0ELb0EN7cutlass10bfloat16_tE19Flash_kernel_traitsILi64ELi64ELi128ELi4ES3_EELb1ELb0ELb0ELb0ELb0ELb1ELb0ELb1EEEvNS_16Flash_fwd_paramsE --------------------------
	.section	.nv.info._ZN5flash24flash_fwd_splitkv_kernelI23Flash_fwd_kernel_traitsILi64ELi64ELi128ELi4ELb0ELb0EN7cutlass10bfloat16_tE19Flash_kernel_traitsILi64ELi64ELi128ELi4ES3_EELb1ELb0ELb0ELb0ELb0ELb1ELb0ELb1EEEvNS_16Flash_fwd_paramsE,"",@"SHT_CUDA_INFO"
	.sectionflags	@""
	.align	4


	//----- nvinfo : EIATTR_CUDA_API_VERSION
	.align		4
        /*0000*/ 	.byte	0x04, 0x37
        /*0002*/ 	.short	(.L_1618 - .L_1617)
.L_1617:
        /*0004*/ 	.word	0x00000082


	//----- nvinfo : EIATTR_KPARAM_INFO
	.align		4
.L_1618:
        /*0008*/ 	.byte	0x04, 0x17
        /*000a*/ 	.short	(.L_1620 - .L_1619)
.L_1619:
        /*000c*/ 	.word	0x00000000
        /*0010*/ 	.short	0x0000
        /*0012*/ 	.short	0x0000
        /*0014*/ 	.byte	0x00, 0xf0, 0x41, 0x07


	//----- nvinfo : EIATTR_SPARSE_MMA_MASK
	.align		4
.L_1620:
        /*0018*/ 	.byte	0x03, 0x50
        /*001a*/ 	.short	0x0000


	//----- nvinfo : EIATTR_MAXREG_COUNT
	.align		4
        /*001c*/ 	.byte	0x03, 0x1b
        /*001e*/ 	.short	0x00ff


	//----- nvinfo : EIATTR_NUM_BARRIERS
	.align		4
        /*0020*/ 	.byte	0x02, 0x4c
        /*0022*/ 	.byte	0x01
	.zero		1


	//----- nvinfo : EIATTR_MERCURY_ISA_VERSION
	.align		4
        /*0024*/ 	.byte	0x03, 0x5f
        /*0026*/ 	.short	0x0101


	//----- nvinfo : EIATTR_COOP_GROUP_MASK_REGIDS
	.align		4
        /*0028*/ 	.byte	0x04, 0x29
        /*002a*/ 	.short	(.L_1622 - .L_1621)


	//   ....[0]....
.L_1621:
        /*002c*/ 	.word	0xffffffff


	//   ....[1]....
        /*0030*/ 	.word	0xffffffff


	//   ....[2]....
        /*0034*/ 	.word	0xffffffff


	//   ....[3]....
        /*0038*/ 	.word	0xffffffff


	//   ....[4]....
        /*003c*/ 	.word	0xffffffff


	//   ....[5]....
        /*0040*/ 	.word	0xffffffff


	//   ....[6]....
        /*0044*/ 	.word	0xffffffff


	//   ....[7]....
        /*0048*/ 	.word	0xffffffff


	//   ....[8]....
        /*004c*/ 	.word	0xffffffff


	//   ....[9]....
        /*0050*/ 	.word	0xffffffff


	//   ....[10]....
        /*0054*/ 	.word	0xffffffff


	//   ....[11]....
        /*0058*/ 	.word	0xffffffff


	//   ....[12]....
        /*005c*/ 	.word	0xffffffff


	//   ....[13]....
        /*0060*/ 	.word	0xffffffff


	//   ....[14]....
        /*0064*/ 	.word	0xffffffff


	//   ....[15]....
        /*0068*/ 	.word	0xffffffff


	//----- nvinfo : EIATTR_COOP_GROUP_INSTR_OFFSETS
	.align		4
.L_1622:
        /*006c*/ 	.byte	0x04, 0x28
        /*006e*/ 	.short	(.L_1624 - .L_1623)


	//   ....[0]....
.L_1623:
        /*0070*/ 	.word	0x0000f3d0


	//   ....[1]....
        /*0074*/ 	.word	0x0000f400


	//   ....[2]....
        /*0078*/ 	.word	0x0000f450


	//   ....[3]....
        /*007c*/ 	.word	0x0000f460


	//   ....[4]....
        /*0080*/ 	.word	0x00013a10


	//   ....[5]....
        /*0084*/ 	.word	0x00013a20


	//   ....[6]....
        /*0088*/ 	.word	0x00013a60


	//   ....[7]....
        /*008c*/ 	.word	0x00013a70


	//   ....[8]....
        /*0090*/ 	.word	0x00017880


	//   ....[9]....
        /*0094*/ 	.word	0x000178a0


	//   ....[10]....
        /*0098*/ 	.word	0x000178d0


	//   ....[11]....
        /*009c*/ 	.word	0x000178e0


	//   ....[12]....
        /*00a0*/ 	.word	0x00018fc0


	//   ....[13]....
        /*00a4*/ 	.word	0x00019000


	//   ....[14]....
        /*00a8*/ 	.word	0x00019060


	//   ....[15]....
        /*00ac*/ 	.word	0x00019070


	//----- nvinfo : EIATTR_EXIT_INSTR_OFFSETS
	.align		4
.L_1624:
        /*00b0*/ 	.byte	0x04, 0x1c
        /*00b2*/ 	.short	(.L_1626 - .L_1625)


	//   ....[0]....
.L_1625:
        /*00b4*/ 	.word	0x00000330


	//   ....[1]....
        /*00b8*/ 	.word	0x00000ca0


	//   ....[2]....
        /*00bc*/ 	.word	0x00000cd0


	//   ....[3]....
        /*00c0*/ 	.word	0x00019fb0


	//   ....[4]....
        /*00c4*/ 	.word	0x0001a070


	//----- nvinfo : EIATTR_CRS_STACK_SIZE
	.align		4
.L_1626:
        /*00c8*/ 	.byte	0x04, 0x1e
        /*00ca*/ 	.short	(.L_1628 - .L_1627)
.L_1627:
        /*00cc*/ 	.word	0x00000000


	//----- nvinfo : EIATTR_CBANK_PARAM_SIZE
	.align		4
.L_1628:
        /*00d0*/ 	.byte	0x03, 0x19
        /*00d2*/ 	.short	0x01d0


	//----- nvinfo : EIATTR_PARAM_CBANK
	.align		4
        /*00d4*/ 	.byte	0x04, 0x0a
        /*00d6*/ 	.short	(.L_1630 - .L_1629)
	.align		4
.L_1629:
        /*00d8*/ 	.word	index@(.nv.constant0._ZN5flash24flash_fwd_splitkv_kernelI23Flash_fwd_kernel_traitsILi64ELi64ELi128ELi4ELb0ELb0EN7cutlass10bfloat16_tE19Flash_kernel_traitsILi64ELi64ELi128ELi4ES3_EELb1ELb0ELb0ELb0ELb0ELb1ELb0ELb1EEEvNS_16Flash_fwd_paramsE)
        /*00dc*/ 	.short	0x0210
        /*00de*/ 	.short	0x01d0


	//----- nvinfo : EIATTR_SW_WAR
	.align		4
.L_1630:
        /*00e0*/ 	.byte	0x04, 0x36
        /*00e2*/ 	.short	(.L_1632 - .L_1631)
.L_1631:
        /*00e4*/ 	.word	0x00000008
.L_1632:


//--------------------- .nv.info._ZN5flash24flash_fwd_splitkv_kernelI23Flash_fwd_kernel_traitsILi64ELi64ELi128ELi4ELb0ELb0EN7cutlass10bfloat16_tE19Flash_kernel_traitsILi64ELi64ELi128ELi4ES3_EELb1ELb0ELb0ELb0ELb0ELb0ELb1ELb0EEEvNS_16Flash_fwd_paramsE --------------------------
	.section	.nv.info._ZN5flash24flash_fwd_splitkv_kernelI23Flash_fwd_kernel_traitsILi64ELi64ELi128ELi4ELb0ELb0EN7cutlass10bfloat16_tE19Flash_kernel_traitsILi64ELi64ELi128ELi4ES3_EELb1ELb0ELb0ELb0ELb0ELb0ELb1ELb0EEEvNS_16Flash_fwd_paramsE,"",@"SHT_CUDA_INFO"
	.sectionflags	@""
	.align	4


	//----- nvinfo : EIATTR_CUDA_API_VERSION
	.align		4
        /*0000*/ 	.byte	0x04, 0x37
        /*0002*/ 	.short	(.L_1634 - .L_1633)
.L_1633:
        /*0004*/ 	.word	0x00000082


	//----- nvinfo : EIATTR_KPARAM_INFO
	.align		4
.L_1634:
        /*0008*/ 	.byte	0x04, 0x17
        /*000a*/ 	.short	(.L_1636 - .L_1635)
.L_1635:
        /*000c*/ 	.word	0x00000000
        /*0010*/ 	.short	0x0000
        /*0012*/ 	.short	0x0000
        /*0014*/ 	.byte	0x00, 0xf0, 0x41, 0x07


	//----- nvinfo : EIATTR_SPARSE_MMA_MASK
	.align		4
.L_1636:
        /*0018*/ 	.byte	0x03, 0x50
        /*001a*/ 	.short	0x0000


	//----- nvinfo : EIATTR_MAXREG_COUNT
	.align		4
        /*001c*/ 	.byte	0x03, 0x1b
        /*001e*/ 	.short	0x00ff


	//----- nvinfo : EIATTR_NUM_BARRIERS
	.align		4
        /*0020*/ 	.byte	0x02, 0x4c
        /*0022*/ 	.byte	0x01
	.zero		1


	//----- nvinfo : EIATTR_MERCURY_ISA_VERSION
	.align		4
        /*0024*/ 	.byte	0x03, 0x5f
        /*0026*/ 	.short	0x0101


	//----- nvinfo : EIATTR_COOP_GROUP_MASK_REGIDS
	.align		4
        /*0028*/ 	.byte	0x04, 0x29
        /*002a*/ 	.short	(.L_1638 - .L_1637)


	//   ....[0]....
.L_1637:
        /*002c*/ 	.word	0xffffffff


	//   ....[1]....
        /*0030*/ 	.word	0xffffffff


	//   ....[2]....
        /*0034*/ 	.word	0xffffffff


	//   ....[3]....
        /*0038*/ 	.word	0xffffffff


	//   ....[4]....
        /*003c*/ 	.word	0xffffffff


	//   ....[5]....
        /*0040*/ 	.word	0xffffffff


	//   ....[6]....
        /*0044*/ 	.word	0xffffffff


	//   ....[7]....
        /*0048*/ 	.word	0xffffffff


	//   ....[8]....
        /*004c*/ 	.word	0xffffffff


	//   ....[9]....
        /*0050*/ 	.word	0xffffffff


	//   ....[10]....
        /*0054*/ 	.word	0xffffffff


	//   ....[11]....
        /*0058*/ 	.word	0xffffffff


	//   ....[12]....
        /*005c*/ 	.word	0xffffffff


	//   ....[13]....
        /*0060*/ 	.word	0xffffffff


	//   ....[14]....
        /*0064*/ 	.word	0xffffffff


	//   ....[15]....
        /*0068*/ 	.word	0xffffffff


	//----- nvinfo : EIATTR_COOP_GROUP_INSTR_OFFSETS
	.align		4
.L_1638:
        /*006c*/ 	.byte	0x04, 0x28
        /*006e*/ 	.short	(.L_1640 - .L_1639)


	//   ....[0]....
.L_1639:
        /*0070*/ 	.word	0x00005500


	//   ....[1]....
        /*0074*/ 	.word	0x00005680


	//   ....[2]....
        /*0078*/ 	.word	0x00005750


	//   ....[3]....
        /*007c*/ 	.word	0x000058a0


	//   ....[4]....
        /*0080*/ 	.word	0x00009450


	//   ....[5]....
        /*0084*/ 	.word	0x00009460


	//   ....[6]....
        /*0088*/ 	.word	0x00009490


	//   ....[7]....
        /*008c*/ 	.word	0x000094a0


	//   ....[8]....
        /*0090*/ 	.word	0x0000c990


	//   ....[9]....
        /*0094*/ 	.word	0x0000c9b0


	//   ....[10]....
        /*0098*/ 	.word	0x0000c9f0


	//   ....[11]....
        /*009c*/ 	.word	0x0000ca00


	//   ....[12]....
        /*00a0*/ 	.word	0x0000e110


	//   ....[13]....
        /*00a4*/ 	.word	0x0000e150


	//   ....[14]....
        /*00a8*/ 	.word	0x0000e1e0


	//   ....[15]....
        /*00ac*/ 	.word	0x0000e1f0


	//----- nvinfo : EIATTR_EXIT_INSTR_OFFSETS
	.align		4
.L_1640:
        /*00b0*/ 	.byte	0x04, 0x1c
        /*00b2*/ 	.short	(.L_1642 - .L_1641)


	//   ....[0]....
.L_1641:
        /*00b4*/ 	.word	0x00000450


	//   ....[1]....
        /*00b8*/ 	.word	0x00000cc0


	//   ....[2]....
        /*00bc*/ 	.word	0x00000cf0


	//   ....[3]....
        /*00c0*/ 	.word	0x0000edd0


	//   ....[4]....
        /*00c4*/ 	.word	0x0000edf0


	//----- nvinfo : EIATTR_CRS_STACK_SIZE
	.align		4
.L_1642:
        /*00c8*/ 	.byte	0x04, 0x1e
        /*00ca*/ 	.short	(.L_1644 - .L_1643)
.L_1643:
        /*00cc*/ 	.word	0x00000000


	//----- nvinfo : EIATTR_CBANK_PARAM_SIZE
	.align		4
.L_1644:
        /*00d0*/ 	.byte	0x03, 0x19
        /*00d2*/ 	.short	0x01d0


	//----- nvinfo : EIATTR_PARAM_CBANK
	.align		4
        /*00d4*/ 	.byte	0x04, 0x0a
        /*00d6*/ 	.short	(.L_1646 - .L_1645)
	.align		4
.L_1645:
        /*00d8*/ 	.word	index@(.nv.constant0._ZN5flash24flash_fwd_splitkv_kernelI23Flash_fwd_kernel_traitsILi64ELi64ELi128ELi4ELb0ELb0EN7cutlass10bfloat16_tE19Flash_kernel_traitsILi64ELi64ELi128ELi4ES3_EELb1ELb0ELb0ELb0ELb0ELb0ELb1ELb0EEEvNS_16Flash_fwd_paramsE)
        /*00dc*/ 	.short	0x0210
        /*00de*/ 	.short	0x01d0


	//----- nvinfo : EIATTR_SW_WAR
	.align		4
.L_1646:
        /*00e0*/ 	.byte	0x04, 0x36
        /*00e2*/ 	.short	(.L_1648 - .L_1647)
.L_1647:
        /*00e4*/ 	.word	0x00000008
.L_1648:


//--------------------- .nv.info._ZN5flash24flash_fwd_splitkv_kernelI23Flash_fwd_kernel_traitsILi64ELi64ELi128ELi4ELb0ELb0EN7cutlass10bfloat16_tE19Flash_kernel_traitsILi64ELi64ELi128ELi4ES3_EELb1ELb0ELb0ELb0ELb0ELb1ELb1ELb0EEEvNS_16Flash_fwd_paramsE --------------------------
	.section	.nv.info._ZN5flash24flash_fwd_splitkv_kernelI23Flash_fwd_kernel_traitsILi64ELi64ELi128ELi4ELb0ELb0EN7cutlass10bfloat16_tE19Flash_kernel_traitsILi64ELi64ELi128ELi4ES3_EELb1ELb0ELb0ELb0ELb0ELb1ELb1ELb0EEEvNS_16Flash_fwd_paramsE,"",@"SHT_CUDA_INFO"
	.sectionflags	@""
	.align	4


	//----- nvinfo : EIATTR_CUDA_API_VERSION
	.align		4
        /*0000*/ 	.byte	0x04, 0x37
        /*0002*/ 	.short	(.L_1650 - .L_1649)
.L_1649:
        /*0004*/ 	.word	0x00000082


	//----- nvinfo : EIATTR_KPARAM_INFO
	.align		4
.L_1650:
        /*0008*/ 	.byte	0x04, 0x17
        /*000a*/ 	.short	(.L_1652 - .L_1651)
.L_1651:
        /*000c*/ 	.word	0x00000000
        /*0010*/ 	.short	0x0000
        /*0012*/ 	.short	0x0000
        /*0014*/ 	.byte	0x00, 0xf0, 0x41, 0x07


	//----- nvinfo : EIATTR_SPARSE_MMA_MASK
	.align		4
.L_1652:
        /*0018*/ 	.byte	0x03, 0x50
        /*001a*/ 	.short	0x0000


	//----- nvinfo : EIATTR_MAXREG_COUNT
	.align		4
        /*001c*/ 	.byte	0x03, 0x1b
        /*001e*/ 	.short	0x00ff


	//----- nvinfo : EIATTR_NUM_BARRIERS
	.align		4
        /*0020*/ 	.byte	0x02, 0x4c
        /*0022*/ 	.byte	0x01
	.zero		1


	//----- nvinfo : EIATTR_MERCURY_ISA_VERSION
	.align		4
        /*0024*/ 	.byte	0x03, 0x5f
        /*0026*/ 	.short	0x0101


	//----- nvinfo : EIATTR_COOP_GROUP_MASK_REGIDS
	.align		4
        /*0028*/ 	.byte	0x04, 0x29
        /*002a*/ 	.short	(.L_1654 - .L_1653)


	//   ....[0]....
.L_1653:
        /*002c*/ 	.word	0xffffffff


	//   ....[1]....
        /*0030*/ 	.word	0xffffffff


	//   ....[2]....
        /*0034*/ 	.word	0xffffffff


	//   ....[3]....
        /*0038*/ 	.word	0xffffffff


	//   ....[4]....
        /*003c*/ 	.word	0xffffffff


	//   ....[5]....
        /*0040*/ 	.word	0xffffffff


	//   ....[6]....
        /*0044*/ 	.word	0xffffffff


	//   ....[7]....
        /*0048*/ 	.word	0xffffffff


	//   ....[8]....
        /*004c*/ 	.word	0xffffffff


	//   ....[9]....
        /*0050*/ 	.word	0xffffffff


	//   ....[10]....
        /*0054*/ 	.word	0xffffffff


	//   ....[11]....
        /*0058*/ 	.word	0xffffffff


	//   ....[12]....
        /*005c*/ 	.word	0xffffffff


	//   ....[13]....
        /*0060*/ 	.word	0xffffffff


	//   ....[14]....
        /*0064*/ 	.word	0xffffffff


	//   ....[15]....
        /*0068*/ 	.word	0xffffffff


	//----- nvinfo : EIATTR_COOP_GROUP_INSTR_OFFSETS
	.align		4
.L_1654:
        /*006c*/ 	.byte	0x04, 0x28
        /*006e*/ 	.short	(.L_1656 - .L_1655)


	//   ....[0]....
.L_1655:
        /*0070*/ 	.word	0x00005d90


	//   ....[1]....
        /*0074*/ 	.word	0x00005f30


	//   ....[2]....
        /*0078*/ 	.word	0x00005f80


	//   ....[3]....
        /*007c*/ 	.word	0x00006020


	//   ....[4]....
        /*0080*/ 	.word	0x0000a470


	//   ....[5]....
        /*0084*/ 	.word	0x0000a480


	//   ....[6]....
        /*0088*/ 	.word	0x0000a4b0


	//   ....[7]....
        /*008c*/ 	.word	0x0000a4c0


	//   ....[8]....
        /*0090*/ 	.word	0x0000e270


	//   ....[9]....
        /*0094*/ 	.word	0x0000e280


	//   ....[10]....
        /*0098*/ 	.word	0x0000e2b0


	//   ....[11]....
        /*009c*/ 	.word	0x0000e2c0


	//   ....[12]....
        /*00a0*/ 	.word	0x0000f980


	//   ....[13]....
        /*00a4*/ 	.word	0x0000f9c0


	//   ....[14]....
        /*00a8*/ 	.word	0x0000fa50


	//   ....[15]....
        /*00ac*/ 	.word	0x0000fa60


	//----- nvinfo : EIATTR_EXIT_INSTR_OFFSETS
	.align		4
.L_1656:
        /*00b0*/ 	.byte	0x04, 0x1c
        /*00b2*/ 	.short	(.L_1658 - .L_1657)


	//   ....[0]....
.L_1657:
        /*00b4*/ 	.word	0x00000450


	//   ....[1]....
        /*00b8*/ 	.word	0x00000cc0


	//   ....[2]....
        /*00bc*/ 	.word	0x00000cf0


	//   ....[3]....
        /*00c0*/ 	.word	0x00010640


	//   ....[4]....
        /*00c4*/ 	.word	0x00010660


	//----- nvinfo : EIATTR_CRS_STACK_SIZE
	.align		4
.L_1658:
        /*00c8*/ 	.byte	0x04, 0x1e
        /*00ca*/ 	.short	(.L_1660 - .L_1659)
.L_1659:
        /*00cc*/ 	.word	0x00000000


	//----- nvinfo : EIATTR_CBANK_PARAM_SIZE
	.align		4
.L_1660:
        /*00d0*/ 	.byte	0x03, 0x19
        /*00d2*/ 	.short	0x01d0


	//----- nvinfo : EIATTR_PARAM_CBANK
	.align		4
        /*00d4*/ 	.byte	0x04, 0x0a
        /*00d6*/ 	.short	(.L_1662 - .L_1661)
	.align		4
.L_1661:
        /*00d8*/ 	.word	index@(.nv.constant0._ZN5flash24flash_fwd_splitkv_kernelI23Flash_fwd_kernel_traitsILi64ELi64ELi128ELi4ELb0ELb0EN7cutlass10bfloat16_tE19Flash_kernel_traitsILi64ELi64ELi128ELi4ES3_EELb1ELb0ELb0ELb0ELb0ELb1ELb1ELb0EEEvNS_16Flash_fwd_paramsE)
        /*00dc*/ 	.short	0x0210
        /*00de*/ 	.short	0x01d0


	//----- nvinfo : EIATTR_SW_WAR
	.align		4
.L_1662:
        /*00e0*/ 	.byte	0x04, 0x36
        /*00e2*/ 	.short	(.L_1664 - .L_1663)
.L_1663:
        /*00e4*/ 	.word	0x00000008
.L_1664:


//--------------------- .nv.info._ZN5flash24flash_fwd_splitkv_kernelI23Flash_fwd_kernel_traitsILi64ELi64ELi128ELi4ELb0ELb0EN7cutlass10bfloat16_tE19Flash_kernel_traitsILi64ELi64ELi128ELi4ES3_EELb1ELb0ELb0ELb0ELb0ELb0ELb1ELb1EEEvNS_16Flash_fwd_paramsE --------------------------
	.section	.nv.info._ZN5flash24flash_fwd_splitkv_kernelI23Flash_fwd_kernel_traitsILi64ELi64ELi128ELi4ELb0ELb0EN7cutlass10bfloat16_tE19Flash_kernel_traitsILi64ELi64ELi128ELi4ES3_EELb1ELb0ELb0ELb0ELb0ELb0ELb1ELb1EEEvNS_16Flash_fwd_paramsE,"",@"SHT_CUDA_INFO"
	.sectionflags	@""
	.align	4


	//----- nvinfo : EIATTR_CUDA_API_VERSION
	.align		4
        /*0000*/ 	.byte	0x04, 0x37
        /*0002*/ 	.short	(.L_1666 - .L_1665)
.L_1665:
        /*0004*/ 	.word	0x00000082


	//----- nvinfo : EIATTR_KPARAM_INFO
	.align		4
.L_1666:
        /*0008*/ 	.byte	0x04, 0x17
        /*000a*/ 	.short	(.L_1668 - .L_1667)
.L_1667:
        /*000c*/ 	.word	0x00000000
        /*0010*/ 	.short	0x0000
        /*0012*/ 	.short	0x0000
        /*0014*/ 	.byte	0x00, 0xf0, 0x41, 0x07


	//----- nvinfo : EIATTR_SPARSE_MMA_MASK
	.align		4
.L_1668:
        /*0018*/ 	.byte	0x03, 0x50
        /*001a*/ 	.short	0x0000


	//----- nvinfo : EIATTR_MAXREG_COUNT
	.align		4
        /*001c*/ 	.byte	0x03, 0x1b
        /*001e*/ 	.short	0x00ff


	//----- nvinfo : EIATTR_NUM_BARRIERS
	.align		4
        /*0020*/ 	.byte	0x02, 0x4c
        /*0022*/ 	.byte	0x01
	.zero		1


	//----- nvinfo : EIATTR_MERCURY_ISA_VERSION
	.align		4
        /*0024*/ 	.byte	0x03, 0x5f
        /*0026*/ 	.short	0x0101


	//----- nvinfo : EIATTR_COOP_GROUP_MASK_REGIDS
	.align		4
        /*0028*/ 	.byte	0x04, 0x29
        /*002a*/ 	.short	(.L_1670 - .L_1669)


	//   ....[0]....
.L_1669:
        /*002c*/ 	.word	0xffffffff


	//   ....[1]....
        /*0030*/ 	.word	0xffffffff


	//   ....[2]....
        /*0034*/ 	.word	0xffffffff


	//   ....[3]....
        /*0038*/ 	.word	0xffffffff


	//   ....[4]....
        /*003c*/ 	.word	0xffffffff


	//   ....[5]....
        /*0040*/ 	.word	0xffffffff


	//   ....[6]....
        /*0044*/ 	.word	0xffffffff


	//   ....[7]....
        /*0048*/ 	.word	0xffffffff


	//   ....[8]....
        /*004c*/ 	.word	0xffffffff


	//   ....[9]....
        /*0050*/ 	.word	0xffffffff


	//   ....[10]....
        /*0054*/ 	.word	0xffffffff


	//   ....[11]....
        /*0058*/ 	.word	0xffffffff


	//   ....[12]....
        /*005c*/ 	.word	0xffffffff


	//   ....[13]....
        /*0060*/ 	.word	0xffffffff


	//   ....[14]....
        /*0064*/ 	.word	0xffffffff


	//   ....[15]....
        /*0068*/ 	.word	0xffffffff


	//----- nvinfo : EIATTR_COOP_GROUP_INSTR_OFFSETS
	.align		4
.L_1670:
        /*006c*/ 	.byte	0x04, 0x28
        /*006e*/ 	.short	(.L_1672 - .L_1671)


	//   ....[0]....
.L_1671:
        /*0070*/ 	.word	0x0000ecd0


	//   ....[1]....
        /*0074*/ 	.word	0x0000ecf0


	//   ....[2]....
        /*0078*/ 	.word	0x0000ed80


	//   ....[3]....
        /*007c*/ 	.word	0x0000ed90


	//   ....[4]....
        /*0080*/ 	.word	0x00012ac0


	//   ....[5]....
        /*0084*/ 	.word	0x00012b00


	//   ....[6]....
        /*0088*/ 	.word	0x00012b20


	//   ....[7]....
        /*008c*/ 	.word	0x00012b40


	//   ....[8]....
        /*0090*/ 	.word	0x000160e0


	//   ....[9]....
        /*0094*/ 	.word	0x00016100


	//   ....[10]....
        /*0098*/ 	.word	0x00016130


	//   ....[11]....
        /*009c*/ 	.word	0x00016140


	//   ....[12]....
        /*00a0*/ 	.word	0x00017860


	//   ....[13]....
        /*00a4*/ 	.word	0x000178a0


	//   ....[14]....
        /*00a8*/ 	.word	0x00017930


	//   ....[15]....
        /*00ac*/ 	.word	0x00017940


	//----- nvinfo : EIATTR_EXIT_INSTR_OFFSETS
	.align		4
.L_1672:
        /*00b0*/ 	.byte	0x04, 0x1c
        /*00b2*/ 	.short	(.L_1674 - .L_1673)


	//   ....[0]....
.L_1673:
        /*00b4*/ 	.word	0x00000440


	//   ....[1]....
        /*00b8*/ 	.word	0x00000d30


	//   ....[2]....
        /*00bc*/ 	.word	0x00000d60


	//   ....[3]....
        /*00c0*/ 	.word	0x00018560


	//   ....[4]....
        /*00c4*/ 	.word	0x00018580


	//----- nvinfo : EIATTR_CRS_STACK_SIZE
	.align		4
.L_1674:
        /*00c8*/ 	.byte	0x04, 0x1e
        /*00ca*/ 	.short	(.L_1676 - .L_1675)
.L_1675:
        /*00cc*/ 	.word	0x00000000


	//----- nvinfo : EIATTR_CBANK_PARAM_SIZE
	.align		4
.L_1676:
        /*00d0*/ 	.byte	0x03, 0x19
        /*00d2*/ 	.short	0x01d0


	//----- nvinfo : EIATTR_PARAM_CBANK
	.align		4
        /*00d4*/ 	.byte	0x04, 0x0a
        /*00d6*/ 	.short	(.L_1678 - .L_1677)
	.align		4
.L_1677:
        /*00d8*/ 	.word	index@(.nv.constant0._ZN5flash24flash_fwd_splitkv_kernelI23Flash_fwd_kernel_traitsILi64ELi64ELi128ELi4ELb0ELb0EN7cutlass10bfloat16_tE19Flash_kernel_traitsILi64ELi64ELi128ELi4ES3_EELb1ELb0ELb0ELb0ELb0ELb0ELb1ELb1EEEvNS_16Flash_fwd_paramsE)
        /*00dc*/ 	.short	0x0210
        /*00de*/ 	.short	0x01d0


	//----- nvinfo : EIATTR_SW_WAR
	.align		4
.L_1678:
        /*00e0*/ 	.byte	0x04, 0x36
        /*00e2*/ 	.short	(.L_1680 - .L_1679)
.L_1679:
        /*00e4*/ 	.word	0x00000008
.L_1680:


//--------------------- .nv.info._ZN5flash24flash_fwd_splitkv_kernelI23Flash_fwd_kernel_traitsILi64ELi64ELi128ELi4ELb0ELb0EN7cutlass10bfloat16_tE19Flash_kernel_traitsILi64ELi64ELi128ELi4ES3_EELb1ELb0ELb0ELb0ELb0ELb1ELb1ELb1EEEvNS_16Flash_fwd_paramsE --------------------------
	.section	.nv.info._ZN5flash24flash_fwd_splitkv_kernelI23Flash_fwd_kernel_traitsILi64ELi64ELi128ELi4ELb0ELb0EN7cutlass10bfloat16_tE19Flash_kernel_traitsILi64ELi64ELi128ELi4ES3_EELb1ELb0ELb0ELb0ELb0ELb1ELb1ELb1EEEvNS_16Flash_fwd_paramsE,"",@"SHT_CUDA_INFO"
	.sectionflags	@""
	.align	4


	//----- nvinfo : EIATTR_CUDA_API_VERSION
	.align		4
        /*0000*/ 	.byte	0x04, 0x37
        /*0002*/ 	.short	(.L_1682 - .L_1681)
.L_1681:
        /*0004*/ 	.word	0x00000082


	//----- nvinfo : EIATTR_KPARAM_INFO
	.align		4
.L_1682:
        /*0008*/ 	.byte	0x04, 0x17
        /*000a*/ 	.short	(.L_1684 - .L_1683)
.L_1683:
        /*000c*/ 	.word	0x00000000
        /*0010*/ 	.short	0x0000
        /*0012*/ 	.short	0x0000
        /*0014*/ 	.byte	0x00, 0xf0, 0x41, 0x07


	//----- nvinfo : EIATTR_SPARSE_MMA_MASK
	.align		4
.L_1684:
        /*0018*/ 	.byte	0x03, 0x50
        /*001a*/ 	.short	0x0000


	//----- nvinfo : EIATTR_MAXREG_COUNT
	.align		4
        /*001c*/ 	.byte	0x03, 0x1b
        /*001e*/ 	.short	0x00ff


	//----- nvinfo : EIATTR_NUM_BARRIERS
	.align		4
        /*0020*/ 	.byte	0x02, 0x4c
        /*0022*/ 	.byte	0x01
	.zero		1


	//----- nvinfo : EIATTR_MERCURY_ISA_VERSION
	.align		4
        /*0024*/ 	.byte	0x03, 0x5f
        /*0026*/ 	.short	0x0101


	//----- nvinfo : EIATTR_COOP_GROUP_MASK_REGIDS
	.align		4
        /*0028*/ 	.byte	0x04, 0x29
        /*002a*/ 	.short	(.L_1686 - .L_1685)


	//   ....[0]....
.L_1685:
        /*002c*/ 	.word	0xffffffff


	//   ....[1]....
        /*0030*/ 	.word	0xffffffff


	//   ....[2]....
        /*0034*/ 	.word	0xffffffff


	//   ....[3]....
        /*0038*/ 	.word	0xffffffff


	//   ....[4]....
        /*003c*/ 	.word	0xffffffff


	//   ....[5]....
        /*0040*/ 	.word	0xffffffff


	//   ....[6]....
        /*0044*/ 	.word	0xffffffff


	//   ....[7]....
        /*0048*/ 	.word	0xffffffff


	//   ....[8]....
        /*004c*/ 	.word	0xffffffff


	//   ....[9]....
        /*0050*/ 	.word	0xffffffff


	//   ....[10]....
        /*0054*/ 	.word	0xffffffff


	//   ....[11]....
        /*0058*/ 	.word	0xffffffff


	//   ....[12]....
        /*005c*/ 	.word	0xffffffff


	//   ....[13]....
        /*0060*/ 	.word	0xffffffff


	//   ....[14]....
        /*0064*/ 	.word	0xffffffff


	//   ....[15]....
        /*0068*/ 	.word	0xffffffff


	//----- nvinfo : EIATTR_COOP_GROUP_INSTR_OFFSETS
	.align		4
.L_1686:
        /*006c*/ 	.byte	0x04, 0x28
        /*006e*/ 	.short	(.L_1688 - .L_1687)


	//   ....[0]....
.L_1687:
        /*0070*/ 	.word	0x0000f5b0


	//   ....[1]....
        /*0074*/ 	.word	0x0000f5d0


	//   ....[2]....
        /*0078*/ 	.word	0x0000f650


	//   ....[3]....
        /*007c*/ 	.word	0x0000f660


	//   ....[4]....
        /*0080*/ 	.word	0x00013c00


	//   ....[5]....
        /*0084*/ 	.word	0x00013c10


	//   ....[6]....
        /*0088*/ 	.word	0x00013c40


	//   ....[7]....
        /*008c*/ 	.word	0x00013c50


	//   ....[8]....
        /*0090*/ 	.word	0x00017a70


	//   ....[9]....
        /*0094*/ 	.word	0x00017a80


	//   ....[10]....
        /*0098*/ 	.word	0x00017ab0


	//   ....[11]....
        /*009c*/ 	.word	0x00017ac0


	//   ....[12]....
        /*00a0*/ 	.word	0x000191a0


	//   ....[13]....
        /*00a4*/ 	.word	0x000191e0


	//   ....[14]....
        /*00a8*/ 	.word	0x00019270


	//   ....[15]....
        /*00ac*/ 	.word	0x00019280


	//----- nvinfo : EIATTR_EXIT_INSTR_OFFSETS
	.align		4
.L_1688:
        /*00b0*/ 	.byte	0x04, 0x1c
        /*00b2*/ 	.short	(.L_1690 - .L_1689)


	//   ....[0]....
.L_1689:
        /*00b4*/ 	.word	0x00000440


	//   ....[1]....
        /*00b8*/ 	.word	0x00000d30


	//   ....[2]....
        /*00bc*/ 	.word	0x00000d60


	//   ....[3]....
        /*00c0*/ 	.word	0x00019ea0


	//   ....[4]....
        /*00c4*/ 	.word	0x00019ec0


	//----- nvinfo : EIATTR_CRS_STACK_SIZE
	.align		4
.L_1690:
        /*00c8*/ 	.byte	0x04, 0x1e
        /*00ca*/ 	.short	(.L_1692 - .L_1691)
.L_1691:
        /*00cc*/ 	.word	0x00000000


	//----- nvinfo : EIATTR_CBANK_PARAM_SIZE
	.align		4
.L_1692:
        /*00d0*/ 	.byte	0x03, 0x19
        /*00d2*/ 	.short	0x01d0


	//----- nvinfo : EIATTR_PARAM_CBANK
	.align		4
        /*00d4*/ 	.byte	0x04, 0x0a
        /*00d6*/ 	.short	(.L_1694 - .L_1693)
	.align		4
.L_1693:
        /*00d8*/ 	.word	index@(.nv.constant0._ZN5flash24flash_fwd_splitkv_kernelI23Flash_fwd_kernel_traitsILi64ELi64ELi128ELi4ELb0ELb0EN7cutlass10bfloat16_tE19Flash_kernel_traitsILi64ELi64ELi128ELi4ES3_EELb1ELb0ELb0ELb0ELb0ELb1ELb1ELb1EEEvNS_16Flash_fwd_paramsE)
        /*00dc*/ 	.short	0x0210
        /*00de*/ 	.short	0x01d0


	//----- nvinfo : EIATTR_SW_WAR
	.align		4
.L_1694:
        /*00e0*/ 	.byte	0x04, 0x36
        /*00e2*/ 	.short	(.L_1696 - .L_1695)
.L_1695:
        /*00e4*/ 	.word	0x00000008
.L_1696:


//--------------------- .nv.info._ZN5flash24flash_fwd_splitkv_kernelI23Flash_fwd_kernel_traitsILi64ELi64ELi128ELi4ELb0ELb0EN7cutlass10bfloat16_tE19Flash_kernel_traitsILi64ELi64ELi128ELi4ES3_EELb1ELb0ELb0ELb1ELb1ELb0ELb0ELb0EEEvNS_16Flash_fwd_paramsE --------------------------
	.section	.nv.info._ZN5flash24flash_fwd_splitkv_kernelI23Flash_fwd_kernel_traitsILi64ELi64ELi128ELi4ELb0ELb0EN7cutlass10bfloat16_tE19Flash_kernel_traitsILi64ELi64ELi128ELi4ES3_EELb1ELb0ELb0ELb1ELb1ELb0ELb0ELb0EEEvNS_16Flash_fwd_paramsE,"",@"SHT_CUDA_INFO"
	.sectionflags	@""
	.align	4


	//----- nvinfo : EIATTR_CUDA_API_VERSION
	.align		4
        /*0000*/ 	.byte	0x04, 0x37
        /*0002*/ 	.short	(.L_1698 - .L_1697)
.L_1697:
        /*0004*/ 	.word	0x00000082


	//----- nvinfo : EIATTR_KPARAM_INFO
	.align		4
.L_1698:
        /*0008*/ 	.byte	0x04, 0x17
        /*000a*/ 	.short	(.L_1700 - .L_1699)
.L_1699:
        /*000c*/ 	.word	0x00000000
        /*0010*/ 	.short	0x0000
        /*0012*/ 	.short	0x0000
        /*0014*/ 	.byte	0x00, 0xf0, 0x41, 0x07


	//----- nvinfo : EIATTR_SPARSE_MMA_MASK
	.align		4
.L_1700:
        /*0018*/ 	.byte	0x03, 0x50
        /*001a*/ 	.short	0x0000


	//----- nvinfo : EIATTR_MAXREG_COUNT
	.align		4
        /*001c*/ 	.byte	0x03, 0x1b
        /*001e*/ 	.short	0x00ff


	//----- nvinfo : EIATTR_NUM_BARRIERS
	.align		4
        /*0020*/ 	.byte	0x02, 0x4c
        /*0022*/ 	.byte	0x01
	.zero		1


	//----- nvinfo : EIATTR_MERCURY_ISA_VERSION
	.align		4
        /*0024*/ 	.byte	0x03, 0x5f
        /*0026*/ 	.short	0x0101


	//----- nvinfo : EIATTR_COOP_GROUP_MASK_REGIDS
	.align		4
        /*0028*/ 	.byte	0x04, 0x29
        /*002a*/ 	.short	(.L_1702 - .L_1701)


	//   ....[0]....
.L_1701:
        /*002c*/ 	.word	0xffffffff


	//   ....[1]....
        /*0030*/ 	.word	0xffffffff


	//   ....[2]....
        /*0034*/ 	.word	0xffffffff


	//   ....[3]....
        /*0038*/ 	.word	0xffffffff


	//   ....[4]....
        /*003c*/ 	.word	0xffffffff


	//   ....[5]....
        /*0040*/ 	.word	0xffffffff


	//   ....[6]....
        /*0044*/ 	.word	0xffffffff


	//   ....[7]....
        /*0048*/ 	.word	0xffffffff


	//   ....[8]....
        /*004c*/ 	.word	0xffffffff


	//   ....[9]....
        /*0050*/ 	.word	0xffffffff


	//   ....[10]....
        /*0054*/ 	.word	0xffffffff


	//   ....[11]....
        /*0058*/ 	.word	0xffffffff


	//----- nvinfo : EIATTR_COOP_GROUP_INSTR_OFFSETS
	.align		4
.L_1702:
        /*005c*/ 	.byte	0x04, 0x28
        /*005e*/ 	.short	(.L_1704 - .L_1703)


	//   ....[0]....
.L_1703:
        /*0060*/ 	.word	0x00003950


	//   ....[1]....
        /*0064*/ 	.word	0x00003970


	//   ....[2]....
        /*0068*/ 	.word	0x00003a00


	//   ....[3]....
        /*006c*/ 	.word	0x00003a20


	//   ....[4]....
        /*0070*/ 	.word	0x00006560


	//   ....[5]....
        /*0074*/ 	.word	0x00006580


	//   ....[6]....
        /*0078*/ 	.word	0x000065c0


	//   ....[7]....
        /*007c*/ 	.word	0x000065d0


	//   ....[8]....
        /*0080*/ 	.word	0x00007d00


	//   ....[9]....
        /*0084*/ 	.word	0x00007d40


	//   ....[10]....
        /*0088*/ 	.word	0x00007da0


	//   ....[11]....
        /*008c*/ 	.word	0x00007db0


	//----- nvinfo : EIATTR_EXIT_INSTR_OFFSETS
	.align		4
.L_1704:
        /*0090*/ 	.byte	0x04, 0x1c
        /*0092*/ 	.short	(.L_1706 - .L_1705)


	//   ....[0]....
.L_1705:
        /*0094*/ 	.word	0x000001a0


	//   ....[1]....
        /*0098*/ 	.word	0x00000770


	//   ....[2]....
        /*009c*/ 	.word	0x000007a0


	//   ....[3]....
        /*00a0*/ 	.word	0x00008a20


	//----- nvinfo : EIATTR_CRS_STACK_SIZE
	.align		4
.L_1706:
        /*00a4*/ 	.byte	0x04, 0x1e
        /*00a6*/ 	.short	(.L_1708 - .L_1707)
.L_1707:
        /*00a8*/ 	.word	0x00000000


	//----- nvinfo : EIATTR_CBANK_PARAM_SIZE
	.align		4
.L_1708:
        /*00ac*/ 	.byte	0x03, 0x19
        /*00ae*/ 	.short	0x01d0


	//----- nvinfo : EIATTR_PARAM_CBANK
	.align		4
        /*00b0*/ 	.byte	0x04, 0x0a
        /*00b2*/ 	.short	(.L_1710 - .L_1709)
	.align		4
.L_1709:
        /*00b4*/ 	.word	index@(.nv.constant0._ZN5flash24flash_fwd_splitkv_kernelI23Flash_fwd_kernel_traitsILi64ELi64ELi128ELi4ELb0ELb0EN7cutlass10bfloat16_tE19Flash_kernel_traitsILi64ELi64ELi128ELi4ES3_EELb1ELb0ELb0ELb1ELb1ELb0ELb0ELb0EEEvNS_16Flash_fwd_paramsE)
        /*00b8*/ 	.short	0x0210
        /*00ba*/ 	.short	0x01d0


	//----- nvinfo : EIATTR_SW_WAR
	.align		4
.L_1710:
        /*00bc*/ 	.byte	0x04, 0x36
        /*00be*/ 	.short	(.L_1712 - .L_1711)
.L_1711:
        /*00c0*/ 	.word	0x00000008
.L_1712:


//--------------------- .nv.info._ZN5flash24flash_fwd_splitkv_kernelI23Flash_fwd_kernel_traitsILi64ELi64ELi128ELi4ELb0ELb0EN7cutlass10bfloat16_tE19Flash_kernel_traitsILi64ELi64ELi128ELi4ES3_EELb1ELb0ELb0ELb1ELb1ELb1ELb0ELb0EEEvNS_16Flash_fwd_paramsE --------------------------
	.section	.nv.info._ZN5flash24flash_fwd_splitkv_kernelI23Flash_fwd_kernel_traitsILi64ELi64ELi128ELi4ELb0ELb0EN7cutlass10bfloat16_tE19Flash_kernel_traitsILi64ELi64ELi128ELi4ES3_EELb1ELb0ELb0ELb1ELb1ELb1ELb0ELb0EEEvNS_16Flash_fwd_paramsE,"",@"SHT_CUDA_INFO"
	.sectionflags	@""
	.align	4


	//----- nvinfo : EIATTR_CUDA_API_VERSION
	.align		4
        /*0000*/ 	.byte	0x04, 0x37
        /*0002*/ 	.short	(.L_1714 - .L_1713)
.L_1713:
        /*0004*/ 	.word	0x00000082


	//----- nvinfo : EIATTR_KPARAM_INFO
	.align		4
.L_1714:
        /*0008*/ 	.byte	0x04, 0x17
        /*000a*/ 	.short	(.L_1716 - .L_1715)
.L_1715:
        /*000c*/ 	.word	0x00000000
        /*0010*/ 	.short	0x0000
        /*0012*/ 	.short	0x0000
        /*0014*/ 	.byte	0x00, 0xf0, 0x41, 0x07


	//----- nvinfo : EIATTR_SPARSE_MMA_MASK
	.align		4
.L_1716:
        /*0018*/ 	.byte	0x03, 0x50
        /*001a*/ 	.short	0x0000


	//----- nvinfo : EIATTR_MAXREG_COUNT
	.align		4
        /*001c*/ 	.byte	0x03, 0x1b
        /*001e*/ 	.short	0x00ff


	//----- nvinfo : EIATTR_NUM_BARRIERS
	.align		4
        /*0020*/ 	.byte	0x02, 0x4c
        /*0022*/ 	.byte	0x01
	.zero		1


	//----- nvinfo : EIATTR_MERCURY_ISA_VERSION
	.align		4
        /*0024*/ 	.byte	0x03, 0x5f
        /*0026*/ 	.short	0x0101


	//----- nvinfo : EIATTR_COOP_GROUP_MASK_REGIDS
	.align		4
        /*0028*/ 	.byte	0x04, 0x29
        /*002a*/ 	.short	(.L_1718 - .L_1717)


	//   ....[0]....
.L_1717:
        /*002c*/ 	.word	0xffffffff


	//   ....[1]....
        /*0030*/ 	.word	0xffffffff


	//   ....[2]....
        /*0034*/ 	.word	0xffffffff


	//   ....[3]....
        /*0038*/ 	.word	0xffffffff


	//   ....[4]....
        /*003c*/ 	.word	0xffffffff


	//   ....[5]....
        /*0040*/ 	.word	0xffffffff


	//   ....[6]....
        /*0044*/ 	.word	0xffffffff


	//   ....[7]....
        /*0048*/ 	.word	0xffffffff


	//   ....[8]....
        /*004c*/ 	.word	0xffffffff


	//   ....[9]....
        /*0050*/ 	.word	0xffffffff


	//   ....[10]....
        /*0054*/ 	.word	0xffffffff


	//   ....[11]....
        /*0058*/ 	.word	0xffffffff


	//----- nvinfo : EIATTR_COOP_GROUP_INSTR_OFFSETS
	.align		4
.L_1718:
        /*005c*/ 	.byte	0x04, 0x28
        /*005e*/ 	.short	(.L_1720 - .L_1719)


	//   ....[0]....
.L_1719:
        /*0060*/ 	.word	0x00004160


	//   ....[1]....
        /*0064*/ 	.word	0x00004180


	//   ....[2]....
        /*0068*/ 	.word	0x00004220


	//   ....[3]....
        /*006c*/ 	.word	0x000042a0


	//   ....[4]....
        /*0070*/ 	.word	0x000075c0


	//   ....[5]....
        /*0074*/ 	.word	0x000075e0


	//   ....[6]....
        /*0078*/ 	.word	0x00007610


	//   ....[7]....
        /*007c*/ 	.word	0x00007620


	//   ....[8]....
        /*0080*/ 	.word	0x00008d00


	//   ....[9]....
        /*0084*/ 	.word	0x00008d40


	//   ....[10]....
        /*0088*/ 	.word	0x00008da0


	//   ....[11]....
        /*008c*/ 	.word	0x00008db0


	//----- nvinfo : EIATTR_EXIT_INSTR_OFFSETS
	.align		4
.L_1720:
        /*0090*/ 	.byte	0x04, 0x1c
        /*0092*/ 	.short	(.L_1722 - .L_1721)


	//   ....[0]....
.L_1721:
        /*0094*/ 	.word	0x000001a0


	//   ....[1]....
        /*0098*/ 	.word	0x00000770


	//   ....[2]....
        /*009c*/ 	.word	0x000007a0


	//   ....[3]....
        /*00a0*/ 	.word	0x00009a20


	//----- nvinfo : EIATTR_CRS_STACK_SIZE
	.align		4
.L_1722:
        /*00a4*/ 	.byte	0x04, 0x1e
        /*00a6*/ 	.short	(.L_1724 - .L_1723)
.L_1723:
        /*00a8*/ 	.word	0x00000000


	//----- nvinfo : EIATTR_CBANK_PARAM_SIZE
	.align		4
.L_1724:
        /*00ac*/ 	.byte	0x03, 0x19
        /*00ae*/ 	.short	0x01d0


	//----- nvinfo : EIATTR_PARAM_CBANK
	.align		4
        /*00b0*/ 	.byte	0x04, 0x0a
        /*00b2*/ 	.short	(.L_1726 - .L_1725)
	.align		4
.L_1725:
        /*00b4*/ 	.word	index@(.nv.constant0._ZN5flash24flash_fwd_splitkv_kernelI23Flash_fwd_kernel_traitsILi64ELi64ELi128ELi4ELb0ELb0EN7cutlass10bfloat16_tE19Flash_kernel_traitsILi64ELi64ELi128ELi4ES3_EELb1ELb0ELb0ELb1ELb1ELb1ELb0ELb0EEEvNS_16Flash_fwd_paramsE)
        /*00b8*/ 	.short	0x0210
        /*00ba*/ 	.short	0x01d0


	//----- nvinfo : EIATTR_SW_WAR
	.align		4
.L_1726:
        /*00bc*/ 	.byte	0x04, 0x36
        /*00be*/ 	.short	(.L_1728 - .L_1727)
.L_1727:
        /*00c0*/ 	.word	0x00000008
.L_1728:


//--------------------- .nv.info._ZN5flash24flash_fwd_splitkv_kernelI23Flash_fwd_kernel_traitsILi64ELi64ELi128ELi4ELb0ELb0EN7cutlass10bfloat16_tE19Flash_kernel_traitsILi64ELi64ELi128ELi4ES3_EELb1ELb0ELb0ELb1ELb1ELb0ELb1ELb0EEEvNS_16Flash_fwd_paramsE --------------------------
	.section	.nv.info._ZN5flash24flash_fwd_splitkv_kernelI23Flash_fwd_kernel_traitsILi64ELi64ELi128ELi4ELb0ELb0EN7cutlass10bfloat16_tE19Flash_kernel_traitsILi64ELi64ELi128ELi4ES3_EELb1ELb0ELb0ELb1ELb1ELb0ELb1ELb0EEEvNS_16Flash_fwd_paramsE,"",@"SHT_CUDA_INFO"
	.sectionflags	@""
	.align	4


	//----- nvinfo : EIATTR_CUDA_API_VERSION
	.align		4
        /*0000*/ 	.byte	0x04, 0x37
        /*0002*/ 	.short	(.L_1730 - .L_1729)
.L_1729:
        /*0004*/ 	.word	0x00000082


	//----- nvinfo : EIATTR_KPARAM_INFO
	.align		4
.L_1730:
        /*0008*/ 	.byte	0x04, 0x17
        /*000a*/ 	.short	(.L_1732 - .L_1731)
.L_1731:
        /*000c*/ 	.word	0x00000000
        /*0010*/ 	.short	0x0000
        /*0012*/ 	.short	0x0000
        /*0014*/ 	.byte	0x00, 0xf0, 0x41, 0x07


	//----- nvinfo : EIATTR_SPARSE_MMA_MASK
	.align		4
.L_1732:
        /*0018*/ 	.byte	0x03, 0x50
        /*001a*/ 	.short	0x0000


	//----- nvinfo : EIATTR_MAXREG_COUNT
	.align		4
        /*001c*/ 	.byte	0x03, 0x1b
        /*001e*/ 	.short	0x00ff


	//----- nvinfo : EIATTR_NUM_BARRIERS
	.align		4
        /*0020*/ 	.byte	0x02, 0x4c
        /*0022*/ 	.byte	0x01
	.zero		1


	//----- nvinfo : EIATTR_MERCURY_ISA_VERSION
	.align		4
        /*0024*/ 	.byte	0x03, 0x5f
        /*0026*/ 	.short	0x0101


	//----- nvinfo : EIATTR_COOP_GROUP_MASK_REGIDS
	.align		4
        /*0028*/ 	.byte	0x04, 0x29
        /*002a*/ 	.short	(.L_1734 - .L_1733)


	//   ....[0]....
.L_1733:
        /*002c*/ 	.word	0xffffffff


	//   ....[1]....
        /*0030*/ 	.word	0xffffffff


	//   ....[2]....
        /*0034*/ 	.word	0xffffffff


	//   ....[3]....
        /*0038*/ 	.word	0xffffffff


	//   ....[4]....
        /*003c*/ 	.word	0xffffffff


	//   ....[5]....
        /*0040*/ 	.word	0xffffffff


	//   ....[6]....
        /*0044*/ 	.word	0xffffffff


	//   ....[7]....
        /*0048*/ 	.word	0xffffffff


	//   ....[8]....
        /*004c*/ 	.word	0xffffffff


	//   ....[9]....
        /*0050*/ 	.word	0xffffffff


	//   ....[10]....
        /*0054*/ 	.word	0xffffffff


	//   ....[11]....
        /*0058*/ 	.word	0xffffffff


	//----- nvinfo : EIATTR_COOP_GROUP_INSTR_OFFSETS
	.align		4
.L_1734:
        /*005c*/ 	.byte	0x04, 0x28
        /*005e*/ 	.short	(.L_1736 - .L_1735)


	//   ....[0]....
.L_1735:
        /*0060*/ 	.word	0x00003c20


	//   ....[1]....
        /*0064*/ 	.word	0x00003c40


	//   ....[2]....
        /*0068*/ 	.word	0x00003cd0


	//   ....[3]....
        /*006c*/ 	.word	0x00003ce0


	//   ....[4]....
        /*0070*/ 	.word	0x00006840


	//   ....[5]....
        /*0074*/ 	.word	0x00006860


	//   ....[6]....
        /*0078*/ 	.word	0x000068a0


	//   ....[7]....
        /*007c*/ 	.word	0x000068b0


	//   ....[8]....
        /*0080*/ 	.word	0x00007fe0


	//   ....[9]....
        /*0084*/ 	.word	0x00008020


	//   ....[10]....
        /*0088*/ 	.word	0x000080c0


	//   ....[11]....
        /*008c*/ 	.word	0x000080d0


	//----- nvinfo : EIATTR_EXIT_INSTR_OFFSETS
	.align		4
.L_1736:
        /*0090*/ 	.byte	0x04, 0x1c
        /*0092*/ 	.short	(.L_1738 - .L_1737)


	//   ....[0]....
.L_1737:
        /*0094*/ 	.word	0x00000290


	//   ....[1]....
        /*0098*/ 	.word	0x00000a20


	//   ....[2]....
        /*009c*/ 	.word	0x00000a50


	//   ....[3]....
        /*00a0*/ 	.word	0x00008b30


	//----- nvinfo : EIATTR_CRS_STACK_SIZE
	.align		4
.L_1738:
        /*00a4*/ 	.byte	0x04, 0x1e
        /*00a6*/ 	.short	(.L_1740 - .L_1739)
.L_1739:
        /*00a8*/ 	.word	0x00000000


	//----- nvinfo : EIATTR_CBANK_PARAM_SIZE
	.align		4
.L_1740:
        /*00ac*/ 	.byte	0x03, 0x19
        /*00ae*/ 	.short	0x01d0


	//----- nvinfo : EIATTR_PARAM_CBANK
	.align		4
        /*00b0*/ 	.byte	0x04, 0x0a
        /*00b2*/ 	.short	(.L_1742 - .L_1741)
	.align		4
.L_1741:
        /*00b4*/ 	.word	index@(.nv.constant0._ZN5flash24flash_fwd_splitkv_kernelI23Flash_fwd_kernel_traitsILi64ELi64ELi128ELi4ELb0ELb0EN7cutlass10bfloat16_tE19Flash_kernel_traitsILi64ELi64ELi128ELi4ES3_EELb1ELb0ELb0ELb1ELb1ELb0ELb1ELb0EEEvNS_16Flash_fwd_paramsE)
        /*00b8*/ 	.short	0x0210
        /*00ba*/ 	.short	0x01d0


	//----- nvinfo : EIATTR_SW_WAR
	.align		4
.L_1742:
        /*00bc*/ 	.byte	0x04, 0x36
        /*00be*/ 	.short	(.L_1744 - .L_1743)
.L_1743:
        /*00c0*/ 	.word	0x00000008
.L_1744:


//--------------------- .nv.info._ZN5flash24flash_fwd_splitkv_kernelI23Flash_fwd_kernel_traitsILi64ELi64ELi128ELi4ELb0ELb0EN7cutlass10bfloat16_tE19Flash_kernel_traitsILi64ELi64ELi128ELi4ES3_EELb1ELb0ELb0ELb1ELb1ELb1ELb1ELb0EEEvNS_16Flash_fwd_paramsE --------------------------
	.section	.nv.info._ZN5flash24flash_fwd_splitkv_kernelI23Flash_fwd_kernel_traitsILi64ELi64ELi128ELi4ELb0ELb0EN7cutlass10bfloat16_tE19Flash_kernel_traitsILi64ELi64ELi128ELi4ES3_EELb1ELb0ELb0ELb1ELb1ELb1ELb1ELb0EEEvNS_16Flash_fwd_paramsE,"",@"SHT_CUDA_INFO"
	.sectionflags	@""
	.align	4


	//----- nvinfo : EIATTR_CUDA_API_VERSION
	.align		4
        /*0000*/ 	.byte	0x04, 0x37
        /*0002*/ 	.short	(.L_1746 - .L_1745)
.L_1745:
        /*0004*/ 	.word	0x00000082


	//----- nvinfo : EIATTR_KPARAM_INFO
	.align		4
.L_1746:
        /*0008*/ 	.byte	0x04, 0x17
        /*000a*/ 	.short	(.L_1748 - .L_1747)
.L_1747:
        /*000c*/ 	.word	0x00000000
        /*0010*/ 	.short	0x0000
        /*0012*/ 	.short	0x0000
        /*0014*/ 	.byte	0x00, 0xf0, 0x41, 0x07


	//----- nvinfo : EIATTR_SPARSE_MMA_MASK
	.align		4
.L_1748:
        /*0018*/ 	.byte	0x03, 0x50
        /*001a*/ 	.short	0x0000


	//----- nvinfo : EIATTR_MAXREG_COUNT
	.align		4
        /*001c*/ 	.byte	0x03, 0x1b
        /*001e*/ 	.short	0x00ff


	//----- nvinfo : EIATTR_NUM_BARRIERS
	.align		4
        /*0020*/ 	.byte	0x02, 0x4c
        /*0022*/ 	.byte	0x01
	.zero		1


	//----- nvinfo : EIATTR_MERCURY_ISA_VERSION
	.align		4
        /*0024*/ 	.byte	0x03, 0x5f
        /*0026*/ 	.short	0x0101


	//----- nvinfo : EIATTR_COOP_GROUP_MASK_REGIDS
	.align		4
        /*0028*/ 	.byte	0x04, 0x29
        /*002a*/ 	.short	(.L_1750 - .L_1749)


	//   ....[0]....
.L_1749:
        /*002c*/ 	.word	0xffffffff


	//   ....[1]....
        /*0030*/ 	.word	0xffffffff


	//   ....[2]....
        /*0034*/ 	.word	0xffffffff


	//   ....[3]....
        /*0038*/ 	.word	0xffffffff


	//   ....[4]....
        /*003c*/ 	.word	0xffffffff


	//   ....[5]....
        /*0040*/ 	.word	0xffffffff


	//   ....[6]....
        /*0044*/ 	.word	0xffffffff


	//   ....[7]....
        /*0048*/ 	.word	0xffffffff


	//   ....[8]....
        /*004c*/ 	.word	0xffffffff


	//   ....[9]....
        /*0050*/ 	.word	0xffffffff


	//   ....[10]....
        /*0054*/ 	.word	0xffffffff


	//   ....[11]....
        /*0058*/ 	.word	0xffffffff


	//----- nvinfo : EIATTR_COOP_GROUP_INSTR_OFFSETS
	.align		4
.L_1750:
        /*005c*/ 	.byte	0x04, 0x28
        /*005e*/ 	.short	(.L_1752 - .L_1751)


	//   ....[0]....
.L_1751:
        /*0060*/ 	.word	0x000043c0


	//   ....[1]....
        /*0064*/ 	.word	0x000043e0


	//   ....[2]....
        /*0068*/ 	.word	0x00004470


	//   ....[3]....
        /*006c*/ 	.word	0x00004480


	//   ....[4]....
        /*0070*/ 	.word	0x00007820


	//   ....[5]....
        /*0074*/ 	.word	0x00007840


	//   ....[6]....
        /*0078*/ 	.word	0x00007870


	//   ....[7]....
        /*007c*/ 	.word	0x00007880


	//   ....[8]....
        /*0080*/ 	.word	0x00008f60


	//   ....[9]....
        /*0084*/ 	.word	0x00008fa0


	//   ....[10]....
        /*0088*/ 	.word	0x00009040


	//   ....[11]....
        /*008c*/ 	.word	0x00009050


	//----- nvinfo : EIATTR_EXIT_INSTR_OFFSETS
	.align		4
.L_1752:
        /*0090*/ 	.byte	0x04, 0x1c
        /*0092*/ 	.short	(.L_1754 - .L_1753)


	//   ....[0]....
.L_1753:
        /*0094*/ 	.word	0x00000290


	//   ....[1]....
        /*0098*/ 	.word	0x00000a20


	//   ....[2]....
        /*009c*/ 	.word	0x00000a50


	//   ....[3]....
        /*00a0*/ 	.word	0x00009ab0


	//----- nvinfo : EIATTR_CRS_STACK_SIZE
	.align		4
.L_1754:
        /*00a4*/ 	.byte	0x04, 0x1e
        /*00a6*/ 	.short	(.L_1756 - .L_1755)
.L_1755:
        /*00a8*/ 	.word	0x00000000


	//----- nvinfo : EIATTR_CBANK_PARAM_SIZE
	.align		4
.L_1756:
        /*00ac*/ 	.byte	0x03, 0x19
        /*00ae*/ 	.short	0x01d0


	//----- nvinfo : EIATTR_PARAM_CBANK
	.align		4
        /*00b0*/ 	.byte	0x04, 0x0a
        /*00b2*/ 	.short	(.L_1758 - .L_1757)
	.align		4
.L_1757:
        /*00b4*/ 	.word	index@(.nv.constant0._ZN5flash24flash_fwd_splitkv_kernelI23Flash_fwd_kernel_traitsILi64ELi64ELi128ELi4ELb0ELb0EN7cutlass10bfloat16_tE19Flash_kernel_traitsILi64ELi64ELi128ELi4ES3_EELb1ELb0ELb0ELb1ELb1ELb1ELb1ELb0EEEvNS_16Flash_fwd_paramsE)
        /*00b8*/ 	.short	0x0210
        /*00ba*/ 	.short	0x01d0


	//----- nvinfo : EIATTR_SW_WAR
	.align		4
.L_1758:
        /*00bc*/ 	.byte	0x04, 0x36
        /*00be*/ 	.short	(.L_1760 - .L_1759)
.L_1759:
        /*00c0*/ 	.word	0x00000008
.L_1760:


//--------------------- .nv.info._ZN5flash24flash_fwd_splitkv_kernelI23Flash_fwd_kernel_traitsILi64ELi64ELi128ELi4ELb0ELb0EN7cutlass10bfloat16_tE19Flash_kernel_traitsILi64ELi64ELi128ELi4ES3_EELb1ELb0ELb0ELb0ELb1ELb0ELb0ELb0EEEvNS_16Flash_fwd_paramsE --------------------------
	.section	.nv.info._ZN5flash24flash_fwd_splitkv_kernelI23Flash_fwd_kernel_traitsILi64ELi64ELi128ELi4ELb0ELb0EN7cutlass10bfloat16_tE19Flash_kernel_traitsILi64ELi64ELi128ELi4ES3_EELb1ELb0ELb0ELb0ELb1ELb0ELb0ELb0EEEvNS_16Flash_fwd_paramsE,"",@"SHT_CUDA_INFO"
	.sectionflags	@""
	.align	4


	//----- nvinfo : EIATTR_CUDA_API_VERSION
	.align		4
        /*0000*/ 	.byte	0x04, 0x37
        /*0002*/ 	.short	(.L_1762 - .L_1761)
.L_1761:
        /*0004*/ 	.word	0x00000082


	//----- nvinfo : EIATTR_KPARAM_INFO
	.align		4
.L_1762:
        /*0008*/ 	.byte	0x04, 0x17
        /*000a*/ 	.short	(.L_1764 - .L_1763)
.L_1763:
        /*000c*/ 	.word	0x00000000
        /*0010*/ 	.short	0x0000
        /*0012*/ 	.short	0x0000
        /*0014*/ 	.byte	0x00, 0xf0, 0x41, 0x07


	//----- nvinfo : EIATTR_SPARSE_MMA_MASK
	.align		4
.L_1764:
        /*0018*/ 	.byte	0x03, 0x50
        /*001a*/ 	.short	0x0000


	//----- nvinfo : EIATTR_MAXREG_COUNT
	.align		4
        /*001c*/ 	.byte	0x03, 0x1b
        /*001e*/ 	.short	0x00ff


	//----- nvinfo : EIATTR_NUM_BARRIERS
	.align		4
        /*0020*/ 	.byte	0x02, 0x4c
        /*0022*/ 	.byte	0x01
	.zero		1


	//----- nvinfo : EIATTR_MERCURY_ISA_VERSION
	.align		4
        /*0024*/ 	.byte	0x03, 0x5f
        /*0026*/ 	.short	0x0101


	//----- nvinfo : EIATTR_COOP_GROUP_MASK_REGIDS
	.align		4
        /*0028*/ 	.byte	0x04, 0x29
        /*002a*/ 	.short	(.L_1766 - .L_1765)


	//   ....[0]....
.L_1765:
        /*002c*/ 	.word	0xffffffff


	//   ....[1]....
        /*0030*/ 	.word	0xffffffff


	//   ....[2]....
        /*0034*/ 	.word	0xffffffff


	//   ....[3]....
        /*0038*/ 	.word	0xffffffff


	//   ....[4]....
        /*003c*/ 	.word	0xffffffff


	//   ....[5]....
        /*0040*/ 	.word	0xffffffff


	//   ....[6]....
        /*0044*/ 	.word	0xffffffff


	//   ....[7]....
        /*0048*/ 	.word	0xffffffff


	//   ....[8]....
        /*004c*/ 	.word	0xffffffff


	//   ....[9]....
        /*0050*/ 	.word	0xffffffff


	//   ....[10]....
        /*0054*/ 	.word	0xffffffff


	//   ....[11]....
        /*0058*/ 	.word	0xffffffff


	//   ....[12]....
        /*005c*/ 	.word	0xffffffff


	//   ....[13]....
        /*0060*/ 	.word	0xffffffff


	//   ....[14]....
        /*0064*/ 	.word	0xffffffff


	//   ....[15]....
        /*0068*/ 	.word	0xffffffff


	//----- nvinfo : EIATTR_COOP_GROUP_INSTR_OFFSETS
	.align		4
.L_1766:
        /*006c*/ 	.byte	0x04, 0x28
        /*006e*/ 	.short	(.L_1768 - .L_1767)


	//   ....[0]....
.L_1767:
        /*0070*/ 	.word	0x000049d0


	//   ....[1]....
        /*0074*/ 	.word	0x00004a90


	//   ....[2]....
        /*0078*/ 	.word	0x00004aa0


	//   ....[3]....
        /*007c*/ 	.word	0x00004ad0


	//   ....[4]....
        /*0080*/ 	.word	0x00007fb0


	//   ....[5]....
        /*0084*/ 	.word	0x00007ff0


	//   ....[6]....
        /*0088*/ 	.word	0x00008010


	//   ....[7]....
        /*008c*/ 	.word	0x00008030


	//   ....[8]....
        /*0090*/ 	.word	0x0000ae90


	//   ....[9]....
        /*0094*/ 	.word	0x0000aeb0


	//   ....[10]....
        /*0098*/ 	.word	0x0000aef0


	//   ....[11]....
        /*009c*/ 	.word	0x0000af00


	//   ....[12]....
        /*00a0*/ 	.word	0x0000c630


	//   ....[13]....
        /*00a4*/ 	.word	0x0000c670


	//   ....[14]....
        /*00a8*/ 	.word	0x0000c6d0


	//   ....[15]....
        /*00ac*/ 	.word	0x0000c6e0


	//----- nvinfo : EIATTR_EXIT_INSTR_OFFSETS
	.align		4
.L_1768:
        /*00b0*/ 	.byte	0x04, 0x1c
        /*00b2*/ 	.short	(.L_1770 - .L_1769)


	//   ....[0]....
.L_1769:
        /*00b4*/ 	.word	0x00000310


	//   ....[1]....
        /*00b8*/ 	.word	0x00000bd0


	//   ....[2]....
        /*00bc*/ 	.word	0x00000c00


	//   ....[3]....
        /*00c0*/ 	.word	0x0000d600


	//   ....[4]....
        /*00c4*/ 	.word	0x0000d6c0


	//----- nvinfo : EIATTR_CRS_STACK_SIZE
	.align		4
.L_1770:
        /*00c8*/ 	.byte	0x04, 0x1e
        /*00ca*/ 	.short	(.L_1772 - .L_1771)
.L_1771:
        /*00cc*/ 	.word	0x00000000


	//----- nvinfo : EIATTR_CBANK_PARAM_SIZE
	.align		4
.L_1772:
        /*00d0*/ 	.byte	0x03, 0x19
        /*00d2*/ 	.short	0x01d0


	//----- nvinfo : EIATTR_PARAM_CBANK
	.align		4
        /*00d4*/ 	.byte	0x04, 0x0a
        /*00d6*/ 	.short	(.L_1774 - .L_1773)
	.align		4
.L_1773:
        /*00d8*/ 	.word	index@(.nv.constant0._ZN5flash24flash_fwd_splitkv_kernelI23Flash_fwd_kernel_traitsILi64ELi64ELi128ELi4ELb0ELb0EN7cutlass10bfloat16_tE19Flash_kernel_traitsILi64ELi64ELi128ELi4ES3_EELb1ELb0ELb0ELb0ELb1ELb0ELb0ELb0EEEvNS_16Flash_fwd_paramsE)
        /*00dc*/ 	.short	0x0210
        /*00de*/ 	.short	0x01d0


	//----- nvinfo : EIATTR_SW_WAR
	.align		4
.L_1774:
        /*00e0*/ 	.byte	0x04, 0x36
        /*00e2*/ 	.short	(.L_1776 - .L_1775)
.L_1775:
        /*00e4*/ 	.word	0x00000008
.L_1776:


//--------------------- .nv.info._ZN5flash24flash_fwd_splitkv_kernelI23Flash_fwd_kernel_traitsILi64ELi64ELi128ELi4ELb0ELb0EN7cutlass10bfloat16_tE19Flash_kernel_traitsILi64ELi64ELi128ELi4ES3_EELb1ELb0ELb0ELb0ELb1ELb1ELb0ELb0EEEvNS_16Flash_fwd_paramsE --------------------------
	.section	.nv.info._ZN5flash24flash_fwd_splitkv_kernelI23Flash_fwd_kernel_traitsILi64ELi64ELi128ELi4ELb0ELb0EN7cutlass10bfloat16_tE19Flash_kernel_traitsILi64ELi64ELi128ELi4ES3_EELb1ELb0ELb0ELb0ELb1ELb1ELb0ELb0EEEvNS_16Flash_fwd_paramsE,"",@"SHT_CUDA_INFO"
	.sectionflags	@""
	.align	4


	//----- nvinfo : EIATTR_CUDA_API_VERSION
	.align		4
        /*0000*/ 	.byte	0x04, 0x37
        /*0002*/ 	.short	(.L_1778 - .L_1777)
.L_1777:
        /*0004*/ 	.word	0x00000082


	//----- nvinfo : EIATTR_KPARAM_INFO
	.align		4
.L_1778:
        /*0008*/ 	.byte	0x04, 0x17
        /*000a*/ 	.short	(.L_1780 - .L_1779)
.L_1779:
        /*000c*/ 	.word	0x00000000
        /*0010*/ 	.short	0x0000
        /*0012*/ 	.short	0x0000
        /*0014*/ 	.byte	0x00, 0xf0, 0x41, 0x07


	//----- nvinfo : EIATTR_SPARSE_MMA_MASK
	.align		4
.L_1780:
        /*0018*/ 	.byte	0x03, 0x50
        /*001a*/ 	.short	0x0000


	//----- nvinfo : EIATTR_MAXREG_COUNT
	.align		4
        /*001c*/ 	.byte	0x03, 0x1b
        /*001e*/ 	.short	0x00ff


	//----- nvinfo : EIATTR_NUM_BARRIERS
	.align		4
        /*0020*/ 	.byte	0x02, 0x4c
        /*0022*/ 	.byte	0x01
	.zero		1


	//----- nvinfo : EIATTR_MERCURY_ISA_VERSION
	.align		4
        /*0024*/ 	.byte	0x03, 0x5f
        /*0026*/ 	.short	0x0101


	//----- nvinfo : EIATTR_COOP_GROUP_MASK_REGIDS
	.align		4
        /*0028*/ 	.byte	0x04, 0x29
        /*002a*/ 	.short	(.L_1782 - .L_1781)


	//   ....[0]....
.L_1781:
        /*002c*/ 	.word	0xffffffff


	//   ....[1]....
        /*0030*/ 	.word	0xffffffff


	//   ....[2]....
        /*0034*/ 	.word	0xffffffff


	//   ....[3]....
        /*0038*/ 	.word	0xffffffff


	//   ....[4]....
        /*003c*/ 	.word	0xffffffff


	//   ....[5]....
        /*0040*/ 	.word	0xffffffff


	//   ....[6]....
        /*0044*/ 	.word	0xffffffff


	//   ....[7]....
        /*0048*/ 	.word	0xffffffff


	//   ....[8]....
        /*004c*/ 	.word	0xffffffff


	//   ....[9]....
        /*0050*/ 	.word	0xffffffff


	//   ....[10]....
        /*0054*/ 	.word	0xffffffff


	//   ....[11]....
        /*0058*/ 	.word	0xffffffff


	//   ....[12]....
        /*005c*/ 	.word	0xffffffff


	//   ....[13]....
        /*0060*/ 	.word	0xffffffff


	//   ....[14]....
        /*0064*/ 	.word	0xffffffff


	//   ....[15]....
        /*0068*/ 	.word	0xffffffff


	//----- nvinfo : EIATTR_COOP_GROUP_INSTR_OFFSETS
	.align		4
.L_1782:
        /*006c*/ 	.byte	0x04, 0x28
        /*006e*/ 	.short	(.L_1784 - .L_1783)


	//   ....[0]....
.L_1783:
        /*0070*/ 	.word	0x00005140


	//   ....[1]....
        /*0074*/ 	.word	0x00005260


	//   ....[2]....
        /*0078*/ 	.word	0x00005270


	//   ....[3]....
        /*007c*/ 	.word	0x000052c0


	//   ....[4]....
        /*0080*/ 	.word	0x00008f90


	//   ....[5]....
        /*0084*/ 	.word	0x00008fe0


	//   ....[6]....
        /*0088*/ 	.word	0x00009010


	//   ....[7]....
        /*008c*/ 	.word	0x00009030


	//   ....[8]....
        /*0090*/ 	.word	0x0000c700


	//   ....[9]....
        /*0094*/ 	.word	0x0000c710


	//   ....[10]....
        /*0098*/ 	.word	0x0000c740


	//   ....[11]....
        /*009c*/ 	.word	0x0000c750


	//   ....[12]....
        /*00a0*/ 	.word	0x0000de30


	//   ....[13]....
        /*00a4*/ 	.word	0x0000de70


	//   ....[14]....
        /*00a8*/ 	.word	0x0000ded0


	//   ....[15]....
        /*00ac*/ 	.word	0x0000dee0


	//----- nvinfo : EIATTR_EXIT_INSTR_OFFSETS
	.align		4
.L_1784:
        /*00b0*/ 	.byte	0x04, 0x1c
        /*00b2*/ 	.short	(.L_1786 - .L_1785)


	//   ....[0]....
.L_1785:
        /*00b4*/ 	.word	0x00000310


	//   ....[1]....
        /*00b8*/ 	.word	0x00000bd0


	//   ....[2]....
        /*00bc*/ 	.word	0x00000c00


	//   ....[3]....
        /*00c0*/ 	.word	0x0000ee00


	//   ....[4]....
        /*00c4*/ 	.word	0x0000eec0


	//----- nvinfo : EIATTR_CRS_STACK_SIZE
	.align		4
.L_1786:
        /*00c8*/ 	.byte	0x04, 0x1e
        /*00ca*/ 	.short	(.L_1788 - .L_1787)
.L_1787:
        /*00cc*/ 	.word	0x00000000


	//----- nvinfo : EIATTR_CBANK_PARAM_SIZE
	.align		4
.L_1788:
        /*00d0*/ 	.byte	0x03, 0x19
        /*00d2*/ 	.short	0x01d0


	//----- nvinfo : EIATTR_PARAM_CBANK
	.align		4
        /*00d4*/ 	.byte	0x04, 0x0a
        /*00d6*/ 	.short	(.L_1790 - .L_1789)
	.align		4
.L_1789:
        /*00d8*/ 	.word	index@(.nv.constant0._ZN5flash24flash_fwd_splitkv_kernelI23Flash_fwd_kernel_traitsILi64ELi64ELi128ELi4ELb0ELb0EN7cutlass10bfloat16_tE19Flash_kernel_traitsILi64ELi64ELi128ELi4ES3_EELb1ELb0ELb0ELb0ELb1ELb1ELb0ELb0EEEvNS_16Flash_fwd_paramsE)
        /*00dc*/ 	.short	0x0210
        /*00de*/ 	.short	0x01d0


	//----- nvinfo : EIATTR_SW_WAR
	.align		4
.L_1790:
        /*00e0*/ 	.byte	0x04, 0x36
        /*00e2*/ 	.short	(.L_1792 - .L_1791)
.L_1791:
        /*00e4*/ 	.word	0x00000008
.L_1792:


//--------------------- .nv.info._ZN5flash24flash_fwd_splitkv_kernelI23Flash_fwd_kernel_traitsILi64ELi64ELi128ELi4ELb0ELb0EN7cutlass10bfloat16_tE19Flash_kernel_traitsILi64ELi64ELi128ELi4ES3_EELb1ELb0ELb1ELb0ELb0ELb0ELb0ELb0EEEvNS_16Flash_fwd_paramsE --------------------------
	.section	.nv.info._ZN5flash24flash_fwd_splitkv_kernelI23Flash_fwd_kernel_traitsILi64ELi64ELi128ELi4ELb0ELb0EN7cutlass10bfloat16_tE19Flash_kernel_traitsILi64ELi64ELi128ELi4ES3_EELb1ELb0ELb1ELb0ELb0ELb0ELb0ELb0EEEvNS_16Flash_fwd_paramsE,"",@"SHT_CUDA_INFO"
	.sectionflags	@""
	.align	4


	//----- nvinfo : EIATTR_CUDA_API_VERSION
	.align		4
        /*0000*/ 	.byte	0x04, 0x37
        /*0002*/ 	.short	(.L_1794 - .L_1793)
.L_1793:
        /*0004*/ 	.word	0x00000082


	//----- nvinfo : EIATTR_KPARAM_INFO
	.align		4
.L_1794:
        /*0008*/ 	.byte	0x04, 0x17
        /*000a*/ 	.short	(.L_1796 - .L_1795)
.L_1795:
        /*000c*/ 	.word	0x00000000
        /*0010*/ 	.short	0x0000
        /*0012*/ 	.short	0x0000
        /*0014*/ 	.byte	0x00, 0xf0, 0x41, 0x07


	//----- nvinfo : EIATTR_SPARSE_MMA_MASK
	.align		4
.L_1796:
        /*0018*/ 	.byte	0x03, 0x50
        /*001a*/ 	.short	0x0000


	//----- nvinfo : EIATTR_MAXREG_COUNT
	.align		4
        /*001c*/ 	.byte	0x03, 0x1b
        /*001e*/ 	.short	0x00ff


	//----- nvinfo : EIATTR_NUM_BARRIERS
	.align		4
        /*0020*/ 	.byte	0x02, 0x4c
        /*0022*/ 	.byte	0x01
	.zero		1


	//----- nvinfo : EIATTR_MERCURY_ISA_VERSION
	.align		4
        /*0024*/ 	.byte	0x03, 0x5f
        /*0026*/ 	.short	0x0101


	//----- nvinfo : EIATTR_COOP_GROUP_MASK_REGIDS
	.align		4
        /*0028*/ 	.byte	0x04, 0x29
        /*002a*/ 	.short	(.L_1798 - .L_1797)


	//   ....[0]....
.L_1797:
        /*002c*/ 	.word	0xffffffff


	//   ....[1]....
        /*0030*/ 	.word	0xffffffff


	//   ....[2]....
        /*0034*/ 	.word	0xffffffff


	//   ....[3]....
        /*0038*/ 	.word	0xffffffff


	//   ....[4]....
        /*003c*/ 	.word	0xffffffff


	//   ....[5]....
        /*0040*/ 	.word	0xffffffff


	//   ....[6]....
        /*0044*/ 	.word	0xffffffff


	//   ....[7]....
        /*0048*/ 	.word	0xffffffff


	//   ....[8]....
        /*004c*/ 	.word	0xffffffff


	//   ....[9]....
        /*0050*/ 	.word	0xffffffff


	//   ....[10]....
        /*0054*/ 	.word	0xffffffff


	//   ....[11]....
        /*0058*/ 	.word	0xffffffff


	//   ....[12]....
        /*005c*/ 	.word	0xffffffff


	//   ....[13]....
        /*0060*/ 	.word	0xffffffff


	//   ....[14]....
        /*0064*/ 	.word	0xffffffff


	//   ....[15]....
        /*0068*/ 	.word	0xffffffff


	//----- nvinfo : EIATTR_COOP_GROUP_INSTR_OFFSETS
	.align		4
.L_1798:
        /*006c*/ 	.byte	0x04, 0x28
        /*006e*/ 	.short	(.L_1800 - .L_1799)


	//   ....[0]....
.L_1799:
        /*0070*/ 	.word	0x00005dd0


	//   ....[1]....
        /*0074*/ 	.word	0x00005df0


	//   ....[2]....
        /*0078*/ 	.word	0x00005e70


	//   ....[3]....
        /*007c*/ 	.word	0x00005e80


	//   ....[4]....
        /*0080*/ 	.word	0x0000a110


	//   ....[5]....
        /*0084*/ 	.word	0x0000a120


	//   ....[6]....
        /*0088*/ 	.word	0x0000a150


	//   ....[7]....
        /*008c*/ 	.word	0x0000a160


	//   ....[8]....
        /*0090*/ 	.word	0x0000deb0


	//   ....[9]....
        /*0094*/ 	.word	0x0000dec0


	//   ....[10]....
        /*0098*/ 	.word	0x0000def0


	//   ....[11]....
        /*009c*/ 	.word	0x0000df00


	//   ....[12]....
        /*00a0*/ 	.word	0x0000f620


	//   ....[13]....
        /*00a4*/ 	.word	0x0000f660


	//   ....[14]....
        /*00a8*/ 	.word	0x0000f6d0


	//   ....[15]....
        /*00ac*/ 	.word	0x0000f6e0


	//----- nvinfo : EIATTR_EXIT_INSTR_OFFSETS
	.align		4
.L_1800:
        /*00b0*/ 	.byte	0x04, 0x1c
        /*00b2*/ 	.short	(.L_1802 - .L_1801)


	//   ....[0]....
.L_1801:
        /*00b4*/ 	.word	0x00000310


	//   ....[1]....
        /*00b8*/ 	.word	0x00000c20


	//   ....[2]....
        /*00bc*/ 	.word	0x00000c50


	//   ....[3]....
        /*00c0*/ 	.word	0x00010620


	//   ....[4]....
        /*00c4*/ 	.word	0x000106e0


	//----- nvinfo : EIATTR_CRS_STACK_SIZE
	.align		4
.L_1802:
        /*00c8*/ 	.byte	0x04, 0x1e
        /*00ca*/ 	.short	(.L_1804 - .L_1803)
.L_1803:
        /*00cc*/ 	.word	0x00000000


	//----- nvinfo : EIATTR_CBANK_PARAM_SIZE
	.align		4
.L_1804:
        /*00d0*/ 	.byte	0x03, 0x19
        /*00d2*/ 	.short	0x01d0


	//----- nvinfo : EIATTR_PARAM_CBANK
	.align		4
        /*00d4*/ 	.byte	0x04, 0x0a
        /*00d6*/ 	.short	(.L_1806 - .L_1805)
	.align		4
.L_1805:
        /*00d8*/ 	.word	index@(.nv.constant0._ZN5flash24flash_fwd_splitkv_kernelI23Flash_fwd_kernel_traitsILi64ELi64ELi128ELi4ELb0ELb0EN7cutlass10bfloat16_tE19Flash_kernel_traitsILi64ELi64ELi128ELi4ES3_EELb1ELb0ELb1ELb0ELb0ELb0ELb0ELb0EEEvNS_16Flash_fwd_paramsE)
        /*00dc*/ 	.short	0x0210
        /*00de*/ 	.short	0x01d0


	//----- nvinfo : EIATTR_SW_WAR
	.align		4
.L_1806:
        /*00e0*/ 	.byte	0x04, 0x36
        /*00e2*/ 	.short	(.L_1808 - .L_1807)
.L_1807:
        /*00e4*/ 	.word	0x00000008
.L_1808:


//--------------------- .nv.info._ZN5flash24flash_fwd_splitkv_kernelI23Flash_fwd_kernel_traitsILi64ELi64ELi128ELi4ELb0ELb0EN7cutlass10bfloat16_tE19Flash_kernel_traitsILi64ELi64ELi128ELi4ES3_EELb1ELb0ELb1ELb0ELb0ELb1ELb0ELb0EEEvNS_16Flash_fwd_paramsE --------------------------
	.section	.nv.info._ZN5flash24flash_fwd_splitkv_kernelI23Flash_fwd_kernel_traitsILi64ELi64ELi128ELi4ELb0ELb0EN7cutlass10bfloat16_tE19Flash_kernel_traitsILi64ELi64ELi128ELi4ES3_EELb1ELb0ELb1ELb0ELb0ELb1ELb0ELb0EEEvNS_16Flash_fwd_paramsE,"",@"SHT_CUDA_INFO"
	.sectionflags	@""
	.align	4


	//----- nvinfo : EIATTR_CUDA_API_VERSION
	.align		4
        /*0000*/ 	.byte	0x04, 0x37
        /*0002*/ 	.short	(.L_1810 - .L_1809)
.L_1809:
        /*0004*/ 	.word	0x00000082


	//----- nvinfo : EIATTR_KPARAM_INFO
	.align		4
.L_1810:
        /*0008*/ 	.byte	0x04, 0x17
        /*000a*/ 	.short	(.L_1812 - .L_1811)
.L_1811:
        /*000c*/ 	.word	0x00000000
        /*0010*/ 	.short	0x0000
        /*0012*/ 	.short	0x0000
        /*0014*/ 	.byte	0x00, 0xf0, 0x41, 0x07


	//----- nvinfo : EIATTR_SPARSE_MMA_MASK
	.align		4
.L_1812:
        /*0018*/ 	.byte	0x03, 0x50
        /*001a*/ 	.short	0x0000


	//----- nvinfo : EIATTR_MAXREG_COUNT
	.align		4
        /*001c*/ 	.byte	0x03, 0x1b
        /*001e*/ 	.short	0x00ff


	//----- nvinfo : EIATTR_NUM_BARRIERS
	.align		4
        /*0020*/ 	.byte	0x02, 0x4c
        /*0022*/ 	.byte	0x01
	.zero		1


	//----- nvinfo : EIATTR_MERCURY_ISA_VERSION
	.align		4
        /*0024*/ 	.byte	0x03, 0x5f
        /*0026*/ 	.short	0x0101


	//----- nvinfo : EIATTR_COOP_GROUP_MASK_REGIDS
	.align		4
        /*0028*/ 	.byte	0x04, 0x29
        /*002a*/ 	.short	(.L_1814 - .L_1813)


	//   ....[0]....
.L_1813:
        /*002c*/ 	.word	0xffffffff


	//   ....[1]....
        /*0030*/ 	.word	0xffffffff


	//   ....[2]....
        /*0034*/ 	.word	0xffffffff


	//   ....[3]....
        /*0038*/ 	.word	0xffffffff


	//   ....[4]....
        /*003c*/ 	.word	0xffffffff


	//   ....[5]....
        /*0040*/ 	.word	0xffffffff


	//   ....[6]....
        /*0044*/ 	.word	0xffffffff


	//   ....[7]....
        /*0048*/ 	.word	0xffffffff


	//   ....[8]....
        /*004c*/ 	.word	0xffffffff


	//   ....[9]....
        /*0050*/ 	.word	0xffffffff


	//   ....[10]....
        /*0054*/ 	.word	0xffffffff


	//   ....[11]....
        /*0058*/ 	.word	0xffffffff


	//   ....[12]....
        /*005c*/ 	.word	0xffffffff


	//   ....[13]....
        /*0060*/ 	.word	0xffffffff


	//   ....[14]....
        /*0064*/ 	.word	0xffffffff


	//   ....[15]....
        /*0068*/ 	.word	0xffffffff


	//----- nvinfo : EIATTR_COOP_GROUP_INSTR_OFFSETS
	.align		4
.L_1814:
        /*006c*/ 	.byte	0x04, 0x28
        /*006e*/ 	.short	(.L_1816 - .L_1815)


	//   ....[0]....
.L_1815:
        /*0070*/ 	.word	0x000065d0


	//   ....[1]....
        /*0074*/ 	.word	0x000065f0


	//   ....[2]....
        /*0078*/ 	.word	0x00006680


	//   ....[3]....
        /*007c*/ 	.word	0x00006690


	//   ....[4]....
        /*0080*/ 	.word	0x0000b110


	//   ....[5]....
        /*0084*/ 	.word	0x0000b120


	//   ....[6]....
        /*0088*/ 	.word	0x0000b150


	//   ....[7]....
        /*008c*/ 	.word	0x0000b160


	//   ....[8]....
        /*0090*/ 	.word	0x0000f6d0


	//   ....[9]....
        /*0094*/ 	.word	0x0000f6e0


	//   ....[10]....
        /*0098*/ 	.word	0x0000f710


	//   ....[11]....
        /*009c*/ 	.word	0x0000f720


	//   ....[12]....
        /*00a0*/ 	.word	0x00010e10


	//   ....[13]....
        /*00a4*/ 	.word	0x00010e50


	//   ....[14]....
        /*00a8*/ 	.word	0x00010ec0


	//   ....[15]....
        /*00ac*/ 	.word	0x00010ed0


	//----- nvinfo : EIATTR_EXIT_INSTR_OFFSETS
	.align		4
.L_1816:
        /*00b0*/ 	.byte	0x04, 0x1c
        /*00b2*/ 	.short	(.L_1818 - .L_1817)


	//   ....[0]....
.L_1817:
        /*00b4*/ 	.word	0x00000310


	//   ....[1]....
        /*00b8*/ 	.word	0x00000c20


	//   ....[2]....
        /*00bc*/ 	.word	0x00000c50


	//   ....[3]....
        /*00c0*/ 	.word	0x00011e10


	//   ....[4]....
        /*00c4*/ 	.word	0x00011ed0


	//----- nvinfo : EIATTR_CRS_STACK_SIZE
	.align		4
.L_1818:
        /*00c8*/ 	.byte	0x04, 0x1e
        /*00ca*/ 	.short	(.L_1820 - .L_1819)
.L_1819:
        /*00cc*/ 	.word	0x00000000


	//----- nvinfo : EIATTR_CBANK_PARAM_SIZE
	.align		4
.L_1820:
        /*00d0*/ 	.byte	0x03, 0x19
        /*00d2*/ 	.short	0x01d0


	//----- nvinfo : EIATTR_PARAM_CBANK
	.align		4
        /*00d4*/ 	.byte	0x04, 0x0a
        /*00d6*/ 	.short	(.L_1822 - .L_1821)
	.align		4
.L_1821:
        /*00d8*/ 	.word	index@(.nv.constant0._ZN5flash24flash_fwd_splitkv_kernelI23Flash_fwd_kernel_traitsILi64ELi64ELi128ELi4ELb0ELb0EN7cutlass10bfloat16_tE19Flash_kernel_traitsILi64ELi64ELi128ELi4ES3_EELb1ELb0ELb1ELb0ELb0ELb1ELb0ELb0EEEvNS_16Flash_fwd_paramsE)
        /*00dc*/ 	.short	0x0210
        /*00de*/ 	.short	0x01d0


	//----- nvinfo : EIATTR_SW_WAR
	.align		4
.L_1822:
        /*00e0*/ 	.byte	0x04, 0x36
        /*00e2*/ 	.short	(.L_1824 - .L_1823)
.L_1823:
        /*00e4*/ 	.word	0x00000008
.L_1824:


//--------------------- .nv.info._ZN5flash24flash_fwd_splitkv_kernelI23Flash_fwd_kernel_traitsILi64ELi64ELi128ELi4ELb0ELb0EN7cutlass10bfloat16_tE19Flash_kernel_traitsILi64ELi64ELi128ELi4ES3_EELb1ELb0ELb0ELb0ELb1ELb0ELb0ELb1EEEvNS_16Flash_fwd_paramsE --------------------------
	.section	.nv.info._ZN5flash24flash_fwd_splitkv_kernelI23Flash_fwd_kernel_traitsILi64ELi64ELi128ELi4ELb0ELb0EN7cutlass10bfloat16_tE19Flash_kernel_traitsILi64ELi64ELi128ELi4ES3_EELb1ELb0ELb0ELb0ELb1ELb0ELb0ELb1EEEvNS_16Flash_fwd_paramsE,"",@"SHT_CUDA_INFO"
	.sectionflags	@""
	.align	4


	//----- nvinfo : EIATTR_CUDA_API_VERSION
	.align		4
        /*0000*/ 	.byte	0x04, 0x37
        /*0002*/ 	.short	(.L_1826 - .L_1825)
.L_1825:
        /*0004*/ 	.word	0x00000082


	//----- nvinfo : EIATTR_KPARAM_INFO
	.align		4
.L_1826:
        /*0008*/ 	.byte	0x04, 0x17
        /*000a*/ 	.short	(.L_1828 - .L_1827)
.L_1827:
        /*000c*/ 	.word	0x00000000
        /*0010*/ 	.short	0x0000
        /*0012*/ 	.short	0x0000
        /*0014*/ 	.byte	0x00, 0xf0, 0x41, 0x07


	//----- nvinfo : EIATTR_SPARSE_MMA_MASK
	.align		4
.L_1828:
        /*0018*/ 	.byte	0x03, 0x50
        /*001a*/ 	.short	0x0000


	//----- nvinfo : EIATTR_MAXREG_COUNT
	.align		4
        /*001c*/ 	.byte	0x03, 0x1b
        /*001e*/ 	.short	0x00ff


	//----- nvinfo : EIATTR_NUM_BARRIERS
	.align		4
        /*0020*/ 	.byte	0x02, 0x4c
        /*0022*/ 	.byte	0x01
	.zero		1


	//----- nvinfo : EIATTR_MERCURY_ISA_VERSION
	.align		4
        /*0024*/ 	.byte	0x03, 0x5f
        /*0026*/ 	.short	0x0101


	//----- nvinfo : EIATTR_COOP_GROUP_MASK_REGIDS
	.align		4
        /*0028*/ 	.byte	0x04, 0x29
        /*002a*/ 	.short	(.L_1830 - .L_1829)


	//   ....[0]....
.L_1829:
        /*002c*/ 	.word	0xffffffff


	//   ....[1]....
        /*0030*/ 	.word	0xffffffff


	//   ....[2]....
        /*0034*/ 	.word	0xffffffff


	//   ....[3]....
        /*0038*/ 	.word	0xffffffff


	//   ....[4]....
        /*003c*/ 	.word	0xffffffff


	//   ....[5]....
        /*0040*/ 	.word	0xffffffff


	//   ....[6]....
        /*0044*/ 	.word	0xffffffff


	//   ....[7]....
        /*0048*/ 	.word	0xffffffff


	//   ....[8]....
        /*004c*/ 	.word	0xffffffff


	//   ....[9]....
        /*0050*/ 	.word	0xffffffff


	//   ....[10]....
        /*0054*/ 	.word	0xffffffff


	//   ....[11]....
        /*0058*/ 	.word	0xffffffff


	//   ....[12]....
        /*005c*/ 	.word	0xffffffff


	//   ....[13]....
        /*0060*/ 	.word	0xffffffff


	//   ....[14]....
        /*0064*/ 	.word	0xffffffff


	//   ....[15]....
        /*0068*/ 	.word	0xffffffff


	//----- nvinfo : EIATTR_COOP_GROUP_INSTR_OFFSETS
	.align		4
.L_1830:
        /*006c*/ 	.byte	0x04, 0x28
        /*006e*/ 	.short	(.L_1832 - .L_1831)


	//   ....[0]....
.L_1831:
        /*0070*/ 	.word	0x0000db40


	//   ....[1]....
        /*0074*/ 	.word	0x0000db60


	//   ....[2]....
        /*0078*/ 	.word	0x0000dc00


	//   ....[3]....
        /*007c*/ 	.word	0x0000dc10


	//   ....[4]....
        /*0080*/ 	.word	0x00011190


	//   ....[5]....
        /*0084*/ 	.word	0x000111e0


	//   ....[6]....
        /*0088*/ 	.word	0x00011200


	//   ....[7]....
        /*008c*/ 	.word	0x00011220


	//   ....[8]....
        /*0090*/ 	.word	0x00014110


	//   ....[9]....
        /*0094*/ 	.word	0x00014130


	//   ....[10]....
        /*0098*/ 	.word	0x00014170


	//   ....[11]....
        /*009c*/ 	.word	0x00014180


	//   ....[12]....
        /*00a0*/ 	.word	0x000158b0


	//   ....[13]....
        /*00a4*/ 	.word	0x000158f0


	//   ....[14]....
        /*00a8*/ 	.word	0x00015950


	//   ....[15]....
        /*00ac*/ 	.word	0x00015960


	//----- nvinfo : EIATTR_EXIT_INSTR_OFFSETS
	.align		4
.L_1832:
        /*00b0*/ 	.byte	0x04, 0x1c
        /*00b2*/ 	.short	(.L_1834 - .L_1833)


	//   ....[0]....
.L_1833:
        /*00b4*/ 	.word	0x00000330


	//   ....[1]....
        /*00b8*/ 	.word	0x00000c10


	//   ....[2]....
        /*00bc*/ 	.word	0x00000c40


	//   ....[3]....
        /*00c0*/ 	.word	0x000168c0


	//   ....[4]....
        /*00c4*/ 	.word	0x00016980


	//----- nvinfo : EIATTR_CRS_STACK_SIZE
	.align		4
.L_1834:
        /*00c8*/ 	.byte	0x04, 0x1e
        /*00ca*/ 	.short	(.L_1836 - .L_1835)
.L_1835:
        /*00cc*/ 	.word	0x00000000


	//----- nvinfo : EIATTR_CBANK_PARAM_SIZE
	.align		4
.L_1836:
        /*00d0*/ 	.byte	0x03, 0x19
        /*00d2*/ 	.short	0x01d0


	//----- nvinfo : EIATTR_PARAM_CBANK
	.align		4
        /*00d4*/ 	.byte	0x04, 0x0a
        /*00d6*/ 	.short	(.L_1838 - .L_1837)
	.align		4
.L_1837:
        /*00d8*/ 	.word	index@(.nv.constant0._ZN5flash24flash_fwd_splitkv_kernelI23Flash_fwd_kernel_traitsILi64ELi64ELi128ELi4ELb0ELb0EN7cutlass10bfloat16_tE19Flash_kernel_traitsILi64ELi64ELi128ELi4ES3_EELb1ELb0ELb0ELb0ELb1ELb0ELb0ELb1EEEvNS_16Flash_fwd_paramsE)
        /*00dc*/ 	.short	0x0210
        /*00de*/ 	.short	0x01d0


	//----- nvinfo : EIATTR_SW_WAR
	.align		4
.L_1838:
        /*00e0*/ 	.byte	0x04, 0x36
        /*00e2*/ 	.short	(.L_1840 - .L_1839)
.L_1839:
        /*00e4*/ 	.word	0x00000008
.L_1840:


//--------------------- .nv.info._ZN5flash24flash_fwd_splitkv_kernelI23Flash_fwd_kernel_traitsILi64ELi64ELi128ELi4ELb0ELb0EN7cutlass10bfloat16_tE19Flash_kernel_traitsILi64ELi64ELi128ELi4ES3_EELb1ELb0ELb0ELb0ELb1ELb1ELb0ELb1EEEvNS_16Flash_fwd_paramsE --------------------------
	.section	.nv.info._ZN5flash24flash_fwd_splitkv_kernelI23Flash_fwd_kernel_traitsILi64ELi64ELi128ELi4ELb0ELb0EN7cutlass10bfloat16_tE19Flash_kernel_traitsILi64ELi64ELi128ELi4ES3_EELb1ELb0ELb0ELb0ELb1ELb1ELb0ELb1EEEvNS_16Flash_fwd_paramsE,"",@"SHT_CUDA_INFO"
	.sectionflags	@""
	.align	4


	//----- nvinfo : EIATTR_CUDA_API_VERSION
	.align		4
        /*0000*/ 	.byte	0x04, 0x37
        /*0002*/ 	.short	(.L_1842 - .L_1841)
.L_1841:
        /*0004*/ 	.word	0x00000082


	//----- nvinfo : EIATTR_KPARAM_INFO
	.align		4
.L_1842:
        /*0008*/ 	.byte	0x04, 0x17
        /*000a*/ 	.short	(.L_1844 - .L_1843)
.L_1843:
        /*000c*/ 	.word	0x00000000
        /*0010*/ 	.short	0x0000
        /*0012*/ 	.short	0x0000
        /*0014*/ 	.byte	0x00, 0xf0, 0x41, 0x07


	//----- nvinfo : EIATTR_SPARSE_MMA_MASK
	.align		4
.L_1844:
        /*0018*/ 	.byte	0x03, 0x50
        /*001a*/ 	.short	0x0000


	//----- nvinfo : EIATTR_MAXREG_COUNT
	.align		4
        /*001c*/ 	.byte	0x03, 0x1b
        /*001e*/ 	.short	0x00ff


	//----- nvinfo : EIATTR_NUM_BARRIERS
	.align		4
        /*0020*/ 	.byte	0x02, 0x4c
        /*0022*/ 	.byte	0x01
	.zero		1


	//----- nvinfo : EIATTR_MERCURY_ISA_VERSION
	.align		4
        /*0024*/ 	.byte	0x03, 0x5f
        /*0026*/ 	.short	0x0101


	//----- nvinfo : EIATTR_COOP_GROUP_MASK_REGIDS
	.align		4
        /*0028*/ 	.byte	0x04, 0x29
        /*002a*/ 	.short	(.L_1846 - .L_1845)


	//   ....[0]....
.L_1845:
        /*002c*/ 	.word	0xffffffff


	//   ....[1]....
        /*0030*/ 	.word	0xffffffff


	//   ....[2]....
        /*0034*/ 	.word	0xffffffff


	//   ....[3]....
        /*0038*/ 	.word	0xffffffff


	//   ....[4]....
        /*003c*/ 	.word	0xffffffff


	//   ....[5]....
        /*0040*/ 	.word	0xffffffff


	//   ....[6]....
        /*0044*/ 	.word	0xffffffff


	//   ....[7]....
        /*0048*/ 	.word	0xffffffff


	//   ....[8]....
        /*004c*/ 	.word	0xffffffff


	//   ....[9]....
        /*0050*/ 	.word	0xffffffff


	//   ....[10]....
        /*0054*/ 	.word	0xffffffff


	//   ....[11]....
        /*0058*/ 	.word	0xffffffff


	//   ....[12]....
        /*005c*/ 	.word	0xffffffff


	//   ....[13]....
        /*0060*/ 	.word	0xffffffff


	//   ....[14]....
        /*0064*/ 	.word	0xffffffff


	//   ....[15]....
        /*0068*/ 	.word	0xffffffff


	//----- nvinfo : EIATTR_COOP_GROUP_INSTR_OFFSETS
	.align		4
.L_1846:
        /*006c*/ 	.byte	0x04, 0x28
        /*006e*/ 	.short	(.L_1848 - .L_1847)


	//   ....[0]....
.L_1847:
        /*0070*/ 	.word	0x0000e2b0


	//   ....[1]....
        /*0074*/ 	.word	0x0000e2d0


	//   ....[2]....
        /*0078*/ 	.word	0x0000e360


	//   ....[3]....
        /*007c*/ 	.word	0x0000e370


	//   ....[4]....
        /*0080*/ 	.word	0x000120b0


	//   ....[5]....
        /*0084*/ 	.word	0x00012130


	//   ....[6]....
        /*0088*/ 	.word	0x00012140


	//   ....[7]....
        /*008c*/ 	.word	0x00012170


	//   ....[8]....
        /*0090*/ 	.word	0x00015890


	//   ....[9]....
        /*0094*/ 	.word	0x000158a0


	//   ....[10]....
        /*0098*/ 	.word	0x000158d0


	//   ....[11]....
        /*009c*/ 	.word	0x000158e0


	//   ....[12]....
        /*00a0*/ 	.word	0x00016fc0


	//   ....[13]....
        /*00a4*/ 	.word	0x00017000


	//   ....[14]....
        /*00a8*/ 	.word	0x00017060


	//   ....[15]....
        /*00ac*/ 	.word	0x00017070


	//----- nvinfo : EIATTR_EXIT_INSTR_OFFSETS
	.align		4
.L_1848:
        /*00b0*/ 	.byte	0x04, 0x1c
        /*00b2*/ 	.short	(.L_1850 - .L_1849)


	//   ....[0]....
.L_1849:
        /*00b4*/ 	.word	0x00000330


	//   ....[1]....
        /*00b8*/ 	.word	0x00000c10


	//   ....[2]....
        /*00bc*/ 	.word	0x00000c40


	//   ....[3]....
        /*00c0*/ 	.word	0x00017fd0


	//   ....[4]....
        /*00c4*/ 	.word	0x00018090


	//----- nvinfo : EIATTR_CRS_STACK_SIZE
	.align		4
.L_1850:
        /*00c8*/ 	.byte	0x04, 0x1e
        /*00ca*/ 	.short	(.L_1852 - .L_1851)
.L_1851:
        /*00cc*/ 	.word	0x00000000


	//----- nvinfo : EIATTR_CBANK_PARAM_SIZE
	.align		4
.L_1852:
        /*00d0*/ 	.byte	0x03, 0x19
        /*00d2*/ 	.short	0x01d0


	//----- nvinfo : EIATTR_PARAM_CBANK
	.align		4
        /*00d4*/ 	.byte	0x04, 0x0a
        /*00d6*/ 	.short	(.L_1854 - .L_1853)
	.align		4
.L_1853:
        /*00d8*/ 	.word	index@(.nv.constant0._ZN5flash24flash_fwd_splitkv_kernelI23Flash_fwd_kernel_traitsILi64ELi64ELi128ELi4ELb0ELb0EN7cutlass10bfloat16_tE19Flash_kernel_traitsILi64ELi64ELi128ELi4ES3_EELb1ELb0ELb0ELb0ELb1ELb1ELb0ELb1EEEvNS_16Flash_fwd_paramsE)
        /*00dc*/ 	.short	0x0210
        /*00de*/ 	.short	0x01d0


	//----- nvinfo : EIATTR_SW_WAR
	.align		4
.L_1854:
        /*00e0*/ 	.byte	0x04, 0x36
        /*00e2*/ 	.short	(.L_1856 - .L_1855)
.L_1855:
        /*00e4*/ 	.word	0x00000008
.L_1856:


//--------------------- .nv.info._ZN5flash24flash_fwd_splitkv_kernelI23Flash_fwd_kernel_traitsILi64ELi64ELi128ELi4ELb0ELb0EN7cutlass10bfloat16_tE19Flash_kernel_traitsILi64ELi64ELi128ELi4ES3_EELb1ELb0ELb1ELb0ELb0ELb0ELb0ELb1EEEvNS_16Flash_fwd_paramsE --------------------------
	.section	.nv.info._ZN5flash24flash_fwd_splitkv_kernelI23Flash_fwd_kernel_traitsILi64ELi64ELi128ELi4ELb0ELb0EN7cutlass10bfloat16_tE19Flash_kernel_traitsILi64ELi64ELi128ELi4ES3_EELb1ELb0ELb1ELb0ELb0ELb0ELb0ELb1EEEvNS_16Flash_fwd_paramsE,"",@"SHT_CUDA_INFO"
	.sectionflags	@""
	.align	4


	//----- nvinfo : EIATTR_CUDA_API_VERSION
	.align		4
        /*0000*/ 	.byte	0x04, 0x37
        /*0002*/ 	.short	(.L_1858 - .L_1857)
.L_1857:
        /*0004*/ 	.word	0x00000082


	//----- nvinfo : EIATTR_KPARAM_INFO
	.align		4
.L_1858:
        /*0008*/ 	.byte	0x04, 0x17
        /*000a*/ 	.short	(.L_1860 - .L_1859)
.L_1859:
        /*000c*/ 	.word	0x00000000
        /*0010*/ 	.short	0x0000
        /*0012*/ 	.short	0x0000
        /*0014*/ 	.byte	0x00, 0xf0, 0x41, 0x07


	//----- nvinfo : EIATTR_SPARSE_MMA_MASK
	.align		4
.L_1860:
        /*0018*/ 	.byte	0x03, 0x50
        /*001a*/ 	.short	0x0000


	//----- nvinfo : EIATTR_MAXREG_COUNT
	.align		4
        /*001c*/ 	.byte	0x03, 0x1b
        /*001e*/ 	.short	0x00ff


	//----- nvinfo : EIATTR_NUM_BARRIERS
	.align		4
        /*0020*/ 	.byte	0x02, 0x4c
        /*0022*/ 	.byte	0x01
	.zero		1


	//----- nvinfo : EIATTR_MERCURY_ISA_VERSION
	.align		4
        /*0024*/ 	.byte	0x03, 0x5f
        /*0026*/ 	.short	0x0101


	//----- nvinfo : EIATTR_COOP_GROUP_MASK_REGIDS
	.align		4
        /*0028*/ 	.byte	0x04, 0x29
        /*002a*/ 	.short	(.L_1862 - .L_1861)


	//   ....[0]....
.L_1861:
        /*002c*/ 	.word	0xffffffff


	//   ....[1]....
        /*0030*/ 	.word	0xffffffff


	//   ....[2]....
        /*0034*/ 	.word	0xffffffff


	//   ....[3]....
        /*0038*/ 	.word	0xffffffff


	//   ....[4]....
        /*003c*/ 	.word	0xffffffff


	//   ....[5]....
        /*0040*/ 	.word	0xffffffff


	//   ....[6]....
        /*0044*/ 	.word	0xffffffff


	//   ....[7]....
        /*0048*/ 	.word	0xffffffff


	//   ....[8]....
        /*004c*/ 	.word	0xffffffff


	//   ....[9]....
        /*0050*/ 	.word	0xffffffff


	//   ....[10]....
        /*0054*/ 	.word	0xffffffff


	//   ....[11]....
        /*0058*/ 	.word	0xffffffff


	//   ....[12]....
        /*005c*/ 	.word	0xffffffff


	//   ....[13]....
        /*0060*/ 	.word	0xffffffff


	//   ....[14]....
        /*0064*/ 	.word	0xffffffff


	//   ....[15]....
        /*0068*/ 	.word	0xffffffff


	//----- nvinfo : EIATTR_COOP_GROUP_INSTR_OFFSETS
	.align		4
.L_1862:
        /*006c*/ 	.byte	0x04, 0x28
        /*006e*/ 	.short	(.L_1864 - .L_1863)


	//   ....[0]....
.L_1863:
        /*0070*/ 	.word	0x0000f2e0


	//   ....[1]....
        /*0074*/ 	.word	0x0000f320


	//   ....[2]....
        /*0078*/ 	.word	0x0000f340


	//   ....[3]....
        /*007c*/ 	.word	0x0000f360


	//   ....[4]....
        /*0080*/ 	.word	0x000136e0


	//   ....[5]....
        /*0084*/ 	.word	0x000136f0


	//   ....[6]....
        /*0088*/ 	.word	0x00013720


	//   ....[7]....
        /*008c*/ 	.word	0x00013730


	//   ....[8]....
        /*0090*/ 	.word	0x000174a0


	//   ....[9]....
        /*0094*/ 	.word	0x000174b0


	//   ....[10]....
        /*0098*/ 	.word	0x000174f0


	//   ....[11]....
        /*009c*/ 	.word	0x00017500


	//   ....[12]....
        /*00a0*/ 	.word	0x00018c20


	//   ....[13]....
        /*00a4*/ 	.word	0x00018c60


	//   ....[14]....
        /*00a8*/ 	.word	0x00018ce0


	//   ....[15]....
        /*00ac*/ 	.word	0x00018cf0


	//----- nvinfo : EIATTR_EXIT_INSTR_OFFSETS
	.align		4
.L_1864:
        /*00b0*/ 	.byte	0x04, 0x1c
        /*00b2*/ 	.short	(.L_1866 - .L_1865)


	//   ....[0]....
.L_1865:
        /*00b4*/ 	.word	0x00000330


	//   ....[1]....
        /*00b8*/ 	.word	0x00000ca0


	//   ....[2]....
        /*00bc*/ 	.word	0x00000cd0


	//   ....[3]....
        /*00c0*/ 	.word	0x00019c10


	//   ....[4]....
        /*00c4*/ 	.word	0x00019cd0


	//----- nvinfo : EIATTR_CRS_STACK_SIZE
	.align		4
.L_1866:
        /*00c8*/ 	.byte	0x04, 0x1e
        /*00ca*/ 	.short	(.L_1868 - .L_1867)
.L_1867:
        /*00cc*/ 	.word	0x00000000


	//----- nvinfo : EIATTR_CBANK_PARAM_SIZE
	.align		4
.L_1868:
        /*00d0*/ 	.byte	0x03, 0x19
        /*00d2*/ 	.short	0x01d0


	//----- nvinfo : EIATTR_PARAM_CBANK
	.align		4
        /*00d4*/ 	.byte	0x04, 0x0a
        /*00d6*/ 	.short	(.L_1870 - .L_1869)
	.align		4
.L_1869:
        /*00d8*/ 	.word	index@(.nv.constant0._ZN5flash24flash_fwd_splitkv_kernelI23Flash_fwd_kernel_traitsILi64ELi64ELi128ELi4ELb0ELb0EN7cutlass10bfloat16_tE19Flash_kernel_traitsILi64ELi64ELi128ELi4ES3_EELb1ELb0ELb1ELb0ELb0ELb0ELb0ELb1EEEvNS_16Flash_fwd_paramsE)
        /*00dc*/ 	.short	0x0210
        /*00de*/ 	.short	0x01d0


	//----- nvinfo : EIATTR_SW_WAR
	.align		4
.L_1870:
        /*00e0*/ 	.byte	0x04, 0x36
        /*00e2*/ 	.short	(.L_1872 - .L_1871)
.L_1871:
        /*00e4*/ 	.word	0x00000008
.L_1872:


//--------------------- .nv.info._ZN5flash24flash_fwd_splitkv_kernelI23Flash_fwd_kernel_traitsILi64ELi64ELi128ELi4ELb0ELb0EN7cutlass10bfloat16_tE19Flash_kernel_traitsILi64ELi64ELi128ELi4ES3_EELb1ELb0ELb1ELb0ELb0ELb1ELb0ELb1EEEvNS_16Flash_fwd_paramsE --------------------------
	.section	.nv.info._ZN5flash24flash_fwd_splitkv_kernelI23Flash_fwd_kernel_traitsILi64ELi64ELi128ELi4ELb0ELb0EN7cutlass10bfloat16_tE19Flash_kernel_traitsILi64ELi64ELi128ELi4ES3_EELb1ELb0ELb1ELb0ELb0ELb1ELb0ELb1EEEvNS_16Flash_fwd_paramsE,"",@"SHT_CUDA_INFO"
	.sectionflags	@""
	.align	4


	//----- nvinfo : EIATTR_CUDA_API_VERSION
	.align		4
        /*0000*/ 	.byte	0x04, 0x37
        /*0002*/ 	.short	(.L_1874 - .L_1873)
.L_1873:
        /*0004*/ 	.word	0x00000082


	//----- nvinfo : EIATTR_KPARAM_INFO
	.align		4
.L_1874:
        /*0008*/ 	.byte	0x04, 0x17
        /*000a*/ 	.short	(.L_1876 - .L_1875)
.L_1875:
        /*000c*/ 	.word	0x00000000
        /*0010*/ 	.short	0x0000
        /*0012*/ 	.short	0x0000
        /*0014*/ 	.byte	0x00, 0xf0, 0x41, 0x07


	//----- nvinfo : EIATTR_SPARSE_MMA_MASK
	.align		4
.L_1876:
        /*0018*/ 	.byte	0x03, 0x50
        /*001a*/ 	.short	0x0000


	//----- nvinfo : EIATTR_MAXREG_COUNT
	.align		4
        /*001c*/ 	.byte	0x03, 0x1b
        /*001e*/ 	.short	0x00ff


	//----- nvinfo : EIATTR_NUM_BARRIERS
	.align		4
        /*0020*/ 	.byte	0x02, 0x4c
        /*0022*/ 	.byte	0x01
	.zero		1


	//----- nvinfo : EIATTR_MERCURY_ISA_VERSION
	.align		4
        /*0024*/ 	.byte	0x03, 0x5f
        /*0026*/ 	.short	0x0101


	//----- nvinfo : EIATTR_COOP_GROUP_MASK_REGIDS
	.align		4
        /*0028*/ 	.byte	0x04, 0x29
        /*002a*/ 	.short	(.L_1878 - .L_1877)


	//   ....[0]....
.L_1877:
        /*002c*/ 	.word	0xffffffff


	//   ....[1]....
        /*0030*/ 	.word	0xffffffff


	//   ....[2]....
        /*0034*/ 	.word	0xffffffff


	//   ....[3]....
        /*0038*/ 	.word	0xffffffff


	//   ....[4]....
        /*003c*/ 	.word	0xffffffff


	//   ....[5]....
        /*0040*/ 	.word	0xffffffff


	//   ....[6]....
        /*0044*/ 	.word	0xffffffff


	//   ....[7]....
        /*0048*/ 	.word	0xffffffff


	//   ....[8]....
        /*004c*/ 	.word	0xffffffff


	//   ....[9]....
        /*0050*/ 	.word	0xffffffff


	//   ....[10]....
        /*0054*/ 	.word	0xffffffff


	//   ....[11]....
        /*0058*/ 	.word	0xffffffff


	//   ....[12]....
        /*005c*/ 	.word	0xffffffff


	//   ....[13]....
        /*0060*/ 	.word	0xffffffff


	//   ....[14]....
        /*0064*/ 	.word	0xffffffff


	//   ....[15]....
        /*0068*/ 	.word	0xffffffff


	//----- nvinfo : EIATTR_COOP_GROUP_INSTR_OFFSETS
	.align		4
.L_1878:
        /*006c*/ 	.byte	0x04, 0x28
        /*006e*/ 	.short	(.L_1880 - .L_1879)


	//   ....[0]....
.L_1879:
        /*0070*/ 	.word	0x0000fae0


	//   ....[1]....
        /*0074*/ 	.word	0x0000fb20


	//   ....[2]....
        /*0078*/ 	.word	0x0000fb40


	//   ....[3]....
        /*007c*/ 	.word	0x0000fb60


	//   ....[4]....
        /*0080*/ 	.word	0x000146d0


	//   ....[5]....
        /*0084*/ 	.word	0x000146e0


	//   ....[6]....
        /*0088*/ 	.word	0x00014710


	//   ....[7]....
        /*008c*/ 	.word	0x00014720


	//   ....[8]....
        /*0090*/ 	.word	0x00018ce0


	//   ....[9]....
        /*0094*/ 	.word	0x00018cf0


	//   ....[10]....
        /*0098*/ 	.word	0x00018d20


	//   ....[11]....
        /*009c*/ 	.word	0x00018d30


	//   ....[12]....
        /*00a0*/ 	.word	0x0001a410


	//   ....[13]....
        /*00a4*/ 	.word	0x0001a450


	//   ....[14]....
        /*00a8*/ 	.word	0x0001a4d0


	//   ....[15]....
        /*00ac*/ 	.word	0x0001a4e0


	//----- nvinfo : EIATTR_EXIT_INSTR_OFFSETS
	.align		4
.L_1880:
        /*00b0*/ 	.byte	0x04, 0x1c
        /*00b2*/ 	.short	(.L_1882 - .L_1881)


	//   ....[0]....
.L_1881:
        /*00b4*/ 	.word	0x00000330


	//   ....[1]....
        /*00b8*/ 	.word	0x00000ca0


	//   ....[2]....
        /*00bc*/ 	.word	0x00000cd0


	//   ....[3]....
        /*00c0*/ 	.word	0x0001b400


	//   ....[4]....
        /*00c4*/ 	.word	0x0001b4c0


	//----- nvinfo : EIATTR_CRS_STACK_SIZE
	.align		4
.L_1882:
        /*00c8*/ 	.byte	0x04, 0x1e
        /*00ca*/ 	.short	(.L_1884 - .L_1883)
.L_1883:
        /*00cc*/ 	.word	0x00000000


	//----- nvinfo : EIATTR_CBANK_PARAM_SIZE
	.align		4
.L_1884:
        /*00d0*/ 	.byte	0x03, 0x19
        /*00d2*/ 	.short	0x01d0


	//----- nvinfo : EIATTR_PARAM_CBANK
	.align		4
        /*00d4*/ 	.byte	0x04, 0x0a
        /*00d6*/ 	.short	(.L_1886 - .L_1885)
	.align		4
.L_1885:
        /*00d8*/ 	.word	index@(.nv.constant0._ZN5flash24flash_fwd_splitkv_kernelI23Flash_fwd_kernel_traitsILi64ELi64ELi128ELi4ELb0ELb0EN7cutlass10bfloat16_tE19Flash_kernel_traitsILi64ELi64ELi128ELi4ES3_EELb1ELb0ELb1ELb0ELb0ELb1ELb0ELb1EEEvNS_16Flash_fwd_paramsE)
        /*00dc*/ 	.short	0x0210
        /*00de*/ 	.short	0x01d0


	//----- nvinfo : EIATTR_SW_WAR
	.align		4
.L_1886:
        /*00e0*/ 	.byte	0x04, 0x36
        /*00e2*/ 	.short	(.L_1888 - .L_1887)
.L_1887:
        /*00e4*/ 	.word	0x00000008
.L_1888:


//--------------------- .nv.info._ZN5flash24flash_fwd_splitkv_kernelI23Flash_fwd_kernel_traitsILi64ELi64ELi128ELi4ELb0ELb0EN7cutlass10bfloat16_tE19Flash_kernel_traitsILi64ELi64ELi128ELi4ES3_EELb1ELb0ELb0ELb0ELb1ELb0ELb1ELb0EEEvNS_16Flash_fwd_paramsE --------------------------
	.section	.nv.info._ZN5flash24flash_fwd_splitkv_kernelI23Flash_fwd_kernel_traitsILi64ELi64ELi128ELi4ELb0ELb0EN7cutlass10bfloat16_tE19Flash_kernel_traitsILi64ELi64ELi128ELi4ES3_EELb1ELb0ELb0ELb0ELb1ELb0ELb1ELb0EEEvNS_16Flash_fwd_paramsE,"",@"SHT_CUDA_INFO"
	.sectionflags	@""
	.align	4


	//----- nvinfo : EIATTR_CUDA_API_VERSION
	.align		4
        /*0000*/ 	.byte	0x04, 0x37
        /*0002*/ 	.short	(.L_1890 - .L_1889)
.L_1889:
        /*0004*/ 	.word	0x00000082


	//----- nvinfo : EIATTR_KPARAM_INFO
	.align		4
.L_1890:
        /*0008*/ 	.byte	0x04, 0x17
        /*000a*/ 	.short	(.L_1892 - .L_1891)
.L_1891:
        /*000c*/ 	.word	0x00000000
        /*0010*/ 	.short	0x0000
        /*0012*/ 	.short	0x0000
        /*0014*/ 	.byte	0x00, 0xf0, 0x41, 0x07


	//----- nvinfo : EIATTR_SPARSE_MMA_MASK
	.align		4
.L_1892:
        /*0018*/ 	.byte	0x03, 0x50
        /*001a*/ 	.short	0x0000


	//----- nvinfo : EIATTR_MAXREG_COUNT
	.align		4
        /*001c*/ 	.byte	0x03, 0x1b
        /*001e*/ 	.short	0x00ff


	//----- nvinfo : EIATTR_NUM_BARRIERS
	.align		4
        /*0020*/ 	.byte	0x02, 0x4c
        /*0022*/ 	.byte	0x01
	.zero		1


	//----- nvinfo : EIATTR_MERCURY_ISA_VERSION
	.align		4
        /*0024*/ 	.byte	0x03, 0x5f
        /*0026*/ 	.short	0x0101


	//----- nvinfo : EIATTR_COOP_GROUP_MASK_REGIDS
	.align		4
        /*0028*/ 	.byte	0x04, 0x29
        /*002a*/ 	.short	(.L_1894 - .L_1893)


	//   ....[0]....
.L_1893:
        /*002c*/ 	.word	0xffffffff


	//   ....[1]....
        /*0030*/ 	.word	0xffffffff


	//   ....[2]....
        /*0034*/ 	.word	0xffffffff


	//   ....[3]....
        /*0038*/ 	.word	0xffffffff


	//   ....[4]....
        /*003c*/ 	.word	0xffffffff


	//   ....[5]....
        /*0040*/ 	.word	0xffffffff


	//   ....[6]....
        /*0044*/ 	.word	0xffffffff


	//   ....[7]....
        /*0048*/ 	.word	0xffffffff


	//   ....[8]....
        /*004c*/ 	.word	0xffffffff


	//   ....[9]....
        /*0050*/ 	.word	0xffffffff


	//   ....[10]....
        /*0054*/ 	.word	0xffffffff


	//   ....[11]....
        /*0058*/ 	.word	0xffffffff


	//   ....[12]....
        /*005c*/ 	.word	0xffffffff


	//   ....[13]....
        /*0060*/ 	.word	0xffffffff


	//   ....[14]....
        /*0064*/ 	.word	0xffffffff


	//   ....[15]....
        /*0068*/ 	.word	0xffffffff


	//----- nvinfo : EIATTR_COOP_GROUP_INSTR_OFFSETS
	.align		4
.L_1894:
        /*006c*/ 	.byte	0x04, 0x28
        /*006e*/ 	.short	(.L_1896 - .L_1895)


	//   ....[0]....
.L_1895:
        /*0070*/ 	.word	0x00004a10


	//   ....[1]....
        /*0074*/ 	.word	0x00004ae0


	//   ....[2]....
        /*0078*/ 	.word	0x00004af0


	//   ....[3]....
        /*007c*/ 	.word	0x00004b20


	//   ....[4]....
        /*0080*/ 	.word	0x00007fd0


	//   ....[5]....
        /*0084*/ 	.word	0x00008020


	//   ....[6]....
        /*0088*/ 	.word	0x00008040


	//   ....[7]....
        /*008c*/ 	.word	0x00008060


	//   ....[8]....
        /*0090*/ 	.word	0x0000aed0


	//   ....[9]....
        /*0094*/ 	.word	0x0000aef0


	//   ....[10]....
        /*0098*/ 	.word	0x0000af30


	//   ....[11]....
        /*009c*/ 	.word	0x0000af40


	//   ....[12]....
        /*00a0*/ 	.word	0x0000c650


	//   ....[13]....
        /*00a4*/ 	.word	0x0000c690


	//   ....[14]....
        /*00a8*/ 	.word	0x0000c720


	//   ....[15]....
        /*00ac*/ 	.word	0x0000c730


	//----- nvinfo : EIATTR_EXIT_INSTR_OFFSETS
	.align		4
.L_1896:
        /*00b0*/ 	.byte	0x04, 0x1c
        /*00b2*/ 	.short	(.L_1898 - .L_1897)


	//   ....[0]....
.L_1897:
        /*00b4*/ 	.word	0x00000440


	//   ....[1]....
        /*00b8*/ 	.word	0x00000c30


	//   ....[2]....
        /*00bc*/ 	.word	0x00000c60


	//   ....[3]....
        /*00c0*/ 	.word	0x0000d2e0


	//   ....[4]....
        /*00c4*/ 	.word	0x0000d300


	//----- nvinfo : EIATTR_CRS_STACK_SIZE
	.align		4
.L_1898:
        /*00c8*/ 	.byte	0x04, 0x1e
        /*00ca*/ 	.short	(.L_1900 - .L_1899)
.L_1899:
        /*00cc*/ 	.word	0x00000000


	//----- nvinfo : EIATTR_CBANK_PARAM_SIZE
	.align		4
.L_1900:
        /*00d0*/ 	.byte	0x03, 0x19
        /*00d2*/ 	.short	0x01d0


	//----- nvinfo : EIATTR_PARAM_CBANK
	.align		4
        /*00d4*/ 	.byte	0x04, 0x0a
        /*00d6*/ 	.short	(.L_1902 - .L_1901)
	.align		4
.L_1901:
        /*00d8*/ 	.word	index@(.nv.constant0._ZN5flash24flash_fwd_splitkv_kernelI23Flash_fwd_kernel_traitsILi64ELi64ELi128ELi4ELb0ELb0EN7cutlass10bfloat16_tE19Flash_kernel_traitsILi64ELi64ELi128ELi4ES3_EELb1ELb0ELb0ELb0ELb1ELb0ELb1ELb0EEEvNS_16Flash_fwd_paramsE)
        /*00dc*/ 	.short	0x0210
        /*00de*/ 	.short	0x01d0


	//----- nvinfo : EIATTR_SW_WAR
	.align		4
.L_1902:
        /*00e0*/ 	.byte	0x04, 0x36
        /*00e2*/ 	.short	(.L_1904 - .L_1903)
.L_1903:
        /*00e4*/ 	.word	0x00000008
.L_1904:


//--------------------- .nv.info._ZN5flash24flash_fwd_splitkv_kernelI23Flash_fwd_kernel_traitsILi64ELi64ELi128ELi4ELb0ELb0EN7cutlass10bfloat16_tE19Flash_kernel_traitsILi64ELi64ELi128ELi4ES3_EELb1ELb0ELb0ELb0ELb1ELb1ELb1ELb0EEEvNS_16Flash_fwd_paramsE --------------------------
	.section	.nv.info._ZN5flash24flash_fwd_splitkv_kernelI23Flash_fwd_kernel_traitsILi64ELi64ELi128ELi4ELb0ELb0EN7cutlass10bfloat16_tE19Flash_kernel_traitsILi64ELi64ELi128ELi4ES3_EELb1ELb0ELb0ELb0ELb1ELb1ELb1ELb0EEEvNS_16Flash_fwd_paramsE,"",@"SHT_CUDA_INFO"
	.sectionflags	@""
	.align	4


	//----- nvinfo : EIATTR_CUDA_API_VERSION
	.align		4
        /*0000*/ 	.byte	0x04, 0x37
        /*0002*/ 	.short	(.L_1906 - .L_1905)
.L_1905:
        /*0004*/ 	.word	0x00000082


	//----- nvinfo : EIATTR_KPARAM_INFO
	.align		4
.L_1906:
        /*0008*/ 	.byte	0x04, 0x17
        /*000a*/ 	.short	(.L_1908 - .L_1907)
.L_1907:
        /*000c*/ 	.word	0x00000000
        /*0010*/ 	.short	0x0000
        /*0012*/ 	.short	0x0000
        /*0014*/ 	.byte	0x00, 0xf0, 0x41, 0x07


	//----- nvinfo : EIATTR_SPARSE_MMA_MASK
	.align		4
.L_1908:
        /*0018*/ 	.byte	0x03, 0x50
        /*001a*/ 	.short	0x0000


	//----- nvinfo : EIATTR_MAXREG_COUNT
	.align		4
        /*001c*/ 	.byte	0x03, 0x1b
        /*001e*/ 	.short	0x00ff


	//----- nvinfo : EIATTR_NUM_BARRIERS
	.align		4
        /*0020*/ 	.byte	0x02, 0x4c
        /*0022*/ 	.byte	0x01
	.zero		1


	//----- nvinfo : EIATTR_MERCURY_ISA_VERSION
	.align		4
        /*0024*/ 	.byte	0x03, 0x5f
        /*0026*/ 	.short	0x0101


	//----- nvinfo : EIATTR_COOP_GROUP_MASK_REGIDS
	.align		4
        /*0028*/ 	.byte	0x04, 0x29
        /*002a*/ 	.short	(.L_1910 - .L_1909)


	//   ....[0]....
.L_1909:
        /*002c*/ 	.word	0xffffffff


	//   ....[1]....
        /*0030*/ 	.word	0xffffffff


	//   ....[2]....
        /*0034*/ 	.word	0xffffffff


	//   ....[3]....
        /*0038*/ 	.word	0xffffffff


	//   ....[4]....
        /*003c*/ 	.word	0xffffffff


	//   ....[5]....
        /*0040*/ 	.word	0xffffffff


	//   ....[6]....
        /*0044*/ 	.word	0xffffffff


	//   ....[7]....
        /*0048*/ 	.word	0xffffffff


	//   ....[8]....
        /*004c*/ 	.word	0xffffffff


	//   ....[9]....
        /*0050*/ 	.word	0xffffffff


	//   ....[10]....
        /*0054*/ 	.word	0xffffffff


	//   ....[11]....
        /*0058*/ 	.word	0xffffffff


	//   ....[12]....
        /*005c*/ 	.word	0xffffffff


	//   ....[13]....
        /*0060*/ 	.word	0xffffffff


	//   ....[14]....
        /*0064*/ 	.word	0xffffffff


	//   ....[15]....
        /*0068*/ 	.word	0xffffffff


	//----- nvinfo : EIATTR_COOP_GROUP_INSTR_OFFSETS
	.align		4
.L_1910:
        /*006c*/ 	.byte	0x04, 0x28
        /*006e*/ 	.short	(.L_1912 - .L_1911)


	//   ....[0]....
.L_1911:
        /*0070*/ 	.word	0x000051d0


	//   ....[1]....
        /*0074*/ 	.word	0x00005300


	//   ....[2]....
        /*0078*/ 	.word	0x00005310


	//   ....[3]....
        /*007c*/ 	.word	0x00005360


	//   ....[4]....
        /*0080*/ 	.word	0x00008ff0


	//   ....[5]....
        /*0084*/ 	.word	0x00009040


	//   ....[6]....
        /*0088*/ 	.word	0x00009060


	//   ....[7]....
        /*008c*/ 	.word	0x00009080


	//   ....[8]....
        /*0090*/ 	.word	0x0000c760


	//   ....[9]....
        /*0094*/ 	.word	0x0000c780


	//   ....[10]....
        /*0098*/ 	.word	0x0000c7b0


	//   ....[11]....
        /*009c*/ 	.word	0x0000c7c0


	//   ....[12]....
        /*00a0*/ 	.word	0x0000de80


	//   ....[13]....
        /*00a4*/ 	.word	0x0000dec0


	//   ....[14]....
        /*00a8*/ 	.word	0x0000df50


	//   ....[15]....
        /*00ac*/ 	.word	0x0000df60


	//----- nvinfo : EIATTR_EXIT_INSTR_OFFSETS
	.align		4
.L_1912:
        /*00b0*/ 	.byte	0x04, 0x1c
        /*00b2*/ 	.short	(.L_1914 - .L_1913)


	//   ....[0]....
.L_1913:
        /*00b4*/ 	.word	0x00000440


	//   ....[1]....
        /*00b8*/ 	.word	0x00000c30


	//   ....[2]....
        /*00bc*/ 	.word	0x00000c60


	//   ....[3]....
        /*00c0*/ 	.word	0x0000eb10


	//   ....[4]....
        /*00c4*/ 	.word	0x0000eb30


	//----- nvinfo : EIATTR_CRS_STACK_SIZE
	.align		4
.L_1914:
        /*00c8*/ 	.byte	0x04, 0x1e
        /*00ca*/ 	.short	(.L_1916 - .L_1915)
.L_1915:
        /*00cc*/ 	.word	0x00000000


	//----- nvinfo : EIATTR_CBANK_PARAM_SIZE
	.align		4
.L_1916:
        /*00d0*/ 	.byte	0x03, 0x19
        /*00d2*/ 	.short	0x01d0


	//----- nvinfo : EIATTR_PARAM_CBANK
	.align		4
        /*00d4*/ 	.byte	0x04, 0x0a
        /*00d6*/ 	.short	(.L_1918 - .L_1917)
	.align		4
.L_1917:
        /*00d8*/ 	.word	index@(.nv.constant0._ZN5flash24flash_fwd_splitkv_kernelI23Flash_fwd_kernel_traitsILi64ELi64ELi128ELi4ELb0ELb0EN7cutlass10bfloat16_tE19Flash_kernel_traitsILi64ELi64ELi128ELi4ES3_EELb1ELb0ELb0ELb0ELb1ELb1ELb1ELb0EEEvNS_16Flash_fwd_paramsE)
        /*00dc*/ 	.short	0x0210
        /*00de*/ 	.short	0x01d0


	//----- nvinfo : EIATTR_SW_WAR
	.align		4
.L_1918:
        /*00e0*/ 	.byte	0x04, 0x36
        /*00e2*/ 	.short	(.L_1920 - .L_1919)
.L_1919:
        /*00e4*/ 	.word	0x00000008
.L_1920:


//--------------------- .nv.info._ZN5flash24flash_fwd_splitkv_kernelI23Flash_fwd_kernel_traitsILi64ELi64ELi128ELi4ELb0ELb0EN7cutlass10bfloat16_tE19Flash_kernel_traitsILi64ELi64ELi128ELi4ES3_EELb1ELb0ELb1ELb0ELb0ELb0ELb1ELb0EEEvNS_16Flash_fwd_paramsE --------------------------
	.section	.nv.info._ZN5flash24flash_fwd_splitkv_kernelI23Flash_fwd_kernel_traitsILi64ELi64ELi128ELi4ELb0ELb0EN7cutlass10bfloat16_tE19Flash_kernel_traitsILi64ELi64ELi128ELi4ES3_EELb1ELb0ELb1ELb0ELb0ELb0ELb1ELb0EEEvNS_16Flash_fwd_paramsE,"",@"SHT_CUDA_INFO"
	.sectionflags	@""
	.align	4


	//----- nvinfo : EIATTR_CUDA_API_VERSION
	.align		4
        /*0000*/ 	.byte	0x04, 0x37
        /*0002*/ 	.short	(.L_1922 - .L_1921)
.L_1921:
        /*0004*/ 	.word	0x00000082


	//----- nvinfo : EIATTR_KPARAM_INFO
	.align		4
.L_1922:
        /*0008*/ 	.byte	0x04, 0x17
        /*000a*/ 	.short	(.L_1924 - .L_1923)
.L_1923:
        /*000c*/ 	.word	0x00000000
        /*0010*/ 	.short	0x0000
        /*0012*/ 	.short	0x0000
        /*0014*/ 	.byte	0x00, 0xf0, 0x41, 0x07


	//----- nvinfo : EIATTR_SPARSE_MMA_MASK
	.align		4
.L_1924:
        /*0018*/ 	.byte	0x03, 0x50
        /*001a*/ 	.short	0x0000


	//----- nvinfo : EIATTR_MAXREG_COUNT
	.align		4
        /*001c*/ 	.byte	0x03, 0x1b
        /*001e*/ 	.short	0x00ff


	//----- nvinfo : EIATTR_NUM_BARRIERS
	.align		4
        /*0020*/ 	.byte	0x02, 0x4c
        /*0022*/ 	.byte	0x01
	.zero		1


	//----- nvinfo : EIATTR_MERCURY_ISA_VERSION
	.align		4
        /*0024*/ 	.byte	0x03, 0x5f
        /*0026*/ 	.short	0x0101


	//----- nvinfo : EIATTR_COOP_GROUP_MASK_REGIDS
	.align		4
        /*0028*/ 	.byte	0x04, 0x29
        /*002a*/ 	.short	(.L_1926 - .L_1925)


	//   ....[0]....
.L_1925:
        /*002c*/ 	.word	0xffffffff


	//   ....[1]....
        /*0030*/ 	.word	0xffffffff


	//   ....[2]....
        /*0034*/ 	.word	0xffffffff


	//   ....[3]....
        /*0038*/ 	.word	0xffffffff


	//   ....[4]....
        /*003c*/ 	.word	0xffffffff


	//   ....[5]....
        /*0040*/ 	.word	0xffffffff


	//   ....[6]....
        /*0044*/ 	.word	0xffffffff


	//   ....[7]....
        /*0048*/ 	.word	0xffffffff


	//   ....[8]....
        /*004c*/ 	.word	0xffffffff


	//   ....[9]....
        /*0050*/ 	.word	0xffffffff


	//   ....[10]....
        /*0054*/ 	.word	0xffffffff


	//   ....[11]....
        /*0058*/ 	.word	0xffffffff


	//   ....[12]....
        /*005c*/ 	.word	0xffffffff


	//   ....[13]....
        /*0060*/ 	.word	0xffffffff


	//   ....[14]....
        /*0064*/ 	.word	0xffffffff


	//   ....[15]....
        /*0068*/ 	.word	0xffffffff


	//----- nvinfo : EIATTR_COOP_GROUP_INSTR_OFFSETS
	.align		4
.L_1926:
        /*006c*/ 	.byte	0x04, 0x28
        /*006e*/ 	.short	(.L_1928 - .L_1927)


	//   ....[0]....
.L_1927:
        /*0070*/ 	.word	0x00005e20


	//   ....[1]....
        /*0074*/ 	.word	0x00005e40


	//   ....[2]....
        /*0078*/ 	.word	0x00005ed0


	//   ....[3]....
        /*007c*/ 	.word	0x00005ee0


	//   ....[4]....
        /*0080*/ 	.word	0x0000a160


	//   ....[5]....
        /*0084*/ 	.word	0x0000a170


	//   ....[6]....
        /*0088*/ 	.word	0x0000a1a0


	//   ....[7]....
        /*008c*/ 	.word	0x0000a1b0


	//   ....[8]....
        /*0090*/ 	.word	0x0000df60


	//   ....[9]....
        /*0094*/ 	.word	0x0000df70


	//   ....[10]....
        /*0098*/ 	.word	0x0000dfa0


	//   ....[11]....
        /*009c*/ 	.word	0x0000dfb0


	//   ....[12]....
        /*00a0*/ 	.word	0x0000f6d0


	//   ....[13]....
        /*00a4*/ 	.word	0x0000f710


	//   ....[14]....
        /*00a8*/ 	.word	0x0000f7a0


	//   ....[15]....
        /*00ac*/ 	.word	0x0000f7b0


	//----- nvinfo : EIATTR_EXIT_INSTR_OFFSETS
	.align		4
.L_1928:
        /*00b0*/ 	.byte	0x04, 0x1c
        /*00b2*/ 	.short	(.L_1930 - .L_1929)


	//   ....[0]....
.L_1929:
        /*00b4*/ 	.word	0x00000450


	//   ....[1]....
        /*00b8*/ 	.word	0x00000cc0


	//   ....[2]....
        /*00bc*/ 	.word	0x00000cf0


	//   ....[3]....
        /*00c0*/ 	.word	0x00010390


	//   ....[4]....
        /*00c4*/ 	.word	0x000103b0


	//----- nvinfo : EIATTR_CRS_STACK_SIZE
	.align		4
.L_1930:
        /*00c8*/ 	.byte	0x04, 0x1e
        /*00ca*/ 	.short	(.L_1932 - .L_1931)
.L_1931:
        /*00cc*/ 	.word	0x00000000


	//----- nvinfo : EIATTR_CBANK_PARAM_SIZE
	.align		4
.L_1932:
        /*00d0*/ 	.byte	0x03, 0x19
        /*00d2*/ 	.short	0x01d0


	//----- nvinfo : EIATTR_PARAM_CBANK
	.align		4
        /*00d4*/ 	.byte	0x04, 0x0a
        /*00d6*/ 	.short	(.L_1934 - .L_1933)
	.align		4
.L_1933:
        /*00d8*/ 	.word	index@(.nv.constant0._ZN5flash24flash_fwd_splitkv_kernelI23Flash_fwd_kernel_traitsILi64ELi64ELi128ELi4ELb0ELb0EN7cutlass10bfloat16_tE19Flash_kernel_traitsILi64ELi64ELi128ELi4ES3_EELb1ELb0ELb1ELb0ELb0ELb0ELb1ELb0EEEvNS_16Flash_fwd_paramsE)
        /*00dc*/ 	.short	0x0210
        /*00de*/ 	.short	0x01d0


	//----- nvinfo : EIATTR_SW_WAR
	.align		4
.L_1934:
        /*00e0*/ 	.byte	0x04, 0x36
        /*00e2*/ 	.short	(.L_1936 - .L_1935)
.L_1935:
        /*00e4*/ 	.word	0x00000008
.L_1936:


//--------------------- .nv.info._ZN5flash24flash_fwd_splitkv_kernelI23Flash_fwd_kernel_traitsILi64ELi64ELi128ELi4ELb0ELb0EN7cutlass10bfloat16_tE19Flash_kernel_traitsILi64ELi64ELi128ELi4ES3_EELb1ELb0ELb1ELb0ELb0ELb1ELb1ELb0EEEvNS_16Flash_fwd_paramsE --------------------------
	.section	.nv.info._ZN5flash24flash_fwd_splitkv_kernelI23Flash_fwd_kernel_traitsILi64ELi64ELi128ELi4ELb0ELb0EN7cutlass10bfloat16_tE19Flash_kernel_traitsILi64ELi64ELi128ELi4ES3_EELb1ELb0ELb1ELb0ELb0ELb1ELb1ELb0EEEvNS_16Flash_fwd_paramsE,"",@"SHT_CUDA_INFO"
	.sectionflags	@""
	.align	4


	//----- nvinfo : EIATTR_CUDA_API_VERSION
	.align		4
        /*0000*/ 	.byte	0x04, 0x37
        /*0002*/ 	.short	(.L_1938 - .L_1937)
.L_1937:
        /*0004*/ 	.word	0x00000082


	//----- nvinfo : EIATTR_KPARAM_INFO
	.align		4
.L_1938:
        /*0008*/ 	.byte	0x04, 0x17
        /*000a*/ 	.short	(.L_1940 - .L_1939)
.L_1939:
        /*000c*/ 	.word	0x00000000
        /*0010*/ 	.short	0x0000
        /*0012*/ 	.short	0x0000
        /*0014*/ 	.byte	0x00, 0xf0, 0x41, 0x07


	//----- nvinfo : EIATTR_SPARSE_MMA_MASK
	.align		4
.L_1940:
        /*0018*/ 	.byte	0x03, 0x50
        /*001a*/ 	.short	0x0000


	//----- nvinfo : EIATTR_MAXREG_COUNT
	.align		4
        /*001c*/ 	.byte	0x03, 0x1b
        /*001e*/ 	.short	0x00ff


	//----- nvinfo : EIATTR_NUM_BARRIERS
	.align		4
        /*0020*/ 	.byte	0x02, 0x4c
        /*0022*/ 	.byte	0x01
	.zero		1


	//----- nvinfo : EIATTR_MERCURY_ISA_VERSION
	.align		4
        /*0024*/ 	.byte	0x03, 0x5f
        /*0026*/ 	.short	0x0101


	//----- nvinfo : EIATTR_COOP_GROUP_MASK_REGIDS
	.align		4
        /*0028*/ 	.byte	0x04, 0x29
        /*002a*/ 	.short	(.L_1942 - .L_1941)


	//   ....[0]....
.L_1941:
        /*002c*/ 	.word	0xffffffff


	//   ....[1]....
        /*0030*/ 	.word	0xffffffff


	//   ....[2]....
        /*0034*/ 	.word	0xffffffff


	//   ....[3]....
        /*0038*/ 	.word	0xffffffff


	//   ....[4]....
        /*003c*/ 	.word	0xffffffff


	//   ....[5]....
        /*0040*/ 	.word	0xffffffff


	//   ....[6]....
        /*0044*/ 	.word	0xffffffff


	//   ....[7]....
        /*0048*/ 	.word	0xffffffff


	//   ....[8]....
        /*004c*/ 	.word	0xffffffff


	//   ....[9]....
        /*0050*/ 	.word	0xffffffff


	//   ....[10]....
        /*0054*/ 	.word	0xffffffff


	//   ....[11]....
        /*0058*/ 	.word	0xffffffff


	//   ....[12]....
        /*005c*/ 	.word	0xffffffff


	//   ....[13]....
        /*0060*/ 	.word	0xffffffff


	//   ....[14]....
        /*0064*/ 	.word	0xffffffff


	//   ....[15]....
        /*0068*/ 	.word	0xffffffff


	//----- nvinfo : EIATTR_COOP_GROUP_INSTR_OFFSETS
	.align		4
.L_1942:
        /*006c*/ 	.byte	0x04, 0x28
        /*006e*/ 	.short	(.L_1944 - .L_1943)


	//   ....[0]....
.L_1943:
        /*0070*/ 	.word	0x00006630


	//   ....[1]....
        /*0074*/ 	.word	0x00006650


	//   ....[2]....
        /*0078*/ 	.word	0x000066c0


	//   ....[3]....
        /*007c*/ 	.word	0x000066d0


	//   ....[4]....
        /*0080*/ 	.word	0x0000b170


	//   ....[5]....
        /*0084*/ 	.word	0x0000b180


	//   ....[6]....
        /*0088*/ 	.word	0x0000b1b0


	//   ....[7]....
        /*008c*/ 	.word	0x0000b1c0


	//   ....[8]....
        /*0090*/ 	.word	0x0000f730


	//   ....[9]....
        /*0094*/ 	.word	0x0000f740


	//   ....[10]....
        /*0098*/ 	.word	0x0000f770


	//   ....[11]....
        /*009c*/ 	.word	0x0000f780


	//   ....[12]....
        /*00a0*/ 	.word	0x00010e50


	//   ....[13]....
        /*00a4*/ 	.word	0x00010e90


	//   ....[14]....
        /*00a8*/ 	.word	0x00010f10


	//   ....[15]....
        /*00ac*/ 	.word	0x00010f20


	//----- nvinfo : EIATTR_EXIT_INSTR_OFFSETS
	.align		4
.L_1944:
        /*00b0*/ 	.byte	0x04, 0x1c
        /*00b2*/ 	.short	(.L_1946 - .L_1945)


	//   ....[0]....
.L_1945:
        /*00b4*/ 	.word	0x00000450


	//   ....[1]....
        /*00b8*/ 	.word	0x00000cc0


	//   ....[2]....
        /*00bc*/ 	.word	0x00000cf0


	//   ....[3]....
        /*00c0*/ 	.word	0x00011b10


	//   ....[4]....
        /*00c4*/ 	.word	0x00011b30


	//----- nvinfo : EIATTR_CRS_STACK_SIZE
	.align		4
.L_1946:
        /*00c8*/ 	.byte	0x04, 0x1e
        /*00ca*/ 	.short	(.L_1948 - .L_1947)
.L_1947:
        /*00cc*/ 	.word	0x00000000


	//----- nvinfo : EIATTR_CBANK_PARAM_SIZE
	.align		4
.L_1948:
        /*00d0*/ 	.byte	0x03, 0x19
        /*00d2*/ 	.short	0x01d0


	//----- nvinfo : EIATTR_PARAM_CBANK
	.align		4
        /*00d4*/ 	.byte	0x04, 0x0a
        /*00d6*/ 	.short	(.L_1950 - .L_1949)
	.align		4
.L_1949:
        /*00d8*/ 	.word	index@(.nv.constant0._ZN5flash24flash_fwd_splitkv_kernelI23Flash_fwd_kernel_traitsILi64ELi64ELi128ELi4ELb0ELb0EN7cutlass10bfloat16_tE19Flash_kernel_traitsILi64ELi64ELi128ELi4ES3_EELb1ELb0ELb1ELb0ELb0ELb1ELb1ELb0EEEvNS_16Flash_fwd_paramsE)
        /*00dc*/ 	.short	0x0210
        /*00de*/ 	.short	0x01d0


	//----- nvinfo : EIATTR_SW_WAR
	.align		4
.L_1950:
        /*00e0*/ 	.byte	0x04, 0x36
        /*00e2*/ 	.short	(.L_1952 - .L_1951)
.L_1951:
        /*00e4*/ 	.word	0x00000008
.L_1952:


//--------------------- .nv.info._ZN5flash24flash_fwd_splitkv_kernelI23Flash_fwd_kernel_traitsILi64ELi64ELi128ELi4ELb0ELb0EN7cutlass10bfloat16_tE19Flash_kernel_traitsILi64ELi64ELi128ELi4ES3_EELb1ELb0ELb0ELb0ELb1ELb0ELb1ELb1EEEvNS_16Flash_fwd_paramsE --------------------------
	.section	.nv.info._ZN5flash24flash_fwd_splitkv_kernelI23Flash_fwd_kernel_traitsILi64ELi64ELi128ELi4ELb0ELb0EN7cutlass10bfloat16_tE19Flash_kernel_traitsILi64ELi64ELi128ELi4ES3_EELb1ELb0ELb0ELb0ELb1ELb0ELb1ELb1EEEvNS_16Flash_fwd_paramsE,"",@"SHT_CUDA_INFO"
	.sectionflags	@""
	.align	4


	//----- nvinfo : EIATTR_CUDA_API_VERSION
	.align		4
        /*0000*/ 	.byte	0x04, 0x37
        /*0002*/ 	.short	(.L_1954 - .L_1953)
.L_1953:
        /*0004*/ 	.word	0x00000082


	//----- nvinfo : EIATTR_KPARAM_INFO
	.align		4
.L_1954:
        /*0008*/ 	.byte	0x04, 0x17
        /*000a*/ 	.short	(.L_1956 - .L_1955)
.L_1955:
        /*000c*/ 	.word	0x00000000
        /*0010*/ 	.short	0x0000
        /*0012*/ 	.short	0x0000
        /*0014*/ 	.byte	0x00, 0xf0, 0x41, 0x07


	//----- nvinfo : EIATTR_SPARSE_MMA_MASK
	.align		4
.L_1956:
        /*0018*/ 	.byte	0x03, 0x50
        /*001a*/ 	.short	0x0000


	//----- nvinfo : EIATTR_MAXREG_COUNT
	.align		4
        /*001c*/ 	.byte	0x03, 0x1b
        /*001e*/ 	.short	0x00ff


	//----- nvinfo : EIATTR_NUM_BARRIERS
	.align		4
        /*0020*/ 	.byte	0x02, 0x4c
        /*0022*/ 	.byte	0x01
	.zero		1


	//----- nvinfo : EIATTR_MERCURY_ISA_VERSION
	.align		4
        /*0024*/ 	.byte	0x03, 0x5f
        /*0026*/ 	.short	0x0101


	//----- nvinfo : EIATTR_COOP_GROUP_MASK_REGIDS
	.align		4
        /*0028*/ 	.byte	0x04, 0x29
        /*002a*/ 	.short	(.L_1958 - .L_1957)


	//   ....[0]....
.L_1957:
        /*002c*/ 	.word	0xffffffff


	//   ....[1]....
        /*0030*/ 	.word	0xffffffff


	//   ....[2]....
        /*0034*/ 	.word	0xffffffff


	//   ....[3]....
        /*0038*/ 	.word	0xffffffff


	//   ....[4]....
        /*003c*/ 	.word	0xffffffff


	//   ....[5]....
        /*0040*/ 	.word	0xffffffff


	//   ....[6]....
        /*0044*/ 	.word	0xffffffff


	//   ....[7]....
        /*0048*/ 	.word	0xffffffff


	//   ....[8]....
        /*004c*/ 	.word	0xffffffff


	//   ....[9]....
        /*0050*/ 	.word	0xffffffff


	//   ....[10]....
        /*0054*/ 	.word	0xffffffff


	//   ....[11]....
        /*0058*/ 	.word	0xffffffff


	//   ....[12]....
        /*005c*/ 	.word	0xffffffff


	//   ....[13]....
        /*0060*/ 	.word	0xffffffff


	//   ....[14]....
        /*0064*/ 	.word	0xffffffff


	//   ....[15]....
        /*0068*/ 	.word	0xffffffff


	//----- nvinfo : EIATTR_COOP_GROUP_INSTR_OFFSETS
	.align		4
.L_1958:
        /*006c*/ 	.byte	0x04, 0x28
        /*006e*/ 	.short	(.L_1960 - .L_1959)


	//   ....[0]....
.L_1959:
        /*0070*/ 	.word	0x0000da40


	//   ....[1]....
        /*0074*/ 	.word	0x0000da60


	//   ....[2]....
        /*0078*/ 	.word	0x0000db00


	//   ....[3]....
        /*007c*/ 	.word	0x0000db10


	//   ....[4]....
        /*0080*/ 	.word	0x000110b0


	//   ....[5]....
        /*0084*/ 	.word	0x00011100


	//   ....[6]....
        /*0088*/ 	.word	0x00011120


	//   ....[7]....
        /*008c*/ 	.word	0x00011140


	//   ....[8]....
        /*0090*/ 	.word	0x00013ff0


	//   ....[9]....
        /*0094*/ 	.word	0x00014010


	//   ....[10]....
        /*0098*/ 	.word	0x00014050


	//   ....[11]....
        /*009c*/ 	.word	0x00014060


	//   ....[12]....
        /*00a0*/ 	.word	0x00015770


	//   ....[13]....
        /*00a4*/ 	.word	0x000157b0


	//   ....[14]....
        /*00a8*/ 	.word	0x00015850


	//   ....[15]....
        /*00ac*/ 	.word	0x00015870


	//----- nvinfo : EIATTR_EXIT_INSTR_OFFSETS
	.align		4
.L_1960:
        /*00b0*/ 	.byte	0x04, 0x1c
        /*00b2*/ 	.short	(.L_1962 - .L_1961)


	//   ....[0]....
.L_1961:
        /*00b4*/ 	.word	0x00000440


	//   ....[1]....
        /*00b8*/ 	.word	0x00000c50


	//   ....[2]....
        /*00bc*/ 	.word	0x00000c80


	//   ....[3]....
        /*00c0*/ 	.word	0x00016400


	//   ....[4]....
        /*00c4*/ 	.word	0x00016420


	//----- nvinfo : EIATTR_CRS_STACK_SIZE
	.align		4
.L_1962:
        /*00c8*/ 	.byte	0x04, 0x1e
        /*00ca*/ 	.short	(.L_1964 - .L_1963)
.L_1963:
        /*00cc*/ 	.word	0x00000000


	//----- nvinfo : EIATTR_CBANK_PARAM_SIZE
	.align		4
.L_1964:
        /*00d0*/ 	.byte	0x03, 0x19
        /*00d2*/ 	.short	0x01d0


	//----- nvinfo : EIATTR_PARAM_CBANK
	.align		4
        /*00d4*/ 	.byte	0x04, 0x0a
        /*00d6*/ 	.short	(.L_1966 - .L_1965)
	.align		4
.L_1965:
        /*00d8*/ 	.word	index@(.nv.constant0._ZN5flash24flash_fwd_splitkv_kernelI23Flash_fwd_kernel_traitsILi64ELi64ELi128ELi4ELb0ELb0EN7cutlass10bfloat16_tE19Flash_kernel_traitsILi64ELi64ELi128ELi4ES3_EELb1ELb0ELb0ELb0ELb1ELb0ELb1ELb1EEEvNS_16Flash_fwd_paramsE)
        /*00dc*/ 	.short	0x0210
        /*00de*/ 	.short	0x01d0


	//----- nvinfo : EIATTR_SW_WAR
	.align		4
.L_1966:
        /*00e0*/ 	.byte	0x04, 0x36
        /*00e2*/ 	.short	(.L_1968 - .L_1967)
.L_1967:
        /*00e4*/ 	.word	0x00000008
.L_1968:


//--------------------- .nv.info._ZN5flash24flash_fwd_splitkv_kernelI23Flash_fwd_kernel_traitsILi64ELi64ELi128ELi4ELb0ELb0EN7cutlass10bfloat16_tE19Flash_kernel_traitsILi64ELi64ELi128ELi4ES3_EELb1ELb0ELb0ELb0ELb1ELb1ELb1ELb1EEEvNS_16Flash_fwd_paramsE --------------------------
	.section	.nv.info._ZN5flash24flash_fwd_splitkv_kernelI23Flash_fwd_kernel_traitsILi64ELi64ELi128ELi4ELb0ELb0EN7cutlass10bfloat16_tE19Flash_kernel_traitsILi64ELi64ELi128ELi4ES3_EELb1ELb0ELb0ELb0ELb1ELb1ELb1ELb1EEEvNS_16Flash_fwd_paramsE,"",@"SHT_CUDA_INFO"
	.sectionflags	@""
	.align	4


	//----- nvinfo : EIATTR_CUDA_API_VERSION
	.align		4
        /*0000*/ 	.byte	0x04, 0x37
        /*0002*/ 	.short	(.L_1970 - .L_1969)
.L_1969:
        /*0004*/ 	.word	0x00000082


	//----- nvinfo : EIATTR_KPARAM_INFO
	.align		4
.L_1970:
        /*0008*/ 	.byte	0x04, 0x17
        /*000a*/ 	.short	(.L_1972 - .L_1971)
.L_1971:
        /*000c*/ 	.word	0x00000000
        /*0010*/ 	.short	0x0000
        /*0012*/ 	.short	0x0000
        /*0014*/ 	.byte	0x00, 0xf0, 0x41, 0x07


	//----- nvinfo : EIATTR_SPARSE_MMA_MASK
	.align		4
.L_1972:
        /*0018*/ 	.byte	0x03, 0x50
        /*001a*/ 	.short	0x0000


	//----- nvinfo : EIATTR_MAXREG_COUNT
	.align		4
        /*001c*/ 	.byte	0x03, 0x1b
        /*001e*/ 	.short	0x00ff


	//----- nvinfo : EIATTR_NUM_BARRIERS
	.align		4
        /*0020*/ 	.byte	0x02, 0x4c
        /*0022*/ 	.byte	0x01
	.zero		1


	//----- nvinfo : EIATTR_MERCURY_ISA_VERSION
	.align		4
        /*0024*/ 	.byte	0x03, 0x5f
        /*0026*/ 	.short	0x0101


	//----- nvinfo : EIATTR_COOP_GROUP_MASK_REGIDS
	.align		4
        /*0028*/ 	.byte	0x04, 0x29
        /*002a*/ 	.short	(.L_1974 - .L_1973)


	//   ....[0]....
.L_1973:
        /*002c*/ 	.word	0xffffffff


	//   ....[1]....
        /*0030*/ 	.word	0xffffffff


	//   ....[2]....
        /*0034*/ 	.word	0xffffffff


	//   ....[3]....
        /*0038*/ 	.word	0xffffffff


	//   ....[4]....
        /*003c*/ 	.word	0xffffffff


	//   ....[5]....
        /*0040*/ 	.word	0xffffffff


	//   ....[6]....
        /*0044*/ 	.word	0xffffffff


	//   ....[7]....
        /*0048*/ 	.word	0xffffffff


	//   ....[8]....
        /*004c*/ 	.word	0xffffffff


	//   ....[9]....
        /*0050*/ 	.word	0xffffffff


	//   ....[10]....
        /*0054*/ 	.word	0xffffffff


	//   ....[11]....
        /*0058*/ 	.word	0xffffffff


	//   ....[12]....
        /*005c*/ 	.word	0xffffffff


	//   ....[13]....
        /*0060*/ 	.word	0xffffffff


	//   ....[14]....
        /*0064*/ 	.word	0xffffffff


	//   ....[15]....
        /*0068*/ 	.word	0xffffffff


	//----- nvinfo : EIATTR_COOP_GROUP_INSTR_OFFSETS
	.align		4
.L_1974:
        /*006c*/ 	.byte	0x04, 0x28
        /*006e*/ 	.short	(.L_1976 - .L_1975)


	//   ....[0]....
.L_1975:
        /*0070*/ 	.word	0x0000e1b0


	//   ....[1]....
        /*0074*/ 	.word	0x0000e1d0


	//   ....[2]....
        /*0078*/ 	.word	0x0000e250


	//   ....[3]....
        /*007c*/ 	.word	0x0000e260


	//   ....[4]....
        /*0080*/ 	.word	0x00011ff0


	//   ....[5]....
        /*0084*/ 	.word	0x00012030


	//   ....[6]....
        /*0088*/ 	.word	0x00012050


	//   ....[7]....
        /*008c*/ 	.word	0x00012070


	//   ....[8]....
        /*0090*/ 	.word	0x00015790


	//   ....[9]....
        /*0094*/ 	.word	0x000157a0


	//   ....[10]....
        /*0098*/ 	.word	0x000157d0


	//   ....[11]....
        /*009c*/ 	.word	0x000157e0


	//   ....[12]....
        /*00a0*/ 	.word	0x00016ea0


	//   ....[13]....
        /*00a4*/ 	.word	0x00016ee0


	//   ....[14]....
        /*00a8*/ 	.word	0x00016f70


	//   ....[15]....
        /*00ac*/ 	.word	0x00016f80


	//----- nvinfo : EIATTR_EXIT_INSTR_OFFSETS
	.align		4
.L_1976:
        /*00b0*/ 	.byte	0x04, 0x1c
        /*00b2*/ 	.short	(.L_1978 - .L_1977)


	//   ....[0]....
.L_1977:
        /*00b4*/ 	.word	0x00000440


	//   ....[1]....
        /*00b8*/ 	.word	0x00000c50


	//   ....[2]....
        /*00bc*/ 	.word	0x00000c80


	//   ....[3]....
        /*00c0*/ 	.word	0x00017b50


	//   ....[4]....
        /*00c4*/ 	.word	0x00017b70


	//----- nvinfo : EIATTR_CRS_STACK_SIZE
	.align		4
.L_1978:
        /*00c8*/ 	.byte	0x04, 0x1e
        /*00ca*/ 	.short	(.L_1980 - .L_1979)
.L_1979:
        /*00cc*/ 	.word	0x00000000


	//----- nvinfo : EIATTR_CBANK_PARAM_SIZE
	.align		4
.L_1980:
        /*00d0*/ 	.byte	0x03, 0x19
        /*00d2*/ 	.short	0x01d0


	//----- nvinfo : EIATTR_PARAM_CBANK
	.align		4
        /*00d4*/ 	.byte	0x04, 0x0a
        /*00d6*/ 	.short	(.L_1982 - .L_1981)
	.align		4
.L_1981:
        /*00d8*/ 	.word	index@(.nv.constant0._ZN5flash24flash_fwd_splitkv_kernelI23Flash_fwd_kernel_traitsILi64ELi64ELi128ELi4ELb0ELb0EN7cutlass10bfloat16_tE19Flash_kernel_traitsILi64ELi64ELi128ELi4ES3_EELb1ELb0ELb0ELb0ELb1ELb1ELb1ELb1EEEvNS_16Flash_fwd_paramsE)
        /*00dc*/ 	.short	0x0210
        /*00de*/ 	.short	0x01d0


	//----- nvinfo : EIATTR_SW_WAR
	.align		4
.L_1982:
        /*00e0*/ 	.byte	0x04, 0x36
        /*00e2*/ 	.short	(.L_1984 - .L_1983)
.L_1983:
        /*00e4*/ 	.word	0x00000008
.L_1984:


//--------------------- .nv.info._ZN5flash24flash_fwd_splitkv_kernelI23Flash_fwd_kernel_traitsILi64ELi64ELi128ELi4ELb0ELb0EN7cutlass10bfloat16_tE19Flash_kernel_traitsILi64ELi64ELi128ELi4ES3_EELb1ELb0ELb1ELb0ELb0ELb0ELb1ELb1EEEvNS_16Flash_fwd_paramsE --------------------------
	.section	.nv.info._ZN5flash24flash_fwd_splitkv_kernelI23Flash_fwd_kernel_traitsILi64ELi64ELi128ELi4ELb0ELb0EN7cutlass10bfloat16_tE19Flash_kernel_traitsILi64ELi64ELi128ELi4ES3_EELb1ELb0ELb1ELb0ELb0ELb0ELb1ELb1EEEvNS_16Flash_fwd_paramsE,"",@"SHT_CUDA_INFO"
	.sectionflags	@""
	.align	4


	//----- nvinfo : EIATTR_CUDA_API_VERSION
	.align		4
        /*0000*/ 	.byte	0x04, 0x37
        /*0002*/ 	.short	(.L_1986 - .L_1985)
.L_1985:
        /*0004*/ 	.word	0x00000082


	//----- nvinfo : EIATTR_KPARAM_INFO
	.align		4
.L_1986:
        /*0008*/ 	.byte	0x04, 0x17
        /*000a*/ 	.short	(.L_1988 - .L_1987)
.L_1987:
        /*000c*/ 	.word	0x00000000
        /*0010*/ 	.short	0x0000
        /*0012*/ 	.short	0x0000
        /*0014*/ 	.byte	0x00, 0xf0, 0x41, 0x07


	//----- nvinfo : EIATTR_SPARSE_MMA_MASK
	.align		4
.L_1988:
        /*0018*/ 	.byte	0x03, 0x50
        /*001a*/ 	.short	0x0000


	//----- nvinfo : EIATTR_MAXREG_COUNT
	.align		4
        /*001c*/ 	.byte	0x03, 0x1b
        /*001e*/ 	.short	0x00ff


	//----- nvinfo : EIATTR_NUM_BARRIERS
	.align		4
        /*0020*/ 	.byte	0x02, 0x4c
        /*0022*/ 	.byte	0x01
	.zero		1


	//----- nvinfo : EIATTR_MERCURY_ISA_VERSION
	.align		4
        /*0024*/ 	.byte	0x03, 0x5f
        /*0026*/ 	.short	0x0101


	//----- nvinfo : EIATTR_COOP_GROUP_MASK_REGIDS
	.align		4
        /*0028*/ 	.byte	0x04, 0x29
        /*002a*/ 	.short	(.L_1990 - .L_1989)


	//   ....[0]....
.L_1989:
        /*002c*/ 	.word	0xffffffff


	//   ....[1]....
        /*0030*/ 	.word	0xffffffff


	//   ....[2]....
        /*0034*/ 	.word	0xffffffff


	//   ....[3]....
        /*0038*/ 	.word	0xffffffff


	//   ....[4]....
        /*003c*/ 	.word	0xffffffff


	//   ....[5]....
        /*0040*/ 	.word	0xffffffff


	//   ....[6]....
        /*0044*/ 	.word	0xffffffff


	//   ....[7]....
        /*0048*/ 	.word	0xffffffff


	//   ....[8]....
        /*004c*/ 	.word	0xffffffff


	//   ....[9]....
        /*0050*/ 	.word	0xffffffff


	//   ....[10]....
        /*0054*/ 	.word	0xffffffff


	//   ....[11]....
        /*0058*/ 	.word	0xffffffff


	//   ....[12]....
        /*005c*/ 	.word	0xffffffff


	//   ....[13]....
        /*0060*/ 	.word	0xffffffff


	//   ....[14]....
        /*0064*/ 	.word	0xffffffff


	//   ....[15]....
        /*0068*/ 	.word	0xffffffff


	//----- nvinfo : EIATTR_COOP_GROUP_INSTR_OFFSETS
	.align		4
.L_1990:
        /*006c*/ 	.byte	0x04, 0x28
        /*006e*/ 	.short	(.L_1992 - .L_1991)


	//   ....[0]....
.L_1991:
        /*0070*/ 	.word	0x0000f3e0


	//   ....[1]....
        /*0074*/ 	.word	0x0000f400


	//   ....[2]....
        /*0078*/ 	.word	0x0000f480


	//   ....[3]....
        /*007c*/ 	.word	0x0000f4f0


	//   ....[4]....
        /*0080*/ 	.word	0x000137f0


	//   ....[5]....
        /*0084*/ 	.word	0x00013800


	//   ....[6]....
        /*0088*/ 	.word	0x00013830


	//   ....[7]....
        /*008c*/ 	.word	0x00013840


	//   ....[8]....
        /*0090*/ 	.word	0x000175e0


	//   ....[9]....
        /*0094*/ 	.word	0x000175f0


	//   ....[10]....
        /*0098*/ 	.word	0x00017630


	//   ....[11]....
        /*009c*/ 	.word	0x00017640


	//   ....[12]....
        /*00a0*/ 	.word	0x00018d50


	//   ....[13]....
        /*00a4*/ 	.word	0x00018d90


	//   ....[14]....
        /*00a8*/ 	.word	0x00018e20


	//   ....[15]....
        /*00ac*/ 	.word	0x00018e30


	//----- nvinfo : EIATTR_EXIT_INSTR_OFFSETS
	.align		4
.L_1992:
        /*00b0*/ 	.byte	0x04, 0x1c
        /*00b2*/ 	.short	(.L_1994 - .L_1993)


	//   ....[0]....
.L_1993:
        /*00b4*/ 	.word	0x00000440


	//   ....[1]....
        /*00b8*/ 	.word	0x00000d30


	//   ....[2]....
        /*00bc*/ 	.word	0x00000d60


	//   ....[3]....
        /*00c0*/ 	.word	0x00019a50


	//   ....[4]....
        /*00c4*/ 	.word	0x00019a70


	//----- nvinfo : EIATTR_CRS_STACK_SIZE
	.align		4
.L_1994:
        /*00c8*/ 	.byte	0x04, 0x1e
        /*00ca*/ 	.short	(.L_1996 - .L_1995)
.L_1995:
        /*00cc*/ 	.word	0x00000000


	//----- nvinfo : EIATTR_CBANK_PARAM_SIZE
	.align		4
.L_1996:
        /*00d0*/ 	.byte	0x03, 0x19
        /*00d2*/ 	.short	0x01d0


	//----- nvinfo : EIATTR_PARAM_CBANK
	.align		4
        /*00d4*/ 	.byte	0x04, 0x0a
        /*00d6*/ 	.short	(.L_1998 - .L_1997)
	.align		4
.L_1997:
        /*00d8*/ 	.word	index@(.nv.constant0._ZN5flash24flash_fwd_splitkv_kernelI23Flash_fwd_kernel_traitsILi64ELi64ELi128ELi4ELb0ELb0EN7cutlass10bfloat16_tE19Flash_kernel_traitsILi64ELi64ELi128ELi4ES3_EELb1ELb0ELb1ELb0ELb0ELb0ELb1ELb1EEEvNS_16Flash_fwd_paramsE)
        /*00dc*/ 	.short	0x0210
        /*00de*/ 	.short	0x01d0


	//----- nvinfo : EIATTR_SW_WAR
	.align		4
.L_1998:
        /*00e0*/ 	.byte	0x04, 0x36
        /*00e2*/ 	.short	(.L_2000 - .L_1999)
.L_1999:
        /*00e4*/ 	.word	0x00000008
.L_2000:


//--------------------- .nv.info._ZN5flash24flash_fwd_splitkv_kernelI23Flash_fwd_kernel_traitsILi64ELi64ELi128ELi4ELb0ELb0EN7cutlass10bfloat16_tE19Flash_kernel_traitsILi64ELi64ELi128ELi4ES3_EELb1ELb0ELb1ELb0ELb0ELb1ELb1ELb1EEEvNS_16Flash_fwd_paramsE --------------------------
	.section	.nv.info._ZN5flash24flash_fwd_splitkv_kernelI23Flash_fwd_kernel_traitsILi64ELi64ELi128ELi4ELb0ELb0EN7cutlass10bfloat16_tE19Flash_kernel_traitsILi64ELi64ELi128ELi4ES3_EELb1ELb0ELb1ELb0ELb0ELb1ELb1ELb1EEEvNS_16Flash_fwd_paramsE,"",@"SHT_CUDA_INFO"
	.sectionflags	@""
	.align	4


	//----- nvinfo : EIATTR_CUDA_API_VERSION
	.align		4
        /*0000*/ 	.byte	0x04, 0x37
        /*0002*/ 	.short	(.L_2002 - .L_2001)
.L_2001:
        /*0004*/ 	.word	0x00000082


	//----- nvinfo : EIATTR_KPARAM_INFO
	.align		4
.L_2002:
        /*0008*/ 	.byte	0x04, 0x17
        /*000a*/ 	.short	(.L_2004 - .L_2003)
.L_2003:
        /*000c*/ 	.word	0x00000000
        /*0010*/ 	.short	0x0000
        /*0012*/ 	.short	0x0000
        /*0014*/ 	.byte	0x00, 0xf0, 0x41, 0x07


	//----- nvinfo : EIATTR_SPARSE_MMA_MASK
	.align		4
.L_2004:
        /*0018*/ 	.byte	0x03, 0x50
        /*001a*/ 	.short	0x0000


	//----- nvinfo : EIATTR_MAXREG_COUNT
	.align		4
        /*001c*/ 	.byte	0x03, 0x1b
        /*001e*/ 	.short	0x00ff


	//----- nvinfo : EIATTR_NUM_BARRIERS
	.align		4
        /*0020*/ 	.byte	0x02, 0x4c
        /*0022*/ 	.byte	0x01
	.zero		1


	//----- nvinfo : EIATTR_MERCURY_ISA_VERSION
	.align		4
        /*0024*/ 	.byte	0x03, 0x5f
        /*0026*/ 	.short	0x0101


	//----- nvinfo : EIATTR_COOP_GROUP_MASK_REGIDS
	.align		4
        /*0028*/ 	.byte	0x04, 0x29
        /*002a*/ 	.short	(.L_2006 - .L_2005)


	//   ....[0]....
.L_2005:
        /*002c*/ 	.word	0xffffffff


	//   ....[1]....
        /*0030*/ 	.word	0xffffffff


	//   ....[2]....
        /*0034*/ 	.word	0xffffffff


	//   ....[3]....
        /*0038*/ 	.word	0xffffffff


	//   ....[4]....
        /*003c*/ 	.word	0xffffffff


	//   ....[5]....
        /*0040*/ 	.word	0xffffffff


	//   ....[6]....
        /*0044*/ 	.word	0xffffffff


	//   ....[7]....
        /*0048*/ 	.word	0xffffffff


	//   ....[8]....
        /*004c*/ 	.word	0xffffffff


	//   ....[9]....
        /*0050*/ 	.word	0xffffffff


	//   ....[10]....
        /*0054*/ 	.word	0xffffffff


	//   ....[11]....
        /*0058*/ 	.word	0xffffffff


	//   ....[12]....
        /*005c*/ 	.word	0xffffffff


	//   ....[13]....
        /*0060*/ 	.word	0xffffffff


	//   ....[14]....
        /*0064*/ 	.word	0xffffffff


	//   ....[15]....
        /*0068*/ 	.word	0xffffffff


	//----- nvinfo : EIATTR_COOP_GROUP_INSTR_OFFSETS
	.align		4
.L_2006:
        /*006c*/ 	.byte	0x04, 0x28
        /*006e*/ 	.short	(.L_2008 - .L_2007)


	//   ....[0]....
.L_2007:
        /*0070*/ 	.word	0x0000fb70


	//   ....[1]....
        /*0074*/ 	.word	0x0000fb90


	//   ....[2]....
        /*0078*/ 	.word	0x0000fc00


	//   ....[3]....
        /*007c*/ 	.word	0x0000fc30


	//   ....[4]....
        /*0080*/ 	.word	0x00014790


	//   ....[5]....
        /*0084*/ 	.word	0x000147a0


	//   ....[6]....
        /*0088*/ 	.word	0x000147d0


	//   ....[7]....
        /*008c*/ 	.word	0x000147e0


	//   ....[8]....
        /*0090*/ 	.word	0x00018dd0


	//   ....[9]....
        /*0094*/ 	.word	0x00018de0


	//   ....[10]....
        /*0098*/ 	.word	0x00018e10


	//   ....[11]....
        /*009c*/ 	.word	0x00018e20


	//   ....[12]....
        /*00a0*/ 	.word	0x0001a4f0


	//   ....[13]....
        /*00a4*/ 	.word	0x0001a530


	//   ....[14]....
        /*00a8*/ 	.word	0x0001a5c0


	//   ....[15]....
        /*00ac*/ 	.word	0x0001a5d0


	//----- nvinfo : EIATTR_EXIT_INSTR_OFFSETS
	.align		4
.L_2008:
        /*00b0*/ 	.byte	0x04, 0x1c
        /*00b2*/ 	.short	(.L_2010 - .L_2009)


	//   ....[0]....
.L_2009:
        /*00b4*/ 	.word	0x00000440


	//   ....[1]....
        /*00b8*/ 	.word	0x00000d30


	//   ....[2]....
        /*00bc*/ 	.word	0x00000d60


	//   ....[3]....
        /*00c0*/ 	.word	0x0001b1f0


	//   ....[4]....
        /*00c4*/ 	.word	0x0001b210


	//----- nvinfo : EIATTR_CRS_STACK_SIZE
	.align		4
.L_2010:
        /*00c8*/ 	.byte	0x04, 0x1e
        /*00ca*/ 	.short	(.L_2012 - .L_2011)
.L_2011:
        /*00cc*/ 	.word	0x00000000


	//----- nvinfo : EIATTR_CBANK_PARAM_SIZE
	.align		4
.L_2012:
        /*00d0*/ 	.byte	0x03, 0x19
        /*00d2*/ 	.short	0x01d0


	//----- nvinfo : EIATTR_PARAM_CBANK
	.align		4
        /*00d4*/ 	.byte	0x04, 0x0a
        /*00d6*/ 	.short	(.L_2014 - .L_2013)
	.align		4
.L_2013:
        /*00d8*/ 	.word	index@(.nv.constant0._ZN5flash24flash_fwd_splitkv_kernelI23Flash_fwd_kernel_traitsILi64ELi64ELi128ELi4ELb0ELb0EN7cutlass10bfloat16_tE19Flash_kernel_traitsILi64ELi64ELi128ELi4ES3_EELb1ELb0ELb1ELb0ELb0ELb1ELb1ELb1EEEvNS_16Flash_fwd_paramsE)
        /*00dc*/ 	.short	0x0210
        /*00de*/ 	.short	0x01d0


	//----- nvinfo : EIATTR_SW_WAR
	.align		4
.L_2014:
        /*00e0*/ 	.byte	0x04, 0x36
        /*00e2*/ 	.short	(.L_2016 - .L_2015)
.L_2015:
        /*00e4*/ 	.word	0x00000008
.L_2016:


//--------------------- .nv.callgraph             --------------------------
	.section	.nv.callgraph,"",@"SHT_CUDA_CALLGRAPH"
	.align	4
	.sectionentsize	8
	.align		4
        /*0000*/ 	.word	0x00000000
	.align		4
        /*0004*/ 	.word	0xffffffff
	.align		4
        /*0008*/ 	.word	0x00000000
	.align		4
        /*000c*/ 	.word	0xfffffffe
	.align		4
        /*0010*/ 	.word	0x00000000
	.align		4
        /*0014*/ 	.word	0xfffffffd
	.align		4
        /*0018*/ 	.word	0x00000000
	.align		4
        /*001c*/ 	.word	0xfffffffc


//--------------------- .nv.constant4             --------------------------
	.section	.nv.constant4,"a",@progbits
	.align	8
	.align		8
.nv.constant4:
        /*0000*/ 	.dword	_ZN78_INTERNAL_993c85fa_42_flash_fwd_split_hdim64_bf16_causal_sm80_cu_0106449f_28174cuda3std3__45__cpo5beginE
	.align		8
        /*0008*/ 	.dword	_ZN78_INTERNAL_993c85fa_42_flash_fwd_split_hdim64_bf16_causal_sm80_cu_0106449f_28174cuda3std3__45__cpo3endE
	.align		8
        /*0010*/ 	.dword	_ZN78_INTERNAL_993c85fa_42_flash_fwd_split_hdim64_bf16_causal_sm80_cu_0106449f_28174cuda3std3__45__cpo6cbeginE
	.align		8
        /*0018*/ 	.dword	_ZN78_INTERNAL_993c85fa_42_flash_fwd_split_hdim64_bf16_causal_sm80_cu_0106449f_28174cuda3std3__45__cpo4cendE
	.align		8
        /*0020*/ 	.dword	_ZN78_INTERNAL_993c85fa_42_flash_fwd_split_hdim64_bf16_causal_sm80_cu_0106449f_28174cuda3std3__480_GLOBAL__N__993c85fa_42_flash_fwd_split_hdim64_bf16_causal_sm80_cu_0106449f_28176ignoreE
	.align		8
        /*0028*/ 	.dword	_ZN78_INTERNAL_993c85fa_42_flash_fwd_split_hdim64_bf16_causal_sm80_cu_0106449f_28174cuda3std3__419piecewise_constructE
	.align		8
        /*0030*/ 	.dword	_ZN78_INTERNAL_993c85fa_42_flash_fwd_split_hdim64_bf16_causal_sm80_cu_0106449f_28174cuda3std3__48in_placeE
	.align		8
        /*0038*/ 	.dword	_ZN78_INTERNAL_993c85fa_42_flash_fwd_split_hdim64_bf16_causal_sm80_cu_0106449f_28174cuda3std6ranges3__45__cpo4swapE
	.align		8
        /*0040*/ 	.dword	_ZN78_INTERNAL_993c85fa_42_flash_fwd_split_hdim64_bf16_causal_sm80_cu_0106449f_28174cuda3std6ranges3__45__cpo9iter_moveE
	.align		8
        /*0048*/ 	.dword	_ZN78_INTERNAL_993c85fa_42_flash_fwd_split_hdim64_bf16_causal_sm80_cu_0106449f_28174cute7productE
	.align		8
        /*0050*/ 	.dword	_ZN78_INTERNAL_993c85fa_42_flash_fwd_split_hdim64_bf16_causal_sm80_cu_0106449f_28174cute1_E


//--------------------- .text._ZN5flash32flash_fwd_splitkv_combine_kernelI23Flash_fwd_kernel_traitsILi64ELi64ELi256ELi4ELb0ELb0EN7cutlass10bfloat16_tE19Flash_kernel_traitsILi64ELi64ELi256ELi4ES3_EELi8ELi7ELb0EEEvNS_16Flash_fwd_paramsE --------------------------
	.section	.text._ZN5flash32flash_fwd_splitkv_combine_kernelI23Flash_fwd_kernel_traitsILi64ELi64ELi256ELi4ELb0ELb0EN7cutlass10bfloat16_tE19Flash_kernel_traitsILi64ELi64ELi256ELi4ES3_EELi8ELi7ELb0EEEvNS_16Flash_fwd_paramsE,"ax",@progbits
	.align	128
        .global         _ZN5flash32flash_fwd_splitkv_combine_kernelI23Flash_fwd_kernel_traitsILi64ELi64ELi256ELi4ELb0ELb0EN7cutlass10bfloat16_tE19Flash_kernel_traitsILi64ELi64ELi256ELi4ES3_EELi8ELi7ELb0EEEvNS_16Flash_fwd_paramsE
        .type           _ZN5flash32flash_fwd_splitkv_combine_kernelI23Flash_fwd_kernel_traitsILi64ELi64ELi256ELi4ELb0ELb0EN7cutlass10bfloat16_tE19Flash_kernel_traitsILi64ELi64ELi256ELi4ES3_EELi8ELi7ELb0EEEvNS_16Flash_fwd_paramsE,@function
        .size           _ZN5flash32flash_fwd_splitkv_combine_kernelI23Flash_fwd_kernel_traitsILi64ELi64ELi256ELi4ELb0ELb0EN7cutlass10bfloat16_tE19Flash_kernel_traitsILi64ELi64ELi256ELi4ES3_EELi8ELi7ELb0EEEvNS_16Flash_fwd_paramsE,(.L_x_7938 - _ZN5flash32flash_fwd_splitkv_combine_kernelI23Flash_fwd_kernel_traitsILi64ELi64ELi256ELi4ELb0ELb0EN7cutlass10bfloat16_tE19Flash_kernel_traitsILi64ELi64ELi256ELi4ES3_EELi8ELi7ELb0EEEvNS_16Flash_fwd_paramsE)
        .other          _ZN5flash32flash_fwd_splitkv_combine_kernelI23Flash_fwd_kernel_traitsILi64ELi64ELi256ELi4ELb0ELb0EN7cutlass10bfloat16_tE19Flash_kernel_traitsILi64ELi64ELi256ELi4ES3_EELi8ELi7ELb0EEEvNS_16Flash_fwd_paramsE,@"STO_CUDA_ENTRY STV_DEFAULT"
_ZN5flash32flash_fwd_splitkv_combine_kernelI23Flash_fwd_kernel_traitsILi64ELi64ELi256ELi4ELb0ELb0EN7cutlass10bfloat16_tE19Flash_kernel_traitsILi64ELi64ELi256ELi4ES3_EELi8ELi7ELb0EEEvNS_16Flash_fwd_paramsE:
.text._ZN5flash32flash_fwd_splitkv_combine_kernelI23Flash_fwd_kernel_traitsILi64ELi64ELi256ELi4ELb0ELb0EN7cutlass10bfloat16_tE19Flash_kernel_traitsILi64ELi64ELi256ELi4ES3_EELi8ELi7ELb0EEEvNS_16Flash_fwd_paramsE:
[----:B------:R-:W-:Y:S08]  /*0000*/  LDC R1, c[0x0][0x28] ;  /* 0x00000a00ff017b82 */ /* 0x000ff00000000800 */
[----:B------:R-:W0:Y:S01]  /*0010*/  LDC.64 R2, c[0x0][0x2c0] ;  /* 0x0000b000ff027b82 */ /* 0x000e220000000a00 */
[----:B------:R-:W-:-:S07]  /*0020*/  ULDC UR5, c[0x0][0x270] ;  /* 0x00009c0000057ab9 */ /* 0x000fce0000000800 */
[----:B------:R-:W1:Y:S01]  /*0030*/  S2UR UR7, SR_CTAID.X ;  /* 0x00000000000779c3 */ /* 0x000e620000002500 */
[----:B0-----:R-:W-:Y:S01]  /*0040*/  IMAD R2, R2, UR5, RZ ;  /* 0x0000000502027c24 */ /* 0x001fe2000f8e02ff */
[----:B------:R-:W-:-:S03]  /*0050*/  USHF.R.S32.HI UR5, URZ, 0x1f, UR5 ;  /* 0x0000001f3f057899 */ /* 0x000fc60008011405 */
[----:B------:R-:W-:Y:S01]  /*0060*/  IMAD R12, R2, R3, RZ ;  /* 0x00000003020c7224 */ /* 0x000fe200078e02ff */
[----:B------:R-:W-:Y:S01]  /*0070*/  SHF.R.S32.HI R2, RZ, 0x1f, R3 ;  /* 0x0000001fff027819 */ /* 0x000fe20000011403 */
[----:B-1----:R-:W-:-:S03]  /*0080*/  USHF.L.U32 UR7, UR7, 0x3, URZ ;  /* 0x0000000307077899 */ /* 0x002fc6000800063f */
[----:B------:R-:W-:Y:S02]  /*0090*/  ISETP.LT.U32.AND P0, PT, R12, R3, PT ;  /* 0x000000030c00720c */ /* 0x000fe40003f01070 */
[----:B------:R-:W-:Y:S01]  /*00a0*/  SHF.R.S32.HI R5, RZ, 0x1f, R12 ;  /* 0x0000001fff057819 */ /* 0x000fe2000001140c */
[----:B------:R-:W-:-:S03]  /*00b0*/  USHF.R.S32.HI UR6, URZ, 0x1f, UR7 ;  /* 0x0000001f3f067899 */ /* 0x000fc60008011407 */
[----:B------:R-:W-:-:S04]  /*00c0*/  ISETP.LT.AND.EX P0, PT, R5, R2, PT, P0 ;  /* 0x000000020500720c */ /* 0x000fc80003f01300 */
[C---:B------:R-:W-:Y:S02]  /*00d0*/  SEL R2, R5.reuse, R2, P0 ;  /* 0x0000000205027207 */ /* 0x040fe40000000000 */
[----:B------:R-:W-:Y:S02]  /*00e0*/  SEL R40, R12, R3, P0 ;  /* 0x000000030c287207 */ /* 0x000fe40000000000 */
[----:B------:R-:W-:-:S04]  /*00f0*/  LOP3.LUT R0, R5, R2, RZ, 0xfc, !PT ;  /* 0x0000000205007212 */ /* 0x000fc800078efcff */
[----:B------:R-:W-:-:S13]  /*0100*/  ISETP.NE.U32.AND P1, PT, R0, RZ, PT ;  /* 0x000000ff0000720c */ /* 0x000fda0003f25070 */
[----:B------:R-:W-:Y:S05]  /*0110*/  @!P1 BRA `(.L_x_0) ;  /* 0x0000000000249947 */ /* 0x000fea0003800000 */
[----:B------:R-:W-:Y:S01]  /*0120*/  IMAD.MOV.U32 R27, RZ, RZ, R12 ;  /* 0x000000ffff1b7224 */ /* 0x000fe200078e000c */
[----:B------:R-:W-:Y:S01]  /*0130*/  MOV R25, R40 ;  /* 0x0000002800197202 */ /* 0x000fe20000000f00 */
[----:B------:R-:W-:Y:S01]  /*0140*/  IMAD.MOV.U32 R19, RZ, RZ, R5 ;  /* 0x000000ffff137224 */ /* 0x000fe200078e0005 */
[----:B------:R-:W-:Y:S02]  /*0150*/  MOV R24, R2 ;  /* 0x0000000200187202 */ /* 0x000fe40000000f00 */
[----:B------:R-:W-:Y:S02]  /*0160*/  MOV R23, 0x180 ;  /* 0x0000018000177802 */ /* 0x000fe40000000f00 */
[----:B------:R-:W-:Y:S05]  /*0170*/  CALL.REL.NOINC `($__internal_0_$__cuda_sm20_div_s64) ;  /* 0x0000004c00f47944 */ /* 0x000fea0003c00000 */
[----:B------:R-:W-:Y:S02]  /*0180*/  MOV R8, R0 ;  /* 0x0000000000087202 */ /* 0x000fe40000000f00 */
[----:B------:R-:W-:Y:S01]  /*0190*/  MOV R9, R25 ;  /* 0x0000001900097202 */ /* 0x000fe20000000f00 */
[----:B------:R-:W-:Y:S06]  /*01a0*/  BRA `(.L_x_1) ;  /* 0x00000000004c7947 */ /* 0x000fec0003800000 */
.L_x_0:
[----:B------:R-:W0:Y:S01]  /*01b0*/  I2F.U32.RP R6, R40 ;  /* 0x0000002800067306 */ /* 0x000e220000209000 */
[----:B------:R-:W-:Y:S02]  /*01c0*/  ISETP.NE.U32.AND P0, PT, R40, RZ, PT ;  /* 0x000000ff2800720c */ /* 0x000fe40003f05070 */
[----:B------:R-:W-:-:S05]  /*01d0*/  MOV R9, RZ ;  /* 0x000000ff00097202 */ /* 0x000fca0000000f00 */
[----:B0-----:R-:W0:Y:S02]  /*01e0*/  MUFU.RCP R6, R6 ;  /* 0x0000000600067308 */ /* 0x001e240000001000 */
[----:B0-----:R-:W-:-:S06]  /*01f0*/  VIADD R6, R6, 0xffffffe ;  /* 0x0ffffffe06067836 */ /* 0x001fcc0000000000 */
[----:B------:R0:W1:Y:S02]  /*0200*/  F2I.FTZ.U32.TRUNC.NTZ R7, R6 ;  /* 0x0000000600077305 */ /* 0x000064000021f000 */
[----:B0-----:R-:W-:Y:S01]  /*0210*/  HFMA2.MMA R6, -RZ, RZ, 0, 0 ;  /* 0x00000000ff067435 */ /* 0x001fe200000001ff */
[----:B-1----:R-:W-:-:S04]  /*0220*/  IMAD.MOV R0, RZ, RZ, -R7 ;  /* 0x000000ffff007224 */ /* 0x002fc800078e0a07 */
[----:B------:R-:W-:-:S05]  /*0230*/  IMAD R0, R0, R40, RZ ;  /* 0x0000002800007224 */ /* 0x000fca00078e02ff */
[----:B------:R-:W-:-:S06]  /*0240*/  IMAD.HI.U32 R0, R7, R0, R6 ;  /* 0x0000000007007227 */ /* 0x000fcc00078e0006 */
[----:B------:R-:W-:-:S04]  /*0250*/  IMAD.HI.U32 R8, R0, R12, RZ ;  /* 0x0000000c00087227 */ /* 0x000fc800078e00ff */
[----:B------:R-:W-:-:S04]  /*0260*/  IMAD.MOV R0, RZ, RZ, -R8 ;  /* 0x000000ffff007224 */ /* 0x000fc800078e0a08 */
[----:B------:R-:W-:-:S05]  /*0270*/  IMAD R0, R40, R0, R12 ;  /* 0x0000000028007224 */ /* 0x000fca00078e020c */
[----:B------:R-:W-:-:S13]  /*0280*/  ISETP.GE.U32.AND P2, PT, R0, R40, PT ;  /* 0x000000280000720c */ /* 0x000fda0003f46070 */
[----:B------:R-:W-:Y:S01]  /*0290*/  @P2 IADD3 R0, R0, -R40, RZ ;  /* 0x8000002800002210 */ /* 0x000fe20007ffe0ff */
[----:B------:R-:W-:-:S03]  /*02a0*/  @P2 VIADD R8, R8, 0x1 ;  /* 0x0000000108082836 */ /* 0x000fc60000000000 */
[----:B------:R-:W-:-:S13]  /*02b0*/  ISETP.GE.U32.AND P1, PT, R0, R40, PT ;  /* 0x000000280000720c */ /* 0x000fda0003f26070 */
[----:B------:R-:W-:Y:S02]  /*02c0*/  @P1 IADD3 R8, R8, 0x1, RZ ;  /* 0x0000000108081810 */ /* 0x000fe40007ffe0ff */
[----:B------:R-:W-:-:S07]  /*02d0*/  @!P0 LOP3.LUT R8, RZ, R40, RZ, 0x33, !PT ;  /* 0x00000028ff088212 */ /* 0x000fce00078e33ff */
.L_x_1:
[----:B------:R-:W-:Y:S01]  /*02e0*/  ULDC UR4, c[0x0][0x270] ;  /* 0x00009c0000047ab9 */ /* 0x000fe20000000800 */
[----:B------:R-:W-:Y:S01]  /*02f0*/  BSSY B0, `(.L_x_2) ;  /* 0x0000025000007945 */ /* 0x000fe20003800000 */
[----:B------:R-:W-:-:S04]  /*0300*/  ISETP.LT.U32.AND P0, PT, R8, UR4, PT ;  /* 0x0000000408007c0c */ /* 0x000fc8000bf01070 */
[----:B------:R-:W-:-:S04]  /*0310*/  ISETP.LT.AND.EX P0, PT, R9, UR5, PT, P0 ;  /* 0x0000000509007c0c */ /* 0x000fc8000bf01300 */
[C---:B------:R-:W-:Y:S02]  /*0320*/  SEL R6, R9.reuse, UR5, P0 ;  /* 0x0000000509067c07 */ /* 0x040fe40008000000 */
[----:B------:R-:W-:Y:S02]  /*0330*/  SEL R7, R8, UR4, P0 ;  /* 0x0000000408077c07 */ /* 0x000fe40008000000 */
        /* <DEDUP_REMOVED lines=11> */
[----:B------:R-:W-:Y:S05]  /*03f0*/  BRA `(.L_x_4) ;  /* 0x0000000000507947 */ /* 0x000fea0003800000 */
.L_x_3:
[----:B------:R-:W0:Y:S01]  /*0400*/  I2F.U32.RP R10, R7 ;  /* 0x00000007000a7306 */ /* 0x000e220000209000 */
[----:B------:R-:W-:-:S07]  /*0410*/  ISETP.NE.U32.AND P0, PT, R7, RZ, PT ;  /* 0x000000ff0700720c */ /* 0x000fce0003f05070 */
[----:B0-----:R-:W0:Y:S02]  /*0420*/  MUFU.RCP R10, R10 ;  /* 0x0000000a000a7308 */ /* 0x001e240000001000 */
[----:B0-----:R-:W-:-:S06]  /*0430*/  IADD3 R10, R10, 0xffffffe, RZ ;  /* 0x0ffffffe0a0a7810 */ /* 0x001fcc0007ffe0ff */
[----:B------:R-:W0:Y:S02]  /*0440*/  F2I.FTZ.U32.TRUNC.NTZ R11, R10 ;  /* 0x0000000a000b7305 */ /* 0x000e24000021f000 */
[----:B0-----:R-:W-:Y:S01]  /*0450*/  IADD3 R0, RZ, -R11, RZ ;  /* 0x8000000bff007210 */ /* 0x001fe20007ffe0ff */
[----:B------:R-:W-:-:S04]  /*0460*/  IMAD.MOV.U32 R10, RZ, RZ, RZ ;  /* 0x000000ffff0a7224 */ /* 0x000fc800078e00ff */
[----:B------:R-:W-:-:S04]  /*0470*/  IMAD R0, R0, R7, RZ ;  /* 0x0000000700007224 */ /* 0x000fc800078e02ff */
[----:B------:R-:W-:-:S06]  /*0480*/  IMAD.HI.U32 R0, R11, R0, R10 ;  /* 0x000000000b007227 */ /* 0x000fcc00078e000a */
[----:B------:R-:W-:-:S05]  /*0490*/  IMAD.HI.U32 R9, R0, R8, RZ ;  /* 0x0000000800097227 */ /* 0x000fca00078e00ff */
[----:B------:R-:W-:-:S05]  /*04a0*/  IADD3 R0, -R9, RZ, RZ ;  /* 0x000000ff09007210 */ /* 0x000fca0007ffe1ff */
[----:B------:R-:W-:-:S05]  /*04b0*/  IMAD R0, R7, R0, R8 ;  /* 0x0000000007007224 */ /* 0x000fca00078e0208 */
[----:B------:R-:W-:-:S13]  /*04c0*/  ISETP.GE.U32.AND P2, PT, R0, R7, PT ;  /* 0x000000070000720c */ /* 0x000fda0003f46070 */
[----:B------:R-:W-:Y:S01]  /*04d0*/  @P2 IMAD.IADD R0, R0, 0x1, -R7 ;  /* 0x0000000100002824 */ /* 0x000fe200078e0a07 */
[----:B------:R-:W-:-:S04]  /*04e0*/  @P2 IADD3 R9, R9, 0x1, RZ ;  /* 0x0000000109092810 */ /* 0x000fc80007ffe0ff */
[----:B------:R-:W-:-:S13]  /*04f0*/  ISETP.GE.U32.AND P1, PT, R0, R7, PT ;  /* 0x000000070000720c */ /* 0x000fda0003f26070 */
[----:B------:R-:W-:Y:S01]  /*0500*/  @P1 VIADD R9, R9, 0x1 ;  /* 0x0000000109091836 */ /* 0x000fe20000000000 */
[----:B------:R-:W-:-:S04]  /*0510*/  @!P0 LOP3.LUT R9, RZ, R7, RZ, 0x33, !PT ;  /* 0x00000007ff098212 */ /* 0x000fc800078e33ff */
[----:B------:R-:W-:Y:S01]  /*0520*/  MOV R8, R9 ;  /* 0x0000000900087202 */ /* 0x000fe20000000f00 */
[----:B------:R-:W-:Y:S02]  /*0530*/  IMAD.MOV.U32 R9, RZ, RZ, RZ ;  /* 0x000000ffff097224 */ /* 0x000fe400078e00ff */
.L_x_4:
[----:B------:R-:W-:Y:S05]  /*0540*/  BSYNC B0 ;  /* 0x0000000000007941 */ /* 0x000fea0003800000 */
.L_x_2:
[----:B------:R-:W0:Y:S01]  /*0550*/  LDC R0, c[0x0][0x2c4] ;  /* 0x0000b100ff007b82 */ /* 0x000e220000000800 */
[----:B------:R-:W-:Y:S01]  /*0560*/  BSSY B0, `(.L_x_5) ;  /* 0x000004b000007945 */ /* 0x000fe20003800000 */
[----:B0-----:R-:W-:Y:S01]  /*0570*/  IABS R4, R0 ;  /* 0x0000000000047213 */ /* 0x001fe20000000000 */
[C---:B------:R-:W-:Y:S01]  /*0580*/  VIADD R3, R0.reuse, 0xffffffff ;  /* 0xffffffff00037836 */ /* 0x040fe20000000000 */
[----:B------:R-:W-:Y:S02]  /*0590*/  ISETP.NE.AND P3, PT, R0, RZ, PT ;  /* 0x000000ff0000720c */ /* 0x000fe40003f65270 */
[----:B------:R-:W0:Y:S01]  /*05a0*/  I2F.RP R14, R4 ;  /* 0x00000004000e7306 */ /* 0x000e220000209400 */
[----:B------:R-:W-:-:S05]  /*05b0*/  IMAD.IADD R10, R3, 0x1, R4 ;  /* 0x00000001030a7824 */ /* 0x000fca00078e0204 */
[----:B------:R-:W-:Y:S02]  /*05c0*/  IABS R11, R10 ;  /* 0x0000000a000b7213 */ /* 0x000fe40000000000 */
[----:B0-----:R-:W0:Y:S02]  /*05d0*/  MUFU.RCP R14, R14 ;  /* 0x0000000e000e7308 */ /* 0x001e240000001000 */
[----:B0-----:R-:W-:-:S06]  /*05e0*/  VIADD R14, R14, 0xffffffe ;  /* 0x0ffffffe0e0e7836 */ /* 0x001fcc0000000000 */
[----:B------:R-:W0:Y:S02]  /*05f0*/  F2I.FTZ.U32.TRUNC.NTZ R15, R14 ;  /* 0x0000000e000f7305 */ /* 0x000e24000021f000 */
[----:B0-----:R-:W-:Y:S02]  /*0600*/  IMAD.MOV R13, RZ, RZ, -R15 ;  /* 0x000000ffff0d7224 */ /* 0x001fe400078e0a0f */
[----:B------:R-:W-:Y:S02]  /*0610*/  IMAD.MOV.U32 R14, RZ, RZ, RZ ;  /* 0x000000ffff0e7224 */ /* 0x000fe400078e00ff */
[----:B------:R-:W-:-:S04]  /*0620*/  IMAD R13, R13, R4, RZ ;  /* 0x000000040d0d7224 */ /* 0x000fc800078e02ff */
[----:B------:R-:W-:-:S04]  /*0630*/  IMAD.HI.U32 R13, R15, R13, R14 ;  /* 0x0000000d0f0d7227 */ /* 0x000fc800078e000e */
[----:B------:R-:W-:-:S04]  /*0640*/  IMAD.MOV.U32 R14, RZ, RZ, R11 ;  /* 0x000000ffff0e7224 */ /* 0x000fc800078e000b */
[----:B------:R-:W-:-:S04]  /*0650*/  IMAD.HI.U32 R11, R13, R14, RZ ;  /* 0x0000000e0d0b7227 */ /* 0x000fc800078e00ff */
[----:B------:R-:W-:-:S04]  /*0660*/  IMAD.MOV R13, RZ, RZ, -R11 ;  /* 0x000000ffff0d7224 */ /* 0x000fc800078e0a0b */
[----:B------:R-:W-:-:S05]  /*0670*/  IMAD R13, R4, R13, R14 ;  /* 0x0000000d040d7224 */ /* 0x000fca00078e020e */
[----:B------:R-:W-:-:S13]  /*0680*/  ISETP.GT.U32.AND P1, PT, R4, R13, PT ;  /* 0x0000000d0400720c */ /* 0x000fda0003f24070 */
[----:B------:R-:W-:Y:S02]  /*0690*/  @!P1 IMAD.IADD R13, R13, 0x1, -R4 ;  /* 0x000000010d0d9824 */ /* 0x000fe400078e0a04 */
[----:B------:R-:W-:Y:S01]  /*06a0*/  @!P1 VIADD R11, R11, 0x1 ;  /* 0x000000010b0b9836 */ /* 0x000fe20000000000 */
[----:B------:R-:W-:Y:S02]  /*06b0*/  ISETP.NE.AND P1, PT, R0, RZ, PT ;  /* 0x000000ff0000720c */ /* 0x000fe40003f25270 */
[-C--:B------:R-:W-:Y:S02]  /*06c0*/  ISETP.GE.U32.AND P2, PT, R13, R4.reuse, PT ;  /* 0x000000040d00720c */ /* 0x080fe40003f46070 */
[C---:B------:R-:W-:Y:S02]  /*06d0*/  LOP3.LUT R13, R10.reuse, R4, RZ, 0x3c, !PT ;  /* 0x000000040a0d7212 */ /* 0x040fe400078e3cff */
[----:B------:R-:W-:Y:S02]  /*06e0*/  LOP3.LUT R10, R10, R0, RZ, 0x3c, !PT ;  /* 0x000000000a0a7212 */ /* 0x000fe400078e3cff */
[----:B------:R-:W-:-:S07]  /*06f0*/  ISETP.GE.AND P0, PT, R13, RZ, PT ;  /* 0x000000ff0d00720c */ /* 0x000fce0003f06270 */
[----:B------:R-:W-:Y:S01]  /*0700*/  @P2 VIADD R11, R11, 0x1 ;  /* 0x000000010b0b2836 */ /* 0x000fe20000000000 */
[----:B------:R-:W-:-:S03]  /*0710*/  ISETP.GT.AND P2, PT, R0, RZ, PT ;  /* 0x000000ff0000720c */ /* 0x000fc60003f44270 */
[--C-:B------:R-:W-:Y:S02]  /*0720*/  IMAD.MOV.U32 R18, RZ, RZ, R11.reuse ;  /* 0x000000ffff127224 */ /* 0x100fe400078e000b */
[----:B------:R-:W-:Y:S01]  /*0730*/  IMAD.MOV.U32 R13, RZ, RZ, R11 ;  /* 0x000000ffff0d7224 */ /* 0x000fe200078e000b */
[----:B------:R-:W-:Y:S01]  /*0740*/  SHF.R.S32.HI R11, RZ, 0x1f, R0 ;  /* 0x0000001fff0b7819 */ /* 0x000fe20000011400 */
[----:B------:R-:W-:Y:S01]  /*0750*/  @!P0 IMAD.MOV R18, RZ, RZ, -R18 ;  /* 0x000000ffff128224 */ /* 0x000fe200078e0a12 */
[----:B------:R-:W-:Y:S02]  /*0760*/  @!P1 LOP3.LUT R18, RZ, R4, RZ, 0x33, !PT ;  /* 0x00000004ff129212 */ /* 0x000fe400078e33ff */
[----:B------:R-:W-:Y:S02]  /*0770*/  ISETP.GE.AND P1, PT, R10, RZ, PT ;  /* 0x000000ff0a00720c */ /* 0x000fe40003f26270 */
[----:B------:R-:W-:Y:S02]  /*0780*/  ISETP.LT.U32.AND P0, PT, R7, R18, PT ;  /* 0x000000120700720c */ /* 0x000fe40003f01070 */
[----:B------:R-:W-:-:S02]  /*0790*/  SHF.R.S32.HI R17, RZ, 0x1f, R18 ;  /* 0x0000001fff117819 */ /* 0x000fc40000011412 */
[----:B------:R-:W-:Y:S01]  /*07a0*/  LEA.HI.SX32 R10, R0, 0x1, 0x1 ;  /* 0x00000001000a7811 */ /* 0x000fe200078f0aff */
[----:B------:R-:W-:Y:S01]  /*07b0*/  @!P2 IMAD.MOV R10, RZ, RZ, R11 ;  /* 0x000000ffff0aa224 */ /* 0x000fe200078e020b */
[----:B------:R-:W-:-:S04]  /*07c0*/  ISETP.LT.AND.EX P0, PT, R6, R17, PT, P0 ;  /* 0x000000110600720c */ /* 0x000fc80003f01300 */
[C---:B------:R-:W-:Y:S01]  /*07d0*/  SEL R17, R6.reuse, R17, P0 ;  /* 0x0000001106117207 */ /* 0x040fe20000000000 */
[----:B------:R-:W-:Y:S01]  /*07e0*/  @!P1 IMAD.MOV R13, RZ, RZ, -R13 ;  /* 0x000000ffff0d9224 */ /* 0x000fe200078e0a0d */
[----:B------:R-:W-:Y:S02]  /*07f0*/  @!P3 LOP3.LUT R13, RZ, R0, RZ, 0x33, !PT ;  /* 0x00000000ff0db212 */ /* 0x000fe400078e33ff */
[----:B------:R-:W-:Y:S02]  /*0800*/  LOP3.LUT R4, R6, R17, RZ, 0xfc, !PT ;  /* 0x0000001106047212 */ /* 0x000fe400078efcff */
[----:B------:R-:W-:Y:S02]  /*0810*/  SEL R18, R7, R18, P0 ;  /* 0x0000001207127207 */ /* 0x000fe40000000000 */
[----:B------:R-:W-:Y:S01]  /*0820*/  ISETP.NE.U32.AND P1, PT, R4, RZ, PT ;  /* 0x000000ff0400720c */ /* 0x000fe20003f25070 */
[----:B------:R-:W-:-:S12]  /*0830*/  IMAD R4, R13, R10, RZ ;  /* 0x0000000a0d047224 */ /* 0x000fd800078e02ff */
        /* <DEDUP_REMOVED lines=10> */
.L_x_6:
        /* <DEDUP_REMOVED lines=18> */
[----:B------:R-:W-:Y:S02]  /*0a00*/  @!P0 LOP3.LUT R30, RZ, R18, RZ, 0x33, !PT ;  /* 0x00000012ff1e8212 */ /* 0x000fe400078e33ff */
.L_x_7:
[----:B------:R-:W-:Y:S05]  /*0a10*/  BSYNC B0 ;  /* 0x0000000000007941 */ /* 0x000fea0003800000 */
.L_x_5:
[----:B------:R-:W0:Y:S01]  /*0a20*/  LDC R0, c[0x0][0x2c4] ;  /* 0x0000b100ff007b82 */ /* 0x000e220000000800 */
[----:B------:R-:W-:Y:S01]  /*0a30*/  ULDC UR5, c[0x0][0x270] ;  /* 0x00009c0000057ab9 */ /* 0x000fe20000000800 */
[-C--:B------:R-:W-:Y:S01]  /*0a40*/  IABS R10, R4.reuse ;  /* 0x00000004000a7213 */ /* 0x080fe20000000000 */
[----:B------:R-:W-:Y:S01]  /*0a50*/  IMAD.MOV.U32 R22, RZ, RZ, RZ ;  /* 0x000000ffff167224 */ /* 0x000fe200078e00ff */
[----:B------:R-:W-:Y:S01]  /*0a60*/  IABS R15, R4 ;  /* 0x00000004000f7213 */ /* 0x000fe20000000000 */
[----:B------:R-:W1:Y:S01]  /*0a70*/  S2R R39, SR_TID.X ;  /* 0x0000000000277919 */ /* 0x000e620000002100 */
[----:B------:R-:W2:Y:S01]  /*0a80*/  I2F.RP R6, R10 ;  /* 0x0000000a00067306 */ /* 0x000ea20000209400 */
[----:B------:R-:W-:Y:S02]  /*0a90*/  BSSY B0, `(.L_x_8) ;  /* 0x0000076000007945 */ /* 0x000fe40003800000 */
[----:B------:R-:W-:-:S05]  /*0aa0*/  IMAD.MOV R15, RZ, RZ, -R15 ;  /* 0x000000ffff0f7224 */ /* 0x000fca00078e0a0f */
[----:B--2---:R-:W2:Y:S01]  /*0ab0*/  MUFU.RCP R6, R6 ;  /* 0x0000000600067308 */ /* 0x004ea20000001000 */
[----:B0-----:R-:W-:Y:S01]  /*0ac0*/  IMAD R7, R0, UR5, RZ ;  /* 0x0000000500077c24 */ /* 0x001fe2000f8e02ff */
[----:B------:R-:W-:Y:S01]  /*0ad0*/  IABS R11, R0 ;  /* 0x00000000000b7213 */ /* 0x000fe20000000000 */
[----:B------:R-:W-:-:S03]  /*0ae0*/  UIADD3 UR5, UR5, -0x1, URZ ;  /* 0xffffffff05057890 */ /* 0x000fc6000fffe03f */
[-C--:B------:R-:W-:Y:S02]  /*0af0*/  IABS R13, R7.reuse ;  /* 0x00000007000d7213 */ /* 0x080fe40000000000 */
[----:B------:R-:W0:Y:S01]  /*0b00*/  I2F.RP R24, R11 ;  /* 0x0000000b00187306 */ /* 0x000e220000209400 */
[----:B------:R-:W-:Y:S02]  /*0b10*/  IABS R19, R7 ;  /* 0x0000000700137213 */ /* 0x000fe40000000000 */
[----:B------:R-:W-:-:S03]  /*0b20*/  ISETP.NE.AND P5, PT, R7, RZ, PT ;  /* 0x000000ff0700720c */ /* 0x000fc60003fa5270 */
[----:B------:R-:W-:Y:S02]  /*0b30*/  IMAD.MOV R19, RZ, RZ, -R19 ;  /* 0x000000ffff137224 */ /* 0x000fe400078e0a13 */
[----:B------:R-:W3:Y:S01]  /*0b40*/  I2F.RP R26, R13 ;  /* 0x0000000d001a7306 */ /* 0x000ee20000209400 */
[----:B--2---:R-:W-:-:S07]  /*0b50*/  VIADD R6, R6, 0xffffffe ;  /* 0x0ffffffe06067836 */ /* 0x004fce0000000000 */
[----:B0-----:R-:W0:Y:S08]  /*0b60*/  MUFU.RCP R24, R24 ;  /* 0x0000001800187308 */ /* 0x001e300000001000 */
[----:B---3--:R-:W2:Y:S08]  /*0b70*/  MUFU.RCP R26, R26 ;  /* 0x0000001a001a7308 */ /* 0x008eb00000001000 */
[----:B------:R-:W3:Y:S01]  /*0b80*/  F2I.FTZ.U32.TRUNC.NTZ R23, R6 ;  /* 0x0000000600177305 */ /* 0x000ee2000021f000 */
[----:B0-----:R-:W-:-:S07]  /*0b90*/  VIADD R24, R24, 0xffffffe ;  /* 0x0ffffffe18187836 */ /* 0x001fce0000000000 */
[----:B------:R-:W0:Y:S01]  /*0ba0*/  F2I.FTZ.U32.TRUNC.NTZ R25, R24 ;  /* 0x0000001800197305 */ /* 0x000e22000021f000 */
[----:B--2---:R-:W-:Y:S02]  /*0bb0*/  VIADD R26, R26, 0xffffffe ;  /* 0x0ffffffe1a1a7836 */ /* 0x004fe40000000000 */
[----:B---3--:R-:W-:-:S05]  /*0bc0*/  IMAD.MOV R14, RZ, RZ, -R23 ;  /* 0x000000ffff0e7224 */ /* 0x008fca00078e0a17 */
[----:B------:R-:W2:Y:S01]  /*0bd0*/  F2I.FTZ.U32.TRUNC.NTZ R27, R26 ;  /* 0x0000001a001b7305 */ /* 0x000ea2000021f000 */
[----:B------:R-:W-:Y:S02]  /*0be0*/  VIADD R6, R10, UR5 ;  /* 0x000000050a067c36 */ /* 0x000fe40008000000 */
[----:B------:R-:W-:-:S03]  /*0bf0*/  IMAD R14, R14, R10, RZ ;  /* 0x0000000a0e0e7224 */ /* 0x000fc600078e02ff */
[----:B------:R-:W-:Y:S01]  /*0c00*/  IABS R16, R6 ;  /* 0x0000000600107213 */ /* 0x000fe20000000000 */
[----:B------:R-:W-:-:S04]  /*0c10*/  IMAD.HI.U32 R14, R23, R14, R22 ;  /* 0x0000000e170e7227 */ /* 0x000fc800078e0016 */
[----:B------:R-:W-:Y:S02]  /*0c20*/  IMAD.IADD R22, R3, 0x1, R13 ;  /* 0x0000000103167824 */ /* 0x000fe400078e020d */
[----:B0-----:R-:W-:Y:S02]  /*0c30*/  IMAD.MOV R3, RZ, RZ, -R25 ;  /* 0x000000ffff037224 */ /* 0x001fe400078e0a19 */
[----:B--2---:R-:W-:Y:S01]  /*0c40*/  IMAD.MOV R21, RZ, RZ, -R27 ;  /* 0x000000ffff157224 */ /* 0x004fe200078e0a1b */
[----:B------:R-:W-:Y:S01]  /*0c50*/  IABS R20, R22 ;  /* 0x0000001600147213 */ /* 0x000fe20000000000 */
[----:B------:R-:W-:Y:S02]  /*0c60*/  IMAD.MOV.U32 R26, RZ, RZ, RZ ;  /* 0x000000ffff1a7224 */ /* 0x000fe400078e00ff */
[----:B------:R-:W-:Y:S02]  /*0c70*/  IMAD R21, R21, R13, RZ ;  /* 0x0000000d15157224 */ /* 0x000fe400078e02ff */
[----:B------:R-:W-:-:S02]  /*0c80*/  IMAD R3, R3, R11, RZ ;  /* 0x0000000b03037224 */ /* 0x000fc400078e02ff */
[----:B------:R-:W-:-:S04]  /*0c90*/  IMAD.HI.U32 R21, R27, R21, R26 ;  /* 0x000000151b157227 */ /* 0x000fc800078e001a */
[----:B------:R-:W-:Y:S02]  /*0ca0*/  IMAD.MOV.U32 R24, RZ, RZ, RZ ;  /* 0x000000ffff187224 */ /* 0x000fe400078e00ff */
[----:B------:R-:W-:-:S04]  /*0cb0*/  IMAD.HI.U32 R21, R21, R20, RZ ;  /* 0x0000001415157227 */ /* 0x000fc800078e00ff */
[----:B------:R-:W-:Y:S02]  /*0cc0*/  IMAD R19, R21, R19, R20 ;  /* 0x0000001315137224 */ /* 0x000fe400078e0214 */
[----:B------:R-:W-:-:S03]  /*0cd0*/  IMAD.HI.U32 R3, R25, R3, R24 ;  /* 0x0000000319037227 */ /* 0x000fc600078e0018 */
[----:B------:R-:W-:Y:S01]  /*0ce0*/  ISETP.GT.U32.AND P4, PT, R13, R19, PT ;  /* 0x000000130d00720c */ /* 0x000fe20003f84070 */
[----:B------:R-:W-:-:S04]  /*0cf0*/  IMAD.HI.U32 R14, R14, R16, RZ ;  /* 0x000000100e0e7227 */ /* 0x000fc800078e00ff */
[----:B------:R-:W-:-:S04]  /*0d00*/  IMAD.HI.U32 R3, R3, R20, RZ ;  /* 0x0000001403037227 */ /* 0x000fc800078e00ff */
[----:B------:R-:W-:Y:S01]  /*0d10*/  IMAD R16, R14, R15, R16 ;  /* 0x0000000f0e107224 */ /* 0x000fe200078e0210 */
[----:B------:R-:W-:-:S03]  /*0d20*/  IADD3 R15, -R3, RZ, RZ ;  /* 0x000000ff030f7210 */ /* 0x000fc60007ffe1ff */
[----:B------:R-:W-:Y:S01]  /*0d30*/  @!P4 IMAD.IADD R19, R19, 0x1, -R13 ;  /* 0x000000011313c824 */ /* 0x000fe200078e0a0d */
[----:B------:R-:W-:Y:S01]  /*0d40*/  ISETP.GT.U32.AND P3, PT, R10, R16, PT ;  /* 0x000000100a00720c */ /* 0x000fe20003f64070 */
[----:B------:R-:W-:Y:S02]  /*0d50*/  IMAD R15, R11, R15, R20 ;  /* 0x0000000f0b0f7224 */ /* 0x000fe400078e0214 */
[----:B------:R-:W-:Y:S01]  /*0d60*/  @!P4 VIADD R21, R21, 0x1 ;  /* 0x000000011515c836 */ /* 0x000fe20000000000 */
[-C--:B------:R-:W-:Y:S02]  /*0d70*/  ISETP.GE.U32.AND P2, PT, R19, R13.reuse, PT ;  /* 0x0000000d1300720c */ /* 0x080fe40003f46070 */
[----:B------:R-:W-:Y:S02]  /*0d80*/  LOP3.LUT R19, R22, R13, RZ, 0x3c, !PT ;  /* 0x0000000d16137212 */ /* 0x000fe400078e3cff */
[----:B------:R-:W-:Y:S02]  /*0d90*/  ISETP.GT.U32.AND P0, PT, R11, R15, PT ;  /* 0x0000000f0b00720c */ /* 0x000fe40003f04070 */
[----:B------:R-:W-:-:S02]  /*0da0*/  ISETP.GE.AND P1, PT, R19, RZ, PT ;  /* 0x000000ff1300720c */ /* 0x000fc40003f26270 */
[----:B------:R-:W-:Y:S01]  /*0db0*/  LOP3.LUT R22, R22, R0, RZ, 0x3c, !PT ;  /* 0x0000000016167212 */ /* 0x000fe200078e3cff */
[----:B------:R-:W-:Y:S02]  /*0dc0*/  @!P3 IMAD.IADD R16, R16, 0x1, -R10 ;  /* 0x000000011010b824 */ /* 0x000fe400078e0a0a */
[----:B------:R-:W-:Y:S01]  /*0dd0*/  @!P3 VIADD R14, R14, 0x1 ;  /* 0x000000010e0eb836 */ /* 0x000fe20000000000 */
[----:B------:R-:W-:Y:S01]  /*0de0*/  ISETP.NE.AND P3, PT, R4, RZ, PT ;  /* 0x000000ff0400720c */ /* 0x000fe20003f65270 */
[----:B------:R-:W-:Y:S01]  /*0df0*/  @P2 VIADD R21, R21, 0x1 ;  /* 0x0000000115152836 */ /* 0x000fe20000000000 */
[-C--:B------:R-:W-:Y:S02]  /*0e00*/  ISETP.GE.U32.AND P6, PT, R16, R10.reuse, PT ;  /* 0x0000000a1000720c */ /* 0x080fe40003fc6070 */
[----:B------:R-:W-:Y:S01]  /*0e10*/  LOP3.LUT R16, R6, R10, RZ, 0x3c, !PT ;  /* 0x0000000a06107212 */ /* 0x000fe200078e3cff */
[----:B------:R-:W-:Y:S02]  /*0e20*/  @!P0 IMAD.IADD R15, R15, 0x1, -R11 ;  /* 0x000000010f0f8824 */ /* 0x000fe400078e0a0b */
[----:B------:R-:W-:Y:S01]  /*0e30*/  @!P1 IMAD.MOV R21, RZ, RZ, -R21 ;  /* 0x000000ffff159224 */ /* 0x000fe200078e0a15 */
[----:B------:R-:W-:Y:S01]  /*0e40*/  ISETP.GE.AND P2, PT, R16, RZ, PT ;  /* 0x000000ff1000720c */ /* 0x000fe20003f46270 */
[----:B------:R-:W-:Y:S01]  /*0e50*/  @!P0 VIADD R3, R3, 0x1 ;  /* 0x0000000103038836 */ /* 0x000fe20000000000 */
[----:B------:R-:W-:-:S02]  /*0e60*/  @!P5 LOP3.LUT R21, RZ, R13, RZ, 0x33, !PT ;  /* 0x0000000dff15d212 */ /* 0x000fc400078e33ff */
[----:B------:R-:W-:Y:S02]  /*0e70*/  ISETP.GE.U32.AND P4, PT, R15, R11, PT ;  /* 0x0000000b0f00720c */ /* 0x000fe40003f86070 */
[----:B------:R-:W-:Y:S02]  /*0e80*/  ISETP.LT.U32.AND P0, PT, R8, R21, PT ;  /* 0x000000150800720c */ /* 0x000fe40003f01070 */
[----:B------:R-:W-:Y:S02]  /*0e90*/  SHF.R.S32.HI R13, RZ, 0x1f, R21 ;  /* 0x0000001fff0d7819 */ /* 0x000fe40000011415 */
[----:B------:R-:W-:Y:S02]  /*0ea0*/  ISETP.GE.AND P1, PT, R22, RZ, PT ;  /* 0x000000ff1600720c */ /* 0x000fe40003f26270 */
[----:B------:R-:W-:Y:S02]  /*0eb0*/  @P6 IADD3 R14, R14, 0x1, RZ ;  /* 0x000000010e0e6810 */ /* 0x000fe40007ffe0ff */
[----:B------:R-:W-:-:S02]  /*0ec0*/  ISETP.LT.AND.EX P0, PT, R9, R13, PT, P0 ;  /* 0x0000000d0900720c */ /* 0x000fc40003f01300 */
[----:B------:R-:W-:Y:S01]  /*0ed0*/  ISETP.GT.AND P5, PT, R7, RZ, PT ;  /* 0x000000ff0700720c */ /* 0x000fe20003fa4270 */
[----:B------:R-:W-:Y:S01]  /*0ee0*/  @!P2 IMAD.MOV R14, RZ, RZ, -R14 ;  /* 0x000000ffff0ea224 */ /* 0x000fe200078e0a0e */
[----:B------:R-:W-:Y:S01]  /*0ef0*/  SEL R13, R9, R13, P0 ;  /* 0x0000000d090d7207 */ /* 0x000fe20000000000 */
[----:B------:R-:W-:Y:S01]  /*0f00*/  @P4 VIADD R3, R3, 0x1 ;  /* 0x0000000103034836 */ /* 0x000fe20000000000 */
[----:B------:R-:W-:Y:S02]  /*0f10*/  @!P3 LOP3.LUT R14, RZ, R10, RZ, 0x33, !PT ;  /* 0x0000000aff0eb212 */ /* 0x000fe400078e33ff */
[----:B------:R-:W-:Y:S01]  /*0f20*/  SHF.R.S32.HI R10, RZ, 0x1f, R7 ;  /* 0x0000001fff0a7819 */ /* 0x000fe20000011407 */
[----:B------:R-:W-:Y:S01]  /*0f30*/  @!P1 IMAD.MOV R3, RZ, RZ, -R3 ;  /* 0x000000ffff039224 */ /* 0x000fe200078e0a03 */
[----:B------:R-:W-:Y:S02]  /*0f40*/  LEA.HI.SX32 R11, R7, 0x1, 0x1 ;  /* 0x00000001070b7811 */ /* 0x000fe400078f0aff */
[----:B------:R-:W-:-:S02]  /*0f50*/  LOP3.LUT R7, R9, R13, RZ, 0xfc, !PT ;  /* 0x0000000d09077212 */ /* 0x000fc400078efcff */
[----:B------:R-:W-:Y:S01]  /*0f60*/  ISETP.NE.AND P2, PT, R0, RZ, PT ;  /* 0x000000ff0000720c */ /* 0x000fe20003f45270 */
[----:B------:R-:W-:Y:S01]  /*0f70*/  @!P5 IMAD.MOV R11, RZ, RZ, R10 ;  /* 0x000000ffff0bd224 */ /* 0x000fe200078e020a */
[----:B------:R-:W-:Y:S02]  /*0f80*/  ISETP.NE.U32.AND P1, PT, R7, RZ, PT ;  /* 0x000000ff0700720c */ /* 0x000fe40003f25070 */
[----:B------:R-:W-:Y:S02]  /*0f90*/  ISETP.LT.U32.AND P3, PT, R30, R14, PT ;  /* 0x0000000e1e00720c */ /* 0x000fe40003f61070 */
[----:B------:R-:W-:-:S04]  /*0fa0*/  SHF.R.S32.HI R15, RZ, 0x1f, R14 ;  /* 0x0000001fff0f7819 */ /* 0x000fc8000001140e */
[----:B------:R-:W-:-:S03]  /*0fb0*/  ISETP.LT.AND.EX P3, PT, R31, R15, PT, P3 ;  /* 0x0000000f1f00720c */ /* 0x000fc60003f61330 */
[----:B------:R-:W-:Y:S02]  /*0fc0*/  @!P2 LOP3.LUT R3, RZ, R0, RZ, 0x33, !PT ;  /* 0x00000000ff03a212 */ /* 0x000fe400078e33ff */
[----:B------:R-:W-:Y:S02]  /*0fd0*/  SEL R16, R30, R14, P3 ;  /* 0x0000000e1e107207 */ /* 0x000fe40001800000 */
[----:B------:R-:W-:Y:S01]  /*0fe0*/  SEL R15, R31, R15, P3 ;  /* 0x0000000f1f0f7207 */ /* 0x000fe20001800000 */
[----:B------:R-:W-:Y:S01]  /*0ff0*/  IMAD R3, R3, R11, RZ ;  /* 0x0000000b03037224 */ /* 0x000fe200078e02ff */
[----:B------:R-:W-:Y:S01]  /*1000*/  SEL R14, R8, R21, P0 ;  /* 0x00000015080e7207 */ /* 0x000fe20000000000 */
[----:B-1----:R-:W-:Y:S06]  /*1010*/  @!P1 BRA `(.L_x_9) ;  /* 0x0000000000249947 */ /* 0x002fec0003800000 */
        /* <DEDUP_REMOVED lines=9> */
.L_x_9:
        /* <DEDUP_REMOVED lines=20> */
.L_x_10:
[----:B------:R-:W-:Y:S05]  /*11f0*/  BSYNC B0 ;  /* 0x0000000000007941 */ /* 0x000fea0003800000 */
.L_x_8:
[----:B------:R-:W-:Y:S01]  /*1200*/  SHF.R.S32.HI R10, RZ, 0x1f, R39 ;  /* 0x0000001fff0a7819 */ /* 0x000fe20000011427 */
[----:B------:R-:W-:Y:S01]  /*1210*/  ULDC UR4, c[0x0][0x3c4] ;  /* 0x0000f10000047ab9 */ /* 0x000fe20000000800 */
[----:B------:R-:W-:Y:S01]  /*1220*/  IADD3 R19, P0, R12, -UR7, RZ ;  /* 0x800000070c137c10 */ /* 0x000fe2000ff1e0ff */
[----:B------:R-:W-:Y:S01]  /*1230*/  ULDC.64 UR8, c[0x0][0x208] ;  /* 0x0000820000087ab9 */ /* 0x000fe20000000a00 */
[----:B------:R-:W-:Y:S02]  /*1240*/  LEA.HI R0, R10, R39, RZ, 0x3 ;  /* 0x000000270a007211 */ /* 0x000fe400078f18ff */
[----:B------:R-:W-:Y:S02]  /*1250*/  IADD3.X R7, R5, ~UR6, RZ, P0, !PT ;  /* 0x8000000605077c10 */ /* 0x000fe400087fe4ff */
[----:B------:R-:W-:Y:S02]  /*1260*/  LOP3.LUT R11, R0, 0xfffffff8, RZ, 0xc0, !PT ;  /* 0xfffffff8000b7812 */ /* 0x000fe400078ec0ff */
[----:B------:R-:W-:-:S03]  /*1270*/  SHF.R.S32.HI R0, RZ, 0x3, R0 ;  /* 0x00000003ff007819 */ /* 0x000fc60000011400 */
[----:B------:R-:W-:Y:S02]  /*1280*/  IMAD.IADD R11, R39, 0x1, -R11 ;  /* 0x00000001270b7824 */ /* 0x000fe400078e0a0b */
[C---:B------:R-:W-:Y:S02]  /*1290*/  VIADD R22, R0.reuse, 0x10 ;  /* 0x0000001000167836 */ /* 0x040fe40000000000 */
[C---:B------:R-:W-:Y:S01]  /*12a0*/  VIADD R27, R0.reuse, 0x20 ;  /* 0x00000020001b7836 */ /* 0x040fe20000000000 */
[----:B------:R-:W-:Y:S01]  /*12b0*/  ISETP.GT.U32.AND P1, PT, R19, R11, PT ;  /* 0x0000000b1300720c */ /* 0x000fe20003f24070 */
[----:B------:R-:W-:Y:S01]  /*12c0*/  VIADD R35, R0, 0x30 ;  /* 0x0000003000237836 */ /* 0x000fe20000000000 */
[----:B------:R-:W-:Y:S02]  /*12d0*/  SHF.R.S32.HI R19, RZ, 0x1f, R11 ;  /* 0x0000001fff137819 */ /* 0x000fe4000001140b */
[----:B------:R-:W-:Y:S02]  /*12e0*/  IADD3 R28, P3, R11, UR7, RZ ;  /* 0x000000070b1c7c10 */ /* 0x000fe4000ff7e0ff */
[----:B------:R-:W-:-:S02]  /*12f0*/  ISETP.GT.AND.EX P1, PT, R7, R19, PT, P1 ;  /* 0x000000130700720c */ /* 0x000fc40003f24310 */
[----:B------:R-:W-:Y:S02]  /*1300*/  IADD3.X R29, R19, UR6, RZ, P3, !PT ;  /* 0x00000006131d7c10 */ /* 0x000fe40009ffe4ff */
[----:B------:R-:W-:Y:S02]  /*1310*/  ISETP.GE.OR P2, PT, R0, UR4, !P1 ;  /* 0x0000000400007c0c */ /* 0x000fe4000cf46670 */
[----:B------:R-:W-:Y:S02]  /*1320*/  ISETP.GE.OR P0, PT, R22, UR4, !P1 ;  /* 0x0000000416007c0c */ /* 0x000fe4000cf06670 */
[----:B------:R-:W-:Y:S02]  /*1330*/  ISETP.GE.OR P6, PT, R27, UR4, !P1 ;  /* 0x000000041b007c0c */ /* 0x000fe4000cfc6670 */
[----:B------:R-:W-:-:S07]  /*1340*/  ISETP.GE.OR P5, PT, R35, UR4, !P1 ;  /* 0x0000000423007c0c */ /* 0x000fce000cfa6670 */
[----:B------:R-:W0:Y:S01]  /*1350*/  @!P2 LDC.64 R24, c[0x0][0x2b8] ;  /* 0x0000ae00ff18ab82 */ /* 0x000e220000000a00 */
[----:B------:R-:W-:Y:S01]  /*1360*/  @!P2 SHF.R.S32.HI R19, RZ, 0x1f, R0 ;  /* 0x0000001fff13a819 */ /* 0x000fe20000011400 */
[----:B------:R-:W-:Y:S01]  /*1370*/  @!P2 IMAD.MOV.U32 R46, RZ, RZ, R28 ;  /* 0x000000ffff2ea224 */ /* 0x000fe200078e001c */
[----:B------:R-:W-:Y:S01]  /*1380*/  @!P0 SHF.R.S32.HI R7, RZ, 0x1f, R22 ;  /* 0x0000001fff078819 */ /* 0x000fe20000011416 */
[----:B------:R-:W-:Y:S01]  /*1390*/  @!P2 IMAD.MOV.U32 R47, RZ, RZ, R29 ;  /* 0x000000ffff2fa224 */ /* 0x000fe200078e001d */
[----:B------:R-:W-:Y:S01]  /*13a0*/  @!P6 SHF.R.S32.HI R37, RZ, 0x1f, R27 ;  /* 0x0000001fff25e819 */ /* 0x000fe2000001141b */
[----:B------:R-:W-:Y:S01]  /*13b0*/  @!P2 IMAD R19, R19, R12, RZ ;  /* 0x0000000c1313a224 */ /* 0x000fe200078e02ff */
[----:B------:R-:W-:Y:S01]  /*13c0*/  @!P6 MOV R42, R28 ;  /* 0x0000001c002ae202 */ /* 0x000fe20000000f00 */
[----:B------:R-:W1:Y:S01]  /*13d0*/  @!P0 LDC.64 R20, c[0x0][0x2b8] ;  /* 0x0000ae00ff148b82 */ /* 0x000e620000000a00 */
[----:B------:R-:W-:Y:S02]  /*13e0*/  @!P0 IMAD R7, R7, R12, RZ ;  /* 0x0000000c07078224 */ /* 0x000fe400078e02ff */
[----:B------:R-:W-:-:S04]  /*13f0*/  @!P0 IMAD.WIDE.U32 R32, R12, R22, R28 ;  /* 0x000000160c208225 */ /* 0x000fc800078e001c */
[-C--:B------:R-:W-:Y:S02]  /*1400*/  @!P0 IMAD R7, R22, R5.reuse, R7 ;  /* 0x0000000516078224 */ /* 0x080fe400078e0207 */
[----:B------:R-:W-:Y:S01]  /*1410*/  @!P2 IMAD.WIDE.U32 R46, R12, R0, R46 ;  /* 0x000000000c2ea225 */ /* 0x000fe200078e002e */
[----:B------:R-:W2:Y:S03]  /*1420*/  @!P6 LDC.64 R22, c[0x0][0x2b8] ;  /* 0x0000ae00ff16eb82 */ /* 0x000ea60000000a00 */
[----:B------:R-:W-:Y:S02]  /*1430*/  @!P2 IMAD R19, R0, R5, R19 ;  /* 0x000000050013a224 */ /* 0x000fe400078e0213 */
[----:B------:R-:W-:Y:S01]  /*1440*/  @!P0 IMAD.IADD R7, R33, 0x1, R7 ;  /* 0x0000000121078824 */ /* 0x000fe200078e0207 */
[----:B0-----:R-:W-:Y:S01]  /*1450*/  @!P2 LEA R26, P4, R46, R24, 0x2 ;  /* 0x000000182e1aa211 */ /* 0x001fe200078810ff */
[----:B------:R-:W-:-:S02]  /*1460*/  @!P6 IMAD.MOV.U32 R43, RZ, RZ, R29 ;  /* 0x000000ffff2be224 */ /* 0x000fc400078e001d */
[----:B------:R-:W-:Y:S02]  /*1470*/  @!P6 IMAD R37, R37, R12, RZ ;  /* 0x0000000c2525e224 */ /* 0x000fe400078e02ff */
[----:B------:R-:W-:Y:S02]  /*1480*/  @!P2 IMAD.IADD R19, R47, 0x1, R19 ;  /* 0x000000012f13a824 */ /* 0x000fe400078e0213 */
[----:B------:R-:W-:Y:S01]  /*1490*/  VIADD R24, R0, 0x40 ;  /* 0x0000004000187836 */ /* 0x000fe20000000000 */
[----:B-1----:R-:W-:Y:S01]  /*14a0*/  @!P0 LEA R44, P3, R32, R20, 0x2 ;  /* 0x00000014202c8211 */ /* 0x002fe200078610ff */
[----:B------:R-:W-:-:S03]  /*14b0*/  @!P6 IMAD.WIDE.U32 R42, R12, R27, R42 ;  /* 0x0000001b0c2ae225 */ /* 0x000fc600078e002a */
[----:B------:R-:W-:Y:S01]  /*14c0*/  @!P0 LEA.HI.X R45, R32, R21, R7, 0x2, P3 ;  /* 0x00000015202d8211 */ /* 0x000fe200018f1407 */
[----:B------:R-:W-:Y:S01]  /*14d0*/  @!P6 IMAD R37, R27, R5, R37 ;  /* 0x000000051b25e224 */ /* 0x000fe200078e0225 */
[----:B------:R-:W-:Y:S01]  /*14e0*/  @!P2 LEA.HI.X R27, R46, R25, R19, 0x2, P4 ;  /* 0x000000192e1ba211 */ /* 0x000fe200020f1413 */
[----:B------:R-:W0:Y:S01]  /*14f0*/  @!P5 LDC.64 R20, c[0x0][0x2b8] ;  /* 0x0000ae00ff14db82 */ /* 0x000e220000000a00 */
[----:B------:R-:W-:Y:S01]  /*1500*/  ISETP.GE.OR P4, PT, R24, UR4, !P1 ;  /* 0x0000000418007c0c */ /* 0x000fe2000cf86670 */
[----:B------:R-:W-:Y:S01]  /*1510*/  IMAD.MOV.U32 R32, RZ, RZ, -0x800000 ;  /* 0xff800000ff207424 */ /* 0x000fe200078e00ff */
[----:B------:R-:W-:Y:S01]  /*1520*/  MOV R19, 0xff800000 ;  /* 0xff80000000137802 */ /* 0x000fe20000000f00 */
[----:B------:R-:W-:Y:S01]  /*1530*/  VIADD R34, R0, 0x50 ;  /* 0x0000005000227836 */ /* 0x000fe20000000000 */
[----:B------:R-:W-:-:S03]  /*1540*/  @!P5 SHF.R.S32.HI R25, RZ, 0x1f, R35 ;  /* 0x0000001fff19d819 */ /* 0x000fc60000011423 */
[----:B------:R1:W3:Y:S01]  /*1550*/  @!P2 LDG.E R32, desc[UR8][R26.64] ;  /* 0x000000081a20a981 */ /* 0x0002e2000c1e1900 */
[----:B------:R-:W-:Y:S01]  /*1560*/  ISETP.GE.OR P3, PT, R34, UR4, !P1 ;  /* 0x0000000422007c0c */ /* 0x000fe2000cf66670 */
[----:B------:R-:W-:Y:S02]  /*1570*/  @!P5 IMAD R25, R25, R12, RZ ;  /* 0x0000000c1919d224 */ /* 0x000fe400078e02ff */
[----:B------:R4:W5:Y:S01]  /*1580*/  @!P0 LDG.E R19, desc[UR8][R44.64] ;  /* 0x000000082c138981 */ /* 0x000962000c1e1900 */
[----:B------:R-:W-:Y:S01]  /*1590*/  @!P6 IMAD.IADD R37, R43, 0x1, R37 ;  /* 0x000000012b25e824 */ /* 0x000fe200078e0225 */
[----:B--2---:R-:W-:Y:S01]  /*15a0*/  @!P6 LEA R36, P0, R42, R22, 0x2 ;  /* 0x000000162a24e211 */ /* 0x004fe200078010ff */
[----:B------:R-:W-:Y:S01]  /*15b0*/  @!P5 IMAD R25, R35, R5, R25 ;  /* 0x000000052319d224 */ /* 0x000fe200078e0219 */
[----:B------:R-:W-:Y:S01]  /*15c0*/  @!P4 SHF.R.S32.HI R38, RZ, 0x1f, R24 ;  /* 0x0000001fff26c819 */ /* 0x000fe20000011418 */
[----:B------:R-:W-:Y:S01]  /*15d0*/  VIADD R33, R0, 0x60 ;  /* 0x0000006000217836 */ /* 0x000fe20000000000 */
[----:B------:R-:W-:Y:S01]  /*15e0*/  @!P6 LEA.HI.X R37, R42, R23, R37, 0x2, P0 ;  /* 0x000000172a25e211 */ /* 0x000fe200000f1425 */
[----:B------:R-:W-:-:S02]  /*15f0*/  VIADD R7, R0, 0x70 ;  /* 0x0000007000077836 */ /* 0x000fc40000000000 */
[----:B------:R-:W-:Y:S01]  /*1600*/  @!P4 IMAD.MOV.U32 R48, RZ, RZ, R28 ;  /* 0x000000ffff30c224 */ /* 0x000fe200078e001c */
[----:B------:R-:W-:Y:S01]  /*1610*/  ISETP.GE.OR P2, PT, R33, UR4, !P1 ;  /* 0x0000000421007c0c */ /* 0x000fe2000cf46670 */
[----:B------:R-:W-:Y:S01]  /*1620*/  @!P4 IMAD.MOV.U32 R49, RZ, RZ, R29 ;  /* 0x000000ffff31c224 */ /* 0x000fe200078e001d */
[----:B------:R-:W-:Y:S01]  /*1630*/  ISETP.GE.OR P1, PT, R7, UR4, !P1 ;  /* 0x0000000407007c0c */ /* 0x000fe2000cf26670 */
[----:B------:R-:W-:Y:S02]  /*1640*/  @!P4 IMAD R38, R38, R12, RZ ;  /* 0x0000000c2626c224 */ /* 0x000fe400078e02ff */
[----:B------:R-:W-:Y:S01]  /*1650*/  @!P4 IMAD.WIDE.U32 R48, R12, R24, R48 ;  /* 0x000000180c30c225 */ /* 0x000fe200078e0030 */
[----:B-1----:R-:W1:Y:S01]  /*1660*/  @!P4 LDC.64 R26, c[0x0][0x2b8] ;  /* 0x0000ae00ff1acb82 */ /* 0x002e620000000a00 */
[----:B----4-:R-:W-:Y:S02]  /*1670*/  @!P5 MOV R45, R29 ;  /* 0x0000001d002dd202 */ /* 0x010fe40000000f00 */
[----:B------:R-:W-:-:S05]  /*1680*/  @!P5 IMAD.MOV.U32 R44, RZ, RZ, R28 ;  /* 0x000000ffff2cd224 */ /* 0x000fca00078e001c */
[----:B------:R-:W2:Y:S01]  /*1690*/  @!P2 LDC.64 R22, c[0x0][0x2b8] ;  /* 0x0000ae00ff16ab82 */ /* 0x000ea20000000a00 */
[----:B------:R-:W-:Y:S01]  /*16a0*/  @!P5 IMAD.WIDE.U32 R44, R12, R35, R44 ;  /* 0x000000230c2cd225 */ /* 0x000fe200078e002c */
[----:B------:R-:W-:-:S03]  /*16b0*/  @!P2 SHF.R.S32.HI R35, RZ, 0x1f, R33 ;  /* 0x0000001fff23a819 */ /* 0x000fc60000011421 */
[----:B------:R-:W-:Y:S01]  /*16c0*/  @!P5 IMAD.IADD R25, R45, 0x1, R25 ;  /* 0x000000012d19d824 */ /* 0x000fe200078e0219 */
[----:B0-----:R-:W-:Y:S01]  /*16d0*/  @!P5 LEA R42, P0, R44, R20, 0x2 ;  /* 0x000000142c2ad211 */ /* 0x001fe200078010ff */
[----:B------:R-:W-:Y:S02]  /*16e0*/  @!P4 IMAD R20, R24, R5, R38 ;  /* 0x000000051814c224 */ /* 0x000fe400078e0226 */
[----:B------:R-:W-:Y:S01]  /*16f0*/  @!P3 IMAD.MOV.U32 R45, RZ, RZ, R29 ;  /* 0x000000ffff2db224 */ /* 0x000fe200078e001d */
[----:B------:R-:W-:Y:S01]  /*1700*/  @!P5 LEA.HI.X R43, R44, R21, R25, 0x2, P0 ;  /* 0x000000152c2bd211 */ /* 0x000fe200000f1419 */
[----:B------:R-:W-:Y:S01]  /*1710*/  @!P3 IMAD.MOV.U32 R44, RZ, RZ, R28 ;  /* 0x000000ffff2cb224 */ /* 0x000fe200078e001c */
[----:B------:R-:W-:Y:S01]  /*1720*/  @!P3 SHF.R.S32.HI R21, RZ, 0x1f, R34 ;  /* 0x0000001fff15b819 */ /* 0x000fe20000011422 */
[----:B------:R-:W0:Y:S01]  /*1730*/  @!P3 LDC.64 R24, c[0x0][0x2b8] ;  /* 0x0000ae00ff18bb82 */ /* 0x000e220000000a00 */
[----:B------:R-:W-:Y:S02]  /*1740*/  @!P2 IMAD R35, R35, R12, RZ ;  /* 0x0000000c2323a224 */ /* 0x000fe400078e02ff */
[----:B------:R-:W-:Y:S01]  /*1750*/  @!P3 IMAD.WIDE.U32 R44, R12, R34, R44 ;  /* 0x000000220c2cb225 */ /* 0x000fe200078e002c */
[----:B-1----:R-:W-:-:S02]  /*1760*/  @!P4 LEA R46, P0, R48, R26, 0x2 ;  /* 0x0000001a302ec211 */ /* 0x002fc400078010ff */
[----:B------:R-:W-:Y:S01]  /*1770*/  @!P4 IADD3 R26, R49, R20, RZ ;  /* 0x00000014311ac210 */ /* 0x000fe20007ffe0ff */
[----:B------:R-:W-:Y:S02]  /*1780*/  @!P3 IMAD R21, R21, R12, RZ ;  /* 0x0000000c1515b224 */ /* 0x000fe400078e02ff */
[----:B------:R-:W-:Y:S01]  /*1790*/  @!P2 IMAD.MOV.U32 R49, RZ, RZ, R29 ;  /* 0x000000ffff31a224 */ /* 0x000fe200078e001d */
[----:B------:R-:W-:Y:S01]  /*17a0*/  @!P4 LEA.HI.X R47, R48, R27, R26, 0x2, P0 ;  /* 0x0000001b302fc211 */ /* 0x000fe200000f141a */
[----:B------:R-:W-:Y:S01]  /*17b0*/  @!P3 IMAD R34, R34, R5, R21 ;  /* 0x000000052222b224 */ /* 0x000fe200078e0215 */
[----:B------:R-:W-:Y:S01]  /*17c0*/  @!P1 SHF.R.S32.HI R27, RZ, 0x1f, R7 ;  /* 0x0000001fff1b9819 */ /* 0x000fe20000011407 */
[----:B------:R-:W1:Y:S01]  /*17d0*/  @!P1 LDC.64 R20, c[0x0][0x2b8] ;  /* 0x0000ae00ff149b82 */ /* 0x000e620000000a00 */
[----:B------:R-:W-:Y:S02]  /*17e0*/  IMAD.MOV.U32 R26, RZ, RZ, -0x800000 ;  /* 0xff800000ff1a7424 */ /* 0x000fe400078e00ff */
[----:B------:R-:W-:-:S02]  /*17f0*/  @!P2 IMAD.MOV.U32 R48, RZ, RZ, R28 ;  /* 0x000000ffff30a224 */ /* 0x000fc400078e001c */
[----:B------:R-:W-:Y:S02]  /*1800*/  @!P2 IMAD R35, R33, R5, R35 ;  /* 0x000000052123a224 */ /* 0x000fe400078e0223 */
[----:B------:R4:W5:Y:S01]  /*1810*/  @!P6 LDG.E R26, desc[UR8][R36.64] ;  /* 0x00000008241ae981 */ /* 0x000962000c1e1900 */
[----:B------:R-:W-:-:S04]  /*1820*/  @!P2 IMAD.WIDE.U32 R48, R12, R33, R48 ;  /* 0x000000210c30a225 */ /* 0x000fc800078e0030 */
[----:B------:R-:W-:Y:S02]  /*1830*/  IMAD.MOV.U32 R33, RZ, RZ, -0x800000 ;  /* 0xff800000ff217424 */ /* 0x000fe400078e00ff */
[----:B------:R-:W-:Y:S01]  /*1840*/  @!P1 IMAD.WIDE.U32 R28, R12, R7, R28 ;  /* 0x000000070c1c9225 */ /* 0x000fe200078e001c */
[----:B------:R-:W-:-:S03]  /*1850*/  @!P3 IADD3 R34, R45, R34, RZ ;  /* 0x000000222d22b210 */ /* 0x000fc60007ffe0ff */
[----:B------:R-:W5:Y:S01]  /*1860*/  @!P5 LDG.E R33, desc[UR8][R42.64] ;  /* 0x000000082a21d981 */ /* 0x000f62000c1e1900 */
[----:B0-----:R-:W-:Y:S01]  /*1870*/  @!P3 LEA R24, P5, R44, R24, 0x2 ;  /* 0x000000182c18b211 */ /* 0x001fe200078a10ff */
[----:B------:R-:W-:Y:S02]  /*1880*/  @!P2 IMAD.IADD R35, R49, 0x1, R35 ;  /* 0x000000013123a824 */ /* 0x000fe400078e0223 */
[----:B----4-:R-:W-:Y:S02]  /*1890*/  @!P1 IMAD R36, R27, R12, RZ ;  /* 0x0000000c1b249224 */ /* 0x010fe400078e02ff */
[----:B------:R-:W-:Y:S02]  /*18a0*/  IMAD.MOV.U32 R27, RZ, RZ, -0x800000 ;  /* 0xff800000ff1b7424 */ /* 0x000fe400078e00ff */
[----:B------:R-:W-:Y:S01]  /*18b0*/  @!P1 IMAD R36, R7, R5, R36 ;  /* 0x0000000507249224 */ /* 0x000fe200078e0224 */
[----:B-1----:R-:W-:-:S03]  /*18c0*/  @!P1 LEA R20, P0, R28, R20, 0x2 ;  /* 0x000000141c149211 */ /* 0x002fc600078010ff */
[----:B------:R-:W-:Y:S01]  /*18d0*/  @!P1 IMAD.IADD R36, R29, 0x1, R36 ;  /* 0x000000011d249824 */ /* 0x000fe200078e0224 */
[----:B------:R-:W4:Y:S01]  /*18e0*/  @!P4 LDG.E R27, desc[UR8][R46.64] ;  /* 0x000000082e1bc981 */ /* 0x000f22000c1e1900 */
[----:B--2---:R-:W-:Y:S01]  /*18f0*/  @!P2 LEA R22, P4, R48, R22, 0x2 ;  /* 0x000000163016a211 */ /* 0x004fe200078810ff */
[----:B------:R-:W-:Y:S01]  /*1900*/  IMAD.MOV.U32 R29, RZ, RZ, -0x800000 ;  /* 0xff800000ff1d7424 */ /* 0x000fe200078e00ff */
[----:B------:R-:W-:Y:S01]  /*1910*/  @!P3 LEA.HI.X R25, R44, R25, R34, 0x2, P5 ;  /* 0x000000192c19b211 */ /* 0x000fe200028f1422 */
[----:B------:R-:W-:Y:S01]  /*1920*/  IMAD.MOV.U32 R34, RZ, RZ, -0x800000 ;  /* 0xff800000ff227424 */ /* 0x000fe200078e00ff */
[----:B------:R-:W-:Y:S01]  /*1930*/  @!P1 LEA.HI.X R21, R28, R21, R36, 0x2, P0 ;  /* 0x000000151c159211 */ /* 0x000fe200000f1424 */
[----:B------:R-:W-:Y:S01]  /*1940*/  IMAD.MOV.U32 R28, RZ, RZ, -0x800000 ;  /* 0xff800000ff1c7424 */ /* 0x000fe200078e00ff */
[----:B------:R-:W-:Y:S01]  /*1950*/  @!P2 LEA.HI.X R23, R48, R23, R35, 0x2, P4 ;  /* 0x000000173017a211 */ /* 0x000fe200020f1423 */
[----:B------:R-:W2:Y:S04]  /*1960*/  @!P3 LDG.E R29, desc[UR8][R24.64] ;  /* 0x00000008181db981 */ /* 0x000ea8000c1e1900 */
[----:B------:R-:W2:Y:S04]  /*1970*/  @!P2 LDG.E R34, desc[UR8][R22.64] ;  /* 0x000000081622a981 */ /* 0x000ea8000c1e1900 */
[----:B------:R0:W2:Y:S02]  /*1980*/  @!P1 LDG.E R28, desc[UR8][R20.64] ;  /* 0x00000008141c9981 */ /* 0x0000a4000c1e1900 */
[----:B0-----:R-:W0:Y:S02]  /*1990*/  LDC R20, c[0x0][0x270] ;  /* 0x00009c00ff147b82 */ /* 0x001e240000000800 */
[----:B0-----:R-:W-:-:S04]  /*19a0*/  IABS R23, R20 ;  /* 0x0000001400177213 */ /* 0x001fc80000000000 */
[----:B------:R-:W0:Y:S08]  /*19b0*/  I2F.U32.RP R36, R23 ;  /* 0x0000001700247306 */ /* 0x000e300000209000 */
[----:B0-----:R-:W0:Y:S01]  /*19c0*/  MUFU.RCP R36, R36 ;  /* 0x0000002400247308 */ /* 0x001e220000001000 */
[----:B------:R-:W1:Y:S01]  /*19d0*/  S2R R7, SR_CgaCtaId ;  /* 0x0000000000077919 */ /* 0x000e620000008800 */
[----:B0-----:R-:W-:-:S06]  /*19e0*/  IADD3 R36, R36, 0xffffffe, RZ ;  /* 0x0ffffffe24247810 */ /* 0x001fcc0007ffe0ff */
[----:B------:R-:W0:Y:S01]  /*19f0*/  F2I.FTZ.U32.TRUNC.NTZ R37, R36 ;  /* 0x0000002400257305 */ /* 0x000e22000021f000 */
[----:B------:R-:W-:Y:S02]  /*1a00*/  IABS R22, R20 ;  /* 0x0000001400167213 */ /* 0x000fe40000000000 */
[----:B------:R-:W-:Y:S01]  /*1a10*/  MOV R25, 0x400 ;  /* 0x0000040000197802 */ /* 0x000fe20000000f00 */
[----:B0-----:R-:W-:Y:S02]  /*1a20*/  IMAD.MOV R21, RZ, RZ, -R37 ;  /* 0x000000ffff157224 */ /* 0x001fe400078e0a25 */
[----:B------:R-:W-:Y:S02]  /*1a30*/  IMAD.MOV.U32 R36, RZ, RZ, RZ ;  /* 0x000000ffff247224 */ /* 0x000fe400078e00ff */
[----:B------:R-:W-:Y:S01]  /*1a40*/  IMAD R24, R21, R23, RZ ;  /* 0x0000001715187224 */ /* 0x000fe200078e02ff */
[----:B------:R-:W-:-:S03]  /*1a50*/  IABS R21, R6 ;  /* 0x0000000600157213 */ /* 0x000fc60000000000 */
[----:B------:R-:W-:Y:S01]  /*1a60*/  IMAD.HI.U32 R24, R37, R24, R36 ;  /* 0x0000001825187227 */ /* 0x000fe200078e0024 */
[----:B-1----:R-:W-:-:S03]  /*1a70*/  LEA R7, R7, R25, 0x18 ;  /* 0x0000001907077211 */ /* 0x002fc600078ec0ff */
[----:B------:R-:W-:Y:S02]  /*1a80*/  IMAD.MOV R22, RZ, RZ, -R22 ;  /* 0x000000ffff167224 */ /* 0x000fe400078e0a16 */
[----:B------:R-:W-:Y:S01]  /*1a90*/  IMAD.HI.U32 R24, R24, R21, RZ ;  /* 0x0000001518187227 */ /* 0x000fe200078e00ff */
[C---:B------:R-:W-:Y:S02]  /*1aa0*/  ISETP.GT.AND P2, PT, R39.reuse, 0x3ff, PT ;  /* 0x000003ff2700780c */ /* 0x040fe40003f44270 */
[C---:B------:R-:W-:Y:S02]  /*1ab0*/  ISETP.GT.AND P1, PT, R39.reuse, 0x37f, PT ;  /* 0x0000037f2700780c */ /* 0x040fe40003f24270 */
[----:B------:R-:W-:Y:S01]  /*1ac0*/  ISETP.GT.AND P0, PT, R39, 0x2ff, PT ;  /* 0x000002ff2700780c */ /* 0x000fe20003f04270 */
[----:B------:R-:W-:Y:S02]  /*1ad0*/  IMAD R21, R24, R22, R21 ;  /* 0x0000001618157224 */ /* 0x000fe400078e0215 */
[----:B------:R-:W-:-:S03]  /*1ae0*/  IMAD R0, R0, 0x24, R7 ;  /* 0x0000002400007824 */ /* 0x000fc600078e0207 */
[----:B------:R-:W-:Y:S01]  /*1af0*/  ISETP.GT.U32.AND P4, PT, R23, R21, PT ;  /* 0x000000151700720c */ /* 0x000fe20003f84070 */
[----:B------:R-:W-:Y:S01]  /*1b00*/  IMAD R0, R11, 0x4, R0 ;  /* 0x000000040b007824 */ /* 0x000fe200078e0200 */
[C---:B------:R-:W-:Y:S02]  /*1b10*/  ISETP.GT.AND P3, PT, R39.reuse, 0x27f, PT ;  /* 0x0000027f2700780c */ /* 0x040fe40003f64270 */
[----:B------:R-:W-:-:S09]  /*1b20*/  ISETP.GT.AND P6, PT, R39, 0x7f, PT ;  /* 0x0000007f2700780c */ /* 0x000fd20003fc4270 */
[----:B------:R-:W-:Y:S01]  /*1b30*/  @!P4 IMAD.IADD R21, R21, 0x1, -R23 ;  /* 0x000000011515c824 */ /* 0x000fe200078e0a17 */
[----:B------:R-:W-:Y:S02]  /*1b40*/  LOP3.LUT R6, R6, R20, RZ, 0x3c, !PT ;  /* 0x0000001406067212 */ /* 0x000fe400078e3cff */
[----:B------:R-:W-:Y:S01]  /*1b50*/  @!P4 IADD3 R24, R24, 0x1, RZ ;  /* 0x000000011818c810 */ /* 0x000fe20007ffe0ff */
[----:B------:R-:W-:Y:S01]  /*1b60*/  BSSY B0, `(.L_x_11) ;  /* 0x0000032000007945 */ /* 0x000fe20003800000 */
[----:B---3--:R-:W-:Y:S01]  /*1b70*/  @!P2 STS [R0], R32 ;  /* 0x000000200000a388 */ /* 0x008fe20000000800 */
[----:B------:R-:W-:-:S03]  /*1b80*/  ISETP.GT.AND P2, PT, R39, 0x1ff, PT ;  /* 0x000001ff2700780c */ /* 0x000fc60003f44270 */
[----:B-----5:R-:W-:Y:S01]  /*1b90*/  @!P1 STS [R0+0x240], R19 ;  /* 0x0002401300009388 */ /* 0x020fe20000000800 */
[----:B------:R-:W-:-:S03]  /*1ba0*/  ISETP.GT.AND P1, PT, R39, 0x17f, PT ;  /* 0x0000017f2700780c */ /* 0x000fc60003f24270 */
[----:B------:R-:W-:Y:S01]  /*1bb0*/  @!P0 STS [R0+0x480], R26 ;  /* 0x0004801a00008388 */ /* 0x000fe20000000800 */
[----:B------:R-:W-:-:S03]  /*1bc0*/  ISETP.GT.AND P0, PT, R39, 0xff, PT ;  /* 0x000000ff2700780c */ /* 0x000fc60003f04270 */
[----:B------:R-:W-:Y:S01]  /*1bd0*/  @!P3 STS [R0+0x6c0], R33 ;  /* 0x0006c0210000b388 */ /* 0x000fe20000000800 */
[----:B------:R-:W-:-:S03]  /*1be0*/  ISETP.GE.U32.AND P3, PT, R21, R23, PT ;  /* 0x000000171500720c */ /* 0x000fc60003f66070 */
[----:B----4-:R-:W-:Y:S01]  /*1bf0*/  @!P2 STS [R0+0x900], R27 ;  /* 0x0009001b0000a388 */ /* 0x010fe20000000800 */
[----:B------:R-:W-:-:S03]  /*1c00*/  ISETP.GE.AND P2, PT, R6, RZ, PT ;  /* 0x000000ff0600720c */ /* 0x000fc60003f46270 */
[----:B--2---:R-:W-:Y:S04]  /*1c10*/  @!P1 STS [R0+0xb40], R29 ;  /* 0x000b401d00009388 */ /* 0x004fe80000000800 */
[----:B------:R-:W-:Y:S04]  /*1c20*/  @!P0 STS [R0+0xd80], R34 ;  /* 0x000d802200008388 */ /* 0x000fe80000000800 */
[----:B------:R0:W-:Y:S01]  /*1c30*/  @!P6 STS [R0+0xfc0], R28 ;  /* 0x000fc01c0000e388 */ /* 0x0001e20000000800 */
[----:B------:R-:W-:Y:S01]  /*1c40*/  ISETP.NE.AND P0, PT, R20, RZ, PT ;  /* 0x000000ff1400720c */ /* 0x000fe20003f05270 */
[----:B------:R-:W-:-:S04]  /*1c50*/  @P3 VIADD R24, R24, 0x1 ;  /* 0x0000000118183836 */ /* 0x000fc80000000000 */
[----:B------:R-:W-:Y:S01]  /*1c60*/  IMAD.MOV.U32 R6, RZ, RZ, R24 ;  /* 0x000000ffff067224 */ /* 0x000fe200078e0018 */
[----:B0-----:R-:W-:-:S04]  /*1c70*/  LOP3.LUT R0, R31, R15, RZ, 0xfc, !PT ;  /* 0x0000000f1f007212 */ /* 0x001fc800078efcff */
[----:B------:R-:W-:Y:S01]  /*1c80*/  ISETP.NE.U32.AND P1, PT, R0, RZ, PT ;  /* 0x000000ff0000720c */ /* 0x000fe20003f25070 */
[----:B------:R-:W-:Y:S02]  /*1c90*/  @!P2 IMAD.MOV R6, RZ, RZ, -R6 ;  /* 0x000000ffff06a224 */ /* 0x000fe400078e0a06 */
[----:B------:R-:W-:-:S10]  /*1ca0*/  @!P0 LOP3.LUT R6, RZ, R20, RZ, 0x33, !PT ;  /* 0x00000014ff068212 */ /* 0x000fd400078e33ff */
        /* <DEDUP_REMOVED lines=10> */
.L_x_12:
        /* <DEDUP_REMOVED lines=19> */
.L_x_13:
[----:B------:R-:W-:Y:S05]  /*1e80*/  BSYNC B0 ;  /* 0x0000000000007941 */ /* 0x000fea0003800000 */
.L_x_11:
[----:B------:R-:W-:Y:S01]  /*1e90*/  BAR.SYNC.DEFER_BLOCKING 0x0 ;  /* 0x0000000000007b1d */ /* 0x000fe20000010000 */
[----:B------:R-:W-:Y:S01]  /*1ea0*/  LEA.HI R10, R10, R39, RZ, 0x4 ;  /* 0x000000270a0a7211 */ /* 0x000fe200078f20ff */
[----:B------:R-:W-:Y:S01]  /*1eb0*/  IMAD.MOV.U32 R36, RZ, RZ, -0x800000 ;  /* 0xff800000ff247424 */ /* 0x000fe200078e00ff */
[----:B------:R-:W-:Y:S01]  /*1ec0*/  MOV R35, 0xff800000 ;  /* 0xff80000000237802 */ /* 0x000fe20000000f00 */
[----:B------:R-:W-:Y:S01]  /*1ed0*/  IMAD.MOV.U32 R37, RZ, RZ, -0x800000 ;  /* 0xff800000ff257424 */ /* 0x000fe200078e00ff */
[----:B------:R-:W-:Y:S01]  /*1ee0*/  LOP3.LUT R0, R10, 0xfffffff0, RZ, 0xc0, !PT ;  /* 0xfffffff00a007812 */ /* 0x000fe200078ec0ff */
[----:B------:R-:W-:Y:S01]  /*1ef0*/  IMAD.MOV.U32 R34, RZ, RZ, -0x800000 ;  /* 0xff800000ff227424 */ /* 0x000fe200078e00ff */
[----:B------:R-:W-:Y:S01]  /*1f00*/  MOV R30, 0xff800000 ;  /* 0xff800000001e7802 */ /* 0x000fe20000000f00 */
[----:B------:R-:W-:Y:S01]  /*1f10*/  IMAD.MOV.U32 R32, RZ, RZ, -0x800000 ;  /* 0xff800000ff207424 */ /* 0x000fe200078e00ff */
[----:B------:R-:W-:Y:S01]  /*1f20*/  ULDC.U8 UR4, c[0x0][0x3d9] ;  /* 0x0000f64000047ab9 */ /* 0x000fe20000000000 */
[----:B------:R-:W-:Y:S01]  /*1f30*/  IMAD.IADD R39, R39, 0x1, -R0 ;  /* 0x0000000127277824 */ /* 0x000fe200078e0a00 */
[----:B------:R-:W-:Y:S01]  /*1f40*/  BSSY B1, `(.L_x_14) ;  /* 0x0000268000017945 */ /* 0x000fe20003800000 */
[----:B------:R-:W-:-:S02]  /*1f50*/  IMAD.MOV.U32 R33, RZ, RZ, -0x800000 ;  /* 0xff800000ff217424 */ /* 0x000fc400078e00ff */
[----:B------:R-:W-:Y:S01]  /*1f60*/  IMAD R38, R39, 0x24, R7 ;  /* 0x0000002427267824 */ /* 0x000fe200078e0207 */
[----:B------:R-:W-:Y:S01]  /*1f70*/  SHF.R.S32.HI R7, RZ, 0x4, R10 ;  /* 0x00000004ff077819 */ /* 0x000fe2000001140a */
[----:B------:R-:W-:Y:S02]  /*1f80*/  IMAD.MOV.U32 R31, RZ, RZ, -0x800000 ;  /* 0xff800000ff1f7424 */ /* 0x000fe400078e00ff */
[----:B------:R-:W-:Y:S01]  /*1f90*/  IMAD.MOV.U32 R44, RZ, RZ, RZ ;  /* 0x000000ffff2c7224 */ /* 0x000fe200078e00ff */
[----:B------:R-:W-:-:S05]  /*1fa0*/  LEA R38, R7, R38, 0x2 ;  /* 0x0000002607267211 */ /* 0x000fca00078e10ff */
[----:B------:R-:W-:Y:S04]  /*1fb0*/  @!P6 LDS R36, [R38] ;  /* 0x000000002624e984 */ /* 0x000fe80000000800 */
[----:B------:R-:W0:Y:S04]  /*1fc0*/  @!P6 LDS R37, [R38+0x240] ;  /* 0x000240002625e984 */ /* 0x000e280000000800 */
[----:B------:R-:W1:Y:S04]  /*1fd0*/  @!P6 LDS R34, [R38+0x480] ;  /* 0x000480002622e984 */ /* 0x000e680000000800 */
[----:B------:R-:W2:Y:S04]  /*1fe0*/  @!P6 LDS R35, [R38+0x6c0] ;  /* 0x0006c0002623e984 */ /* 0x000ea80000000800 */
[----:B------:R-:W3:Y:S04]  /*1ff0*/  @!P6 LDS R32, [R38+0x900] ;  /* 0x000900002620e984 */ /* 0x000ee80000000800 */
[----:B------:R-:W4:Y:S04]  /*2000*/  @!P6 LDS R33, [R38+0xb40] ;  /* 0x000b40002621e984 */ /* 0x000f280000000800 */
[----:B------:R-:W5:Y:S04]  /*2010*/  @!P6 LDS R30, [R38+0xd80] ;  /* 0x000d8000261ee984 */ /* 0x000f680000000800 */
[----:B------:R-:W5:Y:S01]  /*2020*/  @!P6 LDS R31, [R38+0xfc0] ;  /* 0x000fc000261fe984 */ /* 0x000f620000000800 */
[----:B0-----:R-:W-:-:S04]  /*2030*/  FMNMX.FTZ R0, R36, R37, !PT ;  /* 0x0000002524007209 */ /* 0x001fc80007810000 */
[----:B-1----:R-:W-:-:S04]  /*2040*/  FMNMX.FTZ R0, R0, R34, !PT ;  /* 0x0000002200007209 */ /* 0x002fc80007810000 */
[----:B--2---:R-:W-:-:S04]  /*2050*/  FMNMX.FTZ R0, R0, R35, !PT ;  /* 0x0000002300007209 */ /* 0x004fc80007810000 */
[----:B---3--:R-:W-:-:S04]  /*2060*/  FMNMX.FTZ R0, R0, R32, !PT ;  /* 0x0000002000007209 */ /* 0x008fc80007810000 */
[----:B----4-:R-:W-:-:S04]  /*2070*/  FMNMX.FTZ R0, R0, R33, !PT ;  /* 0x0000002100007209 */ /* 0x010fc80007810000 */
[----:B-----5:R-:W-:-:S04]  /*2080*/  FMNMX.FTZ R0, R0, R30, !PT ;  /* 0x0000001e00007209 */ /* 0x020fc80007810000 */
[----:B------:R-:W-:-:S05]  /*2090*/  FMNMX.FTZ R0, R0, R31, !PT ;  /* 0x0000001f00007209 */ /* 0x000fca0007810000 */
[----:B------:R-:W0:Y:S02]  /*20a0*/  SHFL.BFLY PT, R10, R0, 0x8, 0x1f ;  /* 0x0d001f00000a7f89 */ /* 0x000e2400000e0000 */
[----:B0-----:R-:W-:-:S05]  /*20b0*/  FMNMX.FTZ R10, R0, R10, !PT ;  /* 0x0000000a000a7209 */ /* 0x001fca0007810000 */
[----:B------:R-:W0:Y:S02]  /*20c0*/  SHFL.BFLY PT, R0, R10, 0x4, 0x1f ;  /* 0x0c801f000a007f89 */ /* 0x000e2400000e0000 */
[----:B0-----:R-:W-:-:S05]  /*20d0*/  FMNMX.FTZ R0, R10, R0, !PT ;  /* 0x000000000a007209 */ /* 0x001fca0007810000 */
[----:B------:R-:W0:Y:S02]  /*20e0*/  SHFL.BFLY PT, R10, R0, 0x2, 0x1f ;  /* 0x0c401f00000a7f89 */ /* 0x000e2400000e0000 */
[----:B0-----:R-:W-:-:S05]  /*20f0*/  FMNMX.FTZ R10, R0, R10, !PT ;  /* 0x0000000a000a7209 */ /* 0x001fca0007810000 */
[----:B------:R-:W0:Y:S02]  /*2100*/  SHFL.BFLY PT, R0, R10, 0x1, 0x1f ;  /* 0x0c201f000a007f89 */ /* 0x000e2400000e0000 */
[----:B0-----:R-:W-:-:S04]  /*2110*/  FMNMX.FTZ R0, R10, R0, !PT ;  /* 0x000000000a007209 */ /* 0x001fc80007810000 */
[----:B------:R-:W-:-:S04]  /*2120*/  FSETP.NEU.FTZ.AND P0, PT, R0, -INF , PT ;  /* 0xff8000000000780b */ /* 0x000fc80003f1d000 */
[----:B------:R-:W-:Y:S02]  /*2130*/  FSEL R19, R0, RZ, P0 ;  /* 0x000000ff00137208 */ /* 0x000fe40000000000 */
[----:B------:R-:W-:-:S03]  /*2140*/  ISETP.GT.AND P0, PT, R3, RZ, PT ;  /* 0x000000ff0300720c */ /* 0x000fc60003f04270 */
[C---:B------:R-:W-:Y:S01]  /*2150*/  FADD.FTZ R0, -R19.reuse, R36 ;  /* 0x0000002413007221 */ /* 0x040fe20000010100 */
[C---:B------:R-:W-:Y:S01]  /*2160*/  FADD.FTZ R24, -R19.reuse, R37 ;  /* 0x0000002513187221 */ /* 0x040fe20000010100 */
[C---:B------:R-:W-:Y:S01]  /*2170*/  FADD.FTZ R23, -R19.reuse, R34 ;  /* 0x0000002213177221 */ /* 0x040fe20000010100 */
[----:B------:R-:W-:Y:S01]  /*2180*/  FADD.FTZ R22, -R19, R35 ;  /* 0x0000002313167221 */ /* 0x000fe20000010100 */
[----:B------:R-:W-:Y:S01]  /*2190*/  FMUL.FTZ R0, R0, 1.4426950216293334961 ;  /* 0x3fb8aa3b00007820 */ /* 0x000fe20000410000 */
[----:B------:R-:W-:Y:S01]  /*21a0*/  FMUL.FTZ R24, R24, 1.4426950216293334961 ;  /* 0x3fb8aa3b18187820 */ /* 0x000fe20000410000 */
[----:B------:R-:W-:Y:S01]  /*21b0*/  FMUL.FTZ R23, R23, 1.4426950216293334961 ;  /* 0x3fb8aa3b17177820 */ /* 0x000fe20000410000 */
[----:B------:R-:W-:Y:S01]  /*21c0*/  FMUL.FTZ R22, R22, 1.4426950216293334961 ;  /* 0x3fb8aa3b16167820 */ /* 0x000fe20000410000 */
[C---:B------:R-:W-:Y:S01]  /*21d0*/  FADD.FTZ R21, -R19.reuse, R32 ;  /* 0x0000002013157221 */ /* 0x040fe20000010100 */
[C---:B------:R-:W-:Y:S01]  /*21e0*/  FADD.FTZ R20, -R19.reuse, R33 ;  /* 0x0000002113147221 */ /* 0x040fe20000010100 */
[----:B------:R-:W-:Y:S01]  /*21f0*/  MUFU.EX2 R0, R0 ;  /* 0x0000000000007308 */ /* 0x000fe20000000800 */
[----:B------:R-:W-:Y:S01]  /*2200*/  FADD.FTZ R11, -R19, R30 ;  /* 0x0000001e130b7221 */ /* 0x000fe20000010100 */
[----:B------:R-:W-:Y:S01]  /*2210*/  FMUL.FTZ R21, R21, 1.4426950216293334961 ;  /* 0x3fb8aa3b15157820 */ /* 0x000fe20000410000 */
[----:B------:R-:W-:Y:S01]  /*2220*/  FMUL.FTZ R20, R20, 1.4426950216293334961 ;  /* 0x3fb8aa3b14147820 */ /* 0x000fe20000410000 */
[----:B------:R-:W-:Y:S01]  /*2230*/  FADD.FTZ R10, -R19, R31 ;  /* 0x0000001f130a7221 */ /* 0x000fe20000010100 */
[----:B------:R-:W-:-:S03]  /*2240*/  FMUL.FTZ R11, R11, 1.4426950216293334961 ;  /* 0x3fb8aa3b0b0b7820 */ /* 0x000fc60000410000 */
[----:B------:R-:W0:Y:S01]  /*2250*/  MUFU.EX2 R24, R24 ;  /* 0x0000001800187308 */ /* 0x000e220000000800 */
[----:B------:R-:W-:-:S07]  /*2260*/  FMUL.FTZ R10, R10, 1.4426950216293334961 ;  /* 0x3fb8aa3b0a0a7820 */ /* 0x000fce0000410000 */
[----:B------:R-:W1:Y:S08]  /*2270*/  MUFU.EX2 R23, R23 ;  /* 0x0000001700177308 */ /* 0x000e700000000800 */
[----:B------:R-:W2:Y:S01]  /*2280*/  MUFU.EX2 R22, R22 ;  /* 0x0000001600167308 */ /* 0x000ea20000000800 */
[----:B0-----:R-:W-:Y:S02]  /*2290*/  FADD.FTZ R24, R0, R24 ;  /* 0x0000001800187221 */ /* 0x001fe40000010000 */
[----:B------:R-:W0:Y:S05]  /*22a0*/  LDC R0, c[0x0][0x270] ;  /* 0x00009c00ff007b82 */ /* 0x000e2a0000000800 */
[----:B------:R-:W3:Y:S01]  /*22b0*/  MUFU.EX2 R21, R21 ;  /* 0x0000001500157308 */ /* 0x000ee20000000800 */
[----:B-1----:R-:W-:Y:S01]  /*22c0*/  FADD.FTZ R23, R24, R23 ;  /* 0x0000001718177221 */ /* 0x002fe20000010000 */
[----:B------:R-:W-:-:S06]  /*22d0*/  IABS R24, R3 ;  /* 0x0000000300187213 */ /* 0x000fcc0000000000 */
[----:B------:R-:W1:Y:S01]  /*22e0*/  MUFU.EX2 R20, R20 ;  /* 0x0000001400147308 */ /* 0x000e620000000800 */
[----:B--2---:R-:W-:Y:S01]  /*22f0*/  FADD.FTZ R22, R23, R22 ;  /* 0x0000001617167221 */ /* 0x004fe20000010000 */
[----:B------:R-:W-:-:S06]  /*2300*/  IADD3 R23, R24, UR5, RZ ;  /* 0x0000000518177c10 */ /* 0x000fcc000fffe0ff */
[----:B------:R-:W2:Y:S01]  /*2310*/  MUFU.EX2 R11, R11 ;  /* 0x0000000b000b7308 */ /* 0x000ea20000000800 */
[----:B---3--:R-:W-:Y:S01]  /*2320*/  FADD.FTZ R21, R22, R21 ;  /* 0x0000001516157221 */ /* 0x008fe20000010000 */
[----:B0-----:R-:W-:-:S06]  /*2330*/  IABS R22, R0 ;  /* 0x0000000000167213 */ /* 0x001fcc0000000000 */
[----:B------:R-:W0:Y:S01]  /*2340*/  MUFU.EX2 R10, R10 ;  /* 0x0000000a000a7308 */ /* 0x000e220000000800 */
[----:B-1----:R-:W-:-:S07]  /*2350*/  FADD.FTZ R20, R21, R20 ;  /* 0x0000001415147221 */ /* 0x002fce0000010000 */
[----:B------:R-:W1:Y:S01]  /*2360*/  I2F.U32.RP R28, R22 ;  /* 0x00000016001c7306 */ /* 0x000e620000209000 */
[----:B--2---:R-:W-:-:S04]  /*2370*/  FADD.FTZ R11, R20, R11 ;  /* 0x0000000b140b7221 */ /* 0x004fc80000010000 */
[----:B0-----:R-:W-:-:S03]  /*2380*/  FADD.FTZ R20, R11, R10 ;  /* 0x0000000a0b147221 */ /* 0x001fc60000010000 */
[----:B------:R-:W0:Y:S02]  /*2390*/  I2F.RP R11, R24 ;  /* 0x00000018000b7306 */ /* 0x000e240000209400 */
[----:B------:R-:W2:Y:S06]  /*23a0*/  SHFL.BFLY PT, R10, R20, 0x8, 0x1f ;  /* 0x0d001f00140a7f89 */ /* 0x000eac00000e0000 */
[----:B-1----:R-:W1:Y:S08]  /*23b0*/  MUFU.RCP R28, R28 ;  /* 0x0000001c001c7308 */ /* 0x002e700000001000 */
[----:B0-----:R-:W0:Y:S01]  /*23c0*/  MUFU.RCP R11, R11 ;  /* 0x0000000b000b7308 */ /* 0x001e220000001000 */
[----:B-1----:R-:W-:Y:S01]  /*23d0*/  IADD3 R28, R28, 0xffffffe, RZ ;  /* 0x0ffffffe1c1c7810 */ /* 0x002fe20007ffe0ff */
[----:B--2---:R-:W-:Y:S01]  /*23e0*/  FADD.FTZ R10, R20, R10 ;  /* 0x0000000a140a7221 */ /* 0x004fe20000010000 */
[----:B------:R-:W-:-:S05]  /*23f0*/  IABS R20, R23 ;  /* 0x0000001700147213 */ /* 0x000fca0000000000 */
[----:B------:R-:W1:Y:S01]  /*2400*/  F2I.FTZ.U32.TRUNC.NTZ R29, R28 ;  /* 0x0000001c001d7305 */ /* 0x000e62000021f000 */
[----:B------:R-:W2:Y:S01]  /*2410*/  SHFL.BFLY PT, R26, R10, 0x4, 0x1f ;  /* 0x0c801f000a1a7f89 */ /* 0x000ea200000e0000 */
[----:B0-----:R-:W-:-:S06]  /*2420*/  VIADD R11, R11, 0xffffffe ;  /* 0x0ffffffe0b0b7836 */ /* 0x001fcc0000000000 */
[----:B------:R-:W0:Y:S01]  /*2430*/  F2I.FTZ.U32.TRUNC.NTZ R45, R11 ;  /* 0x0000000b002d7305 */ /* 0x000e22000021f000 */
[----:B-1----:R-:W-:Y:S02]  /*2440*/  IMAD.MOV R21, RZ, RZ, -R29 ;  /* 0x000000ffff157224 */ /* 0x002fe400078e0a1d */
[----:B------:R-:W-:Y:S02]  /*2450*/  IMAD.MOV.U32 R28, RZ, RZ, RZ ;  /* 0x000000ffff1c7224 */ /* 0x000fe400078e00ff */
[----:B------:R-:W-:Y:S02]  /*2460*/  IMAD R21, R21, R22, RZ ;  /* 0x0000001615157224 */ /* 0x000fe400078e02ff */
[----:B0-----:R-:W-:Y:S01]  /*2470*/  IMAD.MOV R27, RZ, RZ, -R45 ;  /* 0x000000ffff1b7224 */ /* 0x001fe200078e0a2d */
[----:B------:R-:W-:Y:S01]  /*2480*/  IABS R11, R3 ;  /* 0x00000003000b7213 */ /* 0x000fe20000000000 */
[----:B------:R-:W-:Y:S01]  /*2490*/  IMAD.HI.U32 R21, R29, R21, R28 ;  /* 0x000000151d157227 */ /* 0x000fe200078e001c */
[----:B------:R-:W-:-:S03]  /*24a0*/  MOV R29, 0x7f800000 ;  /* 0x7f800000001d7802 */ /* 0x000fc60000000f00 */
[----:B--2---:R-:W-:Y:S01]  /*24b0*/  FADD.FTZ R26, R10, R26 ;  /* 0x0000001a0a1a7221 */ /* 0x004fe20000010000 */
[----:B------:R-:W-:Y:S01]  /*24c0*/  IABS R10, R0 ;  /* 0x00000000000a7213 */ /* 0x000fe20000000000 */
[----:B------:R-:W-:Y:S01]  /*24d0*/  IMAD R27, R27, R24, RZ ;  /* 0x000000181b1b7224 */ /* 0x000fe200078e02ff */
[----:B------:R-:W-:Y:S01]  /*24e0*/  IADD3 R11, RZ, -R11, RZ ;  /* 0x8000000bff0b7210 */ /* 0x000fe20007ffe0ff */
[----:B------:R-:W-:Y:S01]  /*24f0*/  IMAD.HI.U32 R21, R21, R20, RZ ;  /* 0x0000001415157227 */ /* 0x000fe200078e00ff */
[----:B------:R-:W0:Y:S01]  /*2500*/  SHFL.BFLY PT, R25, R26, 0x2, 0x1f ;  /* 0x0c401f001a197f89 */ /* 0x000e2200000e0000 */
[----:B------:R-:W-:Y:S02]  /*2510*/  IADD3 R10, RZ, -R10, RZ ;  /* 0x8000000aff0a7210 */ /* 0x000fe40007ffe0ff */
[----:B------:R-:W-:-:S06]  /*2520*/  IMAD.HI.U32 R27, R45, R27, R44 ;  /* 0x0000001b2d1b7227 */ /* 0x000fcc00078e002c */
[----:B------:R-:W-:-:S04]  /*2530*/  IMAD.HI.U32 R27, R27, R20, RZ ;  /* 0x000000141b1b7227 */ /* 0x000fc800078e00ff */
[----:B------:R-:W-:-:S05]  /*2540*/  IMAD R11, R27, R11, R20 ;  /* 0x0000000b1b0b7224 */ /* 0x000fca00078e0214 */
[----:B------:R-:W-:Y:S01]  /*2550*/  ISETP.GT.U32.AND P4, PT, R24, R11, PT ;  /* 0x0000000b1800720c */ /* 0x000fe20003f84070 */
[----:B0-----:R-:W-:Y:S01]  /*2560*/  FADD.FTZ R25, R26, R25 ;  /* 0x000000191a197221 */ /* 0x001fe20000010000 */
[----:B------:R-:W-:Y:S02]  /*2570*/  IMAD R26, R21, R10, R20 ;  /* 0x0000000a151a7224 */ /* 0x000fe400078e0214 */
[----:B------:R-:W0:Y:S03]  /*2580*/  S2R R10, SR_TID.X ;  /* 0x00000000000a7919 */ /* 0x000e260000002100 */
[----:B------:R-:W-:Y:S01]  /*2590*/  ISETP.GT.U32.AND P1, PT, R22, R26, PT ;  /* 0x0000001a1600720c */ /* 0x000fe20003f24070 */
[----:B------:R-:W1:Y:S05]  /*25a0*/  SHFL.BFLY PT, R20, R25, 0x1, 0x1f ;  /* 0x0c201f0019147f89 */ /* 0x000e6a00000e0000 */
[----:B------:R-:W-:-:S02]  /*25b0*/  @!P4 IMAD.IADD R11, R11, 0x1, -R24 ;  /* 0x000000010b0bc824 */ /* 0x000fc400078e0a18 */
[----:B------:R-:W-:Y:S01]  /*25c0*/  @!P4 VIADD R27, R27, 0x1 ;  /* 0x000000011b1bc836 */ /* 0x000fe20000000000 */
[----:B------:R-:W-:Y:S02]  /*25d0*/  ISETP.GT.AND P4, PT, R4, RZ, PT ;  /* 0x000000ff0400720c */ /* 0x000fe40003f84270 */
[-C--:B------:R-:W-:Y:S02]  /*25e0*/  ISETP.GE.U32.AND P2, PT, R11, R24.reuse, PT ;  /* 0x000000180b00720c */ /* 0x080fe40003f46070 */
[C---:B------:R-:W-:Y:S02]  /*25f0*/  LOP3.LUT R11, R23.reuse, R24, RZ, 0x3c, !PT ;  /* 0x00000018170b7212 */ /* 0x040fe400078e3cff */
[----:B------:R-:W-:Y:S02]  /*2600*/  LOP3.LUT R23, R23, R0, RZ, 0x3c, !PT ;  /* 0x0000000017177212 */ /* 0x000fe400078e3cff */
[----:B------:R-:W-:Y:S02]  /*2610*/  @!P1 IADD3 R26, R26, -R22, RZ ;  /* 0x800000161a1a9210 */ /* 0x000fe40007ffe0ff */
[----:B------:R-:W-:-:S02]  /*2620*/  ISETP.GE.AND P3, PT, R11, RZ, PT ;  /* 0x000000ff0b00720c */ /* 0x000fc40003f66270 */
[----:B------:R-:W-:Y:S01]  /*2630*/  ISETP.GE.U32.AND P5, PT, R26, R22, PT ;  /* 0x000000161a00720c */ /* 0x000fe20003fa6070 */
[----:B------:R-:W2:Y:S01]  /*2640*/  LDC R11, c[0x0][0x2c4] ;  /* 0x0000b100ff0b7b82 */ /* 0x000ea20000000800 */
[----:B------:R-:W-:Y:S01]  /*2650*/  @!P1 IADD3 R21, R21, 0x1, RZ ;  /* 0x0000000115159810 */ /* 0x000fe20007ffe0ff */
[----:B------:R-:W-:Y:S01]  /*2660*/  @P2 VIADD R27, R27, 0x1 ;  /* 0x000000011b1b2836 */ /* 0x000fe20000000000 */
[----:B------:R-:W-:Y:S02]  /*2670*/  SHF.R.S32.HI R26, RZ, 0x1f, R3 ;  /* 0x0000001fff1a7819 */ /* 0x000fe40000011403 */
[----:B------:R-:W-:Y:S01]  /*2680*/  ISETP.GE.AND P2, PT, R23, RZ, PT ;  /* 0x000000ff1700720c */ /* 0x000fe20003f46270 */
[----:B-1----:R-:W-:Y:S01]  /*2690*/  FADD.FTZ R25, R25, R20 ;  /* 0x0000001419197221 */ /* 0x002fe20000010000 */
[----:B------:R-:W-:Y:S01]  /*26a0*/  LEA.HI.SX32 R20, R3, 0x1, 0x1 ;  /* 0x0000000103147811 */ /* 0x000fe200078f0aff */
[----:B------:R-:W-:Y:S01]  /*26b0*/  @!P0 IMAD.MOV R20, RZ, RZ, R26 ;  /* 0x000000ffff148224 */ /* 0x000fe200078e021a */
[----:B------:R-:W-:Y:S01]  /*26c0*/  SHF.R.S32.HI R23, RZ, 0x1f, R4 ;  /* 0x0000001fff177819 */ /* 0x000fe20000011404 */
[----:B------:R-:W-:Y:S01]  /*26d0*/  @!P3 IMAD.MOV R27, RZ, RZ, -R27 ;  /* 0x000000ffff1bb224 */ /* 0x000fe200078e0a1b */
[----:B------:R-:W-:-:S02]  /*26e0*/  FSETP.NE.FTZ.AND P1, PT, R25, RZ, PT ;  /* 0x000000ff1900720b */ /* 0x000fc40003f35000 */
[----:B------:R-:W-:Y:S02]  /*26f0*/  @P5 IADD3 R21, R21, 0x1, RZ ;  /* 0x0000000115155810 */ /* 0x000fe40007ffe0ff */
[----:B------:R-:W-:Y:S02]  /*2700*/  ISETP.NE.AND P5, PT, R3, RZ, PT ;  /* 0x000000ff0300720c */ /* 0x000fe40003fa5270 */
[----:B------:R-:W-:Y:S02]  /*2710*/  ISETP.NE.AND P0, PT, R0, RZ, PT ;  /* 0x000000ff0000720c */ /* 0x000fe40003f05270 */
[----:B------:R-:W-:Y:S02]  /*2720*/  LEA.HI.SX32 R22, R4, 0x1, 0x1 ;  /* 0x0000000104167811 */ /* 0x000fe400078f0aff */
[----:B------:R-:W-:Y:S02]  /*2730*/  @!P4 IADD3 R22, R23, RZ, RZ ;  /* 0x000000ff1716c210 */ /* 0x000fe40007ffe0ff */
[----:B0-----:R-:W-:Y:S01]  /*2740*/  LOP3.LUT P4, RZ, R10, 0xf, RZ, 0xc0, !PT ;  /* 0x0000000f0aff7812 */ /* 0x001fe2000788c0ff */
[----:B------:R0:W1:Y:S01]  /*2750*/  @P1 MUFU.LG2 R23, R25 ;  /* 0x0000001900171308 */ /* 0x0000620000000c00 */
[----:B------:R-:W-:-:S02]  /*2760*/  ISETP.NE.AND P3, PT, RZ, UR4, PT ;  /* 0x00000004ff007c0c */ /* 0x000fc4000bf65270 */
[----:B------:R-:W-:Y:S02]  /*2770*/  ISETP.GT.OR P4, PT, R10, 0x7f, P4 ;  /* 0x0000007f0a00780c */ /* 0x000fe40002784670 */
[----:B------:R-:W-:Y:S02]  /*2780*/  @!P5 LOP3.LUT R27, RZ, R24, RZ, 0x33, !PT ;  /* 0x00000018ff1bd212 */ /* 0x000fe400078e33ff */
[----:B--2---:R-:W-:-:S05]  /*2790*/  SEL R11, R11, 0x1, !P3 ;  /* 0x000000010b0b7807 */ /* 0x004fca0005800000 */
[----:B------:R-:W-:Y:S01]  /*27a0*/  IMAD R6, R6, R11, RZ ;  /* 0x0000000b06067224 */ /* 0x000fe200078e02ff */
[----:B0-----:R-:W-:Y:S01]  /*27b0*/  MOV R25, R21 ;  /* 0x0000001500197202 */ /* 0x001fe20000000f00 */
[----:B-1----:R-:W-:Y:S01]  /*27c0*/  @P1 FFMA.FTZ R29, R23, 0.69314718246459960938, R19 ;  /* 0x3f317218171d1823 */ /* 0x002fe20000010013 */
[----:B------:R-:W-:-:S03]  /*27d0*/  SHF.R.S32.HI R21, RZ, 0x1f, R27 ;  /* 0x0000001fff157819 */ /* 0x000fc6000001141b */
[----:B------:R-:W-:Y:S01]  /*27e0*/  @!P2 IMAD.MOV R25, RZ, RZ, -R25 ;  /* 0x000000ffff19a224 */ /* 0x000fe200078e0a19 */
[----:B------:R-:W-:Y:S02]  /*27f0*/  ISETP.LT.U32.AND P2, PT, R8, R27, PT ;  /* 0x0000001b0800720c */ /* 0x000fe40003f41070 */
[----:B------:R-:W-:Y:S02]  /*2800*/  @!P0 LOP3.LUT R25, RZ, R0, RZ, 0x33, !PT ;  /* 0x00000000ff198212 */ /* 0x000fe400078e33ff */
[----:B------:R-:W-:-:S03]  /*2810*/  ISETP.LT.AND.EX P2, PT, R9, R21, PT, P2 ;  /* 0x000000150900720c */ /* 0x000fc60003f41320 */
[----:B------:R-:W-:Y:S01]  /*2820*/  IMAD R25, R25, R11, RZ ;  /* 0x0000000b19197224 */ /* 0x000fe200078e02ff */
[----:B------:R-:W-:Y:S01]  /*2830*/  SEL R11, R8, R27, P2 ;  /* 0x0000001b080b7207 */ /* 0x000fe20001000000 */
[----:B------:R-:W-:Y:S01]  /*2840*/  IMAD R8, R6, R22, RZ ;  /* 0x0000001606087224 */ /* 0x000fe200078e02ff */
[----:B------:R-:W-:Y:S01]  /*2850*/  SEL R10, R9, R21, P2 ;  /* 0x00000015090a7207 */ /* 0x000fe20001000000 */
[----:B------:R-:W-:Y:S01]  /*2860*/  IMAD R9, R20, R25, RZ ;  /* 0x0000001914097224 */ /* 0x000fe200078e02ff */
[----:B------:R-:W-:Y:S06]  /*2870*/  @P4 BRA `(.L_x_15) ;  /* 0x0000001c00504947 */ /* 0x000fec0003800000 */
[----:B------:R-:W-:Y:S01]  /*2880*/  ULDC.U8 UR4, c[0x0][0x3d8] ;  /* 0x0000f60000047ab9 */ /* 0x000fe20000000000 */
[C---:B------:R-:W-:Y:S02]  /*2890*/  IADD3 R44, P0, R7.reuse, UR7, RZ ;  /* 0x00000007072c7c10 */ /* 0x040fe4000ff1e0ff */
[----:B------:R-:W-:Y:S02]  /*28a0*/  ISETP.NE.AND P1, PT, RZ, UR4, PT ;  /* 0x00000004ff007c0c */ /* 0x000fe4000bf25270 */
[----:B------:R-:W-:-:S11]  /*28b0*/  LEA.HI.X.SX32 R45, R7, UR6, 0x1, P0 ;  /* 0x00000006072d7c11 */ /* 0x000fd600080f0eff */
[----:B------:R-:W-:Y:S05]  /*28c0*/  @!P1 BRA `(.L_x_16) ;  /* 0x0000001c002c9947 */ /* 0x000fea0003800000 */
[----:B------:R-:W-:Y:S02]  /*28d0*/  ISETP.GE.U32.AND P1, PT, R44, R12, PT ;  /* 0x0000000c2c00720c */ /* 0x000fe40003f26070 */
[----:B------:R-:W-:Y:S02]  /*28e0*/  ISETP.LT.U32.AND P0, PT, R0, 0x1, PT ;  /* 0x000000010000780c */ /* 0x000fe40003f01070 */
[----:B------:R-:W-:Y:S02]  /*28f0*/  ISETP.GE.AND.EX P1, PT, R45, R5, PT, P1 ;  /* 0x000000052d00720c */ /* 0x000fe40003f26310 */
[----:B------:R-:W-:-:S04]  /*2900*/  SHF.R.S32.HI R19, RZ, 0x1f, R0 ;  /* 0x0000001fff137819 */ /* 0x000fc80000011400 */
[----:B------:R-:W-:-:S04]  /*2910*/  ISETP.LT.AND.EX P0, PT, R19, RZ, PT, P0 ;  /* 0x000000ff1300720c */ /* 0x000fc80003f01300 */
[----:B------:R-:W-:Y:S02]  /*2920*/  SEL R6, R0, 0x1, P0 ;  /* 0x0000000100067807 */ /* 0x000fe40000000000 */
[----:B------:R-:W-:Y:S01]  /*2930*/  SEL R5, R19, RZ, P0 ;  /* 0x000000ff13057207 */ /* 0x000fe20000000000 */
[----:B------:R-:W-:Y:S06]  /*2940*/  @P1 BRA `(.L_x_15) ;  /* 0x0000001c001c1947 */ /* 0x000fec0003800000 */
[----:B------:R-:W-:Y:S01]  /*2950*/  IADD3 R0, P1, R6, 0x1, RZ ;  /* 0x0000000106007810 */ /* 0x000fe20007f3e0ff */
[----:B------:R-:W-:Y:S03]  /*2960*/  BSSY B0, `(.L_x_17) ;  /* 0x0000037000007945 */ /* 0x000fe60003800000 */
[----:B------:R-:W-:Y:S01]  /*2970*/  ISETP.GE.U32.AND P0, PT, R0, 0x3, PT ;  /* 0x000000030000780c */ /* 0x000fe20003f06070 */
[----:B------:R-:W-:-:S05]  /*2980*/  IMAD.X R0, RZ, RZ, R5, P1 ;  /* 0x000000ffff007224 */ /* 0x000fca00008e0605 */
[----:B------:R-:W-:-:S04]  /*2990*/  ISETP.GE.U32.AND.EX P0, PT, R0, RZ, PT, P0 ;  /* 0x000000ff0000720c */ /* 0x000fc80003f06100 */
[----:B------:R-:W-:Y:S02]  /*29a0*/  SEL R0, R5, RZ, !P0 ;  /* 0x000000ff05007207 */ /* 0x000fe40004000000 */
[----:B------:R-:W-:-:S03]  /*29b0*/  SEL R19, R6, RZ, !P0 ;  /* 0x000000ff06137207 */ /* 0x000fc60004000000 */
[-C--:B------:R-:W-:Y:S02]  /*29c0*/  IMAD R0, R0, R40.reuse, RZ ;  /* 0x0000002800007224 */ /* 0x080fe400078e02ff */
[----:B------:R-:W-:-:S04]  /*29d0*/  IMAD.WIDE.U32 R22, R19, R40, RZ ;  /* 0x0000002813167225 */ /* 0x000fc800078e00ff */
[----:B------:R-:W-:Y:S02]  /*29e0*/  IMAD R0, R19, R2, R0 ;  /* 0x0000000213007224 */ /* 0x000fe400078e0200 */
[----:B------:R-:W-:-:S03]  /*29f0*/  IMAD.WIDE.U32 R48, R22, R6, RZ ;  /* 0x0000000616307225 */ /* 0x000fc600078e00ff */
[----:B------:R-:W-:-:S05]  /*2a00*/  IADD3 R0, R23, R0, RZ ;  /* 0x0000000017007210 */ /* 0x000fca0007ffe0ff */
[----:B------:R-:W-:-:S04]  /*2a10*/  IMAD R20, R0, R6, RZ ;  /* 0x0000000600147224 */ /* 0x000fc800078e02ff */
[----:B------:R-:W-:-:S04]  /*2a20*/  IMAD R20, R5, R22, R20 ;  /* 0x0000001605147224 */ /* 0x000fc800078e0214 */
[----:B------:R-:W-:-:S05]  /*2a30*/  IMAD.IADD R20, R49, 0x1, R20 ;  /* 0x0000000131147824 */ /* 0x000fca00078e0214 */
        /* <DEDUP_REMOVED lines=9> */
[-C--:B------:R-:W-:Y:S02]  /*2ad0*/  IADD3 R21, P0, RZ, -R0.reuse, RZ ;  /* 0x80000000ff157210 */ /* 0x080fe40007f1e0ff */
[----:B------:R-:W-:Y:S02]  /*2ae0*/  MOV R50, R0 ;  /* 0x0000000000327202 */ /* 0x000fe40000000f00 */
[----:B------:R-:W-:Y:S01]  /*2af0*/  IADD3.X R19, RZ, ~R25, RZ, P0, !PT ;  /* 0x80000019ff137210 */ /* 0x000fe200007fe4ff */
[----:B------:R-:W-:Y:S01]  /*2b00*/  IMAD.WIDE.U32 R44, R48, R21, R44 ;  /* 0x00000015302c7225 */ /* 0x000fe200078e002c */
[----:B------:R-:W-:-:S03]  /*2b10*/  MOV R51, R25 ;  /* 0x0000001900337202 */ /* 0x000fc60000000f00 */
[----:B------:R-:W-:-:S04]  /*2b20*/  IMAD R19, R19, R48, RZ ;  /* 0x0000003013137224 */ /* 0x000fc800078e02ff */
[----:B------:R-:W-:Y:S01]  /*2b30*/  IMAD R19, R20, R21, R19 ;  /* 0x0000001514137224 */ /* 0x000fe200078e0213 */
[----:B------:R-:W-:-:S04]  /*2b40*/  MOV R20, R44 ;  /* 0x0000002c00147202 */ /* 0x000fc80000000f00 */
[----:B------:R-:W-:Y:S01]  /*2b50*/  IADD3 R19, R45, R19, RZ ;  /* 0x000000132d137210 */ /* 0x000fe20007ffe0ff */
[----:B------:R-:W-:Y:S05]  /*2b60*/  BRA `(.L_x_19) ;  /* 0x0000000000587947 */ /* 0x000fea0003800000 */
.L_x_18:
[----:B------:R-:W0:Y:S01]  /*2b70*/  I2F.U32.RP R20, R48 ;  /* 0x0000003000147306 */ /* 0x000e220000209000 */
[----:B------:R-:W-:Y:S01]  /*2b80*/  ISETP.NE.U32.AND P0, PT, R48, RZ, PT ;  /* 0x000000ff3000720c */ /* 0x000fe20003f05070 */
[----:B------:R-:W-:Y:S01]  /*2b90*/  HFMA2.MMA R51, -RZ, RZ, 0, 0 ;  /* 0x00000000ff337435 */ /* 0x000fe200000001ff */
[----:B------:R-:W-:-:S05]  /*2ba0*/  MOV R19, RZ ;  /* 0x000000ff00137202 */ /* 0x000fca0000000f00 */
[----:B0-----:R-:W0:Y:S02]  /*2bb0*/  MUFU.RCP R20, R20 ;  /* 0x0000001400147308 */ /* 0x001e240000001000 */
[----:B0-----:R-:W-:-:S06]  /*2bc0*/  IADD3 R20, R20, 0xffffffe, RZ ;  /* 0x0ffffffe14147810 */ /* 0x001fcc0007ffe0ff */
        /* <DEDUP_REMOVED lines=13> */
[----:B------:R-:W-:-:S05]  /*2ca0*/  @!P0 LOP3.LUT R50, RZ, R48, RZ, 0x33, !PT ;  /* 0x00000030ff328212 */ /* 0x000fca00078e33ff */
[----:B------:R-:W-:-:S04]  /*2cb0*/  IMAD.MOV R20, RZ, RZ, -R50 ;  /* 0x000000ffff147224 */ /* 0x000fc800078e0a32 */
[----:B------:R-:W-:Y:S02]  /*2cc0*/  IMAD R20, R48, R20, R44 ;  /* 0x0000001430147224 */ /* 0x000fe400078e022c */
.L_x_19:
[----:B------:R-:W-:Y:S05]  /*2cd0*/  BSYNC B0 ;  /* 0x0000000000007941 */ /* 0x000fea0003800000 */
.L_x_17:
[----:B------:R-:W-:Y:S01]  /*2ce0*/  LOP3.LUT R0, R19, R2, RZ, 0xfc, !PT ;  /* 0x0000000213007212 */ /* 0x000fe200078efcff */
[----:B------:R-:W-:Y:S03]  /*2cf0*/  BSSY B0, `(.L_x_20) ;  /* 0x0000029000007945 */ /* 0x000fe60003800000 */
[----:B------:R-:W-:-:S13]  /*2d00*/  ISETP.NE.U32.AND P0, PT, R0, RZ, PT ;  /* 0x000000ff0000720c */ /* 0x000fda0003f05070 */
[----:B------:R-:W-:Y:S05]  /*2d10*/  @!P0 BRA `(.L_x_21) ;  /* 0x0000000000408947 */ /* 0x000fea0003800000 */
[----:B------:R-:W-:Y:S01]  /*2d20*/  IMAD.MOV.U32 R27, RZ, RZ, R20 ;  /* 0x000000ffff1b7224 */ /* 0x000fe200078e0014 */
[----:B------:R-:W-:Y:S01]  /*2d30*/  MOV R25, R40 ;  /* 0x0000002800197202 */ /* 0x000fe20000000f00 */
[----:B------:R-:W-:Y:S01]  /*2d40*/  IMAD.MOV.U32 R24, RZ, RZ, R2 ;  /* 0x000000ffff187224 */ /* 0x000fe200078e0002 */
[----:B------:R-:W-:Y:S02]  /*2d50*/  MOV R23, 0x2d70 ;  /* 0x00002d7000177802 */ /* 0x000fe40000000f00 */
[----:B------:R-:W-:Y:S05]  /*2d60*/  CALL.REL.NOINC `($__internal_0_$__cuda_sm20_div_s64) ;  /* 0x0000002000f87944 */ /* 0x000fea0003c00000 */
[----:B------:R-:W-:Y:S01]  /*2d70*/  IADD3 R22, P0, RZ, -R0, RZ ;  /* 0x80000000ff167210 */ /* 0x000fe20007f1e0ff */
[----:B------:R-:W-:Y:S01]  /*2d80*/  IMAD.MOV.U32 R45, RZ, RZ, R25 ;  /* 0x000000ffff2d7224 */ /* 0x000fe200078e0019 */
[----:B------:R-:W-:Y:S02]  /*2d90*/  MOV R26, R20 ;  /* 0x00000014001a7202 */ /* 0x000fe40000000f00 */
[----:B------:R-:W-:Y:S02]  /*2da0*/  IADD3.X R21, RZ, ~R25, RZ, P0, !PT ;  /* 0x80000019ff157210 */ /* 0x000fe400007fe4ff */
[----:B------:R-:W-:Y:S02]  /*2db0*/  MOV R27, R19 ;  /* 0x00000013001b7202 */ /* 0x000fe40000000f00 */
[----:B------:R-:W-:Y:S01]  /*2dc0*/  MOV R44, R0 ;  /* 0x00000000002c7202 */ /* 0x000fe20000000f00 */
[----:B------:R-:W-:Y:S02]  /*2dd0*/  IMAD R21, R21, R40, RZ ;  /* 0x0000002815157224 */ /* 0x000fe400078e02ff */
[----:B------:R-:W-:-:S04]  /*2de0*/  IMAD.WIDE.U32 R40, R40, R22, R26 ;  /* 0x0000001628287225 */ /* 0x000fc800078e001a */
[----:B------:R-:W-:-:S04]  /*2df0*/  IMAD R2, R2, R22, R21 ;  /* 0x0000001602027224 */ /* 0x000fc800078e0215 */
[----:B------:R-:W-:Y:S01]  /*2e00*/  IMAD.IADD R2, R41, 0x1, R2 ;  /* 0x0000000129027824 */ /* 0x000fe200078e0202 */
[----:B------:R-:W-:Y:S05]  /*2e10*/  BRA `(.L_x_22) ;  /* 0x0000000000587947 */ /* 0x000fea0003800000 */
.L_x_21:
        /* <DEDUP_REMOVED lines=22> */
.L_x_22:
[----:B------:R-:W-:Y:S05]  /*2f80*/  BSYNC B0 ;  /* 0x0000000000007941 */ /* 0x000fea0003800000 */
.L_x_20:
[----:B------:R-:W0:Y:S01]  /*2f90*/  LDC R26, c[0x0][0x2c0] ;  /* 0x0000b000ff1a7b82 */ /* 0x000e220000000800 */
[----:B------:R-:W-:Y:S01]  /*2fa0*/  LOP3.LUT R0, R45, R5, RZ, 0xfc, !PT ;  /* 0x000000052d007212 */ /* 0x000fe200078efcff */
[----:B------:R-:W-:Y:S03]  /*2fb0*/  BSSY B0, `(.L_x_23) ;  /* 0x000002c000007945 */ /* 0x000fe60003800000 */
[----:B------:R-:W-:Y:S02]  /*2fc0*/  ISETP.NE.U32.AND P0, PT, R0, RZ, PT ;  /* 0x000000ff0000720c */ /* 0x000fe40003f05070 */
[----:B0-----:R-:W-:-:S11]  /*2fd0*/  SEL R26, R26, 0x1, P3 ;  /* 0x000000011a1a7807 */ /* 0x001fd60001800000 */
[----:B------:R-:W-:Y:S05]  /*2fe0*/  @!P0 BRA `(.L_x_24) ;  /* 0x0000000000488947 */ /* 0x000fea0003800000 */
[----:B------:R-:W-:Y:S01]  /*2ff0*/  IMAD.MOV.U32 R27, RZ, RZ, R44 ;  /* 0x000000ffff1b7224 */ /* 0x000fe200078e002c */
[----:B------:R-:W-:Y:S01]  /*3000*/  MOV R25, R6 ;  /* 0x0000000600197202 */ /* 0x000fe20000000f00 */
[----:B------:R-:W-:Y:S01]  /*3010*/  IMAD.MOV.U32 R19, RZ, RZ, R45 ;  /* 0x000000ffff137224 */ /* 0x000fe200078e002d */
[----:B------:R-:W-:Y:S02]  /*3020*/  MOV R24, R5 ;  /* 0x0000000500187202 */ /* 0x000fe40000000f00 */
[----:B------:R-:W-:Y:S02]  /*3030*/  MOV R23, 0x3050 ;  /* 0x0000305000177802 */ /* 0x000fe40000000f00 */
[----:B------:R-:W-:Y:S05]  /*3040*/  CALL.REL.NOINC `($__internal_0_$__cuda_sm20_div_s64) ;  /* 0x0000002000407944 */ /* 0x000fea0003c00000 */
[----:B------:R-:W-:Y:S01]  /*3050*/  IADD3 R20, P0, RZ, -R0, RZ ;  /* 0x80000000ff147210 */ /* 0x000fe20007f1e0ff */
[----:B------:R-:W-:Y:S01]  /*3060*/  IMAD.MOV.U32 R23, RZ, RZ, R45 ;  /* 0x000000ffff177224 */ /* 0x000fe200078e002d */
[----:B------:R-:W-:Y:S02]  /*3070*/  MOV R22, R44 ;  /* 0x0000002c00167202 */ /* 0x000fe40000000f00 */
[----:B------:R-:W-:-:S03]  /*3080*/  IADD3.X R19, RZ, ~R25, RZ, P0, !PT ;  /* 0x80000019ff137210 */ /* 0x000fc600007fe4ff */
[----:B------:R-:W-:-:S04]  /*3090*/  IMAD.WIDE.U32 R22, R6, R20, R22 ;  /* 0x0000001406167225 */ /* 0x000fc800078e0016 */
[----:B------:R-:W-:Y:S01]  /*30a0*/  IMAD R19, R19, R6, RZ ;  /* 0x0000000613137224 */ /* 0x000fe200078e02ff */
[----:B------:R-:W-:Y:S02]  /*30b0*/  MOV R44, R22 ;  /* 0x00000016002c7202 */ /* 0x000fe40000000f00 */
[----:B------:R-:W-:Y:S01]  /*30c0*/  MOV R22, R0 ;  /* 0x0000000000167202 */ /* 0x000fe20000000f00 */
[----:B------:R-:W-:-:S04]  /*30d0*/  IMAD R5, R5, R20, R19 ;  /* 0x0000001405057224 */ /* 0x000fc800078e0213 */
[----:B------:R-:W-:Y:S01]  /*30e0*/  IMAD.IADD R5, R23, 0x1, R5 ;  /* 0x0000000117057824 */ /* 0x000fe200078e0205 */
[----:B------:R-:W-:Y:S01]  /*30f0*/  MOV R23, R25 ;  /* 0x0000001900177202 */ /* 0x000fe20000000f00 */
[----:B------:R-:W-:Y:S05]  /*3100*/  BRA `(.L_x_25) ;  /* 0x0000000000587947 */ /* 0x000fea0003800000 */
.L_x_24:
        /* <DEDUP_REMOVED lines=22> */
.L_x_25:
[----:B------:R-:W-:Y:S05]  /*3270*/  BSYNC B0 ;  /* 0x0000000000007941 */ /* 0x000fea0003800000 */
.L_x_23:
[-C--:B------:R-:W-:Y:S01]  /*3280*/  IMAD R0, R43, R18.reuse, RZ ;  /* 0x000000122b007224 */ /* 0x080fe200078e02ff */
[----:B------:R-:W-:Y:S01]  /*3290*/  ULDC.U8 UR10, c[0x0][0x3d9] ;  /* 0x0000f640000a7ab9 */ /* 0x000fe20000000000 */
[C---:B------:R-:W-:Y:S01]  /*32a0*/  IMAD.WIDE.U32 R48, R42.reuse, R18, RZ ;  /* 0x000000122a307225 */ /* 0x040fe200078e00ff */
[----:B------:R-:W-:Y:S01]  /*32b0*/  UISETP.NE.AND UP0, UPT, UR10, URZ, UPT ;  /* 0x0000003f0a00728c */ /* 0x000fe2000bf05270 */
[----:B------:R-:W-:Y:S01]  /*32c0*/  BSSY B0, `(.L_x_26) ;  /* 0x0000047000007945 */ /* 0x000fe20003800000 */
[----:B------:R-:W-:Y:S01]  /*32d0*/  ULDC.64 UR4, c[0x0][0x2c0] ;  /* 0x0000b00000047ab9 */ /* 0x000fe20000000a00 */
[----:B------:R-:W-:Y:S01]  /*32e0*/  IMAD R0, R42, R17, R0 ;  /* 0x000000112a007224 */ /* 0x000fe200078e0200 */
[----:B------:R-:W-:Y:S01]  /*32f0*/  UIMAD UR4, UR4, UR5, URZ ;  /* 0x00000005040472a4 */ /* 0x000fe2000f8e023f */
[----:B------:R-:W-:Y:S01]  /*3300*/  IMAD R2, R2, R26, RZ ;  /* 0x0000001a02027224 */ /* 0x000fe200078e02ff */
[----:B------:R-:W-:Y:S02]  /*3310*/  USEL UR5, UR5, 0x1, !UP0 ;  /* 0x0000000105057887 */ /* 0x000fe4000c000000 */
[----:B------:R-:W-:Y:S01]  /*3320*/  IADD3 R0, R49, R0, RZ ;  /* 0x0000000031007210 */ /* 0x000fe20007ffe0ff */
[----:B------:R-:W-:Y:S01]  /*3330*/  USHF.R.S32.HI UR11, URZ, 0x1f, UR4 ;  /* 0x0000001f3f0b7899 */ /* 0x000fe20008011404 */
[----:B------:R-:W-:Y:S01]  /*3340*/  IMAD R6, R5, UR4, RZ ;  /* 0x0000000405067c24 */ /* 0x000fe2000f8e02ff */
[----:B------:R-:W-:Y:S01]  /*3350*/  USHF.R.S32.HI UR10, URZ, 0x1f, UR5 ;  /* 0x0000001f3f0a7899 */ /* 0x000fe20008011405 */
[----:B------:R-:W-:-:S02]  /*3360*/  IMAD R5, R23, UR5, RZ ;  /* 0x0000000517057c24 */ /* 0x000fc4000f8e02ff */
[----:B------:R-:W-:Y:S01]  /*3370*/  IMAD R20, R0, R16, RZ ;  /* 0x0000001000147224 */ /* 0x000fe200078e02ff */
[----:B------:R-:W-:Y:S01]  /*3380*/  SHF.R.S32.HI R0, RZ, 0x1f, R26 ;  /* 0x0000001fff007819 */ /* 0x000fe2000001141a */
[----:B------:R-:W-:Y:S02]  /*3390*/  IMAD R6, R44, UR11, R6 ;  /* 0x0000000b2c067c24 */ /* 0x000fe4000f8e0206 */
[----:B------:R-:W-:Y:S02]  /*33a0*/  IMAD R20, R15, R48, R20 ;  /* 0x000000300f147224 */ /* 0x000fe400078e0214 */
[----:B------:R-:W-:-:S04]  /*33b0*/  IMAD.WIDE.U32 R48, R48, R16, RZ ;  /* 0x0000001030307225 */ /* 0x000fc800078e00ff */
[----:B------:R-:W-:Y:S01]  /*33c0*/  IMAD R2, R0, R40, R2 ;  /* 0x0000002800027224 */ /* 0x000fe200078e0202 */
[----:B------:R-:W-:Y:S01]  /*33d0*/  IADD3 R20, R49, R20, RZ ;  /* 0x0000001431147210 */ /* 0x000fe20007ffe0ff */
[----:B------:R-:W-:-:S03]  /*33e0*/  IMAD.WIDE.U32 R40, R40, R26, RZ ;  /* 0x0000001a28287225 */ /* 0x000fc600078e00ff */
[----:B------:R-:W-:Y:S01]  /*33f0*/  LOP3.LUT R0, R51, R20, RZ, 0xfc, !PT ;  /* 0x0000001433007212 */ /* 0x000fe200078efcff */
[----:B------:R-:W-:Y:S01]  /*3400*/  IMAD.WIDE.U32 R44, R44, UR4, RZ ;  /* 0x000000042c2c7c25 */ /* 0x000fe2000f8e00ff */
[----:B------:R-:W-:Y:S02]  /*3410*/  IADD3 R2, R41, R2, RZ ;  /* 0x0000000229027210 */ /* 0x000fe40007ffe0ff */
[----:B------:R-:W-:Y:S01]  /*3420*/  ISETP.NE.U32.AND P0, PT, R0, RZ, PT ;  /* 0x000000ff0000720c */ /* 0x000fe20003f05070 */
[C---:B------:R-:W-:Y:S01]  /*3430*/  IMAD R5, R22.reuse, UR10, R5 ;  /* 0x0000000a16057c24 */ /* 0x040fe2000f8e0205 */
[----:B------:R-:W-:Y:S01]  /*3440*/  IADD3 R6, R45, R6, RZ ;  /* 0x000000062d067210 */ /* 0x000fe20007ffe0ff */
[----:B------:R-:W-:-:S04]  /*3450*/  IMAD.WIDE.U32 R42, R22, UR5, RZ ;  /* 0x00000005162a7c25 */ /* 0x000fc8000f8e00ff */
[----:B------:R-:W-:Y:S01]  /*3460*/  IMAD R4, R4, UR4, RZ ;  /* 0x0000000404047c24 */ /* 0x000fe2000f8e02ff */
[----:B------:R-:W-:Y:S01]  /*3470*/  IADD3 R5, R43, R5, RZ ;  /* 0x000000052b057210 */ /* 0x000fe20007ffe0ff */
[----:B------:R-:W-:-:S04]  /*3480*/  IMAD R3, R3, UR4, RZ ;  /* 0x0000000403037c24 */ /* 0x000fc8000f8e02ff */
        /* <DEDUP_REMOVED lines=10> */
[----:B------:R-:W-:-:S05]  /*3530*/  IADD3.X R19, RZ, ~R25, RZ, P0, !PT ;  /* 0x80000019ff137210 */ /* 0x000fca00007fe4ff */
[-C--:B------:R-:W-:Y:S02]  /*3540*/  IMAD R19, R19, R48.reuse, RZ ;  /* 0x0000003013137224 */ /* 0x080fe400078e02ff */
[----:B------:R-:W-:-:S04]  /*3550*/  IMAD.WIDE.U32 R48, R21, R48, R22 ;  /* 0x0000003015307225 */ /* 0x000fc800078e0016 */
[----:B------:R-:W-:Y:S01]  /*3560*/  IMAD R19, R20, R21, R19 ;  /* 0x0000001514137224 */ /* 0x000fe200078e0213 */
[----:B------:R-:W-:Y:S02]  /*3570*/  MOV R20, R48 ;  /* 0x0000003000147202 */ /* 0x000fe40000000f00 */
[----:B------:R-:W-:Y:S01]  /*3580*/  MOV R48, R0 ;  /* 0x0000000000307202 */ /* 0x000fe20000000f00 */
[----:B------:R-:W-:Y:S01]  /*3590*/  IMAD.IADD R19, R49, 0x1, R19 ;  /* 0x0000000131137824 */ /* 0x000fe200078e0213 */
[----:B------:R-:W-:Y:S01]  /*35a0*/  MOV R49, R25 ;  /* 0x0000001900317202 */ /* 0x000fe20000000f00 */
[----:B------:R-:W-:Y:S05]  /*35b0*/  BRA `(.L_x_28) ;  /* 0x00000000005c7947 */ /* 0x000fea0003800000 */
.L_x_27:
[----:B------:R-:W0:Y:S01]  /*35c0*/  I2F.U32.RP R0, R48 ;  /* 0x0000003000007306 */ /* 0x000e220000209000 */
[----:B------:R-:W-:Y:S01]  /*35d0*/  IMAD.MOV.U32 R20, RZ, RZ, RZ ;  /* 0x000000ffff147224 */ /* 0x000fe200078e00ff */
[----:B------:R-:W-:Y:S01]  /*35e0*/  ISETP.NE.U32.AND P0, PT, R48, RZ, PT ;  /* 0x000000ff3000720c */ /* 0x000fe20003f05070 */
[----:B------:R-:W-:-:S05]  /*35f0*/  IMAD.MOV.U32 R19, RZ, RZ, RZ ;  /* 0x000000ffff137224 */ /* 0x000fca00078e00ff */
[----:B0-----:R-:W0:Y:S02]  /*3600*/  MUFU.RCP R0, R0 ;  /* 0x0000000000007308 */ /* 0x001e240000001000 */
[----:B0-----:R-:W-:-:S06]  /*3610*/  IADD3 R0, R0, 0xffffffe, RZ ;  /* 0x0ffffffe00007810 */ /* 0x001fcc0007ffe0ff */
[----:B------:R-:W0:Y:S02]  /*3620*/  F2I.FTZ.U32.TRUNC.NTZ R21, R0 ;  /* 0x0000000000157305 */ /* 0x000e24000021f000 */
[----:B0-----:R-:W-:-:S05]  /*3630*/  IADD3 R0, RZ, -R21, RZ ;  /* 0x80000015ff007210 */ /* 0x001fca0007ffe0ff */
        /* <DEDUP_REMOVED lines=11> */
[----:B------:R-:W-:-:S05]  /*36f0*/  IADD3 R20, -R49, RZ, RZ ;  /* 0x000000ff31147210 */ /* 0x000fca0007ffe1ff */
[----:B------:R-:W-:Y:S01]  /*3700*/  IMAD R20, R48, R20, R50 ;  /* 0x0000001430147224 */ /* 0x000fe200078e0232 */
[----:B------:R-:W-:Y:S01]  /*3710*/  MOV R48, R49 ;  /* 0x0000003100307202 */ /* 0x000fe20000000f00 */
[----:B------:R-:W-:Y:S02]  /*3720*/  IMAD.MOV.U32 R49, RZ, RZ, RZ ;  /* 0x000000ffff317224 */ /* 0x000fe400078e00ff */
.L_x_28:
[----:B------:R-:W-:Y:S05]  /*3730*/  BSYNC B0 ;  /* 0x0000000000007941 */ /* 0x000fea0003800000 */
.L_x_26:
        /* <DEDUP_REMOVED lines=20> */
.L_x_30:
[----:B------:R-:W0:Y:S01]  /*3880*/  I2F.U32.RP R0, R18 ;  /* 0x0000001200007306 */ /* 0x000e220000209000 */
[----:B------:R-:W-:Y:S01]  /*3890*/  HFMA2.MMA R50, -RZ, RZ, 0, 0 ;  /* 0x00000000ff327435 */ /* 0x000fe200000001ff */
[----:B------:R-:W-:Y:S02]  /*38a0*/  ISETP.NE.U32.AND P0, PT, R18, RZ, PT ;  /* 0x000000ff1200720c */ /* 0x000fe40003f05070 */
[----:B------:R-:W-:-:S04]  /*38b0*/  MOV R17, RZ ;  /* 0x000000ff00117202 */ /* 0x000fc80000000f00 */
[----:B0-----:R-:W0:Y:S02]  /*38c0*/  MUFU.RCP R0, R0 ;  /* 0x0000000000007308 */ /* 0x001e240000001000 */
[----:B0-----:R-:W-:-:S06]  /*38d0*/  IADD3 R0, R0, 0xffffffe, RZ ;  /* 0x0ffffffe00007810 */ /* 0x001fcc0007ffe0ff */
[----:B------:R-:W0:Y:S02]  /*38e0*/  F2I.FTZ.U32.TRUNC.NTZ R51, R0 ;  /* 0x0000000000337305 */ /* 0x000e24000021f000 */
[----:B0-----:R-:W-:-:S04]  /*38f0*/  IMAD.MOV R0, RZ, RZ, -R51 ;  /* 0x000000ffff007224 */ /* 0x001fc800078e0a33 */
[----:B------:R-:W-:-:S04]  /*3900*/  IMAD R0, R0, R18, RZ ;  /* 0x0000001200007224 */ /* 0x000fc800078e02ff */
[----:B------:R-:W-:Y:S01]  /*3910*/  IMAD.HI.U32 R50, R51, R0, R50 ;  /* 0x0000000033327227 */ /* 0x000fe200078e0032 */
[----:B------:R-:W-:-:S05]  /*3920*/  HFMA2.MMA R51, -RZ, RZ, 0, 0 ;  /* 0x00000000ff337435 */ /* 0x000fca00000001ff */
        /* <DEDUP_REMOVED lines=11> */
.L_x_31:
[----:B------:R-:W-:Y:S05]  /*39e0*/  BSYNC B0 ;  /* 0x0000000000007941 */ /* 0x000fea0003800000 */
.L_x_29:
[----:B------:R-:W-:Y:S01]  /*39f0*/  LOP3.LUT R0, R51, R15, RZ, 0xfc, !PT ;  /* 0x0000000f33007212 */ /* 0x000fe200078efcff */
[----:B------:R-:W-:Y:S03]  /*3a00*/  BSSY B0, `(.L_x_32) ;  /* 0x000002c000007945 */ /* 0x000fe60003800000 */
        /* <DEDUP_REMOVED lines=11> */
[-C--:B------:R-:W-:Y:S02]  /*3ac0*/  IADD3.X R19, RZ, ~R25.reuse, RZ, P0, !PT ;  /* 0x80000019ff137210 */ /* 0x080fe400007fe4ff */
[----:B------:R-:W-:Y:S01]  /*3ad0*/  MOV R21, R25 ;  /* 0x0000001900157202 */ /* 0x000fe20000000f00 */
[----:B------:R-:W-:-:S04]  /*3ae0*/  IMAD.WIDE.U32 R22, R16, R20, R22 ;  /* 0x0000001410167225 */ /* 0x000fc800078e0016 */
[----:B------:R-:W-:Y:S01]  /*3af0*/  IMAD R19, R19, R16, RZ ;  /* 0x0000001013137224 */ /* 0x000fe200078e02ff */
[----:B------:R-:W-:-:S03]  /*3b00*/  MOV R16, R22 ;  /* 0x0000001600107202 */ /* 0x000fc60000000f00 */
[----:B------:R-:W-:Y:S01]  /*3b10*/  IMAD R15, R15, R20, R19 ;  /* 0x000000140f0f7224 */ /* 0x000fe200078e0213 */
[----:B------:R-:W-:-:S03]  /*3b20*/  MOV R20, R0 ;  /* 0x0000000000147202 */ /* 0x000fc60000000f00 */
[----:B------:R-:W-:Y:S01]  /*3b30*/  IMAD.IADD R15, R23, 0x1, R15 ;  /* 0x00000001170f7824 */ /* 0x000fe200078e020f */
[----:B------:R-:W-:Y:S05]  /*3b40*/  BRA `(.L_x_34) ;  /* 0x00000000005c7947 */ /* 0x000fea0003800000 */
.L_x_33:
[----:B------:R-:W0:Y:S01]  /*3b50*/  I2F.U32.RP R0, R16 ;  /* 0x0000001000007306 */ /* 0x000e220000209000 */
[----:B------:R-:W-:Y:S01]  /*3b60*/  IMAD.MOV.U32 R20, RZ, RZ, RZ ;  /* 0x000000ffff147224 */ /* 0x000fe200078e00ff */
[----:B------:R-:W-:-:S06]  /*3b70*/  ISETP.NE.U32.AND P0, PT, R16, RZ, PT ;  /* 0x000000ff1000720c */ /* 0x000fcc0003f05070 */
[----:B0-----:R-:W0:Y:S02]  /*3b80*/  MUFU.RCP R0, R0 ;  /* 0x0000000000007308 */ /* 0x001e240000001000 */
[----:B0-----:R-:W-:-:S06]  /*3b90*/  IADD3 R0, R0, 0xffffffe, RZ ;  /* 0x0ffffffe00007810 */ /* 0x001fcc0007ffe0ff */
[----:B------:R-:W0:Y:S02]  /*3ba0*/  F2I.FTZ.U32.TRUNC.NTZ R21, R0 ;  /* 0x0000000000157305 */ /* 0x000e24000021f000 */
[----:B0-----:R-:W-:-:S05]  /*3bb0*/  IADD3 R0, RZ, -R21, RZ ;  /* 0x80000015ff007210 */ /* 0x001fca0007ffe0ff */
[----:B------:R-:W-:-:S04]  /*3bc0*/  IMAD R0, R0, R16, RZ ;  /* 0x0000001000007224 */ /* 0x000fc800078e02ff */
[----:B------:R-:W-:-:S04]  /*3bd0*/  IMAD.HI.U32 R0, R21, R0, R20 ;  /* 0x0000000015007227 */ /* 0x000fc800078e0014 */
[----:B------:R-:W-:Y:S02]  /*3be0*/  IMAD.MOV.U32 R21, RZ, RZ, RZ ;  /* 0x000000ffff157224 */ /* 0x000fe400078e00ff */
[----:B------:R-:W-:-:S05]  /*3bf0*/  IMAD.HI.U32 R0, R0, R50, RZ ;  /* 0x0000003200007227 */ /* 0x000fca00078e00ff */
[----:B------:R-:W-:-:S05]  /*3c00*/  IADD3 R15, -R0, RZ, RZ ;  /* 0x000000ff000f7210 */ /* 0x000fca0007ffe1ff */
[----:B------:R-:W-:-:S05]  /*3c10*/  IMAD R15, R16, R15, R50 ;  /* 0x0000000f100f7224 */ /* 0x000fca00078e0232 */
[----:B------:R-:W-:-:S13]  /*3c20*/  ISETP.GE.U32.AND P2, PT, R15, R16, PT ;  /* 0x000000100f00720c */ /* 0x000fda0003f46070 */
[----:B------:R-:W-:Y:S01]  /*3c30*/  @P2 IMAD.IADD R15, R15, 0x1, -R16 ;  /* 0x000000010f0f2824 */ /* 0x000fe200078e0a10 */
[----:B------:R-:W-:-:S04]  /*3c40*/  @P2 IADD3 R0, R0, 0x1, RZ ;  /* 0x0000000100002810 */ /* 0x000fc80007ffe0ff */
[----:B------:R-:W-:Y:S01]  /*3c50*/  ISETP.GE.U32.AND P1, PT, R15, R16, PT ;  /* 0x000000100f00720c */ /* 0x000fe20003f26070 */
[----:B------:R-:W-:-:S12]  /*3c60*/  IMAD.MOV.U32 R15, RZ, RZ, RZ ;  /* 0x000000ffff0f7224 */ /* 0x000fd800078e00ff */
[----:B------:R-:W-:Y:S01]  /*3c70*/  @P1 VIADD R0, R0, 0x1 ;  /* 0x0000000100001836 */ /* 0x000fe20000000000 */
[----:B------:R-:W-:-:S04]  /*3c80*/  @!P0 LOP3.LUT R0, RZ, R16, RZ, 0x33, !PT ;  /* 0x00000010ff008212 */ /* 0x000fc800078e33ff */
[----:B------:R-:W-:Y:S02]  /*3c90*/  IADD3 R19, -R0, RZ, RZ ;  /* 0x000000ff00137210 */ /* 0x000fe40007ffe1ff */
[----:B------:R-:W-:-:S03]  /*3ca0*/  MOV R20, R0 ;  /* 0x0000000000147202 */ /* 0x000fc60000000f00 */
[----:B------:R-:W-:Y:S02]  /*3cb0*/  IMAD R16, R16, R19, R50 ;  /* 0x0000001310107224 */ /* 0x000fe400078e0232 */
.L_x_34:
[----:B------:R-:W-:Y:S05]  /*3cc0*/  BSYNC B0 ;  /* 0x0000000000007941 */ /* 0x000fea0003800000 */
.L_x_32:
[----:B------:R-:W-:Y:S01]  /*3cd0*/  SHF.R.S32.HI R19, RZ, 0x1f, R8 ;  /* 0x0000001fff137819 */ /* 0x000fe20000011408 */
[-C--:B------:R-:W-:Y:S01]  /*3ce0*/  IMAD R0, R21, R8.reuse, RZ ;  /* 0x0000000815007224 */ /* 0x080fe200078e02ff */
[----:B------:R-:W-:Y:S01]  /*3cf0*/  ULDC UR4, c[0x0][0x2c4] ;  /* 0x0000b10000047ab9 */ /* 0x000fe20000000800 */
[----:B------:R-:W-:Y:S01]  /*3d00*/  IMAD.WIDE.U32 R50, R20, R8, RZ ;  /* 0x0000000814327225 */ /* 0x000fe200078e00ff */
[----:B------:R-:W-:Y:S01]  /*3d10*/  SHF.R.S32.HI R21, RZ, 0x1f, R4 ;  /* 0x0000001fff157819 */ /* 0x000fe20000011404 */
[----:B------:R-:W-:Y:S02]  /*3d20*/  BSSY B0, `(.L_x_35) ;  /* 0x0000039000007945 */ /* 0x000fe40003800000 */
[----:B------:R-:W-:Y:S01]  /*3d30*/  IMAD R8, R19, R20, R0 ;  /* 0x0000001413087224 */ /* 0x000fe200078e0200 */
[----:B------:R-:W-:Y:S01]  /*3d40*/  LOP3.LUT R20, R49, R13, RZ, 0xfc, !PT ;  /* 0x0000000d31147212 */ /* 0x000fe200078efcff */
[----:B------:R-:W-:Y:S02]  /*3d50*/  IMAD R52, R26, UR4, RZ ;  /* 0x000000041a347c24 */ /* 0x000fe4000f8e02ff */
[----:B------:R-:W-:Y:S01]  /*3d60*/  IMAD R15, R15, R4, RZ ;  /* 0x000000040f0f7224 */ /* 0x000fe200078e02ff */
[----:B------:R-:W-:Y:S01]  /*3d70*/  ISETP.NE.U32.AND P0, PT, R20, RZ, PT ;  /* 0x000000ff1400720c */ /* 0x000fe20003f05070 */
[----:B------:R-:W-:Y:S01]  /*3d80*/  IMAD R19, R17, R52, RZ ;  /* 0x0000003411137224 */ /* 0x000fe200078e02ff */
[----:B------:R-:W-:Y:S01]  /*3d90*/  SHF.R.S32.HI R0, RZ, 0x1f, R52 ;  /* 0x0000001fff007819 */ /* 0x000fe20000011434 */
[----:B------:R-:W-:Y:S01]  /*3da0*/  IMAD R15, R21, R16, R15 ;  /* 0x00000010150f7224 */ /* 0x000fe200078e020f */
[----:B------:R-:W-:Y:S01]  /*3db0*/  IADD3 R8, R51, R8, RZ ;  /* 0x0000000833087210 */ /* 0x000fe20007ffe0ff */
[----:B------:R-:W-:-:S04]  /*3dc0*/  IMAD.WIDE.U32 R16, R16, R4, RZ ;  /* 0x0000000410107225 */ /* 0x000fc800078e00ff */
[----:B------:R-:W-:Y:S01]  /*3dd0*/  IMAD R4, R0, R18, R19 ;  /* 0x0000001200047224 */ /* 0x000fe200078e0213 */
[----:B------:R-:W-:Y:S01]  /*3de0*/  IADD3 R15, R17, R15, RZ ;  /* 0x0000000f110f7210 */ /* 0x000fe20007ffe0ff */
[----:B------:R-:W-:-:S05]  /*3df0*/  IMAD.WIDE.U32 R52, R18, R52, RZ ;  /* 0x0000003412347225 */ /* 0x000fca00078e00ff */
[----:B------:R-:W-:Y:S01]  /*3e00*/  IADD3 R4, R53, R4, RZ ;  /* 0x0000000435047210 */ /* 0x000fe20007ffe0ff */
[----:B------:R-:W-:Y:S06]  /*3e10*/  @!P0 BRA `(.L_x_36) ;  /* 0x0000000000488947 */ /* 0x000fec0003800000 */
        /* <DEDUP_REMOVED lines=9> */
[----:B------:R-:W-:Y:S02]  /*3eb0*/  IADD3.X R18, RZ, ~R25, RZ, P0, !PT ;  /* 0x80000019ff127210 */ /* 0x000fe400007fe4ff */
[----:B------:R-:W-:Y:S01]  /*3ec0*/  MOV R48, R0 ;  /* 0x0000000000307202 */ /* 0x000fe20000000f00 */
[----:B------:R-:W-:Y:S01]  /*3ed0*/  IMAD.WIDE.U32 R20, R14, R19, R20 ;  /* 0x000000130e147225 */ /* 0x000fe200078e0014 */
[----:B------:R-:W-:-:S03]  /*3ee0*/  MOV R49, R25 ;  /* 0x0000001900317202 */ /* 0x000fc60000000f00 */
[----:B------:R-:W-:Y:S01]  /*3ef0*/  IMAD R18, R18, R14, RZ ;  /* 0x0000000e12127224 */ /* 0x000fe200078e02ff */
[----:B------:R-:W-:-:S03]  /*3f00*/  MOV R14, R20 ;  /* 0x00000014000e7202 */ /* 0x000fc60000000f00 */
[----:B------:R-:W-:-:S04]  /*3f10*/  IMAD R13, R13, R19, R18 ;  /* 0x000000130d0d7224 */ /* 0x000fc800078e0212 */
[----:B------:R-:W-:Y:S01]  /*3f20*/  IMAD.IADD R13, R21, 0x1, R13 ;  /* 0x00000001150d7824 */ /* 0x000fe200078e020d */
[----:B------:R-:W-:Y:S05]  /*3f30*/  BRA `(.L_x_37) ;  /* 0x00000000005c7947 */ /* 0x000fea0003800000 */
.L_x_36:
        /* <DEDUP_REMOVED lines=23> */
.L_x_37:
[----:B------:R-:W-:Y:S05]  /*40b0*/  BSYNC B0 ;  /* 0x0000000000007941 */ /* 0x000fea0003800000 */
.L_x_35:
[----:B------:R-:W-:Y:S01]  /*40c0*/  ULDC UR5, c[0x0][0x270] ;  /* 0x00009c0000057ab9 */ /* 0x000fe20000000800 */
[----:B------:R-:W-:Y:S01]  /*40d0*/  ULDC UR4, c[0x0][0x2c4] ;  /* 0x0000b10000047ab9 */ /* 0x000fe20000000800 */
[----:B------:R-:W-:Y:S01]  /*40e0*/  LOP3.LUT R18, R49, R10, RZ, 0xfc, !PT ;  /* 0x0000000a31127212 */ /* 0x000fe200078efcff */
[----:B------:R-:W-:Y:S01]  /*40f0*/  UIMAD UR4, UR5, UR4, URZ ;  /* 0x00000004050472a4 */ /* 0x000fe2000f8e023f */
[----:B------:R-:W-:Y:S02]  /*4100*/  BSSY B0, `(.L_x_38) ;  /* 0x0000032000007945 */ /* 0x000fe40003800000 */
[----:B------:R-:W-:-:S03]  /*4110*/  ISETP.NE.U32.AND P0, PT, R18, RZ, PT ;  /* 0x000000ff1200720c */ /* 0x000fc60003f05070 */
[----:B------:R-:W-:-:S04]  /*4120*/  IMAD R26, R26, UR4, RZ ;  /* 0x000000041a1a7c24 */ /* 0x000fc8000f8e02ff */
[-C--:B------:R-:W-:Y:S01]  /*4130*/  IMAD R13, R13, R26.reuse, RZ ;  /* 0x0000001a0d0d7224 */ /* 0x080fe200078e02ff */
[----:B------:R-:W-:Y:S01]  /*4140*/  SHF.R.S32.HI R0, RZ, 0x1f, R26 ;  /* 0x0000001fff007819 */ /* 0x000fe2000001141a */
[----:B------:R-:W-:-:S04]  /*4150*/  IMAD.WIDE.U32 R54, R14, R26, RZ ;  /* 0x0000001a0e367225 */ /* 0x000fc800078e00ff */
[----:B------:R-:W-:-:S05]  /*4160*/  IMAD R13, R0, R14, R13 ;  /* 0x0000000e000d7224 */ /* 0x000fca00078e020d */
        /* <DEDUP_REMOVED lines=20> */
.L_x_39:
        /* <DEDUP_REMOVED lines=20> */
[----:B------:R-:W-:Y:S02]  /*43f0*/  IADD3 R0, -R14, RZ, RZ ;  /* 0x000000ff0e007210 */ /* 0x000fe40007ffe1ff */
[----:B------:R-:W-:-:S03]  /*4400*/  MOV R18, R14 ;  /* 0x0000000e00127202 */ /* 0x000fc60000000f00 */
[----:B------:R-:W-:Y:S02]  /*4410*/  IMAD R11, R11, R0, R48 ;  /* 0x000000000b0b7224 */ /* 0x000fe400078e0230 */
.L_x_40:
[----:B------:R-:W-:Y:S05]  /*4420*/  BSYNC B0 ;  /* 0x0000000000007941 */ /* 0x000fea0003800000 */
.L_x_38:
[----:B------:R-:W-:Y:S01]  /*4430*/  IADD3 R40, P1, P0, R44, R42, R40 ;  /* 0x0000002a2c287210 */ /* 0x000fe2000783e028 */
[----:B------:R-:W-:Y:S01]  /*4440*/  IMAD R0, R19, R9, RZ ;  /* 0x0000000913007224 */ /* 0x000fe200078e02ff */
[----:B------:R-:W-:Y:S01]  /*4450*/  ULDC.64 UR4, c[0x0][0x2b0] ;  /* 0x0000ac0000047ab9 */ /* 0x000fe20000000a00 */
[----:B------:R-:W-:Y:S01]  /*4460*/  IMAD R10, R10, R3, RZ ;  /* 0x000000030a0a7224 */ /* 0x000fe200078e02ff */
[----:B------:R-:W-:Y:S02]  /*4470*/  IADD3 R40, P3, P2, R50, R40, R52 ;  /* 0x0000002832287210 */ /* 0x000fe40007a7e034 */
[----:B------:R-:W-:Y:S02]  /*4480*/  IADD3.X R2, R6, R5, R2, P1, P0 ;  /* 0x0000000506027210 */ /* 0x000fe40000fe0402 */
[----:B------:R-:W-:Y:S02]  /*4490*/  IADD3 R16, P1, P0, R54, R40, R16 ;  /* 0x0000002836107210 */ /* 0x000fe4000783e010 */
[----:B------:R-:W-:-:S02]  /*44a0*/  IADD3.X R2, R8, R2, R4, P3, P2 ;  /* 0x0000000208027210 */ /* 0x000fc40001fe4404 */
[----:B------:R-:W-:Y:S02]  /*44b0*/  SHF.R.S32.HI R4, RZ, 0x1f, R9 ;  /* 0x0000001fff047819 */ /* 0x000fe40000011409 */
[----:B------:R-:W-:Y:S02]  /*44c0*/  IADD3.X R17, R13, R2, R15, P1, P0 ;  /* 0x000000020d117210 */ /* 0x000fe40000fe040f */
[----:B------:R-:W-:Y:S01]  /*44d0*/  SHF.R.S32.HI R2, RZ, 0x1f, R3 ;  /* 0x0000001fff027819 */ /* 0x000fe20000011403 */
[-C--:B------:R-:W-:Y:S02]  /*44e0*/  IMAD R0, R4, R18.reuse, R0 ;  /* 0x0000001204007224 */ /* 0x080fe400078e0200 */
[----:B------:R-:W-:-:S04]  /*44f0*/  IMAD.WIDE.U32 R16, R9, R18, R16 ;  /* 0x0000001209107225 */ /* 0x000fc800078e0010 */
[----:B------:R-:W-:Y:S02]  /*4500*/  IMAD.IADD R17, R17, 0x1, R0 ;  /* 0x0000000111117824 */ /* 0x000fe400078e0200 */
[-C--:B------:R-:W-:Y:S02]  /*4510*/  IMAD R2, R2, R11.reuse, R10 ;  /* 0x0000000b02027224 */ /* 0x080fe400078e020a */
[----:B------:R-:W-:-:S04]  /*4520*/  IMAD.WIDE.U32 R16, R3, R11, R16 ;  /* 0x0000000b03107225 */ /* 0x000fc800078e0010 */
[----:B------:R-:W-:Y:S01]  /*4530*/  IMAD.IADD R2, R17, 0x1, R2 ;  /* 0x0000000111027824 */ /* 0x000fe200078e0202 */
[----:B------:R-:W-:-:S04]  /*4540*/  LEA R4, P0, R16, UR4, 0x2 ;  /* 0x0000000410047c11 */ /* 0x000fc8000f8010ff */
[----:B------:R-:W-:-:S05]  /*4550*/  LEA.HI.X R5, R16, UR5, R2, 0x2, P0 ;  /* 0x0000000510057c11 */ /* 0x000fca00080f1402 */
[----:B------:R1:W-:Y:S01]  /*4560*/  STG.E desc[UR8][R4.64], R29 ;  /* 0x0000001d04007986 */ /* 0x0003e2000c101908 */
[----:B------:R-:W-:Y:S05]  /*4570*/  BRA `(.L_x_15) ;  /* 0x0000000000107947 */ /* 0x000fea0003800000 */
.L_x_16:
[----:B------:R-:W-:Y:S02]  /*4580*/  ULDC.64 UR4, c[0x0][0x2b0] ;  /* 0x0000ac0000047ab9 */ /* 0x000fe40000000a00 */
[----:B------:R-:W-:-:S04]  /*4590*/  LEA R2, P0, R44, UR4, 0x2 ;  /* 0x000000042c027c11 */ /* 0x000fc8000f8010ff */
[----:B------:R-:W-:-:S05]  /*45a0*/  LEA.HI.X R3, R44, UR5, R45, 0x2, P0 ;  /* 0x000000052c037c11 */ /* 0x000fca00080f142d */
[----:B------:R0:W-:Y:S04]  /*45b0*/  STG.E desc[UR8][R2.64], R29 ;  /* 0x0000001d02007986 */ /* 0x0001e8000c101908 */
.L_x_15:
[----:B------:R-:W-:Y:S05]  /*45c0*/  BSYNC B1 ;  /* 0x0000000000017941 */ /* 0x000fea0003800000 */
.L_x_14:
[----:B------:R-:W2:Y:S01]  /*45d0*/  LDC R0, c[0x0][0x3c4] ;  /* 0x0000f100ff007b82 */ /* 0x000ea20000000800 */
[C---:B0-----:R-:W-:Y:S01]  /*45e0*/  IADD3 R2, R39.reuse, 0x10, RZ ;  /* 0x0000001027027810 */ /* 0x041fe20007ffe0ff */
[----:B-1----:R-:W-:Y:S01]  /*45f0*/  HFMA2.MMA R4, -RZ, RZ, 0, 0 ;  /* 0x00000000ff047435 */ /* 0x002fe200000001ff */
[C---:B------:R-:W-:Y:S01]  /*4600*/  IMAD.SHL.U32 R16, R39.reuse, 0x4, RZ ;  /* 0x0000000427107824 */ /* 0x040fe200078e00ff */
[CC--:B--2---:R-:W-:Y:S02]  /*4610*/  ISETP.GE.OR P0, PT, R39.reuse, R0.reuse, P6 ;  /* 0x000000002700720c */ /* 0x0c4fe40003706670 */
[----:B------:R-:W-:Y:S02]  /*4620*/  ISETP.GE.OR P5, PT, R2, R0, P6 ;  /* 0x000000000200720c */ /* 0x000fe400037a6670 */
[----:B------:R-:W-:-:S04]  /*4630*/  IADD3 R2, R39, 0x20, RZ ;  /* 0x0000002027027810 */ /* 0x000fc80007ffe0ff */
[----:B------:R-:W-:Y:S02]  /*4640*/  ISETP.GE.OR P4, PT, R2, R0, P6 ;  /* 0x000000000200720c */ /* 0x000fe40003786670 */
[----:B------:R-:W-:-:S03]  /*4650*/  IADD3 R2, R39, 0x30, RZ ;  /* 0x0000003027027810 */ /* 0x000fc60007ffe0ff */
[C---:B------:R-:W-:Y:S01]  /*4660*/  @!P0 FADD.FTZ R3, -R29.reuse, R36 ;  /* 0x000000241d038221 */ /* 0x040fe20000010100 */
[-C--:B------:R-:W-:Y:S01]  /*4670*/  ISETP.GE.OR P3, PT, R2, R0.reuse, P6 ;  /* 0x000000000200720c */ /* 0x080fe20003766670 */
[----:B------:R-:W-:Y:S01]  /*4680*/  @!P5 FADD.FTZ R37, -R29, R37 ;  /* 0x000000251d25d221 */ /* 0x000fe20000010100 */
[----:B------:R-:W-:Y:S01]  /*4690*/  IADD3 R2, R39, 0x40, RZ ;  /* 0x0000004027027810 */ /* 0x000fe20007ffe0ff */
[----:B------:R-:W-:Y:S02]  /*46a0*/  @!P0 FMUL.FTZ R3, R3, 1.4426950216293334961 ;  /* 0x3fb8aa3b03038820 */ /* 0x000fe40000410000 */
[----:B------:R-:W-:Y:S01]  /*46b0*/  @!P5 FMUL.FTZ R37, R37, 1.4426950216293334961 ;  /* 0x3fb8aa3b2525d820 */ /* 0x000fe20000410000 */
[-C--:B------:R-:W-:Y:S01]  /*46c0*/  ISETP.GE.OR P2, PT, R2, R0.reuse, P6 ;  /* 0x000000000200720c */ /* 0x080fe20003746670 */
[----:B------:R-:W-:Y:S02]  /*46d0*/  VIADD R2, R39, 0x50 ;  /* 0x0000005027027836 */ /* 0x000fe40000000000 */
[C---:B------:R-:W-:Y:S01]  /*46e0*/  @!P4 FADD.FTZ R34, -R29.reuse, R34 ;  /* 0x000000221d22c221 */ /* 0x040fe20000010100 */
[----:B------:R-:W0:Y:S02]  /*46f0*/  @!P0 MUFU.EX2 R3, R3 ;  /* 0x0000000300038308 */ /* 0x000e240000000800 */
[----:B------:R-:W-:Y:S01]  /*4700*/  ISETP.GE.OR P1, PT, R2, R0, P6 ;  /* 0x000000000200720c */ /* 0x000fe20003726670 */
[----:B------:R-:W-:Y:S01]  /*4710*/  @!P3 FADD.FTZ R35, -R29, R35 ;  /* 0x000000231d23b221 */ /* 0x000fe20000010100 */
[----:B------:R-:W-:Y:S01]  /*4720*/  IADD3 R2, R39, 0x60, RZ ;  /* 0x0000006027027810 */ /* 0x000fe20007ffe0ff */
[----:B------:R-:W-:-:S02]  /*4730*/  @!P4 FMUL.FTZ R34, R34, 1.4426950216293334961 ;  /* 0x3fb8aa3b2222c820 */ /* 0x000fc40000410000 */
[----:B------:R-:W-:Y:S01]  /*4740*/  @!P3 FMUL.FTZ R35, R35, 1.4426950216293334961 ;  /* 0x3fb8aa3b2323b820 */ /* 0x000fe20000410000 */
[----:B------:R-:W1:Y:S01]  /*4750*/  @!P5 MUFU.EX2 R37, R37 ;  /* 0x000000250025d308 */ /* 0x000e620000000800 */
[----:B------:R-:W-:-:S04]  /*4760*/  @!P2 FADD.FTZ R32, -R29, R32 ;  /* 0x000000201d20a221 */ /* 0x000fc80000010100 */
[----:B------:R-:W-:Y:S02]  /*4770*/  @!P2 FMUL.FTZ R32, R32, 1.4426950216293334961 ;  /* 0x3fb8aa3b2020a820 */ /* 0x000fe40000410000 */
[----:B------:R-:W-:Y:S01]  /*4780*/  @!P1 FADD.FTZ R33, -R29, R33 ;  /* 0x000000211d219221 */ /* 0x000fe20000010100 */
[----:B0-----:R-:W-:Y:S01]  /*4790*/  @!P0 STS [R38], R3 ;  /* 0x0000000326008388 */ /* 0x001fe20000000800 */
[----:B------:R-:W-:Y:S01]  /*47a0*/  ISETP.GE.OR P0, PT, R2, R0, P6 ;  /* 0x000000000200720c */ /* 0x000fe20003706670 */
[----:B------:R-:W0:Y:S01]  /*47b0*/  @!P4 MUFU.EX2 R34, R34 ;  /* 0x000000220022c308 */ /* 0x000e220000000800 */
[----:B------:R-:W-:Y:S01]  /*47c0*/  IADD3 R2, R39, 0x70, RZ ;  /* 0x0000007027027810 */ /* 0x000fe20007ffe0ff */
[----:B------:R-:W-:-:S03]  /*47d0*/  @!P1 FMUL.FTZ R33, R33, 1.4426950216293334961 ;  /* 0x3fb8aa3b21219820 */ /* 0x000fc60000410000 */
[----:B------:R-:W-:Y:S01]  /*47e0*/  ISETP.GE.OR P6, PT, R2, R0, P6 ;  /* 0x000000000200720c */ /* 0x000fe200037c6670 */
[----:B-1----:R-:W-:Y:S02]  /*47f0*/  @!P5 STS [R38+0x240], R37 ;  /* 0x000240252600d388 */ /* 0x002fe40000000800 */
[----:B------:R-:W1:Y:S04]  /*4800*/  @!P3 MUFU.EX2 R35, R35 ;  /* 0x000000230023b308 */ /* 0x000e680000000800 */
[----:B------:R-:W-:-:S04]  /*4810*/  @!P0 FADD.FTZ R30, -R29, R30 ;  /* 0x0000001e1d1e8221 */ /* 0x000fc80000010100 */
[----:B------:R-:W-:Y:S01]  /*4820*/  @!P0 FMUL.FTZ R30, R30, 1.4426950216293334961 ;  /* 0x3fb8aa3b1e1e8820 */ /* 0x000fe20000410000 */
[----:B------:R-:W2:Y:S01]  /*4830*/  @!P2 MUFU.EX2 R32, R32 ;  /* 0x000000200020a308 */ /* 0x000ea20000000800 */
[----:B------:R-:W-:Y:S01]  /*4840*/  @!P6 FADD.FTZ R29, -R29, R31 ;  /* 0x0000001f1d1de221 */ /* 0x000fe20000010100 */
[----:B0-----:R-:W-:Y:S03]  /*4850*/  @!P4 STS [R38+0x480], R34 ;  /* 0x000480222600c388 */ /* 0x001fe60000000800 */
[----:B------:R-:W-:-:S03]  /*4860*/  @!P6 FMUL.FTZ R2, R29, 1.4426950216293334961 ;  /* 0x3fb8aa3b1d02e820 */ /* 0x000fc60000410000 */
[----:B------:R-:W0:Y:S01]  /*4870*/  @!P0 MUFU.EX2 R30, R30 ;  /* 0x0000001e001e8308 */ /* 0x000e220000000800 */
[----:B-1----:R-:W-:Y:S07]  /*4880*/  @!P3 STS [R38+0x6c0], R35 ;  /* 0x0006c0232600b388 */ /* 0x002fee0000000800 */
[----:B------:R-:W1:Y:S01]  /*4890*/  @!P1 MUFU.EX2 R33, R33 ;  /* 0x0000002100219308 */ /* 0x000e620000000800 */
[----:B--2---:R-:W-:Y:S07]  /*48a0*/  @!P2 STS [R38+0x900], R32 ;  /* 0x000900202600a388 */ /* 0x004fee0000000800 */
[----:B------:R-:W2:Y:S01]  /*48b0*/  @!P6 MUFU.EX2 R2, R2 ;  /* 0x000000020002e308 */ /* 0x000ea20000000800 */
[----:B0-----:R-:W-:Y:S01]  /*48c0*/  @!P0 STS [R38+0xd80], R30 ;  /* 0x000d801e26008388 */ /* 0x001fe20000000800 */
[----:B------:R-:W-:-:S02]  /*48d0*/  ISETP.GE.AND P0, PT, R0, 0x1, PT ;  /* 0x000000010000780c */ /* 0x000fc40003f06270 */
[----:B------:R-:W-:Y:S01]  /*48e0*/  MOV R0, RZ ;  /* 0x000000ff00007202 */ /* 0x000fe20000000f00 */
[----:B-1----:R-:W-:Y:S04]  /*48f0*/  @!P1 STS [R38+0xb40], R33 ;  /* 0x000b402126009388 */ /* 0x002fe80000000800 */
[----:B--2---:R0:W-:Y:S02]  /*4900*/  @!P6 STS [R38+0xfc0], R2 ;  /* 0x000fc0022600e388 */ /* 0x0041e40000000800 */
[----:B0-----:R-:W-:Y:S01]  /*4910*/  CS2R R2, SRZ ;  /* 0x0000000000027805 */ /* 0x001fe2000001ff00 */
[----:B------:R-:W-:Y:S06]  /*4920*/  BAR.SYNC.DEFER_BLOCKING 0x0 ;  /* 0x0000000000007b1d */ /* 0x000fec0000010000 */
[----:B------:R-:W-:Y:S05]  /*4930*/  @!P0 BRA `(.L_x_41) ;  /* 0x0000000000b08947 */ /* 0x000fea0003800000 */
[----:B------:R-:W0:Y:S01]  /*4940*/  S2UR UR6, SR_CgaCtaId ;  /* 0x00000000000679c3 */ /* 0x000e220000008800 */
[----:B------:R-:W-:Y:S01]  /*4950*/  ULDC UR10, c[0x0][0x2dc] ;  /* 0x0000b700000a7ab9 */ /* 0x000fe20000000800 */
[C---:B------:R-:W-:Y:S01]  /*4960*/  IMAD R14, R7.reuse, 0x40, R16 ;  /* 0x00000040070e7824 */ /* 0x040fe200078e0210 */
[----:B------:R-:W-:Y:S01]  /*4970*/  UIMAD UR4, UR7, UR10, URZ ;  /* 0x0000000a070472a4 */ /* 0x000fe2000f8e023f */
[C---:B------:R-:W-:Y:S01]  /*4980*/  VIADD R5, R12.reuse, -UR7 ;  /* 0x800000070c057c36 */ /* 0x040fe20008000000 */
[----:B------:R-:W-:Y:S01]  /*4990*/  CS2R R8, SRZ ;  /* 0x0000000000087805 */ /* 0x000fe2000001ff00 */
[----:B------:R-:W-:Y:S01]  /*49a0*/  IMAD R20, R12, UR10, RZ ;  /* 0x0000000a0c147c24 */ /* 0x000fe2000f8e02ff */
[----:B------:R-:W-:Y:S01]  /*49b0*/  USHF.R.S32.HI UR11, URZ, 0x1f, UR4 ;  /* 0x0000001f3f0b7899 */ /* 0x000fe20008011404 */
[----:B------:R-:W1:Y:S01]  /*49c0*/  LDC R13, c[0x0][0x3c4] ;  /* 0x0000f100ff0d7b82 */ /* 0x000e620000000800 */
[----:B------:R-:W-:Y:S01]  /*49d0*/  IADD3 R4, P0, R14, UR4, RZ ;  /* 0x000000040e047c10 */ /* 0x000fe2000ff1e0ff */
[----:B------:R-:W-:Y:S01]  /*49e0*/  ULDC.64 UR4, c[0x0][0x288] ;  /* 0x0000a20000047ab9 */ /* 0x000fe20000000a00 */
[----:B------:R-:W-:-:S02]  /*49f0*/  ISETP.GE.AND P2, PT, R7, R5, PT ;  /* 0x000000050700720c */ /* 0x000fc40003f46270 */
[----:B------:R-:W-:Y:S02]  /*4a00*/  CS2R R10, SRZ ;  /* 0x00000000000a7805 */ /* 0x000fe4000001ff00 */
[----:B------:R-:W-:Y:S01]  /*4a10*/  LEA.HI.X.SX32 R14, R14, UR11, 0x1, P0 ;  /* 0x0000000b0e0e7c11 */ /* 0x000fe200080f0eff */
[----:B------:R-:W-:Y:S01]  /*4a20*/  IMAD.WIDE R20, R20, 0x4, RZ ;  /* 0x0000000414147825 */ /* 0x000fe200078e02ff */
[----:B------:R-:W-:Y:S01]  /*4a30*/  LEA R15, P0, R4, UR4, 0x2 ;  /* 0x00000004040f7c11 */ /* 0x000fe2000f8010ff */
[----:B------:R-:W-:-:S03]  /*4a40*/  UMOV UR4, 0x400 ;  /* 0x0000040000047882 */ /* 0x000fc60000000000 */
[----:B------:R-:W-:Y:S01]  /*4a50*/  LEA.HI.X R14, R4, UR5, R14, 0x2, P0 ;  /* 0x00000005040e7c11 */ /* 0x000fe200080f140e */
[----:B------:R-:W-:Y:S01]  /*4a60*/  IMAD.MOV.U32 R4, RZ, RZ, RZ ;  /* 0x000000ffff047224 */ /* 0x000fe200078e00ff */
[----:B------:R-:W-:Y:S01]  /*4a70*/  UMOV UR5, URZ ;  /* 0x0000003f00057c82 */ /* 0x000fe20008000000 */
[----:B0-----:R-:W-:-:S06]  /*4a80*/  ULEA UR4, UR6, UR4, 0x18 ;  /* 0x0000000406047291 */ /* 0x001fcc000f8ec03f */
[----:B------:R-:W-:Y:S01]  /*4a90*/  LEA R6, R7, UR4, 0x2 ;  /* 0x0000000407067c11 */ /* 0x000fe2000f8e10ff */
[----:B------:R-:W-:-:S06]  /*4aa0*/  ULDC UR4, c[0x0][0x2d0] ;  /* 0x0000b40000047ab9 */ /* 0x000fcc0000000800 */
.L_x_44:
[----:B------:R0:W2:Y:S01]  /*4ab0*/  LDS R5, [R6] ;  /* 0x0000000006057984 */ /* 0x0000a20000000800 */
[----:B------:R-:W-:Y:S01]  /*4ac0*/  UIADD3 UR5, UR5, 0x1, URZ ;  /* 0x0000000105057890 */ /* 0x000fe2000fffe03f */
[----:B------:R-:W-:Y:S05]  /*4ad0*/  BSSY B0, `(.L_x_42) ;  /* 0x000000a000007945 */ /* 0x000fea0003800000 */
[----:B-1----:R-:W-:Y:S01]  /*4ae0*/  ISETP.LE.AND P1, PT, R13, UR5, PT ;  /* 0x000000050d007c0c */ /* 0x002fe2000bf23270 */
[----:B------:R-:W-:Y:S01]  /*4af0*/  @!UPT UIADD3 URZ, URZ, URZ, URZ ;  /* 0x0000003f3f3ff290 */ /* 0x000fe2000fffe03f */
[----:B------:R-:W-:Y:S11]  /*4b00*/  @P2 BRA `(.L_x_43) ;  /* 0x0000000000182947 */ /* 0x000ff60003800000 */
[----:B------:R-:W-:Y:S02]  /*4b10*/  ISETP.GE.AND P0, PT, R16, UR4, PT ;  /* 0x0000000410007c0c */ /* 0x000fe4000bf06270 */
[----:B------:R-:W-:Y:S02]  /*4b20*/  CS2R R8, SRZ ;  /* 0x0000000000087805 */ /* 0x000fe4000001ff00 */
[----:B------:R-:W-:Y:S09]  /*4b30*/  CS2R R10, SRZ ;  /* 0x00000000000a7805 */ /* 0x000ff2000001ff00 */
[----:B------:R-:W-:Y:S02]  /*4b40*/  @!P0 IMAD.MOV.U32 R18, RZ, RZ, R15 ;  /* 0x000000ffff128224 */ /* 0x000fe400078e000f */
[----:B------:R-:W-:Y:S05]  /*4b50*/  @!P0 IMAD.MOV.U32 R19, RZ, RZ, R14 ;  /* 0x000000ffff138224 */ /* 0x000fea00078e000e */
[----:B------:R1:W5:Y:S02]  /*4b60*/  @!P0 LDG.E.128 R8, desc[UR8][R18.64] ;  /* 0x0000000812088981 */ /* 0x000364000c1e1d00 */
.L_x_43:
[----:B------:R-:W-:Y:S05]  /*4b70*/  BSYNC B0 ;  /* 0x0000000000007941 */ /* 0x000fea0003800000 */
.L_x_42:
[----:B------:R-:W-:Y:S01]  /*4b80*/  IADD3 R15, P0, R20, R15, RZ ;  /* 0x0000000f140f7210 */ /* 0x000fe20007f1e0ff */
[C---:B--2--5:R-:W-:Y:S01]  /*4b90*/  FFMA.FTZ R0, R5.reuse, R8, R0 ;  /* 0x0000000805007223 */ /* 0x064fe20000010000 */
[----:B0-----:R-:W-:Y:S01]  /*4ba0*/  IADD3 R6, R6, 0x24, RZ ;  /* 0x0000002406067810 */ /* 0x001fe20007ffe0ff */
[C---:B------:R-:W-:Y:S01]  /*4bb0*/  FFMA.FTZ R2, R5.reuse, R9, R2 ;  /* 0x0000000905027223 */ /* 0x040fe20000010002 */
[----:B------:R-:W-:Y:S01]  /*4bc0*/  FFMA.FTZ R3, R5, R10, R3 ;  /* 0x0000000a05037223 */ /* 0x000fe20000010003 */
[----:B------:R-:W-:Y:S01]  /*4bd0*/  IADD3.X R14, R21, R14, RZ, P0, !PT ;  /* 0x0000000e150e7210 */ /* 0x000fe200007fe4ff */
[----:B------:R-:W-:Y:S01]  /*4be0*/  FFMA.FTZ R4, R5, R11, R4 ;  /* 0x0000000b05047223 */ /* 0x000fe20000010004 */
[----:B------:R-:W-:Y:S06]  /*4bf0*/  @!P1 BRA `(.L_x_44) ;  /* 0xfffffffc00ac9947 */ /* 0x000fec000383ffff */
.L_x_41:
[----:B------:R-:W-:-:S04]  /*4c00*/  IADD3 R7, R7, UR7, RZ ;  /* 0x0000000707077c10 */ /* 0x000fc8000fffe0ff */
[----:B------:R-:W-:-:S13]  /*4c10*/  ISETP.GE.AND P0, PT, R7, R12, PT ;  /* 0x0000000c0700720c */ /* 0x000fda0003f06270 */
[----:B------:R-:W-:Y:S05]  /*4c20*/  @P0 EXIT ;  /* 0x000000000000094d */ /* 0x000fea0003800000 */
[----:B------:R-:W-:Y:S02]  /*4c30*/  ULDC UR4, c[0x0][0x2d0] ;  /* 0x0000b40000047ab9 */ /* 0x000fe40000000800 */
[----:B------:R-:W-:-:S13]  /*4c40*/  ISETP.GE.AND P0, PT, R16, UR4, PT ;  /* 0x0000000410007c0c */ /* 0x000fda000bf06270 */
[----:B------:R-:W-:Y:S05]  /*4c50*/  @P0 EXIT ;  /* 0x000000000000094d */ /* 0x000fea0003800000 */
[----:B------:R-:W0:Y:S01]  /*4c60*/  LDC R9, c[0x0][0x2c4] ;  /* 0x0000b100ff097b82 */ /* 0x000e220000000800 */
[----:B------:R-:W-:Y:S01]  /*4c70*/  ULDC UR4, c[0x0][0x270] ;  /* 0x00009c0000047ab9 */ /* 0x000fe20000000800 */
[----:B------:R-:W-:Y:S02]  /*4c80*/  IABS R13, R7 ;  /* 0x00000007000d7213 */ /* 0x000fe40000000000 */
[----:B------:R-:W-:Y:S02]  /*4c90*/  SHF.R.S32.HI R17, RZ, 0x1f, R16 ;  /* 0x0000001fff117819 */ /* 0x000fe40000011410 */
[----:B------:R-:W-:Y:S02]  /*4ca0*/  F2FP.BF16.F32.PACK_AB R2, R2, R0 ;  /* 0x000000000202723e */ /* 0x000fe400000010ff */
[----:B------:R-:W-:Y:S01]  /*4cb0*/  F2FP.BF16.F32.PACK_AB R3, R4, R3 ;  /* 0x000000030403723e */ /* 0x000fe200000010ff */
[----:B0-----:R-:W-:Y:S01]  /*4cc0*/  IMAD R10, R9, UR4, RZ ;  /* 0x00000004090a7c24 */ /* 0x001fe2000f8e02ff */
[----:B------:R-:W-:Y:S01]  /*4cd0*/  IABS R8, R9 ;  /* 0x0000000900087213 */ /* 0x000fe20000000000 */
[----:B------:R-:W-:-:S03]  /*4ce0*/  ULDC.64 UR4, c[0x0][0x290] ;  /* 0x0000a40000047ab9 */ /* 0x000fc60000000a00 */
[-C--:B------:R-:W-:Y:S01]  /*4cf0*/  IABS R12, R10.reuse ;  /* 0x0000000a000c7213 */ /* 0x080fe20000000000 */
[----:B------:R-:W0:Y:S01]  /*4d00*/  I2F.RP R5, R8 ;  /* 0x0000000800057306 */ /* 0x000e220000209400 */
[----:B------:R-:W-:-:S05]  /*4d10*/  IABS R6, R10 ;  /* 0x0000000a00067213 */ /* 0x000fca0000000000 */
[----:B------:R-:W-:Y:S02]  /*4d20*/  IMAD.MOV R6, RZ, RZ, -R6 ;  /* 0x000000ffff067224 */ /* 0x000fe400078e0a06 */
[----:B------:R-:W2:Y:S08]  /*4d30*/  I2F.RP R14, R12 ;  /* 0x0000000c000e7306 */ /* 0x000eb00000209400 */
[----:B0-----:R-:W0:Y:S08]  /*4d40*/  MUFU.RCP R5, R5 ;  /* 0x0000000500057308 */ /* 0x001e300000001000 */
[----:B--2---:R-:W2:Y:S01]  /*4d50*/  MUFU.RCP R14, R14 ;  /* 0x0000000e000e7308 */ /* 0x004ea20000001000 */
[----:B0-----:R-:W-:-:S02]  /*4d60*/  VIADD R5, R5, 0xffffffe ;  /* 0x0ffffffe05057836 */ /* 0x001fc40000000000 */
[----:B--2---:R-:W-:-:S05]  /*4d70*/  VIADD R14, R14, 0xffffffe ;  /* 0x0ffffffe0e0e7836 */ /* 0x004fca0000000000 */
[----:B------:R0:W2:Y:S02]  /*4d80*/  F2I.FTZ.U32.TRUNC.NTZ R15, R14 ;  /* 0x0000000e000f7305 */ /* 0x0000a4000021f000 */
[----:B0-----:R-:W-:Y:S01]  /*4d90*/  HFMA2.MMA R14, -RZ, RZ, 0, 0 ;  /* 0x00000000ff0e7435 */ /* 0x001fe200000001ff */
[----:B--2---:R-:W-:-:S04]  /*4da0*/  IMAD.MOV R11, RZ, RZ, -R15 ;  /* 0x000000ffff0b7224 */ /* 0x004fc800078e0a0f */
[----:B------:R-:W-:-:S05]  /*4db0*/  IMAD R11, R11, R12, RZ ;  /* 0x0000000c0b0b7224 */ /* 0x000fca00078e02ff */
[----:B------:R-:W-:Y:S02]  /*4dc0*/  IMAD.HI.U32 R11, R15, R11, R14 ;  /* 0x0000000b0f0b7227 */ /* 0x000fe400078e000e */
[----:B------:R-:W0:Y:S04]  /*4dd0*/  F2I.FTZ.U32.TRUNC.NTZ R15, R5 ;  /* 0x00000005000f7305 */ /* 0x000e28000021f000 */
[----:B------:R-:W-:-:S04]  /*4de0*/  IMAD.HI.U32 R11, R11, R13, RZ ;  /* 0x0000000d0b0b7227 */ /* 0x000fc800078e00ff */
[----:B------:R-:W-:-:S05]  /*4df0*/  IMAD R6, R11, R6, R13 ;  /* 0x000000060b067224 */ /* 0x000fca00078e020d */
[----:B------:R-:W-:-:S13]  /*4e00*/  ISETP.GT.U32.AND P1, PT, R12, R6, PT ;  /* 0x000000060c00720c */ /* 0x000fda0003f24070 */
[----:B------:R-:W-:Y:S01]  /*4e10*/  @!P1 IMAD.IADD R6, R6, 0x1, -R12 ;  /* 0x0000000106069824 */ /* 0x000fe200078e0a0c */
[----:B------:R-:W-:Y:S02]  /*4e20*/  @!P1 IADD3 R11, R11, 0x1, RZ ;  /* 0x000000010b0b9810 */ /* 0x000fe40007ffe0ff */
[----:B------:R-:W-:Y:S02]  /*4e30*/  ISETP.NE.AND P1, PT, R10, RZ, PT ;  /* 0x000000ff0a00720c */ /* 0x000fe40003f25270 */
[----:B------:R-:W-:Y:S02]  /*4e40*/  ISETP.GE.U32.AND P2, PT, R6, R12, PT ;  /* 0x0000000c0600720c */ /* 0x000fe40003f46070 */
[----:B------:R-:W-:-:S04]  /*4e50*/  LOP3.LUT R6, R7, R10, RZ, 0x3c, !PT ;  /* 0x0000000a07067212 */ /* 0x000fc800078e3cff */
[----:B------:R-:W-:Y:S02]  /*4e60*/  ISETP.GE.AND P0, PT, R6, RZ, PT ;  /* 0x000000ff0600720c */ /* 0x000fe40003f06270 */
[----:B0-----:R-:W-:-:S05]  /*4e70*/  IADD3 R6, RZ, -R15, RZ ;  /* 0x8000000fff067210 */ /* 0x001fca0007ffe0ff */
[----:B------:R-:W-:Y:S01]  /*4e80*/  @P2 IADD3 R11, R11, 0x1, RZ ;  /* 0x000000010b0b2810 */ /* 0x000fe20007ffe0ff */
[----:B------:R-:W-:-:S04]  /*4e90*/  IMAD R6, R6, R8, RZ ;  /* 0x0000000806067224 */ /* 0x000fc800078e02ff */
[----:B------:R-:W-:-:S04]  /*4ea0*/  IMAD.HI.U32 R6, R15, R6, R14 ;  /* 0x000000060f067227 */ /* 0x000fc800078e000e */
[----:B------:R-:W-:Y:S01]  /*4eb0*/  @!P0 IMAD.MOV R11, RZ, RZ, -R11 ;  /* 0x000000ffff0b8224 */ /* 0x000fe200078e0a0b */
[----:B------:R-:W-:-:S05]  /*4ec0*/  @!P1 LOP3.LUT R11, RZ, R10, RZ, 0x33, !PT ;  /* 0x0000000aff0b9212 */ /* 0x000fca00078e33ff */
[C---:B------:R-:W-:Y:S02]  /*4ed0*/  IMAD R10, R11.reuse, R10, RZ ;  /* 0x0000000a0b0a7224 */ /* 0x040fe400078e02ff */
[----:B------:R-:W-:-:S04]  /*4ee0*/  IMAD.WIDE.U32 R16, R11, UR4, R16 ;  /* 0x000000040b107c25 */ /* 0x000fc8000f8e0010 */
[----:B------:R-:W-:-:S05]  /*4ef0*/  IMAD.IADD R12, R7, 0x1, -R10 ;  /* 0x00000001070c7824 */ /* 0x000fca00078e0a0a */
[----:B------:R-:W-:Y:S02]  /*4f00*/  IABS R5, R12 ;  /* 0x0000000c00057213 */ /* 0x000fe40000000000 */
[----:B------:R-:W-:-:S03]  /*4f10*/  LOP3.LUT R12, R12, R9, RZ, 0x3c, !PT ;  /* 0x000000090c0c7212 */ /* 0x000fc600078e3cff */
[----:B------:R-:W-:Y:S01]  /*4f20*/  IMAD.HI.U32 R13, R6, R5, RZ ;  /* 0x00000005060d7227 */ /* 0x000fe200078e00ff */
[----:B------:R-:W-:-:S04]  /*4f30*/  ISETP.GE.AND P1, PT, R12, RZ, PT ;  /* 0x000000ff0c00720c */ /* 0x000fc80003f26270 */
[----:B------:R-:W-:-:S05]  /*4f40*/  IADD3 R6, -R13, RZ, RZ ;  /* 0x000000ff0d067210 */ /* 0x000fca0007ffe1ff */
[----:B------:R-:W-:-:S05]  /*4f50*/  IMAD R5, R8, R6, R5 ;  /* 0x0000000608057224 */ /* 0x000fca00078e0205 */
[----:B------:R-:W-:-:S13]  /*4f60*/  ISETP.GT.U32.AND P0, PT, R8, R5, PT ;  /* 0x000000050800720c */ /* 0x000fda0003f04070 */
[----:B------:R-:W-:Y:S01]  /*4f70*/  @!P0 IMAD.IADD R5, R5, 0x1, -R8 ;  /* 0x0000000105058824 */ /* 0x000fe200078e0a08 */
[----:B------:R-:W-:Y:S02]  /*4f80*/  @!P0 IADD3 R13, R13, 0x1, RZ ;  /* 0x000000010d0d8810 */ /* 0x000fe40007ffe0ff */
[----:B------:R-:W-:Y:S02]  /*4f90*/  ISETP.NE.AND P0, PT, R9, RZ, PT ;  /* 0x000000ff0900720c */ /* 0x000fe40003f05270 */
[----:B------:R-:W-:Y:S02]  /*4fa0*/  ISETP.GE.U32.AND P2, PT, R5, R8, PT ;  /* 0x000000080500720c */ /* 0x000fe40003f46070 */
[----:B------:R-:W-:-:S05]  /*4fb0*/  SHF.R.S32.HI R5, RZ, 0x1f, R11 ;  /* 0x0000001fff057819 */ /* 0x000fca000001140b */
[----:B------:R-:W-:-:S04]  /*4fc0*/  IMAD R5, R5, UR4, RZ ;  /* 0x0000000405057c24 */ /* 0x000fc8000f8e02ff */
[----:B------:R-:W-:Y:S01]  /*4fd0*/  IMAD R11, R11, UR5, R5 ;  /* 0x000000050b0b7c24 */ /* 0x000fe2000f8e0205 */
[----:B------:R-:W-:Y:S01]  /*4fe0*/  ULDC.64 UR4, c[0x0][0x2a0] ;  /* 0x0000a80000047ab9 */ /* 0x000fe20000000a00 */
[----:B------:R-:W-:Y:S02]  /*4ff0*/  @P2 VIADD R13, R13, 0x1 ;  /* 0x000000010d0d2836 */ /* 0x000fe40000000000 */
[----:B------:R-:W-:-:S03]  /*5000*/  IMAD.IADD R17, R17, 0x1, R11 ;  /* 0x0000000111117824 */ /* 0x000fc600078e020b */
[----:B------:R-:W-:Y:S02]  /*5010*/  @!P1 IADD3 R13, -R13, RZ, RZ ;  /* 0x000000ff0d0d9210 */ /* 0x000fe40007ffe1ff */
[----:B------:R-:W-:-:S04]  /*5020*/  @!P0 LOP3.LUT R13, RZ, R9, RZ, 0x33, !PT ;  /* 0x00000009ff0d8212 */ /* 0x000fc800078e33ff */
[----:B------:R-:W-:Y:S01]  /*5030*/  SHF.R.S32.HI R5, RZ, 0x1f, R13 ;  /* 0x0000001fff057819 */ /* 0x000fe2000001140d */
[C---:B------:R-:W-:Y:S02]  /*5040*/  IMAD R9, R13.reuse, R9, R10 ;  /* 0x000000090d097224 */ /* 0x040fe400078e020a */
[----:B------:R-:W-:-:S03]  /*5050*/  IMAD.WIDE.U32 R16, R13, UR4, R16 ;  /* 0x000000040d107c25 */ /* 0x000fc6000f8e0010 */
[----:B------:R-:W-:Y:S01]  /*5060*/  IADD3 R9, R7, -R9, RZ ;  /* 0x8000000907097210 */ /* 0x000fe20007ffe0ff */
[----:B------:R-:W-:-:S04]  /*5070*/  IMAD R5, R5, UR4, RZ ;  /* 0x0000000405057c24 */ /* 0x000fc8000f8e02ff */
[----:B------:R-:W-:Y:S01]  /*5080*/  IMAD R13, R13, UR5, R5 ;  /* 0x000000050d0d7c24 */ /* 0x000fe2000f8e0205 */
[----:B------:R-:W-:Y:S01]  /*5090*/  SHF.R.S32.HI R5, RZ, 0x1f, R9 ;  /* 0x0000001fff057819 */ /* 0x000fe20000011409 */
[----:B------:R-:W-:Y:S02]  /*50a0*/  ULDC.64 UR4, c[0x0][0x298] ;  /* 0x0000a60000047ab9 */ /* 0x000fe40000000a00 */
[----:B------:R-:W-:Y:S02]  /*50b0*/  IMAD.IADD R17, R17, 0x1, R13 ;  /* 0x0000000111117824 */ /* 0x000fe400078e020d */
[----:B------:R-:W-:Y:S02]  /*50c0*/  IMAD R5, R5, UR4, RZ ;  /* 0x0000000405057c24 */ /* 0x000fe4000f8e02ff */
[----:B------:R-:W-:-:S04]  /*50d0*/  IMAD.WIDE.U32 R16, R9, UR4, R16 ;  /* 0x0000000409107c25 */ /* 0x000fc8000f8e0010 */
[----:B------:R-:W-:Y:S01]  /*50e0*/  IMAD R5, R9, UR5, R5 ;  /* 0x0000000509057c24 */ /* 0x000fe2000f8e0205 */
[----:B------:R-:W-:Y:S02]  /*50f0*/  ULDC.64 UR4, c[0x0][0x280] ;  /* 0x0000a00000047ab9 */ /* 0x000fe40000000a00 */
[----:B------:R-:W-:Y:S02]  /*5100*/  LEA R6, P0, R16, UR4, 0x1 ;  /* 0x0000000410067c11 */ /* 0x000fe4000f8008ff */
[----:B------:R-:W-:-:S04]  /*5110*/  IADD3 R5, R17, R5, RZ ;  /* 0x0000000511057210 */ /* 0x000fc80007ffe0ff */
[----:B------:R-:W-:-:S05]  /*5120*/  LEA.HI.X R7, R16, UR5, R5, 0x1, P0 ;  /* 0x0000000510077c11 */ /* 0x000fca00080f0c05 */
[----:B------:R-:W-:Y:S01]  /*5130*/  STG.E.64 desc[UR8][R6.64], R2 ;  /* 0x0000000206007986 */ /* 0x000fe2000c101b08 */
[----:B------:R-:W-:Y:S05]  /*5140*/  EXIT ;  /* 0x000000000000794d */ /* 0x000fea0003800000 */
        .weak           $__internal_0_$__cuda_sm20_div_s64
        .type           $__internal_0_$__cuda_sm20_div_s64,@function
        .size           $__internal_0_$__cuda_sm20_div_s64,(.L_x_7938 - $__internal_0_$__cuda_sm20_div_s64)
$__internal_0_$__cuda_sm20_div_s64:
[----:B------:R-:W-:Y:S02]  /*5150*/  IADD3 R46, P0, RZ, -R25, RZ ;  /* 0x80000019ff2e7210 */ /* 0x000fe40007f1e0ff */
[----:B------:R-:W-:-:S03]  /*5160*/  ISETP.GE.AND P1, PT, R24, RZ, PT ;  /* 0x000000ff1800720c */ /* 0x000fc60003f26270 */
[----:B------:R-:W-:Y:S01]  /*5170*/  IMAD.X R0, RZ, RZ, ~R24, P0 ;  /* 0x000000ffff007224 */ /* 0x000fe200000e0e18 */
[----:B------:R-:W-:-:S04]  /*5180*/  SEL R46, R46, R25, !P1 ;  /* 0x000000192e2e7207 */ /* 0x000fc80004800000 */
[----:B------:R-:W-:-:S04]  /*5190*/  SEL R47, R0, R24, !P1 ;  /* 0x00000018002f7207 */ /* 0x000fc80004800000 */
[----:B------:R-:W0:Y:S08]  /*51a0*/  I2F.U64.RP R0, R46 ;  /* 0x0000002e00007312 */ /* 0x000e300000309000 */
[----:B0-----:R-:W0:Y:S02]  /*51b0*/  MUFU.RCP R0, R0 ;  /* 0x0000000000007308 */ /* 0x001e240000001000 */
[----:B0-----:R-:W-:-:S06]  /*51c0*/  VIADD R0, R0, 0x1ffffffe ;  /* 0x1ffffffe00007836 */ /* 0x001fcc0000000000 */
[----:B------:R-:W0:Y:S02]  /*51d0*/  F2I.U64.TRUNC R56, R0 ;  /* 0x0000000000387311 */ /* 0x000e24000020d800 */
[----:B0-----:R-:W-:-:S04]  /*51e0*/  IMAD.WIDE.U32 R58, R56, R46, RZ ;  /* 0x0000002e383a7225 */ /* 0x001fc800078e00ff */
[C---:B------:R-:W-:Y:S01]  /*51f0*/  IMAD R0, R56.reuse, R47, R59 ;  /* 0x0000002f38007224 */ /* 0x040fe200078e023b */
[----:B------:R-:W-:Y:S01]  /*5200*/  IADD3 R21, P0, RZ, -R58, RZ ;  /* 0x8000003aff157210 */ /* 0x000fe20007f1e0ff */
[----:B------:R-:W-:Y:S02]  /*5210*/  IMAD.MOV.U32 R59, RZ, RZ, R56 ;  /* 0x000000ffff3b7224 */ /* 0x000fe400078e0038 */
[----:B------:R-:W-:Y:S02]  /*5220*/  IMAD R0, R57, R46, R0 ;  /* 0x0000002e39007224 */ /* 0x000fe400078e0200 */
[----:B------:R-:W-:-:S04]  /*5230*/  IMAD.HI.U32 R58, R56, R21, RZ ;  /* 0x00000015383a7227 */ /* 0x000fc800078e00ff */
[----:B------:R-:W-:-:S04]  /*5240*/  IMAD.X R0, RZ, RZ, ~R0, P0 ;  /* 0x000000ffff007224 */ /* 0x000fc800000e0e00 */
[----:B------:R-:W-:-:S04]  /*5250*/  IMAD.WIDE.U32 R58, P0, R56, R0, R58 ;  /* 0x00000000383a7225 */ /* 0x000fc8000780003a */
[----:B------:R-:W-:-:S04]  /*5260*/  IMAD.HI.U32 R28, R57, R0, RZ ;  /* 0x00000000391c7227 */ /* 0x000fc800078e00ff */
[----:B------:R-:W-:-:S04]  /*5270*/  IMAD.HI.U32 R21, P1, R57, R21, R58 ;  /* 0x0000001539157227 */ /* 0x000fc8000782003a */
[----:B------:R-:W-:Y:S02]  /*5280*/  IMAD R0, R57, R0, RZ ;  /* 0x0000000039007224 */ /* 0x000fe400078e02ff */
[----:B------:R-:W-:-:S03]  /*5290*/  IMAD.X R28, R28, 0x1, R57, P0 ;  /* 0x000000011c1c7824 */ /* 0x000fc600000e0639 */
[----:B------:R-:W-:-:S04]  /*52a0*/  IADD3 R57, P0, R0, R21, RZ ;  /* 0x0000001500397210 */ /* 0x000fc80007f1e0ff */
[----:B------:R-:W-:Y:S01]  /*52b0*/  IADD3.X R28, RZ, RZ, R28, P0, P1 ;  /* 0x000000ffff1c7210 */ /* 0x000fe200007e241c */
[----:B------:R-:W-:Y:S01]  /*52c0*/  IMAD.WIDE.U32 R58, R57, R46, RZ ;  /* 0x0000002e393a7225 */ /* 0x000fe200078e00ff */
[----:B------:R-:W-:-:S03]  /*52d0*/  ISETP.GE.AND P1, PT, R19, RZ, PT ;  /* 0x000000ff1300720c */ /* 0x000fc60003f26270 */
[----:B------:R-:W-:Y:S01]  /*52e0*/  IMAD R21, R57, R47, R59 ;  /* 0x0000002f39157224 */ /* 0x000fe200078e023b */
[----:B------:R-:W-:-:S03]  /*52f0*/  IADD3 R22, P0, RZ, -R58, RZ ;  /* 0x8000003aff167210 */ /* 0x000fc60007f1e0ff */
[----:B------:R-:W-:Y:S02]  /*5300*/  IMAD R21, R28, R46, R21 ;  /* 0x0000002e1c157224 */ /* 0x000fe400078e0215 */
[----:B------:R-:W-:-:S04]  /*5310*/  IMAD.HI.U32 R56, R57, R22, RZ ;  /* 0x0000001639387227 */ /* 0x000fc800078e00ff */
[----:B------:R-:W-:-:S04]  /*5320*/  IMAD.X R21, RZ, RZ, ~R21, P0 ;  /* 0x000000ffff157224 */ /* 0x000fc800000e0e15 */
[----:B------:R-:W-:-:S04]  /*5330*/  IMAD.WIDE.U32 R56, P0, R57, R21, R56 ;  /* 0x0000001539387225 */ /* 0x000fc80007800038 */
[----:B------:R-:W-:-:S04]  /*5340*/  IMAD.HI.U32 R0, R28, R21, RZ ;  /* 0x000000151c007227 */ /* 0x000fc800078e00ff */
[----:B------:R-:W-:Y:S01]  /*5350*/  IMAD.HI.U32 R22, P4, R28, R22, R56 ;  /* 0x000000161c167227 */ /* 0x000fe20007880038 */
[----:B------:R-:W-:-:S03]  /*5360*/  IADD3.X R0, R0, R28, RZ, P0, !PT ;  /* 0x0000001c00007210 */ /* 0x000fc600007fe4ff */
[----:B------:R-:W-:Y:S02]  /*5370*/  IMAD R21, R28, R21, RZ ;  /* 0x000000151c157224 */ /* 0x000fe400078e02ff */
[----:B------:R-:W-:-:S03]  /*5380*/  IMAD.MOV.U32 R57, RZ, RZ, RZ ;  /* 0x000000ffff397224 */ /* 0x000fc600078e00ff */
[----:B------:R-:W-:Y:S02]  /*5390*/  IADD3 R28, P2, R21, R22, RZ ;  /* 0x00000016151c7210 */ /* 0x000fe40007f5e0ff */
[-C--:B------:R-:W-:Y:S02]  /*53a0*/  IADD3 R22, P0, RZ, -R27.reuse, RZ ;  /* 0x8000001bff167210 */ /* 0x080fe40007f1e0ff */
[----:B------:R-:W-:Y:S02]  /*53b0*/  IADD3.X R0, RZ, RZ, R0, P2, P4 ;  /* 0x000000ffff007210 */ /* 0x000fe400017e8400 */
[----:B------:R-:W-:Y:S01]  /*53c0*/  SEL R22, R22, R27, !P1 ;  /* 0x0000001b16167207 */ /* 0x000fe20004800000 */
[----:B------:R-:W-:-:S04]  /*53d0*/  IMAD.X R21, RZ, RZ, ~R19, P0 ;  /* 0x000000ffff157224 */ /* 0x000fc800000e0e13 */
[----:B------:R-:W-:Y:S01]  /*53e0*/  IMAD.HI.U32 R56, R28, R22, RZ ;  /* 0x000000161c387227 */ /* 0x000fe200078e00ff */
[----:B------:R-:W-:-:S05]  /*53f0*/  SEL R21, R21, R19, !P1 ;  /* 0x0000001315157207 */ /* 0x000fca0004800000 */
[----:B------:R-:W-:-:S04]  /*5400*/  IMAD.WIDE.U32 R56, R28, R21, R56 ;  /* 0x000000151c387225 */ /* 0x000fc800078e0038 */
[C---:B------:R-:W-:Y:S02]  /*5410*/  IMAD R28, R0.reuse, R21, RZ ;  /* 0x00000015001c7224 */ /* 0x040fe400078e02ff */
[----:B------:R-:W-:-:S04]  /*5420*/  IMAD.HI.U32 R27, P2, R0, R22, R56 ;  /* 0x00000016001b7227 */ /* 0x000fc80007840038 */
[----:B------:R-:W-:Y:S01]  /*5430*/  IMAD.HI.U32 R0, R0, R21, RZ ;  /* 0x0000001500007227 */ /* 0x000fe200078e00ff */
[----:B------:R-:W-:-:S03]  /*5440*/  IADD3 R28, P1, R28, R27, RZ ;  /* 0x0000001b1c1c7210 */ /* 0x000fc60007f3e0ff */
[----:B------:R-:W-:Y:S02]  /*5450*/  IMAD.X R0, RZ, RZ, R0, P2 ;  /* 0x000000ffff007224 */ /* 0x000fe400010e0600 */
[----:B------:R-:W-:-:S04]  /*5460*/  IMAD.WIDE.U32 R56, R28, R46, RZ ;  /* 0x0000002e1c387225 */ /* 0x000fc800078e00ff */
[----:B------:R-:W-:Y:S01]  /*5470*/  IMAD R27, R28, R47, R57 ;  /* 0x0000002f1c1b7224 */ /* 0x000fe200078e0239 */
[----:B------:R-:W-:Y:S01]  /*5480*/  IADD3 R22, P0, -R56, R22, RZ ;  /* 0x0000001638167210 */ /* 0x000fe20007f1e1ff */
[----:B------:R-:W-:-:S03]  /*5490*/  IMAD.X R0, RZ, RZ, R0, P1 ;  /* 0x000000ffff007224 */ /* 0x000fc600008e0600 */
[-C--:B------:R-:W-:Y:S01]  /*54a0*/  ISETP.GE.U32.AND P2, PT, R22, R46.reuse, PT ;  /* 0x0000002e1600720c */ /* 0x080fe20003f46070 */
[----:B------:R-:W-:-:S05]  /*54b0*/  IMAD R27, R0, R46, R27 ;  /* 0x0000002e001b7224 */ /* 0x000fca00078e021b */
[----:B------:R-:W-:Y:S02]  /*54c0*/  IADD3.X R21, ~R27, R21, RZ, P0, !PT ;  /* 0x000000151b157210 */ /* 0x000fe400007fe5ff */
[----:B------:R-:W-:Y:S02]  /*54d0*/  IADD3 R27, P0, R22, -R46, RZ ;  /* 0x8000002e161b7210 */ /* 0x000fe40007f1e0ff */
[----:B------:R-:W-:-:S04]  /*54e0*/  ISETP.GE.U32.AND.EX P2, PT, R21, R47, PT, P2 ;  /* 0x0000002f1500720c */ /* 0x000fc80003f46120 */
[----:B------:R-:W-:Y:S01]  /*54f0*/  SEL R27, R27, R22, P2 ;  /* 0x000000161b1b7207 */ /* 0x000fe20001000000 */
[----:B------:R-:W-:-:S03]  /*5500*/  IMAD.X R22, R21, 0x1, ~R47, P0 ;  /* 0x0000000115167824 */ /* 0x000fc600000e0e2f */
[----:B------:R-:W-:Y:S02]  /*5510*/  ISETP.GE.U32.AND P1, PT, R27, R46, PT ;  /* 0x0000002e1b00720c */ /* 0x000fe40003f26070 */
[----:B------:R-:W-:Y:S02]  /*5520*/  SEL R22, R22, R21, P2 ;  /* 0x0000001516167207 */ /* 0x000fe40001000000 */
[----:B------:R-:W-:Y:S02]  /*5530*/  IADD3 R21, P0, R28, 0x1, RZ ;  /* 0x000000011c157810 */ /* 0x000fe40007f1e0ff */
[----:B------:R-:W-:Y:S02]  /*5540*/  ISETP.GE.U32.AND.EX P1, PT, R22, R47, PT, P1 ;  /* 0x0000002f1600720c */ /* 0x000fe40003f26110 */
[----:B------:R-:W-:Y:S01]  /*5550*/  SEL R28, R21, R28, P2 ;  /* 0x0000001c151c7207 */ /* 0x000fe20001000000 */
[----:B------:R-:W-:Y:S01]  /*5560*/  IMAD.X R21, RZ, RZ, R0, P0 ;  /* 0x000000ffff157224 */ /* 0x000fe200000e0600 */
[----:B------:R-:W-:-:S02]  /*5570*/  LOP3.LUT R27, R24, R19, RZ, 0x3c, !PT ;  /* 0x00000013181b7212 */ /* 0x000fc400078e3cff */
[----:B------:R-:W-:Y:S02]  /*5580*/  IADD3 R22, P0, R28, 0x1, RZ ;  /* 0x000000011c167810 */ /* 0x000fe40007f1e0ff */
[----:B------:R-:W-:Y:S02]  /*5590*/  SEL R21, R21, R0, P2 ;  /* 0x0000000015157207 */ /* 0x000fe40001000000 */
[----:B------:R-:W-:Y:S02]  /*55a0*/  SEL R22, R22, R28, P1 ;  /* 0x0000001c16167207 */ /* 0x000fe40000800000 */
[----:B------:R-:W-:Y:S01]  /*55b0*/  ISETP.GE.AND P2, PT, R27, RZ, PT ;  /* 0x000000ff1b00720c */ /* 0x000fe20003f46270 */
[----:B------:R-:W-:Y:S01]  /*55c0*/  IMAD.X R0, RZ, RZ, R21, P0 ;  /* 0x000000ffff007224 */ /* 0x000fe200000e0615 */
[----:B------:R-:W-:-:S04]  /*55d0*/  ISETP.NE.U32.AND P0, PT, R25, RZ, PT ;  /* 0x000000ff1900720c */ /* 0x000fc80003f05070 */
[----:B------:R-:W-:Y:S02]  /*55e0*/  SEL R21, R0, R21, P1 ;  /* 0x0000001500157207 */ /* 0x000fe40000800000 */
[-C--:B------:R-:W-:Y:S02]  /*55f0*/  IADD3 R0, P1, RZ, -R22.reuse, RZ ;  /* 0x80000016ff007210 */ /* 0x080fe40007f3e0ff */
[----:B------:R-:W-:Y:S02]  /*5600*/  ISETP.NE.AND.EX P0, PT, R24, RZ, PT, P0 ;  /* 0x000000ff1800720c */ /* 0x000fe40003f05300 */
[-C--:B------:R-:W-:Y:S02]  /*5610*/  IADD3.X R25, RZ, ~R21.reuse, RZ, P1, !PT ;  /* 0x80000015ff197210 */ /* 0x080fe40000ffe4ff */
[----:B------:R-:W-:Y:S01]  /*5620*/  SEL R0, R0, R22, !P2 ;  /* 0x0000001600007207 */ /* 0x000fe20005000000 */
[----:B------:R-:W-:Y:S01]  /*5630*/  IMAD.MOV.U32 R22, RZ, RZ, R23 ;  /* 0x000000ffff167224 */ /* 0x000fe200078e0017 */
[----:B------:R-:W-:Y:S01]  /*5640*/  SEL R25, R25, R21, !P2 ;  /* 0x0000001519197207 */ /* 0x000fe20005000000 */
[----:B------:R-:W-:Y:S01]  /*5650*/  IMAD.MOV.U32 R23, RZ, RZ, 0x0 ;  /* 0x00000000ff177424 */ /* 0x000fe200078e00ff */
[----:B------:R-:W-:-:S02]  /*5660*/  SEL R0, R0, 0xffffffff, P0 ;  /* 0xffffffff00007807 */ /* 0x000fc40000000000 */
[----:B------:R-:W-:Y:S01]  /*5670*/  SEL R25, R25, 0xffffffff, P0 ;  /* 0xffffffff19197807 */ /* 0x000fe20000000000 */
[----:B------:R-:W-:Y:S06]  /*5680*/  RET.REL.NODEC R22 `(_ZN5flash32flash_fwd_splitkv_combine_kernelI23Flash_fwd_kernel_traitsILi64ELi64ELi256ELi4ELb0ELb0EN7cutlass10bfloat16_tE19Flash_kernel_traitsILi64ELi64ELi256ELi4ES3_EELi8ELi7ELb0EEEvNS_16Flash_fwd_paramsE) ;  /* 0xffffffa8165c7950 */ /* 0x000fec0003c3ffff */
.L_x_45:
[----:B------:R-:W-:-:S00]  /*5690*/  BRA `(.L_x_45) ;  /* 0xfffffffc00fc7947 */ /* 0x000fc0000383ffff */
[----:B------:R-:W-:-:S00]  /*56a0*/  NOP ;  /* 0x0000000000007918 */ /* 0x000fc00000000000 */
        /* <DEDUP_REMOVED lines=13> */
.L_x_7938:


//--------------------- .text._ZN5flash32flash_fwd_splitkv_combine_kernelI23Flash_fwd_kernel_traitsILi64ELi64ELi256ELi4ELb0ELb0EN7cutlass10bfloat16_tE19Flash_kernel_traitsILi64ELi64ELi256ELi4ES3_EELi8ELi6ELb0EEEvNS_16Flash_fwd_paramsE --------------------------
	.section	.text._ZN5flash32flash_fwd_splitkv_combine_kernelI23Flash_fwd_kernel_traitsILi64ELi64ELi256ELi4ELb0ELb0EN7cutlass10bfloat16_tE19Flash_kernel_traitsILi64ELi64ELi256ELi4ES3_EELi8ELi6ELb0EEEvNS_16Flash_fwd_paramsE,"ax",@progbits
	.align	128
        .global         _ZN5flash32flash_fwd_splitkv_combine_kernelI23Flash_fwd_kernel_traitsILi64ELi64ELi256ELi4ELb0ELb0EN7cutlass10bfloat16_tE19Flash_kernel_traitsILi64ELi64ELi256ELi4ES3_EELi8ELi6ELb0EEEvNS_16Flash_fwd_paramsE
        .type           _ZN5flash32flash_fwd_splitkv_combine_kernelI23Flash_fwd_kernel_traitsILi64ELi64ELi256ELi4ELb0ELb0EN7cutlass10bfloat16_tE19Flash_kernel_traitsILi64ELi64ELi256ELi4ES3_EELi8ELi6ELb0EEEvNS_16Flash_fwd_paramsE,@function
        .size           _ZN5flash32flash_fwd_splitkv_combine_kernelI23Flash_fwd_kernel_traitsILi64ELi64ELi256ELi4ELb0ELb0EN7cutlass10bfloat16_tE19Flash_kernel_traitsILi64ELi64ELi256ELi4ES3_EELi8ELi6ELb0EEEvNS_16Flash_fwd_paramsE,(.L_x_7939 - _ZN5flash32flash_fwd_splitkv_combine_kernelI23Flash_fwd_kernel_traitsILi64ELi64ELi256ELi4ELb0ELb0EN7cutlass10bfloat16_tE19Flash_kernel_traitsILi64ELi64ELi256ELi4ES3_EELi8ELi6ELb0EEEvNS_16Flash_fwd_paramsE)
        .other          _ZN5flash32flash_fwd_splitkv_combine_kernelI23Flash_fwd_kernel_traitsILi64ELi64ELi256ELi4ELb0ELb0EN7cutlass10bfloat16_tE19Flash_kernel_traitsILi64ELi64ELi256ELi4ES3_EELi8ELi6ELb0EEEvNS_16Flash_fwd_paramsE,@"STO_CUDA_ENTRY STV_DEFAULT"
_ZN5flash32flash_fwd_splitkv_combine_kernelI23Flash_fwd_kernel_traitsILi64ELi64ELi256ELi4ELb0ELb0EN7cutlass10bfloat16_tE19Flash_kernel_traitsILi64ELi64ELi256ELi4ES3_EELi8ELi6ELb0EEEvNS_16Flash_fwd_paramsE:
.text._ZN5flash32flash_fwd_splitkv_combine_kernelI23Flash_fwd_kernel_traitsILi64ELi64ELi256ELi4ELb0ELb0EN7cutlass10bfloat16_tE19Flash_kernel_traitsILi64ELi64ELi256ELi4ES3_EELi8ELi6ELb0EEEvNS_16Flash_fwd_paramsE:
[----:B------:R-:W-:Y:S08]  /*0000*/  LDC R1, c[0x0][0x28] ;  /* 0x00000a00ff017b82 */ /* 0x000ff00000000800 */
[----:B------:R-:W0:Y:S01]  /*0010*/  LDC.64 R26, c[0x0][0x2c0] ;  /* 0x0000b000ff1a7b82 */ /* 0x000e220000000a00 */
[----:B------:R-:W-:-:S07]  /*0020*/  ULDC UR5, c[0x0][0x270] ;  /* 0x00009c0000057ab9 */ /* 0x000fce0000000800 */
[----:B------:R-:W1:Y:S01]  /*0030*/  S2UR UR7, SR_CTAID.X ;  /* 0x00000000000779c3 */ /* 0x000e620000002500 */
[----:B0-----:R-:W-:Y:S01]  /*0040*/  IMAD R12, R26, UR5, RZ ;  /* 0x000000051a0c7c24 */ /* 0x001fe2000f8e02ff */
[----:B------:R-:W-:Y:S01]  /*0050*/  SHF.R.S32.HI R0, RZ, 0x1f, R27 ;  /* 0x0000001fff007819 */ /* 0x000fe2000001141b */
[----:B------:R-:W-:Y:S02]  /*0060*/  USHF.R.S32.HI UR5, URZ, 0x1f, UR5 ;  /* 0x0000001f3f057899 */ /* 0x000fe40008011405 */
[----:B------:R-:W-:Y:S01]  /*0070*/  IMAD R12, R12, R27, RZ ;  /* 0x0000001b0c0c7224 */ /* 0x000fe200078e02ff */
[----:B-1----:R-:W-:-:S04]  /*0080*/  USHF.L.U32 UR7, UR7, 0x3, URZ ;  /* 0x0000000307077899 */ /* 0x002fc8000800063f */
        /* <DEDUP_REMOVED lines=14> */
[----:B------:R-:W-:Y:S05]  /*0170*/  CALL.REL.NOINC `($__internal_1_$__cuda_sm20_div_s64) ;  /* 0x0000004400d47944 */ /* 0x000fea0003c00000 */
[----:B------:R-:W-:Y:S05]  /*0180*/  BRA `(.L_x_47) ;  /* 0x00000000004c7947 */ /* 0x000fea0003800000 */
.L_x_46:
[----:B------:R-:W0:Y:S01]  /*0190*/  I2F.U32.RP R4, R27 ;  /* 0x0000001b00047306 */ /* 0x000e220000209000 */
[----:B------:R-:W-:Y:S02]  /*01a0*/  ISETP.NE.U32.AND P0, PT, R27, RZ, PT ;  /* 0x000000ff1b00720c */ /* 0x000fe40003f05070 */
[----:B------:R-:W-:-:S05]  /*01b0*/  MOV R21, RZ ;  /* 0x000000ff00157202 */ /* 0x000fca0000000f00 */
[----:B0-----:R-:W0:Y:S02]  /*01c0*/  MUFU.RCP R3, R4 ;  /* 0x0000000400037308 */ /* 0x001e240000001000 */
[----:B0-----:R-:W-:-:S06]  /*01d0*/  VIADD R3, R3, 0xffffffe ;  /* 0x0ffffffe03037836 */ /* 0x001fcc0000000000 */
[----:B------:R-:W0:Y:S02]  /*01e0*/  F2I.FTZ.U32.TRUNC.NTZ R3, R3 ;  /* 0x0000000300037305 */ /* 0x000e24000021f000 */
[----:B0-----:R-:W-:-:S04]  /*01f0*/  IMAD.MOV R2, RZ, RZ, -R3 ;  /* 0x000000ffff027224 */ /* 0x001fc800078e0a03 */
[----:B------:R-:W-:Y:S01]  /*0200*/  IMAD R7, R2, R27, RZ ;  /* 0x0000001b02077224 */ /* 0x000fe200078e02ff */
[----:B------:R-:W-:-:S10]  /*0210*/  HFMA2.MMA R2, -RZ, RZ, 0, 0 ;  /* 0x00000000ff027435 */ /* 0x000fd400000001ff */
        /* <DEDUP_REMOVED lines=10> */
.L_x_47:
        /* <DEDUP_REMOVED lines=10> */
[----:B------:R-:W-:Y:S02]  /*0360*/  MOV R19, R21 ;  /* 0x0000001500137202 */ /* 0x000fe40000000f00 */
[----:B------:R-:W-:Y:S02]  /*0370*/  MOV R24, 0x390 ;  /* 0x0000039000187802 */ /* 0x000fe40000000f00 */
[----:B------:R-:W-:Y:S05]  /*0380*/  CALL.REL.NOINC `($__internal_1_$__cuda_sm20_div_s64) ;  /* 0x0000004400507944 */ /* 0x000fea0003c00000 */
[----:B------:R-:W-:Y:S02]  /*0390*/  MOV R6, R20 ;  /* 0x0000001400067202 */ /* 0x000fe40000000f00 */
[----:B------:R-:W-:Y:S01]  /*03a0*/  MOV R7, R21 ;  /* 0x0000001500077202 */ /* 0x000fe20000000f00 */
[----:B------:R-:W-:Y:S05]  /*03b0*/  BRA `(.L_x_50) ;  /* 0x00000000004c7947 */ /* 0x000fea0003800000 */
.L_x_49:
[----:B------:R-:W0:Y:S01]  /*03c0*/  I2F.U32.RP R8, R26 ;  /* 0x0000001a00087306 */ /* 0x000e220000209000 */
[----:B------:R-:W-:-:S07]  /*03d0*/  ISETP.NE.U32.AND P0, PT, R26, RZ, PT ;  /* 0x000000ff1a00720c */ /* 0x000fce0003f05070 */
[----:B0-----:R-:W0:Y:S02]  /*03e0*/  MUFU.RCP R4, R8 ;  /* 0x0000000800047308 */ /* 0x001e240000001000 */
[----:B0-----:R-:W-:-:S06]  /*03f0*/  VIADD R4, R4, 0xffffffe ;  /* 0x0ffffffe04047836 */ /* 0x001fcc0000000000 */
[----:B------:R-:W0:Y:S02]  /*0400*/  F2I.FTZ.U32.TRUNC.NTZ R3, R4 ;  /* 0x0000000400037305 */ /* 0x000e24000021f000 */
[----:B0-----:R-:W-:-:S04]  /*0410*/  IMAD.MOV R2, RZ, RZ, -R3 ;  /* 0x000000ffff027224 */ /* 0x001fc800078e0a03 */
[----:B------:R-:W-:Y:S01]  /*0420*/  IMAD R7, R2, R26, RZ ;  /* 0x0000001a02077224 */ /* 0x000fe200078e02ff */
[----:B------:R-:W-:-:S10]  /*0430*/  HFMA2.MMA R2, -RZ, RZ, 0, 0 ;  /* 0x00000000ff027435 */ /* 0x000fd400000001ff */
[----:B------:R-:W-:-:S06]  /*0440*/  IMAD.HI.U32 R7, R3, R7, R2 ;  /* 0x0000000703077227 */ /* 0x000fcc00078e0002 */
[----:B------:R-:W-:Y:S01]  /*0450*/  IMAD.HI.U32 R6, R7, R20, RZ ;  /* 0x0000001407067227 */ /* 0x000fe200078e00ff */
[----:B------:R-:W-:-:S03]  /*0460*/  MOV R7, RZ ;  /* 0x000000ff00077202 */ /* 0x000fc60000000f00 */
        /* <DEDUP_REMOVED lines=8> */
.L_x_50:
[----:B------:R-:W-:Y:S05]  /*04f0*/  BSYNC B0 ;  /* 0x0000000000007941 */ /* 0x000fea0003800000 */
.L_x_48:
        /* <DEDUP_REMOVED lines=26> */
[----:B------:R-:W-:-:S02]  /*06a0*/  ISETP.GE.AND P0, PT, R8, RZ, PT ;  /* 0x000000ff0800720c */ /* 0x000fc40003f06270 */
[----:B------:R-:W-:-:S05]  /*06b0*/  LEA.HI.SX32 R8, R3, 0x1, 0x1 ;  /* 0x0000000103087811 */ /* 0x000fca00078f0aff */
[----:B------:R-:W-:Y:S01]  /*06c0*/  @P2 VIADD R11, R11, 0x1 ;  /* 0x000000010b0b2836 */ /* 0x000fe20000000000 */
[----:B------:R-:W-:-:S03]  /*06d0*/  ISETP.GT.AND P2, PT, R3, RZ, PT ;  /* 0x000000ff0300720c */ /* 0x000fc60003f44270 */
[----:B------:R-:W-:-:S04]  /*06e0*/  IMAD.MOV.U32 R17, RZ, RZ, R11 ;  /* 0x000000ffff117224 */ /* 0x000fc800078e000b */
[----:B------:R-:W-:Y:S01]  /*06f0*/  @!P0 IMAD.MOV R17, RZ, RZ, -R17 ;  /* 0x000000ffff118224 */ /* 0x000fe200078e0a11 */
[----:B------:R-:W-:Y:S02]  /*0700*/  @!P1 LOP3.LUT R17, RZ, R9, RZ, 0x33, !PT ;  /* 0x00000009ff119212 */ /* 0x000fe400078e33ff */
[----:B------:R-:W-:Y:S02]  /*0710*/  ISETP.GE.AND P1, PT, R4, RZ, PT ;  /* 0x000000ff0400720c */ /* 0x000fe40003f26270 */
[----:B------:R-:W-:Y:S02]  /*0720*/  ISETP.LT.U32.AND P0, PT, R26, R17, PT ;  /* 0x000000111a00720c */ /* 0x000fe40003f01070 */
[----:B------:R-:W-:Y:S02]  /*0730*/  SHF.R.S32.HI R16, RZ, 0x1f, R17 ;  /* 0x0000001fff107819 */ /* 0x000fe40000011411 */
[----:B------:R-:W-:Y:S02]  /*0740*/  SHF.R.S32.HI R9, RZ, 0x1f, R3 ;  /* 0x0000001fff097819 */ /* 0x000fe40000011403 */
[----:B------:R-:W-:-:S03]  /*0750*/  ISETP.LT.AND.EX P0, PT, R25, R16, PT, P0 ;  /* 0x000000101900720c */ /* 0x000fc60003f01300 */
[----:B------:R-:W-:Y:S01]  /*0760*/  @!P2 IMAD.MOV R8, RZ, RZ, R9 ;  /* 0x000000ffff08a224 */ /* 0x000fe200078e0209 */
[C---:B------:R-:W-:Y:S01]  /*0770*/  SEL R16, R25.reuse, R16, P0 ;  /* 0x0000001019107207 */ /* 0x040fe20000000000 */
[----:B------:R-:W-:Y:S01]  /*0780*/  @!P1 IMAD.MOV R11, RZ, RZ, -R11 ;  /* 0x000000ffff0b9224 */ /* 0x000fe200078e0a0b */
[----:B------:R-:W-:Y:S02]  /*0790*/  @!P3 LOP3.LUT R11, RZ, R3, RZ, 0x33, !PT ;  /* 0x00000003ff0bb212 */ /* 0x000fe400078e33ff */
[----:B------:R-:W-:Y:S02]  /*07a0*/  LOP3.LUT R4, R25, R16, RZ, 0xfc, !PT ;  /* 0x0000001019047212 */ /* 0x000fe400078efcff */
[----:B------:R-:W-:Y:S01]  /*07b0*/  SEL R17, R26, R17, P0 ;  /* 0x000000111a117207 */ /* 0x000fe20000000000 */
[----:B------:R-:W-:Y:S01]  /*07c0*/  IMAD R3, R11, R8, RZ ;  /* 0x000000080b037224 */ /* 0x000fe200078e02ff */
        /* <DEDUP_REMOVED lines=8> */
[----:B------:R-:W-:Y:S02]  /*0850*/  MOV R32, R20 ;  /* 0x0000001400207202 */ /* 0x000fe40000000f00 */
[----:B------:R-:W-:Y:S01]  /*0860*/  MOV R33, R21 ;  /* 0x0000001500217202 */ /* 0x000fe20000000f00 */
[----:B------:R-:W-:Y:S05]  /*0870*/  BRA `(.L_x_53) ;  /* 0x00000000004c7947 */ /* 0x000fea0003800000 */
.L_x_52:
        /* <DEDUP_REMOVED lines=19> */
.L_x_53:
[----:B------:R-:W-:Y:S05]  /*09b0*/  BSYNC B0 ;  /* 0x0000000000007941 */ /* 0x000fea0003800000 */
.L_x_51:
[----:B------:R-:W0:Y:S01]  /*09c0*/  LDC R8, c[0x0][0x2c4] ;  /* 0x0000b100ff087b82 */ /* 0x000e220000000800 */
[----:B------:R-:W-:Y:S01]  /*09d0*/  ULDC UR4, c[0x0][0x270] ;  /* 0x00009c0000047ab9 */ /* 0x000fe20000000800 */
[----:B------:R-:W-:Y:S01]  /*09e0*/  IABS R11, R3 ;  /* 0x00000003000b7213 */ /* 0x000fe20000000000 */
[----:B------:R-:W1:Y:S01]  /*09f0*/  S2R R35, SR_TID.X ;  /* 0x0000000000237919 */ /* 0x000e620000002100 */
[----:B------:R-:W-:Y:S02]  /*0a00*/  BSSY B0, `(.L_x_54) ;  /* 0x0000078000007945 */ /* 0x000fe40003800000 */
[----:B------:R-:W2:Y:S08]  /*0a10*/  I2F.RP R4, R11 ;  /* 0x0000000b00047306 */ /* 0x000eb00000209400 */
[----:B--2---:R-:W2:Y:S01]  /*0a20*/  MUFU.RCP R4, R4 ;  /* 0x0000000400047308 */ /* 0x004ea20000001000 */
[----:B0-----:R-:W-:Y:S01]  /*0a30*/  IMAD R9, R8, UR4, RZ ;  /* 0x0000000408097c24 */ /* 0x001fe2000f8e02ff */
[----:B------:R-:W-:Y:S01]  /*0a40*/  IABS R10, R8 ;  /* 0x00000008000a7213 */ /* 0x000fe20000000000 */
[----:B------:R-:W-:-:S03]  /*0a50*/  UIADD3 UR4, UR4, -0x1, URZ ;  /* 0xffffffff04047890 */ /* 0x000fc6000fffe03f */
[----:B------:R-:W-:Y:S02]  /*0a60*/  IABS R13, R9 ;  /* 0x00000009000d7213 */ /* 0x000fe40000000000 */
[----:B------:R-:W0:Y:S01]  /*0a70*/  I2F.RP R15, R10 ;  /* 0x0000000a000f7306 */ /* 0x000e220000209400 */
[----:B------:R-:W-:Y:S02]  /*0a80*/  ISETP.NE.AND P5, PT, R9, RZ, PT ;  /* 0x000000ff0900720c */ /* 0x000fe40003fa5270 */
[----:B------:R-:W-:Y:S01]  /*0a90*/  IMAD.IADD R22, R2, 0x1, R13 ;  /* 0x0000000102167824 */ /* 0x000fe200078e020d */
[----:B------:R-:W-:-:S04]  /*0aa0*/  IABS R2, R3 ;  /* 0x0000000300027213 */ /* 0x000fc80000000000 */
[----:B------:R-:W3:Y:S01]  /*0ab0*/  I2F.RP R20, R13 ;  /* 0x0000000d00147306 */ /* 0x000ee20000209400 */
[----:B--2---:R-:W-:Y:S02]  /*0ac0*/  VIADD R18, R4, 0xffffffe ;  /* 0x0ffffffe04127836 */ /* 0x004fe40000000000 */
[----:B------:R-:W-:-:S05]  /*0ad0*/  IMAD.MOV R2, RZ, RZ, -R2 ;  /* 0x000000ffff027224 */ /* 0x000fca00078e0a02 */
[----:B0-----:R-:W0:Y:S08]  /*0ae0*/  MUFU.RCP R24, R15 ;  /* 0x0000000f00187308 */ /* 0x001e300000001000 */
[----:B---3--:R-:W2:Y:S08]  /*0af0*/  MUFU.RCP R28, R20 ;  /* 0x00000014001c7308 */ /* 0x008eb00000001000 */
[----:B------:R-:W3:Y:S01]  /*0b00*/  F2I.FTZ.U32.TRUNC.NTZ R19, R18 ;  /* 0x0000001200137305 */ /* 0x000ee2000021f000 */
[----:B0-----:R-:W-:-:S07]  /*0b10*/  VIADD R24, R24, 0xffffffe ;  /* 0x0ffffffe18187836 */ /* 0x001fce0000000000 */
[----:B------:R-:W0:Y:S01]  /*0b20*/  F2I.FTZ.U32.TRUNC.NTZ R25, R24 ;  /* 0x0000001800197305 */ /* 0x000e22000021f000 */
[----:B--2---:R-:W-:Y:S01]  /*0b30*/  VIADD R28, R28, 0xffffffe ;  /* 0x0ffffffe1c1c7836 */ /* 0x004fe20000000000 */
[----:B------:R-:W-:Y:S01]  /*0b40*/  IABS R20, R22 ;  /* 0x0000001600147213 */ /* 0x000fe20000000000 */
[----:B---3--:R-:W-:-:S05]  /*0b50*/  IMAD.MOV R14, RZ, RZ, -R19 ;  /* 0x000000ffff0e7224 */ /* 0x008fca00078e0a13 */
[----:B------:R-:W2:Y:S01]  /*0b60*/  F2I.FTZ.U32.TRUNC.NTZ R29, R28 ;  /* 0x0000001c001d7305 */ /* 0x000ea2000021f000 */
[----:B------:R-:W-:Y:S02]  /*0b70*/  IMAD.MOV.U32 R18, RZ, RZ, RZ ;  /* 0x000000ffff127224 */ /* 0x000fe400078e00ff */
[----:B------:R-:W-:-:S04]  /*0b80*/  IMAD R14, R14, R11, RZ ;  /* 0x0000000b0e0e7224 */ /* 0x000fc800078e02ff */
[----:B------:R-:W-:Y:S01]  /*0b90*/  IMAD.HI.U32 R14, R19, R14, R18 ;  /* 0x0000000e130e7227 */ /* 0x000fe200078e0012 */
[----:B------:R-:W-:-:S03]  /*0ba0*/  IABS R19, R9 ;  /* 0x0000000900137213 */ /* 0x000fc60000000000 */
[----:B0-----:R-:W-:Y:S02]  /*0bb0*/  IMAD.MOV R15, RZ, RZ, -R25 ;  /* 0x000000ffff0f7224 */ /* 0x001fe400078e0a19 */
[----:B------:R-:W-:Y:S02]  /*0bc0*/  IMAD.MOV R19, RZ, RZ, -R19 ;  /* 0x000000ffff137224 */ /* 0x000fe400078e0a13 */
[----:B--2---:R-:W-:Y:S02]  /*0bd0*/  IMAD.MOV R4, RZ, RZ, -R29 ;  /* 0x000000ffff047224 */ /* 0x004fe400078e0a1d */
[----:B------:R-:W-:Y:S02]  /*0be0*/  IMAD.MOV.U32 R28, RZ, RZ, RZ ;  /* 0x000000ffff1c7224 */ /* 0x000fe400078e00ff */
[----:B------:R-:W-:Y:S02]  /*0bf0*/  IMAD R21, R4, R13, RZ ;  /* 0x0000000d04157224 */ /* 0x000fe400078e02ff */
[----:B------:R-:W-:-:S02]  /*0c00*/  VIADD R4, R11, UR4 ;  /* 0x000000040b047c36 */ /* 0x000fc40008000000 */
[----:B------:R-:W-:-:S03]  /*0c10*/  IMAD.HI.U32 R21, R29, R21, R28 ;  /* 0x000000151d157227 */ /* 0x000fc600078e001c */
[----:B------:R-:W-:Y:S01]  /*0c20*/  IABS R18, R4 ;  /* 0x0000000400127213 */ /* 0x000fe20000000000 */
[----:B------:R-:W-:Y:S02]  /*0c30*/  IMAD R15, R15, R10, RZ ;  /* 0x0000000a0f0f7224 */ /* 0x000fe400078e02ff */
[----:B------:R-:W-:-:S04]  /*0c40*/  IMAD.HI.U32 R21, R21, R20, RZ ;  /* 0x0000001415157227 */ /* 0x000fc800078e00ff */
[----:B------:R-:W-:Y:S02]  /*0c50*/  IMAD R26, R21, R19, R20 ;  /* 0x00000013151a7224 */ /* 0x000fe400078e0214 */
[----:B------:R-:W-:Y:S02]  /*0c60*/  IMAD.MOV.U32 R24, RZ, RZ, RZ ;  /* 0x000000ffff187224 */ /* 0x000fe400078e00ff */
[----:B------:R-:W-:Y:S01]  /*0c70*/  IMAD.HI.U32 R19, R14, R18, RZ ;  /* 0x000000120e137227 */ /* 0x000fe200078e00ff */
[----:B------:R-:W-:Y:S02]  /*0c80*/  ISETP.GT.U32.AND P4, PT, R13, R26, PT ;  /* 0x0000001a0d00720c */ /* 0x000fe40003f84070 */
[C---:B------:R-:W-:Y:S01]  /*0c90*/  LOP3.LUT R14, R22.reuse, R13, RZ, 0x3c, !PT ;  /* 0x0000000d160e7212 */ /* 0x040fe200078e3cff */
[----:B------:R-:W-:Y:S01]  /*0ca0*/  IMAD.HI.U32 R15, R25, R15, R24 ;  /* 0x0000000f190f7227 */ /* 0x000fe200078e0018 */
[----:B------:R-:W-:Y:S02]  /*0cb0*/  LOP3.LUT R22, R22, R8, RZ, 0x3c, !PT ;  /* 0x0000000816167212 */ /* 0x000fe400078e3cff */
[----:B------:R-:W-:Y:S01]  /*0cc0*/  ISETP.GE.AND P1, PT, R14, RZ, PT ;  /* 0x000000ff0e00720c */ /* 0x000fe20003f26270 */
[----:B------:R-:W-:Y:S01]  /*0cd0*/  IMAD R2, R19, R2, R18 ;  /* 0x0000000213027224 */ /* 0x000fe200078e0212 */
[----:B------:R-:W-:Y:S01]  /*0ce0*/  LEA.HI.SX32 R14, R9, 0x1, 0x1 ;  /* 0x00000001090e7811 */ /* 0x000fe200078f0aff */
[----:B------:R-:W-:-:S03]  /*0cf0*/  IMAD.HI.U32 R15, R15, R20, RZ ;  /* 0x000000140f0f7227 */ /* 0x000fc600078e00ff */
[----:B------:R-:W-:Y:S01]  /*0d00*/  ISETP.GT.U32.AND P3, PT, R11, R2, PT ;  /* 0x000000020b00720c */ /* 0x000fe20003f64070 */
[----:B------:R-:W-:Y:S01]  /*0d10*/  @!P4 IMAD.IADD R26, R26, 0x1, -R13 ;  /* 0x000000011a1ac824 */ /* 0x000fe200078e0a0d */
[----:B------:R-:W-:Y:S01]  /*0d20*/  IADD3 R23, -R15, RZ, RZ ;  /* 0x000000ff0f177210 */ /* 0x000fe20007ffe1ff */
[----:B------:R-:W-:-:S03]  /*0d30*/  @!P4 VIADD R21, R21, 0x1 ;  /* 0x000000011515c836 */ /* 0x000fc60000000000 */
[----:B------:R-:W-:Y:S01]  /*0d40*/  ISETP.GE.U32.AND P2, PT, R26, R13, PT ;  /* 0x0000000d1a00720c */ /* 0x000fe20003f46070 */
[----:B------:R-:W-:-:S05]  /*0d50*/  IMAD R23, R10, R23, R20 ;  /* 0x000000170a177224 */ /* 0x000fca00078e0214 */
[----:B------:R-:W-:Y:S01]  /*0d60*/  ISETP.GT.U32.AND P0, PT, R10, R23, PT ;  /* 0x000000170a00720c */ /* 0x000fe20003f04070 */
[----:B------:R-:W-:Y:S02]  /*0d70*/  @!P3 IMAD.IADD R2, R2, 0x1, -R11 ;  /* 0x000000010202b824 */ /* 0x000fe400078e0a0b */
[----:B------:R-:W-:Y:S01]  /*0d80*/  @!P3 VIADD R19, R19, 0x1 ;  /* 0x000000011313b836 */ /* 0x000fe20000000000 */
[----:B------:R-:W-:Y:S02]  /*0d90*/  ISETP.NE.AND P3, PT, R3, RZ, PT ;  /* 0x000000ff0300720c */ /* 0x000fe40003f65270 */
[-C--:B------:R-:W-:Y:S01]  /*0da0*/  ISETP.GE.U32.AND P6, PT, R2, R11.reuse, PT ;  /* 0x0000000b0200720c */ /* 0x080fe20003fc6070 */
[----:B------:R-:W-:Y:S01]  /*0db0*/  @P2 VIADD R21, R21, 0x1 ;  /* 0x0000000115152836 */ /* 0x000fe20000000000 */
[----:B------:R-:W-:-:S03]  /*0dc0*/  LOP3.LUT R2, R4, R11, RZ, 0x3c, !PT ;  /* 0x0000000b04027212 */ /* 0x000fc600078e3cff */
[----:B------:R-:W-:Y:S01]  /*0dd0*/  @!P1 IMAD.MOV R21, RZ, RZ, -R21 ;  /* 0x000000ffff159224 */ /* 0x000fe200078e0a15 */
[----:B------:R-:W-:Y:S01]  /*0de0*/  ISETP.GE.AND P2, PT, R2, RZ, PT ;  /* 0x000000ff0200720c */ /* 0x000fe20003f46270 */
[----:B------:R-:W-:Y:S01]  /*0df0*/  @!P0 IMAD.IADD R23, R23, 0x1, -R10 ;  /* 0x0000000117178824 */ /* 0x000fe200078e0a0a */
[----:B------:R-:W-:Y:S01]  /*0e00*/  @!P5 LOP3.LUT R21, RZ, R13, RZ, 0x33, !PT ;  /* 0x0000000dff15d212 */ /* 0x000fe200078e33ff */
[----:B------:R-:W-:Y:S01]  /*0e10*/  @!P0 VIADD R15, R15, 0x1 ;  /* 0x000000010f0f8836 */ /* 0x000fe20000000000 */
[----:B------:R-:W-:Y:S02]  /*0e20*/  ISETP.GE.AND P1, PT, R22, RZ, PT ;  /* 0x000000ff1600720c */ /* 0x000fe40003f26270 */
[----:B------:R-:W-:Y:S02]  /*0e30*/  ISETP.GE.U32.AND P4, PT, R23, R10, PT ;  /* 0x0000000a1700720c */ /* 0x000fe40003f86070 */
[----:B------:R-:W-:Y:S02]  /*0e40*/  ISETP.LT.U32.AND P0, PT, R6, R21, PT ;  /* 0x000000150600720c */ /* 0x000fe40003f01070 */
[----:B------:R-:W-:-:S02]  /*0e50*/  SHF.R.S32.HI R13, RZ, 0x1f, R21 ;  /* 0x0000001fff0d7819 */ /* 0x000fc40000011415 */
[----:B------:R-:W-:Y:S02]  /*0e60*/  @P6 IADD3 R19, R19, 0x1, RZ ;  /* 0x0000000113136810 */ /* 0x000fe40007ffe0ff */
[----:B------:R-:W-:Y:S02]  /*0e70*/  ISETP.LT.AND.EX P0, PT, R7, R13, PT, P0 ;  /* 0x0000000d0700720c */ /* 0x000fe40003f01300 */
[----:B------:R-:W-:Y:S01]  /*0e80*/  ISETP.GT.AND P5, PT, R9, RZ, PT ;  /* 0x000000ff0900720c */ /* 0x000fe20003fa4270 */
[----:B------:R-:W-:Y:S01]  /*0e90*/  @!P2 IMAD.MOV R19, RZ, RZ, -R19 ;  /* 0x000000ffff13a224 */ /* 0x000fe200078e0a13 */
[----:B------:R-:W-:Y:S01]  /*0ea0*/  @!P3 LOP3.LUT R19, RZ, R11, RZ, 0x33, !PT ;  /* 0x0000000bff13b212 */ /* 0x000fe200078e33ff */
[----:B------:R-:W-:Y:S01]  /*0eb0*/  @P4 VIADD R15, R15, 0x1 ;  /* 0x000000010f0f4836 */ /* 0x000fe20000000000 */
[C---:B------:R-:W-:Y:S02]  /*0ec0*/  SEL R11, R7.reuse, R13, P0 ;  /* 0x0000000d070b7207 */ /* 0x040fe40000000000 */
[----:B------:R-:W-:Y:S01]  /*0ed0*/  ISETP.NE.AND P2, PT, R8, RZ, PT ;  /* 0x000000ff0800720c */ /* 0x000fe20003f45270 */
[----:B------:R-:W-:Y:S01]  /*0ee0*/  @!P1 IMAD.MOV R15, RZ, RZ, -R15 ;  /* 0x000000ffff0f9224 */ /* 0x000fe200078e0a0f */
[----:B------:R-:W-:-:S02]  /*0ef0*/  LOP3.LUT R10, R7, R11, RZ, 0xfc, !PT ;  /* 0x0000000b070a7212 */ /* 0x000fc400078efcff */
[----:B------:R-:W-:Y:S02]  /*0f00*/  SHF.R.S32.HI R2, RZ, 0x1f, R9 ;  /* 0x0000001fff027819 */ /* 0x000fe40000011409 */
[----:B------:R-:W-:Y:S02]  /*0f10*/  ISETP.NE.U32.AND P1, PT, R10, RZ, PT ;  /* 0x000000ff0a00720c */ /* 0x000fe40003f25070 */
[----:B------:R-:W-:Y:S01]  /*0f20*/  ISETP.LT.U32.AND P3, PT, R32, R19, PT ;  /* 0x000000132000720c */ /* 0x000fe20003f61070 */
[----:B------:R-:W-:Y:S01]  /*0f30*/  @!P5 IMAD.MOV R14, RZ, RZ, R2 ;  /* 0x000000ffff0ed224 */ /* 0x000fe200078e0202 */
[----:B------:R-:W-:Y:S02]  /*0f40*/  SHF.R.S32.HI R9, RZ, 0x1f, R19 ;  /* 0x0000001fff097819 */ /* 0x000fe40000011413 */
[----:B------:R-:W-:Y:S02]  /*0f50*/  SEL R13, R6, R21, P0 ;  /* 0x00000015060d7207 */ /* 0x000fe40000000000 */
[----:B------:R-:W-:-:S02]  /*0f60*/  @!P2 LOP3.LUT R15, RZ, R8, RZ, 0x33, !PT ;  /* 0x00000008ff0fa212 */ /* 0x000fc400078e33ff */
[----:B------:R-:W-:-:S03]  /*0f70*/  ISETP.LT.AND.EX P3, PT, R33, R9, PT, P3 ;  /* 0x000000092100720c */ /* 0x000fc60003f61330 */
[----:B------:R-:W-:Y:S01]  /*0f80*/  IMAD R2, R15, R14, RZ ;  /* 0x0000000e0f027224 */ /* 0x000fe200078e02ff */
[----:B------:R-:W-:Y:S02]  /*0f90*/  SEL R15, R32, R19, P3 ;  /* 0x00000013200f7207 */ /* 0x000fe40001800000 */
[----:B------:R-:W-:Y:S01]  /*0fa0*/  SEL R14, R33, R9, P3 ;  /* 0x00000009210e7207 */ /* 0x000fe20001800000 */
[----:B-1----:R-:W-:Y:S06]  /*0fb0*/  @!P1 BRA `(.L_x_55) ;  /* 0x0000000000249947 */ /* 0x002fec0003800000 */
        /* <DEDUP_REMOVED lines=9> */
.L_x_55:
[----:B------:R-:W0:Y:S01]  /*1050*/  I2F.U32.RP R10, R13 ;  /* 0x0000000d000a7306 */ /* 0x000e220000209000 */
[----:B------:R-:W-:Y:S01]  /*1060*/  HFMA2.MMA R8, -RZ, RZ, 0, 0 ;  /* 0x00000000ff087435 */ /* 0x000fe200000001ff */
[----:B------:R-:W-:-:S06]  /*1070*/  ISETP.NE.U32.AND P0, PT, R13, RZ, PT ;  /* 0x000000ff0d00720c */ /* 0x000fcc0003f05070 */
[----:B0-----:R-:W0:Y:S02]  /*1080*/  MUFU.RCP R9, R10 ;  /* 0x0000000a00097308 */ /* 0x001e240000001000 */
[----:B0-----:R-:W-:-:S06]  /*1090*/  VIADD R9, R9, 0xffffffe ;  /* 0x0ffffffe09097836 */ /* 0x001fcc0000000000 */
[----:B------:R-:W0:Y:S02]  /*10a0*/  F2I.FTZ.U32.TRUNC.NTZ R9, R9 ;  /* 0x0000000900097305 */ /* 0x000e24000021f000 */
[----:B0-----:R-:W-:-:S04]  /*10b0*/  IMAD.MOV R7, RZ, RZ, -R9 ;  /* 0x000000ffff077224 */ /* 0x001fc800078e0a09 */
[----:B------:R-:W-:-:S04]  /*10c0*/  IMAD R7, R7, R13, RZ ;  /* 0x0000000d07077224 */ /* 0x000fc800078e02ff */
[----:B------:R-:W-:Y:S01]  /*10d0*/  IMAD.HI.U32 R7, R9, R7, R8 ;  /* 0x0000000709077227 */ /* 0x000fe200078e0008 */
[----:B------:R-:W-:-:S05]  /*10e0*/  MOV R9, RZ ;  /* 0x000000ff00097202 */ /* 0x000fca0000000f00 */
        /* <DEDUP_REMOVED lines=9> */
.L_x_56:
[----:B------:R-:W-:Y:S05]  /*1180*/  BSYNC B0 ;  /* 0x0000000000007941 */ /* 0x000fea0003800000 */
.L_x_54:
        /* <DEDUP_REMOVED lines=10> */
[----:B------:R-:W-:Y:S01]  /*1230*/  VIADD R37, R25, 0x20 ;  /* 0x0000002019257836 */ /* 0x000fe20000000000 */
        /* <DEDUP_REMOVED lines=12> */
[----:B------:R-:W-:Y:S01]  /*1300*/  @!P1 IMAD.WIDE.U32 R44, R12, R25, R42 ;  /* 0x000000190c2c9225 */ /* 0x000fe200078e002a */
[----:B------:R-:W-:Y:S02]  /*1310*/  @!P5 SHF.R.S32.HI R29, RZ, 0x1f, R31 ;  /* 0x0000001fff1dd819 */ /* 0x000fe4000001141f */
[----:B------:R-:W-:Y:S01]  /*1320*/  @!P4 SHF.R.S32.HI R39, RZ, 0x1f, R37 ;  /* 0x0000001fff27c819 */ /* 0x000fe20000011425 */
[-C--:B------:R-:W-:Y:S02]  /*1330*/  @!P1 IMAD R26, R41, R12.reuse, RZ ;  /* 0x0000000c291a9224 */ /* 0x080fe400078e02ff */
[----:B------:R-:W1:Y:S01]  /*1340*/  @!P3 LDC.64 R6, c[0x0][0x2b8] ;  /* 0x0000ae00ff06bb82 */ /* 0x000e620000000a00 */
[----:B------:R-:W-:Y:S02]  /*1350*/  @!P5 IMAD R28, R29, R12, RZ ;  /* 0x0000000c1d1cd224 */ /* 0x000fe400078e02ff */
[----:B------:R-:W-:-:S02]  /*1360*/  @!P1 IMAD R29, R25, R5, R26 ;  /* 0x00000005191d9224 */ /* 0x000fc400078e021a */
[----:B------:R-:W-:-:S03]  /*1370*/  @!P5 IMAD.WIDE.U32 R40, R12, R31, R42 ;  /* 0x0000001f0c28d225 */ /* 0x000fc600078e002a */
[----:B------:R-:W2:Y:S01]  /*1380*/  @!P4 LDC.64 R18, c[0x0][0x2b8] ;  /* 0x0000ae00ff12cb82 */ /* 0x000ea20000000a00 */
[----:B------:R-:W-:Y:S01]  /*1390*/  @!P5 IMAD R28, R31, R5, R28 ;  /* 0x000000051f1cd224 */ /* 0x000fe200078e021c */
[----:B------:R-:W-:Y:S01]  /*13a0*/  @!P3 SHF.R.S32.HI R31, RZ, 0x1f, R30 ;  /* 0x0000001fff1fb819 */ /* 0x000fe2000001141e */
[----:B------:R-:W-:Y:S02]  /*13b0*/  @!P4 IMAD R26, R39, R12, RZ ;  /* 0x0000000c271ac224 */ /* 0x000fe400078e02ff */
[----:B------:R-:W-:Y:S02]  /*13c0*/  @!P4 IMAD.MOV.U32 R38, RZ, RZ, R42 ;  /* 0x000000ffff26c224 */ /* 0x000fe400078e002a */
[----:B------:R-:W-:Y:S01]  /*13d0*/  @!P4 IMAD.MOV.U32 R39, RZ, RZ, R43 ;  /* 0x000000ffff27c224 */ /* 0x000fe200078e002b */
[----:B------:R-:W3:Y:S01]  /*13e0*/  @!P5 LDC.64 R20, c[0x0][0x2b8] ;  /* 0x0000ae00ff14db82 */ /* 0x000ee20000000a00 */
[----:B------:R-:W-:Y:S01]  /*13f0*/  @!P1 IMAD.IADD R29, R45, 0x1, R29 ;  /* 0x000000012d1d9824 */ /* 0x000fe200078e021d */
[----:B0-----:R-:W-:Y:S01]  /*1400*/  @!P1 LEA R22, P0, R44, R22, 0x2 ;  /* 0x000000162c169211 */ /* 0x001fe200078010ff */
[----:B------:R-:W-:-:S03]  /*1410*/  @!P4 IMAD.WIDE.U32 R38, R12, R37, R38 ;  /* 0x000000250c26c225 */ /* 0x000fc600078e0026 */
[----:B------:R-:W-:Y:S01]  /*1420*/  @!P1 LEA.HI.X R23, R44, R23, R29, 0x2, P0 ;  /* 0x000000172c179211 */ /* 0x000fe200000f141d */
[----:B------:R-:W-:Y:S02]  /*1430*/  @!P4 IMAD R26, R37, R5, R26 ;  /* 0x00000005251ac224 */ /* 0x000fe400078e021a */
[----:B------:R-:W-:Y:S02]  /*1440*/  @!P3 IMAD R31, R31, R12, RZ ;  /* 0x0000000c1f1fb224 */ /* 0x000fe400078e02ff */
[----:B------:R-:W-:Y:S02]  /*1450*/  @!P3 IMAD.MOV.U32 R36, RZ, RZ, R42 ;  /* 0x000000ffff24b224 */ /* 0x000fe400078e002a */
[----:B------:R-:W-:Y:S02]  /*1460*/  @!P3 IMAD.MOV.U32 R37, RZ, RZ, R43 ;  /* 0x000000ffff25b224 */ /* 0x000fe400078e002b */
[----:B------:R-:W-:Y:S02]  /*1470*/  IMAD.MOV.U32 R29, RZ, RZ, -0x800000 ;  /* 0xff800000ff1d7424 */ /* 0x000fe400078e00ff */
[----:B------:R-:W-:-:S04]  /*1480*/  @!P3 IMAD.WIDE.U32 R36, R12, R30, R36 ;  /* 0x0000001e0c24b225 */ /* 0x000fc800078e0024 */
[----:B------:R-:W-:Y:S01]  /*1490*/  @!P3 IMAD R31, R30, R5, R31 ;  /* 0x000000051e1fb224 */ /* 0x000fe200078e021f */
[----:B-1----:R-:W-:Y:S01]  /*14a0*/  @!P3 LEA R6, P0, R36, R6, 0x2 ;  /* 0x000000062406b211 */ /* 0x002fe200078010ff */
[----:B------:R0:W4:Y:S01]  /*14b0*/  @!P1 LDG.E R29, desc[UR8][R22.64] ;  /* 0x00000008161d9981 */ /* 0x000122000c1e1900 */
[----:B------:R-:W-:Y:S01]  /*14c0*/  @!P4 IMAD.IADD R26, R39, 0x1, R26 ;  /* 0x00000001271ac824 */ /* 0x000fe200078e021a */
[----:B--2---:R-:W-:Y:S01]  /*14d0*/  @!P4 LEA R18, P1, R38, R18, 0x2 ;  /* 0x000000122612c211 */ /* 0x004fe200078210ff */
[----:B------:R-:W-:Y:S01]  /*14e0*/  @!P3 IMAD.IADD R31, R37, 0x1, R31 ;  /* 0x00000001251fb824 */ /* 0x000fe200078e021f */
[----:B---3--:R-:W-:Y:S01]  /*14f0*/  @!P5 LEA R20, P2, R40, R20, 0x2 ;  /* 0x000000142814d211 */ /* 0x008fe200078410ff */
[----:B------:R-:W-:Y:S01]  /*1500*/  @!P5 IMAD.IADD R28, R41, 0x1, R28 ;  /* 0x00000001291cd824 */ /* 0x000fe200078e021c */
[----:B------:R-:W-:Y:S01]  /*1510*/  @!P4 LEA.HI.X R19, R38, R19, R26, 0x2, P1 ;  /* 0x000000132613c211 */ /* 0x000fe200008f141a */
[----:B------:R-:W-:Y:S01]  /*1520*/  IMAD.MOV.U32 R26, RZ, RZ, -0x800000 ;  /* 0xff800000ff1a7424 */ /* 0x000fe200078e00ff */
[----:B------:R-:W-:-:S02]  /*1530*/  @!P3 LEA.HI.X R7, R36, R7, R31, 0x2, P0 ;  /* 0x000000072407b211 */ /* 0x000fc400000f141f */
[----:B------:R-:W-:Y:S01]  /*1540*/  @!P5 LEA.HI.X R21, R40, R21, R28, 0x2, P2 ;  /* 0x000000152815d211 */ /* 0x000fe200010f141c */
[----:B------:R-:W1:Y:S04]  /*1550*/  LDC R31, c[0x0][0x270] ;  /* 0x00009c00ff1f7b82 */ /* 0x000e680000000800 */
[----:B------:R2:W3:Y:S01]  /*1560*/  @!P5 LDG.E R26, desc[UR8][R20.64] ;  /* 0x00000008141ad981 */ /* 0x0004e2000c1e1900 */
[----:B0-----:R-:W-:Y:S02]  /*1570*/  IMAD.MOV.U32 R22, RZ, RZ, -0x800000 ;  /* 0xff800000ff167424 */ /* 0x001fe400078e00ff */
[----:B------:R-:W-:-:S04]  /*1580*/  IMAD.MOV.U32 R23, RZ, RZ, -0x800000 ;  /* 0xff800000ff177424 */ /* 0x000fc800078e00ff */
[----:B------:R0:W5:Y:S04]  /*1590*/  @!P3 LDG.E R22, desc[UR8][R6.64] ;  /* 0x000000080616b981 */ /* 0x000168000c1e1900 */
[----:B------:R0:W5:Y:S01]  /*15a0*/  @!P4 LDG.E R23, desc[UR8][R18.64] ;  /* 0x000000081217c981 */ /* 0x000162000c1e1900 */
[----:B-1----:R-:W-:-:S04]  /*15b0*/  IABS R28, R31 ;  /* 0x0000001f001c7213 */ /* 0x002fc80000000000 */
[----:B------:R-:W1:Y:S08]  /*15c0*/  I2F.U32.RP R34, R28 ;  /* 0x0000001c00227306 */ /* 0x000e700000209000 */
[----:B-1----:R-:W1:Y:S01]  /*15d0*/  MUFU.RCP R36, R34 ;  /* 0x0000002200247308 */ /* 0x002e620000001000 */
[----:B--2---:R-:W2:Y:S01]  /*15e0*/  S2R R20, SR_CgaCtaId ;  /* 0x0000000000147919 */ /* 0x004ea20000008800 */
[----:B-1----:R-:W-:-:S06]  /*15f0*/  VIADD R36, R36, 0xffffffe ;  /* 0x0ffffffe24247836 */ /* 0x002fcc0000000000 */
[----:B------:R-:W1:Y:S01]  /*1600*/  F2I.FTZ.U32.TRUNC.NTZ R37, R36 ;  /* 0x0000002400257305 */ /* 0x000e62000021f000 */
[----:B0-----:R-:W-:Y:S02]  /*1610*/  IABS R6, R4 ;  /* 0x0000000400067213 */ /* 0x001fe40000000000 */
[----:B------:R-:W-:Y:S01]  /*1620*/  IABS R18, R31 ;  /* 0x0000001f00127213 */ /* 0x000fe20000000000 */
[----:B-1----:R-:W-:Y:S02]  /*1630*/  IMAD.MOV R30, RZ, RZ, -R37 ;  /* 0x000000ffff1e7224 */ /* 0x002fe400078e0a25 */
[----:B------:R-:W-:Y:S02]  /*1640*/  IMAD.MOV.U32 R36, RZ, RZ, RZ ;  /* 0x000000ffff247224 */ /* 0x000fe400078e00ff */
[----:B------:R-:W-:-:S04]  /*1650*/  IMAD R7, R30, R28, RZ ;  /* 0x0000001c1e077224 */ /* 0x000fc800078e02ff */
[----:B------:R-:W-:-:S04]  /*1660*/  IMAD.HI.U32 R7, R37, R7, R36 ;  /* 0x0000000725077227 */ /* 0x000fc800078e0024 */
[----:B------:R-:W-:Y:S02]  /*1670*/  IMAD.MOV R18, RZ, RZ, -R18 ;  /* 0x000000ffff127224 */ /* 0x000fe400078e0a12 */
[----:B------:R-:W-:-:S04]  /*1680*/  IMAD.HI.U32 R7, R7, R6, RZ ;  /* 0x0000000607077227 */ /* 0x000fc800078e00ff */
[----:B------:R-:W-:Y:S01]  /*1690*/  IMAD R19, R7, R18, R6 ;  /* 0x0000001207137224 */ /* 0x000fe200078e0206 */
[----:B------:R-:W-:-:S04]  /*16a0*/  MOV R21, 0x400 ;  /* 0x0000040000157802 */ /* 0x000fc80000000f00 */
[----:B------:R-:W-:Y:S02]  /*16b0*/  ISETP.GT.U32.AND P3, PT, R28, R19, PT ;  /* 0x000000131c00720c */ /* 0x000fe40003f64070 */
[----:B--2---:R-:W-:Y:S02]  /*16c0*/  LEA R6, R20, R21, 0x18 ;  /* 0x0000001514067211 */ /* 0x004fe400078ec0ff */
[C---:B------:R-:W-:Y:S02]  /*16d0*/  ISETP.GT.AND P6, PT, R35.reuse, 0x7f, PT ;  /* 0x0000007f2300780c */ /* 0x040fe40003fc4270 */
[----:B------:R-:W-:Y:S01]  /*16e0*/  ISETP.GT.AND P1, PT, R35, 0x17f, PT ;  /* 0x0000017f2300780c */ /* 0x000fe20003f24270 */
[----:B------:R-:W-:Y:S01]  /*16f0*/  IMAD R25, R25, 0x24, R6 ;  /* 0x0000002419197824 */ /* 0x000fe200078e0206 */
[C---:B------:R-:W-:Y:S02]  /*1700*/  ISETP.GT.AND P2, PT, R35.reuse, 0x1ff, PT ;  /* 0x000001ff2300780c */ /* 0x040fe40003f44270 */
[----:B------:R-:W-:Y:S01]  /*1710*/  ISETP.GT.AND P0, PT, R35, 0xff, PT ;  /* 0x000000ff2300780c */ /* 0x000fe20003f04270 */
[----:B------:R-:W-:-:S02]  /*1720*/  IMAD R25, R24, 0x4, R25 ;  /* 0x0000000418197824 */ /* 0x000fc400078e0219 */
[----:B------:R-:W-:Y:S01]  /*1730*/  @!P3 IMAD.IADD R19, R19, 0x1, -R28 ;  /* 0x000000011313b824 */ /* 0x000fe200078e0a1c */
[----:B------:R-:W-:-:S04]  /*1740*/  LOP3.LUT R18, R33, R14, RZ, 0xfc, !PT ;  /* 0x0000000e21127212 */ /* 0x000fc800078efcff */
[----:B------:R-:W-:Y:S02]  /*1750*/  ISETP.GE.U32.AND P4, PT, R19, R28, PT ;  /* 0x0000001c1300720c */ /* 0x000fe40003f86070 */
[----:B------:R-:W-:Y:S01]  /*1760*/  LOP3.LUT R4, R4, R31, RZ, 0x3c, !PT ;  /* 0x0000001f04047212 */ /* 0x000fe200078e3cff */
[----:B------:R-:W-:Y:S01]  /*1770*/  @!P3 VIADD R7, R7, 0x1 ;  /* 0x000000010707b836 */ /* 0x000fe20000000000 */
[----:B------:R-:W-:Y:S09]  /*1780*/  BSSY B0, `(.L_x_57) ;  /* 0x0000029000007945 */ /* 0x000ff20003800000 */
[----:B------:R-:W-:Y:S01]  /*1790*/  @P4 VIADD R7, R7, 0x1 ;  /* 0x0000000107074836 */ /* 0x000fe20000000000 */
[----:B----4-:R0:W-:Y:S01]  /*17a0*/  @!P2 STS [R25], R29 ;  /* 0x0000001d1900a388 */ /* 0x0101e20000000800 */
[----:B------:R-:W-:-:S02]  /*17b0*/  ISETP.GE.AND P2, PT, R4, RZ, PT ;  /* 0x000000ff0400720c */ /* 0x000fc40003f46270 */
[----:B------:R-:W-:Y:S01]  /*17c0*/  IMAD.MOV.U32 R4, RZ, RZ, R7 ;  /* 0x000000ffff047224 */ /* 0x000fe200078e0007 */
[----:B---3--:R0:W-:Y:S01]  /*17d0*/  @!P1 STS [R25+0x240], R26 ;  /* 0x0002401a19009388 */ /* 0x0081e20000000800 */
[----:B------:R-:W-:-:S03]  /*17e0*/  ISETP.NE.U32.AND P1, PT, R18, RZ, PT ;  /* 0x000000ff1200720c */ /* 0x000fc60003f25070 */
[----:B-----5:R0:W-:Y:S04]  /*17f0*/  @!P6 STS [R25+0x6c0], R22 ;  /* 0x0006c0161900e388 */ /* 0x0201e80000000800 */
[----:B------:R0:W-:Y:S01]  /*1800*/  @!P0 STS [R25+0x480], R23 ;  /* 0x0004801719008388 */ /* 0x0001e20000000800 */
[----:B------:R-:W-:Y:S01]  /*1810*/  ISETP.NE.AND P0, PT, R31, RZ, PT ;  /* 0x000000ff1f00720c */ /* 0x000fe20003f05270 */
[----:B------:R-:W-:-:S12]  /*1820*/  @!P2 IMAD.MOV R4, RZ, RZ, -R4 ;  /* 0x000000ffff04a224 */ /* 0x000fd800078e0a04 */
[----:B------:R-:W-:Y:S01]  /*1830*/  @!P0 LOP3.LUT R4, RZ, R31, RZ, 0x33, !PT ;  /* 0x0000001fff048212 */ /* 0x000fe200078e33ff */
[----:B------:R-:W-:Y:S06]  /*1840*/  @!P1 BRA `(.L_x_58) ;  /* 0x0000000000249947 */ /* 0x000fec0003800000 */
[----:B------:R-:W-:Y:S01]  /*1850*/  IMAD.MOV.U32 R28, RZ, RZ, R32 ;  /* 0x000000ffff1c7224 */ /* 0x000fe200078e0020 */
[----:B0-----:R-:W-:Y:S01]  /*1860*/  MOV R26, R15 ;  /* 0x0000000f001a7202 */ /* 0x001fe20000000f00 */
[----:B------:R-:W-:Y:S01]  /*1870*/  IMAD.MOV.U32 R19, RZ, RZ, R33 ;  /* 0x000000ffff137224 */ /* 0x000fe200078e0021 */
[----:B------:R-:W-:Y:S02]  /*1880*/  MOV R25, R14 ;  /* 0x0000000e00197202 */ /* 0x000fe40000000f00 */
[----:B------:R-:W-:Y:S02]  /*1890*/  MOV R24, 0x18b0 ;  /* 0x000018b000187802 */ /* 0x000fe40000000f00 */
[----:B------:R-:W-:Y:S05]  /*18a0*/  CALL.REL.NOINC `($__internal_1_$__cuda_sm20_div_s64) ;  /* 0x0000003000087944 */ /* 0x000fea0003c00000 */
[----:B------:R-:W-:Y:S02]  /*18b0*/  MOV R40, R20 ;  /* 0x0000001400287202 */ /* 0x000fe40000000f00 */
[----:B------:R-:W-:Y:S01]  /*18c0*/  MOV R41, R21 ;  /* 0x0000001500297202 */ /* 0x000fe20000000f00 */
[----:B------:R-:W-:Y:S05]  /*18d0*/  BRA `(.L_x_59) ;  /* 0x00000000004c7947 */ /* 0x000fea0003800000 */
.L_x_58:
[----:B------:R-:W1:Y:S01]  /*18e0*/  I2F.U32.RP R20, R15 ;  /* 0x0000000f00147306 */ /* 0x000e620000209000 */
[----:B------:R-:W-:Y:S02]  /*18f0*/  ISETP.NE.U32.AND P0, PT, R15, RZ, PT ;  /* 0x000000ff0f00720c */ /* 0x000fe40003f05070 */
[----:B------:R-:W-:-:S05]  /*1900*/  MOV R41, RZ ;  /* 0x000000ff00297202 */ /* 0x000fca0000000f00 */
[----:B-1----:R-:W1:Y:S02]  /*1910*/  MUFU.RCP R18, R20 ;  /* 0x0000001400127308 */ /* 0x002e640000001000 */
[----:B-1----:R-:W-:-:S06]  /*1920*/  VIADD R18, R18, 0xffffffe ;  /* 0x0ffffffe12127836 */ /* 0x002fcc0000000000 */
[----:B------:R1:W2:Y:S02]  /*1930*/  F2I.FTZ.U32.TRUNC.NTZ R19, R18 ;  /* 0x0000001200137305 */ /* 0x0002a4000021f000 */
[----:B-1----:R-:W-:Y:S01]  /*1940*/  HFMA2.MMA R18, -RZ, RZ, 0, 0 ;  /* 0x00000000ff127435 */ /* 0x002fe200000001ff */
[----:B--2---:R-:W-:-:S04]  /*1950*/  IMAD.MOV R7, RZ, RZ, -R19 ;  /* 0x000000ffff077224 */ /* 0x004fc800078e0a13 */
        /* <DEDUP_REMOVED lines=11> */
.L_x_59:
[----:B------:R-:W-:Y:S05]  /*1a10*/  BSYNC B0 ;  /* 0x0000000000007941 */ /* 0x000fea0003800000 */
.L_x_57:
[----:B------:R-:W-:Y:S01]  /*1a20*/  BAR.SYNC.DEFER_BLOCKING 0x0 ;  /* 0x0000000000007b1d */ /* 0x000fe20000010000 */
[----:B------:R-:W-:Y:S01]  /*1a30*/  LEA.HI R7, R10, R35, RZ, 0x4 ;  /* 0x000000230a077211 */ /* 0x000fe200078f20ff */
[----:B------:R-:W-:Y:S01]  /*1a40*/  IMAD.MOV.U32 R36, RZ, RZ, -0x800000 ;  /* 0xff800000ff247424 */ /* 0x000fe200078e00ff */
[----:B------:R-:W-:Y:S01]  /*1a50*/  MOV R32, 0xff800000 ;  /* 0xff80000000207802 */ /* 0x000fe20000000f00 */
[----:B------:R-:W-:Y:S01]  /*1a60*/  IMAD.MOV.U32 R31, RZ, RZ, -0x800000 ;  /* 0xff800000ff1f7424 */ /* 0x000fe200078e00ff */
[----:B------:R-:W-:Y:S01]  /*1a70*/  LOP3.LUT R10, R7, 0xfffffff0, RZ, 0xc0, !PT ;  /* 0xfffffff0070a7812 */ /* 0x000fe200078ec0ff */
[----:B------:R-:W-:Y:S01]  /*1a80*/  IMAD.MOV.U32 R34, RZ, RZ, -0x800000 ;  /* 0xff800000ff227424 */ /* 0x000fe200078e00ff */
[----:B------:R-:W-:Y:S01]  /*1a90*/  SHF.R.S32.HI R7, RZ, 0x4, R7 ;  /* 0x00000004ff077819 */ /* 0x000fe20000011407 */
[----:B------:R-:W-:Y:S01]  /*1aa0*/  IMAD.MOV.U32 R42, RZ, RZ, RZ ;  /* 0x000000ffff2a7224 */ /* 0x000fe200078e00ff */
[----:B------:R-:W-:Y:S01]  /*1ab0*/  IABS R24, R2 ;  /* 0x0000000200187213 */ /* 0x000fe20000000000 */
[----:B------:R-:W-:Y:S01]  /*1ac0*/  IMAD.IADD R35, R35, 0x1, -R10 ;  /* 0x0000000123237824 */ /* 0x000fe200078e0a0a */
[----:B------:R-:W-:Y:S03]  /*1ad0*/  BSSY B1, `(.L_x_60) ;  /* 0x0000240000017945 */ /* 0x000fe60003800000 */
[----:B------:R-:W-:-:S04]  /*1ae0*/  IMAD R6, R35, 0x24, R6 ;  /* 0x0000002423067824 */ /* 0x000fc800078e0206 */
[----:B------:R-:W-:-:S05]  /*1af0*/  IMAD R33, R7, 0x4, R6 ;  /* 0x0000000407217824 */ /* 0x000fca00078e0206 */
[----:B------:R-:W-:Y:S04]  /*1b00*/  @!P6 LDS R36, [R33] ;  /* 0x000000002124e984 */ /* 0x000fe80000000800 */
[----:B------:R-:W1:Y:S04]  /*1b10*/  @!P6 LDS R31, [R33+0x240] ;  /* 0x00024000211fe984 */ /* 0x000e680000000800 */
[----:B------:R-:W2:Y:S04]  /*1b20*/  @!P6 LDS R32, [R33+0x480] ;  /* 0x000480002120e984 */ /* 0x000ea80000000800 */
[----:B------:R-:W3:Y:S01]  /*1b30*/  @!P6 LDS R34, [R33+0x6c0] ;  /* 0x0006c0002122e984 */ /* 0x000ee20000000800 */
[----:B-1----:R-:W-:-:S04]  /*1b40*/  FMNMX.FTZ R19, R36, R31, !PT ;  /* 0x0000001f24137209 */ /* 0x002fc80007810000 */
[----:B--2---:R-:W-:-:S04]  /*1b50*/  FMNMX.FTZ R19, R19, R32, !PT ;  /* 0x0000002013137209 */ /* 0x004fc80007810000 */
[----:B---3--:R-:W-:-:S05]  /*1b60*/  FMNMX.FTZ R18, R19, R34, !PT ;  /* 0x0000002213127209 */ /* 0x008fca0007810000 */
[----:B------:R-:W1:Y:S02]  /*1b70*/  SHFL.BFLY PT, R21, R18, 0x8, 0x1f ;  /* 0x0d001f0012157f89 */ /* 0x000e6400000e0000 */
[----:B-1----:R-:W-:Y:S02]  /*1b80*/  FMNMX.FTZ R21, R18, R21, !PT ;  /* 0x0000001512157209 */ /* 0x002fe40007810000 */
[----:B------:R-:W1:Y:S03]  /*1b90*/  LDC R18, c[0x0][0x270] ;  /* 0x00009c00ff127b82 */ /* 0x000e660000000800 */
[----:B------:R-:W2:Y:S02]  /*1ba0*/  SHFL.BFLY PT, R10, R21, 0x4, 0x1f ;  /* 0x0c801f00150a7f89 */ /* 0x000ea400000e0000 */
[----:B--2---:R-:W-:-:S05]  /*1bb0*/  FMNMX.FTZ R10, R21, R10, !PT ;  /* 0x0000000a150a7209 */ /* 0x004fca0007810000 */
[----:B0-----:R-:W0:Y:S02]  /*1bc0*/  SHFL.BFLY PT, R23, R10, 0x2, 0x1f ;  /* 0x0c401f000a177f89 */ /* 0x001e2400000e0000 */
        /* <DEDUP_REMOVED lines=13> */
[----:B------:R-:W-:Y:S02]  /*1ca0*/  FMUL.FTZ R23, R23, 1.4426950216293334961 ;  /* 0x3fb8aa3b17177820 */ /* 0x000fe40000410000 */
[----:B------:R1:W-:Y:S08]  /*1cb0*/  MUFU.EX2 R21, R22 ;  /* 0x0000001600157308 */ /* 0x0003f00000000800 */
[----:B------:R-:W0:Y:S08]  /*1cc0*/  MUFU.EX2 R20, R20 ;  /* 0x0000001400147308 */ /* 0x000e300000000800 */
[----:B------:R-:W2:Y:S01]  /*1cd0*/  MUFU.EX2 R6, R6 ;  /* 0x0000000600067308 */ /* 0x000ea20000000800 */
[----:B-1----:R-:W-:-:S07]  /*1ce0*/  IABS R22, R18 ;  /* 0x0000001200167213 */ /* 0x002fce0000000000 */
[----:B------:R-:W1:Y:S01]  /*1cf0*/  MUFU.EX2 R10, R23 ;  /* 0x00000017000a7308 */ /* 0x000e620000000800 */
[----:B0-----:R-:W-:-:S07]  /*1d00*/  FADD.FTZ R21, R21, R20 ;  /* 0x0000001415157221 */ /* 0x001fce0000010000 */
[----:B------:R-:W0:Y:S01]  /*1d10*/  I2F.U32.RP R20, R22 ;  /* 0x0000001600147306 */ /* 0x000e220000209000 */
[----:B--2---:R-:W-:-:S04]  /*1d20*/  FADD.FTZ R21, R21, R6 ;  /* 0x0000000615157221 */ /* 0x004fc80000010000 */
[----:B-1----:R-:W-:-:S03]  /*1d30*/  FADD.FTZ R10, R21, R10 ;  /* 0x0000000a150a7221 */ /* 0x002fc60000010000 */
[----:B------:R-:W1:Y:S02]  /*1d40*/  I2F.RP R21, R24 ;  /* 0x0000001800157306 */ /* 0x000e640000209400 */
[----:B------:R-:W2:Y:S06]  /*1d50*/  SHFL.BFLY PT, R29, R10, 0x8, 0x1f ;  /* 0x0d001f000a1d7f89 */ /* 0x000eac00000e0000 */
[----:B0-----:R-:W0:Y:S08]  /*1d60*/  MUFU.RCP R38, R20 ;  /* 0x0000001400267308 */ /* 0x001e300000001000 */
[----:B-1----:R-:W1:Y:S01]  /*1d70*/  MUFU.RCP R6, R21 ;  /* 0x0000001500067308 */ /* 0x002e620000001000 */
[----:B0-----:R-:W-:-:S02]  /*1d80*/  VIADD R38, R38, 0xffffffe ;  /* 0x0ffffffe26267836 */ /* 0x001fc40000000000 */
[----:B--2---:R-:W-:Y:S01]  /*1d90*/  FADD.FTZ R29, R10, R29 ;  /* 0x0000001d0a1d7221 */ /* 0x004fe20000010000 */
[----:B------:R-:W-:-:S04]  /*1da0*/  IABS R10, R2 ;  /* 0x00000002000a7213 */ /* 0x000fc80000000000 */
[----:B------:R-:W0:Y:S01]  /*1db0*/  F2I.FTZ.U32.TRUNC.NTZ R39, R38 ;  /* 0x0000002600277305 */ /* 0x000e22000021f000 */
[----:B------:R-:W2:Y:S01]  /*1dc0*/  SHFL.BFLY PT, R26, R29, 0x4, 0x1f ;  /* 0x0c801f001d1a7f89 */ /* 0x000ea200000e0000 */
[----:B-1----:R-:W-:Y:S01]  /*1dd0*/  VIADD R6, R6, 0xffffffe ;  /* 0x0ffffffe06067836 */ /* 0x002fe20000000000 */
[----:B------:R-:W-:-:S05]  /*1de0*/  IADD3 R10, RZ, -R10, RZ ;  /* 0x8000000aff0a7210 */ /* 0x000fca0007ffe0ff */
[----:B------:R-:W1:Y:S01]  /*1df0*/  F2I.FTZ.U32.TRUNC.NTZ R43, R6 ;  /* 0x00000006002b7305 */ /* 0x000e62000021f000 */
[----:B0-----:R-:W-:Y:S02]  /*1e00*/  IMAD.MOV R21, RZ, RZ, -R39 ;  /* 0x000000ffff157224 */ /* 0x001fe400078e0a27 */
[----:B------:R-:W-:Y:S02]  /*1e10*/  IMAD.MOV.U32 R38, RZ, RZ, RZ ;  /* 0x000000ffff267224 */ /* 0x000fe400078e00ff */
[----:B------:R-:W-:Y:S01]  /*1e20*/  IMAD R21, R21, R22, RZ ;  /* 0x0000001615157224 */ /* 0x000fe200078e02ff */
[----:B-1----:R-:W-:-:S03]  /*1e30*/  IADD3 R23, RZ, -R43, RZ ;  /* 0x8000002bff177210 */ /* 0x002fc60007ffe0ff */
[----:B------:R-:W-:Y:S01]  /*1e40*/  IMAD.HI.U32 R21, R39, R21, R38 ;  /* 0x0000001527157227 */ /* 0x000fe200078e0026 */
[----:B------:R-:W-:-:S03]  /*1e50*/  IABS R6, R18 ;  /* 0x0000001200067213 */ /* 0x000fc60000000000 */
[----:B--2---:R-:W-:Y:S01]  /*1e60*/  FADD.FTZ R26, R29, R26 ;  /* 0x0000001a1d1a7221 */ /* 0x004fe20000010000 */
[----:B------:R-:W-:Y:S02]  /*1e70*/  IMAD R28, R23, R24, RZ ;  /* 0x00000018171c7224 */ /* 0x000fe400078e02ff */
[----:B------:R-:W-:Y:S01]  /*1e80*/  VIADD R23, R24, UR4 ;  /* 0x0000000418177c36 */ /* 0x000fe20008000000 */
[----:B------:R-:W-:Y:S01]  /*1e90*/  ULDC.U8 UR4, c[0x0][0x3d9] ;  /* 0x0000f64000047ab9 */ /* 0x000fe20000000000 */
[----:B------:R-:W0:Y:S01]  /*1ea0*/  SHFL.BFLY PT, R25, R26, 0x2, 0x1f ;  /* 0x0c401f001a197f89 */ /* 0x000e2200000e0000 */
[----:B------:R-:W-:Y:S02]  /*1eb0*/  IMAD.HI.U32 R28, R43, R28, R42 ;  /* 0x0000001c2b1c7227 */ /* 0x000fe400078e002a */
[----:B------:R-:W-:Y:S02]  /*1ec0*/  IABS R20, R23 ;  /* 0x0000001700147213 */ /* 0x000fe40000000000 */
[----:B------:R-:W-:-:S03]  /*1ed0*/  IMAD.MOV R6, RZ, RZ, -R6 ;  /* 0x000000ffff067224 */ /* 0x000fc600078e0a06 */
[----:B------:R-:W-:-:S04]  /*1ee0*/  IMAD.HI.U32 R21, R21, R20, RZ ;  /* 0x0000001415157227 */ /* 0x000fc800078e00ff */
[----:B------:R-:W-:Y:S01]  /*1ef0*/  IMAD.HI.U32 R29, R28, R20, RZ ;  /* 0x000000141c1d7227 */ /* 0x000fe200078e00ff */
[----:B------:R-:W-:-:S03]  /*1f00*/  SHF.R.S32.HI R28, RZ, 0x1f, R2 ;  /* 0x0000001fff1c7819 */ /* 0x000fc60000011402 */
[--C-:B------:R-:W-:Y:S02]  /*1f10*/  IMAD R39, R21, R6, R20.reuse ;  /* 0x0000000615277224 */ /* 0x100fe400078e0214 */
[----:B------:R-:W-:Y:S01]  /*1f20*/  IMAD R37, R29, R10, R20 ;  /* 0x0000000a1d257224 */ /* 0x000fe200078e0214 */
[----:B------:R-:W-:Y:S01]  /*1f30*/  LOP3.LUT R20, R23, R24, RZ, 0x3c, !PT ;  /* 0x0000001817147212 */ /* 0x000fe200078e3cff */
[----:B------:R-:W1:Y:S01]  /*1f40*/  S2R R10, SR_TID.X ;  /* 0x00000000000a7919 */ /* 0x000e620000002100 */
[----:B------:R-:W-:Y:S02]  /*1f50*/  ISETP.GT.U32.AND P1, PT, R22, R39, PT ;  /* 0x000000271600720c */ /* 0x000fe40003f24070 */
[----:B------:R-:W-:Y:S01]  /*1f60*/  ISETP.GT.U32.AND P4, PT, R24, R37, PT ;  /* 0x000000251800720c */ /* 0x000fe20003f84070 */
[----:B0-----:R-:W-:Y:S01]  /*1f70*/  FADD.FTZ R25, R26, R25 ;  /* 0x000000191a197221 */ /* 0x001fe20000010000 */
[----:B------:R-:W-:Y:S02]  /*1f80*/  ISETP.GE.AND P3, PT, R20, RZ, PT ;  /* 0x000000ff1400720c */ /* 0x000fe40003f66270 */
[----:B------:R-:W-:Y:S01]  /*1f90*/  LEA.HI.SX32 R20, R2, 0x1, 0x1 ;  /* 0x0000000102147811 */ /* 0x000fe200078f0aff */
[----:B------:R-:W-:Y:S01]  /*1fa0*/  @!P0 IMAD.MOV R20, RZ, RZ, R28 ;  /* 0x000000ffff148224 */ /* 0x000fe200078e021c */
[----:B------:R-:W0:Y:S01]  /*1fb0*/  SHFL.BFLY PT, R6, R25, 0x1, 0x1f ;  /* 0x0c201f0019067f89 */ /* 0x000e2200000e0000 */
[----:B------:R-:W-:-:S02]  /*1fc0*/  SHF.R.S32.HI R26, RZ, 0x1f, R3 ;  /* 0x0000001fff1a7819 */ /* 0x000fc40000011403 */
[----:B------:R-:W-:Y:S02]  /*1fd0*/  ISETP.NE.AND P0, PT, R18, RZ, PT ;  /* 0x000000ff1200720c */ /* 0x000fe40003f05270 */
[-C--:B------:R-:W-:Y:S01]  /*1fe0*/  @!P1 IADD3 R39, R39, -R22.reuse, RZ ;  /* 0x8000001627279210 */ /* 0x080fe20007ffe0ff */
[----:B------:R-:W-:Y:S02]  /*1ff0*/  @!P1 VIADD R21, R21, 0x1 ;  /* 0x0000000115159836 */ /* 0x000fe40000000000 */
[----:B------:R-:W-:Y:S01]  /*2000*/  @!P4 IMAD.IADD R37, R37, 0x1, -R24 ;  /* 0x000000012525c824 */ /* 0x000fe200078e0a18 */
[----:B------:R-:W-:Y:S01]  /*2010*/  ISETP.GE.U32.AND P5, PT, R39, R22, PT ;  /* 0x000000162700720c */ /* 0x000fe20003fa6070 */
[----:B------:R-:W-:Y:S01]  /*2020*/  @!P4 VIADD R29, R29, 0x1 ;  /* 0x000000011d1dc836 */ /* 0x000fe20000000000 */
[----:B------:R-:W-:Y:S02]  /*2030*/  ISETP.GT.AND P4, PT, R3, RZ, PT ;  /* 0x000000ff0300720c */ /* 0x000fe40003f84270 */
[----:B------:R-:W-:-:S09]  /*2040*/  ISETP.GE.U32.AND P2, PT, R37, R24, PT ;  /* 0x000000182500720c */ /* 0x000fd20003f46070 */
[----:B------:R-:W-:Y:S01]  /*2050*/  @P5 IADD3 R21, R21, 0x1, RZ ;  /* 0x0000000115155810 */ /* 0x000fe20007ffe0ff */
[----:B0-----:R-:W-:Y:S01]  /*2060*/  FADD.FTZ R22, R25, R6 ;  /* 0x0000000619167221 */ /* 0x001fe20000010000 */
[----:B------:R-:W-:Y:S02]  /*2070*/  LOP3.LUT R6, R23, R18, RZ, 0x3c, !PT ;  /* 0x0000001217067212 */ /* 0x000fe400078e3cff */
[----:B------:R-:W-:Y:S01]  /*2080*/  @P2 VIADD R29, R29, 0x1 ;  /* 0x000000011d1d2836 */ /* 0x000fe20000000000 */
[----:B------:R-:W0:Y:S01]  /*2090*/  LDC R23, c[0x0][0x2c4] ;  /* 0x0000b100ff177b82 */ /* 0x000e220000000800 */
[----:B------:R-:W-:Y:S02]  /*20a0*/  ISETP.NE.AND P5, PT, R2, RZ, PT ;  /* 0x000000ff0200720c */ /* 0x000fe40003fa5270 */
[----:B------:R-:W-:Y:S01]  /*20b0*/  FSETP.NE.FTZ.AND P1, PT, R22, RZ, PT ;  /* 0x000000ff1600720b */ /* 0x000fe20003f35000 */
[----:B------:R-:W-:Y:S01]  /*20c0*/  IMAD.MOV.U32 R25, RZ, RZ, R29 ;  /* 0x000000ffff197224 */ /* 0x000fe200078e001d */
[----:B------:R-:W-:Y:S01]  /*20d0*/  ISETP.GE.AND P2, PT, R6, RZ, PT ;  /* 0x000000ff0600720c */ /* 0x000fe20003f46270 */
[----:B------:R-:W-:Y:S01]  /*20e0*/  IMAD.MOV.U32 R29, RZ, RZ, 0x7f800000 ;  /* 0x7f800000ff1d7424 */ /* 0x000fe200078e00ff */
[----:B------:R-:W-:Y:S01]  /*20f0*/  LEA.HI.SX32 R6, R3, 0x1, 0x1 ;  /* 0x0000000103067811 */ /* 0x000fe200078f0aff */
[----:B------:R-:W-:Y:S01]  /*2100*/  @!P3 IMAD.MOV R25, RZ, RZ, -R25 ;  /* 0x000000ffff19b224 */ /* 0x000fe200078e0a19 */
[----:B------:R-:W-:Y:S01]  /*2110*/  @!P4 IADD3 R6, R26, RZ, RZ ;  /* 0x000000ff1a06c210 */ /* 0x000fe20007ffe0ff */
[----:B------:R-:W-:Y:S01]  /*2120*/  IMAD.MOV.U32 R26, RZ, RZ, R21 ;  /* 0x000000ffff1a7224 */ /* 0x000fe200078e0015 */
[----:B-1----:R-:W-:-:S02]  /*2130*/  LOP3.LUT P4, RZ, R10, 0xf, RZ, 0xc0, !PT ;  /* 0x0000000f0aff7812 */ /* 0x002fc4000788c0ff */
[----:B------:R-:W-:Y:S02]  /*2140*/  ISETP.NE.AND P3, PT, RZ, UR4, PT ;  /* 0x00000004ff007c0c */ /* 0x000fe4000bf65270 */
[----:B------:R-:W-:Y:S01]  /*2150*/  ISETP.GT.OR P4, PT, R10, 0x7f, P4 ;  /* 0x0000007f0a00780c */ /* 0x000fe20002784670 */
[----:B------:R-:W1:Y:S01]  /*2160*/  @P1 MUFU.LG2 R22, R22 ;  /* 0x0000001600161308 */ /* 0x000e620000000c00 */
[----:B------:R-:W-:Y:S02]  /*2170*/  @!P5 LOP3.LUT R25, RZ, R24, RZ, 0x33, !PT ;  /* 0x00000018ff19d212 */ /* 0x000fe400078e33ff */
[----:B------:R-:W-:Y:S02]  /*2180*/  @!P2 IADD3 R26, -R26, RZ, RZ ;  /* 0x000000ff1a1aa210 */ /* 0x000fe40007ffe1ff */
[----:B------:R-:W-:Y:S02]  /*2190*/  ISETP.LT.U32.AND P2, PT, R8, R25, PT ;  /* 0x000000190800720c */ /* 0x000fe40003f41070 */
[----:B------:R-:W-:-:S02]  /*21a0*/  SHF.R.S32.HI R21, RZ, 0x1f, R25 ;  /* 0x0000001fff157819 */ /* 0x000fc40000011419 */
[----:B0-----:R-:W-:Y:S02]  /*21b0*/  SEL R23, R23, 0x1, !P3 ;  /* 0x0000000117177807 */ /* 0x001fe40005800000 */
[----:B------:R-:W-:Y:S02]  /*21c0*/  @!P0 LOP3.LUT R26, RZ, R18, RZ, 0x33, !PT ;  /* 0x00000012ff1a8212 */ /* 0x000fe400078e33ff */
[C---:B------:R-:W-:Y:S01]  /*21d0*/  ISETP.LT.AND.EX P2, PT, R9.reuse, R21, PT, P2 ;  /* 0x000000150900720c */ /* 0x040fe20003f41320 */
[-C--:B------:R-:W-:Y:S02]  /*21e0*/  IMAD R37, R4, R23.reuse, RZ ;  /* 0x0000001704257224 */ /* 0x080fe400078e02ff */
[----:B------:R-:W-:Y:S01]  /*21f0*/  IMAD R23, R26, R23, RZ ;  /* 0x000000171a177224 */ /* 0x000fe200078e02ff */
[----:B------:R-:W-:Y:S01]  /*2200*/  SEL R10, R8, R25, P2 ;  /* 0x00000019080a7207 */ /* 0x000fe20001000000 */
[----:B-1----:R-:W-:Y:S01]  /*2210*/  @P1 FFMA.FTZ R29, R22, 0.69314718246459960938, R19 ;  /* 0x3f317218161d1823 */ /* 0x002fe20000010013 */
[----:B------:R-:W-:Y:S01]  /*2220*/  SEL R9, R9, R21, P2 ;  /* 0x0000001509097207 */ /* 0x000fe20001000000 */
[----:B------:R-:W-:-:S02]  /*2230*/  IMAD R6, R37, R6, RZ ;  /* 0x0000000625067224 */ /* 0x000fc400078e02ff */
        /* <DEDUP_REMOVED lines=36> */
[----:B------:R-:W-:Y:S02]  /*2480*/  MOV R24, 0x24a0 ;  /* 0x000024a000187802 */ /* 0x000fe40000000f00 */
[----:B------:R-:W-:Y:S05]  /*2490*/  CALL.REL.NOINC `($__internal_1_$__cuda_sm20_div_s64) ;  /* 0x00000024000c7944 */ /* 0x000fea0003c00000 */
[-C--:B------:R-:W-:Y:S02]  /*24a0*/  IADD3 R23, P0, RZ, -R20.reuse, RZ ;  /* 0x80000014ff177210 */ /* 0x080fe40007f1e0ff */
[----:B------:R-:W-:Y:S02]  /*24b0*/  MOV R48, R20 ;  /* 0x0000001400307202 */ /* 0x000fe40000000f00 */
[----:B------:R-:W-:Y:S01]  /*24c0*/  IADD3.X R19, RZ, ~R21, RZ, P0, !PT ;  /* 0x80000015ff137210 */ /* 0x000fe200007fe4ff */
[----:B------:R-:W-:Y:S01]  /*24d0*/  IMAD.WIDE.U32 R38, R42, R23, R38 ;  /* 0x000000172a267225 */ /* 0x000fe200078e0026 */
[----:B------:R-:W-:-:S03]  /*24e0*/  MOV R49, R21 ;  /* 0x0000001500317202 */ /* 0x000fc60000000f00 */
[----:B------:R-:W-:-:S04]  /*24f0*/  IMAD R18, R19, R42, RZ ;  /* 0x0000002a13127224 */ /* 0x000fc800078e02ff */
[----:B------:R-:W-:-:S05]  /*2500*/  IMAD R19, R25, R23, R18 ;  /* 0x0000001719137224 */ /* 0x000fca00078e0212 */
[----:B------:R-:W-:Y:S01]  /*2510*/  IADD3 R19, R39, R19, RZ ;  /* 0x0000001327137210 */ /* 0x000fe20007ffe0ff */
[----:B------:R-:W-:Y:S05]  /*2520*/  BRA `(.L_x_65) ;  /* 0x0000000000587947 */ /* 0x000fea0003800000 */
.L_x_64:
[----:B------:R-:W0:Y:S01]  /*2530*/  I2F.U32.RP R22, R42 ;  /* 0x0000002a00167306 */ /* 0x000e220000209000 */
[----:B------:R-:W-:Y:S01]  /*2540*/  ISETP.NE.U32.AND P0, PT, R42, RZ, PT ;  /* 0x000000ff2a00720c */ /* 0x000fe20003f05070 */
[----:B------:R-:W-:-:S06]  /*2550*/  HFMA2.MMA R49, -RZ, RZ, 0, 0 ;  /* 0x00000000ff317435 */ /* 0x000fcc00000001ff */
        /* <DEDUP_REMOVED lines=13> */
[----:B------:R-:W-:Y:S02]  /*2630*/  ISETP.GE.U32.AND P1, PT, R19, R42, PT ;  /* 0x0000002a1300720c */ /* 0x000fe40003f26070 */
[----:B------:R-:W-:-:S11]  /*2640*/  MOV R19, RZ ;  /* 0x000000ff00137202 */ /* 0x000fd60000000f00 */
[----:B------:R-:W-:Y:S02]  /*2650*/  @P1 IADD3 R48, R48, 0x1, RZ ;  /* 0x0000000130301810 */ /* 0x000fe40007ffe0ff */
[----:B------:R-:W-:-:S05]  /*2660*/  @!P0 LOP3.LUT R48, RZ, R42, RZ, 0x33, !PT ;  /* 0x0000002aff308212 */ /* 0x000fca00078e33ff */
[----:B------:R-:W-:-:S04]  /*2670*/  IMAD.MOV R21, RZ, RZ, -R48 ;  /* 0x000000ffff157224 */ /* 0x000fc800078e0a30 */
[----:B------:R-:W-:Y:S02]  /*2680*/  IMAD R38, R42, R21, R38 ;  /* 0x000000152a267224 */ /* 0x000fe400078e0226 */
.L_x_65:
[----:B------:R-:W-:Y:S05]  /*2690*/  BSYNC B0 ;  /* 0x0000000000007941 */ /* 0x000fea0003800000 */
.L_x_63:
        /* <DEDUP_REMOVED lines=11> */
[-C--:B------:R-:W-:Y:S02]  /*2750*/  IADD3.X R18, RZ, ~R21.reuse, RZ, P0, !PT ;  /* 0x80000015ff127210 */ /* 0x080fe400007fe4ff */
[----:B------:R-:W-:Y:S01]  /*2760*/  MOV R42, R20 ;  /* 0x00000014002a7202 */ /* 0x000fe20000000f00 */
[----:B------:R-:W-:Y:S01]  /*2770*/  IMAD.WIDE.U32 R38, R27, R22, R38 ;  /* 0x000000161b267225 */ /* 0x000fe200078e0026 */
[----:B------:R-:W-:-:S03]  /*2780*/  MOV R43, R21 ;  /* 0x00000015002b7202 */ /* 0x000fc60000000f00 */
[----:B------:R-:W-:-:S04]  /*2790*/  IMAD R23, R18, R27, RZ ;  /* 0x0000001b12177224 */ /* 0x000fc800078e02ff */
[----:B------:R-:W-:-:S05]  /*27a0*/  IMAD R0, R0, R22, R23 ;  /* 0x0000001600007224 */ /* 0x000fca00078e0217 */
[----:B------:R-:W-:Y:S01]  /*27b0*/  IADD3 R0, R39, R0, RZ ;  /* 0x0000000027007210 */ /* 0x000fe20007ffe0ff */
[----:B------:R-:W-:Y:S05]  /*27c0*/  BRA `(.L_x_68) ;  /* 0x0000000000587947 */ /* 0x000fea0003800000 */
.L_x_67:
        /* <DEDUP_REMOVED lines=22> */
.L_x_68:
[----:B------:R-:W-:Y:S05]  /*2930*/  BSYNC B0 ;  /* 0x0000000000007941 */ /* 0x000fea0003800000 */
.L_x_66:
        /* <DEDUP_REMOVED lines=11> */
[----:B------:R-:W-:Y:S05]  /*29f0*/  CALL.REL.NOINC `($__internal_1_$__cuda_sm20_div_s64) ;  /* 0x0000001c00b47944 */ /* 0x000fea0003c00000 */
[----:B------:R-:W-:-:S04]  /*2a00*/  IADD3 R19, P0, RZ, -R20, RZ ;  /* 0x80000014ff137210 */ /* 0x000fc80007f1e0ff */
[----:B------:R-:W-:Y:S01]  /*2a10*/  IADD3.X R18, RZ, ~R21, RZ, P0, !PT ;  /* 0x80000015ff127210 */ /* 0x000fe200007fe4ff */
[----:B------:R-:W-:-:S04]  /*2a20*/  IMAD.WIDE.U32 R42, R5, R19, R42 ;  /* 0x00000013052a7225 */ /* 0x000fc800078e002a */
[----:B------:R-:W-:-:S04]  /*2a30*/  IMAD R18, R18, R5, RZ ;  /* 0x0000000512127224 */ /* 0x000fc800078e02ff */
[----:B------:R-:W-:-:S05]  /*2a40*/  IMAD R4, R4, R19, R18 ;  /* 0x0000001304047224 */ /* 0x000fca00078e0212 */
[----:B------:R-:W-:Y:S01]  /*2a50*/  IADD3 R4, R43, R4, RZ ;  /* 0x000000042b047210 */ /* 0x000fe20007ffe0ff */
[----:B------:R-:W-:Y:S05]  /*2a60*/  BRA `(.L_x_71) ;  /* 0x0000000000587947 */ /* 0x000fea0003800000 */
.L_x_70:
[----:B------:R-:W0:Y:S01]  /*2a70*/  I2F.U32.RP R21, R5 ;  /* 0x0000000500157306 */ /* 0x000e220000209000 */
[----:B------:R-:W-:-:S07]  /*2a80*/  ISETP.NE.U32.AND P0, PT, R5, RZ, PT ;  /* 0x000000ff0500720c */ /* 0x000fce0003f05070 */
[----:B0-----:R-:W0:Y:S02]  /*2a90*/  MUFU.RCP R18, R21 ;  /* 0x0000001500127308 */ /* 0x001e240000001000 */
[----:B0-----:R-:W-:Y:S01]  /*2aa0*/  IADD3 R18, R18, 0xffffffe, RZ ;  /* 0x0ffffffe12127810 */ /* 0x001fe20007ffe0ff */
[----:B------:R-:W-:-:S05]  /*2ab0*/  HFMA2.MMA R21, -RZ, RZ, 0, 0 ;  /* 0x00000000ff157435 */ /* 0x000fca00000001ff */
        /* <DEDUP_REMOVED lines=17> */
.L_x_71:
[----:B------:R-:W-:Y:S05]  /*2bd0*/  BSYNC B0 ;  /* 0x0000000000007941 */ /* 0x000fea0003800000 */
.L_x_69:
[-C--:B------:R-:W-:Y:S01]  /*2be0*/  IMAD R5, R41, R17.reuse, RZ ;  /* 0x0000001129057224 */ /* 0x080fe200078e02ff */
[----:B------:R-:W-:Y:S01]  /*2bf0*/  SHF.R.S32.HI R19, RZ, 0x1f, R27 ;  /* 0x0000001fff137819 */ /* 0x000fe2000001141b */
[C---:B------:R-:W-:Y:S01]  /*2c00*/  IMAD.WIDE.U32 R46, R40.reuse, R17, RZ ;  /* 0x00000011282e7225 */ /* 0x040fe200078e00ff */
[----:B------:R-:W-:Y:S01]  /*2c10*/  ULDC.U8 UR10, c[0x0][0x3d9] ;  /* 0x0000f640000a7ab9 */ /* 0x000fe20000000000 */
[----:B------:R-:W-:Y:S01]  /*2c20*/  ULDC.64 UR4, c[0x0][0x2c0] ;  /* 0x0000b00000047ab9 */ /* 0x000fe20000000a00 */
[----:B------:R-:W-:Y:S01]  /*2c30*/  UISETP.NE.AND UP0, UPT, UR10, URZ, UPT ;  /* 0x0000003f0a00728c */ /* 0x000fe2000bf05270 */
[----:B------:R-:W-:Y:S01]  /*2c40*/  IMAD R5, R40, R16, R5 ;  /* 0x0000001028057224 */ /* 0x000fe200078e0205 */
[----:B------:R-:W-:Y:S01]  /*2c50*/  UIMAD UR4, UR4, UR5, URZ ;  /* 0x00000005040472a4 */ /* 0x000fe2000f8e023f */
[----:B------:R-:W-:Y:S01]  /*2c60*/  IMAD R0, R0, R27, RZ ;  /* 0x0000001b00007224 */ /* 0x000fe200078e02ff */
[----:B------:R-:W-:Y:S01]  /*2c70*/  USEL UR5, UR5, 0x1, !UP0 ;  /* 0x0000000105057887 */ /* 0x000fe2000c000000 */
[----:B------:R-:W-:Y:S01]  /*2c80*/  BSSY B0, `(.L_x_72) ;  /* 0x0000040000007945 */ /* 0x000fe20003800000 */
[----:B------:R-:W-:Y:S01]  /*2c90*/  IADD3 R18, R47, R5, RZ ;  /* 0x000000052f127210 */ /* 0x000fe20007ffe0ff */
[----:B------:R-:W-:Y:S01]  /*2ca0*/  IMAD R19, R19, R38, R0 ;  /* 0x0000002613137224 */ /* 0x000fe200078e0200 */
[----:B------:R-:W-:Y:S01]  /*2cb0*/  USHF.R.S32.HI UR11, URZ, 0x1f, UR4 ;  /* 0x0000001f3f0b7899 */ /* 0x000fe20008011404 */
[----:B------:R-:W-:Y:S01]  /*2cc0*/  IMAD R23, R4, UR4, RZ ;  /* 0x0000000404177c24 */ /* 0x000fe2000f8e02ff */
[----:B------:R-:W-:Y:S01]  /*2cd0*/  USHF.R.S32.HI UR10, URZ, 0x1f, UR5 ;  /* 0x0000001f3f0a7899 */ /* 0x000fe20008011405 */
[----:B------:R-:W-:-:S02]  /*2ce0*/  IMAD R25, R18, R15, RZ ;  /* 0x0000000f12197224 */ /* 0x000fc400078e02ff */
[----:B------:R-:W-:Y:S02]  /*2cf0*/  IMAD R5, R21, UR5, RZ ;  /* 0x0000000515057c24 */ /* 0x000fe4000f8e02ff */
[----:B------:R-:W-:Y:S02]  /*2d00*/  IMAD R25, R14, R46, R25 ;  /* 0x0000002e0e197224 */ /* 0x000fe400078e0219 */
[----:B------:R-:W-:-:S04]  /*2d10*/  IMAD.WIDE.U32 R46, R46, R15, RZ ;  /* 0x0000000f2e2e7225 */ /* 0x000fc800078e00ff */
[----:B------:R-:W-:Y:S01]  /*2d20*/  IMAD R21, R42, UR11, R23 ;  /* 0x0000000b2a157c24 */ /* 0x000fe2000f8e0217 */
[----:B------:R-:W-:Y:S01]  /*2d30*/  IADD3 R25, R47, R25, RZ ;  /* 0x000000192f197210 */ /* 0x000fe20007ffe0ff */
[----:B------:R-:W-:-:S03]  /*2d40*/  IMAD.WIDE.U32 R38, R38, R27, RZ ;  /* 0x0000001b26267225 */ /* 0x000fc600078e00ff */
[----:B------:R-:W-:Y:S01]  /*2d50*/  LOP3.LUT R0, R49, R25, RZ, 0xfc, !PT ;  /* 0x0000001931007212 */ /* 0x000fe200078efcff */
[----:B------:R-:W-:-:S03]  /*2d60*/  IMAD.WIDE.U32 R42, R42, UR4, RZ ;  /* 0x000000042a2a7c25 */ /* 0x000fc6000f8e00ff */
[----:B------:R-:W-:Y:S01]  /*2d70*/  ISETP.NE.U32.AND P0, PT, R0, RZ, PT ;  /* 0x000000ff0000720c */ /* 0x000fe20003f05070 */
[C---:B------:R-:W-:Y:S01]  /*2d80*/  IMAD R5, R20.reuse, UR10, R5 ;  /* 0x0000000a14057c24 */ /* 0x040fe2000f8e0205 */
[----:B------:R-:W-:Y:S01]  /*2d90*/  IADD3 R0, R39, R19, RZ ;  /* 0x0000001327007210 */ /* 0x000fe20007ffe0ff */
[----:B------:R-:W-:Y:S01]  /*2da0*/  IMAD.WIDE.U32 R40, R20, UR5, RZ ;  /* 0x0000000514287c25 */ /* 0x000fe2000f8e00ff */
[----:B------:R-:W-:-:S03]  /*2db0*/  IADD3 R4, R43, R21, RZ ;  /* 0x000000152b047210 */ /* 0x000fc60007ffe0ff */
[----:B------:R-:W-:Y:S01]  /*2dc0*/  IMAD R3, R3, UR4, RZ ;  /* 0x0000000403037c24 */ /* 0x000fe2000f8e02ff */
[----:B------:R-:W-:Y:S01]  /*2dd0*/  IADD3 R5, R41, R5, RZ ;  /* 0x0000000529057210 */ /* 0x000fe20007ffe0ff */
[----:B------:R-:W-:-:S04]  /*2de0*/  IMAD R2, R2, UR4, RZ ;  /* 0x0000000402027c24 */ /* 0x000fc8000f8e02ff */
[----:B------:R-:W-:Y:S05]  /*2df0*/  @!P0 BRA `(.L_x_73) ;  /* 0x0000000000448947 */ /* 0x000fea0003800000 */
[----:B------:R-:W-:Y:S01]  /*2e00*/  IMAD.MOV.U32 R28, RZ, RZ, R48 ;  /* 0x000000ffff1c7224 */ /* 0x000fe200078e0030 */
[----:B------:R-:W-:Y:S01]  /*2e10*/  MOV R19, R49 ;  /* 0x0000003100137202 */ /* 0x000fe20000000f00 */
[----:B------:R-:W-:Y:S01]  /*2e20*/  IMAD.MOV.U32 R26, RZ, RZ, R46 ;  /* 0x000000ffff1a7224 */ /* 0x000fe200078e002e */
[----:B------:R-:W-:Y:S02]  /*2e30*/  MOV R24, 0x2e50 ;  /* 0x00002e5000187802 */ /* 0x000fe40000000f00 */
[----:B------:R-:W-:Y:S05]  /*2e40*/  CALL.REL.NOINC `($__internal_1_$__cuda_sm20_div_s64) ;  /* 0x0000001800a07944 */ /* 0x000fea0003c00000 */
        /* <DEDUP_REMOVED lines=12> */
.L_x_73:
        /* <DEDUP_REMOVED lines=20> */
[----:B------:R-:W-:-:S05]  /*3050*/  IADD3 R21, -R20, RZ, RZ ;  /* 0x000000ff14157210 */ /* 0x000fca0007ffe1ff */
[----:B------:R-:W-:Y:S01]  /*3060*/  IMAD R18, R46, R21, R48 ;  /* 0x000000152e127224 */ /* 0x000fe200078e0230 */
[----:B------:R-:W-:Y:S02]  /*3070*/  MOV R46, R20 ;  /* 0x00000014002e7202 */ /* 0x000fe40000000f00 */
.L_x_74:
[----:B------:R-:W-:Y:S05]  /*3080*/  BSYNC B0 ;  /* 0x0000000000007941 */ /* 0x000fea0003800000 */
.L_x_72:
        /* <DEDUP_REMOVED lines=18> */
.L_x_76:
[----:B------:R-:W0:Y:S01]  /*31b0*/  I2F.U32.RP R21, R17 ;  /* 0x0000001100157306 */ /* 0x000e220000209000 */
[----:B------:R-:W-:Y:S01]  /*31c0*/  HFMA2.MMA R22, -RZ, RZ, 0, 0 ;  /* 0x00000000ff167435 */ /* 0x000fe200000001ff */
[----:B------:R-:W-:Y:S01]  /*31d0*/  ISETP.NE.U32.AND P0, PT, R17, RZ, PT ;  /* 0x000000ff1100720c */ /* 0x000fe20003f05070 */
[----:B------:R-:W-:-:S05]  /*31e0*/  HFMA2.MMA R49, -RZ, RZ, 0, 0 ;  /* 0x00000000ff317435 */ /* 0x000fca00000001ff */
[----:B0-----:R-:W0:Y:S02]  /*31f0*/  MUFU.RCP R20, R21 ;  /* 0x0000001500147308 */ /* 0x001e240000001000 */
[----:B0-----:R-:W-:-:S06]  /*3200*/  IADD3 R20, R20, 0xffffffe, RZ ;  /* 0x0ffffffe14147810 */ /* 0x001fcc0007ffe0ff */
[----:B------:R-:W0:Y:S02]  /*3210*/  F2I.FTZ.U32.TRUNC.NTZ R23, R20 ;  /* 0x0000001400177305 */ /* 0x000e24000021f000 */
[----:B0-----:R-:W-:-:S04]  /*3220*/  IMAD.MOV R16, RZ, RZ, -R23 ;  /* 0x000000ffff107224 */ /* 0x001fc800078e0a17 */
[----:B------:R-:W-:-:S04]  /*3230*/  IMAD R16, R16, R17, RZ ;  /* 0x0000001110107224 */ /* 0x000fc800078e02ff */
        /* <DEDUP_REMOVED lines=13> */
.L_x_77:
[----:B------:R-:W-:Y:S05]  /*3310*/  BSYNC B0 ;  /* 0x0000000000007941 */ /* 0x000fea0003800000 */
.L_x_75:
        /* <DEDUP_REMOVED lines=10> */
[----:B------:R-:W-:Y:S01]  /*33c0*/  IADD3 R17, P0, RZ, -R20, RZ ;  /* 0x80000014ff117210 */ /* 0x000fe20007f1e0ff */
[----:B------:R-:W-:Y:S01]  /*33d0*/  IMAD.MOV.U32 R25, RZ, RZ, R49 ;  /* 0x000000ffff197224 */ /* 0x000fe200078e0031 */
[----:B------:R-:W-:Y:S02]  /*33e0*/  MOV R24, R48 ;  /* 0x0000003000187202 */ /* 0x000fe40000000f00 */
[----:B------:R-:W-:-:S03]  /*33f0*/  IADD3.X R22, RZ, ~R21, RZ, P0, !PT ;  /* 0x80000015ff167210 */ /* 0x000fc600007fe4ff */
[----:B------:R-:W-:-:S04]  /*3400*/  IMAD.WIDE.U32 R24, R15, R17, R24 ;  /* 0x000000110f187225 */ /* 0x000fc800078e0018 */
[----:B------:R-:W-:-:S04]  /*3410*/  IMAD R22, R22, R15, RZ ;  /* 0x0000000f16167224 */ /* 0x000fc800078e02ff */
[----:B------:R-:W-:Y:S01]  /*3420*/  IMAD R14, R14, R17, R22 ;  /* 0x000000110e0e7224 */ /* 0x000fe200078e0216 */
[----:B------:R-:W-:Y:S02]  /*3430*/  MOV R22, R24 ;  /* 0x0000001800167202 */ /* 0x000fe40000000f00 */
[----:B------:R-:W-:Y:S01]  /*3440*/  MOV R24, R20 ;  /* 0x0000001400187202 */ /* 0x000fe20000000f00 */
[----:B------:R-:W-:Y:S01]  /*3450*/  IMAD.IADD R14, R25, 0x1, R14 ;  /* 0x00000001190e7824 */ /* 0x000fe200078e020e */
[----:B------:R-:W-:Y:S01]  /*3460*/  MOV R25, R21 ;  /* 0x0000001500197202 */ /* 0x000fe20000000f00 */
[----:B------:R-:W-:Y:S05]  /*3470*/  BRA `(.L_x_80) ;  /* 0x00000000005c7947 */ /* 0x000fea0003800000 */
.L_x_79:
        /* <DEDUP_REMOVED lines=23> */
.L_x_80:
[----:B------:R-:W-:Y:S05]  /*35f0*/  BSYNC B0 ;  /* 0x0000000000007941 */ /* 0x000fea0003800000 */
.L_x_78:
[----:B------:R-:W-:Y:S01]  /*3600*/  IMAD R17, R14, R3, RZ ;  /* 0x000000030e117224 */ /* 0x000fe200078e02ff */
[----:B------:R-:W-:Y:S01]  /*3610*/  LOP3.LUT R14, R47, R11, RZ, 0xfc, !PT ;  /* 0x0000000b2f0e7212 */ /* 0x000fe200078efcff */
[----:B------:R-:W-:Y:S01]  /*3620*/  ULDC UR4, c[0x0][0x2c4] ;  /* 0x0000b10000047ab9 */ /* 0x000fe20000000800 */
[----:B------:R-:W-:Y:S01]  /*3630*/  SHF.R.S32.HI R19, RZ, 0x1f, R3 ;  /* 0x0000001fff137819 */ /* 0x000fe20000011403 */
[----:B------:R-:W-:Y:S01]  /*3640*/  IMAD R51, R27, UR4, RZ ;  /* 0x000000041b337c24 */ /* 0x000fe2000f8e02ff */
[----:B------:R-:W-:Y:S01]  /*3650*/  ISETP.NE.U32.AND P0, PT, R14, RZ, PT ;  /* 0x000000ff0e00720c */ /* 0x000fe20003f05070 */
[-C--:B------:R-:W-:Y:S01]  /*3660*/  IMAD R15, R25, R6.reuse, RZ ;  /* 0x00000006190f7224 */ /* 0x080fe200078e02ff */
[----:B------:R-:W-:Y:S01]  /*3670*/  SHF.R.S32.HI R20, RZ, 0x1f, R6 ;  /* 0x0000001fff147819 */ /* 0x000fe20000011406 */
[----:B------:R-:W-:Y:S01]  /*3680*/  IMAD.WIDE.U32 R48, R24, R6, RZ ;  /* 0x0000000618307225 */ /* 0x000fe200078e00ff */
[----:B------:R-:W-:Y:S01]  /*3690*/  SHF.R.S32.HI R21, RZ, 0x1f, R51 ;  /* 0x0000001fff157819 */ /* 0x000fe20000011433 */
[----:B------:R-:W-:Y:S02]  /*36a0*/  BSSY B0, `(.L_x_81) ;  /* 0x0000034000007945 */ /* 0x000fe40003800000 */
[----:B------:R-:W-:-:S02]  /*36b0*/  IMAD R6, R16, R51, RZ ;  /* 0x0000003310067224 */ /* 0x000fc400078e02ff */
[----:B------:R-:W-:Y:S02]  /*36c0*/  IMAD R19, R19, R22, R17 ;  /* 0x0000001613137224 */ /* 0x000fe400078e0211 */
[----:B------:R-:W-:-:S04]  /*36d0*/  IMAD.WIDE.U32 R16, R22, R3, RZ ;  /* 0x0000000316107225 */ /* 0x000fc800078e00ff */
[----:B------:R-:W-:Y:S01]  /*36e0*/  IMAD R15, R20, R24, R15 ;  /* 0x00000018140f7224 */ /* 0x000fe200078e020f */
[----:B------:R-:W-:Y:S01]  /*36f0*/  IADD3 R14, R17, R19, RZ ;  /* 0x00000013110e7210 */ /* 0x000fe20007ffe0ff */
[----:B------:R-:W-:Y:S02]  /*3700*/  IMAD R3, R21, R18, R6 ;  /* 0x0000001215037224 */ /* 0x000fe400078e0206 */
[----:B------:R-:W-:Y:S01]  /*3710*/  IMAD.WIDE.U32 R50, R18, R51, RZ ;  /* 0x0000003312327225 */ /* 0x000fe200078e00ff */
[----:B------:R-:W-:-:S04]  /*3720*/  IADD3 R6, R49, R15, RZ ;  /* 0x0000000f31067210 */ /* 0x000fc80007ffe0ff */
[----:B------:R-:W-:Y:S01]  /*3730*/  IADD3 R3, R51, R3, RZ ;  /* 0x0000000333037210 */ /* 0x000fe20007ffe0ff */
[----:B------:R-:W-:Y:S06]  /*3740*/  @!P0 BRA `(.L_x_82) ;  /* 0x0000000000488947 */ /* 0x000fec0003800000 */
        /* <DEDUP_REMOVED lines=9> */
[-C--:B------:R-:W-:Y:S02]  /*37e0*/  IADD3.X R18, RZ, ~R21.reuse, RZ, P0, !PT ;  /* 0x80000015ff127210 */ /* 0x080fe400007fe4ff */
[----:B------:R-:W-:Y:S01]  /*37f0*/  MOV R46, R20 ;  /* 0x00000014002e7202 */ /* 0x000fe20000000f00 */
[----:B------:R-:W-:Y:S01]  /*3800*/  IMAD.WIDE.U32 R24, R13, R22, R24 ;  /* 0x000000160d187225 */ /* 0x000fe200078e0018 */
[----:B------:R-:W-:-:S03]  /*3810*/  MOV R47, R21 ;  /* 0x00000015002f7202 */ /* 0x000fc60000000f00 */
[----:B------:R-:W-:-:S04]  /*3820*/  IMAD R18, R18, R13, RZ ;  /* 0x0000000d12127224 */ /* 0x000fc800078e02ff */
[----:B------:R-:W-:Y:S01]  /*3830*/  IMAD R11, R11, R22, R18 ;  /* 0x000000160b0b7224 */ /* 0x000fe200078e0212 */
[----:B------:R-:W-:-:S03]  /*3840*/  MOV R18, R24 ;  /* 0x0000001800127202 */ /* 0x000fc60000000f00 */
[----:B------:R-:W-:Y:S01]  /*3850*/  IMAD.IADD R11, R25, 0x1, R11 ;  /* 0x00000001190b7824 */ /* 0x000fe200078e020b */
[----:B------:R-:W-:Y:S05]  /*3860*/  BRA `(.L_x_83) ;  /* 0x00000000005c7947 */ /* 0x000fea0003800000 */
.L_x_82:
        /* <DEDUP_REMOVED lines=12> */
[----:B------:R-:W-:Y:S02]  /*3930*/  IMAD R18, R13, R11, R46 ;  /* 0x0000000b0d127224 */ /* 0x000fe400078e022e */
[----:B------:R-:W-:-:S03]  /*3940*/  IMAD.MOV.U32 R11, RZ, RZ, RZ ;  /* 0x000000ffff0b7224 */ /* 0x000fc600078e00ff */
        /* <DEDUP_REMOVED lines=8> */
[----:B------:R-:W-:Y:S02]  /*39d0*/  MOV R46, R15 ;  /* 0x0000000f002e7202 */ /* 0x000fe40000000f00 */
.L_x_83:
[----:B------:R-:W-:Y:S05]  /*39e0*/  BSYNC B0 ;  /* 0x0000000000007941 */ /* 0x000fea0003800000 */
.L_x_81:
        /* <DEDUP_REMOVED lines=19> */
[----:B------:R-:W-:Y:S02]  /*3b20*/  IADD3 R15, P0, RZ, -R20, RZ ;  /* 0x80000014ff0f7210 */ /* 0x000fe40007f1e0ff */
[----:B------:R-:W-:Y:S02]  /*3b30*/  MOV R22, R46 ;  /* 0x0000002e00167202 */ /* 0x000fe40000000f00 */
[----:B------:R-:W-:Y:S02]  /*3b40*/  IADD3.X R13, RZ, ~R21, RZ, P0, !PT ;  /* 0x80000015ff0d7210 */ /* 0x000fe400007fe4ff */
[----:B------:R-:W-:-:S03]  /*3b50*/  MOV R23, R47 ;  /* 0x0000002f00177202 */ /* 0x000fc60000000f00 */
[----:B------:R-:W-:Y:S02]  /*3b60*/  IMAD R18, R13, R10, RZ ;  /* 0x0000000a0d127224 */ /* 0x000fe400078e02ff */
[----:B------:R-:W-:-:S04]  /*3b70*/  IMAD.WIDE.U32 R22, R10, R15, R22 ;  /* 0x0000000f0a167225 */ /* 0x000fc800078e0016 */
[----:B------:R-:W-:Y:S01]  /*3b80*/  IMAD R9, R9, R15, R18 ;  /* 0x0000000f09097224 */ /* 0x000fe200078e0212 */
[----:B------:R-:W-:-:S04]  /*3b90*/  MOV R10, R22 ;  /* 0x00000016000a7202 */ /* 0x000fc80000000f00 */
[----:B------:R-:W-:Y:S01]  /*3ba0*/  IADD3 R9, R23, R9, RZ ;  /* 0x0000000917097210 */ /* 0x000fe20007ffe0ff */
[----:B------:R-:W-:Y:S05]  /*3bb0*/  BRA `(.L_x_86) ;  /* 0x00000000005c7947 */ /* 0x000fea0003800000 */
.L_x_85:
        /* <DEDUP_REMOVED lines=23> */
.L_x_86:
[----:B------:R-:W-:Y:S05]  /*3d30*/  BSYNC B0 ;  /* 0x0000000000007941 */ /* 0x000fea0003800000 */
.L_x_84:
[----:B------:R-:W-:Y:S01]  /*3d40*/  IADD3 R39, P1, P0, R42, R40, R38 ;  /* 0x000000282a277210 */ /* 0x000fe2000783e026 */
[----:B------:R-:W-:Y:S01]  /*3d50*/  IMAD R9, R9, R2, RZ ;  /* 0x0000000209097224 */ /* 0x000fe200078e02ff */
[----:B------:R-:W-:Y:S02]  /*3d60*/  ULDC.64 UR4, c[0x0][0x2b0] ;  /* 0x0000ac0000047ab9 */ /* 0x000fe40000000a00 */
[----:B------:R-:W-:Y:S02]  /*3d70*/  IADD3 R39, P3, P2, R48, R39, R50 ;  /* 0x0000002730277210 */ /* 0x000fe40007a7e032 */
[----:B------:R-:W-:Y:S02]  /*3d80*/  IADD3.X R0, R4, R5, R0, P1, P0 ;  /* 0x0000000504007210 */ /* 0x000fe40000fe0400 */
[----:B------:R-:W-:Y:S02]  /*3d90*/  IADD3 R16, P1, P0, R52, R39, R16 ;  /* 0x0000002734107210 */ /* 0x000fe4000783e010 */
[----:B------:R-:W-:Y:S01]  /*3da0*/  IADD3.X R0, R6, R0, R3, P3, P2 ;  /* 0x0000000006007210 */ /* 0x000fe20001fe4403 */
[----:B------:R-:W-:Y:S01]  /*3db0*/  IMAD R3, R21, R8, RZ ;  /* 0x0000000815037224 */ /* 0x000fe200078e02ff */
[----:B------:R-:W-:-:S02]  /*3dc0*/  SHF.R.S32.HI R4, RZ, 0x1f, R8 ;  /* 0x0000001fff047819 */ /* 0x000fc40000011408 */
        /* <DEDUP_REMOVED lines=12> */
.L_x_62:
[----:B------:R-:W-:Y:S02]  /*3e90*/  ULDC.64 UR4, c[0x0][0x2b0] ;  /* 0x0000ac0000047ab9 */ /* 0x000fe40000000a00 */
[----:B------:R-:W-:-:S04]  /*3ea0*/  LEA R2, P0, R38, UR4, 0x2 ;  /* 0x0000000426027c11 */ /* 0x000fc8000f8010ff */
[----:B------:R-:W-:-:S05]  /*3eb0*/  LEA.HI.X R3, R38, UR5, R39, 0x2, P0 ;  /* 0x0000000526037c11 */ /* 0x000fca00080f1427 */
[----:B------:R0:W-:Y:S04]  /*3ec0*/  STG.E desc[UR8][R2.64], R29 ;  /* 0x0000001d02007986 */ /* 0x0001e8000c101908 */
.L_x_61:
[----:B------:R-:W-:Y:S05]  /*3ed0*/  BSYNC B1 ;  /* 0x0000000000017941 */ /* 0x000fea0003800000 */
.L_x_60:
[----:B------:R-:W2:Y:S01]  /*3ee0*/  LDC R0, c[0x0][0x3c4] ;  /* 0x0000f100ff007b82 */ /* 0x000ea20000000800 */
[C---:B0-----:R-:W-:Y:S01]  /*3ef0*/  IADD3 R3, R35.reuse, 0x10, RZ ;  /* 0x0000001023037810 */ /* 0x041fe20007ffe0ff */
[----:B-1----:R-:W-:Y:S01]  /*3f00*/  HFMA2.MMA R5, -RZ, RZ, 0, 0 ;  /* 0x00000000ff057435 */ /* 0x002fe200000001ff */
[----:B------:R-:W-:Y:S02]  /*3f10*/  IMAD.SHL.U32 R16, R35, 0x4, RZ ;  /* 0x0000000423107824 */ /* 0x000fe400078e00ff */
[-C--:B--2---:R-:W-:Y:S02]  /*3f20*/  ISETP.GE.OR P1, PT, R3, R0.reuse, P6 ;  /* 0x000000000300720c */ /* 0x084fe40003726670 */
[C---:B------:R-:W-:Y:S02]  /*3f30*/  IADD3 R3, R35.reuse, 0x20, RZ ;  /* 0x0000002023037810 */ /* 0x040fe40007ffe0ff */
[-C--:B------:R-:W-:Y:S02]  /*3f40*/  ISETP.GE.OR P2, PT, R35, R0.reuse, P6 ;  /* 0x000000002300720c */ /* 0x080fe40003746670 */
[----:B------:R-:W-:-:S02]  /*3f50*/  ISETP.GE.OR P0, PT, R3, R0, P6 ;  /* 0x000000000300720c */ /* 0x000fc40003706670 */
[----:B------:R-:W-:-:S04]  /*3f60*/  IADD3 R3, R35, 0x30, RZ ;  /* 0x0000003023037810 */ /* 0x000fc80007ffe0ff */
[----:B------:R-:W-:Y:S01]  /*3f70*/  ISETP.GE.OR P6, PT, R3, R0, P6 ;  /* 0x000000000300720c */ /* 0x000fe200037c6670 */
[----:B------:R-:W-:Y:S01]  /*3f80*/  @!P1 FADD.FTZ R31, -R29, R31 ;  /* 0x0000001f1d1f9221 */ /* 0x000fe20000010100 */
[----:B------:R-:W-:-:S03]  /*3f90*/  CS2R R2, SRZ ;  /* 0x0000000000027805 */ /* 0x000fc6000001ff00 */
[----:B------:R-:W-:Y:S01]  /*3fa0*/  @!P2 FADD.FTZ R36, -R29, R36 ;  /* 0x000000241d24a221 */ /* 0x000fe20000010100 */
[----:B------:R-:W-:Y:S01]  /*3fb0*/  @!P1 FMUL.FTZ R31, R31, 1.4426950216293334961 ;  /* 0x3fb8aa3b1f1f9820 */ /* 0x000fe20000410000 */
[C---:B------:R-:W-:Y:S02]  /*3fc0*/  @!P0 FADD.FTZ R32, -R29.reuse, R32 ;  /* 0x000000201d208221 */ /* 0x040fe40000010100 */
[----:B------:R-:W-:Y:S01]  /*3fd0*/  @!P2 FMUL.FTZ R36, R36, 1.4426950216293334961 ;  /* 0x3fb8aa3b2424a820 */ /* 0x000fe20000410000 */
[----:B------:R-:W0:Y:S01]  /*3fe0*/  @!P1 MUFU.EX2 R4, R31 ;  /* 0x0000001f00049308 */ /* 0x000e220000000800 */
[----:B------:R-:W-:Y:S02]  /*3ff0*/  @!P0 FMUL.FTZ R32, R32, 1.4426950216293334961 ;  /* 0x3fb8aa3b20208820 */ /* 0x000fe40000410000 */
[----:B------:R-:W-:-:S04]  /*4000*/  @!P6 FADD.FTZ R29, -R29, R34 ;  /* 0x000000221d1de221 */ /* 0x000fc80000010100 */
[----:B------:R-:W-:Y:S01]  /*4010*/  @!P6 FMUL.FTZ R6, R29, 1.4426950216293334961 ;  /* 0x3fb8aa3b1d06e820 */ /* 0x000fe20000410000 */
[----:B------:R-:W1:Y:S08]  /*4020*/  @!P0 MUFU.EX2 R32, R32 ;  /* 0x0000002000208308 */ /* 0x000e700000000800 */
[----:B------:R-:W2:Y:S01]  /*4030*/  @!P2 MUFU.EX2 R36, R36 ;  /* 0x000000240024a308 */ /* 0x000ea20000000800 */
[----:B0-----:R0:W-:Y:S07]  /*4040*/  @!P1 STS [R33+0x240], R4 ;  /* 0x0002400421009388 */ /* 0x0011ee0000000800 */
[----:B------:R-:W3:Y:S01]  /*4050*/  @!P6 MUFU.EX2 R6, R6 ;  /* 0x000000060006e308 */ /* 0x000ee20000000800 */
[----:B-1----:R0:W-:Y:S01]  /*4060*/  @!P0 STS [R33+0x480], R32 ;  /* 0x0004802021008388 */ /* 0x0021e20000000800 */
[----:B------:R-:W-:Y:S01]  /*4070*/  ISETP.GE.AND P0, PT, R0, 0x1, PT ;  /* 0x000000010000780c */ /* 0x000fe20003f06270 */
[----:B------:R-:W-:-:S02]  /*4080*/  IMAD.MOV.U32 R0, RZ, RZ, RZ ;  /* 0x000000ffff007224 */ /* 0x000fc400078e00ff */
[----:B--2---:R0:W-:Y:S04]  /*4090*/  @!P2 STS [R33], R36 ;  /* 0x000000242100a388 */ /* 0x0041e80000000800 */
[----:B---3--:R0:W-:Y:S01]  /*40a0*/  @!P6 STS [R33+0x6c0], R6 ;  /* 0x0006c0062100e388 */ /* 0x0081e20000000800 */
[----:B------:R-:W-:Y:S06]  /*40b0*/  BAR.SYNC.DEFER_BLOCKING 0x0 ;  /* 0x0000000000007b1d */ /* 0x000fec0000010000 */
[----:B------:R-:W-:Y:S05]  /*40c0*/  @!P0 BRA `(.L_x_87) ;  /* 0x0000000000a88947 */ /* 0x000fea0003800000 */
[----:B------:R-:W1:Y:S01]  /*40d0*/  S2UR UR6, SR_CgaCtaId ;  /* 0x00000000000679c3 */ /* 0x000e620000008800 */
[----:B------:R-:W-:Y:S01]  /*40e0*/  ULDC UR10, c[0x0][0x2dc] ;  /* 0x0000b700000a7ab9 */ /* 0x000fe20000000800 */
[----:B------:R-:W-:Y:S01]  /*40f0*/  IMAD R15, R7, 0x40, R16 ;  /* 0x00000040070f7824 */ /* 0x000fe200078e0210 */
[----:B------:R-:W-:Y:S01]  /*4100*/  UIMAD UR4, UR7, UR10, URZ ;  /* 0x0000000a070472a4 */ /* 0x000fe2000f8e023f */
[C---:B0-----:R-:W-:Y:S01]  /*4110*/  VIADD R4, R12.reuse, -UR7 ;  /* 0x800000070c047c36 */ /* 0x041fe20008000000 */
[----:B------:R-:W-:Y:S01]  /*4120*/  CS2R R8, SRZ ;  /* 0x0000000000087805 */ /* 0x000fe2000001ff00 */
[----:B------:R-:W-:Y:S01]  /*4130*/  IMAD R18, R12, UR10, RZ ;  /* 0x0000000a0c127c24 */ /* 0x000fe2000f8e02ff */
[----:B------:R-:W-:Y:S01]  /*4140*/  USHF.R.S32.HI UR11, URZ, 0x1f, UR4 ;  /* 0x0000001f3f0b7899 */ /* 0x000fe20008011404 */
[----:B------:R-:W0:Y:S01]  /*4150*/  LDC R13, c[0x0][0x3c4] ;  /* 0x0000f100ff0d7b82 */ /* 0x000e220000000800 */
        /* <DEDUP_REMOVED lines=11> */
[----:B-1----:R-:W-:-:S06]  /*4210*/  ULEA UR4, UR6, UR4, 0x18 ;  /* 0x0000000406047291 */ /* 0x002fcc000f8ec03f */
[----:B------:R-:W-:Y:S01]  /*4220*/  LEA R6, R7, UR4, 0x2 ;  /* 0x0000000407067c11 */ /* 0x000fe2000f8e10ff */
[----:B------:R-:W-:-:S06]  /*4230*/  ULDC UR4, c[0x0][0x2d0] ;  /* 0x0000b40000047ab9 */ /* 0x000fcc0000000800 */
.L_x_90:
[----:B------:R1:W2:Y:S01]  /*4240*/  LDS R4, [R6] ;  /* 0x0000000006047984 */ /* 0x0002a20000000800 */
[----:B------:R-:W-:Y:S01]  /*4250*/  UIADD3 UR5, UR5, 0x1, URZ ;  /* 0x0000000105057890 */ /* 0x000fe2000fffe03f */
[----:B------:R-:W-:Y:S05]  /*4260*/  BSSY B0, `(.L_x_88) ;  /* 0x0000008000007945 */ /* 0x000fea0003800000 */
[----:B0-----:R-:W-:Y:S01]  /*4270*/  ISETP.LE.AND P1, PT, R13, UR5, PT ;  /* 0x000000050d007c0c */ /* 0x001fe2000bf23270 */
[----:B------:R-:W-:Y:S01]  /*4280*/  @!UPT UIADD3 URZ, URZ, URZ, URZ ;  /* 0x0000003f3f3ff290 */ /* 0x000fe2000fffe03f */
[----:B------:R-:W-:Y:S11]  /*4290*/  @P2 BRA `(.L_x_89) ;  /* 0x0000000000102947 */ /* 0x000ff60003800000 */
[----:B------:R-:W-:Y:S02]  /*42a0*/  ISETP.GE.AND P0, PT, R16, UR4, PT ;  /* 0x0000000410007c0c */ /* 0x000fe4000bf06270 */
[----:B------:R-:W-:Y:S02]  /*42b0*/  CS2R R8, SRZ ;  /* 0x0000000000087805 */ /* 0x000fe4000001ff00 */
[----:B------:R-:W-:Y:S09]  /*42c0*/  CS2R R10, SRZ ;  /* 0x00000000000a7805 */ /* 0x000ff2000001ff00 */
[----:B------:R0:W5:Y:S02]  /*42d0*/  @!P0 LDG.E.128 R8, desc[UR8][R14.64] ;  /* 0x000000080e088981 */ /* 0x000164000c1e1d00 */
.L_x_89:
[----:B------:R-:W-:Y:S05]  /*42e0*/  BSYNC B0 ;  /* 0x0000000000007941 */ /* 0x000fea0003800000 */
.L_x_88:
[----:B0-----:R-:W-:Y:S01]  /*42f0*/  IADD3 R14, P0, R18, R14, RZ ;  /* 0x0000000e120e7210 */ /* 0x001fe20007f1e0ff */
[----:B--2--5:R-:W-:Y:S01]  /*4300*/  FFMA.FTZ R3, R4, R8, R3 ;  /* 0x0000000804037223 */ /* 0x024fe20000010003 */
[----:B-1----:R-:W-:Y:S01]  /*4310*/  IADD3 R6, R6, 0x24, RZ ;  /* 0x0000002406067810 */ /* 0x002fe20007ffe0ff */
[C---:B------:R-:W-:Y:S01]  /*4320*/  FFMA.FTZ R0, R4.reuse, R9, R0 ;  /* 0x0000000904007223 */ /* 0x040fe20000010000 */
[C---:B------:R-:W-:Y:S01]  /*4330*/  FFMA.FTZ R5, R4.reuse, R10, R5 ;  /* 0x0000000a04057223 */ /* 0x040fe20000010005 */
[----:B------:R-:W-:Y:S01]  /*4340*/  IADD3.X R15, R19, R15, RZ, P0, !PT ;  /* 0x0000000f130f7210 */ /* 0x000fe200007fe4ff */
[----:B------:R-:W-:Y:S01]  /*4350*/  FFMA.FTZ R2, R4, R11, R2 ;  /* 0x0000000b04027223 */ /* 0x000fe20000010002 */
[----:B------:R-:W-:Y:S06]  /*4360*/  @!P1 BRA `(.L_x_90) ;  /* 0xfffffffc00b49947 */ /* 0x000fec000383ffff */
.L_x_87:
[----:B------:R-:W-:-:S04]  /*4370*/  IADD3 R7, R7, UR7, RZ ;  /* 0x0000000707077c10 */ /* 0x000fc8000fffe0ff */
[----:B------:R-:W-:-:S13]  /*4380*/  ISETP.GE.AND P0, PT, R7, R12, PT ;  /* 0x0000000c0700720c */ /* 0x000fda0003f06270 */
[----:B------:R-:W-:Y:S05]  /*4390*/  @P0 EXIT ;  /* 0x000000000000094d */ /* 0x000fea0003800000 */
[----:B------:R-:W-:Y:S02]  /*43a0*/  ULDC UR4, c[0x0][0x2d0] ;  /* 0x0000b40000047ab9 */ /* 0x000fe40000000800 */
[----:B------:R-:W-:-:S13]  /*43b0*/  ISETP.GE.AND P0, PT, R16, UR4, PT ;  /* 0x0000000410007c0c */ /* 0x000fda000bf06270 */
[----:B------:R-:W-:Y:S05]  /*43c0*/  @P0 EXIT ;  /* 0x000000000000094d */ /* 0x000fea0003800000 */
[----:B------:R-:W1:Y:S01]  /*43d0*/  LDC R9, c[0x0][0x2c4] ;  /* 0x0000b100ff097b82 */ /* 0x000e620000000800 */
[----:B------:R-:W-:Y:S01]  /*43e0*/  ULDC UR4, c[0x0][0x270] ;  /* 0x00009c0000047ab9 */ /* 0x000fe20000000800 */
[----:B------:R-:W-:Y:S02]  /*43f0*/  IABS R13, R7 ;  /* 0x00000007000d7213 */ /* 0x000fe40000000000 */
[----:B------:R-:W-:Y:S02]  /*4400*/  SHF.R.S32.HI R17, RZ, 0x1f, R16 ;  /* 0x0000001fff117819 */ /* 0x000fe40000011410 */
[----:B------:R-:W-:Y:S01]  /*4410*/  F2FP.BF16.F32.PACK_AB R5, R2, R5 ;  /* 0x000000050205723e */ /* 0x000fe200000010ff */
[----:B-1----:R-:W-:Y:S01]  /*4420*/  IMAD R10, R9, UR4, RZ ;  /* 0x00000004090a7c24 */ /* 0x002fe2000f8e02ff */
[----:B------:R-:W-:-:S04]  /*4430*/  ULDC.64 UR4, c[0x0][0x290] ;  /* 0x0000a40000047ab9 */ /* 0x000fc80000000a00 */
[-C--:B------:R-:W-:Y:S02]  /*4440*/  IABS R12, R10.reuse ;  /* 0x0000000a000c7213 */ /* 0x080fe40000000000 */
[----:B0-----:R-:W-:Y:S02]  /*4450*/  IABS R6, R10 ;  /* 0x0000000a00067213 */ /* 0x001fe40000000000 */
[----:B------:R-:W0:Y:S03]  /*4460*/  I2F.RP R8, R12 ;  /* 0x0000000c00087306 */ /* 0x000e260000209400 */
[----:B------:R-:W-:-:S05]  /*4470*/  IMAD.MOV R6, RZ, RZ, -R6 ;  /* 0x000000ffff067224 */ /* 0x000fca00078e0a06 */
[----:B0-----:R-:W0:Y:S02]  /*4480*/  MUFU.RCP R14, R8 ;  /* 0x00000008000e7308 */ /* 0x001e240000001000 */
[----:B0-----:R-:W-:Y:S01]  /*4490*/  VIADD R14, R14, 0xffffffe ;  /* 0x0ffffffe0e0e7836 */ /* 0x001fe20000000000 */
[----:B------:R-:W-:-:S05]  /*44a0*/  IABS R8, R9 ;  /* 0x0000000900087213 */ /* 0x000fca0000000000 */
[----:B------:R-:W0:Y:S02]  /*44b0*/  F2I.FTZ.U32.TRUNC.NTZ R15, R14 ;  /* 0x0000000e000f7305 */ /* 0x000e24000021f000 */
[----:B0-----:R-:W-:Y:S01]  /*44c0*/  IMAD.MOV R11, RZ, RZ, -R15 ;  /* 0x000000ffff0b7224 */ /* 0x001fe200078e0a0f */
[----:B------:R-:W-:-:S03]  /*44d0*/  MOV R14, RZ ;  /* 0x000000ff000e7202 */ /* 0x000fc60000000f00 */
[----:B------:R-:W-:-:S04]  /*44e0*/  IMAD R4, R11, R12, RZ ;  /* 0x0000000c0b047224 */ /* 0x000fc800078e02ff */
[----:B------:R-:W-:-:S06]  /*44f0*/  IMAD.HI.U32 R4, R15, R4, R14 ;  /* 0x000000040f047227 */ /* 0x000fcc00078e000e */
[----:B------:R-:W-:Y:S02]  /*4500*/  IMAD.HI.U32 R11, R4, R13, RZ ;  /* 0x0000000d040b7227 */ /* 0x000fe400078e00ff */
[----:B------:R-:W0:Y:S02]  /*4510*/  I2F.RP R4, R8 ;  /* 0x0000000800047306 */ /* 0x000e240000209400 */
[----:B------:R-:W-:Y:S01]  /*4520*/  IMAD R13, R11, R6, R13 ;  /* 0x000000060b0d7224 */ /* 0x000fe200078e020d */
[----:B------:R-:W-:-:S04]  /*4530*/  LOP3.LUT R6, R7, R10, RZ, 0x3c, !PT ;  /* 0x0000000a07067212 */ /* 0x000fc800078e3cff */
[----:B------:R-:W-:Y:S02]  /*4540*/  ISETP.GT.U32.AND P1, PT, R12, R13, PT ;  /* 0x0000000d0c00720c */ /* 0x000fe40003f24070 */
[----:B------:R-:W-:Y:S01]  /*4550*/  ISETP.GE.AND P0, PT, R6, RZ, PT ;  /* 0x000000ff0600720c */ /* 0x000fe20003f06270 */
[----:B0-----:R-:W0:Y:S10]  /*4560*/  MUFU.RCP R4, R4 ;  /* 0x0000000400047308 */ /* 0x001e340000001000 */
[----:B------:R-:W-:Y:S01]  /*4570*/  @!P1 IMAD.IADD R13, R13, 0x1, -R12 ;  /* 0x000000010d0d9824 */ /* 0x000fe200078e0a0c */
[----:B------:R-:W-:-:S02]  /*4580*/  @!P1 IADD3 R11, R11, 0x1, RZ ;  /* 0x000000010b0b9810 */ /* 0x000fc40007ffe0ff */
[----:B------:R-:W-:Y:S02]  /*4590*/  ISETP.NE.AND P1, PT, R10, RZ, PT ;  /* 0x000000ff0a00720c */ /* 0x000fe40003f25270 */
[----:B------:R-:W-:Y:S01]  /*45a0*/  ISETP.GE.U32.AND P2, PT, R13, R12, PT ;  /* 0x0000000c0d00720c */ /* 0x000fe20003f46070 */
[----:B0-----:R-:W-:-:S04]  /*45b0*/  VIADD R14, R4, 0xffffffe ;  /* 0x0ffffffe040e7836 */ /* 0x001fc80000000000 */
[----:B------:R-:W0:Y:S08]  /*45c0*/  F2I.FTZ.U32.TRUNC.NTZ R15, R14 ;  /* 0x0000000e000f7305 */ /* 0x000e30000021f000 */
[----:B------:R-:W-:-:S05]  /*45d0*/  @P2 VIADD R11, R11, 0x1 ;  /* 0x000000010b0b2836 */ /* 0x000fca0000000000 */
[----:B------:R-:W-:Y:S02]  /*45e0*/  @!P0 IADD3 R11, -R11, RZ, RZ ;  /* 0x000000ff0b0b8210 */ /* 0x000fe40007ffe1ff */
[----:B------:R-:W-:-:S05]  /*45f0*/  @!P1 LOP3.LUT R11, RZ, R10, RZ, 0x33, !PT ;  /* 0x0000000aff0b9212 */ /* 0x000fca00078e33ff */
[----:B------:R-:W-:Y:S02]  /*4600*/  IMAD R10, R11, R10, RZ ;  /* 0x0000000a0b0a7224 */ /* 0x000fe400078e02ff */
[----:B0-----:R-:W-:Y:S02]  /*4610*/  IMAD.MOV R13, RZ, RZ, -R15 ;  /* 0x000000ffff0d7224 */ /* 0x001fe400078e0a0f */
[----:B------:R-:W-:Y:S01]  /*4620*/  IMAD.MOV.U32 R14, RZ, RZ, RZ ;  /* 0x000000ffff0e7224 */ /* 0x000fe200078e00ff */
[----:B------:R-:W-:Y:S01]  /*4630*/  IADD3 R12, R7, -R10, RZ ;  /* 0x8000000a070c7210 */ /* 0x000fe20007ffe0ff */
[----:B------:R-:W-:Y:S02]  /*4640*/  IMAD R6, R13, R8, RZ ;  /* 0x000000080d067224 */ /* 0x000fe400078e02ff */
[----:B------:R-:W-:Y:S01]  /*4650*/  IMAD.WIDE.U32 R16, R11, UR4, R16 ;  /* 0x000000040b107c25 */ /* 0x000fe2000f8e0010 */
[----:B------:R-:W-:Y:S02]  /*4660*/  IABS R4, R12 ;  /* 0x0000000c00047213 */ /* 0x000fe40000000000 */
[----:B------:R-:W-:Y:S01]  /*4670*/  LOP3.LUT R12, R12, R9, RZ, 0x3c, !PT ;  /* 0x000000090c0c7212 */ /* 0x000fe200078e3cff */
[----:B------:R-:W-:-:S03]  /*4680*/  IMAD.HI.U32 R6, R15, R6, R14 ;  /* 0x000000060f067227 */ /* 0x000fc600078e000e */
[----:B------:R-:W-:-:S03]  /*4690*/  ISETP.GE.AND P1, PT, R12, RZ, PT ;  /* 0x000000ff0c00720c */ /* 0x000fc60003f26270 */
[----:B------:R-:W-:-:S05]  /*46a0*/  IMAD.HI.U32 R6, R6, R4, RZ ;  /* 0x0000000406067227 */ /* 0x000fca00078e00ff */
[----:B------:R-:W-:-:S05]  /*46b0*/  IADD3 R13, -R6, RZ, RZ ;  /* 0x000000ff060d7210 */ /* 0x000fca0007ffe1ff */
[----:B------:R-:W-:Y:S01]  /*46c0*/  IMAD R13, R8, R13, R4 ;  /* 0x0000000d080d7224 */ /* 0x000fe200078e0204 */
[----:B------:R-:W-:-:S04]  /*46d0*/  SHF.R.S32.HI R4, RZ, 0x1f, R11 ;  /* 0x0000001fff047819 */ /* 0x000fc8000001140b */
[----:B------:R-:W-:Y:S01]  /*46e0*/  ISETP.GT.U32.AND P0, PT, R8, R13, PT ;  /* 0x0000000d0800720c */ /* 0x000fe20003f04070 */
[----:B------:R-:W-:-:S04]  /*46f0*/  IMAD R4, R4, UR4, RZ ;  /* 0x0000000404047c24 */ /* 0x000fc8000f8e02ff */
[----:B------:R-:W-:Y:S01]  /*4700*/  IMAD R11, R11, UR5, R4 ;  /* 0x000000050b0b7c24 */ /* 0x000fe2000f8e0204 */
[----:B------:R-:W-:-:S03]  /*4710*/  ULDC.64 UR4, c[0x0][0x2a0] ;  /* 0x0000a80000047ab9 */ /* 0x000fc60000000a00 */
[----:B------:R-:W-:-:S04]  /*4720*/  IMAD.IADD R17, R17, 0x1, R11 ;  /* 0x0000000111117824 */ /* 0x000fc800078e020b */
[----:B------:R-:W-:Y:S01]  /*4730*/  @!P0 IMAD.IADD R13, R13, 0x1, -R8 ;  /* 0x000000010d0d8824 */ /* 0x000fe200078e0a08 */
[----:B------:R-:W-:Y:S02]  /*4740*/  @!P0 IADD3 R6, R6, 0x1, RZ ;  /* 0x0000000106068810 */ /* 0x000fe40007ffe0ff */
[----:B------:R-:W-:Y:S02]  /*4750*/  ISETP.NE.AND P0, PT, R9, RZ, PT ;  /* 0x000000ff0900720c */ /* 0x000fe40003f05270 */
[----:B------:R-:W-:-:S13]  /*4760*/  ISETP.GE.U32.AND P2, PT, R13, R8, PT ;  /* 0x000000080d00720c */ /* 0x000fda0003f46070 */
[----:B------:R-:W-:-:S05]  /*4770*/  @P2 VIADD R6, R6, 0x1 ;  /* 0x0000000106062836 */ /* 0x000fca0000000000 */
[----:B------:R-:W-:Y:S02]  /*4780*/  @!P1 IADD3 R6, -R6, RZ, RZ ;  /* 0x000000ff06069210 */ /* 0x000fe40007ffe1ff */
[----:B------:R-:W-:-:S04]  /*4790*/  @!P0 LOP3.LUT R6, RZ, R9, RZ, 0x33, !PT ;  /* 0x00000009ff068212 */ /* 0x000fc800078e33ff */
[----:B------:R-:W-:Y:S01]  /*47a0*/  SHF.R.S32.HI R4, RZ, 0x1f, R6 ;  /* 0x0000001fff047819 */ /* 0x000fe20000011406 */
[C---:B------:R-:W-:Y:S02]  /*47b0*/  IMAD R10, R6.reuse, R9, R10 ;  /* 0x00000009060a7224 */ /* 0x040fe400078e020a */
[----:B------:R-:W-:-:S03]  /*47c0*/  IMAD.WIDE.U32 R16, R6, UR4, R16 ;  /* 0x0000000406107c25 */ /* 0x000fc6000f8e0010 */
[----:B------:R-:W-:Y:S01]  /*47d0*/  IADD3 R10, R7, -R10, RZ ;  /* 0x8000000a070a7210 */ /* 0x000fe20007ffe0ff */
[----:B------:R-:W-:Y:S01]  /*47e0*/  IMAD R9, R4, UR4, RZ ;  /* 0x0000000404097c24 */ /* 0x000fe2000f8e02ff */
[----:B------:R-:W-:Y:S02]  /*47f0*/  F2FP.BF16.F32.PACK_AB R4, R0, R3 ;  /* 0x000000030004723e */ /* 0x000fe400000010ff */
[----:B------:R-:W-:Y:S01]  /*4800*/  SHF.R.S32.HI R7, RZ, 0x1f, R10 ;  /* 0x0000001fff077819 */ /* 0x000fe2000001140a */
[----:B------:R-:W-:Y:S01]  /*4810*/  IMAD R9, R6, UR5, R9 ;  /* 0x0000000506097c24 */ /* 0x000fe2000f8e0209 */
[----:B------:R-:W-:-:S03]  /*4820*/  ULDC.64 UR4, c[0x0][0x298] ;  /* 0x0000a60000047ab9 */ /* 0x000fc60000000a00 */
[----:B------:R-:W-:Y:S02]  /*4830*/  IMAD R7, R7, UR4, RZ ;  /* 0x0000000407077c24 */ /* 0x000fe4000f8e02ff */
[----:B------:R-:W-:Y:S02]  /*4840*/  IMAD.IADD R17, R17, 0x1, R9 ;  /* 0x0000000111117824 */ /* 0x000fe400078e0209 */
[C---:B------:R-:W-:Y:S02]  /*4850*/  IMAD R7, R10.reuse, UR5, R7 ;  /* 0x000000050a077c24 */ /* 0x040fe4000f8e0207 */
[----:B------:R-:W-:Y:S01]  /*4860*/  IMAD.WIDE.U32 R10, R10, UR4, R16 ;  /* 0x000000040a0a7c25 */ /* 0x000fe2000f8e0010 */
[----:B------:R-:W-:-:S04]  /*4870*/  ULDC.64 UR4, c[0x0][0x280] ;  /* 0x0000a00000047ab9 */ /* 0x000fc80000000a00 */
[----:B------:R-:W-:Y:S02]  /*4880*/  IADD3 R7, R11, R7, RZ ;  /* 0x000000070b077210 */ /* 0x000fe40007ffe0ff */
[----:B------:R-:W-:-:S04]  /*4890*/  LEA R6, P0, R10, UR4, 0x1 ;  /* 0x000000040a067c11 */ /* 0x000fc8000f8008ff */
[----:B------:R-:W-:-:S05]  /*48a0*/  LEA.HI.X R7, R10, UR5, R7, 0x1, P0 ;  /* 0x000000050a077c11 */ /* 0x000fca00080f0c07 */
[----:B------:R-:W-:Y:S01]  /*48b0*/  STG.E.64 desc[UR8][R6.64], R4 ;  /* 0x0000000406007986 */ /* 0x000fe2000c101b08 */
[----:B------:R-:W-:Y:S05]  /*48c0*/  EXIT ;  /* 0x000000000000794d */ /* 0x000fea0003800000 */
        .weak           $__internal_1_$__cuda_sm20_div_s64
        .type           $__internal_1_$__cuda_sm20_div_s64,@function
        .size           $__internal_1_$__cuda_sm20_div_s64,(.L_x_7939 - $__internal_1_$__cuda_sm20_div_s64)
$__internal_1_$__cuda_sm20_div_s64:
        /* <DEDUP_REMOVED lines=17> */
[C---:B------:R-:W-:Y:S02]  /*49e0*/  IMAD R20, R57.reuse, R21, RZ ;  /* 0x0000001539147224 */ /* 0x040fe400078e02ff */
[----:B------:R-:W-:-:S04]  /*49f0*/  IMAD.HI.U32 R23, P1, R57, R23, R54 ;  /* 0x0000001739177227 */ /* 0x000fc80007820036 */
[----:B------:R-:W-:Y:S01]  /*4a00*/  IMAD.HI.U32 R21, R57, R21, RZ ;  /* 0x0000001539157227 */ /* 0x000fe200078e00ff */
[----:B------:R-:W-:-:S03]  /*4a10*/  IADD3 R55, P0, R20, R23, RZ ;  /* 0x0000001714377210 */ /* 0x000fc60007f1e0ff */
[----:B------:R-:W-:Y:S02]  /*4a20*/  IMAD.X R21, R21, 0x1, R57, P2 ;  /* 0x0000000115157824 */ /* 0x000fe400010e0639 */
[----:B------:R-:W-:-:S03]  /*4a30*/  IMAD.WIDE.U32 R56, R55, R44, RZ ;  /* 0x0000002c37387225 */ /* 0x000fc600078e00ff */
[----:B------:R-:W-:Y:S01]  /*4a40*/  IADD3.X R37, RZ, RZ, R21, P0, P1 ;  /* 0x000000ffff257210 */ /* 0x000fe200007e2415 */
[----:B------:R-:W-:Y:S01]  /*4a50*/  IMAD R22, R55, R45, R57 ;  /* 0x0000002d37167224 */ /* 0x000fe200078e0239 */
[----:B------:R-:W-:Y:S02]  /*4a60*/  IADD3 R20, P0, RZ, -R56, RZ ;  /* 0x80000038ff147210 */ /* 0x000fe40007f1e0ff */
[----:B------:R-:W-:Y:S01]  /*4a70*/  ISETP.GE.AND P1, PT, R19, RZ, PT ;  /* 0x000000ff1300720c */ /* 0x000fe20003f26270 */
[----:B------:R-:W-:Y:S02]  /*4a80*/  IMAD R22, R37, R44, R22 ;  /* 0x0000002c25167224 */ /* 0x000fe400078e0216 */
[----:B------:R-:W-:-:S04]  /*4a90*/  IMAD.HI.U32 R54, R55, R20, RZ ;  /* 0x0000001437367227 */ /* 0x000fc800078e00ff */
[----:B------:R-:W-:Y:S01]  /*4aa0*/  IMAD.X R22, RZ, RZ, ~R22, P0 ;  /* 0x000000ffff167224 */ /* 0x000fe200000e0e16 */
[----:B------:R-:W-:-:S03]  /*4ab0*/  IADD3 R21, P0, RZ, -R28, RZ ;  /* 0x8000001cff157210 */ /* 0x000fc60007f1e0ff */
[----:B------:R-:W-:Y:S01]  /*4ac0*/  IMAD.WIDE.U32 R54, P5, R55, R22, R54 ;  /* 0x0000001637367225 */ /* 0x000fe200078a0036 */
[----:B------:R-:W-:-:S03]  /*4ad0*/  SEL R21, R21, R28, !P1 ;  /* 0x0000001c15157207 */ /* 0x000fc60004800000 */
[C---:B------:R-:W-:Y:S02]  /*4ae0*/  IMAD R23, R37.reuse, R22, RZ ;  /* 0x0000001625177224 */ /* 0x040fe400078e02ff */
[----:B------:R-:W-:-:S04]  /*4af0*/  IMAD.HI.U32 R20, P4, R37, R20, R54 ;  /* 0x0000001425147227 */ /* 0x000fc80007880036 */
[----:B------:R-:W-:Y:S01]  /*4b00*/  IMAD.HI.U32 R22, R37, R22, RZ ;  /* 0x0000001625167227 */ /* 0x000fe200078e00ff */
[----:B------:R-:W-:Y:S02]  /*4b10*/  IADD3 R23, P2, R23, R20, RZ ;  /* 0x0000001417177210 */ /* 0x000fe40007f5e0ff */
[----:B------:R-:W-:Y:S01]  /*4b20*/  IADD3.X R20, RZ, ~R19, RZ, P0, !PT ;  /* 0x80000013ff147210 */ /* 0x000fe200007fe4ff */
[----:B------:R-:W-:Y:S02]  /*4b30*/  IMAD.X R37, R22, 0x1, R37, P5 ;  /* 0x0000000116257824 */ /* 0x000fe400028e0625 */
[----:B------:R-:W-:Y:S01]  /*4b40*/  IMAD.HI.U32 R54, R23, R21, RZ ;  /* 0x0000001517367227 */ /* 0x000fe200078e00ff */
[----:B------:R-:W-:Y:S02]  /*4b50*/  SEL R20, R20, R19, !P1 ;  /* 0x0000001314147207 */ /* 0x000fe40004800000 */
[----:B------:R-:W-:Y:S01]  /*4b60*/  IADD3.X R37, RZ, RZ, R37, P2, P4 ;  /* 0x000000ffff257210 */ /* 0x000fe200017e8425 */
[----:B------:R-:W-:-:S02]  /*4b70*/  IMAD.MOV.U32 R55, RZ, RZ, RZ ;  /* 0x000000ffff377224 */ /* 0x000fc400078e00ff */
[----:B------:R-:W-:-:S04]  /*4b80*/  IMAD.WIDE.U32 R54, R23, R20, R54 ;  /* 0x0000001417367225 */ /* 0x000fc800078e0036 */
[C---:B------:R-:W-:Y:S02]  /*4b90*/  IMAD R30, R37.reuse, R20, RZ ;  /* 0x00000014251e7224 */ /* 0x040fe400078e02ff */
[----:B------:R-:W-:-:S04]  /*4ba0*/  IMAD.HI.U32 R23, P1, R37, R21, R54 ;  /* 0x0000001525177227 */ /* 0x000fc80007820036 */
[----:B------:R-:W-:Y:S01]  /*4bb0*/  IMAD.HI.U32 R22, R37, R20, RZ ;  /* 0x0000001425167227 */ /* 0x000fe200078e00ff */
[----:B------:R-:W-:-:S03]  /*4bc0*/  IADD3 R30, P0, R30, R23, RZ ;  /* 0x000000171e1e7210 */ /* 0x000fc60007f1e0ff */
[----:B------:R-:W-:Y:S02]  /*4bd0*/  IMAD.X R22, RZ, RZ, R22, P1 ;  /* 0x000000ffff167224 */ /* 0x000fe400008e0616 */
[----:B------:R-:W-:-:S04]  /*4be0*/  IMAD.WIDE.U32 R54, R30, R44, RZ ;  /* 0x0000002c1e367225 */ /* 0x000fc800078e00ff */
[----:B------:R-:W-:Y:S01]  /*4bf0*/  IMAD.X R28, RZ, RZ, R22, P0 ;  /* 0x000000ffff1c7224 */ /* 0x000fe200000e0616 */
[----:B------:R-:W-:Y:S01]  /*4c00*/  IADD3 R21, P0, -R54, R21, RZ ;  /* 0x0000001536157210 */ /* 0x000fe20007f1e1ff */
[----:B------:R-:W-:-:S03]  /*4c10*/  IMAD R23, R30, R45, R55 ;  /* 0x0000002d1e177224 */ /* 0x000fc600078e0237 */
[CC--:B------:R-:W-:Y:S01]  /*4c20*/  ISETP.GE.U32.AND P2, PT, R21.reuse, R44.reuse, PT ;  /* 0x0000002c1500720c */ /* 0x0c0fe20003f46070 */
[-C--:B------:R-:W-:Y:S01]  /*4c30*/  IMAD R23, R28, R44.reuse, R23 ;  /* 0x0000002c1c177224 */ /* 0x080fe200078e0217 */
[----:B------:R-:W-:-:S04]  /*4c40*/  IADD3 R22, P1, R21, -R44, RZ ;  /* 0x8000002c15167210 */ /* 0x000fc80007f3e0ff */
[----:B------:R-:W-:Y:S02]  /*4c50*/  IADD3.X R20, ~R23, R20, RZ, P0, !PT ;  /* 0x0000001417147210 */ /* 0x000fe400007fe5ff */
[----:B------:R-:W-:Y:S02]  /*4c60*/  IADD3 R23, P0, R30, 0x1, RZ ;  /* 0x000000011e177810 */ /* 0x000fe40007f1e0ff */
[----:B------:R-:W-:-:S04]  /*4c70*/  ISETP.GE.U32.AND.EX P2, PT, R20, R45, PT, P2 ;  /* 0x0000002d1400720c */ /* 0x000fc80003f46120 */
[----:B------:R-:W-:Y:S01]  /*4c80*/  SEL R22, R22, R21, P2 ;  /* 0x0000001516167207 */ /* 0x000fe20001000000 */
[----:B------:R-:W-:Y:S01]  /*4c90*/  IMAD.X R21, R20, 0x1, ~R45, P1 ;  /* 0x0000000114157824 */ /* 0x000fe200008e0e2d */
[----:B------:R-:W-:Y:S01]  /*4ca0*/  SEL R30, R23, R30, P2 ;  /* 0x0000001e171e7207 */ /* 0x000fe20001000000 */
[----:B------:R-:W-:Y:S01]  /*4cb0*/  IMAD.X R23, RZ, RZ, R28, P0 ;  /* 0x000000ffff177224 */ /* 0x000fe200000e061c */
[----:B------:R-:W-:Y:S02]  /*4cc0*/  ISETP.GE.U32.AND P0, PT, R22, R44, PT ;  /* 0x0000002c1600720c */ /* 0x000fe40003f06070 */
[----:B------:R-:W-:Y:S02]  /*4cd0*/  SEL R21, R21, R20, P2 ;  /* 0x0000001415157207 */ /* 0x000fe40001000000 */
[----:B------:R-:W-:Y:S02]  /*4ce0*/  SEL R23, R23, R28, P2 ;  /* 0x0000001c17177207 */ /* 0x000fe40001000000 */
[----:B------:R-:W-:-:S02]  /*4cf0*/  IADD3 R37, P1, R30, 0x1, RZ ;  /* 0x000000011e257810 */ /* 0x000fc40007f3e0ff */
[----:B------:R-:W-:Y:S02]  /*4d00*/  ISETP.GE.U32.AND.EX P0, PT, R21, R45, PT, P0 ;  /* 0x0000002d1500720c */ /* 0x000fe40003f06100 */
[----:B------:R-:W-:Y:S01]  /*4d10*/  LOP3.LUT R21, R25, R19, RZ, 0x3c, !PT ;  /* 0x0000001319157212 */ /* 0x000fe200078e3cff */
[----:B------:R-:W-:Y:S01]  /*4d20*/  IMAD.X R20, RZ, RZ, R23, P1 ;  /* 0x000000ffff147224 */ /* 0x000fe200008e0617 */
[----:B------:R-:W-:Y:S02]  /*4d30*/  SEL R37, R37, R30, P0 ;  /* 0x0000001e25257207 */ /* 0x000fe40000000000 */
[----:B------:R-:W-:Y:S02]  /*4d40*/  ISETP.GE.AND P2, PT, R21, RZ, PT ;  /* 0x000000ff1500720c */ /* 0x000fe40003f46270 */
[----:B------:R-:W-:Y:S02]  /*4d50*/  SEL R23, R20, R23, P0 ;  /* 0x0000001714177207 */ /* 0x000fe40000000000 */
[----:B------:R-:W-:-:S02]  /*4d60*/  IADD3 R20, P1, RZ, -R37, RZ ;  /* 0x80000025ff147210 */ /* 0x000fc40007f3e0ff */
[----:B------:R-:W-:Y:S02]  /*4d70*/  ISETP.NE.U32.AND P0, PT, R26, RZ, PT ;  /* 0x000000ff1a00720c */ /* 0x000fe40003f05070 */
[-C--:B------:R-:W-:Y:S02]  /*4d80*/  IADD3.X R22, RZ, ~R23.reuse, RZ, P1, !PT ;  /* 0x80000017ff167210 */ /* 0x080fe40000ffe4ff */
[----:B------:R-:W-:Y:S02]  /*4d90*/  ISETP.NE.AND.EX P0, PT, R25, RZ, PT, P0 ;  /* 0x000000ff1900720c */ /* 0x000fe40003f05300 */
[----:B------:R-:W-:Y:S01]  /*4da0*/  SEL R22, R22, R23, !P2 ;  /* 0x0000001716167207 */ /* 0x000fe20005000000 */
[----:B------:R-:W-:Y:S01]  /*4db0*/  IMAD.MOV.U32 R23, RZ, RZ, 0x0 ;  /* 0x00000000ff177424 */ /* 0x000fe200078e00ff */
[----:B------:R-:W-:Y:S02]  /*4dc0*/  SEL R20, R20, R37, !P2 ;  /* 0x0000002514147207 */ /* 0x000fe40005000000 */
[----:B------:R-:W-:Y:S01]  /*4dd0*/  SEL R21, R22, 0xffffffff, P0 ;  /* 0xffffffff16157807 */ /* 0x000fe20000000000 */
[----:B------:R-:W-:Y:S01]  /*4de0*/  IMAD.MOV.U32 R22, RZ, RZ, R24 ;  /* 0x000000ffff167224 */ /* 0x000fe200078e0018 */
[----:B------:R-:W-:-:S03]  /*4df0*/  SEL R20, R20, 0xffffffff, P0 ;  /* 0xffffffff14147807 */ /* 0x000fc60000000000 */
[----:B------:R-:W-:Y:S05]  /*4e00*/  RET.REL.NODEC R22 `(_ZN5flash32flash_fwd_splitkv_combine_kernelI23Flash_fwd_kernel_traitsILi64ELi64ELi256ELi4ELb0ELb0EN7cutlass10bfloat16_tE19Flash_kernel_traitsILi64ELi64ELi256ELi4ES3_EELi8ELi6ELb0EEEvNS_16Flash_fwd_paramsE) ;  /* 0xffffffb0167c7950 */ /* 0x000fea0003c3ffff */
.L_x_91:
        /* <DEDUP_REMOVED lines=15> */
.L_x_7939:


//--------------------- .text._ZN5flash32flash_fwd_splitkv_combine_kernelI23Flash_fwd_kernel_traitsILi64ELi64ELi256ELi4ELb0ELb0EN7cutlass10bfloat16_tE19Flash_kernel_traitsILi64ELi64ELi256ELi4ES3_EELi8ELi5ELb0EEEvNS_16Flash_fwd_paramsE --------------------------
	.section	.text._ZN5flash32flash_fwd_splitkv_combine_kernelI23Flash_fwd_kernel_traitsILi64ELi64ELi256ELi4ELb0ELb0EN7cutlass10bfloat16_tE19Flash_kernel_traitsILi64ELi64ELi256ELi4ES3_EELi8ELi5ELb0EEEvNS_16Flash_fwd_paramsE,"ax",@progbits
	.align	128
        .global         _ZN5flash32flash_fwd_splitkv_combine_kernelI23Flash_fwd_kernel_traitsILi64ELi64ELi256ELi4ELb0ELb0EN7cutlass10bfloat16_tE19Flash_kernel_traitsILi64ELi64ELi256ELi4ES3_EELi8ELi5ELb0EEEvNS_16Flash_fwd_paramsE
        .type           _ZN5flash32flash_fwd_splitkv_combine_kernelI23Flash_fwd_kernel_traitsILi64ELi64ELi256ELi4ELb0ELb0EN7cutlass10bfloat16_tE19Flash_kernel_traitsILi64ELi64ELi256ELi4ES3_EELi8ELi5ELb0EEEvNS_16Flash_fwd_paramsE,@function
        .size           _ZN5flash32flash_fwd_splitkv_combine_kernelI23Flash_fwd_kernel_traitsILi64ELi64ELi256ELi4ELb0ELb0EN7cutlass10bfloat16_tE19Flash_kernel_traitsILi64ELi64ELi256ELi4ES3_EELi8ELi5ELb0EEEvNS_16Flash_fwd_paramsE,(.L_x_7940 - _ZN5flash32flash_fwd_splitkv_combine_kernelI23Flash_fwd_kernel_traitsILi64ELi64ELi256ELi4ELb0ELb0EN7cutlass10bfloat16_tE19Flash_kernel_traitsILi64ELi64ELi256ELi4ES3_EELi8ELi5ELb0EEEvNS_16Flash_fwd_paramsE)
        .other          _ZN5flash32flash_fwd_splitkv_combine_kernelI23Flash_fwd_kernel_traitsILi64ELi64ELi256ELi4ELb0ELb0EN7cutlass10bfloat16_tE19Flash_kernel_traitsILi64ELi64ELi256ELi4ES3_EELi8ELi5ELb0EEEvNS_16Flash_fwd_paramsE,@"STO_CUDA_ENTRY STV_DEFAULT"
_ZN5flash32flash_fwd_splitkv_combine_kernelI23Flash_fwd_kernel_traitsILi64ELi64ELi256ELi4ELb0ELb0EN7cutlass10bfloat16_tE19Flash_kernel_traitsILi64ELi64ELi256ELi4ES3_EELi8ELi5ELb0EEEvNS_16Flash_fwd_paramsE:
.text._ZN5flash32flash_fwd_splitkv_combine_kernelI23Flash_fwd_kernel_traitsILi64ELi64ELi256ELi4ELb0ELb0EN7cutlass10bfloat16_tE19Flash_kernel_traitsILi64ELi64ELi256ELi4ES3_EELi8ELi5ELb0EEEvNS_16Flash_fwd_paramsE:
        /* <DEDUP_REMOVED lines=23> */
[----:B------:R-:W-:Y:S05]  /*0170*/  CALL.REL.NOINC `($__internal_2_$__cuda_sm20_div_s64) ;  /* 0x0000004000e87944 */ /* 0x000fea0003c00000 */
[----:B------:R-:W-:Y:S05]  /*0180*/  BRA `(.L_x_93) ;  /* 0x00000000004c7947 */ /* 0x000fea0003800000 */
.L_x_92:
        /* <DEDUP_REMOVED lines=19> */
.L_x_93:
        /* <DEDUP_REMOVED lines=12> */
[----:B------:R-:W-:Y:S05]  /*0380*/  CALL.REL.NOINC `($__internal_2_$__cuda_sm20_div_s64) ;  /* 0x0000004000647944 */ /* 0x000fea0003c00000 */
[----:B------:R-:W-:Y:S02]  /*0390*/  MOV R8, R22 ;  /* 0x0000001600087202 */ /* 0x000fe40000000f00 */
[----:B------:R-:W-:Y:S01]  /*03a0*/  MOV R9, R23 ;  /* 0x0000001700097202 */ /* 0x000fe20000000f00 */
[----:B------:R-:W-:Y:S05]  /*03b0*/  BRA `(.L_x_96) ;  /* 0x00000000004c7947 */ /* 0x000fea0003800000 */
.L_x_95:
        /* <DEDUP_REMOVED lines=19> */
.L_x_96:
[----:B------:R-:W-:Y:S05]  /*04f0*/  BSYNC B0 ;  /* 0x0000000000007941 */ /* 0x000fea0003800000 */
.L_x_94:
[----:B------:R-:W0:Y:S01]  /*0500*/  LDC R4, c[0x0][0x2c4] ;  /* 0x0000b100ff047b82 */ /* 0x000e220000000800 */
[----:B------:R-:W-:Y:S01]  /*0510*/  IMAD.MOV.U32 R14, RZ, RZ, RZ ;  /* 0x000000ffff0e7224 */ /* 0x000fe200078e00ff */
[----:B------:R-:W-:Y:S01]  /*0520*/  BSSY B0, `(.L_x_97) ;  /* 0x000003b000007945 */ /* 0x000fe20003800000 */
[----:B0-----:R-:W-:Y:S01]  /*0530*/  IABS R11, R4 ;  /* 0x00000004000b7213 */ /* 0x001fe20000000000 */
[----:B------:R-:W-:-:S03]  /*0540*/  VIADD R6, R4, 0xffffffff ;  /* 0xffffffff04067836 */ /* 0x000fc60000000000 */
[----:B------:R-:W0:Y:S01]  /*0550*/  I2F.RP R13, R11 ;  /* 0x0000000b000d7306 */ /* 0x000e220000209400 */
[----:B------:R-:W-:-:S05]  /*0560*/  IMAD.IADD R2, R6, 0x1, R11 ;  /* 0x0000000106027824 */ /* 0x000fca00078e020b */
[----:B------:R-:W-:Y:S02]  /*0570*/  IABS R3, R2 ;  /* 0x0000000200037213 */ /* 0x000fe40000000000 */
[----:B0-----:R-:W0:Y:S02]  /*0580*/  MUFU.RCP R15, R13 ;  /* 0x0000000d000f7308 */ /* 0x001e240000001000 */
[----:B0-----:R-:W-:-:S06]  /*0590*/  VIADD R15, R15, 0xffffffe ;  /* 0x0ffffffe0f0f7836 */ /* 0x001fcc0000000000 */
[----:B------:R-:W0:Y:S02]  /*05a0*/  F2I.FTZ.U32.TRUNC.NTZ R15, R15 ;  /* 0x0000000f000f7305 */ /* 0x000e24000021f000 */
[----:B0-----:R-:W-:-:S04]  /*05b0*/  IMAD.MOV R10, RZ, RZ, -R15 ;  /* 0x000000ffff0a7224 */ /* 0x001fc800078e0a0f */
[----:B------:R-:W-:-:S04]  /*05c0*/  IMAD R7, R10, R11, RZ ;  /* 0x0000000b0a077224 */ /* 0x000fc800078e02ff */
[----:B------:R-:W-:-:S06]  /*05d0*/  IMAD.HI.U32 R14, R15, R7, R14 ;  /* 0x000000070f0e7227 */ /* 0x000fcc00078e000e */
[----:B------:R-:W-:-:S04]  /*05e0*/  IMAD.HI.U32 R7, R14, R3, RZ ;  /* 0x000000030e077227 */ /* 0x000fc800078e00ff */
[----:B------:R-:W-:-:S04]  /*05f0*/  IMAD.MOV R10, RZ, RZ, -R7 ;  /* 0x000000ffff0a7224 */ /* 0x000fc800078e0a07 */
[----:B------:R-:W-:Y:S01]  /*0600*/  IMAD R10, R11, R10, R3 ;  /* 0x0000000a0b0a7224 */ /* 0x000fe200078e0203 */
[----:B------:R-:W-:-:S04]  /*0610*/  LOP3.LUT R3, R2, R11, RZ, 0x3c, !PT ;  /* 0x0000000b02037212 */ /* 0x000fc800078e3cff */
[----:B------:R-:W-:Y:S02]  /*0620*/  ISETP.GT.U32.AND P1, PT, R11, R10, PT ;  /* 0x0000000a0b00720c */ /* 0x000fe40003f24070 */
[----:B------:R-:W-:-:S11]  /*0630*/  ISETP.GE.AND P0, PT, R3, RZ, PT ;  /* 0x000000ff0300720c */ /* 0x000fd60003f06270 */
[----:B------:R-:W-:Y:S02]  /*0640*/  @!P1 IMAD.IADD R10, R10, 0x1, -R11 ;  /* 0x000000010a0a9824 */ /* 0x000fe400078e0a0b */
[----:B------:R-:W-:Y:S01]  /*0650*/  @!P1 VIADD R7, R7, 0x1 ;  /* 0x0000000107079836 */ /* 0x000fe20000000000 */
[----:B------:R-:W-:Y:S02]  /*0660*/  ISETP.NE.AND P1, PT, R4, RZ, PT ;  /* 0x000000ff0400720c */ /* 0x000fe40003f25270 */
[----:B------:R-:W-:-:S13]  /*0670*/  ISETP.GE.U32.AND P2, PT, R10, R11, PT ;  /* 0x0000000b0a00720c */ /* 0x000fda0003f46070 */
[----:B------:R-:W-:-:S04]  /*0680*/  @P2 VIADD R7, R7, 0x1 ;  /* 0x0000000107072836 */ /* 0x000fc80000000000 */
[----:B------:R-:W-:Y:S01]  /*0690*/  @!P0 IMAD.MOV R7, RZ, RZ, -R7 ;  /* 0x000000ffff078224 */ /* 0x000fe200078e0a07 */
[----:B------:R-:W-:-:S04]  /*06a0*/  @!P1 LOP3.LUT R7, RZ, R11, RZ, 0x33, !PT ;  /* 0x0000000bff079212 */ /* 0x000fc800078e33ff */
[----:B------:R-:W-:Y:S02]  /*06b0*/  ISETP.LT.U32.AND P0, PT, R28, R7, PT ;  /* 0x000000071c00720c */ /* 0x000fe40003f01070 */
[----:B------:R-:W-:-:S04]  /*06c0*/  SHF.R.S32.HI R16, RZ, 0x1f, R7 ;  /* 0x0000001fff107819 */ /* 0x000fc80000011407 */
        /* <DEDUP_REMOVED lines=13> */
.L_x_98:
        /* <DEDUP_REMOVED lines=19> */
.L_x_99:
[----:B------:R-:W-:Y:S05]  /*08d0*/  BSYNC B0 ;  /* 0x0000000000007941 */ /* 0x000fea0003800000 */
.L_x_97:
[----:B------:R-:W0:Y:S01]  /*08e0*/  LDC R7, c[0x0][0x2c4] ;  /* 0x0000b100ff077b82 */ /* 0x000e220000000800 */
[----:B------:R-:W-:Y:S01]  /*08f0*/  ULDC UR5, c[0x0][0x270] ;  /* 0x00009c0000057ab9 */ /* 0x000fe20000000800 */
[----:B------:R-:W-:Y:S01]  /*0900*/  BSSY B0, `(.L_x_100) ;  /* 0x000005d000007945 */ /* 0x000fe20003800000 */
[----:B------:R-:W-:Y:S01]  /*0910*/  UIADD3 UR4, UR5, -0x1, URZ ;  /* 0xffffffff05047890 */ /* 0x000fe2000fffe03f */
[----:B0-----:R-:W-:Y:S02]  /*0920*/  IABS R10, R7 ;  /* 0x00000007000a7213 */ /* 0x001fe40000000000 */
[----:B------:R-:W-:Y:S02]  /*0930*/  ISETP.GT.AND P3, PT, R7, RZ, PT ;  /* 0x000000ff0700720c */ /* 0x000fe40003f64270 */
[----:B------:R-:W0:Y:S08]  /*0940*/  I2F.RP R13, R10 ;  /* 0x0000000a000d7306 */ /* 0x000e300000209400 */
[----:B0-----:R-:W0:Y:S02]  /*0950*/  MUFU.RCP R14, R13 ;  /* 0x0000000d000e7308 */ /* 0x001e240000001000 */
[----:B0-----:R-:W-:-:S06]  /*0960*/  VIADD R14, R14, 0xffffffe ;  /* 0x0ffffffe0e0e7836 */ /* 0x001fcc0000000000 */
[----:B------:R-:W0:Y:S02]  /*0970*/  F2I.FTZ.U32.TRUNC.NTZ R15, R14 ;  /* 0x0000000e000f7305 */ /* 0x000e24000021f000 */
[--C-:B0-----:R-:W-:Y:S02]  /*0980*/  IMAD.MOV R3, RZ, RZ, -R15.reuse ;  /* 0x000000ffff037224 */ /* 0x101fe400078e0a0f */
[----:B------:R-:W-:Y:S02]  /*0990*/  IMAD.MOV.U32 R14, RZ, RZ, RZ ;  /* 0x000000ffff0e7224 */ /* 0x000fe400078e00ff */
[----:B------:R-:W-:Y:S01]  /*09a0*/  IMAD R4, R3, R10, RZ ;  /* 0x0000000a03047224 */ /* 0x000fe200078e02ff */
[----:B------:R-:W-:Y:S02]  /*09b0*/  IABS R3, R2 ;  /* 0x0000000200037213 */ /* 0x000fe40000000000 */
[----:B------:R-:W-:Y:S01]  /*09c0*/  LOP3.LUT R2, R2, R7, RZ, 0x3c, !PT ;  /* 0x0000000702027212 */ /* 0x000fe200078e3cff */
[----:B------:R-:W-:-:S03]  /*09d0*/  IMAD.HI.U32 R4, R15, R4, R14 ;  /* 0x000000040f047227 */ /* 0x000fc600078e000e */
[----:B------:R-:W-:Y:S01]  /*09e0*/  ISETP.GE.AND P1, PT, R2, RZ, PT ;  /* 0x000000ff0200720c */ /* 0x000fe20003f26270 */
[----:B------:R-:W-:Y:S01]  /*09f0*/  IMAD.MOV.U32 R11, RZ, RZ, R3 ;  /* 0x000000ffff0b7224 */ /* 0x000fe200078e0003 */
[----:B------:R-:W-:-:S03]  /*0a00*/  SHF.R.S32.HI R2, RZ, 0x1f, R7 ;  /* 0x0000001fff027819 */ /* 0x000fc60000011407 */
[----:B------:R-:W-:-:S04]  /*0a10*/  IMAD.HI.U32 R4, R4, R11, RZ ;  /* 0x0000000b04047227 */ /* 0x000fc800078e00ff */
[----:B------:R-:W-:-:S04]  /*0a20*/  IMAD.MOV R3, RZ, RZ, -R4 ;  /* 0x000000ffff037224 */ /* 0x000fc800078e0a04 */
[----:B------:R-:W-:-:S05]  /*0a30*/  IMAD R3, R10, R3, R11 ;  /* 0x000000030a037224 */ /* 0x000fca00078e020b */
[----:B------:R-:W-:-:S13]  /*0a40*/  ISETP.GT.U32.AND P2, PT, R10, R3, PT ;  /* 0x000000030a00720c */ /* 0x000fda0003f44070 */
[----:B------:R-:W-:Y:S02]  /*0a50*/  @!P2 IMAD.IADD R3, R3, 0x1, -R10 ;  /* 0x000000010303a824 */ /* 0x000fe400078e0a0a */
[----:B------:R-:W-:Y:S01]  /*0a60*/  @!P2 VIADD R4, R4, 0x1 ;  /* 0x000000010404a836 */ /* 0x000fe20000000000 */
[----:B------:R-:W-:Y:S02]  /*0a70*/  ISETP.NE.AND P2, PT, R7, RZ, PT ;  /* 0x000000ff0700720c */ /* 0x000fe40003f45270 */
[----:B------:R-:W-:Y:S02]  /*0a80*/  ISETP.GE.U32.AND P0, PT, R3, R10, PT ;  /* 0x0000000a0300720c */ /* 0x000fe40003f06070 */
[----:B------:R-:W-:Y:S02]  /*0a90*/  LEA.HI.SX32 R3, R7, 0x1, 0x1 ;  /* 0x0000000107037811 */ /* 0x000fe400078f0aff */
[----:B------:R-:W-:-:S09]  /*0aa0*/  @!P3 IADD3 R3, R2, RZ, RZ ;  /* 0x000000ff0203b210 */ /* 0x000fd20007ffe0ff */
[----:B------:R-:W-:-:S04]  /*0ab0*/  @P0 VIADD R4, R4, 0x1 ;  /* 0x0000000104040836 */ /* 0x000fc80000000000 */
[----:B------:R-:W-:Y:S01]  /*0ac0*/  @!P1 IMAD.MOV R4, RZ, RZ, -R4 ;  /* 0x000000ffff049224 */ /* 0x000fe200078e0a04 */
[----:B------:R-:W-:-:S05]  /*0ad0*/  @!P2 LOP3.LUT R4, RZ, R7, RZ, 0x33, !PT ;  /* 0x00000007ff04a212 */ /* 0x000fca00078e33ff */
[----:B------:R-:W-:-:S05]  /*0ae0*/  IMAD R3, R3, R4, RZ ;  /* 0x0000000403037224 */ /* 0x000fca00078e02ff */
[-C--:B------:R-:W-:Y:S02]  /*0af0*/  IABS R13, R3.reuse ;  /* 0x00000003000d7213 */ /* 0x080fe40000000000 */
[----:B------:R-:W-:Y:S02]  /*0b00*/  IABS R2, R3 ;  /* 0x0000000300027213 */ /* 0x000fe40000000000 */
[----:B------:R-:W0:Y:S01]  /*0b10*/  I2F.RP R18, R13 ;  /* 0x0000000d00127306 */ /* 0x000e220000209400 */
[----:B------:R-:W-:Y:S02]  /*0b20*/  VIADD R4, R13, UR4 ;  /* 0x000000040d047c36 */ /* 0x000fe40008000000 */
[----:B------:R-:W-:-:S05]  /*0b30*/  IMAD.MOV R2, RZ, RZ, -R2 ;  /* 0x000000ffff027224 */ /* 0x000fca00078e0a02 */
[----:B0-----:R-:W0:Y:S02]  /*0b40*/  MUFU.RCP R14, R18 ;  /* 0x00000012000e7308 */ /* 0x001e240000001000 */
[----:B0-----:R-:W-:-:S06]  /*0b50*/  VIADD R14, R14, 0xffffffe ;  /* 0x0ffffffe0e0e7836 */ /* 0x001fcc0000000000 */
[----:B------:R-:W0:Y:S02]  /*0b60*/  F2I.FTZ.U32.TRUNC.NTZ R15, R14 ;  /* 0x0000000e000f7305 */ /* 0x000e24000021f000 */
[----:B0-----:R-:W-:Y:S02]  /*0b70*/  IMAD.MOV R10, RZ, RZ, -R15 ;  /* 0x000000ffff0a7224 */ /* 0x001fe400078e0a0f */
[----:B------:R-:W-:Y:S02]  /*0b80*/  IMAD.MOV.U32 R14, RZ, RZ, RZ ;  /* 0x000000ffff0e7224 */ /* 0x000fe400078e00ff */
[----:B------:R-:W-:Y:S01]  /*0b90*/  IMAD R11, R10, R13, RZ ;  /* 0x0000000d0a0b7224 */ /* 0x000fe200078e02ff */
[----:B------:R-:W-:-:S03]  /*0ba0*/  IABS R10, R4 ;  /* 0x00000004000a7213 */ /* 0x000fc60000000000 */
[----:B------:R-:W-:-:S06]  /*0bb0*/  IMAD.HI.U32 R11, R15, R11, R14 ;  /* 0x0000000b0f0b7227 */ /* 0x000fcc00078e000e */
[----:B------:R-:W-:-:S04]  /*0bc0*/  IMAD.HI.U32 R15, R11, R10, RZ ;  /* 0x0000000a0b0f7227 */ /* 0x000fc800078e00ff */
[----:B------:R-:W-:-:S05]  /*0bd0*/  IMAD R2, R15, R2, R10 ;  /* 0x000000020f027224 */ /* 0x000fca00078e020a */
[----:B------:R-:W-:-:S13]  /*0be0*/  ISETP.GT.U32.AND P1, PT, R13, R2, PT ;  /* 0x000000020d00720c */ /* 0x000fda0003f24070 */
[-C--:B------:R-:W-:Y:S01]  /*0bf0*/  @!P1 IADD3 R2, R2, -R13.reuse, RZ ;  /* 0x8000000d02029210 */ /* 0x080fe20007ffe0ff */
[----:B------:R-:W-:Y:S01]  /*0c00*/  @!P1 VIADD R15, R15, 0x1 ;  /* 0x000000010f0f9836 */ /* 0x000fe20000000000 */
[----:B------:R-:W-:Y:S02]  /*0c10*/  ISETP.NE.AND P1, PT, R3, RZ, PT ;  /* 0x000000ff0300720c */ /* 0x000fe40003f25270 */
[-C--:B------:R-:W-:Y:S02]  /*0c20*/  ISETP.GE.U32.AND P2, PT, R2, R13.reuse, PT ;  /* 0x0000000d0200720c */ /* 0x080fe40003f46070 */
[----:B------:R-:W-:-:S04]  /*0c30*/  LOP3.LUT R2, R4, R13, RZ, 0x3c, !PT ;  /* 0x0000000d04027212 */ /* 0x000fc800078e3cff */
[----:B------:R-:W-:-:S07]  /*0c40*/  ISETP.GE.AND P0, PT, R2, RZ, PT ;  /* 0x000000ff0200720c */ /* 0x000fce0003f06270 */
[----:B------:R-:W-:-:S06]  /*0c50*/  @P2 VIADD R15, R15, 0x1 ;  /* 0x000000010f0f2836 */ /* 0x000fcc0000000000 */
        /* <DEDUP_REMOVED lines=8> */
[----:B------:R-:W-:Y:S01]  /*0ce0*/  ISETP.NE.U32.AND P1, PT, R2, RZ, PT ;  /* 0x000000ff0200720c */ /* 0x000fe20003f25070 */
[----:B------:R-:W-:-:S12]  /*0cf0*/  IMAD R2, R7, UR5, RZ ;  /* 0x0000000507027c24 */ /* 0x000fd8000f8e02ff */
[----:B------:R-:W-:Y:S05]  /*0d00*/  @!P1 BRA `(.L_x_101) ;  /* 0x0000000000249947 */ /* 0x000fea0003800000 */
[----:B------:R-:W-:Y:S01]  /*0d10*/  IMAD.MOV.U32 R24, RZ, RZ, R22 ;  /* 0x000000ffff187224 */ /* 0x000fe200078e0016 */
[----:B------:R-:W-:Y:S01]  /*0d20*/  MOV R28, R15 ;  /* 0x0000000f001c7202 */ /* 0x000fe20000000f00 */
[----:B------:R-:W-:Y:S01]  /*0d30*/  IMAD.MOV.U32 R19, RZ, RZ, R23 ;  /* 0x000000ffff137224 */ /* 0x000fe200078e0017 */
[----:B------:R-:W-:Y:S02]  /*0d40*/  MOV R25, R14 ;  /* 0x0000000e00197202 */ /* 0x000fe40000000f00 */
[----:B------:R-:W-:Y:S02]  /*0d50*/  MOV R26, 0xd70 ;  /* 0x00000d70001a7802 */ /* 0x000fe40000000f00 */
[----:B------:R-:W-:Y:S05]  /*0d60*/  CALL.REL.NOINC `($__internal_2_$__cuda_sm20_div_s64) ;  /* 0x0000003400ec7944 */ /* 0x000fea0003c00000 */
[----:B------:R-:W-:Y:S02]  /*0d70*/  MOV R38, R22 ;  /* 0x0000001600267202 */ /* 0x000fe40000000f00 */
[----:B------:R-:W-:Y:S01]  /*0d80*/  MOV R39, R23 ;  /* 0x0000001700277202 */ /* 0x000fe20000000f00 */
[----:B------:R-:W-:Y:S05]  /*0d90*/  BRA `(.L_x_102) ;  /* 0x00000000004c7947 */ /* 0x000fea0003800000 */
.L_x_101:
        /* <DEDUP_REMOVED lines=19> */
.L_x_102:
[----:B------:R-:W-:Y:S05]  /*0ed0*/  BSYNC B0 ;  /* 0x0000000000007941 */ /* 0x000fea0003800000 */
.L_x_100:
[-C--:B------:R-:W-:Y:S01]  /*0ee0*/  IABS R7, R2.reuse ;  /* 0x0000000200077213 */ /* 0x080fe20000000000 */
[----:B------:R-:W-:Y:S01]  /*0ef0*/  BSSY B0, `(.L_x_103) ;  /* 0x000003b000007945 */ /* 0x000fe20003800000 */
[----:B------:R-:W-:Y:S02]  /*0f00*/  IABS R10, R2 ;  /* 0x00000002000a7213 */ /* 0x000fe40000000000 */
[----:B------:R-:W0:Y:S01]  /*0f10*/  I2F.RP R20, R7 ;  /* 0x0000000700147306 */ /* 0x000e220000209400 */
[----:B------:R-:W-:Y:S02]  /*0f20*/  IMAD.IADD R6, R6, 0x1, R7 ;  /* 0x0000000106067824 */ /* 0x000fe400078e0207 */
[----:B------:R-:W-:-:S03]  /*0f30*/  IMAD.MOV R10, RZ, RZ, -R10 ;  /* 0x000000ffff0a7224 */ /* 0x000fc600078e0a0a */
[----:B------:R-:W-:Y:S02]  /*0f40*/  IABS R11, R6 ;  /* 0x00000006000b7213 */ /* 0x000fe40000000000 */
[----:B0-----:R-:W0:Y:S02]  /*0f50*/  MUFU.RCP R19, R20 ;  /* 0x0000001400137308 */ /* 0x001e240000001000 */
[----:B0-----:R-:W-:-:S06]  /*0f60*/  VIADD R19, R19, 0xffffffe ;  /* 0x0ffffffe13137836 */ /* 0x001fcc0000000000 */
[----:B------:R-:W0:Y:S02]  /*0f70*/  F2I.FTZ.U32.TRUNC.NTZ R19, R19 ;  /* 0x0000001300137305 */ /* 0x000e24000021f000 */
[----:B0-----:R-:W-:-:S04]  /*0f80*/  IMAD.MOV R18, RZ, RZ, -R19 ;  /* 0x000000ffff127224 */ /* 0x001fc800078e0a13 */
[----:B------:R-:W-:Y:S02]  /*0f90*/  IMAD R13, R18, R7, RZ ;  /* 0x00000007120d7224 */ /* 0x000fe400078e02ff */
[----:B------:R-:W-:-:S04]  /*0fa0*/  IMAD.MOV.U32 R18, RZ, RZ, RZ ;  /* 0x000000ffff127224 */ /* 0x000fc800078e00ff */
[----:B------:R-:W-:-:S06]  /*0fb0*/  IMAD.HI.U32 R13, R19, R13, R18 ;  /* 0x0000000d130d7227 */ /* 0x000fcc00078e0012 */
[----:B------:R-:W-:-:S04]  /*0fc0*/  IMAD.HI.U32 R13, R13, R11, RZ ;  /* 0x0000000b0d0d7227 */ /* 0x000fc800078e00ff */
[----:B------:R-:W-:-:S05]  /*0fd0*/  IMAD R10, R13, R10, R11 ;  /* 0x0000000a0d0a7224 */ /* 0x000fca00078e020b */
[----:B------:R-:W-:-:S13]  /*0fe0*/  ISETP.GT.U32.AND P1, PT, R7, R10, PT ;  /* 0x0000000a0700720c */ /* 0x000fda0003f24070 */
[----:B------:R-:W-:Y:S02]  /*0ff0*/  @!P1 IMAD.IADD R10, R10, 0x1, -R7 ;  /* 0x000000010a0a9824 */ /* 0x000fe400078e0a07 */
        /* <DEDUP_REMOVED lines=23> */
.L_x_104:
        /* <DEDUP_REMOVED lines=19> */
.L_x_105:
[----:B------:R-:W-:Y:S05]  /*12a0*/  BSYNC B0 ;  /* 0x0000000000007941 */ /* 0x000fea0003800000 */
.L_x_103:
[----:B------:R-:W0:Y:S01]  /*12b0*/  S2R R10, SR_TID.X ;  /* 0x00000000000a7919 */ /* 0x000e220000002100 */
[----:B------:R-:W-:Y:S01]  /*12c0*/  IADD3 R9, P0, R12, -UR7, RZ ;  /* 0x800000070c097c10 */ /* 0x000fe2000ff1e0ff */
[----:B------:R-:W-:Y:S01]  /*12d0*/  ULDC UR5, c[0x0][0x3c4] ;  /* 0x0000f10000057ab9 */ /* 0x000fe20000000800 */
[----:B------:R-:W-:Y:S02]  /*12e0*/  ULDC.64 UR8, c[0x0][0x208] ;  /* 0x0000820000087ab9 */ /* 0x000fe40000000a00 */
[----:B------:R-:W-:Y:S02]  /*12f0*/  IADD3.X R8, R5, ~UR6, RZ, P0, !PT ;  /* 0x8000000605087c10 */ /* 0x000fe400087fe4ff */
[----:B0-----:R-:W-:-:S04]  /*1300*/  SHF.R.S32.HI R29, RZ, 0x1f, R10 ;  /* 0x0000001fff1d7819 */ /* 0x001fc8000001140a */
[----:B------:R-:W-:-:S04]  /*1310*/  LEA.HI R7, R29, R10, RZ, 0x3 ;  /* 0x0000000a1d077211 */ /* 0x000fc800078f18ff */
[----:B------:R-:W-:Y:S02]  /*1320*/  LOP3.LUT R19, R7, 0xfffffff8, RZ, 0xc0, !PT ;  /* 0xfffffff807137812 */ /* 0x000fe400078ec0ff */
[----:B------:R-:W-:-:S03]  /*1330*/  SHF.R.S32.HI R7, RZ, 0x3, R7 ;  /* 0x00000003ff077819 */ /* 0x000fc60000011407 */
[----:B------:R-:W-:Y:S02]  /*1340*/  IMAD.IADD R20, R10, 0x1, -R19 ;  /* 0x000000010a147824 */ /* 0x000fe400078e0a13 */
[----:B------:R-:W-:-:S03]  /*1350*/  VIADD R25, R7, 0x10 ;  /* 0x0000001007197836 */ /* 0x000fc60000000000 */
[----:B------:R-:W-:Y:S02]  /*1360*/  ISETP.GT.U32.AND P2, PT, R9, R20, PT ;  /* 0x000000140900720c */ /* 0x000fe40003f44070 */
[----:B------:R-:W-:Y:S02]  /*1370*/  SHF.R.S32.HI R21, RZ, 0x1f, R20 ;  /* 0x0000001fff157819 */ /* 0x000fe40000011414 */
[----:B------:R-:W-:Y:S02]  /*1380*/  IADD3 R30, P0, R20, UR7, RZ ;  /* 0x00000007141e7c10 */ /* 0x000fe4000ff1e0ff */
[----:B------:R-:W-:Y:S02]  /*1390*/  ISETP.GT.AND.EX P2, PT, R8, R21, PT, P2 ;  /* 0x000000150800720c */ /* 0x000fe40003f44320 */
[----:B------:R-:W-:Y:S02]  /*13a0*/  IADD3.X R31, R21, UR6, RZ, P0, !PT ;  /* 0x00000006151f7c10 */ /* 0x000fe400087fe4ff */
[----:B------:R-:W-:-:S02]  /*13b0*/  ISETP.GE.OR P3, PT, R7, UR5, !P2 ;  /* 0x0000000507007c0c */ /* 0x000fc4000d766670 */
[----:B------:R-:W-:-:S11]  /*13c0*/  ISETP.GE.OR P2, PT, R25, UR5, !P2 ;  /* 0x0000000519007c0c */ /* 0x000fd6000d746670 */
[----:B------:R-:W0:Y:S01]  /*13d0*/  @!P3 LDC.64 R18, c[0x0][0x2b8] ;  /* 0x0000ae00ff12bb82 */ /* 0x000e220000000a00 */
[----:B------:R-:W-:Y:S02]  /*13e0*/  @!P3 SHF.R.S32.HI R33, RZ, 0x1f, R7 ;  /* 0x0000001fff21b819 */ /* 0x000fe40000011407 */
[----:B------:R-:W-:-:S03]  /*13f0*/  @!P2 SHF.R.S32.HI R21, RZ, 0x1f, R25 ;  /* 0x0000001fff15a819 */ /* 0x000fc60000011419 */
[-C--:B------:R-:W-:Y:S02]  /*1400*/  @!P3 IMAD R26, R33, R12.reuse, RZ ;  /* 0x0000000c211ab224 */ /* 0x080fe400078e02ff */
[----:B------:R-:W1:Y:S01]  /*1410*/  @!P2 LDC.64 R8, c[0x0][0x2b8] ;  /* 0x0000ae00ff08ab82 */ /* 0x000e620000000a00 */
[----:B------:R-:W-:Y:S02]  /*1420*/  @!P2 IMAD R24, R21, R12, RZ ;  /* 0x0000000c1518a224 */ /* 0x000fe400078e02ff */
[----:B------:R-:W-:-:S04]  /*1430*/  @!P3 IMAD.WIDE.U32 R32, R12, R7, R30 ;  /* 0x000000070c20b225 */ /* 0x000fc800078e001e */
[----:B------:R-:W-:Y:S02]  /*1440*/  @!P3 IMAD R21, R7, R5, R26 ;  /* 0x000000050715b224 */ /* 0x000fe400078e021a */
[----:B------:R-:W-:-:S04]  /*1450*/  @!P2 IMAD.WIDE.U32 R30, R12, R25, R30 ;  /* 0x000000190c1ea225 */ /* 0x000fc800078e001e */
[----:B------:R-:W-:Y:S02]  /*1460*/  @!P2 IMAD R24, R25, R5, R24 ;  /* 0x000000051918a224 */ /* 0x000fe400078e0218 */
[----:B------:R-:W-:Y:S01]  /*1470*/  @!P3 IMAD.IADD R21, R33, 0x1, R21 ;  /* 0x000000012115b824 */ /* 0x000fe200078e0215 */
[----:B0-----:R-:W-:Y:S01]  /*1480*/  @!P3 LEA R18, P1, R32, R18, 0x2 ;  /* 0x000000122012b211 */ /* 0x001fe200078210ff */
[----:B------:R-:W-:-:S03]  /*1490*/  @!P2 IMAD.IADD R24, R31, 0x1, R24 ;  /* 0x000000011f18a824 */ /* 0x000fc600078e0218 */
[----:B------:R-:W-:Y:S01]  /*14a0*/  @!P3 LEA.HI.X R19, R32, R19, R21, 0x2, P1 ;  /* 0x000000132013b211 */ /* 0x000fe200008f1415 */
[----:B------:R-:W-:Y:S01]  /*14b0*/  IMAD.MOV.U32 R21, RZ, RZ, -0x800000 ;  /* 0xff800000ff157424 */ /* 0x000fe200078e00ff */
[----:B-1----:R-:W-:Y:S01]  /*14c0*/  @!P2 LEA R36, P0, R30, R8, 0x2 ;  /* 0x000000081e24a211 */ /* 0x002fe200078010ff */
[----:B------:R-:W-:-:S04]  /*14d0*/  IMAD.MOV.U32 R8, RZ, RZ, -0x800000 ;  /* 0xff800000ff087424 */ /* 0x000fc800078e00ff */
[----:B------:R0:W2:Y:S01]  /*14e0*/  @!P3 LDG.E R21, desc[UR8][R18.64] ;  /* 0x000000081215b981 */ /* 0x0000a2000c1e1900 */
[----:B------:R-:W-:-:S05]  /*14f0*/  @!P2 LEA.HI.X R37, R30, R9, R24, 0x2, P0 ;  /* 0x000000091e25a211 */ /* 0x000fca00000f1418 */
[----:B------:R-:W3:Y:S01]  /*1500*/  @!P2 LDG.E R8, desc[UR8][R36.64] ;  /* 0x000000082408a981 */ /* 0x000ee2000c1e1900 */
[----:B------:R-:W1:Y:S01]  /*1510*/  S2R R34, SR_CgaCtaId ;  /* 0x0000000000227919 */ /* 0x000e620000008800 */
[----:B------:R-:W-:Y:S02]  /*1520*/  MOV R9, 0x400 ;  /* 0x0000040000097802 */ /* 0x000fe40000000f00 */
[C---:B------:R-:W-:Y:S02]  /*1530*/  ISETP.GT.AND P0, PT, R10.reuse, 0xff, PT ;  /* 0x000000ff0a00780c */ /* 0x040fe40003f04270 */
[----:B------:R-:W-:Y:S02]  /*1540*/  ISETP.GT.AND P3, PT, R10, 0x7f, PT ;  /* 0x0000007f0a00780c */ /* 0x000fe40003f64270 */
[----:B------:R-:W-:-:S04]  /*1550*/  LEA.HI R29, R29, R10, RZ, 0x4 ;  /* 0x0000000a1d1d7211 */ /* 0x000fc800078f20ff */
[----:B------:R-:W-:Y:S02]  /*1560*/  LOP3.LUT R35, R29, 0xfffffff0, RZ, 0xc0, !PT ;  /* 0xfffffff01d237812 */ /* 0x000fe400078ec0ff */
[----:B-1----:R-:W-:-:S05]  /*1570*/  LEA R34, R34, R9, 0x18 ;  /* 0x0000000922227211 */ /* 0x002fca00078ec0ff */
[----:B------:R-:W-:-:S04]  /*1580*/  IMAD R9, R7, 0x24, R34 ;  /* 0x0000002407097824 */ /* 0x000fc800078e0222 */
[----:B------:R-:W-:Y:S02]  /*1590*/  IMAD R20, R20, 0x4, R9 ;  /* 0x0000000414147824 */ /* 0x000fe400078e0209 */
[----:B------:R-:W-:Y:S01]  /*15a0*/  IMAD.IADD R35, R10, 0x1, -R35 ;  /* 0x000000010a237824 */ /* 0x000fe200078e0a23 */
[----:B------:R-:W-:Y:S01]  /*15b0*/  SHF.R.S32.HI R7, RZ, 0x4, R29 ;  /* 0x00000004ff077819 */ /* 0x000fe2000001141d */
[----:B------:R-:W-:Y:S01]  /*15c0*/  IMAD.MOV.U32 R33, RZ, RZ, -0x800000 ;  /* 0xff800000ff217424 */ /* 0x000fe200078e00ff */
[----:B------:R-:W0:Y:S01]  /*15d0*/  LDC R9, c[0x0][0x2c4] ;  /* 0x0000b100ff097b82 */ /* 0x000e220000000800 */
[----:B------:R-:W-:Y:S02]  /*15e0*/  IMAD R34, R35, 0x24, R34 ;  /* 0x0000002423227824 */ /* 0x000fe400078e0222 */
[----:B------:R-:W-:Y:S02]  /*15f0*/  IMAD.MOV.U32 R32, RZ, RZ, -0x800000 ;  /* 0xff800000ff207424 */ /* 0x000fe400078e00ff */
[----:B------:R-:W-:Y:S01]  /*1600*/  IMAD R34, R7, 0x4, R34 ;  /* 0x0000000407227824 */ /* 0x000fe200078e0222 */
[----:B0-----:R-:W-:-:S04]  /*1610*/  IABS R19, R9 ;  /* 0x0000000900137213 */ /* 0x001fc80000000000 */
[----:B------:R-:W0:Y:S08]  /*1620*/  I2F.RP R28, R19 ;  /* 0x00000013001c7306 */ /* 0x000e300000209400 */
[----:B0-----:R-:W0:Y:S02]  /*1630*/  MUFU.RCP R24, R28 ;  /* 0x0000001c00187308 */ /* 0x001e240000001000 */
[----:B0-----:R-:W-:-:S06]  /*1640*/  VIADD R24, R24, 0xffffffe ;  /* 0x0ffffffe18187836 */ /* 0x001fcc0000000000 */
[----:B------:R0:W1:Y:S02]  /*1650*/  F2I.FTZ.U32.TRUNC.NTZ R25, R24 ;  /* 0x0000001800197305 */ /* 0x000064000021f000 */
[----:B0-----:R-:W-:Y:S01]  /*1660*/  IMAD.MOV.U32 R24, RZ, RZ, RZ ;  /* 0x000000ffff187224 */ /* 0x001fe200078e00ff */
[----:B--2---:R-:W-:Y:S04]  /*1670*/  @!P0 STS [R20], R21 ;  /* 0x0000001514008388 */ /* 0x004fe80000000800 */
[----:B---3--:R-:W-:Y:S01]  /*1680*/  @!P3 STS [R20+0x240], R8 ;  /* 0x000240081400b388 */ /* 0x008fe20000000800 */
[----:B------:R-:W-:Y:S06]  /*1690*/  BAR.SYNC.DEFER_BLOCKING 0x0 ;  /* 0x0000000000007b1d */ /* 0x000fec0000010000 */
[----:B------:R-:W-:Y:S04]  /*16a0*/  @!P3 LDS R33, [R34] ;  /* 0x000000002221b984 */ /* 0x000fe80000000800 */
[----:B------:R-:W0:Y:S02]  /*16b0*/  @!P3 LDS R32, [R34+0x240] ;  /* 0x000240002220b984 */ /* 0x000e240000000800 */
[----:B0-----:R-:W-:-:S05]  /*16c0*/  FMNMX.FTZ R29, R33, R32, !PT ;  /* 0x00000020211d7209 */ /* 0x001fca0007810000 */
[----:B------:R-:W0:Y:S02]  /*16d0*/  SHFL.BFLY PT, R26, R29, 0x8, 0x1f ;  /* 0x0d001f001d1a7f89 */ /* 0x000e2400000e0000 */
[----:B0-----:R-:W-:-:S05]  /*16e0*/  FMNMX.FTZ R26, R29, R26, !PT ;  /* 0x0000001a1d1a7209 */ /* 0x001fca0007810000 */
[----:B------:R-:W0:Y:S01]  /*16f0*/  SHFL.BFLY PT, R21, R26, 0x4, 0x1f ;  /* 0x0c801f001a157f89 */ /* 0x000e2200000e0000 */
[----:B-1----:R-:W-:Y:S01]  /*1700*/  IMAD.MOV R8, RZ, RZ, -R25 ;  /* 0x000000ffff087224 */ /* 0x002fe200078e0a19 */
[----:B0-----:R-:W-:-:S05]  /*1710*/  FMNMX.FTZ R21, R26, R21, !PT ;  /* 0x000000151a157209 */ /* 0x001fca0007810000 */
[----:B------:R-:W0:Y:S01]  /*1720*/  SHFL.BFLY PT, R20, R21, 0x2, 0x1f ;  /* 0x0c401f0015147f89 */ /* 0x000e2200000e0000 */
[----:B------:R-:W-:Y:S01]  /*1730*/  IMAD R18, R8, R19, RZ ;  /* 0x0000001308127224 */ /* 0x000fe200078e02ff */
[----:B------:R-:W-:-:S03]  /*1740*/  IABS R8, R6 ;  /* 0x0000000600087213 */ /* 0x000fc60000000000 */
[----:B------:R-:W-:-:S06]  /*1750*/  IMAD.HI.U32 R18, R25, R18, R24 ;  /* 0x0000001219127227 */ /* 0x000fcc00078e0018 */
[----:B------:R-:W-:-:S04]  /*1760*/  IMAD.HI.U32 R18, R18, R8, RZ ;  /* 0x0000000812127227 */ /* 0x000fc800078e00ff */
[----:B------:R-:W-:Y:S01]  /*1770*/  IMAD.MOV R24, RZ, RZ, -R18 ;  /* 0x000000ffff187224 */ /* 0x000fe200078e0a12 */
[----:B0-----:R-:W-:-:S05]  /*1780*/  FMNMX.FTZ R20, R21, R20, !PT ;  /* 0x0000001415147209 */ /* 0x001fca0007810000 */
[----:B------:R-:W0:Y:S01]  /*1790*/  SHFL.BFLY PT, R21, R20, 0x1, 0x1f ;  /* 0x0c201f0014157f89 */ /* 0x000e2200000e0000 */
[----:B------:R-:W-:-:S05]  /*17a0*/  IMAD R8, R19, R24, R8 ;  /* 0x0000001813087224 */ /* 0x000fca00078e0208 */
[----:B------:R-:W-:Y:S02]  /*17b0*/  ISETP.GT.U32.AND P2, PT, R19, R8, PT ;  /* 0x000000081300720c */ /* 0x000fe40003f44070 */
[----:B------:R-:W-:-:S11]  /*17c0*/  LOP3.LUT R6, R6, R9, RZ, 0x3c, !PT ;  /* 0x0000000906067212 */ /* 0x000fd600078e3cff */
[----:B------:R-:W-:Y:S01]  /*17d0*/  @!P2 IMAD.IADD R8, R8, 0x1, -R19 ;  /* 0x000000010808a824 */ /* 0x000fe200078e0a13 */
[----:B0-----:R-:W-:-:S04]  /*17e0*/  FMNMX.FTZ R21, R20, R21, !PT ;  /* 0x0000001514157209 */ /* 0x001fc80007810000 */
[----:B------:R-:W-:Y:S02]  /*17f0*/  ISETP.GE.U32.AND P4, PT, R8, R19, PT ;  /* 0x000000130800720c */ /* 0x000fe40003f86070 */
[C---:B------:R-:W-:Y:S01]  /*1800*/  FSETP.NEU.FTZ.AND P0, PT, R21.reuse, -INF , PT ;  /* 0xff8000001500780b */ /* 0x040fe20003f1d000 */
[----:B------:R-:W-:Y:S01]  /*1810*/  @!P2 VIADD R18, R18, 0x1 ;  /* 0x000000011212a836 */ /* 0x000fe20000000000 */
[----:B------:R-:W-:Y:S01]  /*1820*/  ISETP.GE.AND P1, PT, R6, RZ, PT ;  /* 0x000000ff0600720c */ /* 0x000fe20003f26270 */
[----:B------:R-:W0:Y:S01]  /*1830*/  LDC R19, c[0x0][0x270] ;  /* 0x00009c00ff137b82 */ /* 0x000e220000000800 */
[----:B------:R-:W-:Y:S02]  /*1840*/  FSEL R6, R21, RZ, P0 ;  /* 0x000000ff15067208 */ /* 0x000fe40000000000 */
[----:B------:R-:W-:Y:S02]  /*1850*/  ISETP.GT.AND P2, PT, R2, RZ, PT ;  /* 0x000000ff0200720c */ /* 0x000fe40003f44270 */
[----:B------:R-:W-:Y:S01]  /*1860*/  ISETP.NE.AND P0, PT, R9, RZ, PT ;  /* 0x000000ff0900720c */ /* 0x000fe20003f05270 */
[----:B------:R-:W-:Y:S01]  /*1870*/  FADD.FTZ R8, -R6, R33 ;  /* 0x0000002106087221 */ /* 0x000fe20000010100 */
[----:B------:R-:W-:Y:S01]  /*1880*/  SHF.R.S32.HI R20, RZ, 0x1f, R2 ;  /* 0x0000001fff147819 */ /* 0x000fe20000011402 */
[----:B------:R-:W-:Y:S01]  /*1890*/  @P4 VIADD R18, R18, 0x1 ;  /* 0x0000000112124836 */ /* 0x000fe20000000000 */
[----:B------:R-:W-:Y:S01]  /*18a0*/  LEA.HI.SX32 R21, R2, 0x1, 0x1 ;  /* 0x0000000102157811 */ /* 0x000fe200078f0aff */
[----:B------:R-:W-:Y:S01]  /*18b0*/  FADD.FTZ R2, -R6, R32 ;  /* 0x0000002006027221 */ /* 0x000fe20000010100 */
[----:B------:R-:W-:Y:S01]  /*18c0*/  FMUL.FTZ R8, R8, 1.4426950216293334961 ;  /* 0x3fb8aa3b08087820 */ /* 0x000fe20000410000 */
[----:B------:R-:W-:-:S02]  /*18d0*/  @!P1 IMAD.MOV R18, RZ, RZ, -R18 ;  /* 0x000000ffff129224 */ /* 0x000fc400078e0a12 */
[----:B------:R-:W-:Y:S02]  /*18e0*/  FMUL.FTZ R26, R2, 1.4426950216293334961 ;  /* 0x3fb8aa3b021a7820 */ /* 0x000fe40000410000 */
[----:B------:R-:W-:Y:S02]  /*18f0*/  @!P2 IMAD.MOV R21, RZ, RZ, R20 ;  /* 0x000000ffff15a224 */ /* 0x000fe400078e0214 */
[----:B------:R-:W-:Y:S01]  /*1900*/  @!P0 LOP3.LUT R18, RZ, R9, RZ, 0x33, !PT ;  /* 0x00000009ff128212 */ /* 0x000fe200078e33ff */
[----:B------:R-:W-:Y:S04]  /*1910*/  MUFU.EX2 R8, R8 ;  /* 0x0000000800087308 */ /* 0x000fe80000000800 */
[----:B------:R-:W-:-:S04]  /*1920*/  IMAD R2, R21, R18, RZ ;  /* 0x0000001215027224 */ /* 0x000fc800078e02ff */
[----:B------:R-:W1:Y:S01]  /*1930*/  MUFU.EX2 R21, R26 ;  /* 0x0000001a00157308 */ /* 0x000e620000000800 */
[----:B------:R-:W-:Y:S02]  /*1940*/  IABS R29, R2 ;  /* 0x00000002001d7213 */ /* 0x000fe40000000000 */
[----:B0-----:R-:W-:-:S05]  /*1950*/  IABS R24, R19 ;  /* 0x0000001300187213 */ /* 0x001fca0000000000 */
[----:B------:R-:W0:Y:S01]  /*1960*/  I2F.RP R25, R29 ;  /* 0x0000001d00197306 */ /* 0x000e220000209400 */
[----:B-1----:R-:W-:-:S05]  /*1970*/  FADD.FTZ R21, R8, R21 ;  /* 0x0000001508157221 */ /* 0x002fca0000010000 */
[----:B------:R-:W1:Y:S02]  /*1980*/  SHFL.BFLY PT, R8, R21, 0x8, 0x1f ;  /* 0x0d001f0015087f89 */ /* 0x000e6400000e0000 */
[----:B------:R-:W2:Y:S08]  /*1990*/  I2F.U32.RP R20, R24 ;  /* 0x0000001800147306 */ /* 0x000eb00000209000 */
[----:B0-----:R-:W0:Y:S08]  /*19a0*/  MUFU.RCP R42, R25 ;  /* 0x00000019002a7308 */ /* 0x001e300000001000 */
[----:B--2---:R-:W2:Y:S01]  /*19b0*/  MUFU.RCP R40, R20 ;  /* 0x0000001400287308 */ /* 0x004ea20000001000 */
[----:B-1----:R-:W-:-:S05]  /*19c0*/  FADD.FTZ R8, R21, R8 ;  /* 0x0000000815087221 */ /* 0x002fca0000010000 */
[----:B------:R-:W1:Y:S01]  /*19d0*/  SHFL.BFLY PT, R31, R8, 0x4, 0x1f ;  /* 0x0c801f00081f7f89 */ /* 0x000e6200000e0000 */
[----:B0-----:R-:W-:-:S04]  /*19e0*/  VIADD R42, R42, 0xffffffe ;  /* 0x0ffffffe2a2a7836 */ /* 0x001fc80000000000 */
[----:B------:R-:W0:Y:S01]  /*19f0*/  F2I.FTZ.U32.TRUNC.NTZ R43, R42 ;  /* 0x0000002a002b7305 */ /* 0x000e22000021f000 */
[----:B--2---:R-:W-:-:S07]  /*1a00*/  VIADD R40, R40, 0xffffffe ;  /* 0x0ffffffe28287836 */ /* 0x004fce0000000000 */
[----:B------:R-:W2:Y:S01]  /*1a10*/  F2I.FTZ.U32.TRUNC.NTZ R41, R40 ;  /* 0x0000002800297305 */ /* 0x000ea2000021f000 */
[----:B------:R-:W-:Y:S02]  /*1a20*/  VIADD R20, R29, UR4 ;  /* 0x000000041d147c36 */ /* 0x000fe40008000000 */
[----:B0-----:R-:W-:Y:S02]  /*1a30*/  IMAD.MOV R18, RZ, RZ, -R43 ;  /* 0x000000ffff127224 */ /* 0x001fe400078e0a2b */
[----:B-1----:R-:W-:Y:S02]  /*1a40*/  FADD.FTZ R31, R8, R31 ;  /* 0x0000001f081f7221 */ /* 0x002fe40000010000 */
[----:B------:R-:W-:Y:S02]  /*1a50*/  IMAD R37, R18, R29, RZ ;  /* 0x0000001d12257224 */ /* 0x000fe400078e02ff */
[----:B------:R-:W-:Y:S01]  /*1a60*/  IMAD.MOV.U32 R42, RZ, RZ, RZ ;  /* 0x000000ffff2a7224 */ /* 0x000fe200078e00ff */
[----:B------:R-:W0:Y:S01]  /*1a70*/  SHFL.BFLY PT, R28, R31, 0x2, 0x1f ;  /* 0x0c401f001f1c7f89 */ /* 0x000e2200000e0000 */
[----:B--2---:R-:W-:Y:S01]  /*1a80*/  IMAD.MOV R21, RZ, RZ, -R41 ;  /* 0x000000ffff157224 */ /* 0x004fe200078e0a29 */
[----:B------:R-:W-:Y:S01]  /*1a90*/  IABS R25, R2 ;  /* 0x0000000200197213 */ /* 0x000fe20000000000 */
[----:B------:R-:W-:Y:S01]  /*1aa0*/  IMAD.HI.U32 R37, R43, R37, R42 ;  /* 0x000000252b257227 */ /* 0x000fe200078e002a */
[----:B------:R-:W-:-:S03]  /*1ab0*/  IABS R26, R20 ;  /* 0x00000014001a7213 */ /* 0x000fc60000000000 */
[----:B------:R-:W-:Y:S02]  /*1ac0*/  IMAD R21, R21, R24, RZ ;  /* 0x0000001815157224 */ /* 0x000fe400078e02ff */
[----:B------:R-:W-:Y:S02]  /*1ad0*/  IMAD.MOV.U32 R40, RZ, RZ, RZ ;  /* 0x000000ffff287224 */ /* 0x000fe400078e00ff */
[----:B------:R-:W-:Y:S02]  /*1ae0*/  IMAD.MOV R25, RZ, RZ, -R25 ;  /* 0x000000ffff197224 */ /* 0x000fe400078e0a19 */
[----:B------:R-:W-:Y:S01]  /*1af0*/  IMAD.HI.U32 R30, R37, R26, RZ ;  /* 0x0000001a251e7227 */ /* 0x000fe200078e00ff */
[----:B------:R-:W-:Y:S02]  /*1b00*/  IABS R18, R19 ;  /* 0x0000001300127213 */ /* 0x000fe40000000000 */
[----:B------:R-:W-:Y:S01]  /*1b10*/  IABS R8, R4 ;  /* 0x0000000400087213 */ /* 0x000fe20000000000 */
[----:B------:R-:W-:-:S04]  /*1b20*/  IMAD.HI.U32 R21, R41, R21, R40 ;  /* 0x0000001529157227 */ /* 0x000fc800078e0028 */
[----:B------:R-:W-:Y:S02]  /*1b30*/  IMAD R36, R30, R25, R26 ;  /* 0x000000191e247224 */ /* 0x000fe400078e021a */
[----:B------:R-:W-:Y:S02]  /*1b40*/  IMAD.MOV R25, RZ, RZ, -R18 ;  /* 0x000000ffff197224 */ /* 0x000fe400078e0a12 */
[----:B------:R-:W-:Y:S01]  /*1b50*/  IMAD.HI.U32 R18, R21, R8, RZ ;  /* 0x0000000815127227 */ /* 0x000fe200078e00ff */
[----:B------:R-:W-:-:S03]  /*1b60*/  ISETP.GT.U32.AND P4, PT, R29, R36, PT ;  /* 0x000000241d00720c */ /* 0x000fc60003f84070 */
[----:B------:R-:W-:-:S04]  /*1b70*/  IMAD.HI.U32 R21, R21, R26, RZ ;  /* 0x0000001a15157227 */ /* 0x000fc800078e00ff */
[----:B0-----:R-:W-:Y:S01]  /*1b80*/  FADD.FTZ R31, R31, R28 ;  /* 0x0000001c1f1f7221 */ /* 0x001fe20000010000 */
[-C--:B------:R-:W-:Y:S02]  /*1b90*/  IMAD R37, R18, R25.reuse, R8 ;  /* 0x0000001912257224 */ /* 0x080fe400078e0208 */
[----:B------:R-:W-:-:S03]  /*1ba0*/  IMAD R25, R21, R25, R26 ;  /* 0x0000001915197224 */ /* 0x000fc600078e021a */
[C---:B------:R-:W-:Y:S01]  /*1bb0*/  ISETP.GT.U32.AND P1, PT, R24.reuse, R37, PT ;  /* 0x000000251800720c */ /* 0x040fe20003f24070 */
[----:B------:R-:W0:Y:S01]  /*1bc0*/  SHFL.BFLY PT, R8, R31, 0x1, 0x1f ;  /* 0x0c201f001f087f89 */ /* 0x000e2200000e0000 */
[----:B------:R-:W-:Y:S01]  /*1bd0*/  ISETP.GT.U32.AND P5, PT, R24, R25, PT ;  /* 0x000000191800720c */ /* 0x000fe20003fa4070 */
[----:B------:R-:W-:-:S05]  /*1be0*/  @!P4 IMAD.IADD R36, R36, 0x1, -R29 ;  /* 0x000000012424c824 */ /* 0x000fca00078e0a1d */
[----:B------:R-:W-:Y:S01]  /*1bf0*/  ISETP.GE.U32.AND P0, PT, R36, R29, PT ;  /* 0x0000001d2400720c */ /* 0x000fe20003f06070 */
[----:B------:R-:W-:-:S04]  /*1c00*/  @!P4 VIADD R30, R30, 0x1 ;  /* 0x000000011e1ec836 */ /* 0x000fc80000000000 */
[--C-:B------:R-:W-:Y:S02]  /*1c10*/  @!P1 IMAD.IADD R37, R37, 0x1, -R24.reuse ;  /* 0x0000000125259824 */ /* 0x100fe400078e0a18 */
[----:B------:R-:W-:Y:S01]  /*1c20*/  @!P5 IMAD.IADD R25, R25, 0x1, -R24 ;  /* 0x000000011919d824 */ /* 0x000fe200078e0a18 */
[----:B------:R-:W-:Y:S02]  /*1c30*/  LOP3.LUT R26, R20, R29, RZ, 0x3c, !PT ;  /* 0x0000001d141a7212 */ /* 0x000fe400078e3cff */
[-C--:B------:R-:W-:Y:S02]  /*1c40*/  ISETP.GE.U32.AND P4, PT, R37, R24.reuse, PT ;  /* 0x000000182500720c */ /* 0x080fe40003f86070 */
[-C--:B------:R-:W-:Y:S02]  /*1c50*/  LOP3.LUT R4, R4, R19.reuse, RZ, 0x3c, !PT ;  /* 0x0000001304047212 */ /* 0x080fe400078e3cff */
[----:B------:R-:W-:Y:S02]  /*1c60*/  ISETP.GE.U32.AND P6, PT, R25, R24, PT ;  /* 0x000000181900720c */ /* 0x000fe40003fc6070 */
[----:B------:R-:W-:Y:S01]  /*1c70*/  LOP3.LUT R20, R20, R19, RZ, 0x3c, !PT ;  /* 0x0000001314147212 */ /* 0x000fe200078e3cff */
[----:B------:R-:W-:Y:S01]  /*1c80*/  @P0 VIADD R30, R30, 0x1 ;  /* 0x000000011e1e0836 */ /* 0x000fe20000000000 */
[----:B------:R-:W-:Y:S01]  /*1c90*/  ISETP.GE.AND P0, PT, R4, RZ, PT ;  /* 0x000000ff0400720c */ /* 0x000fe20003f06270 */
[----:B------:R-:W-:Y:S01]  /*1ca0*/  @!P5 VIADD R21, R21, 0x1 ;  /* 0x000000011515d836 */ /* 0x000fe20000000000 */
[----:B------:R-:W-:Y:S01]  /*1cb0*/  ISETP.GT.AND P5, PT, R3, RZ, PT ;  /* 0x000000ff0300720c */ /* 0x000fe20003fa4270 */
[----:B------:R-:W-:Y:S01]  /*1cc0*/  @!P1 VIADD R18, R18, 0x1 ;  /* 0x0000000112129836 */ /* 0x000fe20000000000 */
[----:B------:R-:W-:Y:S01]  /*1cd0*/  ISETP.GE.AND P1, PT, R20, RZ, PT ;  /* 0x000000ff1400720c */ /* 0x000fe20003f26270 */
[----:B------:R-:W1:Y:S01]  /*1ce0*/  LDC.U8 R4, c[0x0][0x3d9] ;  /* 0x0000f640ff047b82 */ /* 0x000e620000000000 */
[----:B0-----:R-:W-:Y:S01]  /*1cf0*/  FADD.FTZ R31, R31, R8 ;  /* 0x000000081f1f7221 */ /* 0x001fe20000010000 */
[----:B------:R-:W-:Y:S01]  /*1d00*/  @P4 VIADD R18, R18, 0x1 ;  /* 0x0000000112124836 */ /* 0x000fe20000000000 */
[----:B------:R-:W-:-:S02]  /*1d10*/  ISETP.GE.AND P2, PT, R26, RZ, PT ;  /* 0x000000ff1a00720c */ /* 0x000fc40003f46270 */
[----:B------:R-:W-:Y:S02]  /*1d20*/  SHF.R.S32.HI R20, RZ, 0x1f, R3 ;  /* 0x0000001fff147819 */ /* 0x000fe40000011403 */
[----:B------:R-:W-:Y:S01]  /*1d30*/  FSETP.NE.FTZ.AND P4, PT, R31, RZ, PT ;  /* 0x000000ff1f00720b */ /* 0x000fe20003f95000 */
[----:B------:R-:W-:Y:S01]  /*1d40*/  @P6 VIADD R21, R21, 0x1 ;  /* 0x0000000115156836 */ /* 0x000fe20000000000 */
[----:B------:R-:W-:Y:S01]  /*1d50*/  LEA.HI.SX32 R8, R3, 0x1, 0x1 ;  /* 0x0000000103087811 */ /* 0x000fe200078f0aff */
[----:B------:R-:W-:Y:S01]  /*1d60*/  @!P5 IMAD.MOV R8, RZ, RZ, R20 ;  /* 0x000000ffff08d224 */ /* 0x000fe200078e0214 */
[----:B------:R-:W-:Y:S01]  /*1d70*/  ISETP.NE.AND P6, PT, R2, RZ, PT ;  /* 0x000000ff0200720c */ /* 0x000fe20003fc5270 */
[----:B------:R-:W-:Y:S01]  /*1d80*/  @!P0 IMAD.MOV R18, RZ, RZ, -R18 ;  /* 0x000000ffff128224 */ /* 0x000fe200078e0a12 */
[----:B------:R-:W-:Y:S01]  /*1d90*/  ISETP.NE.AND P5, PT, R19, RZ, PT ;  /* 0x000000ff1300720c */ /* 0x000fe20003fa5270 */
[----:B------:R-:W-:Y:S01]  /*1da0*/  @!P1 IMAD.MOV R21, RZ, RZ, -R21 ;  /* 0x000000ffff159224 */ /* 0x000fe200078e0a15 */
[----:B------:R-:W-:Y:S01]  /*1db0*/  LOP3.LUT R20, RZ, R19, RZ, 0x33, !PT ;  /* 0x00000013ff147212 */ /* 0x000fe200078e33ff */
[----:B------:R-:W-:-:S03]  /*1dc0*/  IMAD.MOV.U32 R25, RZ, RZ, R30 ;  /* 0x000000ffff197224 */ /* 0x000fc600078e001e */
[C---:B------:R-:W-:Y:S02]  /*1dd0*/  SEL R18, R20.reuse, R18, !P5 ;  /* 0x0000001214127207 */ /* 0x040fe40006800000 */
[----:B------:R-:W-:Y:S01]  /*1de0*/  SEL R20, R20, R21, !P5 ;  /* 0x0000001514147207 */ /* 0x000fe20006800000 */
[----:B------:R-:W-:Y:S01]  /*1df0*/  @!P2 IMAD.MOV R25, RZ, RZ, -R25 ;  /* 0x000000ffff19a224 */ /* 0x000fe200078e0a19 */
[----:B------:R-:W-:Y:S01]  /*1e00*/  LOP3.LUT P5, RZ, R10, 0xf, RZ, 0xc0, !PT ;  /* 0x0000000f0aff7812 */ /* 0x000fe200078ac0ff */
[----:B------:R-:W0:Y:S01]  /*1e10*/  @P4 MUFU.LG2 R31, R31 ;  /* 0x0000001f001f4308 */ /* 0x000e220000000c00 */
[----:B------:R-:W-:Y:S02]  /*1e20*/  ISETP.GT.AND P2, PT, R2, RZ, PT ;  /* 0x000000ff0200720c */ /* 0x000fe40003f44270 */
[----:B------:R-:W-:Y:S02]  /*1e30*/  ISETP.GT.OR P5, PT, R10, 0x7f, P5 ;  /* 0x0000007f0a00780c */ /* 0x000fe40002fa4670 */
[----:B-1----:R-:W-:-:S02]  /*1e40*/  ISETP.NE.AND P0, PT, R4, RZ, PT ;  /* 0x000000ff0400720c */ /* 0x002fc40003f05270 */
[----:B------:R-:W-:Y:S02]  /*1e50*/  @!P6 LOP3.LUT R25, RZ, R29, RZ, 0x33, !PT ;  /* 0x0000001dff19e212 */ /* 0x000fe400078e33ff */
[----:B------:R-:W-:Y:S02]  /*1e60*/  SHF.R.S32.HI R24, RZ, 0x1f, R2 ;  /* 0x0000001fff187819 */ /* 0x000fe40000011402 */
[----:B------:R-:W-:Y:S02]  /*1e70*/  SEL R9, R9, 0x1, !P0 ;  /* 0x0000000109097807 */ /* 0x000fe40004000000 */
[----:B------:R-:W-:Y:S02]  /*1e80*/  ISETP.LT.U32.AND P1, PT, R22, R25, PT ;  /* 0x000000191600720c */ /* 0x000fe40003f21070 */
[----:B------:R-:W-:Y:S01]  /*1e90*/  SHF.R.S32.HI R21, RZ, 0x1f, R25 ;  /* 0x0000001fff157819 */ /* 0x000fe20000011419 */
[----:B------:R-:W-:Y:S01]  /*1ea0*/  IMAD R29, R18, R9, RZ ;  /* 0x00000009121d7224 */ /* 0x000fe200078e02ff */
[----:B------:R-:W-:Y:S01]  /*1eb0*/  LEA.HI.SX32 R4, R2, 0x1, 0x1 ;  /* 0x0000000102047811 */ /* 0x000fe200078f0aff */
[----:B------:R-:W-:Y:S01]  /*1ec0*/  @!P2 IMAD.MOV R4, RZ, RZ, R24 ;  /* 0x000000ffff04a224 */ /* 0x000fe200078e0218 */
[----:B------:R-:W-:Y:S01]  /*1ed0*/  ISETP.LT.AND.EX P1, PT, R23, R21, PT, P1 ;  /* 0x000000151700720c */ /* 0x000fe20003f21310 */
[----:B------:R-:W-:Y:S01]  /*1ee0*/  IMAD R37, R20, R9, RZ ;  /* 0x0000000914257224 */ /* 0x000fe200078e02ff */
[----:B------:R-:W-:Y:S01]  /*1ef0*/  BSSY B1, `(.L_x_106) ;  /* 0x00001cf000017945 */ /* 0x000fe20003800000 */
[----:B------:R-:W-:-:S02]  /*1f00*/  IMAD.MOV.U32 R30, RZ, RZ, 0x7f800000 ;  /* 0x7f800000ff1e7424 */ /* 0x000fc400078e00ff */
[----:B0-----:R-:W-:Y:S01]  /*1f10*/  @P4 FFMA.FTZ R30, R31, 0.69314718246459960938, R6 ;  /* 0x3f3172181f1e4823 */ /* 0x001fe20000010006 */
        /* <DEDUP_REMOVED lines=40> */
[----:B------:R-:W-:Y:S05]  /*21a0*/  CALL.REL.NOINC `($__internal_2_$__cuda_sm20_div_s64) ;  /* 0x0000002000dc7944 */ /* 0x000fea0003c00000 */
        /* <DEDUP_REMOVED lines=9> */
.L_x_110:
        /* <DEDUP_REMOVED lines=22> */
.L_x_111:
[----:B------:R-:W-:Y:S05]  /*23a0*/  BSYNC B0 ;  /* 0x0000000000007941 */ /* 0x000fea0003800000 */
.L_x_109:
        /* <DEDUP_REMOVED lines=19> */
.L_x_113:
        /* <DEDUP_REMOVED lines=22> */
.L_x_114:
[----:B------:R-:W-:Y:S05]  /*2640*/  BSYNC B0 ;  /* 0x0000000000007941 */ /* 0x000fea0003800000 */
.L_x_112:
        /* <DEDUP_REMOVED lines=11> */
[----:B------:R-:W-:Y:S05]  /*2700*/  CALL.REL.NOINC `($__internal_2_$__cuda_sm20_div_s64) ;  /* 0x0000001c00847944 */ /* 0x000fea0003c00000 */
[----:B------:R-:W-:-:S04]  /*2710*/  IADD3 R19, P0, RZ, -R22, RZ ;  /* 0x80000016ff137210 */ /* 0x000fc80007f1e0ff */
[----:B------:R-:W-:Y:S01]  /*2720*/  IADD3.X R18, RZ, ~R23, RZ, P0, !PT ;  /* 0x80000017ff127210 */ /* 0x000fe200007fe4ff */
[----:B------:R-:W-:-:S04]  /*2730*/  IMAD.WIDE.U32 R42, R5, R19, R42 ;  /* 0x00000013052a7225 */ /* 0x000fc800078e002a */
[----:B------:R-:W-:-:S04]  /*2740*/  IMAD R18, R18, R5, RZ ;  /* 0x0000000512127224 */ /* 0x000fc800078e02ff */
[----:B------:R-:W-:-:S05]  /*2750*/  IMAD R4, R4, R19, R18 ;  /* 0x0000001304047224 */ /* 0x000fca00078e0212 */
[----:B------:R-:W-:Y:S01]  /*2760*/  IADD3 R4, R43, R4, RZ ;  /* 0x000000042b047210 */ /* 0x000fe20007ffe0ff */
[----:B------:R-:W-:Y:S05]  /*2770*/  BRA `(.L_x_117) ;  /* 0x0000000000587947 */ /* 0x000fea0003800000 */
.L_x_116:
        /* <DEDUP_REMOVED lines=22> */
.L_x_117:
[----:B------:R-:W-:Y:S05]  /*28e0*/  BSYNC B0 ;  /* 0x0000000000007941 */ /* 0x000fea0003800000 */
.L_x_115:
        /* <DEDUP_REMOVED lines=38> */
[----:B------:R-:W-:Y:S05]  /*2b50*/  CALL.REL.NOINC `($__internal_2_$__cuda_sm20_div_s64) ;  /* 0x0000001800707944 */ /* 0x000fea0003c00000 */
        /* <DEDUP_REMOVED lines=12> */
.L_x_119:
        /* <DEDUP_REMOVED lines=23> */
.L_x_120:
[----:B------:R-:W-:Y:S05]  /*2d90*/  BSYNC B0 ;  /* 0x0000000000007941 */ /* 0x000fea0003800000 */
.L_x_118:
        /* <DEDUP_REMOVED lines=18> */
.L_x_122:
        /* <DEDUP_REMOVED lines=22> */
.L_x_123:
[----:B------:R-:W-:Y:S05]  /*3020*/  BSYNC B0 ;  /* 0x0000000000007941 */ /* 0x000fea0003800000 */
.L_x_121:
        /* <DEDUP_REMOVED lines=22> */
.L_x_125:
        /* <DEDUP_REMOVED lines=23> */
.L_x_126:
[----:B------:R-:W-:Y:S05]  /*3300*/  BSYNC B0 ;  /* 0x0000000000007941 */ /* 0x000fea0003800000 */
.L_x_124:
        /* <DEDUP_REMOVED lines=39> */
.L_x_128:
        /* <DEDUP_REMOVED lines=23> */
.L_x_129:
[----:B------:R-:W-:Y:S05]  /*36f0*/  BSYNC B0 ;  /* 0x0000000000007941 */ /* 0x000fea0003800000 */
.L_x_127:
        /* <DEDUP_REMOVED lines=29> */
.L_x_131:
        /* <DEDUP_REMOVED lines=23> */
.L_x_132:
[----:B------:R-:W-:Y:S05]  /*3a40*/  BSYNC B0 ;  /* 0x0000000000007941 */ /* 0x000fea0003800000 */
.L_x_130:
        /* <DEDUP_REMOVED lines=21> */
.L_x_108:
[----:B------:R-:W-:Y:S02]  /*3ba0*/  ULDC.64 UR4, c[0x0][0x2b0] ;  /* 0x0000ac0000047ab9 */ /* 0x000fe40000000a00 */
[----:B------:R-:W-:-:S04]  /*3bb0*/  LEA R2, P0, R36, UR4, 0x2 ;  /* 0x0000000424027c11 */ /* 0x000fc8000f8010ff */
[----:B------:R-:W-:-:S05]  /*3bc0*/  LEA.HI.X R3, R36, UR5, R37, 0x2, P0 ;  /* 0x0000000524037c11 */ /* 0x000fca00080f1425 */
[----:B------:R0:W-:Y:S04]  /*3bd0*/  STG.E desc[UR8][R2.64], R30 ;  /* 0x0000001e02007986 */ /* 0x0001e8000c101908 */
.L_x_107:
[----:B------:R-:W-:Y:S05]  /*3be0*/  BSYNC B1 ;  /* 0x0000000000017941 */ /* 0x000fea0003800000 */
.L_x_106:
[----:B------:R-:W2:Y:S01]  /*3bf0*/  LDC R0, c[0x0][0x3c4] ;  /* 0x0000f100ff007b82 */ /* 0x000ea20000000800 */
[C---:B0-----:R-:W-:Y:S01]  /*3c00*/  VIADD R3, R35.reuse, 0x10 ;  /* 0x0000001023037836 */ /* 0x041fe20000000000 */
[----:B-1----:R-:W-:Y:S01]  /*3c10*/  HFMA2.MMA R5, -RZ, RZ, 0, 0 ;  /* 0x00000000ff057435 */ /* 0x002fe200000001ff */
[C---:B------:R-:W-:Y:S01]  /*3c20*/  IMAD.SHL.U32 R16, R35.reuse, 0x4, RZ ;  /* 0x0000000423107824 */ /* 0x040fe200078e00ff */
[-C--:B--2---:R-:W-:Y:S02]  /*3c30*/  ISETP.GE.OR P0, PT, R35, R0.reuse, P3 ;  /* 0x000000002300720c */ /* 0x084fe40001f06670 */
[----:B------:R-:W-:-:S11]  /*3c40*/  ISETP.GE.OR P3, PT, R3, R0, P3 ;  /* 0x000000000300720c */ /* 0x000fd60001f66670 */
[C---:B------:R-:W-:Y:S02]  /*3c50*/  @!P0 FADD.FTZ R3, -R30.reuse, R33 ;  /* 0x000000211e038221 */ /* 0x040fe40000010100 */
[----:B------:R-:W-:Y:S02]  /*3c60*/  @!P3 FADD.FTZ R30, -R30, R32 ;  /* 0x000000201e1eb221 */ /* 0x000fe40000010100 */
[----:B------:R-:W-:Y:S02]  /*3c70*/  @!P0 FMUL.FTZ R3, R3, 1.4426950216293334961 ;  /* 0x3fb8aa3b03038820 */ /* 0x000fe40000410000 */
[----:B------:R-:W-:Y:S02]  /*3c80*/  @!P3 FMUL.FTZ R11, R30, 1.4426950216293334961 ;  /* 0x3fb8aa3b1e0bb820 */ /* 0x000fe40000410000 */
[----:B------:R-:W0:Y:S08]  /*3c90*/  @!P0 MUFU.EX2 R9, R3 ;  /* 0x0000000300098308 */ /* 0x000e300000000800 */
[----:B------:R-:W1:Y:S01]  /*3ca0*/  @!P3 MUFU.EX2 R11, R11 ;  /* 0x0000000b000bb308 */ /* 0x000e620000000800 */
[----:B0-----:R0:W-:Y:S01]  /*3cb0*/  @!P0 STS [R34], R9 ;  /* 0x0000000922008388 */ /* 0x0011e20000000800 */
[----:B------:R-:W-:-:S02]  /*3cc0*/  ISETP.GE.AND P0, PT, R0, 0x1, PT ;  /* 0x000000010000780c */ /* 0x000fc40003f06270 */
[----:B------:R-:W-:Y:S02]  /*3cd0*/  CS2R R2, SRZ ;  /* 0x0000000000027805 */ /* 0x000fe4000001ff00 */
[----:B------:R-:W-:Y:S01]  /*3ce0*/  MOV R0, RZ ;  /* 0x000000ff00007202 */ /* 0x000fe20000000f00 */
[----:B-1----:R0:W-:Y:S01]  /*3cf0*/  @!P3 STS [R34+0x240], R11 ;  /* 0x0002400b2200b388 */ /* 0x0021e20000000800 */
[----:B------:R-:W-:Y:S07]  /*3d00*/  BAR.SYNC.DEFER_BLOCKING 0x0 ;  /* 0x0000000000007b1d */ /* 0x000fee0000010000 */
[----:B------:R-:W-:Y:S05]  /*3d10*/  @!P0 BRA `(.L_x_133) ;  /* 0x0000000000a88947 */ /* 0x000fea0003800000 */
[----:B------:R-:W1:Y:S01]  /*3d20*/  S2UR UR6, SR_CgaCtaId ;  /* 0x00000000000679c3 */ /* 0x000e620000008800 */
[----:B------:R-:W-:Y:S01]  /*3d30*/  ULDC UR10, c[0x0][0x2dc] ;  /* 0x0000b700000a7ab9 */ /* 0x000fe20000000800 */
[----:B------:R-:W-:Y:S01]  /*3d40*/  IMAD R15, R7, 0x40, R16 ;  /* 0x00000040070f7824 */ /* 0x000fe200078e0210 */
[----:B------:R-:W-:Y:S01]  /*3d50*/  UIMAD UR4, UR7, UR10, URZ ;  /* 0x0000000a070472a4 */ /* 0x000fe2000f8e023f */
[C---:B------:R-:W-:Y:S01]  /*3d60*/  VIADD R4, R12.reuse, -UR7 ;  /* 0x800000070c047c36 */ /* 0x040fe20008000000 */
[----:B0-----:R-:W-:Y:S01]  /*3d70*/  CS2R R8, SRZ ;  /* 0x0000000000087805 */ /* 0x001fe2000001ff00 */
        /* <DEDUP_REMOVED lines=17> */
.L_x_136:
        /* <DEDUP_REMOVED lines=10> */
.L_x_135:
[----:B------:R-:W-:Y:S05]  /*3f30*/  BSYNC B0 ;  /* 0x0000000000007941 */ /* 0x000fea0003800000 */
.L_x_134:
        /* <DEDUP_REMOVED lines=8> */
.L_x_133:
[----:B------:R-:W-:-:S04]  /*3fc0*/  IADD3 R7, R7, UR7, RZ ;  /* 0x0000000707077c10 */ /* 0x000fc8000fffe0ff */
[----:B------:R-:W-:-:S13]  /*3fd0*/  ISETP.GE.AND P0, PT, R7, R12, PT ;  /* 0x0000000c0700720c */ /* 0x000fda0003f06270 */
[----:B------:R-:W-:Y:S05]  /*3fe0*/  @P0 EXIT ;  /* 0x000000000000094d */ /* 0x000fea0003800000 */
[----:B------:R-:W-:Y:S02]  /*3ff0*/  ULDC UR4, c[0x0][0x2d0] ;  /* 0x0000b40000047ab9 */ /* 0x000fe40000000800 */
[----:B------:R-:W-:-:S13]  /*4000*/  ISETP.GE.AND P0, PT, R16, UR4, PT ;  /* 0x0000000410007c0c */ /* 0x000fda000bf06270 */
[----:B------:R-:W-:Y:S05]  /*4010*/  @P0 EXIT ;  /* 0x000000000000094d */ /* 0x000fea0003800000 */
[----:B0-----:R-:W0:Y:S01]  /*4020*/  LDC R9, c[0x0][0x2c4] ;  /* 0x0000b100ff097b82 */ /* 0x001e220000000800 */
[----:B------:R-:W-:Y:S01]  /*4030*/  ULDC UR4, c[0x0][0x270] ;  /* 0x00009c0000047ab9 */ /* 0x000fe20000000800 */
[----:B------:R-:W-:Y:S02]  /*4040*/  IABS R13, R7 ;  /* 0x00000007000d7213 */ /* 0x000fe40000000000 */
[----:B------:R-:W-:Y:S02]  /*4050*/  SHF.R.S32.HI R17, RZ, 0x1f, R16 ;  /* 0x0000001fff117819 */ /* 0x000fe40000011410 */
[----:B------:R-:W-:Y:S01]  /*4060*/  F2FP.BF16.F32.PACK_AB R5, R2, R5 ;  /* 0x000000050205723e */ /* 0x000fe200000010ff */
[----:B0-----:R-:W-:Y:S01]  /*4070*/  IMAD R10, R9, UR4, RZ ;  /* 0x00000004090a7c24 */ /* 0x001fe2000f8e02ff */
[----:B------:R-:W-:-:S04]  /*4080*/  ULDC.64 UR4, c[0x0][0x290] ;  /* 0x0000a40000047ab9 */ /* 0x000fc80000000a00 */
[-C--:B------:R-:W-:Y:S02]  /*4090*/  IABS R12, R10.reuse ;  /* 0x0000000a000c7213 */ /* 0x080fe40000000000 */
[----:B------:R-:W-:Y:S02]  /*40a0*/  IABS R6, R10 ;  /* 0x0000000a00067213 */ /* 0x000fe40000000000 */
[----:B------:R-:W0:Y:S03]  /*40b0*/  I2F.RP R8, R12 ;  /* 0x0000000c00087306 */ /* 0x000e260000209400 */
[----:B------:R-:W-:-:S05]  /*40c0*/  IMAD.MOV R6, RZ, RZ, -R6 ;  /* 0x000000ffff067224 */ /* 0x000fca00078e0a06 */
[----:B0-----:R-:W0:Y:S02]  /*40d0*/  MUFU.RCP R14, R8 ;  /* 0x00000008000e7308 */ /* 0x001e240000001000 */
[----:B0-----:R-:W-:Y:S01]  /*40e0*/  VIADD R14, R14, 0xffffffe ;  /* 0x0ffffffe0e0e7836 */ /* 0x001fe20000000000 */
[----:B------:R-:W-:-:S05]  /*40f0*/  IABS R8, R9 ;  /* 0x0000000900087213 */ /* 0x000fca0000000000 */
[----:B------:R0:W1:Y:S02]  /*4100*/  F2I.FTZ.U32.TRUNC.NTZ R15, R14 ;  /* 0x0000000e000f7305 */ /* 0x000064000021f000 */
[----:B0-----:R-:W-:Y:S01]  /*4110*/  HFMA2.MMA R14, -RZ, RZ, 0, 0 ;  /* 0x00000000ff0e7435 */ /* 0x001fe200000001ff */
[----:B-1----:R-:W-:-:S04]  /*4120*/  IMAD.MOV R11, RZ, RZ, -R15 ;  /* 0x000000ffff0b7224 */ /* 0x002fc800078e0a0f */
[----:B------:R-:W-:-:S05]  /*4130*/  IMAD R4, R11, R12, RZ ;  /* 0x0000000c0b047224 */ /* 0x000fca00078e02ff */
        /* <DEDUP_REMOVED lines=62> */
        .weak           $__internal_2_$__cuda_sm20_div_s64
        .type           $__internal_2_$__cuda_sm20_div_s64,@function
        .size           $__internal_2_$__cuda_sm20_div_s64,(.L_x_7940 - $__internal_2_$__cuda_sm20_div_s64)
$__internal_2_$__cuda_sm20_div_s64:
        /* <DEDUP_REMOVED lines=32> */
[----:B------:R-:W-:Y:S02]  /*4720*/  SEL R21, R21, R24, !P2 ;  /* 0x0000001815157207 */ /* 0x000fe40005000000 */
[----:B------:R-:W-:Y:S01]  /*4730*/  IADD3.X R24, RZ, ~R19, RZ, P1, !PT ;  /* 0x80000013ff187210 */ /* 0x000fe20000ffe4ff */
[----:B------:R-:W-:-:S04]  /*4740*/  IMAD.HI.U32 R29, P5, R23, R22, R40 ;  /* 0x00000016171d7227 */ /* 0x000fc800078a0028 */
[CC--:B------:R-:W-:Y:S02]  /*4750*/  IMAD R22, R23.reuse, R20.reuse, RZ ;  /* 0x0000001417167224 */ /* 0x0c0fe400078e02ff */
[----:B------:R-:W-:-:S03]  /*4760*/  IMAD.HI.U32 R20, R23, R20, RZ ;  /* 0x0000001417147227 */ /* 0x000fc600078e00ff */
[----:B------:R-:W-:Y:S01]  /*4770*/  IADD3 R22, P4, R22, R29, RZ ;  /* 0x0000001d16167210 */ /* 0x000fe20007f9e0ff */
[----:B------:R-:W-:Y:S01]  /*4780*/  IMAD.X R23, R20, 0x1, R23, P6 ;  /* 0x0000000114177824 */ /* 0x000fe200030e0617 */
[----:B------:R-:W-:Y:S01]  /*4790*/  SEL R20, R24, R19, !P2 ;  /* 0x0000001318147207 */ /* 0x000fe20005000000 */
[----:B------:R-:W-:Y:S02]  /*47a0*/  IMAD.MOV.U32 R41, RZ, RZ, RZ ;  /* 0x000000ffff297224 */ /* 0x000fe400078e00ff */
[----:B------:R-:W-:Y:S01]  /*47b0*/  IMAD.HI.U32 R40, R22, R21, RZ ;  /* 0x0000001516287227 */ /* 0x000fe200078e00ff */
[----:B------:R-:W-:-:S03]  /*47c0*/  IADD3.X R23, RZ, RZ, R23, P4, P5 ;  /* 0x000000ffff177210 */ /* 0x000fc600027ea417 */
        /* <DEDUP_REMOVED lines=10> */
[-C--:B------:R-:W-:Y:S01]  /*4870*/  ISETP.GE.U32.AND P4, PT, R21, R44.reuse, PT ;  /* 0x0000002c1500720c */ /* 0x080fe20003f86070 */
[-C--:B------:R-:W-:Y:S01]  /*4880*/  IMAD R23, R29, R44.reuse, R22 ;  /* 0x0000002c1d177224 */ /* 0x080fe200078e0216 */
[----:B------:R-:W-:-:S04]  /*4890*/  IADD3 R22, P2, R21, -R44, RZ ;  /* 0x8000002c15167210 */ /* 0x000fc80007f5e0ff */
[----:B------:R-:W-:Y:S02]  /*48a0*/  IADD3.X R20, ~R23, R20, RZ, P1, !PT ;  /* 0x0000001417147210 */ /* 0x000fe40000ffe5ff */
[----:B------:R-:W-:Y:S02]  /*48b0*/  IADD3 R24, P1, R31, 0x1, RZ ;  /* 0x000000011f187810 */ /* 0x000fe40007f3e0ff */
[C---:B------:R-:W-:Y:S01]  /*48c0*/  ISETP.GE.U32.AND.EX P4, PT, R20.reuse, R45, PT, P4 ;  /* 0x0000002d1400720c */ /* 0x040fe20003f86140 */
[----:B------:R-:W-:Y:S02]  /*48d0*/  IMAD.X R23, R20, 0x1, ~R45, P2 ;  /* 0x0000000114177824 */ /* 0x000fe400010e0e2d */
[----:B------:R-:W-:Y:S01]  /*48e0*/  IMAD.X R40, RZ, RZ, R29, P1 ;  /* 0x000000ffff287224 */ /* 0x000fe200008e061d */
[----:B------:R-:W-:Y:S02]  /*48f0*/  SEL R22, R22, R21, P4 ;  /* 0x0000001516167207 */ /* 0x000fe40002000000 */
[----:B------:R-:W-:-:S02]  /*4900*/  SEL R24, R24, R31, P4 ;  /* 0x0000001f18187207 */ /* 0x000fc40002000000 */
[----:B------:R-:W-:Y:S02]  /*4910*/  SEL R23, R23, R20, P4 ;  /* 0x0000001417177207 */ /* 0x000fe40002000000 */
[----:B------:R-:W-:Y:S02]  /*4920*/  ISETP.GE.U32.AND P1, PT, R22, R44, PT ;  /* 0x0000002c1600720c */ /* 0x000fe40003f26070 */
[----:B------:R-:W-:Y:S02]  /*4930*/  SEL R40, R40, R29, P4 ;  /* 0x0000001d28287207 */ /* 0x000fe40002000000 */
[----:B------:R-:W-:Y:S02]  /*4940*/  IADD3 R21, P2, R24, 0x1, RZ ;  /* 0x0000000118157810 */ /* 0x000fe40007f5e0ff */
[----:B------:R-:W-:Y:S02]  /*4950*/  ISETP.GE.U32.AND.EX P1, PT, R23, R45, PT, P1 ;  /* 0x0000002d1700720c */ /* 0x000fe40003f26110 */
[----:B------:R-:W-:Y:S01]  /*4960*/  LOP3.LUT R20, R25, R19, RZ, 0x3c, !PT ;  /* 0x0000001319147212 */ /* 0x000fe200078e3cff */
[----:B------:R-:W-:Y:S01]  /*4970*/  IMAD.X R23, RZ, RZ, R40, P2 ;  /* 0x000000ffff177224 */ /* 0x000fe200010e0628 */
[----:B------:R-:W-:-:S02]  /*4980*/  SEL R21, R21, R24, P1 ;  /* 0x0000001815157207 */ /* 0x000fc40000800000 */
[----:B------:R-:W-:Y:S02]  /*4990*/  ISETP.GE.AND P4, PT, R20, RZ, PT ;  /* 0x000000ff1400720c */ /* 0x000fe40003f86270 */
[----:B------:R-:W-:Y:S02]  /*49a0*/  SEL R23, R23, R40, P1 ;  /* 0x0000002817177207 */ /* 0x000fe40000800000 */
[----:B------:R-:W-:Y:S02]  /*49b0*/  IADD3 R22, P2, RZ, -R21, RZ ;  /* 0x80000015ff167210 */ /* 0x000fe40007f5e0ff */
[----:B------:R-:W-:Y:S02]  /*49c0*/  ISETP.NE.U32.AND P1, PT, R28, RZ, PT ;  /* 0x000000ff1c00720c */ /* 0x000fe40003f25070 */
[----:B------:R-:W-:Y:S02]  /*49d0*/  IADD3.X R20, RZ, ~R23, RZ, P2, !PT ;  /* 0x80000017ff147210 */ /* 0x000fe400017fe4ff */
[----:B------:R-:W-:-:S02]  /*49e0*/  ISETP.NE.AND.EX P1, PT, R25, RZ, PT, P1 ;  /* 0x000000ff1900720c */ /* 0x000fc40003f25310 */
[----:B------:R-:W-:Y:S02]  /*49f0*/  SEL R20, R20, R23, !P4 ;  /* 0x0000001714147207 */ /* 0x000fe40006000000 */
[----:B------:R-:W-:Y:S01]  /*4a00*/  SEL R22, R22, R21, !P4 ;  /* 0x0000001516167207 */ /* 0x000fe20006000000 */
[----:B------:R-:W-:Y:S01]  /*4a10*/  IMAD.MOV.U32 R21, RZ, RZ, 0x0 ;  /* 0x00000000ff157424 */ /* 0x000fe200078e00ff */
[----:B------:R-:W-:Y:S01]  /*4a20*/  SEL R23, R20, 0xffffffff, P1 ;  /* 0xffffffff14177807 */ /* 0x000fe20000800000 */
[----:B------:R-:W-:Y:S01]  /*4a30*/  IMAD.MOV.U32 R20, RZ, RZ, R26 ;  /* 0x000000ffff147224 */ /* 0x000fe200078e001a */
[----:B------:R-:W-:-:S03]  /*4a40*/  SEL R22, R22, 0xffffffff, P1 ;  /* 0xffffffff16167807 */ /* 0x000fc60000800000 */
[----:B------:R-:W-:Y:S05]  /*4a50*/  RET.REL.NODEC R20 `(_ZN5flash32flash_fwd_splitkv_combine_kernelI23Flash_fwd_kernel_traitsILi64ELi64ELi256ELi4ELb0ELb0EN7cutlass10bfloat16_tE19Flash_kernel_traitsILi64ELi64ELi256ELi4ES3_EELi8ELi5ELb0EEEvNS_16Flash_fwd_paramsE) ;  /* 0xffffffb414687950 */ /* 0x000fea0003c3ffff */
.L_x_137:
        /* <DEDUP_REMOVED lines=10> */
.L_x_7940:


//--------------------- .text._ZN5flash32flash_fwd_splitkv_combine_kernelI23Flash_fwd_kernel_traitsILi64ELi64ELi256ELi4ELb0ELb0EN7cutlass10bfloat16_tE19Flash_kernel_traitsILi64ELi64ELi256ELi4ES3_EELi8ELi4ELb0EEEvNS_16Flash_fwd_paramsE --------------------------
	.section	.text._ZN5flash32flash_fwd_splitkv_combine_kernelI23Flash_fwd_kernel_traitsILi64ELi64ELi256ELi4ELb0ELb0EN7cutlass10bfloat16_tE19Flash_kernel_traitsILi64ELi64ELi256ELi4ES3_EELi8ELi4ELb0EEEvNS_16Flash_fwd_paramsE,"ax",@progbits
	.align	128
        .global         _ZN5flash32flash_fwd_splitkv_combine_kernelI23Flash_fwd_kernel_traitsILi64ELi64ELi256ELi4ELb0ELb0EN7cutlass10bfloat16_tE19Flash_kernel_traitsILi64ELi64ELi256ELi4ES3_EELi8ELi4ELb0EEEvNS_16Flash_fwd_paramsE
        .type           _ZN5flash32flash_fwd_splitkv_combine_kernelI23Flash_fwd_kernel_traitsILi64ELi64ELi256ELi4ELb0ELb0EN7cutlass10bfloat16_tE19Flash_kernel_traitsILi64ELi64ELi256ELi4ES3_EELi8ELi4ELb0EEEvNS_16Flash_fwd_paramsE,@function
        .size           _ZN5flash32flash_fwd_splitkv_combine_kernelI23Flash_fwd_kernel_traitsILi64ELi64ELi256ELi4ELb0ELb0EN7cutlass10bfloat16_tE19Flash_kernel_traitsILi64ELi64ELi256ELi4ES3_EELi8ELi4ELb0EEEvNS_16Flash_fwd_paramsE,(.L_x_7941 - _ZN5flash32flash_fwd_splitkv_combine_kernelI23Flash_fwd_kernel_traitsILi64ELi64ELi256ELi4ELb0ELb0EN7cutlass10bfloat16_tE19Flash_kernel_traitsILi64ELi64ELi256ELi4ES3_EELi8ELi4ELb0EEEvNS_16Flash_fwd_paramsE)
        .other          _ZN5flash32flash_fwd_splitkv_combine_kernelI23Flash_fwd_kernel_traitsILi64ELi64ELi256ELi4ELb0ELb0EN7cutlass10bfloat16_tE19Flash_kernel_traitsILi64ELi64ELi256ELi4ES3_EELi8ELi4ELb0EEEvNS_16Flash_fwd_paramsE,@"STO_CUDA_ENTRY STV_DEFAULT"
_ZN5flash32flash_fwd_splitkv_combine_kernelI23Flash_fwd_kernel_traitsILi64ELi64ELi256ELi4ELb0ELb0EN7cutlass10bfloat16_tE19Flash_kernel_traitsILi64ELi64ELi256ELi4ES3_EELi8ELi4ELb0EEEvNS_16Flash_fwd_paramsE:
.text._ZN5flash32flash_fwd_splitkv_combine_kernelI23Flash_fwd_kernel_traitsILi64ELi64ELi256ELi4ELb0ELb0EN7cutlass10bfloat16_tE19Flash_kernel_traitsILi64ELi64ELi256ELi4ES3_EELi8ELi4ELb0EEEvNS_16Flash_fwd_paramsE:
        /* <DEDUP_REMOVED lines=23> */
[----:B------:R-:W-:Y:S05]  /*0170*/  CALL.REL.NOINC `($__internal_3_$__cuda_sm20_div_s64) ;  /* 0x0000004000f47944 */ /* 0x000fea0003c00000 */
[----:B------:R-:W-:Y:S05]  /*0180*/  BRA `(.L_x_139) ;  /* 0x00000000004c7947 */ /* 0x000fea0003800000 */
.L_x_138:
        /* <DEDUP_REMOVED lines=19> */
.L_x_139:
        /* <DEDUP_REMOVED lines=12> */
[----:B------:R-:W-:Y:S02]  /*0380*/  MOV R22, 0x3a0 ;  /* 0x000003a000167802 */ /* 0x000fe40000000f00 */
[----:B------:R-:W-:Y:S05]  /*0390*/  CALL.REL.NOINC `($__internal_3_$__cuda_sm20_div_s64) ;  /* 0x00000040006c7944 */ /* 0x000fea0003c00000 */
[----:B------:R-:W-:Y:S02]  /*03a0*/  MOV R8, R20 ;  /* 0x0000001400087202 */ /* 0x000fe40000000f00 */
[----:B------:R-:W-:Y:S01]  /*03b0*/  MOV R9, R21 ;  /* 0x0000001500097202 */ /* 0x000fe20000000f00 */
[----:B------:R-:W-:Y:S05]  /*03c0*/  BRA `(.L_x_142) ;  /* 0x00000000004c7947 */ /* 0x000fea0003800000 */
.L_x_141:
[----:B------:R-:W0:Y:S01]  /*03d0*/  I2F.U32.RP R4, R3 ;  /* 0x0000000300047306 */ /* 0x000e220000209000 */
[----:B------:R-:W-:-:S07]  /*03e0*/  ISETP.NE.U32.AND P0, PT, R3, RZ, PT ;  /* 0x000000ff0300720c */ /* 0x000fce0003f05070 */
[----:B0-----:R-:W0:Y:S02]  /*03f0*/  MUFU.RCP R6, R4 ;  /* 0x0000000400067308 */ /* 0x001e240000001000 */
[----:B0-----:R-:W-:-:S06]  /*0400*/  VIADD R6, R6, 0xffffffe ;  /* 0x0ffffffe06067836 */ /* 0x001fcc0000000000 */
[----:B------:R0:W1:Y:S02]  /*0410*/  F2I.FTZ.U32.TRUNC.NTZ R7, R6 ;  /* 0x0000000600077305 */ /* 0x000064000021f000 */
[----:B0-----:R-:W-:Y:S01]  /*0420*/  HFMA2.MMA R6, -RZ, RZ, 0, 0 ;  /* 0x00000000ff067435 */ /* 0x001fe200000001ff */
[----:B-1----:R-:W-:-:S04]  /*0430*/  IMAD.MOV R2, RZ, RZ, -R7 ;  /* 0x000000ffff027224 */ /* 0x002fc800078e0a07 */
[----:B------:R-:W-:-:S05]  /*0440*/  IMAD R9, R2, R3, RZ ;  /* 0x0000000302097224 */ /* 0x000fca00078e02ff */
        /* <DEDUP_REMOVED lines=11> */
.L_x_142:
[----:B------:R-:W-:Y:S05]  /*0500*/  BSYNC B0 ;  /* 0x0000000000007941 */ /* 0x000fea0003800000 */
.L_x_140:
[----:B------:R-:W0:Y:S01]  /*0510*/  LDC R7, c[0x0][0x2c4] ;  /* 0x0000b100ff077b82 */ /* 0x000e220000000800 */
        /* <DEDUP_REMOVED lines=30> */
[----:B------:R-:W-:Y:S02]  /*0700*/  SEL R15, R23, R4, P0 ;  /* 0x00000004170f7207 */ /* 0x000fe40000000000 */
        /* <DEDUP_REMOVED lines=11> */
.L_x_144:
[----:B------:R-:W0:Y:S01]  /*07c0*/  I2F.U32.RP R13, R16 ;  /* 0x00000010000d7306 */ /* 0x000e220000209000 */
[----:B------:R-:W-:Y:S01]  /*07d0*/  HFMA2.MMA R10, -RZ, RZ, 0, 0 ;  /* 0x00000000ff0a7435 */ /* 0x000fe200000001ff */
[----:B------:R-:W-:Y:S02]  /*07e0*/  ISETP.NE.U32.AND P0, PT, R16, RZ, PT ;  /* 0x000000ff1000720c */ /* 0x000fe40003f05070 */
[----:B------:R-:W-:-:S04]  /*07f0*/  MOV R21, RZ ;  /* 0x000000ff00157202 */ /* 0x000fc80000000f00 */
        /* <DEDUP_REMOVED lines=15> */
.L_x_145:
[----:B------:R-:W-:Y:S05]  /*08f0*/  BSYNC B0 ;  /* 0x0000000000007941 */ /* 0x000fea0003800000 */
.L_x_143:
[----:B------:R-:W0:Y:S01]  /*0900*/  LDC R3, c[0x0][0x2c4] ;  /* 0x0000b100ff037b82 */ /* 0x000e220000000800 */
[----:B------:R-:W-:Y:S01]  /*0910*/  IMAD.MOV.U32 R18, RZ, RZ, RZ ;  /* 0x000000ffff127224 */ /* 0x000fe200078e00ff */
        /* <DEDUP_REMOVED lines=9> */
[----:B0-----:R-:W-:-:S04]  /*09b0*/  IMAD.MOV R4, RZ, RZ, -R19 ;  /* 0x000000ffff047224 */ /* 0x001fc800078e0a13 */
        /* <DEDUP_REMOVED lines=11> */
[----:B------:R-:W-:Y:S01]  /*0a70*/  @!P2 IMAD.IADD R7, R7, 0x1, -R10 ;  /* 0x000000010707a824 */ /* 0x000fe200078e0a0a */
[----:B------:R-:W-:Y:S02]  /*0a80*/  @!P2 IADD3 R4, R4, 0x1, RZ ;  /* 0x000000010404a810 */ /* 0x000fe40007ffe0ff */
[----:B------:R-:W-:Y:S02]  /*0a90*/  ISETP.NE.AND P2, PT, R3, RZ, PT ;  /* 0x000000ff0300720c */ /* 0x000fe40003f45270 */
[----:B------:R-:W-:Y:S02]  /*0aa0*/  ISETP.GE.U32.AND P0, PT, R7, R10, PT ;  /* 0x0000000a0700720c */ /* 0x000fe40003f06070 */
[----:B------:R-:W-:Y:S01]  /*0ab0*/  LEA.HI.SX32 R7, R3, 0x1, 0x1 ;  /* 0x0000000103077811 */ /* 0x000fe200078f0aff */
[----:B------:R-:W-:-:S10]  /*0ac0*/  @!P3 IMAD.MOV R7, RZ, RZ, R2 ;  /* 0x000000ffff07b224 */ /* 0x000fd400078e0202 */
[----:B------:R-:W-:-:S04]  /*0ad0*/  @P0 VIADD R4, R4, 0x1 ;  /* 0x0000000104040836 */ /* 0x000fc80000000000 */
[----:B------:R-:W-:Y:S01]  /*0ae0*/  @!P1 IMAD.MOV R4, RZ, RZ, -R4 ;  /* 0x000000ffff049224 */ /* 0x000fe200078e0a04 */
[----:B------:R-:W-:Y:S01]  /*0af0*/  @!P2 LOP3.LUT R4, RZ, R3, RZ, 0x33, !PT ;  /* 0x00000003ff04a212 */ /* 0x000fe200078e33ff */
[----:B------:R-:W-:-:S04]  /*0b00*/  IMAD R3, R3, UR5, RZ ;  /* 0x0000000503037c24 */ /* 0x000fc8000f8e02ff */
        /* <DEDUP_REMOVED lines=9> */
[----:B0-----:R-:W-:Y:S01]  /*0ba0*/  IADD3 R10, RZ, -R19, RZ ;  /* 0x80000013ff0a7210 */ /* 0x001fe20007ffe0ff */
[----:B------:R-:W-:-:S04]  /*0bb0*/  IMAD.MOV.U32 R18, RZ, RZ, RZ ;  /* 0x000000ffff127224 */ /* 0x000fc800078e00ff */
[----:B------:R-:W-:Y:S01]  /*0bc0*/  IMAD R11, R10, R13, RZ ;  /* 0x0000000d0a0b7224 */ /* 0x000fe200078e02ff */
[----:B------:R-:W-:-:S03]  /*0bd0*/  IABS R10, R4 ;  /* 0x00000004000a7213 */ /* 0x000fc60000000000 */
[----:B------:R-:W-:-:S06]  /*0be0*/  IMAD.HI.U32 R11, R19, R11, R18 ;  /* 0x0000000b130b7227 */ /* 0x000fcc00078e0012 */
[----:B------:R-:W-:-:S04]  /*0bf0*/  IMAD.HI.U32 R11, R11, R10, RZ ;  /* 0x0000000a0b0b7227 */ /* 0x000fc800078e00ff */
[----:B------:R-:W-:Y:S01]  /*0c00*/  IMAD R10, R11, R7, R10 ;  /* 0x000000070b0a7224 */ /* 0x000fe200078e020a */
[----:B------:R-:W-:-:S04]  /*0c10*/  LOP3.LUT R7, R4, R13, RZ, 0x3c, !PT ;  /* 0x0000000d04077212 */ /* 0x000fc800078e3cff */
[----:B------:R-:W-:Y:S02]  /*0c20*/  ISETP.GT.U32.AND P1, PT, R13, R10, PT ;  /* 0x0000000a0d00720c */ /* 0x000fe40003f24070 */
[----:B------:R-:W-:-:S11]  /*0c30*/  ISETP.GE.AND P0, PT, R7, RZ, PT ;  /* 0x000000ff0700720c */ /* 0x000fd60003f06270 */
[----:B------:R-:W-:Y:S01]  /*0c40*/  @!P1 IMAD.IADD R10, R10, 0x1, -R13 ;  /* 0x000000010a0a9824 */ /* 0x000fe200078e0a0d */
[----:B------:R-:W-:Y:S02]  /*0c50*/  @!P1 IADD3 R11, R11, 0x1, RZ ;  /* 0x000000010b0b9810 */ /* 0x000fe40007ffe0ff */
[----:B------:R-:W-:Y:S02]  /*0c60*/  ISETP.NE.AND P1, PT, R2, RZ, PT ;  /* 0x000000ff0200720c */ /* 0x000fe40003f25270 */
[----:B------:R-:W-:-:S13]  /*0c70*/  ISETP.GE.U32.AND P2, PT, R10, R13, PT ;  /* 0x0000000d0a00720c */ /* 0x000fda0003f46070 */
[----:B------:R-:W-:-:S04]  /*0c80*/  @P2 VIADD R11, R11, 0x1 ;  /* 0x000000010b0b2836 */ /* 0x000fc80000000000 */
[----:B------:R-:W-:-:S04]  /*0c90*/  IMAD.MOV.U32 R7, RZ, RZ, R11 ;  /* 0x000000ffff077224 */ /* 0x000fc800078e000b */
        /* <DEDUP_REMOVED lines=16> */
[----:B------:R-:W-:Y:S02]  /*0da0*/  MOV R32, R20 ;  /* 0x0000001400207202 */ /* 0x000fe40000000f00 */
[----:B------:R-:W-:Y:S01]  /*0db0*/  MOV R33, R21 ;  /* 0x0000001500217202 */ /* 0x000fe20000000f00 */
[----:B------:R-:W-:Y:S05]  /*0dc0*/  BRA `(.L_x_148) ;  /* 0x00000000004c7947 */ /* 0x000fea0003800000 */
.L_x_147:
        /* <DEDUP_REMOVED lines=19> */
.L_x_148:
[----:B------:R-:W-:Y:S05]  /*0f00*/  BSYNC B0 ;  /* 0x0000000000007941 */ /* 0x000fea0003800000 */
.L_x_146:
        /* <DEDUP_REMOVED lines=43> */
.L_x_150:
        /* <DEDUP_REMOVED lines=19> */
.L_x_151:
[----:B------:R-:W-:Y:S05]  /*12f0*/  BSYNC B0 ;  /* 0x0000000000007941 */ /* 0x000fea0003800000 */
.L_x_149:
[----:B------:R-:W0:Y:S01]  /*1300*/  LDC R9, c[0x0][0x2c4] ;  /* 0x0000b100ff097b82 */ /* 0x000e220000000800 */
[----:B------:R-:W1:Y:S01]  /*1310*/  S2R R18, SR_TID.X ;  /* 0x0000000000127919 */ /* 0x000e620000002100 */
[----:B------:R-:W-:Y:S01]  /*1320*/  ISETP.GT.AND P4, PT, R3, RZ, PT ;  /* 0x000000ff0300720c */ /* 0x000fe20003f84270 */
[----:B------:R-:W-:Y:S01]  /*1330*/  ULDC UR5, c[0x0][0x3c4] ;  /* 0x0000f10000057ab9 */ /* 0x000fe20000000800 */
[----:B------:R-:W-:Y:S01]  /*1340*/  ULDC.64 UR8, c[0x0][0x208] ;  /* 0x0000820000087ab9 */ /* 0x000fe20000000a00 */
[----:B------:R-:W-:Y:S01]  /*1350*/  BSSY B0, `(.L_x_152) ;  /* 0x000003e000007945 */ /* 0x000fe20003800000 */
[----:B------:R-:W-:Y:S01]  /*1360*/  IMAD.MOV.U32 R29, RZ, RZ, -0x800000 ;  /* 0xff800000ff1d7424 */ /* 0x000fe200078e00ff */
[----:B0-----:R-:W-:-:S04]  /*1370*/  IABS R8, R9 ;  /* 0x0000000900087213 */ /* 0x001fc80000000000 */
[----:B------:R-:W0:Y:S01]  /*1380*/  I2F.RP R17, R8 ;  /* 0x0000000800117306 */ /* 0x000e220000209400 */
[----:B-1----:R-:W-:-:S07]  /*1390*/  ISETP.GT.AND P1, PT, R18, 0x7f, PT ;  /* 0x0000007f1200780c */ /* 0x002fce0003f24270 */
        /* <DEDUP_REMOVED lines=9> */
[----:B------:R-:W-:Y:S02]  /*1430*/  ISETP.GE.AND P2, PT, R6, RZ, PT ;  /* 0x000000ff0600720c */ /* 0x000fe40003f46270 */
[----:B------:R-:W-:Y:S01]  /*1440*/  SHF.R.S32.HI R6, RZ, 0x1f, R3 ;  /* 0x0000001fff067819 */ /* 0x000fe20000011403 */
[----:B------:R-:W-:Y:S01]  /*1450*/  IMAD.HI.U32 R17, R20, R7, RZ ;  /* 0x0000000714117227 */ /* 0x000fe200078e00ff */
[----:B------:R-:W-:-:S03]  /*1460*/  LEA.HI.SX32 R20, R3, 0x1, 0x1 ;  /* 0x0000000103147811 */ /* 0x000fc600078f0aff */
[----:B------:R-:W-:Y:S02]  /*1470*/  IMAD.MOV R19, RZ, RZ, -R17 ;  /* 0x000000ffff137224 */ /* 0x000fe400078e0a11 */
[----:B------:R-:W-:Y:S01]  /*1480*/  @!P4 IMAD.MOV R20, RZ, RZ, R6 ;  /* 0x000000ffff14c224 */ /* 0x000fe200078e0206 */
[----:B------:R-:W-:Y:S01]  /*1490*/  @!P1 MOV R6, 0x400 ;  /* 0x0000040000069802 */ /* 0x000fe20000000f00 */
[C---:B------:R-:W-:Y:S02]  /*14a0*/  IMAD R19, R8.reuse, R19, R7 ;  /* 0x0000001308137224 */ /* 0x040fe400078e0207 */
[----:B------:R-:W0:Y:S03]  /*14b0*/  @!P1 S2R R7, SR_CgaCtaId ;  /* 0x0000000000079919 */ /* 0x000e260000008800 */
[----:B------:R-:W-:-:S13]  /*14c0*/  ISETP.GT.U32.AND P0, PT, R8, R19, PT ;  /* 0x000000130800720c */ /* 0x000fda0003f04070 */
[----:B------:R-:W-:Y:S02]  /*14d0*/  @!P0 IMAD.IADD R19, R19, 0x1, -R8 ;  /* 0x0000000113138824 */ /* 0x000fe400078e0a08 */
[----:B------:R-:W-:Y:S01]  /*14e0*/  @!P0 VIADD R17, R17, 0x1 ;  /* 0x0000000111118836 */ /* 0x000fe20000000000 */
[----:B------:R-:W-:Y:S02]  /*14f0*/  ISETP.NE.AND P0, PT, R9, RZ, PT ;  /* 0x000000ff0900720c */ /* 0x000fe40003f05270 */
[----:B------:R-:W-:Y:S02]  /*1500*/  ISETP.GE.U32.AND P3, PT, R19, R8, PT ;  /* 0x000000081300720c */ /* 0x000fe40003f66070 */
[----:B------:R-:W-:-:S04]  /*1510*/  SHF.R.S32.HI R19, RZ, 0x1f, R18 ;  /* 0x0000001fff137819 */ /* 0x000fc80000011412 */
[----:B------:R-:W-:-:S04]  /*1520*/  LEA.HI R8, R19, R18, RZ, 0x3 ;  /* 0x0000001213087211 */ /* 0x000fc800078f18ff */
[----:B------:R-:W-:Y:S02]  /*1530*/  SHF.R.S32.HI R21, RZ, 0x3, R8 ;  /* 0x00000003ff157819 */ /* 0x000fe40000011408 */
[----:B0-----:R-:W-:Y:S01]  /*1540*/  @!P1 LEA R6, R7, R6, 0x18 ;  /* 0x0000000607069211 */ /* 0x001fe200078ec0ff */
[----:B------:R-:W-:Y:S01]  /*1550*/  @P3 VIADD R17, R17, 0x1 ;  /* 0x0000000111113836 */ /* 0x000fe20000000000 */
[----:B------:R-:W-:-:S03]  /*1560*/  LOP3.LUT R7, R8, 0xfffffff8, RZ, 0xc0, !PT ;  /* 0xfffffff808077812 */ /* 0x000fc600078ec0ff */
[----:B------:R-:W-:Y:S01]  /*1570*/  @!P2 IMAD.MOV R17, RZ, RZ, -R17 ;  /* 0x000000ffff11a224 */ /* 0x000fe200078e0a11 */
[----:B------:R-:W-:Y:S01]  /*1580*/  @!P0 LOP3.LUT R17, RZ, R9, RZ, 0x33, !PT ;  /* 0x00000009ff118212 */ /* 0x000fe200078e33ff */
[----:B------:R-:W-:Y:S01]  /*1590*/  IMAD.IADD R8, R18, 0x1, -R7 ;  /* 0x0000000112087824 */ /* 0x000fe200078e0a07 */
[----:B------:R-:W-:-:S03]  /*15a0*/  ISETP.GE.AND P0, PT, R21, UR5, PT ;  /* 0x0000000515007c0c */ /* 0x000fc6000bf06270 */
[----:B------:R-:W-:Y:S02]  /*15b0*/  IMAD R3, R20, R17, RZ ;  /* 0x0000001114037224 */ /* 0x000fe400078e02ff */
[----:B------:R-:W-:Y:S02]  /*15c0*/  @!P1 IMAD R17, R21, 0x24, R6 ;  /* 0x0000002415119824 */ /* 0x000fe400078e0206 */
[----:B------:R-:W-:Y:S01]  /*15d0*/  IMAD.MOV.U32 R20, RZ, RZ, -0x800000 ;  /* 0xff800000ff147424 */ /* 0x000fe200078e00ff */
[----:B------:R-:W-:Y:S01]  /*15e0*/  IABS R31, R3 ;  /* 0x00000003001f7213 */ /* 0x000fe20000000000 */
[----:B------:R-:W-:-:S04]  /*15f0*/  @!P1 IMAD R17, R8, 0x4, R17 ;  /* 0x0000000408119824 */ /* 0x000fc800078e0211 */
[----:B------:R-:W-:Y:S01]  /*1600*/  VIADD R24, R31, UR4 ;  /* 0x000000041f187c36 */ /* 0x000fe20008000000 */
[----:B------:R-:W-:Y:S06]  /*1610*/  @P0 BRA `(.L_x_153) ;  /* 0x0000000000440947 */ /* 0x000fec0003800000 */
[----:B------:R-:W-:Y:S02]  /*1620*/  IADD3 R27, P2, R12, -UR7, RZ ;  /* 0x800000070c1b7c10 */ /* 0x000fe4000ff5e0ff */
[----:B------:R-:W-:Y:S02]  /*1630*/  SHF.R.S32.HI R7, RZ, 0x1f, R8 ;  /* 0x0000001fff077819 */ /* 0x000fe40000011408 */
[----:B------:R-:W-:Y:S02]  /*1640*/  ISETP.GT.U32.AND P0, PT, R27, R8, PT ;  /* 0x000000081b00720c */ /* 0x000fe40003f04070 */
[----:B------:R-:W-:-:S04]  /*1650*/  IADD3.X R6, R5, ~UR6, RZ, P2, !PT ;  /* 0x8000000605067c10 */ /* 0x000fc800097fe4ff */
[----:B------:R-:W-:-:S13]  /*1660*/  ISETP.GT.AND.EX P0, PT, R6, R7, PT, P0 ;  /* 0x000000070600720c */ /* 0x000fda0003f04300 */
[----:B------:R-:W-:Y:S05]  /*1670*/  @!P0 BRA `(.L_x_153) ;  /* 0x00000000002c8947 */ /* 0x000fea0003800000 */
[----:B------:R-:W-:Y:S01]  /*1680*/  IADD3 R34, P0, R8, UR7, RZ ;  /* 0x0000000708227c10 */ /* 0x000fe2000ff1e0ff */
[----:B------:R-:W-:Y:S01]  /*1690*/  IMAD R27, R5, R21, RZ ;  /* 0x00000015051b7224 */ /* 0x000fe200078e02ff */
[----:B------:R-:W-:Y:S01]  /*16a0*/  SHF.R.S32.HI R6, RZ, 0x1f, R21 ;  /* 0x0000001fff067819 */ /* 0x000fe20000011415 */
[----:B------:R-:W-:Y:S01]  /*16b0*/  ULDC.64 UR4, c[0x0][0x2b8] ;  /* 0x0000ae0000047ab9 */ /* 0x000fe20000000a00 */
[----:B------:R-:W-:-:S03]  /*16c0*/  IADD3.X R35, R7, UR6, RZ, P0, !PT ;  /* 0x0000000607237c10 */ /* 0x000fc600087fe4ff */
[C---:B------:R-:W-:Y:S02]  /*16d0*/  IMAD R6, R12.reuse, R6, R27 ;  /* 0x000000060c067224 */ /* 0x040fe400078e021b */
[----:B------:R-:W-:-:S04]  /*16e0*/  IMAD.WIDE.U32 R34, R12, R21, R34 ;  /* 0x000000150c227225 */ /* 0x000fc800078e0022 */
[----:B------:R-:W-:Y:S01]  /*16f0*/  IMAD.IADD R6, R35, 0x1, R6 ;  /* 0x0000000123067824 */ /* 0x000fe200078e0206 */
[----:B------:R-:W-:-:S04]  /*1700*/  LEA R20, P0, R34, UR4, 0x2 ;  /* 0x0000000422147c11 */ /* 0x000fc8000f8010ff */
[----:B------:R-:W-:-:S05]  /*1710*/  LEA.HI.X R21, R34, UR5, R6, 0x2, P0 ;  /* 0x0000000522157c11 */ /* 0x000fca00080f1406 */
[----:B------:R0:W5:Y:S04]  /*1720*/  LDG.E R20, desc[UR8][R20.64] ;  /* 0x0000000814147981 */ /* 0x000168000c1e1900 */
.L_x_153:
[----:B------:R-:W-:Y:S05]  /*1730*/  BSYNC B0 ;  /* 0x0000000000007941 */ /* 0x000fea0003800000 */
.L_x_152:
[----:B-----5:R1:W-:Y:S01]  /*1740*/  @!P1 STS [R17], R20 ;  /* 0x0000001411009388 */ /* 0x0203e20000000800 */
[----:B------:R-:W-:Y:S01]  /*1750*/  BSSY B0, `(.L_x_154) ;  /* 0x000000d000007945 */ /* 0x000fe20003800000 */
[----:B------:R-:W-:Y:S06]  /*1760*/  BAR.SYNC.DEFER_BLOCKING 0x0 ;  /* 0x0000000000007b1d */ /* 0x000fec0000010000 */
[----:B------:R-:W-:Y:S05]  /*1770*/  @P1 BRA `(.L_x_155) ;  /* 0x0000000000281947 */ /* 0x000fea0003800000 */
[----:B------:R-:W2:Y:S01]  /*1780*/  S2R R6, SR_CgaCtaId ;  /* 0x0000000000067919 */ /* 0x000ea20000008800 */
[----:B------:R-:W-:Y:S02]  /*1790*/  LEA.HI R8, R19, R18, RZ, 0x4 ;  /* 0x0000001213087211 */ /* 0x000fe400078f20ff */
[----:B------:R-:W-:Y:S02]  /*17a0*/  MOV R7, 0x400 ;  /* 0x0000040000077802 */ /* 0x000fe40000000f00 */
[----:B-1----:R-:W-:-:S05]  /*17b0*/  LOP3.LUT R17, R8, 0xfffffff0, RZ, 0xc0, !PT ;  /* 0xfffffff008117812 */ /* 0x002fca00078ec0ff */
[----:B------:R-:W-:Y:S01]  /*17c0*/  IMAD.IADD R17, R18, 0x1, -R17 ;  /* 0x0000000112117824 */ /* 0x000fe200078e0a11 */
[----:B--2---:R-:W-:Y:S02]  /*17d0*/  LEA R6, R6, R7, 0x18 ;  /* 0x0000000706067211 */ /* 0x004fe400078ec0ff */
[----:B------:R-:W-:-:S03]  /*17e0*/  SHF.R.S32.HI R7, RZ, 0x4, R8 ;  /* 0x00000004ff077819 */ /* 0x000fc60000011408 */
[----:B------:R-:W-:-:S04]  /*17f0*/  IMAD R6, R17, 0x24, R6 ;  /* 0x0000002411067824 */ /* 0x000fc800078e0206 */
[----:B------:R-:W-:-:S05]  /*1800*/  IMAD R6, R7, 0x4, R6 ;  /* 0x0000000407067824 */ /* 0x000fca00078e0206 */
[----:B------:R2:W3:Y:S02]  /*1810*/  LDS R29, [R6] ;  /* 0x00000000061d7984 */ /* 0x0004e40000000800 */
.L_x_155:
[----:B------:R-:W-:Y:S05]  /*1820*/  BSYNC B0 ;  /* 0x0000000000007941 */ /* 0x000fea0003800000 */
.L_x_154:
[----:B--23--:R-:W2:Y:S01]  /*1830*/  SHFL.BFLY PT, R6, R29, 0x8, 0x1f ;  /* 0x0d001f001d067f89 */ /* 0x00cea200000e0000 */
[----:B-1----:R-:W1:Y:S01]  /*1840*/  LDC R17, c[0x0][0x270] ;  /* 0x00009c00ff117b82 */ /* 0x002e620000000800 */
[----:B------:R-:W-:Y:S01]  /*1850*/  ISETP.GT.AND P5, PT, R3, RZ, PT ;  /* 0x000000ff0300720c */ /* 0x000fe20003fa4270 */
[----:B------:R-:W-:Y:S01]  /*1860*/  BSSY B1, `(.L_x_156) ;  /* 0x0000231000017945 */ /* 0x000fe20003800000 */
[----:B--2---:R-:W-:Y:S02]  /*1870*/  FMNMX.FTZ R7, R6, R29, !PT ;  /* 0x0000001d06077209 */ /* 0x004fe40007810000 */
[-C--:B-1----:R-:W-:Y:S02]  /*1880*/  IABS R27, R17.reuse ;  /* 0x00000011001b7213 */ /* 0x082fe40000000000 */
[----:B------:R-:W-:Y:S01]  /*1890*/  IABS R36, R17 ;  /* 0x0000001100247213 */ /* 0x000fe20000000000 */
[----:B------:R-:W1:Y:S01]  /*18a0*/  SHFL.BFLY PT, R8, R7, 0x4, 0x1f ;  /* 0x0c801f0007087f89 */ /* 0x000e6200000e0000 */
[----:B------:R-:W-:Y:S03]  /*18b0*/  I2F.U32.RP R26, R27 ;  /* 0x0000001b001a7306 */ /* 0x000fe60000209000 */
[----:B------:R-:W-:Y:S01]  /*18c0*/  IMAD.MOV R36, RZ, RZ, -R36 ;  /* 0x000000ffff247224 */ /* 0x000fe200078e0a24 */
[----:B-1----:R-:W-:-:S05]  /*18d0*/  FMNMX.FTZ R8, R7, R8, !PT ;  /* 0x0000000807087209 */ /* 0x002fca0007810000 */
[----:B0-----:R-:W0:Y:S02]  /*18e0*/  SHFL.BFLY PT, R21, R8, 0x2, 0x1f ;  /* 0x0c401f0008157f89 */ /* 0x001e2400000e0000 */
[----:B0-----:R-:W-:Y:S02]  /*18f0*/  FMNMX.FTZ R21, R8, R21, !PT ;  /* 0x0000001508157209 */ /* 0x001fe40007810000 */
[----:B------:R-:W0:Y:S03]  /*1900*/  I2F.RP R8, R31 ;  /* 0x0000001f00087306 */ /* 0x000e260000209400 */
[----:B------:R-:W1:Y:S05]  /*1910*/  SHFL.BFLY PT, R6, R21, 0x1, 0x1f ;  /* 0x0c201f0015067f89 */ /* 0x000e6a00000e0000 */
[----:B0-----:R-:W0:Y:S01]  /*1920*/  MUFU.RCP R8, R8 ;  /* 0x0000000800087308 */ /* 0x001e220000001000 */
[----:B-1----:R-:W-:-:S04]  /*1930*/  FMNMX.FTZ R6, R21, R6, !PT ;  /* 0x0000000615067209 */ /* 0x002fc80007810000 */
[----:B------:R-:W-:Y:S01]  /*1940*/  FSETP.NEU.FTZ.AND P0, PT, R6, -INF , PT ;  /* 0xff8000000600780b */ /* 0x000fe20003f1d000 */
[----:B0-----:R-:W-:-:S03]  /*1950*/  VIADD R34, R8, 0xffffffe ;  /* 0x0ffffffe08227836 */ /* 0x001fc60000000000 */
[----:B------:R-:W-:Y:S01]  /*1960*/  FSEL R20, R6, RZ, P0 ;  /* 0x000000ff06147208 */ /* 0x000fe20000000000 */
[----:B------:R0:W-:Y:S01]  /*1970*/  F2I.FTZ.U32.TRUNC.NTZ R35, R34 ;  /* 0x0000002200237305 */ /* 0x0001e2000021f000 */
[----:B------:R-:W-:-:S03]  /*1980*/  ISETP.GT.AND P0, PT, R2, RZ, PT ;  /* 0x000000ff0200720c */ /* 0x000fc60003f04270 */
[----:B------:R-:W-:-:S04]  /*1990*/  FADD.FTZ R30, -R20, R29 ;  /* 0x0000001d141e7221 */ /* 0x000fc80000010100 */
[----:B------:R-:W-:Y:S01]  /*19a0*/  FMUL.FTZ R30, R30, 1.4426950216293334961 ;  /* 0x3fb8aa3b1e1e7820 */ /* 0x000fe20000410000 */
[----:B------:R-:W1:Y:S01]  /*19b0*/  MUFU.RCP R6, R26 ;  /* 0x0000001a00067308 */ /* 0x000e620000001000 */
[----:B0-----:R-:W-:-:S07]  /*19c0*/  IMAD.MOV.U32 R34, RZ, RZ, RZ ;  /* 0x000000ffff227224 */ /* 0x001fce00078e00ff */
[----:B------:R-:W0:Y:S01]  /*19d0*/  MUFU.EX2 R30, R30 ;  /* 0x0000001e001e7308 */ /* 0x000e220000000800 */
[----:B-1----:R-:W-:Y:S01]  /*19e0*/  VIADD R38, R6, 0xffffffe ;  /* 0x0ffffffe06267836 */ /* 0x002fe20000000000 */
[----:B------:R-:W-:Y:S01]  /*19f0*/  IABS R26, R24 ;  /* 0x00000018001a7213 */ /* 0x000fe20000000000 */
[----:B------:R-:W-:-:S05]  /*1a00*/  IMAD.MOV R6, RZ, RZ, -R35 ;  /* 0x000000ffff067224 */ /* 0x000fca00078e0a23 */
[----:B------:R-:W1:Y:S01]  /*1a10*/  F2I.FTZ.U32.TRUNC.NTZ R39, R38 ;  /* 0x0000002600277305 */ /* 0x000e62000021f000 */
[----:B------:R-:W-:Y:S01]  /*1a20*/  IMAD R21, R6, R31, RZ ;  /* 0x0000001f06157224 */ /* 0x000fe200078e02ff */
[----:B------:R-:W-:Y:S01]  /*1a30*/  IABS R6, R3 ;  /* 0x0000000300067213 */ /* 0x000fe20000000000 */
[----:B0-----:R-:W0:Y:S02]  /*1a40*/  SHFL.BFLY PT, R7, R30, 0x8, 0x1f ;  /* 0x0d001f001e077f89 */ /* 0x001e2400000e0000 */
[----:B------:R-:W-:-:S04]  /*1a50*/  IMAD.HI.U32 R21, R35, R21, R34 ;  /* 0x0000001523157227 */ /* 0x000fc800078e0022 */
[----:B------:R-:W-:Y:S02]  /*1a60*/  IMAD.MOV R6, RZ, RZ, -R6 ;  /* 0x000000ffff067224 */ /* 0x000fe400078e0a06 */
[----:B------:R-:W-:-:S04]  /*1a70*/  IMAD.HI.U32 R21, R21, R26, RZ ;  /* 0x0000001a15157227 */ /* 0x000fc800078e00ff */
[----:B-1----:R-:W-:Y:S02]  /*1a80*/  IMAD.MOV R8, RZ, RZ, -R39 ;  /* 0x000000ffff087224 */ /* 0x002fe400078e0a27 */
[----:B------:R-:W-:Y:S02]  /*1a90*/  IMAD R6, R21, R6, R26 ;  /* 0x0000000615067224 */ /* 0x000fe400078e021a */
[----:B------:R-:W-:Y:S02]  /*1aa0*/  IMAD R35, R8, R27, RZ ;  /* 0x0000001b08237224 */ /* 0x000fe400078e02ff */
[----:B------:R-:W-:Y:S01]  /*1ab0*/  IMAD.MOV.U32 R38, RZ, RZ, RZ ;  /* 0x000000ffff267224 */ /* 0x000fe200078e00ff */
[----:B------:R-:W-:-:S03]  /*1ac0*/  ISETP.GT.U32.AND P1, PT, R31, R6, PT ;  /* 0x000000061f00720c */ /* 0x000fc60003f24070 */
[----:B------:R-:W-:-:S04]  /*1ad0*/  IMAD.HI.U32 R35, R39, R35, R38 ;  /* 0x0000002327237227 */ /* 0x000fc800078e0026 */
[----:B0-----:R-:W-:-:S05]  /*1ae0*/  FADD.FTZ R7, R30, R7 ;  /* 0x000000071e077221 */ /* 0x001fca0000010000 */
[----:B------:R-:W0:Y:S01]  /*1af0*/  SHFL.BFLY PT, R28, R7, 0x4, 0x1f ;  /* 0x0c801f00071c7f89 */ /* 0x000e2200000e0000 */
[----:B------:R-:W-:Y:S02]  /*1b00*/  @!P1 IMAD.IADD R6, R6, 0x1, -R31 ;  /* 0x0000000106069824 */ /* 0x000fe400078e0a1f */
[----:B------:R-:W-:Y:S01]  /*1b10*/  @!P1 VIADD R21, R21, 0x1 ;  /* 0x0000000115159836 */ /* 0x000fe20000000000 */
[----:B------:R-:W-:Y:S02]  /*1b20*/  ISETP.NE.AND P1, PT, R3, RZ, PT ;  /* 0x000000ff0300720c */ /* 0x000fe40003f25270 */
[----:B------:R-:W-:Y:S02]  /*1b30*/  ISETP.GE.U32.AND P4, PT, R6, R31, PT ;  /* 0x0000001f0600720c */ /* 0x000fe40003f86070 */
[----:B------:R-:W-:-:S11]  /*1b40*/  SHF.R.S32.HI R6, RZ, 0x1f, R2 ;  /* 0x0000001fff067819 */ /* 0x000fd60000011402 */
[----:B------:R-:W-:Y:S02]  /*1b50*/  @P4 VIADD R21, R21, 0x1 ;  /* 0x0000000115154836 */ /* 0x000fe40000000000 */
[----:B0-----:R-:W-:Y:S01]  /*1b60*/  FADD.FTZ R28, R7, R28 ;  /* 0x0000001c071c7221 */ /* 0x001fe20000010000 */
[----:B------:R-:W-:Y:S02]  /*1b70*/  IABS R7, R4 ;  /* 0x0000000400077213 */ /* 0x000fe40000000000 */
[----:B------:R-:W-:Y:S02]  /*1b80*/  LOP3.LUT R4, R4, R17, RZ, 0x3c, !PT ;  /* 0x0000001104047212 */ /* 0x000fe400078e3cff */
[----:B------:R-:W0:Y:S01]  /*1b90*/  SHFL.BFLY PT, R37, R28, 0x2, 0x1f ;  /* 0x0c401f001c257f89 */ /* 0x000e2200000e0000 */
[----:B------:R-:W-:-:S04]  /*1ba0*/  IMAD.HI.U32 R34, R35, R7, RZ ;  /* 0x0000000723227227 */ /* 0x000fc800078e00ff */
[----:B------:R-:W-:-:S04]  /*1bb0*/  IMAD.HI.U32 R35, R35, R26, RZ ;  /* 0x0000001a23237227 */ /* 0x000fc800078e00ff */
[-C--:B------:R-:W-:Y:S01]  /*1bc0*/  IMAD R30, R34, R36.reuse, R7 ;  /* 0x00000024221e7224 */ /* 0x080fe200078e0207 */
[----:B------:R-:W-:Y:S01]  /*1bd0*/  LEA.HI.SX32 R7, R2, 0x1, 0x1 ;  /* 0x0000000102077811 */ /* 0x000fe200078f0aff */
[----:B------:R-:W-:Y:S02]  /*1be0*/  IMAD R36, R35, R36, R26 ;  /* 0x0000002423247224 */ /* 0x000fe400078e021a */
[----:B------:R-:W-:Y:S01]  /*1bf0*/  @!P0 IMAD.MOV R7, RZ, RZ, R6 ;  /* 0x000000ffff078224 */ /* 0x000fe200078e0206 */
[C---:B------:R-:W-:Y:S01]  /*1c00*/  ISETP.GT.U32.AND P3, PT, R27.reuse, R30, PT ;  /* 0x0000001e1b00720c */ /* 0x040fe20003f64070 */
[----:B------:R-:W1:Y:S01]  /*1c10*/  LDC.U8 R26, c[0x0][0x3d9] ;  /* 0x0000f640ff1a7b82 */ /* 0x000e620000000000 */
[----:B------:R-:W-:Y:S02]  /*1c20*/  ISETP.GT.U32.AND P2, PT, R27, R36, PT ;  /* 0x000000241b00720c */ /* 0x000fe40003f44070 */
[----:B------:R-:W-:Y:S01]  /*1c30*/  LEA.HI.SX32 R6, R3, 0x1, 0x1 ;  /* 0x0000000103067811 */ /* 0x000fe200078f0aff */
[----:B0-----:R-:W-:Y:S01]  /*1c40*/  FADD.FTZ R37, R28, R37 ;  /* 0x000000251c257221 */ /* 0x001fe20000010000 */
[----:B------:R-:W-:-:S07]  /*1c50*/  LOP3.LUT R28, R24, R31, RZ, 0x3c, !PT ;  /* 0x0000001f181c7212 */ /* 0x000fce00078e3cff */
[--C-:B------:R-:W-:Y:S01]  /*1c60*/  @!P3 IMAD.IADD R30, R30, 0x1, -R27.reuse ;  /* 0x000000011e1eb824 */ /* 0x100fe200078e0a1b */
[----:B------:R-:W-:Y:S01]  /*1c70*/  LOP3.LUT R24, R24, R17, RZ, 0x3c, !PT ;  /* 0x0000001118187212 */ /* 0x000fe200078e3cff */
[----:B------:R-:W0:Y:S01]  /*1c80*/  SHFL.BFLY PT, R8, R37, 0x1, 0x1f ;  /* 0x0c201f0025087f89 */ /* 0x000e2200000e0000 */
[----:B------:R-:W-:Y:S01]  /*1c90*/  ISETP.GE.AND P0, PT, R28, RZ, PT ;  /* 0x000000ff1c00720c */ /* 0x000fe20003f06270 */
[----:B------:R-:W-:Y:S01]  /*1ca0*/  @!P2 IMAD.IADD R36, R36, 0x1, -R27 ;  /* 0x000000012424a824 */ /* 0x000fe200078e0a1b */
[----:B------:R-:W-:Y:S01]  /*1cb0*/  SHF.R.S32.HI R28, RZ, 0x1f, R3 ;  /* 0x0000001fff1c7819 */ /* 0x000fe20000011403 */
[----:B------:R-:W-:Y:S01]  /*1cc0*/  @!P3 VIADD R34, R34, 0x1 ;  /* 0x000000012222b836 */ /* 0x000fe20000000000 */
[-C--:B------:R-:W-:Y:S01]  /*1cd0*/  ISETP.GE.U32.AND P4, PT, R30, R27.reuse, PT ;  /* 0x0000001b1e00720c */ /* 0x080fe20003f86070 */
[----:B------:R-:W-:Y:S01]  /*1ce0*/  @!P2 VIADD R35, R35, 0x1 ;  /* 0x000000012323a836 */ /* 0x000fe20000000000 */
[----:B------:R-:W-:Y:S01]  /*1cf0*/  ISETP.GE.AND P3, PT, R24, RZ, PT ;  /* 0x000000ff1800720c */ /* 0x000fe20003f66270 */
[----:B------:R-:W-:Y:S01]  /*1d00*/  @!P5 IMAD.MOV R6, RZ, RZ, R28 ;  /* 0x000000ffff06d224 */ /* 0x000fe200078e021c */
[----:B------:R-:W-:Y:S01]  /*1d10*/  ISETP.GE.U32.AND P5, PT, R36, R27, PT ;  /* 0x0000001b2400720c */ /* 0x000fe20003fa6070 */
[----:B------:R-:W-:Y:S01]  /*1d20*/  IMAD.MOV.U32 R28, RZ, RZ, 0x7f800000 ;  /* 0x7f800000ff1c7424 */ /* 0x000fe200078e00ff */
[----:B-1----:R-:W-:-:S03]  /*1d30*/  ISETP.NE.AND P2, PT, R26, RZ, PT ;  /* 0x000000ff1a00720c */ /* 0x002fc60003f45270 */
[----:B------:R-:W-:Y:S01]  /*1d40*/  @!P0 IMAD.MOV R21, RZ, RZ, -R21 ;  /* 0x000000ffff158224 */ /* 0x000fe200078e0a15 */
[----:B------:R-:W-:Y:S02]  /*1d50*/  @!P1 LOP3.LUT R21, RZ, R31, RZ, 0x33, !PT ;  /* 0x0000001fff159212 */ /* 0x000fe400078e33ff */
[----:B------:R-:W-:Y:S01]  /*1d60*/  ISETP.GE.AND P1, PT, R4, RZ, PT ;  /* 0x000000ff0400720c */ /* 0x000fe20003f26270 */
[----:B------:R-:W-:Y:S01]  /*1d70*/  @P4 VIADD R34, R34, 0x1 ;  /* 0x0000000122224836 */ /* 0x000fe20000000000 */
[C---:B------:R-:W-:Y:S02]  /*1d80*/  LOP3.LUT P4, RZ, R18.reuse, 0xf, RZ, 0xc0, !PT ;  /* 0x0000000f12ff7812 */ /* 0x040fe4000788c0ff */
[----:B------:R-:W-:Y:S01]  /*1d90*/  LOP3.LUT R31, RZ, R17, RZ, 0x33, !PT ;  /* 0x00000011ff1f7212 */ /* 0x000fe200078e33ff */
[----:B------:R-:W-:Y:S01]  /*1da0*/  @P5 VIADD R35, R35, 0x1 ;  /* 0x0000000123235836 */ /* 0x000fe20000000000 */
[----:B------:R-:W-:Y:S01]  /*1db0*/  ISETP.GT.OR P4, PT, R18, 0x7f, P4 ;  /* 0x0000007f1200780c */ /* 0x000fe20002784670 */
[----:B0-----:R-:W-:Y:S01]  /*1dc0*/  FADD.FTZ R8, R37, R8 ;  /* 0x0000000825087221 */ /* 0x001fe20000010000 */
[----:B------:R-:W-:Y:S01]  /*1dd0*/  ISETP.NE.AND P5, PT, R17, RZ, PT ;  /* 0x000000ff1100720c */ /* 0x000fe20003fa5270 */
[----:B------:R-:W-:Y:S01]  /*1de0*/  IMAD.MOV.U32 R4, RZ, RZ, R35 ;  /* 0x000000ffff047224 */ /* 0x000fe200078e0023 */
[----:B------:R-:W-:-:S02]  /*1df0*/  SEL R9, R9, 0x1, !P2 ;  /* 0x0000000109097807 */ /* 0x000fc40005000000 */
[----:B------:R-:W-:Y:S01]  /*1e00*/  FSETP.NE.FTZ.AND P0, PT, R8, RZ, PT ;  /* 0x000000ff0800720b */ /* 0x000fe20003f15000 */
[----:B------:R-:W-:Y:S01]  /*1e10*/  @!P1 IMAD.MOV R34, RZ, RZ, -R34 ;  /* 0x000000ffff229224 */ /* 0x000fe200078e0a22 */
[----:B------:R-:W-:Y:S01]  /*1e20*/  ISETP.LT.U32.AND P1, PT, R22, R21, PT ;  /* 0x000000151600720c */ /* 0x000fe20003f21070 */
[----:B------:R-:W-:Y:S01]  /*1e30*/  @!P3 IMAD.MOV R4, RZ, RZ, -R4 ;  /* 0x000000ffff04b224 */ /* 0x000fe200078e0a04 */
[----:B------:R-:W-:Y:S02]  /*1e40*/  SHF.R.S32.HI R35, RZ, 0x1f, R21 ;  /* 0x0000001fff237819 */ /* 0x000fe40000011415 */
[C---:B------:R-:W-:Y:S02]  /*1e50*/  SEL R34, R31.reuse, R34, !P5 ;  /* 0x000000221f227207 */ /* 0x040fe40006800000 */
[----:B------:R-:W-:Y:S02]  /*1e60*/  SEL R24, R31, R4, !P5 ;  /* 0x000000041f187207 */ /* 0x000fe40006800000 */
[----:B------:R-:W-:Y:S01]  /*1e70*/  ISETP.LT.AND.EX P1, PT, R23, R35, PT, P1 ;  /* 0x000000231700720c */ /* 0x000fe20003f21310 */
[----:B------:R-:W-:-:S02]  /*1e80*/  IMAD R4, R34, R9, RZ ;  /* 0x0000000922047224 */ /* 0x000fc400078e02ff */
[----:B------:R0:W1:Y:S01]  /*1e90*/  @P0 MUFU.LG2 R27, R8 ;  /* 0x00000008001b0308 */ /* 0x0000620000000c00 */
[----:B------:R-:W-:Y:S01]  /*1ea0*/  IMAD R31, R24, R9, RZ ;  /* 0x00000009181f7224 */ /* 0x000fe200078e02ff */
[----:B------:R-:W-:Y:S01]  /*1eb0*/  SEL R9, R22, R21, P1 ;  /* 0x0000001516097207 */ /* 0x000fe20000800000 */
[----:B------:R-:W-:Y:S02]  /*1ec0*/  IMAD R7, R7, R4, RZ ;  /* 0x0000000407077224 */ /* 0x000fe400078e02ff */
[----:B------:R-:W-:Y:S01]  /*1ed0*/  IMAD R6, R31, R6, RZ ;  /* 0x000000061f067224 */ /* 0x000fe200078e02ff */
[----:B0-----:R-:W-:Y:S01]  /*1ee0*/  SEL R8, R23, R35, P1 ;  /* 0x0000002317087207 */ /* 0x001fe20000800000 */
[----:B-1----:R-:W-:Y:S01]  /*1ef0*/  @P0 FFMA.FTZ R28, R27, 0.69314718246459960938, R20 ;  /* 0x3f3172181b1c0823 */ /* 0x002fe20000010014 */
[----:B------:R-:W-:Y:S06]  /*1f00*/  @P4 BRA `(.L_x_157) ;  /* 0x0000001c00184947 */ /* 0x000fec0003800000 */
[----:B------:R-:W-:Y:S01]  /*1f10*/  ULDC.U8 UR4, c[0x0][0x3d8] ;  /* 0x0000f60000047ab9 */ /* 0x000fe20000000000 */
[----:B------:R-:W-:Y:S02]  /*1f20*/  LEA.HI R4, R19, R18, RZ, 0x4 ;  /* 0x0000001213047211 */ /* 0x000fe400078f20ff */
[----:B------:R-:W-:Y:S02]  /*1f30*/  ISETP.NE.AND P1, PT, RZ, UR4, PT ;  /* 0x00000004ff007c0c */ /* 0x000fe4000bf25270 */
[----:B------:R-:W-:-:S04]  /*1f40*/  SHF.R.S32.HI R4, RZ, 0x4, R4 ;  /* 0x00000004ff047819 */ /* 0x000fc80000011404 */
[----:B------:R-:W-:-:S04]  /*1f50*/  IADD3 R30, P0, R4, UR7, RZ ;  /* 0x00000007041e7c10 */ /* 0x000fc8000ff1e0ff */
[----:B------:R-:W-:-:S03]  /*1f60*/  LEA.HI.X.SX32 R31, R4, UR6, 0x1, P0 ;  /* 0x00000006041f7c11 */ /* 0x000fc600080f0eff */
[----:B------:R-:W-:Y:S06]  /*1f70*/  @!P1 BRA `(.L_x_158) ;  /* 0x0000001800ec9947 */ /* 0x000fec0003800000 */
        /* <DEDUP_REMOVED lines=41> */
.L_x_160:
        /* <DEDUP_REMOVED lines=22> */
.L_x_161:
[----:B------:R-:W-:Y:S05]  /*2370*/  BSYNC B0 ;  /* 0x0000000000007941 */ /* 0x000fea0003800000 */
.L_x_159:
[----:B------:R-:W-:Y:S01]  /*2380*/  LOP3.LUT R19, R17, R0, RZ, 0xfc, !PT ;  /* 0x0000000011137212 */ /* 0x000fe200078efcff */
[----:B------:R-:W-:Y:S03]  /*2390*/  BSSY B0, `(.L_x_162) ;  /* 0x0000028000007945 */ /* 0x000fe60003800000 */
[----:B------:R-:W-:-:S13]  /*23a0*/  ISETP.NE.U32.AND P0, PT, R19, RZ, PT ;  /* 0x000000ff1300720c */ /* 0x000fda0003f05070 */
[----:B------:R-:W-:Y:S05]  /*23b0*/  @!P0 BRA `(.L_x_163) ;  /* 0x00000000003c8947 */ /* 0x000fea0003800000 */
[----:B------:R-:W-:Y:S01]  /*23c0*/  IMAD.MOV.U32 R24, RZ, RZ, R25 ;  /* 0x000000ffff187224 */ /* 0x000fe200078e0019 */
[----:B------:R-:W-:Y:S02]  /*23d0*/  MOV R23, R0 ;  /* 0x0000000000177202 */ /* 0x000fe40000000f00 */
[----:B------:R-:W-:Y:S02]  /*23e0*/  MOV R22, 0x2400 ;  /* 0x0000240000167802 */ /* 0x000fe40000000f00 */
[----:B------:R-:W-:Y:S05]  /*23f0*/  CALL.REL.NOINC `($__internal_3_$__cuda_sm20_div_s64) ;  /* 0x0000002000547944 */ /* 0x000fea0003c00000 */
        /* <DEDUP_REMOVED lines=11> */
.L_x_163:
        /* <DEDUP_REMOVED lines=22> */
.L_x_164:
[----:B------:R-:W-:Y:S05]  /*2610*/  BSYNC B0 ;  /* 0x0000000000007941 */ /* 0x000fea0003800000 */
.L_x_162:
        /* <DEDUP_REMOVED lines=11> */
[----:B------:R-:W-:Y:S05]  /*26d0*/  CALL.REL.NOINC `($__internal_3_$__cuda_sm20_div_s64) ;  /* 0x0000001c009c7944 */ /* 0x000fea0003c00000 */
[----:B------:R-:W-:-:S04]  /*26e0*/  IADD3 R17, P0, RZ, -R20, RZ ;  /* 0x80000014ff117210 */ /* 0x000fc80007f1e0ff */
[----:B------:R-:W-:Y:S01]  /*26f0*/  IADD3.X R18, RZ, ~R21, RZ, P0, !PT ;  /* 0x80000015ff127210 */ /* 0x000fe200007fe4ff */
[----:B------:R-:W-:-:S04]  /*2700*/  IMAD.WIDE.U32 R36, R5, R17, R36 ;  /* 0x0000001105247225 */ /* 0x000fc800078e0024 */
[----:B------:R-:W-:-:S04]  /*2710*/  IMAD R18, R18, R5, RZ ;  /* 0x0000000512127224 */ /* 0x000fc800078e02ff */
[----:B------:R-:W-:-:S05]  /*2720*/  IMAD R4, R4, R17, R18 ;  /* 0x0000001104047224 */ /* 0x000fca00078e0212 */
[----:B------:R-:W-:Y:S01]  /*2730*/  IADD3 R4, R37, R4, RZ ;  /* 0x0000000425047210 */ /* 0x000fe20007ffe0ff */
[----:B------:R-:W-:Y:S05]  /*2740*/  BRA `(.L_x_167) ;  /* 0x0000000000587947 */ /* 0x000fea0003800000 */
.L_x_166:
        /* <DEDUP_REMOVED lines=22> */
.L_x_167:
[----:B------:R-:W-:Y:S05]  /*28b0*/  BSYNC B0 ;  /* 0x0000000000007941 */ /* 0x000fea0003800000 */
.L_x_165:
        /* <DEDUP_REMOVED lines=38> */
[----:B------:R-:W-:Y:S05]  /*2b20*/  CALL.REL.NOINC `($__internal_3_$__cuda_sm20_div_s64) ;  /* 0x0000001800887944 */ /* 0x000fea0003c00000 */
        /* <DEDUP_REMOVED lines=12> */
.L_x_169:
[----:B------:R-:W0:Y:S01]  /*2bf0*/  I2F.U32.RP R20, R40 ;  /* 0x0000002800147306 */ /* 0x000e220000209000 */
[----:B------:R-:W-:Y:S01]  /*2c00*/  ISETP.NE.U32.AND P0, PT, R40, RZ, PT ;  /* 0x000000ff2800720c */ /* 0x000fe20003f05070 */
[----:B------:R-:W-:-:S06]  /*2c10*/  IMAD.MOV.U32 R41, RZ, RZ, RZ ;  /* 0x000000ffff297224 */ /* 0x000fcc00078e00ff */
        /* <DEDUP_REMOVED lines=20> */
.L_x_170:
[----:B------:R-:W-:Y:S05]  /*2d60*/  BSYNC B0 ;  /* 0x0000000000007941 */ /* 0x000fea0003800000 */
.L_x_168:
        /* <DEDUP_REMOVED lines=19> */
.L_x_172:
        /* <DEDUP_REMOVED lines=22> */
.L_x_173:
[----:B------:R-:W-:Y:S05]  /*3000*/  BSYNC B0 ;  /* 0x0000000000007941 */ /* 0x000fea0003800000 */
.L_x_171:
        /* <DEDUP_REMOVED lines=20> */
.L_x_175:
        /* <DEDUP_REMOVED lines=23> */
.L_x_176:
[----:B------:R-:W-:Y:S05]  /*32c0*/  BSYNC B0 ;  /* 0x0000000000007941 */ /* 0x000fea0003800000 */
.L_x_174:
[----:B------:R-:W-:Y:S01]  /*32d0*/  LOP3.LUT R19, R41, R10, RZ, 0xfc, !PT ;  /* 0x0000000a29137212 */ /* 0x000fe200078efcff */
[----:B------:R-:W-:Y:S01]  /*32e0*/  ULDC UR4, c[0x0][0x2c4] ;  /* 0x0000b10000047ab9 */ /* 0x000fe20000000800 */
[----:B------:R-:W-:Y:S01]  /*32f0*/  SHF.R.S32.HI R18, RZ, 0x1f, R7 ;  /* 0x0000001fff127819 */ /* 0x000fe20000011407 */
[-C--:B------:R-:W-:Y:S01]  /*3300*/  IMAD R17, R21, R7.reuse, RZ ;  /* 0x0000000715117224 */ /* 0x080fe200078e02ff */
[----:B------:R-:W-:Y:S01]  /*3310*/  ISETP.NE.U32.AND P0, PT, R19, RZ, PT ;  /* 0x000000ff1300720c */ /* 0x000fe20003f05070 */
[----:B------:R-:W-:Y:S01]  /*3320*/  IMAD R44, R25, UR4, RZ ;  /* 0x00000004192c7c24 */ /* 0x000fe2000f8e02ff */
[----:B------:R-:W-:Y:S01]  /*3330*/  SHF.R.S32.HI R21, RZ, 0x1f, R2 ;  /* 0x0000001fff157819 */ /* 0x000fe20000011402 */
[----:B------:R-:W-:Y:S01]  /*3340*/  IMAD.WIDE.U32 R42, R20, R7, RZ ;  /* 0x00000007142a7225 */ /* 0x000fe200078e00ff */
[----:B------:R-:W-:Y:S03]  /*3350*/  BSSY B0, `(.L_x_177) ;  /* 0x0000036000007945 */ /* 0x000fe60003800000 */
[----:B------:R-:W-:Y:S01]  /*3360*/  IMAD R7, R18, R20, R17 ;  /* 0x0000001412077224 */ /* 0x000fe200078e0211 */
[----:B------:R-:W-:Y:S01]  /*3370*/  SHF.R.S32.HI R17, RZ, 0x1f, R44 ;  /* 0x0000001fff117819 */ /* 0x000fe2000001142c */
[----:B------:R-:W-:-:S02]  /*3380*/  IMAD R13, R13, R2, RZ ;  /* 0x000000020d0d7224 */ /* 0x000fc400078e02ff */
[----:B------:R-:W-:Y:S01]  /*3390*/  IMAD R18, R15, R44, RZ ;  /* 0x0000002c0f127224 */ /* 0x000fe200078e02ff */
[----:B------:R-:W-:Y:S01]  /*33a0*/  IADD3 R7, R43, R7, RZ ;  /* 0x000000072b077210 */ /* 0x000fe20007ffe0ff */
[----:B------:R-:W-:Y:S02]  /*33b0*/  IMAD R13, R21, R14, R13 ;  /* 0x0000000e150d7224 */ /* 0x000fe400078e020d */
        /* <DEDUP_REMOVED lines=24> */
.L_x_178:
        /* <DEDUP_REMOVED lines=23> */
.L_x_179:
[----:B------:R-:W-:Y:S05]  /*36b0*/  BSYNC B0 ;  /* 0x0000000000007941 */ /* 0x000fea0003800000 */
.L_x_177:
        /* <DEDUP_REMOVED lines=26> */
.L_x_181:
        /* <DEDUP_REMOVED lines=23> */
.L_x_182:
[----:B------:R-:W-:Y:S05]  /*39d0*/  BSYNC B0 ;  /* 0x0000000000007941 */ /* 0x000fea0003800000 */
.L_x_180:
[----:B------:R-:W-:Y:S01]  /*39e0*/  IADD3 R31, P1, P0, R36, R32, R30 ;  /* 0x00000020241f7210 */ /* 0x000fe2000783e01e */
[----:B------:R-:W-:-:S03]  /*39f0*/  ULDC.64 UR4, c[0x0][0x2b0] ;  /* 0x0000ac0000047ab9 */ /* 0x000fc60000000a00 */
[----:B------:R-:W-:Y:S02]  /*3a00*/  IADD3 R31, P3, P2, R42, R31, R44 ;  /* 0x0000001f2a1f7210 */ /* 0x000fe40007a7e02c */
[----:B------:R-:W-:Y:S01]  /*3a10*/  IADD3.X R0, R4, R5, R0, P1, P0 ;  /* 0x0000000504007210 */ /* 0x000fe20000fe0400 */
[----:B------:R-:W-:Y:S01]  /*3a20*/  IMAD R5, R21, R6, RZ ;  /* 0x0000000615057224 */ /* 0x000fe200078e02ff */
[----:B------:R-:W-:Y:S02]  /*3a30*/  IADD3 R14, P1, P0, R46, R31, R14 ;  /* 0x0000001f2e0e7210 */ /* 0x000fe4000783e00e */
[----:B------:R-:W-:Y:S02]  /*3a40*/  IADD3.X R0, R7, R0, R2, P3, P2 ;  /* 0x0000000007007210 */ /* 0x000fe40001fe4402 */
[----:B------:R-:W-:Y:S02]  /*3a50*/  SHF.R.S32.HI R2, RZ, 0x1f, R6 ;  /* 0x0000001fff027819 */ /* 0x000fe40000011406 */
[----:B------:R-:W-:-:S02]  /*3a60*/  IADD3.X R15, R10, R0, R13, P1, P0 ;  /* 0x000000000a0f7210 */ /* 0x000fc40000fe040d */
[----:B------:R-:W-:Y:S01]  /*3a70*/  SHF.R.S32.HI R0, RZ, 0x1f, R3 ;  /* 0x0000001fff007819 */ /* 0x000fe20000011403 */
[-C--:B------:R-:W-:Y:S02]  /*3a80*/  IMAD R2, R2, R20.reuse, R5 ;  /* 0x0000001402027224 */ /* 0x080fe400078e0205 */
[----:B------:R-:W-:-:S04]  /*3a90*/  IMAD.WIDE.U32 R14, R6, R20, R14 ;  /* 0x00000014060e7225 */ /* 0x000fc800078e000e */
[----:B------:R-:W-:Y:S02]  /*3aa0*/  IMAD R5, R8, R3, RZ ;  /* 0x0000000308057224 */ /* 0x000fe400078e02ff */
        /* <DEDUP_REMOVED lines=8> */
.L_x_158:
[----:B------:R-:W-:Y:S02]  /*3b30*/  ULDC.64 UR4, c[0x0][0x2b0] ;  /* 0x0000ac0000047ab9 */ /* 0x000fe40000000a00 */
[----:B------:R-:W-:-:S04]  /*3b40*/  LEA R2, P0, R30, UR4, 0x2 ;  /* 0x000000041e027c11 */ /* 0x000fc8000f8010ff */
[----:B------:R-:W-:-:S05]  /*3b50*/  LEA.HI.X R3, R30, UR5, R31, 0x2, P0 ;  /* 0x000000051e037c11 */ /* 0x000fca00080f141f */
[----:B------:R0:W-:Y:S04]  /*3b60*/  STG.E desc[UR8][R2.64], R28 ;  /* 0x0000001c02007986 */ /* 0x0001e8000c101908 */
.L_x_157:
[----:B------:R-:W-:Y:S05]  /*3b70*/  BSYNC B1 ;  /* 0x0000000000017941 */ /* 0x000fea0003800000 */
.L_x_156:
[----:B------:R-:W2:Y:S01]  /*3b80*/  S2R R0, SR_TID.X ;  /* 0x0000000000007919 */ /* 0x000ea20000002100 */
[----:B01----:R-:W0:Y:S01]  /*3b90*/  LDC R3, c[0x0][0x3c4] ;  /* 0x0000f100ff037b82 */ /* 0x003e220000000800 */
[----:B------:R-:W-:Y:S01]  /*3ba0*/  BSSY B0, `(.L_x_183) ;  /* 0x0000012000007945 */ /* 0x000fe20003800000 */
[----:B--2---:R-:W-:-:S04]  /*3bb0*/  SHF.R.S32.HI R13, RZ, 0x1f, R0 ;  /* 0x0000001fff0d7819 */ /* 0x004fc80000011400 */
[----:B------:R-:W-:-:S04]  /*3bc0*/  LEA.HI R13, R13, R0, RZ, 0x4 ;  /* 0x000000000d0d7211 */ /* 0x000fc800078f20ff */
[----:B------:R-:W-:-:S05]  /*3bd0*/  LOP3.LUT R5, R13, 0xfffffff0, RZ, 0xc0, !PT ;  /* 0xfffffff00d057812 */ /* 0x000fca00078ec0ff */
[----:B------:R-:W-:-:S05]  /*3be0*/  IMAD.IADD R16, R0, 0x1, -R5 ;  /* 0x0000000100107824 */ /* 0x000fca00078e0a05 */
[----:B0-----:R-:W-:-:S04]  /*3bf0*/  ISETP.GE.AND P0, PT, R16, R3, PT ;  /* 0x000000031000720c */ /* 0x001fc80003f06270 */
[----:B------:R-:W-:-:S13]  /*3c00*/  ISETP.LT.AND P0, PT, R0, 0x80, !P0 ;  /* 0x000000800000780c */ /* 0x000fda0004701270 */
[----:B------:R-:W-:Y:S05]  /*3c10*/  @!P0 BRA `(.L_x_184) ;  /* 0x0000000000288947 */ /* 0x000fea0003800000 */
[----:B------:R-:W0:Y:S01]  /*3c20*/  S2R R0, SR_CgaCtaId ;  /* 0x0000000000007919 */ /* 0x000e220000008800 */
[----:B------:R-:W-:Y:S01]  /*3c30*/  FADD.FTZ R2, -R28, R29 ;  /* 0x0000001d1c027221 */ /* 0x000fe20000010100 */
[----:B------:R-:W-:-:S03]  /*3c40*/  MOV R5, 0x400 ;  /* 0x0000040000057802 */ /* 0x000fc60000000f00 */
[----:B------:R-:W-:-:S06]  /*3c50*/  FMUL.FTZ R2, R2, 1.4426950216293334961 ;  /* 0x3fb8aa3b02027820 */ /* 0x000fcc0000410000 */
[----:B------:R-:W1:Y:S01]  /*3c60*/  MUFU.EX2 R2, R2 ;  /* 0x0000000200027308 */ /* 0x000e620000000800 */
[----:B0-----:R-:W-:-:S05]  /*3c70*/  LEA R5, R0, R5, 0x18 ;  /* 0x0000000500057211 */ /* 0x001fca00078ec0ff */
[----:B------:R-:W-:Y:S01]  /*3c80*/  IMAD R0, R16, 0x24, R5 ;  /* 0x0000002410007824 */ /* 0x000fe200078e0205 */
[----:B------:R-:W-:-:S04]  /*3c90*/  SHF.R.S32.HI R5, RZ, 0x4, R13 ;  /* 0x00000004ff057819 */ /* 0x000fc8000001140d */
[----:B------:R-:W-:-:S05]  /*3ca0*/  LEA R5, R5, R0, 0x2 ;  /* 0x0000000005057211 */ /* 0x000fca00078e10ff */
[----:B-1----:R0:W-:Y:S02]  /*3cb0*/  STS [R5], R2 ;  /* 0x0000000205007388 */ /* 0x0021e40000000800 */
.L_x_184:
[----:B------:R-:W-:Y:S05]  /*3cc0*/  BSYNC B0 ;  /* 0x0000000000007941 */ /* 0x000fea0003800000 */
.L_x_183:
[----:B------:R-:W-:Y:S01]  /*3cd0*/  BAR.SYNC.DEFER_BLOCKING 0x0 ;  /* 0x0000000000007b1d */ /* 0x000fe20000010000 */
[----:B------:R-:W-:Y:S02]  /*3ce0*/  ISETP.GE.AND P0, PT, R3, 0x1, PT ;  /* 0x000000010300780c */ /* 0x000fe40003f06270 */
[----:B0-----:R-:W-:Y:S01]  /*3cf0*/  CS2R R2, SRZ ;  /* 0x0000000000027805 */ /* 0x001fe2000001ff00 */
[----:B------:R-:W-:Y:S01]  /*3d00*/  IMAD.MOV.U32 R5, RZ, RZ, RZ ;  /* 0x000000ffff057224 */ /* 0x000fe200078e00ff */
[----:B------:R-:W-:Y:S01]  /*3d10*/  SHF.R.S32.HI R13, RZ, 0x4, R13 ;  /* 0x00000004ff0d7819 */ /* 0x000fe2000001140d */
[----:B------:R-:W-:Y:S02]  /*3d20*/  IMAD.MOV.U32 R0, RZ, RZ, RZ ;  /* 0x000000ffff007224 */ /* 0x000fe400078e00ff */
[----:B------:R-:W-:-:S06]  /*3d30*/  IMAD.SHL.U32 R16, R16, 0x4, RZ ;  /* 0x0000000410107824 */ /* 0x000fcc00078e00ff */
[----:B------:R-:W-:Y:S05]  /*3d40*/  @!P0 BRA `(.L_x_185) ;  /* 0x0000000000a88947 */ /* 0x000fea0003800000 */
[----:B------:R-:W0:Y:S01]  /*3d50*/  S2UR UR6, SR_CgaCtaId ;  /* 0x00000000000679c3 */ /* 0x000e220000008800 */
[----:B------:R-:W-:Y:S01]  /*3d60*/  ULDC UR10, c[0x0][0x2dc] ;  /* 0x0000b700000a7ab9 */ /* 0x000fe20000000800 */
[----:B------:R-:W-:Y:S01]  /*3d70*/  IMAD R15, R13, 0x40, R16 ;  /* 0x000000400d0f7824 */ /* 0x000fe200078e0210 */
        /* <DEDUP_REMOVED lines=20> */
.L_x_188:
        /* <DEDUP_REMOVED lines=9> */
[----:B------:R1:W5:Y:S02]  /*3f50*/  @!P0 LDG.E.128 R8, desc[UR8][R14.64] ;  /* 0x000000080e088981 */ /* 0x000364000c1e1d00 */
.L_x_187:
[----:B------:R-:W-:Y:S05]  /*3f60*/  BSYNC B0 ;  /* 0x0000000000007941 */ /* 0x000fea0003800000 */
.L_x_186:
[----:B-1----:R-:W-:Y:S01]  /*3f70*/  IADD3 R14, P0, R18, R14, RZ ;  /* 0x0000000e120e7210 */ /* 0x002fe20007f1e0ff */
[----:B--2--5:R-:W-:Y:S01]  /*3f80*/  FFMA.FTZ R3, R4, R8, R3 ;  /* 0x0000000804037223 */ /* 0x024fe20000010003 */
[----:B0-----:R-:W-:Y:S01]  /*3f90*/  IADD3 R6, R6, 0x24, RZ ;  /* 0x0000002406067810 */ /* 0x001fe20007ffe0ff */
[C---:B------:R-:W-:Y:S01]  /*3fa0*/  FFMA.FTZ R0, R4.reuse, R9, R0 ;  /* 0x0000000904007223 */ /* 0x040fe20000010000 */
[C---:B------:R-:W-:Y:S01]  /*3fb0*/  FFMA.FTZ R5, R4.reuse, R10, R5 ;  /* 0x0000000a04057223 */ /* 0x040fe20000010005 */
[----:B------:R-:W-:Y:S01]  /*3fc0*/  IADD3.X R15, R19, R15, RZ, P0, !PT ;  /* 0x0000000f130f7210 */ /* 0x000fe200007fe4ff */
[----:B------:R-:W-:Y:S01]  /*3fd0*/  FFMA.FTZ R2, R4, R11, R2 ;  /* 0x0000000b04027223 */ /* 0x000fe20000010002 */
[----:B------:R-:W-:Y:S06]  /*3fe0*/  @!P1 BRA `(.L_x_188) ;  /* 0xfffffffc00b49947 */ /* 0x000fec000383ffff */
.L_x_185:
        /* <DEDUP_REMOVED lines=18> */
[----:B0-----:R-:W-:-:S06]  /*4110*/  VIADD R14, R14, 0xffffffe ;  /* 0x0ffffffe0e0e7836 */ /* 0x001fcc0000000000 */
[----:B------:R-:W0:Y:S02]  /*4120*/  F2I.FTZ.U32.TRUNC.NTZ R7, R14 ;  /* 0x0000000e00077305 */ /* 0x000e24000021f000 */
[----:B0-----:R-:W-:-:S04]  /*4130*/  IMAD.MOV R6, RZ, RZ, -R7 ;  /* 0x000000ffff067224 */ /* 0x001fc800078e0a07 */
[----:B------:R-:W-:Y:S01]  /*4140*/  IMAD R11, R6, R9, RZ ;  /* 0x00000009060b7224 */ /* 0x000fe200078e02ff */
[----:B------:R-:W-:-:S10]  /*4150*/  HFMA2.MMA R6, -RZ, RZ, 0, 0 ;  /* 0x00000000ff067435 */ /* 0x000fd400000001ff */
[----:B------:R-:W-:Y:S01]  /*4160*/  IMAD.HI.U32 R11, R7, R11, R6 ;  /* 0x0000000b070b7227 */ /* 0x000fe200078e0006 */
[----:B------:R-:W-:-:S04]  /*4170*/  IABS R7, R8 ;  /* 0x0000000800077213 */ /* 0x000fc80000000000 */
[----:B------:R-:W0:Y:S01]  /*4180*/  I2F.RP R6, R7 ;  /* 0x0000000700067306 */ /* 0x000e220000209400 */
[----:B------:R-:W-:-:S04]  /*4190*/  IMAD.HI.U32 R11, R11, R12, RZ ;  /* 0x0000000c0b0b7227 */ /* 0x000fc800078e00ff */
[----:B------:R-:W-:-:S05]  /*41a0*/  IMAD R10, R11, R10, R12 ;  /* 0x0000000a0b0a7224 */ /* 0x000fca00078e020c */
[----:B------:R-:W-:Y:S01]  /*41b0*/  ISETP.GT.U32.AND P1, PT, R9, R10, PT ;  /* 0x0000000a0900720c */ /* 0x000fe20003f24070 */
[----:B0-----:R-:W0:-:S12]  /*41c0*/  MUFU.RCP R6, R6 ;  /* 0x0000000600067308 */ /* 0x001e180000001000 */
[----:B------:R-:W-:Y:S01]  /*41d0*/  @!P1 IMAD.IADD R10, R10, 0x1, -R9 ;  /* 0x000000010a0a9824 */ /* 0x000fe200078e0a09 */
[----:B------:R-:W-:Y:S02]  /*41e0*/  @!P1 IADD3 R11, R11, 0x1, RZ ;  /* 0x000000010b0b9810 */ /* 0x000fe40007ffe0ff */
[----:B------:R-:W-:Y:S02]  /*41f0*/  ISETP.NE.AND P1, PT, R4, RZ, PT ;  /* 0x000000ff0400720c */ /* 0x000fe40003f25270 */
[----:B------:R-:W-:Y:S02]  /*4200*/  ISETP.GE.U32.AND P2, PT, R10, R9, PT ;  /* 0x000000090a00720c */ /* 0x000fe40003f46070 */
[----:B------:R-:W-:Y:S01]  /*4210*/  LOP3.LUT R9, R13, R4, RZ, 0x3c, !PT ;  /* 0x000000040d097212 */ /* 0x000fe200078e3cff */
[----:B0-----:R-:W-:-:S03]  /*4220*/  VIADD R18, R6, 0xffffffe ;  /* 0x0ffffffe06127836 */ /* 0x001fc60000000000 */
[----:B------:R-:W-:Y:S01]  /*4230*/  ISETP.GE.AND P0, PT, R9, RZ, PT ;  /* 0x000000ff0900720c */ /* 0x000fe20003f06270 */
[----:B------:R-:W0:Y:S06]  /*4240*/  F2I.FTZ.U32.TRUNC.NTZ R19, R18 ;  /* 0x0000001200137305 */ /* 0x000e2c000021f000 */
[----:B------:R-:W-:-:S06]  /*4250*/  @P2 VIADD R11, R11, 0x1 ;  /* 0x000000010b0b2836 */ /* 0x000fcc0000000000 */
[----:B------:R-:W-:Y:S02]  /*4260*/  @!P0 IADD3 R11, -R11, RZ, RZ ;  /* 0x000000ff0b0b8210 */ /* 0x000fe40007ffe1ff */
[-C--:B------:R-:W-:Y:S01]  /*4270*/  @!P1 LOP3.LUT R11, RZ, R4.reuse, RZ, 0x33, !PT ;  /* 0x00000004ff0b9212 */ /* 0x080fe200078e33ff */
[----:B0-----:R-:W-:Y:S02]  /*4280*/  IMAD.MOV R6, RZ, RZ, -R19 ;  /* 0x000000ffff067224 */ /* 0x001fe400078e0a13 */
[----:B------:R-:W-:Y:S02]  /*4290*/  IMAD.MOV.U32 R18, RZ, RZ, RZ ;  /* 0x000000ffff127224 */ /* 0x000fe400078e00ff */
[C---:B------:R-:W-:Y:S02]  /*42a0*/  IMAD R9, R11.reuse, R4, RZ ;  /* 0x000000040b097224 */ /* 0x040fe400078e02ff */
[----:B------:R-:W-:Y:S02]  /*42b0*/  IMAD R6, R6, R7, RZ ;  /* 0x0000000706067224 */ /* 0x000fe400078e02ff */
[----:B------:R-:W-:Y:S01]  /*42c0*/  IMAD.WIDE.U32 R16, R11, UR4, R16 ;  /* 0x000000040b107c25 */ /* 0x000fe2000f8e0010 */
[----:B------:R-:W-:-:S03]  /*42d0*/  IADD3 R15, R13, -R9, RZ ;  /* 0x800000090d0f7210 */ /* 0x000fc60007ffe0ff */
[----:B------:R-:W-:Y:S01]  /*42e0*/  IMAD.HI.U32 R6, R19, R6, R18 ;  /* 0x0000000613067227 */ /* 0x000fe200078e0012 */
        /* <DEDUP_REMOVED lines=23> */
[----:B------:R-:W-:Y:S01]  /*4460*/  IMAD R7, R4, UR4, RZ ;  /* 0x0000000404077c24 */ /* 0x000fe2000f8e02ff */
[----:B------:R-:W-:-:S03]  /*4470*/  F2FP.BF16.F32.PACK_AB R4, R0, R3 ;  /* 0x000000030004723e */ /* 0x000fc600000010ff */
[----:B------:R-:W-:Y:S01]  /*4480*/  IMAD R9, R10, UR5, R7 ;  /* 0x000000050a097c24 */ /* 0x000fe2000f8e0207 */
[----:B------:R-:W-:Y:S01]  /*4490*/  SHF.R.S32.HI R7, RZ, 0x1f, R8 ;  /* 0x0000001fff077819 */ /* 0x000fe20000011408 */
[----:B------:R-:W-:Y:S02]  /*44a0*/  ULDC.64 UR4, c[0x0][0x298] ;  /* 0x0000a60000047ab9 */ /* 0x000fe40000000a00 */
[----:B------:R-:W-:Y:S02]  /*44b0*/  IMAD.IADD R17, R17, 0x1, R9 ;  /* 0x0000000111117824 */ /* 0x000fe400078e0209 */
[----:B------:R-:W-:-:S04]  /*44c0*/  IMAD R7, R7, UR4, RZ ;  /* 0x0000000407077c24 */ /* 0x000fc8000f8e02ff */
        /* <DEDUP_REMOVED lines=8> */
        .weak           $__internal_3_$__cuda_sm20_div_s64
        .type           $__internal_3_$__cuda_sm20_div_s64,@function
        .size           $__internal_3_$__cuda_sm20_div_s64,(.L_x_7941 - $__internal_3_$__cuda_sm20_div_s64)
$__internal_3_$__cuda_sm20_div_s64:
        /* <DEDUP_REMOVED lines=29> */
[----:B------:R-:W-:-:S04]  /*4720*/  IMAD.X R26, RZ, RZ, ~R26, P0 ;  /* 0x000000ffff1a7224 */ /* 0x000fc800000e0e1a */
[----:B------:R-:W-:-:S04]  /*4730*/  IMAD.WIDE.U32 R34, P5, R35, R26, R34 ;  /* 0x0000001a23227225 */ /* 0x000fc800078a0022 */
[C---:B------:R-:W-:Y:S02]  /*4740*/  IMAD R21, R27.reuse, R26, RZ ;  /* 0x0000001a1b157224 */ /* 0x040fe400078e02ff */
[----:B------:R-:W-:-:S04]  /*4750*/  IMAD.HI.U32 R20, P4, R27, R20, R34 ;  /* 0x000000141b147227 */ /* 0x000fc80007880022 */
[----:B------:R-:W-:Y:S01]  /*4760*/  IMAD.HI.U32 R19, R27, R26, RZ ;  /* 0x0000001a1b137227 */ /* 0x000fe200078e00ff */
[----:B------:R-:W-:Y:S02]  /*4770*/  IADD3 R21, P3, R21, R20, RZ ;  /* 0x0000001415157210 */ /* 0x000fe40007f7e0ff */
[-C--:B------:R-:W-:Y:S01]  /*4780*/  IADD3 R20, P0, RZ, -R18.reuse, RZ ;  /* 0x80000012ff147210 */ /* 0x080fe20007f1e0ff */
[----:B------:R-:W-:Y:S02]  /*4790*/  IMAD.X R27, R19, 0x1, R27, P5 ;  /* 0x00000001131b7824 */ /* 0x000fe400028e061b */
[----:B------:R-:W-:Y:S01]  /*47a0*/  IMAD.MOV.U32 R35, RZ, RZ, RZ ;  /* 0x000000ffff237224 */ /* 0x000fe200078e00ff */
[----:B------:R-:W-:Y:S02]  /*47b0*/  SEL R20, R20, R18, !P1 ;  /* 0x0000001214147207 */ /* 0x000fe40004800000 */
[----:B------:R-:W-:-:S03]  /*47c0*/  IADD3.X R26, RZ, ~R17, RZ, P0, !PT ;  /* 0x80000011ff1a7210 */ /* 0x000fc600007fe4ff */
[----:B------:R-:W-:Y:S01]  /*47d0*/  IMAD.HI.U32 R34, R21, R20, RZ ;  /* 0x0000001415227227 */ /* 0x000fe200078e00ff */
[----:B------:R-:W-:Y:S02]  /*47e0*/  SEL R19, R26, R17, !P1 ;  /* 0x000000111a137207 */ /* 0x000fe40004800000 */
        /* <DEDUP_REMOVED lines=12> */
[-C--:B------:R-:W-:Y:S01]  /*48b0*/  IMAD R34, R26, R38.reuse, R21 ;  /* 0x000000261a227224 */ /* 0x080fe200078e0215 */
[----:B------:R-:W-:-:S04]  /*48c0*/  IADD3 R21, P3, R20, -R38, RZ ;  /* 0x8000002614157210 */ /* 0x000fc80007f7e0ff */
[----:B------:R-:W-:Y:S02]  /*48d0*/  IADD3.X R19, ~R34, R19, RZ, P0, !PT ;  /* 0x0000001322137210 */ /* 0x000fe400007fe5ff */
[----:B------:R-:W-:Y:S02]  /*48e0*/  IADD3 R34, P1, R27, 0x1, RZ ;  /* 0x000000011b227810 */ /* 0x000fe40007f3e0ff */
[----:B------:R-:W-:-:S04]  /*48f0*/  ISETP.GE.U32.AND.EX P4, PT, R19, R39, PT, P4 ;  /* 0x000000271300720c */ /* 0x000fc80003f86140 */
[----:B------:R-:W-:Y:S01]  /*4900*/  SEL R21, R21, R20, P4 ;  /* 0x0000001415157207 */ /* 0x000fe20002000000 */
[----:B------:R-:W-:Y:S01]  /*4910*/  IMAD.X R20, R19, 0x1, ~R39, P3 ;  /* 0x0000000113147824 */ /* 0x000fe200018e0e27 */
[----:B------:R-:W-:Y:S02]  /*4920*/  SEL R34, R34, R27, P4 ;  /* 0x0000001b22227207 */ /* 0x000fe40002000000 */
[----:B------:R-:W-:Y:S01]  /*4930*/  ISETP.GE.U32.AND P0, PT, R21, R38, PT ;  /* 0x000000261500720c */ /* 0x000fe20003f06070 */
[----:B------:R-:W-:Y:S01]  /*4940*/  IMAD.X R21, RZ, RZ, R26, P1 ;  /* 0x000000ffff157224 */ /* 0x000fe200008e061a */
[----:B------:R-:W-:Y:S02]  /*4950*/  SEL R19, R20, R19, P4 ;  /* 0x0000001314137207 */ /* 0x000fe40002000000 */
[----:B------:R-:W-:Y:S02]  /*4960*/  IADD3 R27, P1, R34, 0x1, RZ ;  /* 0x00000001221b7810 */ /* 0x000fe40007f3e0ff */
[----:B------:R-:W-:Y:S01]  /*4970*/  SEL R21, R21, R26, P4 ;  /* 0x0000001a15157207 */ /* 0x000fe20002000000 */
[----:B------:R-:W-:Y:S01]  /*4980*/  IMAD.MOV.U32 R26, RZ, RZ, R22 ;  /* 0x000000ffff1a7224 */ /* 0x000fe200078e0016 */
[----:B------:R-:W-:-:S02]  /*4990*/  ISETP.GE.U32.AND.EX P0, PT, R19, R39, PT, P0 ;  /* 0x000000271300720c */ /* 0x000fc40003f06100 */
[----:B------:R-:W-:Y:S01]  /*49a0*/  LOP3.LUT R19, R23, R17, RZ, 0x3c, !PT ;  /* 0x0000001117137212 */ /* 0x000fe200078e3cff */
[----:B------:R-:W-:Y:S01]  /*49b0*/  IMAD.X R20, RZ, RZ, R21, P1 ;  /* 0x000000ffff147224 */ /* 0x000fe200008e0615 */
[----:B------:R-:W-:Y:S02]  /*49c0*/  SEL R27, R27, R34, P0 ;  /* 0x000000221b1b7207 */ /* 0x000fe40000000000 */
[----:B------:R-:W-:Y:S02]  /*49d0*/  ISETP.GE.AND P3, PT, R19, RZ, PT ;  /* 0x000000ff1300720c */ /* 0x000fe40003f66270 */
[----:B------:R-:W-:Y:S02]  /*49e0*/  SEL R21, R20, R21, P0 ;  /* 0x0000001514157207 */ /* 0x000fe40000000000 */
[----:B------:R-:W-:Y:S02]  /*49f0*/  IADD3 R20, P1, RZ, -R27, RZ ;  /* 0x8000001bff147210 */ /* 0x000fe40007f3e0ff */
[----:B------:R-:W-:-:S02]  /*4a00*/  ISETP.NE.U32.AND P0, PT, R24, RZ, PT ;  /* 0x000000ff1800720c */ /* 0x000fc40003f05070 */
[----:B------:R-:W-:Y:S02]  /*4a10*/  IADD3.X R24, RZ, ~R21, RZ, P1, !PT ;  /* 0x80000015ff187210 */ /* 0x000fe40000ffe4ff */
[----:B------:R-:W-:Y:S01]  /*4a20*/  SEL R20, R20, R27, !P3 ;  /* 0x0000001b14147207 */ /* 0x000fe20005800000 */
[----:B------:R-:W-:Y:S01]  /*4a30*/  IMAD.MOV.U32 R27, RZ, RZ, 0x0 ;  /* 0x00000000ff1b7424 */ /* 0x000fe200078e00ff */
[----:B------:R-:W-:Y:S02]  /*4a40*/  ISETP.NE.AND.EX P0, PT, R23, RZ, PT, P0 ;  /* 0x000000ff1700720c */ /* 0x000fe40003f05300 */
[----:B------:R-:W-:Y:S02]  /*4a50*/  SEL R24, R24, R21, !P3 ;  /* 0x0000001518187207 */ /* 0x000fe40005800000 */
[----:B------:R-:W-:Y:S02]  /*4a60*/  SEL R20, R20, 0xffffffff, P0 ;  /* 0xffffffff14147807 */ /* 0x000fe40000000000 */
[----:B------:R-:W-:Y:S01]  /*4a70*/  SEL R21, R24, 0xffffffff, P0 ;  /* 0xffffffff18157807 */ /* 0x000fe20000000000 */
[----:B------:R-:W-:Y:S06]  /*4a80*/  RET.REL.NODEC R26 `(_ZN5flash32flash_fwd_splitkv_combine_kernelI23Flash_fwd_kernel_traitsILi64ELi64ELi256ELi4ELb0ELb0EN7cutlass10bfloat16_tE19Flash_kernel_traitsILi64ELi64ELi256ELi4ES3_EELi8ELi4ELb0EEEvNS_16Flash_fwd_paramsE) ;  /* 0xffffffb41a5c7950 */ /* 0x000fec0003c3ffff */
.L_x_189:
        /* <DEDUP_REMOVED lines=15> */
.L_x_7941:


//--------------------- .text._ZN5flash32flash_fwd_splitkv_combine_kernelI23Flash_fwd_kernel_traitsILi64ELi64ELi256ELi4ELb0ELb0EN7cutlass10bfloat16_tE19Flash_kernel_traitsILi64ELi64ELi256ELi4ES3_EELi8ELi3ELb0EEEvNS_16Flash_fwd_paramsE --------------------------
	.section	.text._ZN5flash32flash_fwd_splitkv_combine_kernelI23Flash_fwd_kernel_traitsILi64ELi64ELi256ELi4ELb0ELb0EN7cutlass10bfloat16_tE19Flash_kernel_traitsILi64ELi64ELi256ELi4ES3_EELi8ELi3ELb0EEEvNS_16Flash_fwd_paramsE,"ax",@progbits
	.align	128
        .global         _ZN5flash32flash_fwd_splitkv_combine_kernelI23Flash_fwd_kernel_traitsILi64ELi64ELi256ELi4ELb0ELb0EN7cutlass10bfloat16_tE19Flash_kernel_traitsILi64ELi64ELi256ELi4ES3_EELi8ELi3ELb0EEEvNS_16Flash_fwd_paramsE
        .type           _ZN5flash32flash_fwd_splitkv_combine_kernelI23Flash_fwd_kernel_traitsILi64ELi64ELi256ELi4ELb0ELb0EN7cutlass10bfloat16_tE19Flash_kernel_traitsILi64ELi64ELi256ELi4ES3_EELi8ELi3ELb0EEEvNS_16Flash_fwd_paramsE,@function
        .size           _ZN5flash32flash_fwd_splitkv_combine_kernelI23Flash_fwd_kernel_traitsILi64ELi64ELi256ELi4ELb0ELb0EN7cutlass10bfloat16_tE19Flash_kernel_traitsILi64ELi64ELi256ELi4ES3_EELi8ELi3ELb0EEEvNS_16Flash_fwd_paramsE,(.L_x_7942 - _ZN5flash32flash_fwd_splitkv_combine_kernelI23Flash_fwd_kernel_traitsILi64ELi64ELi256ELi4ELb0ELb0EN7cutlass10bfloat16_tE19Flash_kernel_traitsILi64ELi64ELi256ELi4ES3_EELi8ELi3ELb0EEEvNS_16Flash_fwd_paramsE)
        .other          _ZN5flash32flash_fwd_splitkv_combine_kernelI23Flash_fwd_kernel_traitsILi64ELi64ELi256ELi4ELb0ELb0EN7cutlass10bfloat16_tE19Flash_kernel_traitsILi64ELi64ELi256ELi4ES3_EELi8ELi3ELb0EEEvNS_16Flash_fwd_paramsE,@"STO_CUDA_ENTRY STV_DEFAULT"
_ZN5flash32flash_fwd_splitkv_combine_kernelI23Flash_fwd_kernel_traitsILi64ELi64ELi256ELi4ELb0ELb0EN7cutlass10bfloat16_tE19Flash_kernel_traitsILi64ELi64ELi256ELi4ES3_EELi8ELi3ELb0EEEvNS_16Flash_fwd_paramsE:
.text._ZN5flash32flash_fwd_splitkv_combine_kernelI23Flash_fwd_kernel_traitsILi64ELi64ELi256ELi4ELb0ELb0EN7cutlass10bfloat16_tE19Flash_kernel_traitsILi64ELi64ELi256ELi4ES3_EELi8ELi3ELb0EEEvNS_16Flash_fwd_paramsE:
        /* <DEDUP_REMOVED lines=23> */
[----:B------:R-:W-:Y:S05]  /*0170*/  CALL.REL.NOINC `($__internal_4_$__cuda_sm20_div_s64) ;  /* 0x0000004000a07944 */ /* 0x000fea0003c00000 */
[----:B------:R-:W-:Y:S02]  /*0180*/  MOV R20, R0 ;  /* 0x0000000000147202 */ /* 0x000fe40000000f00 */
[----:B------:R-:W-:Y:S01]  /*0190*/  MOV R21, R23 ;  /* 0x0000001700157202 */ /* 0x000fe20000000f00 */
[----:B------:R-:W-:Y:S06]  /*01a0*/  BRA `(.L_x_191) ;  /* 0x00000000004c7947 */ /* 0x000fec0003800000 */
.L_x_190:
        /* <DEDUP_REMOVED lines=19> */
.L_x_191:
        /* <DEDUP_REMOVED lines=9> */
[----:B------:R-:W-:Y:S02]  /*0370*/  MOV R24, R20 ;  /* 0x0000001400187202 */ /* 0x000fe40000000f00 */
[----:B------:R-:W-:Y:S02]  /*0380*/  MOV R20, 0x3a0 ;  /* 0x000003a000147802 */ /* 0x000fe40000000f00 */
[----:B------:R-:W-:Y:S05]  /*0390*/  CALL.REL.NOINC `($__internal_4_$__cuda_sm20_div_s64) ;  /* 0x0000004000187944 */ /* 0x000fea0003c00000 */
[----:B------:R-:W-:Y:S02]  /*03a0*/  MOV R10, R0 ;  /* 0x00000000000a7202 */ /* 0x000fe40000000f00 */
[----:B------:R-:W-:Y:S01]  /*03b0*/  MOV R11, R23 ;  /* 0x00000017000b7202 */ /* 0x000fe20000000f00 */
[----:B------:R-:W-:Y:S05]  /*03c0*/  BRA `(.L_x_194) ;  /* 0x00000000004c7947 */ /* 0x000fea0003800000 */
.L_x_193:
        /* <DEDUP_REMOVED lines=19> */
.L_x_194:
[----:B------:R-:W-:Y:S05]  /*0500*/  BSYNC B0 ;  /* 0x0000000000007941 */ /* 0x000fea0003800000 */
.L_x_192:
[----:B------:R-:W0:Y:S01]  /*0510*/  LDC R2, c[0x0][0x2c4] ;  /* 0x0000b100ff027b82 */ /* 0x000e220000000800 */
[----:B------:R-:W-:Y:S01]  /*0520*/  IMAD.MOV.U32 R14, RZ, RZ, RZ ;  /* 0x000000ffff0e7224 */ /* 0x000fe200078e00ff */
[----:B------:R-:W-:Y:S01]  /*0530*/  BSSY B0, `(.L_x_195) ;  /* 0x000003e000007945 */ /* 0x000fe20003800000 */
[----:B0-----:R-:W-:Y:S01]  /*0540*/  IABS R7, R2 ;  /* 0x0000000200077213 */ /* 0x001fe20000000000 */
[----:B------:R-:W-:-:S03]  /*0550*/  VIADD R9, R2, 0xffffffff ;  /* 0xffffffff02097836 */ /* 0x000fc60000000000 */
[----:B------:R-:W0:Y:S01]  /*0560*/  I2F.RP R13, R7 ;  /* 0x00000007000d7306 */ /* 0x000e220000209400 */
[----:B------:R-:W-:-:S07]  /*0570*/  IMAD.IADD R4, R9, 0x1, R7 ;  /* 0x0000000109047824 */ /* 0x000fce00078e0207 */
[----:B0-----:R-:W0:Y:S02]  /*0580*/  MUFU.RCP R15, R13 ;  /* 0x0000000d000f7308 */ /* 0x001e240000001000 */
[----:B0-----:R-:W-:-:S06]  /*0590*/  VIADD R15, R15, 0xffffffe ;  /* 0x0ffffffe0f0f7836 */ /* 0x001fcc0000000000 */
[----:B------:R-:W0:Y:S02]  /*05a0*/  F2I.FTZ.U32.TRUNC.NTZ R15, R15 ;  /* 0x0000000f000f7305 */ /* 0x000e24000021f000 */
[----:B0-----:R-:W-:-:S04]  /*05b0*/  IMAD.MOV R0, RZ, RZ, -R15 ;  /* 0x000000ffff007224 */ /* 0x001fc800078e0a0f */
[----:B------:R-:W-:Y:S01]  /*05c0*/  IMAD R5, R0, R7, RZ ;  /* 0x0000000700057224 */ /* 0x000fe200078e02ff */
[----:B------:R-:W-:-:S03]  /*05d0*/  IABS R0, R4 ;  /* 0x0000000400007213 */ /* 0x000fc60000000000 */
        /* <DEDUP_REMOVED lines=31> */
[----:B------:R-:W-:Y:S05]  /*07d0*/  BRA `(.L_x_197) ;  /* 0x00000000004c7947 */ /* 0x000fea0003800000 */
.L_x_196:
        /* <DEDUP_REMOVED lines=19> */
.L_x_197:
[----:B------:R-:W-:Y:S05]  /*0910*/  BSYNC B0 ;  /* 0x0000000000007941 */ /* 0x000fea0003800000 */
.L_x_195:
        /* <DEDUP_REMOVED lines=17> */
[----:B------:R-:W-:-:S04]  /*0a30*/  IMAD.MOV.U32 R2, RZ, RZ, R0 ;  /* 0x000000ffff027224 */ /* 0x000fc800078e0000 */
[----:B------:R-:W-:-:S04]  /*0a40*/  IMAD.HI.U32 R0, R15, R2, RZ ;  /* 0x000000020f007227 */ /* 0x000fc800078e00ff */
[----:B------:R-:W-:-:S04]  /*0a50*/  IMAD.MOV R7, RZ, RZ, -R0 ;  /* 0x000000ffff077224 */ /* 0x000fc800078e0a00 */
[----:B------:R-:W-:Y:S01]  /*0a60*/  IMAD R7, R6, R7, R2 ;  /* 0x0000000706077224 */ /* 0x000fe200078e0202 */
[----:B------:R-:W-:-:S04]  /*0a70*/  SHF.R.S32.HI R2, RZ, 0x1f, R5 ;  /* 0x0000001fff027819 */ /* 0x000fc80000011405 */
        /* <DEDUP_REMOVED lines=16> */
[----:B------:R-:W-:-:S03]  /*0b80*/  IMAD.MOV R0, RZ, RZ, -R0 ;  /* 0x000000ffff007224 */ /* 0x000fc600078e0a00 */
[----:B------:R-:W-:Y:S02]  /*0b90*/  IABS R2, R7 ;  /* 0x0000000700027213 */ /* 0x000fe40000000000 */
[----:B0-----:R-:W0:Y:S02]  /*0ba0*/  MUFU.RCP R16, R15 ;  /* 0x0000000f00107308 */ /* 0x001e240000001000 */
[----:B0-----:R-:W-:-:S06]  /*0bb0*/  VIADD R16, R16, 0xffffffe ;  /* 0x0ffffffe10107836 */ /* 0x001fcc0000000000 */
[----:B------:R-:W0:Y:S02]  /*0bc0*/  F2I.FTZ.U32.TRUNC.NTZ R17, R16 ;  /* 0x0000001000117305 */ /* 0x000e24000021f000 */
[----:B0-----:R-:W-:Y:S02]  /*0bd0*/  IMAD.MOV R13, RZ, RZ, -R17 ;  /* 0x000000ffff0d7224 */ /* 0x001fe400078e0a11 */
[----:B------:R-:W-:Y:S02]  /*0be0*/  IMAD.MOV.U32 R16, RZ, RZ, RZ ;  /* 0x000000ffff107224 */ /* 0x000fe400078e00ff */
[----:B------:R-:W-:-:S04]  /*0bf0*/  IMAD R6, R13, R14, RZ ;  /* 0x0000000e0d067224 */ /* 0x000fc800078e02ff */
[----:B------:R-:W-:-:S06]  /*0c00*/  IMAD.HI.U32 R6, R17, R6, R16 ;  /* 0x0000000611067227 */ /* 0x000fcc00078e0010 */
[----:B------:R-:W-:-:S04]  /*0c10*/  IMAD.HI.U32 R17, R6, R2, RZ ;  /* 0x0000000206117227 */ /* 0x000fc800078e00ff */
[----:B------:R-:W-:Y:S01]  /*0c20*/  IMAD R13, R17, R0, R2 ;  /* 0x00000000110d7224 */ /* 0x000fe200078e0202 */
[----:B------:R-:W-:-:S04]  /*0c30*/  LOP3.LUT R0, R7, R14, RZ, 0x3c, !PT ;  /* 0x0000000e07007212 */ /* 0x000fc800078e3cff */
[----:B------:R-:W-:Y:S02]  /*0c40*/  ISETP.GT.U32.AND P1, PT, R14, R13, PT ;  /* 0x0000000d0e00720c */ /* 0x000fe40003f24070 */
[----:B------:R-:W-:-:S11]  /*0c50*/  ISETP.GE.AND P0, PT, R0, RZ, PT ;  /* 0x000000ff0000720c */ /* 0x000fd60003f06270 */
[-C--:B------:R-:W-:Y:S01]  /*0c60*/  @!P1 IADD3 R13, R13, -R14.reuse, RZ ;  /* 0x8000000e0d0d9210 */ /* 0x080fe20007ffe0ff */
        /* <DEDUP_REMOVED lines=17> */
[----:B------:R-:W-:Y:S02]  /*0d80*/  MOV R20, 0xda0 ;  /* 0x00000da000147802 */ /* 0x000fe40000000f00 */
[----:B------:R-:W-:Y:S05]  /*0d90*/  CALL.REL.NOINC `($__internal_4_$__cuda_sm20_div_s64) ;  /* 0x0000003400987944 */ /* 0x000fea0003c00000 */
[----:B------:R-:W-:Y:S02]  /*0da0*/  MOV R32, R0 ;  /* 0x0000000000207202 */ /* 0x000fe40000000f00 */
[----:B------:R-:W-:Y:S01]  /*0db0*/  MOV R33, R23 ;  /* 0x0000001700217202 */ /* 0x000fe20000000f00 */
[----:B------:R-:W-:Y:S05]  /*0dc0*/  BRA `(.L_x_200) ;  /* 0x00000000004c7947 */ /* 0x000fea0003800000 */
.L_x_199:
        /* <DEDUP_REMOVED lines=19> */
.L_x_200:
[----:B------:R-:W-:Y:S05]  /*0f00*/  BSYNC B0 ;  /* 0x0000000000007941 */ /* 0x000fea0003800000 */
.L_x_198:
        /* <DEDUP_REMOVED lines=40> */
[----:B------:R-:W-:Y:S01]  /*1190*/  MOV R22, R0 ;  /* 0x0000000000167202 */ /* 0x000fe20000000f00 */
[----:B------:R-:W-:Y:S05]  /*11a0*/  BRA `(.L_x_203) ;  /* 0x00000000004c7947 */ /* 0x000fea0003800000 */
.L_x_202:
        /* <DEDUP_REMOVED lines=19> */
.L_x_203:
[----:B------:R-:W-:Y:S05]  /*12e0*/  BSYNC B0 ;  /* 0x0000000000007941 */ /* 0x000fea0003800000 */
.L_x_201:
[----:B------:R-:W0:Y:S01]  /*12f0*/  LDC R10, c[0x0][0x2c4] ;  /* 0x0000b100ff0a7b82 */ /* 0x000e220000000800 */
[----:B------:R-:W-:Y:S01]  /*1300*/  ISETP.GT.AND P3, PT, R5, RZ, PT ;  /* 0x000000ff0500720c */ /* 0x000fe20003f64270 */
[----:B------:R-:W-:Y:S01]  /*1310*/  ULDC UR4, c[0x0][0x3c4] ;  /* 0x0000f10000047ab9 */ /* 0x000fe20000000800 */
[----:B------:R-:W-:Y:S01]  /*1320*/  ULDC.64 UR8, c[0x0][0x208] ;  /* 0x0000820000087ab9 */ /* 0x000fe20000000a00 */
[----:B------:R-:W-:Y:S01]  /*1330*/  BSSY B0, `(.L_x_204) ;  /* 0x0000042000007945 */ /* 0x000fe20003800000 */
[----:B------:R-:W-:Y:S01]  /*1340*/  IMAD.MOV.U32 R29, RZ, RZ, -0x800000 ;  /* 0xff800000ff1d7424 */ /* 0x000fe200078e00ff */
[----:B0-----:R-:W-:-:S04]  /*1350*/  IABS R6, R10 ;  /* 0x0000000a00067213 */ /* 0x001fc80000000000 */
[----:B------:R-:W0:Y:S08]  /*1360*/  I2F.RP R11, R6 ;  /* 0x00000006000b7306 */ /* 0x000e300000209400 */
[----:B0-----:R-:W0:Y:S02]  /*1370*/  MUFU.RCP R20, R11 ;  /* 0x0000000b00147308 */ /* 0x001e240000001000 */
[----:B0-----:R-:W-:Y:S01]  /*1380*/  VIADD R20, R20, 0xffffffe ;  /* 0x0ffffffe14147836 */ /* 0x001fe20000000000 */
[----:B------:R-:W0:Y:S05]  /*1390*/  S2R R11, SR_TID.X ;  /* 0x00000000000b7919 */ /* 0x000e2a0000002100 */
[----:B------:R-:W1:Y:S02]  /*13a0*/  F2I.FTZ.U32.TRUNC.NTZ R21, R20 ;  /* 0x0000001400157305 */ /* 0x000e64000021f000 */
[----:B-1----:R-:W-:-:S02]  /*13b0*/  IMAD.MOV R0, RZ, RZ, -R21 ;  /* 0x000000ffff007224 */ /* 0x002fc400078e0a15 */
[----:B------:R-:W-:Y:S02]  /*13c0*/  IMAD.MOV.U32 R20, RZ, RZ, RZ ;  /* 0x000000ffff147224 */ /* 0x000fe400078e00ff */
[----:B------:R-:W-:Y:S01]  /*13d0*/  IMAD R2, R0, R6, RZ ;  /* 0x0000000600027224 */ /* 0x000fe200078e02ff */
[----:B------:R-:W-:Y:S02]  /*13e0*/  IABS R0, R9 ;  /* 0x0000000900007213 */ /* 0x000fe40000000000 */
[----:B------:R-:W-:Y:S01]  /*13f0*/  LOP3.LUT R9, R9, R10, RZ, 0x3c, !PT ;  /* 0x0000000a09097212 */ /* 0x000fe200078e3cff */
[----:B------:R-:W-:-:S03]  /*1400*/  IMAD.HI.U32 R21, R21, R2, R20 ;  /* 0x0000000215157227 */ /* 0x000fc600078e0014 */
[----:B------:R-:W-:Y:S02]  /*1410*/  ISETP.GE.AND P1, PT, R9, RZ, PT ;  /* 0x000000ff0900720c */ /* 0x000fe40003f26270 */
[----:B------:R-:W-:Y:S01]  /*1420*/  SHF.R.S32.HI R9, RZ, 0x1f, R5 ;  /* 0x0000001fff097819 */ /* 0x000fe20000011405 */
[----:B------:R-:W-:-:S04]  /*1430*/  IMAD.HI.U32 R2, R21, R0, RZ ;  /* 0x0000000015027227 */ /* 0x000fc800078e00ff */
[----:B------:R-:W-:-:S04]  /*1440*/  IMAD.MOV R13, RZ, RZ, -R2 ;  /* 0x000000ffff0d7224 */ /* 0x000fc800078e0a02 */
[C---:B------:R-:W-:Y:S02]  /*1450*/  IMAD R13, R6.reuse, R13, R0 ;  /* 0x0000000d060d7224 */ /* 0x040fe400078e0200 */
[----:B------:R-:W1:Y:S03]  /*1460*/  S2R R0, SR_CgaCtaId ;  /* 0x0000000000007919 */ /* 0x000e660000008800 */
[----:B------:R-:W-:-:S13]  /*1470*/  ISETP.GT.U32.AND P0, PT, R6, R13, PT ;  /* 0x0000000d0600720c */ /* 0x000fda0003f04070 */
[----:B------:R-:W-:Y:S01]  /*1480*/  @!P0 IMAD.IADD R13, R13, 0x1, -R6 ;  /* 0x000000010d0d8824 */ /* 0x000fe200078e0a06 */
[----:B------:R-:W-:Y:S02]  /*1490*/  @!P0 IADD3 R2, R2, 0x1, RZ ;  /* 0x0000000102028810 */ /* 0x000fe40007ffe0ff */
[----:B------:R-:W-:Y:S02]  /*14a0*/  ISETP.NE.AND P0, PT, R10, RZ, PT ;  /* 0x000000ff0a00720c */ /* 0x000fe40003f05270 */
[----:B------:R-:W-:Y:S01]  /*14b0*/  ISETP.GE.U32.AND P2, PT, R13, R6, PT ;  /* 0x000000060d00720c */ /* 0x000fe20003f46070 */
[----:B------:R-:W-:Y:S01]  /*14c0*/  IMAD.MOV.U32 R13, RZ, RZ, -0x800000 ;  /* 0xff800000ff0d7424 */ /* 0x000fe200078e00ff */
[----:B------:R-:W-:Y:S01]  /*14d0*/  LEA.HI.SX32 R6, R5, 0x1, 0x1 ;  /* 0x0000000105067811 */ /* 0x000fe200078f0aff */
[----:B------:R-:W-:Y:S01]  /*14e0*/  @!P3 IMAD.MOV R6, RZ, RZ, R9 ;  /* 0x000000ffff06b224 */ /* 0x000fe200078e0209 */
[----:B------:R-:W-:-:S04]  /*14f0*/  MOV R9, 0x400 ;  /* 0x0000040000097802 */ /* 0x000fc80000000f00 */
[----:B-1----:R-:W-:-:S05]  /*1500*/  LEA R9, R0, R9, 0x18 ;  /* 0x0000000900097211 */ /* 0x002fca00078ec0ff */
[----:B------:R-:W-:-:S04]  /*1510*/  @P2 VIADD R2, R2, 0x1 ;  /* 0x0000000102022836 */ /* 0x000fc80000000000 */
[----:B------:R-:W-:Y:S01]  /*1520*/  IMAD.MOV.U32 R5, RZ, RZ, R2 ;  /* 0x000000ffff057224 */ /* 0x000fe200078e0002 */
[----:B0-----:R-:W-:-:S04]  /*1530*/  SHF.R.S32.HI R2, RZ, 0x1f, R11 ;  /* 0x0000001fff027819 */ /* 0x001fc8000001140b */
[----:B------:R-:W-:Y:S02]  /*1540*/  LEA.HI R2, R2, R11, RZ, 0x3 ;  /* 0x0000000b02027211 */ /* 0x000fe400078f18ff */
[----:B------:R-:W-:Y:S02]  /*1550*/  @!P1 IADD3 R5, -R5, RZ, RZ ;  /* 0x000000ff05059210 */ /* 0x000fe40007ffe1ff */
[----:B------:R-:W-:Y:S02]  /*1560*/  LOP3.LUT R20, R2, 0xfffffff8, RZ, 0xc0, !PT ;  /* 0xfffffff802147812 */ /* 0x000fe400078ec0ff */
[C---:B------:R-:W-:Y:S02]  /*1570*/  ISETP.GT.AND P1, PT, R11.reuse, 0x3f, PT ;  /* 0x0000003f0b00780c */ /* 0x040fe40003f24270 */
[----:B------:R-:W-:Y:S01]  /*1580*/  SHF.R.S32.HI R2, RZ, 0x3, R2 ;  /* 0x00000003ff027819 */ /* 0x000fe20000011402 */
[----:B------:R-:W-:Y:S01]  /*1590*/  IMAD.IADD R20, R11, 0x1, -R20 ;  /* 0x000000010b147824 */ /* 0x000fe200078e0a14 */
[----:B------:R-:W-:-:S02]  /*15a0*/  @!P0 LOP3.LUT R5, RZ, R10, RZ, 0x33, !PT ;  /* 0x0000000aff058212 */ /* 0x000fc400078e33ff */
[----:B------:R-:W-:-:S03]  /*15b0*/  ISETP.GE.AND P0, PT, R2, UR4, PT ;  /* 0x0000000402007c0c */ /* 0x000fc6000bf06270 */
[----:B------:R-:W-:-:S04]  /*15c0*/  IMAD R5, R6, R5, RZ ;  /* 0x0000000506057224 */ /* 0x000fc800078e02ff */
[--C-:B------:R-:W-:Y:S01]  /*15d0*/  @!P1 IMAD R21, R2, 0x24, R9.reuse ;  /* 0x0000002402159824 */ /* 0x100fe200078e0209 */
[----:B------:R-:W-:Y:S01]  /*15e0*/  IABS R30, R5 ;  /* 0x00000005001e7213 */ /* 0x000fe20000000000 */
[----:B------:R-:W-:-:S03]  /*15f0*/  IMAD R9, R20, 0x24, R9 ;  /* 0x0000002414097824 */ /* 0x000fc600078e0209 */
[----:B------:R-:W-:Y:S01]  /*1600*/  @!P1 LEA R6, R20, R21, 0x2 ;  /* 0x0000001514069211 */ /* 0x000fe200078e10ff */
[----:B------:R-:W-:Y:S02]  /*1610*/  IMAD R28, R2, 0x4, R9 ;  /* 0x00000004021c7824 */ /* 0x000fe400078e0209 */
        /* <DEDUP_REMOVED lines=19> */
.L_x_205:
[----:B------:R-:W-:Y:S05]  /*1750*/  BSYNC B0 ;  /* 0x0000000000007941 */ /* 0x000fea0003800000 */
.L_x_204:
[----:B-----5:R1:W-:Y:S01]  /*1760*/  @!P1 STS [R6], R13 ;  /* 0x0000000d06009388 */ /* 0x0203e20000000800 */
[----:B------:R-:W1:Y:S01]  /*1770*/  I2F.RP R20, R30 ;  /* 0x0000001e00147306 */ /* 0x000e620000209400 */
[----:B------:R-:W-:Y:S01]  /*1780*/  BAR.SYNC.DEFER_BLOCKING 0x0 ;  /* 0x0000000000007b1d */ /* 0x000fe20000010000 */
[----:B------:R-:W-:Y:S02]  /*1790*/  ISETP.GT.AND P5, PT, R4, RZ, PT ;  /* 0x000000ff0400720c */ /* 0x000fe40003fa4270 */
[----:B------:R-:W-:-:S03]  /*17a0*/  ISETP.NE.AND P6, PT, R5, RZ, PT ;  /* 0x000000ff0500720c */ /* 0x000fc60003fc5270 */
[----:B------:R-:W-:Y:S01]  /*17b0*/  BSSY B1, `(.L_x_206) ;  /* 0x000022c000017945 */ /* 0x000fe20003800000 */
[----:B-1----:R-:W0:Y:S01]  /*17c0*/  MUFU.RCP R13, R20 ;  /* 0x00000014000d7308 */ /* 0x002e220000001000 */
[----:B------:R-:W1:Y:S01]  /*17d0*/  @!P1 LDS R29, [R28] ;  /* 0x000000001c1d9984 */ /* 0x000e620000000800 */
[----:B0-----:R-:W-:-:S03]  /*17e0*/  VIADD R35, R13, 0xffffffe ;  /* 0x0ffffffe0d237836 */ /* 0x001fc60000000000 */
[----:B-1----:R-:W0:Y:S02]  /*17f0*/  SHFL.BFLY PT, R0, R29, 0x4, 0x1f ;  /* 0x0c801f001d007f89 */ /* 0x002e2400000e0000 */
[----:B0-----:R-:W-:Y:S02]  /*1800*/  FMNMX.FTZ R27, R0, R29, !PT ;  /* 0x0000001d001b7209 */ /* 0x001fe40007810000 */
[----:B------:R-:W0:Y:S03]  /*1810*/  LDC R0, c[0x0][0x270] ;  /* 0x00009c00ff007b82 */ /* 0x000e260000000800 */
[----:B------:R-:W1:Y:S01]  /*1820*/  SHFL.BFLY PT, R26, R27, 0x2, 0x1f ;  /* 0x0c401f001b1a7f89 */ /* 0x000e6200000e0000 */
[----:B0-----:R-:W-:Y:S02]  /*1830*/  IABS R24, R0 ;  /* 0x0000000000187213 */ /* 0x001fe40000000000 */
[----:B-1----:R-:W-:-:S02]  /*1840*/  FMNMX.FTZ R26, R27, R26, !PT ;  /* 0x0000001a1b1a7209 */ /* 0x002fc40007810000 */
[----:B------:R-:W0:Y:S03]  /*1850*/  I2F.U32.RP R31, R24 ;  /* 0x00000018001f7306 */ /* 0x000e260000209000 */
[----:B------:R-:W1:Y:S05]  /*1860*/  SHFL.BFLY PT, R9, R26, 0x1, 0x1f ;  /* 0x0c201f001a097f89 */ /* 0x000e6a00000e0000 */
[----:B------:R-:W2:Y:S08]  /*1870*/  F2I.FTZ.U32.TRUNC.NTZ R27, R35 ;  /* 0x00000023001b7305 */ /* 0x000eb0000021f000 */
[----:B0-----:R-:W0:Y:S01]  /*1880*/  MUFU.RCP R38, R31 ;  /* 0x0000001f00267308 */ /* 0x001e220000001000 */
[----:B--2---:R-:W-:-:S04]  /*1890*/  IMAD.MOV R13, RZ, RZ, -R27 ;  /* 0x000000ffff0d7224 */ /* 0x004fc800078e0a1b */
[----:B------:R-:W-:Y:S01]  /*18a0*/  IMAD R13, R13, R30, RZ ;  /* 0x0000001e0d0d7224 */ /* 0x000fe200078e02ff */
[----:B-1----:R-:W-:Y:S01]  /*18b0*/  FMNMX.FTZ R9, R26, R9, !PT ;  /* 0x000000091a097209 */ /* 0x002fe20007810000 */
[----:B------:R-:W-:-:S03]  /*18c0*/  IMAD.MOV.U32 R26, RZ, RZ, RZ ;  /* 0x000000ffff1a7224 */ /* 0x000fc600078e00ff */
[----:B------:R-:W-:Y:S01]  /*18d0*/  FSETP.NEU.FTZ.AND P0, PT, R9, -INF , PT ;  /* 0xff8000000900780b */ /* 0x000fe20003f1d000 */
[----:B0-----:R-:W-:Y:S02]  /*18e0*/  VIADD R38, R38, 0xffffffe ;  /* 0x0ffffffe26267836 */ /* 0x001fe40000000000 */
[----:B------:R-:W-:Y:S01]  /*18f0*/  IMAD.HI.U32 R20, R27, R13, R26 ;  /* 0x0000000d1b147227 */ /* 0x000fe200078e001a */
[----:B------:R-:W-:Y:S01]  /*1900*/  FSEL R6, R9, RZ, P0 ;  /* 0x000000ff09067208 */ /* 0x000fe20000000000 */
[----:B------:R-:W0:Y:S01]  /*1910*/  F2I.FTZ.U32.TRUNC.NTZ R39, R38 ;  /* 0x0000002600277305 */ /* 0x000e22000021f000 */
[----:B------:R-:W-:Y:S02]  /*1920*/  IABS R27, R21 ;  /* 0x00000015001b7213 */ /* 0x000fe40000000000 */
[----:B------:R-:W-:Y:S01]  /*1930*/  IABS R26, R5 ;  /* 0x00000005001a7213 */ /* 0x000fe20000000000 */
[----:B------:R-:W-:Y:S02]  /*1940*/  FADD.FTZ R9, -R6, R29 ;  /* 0x0000001d06097221 */ /* 0x000fe40000010100 */
[----:B------:R-:W-:-:S04]  /*1950*/  IMAD.HI.U32 R35, R20, R27, RZ ;  /* 0x0000001b14237227 */ /* 0x000fc800078e00ff */
[----:B------:R-:W-:Y:S01]  /*1960*/  FMUL.FTZ R9, R9, 1.4426950216293334961 ;  /* 0x3fb8aa3b09097820 */ /* 0x000fe20000410000 */
[----:B------:R-:W-:-:S05]  /*1970*/  IMAD.MOV R26, RZ, RZ, -R26 ;  /* 0x000000ffff1a7224 */ /* 0x000fca00078e0a1a */
[----:B------:R-:W1:Y:S01]  /*1980*/  MUFU.EX2 R9, R9 ;  /* 0x0000000900097308 */ /* 0x000e620000000800 */
[----:B0-----:R-:W-:Y:S02]  /*1990*/  IMAD.MOV R13, RZ, RZ, -R39 ;  /* 0x000000ffff0d7224 */ /* 0x001fe400078e0a27 */
[----:B------:R-:W-:Y:S02]  /*19a0*/  IMAD.MOV.U32 R38, RZ, RZ, RZ ;  /* 0x000000ffff267224 */ /* 0x000fe400078e00ff */
[----:B------:R-:W-:Y:S01]  /*19b0*/  IMAD R20, R13, R24, RZ ;  /* 0x000000180d147224 */ /* 0x000fe200078e02ff */
[----:B------:R-:W-:Y:S01]  /*19c0*/  IABS R13, R0 ;  /* 0x00000000000d7213 */ /* 0x000fe20000000000 */
[----:B------:R-:W-:Y:S02]  /*19d0*/  IMAD R37, R35, R26, R27 ;  /* 0x0000001a23257224 */ /* 0x000fe400078e021b */
[----:B------:R-:W-:-:S03]  /*19e0*/  IMAD.HI.U32 R20, R39, R20, R38 ;  /* 0x0000001427147227 */ /* 0x000fc600078e0026 */
[----:B------:R-:W-:Y:S01]  /*19f0*/  ISETP.GT.U32.AND P4, PT, R30, R37, PT ;  /* 0x000000251e00720c */ /* 0x000fe20003f84070 */
[----:B------:R-:W-:Y:S01]  /*1a00*/  IMAD.MOV R26, RZ, RZ, -R13 ;  /* 0x000000ffff1a7224 */ /* 0x000fe200078e0a0d */
[----:B-1----:R-:W0:Y:S11]  /*1a10*/  SHFL.BFLY PT, R34, R9, 0x4, 0x1f ;  /* 0x0c801f0009227f89 */ /* 0x002e3600000e0000 */
[----:B------:R-:W-:-:S02]  /*1a20*/  @!P4 IMAD.IADD R37, R37, 0x1, -R30 ;  /* 0x000000012525c824 */ /* 0x000fc400078e0a1e */
[----:B------:R-:W-:-:S03]  /*1a30*/  @!P4 VIADD R35, R35, 0x1 ;  /* 0x000000012323c836 */ /* 0x000fc60000000000 */
[----:B------:R-:W-:Y:S01]  /*1a40*/  ISETP.GE.U32.AND P0, PT, R37, R30, PT ;  /* 0x0000001e2500720c */ /* 0x000fe20003f06070 */
[----:B0-----:R-:W-:Y:S01]  /*1a50*/  FADD.FTZ R34, R9, R34 ;  /* 0x0000002209227221 */ /* 0x001fe20000010000 */
[----:B------:R-:W-:-:S11]  /*1a60*/  IABS R9, R7 ;  /* 0x0000000700097213 */ /* 0x000fd60000000000 */
[----:B------:R-:W-:Y:S01]  /*1a70*/  @P0 VIADD R35, R35, 0x1 ;  /* 0x0000000123230836 */ /* 0x000fe20000000000 */
[----:B------:R-:W-:Y:S01]  /*1a80*/  LOP3.LUT R7, R7, R0, RZ, 0x3c, !PT ;  /* 0x0000000007077212 */ /* 0x000fe200078e3cff */
[----:B------:R-:W0:Y:S01]  /*1a90*/  SHFL.BFLY PT, R31, R34, 0x2, 0x1f ;  /* 0x0c401f00221f7f89 */ /* 0x000e2200000e0000 */
[----:B------:R-:W-:Y:S02]  /*1aa0*/  IMAD.HI.U32 R13, R20, R9, RZ ;  /* 0x00000009140d7227 */ /* 0x000fe400078e00ff */
[----:B------:R-:W-:Y:S02]  /*1ab0*/  ISETP.GE.AND P0, PT, R7, RZ, PT ;  /* 0x000000ff0700720c */ /* 0x000fe40003f06270 */
[----:B------:R-:W-:Y:S01]  /*1ac0*/  LEA.HI.SX32 R7, R4, 0x1, 0x1 ;  /* 0x0000000104077811 */ /* 0x000fe200078f0aff */
[----:B------:R-:W-:Y:S02]  /*1ad0*/  IMAD R9, R13, R26, R9 ;  /* 0x0000001a0d097224 */ /* 0x000fe400078e0209 */
[----:B------:R-:W-:-:S03]  /*1ae0*/  IMAD.HI.U32 R20, R20, R27, RZ ;  /* 0x0000001b14147227 */ /* 0x000fc600078e00ff */
[----:B------:R-:W-:Y:S01]  /*1af0*/  ISETP.GT.U32.AND P1, PT, R24, R9, PT ;  /* 0x000000091800720c */ /* 0x000fe20003f24070 */
[----:B------:R-:W-:Y:S01]  /*1b00*/  IMAD R27, R20, R26, R27 ;  /* 0x0000001a141b7224 */ /* 0x000fe200078e021b */
[C---:B------:R-:W-:Y:S02]  /*1b10*/  LOP3.LUT R26, R21.reuse, R30, RZ, 0x3c, !PT ;  /* 0x0000001e151a7212 */ /* 0x040fe400078e3cff */
[----:B------:R-:W-:Y:S02]  /*1b20*/  LOP3.LUT R21, R21, R0, RZ, 0x3c, !PT ;  /* 0x0000000015157212 */ /* 0x000fe400078e3cff */
[----:B------:R-:W-:Y:S02]  /*1b30*/  ISETP.GT.U32.AND P2, PT, R24, R27, PT ;  /* 0x0000001b1800720c */ /* 0x000fe40003f44070 */
[----:B------:R-:W-:Y:S02]  /*1b40*/  ISETP.GE.AND P3, PT, R26, RZ, PT ;  /* 0x000000ff1a00720c */ /* 0x000fe40003f66270 */
[----:B------:R-:W1:Y:S03]  /*1b50*/  LDC.U8 R26, c[0x0][0x3d9] ;  /* 0x0000f640ff1a7b82 */ /* 0x000e660000000000 */
[----:B------:R-:W-:-:S02]  /*1b60*/  @!P1 IMAD.IADD R9, R9, 0x1, -R24 ;  /* 0x0000000109099824 */ /* 0x000fc400078e0a18 */
[----:B0-----:R-:W-:Y:S01]  /*1b70*/  FADD.FTZ R31, R34, R31 ;  /* 0x0000001f221f7221 */ /* 0x001fe20000010000 */
[----:B------:R-:W-:Y:S02]  /*1b80*/  @!P1 VIADD R13, R13, 0x1 ;  /* 0x000000010d0d9836 */ /* 0x000fe40000000000 */
[----:B------:R-:W-:Y:S02]  /*1b90*/  ISETP.GE.U32.AND P4, PT, R9, R24, PT ;  /* 0x000000180900720c */ /* 0x000fe40003f86070 */
[----:B------:R-:W0:Y:S01]  /*1ba0*/  SHFL.BFLY PT, R34, R31, 0x1, 0x1f ;  /* 0x0c201f001f227f89 */ /* 0x000e2200000e0000 */
[----:B------:R-:W-:Y:S01]  /*1bb0*/  @!P2 IMAD.IADD R27, R27, 0x1, -R24 ;  /* 0x000000011b1ba824 */ /* 0x000fe200078e0a18 */
[----:B------:R-:W-:Y:S01]  /*1bc0*/  SHF.R.S32.HI R9, RZ, 0x1f, R4 ;  /* 0x0000001fff097819 */ /* 0x000fe20000011404 */
[----:B------:R-:W-:Y:S01]  /*1bd0*/  @!P3 IMAD.MOV R35, RZ, RZ, -R35 ;  /* 0x000000ffff23b224 */ /* 0x000fe200078e0a23 */
[----:B------:R-:W-:Y:S01]  /*1be0*/  @!P6 LOP3.LUT R35, RZ, R30, RZ, 0x33, !PT ;  /* 0x0000001eff23e212 */ /* 0x000fe200078e33ff */
[----:B------:R-:W-:Y:S01]  /*1bf0*/  @!P2 VIADD R20, R20, 0x1 ;  /* 0x000000011414a836 */ /* 0x000fe20000000000 */
[----:B------:R-:W-:Y:S01]  /*1c00*/  ISETP.GE.U32.AND P3, PT, R27, R24, PT ;  /* 0x000000181b00720c */ /* 0x000fe20003f66070 */
[----:B------:R-:W-:Y:S01]  /*1c10*/  @!P5 IMAD.MOV R7, RZ, RZ, R9 ;  /* 0x000000ffff07d224 */ /* 0x000fe200078e0209 */
[----:B------:R-:W-:-:S02]  /*1c20*/  ISETP.GE.AND P5, PT, R21, RZ, PT ;  /* 0x000000ff1500720c */ /* 0x000fc40003fa6270 */
[----:B------:R-:W-:Y:S01]  /*1c30*/  ISETP.NE.AND P2, PT, R0, RZ, PT ;  /* 0x000000ff0000720c */ /* 0x000fe20003f45270 */
[----:B------:R-:W-:Y:S01]  /*1c40*/  @P4 VIADD R13, R13, 0x1 ;  /* 0x000000010d0d4836 */ /* 0x000fe20000000000 */
[----:B------:R-:W-:Y:S02]  /*1c50*/  SHF.R.S32.HI R27, RZ, 0x1f, R35 ;  /* 0x0000001fff1b7819 */ /* 0x000fe40000011423 */
[----:B-1----:R-:W-:Y:S01]  /*1c60*/  ISETP.NE.AND P4, PT, R26, RZ, PT ;  /* 0x000000ff1a00720c */ /* 0x002fe20003f85270 */
[----:B------:R-:W-:Y:S01]  /*1c70*/  IMAD.MOV.U32 R24, RZ, RZ, R13 ;  /* 0x000000ffff187224 */ /* 0x000fe200078e000d */
[----:B------:R-:W-:Y:S01]  /*1c80*/  LOP3.LUT R13, RZ, R0, RZ, 0x33, !PT ;  /* 0x00000000ff0d7212 */ /* 0x000fe200078e33ff */
[----:B------:R-:W-:Y:S01]  /*1c90*/  IMAD.MOV.U32 R26, RZ, RZ, 0x7f800000 ;  /* 0x7f800000ff1a7424 */ /* 0x000fe200078e00ff */
[----:B------:R-:W-:Y:S01]  /*1ca0*/  SEL R10, R10, 0x1, !P4 ;  /* 0x000000010a0a7807 */ /* 0x000fe20006000000 */
[----:B------:R-:W-:Y:S01]  /*1cb0*/  @!P0 IMAD.MOV R24, RZ, RZ, -R24 ;  /* 0x000000ffff188224 */ /* 0x000fe200078e0a18 */
[----:B------:R-:W-:Y:S01]  /*1cc0*/  LOP3.LUT P0, RZ, R11, 0x7, RZ, 0xc0, !PT ;  /* 0x000000070bff7812 */ /* 0x000fe2000780c0ff */
[----:B------:R-:W-:Y:S01]  /*1cd0*/  @P3 VIADD R20, R20, 0x1 ;  /* 0x0000000114143836 */ /* 0x000fe20000000000 */
[----:B------:R-:W-:Y:S01]  /*1ce0*/  ISETP.GT.AND P3, PT, R5, RZ, PT ;  /* 0x000000ff0500720c */ /* 0x000fe20003f64270 */
[----:B0-----:R-:W-:Y:S01]  /*1cf0*/  FADD.FTZ R34, R31, R34 ;  /* 0x000000221f227221 */ /* 0x001fe20000010000 */
[----:B------:R-:W-:Y:S01]  /*1d00*/  ISETP.GT.OR P0, PT, R11, 0x3f, P0 ;  /* 0x0000003f0b00780c */ /* 0x000fe20000704670 */
[----:B------:R-:W-:Y:S01]  /*1d10*/  @!P5 IMAD.MOV R20, RZ, RZ, -R20 ;  /* 0x000000ffff14d224 */ /* 0x000fe200078e0a14 */
[----:B------:R-:W-:-:S02]  /*1d20*/  SEL R31, R13, R24, !P2 ;  /* 0x000000180d1f7207 */ /* 0x000fc40005000000 */
[----:B------:R-:W-:Y:S02]  /*1d30*/  FSETP.NE.FTZ.AND P1, PT, R34, RZ, PT ;  /* 0x000000ff2200720b */ /* 0x000fe40003f35000 */
[----:B------:R-:W-:Y:S02]  /*1d40*/  SHF.R.S32.HI R24, RZ, 0x1f, R5 ;  /* 0x0000001fff187819 */ /* 0x000fe40000011405 */
[----:B------:R-:W-:Y:S01]  /*1d50*/  SEL R13, R13, R20, !P2 ;  /* 0x000000140d0d7207 */ /* 0x000fe20005000000 */
[-C--:B------:R-:W-:Y:S01]  /*1d60*/  IMAD R20, R31, R10.reuse, RZ ;  /* 0x0000000a1f147224 */ /* 0x080fe200078e02ff */
[----:B------:R-:W-:Y:S02]  /*1d70*/  ISETP.LT.U32.AND P5, PT, R22, R35, PT ;  /* 0x000000231600720c */ /* 0x000fe40003fa1070 */
[----:B------:R-:W-:Y:S01]  /*1d80*/  LEA.HI.SX32 R9, R5, 0x1, 0x1 ;  /* 0x0000000105097811 */ /* 0x000fe200078f0aff */
[----:B------:R-:W-:Y:S01]  /*1d90*/  @!P3 IMAD.MOV R9, RZ, RZ, R24 ;  /* 0x000000ffff09b224 */ /* 0x000fe200078e0218 */
[----:B------:R-:W-:Y:S01]  /*1da0*/  ISETP.LT.AND.EX P5, PT, R23, R27, PT, P5 ;  /* 0x0000001b1700720c */ /* 0x000fe20003fa1350 */
[----:B------:R-:W-:-:S02]  /*1db0*/  IMAD R24, R13, R10, RZ ;  /* 0x0000000a0d187224 */ /* 0x000fc400078e02ff */
[----:B------:R-:W0:Y:S01]  /*1dc0*/  @P1 MUFU.LG2 R21, R34 ;  /* 0x0000002200151308 */ /* 0x000e220000000c00 */
[----:B------:R-:W-:Y:S01]  /*1dd0*/  SEL R13, R22, R35, P5 ;  /* 0x00000023160d7207 */ /* 0x000fe20002800000 */
[----:B------:R-:W-:Y:S01]  /*1de0*/  IMAD R10, R7, R20, RZ ;  /* 0x00000014070a7224 */ /* 0x000fe200078e02ff */
[----:B------:R-:W-:Y:S01]  /*1df0*/  SEL R11, R23, R27, P5 ;  /* 0x0000001b170b7207 */ /* 0x000fe20002800000 */
[----:B------:R-:W-:Y:S02]  /*1e00*/  IMAD R9, R24, R9, RZ ;  /* 0x0000000918097224 */ /* 0x000fe400078e02ff */
[----:B0-----:R-:W-:Y:S01]  /*1e10*/  @P1 FFMA.FTZ R26, R21, 0.69314718246459960938, R6 ;  /* 0x3f317218151a1823 */ /* 0x001fe20000010006 */
        /* <DEDUP_REMOVED lines=37> */
[-C--:B------:R-:W-:Y:S02]  /*2070*/  IADD3 R27, P0, RZ, -R0.reuse, RZ ;  /* 0x80000000ff1b7210 */ /* 0x080fe40007f1e0ff */
[----:B------:R-:W-:Y:S02]  /*2080*/  MOV R40, R0 ;  /* 0x0000000000287202 */ /* 0x000fe40000000f00 */
[----:B------:R-:W-:Y:S01]  /*2090*/  IADD3.X R21, RZ, ~R23, RZ, P0, !PT ;  /* 0x80000017ff157210 */ /* 0x000fe200007fe4ff */
[----:B------:R-:W-:Y:S01]  /*20a0*/  IMAD.WIDE.U32 R30, R34, R27, R30 ;  /* 0x0000001b221e7225 */ /* 0x000fe200078e001e */
[----:B------:R-:W-:-:S03]  /*20b0*/  MOV R41, R23 ;  /* 0x0000001700297202 */ /* 0x000fc60000000f00 */
[----:B------:R-:W-:Y:S01]  /*20c0*/  IMAD R21, R21, R34, RZ ;  /* 0x0000002215157224 */ /* 0x000fe200078e02ff */
[----:B------:R-:W-:-:S03]  /*20d0*/  MOV R24, R30 ;  /* 0x0000001e00187202 */ /* 0x000fc60000000f00 */
[----:B------:R-:W-:-:S05]  /*20e0*/  IMAD R21, R6, R27, R21 ;  /* 0x0000001b06157224 */ /* 0x000fca00078e0215 */
[----:B------:R-:W-:Y:S01]  /*20f0*/  IADD3 R21, R31, R21, RZ ;  /* 0x000000151f157210 */ /* 0x000fe20007ffe0ff */
[----:B------:R-:W-:Y:S05]  /*2100*/  BRA `(.L_x_211) ;  /* 0x0000000000587947 */ /* 0x000fea0003800000 */
.L_x_210:
        /* <DEDUP_REMOVED lines=22> */
.L_x_211:
[----:B------:R-:W-:Y:S05]  /*2270*/  BSYNC B0 ;  /* 0x0000000000007941 */ /* 0x000fea0003800000 */
.L_x_209:
[----:B------:R-:W-:Y:S01]  /*2280*/  LOP3.LUT R0, R21, R8, RZ, 0xfc, !PT ;  /* 0x0000000815007212 */ /* 0x000fe200078efcff */
[----:B------:R-:W-:Y:S03]  /*2290*/  BSSY B0, `(.L_x_212) ;  /* 0x0000027000007945 */ /* 0x000fe60003800000 */
[----:B------:R-:W-:-:S13]  /*22a0*/  ISETP.NE.U32.AND P0, PT, R0, RZ, PT ;  /* 0x000000ff0000720c */ /* 0x000fda0003f05070 */
[----:B------:R-:W-:Y:S05]  /*22b0*/  @!P0 BRA `(.L_x_213) ;  /* 0x0000000000388947 */ /* 0x000fea0003800000 */
[----:B------:R-:W-:Y:S01]  /*22c0*/  IMAD.MOV.U32 R22, RZ, RZ, R25 ;  /* 0x000000ffff167224 */ /* 0x000fe200078e0019 */
[----:B------:R-:W-:Y:S02]  /*22d0*/  MOV R6, R8 ;  /* 0x0000000800067202 */ /* 0x000fe40000000f00 */
[----:B------:R-:W-:Y:S02]  /*22e0*/  MOV R20, 0x2300 ;  /* 0x0000230000147802 */ /* 0x000fe40000000f00 */
[----:B------:R-:W-:Y:S05]  /*22f0*/  CALL.REL.NOINC `($__internal_4_$__cuda_sm20_div_s64) ;  /* 0x0000002000407944 */ /* 0x000fea0003c00000 */
[----:B------:R-:W-:Y:S02]  /*2300*/  IADD3 R6, P0, RZ, -R0, RZ ;  /* 0x80000000ff067210 */ /* 0x000fe40007f1e0ff */
        /* <DEDUP_REMOVED lines=9> */
.L_x_213:
        /* <DEDUP_REMOVED lines=22> */
.L_x_214:
[----:B------:R-:W-:Y:S05]  /*2500*/  BSYNC B0 ;  /* 0x0000000000007941 */ /* 0x000fea0003800000 */
.L_x_212:
        /* <DEDUP_REMOVED lines=11> */
[----:B------:R-:W-:Y:S05]  /*25c0*/  CALL.REL.NOINC `($__internal_4_$__cuda_sm20_div_s64) ;  /* 0x0000001c008c7944 */ /* 0x000fea0003c00000 */
[-C--:B------:R-:W-:Y:S02]  /*25d0*/  IADD3 R6, P0, RZ, -R0.reuse, RZ ;  /* 0x80000000ff067210 */ /* 0x080fe40007f1e0ff */
[----:B------:R-:W-:Y:S02]  /*25e0*/  MOV R22, R0 ;  /* 0x0000000000167202 */ /* 0x000fe40000000f00 */
[----:B------:R-:W-:Y:S01]  /*25f0*/  IADD3.X R2, RZ, ~R23, RZ, P0, !PT ;  /* 0x80000017ff027210 */ /* 0x000fe200007fe4ff */
[----:B------:R-:W-:-:S04]  /*2600*/  IMAD.WIDE.U32 R34, R7, R6, R34 ;  /* 0x0000000607227225 */ /* 0x000fc800078e0022 */
[----:B------:R-:W-:-:S04]  /*2610*/  IMAD R2, R2, R7, RZ ;  /* 0x0000000702027224 */ /* 0x000fc800078e02ff */
[----:B------:R-:W-:-:S05]  /*2620*/  IMAD R2, R3, R6, R2 ;  /* 0x0000000603027224 */ /* 0x000fca00078e0202 */
[----:B------:R-:W-:Y:S01]  /*2630*/  IADD3 R2, R35, R2, RZ ;  /* 0x0000000223027210 */ /* 0x000fe20007ffe0ff */
[----:B------:R-:W-:Y:S05]  /*2640*/  BRA `(.L_x_217) ;  /* 0x0000000000547947 */ /* 0x000fea0003800000 */
.L_x_216:
        /* <DEDUP_REMOVED lines=20> */
[----:B------:R-:W-:Y:S02]  /*2790*/  IMAD R34, R7, R0, R34 ;  /* 0x0000000007227224 */ /* 0x000fe400078e0222 */
.L_x_217:
[----:B------:R-:W-:Y:S05]  /*27a0*/  BSYNC B0 ;  /* 0x0000000000007941 */ /* 0x000fea0003800000 */
.L_x_215:
        /* <DEDUP_REMOVED lines=8> */
[----:B------:R-:W-:Y:S01]  /*2830*/  IMAD.WIDE.U32 R32, R6, R17, RZ ;  /* 0x0000001106207225 */ /* 0x000fe200078e00ff */
[----:B------:R-:W-:Y:S02]  /*2840*/  USEL UR5, UR5, 0x1, !UP0 ;  /* 0x0000000105057887 */ /* 0x000fe4000c000000 */
[----:B------:R-:W-:Y:S01]  /*2850*/  IADD3 R0, R7, R3, RZ ;  /* 0x0000000307007210 */ /* 0x000fe20007ffe0ff */
[----:B------:R-:W-:Y:S01]  /*2860*/  USHF.R.S32.HI UR11, URZ, 0x1f, UR4 ;  /* 0x0000001f3f0b7899 */ /* 0x000fe20008011404 */
[----:B------:R-:W-:Y:S01]  /*2870*/  SHF.R.S32.HI R3, RZ, 0x1f, R25 ;  /* 0x0000001fff037819 */ /* 0x000fe20000011419 */
[----:B------:R-:W-:Y:S01]  /*2880*/  USHF.R.S32.HI UR10, URZ, 0x1f, UR5 ;  /* 0x0000001f3f0a7899 */ /* 0x000fe20008011405 */
[----:B------:R-:W-:-:S02]  /*2890*/  IMAD R8, R8, R25, RZ ;  /* 0x0000001908087224 */ /* 0x000fc400078e02ff */
[----:B------:R-:W-:Y:S02]  /*28a0*/  IMAD R7, R0, R17, RZ ;  /* 0x0000001100077224 */ /* 0x000fe400078e02ff */
[----:B------:R-:W-:Y:S02]  /*28b0*/  IMAD R21, R23, UR5, RZ ;  /* 0x0000000517157c24 */ /* 0x000fe4000f8e02ff */
[----:B------:R-:W-:Y:S02]  /*28c0*/  IMAD R7, R16, R6, R7 ;  /* 0x0000000610077224 */ /* 0x000fe400078e0207 */
[----:B------:R-:W-:Y:S02]  /*28d0*/  IMAD R3, R3, R30, R8 ;  /* 0x0000001e03037224 */ /* 0x000fe400078e0208 */
[----:B------:R-:W-:Y:S01]  /*28e0*/  IMAD.WIDE.U32 R36, R34, UR4, RZ ;  /* 0x0000000422247c25 */ /* 0x000fe2000f8e00ff */
[----:B------:R-:W-:-:S03]  /*28f0*/  IADD3 R6, R33, R7, RZ ;  /* 0x0000000721067210 */ /* 0x000fc60007ffe0ff */
[----:B------:R-:W-:Y:S01]  /*2900*/  IMAD R7, R2, UR4, RZ ;  /* 0x0000000402077c24 */ /* 0x000fe2000f8e02ff */
[----:B------:R-:W-:Y:S01]  /*2910*/  LOP3.LUT R0, R41, R6, RZ, 0xfc, !PT ;  /* 0x0000000629007212 */ /* 0x000fe200078efcff */
[----:B------:R-:W-:-:S03]  /*2920*/  IMAD.WIDE.U32 R30, R30, R25, RZ ;  /* 0x000000191e1e7225 */ /* 0x000fc600078e00ff */
[----:B------:R-:W-:Y:S01]  /*2930*/  ISETP.NE.U32.AND P0, PT, R0, RZ, PT ;  /* 0x000000ff0000720c */ /* 0x000fe20003f05070 */
[----:B------:R-:W-:Y:S01]  /*2940*/  IMAD R7, R34, UR11, R7 ;  /* 0x0000000b22077c24 */ /* 0x000fe2000f8e0207 */
[----:B------:R-:W-:Y:S01]  /*2950*/  IADD3 R3, R31, R3, RZ ;  /* 0x000000031f037210 */ /* 0x000fe20007ffe0ff */
[C---:B------:R-:W-:Y:S02]  /*2960*/  IMAD R21, R22.reuse, UR10, R21 ;  /* 0x0000000a16157c24 */ /* 0x040fe4000f8e0215 */
[----:B------:R-:W-:Y:S01]  /*2970*/  IMAD.WIDE.U32 R34, R22, UR5, RZ ;  /* 0x0000000516227c25 */ /* 0x000fe2000f8e00ff */
[----:B------:R-:W-:-:S03]  /*2980*/  IADD3 R7, R37, R7, RZ ;  /* 0x0000000725077210 */ /* 0x000fc60007ffe0ff */
[----:B------:R-:W-:Y:S01]  /*2990*/  IMAD R5, R5, UR4, RZ ;  /* 0x0000000405057c24 */ /* 0x000fe2000f8e02ff */
[----:B------:R-:W-:Y:S01]  /*29a0*/  IADD3 R8, R35, R21, RZ ;  /* 0x0000001523087210 */ /* 0x000fe20007ffe0ff */
[----:B------:R-:W-:Y:S02]  /*29b0*/  IMAD R4, R4, UR4, RZ ;  /* 0x0000000404047c24 */ /* 0x000fe4000f8e02ff */
[----:B------:R-:W-:Y:S05]  /*29c0*/  @!P0 BRA `(.L_x_219) ;  /* 0x0000000000448947 */ /* 0x000fea0003800000 */
[----:B------:R-:W-:Y:S01]  /*29d0*/  IMAD.MOV.U32 R24, RZ, RZ, R40 ;  /* 0x000000ffff187224 */ /* 0x000fe200078e0028 */
[----:B------:R-:W-:Y:S01]  /*29e0*/  MOV R21, R41 ;  /* 0x0000002900157202 */ /* 0x000fe20000000f00 */
[----:B------:R-:W-:Y:S01]  /*29f0*/  IMAD.MOV.U32 R22, RZ, RZ, R32 ;  /* 0x000000ffff167224 */ /* 0x000fe200078e0020 */
[----:B------:R-:W-:Y:S02]  /*2a00*/  MOV R20, 0x2a20 ;  /* 0x00002a2000147802 */ /* 0x000fe40000000f00 */
[----:B------:R-:W-:Y:S05]  /*2a10*/  CALL.REL.NOINC `($__internal_4_$__cuda_sm20_div_s64) ;  /* 0x0000001800787944 */ /* 0x000fea0003c00000 */
[----:B------:R-:W-:Y:S01]  /*2a20*/  IADD3 R27, P0, RZ, -R0, RZ ;  /* 0x80000000ff1b7210 */ /* 0x000fe20007f1e0ff */
[----:B------:R-:W-:Y:S01]  /*2a30*/  IMAD.MOV.U32 R39, RZ, RZ, R41 ;  /* 0x000000ffff277224 */ /* 0x000fe200078e0029 */
[----:B------:R-:W-:Y:S02]  /*2a40*/  MOV R38, R40 ;  /* 0x0000002800267202 */ /* 0x000fe40000000f00 */
[-C--:B------:R-:W-:Y:S02]  /*2a50*/  IADD3.X R21, RZ, ~R23.reuse, RZ, P0, !PT ;  /* 0x80000017ff157210 */ /* 0x080fe400007fe4ff */
[----:B------:R-:W-:Y:S02]  /*2a60*/  MOV R40, R0 ;  /* 0x0000000000287202 */ /* 0x000fe40000000f00 */
[----:B------:R-:W-:Y:S01]  /*2a70*/  MOV R41, R23 ;  /* 0x0000001700297202 */ /* 0x000fe20000000f00 */
[-C--:B------:R-:W-:Y:S02]  /*2a80*/  IMAD R21, R21, R32.reuse, RZ ;  /* 0x0000002015157224 */ /* 0x080fe400078e02ff */
[----:B------:R-:W-:-:S04]  /*2a90*/  IMAD.WIDE.U32 R32, R27, R32, R38 ;  /* 0x000000201b207225 */ /* 0x000fc800078e0026 */
[----:B------:R-:W-:Y:S01]  /*2aa0*/  IMAD R21, R6, R27, R21 ;  /* 0x0000001b06157224 */ /* 0x000fe200078e0215 */
[----:B------:R-:W-:-:S03]  /*2ab0*/  MOV R24, R32 ;  /* 0x0000002000187202 */ /* 0x000fc60000000f00 */
[----:B------:R-:W-:Y:S01]  /*2ac0*/  IMAD.IADD R21, R33, 0x1, R21 ;  /* 0x0000000121157824 */ /* 0x000fe200078e0215 */
[----:B------:R-:W-:Y:S05]  /*2ad0*/  BRA `(.L_x_220) ;  /* 0x00000000005c7947 */ /* 0x000fea0003800000 */
.L_x_219:
        /* <DEDUP_REMOVED lines=23> */
.L_x_220:
[----:B------:R-:W-:Y:S05]  /*2c50*/  BSYNC B0 ;  /* 0x0000000000007941 */ /* 0x000fea0003800000 */
.L_x_218:
        /* <DEDUP_REMOVED lines=18> */
.L_x_222:
[----:B------:R-:W0:Y:S01]  /*2d80*/  I2F.U32.RP R6, R19 ;  /* 0x0000001300067306 */ /* 0x000e220000209000 */
[----:B------:R-:W-:Y:S01]  /*2d90*/  HFMA2.MMA R20, -RZ, RZ, 0, 0 ;  /* 0x00000000ff147435 */ /* 0x000fe200000001ff */
[----:B------:R-:W-:Y:S01]  /*2da0*/  ISETP.NE.U32.AND P0, PT, R19, RZ, PT ;  /* 0x000000ff1300720c */ /* 0x000fe20003f05070 */
[----:B------:R-:W-:Y:S01]  /*2db0*/  HFMA2.MMA R45, -RZ, RZ, 0, 0 ;  /* 0x00000000ff2d7435 */ /* 0x000fe200000001ff */
[----:B------:R-:W-:-:S04]  /*2dc0*/  MOV R18, RZ ;  /* 0x000000ff00127202 */ /* 0x000fc80000000f00 */
        /* <DEDUP_REMOVED lines=17> */
.L_x_223:
[----:B------:R-:W-:Y:S05]  /*2ee0*/  BSYNC B0 ;  /* 0x0000000000007941 */ /* 0x000fea0003800000 */
.L_x_221:
        /* <DEDUP_REMOVED lines=10> */
[----:B------:R-:W-:Y:S01]  /*2f90*/  IADD3 R6, P0, RZ, -R0, RZ ;  /* 0x80000000ff067210 */ /* 0x000fe20007f1e0ff */
[----:B------:R-:W-:Y:S01]  /*2fa0*/  IMAD.MOV.U32 R22, RZ, RZ, R0 ;  /* 0x000000ffff167224 */ /* 0x000fe200078e0000 */
[----:B------:R-:W-:Y:S02]  /*2fb0*/  MOV R20, R44 ;  /* 0x0000002c00147202 */ /* 0x000fe40000000f00 */
[----:B------:R-:W-:Y:S02]  /*2fc0*/  IADD3.X R2, RZ, ~R23, RZ, P0, !PT ;  /* 0x80000017ff027210 */ /* 0x000fe400007fe4ff */
[----:B------:R-:W-:-:S03]  /*2fd0*/  MOV R21, R45 ;  /* 0x0000002d00157202 */ /* 0x000fc60000000f00 */
[----:B------:R-:W-:Y:S02]  /*2fe0*/  IMAD R19, R2, R17, RZ ;  /* 0x0000001102137224 */ /* 0x000fe400078e02ff */
[----:B------:R-:W-:-:S04]  /*2ff0*/  IMAD.WIDE.U32 R20, R17, R6, R20 ;  /* 0x0000000611147225 */ /* 0x000fc800078e0014 */
[----:B------:R-:W-:Y:S02]  /*3000*/  IMAD R19, R16, R6, R19 ;  /* 0x0000000610137224 */ /* 0x000fe400078e0213 */
[----:B------:R-:W-:-:S03]  /*3010*/  IMAD.MOV.U32 R2, RZ, RZ, R20 ;  /* 0x000000ffff027224 */ /* 0x000fc600078e0014 */
[----:B------:R-:W-:Y:S01]  /*3020*/  IADD3 R19, R21, R19, RZ ;  /* 0x0000001315137210 */ /* 0x000fe20007ffe0ff */
[----:B------:R-:W-:Y:S05]  /*3030*/  BRA `(.L_x_226) ;  /* 0x00000000005c7947 */ /* 0x000fea0003800000 */
.L_x_225:
        /* <DEDUP_REMOVED lines=10> */
[----:B------:R-:W-:-:S04]  /*30e0*/  IMAD.HI.U32 R0, R19, R44, RZ ;  /* 0x0000002c13007227 */ /* 0x000fc800078e00ff */
[----:B------:R-:W-:Y:S01]  /*30f0*/  IMAD.MOV.U32 R19, RZ, RZ, RZ ;  /* 0x000000ffff137224 */ /* 0x000fe200078e00ff */
        /* <DEDUP_REMOVED lines=11> */
.L_x_226:
[----:B------:R-:W-:Y:S05]  /*31b0*/  BSYNC B0 ;  /* 0x0000000000007941 */ /* 0x000fea0003800000 */
.L_x_224:
[----:B------:R-:W-:Y:S01]  /*31c0*/  LOP3.LUT R6, R41, R14, RZ, 0xfc, !PT ;  /* 0x0000000e29067212 */ /* 0x000fe200078efcff */
[----:B------:R-:W-:Y:S01]  /*31d0*/  ULDC UR4, c[0x0][0x2c4] ;  /* 0x0000b10000047ab9 */ /* 0x000fe20000000800 */
[----:B------:R-:W-:Y:S01]  /*31e0*/  SHF.R.S32.HI R0, RZ, 0x1f, R10 ;  /* 0x0000001fff007819 */ /* 0x000fe2000001140a */
[----:B------:R-:W-:Y:S01]  /*31f0*/  IMAD R33, R25, UR4, RZ ;  /* 0x0000000419217c24 */ /* 0x000fe2000f8e02ff */
[----:B------:R-:W-:Y:S01]  /*3200*/  ISETP.NE.U32.AND P0, PT, R6, RZ, PT ;  /* 0x000000ff0600720c */ /* 0x000fe20003f05070 */
[----:B------:R-:W-:Y:S01]  /*3210*/  IMAD R17, R23, R10, RZ ;  /* 0x0000000a17117224 */ /* 0x000fe200078e02ff */
[----:B------:R-:W-:Y:S01]  /*3220*/  SHF.R.S32.HI R23, RZ, 0x1f, R4 ;  /* 0x0000001fff177819 */ /* 0x000fe20000011404 */
[----:B------:R-:W-:Y:S01]  /*3230*/  IMAD R19, R19, R4, RZ ;  /* 0x0000000413137224 */ /* 0x000fe200078e02ff */
[----:B------:R-:W-:Y:S01]  /*3240*/  SHF.R.S32.HI R21, RZ, 0x1f, R33 ;  /* 0x0000001fff157819 */ /* 0x000fe20000011421 */
[----:B------:R-:W-:Y:S01]  /*3250*/  IMAD R17, R0, R22, R17 ;  /* 0x0000001600117224 */ /* 0x000fe200078e0211 */
[----:B------:R-:W-:Y:S01]  /*3260*/  BSSY B0, `(.L_x_227) ;  /* 0x0000034000007945 */ /* 0x000fe20003800000 */
[----:B------:R-:W-:-:S02]  /*3270*/  IMAD R0, R18, R33, RZ ;  /* 0x0000002112007224 */ /* 0x000fc400078e02ff */
[----:B------:R-:W-:Y:S02]  /*3280*/  IMAD R23, R23, R2, R19 ;  /* 0x0000000217177224 */ /* 0x000fe400078e0213 */
[----:B------:R-:W-:Y:S02]  /*3290*/  IMAD R21, R21, R32, R0 ;  /* 0x0000002015157224 */ /* 0x000fe400078e0200 */
[----:B------:R-:W-:-:S04]  /*32a0*/  IMAD.WIDE.U32 R44, R22, R10, RZ ;  /* 0x0000000a162c7225 */ /* 0x000fc800078e00ff */
[----:B------:R-:W-:Y:S01]  /*32b0*/  IMAD.WIDE.U32 R18, R2, R4, RZ ;  /* 0x0000000402127225 */ /* 0x000fe200078e00ff */
[----:B------:R-:W-:-:S03]  /*32c0*/  IADD3 R17, R45, R17, RZ ;  /* 0x000000112d117210 */ /* 0x000fc60007ffe0ff */
        /* <DEDUP_REMOVED lines=22> */
.L_x_228:
        /* <DEDUP_REMOVED lines=23> */
.L_x_229:
[----:B------:R-:W-:Y:S05]  /*35a0*/  BSYNC B0 ;  /* 0x0000000000007941 */ /* 0x000fea0003800000 */
.L_x_227:
        /* <DEDUP_REMOVED lines=27> */
.L_x_231:
[----:B------:R-:W0:Y:S01]  /*3760*/  I2F.U32.RP R14, R13 ;  /* 0x0000000d000e7306 */ /* 0x000e220000209000 */
[----:B------:R-:W-:Y:S01]  /*3770*/  IMAD.MOV.U32 R20, RZ, RZ, RZ ;  /* 0x000000ffff147224 */ /* 0x000fe200078e00ff */
[----:B------:R-:W-:Y:S01]  /*3780*/  ISETP.NE.U32.AND P0, PT, R13, RZ, PT ;  /* 0x000000ff0d00720c */ /* 0x000fe20003f05070 */
[----:B------:R-:W-:-:S05]  /*3790*/  IMAD.MOV.U32 R23, RZ, RZ, RZ ;  /* 0x000000ffff177224 */ /* 0x000fca00078e00ff */
        /* <DEDUP_REMOVED lines=19> */
.L_x_232:
[----:B------:R-:W-:Y:S05]  /*38d0*/  BSYNC B0 ;  /* 0x0000000000007941 */ /* 0x000fea0003800000 */
.L_x_230:
[----:B------:R-:W-:Y:S01]  /*38e0*/  IADD3 R31, P1, P0, R36, R34, R30 ;  /* 0x00000022241f7210 */ /* 0x000fe2000783e01e */
[----:B------:R-:W-:Y:S01]  /*38f0*/  ULDC.64 UR4, c[0x0][0x2b0] ;  /* 0x0000ac0000047ab9 */ /* 0x000fe20000000a00 */
[----:B------:R-:W-:Y:S02]  /*3900*/  SHF.R.S32.HI R0, RZ, 0x1f, R9 ;  /* 0x0000001fff007819 */ /* 0x000fe40000011409 */
[----:B------:R-:W-:Y:S02]  /*3910*/  IADD3 R31, P3, P2, R44, R31, R32 ;  /* 0x0000001f2c1f7210 */ /* 0x000fe40007a7e020 */
[----:B------:R-:W-:Y:S02]  /*3920*/  IADD3.X R3, R7, R8, R3, P1, P0 ;  /* 0x0000000807037210 */ /* 0x000fe40000fe0403 */
[----:B------:R-:W-:Y:S02]  /*3930*/  IADD3 R18, P1, P0, R46, R31, R18 ;  /* 0x0000001f2e127210 */ /* 0x000fe4000783e012 */
[----:B------:R-:W-:Y:S01]  /*3940*/  IADD3.X R4, R17, R3, R4, P3, P2 ;  /* 0x0000000311047210 */ /* 0x000fe20001fe4404 */
[----:B------:R-:W-:-:S03]  /*3950*/  IMAD R3, R23, R9, RZ ;  /* 0x0000000917037224 */ /* 0x000fc600078e02ff */
[----:B------:R-:W-:Y:S01]  /*3960*/  IADD3.X R19, R15, R4, R10, P1, P0 ;  /* 0x000000040f137210 */ /* 0x000fe20000fe040a */
[-C--:B------:R-:W-:Y:S02]  /*3970*/  IMAD R0, R0, R22.reuse, R3 ;  /* 0x0000001600007224 */ /* 0x080fe400078e0203 */
[----:B------:R-:W-:Y:S01]  /*3980*/  IMAD R3, R2, R5, RZ ;  /* 0x0000000502037224 */ /* 0x000fe200078e02ff */
[----:B------:R-:W-:Y:S01]  /*3990*/  SHF.R.S32.HI R2, RZ, 0x1f, R5 ;  /* 0x0000001fff027819 */ /* 0x000fe20000011405 */
        /* <DEDUP_REMOVED lines=9> */
.L_x_208:
[----:B------:R-:W-:Y:S02]  /*3a30*/  ULDC.64 UR4, c[0x0][0x2b0] ;  /* 0x0000ac0000047ab9 */ /* 0x000fe40000000a00 */
[----:B------:R-:W-:-:S04]  /*3a40*/  LEA R2, P0, R30, UR4, 0x2 ;  /* 0x000000041e027c11 */ /* 0x000fc8000f8010ff */
[----:B------:R-:W-:-:S05]  /*3a50*/  LEA.HI.X R3, R30, UR5, R31, 0x2, P0 ;  /* 0x000000051e037c11 */ /* 0x000fca00080f141f */
[----:B------:R1:W-:Y:S04]  /*3a60*/  STG.E desc[UR8][R2.64], R26 ;  /* 0x0000001a02007986 */ /* 0x0003e8000c101908 */
.L_x_207:
[----:B------:R-:W-:Y:S05]  /*3a70*/  BSYNC B1 ;  /* 0x0000000000017941 */ /* 0x000fea0003800000 */
.L_x_206:
[----:B------:R-:W0:Y:S01]  /*3a80*/  S2R R5, SR_TID.X ;  /* 0x0000000000057919 */ /* 0x000e220000002100 */
[----:B------:R-:W2:Y:S01]  /*3a90*/  LDC R0, c[0x0][0x3c4] ;  /* 0x0000f100ff007b82 */ /* 0x000ea20000000800 */
[----:B01----:R-:W-:-:S04]  /*3aa0*/  SHF.R.S32.HI R2, RZ, 0x1f, R5 ;  /* 0x0000001fff027819 */ /* 0x003fc80000011405 */
[CC--:B------:R-:W-:Y:S02]  /*3ab0*/  LEA.HI R4, R2.reuse, R5.reuse, RZ, 0x3 ;  /* 0x0000000502047211 */ /* 0x0c0fe400078f18ff */
[----:B------:R-:W-:Y:S02]  /*3ac0*/  LEA.HI R16, R2, R5, RZ, 0x4 ;  /* 0x0000000502107211 */ /* 0x000fe400078f20ff */
[----:B------:R-:W-:Y:S02]  /*3ad0*/  LOP3.LUT R4, R4, 0xfffffff8, RZ, 0xc0, !PT ;  /* 0xfffffff804047812 */ /* 0x000fe400078ec0ff */
[----:B------:R-:W-:Y:S02]  /*3ae0*/  LOP3.LUT R18, R16, 0x3ffffff0, RZ, 0xc0, !PT ;  /* 0x3ffffff010127812 */ /* 0x000fe400078ec0ff */
[----:B------:R-:W-:Y:S01]  /*3af0*/  SHF.R.S32.HI R16, RZ, 0x4, R16 ;  /* 0x00000004ff107819 */ /* 0x000fe20000011410 */
[C---:B------:R-:W-:Y:S02]  /*3b00*/  IMAD.IADD R3, R5.reuse, 0x1, -R4 ;  /* 0x0000000105037824 */ /* 0x040fe400078e0a04 */
[----:B------:R-:W-:-:S03]  /*3b10*/  IMAD.IADD R18, R5, 0x1, -R18 ;  /* 0x0000000105127824 */ /* 0x000fc600078e0a12 */
[----:B--2---:R-:W-:Y:S02]  /*3b20*/  ISETP.GE.AND P0, PT, R3, R0, PT ;  /* 0x000000000300720c */ /* 0x004fe40003f06270 */
[----:B------:R-:W-:Y:S01]  /*3b30*/  CS2R R2, SRZ ;  /* 0x0000000000027805 */ /* 0x000fe2000001ff00 */
[----:B------:R-:W-:Y:S01]  /*3b40*/  IMAD.SHL.U32 R18, R18, 0x4, RZ ;  /* 0x0000000412127824 */ /* 0x000fe200078e00ff */
[----:B------:R-:W-:Y:S01]  /*3b50*/  ISETP.GT.OR P0, PT, R5, 0x3f, P0 ;  /* 0x0000003f0500780c */ /* 0x000fe20000704670 */
[----:B------:R-:W-:-:S12]  /*3b60*/  IMAD.MOV.U32 R5, RZ, RZ, RZ ;  /* 0x000000ffff057224 */ /* 0x000fd800078e00ff */
[----:B------:R-:W-:-:S04]  /*3b70*/  @!P0 FADD.FTZ R7, -R26, R29 ;  /* 0x0000001d1a078221 */ /* 0x000fc80000010100 */
[----:B------:R-:W-:-:S06]  /*3b80*/  @!P0 FMUL.FTZ R7, R7, 1.4426950216293334961 ;  /* 0x3fb8aa3b07078820 */ /* 0x000fcc0000410000 */
[----:B------:R-:W0:Y:S02]  /*3b90*/  @!P0 MUFU.EX2 R7, R7 ;  /* 0x0000000700078308 */ /* 0x000e240000000800 */
[----:B0-----:R0:W-:Y:S01]  /*3ba0*/  @!P0 STS [R28], R7 ;  /* 0x000000071c008388 */ /* 0x0011e20000000800 */
[----:B------:R-:W-:Y:S01]  /*3bb0*/  BAR.SYNC.DEFER_BLOCKING 0x0 ;  /* 0x0000000000007b1d */ /* 0x000fe20000010000 */
[----:B------:R-:W-:Y:S01]  /*3bc0*/  ISETP.GE.AND P0, PT, R0, 0x1, PT ;  /* 0x000000010000780c */ /* 0x000fe20003f06270 */
[----:B------:R-:W-:-:S12]  /*3bd0*/  IMAD.MOV.U32 R0, RZ, RZ, RZ ;  /* 0x000000ffff007224 */ /* 0x000fd800078e00ff */
[----:B------:R-:W-:Y:S05]  /*3be0*/  @!P0 BRA `(.L_x_233) ;  /* 0x0000000000ac8947 */ /* 0x000fea0003800000 */
[----:B------:R-:W1:Y:S01]  /*3bf0*/  S2UR UR6, SR_CgaCtaId ;  /* 0x00000000000679c3 */ /* 0x000e620000008800 */
[----:B------:R-:W-:Y:S01]  /*3c00*/  ULDC UR10, c[0x0][0x2dc] ;  /* 0x0000b700000a7ab9 */ /* 0x000fe20000000800 */
[----:B------:R-:W-:Y:S01]  /*3c10*/  IMAD R13, R16, 0x40, R18 ;  /* 0x00000040100d7824 */ /* 0x000fe200078e0212 */
[----:B------:R-:W-:Y:S01]  /*3c20*/  UIMAD UR4, UR7, UR10, URZ ;  /* 0x0000000a070472a4 */ /* 0x000fe2000f8e023f */
[C---:B------:R-:W-:Y:S01]  /*3c30*/  VIADD R9, R12.reuse, -UR7 ;  /* 0x800000070c097c36 */ /* 0x040fe20008000000 */
[----:B------:R-:W-:Y:S01]  /*3c40*/  CS2R R10, SRZ ;  /* 0x00000000000a7805 */ /* 0x000fe2000001ff00 */
[----:B------:R-:W-:Y:S01]  /*3c50*/  IMAD R20, R12, UR10, RZ ;  /* 0x0000000a0c147c24 */ /* 0x000fe2000f8e02ff */
[----:B------:R-:W-:Y:S01]  /*3c60*/  USHF.R.S32.HI UR11, URZ, 0x1f, UR4 ;  /* 0x0000001f3f0b7899 */ /* 0x000fe20008011404 */
[----:B0-----:R-:W0:Y:S01]  /*3c70*/  LDC R7, c[0x0][0x3c4] ;  /* 0x0000f100ff077b82 */ /* 0x001e220000000800 */
        /* <DEDUP_REMOVED lines=14> */
.L_x_236:
        /* <DEDUP_REMOVED lines=9> */
[----:B------:R-:W-:Y:S05]  /*3df0*/  @!P0 IMAD.MOV.U32 R15, RZ, RZ, R13 ;  /* 0x000000ffff0f8224 */ /* 0x000fea00078e000d */
[----:B------:R0:W5:Y:S02]  /*3e00*/  @!P0 LDG.E.128 R8, desc[UR8][R14.64] ;  /* 0x000000080e088981 */ /* 0x000164000c1e1d00 */
.L_x_235:
[----:B------:R-:W-:Y:S05]  /*3e10*/  BSYNC B0 ;  /* 0x0000000000007941 */ /* 0x000fea0003800000 */
.L_x_234:
        /* <DEDUP_REMOVED lines=8> */
.L_x_233:
[----:B0-----:R-:W-:-:S04]  /*3ea0*/  IADD3 R7, R16, UR7, RZ ;  /* 0x0000000710077c10 */ /* 0x001fc8000fffe0ff */
        /* <DEDUP_REMOVED lines=85> */
        .weak           $__internal_4_$__cuda_sm20_div_s64
        .type           $__internal_4_$__cuda_sm20_div_s64,@function
        .size           $__internal_4_$__cuda_sm20_div_s64,(.L_x_7942 - $__internal_4_$__cuda_sm20_div_s64)
$__internal_4_$__cuda_sm20_div_s64:
        /* <DEDUP_REMOVED lines=25> */
[----:B------:R-:W-:Y:S01]  /*4590*/  IADD3 R2, P0, RZ, -R48, RZ ;  /* 0x80000030ff027210 */ /* 0x000fe20007f1e0ff */
[----:B------:R-:W-:Y:S01]  /*45a0*/  IMAD.MOV.U32 R49, RZ, RZ, RZ ;  /* 0x000000ffff317224 */ /* 0x000fe200078e00ff */
[----:B------:R-:W-:Y:S01]  /*45b0*/  ISETP.GE.AND P1, PT, R21, RZ, PT ;  /* 0x000000ff1500720c */ /* 0x000fe20003f26270 */
[----:B------:R-:W-:Y:S02]  /*45c0*/  IMAD R0, R27, R38, R0 ;  /* 0x000000261b007224 */ /* 0x000fe400078e0200 */
[----:B------:R-:W-:-:S04]  /*45d0*/  IMAD.HI.U32 R42, R43, R2, RZ ;  /* 0x000000022b2a7227 */ /* 0x000fc800078e00ff */
[----:B------:R-:W-:-:S04]  /*45e0*/  IMAD.X R0, RZ, RZ, ~R0, P0 ;  /* 0x000000ffff007224 */ /* 0x000fc800000e0e00 */
[----:B------:R-:W-:-:S04]  /*45f0*/  IMAD.WIDE.U32 R42, P0, R43, R0, R42 ;  /* 0x000000002b2a7225 */ /* 0x000fc8000780002a */
[----:B------:R-:W-:-:S04]  /*4600*/  IMAD.HI.U32 R23, P3, R27, R2, R42 ;  /* 0x000000021b177227 */ /* 0x000fc8000786002a */
[----:B------:R-:W-:-:S04]  /*4610*/  IMAD.HI.U32 R2, R27, R0, RZ ;  /* 0x000000001b027227 */ /* 0x000fc800078e00ff */
[----:B------:R-:W-:Y:S01]  /*4620*/  IMAD R0, R27, R0, RZ ;  /* 0x000000001b007224 */ /* 0x000fe200078e02ff */
[----:B------:R-:W-:-:S04]  /*4630*/  IADD3.X R2, R2, R27, RZ, P0, !PT ;  /* 0x0000001b02027210 */ /* 0x000fc800007fe4ff */
        /* <DEDUP_REMOVED lines=9> */
[----:B------:R-:W-:-:S05]  /*46d0*/  IMAD.HI.U32 R2, P0, R43, R23, R48 ;  /* 0x000000172b027227 */ /* 0x000fca0007800030 */
[----:B------:R-:W-:Y:S01]  /*46e0*/  IADD3 R27, P1, R27, R2, RZ ;  /* 0x000000021b1b7210 */ /* 0x000fe20007f3e0ff */
[----:B------:R-:W-:-:S04]  /*46f0*/  IMAD.HI.U32 R2, R43, R0, RZ ;  /* 0x000000002b027227 */ /* 0x000fc800078e00ff */
        /* <DEDUP_REMOVED lines=13> */
[----:B------:R-:W-:Y:S02]  /*47d0*/  IADD3 R38, P1, R27, 0x1, RZ ;  /* 0x000000011b267810 */ /* 0x000fe40007f3e0ff */
[----:B------:R-:W-:Y:S02]  /*47e0*/  SEL R43, R0, R43, P3 ;  /* 0x0000002b002b7207 */ /* 0x000fe40001800000 */
[----:B------:R-:W-:Y:S01]  /*47f0*/  SEL R38, R38, R27, P3 ;  /* 0x0000001b26267207 */ /* 0x000fe20001800000 */
[----:B------:R-:W-:Y:S01]  /*4800*/  IMAD.X R23, RZ, RZ, R2, P1 ;  /* 0x000000ffff177224 */ /* 0x000fe200008e0602 */
[----:B------:R-:W-:Y:S01]  /*4810*/  ISETP.GE.U32.AND.EX P0, PT, R43, R39, PT, P0 ;  /* 0x000000272b00720c */ /* 0x000fe20003f06100 */
[----:B------:R-:W-:Y:S01]  /*4820*/  IMAD.MOV.U32 R39, RZ, RZ, 0x0 ;  /* 0x00000000ff277424 */ /* 0x000fe200078e00ff */
[----:B------:R-:W-:-:S02]  /*4830*/  IADD3 R27, P1, R38, 0x1, RZ ;  /* 0x00000001261b7810 */ /* 0x000fc40007f3e0ff */
[----:B------:R-:W-:Y:S02]  /*4840*/  SEL R23, R23, R2, P3 ;  /* 0x0000000217177207 */ /* 0x000fe40001800000 */
[----:B------:R-:W-:Y:S01]  /*4850*/  SEL R27, R27, R38, P0 ;  /* 0x000000261b1b7207 */ /* 0x000fe20000000000 */
[----:B------:R-:W-:Y:S01]  /*4860*/  IMAD.MOV.U32 R38, RZ, RZ, R20 ;  /* 0x000000ffff267224 */ /* 0x000fe200078e0014 */
[----:B------:R-:W-:Y:S01]  /*4870*/  LOP3.LUT R2, R6, R21, RZ, 0x3c, !PT ;  /* 0x0000001506027212 */ /* 0x000fe200078e3cff */
[----:B------:R-:W-:-:S03]  /*4880*/  IMAD.X R0, RZ, RZ, R23, P1 ;  /* 0x000000ffff007224 */ /* 0x000fc600008e0617 */
[----:B------:R-:W-:Y:S02]  /*4890*/  ISETP.GE.AND P2, PT, R2, RZ, PT ;  /* 0x000000ff0200720c */ /* 0x000fe40003f46270 */
[----:B------:R-:W-:Y:S02]  /*48a0*/  SEL R23, R0, R23, P0 ;  /* 0x0000001700177207 */ /* 0x000fe40000000000 */
[----:B------:R-:W-:Y:S02]  /*48b0*/  IADD3 R0, P1, RZ, -R27, RZ ;  /* 0x8000001bff007210 */ /* 0x000fe40007f3e0ff */
[----:B------:R-:W-:Y:S02]  /*48c0*/  ISETP.NE.U32.AND P0, PT, R22, RZ, PT ;  /* 0x000000ff1600720c */ /* 0x000fe40003f05070 */
[----:B------:R-:W-:Y:S02]  /*48d0*/  IADD3.X R2, RZ, ~R23, RZ, P1, !PT ;  /* 0x80000017ff027210 */ /* 0x000fe40000ffe4ff */
[----:B------:R-:W-:-:S02]  /*48e0*/  ISETP.NE.AND.EX P0, PT, R6, RZ, PT, P0 ;  /* 0x000000ff0600720c */ /* 0x000fc40003f05300 */
[----:B------:R-:W-:Y:S02]  /*48f0*/  SEL R0, R0, R27, !P2 ;  /* 0x0000001b00007207 */ /* 0x000fe40005000000 */
[----:B------:R-:W-:Y:S02]  /*4900*/  SEL R2, R2, R23, !P2 ;  /* 0x0000001702027207 */ /* 0x000fe40005000000 */
[----:B------:R-:W-:Y:S02]  /*4910*/  SEL R0, R0, 0xffffffff, P0 ;  /* 0xffffffff00007807 */ /* 0x000fe40000000000 */
[----:B------:R-:W-:Y:S01]  /*4920*/  SEL R23, R2, 0xffffffff, P0 ;  /* 0xffffffff02177807 */ /* 0x000fe20000000000 */
[----:B------:R-:W-:Y:S06]  /*4930*/  RET.REL.NODEC R38 `(_ZN5flash32flash_fwd_splitkv_combine_kernelI23Flash_fwd_kernel_traitsILi64ELi64ELi256ELi4ELb0ELb0EN7cutlass10bfloat16_tE19Flash_kernel_traitsILi64ELi64ELi256ELi4ES3_EELi8ELi3ELb0EEEvNS_16Flash_fwd_paramsE) ;  /* 0xffffffb426b07950 */ /* 0x000fec0003c3ffff */
.L_x_237:
        /* <DEDUP_REMOVED lines=12> */
.L_x_7942:


//--------------------- .text._ZN5flash32flash_fwd_splitkv_combine_kernelI23Flash_fwd_kernel_traitsILi64ELi64ELi256ELi4ELb0ELb0EN7cutlass10bfloat16_tE19Flash_kernel_traitsILi64ELi64ELi256ELi4ES3_EELi8ELi2ELb0EEEvNS_16Flash_fwd_paramsE --------------------------
	.section	.text._ZN5flash32flash_fwd_splitkv_combine_kernelI23Flash_fwd_kernel_traitsILi64ELi64ELi256ELi4ELb0ELb0EN7cutlass10bfloat16_tE19Flash_kernel_traitsILi64ELi64ELi256ELi4ES3_EELi8ELi2ELb0EEEvNS_16Flash_fwd_paramsE,"ax",@progbits
	.align	128
        .global         _ZN5flash32flash_fwd_splitkv_combine_kernelI23Flash_fwd_kernel_traitsILi64ELi64ELi256ELi4ELb0ELb0EN7cutlass10bfloat16_tE19Flash_kernel_traitsILi64ELi64ELi256ELi4ES3_EELi8ELi2ELb0EEEvNS_16Flash_fwd_paramsE
        .type           _ZN5flash32flash_fwd_splitkv_combine_kernelI23Flash_fwd_kernel_traitsILi64ELi64ELi256ELi4ELb0ELb0EN7cutlass10bfloat16_tE19Flash_kernel_traitsILi64ELi64ELi256ELi4ES3_EELi8ELi2ELb0EEEvNS_16Flash_fwd_paramsE,@function
        .size           _ZN5flash32flash_fwd_splitkv_combine_kernelI23Flash_fwd_kernel_traitsILi64ELi64ELi256ELi4ELb0ELb0EN7cutlass10bfloat16_tE19Flash_kernel_traitsILi64ELi64ELi256ELi4ES3_EELi8ELi2ELb0EEEvNS_16Flash_fwd_paramsE,(.L_x_7943 - _ZN5flash32flash_fwd_splitkv_combine_kernelI23Flash_fwd_kernel_traitsILi64ELi64ELi256ELi4ELb0ELb0EN7cutlass10bfloat16_tE19Flash_kernel_traitsILi64ELi64ELi256ELi4ES3_EELi8ELi2ELb0EEEvNS_16Flash_fwd_paramsE)
        .other          _ZN5flash32flash_fwd_splitkv_combine_kernelI23Flash_fwd_kernel_traitsILi64ELi64ELi256ELi4ELb0ELb0EN7cutlass10bfloat16_tE19Flash_kernel_traitsILi64ELi64ELi256ELi4ES3_EELi8ELi2ELb0EEEvNS_16Flash_fwd_paramsE,@"STO_CUDA_ENTRY STV_DEFAULT"
_ZN5flash32flash_fwd_splitkv_combine_kernelI23Flash_fwd_kernel_traitsILi64ELi64ELi256ELi4ELb0ELb0EN7cutlass10bfloat16_tE19Flash_kernel_traitsILi64ELi64ELi256ELi4ES3_EELi8ELi2ELb0EEEvNS_16Flash_fwd_paramsE:
.text._ZN5flash32flash_fwd_splitkv_combine_kernelI23Flash_fwd_kernel_traitsILi64ELi64ELi256ELi4ELb0ELb0EN7cutlass10bfloat16_tE19Flash_kernel_traitsILi64ELi64ELi256ELi4ES3_EELi8ELi2ELb0EEEvNS_16Flash_fwd_paramsE:
        /* <DEDUP_REMOVED lines=23> */
[----:B------:R-:W-:Y:S05]  /*0170*/  CALL.REL.NOINC `($__internal_5_$__cuda_sm20_div_s64) ;  /* 0x0000004000d47944 */ /* 0x000fea0003c00000 */
[----:B------:R-:W-:Y:S02]  /*0180*/  MOV R20, R0 ;  /* 0x0000000000147202 */ /* 0x000fe40000000f00 */
[----:B------:R-:W-:Y:S01]  /*0190*/  MOV R21, R23 ;  /* 0x0000001700157202 */ /* 0x000fe20000000f00 */
[----:B------:R-:W-:Y:S06]  /*01a0*/  BRA `(.L_x_239) ;  /* 0x00000000004c7947 */ /* 0x000fec0003800000 */
.L_x_238:
        /* <DEDUP_REMOVED lines=19> */
.L_x_239:
        /* <DEDUP_REMOVED lines=11> */
[----:B------:R-:W-:Y:S05]  /*0390*/  CALL.REL.NOINC `($__internal_5_$__cuda_sm20_div_s64) ;  /* 0x00000040004c7944 */ /* 0x000fea0003c00000 */
[----:B------:R-:W-:Y:S02]  /*03a0*/  MOV R30, R0 ;  /* 0x00000000001e7202 */ /* 0x000fe40000000f00 */
[----:B------:R-:W-:Y:S01]  /*03b0*/  MOV R31, R23 ;  /* 0x00000017001f7202 */ /* 0x000fe20000000f00 */
[----:B------:R-:W-:Y:S05]  /*03c0*/  BRA `(.L_x_242) ;  /* 0x00000000004c7947 */ /* 0x000fea0003800000 */
.L_x_241:
        /* <DEDUP_REMOVED lines=19> */
.L_x_242:
[----:B------:R-:W-:Y:S05]  /*0500*/  BSYNC B0 ;  /* 0x0000000000007941 */ /* 0x000fea0003800000 */
.L_x_240:
[----:B------:R-:W0:Y:S01]  /*0510*/  LDC R2, c[0x0][0x2c4] ;  /* 0x0000b100ff027b82 */ /* 0x000e220000000800 */
        /* <DEDUP_REMOVED lines=8> */
[----:B0-----:R-:W-:Y:S02]  /*05a0*/  IMAD.MOV R0, RZ, RZ, -R15 ;  /* 0x000000ffff007224 */ /* 0x001fe400078e0a0f */
[----:B------:R-:W-:Y:S02]  /*05b0*/  IMAD.MOV.U32 R14, RZ, RZ, RZ ;  /* 0x000000ffff0e7224 */ /* 0x000fe400078e00ff */
        /* <DEDUP_REMOVED lines=31> */
[----:B------:R-:W-:Y:S01]  /*07b0*/  MOV R22, R0 ;  /* 0x0000000000167202 */ /* 0x000fe20000000f00 */
[----:B------:R-:W-:Y:S05]  /*07c0*/  BRA `(.L_x_245) ;  /* 0x00000000004c7947 */ /* 0x000fea0003800000 */
.L_x_244:
        /* <DEDUP_REMOVED lines=19> */
.L_x_245:
[----:B------:R-:W-:Y:S05]  /*0900*/  BSYNC B0 ;  /* 0x0000000000007941 */ /* 0x000fea0003800000 */
.L_x_243:
        /* <DEDUP_REMOVED lines=75> */
[----:B------:R-:W-:Y:S05]  /*0dc0*/  BRA `(.L_x_248) ;  /* 0x00000000004c7947 */ /* 0x000fea0003800000 */
.L_x_247:
        /* <DEDUP_REMOVED lines=19> */
.L_x_248:
[----:B------:R-:W-:Y:S05]  /*0f00*/  BSYNC B0 ;  /* 0x0000000000007941 */ /* 0x000fea0003800000 */
.L_x_246:
        /* <DEDUP_REMOVED lines=42> */
.L_x_250:
        /* <DEDUP_REMOVED lines=19> */
.L_x_251:
[----:B------:R-:W-:Y:S05]  /*12e0*/  BSYNC B0 ;  /* 0x0000000000007941 */ /* 0x000fea0003800000 */
.L_x_249:
[----:B------:R-:W0:Y:S01]  /*12f0*/  LDC R13, c[0x0][0x2c4] ;  /* 0x0000b100ff0d7b82 */ /* 0x000e220000000800 */
[----:B------:R-:W1:Y:S01]  /*1300*/  S2R R0, SR_TID.X ;  /* 0x0000000000007919 */ /* 0x000e620000002100 */
[C---:B------:R-:W-:Y:S01]  /*1310*/  ISETP.GT.AND P3, PT, R7.reuse, RZ, PT ;  /* 0x000000ff0700720c */ /* 0x040fe20003f64270 */
[----:B------:R-:W-:Y:S01]  /*1320*/  ULDC UR5, c[0x0][0x3c4] ;  /* 0x0000f10000057ab9 */ /* 0x000fe20000000800 */
[----:B------:R-:W-:Y:S01]  /*1330*/  LEA.HI.SX32 R27, R7, 0x1, 0x1 ;  /* 0x00000001071b7811 */ /* 0x000fe200078f0aff */
[----:B------:R-:W-:Y:S01]  /*1340*/  ULDC.64 UR8, c[0x0][0x208] ;  /* 0x0000820000087ab9 */ /* 0x000fe20000000a00 */
[----:B------:R-:W-:Y:S01]  /*1350*/  BSSY B0, `(.L_x_252) ;  /* 0x000003e000007945 */ /* 0x000fe20003800000 */
[----:B------:R-:W-:Y:S02]  /*1360*/  MOV R30, 0xff800000 ;  /* 0xff800000001e7802 */ /* 0x000fe40000000f00 */
        /* <DEDUP_REMOVED lines=12> */
[----:B------:R-:W-:-:S03]  /*1430*/  ISETP.GE.AND P1, PT, R8, RZ, PT ;  /* 0x000000ff0800720c */ /* 0x000fc60003f26270 */
[----:B------:R-:W-:-:S04]  /*1440*/  IMAD.HI.U32 R6, R6, R11, RZ ;  /* 0x0000000b06067227 */ /* 0x000fc800078e00ff */
[----:B------:R-:W-:-:S04]  /*1450*/  IMAD.MOV R14, RZ, RZ, -R6 ;  /* 0x000000ffff0e7224 */ /* 0x000fc800078e0a06 */
[C---:B------:R-:W-:Y:S02]  /*1460*/  IMAD R21, R2.reuse, R14, R11 ;  /* 0x0000000e02157224 */ /* 0x040fe400078e020b */
[----:B------:R-:W0:Y:S03]  /*1470*/  @!P4 S2R R11, SR_CgaCtaId ;  /* 0x00000000000bc919 */ /* 0x000e260000008800 */
[----:B------:R-:W-:-:S13]  /*1480*/  ISETP.GT.U32.AND P0, PT, R2, R21, PT ;  /* 0x000000150200720c */ /* 0x000fda0003f04070 */
[----:B------:R-:W-:Y:S02]  /*1490*/  @!P0 IMAD.IADD R21, R21, 0x1, -R2 ;  /* 0x0000000115158824 */ /* 0x000fe400078e0a02 */
[----:B------:R-:W-:Y:S01]  /*14a0*/  @!P0 VIADD R6, R6, 0x1 ;  /* 0x0000000106068836 */ /* 0x000fe20000000000 */
[----:B------:R-:W-:Y:S02]  /*14b0*/  ISETP.NE.AND P0, PT, R13, RZ, PT ;  /* 0x000000ff0d00720c */ /* 0x000fe40003f05270 */
[----:B------:R-:W-:Y:S02]  /*14c0*/  ISETP.GE.U32.AND P2, PT, R21, R2, PT ;  /* 0x000000021500720c */ /* 0x000fe40003f46070 */
[----:B------:R-:W-:Y:S02]  /*14d0*/  SHF.R.S32.HI R21, RZ, 0x1f, R0 ;  /* 0x0000001fff157819 */ /* 0x000fe40000011400 */
[----:B------:R-:W-:Y:S02]  /*14e0*/  SHF.R.S32.HI R2, RZ, 0x1f, R7 ;  /* 0x0000001fff027819 */ /* 0x000fe40000011407 */
[----:B------:R-:W-:-:S03]  /*14f0*/  LEA.HI R25, R21, R0, RZ, 0x3 ;  /* 0x0000000015197211 */ /* 0x000fc600078f18ff */
[----:B------:R-:W-:Y:S01]  /*1500*/  @!P3 IMAD.MOV R27, RZ, RZ, R2 ;  /* 0x000000ffff1bb224 */ /* 0x000fe200078e0202 */
[----:B------:R-:W-:Y:S02]  /*1510*/  SHF.R.S32.HI R26, RZ, 0x3, R25 ;  /* 0x00000003ff1a7819 */ /* 0x000fe40000011419 */
[----:B------:R-:W-:Y:S01]  /*1520*/  @!P4 MOV R2, 0x400 ;  /* 0x000004000002c802 */ /* 0x000fe20000000f00 */
[----:B------:R-:W-:Y:S01]  /*1530*/  @P2 VIADD R6, R6, 0x1 ;  /* 0x0000000106062836 */ /* 0x000fe20000000000 */
[----:B------:R-:W-:Y:S02]  /*1540*/  LOP3.LUT R25, R25, 0xfffffff8, RZ, 0xc0, !PT ;  /* 0xfffffff819197812 */ /* 0x000fe400078ec0ff */
[----:B0-----:R-:W-:Y:S02]  /*1550*/  @!P4 LEA R11, R11, R2, 0x18 ;  /* 0x000000020b0bc211 */ /* 0x001fe400078ec0ff */
[----:B------:R-:W-:Y:S01]  /*1560*/  MOV R8, R6 ;  /* 0x0000000600087202 */ /* 0x000fe20000000f00 */
[----:B------:R-:W-:-:S02]  /*1570*/  IMAD.IADD R14, R0, 0x1, -R25 ;  /* 0x00000001000e7824 */ /* 0x000fc400078e0a19 */
[C---:B------:R-:W-:Y:S02]  /*1580*/  @!P4 IMAD R11, R26.reuse, 0x24, R11 ;  /* 0x000000241a0bc824 */ /* 0x040fe400078e020b */
[----:B------:R-:W-:Y:S01]  /*1590*/  @!P1 IMAD.MOV R8, RZ, RZ, -R8 ;  /* 0x000000ffff089224 */ /* 0x000fe200078e0a08 */
[----:B------:R-:W-:Y:S01]  /*15a0*/  @!P0 LOP3.LUT R8, RZ, R13, RZ, 0x33, !PT ;  /* 0x0000000dff088212 */ /* 0x000fe200078e33ff */
[----:B------:R-:W-:Y:S01]  /*15b0*/  IMAD.MOV.U32 R25, RZ, RZ, -0x800000 ;  /* 0xff800000ff197424 */ /* 0x000fe200078e00ff */
[----:B------:R-:W-:Y:S01]  /*15c0*/  ISETP.GE.AND P0, PT, R26, UR5, PT ;  /* 0x000000051a007c0c */ /* 0x000fe2000bf06270 */
[----:B------:R-:W-:Y:S02]  /*15d0*/  @!P4 IMAD R24, R14, 0x4, R11 ;  /* 0x000000040e18c824 */ /* 0x000fe400078e020b */
[----:B------:R-:W-:-:S05]  /*15e0*/  IMAD R8, R27, R8, RZ ;  /* 0x000000081b087224 */ /* 0x000fca00078e02ff */
[----:B------:R-:W-:-:S05]  /*15f0*/  IABS R27, R8 ;  /* 0x00000008001b7213 */ /* 0x000fca0000000000 */
        /* <DEDUP_REMOVED lines=19> */
.L_x_253:
[----:B------:R-:W-:Y:S05]  /*1730*/  BSYNC B0 ;  /* 0x0000000000007941 */ /* 0x000fea0003800000 */
.L_x_252:
[----:B-----5:R1:W-:Y:S01]  /*1740*/  @!P4 STS [R24], R25 ;  /* 0x000000191800c388 */ /* 0x0203e20000000800 */
[----:B------:R-:W-:Y:S01]  /*1750*/  BSSY B0, `(.L_x_254) ;  /* 0x000000c000007945 */ /* 0x000fe20003800000 */
[----:B------:R-:W-:Y:S06]  /*1760*/  BAR.SYNC.DEFER_BLOCKING 0x0 ;  /* 0x0000000000007b1d */ /* 0x000fec0000010000 */
[----:B------:R-:W-:Y:S05]  /*1770*/  @P4 BRA `(.L_x_255) ;  /* 0x0000000000244947 */ /* 0x000fea0003800000 */
[----:B------:R-:W2:Y:S01]  /*1780*/  S2R R2, SR_CgaCtaId ;  /* 0x0000000000027919 */ /* 0x000ea20000008800 */
[----:B-1----:R-:W-:Y:S02]  /*1790*/  LEA.HI R25, R21, R0, RZ, 0x2 ;  /* 0x0000000015197211 */ /* 0x002fe400078f10ff */
[----:B------:R-:W-:Y:S02]  /*17a0*/  MOV R11, 0x400 ;  /* 0x00000400000b7802 */ /* 0x000fe40000000f00 */
[----:B------:R-:W-:Y:S02]  /*17b0*/  LOP3.LUT R25, R25, 0xfffffffc, RZ, 0xc0, !PT ;  /* 0xfffffffc19197812 */ /* 0x000fe400078ec0ff */
[----:B--2---:R-:W-:-:S03]  /*17c0*/  LEA R2, R2, R11, 0x18 ;  /* 0x0000000b02027211 */ /* 0x004fc600078ec0ff */
[----:B------:R-:W-:-:S04]  /*17d0*/  IMAD.IADD R11, R0, 0x1, -R25 ;  /* 0x00000001000b7824 */ /* 0x000fc800078e0a19 */
[----:B------:R-:W-:-:S04]  /*17e0*/  IMAD R2, R11, 0x24, R2 ;  /* 0x000000240b027824 */ /* 0x000fc800078e0202 */
[----:B------:R-:W-:-:S05]  /*17f0*/  IMAD.IADD R2, R25, 0x1, R2 ;  /* 0x0000000119027824 */ /* 0x000fca00078e0202 */
[----:B------:R2:W3:Y:S02]  /*1800*/  LDS R30, [R2] ;  /* 0x00000000021e7984 */ /* 0x0004e40000000800 */
.L_x_255:
[----:B------:R-:W-:Y:S05]  /*1810*/  BSYNC B0 ;  /* 0x0000000000007941 */ /* 0x000fea0003800000 */
.L_x_254:
[----:B---3--:R-:W3:Y:S01]  /*1820*/  SHFL.BFLY PT, R11, R30, 0x2, 0x1f ;  /* 0x0c401f001e0b7f89 */ /* 0x008ee200000e0000 */
[----:B------:R-:W4:Y:S01]  /*1830*/  LDC R31, c[0x0][0x270] ;  /* 0x00009c00ff1f7b82 */ /* 0x000f220000000800 */
[----:B-1----:R-:W1:Y:S01]  /*1840*/  I2F.RP R24, R27 ;  /* 0x0000001b00187306 */ /* 0x002e620000209400 */
[----:B0-----:R-:W-:Y:S01]  /*1850*/  IABS R32, R8 ;  /* 0x0000000800207213 */ /* 0x001fe20000000000 */
[----:B------:R-:W-:Y:S01]  /*1860*/  BSSY B1, `(.L_x_256) ;  /* 0x000022a000017945 */ /* 0x000fe20003800000 */
[----:B------:R-:W-:-:S03]  /*1870*/  ISETP.GT.AND P2, PT, R4, RZ, PT ;  /* 0x000000ff0400720c */ /* 0x000fc60003f44270 */
[----:B------:R-:W-:Y:S02]  /*1880*/  IMAD.MOV R32, RZ, RZ, -R32 ;  /* 0x000000ffff207224 */ /* 0x000fe400078e0a20 */
[----:B-1----:R-:W0:Y:S01]  /*1890*/  MUFU.RCP R24, R24 ;  /* 0x0000001800187308 */ /* 0x002e220000001000 */
[----:B---3--:R-:W-:Y:S02]  /*18a0*/  FMNMX.FTZ R26, R11, R30, !PT ;  /* 0x0000001e0b1a7209 */ /* 0x008fe40007810000 */
[----:B----4-:R-:W-:-:S03]  /*18b0*/  IABS R14, R31 ;  /* 0x0000001f000e7213 */ /* 0x010fc60000000000 */
[----:B------:R-:W1:Y:S02]  /*18c0*/  SHFL.BFLY PT, R11, R26, 0x1, 0x1f ;  /* 0x0c201f001a0b7f89 */ /* 0x000e6400000e0000 */
[----:B------:R-:W3:Y:S01]  /*18d0*/  I2F.U32.RP R25, R14 ;  /* 0x0000000e00197306 */ /* 0x000ee20000209000 */
[----:B0-----:R-:W-:-:S07]  /*18e0*/  VIADD R40, R24, 0xffffffe ;  /* 0x0ffffffe18287836 */ /* 0x001fce0000000000 */
[----:B------:R-:W0:Y:S08]  /*18f0*/  F2I.FTZ.U32.TRUNC.NTZ R41, R40 ;  /* 0x0000002800297305 */ /* 0x000e30000021f000 */
[----:B---3--:R3:W4:Y:S01]  /*1900*/  MUFU.RCP R38, R25 ;  /* 0x0000001900267308 */ /* 0x0087220000001000 */
[----:B-1----:R-:W-:Y:S01]  /*1910*/  FMNMX.FTZ R11, R26, R11, !PT ;  /* 0x0000000b1a0b7209 */ /* 0x002fe20007810000 */
[----:B0-----:R-:W-:-:S02]  /*1920*/  IMAD.MOV R24, RZ, RZ, -R41 ;  /* 0x000000ffff187224 */ /* 0x001fc400078e0a29 */
[----:B------:R-:W-:Y:S01]  /*1930*/  IMAD.MOV.U32 R40, RZ, RZ, RZ ;  /* 0x000000ffff287224 */ /* 0x000fe200078e00ff */
[C---:B------:R-:W-:Y:S01]  /*1940*/  FSETP.NEU.FTZ.AND P0, PT, R11.reuse, -INF , PT ;  /* 0xff8000000b00780b */ /* 0x040fe20003f1d000 */
[----:B------:R-:W-:Y:S01]  /*1950*/  IMAD R37, R24, R27, RZ ;  /* 0x0000001b18257224 */ /* 0x000fe200078e02ff */
[----:B------:R-:W-:Y:S02]  /*1960*/  IABS R24, R6 ;  /* 0x0000000600187213 */ /* 0x000fe40000000000 */
[----:B------:R-:W-:Y:S01]  /*1970*/  FSEL R11, R11, RZ, P0 ;  /* 0x000000ff0b0b7208 */ /* 0x000fe20000000000 */
[----:B------:R-:W-:Y:S01]  /*1980*/  IMAD.HI.U32 R37, R41, R37, R40 ;  /* 0x0000002529257227 */ /* 0x000fe200078e0028 */
[----:B---3--:R-:W-:-:S03]  /*1990*/  IABS R25, R31 ;  /* 0x0000001f00197213 */ /* 0x008fc60000000000 */
[----:B--2---:R-:W-:Y:S01]  /*19a0*/  FADD.FTZ R2, -R11, R30 ;  /* 0x0000001e0b027221 */ /* 0x004fe20000010100 */
[----:B----4-:R-:W-:Y:S02]  /*19b0*/  VIADD R38, R38, 0xffffffe ;  /* 0x0ffffffe26267836 */ /* 0x010fe40000000000 */
[----:B------:R-:W-:-:S04]  /*19c0*/  IMAD.HI.U32 R37, R37, R24, RZ ;  /* 0x0000001825257227 */ /* 0x000fc800078e00ff */
[----:B------:R-:W-:Y:S01]  /*19d0*/  FMUL.FTZ R2, R2, 1.4426950216293334961 ;  /* 0x3fb8aa3b02027820 */ /* 0x000fe20000410000 */
[----:B------:R-:W0:Y:S01]  /*19e0*/  F2I.FTZ.U32.TRUNC.NTZ R39, R38 ;  /* 0x0000002600277305 */ /* 0x000e22000021f000 */
[----:B------:R-:W-:Y:S02]  /*19f0*/  IMAD R32, R37, R32, R24 ;  /* 0x0000002025207224 */ /* 0x000fe400078e0218 */
[----:B------:R-:W-:-:S03]  /*1a00*/  IMAD.MOV R25, RZ, RZ, -R25 ;  /* 0x000000ffff197224 */ /* 0x000fc600078e0a19 */
[----:B------:R-:W-:Y:S02]  /*1a10*/  ISETP.GT.U32.AND P0, PT, R27, R32, PT ;  /* 0x000000201b00720c */ /* 0x000fe40003f04070 */
[----:B------:R-:W1:Y:S01]  /*1a20*/  MUFU.EX2 R2, R2 ;  /* 0x0000000200027308 */ /* 0x000e620000000800 */
[----:B0-----:R-:W-:Y:S02]  /*1a30*/  IMAD.MOV R33, RZ, RZ, -R39 ;  /* 0x000000ffff217224 */ /* 0x001fe400078e0a27 */
[----:B------:R-:W-:Y:S02]  /*1a40*/  IMAD.MOV.U32 R38, RZ, RZ, RZ ;  /* 0x000000ffff267224 */ /* 0x000fe400078e00ff */
[----:B------:R-:W-:-:S06]  /*1a50*/  IMAD R33, R33, R14, RZ ;  /* 0x0000000e21217224 */ /* 0x000fcc00078e02ff */
[----:B------:R-:W-:Y:S02]  /*1a60*/  @!P0 IMAD.IADD R32, R32, 0x1, -R27 ;  /* 0x0000000120208824 */ /* 0x000fe400078e0a1b */
[----:B------:R-:W-:Y:S01]  /*1a70*/  IMAD.HI.U32 R33, R39, R33, R38 ;  /* 0x0000002127217227 */ /* 0x000fe200078e0026 */
[----:B-1----:R-:W0:Y:S02]  /*1a80*/  SHFL.BFLY PT, R29, R2, 0x2, 0x1f ;  /* 0x0c401f00021d7f89 */ /* 0x002e2400000e0000 */
[----:B------:R-:W-:Y:S01]  /*1a90*/  ISETP.GE.U32.AND P1, PT, R32, R27, PT ;  /* 0x0000001b2000720c */ /* 0x000fe20003f26070 */
[----:B------:R-:W-:-:S12]  /*1aa0*/  @!P0 VIADD R37, R37, 0x1 ;  /* 0x0000000125258836 */ /* 0x000fd80000000000 */
[----:B------:R-:W-:Y:S02]  /*1ab0*/  @P1 VIADD R37, R37, 0x1 ;  /* 0x0000000125251836 */ /* 0x000fe40000000000 */
[----:B0-----:R-:W-:Y:S01]  /*1ac0*/  FADD.FTZ R29, R2, R29 ;  /* 0x0000001d021d7221 */ /* 0x001fe20000010000 */
[----:B------:R-:W-:Y:S02]  /*1ad0*/  IABS R2, R10 ;  /* 0x0000000a00027213 */ /* 0x000fe40000000000 */
[----:B------:R-:W-:Y:S02]  /*1ae0*/  LOP3.LUT R10, R10, R31, RZ, 0x3c, !PT ;  /* 0x0000001f0a0a7212 */ /* 0x000fe400078e3cff */
[----:B------:R-:W0:Y:S01]  /*1af0*/  SHFL.BFLY PT, R26, R29, 0x1, 0x1f ;  /* 0x0c201f001d1a7f89 */ /* 0x000e2200000e0000 */
[C---:B------:R-:W-:Y:S01]  /*1b00*/  IMAD.HI.U32 R28, R33.reuse, R2, RZ ;  /* 0x00000002211c7227 */ /* 0x040fe200078e00ff */
[----:B------:R-:W-:Y:S02]  /*1b10*/  ISETP.GE.AND P1, PT, R10, RZ, PT ;  /* 0x000000ff0a00720c */ /* 0x000fe40003f26270 */
[----:B------:R-:W-:Y:S01]  /*1b20*/  LEA.HI.SX32 R10, R8, 0x1, 0x1 ;  /* 0x00000001080a7811 */ /* 0x000fe200078f0aff */
[----:B------:R-:W-:Y:S01]  /*1b30*/  IMAD R39, R28, R25, R2 ;  /* 0x000000191c277224 */ /* 0x000fe200078e0202 */
[C---:B------:R-:W-:Y:S01]  /*1b40*/  LOP3.LUT R2, R6.reuse, R27, RZ, 0x3c, !PT ;  /* 0x0000001b06027212 */ /* 0x040fe200078e3cff */
[----:B------:R-:W-:Y:S01]  /*1b50*/  IMAD.HI.U32 R33, R33, R24, RZ ;  /* 0x0000001821217227 */ /* 0x000fe200078e00ff */
[----:B------:R-:W-:-:S02]  /*1b60*/  LOP3.LUT R6, R6, R31, RZ, 0x3c, !PT ;  /* 0x0000001f06067212 */ /* 0x000fc400078e3cff */
[----:B------:R-:W-:Y:S01]  /*1b70*/  ISETP.GT.U32.AND P3, PT, R14, R39, PT ;  /* 0x000000270e00720c */ /* 0x000fe20003f64070 */
[----:B------:R-:W-:Y:S01]  /*1b80*/  IMAD R25, R33, R25, R24 ;  /* 0x0000001921197224 */ /* 0x000fe200078e0218 */
[----:B------:R-:W-:Y:S02]  /*1b90*/  ISETP.GE.AND P5, PT, R2, RZ, PT ;  /* 0x000000ff0200720c */ /* 0x000fe40003fa6270 */
[----:B------:R-:W1:Y:S01]  /*1ba0*/  LDC.U8 R2, c[0x0][0x3d9] ;  /* 0x0000f640ff027b82 */ /* 0x000e620000000000 */
[----:B------:R-:W-:Y:S02]  /*1bb0*/  LEA.HI.SX32 R24, R4, 0x1, 0x1 ;  /* 0x0000000104187811 */ /* 0x000fe400078f0aff */
[----:B------:R-:W-:-:S06]  /*1bc0*/  ISETP.GT.U32.AND P6, PT, R14, R25, PT ;  /* 0x000000190e00720c */ /* 0x000fcc0003fc4070 */
[----:B------:R-:W-:Y:S02]  /*1bd0*/  @!P3 IMAD.IADD R39, R39, 0x1, -R14 ;  /* 0x000000012727b824 */ /* 0x000fe400078e0a0e */
[----:B0-----:R-:W-:Y:S01]  /*1be0*/  FADD.FTZ R26, R29, R26 ;  /* 0x0000001a1d1a7221 */ /* 0x001fe20000010000 */
[----:B------:R-:W-:Y:S01]  /*1bf0*/  @!P3 VIADD R28, R28, 0x1 ;  /* 0x000000011c1cb836 */ /* 0x000fe20000000000 */
[C---:B------:R-:W-:Y:S01]  /*1c00*/  ISETP.GT.AND P3, PT, R8.reuse, RZ, PT ;  /* 0x000000ff0800720c */ /* 0x040fe20003f64270 */
[----:B------:R-:W-:Y:S01]  /*1c10*/  @!P5 IMAD.MOV R37, RZ, RZ, -R37 ;  /* 0x000000ffff25d224 */ /* 0x000fe200078e0a25 */
[----:B------:R-:W-:Y:S01]  /*1c20*/  ISETP.GE.U32.AND P0, PT, R39, R14, PT ;  /* 0x0000000e2700720c */ /* 0x000fe20003f06070 */
[----:B------:R-:W-:Y:S02]  /*1c30*/  @!P6 IMAD.IADD R25, R25, 0x1, -R14 ;  /* 0x000000011919e824 */ /* 0x000fe400078e0a0e */
[----:B------:R-:W-:Y:S01]  /*1c40*/  @!P6 VIADD R33, R33, 0x1 ;  /* 0x000000012121e836 */ /* 0x000fe20000000000 */
[----:B------:R-:W-:-:S02]  /*1c50*/  ISETP.NE.AND P6, PT, R8, RZ, PT ;  /* 0x000000ff0800720c */ /* 0x000fc40003fc5270 */
[----:B------:R-:W-:Y:S02]  /*1c60*/  ISETP.GE.U32.AND P5, PT, R25, R14, PT ;  /* 0x0000000e1900720c */ /* 0x000fe40003fa6070 */
[----:B------:R-:W-:Y:S02]  /*1c70*/  SHF.R.S32.HI R25, RZ, 0x1f, R4 ;  /* 0x0000001fff197819 */ /* 0x000fe40000011404 */
[----:B------:R-:W-:-:S03]  /*1c80*/  SHF.R.S32.HI R14, RZ, 0x1f, R8 ;  /* 0x0000001fff0e7819 */ /* 0x000fc60000011408 */
[----:B------:R-:W-:Y:S01]  /*1c90*/  @P0 VIADD R28, R28, 0x1 ;  /* 0x000000011c1c0836 */ /* 0x000fe20000000000 */
[----:B------:R-:W-:Y:S01]  /*1ca0*/  FSETP.NE.FTZ.AND P0, PT, R26, RZ, PT ;  /* 0x000000ff1a00720b */ /* 0x000fe20003f15000 */
[----:B------:R-:W-:Y:S01]  /*1cb0*/  @!P2 IMAD.MOV R24, RZ, RZ, R25 ;  /* 0x000000ffff18a224 */ /* 0x000fe200078e0219 */
[----:B------:R-:W-:Y:S01]  /*1cc0*/  ISETP.GE.AND P2, PT, R6, RZ, PT ;  /* 0x000000ff0600720c */ /* 0x000fe20003f46270 */
[----:B------:R-:W-:Y:S01]  /*1cd0*/  @!P3 IMAD.MOV R10, RZ, RZ, R14 ;  /* 0x000000ffff0ab224 */ /* 0x000fe200078e020e */
[----:B------:R-:W-:Y:S01]  /*1ce0*/  @!P6 LOP3.LUT R37, RZ, R27, RZ, 0x33, !PT ;  /* 0x0000001bff25e212 */ /* 0x000fe200078e33ff */
[----:B------:R-:W-:Y:S01]  /*1cf0*/  @!P1 IMAD.MOV R28, RZ, RZ, -R28 ;  /* 0x000000ffff1c9224 */ /* 0x000fe200078e0a1c */
[----:B-1----:R-:W-:Y:S01]  /*1d00*/  ISETP.NE.AND P3, PT, R2, RZ, PT ;  /* 0x000000ff0200720c */ /* 0x002fe20003f65270 */
[----:B------:R-:W-:Y:S01]  /*1d10*/  @P5 VIADD R33, R33, 0x1 ;  /* 0x0000000121215836 */ /* 0x000fe20000000000 */
[----:B------:R-:W-:Y:S02]  /*1d20*/  LOP3.LUT P5, RZ, R0, 0x3, RZ, 0xc0, !PT ;  /* 0x0000000300ff7812 */ /* 0x000fe400078ac0ff */
[----:B------:R-:W-:-:S02]  /*1d30*/  ISETP.NE.AND P1, PT, R31, RZ, PT ;  /* 0x000000ff1f00720c */ /* 0x000fc40003f25270 */
[----:B------:R-:W-:Y:S01]  /*1d40*/  ISETP.GT.OR P5, PT, R0, 0x1f, P5 ;  /* 0x0000001f0000780c */ /* 0x000fe20002fa4670 */
[----:B------:R-:W0:Y:S01]  /*1d50*/  @P0 MUFU.LG2 R26, R26 ;  /* 0x0000001a001a0308 */ /* 0x000e220000000c00 */
[----:B------:R-:W-:Y:S01]  /*1d60*/  LOP3.LUT R27, RZ, R31, RZ, 0x33, !PT ;  /* 0x0000001fff1b7212 */ /* 0x000fe200078e33ff */
[----:B------:R-:W-:Y:S01]  /*1d70*/  @!P2 IMAD.MOV R33, RZ, RZ, -R33 ;  /* 0x000000ffff21a224 */ /* 0x000fe200078e0a21 */
[----:B------:R-:W-:Y:S02]  /*1d80*/  SEL R25, R13, 0x1, !P3 ;  /* 0x000000010d197807 */ /* 0x000fe40005800000 */
[C---:B------:R-:W-:Y:S02]  /*1d90*/  SEL R28, R27.reuse, R28, !P1 ;  /* 0x0000001c1b1c7207 */ /* 0x040fe40004800000 */
[----:B------:R-:W-:Y:S01]  /*1da0*/  SEL R2, R27, R33, !P1 ;  /* 0x000000211b027207 */ /* 0x000fe20004800000 */
[----:B------:R-:W-:Y:S01]  /*1db0*/  IMAD.MOV.U32 R27, RZ, RZ, 0x7f800000 ;  /* 0x7f800000ff1b7424 */ /* 0x000fe200078e00ff */
[----:B------:R-:W-:Y:S01]  /*1dc0*/  ISETP.LT.U32.AND P2, PT, R22, R37, PT ;  /* 0x000000251600720c */ /* 0x000fe20003f41070 */
[-C--:B------:R-:W-:Y:S01]  /*1dd0*/  IMAD R29, R28, R25.reuse, RZ ;  /* 0x000000191c1d7224 */ /* 0x080fe200078e02ff */
[----:B------:R-:W-:Y:S01]  /*1de0*/  SHF.R.S32.HI R13, RZ, 0x1f, R37 ;  /* 0x0000001fff0d7819 */ /* 0x000fe20000011425 */
[----:B------:R-:W-:-:S03]  /*1df0*/  IMAD R25, R2, R25, RZ ;  /* 0x0000001902197224 */ /* 0x000fc600078e02ff */
[----:B------:R-:W-:Y:S01]  /*1e00*/  ISETP.LT.AND.EX P2, PT, R23, R13, PT, P2 ;  /* 0x0000000d1700720c */ /* 0x000fe20003f41320 */
[----:B------:R-:W-:Y:S02]  /*1e10*/  IMAD R10, R25, R10, RZ ;  /* 0x0000000a190a7224 */ /* 0x000fe400078e02ff */
[----:B0-----:R-:W-:Y:S01]  /*1e20*/  @P0 FFMA.FTZ R27, R26, 0.69314718246459960938, R11 ;  /* 0x3f3172181a1b0823 */ /* 0x001fe2000001000b */
[----:B------:R-:W-:Y:S01]  /*1e30*/  IMAD R11, R24, R29, RZ ;  /* 0x0000001d180b7224 */ /* 0x000fe200078e02ff */
[----:B------:R-:W-:Y:S02]  /*1e40*/  SEL R14, R22, R37, P2 ;  /* 0x00000025160e7207 */ /* 0x000fe40001000000 */
[----:B------:R-:W-:Y:S01]  /*1e50*/  SEL R13, R23, R13, P2 ;  /* 0x0000000d170d7207 */ /* 0x000fe20001000000 */
        /* <DEDUP_REMOVED lines=38> */
[----:B------:R-:W-:Y:S05]  /*20c0*/  CALL.REL.NOINC `($__internal_5_$__cuda_sm20_div_s64) ;  /* 0x0000002400007944 */ /* 0x000fea0003c00000 */
        /* <DEDUP_REMOVED lines=10> */
.L_x_260:
        /* <DEDUP_REMOVED lines=22> */
.L_x_261:
[----:B------:R-:W-:Y:S05]  /*22d0*/  BSYNC B0 ;  /* 0x0000000000007941 */ /* 0x000fea0003800000 */
.L_x_259:
[----:B------:R-:W-:Y:S01]  /*22e0*/  LOP3.LUT R0, R21, R5, RZ, 0xfc, !PT ;  /* 0x0000000515007212 */ /* 0x000fe200078efcff */
[----:B------:R-:W-:Y:S03]  /*22f0*/  BSSY B0, `(.L_x_262) ;  /* 0x0000028000007945 */ /* 0x000fe60003800000 */
[----:B------:R-:W-:-:S13]  /*2300*/  ISETP.NE.U32.AND P0, PT, R0, RZ, PT ;  /* 0x000000ff0000720c */ /* 0x000fda0003f05070 */
[----:B------:R-:W-:Y:S05]  /*2310*/  @!P0 BRA `(.L_x_263) ;  /* 0x00000000003c8947 */ /* 0x000fea0003800000 */
[----:B------:R-:W-:Y:S01]  /*2320*/  IMAD.MOV.U32 R24, RZ, RZ, R3 ;  /* 0x000000ffff187224 */ /* 0x000fe200078e0003 */
[----:B------:R-:W-:Y:S02]  /*2330*/  MOV R6, R5 ;  /* 0x0000000500067202 */ /* 0x000fe40000000f00 */
[----:B------:R-:W-:Y:S02]  /*2340*/  MOV R22, 0x2360 ;  /* 0x0000236000167802 */ /* 0x000fe40000000f00 */
[----:B------:R-:W-:Y:S05]  /*2350*/  CALL.REL.NOINC `($__internal_5_$__cuda_sm20_div_s64) ;  /* 0x00000020005c7944 */ /* 0x000fea0003c00000 */
        /* <DEDUP_REMOVED lines=11> */
.L_x_263:
        /* <DEDUP_REMOVED lines=22> */
.L_x_264:
[----:B------:R-:W-:Y:S05]  /*2570*/  BSYNC B0 ;  /* 0x0000000000007941 */ /* 0x000fea0003800000 */
.L_x_262:
[----:B------:R-:W0:Y:S01]  /*2580*/  LDC.64 R2, c[0x0][0x2c0] ;  /* 0x0000b000ff027b82 */ /* 0x000e220000000a00 */
[----:B------:R-:W-:Y:S01]  /*2590*/  LOP3.LUT R0, R37, R9, RZ, 0xfc, !PT ;  /* 0x0000000925007212 */ /* 0x000fe200078efcff */
[----:B------:R-:W-:Y:S03]  /*25a0*/  BSSY B0, `(.L_x_265) ;  /* 0x0000029000007945 */ /* 0x000fe60003800000 */
[----:B------:R-:W-:Y:S01]  /*25b0*/  ISETP.NE.U32.AND P0, PT, R0, RZ, PT ;  /* 0x000000ff0000720c */ /* 0x000fe20003f05070 */
[C---:B0-----:R-:W-:Y:S01]  /*25c0*/  IMAD R3, R2.reuse, R3, RZ ;  /* 0x0000000302037224 */ /* 0x041fe200078e02ff */
[----:B------:R-:W-:-:S11]  /*25d0*/  SEL R28, R2, 0x1, P3 ;  /* 0x00000001021c7807 */ /* 0x000fd60001800000 */
[----:B------:R-:W-:Y:S05]  /*25e0*/  @!P0 BRA `(.L_x_266) ;  /* 0x0000000000388947 */ /* 0x000fea0003800000 */
[----:B------:R-:W-:Y:S01]  /*25f0*/  IMAD.MOV.U32 R26, RZ, RZ, R36 ;  /* 0x000000ffff1a7224 */ /* 0x000fe200078e0024 */
[----:B------:R-:W-:Y:S01]  /*2600*/  MOV R24, R31 ;  /* 0x0000001f00187202 */ /* 0x000fe20000000f00 */
[----:B------:R-:W-:Y:S01]  /*2610*/  IMAD.MOV.U32 R21, RZ, RZ, R37 ;  /* 0x000000ffff157224 */ /* 0x000fe200078e0025 */
[----:B------:R-:W-:Y:S02]  /*2620*/  MOV R6, R9 ;  /* 0x0000000900067202 */ /* 0x000fe40000000f00 */
[----:B------:R-:W-:Y:S02]  /*2630*/  MOV R22, 0x2650 ;  /* 0x0000265000167802 */ /* 0x000fe40000000f00 */
[----:B------:R-:W-:Y:S05]  /*2640*/  CALL.REL.NOINC `($__internal_5_$__cuda_sm20_div_s64) ;  /* 0x0000001c00a07944 */ /* 0x000fea0003c00000 */
        /* <DEDUP_REMOVED lines=8> */
.L_x_266:
[----:B------:R-:W0:Y:S01]  /*26d0*/  I2F.U32.RP R6, R31 ;  /* 0x0000001f00067306 */ /* 0x000e220000209000 */
[----:B------:R-:W-:Y:S01]  /*26e0*/  HFMA2.MMA R22, -RZ, RZ, 0, 0 ;  /* 0x00000000ff167435 */ /* 0x000fe200000001ff */
[----:B------:R-:W-:-:S06]  /*26f0*/  ISETP.NE.U32.AND P0, PT, R31, RZ, PT ;  /* 0x000000ff1f00720c */ /* 0x000fcc0003f05070 */
[----:B0-----:R-:W0:Y:S02]  /*2700*/  MUFU.RCP R2, R6 ;  /* 0x0000000600027308 */ /* 0x001e240000001000 */
[----:B0-----:R-:W-:-:S06]  /*2710*/  IADD3 R2, R2, 0xffffffe, RZ ;  /* 0x0ffffffe02027810 */ /* 0x001fcc0007ffe0ff */
[----:B------:R-:W0:Y:S02]  /*2720*/  F2I.FTZ.U32.TRUNC.NTZ R23, R2 ;  /* 0x0000000200177305 */ /* 0x000e24000021f000 */
[----:B0-----:R-:W-:Y:S01]  /*2730*/  IMAD.MOV R0, RZ, RZ, -R23 ;  /* 0x000000ffff007224 */ /* 0x001fe200078e0a17 */
[----:B------:R-:W-:-:S03]  /*2740*/  MOV R2, RZ ;  /* 0x000000ff00027202 */ /* 0x000fc60000000f00 */
[----:B------:R-:W-:-:S04]  /*2750*/  IMAD R0, R0, R31, RZ ;  /* 0x0000001f00007224 */ /* 0x000fc800078e02ff */
[----:B------:R-:W-:-:S06]  /*2760*/  IMAD.HI.U32 R23, R23, R0, R22 ;  /* 0x0000000017177227 */ /* 0x000fcc00078e0016 */
[----:B------:R-:W-:Y:S01]  /*2770*/  IMAD.HI.U32 R22, R23, R36, RZ ;  /* 0x0000002417167227 */ /* 0x000fe200078e00ff */
[----:B------:R-:W-:-:S03]  /*2780*/  HFMA2.MMA R23, -RZ, RZ, 0, 0 ;  /* 0x00000000ff177435 */ /* 0x000fc600000001ff */
        /* <DEDUP_REMOVED lines=10> */
.L_x_267:
[----:B------:R-:W-:Y:S05]  /*2830*/  BSYNC B0 ;  /* 0x0000000000007941 */ /* 0x000fea0003800000 */
.L_x_265:
[-C--:B------:R-:W-:Y:S01]  /*2840*/  IMAD R0, R35, R20.reuse, RZ ;  /* 0x0000001423007224 */ /* 0x080fe200078e02ff */
[----:B------:R-:W-:Y:S01]  /*2850*/  ULDC.U8 UR5, c[0x0][0x3d9] ;  /* 0x0000f64000057ab9 */ /* 0x000fe20000000000 */
[C---:B------:R-:W-:Y:S01]  /*2860*/  IMAD.WIDE.U32 R24, R34.reuse, R20, RZ ;  /* 0x0000001422187225 */ /* 0x040fe200078e00ff */
[----:B------:R-:W-:Y:S01]  /*2870*/  UISETP.NE.AND UP0, UPT, UR5, URZ, UPT ;  /* 0x0000003f0500728c */ /* 0x000fe2000bf05270 */
[----:B------:R-:W-:Y:S01]  /*2880*/  SHF.R.S32.HI R21, RZ, 0x1f, R28 ;  /* 0x0000001fff157819 */ /* 0x000fe2000001141c */
[----:B------:R-:W-:Y:S01]  /*2890*/  ULDC UR4, c[0x0][0x2c4] ;  /* 0x0000b10000047ab9 */ /* 0x000fe20000000800 */
[----:B------:R-:W-:Y:S01]  /*28a0*/  IMAD R35, R34, R19, R0 ;  /* 0x0000001322237224 */ /* 0x000fe200078e0200 */
[----:B------:R-:W-:Y:S01]  /*28b0*/  USEL UR4, UR4, 0x1, !UP0 ;  /* 0x0000000104047887 */ /* 0x000fe2000c000000 */
[----:B------:R-:W-:Y:S01]  /*28c0*/  IMAD R9, R2, R3, RZ ;  /* 0x0000000302097224 */ /* 0x000fe200078e02ff */
[----:B------:R-:W-:Y:S01]  /*28d0*/  BSSY B0, `(.L_x_268) ;  /* 0x0000040000007945 */ /* 0x000fe20003800000 */
[----:B------:R-:W-:Y:S01]  /*28e0*/  IMAD R5, R5, R28, RZ ;  /* 0x0000001c05057224 */ /* 0x000fe200078e02ff */
[----:B------:R-:W-:Y:S01]  /*28f0*/  IADD3 R35, R25, R35, RZ ;  /* 0x0000002319237210 */ /* 0x000fe20007ffe0ff */
[----:B------:R-:W-:Y:S01]  /*2900*/  USHF.R.S32.HI UR5, URZ, 0x1f, UR4 ;  /* 0x0000001f3f057899 */ /* 0x000fe20008011404 */
[----:B------:R-:W-:-:S02]  /*2910*/  IMAD R23, R23, UR4, RZ ;  /* 0x0000000417177c24 */ /* 0x000fc4000f8e02ff */
[----:B------:R-:W-:Y:S02]  /*2920*/  IMAD R21, R21, R32, R5 ;  /* 0x0000002015157224 */ /* 0x000fe400078e0205 */
[-C--:B------:R-:W-:Y:S02]  /*2930*/  IMAD R0, R35, R18.reuse, RZ ;  /* 0x0000001223007224 */ /* 0x080fe400078e02ff */
[----:B------:R-:W-:-:S04]  /*2940*/  IMAD.WIDE.U32 R34, R24, R18, RZ ;  /* 0x0000001218227225 */ /* 0x000fc800078e00ff */
[----:B------:R-:W-:Y:S01]  /*2950*/  IMAD R25, R17, R24, R0 ;  /* 0x0000001811197224 */ /* 0x000fe200078e0200 */
[----:B------:R-:W-:Y:S01]  /*2960*/  SHF.R.S32.HI R0, RZ, 0x1f, R3 ;  /* 0x0000001fff007819 */ /* 0x000fe20000011403 */
[----:B------:R-:W-:-:S03]  /*2970*/  IMAD.WIDE.U32 R38, R36, R3, RZ ;  /* 0x0000000324267225 */ /* 0x000fc600078e00ff */
[----:B------:R-:W-:Y:S01]  /*2980*/  IADD3 R6, R35, R25, RZ ;  /* 0x0000001923067210 */ /* 0x000fe20007ffe0ff */
[----:B------:R-:W-:Y:S02]  /*2990*/  IMAD R9, R0, R36, R9 ;  /* 0x0000002400097224 */ /* 0x000fe400078e0209 */
[----:B------:R-:W-:Y:S01]  /*29a0*/  IMAD.WIDE.U32 R32, R32, R28, RZ ;  /* 0x0000001c20207225 */ /* 0x000fe200078e00ff */
[----:B------:R-:W-:Y:S02]  /*29b0*/  LOP3.LUT R0, R43, R6, RZ, 0xfc, !PT ;  /* 0x000000062b007212 */ /* 0x000fe400078efcff */
[----:B------:R-:W-:Y:S01]  /*29c0*/  IADD3 R9, R39, R9, RZ ;  /* 0x0000000927097210 */ /* 0x000fe20007ffe0ff */
[----:B------:R-:W-:Y:S01]  /*29d0*/  IMAD R23, R22, UR5, R23 ;  /* 0x0000000516177c24 */ /* 0x000fe2000f8e0217 */
[----:B------:R-:W-:Y:S01]  /*29e0*/  ISETP.NE.U32.AND P0, PT, R0, RZ, PT ;  /* 0x000000ff0000720c */ /* 0x000fe20003f05070 */
[----:B------:R-:W-:-:S04]  /*29f0*/  IMAD.WIDE.U32 R36, R22, UR4, RZ ;  /* 0x0000000416247c25 */ /* 0x000fc8000f8e00ff */
[----:B------:R-:W-:Y:S01]  /*2a00*/  IMAD R5, R8, R3, RZ ;  /* 0x0000000308057224 */ /* 0x000fe200078e02ff */
[----:B------:R-:W-:Y:S01]  /*2a10*/  IADD3 R8, R37, R23, RZ ;  /* 0x0000001725087210 */ /* 0x000fe20007ffe0ff */
[----:B------:R-:W-:Y:S01]  /*2a20*/  IMAD R4, R4, R3, RZ ;  /* 0x0000000304047224 */ /* 0x000fe200078e02ff */
[----:B------:R-:W-:-:S05]  /*2a30*/  IADD3 R3, R33, R21, RZ ;  /* 0x0000001521037210 */ /* 0x000fca0007ffe0ff */
[----:B------:R-:W-:Y:S05]  /*2a40*/  @!P0 BRA `(.L_x_269) ;  /* 0x0000000000448947 */ /* 0x000fea0003800000 */
[----:B------:R-:W-:Y:S01]  /*2a50*/  IMAD.MOV.U32 R26, RZ, RZ, R42 ;  /* 0x000000ffff1a7224 */ /* 0x000fe200078e002a */
[----:B------:R-:W-:Y:S01]  /*2a60*/  MOV R21, R43 ;  /* 0x0000002b00157202 */ /* 0x000fe20000000f00 */
[----:B------:R-:W-:Y:S01]  /*2a70*/  IMAD.MOV.U32 R24, RZ, RZ, R34 ;  /* 0x000000ffff187224 */ /* 0x000fe200078e0022 */
[----:B------:R-:W-:Y:S02]  /*2a80*/  MOV R22, 0x2aa0 ;  /* 0x00002aa000167802 */ /* 0x000fe40000000f00 */
[----:B------:R-:W-:Y:S05]  /*2a90*/  CALL.REL.NOINC `($__internal_5_$__cuda_sm20_div_s64) ;  /* 0x00000018008c7944 */ /* 0x000fea0003c00000 */
        /* <DEDUP_REMOVED lines=12> */
.L_x_269:
        /* <DEDUP_REMOVED lines=23> */
.L_x_270:
[----:B------:R-:W-:Y:S05]  /*2cd0*/  BSYNC B0 ;  /* 0x0000000000007941 */ /* 0x000fea0003800000 */
.L_x_268:
        /* <DEDUP_REMOVED lines=19> */
.L_x_272:
        /* <DEDUP_REMOVED lines=22> */
.L_x_273:
[----:B------:R-:W-:Y:S05]  /*2f70*/  BSYNC B0 ;  /* 0x0000000000007941 */ /* 0x000fea0003800000 */
.L_x_271:
        /* <DEDUP_REMOVED lines=21> */
.L_x_275:
        /* <DEDUP_REMOVED lines=23> */
.L_x_276:
[----:B------:R-:W-:Y:S05]  /*3240*/  BSYNC B0 ;  /* 0x0000000000007941 */ /* 0x000fea0003800000 */
.L_x_274:
        /* <DEDUP_REMOVED lines=30> */
[-C--:B------:R-:W-:Y:S02]  /*3430*/  IADD3.X R21, RZ, ~R23.reuse, RZ, P0, !PT ;  /* 0x80000017ff157210 */ /* 0x080fe400007fe4ff */
        /* <DEDUP_REMOVED lines=8> */
.L_x_278:
        /* <DEDUP_REMOVED lines=23> */
.L_x_279:
[----:B------:R-:W-:Y:S05]  /*3630*/  BSYNC B0 ;  /* 0x0000000000007941 */ /* 0x000fea0003800000 */
.L_x_277:
[----:B------:R-:W-:Y:S01]  /*3640*/  LOP3.LUT R0, R35, R13, RZ, 0xfc, !PT ;  /* 0x0000000d23007212 */ /* 0x000fe200078efcff */
[----:B------:R-:W-:Y:S01]  /*3650*/  IMAD R47, R7, R28, RZ ;  /* 0x0000001c072f7224 */ /* 0x000fe200078e02ff */
[----:B------:R-:W-:Y:S02]  /*3660*/  BSSY B0, `(.L_x_280) ;  /* 0x0000030000007945 */ /* 0x000fe40003800000 */
[----:B------:R-:W-:Y:S01]  /*3670*/  ISETP.NE.U32.AND P0, PT, R0, RZ, PT ;  /* 0x000000ff0000720c */ /* 0x000fe20003f05070 */
        /* <DEDUP_REMOVED lines=23> */
.L_x_281:
        /* <DEDUP_REMOVED lines=23> */
.L_x_282:
[----:B------:R-:W-:Y:S05]  /*3960*/  BSYNC B0 ;  /* 0x0000000000007941 */ /* 0x000fea0003800000 */
.L_x_280:
        /* <DEDUP_REMOVED lines=21> */
.L_x_258:
[----:B------:R-:W-:Y:S02]  /*3ac0*/  ULDC.64 UR4, c[0x0][0x2b0] ;  /* 0x0000ac0000047ab9 */ /* 0x000fe40000000a00 */
[----:B------:R-:W-:-:S04]  /*3ad0*/  LEA R2, P0, R32, UR4, 0x2 ;  /* 0x0000000420027c11 */ /* 0x000fc8000f8010ff */
[----:B------:R-:W-:-:S05]  /*3ae0*/  LEA.HI.X R3, R32, UR5, R33, 0x2, P0 ;  /* 0x0000000520037c11 */ /* 0x000fca00080f1421 */
[----:B------:R0:W-:Y:S04]  /*3af0*/  STG.E desc[UR8][R2.64], R27 ;  /* 0x0000001b02007986 */ /* 0x0001e8000c101908 */
.L_x_257:
[----:B------:R-:W-:Y:S05]  /*3b00*/  BSYNC B1 ;  /* 0x0000000000017941 */ /* 0x000fea0003800000 */
.L_x_256:
[----:B------:R-:W2:Y:S01]  /*3b10*/  S2R R6, SR_TID.X ;  /* 0x0000000000067919 */ /* 0x000ea20000002100 */
[----:B01----:R-:W0:Y:S01]  /*3b20*/  LDC R2, c[0x0][0x3c4] ;  /* 0x0000f100ff027b82 */ /* 0x003e220000000800 */
[----:B------:R-:W-:Y:S01]  /*3b30*/  BSSY B0, `(.L_x_283) ;  /* 0x0000010000007945 */ /* 0x000fe20003800000 */
[----:B--2---:R-:W-:-:S04]  /*3b40*/  SHF.R.S32.HI R5, RZ, 0x1f, R6 ;  /* 0x0000001fff057819 */ /* 0x004fc80000011406 */
[----:B------:R-:W-:-:S04]  /*3b50*/  LEA.HI R4, R5, R6, RZ, 0x2 ;  /* 0x0000000605047211 */ /* 0x000fc800078f10ff */
[----:B------:R-:W-:-:S05]  /*3b60*/  LOP3.LUT R4, R4, 0xfffffffc, RZ, 0xc0, !PT ;  /* 0xfffffffc04047812 */ /* 0x000fca00078ec0ff */
[----:B------:R-:W-:-:S05]  /*3b70*/  IMAD.IADD R3, R6, 0x1, -R4 ;  /* 0x0000000106037824 */ /* 0x000fca00078e0a04 */
[----:B0-----:R-:W-:-:S13]  /*3b80*/  ISETP.GE.OR P4, PT, R3, R2, P4 ;  /* 0x000000020300720c */ /* 0x001fda0002786670 */
[----:B------:R-:W-:Y:S05]  /*3b90*/  @P4 BRA `(.L_x_284) ;  /* 0x0000000000244947 */ /* 0x000fea0003800000 */
[----:B------:R-:W0:Y:S01]  /*3ba0*/  S2R R0, SR_CgaCtaId ;  /* 0x0000000000007919 */ /* 0x000e220000008800 */
[----:B------:R-:W-:Y:S01]  /*3bb0*/  FADD.FTZ R8, -R27, R30 ;  /* 0x0000001e1b087221 */ /* 0x000fe20000010100 */
[----:B------:R-:W-:-:S03]  /*3bc0*/  MOV R9, 0x400 ;  /* 0x0000040000097802 */ /* 0x000fc60000000f00 */
[----:B------:R-:W-:-:S06]  /*3bd0*/  FMUL.FTZ R8, R8, 1.4426950216293334961 ;  /* 0x3fb8aa3b08087820 */ /* 0x000fcc0000410000 */
[----:B------:R-:W1:Y:S01]  /*3be0*/  MUFU.EX2 R8, R8 ;  /* 0x0000000800087308 */ /* 0x000e620000000800 */
[----:B0-----:R-:W-:-:S05]  /*3bf0*/  LEA R0, R0, R9, 0x18 ;  /* 0x0000000900007211 */ /* 0x001fca00078ec0ff */
[----:B------:R-:W-:-:S05]  /*3c00*/  IMAD R3, R3, 0x24, R0 ;  /* 0x0000002403037824 */ /* 0x000fca00078e0200 */
[----:B------:R-:W-:-:S05]  /*3c10*/  IADD3 R3, R4, R3, RZ ;  /* 0x0000000304037210 */ /* 0x000fca0007ffe0ff */
[----:B-1----:R0:W-:Y:S02]  /*3c20*/  STS [R3], R8 ;  /* 0x0000000803007388 */ /* 0x0021e40000000800 */
.L_x_284:
[----:B------:R-:W-:Y:S05]  /*3c30*/  BSYNC B0 ;  /* 0x0000000000007941 */ /* 0x000fea0003800000 */
.L_x_283:
[----:B------:R-:W-:Y:S01]  /*3c40*/  BAR.SYNC.DEFER_BLOCKING 0x0 ;  /* 0x0000000000007b1d */ /* 0x000fe20000010000 */
[----:B------:R-:W-:Y:S01]  /*3c50*/  ISETP.GE.AND P0, PT, R2, 0x1, PT ;  /* 0x000000010200780c */ /* 0x000fe20003f06270 */
[----:B------:R-:W-:Y:S01]  /*3c60*/  IMAD.MOV.U32 R0, RZ, RZ, RZ ;  /* 0x000000ffff007224 */ /* 0x000fe200078e00ff */
[----:B------:R-:W-:Y:S01]  /*3c70*/  LEA.HI R16, R5, R6, RZ, 0x4 ;  /* 0x0000000605107211 */ /* 0x000fe200078f20ff */
[----:B------:R-:W-:-:S03]  /*3c80*/  IMAD.MOV.U32 R5, RZ, RZ, RZ ;  /* 0x000000ffff057224 */ /* 0x000fc600078e00ff */
[----:B0-----:R-:W-:Y:S02]  /*3c90*/  LOP3.LUT R3, R16, 0x3ffffff0, RZ, 0xc0, !PT ;  /* 0x3ffffff010037812 */ /* 0x001fe400078ec0ff */
[----:B------:R-:W-:-:S03]  /*3ca0*/  SHF.R.S32.HI R16, RZ, 0x4, R16 ;  /* 0x00000004ff107819 */ /* 0x000fc60000011410 */
[----:B------:R-:W-:Y:S01]  /*3cb0*/  IMAD.IADD R6, R6, 0x1, -R3 ;  /* 0x0000000106067824 */ /* 0x000fe200078e0a03 */
[----:B------:R-:W-:-:S03]  /*3cc0*/  CS2R R2, SRZ ;  /* 0x0000000000027805 */ /* 0x000fc6000001ff00 */
[----:B------:R-:W-:Y:S01]  /*3cd0*/  IMAD.SHL.U32 R18, R6, 0x4, RZ ;  /* 0x0000000406127824 */ /* 0x000fe200078e00ff */
[----:B------:R-:W-:Y:S06]  /*3ce0*/  @!P0 BRA `(.L_x_285) ;  /* 0x0000000000a88947 */ /* 0x000fec0003800000 */
        /* <DEDUP_REMOVED lines=23> */
.L_x_288:
        /* <DEDUP_REMOVED lines=10> */
.L_x_287:
[----:B------:R-:W-:Y:S05]  /*3f00*/  BSYNC B0 ;  /* 0x0000000000007941 */ /* 0x000fea0003800000 */
.L_x_286:
        /* <DEDUP_REMOVED lines=8> */
.L_x_285:
[----:B------:R-:W-:-:S04]  /*3f90*/  IADD3 R16, R16, UR7, RZ ;  /* 0x0000000710107c10 */ /* 0x000fc8000fffe0ff */
[----:B------:R-:W-:-:S13]  /*3fa0*/  ISETP.GE.AND P0, PT, R16, R12, PT ;  /* 0x0000000c1000720c */ /* 0x000fda0003f06270 */
[----:B------:R-:W-:Y:S05]  /*3fb0*/  @P0 EXIT ;  /* 0x000000000000094d */ /* 0x000fea0003800000 */
[----:B------:R-:W-:Y:S02]  /*3fc0*/  ULDC UR4, c[0x0][0x2d0] ;  /* 0x0000b40000047ab9 */ /* 0x000fe40000000800 */
[----:B------:R-:W-:-:S13]  /*3fd0*/  ISETP.GE.AND P0, PT, R18, UR4, PT ;  /* 0x0000000412007c0c */ /* 0x000fda000bf06270 */
[----:B------:R-:W-:Y:S05]  /*3fe0*/  @P0 EXIT ;  /* 0x000000000000094d */ /* 0x000fea0003800000 */
[-C--:B------:R-:W-:Y:S01]  /*3ff0*/  IABS R10, R7.reuse ;  /* 0x00000007000a7213 */ /* 0x080fe20000000000 */
[----:B------:R-:W0:Y:S01]  /*4000*/  LDC R6, c[0x0][0x2c4] ;  /* 0x0000b100ff067b82 */ /* 0x000e220000000800 */
[----:B------:R-:W-:Y:S01]  /*4010*/  IABS R12, R16 ;  /* 0x00000010000c7213 */ /* 0x000fe20000000000 */
[----:B------:R-:W-:Y:S01]  /*4020*/  ULDC.64 UR4, c[0x0][0x290] ;  /* 0x0000a40000047ab9 */ /* 0x000fe20000000a00 */
[----:B------:R-:W1:Y:S01]  /*4030*/  I2F.RP R8, R10 ;  /* 0x0000000a00087306 */ /* 0x000e620000209400 */
[----:B------:R-:W-:Y:S02]  /*4040*/  IABS R11, R7 ;  /* 0x00000007000b7213 */ /* 0x000fe40000000000 */
[----:B------:R-:W-:Y:S02]  /*4050*/  SHF.R.S32.HI R19, RZ, 0x1f, R18 ;  /* 0x0000001fff137819 */ /* 0x000fe40000011412 */
[----:B------:R-:W-:Y:S01]  /*4060*/  F2FP.BF16.F32.PACK_AB R5, R2, R5 ;  /* 0x000000050205723e */ /* 0x000fe200000010ff */
[----:B------:R-:W-:-:S02]  /*4070*/  IMAD.MOV R11, RZ, RZ, -R11 ;  /* 0x000000ffff0b7224 */ /* 0x000fc400078e0a0b */
[----:B-1----:R-:W1:Y:S02]  /*4080*/  MUFU.RCP R14, R8 ;  /* 0x00000008000e7308 */ /* 0x002e640000001000 */
[----:B-1----:R-:W-:-:S06]  /*4090*/  VIADD R14, R14, 0xffffffe ;  /* 0x0ffffffe0e0e7836 */ /* 0x002fcc0000000000 */
[----:B------:R1:W2:Y:S02]  /*40a0*/  F2I.FTZ.U32.TRUNC.NTZ R15, R14 ;  /* 0x0000000e000f7305 */ /* 0x0002a4000021f000 */
[----:B-1----:R-:W-:Y:S01]  /*40b0*/  HFMA2.MMA R14, -RZ, RZ, 0, 0 ;  /* 0x00000000ff0e7435 */ /* 0x002fe200000001ff */
[----:B--2---:R-:W-:-:S04]  /*40c0*/  IMAD.MOV R4, RZ, RZ, -R15 ;  /* 0x000000ffff047224 */ /* 0x004fc800078e0a0f */
[----:B------:R-:W-:Y:S01]  /*40d0*/  IMAD R9, R4, R10, RZ ;  /* 0x0000000a04097224 */ /* 0x000fe200078e02ff */
[----:B0-----:R-:W-:-:S04]  /*40e0*/  IABS R4, R6 ;  /* 0x0000000600047213 */ /* 0x001fc80000000000 */
[----:B------:R-:W-:-:S06]  /*40f0*/  IMAD.HI.U32 R9, R15, R9, R14 ;  /* 0x000000090f097227 */ /* 0x000fcc00078e000e */
[----:B------:R-:W-:Y:S02]  /*4100*/  IMAD.HI.U32 R8, R9, R12, RZ ;  /* 0x0000000c09087227 */ /* 0x000fe400078e00ff */
[----:B------:R-:W0:Y:S02]  /*4110*/  I2F.RP R9, R4 ;  /* 0x0000000400097306 */ /* 0x000e240000209400 */
[----:B------:R-:W-:-:S05]  /*4120*/  IMAD R11, R8, R11, R12 ;  /* 0x0000000b080b7224 */ /* 0x000fca00078e020c */
[----:B------:R-:W-:Y:S01]  /*4130*/  ISETP.GT.U32.AND P1, PT, R10, R11, PT ;  /* 0x0000000b0a00720c */ /* 0x000fe20003f24070 */
[----:B0-----:R-:W0:-:S12]  /*4140*/  MUFU.RCP R9, R9 ;  /* 0x0000000900097308 */ /* 0x001e180000001000 */
[----:B------:R-:W-:Y:S01]  /*4150*/  @!P1 IMAD.IADD R11, R11, 0x1, -R10 ;  /* 0x000000010b0b9824 */ /* 0x000fe200078e0a0a */
[----:B------:R-:W-:Y:S02]  /*4160*/  @!P1 IADD3 R8, R8, 0x1, RZ ;  /* 0x0000000108089810 */ /* 0x000fe40007ffe0ff */
[----:B------:R-:W-:Y:S02]  /*4170*/  ISETP.NE.AND P1, PT, R7, RZ, PT ;  /* 0x000000ff0700720c */ /* 0x000fe40003f25270 */
[----:B------:R-:W-:Y:S02]  /*4180*/  ISETP.GE.U32.AND P2, PT, R11, R10, PT ;  /* 0x0000000a0b00720c */ /* 0x000fe40003f46070 */
[----:B------:R-:W-:-:S04]  /*4190*/  LOP3.LUT R10, R16, R7, RZ, 0x3c, !PT ;  /* 0x00000007100a7212 */ /* 0x000fc800078e3cff */
[----:B------:R-:W-:Y:S01]  /*41a0*/  ISETP.GE.AND P0, PT, R10, RZ, PT ;  /* 0x000000ff0a00720c */ /* 0x000fe20003f06270 */
[----:B0-----:R-:W-:-:S04]  /*41b0*/  VIADD R14, R9, 0xffffffe ;  /* 0x0ffffffe090e7836 */ /* 0x001fc80000000000 */
[----:B------:R-:W0:Y:S02]  /*41c0*/  F2I.FTZ.U32.TRUNC.NTZ R15, R14 ;  /* 0x0000000e000f7305 */ /* 0x000e24000021f000 */
[----:B------:R-:W-:-:S06]  /*41d0*/  @P2 VIADD R8, R8, 0x1 ;  /* 0x0000000108082836 */ /* 0x000fcc0000000000 */
[----:B------:R-:W-:Y:S02]  /*41e0*/  @!P0 IADD3 R8, -R8, RZ, RZ ;  /* 0x000000ff08088210 */ /* 0x000fe40007ffe1ff */
[----:B------:R-:W-:Y:S01]  /*41f0*/  @!P1 LOP3.LUT R8, RZ, R7, RZ, 0x33, !PT ;  /* 0x00000007ff089212 */ /* 0x000fe200078e33ff */
[----:B0-----:R-:W-:-:S04]  /*4200*/  IMAD.MOV R9, RZ, RZ, -R15 ;  /* 0x000000ffff097224 */ /* 0x001fc800078e0a0f */
[----:B------:R-:W-:Y:S02]  /*4210*/  IMAD R11, R8, R7, RZ ;  /* 0x00000007080b7224 */ /* 0x000fe400078e02ff */
[----:B------:R-:W-:Y:S02]  /*4220*/  IMAD R9, R9, R4, RZ ;  /* 0x0000000409097224 */ /* 0x000fe400078e02ff */
[----:B------:R-:W-:Y:S01]  /*4230*/  IMAD.MOV.U32 R14, RZ, RZ, RZ ;  /* 0x000000ffff0e7224 */ /* 0x000fe200078e00ff */
[----:B------:R-:W-:Y:S01]  /*4240*/  IADD3 R13, R16, -R11, RZ ;  /* 0x8000000b100d7210 */ /* 0x000fe20007ffe0ff */
[----:B------:R-:W-:-:S03]  /*4250*/  IMAD.WIDE.U32 R18, R8, UR4, R18 ;  /* 0x0000000408127c25 */ /* 0x000fc6000f8e0012 */
[----:B------:R-:W-:Y:S01]  /*4260*/  IABS R7, R13 ;  /* 0x0000000d00077213 */ /* 0x000fe20000000000 */
[----:B------:R-:W-:Y:S01]  /*4270*/  IMAD.HI.U32 R9, R15, R9, R14 ;  /* 0x000000090f097227 */ /* 0x000fe200078e000e */
[----:B------:R-:W-:-:S04]  /*4280*/  LOP3.LUT R13, R13, R6, RZ, 0x3c, !PT ;  /* 0x000000060d0d7212 */ /* 0x000fc800078e3cff */
[----:B------:R-:W-:Y:S01]  /*4290*/  ISETP.GE.AND P1, PT, R13, RZ, PT ;  /* 0x000000ff0d00720c */ /* 0x000fe20003f26270 */
[----:B------:R-:W-:-:S05]  /*42a0*/  IMAD.HI.U32 R10, R9, R7, RZ ;  /* 0x00000007090a7227 */ /* 0x000fca00078e00ff */
        /* <DEDUP_REMOVED lines=19> */
[----:B------:R-:W-:-:S03]  /*43e0*/  IMAD R7, R4, UR4, RZ ;  /* 0x0000000404077c24 */ /* 0x000fc6000f8e02ff */
[----:B------:R-:W-:Y:S01]  /*43f0*/  SHF.R.S32.HI R4, RZ, 0x1f, R11 ;  /* 0x0000001fff047819 */ /* 0x000fe2000001140b */
[----:B------:R-:W-:Y:S01]  /*4400*/  IMAD R7, R10, UR5, R7 ;  /* 0x000000050a077c24 */ /* 0x000fe2000f8e0207 */
[----:B------:R-:W-:-:S03]  /*4410*/  ULDC.64 UR4, c[0x0][0x298] ;  /* 0x0000a60000047ab9 */ /* 0x000fc60000000a00 */
[----:B------:R-:W-:Y:S02]  /*4420*/  IMAD.IADD R19, R19, 0x1, R7 ;  /* 0x0000000113137824 */ /* 0x000fe400078e0207 */
[----:B------:R-:W-:Y:S02]  /*4430*/  IMAD R4, R4, UR4, RZ ;  /* 0x0000000404047c24 */ /* 0x000fe4000f8e02ff */
[----:B------:R-:W-:-:S04]  /*4440*/  IMAD.WIDE.U32 R18, R11, UR4, R18 ;  /* 0x000000040b127c25 */ /* 0x000fc8000f8e0012 */
[----:B------:R-:W-:Y:S01]  /*4450*/  IMAD R4, R11, UR5, R4 ;  /* 0x000000050b047c24 */ /* 0x000fe2000f8e0204 */
[----:B------:R-:W-:Y:S02]  /*4460*/  ULDC.64 UR4, c[0x0][0x280] ;  /* 0x0000a00000047ab9 */ /* 0x000fe40000000a00 */
[----:B------:R-:W-:Y:S02]  /*4470*/  LEA R6, P0, R18, UR4, 0x1 ;  /* 0x0000000412067c11 */ /* 0x000fe4000f8008ff */
[----:B------:R-:W-:Y:S02]  /*4480*/  IADD3 R7, R19, R4, RZ ;  /* 0x0000000413077210 */ /* 0x000fe40007ffe0ff */
[----:B------:R-:W-:Y:S02]  /*4490*/  F2FP.BF16.F32.PACK_AB R4, R0, R3 ;  /* 0x000000030004723e */ /* 0x000fe400000010ff */
[----:B------:R-:W-:-:S05]  /*44a0*/  LEA.HI.X R7, R18, UR5, R7, 0x1, P0 ;  /* 0x0000000512077c11 */ /* 0x000fca00080f0c07 */
[----:B------:R-:W-:Y:S01]  /*44b0*/  STG.E.64 desc[UR8][R6.64], R4 ;  /* 0x0000000406007986 */ /* 0x000fe2000c101b08 */
[----:B------:R-:W-:Y:S05]  /*44c0*/  EXIT ;  /* 0x000000000000794d */ /* 0x000fea0003800000 */
        .weak           $__internal_5_$__cuda_sm20_div_s64
        .type           $__internal_5_$__cuda_sm20_div_s64,@function
        .size           $__internal_5_$__cuda_sm20_div_s64,(.L_x_7943 - $__internal_5_$__cuda_sm20_div_s64)
$__internal_5_$__cuda_sm20_div_s64:
        /* <DEDUP_REMOVED lines=34> */
[----:B------:R-:W-:Y:S01]  /*46f0*/  IADD3.X R2, R2, R25, RZ, P0, !PT ;  /* 0x0000001902027210 */ /* 0x000fe200007fe4ff */
        /* <DEDUP_REMOVED lines=48> */
[----:B------:R-:W-:Y:S06]  /*4a00*/  RET.REL.NODEC R40 `(_ZN5flash32flash_fwd_splitkv_combine_kernelI23Flash_fwd_kernel_traitsILi64ELi64ELi256ELi4ELb0ELb0EN7cutlass10bfloat16_tE19Flash_kernel_traitsILi64ELi64ELi256ELi4ES3_EELi8ELi2ELb0EEEvNS_16Flash_fwd_paramsE) ;  /* 0xffffffb4287c7950 */ /* 0x000fec0003c3ffff */
.L_x_289:
        /* <DEDUP_REMOVED lines=15> */
.L_x_7943:


//--------------------- .text._ZN5flash32flash_fwd_splitkv_combine_kernelI23Flash_fwd_kernel_traitsILi64ELi64ELi256ELi4ELb0ELb0EN7cutlass10bfloat16_tE19Flash_kernel_traitsILi64ELi64ELi256ELi4ES3_EELi8ELi1ELb0EEEvNS_16Flash_fwd_paramsE --------------------------
	.section	.text._ZN5flash32flash_fwd_splitkv_combine_kernelI23Flash_fwd_kernel_traitsILi64ELi64ELi256ELi4ELb0ELb0EN7cutlass10bfloat16_tE19Flash_kernel_traitsILi64ELi64ELi256ELi4ES3_EELi8ELi1ELb0EEEvNS_16Flash_fwd_paramsE,"ax",@progbits
	.align	128
        .global         _ZN5flash32flash_fwd_splitkv_combine_kernelI23Flash_fwd_kernel_traitsILi64ELi64ELi256ELi4ELb0ELb0EN7cutlass10bfloat16_tE19Flash_kernel_traitsILi64ELi64ELi256ELi4ES3_EELi8ELi1ELb0EEEvNS_16Flash_fwd_paramsE
        .type           _ZN5flash32flash_fwd_splitkv_combine_kernelI23Flash_fwd_kernel_traitsILi64ELi64ELi256ELi4ELb0ELb0EN7cutlass10bfloat16_tE19Flash_kernel_traitsILi64ELi64ELi256ELi4ES3_EELi8ELi1ELb0EEEvNS_16Flash_fwd_paramsE,@function
        .size           _ZN5flash32flash_fwd_splitkv_combine_kernelI23Flash_fwd_kernel_traitsILi64ELi64ELi256ELi4ELb0ELb0EN7cutlass10bfloat16_tE19Flash_kernel_traitsILi64ELi64ELi256ELi4ES3_EELi8ELi1ELb0EEEvNS_16Flash_fwd_paramsE,(.L_x_7944 - _ZN5flash32flash_fwd_splitkv_combine_kernelI23Flash_fwd_kernel_traitsILi64ELi64ELi256ELi4ELb0ELb0EN7cutlass10bfloat16_tE19Flash_kernel_traitsILi64ELi64ELi256ELi4ES3_EELi8ELi1ELb0EEEvNS_16Flash_fwd_paramsE)
        .other          _ZN5flash32flash_fwd_splitkv_combine_kernelI23Flash_fwd_kernel_traitsILi64ELi64ELi256ELi4ELb0ELb0EN7cutlass10bfloat16_tE19Flash_kernel_traitsILi64ELi64ELi256ELi4ES3_EELi8ELi1ELb0EEEvNS_16Flash_fwd_paramsE,@"STO_CUDA_ENTRY STV_DEFAULT"
_ZN5flash32flash_fwd_splitkv_combine_kernelI23Flash_fwd_kernel_traitsILi64ELi64ELi256ELi4ELb0ELb0EN7cutlass10bfloat16_tE19Flash_kernel_traitsILi64ELi64ELi256ELi4ES3_EELi8ELi1ELb0EEEvNS_16Flash_fwd_paramsE:
.text._ZN5flash32flash_fwd_splitkv_combine_kernelI23Flash_fwd_kernel_traitsILi64ELi64ELi256ELi4ELb0ELb0EN7cutlass10bfloat16_tE19Flash_kernel_traitsILi64ELi64ELi256ELi4ES3_EELi8ELi1ELb0EEEvNS_16Flash_fwd_paramsE:
        /* <DEDUP_REMOVED lines=23> */
[----:B------:R-:W-:Y:S05]  /*0170*/  CALL.REL.NOINC `($__internal_6_$__cuda_sm20_div_s64) ;  /* 0x0000004000f87944 */ /* 0x000fea0003c00000 */
[----:B------:R-:W-:Y:S02]  /*0180*/  MOV R8, R0 ;  /* 0x0000000000087202 */ /* 0x000fe40000000f00 */
[----:B------:R-:W-:Y:S01]  /*0190*/  MOV R9, R23 ;  /* 0x0000001700097202 */ /* 0x000fe20000000f00 */
[----:B------:R-:W-:Y:S06]  /*01a0*/  BRA `(.L_x_291) ;  /* 0x00000000004c7947 */ /* 0x000fec0003800000 */
.L_x_290:
        /* <DEDUP_REMOVED lines=19> */
.L_x_291:
        /* <DEDUP_REMOVED lines=13> */
[----:B------:R-:W-:Y:S05]  /*03b0*/  CALL.REL.NOINC `($__internal_6_$__cuda_sm20_div_s64) ;  /* 0x0000004000687944 */ /* 0x000fea0003c00000 */
[----:B------:R-:W-:Y:S02]  /*03c0*/  MOV R10, R0 ;  /* 0x00000000000a7202 */ /* 0x000fe40000000f00 */
[----:B------:R-:W-:Y:S01]  /*03d0*/  MOV R11, R23 ;  /* 0x00000017000b7202 */ /* 0x000fe20000000f00 */
[----:B------:R-:W-:Y:S05]  /*03e0*/  BRA `(.L_x_294) ;  /* 0x00000000004c7947 */ /* 0x000fea0003800000 */
.L_x_293:
        /* <DEDUP_REMOVED lines=19> */
.L_x_294:
[----:B------:R-:W-:Y:S05]  /*0520*/  BSYNC B0 ;  /* 0x0000000000007941 */ /* 0x000fea0003800000 */
.L_x_292:
        /* <DEDUP_REMOVED lines=44> */
[----:B------:R-:W-:Y:S05]  /*07f0*/  BRA `(.L_x_297) ;  /* 0x00000000004c7947 */ /* 0x000fea0003800000 */
.L_x_296:
        /* <DEDUP_REMOVED lines=19> */
.L_x_297:
[----:B------:R-:W-:Y:S05]  /*0930*/  BSYNC B0 ;  /* 0x0000000000007941 */ /* 0x000fea0003800000 */
.L_x_295:
        /* <DEDUP_REMOVED lines=20> */
[----:B------:R-:W-:-:S05]  /*0a80*/  IMAD R0, R8, R0, R9 ;  /* 0x0000000008007224 */ /* 0x000fca00078e0209 */
[----:B------:R-:W-:-:S13]  /*0a90*/  ISETP.GT.U32.AND P2, PT, R8, R0, PT ;  /* 0x000000000800720c */ /* 0x000fda0003f44070 */
[----:B------:R-:W-:Y:S02]  /*0aa0*/  @!P2 IMAD.IADD R0, R0, 0x1, -R8 ;  /* 0x000000010000a824 */ /* 0x000fe400078e0a08 */
[----:B------:R-:W-:Y:S01]  /*0ab0*/  @!P2 VIADD R5, R5, 0x1 ;  /* 0x000000010505a836 */ /* 0x000fe20000000000 */
[C---:B------:R-:W-:Y:S02]  /*0ac0*/  ISETP.NE.AND P2, PT, R7.reuse, RZ, PT ;  /* 0x000000ff0700720c */ /* 0x040fe40003f45270 */
[----:B------:R-:W-:Y:S02]  /*0ad0*/  ISETP.GE.U32.AND P0, PT, R0, R8, PT ;  /* 0x000000080000720c */ /* 0x000fe40003f06070 */
[----:B------:R-:W-:-:S11]  /*0ae0*/  LEA.HI.SX32 R0, R7, 0x1, 0x1 ;  /* 0x0000000107007811 */ /* 0x000fd600078f0aff */
[----:B------:R-:W-:-:S05]  /*0af0*/  @P0 IADD3 R5, R5, 0x1, RZ ;  /* 0x0000000105050810 */ /* 0x000fca0007ffe0ff */
[----:B------:R-:W-:Y:S01]  /*0b00*/  IMAD.MOV.U32 R3, RZ, RZ, R5 ;  /* 0x000000ffff037224 */ /* 0x000fe200078e0005 */
[----:B------:R-:W-:-:S03]  /*0b10*/  SHF.R.S32.HI R5, RZ, 0x1f, R7 ;  /* 0x0000001fff057819 */ /* 0x000fc60000011407 */
[----:B------:R-:W-:Y:S01]  /*0b20*/  @!P1 IMAD.MOV R3, RZ, RZ, -R3 ;  /* 0x000000ffff039224 */ /* 0x000fe200078e0a03 */
[----:B------:R-:W-:Y:S01]  /*0b30*/  @!P2 LOP3.LUT R3, RZ, R7, RZ, 0x33, !PT ;  /* 0x00000007ff03a212 */ /* 0x000fe200078e33ff */
[----:B------:R-:W-:Y:S02]  /*0b40*/  @!P3 IMAD.MOV R0, RZ, RZ, R5 ;  /* 0x000000ffff00b224 */ /* 0x000fe400078e0205 */
[----:B------:R-:W-:Y:S02]  /*0b50*/  IMAD R7, R7, UR5, RZ ;  /* 0x0000000507077c24 */ /* 0x000fe4000f8e02ff */
        /* <DEDUP_REMOVED lines=10> */
[----:B0-----:R-:W-:Y:S01]  /*0c00*/  IADD3 R9, RZ, -R17, RZ ;  /* 0x80000011ff097210 */ /* 0x001fe20007ffe0ff */
[----:B------:R-:W-:-:S04]  /*0c10*/  IMAD.MOV.U32 R16, RZ, RZ, RZ ;  /* 0x000000ffff107224 */ /* 0x000fc800078e00ff */
[----:B------:R-:W-:-:S04]  /*0c20*/  IMAD R9, R9, R13, RZ ;  /* 0x0000000d09097224 */ /* 0x000fc800078e02ff */
[----:B------:R-:W-:-:S06]  /*0c30*/  IMAD.HI.U32 R9, R17, R9, R16 ;  /* 0x0000000911097227 */ /* 0x000fcc00078e0010 */
[----:B------:R-:W-:-:S04]  /*0c40*/  IMAD.HI.U32 R9, R9, R5, RZ ;  /* 0x0000000509097227 */ /* 0x000fc800078e00ff */
[----:B------:R-:W-:-:S05]  /*0c50*/  IMAD R0, R9, R0, R5 ;  /* 0x0000000009007224 */ /* 0x000fca00078e0205 */
[----:B------:R-:W-:-:S13]  /*0c60*/  ISETP.GT.U32.AND P1, PT, R13, R0, PT ;  /* 0x000000000d00720c */ /* 0x000fda0003f24070 */
[----:B------:R-:W-:Y:S01]  /*0c70*/  @!P1 IMAD.IADD R0, R0, 0x1, -R13 ;  /* 0x0000000100009824 */ /* 0x000fe200078e0a0d */
[----:B------:R-:W-:Y:S02]  /*0c80*/  @!P1 IADD3 R9, R9, 0x1, RZ ;  /* 0x0000000109099810 */ /* 0x000fe40007ffe0ff */
[----:B------:R-:W-:Y:S02]  /*0c90*/  ISETP.NE.AND P1, PT, R3, RZ, PT ;  /* 0x000000ff0300720c */ /* 0x000fe40003f25270 */
[-C--:B------:R-:W-:Y:S02]  /*0ca0*/  ISETP.GE.U32.AND P2, PT, R0, R13.reuse, PT ;  /* 0x0000000d0000720c */ /* 0x080fe40003f46070 */
[----:B------:R-:W-:-:S04]  /*0cb0*/  LOP3.LUT R0, R8, R13, RZ, 0x3c, !PT ;  /* 0x0000000d08007212 */ /* 0x000fc800078e3cff */
[----:B------:R-:W-:-:S07]  /*0cc0*/  ISETP.GE.AND P0, PT, R0, RZ, PT ;  /* 0x000000ff0000720c */ /* 0x000fce0003f06270 */
        /* <DEDUP_REMOVED lines=21> */
.L_x_299:
        /* <DEDUP_REMOVED lines=19> */
.L_x_300:
[----:B------:R-:W-:Y:S05]  /*0f50*/  BSYNC B0 ;  /* 0x0000000000007941 */ /* 0x000fea0003800000 */
.L_x_298:
        /* <DEDUP_REMOVED lines=43> */
.L_x_302:
        /* <DEDUP_REMOVED lines=20> */
.L_x_303:
[----:B------:R-:W-:Y:S05]  /*1350*/  BSYNC B0 ;  /* 0x0000000000007941 */ /* 0x000fea0003800000 */
.L_x_301:
[----:B------:R-:W0:Y:S01]  /*1360*/  LDC R36, c[0x0][0x2c4] ;  /* 0x0000b100ff247b82 */ /* 0x000e220000000800 */
[----:B------:R-:W1:Y:S01]  /*1370*/  S2R R26, SR_TID.X ;  /* 0x00000000001a7919 */ /* 0x000e620000002100 */
[----:B------:R-:W-:Y:S01]  /*1380*/  ISETP.GT.AND P2, PT, R7, RZ, PT ;  /* 0x000000ff0700720c */ /* 0x000fe20003f44270 */
[----:B------:R-:W-:Y:S01]  /*1390*/  ULDC UR5, c[0x0][0x3c4] ;  /* 0x0000f10000057ab9 */ /* 0x000fe20000000800 */
[----:B------:R-:W-:Y:S01]  /*13a0*/  ULDC.64 UR8, c[0x0][0x208] ;  /* 0x0000820000087ab9 */ /* 0x000fe20000000a00 */
[----:B------:R-:W-:Y:S01]  /*13b0*/  BSSY B0, `(.L_x_304) ;  /* 0x0000043000007945 */ /* 0x000fe20003800000 */
[----:B------:R-:W-:Y:S02]  /*13c0*/  IMAD.MOV.U32 R25, RZ, RZ, -0x800000 ;  /* 0xff800000ff197424 */ /* 0x000fe400078e00ff */
[----:B------:R-:W2:Y:S01]  /*13d0*/  LDC R33, c[0x0][0x270] ;  /* 0x00009c00ff217b82 */ /* 0x000ea20000000800 */
[----:B0-----:R-:W-:-:S04]  /*13e0*/  IABS R0, R36 ;  /* 0x0000002400007213 */ /* 0x001fc80000000000 */
[----:B------:R-:W0:Y:S01]  /*13f0*/  I2F.RP R20, R0 ;  /* 0x0000000000147306 */ /* 0x000e220000209400 */
[----:B--2---:R-:W-:Y:S02]  /*1400*/  IABS R22, R33 ;  /* 0x0000002100167213 */ /* 0x004fe40000000000 */
[----:B-1----:R-:W-:-:S05]  /*1410*/  SHF.R.S32.HI R31, RZ, 0x1f, R26 ;  /* 0x0000001fff1f7819 */ /* 0x002fca000001141a */
        /* <DEDUP_REMOVED lines=8> */
[----:B------:R-:W-:Y:S01]  /*14a0*/  IMAD.HI.U32 R9, R21, R9, R20 ;  /* 0x0000000915097227 */ /* 0x000fe200078e0014 */
[----:B------:R-:W-:-:S02]  /*14b0*/  LEA.HI R20, R31, R26, RZ, 0x3 ;  /* 0x0000001a1f147211 */ /* 0x000fc400078f18ff */
[----:B------:R-:W-:Y:S02]  /*14c0*/  ISETP.GE.AND P1, PT, R4, RZ, PT ;  /* 0x000000ff0400720c */ /* 0x000fe40003f26270 */
[----:B------:R-:W-:Y:S01]  /*14d0*/  SHF.R.S32.HI R27, RZ, 0x3, R20 ;  /* 0x00000003ff1b7819 */ /* 0x000fe20000011414 */
[----:B------:R-:W-:Y:S01]  /*14e0*/  IMAD.HI.U32 R9, R9, R5, RZ ;  /* 0x0000000509097227 */ /* 0x000fe200078e00ff */
[----:B------:R-:W-:-:S03]  /*14f0*/  LOP3.LUT R20, R20, 0xfffffff8, RZ, 0xc0, !PT ;  /* 0xfffffff814147812 */ /* 0x000fc600078ec0ff */
[----:B------:R-:W-:Y:S02]  /*1500*/  IMAD.MOV R13, RZ, RZ, -R9 ;  /* 0x000000ffff0d7224 */ /* 0x000fe400078e0a09 */
[----:B------:R-:W-:Y:S02]  /*1510*/  IMAD.IADD R20, R26, 0x1, -R20 ;  /* 0x000000011a147824 */ /* 0x000fe400078e0a14 */
[----:B------:R-:W-:-:S05]  /*1520*/  IMAD R5, R0, R13, R5 ;  /* 0x0000000d00057224 */ /* 0x000fca00078e0205 */
[----:B------:R-:W-:-:S13]  /*1530*/  ISETP.GT.U32.AND P0, PT, R0, R5, PT ;  /* 0x000000050000720c */ /* 0x000fda0003f04070 */
[----:B------:R-:W-:Y:S02]  /*1540*/  @!P0 IMAD.IADD R5, R5, 0x1, -R0 ;  /* 0x0000000105058824 */ /* 0x000fe400078e0a00 */
[----:B------:R-:W-:Y:S01]  /*1550*/  @!P0 VIADD R9, R9, 0x1 ;  /* 0x0000000109098836 */ /* 0x000fe20000000000 */
[----:B------:R-:W-:Y:S02]  /*1560*/  ISETP.NE.AND P0, PT, R36, RZ, PT ;  /* 0x000000ff2400720c */ /* 0x000fe40003f05270 */
[----:B------:R-:W-:Y:S02]  /*1570*/  ISETP.GE.U32.AND P3, PT, R5, R0, PT ;  /* 0x000000000500720c */ /* 0x000fe40003f66070 */
[----:B------:R-:W-:Y:S02]  /*1580*/  SHF.R.S32.HI R5, RZ, 0x1f, R7 ;  /* 0x0000001fff057819 */ /* 0x000fe40000011407 */
[----:B------:R-:W-:-:S03]  /*1590*/  LEA.HI.SX32 R0, R7, 0x1, 0x1 ;  /* 0x0000000107007811 */ /* 0x000fc600078f0aff */
[----:B------:R-:W-:-:S06]  /*15a0*/  @!P2 IMAD.MOV R0, RZ, RZ, R5 ;  /* 0x000000ffff00a224 */ /* 0x000fcc00078e0205 */
[----:B------:R-:W-:Y:S01]  /*15b0*/  @P3 VIADD R9, R9, 0x1 ;  /* 0x0000000109093836 */ /* 0x000fe20000000000 */
[----:B------:R-:W-:-:S03]  /*15c0*/  ISETP.GT.AND P3, PT, R26, 0xf, PT ;  /* 0x0000000f1a00780c */ /* 0x000fc60003f64270 */
[----:B------:R-:W-:-:S04]  /*15d0*/  IMAD.MOV.U32 R4, RZ, RZ, R9 ;  /* 0x000000ffff047224 */ /* 0x000fc800078e0009 */
[----:B------:R-:W-:Y:S01]  /*15e0*/  @!P1 IMAD.MOV R4, RZ, RZ, -R4 ;  /* 0x000000ffff049224 */ /* 0x000fe200078e0a04 */
[----:B------:R-:W-:Y:S02]  /*15f0*/  @!P0 LOP3.LUT R4, RZ, R36, RZ, 0x33, !PT ;  /* 0x00000024ff048212 */ /* 0x000fe400078e33ff */
[----:B------:R-:W-:-:S03]  /*1600*/  ISETP.GE.AND P0, PT, R27, UR5, PT ;  /* 0x000000051b007c0c */ /* 0x000fc6000bf06270 */
[----:B------:R-:W0:Y:S01]  /*1610*/  @!P3 S2R R23, SR_CgaCtaId ;  /* 0x000000000017b919 */ /* 0x000e220000008800 */
[----:B------:R-:W-:Y:S01]  /*1620*/  IMAD R4, R0, R4, RZ ;  /* 0x0000000400047224 */ /* 0x000fe200078e02ff */
[----:B------:R-:W-:-:S04]  /*1630*/  @!P3 MOV R0, 0x400 ;  /* 0x000004000000b802 */ /* 0x000fc80000000f00 */
[----:B------:R-:W-:-:S04]  /*1640*/  IABS R24, R4 ;  /* 0x0000000400187213 */ /* 0x000fc80000000000 */
[----:B------:R-:W1:Y:S01]  /*1650*/  I2F.RP R5, R24 ;  /* 0x0000001800057306 */ /* 0x000e620000209400 */
[----:B------:R-:W-:-:S07]  /*1660*/  VIADD R21, R24, UR4 ;  /* 0x0000000418157c36 */ /* 0x000fce0008000000 */
[----:B-1----:R-:W1:Y:S01]  /*1670*/  MUFU.RCP R5, R5 ;  /* 0x0000000500057308 */ /* 0x002e620000001000 */
[----:B0-----:R-:W-:-:S07]  /*1680*/  @!P3 LEA R23, R23, R0, 0x18 ;  /* 0x000000001717b211 */ /* 0x001fce00078ec0ff */
[----:B------:R0:W2:Y:S01]  /*1690*/  I2F.U32.RP R0, R22 ;  /* 0x0000001600007306 */ /* 0x0000a20000209000 */
[----:B------:R-:W-:-:S04]  /*16a0*/  @!P3 IMAD R23, R27, 0x24, R23 ;  /* 0x000000241b17b824 */ /* 0x000fc800078e0217 */
[----:B------:R-:W-:Y:S01]  /*16b0*/  @!P3 IMAD R23, R20, 0x4, R23 ;  /* 0x000000041417b824 */ /* 0x000fe200078e0217 */
[----:B-1----:R-:W-:Y:S06]  /*16c0*/  @P0 BRA `(.L_x_305) ;  /* 0x0000000000440947 */ /* 0x002fec0003800000 */
        /* <DEDUP_REMOVED lines=17> */
.L_x_305:
[----:B------:R-:W-:Y:S05]  /*17e0*/  BSYNC B0 ;  /* 0x0000000000007941 */ /* 0x000fea0003800000 */
.L_x_304:
[----:B-----5:R3:W-:Y:S01]  /*17f0*/  @!P3 STS [R23], R25 ;  /* 0x000000191700b388 */ /* 0x0207e20000000800 */
[----:B------:R-:W-:Y:S01]  /*1800*/  BSSY B0, `(.L_x_306) ;  /* 0x000000f000007945 */ /* 0x000fe20003800000 */
[----:B------:R-:W-:Y:S01]  /*1810*/  MOV R30, 0xff800000 ;  /* 0xff800000001e7802 */ /* 0x000fe20000000f00 */
[----:B------:R-:W-:Y:S06]  /*1820*/  BAR.SYNC.DEFER_BLOCKING 0x0 ;  /* 0x0000000000007b1d */ /* 0x000fec0000010000 */
[----:B------:R-:W-:Y:S05]  /*1830*/  @P3 BRA `(.L_x_307) ;  /* 0x00000000002c3947 */ /* 0x000fea0003800000 */
[----:B------:R-:W4:Y:S01]  /*1840*/  S2R R9, SR_CgaCtaId ;  /* 0x0000000000097919 */ /* 0x000f220000008800 */
[----:B---3--:R-:W-:Y:S02]  /*1850*/  LEA.HI R23, R26, R26, RZ, 0x1 ;  /* 0x0000001a1a177211 */ /* 0x008fe400078f08ff */
[----:B------:R-:W-:Y:S02]  /*1860*/  MOV R13, 0x400 ;  /* 0x00000400000d7802 */ /* 0x000fe40000000f00 */
[C---:B------:R-:W-:Y:S01]  /*1870*/  LOP3.LUT R20, R23.reuse, 0xfffffffe, RZ, 0xc0, !PT ;  /* 0xfffffffe17147812 */ /* 0x040fe200078ec0ff */
[----:B------:R-:W-:-:S04]  /*1880*/  IMAD.SHL.U32 R23, R23, 0x2, RZ ;  /* 0x0000000217177824 */ /* 0x000fc800078e00ff */
[----:B------:R-:W-:Y:S01]  /*1890*/  IMAD.IADD R20, R26, 0x1, -R20 ;  /* 0x000000011a147824 */ /* 0x000fe200078e0a14 */
[----:B------:R-:W-:Y:S02]  /*18a0*/  LOP3.LUT R23, R23, 0xfffffffc, RZ, 0xc0, !PT ;  /* 0xfffffffc17177812 */ /* 0x000fe400078ec0ff */
[----:B----4-:R-:W-:-:S05]  /*18b0*/  LEA R9, R9, R13, 0x18 ;  /* 0x0000000d09097211 */ /* 0x010fca00078ec0ff */
[----:B------:R-:W-:-:S04]  /*18c0*/  IMAD R9, R20, 0x24, R9 ;  /* 0x0000002414097824 */ /* 0x000fc800078e0209 */
[----:B------:R-:W-:-:S05]  /*18d0*/  IMAD.IADD R9, R9, 0x1, R23 ;  /* 0x0000000109097824 */ /* 0x000fca00078e0217 */
[----:B------:R4:W3:Y:S02]  /*18e0*/  LDS R30, [R9] ;  /* 0x00000000091e7984 */ /* 0x0008e40000000800 */
.L_x_307:
[----:B------:R-:W-:Y:S05]  /*18f0*/  BSYNC B0 ;  /* 0x0000000000007941 */ /* 0x000fea0003800000 */
.L_x_306:
[----:B--2---:R-:W2:Y:S01]  /*1900*/  MUFU.RCP R0, R0 ;  /* 0x0000000000007308 */ /* 0x004ea20000001000 */
[----:B---34-:R-:W3:Y:S01]  /*1910*/  SHFL.BFLY PT, R9, R30, 0x1, 0x1f ;  /* 0x0c201f001e097f89 */ /* 0x018ee200000e0000 */
[----:B------:R-:W-:Y:S01]  /*1920*/  VIADD R5, R5, 0xffffffe ;  /* 0x0ffffffe05057836 */ /* 0x000fe20000000000 */
[----:B------:R-:W-:Y:S01]  /*1930*/  IABS R20, R4 ;  /* 0x0000000400147213 */ /* 0x000fe20000000000 */
[----:B-1----:R-:W-:Y:S01]  /*1940*/  IMAD.MOV.U32 R38, RZ, RZ, RZ ;  /* 0x000000ffff267224 */ /* 0x002fe200078e00ff */
[----:B------:R-:W-:Y:S01]  /*1950*/  IABS R23, R21 ;  /* 0x0000001500177213 */ /* 0x000fe20000000000 */
[----:B------:R-:W-:Y:S01]  /*1960*/  IMAD.MOV.U32 R28, RZ, RZ, RZ ;  /* 0x000000ffff1c7224 */ /* 0x000fe200078e00ff */
[----:B------:R-:W-:Y:S01]  /*1970*/  BSSY B1, `(.L_x_308) ;  /* 0x0000220000017945 */ /* 0x000fe20003800000 */
[----:B------:R-:W1:Y:S01]  /*1980*/  F2I.FTZ.U32.TRUNC.NTZ R39, R5 ;  /* 0x0000000500277305 */ /* 0x000e62000021f000 */
[----:B------:R-:W-:Y:S02]  /*1990*/  IMAD.MOV R20, RZ, RZ, -R20 ;  /* 0x000000ffff147224 */ /* 0x000fe400078e0a14 */
[----:B--2---:R-:W-:-:S05]  /*19a0*/  VIADD R0, R0, 0xffffffe ;  /* 0x0ffffffe00007836 */ /* 0x004fca0000000000 */
[----:B------:R2:W4:Y:S01]  /*19b0*/  F2I.FTZ.U32.TRUNC.NTZ R29, R0 ;  /* 0x00000000001d7305 */ /* 0x000522000021f000 */
[--C-:B-1----:R-:W-:Y:S01]  /*19c0*/  IMAD.MOV R27, RZ, RZ, -R39.reuse ;  /* 0x000000ffff1b7224 */ /* 0x102fe200078e0a27 */
[----:B------:R-:W-:Y:S02]  /*19d0*/  IABS R5, R8 ;  /* 0x0000000800057213 */ /* 0x000fe40000000000 */
[----:B---3--:R-:W-:Y:S01]  /*19e0*/  FMNMX.FTZ R9, R9, R30, !PT ;  /* 0x0000001e09097209 */ /* 0x008fe20007810000 */
[----:B------:R-:W-:Y:S01]  /*19f0*/  IMAD R27, R27, R24, RZ ;  /* 0x000000181b1b7224 */ /* 0x000fe200078e02ff */
[----:B------:R-:W-:Y:S02]  /*1a00*/  LOP3.LUT R8, R8, R33, RZ, 0x3c, !PT ;  /* 0x0000002108087212 */ /* 0x000fe400078e3cff */
[----:B------:R-:W-:Y:S01]  /*1a10*/  FSETP.NEU.FTZ.AND P0, PT, R9, -INF , PT ;  /* 0xff8000000900780b */ /* 0x000fe20003f1d000 */
[----:B------:R-:W-:-:S03]  /*1a20*/  IMAD.HI.U32 R27, R39, R27, R38 ;  /* 0x0000001b271b7227 */ /* 0x000fc600078e0026 */
[----:B--2---:R-:W-:Y:S01]  /*1a30*/  FSEL R0, R9, RZ, P0 ;  /* 0x000000ff09007208 */ /* 0x004fe20000000000 */
[----:B----4-:R-:W-:Y:S01]  /*1a40*/  IMAD.MOV R13, RZ, RZ, -R29 ;  /* 0x000000ffff0d7224 */ /* 0x010fe200078e0a1d */
[----:B------:R-:W-:Y:S01]  /*1a50*/  IABS R9, R33 ;  /* 0x0000002100097213 */ /* 0x000fe20000000000 */
[----:B------:R-:W-:-:S04]  /*1a60*/  IMAD.HI.U32 R27, R27, R23, RZ ;  /* 0x000000171b1b7227 */ /* 0x000fc800078e00ff */
[----:B------:R-:W-:Y:S01]  /*1a70*/  FADD.FTZ R25, -R0, R30 ;  /* 0x0000001e00197221 */ /* 0x000fe20000010100 */
[----:B------:R-:W-:-:S03]  /*1a80*/  IMAD R13, R13, R22, RZ ;  /* 0x000000160d0d7224 */ /* 0x000fc600078e02ff */
[----:B------:R-:W-:Y:S01]  /*1a90*/  FMUL.FTZ R25, R25, 1.4426950216293334961 ;  /* 0x3fb8aa3b19197820 */ /* 0x000fe20000410000 */
[----:B------:R-:W-:Y:S02]  /*1aa0*/  IMAD.MOV R9, RZ, RZ, -R9 ;  /* 0x000000ffff097224 */ /* 0x000fe400078e0a09 */
[----:B------:R-:W-:-:S03]  /*1ab0*/  IMAD.HI.U32 R13, R29, R13, R28 ;  /* 0x0000000d1d0d7227 */ /* 0x000fc600078e001c */
[----:B------:R-:W1:Y:S01]  /*1ac0*/  MUFU.EX2 R25, R25 ;  /* 0x0000001900197308 */ /* 0x000e620000000800 */
[----:B------:R-:W-:Y:S02]  /*1ad0*/  IMAD R29, R27, R20, R23 ;  /* 0x000000141b1d7224 */ /* 0x000fe400078e0217 */
[----:B------:R-:W-:-:S03]  /*1ae0*/  IMAD.HI.U32 R28, R13, R5, RZ ;  /* 0x000000050d1c7227 */ /* 0x000fc600078e00ff */
[----:B------:R-:W-:Y:S01]  /*1af0*/  ISETP.GT.U32.AND P4, PT, R24, R29, PT ;  /* 0x0000001d1800720c */ /* 0x000fe20003f84070 */
[----:B------:R-:W-:Y:S02]  /*1b00*/  IMAD R5, R28, R9, R5 ;  /* 0x000000091c057224 */ /* 0x000fe400078e0205 */
[----:B------:R-:W-:-:S03]  /*1b10*/  IMAD.HI.U32 R13, R13, R23, RZ ;  /* 0x000000170d0d7227 */ /* 0x000fc600078e00ff */
[C---:B------:R-:W-:Y:S01]  /*1b20*/  ISETP.GT.U32.AND P1, PT, R22.reuse, R5, PT ;  /* 0x000000051600720c */ /* 0x040fe20003f24070 */
[----:B------:R-:W-:Y:S01]  /*1b30*/  IMAD R9, R13, R9, R23 ;  /* 0x000000090d097224 */ /* 0x000fe200078e0217 */
[C---:B------:R-:W-:Y:S02]  /*1b40*/  LOP3.LUT R23, R21.reuse, R24, RZ, 0x3c, !PT ;  /* 0x0000001815177212 */ /* 0x040fe400078e3cff */
[----:B------:R-:W-:Y:S01]  /*1b50*/  LOP3.LUT R21, R21, R33, RZ, 0x3c, !PT ;  /* 0x0000002115157212 */ /* 0x000fe200078e3cff */
[----:B-1----:R-:W1:Y:S01]  /*1b60*/  SHFL.BFLY PT, R20, R25, 0x1, 0x1f ;  /* 0x0c201f0019147f89 */ /* 0x002e6200000e0000 */
[----:B------:R-:W-:Y:S01]  /*1b70*/  ISETP.GT.U32.AND P0, PT, R22, R9, PT ;  /* 0x000000091600720c */ /* 0x000fe20003f04070 */
[----:B------:R-:W-:Y:S01]  /*1b80*/  @!P4 IMAD.IADD R29, R29, 0x1, -R24 ;  /* 0x000000011d1dc824 */ /* 0x000fe200078e0a18 */
[----:B------:R-:W-:Y:S01]  /*1b90*/  ISETP.GE.AND P2, PT, R23, RZ, PT ;  /* 0x000000ff1700720c */ /* 0x000fe20003f46270 */
[----:B------:R-:W-:Y:S01]  /*1ba0*/  @!P4 VIADD R27, R27, 0x1 ;  /* 0x000000011b1bc836 */ /* 0x000fe20000000000 */
[----:B------:R-:W-:-:S02]  /*1bb0*/  SHF.R.S32.HI R23, RZ, 0x1f, R4 ;  /* 0x0000001fff177819 */ /* 0x000fc40000011404 */
[----:B------:R-:W-:Y:S01]  /*1bc0*/  ISETP.GE.U32.AND P5, PT, R29, R24, PT ;  /* 0x000000181d00720c */ /* 0x000fe20003fa6070 */
[--C-:B------:R-:W-:Y:S02]  /*1bd0*/  @!P1 IMAD.IADD R5, R5, 0x1, -R22.reuse ;  /* 0x0000000105059824 */ /* 0x100fe400078e0a16 */
[----:B------:R-:W-:Y:S01]  /*1be0*/  @!P1 VIADD R28, R28, 0x1 ;  /* 0x000000011c1c9836 */ /* 0x000fe20000000000 */
[----:B------:R-:W-:Y:S01]  /*1bf0*/  ISETP.GE.AND P1, PT, R21, RZ, PT ;  /* 0x000000ff1500720c */ /* 0x000fe20003f26270 */
[----:B------:R-:W-:Y:S01]  /*1c00*/  IMAD.MOV.U32 R29, RZ, RZ, 0x7f800000 ;  /* 0x7f800000ff1d7424 */ /* 0x000fe200078e00ff */
[----:B------:R-:W-:Y:S01]  /*1c10*/  ISETP.GE.U32.AND P4, PT, R5, R22, PT ;  /* 0x000000160500720c */ /* 0x000fe20003f86070 */
[----:B------:R-:W-:Y:S01]  /*1c20*/  @!P0 IMAD.IADD R9, R9, 0x1, -R22 ;  /* 0x0000000109098824 */ /* 0x000fe200078e0a16 */
[----:B------:R-:W-:Y:S01]  /*1c30*/  LEA.HI.SX32 R5, R3, 0x1, 0x1 ;  /* 0x0000000103057811 */ /* 0x000fe200078f0aff */
[----:B------:R-:W-:Y:S01]  /*1c40*/  @!P0 VIADD R13, R13, 0x1 ;  /* 0x000000010d0d8836 */ /* 0x000fe20000000000 */
[----:B------:R-:W-:-:S02]  /*1c50*/  ISETP.GE.AND P0, PT, R8, RZ, PT ;  /* 0x000000ff0800720c */ /* 0x000fc40003f06270 */
[----:B------:R-:W-:Y:S02]  /*1c60*/  ISETP.GE.U32.AND P6, PT, R9, R22, PT ;  /* 0x000000160900720c */ /* 0x000fe40003fc6070 */
[----:B------:R-:W-:Y:S01]  /*1c70*/  @P5 IADD3 R27, R27, 0x1, RZ ;  /* 0x000000011b1b5810 */ /* 0x000fe20007ffe0ff */
[----:B------:R-:W2:Y:S01]  /*1c80*/  LDC.U8 R9, c[0x0][0x3d9] ;  /* 0x0000f640ff097b82 */ /* 0x000ea20000000000 */
[----:B------:R-:W-:Y:S01]  /*1c90*/  ISETP.GT.AND P5, PT, R3, RZ, PT ;  /* 0x000000ff0300720c */ /* 0x000fe20003fa4270 */
[----:B-1----:R-:W-:Y:S01]  /*1ca0*/  FADD.FTZ R20, R25, R20 ;  /* 0x0000001419147221 */ /* 0x002fe20000010000 */
[----:B------:R-:W-:Y:S01]  /*1cb0*/  SHF.R.S32.HI R8, RZ, 0x1f, R3 ;  /* 0x0000001fff087819 */ /* 0x000fe20000011403 */
[----:B------:R-:W-:Y:S01]  /*1cc0*/  @P4 VIADD R28, R28, 0x1 ;  /* 0x000000011c1c4836 */ /* 0x000fe20000000000 */
[----:B------:R-:W-:Y:S02]  /*1cd0*/  @!P2 IADD3 R27, -R27, RZ, RZ ;  /* 0x000000ff1b1ba210 */ /* 0x000fe40007ffe1ff */
[----:B------:R-:W-:Y:S01]  /*1ce0*/  FSETP.NE.FTZ.AND P4, PT, R20, RZ, PT ;  /* 0x000000ff1400720b */ /* 0x000fe20003f95000 */
[----:B0-----:R-:W-:Y:S01]  /*1cf0*/  IMAD.MOV.U32 R22, RZ, RZ, R28 ;  /* 0x000000ffff167224 */ /* 0x001fe200078e001c */
[----:B------:R-:W-:Y:S01]  /*1d00*/  ISETP.NE.AND P2, PT, R33, RZ, PT ;  /* 0x000000ff2100720c */ /* 0x000fe20003f45270 */
[----:B------:R-:W-:Y:S01]  /*1d10*/  @P6 VIADD R13, R13, 0x1 ;  /* 0x000000010d0d6836 */ /* 0x000fe20000000000 */
[C---:B------:R-:W-:Y:S01]  /*1d20*/  ISETP.NE.AND P6, PT, R4.reuse, RZ, PT ;  /* 0x000000ff0400720c */ /* 0x040fe20003fc5270 */
[----:B------:R-:W-:Y:S01]  /*1d30*/  @!P0 IMAD.MOV R22, RZ, RZ, -R22 ;  /* 0x000000ffff168224 */ /* 0x000fe200078e0a16 */
[----:B------:R-:W-:Y:S01]  /*1d40*/  ISETP.GT.AND P0, PT, R4, RZ, PT ;  /* 0x000000ff0400720c */ /* 0x000fe20003f04270 */
[----:B------:R-:W-:Y:S01]  /*1d50*/  @!P5 IMAD.MOV R5, RZ, RZ, R8 ;  /* 0x000000ffff05d224 */ /* 0x000fe200078e0208 */
[----:B------:R-:W-:Y:S01]  /*1d60*/  LOP3.LUT R8, RZ, R33, RZ, 0x33, !PT ;  /* 0x00000021ff087212 */ /* 0x000fe200078e33ff */
[----:B------:R-:W-:-:S03]  /*1d70*/  @!P1 IMAD.MOV R13, RZ, RZ, -R13 ;  /* 0x000000ffff0d9224 */ /* 0x000fc600078e0a0d */
[C---:B------:R-:W-:Y:S01]  /*1d80*/  SEL R22, R8.reuse, R22, !P2 ;  /* 0x0000001608167207 */ /* 0x040fe20005000000 */
[----:B------:R-:W0:Y:S01]  /*1d90*/  @P4 MUFU.LG2 R20, R20 ;  /* 0x0000001400144308 */ /* 0x000e220000000c00 */
[----:B------:R-:W-:Y:S02]  /*1da0*/  SEL R8, R8, R13, !P2 ;  /* 0x0000000d08087207 */ /* 0x000fe40005000000 */
[----:B------:R-:W-:Y:S02]  /*1db0*/  LOP3.LUT R13, R26, 0x1, RZ, 0xc0, !PT ;  /* 0x000000011a0d7812 */ /* 0x000fe400078ec0ff */
[----:B------:R-:W-:Y:S02]  /*1dc0*/  @!P6 LOP3.LUT R27, RZ, R24, RZ, 0x33, !PT ;  /* 0x00000018ff1be212 */ /* 0x000fe400078e33ff */
[----:B------:R-:W-:Y:S02]  /*1dd0*/  ISETP.EQ.U32.OR P5, PT, R13, 0x1, P3 ;  /* 0x000000010d00780c */ /* 0x000fe40001fa2470 */
[----:B--2---:R-:W-:-:S02]  /*1de0*/  ISETP.NE.AND P1, PT, R9, RZ, PT ;  /* 0x000000ff0900720c */ /* 0x004fc40003f25270 */
[----:B------:R-:W-:Y:S02]  /*1df0*/  ISETP.LT.U32.AND P2, PT, R10, R27, PT ;  /* 0x0000001b0a00720c */ /* 0x000fe40003f41070 */
[----:B------:R-:W-:Y:S02]  /*1e00*/  SHF.R.S32.HI R21, RZ, 0x1f, R27 ;  /* 0x0000001fff157819 */ /* 0x000fe4000001141b */
[----:B------:R-:W-:Y:S02]  /*1e10*/  SEL R36, R36, 0x1, !P1 ;  /* 0x0000000124247807 */ /* 0x000fe40004800000 */
[----:B------:R-:W-:Y:S01]  /*1e20*/  LEA.HI.SX32 R9, R4, 0x1, 0x1 ;  /* 0x0000000104097811 */ /* 0x000fe200078f0aff */
[----:B------:R-:W-:Y:S01]  /*1e30*/  @!P0 IMAD.MOV R9, RZ, RZ, R23 ;  /* 0x000000ffff098224 */ /* 0x000fe200078e0217 */
[----:B------:R-:W-:Y:S01]  /*1e40*/  ISETP.LT.AND.EX P2, PT, R11, R21, PT, P2 ;  /* 0x000000150b00720c */ /* 0x000fe20003f41320 */
[-C--:B------:R-:W-:Y:S02]  /*1e50*/  IMAD R22, R22, R36.reuse, RZ ;  /* 0x0000002416167224 */ /* 0x080fe400078e02ff */
[----:B0-----:R-:W-:Y:S01]  /*1e60*/  @P4 FFMA.FTZ R29, R20, 0.69314718246459960938, R0 ;  /* 0x3f317218141d4823 */ /* 0x001fe20000010000 */
[----:B------:R-:W-:Y:S01]  /*1e70*/  IMAD R8, R8, R36, RZ ;  /* 0x0000002408087224 */ /* 0x000fe200078e02ff */
[----:B------:R-:W-:Y:S01]  /*1e80*/  SEL R13, R10, R27, P2 ;  /* 0x0000001b0a0d7207 */ /* 0x000fe20001000000 */
[----:B------:R-:W-:Y:S01]  /*1e90*/  IMAD R10, R5, R22, RZ ;  /* 0x00000016050a7224 */ /* 0x000fe200078e02ff */
[----:B------:R-:W-:Y:S01]  /*1ea0*/  SEL R11, R11, R21, P2 ;  /* 0x000000150b0b7207 */ /* 0x000fe20001000000 */
[----:B------:R-:W-:Y:S01]  /*1eb0*/  IMAD R9, R8, R9, RZ ;  /* 0x0000000908097224 */ /* 0x000fe200078e02ff */
        /* <DEDUP_REMOVED lines=39> */
[----:B------:R-:W-:Y:S02]  /*2130*/  IADD3 R20, P0, RZ, -R0, RZ ;  /* 0x80000000ff147210 */ /* 0x000fe40007f1e0ff */
[-C--:B------:R-:W-:Y:S02]  /*2140*/  MOV R43, R23.reuse ;  /* 0x00000017002b7202 */ /* 0x080fe40000000f00 */
[----:B------:R-:W-:Y:S01]  /*2150*/  IADD3.X R6, RZ, ~R23, RZ, P0, !PT ;  /* 0x80000017ff067210 */ /* 0x000fe200007fe4ff */
[----:B------:R-:W-:-:S04]  /*2160*/  IMAD.WIDE.U32 R38, R42, R20, R38 ;  /* 0x000000142a267225 */ /* 0x000fc800078e0026 */
[----:B------:R-:W-:Y:S01]  /*2170*/  IMAD R6, R6, R42, RZ ;  /* 0x0000002a06067224 */ /* 0x000fe200078e02ff */
[----:B------:R-:W-:Y:S02]  /*2180*/  MOV R25, R38 ;  /* 0x0000002600197202 */ /* 0x000fe40000000f00 */
[----:B------:R-:W-:Y:S01]  /*2190*/  MOV R42, R0 ;  /* 0x00000000002a7202 */ /* 0x000fe20000000f00 */
[----:B------:R-:W-:-:S05]  /*21a0*/  IMAD R6, R5, R20, R6 ;  /* 0x0000001405067224 */ /* 0x000fca00078e0206 */
[----:B------:R-:W-:Y:S01]  /*21b0*/  IADD3 R6, R39, R6, RZ ;  /* 0x0000000627067210 */ /* 0x000fe20007ffe0ff */
[----:B------:R-:W-:Y:S05]  /*21c0*/  BRA `(.L_x_313) ;  /* 0x00000000005c7947 */ /* 0x000fea0003800000 */
.L_x_312:
        /* <DEDUP_REMOVED lines=23> */
.L_x_313:
[----:B------:R-:W-:Y:S05]  /*2340*/  BSYNC B0 ;  /* 0x0000000000007941 */ /* 0x000fea0003800000 */
.L_x_311:
        /* <DEDUP_REMOVED lines=10> */
[-C--:B------:R-:W-:Y:S02]  /*23f0*/  IADD3 R20, P0, RZ, -R0.reuse, RZ ;  /* 0x80000000ff147210 */ /* 0x080fe40007f1e0ff */
[----:B------:R-:W-:Y:S01]  /*2400*/  MOV R24, R25 ;  /* 0x0000001900187202 */ /* 0x000fe20000000f00 */
[----:B------:R-:W-:Y:S01]  /*2410*/  IMAD.MOV.U32 R25, RZ, RZ, R6 ;  /* 0x000000ffff197224 */ /* 0x000fe200078e0006 */
        /* <DEDUP_REMOVED lines=9> */
.L_x_315:
        /* <DEDUP_REMOVED lines=22> */
.L_x_316:
[----:B------:R-:W-:Y:S05]  /*2610*/  BSYNC B0 ;  /* 0x0000000000007941 */ /* 0x000fea0003800000 */
.L_x_314:
        /* <DEDUP_REMOVED lines=14> */
[----:B------:R-:W-:Y:S02]  /*2700*/  MOV R40, R0 ;  /* 0x0000000000287202 */ /* 0x000fe40000000f00 */
[-C--:B------:R-:W-:Y:S01]  /*2710*/  IADD3.X R5, RZ, ~R23.reuse, RZ, P0, !PT ;  /* 0x80000017ff057210 */ /* 0x080fe200007fe4ff */
[----:B------:R-:W-:Y:S01]  /*2720*/  IMAD.WIDE.U32 R38, R33, R20, R38 ;  /* 0x0000001421267225 */ /* 0x000fe200078e0026 */
[----:B------:R-:W-:-:S03]  /*2730*/  MOV R41, R23 ;  /* 0x0000001700297202 */ /* 0x000fc60000000f00 */
[----:B------:R-:W-:-:S04]  /*2740*/  IMAD R5, R5, R33, RZ ;  /* 0x0000002105057224 */ /* 0x000fc800078e02ff */
[----:B------:R-:W-:-:S05]  /*2750*/  IMAD R5, R8, R20, R5 ;  /* 0x0000001408057224 */ /* 0x000fca00078e0205 */
[----:B------:R-:W-:Y:S01]  /*2760*/  IADD3 R8, R39, R5, RZ ;  /* 0x0000000527087210 */ /* 0x000fe20007ffe0ff */
[----:B------:R-:W-:Y:S05]  /*2770*/  BRA `(.L_x_319) ;  /* 0x0000000000587947 */ /* 0x000fea0003800000 */
.L_x_318:
        /* <DEDUP_REMOVED lines=22> */
.L_x_319:
[----:B------:R-:W-:Y:S05]  /*28e0*/  BSYNC B0 ;  /* 0x0000000000007941 */ /* 0x000fea0003800000 */
.L_x_317:
[-C--:B------:R-:W-:Y:S01]  /*28f0*/  IMAD R0, R35, R19.reuse, RZ ;  /* 0x0000001323007224 */ /* 0x080fe200078e02ff */
[----:B------:R-:W-:Y:S01]  /*2900*/  SHF.R.S32.HI R22, RZ, 0x1f, R2 ;  /* 0x0000001fff167819 */ /* 0x000fe20000011402 */
[C---:B------:R-:W-:Y:S01]  /*2910*/  IMAD.WIDE.U32 R20, R34.reuse, R19, RZ ;  /* 0x0000001322147225 */ /* 0x040fe200078e00ff */
[----:B------:R-:W-:Y:S01]  /*2920*/  SHF.R.S32.HI R23, RZ, 0x1f, R36 ;  /* 0x0000001fff177819 */ /* 0x000fe20000011424 */
[----:B------:R-:W-:Y:S02]  /*2930*/  BSSY B0, `(.L_x_320) ;  /* 0x0000040000007945 */ /* 0x000fe40003800000 */
[----:B------:R-:W-:Y:S02]  /*2940*/  IMAD R0, R34, R18, R0 ;  /* 0x0000001222007224 */ /* 0x000fe400078e0200 */
[----:B------:R-:W-:-:S03]  /*2950*/  IMAD.WIDE.U32 R34, R20, R17, RZ ;  /* 0x0000001114227225 */ /* 0x000fc600078e00ff */
[----:B------:R-:W-:Y:S01]  /*2960*/  IADD3 R0, R21, R0, RZ ;  /* 0x0000000015007210 */ /* 0x000fe20007ffe0ff */
[-C--:B------:R-:W-:Y:S01]  /*2970*/  IMAD R8, R8, R2.reuse, RZ ;  /* 0x0000000208087224 */ /* 0x080fe200078e02ff */
[----:B------:R-:W-:Y:S01]  /*2980*/  SHF.R.S32.HI R21, RZ, 0x1f, R25 ;  /* 0x0000001fff157819 */ /* 0x000fe20000011419 */
[----:B------:R-:W-:Y:S02]  /*2990*/  IMAD R4, R4, R2, RZ ;  /* 0x0000000204047224 */ /* 0x000fe400078e02ff */
[----:B------:R-:W-:Y:S02]  /*29a0*/  IMAD R5, R0, R17, RZ ;  /* 0x0000001100057224 */ /* 0x000fe400078e02ff */
[----:B------:R-:W-:Y:S02]  /*29b0*/  IMAD R0, R6, R25, RZ ;  /* 0x0000001906007224 */ /* 0x000fe400078e02ff */
[----:B------:R-:W-:Y:S02]  /*29c0*/  IMAD R5, R16, R20, R5 ;  /* 0x0000001410057224 */ /* 0x000fe400078e0205 */
[----:B------:R-:W-:-:S02]  /*29d0*/  IMAD R6, R41, R36, RZ ;  /* 0x0000002429067224 */ /* 0x000fc400078e02ff */
[----:B------:R-:W-:Y:S01]  /*29e0*/  IMAD R8, R22, R38, R8 ;  /* 0x0000002616087224 */ /* 0x000fe200078e0208 */
[----:B------:R-:W-:Y:S01]  /*29f0*/  IADD3 R5, R35, R5, RZ ;  /* 0x0000000523057210 */ /* 0x000fe20007ffe0ff */
[----:B------:R-:W-:Y:S02]  /*2a00*/  IMAD R0, R21, R32, R0 ;  /* 0x0000002015007224 */ /* 0x000fe400078e0200 */
[----:B------:R-:W-:Y:S01]  /*2a10*/  IMAD.WIDE.U32 R36, R40, R36, RZ ;  /* 0x0000002428247225 */ /* 0x000fe200078e00ff */
[----:B------:R-:W-:-:S03]  /*2a20*/  LOP3.LUT R20, R43, R5, RZ, 0xfc, !PT ;  /* 0x000000052b147212 */ /* 0x000fc600078efcff */
[----:B------:R-:W-:Y:S01]  /*2a30*/  IMAD R6, R23, R40, R6 ;  /* 0x0000002817067224 */ /* 0x000fe200078e0206 */
[----:B------:R-:W-:Y:S01]  /*2a40*/  ISETP.NE.U32.AND P0, PT, R20, RZ, PT ;  /* 0x000000ff1400720c */ /* 0x000fe20003f05070 */
[----:B------:R-:W-:-:S03]  /*2a50*/  IMAD.WIDE.U32 R38, R38, R2, RZ ;  /* 0x0000000226267225 */ /* 0x000fc600078e00ff */
[----:B------:R-:W-:Y:S01]  /*2a60*/  IADD3 R6, R37, R6, RZ ;  /* 0x0000000625067210 */ /* 0x000fe20007ffe0ff */
[----:B------:R-:W-:Y:S01]  /*2a70*/  IMAD.WIDE.U32 R32, R32, R25, RZ ;  /* 0x0000001920207225 */ /* 0x000fe200078e00ff */
[----:B------:R-:W-:-:S03]  /*2a80*/  IADD3 R8, R39, R8, RZ ;  /* 0x0000000827087210 */ /* 0x000fc60007ffe0ff */
[----:B------:R-:W-:Y:S01]  /*2a90*/  IMAD R3, R3, R2, RZ ;  /* 0x0000000203037224 */ /* 0x000fe200078e02ff */
[----:B------:R-:W-:-:S03]  /*2aa0*/  IADD3 R2, R33, R0, RZ ;  /* 0x0000000021027210 */ /* 0x000fc60007ffe0ff */
[----:B------:R-:W-:Y:S05]  /*2ab0*/  @!P0 BRA `(.L_x_321) ;  /* 0x0000000000408947 */ /* 0x000fea0003800000 */
[----:B------:R-:W-:Y:S01]  /*2ac0*/  IMAD.MOV.U32 R28, RZ, RZ, R42 ;  /* 0x000000ffff1c7224 */ /* 0x000fe200078e002a */
[----:B------:R-:W-:Y:S01]  /*2ad0*/  MOV R24, R43 ;  /* 0x0000002b00187202 */ /* 0x000fe20000000f00 */
[----:B------:R-:W-:Y:S01]  /*2ae0*/  IMAD.MOV.U32 R23, RZ, RZ, R34 ;  /* 0x000000ffff177224 */ /* 0x000fe200078e0022 */
[----:B------:R-:W-:Y:S02]  /*2af0*/  MOV R22, 0x2b10 ;  /* 0x00002b1000167802 */ /* 0x000fe40000000f00 */
[----:B------:R-:W-:Y:S05]  /*2b00*/  CALL.REL.NOINC `($__internal_6_$__cuda_sm20_div_s64) ;  /* 0x0000001800947944 */ /* 0x000fea0003c00000 */
[----:B------:R-:W-:Y:S02]  /*2b10*/  IADD3 R21, P0, RZ, -R0, RZ ;  /* 0x80000000ff157210 */ /* 0x000fe40007f1e0ff */
[----:B------:R-:W-:Y:S02]  /*2b20*/  MOV R40, R42 ;  /* 0x0000002a00287202 */ /* 0x000fe40000000f00 */
[----:B------:R-:W-:Y:S02]  /*2b30*/  IADD3.X R20, RZ, ~R23, RZ, P0, !PT ;  /* 0x80000017ff147210 */ /* 0x000fe400007fe4ff */
[----:B------:R-:W-:Y:S01]  /*2b40*/  MOV R41, R43 ;  /* 0x0000002b00297202 */ /* 0x000fe20000000f00 */
[----:B------:R-:W-:Y:S01]  /*2b50*/  IMAD.MOV.U32 R43, RZ, RZ, R23 ;  /* 0x000000ffff2b7224 */ /* 0x000fe200078e0017 */
[----:B------:R-:W-:Y:S01]  /*2b60*/  MOV R42, R0 ;  /* 0x00000000002a7202 */ /* 0x000fe20000000f00 */
[-C--:B------:R-:W-:Y:S02]  /*2b70*/  IMAD R20, R20, R34.reuse, RZ ;  /* 0x0000002214147224 */ /* 0x080fe400078e02ff */
[----:B------:R-:W-:-:S04]  /*2b80*/  IMAD.WIDE.U32 R34, R21, R34, R40 ;  /* 0x0000002215227225 */ /* 0x000fc800078e0028 */
[----:B------:R-:W-:-:S04]  /*2b90*/  IMAD R20, R5, R21, R20 ;  /* 0x0000001505147224 */ /* 0x000fc800078e0214 */
[----:B------:R-:W-:Y:S01]  /*2ba0*/  IMAD.IADD R24, R35, 0x1, R20 ;  /* 0x0000000123187824 */ /* 0x000fe200078e0214 */
[----:B------:R-:W-:Y:S05]  /*2bb0*/  BRA `(.L_x_322) ;  /* 0x00000000005c7947 */ /* 0x000fea0003800000 */
.L_x_321:
        /* <DEDUP_REMOVED lines=23> */
.L_x_322:
[----:B------:R-:W-:Y:S05]  /*2d30*/  BSYNC B0 ;  /* 0x0000000000007941 */ /* 0x000fea0003800000 */
.L_x_320:
        /* <DEDUP_REMOVED lines=11> */
[----:B------:R-:W-:Y:S01]  /*2df0*/  IADD3.X R5, RZ, ~R23, RZ, P0, !PT ;  /* 0x80000017ff057210 */ /* 0x000fe200007fe4ff */
[----:B------:R-:W-:-:S04]  /*2e00*/  IMAD.WIDE.U32 R34, R19, R20, R34 ;  /* 0x0000001413227225 */ /* 0x000fc800078e0022 */
[----:B------:R-:W-:Y:S01]  /*2e10*/  IMAD R5, R5, R19, RZ ;  /* 0x0000001305057224 */ /* 0x000fe200078e02ff */
[----:B------:R-:W-:Y:S02]  /*2e20*/  MOV R19, R34 ;  /* 0x0000002200137202 */ /* 0x000fe40000000f00 */
[----:B------:R-:W-:Y:S01]  /*2e30*/  MOV R34, R0 ;  /* 0x0000000000227202 */ /* 0x000fe20000000f00 */
[----:B------:R-:W-:-:S04]  /*2e40*/  IMAD R5, R18, R20, R5 ;  /* 0x0000001412057224 */ /* 0x000fc800078e0205 */
[----:B------:R-:W-:Y:S02]  /*2e50*/  IMAD.IADD R18, R35, 0x1, R5 ;  /* 0x0000000123127824 */ /* 0x000fe400078e0205 */
[----:B------:R-:W-:Y:S01]  /*2e60*/  IMAD.MOV.U32 R35, RZ, RZ, R23 ;  /* 0x000000ffff237224 */ /* 0x000fe200078e0017 */
[----:B------:R-:W-:Y:S05]  /*2e70*/  BRA `(.L_x_325) ;  /* 0x00000000005c7947 */ /* 0x000fea0003800000 */
.L_x_324:
        /* <DEDUP_REMOVED lines=23> */
.L_x_325:
[----:B------:R-:W-:Y:S05]  /*2ff0*/  BSYNC B0 ;  /* 0x0000000000007941 */ /* 0x000fea0003800000 */
.L_x_323:
        /* <DEDUP_REMOVED lines=12> */
[----:B------:R-:W-:Y:S01]  /*30c0*/  IADD3.X R5, RZ, ~R23, RZ, P0, !PT ;  /* 0x80000017ff057210 */ /* 0x000fe200007fe4ff */
[----:B------:R-:W-:-:S04]  /*30d0*/  IMAD.WIDE.U32 R34, R17, R20, R34 ;  /* 0x0000001411227225 */ /* 0x000fc800078e0022 */
[----:B------:R-:W-:Y:S01]  /*30e0*/  IMAD R5, R5, R17, RZ ;  /* 0x0000001105057224 */ /* 0x000fe200078e02ff */
[----:B------:R-:W-:-:S03]  /*30f0*/  MOV R17, R34 ;  /* 0x0000002200117202 */ /* 0x000fc60000000f00 */
[----:B------:R-:W-:-:S05]  /*3100*/  IMAD R5, R16, R20, R5 ;  /* 0x0000001410057224 */ /* 0x000fca00078e0205 */
[----:B------:R-:W-:Y:S01]  /*3110*/  IADD3 R5, R35, R5, RZ ;  /* 0x0000000523057210 */ /* 0x000fe20007ffe0ff */
[----:B------:R-:W-:Y:S05]  /*3120*/  BRA `(.L_x_328) ;  /* 0x00000000005c7947 */ /* 0x000fea0003800000 */
.L_x_327:
        /* <DEDUP_REMOVED lines=23> */
.L_x_328:
[----:B------:R-:W-:Y:S05]  /*32a0*/  BSYNC B0 ;  /* 0x0000000000007941 */ /* 0x000fea0003800000 */
.L_x_326:
[----:B------:R-:W-:Y:S01]  /*32b0*/  SHF.R.S32.HI R20, RZ, 0x1f, R10 ;  /* 0x0000001fff147819 */ /* 0x000fe2000001140a */
[-C--:B------:R-:W-:Y:S01]  /*32c0*/  IMAD R16, R23, R10.reuse, RZ ;  /* 0x0000000a17107224 */ /* 0x080fe200078e02ff */
[----:B------:R-:W-:Y:S01]  /*32d0*/  ULDC UR4, c[0x0][0x2c4] ;  /* 0x0000b10000047ab9 */ /* 0x000fe20000000800 */
[----:B------:R-:W-:Y:S01]  /*32e0*/  IMAD.WIDE.U32 R34, R22, R10, RZ ;  /* 0x0000000a16227225 */ /* 0x000fe200078e00ff */
[----:B------:R-:W-:Y:S03]  /*32f0*/  BSSY B0, `(.L_x_329) ;  /* 0x000003a000007945 */ /* 0x000fe60003800000 */
[----:B------:R-:W-:Y:S01]  /*3300*/  IMAD R10, R20, R22, R16 ;  /* 0x00000016140a7224 */ /* 0x000fe200078e0210 */
[----:B------:R-:W-:Y:S01]  /*3310*/  LOP3.LUT R20, R43, R14, RZ, 0xfc, !PT ;  /* 0x0000000e2b147212 */ /* 0x000fe200078efcff */
[----:B------:R-:W-:Y:S01]  /*3320*/  IMAD R0, R25, UR4, RZ ;  /* 0x0000000419007c24 */ /* 0x000fe2000f8e02ff */
[----:B------:R-:W-:Y:S01]  /*3330*/  SHF.R.S32.HI R16, RZ, 0x1f, R3 ;  /* 0x0000001fff107819 */ /* 0x000fe20000011403 */
[-C--:B------:R-:W-:Y:S01]  /*3340*/  IMAD R21, R5, R3.reuse, RZ ;  /* 0x0000000305157224 */ /* 0x080fe200078e02ff */
[----:B------:R-:W-:Y:S01]  /*3350*/  ISETP.NE.U32.AND P0, PT, R20, RZ, PT ;  /* 0x000000ff1400720c */ /* 0x000fe20003f05070 */
[----:B------:R-:W-:Y:S01]  /*3360*/  IMAD R18, R18, R0, RZ ;  /* 0x0000000012127224 */ /* 0x000fe200078e02ff */
[----:B------:R-:W-:Y:S01]  /*3370*/  SHF.R.S32.HI R5, RZ, 0x1f, R0 ;  /* 0x0000001fff057819 */ /* 0x000fe20000011400 */
[----:B------:R-:W-:Y:S01]  /*3380*/  IMAD.WIDE.U32 R44, R17, R3, RZ ;  /* 0x00000003112c7225 */ /* 0x000fe200078e00ff */
[----:B------:R-:W-:-:S03]  /*3390*/  IADD3 R10, R35, R10, RZ ;  /* 0x0000000a230a7210 */ /* 0x000fc60007ffe0ff */
[----:B------:R-:W-:Y:S02]  /*33a0*/  IMAD R3, R5, R19, R18 ;  /* 0x0000001305037224 */ /* 0x000fe400078e0212 */
[----:B------:R-:W-:Y:S02]  /*33b0*/  IMAD R16, R16, R17, R21 ;  /* 0x0000001110107224 */ /* 0x000fe400078e0215 */
[----:B------:R-:W-:-:S03]  /*33c0*/  IMAD.WIDE.U32 R18, R19, R0, RZ ;  /* 0x0000000013127225 */ /* 0x000fc600078e00ff */
[----:B------:R-:W-:Y:S02]  /*33d0*/  IADD3 R16, R45, R16, RZ ;  /* 0x000000102d107210 */ /* 0x000fe40007ffe0ff */
[----:B------:R-:W-:Y:S01]  /*33e0*/  IADD3 R3, R19, R3, RZ ;  /* 0x0000000313037210 */ /* 0x000fe20007ffe0ff */
[----:B------:R-:W-:Y:S06]  /*33f0*/  @!P0 BRA `(.L_x_330) ;  /* 0x0000000000488947 */ /* 0x000fec0003800000 */
[----:B------:R-:W-:Y:S01]  /*3400*/  IMAD.MOV.U32 R28, RZ, RZ, R42 ;  /* 0x000000ffff1c7224 */ /* 0x000fe200078e002a */
[----:B------:R-:W-:Y:S01]  /*3410*/  MOV R23, R15 ;  /* 0x0000000f00177202 */ /* 0x000fe20000000f00 */
[----:B------:R-:W-:Y:S01]  /*3420*/  IMAD.MOV.U32 R24, RZ, RZ, R43 ;  /* 0x000000ffff187224 */ /* 0x000fe200078e002b */
[----:B------:R-:W-:Y:S02]  /*3430*/  MOV R5, R14 ;  /* 0x0000000e00057202 */ /* 0x000fe40000000f00 */
[----:B------:R-:W-:Y:S02]  /*3440*/  MOV R22, 0x3460 ;  /* 0x0000346000167802 */ /* 0x000fe40000000f00 */
[----:B------:R-:W-:Y:S05]  /*3450*/  CALL.REL.NOINC `($__internal_6_$__cuda_sm20_div_s64) ;  /* 0x0000001000407944 */ /* 0x000fea0003c00000 */
        /* <DEDUP_REMOVED lines=12> */
.L_x_330:
        /* <DEDUP_REMOVED lines=23> */
.L_x_331:
[----:B------:R-:W-:Y:S05]  /*3690*/  BSYNC B0 ;  /* 0x0000000000007941 */ /* 0x000fea0003800000 */
.L_x_329:
        /* <DEDUP_REMOVED lines=28> */
.L_x_333:
        /* <DEDUP_REMOVED lines=23> */
.L_x_334:
[----:B------:R-:W-:Y:S05]  /*39d0*/  BSYNC B0 ;  /* 0x0000000000007941 */ /* 0x000fea0003800000 */
.L_x_332:
        /* <DEDUP_REMOVED lines=21> */
.L_x_310:
[----:B------:R-:W-:Y:S02]  /*3b30*/  ULDC.64 UR4, c[0x0][0x2b0] ;  /* 0x0000ac0000047ab9 */ /* 0x000fe40000000a00 */
[----:B------:R-:W-:-:S04]  /*3b40*/  LEA R2, P0, R38, UR4, 0x2 ;  /* 0x0000000426027c11 */ /* 0x000fc8000f8010ff */
[----:B------:R-:W-:-:S05]  /*3b50*/  LEA.HI.X R3, R38, UR5, R39, 0x2, P0 ;  /* 0x0000000526037c11 */ /* 0x000fca00080f1427 */
[----:B------:R0:W-:Y:S04]  /*3b60*/  STG.E desc[UR8][R2.64], R29 ;  /* 0x0000001d02007986 */ /* 0x0001e8000c101908 */
.L_x_309:
[----:B------:R-:W-:Y:S05]  /*3b70*/  BSYNC B1 ;  /* 0x0000000000017941 */ /* 0x000fea0003800000 */
.L_x_308:
[----:B0-----:R-:W0:Y:S01]  /*3b80*/  LDC R2, c[0x0][0x3c4] ;  /* 0x0000f100ff027b82 */ /* 0x001e220000000800 */
[----:B------:R-:W-:Y:S01]  /*3b90*/  LEA.HI R4, R26, R26, RZ, 0x1 ;  /* 0x0000001a1a047211 */ /* 0x000fe200078f08ff */
[----:B------:R-:W-:Y:S03]  /*3ba0*/  BSSY B0, `(.L_x_335) ;  /* 0x0000010000007945 */ /* 0x000fe60003800000 */
[----:B------:R-:W-:-:S05]  /*3bb0*/  LOP3.LUT R3, R4, 0xfffffffe, RZ, 0xc0, !PT ;  /* 0xfffffffe04037812 */ /* 0x000fca00078ec0ff */
[----:B------:R-:W-:-:S05]  /*3bc0*/  IMAD.IADD R3, R26, 0x1, -R3 ;  /* 0x000000011a037824 */ /* 0x000fca00078e0a03 */
[----:B0-----:R-:W-:-:S13]  /*3bd0*/  ISETP.GE.OR P3, PT, R3, R2, P3 ;  /* 0x000000020300720c */ /* 0x001fda0001f66670 */
[----:B------:R-:W-:Y:S05]  /*3be0*/  @P3 BRA `(.L_x_336) ;  /* 0x00000000002c3947 */ /* 0x000fea0003800000 */
[----:B------:R-:W0:Y:S01]  /*3bf0*/  S2R R0, SR_CgaCtaId ;  /* 0x0000000000007919 */ /* 0x000e220000008800 */
[----:B------:R-:W-:Y:S01]  /*3c00*/  FADD.FTZ R6, -R29, R30 ;  /* 0x0000001e1d067221 */ /* 0x000fe20000010100 */
[----:B------:R-:W-:Y:S02]  /*3c10*/  MOV R5, 0x400 ;  /* 0x0000040000057802 */ /* 0x000fe40000000f00 */
[----:B------:R-:W-:Y:S01]  /*3c20*/  SHF.L.U32 R4, R4, 0x1, RZ ;  /* 0x0000000104047819 */ /* 0x000fe200000006ff */
[----:B------:R-:W-:-:S03]  /*3c30*/  FMUL.FTZ R6, R6, 1.4426950216293334961 ;  /* 0x3fb8aa3b06067820 */ /* 0x000fc60000410000 */
[----:B------:R-:W-:-:S03]  /*3c40*/  LOP3.LUT R4, R4, 0xfffffffc, RZ, 0xc0, !PT ;  /* 0xfffffffc04047812 */ /* 0x000fc600078ec0ff */
[----:B------:R-:W2:Y:S01]  /*3c50*/  MUFU.EX2 R6, R6 ;  /* 0x0000000600067308 */ /* 0x000ea20000000800 */
[----:B0-----:R-:W-:-:S05]  /*3c60*/  LEA R0, R0, R5, 0x18 ;  /* 0x0000000500007211 */ /* 0x001fca00078ec0ff */
[----:B------:R-:W-:-:S05]  /*3c70*/  IMAD R0, R3, 0x24, R0 ;  /* 0x0000002403007824 */ /* 0x000fca00078e0200 */
[----:B------:R-:W-:-:S05]  /*3c80*/  IADD3 R0, R0, R4, RZ ;  /* 0x0000000400007210 */ /* 0x000fca0007ffe0ff */
[----:B--2---:R0:W-:Y:S02]  /*3c90*/  STS [R0], R6 ;  /* 0x0000000600007388 */ /* 0x0041e40000000800 */
.L_x_336:
[----:B------:R-:W-:Y:S05]  /*3ca0*/  BSYNC B0 ;  /* 0x0000000000007941 */ /* 0x000fea0003800000 */
.L_x_335:
[----:B------:R-:W-:Y:S01]  /*3cb0*/  BAR.SYNC.DEFER_BLOCKING 0x0 ;  /* 0x0000000000007b1d */ /* 0x000fe20000010000 */
[----:B------:R-:W-:Y:S01]  /*3cc0*/  ISETP.GE.AND P0, PT, R2, 0x1, PT ;  /* 0x000000010200780c */ /* 0x000fe20003f06270 */
[----:B------:R-:W-:Y:S01]  /*3cd0*/  IMAD.MOV.U32 R4, RZ, RZ, RZ ;  /* 0x000000ffff047224 */ /* 0x000fe200078e00ff */
[----:B------:R-:W-:Y:S02]  /*3ce0*/  LEA.HI R16, R31, R26, RZ, 0x4 ;  /* 0x0000001a1f107211 */ /* 0x000fe400078f20ff */
[----:B------:R-:W-:Y:S01]  /*3cf0*/  CS2R R2, SRZ ;  /* 0x0000000000027805 */ /* 0x000fe2000001ff00 */
[----:B0-----:R-:W-:Y:S01]  /*3d00*/  IMAD.MOV.U32 R0, RZ, RZ, RZ ;  /* 0x000000ffff007224 */ /* 0x001fe200078e00ff */
[----:B------:R-:W-:Y:S02]  /*3d10*/  LOP3.LUT R18, R16, 0x3ffffff0, RZ, 0xc0, !PT ;  /* 0x3ffffff010127812 */ /* 0x000fe400078ec0ff */
[----:B------:R-:W-:-:S03]  /*3d20*/  SHF.R.S32.HI R16, RZ, 0x4, R16 ;  /* 0x00000004ff107819 */ /* 0x000fc60000011410 */
[----:B------:R-:W-:-:S04]  /*3d30*/  IMAD.IADD R18, R26, 0x1, -R18 ;  /* 0x000000011a127824 */ /* 0x000fc800078e0a12 */
[----:B------:R-:W-:Y:S01]  /*3d40*/  IMAD.SHL.U32 R18, R18, 0x4, RZ ;  /* 0x0000000412127824 */ /* 0x000fe200078e00ff */
[----:B------:R-:W-:Y:S06]  /*3d50*/  @!P0 BRA `(.L_x_337) ;  /* 0x0000000000b08947 */ /* 0x000fec0003800000 */
[----:B------:R-:W0:Y:S01]  /*3d60*/  S2UR UR6, SR_CgaCtaId ;  /* 0x00000000000679c3 */ /* 0x000e220000008800 */
[----:B------:R-:W-:Y:S01]  /*3d70*/  ULDC UR10, c[0x0][0x2dc] ;  /* 0x0000b700000a7ab9 */ /* 0x000fe20000000800 */
[----:B------:R-:W-:Y:S01]  /*3d80*/  IMAD R14, R16, 0x40, R18 ;  /* 0x00000040100e7824 */ /* 0x000fe200078e0212 */
[----:B------:R-:W-:Y:S01]  /*3d90*/  UIMAD UR4, UR7, UR10, URZ ;  /* 0x0000000a070472a4 */ /* 0x000fe2000f8e023f */
[C---:B------:R-:W-:Y:S01]  /*3da0*/  VIADD R5, R12.reuse, -UR7 ;  /* 0x800000070c057c36 */ /* 0x040fe20008000000 */
[----:B-1----:R-:W-:Y:S01]  /*3db0*/  CS2R R8, SRZ ;  /* 0x0000000000087805 */ /* 0x002fe2000001ff00 */
        /* <DEDUP_REMOVED lines=17> */
.L_x_340:
        /* <DEDUP_REMOVED lines=12> */
.L_x_339:
[----:B------:R-:W-:Y:S05]  /*3f90*/  BSYNC B0 ;  /* 0x0000000000007941 */ /* 0x000fea0003800000 */
.L_x_338:
        /* <DEDUP_REMOVED lines=8> */
.L_x_337:
        /* <DEDUP_REMOVED lines=10> */
[----:B------:R-:W2:Y:S01]  /*40c0*/  I2F.RP R14, R11 ;  /* 0x0000000b000e7306 */ /* 0x000ea20000209400 */
[----:B------:R-:W-:Y:S02]  /*40d0*/  IABS R10, R7 ;  /* 0x00000007000a7213 */ /* 0x000fe40000000000 */
[----:B------:R-:W-:Y:S02]  /*40e0*/  SHF.R.S32.HI R19, RZ, 0x1f, R18 ;  /* 0x0000001fff137819 */ /* 0x000fe40000011412 */
[----:B------:R-:W-:Y:S01]  /*40f0*/  F2FP.BF16.F32.PACK_AB R2, R2, R0 ;  /* 0x000000000202723e */ /* 0x000fe200000010ff */
[----:B------:R-:W-:Y:S01]  /*4100*/  IMAD.MOV R10, RZ, RZ, -R10 ;  /* 0x000000ffff0a7224 */ /* 0x000fe200078e0a0a */
[----:B------:R-:W-:Y:S01]  /*4110*/  F2FP.BF16.F32.PACK_AB R3, R4, R3 ;  /* 0x000000030403723e */ /* 0x000fe200000010ff */
[----:B--2---:R-:W2:Y:S02]  /*4120*/  MUFU.RCP R14, R14 ;  /* 0x0000000e000e7308 */ /* 0x004ea40000001000 */
[----:B--2---:R-:W-:-:S06]  /*4130*/  VIADD R14, R14, 0xffffffe ;  /* 0x0ffffffe0e0e7836 */ /* 0x004fcc0000000000 */
[----:B------:R2:W3:Y:S02]  /*4140*/  F2I.FTZ.U32.TRUNC.NTZ R15, R14 ;  /* 0x0000000e000f7305 */ /* 0x0004e4000021f000 */
[----:B--2---:R-:W-:Y:S01]  /*4150*/  HFMA2.MMA R14, -RZ, RZ, 0, 0 ;  /* 0x00000000ff0e7435 */ /* 0x004fe200000001ff */
[----:B---3--:R-:W-:-:S04]  /*4160*/  IMAD.MOV R5, RZ, RZ, -R15 ;  /* 0x000000ffff057224 */ /* 0x008fc800078e0a0f */
[----:B-1----:R-:W-:Y:S01]  /*4170*/  IMAD R8, R5, R11, RZ ;  /* 0x0000000b05087224 */ /* 0x002fe200078e02ff */
[----:B0-----:R-:W-:-:S04]  /*4180*/  IABS R5, R6 ;  /* 0x0000000600057213 */ /* 0x001fc80000000000 */
[----:B------:R-:W-:Y:S01]  /*4190*/  IMAD.HI.U32 R8, R15, R8, R14 ;  /* 0x000000080f087227 */ /* 0x000fe200078e000e */
[----:B------:R-:W0:Y:S05]  /*41a0*/  I2F.RP R9, R5 ;  /* 0x0000000500097306 */ /* 0x000e2a0000209400 */
[----:B------:R-:W-:-:S04]  /*41b0*/  IMAD.HI.U32 R8, R8, R12, RZ ;  /* 0x0000000c08087227 */ /* 0x000fc800078e00ff */
[----:B------:R-:W-:Y:S02]  /*41c0*/  IMAD R10, R8, R10, R12 ;  /* 0x0000000a080a7224 */ /* 0x000fe400078e020c */
[----:B------:R-:W-:-:S03]  /*41d0*/  IMAD.MOV.U32 R12, RZ, RZ, RZ ;  /* 0x000000ffff0c7224 */ /* 0x000fc600078e00ff */
[----:B------:R-:W-:Y:S01]  /*41e0*/  ISETP.GT.U32.AND P1, PT, R11, R10, PT ;  /* 0x0000000a0b00720c */ /* 0x000fe20003f24070 */
[----:B0-----:R-:W0:-:S12]  /*41f0*/  MUFU.RCP R9, R9 ;  /* 0x0000000900097308 */ /* 0x001e180000001000 */
[----:B------:R-:W-:Y:S01]  /*4200*/  @!P1 IMAD.IADD R10, R10, 0x1, -R11 ;  /* 0x000000010a0a9824 */ /* 0x000fe200078e0a0b */
[----:B------:R-:W-:Y:S02]  /*4210*/  @!P1 IADD3 R8, R8, 0x1, RZ ;  /* 0x0000000108089810 */ /* 0x000fe40007ffe0ff */
[----:B------:R-:W-:Y:S02]  /*4220*/  ISETP.NE.AND P1, PT, R7, RZ, PT ;  /* 0x000000ff0700720c */ /* 0x000fe40003f25270 */
[----:B------:R-:W-:Y:S01]  /*4230*/  ISETP.GE.U32.AND P2, PT, R10, R11, PT ;  /* 0x0000000b0a00720c */ /* 0x000fe20003f46070 */
[----:B0-----:R-:W-:Y:S01]  /*4240*/  VIADD R9, R9, 0xffffffe ;  /* 0x0ffffffe09097836 */ /* 0x001fe20000000000 */
[----:B------:R-:W-:-:S03]  /*4250*/  LOP3.LUT R10, R16, R7, RZ, 0x3c, !PT ;  /* 0x00000007100a7212 */ /* 0x000fc600078e3cff */
[----:B------:R-:W0:Y:S01]  /*4260*/  F2I.FTZ.U32.TRUNC.NTZ R13, R9 ;  /* 0x00000009000d7305 */ /* 0x000e22000021f000 */
[----:B------:R-:W-:-:S07]  /*4270*/  ISETP.GE.AND P0, PT, R10, RZ, PT ;  /* 0x000000ff0a00720c */ /* 0x000fce0003f06270 */
[----:B------:R-:W-:-:S06]  /*4280*/  @P2 VIADD R8, R8, 0x1 ;  /* 0x0000000108082836 */ /* 0x000fcc0000000000 */
[----:B------:R-:W-:Y:S01]  /*4290*/  @!P0 IADD3 R8, -R8, RZ, RZ ;  /* 0x000000ff08088210 */ /* 0x000fe20007ffe1ff */
[----:B0-----:R-:W-:Y:S01]  /*42a0*/  IMAD.MOV R9, RZ, RZ, -R13 ;  /* 0x000000ffff097224 */ /* 0x001fe200078e0a0d */
[----:B------:R-:W-:-:S03]  /*42b0*/  @!P1 LOP3.LUT R8, RZ, R7, RZ, 0x33, !PT ;  /* 0x00000007ff089212 */ /* 0x000fc600078e33ff */
[----:B------:R-:W-:Y:S02]  /*42c0*/  IMAD R9, R9, R5, RZ ;  /* 0x0000000509097224 */ /* 0x000fe400078e02ff */
[----:B------:R-:W-:Y:S02]  /*42d0*/  IMAD R10, R8, R7, RZ ;  /* 0x00000007080a7224 */ /* 0x000fe400078e02ff */
[----:B------:R-:W-:-:S03]  /*42e0*/  IMAD.HI.U32 R9, R13, R9, R12 ;  /* 0x000000090d097227 */ /* 0x000fc600078e000c */
[----:B------:R-:W-:Y:S01]  /*42f0*/  IADD3 R11, R16, -R10, RZ ;  /* 0x8000000a100b7210 */ /* 0x000fe20007ffe0ff */
[----:B------:R-:W-:-:S03]  /*4300*/  IMAD.WIDE.U32 R18, R8, UR4, R18 ;  /* 0x0000000408127c25 */ /* 0x000fc6000f8e0012 */
        /* <DEDUP_REMOVED lines=37> */
        .weak           $__internal_6_$__cuda_sm20_div_s64
        .type           $__internal_6_$__cuda_sm20_div_s64,@function
        .size           $__internal_6_$__cuda_sm20_div_s64,(.L_x_7944 - $__internal_6_$__cuda_sm20_div_s64)
$__internal_6_$__cuda_sm20_div_s64:
        /* <DEDUP_REMOVED lines=78> */
[----:B------:R-:W-:Y:S01]  /*4a40*/  IMAD.MOV.U32 R21, RZ, RZ, 0x0 ;  /* 0x00000000ff157424 */ /* 0x000fe200078e00ff */
[----:B------:R-:W-:Y:S01]  /*4a50*/  SEL R23, R23, R20, !P4 ;  /* 0x0000001417177207 */ /* 0x000fe20006000000 */
[----:B------:R-:W-:Y:S01]  /*4a60*/  IMAD.MOV.U32 R20, RZ, RZ, R22 ;  /* 0x000000ffff147224 */ /* 0x000fe200078e0016 */
[----:B------:R-:W-:-:S02]  /*4a70*/  SEL R0, R0, 0xffffffff, P0 ;  /* 0xffffffff00007807 */ /* 0x000fc40000000000 */
[----:B------:R-:W-:Y:S01]  /*4a80*/  SEL R23, R23, 0xffffffff, P0 ;  /* 0xffffffff17177807 */ /* 0x000fe20000000000 */
[----:B------:R-:W-:Y:S06]  /*4a90*/  RET.REL.NODEC R20 `(_ZN5flash32flash_fwd_splitkv_combine_kernelI23Flash_fwd_kernel_traitsILi64ELi64ELi256ELi4ELb0ELb0EN7cutlass10bfloat16_tE19Flash_kernel_traitsILi64ELi64ELi256ELi4ES3_EELi8ELi1ELb0EEEvNS_16Flash_fwd_paramsE) ;  /* 0xffffffb414587950 */ /* 0x000fec0003c3ffff */
.L_x_341:
        /* <DEDUP_REMOVED lines=14> */
.L_x_7944:


//--------------------- .text._ZN5flash32flash_fwd_splitkv_combine_kernelI23Flash_fwd_kernel_traitsILi64ELi64ELi256ELi4ELb0ELb0EN7cutlass10bfloat16_tE19Flash_kernel_traitsILi64ELi64ELi256ELi4ES3_EELi8ELi7ELb1EEEvNS_16Flash_fwd_paramsE --------------------------
	.section	.text._ZN5flash32flash_fwd_splitkv_combine_kernelI23Flash_fwd_kernel_traitsILi64ELi64ELi256ELi4ELb0ELb0EN7cutlass10bfloat16_tE19Flash_kernel_traitsILi64ELi64ELi256ELi4ES3_EELi8ELi7ELb1EEEvNS_16Flash_fwd_paramsE,"ax",@progbits
	.align	128
        .global         _ZN5flash32flash_fwd_splitkv_combine_kernelI23Flash_fwd_kernel_traitsILi64ELi64ELi256ELi4ELb0ELb0EN7cutlass10bfloat16_tE19Flash_kernel_traitsILi64ELi64ELi256ELi4ES3_EELi8ELi7ELb1EEEvNS_16Flash_fwd_paramsE
        .type           _ZN5flash32flash_fwd_splitkv_combine_kernelI23Flash_fwd_kernel_traitsILi64ELi64ELi256ELi4ELb0ELb0EN7cutlass10bfloat16_tE19Flash_kernel_traitsILi64ELi64ELi256ELi4ES3_EELi8ELi7ELb1EEEvNS_16Flash_fwd_paramsE,@function
        .size           _ZN5flash32flash_fwd_splitkv_combine_kernelI23Flash_fwd_kernel_traitsILi64ELi64ELi256ELi4ELb0ELb0EN7cutlass10bfloat16_tE19Flash_kernel_traitsILi64ELi64ELi256ELi4ES3_EELi8ELi7ELb1EEEvNS_16Flash_fwd_paramsE,(.L_x_7945 - _ZN5flash32flash_fwd_splitkv_combine_kernelI23Flash_fwd_kernel_traitsILi64ELi64ELi256ELi4ELb0ELb0EN7cutlass10bfloat16_tE19Flash_kernel_traitsILi64ELi64ELi256ELi4ES3_EELi8ELi7ELb1EEEvNS_16Flash_fwd_paramsE)
        .other          _ZN5flash32flash_fwd_splitkv_combine_kernelI23Flash_fwd_kernel_traitsILi64ELi64ELi256ELi4ELb0ELb0EN7cutlass10bfloat16_tE19Flash_kernel_traitsILi64ELi64ELi256ELi4ES3_EELi8ELi7ELb1EEEvNS_16Flash_fwd_paramsE,@"STO_CUDA_ENTRY STV_DEFAULT"
_ZN5flash32flash_fwd_splitkv_combine_kernelI23Flash_fwd_kernel_traitsILi64ELi64ELi256ELi4ELb0ELb0EN7cutlass10bfloat16_tE19Flash_kernel_traitsILi64ELi64ELi256ELi4ES3_EELi8ELi7ELb1EEEvNS_16Flash_fwd_paramsE:
.text._ZN5flash32flash_fwd_splitkv_combine_kernelI23Flash_fwd_kernel_traitsILi64ELi64ELi256ELi4ELb0ELb0EN7cutlass10bfloat16_tE19Flash_kernel_traitsILi64ELi64ELi256ELi4ES3_EELi8ELi7ELb1EEEvNS_16Flash_fwd_paramsE:
        /* <DEDUP_REMOVED lines=23> */
[----:B------:R-:W-:Y:S05]  /*0170*/  CALL.REL.NOINC `($__internal_7_$__cuda_sm20_div_s64) ;  /* 0x0000005000d07944 */ /* 0x000fea0003c00000 */
[----:B------:R-:W-:Y:S02]  /*0180*/  MOV R8, R0 ;  /* 0x0000000000087202 */ /* 0x000fe40000000f00 */
[----:B------:R-:W-:Y:S01]  /*0190*/  MOV R9, R25 ;  /* 0x0000001900097202 */ /* 0x000fe20000000f00 */
[----:B------:R-:W-:Y:S06]  /*01a0*/  BRA `(.L_x_343) ;  /* 0x00000000004c7947 */ /* 0x000fec0003800000 */
.L_x_342:
        /* <DEDUP_REMOVED lines=19> */
.L_x_343:
        /* <DEDUP_REMOVED lines=17> */
[----:B------:R-:W-:Y:S05]  /*03f0*/  BRA `(.L_x_346) ;  /* 0x0000000000507947 */ /* 0x000fea0003800000 */
.L_x_345:
        /* <DEDUP_REMOVED lines=20> */
.L_x_346:
[----:B------:R-:W-:Y:S05]  /*0540*/  BSYNC B0 ;  /* 0x0000000000007941 */ /* 0x000fea0003800000 */
.L_x_344:
        /* <DEDUP_REMOVED lines=57> */
.L_x_348:
        /* <DEDUP_REMOVED lines=19> */
.L_x_349:
[----:B------:R-:W-:Y:S05]  /*0a10*/  BSYNC B0 ;  /* 0x0000000000007941 */ /* 0x000fea0003800000 */
.L_x_347:
        /* <DEDUP_REMOVED lines=105> */
.L_x_351:
        /* <DEDUP_REMOVED lines=20> */
.L_x_352:
[----:B------:R-:W-:Y:S05]  /*11f0*/  BSYNC B0 ;  /* 0x0000000000007941 */ /* 0x000fea0003800000 */
.L_x_350:
        /* <DEDUP_REMOVED lines=181> */
.L_x_354:
        /* <DEDUP_REMOVED lines=19> */
.L_x_355:
[----:B------:R-:W-:Y:S05]  /*1e80*/  BSYNC B0 ;  /* 0x0000000000007941 */ /* 0x000fea0003800000 */
.L_x_353:
        /* <DEDUP_REMOVED lines=206> */
.L_x_360:
        /* <DEDUP_REMOVED lines=22> */
.L_x_361:
[----:B------:R-:W-:Y:S05]  /*2cd0*/  BSYNC B0 ;  /* 0x0000000000007941 */ /* 0x000fea0003800000 */
.L_x_359:
        /* <DEDUP_REMOVED lines=8> */
[----:B------:R-:W-:Y:S05]  /*2d60*/  CALL.REL.NOINC `($__internal_7_$__cuda_sm20_div_s64) ;  /* 0x0000002400d47944 */ /* 0x000fea0003c00000 */
        /* <DEDUP_REMOVED lines=11> */
.L_x_363:
        /* <DEDUP_REMOVED lines=22> */
.L_x_364:
[----:B------:R-:W-:Y:S05]  /*2f80*/  BSYNC B0 ;  /* 0x0000000000007941 */ /* 0x000fea0003800000 */
.L_x_362:
        /* <DEDUP_REMOVED lines=11> */
[----:B------:R-:W-:Y:S05]  /*3040*/  CALL.REL.NOINC `($__internal_7_$__cuda_sm20_div_s64) ;  /* 0x00000024001c7944 */ /* 0x000fea0003c00000 */
        /* <DEDUP_REMOVED lines=12> */
.L_x_366:
        /* <DEDUP_REMOVED lines=22> */
.L_x_367:
[----:B------:R-:W-:Y:S05]  /*3270*/  BSYNC B0 ;  /* 0x0000000000007941 */ /* 0x000fea0003800000 */
.L_x_365:
        /* <DEDUP_REMOVED lines=52> */
.L_x_369:
        /* <DEDUP_REMOVED lines=23> */
.L_x_370:
[----:B------:R-:W-:Y:S05]  /*3730*/  BSYNC B0 ;  /* 0x0000000000007941 */ /* 0x000fea0003800000 */
.L_x_368:
        /* <DEDUP_REMOVED lines=20> */
.L_x_372:
        /* <DEDUP_REMOVED lines=22> */
.L_x_373:
[----:B------:R-:W-:Y:S05]  /*39e0*/  BSYNC B0 ;  /* 0x0000000000007941 */ /* 0x000fea0003800000 */
.L_x_371:
        /* <DEDUP_REMOVED lines=22> */
.L_x_375:
        /* <DEDUP_REMOVED lines=23> */
.L_x_376:
[----:B------:R-:W-:Y:S05]  /*3cc0*/  BSYNC B0 ;  /* 0x0000000000007941 */ /* 0x000fea0003800000 */
.L_x_374:
        /* <DEDUP_REMOVED lines=39> */
.L_x_378:
        /* <DEDUP_REMOVED lines=23> */
.L_x_379:
[----:B------:R-:W-:Y:S05]  /*40b0*/  BSYNC B0 ;  /* 0x0000000000007941 */ /* 0x000fea0003800000 */
.L_x_377:
        /* <DEDUP_REMOVED lines=31> */
.L_x_381:
        /* <DEDUP_REMOVED lines=23> */
.L_x_382:
[----:B------:R-:W-:Y:S05]  /*4420*/  BSYNC B0 ;  /* 0x0000000000007941 */ /* 0x000fea0003800000 */
.L_x_380:
        /* <DEDUP_REMOVED lines=21> */
.L_x_358:
[----:B------:R-:W-:Y:S02]  /*4580*/  ULDC.64 UR4, c[0x0][0x2b0] ;  /* 0x0000ac0000047ab9 */ /* 0x000fe40000000a00 */
[----:B------:R-:W-:-:S04]  /*4590*/  LEA R2, P0, R44, UR4, 0x2 ;  /* 0x000000042c027c11 */ /* 0x000fc8000f8010ff */
[----:B------:R-:W-:-:S05]  /*45a0*/  LEA.HI.X R3, R44, UR5, R45, 0x2, P0 ;  /* 0x000000052c037c11 */ /* 0x000fca00080f142d */
[----:B------:R0:W-:Y:S04]  /*45b0*/  STG.E desc[UR8][R2.64], R29 ;  /* 0x0000001d02007986 */ /* 0x0001e8000c101908 */
.L_x_357:
[----:B------:R-:W-:Y:S05]  /*45c0*/  BSYNC B1 ;  /* 0x0000000000017941 */ /* 0x000fea0003800000 */
.L_x_356:
[----:B------:R-:W2:Y:S01]  /*45d0*/  LDC R14, c[0x0][0x3c4] ;  /* 0x0000f100ff0e7b82 */ /* 0x000ea20000000800 */
[C---:B------:R-:W-:Y:S01]  /*45e0*/  IADD3 R0, R39.reuse, 0x10, RZ ;  /* 0x0000001027007810 */ /* 0x040fe20007ffe0ff */
[C---:B------:R-:W-:Y:S01]  /*45f0*/  IMAD.SHL.U32 R16, R39.reuse, 0x4, RZ ;  /* 0x0000000427107824 */ /* 0x040fe200078e00ff */
[----:B-1----:R-:W-:Y:S02]  /*4600*/  MOV R4, RZ ;  /* 0x000000ff00047202 */ /* 0x002fe40000000f00 */
[CC--:B--2---:R-:W-:Y:S02]  /*4610*/  ISETP.GE.OR P0, PT, R39.reuse, R14.reuse, P6 ;  /* 0x0000000e2700720c */ /* 0x0c4fe40003706670 */
[----:B------:R-:W-:Y:S02]  /*4620*/  ISETP.GE.OR P5, PT, R0, R14, P6 ;  /* 0x0000000e0000720c */ /* 0x000fe400037a6670 */
[----:B------:R-:W-:-:S04]  /*4630*/  IADD3 R0, R39, 0x20, RZ ;  /* 0x0000002027007810 */ /* 0x000fc80007ffe0ff */
[----:B------:R-:W-:Y:S02]  /*4640*/  ISETP.GE.OR P4, PT, R0, R14, P6 ;  /* 0x0000000e0000720c */ /* 0x000fe40003786670 */
[----:B------:R-:W-:-:S03]  /*4650*/  IADD3 R0, R39, 0x30, RZ ;  /* 0x0000003027007810 */ /* 0x000fc60007ffe0ff */
[C---:B0-----:R-:W-:Y:S01]  /*4660*/  @!P0 FADD.FTZ R2, -R29.reuse, R36 ;  /* 0x000000241d028221 */ /* 0x041fe20000010100 */
        /* <DEDUP_REMOVED lines=18> */
[----:B0-----:R0:W-:Y:S01]  /*4790*/  @!P0 STS [R38], R2 ;  /* 0x0000000226008388 */ /* 0x0011e20000000800 */
[----:B------:R-:W-:Y:S01]  /*47a0*/  ISETP.GE.OR P0, PT, R0, R14, P6 ;  /* 0x0000000e0000720c */ /* 0x000fe20003706670 */
[----:B------:R-:W2:Y:S01]  /*47b0*/  @!P4 MUFU.EX2 R34, R34 ;  /* 0x000000220022c308 */ /* 0x000ea20000000800 */
[----:B------:R-:W-:Y:S01]  /*47c0*/  IADD3 R0, R39, 0x70, RZ ;  /* 0x0000007027007810 */ /* 0x000fe20007ffe0ff */
[----:B------:R-:W-:-:S03]  /*47d0*/  @!P1 FMUL.FTZ R33, R33, 1.4426950216293334961 ;  /* 0x3fb8aa3b21219820 */ /* 0x000fc60000410000 */
[----:B------:R-:W-:Y:S01]  /*47e0*/  ISETP.GE.OR P6, PT, R0, R14, P6 ;  /* 0x0000000e0000720c */ /* 0x000fe200037c6670 */
[----:B-1----:R-:W-:Y:S02]  /*47f0*/  @!P5 STS [R38+0x240], R37 ;  /* 0x000240252600d388 */ /* 0x002fe40000000800 */
[----:B------:R-:W1:Y:S04]  /*4800*/  @!P3 MUFU.EX2 R35, R35 ;  /* 0x000000230023b308 */ /* 0x000e680000000800 */
[----:B------:R-:W-:-:S04]  /*4810*/  @!P0 FADD.FTZ R30, -R29, R30 ;  /* 0x0000001e1d1e8221 */ /* 0x000fc80000010100 */
[----:B------:R-:W-:Y:S01]  /*4820*/  @!P0 FMUL.FTZ R30, R30, 1.4426950216293334961 ;  /* 0x3fb8aa3b1e1e8820 */ /* 0x000fe20000410000 */
[----:B------:R-:W3:Y:S01]  /*4830*/  @!P2 MUFU.EX2 R32, R32 ;  /* 0x000000200020a308 */ /* 0x000ee20000000800 */
[----:B------:R-:W-:Y:S01]  /*4840*/  @!P6 FADD.FTZ R29, -R29, R31 ;  /* 0x0000001f1d1de221 */ /* 0x000fe20000010100 */
[----:B--2---:R-:W-:Y:S03]  /*4850*/  @!P4 STS [R38+0x480], R34 ;  /* 0x000480222600c388 */ /* 0x004fe60000000800 */
[----:B------:R-:W-:Y:S01]  /*4860*/  @!P6 FMUL.FTZ R0, R29, 1.4426950216293334961 ;  /* 0x3fb8aa3b1d00e820 */ /* 0x000fe20000410000 */
[----:B0-----:R-:W-:Y:S02]  /*4870*/  CS2R R2, SRZ ;  /* 0x0000000000027805 */ /* 0x001fe4000001ff00 */
[----:B------:R-:W0:Y:S01]  /*4880*/  @!P0 MUFU.EX2 R30, R30 ;  /* 0x0000001e001e8308 */ /* 0x000e220000000800 */
[----:B-1----:R-:W-:Y:S07]  /*4890*/  @!P3 STS [R38+0x6c0], R35 ;  /* 0x0006c0232600b388 */ /* 0x002fee0000000800 */
[----:B------:R-:W1:Y:S01]  /*48a0*/  @!P1 MUFU.EX2 R33, R33 ;  /* 0x0000002100219308 */ /* 0x000e620000000800 */
[----:B---3--:R-:W-:Y:S07]  /*48b0*/  @!P2 STS [R38+0x900], R32 ;  /* 0x000900202600a388 */ /* 0x008fee0000000800 */
[----:B------:R-:W2:Y:S01]  /*48c0*/  @!P6 MUFU.EX2 R0, R0 ;  /* 0x000000000000e308 */ /* 0x000ea20000000800 */
[----:B0-----:R-:W-:Y:S01]  /*48d0*/  @!P0 STS [R38+0xd80], R30 ;  /* 0x000d801e26008388 */ /* 0x001fe20000000800 */
[----:B------:R-:W-:-:S03]  /*48e0*/  ISETP.GE.AND P0, PT, R14, 0x1, PT ;  /* 0x000000010e00780c */ /* 0x000fc60003f06270 */
[----:B-1----:R-:W-:Y:S04]  /*48f0*/  @!P1 STS [R38+0xb40], R33 ;  /* 0x000b402126009388 */ /* 0x002fe80000000800 */
[----:B--2---:R0:W-:Y:S02]  /*4900*/  @!P6 STS [R38+0xfc0], R0 ;  /* 0x000fc0002600e388 */ /* 0x0041e40000000800 */
[----:B0-----:R-:W-:Y:S01]  /*4910*/  HFMA2.MMA R0, -RZ, RZ, 0, 0 ;  /* 0x00000000ff007435 */ /* 0x001fe200000001ff */
[----:B------:R-:W-:Y:S06]  /*4920*/  BAR.SYNC.DEFER_BLOCKING 0x0 ;  /* 0x0000000000007b1d */ /* 0x000fec0000010000 */
[----:B------:R-:W-:Y:S05]  /*4930*/  @!P0 BRA `(.L_x_383) ;  /* 0x0000000400988947 */ /* 0x000fea0003800000 */
[----:B------:R-:W-:Y:S01]  /*4940*/  ULDC UR10, c[0x0][0x2dc] ;  /* 0x0000b700000a7ab9 */ /* 0x000fe20000000800 */
[----:B------:R-:W0:Y:S01]  /*4950*/  S2UR UR6, SR_CgaCtaId ;  /* 0x00000000000679c3 */ /* 0x000e220000008800 */
[----:B------:R-:W-:Y:S01]  /*4960*/  UIMAD UR4, UR7, UR10, URZ ;  /* 0x0000000a070472a4 */ /* 0x000fe2000f8e023f */
[----:B------:R-:W-:Y:S01]  /*4970*/  IMAD R21, R7, 0x40, R16 ;  /* 0x0000004007157824 */ /* 0x000fe200078e0210 */
[----:B------:R-:W-:Y:S01]  /*4980*/  PLOP3.LUT P4, PT, PT, PT, PT, 0x80, 0x0 ;  /* 0x000000000000781c */ /* 0x000fe20003f8f070 */
[C---:B------:R-:W-:Y:S01]  /*4990*/  IMAD R18, R12.reuse, UR10, RZ ;  /* 0x0000000a0c127c24 */ /* 0x040fe2000f8e02ff */
[----:B------:R-:W-:Y:S01]  /*49a0*/  USHF.R.S32.HI UR11, URZ, 0x1f, UR4 ;  /* 0x0000001f3f0b7899 */ /* 0x000fe20008011404 */
[----:B------:R-:W-:Y:S01]  /*49b0*/  VIADD R15, R12, -UR7 ;  /* 0x800000070c0f7c36 */ /* 0x000fe20008000000 */
[----:B------:R-:W-:Y:S01]  /*49c0*/  IADD3 R0, P0, R21, UR4, RZ ;  /* 0x0000000415007c10 */ /* 0x000fe2000ff1e0ff */
[----:B------:R-:W-:Y:S01]  /*49d0*/  ULDC.64 UR4, c[0x0][0x288] ;  /* 0x0000a20000047ab9 */ /* 0x000fe20000000a00 */
[----:B------:R-:W1:Y:S01]  /*49e0*/  LDC R13, c[0x0][0x3c4] ;  /* 0x0000f100ff0d7b82 */ /* 0x000e620000000800 */
[----:B------:R-:W-:-:S02]  /*49f0*/  CS2R R8, SRZ ;  /* 0x0000000000087805 */ /* 0x000fc4000001ff00 */
[----:B------:R-:W-:Y:S02]  /*4a00*/  LEA.HI.X.SX32 R21, R21, UR11, 0x1, P0 ;  /* 0x0000000b15157c11 */ /* 0x000fe400080f0eff */
[----:B------:R-:W-:Y:S02]  /*4a10*/  CS2R R10, SRZ ;  /* 0x00000000000a7805 */ /* 0x000fe4000001ff00 */
[----:B------:R-:W-:Y:S01]  /*4a20*/  LEA R20, P0, R0, UR4, 0x2 ;  /* 0x0000000400147c11 */ /* 0x000fe2000f8010ff */
[----:B------:R-:W-:Y:S01]  /*4a30*/  UMOV UR4, 0x400 ;  /* 0x0000040000047882 */ /* 0x000fe20000000000 */
[----:B------:R-:W-:Y:S02]  /*4a40*/  IMAD.WIDE R18, R18, 0x4, RZ ;  /* 0x0000000412127825 */ /* 0x000fe400078e02ff */
[----:B------:R-:W-:Y:S01]  /*4a50*/  LEA.HI.X R21, R0, UR5, R21, 0x2, P0 ;  /* 0x0000000500157c11 */ /* 0x000fe200080f1415 */
[----:B------:R-:W-:Y:S01]  /*4a60*/  UMOV UR5, URZ ;  /* 0x0000003f00057c82 */ /* 0x000fe20008000000 */
[----:B------:R-:W-:Y:S01]  /*4a70*/  ISETP.GT.AND P0, PT, R14, 0x3, PT ;  /* 0x000000030e00780c */ /* 0x000fe20003f04270 */
[----:B------:R-:W-:Y:S01]  /*4a80*/  IMAD.MOV.U32 R0, RZ, RZ, RZ ;  /* 0x000000ffff007224 */ /* 0x000fe200078e00ff */
[----:B0-----:R-:W-:-:S06]  /*4a90*/  ULEA UR4, UR6, UR4, 0x18 ;  /* 0x0000000406047291 */ /* 0x001fcc000f8ec03f */
[----:B------:R-:W-:-:S05]  /*4aa0*/  LEA R6, R7, UR4, 0x2 ;  /* 0x0000000407067c11 */ /* 0x000fca000f8e10ff */
[----:B------:R-:W-:Y:S05]  /*4ab0*/  @!P0 BRA `(.L_x_384) ;  /* 0x0000000000a48947 */ /* 0x000fea0003800000 */
[----:B------:R-:W-:Y:S01]  /*4ac0*/  PLOP3.LUT P4, PT, PT, PT, PT, 0x8, 0x0 ;  /* 0x000000000000781c */ /* 0x000fe20003f8e170 */
[----:B------:R-:W-:Y:S01]  /*4ad0*/  VIADD R14, R14, 0xfffffffd ;  /* 0xfffffffd0e0e7836 */ /* 0x000fe20000000000 */
[CC--:B------:R-:W-:Y:S02]  /*4ae0*/  ISETP.GE.AND P3, PT, R7.reuse, R15.reuse, PT ;  /* 0x0000000f0700720c */ /* 0x0c0fe40003f66270 */
[----:B------:R-:W-:-:S13]  /*4af0*/  ISETP.GE.AND P0, PT, R7, R15, PT ;  /* 0x0000000f0700720c */ /* 0x000fda0003f06270 */
.L_x_385:
[----:B------:R0:W2:Y:S01]  /*4b00*/  @!P3 LDG.E.128 R8, desc[UR8][R20.64] ;  /* 0x000000081408b981 */ /* 0x0000a2000c1e1d00 */
[----:B------:R-:W-:Y:S01]  /*4b10*/  PLOP3.LUT P3, PT, P0, PT, PT, 0x80, 0x0 ;  /* 0x000000000000781c */ /* 0x000fe2000076f070 */
[----:B------:R-:W-:Y:S02]  /*4b20*/  UIADD3 UR5, UR5, 0x4, URZ ;  /* 0x0000000405057890 */ /* 0x000fe4000fffe03f */
[----:B------:R-:W2:Y:S04]  /*4b30*/  LDS R5, [R6] ;  /* 0x0000000006057984 */ /* 0x000ea80000000800 */
[----:B------:R-:W-:Y:S02]  /*4b40*/  ISETP.LE.AND P2, PT, R14, UR5, PT ;  /* 0x000000050e007c0c */ /* 0x000fe4000bf43270 */
[C---:B0-----:R-:W-:Y:S04]  /*4b50*/  IADD3 R20, P1, R18.reuse, R20, RZ ;  /* 0x0000001412147210 */ /* 0x041fe80007f3e0ff */
[----:B------:R-:W-:Y:S01]  /*4b60*/  IADD3.X R21, R19, R21, RZ, P1, !PT ;  /* 0x0000001513157210 */ /* 0x000fe20000ffe4ff */
[C---:B--2---:R-:W-:Y:S01]  /*4b70*/  FFMA.FTZ R4, R5.reuse, R8, R4 ;  /* 0x0000000805047223 */ /* 0x044fe20000010004 */
[C---:B------:R-:W-:Y:S01]  /*4b80*/  FFMA.FTZ R3, R5.reuse, R9, R3 ;  /* 0x0000000905037223 */ /* 0x040fe20000010003 */
[C---:B------:R-:W-:Y:S01]  /*4b90*/  FFMA.FTZ R2, R5.reuse, R10, R2 ;  /* 0x0000000a05027223 */ /* 0x040fe20000010002 */
[----:B------:R-:W-:Y:S02]  /*4ba0*/  FFMA.FTZ R0, R5, R11, R0 ;  /* 0x0000000b05007223 */ /* 0x000fe40000010000 */
[----:B------:R0:W2:Y:S04]  /*4bb0*/  @!P3 LDG.E.128 R8, desc[UR8][R20.64] ;  /* 0x000000081408b981 */ /* 0x0000a8000c1e1d00 */
[----:B------:R-:W2:Y:S01]  /*4bc0*/  LDS R5, [R6+0x24] ;  /* 0x0000240006057984 */ /* 0x000ea20000000800 */
        /* <DEDUP_REMOVED lines=15> */
[----:B------:R3:W2:Y:S01]  /*4cc0*/  LDS R5, [R6+0x6c] ;  /* 0x00006c0006057984 */ /* 0x0006a20000000800 */
[----:B0-----:R-:W-:Y:S02]  /*4cd0*/  IADD3 R20, P1, R18, R20, RZ ;  /* 0x0000001412147210 */ /* 0x001fe40007f3e0ff */
[----:B---3--:R-:W-:Y:S02]  /*4ce0*/  IADD3 R6, R6, 0x90, RZ ;  /* 0x0000009006067810 */ /* 0x008fe40007ffe0ff */
[----:B------:R-:W-:Y:S01]  /*4cf0*/  IADD3.X R21, R19, R21, RZ, P1, !PT ;  /* 0x0000001513157210 */ /* 0x000fe20000ffe4ff */
[C---:B--2---:R-:W-:Y:S01]  /*4d00*/  FFMA.FTZ R4, R5.reuse, R8, R4 ;  /* 0x0000000805047223 */ /* 0x044fe20000010004 */
[C---:B------:R-:W-:Y:S01]  /*4d10*/  FFMA.FTZ R3, R5.reuse, R9, R3 ;  /* 0x0000000905037223 */ /* 0x040fe20000010003 */
[C---:B------:R-:W-:Y:S01]  /*4d20*/  FFMA.FTZ R2, R5.reuse, R10, R2 ;  /* 0x0000000a05027223 */ /* 0x040fe20000010002 */
[----:B------:R-:W-:Y:S01]  /*4d30*/  FFMA.FTZ R0, R5, R11, R0 ;  /* 0x0000000b05007223 */ /* 0x000fe20000010000 */
[----:B------:R-:W-:Y:S09]  /*4d40*/  @!P2 BRA `(.L_x_385) ;  /* 0xfffffffc006ca947 */ /* 0x000ff2000383ffff */
.L_x_384:
[----:B-1----:R-:W-:-:S04]  /*4d50*/  IADD3 R5, R13, -UR5, RZ ;  /* 0x800000050d057c10 */ /* 0x002fc8000fffe0ff */
[----:B------:R-:W-:-:S13]  /*4d60*/  ISETP.GT.AND P0, PT, R5, 0x1, PT ;  /* 0x000000010500780c */ /* 0x000fda0003f04270 */
[----:B------:R-:W-:Y:S05]  /*4d70*/  @!P0 BRA `(.L_x_386) ;  /* 0x0000000000588947 */ /* 0x000fea0003800000 */
[----:B------:R-:W-:Y:S01]  /*4d80*/  ISETP.GE.AND P0, PT, R7, R15, PT ;  /* 0x0000000f0700720c */ /* 0x000fe20003f06270 */
[----:B------:R-:W0:-:S12]  /*4d90*/  LDS R5, [R6] ;  /* 0x0000000006057984 */ /* 0x000e180000000800 */
[----:B------:R1:W0:Y:S02]  /*4da0*/  @!P0 LDG.E.128 R8, desc[UR8][R20.64] ;  /* 0x0000000814088981 */ /* 0x000224000c1e1d00 */
[----:B-1----:R-:W-:-:S04]  /*4db0*/  IADD3 R20, P1, R18, R20, RZ ;  /* 0x0000001412147210 */ /* 0x002fc80007f3e0ff */
[----:B------:R-:W-:Y:S01]  /*4dc0*/  IADD3.X R21, R19, R21, RZ, P1, !PT ;  /* 0x0000001513157210 */ /* 0x000fe20000ffe4ff */
[-C--:B0-----:R-:W-:Y:S01]  /*4dd0*/  FFMA.FTZ R4, R8, R5.reuse, R4 ;  /* 0x0000000508047223 */ /* 0x081fe20000010004 */
[-C--:B------:R-:W-:Y:S01]  /*4de0*/  FFMA.FTZ R3, R9, R5.reuse, R3 ;  /* 0x0000000509037223 */ /* 0x080fe20000010003 */
[-C--:B------:R-:W-:Y:S01]  /*4df0*/  FFMA.FTZ R2, R10, R5.reuse, R2 ;  /* 0x000000050a027223 */ /* 0x080fe20000010002 */
[----:B------:R-:W-:Y:S02]  /*4e00*/  FFMA.FTZ R0, R11, R5, R0 ;  /* 0x000000050b007223 */ /* 0x000fe40000010000 */
[----:B------:R0:W2:Y:S01]  /*4e10*/  @!P0 LDG.E.128 R8, desc[UR8][R20.64] ;  /* 0x0000000814088981 */ /* 0x0000a2000c1e1d00 */
[----:B------:R-:W-:Y:S01]  /*4e20*/  UIADD3 UR5, UR5, 0x1, URZ ;  /* 0x0000000105057890 */ /* 0x000fe2000fffe03f */
[----:B------:R-:W-:Y:S02]  /*4e30*/  PLOP3.LUT P4, PT, PT, PT, PT, 0x8, 0x0 ;  /* 0x000000000000781c */ /* 0x000fe40003f8e170 */
[----:B------:R1:W2:Y:S01]  /*4e40*/  LDS R5, [R6+0x24] ;  /* 0x0000240006057984 */ /* 0x0002a20000000800 */
[----:B------:R-:W-:Y:S01]  /*4e50*/  UIADD3 UR5, UR5, 0x1, URZ ;  /* 0x0000000105057890 */ /* 0x000fe2000fffe03f */
[----:B0-----:R-:W-:-:S02]  /*4e60*/  IADD3 R20, P0, R18, R20, RZ ;  /* 0x0000001412147210 */ /* 0x001fc40007f1e0ff */
[----:B-1----:R-:W-:Y:S02]  /*4e70*/  IADD3 R6, R6, 0x24, RZ ;  /* 0x0000002406067810 */ /* 0x002fe40007ffe0ff */
[----:B------:R-:W-:Y:S02]  /*4e80*/  IADD3.X R21, R19, R21, RZ, P0, !PT ;  /* 0x0000001513157210 */ /* 0x000fe400007fe4ff */
[----:B------:R-:W-:Y:S01]  /*4e90*/  IADD3 R6, R6, 0x24, RZ ;  /* 0x0000002406067810 */ /* 0x000fe20007ffe0ff */
[-C--:B--2---:R-:W-:Y:S01]  /*4ea0*/  FFMA.FTZ R4, R8, R5.reuse, R4 ;  /* 0x0000000508047223 */ /* 0x084fe20000010004 */
[-C--:B------:R-:W-:Y:S01]  /*4eb0*/  FFMA.FTZ R3, R9, R5.reuse, R3 ;  /* 0x0000000509037223 */ /* 0x080fe20000010003 */
[-C--:B------:R-:W-:Y:S01]  /*4ec0*/  FFMA.FTZ R2, R10, R5.reuse, R2 ;  /* 0x000000050a027223 */ /* 0x080fe20000010002 */
[----:B------:R-:W-:-:S07]  /*4ed0*/  FFMA.FTZ R0, R11, R5, R0 ;  /* 0x000000050b007223 */ /* 0x000fce0000010000 */
.L_x_386:
[----:B------:R-:W-:-:S13]  /*4ee0*/  ISETP.GT.OR P4, PT, R13, UR5, P4 ;  /* 0x000000050d007c0c */ /* 0x000fda000a784670 */
[----:B------:R-:W-:Y:S05]  /*4ef0*/  @!P4 BRA `(.L_x_383) ;  /* 0x000000000028c947 */ /* 0x000fea0003800000 */
[----:B------:R-:W0:Y:S01]  /*4f00*/  LDS R6, [R6] ;  /* 0x0000000006067984 */ /* 0x000e220000000800 */
[----:B------:R-:W-:Y:S01]  /*4f10*/  ISETP.GE.AND P0, PT, R7, R15, PT ;  /* 0x0000000f0700720c */ /* 0x000fe20003f06270 */
[----:B------:R-:W-:-:S12]  /*4f20*/  BSSY B0, `(.L_x_387) ;  /* 0x0000003000007945 */ /* 0x000fd80003800000 */
[----:B------:R-:W-:Y:S05]  /*4f30*/  @P0 BRA `(.L_x_388) ;  /* 0x0000000000040947 */ /* 0x000fea0003800000 */
[----:B------:R1:W5:Y:S02]  /*4f40*/  LDG.E.128 R8, desc[UR8][R20.64] ;  /* 0x0000000814087981 */ /* 0x000364000c1e1d00 */
.L_x_388:
[----:B------:R-:W-:Y:S05]  /*4f50*/  BSYNC B0 ;  /* 0x0000000000007941 */ /* 0x000fea0003800000 */
.L_x_387:
[C---:B0----5:R-:W-:Y:S01]  /*4f60*/  FFMA.FTZ R4, R6.reuse, R8, R4 ;  /* 0x0000000806047223 */ /* 0x061fe20000010004 */
[C---:B------:R-:W-:Y:S01]  /*4f70*/  FFMA.FTZ R3, R6.reuse, R9, R3 ;  /* 0x0000000906037223 */ /* 0x040fe20000010003 */
[C---:B------:R-:W-:Y:S01]  /*4f80*/  FFMA.FTZ R2, R6.reuse, R10, R2 ;  /* 0x0000000a06027223 */ /* 0x040fe20000010002 */
[----:B------:R-:W-:Y:S01]  /*4f90*/  FFMA.FTZ R0, R6, R11, R0 ;  /* 0x0000000b06007223 */ /* 0x000fe20000010000 */
.L_x_383:
[----:B------:R-:W-:-:S04]  /*4fa0*/  IADD3 R7, R7, UR7, RZ ;  /* 0x0000000707077c10 */ /* 0x000fc8000fffe0ff */
[----:B------:R-:W-:-:S13]  /*4fb0*/  ISETP.GE.AND P0, PT, R7, R12, PT ;  /* 0x0000000c0700720c */ /* 0x000fda0003f06270 */
[----:B------:R-:W-:Y:S05]  /*4fc0*/  @P0 EXIT ;  /* 0x000000000000094d */ /* 0x000fea0003800000 */
[----:B------:R-:W0:Y:S01]  /*4fd0*/  LDC R9, c[0x0][0x2c4] ;  /* 0x0000b100ff097b82 */ /* 0x000e220000000800 */
[----:B------:R-:W-:Y:S01]  /*4fe0*/  ULDC UR4, c[0x0][0x270] ;  /* 0x00009c0000047ab9 */ /* 0x000fe20000000800 */
[----:B------:R-:W-:Y:S02]  /*4ff0*/  IABS R13, R7 ;  /* 0x00000007000d7213 */ /* 0x000fe40000000000 */
[----:B------:R-:W-:Y:S02]  /*5000*/  SHF.R.S32.HI R17, RZ, 0x1f, R16 ;  /* 0x0000001fff117819 */ /* 0x000fe40000011410 */
        /* <DEDUP_REMOVED lines=71> */
[----:B------:R-:W-:Y:S02]  /*5480*/  LEA.HI.X R7, R16, UR5, R5, 0x1, P0 ;  /* 0x0000000510077c11 */ /* 0x000fe400080f0c05 */
[----:B------:R-:W-:-:S05]  /*5490*/  F2FP.BF16.F32.PACK_AB R5, R0, R2 ;  /* 0x000000020005723e */ /* 0x000fca00000010ff */
[----:B------:R-:W-:Y:S01]  /*54a0*/  STG.E.64 desc[UR8][R6.64], R4 ;  /* 0x0000000406007986 */ /* 0x000fe2000c101b08 */
[----:B------:R-:W-:Y:S05]  /*54b0*/  EXIT ;  /* 0x000000000000794d */ /* 0x000fea0003800000 */
        .weak           $__internal_7_$__cuda_sm20_div_s64
        .type           $__internal_7_$__cuda_sm20_div_s64,@function
        .size           $__internal_7_$__cuda_sm20_div_s64,(.L_x_7945 - $__internal_7_$__cuda_sm20_div_s64)
$__internal_7_$__cuda_sm20_div_s64:
        /* <DEDUP_REMOVED lines=83> */
[----:B------:R-:W-:Y:S06]  /*59f0*/  RET.REL.NODEC R22 `(_ZN5flash32flash_fwd_splitkv_combine_kernelI23Flash_fwd_kernel_traitsILi64ELi64ELi256ELi4ELb0ELb0EN7cutlass10bfloat16_tE19Flash_kernel_traitsILi64ELi64ELi256ELi4ES3_EELi8ELi7ELb1EEEvNS_16Flash_fwd_paramsE) ;  /* 0xffffffa416807950 */ /* 0x000fec0003c3ffff */
.L_x_389:
        /* <DEDUP_REMOVED lines=16> */
.L_x_7945:


//--------------------- .text._ZN5flash32flash_fwd_splitkv_combine_kernelI23Flash_fwd_kernel_traitsILi64ELi64ELi256ELi4ELb0ELb0EN7cutlass10bfloat16_tE19Flash_kernel_traitsILi64ELi64ELi256ELi4ES3_EELi8ELi6ELb1EEEvNS_16Flash_fwd_paramsE --------------------------
	.section	.text._ZN5flash32flash_fwd_splitkv_combine_kernelI23Flash_fwd_kernel_traitsILi64ELi64ELi256ELi4ELb0ELb0EN7cutlass10bfloat16_tE19Flash_kernel_traitsILi64ELi64ELi256ELi4ES3_EELi8ELi6ELb1EEEvNS_16Flash_fwd_paramsE,"ax",@progbits
	.align	128
        .global         _ZN5flash32flash_fwd_splitkv_combine_kernelI23Flash_fwd_kernel_traitsILi64ELi64ELi256ELi4ELb0ELb0EN7cutlass10bfloat16_tE19Flash_kernel_traitsILi64ELi64ELi256ELi4ES3_EELi8ELi6ELb1EEEvNS_16Flash_fwd_paramsE
        .type           _ZN5flash32flash_fwd_splitkv_combine_kernelI23Flash_fwd_kernel_traitsILi64ELi64ELi256ELi4ELb0ELb0EN7cutlass10bfloat16_tE19Flash_kernel_traitsILi64ELi64ELi256ELi4ES3_EELi8ELi6ELb1EEEvNS_16Flash_fwd_paramsE,@function
        .size           _ZN5flash32flash_fwd_splitkv_combine_kernelI23Flash_fwd_kernel_traitsILi64ELi64ELi256ELi4ELb0ELb0EN7cutlass10bfloat16_tE19Flash_kernel_traitsILi64ELi64ELi256ELi4ES3_EELi8ELi6ELb1EEEvNS_16Flash_fwd_paramsE,(.L_x_7946 - _ZN5flash32flash_fwd_splitkv_combine_kernelI23Flash_fwd_kernel_traitsILi64ELi64ELi256ELi4ELb0ELb0EN7cutlass10bfloat16_tE19Flash_kernel_traitsILi64ELi64ELi256ELi4ES3_EELi8ELi6ELb1EEEvNS_16Flash_fwd_paramsE)
        .other          _ZN5flash32flash_fwd_splitkv_combine_kernelI23Flash_fwd_kernel_traitsILi64ELi64ELi256ELi4ELb0ELb0EN7cutlass10bfloat16_tE19Flash_kernel_traitsILi64ELi64ELi256ELi4ES3_EELi8ELi6ELb1EEEvNS_16Flash_fwd_paramsE,@"STO_CUDA_ENTRY STV_DEFAULT"
_ZN5flash32flash_fwd_splitkv_combine_kernelI23Flash_fwd_kernel_traitsILi64ELi64ELi256ELi4ELb0ELb0EN7cutlass10bfloat16_tE19Flash_kernel_traitsILi64ELi64ELi256ELi4ES3_EELi8ELi6ELb1EEEvNS_16Flash_fwd_paramsE:
.text._ZN5flash32flash_fwd_splitkv_combine_kernelI23Flash_fwd_kernel_traitsILi64ELi64ELi256ELi4ELb0ELb0EN7cutlass10bfloat16_tE19Flash_kernel_traitsILi64ELi64ELi256ELi4ES3_EELi8ELi6ELb1EEEvNS_16Flash_fwd_paramsE:
        /* <DEDUP_REMOVED lines=23> */
[----:B------:R-:W-:Y:S05]  /*0170*/  CALL.REL.NOINC `($__internal_8_$__cuda_sm20_div_s64) ;  /* 0x0000004800b87944 */ /* 0x000fea0003c00000 */
[----:B------:R-:W-:Y:S05]  /*0180*/  BRA `(.L_x_391) ;  /* 0x00000000004c7947 */ /* 0x000fea0003800000 */
.L_x_390:
        /* <DEDUP_REMOVED lines=19> */
.L_x_391:
        /* <DEDUP_REMOVED lines=12> */
[----:B------:R-:W-:Y:S05]  /*0380*/  CALL.REL.NOINC `($__internal_8_$__cuda_sm20_div_s64) ;  /* 0x0000004800347944 */ /* 0x000fea0003c00000 */
[----:B------:R-:W-:Y:S02]  /*0390*/  MOV R6, R20 ;  /* 0x0000001400067202 */ /* 0x000fe40000000f00 */
[----:B------:R-:W-:Y:S01]  /*03a0*/  MOV R7, R21 ;  /* 0x0000001500077202 */ /* 0x000fe20000000f00 */
[----:B------:R-:W-:Y:S05]  /*03b0*/  BRA `(.L_x_394) ;  /* 0x00000000004c7947 */ /* 0x000fea0003800000 */
.L_x_393:
        /* <DEDUP_REMOVED lines=19> */
.L_x_394:
[----:B------:R-:W-:Y:S05]  /*04f0*/  BSYNC B0 ;  /* 0x0000000000007941 */ /* 0x000fea0003800000 */
.L_x_392:
        /* <DEDUP_REMOVED lines=53> */
[----:B------:R-:W-:Y:S02]  /*0850*/  MOV R32, R20 ;  /* 0x0000001400207202 */ /* 0x000fe40000000f00 */
[----:B------:R-:W-:Y:S01]  /*0860*/  MOV R33, R21 ;  /* 0x0000001500217202 */ /* 0x000fe20000000f00 */
[----:B------:R-:W-:Y:S05]  /*0870*/  BRA `(.L_x_397) ;  /* 0x00000000004c7947 */ /* 0x000fea0003800000 */
.L_x_396:
        /* <DEDUP_REMOVED lines=19> */
.L_x_397:
[----:B------:R-:W-:Y:S05]  /*09b0*/  BSYNC B0 ;  /* 0x0000000000007941 */ /* 0x000fea0003800000 */
.L_x_395:
        /* <DEDUP_REMOVED lines=105> */
.L_x_399:
        /* <DEDUP_REMOVED lines=19> */
.L_x_400:
[----:B------:R-:W-:Y:S05]  /*1180*/  BSYNC B0 ;  /* 0x0000000000007941 */ /* 0x000fea0003800000 */
.L_x_398:
        /* <DEDUP_REMOVED lines=113> */
[----:B------:R-:W-:Y:S05]  /*18a0*/  CALL.REL.NOINC `($__internal_8_$__cuda_sm20_div_s64) ;  /* 0x0000003000ec7944 */ /* 0x000fea0003c00000 */
[----:B------:R-:W-:Y:S02]  /*18b0*/  MOV R40, R20 ;  /* 0x0000001400287202 */ /* 0x000fe40000000f00 */
[----:B------:R-:W-:Y:S01]  /*18c0*/  MOV R41, R21 ;  /* 0x0000001500297202 */ /* 0x000fe20000000f00 */
[----:B------:R-:W-:Y:S05]  /*18d0*/  BRA `(.L_x_403) ;  /* 0x00000000004c7947 */ /* 0x000fea0003800000 */
.L_x_402:
        /* <DEDUP_REMOVED lines=19> */
.L_x_403:
[----:B------:R-:W-:Y:S05]  /*1a10*/  BSYNC B0 ;  /* 0x0000000000007941 */ /* 0x000fea0003800000 */
.L_x_401:
        /* <DEDUP_REMOVED lines=167> */
[----:B------:R-:W-:Y:S05]  /*2490*/  CALL.REL.NOINC `($__internal_8_$__cuda_sm20_div_s64) ;  /* 0x0000002400f07944 */ /* 0x000fea0003c00000 */
        /* <DEDUP_REMOVED lines=9> */
.L_x_408:
        /* <DEDUP_REMOVED lines=22> */
.L_x_409:
[----:B------:R-:W-:Y:S05]  /*2690*/  BSYNC B0 ;  /* 0x0000000000007941 */ /* 0x000fea0003800000 */
.L_x_407:
        /* <DEDUP_REMOVED lines=19> */
.L_x_411:
        /* <DEDUP_REMOVED lines=22> */
.L_x_412:
[----:B------:R-:W-:Y:S05]  /*2930*/  BSYNC B0 ;  /* 0x0000000000007941 */ /* 0x000fea0003800000 */
.L_x_410:
        /* <DEDUP_REMOVED lines=11> */
[----:B------:R-:W-:Y:S05]  /*29f0*/  CALL.REL.NOINC `($__internal_8_$__cuda_sm20_div_s64) ;  /* 0x0000002000987944 */ /* 0x000fea0003c00000 */
[----:B------:R-:W-:-:S04]  /*2a00*/  IADD3 R19, P0, RZ, -R20, RZ ;  /* 0x80000014ff137210 */ /* 0x000fc80007f1e0ff */
[----:B------:R-:W-:Y:S01]  /*2a10*/  IADD3.X R18, RZ, ~R21, RZ, P0, !PT ;  /* 0x80000015ff127210 */ /* 0x000fe200007fe4ff */
[----:B------:R-:W-:-:S04]  /*2a20*/  IMAD.WIDE.U32 R42, R5, R19, R42 ;  /* 0x00000013052a7225 */ /* 0x000fc800078e002a */
[----:B------:R-:W-:-:S04]  /*2a30*/  IMAD R18, R18, R5, RZ ;  /* 0x0000000512127224 */ /* 0x000fc800078e02ff */
[----:B------:R-:W-:-:S05]  /*2a40*/  IMAD R4, R4, R19, R18 ;  /* 0x0000001304047224 */ /* 0x000fca00078e0212 */
[----:B------:R-:W-:Y:S01]  /*2a50*/  IADD3 R4, R43, R4, RZ ;  /* 0x000000042b047210 */ /* 0x000fe20007ffe0ff */
[----:B------:R-:W-:Y:S05]  /*2a60*/  BRA `(.L_x_415) ;  /* 0x0000000000587947 */ /* 0x000fea0003800000 */
.L_x_414:
        /* <DEDUP_REMOVED lines=22> */
.L_x_415:
[----:B------:R-:W-:Y:S05]  /*2bd0*/  BSYNC B0 ;  /* 0x0000000000007941 */ /* 0x000fea0003800000 */
.L_x_413:
        /* <DEDUP_REMOVED lines=38> */
[----:B------:R-:W-:Y:S05]  /*2e40*/  CALL.REL.NOINC `($__internal_8_$__cuda_sm20_div_s64) ;  /* 0x0000001c00847944 */ /* 0x000fea0003c00000 */
        /* <DEDUP_REMOVED lines=12> */
.L_x_417:
        /* <DEDUP_REMOVED lines=23> */
.L_x_418:
[----:B------:R-:W-:Y:S05]  /*3080*/  BSYNC B0 ;  /* 0x0000000000007941 */ /* 0x000fea0003800000 */
.L_x_416:
        /* <DEDUP_REMOVED lines=18> */
.L_x_420:
        /* <DEDUP_REMOVED lines=22> */
.L_x_421:
[----:B------:R-:W-:Y:S05]  /*3310*/  BSYNC B0 ;  /* 0x0000000000007941 */ /* 0x000fea0003800000 */
.L_x_419:
        /* <DEDUP_REMOVED lines=22> */
.L_x_423:
        /* <DEDUP_REMOVED lines=23> */
.L_x_424:
[----:B------:R-:W-:Y:S05]  /*35f0*/  BSYNC B0 ;  /* 0x0000000000007941 */ /* 0x000fea0003800000 */
.L_x_422:
        /* <DEDUP_REMOVED lines=39> */
.L_x_426:
        /* <DEDUP_REMOVED lines=23> */
.L_x_427:
[----:B------:R-:W-:Y:S05]  /*39e0*/  BSYNC B0 ;  /* 0x0000000000007941 */ /* 0x000fea0003800000 */
.L_x_425:
        /* <DEDUP_REMOVED lines=29> */
.L_x_429:
        /* <DEDUP_REMOVED lines=23> */
.L_x_430:
[----:B------:R-:W-:Y:S05]  /*3d30*/  BSYNC B0 ;  /* 0x0000000000007941 */ /* 0x000fea0003800000 */
.L_x_428:
        /* <DEDUP_REMOVED lines=21> */
.L_x_406:
[----:B------:R-:W-:Y:S02]  /*3e90*/  ULDC.64 UR4, c[0x0][0x2b0] ;  /* 0x0000ac0000047ab9 */ /* 0x000fe40000000a00 */
[----:B------:R-:W-:-:S04]  /*3ea0*/  LEA R2, P0, R38, UR4, 0x2 ;  /* 0x0000000426027c11 */ /* 0x000fc8000f8010ff */
[----:B------:R-:W-:-:S05]  /*3eb0*/  LEA.HI.X R3, R38, UR5, R39, 0x2, P0 ;  /* 0x0000000526037c11 */ /* 0x000fca00080f1427 */
[----:B------:R0:W-:Y:S04]  /*3ec0*/  STG.E desc[UR8][R2.64], R29 ;  /* 0x0000001d02007986 */ /* 0x0001e8000c101908 */
.L_x_405:
[----:B------:R-:W-:Y:S05]  /*3ed0*/  BSYNC B1 ;  /* 0x0000000000017941 */ /* 0x000fea0003800000 */
.L_x_404:
[----:B------:R-:W2:Y:S01]  /*3ee0*/  LDC R14, c[0x0][0x3c4] ;  /* 0x0000f100ff0e7b82 */ /* 0x000ea20000000800 */
[C---:B0-----:R-:W-:Y:S01]  /*3ef0*/  IADD3 R3, R35.reuse, 0x10, RZ ;  /* 0x0000001023037810 */ /* 0x041fe20007ffe0ff */
[----:B------:R-:W-:Y:S01]  /*3f00*/  HFMA2.MMA R0, -RZ, RZ, 0, 0 ;  /* 0x00000000ff007435 */ /* 0x000fe200000001ff */
[----:B------:R-:W-:Y:S02]  /*3f10*/  IMAD.SHL.U32 R18, R35, 0x4, RZ ;  /* 0x0000000423127824 */ /* 0x000fe400078e00ff */
[----:B-1----:R-:W-:Y:S01]  /*3f20*/  IMAD.MOV.U32 R5, RZ, RZ, RZ ;  /* 0x000000ffff057224 */ /* 0x002fe200078e00ff */
[-C--:B--2---:R-:W-:Y:S02]  /*3f30*/  ISETP.GE.OR P1, PT, R3, R14.reuse, P6 ;  /* 0x0000000e0300720c */ /* 0x084fe40003726670 */
[C---:B------:R-:W-:Y:S02]  /*3f40*/  IADD3 R3, R35.reuse, 0x20, RZ ;  /* 0x0000002023037810 */ /* 0x040fe40007ffe0ff */
[----:B------:R-:W-:-:S02]  /*3f50*/  ISETP.GE.OR P2, PT, R35, R14, P6 ;  /* 0x0000000e2300720c */ /* 0x000fc40003746670 */
[----:B------:R-:W-:Y:S02]  /*3f60*/  ISETP.GE.OR P0, PT, R3, R14, P6 ;  /* 0x0000000e0300720c */ /* 0x000fe40003706670 */
        /* <DEDUP_REMOVED lines=17> */
[----:B------:R-:W-:-:S03]  /*4080*/  ISETP.GE.AND P0, PT, R14, 0x1, PT ;  /* 0x000000010e00780c */ /* 0x000fc60003f06270 */
[----:B--2---:R0:W-:Y:S04]  /*4090*/  @!P2 STS [R33], R36 ;  /* 0x000000242100a388 */ /* 0x0041e80000000800 */
[----:B---3--:R0:W-:Y:S01]  /*40a0*/  @!P6 STS [R33+0x6c0], R6 ;  /* 0x0006c0062100e388 */ /* 0x0081e20000000800 */
[----:B------:R-:W-:Y:S06]  /*40b0*/  BAR.SYNC.DEFER_BLOCKING 0x0 ;  /* 0x0000000000007b1d */ /* 0x000fec0000010000 */
[----:B------:R-:W-:Y:S05]  /*40c0*/  @!P0 BRA `(.L_x_431) ;  /* 0x0000000400988947 */ /* 0x000fea0003800000 */
[----:B------:R-:W-:Y:S01]  /*40d0*/  ULDC UR10, c[0x0][0x2dc] ;  /* 0x0000b700000a7ab9 */ /* 0x000fe20000000800 */
[----:B------:R-:W1:Y:S01]  /*40e0*/  S2UR UR6, SR_CgaCtaId ;  /* 0x00000000000679c3 */ /* 0x000e620000008800 */
        /* <DEDUP_REMOVED lines=8> */
[----:B------:R-:W2:Y:S01]  /*4170*/  LDC R13, c[0x0][0x3c4] ;  /* 0x0000f100ff0d7b82 */ /* 0x000ea20000000800 */
        /* <DEDUP_REMOVED lines=10> */
[----:B-1----:R-:W-:-:S06]  /*4220*/  ULEA UR4, UR6, UR4, 0x18 ;  /* 0x0000000406047291 */ /* 0x002fcc000f8ec03f */
[----:B0-----:R-:W-:-:S05]  /*4230*/  LEA R6, R7, UR4, 0x2 ;  /* 0x0000000407067c11 */ /* 0x001fca000f8e10ff */
[----:B------:R-:W-:Y:S05]  /*4240*/  @!P0 BRA `(.L_x_432) ;  /* 0x0000000000a48947 */ /* 0x000fea0003800000 */
[----:B------:R-:W-:Y:S01]  /*4250*/  PLOP3.LUT P4, PT, PT, PT, PT, 0x8, 0x0 ;  /* 0x000000000000781c */ /* 0x000fe20003f8e170 */
[----:B------:R-:W-:Y:S01]  /*4260*/  VIADD R14, R14, 0xfffffffd ;  /* 0xfffffffd0e0e7836 */ /* 0x000fe20000000000 */
[CC--:B------:R-:W-:Y:S02]  /*4270*/  ISETP.GE.AND P3, PT, R7.reuse, R16.reuse, PT ;  /* 0x000000100700720c */ /* 0x0c0fe40003f66270 */
[----:B------:R-:W-:-:S13]  /*4280*/  ISETP.GE.AND P0, PT, R7, R16, PT ;  /* 0x000000100700720c */ /* 0x000fda0003f06270 */
.L_x_433:
[----:B------:R0:W3:Y:S01]  /*4290*/  @!P3 LDG.E.128 R8, desc[UR8][R24.64] ;  /* 0x000000081808b981 */ /* 0x0000e2000c1e1d00 */
[----:B------:R-:W-:Y:S01]  /*42a0*/  PLOP3.LUT P3, PT, P0, PT, PT, 0x80, 0x0 ;  /* 0x000000000000781c */ /* 0x000fe2000076f070 */
[----:B------:R-:W-:Y:S01]  /*42b0*/  UIADD3 UR5, UR5, 0x4, URZ ;  /* 0x0000000405057890 */ /* 0x000fe2000fffe03f */
[----:B------:R-:W-:Y:S01]  /*42c0*/  IADD3 R26, P1, R20, R24, RZ ;  /* 0x00000018141a7210 */ /* 0x000fe20007f3e0ff */
[----:B------:R-:W3:Y:S03]  /*42d0*/  LDS R4, [R6] ;  /* 0x0000000006047984 */ /* 0x000ee60000000800 */
[C---:B------:R-:W-:Y:S02]  /*42e0*/  IADD3.X R27, R21.reuse, R25, RZ, P1, !PT ;  /* 0x00000019151b7210 */ /* 0x040fe40000ffe4ff */
[----:B------:R-:W-:Y:S02]  /*42f0*/  ISETP.LE.AND P2, PT, R14, UR5, PT ;  /* 0x000000050e007c0c */ /* 0x000fe4000bf43270 */
[C---:B0-----:R-:W-:Y:S04]  /*4300*/  IADD3 R24, P1, R20.reuse, R26, RZ ;  /* 0x0000001a14187210 */ /* 0x041fe80007f3e0ff */
[C---:B------:R-:W-:Y:S02]  /*4310*/  IADD3.X R25, R21.reuse, R27, RZ, P1, !PT ;  /* 0x0000001b15197210 */ /* 0x040fe40000ffe4ff */
[----:B------:R-:W-:Y:S04]  /*4320*/  IADD3 R22, P1, R20, R24, RZ ;  /* 0x0000001814167210 */ /* 0x000fe80007f3e0ff */
[C---:B------:R-:W-:Y:S01]  /*4330*/  IADD3.X R23, R21.reuse, R25, RZ, P1, !PT ;  /* 0x0000001915177210 */ /* 0x040fe20000ffe4ff */
[C---:B---3--:R-:W-:Y:S01]  /*4340*/  FFMA.FTZ R5, R4.reuse, R8, R5 ;  /* 0x0000000804057223 */ /* 0x048fe20000010005 */
[C---:B------:R-:W-:Y:S01]  /*4350*/  FFMA.FTZ R2, R4.reuse, R9, R2 ;  /* 0x0000000904027223 */ /* 0x040fe20000010002 */
[C---:B------:R-:W-:Y:S01]  /*4360*/  FFMA.FTZ R3, R4.reuse, R10, R3 ;  /* 0x0000000a04037223 */ /* 0x040fe20000010003 */
[----:B------:R-:W-:Y:S02]  /*4370*/  FFMA.FTZ R0, R4, R11, R0 ;  /* 0x0000000b04007223 */ /* 0x000fe40000010000 */
[----:B------:R-:W3:Y:S04]  /*4380*/  @!P3 LDG.E.128 R8, desc[UR8][R26.64] ;  /* 0x000000081a08b981 */ /* 0x000ee8000c1e1d00 */
[----:B------:R-:W3:Y:S02]  /*4390*/  LDS R4, [R6+0x24] ;  /* 0x0000240006047984 */ /* 0x000ee40000000800 */
[C---:B---3--:R-:W-:Y:S01]  /*43a0*/  FFMA.FTZ R5, R4.reuse, R8, R5 ;  /* 0x0000000804057223 */ /* 0x048fe20000010005 */
[C---:B------:R-:W-:Y:S01]  /*43b0*/  FFMA.FTZ R2, R4.reuse, R9, R2 ;  /* 0x0000000904027223 */ /* 0x040fe20000010002 */
[C---:B------:R-:W-:Y:S01]  /*43c0*/  FFMA.FTZ R3, R4.reuse, R10, R3 ;  /* 0x0000000a04037223 */ /* 0x040fe20000010003 */
[----:B------:R-:W-:Y:S02]  /*43d0*/  FFMA.FTZ R0, R4, R11, R0 ;  /* 0x0000000b04007223 */ /* 0x000fe40000010000 */
[----:B------:R0:W3:Y:S04]  /*43e0*/  @!P3 LDG.E.128 R8, desc[UR8][R24.64] ;  /* 0x000000081808b981 */ /* 0x0000e8000c1e1d00 */
[----:B------:R-:W3:Y:S01]  /*43f0*/  LDS R4, [R6+0x48] ;  /* 0x0000480006047984 */ /* 0x000ee20000000800 */
[----:B0-----:R-:W-:Y:S04]  /*4400*/  IADD3 R24, P1, R20, R22, RZ ;  /* 0x0000001614187210 */ /* 0x001fe80007f3e0ff */
[----:B------:R-:W-:Y:S01]  /*4410*/  IADD3.X R25, R21, R23, RZ, P1, !PT ;  /* 0x0000001715197210 */ /* 0x000fe20000ffe4ff */
[C---:B---3--:R-:W-:Y:S01]  /*4420*/  FFMA.FTZ R5, R4.reuse, R8, R5 ;  /* 0x0000000804057223 */ /* 0x048fe20000010005 */
[C---:B------:R-:W-:Y:S01]  /*4430*/  FFMA.FTZ R2, R4.reuse, R9, R2 ;  /* 0x0000000904027223 */ /* 0x040fe20000010002 */
[C---:B------:R-:W-:Y:S01]  /*4440*/  FFMA.FTZ R3, R4.reuse, R10, R3 ;  /* 0x0000000a04037223 */ /* 0x040fe20000010003 */
[----:B------:R-:W-:Y:S02]  /*4450*/  FFMA.FTZ R0, R4, R11, R0 ;  /* 0x0000000b04007223 */ /* 0x000fe40000010000 */
[----:B------:R-:W3:Y:S04]  /*4460*/  @!P3 LDG.E.128 R8, desc[UR8][R22.64] ;  /* 0x000000081608b981 */ /* 0x000ee8000c1e1d00 */
[----:B------:R0:W3:Y:S02]  /*4470*/  LDS R4, [R6+0x6c] ;  /* 0x00006c0006047984 */ /* 0x0000e40000000800 */
[----:B0-----:R-:W-:Y:S01]  /*4480*/  IADD3 R6, R6, 0x90, RZ ;  /* 0x0000009006067810 */ /* 0x001fe20007ffe0ff */
[C---:B---3--:R-:W-:Y:S01]  /*4490*/  FFMA.FTZ R5, R4.reuse, R8, R5 ;  /* 0x0000000804057223 */ /* 0x048fe20000010005 */
[C---:B------:R-:W-:Y:S01]  /*44a0*/  FFMA.FTZ R2, R4.reuse, R9, R2 ;  /* 0x0000000904027223 */ /* 0x040fe20000010002 */
[C---:B------:R-:W-:Y:S01]  /*44b0*/  FFMA.FTZ R3, R4.reuse, R10, R3 ;  /* 0x0000000a04037223 */ /* 0x040fe20000010003 */
[----:B------:R-:W-:Y:S01]  /*44c0*/  FFMA.FTZ R0, R4, R11, R0 ;  /* 0x0000000b04007223 */ /* 0x000fe20000010000 */
[----:B------:R-:W-:Y:S09]  /*44d0*/  @!P2 BRA `(.L_x_433) ;  /* 0xfffffffc006ca947 */ /* 0x000ff2000383ffff */
.L_x_432:
[----:B--2---:R-:W-:-:S04]  /*44e0*/  IADD3 R4, R13, -UR5, RZ ;  /* 0x800000050d047c10 */ /* 0x004fc8000fffe0ff */
[----:B------:R-:W-:-:S13]  /*44f0*/  ISETP.GT.AND P0, PT, R4, 0x1, PT ;  /* 0x000000010400780c */ /* 0x000fda0003f04270 */
[----:B------:R-:W-:Y:S05]  /*4500*/  @!P0 BRA `(.L_x_434) ;  /* 0x0000000000588947 */ /* 0x000fea0003800000 */
[----:B------:R-:W-:Y:S01]  /*4510*/  ISETP.GE.AND P0, PT, R7, R16, PT ;  /* 0x000000100700720c */ /* 0x000fe20003f06270 */
[----:B------:R-:W0:-:S12]  /*4520*/  LDS R4, [R6] ;  /* 0x0000000006047984 */ /* 0x000e180000000800 */
[----:B------:R-:W0:Y:S01]  /*4530*/  @!P0 LDG.E.128 R8, desc[UR8][R24.64] ;  /* 0x0000000818088981 */ /* 0x000e22000c1e1d00 */
[----:B------:R-:W-:-:S04]  /*4540*/  IADD3 R14, P1, R20, R24, RZ ;  /* 0x00000018140e7210 */ /* 0x000fc80007f3e0ff */
[----:B------:R-:W-:Y:S01]  /*4550*/  IADD3.X R15, R21, R25, RZ, P1, !PT ;  /* 0x00000019150f7210 */ /* 0x000fe20000ffe4ff */
[-C--:B0-----:R-:W-:Y:S01]  /*4560*/  FFMA.FTZ R5, R8, R4.reuse, R5 ;  /* 0x0000000408057223 */ /* 0x081fe20000010005 */
[-C--:B------:R-:W-:Y:S01]  /*4570*/  FFMA.FTZ R2, R9, R4.reuse, R2 ;  /* 0x0000000409027223 */ /* 0x080fe20000010002 */
[-C--:B------:R-:W-:Y:S01]  /*4580*/  FFMA.FTZ R3, R10, R4.reuse, R3 ;  /* 0x000000040a037223 */ /* 0x080fe20000010003 */
[----:B------:R-:W-:Y:S02]  /*4590*/  FFMA.FTZ R0, R11, R4, R0 ;  /* 0x000000040b007223 */ /* 0x000fe40000010000 */
[----:B------:R-:W2:Y:S01]  /*45a0*/  @!P0 LDG.E.128 R8, desc[UR8][R14.64] ;  /* 0x000000080e088981 */ /* 0x000ea2000c1e1d00 */
[----:B------:R-:W-:Y:S01]  /*45b0*/  IADD3 R24, P0, R20, R14, RZ ;  /* 0x0000000e14187210 */ /* 0x000fe20007f1e0ff */
[----:B------:R-:W-:Y:S01]  /*45c0*/  UIADD3 UR5, UR5, 0x1, URZ ;  /* 0x0000000105057890 */ /* 0x000fe2000fffe03f */
[----:B------:R-:W-:Y:S01]  /*45d0*/  IADD3 R17, R6, 0x24, RZ ;  /* 0x0000002406117810 */ /* 0x000fe20007ffe0ff */
[----:B------:R0:W2:Y:S01]  /*45e0*/  LDS R4, [R6+0x24] ;  /* 0x0000240006047984 */ /* 0x0000a20000000800 */
[----:B------:R-:W-:Y:S01]  /*45f0*/  IADD3.X R25, R21, R15, RZ, P0, !PT ;  /* 0x0000000f15197210 */ /* 0x000fe200007fe4ff */
[----:B------:R-:W-:Y:S01]  /*4600*/  UIADD3 UR5, UR5, 0x1, URZ ;  /* 0x0000000105057890 */ /* 0x000fe2000fffe03f */
[----:B------:R-:W-:-:S02]  /*4610*/  PLOP3.LUT P4, PT, PT, PT, PT, 0x8, 0x0 ;  /* 0x000000000000781c */ /* 0x000fc40003f8e170 */
[----:B0-----:R-:W-:Y:S01]  /*4620*/  IADD3 R6, R17, 0x24, RZ ;  /* 0x0000002411067810 */ /* 0x001fe20007ffe0ff */
[-C--:B--2---:R-:W-:Y:S01]  /*4630*/  FFMA.FTZ R5, R8, R4.reuse, R5 ;  /* 0x0000000408057223 */ /* 0x084fe20000010005 */
[-C--:B------:R-:W-:Y:S01]  /*4640*/  FFMA.FTZ R2, R9, R4.reuse, R2 ;  /* 0x0000000409027223 */ /* 0x080fe20000010002 */
[-C--:B------:R-:W-:Y:S01]  /*4650*/  FFMA.FTZ R3, R10, R4.reuse, R3 ;  /* 0x000000040a037223 */ /* 0x080fe20000010003 */
[----:B------:R-:W-:-:S07]  /*4660*/  FFMA.FTZ R0, R11, R4, R0 ;  /* 0x000000040b007223 */ /* 0x000fce0000010000 */
.L_x_434:
[----:B------:R-:W-:-:S13]  /*4670*/  ISETP.GT.OR P4, PT, R13, UR5, P4 ;  /* 0x000000050d007c0c */ /* 0x000fda000a784670 */
[----:B------:R-:W-:Y:S05]  /*4680*/  @!P4 BRA `(.L_x_431) ;  /* 0x000000000028c947 */ /* 0x000fea0003800000 */
[----:B------:R-:W0:Y:S01]  /*4690*/  LDS R6, [R6] ;  /* 0x0000000006067984 */ /* 0x000e220000000800 */
[----:B------:R-:W-:Y:S01]  /*46a0*/  ISETP.GE.AND P0, PT, R7, R16, PT ;  /* 0x000000100700720c */ /* 0x000fe20003f06270 */
[----:B------:R-:W-:-:S12]  /*46b0*/  BSSY B0, `(.L_x_435) ;  /* 0x0000003000007945 */ /* 0x000fd80003800000 */
[----:B------:R-:W-:Y:S05]  /*46c0*/  @P0 BRA `(.L_x_436) ;  /* 0x0000000000040947 */ /* 0x000fea0003800000 */
[----:B------:R1:W5:Y:S02]  /*46d0*/  LDG.E.128 R8, desc[UR8][R24.64] ;  /* 0x0000000818087981 */ /* 0x000364000c1e1d00 */
.L_x_436:
[----:B------:R-:W-:Y:S05]  /*46e0*/  BSYNC B0 ;  /* 0x0000000000007941 */ /* 0x000fea0003800000 */
.L_x_435:
[C---:B0----5:R-:W-:Y:S01]  /*46f0*/  FFMA.FTZ R5, R6.reuse, R8, R5 ;  /* 0x0000000806057223 */ /* 0x061fe20000010005 */
[C---:B------:R-:W-:Y:S01]  /*4700*/  FFMA.FTZ R2, R6.reuse, R9, R2 ;  /* 0x0000000906027223 */ /* 0x040fe20000010002 */
[C---:B------:R-:W-:Y:S01]  /*4710*/  FFMA.FTZ R3, R6.reuse, R10, R3 ;  /* 0x0000000a06037223 */ /* 0x040fe20000010003 */
[----:B------:R-:W-:Y:S01]  /*4720*/  FFMA.FTZ R0, R6, R11, R0 ;  /* 0x0000000b06007223 */ /* 0x000fe20000010000 */
.L_x_431:
[----:B------:R-:W-:-:S04]  /*4730*/  IADD3 R7, R7, UR7, RZ ;  /* 0x0000000707077c10 */ /* 0x000fc8000fffe0ff */
[----:B------:R-:W-:-:S13]  /*4740*/  ISETP.GE.AND P0, PT, R7, R12, PT ;  /* 0x0000000c0700720c */ /* 0x000fda0003f06270 */
[----:B------:R-:W-:Y:S05]  /*4750*/  @P0 EXIT ;  /* 0x000000000000094d */ /* 0x000fea0003800000 */
[----:B------:R-:W2:Y:S01]  /*4760*/  LDC R9, c[0x0][0x2c4] ;  /* 0x0000b100ff097b82 */ /* 0x000ea20000000800 */
[----:B------:R-:W-:Y:S01]  /*4770*/  ULDC UR4, c[0x0][0x270] ;  /* 0x00009c0000047ab9 */ /* 0x000fe20000000800 */
[----:B------:R-:W-:Y:S02]  /*4780*/  IABS R13, R7 ;  /* 0x00000007000d7213 */ /* 0x000fe40000000000 */
[----:B------:R-:W-:Y:S02]  /*4790*/  SHF.R.S32.HI R19, RZ, 0x1f, R18 ;  /* 0x0000001fff137819 */ /* 0x000fe40000011412 */
[----:B------:R-:W-:Y:S02]  /*47a0*/  F2FP.BF16.F32.PACK_AB R2, R2, R5 ;  /* 0x000000050202723e */ /* 0x000fe400000010ff */
[----:B------:R-:W-:Y:S01]  /*47b0*/  F2FP.BF16.F32.PACK_AB R3, R0, R3 ;  /* 0x000000030003723e */ /* 0x000fe200000010ff */
[----:B--2---:R-:W-:Y:S01]  /*47c0*/  IMAD R10, R9, UR4, RZ ;  /* 0x00000004090a7c24 */ /* 0x004fe2000f8e02ff */
        /* <DEDUP_REMOVED lines=8> */
[----:B------:R0:W2:Y:S02]  /*4850*/  F2I.FTZ.U32.TRUNC.NTZ R15, R14 ;  /* 0x0000000e000f7305 */ /* 0x0000a4000021f000 */
[----:B0-----:R-:W-:Y:S01]  /*4860*/  HFMA2.MMA R14, -RZ, RZ, 0, 0 ;  /* 0x00000000ff0e7435 */ /* 0x001fe200000001ff */
[----:B--2---:R-:W-:-:S04]  /*4870*/  IMAD.MOV R11, RZ, RZ, -R15 ;  /* 0x000000ffff0b7224 */ /* 0x004fc800078e0a0f */
        /* <DEDUP_REMOVED lines=62> */
        .weak           $__internal_8_$__cuda_sm20_div_s64
        .type           $__internal_8_$__cuda_sm20_div_s64,@function
        .size           $__internal_8_$__cuda_sm20_div_s64,(.L_x_7946 - $__internal_8_$__cuda_sm20_div_s64)
$__internal_8_$__cuda_sm20_div_s64:
        /* <DEDUP_REMOVED lines=83> */
[----:B------:R-:W-:Y:S05]  /*5190*/  RET.REL.NODEC R22 `(_ZN5flash32flash_fwd_splitkv_combine_kernelI23Flash_fwd_kernel_traitsILi64ELi64ELi256ELi4ELb0ELb0EN7cutlass10bfloat16_tE19Flash_kernel_traitsILi64ELi64ELi256ELi4ES3_EELi8ELi6ELb1EEEvNS_16Flash_fwd_paramsE) ;  /* 0xffffffac16987950 */ /* 0x000fea0003c3ffff */
.L_x_437:
        /* <DEDUP_REMOVED lines=14> */
.L_x_7946:


//--------------------- .text._ZN5flash32flash_fwd_splitkv_combine_kernelI23Flash_fwd_kernel_traitsILi64ELi64ELi256ELi4ELb0ELb0EN7cutlass10bfloat16_tE19Flash_kernel_traitsILi64ELi64ELi256ELi4ES3_EELi8ELi5ELb1EEEvNS_16Flash_fwd_paramsE --------------------------
	.section	.text._ZN5flash32flash_fwd_splitkv_combine_kernelI23Flash_fwd_kernel_traitsILi64ELi64ELi256ELi4ELb0ELb0EN7cutlass10bfloat16_tE19Flash_kernel_traitsILi64ELi64ELi256ELi4ES3_EELi8ELi5ELb1EEEvNS_16Flash_fwd_paramsE,"ax",@progbits
	.align	128
        .global         _ZN5flash32flash_fwd_splitkv_combine_kernelI23Flash_fwd_kernel_traitsILi64ELi64ELi256ELi4ELb0ELb0EN7cutlass10bfloat16_tE19Flash_kernel_traitsILi64ELi64ELi256ELi4ES3_EELi8ELi5ELb1EEEvNS_16Flash_fwd_paramsE
        .type           _ZN5flash32flash_fwd_splitkv_combine_kernelI23Flash_fwd_kernel_traitsILi64ELi64ELi256ELi4ELb0ELb0EN7cutlass10bfloat16_tE19Flash_kernel_traitsILi64ELi64ELi256ELi4ES3_EELi8ELi5ELb1EEEvNS_16Flash_fwd_paramsE,@function
        .size           _ZN5flash32flash_fwd_splitkv_combine_kernelI23Flash_fwd_kernel_traitsILi64ELi64ELi256ELi4ELb0ELb0EN7cutlass10bfloat16_tE19Flash_kernel_traitsILi64ELi64ELi256ELi4ES3_EELi8ELi5ELb1EEEvNS_16Flash_fwd_paramsE,(.L_x_7947 - _ZN5flash32flash_fwd_splitkv_combine_kernelI23Flash_fwd_kernel_traitsILi64ELi64ELi256ELi4ELb0ELb0EN7cutlass10bfloat16_tE19Flash_kernel_traitsILi64ELi64ELi256ELi4ES3_EELi8ELi5ELb1EEEvNS_16Flash_fwd_paramsE)
        .other          _ZN5flash32flash_fwd_splitkv_combine_kernelI23Flash_fwd_kernel_traitsILi64ELi64ELi256ELi4ELb0ELb0EN7cutlass10bfloat16_tE19Flash_kernel_traitsILi64ELi64ELi256ELi4ES3_EELi8ELi5ELb1EEEvNS_16Flash_fwd_paramsE,@"STO_CUDA_ENTRY STV_DEFAULT"
_ZN5flash32flash_fwd_splitkv_combine_kernelI23Flash_fwd_kernel_traitsILi64ELi64ELi256ELi4ELb0ELb0EN7cutlass10bfloat16_tE19Flash_kernel_traitsILi64ELi64ELi256ELi4ES3_EELi8ELi5ELb1EEEvNS_16Flash_fwd_paramsE:
.text._ZN5flash32flash_fwd_splitkv_combine_kernelI23Flash_fwd_kernel_traitsILi64ELi64ELi256ELi4ELb0ELb0EN7cutlass10bfloat16_tE19Flash_kernel_traitsILi64ELi64ELi256ELi4ES3_EELi8ELi5ELb1EEEvNS_16Flash_fwd_paramsE:
        /* <DEDUP_REMOVED lines=23> */
[----:B------:R-:W-:Y:S05]  /*0170*/  CALL.REL.NOINC `($__internal_9_$__cuda_sm20_div_s64) ;  /* 0x0000004400cc7944 */ /* 0x000fea0003c00000 */
[----:B------:R-:W-:Y:S05]  /*0180*/  BRA `(.L_x_439) ;  /* 0x00000000004c7947 */ /* 0x000fea0003800000 */
.L_x_438:
        /* <DEDUP_REMOVED lines=19> */
.L_x_439:
        /* <DEDUP_REMOVED lines=12> */
[----:B------:R-:W-:Y:S05]  /*0380*/  CALL.REL.NOINC `($__internal_9_$__cuda_sm20_div_s64) ;  /* 0x0000004400487944 */ /* 0x000fea0003c00000 */
[----:B------:R-:W-:Y:S02]  /*0390*/  MOV R8, R22 ;  /* 0x0000001600087202 */ /* 0x000fe40000000f00 */
[----:B------:R-:W-:Y:S01]  /*03a0*/  MOV R9, R23 ;  /* 0x0000001700097202 */ /* 0x000fe20000000f00 */
[----:B------:R-:W-:Y:S05]  /*03b0*/  BRA `(.L_x_442) ;  /* 0x00000000004c7947 */ /* 0x000fea0003800000 */
.L_x_441:
        /* <DEDUP_REMOVED lines=19> */
.L_x_442:
[----:B------:R-:W-:Y:S05]  /*04f0*/  BSYNC B0 ;  /* 0x0000000000007941 */ /* 0x000fea0003800000 */
.L_x_440:
        /* <DEDUP_REMOVED lines=42> */
.L_x_444:
        /* <DEDUP_REMOVED lines=19> */
.L_x_445:
[----:B------:R-:W-:Y:S05]  /*08d0*/  BSYNC B0 ;  /* 0x0000000000007941 */ /* 0x000fea0003800000 */
.L_x_443:
        /* <DEDUP_REMOVED lines=72> */
[----:B------:R-:W-:Y:S05]  /*0d60*/  CALL.REL.NOINC `($__internal_9_$__cuda_sm20_div_s64) ;  /* 0x0000003800d07944 */ /* 0x000fea0003c00000 */
[----:B------:R-:W-:Y:S02]  /*0d70*/  MOV R38, R22 ;  /* 0x0000001600267202 */ /* 0x000fe40000000f00 */
[----:B------:R-:W-:Y:S01]  /*0d80*/  MOV R39, R23 ;  /* 0x0000001700277202 */ /* 0x000fe20000000f00 */
[----:B------:R-:W-:Y:S05]  /*0d90*/  BRA `(.L_x_448) ;  /* 0x00000000004c7947 */ /* 0x000fea0003800000 */
.L_x_447:
        /* <DEDUP_REMOVED lines=19> */
.L_x_448:
[----:B------:R-:W-:Y:S05]  /*0ed0*/  BSYNC B0 ;  /* 0x0000000000007941 */ /* 0x000fea0003800000 */
.L_x_446:
        /* <DEDUP_REMOVED lines=41> */
.L_x_450:
        /* <DEDUP_REMOVED lines=19> */
.L_x_451:
[----:B------:R-:W-:Y:S05]  /*12a0*/  BSYNC B0 ;  /* 0x0000000000007941 */ /* 0x000fea0003800000 */
.L_x_449:
        /* <DEDUP_REMOVED lines=239> */
[----:B------:R-:W-:Y:S05]  /*21a0*/  CALL.REL.NOINC `($__internal_9_$__cuda_sm20_div_s64) ;  /* 0x0000002400c07944 */ /* 0x000fea0003c00000 */
        /* <DEDUP_REMOVED lines=9> */
.L_x_456:
        /* <DEDUP_REMOVED lines=22> */
.L_x_457:
[----:B------:R-:W-:Y:S05]  /*23a0*/  BSYNC B0 ;  /* 0x0000000000007941 */ /* 0x000fea0003800000 */
.L_x_455:
        /* <DEDUP_REMOVED lines=19> */
.L_x_459:
        /* <DEDUP_REMOVED lines=22> */
.L_x_460:
[----:B------:R-:W-:Y:S05]  /*2640*/  BSYNC B0 ;  /* 0x0000000000007941 */ /* 0x000fea0003800000 */
.L_x_458:
        /* <DEDUP_REMOVED lines=11> */
[----:B------:R-:W-:Y:S05]  /*2700*/  CALL.REL.NOINC `($__internal_9_$__cuda_sm20_div_s64) ;  /* 0x0000002000687944 */ /* 0x000fea0003c00000 */
[----:B------:R-:W-:-:S04]  /*2710*/  IADD3 R19, P0, RZ, -R22, RZ ;  /* 0x80000016ff137210 */ /* 0x000fc80007f1e0ff */
[----:B------:R-:W-:Y:S01]  /*2720*/  IADD3.X R18, RZ, ~R23, RZ, P0, !PT ;  /* 0x80000017ff127210 */ /* 0x000fe200007fe4ff */
[----:B------:R-:W-:-:S04]  /*2730*/  IMAD.WIDE.U32 R42, R5, R19, R42 ;  /* 0x00000013052a7225 */ /* 0x000fc800078e002a */
[----:B------:R-:W-:-:S04]  /*2740*/  IMAD R18, R18, R5, RZ ;  /* 0x0000000512127224 */ /* 0x000fc800078e02ff */
[----:B------:R-:W-:-:S05]  /*2750*/  IMAD R4, R4, R19, R18 ;  /* 0x0000001304047224 */ /* 0x000fca00078e0212 */
[----:B------:R-:W-:Y:S01]  /*2760*/  IADD3 R4, R43, R4, RZ ;  /* 0x000000042b047210 */ /* 0x000fe20007ffe0ff */
[----:B------:R-:W-:Y:S05]  /*2770*/  BRA `(.L_x_463) ;  /* 0x0000000000587947 */ /* 0x000fea0003800000 */
.L_x_462:
        /* <DEDUP_REMOVED lines=22> */
.L_x_463:
[----:B------:R-:W-:Y:S05]  /*28e0*/  BSYNC B0 ;  /* 0x0000000000007941 */ /* 0x000fea0003800000 */
.L_x_461:
        /* <DEDUP_REMOVED lines=38> */
[----:B------:R-:W-:Y:S05]  /*2b50*/  CALL.REL.NOINC `($__internal_9_$__cuda_sm20_div_s64) ;  /* 0x0000001c00547944 */ /* 0x000fea0003c00000 */
        /* <DEDUP_REMOVED lines=12> */
.L_x_465:
        /* <DEDUP_REMOVED lines=23> */
.L_x_466:
[----:B------:R-:W-:Y:S05]  /*2d90*/  BSYNC B0 ;  /* 0x0000000000007941 */ /* 0x000fea0003800000 */
.L_x_464:
        /* <DEDUP_REMOVED lines=18> */
.L_x_468:
        /* <DEDUP_REMOVED lines=22> */
.L_x_469:
[----:B------:R-:W-:Y:S05]  /*3020*/  BSYNC B0 ;  /* 0x0000000000007941 */ /* 0x000fea0003800000 */
.L_x_467:
        /* <DEDUP_REMOVED lines=22> */
.L_x_471:
        /* <DEDUP_REMOVED lines=23> */
.L_x_472:
[----:B------:R-:W-:Y:S05]  /*3300*/  BSYNC B0 ;  /* 0x0000000000007941 */ /* 0x000fea0003800000 */
.L_x_470:
        /* <DEDUP_REMOVED lines=39> */
.L_x_474:
        /* <DEDUP_REMOVED lines=23> */
.L_x_475:
[----:B------:R-:W-:Y:S05]  /*36f0*/  BSYNC B0 ;  /* 0x0000000000007941 */ /* 0x000fea0003800000 */
.L_x_473:
        /* <DEDUP_REMOVED lines=29> */
.L_x_477:
        /* <DEDUP_REMOVED lines=23> */
.L_x_478:
[----:B------:R-:W-:Y:S05]  /*3a40*/  BSYNC B0 ;  /* 0x0000000000007941 */ /* 0x000fea0003800000 */
.L_x_476:
        /* <DEDUP_REMOVED lines=21> */
.L_x_454:
[----:B------:R-:W-:Y:S02]  /*3ba0*/  ULDC.64 UR4, c[0x0][0x2b0] ;  /* 0x0000ac0000047ab9 */ /* 0x000fe40000000a00 */
[----:B------:R-:W-:-:S04]  /*3bb0*/  LEA R2, P0, R36, UR4, 0x2 ;  /* 0x0000000424027c11 */ /* 0x000fc8000f8010ff */
[----:B------:R-:W-:-:S05]  /*3bc0*/  LEA.HI.X R3, R36, UR5, R37, 0x2, P0 ;  /* 0x0000000524037c11 */ /* 0x000fca00080f1425 */
[----:B------:R0:W-:Y:S04]  /*3bd0*/  STG.E desc[UR8][R2.64], R30 ;  /* 0x0000001e02007986 */ /* 0x0001e8000c101908 */
.L_x_453:
[----:B------:R-:W-:Y:S05]  /*3be0*/  BSYNC B1 ;  /* 0x0000000000017941 */ /* 0x000fea0003800000 */
.L_x_452:
[----:B------:R-:W2:Y:S01]  /*3bf0*/  LDC R14, c[0x0][0x3c4] ;  /* 0x0000f100ff0e7b82 */ /* 0x000ea20000000800 */
[C---:B0-----:R-:W-:Y:S01]  /*3c00*/  VIADD R3, R35.reuse, 0x10 ;  /* 0x0000001023037836 */ /* 0x041fe20000000000 */
[----:B------:R-:W-:Y:S01]  /*3c10*/  HFMA2.MMA R0, -RZ, RZ, 0, 0 ;  /* 0x00000000ff007435 */ /* 0x000fe200000001ff */
[C---:B------:R-:W-:Y:S01]  /*3c20*/  IMAD.SHL.U32 R18, R35.reuse, 0x4, RZ ;  /* 0x0000000423127824 */ /* 0x040fe200078e00ff */
[----:B-1----:R-:W-:Y:S02]  /*3c30*/  MOV R5, RZ ;  /* 0x000000ff00057202 */ /* 0x002fe40000000f00 */
[-C--:B--2---:R-:W-:Y:S02]  /*3c40*/  ISETP.GE.OR P0, PT, R35, R14.reuse, P3 ;  /* 0x0000000e2300720c */ /* 0x084fe40001f06670 */
[----:B------:R-:W-:Y:S02]  /*3c50*/  ISETP.GE.OR P3, PT, R3, R14, P3 ;  /* 0x0000000e0300720c */ /* 0x000fe40001f66670 */
[----:B------:R-:W-:-:S09]  /*3c60*/  CS2R R2, SRZ ;  /* 0x0000000000027805 */ /* 0x000fd2000001ff00 */
[C---:B------:R-:W-:Y:S02]  /*3c70*/  @!P0 FADD.FTZ R4, -R30.reuse, R33 ;  /* 0x000000211e048221 */ /* 0x040fe40000010100 */
[----:B------:R-:W-:Y:S02]  /*3c80*/  @!P3 FADD.FTZ R30, -R30, R32 ;  /* 0x000000201e1eb221 */ /* 0x000fe40000010100 */
[----:B------:R-:W-:Y:S02]  /*3c90*/  @!P0 FMUL.FTZ R4, R4, 1.4426950216293334961 ;  /* 0x3fb8aa3b04048820 */ /* 0x000fe40000410000 */
[----:B------:R-:W-:Y:S02]  /*3ca0*/  @!P3 FMUL.FTZ R11, R30, 1.4426950216293334961 ;  /* 0x3fb8aa3b1e0bb820 */ /* 0x000fe40000410000 */
[----:B------:R-:W0:Y:S08]  /*3cb0*/  @!P0 MUFU.EX2 R9, R4 ;  /* 0x0000000400098308 */ /* 0x000e300000000800 */
[----:B------:R-:W1:Y:S01]  /*3cc0*/  @!P3 MUFU.EX2 R11, R11 ;  /* 0x0000000b000bb308 */ /* 0x000e620000000800 */
[----:B0-----:R0:W-:Y:S01]  /*3cd0*/  @!P0 STS [R34], R9 ;  /* 0x0000000922008388 */ /* 0x0011e20000000800 */
[----:B------:R-:W-:-:S03]  /*3ce0*/  ISETP.GE.AND P0, PT, R14, 0x1, PT ;  /* 0x000000010e00780c */ /* 0x000fc60003f06270 */
[----:B-1----:R0:W-:Y:S01]  /*3cf0*/  @!P3 STS [R34+0x240], R11 ;  /* 0x0002400b2200b388 */ /* 0x0021e20000000800 */
[----:B------:R-:W-:Y:S09]  /*3d00*/  BAR.SYNC.DEFER_BLOCKING 0x0 ;  /* 0x0000000000007b1d */ /* 0x000ff20000010000 */
        /* <DEDUP_REMOVED lines=12> */
[----:B0-----:R-:W-:-:S02]  /*3dd0*/  CS2R R8, SRZ ;  /* 0x0000000000087805 */ /* 0x001fc4000001ff00 */
        /* <DEDUP_REMOVED lines=10> */
[----:B------:R-:W-:-:S05]  /*3e80*/  LEA R6, R7, UR4, 0x2 ;  /* 0x0000000407067c11 */ /* 0x000fca000f8e10ff */
[----:B------:R-:W-:Y:S05]  /*3e90*/  @!P0 BRA `(.L_x_480) ;  /* 0x0000000000a48947 */ /* 0x000fea0003800000 */
[----:B------:R-:W-:Y:S01]  /*3ea0*/  PLOP3.LUT P4, PT, PT, PT, PT, 0x8, 0x0 ;  /* 0x000000000000781c */ /* 0x000fe20003f8e170 */
[----:B------:R-:W-:Y:S01]  /*3eb0*/  VIADD R14, R14, 0xfffffffd ;  /* 0xfffffffd0e0e7836 */ /* 0x000fe20000000000 */
[CC--:B------:R-:W-:Y:S02]  /*3ec0*/  ISETP.GE.AND P3, PT, R7.reuse, R16.reuse, PT ;  /* 0x000000100700720c */ /* 0x0c0fe40003f66270 */
[----:B------:R-:W-:-:S13]  /*3ed0*/  ISETP.GE.AND P0, PT, R7, R16, PT ;  /* 0x000000100700720c */ /* 0x000fda0003f06270 */
.L_x_481:
        /* <DEDUP_REMOVED lines=37> */
.L_x_480:
        /* <DEDUP_REMOVED lines=25> */
.L_x_482:
[----:B------:R-:W-:-:S13]  /*42c0*/  ISETP.GT.OR P4, PT, R13, UR5, P4 ;  /* 0x000000050d007c0c */ /* 0x000fda000a784670 */
[----:B------:R-:W-:Y:S05]  /*42d0*/  @!P4 BRA `(.L_x_479) ;  /* 0x000000000028c947 */ /* 0x000fea0003800000 */
[----:B------:R-:W0:Y:S01]  /*42e0*/  LDS R6, [R6] ;  /* 0x0000000006067984 */ /* 0x000e220000000800 */
[----:B------:R-:W-:Y:S01]  /*42f0*/  ISETP.GE.AND P0, PT, R7, R16, PT ;  /* 0x000000100700720c */ /* 0x000fe20003f06270 */
[----:B------:R-:W-:-:S12]  /*4300*/  BSSY B0, `(.L_x_483) ;  /* 0x0000003000007945 */ /* 0x000fd80003800000 */
[----:B------:R-:W-:Y:S05]  /*4310*/  @P0 BRA `(.L_x_484) ;  /* 0x0000000000040947 */ /* 0x000fea0003800000 */
[----:B------:R1:W5:Y:S02]  /*4320*/  LDG.E.128 R8, desc[UR8][R24.64] ;  /* 0x0000000818087981 */ /* 0x000364000c1e1d00 */
.L_x_484:
[----:B------:R-:W-:Y:S05]  /*4330*/  BSYNC B0 ;  /* 0x0000000000007941 */ /* 0x000fea0003800000 */
.L_x_483:
[C---:B0----5:R-:W-:Y:S01]  /*4340*/  FFMA.FTZ R5, R6.reuse, R8, R5 ;  /* 0x0000000806057223 */ /* 0x061fe20000010005 */
[C---:B------:R-:W-:Y:S01]  /*4350*/  FFMA.FTZ R2, R6.reuse, R9, R2 ;  /* 0x0000000906027223 */ /* 0x040fe20000010002 */
[C---:B------:R-:W-:Y:S01]  /*4360*/  FFMA.FTZ R3, R6.reuse, R10, R3 ;  /* 0x0000000a06037223 */ /* 0x040fe20000010003 */
[----:B------:R-:W-:Y:S01]  /*4370*/  FFMA.FTZ R0, R6, R11, R0 ;  /* 0x0000000b06007223 */ /* 0x000fe20000010000 */
.L_x_479:
[----:B------:R-:W-:-:S04]  /*4380*/  IADD3 R7, R7, UR7, RZ ;  /* 0x0000000707077c10 */ /* 0x000fc8000fffe0ff */
[----:B------:R-:W-:-:S13]  /*4390*/  ISETP.GE.AND P0, PT, R7, R12, PT ;  /* 0x0000000c0700720c */ /* 0x000fda0003f06270 */
[----:B------:R-:W-:Y:S05]  /*43a0*/  @P0 EXIT ;  /* 0x000000000000094d */ /* 0x000fea0003800000 */
[----:B0-----:R-:W0:Y:S01]  /*43b0*/  LDC R9, c[0x0][0x2c4] ;  /* 0x0000b100ff097b82 */ /* 0x001e220000000800 */
[----:B------:R-:W-:Y:S01]  /*43c0*/  ULDC UR4, c[0x0][0x270] ;  /* 0x00009c0000047ab9 */ /* 0x000fe20000000800 */
[----:B------:R-:W-:Y:S02]  /*43d0*/  IABS R13, R7 ;  /* 0x00000007000d7213 */ /* 0x000fe40000000000 */
[----:B------:R-:W-:Y:S02]  /*43e0*/  SHF.R.S32.HI R19, RZ, 0x1f, R18 ;  /* 0x0000001fff137819 */ /* 0x000fe40000011412 */
[----:B------:R-:W-:Y:S02]  /*43f0*/  F2FP.BF16.F32.PACK_AB R2, R2, R5 ;  /* 0x000000050202723e */ /* 0x000fe400000010ff */
        /* <DEDUP_REMOVED lines=75> */
        .weak           $__internal_9_$__cuda_sm20_div_s64
        .type           $__internal_9_$__cuda_sm20_div_s64,@function
        .size           $__internal_9_$__cuda_sm20_div_s64,(.L_x_7947 - $__internal_9_$__cuda_sm20_div_s64)
$__internal_9_$__cuda_sm20_div_s64:
        /* <DEDUP_REMOVED lines=83> */
[----:B------:R-:W-:Y:S05]  /*4de0*/  RET.REL.NODEC R20 `(_ZN5flash32flash_fwd_splitkv_combine_kernelI23Flash_fwd_kernel_traitsILi64ELi64ELi256ELi4ELb0ELb0EN7cutlass10bfloat16_tE19Flash_kernel_traitsILi64ELi64ELi256ELi4ES3_EELi8ELi5ELb1EEEvNS_16Flash_fwd_paramsE) ;  /* 0xffffffb014847950 */ /* 0x000fea0003c3ffff */
.L_x_485:
        /* <DEDUP_REMOVED lines=9> */
.L_x_7947:


//--------------------- .text._ZN5flash32flash_fwd_splitkv_combine_kernelI23Flash_fwd_kernel_traitsILi64ELi64ELi256ELi4ELb0ELb0EN7cutlass10bfloat16_tE19Flash_kernel_traitsILi64ELi64ELi256ELi4ES3_EELi8ELi4ELb1EEEvNS_16Flash_fwd_paramsE --------------------------
	.section	.text._ZN5flash32flash_fwd_splitkv_combine_kernelI23Flash_fwd_kernel_traitsILi64ELi64ELi256ELi4ELb0ELb0EN7cutlass10bfloat16_tE19Flash_kernel_traitsILi64ELi64ELi256ELi4ES3_EELi8ELi4ELb1EEEvNS_16Flash_fwd_paramsE,"ax",@progbits
	.align	128
        .global         _ZN5flash32flash_fwd_splitkv_combine_kernelI23Flash_fwd_kernel_traitsILi64ELi64ELi256ELi4ELb0ELb0EN7cutlass10bfloat16_tE19Flash_kernel_traitsILi64ELi64ELi256ELi4ES3_EELi8ELi4ELb1EEEvNS_16Flash_fwd_paramsE
        .type           _ZN5flash32flash_fwd_splitkv_combine_kernelI23Flash_fwd_kernel_traitsILi64ELi64ELi256ELi4ELb0ELb0EN7cutlass10bfloat16_tE19Flash_kernel_traitsILi64ELi64ELi256ELi4ES3_EELi8ELi4ELb1EEEvNS_16Flash_fwd_paramsE,@function
        .size           _ZN5flash32flash_fwd_splitkv_combine_kernelI23Flash_fwd_kernel_traitsILi64ELi64ELi256ELi4ELb0ELb0EN7cutlass10bfloat16_tE19Flash_kernel_traitsILi64ELi64ELi256ELi4ES3_EELi8ELi4ELb1EEEvNS_16Flash_fwd_paramsE,(.L_x_7948 - _ZN5flash32flash_fwd_splitkv_combine_kernelI23Flash_fwd_kernel_traitsILi64ELi64ELi256ELi4ELb0ELb0EN7cutlass10bfloat16_tE19Flash_kernel_traitsILi64ELi64ELi256ELi4ES3_EELi8ELi4ELb1EEEvNS_16Flash_fwd_paramsE)
        .other          _ZN5flash32flash_fwd_splitkv_combine_kernelI23Flash_fwd_kernel_traitsILi64ELi64ELi256ELi4ELb0ELb0EN7cutlass10bfloat16_tE19Flash_kernel_traitsILi64ELi64ELi256ELi4ES3_EELi8ELi4ELb1EEEvNS_16Flash_fwd_paramsE,@"STO_CUDA_ENTRY STV_DEFAULT"
_ZN5flash32flash_fwd_splitkv_combine_kernelI23Flash_fwd_kernel_traitsILi64ELi64ELi256ELi4ELb0ELb0EN7cutlass10bfloat16_tE19Flash_kernel_traitsILi64ELi64ELi256ELi4ES3_EELi8ELi4ELb1EEEvNS_16Flash_fwd_paramsE:
.text._ZN5flash32flash_fwd_splitkv_combine_kernelI23Flash_fwd_kernel_traitsILi64ELi64ELi256ELi4ELb0ELb0EN7cutlass10bfloat16_tE19Flash_kernel_traitsILi64ELi64ELi256ELi4ES3_EELi8ELi4ELb1EEEvNS_16Flash_fwd_paramsE:
        /* <DEDUP_REMOVED lines=23> */
[----:B------:R-:W-:Y:S05]  /*0170*/  CALL.REL.NOINC `($__internal_10_$__cuda_sm20_div_s64) ;  /* 0x0000004400d87944 */ /* 0x000fea0003c00000 */
[----:B------:R-:W-:Y:S05]  /*0180*/  BRA `(.L_x_487) ;  /* 0x00000000004c7947 */ /* 0x000fea0003800000 */
.L_x_486:
        /* <DEDUP_REMOVED lines=19> */
.L_x_487:
        /* <DEDUP_REMOVED lines=13> */
[----:B------:R-:W-:Y:S05]  /*0390*/  CALL.REL.NOINC `($__internal_10_$__cuda_sm20_div_s64) ;  /* 0x0000004400507944 */ /* 0x000fea0003c00000 */
[----:B------:R-:W-:Y:S02]  /*03a0*/  MOV R8, R20 ;  /* 0x0000001400087202 */ /* 0x000fe40000000f00 */
[----:B------:R-:W-:Y:S01]  /*03b0*/  MOV R9, R21 ;  /* 0x0000001500097202 */ /* 0x000fe20000000f00 */
[----:B------:R-:W-:Y:S05]  /*03c0*/  BRA `(.L_x_490) ;  /* 0x00000000004c7947 */ /* 0x000fea0003800000 */
.L_x_489:
        /* <DEDUP_REMOVED lines=19> */
.L_x_490:
[----:B------:R-:W-:Y:S05]  /*0500*/  BSYNC B0 ;  /* 0x0000000000007941 */ /* 0x000fea0003800000 */
.L_x_488:
        /* <DEDUP_REMOVED lines=43> */
.L_x_492:
        /* <DEDUP_REMOVED lines=19> */
.L_x_493:
[----:B------:R-:W-:Y:S05]  /*08f0*/  BSYNC B0 ;  /* 0x0000000000007941 */ /* 0x000fea0003800000 */
.L_x_491:
        /* <DEDUP_REMOVED lines=74> */
[----:B------:R-:W-:Y:S02]  /*0da0*/  MOV R32, R20 ;  /* 0x0000001400207202 */ /* 0x000fe40000000f00 */
[----:B------:R-:W-:Y:S01]  /*0db0*/  MOV R33, R21 ;  /* 0x0000001500217202 */ /* 0x000fe20000000f00 */
[----:B------:R-:W-:Y:S05]  /*0dc0*/  BRA `(.L_x_496) ;  /* 0x00000000004c7947 */ /* 0x000fea0003800000 */
.L_x_495:
        /* <DEDUP_REMOVED lines=19> */
.L_x_496:
[----:B------:R-:W-:Y:S05]  /*0f00*/  BSYNC B0 ;  /* 0x0000000000007941 */ /* 0x000fea0003800000 */
.L_x_494:
        /* <DEDUP_REMOVED lines=43> */
.L_x_498:
        /* <DEDUP_REMOVED lines=19> */
.L_x_499:
[----:B------:R-:W-:Y:S05]  /*12f0*/  BSYNC B0 ;  /* 0x0000000000007941 */ /* 0x000fea0003800000 */
.L_x_497:
        /* <DEDUP_REMOVED lines=67> */
.L_x_501:
[----:B------:R-:W-:Y:S05]  /*1730*/  BSYNC B0 ;  /* 0x0000000000007941 */ /* 0x000fea0003800000 */
.L_x_500:
        /* <DEDUP_REMOVED lines=14> */
.L_x_503:
[----:B------:R-:W-:Y:S05]  /*1820*/  BSYNC B0 ;  /* 0x0000000000007941 */ /* 0x000fea0003800000 */
.L_x_502:
        /* <DEDUP_REMOVED lines=158> */
.L_x_508:
        /* <DEDUP_REMOVED lines=22> */
.L_x_509:
[----:B------:R-:W-:Y:S05]  /*2370*/  BSYNC B0 ;  /* 0x0000000000007941 */ /* 0x000fea0003800000 */
.L_x_507:
[----:B------:R-:W-:Y:S01]  /*2380*/  LOP3.LUT R19, R17, R0, RZ, 0xfc, !PT ;  /* 0x0000000011137212 */ /* 0x000fe200078efcff */
[----:B------:R-:W-:Y:S03]  /*2390*/  BSSY B0, `(.L_x_510) ;  /* 0x0000028000007945 */ /* 0x000fe60003800000 */
[----:B------:R-:W-:-:S13]  /*23a0*/  ISETP.NE.U32.AND P0, PT, R19, RZ, PT ;  /* 0x000000ff1300720c */ /* 0x000fda0003f05070 */
[----:B------:R-:W-:Y:S05]  /*23b0*/  @!P0 BRA `(.L_x_511) ;  /* 0x00000000003c8947 */ /* 0x000fea0003800000 */
[----:B------:R-:W-:Y:S01]  /*23c0*/  IMAD.MOV.U32 R24, RZ, RZ, R25 ;  /* 0x000000ffff187224 */ /* 0x000fe200078e0019 */
[----:B------:R-:W-:Y:S02]  /*23d0*/  MOV R23, R0 ;  /* 0x0000000000177202 */ /* 0x000fe40000000f00 */
[----:B------:R-:W-:Y:S02]  /*23e0*/  MOV R22, 0x2400 ;  /* 0x0000240000167802 */ /* 0x000fe40000000f00 */
[----:B------:R-:W-:Y:S05]  /*23f0*/  CALL.REL.NOINC `($__internal_10_$__cuda_sm20_div_s64) ;  /* 0x0000002400387944 */ /* 0x000fea0003c00000 */
        /* <DEDUP_REMOVED lines=11> */
.L_x_511:
        /* <DEDUP_REMOVED lines=22> */
.L_x_512:
[----:B------:R-:W-:Y:S05]  /*2610*/  BSYNC B0 ;  /* 0x0000000000007941 */ /* 0x000fea0003800000 */
.L_x_510:
        /* <DEDUP_REMOVED lines=11> */
[----:B------:R-:W-:Y:S05]  /*26d0*/  CALL.REL.NOINC `($__internal_10_$__cuda_sm20_div_s64) ;  /* 0x0000002000807944 */ /* 0x000fea0003c00000 */
[----:B------:R-:W-:-:S04]  /*26e0*/  IADD3 R17, P0, RZ, -R20, RZ ;  /* 0x80000014ff117210 */ /* 0x000fc80007f1e0ff */
[----:B------:R-:W-:Y:S01]  /*26f0*/  IADD3.X R18, RZ, ~R21, RZ, P0, !PT ;  /* 0x80000015ff127210 */ /* 0x000fe200007fe4ff */
[----:B------:R-:W-:-:S04]  /*2700*/  IMAD.WIDE.U32 R36, R5, R17, R36 ;  /* 0x0000001105247225 */ /* 0x000fc800078e0024 */
[----:B------:R-:W-:-:S04]  /*2710*/  IMAD R18, R18, R5, RZ ;  /* 0x0000000512127224 */ /* 0x000fc800078e02ff */
[----:B------:R-:W-:-:S05]  /*2720*/  IMAD R4, R4, R17, R18 ;  /* 0x0000001104047224 */ /* 0x000fca00078e0212 */
[----:B------:R-:W-:Y:S01]  /*2730*/  IADD3 R4, R37, R4, RZ ;  /* 0x0000000425047210 */ /* 0x000fe20007ffe0ff */
[----:B------:R-:W-:Y:S05]  /*2740*/  BRA `(.L_x_515) ;  /* 0x0000000000587947 */ /* 0x000fea0003800000 */
.L_x_514:
        /* <DEDUP_REMOVED lines=22> */
.L_x_515:
[----:B------:R-:W-:Y:S05]  /*28b0*/  BSYNC B0 ;  /* 0x0000000000007941 */ /* 0x000fea0003800000 */
.L_x_513:
        /* <DEDUP_REMOVED lines=38> */
[----:B------:R-:W-:Y:S05]  /*2b20*/  CALL.REL.NOINC `($__internal_10_$__cuda_sm20_div_s64) ;  /* 0x0000001c006c7944 */ /* 0x000fea0003c00000 */
        /* <DEDUP_REMOVED lines=12> */
.L_x_517:
        /* <DEDUP_REMOVED lines=23> */
.L_x_518:
[----:B------:R-:W-:Y:S05]  /*2d60*/  BSYNC B0 ;  /* 0x0000000000007941 */ /* 0x000fea0003800000 */
.L_x_516:
        /* <DEDUP_REMOVED lines=19> */
.L_x_520:
        /* <DEDUP_REMOVED lines=22> */
.L_x_521:
[----:B------:R-:W-:Y:S05]  /*3000*/  BSYNC B0 ;  /* 0x0000000000007941 */ /* 0x000fea0003800000 */
.L_x_519:
        /* <DEDUP_REMOVED lines=20> */
.L_x_523:
        /* <DEDUP_REMOVED lines=23> */
.L_x_524:
[----:B------:R-:W-:Y:S05]  /*32c0*/  BSYNC B0 ;  /* 0x0000000000007941 */ /* 0x000fea0003800000 */
.L_x_522:
        /* <DEDUP_REMOVED lines=39> */
.L_x_526:
        /* <DEDUP_REMOVED lines=23> */
.L_x_527:
[----:B------:R-:W-:Y:S05]  /*36b0*/  BSYNC B0 ;  /* 0x0000000000007941 */ /* 0x000fea0003800000 */
.L_x_525:
        /* <DEDUP_REMOVED lines=26> */
.L_x_529:
        /* <DEDUP_REMOVED lines=23> */
.L_x_530:
[----:B------:R-:W-:Y:S05]  /*39d0*/  BSYNC B0 ;  /* 0x0000000000007941 */ /* 0x000fea0003800000 */
.L_x_528:
        /* <DEDUP_REMOVED lines=21> */
.L_x_506:
[----:B------:R-:W-:Y:S02]  /*3b30*/  ULDC.64 UR4, c[0x0][0x2b0] ;  /* 0x0000ac0000047ab9 */ /* 0x000fe40000000a00 */
[----:B------:R-:W-:-:S04]  /*3b40*/  LEA R2, P0, R30, UR4, 0x2 ;  /* 0x000000041e027c11 */ /* 0x000fc8000f8010ff */
[----:B------:R-:W-:-:S05]  /*3b50*/  LEA.HI.X R3, R30, UR5, R31, 0x2, P0 ;  /* 0x000000051e037c11 */ /* 0x000fca00080f141f */
[----:B------:R0:W-:Y:S04]  /*3b60*/  STG.E desc[UR8][R2.64], R28 ;  /* 0x0000001c02007986 */ /* 0x0001e8000c101908 */
.L_x_505:
[----:B------:R-:W-:Y:S05]  /*3b70*/  BSYNC B1 ;  /* 0x0000000000017941 */ /* 0x000fea0003800000 */
.L_x_504:
[----:B------:R-:W2:Y:S01]  /*3b80*/  S2R R0, SR_TID.X ;  /* 0x0000000000007919 */ /* 0x000ea20000002100 */
[----:B------:R-:W3:Y:S01]  /*3b90*/  LDC R14, c[0x0][0x3c4] ;  /* 0x0000f100ff0e7b82 */ /* 0x000ee20000000800 */
[----:B------:R-:W-:Y:S01]  /*3ba0*/  BSSY B0, `(.L_x_531) ;  /* 0x0000012000007945 */ /* 0x000fe20003800000 */
[----:B--2---:R-:W-:-:S04]  /*3bb0*/  SHF.R.S32.HI R13, RZ, 0x1f, R0 ;  /* 0x0000001fff0d7819 */ /* 0x004fc80000011400 */
[----:B------:R-:W-:-:S04]  /*3bc0*/  LEA.HI R13, R13, R0, RZ, 0x4 ;  /* 0x000000000d0d7211 */ /* 0x000fc800078f20ff */
[----:B------:R-:W-:-:S05]  /*3bd0*/  LOP3.LUT R19, R13, 0xfffffff0, RZ, 0xc0, !PT ;  /* 0xfffffff00d137812 */ /* 0x000fca00078ec0ff */
[----:B------:R-:W-:-:S05]  /*3be0*/  IMAD.IADD R19, R0, 0x1, -R19 ;  /* 0x0000000100137824 */ /* 0x000fca00078e0a13 */
[----:B---3--:R-:W-:-:S04]  /*3bf0*/  ISETP.GE.AND P0, PT, R19, R14, PT ;  /* 0x0000000e1300720c */ /* 0x008fc80003f06270 */
[----:B------:R-:W-:-:S13]  /*3c00*/  ISETP.LT.AND P0, PT, R0, 0x80, !P0 ;  /* 0x000000800000780c */ /* 0x000fda0004701270 */
[----:B------:R-:W-:Y:S05]  /*3c10*/  @!P0 BRA `(.L_x_532) ;  /* 0x0000000000288947 */ /* 0x000fea0003800000 */
[----:B------:R-:W2:Y:S01]  /*3c20*/  S2R R0, SR_CgaCtaId ;  /* 0x0000000000007919 */ /* 0x000ea20000008800 */
[----:B01----:R-:W-:Y:S01]  /*3c30*/  FADD.FTZ R2, -R28, R29 ;  /* 0x0000001d1c027221 */ /* 0x003fe20000010100 */
[----:B------:R-:W-:-:S03]  /*3c40*/  MOV R3, 0x400 ;  /* 0x0000040000037802 */ /* 0x000fc60000000f00 */
[----:B------:R-:W-:-:S06]  /*3c50*/  FMUL.FTZ R2, R2, 1.4426950216293334961 ;  /* 0x3fb8aa3b02027820 */ /* 0x000fcc0000410000 */
[----:B------:R-:W0:Y:S01]  /*3c60*/  MUFU.EX2 R2, R2 ;  /* 0x0000000200027308 */ /* 0x000e220000000800 */
[----:B--2---:R-:W-:Y:S02]  /*3c70*/  LEA R0, R0, R3, 0x18 ;  /* 0x0000000300007211 */ /* 0x004fe400078ec0ff */
[----:B------:R-:W-:-:S03]  /*3c80*/  SHF.R.S32.HI R3, RZ, 0x4, R13 ;  /* 0x00000004ff037819 */ /* 0x000fc6000001140d */
[----:B------:R-:W-:-:S05]  /*3c90*/  IMAD R0, R19, 0x24, R0 ;  /* 0x0000002413007824 */ /* 0x000fca00078e0200 */
[----:B------:R-:W-:-:S05]  /*3ca0*/  LEA R3, R3, R0, 0x2 ;  /* 0x0000000003037211 */ /* 0x000fca00078e10ff */
[----:B0-----:R2:W-:Y:S02]  /*3cb0*/  STS [R3], R2 ;  /* 0x0000000203007388 */ /* 0x0015e40000000800 */
.L_x_532:
[----:B------:R-:W-:Y:S05]  /*3cc0*/  BSYNC B0 ;  /* 0x0000000000007941 */ /* 0x000fea0003800000 */
.L_x_531:
[----:B------:R-:W-:Y:S01]  /*3cd0*/  BAR.SYNC.DEFER_BLOCKING 0x0 ;  /* 0x0000000000007b1d */ /* 0x000fe20000010000 */
[----:B------:R-:W-:Y:S01]  /*3ce0*/  ISETP.GE.AND P0, PT, R14, 0x1, PT ;  /* 0x000000010e00780c */ /* 0x000fe20003f06270 */
[----:B------:R-:W-:Y:S01]  /*3cf0*/  IMAD.MOV.U32 R0, RZ, RZ, RZ ;  /* 0x000000ffff007224 */ /* 0x000fe200078e00ff */
[----:B012---:R-:W-:Y:S01]  /*3d00*/  CS2R R2, SRZ ;  /* 0x0000000000027805 */ /* 0x007fe2000001ff00 */
[----:B------:R-:W-:Y:S01]  /*3d10*/  IMAD.MOV.U32 R5, RZ, RZ, RZ ;  /* 0x000000ffff057224 */ /* 0x000fe200078e00ff */
[----:B------:R-:W-:Y:S01]  /*3d20*/  SHF.R.S32.HI R13, RZ, 0x4, R13 ;  /* 0x00000004ff0d7819 */ /* 0x000fe2000001140d */
[----:B------:R-:W-:-:S08]  /*3d30*/  IMAD.SHL.U32 R18, R19, 0x4, RZ ;  /* 0x0000000413127824 */ /* 0x000fd000078e00ff */
        /* <DEDUP_REMOVED lines=29> */
.L_x_535:
[----:B------:R0:W2:Y:S01]  /*3f10*/  @!P3 LDG.E.128 R8, desc[UR8][R24.64] ;  /* 0x000000081808b981 */ /* 0x0000a2000c1e1d00 */
[----:B------:R-:W-:Y:S01]  /*3f20*/  PLOP3.LUT P3, PT, P0, PT, PT, 0x80, 0x0 ;  /* 0x000000000000781c */ /* 0x000fe2000076f070 */
[----:B------:R-:W-:Y:S01]  /*3f30*/  UIADD3 UR5, UR5, 0x4, URZ ;  /* 0x0000000405057890 */ /* 0x000fe2000fffe03f */
[----:B------:R-:W-:Y:S01]  /*3f40*/  IADD3 R26, P1, R20, R24, RZ ;  /* 0x00000018141a7210 */ /* 0x000fe20007f3e0ff */
[----:B------:R-:W2:Y:S03]  /*3f50*/  LDS R4, [R6] ;  /* 0x0000000006047984 */ /* 0x000ea60000000800 */
[C---:B------:R-:W-:Y:S02]  /*3f60*/  IADD3.X R27, R21.reuse, R25, RZ, P1, !PT ;  /* 0x00000019151b7210 */ /* 0x040fe40000ffe4ff */
[----:B------:R-:W-:Y:S02]  /*3f70*/  ISETP.LE.AND P2, PT, R14, UR5, PT ;  /* 0x000000050e007c0c */ /* 0x000fe4000bf43270 */
[C---:B0-----:R-:W-:Y:S04]  /*3f80*/  IADD3 R24, P1, R20.reuse, R26, RZ ;  /* 0x0000001a14187210 */ /* 0x041fe80007f3e0ff */
[C---:B------:R-:W-:Y:S02]  /*3f90*/  IADD3.X R25, R21.reuse, R27, RZ, P1, !PT ;  /* 0x0000001b15197210 */ /* 0x040fe40000ffe4ff */
[----:B------:R-:W-:Y:S04]  /*3fa0*/  IADD3 R22, P1, R20, R24, RZ ;  /* 0x0000001814167210 */ /* 0x000fe80007f3e0ff */
[C---:B------:R-:W-:Y:S01]  /*3fb0*/  IADD3.X R23, R21.reuse, R25, RZ, P1, !PT ;  /* 0x0000001915177210 */ /* 0x040fe20000ffe4ff */
[C---:B--2---:R-:W-:Y:S01]  /*3fc0*/  FFMA.FTZ R5, R4.reuse, R8, R5 ;  /* 0x0000000804057223 */ /* 0x044fe20000010005 */
[C---:B------:R-:W-:Y:S01]  /*3fd0*/  FFMA.FTZ R2, R4.reuse, R9, R2 ;  /* 0x0000000904027223 */ /* 0x040fe20000010002 */
[C---:B------:R-:W-:Y:S01]  /*3fe0*/  FFMA.FTZ R3, R4.reuse, R10, R3 ;  /* 0x0000000a04037223 */ /* 0x040fe20000010003 */
[----:B------:R-:W-:Y:S02]  /*3ff0*/  FFMA.FTZ R0, R4, R11, R0 ;  /* 0x0000000b04007223 */ /* 0x000fe40000010000 */
[----:B------:R-:W2:Y:S04]  /*4000*/  @!P3 LDG.E.128 R8, desc[UR8][R26.64] ;  /* 0x000000081a08b981 */ /* 0x000ea8000c1e1d00 */
[----:B------:R-:W2:Y:S02]  /*4010*/  LDS R4, [R6+0x24] ;  /* 0x0000240006047984 */ /* 0x000ea40000000800 */
[C---:B--2---:R-:W-:Y:S01]  /*4020*/  FFMA.FTZ R5, R4.reuse, R8, R5 ;  /* 0x0000000804057223 */ /* 0x044fe20000010005 */
[C---:B------:R-:W-:Y:S01]  /*4030*/  FFMA.FTZ R2, R4.reuse, R9, R2 ;  /* 0x0000000904027223 */ /* 0x040fe20000010002 */
[C---:B------:R-:W-:Y:S01]  /*4040*/  FFMA.FTZ R3, R4.reuse, R10, R3 ;  /* 0x0000000a04037223 */ /* 0x040fe20000010003 */
[----:B------:R-:W-:Y:S02]  /*4050*/  FFMA.FTZ R0, R4, R11, R0 ;  /* 0x0000000b04007223 */ /* 0x000fe40000010000 */
[----:B------:R0:W2:Y:S04]  /*4060*/  @!P3 LDG.E.128 R8, desc[UR8][R24.64] ;  /* 0x000000081808b981 */ /* 0x0000a8000c1e1d00 */
[----:B------:R-:W2:Y:S01]  /*4070*/  LDS R4, [R6+0x48] ;  /* 0x0000480006047984 */ /* 0x000ea20000000800 */
[----:B0-----:R-:W-:Y:S04]  /*4080*/  IADD3 R24, P1, R20, R22, RZ ;  /* 0x0000001614187210 */ /* 0x001fe80007f3e0ff */
[----:B------:R-:W-:Y:S01]  /*4090*/  IADD3.X R25, R21, R23, RZ, P1, !PT ;  /* 0x0000001715197210 */ /* 0x000fe20000ffe4ff */
[C---:B--2---:R-:W-:Y:S01]  /*40a0*/  FFMA.FTZ R5, R4.reuse, R8, R5 ;  /* 0x0000000804057223 */ /* 0x044fe20000010005 */
[C---:B------:R-:W-:Y:S01]  /*40b0*/  FFMA.FTZ R2, R4.reuse, R9, R2 ;  /* 0x0000000904027223 */ /* 0x040fe20000010002 */
[C---:B------:R-:W-:Y:S01]  /*40c0*/  FFMA.FTZ R3, R4.reuse, R10, R3 ;  /* 0x0000000a04037223 */ /* 0x040fe20000010003 */
[----:B------:R-:W-:Y:S02]  /*40d0*/  FFMA.FTZ R0, R4, R11, R0 ;  /* 0x0000000b04007223 */ /* 0x000fe40000010000 */
[----:B------:R-:W2:Y:S04]  /*40e0*/  @!P3 LDG.E.128 R8, desc[UR8][R22.64] ;  /* 0x000000081608b981 */ /* 0x000ea8000c1e1d00 */
[----:B------:R0:W2:Y:S02]  /*40f0*/  LDS R4, [R6+0x6c] ;  /* 0x00006c0006047984 */ /* 0x0000a40000000800 */
[----:B0-----:R-:W-:Y:S01]  /*4100*/  IADD3 R6, R6, 0x90, RZ ;  /* 0x0000009006067810 */ /* 0x001fe20007ffe0ff */
[C---:B--2---:R-:W-:Y:S01]  /*4110*/  FFMA.FTZ R5, R4.reuse, R8, R5 ;  /* 0x0000000804057223 */ /* 0x044fe20000010005 */
[C---:B------:R-:W-:Y:S01]  /*4120*/  FFMA.FTZ R2, R4.reuse, R9, R2 ;  /* 0x0000000904027223 */ /* 0x040fe20000010002 */
[C---:B------:R-:W-:Y:S01]  /*4130*/  FFMA.FTZ R3, R4.reuse, R10, R3 ;  /* 0x0000000a04037223 */ /* 0x040fe20000010003 */
[----:B------:R-:W-:Y:S01]  /*4140*/  FFMA.FTZ R0, R4, R11, R0 ;  /* 0x0000000b04007223 */ /* 0x000fe20000010000 */
[----:B------:R-:W-:Y:S09]  /*4150*/  @!P2 BRA `(.L_x_535) ;  /* 0xfffffffc006ca947 */ /* 0x000ff2000383ffff */
.L_x_534:
[----:B-1----:R-:W-:-:S04]  /*4160*/  IADD3 R4, R7, -UR5, RZ ;  /* 0x8000000507047c10 */ /* 0x002fc8000fffe0ff */
        /* <DEDUP_REMOVED lines=24> */
.L_x_536:
[----:B------:R-:W-:-:S13]  /*42f0*/  ISETP.GT.OR P4, PT, R7, UR5, P4 ;  /* 0x0000000507007c0c */ /* 0x000fda000a784670 */
[----:B------:R-:W-:Y:S05]  /*4300*/  @!P4 BRA `(.L_x_533) ;  /* 0x000000000028c947 */ /* 0x000fea0003800000 */
[----:B------:R-:W0:Y:S01]  /*4310*/  LDS R6, [R6] ;  /* 0x0000000006067984 */ /* 0x000e220000000800 */
[----:B------:R-:W-:Y:S01]  /*4320*/  ISETP.GE.AND P0, PT, R13, R16, PT ;  /* 0x000000100d00720c */ /* 0x000fe20003f06270 */
[----:B------:R-:W-:-:S12]  /*4330*/  BSSY B0, `(.L_x_537) ;  /* 0x0000003000007945 */ /* 0x000fd80003800000 */
[----:B------:R-:W-:Y:S05]  /*4340*/  @P0 BRA `(.L_x_538) ;  /* 0x0000000000040947 */ /* 0x000fea0003800000 */
[----:B------:R1:W5:Y:S02]  /*4350*/  LDG.E.128 R8, desc[UR8][R24.64] ;  /* 0x0000000818087981 */ /* 0x000364000c1e1d00 */
.L_x_538:
[----:B------:R-:W-:Y:S05]  /*4360*/  BSYNC B0 ;  /* 0x0000000000007941 */ /* 0x000fea0003800000 */
.L_x_537:
[C---:B0----5:R-:W-:Y:S01]  /*4370*/  FFMA.FTZ R5, R6.reuse, R8, R5 ;  /* 0x0000000806057223 */ /* 0x061fe20000010005 */
[C---:B------:R-:W-:Y:S01]  /*4380*/  FFMA.FTZ R2, R6.reuse, R9, R2 ;  /* 0x0000000906027223 */ /* 0x040fe20000010002 */
[C---:B------:R-:W-:Y:S01]  /*4390*/  FFMA.FTZ R3, R6.reuse, R10, R3 ;  /* 0x0000000a06037223 */ /* 0x040fe20000010003 */
[----:B------:R-:W-:Y:S01]  /*43a0*/  FFMA.FTZ R0, R6, R11, R0 ;  /* 0x0000000b06007223 */ /* 0x000fe20000010000 */
.L_x_533:
[----:B------:R-:W-:-:S04]  /*43b0*/  IADD3 R13, R13, UR7, RZ ;  /* 0x000000070d0d7c10 */ /* 0x000fc8000fffe0ff */
[----:B------:R-:W-:-:S13]  /*43c0*/  ISETP.GE.AND P0, PT, R13, R12, PT ;  /* 0x0000000c0d00720c */ /* 0x000fda0003f06270 */
        /* <DEDUP_REMOVED lines=81> */
        .weak           $__internal_10_$__cuda_sm20_div_s64
        .type           $__internal_10_$__cuda_sm20_div_s64,@function
        .size           $__internal_10_$__cuda_sm20_div_s64,(.L_x_7948 - $__internal_10_$__cuda_sm20_div_s64)
$__internal_10_$__cuda_sm20_div_s64:
        /* <DEDUP_REMOVED lines=83> */
[----:B------:R-:W-:Y:S06]  /*4e10*/  RET.REL.NODEC R26 `(_ZN5flash32flash_fwd_splitkv_combine_kernelI23Flash_fwd_kernel_traitsILi64ELi64ELi256ELi4ELb0ELb0EN7cutlass10bfloat16_tE19Flash_kernel_traitsILi64ELi64ELi256ELi4ES3_EELi8ELi4ELb1EEEvNS_16Flash_fwd_paramsE) ;  /* 0xffffffb01a787950 */ /* 0x000fec0003c3ffff */
.L_x_539:
        /* <DEDUP_REMOVED lines=14> */
.L_x_7948:


//--------------------- .text._ZN5flash32flash_fwd_splitkv_combine_kernelI23Flash_fwd_kernel_traitsILi64ELi64ELi256ELi4ELb0ELb0EN7cutlass10bfloat16_tE19Flash_kernel_traitsILi64ELi64ELi256ELi4ES3_EELi8ELi3ELb1EEEvNS_16Flash_fwd_paramsE --------------------------
	.section	.text._ZN5flash32flash_fwd_splitkv_combine_kernelI23Flash_fwd_kernel_traitsILi64ELi64ELi256ELi4ELb0ELb0EN7cutlass10bfloat16_tE19Flash_kernel_traitsILi64ELi64ELi256ELi4ES3_EELi8ELi3ELb1EEEvNS_16Flash_fwd_paramsE,"ax",@progbits
	.align	128
        .global         _ZN5flash32flash_fwd_splitkv_combine_kernelI23Flash_fwd_kernel_traitsILi64ELi64ELi256ELi4ELb0ELb0EN7cutlass10bfloat16_tE19Flash_kernel_traitsILi64ELi64ELi256ELi4ES3_EELi8ELi3ELb1EEEvNS_16Flash_fwd_paramsE
        .type           _ZN5flash32flash_fwd_splitkv_combine_kernelI23Flash_fwd_kernel_traitsILi64ELi64ELi256ELi4ELb0ELb0EN7cutlass10bfloat16_tE19Flash_kernel_traitsILi64ELi64ELi256ELi4ES3_EELi8ELi3ELb1EEEvNS_16Flash_fwd_paramsE,@function
        .size           _ZN5flash32flash_fwd_splitkv_combine_kernelI23Flash_fwd_kernel_traitsILi64ELi64ELi256ELi4ELb0ELb0EN7cutlass10bfloat16_tE19Flash_kernel_traitsILi64ELi64ELi256ELi4ES3_EELi8ELi3ELb1EEEvNS_16Flash_fwd_paramsE,(.L_x_7949 - _ZN5flash32flash_fwd_splitkv_combine_kernelI23Flash_fwd_kernel_traitsILi64ELi64ELi256ELi4ELb0ELb0EN7cutlass10bfloat16_tE19Flash_kernel_traitsILi64ELi64ELi256ELi4ES3_EELi8ELi3ELb1EEEvNS_16Flash_fwd_paramsE)
        .other          _ZN5flash32flash_fwd_splitkv_combine_kernelI23Flash_fwd_kernel_traitsILi64ELi64ELi256ELi4ELb0ELb0EN7cutlass10bfloat16_tE19Flash_kernel_traitsILi64ELi64ELi256ELi4ES3_EELi8ELi3ELb1EEEvNS_16Flash_fwd_paramsE,@"STO_CUDA_ENTRY STV_DEFAULT"
_ZN5flash32flash_fwd_splitkv_combine_kernelI23Flash_fwd_kernel_traitsILi64ELi64ELi256ELi4ELb0ELb0EN7cutlass10bfloat16_tE19Flash_kernel_traitsILi64ELi64ELi256ELi4ES3_EELi8ELi3ELb1EEEvNS_16Flash_fwd_paramsE:
.text._ZN5flash32flash_fwd_splitkv_combine_kernelI23Flash_fwd_kernel_traitsILi64ELi64ELi256ELi4ELb0ELb0EN7cutlass10bfloat16_tE19Flash_kernel_traitsILi64ELi64ELi256ELi4ES3_EELi8ELi3ELb1EEEvNS_16Flash_fwd_paramsE:
        /* <DEDUP_REMOVED lines=23> */
[----:B------:R-:W-:Y:S05]  /*0170*/  CALL.REL.NOINC `($__internal_11_$__cuda_sm20_div_s64) ;  /* 0x0000004400807944 */ /* 0x000fea0003c00000 */
[----:B------:R-:W-:Y:S02]  /*0180*/  MOV R20, R0 ;  /* 0x0000000000147202 */ /* 0x000fe40000000f00 */
[----:B------:R-:W-:Y:S01]  /*0190*/  MOV R21, R23 ;  /* 0x0000001700157202 */ /* 0x000fe20000000f00 */
[----:B------:R-:W-:Y:S06]  /*01a0*/  BRA `(.L_x_541) ;  /* 0x00000000004c7947 */ /* 0x000fec0003800000 */
.L_x_540:
        /* <DEDUP_REMOVED lines=19> */
.L_x_541:
        /* <DEDUP_REMOVED lines=11> */
[----:B------:R-:W-:Y:S05]  /*0390*/  CALL.REL.NOINC `($__internal_11_$__cuda_sm20_div_s64) ;  /* 0x0000004000f87944 */ /* 0x000fea0003c00000 */
[----:B------:R-:W-:Y:S02]  /*03a0*/  MOV R10, R0 ;  /* 0x00000000000a7202 */ /* 0x000fe40000000f00 */
[----:B------:R-:W-:Y:S01]  /*03b0*/  MOV R11, R23 ;  /* 0x00000017000b7202 */ /* 0x000fe20000000f00 */
[----:B------:R-:W-:Y:S05]  /*03c0*/  BRA `(.L_x_544) ;  /* 0x00000000004c7947 */ /* 0x000fea0003800000 */
.L_x_543:
        /* <DEDUP_REMOVED lines=19> */
.L_x_544:
[----:B------:R-:W-:Y:S05]  /*0500*/  BSYNC B0 ;  /* 0x0000000000007941 */ /* 0x000fea0003800000 */
.L_x_542:
        /* <DEDUP_REMOVED lines=44> */
[----:B------:R-:W-:Y:S05]  /*07d0*/  BRA `(.L_x_547) ;  /* 0x00000000004c7947 */ /* 0x000fea0003800000 */
.L_x_546:
        /* <DEDUP_REMOVED lines=19> */
.L_x_547:
[----:B------:R-:W-:Y:S05]  /*0910*/  BSYNC B0 ;  /* 0x0000000000007941 */ /* 0x000fea0003800000 */
.L_x_545:
        /* <DEDUP_REMOVED lines=71> */
[----:B------:R-:W-:Y:S05]  /*0d90*/  CALL.REL.NOINC `($__internal_11_$__cuda_sm20_div_s64) ;  /* 0x0000003800787944 */ /* 0x000fea0003c00000 */
[----:B------:R-:W-:Y:S02]  /*0da0*/  MOV R32, R0 ;  /* 0x0000000000207202 */ /* 0x000fe40000000f00 */
[----:B------:R-:W-:Y:S01]  /*0db0*/  MOV R33, R23 ;  /* 0x0000001700217202 */ /* 0x000fe20000000f00 */
[----:B------:R-:W-:Y:S05]  /*0dc0*/  BRA `(.L_x_550) ;  /* 0x00000000004c7947 */ /* 0x000fea0003800000 */
.L_x_549:
        /* <DEDUP_REMOVED lines=19> */
.L_x_550:
[----:B------:R-:W-:Y:S05]  /*0f00*/  BSYNC B0 ;  /* 0x0000000000007941 */ /* 0x000fea0003800000 */
.L_x_548:
        /* <DEDUP_REMOVED lines=40> */
[----:B------:R-:W-:Y:S01]  /*1190*/  MOV R22, R0 ;  /* 0x0000000000167202 */ /* 0x000fe20000000f00 */
[----:B------:R-:W-:Y:S05]  /*11a0*/  BRA `(.L_x_553) ;  /* 0x00000000004c7947 */ /* 0x000fea0003800000 */
.L_x_552:
        /* <DEDUP_REMOVED lines=19> */
.L_x_553:
[----:B------:R-:W-:Y:S05]  /*12e0*/  BSYNC B0 ;  /* 0x0000000000007941 */ /* 0x000fea0003800000 */
.L_x_551:
        /* <DEDUP_REMOVED lines=70> */
.L_x_555:
[----:B------:R-:W-:Y:S05]  /*1750*/  BSYNC B0 ;  /* 0x0000000000007941 */ /* 0x000fea0003800000 */
.L_x_554:
        /* <DEDUP_REMOVED lines=155> */
.L_x_560:
        /* <DEDUP_REMOVED lines=22> */
.L_x_561:
[----:B------:R-:W-:Y:S05]  /*2270*/  BSYNC B0 ;  /* 0x0000000000007941 */ /* 0x000fea0003800000 */
.L_x_559:
[----:B------:R-:W-:Y:S01]  /*2280*/  LOP3.LUT R0, R21, R8, RZ, 0xfc, !PT ;  /* 0x0000000815007212 */ /* 0x000fe200078efcff */
[----:B------:R-:W-:Y:S03]  /*2290*/  BSSY B0, `(.L_x_562) ;  /* 0x0000027000007945 */ /* 0x000fe60003800000 */
[----:B------:R-:W-:-:S13]  /*22a0*/  ISETP.NE.U32.AND P0, PT, R0, RZ, PT ;  /* 0x000000ff0000720c */ /* 0x000fda0003f05070 */
[----:B------:R-:W-:Y:S05]  /*22b0*/  @!P0 BRA `(.L_x_563) ;  /* 0x0000000000388947 */ /* 0x000fea0003800000 */
[----:B------:R-:W-:Y:S01]  /*22c0*/  IMAD.MOV.U32 R22, RZ, RZ, R25 ;  /* 0x000000ffff167224 */ /* 0x000fe200078e0019 */
[----:B------:R-:W-:Y:S02]  /*22d0*/  MOV R6, R8 ;  /* 0x0000000800067202 */ /* 0x000fe40000000f00 */
[----:B------:R-:W-:Y:S02]  /*22e0*/  MOV R20, 0x2300 ;  /* 0x0000230000147802 */ /* 0x000fe40000000f00 */
[----:B------:R-:W-:Y:S05]  /*22f0*/  CALL.REL.NOINC `($__internal_11_$__cuda_sm20_div_s64) ;  /* 0x0000002400207944 */ /* 0x000fea0003c00000 */
        /* <DEDUP_REMOVED lines=10> */
.L_x_563:
        /* <DEDUP_REMOVED lines=22> */
.L_x_564:
[----:B------:R-:W-:Y:S05]  /*2500*/  BSYNC B0 ;  /* 0x0000000000007941 */ /* 0x000fea0003800000 */
.L_x_562:
        /* <DEDUP_REMOVED lines=11> */
[----:B------:R-:W-:Y:S05]  /*25c0*/  CALL.REL.NOINC `($__internal_11_$__cuda_sm20_div_s64) ;  /* 0x00000020006c7944 */ /* 0x000fea0003c00000 */
        /* <DEDUP_REMOVED lines=8> */
.L_x_566:
        /* <DEDUP_REMOVED lines=21> */
.L_x_567:
[----:B------:R-:W-:Y:S05]  /*27a0*/  BSYNC B0 ;  /* 0x0000000000007941 */ /* 0x000fea0003800000 */
.L_x_565:
        /* <DEDUP_REMOVED lines=38> */
[----:B------:R-:W-:Y:S05]  /*2a10*/  CALL.REL.NOINC `($__internal_11_$__cuda_sm20_div_s64) ;  /* 0x0000001c00587944 */ /* 0x000fea0003c00000 */
        /* <DEDUP_REMOVED lines=12> */
.L_x_569:
        /* <DEDUP_REMOVED lines=23> */
.L_x_570:
[----:B------:R-:W-:Y:S05]  /*2c50*/  BSYNC B0 ;  /* 0x0000000000007941 */ /* 0x000fea0003800000 */
.L_x_568:
        /* <DEDUP_REMOVED lines=18> */
.L_x_572:
        /* <DEDUP_REMOVED lines=22> */
.L_x_573:
[----:B------:R-:W-:Y:S05]  /*2ee0*/  BSYNC B0 ;  /* 0x0000000000007941 */ /* 0x000fea0003800000 */
.L_x_571:
        /* <DEDUP_REMOVED lines=21> */
.L_x_575:
        /* <DEDUP_REMOVED lines=23> */
.L_x_576:
[----:B------:R-:W-:Y:S05]  /*31b0*/  BSYNC B0 ;  /* 0x0000000000007941 */ /* 0x000fea0003800000 */
.L_x_574:
        /* <DEDUP_REMOVED lines=39> */
.L_x_578:
        /* <DEDUP_REMOVED lines=23> */
.L_x_579:
[----:B------:R-:W-:Y:S05]  /*35a0*/  BSYNC B0 ;  /* 0x0000000000007941 */ /* 0x000fea0003800000 */
.L_x_577:
        /* <DEDUP_REMOVED lines=27> */
.L_x_581:
        /* <DEDUP_REMOVED lines=23> */
.L_x_582:
[----:B------:R-:W-:Y:S05]  /*38d0*/  BSYNC B0 ;  /* 0x0000000000007941 */ /* 0x000fea0003800000 */
.L_x_580:
        /* <DEDUP_REMOVED lines=21> */
.L_x_558:
[----:B------:R-:W-:Y:S02]  /*3a30*/  ULDC.64 UR4, c[0x0][0x2b0] ;  /* 0x0000ac0000047ab9 */ /* 0x000fe40000000a00 */
[----:B------:R-:W-:-:S04]  /*3a40*/  LEA R2, P0, R30, UR4, 0x2 ;  /* 0x000000041e027c11 */ /* 0x000fc8000f8010ff */
[----:B------:R-:W-:-:S05]  /*3a50*/  LEA.HI.X R3, R30, UR5, R31, 0x2, P0 ;  /* 0x000000051e037c11 */ /* 0x000fca00080f141f */
[----:B------:R1:W-:Y:S04]  /*3a60*/  STG.E desc[UR8][R2.64], R26 ;  /* 0x0000001a02007986 */ /* 0x0003e8000c101908 */
.L_x_557:
[----:B------:R-:W-:Y:S05]  /*3a70*/  BSYNC B1 ;  /* 0x0000000000017941 */ /* 0x000fea0003800000 */
.L_x_556:
[----:B------:R-:W2:Y:S01]  /*3a80*/  S2R R16, SR_TID.X ;  /* 0x0000000000107919 */ /* 0x000ea20000002100 */
[----:B------:R-:W3:Y:S01]  /*3a90*/  LDC R13, c[0x0][0x3c4] ;  /* 0x0000f100ff0d7b82 */ /* 0x000ee20000000800 */
[----:B------:R-:W-:Y:S01]  /*3aa0*/  IMAD.MOV.U32 R5, RZ, RZ, RZ ;  /* 0x000000ffff057224 */ /* 0x000fe200078e00ff */
[----:B--2---:R-:W-:-:S04]  /*3ab0*/  SHF.R.S32.HI R15, RZ, 0x1f, R16 ;  /* 0x0000001fff0f7819 */ /* 0x004fc80000011410 */
[CC--:B01----:R-:W-:Y:S02]  /*3ac0*/  LEA.HI R3, R15.reuse, R16.reuse, RZ, 0x3 ;  /* 0x000000100f037211 */ /* 0x0c3fe400078f18ff */
[----:B------:R-:W-:Y:S02]  /*3ad0*/  LEA.HI R15, R15, R16, RZ, 0x4 ;  /* 0x000000100f0f7211 */ /* 0x000fe400078f20ff */
[----:B------:R-:W-:-:S05]  /*3ae0*/  LOP3.LUT R3, R3, 0xfffffff8, RZ, 0xc0, !PT ;  /* 0xfffffff803037812 */ /* 0x000fca00078ec0ff */
[----:B------:R-:W-:Y:S01]  /*3af0*/  IMAD.IADD R0, R16, 0x1, -R3 ;  /* 0x0000000110007824 */ /* 0x000fe200078e0a03 */
[----:B------:R-:W-:Y:S02]  /*3b00*/  LOP3.LUT R3, R15, 0x3ffffff0, RZ, 0xc0, !PT ;  /* 0x3ffffff00f037812 */ /* 0x000fe400078ec0ff */
[----:B------:R-:W-:Y:S02]  /*3b10*/  SHF.R.S32.HI R15, RZ, 0x4, R15 ;  /* 0x00000004ff0f7819 */ /* 0x000fe4000001140f */
[----:B---3--:R-:W-:Y:S01]  /*3b20*/  ISETP.GE.AND P0, PT, R0, R13, PT ;  /* 0x0000000d0000720c */ /* 0x008fe20003f06270 */
[----:B------:R-:W-:-:S03]  /*3b30*/  IMAD.MOV.U32 R0, RZ, RZ, RZ ;  /* 0x000000ffff007224 */ /* 0x000fc600078e00ff */
[C---:B------:R-:W-:Y:S01]  /*3b40*/  ISETP.GT.OR P0, PT, R16.reuse, 0x3f, P0 ;  /* 0x0000003f1000780c */ /* 0x040fe20000704670 */
[----:B------:R-:W-:Y:S01]  /*3b50*/  IMAD.IADD R16, R16, 0x1, -R3 ;  /* 0x0000000110107824 */ /* 0x000fe200078e0a03 */
[----:B------:R-:W-:-:S03]  /*3b60*/  CS2R R2, SRZ ;  /* 0x0000000000027805 */ /* 0x000fc6000001ff00 */
[----:B------:R-:W-:-:S08]  /*3b70*/  IMAD.SHL.U32 R16, R16, 0x4, RZ ;  /* 0x0000000410107824 */ /* 0x000fd000078e00ff */
[----:B------:R-:W-:-:S04]  /*3b80*/  @!P0 FADD.FTZ R7, -R26, R29 ;  /* 0x0000001d1a078221 */ /* 0x000fc80000010100 */
[----:B------:R-:W-:-:S06]  /*3b90*/  @!P0 FMUL.FTZ R7, R7, 1.4426950216293334961 ;  /* 0x3fb8aa3b07078820 */ /* 0x000fcc0000410000 */
[----:B------:R-:W0:Y:S02]  /*3ba0*/  @!P0 MUFU.EX2 R7, R7 ;  /* 0x0000000700078308 */ /* 0x000e240000000800 */
[----:B0-----:R0:W-:Y:S01]  /*3bb0*/  @!P0 STS [R28], R7 ;  /* 0x000000071c008388 */ /* 0x0011e20000000800 */
[----:B------:R-:W-:Y:S01]  /*3bc0*/  BAR.SYNC.DEFER_BLOCKING 0x0 ;  /* 0x0000000000007b1d */ /* 0x000fe20000010000 */
[----:B------:R-:W-:-:S13]  /*3bd0*/  ISETP.GE.AND P0, PT, R13, 0x1, PT ;  /* 0x000000010d00780c */ /* 0x000fda0003f06270 */
        /* <DEDUP_REMOVED lines=11> */
[----:B0-----:R-:W0:Y:S01]  /*3c90*/  LDC R7, c[0x0][0x3c4] ;  /* 0x0000f100ff077b82 */ /* 0x001e220000000800 */
        /* <DEDUP_REMOVED lines=17> */
.L_x_585:
[----:B------:R1:W2:Y:S01]  /*3db0*/  @!P3 LDG.E.128 R8, desc[UR8][R22.64] ;  /* 0x000000081608b981 */ /* 0x0002a2000c1e1d00 */
[----:B------:R-:W-:Y:S01]  /*3dc0*/  PLOP3.LUT P3, PT, P0, PT, PT, 0x80, 0x0 ;  /* 0x000000000000781c */ /* 0x000fe2000076f070 */
[----:B------:R-:W-:Y:S01]  /*3dd0*/  UIADD3 UR5, UR5, 0x4, URZ ;  /* 0x0000000405057890 */ /* 0x000fe2000fffe03f */
[C---:B------:R-:W-:Y:S01]  /*3de0*/  IADD3 R24, P1, R18.reuse, R22, RZ ;  /* 0x0000001612187210 */ /* 0x040fe20007f3e0ff */
[----:B------:R-:W2:Y:S03]  /*3df0*/  LDS R4, [R6] ;  /* 0x0000000006047984 */ /* 0x000ea60000000800 */
[----:B------:R-:W-:Y:S02]  /*3e00*/  IADD3.X R25, R19, R23, RZ, P1, !PT ;  /* 0x0000001713197210 */ /* 0x000fe40000ffe4ff */
[----:B------:R-:W-:Y:S02]  /*3e10*/  ISETP.LE.AND P2, PT, R13, UR5, PT ;  /* 0x000000050d007c0c */ /* 0x000fe4000bf43270 */
[C---:B-1----:R-:W-:Y:S04]  /*3e20*/  IADD3 R22, P1, R18.reuse, R24, RZ ;  /* 0x0000001812167210 */ /* 0x042fe80007f3e0ff */
        /* <DEDUP_REMOVED lines=15> */
[----:B-1----:R-:W-:Y:S04]  /*3f20*/  IADD3 R22, P1, R18, R20, RZ ;  /* 0x0000001412167210 */ /* 0x002fe80007f3e0ff */
[----:B------:R-:W-:Y:S01]  /*3f30*/  IADD3.X R23, R19, R21, RZ, P1, !PT ;  /* 0x0000001513177210 */ /* 0x000fe20000ffe4ff */
[C---:B--2---:R-:W-:Y:S01]  /*3f40*/  FFMA.FTZ R5, R4.reuse, R8, R5 ;  /* 0x0000000804057223 */ /* 0x044fe20000010005 */
[C---:B------:R-:W-:Y:S01]  /*3f50*/  FFMA.FTZ R2, R4.reuse, R9, R2 ;  /* 0x0000000904027223 */ /* 0x040fe20000010002 */
[C---:B------:R-:W-:Y:S01]  /*3f60*/  FFMA.FTZ R3, R4.reuse, R10, R3 ;  /* 0x0000000a04037223 */ /* 0x040fe20000010003 */
[----:B------:R-:W-:Y:S02]  /*3f70*/  FFMA.FTZ R0, R4, R11, R0 ;  /* 0x0000000b04007223 */ /* 0x000fe40000010000 */
[----:B------:R-:W2:Y:S04]  /*3f80*/  @!P3 LDG.E.128 R8, desc[UR8][R20.64] ;  /* 0x000000081408b981 */ /* 0x000ea8000c1e1d00 */
[----:B------:R1:W2:Y:S02]  /*3f90*/  LDS R4, [R6+0x6c] ;  /* 0x00006c0006047984 */ /* 0x0002a40000000800 */
[----:B-1----:R-:W-:Y:S01]  /*3fa0*/  IADD3 R6, R6, 0x90, RZ ;  /* 0x0000009006067810 */ /* 0x002fe20007ffe0ff */
[C---:B--2---:R-:W-:Y:S01]  /*3fb0*/  FFMA.FTZ R5, R4.reuse, R8, R5 ;  /* 0x0000000804057223 */ /* 0x044fe20000010005 */
[C---:B------:R-:W-:Y:S01]  /*3fc0*/  FFMA.FTZ R2, R4.reuse, R9, R2 ;  /* 0x0000000904027223 */ /* 0x040fe20000010002 */
[C---:B------:R-:W-:Y:S01]  /*3fd0*/  FFMA.FTZ R3, R4.reuse, R10, R3 ;  /* 0x0000000a04037223 */ /* 0x040fe20000010003 */
[----:B------:R-:W-:Y:S01]  /*3fe0*/  FFMA.FTZ R0, R4, R11, R0 ;  /* 0x0000000b04007223 */ /* 0x000fe20000010000 */
[----:B------:R-:W-:Y:S09]  /*3ff0*/  @!P2 BRA `(.L_x_585) ;  /* 0xfffffffc006ca947 */ /* 0x000ff2000383ffff */
.L_x_584:
[----:B0-----:R-:W-:-:S04]  /*4000*/  IADD3 R4, R7, -UR5, RZ ;  /* 0x8000000507047c10 */ /* 0x001fc8000fffe0ff */
        /* <DEDUP_REMOVED lines=24> */
.L_x_586:
[----:B------:R-:W-:-:S13]  /*4190*/  ISETP.GT.OR P4, PT, R7, UR5, P4 ;  /* 0x0000000507007c0c */ /* 0x000fda000a784670 */
[----:B------:R-:W-:Y:S05]  /*41a0*/  @!P4 BRA `(.L_x_583) ;  /* 0x000000000028c947 */ /* 0x000fea0003800000 */
[----:B------:R-:W0:Y:S01]  /*41b0*/  LDS R6, [R6] ;  /* 0x0000000006067984 */ /* 0x000e220000000800 */
[----:B------:R-:W-:Y:S01]  /*41c0*/  ISETP.GE.AND P0, PT, R15, R14, PT ;  /* 0x0000000e0f00720c */ /* 0x000fe20003f06270 */
[----:B------:R-:W-:-:S12]  /*41d0*/  BSSY B0, `(.L_x_587) ;  /* 0x0000003000007945 */ /* 0x000fd80003800000 */
[----:B------:R-:W-:Y:S05]  /*41e0*/  @P0 BRA `(.L_x_588) ;  /* 0x0000000000040947 */ /* 0x000fea0003800000 */
[----:B------:R1:W5:Y:S02]  /*41f0*/  LDG.E.128 R8, desc[UR8][R22.64] ;  /* 0x0000000816087981 */ /* 0x000364000c1e1d00 */
.L_x_588:
[----:B------:R-:W-:Y:S05]  /*4200*/  BSYNC B0 ;  /* 0x0000000000007941 */ /* 0x000fea0003800000 */
.L_x_587:
[C---:B0----5:R-:W-:Y:S01]  /*4210*/  FFMA.FTZ R5, R6.reuse, R8, R5 ;  /* 0x0000000806057223 */ /* 0x061fe20000010005 */
[C---:B------:R-:W-:Y:S01]  /*4220*/  FFMA.FTZ R2, R6.reuse, R9, R2 ;  /* 0x0000000906027223 */ /* 0x040fe20000010002 */
[C---:B------:R-:W-:Y:S01]  /*4230*/  FFMA.FTZ R3, R6.reuse, R10, R3 ;  /* 0x0000000a06037223 */ /* 0x040fe20000010003 */
[----:B------:R-:W-:Y:S01]  /*4240*/  FFMA.FTZ R0, R6, R11, R0 ;  /* 0x0000000b06007223 */ /* 0x000fe20000010000 */
.L_x_583:
        /* <DEDUP_REMOVED lines=12> */
[----:B------:R-:W-:Y:S02]  /*4310*/  IABS R10, R4 ;  /* 0x00000004000a7213 */ /* 0x000fe40000000000 */
[----:B------:R-:W2:Y:S03]  /*4320*/  I2F.RP R14, R9 ;  /* 0x00000009000e7306 */ /* 0x000ea60000209400 */
[----:B------:R-:W-:-:S05]  /*4330*/  IMAD.MOV R10, RZ, RZ, -R10 ;  /* 0x000000ffff0a7224 */ /* 0x000fca00078e0a0a */
[----:B--2---:R-:W2:Y:S02]  /*4340*/  MUFU.RCP R13, R14 ;  /* 0x0000000e000d7308 */ /* 0x004ea40000001000 */
[----:B--2---:R-:W-:-:S06]  /*4350*/  VIADD R13, R13, 0xffffffe ;  /* 0x0ffffffe0d0d7836 */ /* 0x004fcc0000000000 */
[----:B0-----:R-:W0:Y:S02]  /*4360*/  F2I.FTZ.U32.TRUNC.NTZ R7, R13 ;  /* 0x0000000d00077305 */ /* 0x001e24000021f000 */
        /* <DEDUP_REMOVED lines=65> */
        .weak           $__internal_11_$__cuda_sm20_div_s64
        .type           $__internal_11_$__cuda_sm20_div_s64,@function
        .size           $__internal_11_$__cuda_sm20_div_s64,(.L_x_7949 - $__internal_11_$__cuda_sm20_div_s64)
$__internal_11_$__cuda_sm20_div_s64:
        /* <DEDUP_REMOVED lines=83> */
[----:B------:R-:W-:Y:S06]  /*4cb0*/  RET.REL.NODEC R38 `(_ZN5flash32flash_fwd_splitkv_combine_kernelI23Flash_fwd_kernel_traitsILi64ELi64ELi256ELi4ELb0ELb0EN7cutlass10bfloat16_tE19Flash_kernel_traitsILi64ELi64ELi256ELi4ES3_EELi8ELi3ELb1EEEvNS_16Flash_fwd_paramsE) ;  /* 0xffffffb026d07950 */ /* 0x000fec0003c3ffff */
.L_x_589:
        /* <DEDUP_REMOVED lines=12> */
.L_x_7949:


//--------------------- .text._ZN5flash32flash_fwd_splitkv_combine_kernelI23Flash_fwd_kernel_traitsILi64ELi64ELi256ELi4ELb0ELb0EN7cutlass10bfloat16_tE19Flash_kernel_traitsILi64ELi64ELi256ELi4ES3_EELi8ELi2ELb1EEEvNS_16Flash_fwd_paramsE --------------------------
	.section	.text._ZN5flash32flash_fwd_splitkv_combine_kernelI23Flash_fwd_kernel_traitsILi64ELi64ELi256ELi4ELb0ELb0EN7cutlass10bfloat16_tE19Flash_kernel_traitsILi64ELi64ELi256ELi4ES3_EELi8ELi2ELb1EEEvNS_16Flash_fwd_paramsE,"ax",@progbits
	.align	128
        .global         _ZN5flash32flash_fwd_splitkv_combine_kernelI23Flash_fwd_kernel_traitsILi64ELi64ELi256ELi4ELb0ELb0EN7cutlass10bfloat16_tE19Flash_kernel_traitsILi64ELi64ELi256ELi4ES3_EELi8ELi2ELb1EEEvNS_16Flash_fwd_paramsE
        .type           _ZN5flash32flash_fwd_splitkv_combine_kernelI23Flash_fwd_kernel_traitsILi64ELi64ELi256ELi4ELb0ELb0EN7cutlass10bfloat16_tE19Flash_kernel_traitsILi64ELi64ELi256ELi4ES3_EELi8ELi2ELb1EEEvNS_16Flash_fwd_paramsE,@function
        .size           _ZN5flash32flash_fwd_splitkv_combine_kernelI23Flash_fwd_kernel_traitsILi64ELi64ELi256ELi4ELb0ELb0EN7cutlass10bfloat16_tE19Flash_kernel_traitsILi64ELi64ELi256ELi4ES3_EELi8ELi2ELb1EEEvNS_16Flash_fwd_paramsE,(.L_x_7950 - _ZN5flash32flash_fwd_splitkv_combine_kernelI23Flash_fwd_kernel_traitsILi64ELi64ELi256ELi4ELb0ELb0EN7cutlass10bfloat16_tE19Flash_kernel_traitsILi64ELi64ELi256ELi4ES3_EELi8ELi2ELb1EEEvNS_16Flash_fwd_paramsE)
        .other          _ZN5flash32flash_fwd_splitkv_combine_kernelI23Flash_fwd_kernel_traitsILi64ELi64ELi256ELi4ELb0ELb0EN7cutlass10bfloat16_tE19Flash_kernel_traitsILi64ELi64ELi256ELi4ES3_EELi8ELi2ELb1EEEvNS_16Flash_fwd_paramsE,@"STO_CUDA_ENTRY STV_DEFAULT"
_ZN5flash32flash_fwd_splitkv_combine_kernelI23Flash_fwd_kernel_traitsILi64ELi64ELi256ELi4ELb0ELb0EN7cutlass10bfloat16_tE19Flash_kernel_traitsILi64ELi64ELi256ELi4ES3_EELi8ELi2ELb1EEEvNS_16Flash_fwd_paramsE:
.text._ZN5flash32flash_fwd_splitkv_combine_kernelI23Flash_fwd_kernel_traitsILi64ELi64ELi256ELi4ELb0ELb0EN7cutlass10bfloat16_tE19Flash_kernel_traitsILi64ELi64ELi256ELi4ES3_EELi8ELi2ELb1EEEvNS_16Flash_fwd_paramsE:
        /* <DEDUP_REMOVED lines=23> */
[----:B------:R-:W-:Y:S05]  /*0170*/  CALL.REL.NOINC `($__internal_12_$__cuda_sm20_div_s64) ;  /* 0x0000004400ac7944 */ /* 0x000fea0003c00000 */
[----:B------:R-:W-:Y:S01]  /*0180*/  MOV R20, R0 ;  /* 0x0000000000147202 */ /* 0x000fe20000000f00 */
[----:B------:R-:W-:Y:S06]  /*0190*/  BRA `(.L_x_591) ;  /* 0x00000000004c7947 */ /* 0x000fec0003800000 */
.L_x_590:
        /* <DEDUP_REMOVED lines=19> */
.L_x_591:
        /* <DEDUP_REMOVED lines=11> */
[----:B------:R-:W-:Y:S05]  /*0380*/  CALL.REL.NOINC `($__internal_12_$__cuda_sm20_div_s64) ;  /* 0x0000004400287944 */ /* 0x000fea0003c00000 */
[----:B------:R-:W-:Y:S02]  /*0390*/  MOV R8, R0 ;  /* 0x0000000000087202 */ /* 0x000fe40000000f00 */
[----:B------:R-:W-:Y:S01]  /*03a0*/  MOV R9, R21 ;  /* 0x0000001500097202 */ /* 0x000fe20000000f00 */
[----:B------:R-:W-:Y:S05]  /*03b0*/  BRA `(.L_x_594) ;  /* 0x00000000004c7947 */ /* 0x000fea0003800000 */
.L_x_593:
        /* <DEDUP_REMOVED lines=19> */
.L_x_594:
[----:B------:R-:W-:Y:S05]  /*04f0*/  BSYNC B0 ;  /* 0x0000000000007941 */ /* 0x000fea0003800000 */
.L_x_592:
        /* <DEDUP_REMOVED lines=42> */
[----:B------:R-:W-:Y:S05]  /*07a0*/  BRA `(.L_x_597) ;  /* 0x00000000004c7947 */ /* 0x000fea0003800000 */
.L_x_596:
        /* <DEDUP_REMOVED lines=19> */
.L_x_597:
[----:B------:R-:W-:Y:S05]  /*08e0*/  BSYNC B0 ;  /* 0x0000000000007941 */ /* 0x000fea0003800000 */
.L_x_595:
        /* <DEDUP_REMOVED lines=48> */
[----:B------:R-:W-:Y:S01]  /*0bf0*/  LOP3.LUT R5, R4, R11, RZ, 0x3c, !PT ;  /* 0x0000000b04057212 */ /* 0x000fe200078e3cff */
[----:B------:R-:W-:-:S03]  /*0c00*/  IMAD R7, R0, UR5, RZ ;  /* 0x0000000500077c24 */ /* 0x000fc6000f8e02ff */
        /* <DEDUP_REMOVED lines=21> */
[----:B------:R-:W-:Y:S05]  /*0d60*/  CALL.REL.NOINC `($__internal_12_$__cuda_sm20_div_s64) ;  /* 0x0000003800b07944 */ /* 0x000fea0003c00000 */
[----:B------:R-:W-:Y:S02]  /*0d70*/  MOV R38, R0 ;  /* 0x0000000000267202 */ /* 0x000fe40000000f00 */
[----:B------:R-:W-:Y:S01]  /*0d80*/  MOV R39, R21 ;  /* 0x0000001500277202 */ /* 0x000fe20000000f00 */
[----:B------:R-:W-:Y:S05]  /*0d90*/  BRA `(.L_x_600) ;  /* 0x00000000004c7947 */ /* 0x000fea0003800000 */
.L_x_599:
        /* <DEDUP_REMOVED lines=19> */
.L_x_600:
[----:B------:R-:W-:Y:S05]  /*0ed0*/  BSYNC B0 ;  /* 0x0000000000007941 */ /* 0x000fea0003800000 */
.L_x_598:
[-C--:B------:R-:W-:Y:S01]  /*0ee0*/  IABS R5, R7.reuse ;  /* 0x0000000700057213 */ /* 0x080fe20000000000 */
[----:B------:R-:W-:Y:S01]  /*0ef0*/  BSSY B0, `(.L_x_601) ;  /* 0x000003d000007945 */ /* 0x000fe20003800000 */
[----:B------:R-:W-:Y:S02]  /*0f00*/  IABS R0, R7 ;  /* 0x0000000700007213 */ /* 0x000fe40000000000 */
[----:B------:R-:W0:Y:S01]  /*0f10*/  I2F.RP R13, R5 ;  /* 0x00000005000d7306 */ /* 0x000e220000209400 */
[----:B------:R-:W-:Y:S02]  /*0f20*/  IMAD.IADD R6, R6, 0x1, R5 ;  /* 0x0000000106067824 */ /* 0x000fe400078e0205 */
        /* <DEDUP_REMOVED lines=35> */
[----:B------:R-:W-:Y:S02]  /*1160*/  MOV R10, R0 ;  /* 0x00000000000a7202 */ /* 0x000fe40000000f00 */
[----:B------:R-:W-:Y:S01]  /*1170*/  MOV R11, R21 ;  /* 0x00000015000b7202 */ /* 0x000fe20000000f00 */
[----:B------:R-:W-:Y:S05]  /*1180*/  BRA `(.L_x_603) ;  /* 0x00000000004c7947 */ /* 0x000fea0003800000 */
.L_x_602:
        /* <DEDUP_REMOVED lines=19> */
.L_x_603:
[----:B------:R-:W-:Y:S05]  /*12c0*/  BSYNC B0 ;  /* 0x0000000000007941 */ /* 0x000fea0003800000 */
.L_x_601:
        /* <DEDUP_REMOVED lines=9> */
[----:B-1----:R-:W-:Y:S02]  /*1360*/  ISETP.GT.AND P4, PT, R21, 0x1f, PT ;  /* 0x0000001f1500780c */ /* 0x002fe40003f84270 */
[----:B------:R-:W-:-:S05]  /*1370*/  SHF.R.S32.HI R30, RZ, 0x1f, R21 ;  /* 0x0000001fff1e7819 */ /* 0x000fca0000011415 */
        /* <DEDUP_REMOVED lines=10> */
[----:B------:R-:W-:Y:S01]  /*1420*/  LEA.HI R6, R30, R21, RZ, 0x3 ;  /* 0x000000151e067211 */ /* 0x000fe200078f18ff */
[----:B------:R-:W-:-:S03]  /*1430*/  IMAD.HI.U32 R9, R8, R5, RZ ;  /* 0x0000000508097227 */ /* 0x000fc600078e00ff */
[----:B------:R-:W-:Y:S01]  /*1440*/  SHF.R.S32.HI R22, RZ, 0x3, R6 ;  /* 0x00000003ff167819 */ /* 0x000fe20000011406 */
[----:B------:R-:W-:Y:S01]  /*1450*/  IMAD.MOV R8, RZ, RZ, -R9 ;  /* 0x000000ffff087224 */ /* 0x000fe200078e0a09 */
[----:B------:R-:W-:-:S03]  /*1460*/  LOP3.LUT R6, R6, 0xfffffff8, RZ, 0xc0, !PT ;  /* 0xfffffff806067812 */ /* 0x000fc600078ec0ff */
[C---:B------:R-:W-:Y:S01]  /*1470*/  IMAD R23, R0.reuse, R8, R5 ;  /* 0x0000000800177224 */ /* 0x040fe200078e0205 */
[----:B------:R-:W-:Y:S01]  /*1480*/  LEA.HI.SX32 R8, R7, 0x1, 0x1 ;  /* 0x0000000107087811 */ /* 0x000fe200078f0aff */
[----:B------:R-:W0:Y:S01]  /*1490*/  @!P4 S2R R5, SR_CgaCtaId ;  /* 0x000000000005c919 */ /* 0x000e220000008800 */
[----:B------:R-:W-:Y:S02]  /*14a0*/  IMAD.IADD R6, R21, 0x1, -R6 ;  /* 0x0000000115067824 */ /* 0x000fe400078e0a06 */
[----:B------:R-:W-:-:S13]  /*14b0*/  ISETP.GT.U32.AND P0, PT, R0, R23, PT ;  /* 0x000000170000720c */ /* 0x000fda0003f04070 */
[----:B------:R-:W-:Y:S02]  /*14c0*/  @!P0 IMAD.IADD R23, R23, 0x1, -R0 ;  /* 0x0000000117178824 */ /* 0x000fe400078e0a00 */
[----:B------:R-:W-:Y:S01]  /*14d0*/  @!P0 VIADD R9, R9, 0x1 ;  /* 0x0000000109098836 */ /* 0x000fe20000000000 */
[----:B------:R-:W-:Y:S02]  /*14e0*/  ISETP.NE.AND P0, PT, R13, RZ, PT ;  /* 0x000000ff0d00720c */ /* 0x000fe40003f05270 */
[----:B------:R-:W-:Y:S01]  /*14f0*/  ISETP.GE.U32.AND P2, PT, R23, R0, PT ;  /* 0x000000001700720c */ /* 0x000fe20003f46070 */
[----:B------:R-:W-:Y:S01]  /*1500*/  IMAD.MOV.U32 R23, RZ, RZ, -0x800000 ;  /* 0xff800000ff177424 */ /* 0x000fe200078e00ff */
[----:B------:R-:W-:-:S05]  /*1510*/  SHF.R.S32.HI R0, RZ, 0x1f, R7 ;  /* 0x0000001fff007819 */ /* 0x000fca0000011407 */
[----:B------:R-:W-:Y:S01]  /*1520*/  @!P3 IMAD.MOV R8, RZ, RZ, R0 ;  /* 0x000000ffff08b224 */ /* 0x000fe200078e0200 */
[----:B------:R-:W-:-:S04]  /*1530*/  @!P4 MOV R0, 0x400 ;  /* 0x000004000000c802 */ /* 0x000fc80000000f00 */
[----:B0-----:R-:W-:Y:S01]  /*1540*/  @!P4 LEA R5, R5, R0, 0x18 ;  /* 0x000000000505c211 */ /* 0x001fe200078ec0ff */
[----:B------:R-:W-:-:S04]  /*1550*/  @P2 VIADD R9, R9, 0x1 ;  /* 0x0000000109092836 */ /* 0x000fc80000000000 */
[----:B------:R-:W-:Y:S01]  /*1560*/  @!P1 IMAD.MOV R9, RZ, RZ, -R9 ;  /* 0x000000ffff099224 */ /* 0x000fe200078e0a09 */
[----:B------:R-:W-:Y:S01]  /*1570*/  @!P0 LOP3.LUT R9, RZ, R13, RZ, 0x33, !PT ;  /* 0x0000000dff098212 */ /* 0x000fe200078e33ff */
[C---:B------:R-:W-:Y:S01]  /*1580*/  @!P4 IMAD R5, R22.reuse, 0x24, R5 ;  /* 0x000000241605c824 */ /* 0x040fe200078e0205 */
[----:B------:R-:W-:-:S03]  /*1590*/  ISETP.GE.AND P0, PT, R22, UR5, PT ;  /* 0x0000000516007c0c */ /* 0x000fc6000bf06270 */
[----:B------:R-:W-:Y:S02]  /*15a0*/  IMAD R9, R8, R9, RZ ;  /* 0x0000000908097224 */ /* 0x000fe400078e02ff */
[----:B------:R-:W-:-:S03]  /*15b0*/  @!P4 IMAD R20, R6, 0x4, R5 ;  /* 0x000000040614c824 */ /* 0x000fc600078e0205 */
        /* <DEDUP_REMOVED lines=18> */
[----:B------:R-:W-:-:S06]  /*16e0*/  LEA.HI.X R23, R26, UR5, R0, 0x2, P0 ;  /* 0x000000051a177c11 */ /* 0x000fcc00080f1400 */
[----:B------:R0:W5:Y:S03]  /*16f0*/  LDG.E R23, desc[UR8][R22.64] ;  /* 0x0000000816177981 */ /* 0x000166000c1e1900 */
.L_x_605:
[----:B------:R-:W-:Y:S05]  /*1700*/  BSYNC B0 ;  /* 0x0000000000007941 */ /* 0x000fea0003800000 */
.L_x_604:
[----:B-----5:R1:W-:Y:S01]  /*1710*/  @!P4 STS [R20], R23 ;  /* 0x000000171400c388 */ /* 0x0203e20000000800 */
[----:B------:R-:W-:Y:S01]  /*1720*/  BSSY B0, `(.L_x_606) ;  /* 0x000000c000007945 */ /* 0x000fe20003800000 */
[----:B------:R-:W-:Y:S06]  /*1730*/  BAR.SYNC.DEFER_BLOCKING 0x0 ;  /* 0x0000000000007b1d */ /* 0x000fec0000010000 */
[----:B------:R-:W-:Y:S05]  /*1740*/  @P4 BRA `(.L_x_607) ;  /* 0x0000000000244947 */ /* 0x000fea0003800000 */
[----:B------:R-:W2:Y:S01]  /*1750*/  S2R R0, SR_CgaCtaId ;  /* 0x0000000000007919 */ /* 0x000ea20000008800 */
[----:B------:R-:W-:Y:S02]  /*1760*/  LEA.HI R6, R30, R21, RZ, 0x2 ;  /* 0x000000151e067211 */ /* 0x000fe400078f10ff */
[----:B------:R-:W-:Y:S02]  /*1770*/  MOV R5, 0x400 ;  /* 0x0000040000057802 */ /* 0x000fe40000000f00 */
[----:B------:R-:W-:Y:S02]  /*1780*/  LOP3.LUT R6, R6, 0xfffffffc, RZ, 0xc0, !PT ;  /* 0xfffffffc06067812 */ /* 0x000fe400078ec0ff */
[----:B--2---:R-:W-:-:S03]  /*1790*/  LEA R0, R0, R5, 0x18 ;  /* 0x0000000500007211 */ /* 0x004fc600078ec0ff */
[----:B------:R-:W-:-:S04]  /*17a0*/  IMAD.IADD R5, R21, 0x1, -R6 ;  /* 0x0000000115057824 */ /* 0x000fc800078e0a06 */
[----:B------:R-:W-:-:S04]  /*17b0*/  IMAD R5, R5, 0x24, R0 ;  /* 0x0000002405057824 */ /* 0x000fc800078e0200 */
[----:B------:R-:W-:-:S05]  /*17c0*/  IMAD.IADD R5, R6, 0x1, R5 ;  /* 0x0000000106057824 */ /* 0x000fca00078e0205 */
[----:B------:R2:W3:Y:S02]  /*17d0*/  LDS R29, [R5] ;  /* 0x00000000051d7984 */ /* 0x0004e40000000800 */
.L_x_607:
[----:B------:R-:W-:Y:S05]  /*17e0*/  BSYNC B0 ;  /* 0x0000000000007941 */ /* 0x000fea0003800000 */
.L_x_606:
[----:B---3--:R-:W3:Y:S01]  /*17f0*/  SHFL.BFLY PT, R0, R29, 0x2, 0x1f ;  /* 0x0c401f001d007f89 */ /* 0x008ee200000e0000 */
[----:B--2---:R-:W1:Y:S01]  /*1800*/  LDC R5, c[0x0][0x270] ;  /* 0x00009c00ff057b82 */ /* 0x004e620000000800 */
[----:B0-----:R-:W0:Y:S01]  /*1810*/  I2F.RP R22, R25 ;  /* 0x0000001900167306 */ /* 0x001e220000209400 */
[----:B------:R-:W-:Y:S01]  /*1820*/  IABS R28, R9 ;  /* 0x00000009001c7213 */ /* 0x000fe20000000000 */
[----:B------:R-:W-:Y:S01]  /*1830*/  BSSY B1, `(.L_x_608) ;  /* 0x000022b000017945 */ /* 0x000fe20003800000 */
[----:B------:R-:W-:-:S03]  /*1840*/  ISETP.GT.AND P2, PT, R3, RZ, PT ;  /* 0x000000ff0300720c */ /* 0x000fc60003f44270 */
[----:B------:R-:W-:Y:S02]  /*1850*/  IMAD.MOV R28, RZ, RZ, -R28 ;  /* 0x000000ffff1c7224 */ /* 0x000fe400078e0a1c */
[----:B0-----:R-:W0:Y:S01]  /*1860*/  MUFU.RCP R22, R22 ;  /* 0x0000001600167308 */ /* 0x001e220000001000 */
[----:B---3--:R-:W-:Y:S02]  /*1870*/  FMNMX.FTZ R27, R0, R29, !PT ;  /* 0x0000001d001b7209 */ /* 0x008fe40007810000 */
[----:B-1----:R-:W-:-:S03]  /*1880*/  IABS R20, R5 ;  /* 0x0000000500147213 */ /* 0x002fc60000000000 */
[----:B------:R-:W1:Y:S02]  /*1890*/  SHFL.BFLY PT, R0, R27, 0x1, 0x1f ;  /* 0x0c201f001b007f89 */ /* 0x000e6400000e0000 */
[----:B------:R-:W2:Y:S01]  /*18a0*/  I2F.U32.RP R23, R20 ;  /* 0x0000001400177306 */ /* 0x000ea20000209000 */
[----:B0-----:R-:W-:-:S07]  /*18b0*/  VIADD R42, R22, 0xffffffe ;  /* 0x0ffffffe162a7836 */ /* 0x001fce0000000000 */
[----:B------:R-:W0:Y:S08]  /*18c0*/  F2I.FTZ.U32.TRUNC.NTZ R43, R42 ;  /* 0x0000002a002b7305 */ /* 0x000e30000021f000 */
[----:B--2---:R2:W3:Y:S01]  /*18d0*/  MUFU.RCP R40, R23 ;  /* 0x0000001700287308 */ /* 0x0044e20000001000 */
[----:B-1----:R-:W-:Y:S01]  /*18e0*/  FMNMX.FTZ R0, R27, R0, !PT ;  /* 0x000000001b007209 */ /* 0x002fe20007810000 */
[----:B0-----:R-:W-:-:S02]  /*18f0*/  IMAD.MOV R22, RZ, RZ, -R43 ;  /* 0x000000ffff167224 */ /* 0x001fc400078e0a2b */
[----:B------:R-:W-:Y:S01]  /*1900*/  IMAD.MOV.U32 R42, RZ, RZ, RZ ;  /* 0x000000ffff2a7224 */ /* 0x000fe200078e00ff */
[----:B------:R-:W-:Y:S01]  /*1910*/  FSETP.NEU.FTZ.AND P0, PT, R0, -INF , PT ;  /* 0xff8000000000780b */ /* 0x000fe20003f1d000 */
[----:B------:R-:W-:Y:S01]  /*1920*/  IMAD R33, R22, R25, RZ ;  /* 0x0000001916217224 */ /* 0x000fe200078e02ff */
[----:B------:R-:W-:Y:S02]  /*1930*/  IABS R22, R8 ;  /* 0x0000000800167213 */ /* 0x000fe40000000000 */
[----:B------:R-:W-:Y:S01]  /*1940*/  FSEL R0, R0, RZ, P0 ;  /* 0x000000ff00007208 */ /* 0x000fe20000000000 */
[----:B------:R-:W-:Y:S01]  /*1950*/  IMAD.HI.U32 R33, R43, R33, R42 ;  /* 0x000000212b217227 */ /* 0x000fe200078e002a */
[----:B--2---:R-:W-:-:S03]  /*1960*/  IABS R23, R5 ;  /* 0x0000000500177213 */ /* 0x004fc60000000000 */
[----:B------:R-:W-:Y:S01]  /*1970*/  FADD.FTZ R6, -R0, R29 ;  /* 0x0000001d00067221 */ /* 0x000fe20000010100 */
[----:B---3--:R-:W-:Y:S02]  /*1980*/  VIADD R40, R40, 0xffffffe ;  /* 0x0ffffffe28287836 */ /* 0x008fe40000000000 */
        /* <DEDUP_REMOVED lines=14> */
[----:B------:R-:W-:Y:S02]  /*1a70*/  @!P0 VIADD R33, R33, 0x1 ;  /* 0x0000000121218836 */ /* 0x000fe40000000000 */
[----:B------:R-:W-:-:S10]  /*1a80*/  IMAD.MOV.U32 R28, RZ, RZ, 0x7f800000 ;  /* 0x7f800000ff1c7424 */ /* 0x000fd400078e00ff */
[----:B------:R-:W-:Y:S02]  /*1a90*/  @P1 VIADD R33, R33, 0x1 ;  /* 0x0000000121211836 */ /* 0x000fe40000000000 */
[----:B0-----:R-:W-:Y:S01]  /*1aa0*/  FADD.FTZ R27, R6, R27 ;  /* 0x0000001b061b7221 */ /* 0x001fe20000010000 */
[----:B------:R-:W-:Y:S02]  /*1ab0*/  IABS R6, R4 ;  /* 0x0000000400067213 */ /* 0x000fe40000000000 */
[----:B------:R-:W-:Y:S02]  /*1ac0*/  LOP3.LUT R4, R4, R5, RZ, 0x3c, !PT ;  /* 0x0000000504047212 */ /* 0x000fe400078e3cff */
[----:B------:R-:W0:Y:S01]  /*1ad0*/  SHFL.BFLY PT, R24, R27, 0x1, 0x1f ;  /* 0x0c201f001b187f89 */ /* 0x000e2200000e0000 */
[----:B------:R-:W-:Y:S01]  /*1ae0*/  IMAD.HI.U32 R26, R31, R6, RZ ;  /* 0x000000061f1a7227 */ /* 0x000fe200078e00ff */
[----:B------:R-:W-:Y:S02]  /*1af0*/  ISETP.GE.AND P1, PT, R4, RZ, PT ;  /* 0x000000ff0400720c */ /* 0x000fe40003f26270 */
[----:B------:R-:W-:Y:S01]  /*1b00*/  LEA.HI.SX32 R4, R3, 0x1, 0x1 ;  /* 0x0000000103047811 */ /* 0x000fe200078f0aff */
[----:B------:R-:W-:Y:S01]  /*1b10*/  IMAD R41, R26, R23, R6 ;  /* 0x000000171a297224 */ /* 0x000fe200078e0206 */
[----:B------:R-:W-:Y:S01]  /*1b20*/  LOP3.LUT R6, R8, R25, RZ, 0x3c, !PT ;  /* 0x0000001908067212 */ /* 0x000fe200078e3cff */
[----:B------:R-:W-:-:S03]  /*1b30*/  IMAD.HI.U32 R31, R31, R22, RZ ;  /* 0x000000161f1f7227 */ /* 0x000fc600078e00ff */
[----:B------:R-:W-:Y:S01]  /*1b40*/  ISETP.GT.U32.AND P3, PT, R20, R41, PT ;  /* 0x000000291400720c */ /* 0x000fe20003f64070 */
[----:B------:R-:W-:Y:S01]  /*1b50*/  IMAD R23, R31, R23, R22 ;  /* 0x000000171f177224 */ /* 0x000fe200078e0216 */
[----:B------:R-:W-:Y:S02]  /*1b60*/  ISETP.GE.AND P5, PT, R6, RZ, PT ;  /* 0x000000ff0600720c */ /* 0x000fe40003fa6270 */
[----:B------:R-:W1:Y:S01]  /*1b70*/  LDC.U8 R6, c[0x0][0x3d9] ;  /* 0x0000f640ff067b82 */ /* 0x000e620000000000 */
[----:B------:R-:W-:Y:S02]  /*1b80*/  SHF.R.S32.HI R22, RZ, 0x1f, R3 ;  /* 0x0000001fff167819 */ /* 0x000fe40000011403 */
[----:B------:R-:W-:-:S03]  /*1b90*/  ISETP.GT.U32.AND P6, PT, R20, R23, PT ;  /* 0x000000171400720c */ /* 0x000fc60003fc4070 */
[----:B------:R-:W-:-:S03]  /*1ba0*/  @!P2 IMAD.MOV R4, RZ, RZ, R22 ;  /* 0x000000ffff04a224 */ /* 0x000fc600078e0216 */
[----:B------:R-:W-:Y:S02]  /*1bb0*/  @!P3 IMAD.IADD R41, R41, 0x1, -R20 ;  /* 0x000000012929b824 */ /* 0x000fe400078e0a14 */
[----:B0-----:R-:W-:Y:S01]  /*1bc0*/  FADD.FTZ R24, R27, R24 ;  /* 0x000000181b187221 */ /* 0x001fe20000010000 */
[----:B------:R-:W-:Y:S02]  /*1bd0*/  @!P5 IMAD.MOV R33, RZ, RZ, -R33 ;  /* 0x000000ffff21d224 */ /* 0x000fe400078e0a21 */
[----:B------:R-:W-:Y:S01]  /*1be0*/  @!P3 VIADD R26, R26, 0x1 ;  /* 0x000000011a1ab836 */ /* 0x000fe20000000000 */
[----:B------:R-:W-:Y:S01]  /*1bf0*/  ISETP.GE.U32.AND P0, PT, R41, R20, PT ;  /* 0x000000142900720c */ /* 0x000fe20003f06070 */
[----:B------:R-:W-:Y:S01]  /*1c00*/  @!P6 IMAD.IADD R23, R23, 0x1, -R20 ;  /* 0x000000011717e824 */ /* 0x000fe200078e0a14 */
[----:B------:R-:W-:Y:S01]  /*1c10*/  ISETP.GT.AND P3, PT, R9, RZ, PT ;  /* 0x000000ff0900720c */ /* 0x000fe20003f64270 */
[----:B------:R-:W-:Y:S01]  /*1c20*/  @!P6 VIADD R31, R31, 0x1 ;  /* 0x000000011f1fe836 */ /* 0x000fe20000000000 */
[----:B------:R-:W-:-:S02]  /*1c30*/  ISETP.NE.AND P6, PT, R9, RZ, PT ;  /* 0x000000ff0900720c */ /* 0x000fc40003fc5270 */
[----:B------:R-:W-:Y:S02]  /*1c40*/  ISETP.GE.U32.AND P5, PT, R23, R20, PT ;  /* 0x000000141700720c */ /* 0x000fe40003fa6070 */
[----:B------:R-:W-:Y:S02]  /*1c50*/  LOP3.LUT R23, R8, R5, RZ, 0x3c, !PT ;  /* 0x0000000508177212 */ /* 0x000fe400078e3cff */
[----:B------:R-:W-:-:S03]  /*1c60*/  SHF.R.S32.HI R20, RZ, 0x1f, R9 ;  /* 0x0000001fff147819 */ /* 0x000fc60000011409 */
[----:B------:R-:W-:Y:S01]  /*1c70*/  @P0 VIADD R26, R26, 0x1 ;  /* 0x000000011a1a0836 */ /* 0x000fe20000000000 */
[----:B------:R-:W-:Y:S02]  /*1c80*/  FSETP.NE.FTZ.AND P0, PT, R24, RZ, PT ;  /* 0x000000ff1800720b */ /* 0x000fe40003f15000 */
[----:B------:R-:W-:Y:S01]  /*1c90*/  ISETP.GE.AND P2, PT, R23, RZ, PT ;  /* 0x000000ff1700720c */ /* 0x000fe20003f46270 */
[----:B------:R-:W-:Y:S01]  /*1ca0*/  @!P1 IMAD.MOV R26, RZ, RZ, -R26 ;  /* 0x000000ffff1a9224 */ /* 0x000fe200078e0a1a */
[----:B------:R-:W-:Y:S01]  /*1cb0*/  LEA.HI.SX32 R8, R9, 0x1, 0x1 ;  /* 0x0000000109087811 */ /* 0x000fe200078f0aff */
[----:B------:R-:W-:Y:S01]  /*1cc0*/  @!P3 IMAD.MOV R8, RZ, RZ, R20 ;  /* 0x000000ffff08b224 */ /* 0x000fe200078e0214 */
[----:B-1----:R-:W-:Y:S01]  /*1cd0*/  ISETP.NE.AND P3, PT, R6, RZ, PT ;  /* 0x000000ff0600720c */ /* 0x002fe20003f65270 */
[----:B------:R-:W-:Y:S01]  /*1ce0*/  @P5 VIADD R31, R31, 0x1 ;  /* 0x000000011f1f5836 */ /* 0x000fe20000000000 */
[C---:B------:R-:W-:Y:S02]  /*1cf0*/  LOP3.LUT P5, RZ, R21.reuse, 0x3, RZ, 0xc0, !PT ;  /* 0x0000000315ff7812 */ /* 0x040fe400078ac0ff */
[----:B------:R-:W-:Y:S01]  /*1d00*/  @!P6 LOP3.LUT R33, RZ, R25, RZ, 0x33, !PT ;  /* 0x00000019ff21e212 */ /* 0x000fe200078e33ff */
[----:B------:R-:W-:Y:S01]  /*1d10*/  IMAD.MOV.U32 R6, RZ, RZ, R31 ;  /* 0x000000ffff067224 */ /* 0x000fe200078e001f */
[----:B------:R-:W-:Y:S01]  /*1d20*/  ISETP.GT.OR P5, PT, R21, 0x1f, P5 ;  /* 0x0000001f1500780c */ /* 0x000fe20002fa4670 */
[----:B------:R-:W0:Y:S01]  /*1d30*/  @P0 MUFU.LG2 R23, R24 ;  /* 0x0000001800170308 */ /* 0x000e220000000c00 */
[----:B------:R-:W-:Y:S01]  /*1d40*/  ISETP.NE.AND P1, PT, R5, RZ, PT ;  /* 0x000000ff0500720c */ /* 0x000fe20003f25270 */
[----:B------:R-:W-:Y:S01]  /*1d50*/  @!P2 IMAD.MOV R6, RZ, RZ, -R6 ;  /* 0x000000ffff06a224 */ /* 0x000fe200078e0a06 */
[----:B------:R-:W-:-:S02]  /*1d60*/  LOP3.LUT R25, RZ, R5, RZ, 0x33, !PT ;  /* 0x00000005ff197212 */ /* 0x000fc400078e33ff */
[----:B------:R-:W-:Y:S02]  /*1d70*/  SEL R36, R13, 0x1, !P3 ;  /* 0x000000010d247807 */ /* 0x000fe40005800000 */
[----:B------:R-:W-:Y:S02]  /*1d80*/  SEL R27, R25, R26, !P1 ;  /* 0x0000001a191b7207 */ /* 0x000fe40004800000 */
[----:B------:R-:W-:Y:S02]  /*1d90*/  ISETP.LT.U32.AND P2, PT, R10, R33, PT ;  /* 0x000000210a00720c */ /* 0x000fe40003f41070 */
[----:B------:R-:W-:Y:S01]  /*1da0*/  SHF.R.S32.HI R31, RZ, 0x1f, R33 ;  /* 0x0000001fff1f7819 */ /* 0x000fe20000011421 */
[----:B------:R-:W-:Y:S01]  /*1db0*/  IMAD R27, R27, R36, RZ ;  /* 0x000000241b1b7224 */ /* 0x000fe200078e02ff */
[----:B------:R-:W-:Y:S02]  /*1dc0*/  SEL R25, R25, R6, !P1 ;  /* 0x0000000619197207 */ /* 0x000fe40004800000 */
[----:B------:R-:W-:Y:S01]  /*1dd0*/  ISETP.LT.AND.EX P2, PT, R11, R31, PT, P2 ;  /* 0x0000001f0b00720c */ /* 0x000fe20003f41320 */
[----:B0-----:R-:W-:-:S02]  /*1de0*/  @P0 FFMA.FTZ R28, R23, 0.69314718246459960938, R0 ;  /* 0x3f317218171c0823 */ /* 0x001fc40000010000 */
        /* <DEDUP_REMOVED lines=44> */
[----:B------:R-:W-:Y:S02]  /*20b0*/  IADD3 R25, P0, RZ, -R0, RZ ;  /* 0x80000000ff197210 */ /* 0x000fe40007f1e0ff */
[-C--:B------:R-:W-:Y:S02]  /*20c0*/  MOV R43, R21.reuse ;  /* 0x00000015002b7202 */ /* 0x080fe40000000f00 */
[----:B------:R-:W-:Y:S01]  /*20d0*/  IADD3.X R23, RZ, ~R21, RZ, P0, !PT ;  /* 0x80000015ff177210 */ /* 0x000fe200007fe4ff */
[----:B------:R-:W-:-:S04]  /*20e0*/  IMAD.WIDE.U32 R32, R42, R25, R32 ;  /* 0x000000192a207225 */ /* 0x000fc800078e0020 */
[----:B------:R-:W-:Y:S01]  /*20f0*/  IMAD R20, R23, R42, RZ ;  /* 0x0000002a17147224 */ /* 0x000fe200078e02ff */
[----:B------:R-:W-:-:S03]  /*2100*/  MOV R42, R0 ;  /* 0x00000000002a7202 */ /* 0x000fc60000000f00 */
[----:B------:R-:W-:-:S05]  /*2110*/  IMAD R5, R5, R25, R20 ;  /* 0x0000001905057224 */ /* 0x000fca00078e0214 */
[----:B------:R-:W-:Y:S01]  /*2120*/  IADD3 R23, R33, R5, RZ ;  /* 0x0000000521177210 */ /* 0x000fe20007ffe0ff */
[----:B------:R-:W-:Y:S05]  /*2130*/  BRA `(.L_x_613) ;  /* 0x00000000005c7947 */ /* 0x000fea0003800000 */
.L_x_612:
[----:B------:R-:W0:Y:S01]  /*2140*/  I2F.U32.RP R22, R42 ;  /* 0x0000002a00167306 */ /* 0x000e220000209000 */
[----:B------:R-:W-:Y:S01]  /*2150*/  ISETP.NE.U32.AND P0, PT, R42, RZ, PT ;  /* 0x000000ff2a00720c */ /* 0x000fe20003f05070 */
[----:B------:R-:W-:Y:S02]  /*2160*/  IMAD.MOV.U32 R23, RZ, RZ, RZ ;  /* 0x000000ffff177224 */ /* 0x000fe400078e00ff */
[----:B------:R-:W-:-:S04]  /*2170*/  IMAD.MOV.U32 R43, RZ, RZ, RZ ;  /* 0x000000ffff2b7224 */ /* 0x000fc800078e00ff */
        /* <DEDUP_REMOVED lines=19> */
.L_x_613:
[----:B------:R-:W-:Y:S05]  /*22b0*/  BSYNC B0 ;  /* 0x0000000000007941 */ /* 0x000fea0003800000 */
.L_x_611:
        /* <DEDUP_REMOVED lines=8> */
[----:B------:R-:W-:Y:S05]  /*2340*/  CALL.REL.NOINC `($__internal_12_$__cuda_sm20_div_s64) ;  /* 0x0000002400387944 */ /* 0x000fea0003c00000 */
[-C--:B------:R-:W-:Y:S02]  /*2350*/  IADD3 R5, P0, RZ, -R0.reuse, RZ ;  /* 0x80000000ff057210 */ /* 0x080fe40007f1e0ff */
[----:B------:R-:W-:Y:S02]  /*2360*/  MOV R33, R23 ;  /* 0x0000001700217202 */ /* 0x000fe40000000f00 */
[----:B------:R-:W-:Y:S02]  /*2370*/  IADD3.X R20, RZ, ~R21, RZ, P0, !PT ;  /* 0x80000015ff147210 */ /* 0x000fe400007fe4ff */
[----:B------:R-:W-:Y:S01]  /*2380*/  MOV R34, R0 ;  /* 0x0000000000227202 */ /* 0x000fe20000000f00 */
[----:B------:R-:W-:-:S04]  /*2390*/  IMAD.WIDE.U32 R32, R35, R5, R32 ;  /* 0x0000000523207225 */ /* 0x000fc800078e0020 */
[----:B------:R-:W-:Y:S01]  /*23a0*/  IMAD R20, R20, R35, RZ ;  /* 0x0000002314147224 */ /* 0x000fe200078e02ff */
[----:B------:R-:W-:-:S03]  /*23b0*/  MOV R35, R21 ;  /* 0x0000001500237202 */ /* 0x000fc60000000f00 */
[----:B------:R-:W-:-:S05]  /*23c0*/  IMAD R20, R2, R5, R20 ;  /* 0x0000000502147224 */ /* 0x000fca00078e0214 */
[----:B------:R-:W-:Y:S01]  /*23d0*/  IADD3 R33, R33, R20, RZ ;  /* 0x0000001421217210 */ /* 0x000fe20007ffe0ff */
[----:B------:R-:W-:Y:S05]  /*23e0*/  BRA `(.L_x_616) ;  /* 0x0000000000587947 */ /* 0x000fea0003800000 */
.L_x_615:
[----:B------:R-:W0:Y:S01]  /*23f0*/  I2F.U32.RP R2, R35 ;  /* 0x0000002300027306 */ /* 0x000e220000209000 */
[----:B------:R-:W-:Y:S02]  /*2400*/  ISETP.NE.U32.AND P0, PT, R35, RZ, PT ;  /* 0x000000ff2300720c */ /* 0x000fe40003f05070 */
        /* <DEDUP_REMOVED lines=18> */
[----:B------:R-:W-:Y:S01]  /*2530*/  IMAD R32, R35, R0, R32 ;  /* 0x0000000023207224 */ /* 0x000fe200078e0220 */
[----:B------:R-:W-:-:S11]  /*2540*/  HFMA2.MMA R35, -RZ, RZ, 0, 0 ;  /* 0x00000000ff237435 */ /* 0x000fd600000001ff */
.L_x_616:
[----:B------:R-:W-:Y:S05]  /*2550*/  BSYNC B0 ;  /* 0x0000000000007941 */ /* 0x000fea0003800000 */
.L_x_614:
        /* <DEDUP_REMOVED lines=12> */
[----:B------:R-:W-:Y:S05]  /*2620*/  CALL.REL.NOINC `($__internal_12_$__cuda_sm20_div_s64) ;  /* 0x0000002000807944 */ /* 0x000fea0003c00000 */
        /* <DEDUP_REMOVED lines=12> */
.L_x_618:
        /* <DEDUP_REMOVED lines=22> */
.L_x_619:
[----:B------:R-:W-:Y:S05]  /*2850*/  BSYNC B0 ;  /* 0x0000000000007941 */ /* 0x000fea0003800000 */
.L_x_617:
        /* <DEDUP_REMOVED lines=8> */
[----:B------:R-:W-:Y:S02]  /*28e0*/  IMAD R21, R33, R26, RZ ;  /* 0x0000001a21157224 */ /* 0x000fe400078e02ff */
[----:B------:R-:W-:Y:S02]  /*28f0*/  IMAD R23, R23, R2, RZ ;  /* 0x0000000217177224 */ /* 0x000fe400078e02ff */
[----:B------:R-:W-:Y:S02]  /*2900*/  IMAD R5, R0, R17, RZ ;  /* 0x0000001100057224 */ /* 0x000fe400078e02ff */
[----:B------:R-:W-:Y:S02]  /*2910*/  IMAD R25, R25, R36, RZ ;  /* 0x0000002419197224 */ /* 0x000fe400078e02ff */
[----:B------:R-:W-:Y:S01]  /*2920*/  IMAD R5, R16, R20, R5 ;  /* 0x0000001410057224 */ /* 0x000fe200078e0205 */
[----:B------:R-:W-:Y:S01]  /*2930*/  SHF.R.S32.HI R20, RZ, 0x1f, R2 ;  /* 0x0000001fff147819 */ /* 0x000fe20000011402 */
[----:B------:R-:W-:-:S02]  /*2940*/  IMAD R21, R4, R32, R21 ;  /* 0x0000002004157224 */ /* 0x000fc400078e0215 */
[----:B------:R-:W-:Y:S01]  /*2950*/  IMAD.WIDE.U32 R36, R24, R36, RZ ;  /* 0x0000002418247225 */ /* 0x000fe200078e00ff */
[----:B------:R-:W-:-:S03]  /*2960*/  IADD3 R5, R35, R5, RZ ;  /* 0x0000000523057210 */ /* 0x000fc60007ffe0ff */
[----:B------:R-:W-:Y:S01]  /*2970*/  IMAD R25, R22, R24, R25 ;  /* 0x0000001816197224 */ /* 0x000fe200078e0219 */
[----:B------:R-:W-:Y:S01]  /*2980*/  LOP3.LUT R0, R43, R5, RZ, 0xfc, !PT ;  /* 0x000000052b007212 */ /* 0x000fe200078efcff */
[----:B------:R-:W-:Y:S02]  /*2990*/  IMAD R23, R20, R6, R23 ;  /* 0x0000000614177224 */ /* 0x000fe400078e0217 */
[----:B------:R-:W-:Y:S01]  /*29a0*/  IMAD.WIDE.U32 R38, R6, R2, RZ ;  /* 0x0000000206267225 */ /* 0x000fe200078e00ff */
[----:B------:R-:W-:-:S03]  /*29b0*/  ISETP.NE.U32.AND P0, PT, R0, RZ, PT ;  /* 0x000000ff0000720c */ /* 0x000fc60003f05070 */
[----:B------:R-:W-:Y:S01]  /*29c0*/  IMAD.WIDE.U32 R32, R32, R26, RZ ;  /* 0x0000001a20207225 */ /* 0x000fe200078e00ff */
[----:B------:R-:W-:-:S03]  /*29d0*/  IADD3 R6, R39, R23, RZ ;  /* 0x0000001727067210 */ /* 0x000fc60007ffe0ff */
[-C--:B------:R-:W-:Y:S01]  /*29e0*/  IMAD R4, R9, R2.reuse, RZ ;  /* 0x0000000209047224 */ /* 0x080fe200078e02ff */
[----:B------:R-:W-:Y:S01]  /*29f0*/  IADD3 R9, R37, R25, RZ ;  /* 0x0000001925097210 */ /* 0x000fe20007ffe0ff */
[----:B------:R-:W-:Y:S01]  /*2a00*/  IMAD R3, R3, R2, RZ ;  /* 0x0000000203037224 */ /* 0x000fe200078e02ff */
[----:B------:R-:W-:-:S03]  /*2a10*/  IADD3 R2, R33, R21, RZ ;  /* 0x0000001521027210 */ /* 0x000fc60007ffe0ff */
[----:B------:R-:W-:Y:S05]  /*2a20*/  @!P0 BRA `(.L_x_621) ;  /* 0x0000000000408947 */ /* 0x000fea0003800000 */
[----:B------:R-:W-:Y:S01]  /*2a30*/  IMAD.MOV.U32 R20, RZ, RZ, R42 ;  /* 0x000000ffff147224 */ /* 0x000fe200078e002a */
[----:B------:R-:W-:Y:S01]  /*2a40*/  MOV R23, R43 ;  /* 0x0000002b00177202 */ /* 0x000fe20000000f00 */
[----:B------:R-:W-:Y:S01]  /*2a50*/  IMAD.MOV.U32 R24, RZ, RZ, R34 ;  /* 0x000000ffff187224 */ /* 0x000fe200078e0022 */
[----:B------:R-:W-:Y:S02]  /*2a60*/  MOV R22, 0x2a80 ;  /* 0x00002a8000167802 */ /* 0x000fe40000000f00 */
[----:B------:R-:W-:Y:S05]  /*2a70*/  CALL.REL.NOINC `($__internal_12_$__cuda_sm20_div_s64) ;  /* 0x0000001c006c7944 */ /* 0x000fea0003c00000 */
        /* <DEDUP_REMOVED lines=11> */
.L_x_621:
        /* <DEDUP_REMOVED lines=23> */
.L_x_622:
[----:B------:R-:W-:Y:S05]  /*2ca0*/  BSYNC B0 ;  /* 0x0000000000007941 */ /* 0x000fea0003800000 */
.L_x_620:
        /* <DEDUP_REMOVED lines=13> */
[----:B------:R-:W-:Y:S01]  /*2d80*/  IMAD.WIDE.U32 R34, R19, R5, R34 ;  /* 0x0000000513227225 */ /* 0x000fe200078e0022 */
[----:B------:R-:W-:-:S03]  /*2d90*/  MOV R47, R21 ;  /* 0x00000015002f7202 */ /* 0x000fc60000000f00 */
[----:B------:R-:W-:-:S04]  /*2da0*/  IMAD R20, R20, R19, RZ ;  /* 0x0000001314147224 */ /* 0x000fc800078e02ff */
[----:B------:R-:W-:-:S05]  /*2db0*/  IMAD R18, R18, R5, R20 ;  /* 0x0000000512127224 */ /* 0x000fca00078e0214 */
[----:B------:R-:W-:Y:S01]  /*2dc0*/  IADD3 R18, R35, R18, RZ ;  /* 0x0000001223127210 */ /* 0x000fe20007ffe0ff */
[----:B------:R-:W-:Y:S05]  /*2dd0*/  BRA `(.L_x_625) ;  /* 0x0000000000587947 */ /* 0x000fea0003800000 */
.L_x_624:
[----:B------:R-:W0:Y:S01]  /*2de0*/  I2F.U32.RP R20, R19 ;  /* 0x0000001300147306 */ /* 0x000e220000209000 */
[----:B------:R-:W-:Y:S01]  /*2df0*/  HFMA2.MMA R22, -RZ, RZ, 0, 0 ;  /* 0x00000000ff167435 */ /* 0x000fe200000001ff */
[----:B------:R-:W-:Y:S01]  /*2e00*/  ISETP.NE.U32.AND P0, PT, R19, RZ, PT ;  /* 0x000000ff1300720c */ /* 0x000fe20003f05070 */
[----:B------:R-:W-:-:S05]  /*2e10*/  HFMA2.MMA R47, -RZ, RZ, 0, 0 ;  /* 0x00000000ff2f7435 */ /* 0x000fca00000001ff */
[----:B0-----:R-:W0:Y:S02]  /*2e20*/  MUFU.RCP R18, R20 ;  /* 0x0000001400127308 */ /* 0x001e240000001000 */
[----:B0-----:R-:W-:-:S06]  /*2e30*/  IADD3 R18, R18, 0xffffffe, RZ ;  /* 0x0ffffffe12127810 */ /* 0x001fcc0007ffe0ff */
[----:B------:R-:W0:Y:S02]  /*2e40*/  F2I.FTZ.U32.TRUNC.NTZ R23, R18 ;  /* 0x0000001200177305 */ /* 0x000e24000021f000 */
[----:B0-----:R-:W-:Y:S01]  /*2e50*/  IMAD.MOV R0, RZ, RZ, -R23 ;  /* 0x000000ffff007224 */ /* 0x001fe200078e0a17 */
[----:B------:R-:W-:-:S03]  /*2e60*/  MOV R18, RZ ;  /* 0x000000ff00127202 */ /* 0x000fc60000000f00 */
        /* <DEDUP_REMOVED lines=13> */
.L_x_625:
[----:B------:R-:W-:Y:S05]  /*2f40*/  BSYNC B0 ;  /* 0x0000000000007941 */ /* 0x000fea0003800000 */
.L_x_623:
        /* <DEDUP_REMOVED lines=22> */
.L_x_627:
        /* <DEDUP_REMOVED lines=23> */
.L_x_628:
[----:B------:R-:W-:Y:S05]  /*3220*/  BSYNC B0 ;  /* 0x0000000000007941 */ /* 0x000fea0003800000 */
.L_x_626:
[----:B------:R-:W-:Y:S01]  /*3230*/  SHF.R.S32.HI R0, RZ, 0x1f, R10 ;  /* 0x0000001fff007819 */ /* 0x000fe2000001140a */
[-C--:B------:R-:W-:Y:S01]  /*3240*/  IMAD R5, R23, R10.reuse, RZ ;  /* 0x0000000a17057224 */ /* 0x080fe200078e02ff */
[----:B------:R-:W-:Y:S01]  /*3250*/  ULDC UR4, c[0x0][0x2c4] ;  /* 0x0000b10000047ab9 */ /* 0x000fe20000000800 */
[----:B------:R-:W-:Y:S01]  /*3260*/  IMAD.WIDE.U32 R46, R22, R10, RZ ;  /* 0x0000000a162e7225 */ /* 0x000fe200078e00ff */
[----:B------:R-:W-:Y:S01]  /*3270*/  LOP3.LUT R10, R43, R14, RZ, 0xfc, !PT ;  /* 0x0000000e2b0a7212 */ /* 0x000fe200078efcff */
[----:B------:R-:W-:Y:S01]  /*3280*/  BSSY B0, `(.L_x_629) ;  /* 0x0000039000007945 */ /* 0x000fe20003800000 */
[----:B------:R-:W-:Y:S01]  /*3290*/  SHF.R.S32.HI R17, RZ, 0x1f, R3 ;  /* 0x0000001fff117819 */ /* 0x000fe20000011403 */
[----:B------:R-:W-:Y:S01]  /*32a0*/  IMAD R35, R26, UR4, RZ ;  /* 0x000000041a237c24 */ /* 0x000fe2000f8e02ff */
[----:B------:R-:W-:Y:S01]  /*32b0*/  ISETP.NE.U32.AND P0, PT, R10, RZ, PT ;  /* 0x000000ff0a00720c */ /* 0x000fe20003f05070 */
[----:B------:R-:W-:Y:S02]  /*32c0*/  IMAD R5, R0, R22, R5 ;  /* 0x0000001600057224 */ /* 0x000fe400078e0205 */
[----:B------:R-:W-:Y:S01]  /*32d0*/  IMAD R0, R18, R35, RZ ;  /* 0x0000002312007224 */ /* 0x000fe200078e02ff */
[----:B------:R-:W-:Y:S01]  /*32e0*/  SHF.R.S32.HI R21, RZ, 0x1f, R35 ;  /* 0x0000001fff157819 */ /* 0x000fe20000011423 */
[----:B------:R-:W-:Y:S01]  /*32f0*/  IMAD R16, R16, R3, RZ ;  /* 0x0000000310107224 */ /* 0x000fe200078e02ff */
[----:B------:R-:W-:Y:S01]  /*3300*/  IADD3 R10, R47, R5, RZ ;  /* 0x000000052f0a7210 */ /* 0x000fe20007ffe0ff */
[----:B------:R-:W-:-:S04]  /*3310*/  IMAD.WIDE.U32 R18, R20, R3, RZ ;  /* 0x0000000314127225 */ /* 0x000fc800078e00ff */
        /* <DEDUP_REMOVED lines=24> */
.L_x_630:
        /* <DEDUP_REMOVED lines=23> */
.L_x_631:
[----:B------:R-:W-:Y:S05]  /*3610*/  BSYNC B0 ;  /* 0x0000000000007941 */ /* 0x000fea0003800000 */
.L_x_629:
        /* <DEDUP_REMOVED lines=16> */
[----:B------:R-:W-:Y:S02]  /*3720*/  IADD3 R20, P0, RZ, -R0, RZ ;  /* 0x80000000ff147210 */ /* 0x000fe40007f1e0ff */
[----:B------:R-:W-:Y:S02]  /*3730*/  MOV R22, R42 ;  /* 0x0000002a00167202 */ /* 0x000fe40000000f00 */
[----:B------:R-:W-:Y:S02]  /*3740*/  IADD3.X R14, RZ, ~R21, RZ, P0, !PT ;  /* 0x80000015ff0e7210 */ /* 0x000fe400007fe4ff */
[----:B------:R-:W-:-:S03]  /*3750*/  MOV R23, R43 ;  /* 0x0000002b00177202 */ /* 0x000fc60000000f00 */
[----:B------:R-:W-:Y:S02]  /*3760*/  IMAD R14, R14, R13, RZ ;  /* 0x0000000d0e0e7224 */ /* 0x000fe400078e02ff */
[----:B------:R-:W-:-:S04]  /*3770*/  IMAD.WIDE.U32 R22, R13, R20, R22 ;  /* 0x000000140d167225 */ /* 0x000fc800078e0016 */
[----:B------:R-:W-:Y:S02]  /*3780*/  IMAD R14, R11, R20, R14 ;  /* 0x000000140b0e7224 */ /* 0x000fe400078e020e */
[----:B------:R-:W-:Y:S02]  /*3790*/  IMAD.MOV.U32 R13, RZ, RZ, R22 ;  /* 0x000000ffff0d7224 */ /* 0x000fe400078e0016 */
[----:B------:R-:W-:Y:S01]  /*37a0*/  IMAD.MOV.U32 R20, RZ, RZ, R0 ;  /* 0x000000ffff147224 */ /* 0x000fe200078e0000 */
[----:B------:R-:W-:Y:S01]  /*37b0*/  IADD3 R5, R23, R14, RZ ;  /* 0x0000000e17057210 */ /* 0x000fe20007ffe0ff */
[----:B------:R-:W-:Y:S05]  /*37c0*/  BRA `(.L_x_634) ;  /* 0x00000000005c7947 */ /* 0x000fea0003800000 */
.L_x_633:
        /* <DEDUP_REMOVED lines=23> */
.L_x_634:
[----:B------:R-:W-:Y:S05]  /*3940*/  BSYNC B0 ;  /* 0x0000000000007941 */ /* 0x000fea0003800000 */
.L_x_632:
        /* <DEDUP_REMOVED lines=9> */
[----:B------:R-:W-:Y:S01]  /*39e0*/  IMAD R0, R0, R20, R3 ;  /* 0x0000001400007224 */ /* 0x000fe200078e0203 */
[----:B------:R-:W-:Y:S01]  /*39f0*/  SHF.R.S32.HI R3, RZ, 0x1f, R4 ;  /* 0x0000001fff037819 */ /* 0x000fe20000011404 */
[----:B------:R-:W-:Y:S02]  /*3a00*/  IMAD R2, R5, R4, RZ ;  /* 0x0000000405027224 */ /* 0x000fe400078e02ff */
        /* <DEDUP_REMOVED lines=9> */
.L_x_610:
[----:B------:R-:W-:Y:S02]  /*3aa0*/  ULDC.64 UR4, c[0x0][0x2b0] ;  /* 0x0000ac0000047ab9 */ /* 0x000fe40000000a00 */
[----:B------:R-:W-:-:S04]  /*3ab0*/  LEA R2, P0, R32, UR4, 0x2 ;  /* 0x0000000420027c11 */ /* 0x000fc8000f8010ff */
[----:B------:R-:W-:-:S05]  /*3ac0*/  LEA.HI.X R3, R32, UR5, R33, 0x2, P0 ;  /* 0x0000000520037c11 */ /* 0x000fca00080f1421 */
[----:B------:R0:W-:Y:S04]  /*3ad0*/  STG.E desc[UR8][R2.64], R28 ;  /* 0x0000001c02007986 */ /* 0x0001e8000c101908 */
.L_x_609:
[----:B------:R-:W-:Y:S05]  /*3ae0*/  BSYNC B1 ;  /* 0x0000000000017941 */ /* 0x000fea0003800000 */
.L_x_608:
[----:B------:R-:W0:Y:S01]  /*3af0*/  S2R R5, SR_TID.X ;  /* 0x0000000000057919 */ /* 0x000e220000002100 */
[----:B------:R-:W2:Y:S01]  /*3b00*/  LDC R14, c[0x0][0x3c4] ;  /* 0x0000f100ff0e7b82 */ /* 0x000ea20000000800 */
[----:B------:R-:W-:Y:S01]  /*3b10*/  BSSY B0, `(.L_x_635) ;  /* 0x000000f000007945 */ /* 0x000fe20003800000 */
[----:B01----:R-:W-:-:S04]  /*3b20*/  LEA.HI R2, R30, R5, RZ, 0x2 ;  /* 0x000000051e027211 */ /* 0x003fc800078f10ff */
[----:B------:R-:W-:-:S05]  /*3b30*/  LOP3.LUT R2, R2, 0xfffffffc, RZ, 0xc0, !PT ;  /* 0xfffffffc02027812 */ /* 0x000fca00078ec0ff */
[----:B------:R-:W-:-:S05]  /*3b40*/  IMAD.IADD R3, R5, 0x1, -R2 ;  /* 0x0000000105037824 */ /* 0x000fca00078e0a02 */
[----:B--2---:R-:W-:-:S13]  /*3b50*/  ISETP.GE.OR P4, PT, R3, R14, P4 ;  /* 0x0000000e0300720c */ /* 0x004fda0002786670 */
        /* <DEDUP_REMOVED lines=10> */
.L_x_636:
[----:B------:R-:W-:Y:S05]  /*3c00*/  BSYNC B0 ;  /* 0x0000000000007941 */ /* 0x000fea0003800000 */
.L_x_635:
[----:B------:R-:W-:Y:S01]  /*3c10*/  BAR.SYNC.DEFER_BLOCKING 0x0 ;  /* 0x0000000000007b1d */ /* 0x000fe20000010000 */
[----:B------:R-:W-:Y:S01]  /*3c20*/  ISETP.GE.AND P0, PT, R14, 0x1, PT ;  /* 0x000000010e00780c */ /* 0x000fe20003f06270 */
[----:B------:R-:W-:Y:S01]  /*3c30*/  IMAD.MOV.U32 R0, RZ, RZ, RZ ;  /* 0x000000ffff007224 */ /* 0x000fe200078e00ff */
[----:B------:R-:W-:Y:S02]  /*3c40*/  LEA.HI R16, R30, R5, RZ, 0x4 ;  /* 0x000000051e107211 */ /* 0x000fe400078f20ff */
[----:B0-----:R-:W-:Y:S02]  /*3c50*/  CS2R R2, SRZ ;  /* 0x0000000000027805 */ /* 0x001fe4000001ff00 */
[----:B------:R-:W-:Y:S02]  /*3c60*/  LOP3.LUT R18, R16, 0x3ffffff0, RZ, 0xc0, !PT ;  /* 0x3ffffff010127812 */ /* 0x000fe400078ec0ff */
[----:B------:R-:W-:-:S03]  /*3c70*/  SHF.R.S32.HI R16, RZ, 0x4, R16 ;  /* 0x00000004ff107819 */ /* 0x000fc60000011410 */
[----:B------:R-:W-:Y:S02]  /*3c80*/  IMAD.IADD R18, R5, 0x1, -R18 ;  /* 0x0000000105127824 */ /* 0x000fe400078e0a12 */
[----:B------:R-:W-:Y:S02]  /*3c90*/  IMAD.MOV.U32 R5, RZ, RZ, RZ ;  /* 0x000000ffff057224 */ /* 0x000fe400078e00ff */
[----:B------:R-:W-:Y:S01]  /*3ca0*/  IMAD.SHL.U32 R18, R18, 0x4, RZ ;  /* 0x0000000412127824 */ /* 0x000fe200078e00ff */
[----:B------:R-:W-:Y:S06]  /*3cb0*/  @!P0 BRA `(.L_x_637) ;  /* 0x0000000400988947 */ /* 0x000fec0003800000 */
        /* <DEDUP_REMOVED lines=28> */
.L_x_639:
        /* <DEDUP_REMOVED lines=37> */
.L_x_638:
        /* <DEDUP_REMOVED lines=25> */
.L_x_640:
[----:B------:R-:W-:-:S13]  /*4260*/  ISETP.GT.OR P4, PT, R13, UR5, P4 ;  /* 0x000000050d007c0c */ /* 0x000fda000a784670 */
[----:B------:R-:W-:Y:S05]  /*4270*/  @!P4 BRA `(.L_x_637) ;  /* 0x000000000028c947 */ /* 0x000fea0003800000 */
[----:B------:R-:W0:Y:S01]  /*4280*/  LDS R6, [R6] ;  /* 0x0000000006067984 */ /* 0x000e220000000800 */
[----:B------:R-:W-:Y:S01]  /*4290*/  ISETP.GE.AND P0, PT, R16, R15, PT ;  /* 0x0000000f1000720c */ /* 0x000fe20003f06270 */
[----:B------:R-:W-:-:S12]  /*42a0*/  BSSY B0, `(.L_x_641) ;  /* 0x0000003000007945 */ /* 0x000fd80003800000 */
[----:B------:R-:W-:Y:S05]  /*42b0*/  @P0 BRA `(.L_x_642) ;  /* 0x0000000000040947 */ /* 0x000fea0003800000 */
[----:B------:R1:W5:Y:S02]  /*42c0*/  LDG.E.128 R8, desc[UR8][R24.64] ;  /* 0x0000000818087981 */ /* 0x000364000c1e1d00 */
.L_x_642:
[----:B------:R-:W-:Y:S05]  /*42d0*/  BSYNC B0 ;  /* 0x0000000000007941 */ /* 0x000fea0003800000 */
.L_x_641:
[C---:B0----5:R-:W-:Y:S01]  /*42e0*/  FFMA.FTZ R5, R6.reuse, R8, R5 ;  /* 0x0000000806057223 */ /* 0x061fe20000010005 */
[C---:B------:R-:W-:Y:S01]  /*42f0*/  FFMA.FTZ R2, R6.reuse, R9, R2 ;  /* 0x0000000906027223 */ /* 0x040fe20000010002 */
[C---:B------:R-:W-:Y:S01]  /*4300*/  FFMA.FTZ R3, R6.reuse, R10, R3 ;  /* 0x0000000a06037223 */ /* 0x040fe20000010003 */
[----:B------:R-:W-:Y:S01]  /*4310*/  FFMA.FTZ R0, R6, R11, R0 ;  /* 0x0000000b06007223 */ /* 0x000fe20000010000 */
.L_x_637:
[----:B------:R-:W-:-:S04]  /*4320*/  IADD3 R16, R16, UR7, RZ ;  /* 0x0000000710107c10 */ /* 0x000fc8000fffe0ff */
[----:B------:R-:W-:-:S13]  /*4330*/  ISETP.GE.AND P0, PT, R16, R12, PT ;  /* 0x0000000c1000720c */ /* 0x000fda0003f06270 */
        /* <DEDUP_REMOVED lines=73> */
[----:B------:R-:W-:-:S04]  /*47d0*/  ULDC.64 UR4, c[0x0][0x280] ;  /* 0x0000a00000047ab9 */ /* 0x000fc80000000a00 */
[----:B------:R-:W-:Y:S02]  /*47e0*/  IADD3 R6, R19, R4, RZ ;  /* 0x0000000413067210 */ /* 0x000fe40007ffe0ff */
[----:B------:R-:W-:-:S04]  /*47f0*/  LEA R4, P0, R18, UR4, 0x1 ;  /* 0x0000000412047c11 */ /* 0x000fc8000f8008ff */
[----:B------:R-:W-:-:S05]  /*4800*/  LEA.HI.X R5, R18, UR5, R6, 0x1, P0 ;  /* 0x0000000512057c11 */ /* 0x000fca00080f0c06 */
[----:B------:R-:W-:Y:S01]  /*4810*/  STG.E.64 desc[UR8][R4.64], R2 ;  /* 0x0000000204007986 */ /* 0x000fe2000c101b08 */
[----:B------:R-:W-:Y:S05]  /*4820*/  EXIT ;  /* 0x000000000000794d */ /* 0x000fea0003800000 */
        .weak           $__internal_12_$__cuda_sm20_div_s64
        .type           $__internal_12_$__cuda_sm20_div_s64,@function
        .size           $__internal_12_$__cuda_sm20_div_s64,(.L_x_7950 - $__internal_12_$__cuda_sm20_div_s64)
$__internal_12_$__cuda_sm20_div_s64:
        /* <DEDUP_REMOVED lines=26> */
[----:B------:R-:W-:Y:S01]  /*49d0*/  IADD3 R44, P0, RZ, -R44, RZ ;  /* 0x8000002cff2c7210 */ /* 0x000fe20007f1e0ff */
[----:B------:R-:W-:Y:S02]  /*49e0*/  IMAD.MOV.U32 R45, RZ, RZ, RZ ;  /* 0x000000ffff2d7224 */ /* 0x000fe400078e00ff */
[----:B------:R-:W-:Y:S02]  /*49f0*/  IMAD R0, R25, R40, R0 ;  /* 0x0000002819007224 */ /* 0x000fe400078e0200 */
[----:B------:R-:W-:-:S04]  /*4a00*/  IMAD.HI.U32 R50, R51, R44, RZ ;  /* 0x0000002c33327227 */ /* 0x000fc800078e00ff */
[----:B------:R-:W-:-:S04]  /*4a10*/  IMAD.X R0, RZ, RZ, ~R0, P0 ;  /* 0x000000ffff007224 */ /* 0x000fc800000e0e00 */
[----:B------:R-:W-:-:S04]  /*4a20*/  IMAD.WIDE.U32 R50, P0, R51, R0, R50 ;  /* 0x0000000033327225 */ /* 0x000fc80007800032 */
[----:B------:R-:W-:-:S04]  /*4a30*/  IMAD.HI.U32 R31, R25, R0, RZ ;  /* 0x00000000191f7227 */ /* 0x000fc800078e00ff */
[----:B------:R-:W-:Y:S01]  /*4a40*/  IMAD.HI.U32 R21, P5, R25, R44, R50 ;  /* 0x0000002c19157227 */ /* 0x000fe200078a0032 */
[----:B------:R-:W-:-:S03]  /*4a50*/  IADD3.X R31, R31, R25, RZ, P0, !PT ;  /* 0x000000191f1f7210 */ /* 0x000fc600007fe4ff */
[----:B------:R-:W-:Y:S01]  /*4a60*/  IMAD R0, R25, R0, RZ ;  /* 0x0000000019007224 */ /* 0x000fe200078e02ff */
[----:B------:R-:W-:-:S04]  /*4a70*/  IADD3 R25, P0, RZ, -R20, RZ ;  /* 0x80000014ff197210 */ /* 0x000fc80007f1e0ff */
[----:B------:R-:W-:Y:S02]  /*4a80*/  IADD3 R21, P2, R0, R21, RZ ;  /* 0x0000001500157210 */ /* 0x000fe40007f5e0ff */
[----:B------:R-:W-:Y:S01]  /*4a90*/  SEL R0, R25, R20, !P1 ;  /* 0x0000001419007207 */ /* 0x000fe20004800000 */
[----:B------:R-:W-:Y:S01]  /*4aa0*/  IMAD.X R20, RZ, RZ, ~R23, P0 ;  /* 0x000000ffff147224 */ /* 0x000fe200000e0e17 */
[----:B------:R-:W-:-:S03]  /*4ab0*/  IADD3.X R31, RZ, RZ, R31, P2, P5 ;  /* 0x000000ffff1f7210 */ /* 0x000fc600017ea41f */
[----:B------:R-:W-:Y:S01]  /*4ac0*/  IMAD.HI.U32 R44, R21, R0, RZ ;  /* 0x00000000152c7227 */ /* 0x000fe200078e00ff */
[----:B------:R-:W-:-:S05]  /*4ad0*/  SEL R20, R20, R23, !P1 ;  /* 0x0000001714147207 */ /* 0x000fca0004800000 */
[----:B------:R-:W-:-:S04]  /*4ae0*/  IMAD.WIDE.U32 R44, R21, R20, R44 ;  /* 0x00000014152c7225 */ /* 0x000fc800078e002c */
[C---:B------:R-:W-:Y:S02]  /*4af0*/  IMAD R27, R31.reuse, R20, RZ ;  /* 0x000000141f1b7224 */ /* 0x040fe400078e02ff */
[----:B------:R-:W-:-:S05]  /*4b00*/  IMAD.HI.U32 R44, P2, R31, R0, R44 ;  /* 0x000000001f2c7227 */ /* 0x000fca000784002c */
[----:B------:R-:W-:-:S05]  /*4b10*/  IADD3 R27, P1, R27, R44, RZ ;  /* 0x0000002c1b1b7210 */ /* 0x000fca0007f3e0ff */
[----:B------:R-:W-:-:S04]  /*4b20*/  IMAD.WIDE.U32 R44, R27, R40, RZ ;  /* 0x000000281b2c7225 */ /* 0x000fc800078e00ff */
[----:B------:R-:W-:Y:S01]  /*4b30*/  IMAD R25, R27, R41, R45 ;  /* 0x000000291b197224 */ /* 0x000fe200078e022d */
[----:B------:R-:W-:Y:S01]  /*4b40*/  IADD3 R21, P0, -R44, R0, RZ ;  /* 0x000000002c157210 */ /* 0x000fe20007f1e1ff */
[----:B------:R-:W-:-:S04]  /*4b50*/  IMAD.HI.U32 R0, R31, R20, RZ ;  /* 0x000000141f007227 */ /* 0x000fc800078e00ff */
[----:B------:R-:W-:Y:S01]  /*4b60*/  IMAD.X R0, RZ, RZ, R0, P2 ;  /* 0x000000ffff007224 */ /* 0x000fe200010e0600 */
[----:B------:R-:W-:-:S03]  /*4b70*/  ISETP.GE.U32.AND P2, PT, R21, R40, PT ;  /* 0x000000281500720c */ /* 0x000fc60003f46070 */
[----:B------:R-:W-:-:S04]  /*4b80*/  IMAD.X R0, RZ, RZ, R0, P1 ;  /* 0x000000ffff007224 */ /* 0x000fc800008e0600 */
        /* <DEDUP_REMOVED lines=18> */
[----:B------:R-:W-:Y:S01]  /*4cb0*/  IMAD.X R0, RZ, RZ, R21, P0 ;  /* 0x000000ffff007224 */ /* 0x000fe200000e0615 */
[----:B------:R-:W-:Y:S02]  /*4cc0*/  ISETP.NE.U32.AND P0, PT, R24, RZ, PT ;  /* 0x000000ff1800720c */ /* 0x000fe40003f05070 */
[----:B------:R-:W-:Y:S02]  /*4cd0*/  ISETP.GE.AND P2, PT, R20, RZ, PT ;  /* 0x000000ff1400720c */ /* 0x000fe40003f46270 */
[----:B------:R-:W-:-:S02]  /*4ce0*/  SEL R21, R0, R21, P1 ;  /* 0x0000001500157207 */ /* 0x000fc40000800000 */
[----:B------:R-:W-:Y:S02]  /*4cf0*/  IADD3 R0, P1, RZ, -R25, RZ ;  /* 0x80000019ff007210 */ /* 0x000fe40007f3e0ff */
[----:B------:R-:W-:Y:S02]  /*4d00*/  ISETP.NE.AND.EX P0, PT, R5, RZ, PT, P0 ;  /* 0x000000ff0500720c */ /* 0x000fe40003f05300 */
[----:B------:R-:W-:Y:S02]  /*4d10*/  IADD3.X R20, RZ, ~R21, RZ, P1, !PT ;  /* 0x80000015ff147210 */ /* 0x000fe40000ffe4ff */
[----:B------:R-:W-:Y:S02]  /*4d20*/  SEL R0, R0, R25, !P2 ;  /* 0x0000001900007207 */ /* 0x000fe40005000000 */
[----:B------:R-:W-:Y:S02]  /*4d30*/  SEL R20, R20, R21, !P2 ;  /* 0x0000001514147207 */ /* 0x000fe40005000000 */
[----:B------:R-:W-:-:S02]  /*4d40*/  SEL R0, R0, 0xffffffff, P0 ;  /* 0xffffffff00007807 */ /* 0x000fc40000000000 */
[----:B------:R-:W-:Y:S01]  /*4d50*/  SEL R21, R20, 0xffffffff, P0 ;  /* 0xffffffff14157807 */ /* 0x000fe20000000000 */
[----:B------:R-:W-:Y:S06]  /*4d60*/  RET.REL.NODEC R40 `(_ZN5flash32flash_fwd_splitkv_combine_kernelI23Flash_fwd_kernel_traitsILi64ELi64ELi256ELi4ELb0ELb0EN7cutlass10bfloat16_tE19Flash_kernel_traitsILi64ELi64ELi256ELi4ES3_EELi8ELi2ELb1EEEvNS_16Flash_fwd_paramsE) ;  /* 0xffffffb028a47950 */ /* 0x000fec0003c3ffff */
.L_x_643:
        /* <DEDUP_REMOVED lines=9> */
.L_x_7950:


//--------------------- .text._ZN5flash32flash_fwd_splitkv_combine_kernelI23Flash_fwd_kernel_traitsILi64ELi64ELi256ELi4ELb0ELb0EN7cutlass10bfloat16_tE19Flash_kernel_traitsILi64ELi64ELi256ELi4ES3_EELi8ELi1ELb1EEEvNS_16Flash_fwd_paramsE --------------------------
	.section	.text._ZN5flash32flash_fwd_splitkv_combine_kernelI23Flash_fwd_kernel_traitsILi64ELi64ELi256ELi4ELb0ELb0EN7cutlass10bfloat16_tE19Flash_kernel_traitsILi64ELi64ELi256ELi4ES3_EELi8ELi1ELb1EEEvNS_16Flash_fwd_paramsE,"ax",@progbits
	.align	128
        .global         _ZN5flash32flash_fwd_splitkv_combine_kernelI23Flash_fwd_kernel_traitsILi64ELi64ELi256ELi4ELb0ELb0EN7cutlass10bfloat16_tE19Flash_kernel_traitsILi64ELi64ELi256ELi4ES3_EELi8ELi1ELb1EEEvNS_16Flash_fwd_paramsE
        .type           _ZN5flash32flash_fwd_splitkv_combine_kernelI23Flash_fwd_kernel_traitsILi64ELi64ELi256ELi4ELb0ELb0EN7cutlass10bfloat16_tE19Flash_kernel_traitsILi64ELi64ELi256ELi4ES3_EELi8ELi1ELb1EEEvNS_16Flash_fwd_paramsE,@function
        .size           _ZN5flash32flash_fwd_splitkv_combine_kernelI23Flash_fwd_kernel_traitsILi64ELi64ELi256ELi4ELb0ELb0EN7cutlass10bfloat16_tE19Flash_kernel_traitsILi64ELi64ELi256ELi4ES3_EELi8ELi1ELb1EEEvNS_16Flash_fwd_paramsE,(.L_x_7951 - _ZN5flash32flash_fwd_splitkv_combine_kernelI23Flash_fwd_kernel_traitsILi64ELi64ELi256ELi4ELb0ELb0EN7cutlass10bfloat16_tE19Flash_kernel_traitsILi64ELi64ELi256ELi4ES3_EELi8ELi1ELb1EEEvNS_16Flash_fwd_paramsE)
        .other          _ZN5flash32flash_fwd_splitkv_combine_kernelI23Flash_fwd_kernel_traitsILi64ELi64ELi256ELi4ELb0ELb0EN7cutlass10bfloat16_tE19Flash_kernel_traitsILi64ELi64ELi256ELi4ES3_EELi8ELi1ELb1EEEvNS_16Flash_fwd_paramsE,@"STO_CUDA_ENTRY STV_DEFAULT"
_ZN5flash32flash_fwd_splitkv_combine_kernelI23Flash_fwd_kernel_traitsILi64ELi64ELi256ELi4ELb0ELb0EN7cutlass10bfloat16_tE19Flash_kernel_traitsILi64ELi64ELi256ELi4ES3_EELi8ELi1ELb1EEEvNS_16Flash_fwd_paramsE:
.text._ZN5flash32flash_fwd_splitkv_combine_kernelI23Flash_fwd_kernel_traitsILi64ELi64ELi256ELi4ELb0ELb0EN7cutlass10bfloat16_tE19Flash_kernel_traitsILi64ELi64ELi256ELi4ES3_EELi8ELi1ELb1EEEvNS_16Flash_fwd_paramsE:
        /* <DEDUP_REMOVED lines=23> */
[----:B------:R-:W-:Y:S05]  /*0170*/  CALL.REL.NOINC `($__internal_13_$__cuda_sm20_div_s64) ;  /* 0x0000004400ec7944 */ /* 0x000fea0003c00000 */
[----:B------:R-:W-:Y:S02]  /*0180*/  MOV R8, R0 ;  /* 0x0000000000087202 */ /* 0x000fe40000000f00 */
[----:B------:R-:W-:Y:S01]  /*0190*/  MOV R9, R23 ;  /* 0x0000001700097202 */ /* 0x000fe20000000f00 */
[----:B------:R-:W-:Y:S06]  /*01a0*/  BRA `(.L_x_645) ;  /* 0x00000000004c7947 */ /* 0x000fec0003800000 */
.L_x_644:
        /* <DEDUP_REMOVED lines=19> */
.L_x_645:
        /* <DEDUP_REMOVED lines=13> */
[----:B------:R-:W-:Y:S05]  /*03b0*/  CALL.REL.NOINC `($__internal_13_$__cuda_sm20_div_s64) ;  /* 0x00000044005c7944 */ /* 0x000fea0003c00000 */
[----:B------:R-:W-:Y:S02]  /*03c0*/  MOV R10, R0 ;  /* 0x00000000000a7202 */ /* 0x000fe40000000f00 */
[----:B------:R-:W-:Y:S01]  /*03d0*/  MOV R11, R23 ;  /* 0x00000017000b7202 */ /* 0x000fe20000000f00 */
[----:B------:R-:W-:Y:S05]  /*03e0*/  BRA `(.L_x_648) ;  /* 0x00000000004c7947 */ /* 0x000fea0003800000 */
.L_x_647:
        /* <DEDUP_REMOVED lines=19> */
.L_x_648:
[----:B------:R-:W-:Y:S05]  /*0520*/  BSYNC B0 ;  /* 0x0000000000007941 */ /* 0x000fea0003800000 */
.L_x_646:
        /* <DEDUP_REMOVED lines=44> */
[----:B------:R-:W-:Y:S05]  /*07f0*/  BRA `(.L_x_651) ;  /* 0x00000000004c7947 */ /* 0x000fea0003800000 */
.L_x_650:
        /* <DEDUP_REMOVED lines=19> */
.L_x_651:
[----:B------:R-:W-:Y:S05]  /*0930*/  BSYNC B0 ;  /* 0x0000000000007941 */ /* 0x000fea0003800000 */
.L_x_649:
        /* <DEDUP_REMOVED lines=78> */
.L_x_653:
        /* <DEDUP_REMOVED lines=19> */
.L_x_654:
[----:B------:R-:W-:Y:S05]  /*0f50*/  BSYNC B0 ;  /* 0x0000000000007941 */ /* 0x000fea0003800000 */
.L_x_652:
        /* <DEDUP_REMOVED lines=43> */
.L_x_656:
        /* <DEDUP_REMOVED lines=20> */
.L_x_657:
[----:B------:R-:W-:Y:S05]  /*1350*/  BSYNC B0 ;  /* 0x0000000000007941 */ /* 0x000fea0003800000 */
.L_x_655:
        /* <DEDUP_REMOVED lines=72> */
.L_x_659:
[----:B------:R-:W-:Y:S05]  /*17e0*/  BSYNC B0 ;  /* 0x0000000000007941 */ /* 0x000fea0003800000 */
.L_x_658:
        /* <DEDUP_REMOVED lines=16> */
.L_x_661:
[----:B------:R-:W-:Y:S05]  /*18f0*/  BSYNC B0 ;  /* 0x0000000000007941 */ /* 0x000fea0003800000 */
.L_x_660:
        /* <DEDUP_REMOVED lines=141> */
.L_x_666:
        /* <DEDUP_REMOVED lines=23> */
.L_x_667:
[----:B------:R-:W-:Y:S05]  /*2340*/  BSYNC B0 ;  /* 0x0000000000007941 */ /* 0x000fea0003800000 */
.L_x_665:
        /* <DEDUP_REMOVED lines=22> */
.L_x_669:
        /* <DEDUP_REMOVED lines=22> */
.L_x_670:
[----:B------:R-:W-:Y:S05]  /*2610*/  BSYNC B0 ;  /* 0x0000000000007941 */ /* 0x000fea0003800000 */
.L_x_668:
        /* <DEDUP_REMOVED lines=22> */
.L_x_672:
        /* <DEDUP_REMOVED lines=22> */
.L_x_673:
[----:B------:R-:W-:Y:S05]  /*28e0*/  BSYNC B0 ;  /* 0x0000000000007941 */ /* 0x000fea0003800000 */
.L_x_671:
        /* <DEDUP_REMOVED lines=33> */
[----:B------:R-:W-:Y:S05]  /*2b00*/  CALL.REL.NOINC `($__internal_13_$__cuda_sm20_div_s64) ;  /* 0x0000001c00887944 */ /* 0x000fea0003c00000 */
        /* <DEDUP_REMOVED lines=11> */
.L_x_675:
        /* <DEDUP_REMOVED lines=23> */
.L_x_676:
[----:B------:R-:W-:Y:S05]  /*2d30*/  BSYNC B0 ;  /* 0x0000000000007941 */ /* 0x000fea0003800000 */
.L_x_674:
        /* <DEDUP_REMOVED lines=20> */
.L_x_678:
        /* <DEDUP_REMOVED lines=23> */
.L_x_679:
[----:B------:R-:W-:Y:S05]  /*2ff0*/  BSYNC B0 ;  /* 0x0000000000007941 */ /* 0x000fea0003800000 */
.L_x_677:
        /* <DEDUP_REMOVED lines=19> */
.L_x_681:
        /* <DEDUP_REMOVED lines=23> */
.L_x_682:
[----:B------:R-:W-:Y:S05]  /*32a0*/  BSYNC B0 ;  /* 0x0000000000007941 */ /* 0x000fea0003800000 */
.L_x_680:
        /* <DEDUP_REMOVED lines=26> */
[----:B------:R-:W-:Y:S05]  /*3450*/  CALL.REL.NOINC `($__internal_13_$__cuda_sm20_div_s64) ;  /* 0x0000001400347944 */ /* 0x000fea0003c00000 */
        /* <DEDUP_REMOVED lines=12> */
.L_x_684:
        /* <DEDUP_REMOVED lines=23> */
.L_x_685:
[----:B------:R-:W-:Y:S05]  /*3690*/  BSYNC B0 ;  /* 0x0000000000007941 */ /* 0x000fea0003800000 */
.L_x_683:
        /* <DEDUP_REMOVED lines=28> */
.L_x_687:
        /* <DEDUP_REMOVED lines=23> */
.L_x_688:
[----:B------:R-:W-:Y:S05]  /*39d0*/  BSYNC B0 ;  /* 0x0000000000007941 */ /* 0x000fea0003800000 */
.L_x_686:
        /* <DEDUP_REMOVED lines=21> */
.L_x_664:
[----:B------:R-:W-:Y:S02]  /*3b30*/  ULDC.64 UR4, c[0x0][0x2b0] ;  /* 0x0000ac0000047ab9 */ /* 0x000fe40000000a00 */
[----:B------:R-:W-:-:S04]  /*3b40*/  LEA R2, P0, R38, UR4, 0x2 ;  /* 0x0000000426027c11 */ /* 0x000fc8000f8010ff */
[----:B------:R-:W-:-:S05]  /*3b50*/  LEA.HI.X R3, R38, UR5, R39, 0x2, P0 ;  /* 0x0000000526037c11 */ /* 0x000fca00080f1427 */
[----:B------:R0:W-:Y:S04]  /*3b60*/  STG.E desc[UR8][R2.64], R29 ;  /* 0x0000001d02007986 */ /* 0x0001e8000c101908 */
.L_x_663:
[----:B------:R-:W-:Y:S05]  /*3b70*/  BSYNC B1 ;  /* 0x0000000000017941 */ /* 0x000fea0003800000 */
.L_x_662:
[----:B------:R-:W2:Y:S01]  /*3b80*/  LDC R14, c[0x0][0x3c4] ;  /* 0x0000f100ff0e7b82 */ /* 0x000ea20000000800 */
[----:B0-----:R-:W-:Y:S01]  /*3b90*/  LEA.HI R3, R26, R26, RZ, 0x1 ;  /* 0x0000001a1a037211 */ /* 0x001fe200078f08ff */
[----:B------:R-:W-:Y:S03]  /*3ba0*/  BSSY B0, `(.L_x_689) ;  /* 0x0000010000007945 */ /* 0x000fe60003800000 */
[----:B------:R-:W-:-:S05]  /*3bb0*/  LOP3.LUT R2, R3, 0xfffffffe, RZ, 0xc0, !PT ;  /* 0xfffffffe03027812 */ /* 0x000fca00078ec0ff */
[----:B------:R-:W-:-:S05]  /*3bc0*/  IMAD.IADD R2, R26, 0x1, -R2 ;  /* 0x000000011a027824 */ /* 0x000fca00078e0a02 */
[----:B--2---:R-:W-:-:S13]  /*3bd0*/  ISETP.GE.OR P3, PT, R2, R14, P3 ;  /* 0x0000000e0200720c */ /* 0x004fda0001f66670 */
        /* <DEDUP_REMOVED lines=12> */
.L_x_690:
[----:B------:R-:W-:Y:S05]  /*3ca0*/  BSYNC B0 ;  /* 0x0000000000007941 */ /* 0x000fea0003800000 */
.L_x_689:
[----:B------:R-:W-:Y:S01]  /*3cb0*/  BAR.SYNC.DEFER_BLOCKING 0x0 ;  /* 0x0000000000007b1d */ /* 0x000fe20000010000 */
[----:B------:R-:W-:Y:S01]  /*3cc0*/  ISETP.GE.AND P0, PT, R14, 0x1, PT ;  /* 0x000000010e00780c */ /* 0x000fe20003f06270 */
[----:B0-----:R-:W-:Y:S01]  /*3cd0*/  IMAD.MOV.U32 R0, RZ, RZ, RZ ;  /* 0x000000ffff007224 */ /* 0x001fe200078e00ff */
[----:B------:R-:W-:Y:S02]  /*3ce0*/  LEA.HI R16, R31, R26, RZ, 0x4 ;  /* 0x0000001a1f107211 */ /* 0x000fe400078f20ff */
[----:B------:R-:W-:Y:S01]  /*3cf0*/  CS2R R2, SRZ ;  /* 0x0000000000027805 */ /* 0x000fe2000001ff00 */
[----:B------:R-:W-:Y:S01]  /*3d00*/  IMAD.MOV.U32 R4, RZ, RZ, RZ ;  /* 0x000000ffff047224 */ /* 0x000fe200078e00ff */
[----:B------:R-:W-:Y:S02]  /*3d10*/  LOP3.LUT R18, R16, 0x3ffffff0, RZ, 0xc0, !PT ;  /* 0x3ffffff010127812 */ /* 0x000fe400078ec0ff */
[----:B------:R-:W-:-:S03]  /*3d20*/  SHF.R.S32.HI R16, RZ, 0x4, R16 ;  /* 0x00000004ff107819 */ /* 0x000fc60000011410 */
[----:B------:R-:W-:-:S04]  /*3d30*/  IMAD.IADD R18, R26, 0x1, -R18 ;  /* 0x000000011a127824 */ /* 0x000fc800078e0a12 */
        /* <DEDUP_REMOVED lines=13> */
[----:B-1----:R-:W-:-:S02]  /*3e10*/  CS2R R8, SRZ ;  /* 0x0000000000087805 */ /* 0x002fc4000001ff00 */
        /* <DEDUP_REMOVED lines=16> */
.L_x_693:
[----:B------:R-:W0:Y:S01]  /*3f20*/  LDS R5, [R6] ;  /* 0x0000000006057984 */ /* 0x000e220000000800 */
[-C--:B------:R-:W-:Y:S01]  /*3f30*/  @!P3 MOV R24, R17.reuse ;  /* 0x000000110018b202 */ /* 0x080fe20000000f00 */
[----:B------:R-:W-:Y:S01]  /*3f40*/  UIADD3 UR5, UR5, 0x4, URZ ;  /* 0x0000000405057890 */ /* 0x000fe2000fffe03f */
[-C--:B------:R-:W-:Y:S05]  /*3f50*/  @!P3 MOV R25, R22.reuse ;  /* 0x000000160019b202 */ /* 0x080fea0000000f00 */
[----:B------:R1:W0:Y:S01]  /*3f60*/  @!P3 LDG.E.128 R8, desc[UR8][R24.64] ;  /* 0x000000081808b981 */ /* 0x000222000c1e1d00 */
[----:B------:R-:W-:Y:S02]  /*3f70*/  PLOP3.LUT P3, PT, P0, PT, PT, 0x80, 0x0 ;  /* 0x000000000000781c */ /* 0x000fe4000076f070 */
[----:B------:R-:W-:Y:S02]  /*3f80*/  ISETP.LE.AND P2, PT, R14, UR5, PT ;  /* 0x000000050e007c0c */ /* 0x000fe4000bf43270 */
[C---:B-1----:R-:W-:Y:S04]  /*3f90*/  IADD3 R24, P1, R20.reuse, R17, RZ ;  /* 0x0000001114187210 */ /* 0x042fe80007f3e0ff */
[C---:B------:R-:W-:Y:S02]  /*3fa0*/  IADD3.X R25, R21.reuse, R22, RZ, P1, !PT ;  /* 0x0000001615197210 */ /* 0x040fe40000ffe4ff */
[C---:B------:R-:W-:Y:S04]  /*3fb0*/  IADD3 R22, P1, R20.reuse, R24, RZ ;  /* 0x0000001814167210 */ /* 0x040fe80007f3e0ff */
[----:B------:R-:W-:Y:S01]  /*3fc0*/  IADD3.X R23, R21, R25, RZ, P1, !PT ;  /* 0x0000001915177210 */ /* 0x000fe20000ffe4ff */
[C---:B0-----:R-:W-:Y:S01]  /*3fd0*/  FFMA.FTZ R4, R5.reuse, R8, R4 ;  /* 0x0000000805047223 */ /* 0x041fe20000010004 */
[C---:B------:R-:W-:Y:S01]  /*3fe0*/  FFMA.FTZ R3, R5.reuse, R9, R3 ;  /* 0x0000000905037223 */ /* 0x040fe20000010003 */
[C---:B------:R-:W-:Y:S01]  /*3ff0*/  FFMA.FTZ R2, R5.reuse, R10, R2 ;  /* 0x0000000a05027223 */ /* 0x040fe20000010002 */
[----:B------:R-:W-:Y:S02]  /*4000*/  FFMA.FTZ R0, R5, R11, R0 ;  /* 0x0000000b05007223 */ /* 0x000fe40000010000 */
[----:B------:R-:W0:Y:S04]  /*4010*/  LDS R5, [R6+0x24] ;  /* 0x0000240006057984 */ /* 0x000e280000000800 */
[----:B------:R-:W0:Y:S02]  /*4020*/  @!P3 LDG.E.128 R8, desc[UR8][R24.64] ;  /* 0x000000081808b981 */ /* 0x000e24000c1e1d00 */
[C---:B0-----:R-:W-:Y:S01]  /*4030*/  FFMA.FTZ R4, R5.reuse, R8, R4 ;  /* 0x0000000805047223 */ /* 0x041fe20000010004 */
[C---:B------:R-:W-:Y:S01]  /*4040*/  FFMA.FTZ R3, R5.reuse, R9, R3 ;  /* 0x0000000905037223 */ /* 0x040fe20000010003 */
[C---:B------:R-:W-:Y:S01]  /*4050*/  FFMA.FTZ R2, R5.reuse, R10, R2 ;  /* 0x0000000a05027223 */ /* 0x040fe20000010002 */
[----:B------:R-:W-:Y:S02]  /*4060*/  FFMA.FTZ R0, R5, R11, R0 ;  /* 0x0000000b05007223 */ /* 0x000fe40000010000 */
[----:B------:R-:W0:Y:S04]  /*4070*/  LDS R5, [R6+0x48] ;  /* 0x0000480006057984 */ /* 0x000e280000000800 */
[----:B------:R1:W0:Y:S02]  /*4080*/  @!P3 LDG.E.128 R8, desc[UR8][R22.64] ;  /* 0x000000081608b981 */ /* 0x000224000c1e1d00 */
[C---:B-1----:R-:W-:Y:S04]  /*4090*/  IADD3 R22, P1, R20.reuse, R22, RZ ;  /* 0x0000001614167210 */ /* 0x042fe80007f3e0ff */
[----:B------:R-:W-:Y:S02]  /*40a0*/  IADD3.X R23, R21, R23, RZ, P1, !PT ;  /* 0x0000001715177210 */ /* 0x000fe40000ffe4ff */
[----:B------:R-:W-:Y:S01]  /*40b0*/  IADD3 R17, P1, R20, R22, RZ ;  /* 0x0000001614117210 */ /* 0x000fe20007f3e0ff */
[C---:B0-----:R-:W-:Y:S01]  /*40c0*/  FFMA.FTZ R4, R5.reuse, R8, R4 ;  /* 0x0000000805047223 */ /* 0x041fe20000010004 */
[C---:B------:R-:W-:Y:S01]  /*40d0*/  FFMA.FTZ R3, R5.reuse, R9, R3 ;  /* 0x0000000905037223 */ /* 0x040fe20000010003 */
[C---:B------:R-:W-:Y:S01]  /*40e0*/  FFMA.FTZ R2, R5.reuse, R10, R2 ;  /* 0x0000000a05027223 */ /* 0x040fe20000010002 */
[----:B------:R-:W-:Y:S02]  /*40f0*/  FFMA.FTZ R0, R5, R11, R0 ;  /* 0x0000000b05007223 */ /* 0x000fe40000010000 */
[----:B------:R0:W1:Y:S04]  /*4100*/  LDS R5, [R6+0x6c] ;  /* 0x00006c0006057984 */ /* 0x0000680000000800 */
[----:B------:R3:W1:Y:S01]  /*4110*/  @!P3 LDG.E.128 R8, desc[UR8][R22.64] ;  /* 0x000000081608b981 */ /* 0x000662000c1e1d00 */
[----:B0-----:R-:W-:Y:S02]  /*4120*/  IADD3 R6, R6, 0x90, RZ ;  /* 0x0000009006067810 */ /* 0x001fe40007ffe0ff */
[----:B---3--:R-:W-:Y:S01]  /*4130*/  IADD3.X R22, R21, R23, RZ, P1, !PT ;  /* 0x0000001715167210 */ /* 0x008fe20000ffe4ff */
[C---:B-1----:R-:W-:Y:S01]  /*4140*/  FFMA.FTZ R4, R5.reuse, R8, R4 ;  /* 0x0000000805047223 */ /* 0x042fe20000010004 */
[C---:B------:R-:W-:Y:S01]  /*4150*/  FFMA.FTZ R3, R5.reuse, R9, R3 ;  /* 0x0000000905037223 */ /* 0x040fe20000010003 */
[C---:B------:R-:W-:Y:S01]  /*4160*/  FFMA.FTZ R2, R5.reuse, R10, R2 ;  /* 0x0000000a05027223 */ /* 0x040fe20000010002 */
[----:B------:R-:W-:Y:S01]  /*4170*/  FFMA.FTZ R0, R5, R11, R0 ;  /* 0x0000000b05007223 */ /* 0x000fe20000010000 */
[----:B------:R-:W-:Y:S09]  /*4180*/  @!P2 BRA `(.L_x_693) ;  /* 0xfffffffc0064a947 */ /* 0x000ff2000383ffff */
.L_x_692:
[----:B--2---:R-:W-:-:S04]  /*4190*/  IADD3 R5, R13, -UR5, RZ ;  /* 0x800000050d057c10 */ /* 0x004fc8000fffe0ff */
[----:B------:R-:W-:-:S13]  /*41a0*/  ISETP.GT.AND P0, PT, R5, 0x1, PT ;  /* 0x000000010500780c */ /* 0x000fda0003f04270 */
[----:B------:R-:W-:Y:S05]  /*41b0*/  @!P0 BRA `(.L_x_694) ;  /* 0x0000000000608947 */ /* 0x000fea0003800000 */
[----:B------:R-:W-:Y:S01]  /*41c0*/  ISETP.GE.AND P0, PT, R16, R15, PT ;  /* 0x0000000f1000720c */ /* 0x000fe20003f06270 */
[----:B------:R-:W0:-:S12]  /*41d0*/  LDS R5, [R6] ;  /* 0x0000000006057984 */ /* 0x000e180000000800 */
[----:B------:R-:W-:Y:S02]  /*41e0*/  @!P0 MOV R24, R17 ;  /* 0x0000001100188202 */ /* 0x000fe40000000f00 */
[----:B------:R-:W-:-:S05]  /*41f0*/  @!P0 MOV R25, R22 ;  /* 0x0000001600198202 */ /* 0x000fca0000000f00 */
[----:B------:R1:W0:Y:S02]  /*4200*/  @!P0 LDG.E.128 R8, desc[UR8][R24.64] ;  /* 0x0000000818088981 */ /* 0x000224000c1e1d00 */
[----:B-1----:R-:W-:-:S04]  /*4210*/  IADD3 R24, P1, R20, R17, RZ ;  /* 0x0000001114187210 */ /* 0x002fc80007f3e0ff */
        /* <DEDUP_REMOVED lines=8> */
[----:B------:R-:W-:Y:S01]  /*42a0*/  PLOP3.LUT P4, PT, PT, PT, PT, 0x8, 0x0 ;  /* 0x000000000000781c */ /* 0x000fe20003f8e170 */
[----:B------:R0:W2:Y:S01]  /*42b0*/  LDS R5, [R6+0x24] ;  /* 0x0000240006057984 */ /* 0x0000a20000000800 */
[----:B------:R-:W-:Y:S01]  /*42c0*/  IADD3.X R22, R21, R25, RZ, P0, !PT ;  /* 0x0000001915167210 */ /* 0x000fe200007fe4ff */
[----:B------:R-:W-:Y:S01]  /*42d0*/  UIADD3 UR5, UR5, 0x1, URZ ;  /* 0x0000000105057890 */ /* 0x000fe2000fffe03f */
[----:B0-----:R-:W-:-:S04]  /*42e0*/  IADD3 R6, R6, 0x24, RZ ;  /* 0x0000002406067810 */ /* 0x001fc80007ffe0ff */
[----:B------:R-:W-:Y:S01]  /*42f0*/  IADD3 R6, R6, 0x24, RZ ;  /* 0x0000002406067810 */ /* 0x000fe20007ffe0ff */
[-C--:B--2---:R-:W-:Y:S01]  /*4300*/  FFMA.FTZ R4, R8, R5.reuse, R4 ;  /* 0x0000000508047223 */ /* 0x084fe20000010004 */
[-C--:B------:R-:W-:Y:S01]  /*4310*/  FFMA.FTZ R3, R9, R5.reuse, R3 ;  /* 0x0000000509037223 */ /* 0x080fe20000010003 */
[-C--:B------:R-:W-:Y:S01]  /*4320*/  FFMA.FTZ R2, R10, R5.reuse, R2 ;  /* 0x000000050a027223 */ /* 0x080fe20000010002 */
[----:B------:R-:W-:-:S07]  /*4330*/  FFMA.FTZ R0, R11, R5, R0 ;  /* 0x000000050b007223 */ /* 0x000fce0000010000 */
.L_x_694:
[----:B------:R-:W-:Y:S01]  /*4340*/  ISETP.GT.OR P4, PT, R13, UR5, P4 ;  /* 0x000000050d007c0c */ /* 0x000fe2000a784670 */
[----:B------:R-:W-:Y:S01]  /*4350*/  IMAD.MOV.U32 R23, RZ, RZ, R22 ;  /* 0x000000ffff177224 */ /* 0x000fe200078e0016 */
[----:B------:R-:W-:-:S11]  /*4360*/  MOV R22, R17 ;  /* 0x0000001100167202 */ /* 0x000fd60000000f00 */
[----:B------:R-:W-:Y:S05]  /*4370*/  @!P4 BRA `(.L_x_691) ;  /* 0x000000000028c947 */ /* 0x000fea0003800000 */
[----:B------:R-:W0:Y:S01]  /*4380*/  LDS R6, [R6] ;  /* 0x0000000006067984 */ /* 0x000e220000000800 */
[----:B------:R-:W-:Y:S01]  /*4390*/  ISETP.GE.AND P0, PT, R16, R15, PT ;  /* 0x0000000f1000720c */ /* 0x000fe20003f06270 */
[----:B------:R-:W-:-:S12]  /*43a0*/  BSSY B0, `(.L_x_695) ;  /* 0x0000003000007945 */ /* 0x000fd80003800000 */
[----:B------:R-:W-:Y:S05]  /*43b0*/  @P0 BRA `(.L_x_696) ;  /* 0x0000000000040947 */ /* 0x000fea0003800000 */
[----:B------:R1:W5:Y:S02]  /*43c0*/  LDG.E.128 R8, desc[UR8][R22.64] ;  /* 0x0000000816087981 */ /* 0x000364000c1e1d00 */
.L_x_696:
[----:B------:R-:W-:Y:S05]  /*43d0*/  BSYNC B0 ;  /* 0x0000000000007941 */ /* 0x000fea0003800000 */
.L_x_695:
[C---:B0----5:R-:W-:Y:S01]  /*43e0*/  FFMA.FTZ R4, R6.reuse, R8, R4 ;  /* 0x0000000806047223 */ /* 0x061fe20000010004 */
[C---:B------:R-:W-:Y:S01]  /*43f0*/  FFMA.FTZ R3, R6.reuse, R9, R3 ;  /* 0x0000000906037223 */ /* 0x040fe20000010003 */
[C---:B------:R-:W-:Y:S01]  /*4400*/  FFMA.FTZ R2, R6.reuse, R10, R2 ;  /* 0x0000000a06027223 */ /* 0x040fe20000010002 */
[----:B------:R-:W-:Y:S01]  /*4410*/  FFMA.FTZ R0, R6, R11, R0 ;  /* 0x0000000b06007223 */ /* 0x000fe20000010000 */
.L_x_691:
        /* <DEDUP_REMOVED lines=11> */
[----:B------:R-:W-:-:S02]  /*44d0*/  IMAD.MOV R10, RZ, RZ, -R10 ;  /* 0x000000ffff0a7224 */ /* 0x000fc400078e0a0a */
        /* <DEDUP_REMOVED lines=69> */
        .weak           $__internal_13_$__cuda_sm20_div_s64
        .type           $__internal_13_$__cuda_sm20_div_s64,@function
        .size           $__internal_13_$__cuda_sm20_div_s64,(.L_x_7951 - $__internal_13_$__cuda_sm20_div_s64)
$__internal_13_$__cuda_sm20_div_s64:
        /* <DEDUP_REMOVED lines=83> */
[----:B------:R-:W-:Y:S06]  /*4e60*/  RET.REL.NODEC R20 `(_ZN5flash32flash_fwd_splitkv_combine_kernelI23Flash_fwd_kernel_traitsILi64ELi64ELi256ELi4ELb0ELb0EN7cutlass10bfloat16_tE19Flash_kernel_traitsILi64ELi64ELi256ELi4ES3_EELi8ELi1ELb1EEEvNS_16Flash_fwd_paramsE) ;  /* 0xffffffb014647950 */ /* 0x000fec0003c3ffff */
.L_x_697:
        /* <DEDUP_REMOVED lines=9> */
.L_x_7951:


//--------------------- .text._ZN5flash24flash_fwd_splitkv_kernelI23Flash_fwd_kernel_traitsILi64ELi64ELi256ELi4ELb0ELb0EN7cutlass10bfloat16_tE19Flash_kernel_traitsILi64ELi64ELi256ELi4ES3_EELb1ELb0ELb0ELb0ELb0ELb0ELb0ELb0EEEvNS_16Flash_fwd_paramsE --------------------------
	.section	.text._ZN5flash24flash_fwd_splitkv_kernelI23Flash_fwd_kernel_traitsILi64ELi64ELi256ELi4ELb0ELb0EN7cutlass10bfloat16_tE19Flash_kernel_traitsILi64ELi64ELi256ELi4ES3_EELb1ELb0ELb0ELb0ELb0ELb0ELb0ELb0EEEvNS_16Flash_fwd_paramsE,"ax",@progbits
	.align	128
        .global         _ZN5flash24flash_fwd_splitkv_kernelI23Flash_fwd_kernel_traitsILi64ELi64ELi256ELi4ELb0ELb0EN7cutlass10bfloat16_tE19Flash_kernel_traitsILi64ELi64ELi256ELi4ES3_EELb1ELb0ELb0ELb0ELb0ELb0ELb0ELb0EEEvNS_16Flash_fwd_paramsE
        .type           _ZN5flash24flash_fwd_splitkv_kernelI23Flash_fwd_kernel_traitsILi64ELi64ELi256ELi4ELb0ELb0EN7cutlass10bfloat16_tE19Flash_kernel_traitsILi64ELi64ELi256ELi4ES3_EELb1ELb0ELb0ELb0ELb0ELb0ELb0ELb0EEEvNS_16Flash_fwd_paramsE,@function
        .size           _ZN5flash24flash_fwd_splitkv_kernelI23Flash_fwd_kernel_traitsILi64ELi64ELi256ELi4ELb0ELb0EN7cutlass10bfloat16_tE19Flash_kernel_traitsILi64ELi64ELi256ELi4ES3_EELb1ELb0ELb0ELb0ELb0ELb0ELb0ELb0EEEvNS_16Flash_fwd_paramsE,(.L_x_7992 - _ZN5flash24flash_fwd_splitkv_kernelI23Flash_fwd_kernel_traitsILi64ELi64ELi256ELi4ELb0ELb0EN7cutlass10bfloat16_tE19Flash_kernel_traitsILi64ELi64ELi256ELi4ES3_EELb1ELb0ELb0ELb0ELb0ELb0ELb0ELb0EEEvNS_16Flash_fwd_paramsE)
        .other          _ZN5flash24flash_fwd_splitkv_kernelI23Flash_fwd_kernel_traitsILi64ELi64ELi256ELi4ELb0ELb0EN7cutlass10bfloat16_tE19Flash_kernel_traitsILi64ELi64ELi256ELi4ES3_EELb1ELb0ELb0ELb0ELb0ELb0ELb0ELb0EEEvNS_16Flash_fwd_paramsE,@"STO_CUDA_ENTRY STV_DEFAULT"
_ZN5flash24flash_fwd_splitkv_kernelI23Flash_fwd_kernel_traitsILi64ELi64ELi256ELi4ELb0ELb0EN7cutlass10bfloat16_tE19Flash_kernel_traitsILi64ELi64ELi256ELi4ES3_EELb1ELb0ELb0ELb0ELb0ELb0ELb0ELb0EEEvNS_16Flash_fwd_paramsE:
.text._ZN5flash24flash_fwd_splitkv_kernelI23Flash_fwd_kernel_traitsILi64ELi64ELi256ELi4ELb0ELb0EN7cutlass10bfloat16_tE19Flash_kernel_traitsILi64ELi64ELi256ELi4ES3_EELb1ELb0ELb0ELb0ELb0ELb0ELb0ELb0EEEvNS_16Flash_fwd_paramsE:
[----:B------:R-:W1:Y:S08]  /*0000*/  LDC R1, c[0x0][0x28] ;  /* 0x00000a00ff017b82 */ /* 0x000e700000000800 */
[----:B------:R-:W2:Y:S01]  /*0010*/  S2UR UR27, SR_CTAID.Y ;  /* 0x00000000001b79c3 */ /* 0x000ea20000002600 */
[----:B------:R-:W-:Y:S01]  /*0020*/  ULDC.64 UR4, c[0x0][0x300] ;  /* 0x0000c00000047ab9 */ /* 0x000fe20000000a00 */
[----:B------:R-:W-:Y:S01]  /*0030*/  ULDC.64 UR6, c[0x0][0x2f0] ;  /* 0x0000bc0000067ab9 */ /* 0x000fe20000000a00 */
[----:B------:R-:W-:Y:S01]  /*0040*/  UISETP.NE.U32.AND UP1, UPT, UR4, URZ, UPT ;  /* 0x0000003f0400728c */ /* 0x000fe2000bf25070 */
[----:B-1----:R-:W-:Y:S01]  /*0050*/  VIADD R1, R1, 0xffffffd0 ;  /* 0xffffffd001017836 */ /* 0x002fe20000000000 */
[----:B------:R-:W-:-:S02]  /*0060*/  UISETP.NE.U32.AND UP2, UPT, UR6, URZ, UPT ;  /* 0x0000003f0600728c */ /* 0x000fc4000bf45070 */
[----:B------:R-:W-:Y:S02]  /*0070*/  UISETP.NE.AND.EX UP1, UPT, UR5, URZ, UPT, UP1 ;  /* 0x0000003f0500728c */ /* 0x000fe4000bf25310 */
[----:B------:R-:W-:Y:S01]  /*0080*/  UISETP.NE.AND.EX UP2, UPT, UR7, URZ, UPT, UP2 ;  /* 0x0000003f0700728c */ /* 0x000fe2000bf45320 */
[----:B------:R-:W-:Y:S01]  /*0090*/  ULDC.64 UR8, c[0x0][0x2f0] ;  /* 0x0000bc0000087ab9 */ /* 0x000fe20000000a00 */
[----:B------:R-:W-:Y:S02]  /*00a0*/  ULDC.U8 UR6, c[0x0][0x3c2] ;  /* 0x0000f08000067ab9 */ /* 0x000fe40000000000 */
[----:B------:R-:W-:Y:S01]  /*00b0*/  PLOP3.LUT P0, PT, PT, PT, UP1, 0x80, 0x0 ;  /* 0x000000000000781c */ /* 0x000fe20003f0f018 */
[----:B------:R-:W-:Y:S01]  /*00c0*/  ULDC.64 UR4, c[0x0][0x2f8] ;  /* 0x0000be0000047ab9 */ /* 0x000fe20000000a00 */
[----:B------:R-:W-:Y:S01]  /*00d0*/  PLOP3.LUT P2, PT, PT, PT, UP2, 0x80, 0x0 ;  /* 0x000000000000781c */ /* 0x000fe20003f4f028 */
[----:B------:R-:W-:Y:S02]  /*00e0*/  UISETP.NE.AND UP3, UPT, UR6, URZ, UPT ;  /* 0x0000003f0600728c */ /* 0x000fe4000bf65270 */
[----:B------:R-:W-:Y:S01]  /*00f0*/  UISETP.EQ.U32.AND UP0, UPT, UR4, URZ, UPT ;  /* 0x0000003f0400728c */ /* 0x000fe2000bf02070 */
[----:B------:R-:W-:Y:S01]  /*0100*/  ULDC.64 UR22, c[0x0][0x208] ;  /* 0x0000820000167ab9 */ /* 0x000fe20000000a00 */
[----:B------:R-:W-:-:S02]  /*0110*/  ULDC.64 UR6, c[0x0][0x2f8] ;  /* 0x0000be0000067ab9 */ /* 0x000fc40000000a00 */
[----:B------:R-:W-:Y:S02]  /*0120*/  UISETP.EQ.OR.EX UP0, UPT, UR5, URZ, !UP3, UP0 ;  /* 0x0000003f0500728c */ /* 0x000fe4000df02700 */
[----:B--2---:R-:W-:-:S06]  /*0130*/  UIMAD.WIDE UR8, UR27, 0x4, UR8 ;  /* 0x000000041b0878a5 */ /* 0x004fcc000f8e0208 */
[----:B------:R-:W-:Y:S02]  /*0140*/  IMAD.U32 R10, RZ, RZ, UR8 ;  /* 0x00000008ff0a7e24 */ /* 0x000fe4000f8e00ff */
[----:B------:R-:W-:Y:S01]  /*0150*/  IMAD.U32 R11, RZ, RZ, UR9 ;  /* 0x00000009ff0b7e24 */ /* 0x000fe2000f8e00ff */
[----:B------:R-:W-:Y:S02]  /*0160*/  @UP1 ULDC.64 UR8, c[0x0][0x300] ;  /* 0x0000c00000081ab9 */ /* 0x000fe40000000a00 */
[----:B------:R-:W-:Y:S02]  /*0170*/  @UP1 UIMAD.WIDE UR8, UR27, 0x4, UR8 ;  /* 0x000000041b0818a5 */ /* 0x000fe4000f8e0208 */
[----:B------:R-:W2:Y:S04]  /*0180*/  @P2 LDG.E R4, desc[UR22][R10.64] ;  /* 0x000000160a042981 */ /* 0x000ea8000c1e1900 */
[----:B------:R-:W-:Y:S01]  /*0190*/  IMAD.U32 R8, RZ, RZ, UR8 ;  /* 0x00000008ff087e24 */ /* 0x000fe2000f8e00ff */
[----:B------:R-:W3:Y:S01]  /*01a0*/  @P2 LDG.E R0, desc[UR22][R10.64+0x4] ;  /* 0x000004160a002981 */ /* 0x000ee2000c1e1900 */
[----:B------:R-:W-:Y:S01]  /*01b0*/  IMAD.U32 R9, RZ, RZ, UR9 ;  /* 0x00000009ff097e24 */ /* 0x000fe2000f8e00ff */
[----:B------:R-:W-:Y:S01]  /*01c0*/  PLOP3.LUT P1, PT, PT, PT, UP0, 0x80, 0x0 ;  /* 0x000000000000781c */ /* 0x000fe20003f2f008 */
[----:B------:R-:W-:-:S03]  /*01d0*/  UIMAD.WIDE UR6, UR27, 0x4, UR6 ;  /* 0x000000041b0678a5 */ /* 0x000fc6000f8e0206 */
[----:B------:R-:W4:Y:S03]  /*01e0*/  @P0 LDG.E R2, desc[UR22][R8.64] ;  /* 0x0000001608020981 */ /* 0x000f26000c1e1900 */
[----:B------:R-:W-:Y:S02]  /*01f0*/  IMAD.U32 R6, RZ, RZ, UR6 ;  /* 0x00000006ff067e24 */ /* 0x000fe4000f8e00ff */
[----:B------:R-:W-:-:S05]  /*0200*/  IMAD.U32 R7, RZ, RZ, UR7 ;  /* 0x00000007ff077e24 */ /* 0x000fca000f8e00ff */
[----:B------:R-:W5:Y:S01]  /*0210*/  @!P1 LDG.E R3, desc[UR22][R6.64] ;  /* 0x0000001606039981 */ /* 0x000f62000c1e1900 */
[----:B------:R-:W-:Y:S01]  /*0220*/  UMOV UR16, 0xffffffff ;  /* 0xffffffff00107882 */ /* 0x000fe20000000000 */
[----:B------:R-:W-:Y:S01]  /*0230*/  UMOV UR7, URZ ;  /* 0x0000003f00077c82 */ /* 0x000fe20008000000 */
[----:B------:R-:W-:Y:S01]  /*0240*/  UMOV UR8, 0xffffffff ;  /* 0xffffffff00087882 */ /* 0x000fe20000000000 */
[----:B------:R-:W1:Y:S08]  /*0250*/  S2UR UR25, SR_CTAID.X ;  /* 0x00000000001979c3 */ /* 0x000e700000002500 */
[----:B------:R-:W1:Y:S01]  /*0260*/  S2UR UR10, SR_CTAID.Z ;  /* 0x00000000000a79c3 */ /* 0x000e620000002700 */
[----:B--2---:R-:W-:-:S02]  /*0270*/  @P2 R2UR UR16, R4 ;  /* 0x00000000041022ca */ /* 0x004fc400000e0000 */
[----:B---3--:R-:W-:Y:S02]  /*0280*/  @P2 R2UR UR18, R0 ;  /* 0x00000000001222ca */ /* 0x008fe400000e0000 */
[----:B----4-:R-:W-:Y:S02]  /*0290*/  @P0 R2UR UR7, R2 ;  /* 0x00000000020702ca */ /* 0x010fe400000e0000 */
[----:B------:R-:W-:-:S04]  /*02a0*/  ISETP.NE.U32.AND P0, PT, RZ, UR4, PT ;  /* 0x00000004ff007c0c */ /* 0x000fc8000bf05070 */
[----:B------:R-:W-:-:S05]  /*02b0*/  ISETP.NE.AND.EX P0, PT, RZ, UR5, PT, P0 ;  /* 0x00000005ff007c0c */ /* 0x000fca000bf05300 */
[----:B------:R-:W-:Y:S01]  /*02c0*/  @UP2 UIADD3 UR18, UR18, -UR16, URZ ;  /* 0x8000001012122290 */ /* 0x000fe2000fffe03f */
[----:B-----5:R-:W-:-:S06]  /*02d0*/  @!P1 R2UR UR8, R3 ;  /* 0x00000000030892ca */ /* 0x020fcc00000e0000 */
[----:B------:R-:W-:Y:S01]  /*02e0*/  @!UP2 ULDC UR18, c[0x0][0x2c4] ;  /* 0x0000b1000012aab9 */ /* 0x000fe20000000800 */
[----:B-1----:R-:W-:Y:S08]  /*02f0*/  @!P0 BRA `(.L_x_698) ;  /* 0x00000000001c8947 */ /* 0x002ff00003800000 */
[----:B------:R-:W-:-:S13]  /*0300*/  PLOP3.LUT P0, PT, PT, PT, UP3, 0x80, 0x0 ;  /* 0x000000000000781c */ /* 0x000fda0003f0f038 */
[----:B------:R-:W2:Y:S04]  /*0310*/  @P0 LDG.E R0, desc[UR22][R6.64+0x4] ;  /* 0x0000041606000981 */ /* 0x000ea8000c1e1900 */
[----:B------:R-:W3:Y:S01]  /*0320*/  @!P0 LDG.E R2, desc[UR22][R6.64] ;  /* 0x0000001606028981 */ /* 0x000ee2000c1e1900 */
[----:B--2---:R-:W-:-:S13]  /*0330*/  @P0 R2UR UR6, R0 ;  /* 0x00000000000602ca */ /* 0x004fda00000e0000 */
[----:B------:R-:W-:-:S07]  /*0340*/  @UP3 UIADD3 UR6, UR6, -UR8, URZ ;  /* 0x8000000806063290 */ /* 0x000fce000fffe03f */
[----:B---3--:R-:W-:Y:S01]  /*0350*/  @!P0 R2UR UR6, R2 ;  /* 0x00000000020682ca */ /* 0x008fe200000e0000 */
[----:B------:R-:W-:-:S14]  /*0360*/  BRA `(.L_x_699) ;  /* 0x0000000000047947 */ /* 0x000fdc0003800000 */
.L_x_698:
[----:B------:R-:W-:-:S03]  /*0370*/  ULDC UR6, c[0x0][0x2c8] ;  /* 0x0000b20000067ab9 */ /* 0x000fc60000000800 */
.L_x_699:
[----:B------:R-:W-:Y:S02]  /*0380*/  ULDC.64 UR4, c[0x0][0x308] ;  /* 0x0000c20000047ab9 */ /* 0x000fe40000000a00 */
[----:B------:R-:W-:-:S04]  /*0390*/  UISETP.NE.U32.AND UP2, UPT, UR4, URZ, UPT ;  /* 0x0000003f0400728c */ /* 0x000fc8000bf45070 */
[----:B------:R-:W-:-:S06]  /*03a0*/  UISETP.NE.AND.EX UP2, UPT, UR5, URZ, UPT, UP2 ;  /* 0x0000003f0500728c */ /* 0x000fcc000bf45320 */
[----:B------:R-:W-:-:S05]  /*03b0*/  PLOP3.LUT P0, PT, PT, PT, UP2, 0x80, 0x0 ;  /* 0x000000000000781c */ /* 0x000fca0003f0f028 */
[----:B------:R-:W-:Y:S02]  /*03c0*/  @UP2 ULDC.64 UR4, c[0x0][0x308] ;  /* 0x0000c20000042ab9 */ /* 0x000fe40000000a00 */
[----:B------:R-:W-:-:S06]  /*03d0*/  @UP2 UIMAD.WIDE UR4, UR27, 0x4, UR4 ;  /* 0x000000041b0428a5 */ /* 0x000fcc000f8e0204 */
[----:B------:R-:W-:Y:S02]  /*03e0*/  IMAD.U32 R2, RZ, RZ, UR4 ;  /* 0x00000004ff027e24 */ /* 0x000fe4000f8e00ff */
[----:B------:R-:W-:Y:S01]  /*03f0*/  IMAD.U32 R3, RZ, RZ, UR5 ;  /* 0x00000005ff037e24 */ /* 0x000fe2000f8e00ff */
[----:B------:R-:W-:Y:S01]  /*0400*/  USHF.L.U32 UR25, UR25, 0x6, URZ ;  /* 0x0000000619197899 */ /* 0x000fe2000800063f */
[----:B------:R-:W-:-:S03]  /*0410*/  @!UP2 ULDC.64 UR4, c[0x0][0x318] ;  /* 0x0000c6000004aab9 */ /* 0x000fc60000000a00 */
[----:B------:R-:W2:Y:S01]  /*0420*/  @P0 LDG.E R0, desc[UR22][R2.64] ;  /* 0x0000001602000981 */ /* 0x000ea2000c1e1900 */
[----:B------:R-:W-:Y:S02]  /*0430*/  UISETP.GT.AND UP1, UPT, UR18, UR25, UPT ;  /* 0x000000191200728c */ /* 0x000fe4000bf24270 */
[----:B------:R-:W-:-:S03]  /*0440*/  @!UP2 UISETP.NE.U32.AND UP0, UPT, UR4, URZ, UPT ;  /* 0x0000003f0400a28c */ /* 0x000fc6000bf05070 */
[----:B------:R-:W-:Y:S01]  /*0450*/  @!UP2 ULDC UR4, c[0x0][0x2cc] ;  /* 0x0000b3000004aab9 */ /* 0x000fe20000000800 */
[----:B------:R-:W-:-:S04]  /*0460*/  @!UP2 UISETP.NE.AND.EX UP0, UPT, UR5, URZ, UPT, UP0 ;  /* 0x0000003f0500a28c */ /* 0x000fc8000bf05300 */
[----:B------:R-:W-:Y:S01]  /*0470*/  @!UP2 USEL UR4, UR4, URZ, UP0 ;  /* 0x0000003f0404a287 */ /* 0x000fe20008000000 */
[----:B--2---:R-:W-:Y:S02]  /*0480*/  @P0 R2UR UR26, R0 ;  /* 0x00000000001a02ca */ /* 0x004fe400000e0000 */
[----:B------:R-:W-:-:S11]  /*0490*/  PLOP3.LUT P0, PT, PT, PT, UP1, 0x80, 0x0 ;  /* 0x000000000000781c */ /* 0x000fd60003f0f018 */
[----:B------:R-:W-:Y:S02]  /*04a0*/  @UP2 UIADD3 UR26, UR26, -UR7, URZ ;  /* 0x800000071a1a2290 */ /* 0x000fe4000fffe03f */
[----:B------:R-:W-:Y:S10]  /*04b0*/  @!P0 EXIT ;  /* 0x000000000000894d */ /* 0x000ff40003800000 */
[----:B------:R-:W-:Y:S01]  /*04c0*/  UIADD3 UR5, -UR18, 0x13f, UR25 ;  /* 0x0000013f12057890 */ /* 0x000fe2000fffe119 */
[----:B------:R-:W1:Y:S01]  /*04d0*/  S2R R3, SR_TID.X ;  /* 0x0000000000037919 */ /* 0x000e620000002100 */
[----:B------:R-:W-:Y:S01]  /*04e0*/  @!UP2 UIADD3 UR26, UR4, UR6, -UR7 ;  /* 0x00000006041aa290 */ /* 0x000fe2000fffe807 */
[----:B------:R-:W-:Y:S01]  /*04f0*/  ULDC UR24, c[0x0][0x398] ;  /* 0x0000e60000187ab9 */ /* 0x000fe20000000800 */
[----:B------:R-:W-:Y:S02]  /*0500*/  ULDC UR12, c[0x0][0x2c8] ;  /* 0x0000b200000c7ab9 */ /* 0x000fe40000000800 */
[----:B------:R-:W-:Y:S02]  /*0510*/  UIADD3 UR5, UR5, UR24, UR26 ;  /* 0x0000001805057290 */ /* 0x000fe4000fffe01a */
[----:B------:R-:W-:Y:S02]  /*0520*/  UIADD3 UR9, UR26, 0xff, URZ ;  /* 0x000000ff1a097890 */ /* 0x000fe4000fffe03f */
[----:B------:R-:W-:-:S02]  /*0530*/  USHF.R.S32.HI UR4, URZ, 0x1f, UR5 ;  /* 0x0000001f3f047899 */ /* 0x000fc40008011405 */
[----:B------:R-:W-:Y:S02]  /*0540*/  USHF.R.S32.HI UR6, URZ, 0x1f, UR9 ;  /* 0x0000001f3f067899 */ /* 0x000fe40008011409 */
[----:B------:R-:W-:Y:S02]  /*0550*/  UIADD3 UR12, UR12, 0xff, URZ ;  /* 0x000000ff0c0c7890 */ /* 0x000fe4000fffe03f */
[----:B------:R-:W-:Y:S02]  /*0560*/  ULEA.HI UR4, UR4, UR5, URZ, 0x8 ;  /* 0x0000000504047291 */ /* 0x000fe4000f8f403f */
[----:B------:R-:W-:Y:S02]  /*0570*/  ULEA.HI UR6, UR6, UR9, URZ, 0x8 ;  /* 0x0000000906067291 */ /* 0x000fe4000f8f403f */
[----:B------:R-:W-:Y:S02]  /*0580*/  USHF.R.S32.HI UR11, URZ, 0x1f, UR12 ;  /* 0x0000001f3f0b7899 */ /* 0x000fe4000801140c */
[----:B------:R-:W-:-:S02]  /*0590*/  USHF.R.S32.HI UR4, URZ, 0x8, UR4 ;  /* 0x000000083f047899 */ /* 0x000fc40008011404 */
[----:B------:R-:W-:Y:S02]  /*05a0*/  USHF.R.S32.HI UR6, URZ, 0x8, UR6 ;  /* 0x000000083f067899 */ /* 0x000fe40008011406 */
[----:B------:R-:W-:Y:S02]  /*05b0*/  ULEA.HI UR11, UR11, UR12, URZ, 0x8 ;  /* 0x0000000c0b0b7291 */ /* 0x000fe4000f8f403f */
[----:B------:R-:W-:Y:S02]  /*05c0*/  IMAD.U32 R5, RZ, RZ, UR4 ;  /* 0x00000004ff057e24 */ /* 0x000fe4000f8e00ff */
[----:B------:R-:W-:Y:S01]  /*05d0*/  USHF.R.S32.HI UR11, URZ, 0x8, UR11 ;  /* 0x000000083f0b7899 */ /* 0x000fe2000801140b */
[----:B------:R-:W-:-:S05]  /*05e0*/  IMAD.U32 R0, RZ, RZ, UR6 ;  /* 0x00000006ff007e24 */ /* 0x000fca000f8e00ff */
[----:B------:R-:W-:-:S04]  /*05f0*/  VIMNMX3 R0, R0, UR11, R5, PT ;  /* 0x0000000b00007c0f */ /* 0x000fc8000b800105 */
[----:B------:R-:W-:-:S13]  /*0600*/  R2UR UR20, R0 ;  /* 0x00000000001472ca */ /* 0x000fda00000e0000 */
[----:B------:R-:W-:-:S13]  /*0610*/  ISETP.LT.AND P0, PT, RZ, UR20, PT ;  /* 0x00000014ff007c0c */ /* 0x000fda000bf01270 */
[----:B-1----:R-:W-:Y:S05]  /*0620*/  @P0 BRA `(.L_x_700) ;  /* 0x0000000800000947 */ /* 0x002fea0003800000 */
[----:B------:R-:W-:Y:S01]  /*0630*/  UISETP.NE.AND UP0, UPT, UR16, -0x1, UPT ;  /* 0xffffffff1000788c */ /* 0x000fe2000bf05270 */
[----:B------:R-:W-:Y:S01]  /*0640*/  SHF.R.S32.HI R0, RZ, 0x1f, R3 ;  /* 0x0000001fff007819 */ /* 0x000fe20000011403 */
[----:B------:R-:W-:Y:S01]  /*0650*/  USHF.R.S32.HI UR8, URZ, 0x1f, UR25 ;  /* 0x0000001f3f087899 */ /* 0x000fe20008011419 */
[----:B------:R-:W-:Y:S01]  /*0660*/  BSSY B0, `(.L_x_701) ;  /* 0x000003a000007945 */ /* 0x000fe20003800000 */
[----:B------:R-:W-:Y:S01]  /*0670*/  ULDC UR6, c[0x0][0x2d0] ;  /* 0x0000b40000067ab9 */ /* 0x000fe20000000800 */
[----:B------:R-:W-:Y:S01]  /*0680*/  LEA.HI R7, R0, R3, RZ, 0x3 ;  /* 0x0000000300077211 */ /* 0x000fe200078f18ff */
[----:B------:R-:W-:Y:S02]  /*0690*/  UIADD3 UR18, -UR25, UR18, URZ ;  /* 0x0000001219127290 */ /* 0x000fe4000fffe13f */
[----:B------:R-:W-:Y:S01]  /*06a0*/  USHF.R.S32.HI UR9, URZ, 0x1f, UR10 ;  /* 0x0000001f3f097899 */ /* 0x000fe2000801140a */
[----:B------:R-:W-:Y:S02]  /*06b0*/  LOP3.LUT R8, R7, 0xfffffff8, RZ, 0xc0, !PT ;  /* 0xfffffff807087812 */ /* 0x000fe400078ec0ff */
[----:B------:R-:W-:Y:S01]  /*06c0*/  @!UP0 USHF.R.S32.HI UR7, URZ, 0x1f, UR27 ;  /* 0x0000001f3f078899 */ /* 0x000fe2000801141b */
[----:B------:R-:W-:Y:S01]  /*06d0*/  SHF.R.S32.HI R7, RZ, 0x3, R7 ;  /* 0x00000003ff077819 */ /* 0x000fe20000011407 */
[----:B------:R-:W-:Y:S01]  /*06e0*/  @!UP0 ULDC.64 UR4, c[0x0][0x290] ;  /* 0x0000a40000048ab9 */ /* 0x000fe20000000a00 */
[----:B------:R-:W-:Y:S01]  /*06f0*/  IMAD.IADD R8, R3, 0x1, -R8 ;  /* 0x0000000103087824 */ /* 0x000fe200078e0a08 */
[----:B------:R-:W-:-:S02]  /*0700*/  @!UP0 UIMAD UR7, UR7, UR4, URZ ;  /* 0x00000004070782a4 */ /* 0x000fc4000f8e023f */
[----:B------:R-:W-:Y:S01]  /*0710*/  @!UP0 UIMAD.WIDE.U32 UR12, UR27, UR4, URZ ;  /* 0x000000041b0c82a5 */ /* 0x000fe2000f8e003f */
[C---:B------:R-:W-:Y:S01]  /*0720*/  IMAD.SHL.U32 R2, R8.reuse, 0x8, RZ ;  /* 0x0000000808027824 */ /* 0x040fe200078e00ff */
[----:B------:R-:W-:Y:S01]  /*0730*/  @!UP0 UIMAD UR7, UR27, UR5, UR7 ;  /* 0x000000051b0782a4 */ /* 0x000fe2000f8e0207 */
[C---:B------:R-:W-:Y:S01]  /*0740*/  VIADD R0, R7.reuse, 0x10 ;  /* 0x0000001007007836 */ /* 0x040fe20000000000 */
[----:B------:R-:W-:Y:S01]  /*0750*/  ISETP.NE.AND P3, PT, R8, RZ, PT ;  /* 0x000000ff0800720c */ /* 0x000fe20003f65270 */
[----:B------:R-:W-:Y:S01]  /*0760*/  ULDC.64 UR4, c[0x0][0x298] ;  /* 0x0000a60000047ab9 */ /* 0x000fe20000000a00 */
[--C-:B------:R-:W-:Y:S01]  /*0770*/  SHF.R.S32.HI R3, RZ, 0x1f, R2.reuse ;  /* 0x0000001fff037819 */ /* 0x100fe20000011402 */
[----:B------:R-:W-:Y:S01]  /*0780*/  UIMAD UR8, UR8, UR4, URZ ;  /* 0x00000004080872a4 */ /* 0x000fe2000f8e023f */
[----:B------:R-:W-:Y:S01]  /*0790*/  IMAD.U32 R4, RZ, RZ, UR4 ;  /* 0x00000004ff047e24 */ /* 0x000fe2000f8e00ff */
[----:B------:R-:W-:Y:S01]  /*07a0*/  @UP0 UIMAD.WIDE.U32 UR14, UR16, UR4, URZ ;  /* 0x00000004100e02a5 */ /* 0x000fe2000f8e003f */
[----:B------:R-:W-:Y:S01]  /*07b0*/  ISETP.GE.AND P6, PT, R2, UR6, PT ;  /* 0x0000000602007c0c */ /* 0x000fe2000bfc6270 */
[----:B------:R-:W-:Y:S01]  /*07c0*/  UIMAD UR8, UR25, UR5, UR8 ;  /* 0x00000005190872a4 */ /* 0x000fe2000f8e0208 */
[----:B------:R-:W-:Y:S01]  /*07d0*/  IMAD.WIDE.U32 R4, R4, UR25, R2 ;  /* 0x0000001904047c25 */ /* 0x000fe2000f8e0002 */
[----:B------:R-:W-:Y:S01]  /*07e0*/  @UP0 UIMAD UR16, UR16, UR5, UR15 ;  /* 0x00000005101002a4 */ /* 0x000fe2000f8e020f */
[----:B------:R-:W-:Y:S01]  /*07f0*/  ISETP.GE.OR P2, PT, R7, UR18, P6 ;  /* 0x0000001207007c0c */ /* 0x000fe2000b746670 */
[----:B------:R-:W-:Y:S01]  /*0800*/  @!UP0 UIADD3 UR16, UR13, UR7, URZ ;  /* 0x000000070d108290 */ /* 0x000fe2000fffe03f */
[----:B------:R-:W-:Y:S01]  /*0810*/  ISETP.GE.AND P1, PT, R0, UR18, PT ;  /* 0x0000001200007c0c */ /* 0x000fe2000bf26270 */
[----:B------:R-:W-:Y:S01]  /*0820*/  @!UP0 UMOV UR14, UR12 ;  /* 0x0000000c000e8c82 */ /* 0x000fe20008000000 */
[----:B------:R-:W-:Y:S01]  /*0830*/  IMAD.U32 R2, RZ, RZ, UR8 ;  /* 0x00000008ff027e24 */ /* 0x000fe2000f8e00ff */
[----:B------:R-:W-:Y:S01]  /*0840*/  IADD3 R4, P0, R4, UR14, RZ ;  /* 0x0000000e04047c10 */ /* 0x000fe2000ff1e0ff */
[----:B------:R-:W-:Y:S01]  /*0850*/  ULDC.64 UR6, c[0x0][0x2a0] ;  /* 0x0000a80000067ab9 */ /* 0x000fe20000000a00 */
[----:B------:R-:W-:Y:S01]  /*0860*/  ULDC UR8, c[0x0][0x270] ;  /* 0x00009c0000087ab9 */ /* 0x000fe20000000800 */
[----:B------:R-:W-:Y:S01]  /*0870*/  UIMAD UR9, UR9, UR6, URZ ;  /* 0x00000006090972a4 */ /* 0x000fe2000f8e023f */
[----:B------:R-:W-:Y:S01]  /*0880*/  IADD3.X R5, R5, UR16, R2, P0, !PT ;  /* 0x0000001005057c10 */ /* 0x000fe200087fe402 */
[----:B------:R-:W-:Y:S01]  /*0890*/  IMAD.U32 R10, RZ, RZ, UR6 ;  /* 0x00000006ff0a7e24 */ /* 0x000fe2000f8e00ff */
[----:B------:R-:W-:Y:S01]  /*08a0*/  UIMAD UR8, UR27, UR8, UR10 ;  /* 0x000000081b0872a4 */ /* 0x000fe2000f8e020a */
[----:B------:R-:W-:Y:S01]  /*08b0*/  ISETP.GE.OR P5, PT, R0, UR18, P6 ;  /* 0x0000001200007c0c */ /* 0x000fe2000b7a6670 */
[----:B------:R-:W-:Y:S01]  /*08c0*/  UIMAD UR7, UR10, UR7, UR9 ;  /* 0x000000070a0772a4 */ /* 0x000fe2000f8e0209 */
[----:B------:R-:W-:Y:S01]  /*08d0*/  IMAD.WIDE.U32 R10, R10, UR10, R4 ;  /* 0x0000000a0a0a7c25 */ /* 0x000fe2000f8e0004 */
[----:B------:R-:W-:Y:S01]  /*08e0*/  ULDC UR6, c[0x0][0x2c4] ;  /* 0x0000b10000067ab9 */ /* 0x000fe20000000800 */
[----:B------:R-:W-:Y:S01]  /*08f0*/  SHF.R.S32.HI R5, RZ, 0x1f, R7 ;  /* 0x0000001fff057819 */ /* 0x000fe20000011407 */
[----:B------:R-:W-:Y:S01]  /*0900*/  UIMAD UR25, UR8, UR6, UR25 ;  /* 0x00000006081972a4 */ /* 0x000fe2000f8e0219 */
[----:B------:R-:W-:-:S02]  /*0910*/  VIADD R0, R7, 0x20 ;  /* 0x0000002007007836 */ /* 0x000fc40000000000 */
[----:B------:R-:W-:Y:S02]  /*0920*/  VIADD R15, R11, UR7 ;  /* 0x000000070b0f7c36 */ /* 0x000fe40008000000 */
[----:B------:R-:W-:Y:S01]  /*0930*/  VIADD R6, R7, 0x30 ;  /* 0x0000003007067836 */ /* 0x000fe20000000000 */
[C---:B------:R-:W-:Y:S02]  /*0940*/  ISETP.GE.AND P0, PT, R0.reuse, UR18, PT ;  /* 0x0000001200007c0c */ /* 0x040fe4000bf06270 */
[----:B------:R-:W-:Y:S01]  /*0950*/  ISETP.GE.OR P4, PT, R0, UR18, P6 ;  /* 0x0000001200007c0c */ /* 0x000fe2000b786670 */
[----:B------:R-:W-:-:S12]  /*0960*/  @P2 BRA `(.L_x_702) ;  /* 0x0000000000242947 */ /* 0x000fd80003800000 */
[----:B------:R-:W-:Y:S01]  /*0970*/  MOV R14, R10 ;  /* 0x0000000a000e7202 */ /* 0x000fe20000000f00 */
[----:B------:R-:W-:Y:S01]  /*0980*/  IMAD R0, R5, UR4, RZ ;  /* 0x0000000405007c24 */ /* 0x000fe2000f8e02ff */
[----:B------:R-:W-:-:S03]  /*0990*/  ULDC.64 UR6, c[0x0][0x280] ;  /* 0x0000a00000067ab9 */ /* 0x000fc60000000a00 */
[----:B------:R-:W-:-:S04]  /*09a0*/  IMAD.WIDE.U32 R2, R7, UR4, R14 ;  /* 0x0000000407027c25 */ /* 0x000fc8000f8e000e */
[----:B------:R-:W-:Y:S01]  /*09b0*/  IMAD R0, R7, UR5, R0 ;  /* 0x0000000507007c24 */ /* 0x000fe2000f8e0200 */
[----:B------:R-:W-:-:S04]  /*09c0*/  LEA R12, P2, R2, UR6, 0x1 ;  /* 0x00000006020c7c11 */ /* 0x000fc8000f8408ff */
[----:B------:R-:W-:-:S04]  /*09d0*/  IADD3 R0, R3, R0, RZ ;  /* 0x0000000003007210 */ /* 0x000fc80007ffe0ff */
[----:B------:R-:W-:-:S05]  /*09e0*/  LEA.HI.X R13, R2, UR7, R0, 0x1, P2 ;  /* 0x00000007020d7c11 */ /* 0x000fca00090f0c00 */
[----:B------:R1:W-:Y:S02]  /*09f0*/  STG.E.128 desc[UR22][R12.64], RZ ;  /* 0x000000ff0c007986 */ /* 0x0003e4000c101d16 */
.L_x_702:
[----:B------:R-:W-:Y:S05]  /*0a00*/  BSYNC B0 ;  /* 0x0000000000007941 */ /* 0x000fea0003800000 */
.L_x_701:
[----:B------:R-:W-:Y:S01]  /*0a10*/  BSSY B0, `(.L_x_703) ;  /* 0x0000014000007945 */ /* 0x000fe20003800000 */
[C---:B------:R-:W-:Y:S01]  /*0a20*/  IADD3 R4, P2, R7.reuse, UR25, RZ ;  /* 0x0000001907047c10 */ /* 0x040fe2000ff5e0ff */
[----:B------:R-:W-:Y:S01]  /*0a30*/  IMAD.U32 R0, RZ, RZ, UR25 ;  /* 0x00000019ff007e24 */ /* 0x000fe2000f8e00ff */
[C---:B------:R-:W-:Y:S02]  /*0a40*/  ISETP.NE.OR P1, PT, R8.reuse, RZ, P1 ;  /* 0x000000ff0800720c */ /* 0x040fe40000f25670 */
[----:B------:R-:W-:Y:S02]  /*0a50*/  ISETP.NE.OR P0, PT, R8, RZ, P0 ;  /* 0x000000ff0800720c */ /* 0x000fe40000705670 */
[----:B------:R-:W-:Y:S02]  /*0a60*/  ISETP.GE.OR P3, PT, R7, UR18, P3 ;  /* 0x0000001207007c0c */ /* 0x000fe40009f66670 */
[----:B------:R-:W-:Y:S01]  /*0a70*/  ISETP.GE.OR P6, PT, R6, UR18, P6 ;  /* 0x0000001206007c0c */ /* 0x000fe2000b7c6670 */
[----:B------:R-:W-:-:S12]  /*0a80*/  @P5 BRA `(.L_x_704) ;  /* 0x0000000000305947 */ /* 0x000fd80003800000 */
[----:B------:R-:W-:Y:S01]  /*0a90*/  IADD3 R3, P5, R7, 0x10, RZ ;  /* 0x0000001007037810 */ /* 0x000fe20007fbe0ff */
[----:B-1----:R-:W-:Y:S01]  /*0aa0*/  IMAD.MOV.U32 R12, RZ, RZ, R10 ;  /* 0x000000ffff0c7224 */ /* 0x002fe200078e000a */
[----:B------:R-:W-:Y:S01]  /*0ab0*/  MOV R13, R15 ;  /* 0x0000000f000d7202 */ /* 0x000fe20000000f00 */
[----:B------:R-:W-:Y:S02]  /*0ac0*/  ULDC.64 UR6, c[0x0][0x280] ;  /* 0x0000a00000067ab9 */ /* 0x000fe40000000a00 */
[----:B------:R-:W-:Y:S02]  /*0ad0*/  IMAD.X R2, RZ, RZ, R5, P5 ;  /* 0x000000ffff027224 */ /* 0x000fe400028e0605 */
[----:B------:R-:W-:-:S04]  /*0ae0*/  IMAD.WIDE.U32 R12, R3, UR4, R12 ;  /* 0x00000004030c7c25 */ /* 0x000fc8000f8e000c */
[----:B------:R-:W-:Y:S01]  /*0af0*/  IMAD R2, R2, UR4, RZ ;  /* 0x0000000402027c24 */ /* 0x000fe2000f8e02ff */
[----:B------:R-:W-:-:S03]  /*0b00*/  LEA R16, P5, R12, UR6, 0x1 ;  /* 0x000000060c107c11 */ /* 0x000fc6000f8a08ff */
[----:B------:R-:W-:-:S05]  /*0b10*/  IMAD R2, R3, UR5, R2 ;  /* 0x0000000503027c24 */ /* 0x000fca000f8e0202 */
[----:B------:R-:W-:-:S04]  /*0b20*/  IADD3 R3, R13, R2, RZ ;  /* 0x000000020d037210 */ /* 0x000fc80007ffe0ff */
[----:B------:R-:W-:-:S05]  /*0b30*/  LEA.HI.X R17, R12, UR7, R3, 0x1, P5 ;  /* 0x000000070c117c11 */ /* 0x000fca000a8f0c03 */
[----:B------:R2:W-:Y:S02]  /*0b40*/  STG.E.128 desc[UR22][R16.64], RZ ;  /* 0x000000ff10007986 */ /* 0x0005e4000c101d16 */
.L_x_704:
[----:B------:R-:W-:Y:S05]  /*0b50*/  BSYNC B0 ;  /* 0x0000000000007941 */ /* 0x000fea0003800000 */
.L_x_703:
[----:B------:R-:W-:Y:S04]  /*0b60*/  BSSY B0, `(.L_x_705) ;  /* 0x000000e000007945 */ /* 0x000fe80003800000 */
[----:B------:R-:W-:Y:S05]  /*0b70*/  @P4 BRA `(.L_x_706) ;  /* 0x0000000000304947 */ /* 0x000fea0003800000 */
[----:B------:R-:W-:Y:S01]  /*0b80*/  IADD3 R3, P4, R7, 0x20, RZ ;  /* 0x0000002007037810 */ /* 0x000fe20007f9e0ff */
[----:B-1----:R-:W-:Y:S01]  /*0b90*/  IMAD.MOV.U32 R12, RZ, RZ, R10 ;  /* 0x000000ffff0c7224 */ /* 0x002fe200078e000a */
[----:B------:R-:W-:Y:S01]  /*0ba0*/  MOV R13, R15 ;  /* 0x0000000f000d7202 */ /* 0x000fe20000000f00 */
[----:B------:R-:W-:Y:S02]  /*0bb0*/  ULDC.64 UR6, c[0x0][0x280] ;  /* 0x0000a00000067ab9 */ /* 0x000fe40000000a00 */
[----:B------:R-:W-:Y:S02]  /*0bc0*/  IMAD.X R2, RZ, RZ, R5, P4 ;  /* 0x000000ffff027224 */ /* 0x000fe400020e0605 */
[----:B------:R-:W-:-:S04]  /*0bd0*/  IMAD.WIDE.U32 R12, R3, UR4, R12 ;  /* 0x00000004030c7c25 */ /* 0x000fc8000f8e000c */
[----:B------:R-:W-:Y:S01]  /*0be0*/  IMAD R2, R2, UR4, RZ ;  /* 0x0000000402027c24 */ /* 0x000fe2000f8e02ff */
[----:B--2---:R-:W-:-:S03]  /*0bf0*/  LEA R16, P4, R12, UR6, 0x1 ;  /* 0x000000060c107c11 */ /* 0x004fc6000f8808ff */
[----:B------:R-:W-:-:S05]  /*0c00*/  IMAD R2, R3, UR5, R2 ;  /* 0x0000000503027c24 */ /* 0x000fca000f8e0202 */
[----:B------:R-:W-:-:S04]  /*0c10*/  IADD3 R3, R13, R2, RZ ;  /* 0x000000020d037210 */ /* 0x000fc80007ffe0ff */
[----:B------:R-:W-:-:S05]  /*0c20*/  LEA.HI.X R17, R12, UR7, R3, 0x1, P4 ;  /* 0x000000070c117c11 */ /* 0x000fca000a0f0c03 */
[----:B------:R3:W-:Y:S02]  /*0c30*/  STG.E.128 desc[UR22][R16.64], RZ ;  /* 0x000000ff10007986 */ /* 0x0007e4000c101d16 */
.L_x_706:
[----:B------:R-:W-:Y:S05]  /*0c40*/  BSYNC B0 ;  /* 0x0000000000007941 */ /* 0x000fea0003800000 */
.L_x_705:
[----:B------:R-:W-:Y:S04]  /*0c50*/  BSSY B0, `(.L_x_707) ;  /* 0x000000d000007945 */ /* 0x000fe80003800000 */
[----:B------:R-:W-:Y:S05]  /*0c60*/  @P6 BRA `(.L_x_708) ;  /* 0x00000000002c6947 */ /* 0x000fea0003800000 */
[----:B------:R-:W-:Y:S01]  /*0c70*/  IADD3 R7, P4, R7, 0x30, RZ ;  /* 0x0000003007077810 */ /* 0x000fe20007f9e0ff */
[----:B------:R-:W-:Y:S01]  /*0c80*/  ULDC.64 UR6, c[0x0][0x280] ;  /* 0x0000a00000067ab9 */ /* 0x000fe20000000a00 */
[----:B------:R-:W-:Y:S02]  /*0c90*/  MOV R11, R15 ;  /* 0x0000000f000b7202 */ /* 0x000fe40000000f00 */
[----:B------:R-:W-:Y:S01]  /*0ca0*/  IADD3.X R2, RZ, R5, RZ, P4, !PT ;  /* 0x00000005ff027210 */ /* 0x000fe200027fe4ff */
[----:B------:R-:W-:-:S04]  /*0cb0*/  IMAD.WIDE.U32 R10, R7, UR4, R10 ;  /* 0x00000004070a7c25 */ /* 0x000fc8000f8e000a */
[----:B------:R-:W-:-:S04]  /*0cc0*/  IMAD R2, R2, UR4, RZ ;  /* 0x0000000402027c24 */ /* 0x000fc8000f8e02ff */
[----:B------:R-:W-:Y:S01]  /*0cd0*/  IMAD R7, R7, UR5, R2 ;  /* 0x0000000507077c24 */ /* 0x000fe2000f8e0202 */
[----:B------:R-:W-:-:S04]  /*0ce0*/  LEA R2, P4, R10, UR6, 0x1 ;  /* 0x000000060a027c11 */ /* 0x000fc8000f8808ff */
[----:B------:R-:W-:-:S04]  /*0cf0*/  IADD3 R7, R11, R7, RZ ;  /* 0x000000070b077210 */ /* 0x000fc80007ffe0ff */
[----:B------:R-:W-:-:S05]  /*0d00*/  LEA.HI.X R3, R10, UR7, R7, 0x1, P4 ;  /* 0x000000070a037c11 */ /* 0x000fca000a0f0c07 */
[----:B------:R4:W-:Y:S02]  /*0d10*/  STG.E.128 desc[UR22][R2.64], RZ ;  /* 0x000000ff02007986 */ /* 0x0009e4000c101d16 */
.L_x_708:
[----:B------:R-:W-:Y:S05]  /*0d20*/  BSYNC B0 ;  /* 0x0000000000007941 */ /* 0x000fea0003800000 */
.L_x_707:
[----:B------:R-:W-:Y:S01]  /*0d30*/  LEA.HI.X.SX32 R5, R0, R5, 0x1, P2 ;  /* 0x0000000500057211 */ /* 0x000fe200010f0eff */
[----:B------:R-:W-:Y:S01]  /*0d40*/  ULDC.64 UR6, c[0x0][0x2b0] ;  /* 0x0000ac0000067ab9 */ /* 0x000fe20000000a00 */
[----:B------:R-:W-:Y:S01]  /*0d50*/  ISETP.GE.AND P2, PT, R6, UR18, PT ;  /* 0x0000001206007c0c */ /* 0x000fe2000bf46270 */
[----:B------:R-:W-:Y:S01]  /*0d60*/  @!P3 IMAD.MOV.U32 R9, RZ, RZ, 0x7f800000 ;  /* 0x7f800000ff09b424 */ /* 0x000fe200078e00ff */
[----:B----4-:R-:W-:Y:S01]  /*0d70*/  LEA R2, P4, R4, UR6, 0x2 ;  /* 0x0000000604027c11 */ /* 0x010fe2000f8810ff */
[----:B------:R-:W-:Y:S01]  /*0d80*/  @!P1 IMAD.MOV.U32 R7, RZ, RZ, 0x7f800000 ;  /* 0x7f800000ff079424 */ /* 0x000fe200078e00ff */
[----:B------:R-:W-:Y:S02]  /*0d90*/  ISETP.NE.OR P2, PT, R8, RZ, P2 ;  /* 0x000000ff0800720c */ /* 0x000fe40001745670 */
[----:B------:R-:W-:Y:S01]  /*0da0*/  LEA.HI.X R3, R4, UR7, R5, 0x2, P4 ;  /* 0x0000000704037c11 */ /* 0x000fe2000a0f1405 */
[----:B------:R-:W-:-:S04]  /*0db0*/  @!P0 IMAD.MOV.U32 R5, RZ, RZ, 0x7f800000 ;  /* 0x7f800000ff058424 */ /* 0x000fc800078e00ff */
[----:B------:R4:W-:Y:S04]  /*0dc0*/  @!P3 STG.E desc[UR22][R2.64], R9 ;  /* 0x000000090200b986 */ /* 0x0009e8000c101916 */
[----:B------:R4:W-:Y:S04]  /*0dd0*/  @!P1 STG.E desc[UR22][R2.64+0x40], R7 ;  /* 0x0000400702009986 */ /* 0x0009e8000c101916 */
[----:B------:R4:W-:Y:S01]  /*0de0*/  @!P0 STG.E desc[UR22][R2.64+0x80], R5 ;  /* 0x0000800502008986 */ /* 0x0009e2000c101916 */
[----:B------:R-:W-:Y:S05]  /*0df0*/  @P2 EXIT ;  /* 0x000000000000294d */ /* 0x000fea0003800000 */
[----:B----4-:R-:W-:-:S05]  /*0e00*/  MOV R5, 0x7f800000 ;  /* 0x7f80000000057802 */ /* 0x010fca0000000f00 */
[----:B------:R-:W-:Y:S01]  /*0e10*/  STG.E desc[UR22][R2.64+0xc0], R5 ;  /* 0x0000c00502007986 */ /* 0x000fe2000c101916 */
[----:B------:R-:W-:Y:S05]  /*0e20*/  EXIT ;  /* 0x000000000000794d */ /* 0x000fea0003800000 */
.L_x_700:
        /* <DEDUP_REMOVED lines=8> */
[----:B------:R-:W-:-:S04]  /*0eb0*/  ULDC.64 UR4, c[0x0][0x370] ;  /* 0x0000dc0000047ab9 */ /* 0x000fc80000000a00 */
[----:B------:R-:W2:Y:S01]  /*0ec0*/  @P0 LDG.E R4, desc[UR22][R4.64] ;  /* 0x0000001604040981 */ /* 0x000ea2000c1e1900 */
[----:B------:R-:W-:Y:S01]  /*0ed0*/  ISETP.NE.U32.AND P1, PT, RZ, UR4, PT ;  /* 0x00000004ff007c0c */ /* 0x000fe2000bf25070 */
[----:B------:R-:W-:Y:S01]  /*0ee0*/  UMOV UR6, UR27 ;  /* 0x0000001b00067c82 */ /* 0x000fe20008000000 */
[----:B------:R-:W-:Y:S02]  /*0ef0*/  CS2R R246, SRZ ;  /* 0x0000000000f67805 */ /* 0x000fe4000001ff00 */
[----:B------:R-:W-:Y:S02]  /*0f00*/  ISETP.NE.AND.EX P1, PT, RZ, UR5, PT, P1 ;  /* 0x00000005ff007c0c */ /* 0x000fe4000bf25310 */
[----:B--2---:R-:W-:Y:S02]  /*0f10*/  @P0 R2UR UR6, R4 ;  /* 0x00000000040602ca */ /* 0x004fe400000e0000 */
[----:B------:R-:W-:-:S09]  /*0f20*/  PLOP3.LUT P0, PT, PT, PT, PT, 0x8, 0x0 ;  /* 0x000000000000781c */ /* 0x000fd20003f0e170 */
[----:B------:R-:W-:Y:S05]  /*0f30*/  @!P1 BRA `(.L_x_709) ;  /* 0x00000000002c9947 */ /* 0x000fea0003800000 */
[----:B------:R-:W1:Y:S01]  /*0f40*/  LDC.64 R4, c[0x0][0x378] ;  /* 0x0000de00ff047b82 */ /* 0x000e620000000a00 */
[----:B------:R-:W-:-:S06]  /*0f50*/  USHF.R.S32.HI UR9, URZ, 0x1f, UR27 ;  /* 0x0000001f3f097899 */ /* 0x000fcc000801141b */
[C---:B-1----:R-:W-:Y:S02]  /*0f60*/  IMAD R0, R4.reuse, UR9, RZ ;  /* 0x0000000904007c24 */ /* 0x042fe4000f8e02ff */
[----:B------:R-:W-:-:S04]  /*0f70*/  IMAD.WIDE.U32 R6, R4, UR27, RZ ;  /* 0x0000001b04067c25 */ /* 0x000fc8000f8e00ff */
[----:B------:R-:W-:Y:S01]  /*0f80*/  IMAD R5, R5, UR27, R0 ;  /* 0x0000001b05057c24 */ /* 0x000fe2000f8e0200 */
[----:B------:R-:W-:-:S03]  /*0f90*/  LEA R246, P1, R6, UR4, 0x2 ;  /* 0x0000000406f67c11 */ /* 0x000fc6000f8210ff */
[----:B------:R-:W-:Y:S01]  /*0fa0*/  IMAD.IADD R5, R7, 0x1, R5 ;  /* 0x0000000107057824 */ /* 0x000fe200078e0205 */
[----:B------:R-:W-:-:S04]  /*0fb0*/  ISETP.NE.U32.AND P0, PT, R246, RZ, PT ;  /* 0x000000fff600720c */ /* 0x000fc80003f05070 */
[----:B------:R-:W-:-:S04]  /*0fc0*/  SHF.L.U64.HI R5, R6, 0x2, R5 ;  /* 0x0000000206057819 */ /* 0x000fc80000010205 */
[----:B------:R-:W-:-:S04]  /*0fd0*/  IADD3.X R247, R5, UR5, RZ, P1, !PT ;  /* 0x0000000505f77c10 */ /* 0x000fc80008ffe4ff */
[----:B------:R-:W-:-:S13]  /*0fe0*/  ISETP.NE.AND.EX P0, PT, R247, RZ, PT, P0 ;  /* 0x000000fff700720c */ /* 0x000fda0003f05300 */
.L_x_709:
[----:B------:R-:W-:Y:S05]  /*0ff0*/  @!P0 BRA `(.L_x_710) ;  /* 0x0000000400588947 */ /* 0x000fea0003800000 */
[----:B------:R-:W1:Y:S01]  /*1000*/  LDC R9, c[0x0][0x380] ;  /* 0x0000e000ff097b82 */ /* 0x000e620000000800 */
[----:B------:R-:W-:Y:S01]  /*1010*/  ULEA UR7, UR20, 0xffffff00, 0x8 ;  /* 0xffffff0014077891 */ /* 0x000fe2000f8e403f */
[----:B------:R-:W-:Y:S01]  /*1020*/  ULDC.64 UR4, c[0x0][0x230] ;  /* 0x00008c0000047ab9 */ /* 0x000fe20000000a00 */
[----:B------:R-:W-:-:S04]  /*1030*/  ULDC.64 UR12, c[0x0][0x248] ;  /* 0x00009200000c7ab9 */ /* 0x000fc80000000a00 */
[----:B------:R-:W-:-:S04]  /*1040*/  MOV R0, UR7 ;  /* 0x0000000700007c02 */ /* 0x000fc80008000f00 */
[----:B------:R-:W-:Y:S02]  /*1050*/  IABS R0, R0 ;  /* 0x0000000000007213 */ /* 0x000fe40000000000 */
[----:B-1----:R-:W-:-:S04]  /*1060*/  IABS R4, R9 ;  /* 0x0000000900047213 */ /* 0x002fc80000000000 */
[----:B------:R-:W1:Y:S08]  /*1070*/  I2F.RP R8, R4 ;  /* 0x0000000400087306 */ /* 0x000e700000209400 */
[----:B-1----:R-:W1:Y:S02]  /*1080*/  MUFU.RCP R6, R8 ;  /* 0x0000000800067308 */ /* 0x002e640000001000 */
[----:B-1----:R-:W-:-:S06]  /*1090*/  VIADD R6, R6, 0xffffffe ;  /* 0x0ffffffe06067836 */ /* 0x002fcc0000000000 */
[----:B------:R-:W1:Y:S02]  /*10a0*/  F2I.FTZ.U32.TRUNC.NTZ R7, R6 ;  /* 0x0000000600077305 */ /* 0x000e64000021f000 */
[----:B-1----:R-:W-:Y:S02]  /*10b0*/  IMAD.MOV R5, RZ, RZ, -R7 ;  /* 0x000000ffff057224 */ /* 0x002fe400078e0a07 */
[----:B------:R-:W-:Y:S02]  /*10c0*/  IMAD.MOV.U32 R6, RZ, RZ, RZ ;  /* 0x000000ffff067224 */ /* 0x000fe400078e00ff */
[----:B------:R-:W-:-:S04]  /*10d0*/  IMAD R2, R5, R4, RZ ;  /* 0x0000000405027224 */ /* 0x000fc800078e02ff */
[----:B------:R-:W-:-:S06]  /*10e0*/  IMAD.HI.U32 R7, R7, R2, R6 ;  /* 0x0000000207077227 */ /* 0x000fcc00078e0006 */
[----:B------:R-:W-:-:S05]  /*10f0*/  IMAD.HI.U32 R7, R7, R0, RZ ;  /* 0x0000000007077227 */ /* 0x000fca00078e00ff */
[----:B------:R-:W-:-:S05]  /*1100*/  IADD3 R5, -R7, RZ, RZ ;  /* 0x000000ff07057210 */ /* 0x000fca0007ffe1ff */
[----:B------:R-:W-:Y:S01]  /*1110*/  IMAD R5, R4, R5, R0 ;  /* 0x0000000504057224 */ /* 0x000fe200078e0200 */
[----:B------:R-:W-:-:S04]  /*1120*/  LOP3.LUT R0, R9, UR7, RZ, 0x3c, !PT ;  /* 0x0000000709007c12 */ /* 0x000fc8000f8e3cff */
[----:B------:R-:W-:Y:S02]  /*1130*/  ISETP.GT.U32.AND P2, PT, R4, R5, PT ;  /* 0x000000050400720c */ /* 0x000fe40003f44070 */
[----:B------:R-:W-:Y:S02]  /*1140*/  ISETP.GE.AND P1, PT, R0, RZ, PT ;  /* 0x000000ff0000720c */ /* 0x000fe40003f26270 */
[----:B------:R-:W1:Y:S09]  /*1150*/  LDC R0, c[0x0][0x278] ;  /* 0x00009e00ff007b82 */ /* 0x000e720000000800 */
[----:B------:R-:W-:Y:S01]  /*1160*/  @!P2 IMAD.IADD R5, R5, 0x1, -R4 ;  /* 0x000000010505a824 */ /* 0x000fe200078e0a04 */
[----:B------:R-:W-:-:S02]  /*1170*/  @!P2 IADD3 R7, R7, 0x1, RZ ;  /* 0x000000010707a810 */ /* 0x000fc40007ffe0ff */
[----:B------:R-:W-:Y:S02]  /*1180*/  ISETP.NE.AND P2, PT, R9, RZ, PT ;  /* 0x000000ff0900720c */ /* 0x000fe40003f45270 */
[----:B------:R-:W-:-:S13]  /*1190*/  ISETP.GE.U32.AND P3, PT, R5, R4, PT ;  /* 0x000000040500720c */ /* 0x000fda0003f66070 */
[----:B------:R-:W-:-:S05]  /*11a0*/  @P3 VIADD R7, R7, 0x1 ;  /* 0x0000000107073836 */ /* 0x000fca0000000000 */
[----:B------:R-:W-:Y:S02]  /*11b0*/  @!P1 IADD3 R7, -R7, RZ, RZ ;  /* 0x000000ff07079210 */ /* 0x000fe40007ffe1ff */
[----:B------:R-:W-:-:S05]  /*11c0*/  @!P2 LOP3.LUT R7, RZ, R9, RZ, 0x33, !PT ;  /* 0x00000009ff07a212 */ /* 0x000fca00078e33ff */
[----:B------:R-:W-:-:S05]  /*11d0*/  IMAD.WIDE R14, R7, 0x4, R246 ;  /* 0x00000004070e7825 */ /* 0x000fca00078e02f6 */
[----:B------:R-:W2:Y:S01]  /*11e0*/  LDG.E R4, desc[UR22][R14.64] ;  /* 0x000000160e047981 */ /* 0x000ea2000c1e1900 */
[----:B-1----:R-:W-:Y:S01]  /*11f0*/  IABS R6, R0 ;  /* 0x0000000000067213 */ /* 0x002fe20000000000 */
[----:B------:R-:W1:Y:S03]  /*1200*/  S2R R2, SR_CTAID.Z ;  /* 0x0000000000027919 */ /* 0x000e660000002700 */
[----:B------:R-:W3:Y:S08]  /*1210*/  I2F.RP R12, R6 ;  /* 0x00000006000c7306 */ /* 0x000ef00000209400 */
[----:B---3--:R-:W3:Y:S01]  /*1220*/  MUFU.RCP R10, R12 ;  /* 0x0000000c000a7308 */ /* 0x008ee20000001000 */
[----:B-1----:R-:W-:Y:S01]  /*1230*/  IABS R2, R2 ;  /* 0x0000000200027213 */ /* 0x002fe20000000000 */
[----:B---3--:R-:W-:-:S03]  /*1240*/  VIADD R10, R10, 0xffffffe ;  /* 0x0ffffffe0a0a7836 */ /* 0x008fc60000000000 */
[----:B------:R-:W-:-:S03]  /*1250*/  MOV R8, R2 ;  /* 0x0000000200087202 */ /* 0x000fc60000000f00 */
[----:B------:R-:W1:Y:S02]  /*1260*/  F2I.FTZ.U32.TRUNC.NTZ R11, R10 ;  /* 0x0000000a000b7305 */ /* 0x000e64000021f000 */
[----:B-1----:R-:W-:Y:S01]  /*1270*/  IADD3 R5, RZ, -R11, RZ ;  /* 0x8000000bff057210 */ /* 0x002fe20007ffe0ff */
[----:B------:R-:W-:-:S04]  /*1280*/  IMAD.MOV.U32 R10, RZ, RZ, RZ ;  /* 0x000000ffff0a7224 */ /* 0x000fc800078e00ff */
[----:B------:R-:W-:-:S04]  /*1290*/  IMAD R5, R5, R6, RZ ;  /* 0x0000000605057224 */ /* 0x000fc800078e02ff */
[----:B------:R-:W-:-:S06]  /*12a0*/  IMAD.HI.U32 R5, R11, R5, R10 ;  /* 0x000000050b057227 */ /* 0x000fcc00078e000a */
[----:B------:R-:W-:-:S04]  /*12b0*/  IMAD.HI.U32 R2, R5, R8, RZ ;  /* 0x0000000805027227 */ /* 0x000fc800078e00ff */
[----:B------:R-:W-:-:S04]  /*12c0*/  IMAD.MOV R5, RZ, RZ, -R2 ;  /* 0x000000ffff057224 */ /* 0x000fc800078e0a02 */
[----:B------:R-:W-:-:S05]  /*12d0*/  IMAD R5, R6, R5, R8 ;  /* 0x0000000506057224 */ /* 0x000fca00078e0208 */
[----:B------:R-:W-:-:S13]  /*12e0*/  ISETP.GT.U32.AND P2, PT, R6, R5, PT ;  /* 0x000000050600720c */ /* 0x000fda0003f44070 */
[-C--:B------:R-:W-:Y:S02]  /*12f0*/  @!P2 IADD3 R5, R5, -R6.reuse, RZ ;  /* 0x800000060505a210 */ /* 0x080fe40007ffe0ff */
[----:B------:R-:W-:Y:S02]  /*1300*/  @!P2 IADD3 R2, R2, 0x1, RZ ;  /* 0x000000010202a810 */ /* 0x000fe40007ffe0ff */
[----:B------:R-:W-:Y:S01]  /*1310*/  ISETP.GE.U32.AND P3, PT, R5, R6, PT ;  /* 0x000000060500720c */ /* 0x000fe20003f66070 */
[----:B------:R-:W-:Y:S01]  /*1320*/  IMAD.MOV R6, RZ, RZ, -R7 ;  /* 0x000000ffff067224 */ /* 0x000fe200078e0a07 */
[----:B------:R-:W-:-:S03]  /*1330*/  ISETP.NE.AND P2, PT, R0, RZ, PT ;  /* 0x000000ff0000720c */ /* 0x000fc60003f45270 */
[----:B------:R-:W-:-:S05]  /*1340*/  IMAD R9, R9, R6, UR7 ;  /* 0x0000000709097e24 */ /* 0x000fca000f8e0206 */
[----:B------:R-:W-:-:S03]  /*1350*/  SHF.R.S32.HI R25, RZ, 0x1f, R9 ;  /* 0x0000001fff197819 */ /* 0x000fc60000011409 */
[----:B------:R-:W-:Y:S01]  /*1360*/  @P3 VIADD R2, R2, 0x1 ;  /* 0x0000000102023836 */ /* 0x000fe20000000000 */
[----:B--2---:R-:W-:Y:S02]  /*1370*/  R2UR UR9, R4 ;  /* 0x00000000040972ca */ /* 0x004fe400000e0000 */
[----:B------:R-:W-:-:S04]  /*1380*/  LOP3.LUT R4, R0, UR10, RZ, 0x3c, !PT ;  /* 0x0000000a00047c12 */ /* 0x000fc8000f8e3cff */
[----:B------:R-:W-:Y:S01]  /*1390*/  ISETP.GE.AND P1, PT, R4, RZ, PT ;  /* 0x000000ff0400720c */ /* 0x000fe20003f26270 */
[----:B------:R-:W-:-:S06]  /*13a0*/  IMAD R4, R25, UR12, RZ ;  /* 0x0000000c19047c24 */ /* 0x000fcc000f8e02ff */
[----:B------:R-:W-:Y:S02]  /*13b0*/  USHF.R.S32.HI UR8, URZ, 0x1f, UR9 ;  /* 0x0000001f3f087899 */ /* 0x000fe40008011409 */
[----:B------:R-:W-:Y:S02]  /*13c0*/  UIMAD.WIDE.U32 UR14, UR9, UR4, URZ ;  /* 0x00000004090e72a5 */ /* 0x000fe4000f8e003f */
[----:B------:R-:W-:Y:S02]  /*13d0*/  UIMAD UR6, UR8, UR4, URZ ;  /* 0x00000004080672a4 */ /* 0x000fe4000f8e023f */
[----:B------:R-:W-:Y:S02]  /*13e0*/  @!P1 IADD3 R2, -R2, RZ, RZ ;  /* 0x000000ff02029210 */ /* 0x000fe40007ffe1ff */
[----:B------:R-:W-:Y:S01]  /*13f0*/  UIMAD UR4, UR9, UR5, UR6 ;  /* 0x00000005090472a4 */ /* 0x000fe2000f8e0206 */
[----:B------:R-:W-:Y:S01]  /*1400*/  MOV R7, UR15 ;  /* 0x0000000f00077c02 */ /* 0x000fe20008000f00 */
[----:B------:R-:W-:Y:S01]  /*1410*/  IMAD.U32 R6, RZ, RZ, UR14 ;  /* 0x0000000eff067e24 */ /* 0x000fe2000f8e00ff */
[----:B------:R-:W-:Y:S01]  /*1420*/  @!P2 LOP3.LUT R2, RZ, R0, RZ, 0x33, !PT ;  /* 0x00000000ff02a212 */ /* 0x000fe200078e33ff */
[----:B------:R-:W-:Y:S01]  /*1430*/  UIADD3 UR4, UR15, UR4, URZ ;  /* 0x000000040f047290 */ /* 0x000fe2000fffe03f */
[----:B------:R-:W-:Y:S01]  /*1440*/  IMAD R0, R9, UR13, R4 ;  /* 0x0000000d09007c24 */ /* 0x000fe2000f8e0204 */
[----:B------:R-:W-:Y:S01]  /*1450*/  ULDC.64 UR6, c[0x0][0x260] ;  /* 0x0000980000067ab9 */ /* 0x000fe20000000a00 */
[--C-:B------:R-:W-:Y:S01]  /*1460*/  SHF.R.S32.HI R15, RZ, 0x1f, R2.reuse ;  /* 0x0000001fff0f7819 */ /* 0x100fe20000011402 */
[----:B------:R-:W-:-:S02]  /*1470*/  IMAD.MOV.U32 R28, RZ, RZ, R2 ;  /* 0x000000ffff1c7224 */ /* 0x000fc400078e0002 */
[----:B------:R-:W-:Y:S01]  /*1480*/  IMAD.U32 R7, RZ, RZ, UR4 ;  /* 0x00000004ff077e24 */ /* 0x000fe2000f8e00ff */
[----:B------:R-:W-:Y:S02]  /*1490*/  ULDC.64 UR4, c[0x0][0x238] ;  /* 0x00008e0000047ab9 */ /* 0x000fe40000000a00 */
[----:B------:R-:W-:Y:S01]  /*14a0*/  UIMAD UR8, UR8, UR4, URZ ;  /* 0x00000004080872a4 */ /* 0x000fe2000f8e023f */
[----:B------:R-:W-:Y:S01]  /*14b0*/  IMAD.WIDE.U32 R4, R9, UR12, R6 ;  /* 0x0000000c09047c25 */ /* 0x000fe2000f8e0006 */
[----:B------:R-:W-:Y:S02]  /*14c0*/  UIMAD.WIDE.U32 UR14, UR9, UR4, URZ ;  /* 0x00000004090e72a5 */ /* 0x000fe4000f8e003f */
[----:B------:R-:W-:Y:S01]  /*14d0*/  UIMAD UR5, UR9, UR5, UR8 ;  /* 0x00000005090572a4 */ /* 0x000fe2000f8e0208 */
[----:B------:R-:W-:Y:S01]  /*14e0*/  IMAD.MOV.U32 R6, RZ, RZ, R4 ;  /* 0x000000ffff067224 */ /* 0x000fe200078e0004 */
[----:B------:R-:W-:Y:S01]  /*14f0*/  IADD3 R7, R5, R0, RZ ;  /* 0x0000000005077210 */ /* 0x000fe20007ffe0ff */
[----:B------:R-:W-:Y:S01]  /*1500*/  IMAD R5, R15, UR6, RZ ;  /* 0x000000060f057c24 */ /* 0x000fe2000f8e02ff */
[----:B------:R-:W-:-:S03]  /*1510*/  UIADD3 UR11, UR15, UR5, URZ ;  /* 0x000000050f0b7290 */ /* 0x000fc6000fffe03f */
[C---:B------:R-:W-:Y:S02]  /*1520*/  IMAD R5, R2.reuse, UR7, R5 ;  /* 0x0000000702057c24 */ /* 0x040fe4000f8e0205 */
[----:B------:R-:W-:-:S05]  /*1530*/  IMAD.WIDE.U32 R12, R2, UR6, R6 ;  /* 0x00000006020c7c25 */ /* 0x000fca000f8e0006 */
[----:B------:R-:W-:Y:S01]  /*1540*/  IADD3 R13, R13, R5, RZ ;  /* 0x000000050d0d7210 */ /* 0x000fe20007ffe0ff */
[----:B------:R-:W-:Y:S06]  /*1550*/  BRA `(.L_x_711) ;  /* 0x0000000400487947 */ /* 0x000fec0003800000 */
.L_x_710:
[----:B------:R-:W1:Y:S01]  /*1560*/  LDC R0, c[0x0][0x278] ;  /* 0x00009e00ff007b82 */ /* 0x000e620000000800 */
[----:B------:R-:W2:Y:S01]  /*1570*/  S2R R2, SR_CTAID.Z ;  /* 0x0000000000027919 */ /* 0x000ea20000002700 */
[----:B------:R-:W-:Y:S02]  /*1580*/  UISETP.NE.AND UP0, UPT, UR8, -0x1, UPT ;  /* 0xffffffff0800788c */ /* 0x000fe4000bf05270 */
[----:B------:R-:W-:-:S04]  /*1590*/  ULEA UR9, UR20, 0xffffff00, 0x8 ;  /* 0xffffff0014097891 */ /* 0x000fc8000f8e403f */
[----:B------:R-:W-:Y:S01]  /*15a0*/  PLOP3.LUT P1, PT, PT, PT, UP0, 0x80, 0x0 ;  /* 0x000000000000781c */ /* 0x000fe20003f2f008 */
[----:B------:R-:W-:-:S04]  /*15b0*/  USHF.R.S32.HI UR14, URZ, 0x1f, UR9 ;  /* 0x0000001f3f0e7899 */ /* 0x000fc80008011409 */
[----:B------:R-:W-:Y:S01]  /*15c0*/  @UP0 UIADD3 UR5, UR7, UR8, URZ ;  /* 0x0000000807050290 */ /* 0x000fe2000fffe03f */
[----:B------:R-:W-:-:S03]  /*15d0*/  @UP0 ULDC.64 UR12, c[0x0][0x248] ;  /* 0x00009200000c0ab9 */ /* 0x000fc60000000a00 */
[----:B------:R-:W-:Y:S02]  /*15e0*/  @UP0 UIMAD.WIDE.U32 UR28, UR5, UR12, URZ ;  /* 0x0000000c051c02a5 */ /* 0x000fe4000f8e003f */
[----:B------:R-:W-:-:S04]  /*15f0*/  @UP0 UIMAD UR5, UR5, UR13, URZ ;  /* 0x0000000d050502a4 */ /* 0x000fc8000f8e023f */
[----:B------:R-:W-:Y:S01]  /*1600*/  @UP0 UIADD3 UR5, UR29, UR5, URZ ;  /* 0x000000051d050290 */ /* 0x000fe2000fffe03f */
[----:B-1----:R-:W-:Y:S02]  /*1610*/  IABS R7, R0 ;  /* 0x0000000000077213 */ /* 0x002fe40000000000 */
[----:B------:R-:W-:Y:S02]  /*1620*/  ISETP.NE.AND P2, PT, R0, RZ, PT ;  /* 0x000000ff0000720c */ /* 0x000fe40003f45270 */
[----:B------:R-:W1:Y:S01]  /*1630*/  I2F.RP R5, R7 ;  /* 0x0000000700057306 */ /* 0x000e620000209400 */
[----:B--2---:R-:W-:-:S07]  /*1640*/  IABS R2, R2 ;  /* 0x0000000200027213 */ /* 0x004fce0000000000 */
[----:B-1----:R-:W1:Y:S02]  /*1650*/  MUFU.RCP R8, R5 ;  /* 0x0000000500087308 */ /* 0x002e640000001000 */
[----:B-1----:R-:W-:-:S06]  /*1660*/  VIADD R8, R8, 0xffffffe ;  /* 0x0ffffffe08087836 */ /* 0x002fcc0000000000 */
[----:B------:R-:W1:Y:S02]  /*1670*/  F2I.FTZ.U32.TRUNC.NTZ R9, R8 ;  /* 0x0000000800097305 */ /* 0x000e64000021f000 */
[----:B-1----:R-:W-:Y:S01]  /*1680*/  IMAD.MOV R4, RZ, RZ, -R9 ;  /* 0x000000ffff047224 */ /* 0x002fe200078e0a09 */
[----:B------:R-:W-:-:S03]  /*1690*/  MOV R8, RZ ;  /* 0x000000ff00087202 */ /* 0x000fc60000000f00 */
[----:B------:R-:W-:-:S04]  /*16a0*/  IMAD R4, R4, R7, RZ ;  /* 0x0000000704047224 */ /* 0x000fc800078e02ff */
[----:B------:R-:W-:Y:S02]  /*16b0*/  IMAD.HI.U32 R9, R9, R4, R8 ;  /* 0x0000000409097227 */ /* 0x000fe400078e0008 */
[----:B------:R-:W1:Y:S04]  /*16c0*/  LDC.64 R4, c[0x0][0x260] ;  /* 0x00009800ff047b82 */ /* 0x000e680000000a00 */
[----:B------:R-:W-:-:S04]  /*16d0*/  IMAD.HI.U32 R28, R9, R2, RZ ;  /* 0x00000002091c7227 */ /* 0x000fc800078e00ff */
[----:B------:R-:W-:-:S04]  /*16e0*/  IMAD.MOV R6, RZ, RZ, -R28 ;  /* 0x000000ffff067224 */ /* 0x000fc800078e0a1c */
[----:B------:R-:W-:Y:S01]  /*16f0*/  IMAD R6, R7, R6, R2 ;  /* 0x0000000607067224 */ /* 0x000fe200078e0202 */
[----:B------:R-:W-:-:S04]  /*1700*/  LOP3.LUT R2, R0, UR10, RZ, 0x3c, !PT ;  /* 0x0000000a00027c12 */ /* 0x000fc8000f8e3cff */
[----:B------:R-:W-:Y:S02]  /*1710*/  ISETP.GT.U32.AND P5, PT, R7, R6, PT ;  /* 0x000000060700720c */ /* 0x000fe40003fa4070 */
[----:B------:R-:W-:-:S11]  /*1720*/  ISETP.GE.AND P3, PT, R2, RZ, PT ;  /* 0x000000ff0200720c */ /* 0x000fd60003f66270 */
[----:B------:R-:W-:Y:S01]  /*1730*/  @!P5 IADD3 R6, R6, -R7, RZ ;  /* 0x800000070606d210 */ /* 0x000fe20007ffe0ff */
[----:B------:R-:W-:-:S03]  /*1740*/  @!P5 VIADD R28, R28, 0x1 ;  /* 0x000000011c1cd836 */ /* 0x000fc60000000000 */
[----:B------:R-:W-:-:S13]  /*1750*/  ISETP.GE.U32.AND P4, PT, R6, R7, PT ;  /* 0x000000070600720c */ /* 0x000fda0003f86070 */
[----:B------:R-:W-:Y:S01]  /*1760*/  @P4 IADD3 R28, R28, 0x1, RZ ;  /* 0x000000011c1c4810 */ /* 0x000fe20007ffe0ff */
[----:B-1----:R-:W-:Y:S06]  /*1770*/  @P1 BRA `(.L_x_712) ;  /* 0x0000000000301947 */ /* 0x002fec0003800000 */
[----:B------:R-:W-:Y:S01]  /*1780*/  USHF.R.S32.HI UR11, URZ, 0x1f, UR7 ;  /* 0x0000001f3f0b7899 */ /* 0x000fe20008011407 */
[----:B------:R-:W-:Y:S01]  /*1790*/  ULDC.64 UR12, c[0x0][0x248] ;  /* 0x00009200000c7ab9 */ /* 0x000fe20000000a00 */
[----:B------:R-:W-:Y:S02]  /*17a0*/  USHF.R.S32.HI UR15, URZ, 0x1f, UR6 ;  /* 0x0000001f3f0f7899 */ /* 0x000fe40008011406 */
[----:B------:R-:W-:Y:S02]  /*17b0*/  UIMAD UR11, UR11, UR12, URZ ;  /* 0x0000000c0b0b72a4 */ /* 0x000fe4000f8e023f */
[----:B------:R-:W-:Y:S02]  /*17c0*/  UIMAD.WIDE.U32 UR28, UR7, UR12, URZ ;  /* 0x0000000c071c72a5 */ /* 0x000fe4000f8e003f */
[----:B------:R-:W-:Y:S01]  /*17d0*/  UIMAD UR11, UR7, UR13, UR11 ;  /* 0x0000000d070b72a4 */ /* 0x000fe2000f8e020b */
[----:B------:R-:W-:-:S03]  /*17e0*/  ULDC.64 UR4, c[0x0][0x230] ;  /* 0x00008c0000047ab9 */ /* 0x000fc60000000a00 */
[----:B------:R-:W-:Y:S02]  /*17f0*/  UIADD3 UR29, UR29, UR11, URZ ;  /* 0x0000000b1d1d7290 */ /* 0x000fe4000fffe03f */
[----:B------:R-:W-:Y:S02]  /*1800*/  UIMAD UR15, UR15, UR4, URZ ;  /* 0x000000040f0f72a4 */ /* 0x000fe4000f8e023f */
[----:B------:R-:W-:Y:S02]  /*1810*/  UIMAD.WIDE.U32 UR28, UR6, UR4, UR28 ;  /* 0x00000004061c72a5 */ /* 0x000fe4000f8e001c */
[----:B------:R-:W-:-:S04]  /*1820*/  UIMAD UR5, UR6, UR5, UR15 ;  /* 0x00000005060572a4 */ /* 0x000fc8000f8e020f */
[----:B------:R-:W-:-:S12]  /*1830*/  UIADD3 UR5, UR29, UR5, URZ ;  /* 0x000000051d057290 */ /* 0x000fd8000fffe03f */
.L_x_712:
[----:B------:R-:W-:Y:S01]  /*1840*/  UIMAD UR4, UR14, UR12, URZ ;  /* 0x0000000c0e0472a4 */ /* 0x000fe2000f8e023f */
[----:B------:R-:W-:Y:S01]  /*1850*/  @!P3 IADD3 R28, -R28, RZ, RZ ;  /* 0x000000ff1c1cb210 */ /* 0x000fe20007ffe1ff */
[----:B------:R-:W-:Y:S01]  /*1860*/  UMOV UR29, UR5 ;  /* 0x00000005001d7c82 */ /* 0x000fe20008000000 */
[----:B------:R-:W-:Y:S01]  /*1870*/  @!P2 LOP3.LUT R28, RZ, R0, RZ, 0x33, !PT ;  /* 0x00000000ff1ca212 */ /* 0x000fe200078e33ff */
[----:B------:R-:W-:Y:S01]  /*1880*/  UIMAD.WIDE.U32 UR28, UR12, UR9, UR28 ;  /* 0x000000090c1c72a5 */ /* 0x000fe2000f8e001c */
[----:B------:R-:W-:Y:S01]  /*1890*/  IMAD.U32 R25, RZ, RZ, UR14 ;  /* 0x0000000eff197e24 */ /* 0x000fe2000f8e00ff */
[----:B------:R-:W-:Y:S01]  /*18a0*/  UIMAD UR4, UR13, UR9, UR4 ;  /* 0x000000090d0472a4 */ /* 0x000fe2000f8e0204 */
[----:B------:R-:W-:Y:S01]  /*18b0*/  SHF.R.S32.HI R15, RZ, 0x1f, R28 ;  /* 0x0000001fff0f7819 */ /* 0x000fe2000001141c */
[----:B------:R-:W-:Y:S01]  /*18c0*/  @UP0 UIADD3 UR8, UR7, UR8, URZ ;  /* 0x0000000807080290 */ /* 0x000fe2000fffe03f */
[----:B------:R-:W-:Y:S01]  /*18d0*/  MOV R9, UR9 ;  /* 0x0000000900097c02 */ /* 0x000fe20008000f00 */
[----:B------:R-:W-:Y:S01]  /*18e0*/  UIADD3 UR4, UR29, UR4, URZ ;  /* 0x000000041d047290 */ /* 0x000fe2000fffe03f */
[----:B------:R-:W-:Y:S01]  /*18f0*/  IMAD.U32 R7, RZ, RZ, UR29 ;  /* 0x0000001dff077e24 */ /* 0x000fe2000f8e00ff */
[----:B------:R-:W-:Y:S01]  /*1900*/  MOV R6, UR28 ;  /* 0x0000001c00067c02 */ /* 0x000fe20008000f00 */
[----:B------:R-:W-:-:S03]  /*1910*/  IMAD R0, R15, R4, RZ ;  /* 0x000000040f007224 */ /* 0x000fc600078e02ff */
[----:B------:R-:W-:Y:S01]  /*1920*/  MOV R7, UR4 ;  /* 0x0000000400077c02 */ /* 0x000fe20008000f00 */
[----:B------:R-:W-:Y:S01]  /*1930*/  @UP0 ULDC.64 UR4, c[0x0][0x250] ;  /* 0x0000940000040ab9 */ /* 0x000fe20000000a00 */
[C---:B------:R-:W-:Y:S01]  /*1940*/  IMAD R0, R28.reuse, R5, R0 ;  /* 0x000000051c007224 */ /* 0x040fe200078e0200 */
[----:B------:R-:W-:Y:S01]  /*1950*/  @UP0 UIMAD.WIDE.U32 UR28, UR8, UR4, URZ ;  /* 0x00000004081c02a5 */ /* 0x000fe2000f8e003f */
[----:B------:R-:W-:-:S03]  /*1960*/  IMAD.WIDE.U32 R12, R28, R4, R6 ;  /* 0x000000041c0c7225 */ /* 0x000fc600078e0006 */
[----:B------:R-:W-:Y:S01]  /*1970*/  @UP0 UIMAD UR11, UR8, UR5, UR29 ;  /* 0x00000005080b02a4 */ /* 0x000fe2000f8e021d */
[----:B------:R-:W-:Y:S02]  /*1980*/  IMAD.IADD R13, R13, 0x1, R0 ;  /* 0x000000010d0d7824 */ /* 0x000fe400078e0200 */
[----:B------:R-:W-:Y:S01]  /*1990*/  @UP0 UMOV UR14, UR28 ;  /* 0x0000001c000e0c82 */ /* 0x000fe20008000000 */
[----:B------:R-:W-:Y:S08]  /*19a0*/  @P1 BRA `(.L_x_711) ;  /* 0x0000000000341947 */ /* 0x000ff00003800000 */
[----:B------:R-:W-:Y:S01]  /*19b0*/  USHF.R.S32.HI UR8, URZ, 0x1f, UR7 ;  /* 0x0000001f3f087899 */ /* 0x000fe20008011407 */
[----:B------:R-:W-:-:S03]  /*19c0*/  ULDC.64 UR4, c[0x0][0x250] ;  /* 0x0000940000047ab9 */ /* 0x000fc60000000a00 */
[----:B------:R-:W-:Y:S02]  /*19d0*/  UIMAD UR8, UR8, UR4, URZ ;  /* 0x00000004080872a4 */ /* 0x000fe4000f8e023f */
[----:B------:R-:W-:Y:S02]  /*19e0*/  UIMAD.WIDE.U32 UR14, UR7, UR4, URZ ;  /* 0x00000004070e72a5 */ /* 0x000fe4000f8e003f */
[----:B------:R-:W-:Y:S02]  /*19f0*/  UIMAD UR8, UR7, UR5, UR8 ;  /* 0x00000005070872a4 */ /* 0x000fe4000f8e0208 */
[----:B------:R-:W-:Y:S01]  /*1a00*/  USHF.R.S32.HI UR7, URZ, 0x1f, UR6 ;  /* 0x0000001f3f077899 */ /* 0x000fe20008011406 */
[----:B------:R-:W-:Y:S01]  /*1a10*/  ULDC.64 UR4, c[0x0][0x238] ;  /* 0x00008e0000047ab9 */ /* 0x000fe20000000a00 */
[----:B------:R-:W-:Y:S02]  /*1a20*/  UIADD3 UR9, UR15, UR8, URZ ;  /* 0x000000080f097290 */ /* 0x000fe4000fffe03f */
[----:B------:R-:W-:Y:S01]  /*1a30*/  UIMAD UR7, UR7, UR4, URZ ;  /* 0x00000004070772a4 */ /* 0x000fe2000f8e023f */
[----:B------:R-:W-:-:S03]  /*1a40*/  UMOV UR8, UR14 ;  /* 0x0000000e00087c82 */ /* 0x000fc60008000000 */
[----:B------:R-:W-:Y:S02]  /*1a50*/  UIMAD UR5, UR6, UR5, UR7 ;  /* 0x00000005060572a4 */ /* 0x000fe4000f8e0207 */
[----:B------:R-:W-:-:S04]  /*1a60*/  UIMAD.WIDE.U32 UR14, UR6, UR4, UR8 ;  /* 0x00000004060e72a5 */ /* 0x000fc8000f8e0008 */
[----:B------:R-:W-:-:S12]  /*1a70*/  UIADD3 UR11, UR15, UR5, URZ ;  /* 0x000000050f0b7290 */ /* 0x000fd8000fffe03f */
.L_x_711:
[----:B------:R-:W-:Y:S01]  /*1a80*/  SHF.R.S32.HI R180, RZ, 0x1f, R3 ;  /* 0x0000001fffb47819 */ /* 0x000fe20000011403 */
[----:B------:R-:W-:Y:S01]  /*1a90*/  UISETP.NE.AND UP0, UPT, UR16, -0x1, UPT ;  /* 0xffffffff1000788c */ /* 0x000fe2000bf05270 */
[----:B------:R-:W1:Y:S01]  /*1aa0*/  S2R R27, SR_CTAID.X ;  /* 0x00000000001b7919 */ /* 0x000e620000002500 */
[----:B------:R-:W2:Y:S01]  /*1ab0*/  S2UR UR21, SR_CgaCtaId ;  /* 0x00000000001579c3 */ /* 0x000ea20000008800 */
[CC--:B------:R-:W-:Y:S01]  /*1ac0*/  LEA.HI R2, R180.reuse, R3.reuse, RZ, 0x3 ;  /* 0x00000003b4027211 */ /* 0x0c0fe200078f18ff */
[----:B------:R-:W-:Y:S01]  /*1ad0*/  ULDC.64 UR8, c[0x0][0x258] ;  /* 0x0000960000087ab9 */ /* 0x000fe20000000a00 */
[-C--:B------:R-:W-:Y:S01]  /*1ae0*/  LEA.HI R8, R180, R3.reuse, RZ, 0x4 ;  /* 0x00000003b4087211 */ /* 0x080fe200078f20ff */
[----:B------:R-:W-:Y:S01]  /*1af0*/  UIADD3 UR17, UR20, -0x1, URZ ;  /* 0xffffffff14117890 */ /* 0x000fe2000fffe03f */
[----:B------:R-:W-:Y:S01]  /*1b00*/  SHF.R.S32.HI R20, RZ, 0x3, R2 ;  /* 0x00000003ff147819 */ /* 0x000fe20000011402 */
[----:B------:R-:W-:Y:S01]  /*1b10*/  IMAD.U32 R16, RZ, RZ, UR8 ;  /* 0x00000008ff107e24 */ /* 0x000fe2000f8e00ff */
[----:B------:R-:W-:Y:S01]  /*1b20*/  LOP3.LUT R2, R2, 0xfffffff8, RZ, 0xc0, !PT ;  /* 0xfffffff802027812 */ /* 0x000fe200078ec0ff */
[----:B------:R-:W-:Y:S01]  /*1b30*/  USHF.L.U32 UR19, UR17, 0x8, URZ ;  /* 0x0000000811137899 */ /* 0x000fe2000800063f */
[----:B------:R-:W-:Y:S01]  /*1b40*/  LOP3.LUT R0, R8, 0xfffffff0, RZ, 0xc0, !PT ;  /* 0xfffffff008007812 */ /* 0x000fe200078ec0ff */
[----:B------:R-:W-:Y:S01]  /*1b50*/  IMAD.SHL.U32 R7, R20, 0x40, RZ ;  /* 0x0000004014077824 */ /* 0x000fe200078e00ff */
[----:B------:R-:W-:Y:S01]  /*1b60*/  @UP0 ULDC.64 UR4, c[0x0][0x240] ;  /* 0x0000900000040ab9 */ /* 0x000fe20000000a00 */
[C---:B------:R-:W-:Y:S01]  /*1b70*/  IMAD.IADD R2, R3.reuse, 0x1, -R2 ;  /* 0x0000000103027824 */ /* 0x040fe200078e0a02 */
[----:B------:R-:W-:Y:S01]  /*1b80*/  @UP0 UIMAD.WIDE.U32 UR28, UR16, UR4, URZ ;  /* 0x00000004101c02a5 */ /* 0x000fe2000f8e003f */
[----:B------:R-:W-:Y:S01]  /*1b90*/  IMAD.IADD R0, R3, 0x1, -R0 ;  /* 0x0000000103007824 */ /* 0x000fe200078e0a00 */
[----:B------:R-:W-:Y:S01]  /*1ba0*/  LOP3.LUT R7, R7, 0x1c0, RZ, 0xc0, !PT ;  /* 0x000001c007077812 */ /* 0x000fe200078ec0ff */
[----:B------:R-:W-:Y:S01]  /*1bb0*/  IMAD.SHL.U32 R244, R2, 0x8, RZ ;  /* 0x0000000802f47824 */ /* 0x000fe200078e00ff */
[----:B------:R-:W-:Y:S01]  /*1bc0*/  @!UP0 USHF.R.S32.HI UR6, URZ, 0x1f, UR27 ;  /* 0x0000001f3f068899 */ /* 0x000fe2000801141b */
[----:B------:R-:W-:Y:S01]  /*1bd0*/  LEA.HI R11, R180, R3, RZ, 0x6 ;  /* 0x00000003b40b7211 */ /* 0x000fe200078f30ff */
[----:B------:R-:W-:Y:S01]  /*1be0*/  @UP0 UIMAD UR15, UR16, UR5, UR29 ;  /* 0x00000005100f02a4 */ /* 0x000fe2000f8e021d */
[----:B------:R-:W-:Y:S01]  /*1bf0*/  SHF.R.U32.HI R242, RZ, 0x3, R7 ;  /* 0x00000003fff27819 */ /* 0x000fe20000011607 */
[----:B------:R-:W-:Y:S01]  /*1c00*/  USHF.R.S32.HI UR29, URZ, 0x1f, UR10 ;  /* 0x0000001f3f1d7899 */ /* 0x000fe2000801140a */
[----:B------:R-:W-:Y:S01]  /*1c10*/  LOP3.LUT R5, R7, 0x38, R244, 0xf8, !PT ;  /* 0x0000003807057812 */ /* 0x000fe200078ef8f4 */
[----:B------:R-:W-:Y:S01]  /*1c20*/  @!UP0 ULDC.64 UR4, c[0x0][0x228] ;  /* 0x00008a0000048ab9 */ /* 0x000fe20000000a00 */
[----:B------:R-:W-:Y:S01]  /*1c30*/  SHF.R.S32.HI R7, RZ, 0x1f, R0 ;  /* 0x0000001fff077819 */ /* 0x000fe20000011400 */
[----:B------:R-:W-:Y:S01]  /*1c40*/  @!UP0 UIMAD UR6, UR6, UR4, URZ ;  /* 0x00000004060682a4 */ /* 0x000fe2000f8e023f */
[----:B------:R-:W-:Y:S01]  /*1c50*/  LOP3.LUT R242, R5, R242, RZ, 0x3c, !PT ;  /* 0x000000f205f27212 */ /* 0x000fe200078e3cff */
[----:B------:R-:W-:Y:S01]  /*1c60*/  @!UP0 UIMAD.WIDE.U32 UR30, UR27, UR4, URZ ;  /* 0x000000041b1e82a5 */ /* 0x000fe2000f8e003f */
[----:B------:R-:W-:Y:S01]  /*1c70*/  LEA.HI R7, R7, R0, RZ, 0x3 ;  /* 0x0000000007077211 */ /* 0x000fe200078f18ff */
[----:B------:R-:W-:Y:S01]  /*1c80*/  @!UP0 UIMAD UR27, UR27, UR5, UR6 ;  /* 0x000000051b1b82a4 */ /* 0x000fe2000f8e0206 */
[----:B------:R-:W-:Y:S01]  /*1c90*/  IADD3 R18, P2, R244, UR14, RZ ;  /* 0x0000000ef4127c10 */ /* 0x000fe2000ff5e0ff */
[----:B------:R-:W-:Y:S01]  /*1ca0*/  UIADD3 UR5, -UR25, UR18, URZ ;  /* 0x0000001219057290 */ /* 0x000fe2000fffe13f */
[----:B------:R-:W-:Y:S01]  /*1cb0*/  LOP3.LUT R5, R7, 0xfffffff8, RZ, 0xc0, !PT ;  /* 0xfffffff807057812 */ /* 0x000fe200078ec0ff */
[----:B------:R-:W-:Y:S01]  /*1cc0*/  @!UP0 UIADD3 UR15, UR31, UR27, URZ ;  /* 0x0000001b1f0f8290 */ /* 0x000fe2000fffe03f */
[----:B------:R-:W-:Y:S01]  /*1cd0*/  IMAD.SHL.U32 R11, R11, 0x8, RZ ;  /* 0x000000080b0b7824 */ /* 0x000fe200078e00ff */
[----:B------:R-:W-:Y:S01]  /*1ce0*/  @!UP0 UMOV UR28, UR30 ;  /* 0x0000001e001c8c82 */ /* 0x000fe20008000000 */
[----:B------:R-:W-:Y:S01]  /*1cf0*/  UIMAD UR29, UR29, UR8, URZ ;  /* 0x000000081d1d72a4 */ /* 0x000fe2000f8e023f */
[----:B------:R-:W-:Y:S01]  /*1d00*/  IMAD.IADD R5, R0, 0x1, -R5 ;  /* 0x0000000100057824 */ /* 0x000fe200078e0a05 */
[----:B------:R-:W-:Y:S01]  /*1d10*/  SHF.R.S32.HI R0, RZ, 0x1f, R244 ;  /* 0x0000001fff007819 */ /* 0x000fe200000114f4 */
[----:B------:R-:W-:Y:S01]  /*1d20*/  ULDC.64 UR6, c[0x0][0x268] ;  /* 0x00009a0000067ab9 */ /* 0x000fe20000000a00 */
[----:B------:R-:W-:Y:S01]  /*1d30*/  IADD3 R30, P1, R244, UR28, RZ ;  /* 0x0000001cf41e7c10 */ /* 0x000fe2000ff3e0ff */
[----:B------:R-:W-:Y:S01]  /*1d40*/  UIMAD UR9, UR10, UR9, UR29 ;  /* 0x000000090a0972a4 */ /* 0x000fe2000f8e021d */
[----:B------:R-:W-:Y:S01]  /*1d50*/  ISETP.GE.AND P5, PT, R20, UR5, PT ;  /* 0x0000000514007c0c */ /* 0x000fe2000bfa6270 */
[----:B------:R-:W-:Y:S01]  /*1d60*/  IMAD R15, R15, UR6, RZ ;  /* 0x000000060f0f7c24 */ /* 0x000fe2000f8e02ff */
[C---:B------:R-:W-:Y:S01]  /*1d70*/  IADD3.X R31, R0.reuse, UR15, RZ, P1, !PT ;  /* 0x0000000f001f7c10 */ /* 0x040fe20008ffe4ff */
[----:B------:R-:W-:Y:S01]  /*1d80*/  UMOV UR4, 0x400 ;  /* 0x0000040000047882 */ /* 0x000fe20000000000 */
[----:B------:R-:W-:Y:S01]  /*1d90*/  IADD3.X R19, R0, UR11, RZ, P2, !PT ;  /* 0x0000000b00137c10 */ /* 0x000fe200097fe4ff */
[----:B--2---:R-:W-:Y:S01]  /*1da0*/  ULEA UR4, UR21, UR4, 0x18 ;  /* 0x0000000415047291 */ /* 0x004fe2000f8ec03f */
[----:B------:R-:W-:Y:S01]  /*1db0*/  LOP3.LUT R242, R242, 0xfffffe00, R11, 0xf8, !PT ;  /* 0xfffffe00f2f27812 */ /* 0x000fe200078ef80b */
[----:B------:R-:W-:Y:S01]  /*1dc0*/  IMAD.WIDE.U32 R16, R16, UR10, R30 ;  /* 0x0000000a10107c25 */ /* 0x000fe2000f8e001e */
[----:B------:R-:W-:Y:S01]  /*1dd0*/  SHF.R.S32.HI R21, RZ, 0x1f, R20 ;  /* 0x0000001fff157819 */ /* 0x000fe20000011414 */
[----:B------:R-:W-:Y:S01]  /*1de0*/  UIADD3 UR21, -UR19, UR26, URZ ;  /* 0x0000001a13157290 */ /* 0x000fe2000fffe13f */
[----:B------:R-:W-:Y:S01]  /*1df0*/  IADD3 R12, P3, R244, R12, RZ ;  /* 0x0000000cf40c7210 */ /* 0x000fe20007f7e0ff */
[C---:B------:R-:W-:Y:S01]  /*1e00*/  VIADD R23, R20.reuse, 0x10 ;  /* 0x0000001014177836 */ /* 0x040fe20000000000 */
[----:B------:R-:W-:Y:S01]  /*1e10*/  BSSY B0, `(.L_x_713) ;  /* 0x000001e000007945 */ /* 0x000fe20003800000 */
[----:B------:R-:W-:Y:S01]  /*1e20*/  VIADD R22, R20, 0x20 ;  /* 0x0000002014167836 */ /* 0x000fe20000000000 */
[----:B------:R-:W-:Y:S01]  /*1e30*/  LEA R242, R242, UR4, 0x1 ;  /* 0x00000004f2f27c11 */ /* 0x000fe2000f8e08ff */
[----:B------:R-:W-:Y:S01]  /*1e40*/  VIADD R11, R20, 0x30 ;  /* 0x00000030140b7836 */ /* 0x000fe20000000000 */
[----:B------:R-:W-:Y:S01]  /*1e50*/  ISETP.GE.AND P4, PT, R23, UR5, PT ;  /* 0x0000000517007c0c */ /* 0x000fe2000bf86270 */
[----:B------:R-:W-:Y:S01]  /*1e60*/  IMAD R24, R28, UR7, R15 ;  /* 0x000000071c187c24 */ /* 0x000fe2000f8e020f */
[----:B------:R-:W-:Y:S01]  /*1e70*/  ISETP.GE.AND P1, PT, R22, UR5, PT ;  /* 0x0000000516007c0c */ /* 0x000fe2000bf26270 */
[----:B------:R-:W-:Y:S01]  /*1e80*/  IMAD.WIDE.U32 R28, R28, UR6, R18 ;  /* 0x000000061c1c7c25 */ /* 0x000fe2000f8e0012 */
[----:B------:R-:W-:-:S03]  /*1e90*/  ISETP.GE.AND P2, PT, R11, UR5, PT ;  /* 0x000000050b007c0c */ /* 0x000fc6000bf46270 */
[----:B------:R-:W-:Y:S02]  /*1ea0*/  VIADD R19, R17, UR9 ;  /* 0x0000000911137c36 */ /* 0x000fe40008000000 */
[----:B-1----:R-:W-:-:S04]  /*1eb0*/  IMAD.WIDE R26, R27, 0x40, R20 ;  /* 0x000000401b1a7825 */ /* 0x002fc800078e0214 */
[----:B------:R-:W-:Y:S01]  /*1ec0*/  IMAD.X R13, R0, 0x1, R13, P3 ;  /* 0x00000001000d7824 */ /* 0x000fe200018e060d */
[----:B------:R-:W-:Y:S06]  /*1ed0*/  @P5 BRA `(.L_x_714) ;  /* 0x0000000000445947 */ /* 0x000fec0003800000 */
[----:B------:R-:W-:Y:S02]  /*1ee0*/  ULDC UR6, c[0x0][0x2d0] ;  /* 0x0000b40000067ab9 */ /* 0x000fe40000000800 */
[----:B------:R-:W-:-:S13]  /*1ef0*/  ISETP.GE.AND P3, PT, R244, UR6, PT ;  /* 0x00000006f4007c0c */ /* 0x000fda000bf66270 */
[----:B------:R1:W-:Y:S01]  /*1f00*/  @P3 STS.128 [R242], RZ ;  /* 0x000000fff2003388 */ /* 0x0003e20000000c00 */
[----:B------:R-:W-:Y:S05]  /*1f10*/  @P3 BRA `(.L_x_714) ;  /* 0x0000000000343947 */ /* 0x000fea0003800000 */
[----:B------:R-:W-:Y:S01]  /*1f20*/  ULDC.64 UR6, c[0x0][0x240] ;  /* 0x0000900000067ab9 */ /* 0x000fe20000000a00 */
[----:B------:R-:W-:Y:S01]  /*1f30*/  MOV R18, R16 ;  /* 0x0000001000127202 */ /* 0x000fe20000000f00 */
[----:B------:R-:W-:-:S04]  /*1f40*/  IMAD R15, R27, UR6, RZ ;  /* 0x000000061b0f7c24 */ /* 0x000fc8000f8e02ff */
[----:B------:R-:W-:-:S04]  /*1f50*/  IMAD.WIDE.U32 R30, R26, UR6, R18 ;  /* 0x000000061a1e7c25 */ /* 0x000fc8000f8e0012 */
[----:B------:R-:W-:Y:S01]  /*1f60*/  IMAD R0, R26, UR7, R15 ;  /* 0x000000071a007c24 */ /* 0x000fe2000f8e020f */
[----:B------:R-:W-:Y:S02]  /*1f70*/  ULDC.64 UR6, c[0x0][0x210] ;  /* 0x0000840000067ab9 */ /* 0x000fe40000000a00 */
[----:B------:R-:W-:Y:S02]  /*1f80*/  LEA R14, P3, R30, UR6, 0x1 ;  /* 0x000000061e0e7c11 */ /* 0x000fe4000f8608ff */
[----:B------:R-:W-:-:S04]  /*1f90*/  IADD3 R0, R31, R0, RZ ;  /* 0x000000001f007210 */ /* 0x000fc80007ffe0ff */
[----:B------:R-:W-:-:S05]  /*1fa0*/  LEA.HI.X R15, R30, UR7, R0, 0x1, P3 ;  /* 0x000000071e0f7c11 */ /* 0x000fca00098f0c00 */
[----:B------:R-:W-:Y:S01]  /*1fb0*/  @!PT LDS RZ, [RZ] ;  /* 0x00000000fffff984 */ /* 0x000fe20000000800 */
[----:B------:R-:W-:Y:S01]  /*1fc0*/  @!PT LDS RZ, [RZ] ;  /* 0x00000000fffff984 */ /* 0x000fe20000000800 */
[----:B------:R-:W-:Y:S01]  /*1fd0*/  @!PT LDS RZ, [RZ] ;  /* 0x00000000fffff984 */ /* 0x000fe20000000800 */
[----:B------:R2:W-:Y:S02]  /*1fe0*/  LDGSTS.E.BYPASS.LTC128B.128 [R242], desc[UR22][R14.64] ;  /* 0x000000000ef27fae */ /* 0x0005e4000b901d56 */
.L_x_714:
[----:B------:R-:W-:Y:S05]  /*1ff0*/  BSYNC B0 ;  /* 0x0000000000007941 */ /* 0x000fea0003800000 */
.L_x_713:
[----:B------:R-:W-:Y:S04]  /*2000*/  BSSY B0, `(.L_x_715) ;  /* 0x0000016000007945 */ /* 0x000fe80003800000 */
[----:B------:R-:W-:Y:S05]  /*2010*/  @P4 BRA `(.L_x_716) ;  /* 0x0000000000504947 */ /* 0x000fea0003800000 */
[----:B------:R-:W-:Y:S02]  /*2020*/  ULDC UR6, c[0x0][0x2d0] ;  /* 0x0000b40000067ab9 */ /* 0x000fe40000000800 */
[----:B------:R-:W-:-:S13]  /*2030*/  ISETP.GE.AND P3, PT, R244, UR6, PT ;  /* 0x00000006f4007c0c */ /* 0x000fda000bf66270 */
[----:B------:R3:W-:Y:S01]  /*2040*/  @P3 STS.128 [R242+0x800], RZ ;  /* 0x000800fff2003388 */ /* 0x0007e20000000c00 */
[----:B------:R-:W-:Y:S05]  /*2050*/  @P3 BRA `(.L_x_716) ;  /* 0x0000000000403947 */ /* 0x000fea0003800000 */
[----:B--2---:R-:W-:Y:S01]  /*2060*/  IADD3 R15, P3, R26, 0x10, RZ ;  /* 0x000000101a0f7810 */ /* 0x004fe20007f7e0ff */
[----:B------:R-:W-:Y:S01]  /*2070*/  ULDC.64 UR6, c[0x0][0x240] ;  /* 0x0000900000067ab9 */ /* 0x000fe20000000a00 */
[----:B------:R-:W-:Y:S01]  /*2080*/  MOV R31, R19 ;  /* 0x00000013001f7202 */ /* 0x000fe20000000f00 */
[----:B------:R-:W-:Y:S02]  /*2090*/  IMAD.MOV.U32 R30, RZ, RZ, R16 ;  /* 0x000000ffff1e7224 */ /* 0x000fe400078e0010 */
[----:B------:R-:W-:Y:S02]  /*20a0*/  IMAD.X R0, RZ, RZ, R27, P3 ;  /* 0x000000ffff007224 */ /* 0x000fe400018e061b */
[----:B------:R-:W-:-:S04]  /*20b0*/  IMAD.WIDE.U32 R30, R15, UR6, R30 ;  /* 0x000000060f1e7c25 */ /* 0x000fc8000f8e001e */
[----:B------:R-:W-:-:S04]  /*20c0*/  IMAD R0, R0, UR6, RZ ;  /* 0x0000000600007c24 */ /* 0x000fc8000f8e02ff */
        /* <DEDUP_REMOVED lines=8> */
[----:B------:R4:W-:Y:S02]  /*2150*/  LDGSTS.E.BYPASS.LTC128B.128 [R242+0x800], desc[UR22][R14.64] ;  /* 0x008000000ef27fae */ /* 0x0009e4000b901d56 */
.L_x_716:
[----:B------:R-:W-:Y:S05]  /*2160*/  BSYNC B0 ;  /* 0x0000000000007941 */ /* 0x000fea0003800000 */
.L_x_715:
[----:B------:R-:W-:Y:S04]  /*2170*/  BSSY B0, `(.L_x_717) ;  /* 0x0000016000007945 */ /* 0x000fe80003800000 */
[----:B------:R-:W-:Y:S05]  /*2180*/  @P1 BRA `(.L_x_718) ;  /* 0x0000000000501947 */ /* 0x000fea0003800000 */
[----:B------:R-:W-:Y:S02]  /*2190*/  ULDC UR6, c[0x0][0x2d0] ;  /* 0x0000b40000067ab9 */ /* 0x000fe40000000800 */
[----:B------:R-:W-:-:S13]  /*21a0*/  ISETP.GE.AND P1, PT, R244, UR6, PT ;  /* 0x00000006f4007c0c */ /* 0x000fda000bf26270 */
[----:B------:R1:W-:Y:S01]  /*21b0*/  @P1 STS.128 [R242+0x1000], RZ ;  /* 0x001000fff2001388 */ /* 0x0003e20000000c00 */
[----:B------:R-:W-:Y:S05]  /*21c0*/  @P1 BRA `(.L_x_718) ;  /* 0x0000000000401947 */ /* 0x000fea0003800000 */
[----:B--2-4-:R-:W-:Y:S01]  /*21d0*/  IADD3 R15, P1, R26, 0x20, RZ ;  /* 0x000000201a0f7810 */ /* 0x014fe20007f3e0ff */
        /* <DEDUP_REMOVED lines=15> */
.L_x_718:
[----:B------:R-:W-:Y:S05]  /*22d0*/  BSYNC B0 ;  /* 0x0000000000007941 */ /* 0x000fea0003800000 */
.L_x_717:
[----:B------:R-:W-:Y:S04]  /*22e0*/  BSSY B0, `(.L_x_719) ;  /* 0x0000015000007945 */ /* 0x000fe80003800000 */
[----:B------:R-:W-:Y:S05]  /*22f0*/  @P2 BRA `(.L_x_720) ;  /* 0x00000000004c2947 */ /* 0x000fea0003800000 */
[----:B------:R-:W-:Y:S02]  /*2300*/  ULDC UR6, c[0x0][0x2d0] ;  /* 0x0000b40000067ab9 */ /* 0x000fe40000000800 */
[----:B------:R-:W-:-:S13]  /*2310*/  ISETP.GE.AND P1, PT, R244, UR6, PT ;  /* 0x00000006f4007c0c */ /* 0x000fda000bf26270 */
[----:B------:R1:W-:Y:S01]  /*2320*/  @P1 STS.128 [R242+0x1800], RZ ;  /* 0x001800fff2001388 */ /* 0x0003e20000000c00 */
[----:B------:R-:W-:Y:S05]  /*2330*/  @P1 BRA `(.L_x_720) ;  /* 0x00000000003c1947 */ /* 0x000fea0003800000 */
[----:B------:R-:W-:Y:S01]  /*2340*/  IADD3 R0, P1, R26, 0x30, RZ ;  /* 0x000000301a007810 */ /* 0x000fe20007f3e0ff */
[----:B------:R-:W-:Y:S01]  /*2350*/  ULDC.64 UR6, c[0x0][0x240] ;  /* 0x0000900000067ab9 */ /* 0x000fe20000000a00 */
[----:B------:R-:W-:Y:S02]  /*2360*/  MOV R17, R19 ;  /* 0x0000001300117202 */ /* 0x000fe40000000f00 */
[----:B--2-4-:R-:W-:Y:S01]  /*2370*/  IADD3.X R15, RZ, R27, RZ, P1, !PT ;  /* 0x0000001bff0f7210 */ /* 0x014fe20000ffe4ff */
        /* <DEDUP_REMOVED lines=11> */
.L_x_720:
[----:B------:R-:W-:Y:S05]  /*2430*/  BSYNC B0 ;  /* 0x0000000000007941 */ /* 0x000fea0003800000 */
.L_x_719:
[C---:B------:R-:W-:Y:S01]  /*2440*/  ISETP.GE.AND P6, PT, R20.reuse, UR21, PT ;  /* 0x0000001514007c0c */ /* 0x040fe2000bfc6270 */
[C---:B------:R-:W-:Y:S01]  /*2450*/  IMAD R201, R21.reuse, UR12, RZ ;  /* 0x0000000c15c97c24 */ /* 0x040fe2000f8e02ff */
[C---:B------:R-:W-:Y:S01]  /*2460*/  IADD3 R178, P1, R20.reuse, R9, RZ ;  /* 0x0000000914b27210 */ /* 0x040fe20007f3e0ff */
[----:B------:R-:W-:Y:S01]  /*2470*/  IMAD.MOV.U32 R241, RZ, RZ, 0x20 ;  /* 0x00000020fff17424 */ /* 0x000fe200078e00ff */
[----:B------:R-:W-:Y:S01]  /*2480*/  BSSY B0, `(.L_x_721) ;  /* 0x000001e000007945 */ /* 0x000fe20003800000 */
[----:B------:R-:W-:Y:S01]  /*2490*/  IMAD.MOV.U32 R0, RZ, RZ, 0x10 ;  /* 0x00000010ff007424 */ /* 0x000fe200078e00ff */
[----:B------:R-:W-:Y:S01]  /*24a0*/  IADD3.X R25, R21, R25, RZ, P1, !PT ;  /* 0x0000001915197210 */ /* 0x000fe20000ffe4ff */
[C---:B------:R-:W-:Y:S01]  /*24b0*/  VIADD R6, R20.reuse, 0x40 ;  /* 0x0000004014067836 */ /* 0x040fe20000000000 */
[----:B------:R-:W-:Y:S01]  /*24c0*/  R2P PR, R5, 0x6 ;  /* 0x0000000605007804 */ /* 0x000fe20000000000 */
[C---:B------:R-:W-:Y:S01]  /*24d0*/  VIADD R10, R20.reuse, 0x50 ;  /* 0x00000050140a7836 */ /* 0x040fe20000000000 */
[----:B------:R-:W-:Y:S01]  /*24e0*/  ISETP.GE.AND P5, PT, R23, UR21, PT ;  /* 0x0000001517007c0c */ /* 0x000fe2000bfa6270 */
[----:B------:R-:W-:Y:S01]  /*24f0*/  IMAD.WIDE.U32 R12, R20, UR12, R12 ;  /* 0x0000000c140c7c25 */ /* 0x000fe2000f8e000c */
[----:B------:R-:W-:-:S02]  /*2500*/  ISETP.GE.AND P4, PT, R22, UR21, PT ;  /* 0x0000001516007c0c */ /* 0x000fc4000bf86270 */
[----:B------:R-:W-:Y:S01]  /*2510*/  SEL R241, R241, 0xffffffe0, !P2 ;  /* 0xffffffe0f1f17807 */ /* 0x000fe20005000000 */
[----:B------:R-:W-:Y:S01]  /*2520*/  IMAD R201, R20, UR13, R201 ;  /* 0x0000000d14c97c24 */ /* 0x000fe2000f8e02c9 */
[----:B------:R-:W-:Y:S01]  /*2530*/  SEL R243, R0, 0xfffffff0, !P1 ;  /* 0xfffffff000f37807 */ /* 0x000fe20004800000 */
[----:B------:R-:W-:Y:S01]  /*2540*/  VIADD R9, R20, 0x60 ;  /* 0x0000006014097836 */ /* 0x000fe20000000000 */
[----:B------:R-:W-:Y:S01]  /*2550*/  ISETP.GE.AND P3, PT, R11, UR21, PT ;  /* 0x000000150b007c0c */ /* 0x000fe2000bf66270 */
[----:B------:R-:W-:Y:S01]  /*2560*/  IMAD.IADD R201, R13, 0x1, R201 ;  /* 0x000000010dc97824 */ /* 0x000fe200078e02c9 */
[----:B------:R-:W-:Y:S02]  /*2570*/  ISETP.GE.AND P2, PT, R6, UR21, PT ;  /* 0x0000001506007c0c */ /* 0x000fe4000bf46270 */
[----:B------:R-:W-:Y:S02]  /*2580*/  ISETP.GE.AND P1, PT, R10, UR21, PT ;  /* 0x000000150a007c0c */ /* 0x000fe4000bf26270 */
[----:B------:R-:W-:Y:S01]  /*2590*/  MOV R200, R12 ;  /* 0x0000000c00c87202 */ /* 0x000fe20000000f00 */
[----:B------:R-:W-:Y:S10]  /*25a0*/  @P6 BRA `(.L_x_722) ;  /* 0x00000000002c6947 */ /* 0x000ff40003800000 */
[----:B------:R-:W-:Y:S02]  /*25b0*/  ULDC UR6, c[0x0][0x2d0] ;  /* 0x0000b40000067ab9 */ /* 0x000fe40000000800 */
[----:B------:R-:W-:-:S13]  /*25c0*/  ISETP.GE.AND P6, PT, R244, UR6, PT ;  /* 0x00000006f4007c0c */ /* 0x000fda000bfc6270 */
[----:B------:R1:W-:Y:S01]  /*25d0*/  @P6 STS.128 [R242+0x2000], RZ ;  /* 0x002000fff2006388 */ /* 0x0003e20000000c00 */
[----:B------:R-:W-:Y:S05]  /*25e0*/  @P6 BRA `(.L_x_722) ;  /* 0x00000000001c6947 */ /* 0x000fea0003800000 */
[----:B------:R-:W-:Y:S02]  /*25f0*/  ULDC.64 UR6, c[0x0][0x218] ;  /* 0x0000860000067ab9 */ /* 0x000fe40000000a00 */
[----:B------:R-:W-:-:S04]  /*2600*/  LEA R12, P6, R200, UR6, 0x1 ;  /* 0x00000006c80c7c11 */ /* 0x000fc8000f8c08ff */
[----:B------:R-:W-:-:S05]  /*2610*/  LEA.HI.X R13, R200, UR7, R201, 0x1, P6 ;  /* 0x00000007c80d7c11 */ /* 0x000fca000b0f0cc9 */
[----:B------:R-:W-:Y:S01]  /*2620*/  @!PT LDS RZ, [RZ] ;  /* 0x00000000fffff984 */ /* 0x000fe20000000800 */
[----:B------:R-:W-:Y:S01]  /*2630*/  @!PT LDS RZ, [RZ] ;  /* 0x00000000fffff984 */ /* 0x000fe20000000800 */
[----:B------:R-:W-:Y:S01]  /*2640*/  @!PT LDS RZ, [RZ] ;  /* 0x00000000fffff984 */ /* 0x000fe20000000800 */
[----:B------:R1:W-:Y:S04]  /*2650*/  LDGSTS.E.BYPASS.LTC128B.128 [R242+0x2000], desc[UR22][R12.64] ;  /* 0x020000000cf27fae */ /* 0x0003e8000b901d56 */
.L_x_722:
[----:B------:R-:W-:Y:S05]  /*2660*/  BSYNC B0 ;  /* 0x0000000000007941 */ /* 0x000fea0003800000 */
.L_x_721:
[----:B------:R-:W-:Y:S01]  /*2670*/  USHF.L.U64.HI UR14, UR12, 0x4, UR13 ;  /* 0x000000040c0e7899 */ /* 0x000fe2000801020d */
[----:B------:R-:W-:Y:S01]  /*2680*/  BSSY B0, `(.L_x_723) ;  /* 0x0000012000007945 */ /* 0x000fe20003800000 */
[----:B------:R-:W-:Y:S01]  /*2690*/  USHF.L.U32 UR15, UR12, 0x4, URZ ;  /* 0x000000040c0f7899 */ /* 0x000fe2000800063f */
[----:B------:R-:W-:Y:S02]  /*26a0*/  ISETP.GE.AND P6, PT, R9, UR21, PT ;  /* 0x0000001509007c0c */ /* 0x000fe4000bfc6270 */
[----:B------:R-:W-:Y:S01]  /*26b0*/  IADD3 R19, R20, 0x70, RZ ;  /* 0x0000007014137810 */ /* 0x000fe20007ffe0ff */
[----:B------:R-:W-:Y:S05]  /*26c0*/  @P5 BRA `(.L_x_724) ;  /* 0x0000000000345947 */ /* 0x000fea0003800000 */
[----:B------:R-:W-:Y:S02]  /*26d0*/  ULDC UR6, c[0x0][0x2d0] ;  /* 0x0000b40000067ab9 */ /* 0x000fe40000000800 */
[----:B------:R-:W-:-:S13]  /*26e0*/  ISETP.GE.AND P5, PT, R244, UR6, PT ;  /* 0x00000006f4007c0c */ /* 0x000fda000bfa6270 */
[----:B------:R1:W-:Y:S01]  /*26f0*/  @P5 STS.128 [R242+0x2800], RZ ;  /* 0x002800fff2005388 */ /* 0x0003e20000000c00 */
[----:B------:R-:W-:Y:S05]  /*2700*/  @P5 BRA `(.L_x_724) ;  /* 0x0000000000245947 */ /* 0x000fea0003800000 */
[----:B-1----:R-:W-:Y:S01]  /*2710*/  IADD3 R13, P5, R200, UR15, RZ ;  /* 0x0000000fc80d7c10 */ /* 0x002fe2000ffbe0ff */
[----:B------:R-:W-:-:S03]  /*2720*/  ULDC.64 UR6, c[0x0][0x218] ;  /* 0x0000860000067ab9 */ /* 0x000fc60000000a00 */
[----:B------:R-:W-:Y:S02]  /*2730*/  IADD3.X R4, R201, UR14, RZ, P5, !PT ;  /* 0x0000000ec9047c10 */ /* 0x000fe4000affe4ff */
[----:B------:R-:W-:-:S04]  /*2740*/  LEA R12, P5, R13, UR6, 0x1 ;  /* 0x000000060d0c7c11 */ /* 0x000fc8000f8a08ff */
[----:B------:R-:W-:-:S05]  /*2750*/  LEA.HI.X R13, R13, UR7, R4, 0x1, P5 ;  /* 0x000000070d0d7c11 */ /* 0x000fca000a8f0c04 */
[----:B------:R-:W-:Y:S01]  /*2760*/  @!PT LDS RZ, [RZ] ;  /* 0x00000000fffff984 */ /* 0x000fe20000000800 */
[----:B------:R-:W-:Y:S01]  /*2770*/  @!PT LDS RZ, [RZ] ;  /* 0x00000000fffff984 */ /* 0x000fe20000000800 */
[----:B------:R-:W-:Y:S01]  /*2780*/  @!PT LDS RZ, [RZ] ;  /* 0x00000000fffff984 */ /* 0x000fe20000000800 */
[----:B------:R1:W-:Y:S04]  /*2790*/  LDGSTS.E.BYPASS.LTC128B.128 [R242+0x2800], desc[UR22][R12.64] ;  /* 0x028000000cf27fae */ /* 0x0003e8000b901d56 */
.L_x_724:
[----:B------:R-:W-:Y:S05]  /*27a0*/  BSYNC B0 ;  /* 0x0000000000007941 */ /* 0x000fea0003800000 */
.L_x_723:
[----:B------:R-:W-:Y:S01]  /*27b0*/  BSSY B0, `(.L_x_725) ;  /* 0x0000014000007945 */ /* 0x000fe20003800000 */
[----:B------:R-:W-:Y:S02]  /*27c0*/  ISETP.GE.AND P5, PT, R19, UR21, PT ;  /* 0x0000001513007c0c */ /* 0x000fe4000bfa6270 */
[----:B------:R-:W-:Y:S01]  /*27d0*/  IADD3 R18, R20, 0x80, RZ ;  /* 0x0000008014127810 */ /* 0x000fe20007ffe0ff */
[----:B------:R-:W-:Y:S05]  /*27e0*/  @P4 BRA `(.L_x_726) ;  /* 0x0000000000404947 */ /* 0x000fea0003800000 */
[----:B------:R-:W-:Y:S02]  /*27f0*/  ULDC UR6, c[0x0][0x2d0] ;  /* 0x0000b40000067ab9 */ /* 0x000fe40000000800 */
[----:B------:R-:W-:-:S13]  /*2800*/  ISETP.GE.AND P4, PT, R244, UR6, PT ;  /* 0x00000006f4007c0c */ /* 0x000fda000bf86270 */
[----:B------:R1:W-:Y:S01]  /*2810*/  @P4 STS.128 [R242+0x3000], RZ ;  /* 0x003000fff2004388 */ /* 0x0003e20000000c00 */
[----:B------:R-:W-:Y:S05]  /*2820*/  @P4 BRA `(.L_x_726) ;  /* 0x0000000000304947 */ /* 0x000fea0003800000 */
[----:B-1----:R-:W-:Y:S01]  /*2830*/  IMAD.U32 R13, RZ, RZ, UR12 ;  /* 0x0000000cff0d7e24 */ /* 0x002fe2000f8e00ff */
[----:B------:R-:W-:Y:S01]  /*2840*/  ULDC.64 UR6, c[0x0][0x218] ;  /* 0x0000860000067ab9 */ /* 0x000fe20000000a00 */
[----:B------:R-:W-:Y:S02]  /*2850*/  IMAD.U32 R12, RZ, RZ, UR12 ;  /* 0x0000000cff0c7e24 */ /* 0x000fe4000f8e00ff */
[----:B------:R-:W-:Y:S01]  /*2860*/  IMAD.U32 R4, RZ, RZ, UR13 ;  /* 0x0000000dff047e24 */ /* 0x000fe2000f8e00ff */
[----:B------:R-:W-:-:S04]  /*2870*/  LEA R13, P4, R13, R200, 0x5 ;  /* 0x000000c80d0d7211 */ /* 0x000fc800078828ff */
[----:B------:R-:W-:Y:S02]  /*2880*/  LEA.HI.X R4, R12, R201, R4, 0x5, P4 ;  /* 0x000000c90c047211 */ /* 0x000fe400020f2c04 */
[----:B------:R-:W-:-:S04]  /*2890*/  LEA R12, P4, R13, UR6, 0x1 ;  /* 0x000000060d0c7c11 */ /* 0x000fc8000f8808ff */
[----:B------:R-:W-:-:S05]  /*28a0*/  LEA.HI.X R13, R13, UR7, R4, 0x1, P4 ;  /* 0x000000070d0d7c11 */ /* 0x000fca000a0f0c04 */
[----:B------:R-:W-:Y:S01]  /*28b0*/  @!PT LDS RZ, [RZ] ;  /* 0x00000000fffff984 */ /* 0x000fe20000000800 */
[----:B------:R-:W-:Y:S01]  /*28c0*/  @!PT LDS RZ, [RZ] ;  /* 0x00000000fffff984 */ /* 0x000fe20000000800 */
[----:B------:R-:W-:Y:S01]  /*28d0*/  @!PT LDS RZ, [RZ] ;  /* 0x00000000fffff984 */ /* 0x000fe20000000800 */
[----:B------:R1:W-:Y:S04]  /*28e0*/  LDGSTS.E.BYPASS.LTC128B.128 [R242+0x3000], desc[UR22][R12.64] ;  /* 0x030000000cf27fae */ /* 0x0003e8000b901d56 */
.L_x_726:
[----:B------:R-:W-:Y:S05]  /*28f0*/  BSYNC B0 ;  /* 0x0000000000007941 */ /* 0x000fea0003800000 */
.L_x_725:
        /* <DEDUP_REMOVED lines=8> */
[----:B------:R-:W-:Y:S01]  /*2980*/  IMAD.U32 R4, RZ, RZ, UR12 ;  /* 0x0000000cff047e24 */ /* 0x000fe2000f8e00ff */
[----:B------:R-:W-:Y:S01]  /*2990*/  UIMAD UR8, UR13, 0x30, URZ ;  /* 0x000000300d0878a4 */ /* 0x000fe2000f8e023f */
[----:B------:R-:W-:Y:S02]  /*29a0*/  ULDC.64 UR6, c[0x0][0x218] ;  /* 0x0000860000067ab9 */ /* 0x000fe40000000a00 */
[----:B--2-4-:R-:W-:-:S05]  /*29b0*/  IMAD.WIDE.U32 R14, R4, 0x30, R200 ;  /* 0x00000030040e7825 */ /* 0x014fca00078e00c8 */
[----:B------:R-:W-:Y:S02]  /*29c0*/  IADD3 R4, R15, UR8, RZ ;  /* 0x000000080f047c10 */ /* 0x000fe4000fffe0ff */
[----:B-1----:R-:W-:-:S04]  /*29d0*/  LEA R12, P3, R14, UR6, 0x1 ;  /* 0x000000060e0c7c11 */ /* 0x002fc8000f8608ff */
[----:B------:R-:W-:-:S05]  /*29e0*/  LEA.HI.X R13, R14, UR7, R4, 0x1, P3 ;  /* 0x000000070e0d7c11 */ /* 0x000fca00098f0c04 */
[----:B------:R-:W-:Y:S01]  /*29f0*/  @!PT LDS RZ, [RZ] ;  /* 0x00000000fffff984 */ /* 0x000fe20000000800 */
[----:B------:R-:W-:Y:S01]  /*2a00*/  @!PT LDS RZ, [RZ] ;  /* 0x00000000fffff984 */ /* 0x000fe20000000800 */
[----:B------:R-:W-:Y:S01]  /*2a10*/  @!PT LDS RZ, [RZ] ;  /* 0x00000000fffff984 */ /* 0x000fe20000000800 */
[----:B------:R1:W-:Y:S04]  /*2a20*/  LDGSTS.E.BYPASS.LTC128B.128 [R242+0x3800], desc[UR22][R12.64] ;  /* 0x038000000cf27fae */ /* 0x0003e8000b901d56 */
.L_x_728:
[----:B------:R-:W-:Y:S05]  /*2a30*/  BSYNC B0 ;  /* 0x0000000000007941 */ /* 0x000fea0003800000 */
.L_x_727:
        /* <DEDUP_REMOVED lines=20> */
.L_x_730:
[----:B------:R-:W-:Y:S05]  /*2b80*/  BSYNC B0 ;  /* 0x0000000000007941 */ /* 0x000fea0003800000 */
.L_x_729:
[----:B------:R-:W-:Y:S01]  /*2b90*/  BSSY B0, `(.L_x_731) ;  /* 0x0000013000007945 */ /* 0x000fe20003800000 */
[----:B------:R-:W-:Y:S02]  /*2ba0*/  ISETP.GE.AND P2, PT, R16, UR21, PT ;  /* 0x0000001510007c0c */ /* 0x000fe4000bf46270 */
[----:B--2-4-:R-:W-:Y:S01]  /*2bb0*/  IADD3 R15, R20, 0xb0, RZ ;  /* 0x000000b0140f7810 */ /* 0x014fe20007ffe0ff */
        /* <DEDUP_REMOVED lines=8> */
[----:B------:R-:W-:-:S05]  /*2c40*/  IMAD.WIDE.U32 R26, R4, 0x50, R200 ;  /* 0x00000050041a7825 */ /* 0x000fca00078e00c8 */
[----:B------:R-:W-:Y:S02]  /*2c50*/  IADD3 R4, R27, UR8, RZ ;  /* 0x000000081b047c10 */ /* 0x000fe4000fffe0ff */
[----:B-1----:R-:W-:-:S04]  /*2c60*/  LEA R12, P1, R26, UR6, 0x1 ;  /* 0x000000061a0c7c11 */ /* 0x002fc8000f8208ff */
[----:B------:R-:W-:-:S05]  /*2c70*/  LEA.HI.X R13, R26, UR7, R4, 0x1, P1 ;  /* 0x000000071a0d7c11 */ /* 0x000fca00088f0c04 */
[----:B------:R-:W-:Y:S01]  /*2c80*/  @!PT LDS RZ, [RZ] ;  /* 0x00000000fffff984 */ /* 0x000fe20000000800 */
[----:B------:R-:W-:Y:S01]  /*2c90*/  @!PT LDS RZ, [RZ] ;  /* 0x00000000fffff984 */ /* 0x000fe20000000800 */
[----:B------:R-:W-:Y:S01]  /*2ca0*/  @!PT LDS RZ, [RZ] ;  /* 0x00000000fffff984 */ /* 0x000fe20000000800 */
[----:B------:R4:W-:Y:S04]  /*2cb0*/  LDGSTS.E.BYPASS.LTC128B.128 [R242+0x4800], desc[UR22][R12.64] ;  /* 0x048000000cf27fae */ /* 0x0009e8000b901d56 */
.L_x_732:
[----:B------:R-:W-:Y:S05]  /*2cc0*/  BSYNC B0 ;  /* 0x0000000000007941 */ /* 0x000fea0003800000 */
.L_x_731:
        /* <DEDUP_REMOVED lines=13> */
[----:B-1--4-:R-:W-:-:S04]  /*2da0*/  LEA R12, P6, R26, UR6, 0x1 ;  /* 0x000000061a0c7c11 */ /* 0x012fc8000f8c08ff */
[----:B------:R-:W-:-:S05]  /*2db0*/  LEA.HI.X R13, R26, UR7, R4, 0x1, P6 ;  /* 0x000000071a0d7c11 */ /* 0x000fca000b0f0c04 */
[----:B------:R-:W-:Y:S01]  /*2dc0*/  @!PT LDS RZ, [RZ] ;  /* 0x00000000fffff984 */ /* 0x000fe20000000800 */
[----:B------:R-:W-:Y:S01]  /*2dd0*/  @!PT LDS RZ, [RZ] ;  /* 0x00000000fffff984 */ /* 0x000fe20000000800 */
[----:B------:R-:W-:Y:S01]  /*2de0*/  @!PT LDS RZ, [RZ] ;  /* 0x00000000fffff984 */ /* 0x000fe20000000800 */
[----:B------:R1:W-:Y:S04]  /*2df0*/  LDGSTS.E.BYPASS.LTC128B.128 [R242+0x5000], desc[UR22][R12.64] ;  /* 0x050000000cf27fae */ /* 0x0003e8000b901d56 */
.L_x_734:
[----:B------:R-:W-:Y:S05]  /*2e00*/  BSYNC B0 ;  /* 0x0000000000007941 */ /* 0x000fea0003800000 */
.L_x_733:
[----:B------:R-:W-:Y:S01]  /*2e10*/  BSSY B0, `(.L_x_735) ;  /* 0x0000013000007945 */ /* 0x000fe20003800000 */
[----:B------:R-:W-:Y:S02]  /*2e20*/  ISETP.GE.AND P6, PT, R14, UR21, PT ;  /* 0x000000150e007c0c */ /* 0x000fe4000bfc6270 */
[----:B-1--4-:R-:W-:Y:S01]  /*2e30*/  IADD3 R13, R20, 0xd0, RZ ;  /* 0x000000d0140d7810 */ /* 0x012fe20007ffe0ff */
        /* <DEDUP_REMOVED lines=10> */
[----:B------:R-:W-:-:S04]  /*2ee0*/  LEA R26, P5, R30, UR6, 0x1 ;  /* 0x000000061e1a7c11 */ /* 0x000fc8000f8a08ff */
[----:B------:R-:W-:-:S05]  /*2ef0*/  LEA.HI.X R27, R30, UR7, R4, 0x1, P5 ;  /* 0x000000071e1b7c11 */ /* 0x000fca000a8f0c04 */
[----:B------:R-:W-:Y:S01]  /*2f00*/  @!PT LDS RZ, [RZ] ;  /* 0x00000000fffff984 */ /* 0x000fe20000000800 */
[----:B------:R-:W-:Y:S01]  /*2f10*/  @!PT LDS RZ, [RZ] ;  /* 0x00000000fffff984 */ /* 0x000fe20000000800 */
[----:B------:R-:W-:Y:S01]  /*2f20*/  @!PT LDS RZ, [RZ] ;  /* 0x00000000fffff984 */ /* 0x000fe20000000800 */
[----:B------:R4:W-:Y:S04]  /*2f30*/  LDGSTS.E.BYPASS.LTC128B.128 [R242+0x5800], desc[UR22][R26.64] ;  /* 0x058000001af27fae */ /* 0x0009e8000b901d56 */
.L_x_736:
[----:B------:R-:W-:Y:S05]  /*2f40*/  BSYNC B0 ;  /* 0x0000000000007941 */ /* 0x000fea0003800000 */
.L_x_735:
        /* <DEDUP_REMOVED lines=8> */
[----:B----4-:R-:W-:Y:S01]  /*2fd0*/  IMAD.U32 R27, RZ, RZ, UR12 ;  /* 0x0000000cff1b7e24 */ /* 0x010fe2000f8e00ff */
        /* <DEDUP_REMOVED lines=11> */
.L_x_738:
[----:B------:R-:W-:Y:S05]  /*3090*/  BSYNC B0 ;  /* 0x0000000000007941 */ /* 0x000fea0003800000 */
.L_x_737:
        /* <DEDUP_REMOVED lines=19> */
.L_x_740:
[----:B------:R-:W-:Y:S05]  /*31d0*/  BSYNC B0 ;  /* 0x0000000000007941 */ /* 0x000fea0003800000 */
.L_x_739:
[----:B------:R-:W-:Y:S01]  /*31e0*/  ULDC.64 UR8, c[0x0][0x250] ;  /* 0x0000940000087ab9 */ /* 0x000fe20000000a00 */
[----:B------:R-:W-:Y:S01]  /*31f0*/  BSSY B0, `(.L_x_741) ;  /* 0x0000014000007945 */ /* 0x000fe20003800000 */
[----:B------:R-:W-:Y:S01]  /*3200*/  ISETP.GE.AND P3, PT, R4, UR21, PT ;  /* 0x0000001504007c0c */ /* 0x000fe2000bf66270 */
[----:B------:R-:W-:Y:S01]  /*3210*/  IMAD R25, R25, UR8, RZ ;  /* 0x0000000819197c24 */ /* 0x000fe2000f8e02ff */
[----:B----4-:R-:W-:Y:S01]  /*3220*/  IADD3 R27, R29, R24, RZ ;  /* 0x000000181d1b7210 */ /* 0x010fe20007ffe0ff */
        /* <DEDUP_REMOVED lines=16> */
.L_x_742:
[----:B------:R-:W-:Y:S05]  /*3330*/  BSYNC B0 ;  /* 0x0000000000007941 */ /* 0x000fea0003800000 */
.L_x_741:
[----:B------:R-:W-:Y:S04]  /*3340*/  BSSY B0, `(.L_x_743) ;  /* 0x0000011000007945 */ /* 0x000fe80003800000 */
        /* <DEDUP_REMOVED lines=16> */
.L_x_744:
[----:B------:R-:W-:Y:S05]  /*3450*/  BSYNC B0 ;  /* 0x0000000000007941 */ /* 0x000fea0003800000 */
.L_x_743:
        /* <DEDUP_REMOVED lines=17> */
.L_x_746:
[----:B------:R-:W-:Y:S05]  /*3570*/  BSYNC B0 ;  /* 0x0000000000007941 */ /* 0x000fea0003800000 */
.L_x_745:
        /* <DEDUP_REMOVED lines=17> */
.L_x_748:
[----:B------:R-:W-:Y:S05]  /*3690*/  BSYNC B0 ;  /* 0x0000000000007941 */ /* 0x000fea0003800000 */
.L_x_747:
        /* <DEDUP_REMOVED lines=17> */
.L_x_750:
[----:B------:R-:W-:Y:S05]  /*37b0*/  BSYNC B0 ;  /* 0x0000000000007941 */ /* 0x000fea0003800000 */
.L_x_749:
        /* <DEDUP_REMOVED lines=17> */
.L_x_752:
[----:B------:R-:W-:Y:S05]  /*38d0*/  BSYNC B0 ;  /* 0x0000000000007941 */ /* 0x000fea0003800000 */
.L_x_751:
[----:B------:R-:W0:Y:S01]  /*38e0*/  LDGDEPBAR ;  /* 0x00000000000079af */ /* 0x000e220000000000 */
[----:B------:R-:W-:Y:S01]  /*38f0*/  ISETP.GE.AND P5, PT, R20, UR21, PT ;  /* 0x0000001514007c0c */ /* 0x000fe2000bfa6270 */
[----:B------:R-:W-:Y:S01]  /*3900*/  IMAD.MOV.U32 R26, RZ, RZ, R28 ;  /* 0x000000ffff1a7224 */ /* 0x000fe200078e001c */
[----:B------:R-:W-:Y:S01]  /*3910*/  LEA.HI R180, R180, R3, RZ, 0x5 ;  /* 0x00000003b4b47211 */ /* 0x000fe200078f28ff */
[C---:B------:R-:W-:Y:S01]  /*3920*/  IMAD R25, R178.reuse, UR9, R25 ;  /* 0x00000009b2197c24 */ /* 0x040fe2000f8e0219 */
[----:B------:R-:W-:Y:S01]  /*3930*/  ULDC.64 UR10, c[0x0][0x220] ;  /* 0x00008800000a7ab9 */ /* 0x000fe20000000a00 */
[----:B------:R-:W-:Y:S01]  /*3940*/  IMAD.WIDE.U32 R178, R178, UR8, R26 ;  /* 0x00000008b2b27c25 */ /* 0x000fe2000f8e001a */
[----:B------:R-:W-:Y:S01]  /*3950*/  ISETP.GE.AND P1, PT, R6, UR21, PT ;  /* 0x0000001506007c0c */ /* 0x000fe2000bf26270 */
[----:B------:R-:W-:Y:S01]  /*3960*/  BSSY B0, `(.L_x_753) ;  /* 0x0000019000007945 */ /* 0x000fe20003800000 */
[----:B------:R-:W-:Y:S01]  /*3970*/  SHF.R.S32.HI R6, RZ, 0x5, R180 ;  /* 0x00000005ff067819 */ /* 0x000fe200000114b4 */
[----:B------:R-:W-:Y:S01]  /*3980*/  IMAD.IADD R181, R179, 0x1, R25 ;  /* 0x00000001b3b57824 */ /* 0x000fe200078e0219 */
[----:B------:R-:W-:Y:S01]  /*3990*/  LEA R204, P6, R178, UR10, 0x1 ;  /* 0x0000000ab2cc7c11 */ /* 0x000fe2000f8c08ff */
[----:B------:R-:W-:Y:S01]  /*39a0*/  IMAD.U32 R177, RZ, RZ, UR24 ;  /* 0x00000018ffb17e24 */ /* 0x000fe2000f8e00ff */
[----:B------:R-:W-:-:S02]  /*39b0*/  ISETP.GE.AND P4, PT, R23, UR21, PT ;  /* 0x0000001517007c0c */ /* 0x000fc4000bf86270 */
[----:B------:R-:W-:Y:S02]  /*39c0*/  LEA.HI.X R205, R178, UR11, R181, 0x1, P6 ;  /* 0x0000000bb2cd7c11 */ /* 0x000fe4000b0f0cb5 */
[----:B------:R-:W-:Y:S02]  /*39d0*/  ISETP.GE.AND P3, PT, R22, UR21, PT ;  /* 0x0000001516007c0c */ /* 0x000fe4000bf66270 */
[----:B------:R-:W-:Y:S02]  /*39e0*/  ISETP.GE.AND P2, PT, R11, UR21, PT ;  /* 0x000000150b007c0c */ /* 0x000fe4000bf46270 */
[----:B------:R-:W-:Y:S02]  /*39f0*/  ISETP.GE.AND P6, PT, R10, UR21, PT ;  /* 0x000000150a007c0c */ /* 0x000fe4000bfc6270 */
[----:B------:R-:W-:Y:S01]  /*3a00*/  LEA R184, R6, UR25, 0x4 ;  /* 0x0000001906b87c11 */ /* 0x000fe2000f8e20ff */
[----:B------:R-:W-:-:S04]  /*3a10*/  DEPBAR.LE SB0, 0x0 ;  /* 0x000080000000791a */ /* 0x000fc80000000000 */
[----:B------:R-:W-:Y:S06]  /*3a20*/  BAR.SYNC.DEFER_BLOCKING 0x0 ;  /* 0x0000000000007b1d */ /* 0x000fec0000010000 */
[----:B------:R1:W-:Y:S01]  /*3a30*/  @P5 STS.128 [R242+0xa000], RZ ;  /* 0x00a000fff2005388 */ /* 0x0003e20000000c00 */
[----:B------:R-:W-:Y:S05]  /*3a40*/  @P5 BRA `(.L_x_754) ;  /* 0x0000000000285947 */ /* 0x000fea0003800000 */
[----:B------:R-:W-:Y:S02]  /*3a50*/  ULDC UR6, c[0x0][0x2d0] ;  /* 0x0000b40000067ab9 */ /* 0x000fe40000000800 */
[----:B------:R-:W-:-:S13]  /*3a60*/  ISETP.GE.AND P5, PT, R244, UR6, PT ;  /* 0x00000006f4007c0c */ /* 0x000fda000bfa6270 */
[----:B------:R1:W-:Y:S01]  /*3a70*/  @P5 STS.128 [R242+0xa000], RZ ;  /* 0x00a000fff2005388 */ /* 0x0003e20000000c00 */
[----:B------:R-:W-:Y:S05]  /*3a80*/  @P5 BRA `(.L_x_754) ;  /* 0x0000000000185947 */ /* 0x000fea0003800000 */
[----:B------:R-:W-:Y:S02]  /*3a90*/  MOV R10, R204 ;  /* 0x000000cc000a7202 */ /* 0x000fe40000000f00 */
[----:B------:R-:W-:-:S05]  /*3aa0*/  MOV R11, R205 ;  /* 0x000000cd000b7202 */ /* 0x000fca0000000f00 */
[----:B------:R-:W-:Y:S01]  /*3ab0*/  @!PT LDS RZ, [RZ] ;  /* 0x00000000fffff984 */ /* 0x000fe20000000800 */
[----:B------:R-:W-:Y:S01]  /*3ac0*/  @!PT LDS RZ, [RZ] ;  /* 0x00000000fffff984 */ /* 0x000fe20000000800 */
[----:B------:R-:W-:Y:S01]  /*3ad0*/  @!PT LDS RZ, [RZ] ;  /* 0x00000000fffff984 */ /* 0x000fe20000000800 */
[----:B------:R1:W-:Y:S02]  /*3ae0*/  LDGSTS.E.BYPASS.LTC128B.128 [R242+0xa000], desc[UR22][R10.64] ;  /* 0x0a0000000af27fae */ /* 0x0003e4000b901d56 */
.L_x_754:
[----:B------:R-:W-:Y:S05]  /*3af0*/  BSYNC B0 ;  /* 0x0000000000007941 */ /* 0x000fea0003800000 */
.L_x_753:
[----:B------:R1:W-:Y:S01]  /*3b00*/  @P4 STS.128 [R242+0xa800], RZ ;  /* 0x00a800fff2004388 */ /* 0x0003e20000000c00 */
[----:B------:R-:W-:Y:S01]  /*3b10*/  USHF.L.U64.HI UR24, UR8, 0x4, UR9 ;  /* 0x0000000408187899 */ /* 0x000fe20008010209 */
[----:B------:R-:W-:Y:S01]  /*3b20*/  BSSY B0, `(.L_x_755) ;  /* 0x0000011000007945 */ /* 0x000fe20003800000 */
[----:B------:R-:W-:Y:S01]  /*3b30*/  USHF.L.U32 UR25, UR8, 0x4, URZ ;  /* 0x0000000408197899 */ /* 0x000fe2000800063f */
[----:B------:R-:W-:Y:S02]  /*3b40*/  ISETP.GE.AND P5, PT, R9, UR21, PT ;  /* 0x0000001509007c0c */ /* 0x000fe4000bfa6270 */
[----:B------:R-:W-:Y:S11]  /*3b50*/  @P4 BRA `(.L_x_756) ;  /* 0x0000000000344947 */ /* 0x000ff60003800000 */
[----:B------:R-:W-:Y:S02]  /*3b60*/  ULDC UR6, c[0x0][0x2d0] ;  /* 0x0000b40000067ab9 */ /* 0x000fe40000000800 */
[----:B------:R-:W-:-:S13]  /*3b70*/  ISETP.GE.AND P4, PT, R244, UR6, PT ;  /* 0x00000006f4007c0c */ /* 0x000fda000bf86270 */
[----:B------:R1:W-:Y:S01]  /*3b80*/  @P4 STS.128 [R242+0xa800], RZ ;  /* 0x00a800fff2004388 */ /* 0x0003e20000000c00 */
[----:B------:R-:W-:Y:S05]  /*3b90*/  @P4 BRA `(.L_x_756) ;  /* 0x0000000000244947 */ /* 0x000fea0003800000 */
[----:B-1----:R-:W-:Y:S01]  /*3ba0*/  IMAD.U32 R11, RZ, RZ, UR25 ;  /* 0x00000019ff0b7e24 */ /* 0x002fe2000f8e00ff */
[----:B------:R-:W-:Y:S01]  /*3bb0*/  MOV R9, UR25 ;  /* 0x0000001900097c02 */ /* 0x000fe20008000f00 */
[----:B------:R-:W-:-:S03]  /*3bc0*/  IMAD.U32 R10, RZ, RZ, UR24 ;  /* 0x00000018ff0a7e24 */ /* 0x000fc6000f8e00ff */
[----:B------:R-:W-:-:S04]  /*3bd0*/  LEA R22, P4, R11, R204, 0x1 ;  /* 0x000000cc0b167211 */ /* 0x000fc800078808ff */
[----:B------:R-:W-:-:S05]  /*3be0*/  LEA.HI.X R23, R9, R205, R10, 0x1, P4 ;  /* 0x000000cd09177211 */ /* 0x000fca00020f0c0a */
[----:B------:R-:W-:Y:S01]  /*3bf0*/  @!PT LDS RZ, [RZ] ;  /* 0x00000000fffff984 */ /* 0x000fe20000000800 */
[----:B------:R-:W-:Y:S01]  /*3c00*/  @!PT LDS RZ, [RZ] ;  /* 0x00000000fffff984 */ /* 0x000fe20000000800 */
[----:B------:R-:W-:Y:S01]  /*3c10*/  @!PT LDS RZ, [RZ] ;  /* 0x00000000fffff984 */ /* 0x000fe20000000800 */
[----:B------:R1:W-:Y:S04]  /*3c20*/  LDGSTS.E.BYPASS.LTC128B.128 [R242+0xa800], desc[UR22][R22.64] ;  /* 0x0a80000016f27fae */ /* 0x0003e8000b901d56 */
.L_x_756:
[----:B------:R-:W-:Y:S05]  /*3c30*/  BSYNC B0 ;  /* 0x0000000000007941 */ /* 0x000fea0003800000 */
.L_x_755:
[----:B------:R1:W-:Y:S01]  /*3c40*/  @P3 STS.128 [R242+0xb000], RZ ;  /* 0x00b000fff2003388 */ /* 0x0003e20000000c00 */
[----:B------:R-:W-:Y:S01]  /*3c50*/  BSSY B0, `(.L_x_757) ;  /* 0x0000010000007945 */ /* 0x000fe20003800000 */
[----:B------:R-:W-:-:S03]  /*3c60*/  ISETP.GE.AND P4, PT, R19, UR21, PT ;  /* 0x0000001513007c0c */ /* 0x000fc6000bf86270 */
[----:B------:R-:W-:Y:S10]  /*3c70*/  @P3 BRA `(.L_x_758) ;  /* 0x0000000000343947 */ /* 0x000ff40003800000 */
        /* <DEDUP_REMOVED lines=13> */
.L_x_758:
[----:B------:R-:W-:Y:S05]  /*3d50*/  BSYNC B0 ;  /* 0x0000000000007941 */ /* 0x000fea0003800000 */
.L_x_757:
        /* <DEDUP_REMOVED lines=8> */
[----:B------:R-:W-:Y:S01]  /*3de0*/  MOV R9, UR8 ;  /* 0x0000000800097c02 */ /* 0x000fe20008000f00 */
[----:B------:R-:W-:Y:S01]  /*3df0*/  UIMAD UR6, UR9, 0x60, URZ ;  /* 0x00000060090678a4 */ /* 0x000fe2000f8e023f */
[----:B-1----:R-:W-:Y:S02]  /*3e00*/  MOV R10, R204 ;  /* 0x000000cc000a7202 */ /* 0x002fe40000000f00 */
[----:B------:R-:W-:-:S03]  /*3e10*/  MOV R11, R205 ;  /* 0x000000cd000b7202 */ /* 0x000fc60000000f00 */
[----:B------:R-:W-:-:S05]  /*3e20*/  IMAD.WIDE.U32 R10, R9, 0x60, R10 ;  /* 0x00000060090a7825 */ /* 0x000fca00078e000a */
[----:B------:R-:W-:-:S05]  /*3e30*/  IADD3 R11, R11, UR6, RZ ;  /* 0x000000060b0b7c10 */ /* 0x000fca000fffe0ff */
[----:B------:R-:W-:Y:S01]  /*3e40*/  @!PT LDS RZ, [RZ] ;  /* 0x00000000fffff984 */ /* 0x000fe20000000800 */
[----:B------:R-:W-:Y:S01]  /*3e50*/  @!PT LDS RZ, [RZ] ;  /* 0x00000000fffff984 */ /* 0x000fe20000000800 */
[----:B------:R-:W-:Y:S01]  /*3e60*/  @!PT LDS RZ, [RZ] ;  /* 0x00000000fffff984 */ /* 0x000fe20000000800 */
[----:B------:R1:W-:Y:S02]  /*3e70*/  LDGSTS.E.BYPASS.LTC128B.128 [R242+0xb800], desc[UR22][R10.64] ;  /* 0x0b8000000af27fae */ /* 0x0003e4000b901d56 */
.L_x_760:
[----:B------:R-:W-:Y:S05]  /*3e80*/  BSYNC B0 ;  /* 0x0000000000007941 */ /* 0x000fea0003800000 */
.L_x_759:
        /* <DEDUP_REMOVED lines=17> */
.L_x_762:
[----:B------:R-:W-:Y:S05]  /*3fa0*/  BSYNC B0 ;  /* 0x0000000000007941 */ /* 0x000fea0003800000 */
.L_x_761:
        /* <DEDUP_REMOVED lines=18> */
.L_x_764:
[----:B------:R-:W-:Y:S05]  /*40d0*/  BSYNC B0 ;  /* 0x0000000000007941 */ /* 0x000fea0003800000 */
.L_x_763:
        /* <DEDUP_REMOVED lines=18> */
.L_x_766:
[----:B------:R-:W-:Y:S05]  /*4200*/  BSYNC B0 ;  /* 0x0000000000007941 */ /* 0x000fea0003800000 */
.L_x_765:
[----:B------:R1:W-:Y:S01]  /*4210*/  @P4 STS.128 [R242+0xd800], RZ ;  /* 0x00d800fff2004388 */ /* 0x0003e20000000c00 */
[----:B------:R-:W-:Y:S01]  /*4220*/  BSSY B0, `(.L_x_767) ;  /* 0x0000012000007945 */ /* 0x000fe20003800000 */
[----:B------:R-:W-:Y:S02]  /*4230*/  ISETP.GE.AND P5, PT, R14, UR21, PT ;  /* 0x000000150e007c0c */ /* 0x000fe4000bfa6270 */
[----:B------:R-:W-:Y:S01]  /*4240*/  SHF.R.S32.HI R9, RZ, 0x4, R8 ;  /* 0x00000004ff097819 */ /* 0x000fe20000011408 */
[----:B------:R-:W-:Y:S05]  /*4250*/  @P4 BRA `(.L_x_768) ;  /* 0x0000000000384947 */ /* 0x000fea0003800000 */
[----:B------:R-:W-:Y:S02]  /*4260*/  ULDC UR6, c[0x0][0x2d0] ;  /* 0x0000b40000067ab9 */ /* 0x000fe40000000800 */
[----:B------:R-:W-:-:S13]  /*4270*/  ISETP.GE.AND P4, PT, R244, UR6, PT ;  /* 0x00000006f4007c0c */ /* 0x000fda000bf86270 */
[----:B------:R1:W-:Y:S01]  /*4280*/  @P4 STS.128 [R242+0xd800], RZ ;  /* 0x00d800fff2004388 */ /* 0x0003e20000000c00 */
[----:B------:R-:W-:Y:S05]  /*4290*/  @P4 BRA `(.L_x_768) ;  /* 0x0000000000284947 */ /* 0x000fea0003800000 */
[----:B-1----:R-:W-:Y:S01]  /*42a0*/  MOV R10, UR8 ;  /* 0x00000008000a7c02 */ /* 0x002fe20008000f00 */
[----:B------:R-:W-:Y:S01]  /*42b0*/  UIMAD UR6, UR9, 0xe0, URZ ;  /* 0x000000e0090678a4 */ /* 0x000fe2000f8e023f */
[----:B------:R-:W-:Y:S02]  /*42c0*/  MOV R14, R204 ;  /* 0x000000cc000e7202 */ /* 0x000fe40000000f00 */
[----:B------:R-:W-:-:S03]  /*42d0*/  MOV R15, R205 ;  /* 0x000000cd000f7202 */ /* 0x000fc60000000f00 */
[----:B------:R-:W-:-:S05]  /*42e0*/  IMAD.WIDE.U32 R10, R10, 0xe0, R14 ;  /* 0x000000e00a0a7825 */ /* 0x000fca00078e000e */
[----:B------:R-:W-:-:S05]  /*42f0*/  IADD3 R11, R11, UR6, RZ ;  /* 0x000000060b0b7c10 */ /* 0x000fca000fffe0ff */
[----:B------:R-:W-:Y:S01]  /*4300*/  @!PT LDS RZ, [RZ] ;  /* 0x00000000fffff984 */ /* 0x000fe20000000800 */
[----:B------:R-:W-:Y:S01]  /*4310*/  @!PT LDS RZ, [RZ] ;  /* 0x00000000fffff984 */ /* 0x000fe20000000800 */
[----:B------:R-:W-:Y:S01]  /*4320*/  @!PT LDS RZ, [RZ] ;  /* 0x00000000fffff984 */ /* 0x000fe20000000800 */
[----:B------:R1:W-:Y:S02]  /*4330*/  LDGSTS.E.BYPASS.LTC128B.128 [R242+0xd800], desc[UR22][R10.64] ;  /* 0x0d8000000af27fae */ /* 0x0003e4000b901d56 */
.L_x_768:
[----:B------:R-:W-:Y:S05]  /*4340*/  BSYNC B0 ;  /* 0x0000000000007941 */ /* 0x000fea0003800000 */
.L_x_767:
[----:B------:R1:W-:Y:S01]  /*4350*/  @P3 STS.128 [R242+0xe000], RZ ;  /* 0x00e000fff2003388 */ /* 0x0003e20000000c00 */
[----:B------:R-:W-:Y:S01]  /*4360*/  LEA.HI R14, R8, R9, RZ, 0x1 ;  /* 0x00000009080e7211 */ /* 0x000fe200078f08ff */
[----:B------:R-:W-:Y:S01]  /*4370*/  BSSY B0, `(.L_x_769) ;  /* 0x0000011000007945 */ /* 0x000fe20003800000 */
[----:B------:R-:W-:Y:S02]  /*4380*/  ISETP.GE.AND P4, PT, R13, UR21, PT ;  /* 0x000000150d007c0c */ /* 0x000fe4000bf86270 */
[----:B------:R-:W-:Y:S01]  /*4390*/  LOP3.LUT R14, R14, 0xfffffffe, RZ, 0xc0, !PT ;  /* 0xfffffffe0e0e7812 */ /* 0x000fe200078ec0ff */
[----:B------:R-:W-:Y:S05]  /*43a0*/  @P3 BRA `(.L_x_770) ;  /* 0x0000000000343947 */ /* 0x000fea0003800000 */
        /* <DEDUP_REMOVED lines=13> */
.L_x_770:
[----:B------:R-:W-:Y:S05]  /*4480*/  BSYNC B0 ;  /* 0x0000000000007941 */ /* 0x000fea0003800000 */
.L_x_769:
[----:B------:R1:W-:Y:S01]  /*4490*/  @P2 STS.128 [R242+0xe800], RZ ;  /* 0x00e800fff2002388 */ /* 0x0003e20000000c00 */
[----:B------:R-:W-:Y:S01]  /*44a0*/  IMAD.SHL.U32 R8, R2, 0x40, RZ ;  /* 0x0000004002087824 */ /* 0x000fe200078e00ff */
[----:B------:R-:W-:Y:S01]  /*44b0*/  BSSY B0, `(.L_x_771) ;  /* 0x0000020000007945 */ /* 0x000fe20003800000 */
[----:B------:R-:W-:Y:S01]  /*44c0*/  IMAD.IADD R14, R9, 0x1, -R14 ;  /* 0x00000001090e7824 */ /* 0x000fe200078e0a0e */
[----:B------:R-:W-:Y:S01]  /*44d0*/  ISETP.GE.AND P3, PT, R12, UR21, PT ;  /* 0x000000150c007c0c */ /* 0x000fe2000bf66270 */
[----:B------:R-:W-:Y:S01]  /*44e0*/  IMAD.SHL.U32 R5, R5, 0x40, RZ ;  /* 0x0000004005057824 */ /* 0x000fe200078e00ff */
[----:B------:R-:W-:Y:S01]  /*44f0*/  LOP3.LUT R9, R8, 0x1c0, RZ, 0xc0, !PT ;  /* 0x000001c008097812 */ /* 0x000fe200078ec0ff */
[----:B------:R-:W-:Y:S02]  /*4500*/  IMAD.SHL.U32 R8, R14, 0x8, RZ ;  /* 0x000000080e087824 */ /* 0x000fe400078e00ff */
[----:B------:R-:W-:Y:S01]  /*4510*/  IMAD.SHL.U32 R20, R20, 0x8, RZ ;  /* 0x0000000814147824 */ /* 0x000fe200078e00ff */
[----:B------:R-:W-:Y:S01]  /*4520*/  LOP3.LUT R5, R5, 0x1c0, RZ, 0xc0, !PT ;  /* 0x000001c005057812 */ /* 0x000fe200078ec0ff */
[----:B------:R-:W-:-:S03]  /*4530*/  IMAD.SHL.U32 R183, R7, 0x40, RZ ;  /* 0x0000004007b77824 */ /* 0x000fc600078e00ff */
[----:B------:R-:W-:Y:S02]  /*4540*/  LOP3.LUT R8, R5, 0x8, R8, 0xf8, !PT ;  /* 0x0000000805087812 */ /* 0x000fe400078ef808 */
[----:B------:R-:W-:Y:S02]  /*4550*/  LOP3.LUT R20, R9, 0x8, R20, 0xf8, !PT ;  /* 0x0000000809147812 */ /* 0x000fe400078ef814 */
[----:B------:R-:W-:Y:S02]  /*4560*/  SHF.R.U32.HI R5, RZ, 0x3, R5 ;  /* 0x00000003ff057819 */ /* 0x000fe40000011605 */
[----:B------:R-:W-:Y:S02]  /*4570*/  LOP3.LUT R183, R183, 0xfffffe00, RZ, 0xc0, !PT ;  /* 0xfffffe00b7b77812 */ /* 0x000fe400078ec0ff */
[----:B------:R-:W-:Y:S02]  /*4580*/  SHF.R.U32.HI R9, RZ, 0x3, R9 ;  /* 0x00000003ff097819 */ /* 0x000fe40000011609 */
[----:B------:R-:W-:Y:S01]  /*4590*/  LOP3.LUT R182, R8, R5, RZ, 0x3c, !PT ;  /* 0x0000000508b67212 */ /* 0x000fe200078e3cff */
[----:B------:R-:W-:Y:S01]  /*45a0*/  IMAD R5, R6, 0x400, R183 ;  /* 0x0000040006057824 */ /* 0x000fe200078e02b7 */
[----:B------:R-:W-:Y:S01]  /*45b0*/  LOP3.LUT R9, R20, R9, RZ, 0x3c, !PT ;  /* 0x0000000914097212 */ /* 0x000fe200078e3cff */
[----:B-1----:R-:W-:Y:S05]  /*45c0*/  @P2 BRA `(.L_x_772) ;  /* 0x0000000000382947 */ /* 0x002fea0003800000 */
[----:B------:R-:W-:Y:S02]  /*45d0*/  ULDC UR6, c[0x0][0x2d0] ;  /* 0x0000b40000067ab9 */ /* 0x000fe40000000800 */
[----:B------:R-:W-:-:S13]  /*45e0*/  ISETP.GE.AND P2, PT, R244, UR6, PT ;  /* 0x00000006f4007c0c */ /* 0x000fda000bf46270 */
[----:B------:R1:W-:Y:S01]  /*45f0*/  @P2 STS.128 [R242+0xe800], RZ ;  /* 0x00e800fff2002388 */ /* 0x0003e20000000c00 */
[----:B------:R-:W-:Y:S05]  /*4600*/  @P2 BRA `(.L_x_772) ;  /* 0x0000000000282947 */ /* 0x000fea0003800000 */
[----:B------:R-:W-:Y:S01]  /*4610*/  MOV R6, UR8 ;  /* 0x0000000800067c02 */ /* 0x000fe20008000f00 */
        /* <DEDUP_REMOVED lines=9> */
.L_x_772:
[----:B------:R-:W-:Y:S05]  /*46b0*/  BSYNC B0 ;  /* 0x0000000000007941 */ /* 0x000fea0003800000 */
.L_x_771:
[----:B------:R1:W-:Y:S01]  /*46c0*/  @P1 STS.128 [R242+0xf000], RZ ;  /* 0x00f000fff2001388 */ /* 0x0003e20000000c00 */
[----:B------:R-:W-:Y:S01]  /*46d0*/  IMAD R239, R14, 0x200, R9 ;  /* 0x000002000eef7824 */ /* 0x000fe200078e0209 */
[----:B------:R-:W-:Y:S01]  /*46e0*/  BSSY B0, `(.L_x_773) ;  /* 0x0000014000007945 */ /* 0x000fe20003800000 */
[----:B------:R-:W-:Y:S01]  /*46f0*/  IMAD.IADD R240, R182, 0x1, R5 ;  /* 0x00000001b6f07824 */ /* 0x000fe200078e0205 */
[----:B------:R-:W-:Y:S02]  /*4700*/  ISETP.GE.AND P2, PT, R4, UR21, PT ;  /* 0x0000001504007c0c */ /* 0x000fe4000bf46270 */
[----:B------:R-:W-:Y:S02]  /*4710*/  LEA R239, R239, UR4, 0x1 ;  /* 0x00000004efef7c11 */ /* 0x000fe4000f8e08ff */
[----:B------:R-:W-:Y:S01]  /*4720*/  LEA R240, R240, UR4, 0x1 ;  /* 0x00000004f0f07c11 */ /* 0x000fe2000f8e08ff */
[----:B------:R-:W-:Y:S05]  /*4730*/  @P1 BRA `(.L_x_774) ;  /* 0x0000000000381947 */ /* 0x000fea0003800000 */
        /* <DEDUP_REMOVED lines=14> */
.L_x_774:
[----:B------:R-:W-:Y:S05]  /*4820*/  BSYNC B0 ;  /* 0x0000000000007941 */ /* 0x000fea0003800000 */
.L_x_773:
[----:B------:R1:W-:Y:S01]  /*4830*/  @P6 STS.128 [R242+0xf800], RZ ;  /* 0x00f800fff2006388 */ /* 0x0003e20000000c00 */
[----:B------:R-:W-:Y:S04]  /*4840*/  BSSY B0, `(.L_x_775) ;  /* 0x0000010000007945 */ /* 0x000fe80003800000 */
        /* <DEDUP_REMOVED lines=15> */
.L_x_776:
[----:B------:R-:W-:Y:S05]  /*4940*/  BSYNC B0 ;  /* 0x0000000000007941 */ /* 0x000fea0003800000 */
.L_x_775:
        /* <DEDUP_REMOVED lines=17> */
.L_x_778:
[----:B------:R-:W-:Y:S05]  /*4a60*/  BSYNC B0 ;  /* 0x0000000000007941 */ /* 0x000fea0003800000 */
.L_x_777:
        /* <DEDUP_REMOVED lines=17> */
.L_x_780:
[----:B------:R-:W-:Y:S05]  /*4b80*/  BSYNC B0 ;  /* 0x0000000000007941 */ /* 0x000fea0003800000 */
.L_x_779:
        /* <DEDUP_REMOVED lines=17> */
.L_x_782:
[----:B------:R-:W-:Y:S05]  /*4ca0*/  BSYNC B0 ;  /* 0x0000000000007941 */ /* 0x000fea0003800000 */
.L_x_781:
        /* <DEDUP_REMOVED lines=17> */
.L_x_784:
[----:B------:R-:W-:Y:S05]  /*4dc0*/  BSYNC B0 ;  /* 0x0000000000007941 */ /* 0x000fea0003800000 */
.L_x_783:
[----:B------:R-:W-:Y:S01]  /*4dd0*/  LDSM.16.M88.4 R92, [R240] ;  /* 0x00000000f05c783b */ /* 0x000fe20000000200 */
[----:B------:R-:W-:Y:S01]  /*4de0*/  LOP3.LUT P1, RZ, R2, 0x2, RZ, 0xc0, !PT ;  /* 0x0000000202ff7812 */ /* 0x000fe2000782c0ff */
[--C-:B------:R-:W-:Y:S01]  /*4df0*/  IMAD R176, R243, 0x2, R240.reuse ;  /* 0x00000002f3b07824 */ /* 0x100fe200078e02f0 */
[----:B------:R-:W-:Y:S01]  /*4e00*/  IADD3 R238, R239, 0x2040, RZ ;  /* 0x00002040efee7810 */ /* 0x000fe20007ffe0ff */
[----:B------:R-:W5:Y:S01]  /*4e10*/  LDSM.16.M88.4 R84, [R239+0x2000] ;  /* 0x00200000ef54783b */ /* 0x000f620000000200 */
[----:B------:R-:W-:Y:S01]  /*4e20*/  SEL R0, R0, 0xfffffff0, !P1 ;  /* 0xfffffff000007807 */ /* 0x000fe20004800000 */
[----:B------:R-:W-:Y:S01]  /*4e30*/  UISETP.GE.AND UP0, UPT, UR20, 0x2, UPT ;  /* 0x000000021400788c */ /* 0x000fe2000bf06270 */
[----:B------:R-:W-:Y:S01]  /*4e40*/  LOP3.LUT P1, RZ, R2, 0x4, RZ, 0xc0, !PT ;  /* 0x0000000402ff7812 */ /* 0x000fe2000782c0ff */
[----:B------:R-:W2:Y:S01]  /*4e50*/  LDSM.16.M88.4 R76, [R239+0x2800] ;  /* 0x00280000ef4c783b */ /* 0x000ea20000000200 */
[----:B------:R-:W-:Y:S01]  /*4e60*/  IMAD R2, R241, 0x2, R240 ;  /* 0x00000002f1027824 */ /* 0x000fe200078e02f0 */
[----:B------:R-:W-:Y:S01]  /*4e70*/  MOV R202, 0x8 ;  /* 0x0000000800ca7802 */ /* 0x000fe20000000f00 */
[----:B------:R-:W-:Y:S01]  /*4e80*/  IMAD R235, R0, 0x2, R239 ;  /* 0x0000000200eb7824 */ /* 0x000fe200078e02ef */
[----:B------:R-:W3:Y:S02]  /*4e90*/  LDSM.16.M88.4 R68, [R239+0x3000] ;  /* 0x00300000ef44783b */ /* 0x000ee40000000200 */
[----:B------:R-:W-:-:S02]  /*4ea0*/  LEA R237, R243, R2, 0x1 ;  /* 0x00000002f3ed7211 */ /* 0x000fc400078e08ff */
[----:B------:R-:W4:Y:S04]  /*4eb0*/  LDSM.16.M88.4 R60, [R239+0x3800] ;  /* 0x00380000ef3c783b */ /* 0x000f280000000200 */
[----:B------:R-:W4:Y:S04]  /*4ec0*/  LDSM.16.M88.4 R52, [R239+0x4000] ;  /* 0x00400000ef34783b */ /* 0x000f280000000200 */
[----:B------:R-:W4:Y:S04]  /*4ed0*/  LDSM.16.M88.4 R44, [R239+0x4800] ;  /* 0x00480000ef2c783b */ /* 0x000f280000000200 */
[----:B------:R-:W4:Y:S04]  /*4ee0*/  LDSM.16.M88.4 R36, [R239+0x5000] ;  /* 0x00500000ef24783b */ /* 0x000f280000000200 */
[----:B------:R-:W4:Y:S04]  /*4ef0*/  LDSM.16.M88.4 R28, [R239+0x5800] ;  /* 0x00580000ef1c783b */ /* 0x000f280000000200 */
[----:B------:R-:W4:Y:S04]  /*4f00*/  LDSM.16.M88.4 R20, [R239+0x6000] ;  /* 0x00600000ef14783b */ /* 0x000f280000000200 */
[----:B------:R-:W4:Y:S04]  /*4f10*/  LDSM.16.M88.4 R12, [R239+0x6800] ;  /* 0x00680000ef0c783b */ /* 0x000f280000000200 */
[----:B-1----:R-:W1:Y:S01]  /*4f20*/  LDSM.16.M88.4 R4, [R239+0x7000] ;  /* 0x00700000ef04783b */ /* 0x002e620000000200 */
[C---:B-----5:R-:W-:Y:S03]  /*4f30*/  HMMA.16816.F32.BF16 R88, R92.reuse, R84, RZ ;  /* 0x000000545c58723c */ /* 0x060fe600000418ff */
[----:B------:R-:W5:Y:S03]  /*4f40*/  LDSM.16.M88.4 R132, [R239+0x7800] ;  /* 0x00780000ef84783b */ /* 0x000f660000000200 */
[C---:B--2---:R-:W-:Y:S01]  /*4f50*/  HMMA.16816.F32.BF16 R80, R92.reuse, R76, RZ ;  /* 0x0000004c5c50723c */ /* 0x044fe200000418ff */
[----:B------:R-:W2:Y:S04]  /*4f60*/  LDSM.16.M88.4 R124, [R239+0x8000] ;  /* 0x00800000ef7c783b */ /* 0x000ea80000000200 */
[----:B------:R-:W2:Y:S01]  /*4f70*/  LDSM.16.M88.4 R116, [R239+0x8800] ;  /* 0x00880000ef74783b */ /* 0x000ea20000000200 */
[C---:B---3--:R-:W-:Y:S03]  /*4f80*/  HMMA.16816.F32.BF16 R72, R92.reuse, R68, RZ ;  /* 0x000000445c48723c */ /* 0x048fe600000418ff */
[----:B------:R-:W3:Y:S03]  /*4f90*/  LDSM.16.M88.4 R108, [R239+0x9000] ;  /* 0x00900000ef6c783b */ /* 0x000ee60000000200 */
[C---:B----4-:R-:W-:Y:S01]  /*4fa0*/  HMMA.16816.F32.BF16 R64, R92.reuse, R60, RZ ;  /* 0x0000003c5c40723c */ /* 0x050fe200000418ff */
[----:B------:R-:W4:Y:S04]  /*4fb0*/  LDSM.16.M88.4 R100, [R239+0x9800] ;  /* 0x00980000ef64783b */ /* 0x000f280000000200 */
[----:B------:R-:W-:Y:S01]  /*4fc0*/  LDSM.16.M88.4 R96, [R176] ;  /* 0x00000000b060783b */ /* 0x000fe20000000200 */
[C---:B------:R-:W-:Y:S03]  /*4fd0*/  HMMA.16816.F32.BF16 R56, R92.reuse, R52, RZ ;  /* 0x000000345c38723c */ /* 0x040fe600000418ff */
[----:B------:R-:W4:Y:S03]  /*4fe0*/  LDSM.16.M88.4 R144, [R235+0x3000] ;  /* 0x00300000eb90783b */ /* 0x000f260000000200 */
[C---:B------:R-:W-:Y:S01]  /*4ff0*/  HMMA.16816.F32.BF16 R48, R92.reuse, R44, RZ ;  /* 0x0000002c5c30723c */ /* 0x040fe200000418ff */
[----:B------:R-:W4:Y:S04]  /*5000*/  LDSM.16.M88.4 R140, [R235+0x4000] ;  /* 0x00400000eb8c783b */ /* 0x000f280000000200 */
[----:B------:R-:W4:Y:S01]  /*5010*/  LDSM.16.M88.4 R148, [R235+0x2800] ;  /* 0x00280000eb94783b */ /* 0x000f220000000200 */
[C---:B------:R-:W-:Y:S03]  /*5020*/  HMMA.16816.F32.BF16 R40, R92.reuse, R36, RZ ;  /* 0x000000245c28723c */ /* 0x040fe600000418ff */
[----:B------:R-:W-:Y:S03]  /*5030*/  LDSM.16.M88.4 R152, [R235+0x2000] ;  /* 0x00200000eb98783b */ /* 0x000fe60000000200 */
[C---:B------:R-:W-:Y:S01]  /*5040*/  HMMA.16816.F32.BF16 R32, R92.reuse, R28, RZ ;  /* 0x0000001c5c20723c */ /* 0x040fe200000418ff */
[----:B------:R-:W-:Y:S04]  /*5050*/  LDSM.16.M88.4 R156, [R235+0x5000] ;  /* 0x00500000eb9c783b */ /* 0x000fe80000000200 */
[----:B------:R-:W-:Y:S01]  /*5060*/  LDSM.16.M88.4 R160, [R235+0x3800] ;  /* 0x00380000eba0783b */ /* 0x000fe20000000200 */
[C---:B------:R-:W-:Y:S03]  /*5070*/  HMMA.16816.F32.BF16 R24, R92.reuse, R20, RZ ;  /* 0x000000145c18723c */ /* 0x040fe600000418ff */
[----:B------:R-:W-:Y:S03]  /*5080*/  LDSM.16.M88.4 R172, [R235+0x9800] ;  /* 0x00980000ebac783b */ /* 0x000fe60000000200 */
[C---:B------:R-:W-:Y:S01]  /*5090*/  HMMA.16816.F32.BF16 R16, R92.reuse, R12, RZ ;  /* 0x0000000c5c10723c */ /* 0x040fe200000418ff */
[----:B------:R-:W0:Y:S05]  /*50a0*/  LDGDEPBAR ;  /* 0x00000000000079af */ /* 0x000e2a0000000000 */
[C---:B-1----:R-:W-:Y:S06]  /*50b0*/  HMMA.16816.F32.BF16 R8, R92.reuse, R4, RZ ;  /* 0x000000045c08723c */ /* 0x042fec00000418ff */
[C---:B-----5:R-:W-:Y:S06]  /*50c0*/  HMMA.16816.F32.BF16 R136, R92.reuse, R132, RZ ;  /* 0x000000845c88723c */ /* 0x060fec00000418ff */
[C---:B--2---:R-:W-:Y:S06]  /*50d0*/  HMMA.16816.F32.BF16 R128, R92.reuse, R124, RZ ;  /* 0x0000007c5c80723c */ /* 0x044fec00000418ff */
[C---:B------:R-:W-:Y:S06]  /*50e0*/  HMMA.16816.F32.BF16 R120, R92.reuse, R116, RZ ;  /* 0x000000745c78723c */ /* 0x040fec00000418ff */
[C---:B---3--:R-:W-:Y:S06]  /*50f0*/  HMMA.16816.F32.BF16 R112, R92.reuse, R108, RZ ;  /* 0x0000006c5c70723c */ /* 0x048fec00000418ff */
[C---:B------:R-:W-:Y:S06]  /*5100*/  HMMA.16816.F32.BF16 R84, R92.reuse, R86, RZ ;  /* 0x000000565c54723c */ /* 0x040fec00000418ff */
        /* <DEDUP_REMOVED lines=14> */
[C---:B----4-:R-:W-:Y:S06]  /*51f0*/  HMMA.16816.F32.BF16 R104, R92.reuse, R100, RZ ;  /* 0x000000645c68723c */ /* 0x050fec00000418ff */
[----:B------:R-:W-:Y:S01]  /*5200*/  HMMA.16816.F32.BF16 R92, R92, R102, RZ ;  /* 0x000000665c5c723c */ /* 0x000fe200000418ff */
[----:B------:R-:W1:Y:S05]  /*5210*/  LDSM.16.M88.4 R100, [R235+0x4800] ;  /* 0x00480000eb64783b */ /* 0x000e6a0000000200 */
[C---:B------:R-:W-:Y:S06]  /*5220*/  HMMA.16816.F32.BF16 R72, R96.reuse, R144, R72 ;  /* 0x000000906048723c */ /* 0x040fec0000041848 */
[C---:B------:R-:W-:Y:S01]  /*5230*/  HMMA.16816.F32.BF16 R68, R96.reuse, R146, R68 ;  /* 0x000000926044723c */ /* 0x040fe20000041844 */
[----:B------:R-:W2:Y:S05]  /*5240*/  LDSM.16.M88.4 R144, [R235+0x6800] ;  /* 0x00680000eb90783b */ /* 0x000eaa0000000200 */
[C---:B------:R-:W-:Y:S06]  /*5250*/  HMMA.16816.F32.BF16 R56, R96.reuse, R140, R56 ;  /* 0x0000008c6038723c */ /* 0x040fec0000041838 */
[C---:B------:R-:W-:Y:S01]  /*5260*/  HMMA.16816.F32.BF16 R52, R96.reuse, R142, R52 ;  /* 0x0000008e6034723c */ /* 0x040fe20000041834 */
[----:B------:R-:W3:Y:S05]  /*5270*/  LDSM.16.M88.4 R140, [R235+0x7000] ;  /* 0x00700000eb8c783b */ /* 0x000eea0000000200 */
[C---:B------:R-:W-:Y:S06]  /*5280*/  HMMA.16816.F32.BF16 R80, R96.reuse, R148, R80 ;  /* 0x000000946050723c */ /* 0x040fec0000041850 */
[C---:B------:R-:W-:Y:S01]  /*5290*/  HMMA.16816.F32.BF16 R76, R96.reuse, R150, R76 ;  /* 0x00000096604c723c */ /* 0x040fe2000004184c */
[----:B------:R-:W4:Y:S05]  /*52a0*/  LDSM.16.M88.4 R148, [R235+0x6000] ;  /* 0x00600000eb94783b */ /* 0x000f2a0000000200 */
[C---:B-1----:R-:W-:Y:S06]  /*52b0*/  HMMA.16816.F32.BF16 R48, R96.reuse, R100, R48 ;  /* 0x000000646030723c */ /* 0x042fec0000041830 */
[C---:B------:R-:W-:Y:S01]  /*52c0*/  HMMA.16816.F32.BF16 R44, R96.reuse, R102, R44 ;  /* 0x00000066602c723c */ /* 0x040fe2000004182c */
[----:B------:R-:W1:Y:S05]  /*52d0*/  LDSM.16.M88.4 R100, [R235+0x7800] ;  /* 0x00780000eb64783b */ /* 0x000e6a0000000200 */
[C---:B--2---:R-:W-:Y:S06]  /*52e0*/  HMMA.16816.F32.BF16 R16, R96.reuse, R144, R16 ;  /* 0x000000906010723c */ /* 0x044fec0000041810 */
[C---:B------:R-:W-:Y:S01]  /*52f0*/  HMMA.16816.F32.BF16 R12, R96.reuse, R146, R12 ;  /* 0x00000092600c723c */ /* 0x040fe2000004180c */
[----:B------:R-:W2:Y:S05]  /*5300*/  LDSM.16.M88.4 R144, [R235+0x9000] ;  /* 0x00900000eb90783b */ /* 0x000eaa0000000200 */
[C---:B---3--:R-:W-:Y:S06]  /*5310*/  HMMA.16816.F32.BF16 R8, R96.reuse, R140, R8 ;  /* 0x0000008c6008723c */ /* 0x048fec0000041808 */
[----:B------:R-:W-:Y:S01]  /*5320*/  HMMA.16816.F32.BF16 R88, R96, R152, R88 ;  /* 0x000000986058723c */ /* 0x000fe20000041858 */
[----:B------:R-:W-:-:S04]  /*5330*/  VIADD R140, R239, 0x2000 ;  /* 0x00002000ef8c7836 */ /* 0x000fc80000000000 */
[----:B------:R-:W-:Y:S01]  /*5340*/  @P1 VIADD R238, R140, 0xffffffc0 ;  /* 0xffffffc08cee1836 */ /* 0x000fe20000000000 */
[C---:B------:R-:W-:Y:S01]  /*5350*/  HMMA.16816.F32.BF16 R84, R96.reuse, R154, R84 ;  /* 0x0000009a6054723c */ /* 0x040fe20000041854 */
[----:B------:R-:W3:Y:S01]  /*5360*/  LDSM.16.M88.4 R152, [R235+0x5800] ;  /* 0x00580000eb98783b */ /* 0x000ee20000000200 */
[----:B------:R-:W-:Y:S01]  /*5370*/  PLOP3.LUT P1, PT, PT, PT, UP0, 0x80, 0x0 ;  /* 0x000000000000781c */ /* 0x000fe20003f2f008 */
[----:B------:R-:W-:Y:S01]  /*5380*/  IMAD R216, R0, 0x2, R238 ;  /* 0x0000000200d87824 */ /* 0x000fe200078e02ee */
[----:B------:R-:W-:Y:S01]  /*5390*/  LOP3.LUT R0, R180, 0xffffffe0, RZ, 0xc0, !PT ;  /* 0xffffffe0b4007812 */ /* 0x000fe200078ec0ff */
[----:B------:R-:W-:Y:S01]  /*53a0*/  LDSM.16.M88.4 R168, [R238] ;  /* 0x00000000eea8783b */ /* 0x000fe20000000200 */
[C---:B------:R-:W-:Y:S01]  /*53b0*/  HMMA.16816.F32.BF16 R40, R96.reuse, R156, R40 ;  /* 0x0000009c6028723c */ /* 0x040fe20000041828 */
[C---:B------:R-:W-:Y:S01]  /*53c0*/  VIADD R231, R238.reuse, 0x800 ;  /* 0x00000800eee77836 */ /* 0x040fe20000000000 */
[C---:B------:R-:W-:Y:S01]  /*53d0*/  IADD3 R229, R238.reuse, 0x1800, RZ ;  /* 0x00001800eee57810 */ /* 0x040fe20007ffe0ff */
[----:B------:R-:W-:Y:S01]  /*53e0*/  LDSM.16.M88.4 R164, [R238+0x800] ;  /* 0x00080000eea4783b */ /* 0x000fe20000000200 */
[----:B------:R-:W-:Y:S01]  /*53f0*/  IMAD.IADD R0, R3, 0x1, -R0 ;  /* 0x0000000103007824 */ /* 0x000fe200078e0a00 */
[C---:B------:R-:W-:Y:S01]  /*5400*/  IADD3 R226, R238.reuse, 0x3000, RZ ;  /* 0x00003000eee27810 */ /* 0x040fe20007ffe0ff */
[C---:B------:R-:W-:Y:S01]  /*5410*/  HMMA.16816.F32.BF16 R36, R96.reuse, R158, R36 ;  /* 0x0000009e6024723c */ /* 0x040fe20000041824 */
[----:B------:R-:W5:Y:S01]  /*5420*/  LDSM.16.M88.4 R156, [R235+0x8000] ;  /* 0x00800000eb9c783b */ /* 0x000f620000000200 */
[C---:B------:R-:W-:Y:S01]  /*5430*/  VIADD R230, R238.reuse, 0x1000 ;  /* 0x00001000eee67836 */ /* 0x040fe20000000000 */
[C---:B------:R-:W-:Y:S01]  /*5440*/  IADD3 R223, R238.reuse, 0x4800, RZ ;  /* 0x00004800eedf7810 */ /* 0x040fe20007ffe0ff */
[C---:B------:R-:W-:Y:S01]  /*5450*/  VIADD R228, R238.reuse, 0x2000 ;  /* 0x00002000eee47836 */ /* 0x040fe20000000000 */
[C---:B------:R-:W-:Y:S01]  /*5460*/  IADD3 R220, R238.reuse, 0x6000, RZ ;  /* 0x00006000eedc7810 */ /* 0x040fe20007ffe0ff */
[----:B----4-:R-:W-:Y:S01]  /*5470*/  HMMA.16816.F32.BF16 R24, R96, R148, R24 ;  /* 0x000000946018723c */ /* 0x010fe20000041818 */
[C---:B------:R-:W-:Y:S01]  /*5480*/  VIADD R227, R238.reuse, 0x2800 ;  /* 0x00002800eee37836 */ /* 0x040fe20000000000 */
[C---:B------:R-:W-:Y:S01]  /*5490*/  IADD3 R217, R238.reuse, 0x7800, RZ ;  /* 0x00007800eed97810 */ /* 0x040fe20007ffe0ff */
[----:B------:R-:W-:-:S02]  /*54a0*/  VIADD R225, R238, 0x3800 ;  /* 0x00003800eee17836 */ /* 0x000fc40000000000 */
[C---:B------:R-:W-:Y:S01]  /*54b0*/  VIADD R224, R238.reuse, 0x4000 ;  /* 0x00004000eee07836 */ /* 0x040fe20000000000 */
[C---:B------:R-:W-:Y:S01]  /*54c0*/  HMMA.16816.F32.BF16 R20, R96.reuse, R150, R20 ;  /* 0x000000966014723c */ /* 0x040fe20000041814 */
[----:B------:R-:W4:Y:S01]  /*54d0*/  LDSM.16.M88.4 R148, [R235+0x8800] ;  /* 0x00880000eb94783b */ /* 0x000f220000000200 */
[C---:B------:R-:W-:Y:S02]  /*54e0*/  VIADD R222, R238.reuse, 0x5000 ;  /* 0x00005000eede7836 */ /* 0x040fe40000000000 */
[C---:B------:R-:W-:Y:S02]  /*54f0*/  VIADD R221, R238.reuse, 0x5800 ;  /* 0x00005800eedd7836 */ /* 0x040fe40000000000 */
[----:B------:R-:W-:Y:S01]  /*5500*/  HMMA.16816.F32.BF16 R4, R96, R142, R4 ;  /* 0x0000008e6004723c */ /* 0x000fe20000041804 */
[----:B------:R-:W-:Y:S01]  /*5510*/  LDSM.16.M88.4 R140, [R2] ;  /* 0x00000000028c783b */ /* 0x000fe20000000200 */
[C---:B------:R-:W-:Y:S02]  /*5520*/  VIADD R219, R238.reuse, 0x6800 ;  /* 0x00006800eedb7836 */ /* 0x040fe40000000000 */
[----:B------:R-:W-:-:S02]  /*5530*/  VIADD R218, R238, 0x7000 ;  /* 0x00007000eeda7836 */ /* 0x000fc40000000000 */
[C---:B-1----:R-:W-:Y:S06]  /*5540*/  HMMA.16816.F32.BF16 R136, R96.reuse, R100, R136 ;  /* 0x000000646088723c */ /* 0x042fec0000041888 */
[C---:B------:R-:W-:Y:S01]  /*5550*/  HMMA.16816.F32.BF16 R132, R96.reuse, R102, R132 ;  /* 0x000000666084723c */ /* 0x040fe20000041884 */
[----:B------:R-:W1:Y:S05]  /*5560*/  LDSM.16.M88.4 R100, [R238+0x1800] ;  /* 0x00180000ee64783b */ /* 0x000e6a0000000200 */
[C---:B------:R-:W-:Y:S06]  /*5570*/  HMMA.16816.F32.BF16 R64, R96.reuse, R160, R64 ;  /* 0x000000a06040723c */ /* 0x040fec0000041840 */
[C---:B------:R-:W-:Y:S01]  /*5580*/  HMMA.16816.F32.BF16 R60, R96.reuse, R162, R60 ;  /* 0x000000a2603c723c */ /* 0x040fe2000004183c */
[----:B------:R-:W-:Y:S05]  /*5590*/  LDSM.16.M88.4 R160, [R238+0x1000] ;  /* 0x00100000eea0783b */ /* 0x000fea0000000200 */
[C---:B--2---:R-:W-:Y:S06]  /*55a0*/  HMMA.16816.F32.BF16 R112, R96.reuse, R144, R112 ;  /* 0x000000906070723c */ /* 0x044fec0000041870 */
[C---:B------:R-:W-:Y:S01]  /*55b0*/  HMMA.16816.F32.BF16 R108, R96.reuse, R146, R108 ;  /* 0x00000092606c723c */ /* 0x040fe2000004186c */
[----:B------:R-:W2:Y:S05]  /*55c0*/  LDSM.16.M88.4 R144, [R238+0x3800] ;  /* 0x00380000ee90783b */ /* 0x000eaa0000000200 */
[C---:B---3--:R-:W-:Y:S06]  /*55d0*/  HMMA.16816.F32.BF16 R32, R96.reuse, R152, R32 ;  /* 0x000000986020723c */ /* 0x048fec0000041820 */
[C---:B------:R-:W-:Y:S01]  /*55e0*/  HMMA.16816.F32.BF16 R28, R96.reuse, R154, R28 ;  /* 0x0000009a601c723c */ /* 0x040fe2000004181c */
[----:B------:R-:W3:Y:S05]  /*55f0*/  LDSM.16.M88.4 R152, [R238+0x2000] ;  /* 0x00200000ee98783b */ /* 0x000eea0000000200 */
[C---:B-----5:R-:W-:Y:S06]  /*5600*/  HMMA.16816.F32.BF16 R128, R96.reuse, R156, R128 ;  /* 0x0000009c6080723c */ /* 0x060fec0000041880 */
[C---:B------:R-:W-:Y:S01]  /*5610*/  HMMA.16816.F32.BF16 R124, R96.reuse, R158, R124 ;  /* 0x0000009e607c723c */ /* 0x040fe2000004187c */
[----:B------:R-:W-:Y:S05]  /*5620*/  LDSM.16.M88.4 R156, [R238+0x3000] ;  /* 0x00300000ee9c783b */ /* 0x000fea0000000200 */
[C---:B----4-:R-:W-:Y:S06]  /*5630*/  HMMA.16816.F32.BF16 R120, R96.reuse, R148, R120 ;  /* 0x000000946078723c */ /* 0x050fec0000041878 */
[C---:B------:R-:W-:Y:S01]  /*5640*/  HMMA.16816.F32.BF16 R116, R96.reuse, R150, R116 ;  /* 0x000000966074723c */ /* 0x040fe20000041874 */
[----:B------:R-:W4:Y:S05]  /*5650*/  LDSM.16.M88.4 R148, [R238+0x2800] ;  /* 0x00280000ee94783b */ /* 0x000f2a0000000200 */
[C---:B------:R-:W-:Y:S06]  /*5660*/  HMMA.16816.F32.BF16 R104, R96.reuse, R172, R104 ;  /* 0x000000ac6068723c */ /* 0x040fec0000041868 */
[----:B------:R-:W-:Y:S01]  /*5670*/  HMMA.16816.F32.BF16 R92, R96, R174, R92 ;  /* 0x000000ae605c723c */ /* 0x000fe2000004185c */
[----:B------:R-:W5:Y:S05]  /*5680*/  LDSM.16.M88.4 R96, [R238+0x4000] ;  /* 0x00400000ee60783b */ /* 0x000f6a0000000200 */
[C---:B-1----:R-:W-:Y:S06]  /*5690*/  HMMA.16816.F32.BF16 R64, R140.reuse, R100, R64 ;  /* 0x000000648c40723c */ /* 0x042fec0000041840 */
[C---:B------:R-:W-:Y:S01]  /*56a0*/  HMMA.16816.F32.BF16 R60, R140.reuse, R102, R60 ;  /* 0x000000668c3c723c */ /* 0x040fe2000004183c */
[----:B------:R-:W1:Y:S05]  /*56b0*/  LDSM.16.M88.4 R100, [R238+0x4800] ;  /* 0x00480000ee64783b */ /* 0x000e6a0000000200 */
[C---:B--2---:R-:W-:Y:S06]  /*56c0*/  HMMA.16816.F32.BF16 R32, R140.reuse, R144, R32 ;  /* 0x000000908c20723c */ /* 0x044fec0000041820 */
[C---:B------:R-:W-:Y:S01]  /*56d0*/  HMMA.16816.F32.BF16 R28, R140.reuse, R146, R28 ;  /* 0x000000928c1c723c */ /* 0x040fe2000004181c */
[----:B------:R-:W2:Y:S05]  /*56e0*/  LDSM.16.M88.4 R144, [R238+0x7000] ;  /* 0x00700000ee90783b */ /* 0x000eaa0000000200 */
[C---:B------:R-:W-:Y:S06]  /*56f0*/  HMMA.16816.F32.BF16 R88, R140.reuse, R168, R88 ;  /* 0x000000a88c58723c */ /* 0x040fec0000041858 */
[C---:B------:R-:W-:Y:S01]  /*5700*/  HMMA.16816.F32.BF16 R84, R140.reuse, R170, R84 ;  /* 0x000000aa8c54723c */ /* 0x040fe20000041854 */
[----:B------:R-:W-:Y:S05]  /*5710*/  LDSM.16.M88.4 R168, [R238+0x6000] ;  /* 0x00600000eea8783b */ /* 0x000fea0000000200 */
[C---:B------:R-:W-:Y:S06]  /*5720*/  HMMA.16816.F32.BF16 R80, R140.reuse, R164, R80 ;  /* 0x000000a48c50723c */ /* 0x040fec0000041850 */
[C---:B------:R-:W-:Y:S01]  /*5730*/  HMMA.16816.F32.BF16 R76, R140.reuse, R166, R76 ;  /* 0x000000a68c4c723c */ /* 0x040fe2000004184c */
[----:B------:R-:W-:Y:S05]  /*5740*/  LDSM.16.M88.4 R164, [R238+0x6800] ;  /* 0x00680000eea4783b */ /* 0x000fea0000000200 */
[C---:B------:R-:W-:Y:S06]  /*5750*/  HMMA.16816.F32.BF16 R72, R140.reuse, R160, R72 ;  /* 0x000000a08c48723c */ /* 0x040fec0000041848 */
[C---:B------:R-:W-:Y:S01]  /*5760*/  HMMA.16816.F32.BF16 R68, R140.reuse, R162, R68 ;  /* 0x000000a28c44723c */ /* 0x040fe20000041844 */
[----:B------:R-:W-:Y:S05]  /*5770*/  LDSM.16.M88.4 R160, [R238+0x7800] ;  /* 0x00780000eea0783b */ /* 0x000fea0000000200 */
[C---:B---3--:R-:W-:Y:S06]  /*5780*/  HMMA.16816.F32.BF16 R56, R140.reuse, R152, R56 ;  /* 0x000000988c38723c */ /* 0x048fec0000041838 */
[C---:B------:R-:W-:Y:S01]  /*5790*/  HMMA.16816.F32.BF16 R52, R140.reuse, R154, R52 ;  /* 0x0000009a8c34723c */ /* 0x040fe20000041834 */
[----:B------:R-:W3:Y:S05]  /*57a0*/  LDSM.16.M88.4 R152, [R238+0x5000] ;  /* 0x00500000ee98783b */ /* 0x000eea0000000200 */
[C---:B----4-:R-:W-:Y:S06]  /*57b0*/  HMMA.16816.F32.BF16 R48, R140.reuse, R148, R48 ;  /* 0x000000948c30723c */ /* 0x050fec0000041830 */
[C---:B------:R-:W-:Y:S01]  /*57c0*/  HMMA.16816.F32.BF16 R44, R140.reuse, R150, R44 ;  /* 0x000000968c2c723c */ /* 0x040fe2000004182c */
[----:B------:R-:W4:Y:S05]  /*57d0*/  LDSM.16.M88.4 R148, [R238+0x5800] ;  /* 0x00580000ee94783b */ /* 0x000f2a0000000200 */
[C---:B-----5:R-:W-:Y:S06]  /*57e0*/  HMMA.16816.F32.BF16 R24, R140.reuse, R96, R24 ;  /* 0x000000608c18723c */ /* 0x060fec0000041818 */
[C---:B------:R-:W-:Y:S01]  /*57f0*/  HMMA.16816.F32.BF16 R20, R140.reuse, R98, R20 ;  /* 0x000000628c14723c */ /* 0x040fe20000041814 */
[----:B------:R-:W-:Y:S05]  /*5800*/  LDSM.16.M88.4 R96, [R237] ;  /* 0x00000000ed60783b */ /* 0x000fea0000000200 */
        /* <DEDUP_REMOVED lines=8> */
[----:B------:R-:W5:Y:S05]  /*5890*/  LDSM.16.M88.4 R156, [R216] ;  /* 0x00000000d89c783b */ /* 0x000f6a0000000200 */
[C---:B---3--:R-:W-:Y:S06]  /*58a0*/  HMMA.16816.F32.BF16 R8, R140.reuse, R152, R8 ;  /* 0x000000988c08723c */ /* 0x048fec0000041808 */
[C---:B------:R-:W-:Y:S01]  /*58b0*/  HMMA.16816.F32.BF16 R4, R140.reuse, R154, R4 ;  /* 0x0000009a8c04723c */ /* 0x040fe20000041804 */
[----:B------:R-:W3:Y:S05]  /*58c0*/  LDSM.16.M88.4 R152, [R216+0x1000] ;  /* 0x00100000d898783b */ /* 0x000eea0000000200 */
[C---:B----4-:R-:W-:Y:S06]  /*58d0*/  HMMA.16816.F32.BF16 R136, R140.reuse, R148, R136 ;  /* 0x000000948c88723c */ /* 0x050fec0000041888 */
[C---:B------:R-:W-:Y:S01]  /*58e0*/  HMMA.16816.F32.BF16 R132, R140.reuse, R150, R132 ;  /* 0x000000968c84723c */ /* 0x040fe20000041884 */
[----:B------:R-:W4:Y:S05]  /*58f0*/  LDSM.16.M88.4 R148, [R216+0x1800] ;  /* 0x00180000d894783b */ /* 0x000f2a0000000200 */
[C---:B------:R-:W-:Y:S06]  /*5900*/  HMMA.16816.F32.BF16 R128, R140.reuse, R168, R128 ;  /* 0x000000a88c80723c */ /* 0x040fec0000041880 */
[C---:B------:R-:W-:Y:S01]  /*5910*/  HMMA.16816.F32.BF16 R124, R140.reuse, R170, R124 ;  /* 0x000000aa8c7c723c */ /* 0x040fe2000004187c */
[----:B------:R-:W-:Y:S05]  /*5920*/  LDSM.16.M88.4 R168, [R216+0x3000] ;  /* 0x00300000d8a8783b */ /* 0x000fea0000000200 */
[C---:B------:R-:W-:Y:S06]  /*5930*/  HMMA.16816.F32.BF16 R120, R140.reuse, R164, R120 ;  /* 0x000000a48c78723c */ /* 0x040fec0000041878 */
[C---:B------:R-:W-:Y:S01]  /*5940*/  HMMA.16816.F32.BF16 R116, R140.reuse, R166, R116 ;  /* 0x000000a68c74723c */ /* 0x040fe20000041874 */
[----:B------:R-:W-:Y:S05]  /*5950*/  LDSM.16.M88.4 R164, [R216+0x4000] ;  /* 0x00400000d8a4783b */ /* 0x000fea0000000200 */
[C---:B------:R-:W-:Y:S06]  /*5960*/  HMMA.16816.F32.BF16 R104, R140.reuse, R160, R104 ;  /* 0x000000a08c68723c */ /* 0x040fec0000041868 */
[----:B------:R-:W-:Y:S01]  /*5970*/  HMMA.16816.F32.BF16 R92, R140, R162, R92 ;  /* 0x000000a28c5c723c */ /* 0x000fe2000004185c */
[----:B------:R-:W4:Y:S04]  /*5980*/  LDSM.16.M88.4 R140, [R216+0x2800] ;  /* 0x00280000d88c783b */ /* 0x000f280000000200 */
[----:B------:R-:W-:Y:S01]  /*5990*/  LDSM.16.M88.4 R160, [R216+0x4800] ;  /* 0x00480000d8a0783b */ /* 0x000fe20000000200 */
[C---:B-1----:R-:W-:Y:S06]  /*59a0*/  HMMA.16816.F32.BF16 R80, R96.reuse, R100, R80 ;  /* 0x000000646050723c */ /* 0x042fec0000041850 */
[C---:B------:R-:W-:Y:S01]  /*59b0*/  HMMA.16816.F32.BF16 R76, R96.reuse, R102, R76 ;  /* 0x00000066604c723c */ /* 0x040fe2000004184c */
[----:B------:R-:W1:Y:S05]  /*59c0*/  LDSM.16.M88.4 R100, [R216+0x3800] ;  /* 0x00380000d864783b */ /* 0x000e6a0000000200 */
[C---:B--2---:R-:W-:Y:S06]  /*59d0*/  HMMA.16816.F32.BF16 R56, R96.reuse, R144, R56 ;  /* 0x000000906038723c */ /* 0x044fec0000041838 */
[C---:B------:R-:W-:Y:S01]  /*59e0*/  HMMA.16816.F32.BF16 R52, R96.reuse, R146, R52 ;  /* 0x000000926034723c */ /* 0x040fe20000041834 */
[----:B------:R-:W2:Y:S05]  /*59f0*/  LDSM.16.M88.4 R144, [R216+0x6800] ;  /* 0x00680000d890783b */ /* 0x000eaa0000000200 */
[C---:B-----5:R-:W-:Y:S06]  /*5a00*/  HMMA.16816.F32.BF16 R88, R96.reuse, R156, R88 ;  /* 0x0000009c6058723c */ /* 0x060fec0000041858 */
[C---:B------:R-:W-:Y:S01]  /*5a10*/  HMMA.16816.F32.BF16 R84, R96.reuse, R158, R84 ;  /* 0x0000009e6054723c */ /* 0x040fe20000041854 */
[----:B------:R-:W5:Y:S05]  /*5a20*/  LDSM.16.M88.4 R156, [R216+0x5000] ;  /* 0x00500000d89c783b */ /* 0x000f6a0000000200 */
        /* <DEDUP_REMOVED lines=8> */
[----:B------:R-:W4:Y:S05]  /*5ab0*/  LDSM.16.M88.4 R140, [R216+0x7000] ;  /* 0x00700000d88c783b */ /* 0x000f2a0000000200 */
[C---:B-1----:R-:W-:Y:S06]  /*5ac0*/  HMMA.16816.F32.BF16 R32, R96.reuse, R100, R32 ;  /* 0x000000646020723c */ /* 0x042fec0000041820 */
[----:B------:R-:W-:Y:S01]  /*5ad0*/  HMMA.16816.F32.BF16 R28, R96, R102, R28 ;  /* 0x00000066601c723c */ /* 0x000fe2000004181c */
[----:B------:R-:W1:Y:S01]  /*5ae0*/  LDSM.16.M88.4 R100, [R216+0x7800] ;  /* 0x00780000d864783b */ /* 0x000e620000000200 */
[----:B------:R-:W-:-:S04]  /*5af0*/  DEPBAR.LE SB0, 0x0 ;  /* 0x000080000000791a */ /* 0x000fc80000000000 */
[C---:B--2---:R-:W-:Y:S06]  /*5b00*/  HMMA.16816.F32.BF16 R120, R96.reuse, R144, R120 ;  /* 0x000000906078723c */ /* 0x044fec0000041878 */
[----:B-----5:R-:W-:Y:S01]  /*5b10*/  HMMA.16816.F32.BF16 R8, R96, R156, R8 ;  /* 0x0000009c6008723c */ /* 0x020fe20000041808 */
[----:B------:R-:W-:-:S04]  /*5b20*/  SHF.R.S32.HI R145, RZ, 0x1f, R0 ;  /* 0x0000001fff917819 */ /* 0x000fc80000011400 */
[----:B------:R-:W-:Y:S01]  /*5b30*/  LEA.HI R145, R145, R0, RZ, 0x2 ;  /* 0x0000000091917211 */ /* 0x000fe200078f10ff */
[C---:B------:R-:W-:Y:S01]  /*5b40*/  HMMA.16816.F32.BF16 R40, R96.reuse, R168, R40 ;  /* 0x000000a86028723c */ /* 0x040fe20000041828 */
[----:B------:R-:W-:Y:S01]  /*5b50*/  MOV R0, UR18 ;  /* 0x0000001200007c02 */ /* 0x000fe20008000f00 */
[----:B------:R-:W-:Y:S01]  /*5b60*/  IMAD.SHL.U32 R157, R3, 0x2, RZ ;  /* 0x00000002039d7824 */ /* 0x000fe200078e00ff */
[----:B------:R-:W-:Y:S01]  /*5b70*/  LEA.HI.SX32 R145, R145, R184, 0x1e ;  /* 0x000000b891917211 */ /* 0x000fe200078ff2ff */
[----:B------:R-:W-:Y:S02]  /*5b80*/  IMAD.IADD R3, R183, 0x1, R182 ;  /* 0x00000001b7037824 */ /* 0x000fe400078e02b6 */
[----:B------:R-:W-:Y:S01]  /*5b90*/  HMMA.16816.F32.BF16 R36, R96, R170, R36 ;  /* 0x000000aa6024723c */ /* 0x000fe20000041824 */
[----:B------:R-:W-:Y:S02]  /*5ba0*/  IADD3 R0, -R0, 0x1, R145 ;  /* 0x0000000100007810 */ /* 0x000fe40007ffe191 */
[----:B------:R-:W-:-:S02]  /*5bb0*/  LOP3.LUT R157, R157, 0x6, RZ, 0xc0, !PT ;  /* 0x000000069d9d7812 */ /* 0x000fc400078ec0ff */
[----:B------:R-:W-:Y:S01]  /*5bc0*/  IADD3 R177, R0, UR26, R177 ;  /* 0x0000001a00b17c10 */ /* 0x000fe2000fffe0b1 */
[C---:B------:R-:W-:Y:S03]  /*5bd0*/  HMMA.16816.F32.BF16 R24, R96.reuse, R164, R24 ;  /* 0x000000a46018723c */ /* 0x040fe60000041818 */
[C---:B------:R-:W-:Y:S02]  /*5be0*/  VIADDMNMX R202, R177.reuse, R202, UR26, PT ;  /* 0x0000001ab1ca7e46 */ /* 0x040fe4000b8001ca */
[----:B------:R-:W-:Y:S01]  /*5bf0*/  VIMNMX R203, R177, UR26, PT ;  /* 0x0000001ab1cb7c48 */ /* 0x000fe2000bfe0100 */
[C---:B------:R-:W-:Y:S06]  /*5c00*/  HMMA.16816.F32.BF16 R20, R96.reuse, R166, R20 ;  /* 0x000000a66014723c */ /* 0x040fec0000041814 */
[C---:B------:R-:W-:Y:S06]  /*5c10*/  HMMA.16816.F32.BF16 R16, R96.reuse, R160, R16 ;  /* 0x000000a06010723c */ /* 0x040fec0000041810 */
[C---:B------:R-:W-:Y:S06]  /*5c20*/  HMMA.16816.F32.BF16 R12, R96.reuse, R162, R12 ;  /* 0x000000a2600c723c */ /* 0x040fec000004180c */
[C---:B------:R-:W-:Y:S06]  /*5c30*/  HMMA.16816.F32.BF16 R4, R96.reuse, R158, R4 ;  /* 0x0000009e6004723c */ /* 0x040fec0000041804 */
[C---:B---3--:R-:W-:Y:S06]  /*5c40*/  HMMA.16816.F32.BF16 R136, R96.reuse, R152, R136 ;  /* 0x000000986088723c */ /* 0x048fec0000041888 */
[C---:B------:R-:W-:Y:S06]  /*5c50*/  HMMA.16816.F32.BF16 R132, R96.reuse, R154, R132 ;  /* 0x0000009a6084723c */ /* 0x040fec0000041884 */
[C---:B----4-:R-:W-:Y:S06]  /*5c60*/  HMMA.16816.F32.BF16 R128, R96.reuse, R148, R128 ;  /* 0x000000946080723c */ /* 0x050fec0000041880 */
[C---:B------:R-:W-:Y:S06]  /*5c70*/  HMMA.16816.F32.BF16 R124, R96.reuse, R150, R124 ;  /* 0x00000096607c723c */ /* 0x040fec000004187c */
[C---:B------:R-:W-:Y:S06]  /*5c80*/  HMMA.16816.F32.BF16 R116, R96.reuse, R146, R116 ;  /* 0x000000926074723c */ /* 0x040fec0000041874 */
[C---:B------:R-:W-:Y:S06]  /*5c90*/  HMMA.16816.F32.BF16 R112, R96.reuse, R140, R112 ;  /* 0x0000008c6070723c */ /* 0x040fec0000041870 */
[C---:B------:R-:W-:Y:S06]  /*5ca0*/  HMMA.16816.F32.BF16 R108, R96.reuse, R142, R108 ;  /* 0x0000008e606c723c */ /* 0x040fec000004186c */
[C---:B-1----:R-:W-:Y:S06]  /*5cb0*/  HMMA.16816.F32.BF16 R104, R96.reuse, R100, R104 ;  /* 0x000000646068723c */ /* 0x042fec0000041868 */
[----:B------:R-:W-:Y:S01]  /*5cc0*/  HMMA.16816.F32.BF16 R92, R96, R102, R92 ;  /* 0x00000066605c723c */ /* 0x000fe2000004185c */
[----:B------:R-:W-:Y:S06]  /*5cd0*/  BAR.SYNC.DEFER_BLOCKING 0x0 ;  /* 0x0000000000007b1d */ /* 0x000fec0000010000 */
[----:B------:R-:W-:-:S02]  /*5ce0*/  NOP ;  /* 0x0000000000007918 */ /* 0x000fc40000000000 */
[----:B------:R-:W-:-:S15]  /*5cf0*/  @!P1 BRA `(.L_x_785) ;  /* 0x00000010005c9947 */ /* 0x000fde0003800000 */
[----:B------:R-:W-:Y:S05]  /*5d00*/  @!P0 BRA `(.L_x_786) ;  /* 0x0000000000f08947 */ /* 0x000fea0003800000 */
[----:B------:R-:W1:Y:S01]  /*5d10*/  LDC R2, c[0x0][0x380] ;  /* 0x0000e000ff027b82 */ /* 0x000e620000000800 */
[----:B------:R-:W-:Y:S01]  /*5d20*/  UIADD3 UR6, UR19, -0x100, URZ ;  /* 0xffffff0013067890 */ /* 0x000fe2000fffe03f */
[----:B------:R-:W-:-:S05]  /*5d30*/  IABS R98, UR19 ;  /* 0x0000001300627c13 */ /* 0x000fca0008000000 */
[----:B------:R-:W-:-:S05]  /*5d40*/  IMAD.U32 R96, RZ, RZ, UR6 ;  /* 0x00000006ff607e24 */ /* 0x000fca000f8e00ff */
[----:B------:R-:W-:Y:S02]  /*5d50*/  IABS R96, R96 ;  /* 0x0000006000607213 */ /* 0x000fe40000000000 */
[----:B-1----:R-:W-:-:S04]  /*5d60*/  IABS R0, R2 ;  /* 0x0000000200007213 */ /* 0x002fc80000000000 */
[----:B------:R-:W1:Y:S08]  /*5d70*/  I2F.RP R99, R0 ;  /* 0x0000000000637306 */ /* 0x000e700000209400 */
[----:B-1----:R-:W1:Y:S02]  /*5d80*/  MUFU.RCP R100, R99 ;  /* 0x0000006300647308 */ /* 0x002e640000001000 */
[----:B-1----:R-:W-:-:S06]  /*5d90*/  VIADD R100, R100, 0xffffffe ;  /* 0x0ffffffe64647836 */ /* 0x002fcc0000000000 */
[----:B------:R-:W1:Y:S02]  /*5da0*/  F2I.FTZ.U32.TRUNC.NTZ R101, R100 ;  /* 0x0000006400657305 */ /* 0x000e64000021f000 */
[----:B-1----:R-:W-:Y:S02]  /*5db0*/  IADD3 R97, RZ, -R101, RZ ;  /* 0x80000065ff617210 */ /* 0x002fe40007ffe0ff */
[----:B------:R-:W-:-:S03]  /*5dc0*/  MOV R100, RZ ;  /* 0x000000ff00647202 */ /* 0x000fc60000000f00 */
[----:B------:R-:W-:-:S04]  /*5dd0*/  IMAD R97, R97, R0, RZ ;  /* 0x0000000061617224 */ /* 0x000fc800078e02ff */
[----:B------:R-:W-:-:S06]  /*5de0*/  IMAD.HI.U32 R97, R101, R97, R100 ;  /* 0x0000006165617227 */ /* 0x000fcc00078e0064 */
[----:B------:R-:W-:-:S04]  /*5df0*/  IMAD.HI.U32 R101, R97, R98, RZ ;  /* 0x0000006261657227 */ /* 0x000fc800078e00ff */
[----:B------:R-:W-:-:S04]  /*5e00*/  IMAD.HI.U32 R100, R97, R96, RZ ;  /* 0x0000006061647227 */ /* 0x000fc800078e00ff */
[----:B------:R-:W-:Y:S01]  /*5e10*/  IMAD.MOV R99, RZ, RZ, -R101 ;  /* 0x000000ffff637224 */ /* 0x000fe200078e0a65 */
[----:B------:R-:W-:-:S03]  /*5e20*/  IADD3 R97, -R100, RZ, RZ ;  /* 0x000000ff64617210 */ /* 0x000fc60007ffe1ff */
[C---:B------:R-:W-:Y:S02]  /*5e30*/  IMAD R99, R0.reuse, R99, R98 ;  /* 0x0000006300637224 */ /* 0x040fe400078e0262 */
[----:B------:R-:W-:Y:S01]  /*5e40*/  IMAD R97, R0, R97, R96 ;  /* 0x0000006100617224 */ /* 0x000fe200078e0260 */
[----:B------:R-:W-:Y:S02]  /*5e50*/  LOP3.LUT R96, R2, UR19, RZ, 0x3c, !PT ;  /* 0x0000001302607c12 */ /* 0x000fe4000f8e3cff */
[C---:B------:R-:W-:Y:S02]  /*5e60*/  ISETP.GT.U32.AND P2, PT, R0.reuse, R99, PT ;  /* 0x000000630000720c */ /* 0x040fe40003f44070 */
[----:B------:R-:W-:Y:S02]  /*5e70*/  ISETP.GT.U32.AND P3, PT, R0, R97, PT ;  /* 0x000000610000720c */ /* 0x000fe40003f64070 */
[----:B------:R-:W-:Y:S02]  /*5e80*/  ISETP.GE.AND P4, PT, R96, RZ, PT ;  /* 0x000000ff6000720c */ /* 0x000fe40003f86270 */
[----:B------:R-:W-:-:S07]  /*5e90*/  LOP3.LUT R96, RZ, R2, RZ, 0x33, !PT ;  /* 0x00000002ff607212 */ /* 0x000fce00078e33ff */
[----:B------:R-:W-:Y:S02]  /*5ea0*/  @!P2 IMAD.IADD R99, R99, 0x1, -R0 ;  /* 0x000000016363a824 */ /* 0x000fe400078e0a00 */
[-C--:B------:R-:W-:Y:S01]  /*5eb0*/  @!P3 IADD3 R97, R97, -R0.reuse, RZ ;  /* 0x800000006161b210 */ /* 0x080fe20007ffe0ff */
[----:B------:R-:W-:Y:S01]  /*5ec0*/  @!P2 VIADD R101, R101, 0x1 ;  /* 0x000000016565a836 */ /* 0x000fe20000000000 */
[----:B------:R-:W-:Y:S02]  /*5ed0*/  @!P3 IADD3 R100, R100, 0x1, RZ ;  /* 0x000000016464b810 */ /* 0x000fe40007ffe0ff */
[-C--:B------:R-:W-:Y:S02]  /*5ee0*/  ISETP.GE.U32.AND P6, PT, R99, R0.reuse, PT ;  /* 0x000000006300720c */ /* 0x080fe40003fc6070 */
[----:B------:R-:W-:Y:S02]  /*5ef0*/  ISETP.GE.U32.AND P5, PT, R97, R0, PT ;  /* 0x000000006100720c */ /* 0x000fe40003fa6070 */
[C---:B------:R-:W-:Y:S01]  /*5f00*/  LOP3.LUT R0, R2.reuse, UR6, RZ, 0x3c, !PT ;  /* 0x0000000602007c12 */ /* 0x040fe2000f8e3cff */
[----:B------:R-:W-:Y:S01]  /*5f10*/  ULDC.64 UR6, c[0x0][0x230] ;  /* 0x00008c0000067ab9 */ /* 0x000fe20000000a00 */
[----:B------:R-:W-:-:S02]  /*5f20*/  ISETP.NE.AND P3, PT, R2, RZ, PT ;  /* 0x000000ff0200720c */ /* 0x000fc40003f65270 */
[----:B------:R-:W-:-:S05]  /*5f30*/  ISETP.GE.AND P2, PT, R0, RZ, PT ;  /* 0x000000ff0000720c */ /* 0x000fca0003f46270 */
[----:B------:R-:W-:Y:S02]  /*5f40*/  @P6 VIADD R101, R101, 0x1 ;  /* 0x0000000165656836 */ /* 0x000fe40000000000 */
[----:B------:R-:W-:Y:S02]  /*5f50*/  @P5 IADD3 R100, R100, 0x1, RZ ;  /* 0x0000000164645810 */ /* 0x000fe40007ffe0ff */
[----:B------:R-:W-:-:S04]  /*5f60*/  @!P4 IMAD.MOV R101, RZ, RZ, -R101 ;  /* 0x000000ffff65c224 */ /* 0x000fc800078e0a65 */
[----:B------:R-:W-:Y:S02]  /*5f70*/  @!P2 IADD3 R100, -R100, RZ, RZ ;  /* 0x000000ff6464a210 */ /* 0x000fe40007ffe1ff */
[C---:B------:R-:W-:Y:S02]  /*5f80*/  SEL R97, R96.reuse, R101, !P3 ;  /* 0x0000006560617207 */ /* 0x040fe40005800000 */
[----:B------:R-:W-:-:S03]  /*5f90*/  SEL R96, R96, R100, !P3 ;  /* 0x0000006460607207 */ /* 0x000fc60005800000 */
[----:B------:R-:W-:-:S04]  /*5fa0*/  IMAD.WIDE R98, R97, 0x4, R246 ;  /* 0x0000000461627825 */ /* 0x000fc800078e02f6 */
[----:B------:R-:W-:Y:S02]  /*5fb0*/  IMAD.WIDE R102, R96, 0x4, R246 ;  /* 0x0000000460667825 */ /* 0x000fe400078e02f6 */
[----:B------:R-:W2:Y:S04]  /*5fc0*/  LDG.E R99, desc[UR22][R98.64] ;  /* 0x0000001662637981 */ /* 0x000ea8000c1e1900 */
[----:B------:R-:W2:Y:S01]  /*5fd0*/  LDG.E R0, desc[UR22][R102.64] ;  /* 0x0000001666007981 */ /* 0x000ea2000c1e1900 */
[----:B------:R-:W-:-:S04]  /*5fe0*/  IMAD.IADD R97, R97, 0x1, -R96 ;  /* 0x0000000161617824 */ /* 0x000fc800078e0a60 */
[----:B------:R-:W-:-:S04]  /*5ff0*/  IMAD R96, R97, R2, -0x100 ;  /* 0xffffff0061607424 */ /* 0x000fc800078e0202 */
[----:B------:R-:W-:Y:S01]  /*6000*/  IMAD.WIDE.U32 R100, R96, UR12, RZ ;  /* 0x0000000c60647c25 */ /* 0x000fe2000f8e00ff */
[----:B------:R-:W-:-:S05]  /*6010*/  SHF.R.S32.HI R2, RZ, 0x1f, R96 ;  /* 0x0000001fff027819 */ /* 0x000fca0000011460 */
[----:B------:R-:W-:-:S04]  /*6020*/  IMAD R97, R2, UR12, RZ ;  /* 0x0000000c02617c24 */ /* 0x000fc8000f8e02ff */
[----:B------:R-:W-:-:S04]  /*6030*/  IMAD R97, R96, UR13, R97 ;  /* 0x0000000d60617c24 */ /* 0x000fc8000f8e0261 */
[----:B------:R-:W-:Y:S01]  /*6040*/  IMAD.IADD R101, R101, 0x1, R97 ;  /* 0x0000000165657824 */ /* 0x000fe200078e0261 */
[----:B--2---:R-:W-:-:S04]  /*6050*/  IADD3 R0, -R99, R0, RZ ;  /* 0x0000000063007210 */ /* 0x004fc80007ffe1ff */
[----:B------:R-:W-:Y:S01]  /*6060*/  SHF.R.S32.HI R2, RZ, 0x1f, R0 ;  /* 0x0000001fff027819 */ /* 0x000fe20000011400 */
[----:B------:R-:W-:-:S04]  /*6070*/  IMAD.WIDE.U32 R100, R0, UR6, R100 ;  /* 0x0000000600647c25 */ /* 0x000fc8000f8e0064 */
[----:B------:R-:W-:Y:S02]  /*6080*/  IMAD R99, R2, UR6, RZ ;  /* 0x0000000602637c24 */ /* 0x000fe4000f8e02ff */
[----:B------:R-:W-:Y:S02]  /*6090*/  IMAD.MOV.U32 R147, RZ, RZ, R100 ;  /* 0x000000ffff937224 */ /* 0x000fe400078e0064 */
[----:B------:R-:W-:-:S05]  /*60a0*/  IMAD R99, R0, UR7, R99 ;  /* 0x0000000700637c24 */ /* 0x000fca000f8e0263 */
[----:B------:R-:W-:Y:S01]  /*60b0*/  IADD3 R2, R101, R99, RZ ;  /* 0x0000006365027210 */ /* 0x000fe20007ffe0ff */
[----:B------:R-:W-:Y:S06]  /*60c0*/  BRA `(.L_x_787) ;  /* 0x0000000000107947 */ /* 0x000fec0003800000 */
.L_x_786:
[----:B------:R-:W-:-:S04]  /*60d0*/  ULEA UR6, -UR12, URZ, 0x8 ;  /* 0x0000003f0c067291 */ /* 0x000fc8000f8e413f */
[----:B------:R-:W-:Y:S02]  /*60e0*/  USHF.R.S32.HI UR7, URZ, 0x1f, UR6 ;  /* 0x0000001f3f077899 */ /* 0x000fe40008011406 */
[----:B------:R-:W-:-:S04]  /*60f0*/  MOV R147, UR6 ;  /* 0x0000000600937c02 */ /* 0x000fc80008000f00 */
[----:B------:R-:W-:-:S07]  /*6100*/  MOV R2, UR7 ;  /* 0x0000000700027c02 */ /* 0x000fce0008000f00 */
.L_x_787:
[----:B------:R-:W-:Y:S01]  /*6110*/  ULDC UR6, c[0x0][0x2d0] ;  /* 0x0000b40000067ab9 */ /* 0x000fe20000000800 */
[----:B------:R-:W-:Y:S01]  /*6120*/  IMAD.U32 R97, RZ, RZ, UR12 ;  /* 0x0000000cff617e24 */ /* 0x000fe2000f8e00ff */
[----:B------:R-:W-:Y:S01]  /*6130*/  ISETP.GE.AND P2, PT, R244, UR6, PT ;  /* 0x00000006f4007c0c */ /* 0x000fe2000bf46270 */
[----:B------:R-:W-:Y:S01]  /*6140*/  IMAD.U32 R143, RZ, RZ, UR12 ;  /* 0x0000000cff8f7e24 */ /* 0x000fe2000f8e00ff */
[----:B------:R-:W-:Y:S01]  /*6150*/  BSSY B0, `(.L_x_788) ;  /* 0x00000ce000007945 */ /* 0x000fe20003800000 */
[----:B------:R-:W-:Y:S02]  /*6160*/  IMAD.U32 R0, RZ, RZ, UR13 ;  /* 0x0000000dff007e24 */ /* 0x000fe4000f8e00ff */
[----:B------:R-:W-:Y:S02]  /*6170*/  IMAD.U32 R99, RZ, RZ, UR12 ;  /* 0x0000000cff637e24 */ /* 0x000fe4000f8e00ff */
[----:B------:R-:W-:Y:S02]  /*6180*/  IMAD.U32 R100, RZ, RZ, UR12 ;  /* 0x0000000cff647e24 */ /* 0x000fe4000f8e00ff */
[----:B------:R-:W-:-:S02]  /*6190*/  IMAD.U32 R148, RZ, RZ, UR12 ;  /* 0x0000000cff947e24 */ /* 0x000fc4000f8e00ff */
[----:B------:R-:W-:Y:S02]  /*61a0*/  IMAD.U32 R167, RZ, RZ, UR12 ;  /* 0x0000000cffa77e24 */ /* 0x000fe4000f8e00ff */
[-C--:B------:R-:W-:Y:S01]  /*61b0*/  @!P2 LEA R142, P3, R97, R200.reuse, 0x6 ;  /* 0x000000c8618ea211 */ /* 0x080fe200078630ff */
[----:B------:R-:W-:Y:S01]  /*61c0*/  VOTEU.ALL UP0, P2 ;  /* 0x00000000003f7886 */ /* 0x000fe20001000000 */
[----:B------:R-:W-:Y:S01]  /*61d0*/  @!P2 IMAD.WIDE.U32 R100, R100, 0x50, R200 ;  /* 0x000000506464a825 */ /* 0x000fe200078e00c8 */
[-C--:B------:R-:W-:Y:S01]  /*61e0*/  @!P2 LEA R170, P4, R99, R200.reuse, 0x5 ;  /* 0x000000c863aaa211 */ /* 0x080fe200078828ff */
[----:B------:R1:W-:Y:S01]  /*61f0*/  @P2 STS.128 [R242+0x2000], RZ ;  /* 0x002000fff2002388 */ /* 0x0003e20000000c00 */
[-C--:B------:R-:W-:Y:S01]  /*6200*/  @!P2 LEA.HI.X R143, R143, R201.reuse, R0, 0x6, P3 ;  /* 0x000000c98f8fa211 */ /* 0x080fe200018f3400 */
[----:B------:R-:W-:Y:S01]  /*6210*/  IMAD.U32 R96, RZ, RZ, UR13 ;  /* 0x0000000dff607e24 */ /* 0x000fe2000f8e00ff */
[----:B------:R-:W-:Y:S01]  /*6220*/  @!P2 LEA R160, P3, R99, R200, 0x7 ;  /* 0x000000c863a0a211 */ /* 0x000fe200078638ff */
[----:B------:R-:W-:Y:S01]  /*6230*/  @!UP0 UIMAD UR21, UR13, 0x50, URZ ;  /* 0x000000500d1588a4 */ /* 0x000fe2000f8e023f */
[----:B------:R-:W-:Y:S01]  /*6240*/  @!P2 IMAD.WIDE.U32 R148, R148, 0x30, R200 ;  /* 0x000000309494a825 */ /* 0x000fe200078e00c8 */
[----:B------:R-:W-:Y:S01]  /*6250*/  @!UP0 UIMAD UR6, UR13, 0x30, URZ ;  /* 0x000000300d0688a4 */ /* 0x000fe2000f8e023f */
[-C--:B------:R-:W-:Y:S01]  /*6260*/  @!P2 LEA.HI.X R0, R97, R201.reuse, R0, 0x7, P3 ;  /* 0x000000c96100a211 */ /* 0x080fe200018f3c00 */
[----:B------:R-:W-:Y:S01]  /*6270*/  @!UP0 UIMAD UR7, UR13, 0x60, URZ ;  /* 0x000000600d0788a4 */ /* 0x000fe2000f8e023f */
[----:B------:R-:W-:Y:S01]  /*6280*/  @!P2 IADD3 R165, P3, R147, R100, RZ ;  /* 0x0000006493a5a210 */ /* 0x000fe20007f7e0ff */
[----:B------:R-:W-:Y:S01]  /*6290*/  IMAD.U32 R98, RZ, RZ, UR12 ;  /* 0x0000000cff627e24 */ /* 0x000fe2000f8e00ff */
[----:B------:R-:W-:Y:S01]  /*62a0*/  @!P2 LEA.HI.X R167, R167, R201, R96, 0x5, P4 ;  /* 0x000000c9a7a7a211 */ /* 0x000fe200020f2c60 */
[----:B------:R-:W-:Y:S01]  /*62b0*/  IMAD.U32 R96, RZ, RZ, UR12 ;  /* 0x0000000cff607e24 */ /* 0x000fe2000f8e00ff */
[C---:B------:R-:W-:Y:S01]  /*62c0*/  @!P2 IADD3 R145, P4, R147.reuse, R148, RZ ;  /* 0x000000949391a210 */ /* 0x040fe20007f9e0ff */
[----:B------:R-:W-:Y:S01]  /*62d0*/  @!P2 IMAD.WIDE.U32 R98, R98, 0x60, R200 ;  /* 0x000000606262a825 */ /* 0x000fe200078e00c8 */
[----:B------:R-:W-:Y:S01]  /*62e0*/  @!P2 IADD3.X R166, R2, UR21, R101, P3, !PT ;  /* 0x0000001502a6ac10 */ /* 0x000fe20009ffe465 */
[----:B------:R-:W-:Y:S01]  /*62f0*/  @!UP0 UIMAD UR21, UR13, 0xa0, URZ ;  /* 0x000000a00d1588a4 */ /* 0x000fe2000f8e023f */
[----:B------:R-:W2:Y:S01]  /*6300*/  @!P2 LDC.64 R100, c[0x0][0x218] ;  /* 0x00008600ff64ab82 */ /* 0x000ea20000000a00 */
[----:B------:R-:W-:Y:S01]  /*6310*/  @!P2 IMAD.WIDE.U32 R96, R96, 0x70, R200 ;  /* 0x000000706060a825 */ /* 0x000fe200078e00c8 */
[C---:B------:R-:W-:Y:S01]  /*6320*/  @!P2 IADD3.X R144, R2.reuse, UR6, R149, P4, !PT ;  /* 0x000000060290ac10 */ /* 0x040fe2000a7fe495 */
[----:B------:R-:W-:Y:S01]  /*6330*/  @!UP0 UIMAD UR6, UR13, 0x70, URZ ;  /* 0x000000700d0688a4 */ /* 0x000fe2000f8e023f */
[C---:B------:R-:W-:Y:S01]  /*6340*/  @!P2 IADD3 R161, P4, R147.reuse, R98, RZ ;  /* 0x0000006293a1a210 */ /* 0x040fe20007f9e0ff */
[----:B------:R-:W-:Y:S01]  /*6350*/  IMAD.U32 R168, RZ, RZ, UR12 ;  /* 0x0000000cffa87e24 */ /* 0x000fe2000f8e00ff */
[C---:B------:R-:W-:Y:S01]  /*6360*/  @!P2 IADD3 R163, P3, R147.reuse, R96, RZ ;  /* 0x0000006093a3a210 */ /* 0x040fe20007f7e0ff */
[----:B------:R-:W-:Y:S01]  /*6370*/  IMAD.U32 R140, RZ, RZ, UR12 ;  /* 0x0000000cff8c7e24 */ /* 0x000fe2000f8e00ff */
[----:B------:R-:W-:Y:S01]  /*6380*/  @!P2 IADD3.X R162, R2, UR7, R99, P4, !PT ;  /* 0x0000000702a2ac10 */ /* 0x000fe2000a7fe463 */
[----:B------:R-:W-:Y:S01]  /*6390*/  @!P2 IMAD.WIDE.U32 R168, R168, 0xb0, R200 ;  /* 0x000000b0a8a8a825 */ /* 0x000fe200078e00c8 */
[----:B------:R-:W-:Y:S01]  /*63a0*/  @!P2 IADD3.X R164, R2, UR6, R97, P3, !PT ;  /* 0x0000000602a4ac10 */ /* 0x000fe20009ffe461 */
[----:B------:R-:W3:Y:S01]  /*63b0*/  @!P2 LDC.64 R98, c[0x0][0x218] ;  /* 0x00008600ff62ab82 */ /* 0x000ee20000000a00 */
[----:B------:R-:W-:Y:S01]  /*63c0*/  @!UP0 UIMAD UR7, UR13, 0xb0, URZ ;  /* 0x000000b00d0788a4 */ /* 0x000fe2000f8e023f */
[----:B------:R-:W-:Y:S01]  /*63d0*/  @!P2 IMAD.WIDE.U32 R140, R140, 0xc0, R200 ;  /* 0x000000c08c8ca825 */ /* 0x000fe200078e00c8 */
[----:B------:R-:W-:Y:S01]  /*63e0*/  @!UP0 UIMAD UR6, UR13, 0xc0, URZ ;  /* 0x000000c00d0688a4 */ /* 0x000fe2000f8e023f */
[C---:B------:R-:W-:Y:S01]  /*63f0*/  @!P2 IADD3 R153, P4, R147.reuse, R168, RZ ;  /* 0x000000a89399a210 */ /* 0x040fe20007f9e0ff */
[----:B------:R-:W-:Y:S01]  /*6400*/  @!UP0 UIMAD UR26, UR13, 0x90, URZ ;  /* 0x000000900d1a88a4 */ /* 0x000fe2000f8e023f */
[----:B------:R-:W-:Y:S01]  /*6410*/  IMAD.U32 R172, RZ, RZ, UR12 ;  /* 0x0000000cffac7e24 */ /* 0x000fe2000f8e00ff */
[C---:B------:R-:W-:Y:S01]  /*6420*/  @!P2 IADD3 R155, P3, R147.reuse, R140, RZ ;  /* 0x0000008c939ba210 */ /* 0x040fe20007f7e0ff */
[----:B------:R-:W4:Y:S01]  /*6430*/  @!P2 LDC.64 R96, c[0x0][0x218] ;  /* 0x00008600ff60ab82 */ /* 0x000f220000000a00 */
[----:B------:R-:W-:Y:S01]  /*6440*/  IMAD.U32 R174, RZ, RZ, UR12 ;  /* 0x0000000cffae7e24 */ /* 0x000fe2000f8e00ff */
[----:B------:R-:W-:Y:S01]  /*6450*/  @!P2 IADD3.X R150, R2, UR7, R169, P4, !PT ;  /* 0x000000070296ac10 */ /* 0x000fe2000a7fe4a9 */
[----:B------:R-:W-:Y:S01]  /*6460*/  @!P2 IMAD.WIDE.U32 R172, R172, 0xa0, R200 ;  /* 0x000000a0acaca825 */ /* 0x000fe200078e00c8 */
[----:B------:R-:W-:Y:S01]  /*6470*/  @!P2 IADD3.X R152, R2, UR6, R141, P3, !PT ;  /* 0x000000060298ac10 */ /* 0x000fe20009ffe48d */
[----:B------:R-:W-:Y:S01]  /*6480*/  @!UP0 UIMAD UR7, UR13, 0xd0, URZ ;  /* 0x000000d00d0788a4 */ /* 0x000fe2000f8e023f */
[C---:B------:R-:W-:Y:S01]  /*6490*/  @!P2 IADD3 R169, P3, R147.reuse, R200, RZ ;  /* 0x000000c893a9a210 */ /* 0x040fe20007f7e0ff */
[----:B------:R-:W-:Y:S01]  /*64a0*/  IMAD.U32 R102, RZ, RZ, UR12 ;  /* 0x0000000cff667e24 */ /* 0x000fe2000f8e00ff */
[C---:B------:R-:W-:Y:S01]  /*64b0*/  @!P2 IADD3 R151, P5, R147.reuse, R172, RZ ;  /* 0x000000ac9397a210 */ /* 0x040fe20007fbe0ff */
[----:B------:R-:W-:Y:S01]  /*64c0*/  IMAD.U32 R158, RZ, RZ, UR12 ;  /* 0x0000000cff9e7e24 */ /* 0x000fe2000f8e00ff */
[----:B------:R-:W-:Y:S01]  /*64d0*/  @!UP0 UIMAD UR6, UR13, 0xe0, URZ ;  /* 0x000000e00d0688a4 */ /* 0x000fe2000f8e023f */
[----:B------:R-:W-:Y:S01]  /*64e0*/  @!P2 IMAD.WIDE.U32 R174, R174, 0x90, R200 ;  /* 0x00000090aeaea825 */ /* 0x000fe200078e00c8 */
[----:B------:R-:W-:Y:S01]  /*64f0*/  @!P2 IADD3.X R148, R2, UR21, R173, P5, !PT ;  /* 0x000000150294ac10 */ /* 0x000fe2000affe4ad */
[----:B------:R-:W5:Y:S02]  /*6500*/  @!P2 LDC.64 R140, c[0x0][0x218] ;  /* 0x00008600ff8cab82 */ /* 0x000f640000000a00 */
[----:B------:R-:W-:Y:S01]  /*6510*/  @!P2 IMAD.WIDE.U32 R102, R102, 0xd0, R200 ;  /* 0x000000d06666a825 */ /* 0x000fe200078e00c8 */
[----:B------:R-:W-:-:S02]  /*6520*/  @!P2 IADD3 R149, P6, R147, R174, RZ ;  /* 0x000000ae9395a210 */ /* 0x000fc40007fde0ff */
[----:B--2---:R-:W-:Y:S01]  /*6530*/  @!P2 LEA R174, P5, R169, R100, 0x1 ;  /* 0x00000064a9aea211 */ /* 0x004fe200078a08ff */
[----:B------:R-:W-:Y:S01]  /*6540*/  @!P2 IMAD.WIDE.U32 R158, R158, 0xe0, R200 ;  /* 0x000000e09e9ea825 */ /* 0x000fe200078e00c8 */
[C---:B------:R-:W-:Y:S02]  /*6550*/  @!P2 IADD3 R154, P4, R147.reuse, R102, RZ ;  /* 0x00000066939aa210 */ /* 0x040fe40007f9e0ff */
[C---:B------:R-:W-:Y:S01]  /*6560*/  @!P2 IADD3.X R146, R2.reuse, UR26, R175, P6, !PT ;  /* 0x0000001a0292ac10 */ /* 0x040fe2000b7fe4af */
[C---:B------:R-:W-:Y:S01]  /*6570*/  @!P2 IMAD.X R168, R2.reuse, 0x1, R201, P3 ;  /* 0x0000000102a8a824 */ /* 0x040fe200018e06c9 */
[----:B------:R-:W-:Y:S02]  /*6580*/  @!P2 IADD3 R156, P3, R147, R158, RZ ;  /* 0x0000009e939ca210 */ /* 0x000fe40007f7e0ff */
[C---:B------:R-:W-:Y:S02]  /*6590*/  @!P2 IADD3.X R158, R2.reuse, UR7, R103, P4, !PT ;  /* 0x00000007029eac10 */ /* 0x040fe4000a7fe467 */
[----:B------:R-:W-:Y:S01]  /*65a0*/  @!P2 LEA.HI.X R175, R169, R101, R168, 0x1, P5 ;  /* 0x00000065a9afa211 */ /* 0x000fe200028f0ca8 */
[----:B------:R-:W2:Y:S01]  /*65b0*/  @!P2 LDC.64 R102, c[0x0][0x218] ;  /* 0x00008600ff66ab82 */ /* 0x000ea20000000a00 */
[----:B------:R-:W-:-:S02]  /*65c0*/  @!P2 IADD3.X R159, R2, UR6, R159, P3, !PT ;  /* 0x00000006029fac10 */ /* 0x000fc40009ffe49f */
[C---:B------:R-:W-:Y:S01]  /*65d0*/  @!P2 IADD3 R169, P5, P4, R147.reuse, UR15, R200 ;  /* 0x0000000f93a9ac10 */ /* 0x040fe2000fcbe0c8 */
[----:B------:R-:W-:Y:S01]  /*65e0*/  @!PT LDS RZ, [RZ] ;  /* 0x00000000fffff984 */ /* 0x000fe20000000800 */
[----:B------:R-:W-:Y:S01]  /*65f0*/  @!PT LDS RZ, [RZ] ;  /* 0x00000000fffff984 */ /* 0x000fe20000000800 */
[----:B------:R-:W-:Y:S01]  /*6600*/  @!PT LDS RZ, [RZ] ;  /* 0x00000000fffff984 */ /* 0x000fe20000000800 */
[----:B------:R2:W-:Y:S01]  /*6610*/  @!P2 LDGSTS.E.BYPASS.LTC128B.128 [R242+0x2000], desc[UR22][R174.64] ;  /* 0x02000000aef2afae */ /* 0x0005e2000b901d56 */
[----:B------:R-:W-:Y:S02]  /*6620*/  @!P2 IADD3 R170, P3, R147, R170, RZ ;  /* 0x000000aa93aaa210 */ /* 0x000fe40007f7e0ff */
[C---:B------:R-:W-:Y:S01]  /*6630*/  @!P2 IADD3.X R168, R2.reuse, UR14, R201, P5, P4 ;  /* 0x0000000e02a8ac10 */ /* 0x040fe2000afe84c9 */
[----:B------:R-:W1:Y:S01]  /*6640*/  @!P2 LDC.64 R100, c[0x0][0x218] ;  /* 0x00008600ff64ab82 */ /* 0x000e620000000a00 */
[C---:B---3--:R-:W-:Y:S01]  /*6650*/  @!P2 LEA R172, P4, R169.reuse, R98, 0x1 ;  /* 0x00000062a9aca211 */ /* 0x048fe200078808ff */
[----:B------:R-:W-:Y:S01]  /*6660*/  @!P2 IMAD.X R167, R2, 0x1, R167, P3 ;  /* 0x0000000102a7a824 */ /* 0x000fe200018e06a7 */
[----:B----4-:R-:W-:Y:S01]  /*6670*/  @!P2 LEA R182, P3, R170, R96, 0x1 ;  /* 0x00000060aab6a211 */ /* 0x010fe200078608ff */
[----:B------:R3:W-:Y:S01]  /*6680*/  @P2 STS.128 [R242+0x2800], RZ ;  /* 0x002800fff2002388 */ /* 0x0007e20000000c00 */
[----:B------:R-:W-:-:S02]  /*6690*/  @!P2 LEA.HI.X R173, R169, R99, R168, 0x1, P4 ;  /* 0x00000063a9ada211 */ /* 0x000fc400020f0ca8 */
[----:B------:R-:W-:Y:S01]  /*66a0*/  @!P2 LEA.HI.X R183, R170, R97, R167, 0x1, P3 ;  /* 0x00000061aab7a211 */ /* 0x000fe200018f0ca7 */
[----:B------:R-:W4:Y:S01]  /*66b0*/  @!P2 LDC.64 R98, c[0x0][0x218] ;  /* 0x00008600ff62ab82 */ /* 0x000f220000000a00 */
[----:B------:R-:W-:Y:S01]  /*66c0*/  @!P2 IADD3 R142, P3, R147, R142, RZ ;  /* 0x0000008e938ea210 */ /* 0x000fe20007f7e0ff */
[----:B------:R-:W-:Y:S01]  /*66d0*/  @!PT LDS RZ, [RZ] ;  /* 0x00000000fffff984 */ /* 0x000fe20000000800 */
[----:B------:R-:W-:Y:S01]  /*66e0*/  @!PT LDS RZ, [RZ] ;  /* 0x00000000fffff984 */ /* 0x000fe20000000800 */
[----:B------:R-:W-:Y:S01]  /*66f0*/  @!PT LDS RZ, [RZ] ;  /* 0x00000000fffff984 */ /* 0x000fe20000000800 */
[----:B------:R1:W-:Y:S01]  /*6700*/  @!P2 LDGSTS.E.BYPASS.LTC128B.128 [R242+0x2800], desc[UR22][R172.64] ;  /* 0x02800000acf2afae */ /* 0x0003e2000b901d56 */
[----:B-----5:R-:W-:-:S03]  /*6710*/  @!P2 LEA R168, P4, R145, R140, 0x1 ;  /* 0x0000008c91a8a211 */ /* 0x020fc600078808ff */
[----:B------:R-:W-:Y:S01]  /*6720*/  @!P2 IMAD.X R143, R2, 0x1, R143, P3 ;  /* 0x00000001028fa824 */ /* 0x000fe200018e068f */
[----:B------:R-:W-:Y:S01]  /*6730*/  @!P2 LEA.HI.X R169, R145, R141, R144, 0x1, P4 ;  /* 0x0000008d91a9a211 */ /* 0x000fe200020f0c90 */
[----:B------:R-:W5:Y:S01]  /*6740*/  @!P2 LDC.64 R96, c[0x0][0x218] ;  /* 0x00008600ff60ab82 */ /* 0x000f620000000a00 */
[----:B------:R3:W-:Y:S04]  /*6750*/  @P2 STS.128 [R242+0x3000], RZ ;  /* 0x003000fff2002388 */ /* 0x0007e80000000c00 */
[----:B------:R-:W-:Y:S01]  /*6760*/  @!PT LDS RZ, [RZ] ;  /* 0x00000000fffff984 */ /* 0x000fe20000000800 */
[----:B------:R-:W-:Y:S01]  /*6770*/  @!PT LDS RZ, [RZ] ;  /* 0x00000000fffff984 */ /* 0x000fe20000000800 */
[----:B------:R-:W-:Y:S01]  /*6780*/  @!PT LDS RZ, [RZ] ;  /* 0x00000000fffff984 */ /* 0x000fe20000000800 */
[----:B------:R3:W-:Y:S01]  /*6790*/  @!P2 LDGSTS.E.BYPASS.LTC128B.128 [R242+0x3000], desc[UR22][R182.64] ;  /* 0x03000000b6f2afae */ /* 0x0007e2000b901d56 */
[C---:B--2---:R-:W-:Y:S02]  /*67a0*/  @!P2 LEA R174, P3, R142.reuse, R102, 0x1 ;  /* 0x000000668eaea211 */ /* 0x044fe400078608ff */
[----:B------:R-:W2:Y:S01]  /*67b0*/  @!P2 LDC.64 R144, c[0x0][0x218] ;  /* 0x00008600ff90ab82 */ /* 0x000ea20000000a00 */
[----:B------:R3:W-:Y:S01]  /*67c0*/  @P2 STS.128 [R242+0x3800], RZ ;  /* 0x003800fff2002388 */ /* 0x0007e20000000c00 */
[----:B------:R-:W-:-:S03]  /*67d0*/  @!P2 LEA.HI.X R175, R142, R103, R143, 0x1, P3 ;  /* 0x000000678eafa211 */ /* 0x000fc600018f0c8f */
[----:B------:R-:W-:Y:S01]  /*67e0*/  @!PT LDS RZ, [RZ] ;  /* 0x00000000fffff984 */ /* 0x000fe20000000800 */
[----:B------:R-:W-:Y:S01]  /*67f0*/  @!PT LDS RZ, [RZ] ;  /* 0x00000000fffff984 */ /* 0x000fe20000000800 */
[----:B------:R-:W-:Y:S01]  /*6800*/  @!PT LDS RZ, [RZ] ;  /* 0x00000000fffff984 */ /* 0x000fe20000000800 */
[----:B------:R3:W-:Y:S03]  /*6810*/  @!P2 LDGSTS.E.BYPASS.LTC128B.128 [R242+0x3800], desc[UR22][R168.64] ;  /* 0x03800000a8f2afae */ /* 0x0007e6000b901d56 */
[----:B------:R-:W3:Y:S01]  /*6820*/  @!P2 LDC.64 R142, c[0x0][0x218] ;  /* 0x00008600ff8eab82 */ /* 0x000ee20000000a00 */
[----:B------:R2:W-:Y:S01]  /*6830*/  @P2 STS.128 [R242+0x4000], RZ ;  /* 0x004000fff2002388 */ /* 0x0005e20000000c00 */
[----:B-1----:R-:W-:-:S03]  /*6840*/  @!P2 LEA R172, P3, R165, R100, 0x1 ;  /* 0x00000064a5aca211 */ /* 0x002fc600078608ff */
[----:B------:R-:W-:Y:S01]  /*6850*/  @!PT LDS RZ, [RZ] ;  /* 0x00000000fffff984 */ /* 0x000fe20000000800 */
[----:B------:R-:W-:Y:S01]  /*6860*/  @!PT LDS RZ, [RZ] ;  /* 0x00000000fffff984 */ /* 0x000fe20000000800 */
[----:B------:R-:W-:Y:S01]  /*6870*/  @!PT LDS RZ, [RZ] ;  /* 0x00000000fffff984 */ /* 0x000fe20000000800 */
[----:B------:R1:W-:Y:S03]  /*6880*/  @!P2 LDGSTS.E.BYPASS.LTC128B.128 [R242+0x4000], desc[UR22][R174.64] ;  /* 0x04000000aef2afae */ /* 0x0003e6000b901d56 */
[----:B------:R-:W1:Y:S01]  /*6890*/  @!P2 LDC.64 R140, c[0x0][0x218] ;  /* 0x00008600ff8cab82 */ /* 0x000e620000000a00 */
[----:B------:R-:W-:Y:S01]  /*68a0*/  @!P2 LEA.HI.X R173, R165, R101, R166, 0x1, P3 ;  /* 0x00000065a5ada211 */ /* 0x000fe200018f0ca6 */
[----:B------:R1:W-:Y:S01]  /*68b0*/  @P2 STS.128 [R242+0x4800], RZ ;  /* 0x004800fff2002388 */ /* 0x0003e20000000c00 */
[----:B----4-:R-:W-:Y:S02]  /*68c0*/  @!P2 LEA R166, P4, R161, R98, 0x1 ;  /* 0x00000062a1a6a211 */ /* 0x010fe400078808ff */
[----:B-----5:R-:W-:Y:S01]  /*68d0*/  @!P2 LEA R170, P3, R163, R96, 0x1 ;  /* 0x00000060a3aaa211 */ /* 0x020fe200078608ff */
[----:B------:R-:W-:Y:S01]  /*68e0*/  @!PT LDS RZ, [RZ] ;  /* 0x00000000fffff984 */ /* 0x000fe20000000800 */
[----:B------:R-:W-:Y:S01]  /*68f0*/  @!PT LDS RZ, [RZ] ;  /* 0x00000000fffff984 */ /* 0x000fe20000000800 */
[----:B------:R-:W-:Y:S01]  /*6900*/  @!PT LDS RZ, [RZ] ;  /* 0x00000000fffff984 */ /* 0x000fe20000000800 */
[----:B------:R4:W-:Y:S01]  /*6910*/  @!P2 LDGSTS.E.BYPASS.LTC128B.128 [R242+0x4800], desc[UR22][R172.64] ;  /* 0x04800000acf2afae */ /* 0x0009e2000b901d56 */
[----:B------:R-:W-:Y:S01]  /*6920*/  @!P2 LEA.HI.X R167, R161, R99, R162, 0x1, P4 ;  /* 0x00000063a1a7a211 */ /* 0x000fe200020f0ca2 */
[----:B------:R-:W5:Y:S01]  /*6930*/  @!P2 LDC.64 R102, c[0x0][0x218] ;  /* 0x00008600ff66ab82 */ /* 0x000f620000000a00 */
[----:B------:R-:W-:Y:S01]  /*6940*/  @!P2 LEA.HI.X R171, R163, R97, R164, 0x1, P3 ;  /* 0x00000061a3aba211 */ /* 0x000fe200018f0ca4 */
[----:B------:R4:W-:Y:S01]  /*6950*/  @P2 STS.128 [R242+0x5000], RZ ;  /* 0x005000fff2002388 */ /* 0x0009e20000000c00 */
[----:B------:R-:W-:-:S03]  /*6960*/  @!P2 IADD3 R160, P3, R147, R160, RZ ;  /* 0x000000a093a0a210 */ /* 0x000fc60007f7e0ff */
[----:B------:R-:W-:Y:S01]  /*6970*/  @!PT LDS RZ, [RZ] ;  /* 0x00000000fffff984 */ /* 0x000fe20000000800 */
[----:B------:R-:W-:Y:S01]  /*6980*/  @!PT LDS RZ, [RZ] ;  /* 0x00000000fffff984 */ /* 0x000fe20000000800 */
[----:B------:R-:W-:Y:S01]  /*6990*/  @!PT LDS RZ, [RZ] ;  /* 0x00000000fffff984 */ /* 0x000fe20000000800 */
[----:B------:R4:W-:Y:S02]  /*69a0*/  @!P2 LDGSTS.E.BYPASS.LTC128B.128 [R242+0x5000], desc[UR22][R166.64] ;  /* 0x05000000a6f2afae */ /* 0x0009e4000b901d56 */
[----:B------:R-:W4:Y:S01]  /*69b0*/  @!P2 LDC.64 R100, c[0x0][0x218] ;  /* 0x00008600ff64ab82 */ /* 0x000f220000000a00 */
[----:B------:R-:W-:Y:S01]  /*69c0*/  @!P2 IMAD.X R0, R2, 0x1, R0, P3 ;  /* 0x000000010200a824 */ /* 0x000fe200018e0600 */
[C---:B--2---:R-:W-:Y:S01]  /*69d0*/  @!P2 LEA R144, P3, R160.reuse, R144, 0x1 ;  /* 0x00000090a090a211 */ /* 0x044fe200078608ff */
[----:B------:R2:W-:Y:S03]  /*69e0*/  @P2 STS.128 [R242+0x5800], RZ ;  /* 0x005800fff2002388 */ /* 0x0005e60000000c00 */
[----:B------:R-:W-:Y:S01]  /*69f0*/  @!P2 LEA.HI.X R145, R160, R145, R0, 0x1, P3 ;  /* 0x00000091a091a211 */ /* 0x000fe200018f0c00 */
[----:B------:R-:W-:Y:S01]  /*6a00*/  @!PT LDS RZ, [RZ] ;  /* 0x00000000fffff984 */ /* 0x000fe20000000800 */
[----:B------:R-:W-:Y:S01]  /*6a10*/  @!PT LDS RZ, [RZ] ;  /* 0x00000000fffff984 */ /* 0x000fe20000000800 */
[----:B------:R-:W-:Y:S01]  /*6a20*/  @!PT LDS RZ, [RZ] ;  /* 0x00000000fffff984 */ /* 0x000fe20000000800 */
[----:B------:R2:W-:Y:S01]  /*6a30*/  @!P2 LDGSTS.E.BYPASS.LTC128B.128 [R242+0x5800], desc[UR22][R170.64] ;  /* 0x05800000aaf2afae */ /* 0x0005e2000b901d56 */
[----:B------:R-:W2:Y:S01]  /*6a40*/  @!P2 LDC.64 R98, c[0x0][0x218] ;  /* 0x00008600ff62ab82 */ /* 0x000ea20000000a00 */
[----:B---3--:R-:W-:-:S02]  /*6a50*/  @!P2 LEA R142, P3, R149, R142, 0x1 ;  /* 0x0000008e958ea211 */ /* 0x008fc400078608ff */
[----:B-1----:R-:W-:Y:S01]  /*6a60*/  @!P2 LEA R140, P4, R151, R140, 0x1 ;  /* 0x0000008c978ca211 */ /* 0x002fe200078808ff */
[----:B------:R1:W-:Y:S01]  /*6a70*/  @P2 STS.128 [R242+0x6000], RZ ;  /* 0x006000fff2002388 */ /* 0x0003e20000000c00 */
[----:B------:R-:W-:Y:S02]  /*6a80*/  @!P2 LEA.HI.X R143, R149, R143, R146, 0x1, P3 ;  /* 0x0000008f958fa211 */ /* 0x000fe400018f0c92 */
[----:B------:R-:W-:Y:S01]  /*6a90*/  @!P2 LEA.HI.X R141, R151, R141, R148, 0x1, P4 ;  /* 0x0000008d978da211 */ /* 0x000fe200020f0c94 */
[----:B------:R-:W3:Y:S01]  /*6aa0*/  @!P2 LDC.64 R96, c[0x0][0x218] ;  /* 0x00008600ff60ab82 */ /* 0x000ee20000000a00 */
[C---:B-----5:R-:W-:Y:S01]  /*6ab0*/  @!P2 LEA R102, P3, R153.reuse, R102, 0x1 ;  /* 0x000000669966a211 */ /* 0x060fe200078608ff */
[----:B------:R-:W-:Y:S01]  /*6ac0*/  @!PT LDS RZ, [RZ] ;  /* 0x00000000fffff984 */ /* 0x000fe20000000800 */
[----:B------:R-:W-:Y:S01]  /*6ad0*/  @!PT LDS RZ, [RZ] ;  /* 0x00000000fffff984 */ /* 0x000fe20000000800 */
[----:B------:R-:W-:Y:S01]  /*6ae0*/  @!PT LDS RZ, [RZ] ;  /* 0x00000000fffff984 */ /* 0x000fe20000000800 */
[----:B------:R1:W-:Y:S03]  /*6af0*/  @!P2 LDGSTS.E.BYPASS.LTC128B.128 [R242+0x6000], desc[UR22][R144.64] ;  /* 0x0600000090f2afae */ /* 0x0003e6000b901d56 */
[----:B------:R-:W-:Y:S01]  /*6b00*/  @!P2 LEA.HI.X R103, R153, R103, R150, 0x1, P3 ;  /* 0x000000679967a211 */ /* 0x000fe200018f0c96 */
[----:B------:R1:W-:Y:S01]  /*6b10*/  @P2 STS.128 [R242+0x6800], RZ ;  /* 0x006800fff2002388 */ /* 0x0003e20000000c00 */
[----:B----4-:R-:W-:-:S03]  /*6b20*/  @!P2 LEA R100, P5, R155, R100, 0x1 ;  /* 0x000000649b64a211 */ /* 0x010fc600078a08ff */
[----:B------:R-:W-:Y:S01]  /*6b30*/  @!PT LDS RZ, [RZ] ;  /* 0x00000000fffff984 */ /* 0x000fe20000000800 */
[----:B------:R-:W-:Y:S01]  /*6b40*/  @!PT LDS RZ, [RZ] ;  /* 0x00000000fffff984 */ /* 0x000fe20000000800 */
[----:B------:R-:W-:Y:S01]  /*6b50*/  @!PT LDS RZ, [RZ] ;  /* 0x00000000fffff984 */ /* 0x000fe20000000800 */
[----:B------:R1:W-:Y:S01]  /*6b60*/  @!P2 LDGSTS.E.BYPASS.LTC128B.128 [R242+0x6800], desc[UR22][R142.64] ;  /* 0x068000008ef2afae */ /* 0x0003e2000b901d56 */
[----:B------:R-:W-:-:S03]  /*6b70*/  @!P2 LEA.HI.X R101, R155, R101, R152, 0x1, P5 ;  /* 0x000000659b65a211 */ /* 0x000fc600028f0c98 */
[----:B------:R1:W-:Y:S01]  /*6b80*/  @P2 STS.128 [R242+0x7000], RZ ;  /* 0x007000fff2002388 */ /* 0x0003e20000000c00 */
[----:B--2---:R-:W-:-:S03]  /*6b90*/  @!P2 LEA R98, P4, R154, R98, 0x1 ;  /* 0x000000629a62a211 */ /* 0x004fc600078808ff */
[----:B------:R-:W-:Y:S01]  /*6ba0*/  @!PT LDS RZ, [RZ] ;  /* 0x00000000fffff984 */ /* 0x000fe20000000800 */
[----:B------:R-:W-:Y:S01]  /*6bb0*/  @!PT LDS RZ, [RZ] ;  /* 0x00000000fffff984 */ /* 0x000fe20000000800 */
[----:B------:R-:W-:Y:S01]  /*6bc0*/  @!PT LDS RZ, [RZ] ;  /* 0x00000000fffff984 */ /* 0x000fe20000000800 */
[----:B------:R1:W-:Y:S01]  /*6bd0*/  @!P2 LDGSTS.E.BYPASS.LTC128B.128 [R242+0x7000], desc[UR22][R140.64] ;  /* 0x070000008cf2afae */ /* 0x0003e2000b901d56 */
[----:B------:R-:W-:-:S03]  /*6be0*/  @!P2 LEA.HI.X R99, R154, R99, R158, 0x1, P4 ;  /* 0x000000639a63a211 */ /* 0x000fc600020f0c9e */
[----:B------:R1:W-:Y:S01]  /*6bf0*/  @P2 STS.128 [R242+0x7800], RZ ;  /* 0x007800fff2002388 */ /* 0x0003e20000000c00 */
[----:B---3--:R-:W-:-:S03]  /*6c00*/  @!P2 LEA R96, P3, R156, R96, 0x1 ;  /* 0x000000609c60a211 */ /* 0x008fc600078608ff */
[----:B------:R-:W-:Y:S01]  /*6c10*/  @!PT LDS RZ, [RZ] ;  /* 0x00000000fffff984 */ /* 0x000fe20000000800 */
[----:B------:R-:W-:Y:S01]  /*6c20*/  @!PT LDS RZ, [RZ] ;  /* 0x00000000fffff984 */ /* 0x000fe20000000800 */
[----:B------:R-:W-:Y:S01]  /*6c30*/  @!PT LDS RZ, [RZ] ;  /* 0x00000000fffff984 */ /* 0x000fe20000000800 */
[----:B------:R1:W-:Y:S01]  /*6c40*/  @!P2 LDGSTS.E.BYPASS.LTC128B.128 [R242+0x7800], desc[UR22][R102.64] ;  /* 0x0780000066f2afae */ /* 0x0003e2000b901d56 */
[----:B------:R-:W-:-:S03]  /*6c50*/  @!P2 LEA.HI.X R97, R156, R97, R159, 0x1, P3 ;  /* 0x000000619c61a211 */ /* 0x000fc600018f0c9f */
[----:B------:R1:W-:Y:S04]  /*6c60*/  @P2 STS.128 [R242+0x8000], RZ ;  /* 0x008000fff2002388 */ /* 0x0003e80000000c00 */
[----:B------:R-:W-:Y:S01]  /*6c70*/  @!PT LDS RZ, [RZ] ;  /* 0x00000000fffff984 */ /* 0x000fe20000000800 */
[----:B------:R-:W-:Y:S01]  /*6c80*/  @!PT LDS RZ, [RZ] ;  /* 0x00000000fffff984 */ /* 0x000fe20000000800 */
[----:B------:R-:W-:Y:S01]  /*6c90*/  @!PT LDS RZ, [RZ] ;  /* 0x00000000fffff984 */ /* 0x000fe20000000800 */
[----:B------:R1:W-:Y:S04]  /*6ca0*/  @!P2 LDGSTS.E.BYPASS.LTC128B.128 [R242+0x8000], desc[UR22][R100.64] ;  /* 0x0800000064f2afae */ /* 0x0003e8000b901d56 */
        /* <DEDUP_REMOVED lines=10> */
[----:B------:R1:W-:Y:S01]  /*6d50*/  @P2 STS.128 [R242+0x9800], RZ ;  /* 0x009800fff2002388 */ /* 0x0003e20000000c00 */
[----:B------:R-:W-:Y:S05]  /*6d60*/  @P2 BRA `(.L_x_789) ;  /* 0x0000000000302947 */ /* 0x000fea0003800000 */
[----:B------:R-:W-:Y:S01]  /*6d70*/  IMAD.U32 R0, RZ, RZ, UR12 ;  /* 0x0000000cff007e24 */ /* 0x000fe2000f8e00ff */
[----:B------:R-:W-:Y:S01]  /*6d80*/  UIMAD UR21, UR13, 0xf0, URZ ;  /* 0x000000f00d1578a4 */ /* 0x000fe2000f8e023f */
[----:B------:R-:W-:Y:S02]  /*6d90*/  ULDC.64 UR6, c[0x0][0x218] ;  /* 0x0000860000067ab9 */ /* 0x000fe40000000a00 */
[----:B-1----:R-:W-:-:S03]  /*6da0*/  IMAD.WIDE.U32 R98, R0, 0xf0, R200 ;  /* 0x000000f000627825 */ /* 0x002fc600078e00c8 */
[----:B------:R-:W-:-:S04]  /*6db0*/  IADD3 R97, P2, R147, R98, RZ ;  /* 0x0000006293617210 */ /* 0x000fc80007f5e0ff */
[----:B------:R-:W-:Y:S02]  /*6dc0*/  IADD3.X R0, R2, UR21, R99, P2, !PT ;  /* 0x0000001502007c10 */ /* 0x000fe400097fe463 */
[----:B------:R-:W-:-:S04]  /*6dd0*/  LEA R96, P2, R97, UR6, 0x1 ;  /* 0x0000000661607c11 */ /* 0x000fc8000f8408ff */
[----:B------:R-:W-:-:S05]  /*6de0*/  LEA.HI.X R97, R97, UR7, R0, 0x1, P2 ;  /* 0x0000000761617c11 */ /* 0x000fca00090f0c00 */
[----:B------:R-:W-:Y:S01]  /*6df0*/  @!PT LDS RZ, [RZ] ;  /* 0x00000000fffff984 */ /* 0x000fe20000000800 */
[----:B------:R-:W-:Y:S01]  /*6e00*/  @!PT LDS RZ, [RZ] ;  /* 0x00000000fffff984 */ /* 0x000fe20000000800 */
[----:B------:R-:W-:Y:S01]  /*6e10*/  @!PT LDS RZ, [RZ] ;  /* 0x00000000fffff984 */ /* 0x000fe20000000800 */
[----:B------:R2:W-:Y:S04]  /*6e20*/  LDGSTS.E.BYPASS.LTC128B.128 [R242+0x9800], desc[UR22][R96.64] ;  /* 0x0980000060f27fae */ /* 0x0005e8000b901d56 */
.L_x_789:
[----:B------:R-:W-:Y:S05]  /*6e30*/  BSYNC B0 ;  /* 0x0000000000007941 */ /* 0x000fea0003800000 */
.L_x_788:
[----:B------:R-:W0:Y:S01]  /*6e40*/  LDGDEPBAR ;  /* 0x00000000000079af */ /* 0x000e220000000000 */
[----:B------:R-:W-:-:S04]  /*6e50*/  IADD3 R200, P2, R147, R200, RZ ;  /* 0x000000c893c87210 */ /* 0x000fc80007f5e0ff */
[----:B------:R-:W-:-:S09]  /*6e60*/  IADD3.X R201, R2, R201, RZ, P2, !PT ;  /* 0x000000c902c97210 */ /* 0x000fd200017fe4ff */
.L_x_785:
[----:B------:R-:W-:Y:S01]  /*6e70*/  VIADD R0, R157, UR19 ;  /* 0x000000139d007c36 */ /* 0x000fe20008000000 */
[----:B------:R-:W-:-:S03]  /*6e80*/  ULDC UR6, c[0x0][0x2ec] ;  /* 0x0000bb0000067ab9 */ /* 0x000fc60000000800 */
[C---:B------:R-:W-:Y:S01]  /*6e90*/  VIADD R2, R0.reuse, 0x1 ;  /* 0x0000000100027836 */ /* 0x040fe20000000000 */
[C---:B------:R-:W-:Y:S01]  /*6ea0*/  ISETP.GE.AND P4, PT, R0.reuse, R202, PT ;  /* 0x000000ca0000720c */ /* 0x040fe20003f86270 */
[----:B-12---:R-:W-:-:S03]  /*6eb0*/  VIADD R96, R0, 0x8 ;  /* 0x0000000800607836 */ /* 0x006fc60000000000 */
[CC--:B------:R-:W-:Y:S02]  /*6ec0*/  ISETP.GE.AND P3, PT, R2.reuse, R203.reuse, PT ;  /* 0x000000cb0200720c */ /* 0x0c0fe40003f66270 */
[-C--:B------:R-:W-:Y:S01]  /*6ed0*/  ISETP.GE.AND P5, PT, R2, R202.reuse, PT ;  /* 0x000000ca0200720c */ /* 0x080fe20003fa6270 */
[----:B------:R-:W-:Y:S01]  /*6ee0*/  VIADD R2, R0, 0x9 ;  /* 0x0000000900027836 */ /* 0x000fe20000000000 */
[CC--:B------:R-:W-:Y:S02]  /*6ef0*/  ISETP.GE.AND P2, PT, R96.reuse, R203.reuse, PT ;  /* 0x000000cb6000720c */ /* 0x0c0fe40003f46270 */
[----:B------:R-:W-:Y:S01]  /*6f00*/  ISETP.GE.AND P6, PT, R96, R202, PT ;  /* 0x000000ca6000720c */ /* 0x000fe20003fc6270 */
[----:B------:R-:W-:Y:S01]  /*6f10*/  VIADD R96, R0, 0x10 ;  /* 0x0000001000607836 */ /* 0x000fe20000000000 */
[----:B------:R-:W-:Y:S01]  /*6f20*/  FSEL R100, R90, -INF , !P4 ;  /* 0xff8000005a647808 */ /* 0x000fe20006000000 */
[----:B------:R-:W-:Y:S01]  /*6f30*/  VIADD R90, R0, 0x11 ;  /* 0x00000011005a7836 */ /* 0x000fe20000000000 */
[----:B------:R-:W-:-:S02]  /*6f40*/  ISETP.GE.AND P4, PT, R2, R203, PT ;  /* 0x000000cb0200720c */ /* 0x000fc40003f86270 */
[----:B------:R-:W-:Y:S01]  /*6f50*/  FSEL R209, R84, -INF , !P2 ;  /* 0xff80000054d17808 */ /* 0x000fe20005000000 */
[----:B------:R-:W-:Y:S01]  /*6f60*/  VIADD R84, R0, 0x18 ;  /* 0x0000001800547836 */ /* 0x000fe20000000000 */
[-C--:B------:R-:W-:Y:S02]  /*6f70*/  ISETP.GE.AND P2, PT, R2, R202.reuse, PT ;  /* 0x000000ca0200720c */ /* 0x080fe40003f46270 */
[----:B------:R-:W-:Y:S02]  /*6f80*/  FSEL R2, R86, -INF , !P6 ;  /* 0xff80000056027808 */ /* 0x000fe40007000000 */
[----:B------:R-:W-:Y:S02]  /*6f90*/  FSEL R232, R85, -INF , !P4 ;  /* 0xff80000055e87808 */ /* 0x000fe40006000000 */
[C---:B------:R-:W-:Y:S02]  /*6fa0*/  ISETP.GE.AND P6, PT, R96.reuse, R203, PT ;  /* 0x000000cb6000720c */ /* 0x040fe40003fc6270 */
[----:B------:R-:W-:-:S02]  /*6fb0*/  ISETP.GE.AND P4, PT, R96, R202, PT ;  /* 0x000000ca6000720c */ /* 0x000fc40003f86270 */
[----:B------:R-:W-:Y:S02]  /*6fc0*/  FSEL R102, R87, -INF , !P2 ;  /* 0xff80000057667808 */ /* 0x000fe40005000000 */
[-C--:B------:R-:W-:Y:S02]  /*6fd0*/  ISETP.GE.AND P2, PT, R90, R203.reuse, PT ;  /* 0x000000cb5a00720c */ /* 0x080fe40003f46270 */
[----:B------:R-:W-:Y:S01]  /*6fe0*/  FSEL R207, R80, -INF , !P6 ;  /* 0xff80000050cf7808 */ /* 0x000fe20007000000 */
[----:B------:R-:W-:Y:S01]  /*6ff0*/  VIADD R80, R0, 0x19 ;  /* 0x0000001900507836 */ /* 0x000fe20000000000 */
[----:B------:R-:W-:Y:S02]  /*7000*/  FSEL R234, R82, -INF , !P4 ;  /* 0xff80000052ea7808 */ /* 0x000fe40006000000 */
[----:B------:R-:W-:Y:S02]  /*7010*/  ISETP.GE.AND P6, PT, R90, R202, PT ;  /* 0x000000ca5a00720c */ /* 0x000fe40003fc6270 */
[----:B------:R-:W-:-:S02]  /*7020*/  ISETP.GE.AND P4, PT, R84, R203, PT ;  /* 0x000000cb5400720c */ /* 0x000fc40003f86270 */
[----:B------:R-:W-:Y:S01]  /*7030*/  FSEL R199, R81, -INF , !P2 ;  /* 0xff80000051c77808 */ /* 0x000fe20005000000 */
[----:B------:R-:W-:Y:S01]  /*7040*/  VIADD R81, R0, 0x20 ;  /* 0x0000002000517836 */ /* 0x000fe20000000000 */
[-C--:B------:R-:W-:Y:S02]  /*7050*/  ISETP.GE.AND P2, PT, R84, R202.reuse, PT ;  /* 0x000000ca5400720c */ /* 0x080fe40003f46270 */
[----:B------:R-:W-:Y:S02]  /*7060*/  FSEL R236, R83, -INF , !P6 ;  /* 0xff80000053ec7808 */ /* 0x000fe40007000000 */
[----:B------:R-:W-:Y:S01]  /*7070*/  FSEL R197, R76, -INF , !P4 ;  /* 0xff8000004cc57808 */ /* 0x000fe20006000000 */
[----:B------:R-:W-:Y:S01]  /*7080*/  VIADD R76, R0, 0x28 ;  /* 0x00000028004c7836 */ /* 0x000fe20000000000 */
[C---:B------:R-:W-:Y:S02]  /*7090*/  ISETP.GE.AND P6, PT, R80.reuse, R203, PT ;  /* 0x000000cb5000720c */ /* 0x040fe40003fc6270 */
[----:B------:R-:W-:Y:S01]  /*70a0*/  ISETP.GE.AND P4, PT, R80, R202, PT ;  /* 0x000000ca5000720c */ /* 0x000fe20003f86270 */
[----:B------:R-:W-:Y:S01]  /*70b0*/  VIADD R80, R0, 0x21 ;  /* 0x0000002100507836 */ /* 0x000fe20000000000 */
[----:B------:R-:W-:-:S02]  /*70c0*/  FSEL R101, R78, -INF , !P2 ;  /* 0xff8000004e657808 */ /* 0x000fc40005000000 */
[-C--:B------:R-:W-:Y:S02]  /*70d0*/  ISETP.GE.AND P2, PT, R81, R203.reuse, PT ;  /* 0x000000cb5100720c */ /* 0x080fe40003f46270 */
[----:B------:R-:W-:Y:S02]  /*70e0*/  FSEL R195, R77, -INF , !P6 ;  /* 0xff8000004dc37808 */ /* 0x000fe40007000000 */
[-C--:B------:R-:W-:Y:S02]  /*70f0*/  ISETP.GE.AND P6, PT, R81, R202.reuse, PT ;  /* 0x000000ca5100720c */ /* 0x080fe40003fc6270 */
[----:B------:R-:W-:Y:S02]  /*7100*/  FSEL R103, R79, -INF , !P4 ;  /* 0xff8000004f677808 */ /* 0x000fe40006000000 */
[----:B------:R-:W-:Y:S02]  /*7110*/  ISETP.GE.AND P4, PT, R80, R203, PT ;  /* 0x000000cb5000720c */ /* 0x000fe40003f86270 */
[----:B------:R-:W-:Y:S01]  /*7120*/  FSEL R193, R72, -INF , !P2 ;  /* 0xff80000048c17808 */ /* 0x000fe20005000000 */
[----:B------:R-:W-:Y:S01]  /*7130*/  VIADD R72, R0, 0x29 ;  /* 0x0000002900487836 */ /* 0x000fe20000000000 */
[----:B------:R-:W-:-:S02]  /*7140*/  ISETP.GE.AND P2, PT, R80, R202, PT ;  /* 0x000000ca5000720c */ /* 0x000fc40003f46270 */
[----:B------:R-:W-:Y:S02]  /*7150*/  FSEL R213, R74, -INF , !P6 ;  /* 0xff8000004ad57808 */ /* 0x000fe40007000000 */
[-C--:B------:R-:W-:Y:S02]  /*7160*/  ISETP.GE.AND P6, PT, R76, R203.reuse, PT ;  /* 0x000000cb4c00720c */ /* 0x080fe40003fc6270 */
[----:B------:R-:W-:Y:S01]  /*7170*/  FSEL R189, R73, -INF , !P4 ;  /* 0xff80000049bd7808 */ /* 0x000fe20006000000 */
[----:B------:R-:W-:Y:S01]  /*7180*/  VIADD R73, R0, 0x30 ;  /* 0x0000003000497836 */ /* 0x000fe20000000000 */
[----:B------:R-:W-:Y:S02]  /*7190*/  ISETP.GE.AND P4, PT, R76, R202, PT ;  /* 0x000000ca4c00720c */ /* 0x000fe40003f86270 */
[----:B------:R-:W-:Y:S02]  /*71a0*/  FSEL R215, R75, -INF , !P2 ;  /* 0xff8000004bd77808 */ /* 0x000fe40005000000 */
[----:B------:R-:W-:-:S02]  /*71b0*/  ISETP.GE.AND P2, PT, R72, R203, PT ;  /* 0x000000cb4800720c */ /* 0x000fc40003f46270 */
[----:B------:R-:W-:Y:S01]  /*71c0*/  FSEL R185, R68, -INF , !P6 ;  /* 0xff80000044b97808 */ /* 0x000fe20007000000 */
[----:B------:R-:W-:Y:S01]  /*71d0*/  VIADD R68, R0, 0x38 ;  /* 0x0000003800447836 */ /* 0x000fe20000000000 */
[-C--:B------:R-:W-:Y:S01]  /*71e0*/  ISETP.GE.AND P6, PT, R72, R202.reuse, PT ;  /* 0x000000ca4800720c */ /* 0x080fe20003fc6270 */
[----:B------:R-:W-:Y:S01]  /*71f0*/  VIADD R72, R0, 0x31 ;  /* 0x0000003100487836 */ /* 0x000fe20000000000 */
[----:B------:R-:W-:Y:S02]  /*7200*/  FSEL R233, R70, -INF , !P4 ;  /* 0xff80000046e97808 */ /* 0x000fe40006000000 */
[----:B------:R-:W-:Y:S02]  /*7210*/  ISETP.GE.AND P4, PT, R73, R203, PT ;  /* 0x000000cb4900720c */ /* 0x000fe40003f86270 */
[----:B------:R-:W-:Y:S02]  /*7220*/  FSEL R183, R69, -INF , !P2 ;  /* 0xff80000045b77808 */ /* 0x000fe40005000000 */
[----:B------:R-:W-:-:S02]  /*7230*/  ISETP.GE.AND P2, PT, R73, R202, PT ;  /* 0x000000ca4900720c */ /* 0x000fc40003f46270 */
[----:B------:R-:W-:Y:S02]  /*7240*/  FSEL R249, R71, -INF , !P6 ;  /* 0xff80000047f97808 */ /* 0x000fe40007000000 */
[----:B------:R-:W-:Y:S01]  /*7250*/  FSEL R175, R64, -INF , !P4 ;  /* 0xff80000040af7808 */ /* 0x000fe20006000000 */
[----:B------:R-:W-:Y:S01]  /*7260*/  VIADD R64, R0, 0x39 ;  /* 0x0000003900407836 */ /* 0x000fe20000000000 */
[CC--:B------:R-:W-:Y:S02]  /*7270*/  ISETP.GE.AND P6, PT, R72.reuse, R203.reuse, PT ;  /* 0x000000cb4800720c */ /* 0x0c0fe40003fc6270 */
[----:B------:R-:W-:Y:S02]  /*7280*/  ISETP.GE.AND P4, PT, R72, R202, PT ;  /* 0x000000ca4800720c */ /* 0x000fe40003f86270 */
[----:B------:R-:W-:Y:S02]  /*7290*/  FSEL R66, R66, -INF , !P2 ;  /* 0xff80000042427808 */ /* 0x000fe40005000000 */
[----:B------:R-:W-:-:S02]  /*72a0*/  ISETP.GE.AND P2, PT, R68, R203, PT ;  /* 0x000000cb4400720c */ /* 0x000fc40003f46270 */
[----:B------:R-:W-:Y:S01]  /*72b0*/  FSEL R173, R65, -INF , !P6 ;  /* 0xff80000041ad7808 */ /* 0x000fe20007000000 */
[----:B------:R-:W-:Y:S01]  /*72c0*/  VIADD R65, R0, 0x40 ;  /* 0x0000004000417836 */ /* 0x000fe20000000000 */
[----:B------:R-:W-:Y:S02]  /*72d0*/  FSEL R251, R67, -INF , !P4 ;  /* 0xff80000043fb7808 */ /* 0x000fe40006000000 */
[-C--:B------:R-:W-:Y:S02]  /*72e0*/  ISETP.GE.AND P6, PT, R68, R202.reuse, PT ;  /* 0x000000ca4400720c */ /* 0x080fe40003fc6270 */
[----:B------:R-:W-:Y:S02]  /*72f0*/  ISETP.GE.AND P4, PT, R64, R203, PT ;  /* 0x000000cb4000720c */ /* 0x000fe40003f86270 */
[----:B------:R-:W-:Y:S01]  /*7300*/  FSEL R145, R60, -INF , !P2 ;  /* 0xff8000003c917808 */ /* 0x000fe20005000000 */
[----:B------:R-:W-:Y:S01]  /*7310*/  VIADD R60, R0, 0x48 ;  /* 0x00000048003c7836 */ /* 0x000fe20000000000 */
[----:B------:R-:W-:Y:S01]  /*7320*/  ISETP.GE.AND P2, PT, R64, R202, PT ;  /* 0x000000ca4000720c */ /* 0x000fe20003f46270 */
[----:B------:R-:W-:Y:S01]  /*7330*/  VIADD R64, R0, 0x41 ;  /* 0x0000004100407836 */ /* 0x000fe20000000000 */
[----:B------:R-:W-:-:S02]  /*7340*/  FSEL R62, R62, -INF , !P6 ;  /* 0xff8000003e3e7808 */ /* 0x000fc40007000000 */
[----:B------:R-:W-:Y:S02]  /*7350*/  FSEL R142, R61, -INF , !P4 ;  /* 0xff8000003d8e7808 */ /* 0x000fe40006000000 */
[CC--:B------:R-:W-:Y:S02]  /*7360*/  ISETP.GE.AND P6, PT, R65.reuse, R203.reuse, PT ;  /* 0x000000cb4100720c */ /* 0x0c0fe40003fc6270 */
[----:B------:R-:W-:Y:S02]  /*7370*/  ISETP.GE.AND P4, PT, R65, R202, PT ;  /* 0x000000ca4100720c */ /* 0x000fe40003f86270 */
[----:B------:R-:W-:Y:S02]  /*7380*/  FSEL R63, R63, -INF , !P2 ;  /* 0xff8000003f3f7808 */ /* 0x000fe40005000000 */
[----:B------:R-:W-:Y:S02]  /*7390*/  ISETP.GE.AND P2, PT, R64, R203, PT ;  /* 0x000000cb4000720c */ /* 0x000fe40003f46270 */
[----:B------:R-:W-:Y:S01]  /*73a0*/  FSEL R143, R56, -INF , !P6 ;  /* 0xff800000388f7808 */ /* 0x000fe20007000000 */
[----:B------:R-:W-:Y:S01]  /*73b0*/  VIADD R56, R0, 0x49 ;  /* 0x0000004900387836 */ /* 0x000fe20000000000 */
[----:B------:R-:W-:-:S02]  /*73c0*/  FSEL R211, R58, -INF , !P4 ;  /* 0xff8000003ad37808 */ /* 0x000fc40006000000 */
[-C--:B------:R-:W-:Y:S02]  /*73d0*/  ISETP.GE.AND P6, PT, R64, R202.reuse, PT ;  /* 0x000000ca4000720c */ /* 0x080fe40003fc6270 */
[----:B------:R-:W-:Y:S02]  /*73e0*/  ISETP.GE.AND P4, PT, R60, R203, PT ;  /* 0x000000cb3c00720c */ /* 0x000fe40003f86270 */
[----:B------:R-:W-:Y:S01]  /*73f0*/  FSEL R160, R57, -INF , !P2 ;  /* 0xff80000039a07808 */ /* 0x000fe20005000000 */
[----:B------:R-:W-:Y:S01]  /*7400*/  VIADD R57, R0, 0x50 ;  /* 0x0000005000397836 */ /* 0x000fe20000000000 */
[----:B------:R-:W-:Y:S02]  /*7410*/  ISETP.GE.AND P2, PT, R60, R202, PT ;  /* 0x000000ca3c00720c */ /* 0x000fe40003f46270 */
[----:B------:R-:W-:Y:S01]  /*7420*/  FSEL R58, R59, -INF , !P6 ;  /* 0xff8000003b3a7808 */ /* 0x000fe20007000000 */
[----:B------:R-:W-:Y:S01]  /*7430*/  IMAD.MOV.U32 R59, RZ, RZ, R63 ;  /* 0x000000ffff3b7224 */ /* 0x000fe200078e003f */
[----:B------:R-:W-:-:S02]  /*7440*/  FSEL R168, R52, -INF , !P4 ;  /* 0xff80000034a87808 */ /* 0x000fc40006000000 */
[CC--:B------:R-:W-:Y:S02]  /*7450*/  ISETP.GE.AND P6, PT, R56.reuse, R203.reuse, PT ;  /* 0x000000cb3800720c */ /* 0x0c0fe40003fc6270 */
[-C--:B------:R-:W-:Y:S01]  /*7460*/  ISETP.GE.AND P4, PT, R56, R202.reuse, PT ;  /* 0x000000ca3800720c */ /* 0x080fe20003f86270 */
[----:B------:R-:W-:Y:S01]  /*7470*/  VIADD R56, R0, 0x51 ;  /* 0x0000005100387836 */ /* 0x000fe20000000000 */
[----:B------:R-:W-:Y:S02]  /*7480*/  FSEL R54, R54, -INF , !P2 ;  /* 0xff80000036367808 */ /* 0x000fe40005000000 */
[-C--:B------:R-:W-:Y:S02]  /*7490*/  ISETP.GE.AND P2, PT, R57, R203.reuse, PT ;  /* 0x000000cb3900720c */ /* 0x080fe40003f46270 */
[----:B------:R-:W-:Y:S01]  /*74a0*/  FSEL R162, R53, -INF , !P6 ;  /* 0xff80000035a27808 */ /* 0x000fe20007000000 */
[C---:B------:R-:W-:Y:S01]  /*74b0*/  VIADD R53, R0.reuse, 0x59 ;  /* 0x0000005900357836 */ /* 0x040fe20000000000 */
[----:B------:R-:W-:Y:S01]  /*74c0*/  FSEL R52, R55, -INF , !P4 ;  /* 0xff80000037347808 */ /* 0x000fe20006000000 */
[----:B------:R-:W-:Y:S01]  /*74d0*/  VIADD R55, R0, 0x58 ;  /* 0x0000005800377836 */ /* 0x000fe20000000000 */
[----:B------:R-:W-:Y:S01]  /*74e0*/  ISETP.GE.AND P6, PT, R57, R202, PT ;  /* 0x000000ca3900720c */ /* 0x000fe20003fc6270 */
[----:B------:R-:W-:Y:S01]  /*74f0*/  IMAD.MOV.U32 R57, RZ, RZ, R62 ;  /* 0x000000ffff397224 */ /* 0x000fe200078e003e */
[----:B------:R-:W-:Y:S01]  /*7500*/  FSEL R149, R48, -INF , !P2 ;  /* 0xff80000030957808 */ /* 0x000fe20005000000 */
[----:B------:R-:W-:Y:S01]  /*7510*/  VIADD R48, R0, 0x60 ;  /* 0x0000006000307836 */ /* 0x000fe20000000000 */
[----:B------:R-:W-:-:S02]  /*7520*/  ISETP.GE.AND P4, PT, R56, R203, PT ;  /* 0x000000cb3800720c */ /* 0x000fc40003f86270 */
[-C--:B------:R-:W-:Y:S02]  /*7530*/  ISETP.GE.AND P2, PT, R56, R202.reuse, PT ;  /* 0x000000ca3800720c */ /* 0x080fe40003f46270 */
[----:B------:R-:W-:Y:S01]  /*7540*/  FSEL R56, R50, -INF , !P6 ;  /* 0xff80000032387808 */ /* 0x000fe20007000000 */
[----:B------:R-:W-:Y:S01]  /*7550*/  IMAD.MOV.U32 R50, RZ, RZ, R66 ;  /* 0x000000ffff327224 */ /* 0x000fe200078e0042 */
[----:B------:R-:W-:Y:S02]  /*7560*/  ISETP.GE.AND P6, PT, R55, R203, PT ;  /* 0x000000cb3700720c */ /* 0x000fe40003fc6270 */
[----:B------:R-:W-:Y:S02]  /*7570*/  FSEL R182, R49, -INF , !P4 ;  /* 0xff80000031b67808 */ /* 0x000fe40006000000 */
[----:B------:R-:W-:Y:S01]  /*7580*/  FSEL R151, R44, -INF , !P6 ;  /* 0xff8000002c977808 */ /* 0x000fe20007000000 */
[----:B------:R-:W-:Y:S01]  /*7590*/  VIADD R44, R0, 0x61 ;  /* 0x00000061002c7836 */ /* 0x000fe20000000000 */
[----:B------:R-:W-:-:S02]  /*75a0*/  ISETP.GE.AND P4, PT, R55, R202, PT ;  /* 0x000000ca3700720c */ /* 0x000fc40003f86270 */
[----:B------:R-:W-:Y:S02]  /*75b0*/  ISETP.GE.AND P6, PT, R53, R202, PT ;  /* 0x000000ca3500720c */ /* 0x000fe40003fc6270 */
[----:B------:R-:W-:Y:S02]  /*75c0*/  FSEL R187, R46, -INF , !P4 ;  /* 0xff8000002ebb7808 */ /* 0x000fe40006000000 */
[----:B------:R-:W-:Y:S02]  /*75d0*/  FSEL R177, R47, -INF , !P6 ;  /* 0xff8000002fb17808 */ /* 0x000fe40007000000 */
[-C--:B------:R-:W-:Y:S02]  /*75e0*/  ISETP.GE.AND P4, PT, R48, R203.reuse, PT ;  /* 0x000000cb3000720c */ /* 0x080fe40003f86270 */
[----:B------:R-:W-:Y:S02]  /*75f0*/  ISETP.GE.AND P6, PT, R44, R203, PT ;  /* 0x000000cb2c00720c */ /* 0x000fe40003fc6270 */
[----:B------:R-:W-:-:S02]  /*7600*/  FSEL R157, R40, -INF , !P4 ;  /* 0xff800000289d7808 */ /* 0x000fc40006000000 */
[----:B------:R-:W-:Y:S01]  /*7610*/  FSEL R208, R41, -INF , !P6 ;  /* 0xff80000029d07808 */ /* 0x000fe20007000000 */
[----:B------:R-:W-:Y:S01]  /*7620*/  VIADD R41, R0, 0x69 ;  /* 0x0000006900297836 */ /* 0x000fe20000000000 */
[----:B------:R-:W-:Y:S02]  /*7630*/  ISETP.GE.AND P4, PT, R44, R202, PT ;  /* 0x000000ca2c00720c */ /* 0x000fe40003f86270 */
[----:B------:R-:W-:Y:S02]  /*7640*/  FSEL R191, R51, -INF , !P2 ;  /* 0xff80000033bf7808 */ /* 0x000fe40005000000 */
[----:B------:R-:W-:Y:S02]  /*7650*/  ISETP.GE.AND P2, PT, R53, R203, PT ;  /* 0x000000cb3500720c */ /* 0x000fe40003f46270 */
[----:B------:R-:W-:Y:S02]  /*7660*/  FSEL R40, R91, -INF , !P5 ;  /* 0xff8000005b287808 */ /* 0x000fe40006800000 */
[----:B------:R-:W-:-:S02]  /*7670*/  FSEL R152, R43, -INF , !P4 ;  /* 0xff8000002b987808 */ /* 0x000fc40006000000 */
[C---:B------:R-:W-:Y:S02]  /*7680*/  ISETP.GE.AND P5, PT, R41.reuse, R203, PT ;  /* 0x000000cb2900720c */ /* 0x040fe40003fa6270 */
[----:B------:R-:W-:Y:S02]  /*7690*/  ISETP.GE.AND P4, PT, R41, R202, PT ;  /* 0x000000ca2900720c */ /* 0x000fe40003f86270 */
[----:B------:R-:W-:Y:S01]  /*76a0*/  FSEL R196, R45, -INF , !P2 ;  /* 0xff8000002dc47808 */ /* 0x000fe20005000000 */
[----:B------:R-:W-:Y:S01]  /*76b0*/  VIADD R45, R0, 0x68 ;  /* 0x00000068002d7836 */ /* 0x000fe20000000000 */
[----:B------:R-:W-:Y:S02]  /*76c0*/  FMNMX.FTZ R41, R100, R40, !PT ;  /* 0x0000002864297209 */ /* 0x000fe40007810000 */
[----:B------:R-:W-:Y:S02]  /*76d0*/  ISETP.GE.AND P2, PT, R48, R202, PT ;  /* 0x000000ca3000720c */ /* 0x000fe40003f46270 */
[----:B------:R-:W-:-:S02]  /*76e0*/  FMNMX.FTZ R41, R2, R41, !PT ;  /* 0x0000002902297209 */ /* 0x000fc40007810000 */
[----:B------:R-:W-:Y:S01]  /*76f0*/  FSEL R171, R42, -INF , !P2 ;  /* 0xff8000002aab7808 */ /* 0x000fe20005000000 */
[----:B------:R-:W-:Y:S01]  /*7700*/  VIADD R42, R0, 0x70 ;  /* 0x00000070002a7836 */ /* 0x000fe20000000000 */
[----:B------:R-:W-:Y:S02]  /*7710*/  ISETP.GE.AND P2, PT, R45, R203, PT ;  /* 0x000000cb2d00720c */ /* 0x000fe40003f46270 */
[----:B------:R-:W-:Y:S02]  /*7720*/  FSEL R210, R37, -INF , !P5 ;  /* 0xff80000025d27808 */ /* 0x000fe40006800000 */
[----:B------:R-:W-:Y:S02]  /*7730*/  FMNMX.FTZ R37, R102, R41, !PT ;  /* 0x0000002966257209 */ /* 0x000fe40007810000 */
[----:B------:R-:W-:Y:S01]  /*7740*/  FSEL R248, R36, -INF , !P2 ;  /* 0xff80000024f87808 */ /* 0x000fe20005000000 */
[----:B------:R-:W-:Y:S01]  /*7750*/  VIADD R36, R0, 0x78 ;  /* 0x0000007800247836 */ /* 0x000fe20000000000 */
[----:B------:R-:W-:-:S02]  /*7760*/  ISETP.GE.AND P2, PT, R42, R203, PT ;  /* 0x000000cb2a00720c */ /* 0x000fc40003f46270 */
[----:B------:R-:W-:Y:S02]  /*7770*/  FMNMX.FTZ R37, R234, R37, !PT ;  /* 0x00000025ea257209 */ /* 0x000fe40007810000 */
[----:B------:R-:W-:Y:S02]  /*7780*/  FSEL R165, R32, -INF , !P2 ;  /* 0xff80000020a57808 */ /* 0x000fe40005000000 */
[----:B------:R-:W-:Y:S02]  /*7790*/  FMNMX.FTZ R32, R236, R37, !PT ;  /* 0x00000025ec207209 */ /* 0x000fe40007810000 */
[----:B------:R-:W-:Y:S02]  /*77a0*/  ISETP.GE.AND P6, PT, R45, R202, PT ;  /* 0x000000ca2d00720c */ /* 0x000fe40003fc6270 */
[----:B------:R-:W-:Y:S02]  /*77b0*/  FMNMX.FTZ R32, R101, R32, !PT ;  /* 0x0000002065207209 */ /* 0x000fe40007810000 */
[----:B------:R-:W-:Y:S01]  /*77c0*/  FSEL R141, R38, -INF , !P6 ;  /* 0xff800000268d7808 */ /* 0x000fe20007000000 */
[----:B------:R-:W-:Y:S01]  /*77d0*/  VIADD R38, R0, 0x71 ;  /* 0x0000007100267836 */ /* 0x000fe20000000000 */
[----:B------:R-:W-:-:S02]  /*77e0*/  ISETP.GE.AND P2, PT, R36, R203, PT ;  /* 0x000000cb2400720c */ /* 0x000fc40003f46270 */
[----:B------:R-:W-:Y:S02]  /*77f0*/  FMNMX.FTZ R32, R103, R32, !PT ;  /* 0x0000002067207209 */ /* 0x000fe40007810000 */
[----:B------:R-:W-:Y:S02]  /*7800*/  ISETP.GE.AND P6, PT, R42, R202, PT ;  /* 0x000000ca2a00720c */ /* 0x000fe40003fc6270 */
[----:B------:R-:W-:Y:S02]  /*7810*/  FSEL R250, R28, -INF , !P2 ;  /* 0xff8000001cfa7808 */ /* 0x000fe40005000000 */
[----:B------:R-:W-:Y:S02]  /*7820*/  FMNMX.FTZ R28, R213, R32, !PT ;  /* 0x00000020d51c7209 */ /* 0x000fe40007810000 */
[----:B------:R-:W-:Y:S02]  /*7830*/  ISETP.GE.AND P5, PT, R38, R203, PT ;  /* 0x000000cb2600720c */ /* 0x000fe40003fa6270 */
[----:B------:R-:W-:Y:S01]  /*7840*/  FSEL R147, R34, -INF , !P6 ;  /* 0xff80000022937808 */ /* 0x000fe20007000000 */
[----:B------:R-:W-:Y:S01]  /*7850*/  VIADD R34, R0, 0x79 ;  /* 0x0000007900227836 */ /* 0x000fe20000000000 */
[----:B------:R-:W-:-:S02]  /*7860*/  FMNMX.FTZ R28, R215, R28, !PT ;  /* 0x0000001cd71c7209 */ /* 0x000fc40007810000 */
[----:B------:R-:W-:Y:S02]  /*7870*/  ISETP.GE.AND P6, PT, R36, R202, PT ;  /* 0x000000ca2400720c */ /* 0x000fe40003fc6270 */
[----:B------:R-:W-:Y:S01]  /*7880*/  FSEL R161, R33, -INF , !P5 ;  /* 0xff80000021a17808 */ /* 0x000fe20006800000 */
[----:B------:R-:W-:Y:S01]  /*7890*/  VIADD R33, R0, 0x80 ;  /* 0x0000008000217836 */ /* 0x000fe20000000000 */
[-C--:B------:R-:W-:Y:S02]  /*78a0*/  ISETP.GE.AND P5, PT, R34, R203.reuse, PT ;  /* 0x000000cb2200720c */ /* 0x080fe40003fa6270 */
[----:B------:R-:W-:Y:S01]  /*78b0*/  FMNMX.FTZ R32, R233, R28, !PT ;  /* 0x0000001ce9207209 */ /* 0x000fe20007810000 */
[----:B------:R-:W-:Y:S01]  /*78c0*/  VIADD R28, R0, 0x88 ;  /* 0x00000088001c7836 */ /* 0x000fe20000000000 */
[----:B------:R-:W-:Y:S01]  /*78d0*/  FSEL R153, R30, -INF , !P6 ;  /* 0xff8000001e997808 */ /* 0x000fe20007000000 */
[----:B------:R-:W-:Y:S01]  /*78e0*/  VIADD R30, R0, 0x81 ;  /* 0x00000081001e7836 */ /* 0x000fe20000000000 */
[----:B------:R-:W-:-:S02]  /*78f0*/  ISETP.GE.AND P2, PT, R33, R203, PT ;  /* 0x000000cb2100720c */ /* 0x000fc40003f46270 */
[----:B------:R-:W-:Y:S02]  /*7900*/  FSEL R212, R29, -INF , !P5 ;  /* 0xff8000001dd47808 */ /* 0x000fe40006800000 */
[----:B------:R-:W-:Y:S01]  /*7910*/  FMNMX.FTZ R29, R249, R32, !PT ;  /* 0x00000020f91d7209 */ /* 0x000fe20007810000 */
[----:B------:R-:W-:Y:S01]  /*7920*/  VIADD R32, R0, 0xa9 ;  /* 0x000000a900207836 */ /* 0x000fe20000000000 */
[----:B------:R-:W-:Y:S02]  /*7930*/  ISETP.GE.AND P5, PT, R30, R203, PT ;  /* 0x000000cb1e00720c */ /* 0x000fe40003fa6270 */
[----:B------:R-:W-:Y:S02]  /*7940*/  FSEL R194, R24, -INF , !P2 ;  /* 0xff80000018c27808 */ /* 0x000fe40005000000 */
[----:B------:R-:W-:Y:S01]  /*7950*/  FMNMX.FTZ R24, R50, R29, !PT ;  /* 0x0000001d32187209 */ /* 0x000fe20007810000 */
[----:B------:R-:W-:Y:S01]  /*7960*/  VIADD R29, R0, 0xb8 ;  /* 0x000000b8001d7836 */ /* 0x000fe20000000000 */
[----:B------:R-:W-:-:S02]  /*7970*/  FSEL R192, R25, -INF , !P5 ;  /* 0xff80000019c07808 */ /* 0x000fc40006800000 */
[----:B------:R-:W-:Y:S01]  /*7980*/  FMNMX.FTZ R25, R251, R24, !PT ;  /* 0x00000018fb197209 */ /* 0x000fe20007810000 */
[----:B------:R-:W-:Y:S01]  /*7990*/  VIADD R24, R0, 0x90 ;  /* 0x0000009000187836 */ /* 0x000fe20000000000 */
[----:B------:R-:W-:Y:S02]  /*79a0*/  ISETP.GE.AND P2, PT, R28, R203, PT ;  /* 0x000000cb1c00720c */ /* 0x000fe40003f46270 */
[----:B------:R-:W-:Y:S02]  /*79b0*/  FMNMX.FTZ R25, R57, R25, !PT ;  /* 0x0000001939197209 */ /* 0x000fe40007810000 */
[----:B------:R-:W-:Y:S02]  /*79c0*/  FSEL R159, R39, -INF , !P4 ;  /* 0xff800000279f7808 */ /* 0x000fe40006000000 */
[-C--:B------:R-:W-:Y:S02]  /*79d0*/  ISETP.GE.AND P6, PT, R33, R202.reuse, PT ;  /* 0x000000ca2100720c */ /* 0x080fe40003fc6270 */
[----:B------:R-:W-:-:S02]  /*79e0*/  ISETP.GE.AND P4, PT, R38, R202, PT ;  /* 0x000000ca2600720c */ /* 0x000fc40003f86270 */
[----:B------:R-:W-:Y:S02]  /*79f0*/  FSEL R188, R20, -INF , !P2 ;  /* 0xff80000014bc7808 */ /* 0x000fe40005000000 */
[----:B------:R-:W-:Y:S02]  /*7a00*/  FMNMX.FTZ R20, R59, R25, !PT ;  /* 0x000000193b147209 */ /* 0x000fe40007810000 */
[----:B------:R-:W-:Y:S01]  /*7a10*/  FSEL R155, R26, -INF , !P6 ;  /* 0xff8000001a9b7808 */ /* 0x000fe20007000000 */
[----:B------:R-:W-:Y:S01]  /*7a20*/  VIADD R26, R0, 0x89 ;  /* 0x00000089001a7836 */ /* 0x000fe20000000000 */
[----:B------:R-:W-:Y:S02]  /*7a30*/  FSEL R174, R35, -INF , !P4 ;  /* 0xff80000023ae7808 */ /* 0x000fe40006000000 */
[----:B------:R-:W-:Y:S02]  /*7a40*/  ISETP.GE.AND P4, PT, R34, R202, PT ;  /* 0x000000ca2200720c */ /* 0x000fe40003f86270 */
[----:B------:R-:W-:Y:S01]  /*7a50*/  FMNMX.FTZ R25, R211, R20, !PT ;  /* 0x00000014d3197209 */ /* 0x000fe20007810000 */
[C---:B------:R-:W-:Y:S01]  /*7a60*/  VIADD R20, R0.reuse, 0x98 ;  /* 0x0000009800147836 */ /* 0x040fe20000000000 */
[----:B------:R-:W-:Y:S01]  /*7a70*/  FSEL R198, R31, -INF , !P4 ;  /* 0xff8000001fc67808 */ /* 0x000fe20006000000 */
[----:B------:R-:W-:Y:S01]  /*7a80*/  VIADD R31, R0, 0xb0 ;  /* 0x000000b0001f7836 */ /* 0x000fe20000000000 */
[----:B------:R-:W-:-:S02]  /*7a90*/  ISETP.GE.AND P5, PT, R26, R203, PT ;  /* 0x000000cb1a00720c */ /* 0x000fc40003fa6270 */
[-C--:B------:R-:W-:Y:S01]  /*7aa0*/  ISETP.GE.AND P4, PT, R30, R202.reuse, PT ;  /* 0x000000ca1e00720c */ /* 0x080fe20003f86270 */
[----:B------:R-:W-:Y:S01]  /*7ab0*/  VIADD R30, R0, 0xb1 ;  /* 0x000000b1001e7836 */ /* 0x000fe20000000000 */
[-C--:B------:R-:W-:Y:S01]  /*7ac0*/  ISETP.GE.AND P6, PT, R28, R202.reuse, PT ;  /* 0x000000ca1c00720c */ /* 0x080fe20003fc6270 */
[----:B------:R-:W-:Y:S01]  /*7ad0*/  VIADD R28, R0, 0xb9 ;  /* 0x000000b9001c7836 */ /* 0x000fe20000000000 */
[----:B------:R-:W-:Y:S02]  /*7ae0*/  FMNMX.FTZ R25, R58, R25, !PT ;  /* 0x000000193a197209 */ /* 0x000fe40007810000 */
[----:B------:R-:W-:Y:S02]  /*7af0*/  FSEL R184, R21, -INF , !P5 ;  /* 0xff80000015b87808 */ /* 0x000fe40006800000 */
[----:B------:R-:W-:Y:S01]  /*7b00*/  FSEL R169, R27, -INF , !P4 ;  /* 0xff8000001ba97808 */ /* 0x000fe20006000000 */
[----:B------:R-:W-:Y:S01]  /*7b10*/  VIADD R27, R0, 0xc0 ;  /* 0x000000c0001b7836 */ /* 0x000fe20000000000 */
[----:B------:R-:W-:Y:S01]  /*7b20*/  FSEL R163, R22, -INF , !P6 ;  /* 0xff80000016a37808 */ /* 0x000fe20007000000 */
[----:B------:R-:W-:Y:S01]  /*7b30*/  VIADD R22, R0, 0x91 ;  /* 0x0000009100167836 */ /* 0x000fe20000000000 */
[----:B------:R-:W-:Y:S01]  /*7b40*/  FMNMX.FTZ R21, R54, R25, !PT ;  /* 0x0000001936157209 */ /* 0x000fe20007810000 */
[----:B------:R-:W-:Y:S01]  /*7b50*/  VIADD R25, R0, 0xc8 ;  /* 0x000000c800197836 */ /* 0x000fe20000000000 */
[----:B------:R-:W-:Y:S01]  /*7b60*/  ISETP.GE.AND P4, PT, R26, R202, PT ;  /* 0x000000ca1a00720c */ /* 0x000fe20003f86270 */
[----:B------:R-:W-:Y:S01]  /*7b70*/  VIADD R26, R0, 0xc1 ;  /* 0x000000c1001a7836 */ /* 0x000fe20000000000 */
[----:B------:R-:W-:-:S02]  /*7b80*/  ISETP.GE.AND P2, PT, R24, R203, PT ;  /* 0x000000cb1800720c */ /* 0x000fc40003f46270 */
[-C--:B------:R-:W-:Y:S01]  /*7b90*/  ISETP.GE.AND P6, PT, R24, R202.reuse, PT ;  /* 0x000000ca1800720c */ /* 0x080fe20003fc6270 */
[----:B------:R-:W-:Y:S01]  /*7ba0*/  VIADD R24, R0, 0xc9 ;  /* 0x000000c900187836 */ /* 0x000fe20000000000 */
[----:B------:R-:W-:Y:S02]  /*7bb0*/  FMNMX.FTZ R21, R52, R21, !PT ;  /* 0x0000001534157209 */ /* 0x000fe40007810000 */
[----:B------:R-:W-:Y:S01]  /*7bc0*/  FSEL R167, R23, -INF , !P4 ;  /* 0xff80000017a77808 */ /* 0x000fe20006000000 */
[----:B------:R-:W-:Y:S01]  /*7bd0*/  VIADD R23, R0, 0xd0 ;  /* 0x000000d000177836 */ /* 0x000fe20000000000 */
[----:B------:R-:W-:Y:S02]  /*7be0*/  ISETP.GE.AND P4, PT, R22, R202, PT ;  /* 0x000000ca1600720c */ /* 0x000fe40003f86270 */
[----:B------:R-:W-:Y:S02]  /*7bf0*/  FSEL R170, R16, -INF , !P2 ;  /* 0xff80000010aa7808 */ /* 0x000fe40005000000 */
[----:B------:R-:W-:-:S02]  /*7c00*/  FSEL R252, R18, -INF , !P6 ;  /* 0xff80000012fc7808 */ /* 0x000fc40007000000 */
[-C--:B------:R-:W-:Y:S02]  /*7c10*/  ISETP.GE.AND P5, PT, R22, R203.reuse, PT ;  /* 0x000000cb1600720c */ /* 0x080fe40003fa6270 */
[C---:B------:R-:W-:Y:S02]  /*7c20*/  ISETP.GE.AND P2, PT, R20.reuse, R203, PT ;  /* 0x000000cb1400720c */ /* 0x040fe40003f46270 */
[----:B------:R-:W-:Y:S02]  /*7c30*/  ISETP.GE.AND P6, PT, R20, R202, PT ;  /* 0x000000ca1400720c */ /* 0x000fe40003fc6270 */
[----:B------:R-:W-:Y:S01]  /*7c40*/  FMNMX.FTZ R20, R56, R21, !PT ;  /* 0x0000001538147209 */ /* 0x000fe20007810000 */
[C---:B------:R-:W-:Y:S01]  /*7c50*/  VIADD R21, R0.reuse, 0xd8 ;  /* 0x000000d800157836 */ /* 0x040fe20000000000 */
[----:B------:R-:W-:Y:S02]  /*7c60*/  FSEL R214, R19, -INF , !P4 ;  /* 0xff80000013d67808 */ /* 0x000fe40006000000 */
[----:B------:R-:W-:Y:S01]  /*7c70*/  FSEL R166, R17, -INF , !P5 ;  /* 0xff80000011a67808 */ /* 0x000fe20006800000 */
[C---:B------:R-:W-:Y:S01]  /*7c80*/  VIADD R17, R0.reuse, 0x99 ;  /* 0x0000009900117836 */ /* 0x040fe20000000000 */
[----:B------:R-:W-:-:S02]  /*7c90*/  ISETP.GE.AND P4, PT, R0, R203, PT ;  /* 0x000000cb0000720c */ /* 0x000fc40003f86270 */
[----:B------:R-:W-:Y:S02]  /*7ca0*/  FMNMX.FTZ R20, R191, R20, !PT ;  /* 0x00000014bf147209 */ /* 0x000fe40007810000 */
[----:B------:R-:W-:Y:S02]  /*7cb0*/  FSEL R16, R89, -INF , !P3 ;  /* 0xff80000059107808 */ /* 0x000fe40005800000 */
[----:B------:R-:W-:Y:S02]  /*7cc0*/  FSEL R18, R88, -INF , !P4 ;  /* 0xff80000058127808 */ /* 0x000fe40006000000 */
[----:B------:R-:W-:Y:S02]  /*7cd0*/  FMNMX.FTZ R20, R187, R20, !PT ;  /* 0x00000014bb147209 */ /* 0x000fe40007810000 */
[C---:B------:R-:W-:Y:S02]  /*7ce0*/  ISETP.GE.AND P3, PT, R17.reuse, R203, PT ;  /* 0x000000cb1100720c */ /* 0x040fe40003f66270 */
[----:B------:R-:W-:Y:S01]  /*7cf0*/  ISETP.GE.AND P5, PT, R17, R202, PT ;  /* 0x000000ca1100720c */ /* 0x000fe20003fa6270 */
[----:B------:R-:W-:Y:S01]  /*7d00*/  VIADD R17, R0, 0xa0 ;  /* 0x000000a000117836 */ /* 0x000fe20000000000 */
[----:B------:R-:W-:-:S02]  /*7d10*/  FMNMX.FTZ R22, R18, R16, !PT ;  /* 0x0000001012167209 */ /* 0x000fc40007810000 */
[----:B------:R-:W-:Y:S02]  /*7d20*/  FMNMX.FTZ R20, R177, R20, !PT ;  /* 0x00000014b1147209 */ /* 0x000fe40007810000 */
[----:B------:R-:W-:Y:S01]  /*7d30*/  FSEL R164, R12, -INF , !P2 ;  /* 0xff8000000ca47808 */ /* 0x000fe20005000000 */
[C---:B------:R-:W-:Y:S01]  /*7d40*/  VIADD R12, R0.reuse, 0xa1 ;  /* 0x000000a1000c7836 */ /* 0x040fe20000000000 */
[C---:B------:R-:W-:Y:S02]  /*7d50*/  ISETP.GE.AND P2, PT, R17.reuse, R203, PT ;  /* 0x000000cb1100720c */ /* 0x040fe40003f46270 */
[----:B------:R-:W-:Y:S02]  /*7d60*/  ISETP.GE.AND P4, PT, R17, R202, PT ;  /* 0x000000ca1100720c */ /* 0x000fe40003f86270 */
[----:B------:R-:W-:Y:S01]  /*7d70*/  FMNMX.FTZ R19, R209, R22, !PT ;  /* 0x00000016d1137209 */ /* 0x000fe20007810000 */
[----:B------:R-:W-:Y:S01]  /*7d80*/  VIADD R22, R0, 0xd1 ;  /* 0x000000d100167836 */ /* 0x000fe20000000000 */
[----:B------:R-:W-:-:S02]  /*7d90*/  FMNMX.FTZ R17, R171, R20, !PT ;  /* 0x00000014ab117209 */ /* 0x000fc40007810000 */
[----:B------:R-:W-:Y:S02]  /*7da0*/  FSEL R206, R14, -INF , !P6 ;  /* 0xff8000000ece7808 */ /* 0x000fe40007000000 */
[----:B------:R-:W-:Y:S01]  /*7db0*/  FMNMX.FTZ R20, R232, R19, !PT ;  /* 0x00000013e8147209 */ /* 0x000fe20007810000 */
[----:B------:R-:W-:Y:S01]  /*7dc0*/  VIADD R19, R0, 0xe0 ;  /* 0x000000e000137836 */ /* 0x000fe20000000000 */
[----:B------:R-:W-:Y:S01]  /*7dd0*/  FMNMX.FTZ R14, R152, R17, !PT ;  /* 0x00000011980e7209 */ /* 0x000fe20007810000 */
[----:B------:R-:W-:Y:S01]  /*7de0*/  VIADD R17, R0, 0xe1 ;  /* 0x000000e100117836 */ /* 0x000fe20000000000 */
[----:B------:R-:W-:Y:S02]  /*7df0*/  FMNMX.FTZ R20, R207, R20, !PT ;  /* 0x00000014cf147209 */ /* 0x000fe40007810000 */
[----:B------:R-:W-:Y:S02]  /*7e00*/  FMNMX.FTZ R14, R141, R14, !PT ;  /* 0x0000000e8d0e7209 */ /* 0x000fe40007810000 */
[----:B------:R-:W-:-:S02]  /*7e10*/  FMNMX.FTZ R20, R199, R20, !PT ;  /* 0x00000014c7147209 */ /* 0x000fc40007810000 */
[----:B------:R-:W-:Y:S02]  /*7e20*/  FSEL R156, R13, -INF , !P3 ;  /* 0xff8000000d9c7808 */ /* 0x000fe40005800000 */
[----:B------:R-:W-:Y:S02]  /*7e30*/  FMNMX.FTZ R14, R159, R14, !PT ;  /* 0x0000000e9f0e7209 */ /* 0x000fe40007810000 */
[CC--:B------:R-:W-:Y:S02]  /*7e40*/  ISETP.GE.AND P6, PT, R12.reuse, R203.reuse, PT ;  /* 0x000000cb0c00720c */ /* 0x0c0fe40003fc6270 */
[----:B------:R-:W-:Y:S01]  /*7e50*/  ISETP.GE.AND P3, PT, R12, R202, PT ;  /* 0x000000ca0c00720c */ /* 0x000fe20003f66270 */
[----:B------:R-:W-:Y:S01]  /*7e60*/  VIADD R12, R0, 0xa8 ;  /* 0x000000a8000c7836 */ /* 0x000fe20000000000 */
[----:B------:R-:W-:Y:S02]  /*7e70*/  FSEL R140, R8, -INF , !P2 ;  /* 0xff800000088c7808 */ /* 0x000fe40005000000 */
[----:B------:R-:W-:Y:S01]  /*7e80*/  FMNMX.FTZ R8, R197, R20, !PT ;  /* 0x00000014c5087209 */ /* 0x000fe20007810000 */
[C---:B------:R-:W-:Y:S01]  /*7e90*/  VIADD R20, R0.reuse, 0xd9 ;  /* 0x000000d900147836 */ /* 0x040fe20000000000 */
[----:B------:R-:W-:Y:S01]  /*7ea0*/  FMNMX.FTZ R13, R147, R14, !PT ;  /* 0x0000000e930d7209 */ /* 0x000fe20007810000 */
[C---:B------:R-:W-:Y:S01]  /*7eb0*/  VIADD R14, R0.reuse, 0xe9 ;  /* 0x000000e9000e7836 */ /* 0x040fe20000000000 */
[----:B------:R-:W-:Y:S01]  /*7ec0*/  FSEL R190, R15, -INF , !P5 ;  /* 0xff8000000fbe7808 */ /* 0x000fe20006800000 */
[----:B------:R-:W-:Y:S01]  /*7ed0*/  VIADD R15, R0, 0xe8 ;  /* 0x000000e8000f7836 */ /* 0x000fe20000000000 */
[----:B------:R-:W-:-:S02]  /*7ee0*/  ISETP.GE.AND P5, PT, R12, R203, PT ;  /* 0x000000cb0c00720c */ /* 0x000fc40003fa6270 */
[----:B------:R-:W-:Y:S02]  /*7ef0*/  ISETP.GE.AND P2, PT, R12, R202, PT ;  /* 0x000000ca0c00720c */ /* 0x000fe40003f46270 */
[----:B------:R-:W-:Y:S02]  /*7f00*/  FMNMX.FTZ R8, R195, R8, !PT ;  /* 0x00000008c3087209 */ /* 0x000fe40007810000 */
[----:B------:R-:W-:Y:S02]  /*7f10*/  FMNMX.FTZ R12, R174, R13, !PT ;  /* 0x0000000dae0c7209 */ /* 0x000fe40007810000 */
[----:B------:R-:W-:Y:S02]  /*7f20*/  FMNMX.FTZ R8, R193, R8, !PT ;  /* 0x00000008c1087209 */ /* 0x000fe40007810000 */
[----:B------:R-:W-:Y:S02]  /*7f30*/  FMNMX.FTZ R13, R153, R12, !PT ;  /* 0x0000000c990d7209 */ /* 0x000fe40007810000 */
[----:B------:R-:W-:-:S02]  /*7f40*/  FMNMX.FTZ R8, R189, R8, !PT ;  /* 0x00000008bd087209 */ /* 0x000fc40007810000 */
[----:B------:R-:W-:Y:S02]  /*7f50*/  FMNMX.FTZ R12, R198, R13, !PT ;  /* 0x0000000dc60c7209 */ /* 0x000fe40007810000 */
[----:B------:R-:W-:Y:S02]  /*7f60*/  FMNMX.FTZ R8, R185, R8, !PT ;  /* 0x00000008b9087209 */ /* 0x000fe40007810000 */
[----:B------:R-:W-:Y:S02]  /*7f70*/  FMNMX.FTZ R12, R155, R12, !PT ;  /* 0x0000000c9b0c7209 */ /* 0x000fe40007810000 */
[----:B------:R-:W-:Y:S02]  /*7f80*/  FMNMX.FTZ R8, R183, R8, !PT ;  /* 0x00000008b7087209 */ /* 0x000fe40007810000 */
[----:B------:R-:W-:Y:S02]  /*7f90*/  FMNMX.FTZ R12, R169, R12, !PT ;  /* 0x0000000ca90c7209 */ /* 0x000fe40007810000 */
[----:B------:R-:W-:-:S02]  /*7fa0*/  FMNMX.FTZ R8, R175, R8, !PT ;  /* 0x00000008af087209 */ /* 0x000fc40007810000 */
[----:B------:R-:W-:Y:S02]  /*7fb0*/  FMNMX.FTZ R12, R163, R12, !PT ;  /* 0x0000000ca30c7209 */ /* 0x000fe40007810000 */
[----:B------:R-:W-:Y:S02]  /*7fc0*/  FMNMX.FTZ R8, R173, R8, !PT ;  /* 0x00000008ad087209 */ /* 0x000fe40007810000 */
[----:B------:R-:W-:Y:S01]  /*7fd0*/  FMNMX.FTZ R33, R167, R12, !PT ;  /* 0x0000000ca7217209 */ /* 0x000fe20007810000 */
[----:B------:R-:W-:Y:S01]  /*7fe0*/  VIADD R12, R0, 0xf1 ;  /* 0x000000f1000c7836 */ /* 0x000fe20000000000 */
[----:B------:R-:W-:Y:S02]  /*7ff0*/  FMNMX.FTZ R13, R145, R8, !PT ;  /* 0x00000008910d7209 */ /* 0x000fe40007810000 */
[----:B------:R-:W-:Y:S02]  /*8000*/  FMNMX.FTZ R33, R252, R33, !PT ;  /* 0x00000021fc217209 */ /* 0x000fe40007810000 */
[----:B------:R-:W-:Y:S01]  /*8010*/  FMNMX.FTZ R8, R142, R13, !PT ;  /* 0x0000000d8e087209 */ /* 0x000fe20007810000 */
[----:B------:R-:W-:Y:S01]  /*8020*/  VIADD R13, R0, 0xf0 ;  /* 0x000000f0000d7836 */ /* 0x000fe20000000000 */
[----:B------:R-:W-:-:S02]  /*8030*/  FMNMX.FTZ R33, R214, R33, !PT ;  /* 0x00000021d6217209 */ /* 0x000fc40007810000 */
[----:B------:R-:W-:Y:S01]  /*8040*/  FMNMX.FTZ R35, R143, R8, !PT ;  /* 0x000000088f237209 */ /* 0x000fe20007810000 */
[----:B------:R-:W-:Y:S01]  /*8050*/  VIADD R8, R0, 0xf8 ;  /* 0x000000f800087836 */ /* 0x000fe20000000000 */
[----:B------:R-:W-:Y:S02]  /*8060*/  FMNMX.FTZ R33, R206, R33, !PT ;  /* 0x00000021ce217209 */ /* 0x000fe40007810000 */
[----:B------:R-:W-:Y:S02]  /*8070*/  FMNMX.FTZ R35, R160, R35, !PT ;  /* 0x00000023a0237209 */ /* 0x000fe40007810000 */
[----:B------:R-:W-:Y:S01]  /*8080*/  FSEL R186, R10, -INF , !P4 ;  /* 0xff8000000aba7808 */ /* 0x000fe20006000000 */
[----:B------:R-:W-:Y:S01]  /*8090*/  VIADD R10, R0, 0xf9 ;  /* 0x000000f9000a7836 */ /* 0x000fe20000000000 */
[----:B------:R-:W-:Y:S02]  /*80a0*/  FMNMX.FTZ R33, R190, R33, !PT ;  /* 0x00000021be217209 */ /* 0x000fe40007810000 */
[----:B------:R-:W-:-:S02]  /*80b0*/  FSEL R172, R11, -INF , !P3 ;  /* 0xff8000000bac7808 */ /* 0x000fc40005800000 */
[----:B------:R-:W-:Y:S02]  /*80c0*/  FMNMX.FTZ R11, R168, R35, !PT ;  /* 0x00000023a80b7209 */ /* 0x000fe40007810000 */
[----:B------:R-:W-:Y:S02]  /*80d0*/  FMNMX.FTZ R33, R186, R33, !PT ;  /* 0x00000021ba217209 */ /* 0x000fe40007810000 */
[----:B------:R-:W-:Y:S02]  /*80e0*/  ISETP.GE.AND P3, PT, R32, R202, PT ;  /* 0x000000ca2000720c */ /* 0x000fe40003f66270 */
[----:B------:R-:W-:Y:S02]  /*80f0*/  FMNMX.FTZ R0, R162, R11, !PT ;  /* 0x0000000ba2007209 */ /* 0x000fe40007810000 */
[----:B------:R-:W-:Y:S02]  /*8100*/  FSEL R158, R6, -INF , !P2 ;  /* 0xff800000069e7808 */ /* 0x000fe40005000000 */
[----:B------:R-:W-:-:S02]  /*8110*/  FMNMX.FTZ R33, R172, R33, !PT ;  /* 0x00000021ac217209 */ /* 0x000fc40007810000 */
[----:B------:R-:W-:Y:S02]  /*8120*/  FSEL R154, R7, -INF , !P3 ;  /* 0xff800000079a7808 */ /* 0x000fe40005800000 */
[----:B------:R-:W-:Y:S02]  /*8130*/  FMNMX.FTZ R11, R149, R0, !PT ;  /* 0x00000000950b7209 */ /* 0x000fe40007810000 */
[-C--:B------:R-:W-:Y:S02]  /*8140*/  ISETP.GE.AND P2, PT, R31, R202.reuse, PT ;  /* 0x000000ca1f00720c */ /* 0x080fe40003f46270 */
[----:B------:R-:W-:Y:S02]  /*8150*/  FMNMX.FTZ R7, R158, R33, !PT ;  /* 0x000000219e077209 */ /* 0x000fe40007810000 */
[----:B------:R-:W-:Y:S02]  /*8160*/  FMNMX.FTZ R0, R182, R11, !PT ;  /* 0x0000000bb6007209 */ /* 0x000fe40007810000 */
[----:B------:R-:W-:-:S02]  /*8170*/  ISETP.GE.AND P3, PT, R30, R202, PT ;  /* 0x000000ca1e00720c */ /* 0x000fc40003f66270 */
[----:B------:R-:W-:Y:S02]  /*8180*/  FSEL R146, R138, -INF , !P2 ;  /* 0xff8000008a927808 */ /* 0x000fe40005000000 */
[----:B------:R-:W-:Y:S02]  /*8190*/  FMNMX.FTZ R7, R154, R7, !PT ;  /* 0x000000079a077209 */ /* 0x000fe40007810000 */
[----:B------:R-:W-:Y:S02]  /*81a0*/  FMNMX.FTZ R11, R151, R0, !PT ;  /* 0x00000000970b7209 */ /* 0x000fe40007810000 */
[----:B------:R-:W-:Y:S02]  /*81b0*/  ISETP.GE.AND P2, PT, R29, R202, PT ;  /* 0x000000ca1d00720c */ /* 0x000fe40003f46270 */
[----:B------:R-:W-:Y:S02]  /*81c0*/  FSEL R60, R139, -INF , !P3 ;  /* 0xff8000008b3c7808 */ /* 0x000fe40005800000 */
[----:B------:R-:W-:-:S02]  /*81d0*/  FMNMX.FTZ R7, R146, R7, !PT ;  /* 0x0000000792077209 */ /* 0x000fc40007810000 */
[----:B------:R-:W-:Y:S02]  /*81e0*/  FMNMX.FTZ R6, R196, R11, !PT ;  /* 0x0000000bc4067209 */ /* 0x000fe40007810000 */
[----:B------:R-:W-:Y:S02]  /*81f0*/  ISETP.GE.AND P3, PT, R28, R202, PT ;  /* 0x000000ca1c00720c */ /* 0x000fe40003f66270 */
[----:B------:R-:W-:Y:S02]  /*8200*/  FSEL R61, R134, -INF , !P2 ;  /* 0xff800000863d7808 */ /* 0x000fe40005000000 */
        /* <DEDUP_REMOVED lines=22> */
[-C--:B------:R-:W-:Y:S02]  /*8370*/  ISETP.GE.AND P3, PT, R22, R202.reuse, PT ;  /* 0x000000ca1600720c */ /* 0x080fe40003f66270 */
        /* <DEDUP_REMOVED lines=42> */
[----:B------:R-:W-:Y:S02]  /*8620*/  FSEL R150, R9, -INF , !P6 ;  /* 0xff80000009967808 */ /* 0x000fe40007000000 */
[----:B------:R-:W-:Y:S02]  /*8630*/  FMNMX.FTZ R7, R140, R7, !PT ;  /* 0x000000078c077209 */ /* 0x000fe40007810000 */
[----:B------:R-:W-:Y:S02]  /*8640*/  FSEL R78, R95, -INF , !P3 ;  /* 0xff8000005f4e7808 */ /* 0x000fe40005800000 */
[----:B------:R-:W-:-:S02]  /*8650*/  FMNMX.FTZ R9, R77, R0, !PT ;  /* 0x000000004d097209 */ /* 0x000fc40007810000 */
[----:B------:R-:W-:Y:S02]  /*8660*/  ISETP.GE.AND P2, PT, R32, R203, PT ;  /* 0x000000cb2000720c */ /* 0x000fe40003f46270 */
[----:B------:R-:W-:Y:S02]  /*8670*/  FSEL R148, R4, -INF , !P5 ;  /* 0xff80000004947808 */ /* 0x000fe40006800000 */
[----:B------:R-:W-:Y:S02]  /*8680*/  FMNMX.FTZ R7, R150, R7, !PT ;  /* 0x0000000796077209 */ /* 0x000fe40007810000 */
[----:B------:R-:W-:Y:S02]  /*8690*/  FMNMX.FTZ R0, R78, R9, !PT ;  /* 0x000000094e007209 */ /* 0x000fe40007810000 */
[----:B------:R-:W-:Y:S02]  /*86a0*/  ISETP.GE.AND P3, PT, R31, R203, PT ;  /* 0x000000cb1f00720c */ /* 0x000fe40003f66270 */
[----:B------:R-:W-:-:S02]  /*86b0*/  FSEL R144, R5, -INF , !P2 ;  /* 0xff80000005907808 */ /* 0x000fc40005000000 */
[----:B------:R-:W-:Y:S01]  /*86c0*/  FMNMX.FTZ R7, R148, R7, !PT ;  /* 0x0000000794077209 */ /* 0x000fe20007810000 */
[----:B------:R-:W1:Y:S01]  /*86d0*/  SHFL.BFLY PT, R5, R0, 0x2, 0x1f ;  /* 0x0c401f0000057f89 */ /* 0x000e6200000e0000 */
[----:B------:R-:W-:Y:S02]  /*86e0*/  ISETP.GE.AND P2, PT, R30, R203, PT ;  /* 0x000000cb1e00720c */ /* 0x000fe40003f46270 */
[----:B------:R-:W-:Y:S02]  /*86f0*/  FSEL R79, R136, -INF , !P3 ;  /* 0xff800000884f7808 */ /* 0x000fe40005800000 */
[----:B------:R-:W-:Y:S02]  /*8700*/  FMNMX.FTZ R4, R144, R7, !PT ;  /* 0x0000000790047209 */ /* 0x000fe40007810000 */
[----:B------:R-:W-:Y:S02]  /*8710*/  ISETP.GE.AND P3, PT, R29, R203, PT ;  /* 0x000000cb1d00720c */ /* 0x000fe40003f66270 */
[----:B------:R-:W-:-:S02]  /*8720*/  FSEL R80, R137, -INF , !P2 ;  /* 0xff80000089507808 */ /* 0x000fc40005000000 */
[----:B------:R-:W-:Y:S02]  /*8730*/  FMNMX.FTZ R7, R79, R4, !PT ;  /* 0x000000044f077209 */ /* 0x000fe40007810000 */
        /* <DEDUP_REMOVED lines=12> */
[----:B-1----:R-:W-:Y:S02]  /*8800*/  FMNMX.FTZ R0, R0, R5, !PT ;  /* 0x0000000500007209 */ /* 0x002fe40007810000 */
[----:B------:R-:W-:Y:S02]  /*8810*/  ISETP.GE.AND P2, PT, R24, R203, PT ;  /* 0x000000cb1800720c */ /* 0x000fe40003f46270 */
[----:B------:R-:W-:Y:S01]  /*8820*/  FSEL R85, R124, -INF , !P3 ;  /* 0xff8000007c557808 */ /* 0x000fe20005800000 */
[----:B------:R-:W1:Y:S01]  /*8830*/  SHFL.BFLY PT, R5, R0, 0x1, 0x1f ;  /* 0x0c201f0000057f89 */ /* 0x000e6200000e0000 */
[----:B------:R-:W-:Y:S02]  /*8840*/  FMNMX.FTZ R4, R84, R7, !PT ;  /* 0x0000000754047209 */ /* 0x000fe40007810000 */
[----:B------:R-:W-:-:S02]  /*8850*/  ISETP.GE.AND P3, PT, R23, R203, PT ;  /* 0x000000cb1700720c */ /* 0x000fc40003f66270 */
[----:B------:R-:W-:Y:S02]  /*8860*/  FSEL R86, R125, -INF , !P2 ;  /* 0xff8000007d567808 */ /* 0x000fe40005000000 */
[----:B------:R-:W-:Y:S02]  /*8870*/  FMNMX.FTZ R7, R85, R4, !PT ;  /* 0x0000000455077209 */ /* 0x000fe40007810000 */
[----:B------:R-:W-:Y:S02]  /*8880*/  ISETP.GE.AND P2, PT, R22, R203, PT ;  /* 0x000000cb1600720c */ /* 0x000fe40003f46270 */
[----:B------:R-:W-:Y:S02]  /*8890*/  FSEL R87, R120, -INF , !P3 ;  /* 0xff80000078577808 */ /* 0x000fe40005800000 */
        /* <DEDUP_REMOVED lines=13> */
[----:B-1----:R-:W-:-:S02]  /*8970*/  FMNMX.FTZ R0, R0, R5, !PT ;  /* 0x0000000500007209 */ /* 0x002fc40007810000 */
[-C--:B------:R-:W-:Y:S02]  /*8980*/  ISETP.GE.AND P2, PT, R15, R203.reuse, PT ;  /* 0x000000cb0f00720c */ /* 0x080fe40003f46270 */
[----:B------:R-:W-:Y:S01]  /*8990*/  FSEL R94, R113, -INF , !P4 ;  /* 0xff800000715e7808 */ /* 0x000fe20006000000 */
[----:B------:R-:W-:Y:S01]  /*89a0*/  FMUL.FTZ R97, R0, UR6 ;  /* 0x0000000600617c20 */ /* 0x000fe20008410000 */
[----:B------:R-:W-:Y:S02]  /*89b0*/  FMNMX.FTZ R5, R91, R4, !PT ;  /* 0x000000045b057209 */ /* 0x000fe40007810000 */
[----:B------:R-:W-:Y:S02]  /*89c0*/  ISETP.GE.AND P3, PT, R14, R203, PT ;  /* 0x000000cb0e00720c */ /* 0x000fe40003f66270 */
[----:B------:R-:W-:Y:S02]  /*89d0*/  FSEL R95, R108, -INF , !P2 ;  /* 0xff8000006c5f7808 */ /* 0x000fe40005000000 */
[----:B------:R-:W-:-:S02]  /*89e0*/  FMNMX.FTZ R4, R94, R5, !PT ;  /* 0x000000055e047209 */ /* 0x000fc40007810000 */
[-C--:B------:R-:W-:Y:S02]  /*89f0*/  ISETP.GE.AND P4, PT, R13, R203.reuse, PT ;  /* 0x000000cb0d00720c */ /* 0x080fe40003f86270 */
[----:B------:R-:W-:Y:S02]  /*8a00*/  FSEL R96, R109, -INF , !P3 ;  /* 0xff8000006d607808 */ /* 0x000fe40005800000 */
[----:B------:R-:W-:Y:S02]  /*8a10*/  FMNMX.FTZ R5, R95, R4, !PT ;  /* 0x000000045f057209 */ /* 0x000fe40007810000 */
[----:B------:R-:W-:Y:S02]  /*8a20*/  FSETP.NEU.FTZ.AND P2, PT, R0, -INF , PT ;  /* 0xff8000000000780b */ /* 0x000fe40003f5d000 */
[----:B------:R-:W-:Y:S02]  /*8a30*/  ISETP.GE.AND P3, PT, R12, R203, PT ;  /* 0x000000cb0c00720c */ /* 0x000fe40003f66270 */
[----:B------:R-:W-:-:S02]  /*8a40*/  FSEL R98, R104, -INF , !P4 ;  /* 0xff80000068627808 */ /* 0x000fc40006000000 */
[----:B------:R-:W-:Y:S02]  /*8a50*/  FMNMX.FTZ R5, R96, R5, !PT ;  /* 0x0000000560057209 */ /* 0x000fe40007810000 */
[----:B------:R-:W-:Y:S02]  /*8a60*/  FSEL R97, R97, RZ, P2 ;  /* 0x000000ff61617208 */ /* 0x000fe40001000000 */
[----:B------:R-:W-:Y:S02]  /*8a70*/  ISETP.GE.AND P2, PT, R8, R203, PT ;  /* 0x000000cb0800720c */ /* 0x000fe40003f46270 */
[----:B------:R-:W-:Y:S01]  /*8a80*/  FSEL R99, R105, -INF , !P3 ;  /* 0xff80000069637808 */ /* 0x000fe20005800000 */
[--C-:B------:R-:W-:Y:S01]  /*8a90*/  FFMA.FTZ R6, R100, UR6, -R97.reuse ;  /* 0x0000000664067c23 */ /* 0x100fe20008010861 */
[----:B------:R-:W-:Y:S01]  /*8aa0*/  FMNMX.FTZ R4, R98, R5, !PT ;  /* 0x0000000562047209 */ /* 0x000fe20007810000 */
[--C-:B------:R-:W-:Y:S01]  /*8ab0*/  FFMA.FTZ R109, R236, UR6, -R97.reuse ;  /* 0x00000006ec6d7c23 */ /* 0x100fe20008010861 */
[----:B------:R-:W-:Y:S01]  /*8ac0*/  ISETP.GE.AND P3, PT, R10, R203, PT ;  /* 0x000000cb0a00720c */ /* 0x000fe20003f66270 */
[--C-:B------:R-:W-:Y:S01]  /*8ad0*/  FFMA.FTZ R114, R2, UR6, -R97.reuse ;  /* 0x0000000602727c23 */ /* 0x100fe20008010861 */
[----:B------:R-:W-:Y:S01]  /*8ae0*/  FSEL R100, R92, -INF , !P2 ;  /* 0xff8000005c647808 */ /* 0x000fe20005000000 */
[--C-:B------:R-:W-:Y:S01]  /*8af0*/  FFMA.FTZ R112, R234, UR6, -R97.reuse ;  /* 0x00000006ea707c23 */ /* 0x100fe20008010861 */
[----:B------:R-:W-:Y:S01]  /*8b00*/  FMNMX.FTZ R5, R99, R4, !PT ;  /* 0x0000000463057209 */ /* 0x000fe20007810000 */
[----:B------:R-:W-:Y:S01]  /*8b10*/  MUFU.EX2 R92, R6 ;  /* 0x00000006005c7308 */ /* 0x000fe20000000800 */
[----:B------:R-:W-:Y:S01]  /*8b20*/  FSEL R116, R93, -INF , !P3 ;  /* 0xff8000005d747808 */ /* 0x000fe20005800000 */
[--C-:B------:R-:W-:Y:S01]  /*8b30*/  FFMA.FTZ R106, R233, UR6, -R97.reuse ;  /* 0x00000006e96a7c23 */ /* 0x100fe20008010861 */
[----:B------:R-:W-:Y:S01]  /*8b40*/  FMNMX.FTZ R5, R100, R5, !PT ;  /* 0x0000000564057209 */ /* 0x000fe20007810000 */
[--C-:B------:R-:W-:Y:S01]  /*8b50*/  FFMA.FTZ R113, R40, UR6, -R97.reuse ;  /* 0x0000000628717c23 */ /* 0x100fe20008010861 */
[----:B------:R-:W-:Y:S01]  /*8b60*/  LEA R236, R3, UR4, 0x1 ;  /* 0x0000000403ec7c11 */ /* 0x000fe2000f8e08ff */
[--C-:B------:R-:W-:Y:S01]  /*8b70*/  FFMA.FTZ R111, R102, UR6, -R97.reuse ;  /* 0x00000006666f7c23 */ /* 0x100fe20008010861 */
[----:B------:R-:W-:Y:S01]  /*8b80*/  FMNMX.FTZ R5, R116, R5, !PT ;  /* 0x0000000574057209 */ /* 0x000fe20007810000 */
[----:B------:R-:W-:Y:S01]  /*8b90*/  FFMA.FTZ R104, R50, UR6, -R97 ;  /* 0x0000000632687c23 */ /* 0x000fe20008010861 */
[----:B------:R-:W-:Y:S01]  /*8ba0*/  MUFU.EX2 R114, R114 ;  /* 0x0000007200727308 */ /* 0x000fe20000000800 */
[--C-:B------:R-:W-:Y:S01]  /*8bb0*/  IMAD R234, R243, 0x2, R236.reuse ;  /* 0x00000002f3ea7824 */ /* 0x100fe200078e02ec */
[----:B------:R-:W-:Y:S01]  /*8bc0*/  LDSM.16.MT88.4 R12, [R236+0xa000] ;  /* 0x00a00000ec0c783b */ /* 0x000fe20000004200 */
[----:B------:R-:W-:-:S02]  /*8bd0*/  IMAD R233, R241, 0x2, R236 ;  /* 0x00000002f1e97824 */ /* 0x000fc400078e02ec */
[--C-:B------:R-:W-:Y:S01]  /*8be0*/  FFMA.FTZ R110, R101, UR6, -R97.reuse ;  /* 0x00000006656e7c23 */ /* 0x100fe20008010861 */
[--C-:B------:R-:W-:Y:S01]  /*8bf0*/  FFMA.FTZ R107, R103, UR6, -R97.reuse ;  /* 0x00000006676b7c23 */ /* 0x100fe20008010861 */
[----:B------:R-:W1:Y:S01]  /*8c00*/  SHFL.BFLY PT, R4, R5, 0x2, 0x1f ;  /* 0x0c401f0005047f89 */ /* 0x000e6200000e0000 */
[--C-:B------:R-:W-:Y:S01]  /*8c10*/  FFMA.FTZ R102, R57, UR6, -R97.reuse ;  /* 0x0000000639667c23 */ /* 0x100fe20008010861 */
[----:B------:R-:W2:Y:S01]  /*8c20*/  MUFU.EX2 R113, R113 ;  /* 0x0000007100717308 */ /* 0x000ea20000000800 */
[--C-:B------:R-:W-:Y:S01]  /*8c30*/  FFMA.FTZ R93, R59, UR6, -R97.reuse ;  /* 0x000000063b5d7c23 */ /* 0x100fe20008010861 */
[----:B------:R-:W-:Y:S01]  /*8c40*/  LDSM.16.MT88.4 R36, [R233+0xa000] ;  /* 0x00a00000e924783b */ /* 0x000fe20000004200 */
[--C-:B------:R-:W-:Y:S01]  /*8c50*/  FFMA.FTZ R119, R58, UR6, -R97.reuse ;  /* 0x000000063a777c23 */ /* 0x100fe20008010861 */
[--C-:B------:R-:W-:Y:S01]  /*8c60*/  FFMA.FTZ R3, R56, UR6, -R97.reuse ;  /* 0x0000000638037c23 */ /* 0x100fe20008010861 */
[--C-:B------:R-:W-:Y:S01]  /*8c70*/  FFMA.FTZ R118, R54, UR6, -R97.reuse ;  /* 0x0000000636767c23 */ /* 0x100fe20008010861 */
[----:B------:R-:W-:Y:S01]  /*8c80*/  LDSM.16.MT88.4 R20, [R234+0xa800] ;  /* 0x00a80000ea14783b */ /* 0x000fe20000004200 */
[--C-:B------:R-:W-:Y:S01]  /*8c90*/  FFMA.FTZ R117, R52, UR6, -R97.reuse ;  /* 0x0000000634757c23 */ /* 0x100fe20008010861 */
[----:B------:R-:W3:Y:S01]  /*8ca0*/  MUFU.EX2 R111, R111 ;  /* 0x0000006f006f7308 */ /* 0x000ee20000000800 */
[--C-:B------:R-:W-:Y:S01]  /*8cb0*/  FFMA.FTZ R108, R213, UR6, -R97.reuse ;  /* 0x00000006d56c7c23 */ /* 0x100fe20008010861 */
[----:B------:R-:W-:Y:S01]  /*8cc0*/  LDSM.16.MT88.4 R24, [R236+0xa800] ;  /* 0x00a80000ec18783b */ /* 0x000fe20000004200 */
[--C-:B------:R-:W-:Y:S01]  /*8cd0*/  FFMA.FTZ R105, R215, UR6, -R97.reuse ;  /* 0x00000006d7697c23 */ /* 0x100fe20008010861 */
[--C-:B------:R-:W-:Y:S01]  /*8ce0*/  FFMA.FTZ R103, R249, UR6, -R97.reuse ;  /* 0x00000006f9677c23 */ /* 0x100fe20008010861 */
[--C-:B------:R-:W-:Y:S01]  /*8cf0*/  FFMA.FTZ R101, R251, UR6, -R97.reuse ;  /* 0x00000006fb657c23 */ /* 0x100fe20008010861 */
[----:B------:R-:W-:Y:S01]  /*8d00*/  LDSM.16.MT88.4 R44, [R233+0xa800] ;  /* 0x00a80000e92c783b */ /* 0x000fe20000004200 */
[--C-:B------:R-:W-:Y:S01]  /*8d10*/  FFMA.FTZ R120, R211, UR6, -R97.reuse ;  /* 0x00000006d3787c23 */ /* 0x100fe20008010861 */
[----:B------:R-:W-:Y:S01]  /*8d20*/  MUFU.EX2 R112, R112 ;  /* 0x0000007000707308 */ /* 0x000fe20000000800 */
[----:B--2---:R-:W-:Y:S01]  /*8d30*/  F2FP.BF16.F32.PACK_AB R29, R113, R92 ;  /* 0x0000005c711d723e */ /* 0x004fe200000010ff */
[--C-:B------:R-:W-:Y:S01]  /*8d40*/  FFMA.FTZ R134, R191, UR6, -R97.reuse ;  /* 0x00000006bf867c23 */ /* 0x100fe20008010861 */
[--C-:B------:R-:W-:Y:S01]  /*8d50*/  FFMA.FTZ R133, R187, UR6, -R97.reuse ;  /* 0x00000006bb857c23 */ /* 0x100fe20008010861 */
[--C-:B------:R-:W-:Y:S01]  /*8d60*/  FFMA.FTZ R136, R177, UR6, -R97.reuse ;  /* 0x00000006b1887c23 */ /* 0x100fe20008010861 */
[--C-:B------:R-:W-:Y:S01]  /*8d70*/  FFMA.FTZ R139, R171, UR6, -R97.reuse ;  /* 0x00000006ab8b7c23 */ /* 0x100fe20008010861 */
[----:B-1----:R-:W-:Y:S01]  /*8d80*/  FMNMX.FTZ R4, R5, R4, !PT ;  /* 0x0000000405047209 */ /* 0x002fe20007810000 */
[--C-:B------:R-:W-:Y:S01]  /*8d90*/  FFMA.FTZ R152, R152, UR6, -R97.reuse ;  /* 0x0000000698987c23 */ /* 0x100fe20008010861 */
[----:B------:R-:W1:Y:S01]  /*8da0*/  MUFU.EX2 R109, R109 ;  /* 0x0000006d006d7308 */ /* 0x000e620000000800 */
[----:B---3--:R-:W-:Y:S01]  /*8db0*/  F2FP.BF16.F32.PACK_AB R31, R111, R114 ;  /* 0x000000726f1f723e */ /* 0x008fe200000010ff */
[--C-:B------:R-:W-:Y:S01]  /*8dc0*/  FFMA.FTZ R141, R141, UR6, -R97.reuse ;  /* 0x000000068d8d7c23 */ /* 0x100fe20008010861 */
[----:B------:R-:W2:Y:S01]  /*8dd0*/  SHFL.BFLY PT, R5, R4, 0x1, 0x1f ;  /* 0x0c201f0004057f89 */ /* 0x000ea200000e0000 */
[--C-:B------:R-:W-:Y:S01]  /*8de0*/  FFMA.FTZ R147, R147, UR6, -R97.reuse ;  /* 0x0000000693937c23 */ /* 0x100fe20008010861 */
[--C-:B------:R-:W-:Y:S01]  /*8df0*/  FFMA.FTZ R174, R174, UR6, -R97.reuse ;  /* 0x00000006aeae7c23 */ /* 0x100fe20008010861 */
[--C-:B------:R-:W-:Y:S01]  /*8e00*/  FFMA.FTZ R153, R153, UR6, -R97.reuse ;  /* 0x0000000699997c23 */ /* 0x100fe20008010861 */
[--C-:B------:R-:W-:Y:S01]  /*8e10*/  FFMA.FTZ R198, R198, UR6, -R97.reuse ;  /* 0x00000006c6c67c23 */ /* 0x100fe20008010861 */
[----:B------:R-:W-:Y:S01]  /*8e20*/  MUFU.EX2 R110, R110 ;  /* 0x0000006e006e7308 */ /* 0x000fe20000000800 */
[--C-:B------:R-:W-:Y:S01]  /*8e30*/  FFMA.FTZ R155, R155, UR6, -R97.reuse ;  /* 0x000000069b9b7c23 */ /* 0x100fe20008010861 */
[--C-:B------:R-:W-:Y:S01]  /*8e40*/  FFMA.FTZ R163, R163, UR6, -R97.reuse ;  /* 0x00000006a3a37c23 */ /* 0x100fe20008010861 */
[--C-:B------:R-:W-:Y:S01]  /*8e50*/  FFMA.FTZ R167, R167, UR6, -R97.reuse ;  /* 0x00000006a7a77c23 */ /* 0x100fe20008010861 */
[--C-:B------:R-:W-:Y:S01]  /*8e60*/  FFMA.FTZ R171, R252, UR6, -R97.reuse ;  /* 0x00000006fcab7c23 */ /* 0x100fe20008010861 */
[--C-:B------:R-:W-:Y:S01]  /*8e70*/  FFMA.FTZ R214, R214, UR6, -R97.reuse ;  /* 0x00000006d6d67c23 */ /* 0x100fe20008010861 */
[--C-:B------:R-:W-:Y:S01]  /*8e80*/  FFMA.FTZ R172, R172, UR6, -R97.reuse ;  /* 0x00000006acac7c23 */ /* 0x100fe20008010861 */
[----:B------:R-:W-:Y:S01]  /*8e90*/  FFMA.FTZ R146, R146, UR6, -R97 ;  /* 0x0000000692927c23 */ /* 0x000fe20008010861 */
[----:B------:R-:W3:Y:S01]  /*8ea0*/  MUFU.EX2 R107, R107 ;  /* 0x0000006b006b7308 */ /* 0x000ee20000000800 */
[----:B-1----:R-:W-:Y:S01]  /*8eb0*/  F2FP.BF16.F32.PACK_AB R53, R109, R112 ;  /* 0x000000706d35723e */ /* 0x002fe200000010ff */
[----:B------:R-:W-:Y:S01]  /*8ec0*/  FADD.FTZ R113, R92, R113 ;  /* 0x000000715c717221 */ /* 0x000fe20000010000 */
[--C-:B------:R-:W-:Y:S01]  /*8ed0*/  FFMA.FTZ R67, R67, UR6, -R97.reuse ;  /* 0x0000000643437c23 */ /* 0x100fe20008010861 */
[--C-:B------:R-:W-:Y:S01]  /*8ee0*/  FFMA.FTZ R68, R68, UR6, -R97.reuse ;  /* 0x0000000644447c23 */ /* 0x100fe20008010861 */
[----:B------:R-:W-:Y:S01]  /*8ef0*/  FFMA.FTZ R69, R69, UR6, -R97 ;  /* 0x0000000645457c23 */ /* 0x000fe20008010861 */
[----:B------:R-:W-:Y:S01]  /*8f00*/  FADD.FTZ R114, R114, R113 ;  /* 0x0000007172727221 */ /* 0x000fe20000010000 */
[--C-:B------:R-:W-:Y:S01]  /*8f10*/  FFMA.FTZ R70, R70, UR6, -R97.reuse ;  /* 0x0000000646467c23 */ /* 0x100fe20008010861 */
[----:B------:R-:W-:Y:S01]  /*8f20*/  MUFU.EX2 R108, R108 ;  /* 0x0000006c006c7308 */ /* 0x000fe20000000800 */
[--C-:B------:R-:W-:Y:S01]  /*8f30*/  FFMA.FTZ R252, R78, UR6, -R97.reuse ;  /* 0x000000064efc7c23 */ /* 0x100fe20008010861 */
[----:B------:R-:W-:Y:S01]  /*8f40*/  FADD.FTZ R111, R111, R114 ;  /* 0x000000726f6f7221 */ /* 0x000fe20000010000 */
[----:B--2---:R-:W-:Y:S01]  /*8f50*/  FMNMX.FTZ R2, R4, R5, !PT ;  /* 0x0000000504027209 */ /* 0x004fe20007810000 */
[----:B------:R-:W-:Y:S01]  /*8f60*/  FFMA.FTZ R76, R76, UR6, -R97 ;  /* 0x000000064c4c7c23 */ /* 0x000fe20008010861 */
[----:B------:R-:W1:Y:S01]  /*8f70*/  LDSM.16.MT88.4 R4, [R234+0xa000] ;  /* 0x00a00000ea04783b */ /* 0x000e620000004200 */
[----:B------:R-:W-:Y:S01]  /*8f80*/  FADD.FTZ R112, R112, R111 ;  /* 0x0000006f70707221 */ /* 0x000fe20000010000 */
[C---:B------:R-:W-:Y:S01]  /*8f90*/  FSETP.NEU.FTZ.AND P2, PT, R2.reuse, -INF , PT ;  /* 0xff8000000200780b */ /* 0x040fe20003f5d000 */
[----:B------:R-:W-:Y:S01]  /*8fa0*/  FMUL.FTZ R115, R2, UR6 ;  /* 0x0000000602737c20 */ /* 0x000fe20008410000 */
[----:B---3--:R-:W-:Y:S01]  /*8fb0*/  F2FP.BF16.F32.PACK_AB R55, R107, R110 ;  /* 0x0000006e6b37723e */ /* 0x008fe200000010ff */
[----:B------:R-:W-:Y:S01]  /*8fc0*/  MUFU.EX2 R105, R105 ;  /* 0x0000006900697308 */ /* 0x000fe20000000800 */
[----:B------:R-:W-:-:S02]  /*8fd0*/  FADD.FTZ R109, R109, R112 ;  /* 0x000000706d6d7221 */ /* 0x000fc40000010000 */
[----:B------:R-:W-:Y:S02]  /*8fe0*/  FSEL R115, R115, RZ, P2 ;  /* 0x000000ff73737208 */ /* 0x000fe40001000000 */
[----:B------:R-:W-:-:S03]  /*8ff0*/  FADD.FTZ R110, R110, R109 ;  /* 0x0000006d6e6e7221 */ /* 0x000fc60000010000 */
[----:B------:R-:W-:Y:S01]  /*9000*/  FFMA.FTZ R125, R232, UR6, -R115 ;  /* 0x00000006e87d7c23 */ /* 0x000fe20008010873 */
[----:B------:R-:W-:Y:S02]  /*9010*/  IMAD R232, R243, 0x2, R233 ;  /* 0x00000002f3e87824 */ /* 0x000fe400078e02e9 */
[--C-:B------:R-:W-:Y:S01]  /*9020*/  FFMA.FTZ R128, R18, UR6, -R115.reuse ;  /* 0x0000000612807c23 */ /* 0x100fe20008010873 */
[--C-:B------:R-:W-:Y:S01]  /*9030*/  FFMA.FTZ R127, R16, UR6, -R115.reuse ;  /* 0x00000006107f7c23 */ /* 0x100fe20008010873 */
[--C-:B------:R-:W-:Y:S01]  /*9040*/  FFMA.FTZ R126, R209, UR6, -R115.reuse ;  /* 0x00000006d17e7c23 */ /* 0x100fe20008010873 */
[--C-:B------:R-:W-:Y:S01]  /*9050*/  FFMA.FTZ R124, R207, UR6, -R115.reuse ;  /* 0x00000006cf7c7c23 */ /* 0x100fe20008010873 */
[----:B------:R-:W2:Y:S01]  /*9060*/  LDSM.16.MT88.4 R48, [R232+0xa000] ;  /* 0x00a00000e830783b */ /* 0x000ea20000004200 */
[----:B------:R-:W-:Y:S01]  /*9070*/  MUFU.EX2 R125, R125 ;  /* 0x0000007d007d7308 */ /* 0x000fe20000000800 */
[--C-:B------:R-:W-:Y:S01]  /*9080*/  FFMA.FTZ R123, R199, UR6, -R115.reuse ;  /* 0x00000006c77b7c23 */ /* 0x100fe20008010873 */
[--C-:B------:R-:W-:Y:S01]  /*9090*/  FFMA.FTZ R122, R197, UR6, -R115.reuse ;  /* 0x00000006c57a7c23 */ /* 0x100fe20008010873 */
[--C-:B------:R-:W-:Y:S01]  /*90a0*/  FFMA.FTZ R121, R195, UR6, -R115.reuse ;  /* 0x00000006c3797c23 */ /* 0x100fe20008010873 */
[----:B------:R-:W3:Y:S01]  /*90b0*/  LDSM.16.MT88.4 R56, [R232+0xa800] ;  /* 0x00a80000e838783b */ /* 0x000ee20000004200 */
        /* <DEDUP_REMOVED lines=10> */
[--C-:B------:R-:W-:Y:S01]  /*9160*/  FFMA.FTZ R160, R160, UR6, -R115.reuse ;  /* 0x00000006a0a07c23 */ /* 0x100fe20008010873 */
[----:B------:R-:W4:Y:S01]  /*9170*/  MUFU.EX2 R127, R127 ;  /* 0x0000007f007f7308 */ /* 0x000f220000000800 */
[--C-:B------:R-:W-:Y:S01]  /*9180*/  FFMA.FTZ R145, R168, UR6, -R115.reuse ;  /* 0x00000006a8917c23 */ /* 0x100fe20008010873 */
[--C-:B------:R-:W-:Y:S01]  /*9190*/  FFMA.FTZ R162, R162, UR6, -R115.reuse ;  /* 0x00000006a2a27c23 */ /* 0x100fe20008010873 */
[--C-:B------:R-:W-:Y:S01]  /*91a0*/  FFMA.FTZ R149, R149, UR6, -R115.reuse ;  /* 0x0000000695957c23 */ /* 0x100fe20008010873 */
[--C-:B------:R-:W-:Y:S01]  /*91b0*/  FFMA.FTZ R182, R182, UR6, -R115.reuse ;  /* 0x00000006b6b67c23 */ /* 0x100fe20008010873 */
[--C-:B------:R-:W-:Y:S01]  /*91c0*/  FFMA.FTZ R151, R151, UR6, -R115.reuse ;  /* 0x0000000697977c23 */ /* 0x100fe20008010873 */
[----:B------:R-:W-:Y:S01]  /*91d0*/  FFMA.FTZ R196, R196, UR6, -R115 ;  /* 0x00000006c4c47c23 */ /* 0x000fe20008010873 */
[----:B------:R-:W-:Y:S01]  /*91e0*/  FFMA.FTZ R168, R159, UR6, -R97 ;  /* 0x000000069fa87c23 */ /* 0x000fe20008010861 */
[----:B------:R-:W5:Y:S01]  /*91f0*/  MUFU.EX2 R126, R126 ;  /* 0x0000007e007e7308 */ /* 0x000f620000000800 */
[--C-:B------:R-:W-:Y:S01]  /*9200*/  FFMA.FTZ R157, R157, UR6, -R115.reuse ;  /* 0x000000069d9d7c23 */ /* 0x100fe20008010873 */
[--C-:B------:R-:W-:Y:S01]  /*9210*/  FFMA.FTZ R208, R208, UR6, -R115.reuse ;  /* 0x00000006d0d07c23 */ /* 0x100fe20008010873 */
[--C-:B------:R-:W-:Y:S01]  /*9220*/  FFMA.FTZ R159, R248, UR6, -R115.reuse ;  /* 0x00000006f89f7c23 */ /* 0x100fe20008010873 */
[----:B------:R-:W-:Y:S01]  /*9230*/  FFMA.FTZ R210, R210, UR6, -R115 ;  /* 0x00000006d2d27c23 */ /* 0x000fe20008010873 */
[----:B------:R-:W-:Y:S01]  /*9240*/  FFMA.FTZ R248, R169, UR6, -R97 ;  /* 0x00000006a9f87c23 */ /* 0x000fe20008010861 */
[--C-:B------:R-:W-:Y:S01]  /*9250*/  FFMA.FTZ R165, R165, UR6, -R115.reuse ;  /* 0x00000006a5a57c23 */ /* 0x100fe20008010873 */
[--C-:B------:R-:W-:Y:S01]  /*9260*/  FFMA.FTZ R161, R161, UR6, -R115.reuse ;  /* 0x00000006a1a17c23 */ /* 0x100fe20008010873 */
[----:B------:R-:W-:Y:S01]  /*9270*/  MUFU.EX2 R124, R124 ;  /* 0x0000007c007c7308 */ /* 0x000fe20000000800 */
[----:B----4-:R-:W-:Y:S01]  /*9280*/  F2FP.BF16.F32.PACK_AB R28, R127, R128 ;  /* 0x000000807f1c723e */ /* 0x010fe200000010ff */
[--C-:B------:R-:W-:Y:S01]  /*9290*/  FFMA.FTZ R169, R250, UR6, -R115.reuse ;  /* 0x00000006faa97c23 */ /* 0x100fe20008010873 */
[--C-:B------:R-:W-:Y:S01]  /*92a0*/  FFMA.FTZ R212, R212, UR6, -R115.reuse ;  /* 0x00000006d4d47c23 */ /* 0x100fe20008010873 */
[--C-:B------:R-:W-:Y:S01]  /*92b0*/  FFMA.FTZ R175, R194, UR6, -R115.reuse ;  /* 0x00000006c2af7c23 */ /* 0x100fe20008010873 */
[--C-:B------:R-:W-:Y:S01]  /*92c0*/  FFMA.FTZ R192, R192, UR6, -R115.reuse ;  /* 0x00000006c0c07c23 */ /* 0x100fe20008010873 */
[--C-:B------:R-:W-:Y:S01]  /*92d0*/  FFMA.FTZ R177, R188, UR6, -R115.reuse ;  /* 0x00000006bcb17c23 */ /* 0x100fe20008010873 */
[----:B------:R-:W-:Y:S01]  /*92e0*/  FFMA.FTZ R184, R184, UR6, -R115 ;  /* 0x00000006b8b87c23 */ /* 0x000fe20008010873 */
[----:B------:R-:W4:Y:S01]  /*92f0*/  MUFU.EX2 R123, R123 ;  /* 0x0000007b007b7308 */ /* 0x000f220000000800 */
[----:B-----5:R-:W-:Y:S01]  /*9300*/  F2FP.BF16.F32.PACK_AB R30, R125, R126 ;  /* 0x0000007e7d1e723e */ /* 0x020fe200000010ff */
[--C-:B------:R-:W-:Y:S01]  /*9310*/  FFMA.FTZ R173, R206, UR6, -R97.reuse ;  /* 0x00000006cead7c23 */ /* 0x100fe20008010861 */
[----:B------:R-:W-:Y:S01]  /*9320*/  FFMA.FTZ R188, R190, UR6, -R97 ;  /* 0x00000006bebc7c23 */ /* 0x000fe20008010861 */
[--C-:B------:R-:W-:Y:S01]  /*9330*/  FFMA.FTZ R170, R170, UR6, -R115.reuse ;  /* 0x00000006aaaa7c23 */ /* 0x100fe20008010873 */
[--C-:B------:R-:W-:Y:S01]  /*9340*/  FFMA.FTZ R185, R166, UR6, -R115.reuse ;  /* 0x00000006a6b97c23 */ /* 0x100fe20008010873 */
[--C-:B------:R-:W-:Y:S01]  /*9350*/  FFMA.FTZ R164, R164, UR6, -R115.reuse ;  /* 0x00000006a4a47c23 */ /* 0x100fe20008010873 */
[----:B------:R-:W-:Y:S01]  /*9360*/  FFMA.FTZ R187, R156, UR6, -R115 ;  /* 0x000000069cbb7c23 */ /* 0x000fe20008010873 */
[C---:B-1----:R-:W-:Y:S01]  /*9370*/  HMMA.16816.F32.BF16 R8, R28.reuse, R4, RZ ;  /* 0x000000041c08723c */ /* 0x042fe200000418ff */
[----:B------:R-:W-:Y:S01]  /*9380*/  MUFU.EX2 R122, R122 ;  /* 0x0000007a007a7308 */ /* 0x000fe20000000800 */
[--C-:B------:R-:W-:Y:S01]  /*9390*/  FFMA.FTZ R183, R186, UR6, -R97.reuse ;  /* 0x00000006bab77c23 */ /* 0x100fe20008010861 */
[--C-:B------:R-:W-:Y:S01]  /*93a0*/  FFMA.FTZ R156, R158, UR6, -R97.reuse ;  /* 0x000000069e9c7c23 */ /* 0x100fe20008010861 */
[----:B------:R-:W-:Y:S01]  /*93b0*/  FFMA.FTZ R189, R154, UR6, -R97 ;  /* 0x000000069abd7c23 */ /* 0x000fe20008010861 */
[--C-:B------:R-:W-:Y:S01]  /*93c0*/  FFMA.FTZ R140, R140, UR6, -R115.reuse ;  /* 0x000000068c8c7c23 */ /* 0x100fe20008010873 */
[C---:B------:R-:W-:Y:S01]  /*93d0*/  HMMA.16816.F32.BF16 R4, R28.reuse, R6, RZ ;  /* 0x000000061c04723c */ /* 0x040fe200000418ff */
[--C-:B------:R-:W-:Y:S01]  /*93e0*/  FFMA.FTZ R191, R150, UR6, -R115.reuse ;  /* 0x0000000696bf7c23 */ /* 0x100fe20008010873 */
[--C-:B------:R-:W-:Y:S01]  /*93f0*/  FFMA.FTZ R148, R148, UR6, -R115.reuse ;  /* 0x0000000694947c23 */ /* 0x100fe20008010873 */
[----:B------:R-:W1:Y:S01]  /*9400*/  MUFU.EX2 R121, R121 ;  /* 0x0000007900797308 */ /* 0x000e620000000800 */
[----:B----4-:R-:W-:Y:S01]  /*9410*/  F2FP.BF16.F32.PACK_AB R52, R123, R124 ;  /* 0x0000007c7b34723e */ /* 0x010fe200000010ff */
[----:B------:R-:W-:Y:S01]  /*9420*/  FFMA.FTZ R193, R144, UR6, -R115 ;  /* 0x0000000690c17c23 */ /* 0x000fe20008010873 */
[C---:B------:R-:W-:Y:S01]  /*9430*/  HMMA.16816.F32.BF16 R16, R28.reuse, R12, RZ ;  /* 0x0000000c1c10723c */ /* 0x040fe200000418ff */
[--C-:B------:R-:W-:Y:S01]  /*9440*/  FFMA.FTZ R195, R60, UR6, -R97.reuse ;  /* 0x000000063cc37c23 */ /* 0x100fe20008010861 */
[--C-:B------:R-:W-:Y:S01]  /*9450*/  FFMA.FTZ R60, R61, UR6, -R97.reuse ;  /* 0x000000063d3c7c23 */ /* 0x100fe20008010861 */
[--C-:B------:R-:W-:Y:S01]  /*9460*/  FFMA.FTZ R61, R62, UR6, -R97.reuse ;  /* 0x000000063e3d7c23 */ /* 0x100fe20008010861 */
[----:B------:R-:W-:Y:S01]  /*9470*/  FFMA.FTZ R62, R63, UR6, -R97 ;  /* 0x000000063f3e7c23 */ /* 0x000fe20008010861 */
[----:B------:R-:W-:Y:S01]  /*9480*/  MUFU.EX2 R106, R106 ;  /* 0x0000006a006a7308 */ /* 0x000fe20000000800 */
[C---:B------:R-:W-:Y:S01]  /*9490*/  HMMA.16816.F32.BF16 R40, R28.reuse, R36, RZ ;  /* 0x000000241c28723c */ /* 0x040fe200000418ff */
[--C-:B------:R-:W-:Y:S01]  /*94a0*/  FFMA.FTZ R63, R79, UR6, -R115.reuse ;  /* 0x000000064f3f7c23 */ /* 0x100fe20008010873 */
[--C-:B------:R-:W-:Y:S01]  /*94b0*/  FFMA.FTZ R80, R80, UR6, -R115.reuse ;  /* 0x0000000650507c23 */ /* 0x100fe20008010873 */
[--C-:B------:R-:W-:Y:S01]  /*94c0*/  FFMA.FTZ R79, R81, UR6, -R115.reuse ;  /* 0x00000006514f7c23 */ /* 0x100fe20008010873 */
[----:B------:R-:W-:Y:S01]  /*94d0*/  FFMA.FTZ R82, R82, UR6, -R115 ;  /* 0x0000000652527c23 */ /* 0x000fe20008010873 */
[----:B------:R-:W-:Y:S01]  /*94e0*/  FADD.FTZ R127, R128, R127 ;  /* 0x0000007f807f7221 */ /* 0x000fe20000010000 */
[C---:B------:R-:W-:Y:S01]  /*94f0*/  HMMA.16816.F32.BF16 R12, R28.reuse, R14, RZ ;  /* 0x0000000e1c0c723c */ /* 0x040fe200000418ff */
[----:B------:R-:W4:Y:S01]  /*9500*/  MUFU.EX2 R103, R103 ;  /* 0x0000006700677308 */ /* 0x000f220000000800 */
[----:B-1----:R-:W-:Y:S01]  /*9510*/  F2FP.BF16.F32.PACK_AB R54, R121, R122 ;  /* 0x0000007a7936723e */ /* 0x002fe200000010ff */
[----:B------:R-:W-:Y:S01]  /*9520*/  FADD.FTZ R126, R126, R127 ;  /* 0x0000007f7e7e7221 */ /* 0x000fe20000010000 */
[--C-:B------:R-:W-:Y:S01]  /*9530*/  FFMA.FTZ R81, R64, UR6, -R97.reuse ;  /* 0x0000000640517c23 */ /* 0x100fe20008010861 */
[--C-:B------:R-:W-:Y:S01]  /*9540*/  FFMA.FTZ R64, R65, UR6, -R97.reuse ;  /* 0x0000000641407c23 */ /* 0x100fe20008010861 */
[C---:B------:R-:W-:Y:S01]  /*9550*/  HMMA.16816.F32.BF16 R36, R28.reuse, R38, RZ ;  /* 0x000000261c24723c */ /* 0x040fe200000418ff */
[----:B------:R-:W-:Y:S01]  /*9560*/  FADD.FTZ R125, R125, R126 ;  /* 0x0000007e7d7d7221 */ /* 0x000fe20000010000 */
[----:B------:R-:W-:Y:S01]  /*9570*/  FFMA.FTZ R65, R66, UR6, -R97 ;  /* 0x0000000642417c23 */ /* 0x000fe20008010861 */
[----:B------:R-:W-:Y:S01]  /*9580*/  MUFU.EX2 R129, R129 ;  /* 0x0000008100817308 */ /* 0x000fe20000000800 */
[----:B------:R-:W-:Y:S01]  /*9590*/  FFMA.FTZ R66, R83, UR6, -R115 ;  /* 0x0000000653427c23 */ /* 0x000fe20008010873 */
[----:B------:R-:W-:Y:S01]  /*95a0*/  FADD.FTZ R124, R124, R125 ;  /* 0x0000007d7c7c7221 */ /* 0x000fe20000010000 */
[C---:B--2---:R-:W-:Y:S01]  /*95b0*/  HMMA.16816.F32.BF16 R32, R28.reuse, R48, RZ ;  /* 0x000000301c20723c */ /* 0x044fe200000418ff */
[--C-:B------:R-:W-:Y:S01]  /*95c0*/  FFMA.FTZ R83, R84, UR6, -R115.reuse ;  /* 0x0000000654537c23 */ /* 0x100fe20008010873 */
[--C-:B------:R-:W-:Y:S01]  /*95d0*/  FFMA.FTZ R84, R85, UR6, -R115.reuse ;  /* 0x0000000655547c23 */ /* 0x100fe20008010873 */
[----:B------:R-:W-:Y:S01]  /*95e0*/  FADD.FTZ R123, R123, R124 ;  /* 0x0000007c7b7b7221 */ /* 0x000fe20000010000 */
[----:B------:R-:W-:Y:S01]  /*95f0*/  FFMA.FTZ R85, R86, UR6, -R115 ;  /* 0x0000000656557c23 */ /* 0x000fe20008010873 */
[----:B------:R-:W1:Y:S01]  /*9600*/  MUFU.EX2 R130, R130 ;  /* 0x0000008200827308 */ /* 0x000e620000000800 */
[----:B------:R-:W-:Y:S01]  /*9610*/  HMMA.16816.F32.BF16 R28, R28, R50, RZ ;  /* 0x000000321c1c723c */ /* 0x000fe200000418ff */
[----:B------:R-:W-:Y:S01]  /*9620*/  F2FP.BF16.F32.PACK_AB R49, R105, R108 ;  /* 0x0000006c6931723e */ /* 0x000fe200000010ff */
[----:B------:R-:W-:Y:S01]  /*9630*/  FADD.FTZ R122, R122, R123 ;  /* 0x0000007b7a7a7221 */ /* 0x000fe20000010000 */
[----:B------:R-:W-:Y:S01]  /*9640*/  FADD.FTZ R107, R107, R110 ;  /* 0x0000006e6b6b7221 */ /* 0x000fe20000010000 */
[--C-:B------:R-:W-:Y:S01]  /*9650*/  FFMA.FTZ R86, R87, UR6, -R115.reuse ;  /* 0x0000000657567c23 */ /* 0x100fe20008010873 */
[----:B------:R-:W-:Y:S01]  /*9660*/  FFMA.FTZ R87, R88, UR6, -R115 ;  /* 0x0000000658577c23 */ /* 0x000fe20008010873 */
[C---:B------:R-:W-:Y:S01]  /*9670*/  HMMA.16816.F32.BF16 R8, R52.reuse, R20, R8 ;  /* 0x000000143408723c */ /* 0x040fe20000041808 */
[----:B------:R-:W-:Y:S01]  /*9680*/  MUFU.EX2 R131, R131 ;  /* 0x0000008300837308 */ /* 0x000fe20000000800 */
[----:B----4-:R-:W-:Y:S01]  /*9690*/  F2FP.BF16.F32.PACK_AB R51, R103, R106 ;  /* 0x0000006a6733723e */ /* 0x010fe200000010ff */
[----:B------:R-:W-:Y:S01]  /*96a0*/  FADD.FTZ R122, R121, R122 ;  /* 0x0000007a797a7221 */ /* 0x000fe20000010000 */
[----:B------:R-:W-:Y:S01]  /*96b0*/  FADD.FTZ R108, R108, R107 ;  /* 0x0000006b6c6c7221 */ /* 0x000fe20000010000 */
[----:B------:R-:W-:Y:S01]  /*96c0*/  FFMA.FTZ R88, R89, UR6, -R115 ;  /* 0x0000000659587c23 */ /* 0x000fe20008010873 */
[C---:B------:R-:W-:Y:S01]  /*96d0*/  HMMA.16816.F32.BF16 R4, R52.reuse, R22, R4 ;  /* 0x000000163404723c */ /* 0x040fe20000041804 */
[----:B------:R-:W2:Y:S01]  /*96e0*/  LDSM.16.MT88.4 R20, [R234+0xb000] ;  /* 0x00b00000ea14783b */ /* 0x000ea20000004200 */
[----:B------:R-:W-:Y:S01]  /*96f0*/  FADD.FTZ R105, R105, R108 ;  /* 0x0000006c69697221 */ /* 0x000fe20000010000 */
[----:B------:R-:W4:Y:S01]  /*9700*/  MUFU.EX2 R132, R132 ;  /* 0x0000008400847308 */ /* 0x000f220000000800 */
[----:B-1----:R-:W-:Y:S01]  /*9710*/  F2FP.BF16.F32.PACK_AB R48, R130, R129 ;  /* 0x000000818230723e */ /* 0x002fe200000010ff */
[----:B------:R-:W-:Y:S01]  /*9720*/  FADD.FTZ R129, R129, R122 ;  /* 0x0000007a81817221 */ /* 0x000fe20000010000 */
[C---:B------:R-:W-:Y:S01]  /*9730*/  HMMA.16816.F32.BF16 R16, R52.reuse, R24, R16 ;  /* 0x000000183410723c */ /* 0x040fe20000041810 */
[----:B------:R-:W-:Y:S01]  /*9740*/  FADD.FTZ R106, R106, R105 ;  /* 0x000000696a6a7221 */ /* 0x000fe20000010000 */
[----:B------:R-:W-:Y:S01]  /*9750*/  FFMA.FTZ R89, R90, UR6, -R115 ;  /* 0x000000065a597c23 */ /* 0x000fe20008010873 */
[----:B------:R-:W-:Y:S01]  /*9760*/  FADD.FTZ R130, R130, R129 ;  /* 0x0000008182827221 */ /* 0x000fe20000010000 */
[--C-:B------:R-:W-:Y:S01]  /*9770*/  FFMA.FTZ R91, R91, UR6, -R115.reuse ;  /* 0x000000065b5b7c23 */ /* 0x100fe20008010873 */
[----:B------:R-:W-:Y:S01]  /*9780*/  MUFU.EX2 R104, R104 ;  /* 0x0000006800687308 */ /* 0x000fe20000000800 */
[----:B------:R-:W-:Y:S01]  /*9790*/  HMMA.16816.F32.BF16 R12, R52, R26, R12 ;  /* 0x0000001a340c723c */ /* 0x000fe2000004180c */
[----:B------:R-:W1:Y:S01]  /*97a0*/  LDSM.16.MT88.4 R24, [R236+0xb000] ;  /* 0x00b00000ec18783b */ /* 0x000e620000004200 */
[----:B------:R-:W-:Y:S01]  /*97b0*/  FADD.FTZ R103, R103, R106 ;  /* 0x0000006a67677221 */ /* 0x000fe20000010000 */
[----:B------:R-:W-:-:S03]  /*97c0*/  FFMA.FTZ R78, R99, UR6, -R115 ;  /* 0x00000006634e7c23 */ /* 0x000fc60008010873 */
[----:B---3--:R-:W-:Y:S01]  /*97d0*/  HMMA.16816.F32.BF16 R32, R52, R56, R32 ;  /* 0x000000383420723c */ /* 0x008fe20000041820 */
[----:B------:R-:W3:Y:S01]  /*97e0*/  MUFU.EX2 R101, R101 ;  /* 0x0000006500657308 */ /* 0x000ee20000000800 */
[----:B----4-:R-:W-:Y:S01]  /*97f0*/  F2FP.BF16.F32.PACK_AB R50, R132, R131 ;  /* 0x000000838432723e */ /* 0x010fe200000010ff */
[----:B------:R-:W-:-:S03]  /*9800*/  FADD.FTZ R131, R131, R130 ;  /* 0x0000008283837221 */ /* 0x000fc60000010000 */
[C---:B------:R-:W-:Y:S01]  /*9810*/  HMMA.16816.F32.BF16 R28, R52.reuse, R58, R28 ;  /* 0x0000003a341c723c */ /* 0x040fe2000004181c */
[----:B------:R-:W4:Y:S01]  /*9820*/  LDSM.16.MT88.4 R56, [R232+0xb000] ;  /* 0x00b00000e838783b */ /* 0x000f220000004200 */
[----:B------:R-:W-:Y:S01]  /*9830*/  FADD.FTZ R132, R132, R131 ;  /* 0x0000008384847221 */ /* 0x000fe20000010000 */
[----:B------:R-:W-:Y:S03]  /*9840*/  MUFU.EX2 R102, R102 ;  /* 0x0000006600667308 */ /* 0x000fe60000000800 */
[C---:B------:R-:W-:Y:S05]  /*9850*/  HMMA.16816.F32.BF16 R40, R52.reuse, R44, R40 ;  /* 0x0000002c3428723c */ /* 0x040fea0000041828 */
[----:B------:R-:W5:Y:S01]  /*9860*/  MUFU.EX2 R93, R93 ;  /* 0x0000005d005d7308 */ /* 0x000f620000000800 */
[----:B------:R-:W-:Y:S01]  /*9870*/  HMMA.16816.F32.BF16 R36, R52, R46, R36 ;  /* 0x0000002e3424723c */ /* 0x000fe20000041824 */
[----:B------:R-:W4:Y:S05]  /*9880*/  LDSM.16.MT88.4 R44, [R233+0xb000] ;  /* 0x00b00000e92c783b */ /* 0x000f2a0000004200 */
[----:B--2---:R-:W-:Y:S01]  /*9890*/  HMMA.16816.F32.BF16 R8, R48, R20, R8 ;  /* 0x000000143008723c */ /* 0x004fe20000041808 */
[----:B------:R-:W-:Y:S01]  /*98a0*/  MUFU.EX2 R135, R135 ;  /* 0x0000008700877308 */ /* 0x000fe20000000800 */
[----:B---3--:R-:W-:Y:S01]  /*98b0*/  F2FP.BF16.F32.PACK_AB R53, R101, R104 ;  /* 0x000000686535723e */ /* 0x008fe200000010ff */
[----:B------:R-:W-:-:S03]  /*98c0*/  FADD.FTZ R104, R104, R103 ;  /* 0x0000006768687221 */ /* 0x000fc60000010000 */
[C---:B------:R-:W-:Y:S01]  /*98d0*/  HMMA.16816.F32.BF16 R4, R48.reuse, R22, R4 ;  /* 0x000000163004723c */ /* 0x040fe20000041804 */
[----:B------:R-:W2:Y:S01]  /*98e0*/  LDSM.16.MT88.4 R20, [R234+0xb800] ;  /* 0x00b80000ea14783b */ /* 0x000ea20000004200 */
[----:B------:R-:W-:Y:S01]  /*98f0*/  FADD.FTZ R101, R101, R104 ;  /* 0x0000006865657221 */ /* 0x000fe20000010000 */
[----:B------:R-:W3:Y:S01]  /*9900*/  MUFU.EX2 R138, R138 ;  /* 0x0000008a008a7308 */ /* 0x000ee20000000800 */
[----:B-----5:R-:W-:Y:S02]  /*9910*/  F2FP.BF16.F32.PACK_AB R55, R93, R102 ;  /* 0x000000665d37723e */ /* 0x020fe400000010ff */
[----:B-1----:R-:W-:Y:S01]  /*9920*/  HMMA.16816.F32.BF16 R16, R48, R24, R16 ;  /* 0x000000183010723c */ /* 0x002fe20000041810 */
[----:B------:R-:W-:-:S04]  /*9930*/  FADD.FTZ R102, R102, R101 ;  /* 0x0000006566667221 */ /* 0x000fc80000010000 */
[----:B------:R-:W-:Y:S01]  /*9940*/  MUFU.EX2 R137, R137 ;  /* 0x0000008900897308 */ /* 0x000fe20000000800 */
[----:B------:R-:W-:Y:S01]  /*9950*/  HMMA.16816.F32.BF16 R12, R48, R26, R12 ;  /* 0x0000001a300c723c */ /* 0x000fe2000004180c */
[----:B------:R-:W1:Y:S01]  /*9960*/  LDSM.16.MT88.4 R24, [R236+0xb800] ;  /* 0x00b80000ec18783b */ /* 0x000e620000004200 */
[----:B------:R-:W-:-:S04]  /*9970*/  FADD.FTZ R93, R93, R102 ;  /* 0x000000665d5d7221 */ /* 0x000fc80000010000 */
[----:B----4-:R-:W-:Y:S01]  /*9980*/  HMMA.16816.F32.BF16 R32, R48, R56, R32 ;  /* 0x000000383020723c */ /* 0x010fe20000041820 */
[----:B------:R-:W4:Y:S01]  /*9990*/  MUFU.EX2 R142, R142 ;  /* 0x0000008e008e7308 */ /* 0x000f220000000800 */
[----:B---3--:R-:W-:Y:S01]  /*99a0*/  F2FP.BF16.F32.PACK_AB R52, R138, R135 ;  /* 0x000000878a34723e */ /* 0x008fe200000010ff */
[----:B------:R-:W-:-:S03]  /*99b0*/  FADD.FTZ R135, R135, R132 ;  /* 0x0000008487877221 */ /* 0x000fc60000010000 */
[C---:B------:R-:W-:Y:S01]  /*99c0*/  HMMA.16816.F32.BF16 R28, R48.reuse, R58, R28 ;  /* 0x0000003a301c723c */ /* 0x040fe2000004181c */
[----:B------:R-:W3:Y:S01]  /*99d0*/  LDSM.16.MT88.4 R56, [R232+0xb800] ;  /* 0x00b80000e838783b */ /* 0x000ee20000004200 */
[----:B------:R-:W-:Y:S01]  /*99e0*/  FADD.FTZ R138, R138, R135 ;  /* 0x000000878a8a7221 */ /* 0x000fe20000010000 */
[----:B------:R-:W-:Y:S03]  /*99f0*/  MUFU.EX2 R120, R120 ;  /* 0x0000007800787308 */ /* 0x000fe60000000800 */
[C---:B------:R-:W-:Y:S05]  /*9a00*/  HMMA.16816.F32.BF16 R40, R48.reuse, R44, R40 ;  /* 0x0000002c3028723c */ /* 0x040fea0000041828 */
[----:B------:R-:W5:Y:S01]  /*9a10*/  MUFU.EX2 R119, R119 ;  /* 0x0000007700777308 */ /* 0x000f620000000800 */
[----:B------:R-:W-:Y:S01]  /*9a20*/  HMMA.16816.F32.BF16 R36, R48, R46, R36 ;  /* 0x0000002e3024723c */ /* 0x000fe20000041824 */
[----:B------:R-:W3:Y:S01]  /*9a30*/  LDSM.16.MT88.4 R44, [R233+0xb800] ;  /* 0x00b80000e92c783b */ /* 0x000ee20000004200 */
[----:B----4-:R-:W-:Y:S01]  /*9a40*/  F2FP.BF16.F32.PACK_AB R54, R142, R137 ;  /* 0x000000898e36723e */ /* 0x010fe200000010ff */
[----:B------:R-:W-:-:S04]  /*9a50*/  FADD.FTZ R137, R137, R138 ;  /* 0x0000008a89897221 */ /* 0x000fc80000010000 */
[----:B------:R-:W-:Y:S01]  /*9a60*/  MUFU.EX2 R118, R118 ;  /* 0x0000007600767308 */ /* 0x000fe20000000800 */
[----:B------:R-:W-:Y:S01]  /*9a70*/  FADD.FTZ R142, R142, R137 ;  /* 0x000000898e8e7221 */ /* 0x000fe20000010000 */
[C---:B--2---:R-:W-:Y:S06]  /*9a80*/  HMMA.16816.F32.BF16 R8, R52.reuse, R20, R8 ;  /* 0x000000143408723c */ /* 0x044fec0000041808 */
[----:B------:R-:W-:Y:S01]  /*9a90*/  HMMA.16816.F32.BF16 R4, R52, R22, R4 ;  /* 0x000000163404723c */ /* 0x000fe20000041804 */
[----:B------:R-:W2:Y:S01]  /*9aa0*/  LDSM.16.MT88.4 R20, [R234+0xc000] ;  /* 0x00c00000ea14783b */ /* 0x000ea20000004200 */
[----:B------:R-:W4:Y:S01]  /*9ab0*/  MUFU.EX2 R117, R117 ;  /* 0x0000007500757308 */ /* 0x000f220000000800 */
[----:B-----5:R-:W-:Y:S01]  /*9ac0*/  F2FP.BF16.F32.PACK_AB R49, R119, R120 ;  /* 0x000000787731723e */ /* 0x020fe200000010ff */
[----:B------:R-:W-:-:S02]  /*9ad0*/  FADD.FTZ R120, R120, R93 ;  /* 0x0000005d78787221 */ /* 0x000fc40000010000 */
[C---:B-1----:R-:W-:Y:S02]  /*9ae0*/  HMMA.16816.F32.BF16 R16, R52.reuse, R24, R16 ;  /* 0x000000183410723c */ /* 0x042fe40000041810 */
[----:B------:R-:W-:Y:S02]  /*9af0*/  FADD.FTZ R119, R119, R120 ;  /* 0x0000007877777221 */ /* 0x000fe40000010000 */
[----:B------:R-:W-:Y:S02]  /*9b00*/  MUFU.EX2 R143, R143 ;  /* 0x0000008f008f7308 */ /* 0x000fe40000000800 */
[C---:B------:R-:W-:Y:S01]  /*9b10*/  HMMA.16816.F32.BF16 R12, R52.reuse, R26, R12 ;  /* 0x0000001a340c723c */ /* 0x040fe2000004180c */
[----:B------:R-:W1:Y:S05]  /*9b20*/  LDSM.16.MT88.4 R24, [R236+0xc000] ;  /* 0x00c00000ec18783b */ /* 0x000e6a0000004200 */
        /* <DEDUP_REMOVED lines=11> */
[----:B------:R-:W4:Y:S01]  /*9be0*/  LDSM.16.MT88.4 R44, [R233+0xc000] ;  /* 0x00c00000e92c783b */ /* 0x000f220000004200 */
[----:B---3--:R-:W-:Y:S01]  /*9bf0*/  F2FP.BF16.F32.PACK_AB R48, R160, R143 ;  /* 0x0000008fa030723e */ /* 0x008fe200000010ff */
[----:B------:R-:W-:-:S04]  /*9c00*/  FADD.FTZ R143, R143, R142 ;  /* 0x0000008e8f8f7221 */ /* 0x000fc80000010000 */
[----:B------:R-:W-:Y:S01]  /*9c10*/  MUFU.EX2 R3, R3 ;  /* 0x0000000300037308 */ /* 0x000fe20000000800 */
[----:B------:R-:W-:-:S07]  /*9c20*/  FADD.FTZ R160, R160, R143 ;  /* 0x0000008fa0a07221 */ /* 0x000fce0000010000 */
[----:B------:R-:W3:Y:S01]  /*9c30*/  MUFU.EX2 R134, R134 ;  /* 0x0000008600867308 */ /* 0x000ee20000000800 */
[----:B-----5:R-:W-:Y:S01]  /*9c40*/  F2FP.BF16.F32.PACK_AB R50, R162, R145 ;  /* 0x00000091a232723e */ /* 0x020fe200000010ff */
[----:B------:R-:W-:-:S04]  /*9c50*/  FADD.FTZ R145, R145, R160 ;  /* 0x000000a091917221 */ /* 0x000fc80000010000 */
[----:B------:R-:W-:Y:S02]  /*9c60*/  FADD.FTZ R162, R162, R145 ;  /* 0x00000091a2a27221 */ /* 0x000fe40000010000 */
[C---:B--2---:R-:W-:Y:S01]  /*9c70*/  HMMA.16816.F32.BF16 R8, R48.reuse, R20, R8 ;  /* 0x000000143008723c */ /* 0x044fe20000041808 */
[----:B------:R-:W-:Y:S05]  /*9c80*/  MUFU.EX2 R133, R133 ;  /* 0x0000008500857308 */ /* 0x000fea0000000800 */
[C---:B------:R-:W-:Y:S01]  /*9c90*/  HMMA.16816.F32.BF16 R4, R48.reuse, R22, R4 ;  /* 0x000000163004723c */ /* 0x040fe20000041804 */
[----:B------:R-:W2:Y:S02]  /*9ca0*/  LDSM.16.MT88.4 R20, [R234+0xc800] ;  /* 0x00c80000ea14783b */ /* 0x000ea40000004200 */
[----:B------:R-:W5:Y:S01]  /*9cb0*/  MUFU.EX2 R136, R136 ;  /* 0x0000008800887308 */ /* 0x000f620000000800 */
[C---:B---3--:R-:W-:Y:S01]  /*9cc0*/  F2FP.BF16.F32.PACK_AB R53, R134.reuse, R3 ;  /* 0x000000038635723e */ /* 0x048fe200000010ff */
[----:B------:R-:W-:Y:S01]  /*9cd0*/  FADD.FTZ R3, R3, R118 ;  /* 0x0000007603037221 */ /* 0x000fe20000010000 */
[----:B-1----:R-:W-:Y:S03]  /*9ce0*/  HMMA.16816.F32.BF16 R16, R48, R24, R16 ;  /* 0x000000183010723c */ /* 0x002fe60000041810 */
[----:B------:R-:W-:-:S02]  /*9cf0*/  FADD.FTZ R134, R134, R3 ;  /* 0x0000000386867221 */ /* 0x000fc40000010000 */
[----:B------:R-:W-:Y:S01]  /*9d00*/  MUFU.EX2 R149, R149 ;  /* 0x0000009500957308 */ /* 0x000fe20000000800 */
[C---:B------:R-:W-:Y:S01]  /*9d10*/  HMMA.16816.F32.BF16 R12, R48.reuse, R26, R12 ;  /* 0x0000001a300c723c */ /* 0x040fe2000004180c */
[----:B------:R-:W1:Y:S05]  /*9d20*/  LDSM.16.MT88.4 R24, [R236+0xc800] ;  /* 0x00c80000ec18783b */ /* 0x000e6a0000004200 */
[----:B----4-:R-:W-:Y:S01]  /*9d30*/  HMMA.16816.F32.BF16 R32, R48, R56, R32 ;  /* 0x000000383020723c */ /* 0x010fe20000041820 */
[----:B------:R-:W3:Y:S01]  /*9d40*/  MUFU.EX2 R182, R182 ;  /* 0x000000b600b67308 */ /* 0x000ee20000000800 */
[----:B-----5:R-:W-:Y:S01]  /*9d50*/  F2FP.BF16.F32.PACK_AB R55, R136, R133 ;  /* 0x000000858837723e */ /* 0x020fe200000010ff */
        /* <DEDUP_REMOVED lines=47> */
[----:B------:R-:W-:-:S06]  /*a050*/  FADD.FTZ R159, R159, R208 ;  /* 0x000000d09f9f7221 */ /* 0x000fcc0000010000 */
        /* <DEDUP_REMOVED lines=24> */
[----:B---3--:R-:W-:-:S03]  /*a1e0*/  F2FP.BF16.F32.PACK_AB R52, R161, R165 ;  /* 0x000000a5a134723e */ /* 0x008fc600000010ff */
[----:B------:R-:W-:Y:S02]  /*a1f0*/  LDSM.16.MT88.4 R48, [R233+0xe000] ;  /* 0x00e00000e930783b */ /* 0x000fe40000004200 */
[----:B------:R-:W-:Y:S08]  /*a200*/  MUFU.EX2 R155, R155 ;  /* 0x0000009b009b7308 */ /* 0x000ff00000000800 */
[----:B------:R-:W3:Y:S01]  /*a210*/  MUFU.EX2 R248, R248 ;  /* 0x000000f800f87308 */ /* 0x000ee20000000800 */
[----:B-----5:R-:W-:-:S07]  /*a220*/  F2FP.BF16.F32.PACK_AB R54, R212, R169 ;  /* 0x000000a9d436723e */ /* 0x020fce00000010ff */
[C---:B--2---:R-:W-:Y:S01]  /*a230*/  HMMA.16816.F32.BF16 R8, R52.reuse, R20, R8 ;  /* 0x000000143408723c */ /* 0x044fe20000041808 */
[----:B------:R-:W-:Y:S05]  /*a240*/  MUFU.EX2 R163, R163 ;  /* 0x000000a300a37308 */ /* 0x000fea0000000800 */
[C---:B------:R-:W-:Y:S01]  /*a250*/  HMMA.16816.F32.BF16 R4, R52.reuse, R22, R4 ;  /* 0x000000163404723c */ /* 0x040fe20000041804 */
[----:B------:R-:W2:Y:S02]  /*a260*/  LDSM.16.MT88.4 R20, [R234+0xe000] ;  /* 0x00e00000ea14783b */ /* 0x000ea40000004200 */
[----:B------:R-:W-:Y:S03]  /*a270*/  MUFU.EX2 R167, R167 ;  /* 0x000000a700a77308 */ /* 0x000fe60000000800 */
[C---:B-1----:R-:W-:Y:S05]  /*a280*/  HMMA.16816.F32.BF16 R16, R52.reuse, R24, R16 ;  /* 0x000000183410723c */ /* 0x042fea0000041810 */
[----:B------:R-:W-:Y:S01]  /*a290*/  MUFU.EX2 R175, R175 ;  /* 0x000000af00af7308 */ /* 0x000fe20000000800 */
[C---:B------:R-:W-:Y:S01]  /*a2a0*/  HMMA.16816.F32.BF16 R12, R52.reuse, R26, R12 ;  /* 0x0000001a340c723c */ /* 0x040fe2000004180c */
[----:B------:R-:W1:Y:S05]  /*a2b0*/  LDSM.16.MT88.4 R24, [R236+0xe000] ;  /* 0x00e00000ec18783b */ /* 0x000e6a0000004200 */
[C---:B----4-:R-:W-:Y:S01]  /*a2c0*/  HMMA.16816.F32.BF16 R32, R52.reuse, R56, R32 ;  /* 0x000000383420723c */ /* 0x050fe20000041820 */
[----:B------:R-:W4:Y:S05]  /*a2d0*/  MUFU.EX2 R192, R192 ;  /* 0x000000c000c07308 */ /* 0x000f2a0000000800 */
[C---:B------:R-:W-:Y:S01]  /*a2e0*/  HMMA.16816.F32.BF16 R28, R52.reuse, R58, R28 ;  /* 0x0000003a341c723c */ /* 0x040fe2000004181c */
[----:B------:R-:W5:Y:S02]  /*a2f0*/  LDSM.16.MT88.4 R56, [R232+0xe000] ;  /* 0x00e00000e838783b */ /* 0x000f640000004200 */
[----:B------:R-:W-:Y:S03]  /*a300*/  MUFU.EX2 R177, R177 ;  /* 0x000000b100b17308 */ /* 0x000fe60000000800 */
[C---:B------:R-:W-:Y:S05]  /*a310*/  HMMA.16816.F32.BF16 R40, R52.reuse, R44, R40 ;  /* 0x0000002c3428723c */ /* 0x040fea0000041828 */
[----:B------:R-:W2:Y:S01]  /*a320*/  MUFU.EX2 R184, R184 ;  /* 0x000000b800b87308 */ /* 0x000ea20000000800 */
[----:B------:R-:W-:Y:S01]  /*a330*/  HMMA.16816.F32.BF16 R36, R52, R46, R36 ;  /* 0x0000002e3424723c */ /* 0x000fe20000041824 */
[----:B---3--:R-:W-:Y:S01]  /*a340*/  F2FP.BF16.F32.PACK_AB R45, R248, R155 ;  /* 0x0000009bf82d723e */ /* 0x008fe200000010ff */
[----:B------:R-:W-:Y:S01]  /*a350*/  FADD.FTZ R155, R155, R198 ;  /* 0x000000c69b9b7221 */ /* 0x000fe20000010000 */
[----:B----4-:R-:W-:-:S04]  /*a360*/  F2FP.BF16.F32.PACK_AB R44, R192, R175 ;  /* 0x000000afc02c723e */ /* 0x010fc800000010ff */
[----:B------:R-:W-:Y:S01]  /*a370*/  F2FP.BF16.F32.PACK_AB R47, R167, R163 ;  /* 0x000000a3a72f723e */ /* 0x000fe200000010ff */
[----:B------:R-:W-:Y:S01]  /*a380*/  MUFU.EX2 R171, R171 ;  /* 0x000000ab00ab7308 */ /* 0x000fe20000000800 */
[----:B--2---:R-:W-:-:S07]  /*a390*/  F2FP.BF16.F32.PACK_AB R46, R184, R177 ;  /* 0x000000b1b82e723e */ /* 0x004fce00000010ff */
[----:B------:R-:W2:Y:S01]  /*a3a0*/  MUFU.EX2 R214, R214 ;  /* 0x000000d600d67308 */ /* 0x000ea20000000800 */
[C---:B------:R-:W-:Y:S07]  /*a3b0*/  HMMA.16816.F32.BF16 R8, R44.reuse, R20, R8 ;  /* 0x000000142c08723c */ /* 0x040fee0000041808 */
[----:B------:R-:W-:Y:S01]  /*a3c0*/  MUFU.EX2 R173, R173 ;  /* 0x000000ad00ad7308 */ /* 0x000fe20000000800 */
[C---:B------:R-:W-:Y:S01]  /*a3d0*/  HMMA.16816.F32.BF16 R4, R44.reuse, R22, R4 ;  /* 0x000000162c04723c */ /* 0x040fe20000041804 */
[----:B------:R-:W3:Y:S06]  /*a3e0*/  LDSM.16.MT88.4 R20, [R234+0xe800] ;  /* 0x00e80000ea14783b */ /* 0x000eec0000004200 */
[----:B------:R-:W4:Y:S01]  /*a3f0*/  MUFU.EX2 R188, R188 ;  /* 0x000000bc00bc7308 */ /* 0x000f220000000800 */
[----:B--2---:R-:W-:Y:S01]  /*a400*/  F2FP.BF16.F32.PACK_AB R53, R214, R171 ;  /* 0x000000abd635723e */ /* 0x004fe200000010ff */
[C---:B-1----:R-:W-:Y:S06]  /*a410*/  HMMA.16816.F32.BF16 R16, R44.reuse, R24, R16 ;  /* 0x000000182c10723c */ /* 0x042fec0000041810 */
[C---:B------:R-:W-:Y:S01]  /*a420*/  HMMA.16816.F32.BF16 R12, R44.reuse, R26, R12 ;  /* 0x0000001a2c0c723c */ /* 0x040fe2000004180c */
[----:B------:R-:W-:Y:S01]  /*a430*/  MUFU.EX2 R170, R170 ;  /* 0x000000aa00aa7308 */ /* 0x000fe20000000800 */
[----:B------:R-:W1:Y:S04]  /*a440*/  LDSM.16.MT88.4 R24, [R236+0xe800] ;  /* 0x00e80000ec18783b */ /* 0x000e680000004200 */
[----:B------:R-:W-:Y:S03]  /*a450*/  HMMA.16816.F32.BF16 R40, R44, R48, R40 ;  /* 0x000000302c28723c */ /* 0x000fe60000041828 */
[----:B------:R-:W2:Y:S01]  /*a460*/  MUFU.EX2 R185, R185 ;  /* 0x000000b900b97308 */ /* 0x000ea20000000800 */
[----:B----4-:R-:W-:-:S02]  /*a470*/  F2FP.BF16.F32.PACK_AB R55, R188, R173 ;  /* 0x000000adbc37723e */ /* 0x010fc400000010ff */
[C---:B------:R-:W-:Y:S01]  /*a480*/  HMMA.16816.F32.BF16 R36, R44.reuse, R50, R36 ;  /* 0x000000322c24723c */ /* 0x040fe20000041824 */
[----:B------:R-:W-:Y:S04]  /*a490*/  LDSM.16.MT88.4 R48, [R233+0xe800] ;  /* 0x00e80000e930783b */ /* 0x000fe80000004200 */
[----:B------:R-:W-:Y:S01]  /*a4a0*/  MUFU.EX2 R164, R164 ;  /* 0x000000a400a47308 */ /* 0x000fe20000000800 */
[C---:B-----5:R-:W-:Y:S06]  /*a4b0*/  HMMA.16816.F32.BF16 R32, R44.reuse, R56, R32 ;  /* 0x000000382c20723c */ /* 0x060fec0000041820 */
[----:B------:R-:W-:Y:S01]  /*a4c0*/  HMMA.16816.F32.BF16 R28, R44, R58, R28 ;  /* 0x0000003a2c1c723c */ /* 0x000fe2000004181c */
[----:B------:R-:W4:Y:S01]  /*a4d0*/  LDSM.16.MT88.4 R44, [R232+0xe800] ;  /* 0x00e80000e82c783b */ /* 0x000f220000004200 */
[----:B------:R-:W5:Y:S01]  /*a4e0*/  MUFU.EX2 R187, R187 ;  /* 0x000000bb00bb7308 */ /* 0x000f620000000800 */
[----:B--2---:R-:W-:-:S07]  /*a4f0*/  F2FP.BF16.F32.PACK_AB R52, R185, R170 ;  /* 0x000000aab934723e */ /* 0x004fce00000010ff */
[----:B------:R-:W-:Y:S08]  /*a500*/  MUFU.EX2 R183, R183 ;  /* 0x000000b700b77308 */ /* 0x000ff00000000800 */
[----:B------:R-:W2:Y:S01]  /*a510*/  MUFU.EX2 R172, R172 ;  /* 0x000000ac00ac7308 */ /* 0x000ea20000000800 */
[----:B-----5:R-:W-:-:S07]  /*a520*/  F2FP.BF16.F32.PACK_AB R54, R187, R164 ;  /* 0x000000a4bb36723e */ /* 0x020fce00000010ff */
[C---:B---3--:R-:W-:Y:S01]  /*a530*/  HMMA.16816.F32.BF16 R8, R52.reuse, R20, R8 ;  /* 0x000000143408723c */ /* 0x048fe20000041808 */
[----:B------:R-:W-:Y:S05]  /*a540*/  MUFU.EX2 R156, R156 ;  /* 0x0000009c009c7308 */ /* 0x000fea0000000800 */
[----:B------:R-:W-:Y:S01]  /*a550*/  HMMA.16816.F32.BF16 R4, R52, R22, R4 ;  /* 0x000000163404723c */ /* 0x000fe20000041804 */
[----:B------:R-:W3:Y:S02]  /*a560*/  LDSM.16.MT88.4 R20, [R234+0xf000] ;  /* 0x00f00000ea14783b */ /* 0x000ee40000004200 */
[----:B------:R-:W5:Y:S01]  /*a570*/  MUFU.EX2 R189, R189 ;  /* 0x000000bd00bd7308 */ /* 0x000f620000000800 */
[----:B--2---:R-:W-:-:S02]  /*a580*/  F2FP.BF16.F32.PACK_AB R57, R172, R183 ;  /* 0x000000b7ac39723e */ /* 0x004fc400000010ff */
[C---:B-1----:R-:W-:Y:S05]  /*a590*/  HMMA.16816.F32.BF16 R16, R52.reuse, R24, R16 ;  /* 0x000000183410723c */ /* 0x042fea0000041810 */
[----:B------:R-:W-:Y:S01]  /*a5a0*/  MUFU.EX2 R140, R140 ;  /* 0x0000008c008c7308 */ /* 0x000fe20000000800 */
[C---:B----4-:R-:W-:Y:S06]  /*a5b0*/  HMMA.16816.F32.BF16 R32, R52.reuse, R44, R32 ;  /* 0x0000002c3420723c */ /* 0x050fec0000041820 */
[----:B------:R-:W-:Y:S01]  /*a5c0*/  HMMA.16816.F32.BF16 R28, R52, R46, R28 ;  /* 0x0000002e341c723c */ /* 0x000fe2000004181c */
[----:B------:R-:W1:Y:S01]  /*a5d0*/  LDSM.16.MT88.4 R44, [R232+0xf000] ;  /* 0x00f00000e82c783b */ /* 0x000e620000004200 */
[----:B------:R-:W2:Y:S01]  /*a5e0*/  MUFU.EX2 R191, R191 ;  /* 0x000000bf00bf7308 */ /* 0x000ea20000000800 */
[----:B-----5:R-:W-:-:S03]  /*a5f0*/  F2FP.BF16.F32.PACK_AB R59, R189, R156 ;  /* 0x0000009cbd3b723e */ /* 0x020fc600000010ff */
[C---:B------:R-:W-:Y:S01]  /*a600*/  HMMA.16816.F32.BF16 R12, R52.reuse, R26, R12 ;  /* 0x0000001a340c723c */ /* 0x040fe2000004180c */
[----:B------:R-:W4:Y:S03]  /*a610*/  LDSM.16.MT88.4 R24, [R236+0xf000] ;  /* 0x00f00000ec18783b */ /* 0x000f260000004200 */
[----:B------:R-:W-:Y:S02]  /*a620*/  MUFU.EX2 R148, R148 ;  /* 0x0000009400947308 */ /* 0x000fe40000000800 */
[C---:B------:R-:W-:Y:S06]  /*a630*/  HMMA.16816.F32.BF16 R40, R52.reuse, R48, R40 ;  /* 0x000000303428723c */ /* 0x040fec0000041828 */
[----:B------:R-:W5:Y:S01]  /*a640*/  MUFU.EX2 R193, R193 ;  /* 0x000000c100c17308 */ /* 0x000f620000000800 */
[----:B------:R-:W-:Y:S01]  /*a650*/  HMMA.16816.F32.BF16 R36, R52, R50, R36 ;  /* 0x000000323424723c */ /* 0x000fe20000041824 */
[----:B------:R-:W4:Y:S01]  /*a660*/  LDSM.16.MT88.4 R48, [R233+0xf000] ;  /* 0x00f00000e930783b */ /* 0x000f220000004200 */
[----:B--2---:R-:W-:-:S05]  /*a670*/  F2FP.BF16.F32.PACK_AB R56, R191, R140 ;  /* 0x0000008cbf38723e */ /* 0x004fca00000010ff */
        /* <DEDUP_REMOVED lines=11> */
[C---:B------:R-:W-:Y:S01]  /*a730*/  HMMA.16816.F32.BF16 R28, R56.reuse, R46, R28 ;  /* 0x0000002e381c723c */ /* 0x040fe2000004181c */
[----:B------:R-:W1:Y:S05]  /*a740*/  LDSM.16.MT88.4 R44, [R232+0xf800] ;  /* 0x00f80000e82c783b */ /* 0x000e6a0000004200 */
[----:B----4-:R-:W-:Y:S01]  /*a750*/  HMMA.16816.F32.BF16 R16, R56, R24, R16 ;  /* 0x000000183810723c */ /* 0x010fe20000041810 */
[----:B------:R-:W2:Y:S01]  /*a760*/  MUFU.EX2 R80, R80 ;  /* 0x0000005000507308 */ /* 0x000ea20000000800 */
[----:B-----5:R-:W-:-:S04]  /*a770*/  F2FP.BF16.F32.PACK_AB R55, R61, R60 ;  /* 0x0000003c3d37723e */ /* 0x020fc800000010ff */
[C---:B------:R-:W-:Y:S01]  /*a780*/  HMMA.16816.F32.BF16 R12, R56.reuse, R26, R12 ;  /* 0x0000001a380c723c */ /* 0x040fe2000004180c */
[----:B------:R-:W4:Y:S02]  /*a790*/  LDSM.16.MT88.4 R24, [R236+0xf800] ;  /* 0x00f80000ec18783b */ /* 0x000f240000004200 */
[----:B------:R-:W-:Y:S03]  /*a7a0*/  MUFU.EX2 R79, R79 ;  /* 0x0000004f004f7308 */ /* 0x000fe60000000800 */
[C---:B------:R-:W-:Y:S05]  /*a7b0*/  HMMA.16816.F32.BF16 R40, R56.reuse, R48, R40 ;  /* 0x000000303828723c */ /* 0x040fea0000041828 */
        /* <DEDUP_REMOVED lines=27> */
[----:B--2---:R-:W-:-:S03]  /*a970*/  F2FP.BF16.F32.PACK_AB R56, R83, R66 ;  /* 0x000000425338723e */ /* 0x004fc600000010ff */
[----:B------:R-:W-:Y:S02]  /*a980*/  LDSM.16.MT88.4 R52, [R232+0x10800] ;  /* 0x01080000e834783b */ /* 0x000fe40000004200 */
[----:B------:R-:W-:Y:S08]  /*a990*/  MUFU.EX2 R67, R67 ;  /* 0x0000004300437308 */ /* 0x000ff00000000800 */
[----:B------:R-:W2:Y:S01]  /*a9a0*/  MUFU.EX2 R68, R68 ;  /* 0x0000004400447308 */ /* 0x000ea20000000800 */
[----:B-----5:R-:W-:-:S07]  /*a9b0*/  F2FP.BF16.F32.PACK_AB R58, R85, R84 ;  /* 0x00000054553a723e */ /* 0x020fce00000010ff */
[C---:B---3--:R-:W-:Y:S01]  /*a9c0*/  HMMA.16816.F32.BF16 R8, R56.reuse, R20, R8 ;  /* 0x000000143808723c */ /* 0x048fe20000041808 */
[----:B------:R-:W-:Y:S05]  /*a9d0*/  MUFU.EX2 R69, R69 ;  /* 0x0000004500457308 */ /* 0x000fea0000000800 */
[C---:B------:R-:W-:Y:S01]  /*a9e0*/  HMMA.16816.F32.BF16 R4, R56.reuse, R22, R4 ;  /* 0x000000163804723c */ /* 0x040fe20000041804 */
[----:B------:R-:W3:Y:S02]  /*a9f0*/  LDSM.16.MT88.4 R20, [R236+0x10800] ;  /* 0x01080000ec14783b */ /* 0x000ee40000004200 */
        /* <DEDUP_REMOVED lines=11> */
[----:B------:R-:W3:Y:S01]  /*aab0*/  MUFU.EX2 R89, R89 ;  /* 0x0000005900597308 */ /* 0x000ee20000000800 */
[----:B------:R-:W-:Y:S01]  /*aac0*/  HMMA.16816.F32.BF16 R36, R56, R50, R36 ;  /* 0x000000323824723c */ /* 0x000fe20000041824 */
[----:B--2---:R-:W-:-:S02]  /*aad0*/  F2FP.BF16.F32.PACK_AB R49, R68, R67 ;  /* 0x000000434431723e */ /* 0x004fc400000010ff */
[----:B----4-:R-:W-:-:S04]  /*aae0*/  F2FP.BF16.F32.PACK_AB R48, R87, R86 ;  /* 0x000000565730723e */ /* 0x010fc800000010ff */
[----:B------:R-:W-:Y:S01]  /*aaf0*/  F2FP.BF16.F32.PACK_AB R51, R70, R69 ;  /* 0x000000454633723e */ /* 0x000fe200000010ff */
[--C-:B------:R-:W-:Y:S01]  /*ab00*/  FFMA.FTZ R56, R71, UR6, -R97.reuse ;  /* 0x0000000647387c23 */ /* 0x100fe20008010861 */
[--C-:B------:R-:W-:Y:S01]  /*ab10*/  FFMA.FTZ R57, R72, UR6, -R97.reuse ;  /* 0x0000000648397c23 */ /* 0x100fe20008010861 */
[--C-:B------:R-:W-:Y:S01]  /*ab20*/  FFMA.FTZ R59, R74, UR6, -R97.reuse ;  /* 0x000000064a3b7c23 */ /* 0x100fe20008010861 */
[----:B------:R-:W-:Y:S01]  /*ab30*/  FFMA.FTZ R58, R73, UR6, -R97 ;  /* 0x00000006493a7c23 */ /* 0x000fe20008010861 */
[--C-:B------:R-:W-:Y:S01]  /*ab40*/  FFMA.FTZ R72, R94, UR6, -R115.reuse ;  /* 0x000000065e487c23 */ /* 0x100fe20008010873 */
[--C-:B------:R-:W-:Y:S01]  /*ab50*/  FFMA.FTZ R71, R95, UR6, -R115.reuse ;  /* 0x000000065f477c23 */ /* 0x100fe20008010873 */
[----:B------:R-:W-:Y:S01]  /*ab60*/  FFMA.FTZ R74, R96, UR6, -R115 ;  /* 0x00000006604a7c23 */ /* 0x000fe20008010873 */
[----:B------:R-:W-:Y:S01]  /*ab70*/  MUFU.EX2 R56, R56 ;  /* 0x0000003800387308 */ /* 0x000fe20000000800 */
[----:B---3--:R-:W-:Y:S01]  /*ab80*/  F2FP.BF16.F32.PACK_AB R50, R89, R88 ;  /* 0x000000585932723e */ /* 0x008fe200000010ff */
[--C-:B------:R-:W-:Y:S01]  /*ab90*/  FFMA.FTZ R73, R75, UR6, -R97.reuse ;  /* 0x000000064b497c23 */ /* 0x100fe20008010861 */
[----:B------:R-:W-:Y:S01]  /*aba0*/  FFMA.FTZ R75, R77, UR6, -R97 ;  /* 0x000000064d4b7c23 */ /* 0x000fe20008010861 */
[----:B------:R-:W-:-:S04]  /*abb0*/  FFMA.FTZ R77, R98, UR6, -R115 ;  /* 0x00000006624d7c23 */ /* 0x000fc80008010873 */
[C---:B------:R-:W-:Y:S01]  /*abc0*/  HMMA.16816.F32.BF16 R16, R48.reuse, R20, R16 ;  /* 0x000000143010723c */ /* 0x040fe20000041810 */
[----:B------:R-:W2:Y:S05]  /*abd0*/  MUFU.EX2 R57, R57 ;  /* 0x0000003900397308 */ /* 0x000eaa0000000800 */
[C---:B------:R-:W-:Y:S01]  /*abe0*/  HMMA.16816.F32.BF16 R12, R48.reuse, R22, R12 ;  /* 0x00000016300c723c */ /* 0x040fe2000004180c */
[----:B------:R-:W3:Y:S02]  /*abf0*/  LDSM.16.MT88.4 R20, [R236+0x11000] ;  /* 0x01100000ec14783b */ /* 0x000ee40000004200 */
[----:B------:R-:W-:Y:S03]  /*ac00*/  MUFU.EX2 R58, R58 ;  /* 0x0000003a003a7308 */ /* 0x000fe60000000800 */
[C---:B-1----:R-:W-:Y:S05]  /*ac10*/  HMMA.16816.F32.BF16 R40, R48.reuse, R44, R40 ;  /* 0x0000002c3028723c */ /* 0x042fea0000041828 */
[----:B------:R-:W1:Y:S01]  /*ac20*/  MUFU.EX2 R59, R59 ;  /* 0x0000003b003b7308 */ /* 0x000e620000000800 */
[----:B------:R-:W-:Y:S01]  /*ac30*/  HMMA.16816.F32.BF16 R32, R48, R52, R32 ;  /* 0x000000343020723c */ /* 0x000fe20000041820 */
[----:B------:R-:W-:-:S04]  /*ac40*/  FADD.FTZ R44, R210, R159 ;  /* 0x0000009fd22c7221 */ /* 0x000fc80000010000 */
[----:B------:R-:W-:Y:S01]  /*ac50*/  FADD.FTZ R44, R165, R44 ;  /* 0x0000002ca52c7221 */ /* 0x000fe20000010000 */
[C---:B------:R-:W-:Y:S01]  /*ac60*/  HMMA.16816.F32.BF16 R36, R48.reuse, R46, R36 ;  /* 0x0000002e3024723c */ /* 0x040fe20000041824 */
[----:B------:R-:W-:Y:S02]  /*ac70*/  MUFU.EX2 R3, R91 ;  /* 0x0000005b00037308 */ /* 0x000fe40000000800 */
[----:B------:R-:W-:Y:S02]  /*ac80*/  FADD.FTZ R52, R161, R44 ;  /* 0x0000002ca1347221 */ /* 0x000fe40000010000 */
[----:B------:R-:W4:Y:S01]  /*ac90*/  LDSM.16.MT88.4 R44, [R233+0x11000] ;  /* 0x01100000e92c783b */ /* 0x000f220000004200 */
[C---:B-----5:R-:W-:Y:S01]  /*aca0*/  HMMA.16816.F32.BF16 R8, R48.reuse, R24, R8 ;  /* 0x000000183008723c */ /* 0x060fe20000041808 */
[----:B------:R-:W-:Y:S02]  /*acb0*/  FADD.FTZ R169, R169, R52 ;  /* 0x00000034a9a97221 */ /* 0x000fe40000010000 */
[----:B------:R-:W5:Y:S02]  /*acc0*/  MUFU.EX2 R72, R72 ;  /* 0x0000004800487308 */ /* 0x000f640000000800 */
[----:B------:R-:W-:Y:S01]  /*acd0*/  FADD.FTZ R212, R212, R169 ;  /* 0x000000a9d4d47221 */ /* 0x000fe20000010000 */
[----:B------:R-:W-:Y:S01]  /*ace0*/  HMMA.16816.F32.BF16 R4, R48, R26, R4 ;  /* 0x0000001a3004723c */ /* 0x000fe20000041804 */
[----:B------:R-:W4:Y:S02]  /*acf0*/  LDSM.16.MT88.4 R24, [R234+0x11000] ;  /* 0x01100000ea18783b */ /* 0x000f240000004200 */
[----:B------:R-:W-:-:S02]  /*ad00*/  FADD.FTZ R175, R175, R212 ;  /* 0x000000d4afaf7221 */ /* 0x000fc40000010000 */
[----:B------:R-:W-:Y:S01]  /*ad10*/  MUFU.EX2 R71, R71 ;  /* 0x0000004700477308 */ /* 0x000fe20000000800 */
[----:B------:R-:W-:Y:S01]  /*ad20*/  HMMA.16816.F32.BF16 R28, R48, R54, R28 ;  /* 0x00000036301c723c */ /* 0x000fe2000004181c */
[----:B------:R-:W-:Y:S01]  /*ad30*/  FADD.FTZ R192, R192, R175 ;  /* 0x000000afc0c07221 */ /* 0x000fe20000010000 */
[----:B------:R-:W4:Y:S05]  /*ad40*/  LDSM.16.MT88.4 R52, [R232+0x11000] ;  /* 0x01100000e834783b */ /* 0x000f2a0000004200 */
[----:B------:R-:W3:Y:S01]  /*ad50*/  MUFU.EX2 R74, R74 ;  /* 0x0000004a004a7308 */ /* 0x000ee20000000800 */
[----:B--2---:R-:W-:Y:S02]  /*ad60*/  F2FP.BF16.F32.PACK_AB R49, R57, R56 ;  /* 0x000000383931723e */ /* 0x004fe400000010ff */
[----:B-1----:R-:W-:-:S02]  /*ad70*/  F2FP.BF16.F32.PACK_AB R51, R59, R58 ;  /* 0x0000003a3b33723e */ /* 0x002fc400000010ff */
[----:B-----5:R-:W-:-:S03]  /*ad80*/  F2FP.BF16.F32.PACK_AB R48, R72, R3 ;  /* 0x000000034830723e */ /* 0x020fc600000010ff */
[----:B------:R-:W-:Y:S08]  /*ad90*/  MUFU.EX2 R73, R73 ;  /* 0x0000004900497308 */ /* 0x000ff00000000800 */
[----:B------:R-:W1:Y:S01]  /*ada0*/  MUFU.EX2 R76, R76 ;  /* 0x0000004c004c7308 */ /* 0x000e620000000800 */
[----:B---3--:R-:W-:-:S07]  /*adb0*/  F2FP.BF16.F32.PACK_AB R50, R74, R71 ;  /* 0x000000474a32723e */ /* 0x008fce00000010ff */
[C---:B------:R-:W-:Y:S01]  /*adc0*/  HMMA.16816.F32.BF16 R16, R48.reuse, R20, R16 ;  /* 0x000000143010723c */ /* 0x040fe20000041810 */
[----:B------:R-:W-:Y:S05]  /*add0*/  MUFU.EX2 R75, R75 ;  /* 0x0000004b004b7308 */ /* 0x000fea0000000800 */
[C---:B------:R-:W-:Y:S01]  /*ade0*/  HMMA.16816.F32.BF16 R12, R48.reuse, R22, R12 ;  /* 0x00000016300c723c */ /* 0x040fe2000004180c */
[----:B------:R-:W-:Y:S01]  /*adf0*/  FADD.FTZ R20, R248, R155 ;  /* 0x0000009bf8147221 */ /* 0x000fe20000010000 */
[----:B------:R-:W-:Y:S01]  /*ae00*/  FADD.FTZ R21, R177, R192 ;  /* 0x000000c0b1157221 */ /* 0x000fe20000010000 */
[----:B------:R-:W2:Y:S01]  /*ae10*/  MUFU.EX2 R252, R252 ;  /* 0x000000fc00fc7308 */ /* 0x000ea20000000800 */
[----:B-1----:R-:W-:Y:S01]  /*ae20*/  F2FP.BF16.F32.PACK_AB R133, R76, R73 ;  /* 0x000000494c85723e */ /* 0x002fe200000010ff */
[----:B------:R-:W-:Y:S01]  /*ae30*/  FADD.FTZ R20, R163, R20 ;  /* 0x00000014a3147221 */ /* 0x000fe20000010000 */
[----:B------:R-:W-:Y:S01]  /*ae40*/  FADD.FTZ R21, R184, R21 ;  /* 0x00000015b8157221 */ /* 0x000fe20000010000 */
[C---:B----4-:R-:W-:Y:S02]  /*ae50*/  HMMA.16816.F32.BF16 R40, R48.reuse, R44, R40 ;  /* 0x0000002c3028723c */ /* 0x050fe40000041828 */
[----:B------:R-:W-:Y:S01]  /*ae60*/  FADD.FTZ R20, R167, R20 ;  /* 0x00000014a7147221 */ /* 0x000fe20000010000 */
[----:B------:R-:W-:Y:S01]  /*ae70*/  FADD.FTZ R170, R170, R21 ;  /* 0x00000015aaaa7221 */ /* 0x000fe20000010000 */
[----:B------:R-:W-:Y:S02]  /*ae80*/  MUFU.EX2 R77, R77 ;  /* 0x0000004d004d7308 */ /* 0x000fe40000000800 */
[----:B------:R-:W-:Y:S01]  /*ae90*/  FADD.FTZ R171, R171, R20 ;  /* 0x00000014abab7221 */ /* 0x000fe20000010000 */
[----:B------:R-:W-:Y:S01]  /*aea0*/  FADD.FTZ R185, R185, R170 ;  /* 0x000000aab9b97221 */ /* 0x000fe20000010000 */
[----:B------:R-:W1:Y:S01]  /*aeb0*/  LDSM.16.MT88.4 R20, [R236+0x11800] ;  /* 0x01180000ec14783b */ /* 0x000e620000004200 */
[--C-:B------:R-:W-:Y:S01]  /*aec0*/  FFMA.FTZ R44, R100, UR6, -R115.reuse ;  /* 0x00000006642c7c23 */ /* 0x100fe20008010873 */
[----:B------:R-:W-:Y:S01]  /*aed0*/  FFMA.FTZ R45, R116, UR6, -R115 ;  /* 0x00000006742d7c23 */ /* 0x000fe20008010873 */
[----:B------:R-:W-:Y:S01]  /*aee0*/  FADD.FTZ R164, R164, R185 ;  /* 0x000000b9a4a47221 */ /* 0x000fe20000010000 */
[----:B------:R-:W3:Y:S01]  /*aef0*/  MUFU.EX2 R78, R78 ;  /* 0x0000004e004e7308 */ /* 0x000ee20000000800 */
[----:B------:R-:W-:Y:S01]  /*af00*/  FADD.FTZ R214, R214, R171 ;  /* 0x000000abd6d67221 */ /* 0x000fe20000010000 */
[C---:B------:R-:W-:Y:S01]  /*af10*/  HMMA.16816.F32.BF16 R8, R48.reuse, R24, R8 ;  /* 0x000000183008723c */ /* 0x040fe20000041808 */
[----:B------:R-:W-:Y:S01]  /*af20*/  FADD.FTZ R187, R187, R164 ;  /* 0x000000a4bbbb7221 */ /* 0x000fe20000010000 */
[----:B--2---:R-:W-:Y:S01]  /*af30*/  F2FP.BF16.F32.PACK_AB R135, R252, R75 ;  /* 0x0000004bfc87723e */ /* 0x004fe200000010ff */
[----:B------:R-:W-:Y:S01]  /*af40*/  FADD.FTZ R173, R173, R214 ;  /* 0x000000d6adad7221 */ /* 0x000fe20000010000 */
[----:B------:R-:W-:Y:S01]  /*af50*/  ULDC.64 UR6, c[0x0][0x218] ;  /* 0x0000860000067ab9 */ /* 0x000fe20000000a00 */
[----:B------:R-:W-:Y:S01]  /*af60*/  FADD.FTZ R140, R140, R187 ;  /* 0x000000bb8c8c7221 */ /* 0x000fe20000010000 */
[----:B------:R-:W-:Y:S01]  /*af70*/  MUFU.EX2 R44, R44 ;  /* 0x0000002c002c7308 */ /* 0x000fe20000000800 */
[C---:B------:R-:W-:Y:S01]  /*af80*/  HMMA.16816.F32.BF16 R4, R48.reuse, R26, R4 ;  /* 0x0000001a3004723c */ /* 0x040fe20000041804 */
[----:B------:R-:W2:Y:S01]  /*af90*/  LDSM.16.MT88.4 R24, [R234+0x11800] ;  /* 0x01180000ea18783b */ /* 0x000ea20000004200 */
[----:B------:R-:W-:Y:S01]  /*afa0*/  FADD.FTZ R191, R191, R140 ;  /* 0x0000008cbfbf7221 */ /* 0x000fe20000010000 */
[----:B------:R-:W-:Y:S01]  /*afb0*/  FADD.FTZ R188, R188, R173 ;  /* 0x000000adbcbc7221 */ /* 0x000fe20000010000 */
[----:B------:R-:W-:Y:S01]  /*afc0*/  LEA R250, P2, R200, UR6, 0x1 ;  /* 0x00000006c8fa7c11 */ /* 0x000fe2000f8408ff */
[----:B------:R-:W4:Y:S01]  /*afd0*/  LDSM.16.MT88.4 R140, [R233+0x11800] ;  /* 0x01180000e98c783b */ /* 0x000f220000004200 */
[----:B------:R-:W-:Y:S01]  /*afe0*/  FADD.FTZ R148, R148, R191 ;  /* 0x000000bf94947221 */ /* 0x000fe20000010000 */
[----:B------:R-:W5:Y:S01]  /*aff0*/  MUFU.EX2 R45, R45 ;  /* 0x0000002d002d7308 */ /* 0x000f620000000800 */
[----:B---3--:R-:W-:Y:S01]  /*b000*/  F2FP.BF16.F32.PACK_AB R132, R78, R77 ;  /* 0x0000004d4e84723e */ /* 0x008fe200000010ff */
[----:B------:R-:W-:Y:S01]  /*b010*/  FADD.FTZ R183, R183, R188 ;  /* 0x000000bcb7b77221 */ /* 0x000fe20000010000 */
[----:B------:R-:W-:Y:S01]  /*b020*/  FADD.FTZ R148, R193, R148 ;  /* 0x00000094c1947221 */ /* 0x000fe20000010000 */
[----:B------:R-:W-:Y:S01]  /*b030*/  HMMA.16816.F32.BF16 R36, R48, R46, R36 ;  /* 0x0000002e3024723c */ /* 0x000fe20000041824 */
[----:B------:R-:W-:Y:S01]  /*b040*/  LEA.HI.X R251, R200, UR7, R201, 0x1, P2 ;  /* 0x00000007c8fb7c11 */ /* 0x000fe200090f0cc9 */
[----:B------:R-:W-:Y:S01]  /*b050*/  FADD.FTZ R183, R172, R183 ;  /* 0x000000b7acb77221 */ /* 0x000fe20000010000 */
[----:B------:R-:W-:-:S03]  /*b060*/  FADD.FTZ R63, R63, R148 ;  /* 0x000000943f3f7221 */ /* 0x000fc60000010000 */
[----:B------:R-:W-:Y:S01]  /*b070*/  FADD.FTZ R156, R156, R183 ;  /* 0x000000b79c9c7221 */ /* 0x000fe20000010000 */
[----:B------:R-:W-:Y:S01]  /*b080*/  FADD.FTZ R80, R80, R63 ;  /* 0x0000003f50507221 */ /* 0x000fe20000010000 */
[----:B------:R-:W-:Y:S02]  /*b090*/  HMMA.16816.F32.BF16 R32, R48, R52, R32 ;  /* 0x000000343020723c */ /* 0x000fe40000041820 */
[----:B------:R-:W-:Y:S01]  /*b0a0*/  FADD.FTZ R189, R189, R156 ;  /* 0x0000009cbdbd7221 */ /* 0x000fe20000010000 */
[----:B-----5:R-:W-:-:S03]  /*b0b0*/  F2FP.BF16.F32.PACK_AB R134, R45, R44 ;  /* 0x0000002c2d86723e */ /* 0x020fc600000010ff */
[----:B------:R-:W-:Y:S01]  /*b0c0*/  FADD.FTZ R146, R146, R189 ;  /* 0x000000bd92927221 */ /* 0x000fe20000010000 */
[----:B------:R-:W-:Y:S03]  /*b0d0*/  HMMA.16816.F32.BF16 R28, R48, R54, R28 ;  /* 0x00000036301c723c */ /* 0x000fe6000004181c */
[----:B------:R-:W-:-:S03]  /*b0e0*/  FADD.FTZ R195, R195, R146 ;  /* 0x00000092c3c37221 */ /* 0x000fc60000010000 */
[----:B-1----:R-:W-:Y:S01]  /*b0f0*/  HMMA.16816.F32.BF16 R160, R132, R20, R16 ;  /* 0x0000001484a0723c */ /* 0x002fe20000041810 */
[----:B------:R-:W-:-:S04]  /*b100*/  FADD.FTZ R60, R60, R195 ;  /* 0x000000c33c3c7221 */ /* 0x000fc80000010000 */
[----:B------:R-:W-:Y:S01]  /*b110*/  FADD.FTZ R61, R61, R60 ;  /* 0x0000003c3d3d7221 */ /* 0x000fe20000010000 */
[C---:B------:R-:W-:Y:S01]  /*b120*/  HMMA.16816.F32.BF16 R156, R132.reuse, R22, R12 ;  /* 0x00000016849c723c */ /* 0x040fe2000004180c */
[----:B------:R-:W-:Y:S01]  /*b130*/  FADD.FTZ R17, R79, R80 ;  /* 0x000000504f117221 */ /* 0x000fe20000010000 */
[----:B------:R-:W1:Y:S01]  /*b140*/  LDSM.16.MT88.4 R12, [R232+0x11800] ;  /* 0x01180000e80c783b */ /* 0x000e620000004200 */
[----:B------:R-:W-:Y:S02]  /*b150*/  FADD.FTZ R62, R62, R61 ;  /* 0x0000003d3e3e7221 */ /* 0x000fe40000010000 */
[----:B------:R-:W-:Y:S01]  /*b160*/  FADD.FTZ R17, R82, R17 ;  /* 0x0000001152117221 */ /* 0x000fe20000010000 */
[----:B--2---:R-:W-:Y:S01]  /*b170*/  HMMA.16816.F32.BF16 R148, R132, R26, R4 ;  /* 0x0000001a8494723c */ /* 0x004fe20000041804 */
[----:B------:R-:W-:Y:S02]  /*b180*/  FADD.FTZ R81, R81, R62 ;  /* 0x0000003e51517221 */ /* 0x000fe40000010000 */
[----:B------:R-:W-:-:S03]  /*b190*/  FADD.FTZ R66, R66, R17 ;  /* 0x0000001142427221 */ /* 0x000fc60000010000 */
[----:B------:R-:W-:Y:S01]  /*b1a0*/  HMMA.16816.F32.BF16 R152, R132, R24, R8 ;  /* 0x000000188498723c */ /* 0x000fe20000041808 */
[----:B------:R-:W-:-:S04]  /*b1b0*/  FADD.FTZ R83, R83, R66 ;  /* 0x0000004253537221 */ /* 0x000fc80000010000 */
[----:B------:R-:W-:Y:S01]  /*b1c0*/  FADD.FTZ R84, R84, R83 ;  /* 0x0000005354547221 */ /* 0x000fe20000010000 */
[C---:B----4-:R-:W-:Y:S01]  /*b1d0*/  HMMA.16816.F32.BF16 R144, R132.reuse, R140, R40 ;  /* 0x0000008c8490723c */ /* 0x050fe20000041828 */
[----:B------:R-:W-:Y:S02]  /*b1e0*/  FADD.FTZ R8, R64, R81 ;  /* 0x0000005140087221 */ /* 0x000fe40000010000 */
[----:B------:R-:W-:Y:S02]  /*b1f0*/  FADD.FTZ R85, R85, R84 ;  /* 0x0000005455557221 */ /* 0x000fe40000010000 */
[----:B------:R-:W-:Y:S01]  /*b200*/  FADD.FTZ R8, R65, R8 ;  /* 0x0000000841087221 */ /* 0x000fe20000010000 */
[----:B------:R-:W-:Y:S01]  /*b210*/  HMMA.16816.F32.BF16 R140, R132, R142, R36 ;  /* 0x0000008e848c723c */ /* 0x000fe20000041824 */
[----:B------:R-:W-:Y:S02]  /*b220*/  FADD.FTZ R86, R86, R85 ;  /* 0x0000005556567221 */ /* 0x000fe40000010000 */
[----:B------:R-:W-:-:S02]  /*b230*/  FADD.FTZ R67, R67, R8 ;  /* 0x0000000843437221 */ /* 0x000fc40000010000 */
[----:B------:R-:W-:Y:S02]  /*b240*/  FADD.FTZ R87, R87, R86 ;  /* 0x0000005657577221 */ /* 0x000fe40000010000 */
[----:B------:R-:W-:Y:S02]  /*b250*/  FADD.FTZ R68, R68, R67 ;  /* 0x0000004344447221 */ /* 0x000fe40000010000 */
[----:B------:R-:W-:Y:S02]  /*b260*/  FADD.FTZ R4, R88, R87 ;  /* 0x0000005758047221 */ /* 0x000fe40000010000 */
[----:B------:R-:W-:Y:S02]  /*b270*/  FADD.FTZ R5, R69, R68 ;  /* 0x0000004445057221 */ /* 0x000fe40000010000 */
[----:B------:R-:W-:Y:S02]  /*b280*/  FADD.FTZ R4, R89, R4 ;  /* 0x0000000459047221 */ /* 0x000fe40000010000 */
[----:B------:R-:W-:-:S02]  /*b290*/  FADD.FTZ R5, R70, R5 ;  /* 0x0000000546057221 */ /* 0x000fc40000010000 */
[----:B------:R-:W-:Y:S01]  /*b2a0*/  FADD.FTZ R3, R3, R4 ;  /* 0x0000000403037221 */ /* 0x000fe20000010000 */
[C---:B-1----:R-:W-:Y:S01]  /*b2b0*/  HMMA.16816.F32.BF16 R136, R132.reuse, R12, R32 ;  /* 0x0000000c8488723c */ /* 0x042fe20000041820 */
        /* <DEDUP_REMOVED lines=12> */
[----:B------:R-:W-:Y:S02]  /*b380*/  FADD.FTZ R44, R44, R77 ;  /* 0x0000004d2c2c7221 */ /* 0x000fe40000010000 */
[----:B------:R-:W-:Y:S02]  /*b390*/  FADD.FTZ R75, R75, R76 ;  /* 0x0000004c4b4b7221 */ /* 0x000fe40000010000 */
[----:B------:R-:W-:Y:S02]  /*b3a0*/  FADD.FTZ R3, R45, R44 ;  /* 0x0000002c2d037221 */ /* 0x000fe40000010000 */
[----:B------:R-:W-:-:S03]  /*b3b0*/  FADD.FTZ R252, R252, R75 ;  /* 0x0000004bfcfc7221 */ /* 0x000fc60000010000 */
[----:B------:R1:W-:Y:S01]  /*b3c0*/  STL [R1], R3 ;  /* 0x0000000301007387 */ /* 0x0003e20000100800 */
[----:B------:R-:W-:Y:S05]  /*b3d0*/  @!P1 BRA `(.L_x_790) ;  /* 0x00000078008c9947 */ /* 0x000fea0003800000 */
[----:B------:R-:W-:-:S04]  /*b3e0*/  DEPBAR.LE SB0, 0x0 ;  /* 0x000080000000791a */ /* 0x000fc80000000000 */
[----:B------:R-:W-:Y:S01]  /*b3f0*/  UIADD3 UR17, UR20, -0x2, URZ ;  /* 0xfffffffe14117890 */ /* 0x000fe2000fffe03f */
[----:B------:R-:W-:Y:S06]  /*b400*/  BAR.SYNC.DEFER_BLOCKING 0x0 ;  /* 0x0000000000007b1d */ /* 0x000fec0000010000 */
[----:B------:R-:W-:Y:S05]  /*b410*/  @!P0 BRA `(.L_x_791) ;  /* 0x0000000000f48947 */ /* 0x000fea0003800000 */
[----:B------:R-:W1:Y:S01]  /*b420*/  LDC R4, c[0x0][0x380] ;  /* 0x0000e000ff047b82 */ /* 0x000e620000000800 */
[----:B------:R-:W-:-:S04]  /*b430*/  USHF.L.U32 UR4, UR17, 0x8, URZ ;  /* 0x0000000811047899 */ /* 0x000fc8000800063f */
[----:B------:R-:W-:Y:S02]  /*b440*/  UIADD3 UR6, UR4, 0x100, URZ ;  /* 0x0000010004067890 */ /* 0x000fe4000fffe03f */
[----:B------:R-:W-:-:S04]  /*b450*/  MOV R5, UR4 ;  /* 0x0000000400057c02 */ /* 0x000fc80008000f00 */
[----:B------:R-:W-:Y:S01]  /*b460*/  IMAD.U32 R7, RZ, RZ, UR6 ;  /* 0x00000006ff077e24 */ /* 0x000fe2000f8e00ff */
[----:B------:R-:W-:-:S04]  /*b470*/  IABS R5, R5 ;  /* 0x0000000500057213 */ /* 0x000fc80000000000 */
[----:B------:R-:W-:Y:S02]  /*b480*/  IABS R7, R7 ;  /* 0x0000000700077213 */ /* 0x000fe40000000000 */
[----:B-1----:R-:W-:-:S04]  /*b490*/  IABS R3, R4 ;  /* 0x0000000400037213 */ /* 0x002fc80000000000 */
[----:B------:R-:W1:Y:S08]  /*b4a0*/  I2F.RP R10, R3 ;  /* 0x00000003000a7306 */ /* 0x000e700000209400 */
[----:B-1----:R-:W1:Y:S02]  /*b4b0*/  MUFU.RCP R8, R10 ;  /* 0x0000000a00087308 */ /* 0x002e640000001000 */
[----:B-1----:R-:W-:-:S06]  /*b4c0*/  VIADD R8, R8, 0xffffffe ;  /* 0x0ffffffe08087836 */ /* 0x002fcc0000000000 */
[----:B------:R-:W1:Y:S02]  /*b4d0*/  F2I.FTZ.U32.TRUNC.NTZ R9, R8 ;  /* 0x0000000800097305 */ /* 0x000e64000021f000 */
[----:B-1----:R-:W-:Y:S01]  /*b4e0*/  IADD3 R6, RZ, -R9, RZ ;  /* 0x80000009ff067210 */ /* 0x002fe20007ffe0ff */
[----:B------:R-:W-:-:S04]  /*b4f0*/  IMAD.MOV.U32 R8, RZ, RZ, RZ ;  /* 0x000000ffff087224 */ /* 0x000fc800078e00ff */
[----:B------:R-:W-:-:S04]  /*b500*/  IMAD R6, R6, R3, RZ ;  /* 0x0000000306067224 */ /* 0x000fc800078e02ff */
[----:B------:R-:W-:-:S06]  /*b510*/  IMAD.HI.U32 R6, R9, R6, R8 ;  /* 0x0000000609067227 */ /* 0x000fcc00078e0008 */
[----:B------:R-:W-:-:S04]  /*b520*/  IMAD.HI.U32 R10, R6, R7, RZ ;  /* 0x00000007060a7227 */ /* 0x000fc800078e00ff */
[----:B------:R-:W-:Y:S01]  /*b530*/  IMAD.HI.U32 R9, R6, R5, RZ ;  /* 0x0000000506097227 */ /* 0x000fe200078e00ff */
[----:B------:R-:W-:-:S03]  /*b540*/  IADD3 R8, -R10, RZ, RZ ;  /* 0x000000ff0a087210 */ /* 0x000fc60007ffe1ff */
[----:B------:R-:W-:Y:S02]  /*b550*/  IMAD.MOV R6, RZ, RZ, -R9 ;  /* 0x000000ffff067224 */ /* 0x000fe400078e0a09 */
[C---:B------:R-:W-:Y:S01]  /*b560*/  IMAD R8, R3.reuse, R8, R7 ;  /* 0x0000000803087224 */ /* 0x040fe200078e0207 */
[----:B------:R-:W-:Y:S01]  /*b570*/  LOP3.LUT R7, RZ, R4, RZ, 0x33, !PT ;  /* 0x00000004ff077212 */ /* 0x000fe200078e33ff */
[C---:B------:R-:W-:Y:S01]  /*b580*/  IMAD R6, R3.reuse, R6, R5 ;  /* 0x0000000603067224 */ /* 0x040fe200078e0205 */
[----:B------:R-:W-:Y:S01]  /*b590*/  LOP3.LUT R5, R4, UR6, RZ, 0x3c, !PT ;  /* 0x0000000604057c12 */ /* 0x000fe2000f8e3cff */
[----:B------:R-:W-:Y:S01]  /*b5a0*/  ULDC.64 UR6, c[0x0][0x238] ;  /* 0x00008e0000067ab9 */ /* 0x000fe20000000a00 */
[C---:B------:R-:W-:Y:S02]  /*b5b0*/  ISETP.GT.U32.AND P4, PT, R3.reuse, R8, PT ;  /* 0x000000080300720c */ /* 0x040fe40003f84070 */
[----:B------:R-:W-:Y:S02]  /*b5c0*/  ISETP.GT.U32.AND P2, PT, R3, R6, PT ;  /* 0x000000060300720c */ /* 0x000fe40003f44070 */
[----:B------:R-:W-:-:S09]  /*b5d0*/  ISETP.GE.AND P3, PT, R5, RZ, PT ;  /* 0x000000ff0500720c */ /* 0x000fd20003f66270 */
[-C--:B------:R-:W-:Y:S02]  /*b5e0*/  @!P4 IADD3 R8, R8, -R3.reuse, RZ ;  /* 0x800000030808c210 */ /* 0x080fe40007ffe0ff */
[----:B------:R-:W-:Y:S01]  /*b5f0*/  @!P2 IMAD.IADD R6, R6, 0x1, -R3 ;  /* 0x000000010606a824 */ /* 0x000fe200078e0a03 */
[----:B------:R-:W-:Y:S01]  /*b600*/  @!P4 IADD3 R10, R10, 0x1, RZ ;  /* 0x000000010a0ac810 */ /* 0x000fe20007ffe0ff */
[----:B------:R-:W-:Y:S01]  /*b610*/  @!P2 VIADD R9, R9, 0x1 ;  /* 0x000000010909a836 */ /* 0x000fe20000000000 */
[-C--:B------:R-:W-:Y:S02]  /*b620*/  ISETP.GE.U32.AND P6, PT, R8, R3.reuse, PT ;  /* 0x000000030800720c */ /* 0x080fe40003fc6070 */
[----:B------:R-:W-:Y:S02]  /*b630*/  ISETP.GE.U32.AND P5, PT, R6, R3, PT ;  /* 0x000000030600720c */ /* 0x000fe40003fa6070 */
[C---:B------:R-:W-:Y:S02]  /*b640*/  LOP3.LUT R3, R4.reuse, UR4, RZ, 0x3c, !PT ;  /* 0x0000000404037c12 */ /* 0x040fe4000f8e3cff */
[----:B------:R-:W-:-:S02]  /*b650*/  ISETP.NE.AND P2, PT, R4, RZ, PT ;  /* 0x000000ff0400720c */ /* 0x000fc40003f45270 */
[----:B------:R-:W-:-:S05]  /*b660*/  ISETP.GE.AND P1, PT, R3, RZ, PT ;  /* 0x000000ff0300720c */ /* 0x000fca0003f26270 */
[----:B------:R-:W-:Y:S02]  /*b670*/  @P6 IADD3 R10, R10, 0x1, RZ ;  /* 0x000000010a0a6810 */ /* 0x000fe40007ffe0ff */
[----:B------:R-:W-:Y:S02]  /*b680*/  @P5 VIADD R9, R9, 0x1 ;  /* 0x0000000109095836 */ /* 0x000fe40000000000 */
[----:B------:R-:W-:-:S04]  /*b690*/  @!P3 IADD3 R10, -R10, RZ, RZ ;  /* 0x000000ff0a0ab210 */ /* 0x000fc80007ffe1ff */
[----:B------:R-:W-:Y:S01]  /*b6a0*/  @!P1 IMAD.MOV R9, RZ, RZ, -R9 ;  /* 0x000000ffff099224 */ /* 0x000fe200078e0a09 */
[----:B------:R-:W-:-:S04]  /*b6b0*/  SEL R3, R7, R10, !P2 ;  /* 0x0000000a07037207 */ /* 0x000fc80005000000 */
[----:B------:R-:W-:Y:S01]  /*b6c0*/  SEL R7, R7, R9, !P2 ;  /* 0x0000000907077207 */ /* 0x000fe20005000000 */
[----:B------:R-:W-:-:S04]  /*b6d0*/  IMAD.WIDE R12, R3, 0x4, R246 ;  /* 0x00000004030c7825 */ /* 0x000fc800078e02f6 */
[----:B------:R-:W-:Y:S01]  /*b6e0*/  IMAD.WIDE R10, R7, 0x4, R246 ;  /* 0x00000004070a7825 */ /* 0x000fe200078e02f6 */
[----:B------:R-:W2:Y:S04]  /*b6f0*/  LDG.E R6, desc[UR22][R12.64] ;  /* 0x000000160c067981 */ /* 0x000ea8000c1e1900 */
[----:B------:R-:W2:Y:S01]  /*b700*/  LDG.E R5, desc[UR22][R10.64] ;  /* 0x000000160a057981 */ /* 0x000ea2000c1e1900 */
[----:B------:R-:W-:-:S05]  /*b710*/  IADD3 R3, R3, -R7, RZ ;  /* 0x8000000703037210 */ /* 0x000fca0007ffe0ff */
[----:B------:R-:W-:-:S04]  /*b720*/  IMAD R4, R3, R4, -0x100 ;  /* 0xffffff0003047424 */ /* 0x000fc800078e0204 */
[----:B------:R-:W-:Y:S01]  /*b730*/  IMAD.WIDE.U32 R8, R4, UR8, RZ ;  /* 0x0000000804087c25 */ /* 0x000fe2000f8e00ff */
[----:B------:R-:W-:-:S05]  /*b740*/  SHF.R.S32.HI R3, RZ, 0x1f, R4 ;  /* 0x0000001fff037819 */ /* 0x000fca0000011404 */
[----:B------:R-:W-:-:S04]  /*b750*/  IMAD R3, R3, UR8, RZ ;  /* 0x0000000803037c24 */ /* 0x000fc8000f8e02ff */
[----:B------:R-:W-:-:S05]  /*b760*/  IMAD R3, R4, UR9, R3 ;  /* 0x0000000904037c24 */ /* 0x000fca000f8e0203 */
[----:B------:R-:W-:Y:S01]  /*b770*/  IADD3 R9, R9, R3, RZ ;  /* 0x0000000309097210 */ /* 0x000fe20007ffe0ff */
[----:B--2---:R-:W-:-:S05]  /*b780*/  IMAD.IADD R5, R5, 0x1, -R6 ;  /* 0x0000000105057824 */ /* 0x004fca00078e0a06 */
[----:B------:R-:W-:-:S05]  /*b790*/  SHF.R.S32.HI R6, RZ, 0x1f, R5 ;  /* 0x0000001fff067819 */ /* 0x000fca0000011405 */
[----:B------:R-:W-:-:S04]  /*b7a0*/  IMAD R6, R6, UR6, RZ ;  /* 0x0000000606067c24 */ /* 0x000fc8000f8e02ff */
[C---:B------:R-:W-:Y:S02]  /*b7b0*/  IMAD R6, R5.reuse, UR7, R6 ;  /* 0x0000000705067c24 */ /* 0x040fe4000f8e0206 */
[----:B------:R-:W-:-:S04]  /*b7c0*/  IMAD.WIDE.U32 R4, R5, UR6, R8 ;  /* 0x0000000605047c25 */ /* 0x000fc8000f8e0008 */
[----:B------:R-:W-:Y:S01]  /*b7d0*/  IMAD.IADD R3, R5, 0x1, R6 ;  /* 0x0000000105037824 */ /* 0x000fe200078e0206 */
[----:B------:R-:W-:Y:S06]  /*b7e0*/  BRA `(.L_x_792) ;  /* 0x0000000000107947 */ /* 0x000fec0003800000 */
.L_x_791:
[----:B------:R-:W-:-:S04]  /*b7f0*/  ULEA UR4, -UR8, URZ, 0x8 ;  /* 0x0000003f08047291 */ /* 0x000fc8000f8e413f */
[----:B------:R-:W-:Y:S02]  /*b800*/  USHF.R.S32.HI UR6, URZ, 0x1f, UR4 ;  /* 0x0000001f3f067899 */ /* 0x000fe40008011404 */
[----:B------:R-:W-:-:S04]  /*b810*/  MOV R4, UR4 ;  /* 0x0000000400047c02 */ /* 0x000fc80008000f00 */
[----:B-1----:R-:W-:-:S07]  /*b820*/  MOV R3, UR6 ;  /* 0x0000000600037c02 */ /* 0x002fce0008000f00 */
.L_x_792:
[----:B------:R-:W-:Y:S01]  /*b830*/  ULDC UR4, c[0x0][0x2d0] ;  /* 0x0000b40000047ab9 */ /* 0x000fe20000000800 */
[----:B------:R-:W-:Y:S01]  /*b840*/  LEA R204, P2, R4, R204, 0x1 ;  /* 0x000000cc04cc7211 */ /* 0x000fe200078408ff */
[----:B------:R-:W-:Y:S01]  /*b850*/  IMAD.U32 R5, RZ, RZ, UR8 ;  /* 0x00000008ff057e24 */ /* 0x000fe2000f8e00ff */
[----:B------:R-:W-:Y:S01]  /*b860*/  ISETP.GE.AND P1, PT, R244, UR4, PT ;  /* 0x00000004f4007c0c */ /* 0x000fe2000bf26270 */
[----:B------:R-:W-:Y:S01]  /*b870*/  IMAD.U32 R180, RZ, RZ, UR8 ;  /* 0x00000008ffb47e24 */ /* 0x000fe2000f8e00ff */
[----:B------:R-:W-:Y:S01]  /*b880*/  LEA.HI.X R205, R4, R205, R3, 0x1, P2 ;  /* 0x000000cd04cd7211 */ /* 0x000fe200010f0c03 */
[----:B------:R-:W-:Y:S01]  /*b890*/  IMAD.U32 R7, RZ, RZ, UR9 ;  /* 0x00000009ff077e24 */ /* 0x000fe2000f8e00ff */
[----:B------:R-:W-:Y:S01]  /*b8a0*/  UISETP.GE.AND UP1, UPT, UR20, 0x3, UPT ;  /* 0x000000031400788c */ /* 0x000fe2000bf26270 */
[----:B------:R-:W-:Y:S02]  /*b8b0*/  IMAD.U32 R8, RZ, RZ, UR8 ;  /* 0x00000008ff087e24 */ /* 0x000fe4000f8e00ff */
[----:B------:R-:W-:-:S02]  /*b8c0*/  IMAD.U32 R9, RZ, RZ, UR9 ;  /* 0x00000009ff097e24 */ /* 0x000fc4000f8e00ff */
[----:B------:R-:W-:Y:S02]  /*b8d0*/  IMAD.U32 R13, RZ, RZ, UR8 ;  /* 0x00000008ff0d7e24 */ /* 0x000fe4000f8e00ff */
[----:B------:R-:W-:Y:S02]  /*b8e0*/  IMAD.U32 R14, RZ, RZ, UR8 ;  /* 0x00000008ff0e7e24 */ /* 0x000fe4000f8e00ff */
[-C--:B------:R-:W-:Y:S01]  /*b8f0*/  @!P1 LEA R5, P2, R5, R178.reuse, 0x5 ;  /* 0x000000b205059211 */ /* 0x080fe200078428ff */
[----:B------:R-:W-:Y:S01]  /*b900*/  IMAD.U32 R16, RZ, RZ, UR8 ;  /* 0x00000008ff107e24 */ /* 0x000fe2000f8e00ff */
[----:B------:R-:W-:Y:S01]  /*b910*/  VOTEU.ALL UP0, P1 ;  /* 0x00000000003f7886 */ /* 0x000fe20000800000 */
[--C-:B------:R-:W-:Y:S01]  /*b920*/  @!P1 IMAD.MOV.U32 R10, RZ, RZ, R178.reuse ;  /* 0x000000ffff0a9224 */ /* 0x100fe200078e00b2 */
[-C--:B------:R-:W-:Y:S01]  /*b930*/  @!P1 LEA.HI.X R6, R180, R181.reuse, R7, 0x5, P2 ;  /* 0x000000b5b4069211 */ /* 0x080fe200010f2c07 */
[----:B------:R-:W-:Y:S01]  /*b940*/  IMAD.U32 R7, RZ, RZ, UR8 ;  /* 0x00000008ff077e24 */ /* 0x000fe2000f8e00ff */
[----:B------:R-:W-:Y:S01]  /*b950*/  @P1 STS.128 [R242+0xa000], RZ ;  /* 0x00a000fff2001388 */ /* 0x000fe20000000c00 */
[----:B------:R-:W-:Y:S01]  /*b960*/  @!P1 IMAD.MOV.U32 R180, RZ, RZ, R178 ;  /* 0x000000ffffb49224 */ /* 0x000fe200078e00b2 */
[----:B------:R-:W-:Y:S01]  /*b970*/  @!UP0 UIMAD UR19, UR9, 0x30, URZ ;  /* 0x00000030091388a4 */ /* 0x000fe2000f8e023f */
[--C-:B------:R-:W-:Y:S01]  /*b980*/  @!P1 IMAD.MOV.U32 R11, RZ, RZ, R181.reuse ;  /* 0x000000ffff0b9224 */ /* 0x100fe200078e00b5 */
[-C--:B------:R-:W-:Y:S01]  /*b990*/  @!P1 LEA R7, P2, R7, R178.reuse, 0x6 ;  /* 0x000000b207079211 */ /* 0x080fe200078430ff */
[----:B------:R-:W-:Y:S01]  /*b9a0*/  @!P1 IMAD.WIDE.U32 R12, R13, 0x30, R180 ;  /* 0x000000300d0c9825 */ /* 0x000fe200078e00b4 */
[----:B------:R-:W-:Y:S01]  /*b9b0*/  @!UP0 UIMAD UR7, UR9, 0x50, URZ ;  /* 0x00000050090788a4 */ /* 0x000fe2000f8e023f */
[----:B------:R-:W-:Y:S01]  /*b9c0*/  @!PT LDS RZ, [RZ] ;  /* 0x00000000fffff984 */ /* 0x000fe20000000800 */
[----:B------:R-:W-:Y:S01]  /*b9d0*/  @!PT LDS RZ, [RZ] ;  /* 0x00000000fffff984 */ /* 0x000fe20000000800 */
[----:B------:R-:W-:Y:S01]  /*b9e0*/  @!PT LDS RZ, [RZ] ;  /* 0x00000000fffff984 */ /* 0x000fe20000000800 */
[----:B------:R-:W-:Y:S01]  /*b9f0*/  @!P1 LDGSTS.E.BYPASS.LTC128B.128 [R242+0xa000], desc[UR22][R204.64] ;  /* 0x0a000000ccf29fae */ /* 0x000fe2000b901d56 */
[----:B------:R-:W-:Y:S01]  /*ba00*/  @!P1 LEA.HI.X R8, R8, R181, R9, 0x6, P2 ;  /* 0x000000b508089211 */ /* 0x000fe200010f3409 */
[----:B------:R-:W-:Y:S01]  /*ba10*/  IMAD.U32 R9, RZ, RZ, UR8 ;  /* 0x00000008ff097e24 */ /* 0x000fe2000f8e00ff */
[----:B------:R-:W-:Y:S01]  /*ba20*/  @!UP0 UIMAD UR6, UR9, 0x60, URZ ;  /* 0x00000060090688a4 */ /* 0x000fe2000f8e023f */
[--C-:B------:R-:W-:Y:S01]  /*ba30*/  @!P1 IMAD.WIDE.U32 R14, R14, 0x50, R10.reuse ;  /* 0x000000500e0e9825 */ /* 0x100fe200078e000a */
[----:B------:R-:W-:Y:S01]  /*ba40*/  @!UP0 UIMAD UR4, UR9, 0x70, URZ ;  /* 0x00000070090488a4 */ /* 0x000fe2000f8e023f */
[----:B------:R-:W-:Y:S01]  /*ba50*/  @P1 STS.128 [R242+0xa800], RZ ;  /* 0x00a800fff2001388 */ /* 0x000fe20000000c00 */
[----:B------:R-:W-:Y:S01]  /*ba60*/  @!P1 LEA R9, P2, R9, R178, 0x7 ;  /* 0x000000b209099211 */ /* 0x000fe200078438ff */
[----:B------:R-:W-:Y:S01]  /*ba70*/  @!P1 IMAD.WIDE.U32 R16, R16, 0x60, R10 ;  /* 0x0000006010109825 */ /* 0x000fe200078e000a */
[----:B------:R-:W-:-:S03]  /*ba80*/  @!P1 IADD3 R14, P4, R4, R14, RZ ;  /* 0x0000000e040e9210 */ /* 0x000fc60007f9e0ff */
[----:B------:R-:W-:Y:S02]  /*ba90*/  IMAD.U32 R180, RZ, RZ, UR8 ;  /* 0x00000008ffb47e24 */ /* 0x000fe4000f8e00ff */
[----:B------:R-:W-:Y:S02]  /*baa0*/  IMAD.U32 R11, RZ, RZ, UR9 ;  /* 0x00000009ff0b7e24 */ /* 0x000fe4000f8e00ff */
[----:B------:R-:W-:Y:S02]  /*bab0*/  IMAD.U32 R18, RZ, RZ, UR8 ;  /* 0x00000008ff127e24 */ /* 0x000fe4000f8e00ff */
[--C-:B------:R-:W-:Y:S01]  /*bac0*/  @!P1 IMAD.MOV.U32 R22, RZ, RZ, R178.reuse ;  /* 0x000000ffff169224 */ /* 0x100fe200078e00b2 */
[----:B------:R-:W-:Y:S01]  /*bad0*/  @!P1 LEA.HI.X R10, R180, R181, R11, 0x7, P2 ;  /* 0x000000b5b40a9211 */ /* 0x000fe200010f3c0b */
[----:B------:R-:W-:Y:S01]  /*bae0*/  @!P1 IMAD.MOV.U32 R23, RZ, RZ, R181 ;  /* 0x000000ffff179224 */ /* 0x000fe200078e00b5 */
[----:B------:R-:W-:Y:S01]  /*baf0*/  @!P1 IADD3 R11, P3, P2, R4, UR25, R178 ;  /* 0x00000019040b9c10 */ /* 0x000fe2000fa7e0b2 */
[----:B------:R-:W-:-:S02]  /*bb00*/  IMAD.U32 R20, RZ, RZ, UR8 ;  /* 0x00000008ff147e24 */ /* 0x000fc4000f8e00ff */
[----:B------:R-:W-:Y:S01]  /*bb10*/  @!P1 IMAD.MOV.U32 R24, RZ, RZ, R178 ;  /* 0x000000ffff189224 */ /* 0x000fe200078e00b2 */
[--C-:B------:R-:W-:Y:S01]  /*bb20*/  @!P1 IADD3.X R180, R3, UR24, R181.reuse, P3, P2 ;  /* 0x0000001803b49c10 */ /* 0x100fe20009fe44b5 */
[----:B------:R-:W-:Y:S01]  /*bb30*/  @!P1 IMAD.MOV.U32 R25, RZ, RZ, R181 ;  /* 0x000000ffff199224 */ /* 0x000fe200078e00b5 */
[C---:B------:R-:W-:Y:S01]  /*bb40*/  @!P1 LEA R34, P2, R11.reuse, UR10, 0x1 ;  /* 0x0000000a0b229c11 */ /* 0x040fe2000f8408ff */
[----:B------:R-:W-:Y:S01]  /*bb50*/  @!P1 IMAD.WIDE.U32 R18, R18, 0x70, R22 ;  /* 0x0000007012129825 */ /* 0x000fe200078e0016 */
[C---:B------:R-:W-:Y:S02]  /*bb60*/  @!P1 IADD3 R16, P3, R4.reuse, R16, RZ ;  /* 0x0000001004109210 */ /* 0x040fe40007f7e0ff */
[----:B------:R-:W-:Y:S01]  /*bb70*/  @!P1 LEA.HI.X R35, R11, UR11, R180, 0x1, P2 ;  /* 0x0000000b0b239c11 */ /* 0x000fe200090f0cb4 */
[----:B------:R-:W-:Y:S01]  /*bb80*/  IMAD.U32 R22, RZ, RZ, UR8 ;  /* 0x00000008ff167e24 */ /* 0x000fe2000f8e00ff */
[----:B------:R-:W-:Y:S01]  /*bb90*/  @!P1 IADD3 R12, P2, R4, R12, RZ ;  /* 0x0000000c040c9210 */ /* 0x000fe20007f5e0ff */
[----:B------:R-:W-:-:S02]  /*bba0*/  @!P1 IMAD.WIDE.U32 R20, R20, 0x90, R24 ;  /* 0x0000009014149825 */ /* 0x000fc400078e0018 */
[----:B------:R-:W-:Y:S01]  /*bbb0*/  @!PT LDS RZ, [RZ] ;  /* 0x00000000fffff984 */ /* 0x000fe20000000800 */
[----:B------:R-:W-:Y:S01]  /*bbc0*/  @!PT LDS RZ, [RZ] ;  /* 0x00000000fffff984 */ /* 0x000fe20000000800 */
[----:B------:R-:W-:Y:S01]  /*bbd0*/  @!PT LDS RZ, [RZ] ;  /* 0x00000000fffff984 */ /* 0x000fe20000000800 */
[----:B------:R-:W-:Y:S01]  /*bbe0*/  @!P1 LDGSTS.E.BYPASS.LTC128B.128 [R242+0xa800], desc[UR22][R34.64] ;  /* 0x0a80000022f29fae */ /* 0x000fe2000b901d56 */
[C---:B------:R-:W-:Y:S01]  /*bbf0*/  @!P1 IADD3.X R11, R3.reuse, UR19, R13, P2, !PT ;  /* 0x00000013030b9c10 */ /* 0x040fe200097fe40d */
[--C-:B------:R-:W-:Y:S01]  /*bc00*/  @!P1 IMAD.MOV.U32 R26, RZ, RZ, R178.reuse ;  /* 0x000000ffff1a9224 */ /* 0x100fe200078e00b2 */
[----:B------:R-:W-:Y:S01]  /*bc10*/  @!P1 IADD3 R18, P2, R4, R18, RZ ;  /* 0x0000001204129210 */ /* 0x000fe20007f5e0ff */
[----:B------:R-:W-:Y:S01]  /*bc20*/  @!P1 IMAD.MOV.U32 R27, RZ, RZ, R181 ;  /* 0x000000ffff1b9224 */ /* 0x000fe200078e00b5 */
[C---:B------:R-:W-:Y:S01]  /*bc30*/  @!P1 IADD3.X R13, R3.reuse, UR7, R15, P4, !PT ;  /* 0x00000007030d9c10 */ /* 0x040fe2000a7fe40f */
[----:B------:R-:W-:Y:S01]  /*bc40*/  IMAD.U32 R24, RZ, RZ, UR8 ;  /* 0x00000008ff187e24 */ /* 0x000fe2000f8e00ff */
[C---:B------:R-:W-:Y:S01]  /*bc50*/  @!P1 IADD3.X R15, R3.reuse, UR6, R17, P3, !PT ;  /* 0x00000006030f9c10 */ /* 0x040fe20009ffe411 */
[----:B------:R-:W-:Y:S01]  /*bc60*/  @!P1 IMAD.MOV.U32 R28, RZ, RZ, R178 ;  /* 0x000000ffff1c9224 */ /* 0x000fe200078e00b2 */
[----:B------:R-:W-:Y:S01]  /*bc70*/  @!UP0 UIMAD UR7, UR9, 0x90, URZ ;  /* 0x00000090090788a4 */ /* 0x000fe2000f8e023f */
[----:B------:R-:W-:Y:S01]  /*bc80*/  @!P1 IMAD.MOV.U32 R29, RZ, RZ, R181 ;  /* 0x000000ffff1d9224 */ /* 0x000fe200078e00b5 */
[C---:B------:R-:W-:Y:S01]  /*bc90*/  @!P1 IADD3.X R17, R3.reuse, UR4, R19, P2, !PT ;  /* 0x0000000403119c10 */ /* 0x040fe200097fe413 */
[----:B------:R-:W-:Y:S01]  /*bca0*/  @!P1 IMAD.WIDE.U32 R22, R22, 0xa0, R26 ;  /* 0x000000a016169825 */ /* 0x000fe200078e001a */
[----:B------:R-:W-:Y:S01]  /*bcb0*/  @!UP0 UIMAD UR4, UR9, 0xa0, URZ ;  /* 0x000000a0090488a4 */ /* 0x000fe2000f8e023f */
[C---:B------:R-:W-:Y:S01]  /*bcc0*/  @!P1 IADD3 R20, P3, R4.reuse, R20, RZ ;  /* 0x0000001404149210 */ /* 0x040fe20007f7e0ff */
[----:B------:R-:W-:Y:S01]  /*bcd0*/  @!UP0 UIMAD UR19, UR9, 0xb0, URZ ;  /* 0x000000b0091388a4 */ /* 0x000fe2000f8e023f */
[----:B------:R-:W-:Y:S01]  /*bce0*/  IMAD.U32 R26, RZ, RZ, UR8 ;  /* 0x00000008ff1a7e24 */ /* 0x000fe2000f8e00ff */
[----:B------:R-:W-:Y:S01]  /*bcf0*/  @!P1 IADD3 R22, P2, R4, R22, RZ ;  /* 0x0000001604169210 */ /* 0x000fe20007f5e0ff */
[----:B------:R-:W-:Y:S01]  /*bd00*/  @!P1 IMAD.WIDE.U32 R24, R24, 0xb0, R28 ;  /* 0x000000b018189825 */ /* 0x000fe200078e001c */
[----:B------:R-:W-:Y:S01]  /*bd10*/  @!UP0 UIMAD UR6, UR9, 0xc0, URZ ;  /* 0x000000c0090688a4 */ /* 0x000fe2000f8e023f */
[C---:B------:R-:W-:Y:S01]  /*bd20*/  @!P1 IADD3.X R19, R3.reuse, UR7, R21, P3, !PT ;  /* 0x0000000703139c10 */ /* 0x040fe20009ffe415 */
[----:B------:R-:W-:Y:S01]  /*bd30*/  @!UP0 UIMAD UR7, UR9, 0xd0, URZ ;  /* 0x000000d0090788a4 */ /* 0x000fe2000f8e023f */
[----:B------:R-:W-:Y:S01]  /*bd40*/  @!P1 IMAD.MOV.U32 R32, RZ, RZ, R178 ;  /* 0x000000ffff209224 */ /* 0x000fe200078e00b2 */
[C---:B------:R-:W-:Y:S01]  /*bd50*/  @!P1 IADD3.X R21, R3.reuse, UR4, R23, P2, !PT ;  /* 0x0000000403159c10 */ /* 0x040fe200097fe417 */
[----:B------:R-:W-:Y:S01]  /*bd60*/  @!P1 IMAD.MOV.U32 R33, RZ, RZ, R181 ;  /* 0x000000ffff219224 */ /* 0x000fe200078e00b5 */
[----:B------:R-:W-:Y:S01]  /*bd70*/  @!P1 IADD3 R24, P5, R4, R24, RZ ;  /* 0x0000001804189210 */ /* 0x000fe20007fbe0ff */
[----:B------:R-:W-:Y:S01]  /*bd80*/  IMAD.U32 R28, RZ, RZ, UR8 ;  /* 0x00000008ff1c7e24 */ /* 0x000fe2000f8e00ff */
[----:B------:R-:W-:Y:S01]  /*bd90*/  @!UP0 UIMAD UR4, UR9, 0xe0, URZ ;  /* 0x000000e0090488a4 */ /* 0x000fe2000f8e023f */
[----:B------:R-:W-:Y:S01]  /*bda0*/  IMAD.U32 R30, RZ, RZ, UR8 ;  /* 0x00000008ff1e7e24 */ /* 0x000fe2000f8e00ff */
[----:B------:R-:W-:Y:S01]  /*bdb0*/  @!P1 IADD3.X R23, R3, UR19, R25, P5, !PT ;  /* 0x0000001303179c10 */ /* 0x000fe2000affe419 */
[--C-:B------:R-:W-:Y:S01]  /*bdc0*/  @!P1 IMAD.WIDE.U32 R26, R26, 0xc0, R32.reuse ;  /* 0x000000c01a1a9825 */ /* 0x100fe200078e0020 */
[----:B------:R-:W-:Y:S01]  /*bdd0*/  @!UP0 UIMAD UR9, UR9, 0xf0, URZ ;  /* 0x000000f0090988a4 */ /* 0x000fe2000f8e023f */
[----:B------:R-:W-:Y:S02]  /*bde0*/  @P1 STS.128 [R242+0xb000], RZ ;  /* 0x00b000fff2001388 */ /* 0x000fe40000000c00 */
[----:B------:R-:W-:Y:S01]  /*bdf0*/  @!P1 IMAD.WIDE.U32 R28, R28, 0xd0, R32 ;  /* 0x000000d01c1c9825 */ /* 0x000fe200078e0020 */
[----:B------:R-:W-:-:S03]  /*be00*/  @!P1 IADD3 R26, P4, R4, R26, RZ ;  /* 0x0000001a041a9210 */ /* 0x000fc60007f9e0ff */
[----:B------:R-:W-:Y:S01]  /*be10*/  @!P1 IMAD.WIDE.U32 R30, R30, 0xe0, R32 ;  /* 0x000000e01e1e9825 */ /* 0x000fe200078e0020 */
[C---:B------:R-:W-:Y:S02]  /*be20*/  @!P1 IADD3 R28, P3, R4.reuse, R28, RZ ;  /* 0x0000001c041c9210 */ /* 0x040fe40007f7e0ff */
[C---:B------:R-:W-:Y:S01]  /*be30*/  @!P1 IADD3.X R25, R3.reuse, UR6, R27, P4, !PT ;  /* 0x0000000603199c10 */ /* 0x040fe2000a7fe41b */
[----:B------:R-:W-:Y:S01]  /*be40*/  IMAD.U32 R32, RZ, RZ, UR8 ;  /* 0x00000008ff207e24 */ /* 0x000fe2000f8e00ff */
[----:B------:R-:W-:Y:S01]  /*be50*/  @!P1 IADD3 R30, P2, R4, R30, RZ ;  /* 0x0000001e041e9210 */ /* 0x000fe20007f5e0ff */
[----:B------:R-:W-:Y:S01]  /*be60*/  @!P1 IMAD.MOV.U32 R179, RZ, RZ, R181 ;  /* 0x000000ffffb39224 */ /* 0x000fe200078e00b5 */
[C---:B------:R-:W-:Y:S02]  /*be70*/  @!P1 IADD3.X R27, R3.reuse, UR7, R29, P3, !PT ;  /* 0x00000007031b9c10 */ /* 0x040fe40009ffe41d */
[----:B------:R-:W-:Y:S01]  /*be80*/  @!P1 IADD3.X R29, R3, UR4, R31, P2, !PT ;  /* 0x00000004031d9c10 */ /* 0x000fe200097fe41f */
[----:B------:R-:W-:Y:S01]  /*be90*/  @!P1 IMAD.WIDE.U32 R32, R32, 0xf0, R178 ;  /* 0x000000f020209825 */ /* 0x000fe200078e00b2 */
[C---:B------:R-:W-:Y:S01]  /*bea0*/  @!P1 IADD3 R9, P2, R4.reuse, R9, RZ ;  /* 0x0000000904099210 */ /* 0x040fe20007f5e0ff */
[----:B------:R-:W-:Y:S01]  /*beb0*/  USHF.L.U32 UR4, UR17, 0x8, URZ ;  /* 0x0000000811047899 */ /* 0x000fe2000800063f */
[----:B------:R-:W-:-:S02]  /*bec0*/  @!P1 IADD3 R5, P4, R4, R5, RZ ;  /* 0x0000000504059210 */ /* 0x000fc40007f9e0ff */
[C---:B------:R-:W-:Y:S01]  /*bed0*/  @!P1 IADD3 R7, P3, R4.reuse, R7, RZ ;  /* 0x0000000704079210 */ /* 0x040fe20007f7e0ff */
[C---:B------:R-:W-:Y:S01]  /*bee0*/  @!P1 IMAD.X R10, R3.reuse, 0x1, R10, P2 ;  /* 0x00000001030a9824 */ /* 0x040fe200010e060a */
[----:B------:R-:W-:Y:S01]  /*bef0*/  @!P1 IADD3 R4, P2, R4, R32, RZ ;  /* 0x0000002004049210 */ /* 0x000fe20007f5e0ff */
[----:B------:R-:W-:Y:S01]  /*bf00*/  @!P1 IMAD.X R6, R3, 0x1, R6, P4 ;  /* 0x0000000103069824 */ /* 0x000fe200020e0606 */
[----:B------:R-:W-:Y:S01]  /*bf10*/  @!P1 LEA R36, P4, R7, UR10, 0x1 ;  /* 0x0000000a07249c11 */ /* 0x000fe2000f8808ff */
[----:B------:R-:W-:Y:S01]  /*bf20*/  @!P1 IMAD.X R8, R3, 0x1, R8, P3 ;  /* 0x0000000103089824 */ /* 0x000fe200018e0608 */
[----:B------:R-:W-:Y:S01]  /*bf30*/  @!P1 LEA R32, P3, R9, UR10, 0x1 ;  /* 0x0000000a09209c11 */ /* 0x000fe2000f8608ff */
[----:B------:R-:W-:Y:S01]  /*bf40*/  IMAD.U32 R206, RZ, RZ, UR4 ;  /* 0x00000004ffce7e24 */ /* 0x000fe2000f8e00ff */
[----:B------:R-:W-:Y:S01]  /*bf50*/  @!P1 LEA R38, P5, R5, UR10, 0x1 ;  /* 0x0000000a05269c11 */ /* 0x000fe2000f8a08ff */
[----:B------:R-:W-:Y:S01]  /*bf60*/  IMAD.U32 R214, RZ, RZ, UR4 ;  /* 0x00000004ffd67e24 */ /* 0x000fe2000f8e00ff */
[----:B------:R-:W-:Y:S01]  /*bf70*/  @!P1 IADD3.X R3, R3, UR9, R33, P2, !PT ;  /* 0x0000000903039c10 */ /* 0x000fe200097fe421 */
[----:B------:R-:W-:Y:S01]  /*bf80*/  IMAD.U32 R208, RZ, RZ, UR4 ;  /* 0x00000004ffd07e24 */ /* 0x000fe2000f8e00ff */
[----:B------:R-:W-:-:S02]  /*bf90*/  @!P1 LEA.HI.X R37, R7, UR11, R8, 0x1, P4 ;  /* 0x0000000b07259c11 */ /* 0x000fc4000a0f0c08 */
[----:B------:R-:W-:Y:S02]  /*bfa0*/  @!P1 LEA.HI.X R33, R9, UR11, R10, 0x1, P3 ;  /* 0x0000000b09219c11 */ /* 0x000fe400098f0c0a */
[----:B------:R-:W-:Y:S02]  /*bfb0*/  @!P1 LEA R10, P4, R12, UR10, 0x1 ;  /* 0x0000000a0c0a9c11 */ /* 0x000fe4000f8808ff */
[----:B------:R-:W-:Y:S02]  /*bfc0*/  @!P1 LEA.HI.X R39, R5, UR11, R6, 0x1, P5 ;  /* 0x0000000b05279c11 */ /* 0x000fe4000a8f0c06 */
[----:B------:R-:W-:Y:S02]  /*bfd0*/  @!P1 LEA R8, P3, R14, UR10, 0x1 ;  /* 0x0000000a0e089c11 */ /* 0x000fe4000f8608ff */
[----:B------:R-:W-:Y:S01]  /*bfe0*/  @!P1 LEA.HI.X R11, R12, UR11, R11, 0x1, P4 ;  /* 0x0000000b0c0b9c11 */ /* 0x000fe2000a0f0c0b */
[----:B------:R-:W-:Y:S01]  /*bff0*/  @!PT LDS RZ, [RZ] ;  /* 0x00000000fffff984 */ /* 0x000fe20000000800 */
[----:B------:R-:W-:Y:S01]  /*c000*/  @!PT LDS RZ, [RZ] ;  /* 0x00000000fffff984 */ /* 0x000fe20000000800 */
[----:B------:R-:W-:Y:S01]  /*c010*/  @!PT LDS RZ, [RZ] ;  /* 0x00000000fffff984 */ /* 0x000fe20000000800 */
[----:B------:R-:W-:Y:S01]  /*c020*/  @!P1 LDGSTS.E.BYPASS.LTC128B.128 [R242+0xb000], desc[UR22][R38.64] ;  /* 0x0b00000026f29fae */ /* 0x000fe2000b901d56 */
[----:B------:R-:W-:-:S02]  /*c030*/  @!P1 LEA R6, P2, R16, UR10, 0x1 ;  /* 0x0000000a10069c11 */ /* 0x000fc4000f8408ff */
[----:B------:R-:W-:Y:S01]  /*c040*/  @!P1 LEA.HI.X R9, R14, UR11, R13, 0x1, P3 ;  /* 0x0000000b0e099c11 */ /* 0x000fe200098f0c0d */
[----:B------:R-:W-:Y:S01]  /*c050*/  @P1 STS.128 [R242+0xb800], RZ ;  /* 0x00b800fff2001388 */ /* 0x000fe20000000c00 */
[----:B------:R-:W-:Y:S02]  /*c060*/  @!P1 LEA R40, P5, R18, UR10, 0x1 ;  /* 0x0000000a12289c11 */ /* 0x000fe4000f8a08ff */
[----:B------:R-:W-:Y:S01]  /*c070*/  @!P1 LEA.HI.X R7, R16, UR11, R15, 0x1, P2 ;  /* 0x0000000b10079c11 */ /* 0x000fe200090f0c0f */
[----:B------:R-:W-:Y:S01]  /*c080*/  @!PT LDS RZ, [RZ] ;  /* 0x00000000fffff984 */ /* 0x000fe20000000800 */
[----:B------:R-:W-:Y:S01]  /*c090*/  @!PT LDS RZ, [RZ] ;  /* 0x00000000fffff984 */ /* 0x000fe20000000800 */
[----:B------:R-:W-:Y:S01]  /*c0a0*/  @!PT LDS RZ, [RZ] ;  /* 0x00000000fffff984 */ /* 0x000fe20000000800 */
[----:B------:R-:W-:Y:S01]  /*c0b0*/  @!P1 LDGSTS.E.BYPASS.LTC128B.128 [R242+0xb800], desc[UR22][R10.64] ;  /* 0x0b8000000af29fae */ /* 0x000fe2000b901d56 */
[----:B------:R-:W-:Y:S02]  /*c0c0*/  @!P1 LEA R16, P4, R20, UR10, 0x1 ;  /* 0x0000000a14109c11 */ /* 0x000fe4000f8808ff */
[----:B------:R-:W-:Y:S01]  /*c0d0*/  @!P1 LEA.HI.X R41, R18, UR11, R17, 0x1, P5 ;  /* 0x0000000b12299c11 */ /* 0x000fe2000a8f0c11 */
[----:B------:R-:W-:Y:S01]  /*c0e0*/  @P1 STS.128 [R242+0xc000], RZ ;  /* 0x00c000fff2001388 */ /* 0x000fe20000000c00 */
[----:B------:R-:W-:-:S02]  /*c0f0*/  @!P1 LEA R12, P2, R24, UR10, 0x1 ;  /* 0x0000000a180c9c11 */ /* 0x000fc4000f8408ff */
[----:B------:R-:W-:Y:S01]  /*c100*/  @!P1 LEA R14, P3, R22, UR10, 0x1 ;  /* 0x0000000a160e9c11 */ /* 0x000fe2000f8608ff */
[----:B------:R-:W-:Y:S01]  /*c110*/  @!PT LDS RZ, [RZ] ;  /* 0x00000000fffff984 */ /* 0x000fe20000000800 */
[----:B------:R-:W-:Y:S01]  /*c120*/  @!PT LDS RZ, [RZ] ;  /* 0x00000000fffff984 */ /* 0x000fe20000000800 */
[----:B------:R-:W-:Y:S01]  /*c130*/  @!PT LDS RZ, [RZ] ;  /* 0x00000000fffff984 */ /* 0x000fe20000000800 */
[----:B------:R1:W-:Y:S01]  /*c140*/  @!P1 LDGSTS.E.BYPASS.LTC128B.128 [R242+0xc000], desc[UR22][R36.64] ;  /* 0x0c00000024f29fae */ /* 0x0003e2000b901d56 */
[----:B------:R-:W-:Y:S02]  /*c150*/  @!P1 LEA.HI.X R17, R20, UR11, R19, 0x1, P4 ;  /* 0x0000000b14119c11 */ /* 0x000fe4000a0f0c13 */
[----:B------:R-:W-:Y:S01]  /*c160*/  @!P1 LEA.HI.X R13, R24, UR11, R23, 0x1, P2 ;  /* 0x0000000b180d9c11 */ /* 0x000fe200090f0c17 */
[----:B------:R-:W-:Y:S01]  /*c170*/  @P1 STS.128 [R242+0xc800], RZ ;  /* 0x00c800fff2001388 */ /* 0x000fe20000000c00 */
[----:B------:R-:W-:Y:S02]  /*c180*/  @!P1 LEA.HI.X R15, R22, UR11, R21, 0x1, P3 ;  /* 0x0000000b160f9c11 */ /* 0x000fe400098f0c15 */
[----:B------:R-:W-:Y:S01]  /*c190*/  @!P1 LEA R24, P5, R26, UR10, 0x1 ;  /* 0x0000000a1a189c11 */ /* 0x000fe2000f8a08ff */
[----:B------:R-:W-:Y:S01]  /*c1a0*/  @!PT LDS RZ, [RZ] ;  /* 0x00000000fffff984 */ /* 0x000fe20000000800 */
[----:B------:R-:W-:Y:S01]  /*c1b0*/  @!PT LDS RZ, [RZ] ;  /* 0x00000000fffff984 */ /* 0x000fe20000000800 */
[----:B------:R-:W-:Y:S01]  /*c1c0*/  @!PT LDS RZ, [RZ] ;  /* 0x00000000fffff984 */ /* 0x000fe20000000800 */
[----:B------:R-:W-:Y:S01]  /*c1d0*/  @!P1 LDGSTS.E.BYPASS.LTC128B.128 [R242+0xc800], desc[UR22][R8.64] ;  /* 0x0c80000008f29fae */ /* 0x000fe2000b901d56 */
[----:B------:R-:W-:-:S02]  /*c1e0*/  @!P1 LEA R22, P4, R28, UR10, 0x1 ;  /* 0x0000000a1c169c11 */ /* 0x000fc4000f8808ff */
[----:B------:R-:W-:Y:S01]  /*c1f0*/  @!P1 LEA R20, P3, R30, UR10, 0x1 ;  /* 0x0000000a1e149c11 */ /* 0x000fe2000f8608ff */
[----:B------:R-:W-:Y:S01]  /*c200*/  @P1 STS.128 [R242+0xd000], RZ ;  /* 0x00d000fff2001388 */ /* 0x000fe20000000c00 */
[----:B------:R-:W-:Y:S02]  /*c210*/  @!P1 LEA.HI.X R25, R26, UR11, R25, 0x1, P5 ;  /* 0x0000000b1a199c11 */ /* 0x000fe4000a8f0c19 */
[----:B------:R-:W-:Y:S01]  /*c220*/  @!P1 LEA R18, P2, R4, UR10, 0x1 ;  /* 0x0000000a04129c11 */ /* 0x000fe2000f8408ff */
[----:B------:R-:W-:Y:S01]  /*c230*/  @!PT LDS RZ, [RZ] ;  /* 0x00000000fffff984 */ /* 0x000fe20000000800 */
[----:B------:R-:W-:Y:S01]  /*c240*/  @!PT LDS RZ, [RZ] ;  /* 0x00000000fffff984 */ /* 0x000fe20000000800 */
[----:B------:R-:W-:Y:S01]  /*c250*/  @!PT LDS RZ, [RZ] ;  /* 0x00000000fffff984 */ /* 0x000fe20000000800 */
[----:B------:R-:W-:Y:S01]  /*c260*/  @!P1 LDGSTS.E.BYPASS.LTC128B.128 [R242+0xd000], desc[UR22][R6.64] ;  /* 0x0d00000006f29fae */ /* 0x000fe2000b901d56 */
[----:B------:R-:W-:Y:S02]  /*c270*/  @!P1 LEA.HI.X R23, R28, UR11, R27, 0x1, P4 ;  /* 0x0000000b1c179c11 */ /* 0x000fe4000a0f0c1b */
[----:B------:R-:W-:Y:S01]  /*c280*/  @!P1 LEA.HI.X R21, R30, UR11, R29, 0x1, P3 ;  /* 0x0000000b1e159c11 */ /* 0x000fe200098f0c1d */
[----:B------:R-:W-:Y:S01]  /*c290*/  @P1 STS.128 [R242+0xd800], RZ ;  /* 0x00d800fff2001388 */ /* 0x000fe20000000c00 */
[----:B------:R-:W-:-:S03]  /*c2a0*/  @!P1 LEA.HI.X R19, R4, UR11, R3, 0x1, P2 ;  /* 0x0000000b04139c11 */ /* 0x000fc600090f0c03 */
[----:B------:R-:W-:Y:S01]  /*c2b0*/  @!PT LDS RZ, [RZ] ;  /* 0x00000000fffff984 */ /* 0x000fe20000000800 */
[----:B------:R-:W-:Y:S01]  /*c2c0*/  @!PT LDS RZ, [RZ] ;  /* 0x00000000fffff984 */ /* 0x000fe20000000800 */
[----:B------:R-:W-:Y:S01]  /*c2d0*/  @!PT LDS RZ, [RZ] ;  /* 0x00000000fffff984 */ /* 0x000fe20000000800 */
[----:B------:R-:W-:Y:S04]  /*c2e0*/  @!P1 LDGSTS.E.BYPASS.LTC128B.128 [R242+0xd800], desc[UR22][R40.64] ;  /* 0x0d80000028f29fae */ /* 0x000fe8000b901d56 */
[----:B------:R-:W-:Y:S04]  /*c2f0*/  @P1 STS.128 [R242+0xe000], RZ ;  /* 0x00e000fff2001388 */ /* 0x000fe80000000c00 */
        /* <DEDUP_REMOVED lines=33> */
[----:B------:R2:W-:Y:S04]  /*c510*/  @!P1 LDGSTS.E.BYPASS.LTC128B.128 [R242+0x11000], desc[UR22][R20.64] ;  /* 0x1100000014f29fae */ /* 0x0005e8000b901d56 */
[----:B------:R-:W-:Y:S04]  /*c520*/  @P1 STS.128 [R242+0x11800], RZ ;  /* 0x011800fff2001388 */ /* 0x000fe80000000c00 */
[----:B------:R-:W-:Y:S01]  /*c530*/  @!PT LDS RZ, [RZ] ;  /* 0x00000000fffff984 */ /* 0x000fe20000000800 */
[----:B------:R-:W-:Y:S01]  /*c540*/  @!PT LDS RZ, [RZ] ;  /* 0x00000000fffff984 */ /* 0x000fe20000000800 */
[----:B------:R-:W-:Y:S01]  /*c550*/  @!PT LDS RZ, [RZ] ;  /* 0x00000000fffff984 */ /* 0x000fe20000000800 */
[----:B------:R3:W-:Y:S04]  /*c560*/  @!P1 LDGSTS.E.BYPASS.LTC128B.128 [R242+0x11800], desc[UR22][R18.64] ;  /* 0x1180000012f29fae */ /* 0x0007e8000b901d56 */
[----:B------:R-:W-:Y:S04]  /*c570*/  LDSM.16.M88.4 R124, [R240] ;  /* 0x00000000f07c783b */ /* 0x000fe80000000200 */
[----:B------:R-:W4:Y:S04]  /*c580*/  LDSM.16.M88.4 R76, [R239+0x3800] ;  /* 0x00380000ef4c783b */ /* 0x000f280000000200 */
[----:B------:R-:W5:Y:S04]  /*c590*/  LDSM.16.M88.4 R100, [R239+0x2000] ;  /* 0x00200000ef64783b */ /* 0x000f680000000200 */
[----:B------:R-:W3:Y:S04]  /*c5a0*/  LDSM.16.M88.4 R84, [R239+0x3000] ;  /* 0x00300000ef54783b */ /* 0x000ee80000000200 */
[----:B------:R-:W-:Y:S04]  /*c5b0*/  LDSM.16.M88.4 R108, [R176] ;  /* 0x00000000b06c783b */ /* 0x000fe80000000200 */
[----:B------:R-:W3:Y:S04]  /*c5c0*/  LDSM.16.M88.4 R112, [R235+0x3800] ;  /* 0x00380000eb70783b */ /* 0x000ee80000000200 */
[----:B------:R-:W3:Y:S04]  /*c5d0*/  LDSM.16.M88.4 R68, [R239+0x4000] ;  /* 0x00400000ef44783b */ /* 0x000ee80000000200 */
[----:B------:R-:W3:Y:S04]  /*c5e0*/  LDSM.16.M88.4 R60, [R239+0x4800] ;  /* 0x00480000ef3c783b */ /* 0x000ee80000000200 */
[----:B------:R-:W3:Y:S04]  /*c5f0*/  LDSM.16.M88.4 R92, [R239+0x2800] ;  /* 0x00280000ef5c783b */ /* 0x000ee80000000200 */
[----:B------:R-:W3:Y:S04]  /*c600*/  LDSM.16.M88.4 R52, [R239+0x5000] ;  /* 0x00500000ef34783b */ /* 0x000ee80000000200 */
[----:B------:R-:W3:Y:S04]  /*c610*/  LDSM.16.M88.4 R44, [R239+0x5800] ;  /* 0x00580000ef2c783b */ /* 0x000ee80000000200 */
[----:B-1----:R-:W1:Y:S01]  /*c620*/  LDSM.16.M88.4 R36, [R239+0x6000] ;  /* 0x00600000ef24783b */ /* 0x002e620000000200 */
[C---:B----4-:R-:W-:Y:S03]  /*c630*/  HMMA.16816.F32.BF16 R80, R124.reuse, R76, RZ ;  /* 0x0000004c7c50723c */ /* 0x050fe600000418ff */
[----:B------:R-:W4:Y:S03]  /*c640*/  LDSM.16.M88.4 R28, [R239+0x6800] ;  /* 0x00680000ef1c783b */ /* 0x000f260000000200 */
[C---:B------:R-:W-:Y:S01]  /*c650*/  HMMA.16816.F32.BF16 R76, R124.reuse, R78, RZ ;  /* 0x0000004e7c4c723c */ /* 0x040fe200000418ff */
[----:B--2---:R-:W2:Y:S04]  /*c660*/  LDSM.16.M88.4 R20, [R239+0x7000] ;  /* 0x00700000ef14783b */ /* 0x004ea80000000200 */
[----:B------:R-:W2:Y:S01]  /*c670*/  LDSM.16.M88.4 R12, [R239+0x7800] ;  /* 0x00780000ef0c783b */ /* 0x000ea20000000200 */
[C---:B-----5:R-:W-:Y:S03]  /*c680*/  HMMA.16816.F32.BF16 R104, R124.reuse, R100, RZ ;  /* 0x000000647c68723c */ /* 0x060fe600000418ff */
[----:B------:R-:W5:Y:S03]  /*c690*/  LDSM.16.M88.4 R4, [R239+0x8000] ;  /* 0x00800000ef04783b */ /* 0x000f660000000200 */
[C---:B------:R-:W-:Y:S01]  /*c6a0*/  HMMA.16816.F32.BF16 R100, R124.reuse, R102, RZ ;  /* 0x000000667c64723c */ /* 0x040fe200000418ff */
[----:B------:R-:W5:Y:S04]  /*c6b0*/  LDSM.16.M88.4 R172, [R239+0x8800] ;  /* 0x00880000efac783b */ /* 0x000f680000000200 */
[----:B------:R-:W5:Y:S01]  /*c6c0*/  LDSM.16.M88.4 R164, [R239+0x9000] ;  /* 0x00900000efa4783b */ /* 0x000f620000000200 */
[C---:B---3--:R-:W-:Y:S03]  /*c6d0*/  HMMA.16816.F32.BF16 R88, R124.reuse, R84, RZ ;  /* 0x000000547c58723c */ /* 0x048fe600000418ff */
[----:B------:R-:W3:Y:S03]  /*c6e0*/  LDSM.16.M88.4 R192, [R239+0x9800] ;  /* 0x00980000efc0783b */ /* 0x000ee60000000200 */
[----:B------:R-:W-:Y:S01]  /*c6f0*/  HMMA.16816.F32.BF16 R84, R124, R86, RZ ;  /* 0x000000567c54723c */ /* 0x000fe200000418ff */
[----:B------:R-:W3:Y:S04]  /*c700*/  LDSM.16.M88.4 R188, [R235+0x2000] ;  /* 0x00200000ebbc783b */ /* 0x000ee80000000200 */
[----:B------:R-:W3:Y:S01]  /*c710*/  LDSM.16.M88.4 R180, [R235+0x3000] ;  /* 0x00300000ebb4783b */ /* 0x000ee20000000200 */
[C---:B------:R-:W-:Y:S03]  /*c720*/  HMMA.16816.F32.BF16 R80, R108.reuse, R112, R80 ;  /* 0x000000706c50723c */ /* 0x040fe60000041850 */
[----:B------:R-:W3:Y:S03]  /*c730*/  LDSM.16.M88.4 R120, [R235+0x4000] ;  /* 0x00400000eb78783b */ /* 0x000ee60000000200 */
[----:B------:R-:W-:Y:S01]  /*c740*/  HMMA.16816.F32.BF16 R76, R108, R114, R76 ;  /* 0x000000726c4c723c */ /* 0x000fe2000004184c */
[----:B------:R-:W3:Y:S04]  /*c750*/  LDSM.16.M88.4 R116, [R235+0x4800] ;  /* 0x00480000eb74783b */ /* 0x000ee80000000200 */
[----:B------:R-:W3:Y:S01]  /*c760*/  LDSM.16.M88.4 R112, [R235+0x6800] ;  /* 0x00680000eb70783b */ /* 0x000ee20000000200 */
[C---:B------:R-:W-:Y:S03]  /*c770*/  HMMA.16816.F32.BF16 R72, R124.reuse, R68, RZ ;  /* 0x000000447c48723c */ /* 0x040fe600000418ff */
[----:B------:R-:W3:Y:S03]  /*c780*/  LDSM.16.M88.4 R184, [R235+0x2800] ;  /* 0x00280000ebb8783b */ /* 0x000ee60000000200 */
[C---:B------:R-:W-:Y:S01]  /*c790*/  HMMA.16816.F32.BF16 R64, R124.reuse, R60, RZ ;  /* 0x0000003c7c40723c */ /* 0x040fe200000418ff */
[----:B------:R-:W-:Y:S01]  /*c7a0*/  LDSM.16.M88.4 R196, [R235+0x5000] ;  /* 0x00500000ebc4783b */ /* 0x000fe20000000200 */
[----:B------:R-:W4:Y:S04]  /*c7b0*/  S2R R3, SR_TID.X ;  /* 0x0000000000037919 */ /* 0x000f280000002100 */
[C---:B------:R-:W-:Y:S01]  /*c7c0*/  HMMA.16816.F32.BF16 R68, R124.reuse, R70, RZ ;  /* 0x000000467c44723c */ /* 0x040fe200000418ff */
[----:B------:R-:W0:Y:S05]  /*c7d0*/  LDGDEPBAR ;  /* 0x00000000000079af */ /* 0x000e2a0000000000 */
[C---:B------:R-:W-:Y:S06]  /*c7e0*/  HMMA.16816.F32.BF16 R60, R124.reuse, R62, RZ ;  /* 0x0000003e7c3c723c */ /* 0x040fec00000418ff */
[C---:B------:R-:W-:Y:S06]  /*c7f0*/  HMMA.16816.F32.BF16 R96, R124.reuse, R92, RZ ;  /* 0x0000005c7c60723c */ /* 0x040fec00000418ff */
[C---:B------:R-:W-:Y:S06]  /*c800*/  HMMA.16816.F32.BF16 R56, R124.reuse, R52, RZ ;  /* 0x000000347c38723c */ /* 0x040fec00000418ff */
[C---:B------:R-:W-:Y:S06]  /*c810*/  HMMA.16816.F32.BF16 R48, R124.reuse, R44, RZ ;  /* 0x0000002c7c30723c */ /* 0x040fec00000418ff */
[----:B-1----:R-:W-:Y:S01]  /*c820*/  HMMA.16816.F32.BF16 R40, R124, R36, RZ ;  /* 0x000000247c28723c */ /* 0x002fe200000418ff */
[----:B----4-:R-:W-:-:S05]  /*c830*/  IMAD.SHL.U32 R3, R3, 0x2, RZ ;  /* 0x0000000203037824 */ /* 0x010fca00078e00ff */
[C---:B------:R-:W-:Y:S06]  /*c840*/  HMMA.16816.F32.BF16 R32, R124.reuse, R28, RZ ;  /* 0x0000001c7c20723c */ /* 0x040fec00000418ff */
[C---:B--2---:R-:W-:Y:S06]  /*c850*/  HMMA.16816.F32.BF16 R24, R124.reuse, R20, RZ ;  /* 0x000000147c18723c */ /* 0x044fec00000418ff */
[C---:B------:R-:W-:Y:S06]  /*c860*/  HMMA.16816.F32.BF16 R16, R124.reuse, R12, RZ ;  /* 0x0000000c7c10723c */ /* 0x040fec00000418ff */
[C---:B-----5:R-:W-:Y:S06]  /*c870*/  HMMA.16816.F32.BF16 R8, R124.reuse, R4, RZ ;  /* 0x000000047c08723c */ /* 0x060fec00000418ff */
        /* <DEDUP_REMOVED lines=12> */
[----:B---3--:R-:W-:Y:S06]  /*c940*/  HMMA.16816.F32.BF16 R128, R124, R192, RZ ;  /* 0x000000c07c80723c */ /* 0x008fec00000418ff */
[C---:B------:R-:W-:Y:S06]  /*c950*/  HMMA.16816.F32.BF16 R104, R108.reuse, R188, R104 ;  /* 0x000000bc6c68723c */ /* 0x040fec0000041868 */
[----:B------:R-:W-:Y:S01]  /*c960*/  HMMA.16816.F32.BF16 R100, R108, R190, R100 ;  /* 0x000000be6c64723c */ /* 0x000fe20000041864 */
[----:B------:R-:W1:Y:S05]  /*c970*/  LDSM.16.M88.4 R188, [R235+0x6000] ;  /* 0x00600000ebbc783b */ /* 0x000e6a0000000200 */
[----:B------:R-:W-:Y:S01]  /*c980*/  HMMA.16816.F32.BF16 R124, R124, R194, RZ ;  /* 0x000000c27c7c723c */ /* 0x000fe200000418ff */
[----:B------:R-:W2:Y:S05]  /*c990*/  LDSM.16.M88.4 R192, [R235+0x5800] ;  /* 0x00580000ebc0783b */ /* 0x000eaa0000000200 */
[C---:B------:R-:W-:Y:S06]  /*c9a0*/  HMMA.16816.F32.BF16 R88, R108.reuse, R180, R88 ;  /* 0x000000b46c58723c */ /* 0x040fec0000041858 */
[C---:B------:R-:W-:Y:S01]  /*c9b0*/  HMMA.16816.F32.BF16 R84, R108.reuse, R182, R84 ;  /* 0x000000b66c54723c */ /* 0x040fe20000041854 */
[----:B------:R-:W3:Y:S05]  /*c9c0*/  LDSM.16.M88.4 R180, [R235+0x7800] ;  /* 0x00780000ebb4783b */ /* 0x000eea0000000200 */
[C---:B------:R-:W-:Y:S06]  /*c9d0*/  HMMA.16816.F32.BF16 R72, R108.reuse, R120, R72 ;  /* 0x000000786c48723c */ /* 0x040fec0000041848 */
[C---:B------:R-:W-:Y:S01]  /*c9e0*/  HMMA.16816.F32.BF16 R68, R108.reuse, R122, R68 ;  /* 0x0000007a6c44723c */ /* 0x040fe20000041844 */
[----:B------:R-:W4:Y:S05]  /*c9f0*/  LDSM.16.M88.4 R120, [R235+0x8000] ;  /* 0x00800000eb78783b */ /* 0x000f2a0000000200 */
[C---:B------:R-:W-:Y:S06]  /*ca00*/  HMMA.16816.F32.BF16 R64, R108.reuse, R116, R64 ;  /* 0x000000746c40723c */ /* 0x040fec0000041840 */
[C---:B------:R-:W-:Y:S01]  /*ca10*/  HMMA.16816.F32.BF16 R60, R108.reuse, R118, R60 ;  /* 0x000000766c3c723c */ /* 0x040fe2000004183c */
[----:B------:R-:W5:Y:S05]  /*ca20*/  LDSM.16.M88.4 R116, [R235+0x8800] ;  /* 0x00880000eb74783b */ /* 0x000f6a0000000200 */
[C---:B------:R-:W-:Y:S06]  /*ca30*/  HMMA.16816.F32.BF16 R32, R108.reuse, R112, R32 ;  /* 0x000000706c20723c */ /* 0x040fec0000041820 */
[C---:B------:R-:W-:Y:S01]  /*ca40*/  HMMA.16816.F32.BF16 R28, R108.reuse, R114, R28 ;  /* 0x000000726c1c723c */ /* 0x040fe2000004181c */
[----:B------:R-:W5:Y:S05]  /*ca50*/  LDSM.16.M88.4 R112, [R235+0x9000] ;  /* 0x00900000eb70783b */ /* 0x000f6a0000000200 */
[C---:B------:R-:W-:Y:S06]  /*ca60*/  HMMA.16816.F32.BF16 R96, R108.reuse, R184, R96 ;  /* 0x000000b86c60723c */ /* 0x040fec0000041860 */
[C---:B------:R-:W-:Y:S01]  /*ca70*/  HMMA.16816.F32.BF16 R92, R108.reuse, R186, R92 ;  /* 0x000000ba6c5c723c */ /* 0x040fe2000004185c */
[----:B------:R-:W5:Y:S05]  /*ca80*/  LDSM.16.M88.4 R184, [R235+0x7000] ;  /* 0x00700000ebb8783b */ /* 0x000f6a0000000200 */
[C---:B-1----:R-:W-:Y:S06]  /*ca90*/  HMMA.16816.F32.BF16 R40, R108.reuse, R188, R40 ;  /* 0x000000bc6c28723c */ /* 0x042fec0000041828 */
[C---:B------:R-:W-:Y:S01]  /*caa0*/  HMMA.16816.F32.BF16 R36, R108.reuse, R190, R36 ;  /* 0x000000be6c24723c */ /* 0x040fe20000041824 */
[----:B------:R-:W1:Y:S05]  /*cab0*/  LDSM.16.M88.4 R188, [R235+0x9800] ;  /* 0x00980000ebbc783b */ /* 0x000e6a0000000200 */
[C---:B--2---:R-:W-:Y:S06]  /*cac0*/  HMMA.16816.F32.BF16 R48, R108.reuse, R192, R48 ;  /* 0x000000c06c30723c */ /* 0x044fec0000041830 */
[----:B------:R-:W-:Y:S01]  /*cad0*/  HMMA.16816.F32.BF16 R44, R108, R194, R44 ;  /* 0x000000c26c2c723c */ /* 0x000fe2000004182c */
[----:B------:R-:W-:-:S05]  /*cae0*/  IMAD R192, R241, 0x2, R240 ;  /* 0x00000002f1c07824 */ /* 0x000fca00078e02f0 */
[C---:B---3--:R-:W-:Y:S01]  /*caf0*/  HMMA.16816.F32.BF16 R16, R108.reuse, R180, R16 ;  /* 0x000000b46c10723c */ /* 0x048fe20000041810 */
[----:B------:R-:W-:Y:S05]  /*cb00*/  LDSM.16.M88.4 R192, [R192] ;  /* 0x00000000c0c0783b */ /* 0x000fea0000000200 */
[C---:B------:R-:W-:Y:S01]  /*cb10*/  HMMA.16816.F32.BF16 R12, R108.reuse, R182, R12 ;  /* 0x000000b66c0c723c */ /* 0x040fe2000004180c */
[----:B------:R-:W2:Y:S05]  /*cb20*/  LDSM.16.M88.4 R180, [R231] ;  /* 0x00000000e7b4783b */ /* 0x000eaa0000000200 */
[C---:B----4-:R-:W-:Y:S06]  /*cb30*/  HMMA.16816.F32.BF16 R8, R108.reuse, R120, R8 ;  /* 0x000000786c08723c */ /* 0x050fec0000041808 */
[C---:B------:R-:W-:Y:S01]  /*cb40*/  HMMA.16816.F32.BF16 R4, R108.reuse, R122, R4 ;  /* 0x0000007a6c04723c */ /* 0x040fe20000041804 */
[----:B------:R-:W3:Y:S05]  /*cb50*/  LDSM.16.M88.4 R120, [R230] ;  /* 0x00000000e678783b */ /* 0x000eea0000000200 */
[C---:B-----5:R-:W-:Y:S06]  /*cb60*/  HMMA.16816.F32.BF16 R176, R108.reuse, R116, R176 ;  /* 0x000000746cb0723c */ /* 0x060fec00000418b0 */
[C---:B------:R-:W-:Y:S01]  /*cb70*/  HMMA.16816.F32.BF16 R172, R108.reuse, R118, R172 ;  /* 0x000000766cac723c */ /* 0x040fe200000418ac */
[----:B------:R-:W4:Y:S05]  /*cb80*/  LDSM.16.M88.4 R116, [R229] ;  /* 0x00000000e574783b */ /* 0x000f2a0000000200 */
[C---:B------:R-:W-:Y:S06]  /*cb90*/  HMMA.16816.F32.BF16 R168, R108.reuse, R112, R168 ;  /* 0x000000706ca8723c */ /* 0x040fec00000418a8 */
[C---:B------:R-:W-:Y:S01]  /*cba0*/  HMMA.16816.F32.BF16 R164, R108.reuse, R114, R164 ;  /* 0x000000726ca4723c */ /* 0x040fe200000418a4 */
[----:B------:R-:W5:Y:S05]  /*cbb0*/  LDSM.16.M88.4 R112, [R228] ;  /* 0x00000000e470783b */ /* 0x000f6a0000000200 */
[C---:B------:R-:W-:Y:S06]  /*cbc0*/  HMMA.16816.F32.BF16 R56, R108.reuse, R196, R56 ;  /* 0x000000c46c38723c */ /* 0x040fec0000041838 */
[C---:B------:R-:W-:Y:S06]  /*cbd0*/  HMMA.16816.F32.BF16 R52, R108.reuse, R198, R52 ;  /* 0x000000c66c34723c */ /* 0x040fec0000041834 */
[C---:B------:R-:W-:Y:S06]  /*cbe0*/  HMMA.16816.F32.BF16 R24, R108.reuse, R184, R24 ;  /* 0x000000b86c18723c */ /* 0x040fec0000041818 */
[C---:B------:R-:W-:Y:S01]  /*cbf0*/  HMMA.16816.F32.BF16 R20, R108.reuse, R186, R20 ;  /* 0x000000ba6c14723c */ /* 0x040fe20000041814 */
[----:B------:R-:W-:Y:S05]  /*cc00*/  LDSM.16.M88.4 R184, [R238] ;  /* 0x00000000eeb8783b */ /* 0x000fea0000000200 */
[C---:B-1----:R-:W-:Y:S06]  /*cc10*/  HMMA.16816.F32.BF16 R128, R108.reuse, R188, R128 ;  /* 0x000000bc6c80723c */ /* 0x042fec0000041880 */
[----:B------:R-:W-:Y:S01]  /*cc20*/  HMMA.16816.F32.BF16 R124, R108, R190, R124 ;  /* 0x000000be6c7c723c */ /* 0x000fe2000004187c */
[----:B------:R-:W1:Y:S04]  /*cc30*/  LDSM.16.M88.4 R108, [R227] ;  /* 0x00000000e36c783b */ /* 0x000e680000000200 */
[----:B------:R-:W-:Y:S01]  /*cc40*/  LDSM.16.M88.4 R188, [R226] ;  /* 0x00000000e2bc783b */ /* 0x000fe20000000200 */
[C---:B--2---:R-:W-:Y:S06]  /*cc50*/  HMMA.16816.F32.BF16 R96, R192.reuse, R180, R96 ;  /* 0x000000b4c060723c */ /* 0x044fec0000041860 */
[C---:B------:R-:W-:Y:S01]  /*cc60*/  HMMA.16816.F32.BF16 R92, R192.reuse, R182, R92 ;  /* 0x000000b6c05c723c */ /* 0x040fe2000004185c */
[----:B------:R-:W2:Y:S05]  /*cc70*/  LDSM.16.M88.4 R180, [R224] ;  /* 0x00000000e0b4783b */ /* 0x000eaa0000000200 */
[C---:B---3--:R-:W-:Y:S06]  /*cc80*/  HMMA.16816.F32.BF16 R88, R192.reuse, R120, R88 ;  /* 0x00000078c058723c */ /* 0x048fec0000041858 */
[C---:B------:R-:W-:Y:S01]  /*cc90*/  HMMA.16816.F32.BF16 R84, R192.reuse, R122, R84 ;  /* 0x0000007ac054723c */ /* 0x040fe20000041854 */
[----:B------:R-:W3:Y:S05]  /*cca0*/  LDSM.16.M88.4 R120, [R223] ;  /* 0x00000000df78783b */ /* 0x000eea0000000200 */
[C---:B----4-:R-:W-:Y:S06]  /*ccb0*/  HMMA.16816.F32.BF16 R80, R192.reuse, R116, R80 ;  /* 0x00000074c050723c */ /* 0x050fec0000041850 */
[C---:B------:R-:W-:Y:S01]  /*ccc0*/  HMMA.16816.F32.BF16 R76, R192.reuse, R118, R76 ;  /* 0x00000076c04c723c */ /* 0x040fe2000004184c */
[----:B------:R-:W4:Y:S05]  /*ccd0*/  LDSM.16.M88.4 R116, [R222] ;  /* 0x00000000de74783b */ /* 0x000f2a0000000200 */
[C---:B-----5:R-:W-:Y:S06]  /*cce0*/  HMMA.16816.F32.BF16 R72, R192.reuse, R112, R72 ;  /* 0x00000070c048723c */ /* 0x060fec0000041848 */
[C---:B------:R-:W-:Y:S01]  /*ccf0*/  HMMA.16816.F32.BF16 R68, R192.reuse, R114, R68 ;  /* 0x00000072c044723c */ /* 0x040fe20000041844 */
[----:B------:R-:W5:Y:S05]  /*cd00*/  LDSM.16.M88.4 R112, [R221] ;  /* 0x00000000dd70783b */ /* 0x000f6a0000000200 */
[C---:B-1----:R-:W-:Y:S06]  /*cd10*/  HMMA.16816.F32.BF16 R64, R192.reuse, R108, R64 ;  /* 0x0000006cc040723c */ /* 0x042fec0000041840 */
[C---:B------:R-:W-:Y:S01]  /*cd20*/  HMMA.16816.F32.BF16 R60, R192.reuse, R110, R60 ;  /* 0x0000006ec03c723c */ /* 0x040fe2000004183c */
[----:B------:R-:W1:Y:S05]  /*cd30*/  LDSM.16.M88.4 R108, [R220] ;  /* 0x00000000dc6c783b */ /* 0x000e6a0000000200 */
[C---:B--2---:R-:W-:Y:S06]  /*cd40*/  HMMA.16816.F32.BF16 R40, R192.reuse, R180, R40 ;  /* 0x000000b4c028723c */ /* 0x044fec0000041828 */
[C---:B------:R-:W-:Y:S01]  /*cd50*/  HMMA.16816.F32.BF16 R36, R192.reuse, R182, R36 ;  /* 0x000000b6c024723c */ /* 0x040fe20000041824 */
[----:B------:R-:W2:Y:S05]  /*cd60*/  LDSM.16.M88.4 R180, [R217] ;  /* 0x00000000d9b4783b */ /* 0x000eaa0000000200 */
[C---:B---3--:R-:W-:Y:S06]  /*cd70*/  HMMA.16816.F32.BF16 R32, R192.reuse, R120, R32 ;  /* 0x00000078c020723c */ /* 0x048fec0000041820 */
[C---:B------:R-:W-:Y:S01]  /*cd80*/  HMMA.16816.F32.BF16 R28, R192.reuse, R122, R28 ;  /* 0x0000007ac01c723c */ /* 0x040fe2000004181c */
[----:B------:R-:W-:Y:S05]  /*cd90*/  LDSM.16.M88.4 R120, [R237] ;  /* 0x00000000ed78783b */ /* 0x000fea0000000200 */
[C---:B----4-:R-:W-:Y:S06]  /*cda0*/  HMMA.16816.F32.BF16 R24, R192.reuse, R116, R24 ;  /* 0x00000074c018723c */ /* 0x050fec0000041818 */
[C---:B------:R-:W-:Y:S01]  /*cdb0*/  HMMA.16816.F32.BF16 R20, R192.reuse, R118, R20 ;  /* 0x00000076c014723c */ /* 0x040fe20000041814 */
[----:B------:R-:W3:Y:S05]  /*cdc0*/  LDSM.16.M88.4 R116, [R216] ;  /* 0x00000000d874783b */ /* 0x000eea0000000200 */
[C---:B------:R-:W-:Y:S06]  /*cdd0*/  HMMA.16816.F32.BF16 R56, R192.reuse, R188, R56 ;  /* 0x000000bcc038723c */ /* 0x040fec0000041838 */
[C---:B------:R-:W-:Y:S01]  /*cde0*/  HMMA.16816.F32.BF16 R52, R192.reuse, R190, R52 ;  /* 0x000000bec034723c */ /* 0x040fe20000041834 */
[----:B------:R-:W4:Y:S05]  /*cdf0*/  LDSM.16.M88.4 R188, [R219] ;  /* 0x00000000dbbc783b */ /* 0x000f2a0000000200 */
[C---:B-----5:R-:W-:Y:S06]  /*ce00*/  HMMA.16816.F32.BF16 R16, R192.reuse, R112, R16 ;  /* 0x00000070c010723c */ /* 0x060fec0000041810 */
[C---:B------:R-:W-:Y:S01]  /*ce10*/  HMMA.16816.F32.BF16 R12, R192.reuse, R114, R12 ;  /* 0x00000072c00c723c */ /* 0x040fe2000004180c */
[----:B------:R-:W5:Y:S05]  /*ce20*/  LDSM.16.M88.4 R112, [R216+0x800] ;  /* 0x00080000d870783b */ /* 0x000f6a0000000200 */
[C---:B------:R-:W-:Y:S06]  /*ce30*/  HMMA.16816.F32.BF16 R104, R192.reuse, R184, R104 ;  /* 0x000000b8c068723c */ /* 0x040fec0000041868 */
[C---:B-1----:R-:W-:Y:S06]  /*ce40*/  HMMA.16816.F32.BF16 R8, R192.reuse, R108, R8 ;  /* 0x0000006cc008723c */ /* 0x042fec0000041808 */
[C---:B------:R-:W-:Y:S01]  /*ce50*/  HMMA.16816.F32.BF16 R4, R192.reuse, R110, R4 ;  /* 0x0000006ec004723c */ /* 0x040fe20000041804 */
[----:B------:R-:W1:Y:S05]  /*ce60*/  LDSM.16.M88.4 R108, [R216+0x1000] ;  /* 0x00100000d86c783b */ /* 0x000e6a0000000200 */
[C---:B--2---:R-:W-:Y:S06]  /*ce70*/  HMMA.16816.F32.BF16 R128, R192.reuse, R180, R128 ;  /* 0x000000b4c080723c */ /* 0x044fec0000041880 */
[C---:B------:R-:W-:Y:S01]  /*ce80*/  HMMA.16816.F32.BF16 R124, R192.reuse, R182, R124 ;  /* 0x000000b6c07c723c */ /* 0x040fe2000004187c */
[----:B------:R-:W2:Y:S05]  /*ce90*/  LDSM.16.M88.4 R180, [R216+0x1800] ;  /* 0x00180000d8b4783b */ /* 0x000eaa0000000200 */
[----:B------:R-:W-:Y:S01]  /*cea0*/  HMMA.16816.F32.BF16 R100, R192, R186, R100 ;  /* 0x000000bac064723c */ /* 0x000fe20000041864 */
[----:B------:R-:W2:Y:S05]  /*ceb0*/  LDSM.16.M88.4 R184, [R225] ;  /* 0x00000000e1b8783b */ /* 0x000eaa0000000200 */
[----:B---3--:R-:W-:Y:S06]  /*cec0*/  HMMA.16816.F32.BF16 R104, R120, R116, R104 ;  /* 0x000000747868723c */ /* 0x008fec0000041868 */
[C---:B----4-:R-:W-:Y:S06]  /*ced0*/  HMMA.16816.F32.BF16 R176, R192.reuse, R188, R176 ;  /* 0x000000bcc0b0723c */ /* 0x050fec00000418b0 */
[----:B------:R-:W-:Y:S01]  /*cee0*/  HMMA.16816.F32.BF16 R172, R192, R190, R172 ;  /* 0x000000bec0ac723c */ /* 0x000fe200000418ac */
[----:B------:R-:W-:-:S05]  /*cef0*/  LOP3.LUT R189, R3, 0x6, RZ, 0xc0, !PT ;  /* 0x0000000603bd7812 */ /* 0x000fca00078ec0ff */
[C---:B------:R-:W-:Y:S01]  /*cf00*/  HMMA.16816.F32.BF16 R100, R120.reuse, R118, R100 ;  /* 0x000000767864723c */ /* 0x040fe20000041864 */
[----:B------:R-:W-:Y:S01]  /*cf10*/  LOP3.LUT R191, R189, UR4, RZ, 0xfc, !PT ;  /* 0x00000004bdbf7c12 */ /* 0x000fe2000f8efcff */
[----:B------:R-:W3:Y:S04]  /*cf20*/  LDSM.16.M88.4 R116, [R216+0x2000] ;  /* 0x00200000d874783b */ /* 0x000ee80000000200 */
[----:B-----5:R-:W-:Y:S01]  /*cf30*/  HMMA.16816.F32.BF16 R96, R120, R112, R96 ;  /* 0x000000707860723c */ /* 0x020fe20000041860 */
[----:B------:R-:W-:-:S05]  /*cf40*/  VIADD R3, R191, 0x1 ;  /* 0x00000001bf037836 */ /* 0x000fca0000000000 */
[C---:B------:R-:W-:Y:S01]  /*cf50*/  HMMA.16816.F32.BF16 R92, R120.reuse, R114, R92 ;  /* 0x00000072785c723c */ /* 0x040fe2000004185c */
[----:B------:R-:W4:Y:S01]  /*cf60*/  LDSM.16.M88.4 R112, [R216+0x2800] ;  /* 0x00280000d870783b */ /* 0x000f220000000200 */
[CC--:B------:R-:W-:Y:S02]  /*cf70*/  ISETP.GE.AND P2, PT, R3.reuse, R203.reuse, PT ;  /* 0x000000cb0300720c */ /* 0x0c0fe40003f46270 */
[-C--:B------:R-:W-:Y:S01]  /*cf80*/  ISETP.GE.AND P4, PT, R3, R202.reuse, PT ;  /* 0x000000ca0300720c */ /* 0x080fe20003f86270 */
[----:B------:R-:W-:Y:S01]  /*cf90*/  VIADD R3, R191, 0x9 ;  /* 0x00000009bf037836 */ /* 0x000fe20000000000 */
[C---:B-1----:R-:W-:Y:S01]  /*cfa0*/  HMMA.16816.F32.BF16 R88, R120.reuse, R108, R88 ;  /* 0x0000006c7858723c */ /* 0x042fe20000041858 */
[----:B------:R-:W-:Y:S02]  /*cfb0*/  FSEL R105, R105, -INF , !P2 ;  /* 0xff80000069697808 */ /* 0x000fe40005000000 */
[----:B------:R-:W-:Y:S02]  /*cfc0*/  FSEL R248, R107, -INF , !P4 ;  /* 0xff8000006bf87808 */ /* 0x000fe40006000000 */
[----:B------:R-:W-:Y:S01]  /*cfd0*/  ISETP.GE.AND P3, PT, R3, R203, PT ;  /* 0x000000cb0300720c */ /* 0x000fe20003f66270 */
[----:B------:R-:W-:Y:S01]  /*cfe0*/  HMMA.16816.F32.BF16 R84, R120, R110, R84 ;  /* 0x0000006e7854723c */ /* 0x000fe20000041854 */
[----:B------:R-:W-:Y:S01]  /*cff0*/  VIADD R108, R191, 0x11 ;  /* 0x00000011bf6c7836 */ /* 0x000fe20000000000 */
[----:B------:R-:W-:Y:S01]  /*d000*/  ISETP.GE.AND P5, PT, R3, R202, PT ;  /* 0x000000ca0300720c */ /* 0x000fe20003fa6270 */
[----:B------:R1:W-:Y:S01]  /*d010*/  STL [R1+0x4], R105 ;  /* 0x0000046901007387 */ /* 0x0003e20000100800 */
[----:B------:R-:W-:-:S02]  /*d020*/  VIADD R3, R191, 0x19 ;  /* 0x00000019bf037836 */ /* 0x000fc40000000000 */
[CC--:B------:R-:W-:Y:S01]  /*d030*/  ISETP.GE.AND P6, PT, R108.reuse, R203.reuse, PT ;  /* 0x000000cb6c00720c */ /* 0x0c0fe20003fc6270 */
[C---:B--2---:R-:W-:Y:S01]  /*d040*/  HMMA.16816.F32.BF16 R80, R120.reuse, R180, R80 ;  /* 0x000000b47850723c */ /* 0x044fe20000041850 */
[----:B------:R-:W-:Y:S02]  /*d050*/  ISETP.GE.AND P2, PT, R108, R202, PT ;  /* 0x000000ca6c00720c */ /* 0x000fe40003f46270 */
[----:B------:R-:W2:Y:S01]  /*d060*/  LDSM.16.M88.4 R108, [R216+0x3000] ;  /* 0x00300000d86c783b */ /* 0x000ea20000000200 */
[----:B------:R-:W-:Y:S02]  /*d070*/  FSEL R103, R103, -INF , !P5 ;  /* 0xff80000067677808 */ /* 0x000fe40006800000 */
[----:B------:R-:W-:Y:S01]  /*d080*/  HMMA.16816.F32.BF16 R76, R120, R182, R76 ;  /* 0x000000b6784c723c */ /* 0x000fe2000004184c */
[----:B------:R-:W5:Y:S01]  /*d090*/  LDSM.16.M88.4 R180, [R216+0x3800] ;  /* 0x00380000d8b4783b */ /* 0x000f620000000200 */
[----:B------:R-:W-:Y:S02]  /*d0a0*/  FSEL R97, R97, -INF , !P6 ;  /* 0xff80000061617808 */ /* 0x000fe40007000000 */
[----:B------:R-:W-:-:S02]  /*d0b0*/  ISETP.GE.AND P4, PT, R3, R203, PT ;  /* 0x000000cb0300720c */ /* 0x000fc40003f86270 */
[----:B------:R-:W-:Y:S01]  /*d0c0*/  HMMA.16816.F32.BF16 R48, R192, R184, R48 ;  /* 0x000000b8c030723c */ /* 0x000fe20000041830 */
[----:B------:R-:W-:-:S05]  /*d0d0*/  FSEL R249, R99, -INF , !P2 ;  /* 0xff80000063f97808 */ /* 0x000fca0005000000 */
[----:B------:R-:W-:Y:S01]  /*d0e0*/  HMMA.16816.F32.BF16 R44, R192, R186, R44 ;  /* 0x000000bac02c723c */ /* 0x000fe2000004182c */
[----:B------:R-:W-:Y:S01]  /*d0f0*/  LDSM.16.M88.4 R184, [R218] ;  /* 0x00000000dab8783b */ /* 0x000fe20000000200 */
[----:B-1----:R-:W-:Y:S01]  /*d100*/  FSEL R105, R101, -INF , !P3 ;  /* 0xff80000065697808 */ /* 0x002fe20005800000 */
[----:B------:R-:W-:Y:S01]  /*d110*/  VIADD R101, R191, 0x21 ;  /* 0x00000021bf657836 */ /* 0x000fe20000000000 */
[-C--:B------:R-:W-:Y:S02]  /*d120*/  ISETP.GE.AND P3, PT, R3, R202.reuse, PT ;  /* 0x000000ca0300720c */ /* 0x080fe40003f66270 */
[C---:B---3--:R-:W-:Y:S01]  /*d130*/  HMMA.16816.F32.BF16 R72, R120.reuse, R116, R72 ;  /* 0x000000747848723c */ /* 0x048fe20000041848 */
[----:B------:R-:W-:Y:S01]  /*d140*/  VIADD R3, R191, 0x29 ;  /* 0x00000029bf037836 */ /* 0x000fe20000000000 */
[----:B------:R-:W-:Y:S01]  /*d150*/  STL [R1+0x14], R105 ;  /* 0x0000146901007387 */ /* 0x000fe20000100800 */
[C---:B------:R-:W-:Y:S02]  /*d160*/  ISETP.GE.AND P5, PT, R101.reuse, R203, PT ;  /* 0x000000cb6500720c */ /* 0x040fe40003fa6270 */
[----:B------:R-:W-:Y:S01]  /*d170*/  ISETP.GE.AND P6, PT, R101, R202, PT ;  /* 0x000000ca6500720c */ /* 0x000fe20003fc6270 */
[----:B------:R-:W-:Y:S01]  /*d180*/  HMMA.16816.F32.BF16 R68, R120, R118, R68 ;  /* 0x000000767844723c */ /* 0x000fe20000041844 */
[----:B------:R-:W1:Y:S01]  /*d190*/  LDSM.16.M88.4 R116, [R216+0x4000] ;  /* 0x00400000d874783b */ /* 0x000e620000000200 */
[----:B------:R-:W-:-:S02]  /*d1a0*/  FSEL R89, R89, -INF , !P5 ;  /* 0xff80000059597808 */ /* 0x000fc40006800000 */
[----:B------:R-:W-:Y:S01]  /*d1b0*/  ISETP.GE.AND P2, PT, R3, R203, PT ;  /* 0x000000cb0300720c */ /* 0x000fe20003f46270 */
[----:B------:R-:W-:Y:S01]  /*d1c0*/  STL [R1+0x8], R103 ;  /* 0x0000086701007387 */ /* 0x000fe20000100800 */
[C---:B----4-:R-:W-:Y:S01]  /*d1d0*/  HMMA.16816.F32.BF16 R64, R120.reuse, R112, R64 ;  /* 0x000000707840723c */ /* 0x050fe20000041840 */
[----:B------:R-:W-:Y:S02]  /*d1e0*/  FSEL R209, R91, -INF , !P6 ;  /* 0xff8000005bd17808 */ /* 0x000fe40007000000 */
[----:B------:R3:W-:Y:S01]  /*d1f0*/  STL [R1+0x1c], R97 ;  /* 0x00001c6101007387 */ /* 0x0007e20000100800 */
[----:B------:R-:W-:Y:S02]  /*d200*/  FSEL R215, R95, -INF , !P3 ;  /* 0xff8000005fd77808 */ /* 0x000fe40005800000 */
[C---:B------:R-:W-:Y:S01]  /*d210*/  HMMA.16816.F32.BF16 R60, R120.reuse, R114, R60 ;  /* 0x00000072783c723c */ /* 0x040fe2000004183c */
[----:B------:R-:W4:Y:S05]  /*d220*/  LDSM.16.M88.4 R112, [R216+0x4800] ;  /* 0x00480000d870783b */ /* 0x000f2a0000000200 */
[C---:B--2---:R-:W-:Y:S06]  /*d230*/  HMMA.16816.F32.BF16 R56, R120.reuse, R108, R56 ;  /* 0x0000006c7838723c */ /* 0x044fec0000041838 */
[C---:B------:R-:W-:Y:S01]  /*d240*/  HMMA.16816.F32.BF16 R52, R120.reuse, R110, R52 ;  /* 0x0000006e7834723c */ /* 0x040fe20000041834 */
[----:B------:R-:W2:Y:S05]  /*d250*/  LDSM.16.M88.4 R108, [R216+0x5000] ;  /* 0x00500000d86c783b */ /* 0x000eaa0000000200 */
[----:B-----5:R-:W-:Y:S01]  /*d260*/  HMMA.16816.F32.BF16 R48, R120, R180, R48 ;  /* 0x000000b47830723c */ /* 0x020fe20000041830 */
[----:B---3--:R-:W-:Y:S01]  /*d270*/  FSEL R97, R93, -INF , !P4 ;  /* 0xff8000005d617808 */ /* 0x008fe20006000000 */
[----:B------:R-:W-:-:S04]  /*d280*/  VIADD R93, R191, 0x31 ;  /* 0x00000031bf5d7836 */ /* 0x000fc80000000000 */
[C---:B------:R-:W-:Y:S01]  /*d290*/  HMMA.16816.F32.BF16 R44, R120.reuse, R182, R44 ;  /* 0x000000b6782c723c */ /* 0x040fe2000004182c */
[----:B------:R-:W3:Y:S01]  /*d2a0*/  LDSM.16.M88.4 R180, [R216+0x5800] ;  /* 0x00580000d8b4783b */ /* 0x000ee20000000200 */
[-C--:B------:R-:W-:Y:S01]  /*d2b0*/  ISETP.GE.AND P4, PT, R3, R202.reuse, PT ;  /* 0x000000ca0300720c */ /* 0x080fe20003f86270 */
[----:B------:R-:W-:Y:S01]  /*d2c0*/  VIADD R3, R191, 0x39 ;  /* 0x00000039bf037836 */ /* 0x000fe20000000000 */
[C---:B------:R-:W-:Y:S01]  /*d2d0*/  ISETP.GE.AND P5, PT, R93.reuse, R202, PT ;  /* 0x000000ca5d00720c */ /* 0x040fe20003fa6270 */
[----:B------:R-:W-:Y:S01]  /*d2e0*/  STL [R1+0x20], R97 ;  /* 0x0000206101007387 */ /* 0x000fe20000100800 */
[----:B-1----:R-:W-:Y:S01]  /*d2f0*/  HMMA.16816.F32.BF16 R40, R120, R116, R40 ;  /* 0x000000747828723c */ /* 0x002fe20000041828 */
[-C--:B------:R-:W-:Y:S02]  /*d300*/  ISETP.GE.AND P3, PT, R93, R203.reuse, PT ;  /* 0x000000cb5d00720c */ /* 0x080fe40003f66270 */
[----:B------:R1:W-:Y:S01]  /*d310*/  STL [R1+0x18], R89 ;  /* 0x0000185901007387 */ /* 0x0003e20000100800 */
[----:B------:R-:W-:-:S02]  /*d320*/  ISETP.GE.AND P6, PT, R3, R203, PT ;  /* 0x000000cb0300720c */ /* 0x000fc40003fc6270 */
[C---:B------:R-:W-:Y:S01]  /*d330*/  HMMA.16816.F32.BF16 R36, R120.reuse, R118, R36 ;  /* 0x000000767824723c */ /* 0x040fe20000041824 */
[----:B------:R-:W5:Y:S01]  /*d340*/  LDSM.16.M88.4 R116, [R216+0x6000] ;  /* 0x00600000d874783b */ /* 0x000f620000000200 */
[----:B------:R-:W-:Y:S01]  /*d350*/  FSEL R212, R77, -INF , !P6 ;  /* 0xff8000004dd47808 */ /* 0x000fe20007000000 */
[----:B------:R-:W-:Y:S01]  /*d360*/  VIADD R77, R191, 0x51 ;  /* 0x00000051bf4d7836 */ /* 0x000fe20000000000 */
[----:B------:R-:W-:Y:S02]  /*d370*/  FSEL R81, R81, -INF , !P3 ;  /* 0xff80000051517808 */ /* 0x000fe40005800000 */
[----:B----4-:R-:W-:Y:S01]  /*d380*/  HMMA.16816.F32.BF16 R32, R120, R112, R32 ;  /* 0x000000707820723c */ /* 0x010fe20000041820 */
[----:B------:R-:W-:-:S05]  /*d390*/  FSEL R207, R87, -INF , !P4 ;  /* 0xff80000057cf7808 */ /* 0x000fca0006000000 */
[----:B------:R-:W-:Y:S01]  /*d3a0*/  HMMA.16816.F32.BF16 R28, R120, R114, R28 ;  /* 0x00000072781c723c */ /* 0x000fe2000004181c */
[----:B------:R-:W4:Y:S05]  /*d3b0*/  LDSM.16.M88.4 R112, [R216+0x6800] ;  /* 0x00680000d870783b */ /* 0x000f2a0000000200 */
[----:B------:R-:W-:Y:S01]  /*d3c0*/  HMMA.16816.F32.BF16 R168, R192, R184, R168 ;  /* 0x000000b8c0a8723c */ /* 0x000fe200000418a8 */
[----:B-1----:R-:W-:Y:S01]  /*d3d0*/  FSEL R89, R85, -INF , !P2 ;  /* 0xff80000055597808 */ /* 0x002fe20005000000 */
[----:B------:R-:W-:Y:S01]  /*d3e0*/  VIADD R85, R191, 0x41 ;  /* 0x00000041bf557836 */ /* 0x000fe20000000000 */
[----:B------:R-:W-:Y:S01]  /*d3f0*/  ISETP.GE.AND P2, PT, R3, R202, PT ;  /* 0x000000ca0300720c */ /* 0x000fe20003f46270 */
[----:B------:R-:W-:-:S02]  /*d400*/  VIADD R3, R191, 0x49 ;  /* 0x00000049bf037836 */ /* 0x000fc40000000000 */
[----:B------:R-:W-:Y:S01]  /*d410*/  HMMA.16816.F32.BF16 R164, R192, R186, R164 ;  /* 0x000000bac0a4723c */ /* 0x000fe200000418a4 */
[----:B------:R-:W-:Y:S01]  /*d420*/  STL [R1+0x10], R89 ;  /* 0x0000105901007387 */ /* 0x000fe20000100800 */
[-C--:B------:R-:W-:Y:S02]  /*d430*/  ISETP.GE.AND P3, PT, R85, R202.reuse, PT ;  /* 0x000000ca5500720c */ /* 0x080fe40003f66270 */
[----:B------:R-:W-:Y:S01]  /*d440*/  ISETP.GE.AND P6, PT, R3, R202, PT ;  /* 0x000000ca0300720c */ /* 0x000fe20003fc6270 */
[----:B------:R-:W-:Y:S01]  /*d450*/  STL [R1+0xc], R81 ;  /* 0x00000c5101007387 */ /* 0x000fe20000100800 */
[C---:B--2---:R-:W-:Y:S01]  /*d460*/  HMMA.16816.F32.BF16 R24, R120.reuse, R108, R24 ;  /* 0x0000006c7818723c */ /* 0x044fe20000041818 */
[----:B------:R-:W-:Y:S01]  /*d470*/  FSEL R195, R83, -INF , !P5 ;  /* 0xff80000053c37808 */ /* 0x000fe20006800000 */
[----:B------:R-:W-:Y:S01]  /*d480*/  IMAD.U32 R194, RZ, RZ, UR4 ;  /* 0x00000004ffc27e24 */ /* 0x000fe2000f8e00ff */
[-C--:B------:R-:W-:Y:S01]  /*d490*/  ISETP.GE.AND P5, PT, R3, R203.reuse, PT ;  /* 0x000000cb0300720c */ /* 0x080fe20003fa6270 */
[----:B------:R-:W-:Y:S01]  /*d4a0*/  VIADD R3, R191, 0x59 ;  /* 0x00000059bf037836 */ /* 0x000fe20000000000 */
[----:B------:R-:W-:Y:S01]  /*d4b0*/  ISETP.GE.AND P4, PT, R85, R203, PT ;  /* 0x000000cb5500720c */ /* 0x000fe20003f86270 */
[C---:B------:R-:W-:Y:S01]  /*d4c0*/  HMMA.16816.F32.BF16 R20, R120.reuse, R110, R20 ;  /* 0x0000006e7814723c */ /* 0x040fe20000041814 */
[----:B------:R-:W1:Y:S01]  /*d4d0*/  LDSM.16.M88.4 R108, [R216+0x7000] ;  /* 0x00700000d86c783b */ /* 0x000e620000000200 */
[----:B------:R-:W-:Y:S01]  /*d4e0*/  FSEL R187, R75, -INF , !P3 ;  /* 0xff8000004bbb7808 */ /* 0x000fe20005800000 */
[----:B------:R-:W-:Y:S01]  /*d4f0*/  IMAD.U32 R192, RZ, RZ, UR4 ;  /* 0x00000004ffc07e24 */ /* 0x000fe2000f8e00ff */
[----:B------:R-:W-:Y:S01]  /*d500*/  FSEL R198, R69, -INF , !P5 ;  /* 0xff80000045c67808 */ /* 0x000fe20006800000 */
[----:B------:R-:W-:Y:S01]  /*d510*/  VIADD R69, R191, 0x69 ;  /* 0x00000069bf457836 */ /* 0x000fe20000000000 */
[----:B---3--:R-:W-:Y:S01]  /*d520*/  HMMA.16816.F32.BF16 R16, R120, R180, R16 ;  /* 0x000000b47810723c */ /* 0x008fe20000041810 */
[----:B------:R-:W-:-:S02]  /*d530*/  FSEL R193, R79, -INF , !P2 ;  /* 0xff8000004fc17808 */ /* 0x000fc40005000000 */
[CC--:B------:R-:W-:Y:S02]  /*d540*/  ISETP.GE.AND P3, PT, R3.reuse, R203.reuse, PT ;  /* 0x000000cb0300720c */ /* 0x0c0fe40003f66270 */
[----:B------:R-:W-:Y:S01]  /*d550*/  ISETP.GE.AND P5, PT, R3, R202, PT ;  /* 0x000000ca0300720c */ /* 0x000fe20003fa6270 */
[----:B------:R-:W-:Y:S01]  /*d560*/  HMMA.16816.F32.BF16 R12, R120, R182, R12 ;  /* 0x000000b6780c723c */ /* 0x000fe2000004180c */
[----:B------:R-:W2:Y:S01]  /*d570*/  LDSM.16.M88.4 R180, [R216+0x7800] ;  /* 0x00780000d8b4783b */ /* 0x000ea20000000200 */
[----:B------:R-:W-:Y:S01]  /*d580*/  ISETP.GE.AND P2, PT, R77, R203, PT ;  /* 0x000000cb4d00720c */ /* 0x000fe20003f46270 */
[----:B------:R-:W-:Y:S01]  /*d590*/  VIADD R3, R191, 0x61 ;  /* 0x00000061bf037836 */ /* 0x000fe20000000000 */
[----:B------:R-:W-:Y:S01]  /*d5a0*/  FSEL R210, R73, -INF , !P4 ;  /* 0xff80000049d27808 */ /* 0x000fe20006000000 */
[----:B------:R-:W-:-:S04]  /*d5b0*/  DEPBAR.LE SB0, 0x0 ;  /* 0x000080000000791a */ /* 0x000fc80000000000 */
[-C--:B------:R-:W-:Y:S01]  /*d5c0*/  ISETP.GE.AND P4, PT, R77, R202.reuse, PT ;  /* 0x000000ca4d00720c */ /* 0x080fe20003f86270 */
[C---:B-----5:R-:W-:Y:S01]  /*d5d0*/  HMMA.16816.F32.BF16 R8, R120.reuse, R116, R8 ;  /* 0x000000747808723c */ /* 0x060fe20000041808 */
[----:B------:R-:W-:Y:S02]  /*d5e0*/  FSEL R185, R71, -INF , !P6 ;  /* 0xff80000047b97808 */ /* 0x000fe40007000000 */
[----:B------:R-:W-:Y:S01]  /*d5f0*/  FSEL R196, R65, -INF , !P2 ;  /* 0xff80000041c47808 */ /* 0x000fe20005000000 */
[----:B------:R-:W-:Y:S01]  /*d600*/  VIADD R65, R191, 0x71 ;  /* 0x00000071bf417836 */ /* 0x000fe20000000000 */
[C---:B------:R-:W-:Y:S01]  /*d610*/  ISETP.GE.AND P6, PT, R3.reuse, R203, PT ;  /* 0x000000cb0300720c */ /* 0x040fe20003fc6270 */
[----:B------:R-:W-:Y:S01]  /*d620*/  HMMA.16816.F32.BF16 R4, R120, R118, R4 ;  /* 0x000000767804723c */ /* 0x000fe20000041804 */
[----:B------:R-:W-:Y:S01]  /*d630*/  ISETP.GE.AND P2, PT, R3, R202, PT ;  /* 0x000000ca0300720c */ /* 0x000fe20003f46270 */
[----:B------:R-:W-:Y:S01]  /*d640*/  IMAD.U32 R116, RZ, RZ, UR4 ;  /* 0x00000004ff747e24 */ /* 0x000fe2000f8e00ff */
[----:B------:R-:W-:-:S02]  /*d650*/  FSEL R3, R67, -INF , !P4 ;  /* 0xff80000043037808 */ /* 0x000fc40006000000 */
[----:B------:R-:W-:Y:S01]  /*d660*/  FSEL R190, R61, -INF , !P3 ;  /* 0xff8000003dbe7808 */ /* 0x000fe20005800000 */
[----:B------:R-:W-:Y:S01]  /*d670*/  VIADD R61, R191, 0x79 ;  /* 0x00000079bf3d7836 */ /* 0x000fe20000000000 */
[-C--:B------:R-:W-:Y:S01]  /*d680*/  ISETP.GE.AND P4, PT, R69, R203.reuse, PT ;  /* 0x000000cb4500720c */ /* 0x080fe20003f86270 */
[C---:B----4-:R-:W-:Y:S01]  /*d690*/  HMMA.16816.F32.BF16 R176, R120.reuse, R112, R176 ;  /* 0x0000007078b0723c */ /* 0x050fe200000418b0 */
[----:B------:R-:W-:Y:S01]  /*d6a0*/  FSEL R59, R59, -INF , !P2 ;  /* 0xff8000003b3b7808 */ /* 0x000fe20005000000 */
[----:B------:R-:W-:Y:S01]  /*d6b0*/  IMAD.U32 R118, RZ, RZ, UR4 ;  /* 0x00000004ff767e24 */ /* 0x000fe2000f8e00ff */
[----:B------:R-:W-:Y:S01]  /*d6c0*/  FSEL R186, R53, -INF , !P4 ;  /* 0xff80000035ba7808 */ /* 0x000fe20006000000 */
[----:B------:R-:W-:Y:S01]  /*d6d0*/  VIADD R53, R191, 0x89 ;  /* 0x00000089bf357836 */ /* 0x000fe20000000000 */
[----:B------:R-:W-:Y:S01]  /*d6e0*/  FSEL R63, R63, -INF , !P5 ;  /* 0xff8000003f3f7808 */ /* 0x000fe20006800000 */
[C---:B------:R-:W-:Y:S01]  /*d6f0*/  HMMA.16816.F32.BF16 R172, R120.reuse, R114, R172 ;  /* 0x0000007278ac723c */ /* 0x040fe200000418ac */
[CC--:B------:R-:W-:Y:S01]  /*d700*/  ISETP.GE.AND P2, PT, R61.reuse, R203.reuse, PT ;  /* 0x000000cb3d00720c */ /* 0x0c0fe20003f46270 */
[----:B------:R-:W-:Y:S01]  /*d710*/  IMAD.U32 R119, RZ, RZ, UR4 ;  /* 0x00000004ff777e24 */ /* 0x000fe2000f8e00ff */
[-C--:B------:R-:W-:Y:S01]  /*d720*/  ISETP.GE.AND P4, PT, R61, R202.reuse, PT ;  /* 0x000000ca3d00720c */ /* 0x080fe20003f86270 */
[----:B------:R-:W-:Y:S01]  /*d730*/  VIADD R61, R191, 0x81 ;  /* 0x00000081bf3d7836 */ /* 0x000fe20000000000 */
[----:B------:R-:W-:Y:S01]  /*d740*/  ISETP.GE.AND P3, PT, R69, R202, PT ;  /* 0x000000ca4500720c */ /* 0x000fe20003f66270 */
[----:B-1----:R-:W-:Y:S01]  /*d750*/  HMMA.16816.F32.BF16 R168, R120, R108, R168 ;  /* 0x0000006c78a8723c */ /* 0x002fe200000418a8 */
[----:B------:R-:W-:Y:S01]  /*d760*/  ISETP.GE.AND P5, PT, R65, R203, PT ;  /* 0x000000cb4100720c */ /* 0x000fe20003fa6270 */
[----:B------:R-:W-:Y:S01]  /*d770*/  IMAD.U32 R114, RZ, RZ, UR4 ;  /* 0x00000004ff727e24 */ /* 0x000fe2000f8e00ff */
[----:B------:R-:W-:-:S02]  /*d780*/  FSEL R188, R57, -INF , !P6 ;  /* 0xff80000039bc7808 */ /* 0x000fc40007000000 */
[-C--:B------:R-:W-:Y:S01]  /*d790*/  ISETP.GE.AND P6, PT, R65, R202.reuse, PT ;  /* 0x000000ca4100720c */ /* 0x080fe20003fc6270 */
[C---:B--2---:R-:W-:Y:S01]  /*d7a0*/  HMMA.16816.F32.BF16 R128, R120.reuse, R180, R128 ;  /* 0x000000b47880723c */ /* 0x044fe20000041880 */
[----:B------:R-:W-:Y:S01]  /*d7b0*/  FSEL R57, R55, -INF , !P3 ;  /* 0xff80000037397808 */ /* 0x000fe20005800000 */
[----:B------:R-:W-:Y:S01]  /*d7c0*/  IMAD.U32 R55, RZ, RZ, UR4 ;  /* 0x00000004ff377e24 */ /* 0x000fe2000f8e00ff */
[----:B------:R-:W-:Y:S01]  /*d7d0*/  FSEL R184, R49, -INF , !P5 ;  /* 0xff80000031b87808 */ /* 0x000fe20006800000 */
[----:B------:R-:W-:Y:S01]  /*d7e0*/  VIADD R49, R191, 0x91 ;  /* 0x00000091bf317836 */ /* 0x000fe20000000000 */
[CC--:B------:R-:W-:Y:S01]  /*d7f0*/  ISETP.GE.AND P3, PT, R61.reuse, R203.reuse, PT ;  /* 0x000000cb3d00720c */ /* 0x0c0fe20003f66270 */
[C---:B------:R-:W-:Y:S01]  /*d800*/  HMMA.16816.F32.BF16 R124, R120.reuse, R182, R124 ;  /* 0x000000b6787c723c */ /* 0x040fe2000004187c */
[-C--:B------:R-:W-:Y:S01]  /*d810*/  ISETP.GE.AND P5, PT, R61, R202.reuse, PT ;  /* 0x000000ca3d00720c */ /* 0x080fe20003fa6270 */
[----:B------:R-:W-:Y:S01]  /*d820*/  IMAD.U32 R180, RZ, RZ, UR4 ;  /* 0x00000004ffb47e24 */ /* 0x000fe2000f8e00ff */
[----:B------:R-:W-:Y:S01]  /*d830*/  FSEL R61, R51, -INF , !P6 ;  /* 0xff800000333d7808 */ /* 0x000fe20007000000 */
[----:B------:R-:W-:Y:S01]  /*d840*/  IMAD.U32 R51, RZ, RZ, UR4 ;  /* 0x00000004ff337e24 */ /* 0x000fe2000f8e00ff */
[----:B------:R-:W-:Y:S01]  /*d850*/  FSEL R65, R45, -INF , !P2 ;  /* 0xff8000002d417808 */ /* 0x000fe20005000000 */
[----:B------:R-:W-:Y:S01]  /*d860*/  VIADD R45, R191, 0x99 ;  /* 0x00000099bf2d7836 */ /* 0x000fe20000000000 */
[-C--:B------:R-:W-:Y:S01]  /*d870*/  ISETP.GE.AND P6, PT, R53, R203.reuse, PT ;  /* 0x000000cb3500720c */ /* 0x080fe20003fc6270 */
[----:B------:R-:W-:Y:S01]  /*d880*/  HMMA.16816.F32.BF16 R164, R120, R110, R164 ;  /* 0x0000006e78a4723c */ /* 0x000fe200000418a4 */
[----:B------:R-:W-:Y:S01]  /*d890*/  FSEL R67, R47, -INF , !P4 ;  /* 0xff8000002f437808 */ /* 0x000fe20006000000 */
[----:B------:R-:W-:Y:S01]  /*d8a0*/  IMAD.U32 R47, RZ, RZ, UR4 ;  /* 0x00000004ff2f7e24 */ /* 0x000fe2000f8e00ff */
[----:B------:R-:W-:Y:S01]  /*d8b0*/  FSEL R69, R41, -INF , !P3 ;  /* 0xff80000029457808 */ /* 0x000fe20005800000 */
[----:B------:R-:W-:Y:S01]  /*d8c0*/  VIADD R41, R191, 0xa1 ;  /* 0x000000a1bf297836 */ /* 0x000fe20000000000 */
[----:B------:R-:W-:Y:S01]  /*d8d0*/  FSEL R71, R43, -INF , !P5 ;  /* 0xff8000002b477808 */ /* 0x000fe20006800000 */
[----:B------:R-:W-:Y:S01]  /*d8e0*/  IMAD.U32 R182, RZ, RZ, UR4 ;  /* 0x00000004ffb67e24 */ /* 0x000fe2000f8e00ff */
[----:B------:R-:W-:Y:S01]  /*d8f0*/  FSEL R73, R37, -INF , !P6 ;  /* 0xff80000025497808 */ /* 0x000fe20007000000 */
[----:B------:R-:W-:Y:S01]  /*d900*/  VIADD R37, R191, 0xa9 ;  /* 0x000000a9bf257836 */ /* 0x000fe20000000000 */
[-C--:B------:R-:W-:Y:S01]  /*d910*/  ISETP.GE.AND P2, PT, R53, R202.reuse, PT ;  /* 0x000000ca3500720c */ /* 0x080fe20003f46270 */
[----:B------:R-:W-:Y:S01]  /*d920*/  IMAD.U32 R120, RZ, RZ, UR4 ;  /* 0x00000004ff787e24 */ /* 0x000fe2000f8e00ff */
[CC--:B------:R-:W-:Y:S01]  /*d930*/  ISETP.GE.AND P4, PT, R49.reuse, R203.reuse, PT ;  /* 0x000000cb3100720c */ /* 0x0c0fe20003f86270 */
[----:B------:R-:W-:Y:S01]  /*d940*/  IMAD.U32 R121, RZ, RZ, UR4 ;  /* 0x00000004ff797e24 */ /* 0x000fe2000f8e00ff */
[----:B------:R-:W-:Y:S01]  /*d950*/  ISETP.GE.AND P3, PT, R49, R202, PT ;  /* 0x000000ca3100720c */ /* 0x000fe20003f66270 */
[----:B------:R-:W-:Y:S01]  /*d960*/  IMAD.U32 R49, RZ, RZ, UR4 ;  /* 0x00000004ff317e24 */ /* 0x000fe2000f8e00ff */
[----:B------:R-:W-:Y:S01]  /*d970*/  ISETP.GE.AND P5, PT, R45, R203, PT ;  /* 0x000000cb2d00720c */ /* 0x000fe20003fa6270 */
[----:B------:R-:W-:Y:S01]  /*d980*/  IMAD.U32 R123, RZ, RZ, UR4 ;  /* 0x00000004ff7b7e24 */ /* 0x000fe2000f8e00ff */
[----:B------:R-:W-:Y:S01]  /*d990*/  FSEL R75, R39, -INF , !P2 ;  /* 0xff800000274b7808 */ /* 0x000fe20005000000 */
[----:B------:R-:W-:Y:S01]  /*d9a0*/  IMAD.U32 R53, RZ, RZ, UR4 ;  /* 0x00000004ff357e24 */ /* 0x000fe2000f8e00ff */
[----:B------:R-:W-:Y:S01]  /*d9b0*/  FSEL R77, R33, -INF , !P4 ;  /* 0xff800000214d7808 */ /* 0x000fe20006000000 */
[----:B------:R-:W-:Y:S01]  /*d9c0*/  VIADD R33, R191, 0xb1 ;  /* 0x000000b1bf217836 */ /* 0x000fe20000000000 */
[----:B------:R-:W-:-:S02]  /*d9d0*/  FSEL R79, R35, -INF , !P3 ;  /* 0xff800000234f7808 */ /* 0x000fc40005800000 */
[----:B------:R-:W-:Y:S01]  /*d9e0*/  FSEL R81, R29, -INF , !P5 ;  /* 0xff8000001d517808 */ /* 0x000fe20006800000 */
[----:B------:R-:W-:Y:S01]  /*d9f0*/  VIADD R29, R191, 0xb9 ;  /* 0x000000b9bf1d7836 */ /* 0x000fe20000000000 */
[-C--:B------:R-:W-:Y:S01]  /*da00*/  ISETP.GE.AND P6, PT, R45, R202.reuse, PT ;  /* 0x000000ca2d00720c */ /* 0x080fe20003fc6270 */
[----:B------:R-:W-:Y:S01]  /*da10*/  IMAD.U32 R45, RZ, RZ, UR4 ;  /* 0x00000004ff2d7e24 */ /* 0x000fe2000f8e00ff */
[CC--:B------:R-:W-:Y:S02]  /*da20*/  ISETP.GE.AND P2, PT, R41.reuse, R203.reuse, PT ;  /* 0x000000cb2900720c */ /* 0x0c0fe40003f46270 */
[----:B------:R-:W-:Y:S02]  /*da30*/  ISETP.GE.AND P4, PT, R41, R202, PT ;  /* 0x000000ca2900720c */ /* 0x000fe40003f86270 */
[----:B------:R-:W-:Y:S02]  /*da40*/  ISETP.GE.AND P3, PT, R37, R203, PT ;  /* 0x000000cb2500720c */ /* 0x000fe40003f66270 */
[----:B------:R-:W-:-:S02]  /*da50*/  FSEL R83, R31, -INF , !P6 ;  /* 0xff8000001f537808 */ /* 0x000fc40007000000 */
[----:B------:R-:W-:Y:S01]  /*da60*/  FSEL R85, R25, -INF , !P2 ;  /* 0xff80000019557808 */ /* 0x000fe20005000000 */
[----:B------:R-:W-:Y:S01]  /*da70*/  VIADD R25, R191, 0xc1 ;  /* 0x000000c1bf197836 */ /* 0x000fe20000000000 */
[----:B------:R-:W-:Y:S02]  /*da80*/  FSEL R87, R27, -INF , !P4 ;  /* 0xff8000001b577808 */ /* 0x000fe40006000000 */
[----:B------:R-:W-:Y:S01]  /*da90*/  FSEL R89, R21, -INF , !P3 ;  /* 0xff80000015597808 */ /* 0x000fe20005800000 */
[----:B------:R-:W-:Y:S01]  /*daa0*/  VIADD R21, R191, 0xc9 ;  /* 0x000000c9bf157836 */ /* 0x000fe20000000000 */
[-C--:B------:R-:W-:Y:S01]  /*dab0*/  ISETP.GE.AND P5, PT, R37, R202.reuse, PT ;  /* 0x000000ca2500720c */ /* 0x080fe20003fa6270 */
[----:B------:R-:W-:Y:S01]  /*dac0*/  IMAD.U32 R37, RZ, RZ, UR4 ;  /* 0x00000004ff257e24 */ /* 0x000fe2000f8e00ff */
[C---:B------:R-:W-:Y:S02]  /*dad0*/  ISETP.GE.AND P6, PT, R33.reuse, R203, PT ;  /* 0x000000cb2100720c */ /* 0x040fe40003fc6270 */
[----:B------:R-:W-:-:S02]  /*dae0*/  ISETP.GE.AND P2, PT, R33, R202, PT ;  /* 0x000000ca2100720c */ /* 0x000fc40003f46270 */
[-C--:B------:R-:W-:Y:S02]  /*daf0*/  ISETP.GE.AND P4, PT, R29, R203.reuse, PT ;  /* 0x000000cb1d00720c */ /* 0x080fe40003f86270 */
[----:B------:R-:W-:Y:S02]  /*db00*/  FSEL R91, R23, -INF , !P5 ;  /* 0xff800000175b7808 */ /* 0x000fe40006800000 */
[----:B------:R-:W-:Y:S01]  /*db10*/  FSEL R93, R17, -INF , !P6 ;  /* 0xff800000115d7808 */ /* 0x000fe20007000000 */
[----:B------:R-:W-:Y:S01]  /*db20*/  VIADD R17, R191, 0xd1 ;  /* 0x000000d1bf117836 */ /* 0x000fe20000000000 */
[----:B------:R-:W-:Y:S01]  /*db30*/  FSEL R95, R19, -INF , !P2 ;  /* 0xff800000135f7808 */ /* 0x000fe20005000000 */
[----:B------:R-:W-:Y:S01]  /*db40*/  VIADD R19, R191, 0xf9 ;  /* 0x000000f9bf137836 */ /* 0x000fe20000000000 */
[----:B------:R-:W-:Y:S01]  /*db50*/  FSEL R97, R13, -INF , !P4 ;  /* 0xff8000000d617808 */ /* 0x000fe20006000000 */
[----:B------:R-:W-:Y:S01]  /*db60*/  VIADD R13, R191, 0xd9 ;  /* 0x000000d9bf0d7836 */ /* 0x000fe20000000000 */
[----:B------:R-:W-:-:S02]  /*db70*/  ISETP.GE.AND P5, PT, R25, R203, PT ;  /* 0x000000cb1900720c */ /* 0x000fc40003fa6270 */
[-C--:B------:R-:W-:Y:S02]  /*db80*/  ISETP.GE.AND P6, PT, R25, R202.reuse, PT ;  /* 0x000000ca1900720c */ /* 0x080fe40003fc6270 */
[----:B------:R-:W-:Y:S02]  /*db90*/  ISETP.GE.AND P2, PT, R21, R203, PT ;  /* 0x000000cb1500720c */ /* 0x000fe40003f46270 */
        /* <DEDUP_REMOVED lines=8> */
[----:B------:R-:W-:-:S02]  /*dc20*/  ISETP.GE.AND P5, PT, R17, R202, PT ;  /* 0x000000ca1100720c */ /* 0x000fc40003fa6270 */
[-C--:B------:R-:W-:Y:S02]  /*dc30*/  ISETP.GE.AND P6, PT, R13, R203.reuse, PT ;  /* 0x000000cb0d00720c */ /* 0x080fe40003fc6270 */
[----:B------:R-:W-:Y:S02]  /*dc40*/  FSEL R99, R15, -INF , !P3 ;  /* 0xff8000000f637808 */ /* 0x000fe40005800000 */
[----:B------:R-:W-:Y:S02]  /*dc50*/  FSEL R109, R179, -INF , !P5 ;  /* 0xff800000b36d7808 */ /* 0x000fe40006800000 */
[----:B------:R-:W-:Y:S02]  /*dc60*/  FSEL R110, R173, -INF , !P6 ;  /* 0xff800000ad6e7808 */ /* 0x000fe40007000000 */
[-C--:B------:R-:W-:Y:S01]  /*dc70*/  ISETP.GE.AND P3, PT, R17, R203.reuse, PT ;  /* 0x000000cb1100720c */ /* 0x080fe20003f66270 */
[----:B------:R-:W-:Y:S01]  /*dc80*/  IMAD.U32 R17, RZ, RZ, UR4 ;  /* 0x00000004ff117e24 */ /* 0x000fe2000f8e00ff */
[----:B------:R-:W-:-:S02]  /*dc90*/  ISETP.GE.AND P5, PT, R5, R203, PT ;  /* 0x000000cb0500720c */ /* 0x000fc40003fa6270 */
[-C--:B------:R-:W-:Y:S01]  /*dca0*/  ISETP.GE.AND P6, PT, R5, R202.reuse, PT ;  /* 0x000000ca0500720c */ /* 0x080fe20003fc6270 */
[----:B------:R-:W-:Y:S01]  /*dcb0*/  VIADD R5, R191, 0xf1 ;  /* 0x000000f1bf057836 */ /* 0x000fe20000000000 */
[-C--:B------:R-:W-:Y:S02]  /*dcc0*/  ISETP.GE.AND P4, PT, R21, R202.reuse, PT ;  /* 0x000000ca1500720c */ /* 0x080fe40003f86270 */
[-C--:B------:R-:W-:Y:S02]  /*dcd0*/  ISETP.GE.AND P2, PT, R13, R202.reuse, PT ;  /* 0x000000ca0d00720c */ /* 0x080fe40003f46270 */
[----:B------:R-:W-:Y:S02]  /*dce0*/  FSEL R108, R177, -INF , !P3 ;  /* 0xff800000b16c7808 */ /* 0x000fe40005800000 */
[----:B------:R-:W-:Y:S02]  /*dcf0*/  FSEL R107, R7, -INF , !P4 ;  /* 0xff800000076b7808 */ /* 0x000fe40006000000 */
[----:B------:R-:W-:-:S02]  /*dd00*/  ISETP.GE.AND P3, PT, R9, R202, PT ;  /* 0x000000ca0900720c */ /* 0x000fc40003f66270 */
[----:B------:R-:W-:Y:S02]  /*dd10*/  FSEL R111, R175, -INF , !P2 ;  /* 0xff800000af6f7808 */ /* 0x000fe40005000000 */
[-C--:B------:R-:W-:Y:S01]  /*dd20*/  ISETP.GE.AND P4, PT, R9, R203.reuse, PT ;  /* 0x000000cb0900720c */ /* 0x080fe20003f86270 */
[----:B------:R-:W-:Y:S01]  /*dd30*/  IMAD.U32 R9, RZ, RZ, UR4 ;  /* 0x00000004ff097e24 */ /* 0x000fe2000f8e00ff */
[----:B------:R-:W-:Y:S02]  /*dd40*/  ISETP.GE.AND P2, PT, R5, R203, PT ;  /* 0x000000cb0500720c */ /* 0x000fe40003f46270 */
[----:B------:R-:W-:Y:S02]  /*dd50*/  LOP3.LUT R7, R116, 0x8, R189, 0xfe, !PT ;  /* 0x0000000874077812 */ /* 0x000fe400078efebd */
[----:B------:R-:W-:Y:S02]  /*dd60*/  FSEL R113, R171, -INF , !P3 ;  /* 0xff800000ab717808 */ /* 0x000fe40005800000 */
[----:B------:R-:W-:-:S02]  /*dd70*/  FSEL R112, R169, -INF , !P4 ;  /* 0xff800000a9707808 */ /* 0x000fc40006000000 */
[-C--:B------:R-:W-:Y:S02]  /*dd80*/  ISETP.GE.AND P3, PT, R191, R203.reuse, PT ;  /* 0x000000cbbf00720c */ /* 0x080fe40003f66270 */
[----:B------:R-:W-:Y:S01]  /*dd90*/  FSEL R116, R129, -INF , !P2 ;  /* 0xff80000081747808 */ /* 0x000fe20005000000 */
[----:B------:R-:W-:Y:S01]  /*dda0*/  IMAD.U32 R129, RZ, RZ, UR4 ;  /* 0x00000004ff817e24 */ /* 0x000fe2000f8e00ff */
[----:B------:R-:W-:Y:S02]  /*ddb0*/  ISETP.GE.AND P4, PT, R5, R202, PT ;  /* 0x000000ca0500720c */ /* 0x000fe40003f86270 */
[----:B------:R-:W-:Y:S02]  /*ddc0*/  ISETP.GE.AND P2, PT, R19, R203, PT ;  /* 0x000000cb1300720c */ /* 0x000fe40003f46270 */
[----:B------:R-:W-:Y:S02]  /*ddd0*/  LOP3.LUT R5, R114, 0x10, R189, 0xfe, !PT ;  /* 0x0000001072057812 */ /* 0x000fe400078efebd */
[----:B------:R-:W-:-:S02]  /*dde0*/  FSEL R122, R104, -INF , !P3 ;  /* 0xff800000687a7808 */ /* 0x000fc40005800000 */
[----:B------:R-:W-:Y:S01]  /*ddf0*/  FSEL R104, R125, -INF , !P2 ;  /* 0xff8000007d687808 */ /* 0x000fe20005000000 */
[----:B------:R-:W-:Y:S01]  /*de00*/  IMAD.U32 R125, RZ, RZ, UR4 ;  /* 0x00000004ff7d7e24 */ /* 0x000fe2000f8e00ff */
[C---:B------:R-:W-:Y:S02]  /*de10*/  ISETP.GE.AND P3, PT, R5.reuse, R203, PT ;  /* 0x000000cb0500720c */ /* 0x040fe40003f66270 */
[-C--:B------:R-:W-:Y:S01]  /*de20*/  ISETP.GE.AND P2, PT, R5, R202.reuse, PT ;  /* 0x000000ca0500720c */ /* 0x080fe20003f46270 */
[----:B------:R-:W-:Y:S01]  /*de30*/  IMAD.U32 R5, RZ, RZ, UR4 ;  /* 0x00000004ff057e24 */ /* 0x000fe2000f8e00ff */
[----:B------:R-:W-:Y:S01]  /*de40*/  FSEL R114, R165, -INF , !P5 ;  /* 0xff800000a5727808 */ /* 0x000fe20006800000 */
[----:B------:R-:W-:Y:S01]  /*de50*/  IMAD.U32 R165, RZ, RZ, UR4 ;  /* 0x00000004ffa57e24 */ /* 0x000fe2000f8e00ff */
[----:B------:R-:W-:Y:S02]  /*de60*/  ISETP.GE.AND P5, PT, R191, R202, PT ;  /* 0x000000cabf00720c */ /* 0x000fe40003fa6270 */
[----:B------:R-:W-:-:S02]  /*de70*/  FSEL R115, R167, -INF , !P6 ;  /* 0xff800000a7737808 */ /* 0x000fc40007000000 */
[----:B------:R-:W-:Y:S02]  /*de80*/  ISETP.GE.AND P6, PT, R7, R203, PT ;  /* 0x000000cb0700720c */ /* 0x000fe40003fc6270 */
[--C-:B------:R-:W-:Y:S02]  /*de90*/  LOP3.LUT R5, R5, 0x18, R189.reuse, 0xfe, !PT ;  /* 0x0000001805057812 */ /* 0x100fe400078efebd */
[----:B------:R-:W-:Y:S01]  /*dea0*/  FSEL R117, R131, -INF , !P4 ;  /* 0xff80000083757808 */ /* 0x000fe20006000000 */
[----:B------:R-:W-:Y:S01]  /*deb0*/  IMAD.U32 R131, RZ, RZ, UR4 ;  /* 0x00000004ff837e24 */ /* 0x000fe2000f8e00ff */
[----:B------:R-:W-:Y:S02]  /*dec0*/  ISETP.GE.AND P4, PT, R7, R202, PT ;  /* 0x000000ca0700720c */ /* 0x000fe40003f86270 */
[----:B------:R-:W-:Y:S02]  /*ded0*/  LOP3.LUT R11, R11, 0x20, R189, 0xfe, !PT ;  /* 0x000000200b0b7812 */ /* 0x000fe400078efebd */
[----:B------:R-:W-:-:S02]  /*dee0*/  FSEL R7, R106, -INF , !P5 ;  /* 0xff8000006a077808 */ /* 0x000fc40006800000 */
[----:B------:R-:W-:Y:S02]  /*def0*/  ISETP.GE.AND P5, PT, R5, R203, PT ;  /* 0x000000cb0500720c */ /* 0x000fe40003fa6270 */
[----:B------:R-:W-:Y:S02]  /*df00*/  FSEL R15, R100, -INF , !P6 ;  /* 0xff800000640f7808 */ /* 0x000fe40007000000 */
[----:B------:R-:W-:Y:S02]  /*df10*/  LOP3.LUT R37, R37, 0x28, R189, 0xfe, !PT ;  /* 0x0000002825257812 */ /* 0x000fe400078efebd */
[----:B------:R-:W-:Y:S02]  /*df20*/  ISETP.GE.AND P6, PT, R5, R202, PT ;  /* 0x000000ca0500720c */ /* 0x000fe40003fc6270 */
[----:B------:R-:W-:Y:S02]  /*df30*/  FSEL R5, R102, -INF , !P4 ;  /* 0xff80000066057808 */ /* 0x000fe40006000000 */
[----:B------:R-:W-:-:S02]  /*df40*/  FSEL R13, R96, -INF , !P3 ;  /* 0xff800000600d7808 */ /* 0x000fc40005800000 */
[--C-:B------:R-:W-:Y:S02]  /*df50*/  LOP3.LUT R9, R9, 0x30, R189.reuse, 0xfe, !PT ;  /* 0x0000003009097812 */ /* 0x100fe400078efebd */
[C---:B------:R-:W-:Y:S02]  /*df60*/  ISETP.GE.AND P4, PT, R11.reuse, R203, PT ;  /* 0x000000cb0b00720c */ /* 0x040fe40003f86270 */
[----:B------:R-:W-:Y:S02]  /*df70*/  ISETP.GE.AND P3, PT, R11, R202, PT ;  /* 0x000000ca0b00720c */ /* 0x000fe40003f66270 */
[----:B------:R-:W-:Y:S02]  /*df80*/  FSEL R33, R98, -INF , !P2 ;  /* 0xff80000062217808 */ /* 0x000fe40005000000 */
[----:B------:R-:W-:Y:S02]  /*df90*/  FSEL R11, R92, -INF , !P5 ;  /* 0xff8000005c0b7808 */ /* 0x000fe40006800000 */
[----:B------:R-:W-:-:S02]  /*dfa0*/  LOP3.LUT R17, R17, 0x38, R189, 0xfe, !PT ;  /* 0x0000003811117812 */ /* 0x000fc400078efebd */
[CC--:B------:R-:W-:Y:S02]  /*dfb0*/  ISETP.GE.AND P2, PT, R37.reuse, R203.reuse, PT ;  /* 0x000000cb2500720c */ /* 0x0c0fe40003f46270 */
[----:B------:R-:W-:Y:S02]  /*dfc0*/  ISETP.GE.AND P5, PT, R37, R202, PT ;  /* 0x000000ca2500720c */ /* 0x000fe40003fa6270 */
[C-C-:B------:R-:W-:Y:S02]  /*dfd0*/  LOP3.LUT R31, R120.reuse, 0xd8, R189.reuse, 0xfe, !PT ;  /* 0x000000d8781f7812 */ /* 0x140fe400078efebd */
[----:B------:R-:W-:Y:S02]  /*dfe0*/  LOP3.LUT R21, R120, 0xf8, R189, 0xfe, !PT ;  /* 0x000000f878157812 */ /* 0x000fe400078efebd */
[----:B------:R-:W-:Y:S02]  /*dff0*/  FSEL R37, R94, -INF , !P6 ;  /* 0xff8000005e257808 */ /* 0x000fe40007000000 */
[----:B------:R-:W-:-:S02]  /*e000*/  ISETP.GE.AND P6, PT, R9, R203, PT ;  /* 0x000000cb0900720c */ /* 0x000fc40003fc6270 */
[----:B------:R-:W-:Y:S02]  /*e010*/  FSEL R120, R88, -INF , !P4 ;  /* 0xff80000058787808 */ /* 0x000fe40006000000 */
[----:B------:R-:W-:Y:S02]  /*e020*/  LOP3.LUT R29, R29, 0x40, R189, 0xfe, !PT ;  /* 0x000000401d1d7812 */ /* 0x000fe400078efebd */
[----:B------:R-:W-:Y:S02]  /*e030*/  ISETP.GE.AND P4, PT, R9, R202, PT ;  /* 0x000000ca0900720c */ /* 0x000fe40003f86270 */
[----:B------:R-:W-:Y:S02]  /*e040*/  FSEL R171, R90, -INF , !P3 ;  /* 0xff8000005aab7808 */ /* 0x000fe40005800000 */
[----:B------:R-:W-:Y:S02]  /*e050*/  ISETP.GE.AND P3, PT, R17, R203, PT ;  /* 0x000000cb1100720c */ /* 0x000fe40003f66270 */
[----:B------:R-:W-:-:S02]  /*e060*/  FSEL R9, R84, -INF , !P2 ;  /* 0xff80000054097808 */ /* 0x000fc40005000000 */
[-C--:B------:R-:W-:Y:S02]  /*e070*/  ISETP.GE.AND P2, PT, R17, R202.reuse, PT ;  /* 0x000000ca1100720c */ /* 0x080fe40003f46270 */
[----:B------:R-:W-:Y:S02]  /*e080*/  LOP3.LUT R165, R165, 0x50, R189, 0xfe, !PT ;  /* 0x00000050a5a57812 */ /* 0x000fe400078efebd */
[----:B------:R-:W-:Y:S02]  /*e090*/  FSEL R173, R86, -INF , !P5 ;  /* 0xff80000056ad7808 */ /* 0x000fe40006800000 */
[----:B------:R-:W-:Y:S02]  /*e0a0*/  FSEL R17, R80, -INF , !P6 ;  /* 0xff80000050117808 */ /* 0x000fe40007000000 */
[C---:B------:R-:W-:Y:S02]  /*e0b0*/  ISETP.GE.AND P5, PT, R29.reuse, R203, PT ;  /* 0x000000cb1d00720c */ /* 0x040fe40003fa6270 */
[----:B------:R-:W-:-:S02]  /*e0c0*/  ISETP.GE.AND P6, PT, R29, R202, PT ;  /* 0x000000ca1d00720c */ /* 0x000fc40003fc6270 */
[----:B------:R-:W-:Y:S02]  /*e0d0*/  FSEL R29, R76, -INF , !P3 ;  /* 0xff8000004c1d7808 */ /* 0x000fe40005800000 */
[----:B------:R-:W-:Y:S02]  /*e0e0*/  FSEL R76, R78, -INF , !P2 ;  /* 0xff8000004e4c7808 */ /* 0x000fe40005000000 */
[----:B------:R-:W-:Y:S02]  /*e0f0*/  ISETP.GE.AND P2, PT, R165, R203, PT ;  /* 0x000000cba500720c */ /* 0x000fe40003f46270 */
[----:B------:R-:W-:Y:S01]  /*e100*/  LOP3.LUT R129, R129, 0x60, R189, 0xfe, !PT ;  /* 0x0000006081817812 */ /* 0x000fe200078efebd */
[----:B------:R-:W-:Y:S01]  /*e110*/  STL [R1+0x28], R76 ;  /* 0x0000284c01007387 */ /* 0x000fe20000100800 */
[----:B------:R-:W-:Y:S02]  /*e120*/  FSEL R167, R64, -INF , !P2 ;  /* 0xff80000040a77808 */ /* 0x000fe40005000000 */
[----:B------:R-:W-:-:S02]  /*e130*/  ISETP.GE.AND P2, PT, R129, R202, PT ;  /* 0x000000ca8100720c */ /* 0x000fc40003f46270 */
[--C-:B------:R-:W-:Y:S02]  /*e140*/  LOP3.LUT R121, R121, 0x78, R189.reuse, 0xfe, !PT ;  /* 0x0000007879797812 */ /* 0x100fe400078efebd */
[--C-:B------:R-:W-:Y:S02]  /*e150*/  LOP3.LUT R49, R49, 0x48, R189.reuse, 0xfe, !PT ;  /* 0x0000004831317812 */ /* 0x100fe400078efebd */
[----:B------:R-:W-:Y:S02]  /*e160*/  FSEL R199, R58, -INF , !P2 ;  /* 0xff8000003ac77808 */ /* 0x000fe40005000000 */
[----:B------:R-:W-:Y:S02]  /*e170*/  LOP3.LUT R131, R131, 0x58, R189, 0xfe, !PT ;  /* 0x0000005883837812 */ /* 0x000fe400078efebd */
[----:B------:R-:W-:Y:S02]  /*e180*/  FSEL R169, R82, -INF , !P4 ;  /* 0xff80000052a97808 */ /* 0x000fe40006000000 */
[----:B------:R-:W-:-:S02]  /*e190*/  ISETP.GE.AND P2, PT, R121, R203, PT ;  /* 0x000000cb7900720c */ /* 0x000fc40003f46270 */
[--C-:B------:R-:W-:Y:S02]  /*e1a0*/  LOP3.LUT R118, R118, 0x88, R189.reuse, 0xfe, !PT ;  /* 0x0000008876767812 */ /* 0x100fe400078efebd */
[CC--:B------:R-:W-:Y:S02]  /*e1b0*/  ISETP.GE.AND P4, PT, R49.reuse, R203.reuse, PT ;  /* 0x000000cb3100720c */ /* 0x0c0fe40003f86270 */
[----:B------:R-:W-:Y:S02]  /*e1c0*/  ISETP.GE.AND P3, PT, R49, R202, PT ;  /* 0x000000ca3100720c */ /* 0x000fe40003f66270 */
[----:B------:R-:W-:Y:S02]  /*e1d0*/  LOP3.LUT R39, R206, 0xc8, R189, 0xfe, !PT ;  /* 0x000000c8ce277812 */ /* 0x000fe400078efebd */
[----:B------:R-:W-:Y:S02]  /*e1e0*/  FSEL R179, R74, -INF , !P6 ;  /* 0xff8000004ab37808 */ /* 0x000fe40007000000 */
[----:B------:R-:W-:-:S02]  /*e1f0*/  ISETP.GE.AND P6, PT, R131, R203, PT ;  /* 0x000000cb8300720c */ /* 0x000fc40003fc6270 */
[----:B------:R-:W-:Y:S02]  /*e200*/  FSEL R206, R44, -INF , !P2 ;  /* 0xff8000002cce7808 */ /* 0x000fe40005000000 */
[----:B------:R-:W-:Y:S02]  /*e210*/  FSEL R49, R72, -INF , !P5 ;  /* 0xff80000048317808 */ /* 0x000fe40006800000 */
[----:B------:R-:W-:Y:S02]  /*e220*/  FSEL R68, R68, -INF , !P4 ;  /* 0xff80000044447808 */ /* 0x000fe40006000000 */
[----:B------:R-:W-:Y:S02]  /*e230*/  FSEL R181, R70, -INF , !P3 ;  /* 0xff80000046b57808 */ /* 0x000fe40005800000 */
[----:B------:R-:W-:Y:S01]  /*e240*/  ISETP.GE.AND P2, PT, R118, R202, PT ;  /* 0x000000ca7600720c */ /* 0x000fe20003f46270 */
[----:B------:R-:W-:Y:S01]  /*e250*/  STL [R1+0x2c], R68 ;  /* 0x00002c4401007387 */ /* 0x000fe20000100800 */
[----:B------:R-:W-:-:S02]  /*e260*/  LOP3.LUT R51, R51, 0xa0, R189, 0xfe, !PT ;  /* 0x000000a033337812 */ /* 0x000fc400078efebd */
[-C--:B------:R-:W-:Y:S02]  /*e270*/  ISETP.GE.AND P5, PT, R165, R202.reuse, PT ;  /* 0x000000caa500720c */ /* 0x080fe40003fa6270 */
[----:B------:R-:W-:Y:S02]  /*e280*/  ISETP.GE.AND P4, PT, R131, R202, PT ;  /* 0x000000ca8300720c */ /* 0x000fe40003f86270 */
[----:B------:R-:W-:Y:S02]  /*e290*/  ISETP.GE.AND P3, PT, R129, R203, PT ;  /* 0x000000cb8100720c */ /* 0x000fe40003f66270 */
[--C-:B------:R-:W-:Y:S02]  /*e2a0*/  LOP3.LUT R125, R125, 0x68, R189.reuse, 0xfe, !PT ;  /* 0x000000687d7d7812 */ /* 0x100fe400078efebd */
[----:B------:R-:W-:Y:S02]  /*e2b0*/  LOP3.LUT R123, R123, 0x70, R189, 0xfe, !PT ;  /* 0x000000707b7b7812 */ /* 0x000fe400078efebd */
[----:B------:R-:W-:-:S02]  /*e2c0*/  FSEL R60, R60, -INF , !P6 ;  /* 0xff8000003c3c7808 */ /* 0x000fc40007000000 */
[----:B------:R-:W-:Y:S02]  /*e2d0*/  FSEL R175, R38, -INF , !P2 ;  /* 0xff80000026af7808 */ /* 0x000fe40005000000 */
[----:B------:R-:W-:Y:S01]  /*e2e0*/  FSEL R213, R66, -INF , !P5 ;  /* 0xff80000042d57808 */ /* 0x000fe20006800000 */
[----:B------:R1:W-:Y:S01]  /*e2f0*/  STL [R1+0x24], R60 ;  /* 0x0000243c01007387 */ /* 0x0003e20000100800 */
[----:B------:R-:W-:Y:S02]  /*e300*/  FSEL R211, R62, -INF , !P4 ;  /* 0xff8000003ed37808 */ /* 0x000fe40006000000 */
[----:B------:R-:W-:Y:S02]  /*e310*/  FSEL R183, R56, -INF , !P3 ;  /* 0xff80000038b77808 */ /* 0x000fe40005800000 */
[----:B------:R-:W-:Y:S02]  /*e320*/  ISETP.GE.AND P2, PT, R51, R203, PT ;  /* 0x000000cb3300720c */ /* 0x000fe40003f46270 */
[----:B------:R-:W-:-:S02]  /*e330*/  LOP3.LUT R45, R45, 0xb0, R189, 0xfe, !PT ;  /* 0x000000b02d2d7812 */ /* 0x000fc400078efebd */
[CC--:B------:R-:W-:Y:S02]  /*e340*/  ISETP.GE.AND P5, PT, R125.reuse, R203.reuse, PT ;  /* 0x000000cb7d00720c */ /* 0x0c0fe40003fa6270 */
[-C--:B------:R-:W-:Y:S02]  /*e350*/  ISETP.GE.AND P6, PT, R125, R202.reuse, PT ;  /* 0x000000ca7d00720c */ /* 0x080fe40003fc6270 */
[C---:B------:R-:W-:Y:S02]  /*e360*/  ISETP.GE.AND P4, PT, R123.reuse, R203, PT ;  /* 0x000000cb7b00720c */ /* 0x040fe40003f86270 */
[----:B------:R-:W-:Y:S02]  /*e370*/  ISETP.GE.AND P3, PT, R123, R202, PT ;  /* 0x000000ca7b00720c */ /* 0x000fe40003f66270 */
[--C-:B------:R-:W-:Y:S02]  /*e380*/  LOP3.LUT R119, R119, 0x80, R189.reuse, 0xfe, !PT ;  /* 0x0000008077777812 */ /* 0x100fe400078efebd */
[----:B------:R-:W-:-:S02]  /*e390*/  LOP3.LUT R43, R214, 0xb8, R189, 0xfe, !PT ;  /* 0x000000b8d62b7812 */ /* 0x000fc400078efebd */
[----:B------:R-:W-:Y:S02]  /*e3a0*/  LOP3.LUT R41, R208, 0xc0, R189, 0xfe, !PT ;  /* 0x000000c0d0297812 */ /* 0x000fe400078efebd */
[----:B------:R-:W-:Y:S02]  /*e3b0*/  FSEL R214, R52, -INF , !P5 ;  /* 0xff80000034d67808 */ /* 0x000fe40006800000 */
[----:B-1----:R-:W-:Y:S02]  /*e3c0*/  FSEL R60, R24, -INF , !P2 ;  /* 0xff800000183c7808 */ /* 0x002fe40005000000 */
[----:B------:R-:W-:Y:S02]  /*e3d0*/  FSEL R197, R54, -INF , !P6 ;  /* 0xff80000036c57808 */ /* 0x000fe40007000000 */
[----:B------:R-:W-:Y:S02]  /*e3e0*/  FSEL R208, R48, -INF , !P4 ;  /* 0xff80000030d07808 */ /* 0x000fe40006000000 */
[----:B------:R-:W-:-:S02]  /*e3f0*/  FSEL R191, R50, -INF , !P3 ;  /* 0xff80000032bf7808 */ /* 0x000fc40005800000 */
[-C--:B------:R-:W-:Y:S02]  /*e400*/  ISETP.GE.AND P2, PT, R45, R202.reuse, PT ;  /* 0x000000ca2d00720c */ /* 0x080fe40003f46270 */
[-C--:B------:R-:W-:Y:S02]  /*e410*/  ISETP.GE.AND P5, PT, R121, R202.reuse, PT ;  /* 0x000000ca7900720c */ /* 0x080fe40003fa6270 */
[CC--:B------:R-:W-:Y:S02]  /*e420*/  ISETP.GE.AND P6, PT, R119.reuse, R203.reuse, PT ;  /* 0x000000cb7700720c */ /* 0x0c0fe40003fc6270 */
[----:B------:R-:W-:Y:S02]  /*e430*/  ISETP.GE.AND P4, PT, R119, R202, PT ;  /* 0x000000ca7700720c */ /* 0x000fe40003f86270 */
[----:B------:R-:W-:Y:S02]  /*e440*/  ISETP.GE.AND P3, PT, R118, R203, PT ;  /* 0x000000cb7600720c */ /* 0x000fe40003f66270 */
[----:B------:R-:W-:-:S02]  /*e450*/  LOP3.LUT R55, R55, 0x90, R189, 0xfe, !PT ;  /* 0x0000009037377812 */ /* 0x000fc400078efebd */
[--C-:B------:R-:W-:Y:S02]  /*e460*/  LOP3.LUT R53, R53, 0x98, R189.reuse, 0xfe, !PT ;  /* 0x0000009835357812 */ /* 0x100fe400078efebd */
[--C-:B------:R-:W-:Y:S02]  /*e470*/  LOP3.LUT R47, R47, 0xa8, R189.reuse, 0xfe, !PT ;  /* 0x000000a82f2f7812 */ /* 0x100fe400078efebd */
[--C-:B------:R-:W-:Y:S02]  /*e480*/  LOP3.LUT R35, R194, 0xd0, R189.reuse, 0xfe, !PT ;  /* 0x000000d0c2237812 */ /* 0x100fe400078efebd */
[--C-:B------:R-:W-:Y:S02]  /*e490*/  LOP3.LUT R27, R192, 0xe0, R189.reuse, 0xfe, !PT ;  /* 0x000000e0c01b7812 */ /* 0x100fe400078efebd */
[--C-:B------:R-:W-:Y:S02]  /*e4a0*/  LOP3.LUT R25, R182, 0xe8, R189.reuse, 0xfe, !PT ;  /* 0x000000e8b6197812 */ /* 0x100fe400078efebd */
[----:B------:R-:W-:-:S02]  /*e4b0*/  LOP3.LUT R23, R180, 0xf0, R189, 0xfe, !PT ;  /* 0x000000f0b4177812 */ /* 0x000fc400078efebd */
[----:B------:R-:W-:Y:S02]  /*e4c0*/  FSEL R70, R18, -INF , !P2 ;  /* 0xff80000012467808 */ /* 0x000fe40005000000 */
[----:B------:R-:W-:Y:S02]  /*e4d0*/  FSEL R189, R46, -INF , !P5 ;  /* 0xff8000002ebd7808 */ /* 0x000fe40006800000 */
[----:B------:R-:W-:Y:S02]  /*e4e0*/  FSEL R194, R40, -INF , !P6 ;  /* 0xff80000028c27808 */ /* 0x000fe40007000000 */
[----:B------:R-:W-:Y:S02]  /*e4f0*/  FSEL R177, R42, -INF , !P4 ;  /* 0xff8000002ab17808 */ /* 0x000fe40006000000 */
[----:B------:R-:W-:Y:S01]  /*e500*/  FSEL R192, R36, -INF , !P3 ;  /* 0xff80000024c07808 */ /* 0x000fe20005800000 */
[----:B------:R-:W-:Y:S01]  /*e510*/  BAR.SYNC.DEFER_BLOCKING 0x0 ;  /* 0x0000000000007b1d */ /* 0x000fe20000010000 */
[----:B------:R-:W-:-:S02]  /*e520*/  ISETP.GE.AND P2, PT, R39, R203, PT ;  /* 0x000000cb2700720c */ /* 0x000fc40003f46270 */
[CC--:B------:R-:W-:Y:S02]  /*e530*/  ISETP.GE.AND P5, PT, R55.reuse, R203.reuse, PT ;  /* 0x000000cb3700720c */ /* 0x0c0fe40003fa6270 */
[-C--:B------:R-:W-:Y:S02]  /*e540*/  ISETP.GE.AND P6, PT, R55, R202.reuse, PT ;  /* 0x000000ca3700720c */ /* 0x080fe40003fc6270 */
[C---:B------:R-:W-:Y:S02]  /*e550*/  ISETP.GE.AND P4, PT, R53.reuse, R203, PT ;  /* 0x000000cb3500720c */ /* 0x040fe40003f86270 */
[----:B------:R-:W-:Y:S02]  /*e560*/  ISETP.GE.AND P3, PT, R53, R202, PT ;  /* 0x000000ca3500720c */ /* 0x000fe40003f66270 */
[----:B------:R-:W-:Y:S02]  /*e570*/  FSEL R80, R4, -INF , !P2 ;  /* 0xff80000004507808 */ /* 0x000fe40005000000 */
[----:B------:R-:W-:-:S02]  /*e580*/  FSEL R182, R32, -INF , !P5 ;  /* 0xff80000020b67808 */ /* 0x000fc40006800000 */
[----:B------:R-:W-:Y:S02]  /*e590*/  FSEL R56, R34, -INF , !P6 ;  /* 0xff80000022387808 */ /* 0x000fe40007000000 */
[----:B------:R-:W-:Y:S02]  /*e5a0*/  FSEL R180, R28, -INF , !P4 ;  /* 0xff8000001cb47808 */ /* 0x000fe40006000000 */
[----:B------:R-:W-:Y:S02]  /*e5b0*/  FSEL R58, R30, -INF , !P3 ;  /* 0xff8000001e3a7808 */ /* 0x000fe40005800000 */
[-C--:B------:R-:W-:Y:S02]  /*e5c0*/  ISETP.GE.AND P2, PT, R31, R202.reuse, PT ;  /* 0x000000ca1f00720c */ /* 0x080fe40003f46270 */
[----:B------:R-:W-:Y:S02]  /*e5d0*/  ISETP.GE.AND P5, PT, R51, R202, PT ;  /* 0x000000ca3300720c */ /* 0x000fe40003fa6270 */
[----:B------:R-:W-:-:S02]  /*e5e0*/  ISETP.GE.AND P6, PT, R47, R203, PT ;  /* 0x000000cb2f00720c */ /* 0x000fc40003fc6270 */
[----:B------:R-:W-:Y:S02]  /*e5f0*/  ISETP.GE.AND P4, PT, R47, R202, PT ;  /* 0x000000ca2f00720c */ /* 0x000fe40003f86270 */
[----:B------:R-:W-:Y:S02]  /*e600*/  ISETP.GE.AND P3, PT, R45, R203, PT ;  /* 0x000000cb2d00720c */ /* 0x000fe40003f66270 */
[----:B------:R-:W-:Y:S02]  /*e610*/  FSEL R90, R174, -INF , !P2 ;  /* 0xff800000ae5a7808 */ /* 0x000fe40005000000 */
[----:B------:R-:W-:Y:S02]  /*e620*/  FSEL R62, R26, -INF , !P5 ;  /* 0xff8000001a3e7808 */ /* 0x000fe40006800000 */
[----:B------:R-:W-:Y:S02]  /*e630*/  FSEL R64, R20, -INF , !P6 ;  /* 0xff80000014407808 */ /* 0x000fe40007000000 */
[----:B------:R-:W-:-:S02]  /*e640*/  FSEL R66, R22, -INF , !P4 ;  /* 0xff80000016427808 */ /* 0x000fc40006000000 */
[----:B------:R-:W-:Y:S02]  /*e650*/  FSEL R68, R16, -INF , !P3 ;  /* 0xff80000010447808 */ /* 0x000fe40005800000 */
[-C--:B------:R-:W-:Y:S02]  /*e660*/  ISETP.GE.AND P2, PT, R23, R203.reuse, PT ;  /* 0x000000cb1700720c */ /* 0x080fe40003f46270 */
[CC--:B------:R-:W-:Y:S02]  /*e670*/  ISETP.GE.AND P5, PT, R43.reuse, R203.reuse, PT ;  /* 0x000000cb2b00720c */ /* 0x0c0fe40003fa6270 */
[-C--:B------:R-:W-:Y:S02]  /*e680*/  ISETP.GE.AND P6, PT, R43, R202.reuse, PT ;  /* 0x000000ca2b00720c */ /* 0x080fe40003fc6270 */
[C---:B------:R-:W-:Y:S02]  /*e690*/  ISETP.GE.AND P4, PT, R41.reuse, R203, PT ;  /* 0x000000cb2900720c */ /* 0x040fe40003f86270 */
[----:B------:R-:W-:-:S02]  /*e6a0*/  ISETP.GE.AND P3, PT, R41, R202, PT ;  /* 0x000000ca2900720c */ /* 0x000fc40003f66270 */
[----:B------:R-:W-:Y:S02]  /*e6b0*/  FSEL R100, R128, -INF , !P2 ;  /* 0xff80000080647808 */ /* 0x000fe40005000000 */
[----:B------:R-:W-:Y:S02]  /*e6c0*/  FSEL R72, R12, -INF , !P5 ;  /* 0xff8000000c487808 */ /* 0x000fe40006800000 */
[----:B------:R-:W-:Y:S02]  /*e6d0*/  FSEL R74, R14, -INF , !P6 ;  /* 0xff8000000e4a7808 */ /* 0x000fe40007000000 */
[----:B------:R-:W-:Y:S02]  /*e6e0*/  FSEL R76, R8, -INF , !P4 ;  /* 0xff800000084c7808 */ /* 0x000fe40006000000 */
[----:B------:R-:W-:Y:S02]  /*e6f0*/  FSEL R78, R10, -INF , !P3 ;  /* 0xff8000000a4e7808 */ /* 0x000fe40005800000 */
[----:B------:R-:W-:-:S02]  /*e700*/  PLOP3.LUT P2, PT, PT, PT, UP1, 0x80, 0x0 ;  /* 0x000000000000781c */ /* 0x000fc40003f4f018 */
[-C--:B------:R-:W-:Y:S02]  /*e710*/  ISETP.GE.AND P5, PT, R39, R202.reuse, PT ;  /* 0x000000ca2700720c */ /* 0x080fe40003fa6270 */
[CC--:B------:R-:W-:Y:S02]  /*e720*/  ISETP.GE.AND P6, PT, R35.reuse, R203.reuse, PT ;  /* 0x000000cb2300720c */ /* 0x0c0fe40003fc6270 */
[----:B------:R-:W-:Y:S02]  /*e730*/  ISETP.GE.AND P4, PT, R35, R202, PT ;  /* 0x000000ca2300720c */ /* 0x000fe40003f86270 */
[----:B------:R-:W-:Y:S02]  /*e740*/  ISETP.GE.AND P3, PT, R31, R203, PT ;  /* 0x000000cb1f00720c */ /* 0x000fe40003f66270 */
[----:B------:R-:W-:Y:S02]  /*e750*/  FSEL R82, R6, -INF , !P5 ;  /* 0xff80000006527808 */ /* 0x000fe40006800000 */
[----:B------:R-:W-:-:S02]  /*e760*/  FSEL R84, R176, -INF , !P6 ;  /* 0xff800000b0547808 */ /* 0x000fc40007000000 */
[----:B------:R-:W-:Y:S02]  /*e770*/  FSEL R86, R178, -INF , !P4 ;  /* 0xff800000b2567808 */ /* 0x000fe40006000000 */
[----:B------:R-:W-:Y:S02]  /*e780*/  FSEL R88, R172, -INF , !P3 ;  /* 0xff800000ac587808 */ /* 0x000fe40005800000 */
        /* <DEDUP_REMOVED lines=8> */
[----:B------:R-:W-:Y:S02]  /*e810*/  ISETP.GE.AND P5, PT, R23, R202, PT ;  /* 0x000000ca1700720c */ /* 0x000fe40003fa6270 */
[----:B------:R-:W-:-:S02]  /*e820*/  ISETP.GE.AND P6, PT, R21, R203, PT ;  /* 0x000000cb1500720c */ /* 0x000fc40003fc6270 */
[-C--:B------:R-:W-:Y:S02]  /*e830*/  ISETP.GE.AND P4, PT, R21, R202.reuse, PT ;  /* 0x000000ca1500720c */ /* 0x080fe40003f86270 */
[----:B------:R-:W-:Y:S02]  /*e840*/  ISETP.GE.AND P3, PT, R19, R202, PT ;  /* 0x000000ca1300720c */ /* 0x000fe40003f66270 */
[----:B------:R-:W-:Y:S02]  /*e850*/  FSEL R102, R130, -INF , !P5 ;  /* 0xff80000082667808 */ /* 0x000fe40006800000 */
[----:B------:R-:W-:Y:S02]  /*e860*/  FSEL R106, R124, -INF , !P6 ;  /* 0xff8000007c6a7808 */ /* 0x000fe40007000000 */
[----:B------:R-:W-:Y:S02]  /*e870*/  FSEL R118, R126, -INF , !P4 ;  /* 0xff8000007e767808 */ /* 0x000fe40006000000 */
[----:B------:R-:W-:Y:S01]  /*e880*/  FSEL R119, R127, -INF , !P3 ;  /* 0xff8000007f777808 */ /* 0x000fe20005800000 */
[----:B------:R-:W-:Y:S06]  /*e890*/  @!P2 BRA `(.L_x_793) ;  /* 0x00000010001ca947 */ /* 0x000fec0003800000 */
        /* <DEDUP_REMOVED lines=24> */
[----:B------:R-:W-:-:S09]  /*ea20*/  ISETP.GE.AND P4, PT, R8, RZ, PT ;  /* 0x000000ff0800720c */ /* 0x000fd20003f86270 */
        /* <DEDUP_REMOVED lines=9> */
[----:B------:R-:W-:Y:S02]  /*eac0*/  ISETP.GE.AND P2, PT, R4, RZ, PT ;  /* 0x000000ff0400720c */ /* 0x000fe40003f46270 */
[----:B------:R-:W-:-:S03]  /*ead0*/  LOP3.LUT R4, RZ, R6, RZ, 0x33, !PT ;  /* 0x00000006ff047212 */ /* 0x000fc600078e33ff */
[----:B------:R-:W-:Y:S02]  /*eae0*/  @P6 VIADD R14, R14, 0x1 ;  /* 0x000000010e0e6836 */ /* 0x000fe40000000000 */
[----:B------:R-:W-:Y:S02]  /*eaf0*/  @P5 IADD3 R12, R12, 0x1, RZ ;  /* 0x000000010c0c5810 */ /* 0x000fe40007ffe0ff */
[----:B------:R-:W-:-:S04]  /*eb00*/  @!P4 IMAD.MOV R14, RZ, RZ, -R14 ;  /* 0x000000ffff0ec224 */ /* 0x000fc800078e0a0e */
[----:B------:R-:W-:Y:S02]  /*eb10*/  @!P2 IADD3 R12, -R12, RZ, RZ ;  /* 0x000000ff0c0ca210 */ /* 0x000fe40007ffe1ff */
[C---:B------:R-:W-:Y:S02]  /*eb20*/  SEL R19, R4.reuse, R14, !P3 ;  /* 0x0000000e04137207 */ /* 0x040fe40005800000 */
[----:B------:R-:W-:-:S03]  /*eb30*/  SEL R4, R4, R12, !P3 ;  /* 0x0000000c04047207 */ /* 0x000fc60005800000 */
[----:B------:R-:W-:-:S04]  /*eb40*/  IMAD.WIDE R24, R19, 0x4, R246 ;  /* 0x0000000413187825 */ /* 0x000fc800078e02f6 */
[----:B------:R-:W-:Y:S01]  /*eb50*/  IMAD.WIDE R22, R4, 0x4, R246 ;  /* 0x0000000404167825 */ /* 0x000fe200078e02f6 */
[----:B------:R-:W2:Y:S04]  /*eb60*/  LDG.E R21, desc[UR22][R24.64] ;  /* 0x0000001618157981 */ /* 0x000ea8000c1e1900 */
[----:B------:R-:W2:Y:S01]  /*eb70*/  LDG.E R8, desc[UR22][R22.64] ;  /* 0x0000001616087981 */ /* 0x000ea2000c1e1900 */
[----:B------:R-:W-:-:S04]  /*eb80*/  IMAD.IADD R19, R19, 0x1, -R4 ;  /* 0x0000000113137824 */ /* 0x000fc800078e0a04 */
[----:B------:R-:W-:-:S05]  /*eb90*/  IMAD R19, R19, R6, -0x100 ;  /* 0xffffff0013137424 */ /* 0x000fca00078e0206 */
[----:B------:R-:W-:-:S05]  /*eba0*/  SHF.R.S32.HI R4, RZ, 0x1f, R19 ;  /* 0x0000001fff047819 */ /* 0x000fca0000011413 */
[----:B------:R-:W-:-:S04]  /*ebb0*/  IMAD R4, R4, UR12, RZ ;  /* 0x0000000c04047c24 */ /* 0x000fc8000f8e02ff */
[----:B------:R-:W-:Y:S01]  /*ebc0*/  IMAD R4, R19, UR13, R4 ;  /* 0x0000000d13047c24 */ /* 0x000fe2000f8e0204 */
[----:B--2---:R-:W-:Y:S01]  /*ebd0*/  IADD3 R8, -R21, R8, RZ ;  /* 0x0000000815087210 */ /* 0x004fe20007ffe1ff */
[----:B------:R-:W-:-:S03]  /*ebe0*/  IMAD.WIDE.U32 R20, R19, UR12, RZ ;  /* 0x0000000c13147c25 */ /* 0x000fc6000f8e00ff */
[----:B------:R-:W-:Y:S01]  /*ebf0*/  SHF.R.S32.HI R6, RZ, 0x1f, R8 ;  /* 0x0000001fff067819 */ /* 0x000fe20000011408 */
[----:B------:R-:W-:-:S04]  /*ec00*/  IMAD.IADD R21, R21, 0x1, R4 ;  /* 0x0000000115157824 */ /* 0x000fc800078e0204 */
[----:B------:R-:W-:Y:S02]  /*ec10*/  IMAD R19, R6, UR6, RZ ;  /* 0x0000000606137c24 */ /* 0x000fe4000f8e02ff */
[----:B------:R-:W-:-:S04]  /*ec20*/  IMAD.WIDE.U32 R20, R8, UR6, R20 ;  /* 0x0000000608147c25 */ /* 0x000fc8000f8e0014 */
[----:B------:R-:W-:Y:S02]  /*ec30*/  IMAD R19, R8, UR7, R19 ;  /* 0x0000000708137c24 */ /* 0x000fe4000f8e0213 */
[----:B------:R-:W-:-:S03]  /*ec40*/  IMAD.MOV.U32 R251, RZ, RZ, R20 ;  /* 0x000000fffffb7224 */ /* 0x000fc600078e0014 */
[----:B------:R-:W-:Y:S01]  /*ec50*/  IADD3 R4, R21, R19, RZ ;  /* 0x0000001315047210 */ /* 0x000fe20007ffe0ff */
[----:B------:R-:W-:Y:S06]  /*ec60*/  BRA `(.L_x_795) ;  /* 0x0000000000107947 */ /* 0x000fec0003800000 */
.L_x_794:
[----:B------:R-:W-:-:S04]  /*ec70*/  ULEA UR6, -UR12, URZ, 0x8 ;  /* 0x0000003f0c067291 */ /* 0x000fc8000f8e413f */
[----:B------:R-:W-:Y:S02]  /*ec80*/  USHF.R.S32.HI UR4, URZ, 0x1f, UR6 ;  /* 0x0000001f3f047899 */ /* 0x000fe40008011406 */
[----:B------:R-:W-:-:S04]  /*ec90*/  MOV R251, UR6 ;  /* 0x0000000600fb7c02 */ /* 0x000fc80008000f00 */
[----:B------:R-:W-:-:S07]  /*eca0*/  MOV R4, UR4 ;  /* 0x0000000400047c02 */ /* 0x000fce0008000f00 */
.L_x_795:
[----:B------:R-:W-:Y:S01]  /*ecb0*/  @!P1 IADD3 R21, P3, P2, R251, UR15, R200 ;  /* 0x0000000ffb159c10 */ /* 0x000fe2000fa7e0c8 */
[----:B------:R-:W-:Y:S01]  /*ecc0*/  ULDC.64 UR6, c[0x0][0x218] ;  /* 0x0000860000067ab9 */ /* 0x000fe20000000a00 */
[----:B------:R-:W-:Y:S01]  /*ecd0*/  IMAD.U32 R25, RZ, RZ, UR12 ;  /* 0x0000000cff197e24 */ /* 0x000fe2000f8e00ff */
[----:B------:R-:W-:Y:S01]  /*ece0*/  @!UP0 UIMAD UR9, UR13, 0x50, URZ ;  /* 0x000000500d0988a4 */ /* 0x000fe2000f8e023f */
[--C-:B------:R-:W-:Y:S01]  /*ecf0*/  @!P1 IADD3.X R14, R4, UR14, R201.reuse, P3, P2 ;  /* 0x0000000e040e9c10 */ /* 0x100fe20009fe44c9 */
[----:B------:R-:W-:Y:S01]  /*ed00*/  IMAD.U32 R27, RZ, RZ, UR12 ;  /* 0x0000000cff1b7e24 */ /* 0x000fe2000f8e00ff */
[----:B------:R-:W-:Y:S01]  /*ed10*/  @!P1 LEA R52, P4, R21, UR6, 0x1 ;  /* 0x0000000615349c11 */ /* 0x000fe2000f8808ff */
[----:B------:R-:W-:Y:S01]  /*ed20*/  IMAD.U32 R38, RZ, RZ, UR12 ;  /* 0x0000000cff267e24 */ /* 0x000fe2000f8e00ff */
[-C--:B------:R-:W-:Y:S01]  /*ed30*/  @!P1 LEA R10, P2, R25, R200.reuse, 0x6 ;  /* 0x000000c8190a9211 */ /* 0x080fe200078430ff */
[----:B------:R-:W-:Y:S01]  /*ed40*/  IMAD.U32 R23, RZ, RZ, UR12 ;  /* 0x0000000cff177e24 */ /* 0x000fe2000f8e00ff */
[----:B------:R-:W-:Y:S01]  /*ed50*/  @!P1 LEA.HI.X R53, R21, UR7, R14, 0x1, P4 ;  /* 0x0000000715359c11 */ /* 0x000fe2000a0f0c0e */
[----:B------:R-:W-:Y:S01]  /*ed60*/  IMAD.U32 R8, RZ, RZ, UR13 ;  /* 0x0000000dff087e24 */ /* 0x000fe2000f8e00ff */
[-C--:B------:R-:W-:Y:S01]  /*ed70*/  @!P1 LEA R6, P3, R27, R200.reuse, 0x5 ;  /* 0x000000c81b069211 */ /* 0x080fe200078628ff */
[----:B------:R-:W-:Y:S01]  /*ed80*/  IMAD.U32 R21, RZ, RZ, UR12 ;  /* 0x0000000cff157e24 */ /* 0x000fe2000f8e00ff */
[----:B------:R-:W-:Y:S01]  /*ed90*/  @!UP0 UIMAD UR4, UR13, 0x60, URZ ;  /* 0x000000600d0488a4 */ /* 0x000fe2000f8e023f */
[----:B------:R-:W-:Y:S01]  /*eda0*/  IMAD.U32 R30, RZ, RZ, UR12 ;  /* 0x0000000cff1e7e24 */ /* 0x000fe2000f8e00ff */
[-C--:B------:R-:W-:Y:S01]  /*edb0*/  @!P1 LEA.HI.X R23, R23, R201.reuse, R8, 0x6, P2 ;  /* 0x000000c917179211 */ /* 0x080fe200010f3408 */
[----:B------:R-:W-:Y:S01]  /*edc0*/  IMAD.U32 R19, RZ, RZ, UR12 ;  /* 0x0000000cff137e24 */ /* 0x000fe2000f8e00ff */
[----:B------:R-:W-:Y:S01]  /*edd0*/  @!P1 LEA R18, P2, R21, R200, 0x7 ;  /* 0x000000c815129211 */ /* 0x000fe200078438ff */
[----:B------:R-:W-:Y:S01]  /*ede0*/  IMAD.U32 R12, RZ, RZ, UR13 ;  /* 0x0000000dff0c7e24 */ /* 0x000fe2000f8e00ff */
[----:B------:R-:W-:Y:S01]  /*edf0*/  @!UP0 UIMAD UR10, UR13, 0x30, URZ ;  /* 0x000000300d0a88a4 */ /* 0x000fe2000f8e023f */
[----:B------:R-:W-:Y:S01]  /*ee00*/  @!P1 IMAD.WIDE.U32 R38, R38, 0x50, R200 ;  /* 0x0000005026269825 */ /* 0x000fe200078e00c8 */
[----:B------:R-:W-:Y:S01]  /*ee10*/  @!UP0 UIMAD UR11, UR13, 0xa0, URZ ;  /* 0x000000a00d0b88a4 */ /* 0x000fe2000f8e023f */
[----:B------:R1:W-:Y:S01]  /*ee20*/  @P1 STS.128 [R242+0x2000], RZ ;  /* 0x002000fff2001388 */ /* 0x0003e20000000c00 */
[-C--:B------:R-:W-:Y:S01]  /*ee30*/  @!P1 LEA.HI.X R19, R19, R201.reuse, R12, 0x5, P3 ;  /* 0x000000c913139211 */ /* 0x080fe200018f2c0c */
[----:B------:R-:W-:Y:S01]  /*ee40*/  IMAD.U32 R35, RZ, RZ, UR12 ;  /* 0x0000000cff237e24 */ /* 0x000fe2000f8e00ff */
[----:B------:R-:W-:Y:S01]  /*ee50*/  @!P1 IADD3 R25, P3, R251, R38, RZ ;  /* 0x00000026fb199210 */ /* 0x000fe20007f7e0ff */
[----:B------:R-:W-:Y:S01]  /*ee60*/  @!P1 IMAD.WIDE.U32 R30, R30, 0x60, R200 ;  /* 0x000000601e1e9825 */ /* 0x000fe200078e00c8 */
[----:B------:R-:W-:Y:S02]  /*ee70*/  BSSY B0, `(.L_x_796) ;  /* 0x00000a6000007945 */ /* 0x000fe40003800000 */
[----:B------:R-:W-:Y:S01]  /*ee80*/  @!P1 LEA.HI.X R35, R35, R201, R8, 0x7, P2 ;  /* 0x000000c923239211 */ /* 0x000fe200010f3c08 */
[----:B------:R-:W-:Y:S01]  /*ee90*/  IMAD.U32 R42, RZ, RZ, UR12 ;  /* 0x0000000cff2a7e24 */ /* 0x000fe2000f8e00ff */
[C---:B------:R-:W-:Y:S01]  /*eea0*/  @!P1 IADD3 R27, P2, R251.reuse, R30, RZ ;  /* 0x0000001efb1b9210 */ /* 0x040fe20007f5e0ff */
[----:B------:R-:W-:Y:S01]  /*eeb0*/  IMAD.U32 R40, RZ, RZ, UR12 ;  /* 0x0000000cff287e24 */ /* 0x000fe2000f8e00ff */
[----:B------:R-:W-:Y:S01]  /*eec0*/  @!P1 IADD3.X R12, R4, UR9, R39, P3, !PT ;  /* 0x00000009040c9c10 */ /* 0x000fe20009ffe427 */
[----:B------:R-:W-:Y:S01]  /*eed0*/  @!P1 IMAD.WIDE.U32 R42, R42, 0x70, R200 ;  /* 0x000000702a2a9825 */ /* 0x000fe200078e00c8 */
[----:B------:R-:W-:Y:S01]  /*eee0*/  @!UP0 UIMAD UR9, UR13, 0x70, URZ ;  /* 0x000000700d0988a4 */ /* 0x000fe2000f8e023f */
[----:B------:R-:W-:Y:S01]  /*eef0*/  @!P1 IADD3.X R14, R4, UR4, R31, P2, !PT ;  /* 0x00000004040e9c10 */ /* 0x000fe200097fe41f */
[----:B------:R-:W-:Y:S01]  /*ef00*/  @!UP0 UIMAD UR4, UR13, 0x90, URZ ;  /* 0x000000900d0488a4 */ /* 0x000fe2000f8e023f */
[----:B------:R-:W-:Y:S01]  /*ef10*/  IMAD.U32 R50, RZ, RZ, UR12 ;  /* 0x0000000cff327e24 */ /* 0x000fe2000f8e00ff */
[----:B------:R-:W-:Y:S01]  /*ef20*/  @!P1 IADD3 R31, P3, R251, R42, RZ ;  /* 0x0000002afb1f9210 */ /* 0x000fe20007f7e0ff */
[----:B------:R-:W-:-:S03]  /*ef30*/  @!P1 IMAD.WIDE.U32 R40, R40, 0x90, R200 ;  /* 0x0000009028289825 */ /* 0x000fc600078e00c8 */
[----:B------:R-:W-:Y:S01]  /*ef40*/  @!P1 IADD3.X R16, R4, UR9, R43, P3, !PT ;  /* 0x0000000904109c10 */ /* 0x000fe20009ffe42b */
[----:B------:R-:W-:Y:S01]  /*ef50*/  IMAD.U32 R126, RZ, RZ, UR12 ;  /* 0x0000000cff7e7e24 */ /* 0x000fe2000f8e00ff */
[C---:B------:R-:W-:Y:S01]  /*ef60*/  @!P1 IADD3 R39, P2, R251.reuse, R40, RZ ;  /* 0x00000028fb279210 */ /* 0x040fe20007f5e0ff */
[----:B------:R-:W-:Y:S01]  /*ef70*/  @!P1 IMAD.WIDE.U32 R50, R50, 0xc0, R200 ;  /* 0x000000c032329825 */ /* 0x000fe200078e00c8 */
[----:B------:R-:W-:Y:S02]  /*ef80*/  @!UP0 UIMAD UR9, UR13, 0xc0, URZ ;  /* 0x000000c00d0988a4 */ /* 0x000fe4000f8e023f */
[----:B------:R-:W-:Y:S01]  /*ef90*/  @!P1 IADD3.X R20, R4, UR4, R41, P2, !PT ;  /* 0x0000000404149c10 */ /* 0x000fe200097fe429 */
[----:B------:R-:W-:Y:S01]  /*efa0*/  IMAD.U32 R46, RZ, RZ, UR12 ;  /* 0x0000000cff2e7e24 */ /* 0x000fe2000f8e00ff */
[----:B------:R-:W-:Y:S01]  /*efb0*/  @!P1 IADD3 R26, P3, R251, R50, RZ ;  /* 0x00000032fb1a9210 */ /* 0x000fe20007f7e0ff */
[----:B------:R-:W-:Y:S01]  /*efc0*/  @!P1 IMAD.WIDE.U32 R126, R126, 0x30, R200 ;  /* 0x000000307e7e9825 */ /* 0x000fe200078e00c8 */
[----:B------:R-:W-:-:S02]  /*efd0*/  @!UP0 UIMAD UR4, UR13, 0xd0, URZ ;  /* 0x000000d00d0488a4 */ /* 0x000fc4000f8e023f */
[----:B------:R-:W-:Y:S01]  /*efe0*/  @!P1 IADD3.X R51, R4, UR9, R51, P3, !PT ;  /* 0x0000000904339c10 */ /* 0x000fe20009ffe433 */
[----:B------:R-:W-:Y:S01]  /*eff0*/  @!P1 IMAD.WIDE.U32 R46, R46, 0xd0, R200 ;  /* 0x000000d02e2e9825 */ /* 0x000fe200078e00c8 */
[C---:B------:R-:W-:Y:S02]  /*f000*/  @!P1 IADD3 R21, P4, R251.reuse, R126, RZ ;  /* 0x0000007efb159210 */ /* 0x040fe40007f9e0ff */
[C---:B------:R-:W-:Y:S01]  /*f010*/  @!P1 IADD3 R10, P3, R251.reuse, R10, RZ ;  /* 0x0000000afb0a9210 */ /* 0x040fe20007f7e0ff */
        /* <DEDUP_REMOVED lines=11> */
[C---:B------:R-:W-:Y:S01]  /*f0d0*/  @!P1 IADD3.X R24, R4.reuse, UR10, R55, P4, !PT ;  /* 0x0000000a04189c10 */ /* 0x040fe2000a7fe437 */
[----:B------:R-:W-:Y:S01]  /*f0e0*/  @!P1 IMAD.X R23, R4, 0x1, R23, P3 ;  /* 0x0000000104179824 */ /* 0x000fe200018e0617 */
[----:B------:R-:W-:Y:S01]  /*f0f0*/  @!P1 LEA R54, P3, R10, UR6, 0x1 ;  /* 0x000000060a369c11 */ /* 0x000fe2000f8608ff */
[----:B------:R-:W-:Y:S01]  /*f100*/  @!P1 IMAD.WIDE.U32 R124, R124, 0xa0, R200 ;  /* 0x000000a07c7c9825 */ /* 0x000fe200078e00c8 */
[C---:B------:R-:W-:Y:S02]  /*f110*/  @!P1 IADD3 R30, P2, R251.reuse, R44, RZ ;  /* 0x0000002cfb1e9210 */ /* 0x040fe40007f5e0ff */
[----:B------:R-:W-:Y:S02]  /*f120*/  @!P1 LEA.HI.X R55, R10, UR7, R23, 0x1, P3 ;  /* 0x000000070a379c11 */ /* 0x000fe400098f0c17 */
[----:B------:R-:W-:Y:S02]  /*f130*/  @!P1 IADD3 R41, P5, R251, R124, RZ ;  /* 0x0000007cfb299210 */ /* 0x000fe40007fbe0ff */
[----:B------:R-:W-:-:S02]  /*f140*/  @!P1 IADD3.X R45, R4, UR4, R45, P2, !PT ;  /* 0x00000004042d9c10 */ /* 0x000fc400097fe42d */
[----:B------:R-:W-:Y:S02]  /*f150*/  @!P1 IADD3 R18, P3, R251, R18, RZ ;  /* 0x00000012fb129210 */ /* 0x000fe40007f7e0ff */
[----:B------:R-:W-:Y:S02]  /*f160*/  @!P1 LEA R124, P2, R21, UR6, 0x1 ;  /* 0x00000006157c9c11 */ /* 0x000fe4000f8408ff */
[C---:B------:R-:W-:Y:S01]  /*f170*/  @!P1 IADD3.X R22, R4.reuse, UR11, R125, P5, !PT ;  /* 0x0000000b04169c10 */ /* 0x040fe2000affe47d */
[C---:B------:R-:W-:Y:S01]  /*f180*/  @!P1 IMAD.X R35, R4.reuse, 0x1, R35, P3 ;  /* 0x0000000104239824 */ /* 0x040fe200018e0623 */
[----:B------:R-:W-:Y:S02]  /*f190*/  @!P1 IADD3 R6, P4, R251, R6, RZ ;  /* 0x00000006fb069210 */ /* 0x000fe40007f9e0ff */
[----:B------:R-:W-:Y:S02]  /*f1a0*/  @!P1 LEA.HI.X R125, R21, UR7, R8, 0x1, P2 ;  /* 0x00000007157d9c11 */ /* 0x000fe400090f0c08 */
[----:B------:R-:W-:Y:S01]  /*f1b0*/  @!P1 LEA R128, P2, R27, UR6, 0x1 ;  /* 0x000000061b809c11 */ /* 0x000fe2000f8408ff */
[----:B------:R-:W-:Y:S01]  /*f1c0*/  @!P1 IMAD.X R19, R4, 0x1, R19, P4 ;  /* 0x0000000104139824 */ /* 0x000fe200020e0613 */
[----:B------:R-:W-:-:S02]  /*f1d0*/  @!P1 LEA R34, P3, R18, UR6, 0x1 ;  /* 0x0000000612229c11 */ /* 0x000fc4000f8608ff */
[----:B------:R-:W-:Y:S02]  /*f1e0*/  @!P1 LEA R126, P4, R6, UR6, 0x1 ;  /* 0x00000006067e9c11 */ /* 0x000fe4000f8808ff */
[----:B------:R-:W-:Y:S02]  /*f1f0*/  @!P1 LEA.HI.X R129, R27, UR7, R14, 0x1, P2 ;  /* 0x000000071b819c11 */ /* 0x000fe400090f0c0e */
[----:B------:R-:W-:Y:S02]  /*f200*/  @!P1 LEA.HI.X R35, R18, UR7, R35, 0x1, P3 ;  /* 0x0000000712239c11 */ /* 0x000fe400098f0c23 */
[----:B------:R-:W-:Y:S02]  /*f210*/  @!P1 LEA R164, P2, R31, UR6, 0x1 ;  /* 0x000000061fa49c11 */ /* 0x000fe4000f8408ff */
[----:B------:R-:W-:Y:S02]  /*f220*/  @!P1 LEA R18, P3, R41, UR6, 0x1 ;  /* 0x0000000629129c11 */ /* 0x000fe4000f8608ff */
[----:B------:R-:W-:-:S02]  /*f230*/  @!P1 LEA.HI.X R127, R6, UR7, R19, 0x1, P4 ;  /* 0x00000007067f9c11 */ /* 0x000fc4000a0f0c13 */
[----:B------:R-:W-:Y:S02]  /*f240*/  @!P1 LEA.HI.X R165, R31, UR7, R16, 0x1, P2 ;  /* 0x000000071fa59c11 */ /* 0x000fe400090f0c10 */
[----:B------:R-:W-:Y:S02]  /*f250*/  @!P1 LEA.HI.X R19, R41, UR7, R22, 0x1, P3 ;  /* 0x0000000729139c11 */ /* 0x000fe400098f0c16 */
[----:B------:R-:W-:Y:S02]  /*f260*/  @!P1 LEA R40, P2, R43, UR6, 0x1 ;  /* 0x000000062b289c11 */ /* 0x000fe4000f8408ff */
[----:B------:R-:W-:Y:S02]  /*f270*/  LEA R250, P3, R200, UR6, 0x1 ;  /* 0x00000006c8fa7c11 */ /* 0x000fe4000f8608ff */
[----:B------:R-:W-:Y:S02]  /*f280*/  @!P1 LEA R130, P4, R25, UR6, 0x1 ;  /* 0x0000000619829c11 */ /* 0x000fe4000f8808ff */
[----:B------:R-:W-:-:S02]  /*f290*/  @!P1 LEA.HI.X R41, R43, UR7, R24, 0x1, P2 ;  /* 0x000000072b299c11 */ /* 0x000fc400090f0c18 */
[----:B------:R-:W-:Y:S02]  /*f2a0*/  LEA.HI.X R6, R200, UR7, R201, 0x1, P3 ;  /* 0x00000007c8067c11 */ /* 0x000fe400098f0cc9 */
[----:B------:R-:W-:Y:S02]  /*f2b0*/  @!P1 LEA R24, P3, R251, R250, 0x1 ;  /* 0x000000fafb189211 */ /* 0x000fe400078608ff */
[----:B------:R-:W-:Y:S02]  /*f2c0*/  @!P1 LEA.HI.X R131, R25, UR7, R12, 0x1, P4 ;  /* 0x0000000719839c11 */ /* 0x000fe4000a0f0c0c */
[----:B------:R-:W-:Y:S02]  /*f2d0*/  @!P1 LEA.HI.X R25, R251, R6, R4, 0x1, P3 ;  /* 0x00000006fb199211 */ /* 0x000fe400018f0c04 */
[----:B------:R-:W-:-:S03]  /*f2e0*/  @!P1 LEA R38, P4, R39, UR6, 0x1 ;  /* 0x0000000627269c11 */ /* 0x000fc6000f8808ff */
[----:B------:R-:W-:Y:S01]  /*f2f0*/  @!PT LDS RZ, [RZ] ;  /* 0x00000000fffff984 */ /* 0x000fe20000000800 */
[----:B------:R-:W-:Y:S01]  /*f300*/  @!PT LDS RZ, [RZ] ;  /* 0x00000000fffff984 */ /* 0x000fe20000000800 */
[----:B------:R-:W-:Y:S01]  /*f310*/  @!PT LDS RZ, [RZ] ;  /* 0x00000000fffff984 */ /* 0x000fe20000000800 */
[----:B------:R1:W-:Y:S01]  /*f320*/  @!P1 LDGSTS.E.BYPASS.LTC128B.128 [R242+0x2000], desc[UR22][R24.64] ;  /* 0x0200000018f29fae */ /* 0x0003e2000b901d56 */
[----:B------:R-:W-:Y:S02]  /*f330*/  @!P1 LEA.HI.X R39, R39, UR7, R20, 0x1, P4 ;  /* 0x0000000727279c11 */ /* 0x000fe4000a0f0c14 */
[----:B------:R-:W-:Y:S01]  /*f340*/  @!P1 LEA R22, P4, R26, UR6, 0x1 ;  /* 0x000000061a169c11 */ /* 0x000fe2000f8808ff */
[----:B------:R1:W-:Y:S01]  /*f350*/  @P1 STS.128 [R242+0x2800], RZ ;  /* 0x002800fff2001388 */ /* 0x0003e20000000c00 */
[----:B------:R-:W-:Y:S02]  /*f360*/  @!P1 LEA R20, P2, R28, UR6, 0x1 ;  /* 0x000000061c149c11 */ /* 0x000fe4000f8408ff */
[----:B------:R-:W-:Y:S01]  /*f370*/  @!P1 LEA.HI.X R23, R26, UR7, R51, 0x1, P4 ;  /* 0x000000071a179c11 */ /* 0x000fe2000a0f0c33 */
[----:B------:R-:W-:Y:S01]  /*f380*/  @!PT LDS RZ, [RZ] ;  /* 0x00000000fffff984 */ /* 0x000fe20000000800 */
[----:B------:R-:W-:Y:S01]  /*f390*/  @!PT LDS RZ, [RZ] ;  /* 0x00000000fffff984 */ /* 0x000fe20000000800 */
[----:B------:R-:W-:Y:S01]  /*f3a0*/  @!PT LDS RZ, [RZ] ;  /* 0x00000000fffff984 */ /* 0x000fe20000000800 */
[----:B------:R1:W-:Y:S01]  /*f3b0*/  @!P1 LDGSTS.E.BYPASS.LTC128B.128 [R242+0x2800], desc[UR22][R52.64] ;  /* 0x0280000034f29fae */ /* 0x0003e2000b901d56 */
[----:B------:R-:W-:Y:S02]  /*f3c0*/  @!P1 LEA.HI.X R21, R28, UR7, R47, 0x1, P2 ;  /* 0x000000071c159c11 */ /* 0x000fe400090f0c2f */
[C---:B------:R-:W-:Y:S01]  /*f3d0*/  @!P1 LEA R26, P2, R30.reuse, UR6, 0x1 ;  /* 0x000000061e1a9c11 */ /* 0x040fe2000f8408ff */
[----:B------:R1:W-:Y:S03]  /*f3e0*/  @P1 STS.128 [R242+0x3000], RZ ;  /* 0x003000fff2001388 */ /* 0x0003e60000000c00 */
[----:B------:R-:W-:Y:S01]  /*f3f0*/  @!P1 LEA.HI.X R27, R30, UR7, R45, 0x1, P2 ;  /* 0x000000071e1b9c11 */ /* 0x000fe200090f0c2d */
        /* <DEDUP_REMOVED lines=67> */
[----:B------:R-:W-:-:S03]  /*f830*/  UIMAD UR4, UR13, 0xf0, URZ ;  /* 0x000000f00d0478a4 */ /* 0x000fc6000f8e023f */
[----:B------:R-:W-:-:S03]  /*f840*/  IMAD.WIDE.U32 R200, R8, 0xf0, R200 ;  /* 0x000000f008c87825 */ /* 0x000fc600078e00c8 */
[----:B-1----:R-:W-:-:S04]  /*f850*/  IADD3 R19, P1, R251, R200, RZ ;  /* 0x000000c8fb137210 */ /* 0x002fc80007f3e0ff */
[----:B------:R-:W-:Y:S02]  /*f860*/  IADD3.X R8, R4, UR4, R201, P1, !PT ;  /* 0x0000000404087c10 */ /* 0x000fe40008ffe4c9 */
[----:B------:R-:W-:-:S04]  /*f870*/  LEA R18, P1, R19, UR6, 0x1 ;  /* 0x0000000613127c11 */ /* 0x000fc8000f8208ff */
[----:B------:R-:W-:-:S05]  /*f880*/  LEA.HI.X R19, R19, UR7, R8, 0x1, P1 ;  /* 0x0000000713137c11 */ /* 0x000fca00088f0c08 */
[----:B------:R-:W-:Y:S01]  /*f890*/  @!PT LDS RZ, [RZ] ;  /* 0x00000000fffff984 */ /* 0x000fe20000000800 */
[----:B------:R-:W-:Y:S01]  /*f8a0*/  @!PT LDS RZ, [RZ] ;  /* 0x00000000fffff984 */ /* 0x000fe20000000800 */
[----:B------:R-:W-:Y:S01]  /*f8b0*/  @!PT LDS RZ, [RZ] ;  /* 0x00000000fffff984 */ /* 0x000fe20000000800 */
[----:B------:R2:W-:Y:S04]  /*f8c0*/  LDGSTS.E.BYPASS.LTC128B.128 [R242+0x9800], desc[UR22][R18.64] ;  /* 0x0980000012f27fae */ /* 0x0005e8000b901d56 */
.L_x_797:
[----:B------:R-:W-:Y:S05]  /*f8d0*/  BSYNC B0 ;  /* 0x0000000000007941 */ /* 0x000fea0003800000 */
.L_x_796:
[----:B------:R-:W0:Y:S01]  /*f8e0*/  LDGDEPBAR ;  /* 0x00000000000079af */ /* 0x000e220000000000 */
[----:B------:R-:W-:-:S04]  /*f8f0*/  LEA R250, P1, R251, R250, 0x1 ;  /* 0x000000fafbfa7211 */ /* 0x000fc800078208ff */
[----:B------:R-:W-:-:S09]  /*f900*/  LEA.HI.X R251, R251, R6, R4, 0x1, P1 ;  /* 0x00000006fbfb7211 */ /* 0x000fd200008f0c04 */
.L_x_793:
[----:B------:R-:W3:Y:S01]  /*f910*/  LDL.LU R12, [R1+0x24] ;  /* 0x00002400010c7983 */ /* 0x000ee20000300800 */
[----:B------:R-:W-:Y:S01]  /*f920*/  MOV R200, R171 ;  /* 0x000000ab00c87202 */ /* 0x000fe20000000f00 */
[----:B------:R-:W-:Y:S02]  /*f930*/  ULDC UR4, c[0x0][0x2ec] ;  /* 0x0000bb0000047ab9 */ /* 0x000fe40000000800 */
[----:B------:R-:W4:Y:S04]  /*f940*/  LDL.LU R6, [R1+0x28] ;  /* 0x0000280001067983 */ /* 0x000f280000300800 */
[----:B------:R-:W5:Y:S04]  /*f950*/  LDL.LU R4, [R1] ;  /* 0x0000000001047983 */ /* 0x000f680000300800 */
[----:B-1----:R-:W5:Y:S04]  /*f960*/  LDL.LU R22, [R1+0x4] ;  /* 0x0000040001167983 */ /* 0x002f680000300800 */
[----:B------:R-:W5:Y:S04]  /*f970*/  LDL.LU R20, [R1+0x14] ;  /* 0x0000140001147983 */ /* 0x000f680000300800 */
[----:B--2---:R-:W2:Y:S04]  /*f980*/  LDL.LU R18, [R1+0x1c] ;  /* 0x00001c0001127983 */ /* 0x004ea80000300800 */
[----:B------:R-:W2:Y:S04]  /*f990*/  LDL.LU R14, [R1+0x20] ;  /* 0x00002000010e7983 */ /* 0x000ea80000300800 */
[----:B------:R-:W2:Y:S04]  /*f9a0*/  LDL.LU R10, [R1+0x8] ;  /* 0x00000800010a7983 */ /* 0x000ea80000300800 */
[----:B------:R-:W2:Y:S04]  /*f9b0*/  LDL.LU R8, [R1+0x18] ;  /* 0x0000180001087983 */ /* 0x000ea80000300800 */
[----:B------:R-:W2:Y:S04]  /*f9c0*/  LDL.LU R16, [R1+0x10] ;  /* 0x0000100001107983 */ /* 0x000ea80000300800 */
[----:B------:R-:W2:Y:S04]  /*f9d0*/  LDL.LU R25, [R1+0xc] ;  /* 0x00000c0001197983 */ /* 0x000ea80000300800 */
[----:B------:R-:W2:Y:S01]  /*f9e0*/  LDL.LU R201, [R1+0x2c] ;  /* 0x00002c0001c97983 */ /* 0x000ea20000300800 */
[----:B------:R-:W-:-:S02]  /*f9f0*/  MOV R178, R173 ;  /* 0x000000ad00b27202 */ /* 0x000fc40000000f00 */
[----:B------:R-:W-:Y:S01]  /*fa00*/  MOV R176, R167 ;  /* 0x000000a700b07202 */ /* 0x000fe20000000f00 */
[----:B------:R-:W-:Y:S01]  /*fa10*/  LDSM.16.MT88.4 R40, [R234+0xa800] ;  /* 0x00a80000ea28783b */ /* 0x000fe20000004200 */
[----:B------:R-:W-:Y:S02]  /*fa20*/  MOV R174, R169 ;  /* 0x000000a900ae7202 */ /* 0x000fe40000000f00 */
[----:B---3--:R-:W-:Y:S02]  /*fa30*/  MOV R170, R12 ;  /* 0x0000000c00aa7202 */ /* 0x008fe40000000f00 */
[----:B----4-:R-:W-:Y:S02]  /*fa40*/  MOV R172, R6 ;  /* 0x0000000600ac7202 */ /* 0x010fe40000000f00 */
[----:B-----5:R-:W-:Y:S02]  /*fa50*/  MOV R12, R4 ;  /* 0x00000004000c7202 */ /* 0x020fe40000000f00 */
[----:B------:R-:W-:-:S04]  /*fa60*/  FMNMX.FTZ R4, R2, R122, !PT ;  /* 0x0000007a02047209 */ /* 0x000fc80007810000 */
[----:B------:R-:W-:-:S04]  /*fa70*/  FMNMX.FTZ R4, R22, R4, !PT ;  /* 0x0000000416047209 */ /* 0x000fc80007810000 */
[----:B------:R-:W-:-:S04]  /*fa80*/  FMNMX.FTZ R4, R15, R4, !PT ;  /* 0x000000040f047209 */ /* 0x000fc80007810000 */
[----:B------:R-:W-:-:S04]  /*fa90*/  FMNMX.FTZ R4, R20, R4, !PT ;  /* 0x0000000414047209 */ /* 0x000fc80007810000 */
[----:B------:R-:W-:-:S04]  /*faa0*/  FMNMX.FTZ R4, R13, R4, !PT ;  /* 0x000000040d047209 */ /* 0x000fc80007810000 */
[----:B--2---:R-:W-:-:S04]  /*fab0*/  FMNMX.FTZ R4, R18, R4, !PT ;  /* 0x0000000412047209 */ /* 0x004fc80007810000 */
[----:B------:R-:W-:-:S04]  /*fac0*/  FMNMX.FTZ R19, R11, R4, !PT ;  /* 0x000000040b137209 */ /* 0x000fc80007810000 */
[----:B------:R-:W-:-:S04]  /*fad0*/  FMNMX.FTZ R19, R14, R19, !PT ;  /* 0x000000130e137209 */ /* 0x000fc80007810000 */
        /* <DEDUP_REMOVED lines=70> */
[----:B------:R-:W-:-:S04]  /*ff40*/  FMNMX.FTZ R19, R89, R6, !PT ;  /* 0x0000000659137209 */ /* 0x000fc80007810000 */
[----:B------:R-:W-:Y:S02]  /*ff50*/  FMNMX.FTZ R6, R68, R19, !PT ;  /* 0x0000001344067209 */ /* 0x000fe40007810000 */
        /* <DEDUP_REMOVED lines=39> */
[----:B------:R-:W-:-:S04]  /*101d0*/  FMNMX.FTZ R19, R111, R4, !PT ;  /* 0x000000046f137209 */ /* 0x000fc80007810000 */
[----:B------:R-:W-:Y:S01]  /*101e0*/  FMNMX.FTZ R4, R94, R19, !PT ;  /* 0x000000135e047209 */ /* 0x000fe20007810000 */
[----:B------:R-:W1:Y:S03]  /*101f0*/  SHFL.BFLY PT, R6, R21, 0x2, 0x1f ;  /* 0x0c401f0015067f89 */ /* 0x000e6600000e0000 */
[----:B------:R-:W-:-:S04]  /*10200*/  FMNMX.FTZ R19, R113, R4, !PT ;  /* 0x0000000471137209 */ /* 0x000fc80007810000 */
[----:B------:R-:W-:-:S04]  /*10210*/  FMNMX.FTZ R4, R98, R19, !PT ;  /* 0x0000001362047209 */ /* 0x000fc80007810000 */
[----:B------:R-:W-:-:S04]  /*10220*/  FMNMX.FTZ R19, R115, R4, !PT ;  /* 0x0000000473137209 */ /* 0x000fc80007810000 */
[----:B------:R-:W-:-:S04]  /*10230*/  FMNMX.FTZ R4, R102, R19, !PT ;  /* 0x0000001366047209 */ /* 0x000fc80007810000 */
[----:B------:R-:W-:-:S04]  /*10240*/  FMNMX.FTZ R19, R117, R4, !PT ;  /* 0x0000000475137209 */ /* 0x000fc80007810000 */
[----:B------:R-:W-:Y:S02]  /*10250*/  FMNMX.FTZ R4, R118, R19, !PT ;  /* 0x0000001376047209 */ /* 0x000fe40007810000 */
[----:B-1----:R-:W-:Y:S02]  /*10260*/  FMNMX.FTZ R6, R21, R6, !PT ;  /* 0x0000000615067209 */ /* 0x002fe40007810000 */
[----:B------:R-:W-:-:S05]  /*10270*/  FMNMX.FTZ R21, R119, R4, !PT ;  /* 0x0000000477157209 */ /* 0x000fca0007810000 */
[----:B------:R-:W1:Y:S04]  /*10280*/  SHFL.BFLY PT, R4, R21, 0x2, 0x1f ;  /* 0x0c401f0015047f89 */ /* 0x000e6800000e0000 */
[----:B------:R-:W2:Y:S01]  /*10290*/  SHFL.BFLY PT, R167, R6, 0x1, 0x1f ;  /* 0x0c201f0006a77f89 */ /* 0x000ea200000e0000 */
[----:B-1----:R-:W-:-:S05]  /*102a0*/  FMNMX.FTZ R4, R21, R4, !PT ;  /* 0x0000000415047209 */ /* 0x002fca0007810000 */
[----:B------:R-:W1:Y:S01]  /*102b0*/  SHFL.BFLY PT, R19, R4, 0x1, 0x1f ;  /* 0x0c201f0004137f89 */ /* 0x000e6200000e0000 */
[----:B--2---:R-:W-:-:S04]  /*102c0*/  FMNMX.FTZ R167, R6, R167, !PT ;  /* 0x000000a706a77209 */ /* 0x004fc80007810000 */
[----:B------:R-:W-:-:S04]  /*102d0*/  FSETP.NEU.FTZ.AND P2, PT, R167, -INF , PT ;  /* 0xff800000a700780b */ /* 0x000fc80003f5d000 */
[C---:B------:R-:W-:Y:S01]  /*102e0*/  FSEL R173, R167.reuse, RZ, P2 ;  /* 0x000000ffa7ad7208 */ /* 0x040fe20001000000 */
[----:B------:R-:W-:-:S04]  /*102f0*/  FMUL.FTZ R165, R167, UR4 ;  /* 0x00000004a7a57c20 */ /* 0x000fc80008410000 */
[----:B------:R-:W-:Y:S01]  /*10300*/  FADD.FTZ R173, R2, -R173 ;  /* 0x800000ad02ad7221 */ /* 0x000fe20000010000 */
[----:B------:R-:W-:-:S03]  /*10310*/  FSEL R165, R165, RZ, P2 ;  /* 0x000000ffa5a57208 */ /* 0x000fc60001000000 */
[----:B------:R-:W-:Y:S02]  /*10320*/  FMUL.FTZ R173, R173, UR4 ;  /* 0x00000004adad7c20 */ /* 0x000fe40008410000 */
[----:B------:R-:W-:Y:S01]  /*10330*/  FFMA.FTZ R164, R122, UR4, -R165 ;  /* 0x000000047aa47c23 */ /* 0x000fe200080108a5 */
[----:B-1----:R-:W-:-:S03]  /*10340*/  FMNMX.FTZ R166, R4, R19, !PT ;  /* 0x0000001304a67209 */ /* 0x002fc60007810000 */
[----:B------:R-:W1:Y:S01]  /*10350*/  MUFU.EX2 R173, R173 ;  /* 0x000000ad00ad7308 */ /* 0x000e620000000800 */
[C---:B------:R-:W-:Y:S01]  /*10360*/  FSETP.NEU.FTZ.AND P1, PT, R166.reuse, -INF , PT ;  /* 0xff800000a600780b */ /* 0x040fe20003f3d000 */
[----:B------:R-:W-:Y:S01]  /*10370*/  FMUL.FTZ R122, R166, UR4 ;  /* 0x00000004a67a7c20 */ /* 0x000fe20008410000 */
[----:B------:R-:W-:-:S04]  /*10380*/  FFMA.FTZ R124, R120, UR4, -R165 ;  /* 0x00000004787c7c23 */ /* 0x000fc800080108a5 */
[----:B------:R-:W-:-:S05]  /*10390*/  FSEL R122, R122, RZ, P1 ;  /* 0x000000ff7a7a7208 */ /* 0x000fca0000800000 */
[--C-:B------:R-:W-:Y:S01]  /*103a0*/  FFMA.FTZ R120, R5, UR4, -R122.reuse ;  /* 0x0000000405787c23 */ /* 0x100fe2000801087a */
[----:B------:R-:W-:Y:S01]  /*103b0*/  FSEL R5, R166, RZ, P1 ;  /* 0x000000ffa6057208 */ /* 0x000fe20000800000 */
[----:B------:R-:W-:Y:S01]  /*103c0*/  FFMA.FTZ R128, R13, UR4, -R165 ;  /* 0x000000040d807c23 */ /* 0x000fe200080108a5 */
[----:B------:R-:W-:Y:S01]  /*103d0*/  MOV R24, R12 ;  /* 0x0000000c00187202 */ /* 0x000fe20000000f00 */
[-C--:B-1----:R-:W-:Y:S01]  /*103e0*/  FMUL.FTZ R12, R160, R173.reuse ;  /* 0x000000ada00c7220 */ /* 0x082fe20000410000 */
[----:B------:R-:W-:Y:S01]  /*103f0*/  FMUL.FTZ R13, R161, R173 ;  /* 0x000000ada10d7220 */ /* 0x000fe20000410000 */
[----:B------:R-:W-:Y:S01]  /*10400*/  FADD.FTZ R0, R0, -R5 ;  /* 0x8000000500007221 */ /* 0x000fe20000010000 */
[--C-:B------:R-:W-:Y:S01]  /*10410*/  FFMA.FTZ R127, R18, UR4, -R165.reuse ;  /* 0x00000004127f7c23 */ /* 0x100fe200080108a5 */
[----:B------:R-:W-:Y:S01]  /*10420*/  FFMA.FTZ R123, R7, UR4, -R122 ;  /* 0x00000004077b7c23 */ /* 0x000fe2000801087a */
[--C-:B------:R-:W-:Y:S01]  /*10430*/  FFMA.FTZ R161, R16, UR4, -R165.reuse ;  /* 0x0000000410a17c23 */ /* 0x100fe200080108a5 */
[--C-:B------:R-:W-:Y:S01]  /*10440*/  FFMA.FTZ R160, R17, UR4, -R165.reuse ;  /* 0x0000000411a07c23 */ /* 0x100fe200080108a5 */
[--C-:B------:R-:W-:Y:S01]  /*10450*/  FFMA.FTZ R131, R22, UR4, -R165.reuse ;  /* 0x0000000416837c23 */ /* 0x100fe200080108a5 */
[----:B------:R-:W-:Y:S01]  /*10460*/  FFMA.FTZ R129, R20, UR4, -R165 ;  /* 0x0000000414817c23 */ /* 0x000fe200080108a5 */
[----:B------:R-:W1:Y:S01]  /*10470*/  LDSM.16.MT88.4 R4, [R234+0xa000] ;  /* 0x00a00000ea04783b */ /* 0x000e620000004200 */
[----:B------:R-:W-:-:S03]  /*10480*/  FMUL.FTZ R2, R0, UR4 ;  /* 0x0000000400027c20 */ /* 0x000fc60008410000 */
[----:B------:R-:W2:Y:S04]  /*10490*/  LDSM.16.MT88.4 R16, [R233+0xa000] ;  /* 0x00a00000e910783b */ /* 0x000ea80000004200 */
[----:B------:R-:W3:Y:S01]  /*104a0*/  LDSM.16.MT88.4 R20, [R236+0xa000] ;  /* 0x00a00000ec14783b */ /* 0x000ee20000004200 */
[----:B------:R-:W-:Y:S01]  /*104b0*/  MOV R168, R24 ;  /* 0x0000001800a87202 */ /* 0x000fe20000000f00 */
[----:B------:R-:W4:Y:S01]  /*104c0*/  MUFU.EX2 R2, R2 ;  /* 0x0000000200027308 */ /* 0x000f220000000800 */
[----:B------:R-:W-:Y:S01]  /*104d0*/  FMUL.FTZ R24, R152, R173 ;  /* 0x000000ad98187220 */ /* 0x000fe20000410000 */
[--C-:B------:R-:W-:Y:S01]  /*104e0*/  FFMA.FTZ R152, R29, UR4, -R165.reuse ;  /* 0x000000041d987c23 */ /* 0x100fe200080108a5 */
[----:B------:R-:W-:Y:S01]  /*104f0*/  FFMA.FTZ R130, R15, UR4, -R165 ;  /* 0x000000040f827c23 */ /* 0x000fe200080108a5 */
[----:B------:R-:W5:Y:S01]  /*10500*/  LDSM.16.MT88.4 R28, [R232+0xa000] ;  /* 0x00a00000e81c783b */ /* 0x000f620000004200 */
[--C-:B------:R-:W-:Y:S01]  /*10510*/  FFMA.FTZ R121, R248, UR4, -R122.reuse ;  /* 0x00000004f8797c23 */ /* 0x100fe2000801087a */
[----:B------:R-:W-:-:S02]  /*10520*/  FFMA.FTZ R169, R10, UR4, -R122 ;  /* 0x000000040aa97c23 */ /* 0x000fc4000801087a */
[----:B------:R-:W-:Y:S01]  /*10530*/  MUFU.EX2 R164, R164 ;  /* 0x000000a400a47308 */ /* 0x000fe20000000800 */
[----:B------:R-:W-:-:S07]  /*10540*/  FFMA.FTZ R32, R25, UR4, -R165 ;  /* 0x0000000419207c23 */ /* 0x000fce00080108a5 */
[----:B------:R-:W1:Y:S08]  /*10550*/  MUFU.EX2 R131, R131 ;  /* 0x0000008300837308 */ /* 0x000e700000000800 */
[----:B------:R-:W-:Y:S08]  /*10560*/  MUFU.EX2 R130, R130 ;  /* 0x0000008200827308 */ /* 0x000ff00000000800 */
[----:B------:R-:W-:Y:S08]  /*10570*/  MUFU.EX2 R129, R129 ;  /* 0x0000008100817308 */ /* 0x000ff00000000800 */
[----:B------:R-:W-:Y:S08]  /*10580*/  MUFU.EX2 R123, R123 ;  /* 0x0000007b007b7308 */ /* 0x000ff00000000800 */
[----:B------:R-:W2:Y:S08]  /*10590*/  MUFU.EX2 R121, R121 ;  /* 0x0000007900797308 */ /* 0x000eb00000000800 */
[----:B------:R-:W-:Y:S08]  /*105a0*/  MUFU.EX2 R120, R120 ;  /* 0x0000007800787308 */ /* 0x000ff00000000800 */
[----:B------:R-:W3:Y:S01]  /*105b0*/  MUFU.EX2 R169, R169 ;  /* 0x000000a900a97308 */ /* 0x000ee20000000800 */
[----:B------:R-:W-:Y:S01]  /*105c0*/  FMUL.FTZ R25, R153, R173 ;  /* 0x000000ad99197220 */ /* 0x000fe20000410000 */
[----:B----4-:R-:W-:Y:S01]  /*105d0*/  FMUL.FTZ R26, R154, R2 ;  /* 0x000000029a1a7220 */ /* 0x010fe20000410000 */
[----:B------:R-:W-:-:S05]  /*105e0*/  FFMA.FTZ R154, R33, UR4, -R122 ;  /* 0x00000004219a7c23 */ /* 0x000fca000801087a */
[----:B------:R4:W-:Y:S01]  /*105f0*/  MUFU.EX2 R153, R32 ;  /* 0x0000002000997308 */ /* 0x0009e20000000800 */
[--C-:B------:R-:W-:Y:S01]  /*10600*/  FFMA.FTZ R126, R11, UR4, -R165.reuse ;  /* 0x000000040b7e7c23 */ /* 0x100fe200080108a5 */
[--C-:B------:R-:W-:Y:S01]  /*10610*/  FFMA.FTZ R171, R8, UR4, -R165.reuse ;  /* 0x0000000408ab7c23 */ /* 0x100fe200080108a5 */
[--C-:B------:R-:W-:Y:S01]  /*10620*/  FFMA.FTZ R0, R9, UR4, -R165.reuse ;  /* 0x0000000409007c23 */ /* 0x100fe200080108a5 */
[--C-:B------:R-:W-:Y:S01]  /*10630*/  FFMA.FTZ R48, R37, UR4, -R122.reuse ;  /* 0x0000000425307c23 */ /* 0x100fe2000801087a */
[--C-:B------:R-:W-:Y:S01]  /*10640*/  FFMA.FTZ R125, R14, UR4, -R165.reuse ;  /* 0x000000040e7d7c23 */ /* 0x100fe200080108a5 */
[----:B-1----:R-:W-:Y:S01]  /*10650*/  F2FP.BF16.F32.PACK_AB R8, R131, R164 ;  /* 0x000000a48308723e */ /* 0x002fe200000010ff */
[----:B------:R-:W-:Y:S01]  /*10660*/  FMUL.FTZ R27, R155, R2 ;  /* 0x000000029b1b7220 */ /* 0x000fe20000410000 */
[----:B--2---:R-:W-:Y:S01]  /*10670*/  F2FP.BF16.F32.PACK_AB R9, R121, R123 ;  /* 0x0000007b7909723e */ /* 0x004fe200000010ff */
[-C--:B------:R-:W-:Y:S01]  /*10680*/  FMUL.FTZ R36, R144, R173.reuse ;  /* 0x000000ad90247220 */ /* 0x080fe20000410000 */
[----:B------:R-:W-:Y:S01]  /*10690*/  F2FP.BF16.F32.PACK_AB R10, R129, R130 ;  /* 0x00000082810a723e */ /* 0x000fe200000010ff */
[----:B----4-:R-:W1:Y:S01]  /*106a0*/  LDSM.16.MT88.4 R32, [R236+0xa800] ;  /* 0x00a80000ec20783b */ /* 0x010e620000004200 */
[----:B---3--:R-:W-:Y:S01]  /*106b0*/  F2FP.BF16.F32.PACK_AB R11, R169, R120 ;  /* 0x00000078a90b723e */ /* 0x008fe200000010ff */
[-C--:B------:R-:W-:Y:S01]  /*106c0*/  FMUL.FTZ R37, R145, R173.reuse ;  /* 0x000000ad91257220 */ /* 0x080fe20000410000 */
        /* <DEDUP_REMOVED lines=15> */
[----:B------:R-:W-:Y:S01]  /*107c0*/  FMUL.FTZ R159, R159, R2 ;  /* 0x000000029f9f7220 */ /* 0x000fe20000410000 */
[--C-:B------:R-:W-:Y:S01]  /*107d0*/  FFMA.FTZ R249, R249, UR4, -R122.reuse ;  /* 0x00000004f9f97c23 */ /* 0x100fe2000801087a */
[----:B------:R-:W-:Y:S01]  /*107e0*/  FFMA.FTZ R215, R215, UR4, -R122 ;  /* 0x00000004d7d77c23 */ /* 0x000fe2000801087a */
[----:B------:R-:W-:Y:S01]  /*107f0*/  HMMA.16816.F32.BF16 R24, R8, R4, R24 ;  /* 0x000000040818723c */ /* 0x000fe20000041818 */
[-C--:B------:R-:W-:Y:S01]  /*10800*/  FMUL.FTZ R44, R136, R173.reuse ;  /* 0x000000ad882c7220 */ /* 0x080fe20000410000 */
[----:B------:R2:W-:Y:S01]  /*10810*/  MUFU.EX2 R144, R48 ;  /* 0x0000003000907308 */ /* 0x0005e20000000800 */
[----:B------:R-:W-:Y:S01]  /*10820*/  FFMA.FTZ R136, R49, UR4, -R165 ;  /* 0x0000000431887c23 */ /* 0x000fe200080108a5 */
[----:B------:R-:W-:-:S02]  /*10830*/  FMUL.FTZ R45, R137, R173 ;  /* 0x000000ad892d7220 */ /* 0x000fc40000410000 */
[C---:B------:R-:W-:Y:S01]  /*10840*/  HMMA.16816.F32.BF16 R36, R8.reuse, R16, R36 ;  /* 0x000000100824723c */ /* 0x040fe20000041824 */
[-C--:B------:R-:W-:Y:S01]  /*10850*/  FMUL.FTZ R46, R138, R2.reuse ;  /* 0x000000028a2e7220 */ /* 0x080fe20000410000 */
[-C--:B------:R-:W-:Y:S01]  /*10860*/  FMUL.FTZ R47, R139, R2.reuse ;  /* 0x000000028b2f7220 */ /* 0x080fe20000410000 */
[-C--:B------:R-:W-:Y:S01]  /*10870*/  FMUL.FTZ R132, R132, R173.reuse ;  /* 0x000000ad84847220 */ /* 0x080fe20000410000 */
[----:B------:R-:W-:Y:S01]  /*10880*/  MUFU.EX2 R128, R128 ;  /* 0x0000008000807308 */ /* 0x000fe20000000800 */
[----:B------:R-:W-:Y:S01]  /*10890*/  FMUL.FTZ R133, R133, R173 ;  /* 0x000000ad85857220 */ /* 0x000fe20000410000 */
[----:B------:R-:W-:Y:S01]  /*108a0*/  HMMA.16816.F32.BF16 R12, R8, R20, R12 ;  /* 0x00000014080c723c */ /* 0x000fe2000004180c */
[-C--:B------:R-:W-:Y:S01]  /*108b0*/  FMUL.FTZ R134, R134, R2.reuse ;  /* 0x0000000286867220 */ /* 0x080fe20000410000 */
[----:B------:R-:W-:-:S04]  /*108c0*/  FMUL.FTZ R135, R135, R2 ;  /* 0x0000000287877220 */ /* 0x000fc80000410000 */
[C---:B------:R-:W-:Y:S01]  /*108d0*/  HMMA.16816.F32.BF16 R4, R8.reuse, R6, R148 ;  /* 0x000000060804723c */ /* 0x040fe20000041894 */
[----:B------:R-:W3:Y:S01]  /*108e0*/  MUFU.EX2 R127, R127 ;  /* 0x0000007f007f7308 */ /* 0x000ee20000000800 */
[----:B--2---:R-:W2:Y:S04]  /*108f0*/  LDSM.16.MT88.4 R48, [R233+0xa800] ;  /* 0x00a80000e930783b */ /* 0x004ea80000004200 */
[C---:B------:R-:W-:Y:S03]  /*10900*/  HMMA.16816.F32.BF16 R16, R8.reuse, R18, R140 ;  /* 0x000000120810723c */ /* 0x040fe6000004188c */
[----:B------:R-:W-:Y:S03]  /*10910*/  MUFU.EX2 R126, R126 ;  /* 0x0000007e007e7308 */ /* 0x000fe60000000800 */
[C---:B------:R-:W-:Y:S05]  /*10920*/  HMMA.16816.F32.BF16 R20, R8.reuse, R22, R156 ;  /* 0x000000160814723c */ /* 0x040fea000004189c */
[----:B------:R-:W4:Y:S01]  /*10930*/  MUFU.EX2 R125, R125 ;  /* 0x0000007d007d7308 */ /* 0x000f220000000800 */
[C---:B-----5:R-:W-:Y:S07]  /*10940*/  HMMA.16816.F32.BF16 R44, R8.reuse, R28, R44 ;  /* 0x0000001c082c723c */ /* 0x060fee000004182c */
[----:B------:R-:W-:Y:S01]  /*10950*/  MUFU.EX2 R154, R154 ;  /* 0x0000009a009a7308 */ /* 0x000fe20000000800 */
[----:B------:R-:W-:Y:S01]  /*10960*/  HMMA.16816.F32.BF16 R132, R8, R30, R132 ;  /* 0x0000001e0884723c */ /* 0x000fe20000041884 */
[----:B------:R-:W5:Y:S06]  /*10970*/  LDSM.16.MT88.4 R28, [R236+0xb000] ;  /* 0x00b00000ec1c783b */ /* 0x000f6c0000004200 */
[----:B------:R-:W1:Y:S08]  /*10980*/  MUFU.EX2 R149, R249 ;  /* 0x000000f900957308 */ /* 0x000e700000000800 */
[----:B------:R-:W2:Y:S01]  /*10990*/  MUFU.EX2 R141, R215 ;  /* 0x000000d7008d7308 */ /* 0x000ea20000000800 */
[----:B---3--:R-:W-:Y:S01]  /*109a0*/  F2FP.BF16.F32.PACK_AB R52, R127, R128 ;  /* 0x000000807f34723e */ /* 0x008fe200000010ff */
[----:B------:R-:W3:Y:S01]  /*109b0*/  LDSM.16.MT88.4 R8, [R232+0xa800] ;  /* 0x00a80000e808783b */ /* 0x000ee20000004200 */
[----:B----4-:R-:W-:Y:S01]  /*109c0*/  F2FP.BF16.F32.PACK_AB R54, R125, R126 ;  /* 0x0000007e7d36723e */ /* 0x010fe200000010ff */
[--C-:B------:R-:W-:Y:S01]  /*109d0*/  FFMA.FTZ R140, R200, UR4, -R122.reuse ;  /* 0x00000004c88c7c23 */ /* 0x100fe2000801087a */
[--C-:B------:R-:W-:Y:S01]  /*109e0*/  FFMA.FTZ R143, R209, UR4, -R122.reuse ;  /* 0x00000004d18f7c23 */ /* 0x100fe2000801087a */
[--C-:B------:R-:W-:Y:S01]  /*109f0*/  FFMA.FTZ R142, R178, UR4, -R122.reuse ;  /* 0x00000004b28e7c23 */ /* 0x100fe2000801087a */
[----:B------:R-:W-:Y:S01]  /*10a00*/  FFMA.FTZ R145, R207, UR4, -R122 ;  /* 0x00000004cf917c23 */ /* 0x000fe2000801087a */
[----:B-1----:R-:W-:Y:S01]  /*10a10*/  F2FP.BF16.F32.PACK_AB R53, R149, R154 ;  /* 0x0000009a9535723e */ /* 0x002fe200000010ff */
[----:B------:R-:W-:Y:S01]  /*10a20*/  MUFU.EX2 R124, R124 ;  /* 0x0000007c007c7308 */ /* 0x000fe20000000800 */
[----:B--2---:R-:W-:-:S07]  /*10a30*/  F2FP.BF16.F32.PACK_AB R55, R141, R144 ;  /* 0x000000908d37723e */ /* 0x004fce00000010ff */
[----:B------:R-:W1:Y:S01]  /*10a40*/  MUFU.EX2 R171, R171 ;  /* 0x000000ab00ab7308 */ /* 0x000e620000000800 */
[C---:B------:R-:W-:Y:S07]  /*10a50*/  HMMA.16816.F32.BF16 R12, R52.reuse, R32, R12 ;  /* 0x00000020340c723c */ /* 0x040fee000004180c */
[----:B------:R-:W-:Y:S01]  /*10a60*/  MUFU.EX2 R0, R0 ;  /* 0x0000000000007308 */ /* 0x000fe20000000800 */
[C---:B------:R-:W-:Y:S01]  /*10a70*/  HMMA.16816.F32.BF16 R20, R52.reuse, R34, R20 ;  /* 0x000000223414723c */ /* 0x040fe20000041814 */
[----:B------:R-:W2:Y:S06]  /*10a80*/  LDSM.16.MT88.4 R32, [R234+0xb000] ;  /* 0x00b00000ea20783b */ /* 0x000eac0000004200 */
[----:B------:R-:W-:Y:S08]  /*10a90*/  MUFU.EX2 R161, R161 ;  /* 0x000000a100a17308 */ /* 0x000ff00000000800 */
[----:B------:R-:W-:Y:S08]  /*10aa0*/  MUFU.EX2 R140, R140 ;  /* 0x0000008c008c7308 */ /* 0x000ff00000000800 */
[----:B------:R-:W4:Y:S08]  /*10ab0*/  MUFU.EX2 R143, R143 ;  /* 0x0000008f008f7308 */ /* 0x000f300000000800 */
[----:B------:R-:W-:Y:S08]  /*10ac0*/  MUFU.EX2 R142, R142 ;  /* 0x0000008e008e7308 */ /* 0x000ff00000000800 */
[----:B------:R-:W5:Y:S01]  /*10ad0*/  MUFU.EX2 R145, R145 ;  /* 0x0000009100917308 */ /* 0x000f620000000800 */
[C---:B------:R-:W-:Y:S06]  /*10ae0*/  HMMA.16816.F32.BF16 R36, R52.reuse, R48, R36 ;  /* 0x000000303424723c */ /* 0x040fec0000041824 */
[----:B------:R-:W-:Y:S01]  /*10af0*/  HMMA.16816.F32.BF16 R16, R52, R50, R16 ;  /* 0x000000323410723c */ /* 0x000fe20000041810 */
[----:B-1----:R-:W-:-:S02]  /*10b00*/  F2FP.BF16.F32.PACK_AB R48, R171, R124 ;  /* 0x0000007cab30723e */ /* 0x002fc400000010ff */
[----:B----4-:R-:W-:-:S04]  /*10b10*/  F2FP.BF16.F32.PACK_AB R49, R143, R140 ;  /* 0x0000008c8f31723e */ /* 0x010fc800000010ff */
[----:B------:R-:W-:Y:S02]  /*10b20*/  F2FP.BF16.F32.PACK_AB R50, R161, R0 ;  /* 0x00000000a132723e */ /* 0x000fe400000010ff */
[----:B-----5:R-:W-:Y:S01]  /*10b30*/  F2FP.BF16.F32.PACK_AB R51, R145, R142 ;  /* 0x0000008e9133723e */ /* 0x020fe200000010ff */
[C---:B------:R-:W-:Y:S06]  /*10b40*/  HMMA.16816.F32.BF16 R24, R52.reuse, R40, R24 ;  /* 0x000000283418723c */ /* 0x040fec0000041818 */
[----:B------:R-:W-:Y:S01]  /*10b50*/  HMMA.16816.F32.BF16 R4, R52, R42, R4 ;  /* 0x0000002a3404723c */ /* 0x000fe20000041804 */
[----:B------:R-:W1:Y:S05]  /*10b60*/  LDSM.16.MT88.4 R40, [R233+0xb000] ;  /* 0x00b00000e928783b */ /* 0x000e6a0000004200 */
[C---:B------:R-:W-:Y:S06]  /*10b70*/  HMMA.16816.F32.BF16 R12, R48.reuse, R28, R12 ;  /* 0x0000001c300c723c */ /* 0x040fec000004180c */
[----:B------:R-:W-:Y:S01]  /*10b80*/  HMMA.16816.F32.BF16 R20, R48, R30, R20 ;  /* 0x0000001e3014723c */ /* 0x000fe20000041814 */
[----:B------:R-:W4:Y:S01]  /*10b90*/  LDSM.16.MT88.4 R28, [R236+0xb800] ;  /* 0x00b80000ec1c783b */ /* 0x000f220000004200 */
[----:B------:R-:W-:Y:S01]  /*10ba0*/  FFMA.FTZ R137, R212, UR4, -R165 ;  /* 0x00000004d4897c23 */ /* 0x000fe200080108a5 */
[--C-:B------:R-:W-:Y:S01]  /*10bb0*/  FFMA.FTZ R148, R174, UR4, -R122.reuse ;  /* 0x00000004ae947c23 */ /* 0x100fe2000801087a */
[--C-:B------:R-:W-:Y:S01]  /*10bc0*/  FFMA.FTZ R155, R195, UR4, -R122.reuse ;  /* 0x00000004c39b7c23 */ /* 0x100fe2000801087a */
[--C-:B------:R-:W-:Y:S01]  /*10bd0*/  FFMA.FTZ R150, R172, UR4, -R122.reuse ;  /* 0x00000004ac967c23 */ /* 0x100fe2000801087a */
[----:B---3--:R-:W-:Y:S01]  /*10be0*/  HMMA.16816.F32.BF16 R44, R52, R8, R44 ;  /* 0x00000008342c723c */ /* 0x008fe2000004182c */
[----:B------:R-:W-:-:S05]  /*10bf0*/  FFMA.FTZ R157, R193, UR4, -R122 ;  /* 0x00000004c19d7c23 */ /* 0x000fca000801087a */
[----:B------:R-:W-:Y:S01]  /*10c00*/  HMMA.16816.F32.BF16 R132, R52, R10, R132 ;  /* 0x0000000a3484723c */ /* 0x000fe20000041884 */
[----:B------:R-:W3:Y:S01]  /*10c10*/  LDSM.16.MT88.4 R8, [R232+0xb000] ;  /* 0x00b00000e808783b */ /* 0x000ee20000004200 */
[----:B------:R-:W5:Y:S08]  /*10c20*/  MUFU.EX2 R160, R160 ;  /* 0x000000a000a07308 */ /* 0x000f700000000800 */
[----:B------:R-:W-:Y:S08]  /*10c30*/  MUFU.EX2 R152, R152 ;  /* 0x0000009800987308 */ /* 0x000ff00000000800 */
[----:B------:R-:W-:Y:S08]  /*10c40*/  MUFU.EX2 R137, R137 ;  /* 0x0000008900897308 */ /* 0x000ff00000000800 */
[----:B------:R-:W-:Y:S08]  /*10c50*/  MUFU.EX2 R148, R148 ;  /* 0x0000009400947308 */ /* 0x000ff00000000800 */
[----:B------:R-:W1:Y:S08]  /*10c60*/  MUFU.EX2 R155, R155 ;  /* 0x0000009b009b7308 */ /* 0x000e700000000800 */
[----:B------:R-:W-:Y:S08]  /*10c70*/  MUFU.EX2 R150, R150 ;  /* 0x0000009600967308 */ /* 0x000ff00000000800 */
[----:B------:R-:W4:Y:S01]  /*10c80*/  MUFU.EX2 R157, R157 ;  /* 0x0000009d009d7308 */ /* 0x000f220000000800 */
[C---:B--2---:R-:W-:Y:S06]  /*10c90*/  HMMA.16816.F32.BF16 R24, R48.reuse, R32, R24 ;  /* 0x000000203018723c */ /* 0x044fec0000041818 */
[----:B------:R-:W-:Y:S01]  /*10ca0*/  HMMA.16816.F32.BF16 R4, R48, R34, R4 ;  /* 0x000000223004723c */ /* 0x000fe20000041804 */
[----:B------:R-:W2:Y:S01]  /*10cb0*/  LDSM.16.MT88.4 R32, [R234+0xb800] ;  /* 0x00b80000ea20783b */ /* 0x000ea20000004200 */
[----:B-----5:R-:W-:-:S02]  /*10cc0*/  F2FP.BF16.F32.PACK_AB R52, R153, R160 ;  /* 0x000000a09934723e */ /* 0x020fc400000010ff */
[----:B-1----:R-:W-:Y:S02]  /*10cd0*/  F2FP.BF16.F32.PACK_AB R53, R155, R148 ;  /* 0x000000949b35723e */ /* 0x002fe400000010ff */
[----:B------:R-:W-:Y:S02]  /*10ce0*/  F2FP.BF16.F32.PACK_AB R54, R137, R152 ;  /* 0x000000988936723e */ /* 0x000fe400000010ff */
[----:B----4-:R-:W-:Y:S01]  /*10cf0*/  F2FP.BF16.F32.PACK_AB R55, R157, R150 ;  /* 0x000000969d37723e */ /* 0x010fe200000010ff */
[C---:B------:R-:W-:Y:S06]  /*10d00*/  HMMA.16816.F32.BF16 R36, R48.reuse, R40, R36 ;  /* 0x000000283024723c */ /* 0x040fec0000041824 */
[----:B------:R-:W-:Y:S01]  /*10d10*/  HMMA.16816.F32.BF16 R16, R48, R42, R16 ;  /* 0x0000002a3010723c */ /* 0x000fe20000041810 */
[----:B------:R-:W1:Y:S05]  /*10d20*/  LDSM.16.MT88.4 R40, [R233+0xb800] ;  /* 0x00b80000e928783b */ /* 0x000e6a0000004200 */
[C---:B------:R-:W-:Y:S06]  /*10d30*/  HMMA.16816.F32.BF16 R12, R52.reuse, R28, R12 ;  /* 0x0000001c340c723c */ /* 0x040fec000004180c */
[----:B------:R-:W-:Y:S01]  /*10d40*/  HMMA.16816.F32.BF16 R20, R52, R30, R20 ;  /* 0x0000001e3414723c */ /* 0x000fe20000041814 */
[----:B------:R-:W4:Y:S01]  /*10d50*/  LDSM.16.MT88.4 R28, [R236+0xc000] ;  /* 0x00c00000ec1c783b */ /* 0x000f220000004200 */
[--C-:B------:R-:W-:Y:S01]  /*10d60*/  FFMA.FTZ R138, R201, UR4, -R165.reuse ;  /* 0x00000004c98a7c23 */ /* 0x100fe200080108a5 */
[----:B------:R-:W-:Y:S01]  /*10d70*/  MOV R201, R168 ;  /* 0x000000a800c97202 */ /* 0x000fe20000000f00 */
[--C-:B------:R-:W-:Y:S01]  /*10d80*/  FFMA.FTZ R162, R179, UR4, -R122.reuse ;  /* 0x00000004b3a27c23 */ /* 0x100fe2000801087a */
[--C-:B------:R-:W-:Y:S01]  /*10d90*/  FFMA.FTZ R168, R181, UR4, -R122.reuse ;  /* 0x00000004b5a87c23 */ /* 0x100fe2000801087a */
[----:B---3--:R-:W-:Y:S01]  /*10da0*/  HMMA.16816.F32.BF16 R44, R48, R8, R44 ;  /* 0x00000008302c723c */ /* 0x008fe2000004182c */
[--C-:B------:R-:W-:Y:S01]  /*10db0*/  FFMA.FTZ R139, R210, UR4, -R165.reuse ;  /* 0x00000004d28b7c23 */ /* 0x100fe200080108a5 */
[----:B------:R-:W-:Y:S01]  /*10dc0*/  FFMA.FTZ R147, R198, UR4, -R165 ;  /* 0x00000004c6937c23 */ /* 0x000fe200080108a5 */
[--C-:B------:R-:W-:Y:S01]  /*10dd0*/  FFMA.FTZ R179, R187, UR4, -R122.reuse ;  /* 0x00000004bbb37c23 */ /* 0x100fe2000801087a */
[----:B------:R-:W-:-:S02]  /*10de0*/  FFMA.FTZ R181, R185, UR4, -R122 ;  /* 0x00000004b9b57c23 */ /* 0x000fc4000801087a */
[----:B------:R-:W-:Y:S01]  /*10df0*/  HMMA.16816.F32.BF16 R132, R48, R10, R132 ;  /* 0x0000000a3084723c */ /* 0x000fe20000041884 */
[----:B------:R-:W3:Y:S01]  /*10e00*/  LDSM.16.MT88.4 R8, [R232+0xb800] ;  /* 0x00b80000e808783b */ /* 0x000ee20000004200 */
[----:B------:R-:W-:Y:S08]  /*10e10*/  MUFU.EX2 R136, R136 ;  /* 0x0000008800887308 */ /* 0x000ff00000000800 */
        /* <DEDUP_REMOVED lines=21> */
[--C-:B------:R-:W-:Y:S01]  /*10f70*/  FFMA.FTZ R146, R196, UR4, -R165.reuse ;  /* 0x00000004c4927c23 */ /* 0x100fe200080108a5 */
[--C-:B------:R-:W-:Y:S01]  /*10f80*/  FFMA.FTZ R156, R170, UR4, -R165.reuse ;  /* 0x00000004aa9c7c23 */ /* 0x100fe200080108a5 */
[----:B------:R-:W-:Y:S01]  /*10f90*/  FFMA.FTZ R159, R190, UR4, -R165 ;  /* 0x00000004be9f7c23 */ /* 0x000fe200080108a5 */
[----:B---3--:R-:W-:Y:S01]  /*10fa0*/  HMMA.16816.F32.BF16 R44, R52, R8, R44 ;  /* 0x00000008342c723c */ /* 0x008fe2000004182c */
[--C-:B------:R-:W-:Y:S01]  /*10fb0*/  FFMA.FTZ R174, R213, UR4, -R122.reuse ;  /* 0x00000004d5ae7c23 */ /* 0x100fe2000801087a */
[--C-:B------:R-:W-:Y:S01]  /*10fc0*/  FFMA.FTZ R3, R3, UR4, -R122.reuse ;  /* 0x0000000403037c23 */ /* 0x100fe2000801087a */
        /* <DEDUP_REMOVED lines=60> */
[--C-:B------:R-:W-:Y:S01]  /*11390*/  FFMA.FTZ R192, R61, UR4, -R122.reuse ;  /* 0x000000043dc07c23 */ /* 0x100fe2000801087a */
[C---:B---3--:R-:W-:Y:S01]  /*113a0*/  HMMA.16816.F32.BF16 R44, R52.reuse, R8, R44 ;  /* 0x00000008342c723c */ /* 0x048fe2000004182c */
[--C-:B------:R-:W-:Y:S01]  /*113b0*/  FFMA.FTZ R172, R208, UR4, -R165.reuse ;  /* 0x00000004d0ac7c23 */ /* 0x100fe200080108a5 */
[--C-:B------:R-:W-:Y:S01]  /*113c0*/  FFMA.FTZ R178, R65, UR4, -R165.reuse ;  /* 0x0000000441b27c23 */ /* 0x100fe200080108a5 */
[--C-:B------:R-:W-:Y:S01]  /*113d0*/  FFMA.FTZ R191, R191, UR4, -R122.reuse ;  /* 0x00000004bfbf7c23 */ /* 0x100fe2000801087a */
[--C-:B------:R-:W-:Y:S01]  /*113e0*/  FFMA.FTZ R61, R189, UR4, -R122.reuse ;  /* 0x00000004bd3d7c23 */ /* 0x100fe2000801087a */
[----:B------:R-:W-:Y:S01]  /*113f0*/  FFMA.FTZ R194, R67, UR4, -R122 ;  /* 0x0000000443c27c23 */ /* 0x000fe2000801087a */
[----:B------:R-:W-:Y:S01]  /*11400*/  HMMA.16816.F32.BF16 R132, R52, R10, R132 ;  /* 0x0000000a3484723c */ /* 0x000fe20000041884 */
[----:B------:R-:W3:Y:S01]  /*11410*/  LDSM.16.MT88.4 R8, [R232+0xd000] ;  /* 0x00d00000e808783b */ /* 0x000ee20000004200 */
[----:B------:R-:W-:Y:S01]  /*11420*/  FFMA.FTZ R206, R206, UR4, -R165 ;  /* 0x00000004cece7c23 */ /* 0x000fe200080108a5 */
        /* <DEDUP_REMOVED lines=25> */
[----:B---3--:R-:W-:Y:S01]  /*115c0*/  HMMA.16816.F32.BF16 R44, R48, R8, R44 ;  /* 0x00000008302c723c */ /* 0x008fe2000004182c */
[----:B------:R-:W-:Y:S01]  /*115d0*/  FFMA.FTZ R73, R73, UR4, -R165 ;  /* 0x0000000449497c23 */ /* 0x000fe200080108a5 */
        /* <DEDUP_REMOVED lines=33> */
[----:B------:R-:W-:-:S03]  /*117f0*/  FFMA.FTZ R202, R83, UR4, -R122 ;  /* 0x0000000453ca7c23 */ /* 0x000fc6000801087a */
        /* <DEDUP_REMOVED lines=25> */
[----:B------:R-:W-:Y:S01]  /*11990*/  FFMA.FTZ R83, R89, UR4, -R165 ;  /* 0x0000000459537c23 */ /* 0x000fe200080108a5 */
[--C-:B------:R-:W-:Y:S01]  /*119a0*/  FFMA.FTZ R62, R62, UR4, -R122.reuse ;  /* 0x000000043e3e7c23 */ /* 0x100fe2000801087a */
        /* <DEDUP_REMOVED lines=38> */
[----:B------:R-:W-:Y:S03]  /*11c10*/  MUFU.EX2 R68, R68 ;  /* 0x0000004400447308 */ /* 0x000fe60000000800 */
[----:B------:R-:W5:Y:S05]  /*11c20*/  LDSM.16.MT88.4 R8, [R232+0xf000] ;  /* 0x00f00000e808783b */ /* 0x000f6a0000004200 */
[----:B------:R-:W1:Y:S08]  /*11c30*/  MUFU.EX2 R89, R89 ;  /* 0x0000005900597308 */ /* 0x000e700000000800 */
[----:B------:R-:W-:Y:S08]  /*11c40*/  MUFU.EX2 R72, R72 ;  /* 0x0000004800487308 */ /* 0x000ff00000000800 */
[----:B------:R-:W-:Y:S08]  /*11c50*/  MUFU.EX2 R93, R93 ;  /* 0x0000005d005d7308 */ /* 0x000ff00000000800 */
[----:B------:R-:W-:Y:S08]  /*11c60*/  MUFU.EX2 R70, R70 ;  /* 0x0000004600467308 */ /* 0x000ff00000000800 */
[----:B------:R-:W4:Y:S08]  /*11c70*/  MUFU.EX2 R95, R95 ;  /* 0x0000005f005f7308 */ /* 0x000f300000000800 */
[----:B------:R-:W-:Y:S08]  /*11c80*/  MUFU.EX2 R74, R74 ;  /* 0x0000004a004a7308 */ /* 0x000ff00000000800 */
[----:B------:R-:W3:Y:S01]  /*11c90*/  MUFU.EX2 R99, R99 ;  /* 0x0000006300637308 */ /* 0x000ee20000000800 */
[----:B--2---:R-:W-:Y:S01]  /*11ca0*/  HMMA.16816.F32.BF16 R24, R48, R32, R24 ;  /* 0x000000203018723c */ /* 0x004fe20000041818 */
[----:B-1----:R-:W-:-:S02]  /*11cb0*/  F2FP.BF16.F32.PACK_AB R56, R89, R68 ;  /* 0x000000445938723e */ /* 0x002fc400000010ff */
[----:B----4-:R-:W-:Y:S02]  /*11cc0*/  F2FP.BF16.F32.PACK_AB R57, R95, R70 ;  /* 0x000000465f39723e */ /* 0x010fe400000010ff */
[----:B------:R-:W-:Y:S01]  /*11cd0*/  F2FP.BF16.F32.PACK_AB R58, R93, R72 ;  /* 0x000000485d3a723e */ /* 0x000fe200000010ff */
[----:B------:R-:W-:Y:S01]  /*11ce0*/  HMMA.16816.F32.BF16 R4, R48, R34, R4 ;  /* 0x000000223004723c */ /* 0x000fe20000041804 */
[----:B------:R-:W1:Y:S01]  /*11cf0*/  LDSM.16.MT88.4 R32, [R233+0xf800] ;  /* 0x00f80000e920783b */ /* 0x000e620000004200 */
[----:B---3--:R-:W-:-:S04]  /*11d00*/  F2FP.BF16.F32.PACK_AB R59, R99, R74 ;  /* 0x0000004a633b723e */ /* 0x008fc800000010ff */
[----:B------:R-:W-:Y:S01]  /*11d10*/  HMMA.16816.F32.BF16 R36, R48, R40, R36 ;  /* 0x000000283024723c */ /* 0x000fe20000041824 */
[----:B------:R-:W-:-:S05]  /*11d20*/  FFMA.FTZ R164, R201, R173, R164 ;  /* 0x000000adc9a47223 */ /* 0x000fca00000100a4 */
[----:B------:R-:W-:Y:S01]  /*11d30*/  HMMA.16816.F32.BF16 R16, R48, R42, R16 ;  /* 0x0000002a3010723c */ /* 0x000fe20000041810 */
[----:B------:R-:W2:Y:S05]  /*11d40*/  LDSM.16.MT88.4 R40, [R232+0xf800] ;  /* 0x00f80000e828783b */ /* 0x000eaa0000004200 */
[C---:B------:R-:W-:Y:S06]  /*11d50*/  HMMA.16816.F32.BF16 R12, R56.reuse, R28, R12 ;  /* 0x0000001c380c723c */ /* 0x040fec000004180c */
[C---:B------:R-:W-:Y:S01]  /*11d60*/  HMMA.16816.F32.BF16 R20, R56.reuse, R30, R20 ;  /* 0x0000001e3814723c */ /* 0x040fe20000041814 */
[----:B------:R-:W3:Y:S01]  /*11d70*/  LDSM.16.MT88.4 R28, [R234+0x10000] ;  /* 0x01000000ea1c783b */ /* 0x000ee20000004200 */
[----:B------:R-:W-:Y:S01]  /*11d80*/  FADD.FTZ R131, R131, R164 ;  /* 0x000000a483837221 */ /* 0x000fe20000010000 */
[----:B------:R-:W-:Y:S01]  /*11d90*/  FFMA.FTZ R252, R252, R2, R123 ;  /* 0x00000002fcfc7223 */ /* 0x000fe2000001007b */
[--C-:B------:R-:W-:Y:S01]  /*11da0*/  FFMA.FTZ R97, R101, UR4, -R165.reuse ;  /* 0x0000000465617c23 */ /* 0x100fe200080108a5 */
[----:B------:R-:W-:Y:S01]  /*11db0*/  FFMA.FTZ R76, R76, UR4, -R165 ;  /* 0x000000044c4c7c23 */ /* 0x000fe200080108a5 */
[----:B------:R-:W-:Y:S01]  /*11dc0*/  HMMA.16816.F32.BF16 R24, R56, R52, R24 ;  /* 0x000000343818723c */ /* 0x000fe20000041818 */
[----:B------:R-:W-:Y:S01]  /*11dd0*/  FADD.FTZ R130, R130, R131 ;  /* 0x0000008382827221 */ /* 0x000fe20000010000 */
[--C-:B------:R-:W-:Y:S01]  /*11de0*/  FFMA.FTZ R80, R80, UR4, -R165.reuse ;  /* 0x0000000450507c23 */ /* 0x100fe200080108a5 */
[----:B------:R-:W-:Y:S01]  /*11df0*/  FFMA.FTZ R101, R105, UR4, -R165 ;  /* 0x0000000469657c23 */ /* 0x000fe200080108a5 */
[--C-:B------:R-:W-:Y:S01]  /*11e00*/  FFMA.FTZ R78, R78, UR4, -R122.reuse ;  /* 0x000000044e4e7c23 */ /* 0x100fe2000801087a */
[----:B------:R-:W-:Y:S01]  /*11e10*/  FFMA.FTZ R103, R103, UR4, -R122 ;  /* 0x0000000467677c23 */ /* 0x000fe2000801087a */
[----:B------:R-:W-:Y:S01]  /*11e20*/  FADD.FTZ R121, R121, R252 ;  /* 0x000000fc79797221 */ /* 0x000fe20000010000 */
[--C-:B------:R-:W-:Y:S01]  /*11e30*/  FFMA.FTZ R52, R82, UR4, -R122.reuse ;  /* 0x0000000452347c23 */ /* 0x100fe2000801087a */
[----:B------:R-:W-:Y:S01]  /*11e40*/  FFMA.FTZ R53, R107, UR4, -R122 ;  /* 0x000000046b357c23 */ /* 0x000fe2000801087a */
[----:B------:R-:W-:Y:S01]  /*11e50*/  FADD.FTZ R129, R129, R130 ;  /* 0x0000008281817221 */ /* 0x000fe20000010000 */
[----:B-----5:R-:W-:Y:S01]  /*11e60*/  HMMA.16816.F32.BF16 R44, R48, R8, R44 ;  /* 0x00000008302c723c */ /* 0x020fe2000004182c */
[----:B------:R-:W-:Y:S01]  /*11e70*/  FADD.FTZ R120, R120, R121 ;  /* 0x0000007978787221 */ /* 0x000fe20000010000 */
[----:B------:R-:W-:Y:S01]  /*11e80*/  MUFU.EX2 R76, R76 ;  /* 0x0000004c004c7308 */ /* 0x000fe20000000800 */
[----:B------:R-:W-:-:S03]  /*11e90*/  FADD.FTZ R128, R128, R129 ;  /* 0x0000008180807221 */ /* 0x000fc60000010000 */
[----:B------:R-:W-:Y:S01]  /*11ea0*/  HMMA.16816.F32.BF16 R132, R48, R10, R132 ;  /* 0x0000000a3084723c */ /* 0x000fe20000041884 */
[----:B------:R-:W-:-:S03]  /*11eb0*/  FADD.FTZ R169, R169, R120 ;  /* 0x00000078a9a97221 */ /* 0x000fc60000010000 */
[----:B------:R-:W4:Y:S01]  /*11ec0*/  MUFU.EX2 R97, R97 ;  /* 0x0000006100617308 */ /* 0x000f220000000800 */
[----:B------:R-:W-:-:S07]  /*11ed0*/  FADD.FTZ R127, R127, R128 ;  /* 0x000000807f7f7221 */ /* 0x000fce0000010000 */
[----:B------:R-:W-:Y:S01]  /*11ee0*/  MUFU.EX2 R80, R80 ;  /* 0x0000005000507308 */ /* 0x000fe20000000800 */
[----:B------:R-:W-:-:S07]  /*11ef0*/  FADD.FTZ R154, R154, R169 ;  /* 0x000000a99a9a7221 */ /* 0x000fce0000010000 */
[----:B------:R-:W-:Y:S08]  /*11f00*/  MUFU.EX2 R101, R101 ;  /* 0x0000006500657308 */ /* 0x000ff00000000800 */
[----:B------:R-:W-:Y:S08]  /*11f10*/  MUFU.EX2 R78, R78 ;  /* 0x0000004e004e7308 */ /* 0x000ff00000000800 */
[----:B------:R-:W5:Y:S08]  /*11f20*/  MUFU.EX2 R103, R103 ;  /* 0x0000006700677308 */ /* 0x000f700000000800 */
[----:B------:R-:W-:Y:S08]  /*11f30*/  MUFU.EX2 R52, R52 ;  /* 0x0000003400347308 */ /* 0x000ff00000000800 */
[----:B------:R-:W1:Y:S01]  /*11f40*/  MUFU.EX2 R53, R53 ;  /* 0x0000003500357308 */ /* 0x000e620000000800 */
[----:B------:R-:W-:Y:S01]  /*11f50*/  FADD.FTZ R126, R126, R127 ;  /* 0x0000007f7e7e7221 */ /* 0x000fe20000010000 */
[----:B------:R-:W-:Y:S01]  /*11f60*/  FADD.FTZ R149, R149, R154 ;  /* 0x0000009a95957221 */ /* 0x000fe20000010000 */
[----:B------:R-:W3:Y:S02]  /*11f70*/  LDSM.16.MT88.4 R8, [R236+0x10000] ;  /* 0x01000000ec08783b */ /* 0x000ee40000004200 */
[----:B------:R-:W-:Y:S01]  /*11f80*/  FADD.FTZ R125, R125, R126 ;  /* 0x0000007e7d7d7221 */ /* 0x000fe20000010000 */
[----:B------:R-:W-:Y:S01]  /*11f90*/  FADD.FTZ R144, R144, R149 ;  /* 0x0000009590907221 */ /* 0x000fe20000010000 */
[----:B----4-:R-:W-:-:S02]  /*11fa0*/  F2FP.BF16.F32.PACK_AB R48, R97, R76 ;  /* 0x0000004c6130723e */ /* 0x010fc400000010ff */
[----:B-----5:R-:W-:Y:S01]  /*11fb0*/  F2FP.BF16.F32.PACK_AB R49, R103, R78 ;  /* 0x0000004e6731723e */ /* 0x020fe200000010ff */
[----:B------:R-:W-:Y:S01]  /*11fc0*/  FADD.FTZ R124, R124, R125 ;  /* 0x0000007d7c7c7221 */ /* 0x000fe20000010000 */
[----:B------:R-:W-:Y:S01]  /*11fd0*/  F2FP.BF16.F32.PACK_AB R50, R101, R80 ;  /* 0x000000506532723e */ /* 0x000fe200000010ff */
[----:B------:R-:W-:Y:S01]  /*11fe0*/  FADD.FTZ R141, R141, R144 ;  /* 0x000000908d8d7221 */ /* 0x000fe20000010000 */
[----:B-1----:R-:W-:Y:S01]  /*11ff0*/  F2FP.BF16.F32.PACK_AB R51, R53, R52 ;  /* 0x000000343533723e */ /* 0x002fe200000010ff */
[----:B------:R-:W-:Y:S01]  /*12000*/  FADD.FTZ R171, R171, R124 ;  /* 0x0000007cabab7221 */ /* 0x000fe20000010000 */
[----:B------:R-:W-:Y:S01]  /*12010*/  HMMA.16816.F32.BF16 R36, R56, R32, R36 ;  /* 0x000000203824723c */ /* 0x000fe20000041824 */
[----:B------:R-:W-:-:S05]  /*12020*/  FADD.FTZ R140, R140, R141 ;  /* 0x0000008d8c8c7221 */ /* 0x000fca0000010000 */
[C---:B------:R-:W-:Y:S01]  /*12030*/  HMMA.16816.F32.BF16 R16, R56.reuse, R34, R16 ;  /* 0x000000223810723c */ /* 0x040fe20000041810 */
[----:B------:R-:W1:Y:S05]  /*12040*/  LDSM.16.MT88.4 R32, [R233+0x10000] ;  /* 0x01000000e920783b */ /* 0x000e6a0000004200 */
[----:B--2---:R-:W-:Y:S01]  /*12050*/  HMMA.16816.F32.BF16 R44, R56, R40, R44 ;  /* 0x00000028382c723c */ /* 0x004fe2000004182c */
[----:B------:R-:W-:-:S05]  /*12060*/  FADD.FTZ R143, R143, R140 ;  /* 0x0000008c8f8f7221 */ /* 0x000fca0000010000 */
[----:B------:R-:W-:Y:S01]  /*12070*/  HMMA.16816.F32.BF16 R132, R56, R42, R132 ;  /* 0x0000002a3884723c */ /* 0x000fe20000041884 */
[----:B------:R-:W2:Y:S05]  /*12080*/  LDSM.16.MT88.4 R40, [R232+0x10000] ;  /* 0x01000000e828783b */ /* 0x000eaa0000004200 */
[----:B---3--:R-:W-:Y:S01]  /*12090*/  HMMA.16816.F32.BF16 R24, R48, R28, R24 ;  /* 0x0000001c3018723c */ /* 0x008fe20000041818 */
[----:B------:R-:W-:-:S06]  /*120a0*/  FADD.FTZ R142, R142, R143 ;  /* 0x0000008f8e8e7221 */ /* 0x000fcc0000010000 */
[----:B------:R-:W-:-:S04]  /*120b0*/  FADD.FTZ R28, R0, R171 ;  /* 0x000000ab001c7221 */ /* 0x000fc80000010000 */
[----:B------:R-:W-:Y:S01]  /*120c0*/  FADD.FTZ R161, R161, R28 ;  /* 0x0000001ca1a17221 */ /* 0x000fe20000010000 */
[----:B------:R-:W-:Y:S01]  /*120d0*/  FADD.FTZ R145, R145, R142 ;  /* 0x0000008e91917221 */ /* 0x000fe20000010000 */
[----:B------:R-:W-:Y:S01]  /*120e0*/  HMMA.16816.F32.BF16 R4, R56, R54, R4 ;  /* 0x000000363804723c */ /* 0x000fe20000041804 */
[----:B------:R-:W-:Y:S01]  /*120f0*/  FFMA.FTZ R2, R84, UR4, -R165 ;  /* 0x0000000454027c23 */ /* 0x000fe200080108a5 */
[----:B------:R-:W-:Y:S01]  /*12100*/  FADD.FTZ R160, R160, R161 ;  /* 0x000000a1a0a07221 */ /* 0x000fe20000010000 */
[----:B------:R-:W-:Y:S01]  /*12110*/  FADD.FTZ R148, R148, R145 ;  /* 0x0000009194947221 */ /* 0x000fe20000010000 */
[--C-:B------:R-:W-:Y:S01]  /*12120*/  FFMA.FTZ R105, R111, UR4, -R122.reuse ;  /* 0x000000046f697c23 */ /* 0x100fe2000801087a */
[----:B------:R-:W-:Y:S01]  /*12130*/  FFMA.FTZ R90, R90, UR4, -R122 ;  /* 0x000000045a5a7c23 */ /* 0x000fe2000801087a */
[----:B------:R-:W-:Y:S01]  /*12140*/  FADD.FTZ R153, R153, R160 ;  /* 0x000000a099997221 */ /* 0x000fe20000010000 */
[----:B------:R-:W-:Y:S01]  /*12150*/  FADD.FTZ R155, R155, R148 ;  /* 0x000000949b9b7221 */ /* 0x000fe20000010000 */
[C---:B------:R-:W-:Y:S01]  /*12160*/  HMMA.16816.F32.BF16 R12, R48.reuse, R8, R12 ;  /* 0x00000008300c723c */ /* 0x040fe2000004180c */
[----:B------:R-:W-:Y:S01]  /*12170*/  FFMA.FTZ R107, R112, UR4, -R165 ;  /* 0x00000004706b7c23 */ /* 0x000fe200080108a5 */
[----:B------:R-:W-:Y:S01]  /*12180*/  FADD.FTZ R152, R152, R153 ;  /* 0x0000009998987221 */ /* 0x000fe20000010000 */
[----:B------:R-:W-:Y:S01]  /*12190*/  FADD.FTZ R150, R150, R155 ;  /* 0x0000009b96967221 */ /* 0x000fe20000010000 */
[----:B------:R-:W-:Y:S01]  /*121a0*/  FFMA.FTZ R82, R96, UR4, -R165 ;  /* 0x0000000460527c23 */ /* 0x000fe200080108a5 */
[----:B------:R-:W-:Y:S01]  /*121b0*/  FFMA.FTZ R113, R113, UR4, -R122 ;  /* 0x0000000471717c23 */ /* 0x000fe2000801087a */
[----:B------:R-:W-:Y:S01]  /*121c0*/  FADD.FTZ R137, R137, R152 ;  /* 0x0000009889897221 */ /* 0x000fe20000010000 */
[----:B------:R-:W-:Y:S01]  /*121d0*/  FADD.FTZ R157, R157, R150 ;  /* 0x000000969d9d7221 */ /* 0x000fe20000010000 */
[C---:B------:R-:W-:Y:S01]  /*121e0*/  HMMA.16816.F32.BF16 R20, R48.reuse, R10, R20 ;  /* 0x0000000a3014723c */ /* 0x040fe20000041814 */
[----:B------:R-:W3:Y:S01]  /*121f0*/  LDSM.16.MT88.4 R8, [R236+0x10800] ;  /* 0x01080000ec08783b */ /* 0x000ee20000004200 */
[----:B------:R-:W-:Y:S01]  /*12200*/  FADD.FTZ R136, R136, R137 ;  /* 0x0000008988887221 */ /* 0x000fe20000010000 */
[----:B------:R-:W-:Y:S01]  /*12210*/  FADD.FTZ R162, R162, R157 ;  /* 0x0000009da2a27221 */ /* 0x000fe20000010000 */
[----:B------:R-:W-:Y:S01]  /*12220*/  FFMA.FTZ R98, R98, UR4, -R122 ;  /* 0x0000000462627c23 */ /* 0x000fe2000801087a */
[----:B------:R-:W-:Y:S01]  /*12230*/  FFMA.FTZ R106, R106, UR4, -R165 ;  /* 0x000000046a6a7c23 */ /* 0x000fe200080108a5 */
[----:B------:R-:W-:Y:S01]  /*12240*/  FADD.FTZ R139, R139, R136 ;  /* 0x000000888b8b7221 */ /* 0x000fe20000010000 */
[----:B------:R-:W-:Y:S01]  /*12250*/  FADD.FTZ R179, R179, R162 ;  /* 0x000000a2b3b37221 */ /* 0x000fe20000010000 */
[----:B-1----:R-:W-:Y:S01]  /*12260*/  HMMA.16816.F32.BF16 R36, R48, R32, R36 ;  /* 0x000000203024723c */ /* 0x002fe20000041824 */
[----:B------:R-:W-:Y:S01]  /*12270*/  LDSM.16.MT88.4 R140, [R233+0x11800] ;  /* 0x01180000e98c783b */ /* 0x000fe20000004200 */
[----:B------:R-:W-:Y:S01]  /*12280*/  FADD.FTZ R138, R138, R139 ;  /* 0x0000008b8a8a7221 */ /* 0x000fe20000010000 */
[----:B------:R-:W-:-:S03]  /*12290*/  FADD.FTZ R168, R168, R179 ;  /* 0x000000b3a8a87221 */ /* 0x000fc60000010000 */
[----:B------:R-:W-:Y:S01]  /*122a0*/  FADD.FTZ R138, R147, R138 ;  /* 0x0000008a938a7221 */ /* 0x000fe20000010000 */
[----:B------:R-:W-:Y:S01]  /*122b0*/  HMMA.16816.F32.BF16 R4, R48, R30, R4 ;  /* 0x0000001e3004723c */ /* 0x000fe20000041804 */
[----:B------:R-:W-:-:S05]  /*122c0*/  FADD.FTZ R181, R181, R168 ;  /* 0x000000a8b5b57221 */ /* 0x000fca0000010000 */
[----:B------:R-:W-:Y:S01]  /*122d0*/  HMMA.16816.F32.BF16 R16, R48, R34, R16 ;  /* 0x000000223010723c */ /* 0x000fe20000041810 */
[----:B------:R-:W-:-:S05]  /*122e0*/  FADD.FTZ R151, R151, R138 ;  /* 0x0000008a97977221 */ /* 0x000fca0000010000 */
[C---:B--2---:R-:W-:Y:S06]  /*122f0*/  HMMA.16816.F32.BF16 R44, R48.reuse, R40, R44 ;  /* 0x00000028302c723c */ /* 0x044fec000004182c */
[----:B------:R-:W-:Y:S01]  /*12300*/  HMMA.16816.F32.BF16 R132, R48, R42, R132 ;  /* 0x0000002a3084723c */ /* 0x000fe20000041884 */
[----:B------:R-:W1:Y:S01]  /*12310*/  LDSM.16.MT88.4 R48, [R232+0x10800] ;  /* 0x01080000e830783b */ /* 0x000e620000004200 */
[----:B------:R-:W-:Y:S01]  /*12320*/  FADD.FTZ R151, R146, R151 ;  /* 0x0000009792977221 */ /* 0x000fe20000010000 */
[--C-:B------:R-:W-:Y:S01]  /*12330*/  FFMA.FTZ R55, R108, UR4, -R165.reuse ;  /* 0x000000046c377c23 */ /* 0x100fe200080108a5 */
[--C-:B------:R-:W-:Y:S01]  /*12340*/  FFMA.FTZ R54, R88, UR4, -R165.reuse ;  /* 0x0000000458367c23 */ /* 0x100fe200080108a5 */
[----:B------:R-:W-:Y:S01]  /*12350*/  FFMA.FTZ R57, R110, UR4, -R165 ;  /* 0x000000046e397c23 */ /* 0x000fe200080108a5 */
[--C-:B------:R-:W-:Y:S01]  /*12360*/  FFMA.FTZ R56, R86, UR4, -R122.reuse ;  /* 0x0000000456387c23 */ /* 0x100fe2000801087a */
[----:B------:R-:W-:Y:S01]  /*12370*/  FFMA.FTZ R59, R109, UR4, -R122 ;  /* 0x000000046d3b7c23 */ /* 0x000fe2000801087a */
[----:B------:R-:W-:Y:S01]  /*12380*/  FADD.FTZ R174, R174, R181 ;  /* 0x000000b5aeae7221 */ /* 0x000fe20000010000 */
[----:B------:R-:W2:Y:S01]  /*12390*/  LDSM.16.MT88.4 R28, [R234+0x10800] ;  /* 0x01080000ea1c783b */ /* 0x000ea20000004200 */
[----:B------:R-:W-:-:S02]  /*123a0*/  FADD.FTZ R156, R156, R151 ;  /* 0x000000979c9c7221 */ /* 0x000fc40000010000 */
[----:B------:R-:W-:Y:S01]  /*123b0*/  FADD.FTZ R3, R3, R174 ;  /* 0x000000ae03037221 */ /* 0x000fe20000010000 */
[----:B------:R-:W-:Y:S01]  /*123c0*/  MUFU.EX2 R2, R2 ;  /* 0x0000000200027308 */ /* 0x000fe20000000800 */
[----:B------:R-:W-:Y:S01]  /*123d0*/  FADD.FTZ R159, R159, R156 ;  /* 0x0000009c9f9f7221 */ /* 0x000fe20000010000 */
[----:B------:R-:W4:Y:S01]  /*123e0*/  LDSM.16.MT88.4 R32, [R233+0x10800] ;  /* 0x01080000e920783b */ /* 0x000f220000004200 */
[----:B------:R-:W-:-:S05]  /*123f0*/  FADD.FTZ R176, R176, R3 ;  /* 0x00000003b0b07221 */ /* 0x000fca0000010000 */
[----:B------:R-:W5:Y:S01]  /*12400*/  MUFU.EX2 R55, R55 ;  /* 0x0000003700377308 */ /* 0x000f620000000800 */
[----:B------:R-:W-:Y:S01]  /*12410*/  FADD.FTZ R158, R158, R159 ;  /* 0x0000009f9e9e7221 */ /* 0x000fe20000010000 */
[----:B------:R-:W-:-:S06]  /*12420*/  FADD.FTZ R63, R63, R176 ;  /* 0x000000b03f3f7221 */ /* 0x000fcc0000010000 */
[----:B------:R-:W-:Y:S08]  /*12430*/  MUFU.EX2 R54, R54 ;  /* 0x0000003600367308 */ /* 0x000ff00000000800 */
[----:B------:R-:W-:Y:S08]  /*12440*/  MUFU.EX2 R57, R57 ;  /* 0x0000003900397308 */ /* 0x000ff00000000800 */
[----:B------:R-:W-:Y:S08]  /*12450*/  MUFU.EX2 R56, R56 ;  /* 0x0000003800387308 */ /* 0x000ff00000000800 */
[----:B------:R-:W3:Y:S08]  /*12460*/  MUFU.EX2 R59, R59 ;  /* 0x0000003b003b7308 */ /* 0x000ef00000000800 */
[----:B------:R-:W-:Y:S08]  /*12470*/  MUFU.EX2 R0, R90 ;  /* 0x0000005a00007308 */ /* 0x000ff00000000800 */
[----:B------:R-:W1:Y:S01]  /*12480*/  MUFU.EX2 R105, R105 ;  /* 0x0000006900697308 */ /* 0x000e620000000800 */
[----:B------:R-:W-:Y:S01]  /*12490*/  FADD.FTZ R163, R163, R158 ;  /* 0x0000009ea3a37221 */ /* 0x000fe20000010000 */
[----:B------:R-:W-:Y:S01]  /*124a0*/  FADD.FTZ R186, R186, R63 ;  /* 0x0000003fbaba7221 */ /* 0x000fe20000010000 */
[----:B-----5:R-:W-:Y:S01]  /*124b0*/  F2FP.BF16.F32.PACK_AB R40, R55, R2 ;  /* 0x000000023728723e */ /* 0x020fe200000010ff */
[----:B------:R-:W-:Y:S01]  /*124c0*/  FFMA.FTZ R58, R92, UR4, -R165 ;  /* 0x000000045c3a7c23 */ /* 0x000fe200080108a5 */
[----:B------:R-:W-:Y:S01]  /*124d0*/  FADD.FTZ R170, R170, R163 ;  /* 0x000000a3aaaa7221 */ /* 0x000fe20000010000 */
[----:B------:R-:W-:Y:S01]  /*124e0*/  FADD.FTZ R187, R187, R186 ;  /* 0x000000babbbb7221 */ /* 0x000fe20000010000 */
[----:B---3--:R-:W-:Y:S01]  /*124f0*/  F2FP.BF16.F32.PACK_AB R41, R59, R56 ;  /* 0x000000383b29723e */ /* 0x008fe200000010ff */
[----:B------:R-:W-:Y:S01]  /*12500*/  FFMA.FTZ R109, R114, UR4, -R165 ;  /* 0x00000004726d7c23 */ /* 0x000fe200080108a5 */
[----:B------:R-:W-:Y:S01]  /*12510*/  FADD.FTZ R183, R183, R170 ;  /* 0x000000aab7b77221 */ /* 0x000fe20000010000 */
[----:B------:R-:W-:Y:S01]  /*12520*/  F2FP.BF16.F32.PACK_AB R42, R57, R54 ;  /* 0x00000036392a723e */ /* 0x000fe200000010ff */
[----:B------:R-:W-:Y:S01]  /*12530*/  FADD.FTZ R188, R188, R187 ;  /* 0x000000bbbcbc7221 */ /* 0x000fe20000010000 */
[--C-:B------:R-:W-:Y:S01]  /*12540*/  FFMA.FTZ R84, R94, UR4, -R122.reuse ;  /* 0x000000045e547c23 */ /* 0x100fe2000801087a */
[----:B------:R-:W-:Y:S01]  /*12550*/  FADD.FTZ R172, R172, R183 ;  /* 0x000000b7acac7221 */ /* 0x000fe20000010000 */
[----:B------:R-:W-:Y:S01]  /*12560*/  FFMA.FTZ R86, R115, UR4, -R122 ;  /* 0x0000000473567c23 */ /* 0x000fe2000801087a */
[----:B------:R-:W-:Y:S08]  /*12570*/  MUFU.EX2 R107, R107 ;  /* 0x0000006b006b7308 */ /* 0x000ff00000000800 */
[----:B------:R-:W-:Y:S01]  /*12580*/  MUFU.EX2 R82, R82 ;  /* 0x0000005200527308 */ /* 0x000fe20000000800 */
[----:B-1----:R-:W-:Y:S01]  /*12590*/  F2FP.BF16.F32.PACK_AB R43, R105, R0 ;  /* 0x00000000692b723e */ /* 0x002fe200000010ff */
[----:B------:R-:W-:Y:S01]  /*125a0*/  FADD.FTZ R188, R193, R188 ;  /* 0x000000bcc1bc7221 */ /* 0x000fe20000010000 */
[----:B------:R-:W-:Y:S01]  /*125b0*/  FADD.FTZ R172, R185, R172 ;  /* 0x000000acb9ac7221 */ /* 0x000fe20000010000 */
[----:B------:R-:W-:Y:S02]  /*125c0*/  LDSM.16.MT88.4 R156, [R236+0x11800] ;  /* 0x01180000ec9c783b */ /* 0x000fe40000004200 */
[----:B------:R-:W-:-:S02]  /*125d0*/  FADD.FTZ R191, R191, R188 ;  /* 0x000000bcbfbf7221 */ /* 0x000fc40000010000 */
[C---:B------:R-:W-:Y:S01]  /*125e0*/  HMMA.16816.F32.BF16 R12, R40.reuse, R8, R12 ;  /* 0x00000008280c723c */ /* 0x040fe2000004180c */
[--C-:B------:R-:W-:Y:S01]  /*125f0*/  FFMA.FTZ R88, R100, UR4, -R165.reuse ;  /* 0x0000000464587c23 */ /* 0x100fe200080108a5 */
[----:B------:R-:W-:Y:S01]  /*12600*/  FFMA.FTZ R111, R116, UR4, -R165 ;  /* 0x00000004746f7c23 */ /* 0x000fe200080108a5 */
[----:B------:R-:W-:Y:S03]  /*12610*/  LDSM.16.MT88.4 R148, [R234+0x11800] ;  /* 0x01180000ea94783b */ /* 0x000fe60000004200 */
[----:B------:R-:W-:Y:S01]  /*12620*/  HMMA.16816.F32.BF16 R20, R40, R10, R20 ;  /* 0x0000000a2814723c */ /* 0x000fe20000041814 */
[----:B------:R-:W1:Y:S01]  /*12630*/  LDSM.16.MT88.4 R8, [R236+0x11000] ;  /* 0x01100000ec08783b */ /* 0x000e620000004200 */
[----:B------:R-:W-:-:S04]  /*12640*/  FADD.FTZ R192, R192, R191 ;  /* 0x000000bfc0c07221 */ /* 0x000fc80000010000 */
[----:B------:R-:W-:Y:S01]  /*12650*/  HMMA.16816.F32.BF16 R44, R40, R48, R44 ;  /* 0x00000030282c723c */ /* 0x000fe2000004182c */
[----:B------:R-:W-:-:S06]  /*12660*/  FADD.FTZ R61, R61, R192 ;  /* 0x000000c03d3d7221 */ /* 0x000fcc0000010000 */
[----:B------:R-:W-:Y:S01]  /*12670*/  FADD.FTZ R49, R65, R172 ;  /* 0x000000ac41317221 */ /* 0x000fe20000010000 */
[----:B--2---:R-:W-:Y:S03]  /*12680*/  HMMA.16816.F32.BF16 R24, R40, R28, R24 ;  /* 0x0000001c2818723c */ /* 0x004fe60000041818 */
[----:B------:R-:W-:-:S03]  /*12690*/  FADD.FTZ R49, R178, R49 ;  /* 0x00000031b2317221 */ /* 0x000fc60000010000 */
[----:B------:R-:W-:Y:S01]  /*126a0*/  HMMA.16816.F32.BF16 R4, R40, R30, R4 ;  /* 0x0000001e2804723c */ /* 0x000fe20000041804 */
[----:B------:R-:W2:Y:S01]  /*126b0*/  LDSM.16.MT88.4 R28, [R234+0x11000] ;  /* 0x01100000ea1c783b */ /* 0x000ea20000004200 */
[----:B------:R-:W-:Y:S01]  /*126c0*/  FADD.FTZ R184, R184, R49 ;  /* 0x00000031b8b87221 */ /* 0x000fe20000010000 */
[----:B------:R-:W-:Y:S01]  /*126d0*/  FADD.FTZ R194, R194, R61 ;  /* 0x0000003dc2c27221 */ /* 0x000fe20000010000 */
[----:B------:R-:W3:Y:S02]  /*126e0*/  MUFU.EX2 R58, R58 ;  /* 0x0000003a003a7308 */ /* 0x000ee40000000800 */
[----:B------:R-:W-:Y:S01]  /*126f0*/  FADD.FTZ R69, R69, R184 ;  /* 0x000000b845457221 */ /* 0x000fe20000010000 */
[----:B------:R-:W-:-:S05]  /*12700*/  FADD.FTZ R81, R81, R194 ;  /* 0x000000c251517221 */ /* 0x000fca0000010000 */
[----:B------:R-:W-:Y:S01]  /*12710*/  MUFU.EX2 R109, R109 ;  /* 0x0000006d006d7308 */ /* 0x000fe20000000800 */
[----:B------:R-:W-:Y:S01]  /*12720*/  FADD.FTZ R190, R190, R69 ;  /* 0x00000045bebe7221 */ /* 0x000fe20000010000 */
[----:B------:R-:W-:-:S06]  /*12730*/  FADD.FTZ R196, R196, R81 ;  /* 0x00000051c4c47221 */ /* 0x000fcc0000010000 */
[----:B------:R-:W-:Y:S01]  /*12740*/  MUFU.EX2 R84, R84 ;  /* 0x0000005400547308 */ /* 0x000fe20000000800 */
[----:B------:R-:W-:-:S07]  /*12750*/  FADD.FTZ R190, R73, R190 ;  /* 0x000000be49be7221 */ /* 0x000fce0000010000 */
[----:B------:R-:W5:Y:S08]  /*12760*/  MUFU.EX2 R3, R113 ;  /* 0x0000007100037308 */ /* 0x000f700000000800 */
[----:B------:R-:W-:Y:S08]  /*12770*/  MUFU.EX2 R63, R98 ;  /* 0x00000062003f7308 */ /* 0x000ff00000000800 */
[----:B------:R-:W1:Y:S01]  /*12780*/  MUFU.EX2 R86, R86 ;  /* 0x0000005600567308 */ /* 0x000e620000000800 */
[----:B------:R-:W-:Y:S01]  /*12790*/  FADD.FTZ R71, R71, R196 ;  /* 0x000000c447477221 */ /* 0x000fe20000010000 */
[----:B------:R-:W-:-:S03]  /*127a0*/  FADD.FTZ R67, R67, R190 ;  /* 0x000000be43437221 */ /* 0x000fc60000010000 */
[----:B------:R-:W-:Y:S01]  /*127b0*/  FADD.FTZ R198, R198, R71 ;  /* 0x00000047c6c67221 */ /* 0x000fe20000010000 */
[----:B------:R-:W-:Y:S01]  /*127c0*/  FADD.FTZ R180, R180, R67 ;  /* 0x00000043b4b47221 */ /* 0x000fe20000010000 */
[----:B----4-:R-:W-:Y:S02]  /*127d0*/  HMMA.16816.F32.BF16 R36, R40, R32, R36 ;  /* 0x000000202824723c */ /* 0x010fe40000041824 */
[----:B------:R-:W-:Y:S01]  /*127e0*/  FADD.FTZ R85, R85, R198 ;  /* 0x000000c655557221 */ /* 0x000fe20000010000 */
[----:B------:R-:W-:-:S03]  /*127f0*/  FADD.FTZ R77, R77, R180 ;  /* 0x000000b44d4d7221 */ /* 0x000fc60000010000 */
[----:B------:R-:W-:Y:S01]  /*12800*/  HMMA.16816.F32.BF16 R16, R40, R34, R16 ;  /* 0x000000222810723c */ /* 0x000fe20000041810 */
[----:B------:R-:W-:-:S05]  /*12810*/  FADD.FTZ R200, R200, R85 ;  /* 0x00000055c8c87221 */ /* 0x000fca0000010000 */
[----:B------:R-:W-:Y:S01]  /*12820*/  HMMA.16816.F32.BF16 R132, R40, R50, R132 ;  /* 0x000000322884723c */ /* 0x000fe20000041884 */
[----:B------:R-:W-:Y:S01]  /*12830*/  FADD.FTZ R77, R182, R77 ;  /* 0x0000004db64d7221 */ /* 0x000fe20000010000 */
[----:B------:R-:W-:Y:S01]  /*12840*/  FFMA.FTZ R90, R104, UR4, -R165 ;  /* 0x00000004685a7c23 */ /* 0x000fe200080108a5 */
[----:B------:R-:W-:Y:S01]  /*12850*/  MUFU.EX2 R88, R88 ;  /* 0x0000005800587308 */ /* 0x000fe20000000800 */
[----:B------:R-:W4:Y:S03]  /*12860*/  LDSM.16.MT88.4 R32, [R233+0x11000] ;  /* 0x01100000e920783b */ /* 0x000f260000004200 */
[----:B---3--:R-:W-:Y:S02]  /*12870*/  F2FP.BF16.F32.PACK_AB R40, R107, R58 ;  /* 0x0000003a6b28723e */ /* 0x008fe400000010ff */
[----:B-----5:R-:W-:Y:S02]  /*12880*/  F2FP.BF16.F32.PACK_AB R41, R3, R84 ;  /* 0x000000540329723e */ /* 0x020fe400000010ff */
[----:B------:R-:W-:-:S02]  /*12890*/  F2FP.BF16.F32.PACK_AB R42, R109, R82 ;  /* 0x000000526d2a723e */ /* 0x000fc400000010ff */
[----:B-1----:R-:W-:Y:S01]  /*128a0*/  F2FP.BF16.F32.PACK_AB R43, R86, R63 ;  /* 0x0000003f562b723e */ /* 0x002fe200000010ff */
[----:B------:R-:W-:Y:S01]  /*128b0*/  FADD.FTZ R60, R60, R77 ;  /* 0x0000004d3c3c7221 */ /* 0x000fe20000010000 */
[----:B------:R-:W1:Y:S01]  /*128c0*/  MUFU.EX2 R111, R111 ;  /* 0x0000006f006f7308 */ /* 0x000e620000000800 */
[----:B------:R-:W3:Y:S04]  /*128d0*/  LDSM.16.MT88.4 R48, [R232+0x11000] ;  /* 0x01100000e830783b */ /* 0x000ee80000004200 */
[----:B------:R-:W-:Y:S01]  /*128e0*/  HMMA.16816.F32.BF16 R12, R40, R8, R12 ;  /* 0x00000008280c723c */ /* 0x000fe2000004180c */
[----:B------:R-:W-:-:S06]  /*128f0*/  FADD.FTZ R75, R75, R60 ;  /* 0x0000003c4b4b7221 */ /* 0x000fcc0000010000 */
[----:B------:R-:W-:-:S04]  /*12900*/  FADD.FTZ R9, R79, R200 ;  /* 0x000000c84f097221 */ /* 0x000fc80000010000 */
[----:B------:R-:W-:Y:S01]  /*12910*/  FADD.FTZ R9, R202, R9 ;  /* 0x00000009ca097221 */ /* 0x000fe20000010000 */
[----:B--2---:R-:W-:Y:S01]  /*12920*/  HMMA.16816.F32.BF16 R24, R40, R28, R24 ;  /* 0x0000001c2818723c */ /* 0x004fe20000041818 */
[----:B------:R-:W-:Y:S02]  /*12930*/  FADD.FTZ R64, R64, R75 ;  /* 0x0000004b40407221 */ /* 0x000fe40000010000 */
[----:B------:R-:W-:-:S03]  /*12940*/  FADD.FTZ R62, R62, R9 ;  /* 0x000000093e3e7221 */ /* 0x000fc60000010000 */
[----:B------:R-:W-:Y:S01]  /*12950*/  HMMA.16816.F32.BF16 R4, R40, R30, R4 ;  /* 0x0000001e2804723c */ /* 0x000fe20000041804 */
[--C-:B------:R-:W-:Y:S01]  /*12960*/  FFMA.FTZ R28, R102, UR4, -R122.reuse ;  /* 0x00000004661c7c23 */ /* 0x100fe2000801087a */
[----:B------:R-:W-:Y:S01]  /*12970*/  FFMA.FTZ R29, R117, UR4, -R122 ;  /* 0x00000004751d7c23 */ /* 0x000fe2000801087a */
[----:B------:R-:W-:Y:S01]  /*12980*/  FADD.FTZ R87, R87, R62 ;  /* 0x0000003e57577221 */ /* 0x000fe20000010000 */
[----:B------:R-:W-:-:S03]  /*12990*/  FADD.FTZ R83, R83, R64 ;  /* 0x0000004053537221 */ /* 0x000fc60000010000 */
[--C-:B------:R-:W-:Y:S01]  /*129a0*/  FFMA.FTZ R30, R118, UR4, -R122.reuse ;  /* 0x00000004761e7c23 */ /* 0x100fe2000801087a */
[----:B------:R-:W-:Y:S01]  /*129b0*/  FFMA.FTZ R31, R119, UR4, -R122 ;  /* 0x00000004771f7c23 */ /* 0x000fe2000801087a */
[----:B------:R-:W-:Y:S01]  /*129c0*/  FADD.FTZ R66, R66, R87 ;  /* 0x0000005742427221 */ /* 0x000fe20000010000 */
[----:B------:R-:W-:Y:S01]  /*129d0*/  MUFU.EX2 R61, R106 ;  /* 0x0000006a003d7308 */ /* 0x000fe20000000800 */
[----:B------:R-:W-:Y:S02]  /*129e0*/  FADD.FTZ R68, R68, R83 ;  /* 0x0000005344447221 */ /* 0x000fe40000010000 */
[----:B------:R-:W-:-:S05]  /*129f0*/  FADD.FTZ R91, R91, R66 ;  /* 0x000000425b5b7221 */ /* 0x000fca0000010000 */
[----:B------:R-:W-:Y:S01]  /*12a00*/  MUFU.EX2 R90, R90 ;  /* 0x0000005a005a7308 */ /* 0x000fe20000000800 */
[----:B------:R-:W-:-:S07]  /*12a10*/  FADD.FTZ R89, R89, R68 ;  /* 0x0000004459597221 */ /* 0x000fce0000010000 */
[----:B------:R-:W-:Y:S01]  /*12a20*/  MUFU.EX2 R28, R28 ;  /* 0x0000001c001c7308 */ /* 0x000fe20000000800 */
[----:B------:R-:W-:-:S07]  /*12a30*/  FADD.FTZ R70, R70, R91 ;  /* 0x0000005b46467221 */ /* 0x000fce0000010000 */
[----:B------:R-:W2:Y:S08]  /*12a40*/  MUFU.EX2 R29, R29 ;  /* 0x0000001d001d7308 */ /* 0x000eb00000000800 */
[----:B------:R-:W-:Y:S08]  /*12a50*/  MUFU.EX2 R30, R30 ;  /* 0x0000001e001e7308 */ /* 0x000ff00000000800 */
[----:B------:R-:W5:Y:S01]  /*12a60*/  MUFU.EX2 R31, R31 ;  /* 0x0000001f001f7308 */ /* 0x000f620000000800 */
[----:B------:R-:W-:Y:S01]  /*12a70*/  FADD.FTZ R72, R72, R89 ;  /* 0x0000005948487221 */ /* 0x000fe20000010000 */
[----:B------:R-:W-:-:S03]  /*12a80*/  FADD.FTZ R95, R95, R70 ;  /* 0x000000465f5f7221 */ /* 0x000fc60000010000 */
[----:B------:R-:W-:Y:S01]  /*12a90*/  FADD.FTZ R93, R93, R72 ;  /* 0x000000485d5d7221 */ /* 0x000fe20000010000 */
[----:B------:R-:W-:Y:S01]  /*12aa0*/  FADD.FTZ R74, R74, R95 ;  /* 0x0000005f4a4a7221 */ /* 0x000fe20000010000 */
[----:B------:R-:W-:Y:S01]  /*12ab0*/  HMMA.16816.F32.BF16 R20, R40, R10, R20 ;  /* 0x0000000a2814723c */ /* 0x000fe20000041814 */
[----:B-1----:R-:W-:Y:S01]  /*12ac0*/  F2FP.BF16.F32.PACK_AB R8, R111, R88 ;  /* 0x000000586f08723e */ /* 0x002fe200000010ff */
[----:B------:R-:W-:Y:S01]  /*12ad0*/  FADD.FTZ R76, R76, R93 ;  /* 0x0000005d4c4c7221 */ /* 0x000fe20000010000 */
[----:B--2---:R-:W-:Y:S01]  /*12ae0*/  F2FP.BF16.F32.PACK_AB R9, R29, R28 ;  /* 0x0000001c1d09723e */ /* 0x004fe200000010ff */
[----:B------:R-:W-:-:S03]  /*12af0*/  FADD.FTZ R99, R99, R74 ;  /* 0x0000004a63637221 */ /* 0x000fc60000010000 */
[----:B------:R-:W-:Y:S02]  /*12b00*/  F2FP.BF16.F32.PACK_AB R10, R90, R61 ;  /* 0x0000003d5a0a723e */ /* 0x000fe400000010ff */
[----:B-----5:R-:W-:Y:S01]  /*12b10*/  F2FP.BF16.F32.PACK_AB R11, R31, R30 ;  /* 0x0000001e1f0b723e */ /* 0x020fe200000010ff */
[----:B------:R-:W-:Y:S01]  /*12b20*/  FADD.FTZ R97, R97, R76 ;  /* 0x0000004c61617221 */ /* 0x000fe20000010000 */
[----:B------:R-:W-:-:S03]  /*12b30*/  FADD.FTZ R78, R78, R99 ;  /* 0x000000634e4e7221 */ /* 0x000fc60000010000 */
[----:B------:R-:W-:Y:S02]  /*12b40*/  FADD.FTZ R80, R80, R97 ;  /* 0x0000006150507221 */ /* 0x000fe40000010000 */
[----:B------:R-:W-:Y:S01]  /*12b50*/  HMMA.16816.F32.BF16 R160, R8, R156, R12 ;  /* 0x0000009c08a0723c */ /* 0x000fe2000004180c */
[----:B------:R-:W1:Y:S01]  /*12b60*/  LDSM.16.MT88.4 R12, [R232+0x11800] ;  /* 0x01180000e80c783b */ /* 0x000e620000004200 */
[----:B------:R-:W-:Y:S01]  /*12b70*/  FADD.FTZ R103, R103, R78 ;  /* 0x0000004e67677221 */ /* 0x000fe20000010000 */
[----:B------:R-:W-:-:S03]  /*12b80*/  FADD.FTZ R101, R101, R80 ;  /* 0x0000005065657221 */ /* 0x000fc60000010000 */
        /* <DEDUP_REMOVED lines=8> */
[----:B------:R-:W-:Y:S01]  /*12c10*/  FADD.FTZ R59, R59, R56 ;  /* 0x000000383b3b7221 */ /* 0x000fe20000010000 */
[----:B------:R-:W-:-:S04]  /*12c20*/  FADD.FTZ R57, R57, R54 ;  /* 0x0000003639397221 */ /* 0x000fc80000010000 */
[C---:B---3--:R-:W-:Y:S06]  /*12c30*/  HMMA.16816.F32.BF16 R44, R40.reuse, R48, R44 ;  /* 0x00000030282c723c */ /* 0x048fec000004182c */
[----:B------:R-:W-:Y:S01]  /*12c40*/  HMMA.16816.F32.BF16 R132, R40, R50, R132 ;  /* 0x000000322884723c */ /* 0x000fe20000041884 */
[----:B------:R-:W-:Y:S01]  /*12c50*/  FADD.FTZ R0, R0, R59 ;  /* 0x0000003b00007221 */ /* 0x000fe20000010000 */
[----:B------:R-:W-:-:S03]  /*12c60*/  FADD.FTZ R58, R58, R57 ;  /* 0x000000393a3a7221 */ /* 0x000fc60000010000 */
[----:B------:R-:W-:Y:S01]  /*12c70*/  FADD.FTZ R105, R105, R0 ;  /* 0x0000000069697221 */ /* 0x000fe20000010000 */
[----:B------:R-:W-:-:S03]  /*12c80*/  FADD.FTZ R107, R107, R58 ;  /* 0x0000003a6b6b7221 */ /* 0x000fc60000010000 */
[----:B------:R-:W-:Y:S01]  /*12c90*/  FADD.FTZ R0, R84, R105 ;  /* 0x0000006954007221 */ /* 0x000fe20000010000 */
[----:B------:R-:W-:-:S03]  /*12ca0*/  FADD.FTZ R82, R82, R107 ;  /* 0x0000006b52527221 */ /* 0x000fc60000010000 */
[----:B------:R-:W-:Y:S01]  /*12cb0*/  FADD.FTZ R0, R3, R0 ;  /* 0x0000000003007221 */ /* 0x000fe20000010000 */
[----:B------:R-:W-:Y:S01]  /*12cc0*/  FADD.FTZ R109, R109, R82 ;  /* 0x000000526d6d7221 */ /* 0x000fe20000010000 */
[----:B------:R-:W-:Y:S02]  /*12cd0*/  HMMA.16816.F32.BF16 R152, R8, R148, R24 ;  /* 0x000000940898723c */ /* 0x000fe40000041818 */
[----:B------:R-:W-:Y:S01]  /*12ce0*/  FADD.FTZ R3, R63, R0 ;  /* 0x000000003f037221 */ /* 0x000fe20000010000 */
[----:B------:R-:W-:-:S03]  /*12cf0*/  FADD.FTZ R88, R88, R109 ;  /* 0x0000006d58587221 */ /* 0x000fc60000010000 */
[----:B------:R-:W-:Y:S01]  /*12d00*/  HMMA.16816.F32.BF16 R144, R8, R140, R36 ;  /* 0x0000008c0890723c */ /* 0x000fe20000041824 */
[----:B------:R-:W-:Y:S01]  /*12d10*/  FADD.FTZ R3, R86, R3 ;  /* 0x0000000356037221 */ /* 0x000fe20000010000 */
[----:B------:R-:W-:-:S04]  /*12d20*/  FADD.FTZ R88, R111, R88 ;  /* 0x000000586f587221 */ /* 0x000fc80000010000 */
[C---:B------:R-:W-:Y:S06]  /*12d30*/  HMMA.16816.F32.BF16 R156, R8.reuse, R158, R20 ;  /* 0x0000009e089c723c */ /* 0x040fec0000041814 */
[C---:B------:R-:W-:Y:S06]  /*12d40*/  HMMA.16816.F32.BF16 R148, R8.reuse, R150, R4 ;  /* 0x000000960894723c */ /* 0x040fec0000041804 */
[C---:B------:R-:W-:Y:S06]  /*12d50*/  HMMA.16816.F32.BF16 R140, R8.reuse, R142, R16 ;  /* 0x0000008e088c723c */ /* 0x040fec0000041810 */
[C---:B-1----:R-:W-:Y:S06]  /*12d60*/  HMMA.16816.F32.BF16 R136, R8.reuse, R12, R44 ;  /* 0x0000000c0888723c */ /* 0x042fec000004182c */
[----:B------:R-:W-:Y:S01]  /*12d70*/  HMMA.16816.F32.BF16 R132, R8, R14, R132 ;  /* 0x0000000e0884723c */ /* 0x000fe20000041884 */
[----:B------:R-:W-:Y:S01]  /*12d80*/  FADD.FTZ R28, R28, R3 ;  /* 0x000000031c1c7221 */ /* 0x000fe20000010000 */
[----:B------:R-:W-:-:S03]  /*12d90*/  FADD.FTZ R61, R61, R88 ;  /* 0x000000583d3d7221 */ /* 0x000fc60000010000 */
[----:B------:R-:W-:Y:S01]  /*12da0*/  FADD.FTZ R29, R29, R28 ;  /* 0x0000001c1d1d7221 */ /* 0x000fe20000010000 */
[----:B------:R-:W-:-:S03]  /*12db0*/  FADD.FTZ R2, R90, R61 ;  /* 0x0000003d5a027221 */ /* 0x000fc60000010000 */
[----:B------:R-:W-:Y:S01]  /*12dc0*/  FADD.FTZ R30, R30, R29 ;  /* 0x0000001d1e1e7221 */ /* 0x000fe20000010000 */
[----:B------:R-:W-:Y:S01]  /*12dd0*/  MOV R0, R166 ;  /* 0x000000a600007202 */ /* 0x000fe20000000f00 */
[----:B------:R1:W-:Y:S02]  /*12de0*/  STL [R1], R2 ;  /* 0x0000000201007387 */ /* 0x0003e40000100800 */
[----:B------:R-:W-:Y:S01]  /*12df0*/  FADD.FTZ R252, R31, R30 ;  /* 0x0000001e1ffc7221 */ /* 0x000fe20000010000 */
[----:B-1----:R-:W-:-:S10]  /*12e00*/  MOV R2, R167 ;  /* 0x000000a700027202 */ /* 0x002fd40000000f00 */
.L_x_790:
[----:B------:R-:W-:-:S06]  /*12e10*/  UISETP.GE.AND UP0, UPT, UR17, 0x1, UPT ;  /* 0x000000011100788c */ /* 0x000fcc000bf06270 */
[----:B------:R-:W-:-:S13]  /*12e20*/  PLOP3.LUT P1, PT, PT, PT, UP0, 0x80, 0x0 ;  /* 0x000000000000781c */ /* 0x000fda0003f2f008 */
[----:B------:R-:W-:Y:S05]  /*12e30*/  @!P1 BRA `(.L_x_798) ;  /* 0x0000006000209947 */ /* 0x000fea0003800000 */
[----:B------:R-:W-:Y:S01]  /*12e40*/  ULEA UR7, -UR8, URZ, 0x8 ;  /* 0x0000003f08077291 */ /* 0x000fe2000f8e413f */
[----:B-1----:R-:W-:Y:S01]  /*12e50*/  IMAD.MOV.U32 R3, RZ, RZ, R0 ;  /* 0x000000ffff037224 */ /* 0x002fe200078e0000 */
[----:B------:R-:W-:Y:S01]  /*12e60*/  ULDC UR13, c[0x0][0x2d0] ;  /* 0x0000b400000d7ab9 */ /* 0x000fe20000000800 */
[----:B------:R-:W-:Y:S01]  /*12e70*/  IMAD.MOV.U32 R165, RZ, RZ, R2 ;  /* 0x000000ffffa57224 */ /* 0x000fe200078e0002 */
[----:B------:R-:W-:Y:S01]  /*12e80*/  USHF.R.S32.HI UR6, URZ, 0x1f, UR7 ;  /* 0x0000001f3f067899 */ /* 0x000fe20008011407 */
[----:B------:R-:W-:Y:S01]  /*12e90*/  ULDC.64 UR8, c[0x0][0x250] ;  /* 0x0000940000087ab9 */ /* 0x000fe20000000a00 */
[----:B------:R-:W-:Y:S01]  /*12ea0*/  MOV R249, UR7 ;  /* 0x0000000700f97c02 */ /* 0x000fe20008000f00 */
[----:B------:R-:W-:Y:S01]  /*12eb0*/  ULDC UR4, c[0x0][0x2ec] ;  /* 0x0000bb0000047ab9 */ /* 0x000fe20000000800 */
[----:B------:R-:W-:Y:S02]  /*12ec0*/  ULDC UR12, c[0x0][0x250] ;  /* 0x00009400000c7ab9 */ /* 0x000fe40000000800 */
[----:B------:R-:W-:Y:S01]  /*12ed0*/  MOV R248, UR6 ;  /* 0x0000000600f87c02 */ /* 0x000fe20008000f00 */
[----:B------:R-:W-:Y:S01]  /*12ee0*/  ULDC.64 UR6, c[0x0][0x248] ;  /* 0x0000920000067ab9 */ /* 0x000fe20000000a00 */
[----:B------:R-:W-:-:S05]  /*12ef0*/  UMOV UR10, UR9 ;  /* 0x00000009000a7c82 */ /* 0x000fca0008000000 */
.L_x_802:
[----:B------:R-:W-:Y:S01]  /*12f00*/  ISETP.GE.AND P1, PT, R244, UR13, PT ;  /* 0x0000000df4007c0c */ /* 0x000fe2000bf26270 */
[----:B------:R-:W-:Y:S04]  /*12f10*/  DEPBAR.LE SB0, 0x0 ;  /* 0x000080000000791a */ /* 0x000fe80000000000 */
[----:B------:R-:W-:Y:S01]  /*12f20*/  BAR.SYNC.DEFER_BLOCKING 0x0 ;  /* 0x0000000000007b1d */ /* 0x000fe20000010000 */
[----:B------:R-:W-:Y:S01]  /*12f30*/  IMAD.MOV.U32 R52, RZ, RZ, R249 ;  /* 0x000000ffff347224 */ /* 0x000fe200078e00f9 */
[----:B------:R-:W-:Y:S06]  /*12f40*/  MOV R53, R248 ;  /* 0x000000f800357202 */ /* 0x000fec0000000f00 */
[----:B------:R-:W1:Y:S01]  /*12f50*/  @!P1 LDC.64 R46, c[0x0][0x250] ;  /* 0x00009400ff2e9b82 */ /* 0x000e620000000a00 */
[----:B------:R-:W-:Y:S01]  /*12f60*/  UMOV UR20, UR12 ;  /* 0x0000000c00147c82 */ /* 0x000fe20008000000 */
[----:B------:R-:W-:Y:S06]  /*12f70*/  UMOV UR19, UR9 ;  /* 0x0000000900137c82 */ /* 0x000fec0008000000 */
[----:B------:R-:W2:Y:S01]  /*12f80*/  @!P1 LDC.64 R50, c[0x0][0x250] ;  /* 0x00009400ff329b82 */ /* 0x000ea20000000a00 */
[----:B------:R-:W-:Y:S05]  /*12f90*/  @!P0 BRA `(.L_x_799) ;  /* 0x0000000400008947 */ /* 0x000fea0003800000 */
[----:B------:R-:W3:Y:S01]  /*12fa0*/  LDC R0, c[0x0][0x380] ;  /* 0x0000e000ff007b82 */ /* 0x000ee20000000800 */
[----:B------:R-:W-:Y:S01]  /*12fb0*/  USHF.L.U32 UR19, UR17, 0x8, URZ ;  /* 0x0000000811137899 */ /* 0x000fe2000800063f */
[----:B------:R-:W-:Y:S03]  /*12fc0*/  UMOV UR20, UR8 ;  /* 0x0000000800147c82 */ /* 0x000fe60008000000 */
[----:B------:R-:W-:Y:S02]  /*12fd0*/  UIADD3 UR11, UR19, -0x100, URZ ;  /* 0xffffff00130b7890 */ /* 0x000fe4000fffe03f */
[----:B------:R-:W-:Y:S05]  /*12fe0*/  IMAD.U32 R6, RZ, RZ, UR19 ;  /* 0x00000013ff067e24 */ /* 0x000fea000f8e00ff */
[----:B------:R-:W-:Y:S02]  /*12ff0*/  IABS R6, R6 ;  /* 0x0000000600067213 */ /* 0x000fe40000000000 */
[----:B---3--:R-:W-:Y:S04]  /*13000*/  IABS R2, R0 ;  /* 0x0000000000027213 */ /* 0x008fe80000000000 */
[----:B------:R-:W3:Y:S10]  /*13010*/  I2F.RP R7, R2 ;  /* 0x0000000200077306 */ /* 0x000ef40000209400 */
[----:B---3--:R-:W3:Y:S02]  /*13020*/  MUFU.RCP R4, R7 ;  /* 0x0000000700047308 */ /* 0x008ee40000001000 */
[----:B---3--:R-:W-:Y:S01]  /*13030*/  VIADD R8, R4, 0xffffffe ;  /* 0x0ffffffe04087836 */ /* 0x008fe20000000000 */
[----:B------:R-:W-:Y:S07]  /*13040*/  MOV R4, UR11 ;  /* 0x0000000b00047c02 */ /* 0x000fee0008000f00 */
[----:B------:R-:W3:Y:S01]  /*13050*/  F2I.FTZ.U32.TRUNC.NTZ R9, R8 ;  /* 0x0000000800097305 */ /* 0x000ee2000021f000 */
[----:B------:R-:W-:Y:S01]  /*13060*/  IABS R4, R4 ;  /* 0x0000000400047213 */ /* 0x000fe20000000000 */
[--C-:B---3--:R-:W-:Y:S02]  /*13070*/  IMAD.MOV R5, RZ, RZ, -R9.reuse ;  /* 0x000000ffff057224 */ /* 0x108fe400078e0a09 */
[----:B------:R-:W-:Y:S02]  /*13080*/  IMAD.MOV.U32 R8, RZ, RZ, RZ ;  /* 0x000000ffff087224 */ /* 0x000fe400078e00ff */
[----:B------:R-:W-:Y:S04]  /*13090*/  IMAD R5, R5, R2, RZ ;  /* 0x0000000205057224 */ /* 0x000fe800078e02ff */
[----:B------:R-:W-:Y:S06]  /*130a0*/  IMAD.HI.U32 R9, R9, R5, R8 ;  /* 0x0000000509097227 */ /* 0x000fec00078e0008 */
[C---:B------:R-:W-:Y:S04]  /*130b0*/  IMAD.HI.U32 R8, R9.reuse, R4, RZ ;  /* 0x0000000409087227 */ /* 0x040fe800078e00ff */
[----:B------:R-:W-:Y:S01]  /*130c0*/  IMAD.HI.U32 R9, R9, R6, RZ ;  /* 0x0000000609097227 */ /* 0x000fe200078e00ff */
[----:B------:R-:W-:Y:S03]  /*130d0*/  IADD3 R5, -R8, RZ, RZ ;  /* 0x000000ff08057210 */ /* 0x000fe60007ffe1ff */
[----:B------:R-:W-:Y:S02]  /*130e0*/  IMAD.MOV R7, RZ, RZ, -R9 ;  /* 0x000000ffff077224 */ /* 0x000fe400078e0a09 */
[C---:B------:R-:W-:Y:S02]  /*130f0*/  IMAD R4, R2.reuse, R5, R4 ;  /* 0x0000000502047224 */ /* 0x040fe400078e0204 */
[C---:B------:R-:W-:Y:S03]  /*13100*/  IMAD R6, R2.reuse, R7, R6 ;  /* 0x0000000702067224 */ /* 0x040fe600078e0206 */
[C---:B------:R-:W-:Y:S02]  /*13110*/  ISETP.GT.U32.AND P3, PT, R2.reuse, R4, PT ;  /* 0x000000040200720c */ /* 0x040fe40003f64070 */
[----:B------:R-:W-:Y:S11]  /*13120*/  ISETP.GT.U32.AND P4, PT, R2, R6, PT ;  /* 0x000000060200720c */ /* 0x000ff60003f84070 */
[----:B------:R-:W-:Y:S02]  /*13130*/  @!P3 IMAD.IADD R4, R4, 0x1, -R2 ;  /* 0x000000010404b824 */ /* 0x000fe400078e0a02 */
[-C--:B------:R-:W-:Y:S01]  /*13140*/  @!P4 IADD3 R6, R6, -R2.reuse, RZ ;  /* 0x800000020606c210 */ /* 0x080fe20007ffe0ff */
[----:B------:R-:W-:Y:S02]  /*13150*/  @!P3 VIADD R8, R8, 0x1 ;  /* 0x000000010808b836 */ /* 0x000fe40000000000 */
[-C--:B------:R-:W-:Y:S01]  /*13160*/  ISETP.GE.U32.AND P5, PT, R4, R2.reuse, PT ;  /* 0x000000020400720c */ /* 0x080fe20003fa6070 */
[----:B------:R-:W-:Y:S01]  /*13170*/  @!P4 VIADD R9, R9, 0x1 ;  /* 0x000000010909c836 */ /* 0x000fe20000000000 */
[----:B------:R-:W-:Y:S02]  /*13180*/  ISETP.GE.U32.AND P6, PT, R6, R2, PT ;  /* 0x000000020600720c */ /* 0x000fe40003fc6070 */
[C---:B------:R-:W-:Y:S02]  /*13190*/  LOP3.LUT R2, R0.reuse, UR11, RZ, 0x3c, !PT ;  /* 0x0000000b00027c12 */ /* 0x040fe4000f8e3cff */
[----:B------:R-:W-:Y:S01]  /*131a0*/  LOP3.LUT R4, R0, UR19, RZ, 0x3c, !PT ;  /* 0x0000001300047c12 */ /* 0x000fe2000f8e3cff */
[----:B------:R-:W-:Y:S01]  /*131b0*/  UMOV UR19, UR10 ;  /* 0x0000000a00137c82 */ /* 0x000fe20008000000 */
[----:B------:R-:W-:Y:S02]  /*131c0*/  ISETP.GE.AND P2, PT, R2, RZ, PT ;  /* 0x000000ff0200720c */ /* 0x000fe40003f46270 */
[----:B------:R-:W-:Y:S02]  /*131d0*/  ISETP.GE.AND P3, PT, R4, RZ, PT ;  /* 0x000000ff0400720c */ /* 0x000fe40003f66270 */
[----:B------:R-:W-:Y:S02]  /*131e0*/  ISETP.NE.AND P4, PT, R0, RZ, PT ;  /* 0x000000ff0000720c */ /* 0x000fe40003f85270 */
[----:B------:R-:W-:Y:S01]  /*131f0*/  @P5 IADD3 R8, R8, 0x1, RZ ;  /* 0x0000000108085810 */ /* 0x000fe20007ffe0ff */
[----:B------:R-:W-:Y:S01]  /*13200*/  @P6 VIADD R9, R9, 0x1 ;  /* 0x0000000109096836 */ /* 0x000fe20000000000 */
[----:B------:R-:W-:Y:S05]  /*13210*/  LOP3.LUT R2, RZ, R0, RZ, 0x33, !PT ;  /* 0x00000000ff027212 */ /* 0x000fea00078e33ff */
[----:B------:R-:W-:Y:S02]  /*13220*/  @!P2 IMAD.MOV R8, RZ, RZ, -R8 ;  /* 0x000000ffff08a224 */ /* 0x000fe400078e0a08 */
[----:B------:R-:W-:Y:S03]  /*13230*/  @!P3 IADD3 R9, -R9, RZ, RZ ;  /* 0x000000ff0909b210 */ /* 0x000fe60007ffe1ff */
[C---:B------:R-:W-:Y:S02]  /*13240*/  SEL R5, R2.reuse, R8, !P4 ;  /* 0x0000000802057207 */ /* 0x040fe40006000000 */
[----:B------:R-:W-:Y:S02]  /*13250*/  SEL R9, R2, R9, !P4 ;  /* 0x0000000902097207 */ /* 0x000fe40006000000 */
[-C--:B------:R-:W-:Y:S02]  /*13260*/  LEA R12, P3, R5, R246.reuse, 0x2 ;  /* 0x000000f6050c7211 */ /* 0x080fe400078610ff */
[----:B------:R-:W-:Y:S02]  /*13270*/  LEA R10, P2, R9, R246, 0x2 ;  /* 0x000000f6090a7211 */ /* 0x000fe400078410ff */
[-C--:B------:R-:W-:Y:S02]  /*13280*/  LEA.HI.X.SX32 R13, R5, R247.reuse, 0x2, P3 ;  /* 0x000000f7050d7211 */ /* 0x080fe400018f16ff */
[C---:B------:R-:W-:Y:S01]  /*13290*/  LEA.HI.X.SX32 R11, R9.reuse, R247, 0x2, P2 ;  /* 0x000000f7090b7211 */ /* 0x040fe200010f16ff */
[----:B------:R-:W-:Y:S02]  /*132a0*/  IMAD.IADD R9, R9, 0x1, -R5 ;  /* 0x0000000109097824 */ /* 0x000fe400078e0a05 */
[----:B------:R-:W3:Y:S01]  /*132b0*/  LDG.E R2, desc[UR22][R12.64] ;  /* 0x000000160c027981 */ /* 0x000ee2000c1e1900 */
[----:B------:R-:W4:Y:S01]  /*132c0*/  LDC.64 R4, c[0x0][0x238] ;  /* 0x00008e00ff047b82 */ /* 0x000f220000000a00 */
[----:B------:R-:W-:Y:S02]  /*132d0*/  IMAD R52, R9, R0, -0x100 ;  /* 0xffffff0009347424 */ /* 0x000fe400078e0200 */
[----:B------:R-:W3:Y:S02]  /*132e0*/  LDG.E R7, desc[UR22][R10.64] ;  /* 0x000000160a077981 */ /* 0x000ee4000c1e1900 */
[C---:B------:R-:W-:Y:S01]  /*132f0*/  IMAD R0, R52.reuse, UR10, RZ ;  /* 0x0000000a34007c24 */ /* 0x040fe2000f8e02ff */
[----:B------:R-:W-:Y:S01]  /*13300*/  SHF.R.S32.HI R9, RZ, 0x1f, R52 ;  /* 0x0000001fff097819 */ /* 0x000fe20000011434 */
[----:B------:R-:W-:Y:S04]  /*13310*/  IMAD.WIDE.U32 R52, R52, UR8, RZ ;  /* 0x0000000834347c25 */ /* 0x000fe8000f8e00ff */
[----:B------:R-:W-:Y:S04]  /*13320*/  IMAD R0, R9, UR8, R0 ;  /* 0x0000000809007c24 */ /* 0x000fe8000f8e0200 */
[----:B------:R-:W-:Y:S01]  /*13330*/  IMAD.IADD R53, R53, 0x1, R0 ;  /* 0x0000000135357824 */ /* 0x000fe200078e0200 */
[----:B---3--:R-:W-:Y:S04]  /*13340*/  IADD3 R7, -R7, R2, RZ ;  /* 0x0000000207077210 */ /* 0x008fe80007ffe1ff */
[----:B------:R-:W-:Y:S01]  /*13350*/  SHF.R.S32.HI R9, RZ, 0x1f, R7 ;  /* 0x0000001fff097819 */ /* 0x000fe20000011407 */
[-C--:B----4-:R-:W-:Y:S04]  /*13360*/  IMAD.WIDE.U32 R52, R7, R4.reuse, R52 ;  /* 0x0000000407347225 */ /* 0x090fe800078e0034 */
[----:B------:R-:W-:Y:S04]  /*13370*/  IMAD R0, R9, R4, RZ ;  /* 0x0000000409007224 */ /* 0x000fe800078e02ff */
[----:B------:R-:W-:Y:S05]  /*13380*/  IMAD R0, R7, R5, R0 ;  /* 0x0000000507007224 */ /* 0x000fea00078e0200 */
[----:B------:R-:W-:Y:S07]  /*13390*/  IADD3 R53, R53, R0, RZ ;  /* 0x0000000035357210 */ /* 0x000fee0007ffe0ff */
.L_x_799:
[CC--:B------:R-:W-:Y:S01]  /*133a0*/  LEA R166, P3, R52.reuse, R204.reuse, 0x1 ;  /* 0x000000cc34a67211 */ /* 0x0c0fe200078608ff */
[----:B------:R-:W-:Y:S01]  /*133b0*/  @P1 STS.128 [R242+0xa000], RZ ;  /* 0x00a000fff2001388 */ /* 0x000fe20000000c00 */
[C---:B------:R-:W-:Y:S01]  /*133c0*/  @!P1 IADD3 R55, P2, R52.reuse, UR25, RZ ;  /* 0x0000001934379c10 */ /* 0x040fe2000ff5e0ff */
[----:B------:R-:W3:Y:S01]  /*133d0*/  @!P1 LDC.64 R48, c[0x0][0x250] ;  /* 0x00009400ff309b82 */ /* 0x000ee20000000a00 */
[-CC-:B------:R-:W-:Y:S01]  /*133e0*/  LEA.HI.X R167, R52, R205.reuse, R53.reuse, 0x1, P3 ;  /* 0x000000cd34a77211 */ /* 0x180fe200018f0c35 */
[----:B--2---:R-:W-:Y:S01]  /*133f0*/  @!P1 IMAD R51, R51, 0x30, RZ ;  /* 0x0000003033339824 */ /* 0x004fe200078e02ff */
[----:B------:R-:W-:Y:S01]  /*13400*/  @!P1 IADD3.X R0, R53, UR24, RZ, P2, !PT ;  /* 0x0000001835009c10 */ /* 0x000fe200097fe4ff */
[----:B------:R-:W-:Y:S01]  /*13410*/  @!P1 IMAD.WIDE.U32 R58, R50, 0x30, R52 ;  /* 0x00000030323a9825 */ /* 0x000fe200078e0034 */
[C---:B------:R-:W-:Y:S01]  /*13420*/  @!P1 LEA R54, P2, R55.reuse, R204, 0x1 ;  /* 0x000000cc37369211 */ /* 0x040fe200078408ff */
[----:B------:R-:W-:Y:S01]  /*13430*/  @!PT LDS RZ, [RZ] ;  /* 0x00000000fffff984 */ /* 0x000fe20000000800 */
[----:B------:R-:W-:Y:S01]  /*13440*/  @!PT LDS RZ, [RZ] ;  /* 0x00000000fffff984 */ /* 0x000fe20000000800 */
[----:B------:R-:W-:Y:S01]  /*13450*/  @!PT LDS RZ, [RZ] ;  /* 0x00000000fffff984 */ /* 0x000fe20000000800 */
[----:B------:R-:W-:Y:S01]  /*13460*/  @!P1 LDGSTS.E.BYPASS.LTC128B.128 [R242+0xa000], desc[UR22][R166.64] ;  /* 0x0a000000a6f29fae */ /* 0x000fe2000b901d56 */
[----:B------:R-:W-:Y:S01]  /*13470*/  UISETP.GE.AND UP0, UPT, UR17, 0x2, UPT ;  /* 0x000000021100788c */ /* 0x000fe2000bf06270 */
[----:B------:R-:W2:Y:S01]  /*13480*/  @!P1 LDC.64 R44, c[0x0][0x250] ;  /* 0x00009400ff2c9b82 */ /* 0x000ea20000000a00 */
[----:B------:R-:W-:Y:S01]  /*13490*/  @!P1 LEA.HI.X R55, R55, R205, R0, 0x1, P2 ;  /* 0x000000cd37379211 */ /* 0x000fe200010f0c00 */
[----:B------:R-:W-:Y:S01]  /*134a0*/  @P1 STS.128 [R242+0xa800], RZ ;  /* 0x00a800fff2001388 */ /* 0x000fe20000000c00 */
[C---:B-1----:R-:W-:Y:S01]  /*134b0*/  @!P1 LEA R0, P2, R46.reuse, R52, 0x5 ;  /* 0x000000342e009211 */ /* 0x042fe200078428ff */
[----:B------:R-:W-:Y:S02]  /*134c0*/  @!P1 IMAD.IADD R50, R51, 0x1, R59 ;  /* 0x0000000133329824 */ /* 0x000fe400078e023b */
[----:B------:R-:W-:Y:S01]  /*134d0*/  @!PT LDS RZ, [RZ] ;  /* 0x00000000fffff984 */ /* 0x000fe20000000800 */
[----:B------:R-:W-:Y:S01]  /*134e0*/  @!PT LDS RZ, [RZ] ;  /* 0x00000000fffff984 */ /* 0x000fe20000000800 */
[----:B------:R-:W-:Y:S01]  /*134f0*/  @!PT LDS RZ, [RZ] ;  /* 0x00000000fffff984 */ /* 0x000fe20000000800 */
[----:B------:R1:W-:Y:S01]  /*13500*/  @!P1 LDGSTS.E.BYPASS.LTC128B.128 [R242+0xa800], desc[UR22][R54.64] ;  /* 0x0a80000036f29fae */ /* 0x0003e2000b901d56 */
[----:B------:R-:W-:Y:S02]  /*13510*/  @!P1 LEA.HI.X R47, R46, R53, R47, 0x5, P2 ;  /* 0x000000352e2f9211 */ /* 0x000fe400010f2c2f */
[CC--:B------:R-:W-:Y:S01]  /*13520*/  @!P1 LEA R60, P2, R0.reuse, R204.reuse, 0x1 ;  /* 0x000000cc003c9211 */ /* 0x0c0fe200078408ff */
[----:B------:R-:W-:Y:S03]  /*13530*/  @P1 STS.128 [R242+0xb000], RZ ;  /* 0x00b000fff2001388 */ /* 0x000fe60000000c00 */
[-C--:B------:R-:W-:Y:S02]  /*13540*/  @!P1 LEA.HI.X R61, R0, R205.reuse, R47, 0x1, P2 ;  /* 0x000000cd003d9211 */ /* 0x080fe400010f0c2f */
[----:B------:R-:W4:Y:S03]  /*13550*/  @!P1 LDC.64 R46, c[0x0][0x250] ;  /* 0x00009400ff2e9b82 */ /* 0x000f260000000a00 */
[----:B------:R-:W-:Y:S01]  /*13560*/  @!PT LDS RZ, [RZ] ;  /* 0x00000000fffff984 */ /* 0x000fe20000000800 */
[----:B------:R-:W-:Y:S01]  /*13570*/  @!PT LDS RZ, [RZ] ;  /* 0x00000000fffff984 */ /* 0x000fe20000000800 */
[----:B------:R-:W-:Y:S01]  /*13580*/  @!PT LDS RZ, [RZ] ;  /* 0x00000000fffff984 */ /* 0x000fe20000000800 */
[----:B------:R5:W-:Y:S04]  /*13590*/  @!P1 LDGSTS.E.BYPASS.LTC128B.128 [R242+0xb000], desc[UR22][R60.64] ;  /* 0x0b0000003cf29fae */ /* 0x000be8000b901d56 */
[----:B------:R-:W-:Y:S01]  /*135a0*/  @P1 STS.128 [R242+0xb800], RZ ;  /* 0x00b800fff2001388 */ /* 0x000fe20000000c00 */
[C---:B-1----:R-:W-:Y:S04]  /*135b0*/  @!P1 LEA R54, P3, R58.reuse, R204, 0x1 ;  /* 0x000000cc3a369211 */ /* 0x042fe800078608ff */
[----:B------:R-:W-:Y:S02]  /*135c0*/  @!P1 LEA.HI.X R55, R58, R205, R50, 0x1, P3 ;  /* 0x000000cd3a379211 */ /* 0x000fe400018f0c32 */
[C---:B---3--:R-:W-:Y:S01]  /*135d0*/  @!P1 LEA R2, P2, R48.reuse, R52, 0x6 ;  /* 0x0000003430029211 */ /* 0x048fe200078430ff */
[----:B--2---:R-:W-:Y:S01]  /*135e0*/  @!P1 IMAD R0, R45, 0x50, RZ ;  /* 0x000000502d009824 */ /* 0x004fe200078e02ff */
[----:B------:R-:W1:Y:S01]  /*135f0*/  @!P1 LDC.64 R50, c[0x0][0x250] ;  /* 0x00009400ff329b82 */ /* 0x000e620000000a00 */
[----:B------:R-:W-:Y:S01]  /*13600*/  @!PT LDS RZ, [RZ] ;  /* 0x00000000fffff984 */ /* 0x000fe20000000800 */
[----:B------:R-:W-:Y:S01]  /*13610*/  @!PT LDS RZ, [RZ] ;  /* 0x00000000fffff984 */ /* 0x000fe20000000800 */
[----:B------:R-:W-:Y:S01]  /*13620*/  @!PT LDS RZ, [RZ] ;  /* 0x00000000fffff984 */ /* 0x000fe20000000800 */
[----:B------:R2:W-:Y:S01]  /*13630*/  @!P1 LDGSTS.E.BYPASS.LTC128B.128 [R242+0xb800], desc[UR22][R54.64] ;  /* 0x0b80000036f29fae */ /* 0x0005e2000b901d56 */
[----:B------:R-:W-:Y:S01]  /*13640*/  @!P1 LEA.HI.X R49, R48, R53, R49, 0x6, P2 ;  /* 0x0000003530319211 */ /* 0x000fe200010f3431 */
[----:B------:R-:W-:Y:S01]  /*13650*/  @!P1 IMAD.WIDE.U32 R56, R44, 0x50, R52 ;  /* 0x000000502c389825 */ /* 0x000fe200078e0034 */
[-C--:B------:R-:W-:Y:S01]  /*13660*/  @!P1 LEA R58, P3, R2, R204.reuse, 0x1 ;  /* 0x000000cc023a9211 */ /* 0x080fe200078608ff */
[----:B------:R-:W-:Y:S02]  /*13670*/  @P1 STS.128 [R242+0xc000], RZ ;  /* 0x00c000fff2001388 */ /* 0x000fe40000000c00 */
[----:B------:R-:W-:Y:S01]  /*13680*/  @!P1 IMAD.IADD R0, R0, 0x1, R57 ;  /* 0x0000000100009824 */ /* 0x000fe200078e0239 */
[-C--:B------:R-:W-:Y:S01]  /*13690*/  @!P1 LEA.HI.X R59, R2, R205.reuse, R49, 0x1, P3 ;  /* 0x000000cd023b9211 */ /* 0x080fe200018f0c31 */
[----:B------:R-:W3:Y:S01]  /*136a0*/  @!P1 LDC.64 R44, c[0x0][0x250] ;  /* 0x00009400ff2c9b82 */ /* 0x000ee20000000a00 */
[-C--:B-----5:R-:W-:Y:S01]  /*136b0*/  @!P1 LEA R60, P2, R56, R204.reuse, 0x1 ;  /* 0x000000cc383c9211 */ /* 0x0a0fe200078408ff */
[----:B----4-:R-:W-:Y:S02]  /*136c0*/  @!P1 IMAD R47, R47, 0x60, RZ ;  /* 0x000000602f2f9824 */ /* 0x010fe400078e02ff */
[----:B------:R-:W-:Y:S01]  /*136d0*/  @!PT LDS RZ, [RZ] ;  /* 0x00000000fffff984 */ /* 0x000fe20000000800 */
[----:B------:R-:W-:Y:S01]  /*136e0*/  @!PT LDS RZ, [RZ] ;  /* 0x00000000fffff984 */ /* 0x000fe20000000800 */
[----:B------:R-:W-:Y:S01]  /*136f0*/  @!PT LDS RZ, [RZ] ;  /* 0x00000000fffff984 */ /* 0x000fe20000000800 */
[----:B------:R4:W-:Y:S01]  /*13700*/  @!P1 LDGSTS.E.BYPASS.LTC128B.128 [R242+0xc000], desc[UR22][R58.64] ;  /* 0x0c0000003af29fae */ /* 0x0009e2000b901d56 */
[----:B------:R-:W-:Y:S01]  /*13710*/  @!P1 IMAD.WIDE.U32 R62, R46, 0x60, R52 ;  /* 0x000000602e3e9825 */ /* 0x000fe200078e0034 */
[-C--:B------:R-:W-:Y:S02]  /*13720*/  @!P1 LEA.HI.X R61, R56, R205.reuse, R0, 0x1, P2 ;  /* 0x000000cd383d9211 */ /* 0x080fe400010f0c00 */
[----:B------:R-:W-:Y:S01]  /*13730*/  @P1 STS.128 [R242+0xc800], RZ ;  /* 0x00c800fff2001388 */ /* 0x000fe20000000c00 */
[----:B------:R-:W-:Y:S01]  /*13740*/  @!P1 IMAD.IADD R0, R47, 0x1, R63 ;  /* 0x000000012f009824 */ /* 0x000fe200078e023f */
[----:B------:R-:W5:Y:S02]  /*13750*/  @!P1 LDC.64 R48, c[0x0][0x250] ;  /* 0x00009400ff309b82 */ /* 0x000f640000000a00 */
[----:B------:R-:W-:Y:S01]  /*13760*/  @!PT LDS RZ, [RZ] ;  /* 0x00000000fffff984 */ /* 0x000fe20000000800 */
[----:B------:R-:W-:Y:S01]  /*13770*/  @!PT LDS RZ, [RZ] ;  /* 0x00000000fffff984 */ /* 0x000fe20000000800 */
[----:B------:R-:W-:Y:S01]  /*13780*/  @!PT LDS RZ, [RZ] ;  /* 0x00000000fffff984 */ /* 0x000fe20000000800 */
[----:B------:R5:W-:Y:S04]  /*13790*/  @!P1 LDGSTS.E.BYPASS.LTC128B.128 [R242+0xc800], desc[UR22][R60.64] ;  /* 0x0c8000003cf29fae */ /* 0x000be8000b901d56 */
[----:B------:R-:W-:Y:S02]  /*137a0*/  @P1 STS.128 [R242+0xd000], RZ ;  /* 0x00d000fff2001388 */ /* 0x000fe40000000c00 */
[----:B------:R-:W5:Y:S01]  /*137b0*/  @!P1 LDC.64 R46, c[0x0][0x250] ;  /* 0x00009400ff2e9b82 */ /* 0x000f620000000a00 */
[C---:B--2---:R-:W-:Y:S04]  /*137c0*/  @!P1 LEA R54, P2, R62.reuse, R204, 0x1 ;  /* 0x000000cc3e369211 */ /* 0x044fe800078408ff */
[-C--:B------:R-:W-:Y:S01]  /*137d0*/  @!P1 LEA.HI.X R55, R62, R205.reuse, R0, 0x1, P2 ;  /* 0x000000cd3e379211 */ /* 0x080fe200010f0c00 */
[----:B---3--:R-:W-:Y:S01]  /*137e0*/  @!P1 IMAD R2, R45, 0x70, RZ ;  /* 0x000000702d029824 */ /* 0x008fe200078e02ff */
[----:B-1----:R-:W-:Y:S01]  /*137f0*/  @!P1 LEA R0, P2, R50, R52, 0x7 ;  /* 0x0000003432009211 */ /* 0x002fe200078438ff */
[----:B------:R-:W-:Y:S02]  /*13800*/  @!P1 IMAD.WIDE.U32 R56, R44, 0x70, R52 ;  /* 0x000000702c389825 */ /* 0x000fe400078e0034 */
[----:B------:R-:W-:Y:S01]  /*13810*/  @!PT LDS RZ, [RZ] ;  /* 0x00000000fffff984 */ /* 0x000fe20000000800 */
[----:B------:R-:W-:Y:S01]  /*13820*/  @!PT LDS RZ, [RZ] ;  /* 0x00000000fffff984 */ /* 0x000fe20000000800 */
[----:B------:R-:W-:Y:S01]  /*13830*/  @!PT LDS RZ, [RZ] ;  /* 0x00000000fffff984 */ /* 0x000fe20000000800 */
[----:B------:R1:W-:Y:S01]  /*13840*/  @!P1 LDGSTS.E.BYPASS.LTC128B.128 [R242+0xd000], desc[UR22][R54.64] ;  /* 0x0d00000036f29fae */ /* 0x0003e2000b901d56 */
[----:B------:R-:W2:Y:S01]  /*13850*/  @!P1 LDC.64 R44, c[0x0][0x250] ;  /* 0x00009400ff2c9b82 */ /* 0x000ea20000000a00 */
[----:B------:R-:W-:Y:S01]  /*13860*/  @!P1 IMAD.IADD R2, R2, 0x1, R57 ;  /* 0x0000000102029824 */ /* 0x000fe200078e0239 */
[CC--:B----4-:R-:W-:Y:S01]  /*13870*/  @!P1 LEA R58, P3, R56.reuse, R204.reuse, 0x1 ;  /* 0x000000cc383a9211 */ /* 0x0d0fe200078608ff */
[----:B------:R-:W-:Y:S01]  /*13880*/  @P1 STS.128 [R242+0xd800], RZ ;  /* 0x00d800fff2001388 */ /* 0x000fe20000000c00 */
[----:B-----5:R-:W-:Y:S02]  /*13890*/  @!P1 IMAD R49, R49, 0x90, RZ ;  /* 0x0000009031319824 */ /* 0x020fe400078e02ff */
[----:B------:R-:W-:Y:S01]  /*138a0*/  @!P1 LEA.HI.X R59, R56, R205, R2, 0x1, P3 ;  /* 0x000000cd383b9211 */ /* 0x000fe200018f0c02 */
[----:B------:R-:W-:Y:S01]  /*138b0*/  @!P1 IMAD.WIDE.U32 R56, R48, 0x90, R52 ;  /* 0x0000009030389825 */ /* 0x000fe200078e0034 */
[----:B------:R-:W-:Y:S02]  /*138c0*/  @!P1 LEA.HI.X R2, R50, R53, R51, 0x7, P2 ;  /* 0x0000003532029211 */ /* 0x000fe400010f3c33 */
[CC--:B------:R-:W-:Y:S01]  /*138d0*/  @!P1 LEA R60, P2, R0.reuse, R204.reuse, 0x1 ;  /* 0x000000cc003c9211 */ /* 0x0c0fe200078408ff */
[----:B------:R-:W-:Y:S01]  /*138e0*/  @!PT LDS RZ, [RZ] ;  /* 0x00000000fffff984 */ /* 0x000fe20000000800 */
[----:B------:R-:W-:Y:S01]  /*138f0*/  @!PT LDS RZ, [RZ] ;  /* 0x00000000fffff984 */ /* 0x000fe20000000800 */
[----:B------:R-:W-:Y:S01]  /*13900*/  @!PT LDS RZ, [RZ] ;  /* 0x00000000fffff984 */ /* 0x000fe20000000800 */
[----:B------:R3:W-:Y:S01]  /*13910*/  @!P1 LDGSTS.E.BYPASS.LTC128B.128 [R242+0xd800], desc[UR22][R58.64] ;  /* 0x0d8000003af29fae */ /* 0x0007e2000b901d56 */
[----:B------:R-:W4:Y:S02]  /*13920*/  @!P1 LDC.64 R50, c[0x0][0x250] ;  /* 0x00009400ff329b82 */ /* 0x000f240000000a00 */
[-C--:B------:R-:W-:Y:S01]  /*13930*/  @!P1 LEA.HI.X R61, R0, R205.reuse, R2, 0x1, P2 ;  /* 0x000000cd003d9211 */ /* 0x080fe200010f0c02 */
[----:B------:R-:W-:Y:S01]  /*13940*/  @P1 STS.128 [R242+0xe000], RZ ;  /* 0x00e000fff2001388 */ /* 0x000fe20000000c00 */
[----:B------:R-:W-:Y:S03]  /*13950*/  @!P1 IMAD.IADD R0, R49, 0x1, R57 ;  /* 0x0000000131009824 */ /* 0x000fe600078e0239 */
[----:B------:R-:W-:Y:S01]  /*13960*/  @!PT LDS RZ, [RZ] ;  /* 0x00000000fffff984 */ /* 0x000fe20000000800 */
[----:B------:R-:W-:Y:S01]  /*13970*/  @!PT LDS RZ, [RZ] ;  /* 0x00000000fffff984 */ /* 0x000fe20000000800 */
[----:B------:R-:W-:Y:S01]  /*13980*/  @!PT LDS RZ, [RZ] ;  /* 0x00000000fffff984 */ /* 0x000fe20000000800 */
[----:B------:R4:W-:Y:S01]  /*13990*/  @!P1 LDGSTS.E.BYPASS.LTC128B.128 [R242+0xe000], desc[UR22][R60.64] ;  /* 0x0e0000003cf29fae */ /* 0x0009e2000b901d56 */
[----:B------:R-:W5:Y:S03]  /*139a0*/  @!P1 LDC.64 R48, c[0x0][0x250] ;  /* 0x00009400ff309b82 */ /* 0x000f660000000a00 */
[----:B------:R-:W-:Y:S01]  /*139b0*/  @P1 STS.128 [R242+0xe800], RZ ;  /* 0x00e800fff2001388 */ /* 0x000fe20000000c00 */
[----:B--2---:R-:W-:Y:S01]  /*139c0*/  @!P1 IMAD R2, R45, 0xb0, RZ ;  /* 0x000000b02d029824 */ /* 0x004fe200078e02ff */
[CC--:B-1----:R-:W-:Y:S04]  /*139d0*/  @!P1 LEA R54, P2, R56.reuse, R204.reuse, 0x1 ;  /* 0x000000cc38369211 */ /* 0x0c2fe800078408ff */
[-C--:B------:R-:W-:Y:S01]  /*139e0*/  @!P1 LEA.HI.X R55, R56, R205.reuse, R0, 0x1, P2 ;  /* 0x000000cd38379211 */ /* 0x080fe200010f0c00 */
[----:B------:R-:W-:Y:S02]  /*139f0*/  @!P1 IMAD R0, R47, 0xa0, RZ ;  /* 0x000000a02f009824 */ /* 0x000fe400078e02ff */
[----:B------:R-:W-:Y:S02]  /*13a00*/  @!P1 IMAD.WIDE.U32 R56, R46, 0xa0, R52 ;  /* 0x000000a02e389825 */ /* 0x000fe400078e0034 */
[----:B------:R-:W-:Y:S01]  /*13a10*/  @!PT LDS RZ, [RZ] ;  /* 0x00000000fffff984 */ /* 0x000fe20000000800 */
[----:B------:R-:W-:Y:S01]  /*13a20*/  @!PT LDS RZ, [RZ] ;  /* 0x00000000fffff984 */ /* 0x000fe20000000800 */
[----:B------:R-:W-:Y:S01]  /*13a30*/  @!PT LDS RZ, [RZ] ;  /* 0x00000000fffff984 */ /* 0x000fe20000000800 */
[----:B------:R1:W-:Y:S01]  /*13a40*/  @!P1 LDGSTS.E.BYPASS.LTC128B.128 [R242+0xe800], desc[UR22][R54.64] ;  /* 0x0e80000036f29fae */ /* 0x0003e2000b901d56 */
[----:B------:R-:W2:Y:S01]  /*13a50*/  @!P1 LDC.64 R46, c[0x0][0x250] ;  /* 0x00009400ff2e9b82 */ /* 0x000ea20000000a00 */
[----:B------:R-:W-:Y:S01]  /*13a60*/  @!P1 IMAD.IADD R0, R0, 0x1, R57 ;  /* 0x0000000100009824 */ /* 0x000fe200078e0239 */
[-C--:B------:R-:W-:Y:S01]  /*13a70*/  @!P1 LEA R62, P2, R56, R204.reuse, 0x1 ;  /* 0x000000cc383e9211 */ /* 0x080fe200078408ff */
[----:B---3--:R-:W-:Y:S01]  /*13a80*/  @!P1 IMAD.WIDE.U32 R58, R44, 0xb0, R52 ;  /* 0x000000b02c3a9825 */ /* 0x008fe200078e0034 */
[----:B------:R-:W-:Y:S02]  /*13a90*/  @P1 STS.128 [R242+0xf000], RZ ;  /* 0x00f000fff2001388 */ /* 0x000fe40000000c00 */
[-C--:B------:R-:W-:Y:S01]  /*13aa0*/  @!P1 LEA.HI.X R63, R56, R205.reuse, R0, 0x1, P2 ;  /* 0x000000cd383f9211 */ /* 0x080fe200010f0c00 */
[----:B------:R-:W-:Y:S01]  /*13ab0*/  @!P1 IMAD.IADD R2, R2, 0x1, R59 ;  /* 0x0000000102029824 */ /* 0x000fe200078e023b */
[-C--:B------:R-:W-:Y:S01]  /*13ac0*/  @!P1 LEA R56, P3, R58, R204.reuse, 0x1 ;  /* 0x000000cc3a389211 */ /* 0x080fe200078608ff */
[----:B------:R-:W3:Y:S01]  /*13ad0*/  @!P1 LDC.64 R44, c[0x0][0x250] ;  /* 0x00009400ff2c9b82 */ /* 0x000ee20000000a00 */
[----:B----4-:R-:W-:Y:S01]  /*13ae0*/  @!P1 IMAD.WIDE.U32 R60, R50, 0xc0, R52 ;  /* 0x000000c0323c9825 */ /* 0x010fe200078e0034 */
[----:B------:R-:W-:Y:S01]  /*13af0*/  @!PT LDS RZ, [RZ] ;  /* 0x00000000fffff984 */ /* 0x000fe20000000800 */
[----:B------:R-:W-:Y:S01]  /*13b00*/  @!PT LDS RZ, [RZ] ;  /* 0x00000000fffff984 */ /* 0x000fe20000000800 */
[----:B------:R-:W-:Y:S01]  /*13b10*/  @!PT LDS RZ, [RZ] ;  /* 0x00000000fffff984 */ /* 0x000fe20000000800 */
[----:B------:R-:W-:Y:S02]  /*13b20*/  @!P1 LDGSTS.E.BYPASS.LTC128B.128 [R242+0xf000], desc[UR22][R62.64] ;  /* 0x0f0000003ef29fae */ /* 0x000fe4000b901d56 */
[-C--:B------:R-:W-:Y:S01]  /*13b30*/  @!P1 LEA.HI.X R57, R58, R205.reuse, R2, 0x1, P3 ;  /* 0x000000cd3a399211 */ /* 0x080fe200018f0c02 */
[----:B------:R-:W-:Y:S01]  /*13b40*/  @!P1 IMAD R51, R51, 0xc0, RZ ;  /* 0x000000c033339824 */ /* 0x000fe200078e02ff */
[----:B------:R-:W-:Y:S01]  /*13b50*/  @P1 STS.128 [R242+0xf800], RZ ;  /* 0x00f800fff2001388 */ /* 0x000fe20000000c00 */
[CC--:B------:R-:W-:Y:S01]  /*13b60*/  @!P1 LEA R50, P2, R60.reuse, R204.reuse, 0x1 ;  /* 0x000000cc3c329211 */ /* 0x0c0fe200078408ff */
[----:B-----5:R-:W-:Y:S02]  /*13b70*/  @!P1 IMAD R49, R49, 0xd0, RZ ;  /* 0x000000d031319824 */ /* 0x020fe400078e02ff */
[----:B------:R-:W-:Y:S01]  /*13b80*/  @!P1 IMAD.IADD R51, R51, 0x1, R61 ;  /* 0x0000000133339824 */ /* 0x000fe200078e023d */
[----:B------:R-:W-:Y:S01]  /*13b90*/  @!PT LDS RZ, [RZ] ;  /* 0x00000000fffff984 */ /* 0x000fe20000000800 */
[----:B------:R-:W-:Y:S01]  /*13ba0*/  @!PT LDS RZ, [RZ] ;  /* 0x00000000fffff984 */ /* 0x000fe20000000800 */
[----:B------:R-:W-:Y:S01]  /*13bb0*/  @!PT LDS RZ, [RZ] ;  /* 0x00000000fffff984 */ /* 0x000fe20000000800 */
[----:B------:R-:W-:Y:S04]  /*13bc0*/  @!P1 LDGSTS.E.BYPASS.LTC128B.128 [R242+0xf800], desc[UR22][R56.64] ;  /* 0x0f80000038f29fae */ /* 0x000fe8000b901d56 */
[-C--:B------:R-:W-:Y:S01]  /*13bd0*/  @!P1 LEA.HI.X R51, R60, R205.reuse, R51, 0x1, P2 ;  /* 0x000000cd3c339211 */ /* 0x080fe200010f0c33 */
[----:B------:R-:W-:Y:S01]  /*13be0*/  @P1 STS.128 [R242+0x10000], RZ ;  /* 0x010000fff2001388 */ /* 0x000fe20000000c00 */
[--C-:B-1----:R-:W-:Y:S03]  /*13bf0*/  @!P1 IMAD.WIDE.U32 R54, R48, 0xd0, R52.reuse ;  /* 0x000000d030369825 */ /* 0x102fe600078e0034 */
[----:B------:R-:W-:Y:S01]  /*13c00*/  @!PT LDS RZ, [RZ] ;  /* 0x00000000fffff984 */ /* 0x000fe20000000800 */
[----:B------:R-:W-:Y:S01]  /*13c10*/  @!PT LDS RZ, [RZ] ;  /* 0x00000000fffff984 */ /* 0x000fe20000000800 */
[----:B------:R-:W-:Y:S01]  /*13c20*/  @!PT LDS RZ, [RZ] ;  /* 0x00000000fffff984 */ /* 0x000fe20000000800 */
[----:B------:R-:W-:Y:S01]  /*13c30*/  @!P1 LDGSTS.E.BYPASS.LTC128B.128 [R242+0x10000], desc[UR22][R50.64] ;  /* 0x1000000032f29fae */ /* 0x000fe2000b901d56 */
[----:B--2---:R-:W-:Y:S02]  /*13c40*/  @!P1 IMAD R47, R47, 0xe0, RZ ;  /* 0x000000e02f2f9824 */ /* 0x004fe400078e02ff */
[----:B------:R-:W-:Y:S01]  /*13c50*/  @!P1 IMAD.WIDE.U32 R58, R46, 0xe0, R52 ;  /* 0x000000e02e3a9825 */ /* 0x000fe200078e0034 */
[-C--:B------:R-:W-:Y:S01]  /*13c60*/  @!P1 LEA R46, P4, R54, R204.reuse, 0x1 ;  /* 0x000000cc362e9211 */ /* 0x080fe200078808ff */
[----:B------:R-:W-:Y:S02]  /*13c70*/  @P1 STS.128 [R242+0x10800], RZ ;  /* 0x010800fff2001388 */ /* 0x000fe40000000c00 */
[----:B------:R-:W-:Y:S01]  /*13c80*/  @!P1 IMAD.IADD R49, R49, 0x1, R55 ;  /* 0x0000000131319824 */ /* 0x000fe200078e0237 */
[-C--:B------:R-:W-:Y:S01]  /*13c90*/  @!P1 LEA R48, P3, R58, R204.reuse, 0x1 ;  /* 0x000000cc3a309211 */ /* 0x080fe200078608ff */
[----:B------:R-:W-:Y:S02]  /*13ca0*/  @!P1 IMAD.IADD R0, R47, 0x1, R59 ;  /* 0x000000012f009824 */ /* 0x000fe400078e023b */
[----:B---3--:R-:W-:Y:S01]  /*13cb0*/  @!P1 IMAD.WIDE.U32 R52, R44, 0xf0, R52 ;  /* 0x000000f02c349825 */ /* 0x008fe200078e0034 */
[-C--:B------:R-:W-:Y:S02]  /*13cc0*/  @!P1 LEA.HI.X R47, R54, R205.reuse, R49, 0x1, P4 ;  /* 0x000000cd362f9211 */ /* 0x080fe400020f0c31 */
[-C--:B------:R-:W-:Y:S01]  /*13cd0*/  @!P1 LEA.HI.X R49, R58, R205.reuse, R0, 0x1, P3 ;  /* 0x000000cd3a319211 */ /* 0x080fe200018f0c00 */
[----:B------:R-:W-:Y:S01]  /*13ce0*/  @!P1 IMAD R45, R45, 0xf0, RZ ;  /* 0x000000f02d2d9824 */ /* 0x000fe200078e02ff */
[C---:B------:R-:W-:Y:S01]  /*13cf0*/  @!P1 LEA R44, P2, R52.reuse, R204, 0x1 ;  /* 0x000000cc342c9211 */ /* 0x040fe200078408ff */
[----:B------:R-:W-:Y:S01]  /*13d00*/  @!PT LDS RZ, [RZ] ;  /* 0x00000000fffff984 */ /* 0x000fe20000000800 */
[----:B------:R-:W-:Y:S01]  /*13d10*/  @!PT LDS RZ, [RZ] ;  /* 0x00000000fffff984 */ /* 0x000fe20000000800 */
[----:B------:R-:W-:Y:S01]  /*13d20*/  @!PT LDS RZ, [RZ] ;  /* 0x00000000fffff984 */ /* 0x000fe20000000800 */
[----:B------:R-:W-:Y:S02]  /*13d30*/  @!P1 LDGSTS.E.BYPASS.LTC128B.128 [R242+0x10800], desc[UR22][R46.64] ;  /* 0x108000002ef29fae */ /* 0x000fe4000b901d56 */
[----:B------:R-:W-:Y:S02]  /*13d40*/  @!P1 IMAD.IADD R45, R45, 0x1, R53 ;  /* 0x000000012d2d9824 */ /* 0x000fe400078e0235 */
[----:B------:R-:W-:Y:S03]  /*13d50*/  @P1 STS.128 [R242+0x11000], RZ ;  /* 0x011000fff2001388 */ /* 0x000fe60000000c00 */
[----:B------:R-:W-:Y:S01]  /*13d60*/  @!P1 LEA.HI.X R45, R52, R205, R45, 0x1, P2 ;  /* 0x000000cd342d9211 */ /* 0x000fe200010f0c2d */
[----:B------:R-:W-:Y:S01]  /*13d70*/  @!PT LDS RZ, [RZ] ;  /* 0x00000000fffff984 */ /* 0x000fe20000000800 */
[----:B------:R-:W-:Y:S01]  /*13d80*/  @!PT LDS RZ, [RZ] ;  /* 0x00000000fffff984 */ /* 0x000fe20000000800 */
[----:B------:R-:W-:Y:S01]  /*13d90*/  @!PT LDS RZ, [RZ] ;  /* 0x00000000fffff984 */ /* 0x000fe20000000800 */
[----:B------:R-:W-:Y:S01]  /*13da0*/  @!P1 LDGSTS.E.BYPASS.LTC128B.128 [R242+0x11000], desc[UR22][R48.64] ;  /* 0x1100000030f29fae */ /* 0x000fe2000b901d56 */
[----:B------:R-:W-:Y:S03]  /*13db0*/  PLOP3.LUT P2, PT, PT, PT, UP0, 0x80, 0x0 ;  /* 0x000000000000781c */ /* 0x000fe60003f4f008 */
[----:B------:R-:W-:Y:S04]  /*13dc0*/  @P1 STS.128 [R242+0x11800], RZ ;  /* 0x011800fff2001388 */ /* 0x000fe80000000c00 */
[----:B------:R-:W-:Y:S01]  /*13dd0*/  @!PT LDS RZ, [RZ] ;  /* 0x00000000fffff984 */ /* 0x000fe20000000800 */
[----:B------:R-:W-:Y:S01]  /*13de0*/  @!PT LDS RZ, [RZ] ;  /* 0x00000000fffff984 */ /* 0x000fe20000000800 */
[----:B------:R-:W-:Y:S01]  /*13df0*/  @!PT LDS RZ, [RZ] ;  /* 0x00000000fffff984 */ /* 0x000fe20000000800 */
[----:B------:R1:W-:Y:S04]  /*13e00*/  @!P1 LDGSTS.E.BYPASS.LTC128B.128 [R242+0x11800], desc[UR22][R44.64] ;  /* 0x118000002cf29fae */ /* 0x0003e8000b901d56 */
[----:B------:R-:W-:Y:S04]  /*13e10*/  LDSM.16.M88.4 R168, [R240] ;  /* 0x00000000f0a8783b */ /* 0x000fe80000000200 */
[----:B------:R-:W2:Y:S04]  /*13e20*/  LDSM.16.M88.4 R172, [R239+0x2000] ;  /* 0x00200000efac783b */ /* 0x000ea80000000200 */
[----:B------:R-:W3:Y:S04]  /*13e30*/  LDSM.16.M88.4 R176, [R239+0x2800] ;  /* 0x00280000efb0783b */ /* 0x000ee80000000200 */
[----:B------:R-:W4:Y:S04]  /*13e40*/  LDSM.16.M88.4 R180, [R239+0x3000] ;  /* 0x00300000efb4783b */ /* 0x000f280000000200 */
[----:B------:R-:W5:Y:S04]  /*13e50*/  LDSM.16.M88.4 R184, [R239+0x3800] ;  /* 0x00380000efb8783b */ /* 0x000f680000000200 */
[----:B------:R-:W0:Y:S04]  /*13e60*/  LDGDEPBAR ;  /* 0x00000000000079af */ /* 0x000e280000000000 */
[----:B------:R-:W1:Y:S04]  /*13e70*/  LDSM.16.M88.4 R188, [R239+0x4000] ;  /* 0x00400000efbc783b */ /* 0x000e680000000200 */
[----:B------:R-:W1:Y:S04]  /*13e80*/  LDSM.16.M88.4 R192, [R239+0x4800] ;  /* 0x00480000efc0783b */ /* 0x000e680000000200 */
[----:B------:R-:W1:Y:S04]  /*13e90*/  LDSM.16.M88.4 R196, [R239+0x5000] ;  /* 0x00500000efc4783b */ /* 0x000e680000000200 */
[----:B------:R-:W1:Y:S04]  /*13ea0*/  LDSM.16.M88.4 R200, [R239+0x5800] ;  /* 0x00580000efc8783b */ /* 0x000e680000000200 */
[----:B------:R-:W-:Y:S01]  /*13eb0*/  LDSM.16.M88.4 R104, [R239+0x8000] ;  /* 0x00800000ef68783b */ /* 0x000fe20000000200 */
[C---:B--2---:R-:W-:Y:S03]  /*13ec0*/  HMMA.16816.F32.BF16 R4, R168.reuse, R172, RZ ;  /* 0x000000aca804723c */ /* 0x044fe600000418ff */
[----:B------:R-:W-:Y:S04]  /*13ed0*/  LDSM.16.M88.4 R112, [R239+0x8800] ;  /* 0x00880000ef70783b */ /* 0x000fe80000000200 */
[----:B------:R-:W-:Y:S01]  /*13ee0*/  LDSM.16.M88.4 R120, [R239+0x9000] ;  /* 0x00900000ef78783b */ /* 0x000fe20000000200 */
[C---:B------:R-:W-:Y:S03]  /*13ef0*/  HMMA.16816.F32.BF16 R8, R168.reuse, R174, RZ ;  /* 0x000000aea808723c */ /* 0x040fe600000418ff */
[----:B------:R-:W2:Y:S03]  /*13f00*/  LDSM.16.M88.4 R172, [R239+0x6000] ;  /* 0x00600000efac783b */ /* 0x000ea60000000200 */
[C---:B---3--:R-:W-:Y:S01]  /*13f10*/  HMMA.16816.F32.BF16 R12, R168.reuse, R176, RZ ;  /* 0x000000b0a80c723c */ /* 0x048fe200000418ff */
[----:B------:R-:W-:Y:S04]  /*13f20*/  LDSM.16.M88.4 R128, [R239+0x9800] ;  /* 0x00980000ef80783b */ /* 0x000fe80000000200 */
[----:B------:R-:W-:Y:S01]  /*13f30*/  LDSM.16.M88.4 R204, [R229] ;  /* 0x00000000e5cc783b */ /* 0x000fe20000000200 */
[C---:B------:R-:W-:Y:S03]  /*13f40*/  HMMA.16816.F32.BF16 R16, R168.reuse, R178, RZ ;  /* 0x000000b2a810723c */ /* 0x040fe600000418ff */
[----:B------:R-:W3:Y:S03]  /*13f50*/  LDSM.16.M88.4 R176, [R239+0x6800] ;  /* 0x00680000efb0783b */ /* 0x000ee60000000200 */
[C---:B----4-:R-:W-:Y:S01]  /*13f60*/  HMMA.16816.F32.BF16 R20, R168.reuse, R180, RZ ;  /* 0x000000b4a814723c */ /* 0x050fe200000418ff */
[----:B------:R-:W-:Y:S04]  /*13f70*/  LDSM.16.M88.4 R208, [R228] ;  /* 0x00000000e4d0783b */ /* 0x000fe80000000200 */
[----:B------:R-:W-:Y:S01]  /*13f80*/  LDSM.16.M88.4 R212, [R216+0x800] ;  /* 0x00080000d8d4783b */ /* 0x000fe20000000200 */
[C---:B------:R-:W-:Y:S03]  /*13f90*/  HMMA.16816.F32.BF16 R24, R168.reuse, R182, RZ ;  /* 0x000000b6a818723c */ /* 0x040fe600000418ff */
[----:B------:R-:W4:Y:S03]  /*13fa0*/  LDSM.16.M88.4 R180, [R239+0x7000] ;  /* 0x00700000efb4783b */ /* 0x000f260000000200 */
[C---:B-----5:R-:W-:Y:S06]  /*13fb0*/  HMMA.16816.F32.BF16 R28, R168.reuse, R184, RZ ;  /* 0x000000b8a81c723c */ /* 0x060fec00000418ff */
[C---:B------:R-:W-:Y:S01]  /*13fc0*/  HMMA.16816.F32.BF16 R32, R168.reuse, R186, RZ ;  /* 0x000000baa820723c */ /* 0x040fe200000418ff */
[----:B------:R-:W5:Y:S05]  /*13fd0*/  LDSM.16.M88.4 R184, [R239+0x7800] ;  /* 0x00780000efb8783b */ /* 0x000f6a0000000200 */
[C---:B-1----:R-:W-:Y:S06]  /*13fe0*/  HMMA.16816.F32.BF16 R36, R168.reuse, R188, RZ ;  /* 0x000000bca824723c */ /* 0x042fec00000418ff */
[C---:B------:R-:W-:Y:S01]  /*13ff0*/  HMMA.16816.F32.BF16 R40, R168.reuse, R190, RZ ;  /* 0x000000bea828723c */ /* 0x040fe200000418ff */
[--C-:B------:R-:W-:Y:S05]  /*14000*/  IMAD R188, R243, 0x2, R240.reuse ;  /* 0x00000002f3bc7824 */ /* 0x100fea00078e02f0 */
[C---:B------:R-:W-:Y:S01]  /*14010*/  HMMA.16816.F32.BF16 R44, R168.reuse, R192, RZ ;  /* 0x000000c0a82c723c */ /* 0x040fe200000418ff */
[----:B------:R-:W-:Y:S05]  /*14020*/  LDSM.16.M88.4 R188, [R188] ;  /* 0x00000000bcbc783b */ /* 0x000fea0000000200 */
[C---:B------:R-:W-:Y:S01]  /*14030*/  HMMA.16816.F32.BF16 R48, R168.reuse, R194, RZ ;  /* 0x000000c2a830723c */ /* 0x040fe200000418ff */
[----:B------:R-:W1:Y:S05]  /*14040*/  LDSM.16.M88.4 R192, [R235+0x2000] ;  /* 0x00200000ebc0783b */ /* 0x000e6a0000000200 */
[C---:B------:R-:W-:Y:S06]  /*14050*/  HMMA.16816.F32.BF16 R52, R168.reuse, R196, RZ ;  /* 0x000000c4a834723c */ /* 0x040fec00000418ff */
[C---:B------:R-:W-:Y:S01]  /*14060*/  HMMA.16816.F32.BF16 R56, R168.reuse, R198, RZ ;  /* 0x000000c6a838723c */ /* 0x040fe200000418ff */
[----:B------:R-:W-:Y:S05]  /*14070*/  LDSM.16.M88.4 R196, [R238] ;  /* 0x00000000eec4783b */ /* 0x000fea0000000200 */
[C---:B------:R-:W-:Y:S06]  /*14080*/  HMMA.16816.F32.BF16 R60, R168.reuse, R200, RZ ;  /* 0x000000c8a83c723c */ /* 0x040fec00000418ff */
[C---:B------:R-:W-:Y:S01]  /*14090*/  HMMA.16816.F32.BF16 R64, R168.reuse, R202, RZ ;  /* 0x000000caa840723c */ /* 0x040fe200000418ff */
[----:B------:R-:W-:Y:S05]  /*140a0*/  LDSM.16.M88.4 R200, [R230] ;  /* 0x00000000e6c8783b */ /* 0x000fea0000000200 */
[C---:B--2---:R-:W-:Y:S06]  /*140b0*/  HMMA.16816.F32.BF16 R68, R168.reuse, R172, RZ ;  /* 0x000000aca844723c */ /* 0x044fec00000418ff */
[C---:B------:R-:W-:Y:S01]  /*140c0*/  HMMA.16816.F32.BF16 R72, R168.reuse, R174, RZ ;  /* 0x000000aea848723c */ /* 0x040fe200000418ff */
[----:B------:R-:W2:Y:S05]  /*140d0*/  LDSM.16.M88.4 R172, [R235+0x2800] ;  /* 0x00280000ebac783b */ /* 0x000eaa0000000200 */
[C---:B---3--:R-:W-:Y:S06]  /*140e0*/  HMMA.16816.F32.BF16 R76, R168.reuse, R176, RZ ;  /* 0x000000b0a84c723c */ /* 0x048fec00000418ff */
[C---:B------:R-:W-:Y:S01]  /*140f0*/  HMMA.16816.F32.BF16 R80, R168.reuse, R178, RZ ;  /* 0x000000b2a850723c */ /* 0x040fe200000418ff */
[----:B------:R-:W3:Y:S05]  /*14100*/  LDSM.16.M88.4 R176, [R235+0x3000] ;  /* 0x00300000ebb0783b */ /* 0x000eea0000000200 */
[C---:B----4-:R-:W-:Y:S06]  /*14110*/  HMMA.16816.F32.BF16 R84, R168.reuse, R180, RZ ;  /* 0x000000b4a854723c */ /* 0x050fec00000418ff */
[C---:B------:R-:W-:Y:S01]  /*14120*/  HMMA.16816.F32.BF16 R88, R168.reuse, R182, RZ ;  /* 0x000000b6a858723c */ /* 0x040fe200000418ff */
[----:B------:R-:W4:Y:S05]  /*14130*/  LDSM.16.M88.4 R180, [R235+0x3800] ;  /* 0x00380000ebb4783b */ /* 0x000f2a0000000200 */
[C---:B-----5:R-:W-:Y:S06]  /*14140*/  HMMA.16816.F32.BF16 R92, R168.reuse, R184, RZ ;  /* 0x000000b8a85c723c */ /* 0x060fec00000418ff */
[C---:B------:R-:W-:Y:S01]  /*14150*/  HMMA.16816.F32.BF16 R96, R168.reuse, R186, RZ ;  /* 0x000000baa860723c */ /* 0x040fe200000418ff */
[----:B------:R-:W5:Y:S05]  /*14160*/  LDSM.16.M88.4 R184, [R235+0x4000] ;  /* 0x00400000ebb8783b */ /* 0x000f6a0000000200 */
[C---:B------:R-:W-:Y:S06]  /*14170*/  HMMA.16816.F32.BF16 R100, R168.reuse, R104, RZ ;  /* 0x00000068a864723c */ /* 0x040fec00000418ff */
[C---:B------:R-:W-:Y:S06]  /*14180*/  HMMA.16816.F32.BF16 R104, R168.reuse, R106, RZ ;  /* 0x0000006aa868723c */ /* 0x040fec00000418ff */
[C---:B------:R-:W-:Y:S06]  /*14190*/  HMMA.16816.F32.BF16 R108, R168.reuse, R112, RZ ;  /* 0x00000070a86c723c */ /* 0x040fec00000418ff */
[C---:B------:R-:W-:Y:S06]  /*141a0*/  HMMA.16816.F32.BF16 R112, R168.reuse, R114, RZ ;  /* 0x00000072a870723c */ /* 0x040fec00000418ff */
[C---:B------:R-:W-:Y:S06]  /*141b0*/  HMMA.16816.F32.BF16 R116, R168.reuse, R120, RZ ;  /* 0x00000078a874723c */ /* 0x040fec00000418ff */
[C---:B------:R-:W-:Y:S06]  /*141c0*/  HMMA.16816.F32.BF16 R120, R168.reuse, R122, RZ ;  /* 0x0000007aa878723c */ /* 0x040fec00000418ff */
[C---:B------:R-:W-:Y:S06]  /*141d0*/  HMMA.16816.F32.BF16 R124, R168.reuse, R128, RZ ;  /* 0x00000080a87c723c */ /* 0x040fec00000418ff */
[----:B------:R-:W-:Y:S01]  /*141e0*/  HMMA.16816.F32.BF16 R128, R168, R130, RZ ;  /* 0x00000082a880723c */ /* 0x000fe200000418ff */
[----:B------:R-:W5:Y:S05]  /*141f0*/  LDSM.16.M88.4 R168, [R235+0x4800] ;  /* 0x00480000eba8783b */ /* 0x000f6a0000000200 */
[C---:B-1----:R-:W-:Y:S06]  /*14200*/  HMMA.16816.F32.BF16 R4, R188.reuse, R192, R4 ;  /* 0x000000c0bc04723c */ /* 0x042fec0000041804 */
[C---:B------:R-:W-:Y:S01]  /*14210*/  HMMA.16816.F32.BF16 R8, R188.reuse, R194, R8 ;  /* 0x000000c2bc08723c */ /* 0x040fe20000041808 */
[----:B------:R-:W1:Y:S05]  /*14220*/  LDSM.16.M88.4 R192, [R235+0x5000] ;  /* 0x00500000ebc0783b */ /* 0x000e6a0000000200 */
[C---:B--2---:R-:W-:Y:S06]  /*14230*/  HMMA.16816.F32.BF16 R12, R188.reuse, R172, R12 ;  /* 0x000000acbc0c723c */ /* 0x044fec000004180c */
[C---:B------:R-:W-:Y:S01]  /*14240*/  HMMA.16816.F32.BF16 R16, R188.reuse, R174, R16 ;  /* 0x000000aebc10723c */ /* 0x040fe20000041810 */
[----:B------:R-:W2:Y:S05]  /*14250*/  LDSM.16.M88.4 R172, [R235+0x5800] ;  /* 0x00580000ebac783b */ /* 0x000eaa0000000200 */
        /* <DEDUP_REMOVED lines=25> */
[C---:B------:R-:W-:Y:S05]  /*143f0*/  HMMA.16816.F32.BF16 R88, R188.reuse, R186, R88 ;  /* 0x000000babc58723c */ /* 0x040fea0000041858 */
[----:B------:R-:W-:Y:S01]  /*14400*/  IMAD R184, R241, 0x2, R240 ;  /* 0x00000002f1b87824 */ /* 0x000fe200078e02f0 */
[C---:B------:R-:W-:Y:S05]  /*14410*/  HMMA.16816.F32.BF16 R92, R188.reuse, R168, R92 ;  /* 0x000000a8bc5c723c */ /* 0x040fea000004185c */
[----:B------:R-:W5:Y:S01]  /*14420*/  LDSM.16.M88.4 R184, [R184] ;  /* 0x00000000b8b8783b */ /* 0x000f620000000200 */
[C---:B------:R-:W-:Y:S03]  /*14430*/  HMMA.16816.F32.BF16 R96, R188.reuse, R170, R96 ;  /* 0x000000aabc60723c */ /* 0x040fe60000041860 */
[----:B------:R-:W5:Y:S03]  /*14440*/  LDSM.16.M88.4 R168, [R231] ;  /* 0x00000000e7a8783b */ /* 0x000f660000000200 */
        /* <DEDUP_REMOVED lines=8> */
[----:B------:R-:W3:Y:S05]  /*144d0*/  LDSM.16.M88.4 R176, [R225] ;  /* 0x00000000e1b0783b */ /* 0x000eea0000000200 */
[C---:B----4-:R-:W-:Y:S06]  /*144e0*/  HMMA.16816.F32.BF16 R124, R188.reuse, R180, R124 ;  /* 0x000000b4bc7c723c */ /* 0x050fec000004187c */
[----:B------:R-:W-:Y:S01]  /*144f0*/  HMMA.16816.F32.BF16 R128, R188, R182, R128 ;  /* 0x000000b6bc80723c */ /* 0x000fe20000041880 */
[----:B------:R-:W4:Y:S04]  /*14500*/  LDSM.16.M88.4 R180, [R224] ;  /* 0x00000000e0b4783b */ /* 0x000f280000000200 */
[----:B------:R-:W-:Y:S01]  /*14510*/  LDSM.16.M88.4 R188, [R222] ;  /* 0x00000000debc783b */ /* 0x000fe20000000200 */
[C---:B-----5:R-:W-:Y:S06]  /*14520*/  HMMA.16816.F32.BF16 R4, R184.reuse, R196, R4 ;  /* 0x000000c4b804723c */ /* 0x060fec0000041804 */
[C---:B------:R-:W-:Y:S01]  /*14530*/  HMMA.16816.F32.BF16 R8, R184.reuse, R198, R8 ;  /* 0x000000c6b808723c */ /* 0x040fe20000041808 */
[----:B------:R-:W-:Y:S05]  /*14540*/  LDSM.16.M88.4 R196, [R218] ;  /* 0x00000000dac4783b */ /* 0x000fea0000000200 */
[C---:B------:R-:W-:Y:S06]  /*14550*/  HMMA.16816.F32.BF16 R12, R184.reuse, R168, R12 ;  /* 0x000000a8b80c723c */ /* 0x040fec000004180c */
[C---:B------:R-:W-:Y:S01]  /*14560*/  HMMA.16816.F32.BF16 R16, R184.reuse, R170, R16 ;  /* 0x000000aab810723c */ /* 0x040fe20000041810 */
[----:B------:R-:W5:Y:S05]  /*14570*/  LDSM.16.M88.4 R168, [R223] ;  /* 0x00000000dfa8783b */ /* 0x000f6a0000000200 */
[C---:B------:R-:W-:Y:S06]  /*14580*/  HMMA.16816.F32.BF16 R20, R184.reuse, R200, R20 ;  /* 0x000000c8b814723c */ /* 0x040fec0000041814 */
[C---:B------:R-:W-:Y:S01]  /*14590*/  HMMA.16816.F32.BF16 R24, R184.reuse, R202, R24 ;  /* 0x000000cab818723c */ /* 0x040fe20000041818 */
[----:B------:R-:W-:Y:S05]  /*145a0*/  LDSM.16.M88.4 R200, [R217] ;  /* 0x00000000d9c8783b */ /* 0x000fea0000000200 */
[C---:B------:R-:W-:Y:S06]  /*145b0*/  HMMA.16816.F32.BF16 R28, R184.reuse, R204, R28 ;  /* 0x000000ccb81c723c */ /* 0x040fec000004181c */
[C---:B------:R-:W-:Y:S01]  /*145c0*/  HMMA.16816.F32.BF16 R32, R184.reuse, R206, R32 ;  /* 0x000000ceb820723c */ /* 0x040fe20000041820 */
[----:B------:R-:W-:Y:S05]  /*145d0*/  LDSM.16.M88.4 R204, [R237] ;  /* 0x00000000edcc783b */ /* 0x000fea0000000200 */
[C---:B------:R-:W-:Y:S06]  /*145e0*/  HMMA.16816.F32.BF16 R36, R184.reuse, R208, R36 ;  /* 0x000000d0b824723c */ /* 0x040fec0000041824 */
[C---:B------:R-:W-:Y:S01]  /*145f0*/  HMMA.16816.F32.BF16 R40, R184.reuse, R210, R40 ;  /* 0x000000d2b828723c */ /* 0x040fe20000041828 */
[----:B------:R-:W-:Y:S05]  /*14600*/  LDSM.16.M88.4 R208, [R216] ;  /* 0x00000000d8d0783b */ /* 0x000fea0000000200 */
[C---:B-1----:R-:W-:Y:S06]  /*14610*/  HMMA.16816.F32.BF16 R44, R184.reuse, R192, R44 ;  /* 0x000000c0b82c723c */ /* 0x042fec000004182c */
[C---:B------:R-:W-:Y:S01]  /*14620*/  HMMA.16816.F32.BF16 R48, R184.reuse, R194, R48 ;  /* 0x000000c2b830723c */ /* 0x040fe20000041830 */
[----:B------:R-:W-:Y:S05]  /*14630*/  LDSM.16.M88.4 R192, [R219] ;  /* 0x00000000dbc0783b */ /* 0x000fea0000000200 */
[C---:B--2---:R-:W-:Y:S06]  /*14640*/  HMMA.16816.F32.BF16 R52, R184.reuse, R172, R52 ;  /* 0x000000acb834723c */ /* 0x044fec0000041834 */
[C---:B------:R-:W-:Y:S01]  /*14650*/  HMMA.16816.F32.BF16 R56, R184.reuse, R174, R56 ;  /* 0x000000aeb838723c */ /* 0x040fe20000041838 */
[----:B------:R-:W1:Y:S05]  /*14660*/  LDSM.16.M88.4 R172, [R221] ;  /* 0x00000000ddac783b */ /* 0x000e6a0000000200 */
[C---:B---3--:R-:W-:Y:S06]  /*14670*/  HMMA.16816.F32.BF16 R60, R184.reuse, R176, R60 ;  /* 0x000000b0b83c723c */ /* 0x048fec000004183c */
[C---:B------:R-:W-:Y:S01]  /*14680*/  HMMA.16816.F32.BF16 R64, R184.reuse, R178, R64 ;  /* 0x000000b2b840723c */ /* 0x040fe20000041840 */
[----:B------:R-:W2:Y:S05]  /*14690*/  LDSM.16.M88.4 R176, [R220] ;  /* 0x00000000dcb0783b */ /* 0x000eaa0000000200 */
[C---:B----4-:R-:W-:Y:S06]  /*146a0*/  HMMA.16816.F32.BF16 R68, R184.reuse, R180, R68 ;  /* 0x000000b4b844723c */ /* 0x050fec0000041844 */
[C---:B------:R-:W-:Y:S01]  /*146b0*/  HMMA.16816.F32.BF16 R72, R184.reuse, R182, R72 ;  /* 0x000000b6b848723c */ /* 0x040fe20000041848 */
[----:B------:R-:W3:Y:S05]  /*146c0*/  LDSM.16.M88.4 R180, [R216+0x1000] ;  /* 0x00100000d8b4783b */ /* 0x000eea0000000200 */
[C---:B-----5:R-:W-:Y:S06]  /*146d0*/  HMMA.16816.F32.BF16 R76, R184.reuse, R168, R76 ;  /* 0x000000a8b84c723c */ /* 0x060fec000004184c */
[C---:B------:R-:W-:Y:S01]  /*146e0*/  HMMA.16816.F32.BF16 R80, R184.reuse, R170, R80 ;  /* 0x000000aab850723c */ /* 0x040fe20000041850 */
[----:B------:R-:W4:Y:S05]  /*146f0*/  LDSM.16.M88.4 R168, [R216+0x1800] ;  /* 0x00180000d8a8783b */ /* 0x000f2a0000000200 */
        /* <DEDUP_REMOVED lines=17> */
[----:B------:R-:W2:Y:S04]  /*14810*/  LDSM.16.M88.4 R184, [R216+0x3800] ;  /* 0x00380000d8b8783b */ /* 0x000ea80000000200 */
[----:B------:R-:W-:Y:S01]  /*14820*/  LDSM.16.M88.4 R200, [R216+0x6000] ;  /* 0x00600000d8c8783b */ /* 0x000fe20000000200 */
        /* <DEDUP_REMOVED lines=14> */
[----:B------:R-:W5:Y:S01]  /*14910*/  LDSM.16.M88.4 R188, [R216+0x7800] ;  /* 0x00780000d8bc783b */ /* 0x000f620000000200 */
[----:B------:R-:W-:Y:S04]  /*14920*/  DEPBAR.LE SB0, 0x0 ;  /* 0x000080000000791a */ /* 0x000fe80000000000 */
[C---:B-1----:R-:W-:Y:S01]  /*14930*/  HMMA.16816.F32.BF16 R44, R204.reuse, R172, R44 ;  /* 0x000000accc2c723c */ /* 0x042fe2000004182c */
[----:B------:R-:W-:Y:S05]  /*14940*/  BAR.SYNC.DEFER_BLOCKING 0x0 ;  /* 0x0000000000007b1d */ /* 0x000fea0000010000 */
[C---:B------:R-:W-:Y:S06]  /*14950*/  HMMA.16816.F32.BF16 R48, R204.reuse, R174, R48 ;  /* 0x000000aecc30723c */ /* 0x040fec0000041830 */
[C---:B--2---:R-:W-:Y:S06]  /*14960*/  HMMA.16816.F32.BF16 R52, R204.reuse, R176, R52 ;  /* 0x000000b0cc34723c */ /* 0x044fec0000041834 */
        /* <DEDUP_REMOVED lines=17> */
[C---:B-----5:R-:W-:Y:S06]  /*14a80*/  HMMA.16816.F32.BF16 R124, R204.reuse, R188, R124 ;  /* 0x000000bccc7c723c */ /* 0x060fec000004187c */
[----:B------:R-:W-:Y:S07]  /*14a90*/  HMMA.16816.F32.BF16 R128, R204, R190, R128 ;  /* 0x000000becc80723c */ /* 0x000fee0000041880 */
[----:B------:R-:W-:Y:S04]  /*14aa0*/  IMAD.MOV.U32 R204, RZ, RZ, R166 ;  /* 0x000000ffffcc7224 */ /* 0x000fe800078e00a6 */
[----:B------:R-:W-:Y:S01]  /*14ab0*/  IMAD.MOV.U32 R205, RZ, RZ, R167 ;  /* 0x000000ffffcd7224 */ /* 0x000fe200078e00a7 */
[----:B------:R-:W-:Y:S01]  /*14ac0*/  @!UPT UIADD3 URZ, URZ, URZ, URZ ;  /* 0x0000003f3f3ff290 */ /* 0x000fe2000fffe03f */
[----:B------:R-:W-:Y:S11]  /*14ad0*/  @!P2 BRA `(.L_x_800) ;  /* 0x000000100000a947 */ /* 0x000ff60003800000 */
[----:B------:R-:W1:Y:S01]  /*14ae0*/  LDC R0, c[0x0][0x248] ;  /* 0x00009200ff007b82 */ /* 0x000e620000000800 */
[----:B------:R-:W-:Y:S07]  /*14af0*/  ULDC.64 UR10, c[0x0][0x248] ;  /* 0x00009200000a7ab9 */ /* 0x000fee0000000a00 */
[----:B------:R-:W2:Y:S08]  /*14b00*/  @!P1 LDC R168, c[0x0][0x24c] ;  /* 0x00009300ffa89b82 */ /* 0x000eb00000000800 */
[----:B------:R-:W3:Y:S01]  /*14b10*/  @!P1 LDC R2, c[0x0][0x24c] ;  /* 0x00009300ff029b82 */ /* 0x000ee20000000800 */
[----:B-1----:R-:W-:Y:S04]  /*14b20*/  LEA R170, -R0, RZ, 0x8 ;  /* 0x000000ff00aa7211 */ /* 0x002fe800078e41ff */
[----:B------:R-:W-:Y:S01]  /*14b30*/  SHF.R.S32.HI R171, RZ, 0x1f, R170 ;  /* 0x0000001fffab7819 */ /* 0x000fe200000114aa */
[----:B------:R-:W-:Y:S06]  /*14b40*/  @!P0 BRA `(.L_x_801) ;  /* 0x0000000400048947 */ /* 0x000fec0003800000 */
[----:B------:R-:W1:Y:S01]  /*14b50*/  LDC R164, c[0x0][0x380] ;  /* 0x0000e000ffa47b82 */ /* 0x000e620000000800 */
[----:B------:R-:W-:Y:S01]  /*14b60*/  USHF.L.U32 UR8, UR17, 0x8, URZ ;  /* 0x0000000811087899 */ /* 0x000fe2000800063f */
[----:B------:R-:W-:Y:S03]  /*14b70*/  UMOV UR11, UR7 ;  /* 0x00000007000b7c82 */ /* 0x000fe60008000000 */
[----:B------:R-:W-:Y:S02]  /*14b80*/  UIADD3 UR10, UR8, -0x200, URZ ;  /* 0xfffffe00080a7890 */ /* 0x000fe4000fffe03f */
[----:B------:R-:W-:Y:S04]  /*14b90*/  UIADD3 UR8, UR8, -0x100, URZ ;  /* 0xffffff0008087890 */ /* 0x000fe8000fffe03f */
[----:B------:R-:W-:Y:S02]  /*14ba0*/  MOV R169, UR10 ;  /* 0x0000000a00a97c02 */ /* 0x000fe40008000f00 */
[----:B------:R-:W-:Y:S02]  /*14bb0*/  IMAD.U32 R170, RZ, RZ, UR8 ;  /* 0x00000008ffaa7e24 */ /* 0x000fe4000f8e00ff */
[----:B------:R-:W-:Y:S03]  /*14bc0*/  IABS R169, R169 ;  /* 0x000000a900a97213 */ /* 0x000fe60000000000 */
[----:B------:R-:W-:Y:S02]  /*14bd0*/  IABS R170, R170 ;  /* 0x000000aa00aa7213 */ /* 0x000fe40000000000 */
[----:B-1----:R-:W-:Y:S04]  /*14be0*/  IABS R166, R164 ;  /* 0x000000a400a67213 */ /* 0x002fe80000000000 */
[----:B------:R-:W1:Y:S10]  /*14bf0*/  I2F.RP R171, R166 ;  /* 0x000000a600ab7306 */ /* 0x000e740000209400 */
[----:B-1----:R-:W1:Y:S02]  /*14c00*/  MUFU.RCP R167, R171 ;  /* 0x000000ab00a77308 */ /* 0x002e640000001000 */
[----:B-1----:R-:W-:Y:S08]  /*14c10*/  VIADD R172, R167, 0xffffffe ;  /* 0x0ffffffea7ac7836 */ /* 0x002ff00000000000 */
[----:B------:R-:W1:Y:S02]  /*14c20*/  F2I.FTZ.U32.TRUNC.NTZ R173, R172 ;  /* 0x000000ac00ad7305 */ /* 0x000e64000021f000 */
[--C-:B-1----:R-:W-:Y:S02]  /*14c30*/  IMAD.MOV R167, RZ, RZ, -R173.reuse ;  /* 0x000000ffffa77224 */ /* 0x102fe400078e0aad */
[----:B------:R-:W-:Y:S02]  /*14c40*/  IMAD.MOV.U32 R172, RZ, RZ, RZ ;  /* 0x000000ffffac7224 */ /* 0x000fe400078e00ff */
[----:B------:R-:W-:Y:S04]  /*14c50*/  IMAD R167, R167, R166, RZ ;  /* 0x000000a6a7a77224 */ /* 0x000fe800078e02ff */
[----:B------:R-:W-:Y:S06]  /*14c60*/  IMAD.HI.U32 R173, R173, R167, R172 ;  /* 0x000000a7adad7227 */ /* 0x000fec00078e00ac */
[C---:B------:R-:W-:Y:S04]  /*14c70*/  IMAD.HI.U32 R172, R173.reuse, R169, RZ ;  /* 0x000000a9adac7227 */ /* 0x040fe800078e00ff */
[----:B------:R-:W-:Y:S01]  /*14c80*/  IMAD.HI.U32 R173, R173, R170, RZ ;  /* 0x000000aaadad7227 */ /* 0x000fe200078e00ff */
[----:B------:R-:W-:Y:S03]  /*14c90*/  IADD3 R167, -R172, RZ, RZ ;  /* 0x000000ffaca77210 */ /* 0x000fe60007ffe1ff */
[----:B------:R-:W-:Y:S02]  /*14ca0*/  IMAD.MOV R171, RZ, RZ, -R173 ;  /* 0x000000ffffab7224 */ /* 0x000fe400078e0aad */
[----:B------:R-:W-:Y:S01]  /*14cb0*/  IMAD R169, R166, R167, R169 ;  /* 0x000000a7a6a97224 */ /* 0x000fe200078e02a9 */
[----:B------:R-:W-:Y:S01]  /*14cc0*/  LOP3.LUT R167, R164, UR8, RZ, 0x3c, !PT ;  /* 0x00000008a4a77c12 */ /* 0x000fe2000f8e3cff */
[C---:B------:R-:W-:Y:S01]  /*14cd0*/  IMAD R170, R166.reuse, R171, R170 ;  /* 0x000000aba6aa7224 */ /* 0x040fe200078e02aa */
[----:B------:R-:W-:Y:S02]  /*14ce0*/  LOP3.LUT R171, RZ, R164, RZ, 0x33, !PT ;  /* 0x000000a4ffab7212 */ /* 0x000fe400078e33ff */
[C---:B------:R-:W-:Y:S02]  /*14cf0*/  ISETP.GT.U32.AND P3, PT, R166.reuse, R169, PT ;  /* 0x000000a9a600720c */ /* 0x040fe40003f64070 */
[----:B------:R-:W-:Y:S11]  /*14d00*/  ISETP.GT.U32.AND P4, PT, R166, R170, PT ;  /* 0x000000aaa600720c */ /* 0x000ff60003f84070 */
[----:B------:R-:W-:Y:S02]  /*14d10*/  @!P3 IMAD.IADD R169, R169, 0x1, -R166 ;  /* 0x00000001a9a9b824 */ /* 0x000fe400078e0aa6 */
[-C--:B------:R-:W-:Y:S01]  /*14d20*/  @!P4 IADD3 R170, R170, -R166.reuse, RZ ;  /* 0x800000a6aaaac210 */ /* 0x080fe20007ffe0ff */
[----:B------:R-:W-:Y:S01]  /*14d30*/  @!P3 VIADD R172, R172, 0x1 ;  /* 0x00000001acacb836 */ /* 0x000fe20000000000 */
[----:B------:R-:W-:Y:S01]  /*14d40*/  ISETP.GE.AND P3, PT, R167, RZ, PT ;  /* 0x000000ffa700720c */ /* 0x000fe20003f66270 */
[----:B------:R-:W-:Y:S01]  /*14d50*/  @!P4 VIADD R173, R173, 0x1 ;  /* 0x00000001adadc836 */ /* 0x000fe20000000000 */
[-C--:B------:R-:W-:Y:S02]  /*14d60*/  ISETP.GE.U32.AND P5, PT, R169, R166.reuse, PT ;  /* 0x000000a6a900720c */ /* 0x080fe40003fa6070 */
[----:B------:R-:W-:Y:S02]  /*14d70*/  ISETP.GE.U32.AND P6, PT, R170, R166, PT ;  /* 0x000000a6aa00720c */ /* 0x000fe40003fc6070 */
[C---:B------:R-:W-:Y:S01]  /*14d80*/  LOP3.LUT R166, R164.reuse, UR10, RZ, 0x3c, !PT ;  /* 0x0000000aa4a67c12 */ /* 0x040fe2000f8e3cff */
[----:B------:R-:W-:Y:S01]  /*14d90*/  UMOV UR10, UR6 ;  /* 0x00000006000a7c82 */ /* 0x000fe20008000000 */
[----:B------:R-:W-:Y:S02]  /*14da0*/  ISETP.NE.AND P4, PT, R164, RZ, PT ;  /* 0x000000ffa400720c */ /* 0x000fe40003f85270 */
[----:B------:R-:W-:Y:S05]  /*14db0*/  ISETP.GE.AND P2, PT, R166, RZ, PT ;  /* 0x000000ffa600720c */ /* 0x000fea0003f46270 */
[----:B------:R-:W-:Y:S02]  /*14dc0*/  @P5 IADD3 R172, R172, 0x1, RZ ;  /* 0x00000001acac5810 */ /* 0x000fe40007ffe0ff */
[----:B------:R-:W-:Y:S05]  /*14dd0*/  @P6 VIADD R173, R173, 0x1 ;  /* 0x00000001adad6836 */ /* 0x000fea0000000000 */
[----:B------:R-:W-:Y:S01]  /*14de0*/  @!P3 IADD3 R173, -R173, RZ, RZ ;  /* 0x000000ffadadb210 */ /* 0x000fe20007ffe1ff */
[----:B------:R-:W-:Y:S05]  /*14df0*/  @!P2 IMAD.MOV R172, RZ, RZ, -R172 ;  /* 0x000000ffffaca224 */ /* 0x000fea00078e0aac */
[C---:B------:R-:W-:Y:S02]  /*14e00*/  SEL R167, R171.reuse, R172, !P4 ;  /* 0x000000acaba77207 */ /* 0x040fe40006000000 */
[----:B------:R-:W-:Y:S02]  /*14e10*/  SEL R171, R171, R173, !P4 ;  /* 0x000000adabab7207 */ /* 0x000fe40006000000 */
[-C--:B------:R-:W-:Y:S02]  /*14e20*/  LEA R176, P3, R167, R246.reuse, 0x2 ;  /* 0x000000f6a7b07211 */ /* 0x080fe400078610ff */
[----:B------:R-:W-:Y:S02]  /*14e30*/  LEA R174, P2, R171, R246, 0x2 ;  /* 0x000000f6abae7211 */ /* 0x000fe400078410ff */
[-C--:B------:R-:W-:Y:S02]  /*14e40*/  LEA.HI.X.SX32 R177, R167, R247.reuse, 0x2, P3 ;  /* 0x000000f7a7b17211 */ /* 0x080fe400018f16ff */
[C---:B------:R-:W-:Y:S01]  /*14e50*/  LEA.HI.X.SX32 R175, R171.reuse, R247, 0x2, P2 ;  /* 0x000000f7abaf7211 */ /* 0x040fe200010f16ff */
[----:B------:R-:W-:Y:S02]  /*14e60*/  IMAD.IADD R171, R171, 0x1, -R167 ;  /* 0x00000001abab7824 */ /* 0x000fe400078e0aa7 */
[----:B------:R-:W4:Y:S01]  /*14e70*/  LDG.E R169, desc[UR22][R176.64] ;  /* 0x00000016b0a97981 */ /* 0x000f22000c1e1900 */
[----:B------:R-:W1:Y:S01]  /*14e80*/  LDC.64 R166, c[0x0][0x230] ;  /* 0x00008c00ffa67b82 */ /* 0x000e620000000a00 */
[----:B------:R-:W-:Y:S02]  /*14e90*/  IMAD R172, R171, R164, -0x100 ;  /* 0xffffff00abac7424 */ /* 0x000fe400078e02a4 */
[----:B------:R-:W4:Y:S02]  /*14ea0*/  LDG.E R170, desc[UR22][R174.64] ;  /* 0x00000016aeaa7981 */ /* 0x000f24000c1e1900 */
[----:B------:R-:W-:Y:S01]  /*14eb0*/  IMAD R164, R172, UR7, RZ ;  /* 0x00000007aca47c24 */ /* 0x000fe2000f8e02ff */
[----:B------:R-:W-:Y:S05]  /*14ec0*/  SHF.R.S32.HI R171, RZ, 0x1f, R172 ;  /* 0x0000001fffab7819 */ /* 0x000fea00000114ac */
[----:B------:R-:W-:Y:S01]  /*14ed0*/  IMAD R164, R171, UR6, R164 ;  /* 0x00000006aba47c24 */ /* 0x000fe2000f8e02a4 */
[----:B----4-:R-:W-:Y:S01]  /*14ee0*/  IADD3 R169, -R170, R169, RZ ;  /* 0x000000a9aaa97210 */ /* 0x010fe20007ffe1ff */
[----:B------:R-:W-:Y:S03]  /*14ef0*/  IMAD.WIDE.U32 R170, R172, UR6, RZ ;  /* 0x00000006acaa7c25 */ /* 0x000fe6000f8e00ff */
[----:B------:R-:W-:Y:S01]  /*14f00*/  SHF.R.S32.HI R173, RZ, 0x1f, R169 ;  /* 0x0000001fffad7819 */ /* 0x000fe200000114a9 */
[----:B------:R-:W-:Y:S04]  /*14f10*/  IMAD.IADD R171, R171, 0x1, R164 ;  /* 0x00000001abab7824 */ /* 0x000fe800078e02a4 */
[-C--:B-1----:R-:W-:Y:S02]  /*14f20*/  IMAD R164, R173, R166.reuse, RZ ;  /* 0x000000a6ada47224 */ /* 0x082fe400078e02ff */
[C---:B------:R-:W-:Y:S04]  /*14f30*/  IMAD.WIDE.U32 R170, R169.reuse, R166, R170 ;  /* 0x000000a6a9aa7225 */ /* 0x040fe800078e00aa */
[----:B------:R-:W-:Y:S05]  /*14f40*/  IMAD R164, R169, R167, R164 ;  /* 0x000000a7a9a47224 */ /* 0x000fea00078e02a4 */
[----:B------:R-:W-:Y:S07]  /*14f50*/  IADD3 R171, R171, R164, RZ ;  /* 0x000000a4abab7210 */ /* 0x000fee0007ffe0ff */
.L_x_801:
[----:B------:R1:W-:Y:S01]  /*14f60*/  @P1 STS.128 [R242+0x2000], RZ ;  /* 0x002000fff2001388 */ /* 0x0003e20000000c00 */
[CC--:B------:R-:W-:Y:S01]  /*14f70*/  LEA R184, P3, R170.reuse, R250.reuse, 0x1 ;  /* 0x000000faaab87211 */ /* 0x0c0fe200078608ff */
[----:B------:R-:W4:Y:S01]  /*14f80*/  @!P1 LDC R166, c[0x0][0x24c] ;  /* 0x00009300ffa69b82 */ /* 0x000f220000000800 */
[----:B------:R-:W-:Y:S01]  /*14f90*/  @!P1 IADD3 R167, P2, R170, UR15, RZ ;  /* 0x0000000faaa79c10 */ /* 0x000fe2000ff5e0ff */
[----:B------:R-:W-:Y:S01]  /*14fa0*/  @!P1 IMAD.WIDE.U32 R174, R0, 0x30, R170 ;  /* 0x0000003000ae9825 */ /* 0x000fe200078e00aa */
[-C--:B------:R-:W-:Y:S01]  /*14fb0*/  LEA.HI.X R185, R170, R251.reuse, R171, 0x1, P3 ;  /* 0x000000fbaab97211 */ /* 0x080fe200018f0cab */
[----:B------:R-:W-:Y:S01]  /*14fc0*/  UMOV UR6, UR10 ;  /* 0x0000000a00067c82 */ /* 0x000fe20008000000 */
[----:B------:R-:W-:Y:S01]  /*14fd0*/  @!P1 IADD3.X R164, R171, UR14, RZ, P2, !PT ;  /* 0x0000000eaba49c10 */ /* 0x000fe200097fe4ff */
[----:B---3--:R-:W-:Y:S01]  /*14fe0*/  @!P1 IMAD R2, R2, 0x30, RZ ;  /* 0x0000003002029824 */ /* 0x008fe200078e02ff */
[C---:B------:R-:W-:Y:S01]  /*14ff0*/  @!P1 LEA R178, P2, R167.reuse, R250, 0x1 ;  /* 0x000000faa7b29211 */ /* 0x040fe200078408ff */
[----:B------:R-:W-:Y:S01]  /*15000*/  @!PT LDS RZ, [RZ] ;  /* 0x00000000fffff984 */ /* 0x000fe20000000800 */
[----:B------:R-:W-:Y:S01]  /*15010*/  @!PT LDS RZ, [RZ] ;  /* 0x00000000fffff984 */ /* 0x000fe20000000800 */
[----:B------:R-:W-:Y:S01]  /*15020*/  @!PT LDS RZ, [RZ] ;  /* 0x00000000fffff984 */ /* 0x000fe20000000800 */
[----:B------:R-:W-:Y:S01]  /*15030*/  @!P1 LDGSTS.E.BYPASS.LTC128B.128 [R242+0x2000], desc[UR22][R184.64] ;  /* 0x02000000b8f29fae */ /* 0x000fe2000b901d56 */
[----:B------:R-:W-:Y:S01]  /*15040*/  @!P1 LEA R169, P3, R0, R170, 0x5 ;  /* 0x000000aa00a99211 */ /* 0x000fe200078628ff */
[----:B------:R-:W-:Y:S01]  /*15050*/  @!P1 IMAD.IADD R2, R2, 0x1, R175 ;  /* 0x0000000102029824 */ /* 0x000fe200078e02af */
[----:B------:R-:W-:Y:S01]  /*15060*/  @!P1 LEA.HI.X R179, R167, R251, R164, 0x1, P2 ;  /* 0x000000fba7b39211 */ /* 0x000fe200010f0ca4 */
[----:B------:R1:W-:Y:S01]  /*15070*/  @P1 STS.128 [R242+0x2800], RZ ;  /* 0x002800fff2001388 */ /* 0x0003e20000000c00 */
[----:B------:R-:W3:Y:S01]  /*15080*/  @!P1 LDC R167, c[0x0][0x24c] ;  /* 0x00009300ffa79b82 */ /* 0x000ee20000000800 */
[CC--:B------:R-:W-:Y:S01]  /*15090*/  @!P1 LEA R172, P2, R169.reuse, R250.reuse, 0x1 ;  /* 0x000000faa9ac9211 */ /* 0x0c0fe200078408ff */
[----:B------:R-:W-:Y:S01]  /*150a0*/  @!P1 IMAD.MOV.U32 R182, RZ, RZ, R170 ;  /* 0x000000ffffb69224 */ /* 0x000fe200078e00aa */
[----:B------:R-:W-:Y:S01]  /*150b0*/  @!PT LDS RZ, [RZ] ;  /* 0x00000000fffff984 */ /* 0x000fe20000000800 */
[----:B------:R-:W-:Y:S01]  /*150c0*/  @!PT LDS RZ, [RZ] ;  /* 0x00000000fffff984 */ /* 0x000fe20000000800 */
[----:B------:R-:W-:Y:S01]  /*150d0*/  @!PT LDS RZ, [RZ] ;  /* 0x00000000fffff984 */ /* 0x000fe20000000800 */
[----:B------:R5:W-:Y:S01]  /*150e0*/  @!P1 LDGSTS.E.BYPASS.LTC128B.128 [R242+0x2800], desc[UR22][R178.64] ;  /* 0x02800000b2f29fae */ /* 0x000be2000b901d56 */
[----:B--2---:R-:W-:Y:S01]  /*150f0*/  @!P1 LEA.HI.X R168, R0, R171, R168, 0x5, P3 ;  /* 0x000000ab00a89211 */ /* 0x004fe200018f2ca8 */
[--C-:B------:R-:W-:Y:S01]  /*15100*/  @!P1 IMAD.MOV.U32 R183, RZ, RZ, R171.reuse ;  /* 0x000000ffffb79224 */ /* 0x100fe200078e00ab */
[----:B------:R-:W-:Y:S01]  /*15110*/  UMOV UR7, UR11 ;  /* 0x0000000b00077c82 */ /* 0x000fe20008000000 */
[----:B------:R1:W-:Y:S01]  /*15120*/  @P1 STS.128 [R242+0x3000], RZ ;  /* 0x003000fff2001388 */ /* 0x0003e20000000c00 */
[-C--:B------:R-:W-:Y:S01]  /*15130*/  @!P1 LEA.HI.X R173, R169, R251.reuse, R168, 0x1, P2 ;  /* 0x000000fba9ad9211 */ /* 0x080fe200010f0ca8 */
[----:B------:R-:W2:Y:S01]  /*15140*/  @!P1 LDC R164, c[0x0][0x24c] ;  /* 0x00009300ffa49b82 */ /* 0x000ea20000000800 */
[----:B------:R-:W-:Y:S01]  /*15150*/  @!P1 LEA R180, P2, R174, R250, 0x1 ;  /* 0x000000faaeb49211 */ /* 0x000fe200078408ff */
[--C-:B------:R-:W-:Y:S01]  /*15160*/  @!P1 IMAD.MOV.U32 R169, RZ, RZ, R171.reuse ;  /* 0x000000ffffa99224 */ /* 0x100fe200078e00ab */
[----:B------:R-:W-:Y:S01]  /*15170*/  @!P1 LEA R168, P3, R0, R170, 0x6 ;  /* 0x000000aa00a89211 */ /* 0x000fe200078630ff */
[----:B------:R-:W-:Y:S01]  /*15180*/  @!PT LDS RZ, [RZ] ;  /* 0x00000000fffff984 */ /* 0x000fe20000000800 */
[----:B------:R-:W-:Y:S01]  /*15190*/  @!PT LDS RZ, [RZ] ;  /* 0x00000000fffff984 */ /* 0x000fe20000000800 */
[----:B------:R-:W-:Y:S01]  /*151a0*/  @!PT LDS RZ, [RZ] ;  /* 0x00000000fffff984 */ /* 0x000fe20000000800 */
[----:B------:R-:W-:Y:S01]  /*151b0*/  @!P1 LDGSTS.E.BYPASS.LTC128B.128 [R242+0x3000], desc[UR22][R172.64] ;  /* 0x03000000acf29fae */ /* 0x000fe2000b901d56 */
[----:B------:R-:W-:Y:S01]  /*151c0*/  @!P1 LEA.HI.X R181, R174, R251, R2, 0x1, P2 ;  /* 0x000000fbaeb59211 */ /* 0x000fe200010f0c02 */
[--C-:B------:R-:W-:Y:S01]  /*151d0*/  @!P1 IMAD.WIDE.U32 R174, R0, 0x50, R170.reuse ;  /* 0x0000005000ae9825 */ /* 0x100fe200078e00aa */
[-C--:B------:R-:W-:Y:S01]  /*151e0*/  @!P1 LEA R176, P2, R168, R250.reuse, 0x1 ;  /* 0x000000faa8b09211 */ /* 0x080fe200078408ff */
[----:B------:R1:W-:Y:S01]  /*151f0*/  @P1 STS.128 [R242+0x3800], RZ ;  /* 0x003800fff2001388 */ /* 0x0003e20000000c00 */
[----:B------:R-:W5:Y:S01]  /*15200*/  @!P1 LDC R2, c[0x0][0x24c] ;  /* 0x00009300ff029b82 */ /* 0x000f620000000800 */
[C---:B------:R-:W-:Y:S02]  /*15210*/  @!P1 IMAD.WIDE.U32 R188, R0.reuse, 0x90, R170 ;  /* 0x0000009000bc9825 */ /* 0x040fe400078e00aa */
[----:B------:R-:W-:Y:S01]  /*15220*/  @!PT LDS RZ, [RZ] ;  /* 0x00000000fffff984 */ /* 0x000fe20000000800 */
[----:B------:R-:W-:Y:S01]  /*15230*/  @!PT LDS RZ, [RZ] ;  /* 0x00000000fffff984 */ /* 0x000fe20000000800 */
[----:B------:R-:W-:Y:S01]  /*15240*/  @!PT LDS RZ, [RZ] ;  /* 0x00000000fffff984 */ /* 0x000fe20000000800 */
[----:B------:R1:W-:Y:S02]  /*15250*/  @!P1 LDGSTS.E.BYPASS.LTC128B.128 [R242+0x3800], desc[UR22][R180.64] ;  /* 0x03800000b4f29fae */ /* 0x0003e4000b901d56 */
[----:B------:R-:W-:Y:S02]  /*15260*/  @!P1 IMAD.WIDE.U32 R182, R0, 0xa0, R182 ;  /* 0x000000a000b69825 */ /* 0x000fe400078e00b6 */
[----:B------:R1:W-:Y:S02]  /*15270*/  @P1 STS.128 [R242+0x4000], RZ ;  /* 0x004000fff2001388 */ /* 0x0003e40000000c00 */
[----:B-----5:R-:W-:Y:S01]  /*15280*/  @!P1 IMAD R2, R2, 0x70, RZ ;  /* 0x0000007002029824 */ /* 0x020fe200078e02ff */
[----:B---3--:R-:W-:Y:S01]  /*15290*/  @!P1 LEA.HI.X R167, R0, R171, R167, 0x6, P3 ;  /* 0x000000ab00a79211 */ /* 0x008fe200018f34a7 */
[----:B----4-:R-:W-:Y:S01]  /*152a0*/  @!P1 IMAD R166, R166, 0x50, RZ ;  /* 0x00000050a6a69824 */ /* 0x010fe200078e02ff */
[----:B------:R-:W-:Y:S01]  /*152b0*/  @!P1 LEA R178, P3, R174, R250, 0x1 ;  /* 0x000000faaeb29211 */ /* 0x000fe200078608ff */
[----:B--2---:R-:W-:Y:S01]  /*152c0*/  @!P1 IMAD R164, R164, 0x60, RZ ;  /* 0x00000060a4a49824 */ /* 0x004fe200078e02ff */
[-C--:B------:R-:W-:Y:S01]  /*152d0*/  @!P1 LEA.HI.X R177, R168, R251.reuse, R167, 0x1, P2 ;  /* 0x000000fba8b19211 */ /* 0x080fe200010f0ca7 */
[----:B------:R-:W-:Y:S01]  /*152e0*/  @!P1 IMAD.IADD R166, R166, 0x1, R175 ;  /* 0x00000001a6a69824 */ /* 0x000fe200078e02af */
[----:B------:R-:W2:Y:S01]  /*152f0*/  @!P1 LDC R167, c[0x0][0x24c] ;  /* 0x00009300ffa79b82 */ /* 0x000ea20000000800 */
[----:B------:R-:W-:Y:S01]  /*15300*/  @!P1 IMAD.MOV.U32 R168, RZ, RZ, R170 ;  /* 0x000000ffffa89224 */ /* 0x000fe200078e00aa */
[----:B-1----:R-:W-:Y:S01]  /*15310*/  @!P1 MOV R180, R170 ;  /* 0x000000aa00b49202 */ /* 0x002fe20000000f00 */
[----:B------:R-:W-:Y:S01]  /*15320*/  @!PT LDS RZ, [RZ] ;  /* 0x00000000fffff984 */ /* 0x000fe20000000800 */
[----:B------:R-:W-:Y:S01]  /*15330*/  @!PT LDS RZ, [RZ] ;  /* 0x00000000fffff984 */ /* 0x000fe20000000800 */
[----:B------:R-:W-:Y:S01]  /*15340*/  @!PT LDS RZ, [RZ] ;  /* 0x00000000fffff984 */ /* 0x000fe20000000800 */
[----:B------:R1:W-:Y:S01]  /*15350*/  @!P1 LDGSTS.E.BYPASS.LTC128B.128 [R242+0x4000], desc[UR22][R176.64] ;  /* 0x04000000b0f29fae */ /* 0x0003e2000b901d56 */
[----:B------:R-:W-:Y:S01]  /*15360*/  @!P1 LEA.HI.X R179, R174, R251, R166, 0x1, P3 ;  /* 0x000000fbaeb39211 */ /* 0x000fe200018f0ca6 */
[C---:B------:R-:W-:Y:S02]  /*15370*/  @!P1 IMAD.WIDE.U32 R168, R0.reuse, 0x60, R168 ;  /* 0x0000006000a89825 */ /* 0x040fe400078e00a8 */
[----:B------:R3:W-:Y:S01]  /*15380*/  @P1 STS.128 [R242+0x4800], RZ ;  /* 0x004800fff2001388 */ /* 0x0007e20000000c00 */
[----:B------:R-:W4:Y:S01]  /*15390*/  @!P1 LDC R166, c[0x0][0x24c] ;  /* 0x00009300ffa69b82 */ /* 0x000f220000000800 */
[----:B------:R-:W-:Y:S01]  /*153a0*/  @!P1 IMAD.WIDE.U32 R174, R0, 0x70, R170 ;  /* 0x0000007000ae9825 */ /* 0x000fe200078e00aa */
[-C--:B------:R-:W-:Y:S01]  /*153b0*/  @!P1 LEA R172, P2, R168, R250.reuse, 0x1 ;  /* 0x000000faa8ac9211 */ /* 0x080fe200078408ff */
[----:B------:R-:W-:Y:S01]  /*153c0*/  @!PT LDS RZ, [RZ] ;  /* 0x00000000fffff984 */ /* 0x000fe20000000800 */
[----:B------:R-:W-:Y:S01]  /*153d0*/  @!PT LDS RZ, [RZ] ;  /* 0x00000000fffff984 */ /* 0x000fe20000000800 */
[----:B------:R-:W-:Y:S01]  /*153e0*/  @!PT LDS RZ, [RZ] ;  /* 0x00000000fffff984 */ /* 0x000fe20000000800 */
[----:B------:R5:W-:Y:S01]  /*153f0*/  @!P1 LDGSTS.E.BYPASS.LTC128B.128 [R242+0x4800], desc[UR22][R178.64] ;  /* 0x04800000b2f29fae */ /* 0x000be2000b901d56 */
[----:B------:R-:W-:Y:S01]  /*15400*/  @!P1 IADD3 R164, R164, R169, RZ ;  /* 0x000000a9a4a49210 */ /* 0x000fe20007ffe0ff */
[----:B------:R-:W-:Y:S02]  /*15410*/  @!P1 IMAD.IADD R2, R2, 0x1, R175 ;  /* 0x0000000102029824 */ /* 0x000fe400078e02af */
[----:B------:R3:W-:Y:S01]  /*15420*/  @P1 STS.128 [R242+0x5000], RZ ;  /* 0x005000fff2001388 */ /* 0x0007e20000000c00 */
[-C--:B------:R-:W-:Y:S01]  /*15430*/  @!P1 LEA.HI.X R173, R168, R251.reuse, R164, 0x1, P2 ;  /* 0x000000fba8ad9211 */ /* 0x080fe200010f0ca4 */
[----:B------:R-:W3:Y:S01]  /*15440*/  @!P1 LDC R169, c[0x0][0x24c] ;  /* 0x00009300ffa99b82 */ /* 0x000ee20000000800 */
[C---:B------:R-:W-:Y:S01]  /*15450*/  @!P1 LEA R190, P2, R174.reuse, R250, 0x1 ;  /* 0x000000faaebe9211 */ /* 0x040fe200078408ff */
[--C-:B------:R-:W-:Y:S02]  /*15460*/  @!P1 IMAD.MOV.U32 R181, RZ, RZ, R171.reuse ;  /* 0x000000ffffb59224 */ /* 0x100fe400078e00ab */
[----:B------:R-:W-:Y:S01]  /*15470*/  @!PT LDS RZ, [RZ] ;  /* 0x00000000fffff984 */ /* 0x000fe20000000800 */
[----:B------:R-:W-:Y:S01]  /*15480*/  @!PT LDS RZ, [RZ] ;  /* 0x00000000fffff984 */ /* 0x000fe20000000800 */
[----:B------:R-:W-:Y:S01]  /*15490*/  @!PT LDS RZ, [RZ] ;  /* 0x00000000fffff984 */ /* 0x000fe20000000800 */
[----:B------:R5:W-:Y:S01]  /*154a0*/  @!P1 LDGSTS.E.BYPASS.LTC128B.128 [R242+0x5000], desc[UR22][R172.64] ;  /* 0x05000000acf29fae */ /* 0x000be2000b901d56 */
[----:B------:R-:W-:Y:S01]  /*154b0*/  @!P1 LEA.HI.X R191, R174, R251, R2, 0x1, P2 ;  /* 0x000000fbaebf9211 */ /* 0x000fe200010f0c02 */
[----:B------:R-:W-:Y:S01]  /*154c0*/  @!P1 IMAD.MOV.U32 R174, RZ, RZ, R170 ;  /* 0x000000ffffae9224 */ /* 0x000fe200078e00aa */
[----:B------:R-:W-:Y:S01]  /*154d0*/  @!P1 LEA R168, P2, R0, R170, 0x7 ;  /* 0x000000aa00a89211 */ /* 0x000fe200078438ff */
[----:B------:R1:W-:Y:S01]  /*154e0*/  @P1 STS.128 [R242+0x5800], RZ ;  /* 0x005800fff2001388 */ /* 0x0003e20000000c00 */
[----:B------:R-:W4:Y:S01]  /*154f0*/  @!P1 LDC R164, c[0x0][0x24c] ;  /* 0x00009300ffa49b82 */ /* 0x000f220000000800 */
[----:B--2---:R-:W-:Y:S01]  /*15500*/  @!P1 IMAD R167, R167, 0x90, RZ ;  /* 0x00000090a7a79824 */ /* 0x004fe200078e02ff */
[----:B------:R-:W-:Y:S01]  /*15510*/  @!P1 LEA R186, P3, R168, R250, 0x1 ;  /* 0x000000faa8ba9211 */ /* 0x000fe200078608ff */
[----:B------:R-:W-:Y:S01]  /*15520*/  @!PT LDS RZ, [RZ] ;  /* 0x00000000fffff984 */ /* 0x000fe20000000800 */
[----:B------:R-:W-:Y:S01]  /*15530*/  @!PT LDS RZ, [RZ] ;  /* 0x00000000fffff984 */ /* 0x000fe20000000800 */
[----:B------:R-:W-:Y:S01]  /*15540*/  @!PT LDS RZ, [RZ] ;  /* 0x00000000fffff984 */ /* 0x000fe20000000800 */
[----:B------:R2:W-:Y:S01]  /*15550*/  @!P1 LDGSTS.E.BYPASS.LTC128B.128 [R242+0x5800], desc[UR22][R190.64] ;  /* 0x05800000bef29fae */ /* 0x0005e2000b901d56 */
[-C--:B-1----:R-:W-:Y:S01]  /*15560*/  @!P1 MOV R176, R170.reuse ;  /* 0x000000aa00b09202 */ /* 0x082fe20000000f00 */
[--C-:B------:R-:W-:Y:S02]  /*15570*/  @!P1 IMAD.MOV.U32 R177, RZ, RZ, R171.reuse ;  /* 0x000000ffffb19224 */ /* 0x100fe400078e00ab */
[----:B------:R1:W-:Y:S01]  /*15580*/  @P1 STS.128 [R242+0x6000], RZ ;  /* 0x006000fff2001388 */ /* 0x0003e20000000c00 */
[----:B------:R-:W1:Y:S01]  /*15590*/  @!P1 LDC R2, c[0x0][0x24c] ;  /* 0x00009300ff029b82 */ /* 0x000e620000000800 */
[----:B------:R-:W-:Y:S02]  /*155a0*/  @!P1 IMAD.MOV.U32 R175, RZ, RZ, R171 ;  /* 0x000000ffffaf9224 */ /* 0x000fe400078e00ab */
[C---:B------:R-:W-:Y:S01]  /*155b0*/  @!P1 IMAD.WIDE.U32 R180, R0.reuse, 0xb0, R180 ;  /* 0x000000b000b49825 */ /* 0x040fe200078e00b4 */
[----:B---3--:R-:W-:Y:S03]  /*155c0*/  @!P1 LEA.HI.X R169, R0, R171, R169, 0x7, P2 ;  /* 0x000000ab00a99211 */ /* 0x008fe600010f3ca9 */
[----:B-----5:R-:W-:Y:S02]  /*155d0*/  @!P1 IMAD.MOV.U32 R178, RZ, RZ, R170 ;  /* 0x000000ffffb29224 */ /* 0x020fe400078e00aa */
[----:B------:R-:W-:Y:S01]  /*155e0*/  @!P1 IMAD.MOV.U32 R179, RZ, RZ, R171 ;  /* 0x000000ffffb39224 */ /* 0x000fe200078e00ab */
[-C--:B------:R-:W-:Y:S01]  /*155f0*/  @!P1 LEA.HI.X R187, R168, R251.reuse, R169, 0x1, P3 ;  /* 0x000000fba8bb9211 */ /* 0x080fe200018f0ca9 */
[----:B------:R-:W-:Y:S01]  /*15600*/  @!P1 IMAD.WIDE.U32 R176, R0, 0xd0, R176 ;  /* 0x000000d000b09825 */ /* 0x000fe200078e00b0 */
[----:B------:R-:W3:Y:S02]  /*15610*/  @!P1 LDC R168, c[0x0][0x24c] ;  /* 0x00009300ffa89b82 */ /* 0x000ee40000000800 */
[----:B------:R-:W-:Y:S01]  /*15620*/  @!P1 MOV R172, R170 ;  /* 0x000000aa00ac9202 */ /* 0x000fe20000000f00 */
[----:B------:R-:W-:Y:S01]  /*15630*/  @!PT LDS RZ, [RZ] ;  /* 0x00000000fffff984 */ /* 0x000fe20000000800 */
[----:B------:R-:W-:Y:S01]  /*15640*/  @!PT LDS RZ, [RZ] ;  /* 0x00000000fffff984 */ /* 0x000fe20000000800 */
[----:B------:R-:W-:Y:S01]  /*15650*/  @!PT LDS RZ, [RZ] ;  /* 0x00000000fffff984 */ /* 0x000fe20000000800 */
[----:B------:R-:W-:Y:S01]  /*15660*/  @!P1 LDGSTS.E.BYPASS.LTC128B.128 [R242+0x6000], desc[UR22][R186.64] ;  /* 0x06000000baf29fae */ /* 0x000fe2000b901d56 */
[----:B------:R-:W-:Y:S01]  /*15670*/  @!P1 IMAD.MOV.U32 R173, RZ, RZ, R171 ;  /* 0x000000ffffad9224 */ /* 0x000fe200078e00ab */
[-C--:B------:R-:W-:Y:S01]  /*15680*/  @!P1 LEA R170, P2, R188, R250.reuse, 0x1 ;  /* 0x000000fabcaa9211 */ /* 0x080fe200078408ff */
[----:B------:R-:W-:Y:S01]  /*15690*/  @!P1 IMAD.WIDE.U32 R178, R0, 0xc0, R178 ;  /* 0x000000c000b29825 */ /* 0x000fe200078e00b2 */
[----:B------:R1:W-:Y:S02]  /*156a0*/  @P1 STS.128 [R242+0x6800], RZ ;  /* 0x006800fff2001388 */ /* 0x0003e40000000c00 */
[-C--:B--2---:R-:W-:Y:S01]  /*156b0*/  @!P1 LEA R190, P3, R180, R250.reuse, 0x1 ;  /* 0x000000fab4be9211 */ /* 0x084fe200078608ff */
[C---:B------:R-:W-:Y:S04]  /*156c0*/  @!P1 IMAD.WIDE.U32 R174, R0.reuse, 0xe0, R174 ;  /* 0x000000e000ae9825 */ /* 0x040fe800078e00ae */
[----:B------:R-:W-:Y:S04]  /*156d0*/  @!P1 IMAD.WIDE.U32 R172, R0, 0xf0, R172 ;  /* 0x000000f000ac9825 */ /* 0x000fe800078e00ac */
[----:B------:R-:W-:Y:S02]  /*156e0*/  @!P1 IMAD.IADD R0, R167, 0x1, R189 ;  /* 0x00000001a7009824 */ /* 0x000fe400078e02bd */
[----:B----4-:R-:W-:Y:S01]  /*156f0*/  @!P1 IMAD R169, R166, 0xa0, RZ ;  /* 0x000000a0a6a99824 */ /* 0x010fe200078e02ff */
[----:B------:R-:W2:Y:S01]  /*15700*/  @!P1 LDC R167, c[0x0][0x24c] ;  /* 0x00009300ffa79b82 */ /* 0x000ea20000000800 */
[----:B------:R-:W-:Y:S01]  /*15710*/  @!P1 IMAD R164, R164, 0xb0, RZ ;  /* 0x000000b0a4a49824 */ /* 0x000fe200078e02ff */
[----:B------:R-:W-:Y:S01]  /*15720*/  @!P1 LEA.HI.X R171, R188, R251, R0, 0x1, P2 ;  /* 0x000000fbbcab9211 */ /* 0x000fe200010f0c00 */
[----:B------:R-:W-:Y:S01]  /*15730*/  @!P1 IMAD.IADD R166, R169, 0x1, R183 ;  /* 0x00000001a9a69824 */ /* 0x000fe200078e02b7 */
[-C--:B------:R-:W-:Y:S01]  /*15740*/  @!P1 LEA R188, P2, R182, R250.reuse, 0x1 ;  /* 0x000000fab6bc9211 */ /* 0x080fe200078408ff */
[----:B-1----:R-:W-:Y:S01]  /*15750*/  @!P1 IMAD R169, R2, 0xc0, RZ ;  /* 0x000000c002a99824 */ /* 0x002fe200078e02ff */
[----:B------:R-:W-:Y:S01]  /*15760*/  @!P1 IADD3 R164, R164, R181, RZ ;  /* 0x000000b5a4a49210 */ /* 0x000fe20007ffe0ff */
[----:B------:R-:W-:Y:S01]  /*15770*/  @!PT LDS RZ, [RZ] ;  /* 0x00000000fffff984 */ /* 0x000fe20000000800 */
[----:B------:R-:W-:Y:S01]  /*15780*/  @!PT LDS RZ, [RZ] ;  /* 0x00000000fffff984 */ /* 0x000fe20000000800 */
[----:B------:R-:W-:Y:S01]  /*15790*/  @!PT LDS RZ, [RZ] ;  /* 0x00000000fffff984 */ /* 0x000fe20000000800 */
[----:B------:R1:W-:Y:S01]  /*157a0*/  @!P1 LDGSTS.E.BYPASS.LTC128B.128 [R242+0x6800], desc[UR22][R170.64] ;  /* 0x06800000aaf29fae */ /* 0x0003e2000b901d56 */
[-C--:B------:R-:W-:Y:S01]  /*157b0*/  @!P1 LEA.HI.X R189, R182, R251.reuse, R166, 0x1, P2 ;  /* 0x000000fbb6bd9211 */ /* 0x080fe200010f0ca6 */
[----:B------:R-:W4:Y:S01]  /*157c0*/  @!P1 LDC R0, c[0x0][0x24c] ;  /* 0x00009300ff009b82 */ /* 0x000f220000000800 */
[-C--:B------:R-:W-:Y:S01]  /*157d0*/  @!P1 LEA.HI.X R191, R180, R251.reuse, R164, 0x1, P3 ;  /* 0x000000fbb4bf9211 */ /* 0x080fe200018f0ca4 */
[----:B------:R1:W-:Y:S01]  /*157e0*/  @P1 STS.128 [R242+0x7000], RZ ;  /* 0x007000fff2001388 */ /* 0x0003e20000000c00 */
[-C--:B------:R-:W-:Y:S01]  /*157f0*/  @!P1 LEA R182, P2, R178, R250.reuse, 0x1 ;  /* 0x000000fab2b69211 */ /* 0x080fe200078408ff */
[----:B------:R-:W-:Y:S01]  /*15800*/  @!P1 IMAD.IADD R169, R169, 0x1, R179 ;  /* 0x00000001a9a99824 */ /* 0x000fe200078e02b3 */
[-C--:B------:R-:W-:Y:S01]  /*15810*/  @!P1 LEA R166, P3, R174, R250.reuse, 0x1 ;  /* 0x000000faaea69211 */ /* 0x080fe200078608ff */
[----:B------:R-:W-:Y:S01]  /*15820*/  @!PT LDS RZ, [RZ] ;  /* 0x00000000fffff984 */ /* 0x000fe20000000800 */
[----:B------:R-:W-:Y:S01]  /*15830*/  @!PT LDS RZ, [RZ] ;  /* 0x00000000fffff984 */ /* 0x000fe20000000800 */
[----:B------:R-:W-:Y:S01]  /*15840*/  @!PT LDS RZ, [RZ] ;  /* 0x00000000fffff984 */ /* 0x000fe20000000800 */
[----:B------:R1:W-:Y:S03]  /*15850*/  @!P1 LDGSTS.E.BYPASS.LTC128B.128 [R242+0x7000], desc[UR22][R188.64] ;  /* 0x07000000bcf29fae */ /* 0x0003e6000b901d56 */
[-C--:B------:R-:W-:Y:S01]  /*15860*/  @!P1 LEA.HI.X R183, R178, R251.reuse, R169, 0x1, P2 ;  /* 0x000000fbb2b79211 */ /* 0x080fe200010f0ca9 */
[----:B------:R1:W-:Y:S01]  /*15870*/  @P1 STS.128 [R242+0x7800], RZ ;  /* 0x007800fff2001388 */ /* 0x0003e20000000c00 */
[----:B---3--:R-:W-:Y:S01]  /*15880*/  @!P1 IMAD R169, R168, 0xd0, RZ ;  /* 0x000000d0a8a99824 */ /* 0x008fe200078e02ff */
[CC--:B------:R-:W-:Y:S02]  /*15890*/  @!P1 LEA R168, P4, R176.reuse, R250.reuse, 0x1 ;  /* 0x000000fab0a89211 */ /* 0x0c0fe400078808ff */
[----:B------:R-:W-:Y:S01]  /*158a0*/  @!PT LDS RZ, [RZ] ;  /* 0x00000000fffff984 */ /* 0x000fe20000000800 */
[----:B------:R-:W-:Y:S01]  /*158b0*/  @!PT LDS RZ, [RZ] ;  /* 0x00000000fffff984 */ /* 0x000fe20000000800 */
[----:B------:R-:W-:Y:S01]  /*158c0*/  @!PT LDS RZ, [RZ] ;  /* 0x00000000fffff984 */ /* 0x000fe20000000800 */
[----:B------:R3:W-:Y:S01]  /*158d0*/  @!P1 LDGSTS.E.BYPASS.LTC128B.128 [R242+0x7800], desc[UR22][R190.64] ;  /* 0x07800000bef29fae */ /* 0x0007e2000b901d56 */
[----:B------:R-:W-:Y:S02]  /*158e0*/  @!P1 IMAD.IADD R169, R169, 0x1, R177 ;  /* 0x00000001a9a99824 */ /* 0x000fe400078e02b1 */
[----:B--2---:R-:W-:Y:S01]  /*158f0*/  @!P1 IMAD R167, R167, 0xe0, RZ ;  /* 0x000000e0a7a79824 */ /* 0x004fe200078e02ff */
[----:B------:R3:W-:Y:S02]  /*15900*/  @P1 STS.128 [R242+0x8000], RZ ;  /* 0x008000fff2001388 */ /* 0x0007e40000000c00 */
[-C--:B------:R-:W-:Y:S01]  /*15910*/  @!P1 LEA.HI.X R169, R176, R251.reuse, R169, 0x1, P4 ;  /* 0x000000fbb0a99211 */ /* 0x080fe200020f0ca9 */
[----:B------:R-:W-:Y:S01]  /*15920*/  @!P1 IMAD.IADD R167, R167, 0x1, R175 ;  /* 0x00000001a7a79824 */ /* 0x000fe200078e02af */
[----:B------:R-:W-:Y:S01]  /*15930*/  @!PT LDS RZ, [RZ] ;  /* 0x00000000fffff984 */ /* 0x000fe20000000800 */
[----:B------:R-:W-:Y:S01]  /*15940*/  @!PT LDS RZ, [RZ] ;  /* 0x00000000fffff984 */ /* 0x000fe20000000800 */
[----:B------:R-:W-:Y:S01]  /*15950*/  @!PT LDS RZ, [RZ] ;  /* 0x00000000fffff984 */ /* 0x000fe20000000800 */
[----:B------:R3:W-:Y:S01]  /*15960*/  @!P1 LDGSTS.E.BYPASS.LTC128B.128 [R242+0x8000], desc[UR22][R182.64] ;  /* 0x08000000b6f29fae */ /* 0x0007e2000b901d56 */
[----:B-1----:R-:W-:Y:S03]  /*15970*/  @!P1 LEA R170, P2, R172, R250, 0x1 ;  /* 0x000000faacaa9211 */ /* 0x002fe600078408ff */
[----:B------:R3:W-:Y:S01]  /*15980*/  @P1 STS.128 [R242+0x8800], RZ ;  /* 0x008800fff2001388 */ /* 0x0007e20000000c00 */
[----:B------:R-:W-:Y:S01]  /*15990*/  @!P1 LEA.HI.X R167, R174, R251, R167, 0x1, P3 ;  /* 0x000000fbaea79211 */ /* 0x000fe200018f0ca7 */
[----:B----4-:R-:W-:Y:S02]  /*159a0*/  @!P1 IMAD R171, R0, 0xf0, RZ ;  /* 0x000000f000ab9824 */ /* 0x010fe400078e02ff */
[----:B------:R-:W-:Y:S01]  /*159b0*/  @!PT LDS RZ, [RZ] ;  /* 0x00000000fffff984 */ /* 0x000fe20000000800 */
[----:B------:R-:W-:Y:S01]  /*159c0*/  @!PT LDS RZ, [RZ] ;  /* 0x00000000fffff984 */ /* 0x000fe20000000800 */
[----:B------:R-:W-:Y:S01]  /*159d0*/  @!PT LDS RZ, [RZ] ;  /* 0x00000000fffff984 */ /* 0x000fe20000000800 */
[----:B------:R3:W-:Y:S01]  /*159e0*/  @!P1 LDGSTS.E.BYPASS.LTC128B.128 [R242+0x8800], desc[UR22][R168.64] ;  /* 0x08800000a8f29fae */ /* 0x0007e2000b901d56 */
[----:B------:R-:W-:Y:S02]  /*159f0*/  IMAD.MOV.U32 R250, RZ, RZ, R184 ;  /* 0x000000fffffa7224 */ /* 0x000fe400078e00b8 */
[----:B------:R-:W-:Y:S01]  /*15a00*/  @!P1 IADD3 R171, R171, R173, RZ ;  /* 0x000000adabab9210 */ /* 0x000fe20007ffe0ff */
[----:B------:R3:W-:Y:S03]  /*15a10*/  @P1 STS.128 [R242+0x9000], RZ ;  /* 0x009000fff2001388 */ /* 0x0007e60000000c00 */
[----:B------:R-:W-:Y:S01]  /*15a20*/  @!P1 LEA.HI.X R171, R172, R251, R171, 0x1, P2 ;  /* 0x000000fbacab9211 */ /* 0x000fe200010f0cab */
[----:B------:R-:W-:Y:S01]  /*15a30*/  @!PT LDS RZ, [RZ] ;  /* 0x00000000fffff984 */ /* 0x000fe20000000800 */
[----:B------:R-:W-:Y:S01]  /*15a40*/  @!PT LDS RZ, [RZ] ;  /* 0x00000000fffff984 */ /* 0x000fe20000000800 */
[----:B------:R-:W-:Y:S01]  /*15a50*/  @!PT LDS RZ, [RZ] ;  /* 0x00000000fffff984 */ /* 0x000fe20000000800 */
[----:B------:R3:W-:Y:S01]  /*15a60*/  @!P1 LDGSTS.E.BYPASS.LTC128B.128 [R242+0x9000], desc[UR22][R166.64] ;  /* 0x09000000a6f29fae */ /* 0x0007e2000b901d56 */
[----:B------:R-:W-:Y:S03]  /*15a70*/  IMAD.MOV.U32 R251, RZ, RZ, R185 ;  /* 0x000000fffffb7224 */ /* 0x000fe600078e00b9 */
[----:B------:R3:W-:Y:S04]  /*15a80*/  @P1 STS.128 [R242+0x9800], RZ ;  /* 0x009800fff2001388 */ /* 0x0007e80000000c00 */
[----:B------:R-:W-:Y:S01]  /*15a90*/  @!PT LDS RZ, [RZ] ;  /* 0x00000000fffff984 */ /* 0x000fe20000000800 */
[----:B------:R-:W-:Y:S01]  /*15aa0*/  @!PT LDS RZ, [RZ] ;  /* 0x00000000fffff984 */ /* 0x000fe20000000800 */
[----:B------:R-:W-:Y:S01]  /*15ab0*/  @!PT LDS RZ, [RZ] ;  /* 0x00000000fffff984 */ /* 0x000fe20000000800 */
[----:B------:R3:W-:Y:S04]  /*15ac0*/  @!P1 LDGSTS.E.BYPASS.LTC128B.128 [R242+0x9800], desc[UR22][R170.64] ;  /* 0x09800000aaf29fae */ /* 0x0007e8000b901d56 */
[----:B------:R-:W0:Y:S02]  /*15ad0*/  LDGDEPBAR ;  /* 0x00000000000079af */ /* 0x000e240000000000 */
.L_x_800:
[----:B------:R-:W-:Y:S01]  /*15ae0*/  FMNMX.FTZ R0, R4, R165, !PT ;  /* 0x000000a504007209 */ /* 0x000fe20007810000 */
[----:B------:R-:W2:Y:S01]  /*15af0*/  LDL.LU R201, [R1] ;  /* 0x0000000001c97983 */ /* 0x000ea20000300800 */
[----:B------:R-:W-:Y:S01]  /*15b00*/  FMNMX.FTZ R2, R6, R3, !PT ;  /* 0x0000000306027209 */ /* 0x000fe20007810000 */
[----:B------:R-:W-:Y:S01]  /*15b10*/  UISETP.GT.AND UP0, UPT, UR17, 0x1, UPT ;  /* 0x000000011100788c */ /* 0x000fe2000bf04270 */
[----:B---3--:R-:W-:Y:S01]  /*15b20*/  FMNMX.FTZ R167, R5, R0, !PT ;  /* 0x0000000005a77209 */ /* 0x008fe20007810000 */
[----:B------:R-:W-:Y:S01]  /*15b30*/  UIADD3 UR17, UR17, -0x1, URZ ;  /* 0xffffffff11117890 */ /* 0x000fe2000fffe03f */
[----:B------:R-:W-:Y:S01]  /*15b40*/  FMNMX.FTZ R169, R7, R2, !PT ;  /* 0x0000000207a97209 */ /* 0x000fe20007810000 */
[----:B------:R-:W-:Y:S01]  /*15b50*/  UMOV UR10, UR19 ;  /* 0x00000013000a7c82 */ /* 0x000fe20008000000 */
[----:B------:R-:W-:Y:S01]  /*15b60*/  FMNMX.FTZ R0, R8, R167, !PT ;  /* 0x000000a708007209 */ /* 0x000fe20007810000 */
[----:B------:R-:W-:Y:S01]  /*15b70*/  UMOV UR8, UR20 ;  /* 0x0000001400087c82 */ /* 0x000fe20008000000 */
[----:B------:R-:W-:Y:S02]  /*15b80*/  FMNMX.FTZ R2, R10, R169, !PT ;  /* 0x000000a90a027209 */ /* 0x000fe40007810000 */
        /* <DEDUP_REMOVED lines=118> */
[----:B------:R-:W-:Y:S04]  /*162f0*/  FMNMX.FTZ R0, R128, R167, !PT ;  /* 0x000000a780007209 */ /* 0x000fe80007810000 */
[----:B------:R-:W-:Y:S02]  /*16300*/  FMNMX.FTZ R166, R129, R0, !PT ;  /* 0x0000000081a67209 */ /* 0x000fe40007810000 */
[----:B------:R-:W-:Y:S03]  /*16310*/  FMNMX.FTZ R0, R130, R171, !PT ;  /* 0x000000ab82007209 */ /* 0x000fe60007810000 */
[----:B------:R-:W1:Y:S01]  /*16320*/  SHFL.BFLY PT, R171, R166, 0x2, 0x1f ;  /* 0x0c401f00a6ab7f89 */ /* 0x000e6200000e0000 */
[----:B------:R-:W-:Y:S07]  /*16330*/  FMNMX.FTZ R169, R131, R0, !PT ;  /* 0x0000000083a97209 */ /* 0x000fee0007810000 */
[----:B------:R-:W3:Y:S01]  /*16340*/  SHFL.BFLY PT, R0, R169, 0x2, 0x1f ;  /* 0x0c401f00a9007f89 */ /* 0x000ee200000e0000 */
[----:B-1----:R-:W-:Y:S07]  /*16350*/  FMNMX.FTZ R173, R166, R171, !PT ;  /* 0x000000aba6ad7209 */ /* 0x002fee0007810000 */
[----:B------:R-:W1:Y:S01]  /*16360*/  SHFL.BFLY PT, R2, R173, 0x1, 0x1f ;  /* 0x0c201f00ad027f89 */ /* 0x000e6200000e0000 */
[----:B---3--:R-:W-:Y:S07]  /*16370*/  FMNMX.FTZ R167, R169, R0, !PT ;  /* 0x00000000a9a77209 */ /* 0x008fee0007810000 */
[----:B------:R-:W-:Y:S08]  /*16380*/  LDSM.16.MT88.4 R168, [R233+0xa000] ;  /* 0x00a00000e9a8783b */ /* 0x000ff00000004200 */
[----:B------:R-:W3:Y:S01]  /*16390*/  SHFL.BFLY PT, R0, R167, 0x1, 0x1f ;  /* 0x0c201f00a7007f89 */ /* 0x000ee200000e0000 */
[----:B-1----:R-:W-:Y:S04]  /*163a0*/  FMNMX.FTZ R2, R173, R2, !PT ;  /* 0x00000002ad027209 */ /* 0x002fe80007810000 */
[C---:B------:R-:W-:Y:S01]  /*163b0*/  FSETP.NEU.FTZ.AND P1, PT, R2.reuse, -INF , PT ;  /* 0xff8000000200780b */ /* 0x040fe20003f3d000 */
[C---:B------:R-:W-:Y:S01]  /*163c0*/  FMUL.FTZ R172, R2.reuse, UR4 ;  /* 0x0000000402ac7c20 */ /* 0x040fe20008410000 */
[----:B------:R-:W-:Y:S04]  /*163d0*/  FADD.FTZ R164, -R2, R165 ;  /* 0x000000a502a47221 */ /* 0x000fe80000010100 */
[----:B------:R-:W-:Y:S01]  /*163e0*/  FSEL R172, R172, RZ, P1 ;  /* 0x000000ffacac7208 */ /* 0x000fe20000800000 */
[----:B------:R-:W-:Y:S01]  /*163f0*/  FMUL.FTZ R165, R164, UR4 ;  /* 0x00000004a4a57c20 */ /* 0x000fe20008410000 */
[----:B---3--:R-:W-:Y:S03]  /*16400*/  FMNMX.FTZ R0, R167, R0, !PT ;  /* 0x00000000a7007209 */ /* 0x008fe60007810000 */
[----:B------:R-:W1:Y:S01]  /*16410*/  MUFU.EX2 R164, R165 ;  /* 0x000000a500a47308 */ /* 0x000e620000000800 */
[--C-:B------:R-:W-:Y:S01]  /*16420*/  FFMA.FTZ R184, R20, UR4, -R172.reuse ;  /* 0x0000000414b87c23 */ /* 0x100fe200080108ac */
[--C-:B------:R-:W-:Y:S01]  /*16430*/  FFMA.FTZ R177, R21, UR4, -R172.reuse ;  /* 0x0000000415b17c23 */ /* 0x100fe200080108ac */
[--C-:B------:R-:W-:Y:S01]  /*16440*/  FFMA.FTZ R178, R24, UR4, -R172.reuse ;  /* 0x0000000418b27c23 */ /* 0x100fe200080108ac */
[--C-:B------:R-:W-:Y:S01]  /*16450*/  FFMA.FTZ R173, R25, UR4, -R172.reuse ;  /* 0x0000000419ad7c23 */ /* 0x100fe200080108ac */
[--C-:B------:R-:W-:Y:S01]  /*16460*/  FFMA.FTZ R189, R12, UR4, -R172.reuse ;  /* 0x000000040cbd7c23 */ /* 0x100fe200080108ac */
[--C-:B------:R-:W-:Y:S01]  /*16470*/  FFMA.FTZ R188, R13, UR4, -R172.reuse ;  /* 0x000000040dbc7c23 */ /* 0x100fe200080108ac */
[--C-:B------:R-:W-:Y:S03]  /*16480*/  FFMA.FTZ R176, R28, UR4, -R172.reuse ;  /* 0x000000041cb07c23 */ /* 0x100fe600080108ac */
[----:B------:R-:W-:Y:S01]  /*16490*/  MUFU.EX2 R184, R184 ;  /* 0x000000b800b87308 */ /* 0x000fe20000000800 */
[C---:B------:R-:W-:Y:S01]  /*164a0*/  FMUL.FTZ R167, R0.reuse, UR4 ;  /* 0x0000000400a77c20 */ /* 0x040fe20008410000 */
[C---:B------:R-:W-:Y:S01]  /*164b0*/  FSETP.NEU.FTZ.AND P1, PT, R0.reuse, -INF , PT ;  /* 0xff8000000000780b */ /* 0x040fe20003f3d000 */
[----:B------:R-:W-:Y:S01]  /*164c0*/  FADD.FTZ R3, -R0, R3 ;  /* 0x0000000300037221 */ /* 0x000fe20000010100 */
[--C-:B------:R-:W-:Y:S01]  /*164d0*/  FFMA.FTZ R196, R5, UR4, -R172.reuse ;  /* 0x0000000405c47c23 */ /* 0x100fe200080108ac */
[--C-:B------:R-:W-:Y:S01]  /*164e0*/  FFMA.FTZ R5, R32, UR4, -R172.reuse ;  /* 0x0000000420057c23 */ /* 0x100fe200080108ac */
[----:B------:R-:W-:Y:S01]  /*164f0*/  FSEL R167, R167, RZ, P1 ;  /* 0x000000ffa7a77208 */ /* 0x000fe20000800000 */
[----:B------:R-:W-:Y:S03]  /*16500*/  FMUL.FTZ R166, R3, UR4 ;  /* 0x0000000403a67c20 */ /* 0x000fe60008410000 */
[----:B------:R-:W-:Y:S01]  /*16510*/  MUFU.EX2 R189, R189 ;  /* 0x000000bd00bd7308 */ /* 0x000fe20000000800 */
[C---:B-1----:R-:W-:Y:S01]  /*16520*/  FMUL.FTZ R12, R164.reuse, R156 ;  /* 0x0000009ca40c7220 */ /* 0x042fe20000410000 */
[----:B------:R-:W-:Y:S01]  /*16530*/  FMUL.FTZ R13, R164, R157 ;  /* 0x0000009da40d7220 */ /* 0x000fe20000410000 */
[--C-:B------:R-:W-:Y:S01]  /*16540*/  FFMA.FTZ R180, R22, UR4, -R167.reuse ;  /* 0x0000000416b47c23 */ /* 0x100fe200080108a7 */
[--C-:B------:R-:W-:Y:S01]  /*16550*/  FFMA.FTZ R181, R23, UR4, -R167.reuse ;  /* 0x0000000417b57c23 */ /* 0x100fe200080108a7 */
[--C-:B------:R-:W-:Y:S01]  /*16560*/  FFMA.FTZ R179, R26, UR4, -R167.reuse ;  /* 0x000000041ab37c23 */ /* 0x100fe200080108a7 */
[----:B------:R-:W1:Y:S01]  /*16570*/  LDSM.16.MT88.4 R20, [R236+0xa000] ;  /* 0x00a00000ec14783b */ /* 0x000e620000004200 */
[--C-:B------:R-:W-:Y:S03]  /*16580*/  FFMA.FTZ R174, R27, UR4, -R167.reuse ;  /* 0x000000041bae7c23 */ /* 0x100fe600080108a7 */
[----:B------:R-:W3:Y:S01]  /*16590*/  MUFU.EX2 R3, R166 ;  /* 0x000000a600037308 */ /* 0x000ee20000000800 */
[C---:B------:R-:W-:Y:S01]  /*165a0*/  FMUL.FTZ R28, R164.reuse, R140 ;  /* 0x0000008ca41c7220 */ /* 0x040fe20000410000 */
[----:B------:R-:W-:Y:S01]  /*165b0*/  FMUL.FTZ R32, R164, R136 ;  /* 0x00000088a4207220 */ /* 0x000fe20000410000 */
[--C-:B------:R-:W-:Y:S01]  /*165c0*/  FFMA.FTZ R190, R14, UR4, -R167.reuse ;  /* 0x000000040ebe7c23 */ /* 0x100fe200080108a7 */
[--C-:B------:R-:W-:Y:S01]  /*165d0*/  FFMA.FTZ R187, R15, UR4, -R167.reuse ;  /* 0x000000040fbb7c23 */ /* 0x100fe200080108a7 */
[--C-:B------:R-:W-:Y:S01]  /*165e0*/  FFMA.FTZ R34, R34, UR4, -R167.reuse ;  /* 0x0000000422227c23 */ /* 0x100fe200080108a7 */
[----:B------:R-:W4:Y:S01]  /*165f0*/  LDSM.16.MT88.4 R24, [R234+0xa000] ;  /* 0x00a00000ea18783b */ /* 0x000f220000004200 */
[--C-:B------:R-:W-:Y:S03]  /*16600*/  FFMA.FTZ R35, R35, UR4, -R167.reuse ;  /* 0x0000000423237c23 */ /* 0x100fe600080108a7 */
[----:B------:R-:W-:Y:S01]  /*16610*/  MUFU.EX2 R196, R196 ;  /* 0x000000c400c47308 */ /* 0x000fe20000000800 */
[--C-:B------:R-:W-:Y:S01]  /*16620*/  FFMA.FTZ R175, R30, UR4, -R167.reuse ;  /* 0x000000041eaf7c23 */ /* 0x100fe200080108a7 */
[--C-:B------:R-:W-:Y:S01]  /*16630*/  FFMA.FTZ R198, R6, UR4, -R167.reuse ;  /* 0x0000000406c67c23 */ /* 0x100fe200080108a7 */
[--C-:B------:R-:W-:Y:S01]  /*16640*/  FFMA.FTZ R6, R33, UR4, -R172.reuse ;  /* 0x0000000421067c23 */ /* 0x100fe200080108ac */
[C---:B------:R-:W-:Y:S01]  /*16650*/  FMUL.FTZ R33, R164.reuse, R137 ;  /* 0x00000089a4217220 */ /* 0x040fe20000410000 */
[--C-:B------:R-:W-:Y:S01]  /*16660*/  FFMA.FTZ R193, R7, UR4, -R167.reuse ;  /* 0x0000000407c17c23 */ /* 0x100fe200080108a7 */
[--C-:B------:R-:W-:Y:S01]  /*16670*/  FFMA.FTZ R7, R29, UR4, -R172.reuse ;  /* 0x000000041d077c23 */ /* 0x100fe200080108ac */
[----:B------:R-:W-:Y:S03]  /*16680*/  FMUL.FTZ R29, R164, R141 ;  /* 0x0000008da41d7220 */ /* 0x000fe60000410000 */
[----:B------:R-:W-:Y:S01]  /*16690*/  MUFU.EX2 R198, R198 ;  /* 0x000000c600c67308 */ /* 0x000fe20000000800 */
[C---:B---3--:R-:W-:Y:S01]  /*166a0*/  FMUL.FTZ R14, R3.reuse, R158 ;  /* 0x0000009e030e7220 */ /* 0x048fe20000410000 */
[C---:B------:R-:W-:Y:S01]  /*166b0*/  FMUL.FTZ R15, R3.reuse, R159 ;  /* 0x0000009f030f7220 */ /* 0x040fe20000410000 */
[----:B------:R-:W-:Y:S01]  /*166c0*/  FMUL.FTZ R30, R3, R142 ;  /* 0x0000008e031e7220 */ /* 0x000fe20000410000 */
[----:B------:R-:W3:Y:S01]  /*166d0*/  LDSM.16.MT88.4 R156, [R232+0xa000] ;  /* 0x00a00000e89c783b */ /* 0x000ee20000004200 */
[--C-:B------:R-:W-:Y:S01]  /*166e0*/  FFMA.FTZ R166, R31, UR4, -R167.reuse ;  /* 0x000000041fa67c23 */ /* 0x100fe200080108a7 */
[----:B------:R-:W-:Y:S01]  /*166f0*/  FMUL.FTZ R31, R3, R143 ;  /* 0x0000008f031f7220 */ /* 0x000fe20000410000 */
[--C-:B------:R-:W-:Y:S03]  /*16700*/  FFMA.FTZ R183, R16, UR4, -R172.reuse ;  /* 0x0000000410b77c23 */ /* 0x100fe600080108ac */
[----:B------:R-:W5:Y:S01]  /*16710*/  MUFU.EX2 R193, R193 ;  /* 0x000000c100c17308 */ /* 0x000f620000000800 */
[--C-:B------:R-:W-:Y:S01]  /*16720*/  FFMA.FTZ R186, R17, UR4, -R172.reuse ;  /* 0x0000000411ba7c23 */ /* 0x100fe200080108ac */
[--C-:B------:R-:W-:Y:S01]  /*16730*/  FFMA.FTZ R185, R18, UR4, -R167.reuse ;  /* 0x0000000412b97c23 */ /* 0x100fe200080108a7 */
[--C-:B------:R-:W-:Y:S01]  /*16740*/  FFMA.FTZ R182, R19, UR4, -R167.reuse ;  /* 0x0000000413b67c23 */ /* 0x100fe200080108a7 */
[----:B------:R-:W-:Y:S01]  /*16750*/  LDSM.16.MT88.4 R140, [R232+0xa800] ;  /* 0x00a80000e88c783b */ /* 0x000fe20000004200 */
[C---:B------:R-:W-:Y:S01]  /*16760*/  FMUL.FTZ R16, R164.reuse, R152 ;  /* 0x00000098a4107220 */ /* 0x040fe20000410000 */
[----:B------:R-:W-:Y:S01]  /*16770*/  FMUL.FTZ R17, R164, R153 ;  /* 0x00000099a4117220 */ /* 0x000fe20000410000 */
[C---:B------:R-:W-:Y:S03]  /*16780*/  FMUL.FTZ R18, R3.reuse, R154 ;  /* 0x0000009a03127220 */ /* 0x040fe60000410000 */
[----:B------:R2:W-:Y:S01]  /*16790*/  MUFU.EX2 R152, R34 ;  /* 0x0000002200987308 */ /* 0x0005e20000000800 */
[----:B------:R-:W-:Y:S01]  /*167a0*/  FMUL.FTZ R19, R3, R155 ;  /* 0x0000009b03137220 */ /* 0x000fe20000410000 */
[--C-:B------:R-:W-:Y:S01]  /*167b0*/  FFMA.FTZ R154, R36, UR4, -R172.reuse ;  /* 0x00000004249a7c23 */ /* 0x100fe200080108ac */
[C---:B------:R-:W-:Y:S01]  /*167c0*/  FMUL.FTZ R36, R164.reuse, R132 ;  /* 0x00000084a4247220 */ /* 0x040fe20000410000 */
[--C-:B------:R-:W-:Y:S01]  /*167d0*/  FFMA.FTZ R155, R37, UR4, -R172.reuse ;  /* 0x00000004259b7c23 */ /* 0x100fe200080108ac */
[----:B------:R-:W-:Y:S01]  /*167e0*/  FMUL.FTZ R37, R164, R133 ;  /* 0x00000085a4257220 */ /* 0x000fe20000410000 */
[--C-:B------:R-:W-:Y:S01]  /*167f0*/  FFMA.FTZ R200, R38, UR4, -R167.reuse ;  /* 0x0000000426c87c23 */ /* 0x100fe200080108a7 */
[----:B------:R-:W-:Y:S03]  /*16800*/  FMUL.FTZ R38, R3, R134 ;  /* 0x0000008603267220 */ /* 0x000fe60000410000 */
[----:B------:R1:W-:Y:S01]  /*16810*/  MUFU.EX2 R153, R35 ;  /* 0x0000002300997308 */ /* 0x0003e20000000800 */
[--C-:B------:R-:W-:Y:S01]  /*16820*/  FFMA.FTZ R199, R39, UR4, -R167.reuse ;  /* 0x0000000427c77c23 */ /* 0x100fe200080108a7 */
[----:B------:R-:W-:Y:S01]  /*16830*/  FMUL.FTZ R39, R3, R135 ;  /* 0x0000008703277220 */ /* 0x000fe20000410000 */
[--C-:B------:R-:W-:Y:S01]  /*16840*/  FFMA.FTZ R64, R64, UR4, -R172.reuse ;  /* 0x0000000440407c23 */ /* 0x100fe200080108ac */
[--C-:B------:R-:W-:Y:S01]  /*16850*/  FFMA.FTZ R65, R65, UR4, -R172.reuse ;  /* 0x0000000441417c23 */ /* 0x100fe200080108ac */
[--C-:B------:R-:W-:Y:S01]  /*16860*/  FFMA.FTZ R66, R66, UR4, -R167.reuse ;  /* 0x0000000442427c23 */ /* 0x100fe200080108a7 */
[--C-:B------:R-:W-:Y:S01]  /*16870*/  FFMA.FTZ R67, R67, UR4, -R167.reuse ;  /* 0x0000000443437c23 */ /* 0x100fe200080108a7 */
[--C-:B------:R-:W-:Y:S03]  /*16880*/  FFMA.FTZ R72, R72, UR4, -R172.reuse ;  /* 0x0000000448487c23 */ /* 0x100fe600080108ac */
[----:B------:R-:W4:Y:S01]  /*16890*/  MUFU.EX2 R188, R188 ;  /* 0x000000bc00bc7308 */ /* 0x000f220000000800 */
[----:B--2---:R-:W-:Y:S01]  /*168a0*/  FMUL.FTZ R34, R3, R138 ;  /* 0x0000008a03227220 */ /* 0x004fe20000410000 */
[--C-:B------:R-:W-:Y:S01]  /*168b0*/  FFMA.FTZ R78, R78, UR4, -R167.reuse ;  /* 0x000000044e4e7c23 */ /* 0x100fe200080108a7 */
[--C-:B------:R-:W-:Y:S01]  /*168c0*/  FFMA.FTZ R100, R100, UR4, -R172.reuse ;  /* 0x0000000464647c23 */ /* 0x100fe200080108ac */
[--C-:B------:R-:W-:Y:S01]  /*168d0*/  FFMA.FTZ R110, R110, UR4, -R167.reuse ;  /* 0x000000046e6e7c23 */ /* 0x100fe200080108a7 */
[--C-:B------:R-:W-:Y:S01]  /*168e0*/  FFMA.FTZ R121, R121, UR4, -R172.reuse ;  /* 0x0000000479797c23 */ /* 0x100fe200080108ac */
[--C-:B------:R-:W-:Y:S01]  /*168f0*/  FFMA.FTZ R197, R4, UR4, -R172.reuse ;  /* 0x0000000404c57c23 */ /* 0x100fe200080108ac */
[--C-:B------:R-:W-:Y:S03]  /*16900*/  FFMA.FTZ R195, R8, UR4, -R172.reuse ;  /* 0x0000000408c37c23 */ /* 0x100fe600080108ac */
[----:B------:R-:W-:Y:S01]  /*16910*/  MUFU.EX2 R190, R190 ;  /* 0x000000be00be7308 */ /* 0x000fe20000000800 */
[----:B-1----:R-:W-:Y:S01]  /*16920*/  FMUL.FTZ R35, R3, R139 ;  /* 0x0000008b03237220 */ /* 0x002fe20000410000 */
[C---:B------:R-:W-:Y:S01]  /*16930*/  FMUL.FTZ R8, R164.reuse, R160 ;  /* 0x000000a0a4087220 */ /* 0x040fe20000410000 */
[----:B------:R-:W-:Y:S01]  /*16940*/  LDSM.16.MT88.4 R136, [R233+0xa800] ;  /* 0x00a80000e988783b */ /* 0x000fe20000004200 */
[----:B------:R-:W-:Y:S01]  /*16950*/  FFMA.FTZ R192, R9, UR4, -R172 ;  /* 0x0000000409c07c23 */ /* 0x000fe200080108ac */
[----:B------:R-:W-:Y:S01]  /*16960*/  FMUL.FTZ R9, R164, R161 ;  /* 0x000000a1a4097220 */ /* 0x000fe20000410000 */
[----:B-----5:R-:W-:Y:S01]  /*16970*/  F2FP.BF16.F32.PACK_AB R161, R193, R198 ;  /* 0x000000c6c1a1723e */ /* 0x020fe200000010ff */
[--C-:B------:R-:W-:Y:S03]  /*16980*/  FFMA.FTZ R194, R10, UR4, -R167.reuse ;  /* 0x000000040ac27c23 */ /* 0x100fe600080108a7 */
[----:B------:R-:W1:Y:S01]  /*16990*/  MUFU.EX2 R197, R197 ;  /* 0x000000c500c57308 */ /* 0x000e620000000800 */
[----:B----4-:R-:W-:Y:S01]  /*169a0*/  F2FP.BF16.F32.PACK_AB R132, R188, R189 ;  /* 0x000000bdbc84723e */ /* 0x010fe200000010ff */
[----:B------:R-:W-:Y:S01]  /*169b0*/  FMUL.FTZ R10, R3, R162 ;  /* 0x000000a2030a7220 */ /* 0x000fe20000410000 */
[----:B------:R-:W-:Y:S01]  /*169c0*/  FFMA.FTZ R191, R11, UR4, -R167 ;  /* 0x000000040bbf7c23 */ /* 0x000fe200080108a7 */
[C---:B------:R-:W-:Y:S01]  /*169d0*/  FMUL.FTZ R11, R3.reuse, R163 ;  /* 0x000000a3030b7220 */ /* 0x040fe20000410000 */
[----:B------:R-:W-:Y:S01]  /*169e0*/  FFMA.FTZ R198, R3, R252, R198 ;  /* 0x000000fc03c67223 */ /* 0x000fe200000100c6 */
[--C-:B------:R-:W-:Y:S01]  /*169f0*/  FFMA.FTZ R96, R96, UR4, -R172.reuse ;  /* 0x0000000460607c23 */ /* 0x100fe200080108ac */
[----:B------:R-:W-:Y:S03]  /*16a00*/  FFMA.FTZ R128, R128, UR4, -R172 ;  /* 0x0000000480807c23 */ /* 0x000fe600080108ac */
[----:B------:R-:W-:Y:S01]  /*16a10*/  MUFU.EX2 R195, R195 ;  /* 0x000000c300c37308 */ /* 0x000fe20000000800 */
[----:B------:R-:W-:Y:S01]  /*16a20*/  FADD.FTZ R193, R193, R198 ;  /* 0x000000c6c1c17221 */ /* 0x000fe20000010000 */
[----:B------:R-:W-:Y:S02]  /*16a30*/  PLOP3.LUT P1, PT, PT, PT, UP0, 0x80, 0x0 ;  /* 0x000000000000781c */ /* 0x000fe40003f2f008 */
[----:B------:R-:W-:Y:S06]  /*16a40*/  MOV R165, R2 ;  /* 0x0000000200a57202 */ /* 0x000fec0000000f00 */
[----:B------:R-:W2:Y:S01]  /*16a50*/  MUFU.EX2 R192, R192 ;  /* 0x000000c000c07308 */ /* 0x000ea20000000800 */
[----:B-1----:R-:W-:Y:S01]  /*16a60*/  F2FP.BF16.F32.PACK_AB R160, R196, R197 ;  /* 0x000000c5c4a0723e */ /* 0x002fe200000010ff */
[----:B------:R-:W-:Y:S04]  /*16a70*/  FFMA.FTZ R197, R164, R201, R197 ;  /* 0x000000c9a4c57223 */ /* 0x000fe800000100c5 */
[----:B------:R-:W-:Y:S04]  /*16a80*/  FADD.FTZ R196, R196, R197 ;  /* 0x000000c5c4c47221 */ /* 0x000fe80000010000 */
[----:B------:R-:W-:Y:S10]  /*16a90*/  MUFU.EX2 R194, R194 ;  /* 0x000000c200c27308 */ /* 0x000ff40000000800 */
[----:B------:R-:W1:Y:S01]  /*16aa0*/  MUFU.EX2 R191, R191 ;  /* 0x000000bf00bf7308 */ /* 0x000e620000000800 */
[C---:B--2---:R-:W-:Y:S01]  /*16ab0*/  F2FP.BF16.F32.PACK_AB R162, R192.reuse, R195 ;  /* 0x000000c3c0a2723e */ /* 0x044fe200000010ff */
[----:B------:R-:W-:Y:S04]  /*16ac0*/  FADD.FTZ R195, R195, R196 ;  /* 0x000000c4c3c37221 */ /* 0x000fe80000010000 */
[----:B------:R-:W-:Y:S04]  /*16ad0*/  FADD.FTZ R192, R192, R195 ;  /* 0x000000c3c0c07221 */ /* 0x000fe80000010000 */
[----:B------:R-:W2:Y:S01]  /*16ae0*/  MUFU.EX2 R187, R187 ;  /* 0x000000bb00bb7308 */ /* 0x000ea20000000800 */
[----:B------:R-:W-:Y:S04]  /*16af0*/  FADD.FTZ R189, R189, R192 ;  /* 0x000000c0bdbd7221 */ /* 0x000fe80000010000 */
[----:B------:R-:W-:Y:S05]  /*16b00*/  FADD.FTZ R188, R188, R189 ;  /* 0x000000bdbcbc7221 */ /* 0x000fea0000010000 */
[----:B------:R-:W-:Y:S01]  /*16b10*/  MUFU.EX2 R183, R183 ;  /* 0x000000b700b77308 */ /* 0x000fe20000000800 */
[C---:B-1----:R-:W-:Y:S01]  /*16b20*/  F2FP.BF16.F32.PACK_AB R163, R191.reuse, R194 ;  /* 0x000000c2bfa3723e */ /* 0x042fe200000010ff */
[----:B------:R-:W-:Y:S04]  /*16b30*/  FADD.FTZ R194, R194, R193 ;  /* 0x000000c1c2c27221 */ /* 0x000fe80000010000 */
[----:B------:R-:W-:Y:S04]  /*16b40*/  FADD.FTZ R191, R191, R194 ;  /* 0x000000c2bfbf7221 */ /* 0x000fe80000010000 */
[----:B------:R-:W1:Y:S01]  /*16b50*/  MUFU.EX2 R186, R186 ;  /* 0x000000ba00ba7308 */ /* 0x000e620000000800 */
[C---:B--2---:R-:W-:Y:S01]  /*16b60*/  F2FP.BF16.F32.PACK_AB R133, R187.reuse, R190 ;  /* 0x000000bebb85723e */ /* 0x044fe200000010ff */
[C---:B------:R-:W-:Y:S05]  /*16b70*/  HMMA.16816.F32.BF16 R8, R160.reuse, R20, R8 ;  /* 0x00000014a008723c */ /* 0x040fea0000041808 */
[----:B------:R-:W-:Y:S03]  /*16b80*/  FADD.FTZ R190, R190, R191 ;  /* 0x000000bfbebe7221 */ /* 0x000fe60000010000 */
[----:B------:R-:W-:Y:S03]  /*16b90*/  MUFU.EX2 R185, R185 ;  /* 0x000000b900b97308 */ /* 0x000fe60000000800 */
[C---:B------:R-:W-:Y:S01]  /*16ba0*/  FMUL.FTZ R20, R164.reuse, R148 ;  /* 0x00000094a4147220 */ /* 0x040fe20000410000 */
[----:B------:R-:W-:Y:S01]  /*16bb0*/  FMUL.FTZ R21, R164, R149 ;  /* 0x00000095a4157220 */ /* 0x000fe20000410000 */
[C---:B------:R-:W-:Y:S03]  /*16bc0*/  HMMA.16816.F32.BF16 R12, R160.reuse, R22, R12 ;  /* 0x00000016a00c723c */ /* 0x040fe6000004180c */
[----:B------:R-:W-:Y:S02]  /*16bd0*/  FADD.FTZ R190, R187, R190 ;  /* 0x000000bebbbe7221 */ /* 0x000fe40000010000 */
[----:B------:R-:W2:Y:S01]  /*16be0*/  MUFU.EX2 R182, R182 ;  /* 0x000000b600b67308 */ /* 0x000ea20000000800 */
[----:B-1----:R-:W-:Y:S01]  /*16bf0*/  F2FP.BF16.F32.PACK_AB R134, R186, R183 ;  /* 0x000000b7ba86723e */ /* 0x002fe200000010ff */
[C---:B------:R-:W-:Y:S01]  /*16c00*/  FMUL.FTZ R22, R3.reuse, R150 ;  /* 0x0000009603167220 */ /* 0x040fe20000410000 */
[C---:B------:R-:W-:Y:S01]  /*16c10*/  FMUL.FTZ R23, R3.reuse, R151 ;  /* 0x0000009703177220 */ /* 0x040fe20000410000 */
[C---:B------:R-:W-:Y:S01]  /*16c20*/  HMMA.16816.F32.BF16 R16, R160.reuse, R24, R16 ;  /* 0x00000018a010723c */ /* 0x040fe20000041810 */
[----:B------:R-:W1:Y:S05]  /*16c30*/  LDSM.16.MT88.4 R148, [R236+0xa800] ;  /* 0x00a80000ec94783b */ /* 0x000e6a0000004200 */
[----:B------:R-:W4:Y:S01]  /*16c40*/  MUFU.EX2 R177, R177 ;  /* 0x000000b100b17308 */ /* 0x000f220000000800 */
[C---:B------:R-:W-:Y:S04]  /*16c50*/  HMMA.16816.F32.BF16 R20, R160.reuse, R26, R20 ;  /* 0x0000001aa014723c */ /* 0x040fe80000041814 */
[C---:B------:R-:W-:Y:S05]  /*16c60*/  FMUL.FTZ R24, R164.reuse, R144 ;  /* 0x00000090a4187220 */ /* 0x040fea0000410000 */
[----:B------:R-:W-:Y:S02]  /*16c70*/  MUFU.EX2 R180, R180 ;  /* 0x000000b400b47308 */ /* 0x000fe40000000800 */
[----:B------:R-:W-:Y:S01]  /*16c80*/  FMUL.FTZ R25, R164, R145 ;  /* 0x00000091a4197220 */ /* 0x000fe20000410000 */
[C---:B------:R-:W-:Y:S01]  /*16c90*/  FMUL.FTZ R26, R3.reuse, R146 ;  /* 0x00000092031a7220 */ /* 0x040fe20000410000 */
[----:B------:R-:W-:Y:S01]  /*16ca0*/  FMUL.FTZ R27, R3, R147 ;  /* 0x00000093031b7220 */ /* 0x000fe20000410000 */
[----:B--2---:R-:W-:Y:S01]  /*16cb0*/  F2FP.BF16.F32.PACK_AB R135, R182, R185 ;  /* 0x000000b9b687723e */ /* 0x004fe200000010ff */
[----:B------:R-:W2:Y:S04]  /*16cc0*/  LDSM.16.MT88.4 R144, [R234+0xa800] ;  /* 0x00a80000ea90783b */ /* 0x000ea80000004200 */
[----:B------:R-:W5:Y:S01]  /*16cd0*/  MUFU.EX2 R181, R181 ;  /* 0x000000b500b57308 */ /* 0x000f620000000800 */
[--C-:B------:R-:W-:Y:S01]  /*16ce0*/  FFMA.FTZ R3, R101, UR4, -R172.reuse ;  /* 0x0000000465037c23 */ /* 0x100fe200080108ac */
[--C-:B------:R-:W-:Y:S01]  /*16cf0*/  FFMA.FTZ R101, R104, UR4, -R172.reuse ;  /* 0x0000000468657c23 */ /* 0x100fe200080108ac */
[----:B------:R-:W-:Y:S01]  /*16d00*/  FFMA.FTZ R104, R105, UR4, -R172 ;  /* 0x0000000469687c23 */ /* 0x000fe200080108ac */
[C---:B------:R-:W-:Y:S03]  /*16d10*/  HMMA.16816.F32.BF16 R24, R160.reuse, R168, R24 ;  /* 0x000000a8a018723c */ /* 0x040fe60000041818 */
[----:B------:R-:W-:Y:S03]  /*16d20*/  FADD.FTZ R185, R185, R190 ;  /* 0x000000beb9b97221 */ /* 0x000fe60000010000 */
[----:B------:R-:W-:Y:S01]  /*16d30*/  MUFU.EX2 R178, R178 ;  /* 0x000000b200b27308 */ /* 0x000fe20000000800 */
[C---:B------:R-:W-:Y:S04]  /*16d40*/  HMMA.16816.F32.BF16 R28, R160.reuse, R170, R28 ;  /* 0x000000aaa01c723c */ /* 0x040fe8000004181c */
[----:B------:R-:W-:Y:S05]  /*16d50*/  FFMA.FTZ R169, R46, UR4, -R167 ;  /* 0x000000042ea97c23 */ /* 0x000fea00080108a7 */
[----:B------:R-:W5:Y:S02]  /*16d60*/  MUFU.EX2 R173, R173 ;  /* 0x000000ad00ad7308 */ /* 0x000f640000000800 */
[--C-:B------:R-:W-:Y:S01]  /*16d70*/  FFMA.FTZ R170, R56, UR4, -R172.reuse ;  /* 0x0000000438aa7c23 */ /* 0x100fe200080108ac */
[C---:B---3--:R-:W-:Y:S03]  /*16d80*/  HMMA.16816.F32.BF16 R32, R160.reuse, R156, R32 ;  /* 0x0000009ca020723c */ /* 0x048fe60000041820 */
[----:B------:R-:W-:Y:S04]  /*16d90*/  FADD.FTZ R185, R182, R185 ;  /* 0x000000b9b6b97221 */ /* 0x000fe80000010000 */
[----:B------:R-:W-:Y:S01]  /*16da0*/  MUFU.EX2 R179, R179 ;  /* 0x000000b300b37308 */ /* 0x000fe20000000800 */
[----:B------:R-:W-:Y:S03]  /*16db0*/  HMMA.16816.F32.BF16 R36, R160, R158, R36 ;  /* 0x0000009ea024723c */ /* 0x000fe60000041824 */
[--C-:B------:R-:W-:Y:S01]  /*16dc0*/  FFMA.FTZ R156, R40, UR4, -R172.reuse ;  /* 0x00000004289c7c23 */ /* 0x100fe200080108ac */
[----:B----4-:R-:W-:Y:S02]  /*16dd0*/  F2FP.BF16.F32.PACK_AB R40, R177, R184 ;  /* 0x000000b8b128723e */ /* 0x010fe400000010ff */
[C---:B-1----:R-:W-:Y:S03]  /*16de0*/  HMMA.16816.F32.BF16 R8, R132.reuse, R148, R8 ;  /* 0x000000948408723c */ /* 0x042fe60000041808 */
[----:B------:R-:W1:Y:S02]  /*16df0*/  MUFU.EX2 R174, R174 ;  /* 0x000000ae00ae7308 */ /* 0x000e640000000800 */
[--C-:B------:R-:W-:Y:S01]  /*16e00*/  FFMA.FTZ R163, R44, UR4, -R172.reuse ;  /* 0x000000042ca37c23 */ /* 0x100fe200080108ac */
[C---:B------:R-:W-:Y:S01]  /*16e10*/  HMMA.16816.F32.BF16 R12, R132.reuse, R150, R12 ;  /* 0x00000096840c723c */ /* 0x040fe2000004180c */
[----:B------:R-:W3:Y:S06]  /*16e20*/  LDSM.16.MT88.4 R148, [R236+0xb000] ;  /* 0x00b00000ec94783b */ /* 0x000eec0000004200 */
[----:B------:R-:W-:Y:S01]  /*16e30*/  MUFU.EX2 R176, R176 ;  /* 0x000000b000b07308 */ /* 0x000fe20000000800 */
[--C-:B------:R-:W-:Y:S01]  /*16e40*/  FFMA.FTZ R160, R45, UR4, -R172.reuse ;  /* 0x000000042da07c23 */ /* 0x100fe200080108ac */
[C---:B--2---:R-:W-:Y:S08]  /*16e50*/  HMMA.16816.F32.BF16 R16, R132.reuse, R144, R16 ;  /* 0x000000908410723c */ /* 0x044ff00000041810 */
[----:B------:R-:W2:Y:S01]  /*16e60*/  MUFU.EX2 R7, R7 ;  /* 0x0000000700077308 */ /* 0x000ea20000000800 */
[C---:B------:R-:W-:Y:S01]  /*16e70*/  HMMA.16816.F32.BF16 R20, R132.reuse, R146, R20 ;  /* 0x000000928414723c */ /* 0x040fe20000041814 */
[----:B------:R-:W4:Y:S02]  /*16e80*/  LDSM.16.MT88.4 R144, [R234+0xb000] ;  /* 0x00b00000ea90783b */ /* 0x000f240000004200 */
[--C-:B------:R-:W-:Y:S03]  /*16e90*/  FFMA.FTZ R162, R47, UR4, -R167.reuse ;  /* 0x000000042fa27c23 */ /* 0x100fe600080108a7 */
[C---:B------:R-:W-:Y:S03]  /*16ea0*/  HMMA.16816.F32.BF16 R24, R132.reuse, R136, R24 ;  /* 0x000000888418723c */ /* 0x040fe60000041818 */
[----:B------:R-:W-:Y:S01]  /*16eb0*/  MUFU.EX2 R175, R175 ;  /* 0x000000af00af7308 */ /* 0x000fe20000000800 */
[----:B------:R-:W-:Y:S01]  /*16ec0*/  LDSM.16.MT88.4 R44, [R232+0xb000] ;  /* 0x00b00000e82c783b */ /* 0x000fe20000004200 */
[--C-:B------:R-:W-:Y:S01]  /*16ed0*/  FFMA.FTZ R159, R41, UR4, -R172.reuse ;  /* 0x00000004299f7c23 */ /* 0x100fe200080108ac */
[C---:B------:R-:W-:Y:S07]  /*16ee0*/  HMMA.16816.F32.BF16 R28, R132.reuse, R138, R28 ;  /* 0x0000008a841c723c */ /* 0x040fee000004181c */
[----:B------:R-:W2:Y:S01]  /*16ef0*/  MUFU.EX2 R166, R166 ;  /* 0x000000a600a67308 */ /* 0x000ea20000000800 */
[----:B------:R-:W2:Y:S01]  /*16f00*/  LDSM.16.MT88.4 R136, [R233+0xb000] ;  /* 0x00b00000e988783b */ /* 0x000ea20000004200 */
[C---:B------:R-:W-:Y:S08]  /*16f10*/  HMMA.16816.F32.BF16 R32, R132.reuse, R140, R32 ;  /* 0x0000008c8420723c */ /* 0x040ff00000041820 */
[----:B------:R-:W-:Y:S03]  /*16f20*/  MUFU.EX2 R5, R5 ;  /* 0x0000000500057308 */ /* 0x000fe60000000800 */
[----:B-----5:R-:W-:Y:S01]  /*16f30*/  F2FP.BF16.F32.PACK_AB R41, R181, R180 ;  /* 0x000000b4b529723e */ /* 0x020fe200000010ff */
[----:B------:R-:W-:Y:S01]  /*16f40*/  HMMA.16816.F32.BF16 R36, R132, R142, R36 ;  /* 0x0000008e8424723c */ /* 0x000fe20000041824 */
[----:B------:R-:W5:Y:S02]  /*16f50*/  LDSM.16.MT88.4 R132, [R236+0xb800] ;  /* 0x00b80000ec84783b */ /* 0x000f640000004200 */
[--C-:B------:R-:W-:Y:S01]  /*16f60*/  FFMA.FTZ R158, R42, UR4, -R167.reuse ;  /* 0x000000042a9e7c23 */ /* 0x100fe200080108a7 */
[----:B------:R-:W-:Y:S02]  /*16f70*/  F2FP.BF16.F32.PACK_AB R42, R173, R178 ;  /* 0x000000b2ad2a723e */ /* 0x000fe400000010ff */
[----:B------:R-:W-:Y:S01]  /*16f80*/  MUFU.EX2 R6, R6 ;  /* 0x0000000600067308 */ /* 0x000fe20000000800 */
[--C-:B------:R-:W-:Y:S01]  /*16f90*/  FFMA.FTZ R161, R43, UR4, -R167.reuse ;  /* 0x000000042ba17c23 */ /* 0x100fe200080108a7 */
[----:B-1----:R-:W-:Y:S01]  /*16fa0*/  F2FP.BF16.F32.PACK_AB R43, R174, R179 ;  /* 0x000000b3ae2b723e */ /* 0x002fe200000010ff */
[----:B------:R-:W1:Y:S07]  /*16fb0*/  LDSM.16.MT88.4 R140, [R234+0xb800] ;  /* 0x00b80000ea8c783b */ /* 0x000e6e0000004200 */
[----:B------:R-:W-:Y:S01]  /*16fc0*/  MUFU.EX2 R154, R154 ;  /* 0x0000009a009a7308 */ /* 0x000fe20000000800 */
[C---:B---3--:R-:W-:Y:S06]  /*16fd0*/  HMMA.16816.F32.BF16 R8, R40.reuse, R148, R8 ;  /* 0x000000942808723c */ /* 0x048fec0000041808 */
[C---:B------:R-:W-:Y:S03]  /*16fe0*/  HMMA.16816.F32.BF16 R12, R40.reuse, R150, R12 ;  /* 0x00000096280c723c */ /* 0x040fe6000004180c */
[----:B------:R-:W3:Y:S02]  /*16ff0*/  MUFU.EX2 R155, R155 ;  /* 0x0000009b009b7308 */ /* 0x000ee40000000800 */
[--C-:B------:R-:W-:Y:S01]  /*17000*/  FFMA.FTZ R148, R48, UR4, -R172.reuse ;  /* 0x0000000430947c23 */ /* 0x100fe200080108ac */
[C---:B----4-:R-:W-:Y:S07]  /*17010*/  HMMA.16816.F32.BF16 R16, R40.reuse, R144, R16 ;  /* 0x000000902810723c */ /* 0x050fee0000041810 */
[----:B------:R-:W-:Y:S01]  /*17020*/  MUFU.EX2 R168, R200 ;  /* 0x000000c800a87308 */ /* 0x000fe20000000800 */
[--C-:B------:R-:W-:Y:S01]  /*17030*/  FFMA.FTZ R151, R54, UR4, -R167.reuse ;  /* 0x0000000436977c23 */ /* 0x100fe200080108a7 */
[C---:B------:R-:W-:Y:S08]  /*17040*/  HMMA.16816.F32.BF16 R20, R40.reuse, R146, R20 ;  /* 0x000000922814723c */ /* 0x040ff00000041814 */
[----:B------:R-:W-:Y:S01]  /*17050*/  MUFU.EX2 R157, R199 ;  /* 0x000000c7009d7308 */ /* 0x000fe20000000800 */
[C---:B--2---:R-:W-:Y:S03]  /*17060*/  HMMA.16816.F32.BF16 R24, R40.reuse, R136, R24 ;  /* 0x000000882818723c */ /* 0x044fe60000041818 */
[--C-:B------:R-:W-:Y:S03]  /*17070*/  FFMA.FTZ R146, R52, UR4, -R172.reuse ;  /* 0x0000000434927c23 */ /* 0x100fe600080108ac */
[C---:B------:R-:W-:Y:S03]  /*17080*/  HMMA.16816.F32.BF16 R28, R40.reuse, R138, R28 ;  /* 0x0000008a281c723c */ /* 0x040fe6000004181c */
[----:B------:R-:W-:Y:S01]  /*17090*/  MUFU.EX2 R156, R156 ;  /* 0x0000009c009c7308 */ /* 0x000fe20000000800 */
[----:B------:R-:W2:Y:S01]  /*170a0*/  LDSM.16.MT88.4 R136, [R233+0xb800] ;  /* 0x00b80000e988783b */ /* 0x000ea20000004200 */
[--C-:B------:R-:W-:Y:S01]  /*170b0*/  FFMA.FTZ R147, R53, UR4, -R172.reuse ;  /* 0x0000000435937c23 */ /* 0x100fe200080108ac */
[C---:B------:R-:W-:Y:S07]  /*170c0*/  HMMA.16816.F32.BF16 R32, R40.reuse, R44, R32 ;  /* 0x0000002c2820723c */ /* 0x040fee0000041820 */
[----:B------:R-:W4:Y:S01]  /*170d0*/  MUFU.EX2 R159, R159 ;  /* 0x0000009f009f7308 */ /* 0x000f220000000800 */
[--C-:B------:R-:W-:Y:S01]  /*170e0*/  FFMA.FTZ R150, R55, UR4, -R167.reuse ;  /* 0x0000000437967c23 */ /* 0x100fe200080108a7 */
[----:B------:R-:W-:Y:S01]  /*170f0*/  HMMA.16816.F32.BF16 R36, R40, R46, R36 ;  /* 0x0000002e2824723c */ /* 0x000fe20000041824 */
[----:B------:R-:W2:Y:S07]  /*17100*/  LDSM.16.MT88.4 R40, [R232+0xb800] ;  /* 0x00b80000e828783b */ /* 0x000eae0000004200 */
[----:B------:R-:W-:Y:S03]  /*17110*/  MUFU.EX2 R158, R158 ;  /* 0x0000009e009e7308 */ /* 0x000fe60000000800 */
[----:B------:R-:W-:Y:S01]  /*17120*/  F2FP.BF16.F32.PACK_AB R48, R7, R176 ;  /* 0x000000b00730723e */ /* 0x000fe200000010ff */
[--C-:B------:R-:W-:Y:S01]  /*17130*/  FFMA.FTZ R149, R49, UR4, -R172.reuse ;  /* 0x0000000431957c23 */ /* 0x100fe200080108ac */
[----:B------:R-:W-:Y:S01]  /*17140*/  F2FP.BF16.F32.PACK_AB R49, R166, R175 ;  /* 0x000000afa631723e */ /* 0x000fe200000010ff */
[----:B------:R-:W2:Y:S01]  /*17150*/  LDSM.16.MT88.4 R52, [R236+0xc000] ;  /* 0x00c00000ec34783b */ /* 0x000ea20000004200 */
[----:B---3--:R-:W-:Y:S01]  /*17160*/  F2FP.BF16.F32.PACK_AB R44, R155, R154 ;  /* 0x0000009a9b2c723e */ /* 0x008fe200000010ff */
[--C-:B------:R-:W-:Y:S02]  /*17170*/  FFMA.FTZ R145, R50, UR4, -R167.reuse ;  /* 0x0000000432917c23 */ /* 0x100fe400080108a7 */
[----:B------:R-:W3:Y:S01]  /*17180*/  MUFU.EX2 R161, R161 ;  /* 0x000000a100a17308 */ /* 0x000ee20000000800 */
[----:B----4-:R-:W-:Y:S01]  /*17190*/  F2FP.BF16.F32.PACK_AB R46, R159, R156 ;  /* 0x0000009c9f2e723e */ /* 0x010fe200000010ff */
[--C-:B------:R-:W-:Y:S01]  /*171a0*/  FFMA.FTZ R144, R51, UR4, -R167.reuse ;  /* 0x0000000433907c23 */ /* 0x100fe200080108a7 */
[----:B------:R-:W-:Y:S02]  /*171b0*/  F2FP.BF16.F32.PACK_AB R50, R6, R5 ;  /* 0x000000050632723e */ /* 0x000fe400000010ff */
[----:B------:R-:W-:Y:S02]  /*171c0*/  F2FP.BF16.F32.PACK_AB R51, R153, R152 ;  /* 0x000000989933723e */ /* 0x000fe400000010ff */
[----:B------:R-:W-:Y:S03]  /*171d0*/  F2FP.BF16.F32.PACK_AB R45, R157, R168 ;  /* 0x000000a89d2d723e */ /* 0x000fe600000010ff */
[----:B------:R-:W-:Y:S02]  /*171e0*/  MUFU.EX2 R163, R163 ;  /* 0x000000a300a37308 */ /* 0x000fe40000000800 */
[C---:B-----5:R-:W-:Y:S08]  /*171f0*/  HMMA.16816.F32.BF16 R8, R48.reuse, R132, R8 ;  /* 0x000000843008723c */ /* 0x060ff00000041808 */
[----:B------:R-:W4:Y:S03]  /*17200*/  MUFU.EX2 R160, R160 ;  /* 0x000000a000a07308 */ /* 0x000f260000000800 */
[----:B---3--:R-:W-:Y:S01]  /*17210*/  F2FP.BF16.F32.PACK_AB R47, R161, R158 ;  /* 0x0000009ea12f723e */ /* 0x008fe200000010ff */
[C---:B------:R-:W-:Y:S01]  /*17220*/  HMMA.16816.F32.BF16 R12, R48.reuse, R134, R12 ;  /* 0x00000086300c723c */ /* 0x040fe2000004180c */
[----:B------:R-:W3:Y:S05]  /*17230*/  LDSM.16.MT88.4 R132, [R234+0xc000] ;  /* 0x00c00000ea84783b */ /* 0x000eea0000004200 */
[----:B------:R-:W-:Y:S01]  /*17240*/  MUFU.EX2 R169, R169 ;  /* 0x000000a900a97308 */ /* 0x000fe20000000800 */
[C---:B-1----:R-:W-:Y:S06]  /*17250*/  HMMA.16816.F32.BF16 R16, R48.reuse, R140, R16 ;  /* 0x0000008c3010723c */ /* 0x042fec0000041810 */
[C---:B------:R-:W-:Y:S03]  /*17260*/  HMMA.16816.F32.BF16 R20, R48.reuse, R142, R20 ;  /* 0x0000008e3014723c */ /* 0x040fe60000041814 */
[----:B------:R-:W1:Y:S02]  /*17270*/  MUFU.EX2 R162, R162 ;  /* 0x000000a200a27308 */ /* 0x000e640000000800 */
[--C-:B------:R-:W-:Y:S01]  /*17280*/  FFMA.FTZ R141, R57, UR4, -R172.reuse ;  /* 0x00000004398d7c23 */ /* 0x100fe200080108ac */
[--C-:B------:R-:W-:Y:S01]  /*17290*/  FFMA.FTZ R140, R63, UR4, -R167.reuse ;  /* 0x000000043f8c7c23 */ /* 0x100fe200080108a7 */
[--C-:B------:R-:W-:Y:S01]  /*172a0*/  FFMA.FTZ R143, R58, UR4, -R167.reuse ;  /* 0x000000043a8f7c23 */ /* 0x100fe200080108a7 */
[C---:B--2---:R-:W-:Y:S05]  /*172b0*/  HMMA.16816.F32.BF16 R24, R48.reuse, R136, R24 ;  /* 0x000000883018723c */ /* 0x044fea0000041818 */
[----:B------:R-:W-:Y:S01]  /*172c0*/  MUFU.EX2 R148, R148 ;  /* 0x0000009400947308 */ /* 0x000fe20000000800 */
[C---:B------:R-:W-:Y:S09]  /*172d0*/  HMMA.16816.F32.BF16 R28, R48.reuse, R138, R28 ;  /* 0x0000008a301c723c */ /* 0x040ff2000004181c */
[----:B------:R-:W2:Y:S02]  /*172e0*/  MUFU.EX2 R149, R149 ;  /* 0x0000009500957308 */ /* 0x000ea40000000800 */
[--C-:B------:R-:W-:Y:S01]  /*172f0*/  FFMA.FTZ R136, R59, UR4, -R167.reuse ;  /* 0x000000043b887c23 */ /* 0x100fe200080108a7 */
[C---:B------:R-:W-:Y:S01]  /*17300*/  HMMA.16816.F32.BF16 R32, R48.reuse, R40, R32 ;  /* 0x000000283020723c */ /* 0x040fe20000041820 */
[----:B------:R-:W5:Y:S06]  /*17310*/  LDSM.16.MT88.4 R56, [R233+0xc000] ;  /* 0x00c00000e938783b */ /* 0x000f6c0000004200 */
[----:B------:R-:W-:Y:S01]  /*17320*/  MUFU.EX2 R145, R145 ;  /* 0x0000009100917308 */ /* 0x000fe20000000800 */
[----:B------:R-:W-:Y:S01]  /*17330*/  HMMA.16816.F32.BF16 R36, R48, R42, R36 ;  /* 0x0000002a3024723c */ /* 0x000fe20000041824 */
[----:B------:R-:W2:Y:S02]  /*17340*/  LDSM.16.MT88.4 R40, [R232+0xc000] ;  /* 0x00c00000e828783b */ /* 0x000ea40000004200 */
[--C-:B------:R-:W-:Y:S03]  /*17350*/  FFMA.FTZ R138, R60, UR4, -R172.reuse ;  /* 0x000000043c8a7c23 */ /* 0x100fe600080108ac */
[C---:B------:R-:W-:Y:S03]  /*17360*/  HMMA.16816.F32.BF16 R8, R44.reuse, R52, R8 ;  /* 0x000000342c08723c */ /* 0x040fe60000041808 */
[----:B------:R-:W2:Y:S02]  /*17370*/  MUFU.EX2 R144, R144 ;  /* 0x0000009000907308 */ /* 0x000ea40000000800 */
[--C-:B------:R-:W-:Y:S01]  /*17380*/  FFMA.FTZ R137, R61, UR4, -R172.reuse ;  /* 0x000000043d897c23 */ /* 0x100fe200080108ac */
[C---:B------:R-:W-:Y:S01]  /*17390*/  HMMA.16816.F32.BF16 R12, R44.reuse, R54, R12 ;  /* 0x000000362c0c723c */ /* 0x040fe2000004180c */
[----:B------:R-:W2:Y:S06]  /*173a0*/  LDSM.16.MT88.4 R52, [R236+0xc800] ;  /* 0x00c80000ec34783b */ /* 0x000eac0000004200 */
[----:B------:R-:W-:Y:S01]  /*173b0*/  MUFU.EX2 R146, R146 ;  /* 0x0000009200927308 */ /* 0x000fe20000000800 */
[--C-:B------:R-:W-:Y:S01]  /*173c0*/  FFMA.FTZ R139, R62, UR4, -R167.reuse ;  /* 0x000000043e8b7c23 */ /* 0x100fe200080108a7 */
[C---:B---3--:R-:W-:Y:S01]  /*173d0*/  HMMA.16816.F32.BF16 R16, R44.reuse, R132, R16 ;  /* 0x000000842c10723c */ /* 0x048fe20000041810 */
[----:B------:R-:W3:Y:S07]  /*173e0*/  LDSM.16.MT88.4 R60, [R234+0xc800] ;  /* 0x00c80000ea3c783b */ /* 0x000eee0000004200 */
[----:B------:R-:W3:Y:S01]  /*173f0*/  MUFU.EX2 R147, R147 ;  /* 0x0000009300937308 */ /* 0x000ee20000000800 */
[C---:B------:R-:W-:Y:S03]  /*17400*/  HMMA.16816.F32.BF16 R20, R44.reuse, R134, R20 ;  /* 0x000000862c14723c */ /* 0x040fe60000041814 */
[----:B----4-:R-:W-:Y:S01]  /*17410*/  F2FP.BF16.F32.PACK_AB R48, R160, R163 ;  /* 0x000000a3a030723e */ /* 0x010fe200000010ff */
[--C-:B------:R-:W-:Y:S05]  /*17420*/  FFMA.FTZ R133, R68, UR4, -R172.reuse ;  /* 0x0000000444857c23 */ /* 0x100fea00080108ac */
[----:B------:R-:W-:Y:S02]  /*17430*/  MUFU.EX2 R151, R151 ;  /* 0x0000009700977308 */ /* 0x000fe40000000800 */
[----:B-1----:R-:W-:Y:S01]  /*17440*/  F2FP.BF16.F32.PACK_AB R49, R162, R169 ;  /* 0x000000a9a231723e */ /* 0x002fe200000010ff */
[C---:B-----5:R-:W-:Y:S03]  /*17450*/  HMMA.16816.F32.BF16 R24, R44.reuse, R56, R24 ;  /* 0x000000382c18723c */ /* 0x060fe60000041818 */
[----:B--2---:R-:W-:Y:S04]  /*17460*/  F2FP.BF16.F32.PACK_AB R50, R149, R148 ;  /* 0x000000949532723e */ /* 0x004fe800000010ff */
[----:B------:R-:W1:Y:S01]  /*17470*/  MUFU.EX2 R150, R150 ;  /* 0x0000009600967308 */ /* 0x000e620000000800 */
[----:B------:R-:W-:Y:S01]  /*17480*/  F2FP.BF16.F32.PACK_AB R51, R144, R145 ;  /* 0x000000919033723e */ /* 0x000fe200000010ff */
[C---:B------:R-:W-:Y:S01]  /*17490*/  HMMA.16816.F32.BF16 R28, R44.reuse, R58, R28 ;  /* 0x0000003a2c1c723c */ /* 0x040fe2000004181c */
[----:B------:R-:W2:Y:S02]  /*174a0*/  LDSM.16.MT88.4 R56, [R233+0xc800] ;  /* 0x00c80000e938783b */ /* 0x000ea40000004200 */
[--C-:B------:R-:W-:Y:S05]  /*174b0*/  FFMA.FTZ R68, R69, UR4, -R172.reuse ;  /* 0x0000000445447c23 */ /* 0x100fea00080108ac */
[----:B------:R-:W-:Y:S01]  /*174c0*/  MUFU.EX2 R170, R170 ;  /* 0x000000aa00aa7308 */ /* 0x000fe20000000800 */
[C---:B------:R-:W-:Y:S03]  /*174d0*/  HMMA.16816.F32.BF16 R32, R44.reuse, R40, R32 ;  /* 0x000000282c20723c */ /* 0x040fe60000041820 */
[--C-:B------:R-:W-:Y:S01]  /*174e0*/  FFMA.FTZ R69, R70, UR4, -R167.reuse ;  /* 0x0000000446457c23 */ /* 0x100fe200080108a7 */
[--C-:B------:R-:W-:Y:S02]  /*174f0*/  FFMA.FTZ R70, R71, UR4, -R167.reuse ;  /* 0x0000000447467c23 */ /* 0x100fe400080108a7 */
[----:B------:R-:W-:Y:S03]  /*17500*/  HMMA.16816.F32.BF16 R36, R44, R42, R36 ;  /* 0x0000002a2c24723c */ /* 0x000fe60000041824 */
[----:B------:R-:W4:Y:S01]  /*17510*/  MUFU.EX2 R141, R141 ;  /* 0x0000008d008d7308 */ /* 0x000f220000000800 */
[----:B------:R-:W5:Y:S01]  /*17520*/  LDSM.16.MT88.4 R40, [R232+0xc800] ;  /* 0x00c80000e828783b */ /* 0x000f620000004200 */
[--C-:B------:R-:W-:Y:S01]  /*17530*/  FFMA.FTZ R71, R73, UR4, -R172.reuse ;  /* 0x0000000449477c23 */ /* 0x100fe200080108ac */
[C---:B------:R-:W-:Y:S07]  /*17540*/  HMMA.16816.F32.BF16 R8, R48.reuse, R52, R8 ;  /* 0x000000343008723c */ /* 0x040fee0000041808 */
[----:B------:R-:W-:Y:S01]  /*17550*/  MUFU.EX2 R143, R143 ;  /* 0x0000008f008f7308 */ /* 0x000fe20000000800 */
[----:B---3--:R-:W-:Y:S01]  /*17560*/  F2FP.BF16.F32.PACK_AB R44, R147, R146 ;  /* 0x00000092932c723e */ /* 0x008fe200000010ff */
[C---:B------:R-:W-:Y:S01]  /*17570*/  HMMA.16816.F32.BF16 R12, R48.reuse, R54, R12 ;  /* 0x00000036300c723c */ /* 0x040fe2000004180c */
[----:B------:R-:W3:Y:S07]  /*17580*/  LDSM.16.MT88.4 R52, [R236+0xd000] ;  /* 0x00d00000ec34783b */ /* 0x000eee0000004200 */
[----:B------:R-:W5:Y:S01]  /*17590*/  MUFU.EX2 R136, R136 ;  /* 0x0000008800887308 */ /* 0x000f620000000800 */
[C---:B------:R-:W-:Y:S03]  /*175a0*/  HMMA.16816.F32.BF16 R16, R48.reuse, R60, R16 ;  /* 0x0000003c3010723c */ /* 0x040fe60000041810 */
[----:B-1----:R-:W-:Y:S03]  /*175b0*/  F2FP.BF16.F32.PACK_AB R45, R150, R151 ;  /* 0x00000097962d723e */ /* 0x002fe600000010ff */
[C---:B------:R-:W-:Y:S03]  /*175c0*/  HMMA.16816.F32.BF16 R20, R48.reuse, R62, R20 ;  /* 0x0000003e3014723c */ /* 0x040fe60000041814 */
[----:B------:R-:W-:Y:S01]  /*175d0*/  MUFU.EX2 R138, R138 ;  /* 0x0000008a008a7308 */ /* 0x000fe20000000800 */
[----:B------:R-:W1:Y:S01]  /*175e0*/  LDSM.16.MT88.4 R60, [R234+0xd000] ;  /* 0x00d00000ea3c783b */ /* 0x000e620000004200 */
[----:B----4-:R-:W-:Y:S01]  /*175f0*/  F2FP.BF16.F32.PACK_AB R46, R141, R170 ;  /* 0x000000aa8d2e723e */ /* 0x010fe200000010ff */
[C---:B--2---:R-:W-:Y:S07]  /*17600*/  HMMA.16816.F32.BF16 R24, R48.reuse, R56, R24 ;  /* 0x000000383018723c */ /* 0x044fee0000041818 */
[----:B------:R-:W2:Y:S01]  /*17610*/  MUFU.EX2 R137, R137 ;  /* 0x0000008900897308 */ /* 0x000ea20000000800 */
[----:B-----5:R-:W-:Y:S01]  /*17620*/  F2FP.BF16.F32.PACK_AB R47, R136, R143 ;  /* 0x0000008f882f723e */ /* 0x020fe200000010ff */
[C---:B------:R-:W-:Y:S01]  /*17630*/  HMMA.16816.F32.BF16 R28, R48.reuse, R58, R28 ;  /* 0x0000003a301c723c */ /* 0x040fe2000004181c */
[----:B------:R-:W4:Y:S07]  /*17640*/  LDSM.16.MT88.4 R56, [R233+0xd000] ;  /* 0x00d00000e938783b */ /* 0x000f2e0000004200 */
[----:B------:R-:W-:Y:S01]  /*17650*/  MUFU.EX2 R139, R139 ;  /* 0x0000008b008b7308 */ /* 0x000fe20000000800 */
[C---:B------:R-:W-:Y:S03]  /*17660*/  HMMA.16816.F32.BF16 R32, R48.reuse, R40, R32 ;  /* 0x000000283020723c */ /* 0x040fe60000041820 */
[--C-:B------:R-:W-:Y:S03]  /*17670*/  FFMA.FTZ R73, R74, UR4, -R167.reuse ;  /* 0x000000044a497c23 */ /* 0x100fe600080108a7 */
[----:B------:R-:W-:Y:S03]  /*17680*/  HMMA.16816.F32.BF16 R36, R48, R42, R36 ;  /* 0x0000002a3024723c */ /* 0x000fe60000041824 */
[----:B------:R-:W5:Y:S01]  /*17690*/  MUFU.EX2 R140, R140 ;  /* 0x0000008c008c7308 */ /* 0x000f620000000800 */
[----:B------:R-:W4:Y:S01]  /*176a0*/  LDSM.16.MT88.4 R40, [R232+0xd000] ;  /* 0x00d00000e828783b */ /* 0x000f220000004200 */
[--C-:B------:R-:W-:Y:S01]  /*176b0*/  FFMA.FTZ R74, R75, UR4, -R167.reuse ;  /* 0x000000044b4a7c23 */ /* 0x100fe200080108a7 */
[C---:B---3--:R-:W-:Y:S07]  /*176c0*/  HMMA.16816.F32.BF16 R8, R44.reuse, R52, R8 ;  /* 0x000000342c08723c */ /* 0x048fee0000041808 */
[----:B------:R-:W-:Y:S01]  /*176d0*/  MUFU.EX2 R64, R64 ;  /* 0x0000004000407308 */ /* 0x000fe20000000800 */
[----:B--2---:R-:W-:Y:S01]  /*176e0*/  F2FP.BF16.F32.PACK_AB R48, R137, R138 ;  /* 0x0000008a8930723e */ /* 0x004fe200000010ff */
[C---:B------:R-:W-:Y:S01]  /*176f0*/  HMMA.16816.F32.BF16 R12, R44.reuse, R54, R12 ;  /* 0x000000362c0c723c */ /* 0x040fe2000004180c */
[----:B------:R-:W2:Y:S07]  /*17700*/  LDSM.16.MT88.4 R52, [R236+0xd800] ;  /* 0x00d80000ec34783b */ /* 0x000eae0000004200 */
[----:B------:R-:W3:Y:S01]  /*17710*/  MUFU.EX2 R65, R65 ;  /* 0x0000004100417308 */ /* 0x000ee20000000800 */
[C---:B-1----:R-:W-:Y:S03]  /*17720*/  HMMA.16816.F32.BF16 R16, R44.reuse, R60, R16 ;  /* 0x0000003c2c10723c */ /* 0x042fe60000041810 */
[----:B-----5:R-:W-:Y:S03]  /*17730*/  F2FP.BF16.F32.PACK_AB R49, R140, R139 ;  /* 0x0000008b8c31723e */ /* 0x020fe600000010ff */
[C---:B------:R-:W-:Y:S03]  /*17740*/  HMMA.16816.F32.BF16 R20, R44.reuse, R62, R20 ;  /* 0x0000003e2c14723c */ /* 0x040fe60000041814 */
[----:B------:R-:W-:Y:S01]  /*17750*/  MUFU.EX2 R66, R66 ;  /* 0x0000004200427308 */ /* 0x000fe20000000800 */
[----:B------:R-:W1:Y:S01]  /*17760*/  LDSM.16.MT88.4 R60, [R234+0xd800] ;  /* 0x00d80000ea3c783b */ /* 0x000e620000004200 */
[--C-:B------:R-:W-:Y:S01]  /*17770*/  FFMA.FTZ R75, R76, UR4, -R172.reuse ;  /* 0x000000044c4b7c23 */ /* 0x100fe200080108ac */
[C---:B----4-:R-:W-:Y:S07]  /*17780*/  HMMA.16816.F32.BF16 R24, R44.reuse, R56, R24 ;  /* 0x000000382c18723c */ /* 0x050fee0000041818 */
[----:B------:R-:W4:Y:S01]  /*17790*/  MUFU.EX2 R67, R67 ;  /* 0x0000004300437308 */ /* 0x000f220000000800 */
[----:B---3--:R-:W-:Y:S01]  /*177a0*/  F2FP.BF16.F32.PACK_AB R50, R65, R64 ;  /* 0x000000404132723e */ /* 0x008fe200000010ff */
[C---:B------:R-:W-:Y:S01]  /*177b0*/  HMMA.16816.F32.BF16 R28, R44.reuse, R58, R28 ;  /* 0x0000003a2c1c723c */ /* 0x040fe2000004181c */
[----:B------:R-:W3:Y:S07]  /*177c0*/  LDSM.16.MT88.4 R56, [R233+0xd800] ;  /* 0x00d80000e938783b */ /* 0x000eee0000004200 */
[----:B------:R-:W-:Y:S01]  /*177d0*/  MUFU.EX2 R133, R133 ;  /* 0x0000008500857308 */ /* 0x000fe20000000800 */
[C---:B------:R-:W-:Y:S03]  /*177e0*/  HMMA.16816.F32.BF16 R32, R44.reuse, R40, R32 ;  /* 0x000000282c20723c */ /* 0x040fe60000041820 */
[--C-:B------:R-:W-:Y:S03]  /*177f0*/  FFMA.FTZ R76, R77, UR4, -R172.reuse ;  /* 0x000000044d4c7c23 */ /* 0x100fe600080108ac */
[----:B------:R-:W-:Y:S03]  /*17800*/  HMMA.16816.F32.BF16 R36, R44, R42, R36 ;  /* 0x0000002a2c24723c */ /* 0x000fe60000041824 */
[----:B------:R-:W5:Y:S01]  /*17810*/  MUFU.EX2 R68, R68 ;  /* 0x0000004400447308 */ /* 0x000f620000000800 */
[----:B------:R-:W3:Y:S01]  /*17820*/  LDSM.16.MT88.4 R40, [R232+0xd800] ;  /* 0x00d80000e828783b */ /* 0x000ee20000004200 */
[----:B----4-:R-:W-:Y:S01]  /*17830*/  F2FP.BF16.F32.PACK_AB R51, R67, R66 ;  /* 0x000000424333723e */ /* 0x010fe200000010ff */
[--C-:B------:R-:W-:Y:S01]  /*17840*/  FFMA.FTZ R77, R79, UR4, -R167.reuse ;  /* 0x000000044f4d7c23 */ /* 0x100fe200080108a7 */
[--C-:B------:R-:W-:Y:S01]  /*17850*/  FFMA.FTZ R79, R80, UR4, -R172.reuse ;  /* 0x00000004504f7c23 */ /* 0x100fe200080108ac */
[--C-:B------:R-:W-:Y:S05]  /*17860*/  FFMA.FTZ R80, R81, UR4, -R172.reuse ;  /* 0x0000000451507c23 */ /* 0x100fea00080108ac */
[----:B------:R-:W-:Y:S01]  /*17870*/  MUFU.EX2 R69, R69 ;  /* 0x0000004500457308 */ /* 0x000fe20000000800 */
[--C-:B------:R-:W-:Y:S01]  /*17880*/  FFMA.FTZ R81, R82, UR4, -R167.reuse ;  /* 0x0000000452517c23 */ /* 0x100fe200080108a7 */
[C---:B--2---:R-:W-:Y:S08]  /*17890*/  HMMA.16816.F32.BF16 R8, R48.reuse, R52, R8 ;  /* 0x000000343008723c */ /* 0x044ff00000041808 */
[----:B------:R-:W2:Y:S01]  /*178a0*/  MUFU.EX2 R70, R70 ;  /* 0x0000004600467308 */ /* 0x000ea20000000800 */
[C---:B------:R-:W-:Y:S01]  /*178b0*/  HMMA.16816.F32.BF16 R12, R48.reuse, R54, R12 ;  /* 0x00000036300c723c */ /* 0x040fe2000004180c */
[----:B------:R-:W4:Y:S02]  /*178c0*/  LDSM.16.MT88.4 R52, [R236+0xe000] ;  /* 0x00e00000ec34783b */ /* 0x000f240000004200 */
[----:B-----5:R-:W-:Y:S03]  /*178d0*/  F2FP.BF16.F32.PACK_AB R44, R68, R133 ;  /* 0x00000085442c723e */ /* 0x020fe600000010ff */
[C---:B-1----:R-:W-:Y:S03]  /*178e0*/  HMMA.16816.F32.BF16 R16, R48.reuse, R60, R16 ;  /* 0x0000003c3010723c */ /* 0x042fe60000041810 */
[----:B------:R-:W-:Y:S02]  /*178f0*/  MUFU.EX2 R72, R72 ;  /* 0x0000004800487308 */ /* 0x000fe40000000800 */
[--C-:B------:R-:W-:Y:S01]  /*17900*/  FFMA.FTZ R82, R83, UR4, -R167.reuse ;  /* 0x0000000453527c23 */ /* 0x100fe200080108a7 */
[C---:B------:R-:W-:Y:S01]  /*17910*/  HMMA.16816.F32.BF16 R20, R48.reuse, R62, R20 ;  /* 0x0000003e3014723c */ /* 0x040fe20000041814 */
[----:B------:R-:W1:Y:S06]  /*17920*/  LDSM.16.MT88.4 R60, [R234+0xe000] ;  /* 0x00e00000ea3c783b */ /* 0x000e6c0000004200 */
[----:B------:R-:W5:Y:S01]  /*17930*/  MUFU.EX2 R71, R71 ;  /* 0x0000004700477308 */ /* 0x000f620000000800 */
[----:B--2---:R-:W-:Y:S01]  /*17940*/  F2FP.BF16.F32.PACK_AB R45, R70, R69 ;  /* 0x00000045462d723e */ /* 0x004fe200000010ff */
[C---:B---3--:R-:W-:Y:S08]  /*17950*/  HMMA.16816.F32.BF16 R24, R48.reuse, R56, R24 ;  /* 0x000000383018723c */ /* 0x048ff00000041818 */
[----:B------:R-:W-:Y:S01]  /*17960*/  MUFU.EX2 R73, R73 ;  /* 0x0000004900497308 */ /* 0x000fe20000000800 */
[C---:B------:R-:W-:Y:S01]  /*17970*/  HMMA.16816.F32.BF16 R28, R48.reuse, R58, R28 ;  /* 0x0000003a301c723c */ /* 0x040fe2000004181c */
[----:B------:R-:W2:Y:S02]  /*17980*/  LDSM.16.MT88.4 R56, [R233+0xe000] ;  /* 0x00e00000e938783b */ /* 0x000ea40000004200 */
[--C-:B------:R-:W-:Y:S03]  /*17990*/  FFMA.FTZ R83, R84, UR4, -R172.reuse ;  /* 0x0000000454537c23 */ /* 0x100fe600080108ac */
[C---:B------:R-:W-:Y:S03]  /*179a0*/  HMMA.16816.F32.BF16 R32, R48.reuse, R40, R32 ;  /* 0x000000283020723c */ /* 0x040fe60000041820 */
[----:B------:R-:W3:Y:S02]  /*179b0*/  MUFU.EX2 R74, R74 ;  /* 0x0000004a004a7308 */ /* 0x000ee40000000800 */
[----:B-----5:R-:W-:Y:S01]  /*179c0*/  F2FP.BF16.F32.PACK_AB R46, R71, R72 ;  /* 0x00000048472e723e */ /* 0x020fe200000010ff */
[----:B------:R-:W-:Y:S01]  /*179d0*/  HMMA.16816.F32.BF16 R36, R48, R42, R36 ;  /* 0x0000002a3024723c */ /* 0x000fe20000041824 */
[----:B------:R-:W5:Y:S06]  /*179e0*/  LDSM.16.MT88.4 R40, [R232+0xe000] ;  /* 0x00e00000e828783b */ /* 0x000f6c0000004200 */
[----:B------:R-:W-:Y:S01]  /*179f0*/  MUFU.EX2 R75, R75 ;  /* 0x0000004b004b7308 */ /* 0x000fe20000000800 */
[--C-:B------:R-:W-:Y:S03]  /*17a00*/  FFMA.FTZ R84, R85, UR4, -R172.reuse ;  /* 0x0000000455547c23 */ /* 0x100fe600080108ac */
[--C-:B------:R-:W-:Y:S01]  /*17a10*/  FFMA.FTZ R85, R86, UR4, -R167.reuse ;  /* 0x0000000456557c23 */ /* 0x100fe200080108a7 */
[--C-:B------:R-:W-:Y:S01]  /*17a20*/  FFMA.FTZ R86, R87, UR4, -R167.reuse ;  /* 0x0000000457567c23 */ /* 0x100fe200080108a7 */
[--C-:B------:R-:W-:Y:S01]  /*17a30*/  FFMA.FTZ R87, R88, UR4, -R172.reuse ;  /* 0x0000000458577c23 */ /* 0x100fe200080108ac */
[----:B------:R-:W5:Y:S03]  /*17a40*/  LDSM.16.MT88.4 R48, [R236+0xe800] ;  /* 0x00e80000ec30783b */ /* 0x000f660000004200 */
[----:B------:R-:W5:Y:S01]  /*17a50*/  MUFU.EX2 R76, R76 ;  /* 0x0000004c004c7308 */ /* 0x000f620000000800 */
[----:B---3--:R-:W-:Y:S01]  /*17a60*/  F2FP.BF16.F32.PACK_AB R47, R74, R73 ;  /* 0x000000494a2f723e */ /* 0x008fe200000010ff */
[--C-:B------:R-:W-:Y:S01]  /*17a70*/  FFMA.FTZ R88, R89, UR4, -R172.reuse ;  /* 0x0000000459587c23 */ /* 0x100fe200080108ac */
[--C-:B------:R-:W-:Y:S01]  /*17a80*/  FFMA.FTZ R89, R90, UR4, -R167.reuse ;  /* 0x000000045a597c23 */ /* 0x100fe200080108a7 */
[--C-:B------:R-:W-:Y:S01]  /*17a90*/  FFMA.FTZ R90, R91, UR4, -R167.reuse ;  /* 0x000000045b5a7c23 */ /* 0x100fe200080108a7 */
[--C-:B------:R-:W-:Y:S01]  /*17aa0*/  FFMA.FTZ R91, R92, UR4, -R172.reuse ;  /* 0x000000045c5b7c23 */ /* 0x100fe200080108ac */
[--C-:B------:R-:W-:Y:S01]  /*17ab0*/  FFMA.FTZ R92, R93, UR4, -R172.reuse ;  /* 0x000000045d5c7c23 */ /* 0x100fe200080108ac */
[--C-:B------:R-:W-:Y:S03]  /*17ac0*/  FFMA.FTZ R93, R94, UR4, -R167.reuse ;  /* 0x000000045e5d7c23 */ /* 0x100fe600080108a7 */
[----:B------:R-:W-:Y:S01]  /*17ad0*/  MUFU.EX2 R78, R78 ;  /* 0x0000004e004e7308 */ /* 0x000fe20000000800 */
[C---:B----4-:R-:W-:Y:S05]  /*17ae0*/  HMMA.16816.F32.BF16 R8, R44.reuse, R52, R8 ;  /* 0x000000342c08723c */ /* 0x050fea0000041808 */
[--C-:B------:R-:W-:Y:S01]  /*17af0*/  FFMA.FTZ R94, R95, UR4, -R167.reuse ;  /* 0x000000045f5e7c23 */ /* 0x100fe200080108a7 */
[C---:B------:R-:W-:Y:S03]  /*17b00*/  HMMA.16816.F32.BF16 R12, R44.reuse, R54, R12 ;  /* 0x000000362c0c723c */ /* 0x040fe6000004180c */
[----:B------:R-:W3:Y:S01]  /*17b10*/  MUFU.EX2 R77, R77 ;  /* 0x0000004d004d7308 */ /* 0x000ee20000000800 */
[----:B------:R-:W4:Y:S01]  /*17b20*/  LDSM.16.MT88.4 R52, [R234+0xe800] ;  /* 0x00e80000ea34783b */ /* 0x000f220000004200 */
[--C-:B------:R-:W-:Y:S01]  /*17b30*/  FFMA.FTZ R95, R97, UR4, -R172.reuse ;  /* 0x00000004615f7c23 */ /* 0x100fe200080108ac */
[C---:B-1----:R-:W-:Y:S07]  /*17b40*/  HMMA.16816.F32.BF16 R16, R44.reuse, R60, R16 ;  /* 0x0000003c2c10723c */ /* 0x042fee0000041810 */
[----:B------:R-:W-:Y:S01]  /*17b50*/  MUFU.EX2 R79, R79 ;  /* 0x0000004f004f7308 */ /* 0x000fe20000000800 */
[--C-:B------:R-:W-:Y:S01]  /*17b60*/  FFMA.FTZ R97, R98, UR4, -R167.reuse ;  /* 0x0000000462617c23 */ /* 0x100fe200080108a7 */
[C---:B------:R-:W-:Y:S01]  /*17b70*/  HMMA.16816.F32.BF16 R20, R44.reuse, R62, R20 ;  /* 0x0000003e2c14723c */ /* 0x040fe20000041814 */
[----:B------:R-:W-:Y:S07]  /*17b80*/  LDSM.16.MT88.4 R60, [R236+0xf000] ;  /* 0x00f00000ec3c783b */ /* 0x000fee0000004200 */
[----:B------:R-:W1:Y:S01]  /*17b90*/  MUFU.EX2 R80, R80 ;  /* 0x0000005000507308 */ /* 0x000e620000000800 */
[C---:B--2---:R-:W-:Y:S03]  /*17ba0*/  HMMA.16816.F32.BF16 R24, R44.reuse, R56, R24 ;  /* 0x000000382c18723c */ /* 0x044fe60000041818 */
[--C-:B------:R-:W-:Y:S03]  /*17bb0*/  FFMA.FTZ R98, R99, UR4, -R167.reuse ;  /* 0x0000000463627c23 */ /* 0x100fe600080108a7 */
[C---:B------:R-:W-:Y:S03]  /*17bc0*/  HMMA.16816.F32.BF16 R28, R44.reuse, R58, R28 ;  /* 0x0000003a2c1c723c */ /* 0x040fe6000004181c */
[----:B------:R-:W-:Y:S01]  /*17bd0*/  MUFU.EX2 R81, R81 ;  /* 0x0000005100517308 */ /* 0x000fe20000000800 */
[----:B------:R-:W2:Y:S01]  /*17be0*/  LDSM.16.MT88.4 R56, [R233+0xe800] ;  /* 0x00e80000e938783b */ /* 0x000ea20000004200 */
[--C-:B------:R-:W-:Y:S01]  /*17bf0*/  FFMA.FTZ R99, R102, UR4, -R167.reuse ;  /* 0x0000000466637c23 */ /* 0x100fe200080108a7 */
[C---:B-----5:R-:W-:Y:S07]  /*17c00*/  HMMA.16816.F32.BF16 R32, R44.reuse, R40, R32 ;  /* 0x000000282c20723c */ /* 0x060fee0000041820 */
[----:B------:R-:W5:Y:S01]  /*17c10*/  MUFU.EX2 R82, R82 ;  /* 0x0000005200527308 */ /* 0x000f620000000800 */
[--C-:B------:R-:W-:Y:S01]  /*17c20*/  FFMA.FTZ R102, R103, UR4, -R167.reuse ;  /* 0x0000000467667c23 */ /* 0x100fe200080108a7 */
[----:B------:R-:W-:Y:S01]  /*17c30*/  HMMA.16816.F32.BF16 R36, R44, R42, R36 ;  /* 0x0000002a2c24723c */ /* 0x000fe20000041824 */
[----:B------:R-:W2:Y:S07]  /*17c40*/  LDSM.16.MT88.4 R44, [R232+0xe800] ;  /* 0x00e80000e82c783b */ /* 0x000eae0000004200 */
[----:B------:R-:W-:Y:S03]  /*17c50*/  MUFU.EX2 R83, R83 ;  /* 0x0000005300537308 */ /* 0x000fe60000000800 */
[----:B------:R-:W-:Y:S01]  /*17c60*/  F2FP.BF16.F32.PACK_AB R40, R76, R75 ;  /* 0x0000004b4c28723e */ /* 0x000fe200000010ff */
[--C-:B------:R-:W-:Y:S01]  /*17c70*/  FFMA.FTZ R103, R106, UR4, -R167.reuse ;  /* 0x000000046a677c23 */ /* 0x100fe200080108a7 */
[----:B---3--:R-:W-:Y:S02]  /*17c80*/  F2FP.BF16.F32.PACK_AB R41, R77, R78 ;  /* 0x0000004e4d29723e */ /* 0x008fe400000010ff */
[----:B-1----:R-:W-:Y:S01]  /*17c90*/  F2FP.BF16.F32.PACK_AB R42, R80, R79 ;  /* 0x0000004f502a723e */ /* 0x002fe200000010ff */
[--C-:B------:R-:W-:Y:S02]  /*17ca0*/  FFMA.FTZ R106, R107, UR4, -R167.reuse ;  /* 0x000000046b6a7c23 */ /* 0x100fe400080108a7 */
[----:B------:R-:W1:Y:S01]  /*17cb0*/  MUFU.EX2 R84, R84 ;  /* 0x0000005400547308 */ /* 0x000e620000000800 */
[----:B-----5:R-:W-:Y:S01]  /*17cc0*/  F2FP.BF16.F32.PACK_AB R43, R82, R81 ;  /* 0x00000051522b723e */ /* 0x020fe200000010ff */
[----:B------:R-:W-:Y:S01]  /*17cd0*/  FFMA.FTZ R107, R114, UR4, -R167 ;  /* 0x00000004726b7c23 */ /* 0x000fe200080108a7 */
[----:B------:R-:W-:Y:S07]  /*17ce0*/  FFMA.FTZ R114, R117, UR4, -R172 ;  /* 0x0000000475727c23 */ /* 0x000fee00080108ac */
[----:B------:R-:W-:Y:S01]  /*17cf0*/  MUFU.EX2 R85, R85 ;  /* 0x0000005500557308 */ /* 0x000fe20000000800 */
[C---:B------:R-:W-:Y:S06]  /*17d00*/  HMMA.16816.F32.BF16 R8, R40.reuse, R48, R8 ;  /* 0x000000302808723c */ /* 0x040fec0000041808 */
[C---:B------:R-:W-:Y:S03]  /*17d10*/  HMMA.16816.F32.BF16 R12, R40.reuse, R50, R12 ;  /* 0x00000032280c723c */ /* 0x040fe6000004180c */
[----:B------:R-:W3:Y:S02]  /*17d20*/  MUFU.EX2 R86, R86 ;  /* 0x0000005600567308 */ /* 0x000ee40000000800 */
[----:B-1----:R-:W-:Y:S01]  /*17d30*/  F2FP.BF16.F32.PACK_AB R48, R84, R83 ;  /* 0x000000535430723e */ /* 0x002fe200000010ff */
[C---:B----4-:R-:W-:Y:S07]  /*17d40*/  HMMA.16816.F32.BF16 R16, R40.reuse, R52, R16 ;  /* 0x000000342810723c */ /* 0x050fee0000041810 */
[----:B------:R-:W-:Y:S01]  /*17d50*/  MUFU.EX2 R87, R87 ;  /* 0x0000005700577308 */ /* 0x000fe20000000800 */
[C---:B------:R-:W-:Y:S01]  /*17d60*/  HMMA.16816.F32.BF16 R20, R40.reuse, R54, R20 ;  /* 0x000000362814723c */ /* 0x040fe20000041814 */
[----:B------:R-:W1:Y:S08]  /*17d70*/  LDSM.16.MT88.4 R52, [R234+0xf000] ;  /* 0x00f00000ea34783b */ /* 0x000e700000004200 */
[----:B------:R-:W4:Y:S01]  /*17d80*/  MUFU.EX2 R88, R88 ;  /* 0x0000005800587308 */ /* 0x000f220000000800 */
[C---:B--2---:R-:W-:Y:S03]  /*17d90*/  HMMA.16816.F32.BF16 R24, R40.reuse, R56, R24 ;  /* 0x000000382818723c */ /* 0x044fe60000041818 */
[----:B---3--:R-:W-:Y:S03]  /*17da0*/  F2FP.BF16.F32.PACK_AB R49, R86, R85 ;  /* 0x000000555631723e */ /* 0x008fe600000010ff */
[C---:B------:R-:W-:Y:S03]  /*17db0*/  HMMA.16816.F32.BF16 R28, R40.reuse, R58, R28 ;  /* 0x0000003a281c723c */ /* 0x040fe6000004181c */
[----:B------:R-:W-:Y:S01]  /*17dc0*/  MUFU.EX2 R89, R89 ;  /* 0x0000005900597308 */ /* 0x000fe20000000800 */
[----:B------:R-:W2:Y:S02]  /*17dd0*/  LDSM.16.MT88.4 R56, [R233+0xf000] ;  /* 0x00f00000e938783b */ /* 0x000ea40000004200 */
[C---:B------:R-:W-:Y:S07]  /*17de0*/  HMMA.16816.F32.BF16 R32, R40.reuse, R44, R32 ;  /* 0x0000002c2820723c */ /* 0x040fee0000041820 */
[----:B------:R-:W3:Y:S01]  /*17df0*/  MUFU.EX2 R90, R90 ;  /* 0x0000005a005a7308 */ /* 0x000ee20000000800 */
[----:B----4-:R-:W-:Y:S01]  /*17e00*/  F2FP.BF16.F32.PACK_AB R50, R88, R87 ;  /* 0x000000575832723e */ /* 0x010fe200000010ff */
[----:B------:R-:W-:Y:S01]  /*17e10*/  HMMA.16816.F32.BF16 R36, R40, R46, R36 ;  /* 0x0000002e2824723c */ /* 0x000fe20000041824 */
[----:B------:R-:W4:Y:S07]  /*17e20*/  LDSM.16.MT88.4 R40, [R232+0xf000] ;  /* 0x00f00000e828783b */ /* 0x000f2e0000004200 */
[----:B------:R-:W-:Y:S03]  /*17e30*/  MUFU.EX2 R91, R91 ;  /* 0x0000005b005b7308 */ /* 0x000fe60000000800 */
[----:B------:R-:W-:Y:S01]  /*17e40*/  FADD.FTZ R45, R183, R188 ;  /* 0x000000bcb72d7221 */ /* 0x000fe20000010000 */
[----:B------:R-:W-:Y:S03]  /*17e50*/  FADD.FTZ R44, R180, R185 ;  /* 0x000000b9b42c7221 */ /* 0x000fe60000010000 */
[----:B------:R-:W-:Y:S01]  /*17e60*/  FADD.FTZ R45, R186, R45 ;  /* 0x0000002dba2d7221 */ /* 0x000fe20000010000 */
[----:B------:R-:W-:Y:S02]  /*17e70*/  FADD.FTZ R44, R181, R44 ;  /* 0x0000002cb52c7221 */ /* 0x000fe40000010000 */
[----:B------:R-:W5:Y:S01]  /*17e80*/  MUFU.EX2 R92, R92 ;  /* 0x0000005c005c7308 */ /* 0x000f620000000800 */
[----:B---3--:R-:W-:Y:S01]  /*17e90*/  F2FP.BF16.F32.PACK_AB R51, R90, R89 ;  /* 0x000000595a33723e */ /* 0x008fe200000010ff */
[----:B------:R-:W-:Y:S01]  /*17ea0*/  FADD.FTZ R184, R184, R45 ;  /* 0x0000002db8b87221 */ /* 0x000fe20000010000 */
[----:B------:R-:W-:Y:S03]  /*17eb0*/  FADD.FTZ R179, R179, R44 ;  /* 0x0000002cb3b37221 */ /* 0x000fe60000010000 */
[----:B------:R-:W-:Y:S01]  /*17ec0*/  FADD.FTZ R177, R177, R184 ;  /* 0x000000b8b1b17221 */ /* 0x000fe20000010000 */
[----:B------:R-:W-:Y:S03]  /*17ed0*/  FADD.FTZ R174, R174, R179 ;  /* 0x000000b3aeae7221 */ /* 0x000fe60000010000 */
[----:B------:R-:W-:Y:S01]  /*17ee0*/  MUFU.EX2 R93, R93 ;  /* 0x0000005d005d7308 */ /* 0x000fe20000000800 */
[C---:B------:R-:W-:Y:S05]  /*17ef0*/  HMMA.16816.F32.BF16 R8, R48.reuse, R60, R8 ;  /* 0x0000003c3008723c */ /* 0x040fea0000041808 */
[----:B------:R-:W-:Y:S01]  /*17f00*/  FADD.FTZ R105, R175, R174 ;  /* 0x000000aeaf697221 */ /* 0x000fe20000010000 */
[C---:B------:R-:W-:Y:S03]  /*17f10*/  HMMA.16816.F32.BF16 R12, R48.reuse, R62, R12 ;  /* 0x0000003e300c723c */ /* 0x040fe6000004180c */
[----:B------:R-:W3:Y:S01]  /*17f20*/  MUFU.EX2 R94, R94 ;  /* 0x0000005e005e7308 */ /* 0x000ee20000000800 */
[----:B------:R-:W4:Y:S01]  /*17f30*/  LDSM.16.MT88.4 R60, [R236+0xf800] ;  /* 0x00f80000ec3c783b */ /* 0x000f220000004200 */
[----:B-----5:R-:W-:Y:S01]  /*17f40*/  F2FP.BF16.F32.PACK_AB R44, R92, R91 ;  /* 0x0000005b5c2c723e */ /* 0x020fe200000010ff */
[C---:B-1----:R-:W-:Y:S07]  /*17f50*/  HMMA.16816.F32.BF16 R16, R48.reuse, R52, R16 ;  /* 0x000000343010723c */ /* 0x042fee0000041810 */
[----:B------:R-:W-:Y:S01]  /*17f60*/  MUFU.EX2 R96, R96 ;  /* 0x0000006000607308 */ /* 0x000fe20000000800 */
[----:B------:R-:W-:Y:S01]  /*17f70*/  FADD.FTZ R105, R166, R105 ;  /* 0x00000069a6697221 */ /* 0x000fe20000010000 */
[C---:B------:R-:W-:Y:S01]  /*17f80*/  HMMA.16816.F32.BF16 R20, R48.reuse, R54, R20 ;  /* 0x000000363014723c */ /* 0x040fe20000041814 */
[----:B------:R-:W1:Y:S07]  /*17f90*/  LDSM.16.MT88.4 R52, [R234+0xf800] ;  /* 0x00f80000ea34783b */ /* 0x000e6e0000004200 */
[----:B------:R-:W5:Y:S01]  /*17fa0*/  MUFU.EX2 R95, R95 ;  /* 0x0000005f005f7308 */ /* 0x000f620000000800 */
[C---:B--2---:R-:W-:Y:S03]  /*17fb0*/  HMMA.16816.F32.BF16 R24, R48.reuse, R56, R24 ;  /* 0x000000383018723c */ /* 0x044fe60000041818 */
[----:B---3--:R-:W-:Y:S03]  /*17fc0*/  F2FP.BF16.F32.PACK_AB R45, R94, R93 ;  /* 0x0000005d5e2d723e */ /* 0x008fe600000010ff */
[C---:B------:R-:W-:Y:S03]  /*17fd0*/  HMMA.16816.F32.BF16 R28, R48.reuse, R58, R28 ;  /* 0x0000003a301c723c */ /* 0x040fe6000004181c */
[----:B------:R-:W-:Y:S01]  /*17fe0*/  MUFU.EX2 R97, R97 ;  /* 0x0000006100617308 */ /* 0x000fe20000000800 */
[----:B------:R-:W2:Y:S01]  /*17ff0*/  LDSM.16.MT88.4 R56, [R233+0xf800] ;  /* 0x00f80000e938783b */ /* 0x000ea20000004200 */
[----:B------:R-:W-:Y:S01]  /*18000*/  FADD.FTZ R152, R152, R105 ;  /* 0x0000006998987221 */ /* 0x000fe20000010000 */
[C---:B----4-:R-:W-:Y:S07]  /*18010*/  HMMA.16816.F32.BF16 R32, R48.reuse, R40, R32 ;  /* 0x000000283020723c */ /* 0x050fee0000041820 */
[----:B------:R-:W3:Y:S01]  /*18020*/  MUFU.EX2 R98, R98 ;  /* 0x0000006200627308 */ /* 0x000ee20000000800 */
[----:B-----5:R-:W-:Y:S01]  /*18030*/  F2FP.BF16.F32.PACK_AB R46, R95, R96 ;  /* 0x000000605f2e723e */ /* 0x020fe200000010ff */
[----:B------:R-:W-:Y:S01]  /*18040*/  HMMA.16816.F32.BF16 R36, R48, R42, R36 ;  /* 0x0000002a3024723c */ /* 0x000fe20000041824 */
[----:B------:R-:W4:Y:S07]  /*18050*/  LDSM.16.MT88.4 R40, [R232+0xf800] ;  /* 0x00f80000e828783b */ /* 0x000f2e0000004200 */
[----:B------:R-:W-:Y:S03]  /*18060*/  MUFU.EX2 R100, R100 ;  /* 0x0000006400647308 */ /* 0x000fe60000000800 */
[----:B------:R-:W-:Y:S01]  /*18070*/  FADD.FTZ R178, R178, R177 ;  /* 0x000000b1b2b27221 */ /* 0x000fe20000010000 */
[----:B------:R-:W-:Y:S01]  /*18080*/  FADD.FTZ R153, R153, R152 ;  /* 0x0000009899997221 */ /* 0x000fe20000010000 */
[----:B------:R-:W-:Y:S02]  /*18090*/  FFMA.FTZ R105, R112, UR4, -R172 ;  /* 0x0000000470697c23 */ /* 0x000fe400080108ac */
[----:B------:R-:W-:Y:S01]  /*180a0*/  FADD.FTZ R173, R173, R178 ;  /* 0x000000b2adad7221 */ /* 0x000fe20000010000 */
[----:B------:R-:W-:Y:S02]  /*180b0*/  FADD.FTZ R168, R168, R153 ;  /* 0x00000099a8a87221 */ /* 0x000fe40000010000 */
[----:B------:R-:W5:Y:S01]  /*180c0*/  MUFU.EX2 R3, R3 ;  /* 0x0000000300037308 */ /* 0x000f620000000800 */
[----:B---3--:R-:W-:Y:S01]  /*180d0*/  F2FP.BF16.F32.PACK_AB R47, R98, R97 ;  /* 0x00000061622f723e */ /* 0x008fe200000010ff */
[----:B------:R-:W-:Y:S01]  /*180e0*/  FADD.FTZ R132, R176, R173 ;  /* 0x000000adb0847221 */ /* 0x000fe20000010000 */
[----:B------:R-:W-:Y:S01]  /*180f0*/  FADD.FTZ R157, R157, R168 ;  /* 0x000000a89d9d7221 */ /* 0x000fe20000010000 */
[----:B------:R-:W-:Y:S02]  /*18100*/  FFMA.FTZ R112, R115, UR4, -R167 ;  /* 0x0000000473707c23 */ /* 0x000fe400080108a7 */
[----:B------:R-:W-:Y:S01]  /*18110*/  FADD.FTZ R132, R7, R132 ;  /* 0x0000008407847221 */ /* 0x000fe20000010000 */
[----:B------:R-:W-:Y:S03]  /*18120*/  FADD.FTZ R48, R158, R157 ;  /* 0x0000009d9e307221 */ /* 0x000fe60000010000 */
[----:B------:R-:W-:Y:S01]  /*18130*/  MUFU.EX2 R99, R99 ;  /* 0x0000006300637308 */ /* 0x000fe20000000800 */
[C---:B------:R-:W-:Y:S05]  /*18140*/  HMMA.16816.F32.BF16 R8, R44.reuse, R60, R8 ;  /* 0x0000003c2c08723c */ /* 0x040fea0000041808 */
[----:B------:R-:W-:Y:S01]  /*18150*/  FADD.FTZ R48, R161, R48 ;  /* 0x00000030a1307221 */ /* 0x000fe20000010000 */
[C---:B------:R-:W-:Y:S03]  /*18160*/  HMMA.16816.F32.BF16 R12, R44.reuse, R62, R12 ;  /* 0x0000003e2c0c723c */ /* 0x040fe6000004180c */
[----:B------:R-:W-:Y:S01]  /*18170*/  MUFU.EX2 R102, R102 ;  /* 0x0000006600667308 */ /* 0x000fe20000000800 */
[----:B------:R-:W3:Y:S01]  /*18180*/  LDSM.16.MT88.4 R60, [R236+0x10000] ;  /* 0x01000000ec3c783b */ /* 0x000ee20000004200 */
[----:B------:R-:W-:Y:S01]  /*18190*/  FADD.FTZ R169, R169, R48 ;  /* 0x00000030a9a97221 */ /* 0x000fe20000010000 */
[C---:B-1----:R-:W-:Y:S07]  /*181a0*/  HMMA.16816.F32.BF16 R16, R44.reuse, R52, R16 ;  /* 0x000000342c10723c */ /* 0x042fee0000041810 */
[----:B------:R-:W-:Y:S01]  /*181b0*/  MUFU.EX2 R101, R101 ;  /* 0x0000006500657308 */ /* 0x000fe20000000800 */
[----:B------:R-:W-:Y:S01]  /*181c0*/  FADD.FTZ R5, R5, R132 ;  /* 0x0000008405057221 */ /* 0x000fe20000010000 */
[C---:B------:R-:W-:Y:S01]  /*181d0*/  HMMA.16816.F32.BF16 R20, R44.reuse, R54, R20 ;  /* 0x000000362c14723c */ /* 0x040fe20000041814 */
[----:B------:R-:W1:Y:S07]  /*181e0*/  LDSM.16.MT88.4 R52, [R234+0x10000] ;  /* 0x01000000ea34783b */ /* 0x000e6e0000004200 */
[----:B------:R-:W-:Y:S01]  /*181f0*/  MUFU.EX2 R104, R104 ;  /* 0x0000006800687308 */ /* 0x000fe20000000800 */
[C---:B--2---:R-:W-:Y:S03]  /*18200*/  HMMA.16816.F32.BF16 R24, R44.reuse, R56, R24 ;  /* 0x000000382c18723c */ /* 0x044fe60000041818 */
[----:B------:R-:W-:Y:S03]  /*18210*/  FADD.FTZ R49, R6, R5 ;  /* 0x0000000506317221 */ /* 0x000fe60000010000 */
[C---:B------:R-:W-:Y:S03]  /*18220*/  HMMA.16816.F32.BF16 R28, R44.reuse, R58, R28 ;  /* 0x0000003a2c1c723c */ /* 0x040fe6000004181c */
[----:B------:R-:W-:Y:S01]  /*18230*/  MUFU.EX2 R103, R103 ;  /* 0x0000006700677308 */ /* 0x000fe20000000800 */
[----:B------:R-:W2:Y:S01]  /*18240*/  LDSM.16.MT88.4 R56, [R233+0x10000] ;  /* 0x01000000e938783b */ /* 0x000ea20000004200 */
[----:B------:R-:W-:Y:S01]  /*18250*/  FADD.FTZ R154, R154, R49 ;  /* 0x000000319a9a7221 */ /* 0x000fe20000010000 */
[C---:B----4-:R-:W-:Y:S07]  /*18260*/  HMMA.16816.F32.BF16 R32, R44.reuse, R40, R32 ;  /* 0x000000282c20723c */ /* 0x050fee0000041820 */
[----:B------:R-:W4:Y:S01]  /*18270*/  MUFU.EX2 R106, R106 ;  /* 0x0000006a006a7308 */ /* 0x000f220000000800 */
[----:B------:R-:W-:Y:S01]  /*18280*/  FADD.FTZ R155, R155, R154 ;  /* 0x0000009a9b9b7221 */ /* 0x000fe20000010000 */
[----:B------:R-:W-:Y:S01]  /*18290*/  HMMA.16816.F32.BF16 R36, R44, R42, R36 ;  /* 0x0000002a2c24723c */ /* 0x000fe20000041824 */
[----:B------:R-:W2:Y:S07]  /*182a0*/  LDSM.16.MT88.4 R40, [R232+0x10000] ;  /* 0x01000000e828783b */ /* 0x000eae0000004200 */
[----:B------:R3:W-:Y:S03]  /*182b0*/  MUFU.EX2 R5, R110 ;  /* 0x0000006e00057308 */ /* 0x0007e60000000800 */
[----:B------:R-:W-:Y:S01]  /*182c0*/  FADD.FTZ R50, R156, R155 ;  /* 0x0000009b9c327221 */ /* 0x000fe20000010000 */
[--C-:B------:R-:W-:Y:S01]  /*182d0*/  FFMA.FTZ R7, R108, UR4, -R172.reuse ;  /* 0x000000046c077c23 */ /* 0x100fe200080108ac */
[----:B------:R-:W-:Y:S02]  /*182e0*/  FFMA.FTZ R108, R109, UR4, -R172 ;  /* 0x000000046d6c7c23 */ /* 0x000fe400080108ac */
[----:B------:R-:W-:Y:S01]  /*182f0*/  FADD.FTZ R50, R159, R50 ;  /* 0x000000329f327221 */ /* 0x000fe20000010000 */
[----:B-----5:R-:W-:Y:S01]  /*18300*/  F2FP.BF16.F32.PACK_AB R48, R3, R100 ;  /* 0x000000640330723e */ /* 0x020fe200000010ff */
[----:B------:R-:W-:Y:S01]  /*18310*/  FFMA.FTZ R6, R111, UR4, -R167 ;  /* 0x000000046f067c23 */ /* 0x000fe200080108a7 */
[----:B----4-:R-:W-:Y:S01]  /*18320*/  F2FP.BF16.F32.PACK_AB R51, R106, R103 ;  /* 0x000000676a33723e */ /* 0x010fe200000010ff */
[----:B------:R-:W-:Y:S01]  /*18330*/  FADD.FTZ R109, R163, R50 ;  /* 0x00000032a36d7221 */ /* 0x000fe20000010000 */
[----:B------:R-:W-:Y:S01]  /*18340*/  F2FP.BF16.F32.PACK_AB R50, R104, R101 ;  /* 0x000000656832723e */ /* 0x000fe200000010ff */
[----:B------:R-:W-:Y:S01]  /*18350*/  MUFU.EX2 R7, R7 ;  /* 0x0000000700077308 */ /* 0x000fe20000000800 */
[----:B------:R-:W-:Y:S01]  /*18360*/  F2FP.BF16.F32.PACK_AB R49, R102, R99 ;  /* 0x000000636631723e */ /* 0x000fe200000010ff */
[----:B------:R-:W-:Y:S01]  /*18370*/  LDSM.16.MT88.4 R156, [R236+0x11800] ;  /* 0x01180000ec9c783b */ /* 0x000fe20000004200 */
[----:B------:R-:W-:Y:S01]  /*18380*/  FADD.FTZ R109, R160, R109 ;  /* 0x0000006da06d7221 */ /* 0x000fe20000010000 */
[----:B------:R-:W-:Y:S01]  /*18390*/  FFMA.FTZ R111, R118, UR4, -R167 ;  /* 0x00000004766f7c23 */ /* 0x000fe200080108a7 */
[--C-:B---3--:R-:W-:Y:S01]  /*183a0*/  FFMA.FTZ R110, R113, UR4, -R172.reuse ;  /* 0x00000004716e7c23 */ /* 0x108fe200080108ac */
[----:B------:R-:W-:Y:S01]  /*183b0*/  FFMA.FTZ R113, R120, UR4, -R172 ;  /* 0x0000000478717c23 */ /* 0x000fe200080108ac */
[----:B------:R-:W-:Y:S01]  /*183c0*/  FADD.FTZ R148, R148, R109 ;  /* 0x0000006d94947221 */ /* 0x000fe20000010000 */
[C---:B------:R-:W-:Y:S02]  /*183d0*/  HMMA.16816.F32.BF16 R8, R48.reuse, R60, R8 ;  /* 0x0000003c3008723c */ /* 0x040fe40000041808 */
[----:B------:R-:W3:Y:S03]  /*183e0*/  MUFU.EX2 R108, R108 ;  /* 0x0000006c006c7308 */ /* 0x000ee60000000800 */
[----:B------:R-:W-:Y:S01]  /*183f0*/  FADD.FTZ R149, R149, R148 ;  /* 0x0000009495957221 */ /* 0x000fe20000010000 */
[C---:B------:R-:W-:Y:S01]  /*18400*/  HMMA.16816.F32.BF16 R12, R48.reuse, R62, R12 ;  /* 0x0000003e300c723c */ /* 0x040fe2000004180c */
[----:B------:R-:W4:Y:S05]  /*18410*/  LDSM.16.MT88.4 R60, [R236+0x10800] ;  /* 0x01080000ec3c783b */ /* 0x000f2a0000004200 */
[----:B------:R-:W5:Y:S01]  /*18420*/  MUFU.EX2 R6, R6 ;  /* 0x0000000600067308 */ /* 0x000f620000000800 */
[----:B------:R-:W-:Y:S01]  /*18430*/  FADD.FTZ R146, R146, R149 ;  /* 0x0000009592927221 */ /* 0x000fe20000010000 */
[C---:B-1----:R-:W-:Y:S08]  /*18440*/  HMMA.16816.F32.BF16 R16, R48.reuse, R52, R16 ;  /* 0x000000343010723c */ /* 0x042ff00000041810 */
[----:B------:R-:W-:Y:S01]  /*18450*/  MUFU.EX2 R105, R105 ;  /* 0x0000006900697308 */ /* 0x000fe20000000800 */
[C---:B------:R-:W-:Y:S01]  /*18460*/  HMMA.16816.F32.BF16 R20, R48.reuse, R54, R20 ;  /* 0x000000363014723c */ /* 0x040fe20000041814 */
[----:B------:R-:W1:Y:S02]  /*18470*/  LDSM.16.MT88.4 R52, [R234+0x10800] ;  /* 0x01080000ea34783b */ /* 0x000e640000004200 */
[----:B---3--:R-:W-:Y:S03]  /*18480*/  F2FP.BF16.F32.PACK_AB R44, R108, R7 ;  /* 0x000000076c2c723e */ /* 0x008fe600000010ff */
[C---:B--2---:R-:W-:Y:S03]  /*18490*/  HMMA.16816.F32.BF16 R24, R48.reuse, R56, R24 ;  /* 0x000000383018723c */ /* 0x044fe60000041818 */
[----:B------:R-:W2:Y:S02]  /*184a0*/  MUFU.EX2 R110, R110 ;  /* 0x0000006e006e7308 */ /* 0x000ea40000000800 */
[----:B------:R-:W-:Y:S01]  /*184b0*/  FADD.FTZ R162, R162, R169 ;  /* 0x000000a9a2a27221 */ /* 0x000fe20000010000 */
[C---:B------:R-:W-:Y:S01]  /*184c0*/  HMMA.16816.F32.BF16 R28, R48.reuse, R58, R28 ;  /* 0x0000003a301c723c */ /* 0x040fe2000004181c */
[----:B------:R-:W3:Y:S06]  /*184d0*/  LDSM.16.MT88.4 R56, [R233+0x10800] ;  /* 0x01080000e938783b */ /* 0x000eec0000004200 */
[----:B------:R-:W-:Y:S01]  /*184e0*/  MUFU.EX2 R107, R107 ;  /* 0x0000006b006b7308 */ /* 0x000fe20000000800 */
[----:B------:R-:W-:Y:S01]  /*184f0*/  FADD.FTZ R145, R145, R162 ;  /* 0x000000a291917221 */ /* 0x000fe20000010000 */
[C---:B------:R-:W-:Y:S08]  /*18500*/  HMMA.16816.F32.BF16 R32, R48.reuse, R40, R32 ;  /* 0x000000283020723c */ /* 0x040ff00000041820 */
[----:B------:R-:W4:Y:S01]  /*18510*/  MUFU.EX2 R112, R112 ;  /* 0x0000007000707308 */ /* 0x000f220000000800 */
[----:B------:R-:W-:Y:S01]  /*18520*/  HMMA.16816.F32.BF16 R36, R48, R42, R36 ;  /* 0x0000002a3024723c */ /* 0x000fe20000041824 */
[----:B------:R-:W3:Y:S02]  /*18530*/  LDSM.16.MT88.4 R40, [R232+0x10800] ;  /* 0x01080000e828783b */ /* 0x000ee40000004200 */
[----:B------:R-:W-:Y:S01]  /*18540*/  FADD.FTZ R144, R144, R145 ;  /* 0x0000009190907221 */ /* 0x000fe20000010000 */
[----:B-----5:R-:W-:Y:S01]  /*18550*/  F2FP.BF16.F32.PACK_AB R45, R6, R5 ;  /* 0x00000005062d723e */ /* 0x020fe200000010ff */
[----:B------:R-:W-:Y:S01]  /*18560*/  FADD.FTZ R147, R147, R146 ;  /* 0x0000009293937221 */ /* 0x000fe20000010000 */
[----:B--2---:R-:W-:Y:S03]  /*18570*/  F2FP.BF16.F32.PACK_AB R46, R110, R105 ;  /* 0x000000696e2e723e */ /* 0x004fe600000010ff */
[----:B------:R-:W-:Y:S02]  /*18580*/  MUFU.EX2 R114, R114 ;  /* 0x0000007200727308 */ /* 0x000fe40000000800 */
[----:B------:R-:W-:Y:S01]  /*18590*/  FADD.FTZ R151, R151, R144 ;  /* 0x0000009097977221 */ /* 0x000fe20000010000 */
[----:B------:R-:W-:Y:S01]  /*185a0*/  FADD.FTZ R170, R170, R147 ;  /* 0x00000093aaaa7221 */ /* 0x000fe20000010000 */
[----:B------:R-:W-:Y:S01]  /*185b0*/  FFMA.FTZ R109, R116, UR4, -R172 ;  /* 0x00000004746d7c23 */ /* 0x000fe200080108ac */
[----:B------:R-:W-:Y:S01]  /*185c0*/  FFMA.FTZ R116, R119, UR4, -R167 ;  /* 0x0000000477747c23 */ /* 0x000fe200080108a7 */
[----:B------:R-:W-:Y:S01]  /*185d0*/  FADD.FTZ R150, R150, R151 ;  /* 0x0000009796967221 */ /* 0x000fe20000010000 */
[----:B----4-:R-:W-:Y:S01]  /*185e0*/  F2FP.BF16.F32.PACK_AB R47, R112, R107 ;  /* 0x0000006b702f723e */ /* 0x010fe200000010ff */
[----:B------:R-:W-:Y:S02]  /*185f0*/  FADD.FTZ R141, R141, R170 ;  /* 0x000000aa8d8d7221 */ /* 0x000fe40000010000 */
[----:B------:R-:W-:Y:S01]  /*18600*/  MUFU.EX2 R111, R111 ;  /* 0x0000006f006f7308 */ /* 0x000fe20000000800 */
[----:B------:R-:W-:Y:S02]  /*18610*/  FADD.FTZ R143, R143, R150 ;  /* 0x000000968f8f7221 */ /* 0x000fe40000010000 */
[----:B------:R-:W-:Y:S01]  /*18620*/  LDSM.16.MT88.4 R148, [R234+0x11800] ;  /* 0x01180000ea94783b */ /* 0x000fe20000004200 */
[----:B------:R-:W-:Y:S01]  /*18630*/  FADD.FTZ R138, R138, R141 ;  /* 0x0000008d8a8a7221 */ /* 0x000fe20000010000 */
[C---:B------:R-:W-:Y:S05]  /*18640*/  HMMA.16816.F32.BF16 R8, R44.reuse, R60, R8 ;  /* 0x0000003c2c08723c */ /* 0x040fea0000041808 */
[----:B------:R-:W2:Y:S01]  /*18650*/  MUFU.EX2 R109, R109 ;  /* 0x0000006d006d7308 */ /* 0x000ea20000000800 */
[----:B------:R-:W-:Y:S01]  /*18660*/  FADD.FTZ R136, R136, R143 ;  /* 0x0000008f88887221 */ /* 0x000fe20000010000 */
[C---:B------:R-:W-:Y:S04]  /*18670*/  HMMA.16816.F32.BF16 R12, R44.reuse, R62, R12 ;  /* 0x0000003e2c0c723c */ /* 0x040fe8000004180c */
[----:B------:R-:W-:Y:S02]  /*18680*/  FADD.FTZ R49, R139, R136 ;  /* 0x000000888b317221 */ /* 0x000fe40000010000 */
[C---:B-1----:R-:W-:Y:S02]  /*18690*/  HMMA.16816.F32.BF16 R16, R44.reuse, R52, R16 ;  /* 0x000000342c10723c */ /* 0x042fe40000041810 */
[----:B------:R-:W1:Y:S03]  /*186a0*/  MUFU.EX2 R116, R116 ;  /* 0x0000007400747308 */ /* 0x000e660000000800 */
[----:B------:R-:W-:Y:S01]  /*186b0*/  FADD.FTZ R137, R137, R138 ;  /* 0x0000008a89897221 */ /* 0x000fe20000010000 */
[C---:B------:R-:W-:Y:S01]  /*186c0*/  HMMA.16816.F32.BF16 R20, R44.reuse, R54, R20 ;  /* 0x000000362c14723c */ /* 0x040fe20000041814 */
[----:B------:R-:W-:Y:S05]  /*186d0*/  LDSM.16.MT88.4 R52, [R234+0x11000] ;  /* 0x01100000ea34783b */ /* 0x000fea0000004200 */
[----:B------:R-:W-:Y:S01]  /*186e0*/  MUFU.EX2 R113, R113 ;  /* 0x0000007100717308 */ /* 0x000fe20000000800 */
[----:B------:R-:W-:Y:S01]  /*186f0*/  FADD.FTZ R49, R140, R49 ;  /* 0x000000318c317221 */ /* 0x000fe20000010000 */
[C---:B---3--:R-:W-:Y:S01]  /*18700*/  HMMA.16816.F32.BF16 R24, R44.reuse, R56, R24 ;  /* 0x000000382c18723c */ /* 0x048fe20000041818 */
[----:B------:R-:W-:Y:S02]  /*18710*/  LDSM.16.MT88.4 R140, [R233+0x11800] ;  /* 0x01180000e98c783b */ /* 0x000fe40000004200 */
[----:B------:R-:W-:Y:S03]  /*18720*/  FADD.FTZ R64, R64, R137 ;  /* 0x0000008940407221 */ /* 0x000fe60000010000 */
[C---:B------:R-:W-:Y:S02]  /*18730*/  HMMA.16816.F32.BF16 R28, R44.reuse, R58, R28 ;  /* 0x0000003a2c1c723c */ /* 0x040fe4000004181c */
[----:B------:R-:W3:Y:S03]  /*18740*/  MUFU.EX2 R60, R121 ;  /* 0x00000079003c7308 */ /* 0x000ee60000000800 */
[----:B------:R-:W-:Y:S01]  /*18750*/  FADD.FTZ R66, R66, R49 ;  /* 0x0000003142427221 */ /* 0x000fe20000010000 */
[C---:B------:R-:W-:Y:S01]  /*18760*/  HMMA.16816.F32.BF16 R32, R44.reuse, R40, R32 ;  /* 0x000000282c20723c */ /* 0x040fe20000041820 */
[----:B------:R-:W4:Y:S04]  /*18770*/  LDSM.16.MT88.4 R48, [R236+0x11000] ;  /* 0x01100000ec30783b */ /* 0x000f280000004200 */
[----:B------:R-:W-:Y:S01]  /*18780*/  FADD.FTZ R64, R65, R64 ;  /* 0x0000004041407221 */ /* 0x000fe20000010000 */
[----:B------:R-:W-:Y:S03]  /*18790*/  HMMA.16816.F32.BF16 R36, R44, R42, R36 ;  /* 0x0000002a2c24723c */ /* 0x000fe60000041824 */
[----:B------:R-:W5:Y:S02]  /*187a0*/  LDSM.16.MT88.4 R56, [R233+0x11000] ;  /* 0x01100000e938783b */ /* 0x000f640000004200 */
[----:B------:R-:W-:Y:S01]  /*187b0*/  FADD.FTZ R133, R133, R64 ;  /* 0x0000004085857221 */ /* 0x000fe20000010000 */
[--C-:B------:R-:W-:Y:S01]  /*187c0*/  FFMA.FTZ R61, R122, UR4, -R167.reuse ;  /* 0x000000047a3d7c23 */ /* 0x100fe200080108a7 */
[----:B------:R-:W-:Y:S01]  /*187d0*/  FFMA.FTZ R62, R123, UR4, -R167 ;  /* 0x000000047b3e7c23 */ /* 0x000fe200080108a7 */
[----:B------:R-:W-:Y:S03]  /*187e0*/  FADD.FTZ R66, R67, R66 ;  /* 0x0000004243427221 */ /* 0x000fe60000010000 */
[----:B------:R-:W-:Y:S01]  /*187f0*/  FADD.FTZ R133, R68, R133 ;  /* 0x0000008544857221 */ /* 0x000fe20000010000 */
[----:B------:R-:W-:Y:S01]  /*18800*/  MUFU.EX2 R61, R61 ;  /* 0x0000003d003d7308 */ /* 0x000fe20000000800 */
[----:B--2---:R-:W-:Y:S01]  /*18810*/  F2FP.BF16.F32.PACK_AB R40, R114, R109 ;  /* 0x0000006d7228723e */ /* 0x004fe200000010ff */
[----:B------:R-:W-:Y:S01]  /*18820*/  FADD.FTZ R69, R69, R66 ;  /* 0x0000004245457221 */ /* 0x000fe20000010000 */
[----:B------:R-:W-:Y:S01]  /*18830*/  FADD.FTZ R72, R72, R133 ;  /* 0x0000008548487221 */ /* 0x000fe20000010000 */
[----:B-1----:R-:W-:Y:S01]  /*18840*/  F2FP.BF16.F32.PACK_AB R41, R116, R111 ;  /* 0x0000006f7429723e */ /* 0x002fe200000010ff */
[----:B------:R-:W1:Y:S01]  /*18850*/  LDSM.16.MT88.4 R44, [R232+0x11000] ;  /* 0x01100000e82c783b */ /* 0x000e620000004200 */
[----:B---3--:R-:W-:Y:S01]  /*18860*/  F2FP.BF16.F32.PACK_AB R42, R60, R113 ;  /* 0x000000713c2a723e */ /* 0x008fe200000010ff */
[----:B------:R-:W-:Y:S03]  /*18870*/  FADD.FTZ R72, R71, R72 ;  /* 0x0000004847487221 */ /* 0x000fe60000010000 */
[----:B------:R-:W2:Y:S01]  /*18880*/  MUFU.EX2 R62, R62 ;  /* 0x0000003e003e7308 */ /* 0x000ea20000000800 */
[----:B------:R-:W-:Y:S01]  /*18890*/  FADD.FTZ R70, R70, R69 ;  /* 0x0000004546467221 */ /* 0x000fe20000010000 */
[----:B------:R-:W-:Y:S01]  /*188a0*/  FFMA.FTZ R63, R124, UR4, -R172 ;  /* 0x000000047c3f7c23 */ /* 0x000fe200080108ac */
[----:B------:R-:W-:Y:S01]  /*188b0*/  FADD.FTZ R75, R75, R72 ;  /* 0x000000484b4b7221 */ /* 0x000fe20000010000 */
[----:B------:R-:W-:Y:S01]  /*188c0*/  FFMA.FTZ R64, R125, UR4, -R172 ;  /* 0x000000047d407c23 */ /* 0x000fe200080108ac */
[----:B------:R-:W-:Y:S01]  /*188d0*/  FADD.FTZ R73, R73, R70 ;  /* 0x0000004649497221 */ /* 0x000fe20000010000 */
[----:B------:R-:W-:Y:S01]  /*188e0*/  FFMA.FTZ R172, R129, UR4, -R172 ;  /* 0x0000000481ac7c23 */ /* 0x000fe200080108ac */
[----:B------:R-:W-:Y:S03]  /*188f0*/  FADD.FTZ R76, R76, R75 ;  /* 0x0000004b4c4c7221 */ /* 0x000fe60000010000 */
[----:B------:R-:W-:Y:S01]  /*18900*/  MUFU.EX2 R63, R63 ;  /* 0x0000003f003f7308 */ /* 0x000fe20000000800 */
[----:B------:R-:W-:Y:S01]  /*18910*/  FADD.FTZ R73, R74, R73 ;  /* 0x000000494a497221 */ /* 0x000fe20000010000 */
[--C-:B------:R-:W-:Y:S01]  /*18920*/  FFMA.FTZ R65, R126, UR4, -R167.reuse ;  /* 0x000000047e417c23 */ /* 0x100fe200080108a7 */
[----:B------:R-:W-:Y:S01]  /*18930*/  FADD.FTZ R79, R79, R76 ;  /* 0x0000004c4f4f7221 */ /* 0x000fe20000010000 */
[----:B------:R-:W-:Y:S01]  /*18940*/  FFMA.FTZ R66, R127, UR4, -R167 ;  /* 0x000000047f427c23 */ /* 0x000fe200080108a7 */
[----:B------:R-:W-:Y:S02]  /*18950*/  FADD.FTZ R78, R78, R73 ;  /* 0x000000494e4e7221 */ /* 0x000fe40000010000 */
[----:B------:R-:W-:Y:S03]  /*18960*/  FADD.FTZ R80, R80, R79 ;  /* 0x0000004f50507221 */ /* 0x000fe60000010000 */
[----:B------:R-:W-:Y:S01]  /*18970*/  MUFU.EX2 R64, R64 ;  /* 0x0000004000407308 */ /* 0x000fe20000000800 */
[----:B--2---:R-:W-:Y:S01]  /*18980*/  F2FP.BF16.F32.PACK_AB R43, R62, R61 ;  /* 0x0000003d3e2b723e */ /* 0x004fe200000010ff */
[----:B------:R-:W-:Y:S01]  /*18990*/  FADD.FTZ R78, R77, R78 ;  /* 0x0000004e4d4e7221 */ /* 0x000fe20000010000 */
[----:B------:R-:W-:Y:S03]  /*189a0*/  FADD.FTZ R83, R83, R80 ;  /* 0x0000005053537221 */ /* 0x000fe60000010000 */
[----:B------:R-:W-:Y:S01]  /*189b0*/  FADD.FTZ R81, R81, R78 ;  /* 0x0000004e51517221 */ /* 0x000fe20000010000 */
[----:B------:R-:W-:Y:S01]  /*189c0*/  FADD.FTZ R84, R84, R83 ;  /* 0x0000005354547221 */ /* 0x000fe20000010000 */
[C---:B----4-:R-:W-:Y:S02]  /*189d0*/  HMMA.16816.F32.BF16 R8, R40.reuse, R48, R8 ;  /* 0x000000302808723c */ /* 0x050fe40000041808 */
[----:B------:R-:W-:Y:S03]  /*189e0*/  MUFU.EX2 R49, R172 ;  /* 0x000000ac00317308 */ /* 0x000fe60000000800 */
[----:B------:R-:W-:Y:S01]  /*189f0*/  FADD.FTZ R87, R87, R84 ;  /* 0x0000005457577221 */ /* 0x000fe20000010000 */
[C---:B------:R-:W-:Y:S06]  /*18a00*/  HMMA.16816.F32.BF16 R12, R40.reuse, R50, R12 ;  /* 0x00000032280c723c */ /* 0x040fec000004180c */
[----:B------:R-:W2:Y:S01]  /*18a10*/  MUFU.EX2 R48, R128 ;  /* 0x0000008000307308 */ /* 0x000ea20000000800 */
[----:B------:R-:W-:Y:S01]  /*18a20*/  FADD.FTZ R88, R88, R87 ;  /* 0x0000005758587221 */ /* 0x000fe20000010000 */
[C---:B------:R-:W-:Y:S03]  /*18a30*/  HMMA.16816.F32.BF16 R16, R40.reuse, R52, R16 ;  /* 0x000000342810723c */ /* 0x040fe60000041810 */
[----:B------:R-:W-:Y:S03]  /*18a40*/  FADD.FTZ R51, R91, R88 ;  /* 0x000000585b337221 */ /* 0x000fe60000010000 */
[C---:B------:R-:W-:Y:S02]  /*18a50*/  HMMA.16816.F32.BF16 R20, R40.reuse, R54, R20 ;  /* 0x000000362814723c */ /* 0x040fe40000041814 */
[----:B------:R-:W-:Y:S03]  /*18a60*/  MUFU.EX2 R65, R65 ;  /* 0x0000004100417308 */ /* 0x000fe60000000800 */
[----:B------:R-:W-:Y:S01]  /*18a70*/  FADD.FTZ R51, R92, R51 ;  /* 0x000000335c337221 */ /* 0x000fe20000010000 */
[C---:B-----5:R-:W-:Y:S06]  /*18a80*/  HMMA.16816.F32.BF16 R24, R40.reuse, R56, R24 ;  /* 0x000000382818723c */ /* 0x060fec0000041818 */
[----:B------:R-:W3:Y:S01]  /*18a90*/  MUFU.EX2 R66, R66 ;  /* 0x0000004200427308 */ /* 0x000ee20000000800 */
[----:B------:R-:W-:Y:S01]  /*18aa0*/  FADD.FTZ R96, R96, R51 ;  /* 0x0000003360607221 */ /* 0x000fe20000010000 */
[C---:B------:R-:W-:Y:S03]  /*18ab0*/  HMMA.16816.F32.BF16 R28, R40.reuse, R58, R28 ;  /* 0x0000003a281c723c */ /* 0x040fe6000004181c */
[----:B------:R-:W-:Y:S03]  /*18ac0*/  FADD.FTZ R82, R82, R81 ;  /* 0x0000005152527221 */ /* 0x000fe60000010000 */
[C---:B-1----:R-:W-:Y:S05]  /*18ad0*/  HMMA.16816.F32.BF16 R32, R40.reuse, R44, R32 ;  /* 0x0000002c2820723c */ /* 0x042fea0000041820 */
[----:B------:R-:W-:Y:S01]  /*18ae0*/  FADD.FTZ R95, R95, R96 ;  /* 0x000000605f5f7221 */ /* 0x000fe20000010000 */
[----:B------:R-:W-:Y:S01]  /*18af0*/  HMMA.16816.F32.BF16 R36, R40, R46, R36 ;  /* 0x0000002e2824723c */ /* 0x000fe20000041824 */
[----:B------:R-:W1:Y:S04]  /*18b00*/  LDSM.16.MT88.4 R40, [R232+0x11800] ;  /* 0x01180000e828783b */ /* 0x000e680000004200 */
[----:B------:R-:W-:Y:S01]  /*18b10*/  FADD.FTZ R85, R85, R82 ;  /* 0x0000005255557221 */ /* 0x000fe20000010000 */
[----:B------:R-:W-:Y:S01]  /*18b20*/  FFMA.FTZ R50, R130, UR4, -R167 ;  /* 0x0000000482327c23 */ /* 0x000fe200080108a7 */
[----:B------:R-:W-:Y:S01]  /*18b30*/  FADD.FTZ R100, R100, R95 ;  /* 0x0000005f64647221 */ /* 0x000fe20000010000 */
[----:B------:R-:W-:Y:S03]  /*18b40*/  FFMA.FTZ R167, R131, UR4, -R167 ;  /* 0x0000000483a77c23 */ /* 0x000fe600080108a7 */
[----:B------:R-:W-:Y:S01]  /*18b50*/  FADD.FTZ R86, R86, R85 ;  /* 0x0000005556567221 */ /* 0x000fe20000010000 */
[----:B------:R-:W-:Y:S01]  /*18b60*/  FADD.FTZ R100, R3, R100 ;  /* 0x0000006403647221 */ /* 0x000fe20000010000 */
[----:B------:R-:W-:Y:S01]  /*18b70*/  MUFU.EX2 R50, R50 ;  /* 0x0000003200327308 */ /* 0x000fe20000000800 */
[----:B--2---:R-:W-:Y:S01]  /*18b80*/  F2FP.BF16.F32.PACK_AB R134, R49, R48 ;  /* 0x000000303186723e */ /* 0x004fe200000010ff */
[----:B------:R-:W-:Y:S01]  /*18b90*/  FADD.FTZ R89, R89, R86 ;  /* 0x0000005659597221 */ /* 0x000fe20000010000 */
[----:B------:R-:W-:Y:S01]  /*18ba0*/  FADD.FTZ R101, R101, R100 ;  /* 0x0000006465657221 */ /* 0x000fe20000010000 */
[----:B------:R-:W-:Y:S02]  /*18bb0*/  F2FP.BF16.F32.PACK_AB R132, R64, R63 ;  /* 0x0000003f4084723e */ /* 0x000fe400000010ff */
[----:B------:R-:W-:Y:S01]  /*18bc0*/  FADD.FTZ R90, R90, R89 ;  /* 0x000000595a5a7221 */ /* 0x000fe20000010000 */
[----:B------:R-:W-:Y:S03]  /*18bd0*/  FADD.FTZ R104, R104, R101 ;  /* 0x0000006568687221 */ /* 0x000fe60000010000 */
[----:B------:R-:W2:Y:S01]  /*18be0*/  MUFU.EX2 R167, R167 ;  /* 0x000000a700a77308 */ /* 0x000ea20000000800 */
[----:B---3--:R-:W-:Y:S01]  /*18bf0*/  F2FP.BF16.F32.PACK_AB R133, R66, R65 ;  /* 0x000000414285723e */ /* 0x008fe200000010ff */
[----:B------:R-:W-:Y:S01]  /*18c00*/  FADD.FTZ R93, R93, R90 ;  /* 0x0000005a5d5d7221 */ /* 0x000fe20000010000 */
[----:B------:R-:W-:Y:S03]  /*18c10*/  FADD.FTZ R7, R7, R104 ;  /* 0x0000006807077221 */ /* 0x000fe60000010000 */
[----:B------:R-:W-:Y:S01]  /*18c20*/  FADD.FTZ R94, R94, R93 ;  /* 0x0000005d5e5e7221 */ /* 0x000fe20000010000 */
[----:B------:R-:W-:Y:S03]  /*18c30*/  FADD.FTZ R108, R108, R7 ;  /* 0x000000076c6c7221 */ /* 0x000fe60000010000 */
[----:B------:R-:W-:Y:S01]  /*18c40*/  FADD.FTZ R97, R97, R94 ;  /* 0x0000005e61617221 */ /* 0x000fe20000010000 */
[----:B------:R-:W-:Y:S03]  /*18c50*/  FADD.FTZ R105, R105, R108 ;  /* 0x0000006c69697221 */ /* 0x000fe60000010000 */
[----:B------:R-:W-:Y:S01]  /*18c60*/  FADD.FTZ R98, R98, R97 ;  /* 0x0000006162627221 */ /* 0x000fe20000010000 */
[----:B------:R-:W-:Y:S01]  /*18c70*/  FADD.FTZ R110, R110, R105 ;  /* 0x000000696e6e7221 */ /* 0x000fe20000010000 */
[----:B--2---:R-:W-:Y:S02]  /*18c80*/  F2FP.BF16.F32.PACK_AB R135, R167, R50 ;  /* 0x00000032a787723e */ /* 0x004fe400000010ff */
[----:B------:R-:W-:Y:S01]  /*18c90*/  FADD.FTZ R99, R99, R98 ;  /* 0x0000006263637221 */ /* 0x000fe20000010000 */
[----:B------:R-:W-:Y:S03]  /*18ca0*/  FADD.FTZ R109, R109, R110 ;  /* 0x0000006e6d6d7221 */ /* 0x000fe60000010000 */
[----:B------:R-:W-:Y:S01]  /*18cb0*/  FADD.FTZ R102, R102, R99 ;  /* 0x0000006366667221 */ /* 0x000fe20000010000 */
[----:B------:R-:W-:Y:S01]  /*18cc0*/  FADD.FTZ R114, R114, R109 ;  /* 0x0000006d72727221 */ /* 0x000fe20000010000 */
[C---:B------:R-:W-:Y:S05]  /*18cd0*/  HMMA.16816.F32.BF16 R160, R132.reuse, R156, R8 ;  /* 0x0000009c84a0723c */ /* 0x040fea0000041808 */
        /* <DEDUP_REMOVED lines=11> */
[----:B------:R-:W-:Y:S01]  /*18d90*/  FADD.FTZ R6, R6, R5 ;  /* 0x0000000506067221 */ /* 0x000fe20000010000 */
[C---:B-1----:R-:W-:Y:S04]  /*18da0*/  HMMA.16816.F32.BF16 R136, R132.reuse, R40, R32 ;  /* 0x000000288488723c */ /* 0x042fe80000041820 */
[----:B------:R-:W-:Y:S01]  /*18db0*/  FADD.FTZ R63, R64, R63 ;  /* 0x0000003f403f7221 */ /* 0x000fe20000010000 */
[----:B------:R-:W-:Y:S01]  /*18dc0*/  FADD.FTZ R107, R107, R6 ;  /* 0x000000066b6b7221 */ /* 0x000fe20000010000 */
[----:B------:R-:W-:Y:S05]  /*18dd0*/  HMMA.16816.F32.BF16 R132, R132, R42, R36 ;  /* 0x0000002a8484723c */ /* 0x000fea0000041824 */
[----:B------:R-:W-:Y:S01]  /*18de0*/  FADD.FTZ R48, R48, R63 ;  /* 0x0000003f30307221 */ /* 0x000fe20000010000 */
[----:B------:R-:W-:Y:S05]  /*18df0*/  FADD.FTZ R112, R112, R107 ;  /* 0x0000006b70707221 */ /* 0x000fea0000010000 */
[----:B------:R-:W-:Y:S01]  /*18e00*/  FADD.FTZ R3, R49, R48 ;  /* 0x0000003031037221 */ /* 0x000fe20000010000 */
[----:B------:R-:W-:Y:S04]  /*18e10*/  FADD.FTZ R111, R111, R112 ;  /* 0x000000706f6f7221 */ /* 0x000fe80000010000 */
[----:B------:R1:W-:Y:S01]  /*18e20*/  STL [R1], R3 ;  /* 0x0000000301007387 */ /* 0x0003e20000100800 */
[----:B------:R-:W-:Y:S04]  /*18e30*/  FADD.FTZ R116, R116, R111 ;  /* 0x0000006f74747221 */ /* 0x000fe80000010000 */
[----:B------:R-:W-:Y:S04]  /*18e40*/  FADD.FTZ R61, R61, R116 ;  /* 0x000000743d3d7221 */ /* 0x000fe80000010000 */
[----:B------:R-:W-:Y:S04]  /*18e50*/  FADD.FTZ R62, R62, R61 ;  /* 0x0000003d3e3e7221 */ /* 0x000fe80000010000 */
[----:B------:R-:W-:Y:S04]  /*18e60*/  FADD.FTZ R65, R65, R62 ;  /* 0x0000003e41417221 */ /* 0x000fe80000010000 */
[----:B------:R-:W-:Y:S04]  /*18e70*/  FADD.FTZ R65, R66, R65 ;  /* 0x0000004142417221 */ /* 0x000fe80000010000 */
[----:B------:R-:W-:Y:S01]  /*18e80*/  FADD.FTZ R50, R50, R65 ;  /* 0x0000004132327221 */ /* 0x000fe20000010000 */
[----:B-1----:R-:W-:Y:S03]  /*18e90*/  MOV R3, R0 ;  /* 0x0000000000037202 */ /* 0x002fe60000000f00 */
[----:B------:R-:W-:Y:S01]  /*18ea0*/  FADD.FTZ R252, R167, R50 ;  /* 0x00000032a7fc7221 */ /* 0x000fe20000010000 */
[----:B------:R-:W-:Y:S06]  /*18eb0*/  @P1 BRA `(.L_x_802) ;  /* 0xffffffa000101947 */ /* 0x000fec000383ffff */
.L_x_798:
[----:B------:R-:W1:Y:S01]  /*18ec0*/  LDL.LU R4, [R1] ;  /* 0x0000000001047983 */ /* 0x000e620000300800 */
[----:B------:R-:W2:Y:S01]  /*18ed0*/  S2UR UR4, SR_CgaCtaId ;  /* 0x00000000000479c3 */ /* 0x000ea20000008800 */
[----:B------:R-:W-:Y:S01]  /*18ee0*/  MOV R7, 0x3f800000 ;  /* 0x3f80000000077802 */ /* 0x000fe20000000f00 */
[----:B------:R-:W-:Y:S01]  /*18ef0*/  UMOV UR6, 0x400 ;  /* 0x0000040000067882 */ /* 0x000fe20000000000 */
[----:B------:R-:W3:Y:S01]  /*18f00*/  SHFL.BFLY PT, R5, R252, 0x2, 0x1f ;  /* 0x0c401f00fc057f89 */ /* 0x000ee200000e0000 */
[----:B------:R-:W-:Y:S01]  /*18f10*/  MOV R8, 0x3f800000 ;  /* 0x3f80000000087802 */ /* 0x000fe20000000f00 */
[----:B------:R-:W-:Y:S02]  /*18f20*/  UISETP.NE.AND UP0, UPT, UR16, -0x1, UPT ;  /* 0xffffffff1000788c */ /* 0x000fe4000bf05270 */
[----:B--2---:R-:W-:Y:S01]  /*18f30*/  ULEA UR4, UR4, UR6, 0x18 ;  /* 0x0000000604047291 */ /* 0x004fe2000f8ec03f */
[----:B---3--:R-:W-:-:S08]  /*18f40*/  FADD.FTZ R10, R5, R252 ;  /* 0x000000fc050a7221 */ /* 0x008fd00000010000 */
[----:B------:R-:W-:Y:S02]  /*18f50*/  @UP0 ULDC.64 UR6, c[0x0][0x298] ;  /* 0x0000a60000060ab9 */ /* 0x000fe40000000a00 */
[----:B------:R-:W-:Y:S01]  /*18f60*/  @UP0 UIMAD.WIDE.U32 UR10, UR16, UR6, URZ ;  /* 0x00000006100a02a5 */ /* 0x000fe2000f8e003f */
[----:B------:R-:W2:Y:S03]  /*18f70*/  SHFL.BFLY PT, R5, R10, 0x1, 0x1f ;  /* 0x0c201f000a057f89 */ /* 0x000ea600000e0000 */
[----:B------:R-:W-:Y:S01]  /*18f80*/  @UP0 UIMAD UR8, UR16, UR7, UR11 ;  /* 0x00000007100802a4 */ /* 0x000fe2000f8e020b */
[----:B--2---:R-:W-:-:S05]  /*18f90*/  FADD.FTZ R5, R10, R5 ;  /* 0x000000050a057221 */ /* 0x004fca0000010000 */
[----:B------:R-:W-:-:S13]  /*18fa0*/  FSETP.NE.FTZ.AND P3, PT, R5, RZ, PT ;  /* 0x000000ff0500720b */ /* 0x000fda0003f75000 */
[----:B------:R-:W2:Y:S08]  /*18fb0*/  @P3 MUFU.RCP R8, R5 ;  /* 0x0000000500083308 */ /* 0x000eb00000001000 */
[----:B------:R-:W3:Y:S01]  /*18fc0*/  @P3 MUFU.LG2 R5, R5 ;  /* 0x0000000500053308 */ /* 0x000ee20000000c00 */
[C---:B--2---:R-:W-:Y:S01]  /*18fd0*/  FMUL.FTZ R163, R8.reuse, R163 ;  /* 0x000000a308a37220 */ /* 0x044fe20000410000 */
[C---:B------:R-:W-:Y:S01]  /*18fe0*/  FMUL.FTZ R162, R8.reuse, R162 ;  /* 0x000000a208a27220 */ /* 0x040fe20000410000 */
        /* <DEDUP_REMOVED lines=8> */
[----:B------:R-:W-:Y:S01]  /*19070*/  F2FP.BF16.F32.PACK_AB R162, R163, R162 ;  /* 0x000000a2a3a2723e */ /* 0x000fe200000010ff */
        /* <DEDUP_REMOVED lines=9> */
[----:B------:R-:W-:Y:S01]  /*19110*/  FMUL.FTZ R8, R8, R134 ;  /* 0x0000008608087220 */ /* 0x000fe20000410000 */
[----:B------:R-:W-:Y:S01]  /*19120*/  F2FP.BF16.F32.PACK_AB R142, R143, R142 ;  /* 0x0000008e8f8e723e */ /* 0x000fe200000010ff */
[----:B---3--:R-:W-:Y:S01]  /*19130*/  @P3 FMUL.FTZ R5, R5, 0.69314718246459960938 ;  /* 0x3f31721805053820 */ /* 0x008fe20000410000 */
[----:B------:R-:W-:-:S02]  /*19140*/  F2FP.BF16.F32.PACK_AB R138, R139, R138 ;  /* 0x0000008a8b8a723e */ /* 0x000fc400000010ff */
[----:B------:R-:W-:Y:S01]  /*19150*/  F2FP.BF16.F32.PACK_AB R8, R135, R8 ;  /* 0x000000088708723e */ /* 0x000fe200000010ff */
[----:B-1----:R-:W1:Y:S02]  /*19160*/  SHFL.BFLY PT, R3, R4, 0x2, 0x1f ;  /* 0x0c401f0004037f89 */ /* 0x002e6400000e0000 */
[----:B-1----:R-:W-:Y:S02]  /*19170*/  FADD.FTZ R3, R3, R4 ;  /* 0x0000000403037221 */ /* 0x002fe40000010000 */
[----:B------:R-:W1:Y:S03]  /*19180*/  S2R R4, SR_TID.X ;  /* 0x0000000000047919 */ /* 0x000e660000002100 */
[----:B------:R-:W2:Y:S02]  /*19190*/  SHFL.BFLY PT, R6, R3, 0x1, 0x1f ;  /* 0x0c201f0003067f89 */ /* 0x000ea400000e0000 */
[----:B--2---:R-:W-:Y:S01]  /*191a0*/  FADD.FTZ R6, R3, R6 ;  /* 0x0000000603067221 */ /* 0x004fe20000010000 */
[----:B-1----:R-:W-:-:S04]  /*191b0*/  SHF.R.S32.HI R3, RZ, 0x1f, R4 ;  /* 0x0000001fff037819 */ /* 0x002fc80000011404 */
[----:B------:R-:W-:Y:S02]  /*191c0*/  FSETP.NE.FTZ.AND P4, PT, R6, RZ, PT ;  /* 0x000000ff0600720b */ /* 0x000fe40003f95000 */
[----:B------:R-:W-:-:S04]  /*191d0*/  LEA.HI R9, R3, R4, RZ, 0x2 ;  /* 0x0000000403097211 */ /* 0x000fc800078f10ff */
[--C-:B------:R-:W-:Y:S02]  /*191e0*/  SHF.R.S32.HI R11, RZ, 0x2, R9.reuse ;  /* 0x00000002ff0b7819 */ /* 0x100fe40000011409 */
[----:B------:R-:W-:Y:S02]  /*191f0*/  SHF.R.S32.HI R10, RZ, 0x1f, R9 ;  /* 0x0000001fff0a7819 */ /* 0x000fe40000011409 */
[----:B------:R-:W-:Y:S02]  /*19200*/  LOP3.LUT R9, R9, 0x3ffffffc, RZ, 0xc0, !PT ;  /* 0x3ffffffc09097812 */ /* 0x000fe400078ec0ff */
[----:B------:R-:W-:Y:S01]  /*19210*/  LEA.HI R10, R10, R11, RZ, 0x3 ;  /* 0x0000000b0a0a7211 */ /* 0x000fe200078f18ff */
[----:B------:R-:W1:Y:S02]  /*19220*/  @P4 MUFU.RCP R7, R6 ;  /* 0x0000000600074308 */ /* 0x000e640000001000 */
[----:B------:R-:W-:Y:S01]  /*19230*/  IMAD.IADD R14, R4, 0x1, -R9 ;  /* 0x00000001040e7824 */ /* 0x000fe200078e0a09 */
[----:B------:R-:W-:-:S05]  /*19240*/  LOP3.LUT R10, R10, 0xfffffff8, RZ, 0xc0, !PT ;  /* 0xfffffff80a0a7812 */ /* 0x000fca00078ec0ff */
[----:B------:R-:W-:Y:S01]  /*19250*/  IMAD.IADD R10, R11, 0x1, -R10 ;  /* 0x000000010b0a7824 */ /* 0x000fe200078e0a0a */
[----:B------:R-:W-:Y:S01]  /*19260*/  LEA.HI R11, R3, R4, RZ, 0x5 ;  /* 0x00000004030b7211 */ /* 0x000fe200078f28ff */
[----:B------:R-:W2:Y:S03]  /*19270*/  @P4 MUFU.LG2 R6, R6 ;  /* 0x0000000600064308 */ /* 0x000ea60000000c00 */
[----:B------:R-:W-:Y:S02]  /*19280*/  SHF.L.U32 R12, R10, 0x6, RZ ;  /* 0x000000060a0c7819 */ /* 0x000fe400000006ff */
[----:B------:R-:W-:Y:S02]  /*19290*/  SHF.R.S32.HI R13, RZ, 0x5, R11 ;  /* 0x00000005ff0d7819 */ /* 0x000fe4000001140b */
[----:B------:R-:W-:Y:S01]  /*192a0*/  LOP3.LUT R12, R12, 0x1c0, RZ, 0xc0, !PT ;  /* 0x000001c00c0c7812 */ /* 0x000fe200078ec0ff */
[C---:B-1----:R-:W-:Y:S01]  /*192b0*/  FMUL.FTZ R160, R7.reuse, R160 ;  /* 0x000000a007a07220 */ /* 0x042fe20000410000 */
[----:B------:R-:W-:Y:S01]  /*192c0*/  LOP3.LUT R9, R10, 0x1, RZ, 0xc0, !PT ;  /* 0x000000010a097812 */ /* 0x000fe200078ec0ff */
[----:B------:R-:W-:Y:S01]  /*192d0*/  FMUL.FTZ R161, R7, R161 ;  /* 0x000000a107a17220 */ /* 0x000fe20000410000 */
[----:B------:R-:W-:Y:S01]  /*192e0*/  LEA R14, R13, R14, 0x9 ;  /* 0x0000000e0d0e7211 */ /* 0x000fe200078e48ff */
[C---:B------:R-:W-:Y:S01]  /*192f0*/  FMUL.FTZ R156, R7.reuse, R156 ;  /* 0x0000009c079c7220 */ /* 0x040fe20000410000 */
[----:B------:R-:W-:Y:S01]  /*19300*/  LEA.HI R15, R12, R12, RZ, 0x1d ;  /* 0x0000000c0c0f7211 */ /* 0x000fe200078fe8ff */
[----:B------:R-:W-:Y:S01]  /*19310*/  FMUL.FTZ R157, R7, R157 ;  /* 0x0000009d079d7220 */ /* 0x000fe20000410000 */
[----:B------:R-:W-:Y:S01]  /*19320*/  ISETP.NE.U32.AND P0, PT, R9, 0x1, PT ;  /* 0x000000010900780c */ /* 0x000fe20003f05070 */
[----:B------:R-:W-:Y:S01]  /*19330*/  IMAD.MOV.U32 R9, RZ, RZ, -0x10 ;  /* 0xfffffff0ff097424 */ /* 0x000fe200078e00ff */
[----:B------:R-:W-:Y:S01]  /*19340*/  LEA R14, R14, R15, 0x1 ;  /* 0x0000000f0e0e7211 */ /* 0x000fe200078e08ff */
[----:B------:R-:W-:Y:S01]  /*19350*/  FMUL.FTZ R152, R7, R152 ;  /* 0x0000009807987220 */ /* 0x000fe20000410000 */
[----:B------:R-:W-:Y:S01]  /*19360*/  R2P PR, R10, 0x6 ;  /* 0x000000060a007804 */ /* 0x000fe20000000000 */
[----:B------:R-:W-:Y:S01]  /*19370*/  IMAD.MOV.U32 R10, RZ, RZ, 0x20 ;  /* 0x00000020ff0a7424 */ /* 0x000fe200078e00ff */
[----:B------:R-:W-:Y:S01]  /*19380*/  SEL R9, R9, 0x10, !P0 ;  /* 0x0000001009097807 */ /* 0x000fe20004000000 */
[C---:B------:R-:W-:Y:S01]  /*19390*/  FMUL.FTZ R153, R7.reuse, R153 ;  /* 0x0000009907997220 */ /* 0x040fe20000410000 */
[----:B------:R-:W-:Y:S01]  /*193a0*/  LEA R15, R14, UR4, 0x1 ;  /* 0x000000040e0f7c11 */ /* 0x000fe2000f8e08ff */
[C---:B------:R-:W-:Y:S01]  /*193b0*/  FMUL.FTZ R148, R7.reuse, R148 ;  /* 0x0000009407947220 */ /* 0x040fe20000410000 */
[----:B------:R-:W-:Y:S01]  /*193c0*/  SEL R10, R10, 0xffffffe0, !P1 ;  /* 0xffffffe00a0a7807 */ /* 0x000fe20004800000 */
[----:B------:R-:W-:Y:S01]  /*193d0*/  FMUL.FTZ R149, R7, R149 ;  /* 0x0000009507957220 */ /* 0x000fe20000410000 */
[----:B------:R-:W-:Y:S01]  /*193e0*/  IADD3 R17, R15, R9, RZ ;  /* 0x000000090f117210 */ /* 0x000fe20007ffe0ff */
[C---:B------:R-:W-:Y:S01]  /*193f0*/  FMUL.FTZ R144, R7.reuse, R144 ;  /* 0x0000009007907220 */ /* 0x040fe20000410000 */
[----:B------:R-:W-:Y:S01]  /*19400*/  FMUL.FTZ R145, R7, R145 ;  /* 0x0000009107917220 */ /* 0x000fe20000410000 */
[----:B------:R-:W-:Y:S01]  /*19410*/  F2FP.BF16.F32.PACK_AB R160, R161, R160 ;  /* 0x000000a0a1a0723e */ /* 0x000fe200000010ff */
[--C-:B------:R-:W-:Y:S01]  /*19420*/  IMAD.IADD R21, R15, 0x1, R10.reuse ;  /* 0x000000010f157824 */ /* 0x100fe200078e020a */
[----:B------:R-:W-:Y:S01]  /*19430*/  F2FP.BF16.F32.PACK_AB R156, R157, R156 ;  /* 0x0000009c9d9c723e */ /* 0x000fe200000010ff */
[----:B------:R-:W-:Y:S01]  /*19440*/  IMAD.IADD R23, R17, 0x1, R10 ;  /* 0x0000000111177824 */ /* 0x000fe200078e020a */
[----:B------:R-:W-:Y:S01]  /*19450*/  F2FP.BF16.F32.PACK_AB R152, R153, R152 ;  /* 0x000000989998723e */ /* 0x000fe200000010ff */
[----:B------:R-:W-:Y:S01]  /*19460*/  STS [R15], R160 ;  /* 0x000000a00f007388 */ /* 0x000fe20000000800 */
[----:B------:R-:W-:Y:S01]  /*19470*/  F2FP.BF16.F32.PACK_AB R148, R149, R148 ;  /* 0x000000949594723e */ /* 0x000fe200000010ff */
[----:B------:R-:W-:Y:S01]  /*19480*/  FMUL.FTZ R140, R7, R140 ;  /* 0x0000008c078c7220 */ /* 0x000fe20000410000 */
[----:B------:R-:W-:Y:S01]  /*19490*/  IADD3 R19, R15, 0x40, RZ ;  /* 0x000000400f137810 */ /* 0x000fe20007ffe0ff */
[----:B------:R1:W-:Y:S01]  /*194a0*/  STS [R15+0x400], R162 ;  /* 0x000400a20f007388 */ /* 0x0003e20000000800 */
[----:B------:R-:W-:Y:S01]  /*194b0*/  F2FP.BF16.F32.PACK_AB R144, R145, R144 ;  /* 0x000000909190723e */ /* 0x000fe200000010ff */
[----:B------:R-:W-:Y:S01]  /*194c0*/  FMUL.FTZ R141, R7, R141 ;  /* 0x0000008d078d7220 */ /* 0x000fe20000410000 */
[----:B------:R-:W-:Y:S01]  /*194d0*/  @P2 IADD3 R19, R15, -0x40, RZ ;  /* 0xffffffc00f132810 */ /* 0x000fe20007ffe0ff */
[----:B------:R-:W-:Y:S01]  /*194e0*/  STS [R17], R156 ;  /* 0x0000009c11007388 */ /* 0x000fe20000000800 */
[----:B------:R-:W-:Y:S01]  /*194f0*/  PLOP3.LUT P0, PT, PT, PT, UP0, 0x80, 0x0 ;  /* 0x000000000000781c */ /* 0x000fe20003f0f008 */
[C---:B------:R-:W-:Y:S01]  /*19500*/  FMUL.FTZ R136, R7.reuse, R136 ;  /* 0x0000008807887220 */ /* 0x040fe20000410000 */
[----:B------:R-:W-:Y:S01]  /*19510*/  FMUL.FTZ R137, R7, R137 ;  /* 0x0000008907897220 */ /* 0x000fe20000410000 */
[----:B------:R3:W-:Y:S01]  /*19520*/  STS [R17+0x400], R158 ;  /* 0x0004009e11007388 */ /* 0x0007e20000000800 */
[----:B------:R-:W-:-:S02]  /*19530*/  IMAD.IADD R9, R9, 0x1, R19 ;  /* 0x0000000109097824 */ /* 0x000fc400078e0213 */
[C---:B------:R-:W-:Y:S01]  /*19540*/  FMUL.FTZ R132, R7.reuse, R132 ;  /* 0x0000008407847220 */ /* 0x040fe20000410000 */
[----:B------:R-:W-:Y:S01]  /*19550*/  FMUL.FTZ R7, R7, R133 ;  /* 0x0000008507077220 */ /* 0x000fe20000410000 */
[----:B------:R-:W-:Y:S01]  /*19560*/  STS [R21], R152 ;  /* 0x0000009815007388 */ /* 0x000fe20000000800 */
[----:B------:R-:W-:Y:S01]  /*19570*/  F2FP.BF16.F32.PACK_AB R140, R141, R140 ;  /* 0x0000008c8d8c723e */ /* 0x000fe200000010ff */
[----:B------:R-:W-:Y:S01]  /*19580*/  ULDC.U8 UR4, c[0x0][0x3d8] ;  /* 0x0000f60000047ab9 */ /* 0x000fe20000000000 */
[----:B------:R-:W-:Y:S01]  /*19590*/  F2FP.BF16.F32.PACK_AB R136, R137, R136 ;  /* 0x000000888988723e */ /* 0x000fe200000010ff */
[----:B------:R-:W-:Y:S01]  /*195a0*/  STS [R21+0x400], R154 ;  /* 0x0004009a15007388 */ /* 0x000fe20000000800 */
[----:B------:R-:W-:Y:S02]  /*195b0*/  F2FP.BF16.F32.PACK_AB R7, R7, R132 ;  /* 0x000000840707723e */ /* 0x000fe400000010ff */
[----:B------:R-:W-:Y:S01]  /*195c0*/  ISETP.NE.AND P1, PT, RZ, UR4, PT ;  /* 0x00000004ff007c0c */ /* 0x000fe2000bf25270 */
[----:B------:R-:W-:Y:S04]  /*195d0*/  STS [R23], R148 ;  /* 0x0000009417007388 */ /* 0x000fe80000000800 */
[----:B------:R-:W-:Y:S01]  /*195e0*/  STS [R23+0x400], R150 ;  /* 0x0004009617007388 */ /* 0x000fe20000000800 */
[C---:B-1----:R-:W-:Y:S01]  /*195f0*/  IADD3 R15, R10.reuse, R19, RZ ;  /* 0x000000130a0f7210 */ /* 0x042fe20007ffe0ff */
[----:B------:R-:W-:-:S02]  /*19600*/  IMAD.IADD R10, R10, 0x1, R9 ;  /* 0x000000010a0a7824 */ /* 0x000fc400078e0209 */
[----:B------:R-:W-:Y:S04]  /*19610*/  STS [R19], R144 ;  /* 0x0000009013007388 */ /* 0x000fe80000000800 */
[----:B------:R1:W-:Y:S01]  /*19620*/  STS [R19+0x400], R146 ;  /* 0x0004009213007388 */ /* 0x0003e20000000800 */
[----:B---3--:R-:W3:Y:S03]  /*19630*/  @P3 LDC R17, c[0x0][0x2e8] ;  /* 0x0000ba00ff113b82 */ /* 0x008ee60000000800 */
[----:B------:R-:W-:Y:S04]  /*19640*/  STS [R9], R140 ;  /* 0x0000008c09007388 */ /* 0x000fe80000000800 */
[----:B------:R2:W-:Y:S04]  /*19650*/  STS [R9+0x400], R142 ;  /* 0x0004008e09007388 */ /* 0x0005e80000000800 */
[----:B------:R-:W-:Y:S04]  /*19660*/  STS [R15], R136 ;  /* 0x000000880f007388 */ /* 0x000fe80000000800 */
[----:B------:R-:W-:Y:S04]  /*19670*/  STS [R15+0x400], R138 ;  /* 0x0004008a0f007388 */ /* 0x000fe80000000800 */
[----:B------:R4:W-:Y:S04]  /*19680*/  STS [R10], R7 ;  /* 0x000000070a007388 */ /* 0x0009e80000000800 */
[----:B------:R5:W-:Y:S01]  /*19690*/  STS [R10+0x400], R8 ;  /* 0x000400080a007388 */ /* 0x000be20000000800 */
[----:B-1----:R-:W1:Y:S01]  /*196a0*/  @P4 LDC R19, c[0x0][0x2e8] ;  /* 0x0000ba00ff134b82 */ /* 0x002e620000000800 */
[----:B--2---:R-:W-:Y:S01]  /*196b0*/  @P4 FMUL.FTZ R9, R6, 0.69314718246459960938 ;  /* 0x3f31721806094820 */ /* 0x004fe20000410000 */
[----:B----4-:R-:W-:Y:S01]  /*196c0*/  MOV R7, 0x7f800000 ;  /* 0x7f80000000077802 */ /* 0x010fe20000000f00 */
[----:B-----5:R-:W-:Y:S01]  /*196d0*/  IMAD.MOV.U32 R8, RZ, RZ, 0x7f800000 ;  /* 0x7f800000ff087424 */ /* 0x020fe200078e00ff */
[----:B---3--:R-:W-:Y:S06]  /*196e0*/  @P0 BRA `(.L_x_803) ;  /* 0x00000000001c0947 */ /* 0x008fec0003800000 */
[----:B------:R-:W2:Y:S01]  /*196f0*/  S2UR UR8, SR_CTAID.Y ;  /* 0x00000000000879c3 */ /* 0x000ea20000002600 */
[----:B------:R-:W-:Y:S01]  /*19700*/  ULDC.64 UR6, c[0x0][0x290] ;  /* 0x0000a40000067ab9 */ /* 0x000fe20000000a00 */
[----:B--2---:R-:W-:Y:S02]  /*19710*/  USHF.R.S32.HI UR4, URZ, 0x1f, UR8 ;  /* 0x0000001f3f047899 */ /* 0x004fe40008011408 */
[----:B------:R-:W-:Y:S02]  /*19720*/  UIMAD.WIDE.U32 UR10, UR8, UR6, URZ ;  /* 0x00000006080a72a5 */ /* 0x000fe4000f8e003f */
[----:B------:R-:W-:-:S04]  /*19730*/  UIMAD UR4, UR4, UR6, URZ ;  /* 0x00000006040472a4 */ /* 0x000fc8000f8e023f */
[----:B------:R-:W-:-:S04]  /*19740*/  UIMAD UR4, UR8, UR7, UR4 ;  /* 0x00000007080472a4 */ /* 0x000fc8000f8e0204 */
[----:B------:R-:W-:-:S12]  /*19750*/  UIADD3 UR8, UR11, UR4, URZ ;  /* 0x000000040b087290 */ /* 0x000fd8000fffe03f */
.L_x_803:
[----:B-1----:R-:W-:Y:S01]  /*19760*/  @P4 FFMA.FTZ R7, R2, R19, R9 ;  /* 0x0000001302074223 */ /* 0x002fe20000010009 */
[----:B------:R-:W-:Y:S01]  /*19770*/  @P3 FFMA.FTZ R8, R0, R17, R5 ;  /* 0x0000001100083223 */ /* 0x000fe20000010005 */
[----:B------:R-:W-:Y:S06]  /*19780*/  @!P1 BRA `(.L_x_804) ;  /* 0x00000000001c9947 */ /* 0x000fec0003800000 */
[----:B------:R-:W1:Y:S01]  /*19790*/  S2UR UR7, SR_CTAID.Y ;  /* 0x00000000000779c3 */ /* 0x000e620000002600 */
[----:B------:R-:W-:-:S07]  /*197a0*/  ULDC UR6, c[0x0][0x2c4] ;  /* 0x0000b10000067ab9 */ /* 0x000fce0000000800 */
[----:B------:R-:W2:Y:S01]  /*197b0*/  S2UR UR4, SR_CTAID.Z ;  /* 0x00000000000479c3 */ /* 0x000ea20000002700 */
[----:B-1----:R-:W-:-:S03]  /*197c0*/  @!UP0 UIMAD UR16, UR7, UR6, URZ ;  /* 0x00000006071082a4 */ /* 0x002fc6000f8e023f */
[----:B------:R-:W-:Y:S02]  /*197d0*/  ULDC UR6, c[0x0][0x2e4] ;  /* 0x0000b90000067ab9 */ /* 0x000fe40000000800 */
[----:B--2---:R-:W-:Y:S01]  /*197e0*/  UIMAD UR16, UR4, UR6, UR16 ;  /* 0x00000006041072a4 */ /* 0x004fe2000f8e0210 */
[----:B------:R-:W-:Y:S05]  /*197f0*/  BRA `(.L_x_805) ;  /* 0x0000000000187947 */ /* 0x000fea0003800000 */
.L_x_804:
[----:B------:R-:W-:Y:S01]  /*19800*/  S2UR UR4, SR_CTAID.Z ;  /* 0x00000000000479c3 */ /* 0x000fe20000002700 */
[----:B------:R-:W-:Y:S01]  /*19810*/  ULDC UR6, c[0x0][0x270] ;  /* 0x00009c0000067ab9 */ /* 0x000fe20000000800 */
[----:B------:R-:W-:-:S06]  /*19820*/  ULDC UR16, c[0x0][0x2c4] ;  /* 0x0000b10000107ab9 */ /* 0x000fcc0000000800 */
[----:B------:R-:W1:Y:S02]  /*19830*/  S2UR UR7, SR_CTAID.Y ;  /* 0x00000000000779c3 */ /* 0x000e640000002600 */
[----:B-1----:R-:W-:-:S04]  /*19840*/  UIMAD UR6, UR7, UR6, UR4 ;  /* 0x00000006070672a4 */ /* 0x002fc8000f8e0204 */
[----:B------:R-:W-:Y:S02]  /*19850*/  UIMAD UR16, UR6, UR16, URZ ;  /* 0x00000010061072a4 */ /* 0x000fe4000f8e023f */
.L_x_805:
[----:B------:R-:W-:Y:S01]  /*19860*/  LOP3.LUT R5, R11, 0xffffffe0, RZ, 0xc0, !PT ;  /* 0xffffffe00b057812 */ /* 0x000fe200078ec0ff */
[----:B------:R-:W1:Y:S01]  /*19870*/  S2R R0, SR_TID.X ;  /* 0x0000000000007919 */ /* 0x000e620000002100 */
[----:B------:R-:W-:Y:S01]  /*19880*/  SHF.R.S32.HI R6, RZ, 0x1f, R13 ;  /* 0x0000001fff067819 */ /* 0x000fe2000001140d */
[----:B------:R-:W-:Y:S02]  /*19890*/  BSSY B0, `(.L_x_806) ;  /* 0x0000019000007945 */ /* 0x000fe40003800000 */
[----:B------:R-:W-:Y:S01]  /*198a0*/  IMAD.IADD R5, R4, 0x1, -R5 ;  /* 0x0000000104057824 */ /* 0x000fe200078e0a05 */
[----:B------:R-:W-:Y:S01]  /*198b0*/  LEA.HI R6, R6, R13, RZ, 0x2 ;  /* 0x0000000d06067211 */ /* 0x000fe200078f10ff */
[----:B------:R-:W-:Y:S03]  /*198c0*/  BAR.SYNC.DEFER_BLOCKING 0x0 ;  /* 0x0000000000007b1d */ /* 0x000fe60000010000 */
[----:B------:R-:W-:-:S02]  /*198d0*/  LOP3.LUT P0, RZ, R5, 0x3, RZ, 0xc0, !PT ;  /* 0x0000000305ff7812 */ /* 0x000fc4000780c0ff */
[----:B------:R-:W-:Y:S02]  /*198e0*/  SHF.R.S32.HI R2, RZ, 0x1f, R5 ;  /* 0x0000001fff027819 */ /* 0x000fe40000011405 */
[----:B------:R-:W-:Y:S02]  /*198f0*/  LOP3.LUT R6, R6, 0xffffffc, RZ, 0xc0, !PT ;  /* 0x0ffffffc06067812 */ /* 0x000fe400078ec0ff */
[----:B------:R-:W-:-:S03]  /*19900*/  LEA.HI R2, R2, R5, RZ, 0x2 ;  /* 0x0000000502027211 */ /* 0x000fc600078f10ff */
[----:B------:R-:W-:Y:S01]  /*19910*/  IMAD.IADD R6, R13, 0x1, -R6 ;  /* 0x000000010d067824 */ /* 0x000fe200078e0a06 */
[----:B------:R-:W-:-:S05]  /*19920*/  SHF.R.S32.HI R5, RZ, 0x2, R2 ;  /* 0x00000002ff057819 */ /* 0x000fca0000011402 */
[----:B------:R-:W-:Y:S01]  /*19930*/  IMAD R6, R6, 0x10, R5 ;  /* 0x0000001006067824 */ /* 0x000fe200078e0205 */
[----:B------:R-:W-:Y:S06]  /*19940*/  @P0 BRA `(.L_x_807) ;  /* 0x0000000000340947 */ /* 0x000fec0003800000 */
[----:B------:R-:W2:Y:S01]  /*19950*/  S2UR UR6, SR_CTAID.X ;  /* 0x00000000000679c3 */ /* 0x000ea20000002500 */
[C---:B------:R-:W-:Y:S01]  /*19960*/  VIADD R5, R6.reuse, 0x8 ;  /* 0x0000000806057836 */ /* 0x040fe20000000000 */
[----:B------:R-:W-:-:S04]  /*19970*/  ISETP.GE.AND P2, PT, R6, UR5, PT ;  /* 0x0000000506007c0c */ /* 0x000fc8000bf46270 */
[----:B------:R-:W-:Y:S01]  /*19980*/  ISETP.GE.AND P1, PT, R5, UR5, PT ;  /* 0x0000000505007c0c */ /* 0x000fe2000bf26270 */
[----:B--2---:R-:W-:-:S04]  /*19990*/  ULEA UR6, UR6, UR16, 0x6 ;  /* 0x0000001006067291 */ /* 0x004fc8000f8e303f */
[----:B------:R-:W-:Y:S02]  /*199a0*/  USHF.R.S32.HI UR9, URZ, 0x1f, UR6 ;  /* 0x0000001f3f097899 */ /* 0x000fe40008011406 */
[----:B------:R-:W-:Y:S01]  /*199b0*/  IADD3 R2, P0, R6, UR6, RZ ;  /* 0x0000000606027c10 */ /* 0x000fe2000ff1e0ff */
[----:B------:R-:W-:-:S03]  /*199c0*/  ULDC.64 UR6, c[0x0][0x2b0] ;  /* 0x0000ac0000067ab9 */ /* 0x000fc60000000a00 */
[----:B------:R-:W-:Y:S02]  /*199d0*/  LEA.HI.X.SX32 R5, R6, UR9, 0x1, P0 ;  /* 0x0000000906057c11 */ /* 0x000fe400080f0eff */
[----:B------:R-:W-:-:S04]  /*199e0*/  LEA R10, P0, R2, UR6, 0x2 ;  /* 0x00000006020a7c11 */ /* 0x000fc8000f8010ff */
[----:B------:R-:W-:-:S05]  /*199f0*/  LEA.HI.X R11, R2, UR7, R5, 0x2, P0 ;  /* 0x00000007020b7c11 */ /* 0x000fca00080f1405 */
[----:B------:R2:W-:Y:S04]  /*19a00*/  @!P2 STG.E desc[UR22][R10.64], R7 ;  /* 0x000000070a00a986 */ /* 0x0005e8000c101916 */
[----:B------:R2:W-:Y:S02]  /*19a10*/  @!P1 STG.E desc[UR22][R10.64+0x20], R8 ;  /* 0x000020080a009986 */ /* 0x0005e4000c101916 */
.L_x_807:
[----:B------:R-:W-:Y:S05]  /*19a20*/  BSYNC B0 ;  /* 0x0000000000007941 */ /* 0x000fea0003800000 */
.L_x_806:
[----:B------:R-:W3:Y:S01]  /*19a30*/  S2UR UR9, SR_CTAID.X ;  /* 0x00000000000979c3 */ /* 0x000ee20000002500 */
[----:B------:R-:W-:Y:S01]  /*19a40*/  SHF.R.S32.HI R245, RZ, 0x1f, R244 ;  /* 0x0000001ffff57819 */ /* 0x000fe200000114f4 */
[----:B------:R-:W-:Y:S01]  /*19a50*/  ULDC UR7, c[0x0][0x2d0] ;  /* 0x0000b40000077ab9 */ /* 0x000fe20000000800 */
[----:B-1----:R-:W-:Y:S01]  /*19a60*/  SHF.R.S32.HI R5, RZ, 0x1f, R0 ;  /* 0x0000001fff057819 */ /* 0x002fe20000011400 */
[----:B------:R1:W4:Y:S01]  /*19a70*/  LDS.128 R12, [R242+0x1800] ;  /* 0x00180000f20c7984 */ /* 0x0003220000000c00 */
[----:B------:R-:W-:Y:S01]  /*19a80*/  ISETP.GE.AND P0, PT, R244, UR7, PT ;  /* 0x00000007f4007c0c */ /* 0x000fe2000bf06270 */
[----:B------:R-:W-:Y:S01]  /*19a90*/  BSSY B0, `(.L_x_808) ;  /* 0x0000027000007945 */ /* 0x000fe20003800000 */
[----:B------:R-:W-:Y:S01]  /*19aa0*/  LEA.HI R4, R3, R4, RZ, 0x3 ;  /* 0x0000000403047211 */ /* 0x000fe200078f18ff */
[----:B--2---:R-:W2:Y:S01]  /*19ab0*/  LDC.64 R8, c[0x0][0x298] ;  /* 0x0000a600ff087b82 */ /* 0x004ea20000000a00 */
[----:B------:R-:W-:Y:S02]  /*19ac0*/  LEA.HI R3, R5, R0, RZ, 0x3 ;  /* 0x0000000005037211 */ /* 0x000fe400078f18ff */
[----:B------:R-:W-:-:S02]  /*19ad0*/  SHF.R.S32.HI R0, RZ, 0x3, R4 ;  /* 0x00000003ff007819 */ /* 0x000fc40000011404 */
[----:B------:R-:W-:-:S03]  /*19ae0*/  SHF.R.S32.HI R3, RZ, 0x3, R3 ;  /* 0x00000003ff037819 */ /* 0x000fc60000011403 */
[----:B------:R-:W5:Y:S01]  /*19af0*/  LDC.64 R6, c[0x0][0x2a0] ;  /* 0x0000a800ff067b82 */ /* 0x000f620000000a00 */
[C---:B------:R-:W-:Y:S01]  /*19b00*/  VIADD R4, R0.reuse, 0x20 ;  /* 0x0000002000047836 */ /* 0x040fe20000000000 */
[----:B------:R-:W-:Y:S01]  /*19b10*/  SHF.R.S32.HI R3, RZ, 0x1f, R3 ;  /* 0x0000001fff037819 */ /* 0x000fe20000011403 */
[----:B------:R-:W-:-:S03]  /*19b20*/  VIADD R2, R0, 0x10 ;  /* 0x0000001000027836 */ /* 0x000fc60000000000 */
[----:B------:R-:W-:Y:S01]  /*19b30*/  ISETP.GE.OR P2, PT, R4, UR5, P0 ;  /* 0x0000000504007c0c */ /* 0x000fe20008746670 */
[----:B---3--:R-:W-:Y:S01]  /*19b40*/  USHF.L.U32 UR9, UR9, 0x6, URZ ;  /* 0x0000000609097899 */ /* 0x008fe2000800063f */
[----:B------:R-:W-:Y:S01]  /*19b50*/  ISETP.GE.OR P3, PT, R2, UR5, P0 ;  /* 0x0000000502007c0c */ /* 0x000fe20008766670 */
[----:B------:R-:W-:Y:S02]  /*19b60*/  VIADD R2, R0, 0x30 ;  /* 0x0000003000027836 */ /* 0x000fe40000000000 */
[----:B------:R-:W-:Y:S02]  /*19b70*/  USHF.R.S32.HI UR6, URZ, 0x1f, UR9 ;  /* 0x0000001f3f067899 */ /* 0x000fe40008011409 */
[----:B--2---:R-:W-:-:S04]  /*19b80*/  IMAD.WIDE.U32 R244, R8, UR9, R244 ;  /* 0x0000000908f47c25 */ /* 0x004fc8000f8e00f4 */
[----:B------:R-:W-:Y:S01]  /*19b90*/  IMAD R10, R8, UR6, RZ ;  /* 0x00000006080a7c24 */ /* 0x000fe2000f8e02ff */
[----:B------:R-:W-:Y:S01]  /*19ba0*/  USHF.R.S32.HI UR6, URZ, 0x1f, UR4 ;  /* 0x0000001f3f067899 */ /* 0x000fe20008011404 */
[----:B------:R-:W-:Y:S02]  /*19bb0*/  IADD3 R18, P1, R244, UR10, RZ ;  /* 0x0000000af4127c10 */ /* 0x000fe4000ff3e0ff */
[----:B------:R-:W-:Y:S01]  /*19bc0*/  IMAD R5, R9, UR9, R10 ;  /* 0x0000000909057c24 */ /* 0x000fe2000f8e020a */
[----:B------:R-:W-:Y:S02]  /*19bd0*/  UIADD3 UR9, -UR9, UR18, URZ ;  /* 0x0000001209097290 */ /* 0x000fe4000fffe13f */
[----:B-----5:R-:W-:Y:S02]  /*19be0*/  IMAD R10, R6, UR6, RZ ;  /* 0x00000006060a7c24 */ /* 0x020fe4000f8e02ff */
[----:B------:R-:W-:Y:S02]  /*19bf0*/  IADD3.X R19, R245, UR8, R5, P1, !PT ;  /* 0x00000008f5137c10 */ /* 0x000fe40008ffe405 */
[----:B------:R-:W-:Y:S01]  /*19c00*/  IMAD R21, R7, UR4, R10 ;  /* 0x0000000407157c24 */ /* 0x000fe2000f8e020a */
[----:B------:R-:W-:Y:S01]  /*19c10*/  ISETP.GE.OR P1, PT, R2, UR5, P0 ;  /* 0x0000000502007c0c */ /* 0x000fe20008726670 */
[----:B------:R-:W-:Y:S01]  /*19c20*/  IMAD.WIDE.U32 R18, R6, UR4, R18 ;  /* 0x0000000406127c25 */ /* 0x000fe2000f8e0012 */
[----:B------:R-:W-:Y:S01]  /*19c30*/  ISETP.GE.OR P0, PT, R0, UR9, P0 ;  /* 0x0000000900007c0c */ /* 0x000fe20008706670 */
[----:B------:R1:W2:Y:S02]  /*19c40*/  LDS.128 R4, [R242] ;  /* 0x00000000f2047984 */ /* 0x0002a40000000c00 */
[----:B------:R-:W-:-:S10]  /*19c50*/  IMAD.IADD R21, R21, 0x1, R19 ;  /* 0x0000000115157824 */ /* 0x000fd400078e0213 */
[----:B----4-:R-:W-:Y:S05]  /*19c60*/  @P0 BRA `(.L_x_809) ;  /* 0x0000000000240947 */ /* 0x010fea0003800000 */
[----:B------:R-:W-:Y:S01]  /*19c70*/  MOV R20, R18 ;  /* 0x0000001200147202 */ /* 0x000fe20000000f00 */
[----:B------:R-:W-:Y:S01]  /*19c80*/  IMAD R2, R3, R8, RZ ;  /* 0x0000000803027224 */ /* 0x000fe200078e02ff */
[----:B------:R-:W-:-:S03]  /*19c90*/  ULDC.64 UR6, c[0x0][0x280] ;  /* 0x0000a00000067ab9 */ /* 0x000fc60000000a00 */
[----:B------:R-:W-:-:S04]  /*19ca0*/  IMAD.WIDE.U32 R10, R0, R8, R20 ;  /* 0x00000008000a7225 */ /* 0x000fc800078e0014 */
[----:B------:R-:W-:Y:S01]  /*19cb0*/  IMAD R2, R0, R9, R2 ;  /* 0x0000000900027224 */ /* 0x000fe200078e0202 */
[----:B------:R-:W-:-:S04]  /*19cc0*/  LEA R16, P0, R10, UR6, 0x1 ;  /* 0x000000060a107c11 */ /* 0x000fc8000f8008ff */
[----:B------:R-:W-:-:S04]  /*19cd0*/  IADD3 R2, R2, R11, RZ ;  /* 0x0000000b02027210 */ /* 0x000fc80007ffe0ff */
[----:B------:R-:W-:-:S05]  /*19ce0*/  LEA.HI.X R17, R10, UR7, R2, 0x1, P0 ;  /* 0x000000070a117c11 */ /* 0x000fca00080f0c02 */
[----:B--2---:R3:W-:Y:S02]  /*19cf0*/  STG.E.128 desc[UR22][R16.64], R4 ;  /* 0x0000000410007986 */ /* 0x0047e4000c101d16 */
.L_x_809:
[----:B------:R-:W-:Y:S05]  /*19d00*/  BSYNC B0 ;  /* 0x0000000000007941 */ /* 0x000fea0003800000 */
.L_x_808:
[----:B--23--:R2:W3:Y:S01]  /*19d10*/  LDS.128 R4, [R242+0x800] ;  /* 0x00080000f2047984 */ /* 0x00c4e20000000c00 */
[----:B------:R-:W-:Y:S04]  /*19d20*/  BSSY B0, `(.L_x_810) ;  /* 0x000000e000007945 */ /* 0x000fe80003800000 */
[----:B------:R-:W-:Y:S05]  /*19d30*/  @P3 BRA `(.L_x_811) ;  /* 0x0000000000303947 */ /* 0x000fea0003800000 */
[----:B------:R-:W-:Y:S01]  /*19d40*/  IADD3 R11, P0, R0, 0x10, RZ ;  /* 0x00000010000b7810 */ /* 0x000fe20007f1e0ff */
[----:B------:R-:W-:Y:S01]  /*19d50*/  IMAD.MOV.U32 R16, RZ, RZ, R18 ;  /* 0x000000ffff107224 */ /* 0x000fe200078e0012 */
[----:B------:R-:W-:-:S03]  /*19d60*/  ULDC.64 UR6, c[0x0][0x280] ;  /* 0x0000a00000067ab9 */ /* 0x000fc60000000a00 */
[----:B------:R-:W-:-:S04]  /*19d70*/  IMAD.X R17, RZ, RZ, R3, P0 ;  /* 0x000000ffff117224 */ /* 0x000fc800000e0603 */
[----:B------:R-:W-:Y:S01]  /*19d80*/  IMAD R2, R17, R8, RZ ;  /* 0x0000000811027224 */ /* 0x000fe200078e02ff */
[----:B------:R-:W-:-:S03]  /*19d90*/  MOV R17, R21 ;  /* 0x0000001500117202 */ /* 0x000fc60000000f00 */
[C---:B------:R-:W-:Y:S02]  /*19da0*/  IMAD R2, R11.reuse, R9, R2 ;  /* 0x000000090b027224 */ /* 0x040fe400078e0202 */
[----:B------:R-:W-:-:S03]  /*19db0*/  IMAD.WIDE.U32 R16, R11, R8, R16 ;  /* 0x000000080b107225 */ /* 0x000fc600078e0010 */
[----:B------:R-:W-:Y:S02]  /*19dc0*/  LEA R10, P0, R16, UR6, 0x1 ;  /* 0x00000006100a7c11 */ /* 0x000fe4000f8008ff */
[----:B------:R-:W-:-:S04]  /*19dd0*/  IADD3 R2, R2, R17, RZ ;  /* 0x0000001102027210 */ /* 0x000fc80007ffe0ff */
[----:B------:R-:W-:-:S05]  /*19de0*/  LEA.HI.X R11, R16, UR7, R2, 0x1, P0 ;  /* 0x00000007100b7c11 */ /* 0x000fca00080f0c02 */
[----:B---3--:R4:W-:Y:S02]  /*19df0*/  STG.E.128 desc[UR22][R10.64], R4 ;  /* 0x000000040a007986 */ /* 0x0089e4000c101d16 */
.L_x_811:
[----:B------:R-:W-:Y:S05]  /*19e00*/  BSYNC B0 ;  /* 0x0000000000007941 */ /* 0x000fea0003800000 */
.L_x_810:
[----:B-12---:R-:W1:Y:S01]  /*19e10*/  LDS.128 R240, [R242+0x1000] ;  /* 0x00100000f2f07984 */ /* 0x006e620000000c00 */
[----:B------:R-:W-:Y:S04]  /*19e20*/  BSSY B0, `(.L_x_812) ;  /* 0x000000e000007945 */ /* 0x000fe80003800000 */
[----:B------:R-:W-:Y:S05]  /*19e30*/  @P2 BRA `(.L_x_813) ;  /* 0x0000000000302947 */ /* 0x000fea0003800000 */
[----:B---34-:R-:W-:Y:S01]  /*19e40*/  IADD3 R5, P0, R0, 0x20, RZ ;  /* 0x0000002000057810 */ /* 0x018fe20007f1e0ff */
        /* <DEDUP_REMOVED lines=10> */
[----:B-1----:R2:W-:Y:S02]  /*19ef0*/  STG.E.128 desc[UR22][R4.64], R240 ;  /* 0x000000f004007986 */ /* 0x0025e4000c101d16 */
.L_x_813:
[----:B------:R-:W-:Y:S05]  /*19f00*/  BSYNC B0 ;  /* 0x0000000000007941 */ /* 0x000fea0003800000 */
.L_x_812:
[----:B------:R-:W-:Y:S05]  /*19f10*/  @P1 EXIT ;  /* 0x000000000000194d */ /* 0x000fea0003800000 */
[----:B------:R-:W-:Y:S01]  /*19f20*/  IADD3 R0, P0, R0, 0x30, RZ ;  /* 0x0000003000007810 */ /* 0x000fe20007f1e0ff */
[----:B------:R-:W-:Y:S01]  /*19f30*/  ULDC.64 UR4, c[0x0][0x280] ;  /* 0x0000a00000047ab9 */ /* 0x000fe20000000a00 */
[----:B------:R-:W-:Y:S02]  /*19f40*/  MOV R19, R21 ;  /* 0x0000001500137202 */ /* 0x000fe40000000f00 */
[----:B------:R-:W-:Y:S01]  /*19f50*/  IADD3.X R3, RZ, R3, RZ, P0, !PT ;  /* 0x00000003ff037210 */ /* 0x000fe200007fe4ff */
[----:B------:R-:W-:-:S04]  /*19f60*/  IMAD.WIDE.U32 R18, R0, R8, R18 ;  /* 0x0000000800127225 */ /* 0x000fc800078e0012 */
[----:B------:R-:W-:Y:S01]  /*19f70*/  IMAD R2, R3, R8, RZ ;  /* 0x0000000803027224 */ /* 0x000fe200078e02ff */
[----:B--234-:R-:W-:-:S03]  /*19f80*/  LEA R4, P0, R18, UR4, 0x1 ;  /* 0x0000000412047c11 */ /* 0x01cfc6000f8008ff */
[----:B------:R-:W-:-:S05]  /*19f90*/  IMAD R2, R0, R9, R2 ;  /* 0x0000000900027224 */ /* 0x000fca00078e0202 */
[----:B------:R-:W-:-:S04]  /*19fa0*/  IADD3 R3, R2, R19, RZ ;  /* 0x0000001302037210 */ /* 0x000fc80007ffe0ff */
[----:B------:R-:W-:-:S05]  /*19fb0*/  LEA.HI.X R5, R18, UR5, R3, 0x1, P0 ;  /* 0x0000000512057c11 */ /* 0x000fca00080f0c03 */
[----:B------:R-:W-:Y:S01]  /*19fc0*/  STG.E.128 desc[UR22][R4.64], R12 ;  /* 0x0000000c04007986 */ /* 0x000fe2000c101d16 */
[----:B------:R-:W-:Y:S05]  /*19fd0*/  EXIT ;  /* 0x000000000000794d */ /* 0x000fea0003800000 */
.L_x_814:
        /* <DEDUP_REMOVED lines=10> */
.L_x_7992:


//--------------------- .text._ZN5flash24flash_fwd_splitkv_kernelI23Flash_fwd_kernel_traitsILi64ELi64ELi256ELi4ELb0ELb0EN7cutlass10bfloat16_tE19Flash_kernel_traitsILi64ELi64ELi256ELi4ES3_EELb1ELb0ELb0ELb0ELb0ELb1ELb0ELb0EEEvNS_16Flash_fwd_paramsE --------------------------
	.section	.text._ZN5flash24flash_fwd_splitkv_kernelI23Flash_fwd_kernel_traitsILi64ELi64ELi256ELi4ELb0ELb0EN7cutlass10bfloat16_tE19Flash_kernel_traitsILi64ELi64ELi256ELi4ES3_EELb1ELb0ELb0ELb0ELb0ELb1ELb0ELb0EEEvNS_16Flash_fwd_paramsE,"ax",@progbits
	.align	128
        .global         _ZN5flash24flash_fwd_splitkv_kernelI23Flash_fwd_kernel_traitsILi64ELi64ELi256ELi4ELb0ELb0EN7cutlass10bfloat16_tE19Flash_kernel_traitsILi64ELi64ELi256ELi4ES3_EELb1ELb0ELb0ELb0ELb0ELb1ELb0ELb0EEEvNS_16Flash_fwd_paramsE
        .type           _ZN5flash24flash_fwd_splitkv_kernelI23Flash_fwd_kernel_traitsILi64ELi64ELi256ELi4ELb0ELb0EN7cutlass10bfloat16_tE19Flash_kernel_traitsILi64ELi64ELi256ELi4ES3_EELb1ELb0ELb0ELb0ELb0ELb1ELb0ELb0EEEvNS_16Flash_fwd_paramsE,@function
        .size           _ZN5flash24flash_fwd_splitkv_kernelI23Flash_fwd_kernel_traitsILi64ELi64ELi256ELi4ELb0ELb0EN7cutlass10bfloat16_tE19Flash_kernel_traitsILi64ELi64ELi256ELi4ES3_EELb1ELb0ELb0ELb0ELb0ELb1ELb0ELb0EEEvNS_16Flash_fwd_paramsE,(.L_x_7993 - _ZN5flash24flash_fwd_splitkv_kernelI23Flash_fwd_kernel_traitsILi64ELi64ELi256ELi4ELb0ELb0EN7cutlass10bfloat16_tE19Flash_kernel_traitsILi64ELi64ELi256ELi4ES3_EELb1ELb0ELb0ELb0ELb0ELb1ELb0ELb0EEEvNS_16Flash_fwd_paramsE)
        .other          _ZN5flash24flash_fwd_splitkv_kernelI23Flash_fwd_kernel_traitsILi64ELi64ELi256ELi4ELb0ELb0EN7cutlass10bfloat16_tE19Flash_kernel_traitsILi64ELi64ELi256ELi4ES3_EELb1ELb0ELb0ELb0ELb0ELb1ELb0ELb0EEEvNS_16Flash_fwd_paramsE,@"STO_CUDA_ENTRY STV_DEFAULT"
_ZN5flash24flash_fwd_splitkv_kernelI23Flash_fwd_kernel_traitsILi64ELi64ELi256ELi4ELb0ELb0EN7cutlass10bfloat16_tE19Flash_kernel_traitsILi64ELi64ELi256ELi4ES3_EELb1ELb0ELb0ELb0ELb0ELb1ELb0ELb0EEEvNS_16Flash_fwd_paramsE:
.text._ZN5flash24flash_fwd_splitkv_kernelI23Flash_fwd_kernel_traitsILi64ELi64ELi256ELi4ELb0ELb0EN7cutlass10bfloat16_tE19Flash_kernel_traitsILi64ELi64ELi256ELi4ES3_EELb1ELb0ELb0ELb0ELb0ELb1ELb0ELb0EEEvNS_16Flash_fwd_paramsE:
[----:B------:R-:W1:Y:S08]  /*0000*/  LDC R1, c[0x0][0x28] ;  /* 0x00000a00ff017b82 */ /* 0x000e700000000800 */
[----:B------:R-:W2:Y:S01]  /*0010*/  S2UR UR27, SR_CTAID.Y ;  /* 0x00000000001b79c3 */ /* 0x000ea20000002600 */
[----:B------:R-:W-:Y:S01]  /*0020*/  ULDC.64 UR4, c[0x0][0x300] ;  /* 0x0000c00000047ab9 */ /* 0x000fe20000000a00 */
[----:B------:R-:W-:Y:S01]  /*0030*/  ULDC.64 UR6, c[0x0][0x2f0] ;  /* 0x0000bc0000067ab9 */ /* 0x000fe20000000a00 */
[----:B------:R-:W-:Y:S01]  /*0040*/  UISETP.NE.U32.AND UP1, UPT, UR4, URZ, UPT ;  /* 0x0000003f0400728c */ /* 0x000fe2000bf25070 */
[----:B-1----:R-:W-:Y:S01]  /*0050*/  VIADD R1, R1, 0xffffffa8 ;  /* 0xffffffa801017836 */ /* 0x002fe20000000000 */
[----:B------:R-:W-:-:S02]  /*0060*/  UISETP.NE.U32.AND UP2, UPT, UR6, URZ, UPT ;  /* 0x0000003f0600728c */ /* 0x000fc4000bf45070 */
[----:B------:R-:W-:Y:S01]  /*0070*/  UISETP.NE.AND.EX UP1, UPT, UR5, URZ, UPT, UP1 ;  /* 0x0000003f0500728c */ /* 0x000fe2000bf25310 */
[----:B------:R-:W-:Y:S01]  /*0080*/  ULDC.64 UR8, c[0x0][0x2f0] ;  /* 0x0000bc0000087ab9 */ /* 0x000fe20000000a00 */
[----:B------:R-:W-:Y:S01]  /*0090*/  UISETP.NE.AND.EX UP2, UPT, UR7, URZ, UPT, UP2 ;  /* 0x0000003f0700728c */ /* 0x000fe2000bf45320 */
[----:B------:R-:W-:-:S03]  /*00a0*/  ULDC.U8 UR6, c[0x0][0x3c2] ;  /* 0x0000f08000067ab9 */ /* 0x000fc60000000000 */
[----:B------:R-:W-:Y:S01]  /*00b0*/  PLOP3.LUT P0, PT, PT, PT, UP1, 0x80, 0x0 ;  /* 0x000000000000781c */ /* 0x000fe20003f0f018 */
[----:B------:R-:W-:Y:S01]  /*00c0*/  ULDC.64 UR4, c[0x0][0x2f8] ;  /* 0x0000be0000047ab9 */ /* 0x000fe20000000a00 */
[----:B------:R-:W-:Y:S01]  /*00d0*/  UISETP.NE.AND UP3, UPT, UR6, URZ, UPT ;  /* 0x0000003f0600728c */ /* 0x000fe2000bf65270 */
[----:B------:R-:W-:Y:S01]  /*00e0*/  PLOP3.LUT P2, PT, PT, PT, UP2, 0x80, 0x0 ;  /* 0x000000000000781c */ /* 0x000fe20003f4f028 */
[----:B------:R-:W-:Y:S01]  /*00f0*/  UISETP.EQ.U32.AND UP0, UPT, UR4, URZ, UPT ;  /* 0x0000003f0400728c */ /* 0x000fe2000bf02070 */
[----:B------:R-:W-:Y:S01]  /*0100*/  ULDC.64 UR22, c[0x0][0x208] ;  /* 0x0000820000167ab9 */ /* 0x000fe20000000a00 */
[----:B------:R-:W-:Y:S02]  /*0110*/  ULDC.64 UR6, c[0x0][0x2f8] ;  /* 0x0000be0000067ab9 */ /* 0x000fe40000000a00 */
        /* <DEDUP_REMOVED lines=8> */
[----:B------:R1:W3:Y:S01]  /*01a0*/  @P2 LDG.E R6, desc[UR22][R2.64+0x4] ;  /* 0x0000041602062981 */ /* 0x0002e2000c1e1900 */
[----:B------:R-:W-:Y:S01]  /*01b0*/  IMAD.U32 R5, RZ, RZ, UR9 ;  /* 0x00000009ff057e24 */ /* 0x000fe2000f8e00ff */
[----:B------:R-:W-:Y:S01]  /*01c0*/  PLOP3.LUT P1, PT, PT, PT, UP0, 0x80, 0x0 ;  /* 0x000000000000781c */ /* 0x000fe20003f2f008 */
[----:B------:R-:W-:-:S03]  /*01d0*/  UIMAD.WIDE UR6, UR27, 0x4, UR6 ;  /* 0x000000041b0678a5 */ /* 0x000fc6000f8e0206 */
[----:B------:R-:W4:Y:S03]  /*01e0*/  @P0 LDG.E R4, desc[UR22][R4.64] ;  /* 0x0000001604040981 */ /* 0x000f26000c1e1900 */
[----:B-1----:R-:W-:Y:S02]  /*01f0*/  IMAD.U32 R2, RZ, RZ, UR6 ;  /* 0x00000006ff027e24 */ /* 0x002fe4000f8e00ff */
        /* <DEDUP_REMOVED lines=12> */
[----:B------:R-:W-:-:S07]  /*02c0*/  @UP2 UIADD3 UR18, UR18, -UR16, URZ ;  /* 0x8000001012122290 */ /* 0x000fce000fffe03f */
[----:B------:R-:W-:Y:S01]  /*02d0*/  @!UP2 ULDC UR18, c[0x0][0x2c4] ;  /* 0x0000b1000012aab9 */ /* 0x000fe20000000800 */
[----:B-----5:R-:W-:Y:S01]  /*02e0*/  @!P1 R2UR UR8, R0 ;  /* 0x00000000000892ca */ /* 0x020fe200000e0000 */
[----:B-1----:R-:W-:-:S14]  /*02f0*/  @!P0 BRA `(.L_x_815) ;  /* 0x00000000001c8947 */ /* 0x002fdc0003800000 */
[----:B------:R-:W-:-:S13]  /*0300*/  PLOP3.LUT P0, PT, PT, PT, UP3, 0x80, 0x0 ;  /* 0x000000000000781c */ /* 0x000fda0003f0f038 */
[----:B------:R-:W2:Y:S04]  /*0310*/  @P0 LDG.E R0, desc[UR22][R2.64+0x4] ;  /* 0x0000041602000981 */ /* 0x000ea8000c1e1900 */
[----:B------:R-:W3:Y:S01]  /*0320*/  @!P0 LDG.E R2, desc[UR22][R2.64] ;  /* 0x0000001602028981 */ /* 0x000ee2000c1e1900 */
[----:B--2---:R-:W-:-:S13]  /*0330*/  @P0 R2UR UR6, R0 ;  /* 0x00000000000602ca */ /* 0x004fda00000e0000 */
[----:B------:R-:W-:-:S07]  /*0340*/  @UP3 UIADD3 UR6, UR6, -UR8, URZ ;  /* 0x8000000806063290 */ /* 0x000fce000fffe03f */
[----:B---3--:R-:W-:Y:S01]  /*0350*/  @!P0 R2UR UR6, R2 ;  /* 0x00000000020682ca */ /* 0x008fe200000e0000 */
[----:B------:R-:W-:-:S14]  /*0360*/  BRA `(.L_x_816) ;  /* 0x0000000000047947 */ /* 0x000fdc0003800000 */
.L_x_815:
[----:B------:R-:W-:-:S05]  /*0370*/  ULDC UR6, c[0x0][0x2c8] ;  /* 0x0000b20000067ab9 */ /* 0x000fca0000000800 */
.L_x_816:
        /* <DEDUP_REMOVED lines=53> */
[----:B------:R-:W-:-:S02]  /*06d0*/  @!UP0 ULDC.64 UR4, c[0x0][0x290] ;  /* 0x0000a40000048ab9 */ /* 0x000fc40000000a00 */
[----:B------:R-:W-:Y:S01]  /*06e0*/  IMAD.IADD R10, R189, 0x1, -R0 ;  /* 0x00000001bd0a7824 */ /* 0x000fe200078e0a00 */
[----:B------:R-:W-:Y:S01]  /*06f0*/  @!UP0 UIMAD UR7, UR7, UR4, URZ ;  /* 0x00000004070782a4 */ /* 0x000fe2000f8e023f */
[----:B------:R-:W-:Y:S01]  /*0700*/  SHF.R.S32.HI R0, RZ, 0x3, R3 ;  /* 0x00000003ff007819 */ /* 0x000fe20000011403 */
[----:B------:R-:W-:Y:S01]  /*0710*/  @!UP0 UIMAD.WIDE.U32 UR12, UR27, UR4, URZ ;  /* 0x000000041b0c82a5 */ /* 0x000fe2000f8e003f */
[C---:B------:R-:W-:Y:S01]  /*0720*/  IMAD.SHL.U32 R2, R10.reuse, 0x8, RZ ;  /* 0x000000080a027824 */ /* 0x040fe200078e00ff */
[----:B------:R-:W-:Y:S01]  /*0730*/  @!UP0 UIMAD UR7, UR27, UR5, UR7 ;  /* 0x000000051b0782a4 */ /* 0x000fe2000f8e0207 */
[----:B------:R-:W-:Y:S01]  /*0740*/  ISETP.NE.AND P3, PT, R10, RZ, PT ;  /* 0x000000ff0a00720c */ /* 0x000fe20003f65270 */
[----:B------:R-:W-:Y:S01]  /*0750*/  VIADD R5, R0, 0x10 ;  /* 0x0000001000057836 */ /* 0x000fe20000000000 */
        /* <DEDUP_REMOVED lines=11> */
[C---:B------:R-:W-:Y:S01]  /*0810*/  ISETP.GE.AND P1, PT, R5.reuse, UR18, PT ;  /* 0x0000001205007c0c */ /* 0x040fe2000bf26270 */
[----:B------:R-:W-:Y:S01]  /*0820*/  @!UP0 UMOV UR14, UR12 ;  /* 0x0000000c000e8c82 */ /* 0x000fe20008000000 */
[----:B------:R-:W-:Y:S01]  /*0830*/  IMAD.U32 R4, RZ, RZ, UR8 ;  /* 0x00000008ff047e24 */ /* 0x000fe2000f8e00ff */
[----:B------:R-:W-:Y:S01]  /*0840*/  IADD3 R2, P0, R2, UR14, RZ ;  /* 0x0000000e02027c10 */ /* 0x000fe2000ff1e0ff */
[----:B------:R-:W-:Y:S01]  /*0850*/  ULDC.64 UR6, c[0x0][0x2a0] ;  /* 0x0000a80000067ab9 */ /* 0x000fe20000000a00 */
[----:B------:R-:W-:Y:S01]  /*0860*/  ISETP.GE.OR P5, PT, R5, UR18, P6 ;  /* 0x0000001205007c0c */ /* 0x000fe2000b7a6670 */
[----:B------:R-:W-:Y:S01]  /*0870*/  UIMAD UR9, UR9, UR6, URZ ;  /* 0x00000006090972a4 */ /* 0x000fe2000f8e023f */
[----:B------:R-:W-:Y:S01]  /*0880*/  IADD3.X R3, R3, UR16, R4, P0, !PT ;  /* 0x0000001003037c10 */ /* 0x000fe200087fe404 */
[----:B------:R-:W-:Y:S01]  /*0890*/  IMAD.U32 R6, RZ, RZ, UR6 ;  /* 0x00000006ff067e24 */ /* 0x000fe2000f8e00ff */
[----:B------:R-:W-:Y:S01]  /*08a0*/  ULDC UR8, c[0x0][0x270] ;  /* 0x00009c0000087ab9 */ /* 0x000fe20000000800 */
[----:B------:R-:W-:Y:S01]  /*08b0*/  VIADD R5, R0, 0x20 ;  /* 0x0000002000057836 */ /* 0x000fe20000000000 */
[----:B------:R-:W-:Y:S01]  /*08c0*/  UIMAD UR7, UR10, UR7, UR9 ;  /* 0x000000070a0772a4 */ /* 0x000fe2000f8e0209 */
[----:B------:R-:W-:Y:S01]  /*08d0*/  IMAD.WIDE.U32 R6, R6, UR10, R2 ;  /* 0x0000000a06067c25 */ /* 0x000fe2000f8e0002 */
[----:B------:R-:W-:Y:S01]  /*08e0*/  UIMAD UR8, UR27, UR8, UR10 ;  /* 0x000000081b0872a4 */ /* 0x000fe2000f8e020a */
[----:B------:R-:W-:Y:S01]  /*08f0*/  SHF.R.S32.HI R12, RZ, 0x1f, R0 ;  /* 0x0000001fff0c7819 */ /* 0x000fe20000011400 */
[----:B------:R-:W-:Y:S01]  /*0900*/  ULDC UR6, c[0x0][0x2c4] ;  /* 0x0000b10000067ab9 */ /* 0x000fe20000000800 */
[C---:B------:R-:W-:Y:S01]  /*0910*/  ISETP.GE.AND P0, PT, R5.reuse, UR18, PT ;  /* 0x0000001205007c0c */ /* 0x040fe2000bf06270 */
[----:B------:R-:W-:Y:S01]  /*0920*/  UIMAD UR25, UR8, UR6, UR25 ;  /* 0x00000006081972a4 */ /* 0x000fe2000f8e0219 */
[----:B------:R-:W-:Y:S01]  /*0930*/  ISETP.GE.OR P4, PT, R5, UR18, P6 ;  /* 0x0000001205007c0c */ /* 0x000fe2000b786670 */
[----:B------:R-:W-:-:S02]  /*0940*/  VIADD R5, R7, UR7 ;  /* 0x0000000707057c36 */ /* 0x000fc40008000000 */
[----:B------:R-:W-:Y:S01]  /*0950*/  VIADD R13, R0, 0x30 ;  /* 0x00000030000d7836 */ /* 0x000fe20000000000 */
[----:B------:R-:W-:Y:S09]  /*0960*/  @P2 BRA `(.L_x_819) ;  /* 0x0000000000242947 */ /* 0x000ff20003800000 */
[----:B------:R-:W-:Y:S01]  /*0970*/  MOV R4, R6 ;  /* 0x0000000600047202 */ /* 0x000fe20000000f00 */
[----:B------:R-:W-:Y:S01]  /*0980*/  IMAD R8, R12, UR4, RZ ;  /* 0x000000040c087c24 */ /* 0x000fe2000f8e02ff */
[----:B------:R-:W-:-:S03]  /*0990*/  ULDC.64 UR6, c[0x0][0x280] ;  /* 0x0000a00000067ab9 */ /* 0x000fc60000000a00 */
[----:B------:R-:W-:-:S04]  /*09a0*/  IMAD.WIDE.U32 R2, R0, UR4, R4 ;  /* 0x0000000400027c25 */ /* 0x000fc8000f8e0004 */
[----:B------:R-:W-:-:S05]  /*09b0*/  IMAD R8, R0, UR5, R8 ;  /* 0x0000000500087c24 */ /* 0x000fca000f8e0208 */
[----:B------:R-:W-:Y:S02]  /*09c0*/  IADD3 R3, R3, R8, RZ ;  /* 0x0000000803037210 */ /* 0x000fe40007ffe0ff */
[----:B------:R-:W-:-:S04]  /*09d0*/  LEA R8, P2, R2, UR6, 0x1 ;  /* 0x0000000602087c11 */ /* 0x000fc8000f8408ff */
[----:B------:R-:W-:-:S05]  /*09e0*/  LEA.HI.X R9, R2, UR7, R3, 0x1, P2 ;  /* 0x0000000702097c11 */ /* 0x000fca00090f0c03 */
[----:B------:R1:W-:Y:S04]  /*09f0*/  STG.E.128 desc[UR22][R8.64], RZ ;  /* 0x000000ff08007986 */ /* 0x0003e8000c101d16 */
.L_x_819:
[----:B------:R-:W-:Y:S05]  /*0a00*/  BSYNC B0 ;  /* 0x0000000000007941 */ /* 0x000fea0003800000 */
.L_x_818:
[----:B------:R-:W-:Y:S01]  /*0a10*/  BSSY B0, `(.L_x_820) ;  /* 0x0000014000007945 */ /* 0x000fe20003800000 */
[----:B------:R-:W-:Y:S01]  /*0a20*/  IADD3 R11, P2, R0, UR25, RZ ;  /* 0x00000019000b7c10 */ /* 0x000fe2000ff5e0ff */
[----:B------:R-:W-:Y:S01]  /*0a30*/  IMAD.U32 R14, RZ, RZ, UR25 ;  /* 0x00000019ff0e7e24 */ /* 0x000fe2000f8e00ff */
[C---:B------:R-:W-:Y:S02]  /*0a40*/  ISETP.NE.OR P1, PT, R10.reuse, RZ, P1 ;  /* 0x000000ff0a00720c */ /* 0x040fe40000f25670 */
[----:B------:R-:W-:Y:S02]  /*0a50*/  ISETP.NE.OR P0, PT, R10, RZ, P0 ;  /* 0x000000ff0a00720c */ /* 0x000fe40000705670 */
[----:B------:R-:W-:Y:S02]  /*0a60*/  ISETP.GE.OR P3, PT, R0, UR18, P3 ;  /* 0x0000001200007c0c */ /* 0x000fe40009f66670 */
[----:B------:R-:W-:Y:S01]  /*0a70*/  ISETP.GE.OR P6, PT, R13, UR18, P6 ;  /* 0x000000120d007c0c */ /* 0x000fe2000b7c6670 */
[----:B------:R-:W-:-:S12]  /*0a80*/  @P5 BRA `(.L_x_821) ;  /* 0x0000000000305947 */ /* 0x000fd80003800000 */
[----:B-1----:R-:W-:Y:S01]  /*0a90*/  IADD3 R8, P5, R0, 0x10, RZ ;  /* 0x0000001000087810 */ /* 0x002fe20007fbe0ff */
[----:B------:R-:W-:Y:S01]  /*0aa0*/  ULDC.64 UR6, c[0x0][0x280] ;  /* 0x0000a00000067ab9 */ /* 0x000fe20000000a00 */
[----:B------:R-:W-:-:S03]  /*0ab0*/  MOV R3, R5 ;  /* 0x0000000500037202 */ /* 0x000fc60000000f00 */
[----:B------:R-:W-:-:S04]  /*0ac0*/  IMAD.X R2, RZ, RZ, R12, P5 ;  /* 0x000000ffff027224 */ /* 0x000fc800028e060c */
[----:B------:R-:W-:Y:S02]  /*0ad0*/  IMAD R9, R2, UR4, RZ ;  /* 0x0000000402097c24 */ /* 0x000fe4000f8e02ff */
[----:B------:R-:W-:Y:S02]  /*0ae0*/  IMAD.MOV.U32 R2, RZ, RZ, R6 ;  /* 0x000000ffff027224 */ /* 0x000fe400078e0006 */
[C---:B------:R-:W-:Y:S02]  /*0af0*/  IMAD R9, R8.reuse, UR5, R9 ;  /* 0x0000000508097c24 */ /* 0x040fe4000f8e0209 */
[----:B------:R-:W-:-:S03]  /*0b00*/  IMAD.WIDE.U32 R2, R8, UR4, R2 ;  /* 0x0000000408027c25 */ /* 0x000fc6000f8e0002 */
[----:B------:R-:W-:Y:S02]  /*0b10*/  LEA R8, P5, R2, UR6, 0x1 ;  /* 0x0000000602087c11 */ /* 0x000fe4000f8a08ff */
[----:B------:R-:W-:-:S04]  /*0b20*/  IADD3 R9, R3, R9, RZ ;  /* 0x0000000903097210 */ /* 0x000fc80007ffe0ff */
[----:B------:R-:W-:-:S05]  /*0b30*/  LEA.HI.X R9, R2, UR7, R9, 0x1, P5 ;  /* 0x0000000702097c11 */ /* 0x000fca000a8f0c09 */
[----:B------:R2:W-:Y:S02]  /*0b40*/  STG.E.128 desc[UR22][R8.64], RZ ;  /* 0x000000ff08007986 */ /* 0x0005e4000c101d16 */
.L_x_821:
[----:B------:R-:W-:Y:S05]  /*0b50*/  BSYNC B0 ;  /* 0x0000000000007941 */ /* 0x000fea0003800000 */
.L_x_820:
[----:B------:R-:W-:Y:S04]  /*0b60*/  BSSY B0, `(.L_x_822) ;  /* 0x000000e000007945 */ /* 0x000fe80003800000 */
[----:B------:R-:W-:Y:S05]  /*0b70*/  @P4 BRA `(.L_x_823) ;  /* 0x0000000000304947 */ /* 0x000fea0003800000 */
[----:B-12---:R-:W-:Y:S01]  /*0b80*/  IADD3 R8, P4, R0, 0x20, RZ ;  /* 0x0000002000087810 */ /* 0x006fe20007f9e0ff */
        /* <DEDUP_REMOVED lines=11> */
.L_x_823:
[----:B------:R-:W-:Y:S05]  /*0c40*/  BSYNC B0 ;  /* 0x0000000000007941 */ /* 0x000fea0003800000 */
.L_x_822:
[----:B------:R-:W-:Y:S04]  /*0c50*/  BSSY B0, `(.L_x_824) ;  /* 0x000000e000007945 */ /* 0x000fe80003800000 */
[----:B------:R-:W-:Y:S05]  /*0c60*/  @P6 BRA `(.L_x_825) ;  /* 0x0000000000306947 */ /* 0x000fea0003800000 */
[----:B------:R-:W-:Y:S01]  /*0c70*/  IADD3 R7, P4, R0, 0x30, RZ ;  /* 0x0000003000077810 */ /* 0x000fe20007f9e0ff */
[----:B------:R-:W-:Y:S01]  /*0c80*/  IMAD.MOV.U32 R2, RZ, RZ, R6 ;  /* 0x000000ffff027224 */ /* 0x000fe200078e0006 */
        /* <DEDUP_REMOVED lines=10> */
.L_x_825:
[----:B------:R-:W-:Y:S05]  /*0d30*/  BSYNC B0 ;  /* 0x0000000000007941 */ /* 0x000fea0003800000 */
.L_x_824:
[----:B------:R-:W-:Y:S01]  /*0d40*/  LEA.HI.X.SX32 R0, R14, R12, 0x1, P2 ;  /* 0x0000000c0e007211 */ /* 0x000fe200010f0eff */
[----:B------:R-:W-:Y:S01]  /*0d50*/  ULDC.64 UR6, c[0x0][0x2b0] ;  /* 0x0000ac0000067ab9 */ /* 0x000fe20000000a00 */
[----:B------:R-:W-:Y:S01]  /*0d60*/  ISETP.GE.AND P2, PT, R13, UR18, PT ;  /* 0x000000120d007c0c */ /* 0x000fe2000bf46270 */
[----:B------:R-:W-:Y:S01]  /*0d70*/  @!P3 IMAD.MOV.U32 R5, RZ, RZ, 0x7f800000 ;  /* 0x7f800000ff05b424 */ /* 0x000fe200078e00ff */
[C---:B----4-:R-:W-:Y:S01]  /*0d80*/  LEA R2, P4, R11.reuse, UR6, 0x2 ;  /* 0x000000060b027c11 */ /* 0x050fe2000f8810ff */
        /* <DEDUP_REMOVED lines=11> */
.L_x_817:
        /* <DEDUP_REMOVED lines=9> */
[----:B------:R1:W2:Y:S01]  /*0ed0*/  @P0 LDG.E R2, desc[UR22][R2.64] ;  /* 0x0000001602020981 */ /* 0x0002a2000c1e1900 */
[----:B------:R-:W-:Y:S01]  /*0ee0*/  ISETP.NE.U32.AND P1, PT, RZ, UR4, PT ;  /* 0x00000004ff007c0c */ /* 0x000fe2000bf25070 */
[----:B------:R-:W-:Y:S01]  /*0ef0*/  UMOV UR6, UR27 ;  /* 0x0000001b00067c82 */ /* 0x000fe20008000000 */
[----:B------:R-:W-:Y:S02]  /*0f00*/  IMAD.MOV.U32 R0, RZ, RZ, RZ ;  /* 0x000000ffff007224 */ /* 0x000fe400078e00ff */
[----:B------:R-:W-:Y:S01]  /*0f10*/  ISETP.NE.AND.EX P1, PT, RZ, UR5, PT, P1 ;  /* 0x00000005ff007c0c */ /* 0x000fe2000bf25310 */
[----:B-1----:R-:W-:Y:S01]  /*0f20*/  IMAD.MOV.U32 R3, RZ, RZ, RZ ;  /* 0x000000ffff037224 */ /* 0x002fe200078e00ff */
[----:B--2---:R-:W-:Y:S02]  /*0f30*/  @P0 R2UR UR6, R2 ;  /* 0x00000000020602ca */ /* 0x004fe400000e0000 */
[----:B------:R-:W-:-:S09]  /*0f40*/  PLOP3.LUT P0, PT, PT, PT, PT, 0x8, 0x0 ;  /* 0x000000000000781c */ /* 0x000fd20003f0e170 */
[----:B------:R-:W-:Y:S05]  /*0f50*/  @!P1 BRA `(.L_x_826) ;  /* 0x00000000002c9947 */ /* 0x000fea0003800000 */
[----:B------:R-:W1:Y:S01]  /*0f60*/  LDC.64 R4, c[0x0][0x378] ;  /* 0x0000de00ff047b82 */ /* 0x000e620000000a00 */
[----:B------:R-:W-:-:S06]  /*0f70*/  USHF.R.S32.HI UR9, URZ, 0x1f, UR27 ;  /* 0x0000001f3f097899 */ /* 0x000fcc000801141b */
[C---:B-1----:R-:W-:Y:S02]  /*0f80*/  IMAD R0, R4.reuse, UR9, RZ ;  /* 0x0000000904007c24 */ /* 0x042fe4000f8e02ff */
[----:B------:R-:W-:-:S04]  /*0f90*/  IMAD.WIDE.U32 R2, R4, UR27, RZ ;  /* 0x0000001b04027c25 */ /* 0x000fc8000f8e00ff */
[----:B------:R-:W-:-:S04]  /*0fa0*/  IMAD R5, R5, UR27, R0 ;  /* 0x0000001b05057c24 */ /* 0x000fc8000f8e0200 */
[----:B------:R-:W-:Y:S01]  /*0fb0*/  IMAD.IADD R0, R3, 0x1, R5 ;  /* 0x0000000103007824 */ /* 0x000fe200078e0205 */
[----:B------:R-:W-:-:S04]  /*0fc0*/  LEA R3, P1, R2, UR4, 0x2 ;  /* 0x0000000402037c11 */ /* 0x000fc8000f8210ff */
[----:B------:R-:W-:Y:S02]  /*0fd0*/  SHF.L.U64.HI R0, R2, 0x2, R0 ;  /* 0x0000000202007819 */ /* 0x000fe40000010200 */
[----:B------:R-:W-:Y:S02]  /*0fe0*/  ISETP.NE.U32.AND P0, PT, R3, RZ, PT ;  /* 0x000000ff0300720c */ /* 0x000fe40003f05070 */
[----:B------:R-:W-:-:S04]  /*0ff0*/  IADD3.X R0, R0, UR5, RZ, P1, !PT ;  /* 0x0000000500007c10 */ /* 0x000fc80008ffe4ff */
[----:B------:R-:W-:-:S13]  /*1000*/  ISETP.NE.AND.EX P0, PT, R0, RZ, PT, P0 ;  /* 0x000000ff0000720c */ /* 0x000fda0003f05300 */
.L_x_826:
[----:B------:R-:W-:Y:S02]  /*1010*/  MOV R196, R3 ;  /* 0x0000000300c47202 */ /* 0x000fe40000000f00 */
[----:B------:R-:W-:-:S05]  /*1020*/  MOV R197, R0 ;  /* 0x0000000000c57202 */ /* 0x000fca0000000f00 */
[----:B------:R1:W-:Y:S01]  /*1030*/  STL.64 [R1+0x8], R196 ;  /* 0x000008c401007387 */ /* 0x0003e20000100a00 */
[----:B------:R-:W-:Y:S05]  /*1040*/  @!P0 BRA `(.L_x_827) ;  /* 0x0000000400608947 */ /* 0x000fea0003800000 */
[----:B------:R-:W2:Y:S01]  /*1050*/  LDC R14, c[0x0][0x380] ;  /* 0x0000e000ff0e7b82 */ /* 0x000ea20000000800 */
[----:B------:R-:W-:-:S07]  /*1060*/  ULEA UR7, UR20, 0xffffff00, 0x8 ;  /* 0xffffff0014077891 */ /* 0x000fce000f8e403f */
[----:B------:R-:W3:Y:S01]  /*1070*/  LDC R7, c[0x0][0x278] ;  /* 0x00009e00ff077b82 */ /* 0x000ee20000000800 */
[----:B------:R-:W4:Y:S01]  /*1080*/  S2R R8, SR_CTAID.Z ;  /* 0x0000000000087919 */ /* 0x000f220000002700 */
[----:B------:R-:W-:Y:S01]  /*1090*/  ULDC.64 UR4, c[0x0][0x230] ;  /* 0x00008c0000047ab9 */ /* 0x000fe20000000a00 */
[----:B------:R-:W-:Y:S01]  /*10a0*/  ULDC.64 UR12, c[0x0][0x248] ;  /* 0x00009200000c7ab9 */ /* 0x000fe20000000a00 */
[----:B--2---:R-:W-:-:S04]  /*10b0*/  IABS R5, R14 ;  /* 0x0000000e00057213 */ /* 0x004fc80000000000 */
[----:B------:R-:W2:Y:S08]  /*10c0*/  I2F.RP R2, R5 ;  /* 0x0000000500027306 */ /* 0x000eb00000209400 */
[----:B--2---:R-:W2:Y:S02]  /*10d0*/  MUFU.RCP R2, R2 ;  /* 0x0000000200027308 */ /* 0x004ea40000001000 */
[----:B--2---:R-:W-:-:S06]  /*10e0*/  VIADD R2, R2, 0xffffffe ;  /* 0x0ffffffe02027836 */ /* 0x004fcc0000000000 */
[----:B------:R2:W5:Y:S02]  /*10f0*/  F2I.FTZ.U32.TRUNC.NTZ R3, R2 ;  /* 0x0000000200037305 */ /* 0x000564000021f000 */
[----:B--2---:R-:W-:Y:S01]  /*1100*/  MOV R2, UR7 ;  /* 0x0000000700027c02 */ /* 0x004fe20008000f00 */
[----:B-----5:R-:W-:-:S03]  /*1110*/  IMAD.MOV R0, RZ, RZ, -R3 ;  /* 0x000000ffff007224 */ /* 0x020fc600078e0a03 */
[----:B------:R-:W-:Y:S01]  /*1120*/  IABS R4, R2 ;  /* 0x0000000200047213 */ /* 0x000fe20000000000 */
[----:B------:R-:W-:Y:S02]  /*1130*/  IMAD R0, R0, R5, RZ ;  /* 0x0000000500007224 */ /* 0x000fe400078e02ff */
[----:B------:R-:W-:-:S04]  /*1140*/  IMAD.MOV.U32 R2, RZ, RZ, RZ ;  /* 0x000000ffff027224 */ /* 0x000fc800078e00ff */
[----:B------:R-:W-:Y:S01]  /*1150*/  IMAD.HI.U32 R0, R3, R0, R2 ;  /* 0x0000000003007227 */ /* 0x000fe200078e0002 */
[----:B------:R-:W-:-:S05]  /*1160*/  MOV R3, R4 ;  /* 0x0000000400037202 */ /* 0x000fca0000000f00 */
[----:B------:R-:W-:-:S04]  /*1170*/  IMAD.HI.U32 R0, R0, R3, RZ ;  /* 0x0000000300007227 */ /* 0x000fc800078e00ff */
[----:B------:R-:W-:-:S04]  /*1180*/  IMAD.MOV R2, RZ, RZ, -R0 ;  /* 0x000000ffff027224 */ /* 0x000fc800078e0a00 */
[----:B------:R-:W-:-:S05]  /*1190*/  IMAD R2, R5, R2, R3 ;  /* 0x0000000205027224 */ /* 0x000fca00078e0203 */
[----:B------:R-:W-:-:S13]  /*11a0*/  ISETP.GT.U32.AND P2, PT, R5, R2, PT ;  /* 0x000000020500720c */ /* 0x000fda0003f44070 */
[-C--:B------:R-:W-:Y:S01]  /*11b0*/  @!P2 IADD3 R2, R2, -R5.reuse, RZ ;  /* 0x800000050202a210 */ /* 0x080fe20007ffe0ff */
[----:B------:R-:W-:Y:S01]  /*11c0*/  @!P2 VIADD R0, R0, 0x1 ;  /* 0x000000010000a836 */ /* 0x000fe20000000000 */
[----:B------:R-:W-:Y:S02]  /*11d0*/  ISETP.NE.AND P2, PT, R14, RZ, PT ;  /* 0x000000ff0e00720c */ /* 0x000fe40003f45270 */
[----:B------:R-:W-:Y:S02]  /*11e0*/  ISETP.GE.U32.AND P3, PT, R2, R5, PT ;  /* 0x000000050200720c */ /* 0x000fe40003f66070 */
[----:B------:R-:W-:-:S04]  /*11f0*/  LOP3.LUT R2, R14, UR7, RZ, 0x3c, !PT ;  /* 0x000000070e027c12 */ /* 0x000fc8000f8e3cff */
[----:B------:R-:W-:-:S07]  /*1200*/  ISETP.GE.AND P1, PT, R2, RZ, PT ;  /* 0x000000ff0200720c */ /* 0x000fce0003f26270 */
[----:B------:R-:W-:-:S05]  /*1210*/  @P3 IADD3 R0, R0, 0x1, RZ ;  /* 0x0000000100003810 */ /* 0x000fca0007ffe0ff */
[----:B------:R-:W-:-:S05]  /*1220*/  IMAD.MOV.U32 R4, RZ, RZ, R0 ;  /* 0x000000ffff047224 */ /* 0x000fca00078e0000 */
[----:B------:R-:W-:Y:S02]  /*1230*/  @!P1 IADD3 R4, -R4, RZ, RZ ;  /* 0x000000ff04049210 */ /* 0x000fe40007ffe1ff */
[----:B------:R-:W-:-:S05]  /*1240*/  @!P2 LOP3.LUT R4, RZ, R14, RZ, 0x33, !PT ;  /* 0x0000000eff04a212 */ /* 0x000fca00078e33ff */
[----:B------:R-:W-:-:S05]  /*1250*/  IMAD.WIDE R2, R4, 0x4, R196 ;  /* 0x0000000404027825 */ /* 0x000fca00078e02c4 */
[----:B------:R2:W5:Y:S01]  /*1260*/  LDG.E R5, desc[UR22][R2.64] ;  /* 0x0000001602057981 */ /* 0x000562000c1e1900 */
[----:B---3--:R-:W-:Y:S02]  /*1270*/  IABS R6, R7 ;  /* 0x0000000700067213 */ /* 0x008fe40000000000 */
[----:B----4-:R-:W-:Y:S02]  /*1280*/  IABS R8, R8 ;  /* 0x0000000800087213 */ /* 0x010fe40000000000 */
[----:B--2---:R-:W2:Y:S08]  /*1290*/  I2F.RP R2, R6 ;  /* 0x0000000600027306 */ /* 0x004eb00000209400 */
[----:B--2---:R-:W2:Y:S02]  /*12a0*/  MUFU.RCP R2, R2 ;  /* 0x0000000200027308 */ /* 0x004ea40000001000 */
[----:B--2---:R-:W-:-:S06]  /*12b0*/  VIADD R2, R2, 0xffffffe ;  /* 0x0ffffffe02027836 */ /* 0x004fcc0000000000 */
[----:B------:R-:W2:Y:S02]  /*12c0*/  F2I.FTZ.U32.TRUNC.NTZ R3, R2 ;  /* 0x0000000200037305 */ /* 0x000ea4000021f000 */
[----:B--2---:R-:W-:Y:S01]  /*12d0*/  IADD3 R0, RZ, -R3, RZ ;  /* 0x80000003ff007210 */ /* 0x004fe20007ffe0ff */
[----:B------:R-:W-:-:S04]  /*12e0*/  IMAD.MOV.U32 R2, RZ, RZ, RZ ;  /* 0x000000ffff027224 */ /* 0x000fc800078e00ff */
[----:B------:R-:W-:-:S04]  /*12f0*/  IMAD R0, R0, R6, RZ ;  /* 0x0000000600007224 */ /* 0x000fc800078e02ff */
[----:B------:R-:W-:Y:S01]  /*1300*/  IMAD.HI.U32 R0, R3, R0, R2 ;  /* 0x0000000003007227 */ /* 0x000fe200078e0002 */
[----:B------:R-:W-:-:S05]  /*1310*/  MOV R3, R8 ;  /* 0x0000000800037202 */ /* 0x000fca0000000f00 */
[----:B------:R-:W-:-:S04]  /*1320*/  IMAD.HI.U32 R0, R0, R3, RZ ;  /* 0x0000000300007227 */ /* 0x000fc800078e00ff */
[----:B------:R-:W-:-:S04]  /*1330*/  IMAD.MOV R2, RZ, RZ, -R0 ;  /* 0x000000ffff027224 */ /* 0x000fc800078e0a00 */
[----:B------:R-:W-:Y:S01]  /*1340*/  IMAD R2, R6, R2, R3 ;  /* 0x0000000206027224 */ /* 0x000fe200078e0203 */
[----:B------:R-:W-:-:S04]  /*1350*/  LOP3.LUT R3, R7, UR10, RZ, 0x3c, !PT ;  /* 0x0000000a07037c12 */ /* 0x000fc8000f8e3cff */
[----:B------:R-:W-:Y:S02]  /*1360*/  ISETP.GT.U32.AND P2, PT, R6, R2, PT ;  /* 0x000000020600720c */ /* 0x000fe40003f44070 */
[----:B------:R-:W-:-:S11]  /*1370*/  ISETP.GE.AND P1, PT, R3, RZ, PT ;  /* 0x000000ff0300720c */ /* 0x000fd60003f26270 */
[-C--:B------:R-:W-:Y:S02]  /*1380*/  @!P2 IADD3 R2, R2, -R6.reuse, RZ ;  /* 0x800000060202a210 */ /* 0x080fe40007ffe0ff */
[----:B------:R-:W-:Y:S02]  /*1390*/  @!P2 IADD3 R0, R0, 0x1, RZ ;  /* 0x000000010000a810 */ /* 0x000fe40007ffe0ff */
[----:B------:R-:W-:Y:S01]  /*13a0*/  ISETP.GE.U32.AND P3, PT, R2, R6, PT ;  /* 0x000000060200720c */ /* 0x000fe20003f66070 */
[----:B------:R-:W-:Y:S01]  /*13b0*/  IMAD.MOV R2, RZ, RZ, -R4 ;  /* 0x000000ffff027224 */ /* 0x000fe200078e0a04 */
[----:B------:R-:W-:-:S03]  /*13c0*/  ISETP.NE.AND P2, PT, R7, RZ, PT ;  /* 0x000000ff0700720c */ /* 0x000fc60003f45270 */
[----:B------:R-:W-:-:S05]  /*13d0*/  IMAD R14, R14, R2, UR7 ;  /* 0x000000070e0e7e24 */ /* 0x000fca000f8e0202 */
[----:B------:R-:W-:-:S03]  /*13e0*/  SHF.R.S32.HI R15, RZ, 0x1f, R14 ;  /* 0x0000001fff0f7819 */ /* 0x000fc6000001140e */
[----:B------:R-:W-:Y:S02]  /*13f0*/  @P3 VIADD R0, R0, 0x1 ;  /* 0x0000000100003836 */ /* 0x000fe40000000000 */
[----:B------:R-:W-:-:S03]  /*1400*/  IMAD R4, R15, UR12, RZ ;  /* 0x0000000c0f047c24 */ /* 0x000fc6000f8e02ff */
[----:B------:R-:W-:Y:S01]  /*1410*/  @!P1 IADD3 R0, -R0, RZ, RZ ;  /* 0x000000ff00009210 */ /* 0x000fe20007ffe1ff */
[----:B------:R-:W-:Y:S01]  /*1420*/  IMAD R4, R14, UR13, R4 ;  /* 0x0000000d0e047c24 */ /* 0x000fe2000f8e0204 */
[----:B------:R-:W-:-:S04]  /*1430*/  @!P2 LOP3.LUT R0, RZ, R7, RZ, 0x33, !PT ;  /* 0x00000007ff00a212 */ /* 0x000fc800078e33ff */
[--C-:B------:R-:W-:Y:S01]  /*1440*/  SHF.R.S32.HI R10, RZ, 0x1f, R0.reuse ;  /* 0x0000001fff0a7819 */ /* 0x100fe20000011400 */
[----:B------:R-:W-:Y:S01]  /*1450*/  IMAD.MOV.U32 R9, RZ, RZ, R0 ;  /* 0x000000ffff097224 */ /* 0x000fe200078e0000 */
[----:B-----5:R-:W-:-:S13]  /*1460*/  R2UR UR9, R5 ;  /* 0x00000000050972ca */ /* 0x020fda00000e0000 */
[----:B------:R-:W-:Y:S02]  /*1470*/  USHF.R.S32.HI UR8, URZ, 0x1f, UR9 ;  /* 0x0000001f3f087899 */ /* 0x000fe40008011409 */
[----:B------:R-:W-:Y:S02]  /*1480*/  UIMAD.WIDE.U32 UR14, UR9, UR4, URZ ;  /* 0x00000004090e72a5 */ /* 0x000fe4000f8e003f */
[----:B------:R-:W-:-:S04]  /*1490*/  UIMAD UR6, UR8, UR4, URZ ;  /* 0x00000004080672a4 */ /* 0x000fc8000f8e023f */
[----:B------:R-:W-:Y:S01]  /*14a0*/  UIMAD UR4, UR9, UR5, UR6 ;  /* 0x00000005090472a4 */ /* 0x000fe2000f8e0206 */
[----:B------:R-:W-:Y:S01]  /*14b0*/  MOV R3, UR15 ;  /* 0x0000000f00037c02 */ /* 0x000fe20008000f00 */
[----:B------:R-:W-:Y:S01]  /*14c0*/  IMAD.U32 R2, RZ, RZ, UR14 ;  /* 0x0000000eff027e24 */ /* 0x000fe2000f8e00ff */
[----:B------:R-:W-:Y:S01]  /*14d0*/  ULDC.64 UR6, c[0x0][0x260] ;  /* 0x0000980000067ab9 */ /* 0x000fe20000000a00 */
[----:B------:R-:W-:-:S06]  /*14e0*/  UIADD3 UR4, UR15, UR4, URZ ;  /* 0x000000040f047290 */ /* 0x000fcc000fffe03f */
[----:B------:R-:W-:Y:S01]  /*14f0*/  IMAD.U32 R3, RZ, RZ, UR4 ;  /* 0x00000004ff037e24 */ /* 0x000fe2000f8e00ff */
[----:B------:R-:W-:Y:S02]  /*1500*/  ULDC.64 UR4, c[0x0][0x238] ;  /* 0x00008e0000047ab9 */ /* 0x000fe40000000a00 */
[----:B------:R-:W-:Y:S01]  /*1510*/  UIMAD UR8, UR8, UR4, URZ ;  /* 0x00000004080872a4 */ /* 0x000fe2000f8e023f */
[----:B------:R-:W-:Y:S01]  /*1520*/  IMAD.WIDE.U32 R2, R14, UR12, R2 ;  /* 0x0000000c0e027c25 */ /* 0x000fe2000f8e0002 */
[----:B------:R-:W-:Y:S02]  /*1530*/  UIMAD.WIDE.U32 UR14, UR9, UR4, URZ ;  /* 0x00000004090e72a5 */ /* 0x000fe4000f8e003f */
[----:B------:R-:W-:Y:S02]  /*1540*/  UIMAD UR5, UR9, UR5, UR8 ;  /* 0x00000005090572a4 */ /* 0x000fe4000f8e0208 */
[----:B------:R-:W-:Y:S01]  /*1550*/  IADD3 R3, R3, R4, RZ ;  /* 0x0000000403037210 */ /* 0x000fe20007ffe0ff */
[----:B------:R-:W-:Y:S01]  /*1560*/  IMAD R4, R10, UR6, RZ ;  /* 0x000000060a047c24 */ /* 0x000fe2000f8e02ff */
[----:B------:R-:W-:Y:S01]  /*1570*/  UIADD3 UR11, UR15, UR5, URZ ;  /* 0x000000050f0b7290 */ /* 0x000fe2000fffe03f */
[----:B------:R-:W-:-:S04]  /*1580*/  IMAD.WIDE.U32 R2, R0, UR6, R2 ;  /* 0x0000000600027c25 */ /* 0x000fc8000f8e0002 */
[----:B------:R-:W-:Y:S01]  /*1590*/  IMAD R4, R0, UR7, R4 ;  /* 0x0000000700047c24 */ /* 0x000fe2000f8e0204 */
[----:B------:R-:W-:-:S03]  /*15a0*/  MOV R7, R2 ;  /* 0x0000000200077202 */ /* 0x000fc60000000f00 */
[----:B------:R-:W-:Y:S01]  /*15b0*/  IMAD.IADD R11, R3, 0x1, R4 ;  /* 0x00000001030b7824 */ /* 0x000fe200078e0204 */
[----:B------:R-:W-:Y:S06]  /*15c0*/  BRA `(.L_x_828) ;  /* 0x0000000400547947 */ /* 0x000fec0003800000 */
.L_x_827:
[----:B------:R-:W2:Y:S01]  /*15d0*/  LDC R7, c[0x0][0x278] ;  /* 0x00009e00ff077b82 */ /* 0x000ea20000000800 */
[----:B------:R-:W3:Y:S01]  /*15e0*/  S2R R4, SR_CTAID.Z ;  /* 0x0000000000047919 */ /* 0x000ee20000002700 */
        /* <DEDUP_REMOVED lines=9> */
[----:B--2---:R-:W-:Y:S02]  /*1680*/  IABS R6, R7 ;  /* 0x0000000700067213 */ /* 0x004fe40000000000 */
[----:B------:R-:W-:Y:S02]  /*1690*/  ISETP.NE.AND P2, PT, R7, RZ, PT ;  /* 0x000000ff0700720c */ /* 0x000fe40003f45270 */
[----:B------:R-:W2:Y:S01]  /*16a0*/  I2F.RP R2, R6 ;  /* 0x0000000600027306 */ /* 0x000ea20000209400 */
[----:B---3--:R-:W-:-:S07]  /*16b0*/  IABS R4, R4 ;  /* 0x0000000400047213 */ /* 0x008fce0000000000 */
[----:B--2---:R-:W2:Y:S02]  /*16c0*/  MUFU.RCP R2, R2 ;  /* 0x0000000200027308 */ /* 0x004ea40000001000 */
[----:B--2---:R-:W-:-:S06]  /*16d0*/  VIADD R2, R2, 0xffffffe ;  /* 0x0ffffffe02027836 */ /* 0x004fcc0000000000 */
[----:B------:R-:W2:Y:S02]  /*16e0*/  F2I.FTZ.U32.TRUNC.NTZ R3, R2 ;  /* 0x0000000200037305 */ /* 0x000ea4000021f000 */
[----:B--2---:R-:W-:Y:S01]  /*16f0*/  IMAD.MOV R0, RZ, RZ, -R3 ;  /* 0x000000ffff007224 */ /* 0x004fe200078e0a03 */
[----:B------:R-:W-:-:S03]  /*1700*/  MOV R2, RZ ;  /* 0x000000ff00027202 */ /* 0x000fc60000000f00 */
[----:B------:R-:W-:-:S04]  /*1710*/  IMAD R0, R0, R6, RZ ;  /* 0x0000000600007224 */ /* 0x000fc800078e02ff */
[----:B------:R-:W-:-:S04]  /*1720*/  IMAD.HI.U32 R0, R3, R0, R2 ;  /* 0x0000000003007227 */ /* 0x000fc800078e0002 */
[----:B------:R-:W-:Y:S02]  /*1730*/  IMAD.MOV.U32 R3, RZ, RZ, R4 ;  /* 0x000000ffff037224 */ /* 0x000fe400078e0004 */
[----:B------:R-:W2:Y:S02]  /*1740*/  LDC.64 R4, c[0x0][0x260] ;  /* 0x00009800ff047b82 */ /* 0x000ea40000000a00 */
        /* <DEDUP_REMOVED lines=10> */
[----:B------:R-:W-:Y:S06]  /*17f0*/  @P1 BRA `(.L_x_829) ;  /* 0x0000000000301947 */ /* 0x000fec0003800000 */
        /* <DEDUP_REMOVED lines=12> */
.L_x_829:
[----:B------:R-:W-:Y:S01]  /*18c0*/  UIMAD UR4, UR14, UR12, URZ ;  /* 0x0000000c0e0472a4 */ /* 0x000fe2000f8e023f */
[----:B------:R-:W-:Y:S01]  /*18d0*/  @!P3 IADD3 R0, -R0, RZ, RZ ;  /* 0x000000ff0000b210 */ /* 0x000fe20007ffe1ff */
[----:B------:R-:W-:Y:S01]  /*18e0*/  UMOV UR29, UR5 ;  /* 0x00000005001d7c82 */ /* 0x000fe20008000000 */
[----:B------:R-:W-:Y:S01]  /*18f0*/  @!P2 LOP3.LUT R0, RZ, R7, RZ, 0x33, !PT ;  /* 0x00000007ff00a212 */ /* 0x000fe200078e33ff */
[----:B------:R-:W-:Y:S01]  /*1900*/  UIMAD.WIDE.U32 UR28, UR12, UR9, UR28 ;  /* 0x000000090c1c72a5 */ /* 0x000fe2000f8e001c */
[----:B------:R-:W-:Y:S01]  /*1910*/  MOV R15, UR14 ;  /* 0x0000000e000f7c02 */ /* 0x000fe20008000f00 */
[----:B------:R-:W-:Y:S01]  /*1920*/  UIMAD UR4, UR13, UR9, UR4 ;  /* 0x000000090d0472a4 */ /* 0x000fe2000f8e0204 */
[----:B------:R-:W-:Y:S01]  /*1930*/  SHF.R.S32.HI R10, RZ, 0x1f, R0 ;  /* 0x0000001fff0a7819 */ /* 0x000fe20000011400 */
[----:B------:R-:W-:Y:S01]  /*1940*/  @UP0 UIADD3 UR8, UR7, UR8, URZ ;  /* 0x0000000807080290 */ /* 0x000fe2000fffe03f */
[----:B------:R-:W-:Y:S01]  /*1950*/  IMAD.U32 R14, RZ, RZ, UR9 ;  /* 0x00000009ff0e7e24 */ /* 0x000fe2000f8e00ff */
[----:B------:R-:W-:Y:S01]  /*1960*/  UIADD3 UR4, UR29, UR4, URZ ;  /* 0x000000041d047290 */ /* 0x000fe2000fffe03f */
[----:B------:R-:W-:Y:S01]  /*1970*/  IMAD.U32 R3, RZ, RZ, UR29 ;  /* 0x0000001dff037e24 */ /* 0x000fe2000f8e00ff */
[----:B------:R-:W-:Y:S01]  /*1980*/  MOV R2, UR28 ;  /* 0x0000001c00027c02 */ /* 0x000fe20008000f00 */
[----:B--2---:R-:W-:-:S02]  /*1990*/  IMAD R6, R10, R4, RZ ;  /* 0x000000040a067224 */ /* 0x004fc400078e02ff */
[----:B------:R-:W-:Y:S01]  /*19a0*/  IMAD.MOV.U32 R9, RZ, RZ, R0 ;  /* 0x000000ffff097224 */ /* 0x000fe200078e0000 */
[----:B------:R-:W-:Y:S01]  /*19b0*/  MOV R3, UR4 ;  /* 0x0000000400037c02 */ /* 0x000fe20008000f00 */
[----:B------:R-:W-:Y:S02]  /*19c0*/  @UP0 ULDC.64 UR4, c[0x0][0x250] ;  /* 0x0000940000040ab9 */ /* 0x000fe40000000a00 */
[----:B------:R-:W-:Y:S01]  /*19d0*/  @UP0 UIMAD.WIDE.U32 UR28, UR8, UR4, URZ ;  /* 0x00000004081c02a5 */ /* 0x000fe2000f8e003f */
[----:B------:R-:W-:-:S03]  /*19e0*/  IMAD.WIDE.U32 R2, R0, R4, R2 ;  /* 0x0000000400027225 */ /* 0x000fc600078e0002 */
[----:B------:R-:W-:Y:S01]  /*19f0*/  @UP0 UIMAD UR11, UR8, UR5, UR29 ;  /* 0x00000005080b02a4 */ /* 0x000fe2000f8e021d */
[----:B------:R-:W-:Y:S02]  /*1a00*/  IMAD R4, R0, R5, R6 ;  /* 0x0000000500047224 */ /* 0x000fe400078e0206 */
[----:B------:R-:W-:Y:S01]  /*1a10*/  @UP0 UMOV UR14, UR28 ;  /* 0x0000001c000e0c82 */ /* 0x000fe20008000000 */
[----:B------:R-:W-:Y:S02]  /*1a20*/  IMAD.MOV.U32 R7, RZ, RZ, R2 ;  /* 0x000000ffff077224 */ /* 0x000fe400078e0002 */
[----:B------:R-:W-:Y:S01]  /*1a30*/  IADD3 R11, R3, R4, RZ ;  /* 0x00000004030b7210 */ /* 0x000fe20007ffe0ff */
[----:B------:R-:W-:Y:S06]  /*1a40*/  @P1 BRA `(.L_x_828) ;  /* 0x0000000000341947 */ /* 0x000fec0003800000 */
        /* <DEDUP_REMOVED lines=13> */
.L_x_828:
[----:B------:R-:W-:Y:S01]  /*1b20*/  SHF.R.S32.HI R36, RZ, 0x1f, R189 ;  /* 0x0000001fff247819 */ /* 0x000fe200000114bd */
[----:B------:R-:W-:Y:S01]  /*1b30*/  UISETP.NE.AND UP0, UPT, UR16, -0x1, UPT ;  /* 0xffffffff1000788c */ /* 0x000fe2000bf05270 */
[----:B------:R-:W2:Y:S01]  /*1b40*/  S2R R2, SR_CTAID.X ;  /* 0x0000000000027919 */ /* 0x000ea20000002500 */
[----:B------:R-:W3:Y:S01]  /*1b50*/  S2UR UR21, SR_CgaCtaId ;  /* 0x00000000001579c3 */ /* 0x000ee20000008800 */
[CC--:B------:R-:W-:Y:S01]  /*1b60*/  LEA.HI R0, R36.reuse, R189.reuse, RZ, 0x3 ;  /* 0x000000bd24007211 */ /* 0x0c0fe200078f18ff */
[----:B------:R-:W-:Y:S01]  /*1b70*/  ULDC.64 UR8, c[0x0][0x258] ;  /* 0x0000960000087ab9 */ /* 0x000fe20000000a00 */
[----:B------:R-:W-:Y:S01]  /*1b80*/  LEA.HI R35, R36, R189, RZ, 0x4 ;  /* 0x000000bd24237211 */ /* 0x000fe200078f20ff */
[----:B------:R-:W-:Y:S01]  /*1b90*/  UIADD3 UR17, UR20, -0x1, URZ ;  /* 0xffffffff14117890 */ /* 0x000fe2000fffe03f */
[----:B------:R-:W-:Y:S01]  /*1ba0*/  SHF.R.S32.HI R12, RZ, 0x3, R0 ;  /* 0x00000003ff0c7819 */ /* 0x000fe20000011400 */
[----:B------:R-:W-:Y:S01]  /*1bb0*/  IMAD.U32 R8, RZ, RZ, UR8 ;  /* 0x00000008ff087e24 */ /* 0x000fe2000f8e00ff */
[----:B------:R-:W-:Y:S01]  /*1bc0*/  LOP3.LUT R0, R0, 0xfffffff8, RZ, 0xc0, !PT ;  /* 0xfffffff800007812 */ /* 0x000fe200078ec0ff */
[----:B------:R-:W-:Y:S01]  /*1bd0*/  USHF.L.U32 UR19, UR17, 0x8, URZ ;  /* 0x0000000811137899 */ /* 0x000fe2000800063f */
[----:B------:R-:W-:Y:S01]  /*1be0*/  SHF.R.S32.HI R13, RZ, 0x1f, R12 ;  /* 0x0000001fff0d7819 */ /* 0x000fe2000001140c */
[C---:B------:R-:W-:Y:S01]  /*1bf0*/  IMAD.SHL.U32 R4, R12.reuse, 0x40, RZ ;  /* 0x000000400c047824 */ /* 0x040fe200078e00ff */
[----:B------:R-:W-:Y:S01]  /*1c00*/  @UP0 ULDC.64 UR4, c[0x0][0x240] ;  /* 0x0000900000040ab9 */ /* 0x000fe20000000a00 */
[----:B------:R-:W-:Y:S01]  /*1c10*/  IMAD.IADD R32, R189, 0x1, -R0 ;  /* 0x00000001bd207824 */ /* 0x000fe200078e0a00 */
[----:B------:R-:W-:Y:S01]  /*1c20*/  @UP0 UIMAD.WIDE.U32 UR28, UR16, UR4, URZ ;  /* 0x00000004101c02a5 */ /* 0x000fe2000f8e003f */
[----:B------:R-:W-:Y:S01]  /*1c30*/  VIADD R27, R12, 0x10 ;  /* 0x000000100c1b7836 */ /* 0x000fe20000000000 */
[----:B------:R-:W-:Y:S01]  /*1c40*/  LOP3.LUT R0, R4, 0x1c0, RZ, 0xc0, !PT ;  /* 0x000001c004007812 */ /* 0x000fe200078ec0ff */
[----:B------:R-:W-:Y:S01]  /*1c50*/  IMAD.SHL.U32 R194, R32, 0x8, RZ ;  /* 0x0000000820c27824 */ /* 0x000fe200078e00ff */
[----:B------:R-:W-:Y:S01]  /*1c60*/  LOP3.LUT R4, R35, 0xfffffff0, RZ, 0xc0, !PT ;  /* 0xfffffff023047812 */ /* 0x000fe200078ec0ff */
[----:B------:R-:W-:Y:S01]  /*1c70*/  @!UP0 USHF.R.S32.HI UR6, URZ, 0x1f, UR27 ;  /* 0x0000001f3f068899 */ /* 0x000fe2000801141b */
[----:B------:R-:W-:Y:S01]  /*1c80*/  SHF.R.U32.HI R5, RZ, 0x3, R0 ;  /* 0x00000003ff057819 */ /* 0x000fe20000011600 */
[----:B------:R-:W-:Y:S01]  /*1c90*/  @UP0 UIMAD UR15, UR16, UR5, UR29 ;  /* 0x00000005100f02a4 */ /* 0x000fe2000f8e021d */
[----:B------:R-:W-:Y:S01]  /*1ca0*/  LOP3.LUT R6, R0, 0x38, R194, 0xf8, !PT ;  /* 0x0000003800067812 */ /* 0x000fe200078ef8c2 */
[----:B------:R-:W-:Y:S01]  /*1cb0*/  IMAD.IADD R0, R189, 0x1, -R4 ;  /* 0x00000001bd007824 */ /* 0x000fe200078e0a04 */
[----:B------:R-:W-:Y:S01]  /*1cc0*/  @!UP0 ULDC.64 UR4, c[0x0][0x228] ;  /* 0x00008a0000048ab9 */ /* 0x000fe20000000a00 */
[----:B------:R4:W-:Y:S01]  /*1cd0*/  STL [R1+0x18], R194 ;  /* 0x000018c201007387 */ /* 0x0009e20000100800 */
[----:B------:R-:W-:Y:S01]  /*1ce0*/  LOP3.LUT R5, R6, R5, RZ, 0x3c, !PT ;  /* 0x0000000506057212 */ /* 0x000fe200078e3cff */
[----:B------:R-:W-:Y:S01]  /*1cf0*/  @!UP0 UIMAD UR6, UR6, UR4, URZ ;  /* 0x00000004060682a4 */ /* 0x000fe2000f8e023f */
[----:B------:R-:W-:Y:S01]  /*1d00*/  SHF.R.S32.HI R4, RZ, 0x1f, R0 ;  /* 0x0000001fff047819 */ /* 0x000fe20000011400 */
[----:B------:R-:W-:Y:S01]  /*1d10*/  @!UP0 UIMAD.WIDE.U32 UR30, UR27, UR4, URZ ;  /* 0x000000041b1e82a5 */ /* 0x000fe2000f8e003f */
[----:B------:R-:W-:Y:S01]  /*1d20*/  LEA.HI R6, R36, R189, RZ, 0x6 ;  /* 0x000000bd24067211 */ /* 0x000fe200078f30ff */
[----:B------:R-:W-:Y:S01]  /*1d30*/  @!UP0 UIMAD UR27, UR27, UR5, UR6 ;  /* 0x000000051b1b82a4 */ /* 0x000fe2000f8e0206 */
[----:B------:R-:W-:Y:S01]  /*1d40*/  LEA.HI R34, R4, R0, RZ, 0x3 ;  /* 0x0000000004227211 */ /* 0x000fe200078f18ff */
[----:B------:R-:W-:Y:S01]  /*1d50*/  UIADD3 UR5, -UR25, UR18, URZ ;  /* 0x0000001219057290 */ /* 0x000fe2000fffe13f */
[----:B------:R-:W-:Y:S01]  /*1d60*/  IADD3 R16, P3, R194, R7, RZ ;  /* 0x00000007c2107210 */ /* 0x000fe20007f7e0ff */
[----:B------:R-:W-:Y:S01]  /*1d70*/  IMAD.SHL.U32 R6, R6, 0x8, RZ ;  /* 0x0000000806067824 */ /* 0x000fe200078e00ff */
[----:B------:R-:W-:Y:S01]  /*1d80*/  LOP3.LUT R4, R34, 0xfffffff8, RZ, 0xc0, !PT ;  /* 0xfffffff822047812 */ /* 0x000fe200078ec0ff */
[----:B------:R-:W-:Y:S01]  /*1d90*/  @!UP0 UIADD3 UR15, UR31, UR27, URZ ;  /* 0x0000001b1f0f8290 */ /* 0x000fe2000fffe03f */
[----:B------:R-:W-:Y:S01]  /*1da0*/  VIADD R29, R12, 0x20 ;  /* 0x000000200c1d7836 */ /* 0x000fe20000000000 */
[----:B------:R-:W-:Y:S01]  /*1db0*/  @!UP0 UMOV UR28, UR30 ;  /* 0x0000001e001c8c82 */ /* 0x000fe20008000000 */
[----:B------:R-:W-:Y:S01]  /*1dc0*/  USHF.R.S32.HI UR29, URZ, 0x1f, UR10 ;  /* 0x0000001f3f1d7899 */ /* 0x000fe2000801140a */
[----:B------:R-:W-:Y:S01]  /*1dd0*/  LOP3.LUT R241, R5, 0xfffffe00, R6, 0xf8, !PT ;  /* 0xfffffe0005f17812 */ /* 0x000fe200078ef806 */
[----:B------:R-:W-:Y:S01]  /*1de0*/  IMAD.IADD R33, R0, 0x1, -R4 ;  /* 0x0000000100217824 */ /* 0x000fe200078e0a04 */
[----:B------:R-:W-:Y:S01]  /*1df0*/  SHF.R.S32.HI R0, RZ, 0x1f, R194 ;  /* 0x0000001fff007819 */ /* 0x000fe200000114c2 */
[----:B------:R-:W-:Y:S01]  /*1e00*/  UIMAD UR29, UR29, UR8, URZ ;  /* 0x000000081d1d72a4 */ /* 0x000fe2000f8e023f */
[----:B------:R-:W-:Y:S01]  /*1e10*/  IADD3 R6, P1, R194, UR28, RZ ;  /* 0x0000001cc2067c10 */ /* 0x000fe2000ff3e0ff */
[----:B------:R-:W-:Y:S01]  /*1e20*/  ULDC.64 UR6, c[0x0][0x268] ;  /* 0x00009a0000067ab9 */ /* 0x000fe20000000a00 */
[----:B------:R-:W-:Y:S01]  /*1e30*/  ISETP.GE.AND P5, PT, R12, UR5, PT ;  /* 0x000000050c007c0c */ /* 0x000fe2000bfa6270 */
[----:B------:R-:W-:Y:S01]  /*1e40*/  UIMAD UR9, UR10, UR9, UR29 ;  /* 0x000000090a0972a4 */ /* 0x000fe2000f8e021d */
[----:B------:R-:W-:Y:S01]  /*1e50*/  IADD3 R4, P2, R194, UR14, RZ ;  /* 0x0000000ec2047c10 */ /* 0x000fe2000ff5e0ff */
[----:B------:R-:W-:Y:S01]  /*1e60*/  UMOV UR4, 0x400 ;  /* 0x0000040000047882 */ /* 0x000fe20000000000 */
[----:B------:R-:W-:Y:S01]  /*1e70*/  IADD3.X R7, R0, UR15, RZ, P1, !PT ;  /* 0x0000000f00077c10 */ /* 0x000fe20008ffe4ff */
[----:B------:R-:W-:Y:S01]  /*1e80*/  IMAD R10, R10, UR6, RZ ;  /* 0x000000060a0a7c24 */ /* 0x000fe2000f8e02ff */
[----:B------:R-:W-:Y:S01]  /*1e90*/  IADD3.X R5, R0, UR11, RZ, P2, !PT ;  /* 0x0000000b00057c10 */ /* 0x000fe200097fe4ff */
[----:B---3--:R-:W-:Y:S01]  /*1ea0*/  ULEA UR4, UR21, UR4, 0x18 ;  /* 0x0000000415047291 */ /* 0x008fe2000f8ec03f */
[----:B------:R-:W-:Y:S01]  /*1eb0*/  VIADD R28, R12, 0x30 ;  /* 0x000000300c1c7836 */ /* 0x000fe20000000000 */
[----:B------:R-:W-:Y:S01]  /*1ec0*/  UIADD3 UR21, -UR19, UR26, URZ ;  /* 0x0000001a13157290 */ /* 0x000fe2000fffe13f */
[----:B------:R-:W-:Y:S01]  /*1ed0*/  IMAD.WIDE.U32 R6, R8, UR10, R6 ;  /* 0x0000000a08067c25 */ /* 0x000fe2000f8e0006 */
[----:B------:R-:W-:Y:S01]  /*1ee0*/  BSSY B0, `(.L_x_830) ;  /* 0x000001c000007945 */ /* 0x000fe20003800000 */
[----:B------:R-:W-:-:S02]  /*1ef0*/  ISETP.GE.AND P4, PT, R27, UR5, PT ;  /* 0x000000051b007c0c */ /* 0x000fc4000bf86270 */
[----:B------:R-:W-:Y:S01]  /*1f00*/  IMAD.WIDE.U32 R18, R9, UR6, R4 ;  /* 0x0000000609127c25 */ /* 0x000fe2000f8e0004 */
[----:B------:R-:W-:Y:S02]  /*1f10*/  ISETP.GE.AND P1, PT, R29, UR5, PT ;  /* 0x000000051d007c0c */ /* 0x000fe4000bf26270 */
[----:B------:R-:W-:Y:S01]  /*1f20*/  ISETP.GE.AND P2, PT, R28, UR5, PT ;  /* 0x000000051c007c0c */ /* 0x000fe2000bf46270 */
[----:B------:R-:W-:Y:S01]  /*1f30*/  IMAD R31, R9, UR7, R10 ;  /* 0x00000007091f7c24 */ /* 0x000fe2000f8e020a */
[----:B------:R-:W-:Y:S01]  /*1f40*/  LEA R241, R241, UR4, 0x1 ;  /* 0x00000004f1f17c11 */ /* 0x000fe2000f8e08ff */
[----:B------:R-:W-:Y:S02]  /*1f50*/  VIADD R5, R7, UR9 ;  /* 0x0000000907057c36 */ /* 0x000fe40008000000 */
[----:B--2---:R-:W-:-:S04]  /*1f60*/  IMAD.WIDE R2, R2, 0x40, R12 ;  /* 0x0000004002027825 */ /* 0x004fc800078e020c */
[----:B------:R-:W-:Y:S01]  /*1f70*/  IMAD.X R17, R0, 0x1, R11, P3 ;  /* 0x0000000100117824 */ /* 0x000fe200018e060b */
[----:B----4-:R-:W-:Y:S06]  /*1f80*/  @P5 BRA `(.L_x_831) ;  /* 0x0000000000445947 */ /* 0x010fec0003800000 */
        /* <DEDUP_REMOVED lines=17> */
.L_x_831:
[----:B------:R-:W-:Y:S05]  /*20a0*/  BSYNC B0 ;  /* 0x0000000000007941 */ /* 0x000fea0003800000 */
.L_x_830:
        /* <DEDUP_REMOVED lines=8> */
[----:B------:R-:W-:-:S03]  /*2130*/  MOV R9, R5 ;  /* 0x0000000500097202 */ /* 0x000fc60000000f00 */
[----:B------:R-:W-:-:S04]  /*2140*/  IMAD.X R8, RZ, RZ, R3, P3 ;  /* 0x000000ffff087224 */ /* 0x000fc800018e0603 */
[----:B---3--:R-:W-:Y:S02]  /*2150*/  IMAD R10, R8, UR6, RZ ;  /* 0x00000006080a7c24 */ /* 0x008fe4000f8e02ff */
[----:B------:R-:W-:-:S04]  /*2160*/  IMAD.MOV.U32 R8, RZ, RZ, R6 ;  /* 0x000000ffff087224 */ /* 0x000fc800078e0006 */
        /* <DEDUP_REMOVED lines=10> */
.L_x_833:
[----:B------:R-:W-:Y:S05]  /*2210*/  BSYNC B0 ;  /* 0x0000000000007941 */ /* 0x000fea0003800000 */
.L_x_832:
        /* <DEDUP_REMOVED lines=22> */
.L_x_835:
[----:B------:R-:W-:Y:S05]  /*2380*/  BSYNC B0 ;  /* 0x0000000000007941 */ /* 0x000fea0003800000 */
.L_x_834:
        /* <DEDUP_REMOVED lines=9> */
[----:B------:R-:W-:-:S03]  /*2420*/  IADD3.X R2, RZ, R3, RZ, P1, !PT ;  /* 0x00000003ff027210 */ /* 0x000fc60000ffe4ff */
        /* <DEDUP_REMOVED lines=11> */
.L_x_837:
[----:B------:R-:W-:Y:S05]  /*24e0*/  BSYNC B0 ;  /* 0x0000000000007941 */ /* 0x000fea0003800000 */
.L_x_836:
[C---:B------:R-:W-:Y:S01]  /*24f0*/  ISETP.GE.AND P6, PT, R12.reuse, UR21, PT ;  /* 0x000000150c007c0c */ /* 0x040fe2000bfc6270 */
[C---:B-1----:R-:W-:Y:S01]  /*2500*/  IMAD R2, R13.reuse, UR12, RZ ;  /* 0x0000000c0d027c24 */ /* 0x042fe2000f8e02ff */
        /* <DEDUP_REMOVED lines=12> */
[C---:B------:R-:W-:Y:S01]  /*25d0*/  IMAD R2, R12.reuse, UR13, R2 ;  /* 0x0000000d0c027c24 */ /* 0x040fe2000f8e0202 */
        /* <DEDUP_REMOVED lines=19> */
.L_x_839:
[----:B------:R-:W-:Y:S05]  /*2710*/  BSYNC B0 ;  /* 0x0000000000007941 */ /* 0x000fea0003800000 */
.L_x_838:
        /* <DEDUP_REMOVED lines=10> */
[----:B------:R-:W-:Y:S01]  /*27c0*/  IADD3 R0, P5, R38, UR15, RZ ;  /* 0x0000000f26007c10 */ /* 0x000fe2000ffbe0ff */
[----:B------:R-:W-:-:S03]  /*27d0*/  ULDC.64 UR6, c[0x0][0x218] ;  /* 0x0000860000067ab9 */ /* 0x000fc60000000a00 */
[----:B------:R-:W-:Y:S02]  /*27e0*/  IADD3.X R2, R39, UR14, RZ, P5, !PT ;  /* 0x0000000e27027c10 */ /* 0x000fe4000affe4ff */
[----:B-1----:R-:W-:-:S04]  /*27f0*/  LEA R4, P5, R0, UR6, 0x1 ;  /* 0x0000000600047c11 */ /* 0x002fc8000f8a08ff */
[----:B------:R-:W-:-:S05]  /*2800*/  LEA.HI.X R5, R0, UR7, R2, 0x1, P5 ;  /* 0x0000000700057c11 */ /* 0x000fca000a8f0c02 */
[----:B------:R-:W-:Y:S01]  /*2810*/  @!PT LDS RZ, [RZ] ;  /* 0x00000000fffff984 */ /* 0x000fe20000000800 */
[----:B------:R-:W-:Y:S01]  /*2820*/  @!PT LDS RZ, [RZ] ;  /* 0x00000000fffff984 */ /* 0x000fe20000000800 */
[----:B------:R-:W-:Y:S01]  /*2830*/  @!PT LDS RZ, [RZ] ;  /* 0x00000000fffff984 */ /* 0x000fe20000000800 */
[----:B------:R1:W-:Y:S04]  /*2840*/  LDGSTS.E.BYPASS.LTC128B.128 [R241+0x2800], desc[UR22][R4.64] ;  /* 0x0280000004f17fae */ /* 0x0003e8000b901d56 */
.L_x_841:
[----:B------:R-:W-:Y:S05]  /*2850*/  BSYNC B0 ;  /* 0x0000000000007941 */ /* 0x000fea0003800000 */
.L_x_840:
        /* <DEDUP_REMOVED lines=9> */
[----:B------:R-:W-:Y:S01]  /*28f0*/  ULDC.64 UR6, c[0x0][0x218] ;  /* 0x0000860000067ab9 */ /* 0x000fe20000000a00 */
[----:B-1----:R-:W-:Y:S02]  /*2900*/  IMAD.U32 R4, RZ, RZ, UR12 ;  /* 0x0000000cff047e24 */ /* 0x002fe4000f8e00ff */
        /* <DEDUP_REMOVED lines=9> */
.L_x_843:
[----:B------:R-:W-:Y:S05]  /*29a0*/  BSYNC B0 ;  /* 0x0000000000007941 */ /* 0x000fea0003800000 */
.L_x_842:
        /* <DEDUP_REMOVED lines=8> */
[----:B-1----:R-:W-:Y:S01]  /*2a30*/  MOV R5, R39 ;  /* 0x0000002700057202 */ /* 0x002fe20000000f00 */
[----:B------:R-:W-:Y:S01]  /*2a40*/  IMAD.U32 R0, RZ, RZ, UR12 ;  /* 0x0000000cff007e24 */ /* 0x000fe2000f8e00ff */
[----:B------:R-:W-:Y:S01]  /*2a50*/  UIMAD UR8, UR13, 0x30, URZ ;  /* 0x000000300d0878a4 */ /* 0x000fe2000f8e023f */
[----:B------:R-:W-:Y:S01]  /*2a60*/  IMAD.MOV.U32 R4, RZ, RZ, R38 ;  /* 0x000000ffff047224 */ /* 0x000fe200078e0026 */
[----:B------:R-:W-:-:S03]  /*2a70*/  ULDC.64 UR6, c[0x0][0x218] ;  /* 0x0000860000067ab9 */ /* 0x000fc60000000a00 */
        /* <DEDUP_REMOVED lines=8> */
.L_x_845:
[----:B------:R-:W-:Y:S05]  /*2b00*/  BSYNC B0 ;  /* 0x0000000000007941 */ /* 0x000fea0003800000 */
.L_x_844:
        /* <DEDUP_REMOVED lines=20> */
.L_x_847:
[----:B------:R-:W-:Y:S05]  /*2c50*/  BSYNC B0 ;  /* 0x0000000000007941 */ /* 0x000fea0003800000 */
.L_x_846:
        /* <DEDUP_REMOVED lines=21> */
.L_x_849:
[----:B------:R-:W-:Y:S05]  /*2db0*/  BSYNC B0 ;  /* 0x0000000000007941 */ /* 0x000fea0003800000 */
.L_x_848:
        /* <DEDUP_REMOVED lines=21> */
.L_x_851:
[----:B------:R-:W-:Y:S05]  /*2f10*/  BSYNC B0 ;  /* 0x0000000000007941 */ /* 0x000fea0003800000 */
.L_x_850:
[----:B------:R-:W-:Y:S01]  /*2f20*/  BSSY B0, `(.L_x_852) ;  /* 0x0000015000007945 */ /* 0x000fe20003800000 */
[----:B------:R-:W-:Y:S02]  /*2f30*/  ISETP.GE.AND P6, PT, R14, UR21, PT ;  /* 0x000000150e007c0c */ /* 0x000fe4000bfc6270 */
[----:B---3--:R-:W-:Y:S01]  /*2f40*/  IADD3 R11, R12, 0xd0, RZ ;  /* 0x000000d00c0b7810 */ /* 0x008fe20007ffe0ff */
        /* <DEDUP_REMOVED lines=18> */
.L_x_853:
[----:B------:R-:W-:Y:S05]  /*3070*/  BSYNC B0 ;  /* 0x0000000000007941 */ /* 0x000fea0003800000 */
.L_x_852:
        /* <DEDUP_REMOVED lines=20> */
.L_x_855:
[----:B------:R-:W-:Y:S05]  /*31c0*/  BSYNC B0 ;  /* 0x0000000000007941 */ /* 0x000fea0003800000 */
.L_x_854:
        /* <DEDUP_REMOVED lines=21> */
.L_x_857:
[----:B------:R-:W-:Y:S05]  /*3320*/  BSYNC B0 ;  /* 0x0000000000007941 */ /* 0x000fea0003800000 */
.L_x_856:
[----:B------:R-:W-:Y:S01]  /*3330*/  ULDC.64 UR8, c[0x0][0x250] ;  /* 0x0000940000087ab9 */ /* 0x000fe20000000a00 */
[----:B------:R-:W-:Y:S01]  /*3340*/  BSSY B0, `(.L_x_858) ;  /* 0x0000016000007945 */ /* 0x000fe20003800000 */
[----:B------:R-:W-:Y:S01]  /*3350*/  ISETP.GE.AND P3, PT, R30, UR21, PT ;  /* 0x000000151e007c0c */ /* 0x000fe2000bf66270 */
[----:B------:R-:W-:Y:S01]  /*3360*/  IMAD R2, R15, UR8, RZ ;  /* 0x000000080f027c24 */ /* 0x000fe2000f8e02ff */
[----:B------:R-:W-:Y:S01]  /*3370*/  IADD3 R9, R19, R31, RZ ;  /* 0x0000001f13097210 */ /* 0x000fe20007ffe0ff */
        /* <DEDUP_REMOVED lines=18> */
.L_x_859:
[----:B------:R-:W-:Y:S05]  /*34a0*/  BSYNC B0 ;  /* 0x0000000000007941 */ /* 0x000fea0003800000 */
.L_x_858:
[----:B------:R-:W-:Y:S04]  /*34b0*/  BSSY B0, `(.L_x_860) ;  /* 0x0000013000007945 */ /* 0x000fe80003800000 */
        /* <DEDUP_REMOVED lines=18> */
.L_x_861:
[----:B------:R-:W-:Y:S05]  /*35e0*/  BSYNC B0 ;  /* 0x0000000000007941 */ /* 0x000fea0003800000 */
.L_x_860:
        /* <DEDUP_REMOVED lines=19> */
.L_x_863:
[----:B------:R-:W-:Y:S05]  /*3720*/  BSYNC B0 ;  /* 0x0000000000007941 */ /* 0x000fea0003800000 */
.L_x_862:
        /* <DEDUP_REMOVED lines=19> */
.L_x_865:
[----:B------:R-:W-:Y:S05]  /*3860*/  BSYNC B0 ;  /* 0x0000000000007941 */ /* 0x000fea0003800000 */
.L_x_864:
        /* <DEDUP_REMOVED lines=19> */
.L_x_867:
[----:B------:R-:W-:Y:S05]  /*39a0*/  BSYNC B0 ;  /* 0x0000000000007941 */ /* 0x000fea0003800000 */
.L_x_866:
        /* <DEDUP_REMOVED lines=19> */
.L_x_869:
[----:B------:R-:W-:Y:S05]  /*3ae0*/  BSYNC B0 ;  /* 0x0000000000007941 */ /* 0x000fea0003800000 */
.L_x_868:
[----:B------:R-:W0:Y:S01]  /*3af0*/  LDGDEPBAR ;  /* 0x00000000000079af */ /* 0x000e220000000000 */
[----:B------:R-:W-:Y:S01]  /*3b00*/  ISETP.GE.AND P5, PT, R12, UR21, PT ;  /* 0x000000150c007c0c */ /* 0x000fe2000bfa6270 */
[----:B------:R-:W-:Y:S01]  /*3b10*/  IMAD.MOV.U32 R8, RZ, RZ, R18 ;  /* 0x000000ffff087224 */ /* 0x000fe200078e0012 */
[----:B------:R-:W-:Y:S01]  /*3b20*/  LEA.HI R96, R36, R189, RZ, 0x5 ;  /* 0x000000bd24607211 */ /* 0x000fe200078f28ff */
[C---:B------:R-:W-:Y:S01]  /*3b30*/  IMAD R0, R20.reuse, UR9, R2 ;  /* 0x0000000914007c24 */ /* 0x040fe2000f8e0202 */
[----:B------:R-:W-:Y:S01]  /*3b40*/  ULDC.64 UR10, c[0x0][0x220] ;  /* 0x00008800000a7ab9 */ /* 0x000fe20000000a00 */
[----:B------:R-:W-:Y:S01]  /*3b50*/  IMAD.WIDE.U32 R98, R20, UR8, R8 ;  /* 0x0000000814627c25 */ /* 0x000fe2000f8e0008 */
[----:B-1----:R-:W-:Y:S01]  /*3b60*/  SHF.R.S32.HI R7, RZ, 0x5, R96 ;  /* 0x00000005ff077819 */ /* 0x002fe20000011460 */
[----:B------:R-:W-:Y:S01]  /*3b70*/  BSSY B0, `(.L_x_870) ;  /* 0x0000019000007945 */ /* 0x000fe20003800000 */
[----:B------:R-:W-:Y:S01]  /*3b80*/  ISETP.GE.AND P4, PT, R27, UR21, PT ;  /* 0x000000151b007c0c */ /* 0x000fe2000bf86270 */
        /* <DEDUP_REMOVED lines=23> */
.L_x_871:
[----:B------:R-:W-:Y:S05]  /*3d00*/  BSYNC B0 ;  /* 0x0000000000007941 */ /* 0x000fea0003800000 */
.L_x_870:
        /* <DEDUP_REMOVED lines=19> */
.L_x_873:
[----:B------:R-:W-:Y:S05]  /*3e40*/  BSYNC B0 ;  /* 0x0000000000007941 */ /* 0x000fea0003800000 */
.L_x_872:
        /* <DEDUP_REMOVED lines=17> */
.L_x_875:
[----:B------:R-:W-:Y:S05]  /*3f60*/  BSYNC B0 ;  /* 0x0000000000007941 */ /* 0x000fea0003800000 */
.L_x_874:
        /* <DEDUP_REMOVED lines=18> */
.L_x_877:
[----:B------:R-:W-:Y:S05]  /*4090*/  BSYNC B0 ;  /* 0x0000000000007941 */ /* 0x000fea0003800000 */
.L_x_876:
        /* <DEDUP_REMOVED lines=17> */
.L_x_879:
[----:B------:R-:W-:Y:S05]  /*41b0*/  BSYNC B0 ;  /* 0x0000000000007941 */ /* 0x000fea0003800000 */
.L_x_878:
        /* <DEDUP_REMOVED lines=18> */
.L_x_881:
[----:B------:R-:W-:Y:S05]  /*42e0*/  BSYNC B0 ;  /* 0x0000000000007941 */ /* 0x000fea0003800000 */
.L_x_880:
        /* <DEDUP_REMOVED lines=18> */
.L_x_883:
[----:B------:R-:W-:Y:S05]  /*4410*/  BSYNC B0 ;  /* 0x0000000000007941 */ /* 0x000fea0003800000 */
.L_x_882:
        /* <DEDUP_REMOVED lines=19> */
.L_x_885:
[----:B------:R-:W-:Y:S05]  /*4550*/  BSYNC B0 ;  /* 0x0000000000007941 */ /* 0x000fea0003800000 */
.L_x_884:
        /* <DEDUP_REMOVED lines=19> */
.L_x_887:
[----:B------:R-:W-:Y:S05]  /*4690*/  BSYNC B0 ;  /* 0x0000000000007941 */ /* 0x000fea0003800000 */
.L_x_886:
[----:B------:R2:W-:Y:S01]  /*46a0*/  @P2 STS.128 [R241+0xe800], RZ ;  /* 0x00e800fff1002388 */ /* 0x0005e20000000c00 */
[----:B-1----:R-:W-:Y:S01]  /*46b0*/  IMAD.SHL.U32 R4, R32, 0x40, RZ ;  /* 0x0000004020047824 */ /* 0x002fe200078e00ff */
        /* <DEDUP_REMOVED lines=17> */
[----:B--2---:R-:W-:Y:S05]  /*47d0*/  @P2 BRA `(.L_x_889) ;  /* 0x0000000000382947 */ /* 0x004fea0003800000 */
        /* <DEDUP_REMOVED lines=14> */
.L_x_889:
[----:B------:R-:W-:Y:S05]  /*48c0*/  BSYNC B0 ;  /* 0x0000000000007941 */ /* 0x000fea0003800000 */
.L_x_888:
        /* <DEDUP_REMOVED lines=14> */
[----:B--2---:R-:W-:Y:S02]  /*49b0*/  MOV R4, R67 ;  /* 0x0000004300047202 */ /* 0x004fe40000000f00 */
[----:B------:R-:W-:-:S03]  /*49c0*/  MOV R5, R68 ;  /* 0x0000004400057202 */ /* 0x000fc60000000f00 */
[----:B------:R-:W-:-:S05]  /*49d0*/  IMAD.WIDE.U32 R4, R0, 0x140, R4 ;  /* 0x0000014000047825 */ /* 0x000fca00078e0004 */
[----:B------:R-:W-:-:S05]  /*49e0*/  IADD3 R5, R5, UR6, RZ ;  /* 0x0000000605057c10 */ /* 0x000fca000fffe0ff */
[----:B------:R-:W-:Y:S01]  /*49f0*/  @!PT LDS RZ, [RZ] ;  /* 0x00000000fffff984 */ /* 0x000fe20000000800 */
[----:B------:R-:W-:Y:S01]  /*4a00*/  @!PT LDS RZ, [RZ] ;  /* 0x00000000fffff984 */ /* 0x000fe20000000800 */
[----:B------:R-:W-:Y:S01]  /*4a10*/  @!PT LDS RZ, [RZ] ;  /* 0x00000000fffff984 */ /* 0x000fe20000000800 */
[----:B------:R2:W-:Y:S02]  /*4a20*/  LDGSTS.E.BYPASS.LTC128B.128 [R241+0xf000], desc[UR22][R4.64] ;  /* 0x0f00000004f17fae */ /* 0x0005e4000b901d56 */
.L_x_891:
[----:B------:R-:W-:Y:S05]  /*4a30*/  BSYNC B0 ;  /* 0x0000000000007941 */ /* 0x000fea0003800000 */
.L_x_890:
[----:B------:R1:W-:Y:S01]  /*4a40*/  @P6 STS.128 [R241+0xf800], RZ ;  /* 0x00f800fff1006388 */ /* 0x0003e20000000c00 */
[----:B------:R-:W-:Y:S04]  /*4a50*/  BSSY B0, `(.L_x_892) ;  /* 0x0000010000007945 */ /* 0x000fe80003800000 */
        /* <DEDUP_REMOVED lines=15> */
.L_x_893:
[----:B------:R-:W-:Y:S05]  /*4b50*/  BSYNC B0 ;  /* 0x0000000000007941 */ /* 0x000fea0003800000 */
.L_x_892:
        /* <DEDUP_REMOVED lines=17> */
.L_x_895:
[----:B------:R-:W-:Y:S05]  /*4c70*/  BSYNC B0 ;  /* 0x0000000000007941 */ /* 0x000fea0003800000 */
.L_x_894:
        /* <DEDUP_REMOVED lines=17> */
.L_x_897:
[----:B------:R-:W-:Y:S05]  /*4d90*/  BSYNC B0 ;  /* 0x0000000000007941 */ /* 0x000fea0003800000 */
.L_x_896:
        /* <DEDUP_REMOVED lines=17> */
.L_x_899:
[----:B------:R-:W-:Y:S05]  /*4eb0*/  BSYNC B0 ;  /* 0x0000000000007941 */ /* 0x000fea0003800000 */
.L_x_898:
        /* <DEDUP_REMOVED lines=17> */
.L_x_901:
[----:B------:R-:W-:Y:S05]  /*4fd0*/  BSYNC B0 ;  /* 0x0000000000007941 */ /* 0x000fea0003800000 */
.L_x_900:
[----:B------:R-:W-:Y:S01]  /*4fe0*/  LDSM.16.M88.4 R16, [R221] ;  /* 0x00000000dd10783b */ /* 0x000fe20000000200 */
[C---:B------:R-:W-:Y:S01]  /*4ff0*/  LOP3.LUT P1, RZ, R32.reuse, 0x2, RZ, 0xc0, !PT ;  /* 0x0000000220ff7812 */ /* 0x040fe2000782c0ff */
[----:B------:R-:W-:Y:S01]  /*5000*/  ULDC UR6, c[0x0][0x39c] ;  /* 0x0000e70000067ab9 */ /* 0x000fe20000000800 */
[----:B------:R-:W-:Y:S01]  /*5010*/  LEA R0, R223, R221, 0x1 ;  /* 0x000000dddf007211 */ /* 0x000fe200078e08ff */
[----:B--2---:R-:W2:Y:S01]  /*5020*/  LDSM.16.M88.4 R4, [R134+0x2000] ;  /* 0x002000008604783b */ /* 0x004ea20000000200 */
[----:B------:R-:W-:Y:S01]  /*5030*/  SEL R2, R3, 0xfffffff0, !P1 ;  /* 0xfffffff003027807 */ /* 0x000fe20004800000 */
[----:B------:R-:W-:Y:S01]  /*5040*/  UISETP.GE.AND UP0, UPT, UR20, 0x2, UPT ;  /* 0x000000021400788c */ /* 0x000fe2000bf06270 */
[----:B------:R-:W-:Y:S01]  /*5050*/  LOP3.LUT P1, RZ, R32, 0x4, RZ, 0xc0, !PT ;  /* 0x0000000420ff7812 */ /* 0x000fe2000782c0ff */
[----:B------:R-:W-:Y:S01]  /*5060*/  LDSM.16.M88.4 R12, [R0] ;  /* 0x00000000000c783b */ /* 0x000fe20000000200 */
[----:B------:R-:W-:Y:S02]  /*5070*/  LEA R220, R2, R134, 0x1 ;  /* 0x0000008602dc7211 */ /* 0x000fe400078e08ff */
[C---:B------:R-:W-:Y:S01]  /*5080*/  IADD3 R3, R134.reuse, 0x2000, RZ ;  /* 0x0000200086037810 */ /* 0x040fe20007ffe0ff */
[----:B------:R-:W5:Y:S01]  /*5090*/  LDSM.16.M88.4 R40, [R134+0x2800] ;  /* 0x002800008628783b */ /* 0x000f620000000200 */
[----:B------:R-:W-:-:S03]  /*50a0*/  IADD3 R222, R134, 0x2040, RZ ;  /* 0x0000204086de7810 */ /* 0x000fc60007ffe0ff */
[----:B------:R-:W3:Y:S04]  /*50b0*/  LDSM.16.M88.4 R28, [R220+0x2000] ;  /* 0x00200000dc1c783b */ /* 0x000ee80000000200 */
[----:B------:R4:W-:Y:S01]  /*50c0*/  STL [R1+0x20], R0 ;  /* 0x0000200001007387 */ /* 0x0009e20000100800 */
[----:B------:R-:W-:Y:S02]  /*50d0*/  @P1 IADD3 R222, R3, -0x40, RZ ;  /* 0xffffffc003de1810 */ /* 0x000fe40007ffe0ff */
[----:B------:R-:W-:Y:S01]  /*50e0*/  PLOP3.LUT P1, PT, PT, PT, UP0, 0x80, 0x0 ;  /* 0x000000000000781c */ /* 0x000fe20003f2f008 */
[----:B------:R-:W1:Y:S01]  /*50f0*/  LDSM.16.M88.4 R52, [R220+0x2800] ;  /* 0x00280000dc34783b */ /* 0x000e620000000200 */
[----:B------:R-:W-:Y:S02]  /*5100*/  LEA R219, R2, R222, 0x1 ;  /* 0x000000de02db7211 */ /* 0x000fe400078e08ff */
[C---:B------:R-:W-:Y:S01]  /*5110*/  IADD3 R240, R222.reuse, 0x800, RZ ;  /* 0x00000800def07810 */ /* 0x040fe20007ffe0ff */
[----:B------:R-:W-:Y:S01]  /*5120*/  LDSM.16.M88.4 R48, [R222] ;  /* 0x00000000de30783b */ /* 0x000fe20000000200 */
[----:B------:R-:W-:-:S02]  /*5130*/  IADD3 R239, R222, 0x1000, RZ ;  /* 0x00001000deef7810 */ /* 0x000fc40007ffe0ff */
[C---:B------:R-:W-:Y:S01]  /*5140*/  IADD3 R238, R222.reuse, 0x1800, RZ ;  /* 0x00001800deee7810 */ /* 0x040fe20007ffe0ff */
[----:B------:R-:W-:Y:S01]  /*5150*/  LDSM.16.M88.4 R76, [R219] ;  /* 0x00000000db4c783b */ /* 0x000fe20000000200 */
[C---:B------:R-:W-:Y:S02]  /*5160*/  IADD3 R237, R222.reuse, 0x2000, RZ ;  /* 0x00002000deed7810 */ /* 0x040fe40007ffe0ff */
[C---:B------:R-:W-:Y:S01]  /*5170*/  IADD3 R236, R222.reuse, 0x2800, RZ ;  /* 0x00002800deec7810 */ /* 0x040fe20007ffe0ff */
[----:B------:R-:W-:Y:S01]  /*5180*/  LDSM.16.M88.4 R60, [R134+0x3000] ;  /* 0x00300000863c783b */ /* 0x000fe20000000200 */
[C---:B------:R-:W-:Y:S02]  /*5190*/  IADD3 R235, R222.reuse, 0x3000, RZ ;  /* 0x00003000deeb7810 */ /* 0x040fe40007ffe0ff */
[C---:B------:R-:W-:Y:S01]  /*51a0*/  IADD3 R234, R222.reuse, 0x3800, RZ ;  /* 0x00003800deea7810 */ /* 0x040fe20007ffe0ff */
[----:B------:R-:W-:Y:S01]  /*51b0*/  LDSM.16.M88.4 R72, [R222+0x800] ;  /* 0x00080000de48783b */ /* 0x000fe20000000200 */
[----:B------:R-:W-:-:S02]  /*51c0*/  IADD3 R233, R222, 0x4000, RZ ;  /* 0x00004000dee97810 */ /* 0x000fc40007ffe0ff */
[----:B------:R-:W-:Y:S01]  /*51d0*/  IADD3 R232, R222, 0x4800, RZ ;  /* 0x00004800dee87810 */ /* 0x000fe20007ffe0ff */
[C---:B--2---:R-:W-:Y:S01]  /*51e0*/  HMMA.16816.F32.BF16 R20, R16.reuse, R4, RZ ;  /* 0x000000041014723c */ /* 0x044fe200000418ff */
[----:B----4-:R-:W-:Y:S01]  /*51f0*/  LEA R0, R224, R221, 0x1 ;  /* 0x000000dde0007211 */ /* 0x010fe200078e08ff */
[----:B------:R-:W-:Y:S01]  /*5200*/  LDSM.16.M88.4 R56, [R220+0x3000] ;  /* 0x00300000dc38783b */ /* 0x000fe20000000200 */
[C---:B------:R-:W-:Y:S02]  /*5210*/  IADD3 R231, R222.reuse, 0x5000, RZ ;  /* 0x00005000dee77810 */ /* 0x040fe40007ffe0ff */
[----:B------:R-:W-:Y:S01]  /*5220*/  LEA R225, R223, R0, 0x1 ;  /* 0x00000000dfe17211 */ /* 0x000fe200078e08ff */
[----:B------:R-:W2:Y:S01]  /*5230*/  LDSM.16.M88.4 R8, [R0] ;  /* 0x000000000008783b */ /* 0x000ea20000000200 */
[----:B------:R-:W-:Y:S01]  /*5240*/  HMMA.16816.F32.BF16 R32, R16, R6, RZ ;  /* 0x000000061020723c */ /* 0x000fe200000418ff */
[C---:B------:R-:W-:Y:S02]  /*5250*/  IADD3 R230, R222.reuse, 0x5800, RZ ;  /* 0x00005800dee67810 */ /* 0x040fe40007ffe0ff */
[----:B------:R-:W4:Y:S01]  /*5260*/  LDSM.16.M88.4 R4, [R225] ;  /* 0x00000000e104783b */ /* 0x000f220000000200 */
[----:B------:R-:W-:-:S02]  /*5270*/  IADD3 R229, R222, 0x6000, RZ ;  /* 0x00006000dee57810 */ /* 0x000fc40007ffe0ff */
[----:B-----5:R-:W-:Y:S01]  /*5280*/  HMMA.16816.F32.BF16 R24, R16, R40, RZ ;  /* 0x000000281018723c */ /* 0x020fe200000418ff */
[----:B------:R-:W-:Y:S01]  /*5290*/  LDSM.16.M88.4 R84, [R219+0x800] ;  /* 0x00080000db54783b */ /* 0x000fe20000000200 */
[C---:B------:R-:W-:Y:S02]  /*52a0*/  IADD3 R228, R222.reuse, 0x6800, RZ ;  /* 0x00006800dee47810 */ /* 0x040fe40007ffe0ff */
[C---:B------:R-:W-:Y:S01]  /*52b0*/  IADD3 R227, R222.reuse, 0x7000, RZ ;  /* 0x00007000dee37810 */ /* 0x040fe20007ffe0ff */
[----:B------:R-:W5:Y:S01]  /*52c0*/  LDSM.16.M88.4 R80, [R134+0x3800] ;  /* 0x003800008650783b */ /* 0x000f620000000200 */
[----:B------:R-:W-:-:S03]  /*52d0*/  IADD3 R226, R222, 0x7800, RZ ;  /* 0x00007800dee27810 */ /* 0x000fc60007ffe0ff */
[----:B------:R-:W-:Y:S02]  /*52e0*/  LDSM.16.M88.4 R88, [R219+0x1000] ;  /* 0x00100000db58783b */ /* 0x000fe40000000200 */
[C---:B---3--:R-:W-:Y:S02]  /*52f0*/  HMMA.16816.F32.BF16 R20, R12.reuse, R28, R20 ;  /* 0x0000001c0c14723c */ /* 0x048fe40000041814 */
[----:B------:R-:W-:Y:S04]  /*5300*/  LDSM.16.M88.4 R92, [R219+0x2800] ;  /* 0x00280000db5c783b */ /* 0x000fe80000000200 */
[----:B------:R-:W0:Y:S01]  /*5310*/  LDGDEPBAR ;  /* 0x00000000000079af */ /* 0x000e220000000000 */
[C---:B------:R-:W-:Y:S06]  /*5320*/  HMMA.16816.F32.BF16 R28, R12.reuse, R30, R32 ;  /* 0x0000001e0c1c723c */ /* 0x040fec0000041820 */
[----:B-1----:R-:W-:Y:S06]  /*5330*/  HMMA.16816.F32.BF16 R44, R12, R52, R24 ;  /* 0x000000340c2c723c */ /* 0x002fec0000041818 */
[----:B------:R-:W-:Y:S06]  /*5340*/  HMMA.16816.F32.BF16 R24, R16, R42, RZ ;  /* 0x0000002a1018723c */ /* 0x000fec00000418ff */
[C---:B--2---:R-:W-:Y:S06]  /*5350*/  HMMA.16816.F32.BF16 R20, R8.reuse, R48, R20 ;  /* 0x000000300814723c */ /* 0x044fec0000041814 */
[----:B------:R-:W-:Y:S06]  /*5360*/  HMMA.16816.F32.BF16 R28, R8, R50, R28 ;  /* 0x00000032081c723c */ /* 0x000fec000004181c */
[----:B------:R-:W-:Y:S06]  /*5370*/  HMMA.16816.F32.BF16 R40, R16, R60, RZ ;  /* 0x0000003c1028723c */ /* 0x000fec00000418ff */
[----:B------:R-:W-:Y:S06]  /*5380*/  HMMA.16816.F32.BF16 R24, R12, R54, R24 ;  /* 0x000000360c18723c */ /* 0x000fec0000041818 */
[C---:B----4-:R-:W-:Y:S06]  /*5390*/  HMMA.16816.F32.BF16 R32, R4.reuse, R76, R20 ;  /* 0x0000004c0420723c */ /* 0x050fec0000041814 */
[----:B------:R-:W-:Y:S01]  /*53a0*/  HMMA.16816.F32.BF16 R48, R4, R78, R28 ;  /* 0x0000004e0430723c */ /* 0x000fe2000004181c */
[----:B------:R-:W1:Y:S05]  /*53b0*/  LDSM.16.M88.4 R76, [R222+0x1000] ;  /* 0x00100000de4c783b */ /* 0x000e6a0000000200 */
[----:B------:R-:W-:Y:S06]  /*53c0*/  HMMA.16816.F32.BF16 R20, R8, R72, R44 ;  /* 0x000000480814723c */ /* 0x000fec000004182c */
[----:B------:R-:W-:Y:S01]  /*53d0*/  HMMA.16816.F32.BF16 R28, R16, R62, RZ ;  /* 0x0000003e101c723c */ /* 0x000fe200000418ff */
[----:B------:R-:W2:Y:S05]  /*53e0*/  LDSM.16.M88.4 R60, [R220+0x3800] ;  /* 0x00380000dc3c783b */ /* 0x000eaa0000000200 */
[----:B------:R-:W-:Y:S01]  /*53f0*/  FMUL.FTZ R0, R32, UR6 ;  /* 0x0000000620007c20 */ /* 0x000fe20008410000 */
[----:B------:R-:W-:Y:S03]  /*5400*/  HMMA.16816.F32.BF16 R44, R12, R56, R40 ;  /* 0x000000380c2c723c */ /* 0x000fe60000041828 */
[----:B------:R3:W4:Y:S03]  /*5410*/  MUFU.TANH R188, R0 ;  /* 0x0000000000bc7308 */ /* 0x0007260000002400 */
[----:B------:R-:W-:Y:S01]  /*5420*/  HMMA.16816.F32.BF16 R40, R8, R74, R24 ;  /* 0x0000004a0828723c */ /* 0x000fe20000041818 */
[----:B------:R-:W-:Y:S10]  /*5430*/  LDSM.16.M88.4 R72, [R220+0x4000] ;  /* 0x00400000dc48783b */ /* 0x000ff40000000200 */
[----:B------:R-:W-:Y:S01]  /*5440*/  HMMA.16816.F32.BF16 R24, R12, R58, R28 ;  /* 0x0000003a0c18723c */ /* 0x000fe2000004181c */
[----:B------:R-:W4:Y:S01]  /*5450*/  LDSM.16.M88.4 R56, [R134+0x4000] ;  /* 0x004000008638783b */ /* 0x000f220000000200 */
[----:B---3--:R-:W-:-:S04]  /*5460*/  FMUL.FTZ R0, R33, UR6 ;  /* 0x0000000621007c20 */ /* 0x008fc80008410000 */
[----:B-----5:R-:W-:Y:S01]  /*5470*/  HMMA.16816.F32.BF16 R28, R16, R80, RZ ;  /* 0x00000050101c723c */ /* 0x020fe200000418ff */
[----:B------:R3:W1:Y:S06]  /*5480*/  MUFU.TANH R187, R0 ;  /* 0x0000000000bb7308 */ /* 0x00066c0000002400 */
[----:B------:R-:W-:Y:S06]  /*5490*/  HMMA.16816.F32.BF16 R52, R4, R86, R40 ;  /* 0x000000560434723c */ /* 0x000fec0000041828 */
[----:B------:R-:W-:Y:S01]  /*54a0*/  HMMA.16816.F32.BF16 R40, R16, R82, RZ ;  /* 0x000000521028723c */ /* 0x000fe200000418ff */
[----:B------:R-:W-:Y:S01]  /*54b0*/  LDSM.16.M88.4 R80, [R219+0x1800] ;  /* 0x00180000db50783b */ /* 0x000fe20000000200 */
[----:B---3--:R-:W-:-:S04]  /*54c0*/  FMUL.FTZ R0, R34, UR6 ;  /* 0x0000000622007c20 */ /* 0x008fc80008410000 */
[----:B------:R3:W1:Y:S02]  /*54d0*/  MUFU.TANH R185, R0 ;  /* 0x0000000000b97308 */ /* 0x0006640000002400 */
[----:B---3--:R-:W-:Y:S02]  /*54e0*/  FMUL.FTZ R0, R35, UR6 ;  /* 0x0000000623007c20 */ /* 0x008fe40008410000 */
[----:B------:R-:W-:Y:S01]  /*54f0*/  HMMA.16816.F32.BF16 R32, R4, R84, R20 ;  /* 0x000000540420723c */ /* 0x000fe20000041814 */
[----:B------:R-:W3:Y:S03]  /*5500*/  LDSM.16.M88.4 R84, [R222+0x1800] ;  /* 0x00180000de54783b */ /* 0x000ee60000000200 */
[----:B------:R5:W2:Y:S02]  /*5510*/  MUFU.TANH R183, R0 ;  /* 0x0000000000b77308 */ /* 0x000aa40000002400 */
[C---:B-1----:R-:W-:Y:S06]  /*5520*/  HMMA.16816.F32.BF16 R20, R8.reuse, R76, R44 ;  /* 0x0000004c0814723c */ /* 0x042fec000004182c */
[----:B------:R-:W-:Y:S01]  /*5530*/  HMMA.16816.F32.BF16 R44, R8, R78, R24 ;  /* 0x0000004e082c723c */ /* 0x000fe20000041818 */
[----:B------:R-:W1:Y:S01]  /*5540*/  LDSM.16.M88.4 R76, [R134+0x4800] ;  /* 0x00480000864c783b */ /* 0x000e620000000200 */
[----:B-----5:R-:W-:-:S04]  /*5550*/  FMUL.FTZ R0, R48, UR6 ;  /* 0x0000000630007c20 */ /* 0x020fc80008410000 */
[----:B------:R5:W1:-:S12]  /*5560*/  MUFU.TANH R182, R0 ;  /* 0x0000000000b67308 */ /* 0x000a580000002400 */
[----:B------:R-:W-:Y:S01]  /*5570*/  HMMA.16816.F32.BF16 R20, R4, R88, R20 ;  /* 0x000000580414723c */ /* 0x000fe20000041814 */
[----:B-----5:R-:W-:-:S04]  /*5580*/  FMUL.FTZ R0, R49, UR6 ;  /* 0x0000000631007c20 */ /* 0x020fc80008410000 */
[----:B------:R5:W1:Y:S02]  /*5590*/  MUFU.TANH R181, R0 ;  /* 0x0000000000b57308 */ /* 0x000a640000002400 */
[----:B-----5:R-:W-:-:S06]  /*55a0*/  FMUL.FTZ R0, R50, UR6 ;  /* 0x0000000632007c20 */ /* 0x020fcc0008410000 */
[----:B------:R5:W1:Y:S02]  /*55b0*/  MUFU.TANH R179, R0 ;  /* 0x0000000000b37308 */ /* 0x000a640000002400 */
[----:B-----5:R-:W-:Y:S02]  /*55c0*/  FMUL.FTZ R0, R51, UR6 ;  /* 0x0000000633007c20 */ /* 0x020fe40008410000 */
[C---:B--2---:R-:W-:Y:S04]  /*55d0*/  HMMA.16816.F32.BF16 R48, R12.reuse, R60, R28 ;  /* 0x0000003c0c30723c */ /* 0x044fe8000004181c */
[----:B------:R2:W1:Y:S02]  /*55e0*/  MUFU.TANH R177, R0 ;  /* 0x0000000000b17308 */ /* 0x0004640000002400 */
[----:B------:R-:W-:Y:S01]  /*55f0*/  HMMA.16816.F32.BF16 R28, R12, R62, R40 ;  /* 0x0000003e0c1c723c */ /* 0x000fe20000041828 */
[----:B------:R-:W-:Y:S05]  /*5600*/  LDSM.16.M88.4 R60, [R134+0x5000] ;  /* 0x00500000863c783b */ /* 0x000fea0000000200 */
[----:B----4-:R-:W-:Y:S01]  /*5610*/  HMMA.16816.F32.BF16 R40, R16, R58, RZ ;  /* 0x0000003a1028723c */ /* 0x010fe200000418ff */
[----:B--2---:R-:W-:-:S04]  /*5620*/  FMUL.FTZ R0, R32, UR6 ;  /* 0x0000000620007c20 */ /* 0x004fc80008410000 */
[----:B------:R2:W4:Y:S07]  /*5630*/  MUFU.TANH R175, R0 ;  /* 0x0000000000af7308 */ /* 0x00052e0000002400 */
[----:B---3--:R-:W-:Y:S01]  /*5640*/  HMMA.16816.F32.BF16 R24, R8, R84, R48 ;  /* 0x000000540818723c */ /* 0x008fe20000041830 */
[----:B--2---:R-:W-:-:S04]  /*5650*/  FMUL.FTZ R0, R33, UR6 ;  /* 0x0000000621007c20 */ /* 0x004fc80008410000 */
[----:B------:R2:W3:Y:S02]  /*5660*/  MUFU.TANH R174, R0 ;  /* 0x0000000000ae7308 */ /* 0x0004e40000002400 */
[----:B--2---:R-:W-:-:S06]  /*5670*/  FMUL.FTZ R0, R34, UR6 ;  /* 0x0000000622007c20 */ /* 0x004fcc0008410000 */
[----:B------:R2:W1:Y:S02]  /*5680*/  MUFU.TANH R172, R0 ;  /* 0x0000000000ac7308 */ /* 0x0004640000002400 */
[----:B--2---:R-:W-:Y:S02]  /*5690*/  FMUL.FTZ R0, R35, UR6 ;  /* 0x0000000623007c20 */ /* 0x004fe40008410000 */
[----:B------:R-:W-:Y:S01]  /*56a0*/  HMMA.16816.F32.BF16 R32, R16, R56, RZ ;  /* 0x000000381020723c */ /* 0x000fe200000418ff */
[----:B------:R-:W-:Y:S03]  /*56b0*/  LDSM.16.M88.4 R56, [R220+0x4800] ;  /* 0x00480000dc38783b */ /* 0x000fe60000000200 */
[----:B------:R2:W1:Y:S02]  /*56c0*/  MUFU.TANH R170, R0 ;  /* 0x0000000000aa7308 */ /* 0x0004640000002400 */
[----:B--2---:R-:W-:-:S06]  /*56d0*/  FMUL.FTZ R0, R52, UR6 ;  /* 0x0000000634007c20 */ /* 0x004fcc0008410000 */
[----:B------:R2:W2:-:S12]  /*56e0*/  MUFU.TANH R168, R0 ;  /* 0x0000000000a87308 */ /* 0x0004980000002400 */
[----:B------:R-:W-:Y:S06]  /*56f0*/  HMMA.16816.F32.BF16 R48, R12, R72, R32 ;  /* 0x000000480c30723c */ /* 0x000fec0000041820 */
[----:B-1----:R-:W-:Y:S01]  /*5700*/  HMMA.16816.F32.BF16 R32, R16, R76, RZ ;  /* 0x0000004c1020723c */ /* 0x002fe200000418ff */
[----:B--2---:R-:W-:-:S04]  /*5710*/  FMUL.FTZ R0, R53, UR6 ;  /* 0x0000000635007c20 */ /* 0x004fc80008410000 */
[----:B------:R1:W2:Y:S02]  /*5720*/  MUFU.TANH R162, R0 ;  /* 0x0000000000a27308 */ /* 0x0002a40000002400 */
[----:B-1----:R-:W-:-:S06]  /*5730*/  FMUL.FTZ R0, R54, UR6 ;  /* 0x0000000636007c20 */ /* 0x002fcc0008410000 */
[----:B------:R1:W1:Y:S02]  /*5740*/  MUFU.TANH R160, R0 ;  /* 0x0000000000a07308 */ /* 0x0002640000002400 */
[----:B-1----:R-:W-:Y:S02]  /*5750*/  FMUL.FTZ R0, R55, UR6 ;  /* 0x0000000637007c20 */ /* 0x002fe40008410000 */
[----:B------:R-:W-:Y:S01]  /*5760*/  HMMA.16816.F32.BF16 R52, R4, R90, R44 ;  /* 0x0000005a0434723c */ /* 0x000fe2000004182c */
[----:B------:R-:W1:Y:S03]  /*5770*/  LDSM.16.M88.4 R88, [R222+0x2000] ;  /* 0x00200000de58783b */ /* 0x000e660000000200 */
[----:B------:R5:W1:Y:S02]  /*5780*/  MUFU.TANH R159, R0 ;  /* 0x00000000009f7308 */ /* 0x000a640000002400 */
[----:B------:R-:W-:Y:S01]  /*5790*/  HMMA.16816.F32.BF16 R44, R8, R86, R28 ;  /* 0x00000056082c723c */ /* 0x000fe2000004181c */
[----:B------:R-:W4:Y:S05]  /*57a0*/  LDSM.16.M88.4 R84, [R219+0x2000] ;  /* 0x00200000db54783b */ /* 0x000f2a0000000200 */
[----:B------:R-:W-:Y:S01]  /*57b0*/  HMMA.16816.F32.BF16 R28, R12, R74, R40 ;  /* 0x0000004a0c1c723c */ /* 0x000fe20000041828 */
[----:B------:R-:W-:Y:S05]  /*57c0*/  LDSM.16.M88.4 R72, [R220+0x5000] ;  /* 0x00500000dc48783b */ /* 0x000fea0000000200 */
[----:B------:R-:W-:Y:S01]  /*57d0*/  HMMA.16816.F32.BF16 R40, R16, R78, RZ ;  /* 0x0000004e1028723c */ /* 0x000fe200000418ff */
[----:B-----5:R-:W-:Y:S01]  /*57e0*/  FMUL.FTZ R0, R20, UR6 ;  /* 0x0000000614007c20 */ /* 0x020fe20008410000 */
[----:B------:R-:W-:Y:S03]  /*57f0*/  LDSM.16.M88.4 R76, [R134+0x5800] ;  /* 0x00580000864c783b */ /* 0x000fe60000000200 */
[----:B------:R5:W1:Y:S02]  /*5800*/  MUFU.TANH R66, R0 ;  /* 0x0000000000427308 */ /* 0x000a640000002400 */
[----:B-----5:R-:W-:-:S06]  /*5810*/  FMUL.FTZ R0, R21, UR6 ;  /* 0x0000000615007c20 */ /* 0x020fcc0008410000 */
[----:B------:R5:W1:Y:S02]  /*5820*/  MUFU.TANH R157, R0 ;  /* 0x00000000009d7308 */ /* 0x000a640000002400 */
[----:B-----5:R-:W-:-:S06]  /*5830*/  FMUL.FTZ R0, R22, UR6 ;  /* 0x0000000616007c20 */ /* 0x020fcc0008410000 */
[----:B------:R5:W1:Y:S02]  /*5840*/  MUFU.TANH R69, R0 ;  /* 0x0000000000457308 */ /* 0x000a640000002400 */
[----:B-----5:R-:W-:Y:S02]  /*5850*/  FMUL.FTZ R0, R23, UR6 ;  /* 0x0000000617007c20 */ /* 0x020fe40008410000 */
[----:B------:R-:W-:Y:S04]  /*5860*/  HMMA.16816.F32.BF16 R20, R4, R80, R24 ;  /* 0x000000500414723c */ /* 0x000fe80000041818 */
[----:B------:R5:W2:Y:S02]  /*5870*/  MUFU.TANH R156, R0 ;  /* 0x00000000009c7308 */ /* 0x000aa40000002400 */
[----:B-1----:R-:W-:Y:S06]  /*5880*/  HMMA.16816.F32.BF16 R24, R8, R88, R48 ;  /* 0x000000580818723c */ /* 0x002fec0000041830 */
[----:B------:R-:W-:Y:S06]  /*5890*/  HMMA.16816.F32.BF16 R48, R12, R56, R32 ;  /* 0x000000380c30723c */ /* 0x000fec0000041820 */
[----:B------:R-:W-:Y:S01]  /*58a0*/  HMMA.16816.F32.BF16 R32, R16, R60, RZ ;  /* 0x0000003c1020723c */ /* 0x000fe200000418ff */
[----:B-----5:R-:W-:-:S04]  /*58b0*/  FMUL.FTZ R0, R52, UR6 ;  /* 0x0000000634007c20 */ /* 0x020fc80008410000 */
[----:B------:R1:W1:Y:S02]  /*58c0*/  MUFU.TANH R70, R0 ;  /* 0x0000000000467308 */ /* 0x0002640000002400 */
[----:B-1----:R-:W-:-:S06]  /*58d0*/  FMUL.FTZ R0, R53, UR6 ;  /* 0x0000000635007c20 */ /* 0x002fcc0008410000 */
[----:B------:R1:W1:Y:S02]  /*58e0*/  MUFU.TANH R151, R0 ;  /* 0x0000000000977308 */ /* 0x0002640000002400 */
[----:B-1----:R-:W-:-:S06]  /*58f0*/  FMUL.FTZ R0, R54, UR6 ;  /* 0x0000000636007c20 */ /* 0x002fcc0008410000 */
[----:B------:R1:W1:Y:S02]  /*5900*/  MUFU.TANH R149, R0 ;  /* 0x0000000000957308 */ /* 0x0002640000002400 */
[----:B-1----:R-:W-:Y:S02]  /*5910*/  FMUL.FTZ R0, R55, UR6 ;  /* 0x0000000637007c20 */ /* 0x002fe40008410000 */
[----:B------:R-:W-:Y:S01]  /*5920*/  HMMA.16816.F32.BF16 R52, R4, R82, R44 ;  /* 0x000000520434723c */ /* 0x000fe2000004182c */
[----:B------:R-:W1:Y:S03]  /*5930*/  LDSM.16.M88.4 R80, [R222+0x2800] ;  /* 0x00280000de50783b */ /* 0x000e660000000200 */
[----:B------:R5:W1:Y:S02]  /*5940*/  MUFU.TANH R148, R0 ;  /* 0x0000000000947308 */ /* 0x000a640000002400 */
[----:B------:R-:W-:Y:S01]  /*5950*/  HMMA.16816.F32.BF16 R44, R8, R90, R28 ;  /* 0x0000005a082c723c */ /* 0x000fe2000004181c */
[----:B------:R-:W-:Y:S05]  /*5960*/  LDSM.16.M88.4 R88, [R219+0x3000] ;  /* 0x00300000db58783b */ /* 0x000fea0000000200 */
        /* <DEDUP_REMOVED lines=11> */
[----:B----4-:R-:W-:Y:S04]  /*5a20*/  HMMA.16816.F32.BF16 R20, R4, R84, R24 ;  /* 0x000000540414723c */ /* 0x010fe80000041818 */
[----:B------:R4:W2:Y:S02]  /*5a30*/  MUFU.TANH R144, R0 ;  /* 0x0000000000907308 */ /* 0x0008a40000002400 */
[----:B-1----:R-:W-:Y:S06]  /*5a40*/  HMMA.16816.F32.BF16 R24, R8, R80, R48 ;  /* 0x000000500818723c */ /* 0x002fec0000041830 */
[----:B------:R-:W-:Y:S06]  /*5a50*/  HMMA.16816.F32.BF16 R48, R12, R72, R32 ;  /* 0x000000480c30723c */ /* 0x000fec0000041820 */
[----:B------:R-:W-:Y:S01]  /*5a60*/  HMMA.16816.F32.BF16 R32, R16, R76, RZ ;  /* 0x0000004c1020723c */ /* 0x000fe200000418ff */
[----:B----4-:R-:W-:-:S04]  /*5a70*/  FMUL.FTZ R0, R52, UR6 ;  /* 0x0000000634007c20 */ /* 0x010fc80008410000 */
[----:B------:R1:W4:Y:S02]  /*5a80*/  MUFU.TANH R101, R0 ;  /* 0x0000000000657308 */ /* 0x0003240000002400 */
        /* <DEDUP_REMOVED lines=9> */
[----:B------:R-:W3:Y:S05]  /*5b20*/  LDSM.16.M88.4 R80, [R222+0x3800] ;  /* 0x00380000de50783b */ /* 0x000eea0000000200 */
[----:B------:R-:W-:Y:S01]  /*5b30*/  HMMA.16816.F32.BF16 R28, R12, R74, R40 ;  /* 0x0000004a0c1c723c */ /* 0x000fe20000041828 */
[----:B------:R-:W2:Y:S05]  /*5b40*/  LDSM.16.M88.4 R72, [R220+0x6000] ;  /* 0x00600000dc48783b */ /* 0x000eaa0000000200 */
[----:B------:R-:W-:Y:S01]  /*5b50*/  HMMA.16816.F32.BF16 R40, R16, R78, RZ ;  /* 0x0000004e1028723c */ /* 0x000fe200000418ff */
[----:B-----5:R-:W-:Y:S01]  /*5b60*/  FMUL.FTZ R0, R20, UR6 ;  /* 0x0000000614007c20 */ /* 0x020fe20008410000 */
[----:B------:R-:W5:Y:S03]  /*5b70*/  LDSM.16.M88.4 R76, [R134+0x6800] ;  /* 0x00680000864c783b */ /* 0x000f660000000200 */
[----:B------:R4:W1:Y:S02]  /*5b80*/  MUFU.TANH R106, R0 ;  /* 0x00000000006a7308 */ /* 0x0008640000002400 */
[----:B----4-:R-:W-:-:S06]  /*5b90*/  FMUL.FTZ R0, R21, UR6 ;  /* 0x0000000615007c20 */ /* 0x010fcc0008410000 */
[----:B------:R4:W1:Y:S02]  /*5ba0*/  MUFU.TANH R141, R0 ;  /* 0x00000000008d7308 */ /* 0x0008640000002400 */
[----:B----4-:R-:W-:-:S06]  /*5bb0*/  FMUL.FTZ R0, R22, UR6 ;  /* 0x0000000616007c20 */ /* 0x010fcc0008410000 */
[----:B------:R4:W1:Y:S02]  /*5bc0*/  MUFU.TANH R107, R0 ;  /* 0x00000000006b7308 */ /* 0x0008640000002400 */
[----:B----4-:R-:W-:Y:S02]  /*5bd0*/  FMUL.FTZ R0, R23, UR6 ;  /* 0x0000000617007c20 */ /* 0x010fe40008410000 */
[----:B------:R-:W-:Y:S04]  /*5be0*/  HMMA.16816.F32.BF16 R20, R4, R92, R24 ;  /* 0x0000005c0414723c */ /* 0x000fe80000041818 */
        /* <DEDUP_REMOVED lines=17> */
[----:B------:R-:W4:Y:S05]  /*5d00*/  LDSM.16.M88.4 R56, [R220+0x6800] ;  /* 0x00680000dc38783b */ /* 0x000f2a0000000200 */
[----:B------:R-:W-:Y:S01]  /*5d10*/  HMMA.16816.F32.BF16 R40, R16, R62, RZ ;  /* 0x0000003e1028723c */ /* 0x000fe200000418ff */
[----:B---3--:R-:W-:Y:S01]  /*5d20*/  FMUL.FTZ R0, R20, UR6 ;  /* 0x0000000614007c20 */ /* 0x008fe20008410000 */
[----:B------:R-:W3:Y:S03]  /*5d30*/  LDSM.16.M88.4 R60, [R134+0x7000] ;  /* 0x00700000863c783b */ /* 0x000ee60000000200 */
[----:B------:R5:W1:Y:S02]  /*5d40*/  MUFU.TANH R113, R0 ;  /* 0x0000000000717308 */ /* 0x000a640000002400 */
[----:B-----5:R-:W-:-:S06]  /*5d50*/  FMUL.FTZ R0, R21, UR6 ;  /* 0x0000000615007c20 */ /* 0x020fcc0008410000 */
[----:B------:R5:W1:Y:S02]  /*5d60*/  MUFU.TANH R114, R0 ;  /* 0x0000000000727308 */ /* 0x000a640000002400 */
[----:B-----5:R-:W-:-:S06]  /*5d70*/  FMUL.FTZ R0, R22, UR6 ;  /* 0x0000000616007c20 */ /* 0x020fcc0008410000 */
[----:B------:R5:W1:Y:S02]  /*5d80*/  MUFU.TANH R65, R0 ;  /* 0x0000000000417308 */ /* 0x000a640000002400 */
[----:B-----5:R-:W-:Y:S02]  /*5d90*/  FMUL.FTZ R0, R23, UR6 ;  /* 0x0000000617007c20 */ /* 0x020fe40008410000 */
[----:B------:R-:W-:Y:S04]  /*5da0*/  HMMA.16816.F32.BF16 R20, R4, R88, R24 ;  /* 0x000000580414723c */ /* 0x000fe80000041818 */
[----:B------:R5:W1:Y:S02]  /*5db0*/  MUFU.TANH R71, R0 ;  /* 0x0000000000477308 */ /* 0x000a640000002400 */
[----:B------:R-:W-:Y:S06]  /*5dc0*/  HMMA.16816.F32.BF16 R24, R8, R80, R48 ;  /* 0x000000500818723c */ /* 0x000fec0000041830 */
[----:B--2---:R-:W-:Y:S06]  /*5dd0*/  HMMA.16816.F32.BF16 R48, R12, R72, R32 ;  /* 0x000000480c30723c */ /* 0x004fec0000041820 */
[----:B------:R-:W-:Y:S01]  /*5de0*/  HMMA.16816.F32.BF16 R32, R16, R76, RZ ;  /* 0x0000004c1020723c */ /* 0x000fe200000418ff */
[----:B-----5:R-:W-:-:S04]  /*5df0*/  FMUL.FTZ R0, R52, UR6 ;  /* 0x0000000634007c20 */ /* 0x020fc80008410000 */
[----:B------:R2:W1:Y:S02]  /*5e00*/  MUFU.TANH R116, R0 ;  /* 0x0000000000747308 */ /* 0x0004640000002400 */
[----:B--2---:R-:W-:-:S06]  /*5e10*/  FMUL.FTZ R0, R53, UR6 ;  /* 0x0000000635007c20 */ /* 0x004fcc0008410000 */
[----:B------:R2:W1:Y:S02]  /*5e20*/  MUFU.TANH R138, R0 ;  /* 0x00000000008a7308 */ /* 0x0004640000002400 */
[----:B--2---:R-:W-:-:S06]  /*5e30*/  FMUL.FTZ R0, R54, UR6 ;  /* 0x0000000636007c20 */ /* 0x004fcc0008410000 */
[----:B------:R2:W1:Y:S02]  /*5e40*/  MUFU.TANH R118, R0 ;  /* 0x0000000000767308 */ /* 0x0004640000002400 */
[----:B--2---:R-:W-:Y:S02]  /*5e50*/  FMUL.FTZ R0, R55, UR6 ;  /* 0x0000000637007c20 */ /* 0x004fe40008410000 */
[----:B------:R-:W-:Y:S01]  /*5e60*/  HMMA.16816.F32.BF16 R52, R4, R90, R44 ;  /* 0x0000005a0434723c */ /* 0x000fe2000004182c */
[----:B------:R-:W2:Y:S03]  /*5e70*/  LDSM.16.M88.4 R88, [R219+0x4000] ;  /* 0x00400000db58783b */ /* 0x000ea60000000200 */
[----:B------:R5:W1:Y:S02]  /*5e80*/  MUFU.TANH R137, R0 ;  /* 0x0000000000897308 */ /* 0x000a640000002400 */
[----:B------:R-:W-:Y:S01]  /*5e90*/  HMMA.16816.F32.BF16 R44, R8, R82, R28 ;  /* 0x00000052082c723c */ /* 0x000fe2000004181c */
[----:B------:R-:W2:Y:S05]  /*5ea0*/  LDSM.16.M88.4 R80, [R222+0x4800] ;  /* 0x00480000de50783b */ /* 0x000eaa0000000200 */
        /* <DEDUP_REMOVED lines=11> */
[----:B-1----:R-:W-:Y:S04]  /*5f60*/  HMMA.16816.F32.BF16 R20, R4, R92, R24 ;  /* 0x0000005c0414723c */ /* 0x002fe80000041818 */
[----:B------:R1:W4:Y:S02]  /*5f70*/  MUFU.TANH R104, R0 ;  /* 0x0000000000687308 */ /* 0x0003240000002400 */
[----:B------:R-:W-:Y:S06]  /*5f80*/  HMMA.16816.F32.BF16 R24, R8, R84, R48 ;  /* 0x000000540818723c */ /* 0x000fec0000041830 */
[----:B------:R-:W-:Y:S06]  /*5f90*/  HMMA.16816.F32.BF16 R48, R12, R56, R32 ;  /* 0x000000380c30723c */ /* 0x000fec0000041820 */
[----:B---3--:R-:W-:Y:S01]  /*5fa0*/  HMMA.16816.F32.BF16 R32, R16, R60, RZ ;  /* 0x0000003c1020723c */ /* 0x008fe200000418ff */
[----:B-1----:R-:W-:-:S04]  /*5fb0*/  FMUL.FTZ R0, R52, UR6 ;  /* 0x0000000634007c20 */ /* 0x002fc80008410000 */
[----:B------:R1:W3:Y:S02]  /*5fc0*/  MUFU.TANH R124, R0 ;  /* 0x00000000007c7308 */ /* 0x0002e40000002400 */
        /* <DEDUP_REMOVED lines=11> */
[----:B------:R-:W3:Y:S05]  /*6080*/  LDSM.16.M88.4 R56, [R220+0x7800] ;  /* 0x00780000dc38783b */ /* 0x000eea0000000200 */
[----:B------:R-:W-:Y:S01]  /*6090*/  HMMA.16816.F32.BF16 R40, R16, R62, RZ ;  /* 0x0000003e1028723c */ /* 0x000fe200000418ff */
[----:B--2---:R-:W-:Y:S01]  /*60a0*/  FMUL.FTZ R0, R20, UR6 ;  /* 0x0000000614007c20 */ /* 0x004fe20008410000 */
[----:B------:R-:W2:Y:S03]  /*60b0*/  LDSM.16.M88.4 R60, [R134+0x8000] ;  /* 0x00800000863c783b */ /* 0x000ea60000000200 */
        /* <DEDUP_REMOVED lines=9> */
[----:B------:R-:W-:Y:S06]  /*6150*/  HMMA.16816.F32.BF16 R48, R12, R72, R32 ;  /* 0x000000480c30723c */ /* 0x000fec0000041820 */
[----:B------:R-:W-:Y:S01]  /*6160*/  HMMA.16816.F32.BF16 R32, R16, R76, RZ ;  /* 0x0000004c1020723c */ /* 0x000fe200000418ff */
[----:B-----5:R-:W-:-:S04]  /*6170*/  FMUL.FTZ R0, R52, UR6 ;  /* 0x0000000634007c20 */ /* 0x020fc80008410000 */
[----:B------:R5:W1:Y:S02]  /*6180*/  MUFU.TANH R130, R0 ;  /* 0x0000000000827308 */ /* 0x000a640000002400 */
[----:B-----5:R-:W-:-:S06]  /*6190*/  FMUL.FTZ R0, R53, UR6 ;  /* 0x0000000635007c20 */ /* 0x020fcc0008410000 */
[----:B------:R5:W1:Y:S02]  /*61a0*/  MUFU.TANH R132, R0 ;  /* 0x0000000000847308 */ /* 0x000a640000002400 */
[----:B-----5:R-:W-:-:S06]  /*61b0*/  FMUL.FTZ R0, R54, UR6 ;  /* 0x0000000636007c20 */ /* 0x020fcc0008410000 */
[----:B------:R5:W1:Y:S02]  /*61c0*/  MUFU.TANH R115, R0 ;  /* 0x0000000000737308 */ /* 0x000a640000002400 */
[----:B-----5:R-:W-:Y:S02]  /*61d0*/  FMUL.FTZ R0, R55, UR6 ;  /* 0x0000000637007c20 */ /* 0x020fe40008410000 */
[----:B------:R-:W-:Y:S01]  /*61e0*/  HMMA.16816.F32.BF16 R52, R4, R90, R44 ;  /* 0x0000005a0434723c */ /* 0x000fe2000004182c */
[----:B------:R-:W5:Y:S03]  /*61f0*/  LDSM.16.M88.4 R88, [R219+0x5000] ;  /* 0x00500000db58783b */ /* 0x000f660000000200 */
[----:B------:R4:W1:Y:S02]  /*6200*/  MUFU.TANH R117, R0 ;  /* 0x0000000000757308 */ /* 0x0008640000002400 */
[----:B------:R-:W-:Y:S01]  /*6210*/  HMMA.16816.F32.BF16 R44, R8, R82, R28 ;  /* 0x00000052082c723c */ /* 0x000fe2000004181c */
[----:B------:R-:W-:Y:S05]  /*6220*/  LDSM.16.M88.4 R80, [R134+0x8800] ;  /* 0x008800008650783b */ /* 0x000fea0000000200 */
[----:B------:R-:W-:Y:S01]  /*6230*/  HMMA.16816.F32.BF16 R28, R12, R74, R40 ;  /* 0x0000004a0c1c723c */ /* 0x000fe20000041828 */
[----:B------:R-:W5:Y:S05]  /*6240*/  LDSM.16.M88.4 R72, [R222+0x5800] ;  /* 0x00580000de48783b */ /* 0x000f6a0000000200 */
[----:B------:R-:W-:Y:S01]  /*6250*/  HMMA.16816.F32.BF16 R40, R16, R78, RZ ;  /* 0x0000004e1028723c */ /* 0x000fe200000418ff */
[----:B----4-:R-:W-:Y:S01]  /*6260*/  FMUL.FTZ R0, R20, UR6 ;  /* 0x0000000614007c20 */ /* 0x010fe20008410000 */
[----:B------:R-:W4:Y:S03]  /*6270*/  LDSM.16.M88.4 R76, [R220+0x8000] ;  /* 0x00800000dc4c783b */ /* 0x000f260000000200 */
[----:B------:R3:W1:Y:S02]  /*6280*/  MUFU.TANH R136, R0 ;  /* 0x0000000000887308 */ /* 0x0006640000002400 */
[----:B---3--:R-:W-:-:S06]  /*6290*/  FMUL.FTZ R0, R21, UR6 ;  /* 0x0000000615007c20 */ /* 0x008fcc0008410000 */
[----:B------:R3:W1:Y:S02]  /*62a0*/  MUFU.TANH R152, R0 ;  /* 0x0000000000987308 */ /* 0x0006640000002400 */
[----:B---3--:R-:W-:-:S06]  /*62b0*/  FMUL.FTZ R0, R22, UR6 ;  /* 0x0000000616007c20 */ /* 0x008fcc0008410000 */
[----:B------:R3:W1:Y:S02]  /*62c0*/  MUFU.TANH R119, R0 ;  /* 0x0000000000777308 */ /* 0x0006640000002400 */
[----:B---3--:R-:W-:Y:S02]  /*62d0*/  FMUL.FTZ R0, R23, UR6 ;  /* 0x0000000617007c20 */ /* 0x008fe40008410000 */
[----:B-1----:R-:W-:Y:S04]  /*62e0*/  HMMA.16816.F32.BF16 R20, R4, R92, R24 ;  /* 0x0000005c0414723c */ /* 0x002fe80000041818 */
[----:B------:R1:W3:Y:S02]  /*62f0*/  MUFU.TANH R122, R0 ;  /* 0x00000000007a7308 */ /* 0x0002e40000002400 */
[----:B------:R-:W-:Y:S06]  /*6300*/  HMMA.16816.F32.BF16 R24, R8, R84, R48 ;  /* 0x000000540818723c */ /* 0x000fec0000041830 */
[----:B------:R-:W-:Y:S06]  /*6310*/  HMMA.16816.F32.BF16 R48, R12, R56, R32 ;  /* 0x000000380c30723c */ /* 0x000fec0000041820 */
[----:B--2---:R-:W-:Y:S01]  /*6320*/  HMMA.16816.F32.BF16 R32, R16, R60, RZ ;  /* 0x0000003c1020723c */ /* 0x004fe200000418ff */
[----:B-1----:R-:W-:-:S04]  /*6330*/  FMUL.FTZ R0, R52, UR6 ;  /* 0x0000000634007c20 */ /* 0x002fc80008410000 */
[----:B------:R1:W2:Y:S02]  /*6340*/  MUFU.TANH R154, R0 ;  /* 0x00000000009a7308 */ /* 0x0002a40000002400 */
        /* <DEDUP_REMOVED lines=24> */
[----:B----4-:R-:W-:Y:S06]  /*64d0*/  HMMA.16816.F32.BF16 R48, R12, R76, R32 ;  /* 0x0000004c0c30723c */ /* 0x010fec0000041820 */
[----:B------:R-:W-:Y:S01]  /*64e0*/  HMMA.16816.F32.BF16 R32, R16, R80, RZ ;  /* 0x000000501020723c */ /* 0x000fe200000418ff */
[----:B-----5:R-:W-:-:S04]  /*64f0*/  FMUL.FTZ R0, R52, UR6 ;  /* 0x0000000634007c20 */ /* 0x020fc80008410000 */
[----:B------:R4:W1:Y:S02]  /*6500*/  MUFU.TANH R171, R0 ;  /* 0x0000000000ab7308 */ /* 0x0008640000002400 */
[----:B----4-:R-:W-:-:S06]  /*6510*/  FMUL.FTZ R0, R53, UR6 ;  /* 0x0000000635007c20 */ /* 0x010fcc0008410000 */
[----:B------:R4:W1:Y:S02]  /*6520*/  MUFU.TANH R173, R0 ;  /* 0x0000000000ad7308 */ /* 0x0008640000002400 */
[----:B----4-:R-:W-:-:S06]  /*6530*/  FMUL.FTZ R0, R54, UR6 ;  /* 0x0000000636007c20 */ /* 0x010fcc0008410000 */
[----:B------:R4:W1:Y:S02]  /*6540*/  MUFU.TANH R133, R0 ;  /* 0x0000000000857308 */ /* 0x0008640000002400 */
[----:B----4-:R-:W-:Y:S02]  /*6550*/  FMUL.FTZ R0, R55, UR6 ;  /* 0x0000000637007c20 */ /* 0x010fe40008410000 */
[----:B------:R-:W-:Y:S01]  /*6560*/  HMMA.16816.F32.BF16 R52, R4, R90, R44 ;  /* 0x0000005a0434723c */ /* 0x000fe2000004182c */
[----:B------:R-:W-:Y:S03]  /*6570*/  LDSM.16.M88.4 R88, [R219+0x6000] ;  /* 0x00600000db58783b */ /* 0x000fe60000000200 */
[----:B------:R4:W1:Y:S02]  /*6580*/  MUFU.TANH R153, R0 ;  /* 0x0000000000997308 */ /* 0x0008640000002400 */
[----:B------:R-:W-:Y:S01]  /*6590*/  HMMA.16816.F32.BF16 R44, R8, R74, R28 ;  /* 0x0000004a082c723c */ /* 0x000fe2000004181c */
[----:B------:R-:W5:Y:S05]  /*65a0*/  LDSM.16.M88.4 R72, [R220+0x8800] ;  /* 0x00880000dc48783b */ /* 0x000f6a0000000200 */
[----:B------:R-:W-:Y:S01]  /*65b0*/  HMMA.16816.F32.BF16 R28, R12, R78, R40 ;  /* 0x0000004e0c1c723c */ /* 0x000fe20000041828 */
[----:B------:R-:W2:Y:S05]  /*65c0*/  LDSM.16.M88.4 R76, [R222+0x6800] ;  /* 0x00680000de4c783b */ /* 0x000eaa0000000200 */
[----:B------:R-:W-:Y:S01]  /*65d0*/  HMMA.16816.F32.BF16 R40, R16, R82, RZ ;  /* 0x000000521028723c */ /* 0x000fe200000418ff */
[----:B----4-:R-:W-:Y:S01]  /*65e0*/  FMUL.FTZ R0, R20, UR6 ;  /* 0x0000000614007c20 */ /* 0x010fe20008410000 */
[----:B------:R-:W-:Y:S03]  /*65f0*/  LDSM.16.M88.4 R80, [R222+0x7000] ;  /* 0x00700000de50783b */ /* 0x000fe60000000200 */
        /* <DEDUP_REMOVED lines=8> */
[----:B---3--:R-:W-:Y:S06]  /*6680*/  HMMA.16816.F32.BF16 R24, R8, R84, R48 ;  /* 0x000000540818723c */ /* 0x008fec0000041830 */
[----:B-----5:R-:W-:Y:S06]  /*6690*/  HMMA.16816.F32.BF16 R48, R12, R72, R32 ;  /* 0x000000480c30723c */ /* 0x020fec0000041820 */
[----:B------:R-:W-:Y:S01]  /*66a0*/  HMMA.16816.F32.BF16 R32, R16, R56, RZ ;  /* 0x000000381020723c */ /* 0x000fe200000418ff */
[----:B-1----:R-:W-:-:S04]  /*66b0*/  FMUL.FTZ R0, R52, UR6 ;  /* 0x0000000634007c20 */ /* 0x002fc80008410000 */
[----:B------:R1:W3:Y:S02]  /*66c0*/  MUFU.TANH R161, R0 ;  /* 0x0000000000a17308 */ /* 0x0002e40000002400 */
[----:B-1----:R-:W-:-:S06]  /*66d0*/  FMUL.FTZ R0, R53, UR6 ;  /* 0x0000000635007c20 */ /* 0x002fcc0008410000 */
[----:B------:R1:W1:Y:S02]  /*66e0*/  MUFU.TANH R164, R0 ;  /* 0x0000000000a47308 */ /* 0x0002640000002400 */
[----:B-1----:R-:W-:-:S06]  /*66f0*/  FMUL.FTZ R0, R54, UR6 ;  /* 0x0000000636007c20 */ /* 0x002fcc0008410000 */
[----:B------:R1:W1:Y:S02]  /*6700*/  MUFU.TANH R163, R0 ;  /* 0x0000000000a37308 */ /* 0x0002640000002400 */
[----:B-1----:R-:W-:Y:S02]  /*6710*/  FMUL.FTZ R0, R55, UR6 ;  /* 0x0000000637007c20 */ /* 0x002fe40008410000 */
[----:B------:R-:W-:Y:S04]  /*6720*/  HMMA.16816.F32.BF16 R52, R4, R94, R44 ;  /* 0x0000005e0434723c */ /* 0x000fe8000004182c */
[----:B------:R1:W1:Y:S02]  /*6730*/  MUFU.TANH R165, R0 ;  /* 0x0000000000a57308 */ /* 0x0002640000002400 */
[----:B------:R-:W-:Y:S01]  /*6740*/  HMMA.16816.F32.BF16 R44, R8, R86, R28 ;  /* 0x00000056082c723c */ /* 0x000fe2000004181c */
[----:B------:R-:W5:Y:S05]  /*6750*/  LDSM.16.M88.4 R84, [R219+0x6800] ;  /* 0x00680000db54783b */ /* 0x000f6a0000000200 */
[----:B------:R-:W-:Y:S01]  /*6760*/  HMMA.16816.F32.BF16 R28, R12, R74, R40 ;  /* 0x0000004a0c1c723c */ /* 0x000fe20000041828 */
[----:B------:R-:W4:Y:S05]  /*6770*/  LDSM.16.M88.4 R72, [R134+0x9800] ;  /* 0x009800008648783b */ /* 0x000f2a0000000200 */
[----:B------:R-:W-:Y:S01]  /*6780*/  HMMA.16816.F32.BF16 R40, R16, R58, RZ ;  /* 0x0000003a1028723c */ /* 0x000fe200000418ff */
[----:B-1----:R-:W-:Y:S01]  /*6790*/  FMUL.FTZ R0, R20, UR6 ;  /* 0x0000000614007c20 */ /* 0x002fe20008410000 */
[----:B------:R-:W1:Y:S03]  /*67a0*/  LDSM.16.M88.4 R56, [R220+0x9800] ;  /* 0x00980000dc38783b */ /* 0x000e660000000200 */
[----:B------:R2:W1:Y:S02]  /*67b0*/  MUFU.TANH R178, R0 ;  /* 0x0000000000b27308 */ /* 0x0004640000002400 */
[----:B--2---:R-:W-:-:S06]  /*67c0*/  FMUL.FTZ R0, R21, UR6 ;  /* 0x0000000615007c20 */ /* 0x004fcc0008410000 */
[----:B------:R2:W1:Y:S02]  /*67d0*/  MUFU.TANH R180, R0 ;  /* 0x0000000000b47308 */ /* 0x0004640000002400 */
[----:B--2---:R-:W-:-:S06]  /*67e0*/  FMUL.FTZ R0, R22, UR6 ;  /* 0x0000000616007c20 */ /* 0x004fcc0008410000 */
[----:B------:R2:W1:Y:S02]  /*67f0*/  MUFU.TANH R169, R0 ;  /* 0x0000000000a97308 */ /* 0x0004640000002400 */
[----:B--2---:R-:W-:Y:S02]  /*6800*/  FMUL.FTZ R0, R23, UR6 ;  /* 0x0000000617007c20 */ /* 0x004fe40008410000 */
[----:B------:R-:W-:Y:S04]  /*6810*/  HMMA.16816.F32.BF16 R20, R4, R88, R24 ;  /* 0x000000580414723c */ /* 0x000fe80000041818 */
[----:B------:R2:W1:Y:S02]  /*6820*/  MUFU.TANH R186, R0 ;  /* 0x0000000000ba7308 */ /* 0x0004640000002400 */
[----:B------:R-:W-:Y:S06]  /*6830*/  HMMA.16816.F32.BF16 R24, R8, R76, R48 ;  /* 0x0000004c0818723c */ /* 0x000fec0000041830 */
[----:B------:R-:W-:Y:S06]  /*6840*/  HMMA.16816.F32.BF16 R48, R4, R90, R44 ;  /* 0x0000005a0430723c */ /* 0x000fec000004182c */
[----:B------:R-:W-:Y:S01]  /*6850*/  HMMA.16816.F32.BF16 R44, R12, R60, R32 ;  /* 0x0000003c0c2c723c */ /* 0x000fe20000041820 */
[----:B--2---:R-:W-:-:S04]  /*6860*/  FMUL.FTZ R0, R52, UR6 ;  /* 0x0000000634007c20 */ /* 0x004fc80008410000 */
[----:B------:R2:W1:Y:S01]  /*6870*/  MUFU.TANH R184, R0 ;  /* 0x0000000000b87308 */ /* 0x0004620000002400 */
[----:B------:R-:W-:Y:S06]  /*6880*/  HMMA.16816.F32.BF16 R32, R8, R78, R28 ;  /* 0x0000004e0820723c */ /* 0x000fec000004181c */
[----:B-----5:R-:W-:Y:S06]  /*6890*/  HMMA.16816.F32.BF16 R24, R4, R84, R24 ;  /* 0x000000540418723c */ /* 0x020fec0000041818 */
[----:B------:R-:W-:Y:S01]  /*68a0*/  HMMA.16816.F32.BF16 R28, R12, R62, R40 ;  /* 0x0000003e0c1c723c */ /* 0x000fe20000041828 */
[----:B--2---:R-:W-:-:S05]  /*68b0*/  FMUL.FTZ R0, R53, UR6 ;  /* 0x0000000635007c20 */ /* 0x004fca0008410000 */
[----:B------:R-:W-:Y:S01]  /*68c0*/  HMMA.16816.F32.BF16 R40, R8, R80, R44 ;  /* 0x000000500828723c */ /* 0x000fe2000004182c */
[----:B------:R2:W1:Y:S05]  /*68d0*/  MUFU.TANH R192, R0 ;  /* 0x0000000000c07308 */ /* 0x00046a0000002400 */
[----:B------:R-:W-:Y:S06]  /*68e0*/  HMMA.16816.F32.BF16 R44, R4, R86, R32 ;  /* 0x00000056042c723c */ /* 0x000fec0000041820 */
[----:B----4-:R-:W-:Y:S01]  /*68f0*/  HMMA.16816.F32.BF16 R32, R16, R74, RZ ;  /* 0x0000004a1020723c */ /* 0x010fe200000418ff */
[----:B--2---:R-:W-:-:S04]  /*6900*/  FMUL.FTZ R0, R54, UR6 ;  /* 0x0000000636007c20 */ /* 0x004fc80008410000 */
[----:B------:R2:W4:-:S13]  /*6910*/  MUFU.TANH R193, R0 ;  /* 0x0000000000c17308 */ /* 0x00051a0000002400 */
[----:B------:R-:W-:-:S04]  /*6920*/  FMUL.FTZ R46, R46, UR6 ;  /* 0x000000062e2e7c20 */ /* 0x000fc80008410000 */
[----:B------:R-:W1:Y:S01]  /*6930*/  MUFU.TANH R81, R46 ;  /* 0x0000002e00517308 */ /* 0x000e620000002400 */
[----:B--2---:R-:W-:Y:S02]  /*6940*/  FMUL.FTZ R0, R55, UR6 ;  /* 0x0000000637007c20 */ /* 0x004fe40008410000 */
[----:B------:R-:W2:Y:S05]  /*6950*/  LDSM.16.M88.4 R52, [R219+0x7000] ;  /* 0x00700000db34783b */ /* 0x000eaa0000000200 */
[----:B------:R5:W1:Y:S02]  /*6960*/  MUFU.TANH R200, R0 ;  /* 0x0000000000c87308 */ /* 0x000a640000002400 */
[----:B-----5:R-:W-:-:S06]  /*6970*/  FMUL.FTZ R0, R20, UR6 ;  /* 0x0000000614007c20 */ /* 0x020fcc0008410000 */
[----:B------:R5:W1:Y:S02]  /*6980*/  MUFU.TANH R206, R0 ;  /* 0x0000000000ce7308 */ /* 0x000a640000002400 */
[----:B-----5:R-:W-:-:S06]  /*6990*/  FMUL.FTZ R0, R21, UR6 ;  /* 0x0000000615007c20 */ /* 0x020fcc0008410000 */
[----:B------:R5:W1:Y:S02]  /*69a0*/  MUFU.TANH R209, R0 ;  /* 0x0000000000d17308 */ /* 0x000a640000002400 */
[----:B-----5:R-:W-:-:S06]  /*69b0*/  FMUL.FTZ R0, R22, UR6 ;  /* 0x0000000616007c20 */ /* 0x020fcc0008410000 */
[----:B------:R5:W1:Y:S02]  /*69c0*/  MUFU.TANH R204, R0 ;  /* 0x0000000000cc7308 */ /* 0x000a640000002400 */
[----:B-----5:R-:W-:Y:S02]  /*69d0*/  FMUL.FTZ R0, R23, UR6 ;  /* 0x0000000617007c20 */ /* 0x020fe40008410000 */
[----:B------:R-:W-:Y:S04]  /*69e0*/  HMMA.16816.F32.BF16 R20, R16, R72, RZ ;  /* 0x000000481014723c */ /* 0x000fe800000418ff */
[----:B------:R5:W1:Y:S02]  /*69f0*/  MUFU.TANH R90, R0 ;  /* 0x00000000005a7308 */ /* 0x000a640000002400 */
[----:B-----5:R-:W-:-:S06]  /*6a00*/  FMUL.FTZ R0, R48, UR6 ;  /* 0x0000000630007c20 */ /* 0x020fcc0008410000 */
[----:B------:R5:W2:-:S12]  /*6a10*/  MUFU.TANH R211, R0 ;  /* 0x0000000000d37308 */ /* 0x000a980000002400 */
[----:B-1----:R-:W-:Y:S06]  /*6a20*/  HMMA.16816.F32.BF16 R16, R12, R56, R20 ;  /* 0x000000380c10723c */ /* 0x002fec0000041814 */
[----:B------:R-:W-:Y:S01]  /*6a30*/  HMMA.16816.F32.BF16 R20, R8, R82, R28 ;  /* 0x000000520814723c */ /* 0x000fe2000004181c */
[----:B------:R-:W-:Y:S05]  /*6a40*/  LDSM.16.M88.4 R28, [R219+0x7800] ;  /* 0x00780000db1c783b */ /* 0x000fea0000000200 */
[----:B------:R-:W-:Y:S01]  /*6a50*/  HMMA.16816.F32.BF16 R12, R12, R58, R32 ;  /* 0x0000003a0c0c723c */ /* 0x000fe20000041820 */
[----:B-----5:R-:W-:-:S04]  /*6a60*/  FMUL.FTZ R0, R49, UR6 ;  /* 0x0000000631007c20 */ /* 0x020fc80008410000 */
[----:B------:R1:W1:-:S13]  /*6a70*/  MUFU.TANH R212, R0 ;  /* 0x0000000000d47308 */ /* 0x00025a0000002400 */
[----:B--2---:R-:W-:Y:S01]  /*6a80*/  HMMA.16816.F32.BF16 R20, R4, R54, R20 ;  /* 0x000000360414723c */ /* 0x004fe20000041814 */
[----:B-1----:R-:W-:-:S04]  /*6a90*/  FMUL.FTZ R0, R50, UR6 ;  /* 0x0000000632007c20 */ /* 0x002fc80008410000 */
[----:B------:R1:W2:Y:S02]  /*6aa0*/  MUFU.TANH R89, R0 ;  /* 0x0000000000597308 */ /* 0x0002a40000002400 */
[----:B-1----:R-:W-:Y:S02]  /*6ab0*/  FMUL.FTZ R0, R51, UR6 ;  /* 0x0000000633007c20 */ /* 0x002fe40008410000 */
[----:B------:R-:W1:Y:S01]  /*6ac0*/  LDSM.16.M88.4 R48, [R222+0x7800] ;  /* 0x00780000de30783b */ /* 0x000e620000000200 */
[----:B------:R-:W-:-:S04]  /*6ad0*/  DEPBAR.LE SB0, 0x0 ;  /* 0x000080000000791a */ /* 0x000fc80000000000 */
[----:B------:R5:W1:Y:S02]  /*6ae0*/  MUFU.TANH R88, R0 ;  /* 0x0000000000587308 */ /* 0x000a640000002400 */
[----:B-----5:R-:W-:-:S06]  /*6af0*/  FMUL.FTZ R0, R24, UR6 ;  /* 0x0000000618007c20 */ /* 0x020fcc0008410000 */
[----:B------:R5:W2:Y:S01]  /*6b00*/  MUFU.TANH R135, R0 ;  /* 0x0000000000877308 */ /* 0x000aa20000002400 */
[----:B-1----:R-:W-:Y:S01]  /*6b10*/  HMMA.16816.F32.BF16 R16, R8, R48, R16 ;  /* 0x000000300810723c */ /* 0x002fe20000041810 */
[----:B-----5:R-:W-:-:S05]  /*6b20*/  FMUL.FTZ R0, R25, UR6 ;  /* 0x0000000619007c20 */ /* 0x020fca0008410000 */
[----:B------:R-:W-:Y:S01]  /*6b30*/  HMMA.16816.F32.BF16 R8, R8, R50, R12 ;  /* 0x000000320808723c */ /* 0x000fe2000004180c */
[----:B------:R1:W1:Y:S02]  /*6b40*/  MUFU.TANH R91, R0 ;  /* 0x00000000005b7308 */ /* 0x0002640000002400 */
[----:B-1----:R-:W-:-:S15]  /*6b50*/  FMUL.FTZ R0, R26, UR6 ;  /* 0x000000061a007c20 */ /* 0x002fde0008410000 */
[C---:B------:R-:W-:Y:S01]  /*6b60*/  HMMA.16816.F32.BF16 R16, R4.reuse, R28, R16 ;  /* 0x0000001c0410723c */ /* 0x040fe20000041810 */
[----:B------:R1:W1:Y:S05]  /*6b70*/  MUFU.TANH R84, R0 ;  /* 0x0000000000547308 */ /* 0x00026a0000002400 */
[----:B------:R-:W-:Y:S01]  /*6b80*/  HMMA.16816.F32.BF16 R8, R4, R30, R8 ;  /* 0x0000001e0408723c */ /* 0x000fe20000041808 */
[----:B-1----:R-:W-:-:S05]  /*6b90*/  FMUL.FTZ R0, R27, UR6 ;  /* 0x000000061b007c20 */ /* 0x002fca0008410000 */
[----:B------:R-:W-:Y:S01]  /*6ba0*/  HMMA.16816.F32.BF16 R24, R4, R52, R40 ;  /* 0x000000340418723c */ /* 0x000fe20000041828 */
[----:B------:R1:W1:Y:S11]  /*6bb0*/  MUFU.TANH R82, R0 ;  /* 0x0000000000527308 */ /* 0x0002760000002400 */
[----:B------:R-:W-:Y:S01]  /*6bc0*/  FMUL.FTZ R2, R17, UR6 ;  /* 0x0000000611027c20 */ /* 0x000fe20008410000 */
[----:B------:R-:W-:-:S05]  /*6bd0*/  MOV R4, 0x8 ;  /* 0x0000000800047802 */ /* 0x000fca0000000f00 */
[----:B------:R-:W-:Y:S01]  /*6be0*/  FMUL.FTZ R8, R8, UR6 ;  /* 0x0000000608087c20 */ /* 0x000fe20008410000 */
[----:B------:R-:W-:Y:S01]  /*6bf0*/  FMUL.FTZ R9, R9, UR6 ;  /* 0x0000000609097c20 */ /* 0x000fe20008410000 */
[----:B------:R5:W2:Y:S01]  /*6c00*/  MUFU.TANH R76, R2 ;  /* 0x00000002004c7308 */ /* 0x000aa20000002400 */
[----:B------:R-:W-:Y:S01]  /*6c10*/  FMUL.FTZ R10, R10, UR6 ;  /* 0x000000060a0a7c20 */ /* 0x000fe20008410000 */
[----:B------:R-:W-:-:S06]  /*6c20*/  FMUL.FTZ R11, R11, UR6 ;  /* 0x000000060b0b7c20 */ /* 0x000fcc0008410000 */
[----:B------:R-:W2:Y:S01]  /*6c30*/  MUFU.TANH R73, R8 ;  /* 0x0000000800497308 */ /* 0x000ea20000002400 */
[----:B-1----:R-:W-:Y:S01]  /*6c40*/  FMUL.FTZ R0, R44, UR6 ;  /* 0x000000062c007c20 */ /* 0x002fe20008410000 */
[----:B------:R-:W-:-:S06]  /*6c50*/  FMUL.FTZ R27, R27, UR6 ;  /* 0x000000061b1b7c20 */ /* 0x000fcc0008410000 */
[----:B------:R1:W1:Y:S01]  /*6c60*/  MUFU.TANH R87, R0 ;  /* 0x0000000000577308 */ /* 0x0002620000002400 */
[----:B-----5:R-:W-:-:S07]  /*6c70*/  FMUL.FTZ R2, R18, UR6 ;  /* 0x0000000612027c20 */ /* 0x020fce0008410000 */
[----:B------:R-:W2:Y:S08]  /*6c80*/  MUFU.TANH R61, R2 ;  /* 0x00000002003d7308 */ /* 0x000eb00000002400 */
[----:B------:R-:W2:Y:S01]  /*6c90*/  MUFU.TANH R74, R27 ;  /* 0x0000001b004a7308 */ /* 0x000ea20000002400 */
[----:B-1----:R-:W-:-:S07]  /*6ca0*/  FMUL.FTZ R0, R45, UR6 ;  /* 0x000000062d007c20 */ /* 0x002fce0008410000 */
[----:B------:R1:W1:Y:S08]  /*6cb0*/  MUFU.TANH R86, R0 ;  /* 0x0000000000567308 */ /* 0x0002700000002400 */
[----:B------:R-:W2:Y:S08]  /*6cc0*/  MUFU.TANH R72, R9 ;  /* 0x0000000900487308 */ /* 0x000eb00000002400 */
[----:B------:R-:W2:Y:S01]  /*6cd0*/  MUFU.TANH R59, R10 ;  /* 0x0000000a003b7308 */ /* 0x000ea20000002400 */
[----:B-1----:R-:W-:-:S07]  /*6ce0*/  FMUL.FTZ R0, R47, UR6 ;  /* 0x000000062f007c20 */ /* 0x002fce0008410000 */
[----:B------:R1:W1:Y:S08]  /*6cf0*/  MUFU.TANH R78, R0 ;  /* 0x00000000004e7308 */ /* 0x0002700000002400 */
[----:B------:R-:W2:Y:S01]  /*6d00*/  MUFU.TANH R58, R11 ;  /* 0x0000000b003a7308 */ /* 0x000ea20000002400 */
[----:B-1----:R-:W-:-:S07]  /*6d10*/  FMUL.FTZ R0, R24, UR6 ;  /* 0x0000000618007c20 */ /* 0x002fce0008410000 */
[----:B------:R1:W1:Y:S02]  /*6d20*/  MUFU.TANH R85, R0 ;  /* 0x0000000000557308 */ /* 0x0002640000002400 */
[----:B-1----:R-:W-:-:S06]  /*6d30*/  FMUL.FTZ R0, R25, UR6 ;  /* 0x0000000619007c20 */ /* 0x002fcc0008410000 */
        /* <DEDUP_REMOVED lines=13> */
[----:B-1----:R-:W-:-:S04]  /*6e10*/  LOP3.LUT R0, R96, 0xffffffe0, RZ, 0xc0, !PT ;  /* 0xffffffe060007812 */ /* 0x002fc800078ec0ff */
[----:B------:R-:W-:Y:S02]  /*6e20*/  IADD3 R0, -R0, R189, RZ ;  /* 0x000000bd00007210 */ /* 0x000fe40007ffe1ff */
[----:B------:R-:W-:Y:S02]  /*6e30*/  SHF.L.U32 R189, R189, 0x1, RZ ;  /* 0x00000001bdbd7819 */ /* 0x000fe400000006ff */
[----:B------:R-:W-:Y:S02]  /*6e40*/  SHF.R.S32.HI R3, RZ, 0x1f, R0 ;  /* 0x0000001fff037819 */ /* 0x000fe40000011400 */
[----:B------:R-:W-:Y:S02]  /*6e50*/  LOP3.LUT R189, R189, 0x6, RZ, 0xc0, !PT ;  /* 0x00000006bdbd7812 */ /* 0x000fe400078ec0ff */
[----:B------:R-:W-:Y:S01]  /*6e60*/  LEA.HI R0, R3, R0, RZ, 0x2 ;  /* 0x0000000003007211 */ /* 0x000fe200078f10ff */
[----:B------:R-:W-:-:S03]  /*6e70*/  FMUL.FTZ R3, R19, UR6 ;  /* 0x0000000613037c20 */ /* 0x000fc60008410000 */
[----:B------:R-:W-:Y:S01]  /*6e80*/  LEA.HI.SX32 R2, R0, R176, 0x1e ;  /* 0x000000b000027211 */ /* 0x000fe200078ff2ff */
[----:B------:R1:W1:Y:S01]  /*6e90*/  MUFU.TANH R60, R3 ;  /* 0x00000003003c7308 */ /* 0x0002620000002400 */
[----:B------:R-:W-:-:S04]  /*6ea0*/  MOV R0, UR18 ;  /* 0x0000001200007c02 */ /* 0x000fc80008000f00 */
[----:B------:R-:W-:-:S04]  /*6eb0*/  IADD3 R0, -R0, 0x1, R2 ;  /* 0x0000000100007810 */ /* 0x000fc80007ffe102 */
[----:B------:R-:W-:Y:S02]  /*6ec0*/  IADD3 R5, R0, UR26, R190 ;  /* 0x0000001a00057c10 */ /* 0x000fe4000fffe0be */
[----:B------:R-:W-:Y:S02]  /*6ed0*/  IADD3 R0, R37, R36, RZ ;  /* 0x0000002425007210 */ /* 0x000fe40007ffe0ff */
[C---:B------:R-:W-:Y:S02]  /*6ee0*/  VIADDMNMX R4, R5.reuse, R4, UR26, PT ;  /* 0x0000001a05047e46 */ /* 0x040fe4000b800104 */
[----:B------:R-:W-:Y:S01]  /*6ef0*/  VIMNMX R5, R5, UR26, PT ;  /* 0x0000001a05057c48 */ /* 0x000fe2000bfe0100 */
[----:B------:R-:W-:Y:S06]  /*6f00*/  BAR.SYNC.DEFER_BLOCKING 0x0 ;  /* 0x0000000000007b1d */ /* 0x000fec0000010000 */
[----:B-1234-:R-:W-:Y:S05]  /*6f10*/  @!P1 BRA `(.L_x_902) ;  /* 0x00000010008c9947 */ /* 0x01efea0003800000 */
[----:B------:R-:W-:Y:S05]  /*6f20*/  @!P0 BRA `(.L_x_903) ;  /* 0x0000000000fc8947 */ /* 0x000fea0003800000 */
[----:B------:R-:W1:Y:S01]  /*6f30*/  LDC R11, c[0x0][0x380] ;  /* 0x0000e000ff0b7b82 */ /* 0x000e620000000800 */
[----:B------:R-:W-:Y:S01]  /*6f40*/  UIADD3 UR6, UR19, -0x100, URZ ;  /* 0xffffff0013067890 */ /* 0x000fe2000fffe03f */
[----:B------:R-:W-:Y:S02]  /*6f50*/  IABS R7, UR19 ;  /* 0x0000001300077c13 */ /* 0x000fe40008000000 */
[----:B-1----:R-:W-:-:S04]  /*6f60*/  IABS R10, R11 ;  /* 0x0000000b000a7213 */ /* 0x002fc80000000000 */
[----:B------:R-:W1:Y:S08]  /*6f70*/  I2F.RP R2, R10 ;  /* 0x0000000a00027306 */ /* 0x000e700000209400 */
[----:B-1----:R-:W1:Y:S02]  /*6f80*/  MUFU.RCP R2, R2 ;  /* 0x0000000200027308 */ /* 0x002e640000001000 */
[----:B-1----:R-:W-:-:S06]  /*6f90*/  VIADD R2, R2, 0xffffffe ;  /* 0x0ffffffe02027836 */ /* 0x002fcc0000000000 */
[----:B------:R-:W1:Y:S02]  /*6fa0*/  F2I.FTZ.U32.TRUNC.NTZ R3, R2 ;  /* 0x0000000200037305 */ /* 0x000e64000021f000 */
[----:B-1----:R-:W-:-:S05]  /*6fb0*/  IMAD.MOV R2, RZ, RZ, -R3 ;  /* 0x000000ffff027224 */ /* 0x002fca00078e0a03 */
[----:B------:R-:W-:Y:S01]  /*6fc0*/  MOV R6, R2 ;  /* 0x0000000200067202 */ /* 0x000fe20000000f00 */
[----:B------:R-:W-:-:S04]  /*6fd0*/  IMAD.U32 R2, RZ, RZ, UR6 ;  /* 0x00000006ff027e24 */ /* 0x000fc8000f8e00ff */
[----:B------:R-:W-:Y:S01]  /*6fe0*/  IMAD R6, R6, R10, RZ ;  /* 0x0000000a06067224 */ /* 0x000fe200078e02ff */
[----:B------:R-:W-:Y:S02]  /*6ff0*/  IABS R8, R2 ;  /* 0x0000000200087213 */ /* 0x000fe40000000000 */
[----:B------:R-:W-:-:S05]  /*7000*/  MOV R2, RZ ;  /* 0x000000ff00027202 */ /* 0x000fca0000000f00 */
[----:B------:R-:W-:-:S04]  /*7010*/  IMAD.HI.U32 R2, R3, R6, R2 ;  /* 0x0000000603027227 */ /* 0x000fc800078e0002 */
[----:B------:R-:W-:Y:S02]  /*7020*/  IMAD.MOV.U32 R6, RZ, RZ, R8 ;  /* 0x000000ffff067224 */ /* 0x000fe400078e0008 */
[----:B------:R-:W-:-:S04]  /*7030*/  IMAD.HI.U32 R3, R2, R7, RZ ;  /* 0x0000000702037227 */ /* 0x000fc800078e00ff */
[----:B------:R-:W-:Y:S01]  /*7040*/  IMAD.HI.U32 R2, R2, R6, RZ ;  /* 0x0000000602027227 */ /* 0x000fe200078e00ff */
[----:B------:R-:W-:-:S03]  /*7050*/  IADD3 R8, -R3, RZ, RZ ;  /* 0x000000ff03087210 */ /* 0x000fc60007ffe1ff */
[----:B------:R-:W-:Y:S02]  /*7060*/  IMAD.MOV R9, RZ, RZ, -R2 ;  /* 0x000000ffff097224 */ /* 0x000fe400078e0a02 */
[C---:B------:R-:W-:Y:S02]  /*7070*/  IMAD R7, R10.reuse, R8, R7 ;  /* 0x000000080a077224 */ /* 0x040fe400078e0207 */
[----:B------:R-:W-:-:S03]  /*7080*/  IMAD R6, R10, R9, R6 ;  /* 0x000000090a067224 */ /* 0x000fc600078e0206 */
[C---:B------:R-:W-:Y:S02]  /*7090*/  ISETP.GT.U32.AND P2, PT, R10.reuse, R7, PT ;  /* 0x000000070a00720c */ /* 0x040fe40003f44070 */
[----:B------:R-:W-:-:S11]  /*70a0*/  ISETP.GT.U32.AND P3, PT, R10, R6, PT ;  /* 0x000000060a00720c */ /* 0x000fd60003f64070 */
[-C--:B------:R-:W-:Y:S02]  /*70b0*/  @!P2 IADD3 R7, R7, -R10.reuse, RZ ;  /* 0x8000000a0707a210 */ /* 0x080fe40007ffe0ff */
[----:B------:R-:W-:Y:S01]  /*70c0*/  @!P3 IMAD.IADD R6, R6, 0x1, -R10 ;  /* 0x000000010606b824 */ /* 0x000fe200078e0a0a */
[----:B------:R-:W-:Y:S01]  /*70d0*/  @!P2 IADD3 R3, R3, 0x1, RZ ;  /* 0x000000010303a810 */ /* 0x000fe20007ffe0ff */
[----:B------:R-:W-:Y:S01]  /*70e0*/  @!P3 VIADD R2, R2, 0x1 ;  /* 0x000000010202b836 */ /* 0x000fe20000000000 */
[-C--:B------:R-:W-:Y:S02]  /*70f0*/  ISETP.GE.U32.AND P6, PT, R7, R10.reuse, PT ;  /* 0x0000000a0700720c */ /* 0x080fe40003fc6070 */
[----:B------:R-:W-:Y:S02]  /*7100*/  ISETP.GE.U32.AND P5, PT, R6, R10, PT ;  /* 0x0000000a0600720c */ /* 0x000fe40003fa6070 */
[C---:B------:R-:W-:Y:S01]  /*7110*/  LOP3.LUT R6, R11.reuse, UR6, RZ, 0x3c, !PT ;  /* 0x000000060b067c12 */ /* 0x040fe2000f8e3cff */
[----:B------:R-:W-:Y:S01]  /*7120*/  ULDC.64 UR6, c[0x0][0x230] ;  /* 0x00008c0000067ab9 */ /* 0x000fe20000000a00 */
[----:B------:R-:W-:-:S02]  /*7130*/  LOP3.LUT R7, R11, UR19, RZ, 0x3c, !PT ;  /* 0x000000130b077c12 */ /* 0x000fc4000f8e3cff */
[----:B------:R-:W-:Y:S02]  /*7140*/  ISETP.GE.AND P2, PT, R6, RZ, PT ;  /* 0x000000ff0600720c */ /* 0x000fe40003f46270 */
[----:B------:R-:W-:Y:S02]  /*7150*/  ISETP.GE.AND P4, PT, R7, RZ, PT ;  /* 0x000000ff0700720c */ /* 0x000fe40003f86270 */
[----:B------:R-:W-:Y:S02]  /*7160*/  ISETP.NE.AND P3, PT, R11, RZ, PT ;  /* 0x000000ff0b00720c */ /* 0x000fe40003f65270 */
[----:B------:R-:W-:Y:S01]  /*7170*/  @P6 IADD3 R3, R3, 0x1, RZ ;  /* 0x0000000103036810 */ /* 0x000fe20007ffe0ff */
[----:B------:R-:W-:Y:S01]  /*7180*/  @P5 VIADD R2, R2, 0x1 ;  /* 0x0000000102025836 */ /* 0x000fe20000000000 */
[----:B------:R-:W-:-:S05]  /*7190*/  LOP3.LUT R6, RZ, R11, RZ, 0x33, !PT ;  /* 0x0000000bff067212 */ /* 0x000fca00078e33ff */
[----:B------:R-:W-:Y:S02]  /*71a0*/  @!P2 IMAD.MOV R2, RZ, RZ, -R2 ;  /* 0x000000ffff02a224 */ /* 0x000fe400078e0a02 */
[----:B------:R-:W-:-:S03]  /*71b0*/  @!P4 IADD3 R3, -R3, RZ, RZ ;  /* 0x000000ff0303c210 */ /* 0x000fc60007ffe1ff */
[C---:B------:R-:W-:Y:S02]  /*71c0*/  SEL R2, R6.reuse, R2, !P3 ;  /* 0x0000000206027207 */ /* 0x040fe40005800000 */
[----:B------:R-:W-:-:S03]  /*71d0*/  SEL R3, R6, R3, !P3 ;  /* 0x0000000306037207 */ /* 0x000fc60005800000 */
[----:B------:R-:W-:-:S04]  /*71e0*/  IMAD.WIDE R8, R2, 0x4, R196 ;  /* 0x0000000402087825 */ /* 0x000fc800078e02c4 */
[C---:B------:R-:W-:Y:S02]  /*71f0*/  IMAD.WIDE R6, R3.reuse, 0x4, R196 ;  /* 0x0000000403067825 */ /* 0x040fe400078e02c4 */
[----:B------:R-:W2:Y:S04]  /*7200*/  LDG.E R8, desc[UR22][R8.64] ;  /* 0x0000001608087981 */ /* 0x000ea8000c1e1900 */
[----:B------:R-:W2:Y:S01]  /*7210*/  LDG.E R6, desc[UR22][R6.64] ;  /* 0x0000001606067981 */ /* 0x000ea2000c1e1900 */
[----:B------:R-:W-:-:S05]  /*7220*/  IADD3 R2, R3, -R2, RZ ;  /* 0x8000000203027210 */ /* 0x000fca0007ffe0ff */
[----:B------:R-:W-:-:S05]  /*7230*/  IMAD R2, R2, R11, -0x100 ;  /* 0xffffff0002027424 */ /* 0x000fca00078e020b */
[----:B------:R-:W-:-:S05]  /*7240*/  SHF.R.S32.HI R3, RZ, 0x1f, R2 ;  /* 0x0000001fff037819 */ /* 0x000fca0000011402 */
[----:B------:R-:W-:Y:S02]  /*7250*/  IMAD R3, R3, UR12, RZ ;  /* 0x0000000c03037c24 */ /* 0x000fe4000f8e02ff */
[----:B--2---:R-:W-:Y:S02]  /*7260*/  IMAD.IADD R9, R8, 0x1, -R6 ;  /* 0x0000000108097824 */ /* 0x004fe400078e0a06 */
[----:B------:R-:W-:-:S03]  /*7270*/  IMAD.WIDE.U32 R6, R2, UR12, RZ ;  /* 0x0000000c02067c25 */ /* 0x000fc6000f8e00ff */
[----:B------:R-:W-:Y:S01]  /*7280*/  SHF.R.S32.HI R8, RZ, 0x1f, R9 ;  /* 0x0000001fff087819 */ /* 0x000fe20000011409 */
[----:B------:R-:W-:-:S04]  /*7290*/  IMAD R2, R2, UR13, R3 ;  /* 0x0000000d02027c24 */ /* 0x000fc8000f8e0203 */
[----:B------:R-:W-:Y:S01]  /*72a0*/  IMAD R8, R8, UR6, RZ ;  /* 0x0000000608087c24 */ /* 0x000fe2000f8e02ff */
[----:B------:R-:W-:Y:S01]  /*72b0*/  IADD3 R3, R7, R2, RZ ;  /* 0x0000000207037210 */ /* 0x000fe20007ffe0ff */
[----:B------:R-:W-:Y:S02]  /*72c0*/  IMAD.MOV.U32 R2, RZ, RZ, R6 ;  /* 0x000000ffff027224 */ /* 0x000fe400078e0006 */
[C---:B------:R-:W-:Y:S02]  /*72d0*/  IMAD R8, R9.reuse, UR7, R8 ;  /* 0x0000000709087c24 */ /* 0x040fe4000f8e0208 */
[----:B------:R-:W-:-:S04]  /*72e0*/  IMAD.WIDE.U32 R6, R9, UR6, R2 ;  /* 0x0000000609067c25 */ /* 0x000fc8000f8e0002 */
[----:B------:R-:W-:Y:S01]  /*72f0*/  IMAD.MOV.U32 R3, RZ, RZ, R6 ;  /* 0x000000ffff037224 */ /* 0x000fe200078e0006 */
[----:B------:R-:W-:Y:S01]  /*7300*/  IADD3 R2, R7, R8, RZ ;  /* 0x0000000807027210 */ /* 0x000fe20007ffe0ff */
[----:B------:R-:W-:Y:S06]  /*7310*/  BRA `(.L_x_904) ;  /* 0x0000000000107947 */ /* 0x000fec0003800000 */
.L_x_903:
[----:B------:R-:W-:-:S04]  /*7320*/  ULEA UR6, -UR12, URZ, 0x8 ;  /* 0x0000003f0c067291 */ /* 0x000fc8000f8e413f */
[----:B------:R-:W-:Y:S02]  /*7330*/  USHF.R.S32.HI UR7, URZ, 0x1f, UR6 ;  /* 0x0000001f3f077899 */ /* 0x000fe40008011406 */
[----:B------:R-:W-:-:S04]  /*7340*/  MOV R3, UR6 ;  /* 0x0000000600037c02 */ /* 0x000fc80008000f00 */
[----:B------:R-:W-:-:S07]  /*7350*/  MOV R2, UR7 ;  /* 0x0000000700027c02 */ /* 0x000fce0008000f00 */
.L_x_904:
        /* <DEDUP_REMOVED lines=11> */
[----:B------:R-:W-:Y:S01]  /*7410*/  IMAD.U32 R6, RZ, RZ, UR13 ;  /* 0x0000000dff067e24 */ /* 0x000fe2000f8e00ff */
[----:B------:R-:W-:Y:S01]  /*7420*/  @!P2 LEA R53, P3, R8, R38, 0x6 ;  /* 0x000000260835a211 */ /* 0x000fe200078630ff */
[----:B------:R-:W-:Y:S01]  /*7430*/  IMAD.U32 R8, RZ, RZ, UR13 ;  /* 0x0000000dff087e24 */ /* 0x000fe2000f8e00ff */
[-C--:B------:R-:W-:Y:S01]  /*7440*/  @!P2 LEA.HI.X R51, R10, R39.reuse, R9, 0x5, P4 ;  /* 0x000000270a33a211 */ /* 0x080fe200020f2c09 */
[----:B------:R-:W-:Y:S01]  /*7450*/  IMAD.U32 R9, RZ, RZ, UR12 ;  /* 0x0000000cff097e24 */ /* 0x000fe2000f8e00ff */
[----:B------:R-:W-:Y:S01]  /*7460*/  @!P2 LEA.HI.X R52, R7, R39, R6, 0x6, P3 ;  /* 0x000000270734a211 */ /* 0x000fe200018f3406 */
[----:B------:R-:W-:Y:S01]  /*7470*/  @!P2 IMAD.MOV.U32 R6, RZ, RZ, R38 ;  /* 0x000000ffff06a224 */ /* 0x000fe200078e0026 */
[----:B------:R-:W-:Y:S01]  /*7480*/  VOTEU.ALL UP0, P2 ;  /* 0x00000000003f7886 */ /* 0x000fe20001000000 */
[----:B------:R-:W-:Y:S01]  /*7490*/  @!P2 IMAD.MOV.U32 R7, RZ, RZ, R39 ;  /* 0x000000ffff07a224 */ /* 0x000fe200078e0027 */
[----:B------:R-:W1:Y:S01]  /*74a0*/  @!P2 LDC.64 R30, c[0x0][0x218] ;  /* 0x00008600ff1eab82 */ /* 0x000e620000000a00 */
[----:B------:R-:W-:Y:S01]  /*74b0*/  IMAD.U32 R16, RZ, RZ, UR12 ;  /* 0x0000000cff107e24 */ /* 0x000fe2000f8e00ff */
[----:B------:R2:W-:Y:S01]  /*74c0*/  @P2 STS.128 [R241+0x2000], RZ ;  /* 0x002000fff1002388 */ /* 0x0005e20000000c00 */
[----:B------:R-:W-:Y:S01]  /*74d0*/  @!P2 IMAD.WIDE.U32 R20, R20, 0x30, R6 ;  /* 0x000000301414a825 */ /* 0x000fe200078e0006 */
[----:B------:R-:W-:-:S02]  /*74e0*/  @!UP0 UIMAD UR6, UR13, 0x30, URZ ;  /* 0x000000300d0688a4 */ /* 0x000fc4000f8e023f */
[----:B------:R-:W-:Y:S01]  /*74f0*/  @!UP0 UIMAD UR21, UR13, 0x50, URZ ;  /* 0x000000500d1588a4 */ /* 0x000fe2000f8e023f */
[----:B------:R-:W-:Y:S01]  /*7500*/  @!P2 IMAD.WIDE.U32 R18, R18, 0x50, R6 ;  /* 0x000000501212a825 */ /* 0x000fe200078e0006 */
[----:B------:R-:W-:Y:S01]  /*7510*/  @!P2 IADD3 R20, P4, R3, R20, RZ ;  /* 0x000000140314a210 */ /* 0x000fe20007f9e0ff */
[----:B------:R-:W-:Y:S01]  /*7520*/  @!UP0 UIMAD UR7, UR13, 0x60, URZ ;  /* 0x000000600d0788a4 */ /* 0x000fe2000f8e023f */
[----:B------:R-:W3:Y:S01]  /*7530*/  @!P2 LDC.64 R32, c[0x0][0x218] ;  /* 0x00008600ff20ab82 */ /* 0x000ee20000000a00 */
[----:B------:R-:W-:Y:S01]  /*7540*/  IMAD.U32 R6, RZ, RZ, UR12 ;  /* 0x0000000cff067e24 */ /* 0x000fe2000f8e00ff */
[----:B------:R-:W-:Y:S01]  /*7550*/  @!P2 IADD3.X R41, R2, UR6, R21, P4, !PT ;  /* 0x000000060229ac10 */ /* 0x000fe2000a7fe415 */
[----:B------:R-:W-:Y:S01]  /*7560*/  IMAD.U32 R14, RZ, RZ, UR12 ;  /* 0x0000000cff0e7e24 */ /* 0x000fe2000f8e00ff */
[----:B------:R-:W-:Y:S01]  /*7570*/  @!UP0 UIMAD UR6, UR13, 0x70, URZ ;  /* 0x000000700d0688a4 */ /* 0x000fe2000f8e023f */
[----:B------:R-:W-:Y:S01]  /*7580*/  IMAD.U32 R12, RZ, RZ, UR12 ;  /* 0x0000000cff0c7e24 */ /* 0x000fe2000f8e00ff */
[----:B------:R-:W-:Y:S01]  /*7590*/  @!P2 LEA R54, P3, R6, R38, 0x7 ;  /* 0x000000260636a211 */ /* 0x000fe200078638ff */
[----:B------:R-:W-:Y:S01]  /*75a0*/  @!P2 IMAD.MOV.U32 R6, RZ, RZ, R38 ;  /* 0x000000ffff06a224 */ /* 0x000fe200078e0026 */
[----:B------:R-:W-:Y:S01]  /*75b0*/  @!UP0 UIMAD UR26, UR13, 0x90, URZ ;  /* 0x000000900d1a88a4 */ /* 0x000fe2000f8e023f */
[----:B------:R-:W-:Y:S01]  /*75c0*/  IMAD.U32 R22, RZ, RZ, UR12 ;  /* 0x0000000cff167e24 */ /* 0x000fe2000f8e00ff */
[----:B------:R-:W-:Y:S01]  /*75d0*/  @!P2 LEA.HI.X R55, R9, R39, R8, 0x7, P3 ;  /* 0x000000270937a211 */ /* 0x000fe200018f3c08 */
[----:B------:R-:W-:Y:S01]  /*75e0*/  IMAD.U32 R8, RZ, RZ, UR12 ;  /* 0x0000000cff087e24 */ /* 0x000fe2000f8e00ff */
[----:B------:R-:W-:Y:S01]  /*75f0*/  @!P2 IADD3 R18, P3, R3, R18, RZ ;  /* 0x000000120312a210 */ /* 0x000fe20007f7e0ff */
[----:B------:R-:W-:-:S03]  /*7600*/  @!P2 IMAD.WIDE.U32 R16, R16, 0x60, R6 ;  /* 0x000000601010a825 */ /* 0x000fc600078e0006 */
[----:B------:R-:W-:Y:S01]  /*7610*/  @!P2 IADD3.X R19, R2, UR21, R19, P3, !PT ;  /* 0x000000150213ac10 */ /* 0x000fe20009ffe413 */
[--C-:B------:R-:W-:Y:S01]  /*7620*/  @!P2 IMAD.WIDE.U32 R14, R14, 0x70, R6.reuse ;  /* 0x000000700e0ea825 */ /* 0x100fe200078e0006 */
[C---:B------:R-:W-:Y:S01]  /*7630*/  @!P2 IADD3 R28, P4, R3.reuse, R16, RZ ;  /* 0x00000010031ca210 */ /* 0x040fe20007f9e0ff */
[----:B------:R-:W-:Y:S02]  /*7640*/  @!UP0 UIMAD UR21, UR13, 0xa0, URZ ;  /* 0x000000a00d1588a4 */ /* 0x000fe4000f8e023f */
[----:B------:R-:W-:Y:S01]  /*7650*/  @!P2 IMAD.WIDE.U32 R12, R12, 0x90, R6 ;  /* 0x000000900c0ca825 */ /* 0x000fe200078e0006 */
[C---:B------:R-:W-:Y:S02]  /*7660*/  @!P2 IADD3 R21, P3, R3.reuse, R14, RZ ;  /* 0x0000000e0315a210 */ /* 0x040fe40007f7e0ff */
[----:B------:R-:W-:Y:S01]  /*7670*/  @!P2 IADD3.X R43, R2, UR7, R17, P4, !PT ;  /* 0x00000007022bac10 */ /* 0x000fe2000a7fe411 */
[----:B------:R-:W-:Y:S01]  /*7680*/  @!P2 IMAD.WIDE.U32 R10, R10, 0xa0, R6 ;  /* 0x000000a00a0aa825 */ /* 0x000fe200078e0006 */
[----:B------:R-:W-:Y:S01]  /*7690*/  @!P2 IADD3.X R42, R2, UR6, R15, P3, !PT ;  /* 0x00000006022aac10 */ /* 0x000fe20009ffe40f */
[----:B------:R-:W-:Y:S01]  /*76a0*/  @!UP0 UIMAD UR6, UR13, 0xc0, URZ ;  /* 0x000000c00d0688a4 */ /* 0x000fe2000f8e023f */
[----:B------:R-:W4:Y:S01]  /*76b0*/  @!P2 LDC.64 R16, c[0x0][0x218] ;  /* 0x00008600ff10ab82 */ /* 0x000f220000000a00 */
[----:B------:R-:W-:Y:S01]  /*76c0*/  @!P2 IMAD.WIDE.U32 R8, R8, 0xb0, R6 ;  /* 0x000000b00808a825 */ /* 0x000fe200078e0006 */
[----:B------:R-:W-:Y:S01]  /*76d0*/  @!UP0 UIMAD UR7, UR13, 0xb0, URZ ;  /* 0x000000b00d0788a4 */ /* 0x000fe2000f8e023f */
[----:B------:R-:W-:-:S02]  /*76e0*/  @!P2 IADD3 R36, P5, R3, R10, RZ ;  /* 0x0000000a0324a210 */ /* 0x000fc40007fbe0ff */
[----:B------:R-:W-:Y:S01]  /*76f0*/  @!P2 IMAD.WIDE.U32 R6, R22, 0xc0, R6 ;  /* 0x000000c01606a825 */ /* 0x000fe200078e0006 */
[C---:B------:R-:W-:Y:S02]  /*7700*/  @!P2 IADD3 R37, P4, R3.reuse, R8, RZ ;  /* 0x000000080325a210 */ /* 0x040fe40007f9e0ff */
[C---:B------:R-:W-:Y:S01]  /*7710*/  @!P2 IADD3.X R48, R2.reuse, UR21, R11, P5, !PT ;  /* 0x000000150230ac10 */ /* 0x040fe2000affe40b */
[----:B------:R-:W-:Y:S01]  /*7720*/  IMAD.U32 R24, RZ, RZ, UR12 ;  /* 0x0000000cff187e24 */ /* 0x000fe2000f8e00ff */
[C---:B------:R-:W-:Y:S01]  /*7730*/  @!P2 IADD3 R40, P3, R3.reuse, R6, RZ ;  /* 0x000000060328a210 */ /* 0x040fe20007f7e0ff */
[----:B------:R-:W-:Y:S01]  /*7740*/  @!P2 IMAD.MOV.U32 R22, RZ, RZ, R38 ;  /* 0x000000ffff16a224 */ /* 0x000fe200078e0026 */
[C---:B------:R-:W-:Y:S01]  /*7750*/  @!P2 IADD3.X R46, R2.reuse, UR7, R9, P4, !PT ;  /* 0x00000007022eac10 */ /* 0x040fe2000a7fe409 */
[----:B------:R-:W-:Y:S01]  /*7760*/  @!P2 IMAD.MOV.U32 R23, RZ, RZ, R39 ;  /* 0x000000ffff17a224 */ /* 0x000fe200078e0027 */
[----:B------:R-:W-:Y:S01]  /*7770*/  @!P2 IADD3.X R50, R2, UR6, R7, P3, !PT ;  /* 0x000000060232ac10 */ /* 0x000fe20009ffe407 */
[----:B------:R-:W-:Y:S01]  /*7780*/  IMAD.U32 R26, RZ, RZ, UR12 ;  /* 0x0000000cff1a7e24 */ /* 0x000fe2000f8e00ff */
[C---:B------:R-:W-:Y:S01]  /*7790*/  @!P2 IADD3 R7, P3, R3.reuse, R38, RZ ;  /* 0x000000260307a210 */ /* 0x040fe20007f7e0ff */
[--C-:B------:R-:W-:Y:S01]  /*77a0*/  @!P2 IMAD.WIDE.U32 R24, R24, 0xd0, R22.reuse ;  /* 0x000000d01818a825 */ /* 0x100fe200078e0016 */
[----:B------:R-:W-:Y:S01]  /*77b0*/  @!UP0 UIMAD UR6, UR13, 0xe0, URZ ;  /* 0x000000e00d0688a4 */ /* 0x000fe2000f8e023f */
[----:B------:R-:W5:Y:S01]  /*77c0*/  @!P2 LDC.64 R14, c[0x0][0x218] ;  /* 0x00008600ff0eab82 */ /* 0x000f620000000a00 */
[----:B------:R-:W-:Y:S01]  /*77d0*/  @!UP0 UIMAD UR7, UR13, 0xd0, URZ ;  /* 0x000000d00d0788a4 */ /* 0x000fe2000f8e023f */
[----:B------:R-:W-:Y:S01]  /*77e0*/  @!P2 IMAD.WIDE.U32 R22, R26, 0xe0, R22 ;  /* 0x000000e01a16a825 */ /* 0x000fe200078e0016 */
[----:B------:R-:W-:-:S02]  /*77f0*/  @!P2 IADD3 R34, P4, R3, R24, RZ ;  /* 0x000000180322a210 */ /* 0x000fc40007f9e0ff */
[C---:B------:R-:W-:Y:S01]  /*7800*/  @!P2 IADD3 R29, P6, R3.reuse, R12, RZ ;  /* 0x0000000c031da210 */ /* 0x040fe20007fde0ff */
[C---:B------:R-:W-:Y:S01]  /*7810*/  @!P2 IMAD.X R8, R2.reuse, 0x1, R39, P3 ;  /* 0x000000010208a824 */ /* 0x040fe200018e0627 */
[C---:B------:R-:W-:Y:S01]  /*7820*/  @!P2 IADD3 R35, P3, R3.reuse, R22, RZ ;  /* 0x000000160323a210 */ /* 0x040fe20007f7e0ff */
[----:B------:R-:W2:Y:S01]  /*7830*/  @!P2 LDC.64 R26, c[0x0][0x218] ;  /* 0x00008600ff1aab82 */ /* 0x000ea20000000a00 */
[C---:B------:R-:W-:Y:S02]  /*7840*/  @!P2 IADD3.X R47, R2.reuse, UR7, R25, P4, !PT ;  /* 0x00000007022fac10 */ /* 0x040fe4000a7fe419 */
[C---:B------:R-:W-:Y:S02]  /*7850*/  @!P2 IADD3.X R44, R2.reuse, UR6, R23, P3, !PT ;  /* 0x00000006022cac10 */ /* 0x040fe40009ffe417 */
[----:B------:R-:W-:Y:S02]  /*7860*/  @!P2 IADD3 R11, P3, R3, R49, RZ ;  /* 0x00000031030ba210 */ /* 0x000fe40007f7e0ff */
[C---:B------:R-:W-:Y:S01]  /*7870*/  @!P2 IADD3.X R45, R2.reuse, UR26, R13, P6, !PT ;  /* 0x0000001a022dac10 */ /* 0x040fe2000b7fe40d */
[----:B------:R-:W5:Y:S02]  /*7880*/  @!P2 LDC.64 R24, c[0x0][0x218] ;  /* 0x00008600ff18ab82 */ /* 0x000f640000000a00 */
[----:B------:R-:W-:Y:S01]  /*7890*/  @!P2 IMAD.X R13, R2, 0x1, R51, P3 ;  /* 0x00000001020da824 */ /* 0x000fe200018e0633 */
[----:B---3--:R-:W-:-:S04]  /*78a0*/  @!P2 LEA R10, P3, R11, R32, 0x1 ;  /* 0x000000200b0aa211 */ /* 0x008fc800078608ff */
[----:B------:R-:W-:Y:S01]  /*78b0*/  @!P2 LEA.HI.X R11, R11, R33, R13, 0x1, P3 ;  /* 0x000000210b0ba211 */ /* 0x000fe200018f0c0d */
[----:B------:R-:W3:Y:S01]  /*78c0*/  @!P2 LDC.64 R22, c[0x0][0x218] ;  /* 0x00008600ff16ab82 */ /* 0x000ee20000000a00 */
[----:B--2---:R-:W-:-:S04]  /*78d0*/  @!P2 LEA R6, P5, R7, R26, 0x1 ;  /* 0x0000001a0706a211 */ /* 0x004fc800078a08ff */
[----:B------:R-:W-:-:S03]  /*78e0*/  @!P2 LEA.HI.X R7, R7, R27, R8, 0x1, P5 ;  /* 0x0000001b0707a211 */ /* 0x000fc600028f0c08 */
[----:B------:R-:W2:Y:S01]  /*78f0*/  @!P2 LDC.64 R26, c[0x0][0x218] ;  /* 0x00008600ff1aab82 */ /* 0x000ea20000000a00 */
[----:B------:R-:W-:Y:S01]  /*7900*/  @!P2 IADD3 R9, P5, P4, R3, UR15, R38 ;  /* 0x0000000f0309ac10 */ /* 0x000fe2000fcbe026 */
[----:B------:R-:W-:Y:S01]  /*7910*/  @!PT LDS RZ, [RZ] ;  /* 0x00000000fffff984 */ /* 0x000fe20000000800 */
[----:B------:R-:W-:Y:S01]  /*7920*/  @!PT LDS RZ, [RZ] ;  /* 0x00000000fffff984 */ /* 0x000fe20000000800 */
[----:B------:R-:W-:Y:S01]  /*7930*/  @!PT LDS RZ, [RZ] ;  /* 0x00000000fffff984 */ /* 0x000fe20000000800 */
[----:B------:R4:W-:Y:S03]  /*7940*/  @!P2 LDGSTS.E.BYPASS.LTC128B.128 [R241+0x2000], desc[UR22][R6.64] ;  /* 0x0200000006f1afae */ /* 0x0009e6000b901d56 */
[----:B------:R-:W-:Y:S02]  /*7950*/  @!P2 IADD3.X R12, R2, UR14, R39, P5, P4 ;  /* 0x0000000e020cac10 */ /* 0x000fe4000afe8427 */
[C---:B-1----:R-:W-:Y:S01]  /*7960*/  @!P2 LEA R8, P4, R9.reuse, R30, 0x1 ;  /* 0x0000001e0908a211 */ /* 0x042fe200078808ff */
[----:B------:R1:W-:Y:S03]  /*7970*/  @P2 STS.128 [R241+0x2800], RZ ;  /* 0x002800fff1002388 */ /* 0x0003e60000000c00 */
[----:B------:R-:W-:-:S02]  /*7980*/  @!P2 LEA.HI.X R9, R9, R31, R12, 0x1, P4 ;  /* 0x0000001f0909a211 */ /* 0x000fc400020f0c0c */
[----:B------:R-:W-:-:S03]  /*7990*/  @!P2 IADD3 R12, P3, R3, R53, RZ ;  /* 0x00000035030ca210 */ /* 0x000fc60007f7e0ff */
        /* <DEDUP_REMOVED lines=10> */
[----:B----4-:R-:W-:-:S04]  /*7a40*/  @!P2 LEA R6, P4, R20, R16, 0x1 ;  /* 0x000000101406a211 */ /* 0x010fc800078808ff */
[----:B------:R-:W-:Y:S02]  /*7a50*/  @!P2 LEA.HI.X R7, R20, R17, R41, 0x1, P4 ;  /* 0x000000111407a211 */ /* 0x000fe400020f0c29 */
[----:B------:R-:W4:Y:S03]  /*7a60*/  @!P2 LDC.64 R16, c[0x0][0x218] ;  /* 0x00008600ff10ab82 */ /* 0x000f260000000a00 */
[----:B------:R-:W-:Y:S01]  /*7a70*/  @!PT LDS RZ, [RZ] ;  /* 0x00000000fffff984 */ /* 0x000fe20000000800 */
[----:B------:R-:W-:Y:S01]  /*7a80*/  @!PT LDS RZ, [RZ] ;  /* 0x00000000fffff984 */ /* 0x000fe20000000800 */
[----:B------:R-:W-:Y:S01]  /*7a90*/  @!PT LDS RZ, [RZ] ;  /* 0x00000000fffff984 */ /* 0x000fe20000000800 */
[----:B------:R2:W-:Y:S01]  /*7aa0*/  @!P2 LDGSTS.E.BYPASS.LTC128B.128 [R241+0x3800], desc[UR22][R6.64] ;  /* 0x0380000006f1afae */ /* 0x0005e2000b901d56 */
[----:B-----5:R-:W-:Y:S01]  /*7ab0*/  @!P2 IMAD.X R9, R2, 0x1, R52, P3 ;  /* 0x000000010209a824 */ /* 0x020fe200018e0634 */
[C---:B------:R-:W-:Y:S02]  /*7ac0*/  @!P2 LEA R8, P3, R12.reuse, R14, 0x1 ;  /* 0x0000000e0c08a211 */ /* 0x040fe400078608ff */
[----:B------:R1:W-:Y:S02]  /*7ad0*/  @P2 STS.128 [R241+0x4000], RZ ;  /* 0x004000fff1002388 */ /* 0x0003e40000000c00 */
[----:B------:R-:W-:-:S02]  /*7ae0*/  @!P2 LEA.HI.X R9, R12, R15, R9, 0x1, P3 ;  /* 0x0000000f0c09a211 */ /* 0x000fc400018f0c09 */
[----:B------:R-:W5:Y:S01]  /*7af0*/  @!P2 LDC.64 R14, c[0x0][0x218] ;  /* 0x00008600ff0eab82 */ /* 0x000f620000000a00 */
[C---:B---3--:R-:W-:Y:S02]  /*7b00*/  @!P2 LEA R10, P4, R28.reuse, R22, 0x1 ;  /* 0x000000161c0aa211 */ /* 0x048fe400078808ff */
[----:B------:R-:W-:Y:S01]  /*7b10*/  @!PT LDS RZ, [RZ] ;  /* 0x00000000fffff984 */ /* 0x000fe20000000800 */
[----:B------:R-:W-:Y:S01]  /*7b20*/  @!PT LDS RZ, [RZ] ;  /* 0x00000000fffff984 */ /* 0x000fe20000000800 */
[----:B------:R-:W-:Y:S01]  /*7b30*/  @!PT LDS RZ, [RZ] ;  /* 0x00000000fffff984 */ /* 0x000fe20000000800 */
[----:B------:R-:W-:Y:S02]  /*7b40*/  @!P2 LDGSTS.E.BYPASS.LTC128B.128 [R241+0x4000], desc[UR22][R8.64] ;  /* 0x0400000008f1afae */ /* 0x000fe4000b901d56 */
[----:B------:R-:W-:Y:S02]  /*7b50*/  @!P2 LEA.HI.X R11, R28, R23, R43, 0x1, P4 ;  /* 0x000000171c0ba211 */ /* 0x000fe400020f0c2b */
[----:B------:R1:W-:Y:S01]  /*7b60*/  @P2 STS.128 [R241+0x4800], RZ ;  /* 0x004800fff1002388 */ /* 0x0003e20000000c00 */
[----:B------:R-:W3:Y:S01]  /*7b70*/  @!P2 LDC.64 R22, c[0x0][0x218] ;  /* 0x00008600ff16ab82 */ /* 0x000ee20000000a00 */
[----:B--2---:R-:W-:-:S04]  /*7b80*/  @!P2 LEA R6, P3, R18, R26, 0x1 ;  /* 0x0000001a1206a211 */ /* 0x004fc800078608ff */
[----:B------:R-:W-:Y:S02]  /*7b90*/  @!P2 LEA.HI.X R7, R18, R27, R19, 0x1, P3 ;  /* 0x0000001b1207a211 */ /* 0x000fe400018f0c13 */
[C---:B------:R-:W-:Y:S01]  /*7ba0*/  @!P2 LEA R12, P3, R21.reuse, R24, 0x1 ;  /* 0x00000018150ca211 */ /* 0x040fe200078608ff */
[----:B------:R-:W2:Y:S02]  /*7bb0*/  @!P2 LDC.64 R18, c[0x0][0x218] ;  /* 0x00008600ff12ab82 */ /* 0x000ea40000000a00 */
[----:B------:R-:W-:Y:S01]  /*7bc0*/  @!PT LDS RZ, [RZ] ;  /* 0x00000000fffff984 */ /* 0x000fe20000000800 */
[----:B------:R-:W-:Y:S01]  /*7bd0*/  @!PT LDS RZ, [RZ] ;  /* 0x00000000fffff984 */ /* 0x000fe20000000800 */
[----:B------:R-:W-:Y:S01]  /*7be0*/  @!PT LDS RZ, [RZ] ;  /* 0x00000000fffff984 */ /* 0x000fe20000000800 */
[----:B------:R1:W-:Y:S01]  /*7bf0*/  @!P2 LDGSTS.E.BYPASS.LTC128B.128 [R241+0x4800], desc[UR22][R6.64] ;  /* 0x0480000006f1afae */ /* 0x0003e2000b901d56 */
[----:B------:R-:W-:-:S03]  /*7c00*/  @!P2 LEA.HI.X R13, R21, R25, R42, 0x1, P3 ;  /* 0x00000019150da211 */ /* 0x000fc600018f0c2a */
[----:B------:R1:W-:Y:S02]  /*7c10*/  @P2 STS.128 [R241+0x5000], RZ ;  /* 0x005000fff1002388 */ /* 0x0003e40000000c00 */
[----:B------:R-:W3:Y:S02]  /*7c20*/  @!P2 LDC.64 R26, c[0x0][0x218] ;  /* 0x00008600ff1aab82 */ /* 0x000ee40000000a00 */
[----:B------:R-:W-:Y:S01]  /*7c30*/  @!PT LDS RZ, [RZ] ;  /* 0x00000000fffff984 */ /* 0x000fe20000000800 */
[----:B------:R-:W-:Y:S01]  /*7c40*/  @!PT LDS RZ, [RZ] ;  /* 0x00000000fffff984 */ /* 0x000fe20000000800 */
[----:B------:R-:W-:Y:S01]  /*7c50*/  @!PT LDS RZ, [RZ] ;  /* 0x00000000fffff984 */ /* 0x000fe20000000800 */
[----:B------:R-:W-:Y:S04]  /*7c60*/  @!P2 LDGSTS.E.BYPASS.LTC128B.128 [R241+0x5000], desc[UR22][R10.64] ;  /* 0x050000000af1afae */ /* 0x000fe8000b901d56 */
[----:B------:R2:W-:Y:S02]  /*7c70*/  @P2 STS.128 [R241+0x5800], RZ ;  /* 0x005800fff1002388 */ /* 0x0005e40000000c00 */
[----:B------:R-:W3:Y:S02]  /*7c80*/  @!P2 LDC.64 R20, c[0x0][0x218] ;  /* 0x00008600ff14ab82 */ /* 0x000ee40000000a00 */
[----:B------:R-:W-:Y:S01]  /*7c90*/  @!PT LDS RZ, [RZ] ;  /* 0x00000000fffff984 */ /* 0x000fe20000000800 */
[----:B------:R-:W-:Y:S01]  /*7ca0*/  @!PT LDS RZ, [RZ] ;  /* 0x00000000fffff984 */ /* 0x000fe20000000800 */
[----:B------:R-:W-:Y:S01]  /*7cb0*/  @!PT LDS RZ, [RZ] ;  /* 0x00000000fffff984 */ /* 0x000fe20000000800 */
[----:B------:R3:W-:Y:S04]  /*7cc0*/  @!P2 LDGSTS.E.BYPASS.LTC128B.128 [R241+0x5800], desc[UR22][R12.64] ;  /* 0x058000000cf1afae */ /* 0x0007e8000b901d56 */
[----:B------:R2:W-:Y:S02]  /*7cd0*/  @P2 STS.128 [R241+0x6000], RZ ;  /* 0x006000fff1002388 */ /* 0x0005e40000000c00 */
[----:B------:R-:W3:Y:S01]  /*7ce0*/  @!P2 LDC.64 R24, c[0x0][0x218] ;  /* 0x00008600ff18ab82 */ /* 0x000ee20000000a00 */
[----:B-1----:R-:W-:-:S05]  /*7cf0*/  @!P2 IADD3 R6, P3, R3, R54, RZ ;  /* 0x000000360306a210 */ /* 0x002fca0007f7e0ff */
[----:B------:R-:W-:Y:S01]  /*7d00*/  @!P2 IMAD.X R7, R2, 0x1, R55, P3 ;  /* 0x000000010207a824 */ /* 0x000fe200018e0637 */
[----:B----4-:R-:W-:-:S04]  /*7d10*/  @!P2 LEA R8, P3, R6, R16, 0x1 ;  /* 0x000000100608a211 */ /* 0x010fc800078608ff */
[----:B------:R-:W-:Y:S02]  /*7d20*/  @!P2 LEA.HI.X R9, R6, R17, R7, 0x1, P3 ;  /* 0x000000110609a211 */ /* 0x000fe400018f0c07 */
[C---:B-----5:R-:W-:Y:S02]  /*7d30*/  @!P2 LEA R6, P3, R29.reuse, R14, 0x1 ;  /* 0x0000000e1d06a211 */ /* 0x060fe400078608ff */
[C---:B--2---:R-:W-:Y:S01]  /*7d40*/  @!P2 LEA R14, P4, R36.reuse, R18, 0x1 ;  /* 0x00000012240ea211 */ /* 0x044fe200078808ff */
[----:B------:R-:W-:Y:S01]  /*7d50*/  @!PT LDS RZ, [RZ] ;  /* 0x00000000fffff984 */ /* 0x000fe20000000800 */
[----:B------:R-:W-:Y:S01]  /*7d60*/  @!PT LDS RZ, [RZ] ;  /* 0x00000000fffff984 */ /* 0x000fe20000000800 */
[----:B------:R-:W-:Y:S01]  /*7d70*/  @!PT LDS RZ, [RZ] ;  /* 0x00000000fffff984 */ /* 0x000fe20000000800 */
[----:B------:R1:W-:Y:S01]  /*7d80*/  @!P2 LDGSTS.E.BYPASS.LTC128B.128 [R241+0x6000], desc[UR22][R8.64] ;  /* 0x0600000008f1afae */ /* 0x0003e2000b901d56 */
[----:B------:R-:W-:Y:S02]  /*7d90*/  @!P2 LEA.HI.X R7, R29, R15, R45, 0x1, P3 ;  /* 0x0000000f1d07a211 */ /* 0x000fe400018f0c2d */
[----:B---3--:R-:W-:Y:S01]  /*7da0*/  @!P2 LEA R12, P3, R37, R26, 0x1 ;  /* 0x0000001a250ca211 */ /* 0x008fe200078608ff */
[----:B------:R2:W-:Y:S01]  /*7db0*/  @P2 STS.128 [R241+0x6800], RZ ;  /* 0x006800fff1002388 */ /* 0x0005e20000000c00 */
[----:B------:R-:W-:-:S02]  /*7dc0*/  @!P2 LEA.HI.X R15, R36, R19, R48, 0x1, P4 ;  /* 0x00000013240fa211 */ /* 0x000fc400020f0c30 */
[C---:B------:R-:W-:Y:S01]  /*7dd0*/  @!P2 LEA R10, P5, R40.reuse, R20, 0x1 ;  /* 0x00000014280aa211 */ /* 0x040fe200078a08ff */
[----:B------:R-:W-:Y:S01]  /*7de0*/  @!PT LDS RZ, [RZ] ;  /* 0x00000000fffff984 */ /* 0x000fe20000000800 */
[----:B------:R-:W-:Y:S01]  /*7df0*/  @!PT LDS RZ, [RZ] ;  /* 0x00000000fffff984 */ /* 0x000fe20000000800 */
[----:B------:R-:W-:Y:S01]  /*7e00*/  @!PT LDS RZ, [RZ] ;  /* 0x00000000fffff984 */ /* 0x000fe20000000800 */
[----:B------:R3:W-:Y:S01]  /*7e10*/  @!P2 LDGSTS.E.BYPASS.LTC128B.128 [R241+0x6800], desc[UR22][R6.64] ;  /* 0x0680000006f1afae */ /* 0x0007e2000b901d56 */
[----:B------:R-:W-:Y:S02]  /*7e20*/  @!P2 LEA.HI.X R13, R37, R27, R46, 0x1, P3 ;  /* 0x0000001b250da211 */ /* 0x000fe400018f0c2e */
[----:B------:R-:W-:Y:S01]  /*7e30*/  @!P2 LEA.HI.X R11, R40, R21, R50, 0x1, P5 ;  /* 0x00000015280ba211 */ /* 0x000fe200028f0c32 */
        /* <DEDUP_REMOVED lines=9> */
[----:B------:R2:W-:Y:S01]  /*7ed0*/  @!P2 LDGSTS.E.BYPASS.LTC128B.128 [R241+0x7800], desc[UR22][R12.64] ;  /* 0x078000000cf1afae */ /* 0x0005e2000b901d56 */
[----:B-1----:R-:W-:-:S03]  /*7ee0*/  @!P2 LEA R8, P4, R34, R22, 0x1 ;  /* 0x000000162208a211 */ /* 0x002fc600078808ff */
[----:B------:R2:W-:Y:S01]  /*7ef0*/  @P2 STS.128 [R241+0x8000], RZ ;  /* 0x008000fff1002388 */ /* 0x0005e20000000c00 */
[----:B------:R-:W-:-:S03]  /*7f00*/  @!P2 LEA.HI.X R9, R34, R23, R47, 0x1, P4 ;  /* 0x000000172209a211 */ /* 0x000fc600020f0c2f */
[----:B------:R-:W-:Y:S01]  /*7f10*/  @!PT LDS RZ, [RZ] ;  /* 0x00000000fffff984 */ /* 0x000fe20000000800 */
[----:B------:R-:W-:Y:S01]  /*7f20*/  @!PT LDS RZ, [RZ] ;  /* 0x00000000fffff984 */ /* 0x000fe20000000800 */
[----:B------:R-:W-:Y:S01]  /*7f30*/  @!PT LDS RZ, [RZ] ;  /* 0x00000000fffff984 */ /* 0x000fe20000000800 */
[----:B------:R2:W-:Y:S01]  /*7f40*/  @!P2 LDGSTS.E.BYPASS.LTC128B.128 [R241+0x8000], desc[UR22][R10.64] ;  /* 0x080000000af1afae */ /* 0x0005e2000b901d56 */
[----:B---3--:R-:W-:-:S03]  /*7f50*/  @!P2 LEA R6, P3, R35, R24, 0x1 ;  /* 0x000000182306a211 */ /* 0x008fc600078608ff */
[----:B------:R2:W-:Y:S01]  /*7f60*/  @P2 STS.128 [R241+0x8800], RZ ;  /* 0x008800fff1002388 */ /* 0x0005e20000000c00 */
[----:B------:R-:W-:-:S03]  /*7f70*/  @!P2 LEA.HI.X R7, R35, R25, R44, 0x1, P3 ;  /* 0x000000192307a211 */ /* 0x000fc600018f0c2c */
        /* <DEDUP_REMOVED lines=11> */
[----:B--2---:R-:W-:Y:S01]  /*8030*/  IMAD.U32 R8, RZ, RZ, UR12 ;  /* 0x0000000cff087e24 */ /* 0x004fe2000f8e00ff */
[----:B------:R-:W-:Y:S01]  /*8040*/  UIMAD UR21, UR13, 0xf0, URZ ;  /* 0x000000f00d1578a4 */ /* 0x000fe2000f8e023f */
[----:B------:R-:W-:Y:S01]  /*8050*/  IMAD.MOV.U32 R6, RZ, RZ, R38 ;  /* 0x000000ffff067224 */ /* 0x000fe200078e0026 */
[----:B------:R-:W-:Y:S01]  /*8060*/  ULDC.64 UR6, c[0x0][0x218] ;  /* 0x0000860000067ab9 */ /* 0x000fe20000000a00 */
[----:B------:R-:W-:Y:S02]  /*8070*/  IMAD.MOV.U32 R7, RZ, RZ, R39 ;  /* 0x000000ffff077224 */ /* 0x000fe400078e0027 */
[----:B------:R-:W-:-:S03]  /*8080*/  IMAD.WIDE.U32 R6, R8, 0xf0, R6 ;  /* 0x000000f008067825 */ /* 0x000fc600078e0006 */
        /* <DEDUP_REMOVED lines=8> */
.L_x_906:
[----:B------:R-:W-:Y:S05]  /*8110*/  BSYNC B0 ;  /* 0x0000000000007941 */ /* 0x000fea0003800000 */
.L_x_905:
[----:B------:R-:W0:Y:S01]  /*8120*/  LDGDEPBAR ;  /* 0x00000000000079af */ /* 0x000e220000000000 */
[----:B------:R-:W-:-:S04]  /*8130*/  IADD3 R38, P2, R3, R38, RZ ;  /* 0x0000002603267210 */ /* 0x000fc80007f5e0ff */
[----:B------:R-:W-:-:S09]  /*8140*/  IADD3.X R39, R2, R39, RZ, P2, !PT ;  /* 0x0000002702277210 */ /* 0x000fd200017fe4ff */
.L_x_902:
[----:B------:R-:W-:Y:S01]  /*8150*/  VIADD R2, R189, UR19 ;  /* 0x00000013bd027c36 */ /* 0x000fe20008000000 */
[----:B------:R-:W-:-:S03]  /*8160*/  ULDC UR6, c[0x0][0x2ec] ;  /* 0x0000bb0000067ab9 */ /* 0x000fc60000000800 */
[C---:B------:R-:W-:Y:S01]  /*8170*/  VIADD R3, R2.reuse, 0x1 ;  /* 0x0000000102037836 */ /* 0x040fe20000000000 */
[CC--:B------:R-:W-:Y:S01]  /*8180*/  ISETP.GE.AND P2, PT, R2.reuse, R4.reuse, PT ;  /* 0x000000040200720c */ /* 0x0c0fe20003f46270 */
[C---:B-12---:R-:W-:Y:S02]  /*8190*/  VIADD R6, R2.reuse, 0x8 ;  /* 0x0000000802067836 */ /* 0x046fe40000000000 */
[C---:B------:R-:W-:Y:S01]  /*81a0*/  VIADD R7, R2.reuse, 0x78 ;  /* 0x0000007802077836 */ /* 0x040fe20000000000 */
[CC--:B------:R-:W-:Y:S01]  /*81b0*/  ISETP.GE.AND P6, PT, R3.reuse, R5.reuse, PT ;  /* 0x000000050300720c */ /* 0x0c0fe20003fc6270 */
[C---:B------:R-:W-:Y:S01]  /*81c0*/  VIADD R8, R2.reuse, 0xa9 ;  /* 0x000000a902087836 */ /* 0x040fe20000000000 */
[-C--:B------:R-:W-:Y:S01]  /*81d0*/  ISETP.GE.AND P4, PT, R3, R4.reuse, PT ;  /* 0x000000040300720c */ /* 0x080fe20003f86270 */
[C---:B------:R-:W-:Y:S01]  /*81e0*/  VIADD R3, R2.reuse, 0x9 ;  /* 0x0000000902037836 */ /* 0x040fe20000000000 */
[----:B------:R-:W-:Y:S01]  /*81f0*/  FSEL R29, R185, -INF , !P2 ;  /* 0xff800000b91d7808 */ /* 0x000fe20005000000 */
[C---:B------:R-:W-:Y:S01]  /*8200*/  VIADD R18, R2.reuse, 0xb1 ;  /* 0x000000b102127836 */ /* 0x040fe20000000000 */
[----:B------:R-:W-:Y:S01]  /*8210*/  FSEL R49, R187, -INF , !P6 ;  /* 0xff800000bb317808 */ /* 0x000fe20007000000 */
[----:B------:R-:W-:Y:S01]  /*8220*/  VIADD R12, R2, 0xb8 ;  /* 0x000000b8020c7836 */ /* 0x000fe20000000000 */
[-C--:B------:R-:W-:Y:S01]  /*8230*/  ISETP.GE.AND P3, PT, R6, R5.reuse, PT ;  /* 0x000000050600720c */ /* 0x080fe20003f66270 */
[----:B------:R-:W-:Y:S01]  /*8240*/  VIADD R17, R2, 0xb9 ;  /* 0x000000b902117836 */ /* 0x000fe20000000000 */
[-C--:B------:R-:W-:Y:S01]  /*8250*/  ISETP.GE.AND P5, PT, R6, R4.reuse, PT ;  /* 0x000000040600720c */ /* 0x080fe20003fa6270 */
[C---:B------:R-:W-:Y:S01]  /*8260*/  VIADD R6, R2.reuse, 0x10 ;  /* 0x0000001002067836 */ /* 0x040fe20000000000 */
[CC--:B------:R-:W-:Y:S01]  /*8270*/  ISETP.GE.AND P2, PT, R3.reuse, R5.reuse, PT ;  /* 0x000000050300720c */ /* 0x0c0fe20003f46270 */
[C---:B------:R-:W-:Y:S01]  /*8280*/  VIADD R11, R2.reuse, 0xc0 ;  /* 0x000000c0020b7836 */ /* 0x040fe20000000000 */
[-C--:B------:R-:W-:Y:S01]  /*8290*/  ISETP.GE.AND P6, PT, R3, R4.reuse, PT ;  /* 0x000000040300720c */ /* 0x080fe20003fc6270 */
[C---:B------:R-:W-:Y:S01]  /*82a0*/  VIADD R3, R2.reuse, 0x11 ;  /* 0x0000001102037836 */ /* 0x040fe20000000000 */
[----:B------:R-:W-:Y:S01]  /*82b0*/  FSEL R30, R183, -INF , !P4 ;  /* 0xff800000b71e7808 */ /* 0x000fe20006000000 */
[----:B------:R-:W-:Y:S01]  /*82c0*/  VIADD R16, R2, 0xc1 ;  /* 0x000000c102107836 */ /* 0x000fe20000000000 */
[----:B------:R-:W-:Y:S01]  /*82d0*/  FSEL R51, R182, -INF , !P3 ;  /* 0xff800000b6337808 */ /* 0x000fe20005800000 */
        /* <DEDUP_REMOVED lines=17> */
[----:B------:R-:W-:Y:S01]  /*83f0*/  FSEL R35, R172, -INF , !P3 ;  /* 0xff800000ac237808 */ /* 0x000fe20005800000 */
[----:B------:R-:W-:Y:S01]  /*8400*/  VIADD R24, R2, 0xe1 ;  /* 0x000000e102187836 */ /* 0x000fe20000000000 */
[----:B------:R-:W-:Y:S01]  /*8410*/  FSEL R54, R174, -INF , !P5 ;  /* 0xff800000ae367808 */ /* 0x000fe20006800000 */
[----:B------:R-:W-:Y:S01]  /*8420*/  VIADD R14, R2, 0xe8 ;  /* 0x000000e8020e7836 */ /* 0x000fe20000000000 */
[-C--:B------:R-:W-:Y:S01]  /*8430*/  ISETP.GE.AND P6, PT, R6, R5.reuse, PT ;  /* 0x000000050600720c */ /* 0x080fe20003fc6270 */
[----:B------:R-:W-:Y:S01]  /*8440*/  VIADD R19, R2, 0xe9 ;  /* 0x000000e902137836 */ /* 0x000fe20000000000 */
[-C--:B------:R-:W-:Y:S01]  /*8450*/  ISETP.GE.AND P4, PT, R6, R4.reuse, PT ;  /* 0x000000040600720c */ /* 0x080fe20003f86270 */
[C---:B------:R-:W-:Y:S01]  /*8460*/  VIADD R6, R2.reuse, 0x20 ;  /* 0x0000002002067836 */ /* 0x040fe20000000000 */
[C---:B------:R-:W-:Y:S01]  /*8470*/  ISETP.GE.AND P3, PT, R3.reuse, R5, PT ;  /* 0x000000050300720c */ /* 0x040fe20003f66270 */
[C---:B------:R-:W-:Y:S01]  /*8480*/  VIADD R13, R2.reuse, 0xf0 ;  /* 0x000000f0020d7836 */ /* 0x040fe20000000000 */
[----:B------:R-:W-:Y:S01]  /*8490*/  ISETP.GE.AND P5, PT, R3, R4, PT ;  /* 0x000000040300720c */ /* 0x000fe20003fa6270 */
[----:B------:R-:W-:Y:S01]  /*84a0*/  VIADD R3, R2, 0x21 ;  /* 0x0000002102037836 */ /* 0x000fe20000000000 */
[----:B------:R-:W-:Y:S01]  /*84b0*/  FSEL R34, R170, -INF , !P2 ;  /* 0xff800000aa227808 */ /* 0x000fe20005000000 */
[----:B------:R-:W-:Y:S01]  /*84c0*/  VIADD R28, R2, 0xf1 ;  /* 0x000000f1021c7836 */ /* 0x000fe20000000000 */
[----:B------:R-:W-:Y:S01]  /*84d0*/  FSEL R55, R168, -INF , !P6 ;  /* 0xff800000a8377808 */ /* 0x000fe20007000000 */
[----:B------:R-:W-:Y:S01]  /*84e0*/  VIADD R27, R2, 0xf8 ;  /* 0x000000f8021b7836 */ /* 0x000fe20000000000 */
[----:B------:R-:W-:Y:S01]  /*84f0*/  FSEL R33, R160, -INF , !P4 ;  /* 0xff800000a0217808 */ /* 0x000fe20006000000 */
[----:B------:R-:W-:Y:S01]  /*8500*/  VIADD R23, R2, 0xf9 ;  /* 0x000000f902177836 */ /* 0x000fe20000000000 */
[----:B------:R-:W-:-:S02]  /*8510*/  FSEL R57, R162, -INF , !P3 ;  /* 0xff800000a2397808 */ /* 0x000fc40005800000 */
[CC--:B------:R-:W-:Y:S02]  /*8520*/  ISETP.GE.AND P2, PT, R6.reuse, R5.reuse, PT ;  /* 0x000000050600720c */ /* 0x0c0fe40003f46270 */
[-C--:B------:R-:W-:Y:S01]  /*8530*/  ISETP.GE.AND P6, PT, R6, R4.reuse, PT ;  /* 0x000000040600720c */ /* 0x080fe20003fc6270 */
[C---:B------:R-:W-:Y:S01]  /*8540*/  VIADD R6, R2.reuse, 0x28 ;  /* 0x0000002802067836 */ /* 0x040fe20000000000 */
[C---:B------:R-:W-:Y:S02]  /*8550*/  ISETP.GE.AND P4, PT, R3.reuse, R5, PT ;  /* 0x000000050300720c */ /* 0x040fe40003f86270 */
[----:B------:R-:W-:Y:S01]  /*8560*/  ISETP.GE.AND P3, PT, R3, R4, PT ;  /* 0x000000040300720c */ /* 0x000fe20003f66270 */
[----:B------:R-:W-:Y:S01]  /*8570*/  VIADD R3, R2, 0x29 ;  /* 0x0000002902037836 */ /* 0x000fe20000000000 */
[----:B------:R-:W-:Y:S02]  /*8580*/  FSEL R40, R69, -INF , !P6 ;  /* 0xff80000045287808 */ /* 0x000fe40007000000 */
[----:B------:R-:W-:-:S02]  /*8590*/  FSEL R32, R159, -INF , !P5 ;  /* 0xff8000009f207808 */ /* 0x000fc40006800000 */
[----:B------:R-:W-:Y:S02]  /*85a0*/  FSEL R66, R66, -INF , !P2 ;  /* 0xff80000042427808 */ /* 0x000fe40005000000 */
[----:B------:R-:W-:Y:S02]  /*85b0*/  FSEL R69, R157, -INF , !P4 ;  /* 0xff8000009d457808 */ /* 0x000fe40006000000 */
[CC--:B------:R-:W-:Y:S02]  /*85c0*/  ISETP.GE.AND P5, PT, R6.reuse, R5.reuse, PT ;  /* 0x000000050600720c */ /* 0x0c0fe40003fa6270 */
[-C--:B------:R-:W-:Y:S01]  /*85d0*/  ISETP.GE.AND P2, PT, R6, R4.reuse, PT ;  /* 0x000000040600720c */ /* 0x080fe20003f46270 */
[C---:B------:R-:W-:Y:S01]  /*85e0*/  VIADD R6, R2.reuse, 0x30 ;  /* 0x0000003002067836 */ /* 0x040fe20000000000 */
[C---:B------:R-:W-:Y:S02]  /*85f0*/  ISETP.GE.AND P6, PT, R3.reuse, R5, PT ;  /* 0x000000050300720c */ /* 0x040fe40003fc6270 */
[----:B------:R-:W-:Y:S01]  /*8600*/  ISETP.GE.AND P4, PT, R3, R4, PT ;  /* 0x000000040300720c */ /* 0x000fe20003f86270 */
[----:B------:R-:W-:Y:S01]  /*8610*/  VIADD R3, R2, 0x31 ;  /* 0x0000003102037836 */ /* 0x000fe20000000000 */
[----:B------:R-:W-:-:S02]  /*8620*/  FSEL R44, R156, -INF , !P3 ;  /* 0xff8000009c2c7808 */ /* 0x000fc40005800000 */
[----:B------:R-:W-:Y:S02]  /*8630*/  FSEL R70, R70, -INF , !P5 ;  /* 0xff80000046467808 */ /* 0x000fe40006800000 */
[----:B------:R-:W-:Y:S02]  /*8640*/  FSEL R43, R149, -INF , !P2 ;  /* 0xff800000952b7808 */ /* 0x000fe40005000000 */
[----:B------:R-:W-:Y:S02]  /*8650*/  FSEL R92, R151, -INF , !P6 ;  /* 0xff800000975c7808 */ /* 0x000fe40007000000 */
[CC--:B------:R-:W-:Y:S02]  /*8660*/  ISETP.GE.AND P3, PT, R6.reuse, R5.reuse, PT ;  /* 0x000000050600720c */ /* 0x0c0fe40003f66270 */
[----:B------:R-:W-:Y:S01]  /*8670*/  ISETP.GE.AND P5, PT, R6, R4, PT ;  /* 0x000000040600720c */ /* 0x000fe20003fa6270 */
[----:B------:R-:W-:Y:S01]  /*8680*/  VIADD R6, R2, 0x38 ;  /* 0x0000003802067836 */ /* 0x000fe20000000000 */
[----:B------:R-:W-:-:S02]  /*8690*/  ISETP.GE.AND P2, PT, R3, R5, PT ;  /* 0x000000050300720c */ /* 0x000fc40003f46270 */
[----:B------:R-:W-:Y:S01]  /*86a0*/  ISETP.GE.AND P6, PT, R3, R4, PT ;  /* 0x000000040300720c */ /* 0x000fe20003fc6270 */
[----:B------:R-:W-:Y:S01]  /*86b0*/  VIADD R3, R2, 0x39 ;  /* 0x0000003902037836 */ /* 0x000fe20000000000 */
[----:B------:R-:W-:Y:S02]  /*86c0*/  FSEL R41, R100, -INF , !P5 ;  /* 0xff80000064297808 */ /* 0x000fe40006800000 */
[----:B------:R-:W-:Y:S02]  /*86d0*/  FSEL R42, R148, -INF , !P4 ;  /* 0xff800000942a7808 */ /* 0x000fe40006000000 */
[----:B------:R-:W-:Y:S02]  /*86e0*/  FSEL R95, R146, -INF , !P3 ;  /* 0xff800000925f7808 */ /* 0x000fe40005800000 */
[----:B------:R-:W-:Y:S02]  /*86f0*/  FSEL R100, R145, -INF , !P2 ;  /* 0xff80000091647808 */ /* 0x000fe40005000000 */
[----:B------:R-:W-:-:S02]  /*8700*/  ISETP.GE.AND P4, PT, R6, R5, PT ;  /* 0x000000050600720c */ /* 0x000fc40003f86270 */
[-C--:B------:R-:W-:Y:S01]  /*8710*/  ISETP.GE.AND P3, PT, R6, R4.reuse, PT ;  /* 0x000000040600720c */ /* 0x080fe20003f66270 */
[C---:B------:R-:W-:Y:S01]  /*8720*/  VIADD R6, R2.reuse, 0x40 ;  /* 0x0000004002067836 */ /* 0x040fe20000000000 */
[C---:B------:R-:W-:Y:S02]  /*8730*/  ISETP.GE.AND P5, PT, R3.reuse, R5, PT ;  /* 0x000000050300720c */ /* 0x040fe40003fa6270 */
[----:B------:R-:W-:Y:S01]  /*8740*/  ISETP.GE.AND P2, PT, R3, R4, PT ;  /* 0x000000040300720c */ /* 0x000fe20003f46270 */
[----:B------:R-:W-:Y:S01]  /*8750*/  VIADD R3, R2, 0x41 ;  /* 0x0000004102037836 */ /* 0x000fe20000000000 */
[----:B------:R-:W-:Y:S02]  /*8760*/  FSEL R46, R103, -INF , !P3 ;  /* 0xff800000672e7808 */ /* 0x000fe40005800000 */
[----:B------:R-:W-:Y:S02]  /*8770*/  FSEL R45, R144, -INF , !P6 ;  /* 0xff800000902d7808 */ /* 0x000fe40007000000 */
[----:B------:R-:W-:-:S02]  /*8780*/  FSEL R101, R101, -INF , !P4 ;  /* 0xff80000065657808 */ /* 0x000fc40006000000 */
        /* <DEDUP_REMOVED lines=31> */
[-C--:B------:R-:W-:Y:S02]  /*8980*/  ISETP.GE.AND P5, PT, R6, R4.reuse, PT ;  /* 0x000000040600720c */ /* 0x080fe40003fa6270 */
[CC--:B------:R-:W-:Y:S02]  /*8990*/  ISETP.GE.AND P2, PT, R3.reuse, R5.reuse, PT ;  /* 0x000000050300720c */ /* 0x0c0fe40003f46270 */
[----:B------:R-:W-:Y:S01]  /*89a0*/  ISETP.GE.AND P6, PT, R3, R4, PT ;  /* 0x000000040300720c */ /* 0x000fe20003fc6270 */
[----:B------:R-:W-:Y:S01]  /*89b0*/  VIADD R3, R2, 0x61 ;  /* 0x0000006102037836 */ /* 0x000fe20000000000 */
[----:B------:R-:W-:Y:S01]  /*89c0*/  ISETP.GE.AND P3, PT, R6, R5, PT ;  /* 0x000000050600720c */ /* 0x000fe20003f66270 */
[----:B------:R-:W-:Y:S01]  /*89d0*/  VIADD R6, R2, 0x60 ;  /* 0x0000006002067836 */ /* 0x000fe20000000000 */
[----:B------:R-:W-:-:S02]  /*89e0*/  FSEL R93, R118, -INF , !P5 ;  /* 0xff800000765d7808 */ /* 0x000fc40006800000 */
[----:B------:R-:W-:Y:S02]  /*89f0*/  FSEL R118, R138, -INF , !P2 ;  /* 0xff8000008a767808 */ /* 0x000fe40005000000 */
[----:B------:R-:W-:Y:S02]  /*8a00*/  FSEL R116, R116, -INF , !P3 ;  /* 0xff80000074747808 */ /* 0x000fe40005800000 */
[C---:B------:R-:W-:Y:S02]  /*8a10*/  ISETP.GE.AND P5, PT, R3.reuse, R5, PT ;  /* 0x000000050300720c */ /* 0x040fe40003fa6270 */
[-C--:B------:R-:W-:Y:S01]  /*8a20*/  ISETP.GE.AND P2, PT, R3, R4.reuse, PT ;  /* 0x000000040300720c */ /* 0x080fe20003f46270 */
[----:B------:R-:W-:Y:S01]  /*8a30*/  VIADD R3, R2, 0x69 ;  /* 0x0000006902037836 */ /* 0x000fe20000000000 */
[----:B------:R-:W-:Y:S02]  /*8a40*/  ISETP.GE.AND P3, PT, R6, R4, PT ;  /* 0x000000040600720c */ /* 0x000fe40003f66270 */
[----:B------:R-:W-:-:S02]  /*8a50*/  FSEL R121, R121, -INF , !P5 ;  /* 0xff80000079797808 */ /* 0x000fc40006800000 */
[----:B------:R-:W-:Y:S02]  /*8a60*/  FSEL R102, R102, -INF , !P3 ;  /* 0xff80000066667808 */ /* 0x000fe40005800000 */
[C---:B------:R-:W-:Y:S02]  /*8a70*/  ISETP.GE.AND P3, PT, R3.reuse, R5, PT ;  /* 0x000000050300720c */ /* 0x040fe40003f66270 */
[----:B------:R-:W-:Y:S02]  /*8a80*/  ISETP.GE.AND P5, PT, R3, R4, PT ;  /* 0x000000040300720c */ /* 0x000fe40003fa6270 */
[----:B------:R-:W-:Y:S02]  /*8a90*/  FMNMX.FTZ R3, R29, R30, !PT ;  /* 0x0000001e1d037209 */ /* 0x000fe40007810000 */
[----:B------:R-:W-:Y:S02]  /*8aa0*/  FSEL R71, R71, -INF , !P4 ;  /* 0xff80000047477808 */ /* 0x000fe40006000000 */
[----:B------:R-:W-:-:S02]  /*8ab0*/  FMNMX.FTZ R3, R31, R3, !PT ;  /* 0x000000031f037209 */ /* 0x000fc40007810000 */
[----:B------:R-:W-:Y:S01]  /*8ac0*/  ISETP.GE.AND P4, PT, R6, R5, PT ;  /* 0x000000050600720c */ /* 0x000fe20003f86270 */
[----:B------:R-:W-:Y:S01]  /*8ad0*/  VIADD R6, R2, 0x68 ;  /* 0x0000006802067836 */ /* 0x000fe20000000000 */
[----:B------:R-:W-:Y:S02]  /*8ae0*/  FMNMX.FTZ R3, R37, R3, !PT ;  /* 0x0000000325037209 */ /* 0x000fe40007810000 */
[----:B------:R-:W-:Y:S02]  /*8af0*/  FSEL R94, R137, -INF , !P6 ;  /* 0xff800000895e7808 */ /* 0x000fe40007000000 */
[----:B------:R-:W-:Y:S02]  /*8b00*/  FMNMX.FTZ R3, R35, R3, !PT ;  /* 0x0000000323037209 */ /* 0x000fe40007810000 */
[----:B------:R-:W-:Y:S02]  /*8b10*/  FSEL R120, R120, -INF , !P4 ;  /* 0xff80000078787808 */ /* 0x000fe40006000000 */
[----:B------:R-:W-:-:S02]  /*8b20*/  FMNMX.FTZ R3, R34, R3, !PT ;  /* 0x0000000322037209 */ /* 0x000fc40007810000 */
[C---:B------:R-:W-:Y:S02]  /*8b30*/  ISETP.GE.AND P6, PT, R6.reuse, R5, PT ;  /* 0x000000050600720c */ /* 0x040fe40003fc6270 */
[----:B------:R-:W-:Y:S02]  /*8b40*/  FMNMX.FTZ R3, R33, R3, !PT ;  /* 0x0000000321037209 */ /* 0x000fe40007810000 */
[----:B------:R-:W-:Y:S01]  /*8b50*/  ISETP.GE.AND P4, PT, R6, R4, PT ;  /* 0x000000040600720c */ /* 0x000fe20003f86270 */
[----:B------:R-:W-:Y:S01]  /*8b60*/  VIADD R6, R2, 0x70 ;  /* 0x0000007002067836 */ /* 0x000fe20000000000 */
[----:B------:R-:W-:Y:S02]  /*8b70*/  FMNMX.FTZ R3, R32, R3, !PT ;  /* 0x0000000320037209 */ /* 0x000fe40007810000 */
[----:B------:R-:W-:Y:S02]  /*8b80*/  FSEL R104, R104, -INF , !P2 ;  /* 0xff80000068687808 */ /* 0x000fe40005000000 */
[----:B------:R-:W-:-:S02]  /*8b90*/  FMNMX.FTZ R3, R40, R3, !PT ;  /* 0x0000000328037209 */ /* 0x000fc40007810000 */
[----:B------:R-:W-:Y:S02]  /*8ba0*/  FSEL R124, R124, -INF , !P6 ;  /* 0xff8000007c7c7808 */ /* 0x000fe40007000000 */
[----:B------:R-:W-:Y:S02]  /*8bb0*/  FMNMX.FTZ R3, R44, R3, !PT ;  /* 0x000000032c037209 */ /* 0x000fe40007810000 */
[C---:B------:R-:W-:Y:S02]  /*8bc0*/  ISETP.GE.AND P2, PT, R6.reuse, R5, PT ;  /* 0x000000050600720c */ /* 0x040fe40003f46270 */
[----:B------:R-:W-:Y:S02]  /*8bd0*/  FMNMX.FTZ R3, R43, R3, !PT ;  /* 0x000000032b037209 */ /* 0x000fe40007810000 */
[----:B------:R-:W-:Y:S01]  /*8be0*/  ISETP.GE.AND P6, PT, R6, R4, PT ;  /* 0x000000040600720c */ /* 0x000fe20003fc6270 */
[----:B------:R-:W-:Y:S01]  /*8bf0*/  VIADD R6, R2, 0x71 ;  /* 0x0000007102067836 */ /* 0x000fe20000000000 */
[----:B------:R-:W-:-:S02]  /*8c00*/  FMNMX.FTZ R3, R42, R3, !PT ;  /* 0x000000032a037209 */ /* 0x000fc40007810000 */
[----:B------:R-:W-:Y:S02]  /*8c10*/  FSEL R105, R105, -INF , !P4 ;  /* 0xff80000069697808 */ /* 0x000fe40006000000 */
[----:B------:R-:W-:Y:S02]  /*8c20*/  FMNMX.FTZ R3, R41, R3, !PT ;  /* 0x0000000329037209 */ /* 0x000fe40007810000 */
[----:B------:R-:W-:Y:S02]  /*8c30*/  FSEL R125, R125, -INF , !P3 ;  /* 0xff8000007d7d7808 */ /* 0x000fe40005800000 */
[----:B------:R-:W-:Y:S02]  /*8c40*/  FMNMX.FTZ R3, R45, R3, !PT ;  /* 0x000000032d037209 */ /* 0x000fe40007810000 */
[----:B------:R-:W-:Y:S02]  /*8c50*/  FSEL R109, R109, -INF , !P5 ;  /* 0xff8000006d6d7808 */ /* 0x000fe40006800000 */
[----:B------:R-:W-:-:S02]  /*8c60*/  FSEL R127, R127, -INF , !P2 ;  /* 0xff8000007f7f7808 */ /* 0x000fc40005000000 */
[CC--:B------:R-:W-:Y:S02]  /*8c70*/  ISETP.GE.AND P4, PT, R6.reuse, R5.reuse, PT ;  /* 0x000000050600720c */ /* 0x0c0fe40003f86270 */
[-C--:B------:R-:W-:Y:S01]  /*8c80*/  ISETP.GE.AND P3, PT, R6, R4.reuse, PT ;  /* 0x000000040600720c */ /* 0x080fe20003f66270 */
[C---:B------:R-:W-:Y:S01]  /*8c90*/  VIADD R6, R2.reuse, 0x80 ;  /* 0x0000008002067836 */ /* 0x040fe20000000000 */
[C---:B------:R-:W-:Y:S02]  /*8ca0*/  ISETP.GE.AND P5, PT, R7.reuse, R5, PT ;  /* 0x000000050700720c */ /* 0x040fe40003fa6270 */
[----:B------:R-:W-:Y:S01]  /*8cb0*/  ISETP.GE.AND P2, PT, R7, R4, PT ;  /* 0x000000040700720c */ /* 0x000fe20003f46270 */
[----:B------:R-:W-:Y:S01]  /*8cc0*/  VIADD R7, R2, 0x79 ;  /* 0x0000007902077836 */ /* 0x000fe20000000000 */
[----:B------:R-:W-:Y:S02]  /*8cd0*/  FMNMX.FTZ R3, R46, R3, !PT ;  /* 0x000000032e037209 */ /* 0x000fe40007810000 */
[----:B------:R-:W-:-:S02]  /*8ce0*/  FSEL R110, R110, -INF , !P6 ;  /* 0xff8000006e6e7808 */ /* 0x000fc40007000000 */
[----:B------:R-:W-:Y:S02]  /*8cf0*/  FMNMX.FTZ R3, R47, R3, !PT ;  /* 0x000000032f037209 */ /* 0x000fe40007810000 */
        /* <DEDUP_REMOVED lines=9> */
[----:B------:R-:W-:Y:S02]  /*8d90*/  FMNMX.FTZ R3, R48, R3, !PT ;  /* 0x0000000330037209 */ /* 0x000fe40007810000 */
[----:B------:R-:W-:Y:S02]  /*8da0*/  FSEL R115, R115, -INF , !P2 ;  /* 0xff80000073737808 */ /* 0x000fe40005000000 */
[----:B------:R-:W-:Y:S02]  /*8db0*/  FSEL R132, R132, -INF , !P6 ;  /* 0xff80000084847808 */ /* 0x000fe40007000000 */
        /* <DEDUP_REMOVED lines=13> */
[C---:B------:R-:W-:Y:S02]  /*8e90*/  ISETP.GE.AND P5, PT, R6.reuse, R5, PT ;  /* 0x000000050600720c */ /* 0x040fe40003fa6270 */
[----:B------:R-:W-:Y:S01]  /*8ea0*/  ISETP.GE.AND P2, PT, R6, R4, PT ;  /* 0x000000040600720c */ /* 0x000fe20003f46270 */
[----:B------:R-:W-:Y:S01]  /*8eb0*/  VIADD R6, R2, 0x98 ;  /* 0x0000009802067836 */ /* 0x000fe20000000000 */
[----:B------:R-:W-:-:S02]  /*8ec0*/  FSEL R122, R122, -INF , !P6 ;  /* 0xff8000007a7a7808 */ /* 0x000fc40007000000 */
[C---:B------:R-:W-:Y:S02]  /*8ed0*/  ISETP.GE.AND P4, PT, R7.reuse, R4, PT ;  /* 0x000000040700720c */ /* 0x040fe40003f86270 */
[----:B------:R-:W-:Y:S01]  /*8ee0*/  ISETP.GE.AND P6, PT, R7, R5, PT ;  /* 0x000000050700720c */ /* 0x000fe20003fc6270 */
[----:B------:R-:W-:Y:S01]  /*8ef0*/  VIADD R7, R2, 0x91 ;  /* 0x0000009102077836 */ /* 0x000fe20000000000 */
[----:B------:R-:W-:Y:S02]  /*8f00*/  FMNMX.FTZ R3, R64, R3, !PT ;  /* 0x0000000340037209 */ /* 0x000fe40007810000 */
[----:B------:R-:W-:Y:S02]  /*8f10*/  FSEL R129, R129, -INF , !P4 ;  /* 0xff80000081817808 */ /* 0x000fe40006000000 */
[----:B------:R-:W-:Y:S02]  /*8f20*/  FSEL R126, R126, -INF , !P2 ;  /* 0xff8000007e7e7808 */ /* 0x000fe40005000000 */
[----:B------:R-:W-:-:S02]  /*8f30*/  FSEL R166, R166, -INF , !P6 ;  /* 0xff800000a6a67808 */ /* 0x000fc40007000000 */
[-C--:B------:R-:W-:Y:S02]  /*8f40*/  ISETP.GE.AND P4, PT, R2, R5.reuse, PT ;  /* 0x000000050200720c */ /* 0x080fe40003f86270 */
[----:B------:R-:W-:Y:S02]  /*8f50*/  FSEL R123, R123, -INF , !P3 ;  /* 0xff8000007b7b7808 */ /* 0x000fe40005800000 */
[----:B------:R-:W-:Y:S02]  /*8f60*/  FSEL R155, R155, -INF , !P5 ;  /* 0xff8000009b9b7808 */ /* 0x000fe40006800000 */
[C---:B------:R-:W-:Y:S02]  /*8f70*/  ISETP.GE.AND P2, PT, R6.reuse, R5, PT ;  /* 0x000000050600720c */ /* 0x040fe40003f46270 */
[----:B------:R-:W-:Y:S01]  /*8f80*/  ISETP.GE.AND P6, PT, R6, R4, PT ;  /* 0x000000040600720c */ /* 0x000fe20003fc6270 */
[----:B------:R-:W-:Y:S01]  /*8f90*/  VIADD R6, R2, 0x99 ;  /* 0x0000009902067836 */ /* 0x000fe20000000000 */
[----:B------:R-:W-:-:S02]  /*8fa0*/  FMNMX.FTZ R3, R65, R3, !PT ;  /* 0x0000000341037209 */ /* 0x000fc40007810000 */
[C---:B------:R-:W-:Y:S02]  /*8fb0*/  ISETP.GE.AND P3, PT, R7.reuse, R5, PT ;  /* 0x000000050700720c */ /* 0x040fe40003f66270 */
[----:B------:R-:W-:Y:S01]  /*8fc0*/  ISETP.GE.AND P5, PT, R7, R4, PT ;  /* 0x000000040700720c */ /* 0x000fe20003fa6270 */
[----:B------:R-:W-:Y:S01]  /*8fd0*/  VIADD R7, R2, 0xa0 ;  /* 0x000000a002077836 */ /* 0x000fe20000000000 */
[----:B------:R-:W-:Y:S02]  /*8fe0*/  FSEL R9, R188, -INF , !P4 ;  /* 0xff800000bc097808 */ /* 0x000fe40006000000 */
[----:B------:R-:W-:Y:S02]  /*8ff0*/  FMNMX.FTZ R3, R71, R3, !PT ;  /* 0x0000000347037209 */ /* 0x000fe40007810000 */
[----:B------:R-:W-:Y:S02]  /*9000*/  FSEL R167, R167, -INF , !P3 ;  /* 0xff800000a7a77808 */ /* 0x000fe40005800000 */
[----:B------:R-:W-:-:S02]  /*9010*/  FSEL R131, R131, -INF , !P5 ;  /* 0xff80000083837808 */ /* 0x000fc40006800000 */
[C---:B------:R-:W-:Y:S02]  /*9020*/  ISETP.GE.AND P3, PT, R6.reuse, R5, PT ;  /* 0x000000050600720c */ /* 0x040fe40003f66270 */
[----:B------:R-:W-:Y:S02]  /*9030*/  ISETP.GE.AND P5, PT, R6, R4, PT ;  /* 0x000000040600720c */ /* 0x000fe40003fa6270 */
        /* <DEDUP_REMOVED lines=27> */
[----:B------:R-:W-:-:S02]  /*91f0*/  FSEL R171, R171, -INF , !P2 ;  /* 0xff800000abab7808 */ /* 0x000fc40005000000 */
[----:B------:R-:W-:Y:S02]  /*9200*/  FMNMX.FTZ R3, R126, R3, !PT ;  /* 0x000000037e037209 */ /* 0x000fe40007810000 */
[C---:B------:R-:W-:Y:S02]  /*9210*/  ISETP.GE.AND P2, PT, R7.reuse, R5, PT ;  /* 0x000000050700720c */ /* 0x040fe40003f46270 */
[----:B------:R-:W-:Y:S01]  /*9220*/  ISETP.GE.AND P4, PT, R7, R4, PT ;  /* 0x000000040700720c */ /* 0x000fe20003f86270 */
[----:B------:R-:W-:Y:S01]  /*9230*/  VIADD R7, R2, 0xa1 ;  /* 0x000000a102077836 */ /* 0x000fe20000000000 */
[----:B------:R-:W-:Y:S02]  /*9240*/  FMNMX.FTZ R6, R103, R6, !PT ;  /* 0x0000000667067209 */ /* 0x000fe40007810000 */
[----:B------:R-:W-:Y:S02]  /*9250*/  FMNMX.FTZ R3, R129, R3, !PT ;  /* 0x0000000381037209 */ /* 0x000fe40007810000 */
[----:B------:R-:W-:-:S02]  /*9260*/  FSEL R133, R133, -INF , !P6 ;  /* 0xff80000085857808 */ /* 0x000fc40007000000 */
[----:B------:R-:W-:Y:S02]  /*9270*/  FSEL R173, R173, -INF , !P3 ;  /* 0xff800000adad7808 */ /* 0x000fe40005800000 */
[C---:B------:R-:W-:Y:S02]  /*9280*/  ISETP.GE.AND P6, PT, R7.reuse, R5, PT ;  /* 0x000000050700720c */ /* 0x040fe40003fc6270 */
[----:B------:R-:W-:Y:S01]  /*9290*/  ISETP.GE.AND P3, PT, R7, R4, PT ;  /* 0x000000040700720c */ /* 0x000fe20003f66270 */
[----:B------:R-:W-:Y:S01]  /*92a0*/  VIADD R7, R2, 0xa8 ;  /* 0x000000a802077836 */ /* 0x000fe20000000000 */
[----:B------:R-:W-:Y:S02]  /*92b0*/  FMNMX.FTZ R6, R106, R6, !PT ;  /* 0x000000066a067209 */ /* 0x000fe40007810000 */
[----:B------:R-:W-:Y:S02]  /*92c0*/  FMNMX.FTZ R3, R131, R3, !PT ;  /* 0x0000000383037209 */ /* 0x000fe40007810000 */
[----:B------:R-:W-:-:S02]  /*92d0*/  FMNMX.FTZ R6, R107, R6, !PT ;  /* 0x000000066b067209 */ /* 0x000fc40007810000 */
[----:B------:R-:W-:Y:S02]  /*92e0*/  FSEL R153, R153, -INF , !P5 ;  /* 0xff80000099997808 */ /* 0x000fe40006800000 */
[----:B------:R-:W-:Y:S02]  /*92f0*/  FSEL R191, R191, -INF , !P2 ;  /* 0xff800000bfbf7808 */ /* 0x000fe40005000000 */
[----:B------:R-:W-:Y:S02]  /*9300*/  FMNMX.FTZ R3, R133, R3, !PT ;  /* 0x0000000385037209 */ /* 0x000fe40007810000 */
[C---:B------:R-:W-:Y:S02]  /*9310*/  ISETP.GE.AND P5, PT, R7.reuse, R5, PT ;  /* 0x000000050700720c */ /* 0x040fe40003fa6270 */
[----:B------:R-:W-:Y:S01]  /*9320*/  ISETP.GE.AND P2, PT, R7, R4, PT ;  /* 0x000000040700720c */ /* 0x000fe20003f46270 */
[----:B------:R-:W-:Y:S01]  /*9330*/  VIADD R7, R2, 0xb0 ;  /* 0x000000b002077836 */ /* 0x000fe20000000000 */
[----:B------:R-:W-:-:S02]  /*9340*/  FMNMX.FTZ R2, R108, R6, !PT ;  /* 0x000000066c027209 */ /* 0x000fc40007810000 */
[----:B------:R-:W-:Y:S02]  /*9350*/  FSEL R147, R147, -INF , !P4 ;  /* 0xff80000093937808 */ /* 0x000fe40006000000 */
[----:B------:R-:W-:Y:S02]  /*9360*/  FMNMX.FTZ R3, R153, R3, !PT ;  /* 0x0000000399037209 */ /* 0x000fe40007810000 */
[----:B------:R-:W-:Y:S02]  /*9370*/  FMNMX.FTZ R2, R111, R2, !PT ;  /* 0x000000026f027209 */ /* 0x000fe40007810000 */
[----:B------:R-:W-:Y:S02]  /*9380*/  FSEL R150, R150, -INF , !P3 ;  /* 0xff80000096967808 */ /* 0x000fe40005800000 */
[----:B------:R-:W-:Y:S02]  /*9390*/  FMNMX.FTZ R3, R147, R3, !PT ;  /* 0x0000000393037209 */ /* 0x000fe40007810000 */
[----:B------:R-:W-:-:S02]  /*93a0*/  FMNMX.FTZ R2, R113, R2, !PT ;  /* 0x0000000271027209 */ /* 0x000fc40007810000 */
[----:B------:R-:W-:Y:S02]  /*93b0*/  ISETP.GE.AND P3, PT, R8, R4, PT ;  /* 0x000000040800720c */ /* 0x000fe40003f66270 */
[----:B------:R-:W-:Y:S02]  /*93c0*/  FSEL R163, R163, -INF , !P2 ;  /* 0xff800000a3a37808 */ /* 0x000fe40005000000 */
[----:B------:R-:W-:Y:S02]  /*93d0*/  FMNMX.FTZ R3, R150, R3, !PT ;  /* 0x0000000396037209 */ /* 0x000fe40007810000 */
[----:B------:R-:W-:Y:S02]  /*93e0*/  FMNMX.FTZ R2, R114, R2, !PT ;  /* 0x0000000272027209 */ /* 0x000fe40007810000 */
[----:B------:R-:W-:Y:S02]  /*93f0*/  ISETP.GE.AND P2, PT, R7, R4, PT ;  /* 0x000000040700720c */ /* 0x000fe40003f46270 */
[----:B------:R-:W-:-:S02]  /*9400*/  FSEL R165, R165, -INF , !P3 ;  /* 0xff800000a5a57808 */ /* 0x000fc40005800000 */
[----:B------:R-:W-:Y:S02]  /*9410*/  FMNMX.FTZ R3, R163, R3, !PT ;  /* 0x00000003a3037209 */ /* 0x000fe40007810000 */
[----:B------:R-:W-:Y:S02]  /*9420*/  FMNMX.FTZ R2, R116, R2, !PT ;  /* 0x0000000274027209 */ /* 0x000fe40007810000 */
[----:B------:R-:W-:Y:S02]  /*9430*/  ISETP.GE.AND P3, PT, R18, R4, PT ;  /* 0x000000041200720c */ /* 0x000fe40003f66270 */
        /* <DEDUP_REMOVED lines=70> */
[----:B------:R-:W-:Y:S02]  /*98a0*/  FSEL R158, R158, -INF , !P6 ;  /* 0xff8000009e9e7808 */ /* 0x000fe40007000000 */
[----:B------:R-:W-:Y:S02]  /*98b0*/  FMNMX.FTZ R2, R191, R2, !PT ;  /* 0x00000002bf027209 */ /* 0x000fe40007810000 */
[----:B------:R-:W-:Y:S02]  /*98c0*/  ISETP.GE.AND P3, PT, R23, R4, PT ;  /* 0x000000041700720c */ /* 0x000fe40003f66270 */
[----:B------:R-:W-:Y:S02]  /*98d0*/  FSEL R172, R59, -INF , !P2 ;  /* 0xff8000003bac7808 */ /* 0x000fe40005000000 */
[----:B------:R-:W-:-:S02]  /*98e0*/  FMNMX.FTZ R3, R139, R3, !PT ;  /* 0x000000038b037209 */ /* 0x000fc40007810000 */
[----:B------:R-:W-:Y:S02]  /*98f0*/  ISETP.GE.AND P2, PT, R8, R5, PT ;  /* 0x000000050800720c */ /* 0x000fe40003f46270 */
[----:B------:R-:W-:Y:S02]  /*9900*/  FSEL R161, R161, -INF , !P5 ;  /* 0xff800000a1a17808 */ /* 0x000fe40006800000 */
[----:B------:R-:W-:Y:S02]  /*9910*/  FMNMX.FTZ R2, R158, R2, !PT ;  /* 0x000000029e027209 */ /* 0x000fe40007810000 */
[----:B------:R-:W-:Y:S02]  /*9920*/  FSEL R157, R58, -INF , !P3 ;  /* 0xff8000003a9d7808 */ /* 0x000fe40005800000 */
[----:B------:R-:W-:Y:S02]  /*9930*/  FMNMX.FTZ R3, R172, R3, !PT ;  /* 0x00000003ac037209 */ /* 0x000fe40007810000 */
[----:B------:R-:W-:-:S02]  /*9940*/  ISETP.GE.AND P3, PT, R7, R5, PT ;  /* 0x000000050700720c */ /* 0x000fc40003f66270 */
[----:B------:R-:W-:Y:S02]  /*9950*/  FSEL R164, R164, -INF , !P2 ;  /* 0xff800000a4a47808 */ /* 0x000fe40005000000 */
[----:B------:R-:W-:Y:S02]  /*9960*/  FMNMX.FTZ R2, R161, R2, !PT ;  /* 0x00000002a1027209 */ /* 0x000fe40007810000 */
[----:B------:R-:W-:Y:S02]  /*9970*/  FMNMX.FTZ R3, R157, R3, !PT ;  /* 0x000000039d037209 */ /* 0x000fe40007810000 */
[----:B------:R-:W-:Y:S02]  /*9980*/  ISETP.GE.AND P2, PT, R18, R5, PT ;  /* 0x000000051200720c */ /* 0x000fe40003f46270 */
[----:B------:R-:W-:Y:S01]  /*9990*/  FSEL R178, R178, -INF , !P3 ;  /* 0xff800000b2b27808 */ /* 0x000fe20005800000 */
[----:B------:R-:W1:Y:S01]  /*99a0*/  SHFL.BFLY PT, R6, R3, 0x2, 0x1f ;  /* 0x0c401f0003067f89 */ /* 0x000e6200000e0000 */
[----:B------:R-:W-:-:S02]  /*99b0*/  FMNMX.FTZ R2, R164, R2, !PT ;  /* 0x00000002a4027209 */ /* 0x000fc40007810000 */
[-C--:B------:R-:W-:Y:S02]  /*99c0*/  ISETP.GE.AND P3, PT, R12, R5.reuse, PT ;  /* 0x000000050c00720c */ /* 0x080fe40003f66270 */
[----:B------:R-:W-:Y:S02]  /*99d0*/  FSEL R180, R180, -INF , !P2 ;  /* 0xff800000b4b47808 */ /* 0x000fe40005000000 */
[----:B------:R-:W-:Y:S02]  /*99e0*/  FMNMX.FTZ R2, R178, R2, !PT ;  /* 0x00000002b2027209 */ /* 0x000fe40007810000 */
[----:B------:R-:W-:Y:S02]  /*99f0*/  ISETP.GE.AND P2, PT, R17, R5, PT ;  /* 0x000000051100720c */ /* 0x000fe40003f46270 */
[----:B------:R-:W-:Y:S02]  /*9a00*/  FSEL R184, R184, -INF , !P3 ;  /* 0xff800000b8b87808 */ /* 0x000fe40005800000 */
        /* <DEDUP_REMOVED lines=13> */
[----:B-1----:R-:W-:Y:S02]  /*9ae0*/  FMNMX.FTZ R3, R3, R6, !PT ;  /* 0x0000000603037209 */ /* 0x002fe40007810000 */
[-C--:B------:R-:W-:Y:S02]  /*9af0*/  ISETP.GE.AND P3, PT, R15, R5.reuse, PT ;  /* 0x000000050f00720c */ /* 0x080fe40003f66270 */
[----:B------:R-:W-:Y:S01]  /*9b00*/  FSEL R212, R212, -INF , !P2 ;  /* 0xff800000d4d47808 */ /* 0x000fe20005000000 */
[----:B------:R-:W1:Y:S01]  /*9b10*/  SHFL.BFLY PT, R6, R3, 0x1, 0x1f ;  /* 0x0c201f0003067f89 */ /* 0x000e6200000e0000 */
[----:B------:R-:W-:Y:S02]  /*9b20*/  FMNMX.FTZ R2, R211, R2, !PT ;  /* 0x00000002d3027209 */ /* 0x000fe40007810000 */
[----:B------:R-:W-:Y:S02]  /*9b30*/  ISETP.GE.AND P2, PT, R26, R5, PT ;  /* 0x000000051a00720c */ /* 0x000fe40003f46270 */
[----:B------:R-:W-:-:S02]  /*9b40*/  FSEL R138, R135, -INF , !P3 ;  /* 0xff800000878a7808 */ /* 0x000fc40005800000 */
[----:B------:R-:W-:Y:S02]  /*9b50*/  FMNMX.FTZ R2, R212, R2, !PT ;  /* 0x00000002d4027209 */ /* 0x000fe40007810000 */
[-C--:B------:R-:W-:Y:S02]  /*9b60*/  ISETP.GE.AND P3, PT, R21, R5.reuse, PT ;  /* 0x000000051500720c */ /* 0x080fe40003f66270 */
[----:B------:R-:W-:Y:S02]  /*9b70*/  FSEL R149, R91, -INF , !P2 ;  /* 0xff8000005b957808 */ /* 0x000fe40005000000 */
        /* <DEDUP_REMOVED lines=13> */
[----:B-1----:R-:W-:Y:S02]  /*9c50*/  FMNMX.FTZ R3, R3, R6, !PT ;  /* 0x0000000603037209 */ /* 0x002fe40007810000 */
[----:B------:R-:W-:-:S02]  /*9c60*/  ISETP.GE.AND P3, PT, R19, R5, PT ;  /* 0x000000051300720c */ /* 0x000fc40003f66270 */
[----:B------:R-:W-:Y:S02]  /*9c70*/  FSEL R208, R80, -INF , !P2 ;  /* 0xff80000050d07808 */ /* 0x000fe40005000000 */
[----:B------:R-:W-:Y:S01]  /*9c80*/  FMNMX.FTZ R6, R146, R2, !PT ;  /* 0x0000000292067209 */ /* 0x000fe20007810000 */
[----:B------:R-:W-:Y:S01]  /*9c90*/  FMUL.FTZ R2, R3, UR6 ;  /* 0x0000000603027c20 */ /* 0x000fe20008410000 */
[----:B------:R-:W-:Y:S02]  /*9ca0*/  ISETP.GE.AND P4, PT, R13, R5, PT ;  /* 0x000000050d00720c */ /* 0x000fe40003f86270 */
[----:B------:R-:W-:Y:S02]  /*9cb0*/  FSEL R159, R79, -INF , !P3 ;  /* 0xff8000004f9f7808 */ /* 0x000fe40005800000 */
[----:B------:R-:W-:Y:S02]  /*9cc0*/  FMNMX.FTZ R6, R208, R6, !PT ;  /* 0x00000006d0067209 */ /* 0x000fe40007810000 */
[----:B------:R-:W-:-:S02]  /*9cd0*/  FSETP.NEU.FTZ.AND P2, PT, R3, -INF , PT ;  /* 0xff8000000300780b */ /* 0x000fc40003f5d000 */
[-C--:B------:R-:W-:Y:S02]  /*9ce0*/  ISETP.GE.AND P3, PT, R28, R5.reuse, PT ;  /* 0x000000051c00720c */ /* 0x080fe40003f66270 */
[----:B------:R-:W-:Y:S02]  /*9cf0*/  FSEL R148, R77, -INF , !P4 ;  /* 0xff8000004d947808 */ /* 0x000fe40006000000 */
[----:B------:R-:W-:Y:S02]  /*9d00*/  FMNMX.FTZ R36, R159, R6, !PT ;  /* 0x000000069f247209 */ /* 0x000fe40007810000 */
[----:B------:R-:W-:Y:S02]  /*9d10*/  FSEL R2, R2, RZ, P2 ;  /* 0x000000ff02027208 */ /* 0x000fe40001000000 */
[-C--:B------:R-:W-:Y:S02]  /*9d20*/  ISETP.GE.AND P2, PT, R27, R5.reuse, PT ;  /* 0x000000051b00720c */ /* 0x080fe40003f46270 */
[----:B------:R-:W-:Y:S01]  /*9d30*/  FSEL R143, R76, -INF , !P3 ;  /* 0xff8000004c8f7808 */ /* 0x000fe20005800000 */
[--C-:B------:R-:W-:Y:S01]  /*9d40*/  FFMA.FTZ R6, R29, UR6, -R2.reuse ;  /* 0x000000061d067c23 */ /* 0x100fe20008010802 */
[----:B------:R-:W-:Y:S01]  /*9d50*/  FMNMX.FTZ R36, R148, R36, !PT ;  /* 0x0000002494247209 */ /* 0x000fe20007810000 */
[----:B------:R-:W-:Y:S01]  /*9d60*/  FFMA.FTZ R7, R32, UR6, -R2 ;  /* 0x0000000620077c23 */ /* 0x000fe20008010802 */
[----:B------:R-:W-:Y:S01]  /*9d70*/  ISETP.GE.AND P3, PT, R23, R5, PT ;  /* 0x000000051700720c */ /* 0x000fe20003f66270 */
[----:B------:R1:W-:Y:S01]  /*9d80*/  MUFU.EX2 R203, R6 ;  /* 0x0000000600cb7308 */ /* 0x0003e20000000800 */
[----:B------:R-:W-:-:S02]  /*9d90*/  FSEL R141, R73, -INF , !P2 ;  /* 0xff800000498d7808 */ /* 0x000fc40005000000 */
[----:B------:R-:W-:Y:S02]  /*9da0*/  FMNMX.FTZ R36, R143, R36, !PT ;  /* 0x000000248f247209 */ /* 0x000fe40007810000 */
[----:B------:R-:W-:Y:S02]  /*9db0*/  FSEL R140, R72, -INF , !P3 ;  /* 0xff800000488c7808 */ /* 0x000fe40005800000 */
[----:B------:R-:W-:Y:S01]  /*9dc0*/  FMNMX.FTZ R36, R141, R36, !PT ;  /* 0x000000248d247209 */ /* 0x000fe20007810000 */
[----:B------:R-:W-:Y:S01]  /*9dd0*/  MUFU.EX2 R215, R7 ;  /* 0x0000000700d77308 */ /* 0x000fe20000000800 */
[----:B------:R-:W-:Y:S02]  /*9de0*/  LEA R135, R0, UR4, 0x1 ;  /* 0x0000000400877c11 */ /* 0x000fe4000f8e08ff */
[----:B------:R-:W-:-:S03]  /*9df0*/  FMNMX.FTZ R36, R140, R36, !PT ;  /* 0x000000248c247209 */ /* 0x000fc60007810000 */
[----:B------:R-:W-:Y:S01]  /*9e00*/  LDSM.16.MT88.4 R12, [R135+0xa000] ;  /* 0x00a00000870c783b */ /* 0x000fe20000004200 */
[C-C-:B------:R-:W-:Y:S02]  /*9e10*/  IMAD R218, R223.reuse, 0x2, R135.reuse ;  /* 0x00000002dfda7824 */ /* 0x140fe400078e0287 */
[----:B-1----:R-:W-:Y:S01]  /*9e20*/  FFMA.FTZ R6, R30, UR6, -R2 ;  /* 0x000000061e067c23 */ /* 0x002fe20008010802 */
[----:B------:R-:W1:Y:S01]  /*9e30*/  SHFL.BFLY PT, R8, R36, 0x2, 0x1f ;  /* 0x0c401f0024087f89 */ /* 0x000e6200000e0000 */
[----:B------:R-:W-:Y:S02]  /*9e40*/  IMAD R216, R224, 0x2, R135 ;  /* 0x00000002e0d87824 */ /* 0x000fe400078e0287 */
[----:B------:R2:W-:Y:S01]  /*9e50*/  MUFU.EX2 R201, R6 ;  /* 0x0000000600c97308 */ /* 0x0005e20000000800 */
[----:B------:R-:W-:Y:S01]  /*9e60*/  LDSM.16.MT88.4 R20, [R218+0xa000] ;  /* 0x00a00000da14783b */ /* 0x000fe20000004200 */
[----:B------:R-:W-:-:S03]  /*9e70*/  IMAD R217, R223, 0x2, R216 ;  /* 0x00000002dfd97824 */ /* 0x000fc600078e02d8 */
[----:B------:R-:W-:Y:S04]  /*9e80*/  LDSM.16.MT88.4 R24, [R216+0xa000] ;  /* 0x00a00000d818783b */ /* 0x000fe80000004200 */
[----:B------:R-:W-:Y:S01]  /*9e90*/  LDSM.16.MT88.4 R76, [R217+0xa800] ;  /* 0x00a80000d94c783b */ /* 0x000fe20000004200 */
[----:B--2---:R-:W-:-:S04]  /*9ea0*/  FFMA.FTZ R6, R31, UR6, -R2 ;  /* 0x000000061f067c23 */ /* 0x004fc80008010802 */
[----:B------:R2:W-:Y:S01]  /*9eb0*/  MUFU.EX2 R202, R6 ;  /* 0x0000000600ca7308 */ /* 0x0005e20000000800 */
[----:B-1----:R-:W-:-:S05]  /*9ec0*/  FMNMX.FTZ R36, R36, R8, !PT ;  /* 0x0000000824247209 */ /* 0x002fca0007810000 */
[----:B------:R-:W1:Y:S01]  /*9ed0*/  SHFL.BFLY PT, R7, R36, 0x1, 0x1f ;  /* 0x0c201f0024077f89 */ /* 0x000e6200000e0000 */
[----:B--2---:R-:W-:Y:S01]  /*9ee0*/  FFMA.FTZ R6, R37, UR6, -R2 ;  /* 0x0000000625067c23 */ /* 0x004fe20008010802 */
[----:B------:R-:W-:-:S03]  /*9ef0*/  IMAD.MOV.U32 R37, RZ, RZ, R207 ;  /* 0x000000ffff257224 */ /* 0x000fc600078e00cf */
[----:B------:R2:W3:Y:S01]  /*9f00*/  MUFU.EX2 R205, R6 ;  /* 0x0000000600cd7308 */ /* 0x0004e20000000800 */
[----:B-1----:R-:W-:-:S04]  /*9f10*/  FMNMX.FTZ R36, R36, R7, !PT ;  /* 0x0000000724247209 */ /* 0x002fc80007810000 */
[C---:B------:R-:W-:Y:S01]  /*9f20*/  FSETP.NEU.FTZ.AND P2, PT, R36.reuse, -INF , PT ;  /* 0xff8000002400780b */ /* 0x040fe20003f5d000 */
[----:B------:R-:W-:Y:S01]  /*9f30*/  FMUL.FTZ R7, R36, UR6 ;  /* 0x0000000624077c20 */ /* 0x000fe20008410000 */
[----:B--2---:R-:W-:Y:S01]  /*9f40*/  FFMA.FTZ R6, R35, UR6, -R2 ;  /* 0x0000000623067c23 */ /* 0x004fe20008010802 */
[----:B---3--:R-:W-:-:S03]  /*9f50*/  F2FP.BF16.F32.PACK_AB R11, R205, R202 ;  /* 0x000000cacd0b723e */ /* 0x008fc600000010ff */
[----:B------:R1:W-:Y:S02]  /*9f60*/  MUFU.EX2 R210, R6 ;  /* 0x0000000600d27308 */ /* 0x0003e40000000800 */
[----:B-1----:R-:W-:-:S06]  /*9f70*/  FFMA.FTZ R6, R34, UR6, -R2 ;  /* 0x0000000622067c23 */ /* 0x002fcc0008010802 */
[----:B------:R1:W-:Y:S02]  /*9f80*/  MUFU.EX2 R214, R6 ;  /* 0x0000000600d67308 */ /* 0x0003e40000000800 */
[--C-:B-1----:R-:W-:Y:S02]  /*9f90*/  FFMA.FTZ R6, R33, UR6, -R2.reuse ;  /* 0x0000000621067c23 */ /* 0x102fe40008010802 */
[----:B------:R-:W-:Y:S04]  /*9fa0*/  LDSM.16.MT88.4 R32, [R135+0xa800] ;  /* 0x00a800008720783b */ /* 0x000fe80000004200 */
[----:B------:R1:W-:Y:S02]  /*9fb0*/  MUFU.EX2 R242, R6 ;  /* 0x0000000600f27308 */ /* 0x0003e40000000800 */
[----:B-1----:R-:W-:-:S06]  /*9fc0*/  FFMA.FTZ R6, R40, UR6, -R2 ;  /* 0x0000000628067c23 */ /* 0x002fcc0008010802 */
[----:B------:R1:W-:Y:S02]  /*9fd0*/  MUFU.EX2 R243, R6 ;  /* 0x0000000600f37308 */ /* 0x0003e40000000800 */
[----:B-1----:R-:W-:-:S06]  /*9fe0*/  FFMA.FTZ R6, R44, UR6, -R2 ;  /* 0x000000062c067c23 */ /* 0x002fcc0008010802 */
[----:B------:R1:W-:Y:S02]  /*9ff0*/  MUFU.EX2 R246, R6 ;  /* 0x0000000600f67308 */ /* 0x0003e40000000800 */
[----:B-1----:R-:W-:-:S06]  /*a000*/  FFMA.FTZ R6, R43, UR6, -R2 ;  /* 0x000000062b067c23 */ /* 0x002fcc0008010802 */
[----:B------:R1:W-:Y:S02]  /*a010*/  MUFU.EX2 R247, R6 ;  /* 0x0000000600f77308 */ /* 0x0003e40000000800 */
[----:B-1----:R-:W-:-:S06]  /*a020*/  FFMA.FTZ R6, R42, UR6, -R2 ;  /* 0x000000062a067c23 */ /* 0x002fcc0008010802 */
[----:B------:R1:W-:Y:S02]  /*a030*/  MUFU.EX2 R248, R6 ;  /* 0x0000000600f87308 */ /* 0x0003e40000000800 */
[--C-:B-1----:R-:W-:Y:S02]  /*a040*/  FFMA.FTZ R6, R41, UR6, -R2.reuse ;  /* 0x0000000629067c23 */ /* 0x102fe40008010802 */
[----:B------:R-:W1:Y:S04]  /*a050*/  LDSM.16.MT88.4 R40, [R217+0xa000] ;  /* 0x00a00000d928783b */ /* 0x000e680000004200 */
[----:B------:R2:W-:Y:S02]  /*a060*/  MUFU.EX2 R249, R6 ;  /* 0x0000000600f97308 */ /* 0x0005e40000000800 */
[----:B--2---:R-:W-:-:S06]  /*a070*/  FFMA.FTZ R6, R45, UR6, -R2 ;  /* 0x000000062d067c23 */ /* 0x004fcc0008010802 */
[----:B------:R2:W-:Y:S02]  /*a080*/  MUFU.EX2 R213, R6 ;  /* 0x0000000600d57308 */ /* 0x0005e40000000800 */
[----:B--2---:R-:W-:-:S06]  /*a090*/  FFMA.FTZ R6, R46, UR6, -R2 ;  /* 0x000000062e067c23 */ /* 0x004fcc0008010802 */
[----:B------:R2:W-:Y:S02]  /*a0a0*/  MUFU.EX2 R190, R6 ;  /* 0x0000000600be7308 */ /* 0x0005e40000000800 */
[----:B--2---:R-:W-:Y:S01]  /*a0b0*/  FSEL R6, R7, RZ, P2 ;  /* 0x000000ff07067208 */ /* 0x004fe20001000000 */
[----:B------:R-:W-:-:S04]  /*a0c0*/  FFMA.FTZ R7, R47, UR6, -R2 ;  /* 0x000000062f077c23 */ /* 0x000fc80008010802 */
[--C-:B------:R-:W-:Y:S01]  /*a0d0*/  FFMA.FTZ R0, R49, UR6, -R6.reuse ;  /* 0x0000000631007c23 */ /* 0x100fe20008010806 */
[----:B------:R2:W-:Y:S08]  /*a0e0*/  MUFU.EX2 R144, R7 ;  /* 0x0000000700907308 */ /* 0x0005f00000000800 */
[----:B------:R3:W-:Y:S01]  /*a0f0*/  MUFU.EX2 R179, R0 ;  /* 0x0000000000b37308 */ /* 0x0007e20000000800 */
[----:B--2---:R-:W-:Y:S01]  /*a100*/  FFMA.FTZ R7, R9, UR6, -R6 ;  /* 0x0000000609077c23 */ /* 0x004fe20008010806 */
[----:B------:R-:W-:-:S06]  /*a110*/  F2FP.BF16.F32.PACK_AB R9, R201, R203 ;  /* 0x000000cbc909723e */ /* 0x000fcc00000010ff */
[----:B------:R-:W2:Y:S01]  /*a120*/  MUFU.EX2 R181, R7 ;  /* 0x0000000700b57308 */ /* 0x000ea20000000800 */
[----:B---3--:R-:W-:-:S07]  /*a130*/  FFMA.FTZ R0, R51, UR6, -R6 ;  /* 0x0000000633007c23 */ /* 0x008fce0008010806 */
[----:B------:R3:W-:Y:S01]  /*a140*/  MUFU.EX2 R182, R0 ;  /* 0x0000000000b67308 */ /* 0x0007e20000000800 */
[----:B--2---:R-:W-:Y:S01]  /*a150*/  F2FP.BF16.F32.PACK_AB R8, R179, R181 ;  /* 0x000000b5b308723e */ /* 0x004fe200000010ff */
[----:B------:R-:W-:Y:S02]  /*a160*/  IMAD.MOV.U32 R7, RZ, RZ, R208 ;  /* 0x000000ffff077224 */ /* 0x000fe400078e00d0 */
[----:B---3--:R-:W-:-:S04]  /*a170*/  FFMA.FTZ R0, R52, UR6, -R6 ;  /* 0x0000000634007c23 */ /* 0x008fc80008010806 */
[----:B------:R2:W3:Y:S02]  /*a180*/  MUFU.EX2 R195, R0 ;  /* 0x0000000000c37308 */ /* 0x0004e40000000800 */
[----:B--2---:R-:W-:Y:S01]  /*a190*/  FFMA.FTZ R0, R48, UR6, -R2 ;  /* 0x0000000630007c23 */ /* 0x004fe20008010802 */
[----:B---3--:R-:W-:-:S05]  /*a1a0*/  F2FP.BF16.F32.PACK_AB R10, R195, R182 ;  /* 0x000000b6c30a723e */ /* 0x008fca00000010ff */
[----:B------:R2:W-:Y:S02]  /*a1b0*/  MUFU.EX2 R176, R0 ;  /* 0x0000000000b07308 */ /* 0x0005e40000000800 */
[C---:B------:R-:W-:Y:S06]  /*a1c0*/  HMMA.16816.F32.BF16 R28, R8.reuse, R12, RZ ;  /* 0x0000000c081c723c */ /* 0x040fec00000418ff */
[----:B------:R-:W-:Y:S01]  /*a1d0*/  HMMA.16816.F32.BF16 R16, R8, R14, RZ ;  /* 0x0000000e0810723c */ /* 0x000fe200000418ff */
[----:B------:R-:W-:-:S05]  /*a1e0*/  F2FP.BF16.F32.PACK_AB R13, R214, R210 ;  /* 0x000000d2d60d723e */ /* 0x000fca00000010ff */
[C---:B------:R-:W-:Y:S01]  /*a1f0*/  HMMA.16816.F32.BF16 R44, R8.reuse, R20, RZ ;  /* 0x00000014082c723c */ /* 0x040fe200000418ff */
[----:B--2---:R-:W-:Y:S01]  /*a200*/  FFMA.FTZ R0, R50, UR6, -R2 ;  /* 0x0000000632007c23 */ /* 0x004fe20008010802 */
[----:B------:R-:W-:Y:S01]  /*a210*/  F2FP.BF16.F32.PACK_AB R15, R215, R242 ;  /* 0x000000f2d70f723e */ /* 0x000fe200000010ff */
[----:B------:R-:W2:Y:S02]  /*a220*/  LDSM.16.MT88.4 R48, [R218+0xa800] ;  /* 0x00a80000da30783b */ /* 0x000ea40000004200 */
[----:B------:R3:W-:Y:S01]  /*a230*/  MUFU.EX2 R160, R0 ;  /* 0x0000000000a07308 */ /* 0x0007e20000000800 */
[C---:B------:R-:W-:Y:S06]  /*a240*/  HMMA.16816.F32.BF16 R60, R8.reuse, R24, RZ ;  /* 0x00000018083c723c */ /* 0x040fec00000418ff */
[C---:B------:R-:W-:Y:S06]  /*a250*/  HMMA.16816.F32.BF16 R72, R8.reuse, R26, RZ ;  /* 0x0000001a0848723c */ /* 0x040fec00000418ff */
[----:B-1----:R-:W-:Y:S01]  /*a260*/  HMMA.16816.F32.BF16 R80, R8, R42, RZ ;  /* 0x0000002a0850723c */ /* 0x002fe200000418ff */
[----:B---3--:R-:W-:-:S05]  /*a270*/  FFMA.FTZ R0, R53, UR6, -R6 ;  /* 0x0000000635007c23 */ /* 0x008fca0008010806 */
[----:B------:R-:W-:Y:S01]  /*a280*/  HMMA.16816.F32.BF16 R88, R8, R40, RZ ;  /* 0x000000280858723c */ /* 0x000fe200000418ff */
[----:B------:R1:W-:Y:S02]  /*a290*/  MUFU.EX2 R196, R0 ;  /* 0x0000000000c47308 */ /* 0x0003e40000000800 */
[----:B-1----:R-:W-:-:S06]  /*a2a0*/  FFMA.FTZ R0, R54, UR6, -R6 ;  /* 0x0000000636007c23 */ /* 0x002fcc0008010806 */
[----:B------:R1:W3:Y:S02]  /*a2b0*/  MUFU.EX2 R197, R0 ;  /* 0x0000000000c57308 */ /* 0x0002e40000000800 */
[----:B-1----:R-:W-:Y:S01]  /*a2c0*/  FFMA.FTZ R0, R55, UR6, -R6 ;  /* 0x0000000637007c23 */ /* 0x002fe20008010806 */
[----:B---3--:R-:W-:Y:S01]  /*a2d0*/  F2FP.BF16.F32.PACK_AB R12, R197, R196 ;  /* 0x000000c4c50c723e */ /* 0x008fe200000010ff */
[----:B------:R-:W-:Y:S01]  /*a2e0*/  HMMA.16816.F32.BF16 R52, R8, R22, RZ ;  /* 0x000000160834723c */ /* 0x000fe200000418ff */
[----:B------:R-:W-:Y:S03]  /*a2f0*/  LDSM.16.MT88.4 R20, [R135+0xb000] ;  /* 0x00b000008714783b */ /* 0x000fe60000004200 */
[----:B------:R1:W-:Y:S03]  /*a300*/  MUFU.EX2 R198, R0 ;  /* 0x0000000000c67308 */ /* 0x0003e60000000800 */
[----:B------:R-:W-:-:S02]  /*a310*/  F2FP.BF16.F32.PACK_AB R9, R246, R243 ;  /* 0x000000f3f609723e */ /* 0x000fc400000010ff */
[----:B------:R-:W-:Y:S01]  /*a320*/  F2FP.BF16.F32.PACK_AB R11, R248, R247 ;  /* 0x000000f7f80b723e */ /* 0x000fe200000010ff */
[----:B-1----:R-:W-:-:S04]  /*a330*/  FFMA.FTZ R0, R57, UR6, -R6 ;  /* 0x0000000639007c23 */ /* 0x002fc80008010806 */
[----:B------:R1:W3:Y:S02]  /*a340*/  MUFU.EX2 R199, R0 ;  /* 0x0000000000c77308 */ /* 0x0002e40000000800 */
[--C-:B-1----:R-:W-:Y:S01]  /*a350*/  FFMA.FTZ R0, R56, UR6, -R2.reuse ;  /* 0x0000000638007c23 */ /* 0x102fe20008010802 */
[----:B---3--:R-:W-:Y:S01]  /*a360*/  F2FP.BF16.F32.PACK_AB R14, R199, R198 ;  /* 0x000000c6c70e723e */ /* 0x008fe200000010ff */
[----:B------:R-:W1:Y:S04]  /*a370*/  LDSM.16.MT88.4 R56, [R216+0xa800] ;  /* 0x00a80000d838783b */ /* 0x000e680000004200 */
[----:B------:R3:W-:Y:S02]  /*a380*/  MUFU.EX2 R251, R0 ;  /* 0x0000000000fb7308 */ /* 0x0007e40000000800 */
[C---:B------:R-:W-:Y:S06]  /*a390*/  HMMA.16816.F32.BF16 R84, R12.reuse, R32, R28 ;  /* 0x000000200c54723c */ /* 0x040fec000004181c */
[C---:B------:R-:W-:Y:S01]  /*a3a0*/  HMMA.16816.F32.BF16 R32, R12.reuse, R34, R16 ;  /* 0x000000220c20723c */ /* 0x040fe20000041810 */
[----:B------:R-:W4:Y:S05]  /*a3b0*/  LDSM.16.MT88.4 R16, [R218+0xb000] ;  /* 0x00b00000da10783b */ /* 0x000f2a0000004200 */
[C---:B--2---:R-:W-:Y:S01]  /*a3c0*/  HMMA.16816.F32.BF16 R28, R12.reuse, R48, R44 ;  /* 0x000000300c1c723c */ /* 0x044fe2000004182c */
[----:B---3--:R-:W-:Y:S01]  /*a3d0*/  FFMA.FTZ R0, R64, UR6, -R2 ;  /* 0x0000000640007c23 */ /* 0x008fe20008010802 */
[----:B------:R-:W-:Y:S01]  /*a3e0*/  IMAD.MOV.U32 R64, RZ, RZ, R190 ;  /* 0x000000ffff407224 */ /* 0x000fe200078e00be */
[----:B------:R-:W2:Y:S02]  /*a3f0*/  LDSM.16.MT88.4 R44, [R216+0xb000] ;  /* 0x00b00000d82c783b */ /* 0x000ea40000004200 */
[----:B------:R3:W-:Y:S01]  /*a400*/  MUFU.EX2 R175, R0 ;  /* 0x0000000000af7308 */ /* 0x0007e20000000800 */
[C---:B------:R-:W-:Y:S01]  /*a410*/  HMMA.16816.F32.BF16 R24, R12.reuse, R50, R52 ;  /* 0x000000320c18723c */ /* 0x040fe20000041834 */
[----:B------:R-:W5:Y:S05]  /*a420*/  LDSM.16.MT88.4 R52, [R217+0xb000] ;  /* 0x00b00000d934783b */ /* 0x000f6a0000004200 */
[----:B------:R-:W-:Y:S01]  /*a430*/  HMMA.16816.F32.BF16 R88, R12, R76, R88 ;  /* 0x0000004c0c58723c */ /* 0x000fe20000041858 */
[----:B---3--:R-:W-:-:S05]  /*a440*/  FFMA.FTZ R0, R65, UR6, -R2 ;  /* 0x0000000641007c23 */ /* 0x008fca0008010802 */
[C---:B-1----:R-:W-:Y:S01]  /*a450*/  HMMA.16816.F32.BF16 R40, R12.reuse, R56, R60 ;  /* 0x000000380c28723c */ /* 0x042fe2000004183c */
[----:B------:R-:W-:Y:S01]  /*a460*/  IMAD.MOV.U32 R65, RZ, RZ, R162 ;  /* 0x000000ffff417224 */ /* 0x000fe200078e00a2 */
[----:B------:R1:W-:Y:S04]  /*a470*/  MUFU.EX2 R250, R0 ;  /* 0x0000000000fa7308 */ /* 0x0003e80000000800 */
[C---:B------:R-:W-:Y:S01]  /*a480*/  HMMA.16816.F32.BF16 R48, R12.reuse, R58, R72 ;  /* 0x0000003a0c30723c */ /* 0x040fe20000041848 */
[----:B------:R-:W3:Y:S05]  /*a490*/  LDSM.16.MT88.4 R56, [R135+0xb800] ;  /* 0x00b800008738783b */ /* 0x000eea0000004200 */
[----:B------:R-:W-:Y:S01]  /*a4a0*/  HMMA.16816.F32.BF16 R72, R12, R78, R80 ;  /* 0x0000004e0c48723c */ /* 0x000fe20000041850 */
[----:B-1----:R-:W-:Y:S01]  /*a4b0*/  FFMA.FTZ R0, R66, UR6, -R6 ;  /* 0x0000000642007c23 */ /* 0x002fe20008010806 */
[----:B------:R-:W-:-:S03]  /*a4c0*/  IMAD.MOV.U32 R66, RZ, RZ, R213 ;  /* 0x000000ffff427224 */ /* 0x000fc600078e00d5 */
[----:B------:R1:W-:Y:S02]  /*a4d0*/  MUFU.EX2 R185, R0 ;  /* 0x0000000000b97308 */ /* 0x0003e40000000800 */
[----:B------:R-:W-:Y:S01]  /*a4e0*/  F2FP.BF16.F32.PACK_AB R13, R66, R249 ;  /* 0x000000f9420d723e */ /* 0x000fe200000010ff */
[----:B-1----:R-:W-:Y:S01]  /*a4f0*/  FFMA.FTZ R0, R69, UR6, -R6 ;  /* 0x0000000645007c23 */ /* 0x002fe20008010806 */
[----:B------:R-:W-:-:S04]  /*a500*/  IMAD.MOV.U32 R69, RZ, RZ, R172 ;  /* 0x000000ffff457224 */ /* 0x000fc800078e00ac */
[----:B------:R1:W4:Y:S02]  /*a510*/  MUFU.EX2 R190, R0 ;  /* 0x0000000000be7308 */ /* 0x0003240000000800 */
[----:B-1----:R-:W-:Y:S01]  /*a520*/  FFMA.FTZ R0, R70, UR6, -R6 ;  /* 0x0000000646007c23 */ /* 0x002fe20008010806 */
[----:B----4-:R-:W-:-:S05]  /*a530*/  F2FP.BF16.F32.PACK_AB R8, R190, R185 ;  /* 0x000000b9be08723e */ /* 0x010fca00000010ff */
[----:B------:R1:W-:Y:S02]  /*a540*/  MUFU.EX2 R189, R0 ;  /* 0x0000000000bd7308 */ /* 0x0003e40000000800 */
[----:B-1----:R-:W-:Y:S01]  /*a550*/  FFMA.FTZ R0, R92, UR6, -R6 ;  /* 0x000000065c007c23 */ /* 0x002fe20008010806 */
[----:B------:R-:W-:-:S05]  /*a560*/  IMAD.MOV.U32 R92, RZ, RZ, R183 ;  /* 0x000000ffff5c7224 */ /* 0x000fca00078e00b7 */
[----:B------:R1:W4:Y:S02]  /*a570*/  MUFU.EX2 R187, R0 ;  /* 0x0000000000bb7308 */ /* 0x0003240000000800 */
[----:B-1----:R-:W-:Y:S01]  /*a580*/  FFMA.FTZ R0, R71, UR6, -R2 ;  /* 0x0000000647007c23 */ /* 0x002fe20008010802 */
[----:B----4-:R-:W-:-:S05]  /*a590*/  F2FP.BF16.F32.PACK_AB R10, R187, R189 ;  /* 0x000000bdbb0a723e */ /* 0x010fca00000010ff */
[----:B------:R1:W-:Y:S02]  /*a5a0*/  MUFU.EX2 R213, R0 ;  /* 0x0000000000d57308 */ /* 0x0003e40000000800 */
[C---:B------:R-:W-:Y:S06]  /*a5b0*/  HMMA.16816.F32.BF16 R80, R8.reuse, R20, R84 ;  /* 0x000000140850723c */ /* 0x040fec0000041854 */
[C---:B------:R-:W-:Y:S01]  /*a5c0*/  HMMA.16816.F32.BF16 R60, R8.reuse, R22, R32 ;  /* 0x00000016083c723c */ /* 0x040fe20000041820 */
[----:B------:R-:W4:Y:S05]  /*a5d0*/  LDSM.16.MT88.4 R20, [R218+0xb800] ;  /* 0x00b80000da14783b */ /* 0x000f2a0000004200 */
[----:B------:R-:W-:Y:S01]  /*a5e0*/  HMMA.16816.F32.BF16 R76, R8, R16, R28 ;  /* 0x00000010084c723c */ /* 0x000fe2000004181c */
[----:B-1----:R-:W-:Y:S01]  /*a5f0*/  FFMA.FTZ R0, R93, UR6, -R2 ;  /* 0x000000065d007c23 */ /* 0x002fe20008010802 */
[----:B------:R-:W-:-:S03]  /*a600*/  IMAD.MOV.U32 R93, RZ, RZ, R194 ;  /* 0x000000ffff5d7224 */ /* 0x000fc600078e00c2 */
[----:B------:R1:W-:Y:S01]  /*a610*/  MUFU.EX2 R208, R0 ;  /* 0x0000000000d07308 */ /* 0x0003e20000000800 */
[C---:B------:R-:W-:Y:S01]  /*a620*/  HMMA.16816.F32.BF16 R32, R8.reuse, R18, R24 ;  /* 0x000000120820723c */ /* 0x040fe20000041818 */
[----:B------:R-:W4:Y:S05]  /*a630*/  LDSM.16.MT88.4 R16, [R216+0xb800] ;  /* 0x00b80000d810783b */ /* 0x000f2a0000004200 */
[C---:B--2---:R-:W-:Y:S01]  /*a640*/  HMMA.16816.F32.BF16 R28, R8.reuse, R44, R40 ;  /* 0x0000002c081c723c */ /* 0x044fe20000041828 */
[----:B------:R-:W2:Y:S05]  /*a650*/  LDSM.16.MT88.4 R40, [R217+0xb800] ;  /* 0x00b80000d928783b */ /* 0x000eaa0000004200 */
[----:B------:R-:W-:Y:S01]  /*a660*/  HMMA.16816.F32.BF16 R24, R8, R46, R48 ;  /* 0x0000002e0818723c */ /* 0x000fe20000041830 */
[----:B------:R-:W2:Y:S01]  /*a670*/  LDSM.16.MT88.4 R48, [R135+0xc000] ;  /* 0x00c000008730783b */ /* 0x000ea20000004200 */
[----:B-1----:R-:W-:Y:S01]  /*a680*/  FFMA.FTZ R0, R94, UR6, -R2 ;  /* 0x000000065e007c23 */ /* 0x002fe20008010802 */
[----:B------:R-:W-:-:S03]  /*a690*/  IMAD.MOV.U32 R94, RZ, RZ, R176 ;  /* 0x000000ffff5e7224 */ /* 0x000fc600078e00b0 */
[C---:B-----5:R-:W-:Y:S01]  /*a6a0*/  HMMA.16816.F32.BF16 R44, R8.reuse, R54, R72 ;  /* 0x00000036082c723c */ /* 0x060fe20000041848 */
[----:B------:R1:W-:Y:S05]  /*a6b0*/  MUFU.EX2 R207, R0 ;  /* 0x0000000000cf7308 */ /* 0x0003ea0000000800 */
[----:B------:R-:W-:Y:S01]  /*a6c0*/  HMMA.16816.F32.BF16 R84, R8, R52, R88 ;  /* 0x000000340854723c */ /* 0x000fe20000041858 */
[----:B------:R-:W-:Y:S06]  /*a6d0*/  LDSM.16.MT88.4 R52, [R218+0xc000] ;  /* 0x00c00000da34783b */ /* 0x000fec0000004200 */
[----:B------:R-:W-:-:S02]  /*a6e0*/  IMAD.MOV.U32 R90, RZ, RZ, R170 ;  /* 0x000000ffff5a7224 */ /* 0x000fc400078e00aa */
[----:B------:R-:W-:Y:S02]  /*a6f0*/  IMAD.MOV.U32 R89, RZ, RZ, R168 ;  /* 0x000000ffff597224 */ /* 0x000fe400078e00a8 */
[----:B------:R-:W-:Y:S02]  /*a700*/  IMAD.MOV.U32 R88, RZ, RZ, R151 ;  /* 0x000000ffff587224 */ /* 0x000fe400078e0097 */
[----:B-1----:R-:W-:Y:S01]  /*a710*/  FFMA.FTZ R0, R95, UR6, -R6 ;  /* 0x000000065f007c23 */ /* 0x002fe20008010806 */
[----:B------:R-:W-:Y:S02]  /*a720*/  IMAD.MOV.U32 R91, RZ, RZ, R157 ;  /* 0x000000ffff5b7224 */ /* 0x000fe400078e009d */
[----:B------:R-:W-:Y:S01]  /*a730*/  IMAD.MOV.U32 R95, RZ, RZ, R7 ;  /* 0x000000ffff5f7224 */ /* 0x000fe200078e0007 */
[----:B------:R1:W-:Y:S01]  /*a740*/  MUFU.EX2 R177, R0 ;  /* 0x0000000000b17308 */ /* 0x0003e20000000800 */
[----:B------:R-:W-:-:S04]  /*a750*/  IMAD.MOV.U32 R7, RZ, RZ, R137 ;  /* 0x000000ffff077224 */ /* 0x000fc800078e0089 */
[----:B------:R-:W-:Y:S01]  /*a760*/  FFMA.FTZ R7, R7, UR6, -R2 ;  /* 0x0000000607077c23 */ /* 0x000fe20008010802 */
[----:B-1----:R-:W-:Y:S01]  /*a770*/  FFMA.FTZ R0, R100, UR6, -R6 ;  /* 0x0000000664007c23 */ /* 0x002fe20008010806 */
[----:B------:R-:W-:-:S03]  /*a780*/  IMAD.MOV.U32 R100, RZ, RZ, R140 ;  /* 0x000000ffff647224 */ /* 0x000fc600078e008c */
[----:B------:R1:W5:Y:S02]  /*a790*/  MUFU.EX2 R174, R0 ;  /* 0x0000000000ae7308 */ /* 0x0003640000000800 */
[----:B-1----:R-:W-:Y:S01]  /*a7a0*/  FFMA.FTZ R0, R101, UR6, -R6 ;  /* 0x0000000665007c23 */ /* 0x002fe20008010806 */
[----:B------:R-:W-:Y:S01]  /*a7b0*/  IMAD.MOV.U32 R101, RZ, RZ, R64 ;  /* 0x000000ffff657224 */ /* 0x000fe200078e0040 */
[----:B-----5:R-:W-:Y:S01]  /*a7c0*/  F2FP.BF16.F32.PACK_AB R12, R174, R177 ;  /* 0x000000b1ae0c723e */ /* 0x020fe200000010ff */
[----:B------:R-:W-:-:S03]  /*a7d0*/  IMAD.MOV.U32 R64, RZ, RZ, R188 ;  /* 0x000000ffff407224 */ /* 0x000fc600078e00bc */
[----:B------:R1:W-:Y:S01]  /*a7e0*/  MUFU.EX2 R172, R0 ;  /* 0x0000000000ac7308 */ /* 0x0003e20000000800 */
[----:B------:R-:W-:Y:S01]  /*a7f0*/  F2FP.BF16.F32.PACK_AB R15, R144, R101 ;  /* 0x00000065900f723e */ /* 0x000fe200000010ff */
[----:B-1----:R-:W-:Y:S01]  /*a800*/  FFMA.FTZ R0, R103, UR6, -R6 ;  /* 0x0000000667007c23 */ /* 0x002fe20008010806 */
[----:B------:R-:W-:-:S05]  /*a810*/  IMAD.MOV.U32 R103, RZ, RZ, R141 ;  /* 0x000000ffff677224 */ /* 0x000fca00078e008d */
[----:B------:R1:W5:Y:S02]  /*a820*/  MUFU.EX2 R176, R0 ;  /* 0x0000000000b07308 */ /* 0x0003640000000800 */
[----:B-1----:R-:W-:Y:S01]  /*a830*/  FFMA.FTZ R0, R102, UR6, -R2 ;  /* 0x0000000666007c23 */ /* 0x002fe20008010802 */
[----:B-----5:R-:W-:Y:S01]  /*a840*/  F2FP.BF16.F32.PACK_AB R14, R176, R172 ;  /* 0x000000acb00e723e */ /* 0x020fe200000010ff */
[----:B------:R-:W-:-:S04]  /*a850*/  IMAD.MOV.U32 R102, RZ, RZ, R142 ;  /* 0x000000ffff667224 */ /* 0x000fc800078e008e */
[----:B------:R1:W-:Y:S02]  /*a860*/  MUFU.EX2 R194, R0 ;  /* 0x0000000000c27308 */ /* 0x0003e40000000800 */
[C---:B---3--:R-:W-:Y:S06]  /*a870*/  HMMA.16816.F32.BF16 R80, R12.reuse, R56, R80 ;  /* 0x000000380c50723c */ /* 0x048fec0000041850 */
[C---:B------:R-:W-:Y:S06]  /*a880*/  HMMA.16816.F32.BF16 R60, R12.reuse, R58, R60 ;  /* 0x0000003a0c3c723c */ /* 0x040fec000004183c */
[----:B----4-:R-:W-:Y:S01]  /*a890*/  HMMA.16816.F32.BF16 R72, R12, R20, R76 ;  /* 0x000000140c48723c */ /* 0x010fe2000004184c */
[----:B-1----:R-:W-:Y:S01]  /*a8a0*/  FFMA.FTZ R0, R104, UR6, -R2 ;  /* 0x0000000668007c23 */ /* 0x002fe20008010802 */
[----:B------:R-:W-:-:S03]  /*a8b0*/  IMAD.MOV.U32 R104, RZ, RZ, R143 ;  /* 0x000000ffff687224 */ /* 0x000fc600078e008f */
[----:B------:R1:W-:Y:S01]  /*a8c0*/  MUFU.EX2 R188, R0 ;  /* 0x0000000000bc7308 */ /* 0x0003e20000000800 */
[C---:B------:R-:W-:Y:S01]  /*a8d0*/  HMMA.16816.F32.BF16 R56, R12.reuse, R22, R32 ;  /* 0x000000160c38723c */ /* 0x040fe20000041820 */
[----:B------:R-:W-:Y:S02]  /*a8e0*/  IMAD.MOV.U32 R76, RZ, RZ, R66 ;  /* 0x000000ffff4c7224 */ /* 0x000fe400078e0042 */
[----:B------:R-:W-:Y:S02]  /*a8f0*/  IMAD.MOV.U32 R77, RZ, RZ, R65 ;  /* 0x000000ffff4d7224 */ /* 0x000fe400078e0041 */
[----:B------:R-:W-:Y:S01]  /*a900*/  IMAD.MOV.U32 R78, RZ, RZ, R64 ;  /* 0x000000ffff4e7224 */ /* 0x000fe200078e0040 */
[----:B------:R-:W-:Y:S01]  /*a910*/  HMMA.16816.F32.BF16 R28, R12, R16, R28 ;  /* 0x000000100c1c723c */ /* 0x000fe2000004181c */
[----:B------:R-:W-:-:S05]  /*a920*/  IMAD.MOV.U32 R79, RZ, RZ, R138 ;  /* 0x000000ffff4f7224 */ /* 0x000fca00078e008a */
[----:B------:R-:W-:Y:S01]  /*a930*/  HMMA.16816.F32.BF16 R20, R12, R18, R24 ;  /* 0x000000120c14723c */ /* 0x000fe20000041818 */
[----:B------:R-:W3:Y:S01]  /*a940*/  LDSM.16.MT88.4 R16, [R216+0xc000] ;  /* 0x00c00000d810783b */ /* 0x000ee20000004200 */
[----:B-1----:R-:W-:-:S03]  /*a950*/  FFMA.FTZ R0, R105, UR6, -R2 ;  /* 0x0000000669007c23 */ /* 0x002fc60008010802 */
[----:B------:R-:W1:Y:S01]  /*a960*/  LDSM.16.MT88.4 R24, [R217+0xc000] ;  /* 0x00c00000d918783b */ /* 0x000e620000004200 */
[C---:B--2---:R-:W-:Y:S01]  /*a970*/  HMMA.16816.F32.BF16 R84, R12.reuse, R40, R84 ;  /* 0x000000280c54723c */ /* 0x044fe20000041854 */
[----:B------:R-:W-:Y:S01]  /*a980*/  IMAD.MOV.U32 R105, RZ, RZ, R139 ;  /* 0x000000ffff697224 */ /* 0x000fe200078e008b */
[----:B------:R2:W-:Y:S04]  /*a990*/  MUFU.EX2 R183, R0 ;  /* 0x0000000000b77308 */ /* 0x0005e80000000800 */
[----:B------:R-:W-:Y:S01]  /*a9a0*/  HMMA.16816.F32.BF16 R32, R12, R42, R44 ;  /* 0x0000002a0c20723c */ /* 0x000fe2000004182c */
[----:B------:R-:W4:Y:S04]  /*a9b0*/  LDSM.16.MT88.4 R40, [R135+0xc800] ;  /* 0x00c800008728783b */ /* 0x000f280000004200 */
[----:B------:R-:W5:Y:S02]  /*a9c0*/  LDSM.16.MT88.4 R44, [R218+0xc800] ;  /* 0x00c80000da2c783b */ /* 0x000f640000004200 */
[----:B------:R-:W-:-:S02]  /*a9d0*/  F2FP.BF16.F32.PACK_AB R13, R213, R250 ;  /* 0x000000fad50d723e */ /* 0x000fc400000010ff */
[----:B------:R-:W-:Y:S01]  /*a9e0*/  F2FP.BF16.F32.PACK_AB R15, R207, R208 ;  /* 0x000000d0cf0f723e */ /* 0x000fe200000010ff */
[----:B--2---:R-:W-:Y:S01]  /*a9f0*/  FFMA.FTZ R0, R106, UR6, -R6 ;  /* 0x000000066a007c23 */ /* 0x004fe20008010806 */
[----:B------:R-:W-:-:S03]  /*aa00*/  IMAD.MOV.U32 R106, RZ, RZ, R160 ;  /* 0x000000ffff6a7224 */ /* 0x000fc600078e00a0 */
[----:B------:R2:W-:Y:S02]  /*aa10*/  MUFU.EX2 R71, R0 ;  /* 0x0000000000477308 */ /* 0x0005e40000000800 */
[----:B--2---:R-:W-:Y:S01]  /*aa20*/  FFMA.FTZ R0, R107, UR6, -R6 ;  /* 0x000000066b007c23 */ /* 0x004fe20008010806 */
[----:B------:R-:W-:-:S05]  /*aa30*/  IMAD.MOV.U32 R107, RZ, RZ, R37 ;  /* 0x000000ffff6b7224 */ /* 0x000fca00078e0025 */
[----:B------:R2:W3:Y:S02]  /*aa40*/  MUFU.EX2 R70, R0 ;  /* 0x0000000000467308 */ /* 0x0004e40000000800 */
[----:B--2---:R-:W-:Y:S01]  /*aa50*/  FFMA.FTZ R0, R108, UR6, -R6 ;  /* 0x000000066c007c23 */ /* 0x004fe20008010806 */
[----:B---3--:R-:W-:Y:S01]  /*aa60*/  F2FP.BF16.F32.PACK_AB R8, R70, R71 ;  /* 0x000000474608723e */ /* 0x008fe200000010ff */
[----:B------:R-:W-:-:S04]  /*aa70*/  IMAD.MOV.U32 R108, RZ, RZ, R92 ;  /* 0x000000ffff6c7224 */ /* 0x000fc800078e005c */
[----:B------:R2:W-:Y:S01]  /*aa80*/  MUFU.EX2 R162, R0 ;  /* 0x0000000000a27308 */ /* 0x0005e20000000800 */
[----:B------:R-:W-:Y:S02]  /*aa90*/  IMAD.MOV.U32 R92, RZ, RZ, R156 ;  /* 0x000000ffff5c7224 */ /* 0x000fe400078e009c */
[----:B--2---:R-:W-:Y:S01]  /*aaa0*/  FFMA.FTZ R0, R111, UR6, -R6 ;  /* 0x000000066f007c23 */ /* 0x004fe20008010806 */
[----:B------:R-:W-:-:S04]  /*aab0*/  IMAD.MOV.U32 R111, RZ, RZ, R175 ;  /* 0x000000ffff6f7224 */ /* 0x000fc800078e00af */
[----:B------:R2:W3:Y:S01]  /*aac0*/  MUFU.EX2 R160, R0 ;  /* 0x0000000000a07308 */ /* 0x0004e20000000800 */
[----:B------:R-:W-:Y:S01]  /*aad0*/  F2FP.BF16.F32.PACK_AB R11, R111, R251 ;  /* 0x000000fb6f0b723e */ /* 0x000fe200000010ff */
[----:B--2---:R-:W-:Y:S01]  /*aae0*/  FFMA.FTZ R0, R109, UR6, -R2 ;  /* 0x000000066d007c23 */ /* 0x004fe20008010802 */
[----:B------:R-:W-:Y:S01]  /*aaf0*/  IMAD.MOV.U32 R109, RZ, RZ, R69 ;  /* 0x000000ffff6d7224 */ /* 0x000fe200078e0045 */
[----:B---3--:R-:W-:-:S04]  /*ab00*/  F2FP.BF16.F32.PACK_AB R10, R160, R162 ;  /* 0x000000a2a00a723e */ /* 0x008fc800000010ff */
[----:B------:R2:W3:Y:S02]  /*ab10*/  MUFU.EX2 R175, R0 ;  /* 0x0000000000af7308 */ /* 0x0004e40000000800 */
[----:B--2---:R-:W-:Y:S01]  /*ab20*/  FFMA.FTZ R0, R110, UR6, -R2 ;  /* 0x000000066e007c23 */ /* 0x004fe20008010802 */
[----:B------:R-:W-:Y:S02]  /*ab30*/  IMAD.MOV.U32 R110, RZ, RZ, R94 ;  /* 0x000000ffff6e7224 */ /* 0x000fe400078e005e */
[----:B------:R-:W-:-:S03]  /*ab40*/  IMAD.MOV.U32 R94, RZ, RZ, R93 ;  /* 0x000000ffff5e7224 */ /* 0x000fc600078e005d */
[----:B------:R2:W-:Y:S01]  /*ab50*/  MUFU.EX2 R170, R0 ;  /* 0x0000000000aa7308 */ /* 0x0005e20000000800 */
[----:B------:R-:W-:Y:S01]  /*ab60*/  IMAD.MOV.U32 R93, RZ, RZ, R146 ;  /* 0x000000ffff5d7224 */ /* 0x000fe200078e0092 */
[----:B------:R-:W-:-:S07]  /*ab70*/  F2FP.BF16.F32.PACK_AB R9, R106, R110 ;  /* 0x0000006e6a09723e */ /* 0x000fce00000010ff */
[C---:B------:R-:W-:Y:S06]  /*ab80*/  HMMA.16816.F32.BF16 R80, R8.reuse, R48, R80 ;  /* 0x000000300850723c */ /* 0x040fec0000041850 */
[----:B------:R-:W-:Y:S01]  /*ab90*/  HMMA.16816.F32.BF16 R48, R8, R50, R60 ;  /* 0x000000320830723c */ /* 0x000fe2000004183c */
[----:B--2---:R-:W-:Y:S01]  /*aba0*/  FFMA.FTZ R0, R112, UR6, -R2 ;  /* 0x0000000670007c23 */ /* 0x004fe20008010802 */
[----:B------:R-:W-:-:S03]  /*abb0*/  IMAD.MOV.U32 R112, RZ, RZ, R149 ;  /* 0x000000ffff707224 */ /* 0x000fc600078e0095 */
[----:B------:R2:W-:Y:S01]  /*abc0*/  MUFU.EX2 R168, R0 ;  /* 0x0000000000a87308 */ /* 0x0005e20000000800 */
[C---:B------:R-:W-:Y:S01]  /*abd0*/  HMMA.16816.F32.BF16 R60, R8.reuse, R16, R28 ;  /* 0x00000010083c723c */ /* 0x040fe2000004181c */
[----:B------:R-:W-:Y:S05]  /*abe0*/  LDSM.16.MT88.4 R28, [R217+0xc800] ;  /* 0x00c80000d91c783b */ /* 0x000fea0000004200 */
[C---:B------:R-:W-:Y:S01]  /*abf0*/  HMMA.16816.F32.BF16 R20, R8.reuse, R18, R20 ;  /* 0x000000120814723c */ /* 0x040fe20000041814 */
[----:B------:R-:W5:Y:S05]  /*ac00*/  LDSM.16.MT88.4 R16, [R216+0xc800] ;  /* 0x00c80000d810783b */ /* 0x000f6a0000004200 */
[----:B------:R-:W-:Y:S01]  /*ac10*/  HMMA.16816.F32.BF16 R72, R8, R52, R72 ;  /* 0x000000340848723c */ /* 0x000fe20000041848 */
[----:B--2---:R-:W-:Y:S01]  /*ac20*/  FFMA.FTZ R0, R113, UR6, -R6 ;  /* 0x0000000671007c23 */ /* 0x004fe20008010806 */
[----:B------:R-:W-:-:S04]  /*ac30*/  IMAD.MOV.U32 R113, RZ, RZ, R144 ;  /* 0x000000ffff717224 */ /* 0x000fc800078e0090 */
[C---:B------:R-:W-:Y:S01]  /*ac40*/  HMMA.16816.F32.BF16 R56, R8.reuse, R54, R56 ;  /* 0x000000360838723c */ /* 0x040fe20000041838 */
[----:B------:R-:W-:Y:S01]  /*ac50*/  LDSM.16.MT88.4 R52, [R218+0xe000] ;  /* 0x00e00000da34783b */ /* 0x000fe20000004200 */
[----:B------:R2:W-:Y:S04]  /*ac60*/  MUFU.EX2 R69, R0 ;  /* 0x0000000000457308 */ /* 0x0005e80000000800 */
[C---:B-1----:R-:W-:Y:S06]  /*ac70*/  HMMA.16816.F32.BF16 R84, R8.reuse, R24, R84 ;  /* 0x000000180854723c */ /* 0x042fec0000041854 */
[----:B------:R-:W-:Y:S01]  /*ac80*/  HMMA.16816.F32.BF16 R32, R8, R26, R32 ;  /* 0x0000001a0820723c */ /* 0x000fe20000041820 */
[----:B--2---:R-:W-:-:S06]  /*ac90*/  FFMA.FTZ R0, R114, UR6, -R6 ;  /* 0x0000000672007c23 */ /* 0x004fcc0008010806 */
[----:B------:R-:W-:Y:S01]  /*aca0*/  F2FP.BF16.F32.PACK_AB R9, R188, R194 ;  /* 0x000000c2bc09723e */ /* 0x000fe200000010ff */
[----:B------:R-:W-:Y:S01]  /*acb0*/  IMAD.MOV.U32 R114, RZ, RZ, R145 ;  /* 0x000000ffff727224 */ /* 0x000fe200078e0091 */
[----:B---3--:R-:W-:Y:S01]  /*acc0*/  F2FP.BF16.F32.PACK_AB R11, R175, R183 ;  /* 0x000000b7af0b723e */ /* 0x008fe200000010ff */
[----:B------:R1:W2:Y:S02]  /*acd0*/  MUFU.EX2 R149, R0 ;  /* 0x0000000000957308 */ /* 0x0002a40000000800 */
[----:B-1----:R-:W-:Y:S01]  /*ace0*/  FFMA.FTZ R0, R116, UR6, -R6 ;  /* 0x0000000674007c23 */ /* 0x002fe20008010806 */
[----:B--2---:R-:W-:Y:S01]  /*acf0*/  F2FP.BF16.F32.PACK_AB R12, R149, R69 ;  /* 0x00000045950c723e */ /* 0x004fe200000010ff */
[----:B------:R-:W-:-:S04]  /*ad00*/  IMAD.MOV.U32 R116, RZ, RZ, R148 ;  /* 0x000000ffff747224 */ /* 0x000fc800078e0094 */
[----:B------:R1:W-:Y:S02]  /*ad10*/  MUFU.EX2 R66, R0 ;  /* 0x0000000000427308 */ /* 0x0003e40000000800 */
[----:B-1----:R-:W-:Y:S01]  /*ad20*/  FFMA.FTZ R0, R118, UR6, -R6 ;  /* 0x0000000676007c23 */ /* 0x002fe20008010806 */
[----:B------:R-:W-:-:S05]  /*ad30*/  IMAD.MOV.U32 R118, RZ, RZ, R159 ;  /* 0x000000ffff767224 */ /* 0x000fca00078e009f */
[----:B------:R1:W2:Y:S02]  /*ad40*/  MUFU.EX2 R151, R0 ;  /* 0x0000000000977308 */ /* 0x0002a40000000800 */
[----:B-1----:R-:W-:Y:S01]  /*ad50*/  FFMA.FTZ R0, R115, UR6, -R2 ;  /* 0x0000000673007c23 */ /* 0x002fe20008010802 */
[----:B--2---:R-:W-:-:S05]  /*ad60*/  F2FP.BF16.F32.PACK_AB R14, R151, R66 ;  /* 0x00000042970e723e */ /* 0x004fca00000010ff */
[----:B------:R1:W-:Y:S02]  /*ad70*/  MUFU.EX2 R159, R0 ;  /* 0x00000000009f7308 */ /* 0x0003e40000000800 */
[C---:B----4-:R-:W-:Y:S06]  /*ad80*/  HMMA.16816.F32.BF16 R80, R12.reuse, R40, R80 ;  /* 0x000000280c50723c */ /* 0x050fec0000041850 */
[C---:B------:R-:W-:Y:S01]  /*ad90*/  HMMA.16816.F32.BF16 R48, R12.reuse, R42, R48 ;  /* 0x0000002a0c30723c */ /* 0x040fe20000041830 */
[----:B------:R-:W2:Y:S05]  /*ada0*/  LDSM.16.MT88.4 R40, [R135+0xd000] ;  /* 0x00d000008728783b */ /* 0x000eaa0000004200 */
[----:B-----5:R-:W-:Y:S01]  /*adb0*/  HMMA.16816.F32.BF16 R72, R12, R44, R72 ;  /* 0x0000002c0c48723c */ /* 0x020fe20000041848 */
[----:B-1----:R-:W-:-:S04]  /*adc0*/  FFMA.FTZ R0, R117, UR6, -R2 ;  /* 0x0000000675007c23 */ /* 0x002fc80008010802 */
[----:B------:R1:W3:Y:S01]  /*add0*/  MUFU.EX2 R157, R0 ;  /* 0x00000000009d7308 */ /* 0x0002e20000000800 */
[C---:B------:R-:W-:Y:S01]  /*ade0*/  HMMA.16816.F32.BF16 R56, R12.reuse, R46, R56 ;  /* 0x0000002e0c38723c */ /* 0x040fe20000041838 */
[----:B------:R-:W4:Y:S05]  /*adf0*/  LDSM.16.MT88.4 R44, [R218+0xd000] ;  /* 0x00d00000da2c783b */ /* 0x000f2a0000004200 */
[C---:B------:R-:W-:Y:S01]  /*ae00*/  HMMA.16816.F32.BF16 R24, R12.reuse, R18, R20 ;  /* 0x000000120c18723c */ /* 0x040fe20000041814 */
[----:B------:R-:W5:Y:S05]  /*ae10*/  LDSM.16.MT88.4 R20, [R216+0xd000] ;  /* 0x00d00000d814783b */ /* 0x000f6a0000004200 */
[----:B------:R-:W-:Y:S01]  /*ae20*/  HMMA.16816.F32.BF16 R60, R12, R16, R60 ;  /* 0x000000100c3c723c */ /* 0x000fe2000004183c */
[----:B------:R-:W5:Y:S01]  /*ae30*/  LDSM.16.MT88.4 R16, [R217+0xd000] ;  /* 0x00d00000d910783b */ /* 0x000f620000004200 */
[----:B-1----:R-:W-:-:S04]  /*ae40*/  FFMA.FTZ R0, R119, UR6, -R2 ;  /* 0x0000000677007c23 */ /* 0x002fc80008010802 */
[C---:B------:R-:W-:Y:S01]  /*ae50*/  HMMA.16816.F32.BF16 R84, R12.reuse, R28, R84 ;  /* 0x0000001c0c54723c */ /* 0x040fe20000041854 */
[----:B------:R1:W-:Y:S05]  /*ae60*/  MUFU.EX2 R156, R0 ;  /* 0x00000000009c7308 */ /* 0x0003ea0000000800 */
[----:B------:R-:W-:Y:S07]  /*ae70*/  HMMA.16816.F32.BF16 R32, R12, R30, R32 ;  /* 0x0000001e0c20723c */ /* 0x000fee0000041820 */
[----:B------:R-:W-:-:S02]  /*ae80*/  F2FP.BF16.F32.PACK_AB R13, R168, R170 ;  /* 0x000000aaa80d723e */ /* 0x000fc400000010ff */
[----:B---3--:R-:W-:Y:S01]  /*ae90*/  F2FP.BF16.F32.PACK_AB R15, R157, R159 ;  /* 0x0000009f9d0f723e */ /* 0x008fe200000010ff */
[----:B-1----:R-:W-:-:S04]  /*aea0*/  FFMA.FTZ R0, R120, UR6, -R6 ;  /* 0x0000000678007c23 */ /* 0x002fc80008010806 */
[----:B------:R1:W-:Y:S02]  /*aeb0*/  MUFU.EX2 R65, R0 ;  /* 0x0000000000417308 */ /* 0x0003e40000000800 */
[----:B-1----:R-:W-:-:S06]  /*aec0*/  FFMA.FTZ R0, R121, UR6, -R6 ;  /* 0x0000000679007c23 */ /* 0x002fcc0008010806 */
[----:B------:R1:W3:Y:S02]  /*aed0*/  MUFU.EX2 R144, R0 ;  /* 0x0000000000907308 */ /* 0x0002e40000000800 */
[----:B-1----:R-:W-:Y:S01]  /*aee0*/  FFMA.FTZ R0, R124, UR6, -R6 ;  /* 0x000000067c007c23 */ /* 0x002fe20008010806 */
[----:B---3--:R-:W-:-:S05]  /*aef0*/  F2FP.BF16.F32.PACK_AB R8, R144, R65 ;  /* 0x000000419008723e */ /* 0x008fca00000010ff */
[----:B------:R1:W-:Y:S02]  /*af00*/  MUFU.EX2 R64, R0 ;  /* 0x0000000000407308 */ /* 0x0003e40000000800 */
[----:B-1----:R-:W-:-:S06]  /*af10*/  FFMA.FTZ R0, R125, UR6, -R6 ;  /* 0x000000067d007c23 */ /* 0x002fcc0008010806 */
[----:B------:R1:W3:Y:S02]  /*af20*/  MUFU.EX2 R143, R0 ;  /* 0x00000000008f7308 */ /* 0x0002e40000000800 */
[----:B-1----:R-:W-:Y:S01]  /*af30*/  FFMA.FTZ R0, R122, UR6, -R2 ;  /* 0x000000067a007c23 */ /* 0x002fe20008010802 */
[----:B---3--:R-:W-:-:S05]  /*af40*/  F2FP.BF16.F32.PACK_AB R10, R143, R64 ;  /* 0x000000408f0a723e */ /* 0x008fca00000010ff */
[----:B------:R1:W3:Y:S02]  /*af50*/  MUFU.EX2 R148, R0 ;  /* 0x0000000000947308 */ /* 0x0002e40000000800 */
[C---:B--2---:R-:W-:Y:S06]  /*af60*/  HMMA.16816.F32.BF16 R80, R8.reuse, R40, R80 ;  /* 0x000000280850723c */ /* 0x044fec0000041850 */
[C---:B------:R-:W-:Y:S01]  /*af70*/  HMMA.16816.F32.BF16 R48, R8.reuse, R42, R48 ;  /* 0x0000002a0830723c */ /* 0x040fe20000041830 */
[----:B------:R-:W2:Y:S05]  /*af80*/  LDSM.16.MT88.4 R40, [R135+0xd800] ;  /* 0x00d800008728783b */ /* 0x000eaa0000004200 */
[----:B----4-:R-:W-:Y:S01]  /*af90*/  HMMA.16816.F32.BF16 R72, R8, R44, R72 ;  /* 0x0000002c0848723c */ /* 0x010fe20000041848 */
[----:B-1----:R-:W-:-:S04]  /*afa0*/  FFMA.FTZ R0, R123, UR6, -R2 ;  /* 0x000000067b007c23 */ /* 0x002fc80008010802 */
[----:B------:R1:W-:Y:S01]  /*afb0*/  MUFU.EX2 R146, R0 ;  /* 0x0000000000927308 */ /* 0x0003e20000000800 */
[C---:B------:R-:W-:Y:S01]  /*afc0*/  HMMA.16816.F32.BF16 R56, R8.reuse, R46, R56 ;  /* 0x0000002e0838723c */ /* 0x040fe20000041838 */
[----:B------:R-:W4:Y:S05]  /*afd0*/  LDSM.16.MT88.4 R44, [R218+0xd800] ;  /* 0x00d80000da2c783b */ /* 0x000f2a0000004200 */
[C---:B-----5:R-:W-:Y:S01]  /*afe0*/  HMMA.16816.F32.BF16 R28, R8.reuse, R22, R24 ;  /* 0x00000016081c723c */ /* 0x060fe20000041818 */
[----:B------:R-:W5:Y:S05]  /*aff0*/  LDSM.16.MT88.4 R24, [R216+0xd800] ;  /* 0x00d80000d818783b */ /* 0x000f6a0000004200 */
[----:B------:R-:W-:Y:S01]  /*b000*/  HMMA.16816.F32.BF16 R60, R8, R20, R60 ;  /* 0x00000014083c723c */ /* 0x000fe2000004183c */
[----:B-1----:R-:W-:-:S05]  /*b010*/  FFMA.FTZ R0, R126, UR6, -R2 ;  /* 0x000000067e007c23 */ /* 0x002fca0008010802 */
[C---:B------:R-:W-:Y:S01]  /*b020*/  HMMA.16816.F32.BF16 R84, R8.reuse, R16, R84 ;  /* 0x000000100854723c */ /* 0x040fe20000041854 */
[----:B------:R1:W2:Y:S05]  /*b030*/  MUFU.EX2 R145, R0 ;  /* 0x0000000000917308 */ /* 0x0002aa0000000800 */
[----:B------:R-:W-:Y:S01]  /*b040*/  HMMA.16816.F32.BF16 R20, R8, R18, R32 ;  /* 0x000000120814723c */ /* 0x000fe20000041820 */
[----:B------:R-:W5:Y:S04]  /*b050*/  LDSM.16.MT88.4 R16, [R217+0xd800] ;  /* 0x00d80000d910783b */ /* 0x000f680000004200 */
[----:B------:R-:W-:Y:S02]  /*b060*/  LDSM.16.MT88.4 R32, [R216+0xe000] ;  /* 0x00e00000d820783b */ /* 0x000fe40000004200 */
[----:B---3--:R-:W-:Y:S01]  /*b070*/  F2FP.BF16.F32.PACK_AB R9, R148, R156 ;  /* 0x0000009c9409723e */ /* 0x008fe200000010ff */
[----:B-1----:R-:W-:Y:S01]  /*b080*/  FFMA.FTZ R0, R127, UR6, -R6 ;  /* 0x000000067f007c23 */ /* 0x002fe20008010806 */
[----:B--2---:R-:W-:-:S03]  /*b090*/  F2FP.BF16.F32.PACK_AB R11, R145, R146 ;  /* 0x00000092910b723e */ /* 0x004fc600000010ff */
[----:B------:R1:W-:Y:S02]  /*b0a0*/  MUFU.EX2 R137, R0 ;  /* 0x0000000000897308 */ /* 0x0003e40000000800 */
[----:B-1----:R-:W-:-:S06]  /*b0b0*/  FFMA.FTZ R0, R128, UR6, -R6 ;  /* 0x0000000680007c23 */ /* 0x002fcc0008010806 */
[----:B------:R1:W2:Y:S02]  /*b0c0*/  MUFU.EX2 R37, R0 ;  /* 0x0000000000257308 */ /* 0x0002a40000000800 */
[----:B-1----:R-:W-:Y:S01]  /*b0d0*/  FFMA.FTZ R0, R130, UR6, -R6 ;  /* 0x0000000682007c23 */ /* 0x002fe20008010806 */
[----:B--2---:R-:W-:-:S05]  /*b0e0*/  F2FP.BF16.F32.PACK_AB R12, R37, R137 ;  /* 0x00000089250c723e */ /* 0x004fca00000010ff */
[----:B------:R1:W-:Y:S02]  /*b0f0*/  MUFU.EX2 R139, R0 ;  /* 0x00000000008b7308 */ /* 0x0003e40000000800 */
[----:B-1----:R-:W-:-:S06]  /*b100*/  FFMA.FTZ R0, R132, UR6, -R6 ;  /* 0x0000000684007c23 */ /* 0x002fcc0008010806 */
[----:B------:R1:W2:Y:S02]  /*b110*/  MUFU.EX2 R138, R0 ;  /* 0x00000000008a7308 */ /* 0x0002a40000000800 */
[----:B-1----:R-:W-:Y:S01]  /*b120*/  FFMA.FTZ R0, R129, UR6, -R2 ;  /* 0x0000000681007c23 */ /* 0x002fe20008010802 */
[----:B--2---:R-:W-:-:S05]  /*b130*/  F2FP.BF16.F32.PACK_AB R14, R138, R139 ;  /* 0x0000008b8a0e723e */ /* 0x004fca00000010ff */
[----:B------:R1:W-:Y:S02]  /*b140*/  MUFU.EX2 R142, R0 ;  /* 0x00000000008e7308 */ /* 0x0003e40000000800 */
[C---:B------:R-:W-:Y:S06]  /*b150*/  HMMA.16816.F32.BF16 R80, R12.reuse, R40, R80 ;  /* 0x000000280c50723c */ /* 0x040fec0000041850 */
[C---:B------:R-:W-:Y:S01]  /*b160*/  HMMA.16816.F32.BF16 R48, R12.reuse, R42, R48 ;  /* 0x0000002a0c30723c */ /* 0x040fe20000041830 */
[----:B------:R-:W2:Y:S05]  /*b170*/  LDSM.16.MT88.4 R40, [R135+0xe000] ;  /* 0x00e000008728783b */ /* 0x000eaa0000004200 */
[----:B----4-:R-:W-:Y:S01]  /*b180*/  HMMA.16816.F32.BF16 R72, R12, R44, R72 ;  /* 0x0000002c0c48723c */ /* 0x010fe20000041848 */
[----:B-1----:R-:W-:-:S04]  /*b190*/  FFMA.FTZ R0, R131, UR6, -R2 ;  /* 0x0000000683007c23 */ /* 0x002fc80008010802 */
[----:B------:R1:W3:Y:S01]  /*b1a0*/  MUFU.EX2 R141, R0 ;  /* 0x00000000008d7308 */ /* 0x0002e20000000800 */
[C---:B------:R-:W-:Y:S06]  /*b1b0*/  HMMA.16816.F32.BF16 R56, R12.reuse, R46, R56 ;  /* 0x0000002e0c38723c */ /* 0x040fec0000041838 */
[C---:B-----5:R-:W-:Y:S06]  /*b1c0*/  HMMA.16816.F32.BF16 R44, R12.reuse, R26, R28 ;  /* 0x0000001a0c2c723c */ /* 0x060fec000004181c */
[----:B------:R-:W-:Y:S01]  /*b1d0*/  HMMA.16816.F32.BF16 R84, R12, R16, R84 ;  /* 0x000000100c54723c */ /* 0x000fe20000041854 */
[----:B-1----:R-:W-:-:S05]  /*b1e0*/  FFMA.FTZ R0, R133, UR6, -R2 ;  /* 0x0000000685007c23 */ /* 0x002fca0008010802 */
[C---:B------:R-:W-:Y:S01]  /*b1f0*/  HMMA.16816.F32.BF16 R28, R12.reuse, R18, R20 ;  /* 0x000000120c1c723c */ /* 0x040fe20000041814 */
[----:B------:R-:W1:Y:S01]  /*b200*/  LDSM.16.MT88.4 R16, [R217+0xe000] ;  /* 0x00e00000d910783b */ /* 0x000e620000004200 */
[----:B------:R4:W-:Y:S03]  /*b210*/  MUFU.EX2 R140, R0 ;  /* 0x00000000008c7308 */ /* 0x0009e60000000800 */
[----:B------:R-:W5:Y:S01]  /*b220*/  LDSM.16.MT88.4 R20, [R135+0xe800] ;  /* 0x00e800008714783b */ /* 0x000f620000004200 */
[----:B------:R-:W-:Y:S07]  /*b230*/  HMMA.16816.F32.BF16 R60, R12, R24, R60 ;  /* 0x000000180c3c723c */ /* 0x000fee000004183c */
[----:B---3--:R-:W-:Y:S01]  /*b240*/  F2FP.BF16.F32.PACK_AB R13, R141, R142 ;  /* 0x0000008e8d0d723e */ /* 0x008fe200000010ff */
[----:B----4-:R-:W-:-:S04]  /*b250*/  FFMA.FTZ R0, R136, UR6, -R6 ;  /* 0x0000000688007c23 */ /* 0x010fc80008010806 */
[----:B------:R3:W-:Y:S02]  /*b260*/  MUFU.EX2 R133, R0 ;  /* 0x0000000000857308 */ /* 0x0007e40000000800 */
[----:B---3--:R-:W-:Y:S01]  /*b270*/  FFMA.FTZ R0, R152, UR6, -R6 ;  /* 0x0000000698007c23 */ /* 0x008fe20008010806 */
[----:B------:R-:W-:-:S05]  /*b280*/  IMAD.MOV.U32 R152, RZ, RZ, R102 ;  /* 0x000000ffff987224 */ /* 0x000fca00078e0066 */
[----:B------:R3:W4:Y:S02]  /*b290*/  MUFU.EX2 R131, R0 ;  /* 0x0000000000837308 */ /* 0x0007240000000800 */
[----:B---3--:R-:W-:Y:S01]  /*b2a0*/  FFMA.FTZ R0, R154, UR6, -R6 ;  /* 0x000000069a007c23 */ /* 0x008fe20008010806 */
[----:B----4-:R-:W-:Y:S01]  /*b2b0*/  F2FP.BF16.F32.PACK_AB R8, R131, R133 ;  /* 0x000000858308723e */ /* 0x010fe200000010ff */
[----:B------:R-:W-:-:S04]  /*b2c0*/  IMAD.MOV.U32 R154, RZ, RZ, R104 ;  /* 0x000000ffff9a7224 */ /* 0x000fc800078e0068 */
[----:B------:R3:W-:Y:S02]  /*b2d0*/  MUFU.EX2 R130, R0 ;  /* 0x0000000000827308 */ /* 0x0007e40000000800 */
[----:B---3--:R-:W-:Y:S01]  /*b2e0*/  FFMA.FTZ R0, R155, UR6, -R6 ;  /* 0x000000069b007c23 */ /* 0x008fe20008010806 */
[----:B------:R-:W-:-:S05]  /*b2f0*/  IMAD.MOV.U32 R155, RZ, RZ, R105 ;  /* 0x000000ffff9b7224 */ /* 0x000fca00078e0069 */
[----:B------:R3:W4:Y:S02]  /*b300*/  MUFU.EX2 R128, R0 ;  /* 0x0000000000807308 */ /* 0x0007240000000800 */
[----:B---3--:R-:W-:Y:S01]  /*b310*/  FFMA.FTZ R0, R153, UR6, -R2 ;  /* 0x0000000699007c23 */ /* 0x008fe20008010802 */
[----:B----4-:R-:W-:Y:S01]  /*b320*/  F2FP.BF16.F32.PACK_AB R10, R128, R130 ;  /* 0x00000082800a723e */ /* 0x010fe200000010ff */
[----:B------:R-:W-:-:S04]  /*b330*/  IMAD.MOV.U32 R153, RZ, RZ, R116 ;  /* 0x000000ffff997224 */ /* 0x000fc800078e0074 */
[----:B------:R3:W4:Y:S02]  /*b340*/  MUFU.EX2 R136, R0 ;  /* 0x0000000000887308 */ /* 0x0007240000000800 */
[C---:B--2---:R-:W-:Y:S06]  /*b350*/  HMMA.16816.F32.BF16 R24, R8.reuse, R42, R48 ;  /* 0x0000002a0818723c */ /* 0x044fec0000041830 */
[C---:B------:R-:W-:Y:S06]  /*b360*/  HMMA.16816.F32.BF16 R72, R8.reuse, R52, R72 ;  /* 0x000000340848723c */ /* 0x040fec0000041848 */
[C---:B------:R-:W-:Y:S01]  /*b370*/  HMMA.16816.F32.BF16 R56, R8.reuse, R54, R56 ;  /* 0x000000360838723c */ /* 0x040fe20000041838 */
[----:B---3--:R-:W-:Y:S01]  /*b380*/  FFMA.FTZ R0, R147, UR6, -R2 ;  /* 0x0000000693007c23 */ /* 0x008fe20008010802 */
[----:B------:R-:W2:Y:S01]  /*b390*/  LDSM.16.MT88.4 R52, [R218+0xe800] ;  /* 0x00e80000da34783b */ /* 0x000ea20000004200 */
[----:B------:R-:W-:Y:S01]  /*b3a0*/  IMAD.MOV.U32 R147, RZ, RZ, R118 ;  /* 0x000000ffff937224 */ /* 0x000fe200078e0076 */
[----:B----4-:R-:W-:Y:S01]  /*b3b0*/  F2FP.BF16.F32.PACK_AB R15, R136, R140 ;  /* 0x0000008c880f723e */ /* 0x010fe200000010ff */
[----:B------:R3:W-:Y:S01]  /*b3c0*/  MUFU.EX2 R132, R0 ;  /* 0x0000000000847308 */ /* 0x0007e20000000800 */
[C---:B------:R-:W-:Y:S01]  /*b3d0*/  HMMA.16816.F32.BF16 R48, R8.reuse, R34, R44 ;  /* 0x000000220830723c */ /* 0x040fe2000004182c */
[----:B------:R-:W4:Y:S05]  /*b3e0*/  LDSM.16.MT88.4 R44, [R216+0xe800] ;  /* 0x00e80000d82c783b */ /* 0x000f2a0000004200 */
[C---:B------:R-:W-:Y:S06]  /*b3f0*/  HMMA.16816.F32.BF16 R80, R8.reuse, R40, R80 ;  /* 0x000000280850723c */ /* 0x040fec0000041850 */
[----:B------:R-:W-:Y:S01]  /*b400*/  HMMA.16816.F32.BF16 R60, R8, R32, R60 ;  /* 0x00000020083c723c */ /* 0x000fe2000004183c */
[----:B------:R-:W4:Y:S01]  /*b410*/  LDSM.16.MT88.4 R32, [R217+0xe800] ;  /* 0x00e80000d920783b */ /* 0x000f220000004200 */
[----:B---3--:R-:W-:Y:S01]  /*b420*/  FFMA.FTZ R0, R150, UR6, -R2 ;  /* 0x0000000696007c23 */ /* 0x008fe20008010802 */
[----:B------:R-:W-:-:S03]  /*b430*/  IMAD.MOV.U32 R150, RZ, RZ, R109 ;  /* 0x000000ffff967224 */ /* 0x000fc600078e006d */
[C---:B-1----:R-:W-:Y:S01]  /*b440*/  HMMA.16816.F32.BF16 R40, R8.reuse, R18, R28 ;  /* 0x000000120828723c */ /* 0x042fe2000004181c */
[----:B------:R1:W3:Y:S05]  /*b450*/  MUFU.EX2 R129, R0 ;  /* 0x0000000000817308 */ /* 0x0002ea0000000800 */
[----:B------:R-:W-:Y:S01]  /*b460*/  HMMA.16816.F32.BF16 R84, R8, R16, R84 ;  /* 0x000000100854723c */ /* 0x000fe20000041854 */
[----:B------:R-:W-:Y:S01]  /*b470*/  LDSM.16.MT88.4 R16, [R218+0xf000] ;  /* 0x00f00000da10783b */ /* 0x000fe20000004200 */
[----:B-1----:R-:W-:Y:S01]  /*b480*/  FFMA.FTZ R0, R166, UR6, -R6 ;  /* 0x00000006a6007c23 */ /* 0x002fe20008010806 */
[----:B------:R-:W-:-:S04]  /*b490*/  IMAD.MOV.U32 R166, RZ, RZ, R114 ;  /* 0x000000ffffa67224 */ /* 0x000fc800078e0072 */
[----:B---3--:R-:W-:Y:S01]  /*b4a0*/  F2FP.BF16.F32.PACK_AB R9, R129, R132 ;  /* 0x000000848109723e */ /* 0x008fe200000010ff */
[----:B------:R-:W-:Y:S01]  /*b4b0*/  IMAD.MOV.U32 R114, RZ, RZ, R78 ;  /* 0x000000ffff727224 */ /* 0x000fe200078e004e */
[----:B------:R1:W-:Y:S02]  /*b4c0*/  MUFU.EX2 R126, R0 ;  /* 0x00000000007e7308 */ /* 0x0003e40000000800 */
[----:B-1----:R-:W-:-:S06]  /*b4d0*/  FFMA.FTZ R0, R167, UR6, -R6 ;  /* 0x00000006a7007c23 */ /* 0x002fcc0008010806 */
[----:B------:R1:W3:Y:S02]  /*b4e0*/  MUFU.EX2 R125, R0 ;  /* 0x00000000007d7308 */ /* 0x0002e40000000800 */
[----:B-1----:R-:W-:Y:S01]  /*b4f0*/  FFMA.FTZ R0, R171, UR6, -R6 ;  /* 0x00000006ab007c23 */ /* 0x002fe20008010806 */
[----:B---3--:R-:W-:Y:S01]  /*b500*/  F2FP.BF16.F32.PACK_AB R12, R125, R126 ;  /* 0x0000007e7d0c723e */ /* 0x008fe200000010ff */
[----:B------:R-:W-:-:S04]  /*b510*/  IMAD.MOV.U32 R171, RZ, RZ, R106 ;  /* 0x000000ffffab7224 */ /* 0x000fc800078e006a */
[----:B------:R1:W-:Y:S02]  /*b520*/  MUFU.EX2 R124, R0 ;  /* 0x00000000007c7308 */ /* 0x0003e40000000800 */
[----:B-1----:R-:W-:Y:S01]  /*b530*/  FFMA.FTZ R0, R173, UR6, -R6 ;  /* 0x00000006ad007c23 */ /* 0x002fe20008010806 */
[----:B------:R-:W-:Y:S02]  /*b540*/  IMAD.MOV.U32 R173, RZ, RZ, R113 ;  /* 0x000000ffffad7224 */ /* 0x000fe400078e0071 */
[----:B------:R-:W-:-:S03]  /*b550*/  IMAD.MOV.U32 R113, RZ, RZ, R77 ;  /* 0x000000ffff717224 */ /* 0x000fc600078e004d */
[----:B------:R1:W3:Y:S01]  /*b560*/  MUFU.EX2 R122, R0 ;  /* 0x00000000007a7308 */ /* 0x0002e20000000800 */
[----:B------:R-:W-:Y:S02]  /*b570*/  IMAD.MOV.U32 R167, RZ, RZ, R113 ;  /* 0x000000ffffa77224 */ /* 0x000fe400078e0071 */
[----:B-1----:R-:W-:Y:S01]  /*b580*/  FFMA.FTZ R0, R163, UR6, -R2 ;  /* 0x00000006a3007c23 */ /* 0x002fe20008010802 */
[----:B---3--:R-:W-:Y:S01]  /*b590*/  F2FP.BF16.F32.PACK_AB R14, R122, R124 ;  /* 0x0000007c7a0e723e */ /* 0x008fe200000010ff */
[----:B------:R-:W-:-:S03]  /*b5a0*/  IMAD.MOV.U32 R163, RZ, RZ, R108 ;  /* 0x000000ffffa37224 */ /* 0x000fc600078e006c */
[----:B------:R1:W-:Y:S03]  /*b5b0*/  MUFU.EX2 R127, R0 ;  /* 0x00000000007f7308 */ /* 0x0003e60000000800 */
[C---:B-----5:R-:W-:Y:S06]  /*b5c0*/  HMMA.16816.F32.BF16 R80, R12.reuse, R20, R80 ;  /* 0x000000140c50723c */ /* 0x060fec0000041850 */
[C---:B------:R-:W-:Y:S01]  /*b5d0*/  HMMA.16816.F32.BF16 R28, R12.reuse, R22, R24 ;  /* 0x000000160c1c723c */ /* 0x040fe20000041818 */
[----:B------:R-:W3:Y:S05]  /*b5e0*/  LDSM.16.MT88.4 R20, [R135+0xf000] ;  /* 0x00f000008714783b */ /* 0x000eea0000004200 */
[----:B--2---:R-:W-:Y:S01]  /*b5f0*/  HMMA.16816.F32.BF16 R24, R12, R52, R72 ;  /* 0x000000340c18723c */ /* 0x004fe20000041848 */
[----:B-1----:R-:W-:Y:S01]  /*b600*/  FFMA.FTZ R0, R165, UR6, -R2 ;  /* 0x00000006a5007c23 */ /* 0x002fe20008010802 */
[----:B------:R-:W-:-:S02]  /*b610*/  IMAD.MOV.U32 R165, RZ, RZ, R112 ;  /* 0x000000ffffa57224 */ /* 0x000fc400078e0070 */
[----:B------:R-:W-:Y:S01]  /*b620*/  IMAD.MOV.U32 R112, RZ, RZ, R76 ;  /* 0x000000ffff707224 */ /* 0x000fe200078e004c */
[----:B------:R1:W2:Y:S01]  /*b630*/  MUFU.EX2 R123, R0 ;  /* 0x00000000007b7308 */ /* 0x0002a20000000800 */
[C---:B----4-:R-:W-:Y:S01]  /*b640*/  HMMA.16816.F32.BF16 R72, R12.reuse, R46, R48 ;  /* 0x0000002e0c48723c */ /* 0x050fe20000041830 */
[----:B------:R-:W4:Y:S05]  /*b650*/  LDSM.16.MT88.4 R48, [R216+0xf000] ;  /* 0x00f00000d830783b */ /* 0x000f2a0000004200 */
[C---:B------:R-:W-:Y:S06]  /*b660*/  HMMA.16816.F32.BF16 R60, R12.reuse, R44, R60 ;  /* 0x0000002c0c3c723c */ /* 0x040fec000004183c */
[----:B------:R-:W-:Y:S01]  /*b670*/  HMMA.16816.F32.BF16 R84, R12, R32, R84 ;  /* 0x000000200c54723c */ /* 0x000fe20000041854 */
[----:B-1----:R-:W-:Y:S01]  /*b680*/  FFMA.FTZ R0, R169, UR6, -R2 ;  /* 0x00000006a9007c23 */ /* 0x002fe20008010802 */
[----:B------:R-:W-:Y:S01]  /*b690*/  IMAD.MOV.U32 R169, RZ, RZ, R111 ;  /* 0x000000ffffa97224 */ /* 0x000fe200078e006f */
[----:B--2---:R-:W-:-:S02]  /*b6a0*/  F2FP.BF16.F32.PACK_AB R11, R123, R127 ;  /* 0x0000007f7b0b723e */ /* 0x004fc400000010ff */
[----:B------:R1:W-:Y:S02]  /*b6b0*/  MUFU.EX2 R121, R0 ;  /* 0x0000000000797308 */ /* 0x0003e40000000800 */
[--C-:B-1----:R-:W-:Y:S01]  /*b6c0*/  FFMA.FTZ R0, R191, UR6, -R6.reuse ;  /* 0x00000006bf007c23 */ /* 0x102fe20008010806 */
[----:B------:R-:W-:Y:S02]  /*b6d0*/  IMAD.MOV.U32 R191, RZ, RZ, R79 ;  /* 0x000000ffffbf7224 */ /* 0x000fe400078e004f */
[C---:B------:R-:W-:Y:S03]  /*b6e0*/  HMMA.16816.F32.BF16 R76, R12.reuse, R54, R56 ;  /* 0x000000360c4c723c */ /* 0x040fe60000041838 */
[----:B------:R1:W-:Y:S03]  /*b6f0*/  MUFU.EX2 R118, R0 ;  /* 0x0000000000767308 */ /* 0x0003e60000000800 */
[----:B------:R-:W-:Y:S01]  /*b700*/  HMMA.16816.F32.BF16 R56, R12, R34, R40 ;  /* 0x000000220c38723c */ /* 0x000fe20000041828 */
[----:B------:R-:W2:Y:S04]  /*b710*/  LDSM.16.MT88.4 R12, [R217+0xf000] ;  /* 0x00f00000d90c783b */ /* 0x000ea80000004200 */
[----:B------:R-:W-:Y:S01]  /*b720*/  LDSM.16.MT88.4 R32, [R135+0xf800] ;  /* 0x00f800008720783b */ /* 0x000fe20000004200 */
[----:B-1----:R-:W-:Y:S01]  /*b730*/  FFMA.FTZ R0, R158, UR6, -R6 ;  /* 0x000000069e007c23 */ /* 0x002fe20008010806 */
[----:B------:R-:W-:-:S03]  /*b740*/  IMAD.MOV.U32 R158, RZ, RZ, R110 ;  /* 0x000000ffff9e7224 */ /* 0x000fc600078e006e */
[----:B------:R1:W5:Y:S02]  /*b750*/  MUFU.EX2 R120, R0 ;  /* 0x0000000000787308 */ /* 0x0003640000000800 */
[----:B-1----:R-:W-:Y:S01]  /*b760*/  FFMA.FTZ R0, R161, UR6, -R6 ;  /* 0x00000006a1007c23 */ /* 0x002fe20008010806 */
[----:B------:R-:W-:Y:S01]  /*b770*/  IMAD.MOV.U32 R161, RZ, RZ, R112 ;  /* 0x000000ffffa17224 */ /* 0x000fe200078e0070 */
[----:B-----5:R-:W-:-:S04]  /*b780*/  F2FP.BF16.F32.PACK_AB R8, R120, R118 ;  /* 0x000000767808723e */ /* 0x020fc800000010ff */
[----:B------:R1:W-:Y:S02]  /*b790*/  MUFU.EX2 R117, R0 ;  /* 0x0000000000757308 */ /* 0x0003e40000000800 */
[----:B-1----:R-:W-:Y:S01]  /*b7a0*/  FFMA.FTZ R0, R164, UR6, -R6 ;  /* 0x00000006a4007c23 */ /* 0x002fe20008010806 */
[----:B------:R-:W-:-:S05]  /*b7b0*/  IMAD.MOV.U32 R164, RZ, RZ, R114 ;  /* 0x000000ffffa47224 */ /* 0x000fca00078e0072 */
[----:B------:R1:W5:Y:S02]  /*b7c0*/  MUFU.EX2 R116, R0 ;  /* 0x0000000000747308 */ /* 0x0003640000000800 */
[----:B-1----:R-:W-:Y:S01]  /*b7d0*/  FFMA.FTZ R0, R186, UR6, -R2 ;  /* 0x00000006ba007c23 */ /* 0x002fe20008010802 */
[----:B-----5:R-:W-:Y:S01]  /*b7e0*/  F2FP.BF16.F32.PACK_AB R10, R116, R117 ;  /* 0x00000075740a723e */ /* 0x020fe200000010ff */
[----:B------:R-:W-:-:S04]  /*b7f0*/  IMAD.MOV.U32 R186, RZ, RZ, R107 ;  /* 0x000000ffffba7224 */ /* 0x000fc800078e006b */
[----:B------:R1:W5:Y:S02]  /*b800*/  MUFU.EX2 R119, R0 ;  /* 0x0000000000777308 */ /* 0x0003640000000800 */
[C---:B---3--:R-:W-:Y:S06]  /*b810*/  HMMA.16816.F32.BF16 R52, R8.reuse, R22, R28 ;  /* 0x000000160834723c */ /* 0x048fec000004181c */
[C---:B------:R-:W-:Y:S06]  /*b820*/  HMMA.16816.F32.BF16 R44, R8.reuse, R16, R24 ;  /* 0x00000010082c723c */ /* 0x040fec0000041818 */
[----:B------:R-:W-:Y:S01]  /*b830*/  HMMA.16816.F32.BF16 R28, R8, R18, R76 ;  /* 0x00000012081c723c */ /* 0x000fe2000004184c */
[----:B-1----:R-:W-:Y:S01]  /*b840*/  FFMA.FTZ R0, R193, UR6, -R2 ;  /* 0x00000006c1007c23 */ /* 0x002fe20008010802 */
[----:B------:R-:W1:Y:S01]  /*b850*/  LDSM.16.MT88.4 R16, [R218+0xf800] ;  /* 0x00f80000da10783b */ /* 0x000e620000004200 */
[----:B------:R-:W-:-:S02]  /*b860*/  IMAD.MOV.U32 R193, RZ, RZ, R89 ;  /* 0x000000ffffc17224 */ /* 0x000fc400078e0059 */
[----:B------:R3:W-:Y:S01]  /*b870*/  MUFU.EX2 R115, R0 ;  /* 0x0000000000737308 */ /* 0x0007e20000000800 */
[----:B------:R-:W-:Y:S01]  /*b880*/  HMMA.16816.F32.BF16 R80, R8, R20, R80 ;  /* 0x000000140850723c */ /* 0x000fe20000041850 */
[----:B------:R-:W1:Y:S01]  /*b890*/  LDSM.16.MT88.4 R20, [R216+0xf800] ;  /* 0x00f80000d814783b */ /* 0x000e620000004200 */
[----:B------:R-:W-:-:S04]  /*b8a0*/  IMAD.MOV.U32 R89, RZ, RZ, R103 ;  /* 0x000000ffff597224 */ /* 0x000fc800078e0067 */
[C---:B----4-:R-:W-:Y:S01]  /*b8b0*/  HMMA.16816.F32.BF16 R24, R8.reuse, R48, R60 ;  /* 0x000000300818723c */ /* 0x050fe2000004183c */
[----:B------:R-:W-:Y:S05]  /*b8c0*/  LDSM.16.MT88.4 R60, [R135+0x10000] ;  /* 0x01000000873c783b */ /* 0x000fea0000004200 */
[----:B------:R-:W-:Y:S01]  /*b8d0*/  HMMA.16816.F32.BF16 R40, R8, R50, R72 ;  /* 0x000000320828723c */ /* 0x000fe20000041848 */
[----:B------:R-:W4:Y:S01]  /*b8e0*/  LDSM.16.MT88.4 R48, [R217+0xf800] ;  /* 0x00f80000d930783b */ /* 0x000f220000004200 */
[----:B---3--:R-:W-:Y:S01]  /*b8f0*/  FFMA.FTZ R0, R200, UR6, -R2 ;  /* 0x00000006c8007c23 */ /* 0x008fe20008010802 */
[----:B------:R-:W-:-:S03]  /*b900*/  IMAD.MOV.U32 R200, RZ, RZ, R193 ;  /* 0x000000ffffc87224 */ /* 0x000fc600078e00c1 */
[C---:B--2---:R-:W-:Y:S01]  /*b910*/  HMMA.16816.F32.BF16 R84, R8.reuse, R12, R84 ;  /* 0x0000000c0854723c */ /* 0x044fe20000041854 */
[----:B------:R-:W-:Y:S01]  /*b920*/  IMAD.MOV.U32 R193, RZ, RZ, R186 ;  /* 0x000000ffffc17224 */ /* 0x000fe200078e00ba */
[----:B------:R2:W3:Y:S01]  /*b930*/  MUFU.EX2 R113, R0 ;  /* 0x0000000000717308 */ /* 0x0004e20000000800 */
[----:B------:R-:W-:Y:S02]  /*b940*/  IMAD.MOV.U32 R186, RZ, RZ, R164 ;  /* 0x000000ffffba7224 */ /* 0x000fe400078e00a4 */
[----:B------:R-:W-:Y:S01]  /*b950*/  IMAD.MOV.U32 R164, RZ, RZ, R191 ;  /* 0x000000ffffa47224 */ /* 0x000fe200078e00bf */
[----:B------:R-:W-:Y:S01]  /*b960*/  HMMA.16816.F32.BF16 R76, R8, R14, R56 ;  /* 0x0000000e084c723c */ /* 0x000fe20000041838 */
[----:B-----5:R-:W-:Y:S01]  /*b970*/  F2FP.BF16.F32.PACK_AB R13, R119, R121 ;  /* 0x00000079770d723e */ /* 0x020fe200000010ff */
[----:B------:R-:W-:Y:S02]  /*b980*/  IMAD.MOV.U32 R191, RZ, RZ, R165 ;  /* 0x000000ffffbf7224 */ /* 0x000fe400078e00a5 */
[----:B------:R-:W-:-:S02]  /*b990*/  IMAD.MOV.U32 R165, RZ, RZ, R173 ;  /* 0x000000ffffa57224 */ /* 0x000fc400078e00ad */
[----:B------:R-:W-:Y:S02]  /*b9a0*/  IMAD.MOV.U32 R173, RZ, RZ, R166 ;  /* 0x000000ffffad7224 */ /* 0x000fe400078e00a6 */
[----:B------:R-:W-:Y:S01]  /*b9b0*/  FADD.FTZ R8, R181, R179 ;  /* 0x000000b3b5087221 */ /* 0x000fe20000010000 */
[----:B------:R-:W-:Y:S02]  /*b9c0*/  IMAD.MOV.U32 R166, RZ, RZ, R101 ;  /* 0x000000ffffa67224 */ /* 0x000fe400078e0065 */
[----:B------:R5:W-:Y:S01]  /*b9d0*/  MUFU.EX2 R101, R7 ;  /* 0x0000000700657308 */ /* 0x000be20000000800 */
[----:B--2---:R-:W-:Y:S01]  /*b9e0*/  FFMA.FTZ R0, R204, UR6, -R2 ;  /* 0x00000006cc007c23 */ /* 0x004fe20008010802 */
[----:B---3--:R-:W-:-:S06]  /*b9f0*/  F2FP.BF16.F32.PACK_AB R15, R113, R115 ;  /* 0x00000073710f723e */ /* 0x008fcc00000010ff */
[----:B------:R2:W-:Y:S01]  /*ba00*/  MUFU.EX2 R114, R0 ;  /* 0x0000000000727308 */ /* 0x0005e20000000800 */
[----:B-----5:R-:W-:Y:S01]  /*ba10*/  FFMA.FTZ R7, R200, UR6, -R2 ;  /* 0x00000006c8077c23 */ /* 0x020fe20008010802 */
[----:B------:R-:W-:Y:S02]  /*ba20*/  IMAD.MOV.U32 R200, RZ, RZ, R186 ;  /* 0x000000ffffc87224 */ /* 0x000fe400078e00ba */
[----:B------:R-:W-:Y:S02]  /*ba30*/  IMAD.MOV.U32 R186, RZ, RZ, R191 ;  /* 0x000000ffffba7224 */ /* 0x000fe400078e00bf */
[----:B------:R-:W-:Y:S02]  /*ba40*/  IMAD.MOV.U32 R191, RZ, RZ, R171 ;  /* 0x000000ffffbf7224 */ /* 0x000fe400078e00ab */
[----:B------:R-:W-:Y:S02]  /*ba50*/  IMAD.MOV.U32 R171, RZ, RZ, R155 ;  /* 0x000000ffffab7224 */ /* 0x000fe400078e009b */
[----:B--2---:R-:W-:Y:S01]  /*ba60*/  FFMA.FTZ R0, R178, UR6, -R6 ;  /* 0x00000006b2007c23 */ /* 0x004fe20008010806 */
[----:B------:R-:W-:-:S02]  /*ba70*/  IMAD.MOV.U32 R155, RZ, RZ, R154 ;  /* 0x000000ffff9b7224 */ /* 0x000fc400078e009a */
[----:B------:R-:W-:Y:S01]  /*ba80*/  IMAD.MOV.U32 R154, RZ, RZ, R95 ;  /* 0x000000ffff9a7224 */ /* 0x000fe200078e005f */
[----:B------:R2:W-:Y:S02]  /*ba90*/  MUFU.EX2 R112, R0 ;  /* 0x0000000000707308 */ /* 0x0005e40000000800 */
[----:B--2---:R-:W-:-:S06]  /*baa0*/  FFMA.FTZ R0, R180, UR6, -R6 ;  /* 0x00000006b4007c23 */ /* 0x004fcc0008010806 */
[----:B------:R2:W3:Y:S02]  /*bab0*/  MUFU.EX2 R111, R0 ;  /* 0x00000000006f7308 */ /* 0x0004e40000000800 */
[----:B--2---:R-:W-:Y:S01]  /*bac0*/  FFMA.FTZ R0, R184, UR6, -R6 ;  /* 0x00000006b8007c23 */ /* 0x004fe20008010806 */
[----:B---3--:R-:W-:-:S05]  /*bad0*/  F2FP.BF16.F32.PACK_AB R12, R111, R112 ;  /* 0x000000706f0c723e */ /* 0x008fca00000010ff */
[----:B------:R2:W-:Y:S02]  /*bae0*/  MUFU.EX2 R110, R0 ;  /* 0x00000000006e7308 */ /* 0x0005e40000000800 */
[----:B--2---:R-:W-:-:S06]  /*baf0*/  FFMA.FTZ R0, R192, UR6, -R6 ;  /* 0x00000006c0007c23 */ /* 0x004fcc0008010806 */
[----:B------:R2:W3:Y:S02]  /*bb00*/  MUFU.EX2 R108, R0 ;  /* 0x00000000006c7308 */ /* 0x0004e40000000800 */
[----:B--2---:R-:W-:Y:S01]  /*bb10*/  FFMA.FTZ R0, R244, UR6, -R2 ;  /* 0x00000006f4007c23 */ /* 0x004fe20008010802 */
[----:B---3--:R-:W-:-:S05]  /*bb20*/  F2FP.BF16.F32.PACK_AB R14, R108, R110 ;  /* 0x0000006e6c0e723e */ /* 0x008fca00000010ff */
[----:B------:R2:W3:Y:S02]  /*bb30*/  MUFU.EX2 R109, R0 ;  /* 0x00000000006d7308 */ /* 0x0004e40000000800 */
[C---:B-1----:R-:W-:Y:S01]  /*bb40*/  HMMA.16816.F32.BF16 R56, R12.reuse, R16, R44 ;  /* 0x000000100c38723c */ /* 0x042fe2000004182c */
[----:B------:R-:W-:Y:S05]  /*bb50*/  LDSM.16.MT88.4 R44, [R218+0x10000] ;  /* 0x01000000da2c783b */ /* 0x000fea0000004200 */
[----:B------:R-:W-:Y:S01]  /*bb60*/  HMMA.16816.F32.BF16 R72, R12, R34, R52 ;  /* 0x000000220c48723c */ /* 0x000fe20000041834 */
[----:B------:R-:W-:Y:S01]  /*bb70*/  FFMA.FTZ R17, R193, UR6, -R2 ;  /* 0x00000006c1117c23 */ /* 0x000fe20008010802 */
[----:B------:R-:W-:Y:S01]  /*bb80*/  FADD.FTZ R16, R182, R8 ;  /* 0x00000008b6107221 */ /* 0x000fe20000010000 */
[----:B------:R-:W-:-:S02]  /*bb90*/  IMAD.MOV.U32 R193, RZ, RZ, R164 ;  /* 0x000000ffffc17224 */ /* 0x000fc400078e00a4 */
[----:B------:R-:W-:Y:S01]  /*bba0*/  IMAD.MOV.U32 R164, RZ, RZ, R152 ;  /* 0x000000ffffa47224 */ /* 0x000fe200078e0098 */
[C---:B------:R-:W-:Y:S01]  /*bbb0*/  HMMA.16816.F32.BF16 R80, R12.reuse, R32, R80 ;  /* 0x000000200c50723c */ /* 0x040fe20000041850 */
[----:B--2---:R-:W-:Y:S01]  /*bbc0*/  FFMA.FTZ R0, R245, UR6, -R2 ;  /* 0x00000006f5007c23 */ /* 0x004fe20008010802 */
[----:B------:R-:W-:Y:S01]  /*bbd0*/  IMAD.MOV.U32 R152, RZ, RZ, R100 ;  /* 0x000000ffff987224 */ /* 0x000fe200078e0064 */
[----:B------:R-:W-:Y:S01]  /*bbe0*/  MUFU.EX2 R95, R17 ;  /* 0x00000011005f7308 */ /* 0x000fe20000000800 */
[----:B---3--:R-:W-:Y:S02]  /*bbf0*/  F2FP.BF16.F32.PACK_AB R9, R109, R114 ;  /* 0x000000726d09723e */ /* 0x008fe400000010ff */
[C---:B------:R-:W-:Y:S05]  /*bc00*/  HMMA.16816.F32.BF16 R52, R12.reuse, R18, R28 ;  /* 0x000000120c34723c */ /* 0x040fea000004181c */
[----:B------:R1:W-:Y:S01]  /*bc10*/  MUFU.EX2 R106, R0 ;  /* 0x00000000006a7308 */ /* 0x0003e20000000800 */
[C---:B------:R-:W-:Y:S06]  /*bc20*/  HMMA.16816.F32.BF16 R24, R12.reuse, R20, R24 ;  /* 0x000000140c18723c */ /* 0x040fec0000041818 */
[C---:B------:R-:W-:Y:S01]  /*bc30*/  HMMA.16816.F32.BF16 R40, R12.reuse, R22, R40 ;  /* 0x000000160c28723c */ /* 0x040fe20000041828 */
[----:B------:R2:W-:Y:S01]  /*bc40*/  MUFU.EX2 R100, R7 ;  /* 0x0000000700647308 */ /* 0x0005e20000000800 */
[----:B------:R-:W-:Y:S04]  /*bc50*/  LDSM.16.MT88.4 R20, [R216+0x10000] ;  /* 0x01000000d814783b */ /* 0x000fe80000004200 */
[----:B----4-:R-:W-:Y:S01]  /*bc60*/  HMMA.16816.F32.BF16 R32, R12, R48, R84 ;  /* 0x000000300c20723c */ /* 0x010fe20000041854 */
[----:B-1----:R-:W-:-:S05]  /*bc70*/  FFMA.FTZ R0, R252, UR6, -R2 ;  /* 0x00000006fc007c23 */ /* 0x002fca0008010802 */
[----:B------:R-:W-:Y:S01]  /*bc80*/  HMMA.16816.F32.BF16 R28, R12, R50, R76 ;  /* 0x000000320c1c723c */ /* 0x000fe2000004184c */
[----:B------:R1:W3:Y:S01]  /*bc90*/  MUFU.EX2 R107, R0 ;  /* 0x00000000006b7308 */ /* 0x0002e20000000800 */
[----:B--2---:R-:W-:-:S05]  /*bca0*/  FADD.FTZ R7, R195, R16 ;  /* 0x00000010c3077221 */ /* 0x004fca0000010000 */
[----:B------:R-:W-:Y:S01]  /*bcb0*/  FFMA.FTZ R12, R200, UR6, -R2 ;  /* 0x00000006c80c7c23 */ /* 0x000fe20008010802 */
[----:B------:R-:W-:Y:S01]  /*bcc0*/  IMAD.MOV.U32 R200, RZ, RZ, R193 ;  /* 0x000000ffffc87224 */ /* 0x000fe200078e00c1 */
[----:B------:R-:W2:Y:S01]  /*bcd0*/  LDSM.16.MT88.4 R16, [R217+0x10000] ;  /* 0x01000000d910783b */ /* 0x000ea20000004200 */
[----:B------:R-:W-:Y:S02]  /*bce0*/  IMAD.MOV.U32 R193, RZ, RZ, R164 ;  /* 0x000000ffffc17224 */ /* 0x000fe400078e00a4 */
[----:B------:R-:W-:Y:S01]  /*bcf0*/  FADD.FTZ R7, R196, R7 ;  /* 0x00000007c4077221 */ /* 0x000fe20000010000 */
[----:B------:R-:W-:Y:S02]  /*bd00*/  IMAD.MOV.U32 R164, RZ, RZ, R161 ;  /* 0x000000ffffa47224 */ /* 0x000fe400078e00a1 */
[----:B------:R-:W-:Y:S02]  /*bd10*/  IMAD.MOV.U32 R161, RZ, RZ, R158 ;  /* 0x000000ffffa17224 */ /* 0x000fe400078e009e */
[----:B------:R-:W-:Y:S01]  /*bd20*/  FADD.FTZ R7, R197, R7 ;  /* 0x00000007c5077221 */ /* 0x000fe20000010000 */
[----:B------:R-:W-:-:S02]  /*bd30*/  IMAD.MOV.U32 R158, RZ, RZ, R163 ;  /* 0x000000ffff9e7224 */ /* 0x000fc400078e00a3 */
[----:B------:R-:W-:Y:S02]  /*bd40*/  IMAD.MOV.U32 R163, RZ, RZ, R94 ;  /* 0x000000ffffa37224 */ /* 0x000fe400078e005e */
[----:B-1----:R-:W-:Y:S01]  /*bd50*/  FFMA.FTZ R0, R206, UR6, -R6 ;  /* 0x00000006ce007c23 */ /* 0x002fe20008010806 */
[----:B------:R1:W-:Y:S01]  /*bd60*/  MUFU.EX2 R94, R12 ;  /* 0x0000000c005e7308 */ /* 0x0003e20000000800 */
[----:B------:R-:W-:Y:S01]  /*bd70*/  FADD.FTZ R7, R198, R7 ;  /* 0x00000007c6077221 */ /* 0x000fe20000010000 */
[----:B---3--:R-:W-:-:S03]  /*bd80*/  F2FP.BF16.F32.PACK_AB R11, R107, R106 ;  /* 0x0000006a6b0b723e */ /* 0x008fc600000010ff */
[----:B------:R-:W-:-:S03]  /*bd90*/  FADD.FTZ R7, R199, R7 ;  /* 0x00000007c7077221 */ /* 0x000fc60000010000 */
[----:B------:R3:W-:Y:S01]  /*bda0*/  MUFU.EX2 R105, R0 ;  /* 0x0000000000697308 */ /* 0x0007e20000000800 */
[----:B------:R-:W-:-:S04]  /*bdb0*/  FADD.FTZ R7, R185, R7 ;  /* 0x00000007b9077221 */ /* 0x000fc80000010000 */
[----:B------:R-:W-:Y:S01]  /*bdc0*/  FADD.FTZ R7, R190, R7 ;  /* 0x00000007be077221 */ /* 0x000fe20000010000 */
[----:B-1----:R-:W-:Y:S01]  /*bdd0*/  FFMA.FTZ R12, R200, UR6, -R6 ;  /* 0x00000006c80c7c23 */ /* 0x002fe20008010806 */
[----:B------:R-:W-:Y:S02]  /*bde0*/  IMAD.MOV.U32 R200, RZ, RZ, R193 ;  /* 0x000000ffffc87224 */ /* 0x000fe400078e00c1 */
[----:B------:R-:W-:Y:S01]  /*bdf0*/  FADD.FTZ R7, R189, R7 ;  /* 0x00000007bd077221 */ /* 0x000fe20000010000 */
[----:B------:R-:W-:Y:S02]  /*be00*/  IMAD.MOV.U32 R193, RZ, RZ, R164 ;  /* 0x000000ffffc17224 */ /* 0x000fe400078e00a4 */
[----:B------:R-:W-:Y:S02]  /*be10*/  IMAD.MOV.U32 R164, RZ, RZ, R161 ;  /* 0x000000ffffa47224 */ /* 0x000fe400078e00a1 */
[----:B------:R-:W-:Y:S01]  /*be20*/  FADD.FTZ R7, R187, R7 ;  /* 0x00000007bb077221 */ /* 0x000fe20000010000 */
[----:B------:R-:W-:-:S02]  /*be30*/  IMAD.MOV.U32 R161, RZ, RZ, R158 ;  /* 0x000000ffffa17224 */ /* 0x000fc400078e009e */
[--C-:B---3--:R-:W-:Y:S01]  /*be40*/  FFMA.FTZ R0, R209, UR6, -R6.reuse ;  /* 0x00000006d1007c23 */ /* 0x108fe20008010806 */
[----:B------:R-:W-:Y:S02]  /*be50*/  IMAD.MOV.U32 R158, RZ, RZ, R163 ;  /* 0x000000ffff9e7224 */ /* 0x000fe400078e00a3 */
[----:B------:R-:W-:Y:S01]  /*be60*/  IMAD.MOV.U32 R163, RZ, RZ, R93 ;  /* 0x000000ffffa37224 */ /* 0x000fe200078e005d */
[----:B------:R1:W3:Y:S08]  /*be70*/  MUFU.EX2 R104, R0 ;  /* 0x0000000000687308 */ /* 0x0002f00000000800 */
[----:B------:R4:W-:Y:S01]  /*be80*/  MUFU.EX2 R93, R12 ;  /* 0x0000000c005d7308 */ /* 0x0009e20000000800 */
[----:B-1----:R-:W-:Y:S01]  /*be90*/  FFMA.FTZ R0, R211, UR6, -R6 ;  /* 0x00000006d3007c23 */ /* 0x002fe20008010806 */
[----:B---3--:R-:W-:-:S06]  /*bea0*/  F2FP.BF16.F32.PACK_AB R8, R104, R105 ;  /* 0x000000696808723e */ /* 0x008fcc00000010ff */
[----:B------:R1:W-:Y:S01]  /*beb0*/  MUFU.EX2 R103, R0 ;  /* 0x0000000000677308 */ /* 0x0003e20000000800 */
[----:B----4-:R-:W-:Y:S01]  /*bec0*/  FFMA.FTZ R12, R186, UR6, -R6 ;  /* 0x00000006ba0c7c23 */ /* 0x010fe20008010806 */
[----:B------:R-:W-:-:S06]  /*bed0*/  IMAD.MOV.U32 R186, RZ, RZ, R92 ;  /* 0x000000ffffba7224 */ /* 0x000fcc00078e005c */
[----:B------:R3:W-:Y:S01]  /*bee0*/  MUFU.EX2 R92, R12 ;  /* 0x0000000c005c7308 */ /* 0x0007e20000000800 */
[----:B-1----:R-:W-:-:S07]  /*bef0*/  FFMA.FTZ R0, R212, UR6, -R6 ;  /* 0x00000006d4007c23 */ /* 0x002fce0008010806 */
[----:B------:R1:W4:Y:S01]  /*bf00*/  MUFU.EX2 R102, R0 ;  /* 0x0000000000667308 */ /* 0x0003220000000800 */
[----:B---3--:R-:W-:Y:S01]  /*bf10*/  FFMA.FTZ R12, R200, UR6, -R6 ;  /* 0x00000006c80c7c23 */ /* 0x008fe20008010806 */
[----:B------:R-:W-:Y:S02]  /*bf20*/  IMAD.MOV.U32 R200, RZ, RZ, R193 ;  /* 0x000000ffffc87224 */ /* 0x000fe400078e00c1 */
[----:B------:R-:W-:Y:S02]  /*bf30*/  IMAD.MOV.U32 R193, RZ, RZ, R161 ;  /* 0x000000ffffc17224 */ /* 0x000fe400078e00a1 */
[----:B------:R-:W-:Y:S02]  /*bf40*/  IMAD.MOV.U32 R161, RZ, RZ, R158 ;  /* 0x000000ffffa17224 */ /* 0x000fe400078e009e */
[----:B------:R-:W-:Y:S02]  /*bf50*/  IMAD.MOV.U32 R158, RZ, RZ, R191 ;  /* 0x000000ffff9e7224 */ /* 0x000fe400078e00bf */
[----:B------:R-:W-:-:S02]  /*bf60*/  IMAD.MOV.U32 R191, RZ, RZ, R166 ;  /* 0x000000ffffbf7224 */ /* 0x000fc400078e00a6 */
[----:B------:R-:W-:Y:S02]  /*bf70*/  IMAD.MOV.U32 R166, RZ, RZ, R147 ;  /* 0x000000ffffa67224 */ /* 0x000fe400078e0093 */
[----:B-1----:R-:W-:Y:S01]  /*bf80*/  FADD.FTZ R0, R203, R201 ;  /* 0x000000c9cb007221 */ /* 0x002fe20000010000 */
[----:B------:R-:W-:Y:S01]  /*bf90*/  IMAD.MOV.U32 R147, RZ, RZ, R91 ;  /* 0x000000ffff937224 */ /* 0x000fe200078e005b */
[----:B----4-:R-:W-:Y:S01]  /*bfa0*/  F2FP.BF16.F32.PACK_AB R10, R102, R103 ;  /* 0x00000067660a723e */ /* 0x010fe200000010ff */
[----:B------:R1:W-:Y:S01]  /*bfb0*/  MUFU.EX2 R91, R12 ;  /* 0x0000000c005b7308 */ /* 0x0003e20000000800 */
[----:B------:R-:W-:-:S04]  /*bfc0*/  FADD.FTZ R0, R202, R0 ;  /* 0x00000000ca007221 */ /* 0x000fc80000010000 */
[----:B------:R-:W-:Y:S01]  /*bfd0*/  FADD.FTZ R0, R205, R0 ;  /* 0x00000000cd007221 */ /* 0x000fe20000010000 */
[----:B--2---:R-:W-:Y:S03]  /*bfe0*/  HMMA.16816.F32.BF16 R48, R8, R16, R32 ;  /* 0x000000100830723c */ /* 0x004fe60000041820 */
[----:B------:R-:W-:-:S03]  /*bff0*/  FADD.FTZ R0, R210, R0 ;  /* 0x00000000d2007221 */ /* 0x000fc60000010000 */
[C---:B------:R-:W-:Y:S01]  /*c000*/  HMMA.16816.F32.BF16 R32, R8.reuse, R18, R28 ;  /* 0x000000120820723c */ /* 0x040fe2000004181c */
[----:B------:R-:W-:Y:S01]  /*c010*/  FADD.FTZ R0, R214, R0 ;  /* 0x00000000d6007221 */ /* 0x000fe20000010000 */
[----:B------:R-:W2:Y:S03]  /*c020*/  LDSM.16.MT88.4 R16, [R217+0x10800] ;  /* 0x01080000d910783b */ /* 0x000ea60000004200 */
[----:B------:R-:W-:Y:S01]  /*c030*/  FADD.FTZ R0, R242, R0 ;  /* 0x00000000f2007221 */ /* 0x000fe20000010000 */
[----:B-1----:R-:W-:Y:S01]  /*c040*/  FFMA.FTZ R12, R186, UR6, -R6 ;  /* 0x00000006ba0c7c23 */ /* 0x002fe20008010806 */
[----:B------:R-:W-:Y:S01]  /*c050*/  IMAD.MOV.U32 R186, RZ, RZ, R90 ;  /* 0x000000ffffba7224 */ /* 0x000fe200078e005a */
[C---:B------:R-:W-:Y:S01]  /*c060*/  HMMA.16816.F32.BF16 R76, R8.reuse, R60, R80 ;  /* 0x0000003c084c723c */ /* 0x040fe20000041850 */
[----:B------:R-:W-:Y:S01]  /*c070*/  FADD.FTZ R0, R215, R0 ;  /* 0x00000000d7007221 */ /* 0x000fe20000010000 */
[----:B------:R1:W3:Y:S01]  /*c080*/  MUFU.EX2 R90, R12 ;  /* 0x0000000c005a7308 */ /* 0x0002e20000000800 */
[----:B------:R-:W-:Y:S01]  /*c090*/  FFMA.FTZ R13, R186, UR6, -R2 ;  /* 0x00000006ba0d7c23 */ /* 0x000fe20008010802 */
[----:B------:R-:W-:Y:S01]  /*c0a0*/  LDSM.16.MT88.4 R28, [R135+0x11000] ;  /* 0x01100000871c783b */ /* 0x000fe20000004200 */
[----:B------:R-:W-:Y:S01]  /*c0b0*/  FADD.FTZ R0, R243, R0 ;  /* 0x00000000f3007221 */ /* 0x000fe20000010000 */
[----:B------:R-:W-:Y:S03]  /*c0c0*/  HMMA.16816.F32.BF16 R60, R8, R62, R72 ;  /* 0x0000003e083c723c */ /* 0x000fe60000041848 */
[----:B------:R-:W-:-:S03]  /*c0d0*/  FADD.FTZ R0, R246, R0 ;  /* 0x00000000f6007221 */ /* 0x000fc60000010000 */
[----:B------:R-:W-:Y:S01]  /*c0e0*/  HMMA.16816.F32.BF16 R72, R8, R46, R52 ;  /* 0x0000002e0848723c */ /* 0x000fe20000041834 */
[----:B------:R-:W-:-:S04]  /*c0f0*/  FADD.FTZ R0, R247, R0 ;  /* 0x00000000f7007221 */ /* 0x000fc80000010000 */
[----:B------:R-:W-:Y:S01]  /*c100*/  FADD.FTZ R0, R248, R0 ;  /* 0x00000000f8007221 */ /* 0x000fe20000010000 */
[C---:B------:R-:W-:Y:S01]  /*c110*/  HMMA.16816.F32.BF16 R80, R8.reuse, R44, R56 ;  /* 0x0000002c0850723c */ /* 0x040fe20000041838 */
[----:B-1----:R-:W-:Y:S01]  /*c120*/  FADD.FTZ R12, R177, R7 ;  /* 0x00000007b10c7221 */ /* 0x002fe20000010000 */
[----:B------:R-:W1:Y:S01]  /*c130*/  LDSM.16.MT88.4 R44, [R135+0x10800] ;  /* 0x01080000872c783b */ /* 0x000e620000004200 */
[----:B------:R-:W-:Y:S02]  /*c140*/  FADD.FTZ R0, R249, R0 ;  /* 0x00000000f9007221 */ /* 0x000fe40000010000 */
[----:B------:R-:W-:Y:S01]  /*c150*/  FADD.FTZ R12, R174, R12 ;  /* 0x0000000cae0c7221 */ /* 0x000fe20000010000 */
[C---:B------:R-:W-:Y:S01]  /*c160*/  HMMA.16816.F32.BF16 R84, R8.reuse, R20, R24 ;  /* 0x000000140854723c */ /* 0x040fe20000041818 */
[----:B------:R-:W-:Y:S01]  /*c170*/  FADD.FTZ R7, R200, R0 ;  /* 0x00000000c8077221 */ /* 0x000fe20000010000 */
[----:B------:R-:W-:Y:S01]  /*c180*/  FFMA.FTZ R0, R193, UR6, -R2 ;  /* 0x00000006c1007c23 */ /* 0x000fe20008010802 */
[----:B------:R-:W-:Y:S01]  /*c190*/  FADD.FTZ R12, R172, R12 ;  /* 0x0000000cac0c7221 */ /* 0x000fe20000010000 */
[----:B------:R-:W4:Y:S01]  /*c1a0*/  LDSM.16.MT88.4 R24, [R218+0x10800] ;  /* 0x01080000da18783b */ /* 0x000f220000004200 */
[----:B------:R-:W-:Y:S01]  /*c1b0*/  FADD.FTZ R7, R191, R7 ;  /* 0x00000007bf077221 */ /* 0x000fe20000010000 */
[----:B------:R-:W-:Y:S01]  /*c1c0*/  IMAD.MOV.U32 R191, RZ, RZ, R167 ;  /* 0x000000ffffbf7224 */ /* 0x000fe200078e00a7 */
[----:B------:R-:W-:Y:S01]  /*c1d0*/  HMMA.16816.F32.BF16 R52, R8, R22, R40 ;  /* 0x000000160834723c */ /* 0x000fe20000041828 */
[----:B------:R-:W-:Y:S01]  /*c1e0*/  IMAD.MOV.U32 R167, RZ, RZ, R154 ;  /* 0x000000ffffa77224 */ /* 0x000fe200078e009a */
[----:B------:R-:W5:Y:S01]  /*c1f0*/  LDSM.16.MT88.4 R20, [R216+0x10800] ;  /* 0x01080000d814783b */ /* 0x000f620000004200 */
[----:B------:R-:W-:-:S02]  /*c200*/  IMAD.MOV.U32 R154, RZ, RZ, R89 ;  /* 0x000000ffff9a7224 */ /* 0x000fc400078e0059 */
[----:B------:R2:W-:Y:S02]  /*c210*/  MUFU.EX2 R89, R0 ;  /* 0x0000000000597308 */ /* 0x0005e40000000800 */
[----:B------:R-:W-:Y:S02]  /*c220*/  F2FP.BF16.F32.PACK_AB R9, R100, R101 ;  /* 0x000000656409723e */ /* 0x000fe400000010ff */
[----:B------:R-:W-:Y:S02]  /*c230*/  F2FP.BF16.F32.PACK_AB R11, R94, R95 ;  /* 0x0000005f5e0b723e */ /* 0x000fe400000010ff */
[----:B------:R-:W-:Y:S02]  /*c240*/  F2FP.BF16.F32.PACK_AB R8, R92, R93 ;  /* 0x0000005d5c08723e */ /* 0x000fe400000010ff */
[----:B---3--:R-:W-:-:S07]  /*c250*/  F2FP.BF16.F32.PACK_AB R10, R90, R91 ;  /* 0x0000005b5a0a723e */ /* 0x008fce00000010ff */
[C---:B--2---:R-:W-:Y:S01]  /*c260*/  HMMA.16816.F32.BF16 R32, R8.reuse, R18, R32 ;  /* 0x000000120820723c */ /* 0x044fe20000041820 */
[----:B------:R-:W-:Y:S01]  /*c270*/  FADD.FTZ R0, R165, R7 ;  /* 0x00000007a5007221 */ /* 0x000fe20000010000 */
[----:B------:R-:W-:Y:S01]  /*c280*/  FADD.FTZ R7, R176, R12 ;  /* 0x0000000cb0077221 */ /* 0x000fe20000010000 */
[----:B------:R-:W-:Y:S01]  /*c290*/  FFMA.FTZ R12, R161, UR6, -R2 ;  /* 0x00000006a10c7c23 */ /* 0x000fe20008010802 */
[----:B------:R-:W-:Y:S02]  /*c2a0*/  IMAD.MOV.U32 R165, RZ, RZ, R173 ;  /* 0x000000ffffa57224 */ /* 0x000fe400078e00ad */
[----:B------:R-:W-:Y:S01]  /*c2b0*/  FADD.FTZ R0, R164, R0 ;  /* 0x00000000a4007221 */ /* 0x000fe20000010000 */
[----:B------:R-:W-:Y:S01]  /*c2c0*/  FADD.FTZ R7, R71, R7 ;  /* 0x0000000747077221 */ /* 0x000fe20000010000 */
[----:B------:R-:W-:Y:S01]  /*c2d0*/  IMAD.MOV.U32 R173, RZ, RZ, R88 ;  /* 0x000000ffffad7224 */ /* 0x000fe200078e0058 */
[----:B------:R2:W-:Y:S01]  /*c2e0*/  MUFU.EX2 R71, R12 ;  /* 0x0000000c00477308 */ /* 0x0005e20000000800 */
[----:B------:R-:W-:Y:S01]  /*c2f0*/  FADD.FTZ R0, R158, R0 ;  /* 0x000000009e007221 */ /* 0x000fe20000010000 */
[----:B------:R-:W-:Y:S01]  /*c300*/  FADD.FTZ R7, R70, R7 ;  /* 0x0000000746077221 */ /* 0x000fe20000010000 */
[----:B-1----:R-:W-:Y:S02]  /*c310*/  HMMA.16816.F32.BF16 R56, R8, R44, R76 ;  /* 0x0000002c0838723c */ /* 0x002fe4000004184c */
[----:B------:R-:W-:Y:S01]  /*c320*/  FADD.FTZ R0, R251, R0 ;  /* 0x00000000fb007221 */ /* 0x000fe20000010000 */
[----:B------:R-:W-:-:S02]  /*c330*/  FADD.FTZ R7, R162, R7 ;  /* 0x00000007a2077221 */ /* 0x000fc40000010000 */
[----:B------:R-:W1:Y:S01]  /*c340*/  MUFU.EX2 R88, R13 ;  /* 0x0000000d00587308 */ /* 0x000e620000000800 */
[----:B------:R-:W-:Y:S01]  /*c350*/  FADD.FTZ R0, R169, R0 ;  /* 0x00000000a9007221 */ /* 0x000fe20000010000 */
[----:B------:R-:W-:Y:S01]  /*c360*/  FADD.FTZ R7, R160, R7 ;  /* 0x00000007a0077221 */ /* 0x000fe20000010000 */
[----:B------:R-:W-:Y:S02]  /*c370*/  HMMA.16816.F32.BF16 R60, R8, R46, R60 ;  /* 0x0000002e083c723c */ /* 0x000fe4000004183c */
[----:B------:R-:W-:Y:S01]  /*c380*/  FADD.FTZ R0, R250, R0 ;  /* 0x00000000fa007221 */ /* 0x000fe20000010000 */
[----:B------:R-:W-:-:S03]  /*c390*/  FADD.FTZ R7, R69, R7 ;  /* 0x0000000745077221 */ /* 0x000fc60000010000 */
[----:B------:R-:W-:Y:S01]  /*c3a0*/  FADD.FTZ R0, R213, R0 ;  /* 0x00000000d5007221 */ /* 0x000fe20000010000 */
[----:B------:R-:W-:Y:S01]  /*c3b0*/  FADD.FTZ R7, R149, R7 ;  /* 0x0000000795077221 */ /* 0x000fe20000010000 */
[----:B--2---:R-:W-:Y:S01]  /*c3c0*/  FFMA.FTZ R12, R191, UR6, -R2 ;  /* 0x00000006bf0c7c23 */ /* 0x004fe20008010802 */
[C---:B----4-:R-:W-:Y:S01]  /*c3d0*/  HMMA.16816.F32.BF16 R44, R8.reuse, R24, R80 ;  /* 0x00000018082c723c */ /* 0x050fe20000041850 */
[----:B------:R-:W-:Y:S01]  /*c3e0*/  FADD.FTZ R0, R208, R0 ;  /* 0x00000000d0007221 */ /* 0x000fe20000010000 */
[----:B------:R-:W-:Y:S01]  /*c3f0*/  FADD.FTZ R7, R66, R7 ;  /* 0x0000000742077221 */ /* 0x000fe20000010000 */
[----:B------:R2:W3:Y:S02]  /*c400*/  MUFU.EX2 R70, R12 ;  /* 0x0000000c00467308 */ /* 0x0004e40000000800 */
[----:B------:R-:W-:Y:S01]  /*c410*/  FADD.FTZ R0, R207, R0 ;  /* 0x00000000cf007221 */ /* 0x000fe20000010000 */
[----:B------:R-:W-:Y:S01]  /*c420*/  FADD.FTZ R7, R151, R7 ;  /* 0x0000000797077221 */ /* 0x000fe20000010000 */
[----:B------:R-:W-:Y:S01]  /*c430*/  HMMA.16816.F32.BF16 R40, R8, R26, R72 ;  /* 0x0000001a0828723c */ /* 0x000fe20000041848 */
[----:B------:R-:W-:Y:S01]  /*c440*/  LDSM.16.MT88.4 R24, [R217+0x11000] ;  /* 0x01100000d918783b */ /* 0x000fe20000004200 */
[----:B------:R-:W-:Y:S01]  /*c450*/  FADD.FTZ R0, R194, R0 ;  /* 0x00000000c2007221 */ /* 0x000fe20000010000 */
[----:B------:R-:W-:-:S03]  /*c460*/  FADD.FTZ R7, R65, R7 ;  /* 0x0000000741077221 */ /* 0x000fc60000010000 */
[----:B------:R-:W-:Y:S01]  /*c470*/  FADD.FTZ R0, R188, R0 ;  /* 0x00000000bc007221 */ /* 0x000fe20000010000 */
[----:B------:R-:W-:Y:S01]  /*c480*/  FADD.FTZ R7, R144, R7 ;  /* 0x0000000790077221 */ /* 0x000fe20000010000 */
[C---:B-----5:R-:W-:Y:S02]  /*c490*/  HMMA.16816.F32.BF16 R84, R8.reuse, R20, R84 ;  /* 0x000000140854723c */ /* 0x060fe40000041854 */
[----:B------:R-:W-:Y:S01]  /*c4a0*/  FADD.FTZ R0, R183, R0 ;  /* 0x00000000b7007221 */ /* 0x000fe20000010000 */
[----:B------:R-:W-:Y:S01]  /*c4b0*/  FADD.FTZ R7, R64, R7 ;  /* 0x0000000740077221 */ /* 0x000fe20000010000 */
[----:B--2---:R-:W-:Y:S02]  /*c4c0*/  FFMA.FTZ R12, R165, UR6, -R6 ;  /* 0x00000006a50c7c23 */ /* 0x004fe40008010806 */
[----:B------:R-:W-:Y:S01]  /*c4d0*/  FADD.FTZ R0, R175, R0 ;  /* 0x00000000af007221 */ /* 0x000fe20000010000 */
[----:B------:R-:W-:Y:S01]  /*c4e0*/  FADD.FTZ R7, R143, R7 ;  /* 0x000000078f077221 */ /* 0x000fe20000010000 */
[----:B------:R-:W-:Y:S01]  /*c4f0*/  HMMA.16816.F32.BF16 R52, R8, R22, R52 ;  /* 0x000000160834723c */ /* 0x000fe20000041834 */
[----:B------:R2:W-:Y:S01]  /*c500*/  MUFU.EX2 R69, R12 ;  /* 0x0000000c00457308 */ /* 0x0005e20000000800 */
[----:B------:R-:W-:Y:S01]  /*c510*/  FADD.FTZ R0, R170, R0 ;  /* 0x00000000aa007221 */ /* 0x000fe20000010000 */
[----:B------:R-:W-:Y:S01]  /*c520*/  FADD.FTZ R7, R137, R7 ;  /* 0x0000000789077221 */ /* 0x000fe20000010000 */
[----:B------:R-:W-:Y:S02]  /*c530*/  LDSM.16.MT88.4 R20, [R218+0x11000] ;  /* 0x01100000da14783b */ /* 0x000fe40000004200 */
[----:B------:R-:W-:-:S04]  /*c540*/  FADD.FTZ R0, R168, R0 ;  /* 0x00000000a8007221 */ /* 0x000fc80000010000 */
[----:B------:R-:W-:-:S04]  /*c550*/  FADD.FTZ R0, R159, R0 ;  /* 0x000000009f007221 */ /* 0x000fc80000010000 */
[----:B------:R-:W-:Y:S01]  /*c560*/  FADD.FTZ R0, R157, R0 ;  /* 0x000000009d007221 */ /* 0x000fe20000010000 */
[----:B--2---:R-:W-:-:S03]  /*c570*/  FFMA.FTZ R12, R163, UR6, -R6 ;  /* 0x00000006a30c7c23 */ /* 0x004fc60008010806 */
[----:B------:R-:W-:Y:S01]  /*c580*/  FADD.FTZ R0, R156, R0 ;  /* 0x000000009c007221 */ /* 0x000fe20000010000 */
[----:B------:R2:W4:Y:S03]  /*c590*/  MUFU.EX2 R66, R12 ;  /* 0x0000000c00427308 */ /* 0x0005260000000800 */
[----:B------:R-:W-:-:S04]  /*c5a0*/  FADD.FTZ R0, R148, R0 ;  /* 0x0000000094007221 */ /* 0x000fc80000010000 */
[----:B------:R-:W-:-:S04]  /*c5b0*/  FADD.FTZ R0, R146, R0 ;  /* 0x0000000092007221 */ /* 0x000fc80000010000 */
[----:B------:R-:W-:-:S04]  /*c5c0*/  FADD.FTZ R0, R145, R0 ;  /* 0x0000000091007221 */ /* 0x000fc80000010000 */
[----:B------:R-:W-:Y:S01]  /*c5d0*/  FADD.FTZ R0, R142, R0 ;  /* 0x000000008e007221 */ /* 0x000fe20000010000 */
[----:B--2---:R-:W-:-:S03]  /*c5e0*/  FFMA.FTZ R12, R167, UR6, -R6 ;  /* 0x00000006a70c7c23 */ /* 0x004fc60008010806 */
[----:B------:R-:W-:Y:S01]  /*c5f0*/  FADD.FTZ R0, R141, R0 ;  /* 0x000000008d007221 */ /* 0x000fe20000010000 */
[----:B------:R2:W-:Y:S03]  /*c600*/  MUFU.EX2 R65, R12 ;  /* 0x0000000c00417308 */ /* 0x0005e60000000800 */
[----:B------:R-:W-:-:S04]  /*c610*/  FADD.FTZ R0, R140, R0 ;  /* 0x000000008c007221 */ /* 0x000fc80000010000 */
[----:B------:R-:W-:-:S04]  /*c620*/  FADD.FTZ R0, R136, R0 ;  /* 0x0000000088007221 */ /* 0x000fc80000010000 */
[----:B------:R-:W-:-:S04]  /*c630*/  FADD.FTZ R0, R132, R0 ;  /* 0x0000000084007221 */ /* 0x000fc80000010000 */
[----:B------:R-:W-:Y:S01]  /*c640*/  FADD.FTZ R0, R129, R0 ;  /* 0x0000000081007221 */ /* 0x000fe20000010000 */
[----:B--2---:R-:W-:-:S03]  /*c650*/  FFMA.FTZ R12, R166, UR6, -R6 ;  /* 0x00000006a60c7c23 */ /* 0x004fc60008010806 */
[----:B------:R-:W-:Y:S01]  /*c660*/  FADD.FTZ R0, R127, R0 ;  /* 0x000000007f007221 */ /* 0x000fe20000010000 */
[----:B------:R-:W-:Y:S01]  /*c670*/  HMMA.16816.F32.BF16 R164, R8, R16, R48 ;  /* 0x0000001008a4723c */ /* 0x000fe20000041830 */
[----:B------:R-:W2:Y:S01]  /*c680*/  LDSM.16.MT88.4 R16, [R216+0x11000] ;  /* 0x01100000d810783b */ /* 0x000ea20000004200 */
[----:B------:R5:W5:Y:S01]  /*c690*/  MUFU.EX2 R64, R12 ;  /* 0x0000000c00407308 */ /* 0x000b620000000800 */
[----:B------:R-:W-:-:S04]  /*c6a0*/  FADD.FTZ R0, R123, R0 ;  /* 0x000000007b007221 */ /* 0x000fc80000010000 */
[----:B------:R-:W-:Y:S01]  /*c6b0*/  FADD.FTZ R0, R121, R0 ;  /* 0x0000000079007221 */ /* 0x000fe20000010000 */
[----:B-1----:R-:W-:Y:S02]  /*c6c0*/  F2FP.BF16.F32.PACK_AB R9, R88, R89 ;  /* 0x000000595809723e */ /* 0x002fe400000010ff */
[----:B---3--:R-:W-:Y:S01]  /*c6d0*/  F2FP.BF16.F32.PACK_AB R11, R70, R71 ;  /* 0x00000047460b723e */ /* 0x008fe200000010ff */
[----:B------:R-:W-:Y:S01]  /*c6e0*/  FADD.FTZ R0, R119, R0 ;  /* 0x0000000077007221 */ /* 0x000fe20000010000 */
[----:B----4-:R-:W-:-:S03]  /*c6f0*/  F2FP.BF16.F32.PACK_AB R8, R66, R69 ;  /* 0x000000454208723e */ /* 0x010fc600000010ff */
[----:B------:R-:W-:Y:S01]  /*c700*/  FADD.FTZ R0, R115, R0 ;  /* 0x0000000073007221 */ /* 0x000fe20000010000 */
[----:B-----5:R-:W-:-:S03]  /*c710*/  FFMA.FTZ R12, R173, UR6, -R2 ;  /* 0x00000006ad0c7c23 */ /* 0x020fc60008010802 */
[----:B------:R-:W-:Y:S01]  /*c720*/  FADD.FTZ R0, R113, R0 ;  /* 0x0000000071007221 */ /* 0x000fe20000010000 */
[----:B------:R-:W-:Y:S01]  /*c730*/  F2FP.BF16.F32.PACK_AB R10, R64, R65 ;  /* 0x00000041400a723e */ /* 0x000fe200000010ff */
[----:B------:R1:W-:Y:S02]  /*c740*/  MUFU.EX2 R48, R12 ;  /* 0x0000000c00307308 */ /* 0x0003e40000000800 */
[----:B------:R-:W-:-:S04]  /*c750*/  FADD.FTZ R0, R114, R0 ;  /* 0x0000000072007221 */ /* 0x000fc80000010000 */
[----:B------:R-:W-:Y:S01]  /*c760*/  FADD.FTZ R0, R109, R0 ;  /* 0x000000006d007221 */ /* 0x000fe20000010000 */
[----:B------:R-:W-:Y:S03]  /*c770*/  HMMA.16816.F32.BF16 R56, R8, R28, R56 ;  /* 0x0000001c0838723c */ /* 0x000fe60000041838 */
[----:B------:R-:W-:-:S03]  /*c780*/  FADD.FTZ R0, R106, R0 ;  /* 0x000000006a007221 */ /* 0x000fc60000010000 */
[C---:B------:R-:W-:Y:S01]  /*c790*/  HMMA.16816.F32.BF16 R60, R8.reuse, R30, R60 ;  /* 0x0000001e083c723c */ /* 0x040fe2000004183c */
[----:B------:R-:W-:Y:S01]  /*c7a0*/  FADD.FTZ R0, R107, R0 ;  /* 0x000000006b007221 */ /* 0x000fe20000010000 */
[----:B-1----:R-:W-:Y:S01]  /*c7b0*/  FADD.FTZ R12, R37, R7 ;  /* 0x00000007250c7221 */ /* 0x002fe20000010000 */
[----:B------:R-:W-:Y:S02]  /*c7c0*/  FFMA.FTZ R7, R171, UR6, -R2 ;  /* 0x00000006ab077c23 */ /* 0x000fe40008010802 */
[----:B------:R-:W-:Y:S01]  /*c7d0*/  FADD.FTZ R0, R101, R0 ;  /* 0x0000000065007221 */ /* 0x000fe20000010000 */
[----:B--2---:R-:W-:Y:S01]  /*c7e0*/  HMMA.16816.F32.BF16 R156, R8, R16, R84 ;  /* 0x00000010089c723c */ /* 0x004fe20000041854 */
[----:B------:R1:W2:Y:S02]  /*c7f0*/  MUFU.EX2 R37, R7 ;  /* 0x0000000700257308 */ /* 0x0002a40000000800 */
[----:B------:R-:W-:-:S03]  /*c800*/  FADD.FTZ R0, R100, R0 ;  /* 0x0000000064007221 */ /* 0x000fc60000010000 */
[----:B------:R-:W-:Y:S01]  /*c810*/  HMMA.16816.F32.BF16 R44, R8, R20, R44 ;  /* 0x00000014082c723c */ /* 0x000fe2000004182c */
[----:B------:R-:W-:-:S04]  /*c820*/  FADD.FTZ R0, R95, R0 ;  /* 0x000000005f007221 */ /* 0x000fc80000010000 */
[----:B------:R-:W-:Y:S01]  /*c830*/  FADD.FTZ R0, R94, R0 ;  /* 0x000000005e007221 */ /* 0x000fe20000010000 */
[----:B------:R-:W-:Y:S03]  /*c840*/  HMMA.16816.F32.BF16 R40, R8, R22, R40 ;  /* 0x000000160828723c */ /* 0x000fe60000041828 */
[----:B------:R-:W-:-:S03]  /*c850*/  FADD.FTZ R0, R89, R0 ;  /* 0x0000000059007221 */ /* 0x000fc60000010000 */
[C---:B------:R-:W-:Y:S01]  /*c860*/  HMMA.16816.F32.BF16 R16, R8.reuse, R18, R52 ;  /* 0x000000120810723c */ /* 0x040fe20000041834 */
[----:B-1----:R-:W-:Y:S01]  /*c870*/  FADD.FTZ R7, R139, R12 ;  /* 0x0000000c8b077221 */ /* 0x002fe20000010000 */
[----:B------:R-:W-:Y:S01]  /*c880*/  FFMA.FTZ R12, R150, UR6, -R2 ;  /* 0x00000006960c7c23 */ /* 0x000fe20008010802 */
[----:B------:R-:W-:Y:S01]  /*c890*/  FADD.FTZ R0, R88, R0 ;  /* 0x0000000058007221 */ /* 0x000fe20000010000 */
[----:B------:R-:W-:Y:S01]  /*c8a0*/  LDSM.16.MT88.4 R148, [R218+0x11800] ;  /* 0x01180000da94783b */ /* 0x000fe20000004200 */
[----:B------:R-:W-:Y:S01]  /*c8b0*/  FADD.FTZ R7, R138, R7 ;  /* 0x000000078a077221 */ /* 0x000fe20000010000 */
[----:B------:R1:W3:Y:S01]  /*c8c0*/  MUFU.EX2 R15, R12 ;  /* 0x0000000c000f7308 */ /* 0x0002e20000000800 */
[----:B------:R-:W-:Y:S01]  /*c8d0*/  FADD.FTZ R0, R71, R0 ;  /* 0x0000000047007221 */ /* 0x000fe20000010000 */
[----:B------:R-:W-:Y:S01]  /*c8e0*/  HMMA.16816.F32.BF16 R164, R8, R24, R164 ;  /* 0x0000001808a4723c */ /* 0x000fe200000418a4 */
[----:B--2---:R-:W-:Y:S02]  /*c8f0*/  F2FP.BF16.F32.PACK_AB R161, R37, R48 ;  /* 0x0000003025a1723e */ /* 0x004fe400000010ff */
[----:B------:R-:W-:-:S03]  /*c900*/  FADD.FTZ R0, R70, R0 ;  /* 0x0000000046007221 */ /* 0x000fc60000010000 */
[----:B------:R-:W-:Y:S01]  /*c910*/  HMMA.16816.F32.BF16 R32, R8, R26, R32 ;  /* 0x0000001a0820723c */ /* 0x000fe20000041820 */
[----:B------:R-:W-:Y:S01]  /*c920*/  LDSM.16.MT88.4 R8, [R217+0x11800] ;  /* 0x01180000d908783b */ /* 0x000fe20000004200 */
[----:B------:R-:W-:-:S04]  /*c930*/  FADD.FTZ R0, R48, R0 ;  /* 0x0000000030007221 */ /* 0x000fc80000010000 */
[----:B------:R-:W-:Y:S01]  /*c940*/  FADD.FTZ R0, R37, R0 ;  /* 0x0000000025007221 */ /* 0x000fe20000010000 */
[----:B-1----:R-:W-:Y:S01]  /*c950*/  FFMA.FTZ R12, R147, UR6, -R2 ;  /* 0x00000006930c7c23 */ /* 0x002fe20008010802 */
[----:B------:R-:W-:Y:S01]  /*c960*/  FADD.FTZ R2, R133, R7 ;  /* 0x0000000785027221 */ /* 0x000fe20000010000 */
[----:B------:R-:W-:Y:S01]  /*c970*/  FFMA.FTZ R7, R153, UR6, -R6 ;  /* 0x0000000699077c23 */ /* 0x000fe20008010806 */
[----:B------:R-:W1:Y:S01]  /*c980*/  LDSM.16.MT88.4 R144, [R135+0x11800] ;  /* 0x011800008790783b */ /* 0x000e620000004200 */
[----:B------:R-:W2:Y:S01]  /*c990*/  MUFU.EX2 R14, R12 ;  /* 0x0000000c000e7308 */ /* 0x000ea20000000800 */
[----:B------:R-:W-:Y:S01]  /*c9a0*/  FADD.FTZ R2, R131, R2 ;  /* 0x0000000283027221 */ /* 0x000fe20000010000 */
[----:B---3--:R-:W-:-:S03]  /*c9b0*/  FADD.FTZ R0, R15, R0 ;  /* 0x000000000f007221 */ /* 0x008fc60000010000 */
[----:B------:R-:W-:-:S03]  /*c9c0*/  FADD.FTZ R2, R130, R2 ;  /* 0x0000000282027221 */ /* 0x000fc60000010000 */
[----:B------:R3:W-:Y:S01]  /*c9d0*/  MUFU.EX2 R13, R7 ;  /* 0x00000007000d7308 */ /* 0x0007e20000000800 */
[----:B------:R-:W-:-:S04]  /*c9e0*/  FADD.FTZ R2, R128, R2 ;  /* 0x0000000280027221 */ /* 0x000fc80000010000 */
[----:B------:R-:W-:-:S04]  /*c9f0*/  FADD.FTZ R2, R126, R2 ;  /* 0x000000027e027221 */ /* 0x000fc80000010000 */
[----:B------:R-:W-:Y:S01]  /*ca00*/  FADD.FTZ R2, R125, R2 ;  /* 0x000000027d027221 */ /* 0x000fe20000010000 */
[----:B--2---:R-:W-:-:S03]  /*ca10*/  F2FP.BF16.F32.PACK_AB R163, R14, R15 ;  /* 0x0000000f0ea3723e */ /* 0x004fc600000010ff */
[----:B------:R-:W-:-:S04]  /*ca20*/  FADD.FTZ R2, R124, R2 ;  /* 0x000000027c027221 */ /* 0x000fc80000010000 */
[----:B------:R-:W-:Y:S01]  /*ca30*/  FADD.FTZ R2, R122, R2 ;  /* 0x000000027a027221 */ /* 0x000fe20000010000 */
[----:B---3--:R-:W-:-:S03]  /*ca40*/  FFMA.FTZ R7, R155, UR6, -R6 ;  /* 0x000000069b077c23 */ /* 0x008fc60008010806 */
[----:B------:R-:W-:Y:S01]  /*ca50*/  FADD.FTZ R2, R118, R2 ;  /* 0x0000000276027221 */ /* 0x000fe20000010000 */
[----:B------:R2:W3:Y:S03]  /*ca60*/  MUFU.EX2 R12, R7 ;  /* 0x00000007000c7308 */ /* 0x0004e60000000800 */
[----:B------:R-:W-:-:S04]  /*ca70*/  FADD.FTZ R2, R120, R2 ;  /* 0x0000000278027221 */ /* 0x000fc80000010000 */
[----:B------:R-:W-:-:S04]  /*ca80*/  FADD.FTZ R2, R117, R2 ;  /* 0x0000000275027221 */ /* 0x000fc80000010000 */
[----:B------:R-:W-:-:S04]  /*ca90*/  FADD.FTZ R2, R116, R2 ;  /* 0x0000000274027221 */ /* 0x000fc80000010000 */
[----:B------:R-:W-:Y:S01]  /*caa0*/  FADD.FTZ R2, R112, R2 ;  /* 0x0000000270027221 */ /* 0x000fe20000010000 */
[--C-:B--2---:R-:W-:Y:S01]  /*cab0*/  FFMA.FTZ R7, R154, UR6, -R6.reuse ;  /* 0x000000069a077c23 */ /* 0x104fe20008010806 */
[----:B------:R-:W-:Y:S02]  /*cac0*/  FFMA.FTZ R6, R152, UR6, -R6 ;  /* 0x0000000698067c23 */ /* 0x000fe40008010806 */
[----:B------:R-:W-:Y:S01]  /*cad0*/  FADD.FTZ R2, R111, R2 ;  /* 0x000000026f027221 */ /* 0x000fe20000010000 */
[----:B------:R-:W2:Y:S01]  /*cae0*/  LDSM.16.MT88.4 R152, [R216+0x11800] ;  /* 0x01180000d898783b */ /* 0x000ea20000004200 */
[----:B---3--:R-:W-:Y:S01]  /*caf0*/  F2FP.BF16.F32.PACK_AB R160, R12, R13 ;  /* 0x0000000d0ca0723e */ /* 0x008fe200000010ff */
[----:B------:R-:W-:Y:S01]  /*cb00*/  ULDC.64 UR6, c[0x0][0x218] ;  /* 0x0000860000067ab9 */ /* 0x000fe20000000a00 */
[----:B------:R-:W-:Y:S01]  /*cb10*/  FADD.FTZ R2, R110, R2 ;  /* 0x000000026e027221 */ /* 0x000fe20000010000 */
[----:B------:R-:W-:Y:S01]  /*cb20*/  MUFU.EX2 R7, R7 ;  /* 0x0000000700077308 */ /* 0x000fe20000000800 */
[----:B------:R-:W-:-:S02]  /*cb30*/  LEA R133, P2, R38, UR6, 0x1 ;  /* 0x0000000626857c11 */ /* 0x000fc4000f8408ff */
[----:B------:R-:W-:Y:S02]  /*cb40*/  FADD.FTZ R2, R108, R2 ;  /* 0x000000026c027221 */ /* 0x000fe40000010000 */
[----:B------:R-:W-:Y:S01]  /*cb50*/  LEA.HI.X R252, R38, UR7, R39, 0x1, P2 ;  /* 0x0000000726fc7c11 */ /* 0x000fe200090f0c27 */
[----:B------:R-:W-:Y:S02]  /*cb60*/  IMAD.MOV.U32 R242, RZ, RZ, R133 ;  /* 0x000000fffff27224 */ /* 0x000fe400078e0085 */
[----:B------:R-:W-:Y:S01]  /*cb70*/  FADD.FTZ R2, R105, R2 ;  /* 0x0000000269027221 */ /* 0x000fe20000010000 */
[----:B------:R-:W3:Y:S01]  /*cb80*/  MUFU.EX2 R6, R6 ;  /* 0x0000000600067308 */ /* 0x000ee20000000800 */
[----:B------:R-:W-:Y:S02]  /*cb90*/  IMAD.MOV.U32 R243, RZ, RZ, R252 ;  /* 0x000000fffff37224 */ /* 0x000fe400078e00fc */
[----:B------:R-:W-:-:S04]  /*cba0*/  FADD.FTZ R2, R104, R2 ;  /* 0x0000000268027221 */ /* 0x000fc80000010000 */
[----:B------:R-:W-:-:S04]  /*cbb0*/  FADD.FTZ R2, R103, R2 ;  /* 0x0000000267027221 */ /* 0x000fc80000010000 */
[----:B------:R-:W-:-:S04]  /*cbc0*/  FADD.FTZ R2, R102, R2 ;  /* 0x0000000266027221 */ /* 0x000fc80000010000 */
[----:B------:R-:W-:Y:S01]  /*cbd0*/  FADD.FTZ R2, R93, R2 ;  /* 0x000000025d027221 */ /* 0x000fe20000010000 */
[----:B---3--:R-:W-:-:S03]  /*cbe0*/  F2FP.BF16.F32.PACK_AB R162, R6, R7 ;  /* 0x0000000706a2723e */ /* 0x008fc600000010ff */
[----:B------:R-:W-:-:S04]  /*cbf0*/  FADD.FTZ R2, R92, R2 ;  /* 0x000000025c027221 */ /* 0x000fc80000010000 */
[----:B------:R-:W-:Y:S01]  /*cc00*/  FADD.FTZ R2, R91, R2 ;  /* 0x000000025b027221 */ /* 0x000fe20000010000 */
[----:B-1----:R-:W-:Y:S03]  /*cc10*/  HMMA.16816.F32.BF16 R136, R160, R144, R56 ;  /* 0x00000090a088723c */ /* 0x002fe60000041838 */
[----:B------:R-:W-:-:S03]  /*cc20*/  FADD.FTZ R2, R90, R2 ;  /* 0x000000025a027221 */ /* 0x000fc60000010000 */
[----:B------:R-:W-:Y:S01]  /*cc30*/  HMMA.16816.F32.BF16 R140, R160, R148, R44 ;  /* 0x00000094a08c723c */ /* 0x000fe2000004182c */
[----:B------:R-:W-:-:S04]  /*cc40*/  FADD.FTZ R2, R69, R2 ;  /* 0x0000000245027221 */ /* 0x000fc80000010000 */
[----:B------:R-:W-:Y:S01]  /*cc50*/  FADD.FTZ R2, R66, R2 ;  /* 0x0000000242027221 */ /* 0x000fe20000010000 */
[----:B--2---:R-:W-:Y:S03]  /*cc60*/  HMMA.16816.F32.BF16 R156, R160, R152, R156 ;  /* 0x00000098a09c723c */ /* 0x004fe6000004189c */
[----:B------:R-:W-:-:S03]  /*cc70*/  FADD.FTZ R2, R65, R2 ;  /* 0x0000000241027221 */ /* 0x000fc60000010000 */
[----:B------:R-:W-:Y:S01]  /*cc80*/  HMMA.16816.F32.BF16 R144, R160, R146, R60 ;  /* 0x00000092a090723c */ /* 0x000fe2000004183c */
[----:B------:R-:W-:-:S04]  /*cc90*/  FADD.FTZ R2, R64, R2 ;  /* 0x0000000240027221 */ /* 0x000fc80000010000 */
[----:B------:R-:W-:Y:S01]  /*cca0*/  FADD.FTZ R2, R13, R2 ;  /* 0x000000020d027221 */ /* 0x000fe20000010000 */
[----:B------:R-:W-:Y:S03]  /*ccb0*/  HMMA.16816.F32.BF16 R148, R160, R150, R40 ;  /* 0x00000096a094723c */ /* 0x000fe60000041828 */
[----:B------:R-:W-:-:S03]  /*ccc0*/  FADD.FTZ R2, R12, R2 ;  /* 0x000000020c027221 */ /* 0x000fc60000010000 */
[----:B------:R-:W-:Y:S01]  /*ccd0*/  HMMA.16816.F32.BF16 R152, R160, R154, R16 ;  /* 0x0000009aa098723c */ /* 0x000fe20000041810 */
[----:B------:R-:W-:Y:S01]  /*cce0*/  FADD.FTZ R2, R7, R2 ;  /* 0x0000000207027221 */ /* 0x000fe20000010000 */
[----:B------:R-:W-:-:S03]  /*ccf0*/  FADD.FTZ R7, R14, R0 ;  /* 0x000000000e077221 */ /* 0x000fc60000010000 */
[----:B------:R-:W-:Y:S01]  /*cd00*/  FADD.FTZ R0, R6, R2 ;  /* 0x0000000206007221 */ /* 0x000fe20000010000 */
[C---:B------:R-:W-:Y:S01]  /*cd10*/  HMMA.16816.F32.BF16 R164, R160.reuse, R8, R164 ;  /* 0x00000008a0a4723c */ /* 0x040fe200000418a4 */
[----:B------:R1:W-:Y:S04]  /*cd20*/  STL [R1+0x14], R7 ;  /* 0x0000140701007387 */ /* 0x0003e80000100800 */
[----:B------:R1:W-:Y:S01]  /*cd30*/  STL [R1+0x10], R0 ;  /* 0x0000100001007387 */ /* 0x0003e20000100800 */
[----:B------:R-:W-:Y:S01]  /*cd40*/  HMMA.16816.F32.BF16 R160, R160, R10, R32 ;  /* 0x0000000aa0a0723c */ /* 0x000fe20000041820 */
[----:B------:R-:W-:-:S08]  /*cd50*/  NOP ;  /* 0x0000000000007918 */ /* 0x000fd00000000000 */
[----:B------:R-:W-:-:S15]  /*cd60*/  @!P1 BRA `(.L_x_907) ;  /* 0x000000a400149947 */ /* 0x000fde0003800000 */
[----:B------:R-:W-:-:S04]  /*cd70*/  DEPBAR.LE SB0, 0x0 ;  /* 0x000080000000791a */ /* 0x000fc80000000000 */
[----:B------:R-:W-:Y:S01]  /*cd80*/  UIADD3 UR17, UR20, -0x2, URZ ;  /* 0xfffffffe14117890 */ /* 0x000fe2000fffe03f */
[----:B------:R-:W-:Y:S06]  /*cd90*/  BAR.SYNC.DEFER_BLOCKING 0x0 ;  /* 0x0000000000007b1d */ /* 0x000fec0000010000 */
[----:B------:R-:W-:Y:S05]  /*cda0*/  @!P0 BRA `(.L_x_908) ;  /* 0x0000000400048947 */ /* 0x000fea0003800000 */
[----:B------:R-:W2:Y:S01]  /*cdb0*/  LDL.64 R192, [R1+0x8] ;  /* 0x0000080001c07983 */ /* 0x000ea20000100a00 */
[----:B------:R-:W3:Y:S01]  /*cdc0*/  LDC R11, c[0x0][0x380] ;  /* 0x0000e000ff0b7b82 */ /* 0x000ee20000000800 */
[----:B------:R-:W-:-:S04]  /*cdd0*/  USHF.L.U32 UR4, UR17, 0x8, URZ ;  /* 0x0000000811047899 */ /* 0x000fc8000800063f */
[----:B------:R-:W-:Y:S02]  /*cde0*/  UIADD3 UR6, UR4, 0x100, URZ ;  /* 0x0000010004067890 */ /* 0x000fe4000fffe03f */
[----:B------:R-:W-:-:S04]  /*cdf0*/  IMAD.U32 R8, RZ, RZ, UR4 ;  /* 0x00000004ff087e24 */ /* 0x000fc8000f8e00ff */
[----:B------:R-:W-:Y:S02]  /*ce00*/  MOV R2, UR6 ;  /* 0x0000000600027c02 */ /* 0x000fe40008000f00 */
[----:B------:R-:W-:Y:S02]  /*ce10*/  IABS R8, R8 ;  /* 0x0000000800087213 */ /* 0x000fe40000000000 */
[----:B------:R-:W-:Y:S02]  /*ce20*/  IABS R2, R2 ;  /* 0x0000000200027213 */ /* 0x000fe40000000000 */
[----:B---3--:R-:W-:-:S04]  /*ce30*/  IABS R10, R11 ;  /* 0x0000000b000a7213 */ /* 0x008fc80000000000 */
[----:B------:R-:W3:Y:S08]  /*ce40*/  I2F.RP R6, R10 ;  /* 0x0000000a00067306 */ /* 0x000ef00000209400 */
[----:B---3--:R-:W3:Y:S02]  /*ce50*/  MUFU.RCP R6, R6 ;  /* 0x0000000600067308 */ /* 0x008ee40000001000 */
[----:B---3--:R-:W-:-:S06]  /*ce60*/  VIADD R6, R6, 0xffffffe ;  /* 0x0ffffffe06067836 */ /* 0x008fcc0000000000 */
[----:B-1----:R-:W1:Y:S02]  /*ce70*/  F2I.FTZ.U32.TRUNC.NTZ R7, R6 ;  /* 0x0000000600077305 */ /* 0x002e64000021f000 */
[----:B-1----:R-:W-:Y:S01]  /*ce80*/  IMAD.MOV R0, RZ, RZ, -R7 ;  /* 0x000000ffff007224 */ /* 0x002fe200078e0a07 */
[----:B------:R-:W-:-:S03]  /*ce90*/  MOV R6, RZ ;  /* 0x000000ff00067202 */ /* 0x000fc60000000f00 */
[----:B------:R-:W-:-:S04]  /*cea0*/  IMAD R0, R0, R10, RZ ;  /* 0x0000000a00007224 */ /* 0x000fc800078e02ff */
[----:B------:R-:W-:Y:S01]  /*ceb0*/  IMAD.HI.U32 R0, R7, R0, R6 ;  /* 0x0000000007007227 */ /* 0x000fe200078e0006 */
[----:B------:R-:W-:-:S03]  /*cec0*/  MOV R6, R8 ;  /* 0x0000000800067202 */ /* 0x000fc60000000f00 */
[----:B------:R-:W-:-:S04]  /*ced0*/  IMAD.MOV.U32 R7, RZ, RZ, R2 ;  /* 0x000000ffff077224 */ /* 0x000fc800078e0002 */
[----:B------:R-:W-:-:S04]  /*cee0*/  IMAD.HI.U32 R2, R0, R7, RZ ;  /* 0x0000000700027227 */ /* 0x000fc800078e00ff */
[----:B------:R-:W-:-:S04]  /*cef0*/  IMAD.HI.U32 R0, R0, R6, RZ ;  /* 0x0000000600007227 */ /* 0x000fc800078e00ff */
[----:B------:R-:W-:Y:S01]  /*cf00*/  IMAD.MOV R8, RZ, RZ, -R2 ;  /* 0x000000ffff087224 */ /* 0x000fe200078e0a02 */
[----:B------:R-:W-:-:S03]  /*cf10*/  IADD3 R9, -R0, RZ, RZ ;  /* 0x000000ff00097210 */ /* 0x000fc60007ffe1ff */
[C---:B------:R-:W-:Y:S02]  /*cf20*/  IMAD R7, R10.reuse, R8, R7 ;  /* 0x000000080a077224 */ /* 0x040fe400078e0207 */
[----:B------:R-:W-:-:S03]  /*cf30*/  IMAD R6, R10, R9, R6 ;  /* 0x000000090a067224 */ /* 0x000fc600078e0206 */
[C---:B------:R-:W-:Y:S02]  /*cf40*/  ISETP.GT.U32.AND P4, PT, R10.reuse, R7, PT ;  /* 0x000000070a00720c */ /* 0x040fe40003f84070 */
[----:B------:R-:W-:-:S11]  /*cf50*/  ISETP.GT.U32.AND P2, PT, R10, R6, PT ;  /* 0x000000060a00720c */ /* 0x000fd60003f44070 */
        /* <DEDUP_REMOVED lines=19> */
[----:B--2---:R-:W-:-:S04]  /*d090*/  IMAD.WIDE R6, R2, 0x4, R192 ;  /* 0x0000000402067825 */ /* 0x004fc800078e02c0 */
[----:B------:R-:W-:Y:S02]  /*d0a0*/  IMAD.WIDE R8, R0, 0x4, R192 ;  /* 0x0000000400087825 */ /* 0x000fe400078e02c0 */
[----:B------:R-:W2:Y:S04]  /*d0b0*/  LDG.E R6, desc[UR22][R6.64] ;  /* 0x0000001606067981 */ /* 0x000ea8000c1e1900 */
[----:B------:R-:W2:Y:S01]  /*d0c0*/  LDG.E R8, desc[UR22][R8.64] ;  /* 0x0000001608087981 */ /* 0x000ea2000c1e1900 */
[----:B------:R-:W-:-:S04]  /*d0d0*/  IMAD.IADD R0, R2, 0x1, -R0 ;  /* 0x0000000102007824 */ /* 0x000fc800078e0a00 */
[----:B------:R-:W-:-:S05]  /*d0e0*/  IMAD R0, R0, R11, -0x100 ;  /* 0xffffff0000007424 */ /* 0x000fca00078e020b */
[----:B------:R-:W-:-:S05]  /*d0f0*/  SHF.R.S32.HI R2, RZ, 0x1f, R0 ;  /* 0x0000001fff027819 */ /* 0x000fca0000011400 */
[----:B------:R-:W-:Y:S01]  /*d100*/  IMAD R2, R2, UR8, RZ ;  /* 0x0000000802027c24 */ /* 0x000fe2000f8e02ff */
[----:B--2---:R-:W-:Y:S01]  /*d110*/  IADD3 R8, -R6, R8, RZ ;  /* 0x0000000806087210 */ /* 0x004fe20007ffe1ff */
[----:B------:R-:W-:-:S03]  /*d120*/  IMAD.WIDE.U32 R6, R0, UR8, RZ ;  /* 0x0000000800067c25 */ /* 0x000fc6000f8e00ff */
[----:B------:R-:W-:Y:S01]  /*d130*/  SHF.R.S32.HI R9, RZ, 0x1f, R8 ;  /* 0x0000001fff097819 */ /* 0x000fe20000011408 */
[----:B------:R-:W-:-:S04]  /*d140*/  IMAD R0, R0, UR9, R2 ;  /* 0x0000000900007c24 */ /* 0x000fc8000f8e0202 */
[----:B------:R-:W-:Y:S02]  /*d150*/  IMAD R2, R9, UR6, RZ ;  /* 0x0000000609027c24 */ /* 0x000fe4000f8e02ff */
[----:B------:R-:W-:Y:S02]  /*d160*/  IMAD.IADD R7, R7, 0x1, R0 ;  /* 0x0000000107077824 */ /* 0x000fe400078e0200 */
[C---:B------:R-:W-:Y:S02]  /*d170*/  IMAD R2, R8.reuse, UR7, R2 ;  /* 0x0000000708027c24 */ /* 0x040fe4000f8e0202 */
[----:B------:R-:W-:-:S04]  /*d180*/  IMAD.WIDE.U32 R6, R8, UR6, R6 ;  /* 0x0000000608067c25 */ /* 0x000fc8000f8e0006 */
[----:B------:R-:W-:Y:S01]  /*d190*/  IMAD.MOV.U32 R0, RZ, RZ, R6 ;  /* 0x000000ffff007224 */ /* 0x000fe200078e0006 */
[----:B------:R-:W-:Y:S01]  /*d1a0*/  IADD3 R2, R7, R2, RZ ;  /* 0x0000000207027210 */ /* 0x000fe20007ffe0ff */
[----:B------:R-:W-:Y:S06]  /*d1b0*/  BRA `(.L_x_909) ;  /* 0x0000000000107947 */ /* 0x000fec0003800000 */
.L_x_908:
[----:B------:R-:W-:-:S04]  /*d1c0*/  ULEA UR4, -UR8, URZ, 0x8 ;  /* 0x0000003f08047291 */ /* 0x000fc8000f8e413f */
[----:B------:R-:W-:Y:S02]  /*d1d0*/  USHF.R.S32.HI UR6, URZ, 0x1f, UR4 ;  /* 0x0000001f3f067899 */ /* 0x000fe40008011404 */
[----:B-1----:R-:W-:-:S04]  /*d1e0*/  MOV R0, UR4 ;  /* 0x0000000400007c02 */ /* 0x002fc80008000f00 */
[----:B------:R-:W-:-:S07]  /*d1f0*/  MOV R2, UR6 ;  /* 0x0000000600027c02 */ /* 0x000fce0008000f00 */
.L_x_909:
[----:B------:R-:W2:Y:S01]  /*d200*/  LDL.64 R8, [R1+0x18] ;  /* 0x0000180001087983 */ /* 0x000ea20000100a00 */
[----:B------:R-:W-:-:S03]  /*d210*/  ULDC UR4, c[0x0][0x2d0] ;  /* 0x0000b40000047ab9 */ /* 0x000fc60000000800 */
[----:B------:R-:W3:Y:S01]  /*d220*/  LDL.LU R6, [R1+0x20] ;  /* 0x0000200001067983 */ /* 0x000ee20000300800 */
[C---:B------:R-:W-:Y:S01]  /*d230*/  LEA R67, P2, R0.reuse, R67, 0x1 ;  /* 0x0000004300437211 */ /* 0x040fe200078408ff */
[----:B------:R-:W-:Y:S01]  /*d240*/  IMAD.U32 R50, RZ, RZ, UR9 ;  /* 0x00000009ff327e24 */ /* 0x000fe2000f8e00ff */
[----:B------:R-:W-:Y:S01]  /*d250*/  MOV R51, UR9 ;  /* 0x0000000900337c02 */ /* 0x000fe20008000f00 */
[----:B------:R-:W-:Y:S01]  /*d260*/  IMAD.U32 R30, RZ, RZ, UR8 ;  /* 0x00000008ff1e7e24 */ /* 0x000fe2000f8e00ff */
[----:B------:R-:W-:Y:S01]  /*d270*/  LEA.HI.X R68, R0, R68, R2, 0x1, P2 ;  /* 0x0000004400447211 */ /* 0x000fe200010f0c02 */
[----:B------:R-:W-:Y:S01]  /*d280*/  IMAD.U32 R31, RZ, RZ, UR9 ;  /* 0x00000009ff1f7e24 */ /* 0x000fe2000f8e00ff */
[----:B------:R-:W-:Y:S01]  /*d290*/  STL [R1+0x50], R141 ;  /* 0x0000508d01007387 */ /* 0x000fe20000100800 */
[----:B------:R-:W-:Y:S02]  /*d2a0*/  IMAD.U32 R26, RZ, RZ, UR8 ;  /* 0x00000008ff1a7e24 */ /* 0x000fe4000f8e00ff */
[----:B------:R-:W-:Y:S01]  /*d2b0*/  IMAD.U32 R24, RZ, RZ, UR8 ;  /* 0x00000008ff187e24 */ /* 0x000fe2000f8e00ff */
[----:B------:R-:W-:Y:S01]  /*d2c0*/  STL [R1+0x4c], R140 ;  /* 0x00004c8c01007387 */ /* 0x000fe20000100800 */
[----:B------:R-:W-:-:S02]  /*d2d0*/  IMAD.U32 R35, RZ, RZ, UR8 ;  /* 0x00000008ff237e24 */ /* 0x000fc4000f8e00ff */
[----:B------:R-:W-:Y:S01]  /*d2e0*/  IMAD.MOV.U32 R243, RZ, RZ, R133 ;  /* 0x000000fffff37224 */ /* 0x000fe200078e0085 */
[----:B------:R-:W-:Y:S04]  /*d2f0*/  STL [R1+0x48], R139 ;  /* 0x0000488b01007387 */ /* 0x000fe80000100800 */
[----:B------:R-:W-:Y:S04]  /*d300*/  STL [R1+0x44], R138 ;  /* 0x0000448a01007387 */ /* 0x000fe80000100800 */
[----:B------:R-:W-:Y:S04]  /*d310*/  STL [R1+0x40], R137 ;  /* 0x0000408901007387 */ /* 0x000fe80000100800 */
[----:B------:R-:W-:Y:S04]  /*d320*/  STL [R1+0x3c], R136 ;  /* 0x00003c8801007387 */ /* 0x000fe80000100800 */
[----:B------:R-:W-:Y:S04]  /*d330*/  STL [R1+0x38], R135 ;  /* 0x0000388701007387 */ /* 0x000fe80000100800 */
[----:B------:R-:W-:Y:S04]  /*d340*/  STL [R1+0x34], R39 ;  /* 0x0000342701007387 */ /* 0x000fe80000100800 */
[----:B------:R-:W-:Y:S04]  /*d350*/  STL [R1+0x30], R38 ;  /* 0x0000302601007387 */ /* 0x000fe80000100800 */
[----:B------:R-:W-:Y:S04]  /*d360*/  STL [R1+0x2c], R36 ;  /* 0x00002c2401007387 */ /* 0x000fe80000100800 */
[----:B------:R-:W-:Y:S01]  /*d370*/  STL [R1+0x28], R3 ;  /* 0x0000280301007387 */ /* 0x000fe20000100800 */
[----:B--2---:R-:W-:Y:S01]  /*d380*/  ISETP.GE.AND P1, PT, R8, UR4, PT ;  /* 0x0000000408007c0c */ /* 0x004fe2000bf26270 */
[----:B------:R-:W-:-:S02]  /*d390*/  IMAD.U32 R8, RZ, RZ, UR8 ;  /* 0x00000008ff087e24 */ /* 0x000fc4000f8e00ff */
[----:B---3--:R-:W-:Y:S02]  /*d3a0*/  IMAD.MOV.U32 R52, RZ, RZ, R6 ;  /* 0x000000ffff347224 */ /* 0x008fe400078e0006 */
[----:B------:R-:W-:-:S08]  /*d3b0*/  IMAD.U32 R6, RZ, RZ, UR8 ;  /* 0x00000008ff067e24 */ /* 0x000fd0000f8e00ff */
[-C--:B------:R-:W-:Y:S01]  /*d3c0*/  @!P1 LEA R33, P2, R6, R98.reuse, 0x5 ;  /* 0x0000006206219211 */ /* 0x080fe200078428ff */
[----:B------:R-:W-:Y:S01]  /*d3d0*/  @!P1 IMAD.MOV.U32 R7, RZ, RZ, R68 ;  /* 0x000000ffff079224 */ /* 0x000fe200078e0044 */
[----:B------:R-:W-:Y:S01]  /*d3e0*/  @!P1 MOV R6, R67 ;  /* 0x0000004300069202 */ /* 0x000fe20000000f00 */
[----:B------:R-:W-:Y:S01]  /*d3f0*/  @P1 STS.128 [R241+0xa000], RZ ;  /* 0x00a000fff1001388 */ /* 0x000fe20000000c00 */
[CC--:B------:R-:W-:Y:S01]  /*d400*/  @!P1 LEA.HI.X R50, R8.reuse, R97.reuse, R50, 0x5, P2 ;  /* 0x0000006108329211 */ /* 0x0c0fe200010f2c32 */
[----:B------:R-:W-:Y:S01]  /*d410*/  @!P1 IMAD.MOV.U32 R22, RZ, RZ, R98 ;  /* 0x000000ffff169224 */ /* 0x000fe200078e0062 */
[----:B------:R-:W-:Y:S01]  /*d420*/  @!P1 MOV R16, R98 ;  /* 0x0000006200109202 */ /* 0x000fe20000000f00 */
[----:B------:R-:W-:Y:S01]  /*d430*/  @!PT LDS RZ, [RZ] ;  /* 0x00000000fffff984 */ /* 0x000fe20000000800 */
[----:B------:R-:W-:Y:S01]  /*d440*/  @!PT LDS RZ, [RZ] ;  /* 0x00000000fffff984 */ /* 0x000fe20000000800 */
[----:B------:R-:W-:Y:S01]  /*d450*/  @!PT LDS RZ, [RZ] ;  /* 0x00000000fffff984 */ /* 0x000fe20000000800 */
[----:B------:R1:W-:Y:S01]  /*d460*/  @!P1 LDGSTS.E.BYPASS.LTC128B.128 [R241+0xa000], desc[UR22][R6.64] ;  /* 0x0a00000006f19fae */ /* 0x0003e2000b901d56 */
[--C-:B------:R-:W-:Y:S01]  /*d470*/  @!P1 IMAD.MOV.U32 R23, RZ, RZ, R97.reuse ;  /* 0x000000ffff179224 */ /* 0x100fe200078e0061 */
[-C--:B------:R-:W-:Y:S01]  /*d480*/  @!P1 MOV R21, R97.reuse ;  /* 0x0000006100159202 */ /* 0x080fe20000000f00 */
[----:B------:R-:W-:Y:S01]  /*d490*/  @!P1 IMAD.MOV.U32 R17, RZ, RZ, R97 ;  /* 0x000000ffff119224 */ /* 0x000fe200078e0061 */
[-C--:B------:R-:W-:Y:S01]  /*d4a0*/  @!P1 MOV R13, R97.reuse ;  /* 0x00000061000d9202 */ /* 0x080fe20000000f00 */
[C---:B------:R-:W-:Y:S01]  /*d4b0*/  @!P1 IMAD.WIDE.U32 R22, R8.reuse, 0x50, R22 ;  /* 0x0000005008169825 */ /* 0x040fe200078e0016 */
[-C--:B------:R-:W-:Y:S01]  /*d4c0*/  @!P1 MOV R9, R97.reuse ;  /* 0x0000006100099202 */ /* 0x080fe20000000f00 */
[----:B------:R-:W-:Y:S01]  /*d4d0*/  VOTEU.ALL UP0, P1 ;  /* 0x00000000003f7886 */ /* 0x000fe20000800000 */
[----:B------:R-:W-:Y:S01]  /*d4e0*/  @!P1 MOV R27, R97 ;  /* 0x00000061001b9202 */ /* 0x000fe20000000f00 */
[----:B------:R-:W-:Y:S01]  /*d4f0*/  @!P1 IMAD.WIDE.U32 R16, R8, 0x90, R16 ;  /* 0x0000009008109825 */ /* 0x000fe200078e0010 */
[----:B------:R-:W-:Y:S01]  /*d500*/  @!P1 IADD3 R40, P4, R0, R22, RZ ;  /* 0x0000001600289210 */ /* 0x000fe20007f9e0ff */
[----:B------:R-:W-:Y:S01]  /*d510*/  @P1 STS.128 [R241+0xa800], RZ ;  /* 0x00a800fff1001388 */ /* 0x000fe20000000c00 */
[----:B------:R-:W-:Y:S01]  /*d520*/  @!UP0 UIMAD UR19, UR9, 0x30, URZ ;  /* 0x00000030091388a4 */ /* 0x000fe2000f8e023f */
[--C-:B------:R-:W-:Y:S01]  /*d530*/  @!P1 IMAD.MOV.U32 R20, RZ, RZ, R98.reuse ;  /* 0x000000ffff149224 */ /* 0x100fe200078e0062 */
[----:B------:R-:W-:Y:S01]  /*d540*/  @!UP0 UIMAD UR7, UR9, 0x50, URZ ;  /* 0x00000050090788a4 */ /* 0x000fe2000f8e023f */
[--C-:B------:R-:W-:Y:S01]  /*d550*/  @!P1 IMAD.MOV.U32 R18, RZ, RZ, R98.reuse ;  /* 0x000000ffff129224 */ /* 0x100fe200078e0062 */
[----:B------:R-:W-:Y:S01]  /*d560*/  @!UP0 UIMAD UR4, UR9, 0x70, URZ ;  /* 0x00000070090488a4 */ /* 0x000fe2000f8e023f */
[----:B------:R-:W-:Y:S01]  /*d570*/  @!P1 IMAD.MOV.U32 R19, RZ, RZ, R97 ;  /* 0x000000ffff139224 */ /* 0x000fe200078e0061 */
[----:B------:R-:W-:Y:S01]  /*d580*/  @!UP0 UIMAD UR6, UR9, 0x60, URZ ;  /* 0x00000060090688a4 */ /* 0x000fe2000f8e023f */
[--C-:B------:R-:W-:Y:S01]  /*d590*/  @!P1 IMAD.MOV.U32 R14, RZ, RZ, R98.reuse ;  /* 0x000000ffff0e9224 */ /* 0x100fe200078e0062 */
[----:B------:R-:W-:Y:S01]  /*d5a0*/  @!P1 IADD3.X R23, R2, UR7, R23, P4, !PT ;  /* 0x0000000702179c10 */ /* 0x000fe2000a7fe417 */
[----:B------:R-:W-:Y:S01]  /*d5b0*/  @!P1 IMAD.MOV.U32 R15, RZ, RZ, R97 ;  /* 0x000000ffff0f9224 */ /* 0x000fe200078e0061 */
[----:B------:R-:W-:Y:S01]  /*d5c0*/  @!UP0 UIMAD UR7, UR9, 0x90, URZ ;  /* 0x00000090090788a4 */ /* 0x000fe2000f8e023f */
[----:B------:R-:W-:-:S02]  /*d5d0*/  @!P1 IMAD.MOV.U32 R12, RZ, RZ, R98 ;  /* 0x000000ffff0c9224 */ /* 0x000fc400078e0062 */
[--C-:B------:R-:W-:Y:S02]  /*d5e0*/  @!P1 IMAD.MOV.U32 R10, RZ, RZ, R98.reuse ;  /* 0x000000ffff0a9224 */ /* 0x100fe400078e0062 */
[----:B-1----:R-:W-:Y:S02]  /*d5f0*/  IMAD.U32 R6, RZ, RZ, UR8 ;  /* 0x00000008ff067e24 */ /* 0x002fe4000f8e00ff */
[----:B------:R-:W-:Y:S02]  /*d600*/  IMAD.U32 R7, RZ, RZ, UR8 ;  /* 0x00000008ff077e24 */ /* 0x000fe4000f8e00ff */
[----:B------:R-:W-:Y:S01]  /*d610*/  @!P1 IMAD.MOV.U32 R11, RZ, RZ, R97 ;  /* 0x000000ffff0b9224 */ /* 0x000fe200078e0061 */
[C---:B------:R-:W-:Y:S01]  /*d620*/  @!P1 LEA R32, P2, R6.reuse, R98, 0x6 ;  /* 0x0000006206209211 */ /* 0x040fe200078430ff */
[----:B------:R-:W-:Y:S02]  /*d630*/  @!P1 IMAD.MOV.U32 R8, RZ, RZ, R98 ;  /* 0x000000ffff089224 */ /* 0x000fe400078e0062 */
[----:B------:R-:W-:Y:S01]  /*d640*/  @!P1 IMAD.WIDE.U32 R20, R6, 0x60, R20 ;  /* 0x0000006006149825 */ /* 0x000fe200078e0014 */
[----:B------:R-:W-:-:S02]  /*d650*/  @!P1 LEA.HI.X R51, R7, R97, R51, 0x6, P2 ;  /* 0x0000006107339211 */ /* 0x000fc400010f3433 */
[----:B------:R-:W-:Y:S01]  /*d660*/  @!P1 LEA R30, P2, R30, R98, 0x7 ;  /* 0x000000621e1e9211 */ /* 0x000fe200078438ff */
[----:B------:R-:W-:-:S03]  /*d670*/  @!P1 IMAD.WIDE.U32 R18, R6, 0x70, R18 ;  /* 0x0000007006129825 */ /* 0x000fc600078e0012 */
[----:B------:R-:W-:Y:S01]  /*d680*/  @!P1 LEA.HI.X R31, R7, R97, R31, 0x7, P2 ;  /* 0x00000061071f9211 */ /* 0x000fe200010f3c1f */
[----:B------:R-:W-:Y:S01]  /*d690*/  @!P1 IMAD.WIDE.U32 R14, R6, 0xa0, R14 ;  /* 0x000000a0060e9825 */ /* 0x000fe200078e000e */
[----:B------:R-:W-:-:S03]  /*d6a0*/  @!P1 IADD3 R28, P3, P2, R0, UR25, R98 ;  /* 0x00000019001c9c10 */ /* 0x000fc6000fa7e062 */
[C---:B------:R-:W-:Y:S01]  /*d6b0*/  @!P1 IMAD.WIDE.U32 R12, R7.reuse, 0xb0, R12 ;  /* 0x000000b0070c9825 */ /* 0x040fe200078e000c */
[----:B------:R-:W-:Y:S02]  /*d6c0*/  @!P1 IADD3.X R29, R2, UR24, R97, P3, P2 ;  /* 0x00000018021d9c10 */ /* 0x000fe40009fe4461 */
[----:B------:R-:W-:Y:S01]  /*d6d0*/  @!P1 LEA R34, P2, R28, UR10, 0x1 ;  /* 0x0000000a1c229c11 */ /* 0x000fe2000f8408ff */
[----:B------:R-:W-:Y:S01]  /*d6e0*/  @!P1 IMAD.WIDE.U32 R10, R6, 0xc0, R10 ;  /* 0x000000c0060a9825 */ /* 0x000fe200078e000a */
[C---:B------:R-:W-:Y:S02]  /*d6f0*/  @!P1 IADD3 R20, P3, R0.reuse, R20, RZ ;  /* 0x0000001400149210 */ /* 0x040fe40007f7e0ff */
[----:B------:R-:W-:Y:S01]  /*d700*/  @!P1 IADD3 R12, P5, R0, R12, RZ ;  /* 0x0000000c000c9210 */ /* 0x000fe20007fbe0ff */
[----:B------:R-:W-:Y:S01]  /*d710*/  @!P1 IMAD.WIDE.U32 R8, R7, 0xd0, R8 ;  /* 0x000000d007089825 */ /* 0x000fe200078e0008 */
[----:B------:R-:W-:Y:S01]  /*d720*/  @!P1 IADD3.X R21, R2, UR6, R21, P3, !PT ;  /* 0x0000000602159c10 */ /* 0x000fe20009ffe415 */
[----:B------:R-:W-:Y:S01]  /*d730*/  @!UP0 UIMAD UR6, UR9, 0xc0, URZ ;  /* 0x000000c0090688a4 */ /* 0x000fe2000f8e023f */
[----:B------:R-:W-:Y:S01]  /*d740*/  @!P1 IADD3 R42, P4, R0, R10, RZ ;  /* 0x0000000a002a9210 */ /* 0x000fe20007f9e0ff */
[----:B------:R-:W-:-:S02]  /*d750*/  @!P1 IMAD.MOV.U32 R6, RZ, RZ, R98 ;  /* 0x000000ffff069224 */ /* 0x000fc400078e0062 */
[----:B------:R-:W-:Y:S02]  /*d760*/  @!P1 IMAD.MOV.U32 R7, RZ, RZ, R97 ;  /* 0x000000ffff079224 */ /* 0x000fe400078e0061 */
[----:B------:R-:W-:Y:S01]  /*d770*/  @!P1 IMAD.MOV.U32 R96, RZ, RZ, R98 ;  /* 0x000000ffff609224 */ /* 0x000fe200078e0062 */
[----:B------:R-:W-:Y:S01]  /*d780*/  @!P1 IADD3.X R49, R2, UR6, R11, P4, !PT ;  /* 0x0000000602319c10 */ /* 0x000fe2000a7fe40b */
[----:B------:R-:W-:Y:S01]  /*d790*/  @!P1 IMAD.WIDE.U32 R6, R26, 0xe0, R6 ;  /* 0x000000e01a069825 */ /* 0x000fe200078e0006 */
[----:B------:R-:W-:-:S03]  /*d7a0*/  USHF.L.U32 UR6, UR17, 0x8, URZ ;  /* 0x0000000811067899 */ /* 0x000fc6000800063f */
[----:B------:R-:W-:Y:S02]  /*d7b0*/  @!P1 IMAD.MOV.U32 R26, RZ, RZ, R98 ;  /* 0x000000ffff1a9224 */ /* 0x000fe400078e0062 */
[----:B------:R-:W-:-:S04]  /*d7c0*/  @!P1 IMAD.WIDE.U32 R24, R24, 0x30, R96 ;  /* 0x0000003018189825 */ /* 0x000fc800078e0060 */
[----:B------:R-:W-:Y:S01]  /*d7d0*/  @!P1 IMAD.WIDE.U32 R26, R35, 0xf0, R26 ;  /* 0x000000f0231a9825 */ /* 0x000fe200078e001a */
[----:B------:R-:W-:Y:S02]  /*d7e0*/  @!P1 LEA.HI.X R35, R28, UR11, R29, 0x1, P2 ;  /* 0x0000000b1c239c11 */ /* 0x000fe400090f0c1d */
[----:B------:R-:W-:-:S03]  /*d7f0*/  @!P1 IADD3 R37, P2, R0, R24, RZ ;  /* 0x0000001800259210 */ /* 0x000fc60007f5e0ff */
[----:B------:R-:W-:Y:S01]  /*d800*/  @!PT LDS RZ, [RZ] ;  /* 0x00000000fffff984 */ /* 0x000fe20000000800 */
[----:B------:R-:W-:Y:S01]  /*d810*/  @!PT LDS RZ, [RZ] ;  /* 0x00000000fffff984 */ /* 0x000fe20000000800 */
[----:B------:R-:W-:Y:S01]  /*d820*/  @!PT LDS RZ, [RZ] ;  /* 0x00000000fffff984 */ /* 0x000fe20000000800 */
[----:B------:R-:W-:Y:S01]  /*d830*/  @!P1 LDGSTS.E.BYPASS.LTC128B.128 [R241+0xa800], desc[UR22][R34.64] ;  /* 0x0a80000022f19fae */ /* 0x000fe2000b901d56 */
[----:B------:R-:W-:Y:S01]  /*d840*/  @!P1 IADD3.X R25, R2, UR19, R25, P2, !PT ;  /* 0x0000001302199c10 */ /* 0x000fe200097fe419 */
[----:B------:R-:W-:Y:S01]  /*d850*/  @!UP0 UIMAD UR19, UR9, 0xb0, URZ ;  /* 0x000000b0091388a4 */ /* 0x000fe2000f8e023f */
[----:B------:R-:W-:Y:S01]  /*d860*/  @!P1 IADD3 R45, P2, R0, R18, RZ ;  /* 0x00000012002d9210 */ /* 0x000fe20007f5e0ff */
[----:B------:R-:W-:Y:S03]  /*d870*/  @P1 STS.128 [R241+0xb000], RZ ;  /* 0x00b000fff1001388 */ /* 0x000fe60000000c00 */
[----:B------:R-:W-:Y:S01]  /*d880*/  @!P1 IADD3.X R48, R2, UR4, R19, P2, !PT ;  /* 0x0000000402309c10 */ /* 0x000fe200097fe413 */
[----:B------:R-:W-:Y:S01]  /*d890*/  @!UP0 UIMAD UR4, UR9, 0xa0, URZ ;  /* 0x000000a0090488a4 */ /* 0x000fe2000f8e023f */
[C---:B------:R-:W-:Y:S02]  /*d8a0*/  @!P1 IADD3 R19, P3, R0.reuse, R16, RZ ;  /* 0x0000001000139210 */ /* 0x040fe40007f7e0ff */
[----:B------:R-:W-:-:S02]  /*d8b0*/  @!P1 IADD3 R41, P2, R0, R14, RZ ;  /* 0x0000000e00299210 */ /* 0x000fc40007f5e0ff */
[C---:B------:R-:W-:Y:S01]  /*d8c0*/  @!P1 IADD3.X R17, R2.reuse, UR7, R17, P3, !PT ;  /* 0x0000000702119c10 */ /* 0x040fe20009ffe411 */
[----:B------:R-:W-:Y:S01]  /*d8d0*/  @!UP0 UIMAD UR7, UR9, 0xd0, URZ ;  /* 0x000000d0090788a4 */ /* 0x000fe2000f8e023f */
[----:B------:R-:W-:Y:S01]  /*d8e0*/  @!P1 IADD3.X R15, R2, UR4, R15, P2, !PT ;  /* 0x00000004020f9c10 */ /* 0x000fe200097fe40f */
[----:B------:R-:W-:Y:S01]  /*d8f0*/  @!UP0 UIMAD UR4, UR9, 0xe0, URZ ;  /* 0x000000e0090488a4 */ /* 0x000fe2000f8e023f */
[C---:B------:R-:W-:Y:S01]  /*d900*/  @!P1 IADD3 R43, P3, R0.reuse, R8, RZ ;  /* 0x00000008002b9210 */ /* 0x040fe20007f7e0ff */
[----:B------:R-:W-:Y:S01]  /*d910*/  @!UP0 UIMAD UR9, UR9, 0xf0, URZ ;  /* 0x000000f0090988a4 */ /* 0x000fe2000f8e023f */
[----:B------:R-:W-:Y:S02]  /*d920*/  @!P1 IADD3 R44, P2, R0, R6, RZ ;  /* 0x00000006002c9210 */ /* 0x000fe40007f5e0ff */
[C---:B------:R-:W-:Y:S02]  /*d930*/  @!P1 IADD3.X R47, R2.reuse, UR7, R9, P3, !PT ;  /* 0x00000007022f9c10 */ /* 0x040fe40009ffe409 */
[----:B------:R-:W-:Y:S01]  /*d940*/  @!P1 IADD3.X R46, R2, UR4, R7, P2, !PT ;  /* 0x00000004022e9c10 */ /* 0x000fe200097fe407 */
[----:B------:R-:W-:Y:S01]  /*d950*/  ULDC UR4, c[0x0][0x39c] ;  /* 0x0000e70000047ab9 */ /* 0x000fe20000000800 */
[----:B------:R-:W-:-:S02]  /*d960*/  @!P1 IADD3 R6, P4, R0, R33, RZ ;  /* 0x0000002100069210 */ /* 0x000fc40007f9e0ff */
[C---:B------:R-:W-:Y:S02]  /*d970*/  @!P1 IADD3 R7, P3, R0.reuse, R32, RZ ;  /* 0x0000002000079210 */ /* 0x040fe40007f7e0ff */
[----:B------:R-:W-:Y:S01]  /*d980*/  @!P1 IADD3 R8, P2, R0, R30, RZ ;  /* 0x0000001e00089210 */ /* 0x000fe20007f5e0ff */
[C---:B------:R-:W-:Y:S01]  /*d990*/  @!P1 IMAD.X R9, R2.reuse, 0x1, R50, P4 ;  /* 0x0000000102099824 */ /* 0x040fe200020e0632 */
[----:B------:R-:W-:Y:S01]  /*d9a0*/  @!P1 LEA R30, P4, R7, UR10, 0x1 ;  /* 0x0000000a071e9c11 */ /* 0x000fe2000f8808ff */
[C---:B------:R-:W-:Y:S01]  /*d9b0*/  @!P1 IMAD.X R10, R2.reuse, 0x1, R51, P3 ;  /* 0x00000001020a9824 */ /* 0x040fe200018e0633 */
[C---:B------:R-:W-:Y:S01]  /*d9c0*/  @!P1 IADD3.X R13, R2.reuse, UR19, R13, P5, !PT ;  /* 0x00000013020d9c10 */ /* 0x040fe2000affe40d */
[----:B------:R-:W-:Y:S01]  /*d9d0*/  @!P1 IMAD.X R11, R2, 0x1, R31, P2 ;  /* 0x00000001020b9824 */ /* 0x000fe200010e061f */
[----:B------:R-:W-:Y:S02]  /*d9e0*/  @!P1 LEA R28, P3, R8, UR10, 0x1 ;  /* 0x0000000a081c9c11 */ /* 0x000fe4000f8608ff */
[----:B------:R-:W-:-:S02]  /*d9f0*/  @!P1 IADD3 R0, P2, R0, R26, RZ ;  /* 0x0000001a00009210 */ /* 0x000fc40007f5e0ff */
[----:B------:R-:W-:Y:S02]  /*da00*/  @!P1 LEA R32, P5, R6, UR10, 0x1 ;  /* 0x0000000a06209c11 */ /* 0x000fe4000f8a08ff */
[----:B------:R-:W-:Y:S02]  /*da10*/  @!P1 LEA.HI.X R31, R7, UR11, R10, 0x1, P4 ;  /* 0x0000000b071f9c11 */ /* 0x000fe4000a0f0c0a */
[----:B------:R-:W-:Y:S02]  /*da20*/  @!P1 LEA R26, P4, R37, UR10, 0x1 ;  /* 0x0000000a251a9c11 */ /* 0x000fe4000f8808ff */
[----:B------:R-:W-:Y:S02]  /*da30*/  @!P1 LEA.HI.X R29, R8, UR11, R11, 0x1, P3 ;  /* 0x0000000b081d9c11 */ /* 0x000fe400098f0c0b */
[----:B------:R-:W-:Y:S02]  /*da40*/  @!P1 IADD3.X R2, R2, UR9, R27, P2, !PT ;  /* 0x0000000902029c10 */ /* 0x000fe400097fe41b */
[----:B------:R-:W-:-:S02]  /*da50*/  @!P1 LEA.HI.X R33, R6, UR11, R9, 0x1, P5 ;  /* 0x0000000b06219c11 */ /* 0x000fc4000a8f0c09 */
[----:B------:R-:W-:Y:S02]  /*da60*/  @!P1 LEA R24, P3, R40, UR10, 0x1 ;  /* 0x0000000a28189c11 */ /* 0x000fe4000f8608ff */
        /* <DEDUP_REMOVED lines=18> */
[C---:B------:R-:W-:Y:S01]  /*db90*/  @!P1 LEA R14, P2, R12.reuse, UR10, 0x1 ;  /* 0x0000000a0c0e9c11 */ /* 0x040fe2000f8408ff */
[----:B------:R-:W-:Y:S01]  /*dba0*/  @!PT LDS RZ, [RZ] ;  /* 0x00000000fffff984 */ /* 0x000fe20000000800 */
[----:B------:R-:W-:Y:S01]  /*dbb0*/  @!PT LDS RZ, [RZ] ;  /* 0x00000000fffff984 */ /* 0x000fe20000000800 */
[----:B------:R-:W-:Y:S01]  /*dbc0*/  @!PT LDS RZ, [RZ] ;  /* 0x00000000fffff984 */ /* 0x000fe20000000800 */
[----:B------:R-:W-:Y:S01]  /*dbd0*/  @!P1 LDGSTS.E.BYPASS.LTC128B.128 [R241+0xc000], desc[UR22][R30.64] ;  /* 0x0c0000001ef19fae */ /* 0x000fe2000b901d56 */
[----:B------:R-:W-:Y:S02]  /*dbe0*/  @!P1 LEA.HI.X R19, R19, UR11, R17, 0x1, P4 ;  /* 0x0000000b13139c11 */ /* 0x000fe4000a0f0c11 */
[----:B------:R-:W-:Y:S01]  /*dbf0*/  @!P1 LEA.HI.X R17, R41, UR11, R15, 0x1, P3 ;  /* 0x0000000b29119c11 */ /* 0x000fe200098f0c0f */
[----:B------:R-:W-:Y:S01]  /*dc00*/  @P1 STS.128 [R241+0xc800], RZ ;  /* 0x00c800fff1001388 */ /* 0x000fe20000000c00 */
[----:B------:R-:W-:-:S02]  /*dc10*/  @!P1 LEA.HI.X R15, R12, UR11, R13, 0x1, P2 ;  /* 0x0000000b0c0f9c11 */ /* 0x000fc400090f0c0d */
[----:B------:R-:W-:Y:S01]  /*dc20*/  @!P1 LEA R12, P5, R42, UR10, 0x1 ;  /* 0x0000000a2a0c9c11 */ /* 0x000fe2000f8a08ff */
[----:B------:R-:W-:Y:S01]  /*dc30*/  @!PT LDS RZ, [RZ] ;  /* 0x00000000fffff984 */ /* 0x000fe20000000800 */
[----:B------:R-:W-:Y:S01]  /*dc40*/  @!PT LDS RZ, [RZ] ;  /* 0x00000000fffff984 */ /* 0x000fe20000000800 */
[----:B------:R-:W-:Y:S01]  /*dc50*/  @!PT LDS RZ, [RZ] ;  /* 0x00000000fffff984 */ /* 0x000fe20000000800 */
[----:B------:R-:W-:Y:S01]  /*dc60*/  @!P1 LDGSTS.E.BYPASS.LTC128B.128 [R241+0xc800], desc[UR22][R24.64] ;  /* 0x0c80000018f19fae */ /* 0x000fe2000b901d56 */
[C---:B------:R-:W-:Y:S02]  /*dc70*/  @!P1 LEA R10, P4, R43.reuse, UR10, 0x1 ;  /* 0x0000000a2b0a9c11 */ /* 0x040fe4000f8808ff */
        /* <DEDUP_REMOVED lines=8> */
[----:B------:R-:W-:-:S02]  /*dd00*/  @!P1 LEA.HI.X R11, R43, UR11, R47, 0x1, P4 ;  /* 0x0000000b2b0b9c11 */ /* 0x000fc4000a0f0c2f */
[----:B------:R-:W-:Y:S01]  /*dd10*/  @!P1 LEA.HI.X R9, R44, UR11, R46, 0x1, P3 ;  /* 0x0000000b2c099c11 */ /* 0x000fe200098f0c2e */
[----:B------:R-:W-:Y:S01]  /*dd20*/  @P1 STS.128 [R241+0xd800], RZ ;  /* 0x00d800fff1001388 */ /* 0x000fe20000000c00 */
[----:B------:R-:W-:Y:S01]  /*dd30*/  @!P1 LEA.HI.X R7, R0, UR11, R2, 0x1, P2 ;  /* 0x0000000b00079c11 */ /* 0x000fe200090f0c02 */
[----:B------:R-:W-:Y:S02]  /*dd40*/  IMAD R0, R224, 0x2, R221 ;  /* 0x00000002e0007824 */ /* 0x000fe400078e02dd */
        /* <DEDUP_REMOVED lines=44> */
[----:B-1----:R-:W-:Y:S04]  /*e010*/  LDSM.16.M88.4 R20, [R221] ;  /* 0x00000000dd14783b */ /* 0x002fe80000000200 */
[----:B--2---:R-:W3:Y:S04]  /*e020*/  LDSM.16.M88.4 R12, [R134+0x2000] ;  /* 0x00200000860c783b */ /* 0x004ee80000000200 */
[----:B------:R-:W1:Y:S04]  /*e030*/  LDSM.16.M88.4 R24, [R134+0x2800] ;  /* 0x002800008618783b */ /* 0x000e680000000200 */
[----:B------:R1:W-:Y:S04]  /*e040*/  LDSM.16.M88.4 R16, [R52] ;  /* 0x000000003410783b */ /* 0x0003e80000000200 */
[----:B------:R-:W-:Y:S04]  /*e050*/  LDSM.16.M88.4 R40, [R220+0x2000] ;  /* 0x00200000dc28783b */ /* 0x000fe80000000200 */
[----:B------:R-:W2:Y:S04]  /*e060*/  LDSM.16.M88.4 R48, [R134+0x3000] ;  /* 0x003000008630783b */ /* 0x000ea80000000200 */
[----:B------:R-:W4:Y:S04]  /*e070*/  LDSM.16.M88.4 R88, [R134+0x3800] ;  /* 0x003800008658783b */ /* 0x000f280000000200 */
[----:B------:R-:W4:Y:S04]  /*e080*/  LDSM.16.M88.4 R60, [R220+0x2800] ;  /* 0x00280000dc3c783b */ /* 0x000f280000000200 */
[----:B------:R-:W4:Y:S04]  /*e090*/  LDSM.16.M88.4 R56, [R220+0x3000] ;  /* 0x00300000dc38783b */ /* 0x000f280000000200 */
[----:B------:R-:W4:Y:S04]  /*e0a0*/  LDSM.16.M88.4 R104, [R220+0x3800] ;  /* 0x00380000dc68783b */ /* 0x000f280000000200 */
[----:B------:R-:W-:Y:S01]  /*e0b0*/  LDSM.16.M88.4 R80, [R222] ;  /* 0x00000000de50783b */ /* 0x000fe20000000200 */
[C---:B---3--:R-:W-:Y:S03]  /*e0c0*/  HMMA.16816.F32.BF16 R8, R20.reuse, R12, RZ ;  /* 0x0000000c1408723c */ /* 0x048fe600000418ff */
[----:B------:R-:W-:Y:S04]  /*e0d0*/  LDSM.16.M88.4 R108, [R239] ;  /* 0x00000000ef6c783b */ /* 0x000fe80000000200 */
[----:B------:R-:W-:Y:S01]  /*e0e0*/  LDSM.16.M88.4 R112, [R238] ;  /* 0x00000000ee70783b */ /* 0x000fe20000000200 */
[C---:B-1----:R-:W-:Y:S03]  /*e0f0*/  HMMA.16816.F32.BF16 R52, R20.reuse, R24, RZ ;  /* 0x000000181434723c */ /* 0x042fe600000418ff */
[----:B------:R-:W-:Y:S03]  /*e100*/  LDSM.16.M88.4 R92, [R240] ;  /* 0x00000000f05c783b */ /* 0x000fe60000000200 */
[C---:B------:R-:W-:Y:S01]  /*e110*/  HMMA.16816.F32.BF16 R44, R20.reuse, R14, RZ ;  /* 0x0000000e142c723c */ /* 0x040fe200000418ff */
[----:B------:R-:W1:Y:S04]  /*e120*/  LDSM.16.M88.4 R12, [R0] ;  /* 0x00000000000c783b */ /* 0x000e680000000200 */
[----:B------:R-:W-:Y:S01]  /*e130*/  LDSM.16.M88.4 R96, [R134+0x4000] ;  /* 0x004000008660783b */ /* 0x000fe20000000200 */
[----:B--2---:R-:W-:Y:S03]  /*e140*/  HMMA.16816.F32.BF16 R28, R20, R48, RZ ;  /* 0x00000030141c723c */ /* 0x004fe600000418ff */
[----:B------:R-:W-:Y:S03]  /*e150*/  LDSM.16.M88.4 R100, [R134+0x4800] ;  /* 0x004800008664783b */ /* 0x000fe60000000200 */
[----:B------:R-:W-:Y:S01]  /*e160*/  HMMA.16816.F32.BF16 R84, R16, R40, R8 ;  /* 0x000000281054723c */ /* 0x000fe20000041808 */
[----:B------:R-:W0:Y:S05]  /*e170*/  LDGDEPBAR ;  /* 0x00000000000079af */ /* 0x000e2a0000000000 */
[C---:B----4-:R-:W-:Y:S06]  /*e180*/  HMMA.16816.F32.BF16 R8, R20.reuse, R88, RZ ;  /* 0x000000581408723c */ /* 0x050fec00000418ff */
[C---:B------:R-:W-:Y:S06]  /*e190*/  HMMA.16816.F32.BF16 R32, R20.reuse, R26, RZ ;  /* 0x0000001a1420723c */ /* 0x040fec00000418ff */
[----:B------:R-:W-:Y:S06]  /*e1a0*/  HMMA.16816.F32.BF16 R24, R20, R50, RZ ;  /* 0x000000321418723c */ /* 0x000fec00000418ff */
[C---:B------:R-:W-:Y:S06]  /*e1b0*/  HMMA.16816.F32.BF16 R72, R16.reuse, R60, R52 ;  /* 0x0000003c1048723c */ /* 0x040fec0000041834 */
[C---:B------:R-:W-:Y:S06]  /*e1c0*/  HMMA.16816.F32.BF16 R52, R16.reuse, R56, R28 ;  /* 0x000000381034723c */ /* 0x040fec000004181c */
[C---:B------:R-:W-:Y:S01]  /*e1d0*/  HMMA.16816.F32.BF16 R44, R16.reuse, R42, R44 ;  /* 0x0000002a102c723c */ /* 0x040fe2000004182c */
[----:B------:R-:W-:Y:S05]  /*e1e0*/  LDSM.16.M88.4 R40, [R219] ;  /* 0x00000000db28783b */ /* 0x000fea0000000200 */
[C---:B------:R-:W-:Y:S01]  /*e1f0*/  HMMA.16816.F32.BF16 R28, R16.reuse, R104, R8 ;  /* 0x00000068101c723c */ /* 0x040fe20000041808 */
[----:B------:R-:W2:Y:S05]  /*e200*/  LDSM.16.M88.4 R8, [R225] ;  /* 0x00000000e108783b */ /* 0x000eaa0000000200 */
[----:B------:R-:W-:Y:S06]  /*e210*/  HMMA.16816.F32.BF16 R48, R16, R58, R24 ;  /* 0x0000003a1030723c */ /* 0x000fec0000041818 */
[C---:B-1----:R-:W-:Y:S01]  /*e220*/  HMMA.16816.F32.BF16 R24, R12.reuse, R80, R84 ;  /* 0x000000500c18723c */ /* 0x042fe20000041854 */
[----:B------:R-:W1:Y:S05]  /*e230*/  LDSM.16.M88.4 R84, [R219+0x1000] ;  /* 0x00100000db54783b */ /* 0x000e6a0000000200 */
[C---:B------:R-:W-:Y:S06]  /*e240*/  HMMA.16816.F32.BF16 R44, R12.reuse, R82, R44 ;  /* 0x000000520c2c723c */ /* 0x040fec000004182c */
[C---:B------:R-:W-:Y:S06]  /*e250*/  HMMA.16816.F32.BF16 R52, R12.reuse, R108, R52 ;  /* 0x0000006c0c34723c */ /* 0x040fec0000041834 */
[C---:B------:R-:W-:Y:S06]  /*e260*/  HMMA.16816.F32.BF16 R48, R12.reuse, R110, R48 ;  /* 0x0000006e0c30723c */ /* 0x040fec0000041830 */
[----:B------:R-:W-:Y:S06]  /*e270*/  HMMA.16816.F32.BF16 R108, R12, R112, R28 ;  /* 0x000000700c6c723c */ /* 0x000fec000004181c */
[----:B--2---:R-:W-:Y:S06]  /*e280*/  HMMA.16816.F32.BF16 R28, R8, R40, R24 ;  /* 0x00000028081c723c */ /* 0x004fec0000041818 */
[----:B------:R-:W-:Y:S01]  /*e290*/  HMMA.16816.F32.BF16 R76, R16, R62, R32 ;  /* 0x0000003e104c723c */ /* 0x000fe20000041820 */
[----:B------:R-:W2:Y:S05]  /*e2a0*/  LDSM.16.M88.4 R60, [R219+0x800] ;  /* 0x00080000db3c783b */ /* 0x000eaa0000000200 */
[----:B------:R-:W-:Y:S01]  /*e2b0*/  HMMA.16816.F32.BF16 R32, R20, R90, RZ ;  /* 0x0000005a1420723c */ /* 0x000fe200000418ff */
[----:B------:R-:W-:Y:S05]  /*e2c0*/  LDSM.16.M88.4 R88, [R134+0x5800] ;  /* 0x005800008658783b */ /* 0x000fea0000000200 */
[----:B------:R-:W-:Y:S01]  /*e2d0*/  HMMA.16816.F32.BF16 R24, R8, R42, R44 ;  /* 0x0000002a0818723c */ /* 0x000fe2000004182c */
[----:B------:R-:W3:Y:S04]  /*e2e0*/  LDSM.16.M88.4 R44, [R134+0x7800] ;  /* 0x00780000862c783b */ /* 0x000ee80000000200 */
[----:B------:R-:W-:Y:S01]  /*e2f0*/  LDSM.16.M88.4 R40, [R134+0x7000] ;  /* 0x007000008628783b */ /* 0x000fe20000000200 */
[----:B------:R-:W-:Y:S01]  /*e300*/  FMUL.FTZ R0, R28, UR4 ;  /* 0x000000041c007c20 */ /* 0x000fe20008410000 */
[C---:B------:R-:W-:Y:S03]  /*e310*/  HMMA.16816.F32.BF16 R56, R12.reuse, R92, R72 ;  /* 0x0000005c0c38723c */ /* 0x040fe60000041848 */
[----:B------:R4:W-:Y:S03]  /*e320*/  MUFU.TANH R137, R0 ;  /* 0x0000000000897308 */ /* 0x0009e60000002400 */
[----:B------:R-:W-:Y:S01]  /*e330*/  HMMA.16816.F32.BF16 R72, R12, R94, R76 ;  /* 0x0000005e0c48723c */ /* 0x000fe2000004184c */
[----:B------:R-:W-:Y:S04]  /*e340*/  LDSM.16.M88.4 R92, [R134+0x5000] ;  /* 0x00500000865c783b */ /* 0x000fe80000000200 */
[----:B------:R-:W-:Y:S01]  /*e350*/  LDSM.16.M88.4 R76, [R134+0x6000] ;  /* 0x00600000864c783b */ /* 0x000fe20000000200 */
[----:B------:R-:W-:Y:S03]  /*e360*/  HMMA.16816.F32.BF16 R120, R16, R106, R32 ;  /* 0x0000006a1078723c */ /* 0x000fe60000041820 */
[----:B------:R-:W3:Y:S03]  /*e370*/  LDSM.16.M88.4 R32, [R134+0x6800] ;  /* 0x006800008620783b */ /* 0x000ee60000000200 */
[----:B-1----:R-:W-:Y:S01]  /*e380*/  HMMA.16816.F32.BF16 R80, R8, R84, R52 ;  /* 0x000000540850723c */ /* 0x002fe20000041834 */
[----:B----4-:R-:W-:-:S04]  /*e390*/  FMUL.FTZ R0, R29, UR4 ;  /* 0x000000041d007c20 */ /* 0x010fc80008410000 */
[----:B------:R1:W-:Y:S01]  /*e3a0*/  MUFU.TANH R2, R0 ;  /* 0x0000000000027308 */ /* 0x0003e20000002400 */
[C---:B------:R-:W-:Y:S01]  /*e3b0*/  HMMA.16816.F32.BF16 R84, R8.reuse, R86, R48 ;  /* 0x000000560854723c */ /* 0x040fe20000041830 */
[----:B------:R-:W4:Y:S05]  /*e3c0*/  LDSM.16.M88.4 R48, [R134+0x8000] ;  /* 0x008000008630783b */ /* 0x000f2a0000000200 */
[C---:B--2---:R-:W-:Y:S06]  /*e3d0*/  HMMA.16816.F32.BF16 R56, R8.reuse, R60, R56 ;  /* 0x0000003c0838723c */ /* 0x044fec0000041838 */
[----:B------:R-:W-:Y:S01]  /*e3e0*/  HMMA.16816.F32.BF16 R60, R8, R62, R72 ;  /* 0x0000003e083c723c */ /* 0x000fe20000041848 */
[----:B-1----:R-:W-:-:S05]  /*e3f0*/  FMUL.FTZ R0, R30, UR4 ;  /* 0x000000041e007c20 */ /* 0x002fca0008410000 */
[C---:B---3--:R-:W-:Y:S01]  /*e400*/  HMMA.16816.F32.BF16 R192, R20.reuse, R44, RZ ;  /* 0x0000002c14c0723c */ /* 0x048fe200000418ff */
[----:B------:R1:W-:Y:S05]  /*e410*/  MUFU.TANH R135, R0 ;  /* 0x0000000000877308 */ /* 0x0003ea0000002400 */
[C---:B------:R-:W-:Y:S01]  /*e420*/  HMMA.16816.F32.BF16 R196, R20.reuse, R46, RZ ;  /* 0x0000002e14c4723c */ /* 0x040fe200000418ff */
[----:B------:R-:W-:Y:S05]  /*e430*/  LDSM.16.M88.4 R44, [R220+0x4000] ;  /* 0x00400000dc2c783b */ /* 0x000fea0000000200 */
[C---:B------:R-:W-:Y:S06]  /*e440*/  HMMA.16816.F32.BF16 R176, R20.reuse, R32, RZ ;  /* 0x0000002014b0723c */ /* 0x040fec00000418ff */
[C---:B------:R-:W-:Y:S01]  /*e450*/  HMMA.16816.F32.BF16 R180, R20.reuse, R34, RZ ;  /* 0x0000002214b4723c */ /* 0x040fe200000418ff */
[----:B-1----:R-:W-:Y:S01]  /*e460*/  FMUL.FTZ R0, R31, UR4 ;  /* 0x000000041f007c20 */ /* 0x002fe20008410000 */
[----:B------:R-:W1:Y:S03]  /*e470*/  LDSM.16.M88.4 R32, [R134+0x8800] ;  /* 0x008800008620783b */ /* 0x000e660000000200 */
[----:B------:R2:W-:Y:S01]  /*e480*/  MUFU.TANH R3, R0 ;  /* 0x0000000000037308 */ /* 0x0005e20000002400 */
[----:B------:R-:W3:Y:S01]  /*e490*/  LDSM.16.M88.4 R28, [R134+0x9000] ;  /* 0x00900000861c783b */ /* 0x000ee20000000200 */
[C---:B----4-:R-:W-:Y:S06]  /*e4a0*/  HMMA.16816.F32.BF16 R200, R20.reuse, R48, RZ ;  /* 0x0000003014c8723c */ /* 0x050fec00000418ff */
[C---:B------:R-:W-:Y:S01]  /*e4b0*/  HMMA.16816.F32.BF16 R204, R20.reuse, R50, RZ ;  /* 0x0000003214cc723c */ /* 0x040fe200000418ff */
[----:B------:R-:W4:Y:S05]  /*e4c0*/  LDSM.16.M88.4 R48, [R219+0x1800] ;  /* 0x00180000db30783b */ /* 0x000f2a0000000200 */
[----:B------:R-:W-:Y:S01]  /*e4d0*/  HMMA.16816.F32.BF16 R72, R20, R96, RZ ;  /* 0x000000601448723c */ /* 0x000fe200000418ff */
[----:B--2---:R-:W-:-:S05]  /*e4e0*/  FMUL.FTZ R0, R24, UR4 ;  /* 0x0000000418007c20 */ /* 0x004fca0008410000 */
[C---:B------:R-:W-:Y:S01]  /*e4f0*/  HMMA.16816.F32.BF16 R104, R20.reuse, R100, RZ ;  /* 0x000000641468723c */ /* 0x040fe200000418ff */
[----:B------:R2:W4:Y:S05]  /*e500*/  MUFU.TANH R6, R0 ;  /* 0x0000000000067308 */ /* 0x00052a0000002400 */
[C---:B------:R-:W-:Y:S06]  /*e510*/  HMMA.16816.F32.BF16 R116, R20.reuse, R92, RZ ;  /* 0x0000005c1474723c */ /* 0x040fec00000418ff */
[----:B------:R-:W-:Y:S01]  /*e520*/  HMMA.16816.F32.BF16 R96, R20, R98, RZ ;  /* 0x000000621460723c */ /* 0x000fe200000418ff */
[----:B--2---:R-:W-:-:S05]  /*e530*/  FMUL.FTZ R0, R25, UR4 ;  /* 0x0000000419007c20 */ /* 0x004fca0008410000 */
[C---:B------:R-:W-:Y:S01]  /*e540*/  HMMA.16816.F32.BF16 R100, R20.reuse, R102, RZ ;  /* 0x000000661464723c */ /* 0x040fe200000418ff */
[----:B------:R2:W-:Y:S05]  /*e550*/  MUFU.TANH R65, R0 ;  /* 0x0000000000417308 */ /* 0x0005ea0000002400 */
[C---:B------:R-:W-:Y:S06]  /*e560*/  HMMA.16816.F32.BF16 R92, R20.reuse, R94, RZ ;  /* 0x0000005e145c723c */ /* 0x040fec00000418ff */
[C---:B------:R-:W-:Y:S06]  /*e570*/  HMMA.16816.F32.BF16 R124, R20.reuse, R88, RZ ;  /* 0x00000058147c723c */ /* 0x040fec00000418ff */
[----:B------:R-:W-:Y:S01]  /*e580*/  HMMA.16816.F32.BF16 R128, R20, R90, RZ ;  /* 0x0000005a1480723c */ /* 0x000fe200000418ff */
[----:B--2---:R-:W-:-:S04]  /*e590*/  FMUL.FTZ R0, R26, UR4 ;  /* 0x000000041a007c20 */ /* 0x004fc80008410000 */
[----:B------:R2:W-:Y:S01]  /*e5a0*/  MUFU.TANH R242, R0 ;  /* 0x0000000000f27308 */ /* 0x0005e20000002400 */
[C---:B------:R-:W-:Y:S06]  /*e5b0*/  HMMA.16816.F32.BF16 R168, R20.reuse, R76, RZ ;  /* 0x0000004c14a8723c */ /* 0x040fec00000418ff */
[C---:B------:R-:W-:Y:S06]  /*e5c0*/  HMMA.16816.F32.BF16 R172, R20.reuse, R78, RZ ;  /* 0x0000004e14ac723c */ /* 0x040fec00000418ff */
[----:B------:R-:W-:Y:S01]  /*e5d0*/  HMMA.16816.F32.BF16 R184, R20, R40, RZ ;  /* 0x0000002814b8723c */ /* 0x000fe200000418ff */
[----:B--2---:R-:W-:-:S02]  /*e5e0*/  FMUL.FTZ R0, R27, UR4 ;  /* 0x000000041b007c20 */ /* 0x004fc40008410000 */
[----:B------:R-:W2:Y:S03]  /*e5f0*/  LDSM.16.M88.4 R24, [R134+0x9800] ;  /* 0x009800008618783b */ /* 0x000ea60000000200 */
[C---:B------:R-:W-:Y:S01]  /*e600*/  HMMA.16816.F32.BF16 R188, R20.reuse, R42, RZ ;  /* 0x0000002a14bc723c */ /* 0x040fe200000418ff */
[----:B------:R3:W-:Y:S05]  /*e610*/  MUFU.TANH R64, R0 ;  /* 0x0000000000407308 */ /* 0x0007ea0000002400 */
[C---:B-1----:R-:W-:Y:S06]  /*e620*/  HMMA.16816.F32.BF16 R208, R20.reuse, R32, RZ ;  /* 0x0000002014d0723c */ /* 0x042fec00000418ff */
[----:B------:R-:W-:Y:S01]  /*e630*/  HMMA.16816.F32.BF16 R212, R20, R34, RZ ;  /* 0x0000002214d4723c */ /* 0x000fe200000418ff */
[----:B---3--:R-:W-:-:S05]  /*e640*/  FMUL.FTZ R0, R56, UR4 ;  /* 0x0000000438007c20 */ /* 0x008fca0008410000 */
[C---:B------:R-:W-:Y:S01]  /*e650*/  HMMA.16816.F32.BF16 R244, R20.reuse, R28, RZ ;  /* 0x0000001c14f4723c */ /* 0x040fe200000418ff */
[----:B------:R1:W-:Y:S05]  /*e660*/  MUFU.TANH R36, R0 ;  /* 0x0000000000247308 */ /* 0x0003ea0000002400 */
[----:B------:R-:W-:Y:S01]  /*e670*/  HMMA.16816.F32.BF16 R248, R20, R30, RZ ;  /* 0x0000001e14f8723c */ /* 0x000fe200000418ff */
[----:B------:R-:W3:Y:S05]  /*e680*/  LDSM.16.M88.4 R28, [R237] ;  /* 0x00000000ed1c783b */ /* 0x000eea0000000200 */
[----:B----4-:R-:W-:Y:S07]  /*e690*/  HMMA.16816.F32.BF16 R32, R8, R48, R108 ;  /* 0x000000300820723c */ /* 0x010fee000004186c */
[----:B------:R-:W-:-:S02]  /*e6a0*/  IMAD.MOV.U32 R108, RZ, RZ, R6 ;  /* 0x000000ffff6c7224 */ /* 0x000fc400078e0006 */
[----:B-1----:R-:W-:Y:S01]  /*e6b0*/  FMUL.FTZ R0, R57, UR4 ;  /* 0x0000000439007c20 */ /* 0x002fe20008410000 */
[C---:B--2---:R-:W-:Y:S03]  /*e6c0*/  HMMA.16816.F32.BF16 R52, R20.reuse, R24, RZ ;  /* 0x000000181434723c */ /* 0x044fe600000418ff */
[----:B------:R1:W-:Y:S03]  /*e6d0*/  MUFU.TANH R69, R0 ;  /* 0x0000000000457308 */ /* 0x0003e60000002400 */
[----:B------:R-:W-:Y:S01]  /*e6e0*/  HMMA.16816.F32.BF16 R20, R20, R26, RZ ;  /* 0x0000001a1414723c */ /* 0x000fe200000418ff */
[----:B-1----:R-:W-:-:S04]  /*e6f0*/  FMUL.FTZ R0, R58, UR4 ;  /* 0x000000043a007c20 */ /* 0x002fc80008410000 */
[----:B------:R1:W-:-:S13]  /*e700*/  MUFU.TANH R7, R0 ;  /* 0x0000000000077308 */ /* 0x0003da0000002400 */
[----:B------:R-:W-:Y:S01]  /*e710*/  MOV R40, R55 ;  /* 0x0000003700287202 */ /* 0x000fe20000000f00 */
[----:B------:R-:W-:Y:S02]  /*e720*/  IMAD.MOV.U32 R25, RZ, RZ, R53 ;  /* 0x000000ffff197224 */ /* 0x000fe400078e0035 */
[----:B------:R-:W-:Y:S02]  /*e730*/  IMAD.MOV.U32 R24, RZ, RZ, R54 ;  /* 0x000000ffff187224 */ /* 0x000fe400078e0036 */
[----:B------:R-:W-:Y:S01]  /*e740*/  IMAD.MOV.U32 R66, RZ, RZ, R52 ;  /* 0x000000ffff427224 */ /* 0x000fe200078e0034 */
[----:B------:R-:W-:Y:S01]  /*e750*/  MOV R140, R20 ;  /* 0x00000014008c7202 */ /* 0x000fe20000000f00 */
[----:B------:R-:W2:Y:S01]  /*e760*/  LDSM.16.M88.4 R52, [R220+0x4800] ;  /* 0x00480000dc34783b */ /* 0x000ea20000000200 */
[----:B------:R-:W-:Y:S01]  /*e770*/  IMAD.MOV.U32 R141, RZ, RZ, R23 ;  /* 0x000000ffff8d7224 */ /* 0x000fe200078e0017 */
[----:B------:R-:W-:Y:S01]  /*e780*/  MOV R109, R25 ;  /* 0x00000019006d7202 */ /* 0x000fe20000000f00 */
[----:B------:R-:W-:-:S02]  /*e790*/  IMAD.MOV.U32 R71, RZ, RZ, R21 ;  /* 0x000000ffff477224 */ /* 0x000fc400078e0015 */
[----:B------:R-:W-:Y:S02]  /*e7a0*/  IMAD.MOV.U32 R70, RZ, RZ, R22 ;  /* 0x000000ffff467224 */ /* 0x000fe400078e0016 */
[----:B------:R-:W-:Y:S01]  /*e7b0*/  HMMA.16816.F32.BF16 R20, R16, R44, R72 ;  /* 0x0000002c1014723c */ /* 0x000fe20000041848 */
[----:B------:R-:W-:Y:S02]  /*e7c0*/  IMAD.MOV.U32 R110, RZ, RZ, R24 ;  /* 0x000000ffff6e7224 */ /* 0x000fe400078e0018 */
[----:B-1----:R-:W-:Y:S01]  /*e7d0*/  FMUL.FTZ R0, R59, UR4 ;  /* 0x000000043b007c20 */ /* 0x002fe20008410000 */
[----:B------:R-:W-:Y:S02]  /*e7e0*/  IMAD.MOV.U32 R111, RZ, RZ, R40 ;  /* 0x000000ffff6f7224 */ /* 0x000fe400078e0028 */
[----:B------:R-:W-:Y:S01]  /*e7f0*/  LDSM.16.M88.4 R40, [R220+0x5000] ;  /* 0x00500000dc28783b */ /* 0x000fe20000000200 */
[----:B------:R1:W-:Y:S01]  /*e800*/  MUFU.TANH R39, R0 ;  /* 0x0000000000277308 */ /* 0x0003e20000002400 */
[----:B------:R-:W-:Y:S06]  /*e810*/  HMMA.16816.F32.BF16 R24, R12, R114, R120 ;  /* 0x000000720c18723c */ /* 0x000fec0000041878 */
[----:B------:R-:W-:Y:S01]  /*e820*/  HMMA.16816.F32.BF16 R56, R16, R46, R96 ;  /* 0x0000002e1038723c */ /* 0x000fe20000041860 */
[----:B------:R-:W4:Y:S01]  /*e830*/  LDSM.16.M88.4 R44, [R220+0x5800] ;  /* 0x00580000dc2c783b */ /* 0x000f220000000200 */
[----:B------:R-:W-:-:S02]  /*e840*/  IMAD.MOV.U32 R122, RZ, RZ, R137 ;  /* 0x000000ffff7a7224 */ /* 0x000fc400078e0089 */
[----:B------:R-:W-:Y:S02]  /*e850*/  IMAD.MOV.U32 R121, RZ, RZ, R141 ;  /* 0x000000ffff797224 */ /* 0x000fe400078e008d */
[----:B------:R-:W-:Y:S02]  /*e860*/  IMAD.MOV.U32 R115, RZ, RZ, R71 ;  /* 0x000000ffff737224 */ /* 0x000fe400078e0047 */
[----:B------:R-:W-:Y:S02]  /*e870*/  IMAD.MOV.U32 R114, RZ, RZ, R252 ;  /* 0x000000ffff727224 */ /* 0x000fe400078e00fc */
[----:B-1----:R-:W-:Y:S01]  /*e880*/  FMUL.FTZ R0, R60, UR4 ;  /* 0x000000043c007c20 */ /* 0x002fe20008410000 */
[----:B---3--:R-:W-:Y:S01]  /*e890*/  HMMA.16816.F32.BF16 R20, R12, R28, R20 ;  /* 0x0000001c0c14723c */ /* 0x008fe20000041814 */
[----:B------:R-:W-:Y:S02]  /*e8a0*/  IMAD.MOV.U32 R120, RZ, RZ, R70 ;  /* 0x000000ffff787224 */ /* 0x000fe400078e0046 */
[----:B------:R1:W-:Y:S04]  /*e8b0*/  MUFU.TANH R113, R0 ;  /* 0x0000000000717308 */ /* 0x0003e80000002400 */
[----:B------:R-:W-:Y:S06]  /*e8c0*/  HMMA.16816.F32.BF16 R24, R8, R50, R24 ;  /* 0x000000320818723c */ /* 0x000fec0000041818 */
[C---:B--2---:R-:W-:Y:S06]  /*e8d0*/  HMMA.16816.F32.BF16 R76, R16.reuse, R52, R104 ;  /* 0x00000034104c723c */ /* 0x044fec0000041868 */
[C---:B------:R-:W-:Y:S01]  /*e8e0*/  HMMA.16816.F32.BF16 R72, R16.reuse, R54, R100 ;  /* 0x000000361048723c */ /* 0x040fe20000041864 */
[----:B-1----:R-:W-:Y:S01]  /*e8f0*/  FMUL.FTZ R0, R61, UR4 ;  /* 0x000000043d007c20 */ /* 0x002fe20008410000 */
[----:B------:R-:W-:Y:S03]  /*e900*/  LDSM.16.M88.4 R52, [R236] ;  /* 0x00000000ec34783b */ /* 0x000fe60000000200 */
[----:B------:R1:W2:Y:S01]  /*e910*/  MUFU.TANH R38, R0 ;  /* 0x0000000000267308 */ /* 0x0002a20000002400 */
[----:B----4-:R-:W-:Y:S01]  /*e920*/  HMMA.16816.F32.BF16 R88, R16, R44, R124 ;  /* 0x0000002c1058723c */ /* 0x010fe2000004187c */
[----:B-1----:R-:W-:-:S06]  /*e930*/  FMUL.FTZ R0, R62, UR4 ;  /* 0x000000043e007c20 */ /* 0x002fcc0008410000 */
[----:B--2---:R-:W-:Y:S01]  /*e940*/  MOV R124, R38 ;  /* 0x00000026007c7202 */ /* 0x004fe20000000f00 */
[----:B------:R1:W-:Y:S02]  /*e950*/  MUFU.TANH R139, R0 ;  /* 0x00000000008b7308 */ /* 0x0003e40000002400 */
[----:B-1----:R-:W-:Y:S02]  /*e960*/  FMUL.FTZ R0, R63, UR4 ;  /* 0x000000043f007c20 */ /* 0x002fe40008410000 */
[----:B------:R-:W-:Y:S04]  /*e970*/  LDSM.16.M88.4 R60, [R219+0x2000] ;  /* 0x00200000db3c783b */ /* 0x000fe80000000200 */
[----:B------:R1:W2:Y:S02]  /*e980*/  MUFU.TANH R136, R0 ;  /* 0x0000000000887308 */ /* 0x0002a40000002400 */
[----:B-1----:R-:W-:-:S06]  /*e990*/  FMUL.FTZ R0, R80, UR4 ;  /* 0x0000000450007c20 */ /* 0x002fcc0008410000 */
[----:B------:R1:W-:Y:S02]  /*e9a0*/  MUFU.TANH R132, R0 ;  /* 0x0000000000847308 */ /* 0x0003e40000002400 */
[----:B-1----:R-:W-:-:S06]  /*e9b0*/  FMUL.FTZ R0, R81, UR4 ;  /* 0x0000000451007c20 */ /* 0x002fcc0008410000 */
[----:B------:R1:W-:Y:S02]  /*e9c0*/  MUFU.TANH R133, R0 ;  /* 0x0000000000857308 */ /* 0x0003e40000002400 */
[----:B-1----:R-:W-:-:S06]  /*e9d0*/  FMUL.FTZ R0, R82, UR4 ;  /* 0x0000000452007c20 */ /* 0x002fcc0008410000 */
[----:B------:R1:W-:Y:S02]  /*e9e0*/  MUFU.TANH R138, R0 ;  /* 0x00000000008a7308 */ /* 0x0003e40000002400 */
[----:B-1----:R-:W-:Y:S02]  /*e9f0*/  FMUL.FTZ R0, R83, UR4 ;  /* 0x0000000453007c20 */ /* 0x002fe40008410000 */
[----:B------:R-:W-:Y:S04]  /*ea00*/  HMMA.16816.F32.BF16 R80, R16, R40, R116 ;  /* 0x000000281050723c */ /* 0x000fe80000041874 */
[----:B------:R1:W-:Y:S03]  /*ea10*/  MUFU.TANH R37, R0 ;  /* 0x0000000000257308 */ /* 0x0003e60000002400 */
[----:B--2---:R-:W-:Y:S01]  /*ea20*/  MOV R119, R136 ;  /* 0x0000008800777202 */ /* 0x004fe20000000f00 */
[----:B------:R-:W-:-:S02]  /*ea30*/  IMAD.MOV.U32 R116, RZ, RZ, R39 ;  /* 0x000000ffff747224 */ /* 0x000fc400078e0027 */
[----:B------:R-:W-:Y:S02]  /*ea40*/  IMAD.MOV.U32 R118, RZ, RZ, R135 ;  /* 0x000000ffff767224 */ /* 0x000fe400078e0087 */
[----:B-1----:R-:W-:-:S04]  /*ea50*/  FMUL.FTZ R0, R84, UR4 ;  /* 0x0000000454007c20 */ /* 0x002fc80008410000 */
[----:B------:R1:W-:Y:S02]  /*ea60*/  MUFU.TANH R6, R0 ;  /* 0x0000000000067308 */ /* 0x0003e40000002400 */
[----:B-1----:R-:W-:-:S06]  /*ea70*/  FMUL.FTZ R0, R85, UR4 ;  /* 0x0000000455007c20 */ /* 0x002fcc0008410000 */
[----:B------:R1:W-:Y:S02]  /*ea80*/  MUFU.TANH R123, R0 ;  /* 0x00000000007b7308 */ /* 0x0003e40000002400 */
[----:B-1----:R-:W-:-:S06]  /*ea90*/  FMUL.FTZ R0, R86, UR4 ;  /* 0x0000000456007c20 */ /* 0x002fcc0008410000 */
[----:B------:R1:W-:Y:S02]  /*eaa0*/  MUFU.TANH R112, R0 ;  /* 0x0000000000707308 */ /* 0x0003e40000002400 */
[----:B-1----:R-:W-:Y:S02]  /*eab0*/  FMUL.FTZ R0, R87, UR4 ;  /* 0x0000000457007c20 */ /* 0x002fe40008410000 */
[C---:B------:R-:W-:Y:S01]  /*eac0*/  HMMA.16816.F32.BF16 R84, R16.reuse, R42, R92 ;  /* 0x0000002a1054723c */ /* 0x040fe2000004185c */
[----:B------:R-:W1:Y:S03]  /*ead0*/  LDSM.16.M88.4 R40, [R220+0x6000] ;  /* 0x00600000dc28783b */ /* 0x000e660000000200 */
[----:B------:R2:W-:Y:S02]  /*eae0*/  MUFU.TANH R137, R0 ;  /* 0x0000000000897308 */ /* 0x0005e40000002400 */
[----:B------:R-:W-:Y:S01]  /*eaf0*/  HMMA.16816.F32.BF16 R92, R16, R46, R128 ;  /* 0x0000002e105c723c */ /* 0x000fe20000041880 */
[----:B------:R-:W3:Y:S06]  /*eb00*/  LDSM.16.M88.4 R44, [R235] ;  /* 0x00000000eb2c783b */ /* 0x000eec0000000200 */
[----:B------:R-:W-:Y:S01]  /*eb10*/  IMAD.MOV.U32 R131, RZ, RZ, R122 ;  /* 0x000000ffff837224 */ /* 0x000fe200078e007a */
[----:B------:R-:W-:Y:S01]  /*eb20*/  MOV R122, R140 ;  /* 0x0000008c007a7202 */ /* 0x000fe20000000f00 */
[----:B------:R-:W-:-:S02]  /*eb30*/  IMAD.MOV.U32 R130, RZ, RZ, R108 ;  /* 0x000000ffff827224 */ /* 0x000fc400078e006c */
[----:B------:R-:W-:Y:S02]  /*eb40*/  IMAD.MOV.U32 R108, RZ, RZ, R243 ;  /* 0x000000ffff6c7224 */ /* 0x000fe400078e00f3 */
[----:B--2---:R-:W-:-:S04]  /*eb50*/  FMUL.FTZ R0, R32, UR4 ;  /* 0x0000000420007c20 */ /* 0x004fc80008410000 */
[----:B------:R2:W4:Y:S02]  /*eb60*/  MUFU.TANH R48, R0 ;  /* 0x0000000000307308 */ /* 0x0005240000002400 */
[----:B--2---:R-:W-:Y:S01]  /*eb70*/  FMUL.FTZ R0, R33, UR4 ;  /* 0x0000000421007c20 */ /* 0x004fe20008410000 */
[----:B----4-:R-:W-:Y:S01]  /*eb80*/  IMAD.MOV.U32 R127, RZ, RZ, R48 ;  /* 0x000000ffff7f7224 */ /* 0x010fe200078e0030 */
[----:B-1----:R-:W-:Y:S04]  /*eb90*/  HMMA.16816.F32.BF16 R96, R16, R42, R172 ;  /* 0x0000002a1060723c */ /* 0x002fe800000418ac */
[----:B------:R1:W2:Y:S03]  /*eba0*/  MUFU.TANH R49, R0 ;  /* 0x0000000000317308 */ /* 0x0002a60000002400 */
[----:B------:R-:W-:-:S02]  /*ebb0*/  IMAD.MOV.U32 R175, RZ, RZ, R127 ;  /* 0x000000ffffaf7224 */ /* 0x000fc400078e007f */
[----:B------:R-:W-:Y:S02]  /*ebc0*/  IMAD.MOV.U32 R174, RZ, RZ, R116 ;  /* 0x000000ffffae7224 */ /* 0x000fe400078e0074 */
[----:B------:R-:W-:Y:S02]  /*ebd0*/  IMAD.MOV.U32 R127, RZ, RZ, R108 ;  /* 0x000000ffff7f7224 */ /* 0x000fe400078e006c */
[----:B------:R-:W-:Y:S02]  /*ebe0*/  IMAD.MOV.U32 R116, RZ, RZ, R109 ;  /* 0x000000ffff747224 */ /* 0x000fe400078e006d */
[----:B-1----:R-:W-:Y:S01]  /*ebf0*/  FMUL.FTZ R0, R34, UR4 ;  /* 0x0000000422007c20 */ /* 0x002fe20008410000 */
[----:B--2---:R-:W-:Y:S02]  /*ec00*/  IMAD.MOV.U32 R117, RZ, RZ, R49 ;  /* 0x000000ffff757224 */ /* 0x004fe400078e0031 */
[----:B------:R-:W-:Y:S01]  /*ec10*/  LDSM.16.M88.4 R48, [R219+0x2800] ;  /* 0x00280000db30783b */ /* 0x000fe20000000200 */
[----:B------:R1:W2:Y:S01]  /*ec20*/  MUFU.TANH R28, R0 ;  /* 0x00000000001c7308 */ /* 0x0002a20000002400 */
[----:B------:R-:W-:-:S02]  /*ec30*/  IMAD.MOV.U32 R172, RZ, RZ, R117 ;  /* 0x000000ffffac7224 */ /* 0x000fc400078e0075 */
[----:B------:R-:W-:Y:S02]  /*ec40*/  IMAD.MOV.U32 R117, RZ, RZ, R110 ;  /* 0x000000ffff757224 */ /* 0x000fe400078e006e */
[----:B-1----:R-:W-:Y:S01]  /*ec50*/  FMUL.FTZ R0, R35, UR4 ;  /* 0x0000000423007c20 */ /* 0x002fe20008410000 */
[----:B--2---:R-:W-:Y:S01]  /*ec60*/  IMAD.MOV.U32 R126, RZ, RZ, R28 ;  /* 0x000000ffff7e7224 */ /* 0x004fe200078e001c */
[----:B------:R-:W-:Y:S02]  /*ec70*/  HMMA.16816.F32.BF16 R32, R8, R60, R20 ;  /* 0x0000003c0820723c */ /* 0x000fe40000041814 */
[----:B------:R1:W-:Y:S04]  /*ec80*/  MUFU.TANH R136, R0 ;  /* 0x0000000000887308 */ /* 0x0003e80000002400 */
[C---:B------:R-:W-:Y:S01]  /*ec90*/  HMMA.16816.F32.BF16 R20, R12.reuse, R30, R56 ;  /* 0x0000001e0c14723c */ /* 0x040fe20000041838 */
[----:B------:R-:W2:Y:S05]  /*eca0*/  LDSM.16.M88.4 R56, [R220+0x6800] ;  /* 0x00680000dc38783b */ /* 0x000eaa0000000200 */
[----:B------:R-:W-:Y:S06]  /*ecb0*/  HMMA.16816.F32.BF16 R28, R12, R52, R76 ;  /* 0x000000340c1c723c */ /* 0x000fec000004184c */
[----:B------:R-:W-:Y:S01]  /*ecc0*/  HMMA.16816.F32.BF16 R76, R16, R40, R168 ;  /* 0x00000028104c723c */ /* 0x000fe200000418a8 */
[----:B-1----:R-:W-:-:S04]  /*ecd0*/  FMUL.FTZ R0, R24, UR4 ;  /* 0x0000000418007c20 */ /* 0x002fc80008410000 */
[----:B------:R1:W-:Y:S01]  /*ece0*/  MUFU.TANH R39, R0 ;  /* 0x0000000000277308 */ /* 0x0003e20000002400 */
[----:B---3--:R-:W-:Y:S01]  /*ecf0*/  HMMA.16816.F32.BF16 R40, R12, R44, R80 ;  /* 0x0000002c0c28723c */ /* 0x008fe20000041850 */
[----:B------:R-:W-:Y:S01]  /*ed00*/  MOV R168, R126 ;  /* 0x0000007e00a87202 */ /* 0x000fe20000000f00 */
[----:B------:R-:W-:Y:S02]  /*ed10*/  IMAD.MOV.U32 R171, RZ, RZ, R130 ;  /* 0x000000ffffab7224 */ /* 0x000fe400078e0082 */
[----:B------:R-:W-:Y:S02]  /*ed20*/  IMAD.MOV.U32 R170, RZ, RZ, R131 ;  /* 0x000000ffffaa7224 */ /* 0x000fe400078e0083 */
[----:B------:R-:W-:Y:S01]  /*ed30*/  HMMA.16816.F32.BF16 R20, R8, R62, R20 ;  /* 0x0000003e0814723c */ /* 0x000fe20000041814 */
[----:B------:R-:W3:Y:S01]  /*ed40*/  LDSM.16.M88.4 R60, [R220+0x7000] ;  /* 0x00700000dc3c783b */ /* 0x000ee20000000200 */
[----:B------:R-:W-:Y:S01]  /*ed50*/  IMAD.MOV.U32 R169, RZ, RZ, R124 ;  /* 0x000000ffffa97224 */ /* 0x000fe200078e007c */
[----:B------:R-:W-:Y:S01]  /*ed60*/  MOV R124, R122 ;  /* 0x0000007a007c7202 */ /* 0x000fe20000000f00 */
[----:B------:R-:W-:-:S02]  /*ed70*/  IMAD.MOV.U32 R130, RZ, RZ, R120 ;  /* 0x000000ffff827224 */ /* 0x000fc400078e0078 */
[----:B------:R-:W-:Y:S02]  /*ed80*/  IMAD.MOV.U32 R131, RZ, RZ, R121 ;  /* 0x000000ffff837224 */ /* 0x000fe400078e0079 */
[----:B------:R-:W-:Y:S02]  /*ed90*/  IMAD.MOV.U32 R126, RZ, RZ, R123 ;  /* 0x000000ffff7e7224 */ /* 0x000fe400078e007b */
[----:B-1----:R-:W-:-:S04]  /*eda0*/  FMUL.FTZ R0, R25, UR4 ;  /* 0x0000000419007c20 */ /* 0x002fc80008410000 */
[----:B------:R1:W-:Y:S01]  /*edb0*/  MUFU.TANH R135, R0 ;  /* 0x0000000000877308 */ /* 0x0003e20000002400 */
[----:B--2---:R-:W-:Y:S07]  /*edc0*/  HMMA.16816.F32.BF16 R100, R16, R56, R176 ;  /* 0x000000381064723c */ /* 0x004fee00000418b0 */
[----:B------:R-:W-:Y:S01]  /*edd0*/  MOV R178, R139 ;  /* 0x0000008b00b27202 */ /* 0x000fe20000000f00 */
[----:B------:R-:W-:Y:S01]  /*ede0*/  IMAD.MOV.U32 R179, RZ, RZ, R242 ;  /* 0x000000ffffb37224 */ /* 0x000fe200078e00f2 */
[----:B------:R-:W-:Y:S01]  /*edf0*/  MOV R176, R174 ;  /* 0x000000ae00b07202 */ /* 0x000fe20000000f00 */
[----:B------:R-:W-:Y:S01]  /*ee00*/  IMAD.MOV.U32 R177, RZ, RZ, R175 ;  /* 0x000000ffffb17224 */ /* 0x000fe200078e00af */
[----:B------:R-:W-:Y:S01]  /*ee10*/  MOV R175, R113 ;  /* 0x0000007100af7202 */ /* 0x000fe20000000f00 */
[----:B------:R-:W-:-:S02]  /*ee20*/  IMAD.MOV.U32 R174, RZ, RZ, R112 ;  /* 0x000000ffffae7224 */ /* 0x000fc400078e0070 */
[----:B-1----:R-:W-:-:S04]  /*ee30*/  FMUL.FTZ R0, R26, UR4 ;  /* 0x000000041a007c20 */ /* 0x002fc80008410000 */
[----:B------:R1:W-:Y:S01]  /*ee40*/  MUFU.TANH R38, R0 ;  /* 0x0000000000267308 */ /* 0x0003e20000002400 */
[C---:B---3--:R-:W-:Y:S06]  /*ee50*/  HMMA.16816.F32.BF16 R104, R16.reuse, R60, R184 ;  /* 0x0000003c1068723c */ /* 0x048fec00000418b8 */
[----:B------:R-:W-:Y:S01]  /*ee60*/  HMMA.16816.F32.BF16 R80, R16, R62, R188 ;  /* 0x0000003e1050723c */ /* 0x000fe200000418bc */
[----:B------:R-:W-:Y:S01]  /*ee70*/  LDSM.16.M88.4 R60, [R233] ;  /* 0x00000000e93c783b */ /* 0x000fe20000000200 */
[----:B------:R-:W-:Y:S02]  /*ee80*/  IMAD.MOV.U32 R184, RZ, RZ, R119 ;  /* 0x000000ffffb87224 */ /* 0x000fe400078e0077 */
[----:B-1----:R-:W-:-:S02]  /*ee90*/  FMUL.FTZ R0, R27, UR4 ;  /* 0x000000041b007c20 */ /* 0x002fc40008410000 */
[----:B------:R-:W-:Y:S01]  /*eea0*/  HMMA.16816.F32.BF16 R24, R12, R54, R72 ;  /* 0x000000360c18723c */ /* 0x000fe20000041848 */
[----:B------:R-:W-:Y:S01]  /*eeb0*/  LDSM.16.M88.4 R52, [R219+0x3000] ;  /* 0x00300000db34783b */ /* 0x000fe20000000200 */
[----:B------:R1:W-:Y:S04]  /*eec0*/  MUFU.TANH R141, R0 ;  /* 0x00000000008d7308 */ /* 0x0003e80000002400 */
[----:B------:R-:W-:Y:S01]  /*eed0*/  HMMA.16816.F32.BF16 R72, R16, R58, R180 ;  /* 0x0000003a1048723c */ /* 0x000fe200000418b4 */
[----:B------:R-:W-:Y:S06]  /*eee0*/  LDSM.16.M88.4 R56, [R219+0x3800] ;  /* 0x00380000db38783b */ /* 0x000fec0000000200 */
[----:B------:R-:W-:Y:S01]  /*eef0*/  IMAD.MOV.U32 R180, RZ, RZ, R114 ;  /* 0x000000ffffb47224 */ /* 0x000fe200078e0072 */
[----:B------:R-:W-:Y:S01]  /*ef00*/  MOV R114, R69 ;  /* 0x0000004500727202 */ /* 0x000fe20000000f00 */
[----:B------:R-:W-:-:S02]  /*ef10*/  IMAD.MOV.U32 R182, RZ, RZ, R3 ;  /* 0x000000ffffb67224 */ /* 0x000fc400078e0003 */
[----:B------:R-:W-:Y:S02]  /*ef20*/  IMAD.MOV.U32 R183, RZ, RZ, R176 ;  /* 0x000000ffffb77224 */ /* 0x000fe400078e00b0 */
[----:B-1----:R-:W-:Y:S01]  /*ef30*/  FMUL.FTZ R0, R32, UR4 ;  /* 0x0000000420007c20 */ /* 0x002fe20008410000 */
[----:B------:R-:W-:Y:S01]  /*ef40*/  IMAD.MOV.U32 R188, RZ, RZ, R114 ;  /* 0x000000ffffbc7224 */ /* 0x000fe200078e0072 */
[----:B------:R-:W-:Y:S02]  /*ef50*/  MOV R114, R111 ;  /* 0x0000006f00727202 */ /* 0x000fe40000000f00 */
[----:B------:R1:W-:Y:S02]  /*ef60*/  MUFU.TANH R128, R0 ;  /* 0x0000000000807308 */ /* 0x0003e40000002400 */
[----:B-1----:R-:W-:-:S06]  /*ef70*/  FMUL.FTZ R0, R33, UR4 ;  /* 0x0000000421007c20 */ /* 0x002fcc0008410000 */
[----:B------:R1:W-:Y:S02]  /*ef80*/  MUFU.TANH R71, R0 ;  /* 0x0000000000477308 */ /* 0x0003e40000002400 */
[----:B-1----:R-:W-:-:S06]  /*ef90*/  FMUL.FTZ R0, R34, UR4 ;  /* 0x0000000422007c20 */ /* 0x002fcc0008410000 */
[----:B------:R1:W2:Y:S02]  /*efa0*/  MUFU.TANH R129, R0 ;  /* 0x0000000000817308 */ /* 0x0002a40000002400 */
[----:B-1----:R-:W-:Y:S01]  /*efb0*/  FMUL.FTZ R0, R35, UR4 ;  /* 0x0000000423007c20 */ /* 0x002fe20008410000 */
[----:B--2---:R-:W-:Y:S01]  /*efc0*/  IMAD.MOV.U32 R187, RZ, RZ, R129 ;  /* 0x000000ffffbb7224 */ /* 0x004fe200078e0081 */
[----:B------:R-:W-:Y:S01]  /*efd0*/  HMMA.16816.F32.BF16 R32, R8, R48, R28 ;  /* 0x000000300820723c */ /* 0x000fe2000004181c */
[----:B------:R-:W1:Y:S03]  /*efe0*/  LDSM.16.M88.4 R28, [R220+0x7800] ;  /* 0x00780000dc1c783b */ /* 0x000e660000000200 */
[----:B------:R2:W-:Y:S01]  /*eff0*/  MUFU.TANH R252, R0 ;  /* 0x0000000000fc7308 */ /* 0x0005e20000002400 */
[----:B------:R-:W-:Y:S02]  /*f000*/  IMAD.MOV.U32 R129, RZ, RZ, R115 ;  /* 0x000000ffff817224 */ /* 0x000fe400078e0073 */
[----:B------:R-:W-:-:S02]  /*f010*/  IMAD.MOV.U32 R115, RZ, RZ, R66 ;  /* 0x000000ffff737224 */ /* 0x000fc400078e0042 */
[----:B--2---:R-:W-:-:S04]  /*f020*/  FMUL.FTZ R0, R20, UR4 ;  /* 0x0000000414007c20 */ /* 0x004fc80008410000 */
[----:B------:R2:W-:Y:S02]  /*f030*/  MUFU.TANH R140, R0 ;  /* 0x00000000008c7308 */ /* 0x0005e40000002400 */
[----:B--2---:R-:W-:Y:S01]  /*f040*/  FMUL.FTZ R0, R21, UR4 ;  /* 0x0000000415007c20 */ /* 0x004fe20008410000 */
[----:B-1----:R-:W-:Y:S05]  /*f050*/  HMMA.16816.F32.BF16 R108, R16, R30, R196 ;  /* 0x0000001e106c723c */ /* 0x002fea00000418c4 */
[----:B------:R1:W-:Y:S02]  /*f060*/  MUFU.TANH R70, R0 ;  /* 0x0000000000467308 */ /* 0x0003e40000002400 */
[----:B-1----:R-:W-:-:S06]  /*f070*/  FMUL.FTZ R0, R22, UR4 ;  /* 0x0000000416007c20 */ /* 0x002fcc0008410000 */
[----:B------:R1:W2:Y:S02]  /*f080*/  MUFU.TANH R125, R0 ;  /* 0x00000000007d7308 */ /* 0x0002a40000002400 */
[----:B-1----:R-:W-:Y:S02]  /*f090*/  FMUL.FTZ R0, R23, UR4 ;  /* 0x0000000417007c20 */ /* 0x002fe40008410000 */
[----:B------:R-:W-:Y:S01]  /*f0a0*/  HMMA.16816.F32.BF16 R20, R8, R50, R24 ;  /* 0x000000320814723c */ /* 0x000fe20000041818 */
[----:B------:R-:W1:Y:S03]  /*f0b0*/  LDSM.16.M88.4 R48, [R220+0x8000] ;  /* 0x00800000dc30783b */ /* 0x000e660000000200 */
[----:B------:R3:W-:Y:S02]  /*f0c0*/  MUFU.TANH R243, R0 ;  /* 0x0000000000f37308 */ /* 0x0007e40000002400 */
[----:B------:R-:W-:Y:S01]  /*f0d0*/  HMMA.16816.F32.BF16 R24, R12, R46, R84 ;  /* 0x0000002e0c18723c */ /* 0x000fe20000041854 */
[----:B------:R-:W-:Y:S05]  /*f0e0*/  LDSM.16.M88.4 R44, [R234] ;  /* 0x00000000ea2c783b */ /* 0x000fea0000000200 */
[----:B------:R-:W-:Y:S01]  /*f0f0*/  HMMA.16816.F32.BF16 R84, R16, R28, R192 ;  /* 0x0000001c1054723c */ /* 0x000fe200000418c0 */
[----:B---3--:R-:W-:-:S06]  /*f100*/  FMUL.FTZ R0, R32, UR4 ;  /* 0x0000000420007c20 */ /* 0x008fcc0008410000 */
[----:B--2---:R-:W-:Y:S01]  /*f110*/  IMAD.MOV.U32 R195, RZ, RZ, R125 ;  /* 0x000000ffffc37224 */ /* 0x004fe200078e007d */
[----:B------:R2:W-:Y:S10]  /*f120*/  MUFU.TANH R173, R0 ;  /* 0x0000000000ad7308 */ /* 0x0005f40000002400 */
[----:B------:R-:W-:Y:S06]  /*f130*/  HMMA.16816.F32.BF16 R28, R8, R54, R24 ;  /* 0x00000036081c723c */ /* 0x000fec0000041818 */
[----:B------:R-:W-:Y:S01]  /*f140*/  HMMA.16816.F32.BF16 R24, R12, R60, R76 ;  /* 0x0000003c0c18723c */ /* 0x000fe2000004184c */
[----:B--2---:R-:W-:-:S05]  /*f150*/  FMUL.FTZ R0, R33, UR4 ;  /* 0x0000000421007c20 */ /* 0x004fca0008410000 */
[----:B-1----:R-:W-:Y:S01]  /*f160*/  HMMA.16816.F32.BF16 R120, R16, R48, R200 ;  /* 0x000000301078723c */ /* 0x002fe200000418c8 */
[----:B------:R-:W-:Y:S01]  /*f170*/  IMAD.MOV.U32 R78, RZ, RZ, R133 ;  /* 0x000000ffff4e7224 */ /* 0x000fe200078e0085 */
[----:B------:R1:W-:Y:S05]  /*f180*/  MUFU.TANH R69, R0 ;  /* 0x0000000000457308 */ /* 0x0003ea0000002400 */
[----:B------:R-:W-:Y:S02]  /*f190*/  IMAD.MOV.U32 R203, RZ, RZ, R178 ;  /* 0x000000ffffcb7224 */ /* 0x000fe400078e00b2 */
[----:B------:R-:W-:Y:S02]  /*f1a0*/  IMAD.MOV.U32 R178, RZ, RZ, R168 ;  /* 0x000000ffffb27224 */ /* 0x000fe400078e00a8 */
[----:B------:R-:W-:-:S02]  /*f1b0*/  IMAD.MOV.U32 R168, RZ, RZ, R169 ;  /* 0x000000ffffa87224 */ /* 0x000fc400078e00a9 */
[----:B------:R-:W-:Y:S01]  /*f1c0*/  IMAD.MOV.U32 R169, RZ, RZ, R170 ;  /* 0x000000ffffa97224 */ /* 0x000fe200078e00aa */
[----:B------:R-:W-:Y:S01]  /*f1d0*/  MOV R170, R171 ;  /* 0x000000ab00aa7202 */ /* 0x000fe20000000f00 */
[----:B------:R-:W-:Y:S01]  /*f1e0*/  IMAD.MOV.U32 R171, RZ, RZ, R128 ;  /* 0x000000ffffab7224 */ /* 0x000fe200078e0080 */
[----:B------:R-:W-:Y:S01]  /*f1f0*/  MOV R196, R178 ;  /* 0x000000b200c47202 */ /* 0x000fe20000000f00 */
[----:B------:R-:W-:Y:S02]  /*f200*/  IMAD.MOV.U32 R128, RZ, RZ, R124 ;  /* 0x000000ffff807224 */ /* 0x000fe400078e007c */
[----:B-1----:R-:W-:Y:S01]  /*f210*/  FMUL.FTZ R0, R34, UR4 ;  /* 0x0000000422007c20 */ /* 0x002fe20008410000 */
[----:B------:R-:W-:Y:S02]  /*f220*/  IMAD.MOV.U32 R124, RZ, RZ, R65 ;  /* 0x000000ffff7c7224 */ /* 0x000fe400078e0041 */
[----:B------:R-:W-:Y:S01]  /*f230*/  IMAD.MOV.U32 R202, RZ, RZ, R179 ;  /* 0x000000ffffca7224 */ /* 0x000fe200078e00b3 */
[----:B------:R1:W-:Y:S01]  /*f240*/  MUFU.TANH R139, R0 ;  /* 0x00000000008b7308 */ /* 0x0003e20000002400 */
[----:B------:R-:W-:Y:S01]  /*f250*/  IMAD.MOV.U32 R179, RZ, RZ, R127 ;  /* 0x000000ffffb37224 */ /* 0x000fe200078e007f */
[----:B------:R-:W-:Y:S01]  /*f260*/  MOV R127, R116 ;  /* 0x00000074007f7202 */ /* 0x000fe20000000f00 */
[----:B------:R-:W-:Y:S01]  /*f270*/  IMAD.MOV.U32 R200, RZ, RZ, R172 ;  /* 0x000000ffffc87224 */ /* 0x000fe200078e00ac */
[----:B------:R-:W-:Y:S01]  /*f280*/  MOV R197, R124 ;  /* 0x0000007c00c57202 */ /* 0x000fe20000000f00 */
[----:B------:R-:W-:-:S02]  /*f290*/  IMAD.MOV.U32 R172, RZ, RZ, R126 ;  /* 0x000000ffffac7224 */ /* 0x000fc400078e007e */
[----:B------:R-:W-:Y:S02]  /*f2a0*/  IMAD.MOV.U32 R116, RZ, RZ, R117 ;  /* 0x000000ffff747224 */ /* 0x000fe400078e0075 */
[----:B------:R-:W-:Y:S02]  /*f2b0*/  IMAD.MOV.U32 R117, RZ, RZ, R114 ;  /* 0x000000ffff757224 */ /* 0x000fe400078e0072 */
[----:B------:R-:W-:Y:S02]  /*f2c0*/  IMAD.MOV.U32 R126, RZ, RZ, R115 ;  /* 0x000000ffff7e7224 */ /* 0x000fe400078e0073 */
[----:B------:R-:W-:Y:S01]  /*f2d0*/  HMMA.16816.F32.BF16 R112, R16, R50, R204 ;  /* 0x000000321070723c */ /* 0x000fe200000418cc */
[----:B------:R-:W2:Y:S01]  /*f2e0*/  LDSM.16.M88.4 R48, [R220+0x9000] ;  /* 0x00900000dc30783b */ /* 0x000ea20000000200 */
[----:B------:R-:W-:Y:S02]  /*f2f0*/  IMAD.MOV.U32 R194, RZ, RZ, R169 ;  /* 0x000000ffffc27224 */ /* 0x000fe400078e00a9 */
[----:B-1----:R-:W-:Y:S01]  /*f300*/  FMUL.FTZ R0, R35, UR4 ;  /* 0x0000000423007c20 */ /* 0x002fe20008410000 */
[----:B------:R-:W-:Y:S01]  /*f310*/  IMAD.MOV.U32 R201, RZ, RZ, R170 ;  /* 0x000000ffffc97224 */ /* 0x000fe200078e00aa */
[----:B------:R-:W-:Y:S01]  /*f320*/  HMMA.16816.F32.BF16 R32, R8, R52, R40 ;  /* 0x000000340820723c */ /* 0x000fe20000041828 */
[----:B------:R-:W1:Y:S01]  /*f330*/  LDSM.16.M88.4 R40, [R220+0x8800] ;  /* 0x00880000dc28783b */ /* 0x000e620000000200 */
[----:B------:R3:W-:Y:S01]  /*f340*/  MUFU.TANH R242, R0 ;  /* 0x0000000000f27308 */ /* 0x0007e20000002400 */
[----:B------:R-:W-:-:S02]  /*f350*/  IMAD.MOV.U32 R204, RZ, RZ, R168 ;  /* 0x000000ffffcc7224 */ /* 0x000fc400078e00a8 */
[----:B------:R-:W4:Y:S01]  /*f360*/  LDSM.16.M88.4 R52, [R220+0x9800] ;  /* 0x00980000dc34783b */ /* 0x000f220000000200 */
[----:B------:R-:W-:Y:S02]  /*f370*/  IMAD.MOV.U32 R191, RZ, RZ, R171 ;  /* 0x000000ffffbf7224 */ /* 0x000fe400078e00ab */
[----:B------:R-:W-:Y:S02]  /*f380*/  IMAD.MOV.U32 R178, RZ, RZ, R116 ;  /* 0x000000ffffb27224 */ /* 0x000fe400078e0074 */
[----:B------:R-:W-:Y:S02]  /*f390*/  IMAD.MOV.U32 R205, RZ, RZ, R177 ;  /* 0x000000ffffcd7224 */ /* 0x000fe400078e00b1 */
[----:B------:R-:W-:Y:S02]  /*f3a0*/  IMAD.MOV.U32 R176, RZ, RZ, R126 ;  /* 0x000000ffffb07224 */ /* 0x000fe400078e007e */
[----:B------:R-:W-:Y:S02]  /*f3b0*/  IMAD.MOV.U32 R177, RZ, RZ, R127 ;  /* 0x000000ffffb17224 */ /* 0x000fe400078e007f */
[----:B------:R-:W-:-:S02]  /*f3c0*/  IMAD.MOV.U32 R60, RZ, RZ, R197 ;  /* 0x000000ffff3c7224 */ /* 0x000fc400078e00c5 */
[----:B---3--:R-:W-:-:S04]  /*f3d0*/  FMUL.FTZ R0, R20, UR4 ;  /* 0x0000000414007c20 */ /* 0x008fc80008410000 */
[----:B------:R3:W1:Y:S01]  /*f3e0*/  MUFU.TANH R181, R0 ;  /* 0x0000000000b57308 */ /* 0x0006620000002400 */
[----:B--2---:R-:W-:Y:S01]  /*f3f0*/  HMMA.16816.F32.BF16 R124, R16, R48, R244 ;  /* 0x00000030107c723c */ /* 0x004fe200000418f4 */
[----:B---3--:R-:W-:-:S05]  /*f400*/  FMUL.FTZ R0, R21, UR4 ;  /* 0x0000000415007c20 */ /* 0x008fca0008410000 */
[C---:B-1----:R-:W-:Y:S01]  /*f410*/  HMMA.16816.F32.BF16 R168, R16.reuse, R40, R208 ;  /* 0x0000002810a8723c */ /* 0x042fe200000418d0 */
[----:B------:R-:W-:Y:S01]  /*f420*/  IMAD.MOV.U32 R207, RZ, RZ, R181 ;  /* 0x000000ffffcf7224 */ /* 0x000fe200078e00b5 */
[----:B------:R-:W-:Y:S01]  /*f430*/  MOV R247, R60 ;  /* 0x0000003c00f77202 */ /* 0x000fe20000000f00 */
[----:B------:R1:W-:Y:S01]  /*f440*/  MUFU.TANH R66, R0 ;  /* 0x0000000000427308 */ /* 0x0003e20000002400 */
[----:B------:R-:W-:Y:S02]  /*f450*/  IMAD.MOV.U32 R181, RZ, RZ, R118 ;  /* 0x000000ffffb57224 */ /* 0x000fe400078e0076 */
[C---:B----4-:R-:W-:Y:S01]  /*f460*/  HMMA.16816.F32.BF16 R128, R16.reuse, R54, R128 ;  /* 0x000000361080723c */ /* 0x050fe20000041880 */
[----:B------:R-:W-:Y:S02]  /*f470*/  MOV R211, R179 ;  /* 0x000000b300d37202 */ /* 0x000fe40000000f00 */
[----:B------:R-:W-:Y:S02]  /*f480*/  MOV R179, R117 ;  /* 0x0000007500b37202 */ /* 0x000fe40000000f00 */
[----:B------:R-:W-:Y:S01]  /*f490*/  MOV R209, R187 ;  /* 0x000000bb00d17202 */ /* 0x000fe20000000f00 */
[----:B------:R-:W-:Y:S01]  /*f4a0*/  HMMA.16816.F32.BF16 R116, R16, R42, R212 ;  /* 0x0000002a1074723c */ /* 0x000fe200000418d4 */
[----:B------:R-:W-:Y:S01]  /*f4b0*/  LDSM.16.M88.4 R40, [R232] ;  /* 0x00000000e828783b */ /* 0x000fe20000000200 */
[----:B------:R-:W-:Y:S01]  /*f4c0*/  IMAD.MOV.U32 R187, RZ, RZ, R37 ;  /* 0x000000ffffbb7224 */ /* 0x000fe200078e0025 */
[----:B------:R-:W-:-:S02]  /*f4d0*/  MOV R77, R181 ;  /* 0x000000b5004d7202 */ /* 0x000fc40000000f00 */
[----:B------:R-:W-:Y:S01]  /*f4e0*/  MOV R181, R2 ;  /* 0x0000000200b57202 */ /* 0x000fe20000000f00 */
[----:B------:R-:W-:Y:S01]  /*f4f0*/  HMMA.16816.F32.BF16 R176, R16, R52, R176 ;  /* 0x0000003410b0723c */ /* 0x000fe200000418b0 */
[----:B------:R-:W-:Y:S02]  /*f500*/  IMAD.MOV.U32 R214, RZ, RZ, R132 ;  /* 0x000000ffffd67224 */ /* 0x000fe400078e0084 */
[----:B-1----:R-:W-:Y:S01]  /*f510*/  FMUL.FTZ R0, R22, UR4 ;  /* 0x0000000416007c20 */ /* 0x002fe20008410000 */
[----:B------:R-:W-:Y:S02]  /*f520*/  IMAD.U32 R2, RZ, RZ, UR6 ;  /* 0x00000006ff027e24 */ /* 0x000fe4000f8e00ff */
[----:B------:R-:W-:Y:S01]  /*f530*/  IMAD.MOV.U32 R215, RZ, RZ, R195 ;  /* 0x000000ffffd77224 */ /* 0x000fe200078e00c3 */
[----:B------:R1:W-:Y:S01]  /*f540*/  MUFU.TANH R199, R0 ;  /* 0x0000000000c77308 */ /* 0x0003e20000002400 */
[----:B------:R-:W-:Y:S01]  /*f550*/  IMAD.MOV.U32 R213, RZ, RZ, R6 ;  /* 0x000000ffffd57224 */ /* 0x000fe200078e0006 */
[----:B------:R-:W-:Y:S01]  /*f560*/  MOV R246, R247 ;  /* 0x000000f700f67202 */ /* 0x000fe20000000f00 */
[----:B------:R-:W-:-:S02]  /*f570*/  IMAD.MOV.U32 R212, RZ, RZ, R7 ;  /* 0x000000ffffd47224 */ /* 0x000fc400078e0007 */
[----:B-1----:R-:W-:Y:S02]  /*f580*/  FMUL.FTZ R0, R23, UR4 ;  /* 0x0000000417007c20 */ /* 0x002fe40008410000 */
[----:B------:R-:W-:Y:S02]  /*f590*/  HMMA.16816.F32.BF16 R20, R12, R44, R88 ;  /* 0x0000002c0c14723c */ /* 0x000fe40000041858 */
[----:B------:R1:W-:Y:S05]  /*f5a0*/  MUFU.TANH R192, R0 ;  /* 0x0000000000c07308 */ /* 0x0003ea0000002400 */
[----:B------:R-:W-:Y:S02]  /*f5b0*/  IMAD.MOV.U32 R88, RZ, RZ, R172 ;  /* 0x000000ffff587224 */ /* 0x000fe400078e00ac */
[----:B------:R-:W-:-:S02]  /*f5c0*/  IMAD.MOV.U32 R89, RZ, RZ, R173 ;  /* 0x000000ffff597224 */ /* 0x000fc400078e00ad */
[----:B------:R-:W-:Y:S02]  /*f5d0*/  IMAD.MOV.U32 R90, RZ, RZ, R174 ;  /* 0x000000ffff5a7224 */ /* 0x000fe400078e00ae */
[----:B------:R-:W-:Y:S02]  /*f5e0*/  IMAD.MOV.U32 R91, RZ, RZ, R175 ;  /* 0x000000ffff5b7224 */ /* 0x000fe400078e00af */
[----:B------:R-:W-:Y:S01]  /*f5f0*/  HMMA.16816.F32.BF16 R172, R16, R50, R248 ;  /* 0x0000003210ac723c */ /* 0x000fe200000418f8 */
[----:B------:R-:W2:Y:S01]  /*f600*/  LDSM.16.M88.4 R48, [R231] ;  /* 0x00000000e730783b */ /* 0x000ea20000000200 */
[----:B-1----:R-:W-:-:S04]  /*f610*/  FMUL.FTZ R0, R32, UR4 ;  /* 0x0000000420007c20 */ /* 0x002fc80008410000 */
[----:B------:R1:W-:Y:S03]  /*f620*/  MUFU.TANH R198, R0 ;  /* 0x0000000000c67308 */ /* 0x0003e60000002400 */
[----:B------:R-:W-:Y:S01]  /*f630*/  HMMA.16816.F32.BF16 R20, R8, R56, R20 ;  /* 0x000000380814723c */ /* 0x000fe20000041814 */
[----:B-1----:R-:W-:-:S04]  /*f640*/  FMUL.FTZ R0, R33, UR4 ;  /* 0x0000000421007c20 */ /* 0x002fc80008410000 */
[----:B------:R1:W-:Y:S01]  /*f650*/  MUFU.TANH R65, R0 ;  /* 0x0000000000417308 */ /* 0x0003e20000002400 */
[----:B--2---:R-:W-:Y:S01]  /*f660*/  HMMA.16816.F32.BF16 R16, R12, R48, R104 ;  /* 0x000000300c10723c */ /* 0x004fe20000041868 */
[----:B-1----:R-:W-:-:S06]  /*f670*/  FMUL.FTZ R0, R34, UR4 ;  /* 0x0000000422007c20 */ /* 0x002fcc0008410000 */
[----:B------:R1:W-:Y:S02]  /*f680*/  MUFU.TANH R193, R0 ;  /* 0x0000000000c17308 */ /* 0x0003e40000002400 */
[----:B-1----:R-:W-:Y:S02]  /*f690*/  FMUL.FTZ R0, R35, UR4 ;  /* 0x0000000423007c20 */ /* 0x002fe40008410000 */
[----:B------:R-:W-:Y:S01]  /*f6a0*/  HMMA.16816.F32.BF16 R32, R12, R46, R92 ;  /* 0x0000002e0c20723c */ /* 0x000fe2000004185c */
[----:B------:R-:W1:Y:S03]  /*f6b0*/  LDSM.16.M88.4 R44, [R219+0x4000] ;  /* 0x00400000db2c783b */ /* 0x000e660000000200 */
[----:B------:R2:W-:Y:S03]  /*f6c0*/  MUFU.TANH R190, R0 ;  /* 0x0000000000be7308 */ /* 0x0005e60000002400 */
[----:B------:R-:W-:-:S02]  /*f6d0*/  IMAD.MOV.U32 R95, RZ, RZ, R188 ;  /* 0x000000ffff5f7224 */ /* 0x000fc400078e00bc */
[----:B------:R-:W-:Y:S02]  /*f6e0*/  IMAD.MOV.U32 R188, RZ, RZ, R180 ;  /* 0x000000ffffbc7224 */ /* 0x000fe400078e00b4 */
[----:B------:R-:W-:Y:S02]  /*f6f0*/  IMAD.MOV.U32 R180, RZ, RZ, R64 ;  /* 0x000000ffffb47224 */ /* 0x000fe400078e0040 */
[----:B------:R-:W3:Y:S01]  /*f700*/  S2R R64, SR_TID.X ;  /* 0x0000000000407919 */ /* 0x000ee20000002100 */
[----:B------:R-:W-:Y:S01]  /*f710*/  IMAD.MOV.U32 R93, RZ, RZ, R204 ;  /* 0x000000ffff5d7224 */ /* 0x000fe200078e00cc */
[----:B------:R-:W-:Y:S01]  /*f720*/  MOV R204, R207 ;  /* 0x000000cf00cc7202 */ /* 0x000fe20000000f00 */
[----:B------:R-:W-:Y:S02]  /*f730*/  IMAD.MOV.U32 R207, RZ, RZ, R202 ;  /* 0x000000ffffcf7224 */ /* 0x000fe400078e00ca */
[----:B------:R-:W-:Y:S02]  /*f740*/  IMAD.MOV.U32 R202, RZ, RZ, R203 ;  /* 0x000000ffffca7224 */ /* 0x000fe400078e00cb */
[----:B--2---:R-:W-:Y:S01]  /*f750*/  FMUL.FTZ R0, R28, UR4 ;  /* 0x000000041c007c20 */ /* 0x004fe20008410000 */
[----:B------:R-:W-:-:S02]  /*f760*/  IMAD.MOV.U32 R94, RZ, RZ, R200 ;  /* 0x000000ffff5e7224 */ /* 0x000fc400078e00c8 */
[----:B------:R-:W-:Y:S01]  /*f770*/  IMAD.MOV.U32 R61, RZ, RZ, R95 ;  /* 0x000000ffff3d7224 */ /* 0x000fe200078e005f */
[----:B------:R2:W4:Y:S01]  /*f780*/  MUFU.TANH R3, R0 ;  /* 0x0000000000037308 */ /* 0x0005220000002400 */
[----:B------:R-:W-:Y:S01]  /*f790*/  HMMA.16816.F32.BF16 R32, R8, R58, R32 ;  /* 0x0000003a0820723c */ /* 0x000fe20000041820 */
[----:B------:R-:W4:Y:S01]  /*f7a0*/  LDSM.16.M88.4 R56, [R219+0x4800] ;  /* 0x00480000db38783b */ /* 0x000f220000000200 */
[----:B------:R-:W-:Y:S01]  /*f7b0*/  IMAD.MOV.U32 R76, RZ, RZ, R93 ;  /* 0x000000ffff4c7224 */ /* 0x000fe200078e005d */
[----:B------:R-:W-:Y:S01]  /*f7c0*/  MOV R79, R94 ;  /* 0x0000005e004f7202 */ /* 0x000fe20000000f00 */
[----:B------:R-:W-:Y:S02]  /*f7d0*/  IMAD.MOV.U32 R60, RZ, RZ, R61 ;  /* 0x000000ffff3c7224 */ /* 0x000fe400078e003d */
[----:B------:R-:W-:Y:S02]  /*f7e0*/  IMAD.MOV.U32 R61, RZ, RZ, R76 ;  /* 0x000000ffff3d7224 */ /* 0x000fe400078e004c */
[----:B------:R-:W-:-:S02]  /*f7f0*/  IMAD.MOV.U32 R76, RZ, RZ, R141 ;  /* 0x000000ffff4c7224 */ /* 0x000fc400078e008d */
[----:B------:R-:W-:Y:S01]  /*f800*/  IMAD.MOV.U32 R92, RZ, RZ, R211 ;  /* 0x000000ffff5c7224 */ /* 0x000fe200078e00d3 */
[----:B------:R-:W-:Y:S01]  /*f810*/  MOV R211, R89 ;  /* 0x0000005900d37202 */ /* 0x000fe20000000f00 */
[----:B------:R-:W-:Y:S01]  /*f820*/  IMAD.MOV.U32 R95, RZ, RZ, R91 ;  /* 0x000000ffff5f7224 */ /* 0x000fe200078e005b */
[----:B------:R1:W5:Y:S01]  /*f830*/  LDL.LU R141, [R1+0x50] ;  /* 0x00005000018d7983 */ /* 0x0003620000300800 */
[----:B--2---:R-:W-:Y:S01]  /*f840*/  FMUL.FTZ R0, R29, UR4 ;  /* 0x000000041d007c20 */ /* 0x004fe20008410000 */
[----:B------:R-:W-:Y:S02]  /*f850*/  IMAD.MOV.U32 R94, RZ, RZ, R88 ;  /* 0x000000ffff5e7224 */ /* 0x000fe400078e0058 */
[----:B------:R-:W-:Y:S01]  /*f860*/  IMAD.MOV.U32 R93, RZ, RZ, R209 ;  /* 0x000000ffff5d7224 */ /* 0x000fe200078e00d1 */
[----:B------:R2:W4:Y:S01]  /*f870*/  MUFU.TANH R189, R0 ;  /* 0x0000000000bd7308 */ /* 0x0005220000002400 */
[----:B---3--:R-:W-:Y:S02]  /*f880*/  IMAD.SHL.U32 R64, R64, 0x2, RZ ;  /* 0x0000000240407824 */ /* 0x008fe400078e00ff */
[----:B------:R-:W-:-:S02]  /*f890*/  IMAD.MOV.U32 R247, RZ, RZ, R60 ;  /* 0x000000fffff77224 */ /* 0x000fc400078e003c */
[----:B------:R-:W-:Y:S01]  /*f8a0*/  IMAD.MOV.U32 R209, RZ, RZ, R90 ;  /* 0x000000ffffd17224 */ /* 0x000fe200078e005a */
[----:B------:R-:W-:-:S04]  /*f8b0*/  LOP3.LUT R64, R64, 0x6, RZ, 0xc0, !PT ;  /* 0x0000000640407812 */ /* 0x000fc800078ec0ff */
[----:B------:R-:W-:-:S04]  /*f8c0*/  LOP3.LUT R2, R2, 0x8, R64, 0xfe, !PT ;  /* 0x0000000802027812 */ /* 0x000fc800078efe40 */
[C---:B------:R-:W-:Y:S02]  /*f8d0*/  ISETP.GE.AND P6, PT, R2.reuse, R5, PT ;  /* 0x000000050200720c */ /* 0x040fe40003fc6270 */
[----:B------:R-:W-:Y:S01]  /*f8e0*/  ISETP.GE.AND P4, PT, R2, R4, PT ;  /* 0x000000040200720c */ /* 0x000fe20003f86270 */
[----:B--2---:R-:W-:-:S04]  /*f8f0*/  FMUL.FTZ R0, R30, UR4 ;  /* 0x000000041e007c20 */ /* 0x004fc80008410000 */
[----:B------:R2:W-:Y:S02]  /*f900*/  MUFU.TANH R210, R0 ;  /* 0x0000000000d27308 */ /* 0x0005e40000002400 */
[----:B--2---:R-:W-:Y:S02]  /*f910*/  FMUL.FTZ R0, R31, UR4 ;  /* 0x000000041f007c20 */ /* 0x004fe40008410000 */
[----:B-1----:R-:W-:Y:S04]  /*f920*/  HMMA.16816.F32.BF16 R28, R8, R44, R24 ;  /* 0x0000002c081c723c */ /* 0x002fe80000041818 */
[----:B------:R1:W2:Y:S02]  /*f930*/  MUFU.TANH R186, R0 ;  /* 0x0000000000ba7308 */ /* 0x0002a40000002400 */
[----:B------:R-:W-:Y:S01]  /*f940*/  HMMA.16816.F32.BF16 R24, R12, R62, R96 ;  /* 0x0000003e0c18723c */ /* 0x000fe20000041860 */
[----:B-1----:R-:W-:-:S05]  /*f950*/  FMUL.FTZ R0, R20, UR4 ;  /* 0x0000000414007c20 */ /* 0x002fca0008410000 */
[----:B------:R1:W-:-:S12]  /*f960*/  MUFU.TANH R208, R0 ;  /* 0x0000000000d07308 */ /* 0x0003d80000002400 */
[----:B------:R-:W-:Y:S01]  /*f970*/  FMUL.FTZ R6, R31, UR4 ;  /* 0x000000041f067c20 */ /* 0x000fe20008410000 */
[----:B------:R-:W-:-:S05]  /*f980*/  IMAD.MOV.U32 R60, RZ, RZ, R61 ;  /* 0x000000ffff3c7224 */ /* 0x000fca00078e003d */
[----:B------:R-:W-:Y:S01]  /*f990*/  HMMA.16816.F32.BF16 R96, R8, R46, R24 ;  /* 0x0000002e0860723c */ /* 0x000fe20000041818 */
[----:B------:R-:W-:Y:S01]  /*f9a0*/  MUFU.TANH R49, R6 ;  /* 0x0000000600317308 */ /* 0x000fe20000002400 */
[----:B------:R-:W-:Y:S01]  /*f9b0*/  LDSM.16.M88.4 R24, [R230] ;  /* 0x00000000e618783b */ /* 0x000fe20000000200 */
[----:B-1----:R-:W-:Y:S01]  /*f9c0*/  FMUL.FTZ R0, R21, UR4 ;  /* 0x0000000415007c20 */ /* 0x002fe20008410000 */
[----:B------:R-:W-:Y:S02]  /*f9d0*/  IMAD.MOV.U32 R61, RZ, RZ, R76 ;  /* 0x000000ffff3d7224 */ /* 0x000fe400078e004c */
[----:B------:R-:W-:Y:S03]  /*f9e0*/  LDSM.16.M88.4 R44, [R219+0x5800] ;  /* 0x00580000db2c783b */ /* 0x000fe60000000200 */
[----:B------:R1:W3:-:S15]  /*f9f0*/  MUFU.TANH R185, R0 ;  /* 0x0000000000b97308 */ /* 0x0002de0000002400 */
[----:B------:R-:W-:Y:S01]  /*fa00*/  FMUL.FTZ R7, R97, UR4 ;  /* 0x0000000461077c20 */ /* 0x000fe20008410000 */
[----:B------:R-:W-:Y:S02]  /*fa10*/  IMAD.MOV.U32 R76, RZ, RZ, R77 ;  /* 0x000000ffff4c7224 */ /* 0x000fe400078e004d */
[----:B-1----:R-:W-:Y:S01]  /*fa20*/  FMUL.FTZ R0, R22, UR4 ;  /* 0x0000000416007c20 */ /* 0x002fe20008410000 */
[----:B------:R-:W-:Y:S08]  /*fa30*/  MUFU.TANH R48, R7 ;  /* 0x0000000700307308 */ /* 0x000ff00000002400 */
[----:B------:R1:W-:Y:S02]  /*fa40*/  MUFU.TANH R206, R0 ;  /* 0x0000000000ce7308 */ /* 0x0003e40000002400 */
[----:B-1----:R-:W-:-:S02]  /*fa50*/  FMUL.FTZ R0, R23, UR4 ;  /* 0x0000000417007c20 */ /* 0x002fc40008410000 */
[----:B------:R-:W-:Y:S04]  /*fa60*/  HMMA.16816.F32.BF16 R20, R12, R40, R100 ;  /* 0x000000280c14723c */ /* 0x000fe80000041864 */
[----:B------:R1:W3:Y:S02]  /*fa70*/  MUFU.TANH R52, R0 ;  /* 0x0000000000347308 */ /* 0x0002e40000002400 */
[----:B-1----:R-:W-:-:S06]  /*fa80*/  FMUL.FTZ R0, R32, UR4 ;  /* 0x0000000420007c20 */ /* 0x002fcc0008410000 */
[----:B------:R1:W-:Y:S01]  /*fa90*/  MUFU.TANH R203, R0 ;  /* 0x0000000000cb7308 */ /* 0x0003e20000002400 */
[----:B------:R-:W-:-:S11]  /*faa0*/  MOV R77, R78 ;  /* 0x0000004e004d7202 */ /* 0x000fd60000000f00 */
[----:B----4-:R-:W-:Y:S01]  /*fab0*/  HMMA.16816.F32.BF16 R100, R8, R56, R20 ;  /* 0x000000380864723c */ /* 0x010fe20000041814 */
[----:B-1----:R-:W-:-:S04]  /*fac0*/  FMUL.FTZ R0, R33, UR4 ;  /* 0x0000000421007c20 */ /* 0x002fc80008410000 */
[----:B------:R1:W4:Y:S02]  /*fad0*/  MUFU.TANH R37, R0 ;  /* 0x0000000000257308 */ /* 0x0003240000002400 */
[----:B-1----:R-:W-:-:S06]  /*fae0*/  FMUL.FTZ R0, R34, UR4 ;  /* 0x0000000422007c20 */ /* 0x002fcc0008410000 */
[----:B------:R1:W-:Y:S02]  /*faf0*/  MUFU.TANH R200, R0 ;  /* 0x0000000000c87308 */ /* 0x0003e40000002400 */
[----:B-1----:R-:W-:Y:S02]  /*fb00*/  FMUL.FTZ R0, R35, UR4 ;  /* 0x0000000423007c20 */ /* 0x002fe40008410000 */
[----:B------:R-:W-:Y:S01]  /*fb10*/  HMMA.16816.F32.BF16 R32, R12, R42, R72 ;  /* 0x0000002a0c20723c */ /* 0x000fe20000041848 */
[----:B------:R-:W1:Y:S03]  /*fb20*/  LDSM.16.M88.4 R40, [R219+0x5000] ;  /* 0x00500000db28783b */ /* 0x000e660000000200 */
[----:B------:R2:W4:Y:S02]  /*fb30*/  MUFU.TANH R133, R0 ;  /* 0x0000000000857308 */ /* 0x0005240000002400 */
[----:B--2---:R-:W-:-:S06]  /*fb40*/  FMUL.FTZ R0, R28, UR4 ;  /* 0x000000041c007c20 */ /* 0x004fcc0008410000 */
[----:B------:R2:W-:Y:S01]  /*fb50*/  MUFU.TANH R197, R0 ;  /* 0x0000000000c57308 */ /* 0x0005e20000002400 */
[----:B------:R-:W-:-:S11]  /*fb60*/  IMAD.MOV.U32 R78, RZ, RZ, R213 ;  /* 0x000000ffff4e7224 */ /* 0x000fd600078e00d5 */
[----:B------:R-:W-:Y:S01]  /*fb70*/  HMMA.16816.F32.BF16 R88, R8, R58, R32 ;  /* 0x0000003a0858723c */ /* 0x000fe20000041820 */
[----:B--2---:R-:W-:Y:S01]  /*fb80*/  FMUL.FTZ R0, R29, UR4 ;  /* 0x000000041d007c20 */ /* 0x004fe20008410000 */
[----:B------:R-:W-:-:S04]  /*fb90*/  IMAD.MOV.U32 R213, RZ, RZ, R140 ;  /* 0x000000ffffd57224 */ /* 0x000fc800078e008c */
[----:B------:R-:W-:Y:S01]  /*fba0*/  HMMA.16816.F32.BF16 R20, R12, R50, R80 ;  /* 0x000000320c14723c */ /* 0x000fe20000041850 */
[----:B------:R-:W2:Y:S01]  /*fbb0*/  LDSM.16.M88.4 R32, [R229] ;  /* 0x00000000e520783b */ /* 0x000ea20000000200 */
[----:B------:R3:W4:Y:S03]  /*fbc0*/  MUFU.TANH R132, R0 ;  /* 0x0000000000847308 */ /* 0x0007260000002400 */
[----:B------:R2:W5:Y:S01]  /*fbd0*/  LDL.LU R140, [R1+0x4c] ;  /* 0x00004c00018c7983 */ /* 0x0005620000300800 */
[----:B---3--:R-:W-:Y:S01]  /*fbe0*/  FMUL.FTZ R0, R30, UR4 ;  /* 0x000000041e007c20 */ /* 0x008fe20008410000 */
[----:B-1----:R-:W-:Y:S02]  /*fbf0*/  HMMA.16816.F32.BF16 R80, R8, R40, R16 ;  /* 0x000000280850723c */ /* 0x002fe40000041810 */
[----:B------:R-:W1:Y:S01]  /*fc00*/  LDSM.16.M88.4 R28, [R219+0x6000] ;  /* 0x00600000db1c783b */ /* 0x000e620000000200 */
[----:B------:R3:W-:Y:S02]  /*fc10*/  MUFU.TANH R195, R0 ;  /* 0x0000000000c37308 */ /* 0x0007e40000002400 */
[----:B---3--:R-:W-:-:S05]  /*fc20*/  LOP3.LUT R0, R64, UR6, RZ, 0xfc, !PT ;  /* 0x0000000640007c12 */ /* 0x008fca000f8efcff */
[C---:B------:R-:W-:Y:S02]  /*fc30*/  VIADD R2, R0.reuse, 0x9 ;  /* 0x0000000900027836 */ /* 0x040fe40000000000 */
[----:B------:R-:W-:-:S03]  /*fc40*/  VIADD R6, R0, 0x1 ;  /* 0x0000000100067836 */ /* 0x000fc60000000000 */
[-C--:B------:R-:W-:Y:S02]  /*fc50*/  ISETP.GE.AND P3, PT, R2, R5.reuse, PT ;  /* 0x000000050200720c */ /* 0x080fe40003f66270 */
[----:B------:R-:W-:Y:S02]  /*fc60*/  ISETP.GE.AND P5, PT, R6, R5, PT ;  /* 0x000000050600720c */ /* 0x000fe40003fa6270 */
[----:B------:R-:W-:Y:S01]  /*fc70*/  FSEL R107, R246, -INF , !P3 ;  /* 0xff800000f66b7808 */ /* 0x000fe20005800000 */
[----:B------:R-:W-:Y:S01]  /*fc80*/  IMAD.MOV.U32 R246, RZ, RZ, R247 ;  /* 0x000000fffff67224 */ /* 0x000fe200078e00f7 */
[----:B------:R-:W-:Y:S01]  /*fc90*/  FSEL R181, R181, -INF , !P5 ;  /* 0xff800000b5b57808 */ /* 0x000fe20006800000 */
[----:B------:R-:W-:Y:S01]  /*fca0*/  IMAD.MOV.U32 R247, RZ, RZ, R60 ;  /* 0x000000fffff77224 */ /* 0x000fe200078e003c */
[----:B------:R-:W-:Y:S01]  /*fcb0*/  MOV R60, R61 ;  /* 0x0000003d003c7202 */ /* 0x000fe20000000f00 */
[----:B------:R-:W-:Y:S01]  /*fcc0*/  IMAD.MOV.U32 R61, RZ, RZ, R76 ;  /* 0x000000ffff3d7224 */ /* 0x000fe200078e004c */
[-C--:B------:R-:W-:Y:S01]  /*fcd0*/  ISETP.GE.AND P5, PT, R2, R4.reuse, PT ;  /* 0x000000040200720c */ /* 0x080fe20003fa6270 */
[----:B------:R-:W-:Y:S01]  /*fce0*/  VIADD R2, R0, 0x11 ;  /* 0x0000001100027836 */ /* 0x000fe20000000000 */
[----:B------:R-:W-:Y:S01]  /*fcf0*/  ISETP.GE.AND P2, PT, R6, R4, PT ;  /* 0x000000040600720c */ /* 0x000fe20003f46270 */
[----:B------:R-:W-:-:S02]  /*fd00*/  IMAD.MOV.U32 R76, RZ, RZ, R77 ;  /* 0x000000ffff4c7224 */ /* 0x000fc400078e004d */
[----:B------:R-:W-:Y:S02]  /*fd10*/  IMAD.MOV.U32 R77, RZ, RZ, R78 ;  /* 0x000000ffff4d7224 */ /* 0x000fe400078e004e */
[----:B------:R-:W-:Y:S01]  /*fd20*/  IMAD.MOV.U32 R78, RZ, RZ, R213 ;  /* 0x000000ffff4e7224 */ /* 0x000fe200078e00d5 */
[----:B------:R-:W-:Y:S01]  /*fd30*/  MOV R213, R215 ;  /* 0x000000d700d57202 */ /* 0x000fe20000000f00 */
[----:B------:R-:W-:Y:S01]  /*fd40*/  IMAD.MOV.U32 R245, RZ, RZ, R246 ;  /* 0x000000fffff57224 */ /* 0x000fe200078e00f6 */
[----:B------:R-:W-:Y:S01]  /*fd50*/  FSEL R182, R182, -INF , !P2 ;  /* 0xff800000b6b67808 */ /* 0x000fe20005000000 */
[----:B------:R-:W-:Y:S01]  /*fd60*/  IMAD.MOV.U32 R246, RZ, RZ, R247 ;  /* 0x000000fffff67224 */ /* 0x000fe200078e00f7 */
[----:B------:R-:W-:Y:S01]  /*fd70*/  MOV R247, R60 ;  /* 0x0000003c00f77202 */ /* 0x000fe20000000f00 */
[----:B------:R-:W-:Y:S01]  /*fd80*/  IMAD.MOV.U32 R215, RZ, RZ, R139 ;  /* 0x000000ffffd77224 */ /* 0x000fe200078e008b */
[----:B------:R-:W-:Y:S01]  /*fd90*/  ISETP.GE.AND P2, PT, R2, R5, PT ;  /* 0x000000050200720c */ /* 0x000fe20003f46270 */
[----:B------:R-:W-:-:S02]  /*fda0*/  IMAD.MOV.U32 R60, RZ, RZ, R76 ;  /* 0x000000ffff3c7224 */ /* 0x000fc400078e004c */
[----:B------:R-:W-:Y:S01]  /*fdb0*/  FMUL.FTZ R6, R99, UR4 ;  /* 0x0000000463067c20 */ /* 0x000fe20008410000 */
[----:B------:R-:W-:Y:S01]  /*fdc0*/  IMAD.MOV.U32 R76, RZ, RZ, R77 ;  /* 0x000000ffff4c7224 */ /* 0x000fe200078e004d */
[----:B------:R-:W-:Y:S01]  /*fdd0*/  ISETP.GE.AND P3, PT, R2, R4, PT ;  /* 0x000000040200720c */ /* 0x000fe20003f66270 */
[----:B------:R-:W-:Y:S01]  /*fde0*/  IMAD.MOV.U32 R77, RZ, RZ, R78 ;  /* 0x000000ffff4d7224 */ /* 0x000fe200078e004e */
[----:B------:R-:W-:Y:S01]  /*fdf0*/  FSEL R105, R245, -INF , !P2 ;  /* 0xff800000f5697808 */ /* 0x000fe20005000000 */
[----:B------:R-:W-:Y:S01]  /*fe00*/  IMAD.MOV.U32 R78, RZ, RZ, R213 ;  /* 0x000000ffff4e7224 */ /* 0x000fe200078e00d5 */
[----:B------:R-:W-:Y:S01]  /*fe10*/  MOV R213, R215 ;  /* 0x000000d700d57202 */ /* 0x000fe20000000f00 */
[----:B------:R-:W-:Y:S01]  /*fe20*/  IMAD.MOV.U32 R215, RZ, RZ, R92 ;  /* 0x000000ffffd77224 */ /* 0x000fe200078e005c */
[----:B------:R-:W-:Y:S01]  /*fe30*/  FSEL R180, R180, -INF , !P5 ;  /* 0xff800000b4b47808 */ /* 0x000fe20006800000 */
[----:B------:R-:W-:Y:S01]  /*fe40*/  IMAD.MOV.U32 R245, RZ, RZ, R246 ;  /* 0x000000fffff57224 */ /* 0x000fe200078e00f6 */
[----:B------:R-:W-:Y:S01]  /*fe50*/  MOV R246, R247 ;  /* 0x000000f700f67202 */ /* 0x000fe20000000f00 */
[----:B------:R-:W-:Y:S01]  /*fe60*/  IMAD.MOV.U32 R92, RZ, RZ, R94 ;  /* 0x000000ffff5c7224 */ /* 0x000fe200078e005e */
[----:B------:R-:W-:Y:S01]  /*fe70*/  HMMA.16816.F32.BF16 R16, R12, R24, R84 ;  /* 0x000000180c10723c */ /* 0x000fe20000041854 */
[----:B------:R-:W-:Y:S01]  /*fe80*/  IMAD.MOV.U32 R247, RZ, RZ, R60 ;  /* 0x000000fffff77224 */ /* 0x000fe200078e003c */
[----:B------:R3:W5:Y:S01]  /*fe90*/  LDL.LU R139, [R1+0x48] ;  /* 0x00004800018b7983 */ /* 0x0007620000300800 */
[----:B------:R-:W-:-:S02]  /*fea0*/  IMAD.MOV.U32 R60, RZ, RZ, R76 ;  /* 0x000000ffff3c7224 */ /* 0x000fc400078e004c */
[----:B------:R-:W-:Y:S02]  /*feb0*/  IMAD.MOV.U32 R76, RZ, RZ, R77 ;  /* 0x000000ffff4c7224 */ /* 0x000fe400078e004d */
[----:B------:R-:W-:Y:S01]  /*fec0*/  IMAD.MOV.U32 R244, RZ, RZ, R245 ;  /* 0x000000fffff47224 */ /* 0x000fe200078e00f5 */
[----:B------:R-:W-:Y:S01]  /*fed0*/  MOV R245, R246 ;  /* 0x000000f600f57202 */ /* 0x000fe20000000f00 */
[----:B------:R-:W-:Y:S01]  /*fee0*/  IMAD.MOV.U32 R77, RZ, RZ, R78 ;  /* 0x000000ffff4d7224 */ /* 0x000fe200078e004e */
[----:B------:R-:W-:Y:S01]  /*fef0*/  MOV R78, R92 ;  /* 0x0000005c004e7202 */ /* 0x000fe20000000f00 */
[----:B------:R-:W-:Y:S02]  /*ff00*/  IMAD.MOV.U32 R246, RZ, RZ, R247 ;  /* 0x000000fffff67224 */ /* 0x000fe400078e00f7 */
[----:B------:R-:W-:Y:S02]  /*ff10*/  VIADD R2, R0, 0x19 ;  /* 0x0000001900027836 */ /* 0x000fe40000000000 */
[----:B------:R-:W-:Y:S01]  /*ff20*/  IMAD.MOV.U32 R247, RZ, RZ, R60 ;  /* 0x000000fffff77224 */ /* 0x000fe200078e003c */
[----:B------:R4:W3:Y:S01]  /*ff30*/  MUFU.TANH R104, R6 ;  /* 0x0000000600687308 */ /* 0x0008e20000002400 */
[----:B------:R-:W-:-:S02]  /*ff40*/  IMAD.MOV.U32 R60, RZ, RZ, R76 ;  /* 0x000000ffff3c7224 */ /* 0x000fc400078e004c */
[----:B------:R-:W-:Y:S01]  /*ff50*/  IMAD.MOV.U32 R76, RZ, RZ, R77 ;  /* 0x000000ffff4c7224 */ /* 0x000fe200078e004d */
[----:B------:R-:W-:Y:S01]  /*ff60*/  MOV R77, R78 ;  /* 0x0000004e004d7202 */ /* 0x000fe20000000f00 */
[----:B------:R-:W-:Y:S01]  /*ff70*/  IMAD.MOV.U32 R78, RZ, RZ, R79 ;  /* 0x000000ffff4e7224 */ /* 0x000fe200078e004f */
[C---:B------:R-:W-:Y:S01]  /*ff80*/  ISETP.GE.AND P5, PT, R2.reuse, R5, PT ;  /* 0x000000050200720c */ /* 0x040fe20003fa6270 */
[----:B------:R-:W-:Y:S01]  /*ff90*/  IMAD.MOV.U32 R79, RZ, RZ, R136 ;  /* 0x000000ffff4f7224 */ /* 0x000fe200078e0088 */
[----:B------:R-:W-:Y:S01]  /*ffa0*/  ISETP.GE.AND P2, PT, R2, R4, PT ;  /* 0x000000040200720c */ /* 0x000fe20003f46270 */
[----:B------:R-:W-:Y:S02]  /*ffb0*/  VIADD R2, R0, 0x21 ;  /* 0x0000002100027836 */ /* 0x000fe40000000000 */
[----:B------:R-:W-:Y:S02]  /*ffc0*/  IMAD.MOV.U32 R248, RZ, RZ, R246 ;  /* 0x000000fffff87224 */ /* 0x000fe400078e00f6 */
[----:B----4-:R-:W-:Y:S01]  /*ffd0*/  FMUL.FTZ R6, R101, UR4 ;  /* 0x0000000465067c20 */ /* 0x010fe20008410000 */
[----:B------:R-:W-:-:S03]  /*ffe0*/  IMAD.MOV.U32 R249, RZ, RZ, R77 ;  /* 0x000000fffff97224 */ /* 0x000fc600078e004d */
[----:B------:R4:W3:Y:S01]  /*fff0*/  MUFU.TANH R101, R6 ;  /* 0x0000000600657308 */ /* 0x0008e20000002400 */
[----:B------:R-:W-:Y:S01]  /*10000*/  IMAD.MOV.U32 R250, RZ, RZ, R78 ;  /* 0x000000fffffa7224 */ /* 0x000fe200078e004e */
[----:B------:R-:W-:Y:S01]  /*10010*/  FSEL R183, R183, -INF , !P3 ;  /* 0xff800000b7b77808 */ /* 0x000fe20005800000 */
[----:B------:R-:W-:Y:S01]  /*10020*/  IMAD.MOV.U32 R251, RZ, RZ, R79 ;  /* 0x000000fffffb7224 */ /* 0x000fe200078e004f */
[----:B------:R-:W-:Y:S01]  /*10030*/  ISETP.GE.AND P3, PT, R2, R5, PT ;  /* 0x000000050200720c */ /* 0x000fe20003f66270 */
[----:B------:R-:W-:Y:S02]  /*10040*/  IMAD.MOV.U32 R53, RZ, RZ, R248 ;  /* 0x000000ffff357224 */ /* 0x000fe400078e00f8 */
[----:B------:R-:W-:Y:S02]  /*10050*/  IMAD.MOV.U32 R248, RZ, RZ, R249 ;  /* 0x000000fffff87224 */ /* 0x000fe400078e00f9 */
[----:B------:R-:W-:Y:S02]  /*10060*/  IMAD.MOV.U32 R249, RZ, RZ, R250 ;  /* 0x000000fffff97224 */ /* 0x000fe400078e00fa */
[----:B------:R-:W-:-:S02]  /*10070*/  IMAD.MOV.U32 R250, RZ, RZ, R251 ;  /* 0x000000fffffa7224 */ /* 0x000fc400078e00fb */
[----:B----4-:R-:W-:Y:S01]  /*10080*/  FMUL.FTZ R6, R103, UR4 ;  /* 0x0000000467067c20 */ /* 0x010fe20008410000 */
[----:B------:R-:W-:Y:S01]  /*10090*/  FSEL R103, R244, -INF , !P5 ;  /* 0xff800000f4677808 */ /* 0x000fe20006800000 */
[----:B------:R-:W-:Y:S01]  /*100a0*/  IMAD.MOV.U32 R244, RZ, RZ, R135 ;  /* 0x000000fffff47224 */ /* 0x000fe200078e0087 */
[----:B------:R-:W-:Y:S01]  /*100b0*/  FSEL R106, R53, -INF , !P3 ;  /* 0xff800000356a7808 */ /* 0x000fe20005800000 */
[----:B------:R-:W-:-:S03]  /*100c0*/  IMAD.MOV.U32 R53, RZ, RZ, R248 ;  /* 0x000000ffff357224 */ /* 0x000fc600078e00f8 */
[----:B------:R-:W-:Y:S01]  /*100d0*/  MOV R251, R244 ;  /* 0x000000f400fb7202 */ /* 0x000fe20000000f00 */
[----:B------:R-:W-:Y:S01]  /*100e0*/  IMAD.MOV.U32 R244, RZ, RZ, R245 ;  /* 0x000000fffff47224 */ /* 0x000fe200078e00f5 */
[----:B------:R-:W-:Y:S01]  /*100f0*/  MOV R248, R249 ;  /* 0x000000f900f87202 */ /* 0x000fe20000000f00 */
[----:B------:R-:W-:Y:S01]  /*10100*/  IMAD.MOV.U32 R245, RZ, RZ, R201 ;  /* 0x000000fffff57224 */ /* 0x000fe200078e00c9 */
[----:B------:R-:W-:Y:S01]  /*10110*/  ISETP.GE.AND P5, PT, R2, R4, PT ;  /* 0x000000040200720c */ /* 0x000fe20003fa6270 */
[----:B------:R-:W-:Y:S01]  /*10120*/  IMAD.MOV.U32 R246, RZ, RZ, R60 ;  /* 0x000000fffff67224 */ /* 0x000fe200078e003c */
[----:B------:R-:W-:Y:S01]  /*10130*/  MOV R60, R76 ;  /* 0x0000004c003c7202 */ /* 0x000fe20000000f00 */
[----:B------:R-:W-:Y:S01]  /*10140*/  IMAD.MOV.U32 R249, RZ, RZ, R250 ;  /* 0x000000fffff97224 */ /* 0x000fe200078e00fa */
[----:B------:R-:W-:Y:S01]  /*10150*/  IADD3 R2, R0, 0x29, RZ ;  /* 0x0000002900027810 */ /* 0x000fe20007ffe0ff */
[----:B------:R-:W-:Y:S01]  /*10160*/  HMMA.16816.F32.BF16 R76, R8, R42, R20 ;  /* 0x0000002a084c723c */ /* 0x000fe20000041814 */
[----:B------:R-:W-:Y:S01]  /*10170*/  IMAD.MOV.U32 R250, RZ, RZ, R251 ;  /* 0x000000fffffa7224 */ /* 0x000fe200078e00fb */
[----:B------:R-:W-:Y:S01]  /*10180*/  MOV R63, R53 ;  /* 0x00000035003f7202 */ /* 0x000fe20000000f00 */
[----:B------:R-:W-:Y:S01]  /*10190*/  IMAD.MOV.U32 R251, RZ, RZ, R244 ;  /* 0x000000fffffb7224 */ /* 0x000fe200078e00f4 */
[----:B------:R-:W-:-:S02]  /*101a0*/  MOV R244, R245 ;  /* 0x000000f500f47202 */ /* 0x000fc40000000f00 */
[----:B------:R-:W-:Y:S01]  /*101b0*/  FSEL R184, R184, -INF , !P2 ;  /* 0xff800000b8b87808 */ /* 0x000fe20005000000 */
[----:B------:R-:W-:Y:S01]  /*101c0*/  HMMA.16816.F32.BF16 R20, R12, R26, R108 ;  /* 0x0000001a0c14723c */ /* 0x000fe2000004186c */
[----:B------:R-:W4:Y:S01]  /*101d0*/  LDSM.16.M88.4 R24, [R228] ;  /* 0x00000000e418783b */ /* 0x000f220000000200 */
[----:B------:R-:W-:Y:S01]  /*101e0*/  IMAD.MOV.U32 R53, RZ, RZ, R248 ;  /* 0x000000ffff357224 */ /* 0x000fe200078e00f8 */
[C---:B------:R-:W-:Y:S01]  /*101f0*/  ISETP.GE.AND P2, PT, R2.reuse, R5, PT ;  /* 0x000000050200720c */ /* 0x040fe20003f46270 */
        /* <DEDUP_REMOVED lines=8> */
[----:B------:R-:W-:-:S02]  /*10280*/  VIADD R2, R0, 0x31 ;  /* 0x0000003100027836 */ /* 0x000fc40000000000 */
[----:B------:R-:W-:Y:S01]  /*10290*/  IMAD.MOV.U32 R92, RZ, RZ, R188 ;  /* 0x000000ffff5c7224 */ /* 0x000fe200078e00bc */
[----:B------:R-:W-:Y:S01]  /*102a0*/  HMMA.16816.F32.BF16 R56, R8, R44, R16 ;  /* 0x0000002c0838723c */ /* 0x000fe20000041810 */
[----:B------:R-:W-:Y:S02]  /*102b0*/  IMAD.MOV.U32 R244, RZ, RZ, R245 ;  /* 0x000000fffff47224 */ /* 0x000fe400078e00f5 */
[----:B------:R-:W-:Y:S01]  /*102c0*/  IMAD.MOV.U32 R94, RZ, RZ, R138 ;  /* 0x000000ffff5e7224 */ /* 0x000fe200078e008a */
[----:B------:R1:W3:Y:S01]  /*102d0*/  MUFU.TANH R99, R6 ;  /* 0x0000000600637308 */ /* 0x0002e20000002400 */
[----:B------:R-:W-:Y:S01]  /*102e0*/  IMAD.MOV.U32 R245, RZ, RZ, R247 ;  /* 0x000000fffff57224 */ /* 0x000fe200078e00f7 */
[----:B------:R-:W-:Y:S01]  /*102f0*/  MOV R247, R212 ;  /* 0x000000d400f77202 */ /* 0x000fe20000000f00 */
[----:B------:R-:W-:Y:S01]  /*10300*/  IMAD.MOV.U32 R63, RZ, RZ, R53 ;  /* 0x000000ffff3f7224 */ /* 0x000fe200078e0035 */
[----:B------:R-:W-:Y:S01]  /*10310*/  MOV R53, R248 ;  /* 0x000000f800357202 */ /* 0x000fe20000000f00 */
[----:B------:R-:W-:Y:S01]  /*10320*/  IMAD.MOV.U32 R248, RZ, RZ, R249 ;  /* 0x000000fffff87224 */ /* 0x000fe200078e00f9 */
[C---:B------:R-:W-:Y:S01]  /*10330*/  ISETP.GE.AND P5, PT, R2.reuse, R5, PT ;  /* 0x000000050200720c */ /* 0x040fe20003fa6270 */
[----:B------:R-:W-:Y:S01]  /*10340*/  IMAD.MOV.U32 R212, RZ, RZ, R214 ;  /* 0x000000ffffd47224 */ /* 0x000fe200078e00d6 */
[----:B------:R-:W-:Y:S01]  /*10350*/  ISETP.GE.AND P2, PT, R2, R4, PT ;  /* 0x000000040200720c */ /* 0x000fe20003f46270 */
[----:B------:R-:W-:Y:S01]  /*10360*/  IMAD.MOV.U32 R249, RZ, RZ, R250 ;  /* 0x000000fffff97224 */ /* 0x000fe200078e00fa */
[----:B------:R-:W-:Y:S01]  /*10370*/  LDSM.16.M88.4 R40, [R219+0x7000] ;  /* 0x00700000db28783b */ /* 0x000fe20000000200 */
[----:B------:R-:W-:-:S02]  /*10380*/  IMAD.MOV.U32 R188, RZ, RZ, R137 ;  /* 0x000000ffffbc7224 */ /* 0x000fc400078e0089 */
[----:B------:R-:W-:Y:S01]  /*10390*/  IMAD.MOV.U32 R214, RZ, RZ, R36 ;  /* 0x000000ffffd67224 */ /* 0x000fe200078e0024 */
[----:B--2---:R-:W-:Y:S01]  /*103a0*/  HMMA.16816.F32.BF16 R16, R12, R32, R120 ;  /* 0x000000200c10723c */ /* 0x004fe20000041878 */
[----:B------:R-:W-:Y:S01]  /*103b0*/  IMAD.MOV.U32 R250, RZ, RZ, R251 ;  /* 0x000000fffffa7224 */ /* 0x000fe200078e00fb */
[----:B------:R-:W-:Y:S01]  /*103c0*/  MOV R251, R244 ;  /* 0x000000f400fb7202 */ /* 0x000fe20000000f00 */
[----:B------:R-:W-:Y:S01]  /*103d0*/  VIADD R2, R0, 0x39 ;  /* 0x0000003900027836 */ /* 0x000fe20000000000 */
[----:B------:R2:W5:Y:S01]  /*103e0*/  LDL.LU R138, [R1+0x44] ;  /* 0x00004400018a7983 */ /* 0x0005620000300800 */
[----:B------:R-:W-:Y:S02]  /*103f0*/  IMAD.MOV.U32 R244, RZ, RZ, R247 ;  /* 0x000000fffff47224 */ /* 0x000fe400078e00f7 */
[----:B------:R-:W-:Y:S01]  /*10400*/  IMAD.MOV.U32 R247, RZ, RZ, R212 ;  /* 0x000000fffff77224 */ /* 0x000fe200078e00d4 */
[----:B------:R-:W-:Y:S01]  /*10410*/  FSEL R188, R188, -INF , !P3 ;  /* 0xff800000bcbc7808 */ /* 0x000fe20005800000 */
[----:B------:R-:W-:Y:S01]  /*10420*/  IMAD.MOV.U32 R212, RZ, RZ, R214 ;  /* 0x000000ffffd47224 */ /* 0x000fe200078e00d6 */
[----:B------:R-:W-:Y:S01]  /*10430*/  MOV R214, R215 ;  /* 0x000000d700d67202 */ /* 0x000fe20000000f00 */
[----:B------:R-:W-:Y:S01]  /*10440*/  IMAD.MOV.U32 R215, RZ, RZ, R3 ;  /* 0x000000ffffd77224 */ /* 0x000fe200078e0003 */
[----:B------:R-:W-:Y:S01]  /*10450*/  ISETP.GE.AND P3, PT, R2, R5, PT ;  /* 0x000000050200720c */ /* 0x000fe20003f66270 */
[----:B-1----:R-:W-:Y:S01]  /*10460*/  FMUL.FTZ R6, R89, UR4 ;  /* 0x0000000459067c20 */ /* 0x002fe20008410000 */
[----:B------:R-:W-:Y:S01]  /*10470*/  FSEL R108, R63, -INF , !P5 ;  /* 0xff8000003f6c7808 */ /* 0x000fe20006800000 */
[----:B------:R-:W-:Y:S01]  /*10480*/  IMAD.MOV.U32 R63, RZ, RZ, R251 ;  /* 0x000000ffff3f7224 */ /* 0x000fe200078e00fb */
[----:B------:R-:W-:Y:S01]  /*10490*/  FSEL R120, R53, -INF , !P2 ;  /* 0xff80000035787808 */ /* 0x000fe20005000000 */
[----:B------:R-:W-:Y:S01]  /*104a0*/  IMAD.MOV.U32 R251, RZ, RZ, R247 ;  /* 0x000000fffffb7224 */ /* 0x000fe200078e00f7 */
[----:B------:R-:W-:Y:S01]  /*104b0*/  FSEL R110, R248, -INF , !P3 ;  /* 0xff800000f86e7808 */ /* 0x000fe20005800000 */
[----:B------:R-:W-:Y:S01]  /*104c0*/  IMAD.MOV.U32 R53, RZ, RZ, R212 ;  /* 0x000000ffff357224 */ /* 0x000fe200078e00d4 */
[----:B------:R-:W-:Y:S01]  /*104d0*/  MOV R62, R249 ;  /* 0x000000f9003e7202 */ /* 0x000fe20000000f00 */
[----:B------:R-:W-:Y:S01]  /*104e0*/  IMAD.MOV.U32 R247, RZ, RZ, R215 ;  /* 0x000000fffff77224 */ /* 0x000fe200078e00d7 */
[----:B------:R-:W-:Y:S01]  /*104f0*/  MOV R212, R214 ;  /* 0x000000d600d47202 */ /* 0x000fe20000000f00 */
[----:B------:R-:W-:Y:S01]  /*10500*/  IMAD.MOV.U32 R214, RZ, RZ, R92 ;  /* 0x000000ffffd67224 */ /* 0x000fe200078e005c */
[----:B------:R-:W-:Y:S01]  /*10510*/  MOV R249, R94 ;  /* 0x0000005e00f97202 */ /* 0x000fe20000000f00 */
[----:B------:R-:W-:Y:S01]  /*10520*/  IMAD.MOV.U32 R248, RZ, RZ, R93 ;  /* 0x000000fffff87224 */ /* 0x000fe200078e005d */
[C---:B------:R-:W-:Y:S01]  /*10530*/  HMMA.16816.F32.BF16 R84, R8.reuse, R28, R16 ;  /* 0x0000001c0854723c */ /* 0x040fe20000041810 */
[----:B------:R-:W-:Y:S01]  /*10540*/  IMAD.MOV.U32 R215, RZ, RZ, R95 ;  /* 0x000000ffffd77224 */ /* 0x000fe200078e005f */
[----:B------:R1:W2:Y:S01]  /*10550*/  MUFU.TANH R97, R6 ;  /* 0x0000000600617308 */ /* 0x0002a20000002400 */
[----:B------:R-:W-:Y:S01]  /*10560*/  ISETP.GE.AND P5, PT, R2, R4, PT ;  /* 0x000000040200720c */ /* 0x000fe20003fa6270 */
[----:B------:R-:W-:Y:S01]  /*10570*/  IMAD.MOV.U32 R61, RZ, RZ, R38 ;  /* 0x000000ffff3d7224 */ /* 0x000fe200078e0026 */
[----:B------:R2:W5:Y:S01]  /*10580*/  LDL.LU R137, [R1+0x40] ;  /* 0x0000400001897983 */ /* 0x0005620000300800 */
[----:B------:R-:W-:Y:S01]  /*10590*/  HMMA.16816.F32.BF16 R92, R8, R46, R20 ;  /* 0x0000002e085c723c */ /* 0x000fe20000041814 */
[----:B------:R-:W-:-:S02]  /*105a0*/  VIADD R2, R0, 0x41 ;  /* 0x0000004100027836 */ /* 0x000fc40000000000 */
[----:B------:R-:W3:Y:S03]  /*105b0*/  LDSM.16.M88.4 R44, [R219+0x6800] ;  /* 0x00680000db2c783b */ /* 0x000ee60000000200 */
[----:B------:R-:W-:Y:S01]  /*105c0*/  HMMA.16816.F32.BF16 R20, R12, R34, R112 ;  /* 0x000000220c14723c */ /* 0x000fe20000041870 */
[----:B------:R-:W2:Y:S01]  /*105d0*/  LDSM.16.M88.4 R32, [R227] ;  /* 0x00000000e320783b */ /* 0x000ea20000000200 */
[----:B-1----:R-:W-:Y:S01]  /*105e0*/  FMUL.FTZ R6, R91, UR4 ;  /* 0x000000045b067c20 */ /* 0x002fe20008410000 */
[----:B------:R-:W-:-:S03]  /*105f0*/  ISETP.GE.AND P2, PT, R2, R5, PT ;  /* 0x000000050200720c */ /* 0x000fc60003f46270 */
[----:B----4-:R-:W-:Y:S01]  /*10600*/  HMMA.16816.F32.BF16 R16, R12, R24, R168 ;  /* 0x000000180c10723c */ /* 0x010fe200000418a8 */
[----:B------:R-:W-:Y:S01]  /*10610*/  FSEL R121, R62, -INF , !P5 ;  /* 0xff8000003e797808 */ /* 0x000fe20006800000 */
[----:B------:R1:W4:Y:S01]  /*10620*/  MUFU.TANH R89, R6 ;  /* 0x0000000600597308 */ /* 0x0003220000002400 */
[-C--:B------:R-:W-:Y:S01]  /*10630*/  ISETP.GE.AND P3, PT, R2, R4.reuse, PT ;  /* 0x000000040200720c */ /* 0x080fe20003f66270 */
[----:B------:R-:W-:Y:S01]  /*10640*/  VIADD R2, R0, 0x49 ;  /* 0x0000004900027836 */ /* 0x000fe20000000000 */
[----:B------:R-:W-:Y:S01]  /*10650*/  FSEL R111, R71, -INF , !P2 ;  /* 0xff800000476f7808 */ /* 0x000fe20005000000 */
[----:B------:R-:W-:Y:S01]  /*10660*/  IMAD.MOV.U32 R55, RZ, RZ, R251 ;  /* 0x000000ffff377224 */ /* 0x000fe200078e00fb */
[----:B------:R2:W5:Y:S02]  /*10670*/  LDL.LU R136, [R1+0x3c] ;  /* 0x00003c0001887983 */ /* 0x0005640000300800 */
[C---:B------:R-:W-:Y:S02]  /*10680*/  ISETP.GE.AND P5, PT, R2.reuse, R5, PT ;  /* 0x000000050200720c */ /* 0x040fe40003fa6270 */
[----:B------:R-:W-:Y:S01]  /*10690*/  ISETP.GE.AND P2, PT, R2, R4, PT ;  /* 0x000000040200720c */ /* 0x000fe20003f46270 */
[----:B-1----:R-:W-:Y:S01]  /*106a0*/  FMUL.FTZ R6, R81, UR4 ;  /* 0x0000000451067c20 */ /* 0x002fe20008410000 */
[----:B------:R-:W-:-:S05]  /*106b0*/  FSEL R123, R252, -INF , !P3 ;  /* 0xff800000fc7b7808 */ /* 0x000fca0005800000 */
[----:B------:R-:W-:Y:S01]  /*106c0*/  HMMA.16816.F32.BF16 R72, R8, R30, R20 ;  /* 0x0000001e0848723c */ /* 0x000fe20000041814 */
[----:B------:R-:W-:Y:S01]  /*106d0*/  VIADD R2, R0, 0x51 ;  /* 0x0000005100027836 */ /* 0x000fe20000000000 */
[----:B------:R1:W4:Y:S01]  /*106e0*/  MUFU.TANH R7, R6 ;  /* 0x0000000600077308 */ /* 0x0003220000002400 */
[----:B------:R-:W-:Y:S01]  /*106f0*/  FSEL R112, R70, -INF , !P5 ;  /* 0xff80000046707808 */ /* 0x000fe20006800000 */
[----:B------:R-:W-:Y:S01]  /*10700*/  IMAD.MOV.U32 R54, RZ, RZ, R53 ;  /* 0x000000ffff367224 */ /* 0x000fe200078e0035 */
[----:B------:R-:W-:Y:S01]  /*10710*/  MOV R251, R244 ;  /* 0x000000f400fb7202 */ /* 0x000fe20000000f00 */
[----:B------:R-:W-:Y:S01]  /*10720*/  LDSM.16.M88.4 R28, [R219+0x7800] ;  /* 0x00780000db1c783b */ /* 0x000fe20000000200 */
[C---:B------:R-:W-:Y:S02]  /*10730*/  ISETP.GE.AND P3, PT, R2.reuse, R5, PT ;  /* 0x000000050200720c */ /* 0x040fe40003f66270 */
[----:B------:R-:W-:Y:S01]  /*10740*/  ISETP.GE.AND P5, PT, R2, R4, PT ;  /* 0x000000040200720c */ /* 0x000fe20003fa6270 */
[----:B------:R-:W-:Y:S01]  /*10750*/  VIADD R2, R0, 0x59 ;  /* 0x0000005900027836 */ /* 0x000fe20000000000 */
[----:B------:R2:W5:Y:S01]  /*10760*/  LDL.LU R135, [R1+0x38] ;  /* 0x0000380001877983 */ /* 0x0005620000300800 */
[----:B-1----:R-:W-:-:S04]  /*10770*/  FMUL.FTZ R6, R83, UR4 ;  /* 0x0000000453067c20 */ /* 0x002fc80008410000 */
[----:B------:R1:W4:Y:S01]  /*10780*/  MUFU.TANH R81, R6 ;  /* 0x0000000600517308 */ /* 0x0003220000002400 */
[----:B------:R-:W-:Y:S01]  /*10790*/  FSEL R113, R69, -INF , !P3 ;  /* 0xff80000045717808 */ /* 0x000fe20005800000 */
[----:B------:R-:W-:Y:S01]  /*107a0*/  HMMA.16816.F32.BF16 R20, R12, R26, R116 ;  /* 0x0000001a0c14723c */ /* 0x000fe20000041874 */
[----:B------:R-:W-:Y:S01]  /*107b0*/  ISETP.GE.AND P3, PT, R2, R4, PT ;  /* 0x000000040200720c */ /* 0x000fe20003f66270 */
[----:B------:R-:W4:Y:S01]  /*107c0*/  LDSM.16.M88.4 R24, [R226] ;  /* 0x00000000e218783b */ /* 0x000f220000000200 */
[----:B------:R-:W-:Y:S01]  /*107d0*/  FSEL R168, R242, -INF , !P5 ;  /* 0xff800000f2a87808 */ /* 0x000fe20006800000 */
[----:B-1----:R-:W-:Y:S01]  /*107e0*/  FMUL.FTZ R6, R77, UR4 ;  /* 0x000000044d067c20 */ /* 0x002fe20008410000 */
[----:B------:R-:W-:Y:S01]  /*107f0*/  FSEL R192, R192, -INF , !P3 ;  /* 0xff800000c0c07808 */ /* 0x000fe20005800000 */
[----:B------:R-:W-:Y:S01]  /*10800*/  IMAD.MOV.U32 R244, RZ, RZ, R245 ;  /* 0x000000fffff47224 */ /* 0x000fe200078e00f5 */
[----:B------:R-:W-:Y:S01]  /*10810*/  MOV R53, R61 ;  /* 0x0000003d00357202 */ /* 0x000fe20000000f00 */
[----:B------:R1:W4:Y:S01]  /*10820*/  MUFU.TANH R77, R6 ;  /* 0x00000006004d7308 */ /* 0x0003220000002400 */
[----:B------:R-:W-:Y:S01]  /*10830*/  IMAD.MOV.U32 R50, RZ, RZ, R55 ;  /* 0x000000ffff327224 */ /* 0x000fe200078e0037 */
[----:B------:R-:W-:Y:S01]  /*10840*/  MOV R83, R194 ;  /* 0x000000c200537202 */ /* 0x000fe20000000f00 */
[----:B------:R-:W-:-:S02]  /*10850*/  IMAD.MOV.U32 R91, RZ, RZ, R199 ;  /* 0x000000ffff5b7224 */ /* 0x000fc400078e00c7 */
[----:B------:R-:W-:Y:S02]  /*10860*/  IMAD.MOV.U32 R201, RZ, RZ, R39 ;  /* 0x000000ffffc97224 */ /* 0x000fe400078e0027 */
[----:B------:R-:W-:Y:S01]  /*10870*/  FMUL.FTZ R78, R78, UR4 ;  /* 0x000000044e4e7c20 */ /* 0x000fe20008410000 */
[----:B------:R-:W-:Y:S01]  /*10880*/  IMAD.MOV.U32 R245, RZ, RZ, R246 ;  /* 0x000000fffff57224 */ /* 0x000fe200078e00f6 */
[----:B------:R2:W5:Y:S01]  /*10890*/  LDL.LU R39, [R1+0x34] ;  /* 0x0000340001277983 */ /* 0x0005620000300800 */
[----:B------:R-:W-:Y:S01]  /*108a0*/  IMAD.MOV.U32 R115, RZ, RZ, R204 ;  /* 0x000000ffff737224 */ /* 0x000fe200078e00cc */
[----:B------:R-:W-:Y:S01]  /*108b0*/  UISETP.GE.AND UP1, UPT, UR20, 0x3, UPT ;  /* 0x000000031400788c */ /* 0x000fe2000bf26270 */
[----:B------:R-:W-:Y:S01]  /*108c0*/  IMAD.MOV.U32 R118, RZ, RZ, R248 ;  /* 0x000000ffff767224 */ /* 0x000fe200078e00f8 */
[----:B------:R2:W5:Y:S01]  /*108d0*/  LDL.LU R38, [R1+0x30] ;  /* 0x0000300001267983 */ /* 0x0005620000300800 */
[----:B------:R-:W-:-:S04]  /*108e0*/  DEPBAR.LE SB0, 0x0 ;  /* 0x000080000000791a */ /* 0x000fc80000000000 */
[----:B-1----:R-:W-:Y:S01]  /*108f0*/  FMUL.FTZ R6, R79, UR4 ;  /* 0x000000044f067c20 */ /* 0x002fe20008410000 */
[----:B------:R-:W-:Y:S01]  /*10900*/  IMAD.MOV.U32 R79, RZ, RZ, R63 ;  /* 0x000000ffff4f7224 */ /* 0x000fe200078e003f */
[----:B------:R-:W-:Y:S01]  /*10910*/  MOV R63, R191 ;  /* 0x000000bf003f7202 */ /* 0x000fe20000000f00 */
[----:B------:R-:W-:Y:S01]  /*10920*/  IMAD.MOV.U32 R246, RZ, RZ, R60 ;  /* 0x000000fffff67224 */ /* 0x000fe200078e003c */
[----:B------:R-:W-:Y:S01]  /*10930*/  FSEL R191, R243, -INF , !P2 ;  /* 0xff800000f3bf7808 */ /* 0x000fe20005000000 */
[----:B------:R1:W4:Y:S01]  /*10940*/  MUFU.TANH R71, R6 ;  /* 0x0000000600477308 */ /* 0x0003220000002400 */
[----:B------:R-:W-:Y:S01]  /*10950*/  ISETP.GE.AND P2, PT, R2, R5, PT ;  /* 0x000000050200720c */ /* 0x000fe20003f46270 */
[----:B------:R-:W-:Y:S01]  /*10960*/  VIADD R2, R0, 0x61 ;  /* 0x0000006100027836 */ /* 0x000fe20000000000 */
[----:B------:R2:W5:Y:S02]  /*10970*/  LDL.LU R36, [R1+0x2c] ;  /* 0x00002c0001247983 */ /* 0x0005640000300800 */
[----:B------:R-:W-:-:S02]  /*10980*/  FSEL R114, R66, -INF , !P2 ;  /* 0xff80000042727808 */ /* 0x000fc40005000000 */
[CC--:B------:R-:W-:Y:S01]  /*10990*/  ISETP.GE.AND P5, PT, R2.reuse, R5.reuse, PT ;  /* 0x000000050200720c */ /* 0x0c0fe20003fa6270 */
[----:B------:R-:W-:Y:S01]  /*109a0*/  IMAD.MOV.U32 R117, RZ, RZ, R63 ;  /* 0x000000ffff757224 */ /* 0x000fe200078e003f */
[----:B------:R-:W-:Y:S01]  /*109b0*/  ISETP.GE.AND P2, PT, R2, R4, PT ;  /* 0x000000040200720c */ /* 0x000fe20003f46270 */
[----:B------:R-:W-:Y:S01]  /*109c0*/  IMAD.MOV.U32 R51, RZ, RZ, R53 ;  /* 0x000000ffff337224 */ /* 0x000fe200078e0035 */
[----:B------:R-:W-:Y:S01]  /*109d0*/  IADD3 R2, R0, 0x69, RZ ;  /* 0x0000006900027810 */ /* 0x000fe20007ffe0ff */
[----:B------:R-:W-:Y:S02]  /*109e0*/  IMAD.MOV.U32 R242, RZ, RZ, R211 ;  /* 0x000000fffff27224 */ /* 0x000fe400078e00d3 */
[----:B-1----:R-:W-:Y:S01]  /*109f0*/  FMUL.FTZ R6, R57, UR4 ;  /* 0x0000000439067c20 */ /* 0x002fe20008410000 */
[----:B------:R-:W-:Y:S01]  /*10a00*/  IMAD.MOV.U32 R243, RZ, RZ, R213 ;  /* 0x000000fffff37224 */ /* 0x000fe200078e00d5 */
[----:B------:R1:W5:Y:S02]  /*10a10*/  LDL.LU R3, [R1+0x28] ;  /* 0x0000280001037983 */ /* 0x0003640000300800 */
[----:B------:R4:W1:Y:S01]  /*10a20*/  MUFU.TANH R70, R6 ;  /* 0x0000000600467308 */ /* 0x0008620000002400 */
[----:B------:R-:W-:Y:S01]  /*10a30*/  FSEL R122, R65, -INF , !P5 ;  /* 0xff800000417a7808 */ /* 0x000fe20006800000 */
[----:B------:R-:W-:Y:S01]  /*10a40*/  BAR.SYNC.DEFER_BLOCKING 0x0 ;  /* 0x0000000000007b1d */ /* 0x000fe20000010000 */
[----:B------:R-:W-:-:S02]  /*10a50*/  ISETP.GE.AND P3, PT, R2, R5, PT ;  /* 0x000000050200720c */ /* 0x000fc40003f66270 */
[----:B------:R-:W-:Y:S01]  /*10a60*/  ISETP.GE.AND P5, PT, R2, R4, PT ;  /* 0x000000040200720c */ /* 0x000fe20003fa6270 */
[----:B------:R-:W-:Y:S01]  /*10a70*/  VIADD R2, R0, 0x71 ;  /* 0x0000007100027836 */ /* 0x000fe20000000000 */
[----:B---3--:R-:W-:Y:S01]  /*10a80*/  HMMA.16816.F32.BF16 R60, R8, R44, R16 ;  /* 0x0000002c083c723c */ /* 0x008fe20000041810 */
[----:B----4-:R-:W-:-:S04]  /*10a90*/  FMUL.FTZ R6, R59, UR4 ;  /* 0x000000043b067c20 */ /* 0x010fc80008410000 */
[----:B------:R3:W4:Y:S01]  /*10aa0*/  MUFU.TANH R69, R6 ;  /* 0x0000000600457308 */ /* 0x0007220000002400 */
[----:B------:R-:W-:Y:S01]  /*10ab0*/  FSEL R190, R190, -INF , !P2 ;  /* 0xff800000bebe7808 */ /* 0x000fe20005000000 */
[----:B--2---:R-:W-:Y:S01]  /*10ac0*/  HMMA.16816.F32.BF16 R16, R12, R32, R124 ;  /* 0x000000200c10723c */ /* 0x004fe2000004187c */
[----:B------:R-:W-:Y:S02]  /*10ad0*/  FSEL R189, R189, -INF , !P3 ;  /* 0xff800000bdbd7808 */ /* 0x000fe40005800000 */
[C---:B------:R-:W-:Y:S02]  /*10ae0*/  ISETP.GE.AND P2, PT, R2.reuse, R5, PT ;  /* 0x000000050200720c */ /* 0x040fe40003f46270 */
[----:B------:R-:W-:Y:S01]  /*10af0*/  ISETP.GE.AND P3, PT, R2, R4, PT ;  /* 0x000000040200720c */ /* 0x000fe20003f66270 */
[----:B------:R-:W-:Y:S02]  /*10b00*/  VIADD R2, R0, 0x79 ;  /* 0x0000007900027836 */ /* 0x000fe40000000000 */
[----:B---3--:R-:W-:-:S04]  /*10b10*/  FMUL.FTZ R6, R93, UR4 ;  /* 0x000000045d067c20 */ /* 0x008fc80008410000 */
[----:B------:R2:W3:Y:S01]  /*10b20*/  MUFU.TANH R66, R6 ;  /* 0x0000000600427308 */ /* 0x0004e20000002400 */
[----:B------:R-:W-:Y:S02]  /*10b30*/  FSEL R186, R186, -INF , !P5 ;  /* 0xff800000baba7808 */ /* 0x000fe40006800000 */
[----:B------:R-:W-:Y:S02]  /*10b40*/  FSEL R185, R185, -INF , !P2 ;  /* 0xff800000b9b97808 */ /* 0x000fe40005000000 */
[C---:B------:R-:W-:Y:S02]  /*10b50*/  ISETP.GE.AND P5, PT, R2.reuse, R5, PT ;  /* 0x000000050200720c */ /* 0x040fe40003fa6270 */
[----:B------:R-:W-:Y:S01]  /*10b60*/  ISETP.GE.AND P2, PT, R2, R4, PT ;  /* 0x000000040200720c */ /* 0x000fe20003f46270 */
[----:B------:R-:W-:Y:S02]  /*10b70*/  VIADD R2, R0, 0x81 ;  /* 0x0000008100027836 */ /* 0x000fe40000000000 */
[----:B--2---:R-:W-:-:S04]  /*10b80*/  FMUL.FTZ R6, R95, UR4 ;  /* 0x000000045f067c20 */ /* 0x004fc80008410000 */
        /* <DEDUP_REMOVED lines=9> */
[----:B------:R-:W-:Y:S01]  /*10c20*/  ISETP.GE.AND P2, PT, R2, R5, PT ;  /* 0x000000050200720c */ /* 0x000fe20003f46270 */
[----:B------:R-:W-:Y:S02]  /*10c30*/  IMAD.MOV.U32 R116, RZ, RZ, R51 ;  /* 0x000000ffff747224 */ /* 0x000fe400078e0033 */
[----:B--2---:R-:W-:-:S04]  /*10c40*/  FMUL.FTZ R6, R87, UR4 ;  /* 0x0000000457067c20 */ /* 0x004fc80008410000 */
[----:B------:R2:W3:Y:S01]  /*10c50*/  MUFU.TANH R59, R6 ;  /* 0x00000006003b7308 */ /* 0x0004e20000002400 */
[----:B------:R-:W-:Y:S02]  /*10c60*/  FSEL R133, R48, -INF , !P2 ;  /* 0xff80000030857808 */ /* 0x000fe40005000000 */
[----:B------:R-:W-:Y:S01]  /*10c70*/  FSEL R132, R132, -INF , !P3 ;  /* 0xff80000084847808 */ /* 0x000fe20005800000 */
[----:B--2---:R-:W-:Y:S01]  /*10c80*/  FMUL.FTZ R6, R73, UR4 ;  /* 0x0000000449067c20 */ /* 0x004fe20008410000 */
[----:B------:R-:W-:Y:S02]  /*10c90*/  MOV R73, R54 ;  /* 0x0000003600497202 */ /* 0x000fe40000000f00 */
[----:B------:R-:W-:Y:S01]  /*10ca0*/  HMMA.16816.F32.BF16 R52, R8, R46, R20 ;  /* 0x0000002e0834723c */ /* 0x000fe20000041814 */
[----:B------:R2:W3:Y:S05]  /*10cb0*/  MUFU.TANH R37, R6 ;  /* 0x0000000600257308 */ /* 0x0004ea0000002400 */
[----:B------:R-:W-:Y:S07]  /*10cc0*/  HMMA.16816.F32.BF16 R20, R12, R34, R172 ;  /* 0x000000220c14723c */ /* 0x000fee00000418ac */
[----:B------:R-:W-:Y:S01]  /*10cd0*/  FSEL R174, R49, -INF , !P5 ;  /* 0xff80000031ae7808 */ /* 0x000fe20006800000 */
[----:B--2---:R-:W-:Y:S01]  /*10ce0*/  FMUL.FTZ R6, R75, UR4 ;  /* 0x000000044b067c20 */ /* 0x004fe20008410000 */
[----:B------:R-:W-:-:S02]  /*10cf0*/  MOV R75, R50 ;  /* 0x00000032004b7202 */ /* 0x000fc40000000f00 */
[----:B------:R-:W-:Y:S01]  /*10d00*/  HMMA.16816.F32.BF16 R48, R8, R40, R16 ;  /* 0x000000280830723c */ /* 0x000fe20000041810 */
[----:B------:R-:W-:-:S05]  /*10d10*/  ISETP.GE.AND P3, PT, R2, R4, PT ;  /* 0x000000040200720c */ /* 0x000fca0003f66270 */
[C---:B------:R-:W-:Y:S01]  /*10d20*/  HMMA.16816.F32.BF16 R16, R12.reuse, R24, R176 ;  /* 0x000000180c10723c */ /* 0x040fe200000418b0 */
[----:B------:R-:W-:Y:S01]  /*10d30*/  IADD3 R2, R0, 0x91, RZ ;  /* 0x0000009100027810 */ /* 0x000fe20007ffe0ff */
[----:B------:R2:W3:Y:S03]  /*10d40*/  MUFU.TANH R34, R6 ;  /* 0x0000000600227308 */ /* 0x0004e60000002400 */
[CC--:B------:R-:W-:Y:S01]  /*10d50*/  ISETP.GE.AND P5, PT, R2.reuse, R5.reuse, PT ;  /* 0x000000050200720c */ /* 0x0c0fe20003fa6270 */
[----:B------:R-:W-:Y:S01]  /*10d60*/  HMMA.16816.F32.BF16 R12, R12, R26, R128 ;  /* 0x0000001a0c0c723c */ /* 0x000fe20000041880 */
[----:B------:R-:W-:Y:S01]  /*10d70*/  ISETP.GE.AND P2, PT, R2, R4, PT ;  /* 0x000000040200720c */ /* 0x000fe20003f46270 */
[----:B------:R-:W-:Y:S01]  /*10d80*/  VIADD R2, R0, 0x99 ;  /* 0x0000009900027836 */ /* 0x000fe20000000000 */
[----:B------:R-:W-:Y:S02]  /*10d90*/  FSEL R175, R104, -INF , !P3 ;  /* 0xff80000068af7808 */ /* 0x000fe40005800000 */
[----:B------:R-:W-:Y:S01]  /*10da0*/  FSEL R169, R101, -INF , !P5 ;  /* 0xff80000065a97808 */ /* 0x000fe20006800000 */
[----:B------:R-:W-:Y:S01]  /*10db0*/  HMMA.16816.F32.BF16 R44, R8, R42, R20 ;  /* 0x0000002a082c723c */ /* 0x000fe20000041814 */
[----:B------:R-:W-:-:S02]  /*10dc0*/  ISETP.GE.AND P3, PT, R2, R5, PT ;  /* 0x000000050200720c */ /* 0x000fc40003f66270 */
[----:B------:R-:W-:Y:S01]  /*10dd0*/  ISETP.GE.AND P5, PT, R2, R4, PT ;  /* 0x000000040200720c */ /* 0x000fe20003fa6270 */
[----:B--2---:R-:W-:Y:S01]  /*10de0*/  FMUL.FTZ R6, R61, UR4 ;  /* 0x000000043d067c20 */ /* 0x004fe20008410000 */
[----:B------:R-:W-:-:S03]  /*10df0*/  VIADD R2, R0, 0xa1 ;  /* 0x000000a100027836 */ /* 0x000fc60000000000 */
[----:B------:R2:W3:Y:S01]  /*10e00*/  MUFU.TANH R33, R6 ;  /* 0x0000000600217308 */ /* 0x0004e20000002400 */
[----:B------:R-:W-:Y:S02]  /*10e10*/  FSEL R179, R99, -INF , !P2 ;  /* 0xff80000063b37808 */ /* 0x000fe40005000000 */
[----:B------:R-:W-:Y:S02]  /*10e20*/  FSEL R172, R97, -INF , !P3 ;  /* 0xff80000061ac7808 */ /* 0x000fe40005800000 */
[C---:B------:R-:W-:Y:S02]  /*10e30*/  ISETP.GE.AND P2, PT, R2.reuse, R5, PT ;  /* 0x000000050200720c */ /* 0x040fe40003f46270 */
[----:B------:R-:W-:Y:S01]  /*10e40*/  ISETP.GE.AND P3, PT, R2, R4, PT ;  /* 0x000000040200720c */ /* 0x000fe20003f66270 */
[----:B------:R-:W-:Y:S01]  /*10e50*/  VIADD R2, R0, 0xa9 ;  /* 0x000000a900027836 */ /* 0x000fe20000000000 */
[----:B------:R-:W-:Y:S01]  /*10e60*/  HMMA.16816.F32.BF16 R40, R8, R28, R16 ;  /* 0x0000001c0828723c */ /* 0x000fe20000041810 */
[----:B--2---:R-:W-:-:S04]  /*10e70*/  FMUL.FTZ R6, R63, UR4 ;  /* 0x000000043f067c20 */ /* 0x004fc80008410000 */
[----:B------:R2:W3:Y:S01]  /*10e80*/  MUFU.TANH R32, R6 ;  /* 0x0000000600207308 */ /* 0x0004e20000002400 */
[----:B------:R-:W-:Y:S02]  /*10e90*/  FSEL R194, R89, -INF , !P5 ;  /* 0xff80000059c27808 */ /* 0x000fe40006800000 */
[C---:B------:R-:W-:Y:S02]  /*10ea0*/  ISETP.GE.AND P5, PT, R2.reuse, R5, PT ;  /* 0x000000050200720c */ /* 0x040fe40003fa6270 */
[----:B------:R-:W-:Y:S02]  /*10eb0*/  FSEL R173, R7, -INF , !P2 ;  /* 0xff80000007ad7808 */ /* 0x000fe40005000000 */
[----:B------:R-:W-:Y:S02]  /*10ec0*/  ISETP.GE.AND P2, PT, R2, R4, PT ;  /* 0x000000040200720c */ /* 0x000fe40003f46270 */
[----:B------:R-:W-:Y:S01]  /*10ed0*/  MOV R87, R196 ;  /* 0x000000c400577202 */ /* 0x000fe20000000f00 */
[----:B--2---:R-:W-:-:S04]  /*10ee0*/  FMUL.FTZ R6, R53, UR4 ;  /* 0x0000000435067c20 */ /* 0x004fc80008410000 */
[----:B------:R2:W3:Y:S01]  /*10ef0*/  MUFU.TANH R22, R6 ;  /* 0x0000000600167308 */ /* 0x0004e20000002400 */
[----:B------:R-:W-:Y:S01]  /*10f00*/  IADD3 R2, R0, 0xb9, RZ ;  /* 0x000000b900027810 */ /* 0x000fe20007ffe0ff */
[----:B------:R-:W-:Y:S01]  /*10f10*/  FMUL.FTZ R7, R55, UR4 ;  /* 0x0000000437077c20 */ /* 0x000fe20008410000 */
[----:B------:R-:W-:Y:S02]  /*10f20*/  FSEL R196, R81, -INF , !P3 ;  /* 0xff80000051c47808 */ /* 0x000fe40005800000 */
[----:B------:R-:W-:Y:S01]  /*10f30*/  FSEL R177, R77, -INF , !P5 ;  /* 0xff8000004db17808 */ /* 0x000fe20006800000 */
[----:B------:R-:W-:Y:S01]  /*10f40*/  HMMA.16816.F32.BF16 R24, R8, R30, R12 ;  /* 0x0000001e0818723c */ /* 0x000fe2000004180c */
[----:B------:R-:W-:Y:S01]  /*10f50*/  FSEL R199, R71, -INF , !P2 ;  /* 0xff80000047c77808 */ /* 0x000fe20005000000 */
[----:B------:R-:W-:Y:S01]  /*10f60*/  IMAD.MOV.U32 R93, RZ, RZ, R246 ;  /* 0x000000ffff5d7224 */ /* 0x000fe200078e00f6 */
[----:B------:R-:W-:Y:S01]  /*10f70*/  ISETP.GE.AND P2, PT, R2, R5, PT ;  /* 0x000000050200720c */ /* 0x000fe20003f46270 */
[----:B--2---:R-:W-:Y:S01]  /*10f80*/  VIADD R6, R0, 0xb1 ;  /* 0x000000b100067836 */ /* 0x004fe20000000000 */
[----:B------:R2:W2:Y:S01]  /*10f90*/  MUFU.TANH R21, R7 ;  /* 0x0000000700157308 */ /* 0x0004a20000002400 */
[----:B------:R-:W-:-:S03]  /*10fa0*/  IMAD.MOV.U32 R246, RZ, RZ, R193 ;  /* 0x000000fffff67224 */ /* 0x000fc600078e00c1 */
[CC--:B------:R-:W-:Y:S02]  /*10fb0*/  ISETP.GE.AND P3, PT, R6.reuse, R5.reuse, PT ;  /* 0x000000050600720c */ /* 0x0c0fe40003f66270 */
[-C--:B------:R-:W-:Y:S01]  /*10fc0*/  ISETP.GE.AND P5, PT, R6, R4.reuse, PT ;  /* 0x000000040600720c */ /* 0x080fe20003fa6270 */
[----:B------:R-:W-:Y:S01]  /*10fd0*/  VIADD R6, R0, 0xc1 ;  /* 0x000000c100067836 */ /* 0x000fe20000000000 */
[----:B-1----:R-:W-:Y:S01]  /*10fe0*/  FSEL R193, R70, -INF , !P3 ;  /* 0xff80000046c17808 */ /* 0x002fe20005800000 */
[----:B------:R-:W-:Y:S01]  /*10ff0*/  IMAD.MOV.U32 R125, RZ, RZ, R244 ;  /* 0x000000ffff7d7224 */ /* 0x000fe200078e00f4 */
[-C--:B------:R-:W-:Y:S01]  /*11000*/  ISETP.GE.AND P3, PT, R2, R4.reuse, PT ;  /* 0x000000040200720c */ /* 0x080fe20003f66270 */
[----:B------:R-:W-:Y:S01]  /*11010*/  IMAD.MOV.U32 R101, RZ, RZ, R202 ;  /* 0x000000ffff657224 */ /* 0x000fe200078e00ca */
[----:B----4-:R-:W-:Y:S01]  /*11020*/  FSEL R202, R69, -INF , !P5 ;  /* 0xff80000045ca7808 */ /* 0x010fe20006800000 */
[----:B------:R-:W-:Y:S01]  /*11030*/  IMAD.MOV.U32 R244, RZ, RZ, R198 ;  /* 0x000000fffff47224 */ /* 0x000fe200078e00c6 */
[----:B------:R-:W-:Y:S01]  /*11040*/  ISETP.GE.AND P5, PT, R6, R5, PT ;  /* 0x000000050600720c */ /* 0x000fe20003fa6270 */
[----:B------:R-:W-:Y:S01]  /*11050*/  VIADD R2, R0, 0xc9 ;  /* 0x000000c900027836 */ /* 0x000fe20000000000 */
[----:B---3--:R-:W-:Y:S01]  /*11060*/  FSEL R198, R66, -INF , !P2 ;  /* 0xff80000042c67808 */ /* 0x008fe20005000000 */
[----:B--2---:R-:W-:Y:S01]  /*11070*/  FMUL.FTZ R7, R49, UR4 ;  /* 0x0000000431077c20 */ /* 0x004fe20008410000 */
[----:B------:R-:W-:Y:S01]  /*11080*/  ISETP.GE.AND P2, PT, R6, R4, PT ;  /* 0x000000040600720c */ /* 0x000fe20003f46270 */
[----:B------:R-:W-:Y:S01]  /*11090*/  FMUL.FTZ R6, R45, UR4 ;  /* 0x000000042d067c20 */ /* 0x000fe20008410000 */
[----:B------:R-:W-:Y:S01]  /*110a0*/  IMAD.MOV.U32 R85, RZ, RZ, R201 ;  /* 0x000000ffff557224 */ /* 0x000fe200078e00c9 */
[----:B------:R1:W2:Y:S01]  /*110b0*/  MUFU.TANH R20, R7 ;  /* 0x0000000700147308 */ /* 0x0002a20000002400 */
[----:B------:R-:W-:-:S02]  /*110c0*/  FSEL R204, R65, -INF , !P3 ;  /* 0xff80000041cc7808 */ /* 0x000fc40005800000 */
[----:B------:R-:W-:Y:S02]  /*110d0*/  FSEL R201, R57, -INF , !P5 ;  /* 0xff80000039c97808 */ /* 0x000fe40006800000 */
[C---:B------:R-:W-:Y:S02]  /*110e0*/  ISETP.GE.AND P3, PT, R2.reuse, R5, PT ;  /* 0x000000050200720c */ /* 0x040fe40003f66270 */
[----:B------:R-:W-:Y:S01]  /*110f0*/  ISETP.GE.AND P5, PT, R2, R4, PT ;  /* 0x000000040200720c */ /* 0x000fe20003fa6270 */
[----:B------:R3:W-:Y:S01]  /*11100*/  MUFU.TANH R16, R6 ;  /* 0x0000000600107308 */ /* 0x0007e20000002400 */
[----:B------:R-:W-:Y:S01]  /*11110*/  VIADD R2, R0, 0xd1 ;  /* 0x000000d100027836 */ /* 0x000fe20000000000 */
[----:B------:R-:W-:Y:S01]  /*11120*/  MOV R127, R205 ;  /* 0x000000cd007f7202 */ /* 0x000fe20000000f00 */
[----:B------:R-:W-:Y:S02]  /*11130*/  IMAD.MOV.U32 R63, RZ, RZ, R207 ;  /* 0x000000ffff3f7224 */ /* 0x000fe400078e00cf */
[----:B-1----:R-:W-:Y:S01]  /*11140*/  FMUL.FTZ R7, R51, UR4 ;  /* 0x0000000433077c20 */ /* 0x002fe20008410000 */
[----:B------:R-:W-:-:S03]  /*11150*/  FSEL R207, R59, -INF , !P2 ;  /* 0xff8000003bcf7808 */ /* 0x000fc60005000000 */
[----:B------:R1:W4:Y:S01]  /*11160*/  MUFU.TANH R17, R7 ;  /* 0x0000000700117308 */ /* 0x0003220000002400 */
[----:B------:R-:W-:Y:S01]  /*11170*/  FSEL R205, R37, -INF , !P3 ;  /* 0xff80000025cd7808 */ /* 0x000fe20005800000 */
[----:B---3--:R-:W-:Y:S01]  /*11180*/  FMUL.FTZ R6, R47, UR4 ;  /* 0x000000042f067c20 */ /* 0x008fe20008410000 */
[C---:B------:R-:W-:Y:S02]  /*11190*/  ISETP.GE.AND P2, PT, R2.reuse, R5, PT ;  /* 0x000000050200720c */ /* 0x040fe40003f46270 */
[----:B------:R-:W-:-:S03]  /*111a0*/  ISETP.GE.AND P3, PT, R2, R4, PT ;  /* 0x000000040200720c */ /* 0x000fc60003f66270 */
[----:B------:R3:W4:Y:S01]  /*111b0*/  MUFU.TANH R10, R6 ;  /* 0x00000006000a7308 */ /* 0x0007220000002400 */
[----:B------:R-:W-:Y:S01]  /*111c0*/  VIADD R2, R0, 0xe1 ;  /* 0x000000e100027836 */ /* 0x000fe20000000000 */
[----:B------:R-:W-:Y:S01]  /*111d0*/  MOV R104, R215 ;  /* 0x000000d700687202 */ /* 0x000fe20000000f00 */
[----:B------:R-:W-:Y:S02]  /*111e0*/  IMAD.MOV.U32 R126, RZ, RZ, R209 ;  /* 0x000000ffff7e7224 */ /* 0x000fe400078e00d1 */
[----:B-1----:R-:W-:Y:S01]  /*111f0*/  FMUL.FTZ R7, R41, UR4 ;  /* 0x0000000429077c20 */ /* 0x002fe20008410000 */
[----:B------:R-:W-:-:S03]  /*11200*/  FSEL R209, R34, -INF , !P5 ;  /* 0xff80000022d17808 */ /* 0x000fc60006800000 */
[----:B------:R1:W4:Y:S01]  /*11210*/  MUFU.TANH R9, R7 ;  /* 0x0000000700097308 */ /* 0x0003220000002400 */
[----:B------:R-:W-:Y:S02]  /*11220*/  FSEL R211, R33, -INF , !P2 ;  /* 0xff80000021d37808 */ /* 0x000fe40005000000 */
[----:B---3--:R-:W-:Y:S02]  /*11230*/  IADD3 R6, R0, 0xd9, RZ ;  /* 0x000000d900067810 */ /* 0x008fe40007ffe0ff */
[----:B------:R-:W-:Y:S02]  /*11240*/  FSEL R215, R32, -INF , !P3 ;  /* 0xff80000020d77808 */ /* 0x000fe40005800000 */
[CC--:B------:R-:W-:Y:S02]  /*11250*/  ISETP.GE.AND P5, PT, R6.reuse, R5.reuse, PT ;  /* 0x000000050600720c */ /* 0x0c0fe40003fa6270 */
[----:B------:R-:W-:Y:S01]  /*11260*/  ISETP.GE.AND P2, PT, R6, R4, PT ;  /* 0x000000040600720c */ /* 0x000fe20003f46270 */
[----:B------:R-:W-:Y:S01]  /*11270*/  VIADD R6, R0, 0xe9 ;  /* 0x000000e900067836 */ /* 0x000fe20000000000 */
[----:B------:R-:W-:Y:S01]  /*11280*/  ISETP.GE.AND P3, PT, R2, R5, PT ;  /* 0x000000050200720c */ /* 0x000fe20003f66270 */
[----:B-1----:R-:W-:Y:S01]  /*11290*/  FMUL.FTZ R7, R43, UR4 ;  /* 0x000000042b077c20 */ /* 0x002fe20008410000 */
[----:B------:R-:W-:-:S03]  /*112a0*/  MOV R95, R245 ;  /* 0x000000f5005f7202 */ /* 0x000fc60000000f00 */
[----:B------:R1:W3:Y:S01]  /*112b0*/  MUFU.TANH R8, R7 ;  /* 0x0000000700087308 */ /* 0x0002e20000002400 */
[----:B------:R-:W-:Y:S02]  /*112c0*/  FSEL R213, R22, -INF , !P5 ;  /* 0xff80000016d57808 */ /* 0x000fe40006800000 */
[----:B------:R-:W-:Y:S02]  /*112d0*/  FSEL R245, R21, -INF , !P2 ;  /* 0xff80000015f57808 */ /* 0x000fe40005000000 */
[----:B--2---:R-:W-:Y:S02]  /*112e0*/  FSEL R248, R20, -INF , !P3 ;  /* 0xff80000014f87808 */ /* 0x004fe40005800000 */
[-C--:B------:R-:W-:Y:S01]  /*112f0*/  ISETP.GE.AND P5, PT, R2, R4.reuse, PT ;  /* 0x000000040200720c */ /* 0x080fe20003fa6270 */
[----:B------:R-:W-:Y:S01]  /*11300*/  VIADD R2, R0, 0xf1 ;  /* 0x000000f100027836 */ /* 0x000fe20000000000 */
[C---:B------:R-:W-:Y:S02]  /*11310*/  ISETP.GE.AND P2, PT, R6.reuse, R5, PT ;  /* 0x000000050600720c */ /* 0x040fe40003f46270 */
[----:B------:R-:W-:Y:S01]  /*11320*/  ISETP.GE.AND P3, PT, R6, R4, PT ;  /* 0x000000040600720c */ /* 0x000fe20003f66270 */
[----:B-1----:R-:W-:Y:S01]  /*11330*/  FMUL.FTZ R7, R25, UR4 ;  /* 0x0000000419077c20 */ /* 0x002fe20008410000 */
[----:B------:R-:W-:-:S03]  /*11340*/  IMAD.MOV.U32 R35, RZ, RZ, R250 ;  /* 0x000000ffff237224 */ /* 0x000fc600078e00fa */
[----:B------:R1:W2:Y:S01]  /*11350*/  MUFU.TANH R6, R7 ;  /* 0x0000000700067308 */ /* 0x0002a20000002400 */
[----:B------:R-:W-:Y:S01]  /*11360*/  IMAD.MOV.U32 R124, RZ, RZ, R249 ;  /* 0x000000ffff7c7224 */ /* 0x000fe200078e00f9 */
[----:B----4-:R-:W-:Y:S01]  /*11370*/  FSEL R250, R17, -INF , !P5 ;  /* 0xff80000011fa7808 */ /* 0x010fe20006800000 */
[----:B------:R-:W-:Y:S01]  /*11380*/  IMAD.MOV.U32 R61, RZ, RZ, R251 ;  /* 0x000000ffff3d7224 */ /* 0x000fe200078e00fb */
[-C--:B------:R-:W-:Y:S02]  /*11390*/  ISETP.GE.AND P5, PT, R2, R5.reuse, PT ;  /* 0x000000050200720c */ /* 0x080fe40003fa6270 */
[----:B------:R-:W-:Y:S02]  /*113a0*/  FSEL R249, R16, -INF , !P2 ;  /* 0xff80000010f97808 */ /* 0x000fe40005000000 */
[----:B------:R-:W-:Y:S01]  /*113b0*/  ISETP.GE.AND P2, PT, R2, R4, PT ;  /* 0x000000040200720c */ /* 0x000fe20003f46270 */
[----:B------:R-:W-:Y:S01]  /*113c0*/  FMUL.FTZ R2, R96, UR4 ;  /* 0x0000000460027c20 */ /* 0x000fe20008410000 */
[----:B------:R-:W-:Y:S01]  /*113d0*/  VIADD R37, R0, 0xf9 ;  /* 0x000000f900257836 */ /* 0x000fe20000000000 */
[----:B------:R-:W-:Y:S01]  /*113e0*/  FSEL R251, R10, -INF , !P3 ;  /* 0xff8000000afb7808 */ /* 0x000fe20005800000 */
[----:B------:R-:W-:Y:S01]  /*113f0*/  IMAD.MOV.U32 R178, RZ, RZ, R63 ;  /* 0x000000ffffb27224 */ /* 0x000fe200078e003f */
[----:B------:R-:W-:Y:S01]  /*11400*/  FSEL R252, R9, -INF , !P5 ;  /* 0xff80000009fc7808 */ /* 0x000fe20006800000 */
[----:B------:R-:W-:Y:S01]  /*11410*/  IMAD.MOV.U32 R63, RZ, RZ, R104 ;  /* 0x000000ffff3f7224 */ /* 0x000fe200078e0068 */
[----:B-1----:R-:W-:Y:S01]  /*11420*/  MOV R7, UR6 ;  /* 0x0000000600077c02 */ /* 0x002fe20008000f00 */
[----:B------:R1:W4:Y:S01]  /*11430*/  MUFU.TANH R81, R2 ;  /* 0x0000000200517308 */ /* 0x0003220000002400 */
[----:B------:R-:W-:-:S02]  /*11440*/  ISETP.GE.AND P3, PT, R0, R5, PT ;  /* 0x000000050000720c */ /* 0x000fc40003f66270 */
[----:B------:R-:W-:Y:S02]  /*11450*/  ISETP.GE.AND P5, PT, R0, R4, PT ;  /* 0x000000040000720c */ /* 0x000fe40003fa6270 */
[----:B------:R-:W-:Y:S02]  /*11460*/  LOP3.LUT R0, R7, 0x10, R64, 0xfe, !PT ;  /* 0x0000001007007812 */ /* 0x000fe400078efe40 */
[----:B------:R-:W-:Y:S01]  /*11470*/  MOV R104, R61 ;  /* 0x0000003d00687202 */ /* 0x000fe20000000f00 */
[----:B------:R-:W-:Y:S01]  /*11480*/  IMAD.MOV.U32 R61, RZ, RZ, R35 ;  /* 0x000000ffff3d7224 */ /* 0x000fe200078e0023 */
[----:B---3--:R-:W-:Y:S01]  /*11490*/  FSEL R7, R8, -INF , !P2 ;  /* 0xff80000008077808 */ /* 0x008fe20005000000 */
[----:B------:R-:W-:Y:S01]  /*114a0*/  IMAD.MOV.U32 R35, RZ, RZ, R75 ;  /* 0x000000ffff237224 */ /* 0x000fe200078e004b */
[----:B------:R-:W-:Y:S01]  /*114b0*/  ISETP.GE.AND P2, PT, R37, R5, PT ;  /* 0x000000052500720c */ /* 0x000fe20003f46270 */
[----:B------:R-:W-:Y:S01]  /*114c0*/  IMAD.MOV.U32 R75, RZ, RZ, R73 ;  /* 0x000000ffff4b7224 */ /* 0x000fe200078e0049 */
[----:B------:R-:W-:Y:S01]  /*114d0*/  MOV R73, R79 ;  /* 0x0000004f00497202 */ /* 0x000fe20000000f00 */
[----:B-1----:R-:W-:Y:S01]  /*114e0*/  FMUL.FTZ R2, R98, UR4 ;  /* 0x0000000462027c20 */ /* 0x002fe20008410000 */
[----:B------:R-:W-:-:S03]  /*114f0*/  FSEL R83, R83, -INF , !P3 ;  /* 0xff80000053537808 */ /* 0x000fc60005800000 */
[----:B------:R2:W1:Y:S01]  /*11500*/  MUFU.TANH R79, R2 ;  /* 0x00000002004f7308 */ /* 0x0004620000002400 */
[----:B------:R-:W-:Y:S01]  /*11510*/  ISETP.GE.AND P3, PT, R0, R5, PT ;  /* 0x000000050000720c */ /* 0x000fe20003f66270 */
[----:B------:R-:W-:Y:S01]  /*11520*/  STL [R1+0x4], R7 ;  /* 0x0000040701007387 */ /* 0x000fe20000100800 */
[----:B------:R-:W-:Y:S01]  /*11530*/  IMAD.U32 R15, RZ, RZ, UR6 ;  /* 0x00000006ff0f7e24 */ /* 0x000fe2000f8e00ff */
[----:B------:R-:W-:Y:S01]  /*11540*/  MOV R89, R61 ;  /* 0x0000003d00597202 */ /* 0x000fe20000000f00 */
[----:B------:R-:W-:Y:S02]  /*11550*/  IMAD.U32 R47, RZ, RZ, UR6 ;  /* 0x00000006ff2f7e24 */ /* 0x000fe4000f8e00ff */
[----:B------:R-:W-:Y:S01]  /*11560*/  FMUL.FTZ R61, R56, UR4 ;  /* 0x00000004383d7c20 */ /* 0x000fe20008410000 */
[----:B------:R-:W-:Y:S01]  /*11570*/  IMAD.MOV.U32 R176, RZ, RZ, R104 ;  /* 0x000000ffffb07224 */ /* 0x000fe200078e0068 */
[----:B--2---:R-:W-:Y:S02]  /*11580*/  FSEL R2, R6, -INF , !P2 ;  /* 0xff80000006027808 */ /* 0x004fe40005000000 */
[----:B------:R-:W-:Y:S01]  /*11590*/  ISETP.GE.AND P2, PT, R0, R4, PT ;  /* 0x000000040000720c */ /* 0x000fe20003f46270 */
[----:B------:R-:W-:-:S02]  /*115a0*/  FMUL.FTZ R0, R100, UR4 ;  /* 0x0000000464007c20 */ /* 0x000fc40008410000 */
[----:B------:R2:W-:Y:S02]  /*115b0*/  STL [R1], R2 ;  /* 0x0000000201007387 */ /* 0x0005e40000100800 */
[----:B------:R3:W1:Y:S01]  /*115c0*/  MUFU.TANH R77, R0 ;  /* 0x00000000004d7308 */ /* 0x0006620000002400 */
[----:B------:R-:W-:Y:S01]  /*115d0*/  IMAD.MOV.U32 R99, RZ, RZ, R75 ;  /* 0x000000ffff637224 */ /* 0x000fe200078e004b */
[----:B------:R-:W-:Y:S01]  /*115e0*/  MOV R12, UR6 ;  /* 0x00000006000c7c02 */ /* 0x000fe20008000f00 */
[----:B------:R-:W-:Y:S02]  /*115f0*/  IMAD.MOV.U32 R131, RZ, RZ, R73 ;  /* 0x000000ffff837224 */ /* 0x000fe400078e0049 */
[----:B------:R-:W-:Y:S01]  /*11600*/  IMAD.U32 R6, RZ, RZ, UR6 ;  /* 0x00000006ff067e24 */ /* 0x000fe2000f8e00ff */
[----:B------:R-:W-:Y:S01]  /*11610*/  MOV R53, UR6 ;  /* 0x0000000600357c02 */ /* 0x000fe20008000f00 */
[----:B------:R-:W-:Y:S02]  /*11620*/  IMAD.MOV.U32 R104, RZ, RZ, R35 ;  /* 0x000000ffff687224 */ /* 0x000fe400078e0023 */
[----:B------:R-:W-:-:S02]  /*11630*/  IMAD.U32 R10, RZ, RZ, UR6 ;  /* 0x00000006ff0a7e24 */ /* 0x000fc4000f8e00ff */
[----:B------:R-:W-:Y:S01]  /*11640*/  IMAD.U32 R13, RZ, RZ, UR6 ;  /* 0x00000006ff0d7e24 */ /* 0x000fe2000f8e00ff */
[--C-:B------:R-:W-:Y:S01]  /*11650*/  LOP3.LUT R28, R15, 0x50, R64.reuse, 0xfe, !PT ;  /* 0x000000500f1c7812 */ /* 0x100fe200078efe40 */
[----:B------:R-:W-:Y:S01]  /*11660*/  IMAD.U32 R17, RZ, RZ, UR6 ;  /* 0x00000006ff117e24 */ /* 0x000fe2000f8e00ff */
[----:B---3--:R-:W-:Y:S01]  /*11670*/  MOV R0, UR6 ;  /* 0x0000000600007c02 */ /* 0x008fe20008000f00 */
[----:B------:R-:W-:Y:S02]  /*11680*/  IMAD.U32 R51, RZ, RZ, UR6 ;  /* 0x00000006ff337e24 */ /* 0x000fe4000f8e00ff */
[----:B--2---:R-:W-:Y:S01]  /*11690*/  FMUL.FTZ R2, R102, UR4 ;  /* 0x0000000466027c20 */ /* 0x004fe20008410000 */
[----:B------:R-:W-:Y:S01]  /*116a0*/  IMAD.U32 R56, RZ, RZ, UR6 ;  /* 0x00000006ff387e24 */ /* 0x000fe2000f8e00ff */
[----:B------:R-:W-:Y:S02]  /*116b0*/  LOP3.LUT R35, R0, 0x18, R64, 0xfe, !PT ;  /* 0x0000001800237812 */ /* 0x000fe400078efe40 */
[----:B------:R2:W3:Y:S01]  /*116c0*/  MUFU.TANH R75, R2 ;  /* 0x00000002004b7308 */ /* 0x0004e20000002400 */
[----:B------:R-:W-:-:S02]  /*116d0*/  IMAD.MOV.U32 R97, RZ, RZ, R178 ;  /* 0x000000ffff617224 */ /* 0x000fc400078e00b2 */
[----:B------:R-:W-:Y:S01]  /*116e0*/  FMUL.FTZ R9, R88, UR4 ;  /* 0x0000000458097c20 */ /* 0x000fe20008410000 */
[----:B------:R-:W-:Y:S02]  /*116f0*/  IMAD.U32 R14, RZ, RZ, UR6 ;  /* 0x00000006ff0e7e24 */ /* 0x000fe4000f8e00ff */
[----:B------:R-:W-:Y:S01]  /*11700*/  FMUL.FTZ R8, R90, UR4 ;  /* 0x000000045a087c20 */ /* 0x000fe20008410000 */
[----:B------:R-:W-:Y:S01]  /*11710*/  IMAD.U32 R45, RZ, RZ, UR6 ;  /* 0x00000006ff2d7e24 */ /* 0x000fe2000f8e00ff */
[--C-:B------:R-:W-:Y:S01]  /*11720*/  LOP3.LUT R15, R47, 0xa0, R64.reuse, 0xfe, !PT ;  /* 0x000000a02f0f7812 */ /* 0x100fe200078efe40 */
[----:B------:R-:W-:Y:S02]  /*11730*/  IMAD.U32 R49, RZ, RZ, UR6 ;  /* 0x00000006ff317e24 */ /* 0x000fe4000f8e00ff */
[----:B------:R-:W-:Y:S01]  /*11740*/  FMUL.FTZ R7, R80, UR4 ;  /* 0x0000000450077c20 */ /* 0x000fe20008410000 */
[----:B------:R-:W-:Y:S01]  /*11750*/  IMAD.MOV.U32 R178, RZ, RZ, R63 ;  /* 0x000000ffffb27224 */ /* 0x000fe200078e003f */
[--C-:B------:R-:W-:Y:S01]  /*11760*/  LOP3.LUT R34, R6, 0x20, R64.reuse, 0xfe, !PT ;  /* 0x0000002006227812 */ /* 0x100fe200078efe40 */
[----:B------:R-:W-:Y:S01]  /*11770*/  IMAD.U32 R63, RZ, RZ, UR6 ;  /* 0x00000006ff3f7e24 */ /* 0x000fe2000f8e00ff */
[----:B------:R-:W-:-:S02]  /*11780*/  LOP3.LUT R31, R12, 0x38, R64, 0xfe, !PT ;  /* 0x000000380c1f7812 */ /* 0x000fc400078efe40 */
[----:B------:R-:W-:Y:S01]  /*11790*/  FSEL R47, R131, -INF , !P5 ;  /* 0xff800000832f7808 */ /* 0x000fe20006800000 */
[----:B--2---:R-:W-:Y:S01]  /*117a0*/  IMAD.U32 R2, RZ, RZ, UR6 ;  /* 0x00000006ff027e24 */ /* 0x004fe2000f8e00ff */
[--C-:B------:R-:W-:Y:S01]  /*117b0*/  LOP3.LUT R32, R10, 0x30, R64.reuse, 0xfe, !PT ;  /* 0x000000300a207812 */ /* 0x100fe200078efe40 */
[----:B------:R-:W-:Y:S01]  /*117c0*/  FMUL.FTZ R11, R82, UR4 ;  /* 0x00000004520b7c20 */ /* 0x000fe20008410000 */
[--C-:B------:R-:W-:Y:S01]  /*117d0*/  LOP3.LUT R30, R13, 0x40, R64.reuse, 0xfe, !PT ;  /* 0x000000400d1e7812 */ /* 0x100fe200078efe40 */
[----:B------:R-:W-:Y:S01]  /*117e0*/  IMAD.U32 R55, RZ, RZ, UR6 ;  /* 0x00000006ff377e24 */ /* 0x000fe2000f8e00ff */
[--C-:B------:R-:W-:Y:S02]  /*117f0*/  LOP3.LUT R12, R53, 0xb8, R64.reuse, 0xfe, !PT ;  /* 0x000000b8350c7812 */ /* 0x100fe400078efe40 */
[----:B------:R-:W-:Y:S01]  /*11800*/  ISETP.GE.AND P5, PT, R35, R5, PT ;  /* 0x000000052300720c */ /* 0x000fe20003fa6270 */
[----:B------:R2:W3:Y:S01]  /*11810*/  MUFU.TANH R73, R9 ;  /* 0x0000000900497308 */ /* 0x0004e20000002400 */
[----:B------:R-:W-:-:S02]  /*11820*/  LOP3.LUT R33, R2, 0x28, R64, 0xfe, !PT ;  /* 0x0000002802217812 */ /* 0x000fc400078efe40 */
[--C-:B------:R-:W-:Y:S02]  /*11830*/  LOP3.LUT R22, R17, 0x68, R64.reuse, 0xfe, !PT ;  /* 0x0000006811167812 */ /* 0x100fe400078efe40 */
[--C-:B------:R-:W-:Y:S02]  /*11840*/  LOP3.LUT R13, R51, 0xb0, R64.reuse, 0xfe, !PT ;  /* 0x000000b0330d7812 */ /* 0x100fe400078efe40 */
[--C-:B------:R-:W-:Y:S01]  /*11850*/  LOP3.LUT R10, R56, 0xc8, R64.reuse, 0xfe, !PT ;  /* 0x000000c8380a7812 */ /* 0x100fe200078efe40 */
[----:B------:R4:W3:Y:S01]  /*11860*/  MUFU.TANH R71, R8 ;  /* 0x0000000800477308 */ /* 0x0008e20000002400 */
[----:B------:R-:W-:Y:S02]  /*11870*/  FSEL R53, R89, -INF , !P6 ;  /* 0xff80000059357808 */ /* 0x000fe40007000000 */
[----:B------:R-:W-:Y:S02]  /*11880*/  MOV R16, UR6 ;  /* 0x0000000600107c02 */ /* 0x000fe40008000f00 */
[----:B------:R-:W-:-:S02]  /*11890*/  LOP3.LUT R29, R14, 0x48, R64, 0xfe, !PT ;  /* 0x000000480e1d7812 */ /* 0x000fc400078efe40 */
[--C-:B------:R-:W-:Y:S01]  /*118a0*/  LOP3.LUT R17, R45, 0x90, R64.reuse, 0xfe, !PT ;  /* 0x000000902d117812 */ /* 0x100fe200078efe40 */
[----:B------:R1:W3:Y:S01]  /*118b0*/  MUFU.TANH R70, R7 ;  /* 0x0000000700467308 */ /* 0x0002e20000002400 */
[----:B------:R-:W-:Y:S01]  /*118c0*/  ISETP.GE.AND P6, PT, R35, R4, PT ;  /* 0x000000042300720c */ /* 0x000fe20003fc6270 */
[----:B--2---:R-:W-:Y:S01]  /*118d0*/  IMAD.U32 R9, RZ, RZ, UR6 ;  /* 0x00000006ff097e24 */ /* 0x004fe2000f8e00ff */
[----:B------:R-:W-:Y:S02]  /*118e0*/  FSEL R56, R97, -INF , !P4 ;  /* 0xff80000061387808 */ /* 0x000fe40006000000 */
[----:B------:R-:W-:Y:S01]  /*118f0*/  FSEL R51, R99, -INF , !P3 ;  /* 0xff80000063337808 */ /* 0x000fe20005800000 */
[----:B------:R-:W-:Y:S01]  /*11900*/  FMUL.FTZ R65, R58, UR4 ;  /* 0x000000043a417c20 */ /* 0x000fe20008410000 */
[----:B------:R-:W-:Y:S01]  /*11910*/  LOP3.LUT R14, R49, 0xa8, R64, 0xfe, !PT ;  /* 0x000000a8310e7812 */ /* 0x000fe200078efe40 */
[----:B------:R2:W-:Y:S01]  /*11920*/  MUFU.TANH R45, R61 ;  /* 0x0000003d002d7308 */ /* 0x0005e20000002400 */
[----:B----4-:R-:W-:-:S02]  /*11930*/  MOV R8, UR6 ;  /* 0x0000000600087c02 */ /* 0x010fc40008000f00 */
[C---:B------:R-:W-:Y:S02]  /*11940*/  ISETP.GE.AND P4, PT, R34.reuse, R5, PT ;  /* 0x000000052200720c */ /* 0x040fe40003f86270 */
[-C--:B------:R-:W-:Y:S01]  /*11950*/  ISETP.GE.AND P3, PT, R34, R4.reuse, PT ;  /* 0x000000042200720c */ /* 0x080fe20003f66270 */
[----:B------:R-:W-:Y:S01]  /*11960*/  IMAD.U32 R58, RZ, RZ, UR6 ;  /* 0x00000006ff3a7e24 */ /* 0x000fe2000f8e00ff */
[----:B------:R-:W-:Y:S01]  /*11970*/  MOV R57, UR6 ;  /* 0x0000000600397c02 */ /* 0x000fe20008000f00 */
[----:B------:R4:W3:Y:S01]  /*11980*/  MUFU.TANH R69, R11 ;  /* 0x0000000b00457308 */ /* 0x0008e20000002400 */
[----:B-1----:R-:W-:Y:S01]  /*11990*/  IMAD.U32 R7, RZ, RZ, UR6 ;  /* 0x00000006ff077e24 */ /* 0x002fe2000f8e00ff */
[----:B------:R-:W-:Y:S01]  /*119a0*/  FSEL R49, R178, -INF , !P5 ;  /* 0xff800000b2317808 */ /* 0x000fe20006800000 */
[----:B------:R-:W-:Y:S01]  /*119b0*/  FMUL.FTZ R20, R76, UR4 ;  /* 0x000000044c147c20 */ /* 0x000fe20008410000 */
[----:B------:R-:W-:Y:S01]  /*119c0*/  LOP3.LUT R2, R63, 0xf0, R64, 0xfe, !PT ;  /* 0x000000f03f027812 */ /* 0x000fe200078efe40 */
[----:B------:R-:W-:Y:S01]  /*119d0*/  IMAD.U32 R59, RZ, RZ, UR6 ;  /* 0x00000006ff3b7e24 */ /* 0x000fe2000f8e00ff */
[----:B------:R-:W-:-:S02]  /*119e0*/  ISETP.GE.AND P5, PT, R33, R4, PT ;  /* 0x000000042100720c */ /* 0x000fc40003fa6270 */
[----:B--2---:R-:W-:Y:S02]  /*119f0*/  FSEL R61, R176, -INF , !P2 ;  /* 0xff800000b03d7808 */ /* 0x004fe40005000000 */
[----:B------:R-:W-:Y:S02]  /*11a00*/  ISETP.GE.AND P2, PT, R33, R5, PT ;  /* 0x000000052100720c */ /* 0x000fe40003f46270 */
[--C-:B------:R-:W-:Y:S02]  /*11a10*/  LOP3.LUT R25, R16, 0x58, R64.reuse, 0xfe, !PT ;  /* 0x0000005810197812 */ /* 0x100fe400078efe40 */
[----:B------:R-:W-:Y:S02]  /*11a20*/  FSEL R63, R101, -INF , !P6 ;  /* 0xff800000653f7808 */ /* 0x000fe40007000000 */
[--C-:B----4-:R-:W-:Y:S02]  /*11a30*/  LOP3.LUT R11, R55, 0xc0, R64.reuse, 0xfe, !PT ;  /* 0x000000c0370b7812 */ /* 0x110fe400078efe40 */
[----:B------:R-:W-:-:S02]  /*11a40*/  LOP3.LUT R16, R8, 0x98, R64, 0xfe, !PT ;  /* 0x0000009808107812 */ /* 0x000fc400078efe40 */
[----:B------:R-:W-:Y:S02]  /*11a50*/  ISETP.GE.AND P6, PT, R32, R5, PT ;  /* 0x000000052000720c */ /* 0x000fe40003fc6270 */
[----:B------:R-:W-:Y:S02]  /*11a60*/  FSEL R55, R104, -INF , !P4 ;  /* 0xff80000068377808 */ /* 0x000fe40006000000 */
[----:B------:R-:W-:Y:S02]  /*11a70*/  FSEL R76, R124, -INF , !P3 ;  /* 0xff8000007c4c7808 */ /* 0x000fe40005800000 */
[--C-:B------:R-:W-:Y:S02]  /*11a80*/  LOP3.LUT R23, R9, 0x60, R64.reuse, 0xfe, !PT ;  /* 0x0000006009177812 */ /* 0x100fe400078efe40 */
[----:B------:R-:W-:Y:S02]  /*11a90*/  LOP3.LUT R8, R57, 0xd8, R64, 0xfe, !PT ;  /* 0x000000d839087812 */ /* 0x000fe400078efe40 */
[----:B------:R-:W-:-:S02]  /*11aa0*/  ISETP.GE.AND P4, PT, R32, R4, PT ;  /* 0x000000042000720c */ /* 0x000fc40003f86270 */
[----:B------:R-:W-:Y:S02]  /*11ab0*/  ISETP.GE.AND P3, PT, R31, R5, PT ;  /* 0x000000051f00720c */ /* 0x000fe40003f66270 */
[--C-:B------:R-:W-:Y:S02]  /*11ac0*/  LOP3.LUT R9, R7, 0xd0, R64.reuse, 0xfe, !PT ;  /* 0x000000d007097812 */ /* 0x100fe400078efe40 */
[----:B------:R-:W-:Y:S02]  /*11ad0*/  FSEL R57, R125, -INF , !P2 ;  /* 0xff8000007d397808 */ /* 0x000fe40005000000 */
[----:B------:R-:W-:Y:S01]  /*11ae0*/  FSEL R80, R126, -INF , !P5 ;  /* 0xff8000007e507808 */ /* 0x000fe20006800000 */
[----:B------:R-:W-:Y:S01]  /*11af0*/  FMUL.FTZ R33, R84, UR4 ;  /* 0x0000000454217c20 */ /* 0x000fe20008410000 */
[----:B------:R-:W-:Y:S02]  /*11b00*/  LOP3.LUT R7, R58, 0xe0, R64, 0xfe, !PT ;  /* 0x000000e03a077812 */ /* 0x000fe400078efe40 */
[----:B------:R-:W-:-:S02]  /*11b10*/  ISETP.GE.AND P2, PT, R31, R4, PT ;  /* 0x000000041f00720c */ /* 0x000fc40003f46270 */
[CC--:B------:R-:W-:Y:S02]  /*11b20*/  ISETP.GE.AND P5, PT, R30.reuse, R5.reuse, PT ;  /* 0x000000051e00720c */ /* 0x0c0fe40003fa6270 */
[----:B------:R-:W-:Y:S02]  /*11b30*/  LOP3.LUT R6, R59, 0xe8, R64, 0xfe, !PT ;  /* 0x000000e83b067812 */ /* 0x000fe400078efe40 */
[----:B------:R-:W-:Y:S02]  /*11b40*/  FSEL R58, R127, -INF , !P6 ;  /* 0xff8000007f3a7808 */ /* 0x000fe40007000000 */
[----:B------:R-:W-:Y:S01]  /*11b50*/  ISETP.GE.AND P6, PT, R30, R4, PT ;  /* 0x000000041e00720c */ /* 0x000fe20003fc6270 */
[----:B------:R-:W-:Y:S01]  /*11b60*/  FMUL.FTZ R30, R72, UR4 ;  /* 0x00000004481e7c20 */ /* 0x000fe20008410000 */
[----:B------:R-:W-:Y:S02]  /*11b70*/  FSEL R84, R87, -INF , !P4 ;  /* 0xff80000057547808 */ /* 0x000fe40006000000 */
[----:B------:R-:W-:Y:S01]  /*11b80*/  FSEL R59, R85, -INF , !P3 ;  /* 0xff800000553b7808 */ /* 0x000fe20005800000 */
[----:B------:R-:W-:Y:S01]  /*11b90*/  IMAD.U32 R18, RZ, RZ, UR6 ;  /* 0x00000006ff127e24 */ /* 0x000fe2000f8e00ff */
[----:B------:R-:W-:-:S02]  /*11ba0*/  ISETP.GE.AND P4, PT, R29, R5, PT ;  /* 0x000000051d00720c */ /* 0x000fc40003f86270 */
[-C--:B------:R-:W-:Y:S01]  /*11bb0*/  ISETP.GE.AND P3, PT, R29, R4.reuse, PT ;  /* 0x000000041d00720c */ /* 0x080fe20003f66270 */
[----:B------:R-:W-:Y:S01]  /*11bc0*/  IMAD.U32 R41, RZ, RZ, UR6 ;  /* 0x00000006ff297e24 */ /* 0x000fe2000f8e00ff */
[----:B------:R-:W-:Y:S02]  /*11bd0*/  FSEL R85, R116, -INF , !P2 ;  /* 0xff80000074557808 */ /* 0x000fe40005000000 */
[----:B------:R-:W-:Y:S02]  /*11be0*/  FSEL R72, R117, -INF , !P5 ;  /* 0xff80000075487808 */ /* 0x000fe40006800000 */
[----:B------:R-:W-:Y:S02]  /*11bf0*/  MOV R19, UR6 ;  /* 0x0000000600137c02 */ /* 0x000fe40008000f00 */
[C---:B------:R-:W-:Y:S02]  /*11c00*/  ISETP.GE.AND P2, PT, R28.reuse, R5, PT ;  /* 0x000000051c00720c */ /* 0x040fe40003f46270 */
[----:B------:R-:W-:Y:S01]  /*11c10*/  ISETP.GE.AND P5, PT, R28, R4, PT ;  /* 0x000000041c00720c */ /* 0x000fe20003fa6270 */
[----:B------:R-:W-:Y:S01]  /*11c20*/  FMUL.FTZ R28, R74, UR4 ;  /* 0x000000044a1c7c20 */ /* 0x000fe20008410000 */
[----:B------:R-:W-:Y:S01]  /*11c30*/  FSEL R88, R118, -INF , !P6 ;  /* 0xff80000076587808 */ /* 0x000fe20007000000 */
[----:B------:R1:W2:Y:S01]  /*11c40*/  MUFU.TANH R66, R20 ;  /* 0x0000001400427308 */ /* 0x0002a20000002400 */
[----:B------:R-:W-:-:S02]  /*11c50*/  FSEL R74, R95, -INF , !P4 ;  /* 0xff8000005f4a7808 */ /* 0x000fc40006000000 */
[----:B------:R-:W-:Y:S01]  /*11c60*/  FSEL R89, R93, -INF , !P3 ;  /* 0xff8000005d597808 */ /* 0x000fe20005800000 */
[----:B------:R-:W-:Y:S01]  /*11c70*/  IMAD.U32 R43, RZ, RZ, UR6 ;  /* 0x00000006ff2b7e24 */ /* 0x000fe2000f8e00ff */
[CC--:B------:R-:W-:Y:S02]  /*11c80*/  ISETP.GE.AND P6, PT, R25.reuse, R5.reuse, PT ;  /* 0x000000051900720c */ /* 0x0c0fe40003fc6270 */
[----:B------:R-:W-:Y:S02]  /*11c90*/  ISETP.GE.AND P4, PT, R25, R4, PT ;  /* 0x000000041900720c */ /* 0x000fe40003f86270 */
[----:B------:R-:W-:Y:S02]  /*11ca0*/  ISETP.GE.AND P3, PT, R23, R5, PT ;  /* 0x000000051700720c */ /* 0x000fe40003f66270 */
[----:B------:R-:W-:Y:S01]  /*11cb0*/  LOP3.LUT R21, R18, 0x70, R64, 0xfe, !PT ;  /* 0x0000007012157812 */ /* 0x000fe200078efe40 */
[----:B------:R-:W-:Y:S01]  /*11cc0*/  FMUL.FTZ R31, R86, UR4 ;  /* 0x00000004561f7c20 */ /* 0x000fe20008410000 */
[----:B------:R-:W-:-:S02]  /*11cd0*/  FSEL R82, R242, -INF , !P2 ;  /* 0xff800000f2527808 */ /* 0x000fc40005000000 */
[--C-:B-1----:R-:W-:Y:S02]  /*11ce0*/  LOP3.LUT R20, R19, 0x78, R64.reuse, 0xfe, !PT ;  /* 0x0000007813147812 */ /* 0x102fe400078efe40 */
[----:B------:R-:W-:Y:S01]  /*11cf0*/  LOP3.LUT R19, R41, 0x80, R64, 0xfe, !PT ;  /* 0x0000008029137812 */ /* 0x000fe200078efe40 */
[----:B------:R-:W-:Y:S01]  /*11d00*/  FMUL.FTZ R41, R92, UR4 ;  /* 0x000000045c297c20 */ /* 0x000fe20008410000 */
[----:B------:R-:W-:Y:S02]  /*11d10*/  ISETP.GE.AND P2, PT, R23, R4, PT ;  /* 0x000000041700720c */ /* 0x000fe40003f46270 */
[----:B------:R-:W-:Y:S02]  /*11d20*/  FSEL R92, R243, -INF , !P5 ;  /* 0xff800000f35c7808 */ /* 0x000fe40006800000 */
[----:B------:R-:W-:Y:S02]  /*11d30*/  FSEL R86, R115, -INF , !P6 ;  /* 0xff80000073567808 */ /* 0x000fe40007000000 */
[----:B------:R-:W-:-:S02]  /*11d40*/  FSEL R93, R91, -INF , !P4 ;  /* 0xff8000005b5d7808 */ /* 0x000fc40006000000 */
[----:B------:R-:W-:Y:S01]  /*11d50*/  FSEL R87, R244, -INF , !P3 ;  /* 0xff800000f4577808 */ /* 0x000fe20005800000 */
[----:B------:R-:W-:Y:S01]  /*11d60*/  FMUL.FTZ R34, R94, UR4 ;  /* 0x000000045e227c20 */ /* 0x000fe20008410000 */
[CC--:B------:R-:W-:Y:S02]  /*11d70*/  ISETP.GE.AND P5, PT, R22.reuse, R5.reuse, PT ;  /* 0x000000051600720c */ /* 0x0c0fe40003fa6270 */
[-C--:B------:R-:W-:Y:S02]  /*11d80*/  ISETP.GE.AND P6, PT, R22, R4.reuse, PT ;  /* 0x000000041600720c */ /* 0x080fe40003fc6270 */
[C---:B------:R-:W-:Y:S02]  /*11d90*/  ISETP.GE.AND P4, PT, R21.reuse, R5, PT ;  /* 0x000000051500720c */ /* 0x040fe40003f86270 */
[----:B------:R-:W-:Y:S01]  /*11da0*/  ISETP.GE.AND P3, PT, R21, R4, PT ;  /* 0x000000041500720c */ /* 0x000fe20003f66270 */
[----:B------:R-:W1:Y:S01]  /*11db0*/  MUFU.TANH R78, R78 ;  /* 0x0000004e004e7308 */ /* 0x000e620000002400 */
[----:B------:R-:W-:-:S02]  /*11dc0*/  LOP3.LUT R18, R43, 0x88, R64, 0xfe, !PT ;  /* 0x000000882b127812 */ /* 0x000fc400078efe40 */
[----:B------:R-:W-:Y:S02]  /*11dd0*/  FSEL R96, R246, -INF , !P2 ;  /* 0xff800000f6607808 */ /* 0x000fe40005000000 */
[-C--:B------:R-:W-:Y:S02]  /*11de0*/  ISETP.GE.AND P2, PT, R20, R5.reuse, PT ;  /* 0x000000051400720c */ /* 0x080fe40003f46270 */
[----:B------:R-:W-:Y:S02]  /*11df0*/  FSEL R90, R247, -INF , !P5 ;  /* 0xff800000f75a7808 */ /* 0x000fe40006800000 */
[----:B------:R-:W-:Y:S02]  /*11e00*/  FSEL R97, R210, -INF , !P6 ;  /* 0xff800000d2617808 */ /* 0x000fe40007000000 */
[----:B------:R-:W-:Y:S02]  /*11e10*/  FSEL R91, R208, -INF , !P4 ;  /* 0xff800000d05b7808 */ /* 0x000fe40006000000 */
[----:B------:R-:W-:Y:S01]  /*11e20*/  FSEL R99, R206, -INF , !P3 ;  /* 0xff800000ce637808 */ /* 0x000fe20005800000 */
[----:B------:R-:W4:Y:S01]  /*11e30*/  MUFU.TANH R43, R65 ;  /* 0x00000041002b7308 */ /* 0x000f220000002400 */
[-C--:B------:R-:W-:Y:S01]  /*11e40*/  ISETP.GE.AND P5, PT, R20, R4.reuse, PT ;  /* 0x000000041400720c */ /* 0x080fe20003fa6270 */
[----:B------:R-:W-:Y:S01]  /*11e50*/  FMUL.FTZ R60, R60, UR4 ;  /* 0x000000043c3c7c20 */ /* 0x000fe20008410000 */
[CC--:B------:R-:W-:Y:S01]  /*11e60*/  ISETP.GE.AND P6, PT, R19.reuse, R5.reuse, PT ;  /* 0x000000051300720c */ /* 0x0c0fe20003fc6270 */
[----:B------:R-:W-:Y:S01]  /*11e70*/  FMUL.FTZ R22, R62, UR4 ;  /* 0x000000043e167c20 */ /* 0x000fe20008410000 */
[-C--:B------:R-:W-:Y:S01]  /*11e80*/  ISETP.GE.AND P4, PT, R19, R4.reuse, PT ;  /* 0x000000041300720c */ /* 0x080fe20003f86270 */
[----:B------:R-:W-:Y:S01]  /*11e90*/  FMUL.FTZ R52, R52, UR4 ;  /* 0x0000000434347c20 */ /* 0x000fe20008410000 */
[----:B------:R-:W-:Y:S01]  /*11ea0*/  ISETP.GE.AND P3, PT, R18, R5, PT ;  /* 0x000000051200720c */ /* 0x000fe20003f66270 */
[----:B------:R-:W4:Y:S01]  /*11eb0*/  MUFU.TANH R41, R41 ;  /* 0x0000002900297308 */ /* 0x000f220000002400 */
[----:B------:R-:W-:Y:S01]  /*11ec0*/  FSEL R94, R203, -INF , !P2 ;  /* 0xff800000cb5e7808 */ /* 0x000fe20005000000 */
[----:B------:R-:W-:Y:S01]  /*11ed0*/  FMUL.FTZ R54, R54, UR4 ;  /* 0x0000000436367c20 */ /* 0x000fe20008410000 */
[----:B------:R-:W-:-:S02]  /*11ee0*/  ISETP.GE.AND P2, PT, R18, R4, PT ;  /* 0x000000041200720c */ /* 0x000fc40003f46270 */
[----:B------:R-:W-:-:S03]  /*11ef0*/  FSEL R100, R200, -INF , !P5 ;  /* 0xff800000c8647808 */ /* 0x000fc60006800000 */
[----:B------:R-:W4:Y:S01]  /*11f00*/  MUFU.TANH R34, R34 ;  /* 0x0000002200227308 */ /* 0x000f220000002400 */
[----:B------:R-:W-:Y:S02]  /*11f10*/  FSEL R95, R197, -INF , !P6 ;  /* 0xff800000c55f7808 */ /* 0x000fe40007000000 */
[----:B------:R-:W-:Y:S02]  /*11f20*/  FSEL R104, R195, -INF , !P4 ;  /* 0xff800000c3687808 */ /* 0x000fe40006000000 */
[----:B------:R-:W-:-:S03]  /*11f30*/  FSEL R98, R81, -INF , !P3 ;  /* 0xff80000051627808 */ /* 0x000fc60005800000 */
[----:B------:R-:W4:Y:S01]  /*11f40*/  MUFU.TANH R33, R33 ;  /* 0x0000002100217308 */ /* 0x000f220000002400 */
[CC--:B------:R-:W-:Y:S02]  /*11f50*/  ISETP.GE.AND P5, PT, R17.reuse, R5.reuse, PT ;  /* 0x000000051100720c */ /* 0x0c0fe40003fa6270 */
[----:B------:R-:W-:Y:S02]  /*11f60*/  ISETP.GE.AND P6, PT, R17, R4, PT ;  /* 0x000000041100720c */ /* 0x000fe40003fc6270 */
[----:B------:R-:W-:-:S03]  /*11f70*/  ISETP.GE.AND P4, PT, R16, R5, PT ;  /* 0x000000051000720c */ /* 0x000fc60003f86270 */
[----:B------:R-:W4:Y:S01]  /*11f80*/  MUFU.TANH R31, R31 ;  /* 0x0000001f001f7308 */ /* 0x000f220000002400 */
[----:B------:R-:W-:Y:S02]  /*11f90*/  ISETP.GE.AND P3, PT, R16, R4, PT ;  /* 0x000000041000720c */ /* 0x000fe40003f66270 */
[----:B------:R-:W-:Y:S01]  /*11fa0*/  FSEL R115, R79, -INF , !P2 ;  /* 0xff8000004f737808 */ /* 0x000fe20005000000 */
[----:B------:R-:W-:Y:S01]  /*11fb0*/  FMUL.FTZ R40, R40, UR4 ;  /* 0x0000000428287c20 */ /* 0x000fe20008410000 */
[----:B------:R-:W-:-:S03]  /*11fc0*/  ISETP.GE.AND P2, PT, R15, R5, PT ;  /* 0x000000050f00720c */ /* 0x000fc60003f46270 */
[----:B------:R-:W4:Y:S01]  /*11fd0*/  MUFU.TANH R30, R30 ;  /* 0x0000001e001e7308 */ /* 0x000f220000002400 */
[----:B------:R-:W-:Y:S02]  /*11fe0*/  FSEL R101, R77, -INF , !P5 ;  /* 0xff8000004d657808 */ /* 0x000fe40006800000 */
[----:B---3--:R-:W-:Y:S02]  /*11ff0*/  FSEL R116, R75, -INF , !P6 ;  /* 0xff8000004b747808 */ /* 0x008fe40007000000 */
[----:B------:R-:W-:-:S03]  /*12000*/  FSEL R102, R73, -INF , !P4 ;  /* 0xff80000049667808 */ /* 0x000fc60006000000 */
[----:B------:R-:W3:Y:S01]  /*12010*/  MUFU.TANH R28, R28 ;  /* 0x0000001c001c7308 */ /* 0x000ee20000002400 */
[----:B------:R-:W-:Y:S02]  /*12020*/  FSEL R117, R71, -INF , !P3 ;  /* 0xff80000047757808 */ /* 0x000fe40005800000 */
[----:B------:R-:W-:Y:S02]  /*12030*/  ISETP.GE.AND P5, PT, R15, R4, PT ;  /* 0x000000040f00720c */ /* 0x000fe40003fa6270 */
[----:B------:R-:W-:-:S03]  /*12040*/  ISETP.GE.AND P6, PT, R14, R5, PT ;  /* 0x000000050e00720c */ /* 0x000fc60003fc6270 */
[----:B------:R-:W3:Y:S01]  /*12050*/  MUFU.TANH R60, R60 ;  /* 0x0000003c003c7308 */ /* 0x000ee20000002400 */
[----:B------:R-:W-:Y:S02]  /*12060*/  ISETP.GE.AND P4, PT, R14, R4, PT ;  /* 0x000000040e00720c */ /* 0x000fe40003f86270 */
[----:B------:R-:W-:-:S05]  /*12070*/  ISETP.GE.AND P3, PT, R13, R5, PT ;  /* 0x000000050d00720c */ /* 0x000fca0003f66270 */
[----:B------:R-:W3:Y:S01]  /*12080*/  MUFU.TANH R22, R22 ;  /* 0x0000001600167308 */ /* 0x000ee20000002400 */
[----:B------:R-:W-:-:S07]  /*12090*/  FSEL R70, R70, -INF , !P2 ;  /* 0xff80000046467808 */ /* 0x000fce0005000000 */
[----:B------:R-:W3:Y:S01]  /*120a0*/  MUFU.TANH R52, R52 ;  /* 0x0000003400347308 */ /* 0x000ee20000002400 */
[----:B------:R-:W-:Y:S02]  /*120b0*/  ISETP.GE.AND P2, PT, R13, R4, PT ;  /* 0x000000040d00720c */ /* 0x000fe40003f46270 */
[----:B------:R-:W-:Y:S02]  /*120c0*/  FSEL R125, R69, -INF , !P5 ;  /* 0xff800000457d7808 */ /* 0x000fe40006800000 */
[----:B--2---:R-:W-:-:S03]  /*120d0*/  FSEL R71, R66, -INF , !P6 ;  /* 0xff80000042477808 */ /* 0x004fc60007000000 */
[----:B------:R-:W2:Y:S01]  /*120e0*/  MUFU.TANH R54, R54 ;  /* 0x0000003600367308 */ /* 0x000ea20000002400 */
[----:B-1----:R-:W-:Y:S02]  /*120f0*/  FSEL R126, R78, -INF , !P4 ;  /* 0xff8000004e7e7808 */ /* 0x002fe40006000000 */
[----:B------:R-:W-:Y:S02]  /*12100*/  FSEL R118, R45, -INF , !P3 ;  /* 0xff8000002d767808 */ /* 0x000fe40005800000 */
[CC--:B------:R-:W-:Y:S02]  /*12110*/  ISETP.GE.AND P5, PT, R12.reuse, R5.reuse, PT ;  /* 0x000000050c00720c */ /* 0x0c0fe40003fa6270 */
[-C--:B------:R-:W-:Y:S01]  /*12120*/  ISETP.GE.AND P6, PT, R12, R4.reuse, PT ;  /* 0x000000040c00720c */ /* 0x080fe20003fc6270 */
[----:B------:R-:W1:Y:S01]  /*12130*/  MUFU.TANH R40, R40 ;  /* 0x0000002800287308 */ /* 0x000e620000002400 */
[C---:B------:R-:W-:Y:S02]  /*12140*/  ISETP.GE.AND P4, PT, R11.reuse, R5, PT ;  /* 0x000000050b00720c */ /* 0x040fe40003f86270 */
[----:B------:R-:W-:-:S02]  /*12150*/  ISETP.GE.AND P3, PT, R11, R4, PT ;  /* 0x000000040b00720c */ /* 0x000fc40003f66270 */
[----:B----4-:R-:W-:Y:S02]  /*12160*/  FSEL R128, R43, -INF , !P2 ;  /* 0xff8000002b807808 */ /* 0x010fe40005000000 */
[-C--:B------:R-:W-:Y:S02]  /*12170*/  ISETP.GE.AND P2, PT, R10, R5.reuse, PT ;  /* 0x000000050a00720c */ /* 0x080fe40003f46270 */
[----:B------:R-:W-:Y:S02]  /*12180*/  FSEL R124, R41, -INF , !P5 ;  /* 0xff800000297c7808 */ /* 0x000fe40006800000 */
[----:B------:R-:W-:Y:S02]  /*12190*/  FSEL R129, R34, -INF , !P6 ;  /* 0xff80000022817808 */ /* 0x000fe40007000000 */
[----:B------:R-:W-:Y:S02]  /*121a0*/  FSEL R127, R33, -INF , !P4 ;  /* 0xff800000217f7808 */ /* 0x000fe40006000000 */
[----:B------:R-:W-:Y:S01]  /*121b0*/  FSEL R131, R31, -INF , !P3 ;  /* 0xff8000001f837808 */ /* 0x000fe20005800000 */
[----:B------:R-:W-:Y:S01]  /*121c0*/  FMUL.FTZ R48, R48, UR4 ;  /* 0x0000000430307c20 */ /* 0x000fe20008410000 */
[-C--:B------:R-:W-:Y:S01]  /*121d0*/  ISETP.GE.AND P5, PT, R10, R4.reuse, PT ;  /* 0x000000040a00720c */ /* 0x080fe20003fa6270 */
[----:B------:R-:W-:Y:S01]  /*121e0*/  FMUL.FTZ R50, R50, UR4 ;  /* 0x0000000432327c20 */ /* 0x000fe20008410000 */
[CC--:B------:R-:W-:Y:S01]  /*121f0*/  ISETP.GE.AND P6, PT, R9.reuse, R5.reuse, PT ;  /* 0x000000050900720c */ /* 0x0c0fe20003fc6270 */
[----:B------:R-:W-:Y:S01]  /*12200*/  FMUL.FTZ R44, R44, UR4 ;  /* 0x000000042c2c7c20 */ /* 0x000fe20008410000 */
[----:B------:R-:W-:Y:S01]  /*12210*/  ISETP.GE.AND P4, PT, R9, R4, PT ;  /* 0x000000040900720c */ /* 0x000fe20003f86270 */
[----:B------:R-:W-:Y:S01]  /*12220*/  FMUL.FTZ R46, R46, UR4 ;  /* 0x000000042e2e7c20 */ /* 0x000fe20008410000 */
[----:B------:R-:W-:-:S02]  /*12230*/  ISETP.GE.AND P3, PT, R8, R5, PT ;  /* 0x000000050800720c */ /* 0x000fc40003f66270 */
[----:B------:R-:W-:Y:S02]  /*12240*/  FSEL R130, R30, -INF , !P2 ;  /* 0xff8000001e827808 */ /* 0x000fe40005000000 */
[-C--:B------:R-:W-:Y:S02]  /*12250*/  ISETP.GE.AND P2, PT, R8, R4.reuse, PT ;  /* 0x000000040800720c */ /* 0x080fe40003f46270 */
[----:B---3--:R-:W-:Y:S02]  /*12260*/  FSEL R176, R28, -INF , !P5 ;  /* 0xff8000001cb07808 */ /* 0x008fe40006800000 */
[----:B------:R-:W-:Y:S02]  /*12270*/  FSEL R178, R60, -INF , !P6 ;  /* 0xff8000003cb27808 */ /* 0x000fe40007000000 */
[----:B------:R-:W-:Y:S02]  /*12280*/  FSEL R197, R22, -INF , !P4 ;  /* 0xff80000016c57808 */ /* 0x000fe40006000000 */
[----:B------:R-:W-:Y:S01]  /*12290*/  FSEL R195, R52, -INF , !P3 ;  /* 0xff80000034c37808 */ /* 0x000fe20005800000 */
[----:B------:R-:W-:Y:S01]  /*122a0*/  FMUL.FTZ R42, R42, UR4 ;  /* 0x000000042a2a7c20 */ /* 0x000fe20008410000 */
[CC--:B------:R-:W-:Y:S01]  /*122b0*/  ISETP.GE.AND P5, PT, R7.reuse, R5.reuse, PT ;  /* 0x000000050700720c */ /* 0x0c0fe20003fa6270 */
[----:B------:R-:W-:Y:S01]  /*122c0*/  FMUL.FTZ R24, R24, UR4 ;  /* 0x0000000418187c20 */ /* 0x000fe20008410000 */
[----:B------:R-:W-:Y:S01]  /*122d0*/  ISETP.GE.AND P6, PT, R7, R4, PT ;  /* 0x000000040700720c */ /* 0x000fe20003fc6270 */
[----:B------:R-:W-:Y:S01]  /*122e0*/  FMUL.FTZ R7, R26, UR4 ;  /* 0x000000041a077c20 */ /* 0x000fe20008410000 */
[----:B------:R-:W-:-:S02]  /*122f0*/  ISETP.GE.AND P4, PT, R6, R5, PT ;  /* 0x000000050600720c */ /* 0x000fc40003f86270 */
[----:B------:R-:W-:Y:S01]  /*12300*/  ISETP.GE.AND P3, PT, R6, R4, PT ;  /* 0x000000040600720c */ /* 0x000fe20003f66270 */
[----:B------:R-:W-:Y:S01]  /*12310*/  FMUL.FTZ R6, R27, UR4 ;  /* 0x000000041b067c20 */ /* 0x000fe20008410000 */
[----:B------:R-:W3:Y:S01]  /*12320*/  MUFU.TANH R48, R48 ;  /* 0x0000003000307308 */ /* 0x000ee20000002400 */
[----:B--2---:R-:W-:Y:S02]  /*12330*/  FSEL R200, R54, -INF , !P2 ;  /* 0xff80000036c87808 */ /* 0x004fe40005000000 */
[----:B------:R-:W-:-:S05]  /*12340*/  ISETP.GE.AND P2, PT, R2, R5, PT ;  /* 0x000000050200720c */ /* 0x000fca0003f46270 */
[----:B------:R-:W2:Y:S01]  /*12350*/  MUFU.TANH R50, R50 ;  /* 0x0000003200327308 */ /* 0x000ea20000002400 */
[----:B------:R-:W-:-:S07]  /*12360*/  MOV R247, R212 ;  /* 0x000000d400f77202 */ /* 0x000fce0000000f00 */
[----:B------:R-:W4:Y:S01]  /*12370*/  MUFU.TANH R44, R44 ;  /* 0x0000002c002c7308 */ /* 0x000f220000002400 */
[----:B-1----:R-:W-:-:S07]  /*12380*/  FSEL R212, R40, -INF , !P2 ;  /* 0xff80000028d47808 */ /* 0x002fce0005000000 */
[----:B------:R-:W1:Y:S01]  /*12390*/  MUFU.TANH R46, R46 ;  /* 0x0000002e002e7308 */ /* 0x000e620000002400 */
[----:B------:R-:W-:-:S07]  /*123a0*/  PLOP3.LUT P2, PT, PT, PT, UP1, 0x80, 0x0 ;  /* 0x000000000000781c */ /* 0x000fce0003f4f018 */
[----:B------:R-:W1:Y:S08]  /*123b0*/  MUFU.TANH R42, R42 ;  /* 0x0000002a002a7308 */ /* 0x000e700000002400 */
[----:B------:R-:W1:Y:S08]  /*123c0*/  MUFU.TANH R24, R24 ;  /* 0x0000001800187308 */ /* 0x000e700000002400 */
[----:B------:R-:W1:Y:S08]  /*123d0*/  MUFU.TANH R7, R7 ;  /* 0x0000000700077308 */ /* 0x000e700000002400 */
[----:B------:R-:W1:Y:S01]  /*123e0*/  MUFU.TANH R6, R6 ;  /* 0x0000000600067308 */ /* 0x000e620000002400 */
[----:B------:R-:W-:-:S02]  /*123f0*/  LOP3.LUT R0, R0, 0xf8, R64, 0xfe, !PT ;  /* 0x000000f800007812 */ /* 0x000fc400078efe40 */
[----:B---3--:R-:W-:Y:S02]  /*12400*/  FSEL R203, R48, -INF , !P5 ;  /* 0xff80000030cb7808 */ /* 0x008fe40006800000 */
[----:B--2---:R-:W-:Y:S02]  /*12410*/  FSEL R208, R50, -INF , !P6 ;  /* 0xff80000032d07808 */ /* 0x004fe40007000000 */
[----:B----4-:R-:W-:Y:S02]  /*12420*/  FSEL R206, R44, -INF , !P4 ;  /* 0xff8000002cce7808 */ /* 0x010fe40006000000 */
[----:B-1----:R-:W-:Y:S02]  /*12430*/  FSEL R210, R46, -INF , !P3 ;  /* 0xff8000002ed27808 */ /* 0x002fe40005800000 */
[----:B------:R-:W-:Y:S02]  /*12440*/  ISETP.GE.AND P5, PT, R2, R4, PT ;  /* 0x000000040200720c */ /* 0x000fe40003fa6270 */
[----:B------:R-:W-:-:S02]  /*12450*/  ISETP.GE.AND P6, PT, R0, R5, PT ;  /* 0x000000050000720c */ /* 0x000fc40003fc6270 */
[-C--:B------:R-:W-:Y:S02]  /*12460*/  ISETP.GE.AND P4, PT, R0, R4.reuse, PT ;  /* 0x000000040000720c */ /* 0x080fe40003f86270 */
[----:B------:R-:W-:Y:S01]  /*12470*/  ISETP.GE.AND P3, PT, R37, R4, PT ;  /* 0x000000042500720c */ /* 0x000fe20003f66270 */
[----:B------:R-:W-:Y:S01]  /*12480*/  IMAD.MOV.U32 R242, RZ, RZ, R247 ;  /* 0x000000fffff27224 */ /* 0x000fe200078e00f7 */
[----:B------:R-:W-:Y:S01]  /*12490*/  FSEL R244, R42, -INF , !P5 ;  /* 0xff8000002af47808 */ /* 0x000fe20006800000 */
[----:B------:R-:W-:Y:S01]  /*124a0*/  IMAD.MOV.U32 R243, RZ, RZ, R214 ;  /* 0x000000fffff37224 */ /* 0x000fe200078e00d6 */
[----:B------:R-:W-:Y:S02]  /*124b0*/  FSEL R214, R24, -INF , !P6 ;  /* 0xff80000018d67808 */ /* 0x000fe40007000000 */
[----:B------:R-:W-:Y:S02]  /*124c0*/  FSEL R246, R7, -INF , !P4 ;  /* 0xff80000007f67808 */ /* 0x000fe40006000000 */
[----:B------:R-:W-:Y:S01]  /*124d0*/  FSEL R247, R6, -INF , !P3 ;  /* 0xff80000006f77808 */ /* 0x000fe20005800000 */
[----:B------:R-:W-:Y:S06]  /*124e0*/  @!P2 BRA `(.L_x_910) ;  /* 0x000000100038a947 */ /* 0x000fec0003800000 */
[----:B------:R-:W-:Y:S05]  /*124f0*/  @!P0 BRA `(.L_x_911) ;  /* 0x0000000000f48947 */ /* 0x000fea0003800000 */
[----:B------:R-:W2:Y:S01]  /*12500*/  LDL.64 R64, [R1+0x8] ;  /* 0x0000080001407983 */ /* 0x000ea20000100a00 */
        /* <DEDUP_REMOVED lines=33> */
[----:B------:R-:W-:Y:S01]  /*12720*/  ISETP.NE.AND P3, PT, R9, RZ, PT ;  /* 0x000000ff0900720c */ /* 0x000fe20003f65270 */
[----:B------:R-:W-:Y:S01]  /*12730*/  @P6 VIADD R2, R2, 0x1 ;  /* 0x0000000102026836 */ /* 0x000fe20000000000 */
[----:B------:R-:W-:Y:S02]  /*12740*/  LOP3.LUT R4, RZ, R9, RZ, 0x33, !PT ;  /* 0x00000009ff047212 */ /* 0x000fe400078e33ff */
[----:B------:R-:W-:-:S05]  /*12750*/  @P5 IADD3 R0, R0, 0x1, RZ ;  /* 0x0000000100005810 */ /* 0x000fca0007ffe0ff */
        /* <DEDUP_REMOVED lines=23> */
.L_x_911:
[----:B------:R-:W-:-:S04]  /*128d0*/  ULEA UR6, -UR12, URZ, 0x8 ;  /* 0x0000003f0c067291 */ /* 0x000fc8000f8e413f */
[----:B------:R-:W-:Y:S02]  /*128e0*/  USHF.R.S32.HI UR4, URZ, 0x1f, UR6 ;  /* 0x0000001f3f047899 */ /* 0x000fe40008011406 */
[----:B------:R-:W-:-:S04]  /*128f0*/  MOV R0, UR6 ;  /* 0x0000000600007c02 */ /* 0x000fc80008000f00 */
[----:B------:R-:W-:-:S07]  /*12900*/  MOV R2, UR4 ;  /* 0x0000000400027c02 */ /* 0x000fce0008000f00 */
.L_x_912:
[--C-:B-----5:R-:W-:Y:S01]  /*12910*/  @!P1 IADD3 R24, P3, P2, R0, UR15, R38.reuse ;  /* 0x0000000f00189c10 */ /* 0x120fe2000fa7e026 */
[----:B------:R-:W-:Y:S01]  /*12920*/  ULDC.64 UR6, c[0x0][0x218] ;  /* 0x0000860000067ab9 */ /* 0x000fe20000000a00 */
[----:B------:R-:W-:Y:S01]  /*12930*/  IMAD.U32 R26, RZ, RZ, UR12 ;  /* 0x0000000cff1a7e24 */ /* 0x000fe2000f8e00ff */
[----:B------:R-:W-:Y:S01]  /*12940*/  @!UP0 UIMAD UR9, UR13, 0x50, URZ ;  /* 0x000000500d0988a4 */ /* 0x000fe2000f8e023f */
[----:B------:R-:W-:Y:S01]  /*12950*/  @!P1 IADD3.X R33, R2, UR14, R39, P3, P2 ;  /* 0x0000000e02219c10 */ /* 0x000fe20009fe4427 */
[----:B------:R-:W-:Y:S01]  /*12960*/  IMAD.U32 R20, RZ, RZ, UR12 ;  /* 0x0000000cff147e24 */ /* 0x000fe2000f8e00ff */
[----:B------:R-:W-:Y:S01]  /*12970*/  @!P1 LEA R32, P4, R24, UR6, 0x1 ;  /* 0x0000000618209c11 */ /* 0x000fe2000f8808ff */
[----:B------:R-:W-:Y:S01]  /*12980*/  IMAD.U32 R18, RZ, RZ, UR12 ;  /* 0x0000000cff127e24 */ /* 0x000fe2000f8e00ff */
[----:B------:R-:W-:Y:S01]  /*12990*/  @!P1 LEA R41, P2, R26, R38, 0x6 ;  /* 0x000000261a299211 */ /* 0x000fe200078430ff */
[----:B------:R-:W-:Y:S01]  /*129a0*/  IMAD.U32 R16, RZ, RZ, UR12 ;  /* 0x0000000cff107e24 */ /* 0x000fe2000f8e00ff */
[----:B------:R-:W-:Y:S01]  /*129b0*/  @!P1 LEA.HI.X R33, R24, UR7, R33, 0x1, P4 ;  /* 0x0000000718219c11 */ /* 0x000fe2000a0f0c21 */
[----:B------:R-:W-:Y:S01]  /*129c0*/  @!P1 IMAD.MOV.U32 R4, RZ, RZ, R38 ;  /* 0x000000ffff049224 */ /* 0x000fe200078e0026 */
[----:B------:R-:W-:Y:S01]  /*129d0*/  @!UP0 UIMAD UR4, UR13, 0x60, URZ ;  /* 0x000000600d0488a4 */ /* 0x000fe2000f8e023f */
[----:B------:R-:W-:Y:S01]  /*129e0*/  @!P1 IMAD.MOV.U32 R5, RZ, RZ, R39 ;  /* 0x000000ffff059224 */ /* 0x000fe200078e0027 */
[----:B------:R-:W-:Y:S01]  /*129f0*/  @!UP0 UIMAD UR10, UR13, 0x30, URZ ;  /* 0x000000300d0a88a4 */ /* 0x000fe2000f8e023f */
[----:B------:R-:W-:Y:S01]  /*12a00*/  IMAD.U32 R14, RZ, RZ, UR12 ;  /* 0x0000000cff0e7e24 */ /* 0x000fe2000f8e00ff */
[----:B------:R-:W-:Y:S01]  /*12a10*/  @!UP0 UIMAD UR11, UR13, 0xa0, URZ ;  /* 0x000000a00d0b88a4 */ /* 0x000fe2000f8e023f */
[----:B------:R-:W-:Y:S01]  /*12a20*/  IMAD.U32 R12, RZ, RZ, UR12 ;  /* 0x0000000cff0c7e24 */ /* 0x000fe2000f8e00ff */
[----:B------:R1:W-:Y:S01]  /*12a30*/  @P1 STS.128 [R241+0x2000], RZ ;  /* 0x002000fff1001388 */ /* 0x0003e20000000c00 */
[----:B------:R-:W-:Y:S01]  /*12a40*/  IMAD.U32 R10, RZ, RZ, UR12 ;  /* 0x0000000cff0a7e24 */ /* 0x000fe2000f8e00ff */
[----:B------:R-:W-:Y:S01]  /*12a50*/  BSSY B0, `(.L_x_913) ;  /* 0x00000b4000007945 */ /* 0x000fe20003800000 */
[----:B------:R-:W-:-:S02]  /*12a60*/  IMAD.U32 R8, RZ, RZ, UR12 ;  /* 0x0000000cff087e24 */ /* 0x000fc4000f8e00ff */
[----:B------:R-:W-:Y:S02]  /*12a70*/  IMAD.U32 R6, RZ, RZ, UR12 ;  /* 0x0000000cff067e24 */ /* 0x000fe4000f8e00ff */
[----:B------:R-:W-:Y:S02]  /*12a80*/  IMAD.U32 R22, RZ, RZ, UR12 ;  /* 0x0000000cff167e24 */ /* 0x000fe4000f8e00ff */
[----:B------:R-:W-:Y:S02]  /*12a90*/  IMAD.U32 R27, RZ, RZ, UR12 ;  /* 0x0000000cff1b7e24 */ /* 0x000fe4000f8e00ff */
[----:B------:R-:W-:Y:S02]  /*12aa0*/  IMAD.U32 R29, RZ, RZ, UR12 ;  /* 0x0000000cff1d7e24 */ /* 0x000fe4000f8e00ff */
[----:B------:R-:W-:Y:S01]  /*12ab0*/  IMAD.U32 R28, RZ, RZ, UR13 ;  /* 0x0000000dff1c7e24 */ /* 0x000fe2000f8e00ff */
[----:B------:R-:W-:Y:S01]  /*12ac0*/  @!P1 LEA R34, P3, R27, R38, 0x5 ;  /* 0x000000261b229211 */ /* 0x000fe200078628ff */
[----:B------:R-:W-:-:S02]  /*12ad0*/  IMAD.U32 R24, RZ, RZ, UR12 ;  /* 0x0000000cff187e24 */ /* 0x000fc4000f8e00ff */
[----:B------:R-:W-:Y:S01]  /*12ae0*/  @!P1 IMAD.WIDE.U32 R20, R20, 0x30, R4 ;  /* 0x0000003014149825 */ /* 0x000fe200078e0004 */
[----:B------:R-:W-:Y:S02]  /*12af0*/  @!P1 LEA.HI.X R28, R29, R39, R28, 0x6, P2 ;  /* 0x000000271d1c9211 */ /* 0x000fe400010f341c */
[----:B------:R-:W-:Y:S01]  /*12b00*/  @!P1 LEA R24, P2, R24, R38, 0x7 ;  /* 0x0000002618189211 */ /* 0x000fe200078438ff */
[----:B------:R-:W-:Y:S01]  /*12b10*/  @!P1 IMAD.WIDE.U32 R18, R18, 0x50, R4 ;  /* 0x0000005012129825 */ /* 0x000fe200078e0004 */
[----:B------:R-:W-:-:S03]  /*12b20*/  @!P1 IADD3 R20, P4, R0, R20, RZ ;  /* 0x0000001400149210 */ /* 0x000fc60007f9e0ff */
[----:B------:R-:W-:Y:S01]  /*12b30*/  @!P1 IMAD.WIDE.U32 R16, R16, 0x60, R4 ;  /* 0x0000006010109825 */ /* 0x000fe200078e0004 */
[----:B------:R-:W-:Y:S01]  /*12b40*/  @!P1 IADD3.X R21, R2, UR10, R21, P4, !PT ;  /* 0x0000000a02159c10 */ /* 0x000fe2000a7fe415 */
[----:B------:R-:W-:Y:S02]  /*12b50*/  @!UP0 UIMAD UR10, UR13, 0xb0, URZ ;  /* 0x000000b00d0a88a4 */ /* 0x000fe4000f8e023f */
[----:B------:R-:W-:-:S04]  /*12b60*/  @!P1 IMAD.WIDE.U32 R14, R14, 0x70, R4 ;  /* 0x000000700e0e9825 */ /* 0x000fc800078e0004 */
[----:B------:R-:W-:-:S04]  /*12b70*/  @!P1 IMAD.WIDE.U32 R12, R12, 0x90, R4 ;  /* 0x000000900c0c9825 */ /* 0x000fc800078e0004 */
[----:B------:R-:W-:-:S04]  /*12b80*/  @!P1 IMAD.WIDE.U32 R10, R10, 0xa0, R4 ;  /* 0x000000a00a0a9825 */ /* 0x000fc800078e0004 */
[----:B------:R-:W-:-:S04]  /*12b90*/  @!P1 IMAD.WIDE.U32 R8, R8, 0xb0, R4 ;  /* 0x000000b008089825 */ /* 0x000fc800078e0004 */
[----:B------:R-:W-:Y:S01]  /*12ba0*/  @!P1 IMAD.WIDE.U32 R6, R6, 0xc0, R4 ;  /* 0x000000c006069825 */ /* 0x000fe200078e0004 */
[----:B------:R-:W-:-:S03]  /*12bb0*/  @!P1 IADD3 R8, P4, R0, R8, RZ ;  /* 0x0000000800089210 */ /* 0x000fc60007f9e0ff */
[----:B------:R-:W-:Y:S01]  /*12bc0*/  @!P1 IMAD.WIDE.U32 R4, R22, 0xd0, R4 ;  /* 0x000000d016049825 */ /* 0x000fe200078e0004 */
[----:B------:R-:W-:-:S03]  /*12bd0*/  @!P1 IADD3.X R9, R2, UR10, R9, P4, !PT ;  /* 0x0000000a02099c10 */ /* 0x000fc6000a7fe409 */
[----:B------:R-:W-:Y:S02]  /*12be0*/  IMAD.U32 R31, RZ, RZ, UR12 ;  /* 0x0000000cff1f7e24 */ /* 0x000fe4000f8e00ff */
[----:B------:R-:W-:Y:S02]  /*12bf0*/  IMAD.U32 R30, RZ, RZ, UR13 ;  /* 0x0000000dff1e7e24 */ /* 0x000fe4000f8e00ff */
[----:B------:R-:W-:Y:S02]  /*12c00*/  IMAD.U32 R25, RZ, RZ, UR12 ;  /* 0x0000000cff197e24 */ /* 0x000fe4000f8e00ff */
[----:B------:R-:W-:Y:S01]  /*12c10*/  @!P1 IMAD.MOV.U32 R22, RZ, RZ, R38 ;  /* 0x000000ffff169224 */ /* 0x000fe200078e0026 */
[----:B------:R-:W-:Y:S01]  /*12c20*/  @!P1 LEA.HI.X R30, R31, R39, R30, 0x5, P3 ;  /* 0x000000271f1e9211 */ /* 0x000fe200018f2c1e */
[----:B------:R-:W-:Y:S02]  /*12c30*/  @!P1 IMAD.MOV.U32 R23, RZ, RZ, R39 ;  /* 0x000000ffff179224 */ /* 0x000fe400078e0027 */
[----:B------:R-:W-:-:S02]  /*12c40*/  IMAD.U32 R26, RZ, RZ, UR13 ;  /* 0x0000000dff1a7e24 */ /* 0x000fc4000f8e00ff */
[----:B------:R-:W-:Y:S01]  /*12c50*/  @!P1 IMAD.WIDE.U32 R22, R25, 0xe0, R22 ;  /* 0x000000e019169825 */ /* 0x000fe200078e0016 */
[C---:B------:R-:W-:Y:S02]  /*12c60*/  @!P1 IADD3 R25, P3, R0.reuse, R18, RZ ;  /* 0x0000001200199210 */ /* 0x040fe40007f7e0ff */
[----:B------:R-:W-:Y:S02]  /*12c70*/  @!P1 LEA.HI.X R18, R27, R39, R26, 0x7, P2 ;  /* 0x000000271b129211 */ /* 0x000fe400010f3c1a */
[----:B------:R-:W-:Y:S02]  /*12c80*/  @!P1 IADD3 R16, P2, R0, R16, RZ ;  /* 0x0000001000109210 */ /* 0x000fe40007f5e0ff */
[C---:B------:R-:W-:Y:S01]  /*12c90*/  @!P1 IADD3.X R42, R2.reuse, UR9, R19, P3, !PT ;  /* 0x00000009022a9c10 */ /* 0x040fe20009ffe413 */
[----:B------:R-:W-:Y:S01]  /*12ca0*/  @!UP0 UIMAD UR9, UR13, 0x70, URZ ;  /* 0x000000700d0988a4 */ /* 0x000fe2000f8e023f */
[----:B------:R-:W-:Y:S01]  /*12cb0*/  @!P1 IADD3.X R19, R2, UR4, R17, P2, !PT ;  /* 0x0000000402139c10 */ /* 0x000fe200097fe411 */
[----:B------:R-:W-:Y:S01]  /*12cc0*/  @!UP0 UIMAD UR4, UR13, 0x90, URZ ;  /* 0x000000900d0488a4 */ /* 0x000fe2000f8e023f */
[----:B------:R-:W-:-:S02]  /*12cd0*/  @!P1 IADD3 R17, P3, R0, R14, RZ ;  /* 0x0000000e00119210 */ /* 0x000fc40007f7e0ff */
[----:B------:R-:W-:Y:S02]  /*12ce0*/  @!P1 IADD3 R35, P2, R0, R12, RZ ;  /* 0x0000000c00239210 */ /* 0x000fe40007f5e0ff */
[C---:B------:R-:W-:Y:S01]  /*12cf0*/  @!P1 IADD3.X R15, R2.reuse, UR9, R15, P3, !PT ;  /* 0x00000009020f9c10 */ /* 0x040fe20009ffe40f */
[----:B------:R-:W-:Y:S01]  /*12d00*/  @!UP0 UIMAD UR9, UR13, 0xc0, URZ ;  /* 0x000000c00d0988a4 */ /* 0x000fe2000f8e023f */
[----:B------:R-:W-:Y:S01]  /*12d10*/  @!P1 IADD3.X R43, R2, UR4, R13, P2, !PT ;  /* 0x00000004022b9c10 */ /* 0x000fe200097fe40d */
[----:B------:R-:W-:Y:S01]  /*12d20*/  @!UP0 UIMAD UR4, UR13, 0xd0, URZ ;  /* 0x000000d00d0488a4 */ /* 0x000fe2000f8e023f */
[C---:B------:R-:W-:Y:S02]  /*12d30*/  @!P1 IADD3 R37, P3, R0.reuse, R6, RZ ;  /* 0x0000000600259210 */ /* 0x040fe40007f7e0ff */
[----:B------:R-:W-:Y:S02]  /*12d40*/  @!P1 IADD3 R40, P2, R0, R4, RZ ;  /* 0x0000000400289210 */ /* 0x000fe40007f5e0ff */
[----:B------:R-:W-:-:S02]  /*12d50*/  @!P1 IADD3.X R45, R2, UR9, R7, P3, !PT ;  /* 0x00000009022d9c10 */ /* 0x000fc40009ffe407 */
[----:B------:R-:W-:Y:S01]  /*12d60*/  @!P1 IADD3.X R44, R2, UR4, R5, P2, !PT ;  /* 0x00000004022c9c10 */ /* 0x000fe200097fe405 */
[----:B------:R-:W-:Y:S01]  /*12d70*/  @!UP0 UIMAD UR4, UR13, 0xe0, URZ ;  /* 0x000000e00d0488a4 */ /* 0x000fe2000f8e023f */
[C---:B------:R-:W-:Y:S02]  /*12d80*/  @!P1 IADD3 R4, P4, R0.reuse, R34, RZ ;  /* 0x0000002200049210 */ /* 0x040fe40007f9e0ff */
[C---:B------:R-:W-:Y:S02]  /*12d90*/  @!P1 IADD3 R5, P3, R0.reuse, R41, RZ ;  /* 0x0000002900059210 */ /* 0x040fe40007f7e0ff */
[----:B------:R-:W-:Y:S01]  /*12da0*/  @!P1 IADD3 R34, P2, R0, R22, RZ ;  /* 0x0000001600229210 */ /* 0x000fe20007f5e0ff */
[----:B------:R-:W-:Y:S01]  /*12db0*/  @!P1 IMAD.X R6, R2, 0x1, R30, P4 ;  /* 0x0000000102069824 */ /* 0x000fe200020e061e */
[----:B------:R-:W-:Y:S01]  /*12dc0*/  @!P1 LEA R30, P4, R4, UR6, 0x1 ;  /* 0x00000006041e9c11 */ /* 0x000fe2000f8808ff */
[----:B------:R-:W-:Y:S01]  /*12dd0*/  @!P1 IMAD.X R7, R2, 0x1, R28, P3 ;  /* 0x0000000102079824 */ /* 0x000fe200018e061c */
[----:B------:R-:W-:-:S02]  /*12de0*/  @!P1 LEA R26, P3, R5, UR6, 0x1 ;  /* 0x00000006051a9c11 */ /* 0x000fc4000f8608ff */
[----:B------:R-:W-:Y:S02]  /*12df0*/  @!P1 IADD3.X R41, R2, UR4, R23, P2, !PT ;  /* 0x0000000402299c10 */ /* 0x000fe400097fe417 */
[----:B------:R-:W-:Y:S02]  /*12e00*/  @!P1 LEA.HI.X R31, R4, UR7, R6, 0x1, P4 ;  /* 0x00000007041f9c11 */ /* 0x000fe4000a0f0c06 */
[----:B------:R-:W-:Y:S02]  /*12e10*/  @!P1 LEA.HI.X R27, R5, UR7, R7, 0x1, P3 ;  /* 0x00000007051b9c11 */ /* 0x000fe400098f0c07 */
[----:B------:R-:W-:Y:S02]  /*12e20*/  @!P1 LEA R28, P2, R20, UR6, 0x1 ;  /* 0x00000006141c9c11 */ /* 0x000fe4000f8408ff */
[----:B------:R-:W-:Y:S02]  /*12e30*/  @!P1 IADD3 R4, P3, R0, R24, RZ ;  /* 0x0000001800049210 */ /* 0x000fe40007f7e0ff */
[----:B------:R-:W-:-:S02]  /*12e40*/  @!P1 LEA.HI.X R29, R20, UR7, R21, 0x1, P2 ;  /* 0x00000007141d9c11 */ /* 0x000fc400090f0c15 */
[----:B------:R-:W-:Y:S01]  /*12e50*/  @!P1 LEA R22, P2, R16, UR6, 0x1 ;  /* 0x0000000610169c11 */ /* 0x000fe2000f8408ff */
[----:B------:R-:W-:Y:S01]  /*12e60*/  @!P1 IMAD.X R5, R2, 0x1, R18, P3 ;  /* 0x0000000102059824 */ /* 0x000fe200018e0612 */
[----:B------:R-:W-:Y:S02]  /*12e70*/  @!P1 LEA R18, P3, R4, UR6, 0x1 ;  /* 0x0000000604129c11 */ /* 0x000fe4000f8608ff */
[----:B------:R-:W-:Y:S02]  /*12e80*/  @!P1 IADD3 R13, P5, R0, R10, RZ ;  /* 0x0000000a000d9210 */ /* 0x000fe40007fbe0ff */
[----:B------:R-:W-:Y:S02]  /*12e90*/  @!P1 LEA.HI.X R23, R16, UR7, R19, 0x1, P2 ;  /* 0x0000000710179c11 */ /* 0x000fe400090f0c13 */
[----:B------:R-:W-:Y:S02]  /*12ea0*/  @!P1 LEA.HI.X R19, R4, UR7, R5, 0x1, P3 ;  /* 0x0000000704139c11 */ /* 0x000fe400098f0c05 */
[----:B------:R-:W-:-:S02]  /*12eb0*/  @!P1 IADD3.X R11, R2, UR11, R11, P5, !PT ;  /* 0x0000000b020b9c10 */ /* 0x000fc4000affe40b */
[----:B------:R-:W-:Y:S02]  /*12ec0*/  @!P1 LEA R12, P3, R13, UR6, 0x1 ;  /* 0x000000060d0c9c11 */ /* 0x000fe4000f8608ff */
[----:B------:R-:W-:Y:S02]  /*12ed0*/  @!P1 LEA R20, P2, R17, UR6, 0x1 ;  /* 0x0000000611149c11 */ /* 0x000fe4000f8408ff */
[----:B------:R-:W-:Y:S02]  /*12ee0*/  @!P1 LEA.HI.X R13, R13, UR7, R11, 0x1, P3 ;  /* 0x000000070d0d9c11 */ /* 0x000fe400098f0c0b */
[C---:B------:R-:W-:Y:S02]  /*12ef0*/  LEA R242, P3, R38.reuse, UR6, 0x1 ;  /* 0x0000000626f27c11 */ /* 0x040fe4000f8608ff */
[----:B------:R-:W-:Y:S02]  /*12f00*/  @!P1 LEA.HI.X R21, R17, UR7, R15, 0x1, P2 ;  /* 0x0000000711159c11 */ /* 0x000fe400090f0c0f */
[----:B------:R-:W-:-:S02]  /*12f10*/  LEA.HI.X R243, R38, UR7, R39, 0x1, P3 ;  /* 0x0000000726f37c11 */ /* 0x000fc400098f0c27 */
[C---:B------:R-:W-:Y:S02]  /*12f20*/  @!P1 LEA R16, P3, R0.reuse, R242, 0x1 ;  /* 0x000000f200109211 */ /* 0x040fe400078608ff */
[C---:B------:R-:W-:Y:S02]  /*12f30*/  @!P1 LEA R24, P4, R25.reuse, UR6, 0x1 ;  /* 0x0000000619189c11 */ /* 0x040fe4000f8808ff */
[----:B------:R-:W-:Y:S02]  /*12f40*/  @!P1 LEA.HI.X R17, R0, R243, R2, 0x1, P3 ;  /* 0x000000f300119211 */ /* 0x000fe400018f0c02 */
[----:B------:R-:W-:Y:S02]  /*12f50*/  @!P1 LEA.HI.X R25, R25, UR7, R42, 0x1, P4 ;  /* 0x0000000719199c11 */ /* 0x000fe4000a0f0c2a */
[----:B------:R-:W-:Y:S01]  /*12f60*/  @!P1 LEA R14, P4, R35, UR6, 0x1 ;  /* 0x00000006230e9c11 */ /* 0x000fe2000f8808ff */
[----:B------:R-:W-:Y:S01]  /*12f70*/  @!PT LDS RZ, [RZ] ;  /* 0x00000000fffff984 */ /* 0x000fe20000000800 */
[----:B------:R-:W-:Y:S01]  /*12f80*/  @!PT LDS RZ, [RZ] ;  /* 0x00000000fffff984 */ /* 0x000fe20000000800 */
[----:B------:R-:W-:Y:S01]  /*12f90*/  @!PT LDS RZ, [RZ] ;  /* 0x00000000fffff984 */ /* 0x000fe20000000800 */
[----:B------:R1:W-:Y:S01]  /*12fa0*/  @!P1 LDGSTS.E.BYPASS.LTC128B.128 [R241+0x2000], desc[UR22][R16.64] ;  /* 0x0200000010f19fae */ /* 0x0003e2000b901d56 */
[----:B------:R-:W-:-:S02]  /*12fb0*/  @!P1 LEA R10, P2, R8, UR6, 0x1 ;  /* 0x00000006080a9c11 */ /* 0x000fc4000f8408ff */
[----:B------:R-:W-:Y:S01]  /*12fc0*/  @!P1 LEA.HI.X R15, R35, UR7, R43, 0x1, P4 ;  /* 0x00000007230f9c11 */ /* 0x000fe2000a0f0c2b */
[----:B------:R1:W-:Y:S01]  /*12fd0*/  @P1 STS.128 [R241+0x2800], RZ ;  /* 0x002800fff1001388 */ /* 0x0003e20000000c00 */
[----:B------:R-:W-:Y:S02]  /*12fe0*/  @!P1 LEA.HI.X R11, R8, UR7, R9, 0x1, P2 ;  /* 0x00000007080b9c11 */ /* 0x000fe400090f0c09 */
[C---:B------:R-:W-:Y:S01]  /*12ff0*/  @!P1 LEA R6, P2, R40.reuse, UR6, 0x1 ;  /* 0x0000000628069c11 */ /* 0x040fe2000f8408ff */
[----:B------:R-:W-:Y:S01]  /*13000*/  @!PT LDS RZ, [RZ] ;  /* 0x00000000fffff984 */ /* 0x000fe20000000800 */
[----:B------:R-:W-:Y:S01]  /*13010*/  @!PT LDS RZ, [RZ] ;  /* 0x00000000fffff984 */ /* 0x000fe20000000800 */
[----:B------:R-:W-:Y:S01]  /*13020*/  @!PT LDS RZ, [RZ] ;  /* 0x00000000fffff984 */ /* 0x000fe20000000800 */
[----:B------:R1:W-:Y:S01]  /*13030*/  @!P1 LDGSTS.E.BYPASS.LTC128B.128 [R241+0x2800], desc[UR22][R32.64] ;  /* 0x0280000020f19fae */ /* 0x0003e2000b901d56 */
[C---:B------:R-:W-:Y:S02]  /*13040*/  @!P1 LEA R8, P4, R37.reuse, UR6, 0x1 ;  /* 0x0000000625089c11 */ /* 0x040fe4000f8808ff */
[----:B------:R-:W-:Y:S01]  /*13050*/  @!P1 LEA.HI.X R7, R40, UR7, R44, 0x1, P2 ;  /* 0x0000000728079c11 */ /* 0x000fe200090f0c2c */
[----:B------:R1:W-:Y:S01]  /*13060*/  @P1 STS.128 [R241+0x3000], RZ ;  /* 0x003000fff1001388 */ /* 0x0003e20000000c00 */
[----:B------:R-:W-:-:S02]  /*13070*/  @!P1 LEA.HI.X R9, R37, UR7, R45, 0x1, P4 ;  /* 0x0000000725099c11 */ /* 0x000fc4000a0f0c2d */
[C---:B------:R-:W-:Y:S01]  /*13080*/  @!P1 LEA R4, P2, R34.reuse, UR6, 0x1 ;  /* 0x0000000622049c11 */ /* 0x040fe2000f8408ff */
[----:B------:R-:W-:Y:S01]  /*13090*/  @!PT LDS RZ, [RZ] ;  /* 0x00000000fffff984 */ /* 0x000fe20000000800 */
[----:B------:R-:W-:Y:S01]  /*130a0*/  @!PT LDS RZ, [RZ] ;  /* 0x00000000fffff984 */ /* 0x000fe20000000800 */
[----:B------:R-:W-:Y:S01]  /*130b0*/  @!PT LDS RZ, [RZ] ;  /* 0x00000000fffff984 */ /* 0x000fe20000000800 */
[----:B------:R1:W-:Y:S03]  /*130c0*/  @!P1 LDGSTS.E.BYPASS.LTC128B.128 [R241+0x3000], desc[UR22][R30.64] ;  /* 0x030000001ef19fae */ /* 0x0003e6000b901d56 */
[----:B------:R-:W-:Y:S01]  /*130d0*/  @!P1 LEA.HI.X R5, R34, UR7, R41, 0x1, P2 ;  /* 0x0000000722059c11 */ /* 0x000fe200090f0c29 */
        /* <DEDUP_REMOVED lines=62> */
[----:B-1----:R-:W-:Y:S01]  /*134c0*/  IMAD.U32 R6, RZ, RZ, UR12 ;  /* 0x0000000cff067e24 */ /* 0x002fe2000f8e00ff */
[----:B------:R-:W-:Y:S01]  /*134d0*/  UIMAD UR4, UR13, 0xf0, URZ ;  /* 0x000000f00d0478a4 */ /* 0x000fe2000f8e023f */
[----:B------:R-:W-:Y:S02]  /*134e0*/  IMAD.MOV.U32 R4, RZ, RZ, R38 ;  /* 0x000000ffff047224 */ /* 0x000fe400078e0026 */
        /* <DEDUP_REMOVED lines=10> */
.L_x_914:
[----:B------:R-:W-:Y:S05]  /*13590*/  BSYNC B0 ;  /* 0x0000000000007941 */ /* 0x000fea0003800000 */
.L_x_913:
[----:B------:R-:W0:Y:S01]  /*135a0*/  LDGDEPBAR ;  /* 0x00000000000079af */ /* 0x000e220000000000 */
[----:B------:R-:W-:-:S04]  /*135b0*/  LEA R242, P1, R0, R242, 0x1 ;  /* 0x000000f200f27211 */ /* 0x000fc800078208ff */
[----:B------:R-:W-:-:S09]  /*135c0*/  LEA.HI.X R243, R0, R243, R2, 0x1, P1 ;  /* 0x000000f300f37211 */ /* 0x000fd200008f0c02 */
.L_x_910:
[----:B------:R-:W3:Y:S01]  /*135d0*/  LDL.LU R34, [R1] ;  /* 0x0000000001227983 */ /* 0x000ee20000300800 */
[----:B-----5:R-:W-:Y:S01]  /*135e0*/  FMNMX.FTZ R0, R36, R83, !PT ;  /* 0x0000005324007209 */ /* 0x020fe20007810000 */
[----:B------:R-:W-:Y:S02]  /*135f0*/  ULDC UR4, c[0x0][0x2ec] ;  /* 0x0000bb0000047ab9 */ /* 0x000fe40000000800 */
[----:B------:R-:W4:Y:S01]  /*13600*/  LDL.LU R81, [R1+0x4] ;  /* 0x0000040001517983 */ /* 0x000f220000300800 */
[----:B------:R-:W-:-:S03]  /*13610*/  FMNMX.FTZ R0, R181, R0, !PT ;  /* 0x00000000b5007209 */ /* 0x000fc60007810000 */
[----:B-1----:R-:W4:Y:S01]  /*13620*/  LDL.LU R7, [R1+0x14] ;  /* 0x0000140001077983 */ /* 0x002f220000300800 */
[----:B------:R-:W-:-:S03]  /*13630*/  FMNMX.FTZ R0, R53, R0, !PT ;  /* 0x0000000035007209 */ /* 0x000fc60007810000 */
[----:B------:R-:W4:Y:S01]  /*13640*/  LDL.LU R8, [R1+0x10] ;  /* 0x0000100001087983 */ /* 0x000f220000300800 */
[----:B------:R-:W-:-:S03]  /*13650*/  FMNMX.FTZ R0, R107, R0, !PT ;  /* 0x000000006b007209 */ /* 0x000fc60007810000 */
[----:B------:R-:W-:Y:S01]  /*13660*/  STL [R1+0x34], R219 ;  /* 0x000034db01007387 */ /* 0x000fe20000100800 */
[----:B------:R-:W-:-:S03]  /*13670*/  FMNMX.FTZ R0, R51, R0, !PT ;  /* 0x0000000033007209 */ /* 0x000fc60007810000 */
[----:B------:R-:W-:Y:S01]  /*13680*/  STL [R1+0x30], R134 ;  /* 0x0000308601007387 */ /* 0x000fe20000100800 */
[----:B------:R-:W-:-:S03]  /*13690*/  FMNMX.FTZ R0, R105, R0, !PT ;  /* 0x0000000069007209 */ /* 0x000fc60007810000 */
[----:B------:R-:W-:Y:S01]  /*136a0*/  STL [R1+0x2c], R68 ;  /* 0x00002c4401007387 */ /* 0x000fe20000100800 */
[----:B------:R-:W-:-:S03]  /*136b0*/  FMNMX.FTZ R0, R49, R0, !PT ;  /* 0x0000000031007209 */ /* 0x000fc60007810000 */
[----:B------:R-:W-:Y:S01]  /*136c0*/  STL [R1+0x28], R67 ;  /* 0x0000284301007387 */ /* 0x000fe20000100800 */
[----:B------:R-:W-:-:S03]  /*136d0*/  FMNMX.FTZ R0, R103, R0, !PT ;  /* 0x0000000067007209 */ /* 0x000fc60007810000 */
[----:B------:R-:W-:Y:S01]  /*136e0*/  LDSM.16.MT88.4 R12, [R135+0xa000] ;  /* 0x00a00000870c783b */ /* 0x000fe20000004200 */
[----:B------:R-:W-:-:S03]  /*136f0*/  FMNMX.FTZ R0, R55, R0, !PT ;  /* 0x0000000037007209 */ /* 0x000fc60007810000 */
[----:B------:R-:W-:Y:S01]  /*13700*/  LDSM.16.MT88.4 R16, [R218+0xa000] ;  /* 0x00a00000da10783b */ /* 0x000fe20000004200 */
[----:B------:R-:W-:-:S03]  /*13710*/  FMNMX.FTZ R0, R106, R0, !PT ;  /* 0x000000006a007209 */ /* 0x000fc60007810000 */
[----:B------:R-:W-:Y:S01]  /*13720*/  LDSM.16.MT88.4 R28, [R218+0xa800] ;  /* 0x00a80000da1c783b */ /* 0x000fe20000004200 */
[----:B------:R-:W-:Y:S02]  /*13730*/  FMNMX.FTZ R2, R57, R0, !PT ;  /* 0x0000000039027209 */ /* 0x000fe40007810000 */
[----:B------:R-:W-:Y:S01]  /*13740*/  FMNMX.FTZ R0, R3, R47, !PT ;  /* 0x0000002f03007209 */ /* 0x000fe20007810000 */
[----:B------:R-:W-:Y:S01]  /*13750*/  LDSM.16.MT88.4 R40, [R217+0xb000] ;  /* 0x00b00000d928783b */ /* 0x000fe20000004200 */
[----:B------:R-:W-:Y:S02]  /*13760*/  FMNMX.FTZ R2, R109, R2, !PT ;  /* 0x000000026d027209 */ /* 0x000fe40007810000 */
[----:B------:R-:W-:Y:S02]  /*13770*/  FMNMX.FTZ R0, R182, R0, !PT ;  /* 0x00000000b6007209 */ /* 0x000fe40007810000 */
[----:B--2---:R-:W-:Y:S02]  /*13780*/  FMNMX.FTZ R4, R58, R2, !PT ;  /* 0x000000023a047209 */ /* 0x004fe40007810000 */
        /* <DEDUP_REMOVED lines=100> */
[----:B------:R-:W-:-:S04]  /*13dd0*/  FMNMX.FTZ R2, R197, R0, !PT ;  /* 0x00000000c5027209 */ /* 0x000fc80007810000 */
[----:B------:R-:W-:-:S04]  /*13de0*/  FMNMX.FTZ R2, R215, R2, !PT ;  /* 0x00000002d7027209 */ /* 0x000fc80007810000 */
[----:B------:R-:W-:-:S04]  /*13df0*/  FMNMX.FTZ R2, R200, R2, !PT ;  /* 0x00000002c8027209 */ /* 0x000fc80007810000 */
[----:B------:R-:W-:-:S04]  /*13e00*/  FMNMX.FTZ R2, R245, R2, !PT ;  /* 0x00000002f5027209 */ /* 0x000fc80007810000 */
[----:B------:R-:W-:-:S04]  /*13e10*/  FMNMX.FTZ R2, R208, R2, !PT ;  /* 0x00000002d0027209 */ /* 0x000fc80007810000 */
[----:B------:R-:W-:-:S04]  /*13e20*/  FMNMX.FTZ R2, R250, R2, !PT ;  /* 0x00000002fa027209 */ /* 0x000fc80007810000 */
[----:B------:R-:W-:-:S04]  /*13e30*/  FMNMX.FTZ R2, R210, R2, !PT ;  /* 0x00000002d2027209 */ /* 0x000fc80007810000 */
[----:B------:R-:W-:Y:S02]  /*13e40*/  FMNMX.FTZ R2, R251, R2, !PT ;  /* 0x00000002fb027209 */ /* 0x000fe40007810000 */
[----:B---3--:R-:W-:-:S05]  /*13e50*/  FMNMX.FTZ R0, R34, R4, !PT ;  /* 0x0000000422007209 */ /* 0x008fca0007810000 */
[----:B------:R-:W1:Y:S01]  /*13e60*/  SHFL.BFLY PT, R4, R0, 0x2, 0x1f ;  /* 0x0c401f0000047f89 */ /* 0x000e6200000e0000 */
[----:B----4-:R-:W-:-:S04]  /*13e70*/  MOV R20, R8 ;  /* 0x0000000800147202 */ /* 0x010fc80000000f00 */
[----:B------:R-:W-:-:S04]  /*13e80*/  MOV R24, R20 ;  /* 0x0000001400187202 */ /* 0x000fc80000000f00 */
[----:B------:R-:W-:Y:S02]  /*13e90*/  MOV R75, R24 ;  /* 0x00000018004b7202 */ /* 0x000fe40000000f00 */
[----:B-1----:R-:W-:Y:S02]  /*13ea0*/  FMNMX.FTZ R0, R0, R4, !PT ;  /* 0x0000000400007209 */ /* 0x002fe40007810000 */
[----:B------:R-:W-:-:S03]  /*13eb0*/  FMNMX.FTZ R4, R244, R2, !PT ;  /* 0x00000002f4047209 */ /* 0x000fc60007810000 */
[----:B------:R-:W1:Y:S01]  /*13ec0*/  SHFL.BFLY PT, R2, R0, 0x1, 0x1f ;  /* 0x0c201f0000027f89 */ /* 0x000e6200000e0000 */
[----:B------:R-:W-:-:S04]  /*13ed0*/  FMNMX.FTZ R4, R81, R4, !PT ;  /* 0x0000000451047209 */ /* 0x000fc80007810000 */
[----:B------:R-:W-:-:S04]  /*13ee0*/  FMNMX.FTZ R4, R246, R4, !PT ;  /* 0x00000004f6047209 */ /* 0x000fc80007810000 */
[----:B------:R-:W-:-:S05]  /*13ef0*/  FMNMX.FTZ R4, R247, R4, !PT ;  /* 0x00000004f7047209 */ /* 0x000fca0007810000 */
[----:B------:R-:W2:Y:S01]  /*13f00*/  SHFL.BFLY PT, R6, R4, 0x2, 0x1f ;  /* 0x0c401f0004067f89 */ /* 0x000ea200000e0000 */
[----:B-1----:R-:W-:-:S04]  /*13f10*/  FMNMX.FTZ R69, R0, R2, !PT ;  /* 0x0000000200457209 */ /* 0x002fc80007810000 */
[C---:B------:R-:W-:Y:S01]  /*13f20*/  FSETP.NEU.FTZ.AND P2, PT, R69.reuse, -INF , PT ;  /* 0xff8000004500780b */ /* 0x040fe20003f5d000 */
[----:B------:R-:W-:-:S05]  /*13f30*/  FMUL.FTZ R2, R69, UR4 ;  /* 0x0000000445027c20 */ /* 0x000fca0008410000 */
[----:B------:R-:W-:Y:S02]  /*13f40*/  FSEL R2, R2, RZ, P2 ;  /* 0x000000ff02027208 */ /* 0x000fe40001000000 */
[----:B--2---:R-:W-:-:S03]  /*13f50*/  FMNMX.FTZ R0, R4, R6, !PT ;  /* 0x0000000604007209 */ /* 0x004fc60007810000 */
[--C-:B------:R-:W-:Y:S01]  /*13f60*/  FFMA.FTZ R5, R83, UR4, -R2.reuse ;  /* 0x0000000453057c23 */ /* 0x100fe20008010802 */
[----:B------:R-:W-:-:S03]  /*13f70*/  FFMA.FTZ R4, R181, UR4, -R2 ;  /* 0x00000004b5047c23 */ /* 0x000fc60008010802 */
[----:B------:R1:W-:Y:S08]  /*13f80*/  MUFU.EX2 R11, R5 ;  /* 0x00000005000b7308 */ /* 0x0003f00000000800 */
[----:B------:R2:W-:Y:S01]  /*13f90*/  MUFU.EX2 R35, R4 ;  /* 0x0000000400237308 */ /* 0x0005e20000000800 */
[----:B-1----:R-:W1:Y:S01]  /*13fa0*/  SHFL.BFLY PT, R5, R0, 0x1, 0x1f ;  /* 0x0c201f0000057f89 */ /* 0x002e6200000e0000 */
[----:B--2---:R-:W-:-:S06]  /*13fb0*/  FFMA.FTZ R4, R53, UR4, -R2 ;  /* 0x0000000435047c23 */ /* 0x004fcc0008010802 */
[----:B------:R2:W-:Y:S01]  /*13fc0*/  MUFU.EX2 R181, R4 ;  /* 0x0000000400b57308 */ /* 0x0005e20000000800 */
[----:B-1----:R-:W-:Y:S01]  /*13fd0*/  FMNMX.FTZ R66, R0, R5, !PT ;  /* 0x0000000500427209 */ /* 0x002fe20007810000 */
[--C-:B------:R-:W-:Y:S01]  /*13fe0*/  FFMA.FTZ R0, R49, UR4, -R2.reuse ;  /* 0x0000000431007c23 */ /* 0x100fe20008010802 */
[----:B------:R-:W-:Y:S02]  /*13ff0*/  FSEL R5, R69, RZ, P2 ;  /* 0x000000ff45057208 */ /* 0x000fe40001000000 */
[----:B------:R-:W-:Y:S01]  /*14000*/  FSETP.NEU.FTZ.AND P1, PT, R66, -INF , PT ;  /* 0xff8000004200780b */ /* 0x000fe20003f3d000 */
[----:B--2---:R-:W-:Y:S02]  /*14010*/  FFMA.FTZ R4, R107, UR4, -R2 ;  /* 0x000000046b047c23 */ /* 0x004fe40008010802 */
[----:B------:R1:W-:Y:S01]  /*14020*/  MUFU.EX2 R22, R0 ;  /* 0x0000000000167308 */ /* 0x0003e20000000800 */
[----:B------:R-:W-:-:S04]  /*14030*/  FADD.FTZ R5, R36, -R5 ;  /* 0x8000000524057221 */ /* 0x000fc80000010000 */
[----:B------:R-:W-:-:S03]  /*14040*/  FMUL.FTZ R5, R5, UR4 ;  /* 0x0000000405057c20 */ /* 0x000fc60008410000 */
[----:B------:R2:W-:Y:S08]  /*14050*/  MUFU.EX2 R9, R4 ;  /* 0x0000000400097308 */ /* 0x0005f00000000800 */
[----:B------:R-:W3:Y:S01]  /*14060*/  MUFU.EX2 R64, R5 ;  /* 0x0000000500407308 */ /* 0x000ee20000000800 */
[----:B-1----:R-:W-:-:S05]  /*14070*/  FMUL.FTZ R0, R66, UR4 ;  /* 0x0000000442007c20 */ /* 0x002fca0008410000 */
[----:B------:R-:W-:Y:S01]  /*14080*/  FSEL R0, R0, RZ, P1 ;  /* 0x000000ff00007208 */ /* 0x000fe20000800000 */
[----:B--2---:R-:W-:-:S04]  /*14090*/  FFMA.FTZ R4, R51, UR4, -R2 ;  /* 0x0000000433047c23 */ /* 0x004fc80008010802 */
[----:B------:R-:W-:Y:S01]  /*140a0*/  FFMA.FTZ R6, R180, UR4, -R0 ;  /* 0x00000004b4067c23 */ /* 0x000fe20008010800 */
[----:B------:R-:W-:Y:S01]  /*140b0*/  MOV R180, R7 ;  /* 0x0000000700b47202 */ /* 0x000fe20000000f00 */
[----:B------:R1:W2:Y:S01]  /*140c0*/  MUFU.EX2 R10, R4 ;  /* 0x00000004000a7308 */ /* 0x0002a20000000800 */
[-C--:B---3--:R-:W-:Y:S01]  /*140d0*/  FMUL.FTZ R136, R136, R64.reuse ;  /* 0x0000004088887220 */ /* 0x088fe20000410000 */
[-C--:B------:R-:W-:Y:S01]  /*140e0*/  FMUL.FTZ R137, R137, R64.reuse ;  /* 0x0000004089897220 */ /* 0x080fe20000410000 */
[-C--:B------:R-:W-:Y:S01]  /*140f0*/  FMUL.FTZ R144, R144, R64.reuse ;  /* 0x0000004090907220 */ /* 0x080fe20000410000 */
[----:B------:R-:W-:-:S04]  /*14100*/  FMUL.FTZ R145, R145, R64 ;  /* 0x0000004091917220 */ /* 0x000fc80000410000 */
[----:B------:R-:W-:Y:S01]  /*14110*/  MUFU.EX2 R79, R6 ;  /* 0x00000006004f7308 */ /* 0x000fe20000000800 */
        /* <DEDUP_REMOVED lines=8> */
[--C-:B-1----:R-:W-:Y:S01]  /*141a0*/  FFMA.FTZ R4, R105, UR4, -R2.reuse ;  /* 0x0000000469047c23 */ /* 0x102fe20008010802 */
[----:B--2---:R-:W-:Y:S01]  /*141b0*/  MOV R105, R10 ;  /* 0x0000000a00697202 */ /* 0x004fe20000000f00 */
[-C--:B------:R-:W-:Y:S01]  /*141c0*/  FMUL.FTZ R152, R152, R64.reuse ;  /* 0x0000004098987220 */ /* 0x080fe20000410000 */
[-C--:B------:R-:W-:Y:S01]  /*141d0*/  FMUL.FTZ R153, R153, R64.reuse ;  /* 0x0000004099997220 */ /* 0x080fe20000410000 */
[----:B------:R1:W-:Y:S01]  /*141e0*/  MUFU.EX2 R26, R4 ;  /* 0x00000004001a7308 */ /* 0x0003e20000000800 */
[-C--:B------:R-:W-:Y:S01]  /*141f0*/  FMUL.FTZ R160, R160, R64.reuse ;  /* 0x00000040a0a07220 */ /* 0x080fe20000410000 */
[----:B------:R-:W-:Y:S01]  /*14200*/  FMUL.FTZ R161, R161, R64 ;  /* 0x00000040a1a17220 */ /* 0x000fe20000410000 */
[----:B-1----:R-:W-:Y:S01]  /*14210*/  FFMA.FTZ R4, R103, UR4, -R2 ;  /* 0x0000000467047c23 */ /* 0x002fe20008010802 */
[----:B------:R-:W-:-:S04]  /*14220*/  MOV R103, R11 ;  /* 0x0000000b00677202 */ /* 0x000fc80000000f00 */
[----:B------:R1:W-:Y:S01]  /*14230*/  MUFU.EX2 R25, R4 ;  /* 0x0000000400197308 */ /* 0x0003e20000000800 */
[----:B------:R-:W-:Y:S01]  /*14240*/  F2FP.BF16.F32.PACK_AB R8, R35, R103 ;  /* 0x000000672308723e */ /* 0x000fe200000010ff */
[----:B-1----:R-:W-:Y:S02]  /*14250*/  FFMA.FTZ R4, R55, UR4, -R2 ;  /* 0x0000000437047c23 */ /* 0x002fe40008010802 */
[----:B------:R-:W-:Y:S04]  /*14260*/  LDSM.16.MT88.4 R52, [R216+0xb000] ;  /* 0x00b00000d834783b */ /* 0x000fe80000004200 */
[----:B------:R1:W-:Y:S02]  /*14270*/  MUFU.EX2 R21, R4 ;  /* 0x0000000400157308 */ /* 0x0003e40000000800 */
[----:B-1----:R-:W-:-:S02]  /*14280*/  FFMA.FTZ R4, R47, UR4, -R0 ;  /* 0x000000042f047c23 */ /* 0x002fc40008010800 */
[----:B------:R-:W-:Y:S04]  /*14290*/  LDSM.16.MT88.4 R44, [R218+0xb000] ;  /* 0x00b00000da2c783b */ /* 0x000fe80000004200 */
[----:B------:R1:W-:Y:S02]  /*142a0*/  MUFU.EX2 R33, R4 ;  /* 0x0000000400217308 */ /* 0x0003e40000000800 */
[----:B-1----:R-:W-:Y:S01]  /*142b0*/  FFMA.FTZ R4, R182, UR4, -R0 ;  /* 0x00000004b6047c23 */ /* 0x002fe20008010800 */
[----:B------:R-:W-:-:S05]  /*142c0*/  MOV R182, R9 ;  /* 0x0000000900b67202 */ /* 0x000fca0000000f00 */
[----:B------:R1:W2:Y:S01]  /*142d0*/  MUFU.EX2 R67, R4 ;  /* 0x0000000400437308 */ /* 0x0002a20000000800 */
[----:B------:R-:W-:Y:S01]  /*142e0*/  F2FP.BF16.F32.PACK_AB R10, R182, R181 ;  /* 0x000000b5b60a723e */ /* 0x000fe200000010ff */
[----:B-1----:R-:W-:Y:S01]  /*142f0*/  FFMA.FTZ R4, R56, UR4, -R0 ;  /* 0x0000000438047c23 */ /* 0x002fe20008010800 */
[----:B--2---:R-:W-:-:S05]  /*14300*/  F2FP.BF16.F32.PACK_AB R9, R67, R33 ;  /* 0x000000214309723e */ /* 0x004fca00000010ff */
[----:B------:R1:W2:Y:S02]  /*14310*/  MUFU.EX2 R83, R4 ;  /* 0x0000000400537308 */ /* 0x0002a40000000800 */
[----:B-1----:R-:W-:Y:S02]  /*14320*/  FSEL R4, R66, RZ, P1 ;  /* 0x000000ff42047208 */ /* 0x002fe40000800000 */
[----:B--2---:R-:W-:-:S03]  /*14330*/  F2FP.BF16.F32.PACK_AB R11, R79, R83 ;  /* 0x000000534f0b723e */ /* 0x004fc600000010ff */
[----:B------:R-:W-:Y:S01]  /*14340*/  FADD.FTZ R3, R3, -R4 ;  /* 0x8000000403037221 */ /* 0x000fe20000010000 */
[----:B------:R-:W-:-:S03]  /*14350*/  FFMA.FTZ R4, R108, UR4, -R2 ;  /* 0x000000046c047c23 */ /* 0x000fc60008010802 */
[----:B------:R-:W-:Y:S01]  /*14360*/  FMUL.FTZ R3, R3, UR4 ;  /* 0x0000000403037c20 */ /* 0x000fe20008410000 */
[----:B------:R1:W-:Y:S08]  /*14370*/  MUFU.EX2 R108, R4 ;  /* 0x00000004006c7308 */ /* 0x0003f00000000800 */
[----:B------:R2:W3:Y:S01]  /*14380*/  MUFU.EX2 R65, R3 ;  /* 0x0000000300417308 */ /* 0x0004e20000000800 */
[----:B-1----:R-:W-:Y:S01]  /*14390*/  FFMA.FTZ R4, R63, UR4, -R0 ;  /* 0x000000043f047c23 */ /* 0x002fe20008010800 */
[----:B--2---:R-:W-:Y:S01]  /*143a0*/  FFMA.FTZ R3, R106, UR4, -R2 ;  /* 0x000000046a037c23 */ /* 0x004fe20008010802 */
[-C--:B---3--:R-:W-:Y:S01]  /*143b0*/  FMUL.FTZ R138, R138, R65.reuse ;  /* 0x000000418a8a7220 */ /* 0x088fe20000410000 */
[-C--:B------:R-:W-:Y:S01]  /*143c0*/  FMUL.FTZ R139, R139, R65.reuse ;  /* 0x000000418b8b7220 */ /* 0x080fe20000410000 */
[-C--:B------:R-:W-:Y:S01]  /*143d0*/  FMUL.FTZ R146, R146, R65.reuse ;  /* 0x0000004192927220 */ /* 0x080fe20000410000 */
[----:B------:R-:W-:-:S02]  /*143e0*/  FMUL.FTZ R147, R147, R65 ;  /* 0x0000004193937220 */ /* 0x000fc40000410000 */
[----:B------:R1:W-:Y:S01]  /*143f0*/  MUFU.EX2 R78, R3 ;  /* 0x00000003004e7308 */ /* 0x0003e20000000800 */
[----:B------:R-:W-:Y:S01]  /*14400*/  MOV R106, R21 ;  /* 0x00000015006a7202 */ /* 0x000fe20000000f00 */
[-C--:B------:R-:W-:Y:S01]  /*14410*/  FMUL.FTZ R142, R142, R65.reuse ;  /* 0x000000418e8e7220 */ /* 0x080fe20000410000 */
[-C--:B------:R-:W-:Y:S01]  /*14420*/  FMUL.FTZ R143, R143, R65.reuse ;  /* 0x000000418f8f7220 */ /* 0x080fe20000410000 */
[C---:B------:R-:W-:Y:S01]  /*14430*/  HMMA.16816.F32.BF16 R136, R8.reuse, R12, R136 ;  /* 0x0000000c0888723c */ /* 0x040fe20000041888 */
[-C--:B------:R-:W-:Y:S01]  /*14440*/  FMUL.FTZ R150, R150, R65.reuse ;  /* 0x0000004196967220 */ /* 0x080fe20000410000 */
[-C--:B------:R-:W-:Y:S01]  /*14450*/  FMUL.FTZ R151, R151, R65.reuse ;  /* 0x0000004197977220 */ /* 0x080fe20000410000 */
[-C--:B------:R-:W-:Y:S01]  /*14460*/  FMUL.FTZ R166, R166, R65.reuse ;  /* 0x00000041a6a67220 */ /* 0x080fe20000410000 */
[-C--:B------:R-:W-:Y:S01]  /*14470*/  FMUL.FTZ R167, R167, R65.reuse ;  /* 0x00000041a7a77220 */ /* 0x080fe20000410000 */
[-C--:B------:R-:W-:Y:S01]  /*14480*/  FMUL.FTZ R158, R158, R65.reuse ;  /* 0x000000419e9e7220 */ /* 0x080fe20000410000 */
[C---:B------:R-:W-:Y:S01]  /*14490*/  HMMA.16816.F32.BF16 R144, R8.reuse, R14, R144 ;  /* 0x0000000e0890723c */ /* 0x040fe20000041890 */
[----:B------:R-:W2:Y:S01]  /*144a0*/  LDSM.16.MT88.4 R12, [R217+0xa000] ;  /* 0x00a00000d90c783b */ /* 0x000ea20000004200 */
[-C--:B------:R-:W-:Y:S01]  /*144b0*/  FMUL.FTZ R159, R159, R65.reuse ;  /* 0x000000419f9f7220 */ /* 0x080fe20000410000 */
[-C--:B------:R-:W-:Y:S01]  /*144c0*/  FMUL.FTZ R154, R154, R65.reuse ;  /* 0x000000419a9a7220 */ /* 0x080fe20000410000 */
[-C--:B------:R-:W-:Y:S01]  /*144d0*/  FMUL.FTZ R155, R155, R65.reuse ;  /* 0x000000419b9b7220 */ /* 0x080fe20000410000 */
[-C--:B------:R-:W-:Y:S01]  /*144e0*/  FMUL.FTZ R162, R162, R65.reuse ;  /* 0x00000041a2a27220 */ /* 0x080fe20000410000 */
[----:B------:R-:W-:Y:S01]  /*144f0*/  HMMA.16816.F32.BF16 R48, R8, R16, R140 ;  /* 0x000000100830723c */ /* 0x000fe2000004188c */
[----:B-1----:R-:W-:Y:S01]  /*14500*/  FFMA.FTZ R3, R57, UR4, -R2 ;  /* 0x0000000439037c23 */ /* 0x002fe20008010802 */
[----:B------:R-:W-:-:S03]  /*14510*/  FMUL.FTZ R163, R163, R65 ;  /* 0x00000041a3a37220 */ /* 0x000fc60000410000 */
[----:B------:R1:W-:Y:S02]  /*14520*/  MUFU.EX2 R219, R3 ;  /* 0x0000000300db7308 */ /* 0x0003e40000000800 */
[----:B------:R-:W-:Y:S02]  /*14530*/  IMAD.MOV.U32 R141, RZ, RZ, R26 ;  /* 0x000000ffff8d7224 */ /* 0x000fe400078e001a */
[--C-:B-1----:R-:W-:Y:S01]  /*14540*/  FFMA.FTZ R3, R109, UR4, -R2.reuse ;  /* 0x000000046d037c23 */ /* 0x102fe20008010802 */
[----:B------:R-:W-:Y:S02]  /*14550*/  MOV R109, R22 ;  /* 0x00000016006d7202 */ /* 0x000fe40000000f00 */
[----:B------:R-:W1:Y:S01]  /*14560*/  LDSM.16.MT88.4 R20, [R216+0xa000] ;  /* 0x00a00000d814783b */ /* 0x000e620000004200 */
[----:B------:R3:W-:Y:S01]  /*14570*/  MUFU.EX2 R36, R3 ;  /* 0x0000000300247308 */ /* 0x0007e20000000800 */
[C---:B--2---:R-:W-:Y:S06]  /*14580*/  HMMA.16816.F32.BF16 R164, R8.reuse, R12, R164 ;  /* 0x0000000c08a4723c */ /* 0x044fec00000418a4 */
[----:B------:R-:W-:Y:S01]  /*14590*/  HMMA.16816.F32.BF16 R160, R8, R14, R160 ;  /* 0x0000000e08a0723c */ /* 0x000fe200000418a0 */
[--C-:B------:R-:W-:Y:S01]  /*145a0*/  FFMA.FTZ R12, R111, UR4, -R2.reuse ;  /* 0x000000046f0c7c23 */ /* 0x100fe20008010802 */
[----:B---3--:R-:W-:-:S04]  /*145b0*/  FFMA.FTZ R3, R58, UR4, -R2 ;  /* 0x000000043a037c23 */ /* 0x008fc80008010802 */
[----:B------:R2:W-:Y:S02]  /*145c0*/  MUFU.EX2 R73, R3 ;  /* 0x0000000300497308 */ /* 0x0005e40000000800 */
[----:B--2---:R-:W-:Y:S01]  /*145d0*/  FFMA.FTZ R3, R59, UR4, -R2 ;  /* 0x000000043b037c23 */ /* 0x004fe20008010802 */
[C---:B-1----:R-:W-:Y:S05]  /*145e0*/  HMMA.16816.F32.BF16 R156, R8.reuse, R20, R156 ;  /* 0x00000014089c723c */ /* 0x042fea000004189c */
[----:B------:R1:W-:Y:S01]  /*145f0*/  MUFU.EX2 R68, R3 ;  /* 0x0000000300447308 */ /* 0x0003e20000000800 */
[C---:B------:R-:W-:Y:S01]  /*14600*/  HMMA.16816.F32.BF16 R56, R8.reuse, R18, R148 ;  /* 0x000000120838723c */ /* 0x040fe20000041894 */
[----:B------:R-:W2:Y:S06]  /*14610*/  LDSM.16.MT88.4 R16, [R135+0xa800] ;  /* 0x00a800008710783b */ /* 0x000eac0000004200 */
[----:B------:R3:W-:Y:S01]  /*14620*/  MUFU.EX2 R151, R4 ;  /* 0x0000000400977308 */ /* 0x0007e20000000800 */
[----:B------:R-:W-:Y:S01]  /*14630*/  HMMA.16816.F32.BF16 R152, R8, R22, R152 ;  /* 0x000000160898723c */ /* 0x000fe20000041898 */
[----:B------:R-:W4:Y:S01]  /*14640*/  LDSM.16.MT88.4 R8, [R217+0xa800] ;  /* 0x00a80000d908783b */ /* 0x000f220000004200 */
[----:B------:R-:W-:-:S02]  /*14650*/  MOV R148, R25 ;  /* 0x0000001900947202 */ /* 0x000fc40000000f00 */
[----:B------:R-:W-:Y:S01]  /*14660*/  MOV R150, R33 ;  /* 0x0000002100967202 */ /* 0x000fe20000000f00 */
[----:B------:R-:W4:Y:S01]  /*14670*/  LDSM.16.MT88.4 R24, [R216+0xa800] ;  /* 0x00a80000d818783b */ /* 0x000f220000004200 */
[----:B------:R-:W-:Y:S01]  /*14680*/  F2FP.BF16.F32.PACK_AB R6, R148, R109 ;  /* 0x0000006d9406723e */ /* 0x000fe200000010ff */
[----:B------:R3:W-:Y:S01]  /*14690*/  MUFU.EX2 R149, R12 ;  /* 0x0000000c00957308 */ /* 0x0007e20000000800 */
[----:B-1----:R-:W-:-:S07]  /*146a0*/  FFMA.FTZ R3, R61, UR4, -R0 ;  /* 0x000000043d037c23 */ /* 0x002fce0008010800 */
[----:B------:R1:W-:Y:S01]  /*146b0*/  MUFU.EX2 R142, R3 ;  /* 0x00000003008e7308 */ /* 0x0003e20000000800 */
[----:B---3--:R-:W-:Y:S01]  /*146c0*/  F2FP.BF16.F32.PACK_AB R4, R141, R105 ;  /* 0x000000698d04723e */ /* 0x008fe200000010ff */
[----:B------:R-:W3:Y:S01]  /*146d0*/  LDSM.16.MT88.4 R12, [R135+0xb000] ;  /* 0x00b00000870c783b */ /* 0x000ee20000004200 */
[----:B-1----:R-:W-:Y:S01]  /*146e0*/  FFMA.FTZ R3, R183, UR4, -R0 ;  /* 0x00000004b7037c23 */ /* 0x002fe20008010800 */
[----:B------:R-:W-:-:S04]  /*146f0*/  MOV R183, R180 ;  /* 0x000000b400b77202 */ /* 0x000fc80000000f00 */
[----:B------:R1:W2:Y:S02]  /*14700*/  MUFU.EX2 R140, R3 ;  /* 0x00000003008c7308 */ /* 0x0002a40000000800 */
[----:B-1----:R-:W-:Y:S01]  /*14710*/  FFMA.FTZ R3, R184, UR4, -R0 ;  /* 0x00000004b8037c23 */ /* 0x002fe20008010800 */
[----:B--2---:R-:W-:-:S05]  /*14720*/  F2FP.BF16.F32.PACK_AB R5, R140, R142 ;  /* 0x0000008e8c05723e */ /* 0x004fca00000010ff */
[----:B------:R1:W2:Y:S02]  /*14730*/  MUFU.EX2 R143, R3 ;  /* 0x00000003008f7308 */ /* 0x0002a40000000800 */
[----:B-1----:R-:W-:Y:S01]  /*14740*/  FFMA.FTZ R3, R110, UR4, -R2 ;  /* 0x000000046e037c23 */ /* 0x002fe20008010802 */
[----:B--2---:R-:W-:-:S05]  /*14750*/  F2FP.BF16.F32.PACK_AB R7, R143, R151 ;  /* 0x000000978f07723e */ /* 0x004fca00000010ff */
[----:B------:R1:W2:Y:S02]  /*14760*/  MUFU.EX2 R134, R3 ;  /* 0x0000000300867308 */ /* 0x0002a40000000800 */
[C---:B------:R-:W-:Y:S06]  /*14770*/  HMMA.16816.F32.BF16 R20, R4.reuse, R16, R136 ;  /* 0x000000100414723c */ /* 0x040fec0000041888 */
[----:B------:R-:W-:Y:S01]  /*14780*/  HMMA.16816.F32.BF16 R16, R4, R18, R144 ;  /* 0x000000120410723c */ /* 0x000fe20000041890 */
[----:B------:R-:W-:Y:S01]  /*14790*/  IMAD.MOV.U32 R138, RZ, RZ, R181 ;  /* 0x000000ffff8a7224 */ /* 0x000fe200078e00b5 */
[----:B------:R-:W-:-:S02]  /*147a0*/  MOV R137, R83 ;  /* 0x0000005300897202 */ /* 0x000fc40000000f00 */
[----:B------:R-:W-:Y:S02]  /*147b0*/  MOV R83, R81 ;  /* 0x0000005100537202 */ /* 0x000fe40000000f00 */
[C---:B----4-:R-:W-:Y:S01]  /*147c0*/  HMMA.16816.F32.BF16 R60, R4.reuse, R8, R164 ;  /* 0x00000008043c723c */ /* 0x050fe200000418a4 */
[----:B-1----:R-:W-:Y:S01]  /*147d0*/  FFMA.FTZ R3, R72, UR4, -R2 ;  /* 0x0000000448037c23 */ /* 0x002fe20008010802 */
[----:B------:R-:W-:Y:S02]  /*147e0*/  MOV R146, R35 ;  /* 0x0000002300927202 */ /* 0x000fe40000000f00 */
[----:B------:R-:W-:Y:S01]  /*147f0*/  MOV R147, R34 ;  /* 0x0000002200937202 */ /* 0x000fe20000000f00 */
[----:B------:R1:W-:Y:S01]  /*14800*/  MUFU.EX2 R111, R3 ;  /* 0x00000003006f7308 */ /* 0x0003e20000000800 */
[----:B------:R-:W-:Y:S01]  /*14810*/  HMMA.16816.F32.BF16 R160, R4, R10, R160 ;  /* 0x0000000a04a0723c */ /* 0x000fe200000418a0 */
[----:B------:R-:W-:Y:S02]  /*14820*/  F2FP.BF16.F32.PACK_AB R8, R78, R106 ;  /* 0x0000006a4e08723e */ /* 0x000fe400000010ff */
[----:B------:R-:W-:-:S02]  /*14830*/  MOV R81, R75 ;  /* 0x0000004b00517202 */ /* 0x000fc40000000f00 */
[----:B------:R-:W-:Y:S01]  /*14840*/  MOV R144, R138 ;  /* 0x0000008a00907202 */ /* 0x000fe20000000f00 */
[----:B------:R-:W-:Y:S01]  /*14850*/  HMMA.16816.F32.BF16 R48, R4, R28, R48 ;  /* 0x0000001c0430723c */ /* 0x000fe20000041830 */
[----:B------:R-:W-:-:S05]  /*14860*/  MOV R138, R151 ;  /* 0x00000097008a7202 */ /* 0x000fca0000000f00 */
[----:B------:R-:W-:Y:S01]  /*14870*/  HMMA.16816.F32.BF16 R56, R4, R30, R56 ;  /* 0x0000001e0438723c */ /* 0x000fe20000041838 */
[----:B-1----:R-:W-:-:S05]  /*14880*/  FFMA.FTZ R3, R74, UR4, -R2 ;  /* 0x000000044a037c23 */ /* 0x002fca0008010802 */
[C---:B------:R-:W-:Y:S01]  /*14890*/  HMMA.16816.F32.BF16 R156, R4.reuse, R24, R156 ;  /* 0x00000018049c723c */ /* 0x040fe2000004189c */
[----:B------:R1:W4:Y:S05]  /*148a0*/  MUFU.EX2 R32, R3 ;  /* 0x0000000300207308 */ /* 0x00032a0000000800 */
[----:B------:R-:W-:Y:S07]  /*148b0*/  HMMA.16816.F32.BF16 R152, R4, R26, R152 ;  /* 0x0000001a0498723c */ /* 0x000fee0000041898 */
[----:B--2---:R-:W-:Y:S01]  /*148c0*/  F2FP.BF16.F32.PACK_AB R6, R134, R68 ;  /* 0x000000448606723e */ /* 0x004fe200000010ff */
[----:B-1----:R-:W-:Y:S01]  /*148d0*/  FFMA.FTZ R3, R76, UR4, -R0 ;  /* 0x000000044c037c23 */ /* 0x002fe20008010800 */
[----:B----4-:R-:W-:-:S03]  /*148e0*/  MOV R145, R32 ;  /* 0x0000002000917202 */ /* 0x010fc60000000f00 */
        /* <DEDUP_REMOVED lines=9> */
[----:B------:R-:W-:Y:S02]  /*14980*/  MOV R112, R36 ;  /* 0x0000002400707202 */ /* 0x000fe40000000f00 */
[----:B--2---:R-:W-:-:S03]  /*14990*/  F2FP.BF16.F32.PACK_AB R11, R139, R110 ;  /* 0x0000006e8b0b723e */ /* 0x004fc600000010ff */
[----:B------:R1:W-:Y:S01]  /*149a0*/  MUFU.EX2 R76, R3 ;  /* 0x00000003004c7308 */ /* 0x0003e20000000800 */
[----:B------:R-:W-:-:S07]  /*149b0*/  F2FP.BF16.F32.PACK_AB R10, R112, R219 ;  /* 0x000000db700a723e */ /* 0x000fce00000010ff */
[C---:B---3--:R-:W-:Y:S01]  /*149c0*/  HMMA.16816.F32.BF16 R36, R8.reuse, R12, R20 ;  /* 0x0000000c0824723c */ /* 0x048fe20000041814 */
[----:B------:R-:W2:Y:S05]  /*149d0*/  LDSM.16.MT88.4 R20, [R135+0xb800] ;  /* 0x00b800008714783b */ /* 0x000eaa0000004200 */
[----:B------:R-:W-:Y:S01]  /*149e0*/  HMMA.16816.F32.BF16 R32, R8, R14, R16 ;  /* 0x0000000e0820723c */ /* 0x000fe20000041810 */
[----:B------:R-:W3:Y:S01]  /*149f0*/  LDSM.16.MT88.4 R16, [R218+0xb800] ;  /* 0x00b80000da10783b */ /* 0x000ee20000004200 */
[--C-:B------:R-:W-:Y:S01]  /*14a00*/  FFMA.FTZ R12, R87, UR4, -R2.reuse ;  /* 0x00000004570c7c23 */ /* 0x100fe20008010802 */
[----:B-1----:R-:W-:Y:S01]  /*14a10*/  FFMA.FTZ R3, R82, UR4, -R2 ;  /* 0x0000000452037c23 */ /* 0x002fe20008010802 */
[----:B------:R-:W-:-:S02]  /*14a20*/  IMAD.MOV.U32 R87, RZ, RZ, R73 ;  /* 0x000000ffff577224 */ /* 0x000fc400078e0049 */
[----:B------:R-:W-:Y:S01]  /*14a30*/  HMMA.16816.F32.BF16 R28, R8, R44, R48 ;  /* 0x0000002c081c723c */ /* 0x000fe20000041830 */
[----:B------:R1:W-:Y:S01]  /*14a40*/  MUFU.EX2 R82, R3 ;  /* 0x0000000300527308 */ /* 0x0003e20000000800 */
[----:B------:R-:W4:Y:S01]  /*14a50*/  LDSM.16.MT88.4 R48, [R216+0xb800] ;  /* 0x00b80000d830783b */ /* 0x000f220000004200 */
[----:B------:R-:W-:-:S03]  /*14a60*/  F2FP.BF16.F32.PACK_AB R4, R108, R87 ;  /* 0x000000576c04723e */ /* 0x000fc600000010ff */
[C---:B------:R-:W-:Y:S03]  /*14a70*/  HMMA.16816.F32.BF16 R24, R8.reuse, R46, R56 ;  /* 0x0000002e0818723c */ /* 0x040fe60000041838 */
[----:B------:R2:W-:Y:S03]  /*14a80*/  MUFU.EX2 R184, R12 ;  /* 0x0000000c00b87308 */ /* 0x0005e60000000800 */
[----:B------:R-:W-:Y:S01]  /*14a90*/  HMMA.16816.F32.BF16 R44, R8, R52, R156 ;  /* 0x00000034082c723c */ /* 0x000fe2000004189c */
[----:B-1----:R-:W-:-:S05]  /*14aa0*/  FFMA.FTZ R3, R113, UR4, -R2 ;  /* 0x0000000471037c23 */ /* 0x002fca0008010802 */
[C---:B------:R-:W-:Y:S01]  /*14ab0*/  HMMA.16816.F32.BF16 R52, R8.reuse, R54, R152 ;  /* 0x000000360834723c */ /* 0x040fe20000041898 */
[----:B------:R-:W-:Y:S01]  /*14ac0*/  MOV R113, R78 ;  /* 0x0000004e00717202 */ /* 0x000fe20000000f00 */
[----:B------:R1:W-:Y:S04]  /*14ad0*/  MUFU.EX2 R136, R3 ;  /* 0x0000000300887308 */ /* 0x0003e80000000800 */
[C---:B------:R-:W-:Y:S01]  /*14ae0*/  HMMA.16816.F32.BF16 R60, R8.reuse, R40, R60 ;  /* 0x00000028083c723c */ /* 0x040fe2000004183c */
[----:B--2---:R-:W-:Y:S05]  /*14af0*/  LDSM.16.MT88.4 R12, [R216+0xc000] ;  /* 0x00c00000d80c783b */ /* 0x004fea0000004200 */
[----:B------:R-:W-:Y:S01]  /*14b00*/  HMMA.16816.F32.BF16 R160, R8, R42, R160 ;  /* 0x0000002a08a0723c */ /* 0x000fe200000418a0 */
[----:B------:R-:W2:Y:S01]  /*14b10*/  LDSM.16.MT88.4 R8, [R217+0xb800] ;  /* 0x00b80000d908783b */ /* 0x000ea20000004200 */
[----:B-1----:R-:W-:Y:S01]  /*14b20*/  FFMA.FTZ R3, R84, UR4, -R0 ;  /* 0x0000000454037c23 */ /* 0x002fe20008010800 */
[----:B------:R-:W-:-:S02]  /*14b30*/  MOV R84, R149 ;  /* 0x0000009500547202 */ /* 0x000fc40000000f00 */
[----:B------:R-:W-:Y:S02]  /*14b40*/  MOV R149, R182 ;  /* 0x000000b600957202 */ /* 0x000fe40000000f00 */
[----:B------:R1:W-:Y:S02]  /*14b50*/  MUFU.EX2 R182, R3 ;  /* 0x0000000300b67308 */ /* 0x0003e40000000800 */
[----:B------:R-:W-:Y:S02]  /*14b60*/  MOV R80, R149 ;  /* 0x0000009500507202 */ /* 0x000fe40000000f00 */
[----:B------:R-:W-:Y:S01]  /*14b70*/  MOV R149, R183 ;  /* 0x000000b700957202 */ /* 0x000fe20000000f00 */
[----:B-1----:R-:W-:-:S04]  /*14b80*/  FFMA.FTZ R3, R120, UR4, -R0 ;  /* 0x0000000478037c23 */ /* 0x002fc80008010800 */
[----:B------:R1:W3:Y:S02]  /*14b90*/  MUFU.EX2 R180, R3 ;  /* 0x0000000300b47308 */ /* 0x0002e40000000800 */
[----:B-1----:R-:W-:Y:S01]  /*14ba0*/  FFMA.FTZ R3, R85, UR4, -R0 ;  /* 0x0000000455037c23 */ /* 0x002fe20008010800 */
[----:B---3--:R-:W-:-:S05]  /*14bb0*/  F2FP.BF16.F32.PACK_AB R5, R180, R182 ;  /* 0x000000b6b405723e */ /* 0x008fca00000010ff */
[----:B------:R1:W-:Y:S02]  /*14bc0*/  MUFU.EX2 R167, R3 ;  /* 0x0000000300a77308 */ /* 0x0003e40000000800 */
[----:B-1----:R-:W-:Y:S01]  /*14bd0*/  FFMA.FTZ R3, R121, UR4, -R0 ;  /* 0x0000000479037c23 */ /* 0x002fe20008010800 */
[----:B------:R-:W-:-:S05]  /*14be0*/  MOV R121, R138 ;  /* 0x0000008a00797202 */ /* 0x000fca0000000f00 */
[----:B------:R1:W3:Y:S02]  /*14bf0*/  MUFU.EX2 R181, R3 ;  /* 0x0000000300b57308 */ /* 0x0002e40000000800 */
[----:B-1----:R-:W-:Y:S01]  /*14c00*/  FFMA.FTZ R3, R86, UR4, -R2 ;  /* 0x0000000456037c23 */ /* 0x002fe20008010802 */
[----:B---3--:R-:W-:Y:S02]  /*14c10*/  F2FP.BF16.F32.PACK_AB R7, R181, R167 ;  /* 0x000000a7b507723e */ /* 0x008fe400000010ff */
[----:B------:R-:W-:-:S03]  /*14c20*/  MOV R86, R139 ;  /* 0x0000008b00567202 */ /* 0x000fc60000000f00 */
[----:B------:R1:W-:Y:S02]  /*14c30*/  MUFU.EX2 R188, R3 ;  /* 0x0000000300bc7308 */ /* 0x0003e40000000800 */
[C---:B------:R-:W-:Y:S06]  /*14c40*/  HMMA.16816.F32.BF16 R72, R4.reuse, R20, R36 ;  /* 0x000000140448723c */ /* 0x040fec0000041824 */
[C---:B------:R-:W-:Y:S06]  /*14c50*/  HMMA.16816.F32.BF16 R36, R4.reuse, R16, R28 ;  /* 0x000000100424723c */ /* 0x040fec000004181c */
[----:B------:R-:W-:Y:S01]  /*14c60*/  HMMA.16816.F32.BF16 R28, R4, R18, R24 ;  /* 0x00000012041c723c */ /* 0x000fe20000041818 */
[----:B-1----:R-:W-:Y:S01]  /*14c70*/  FFMA.FTZ R3, R114, UR4, -R2 ;  /* 0x0000000472037c23 */ /* 0x002fe20008010802 */
[----:B------:R-:W1:Y:S01]  /*14c80*/  LDSM.16.MT88.4 R16, [R218+0xc000] ;  /* 0x00c00000da10783b */ /* 0x000e620000004200 */
[----:B------:R-:W-:-:S02]  /*14c90*/  IMAD.MOV.U32 R114, RZ, RZ, R77 ;  /* 0x000000ffff727224 */ /* 0x000fc400078e004d */
[----:B------:R3:W2:Y:S01]  /*14ca0*/  MUFU.EX2 R187, R3 ;  /* 0x0000000300bb7308 */ /* 0x0006a20000000800 */
[C---:B------:R-:W-:Y:S01]  /*14cb0*/  HMMA.16816.F32.BF16 R40, R4.reuse, R22, R32 ;  /* 0x000000160428723c */ /* 0x040fe20000041820 */
[----:B------:R-:W1:Y:S05]  /*14cc0*/  LDSM.16.MT88.4 R32, [R135+0xc000] ;  /* 0x00c000008720783b */ /* 0x000e6a0000004200 */
[C---:B----4-:R-:W-:Y:S06]  /*14cd0*/  HMMA.16816.F32.BF16 R24, R4.reuse, R48, R44 ;  /* 0x000000300418723c */ /* 0x050fec000004182c */
[----:B------:R-:W-:Y:S01]  /*14ce0*/  HMMA.16816.F32.BF16 R20, R4, R50, R52 ;  /* 0x000000320414723c */ /* 0x000fe20000041834 */
[----:B------:R-:W4:Y:S01]  /*14cf0*/  LDSM.16.MT88.4 R48, [R217+0xc000] ;  /* 0x00c00000d930783b */ /* 0x000f220000004200 */
[----:B---3--:R-:W-:Y:S01]  /*14d00*/  FFMA.FTZ R3, R122, UR4, -R2 ;  /* 0x000000047a037c23 */ /* 0x008fe20008010802 */
[----:B------:R-:W-:-:S03]  /*14d10*/  MOV R122, R145 ;  /* 0x00000091007a7202 */ /* 0x000fc60000000f00 */
[C---:B--2---:R-:W-:Y:S01]  /*14d20*/  HMMA.16816.F32.BF16 R60, R4.reuse, R8, R60 ;  /* 0x00000008043c723c */ /* 0x044fe2000004183c */
[----:B------:R-:W-:Y:S01]  /*14d30*/  MOV R145, R137 ;  /* 0x0000008900917202 */ /* 0x000fe20000000f00 */
[----:B------:R2:W-:Y:S01]  /*14d40*/  MUFU.EX2 R183, R3 ;  /* 0x0000000300b77308 */ /* 0x0005e20000000800 */
[----:B------:R-:W-:Y:S01]  /*14d50*/  IMAD.MOV.U32 R137, RZ, RZ, R148 ;  /* 0x000000ffff897224 */ /* 0x000fe200078e0094 */
[----:B------:R-:W3:Y:S02]  /*14d60*/  LDSM.16.MT88.4 R52, [R135+0xc800] ;  /* 0x00c800008734783b */ /* 0x000ee40000004200 */
[----:B------:R-:W-:Y:S01]  /*14d70*/  HMMA.16816.F32.BF16 R160, R4, R10, R160 ;  /* 0x0000000a04a0723c */ /* 0x000fe200000418a0 */
[----:B------:R-:W-:Y:S02]  /*14d80*/  F2FP.BF16.F32.PACK_AB R8, R84, R111 ;  /* 0x0000006f5408723e */ /* 0x000fe400000010ff */
[----:B------:R-:W-:-:S04]  /*14d90*/  MOV R85, R137 ;  /* 0x0000008900557202 */ /* 0x000fc80000000f00 */
[----:B------:R-:W-:Y:S02]  /*14da0*/  F2FP.BF16.F32.PACK_AB R10, R76, R122 ;  /* 0x0000007a4c0a723e */ /* 0x000fe400000010ff */
[----:B------:R-:W-:Y:S01]  /*14db0*/  F2FP.BF16.F32.PACK_AB R6, R187, R188 ;  /* 0x000000bcbb06723e */ /* 0x000fe200000010ff */
[----:B--2---:R-:W-:Y:S01]  /*14dc0*/  FFMA.FTZ R3, R88, UR4, -R0 ;  /* 0x0000000458037c23 */ /* 0x004fe20008010800 */
[----:B------:R-:W-:-:S03]  /*14dd0*/  MOV R88, R80 ;  /* 0x0000005000587202 */ /* 0x000fc60000000f00 */
[----:B------:R2:W-:Y:S02]  /*14de0*/  MUFU.EX2 R159, R3 ;  /* 0x00000003009f7308 */ /* 0x0005e40000000800 */
[----:B--2---:R-:W-:-:S06]  /*14df0*/  FFMA.FTZ R3, R123, UR4, -R0 ;  /* 0x000000047b037c23 */ /* 0x004fcc0008010800 */
[----:B------:R2:W1:Y:S02]  /*14e00*/  MUFU.EX2 R157, R3 ;  /* 0x00000003009d7308 */ /* 0x0004640000000800 */
[----:B--2---:R-:W-:Y:S01]  /*14e10*/  FFMA.FTZ R3, R89, UR4, -R0 ;  /* 0x0000000459037c23 */ /* 0x004fe20008010800 */
[----:B-1----:R-:W-:Y:S02]  /*14e20*/  F2FP.BF16.F32.PACK_AB R9, R157, R159 ;  /* 0x0000009f9d09723e */ /* 0x002fe400000010ff */
[----:B------:R-:W-:-:S03]  /*14e30*/  MOV R89, R144 ;  /* 0x0000009000597202 */ /* 0x000fc60000000f00 */
[----:B------:R1:W-:Y:S02]  /*14e40*/  MUFU.EX2 R158, R3 ;  /* 0x00000003009e7308 */ /* 0x0003e40000000800 */
[----:B-1----:R-:W-:Y:S01]  /*14e50*/  FFMA.FTZ R3, R191, UR4, -R0 ;  /* 0x00000004bf037c23 */ /* 0x002fe20008010800 */
[----:B------:R-:W-:Y:S02]  /*14e60*/  MOV R191, R106 ;  /* 0x0000006a00bf7202 */ /* 0x000fe40000000f00 */
[----:B------:R-:W-:-:S03]  /*14e70*/  MOV R106, R81 ;  /* 0x00000051006a7202 */ /* 0x000fc60000000f00 */
[----:B------:R1:W2:Y:S02]  /*14e80*/  MUFU.EX2 R156, R3 ;  /* 0x00000003009c7308 */ /* 0x0002a40000000800 */
[----:B-1----:R-:W-:Y:S01]  /*14e90*/  FFMA.FTZ R3, R90, UR4, -R2 ;  /* 0x000000045a037c23 */ /* 0x002fe20008010802 */
[----:B--2---:R-:W-:Y:S02]  /*14ea0*/  F2FP.BF16.F32.PACK_AB R11, R156, R158 ;  /* 0x0000009e9c0b723e */ /* 0x004fe400000010ff */
[----:B------:R-:W-:-:S03]  /*14eb0*/  MOV R90, R145 ;  /* 0x00000091005a7202 */ /* 0x000fc60000000f00 */
[----:B------:R1:W-:Y:S02]  /*14ec0*/  MUFU.EX2 R166, R3 ;  /* 0x0000000300a67308 */ /* 0x0003e40000000800 */
[C---:B------:R-:W-:Y:S01]  /*14ed0*/  HMMA.16816.F32.BF16 R44, R8.reuse, R16, R36 ;  /* 0x00000010082c723c */ /* 0x040fe20000041824 */
[----:B------:R-:W2:Y:S05]  /*14ee0*/  LDSM.16.MT88.4 R36, [R218+0xc800] ;  /* 0x00c80000da24783b */ /* 0x000eaa0000004200 */
[C---:B------:R-:W-:Y:S06]  /*14ef0*/  HMMA.16816.F32.BF16 R56, R8.reuse, R34, R40 ;  /* 0x000000220838723c */ /* 0x040fec0000041828 */
[----:B------:R-:W-:Y:S01]  /*14f00*/  HMMA.16816.F32.BF16 R40, R8, R18, R28 ;  /* 0x000000120828723c */ /* 0x000fe2000004181c */
[----:B-1----:R-:W-:Y:S01]  /*14f10*/  FFMA.FTZ R3, R189, UR4, -R2 ;  /* 0x00000004bd037c23 */ /* 0x002fe20008010802 */
[----:B------:R-:W-:-:S03]  /*14f20*/  MOV R189, R147 ;  /* 0x0000009300bd7202 */ /* 0x000fc60000000f00 */
[----:B------:R1:W-:Y:S01]  /*14f30*/  MUFU.EX2 R164, R3 ;  /* 0x0000000300a47308 */ /* 0x0003e20000000800 */
[C---:B------:R-:W-:Y:S06]  /*14f40*/  HMMA.16816.F32.BF16 R72, R8.reuse, R32, R72 ;  /* 0x000000200848723c */ /* 0x040fec0000041848 */
[C---:B------:R-:W-:Y:S01]  /*14f50*/  HMMA.16816.F32.BF16 R28, R8.reuse, R14, R20 ;  /* 0x0000000e081c723c */ /* 0x040fe20000041814 */
[----:B------:R-:W2:Y:S05]  /*14f60*/  LDSM.16.MT88.4 R20, [R216+0xc800] ;  /* 0x00c80000d814783b */ /* 0x000eaa0000004200 */
[----:B------:R-:W-:Y:S01]  /*14f70*/  HMMA.16816.F32.BF16 R32, R8, R12, R24 ;  /* 0x0000000c0820723c */ /* 0x000fe20000041818 */
[----:B-1----:R-:W-:Y:S01]  /*14f80*/  FFMA.FTZ R3, R91, UR4, -R2 ;  /* 0x000000045b037c23 */ /* 0x002fe20008010802 */
[----:B------:R-:W-:-:S04]  /*14f90*/  MOV R91, R146 ;  /* 0x00000092005b7202 */ /* 0x000fc80000000f00 */
[C---:B----4-:R-:W-:Y:S01]  /*14fa0*/  HMMA.16816.F32.BF16 R24, R8.reuse, R48, R60 ;  /* 0x000000300818723c */ /* 0x050fe2000004183c */
[----:B------:R-:W-:Y:S01]  /*14fb0*/  FFMA.FTZ R12, R119, UR4, -R2 ;  /* 0x00000004770c7c23 */ /* 0x000fe20008010802 */
[----:B------:R1:W-:Y:S04]  /*14fc0*/  MUFU.EX2 R165, R3 ;  /* 0x0000000300a57308 */ /* 0x0003e80000000800 */
[----:B------:R-:W-:Y:S01]  /*14fd0*/  HMMA.16816.F32.BF16 R16, R8, R50, R160 ;  /* 0x000000320810723c */ /* 0x000fe200000418a0 */
[----:B------:R-:W4:Y:S03]  /*14fe0*/  LDSM.16.MT88.4 R8, [R217+0xc800] ;  /* 0x00c80000d908783b */ /* 0x000f260000004200 */
[----:B------:R3:W-:Y:S01]  /*14ff0*/  MUFU.EX2 R153, R12 ;  /* 0x0000000c00997308 */ /* 0x0007e20000000800 */
[----:B------:R-:W-:Y:S02]  /*15000*/  LDSM.16.MT88.4 R48, [R135+0xd000] ;  /* 0x00d000008730783b */ /* 0x000fe40000004200 */
[----:B------:R-:W-:Y:S01]  /*15010*/  IMAD.MOV.U32 R161, RZ, RZ, R142 ;  /* 0x000000ffffa17224 */ /* 0x000fe200078e008e */
[----:B------:R-:W-:-:S02]  /*15020*/  MOV R163, R140 ;  /* 0x0000008c00a37202 */ /* 0x000fc40000000f00 */
[----:B------:R-:W-:Y:S01]  /*15030*/  MOV R162, R141 ;  /* 0x0000008d00a27202 */ /* 0x000fe20000000f00 */
[----:B-1----:R-:W-:Y:S01]  /*15040*/  FFMA.FTZ R3, R92, UR4, -R0 ;  /* 0x000000045c037c23 */ /* 0x002fe20008010800 */
[----:B------:R-:W-:-:S03]  /*15050*/  IMAD.MOV.U32 R92, RZ, RZ, R150 ;  /* 0x000000ffff5c7224 */ /* 0x000fc600078e0096 */
[----:B------:R1:W-:Y:S01]  /*15060*/  MUFU.EX2 R151, R3 ;  /* 0x0000000300977308 */ /* 0x0003e20000000800 */
[----:B---3--:R-:W-:Y:S01]  /*15070*/  LDSM.16.MT88.4 R12, [R217+0xd000] ;  /* 0x00d00000d90c783b */ /* 0x008fe20000004200 */
[----:B-1----:R-:W-:Y:S01]  /*15080*/  FFMA.FTZ R3, R168, UR4, -R0 ;  /* 0x00000004a8037c23 */ /* 0x002fe20008010800 */
[----:B------:R-:W-:Y:S02]  /*15090*/  MOV R168, R136 ;  /* 0x0000008800a87202 */ /* 0x000fe40000000f00 */
[----:B------:R-:W-:-:S03]  /*150a0*/  MOV R136, R149 ;  /* 0x0000009500887202 */ /* 0x000fc60000000f00 */
[----:B------:R1:W3:Y:S01]  /*150b0*/  MUFU.EX2 R149, R3 ;  /* 0x0000000300957308 */ /* 0x0002e20000000800 */
[----:B------:R-:W-:Y:S01]  /*150c0*/  MOV R160, R136 ;  /* 0x0000008800a07202 */ /* 0x000fe20000000f00 */
[----:B-1----:R-:W-:Y:S01]  /*150d0*/  FFMA.FTZ R3, R93, UR4, -R0 ;  /* 0x000000045d037c23 */ /* 0x002fe20008010800 */
[----:B---3--:R-:W-:Y:S02]  /*150e0*/  F2FP.BF16.F32.PACK_AB R5, R149, R151 ;  /* 0x000000979505723e */ /* 0x008fe400000010ff */
[----:B------:R-:W-:-:S03]  /*150f0*/  MOV R93, R108 ;  /* 0x0000006c005d7202 */ /* 0x000fc60000000f00 */
[----:B------:R1:W-:Y:S01]  /*15100*/  MUFU.EX2 R148, R3 ;  /* 0x0000000300947308 */ /* 0x0003e20000000800 */
[----:B------:R-:W-:Y:S01]  /*15110*/  MOV R108, R83 ;  /* 0x00000053006c7202 */ /* 0x000fe20000000f00 */
[----:B-1----:R-:W-:Y:S01]  /*15120*/  FFMA.FTZ R3, R192, UR4, -R0 ;  /* 0x00000004c0037c23 */ /* 0x002fe20008010800 */
[----:B------:R-:W-:-:S05]  /*15130*/  MOV R192, R82 ;  /* 0x0000005200c07202 */ /* 0x000fca0000000f00 */
[----:B------:R1:W3:Y:S01]  /*15140*/  MUFU.EX2 R150, R3 ;  /* 0x0000000300967308 */ /* 0x0002e20000000800 */
[----:B------:R-:W-:Y:S01]  /*15150*/  F2FP.BF16.F32.PACK_AB R4, R168, R192 ;  /* 0x000000c0a804723e */ /* 0x000fe200000010ff */
[----:B-1----:R-:W-:Y:S01]  /*15160*/  FFMA.FTZ R3, R185, UR4, -R2 ;  /* 0x00000004b9037c23 */ /* 0x002fe20008010802 */
[----:B---3--:R-:W-:Y:S02]  /*15170*/  F2FP.BF16.F32.PACK_AB R7, R150, R148 ;  /* 0x000000949607723e */ /* 0x008fe400000010ff */
[----:B------:R-:W-:-:S03]  /*15180*/  MOV R185, R76 ;  /* 0x0000004c00b97202 */ /* 0x000fc60000000f00 */
[----:B------:R1:W3:Y:S02]  /*15190*/  MUFU.EX2 R154, R3 ;  /* 0x00000003009a7308 */ /* 0x0002e40000000800 */
[C---:B------:R-:W-:Y:S06]  /*151a0*/  HMMA.16816.F32.BF16 R60, R4.reuse, R54, R56 ;  /* 0x00000036043c723c */ /* 0x040fec0000041838 */
[C---:B--2---:R-:W-:Y:S06]  /*151b0*/  HMMA.16816.F32.BF16 R56, R4.reuse, R38, R40 ;  /* 0x000000260438723c */ /* 0x044fec0000041828 */
[----:B------:R-:W-:Y:S01]  /*151c0*/  HMMA.16816.F32.BF16 R80, R4, R52, R72 ;  /* 0x000000340450723c */ /* 0x000fe20000041848 */
[----:B-1----:R-:W-:Y:S01]  /*151d0*/  FFMA.FTZ R3, R94, UR4, -R2 ;  /* 0x000000045e037c23 */ /* 0x002fe20008010802 */
[----:B------:R-:W-:-:S03]  /*151e0*/  MOV R94, R143 ;  /* 0x0000008f005e7202 */ /* 0x000fc60000000f00 */
[----:B------:R1:W2:Y:S01]  /*151f0*/  MUFU.EX2 R155, R3 ;  /* 0x00000003009b7308 */ /* 0x0002a20000000800 */
[C---:B------:R-:W-:Y:S06]  /*15200*/  HMMA.16816.F32.BF16 R72, R4.reuse, R20, R32 ;  /* 0x000000140448723c */ /* 0x040fec0000041820 */
[C---:B------:R-:W-:Y:S01]  /*15210*/  HMMA.16816.F32.BF16 R52, R4.reuse, R22, R28 ;  /* 0x000000160434723c */ /* 0x040fe2000004181c */
[----:B------:R-:W-:Y:S05]  /*15220*/  LDSM.16.MT88.4 R20, [R135+0xd800] ;  /* 0x00d800008714783b */ /* 0x000fea0000004200 */
[----:B----4-:R-:W-:Y:S01]  /*15230*/  HMMA.16816.F32.BF16 R40, R4, R8, R24 ;  /* 0x000000080428723c */ /* 0x010fe20000041818 */
[----:B-1----:R-:W-:Y:S01]  /*15240*/  FFMA.FTZ R3, R95, UR4, -R2 ;  /* 0x000000045f037c23 */ /* 0x002fe20008010802 */
[----:B------:R-:W-:-:S04]  /*15250*/  MOV R95, R79 ;  /* 0x0000004f005f7202 */ /* 0x000fc80000000f00 */
[C---:B------:R-:W-:Y:S01]  /*15260*/  HMMA.16816.F32.BF16 R32, R4.reuse, R10, R16 ;  /* 0x0000000a0420723c */ /* 0x040fe20000041810 */
[----:B------:R-:W-:Y:S01]  /*15270*/  F2FP.BF16.F32.PACK_AB R8, R183, R184 ;  /* 0x000000b8b708723e */ /* 0x000fe200000010ff */
[----:B------:R1:W-:Y:S01]  /*15280*/  MUFU.EX2 R152, R3 ;  /* 0x0000000300987308 */ /* 0x0003e20000000800 */
[----:B------:R-:W-:Y:S03]  /*15290*/  LDSM.16.MT88.4 R16, [R218+0xd800] ;  /* 0x00d80000da10783b */ /* 0x000fe60000004200 */
[----:B------:R-:W-:Y:S01]  /*152a0*/  HMMA.16816.F32.BF16 R76, R4, R36, R44 ;  /* 0x00000024044c723c */ /* 0x000fe2000004182c */
[----:B------:R-:W4:Y:S01]  /*152b0*/  LDSM.16.MT88.4 R44, [R218+0xd000] ;  /* 0x00d00000da2c783b */ /* 0x000f220000004200 */
[----:B------:R-:W-:-:S03]  /*152c0*/  F2FP.BF16.F32.PACK_AB R10, R164, R166 ;  /* 0x000000a6a40a723e */ /* 0x000fc600000010ff */
[----:B------:R-:W4:Y:S02]  /*152d0*/  LDSM.16.MT88.4 R36, [R216+0xd000] ;  /* 0x00d00000d824783b */ /* 0x000f240000004200 */
[----:B---3--:R-:W-:Y:S02]  /*152e0*/  F2FP.BF16.F32.PACK_AB R4, R154, R165 ;  /* 0x000000a59a04723e */ /* 0x008fe400000010ff */
[----:B--2---:R-:W-:Y:S01]  /*152f0*/  F2FP.BF16.F32.PACK_AB R6, R153, R155 ;  /* 0x0000009b9906723e */ /* 0x004fe200000010ff */
[--C-:B-1----:R-:W-:Y:S01]  /*15300*/  FFMA.FTZ R3, R96, UR4, -R0.reuse ;  /* 0x0000000460037c23 */ /* 0x102fe20008010800 */
[----:B------:R-:W-:Y:S02]  /*15310*/  MOV R96, R162 ;  /* 0x000000a200607202 */ /* 0x000fe40000000f00 */
[----:B------:R-:W-:Y:S01]  /*15320*/  MOV R162, R84 ;  /* 0x0000005400a27202 */ /* 0x000fe20000000f00 */
[----:B------:R1:W-:Y:S02]  /*15330*/  MUFU.EX2 R144, R3 ;  /* 0x0000000300907308 */ /* 0x0003e40000000800 */
[----:B-1----:R-:W-:Y:S01]  /*15340*/  FFMA.FTZ R3, R190, UR4, -R0 ;  /* 0x00000004be037c23 */ /* 0x002fe20008010800 */
[----:B------:R-:W-:-:S02]  /*15350*/  MOV R190, R163 ;  /* 0x000000a300be7202 */ /* 0x000fc40000000f00 */
[----:B------:R-:W-:-:S03]  /*15360*/  MOV R163, R122 ;  /* 0x0000007a00a37202 */ /* 0x000fc60000000f00 */
[----:B------:R1:W2:Y:S02]  /*15370*/  MUFU.EX2 R139, R3 ;  /* 0x00000003008b7308 */ /* 0x0002a40000000800 */
[----:B-1----:R-:W-:Y:S01]  /*15380*/  FFMA.FTZ R3, R97, UR4, -R0 ;  /* 0x0000000461037c23 */ /* 0x002fe20008010800 */
[----:B--2---:R-:W-:Y:S01]  /*15390*/  F2FP.BF16.F32.PACK_AB R9, R139, R144 ;  /* 0x000000908b09723e */ /* 0x004fe200000010ff */
[----:B------:R-:W-:-:S04]  /*153a0*/  IMAD.MOV.U32 R97, RZ, RZ, R87 ;  /* 0x000000ffff617224 */ /* 0x000fc800078e0057 */
[----:B------:R1:W-:Y:S02]  /*153b0*/  MUFU.EX2 R138, R3 ;  /* 0x00000003008a7308 */ /* 0x0003e40000000800 */
[----:B-1----:R-:W-:Y:S01]  /*153c0*/  FFMA.FTZ R3, R186, UR4, -R0 ;  /* 0x00000004ba037c23 */ /* 0x002fe20008010800 */
[----:B------:R-:W-:-:S05]  /*153d0*/  MOV R186, R86 ;  /* 0x0000005600ba7202 */ /* 0x000fca0000000f00 */
[----:B------:R1:W2:Y:S02]  /*153e0*/  MUFU.EX2 R137, R3 ;  /* 0x0000000300897308 */ /* 0x0002a40000000800 */
[----:B-1----:R-:W-:Y:S01]  /*153f0*/  FFMA.FTZ R3, R132, UR4, -R2 ;  /* 0x0000000484037c23 */ /* 0x002fe20008010802 */
[----:B--2---:R-:W-:-:S05]  /*15400*/  F2FP.BF16.F32.PACK_AB R11, R137, R138 ;  /* 0x0000008a890b723e */ /* 0x004fca00000010ff */
[----:B------:R1:W-:Y:S02]  /*15410*/  MUFU.EX2 R147, R3 ;  /* 0x0000000300937308 */ /* 0x0003e40000000800 */
[C---:B----4-:R-:W-:Y:S06]  /*15420*/  HMMA.16816.F32.BF16 R24, R8.reuse, R44, R76 ;  /* 0x0000002c0818723c */ /* 0x050fec000004184c */
[C---:B------:R-:W-:Y:S06]  /*15430*/  HMMA.16816.F32.BF16 R44, R8.reuse, R46, R56 ;  /* 0x0000002e082c723c */ /* 0x040fec0000041838 */
[----:B------:R-:W-:Y:S01]  /*15440*/  HMMA.16816.F32.BF16 R56, R8, R36, R72 ;  /* 0x000000240838723c */ /* 0x000fe20000041848 */
[----:B-1----:R-:W-:Y:S01]  /*15450*/  FFMA.FTZ R3, R98, UR4, -R2 ;  /* 0x0000000462037c23 */ /* 0x002fe20008010802 */
[----:B------:R-:W-:-:S03]  /*15460*/  MOV R98, R121 ;  /* 0x0000007900627202 */ /* 0x000fc60000000f00 */
[----:B------:R1:W-:Y:S01]  /*15470*/  MUFU.EX2 R145, R3 ;  /* 0x0000000300917308 */ /* 0x0003e20000000800 */
[C---:B------:R-:W-:Y:S06]  /*15480*/  HMMA.16816.F32.BF16 R72, R8.reuse, R38, R52 ;  /* 0x000000260848723c */ /* 0x040fec0000041834 */
[C---:B------:R-:W-:Y:S06]  /*15490*/  HMMA.16816.F32.BF16 R80, R8.reuse, R48, R80 ;  /* 0x000000300850723c */ /* 0x040fec0000041850 */
[----:B------:R-:W-:Y:S01]  /*154a0*/  HMMA.16816.F32.BF16 R28, R8, R50, R60 ;  /* 0x00000032081c723c */ /* 0x000fe2000004183c */
[----:B------:R-:W2:Y:S01]  /*154b0*/  LDSM.16.MT88.4 R48, [R216+0xd800] ;  /* 0x00d80000d830783b */ /* 0x000ea20000004200 */
[----:B-1----:R-:W-:-:S04]  /*154c0*/  FFMA.FTZ R3, R133, UR4, -R2 ;  /* 0x0000000485037c23 */ /* 0x002fc80008010802 */
[C---:B------:R-:W-:Y:S01]  /*154d0*/  HMMA.16816.F32.BF16 R52, R8.reuse, R12, R40 ;  /* 0x0000000c0834723c */ /* 0x040fe20000041828 */
[----:B------:R1:W-:Y:S05]  /*154e0*/  MUFU.EX2 R146, R3 ;  /* 0x0000000300927308 */ /* 0x0003ea0000000800 */
[----:B------:R-:W-:Y:S01]  /*154f0*/  HMMA.16816.F32.BF16 R40, R8, R14, R32 ;  /* 0x0000000e0828723c */ /* 0x000fe20000041820 */
[----:B------:R-:W3:Y:S01]  /*15500*/  LDSM.16.MT88.4 R8, [R217+0xd800] ;  /* 0x00d80000d908783b */ /* 0x000ee20000004200 */
[----:B------:R-:W-:-:S03]  /*15510*/  FFMA.FTZ R12, R102, UR4, -R2 ;  /* 0x00000004660c7c23 */ /* 0x000fc60008010802 */
[----:B------:R-:W4:Y:S01]  /*15520*/  LDSM.16.MT88.4 R32, [R135+0xe000] ;  /* 0x00e000008720783b */ /* 0x000f220000004200 */
[----:B------:R2:W-:Y:S01]  /*15530*/  MUFU.EX2 R141, R12 ;  /* 0x0000000c008d7308 */ /* 0x0005e20000000800 */
[----:B-1----:R-:W-:Y:S01]  /*15540*/  FFMA.FTZ R3, R99, UR4, -R0 ;  /* 0x0000000463037c23 */ /* 0x002fe20008010800 */
[----:B------:R-:W-:-:S06]  /*15550*/  MOV R99, R85 ;  /* 0x0000005500637202 */ /* 0x000fcc0000000f00 */
[----:B------:R1:W-:Y:S01]  /*15560*/  MUFU.EX2 R132, R3 ;  /* 0x0000000300847308 */ /* 0x0003e20000000800 */
[----:B--2---:R-:W-:Y:S01]  /*15570*/  LDSM.16.MT88.4 R12, [R216+0xe000] ;  /* 0x00e00000d80c783b */ /* 0x004fe20000004200 */
[----:B-1----:R-:W-:Y:S01]  /*15580*/  FFMA.FTZ R3, R170, UR4, -R0 ;  /* 0x00000004aa037c23 */ /* 0x002fe20008010800 */
[----:B------:R-:W-:-:S05]  /*15590*/  MOV R170, R112 ;  /* 0x0000007000aa7202 */ /* 0x000fca0000000f00 */
[----:B------:R1:W2:Y:S02]  /*155a0*/  MUFU.EX2 R123, R3 ;  /* 0x00000003007b7308 */ /* 0x0002a40000000800 */
[----:B-1----:R-:W-:Y:S01]  /*155b0*/  FFMA.FTZ R3, R100, UR4, -R0 ;  /* 0x0000000464037c23 */ /* 0x002fe20008010800 */
[----:B--2---:R-:W-:Y:S02]  /*155c0*/  F2FP.BF16.F32.PACK_AB R5, R123, R132 ;  /* 0x000000847b05723e */ /* 0x004fe400000010ff */
[----:B------:R-:W-:-:S03]  /*155d0*/  MOV R100, R110 ;  /* 0x0000006e00647202 */ /* 0x000fc60000000f00 */
[----:B------:R1:W-:Y:S02]  /*155e0*/  MUFU.EX2 R136, R3 ;  /* 0x0000000300887308 */ /* 0x0003e40000000800 */
[----:B-1----:R-:W-:Y:S01]  /*155f0*/  FFMA.FTZ R3, R171, UR4, -R0 ;  /* 0x00000004ab037c23 */ /* 0x002fe20008010800 */
[----:B------:R-:W-:-:S05]  /*15600*/  IMAD.MOV.U32 R171, RZ, RZ, R109 ;  /* 0x000000ffffab7224 */ /* 0x000fca00078e006d */
[----:B------:R1:W2:Y:S02]  /*15610*/  MUFU.EX2 R133, R3 ;  /* 0x0000000300857308 */ /* 0x0002a40000000800 */
[----:B-1----:R-:W-:Y:S01]  /*15620*/  FFMA.FTZ R3, R101, UR4, -R2 ;  /* 0x0000000465037c23 */ /* 0x002fe20008010802 */
[----:B--2---:R-:W-:Y:S02]  /*15630*/  F2FP.BF16.F32.PACK_AB R7, R133, R136 ;  /* 0x000000888507723e */ /* 0x004fe400000010ff */
[----:B------:R-:W-:-:S03]  /*15640*/  MOV R101, R105 ;  /* 0x0000006900657202 */ /* 0x000fc60000000f00 */
[----:B------:R1:W-:Y:S02]  /*15650*/  MUFU.EX2 R143, R3 ;  /* 0x00000003008f7308 */ /* 0x0003e40000000800 */
[C---:B------:R-:W-:Y:S06]  /*15660*/  HMMA.16816.F32.BF16 R80, R4.reuse, R20, R80 ;  /* 0x000000140450723c */ /* 0x040fec0000041850 */
[C---:B------:R-:W-:Y:S06]  /*15670*/  HMMA.16816.F32.BF16 R60, R4.reuse, R22, R28 ;  /* 0x00000016043c723c */ /* 0x040fec000004181c */
[----:B------:R-:W-:Y:S01]  /*15680*/  HMMA.16816.F32.BF16 R36, R4, R16, R24 ;  /* 0x000000100424723c */ /* 0x000fe20000041818 */
[----:B-1----:R-:W-:Y:S01]  /*15690*/  FFMA.FTZ R3, R169, UR4, -R2 ;  /* 0x00000004a9037c23 */ /* 0x002fe20008010802 */
[----:B------:R-:W-:-:S02]  /*156a0*/  MOV R169, R170 ;  /* 0x000000aa00a97202 */ /* 0x000fc40000000f00 */
[----:B------:R-:W-:Y:S01]  /*156b0*/  MOV R170, R97 ;  /* 0x0000006100aa7202 */ /* 0x000fe20000000f00 */
[----:B------:R1:W2:Y:S01]  /*156c0*/  MUFU.EX2 R142, R3 ;  /* 0x00000003008e7308 */ /* 0x0002a20000000800 */
[C---:B------:R-:W-:Y:S06]  /*156d0*/  HMMA.16816.F32.BF16 R24, R4.reuse, R48, R56 ;  /* 0x000000300418723c */ /* 0x040fec0000041838 */
[C---:B---3--:R-:W-:Y:S06]  /*156e0*/  HMMA.16816.F32.BF16 R56, R4.reuse, R8, R52 ;  /* 0x000000080438723c */ /* 0x048fec0000041834 */
[----:B------:R-:W-:Y:S01]  /*156f0*/  HMMA.16816.F32.BF16 R52, R4, R10, R40 ;  /* 0x0000000a0434723c */ /* 0x000fe20000041828 */
[----:B------:R-:W-:Y:S01]  /*15700*/  F2FP.BF16.F32.PACK_AB R8, R147, R152 ;  /* 0x000000989308723e */ /* 0x000fe200000010ff */
[----:B------:R-:W-:Y:S01]  /*15710*/  LDSM.16.MT88.4 R40, [R217+0xe000] ;  /* 0x00e00000d928783b */ /* 0x000fe20000004200 */
[----:B-1----:R-:W-:Y:S01]  /*15720*/  FFMA.FTZ R3, R172, UR4, -R2 ;  /* 0x00000004ac037c23 */ /* 0x002fe20008010802 */
[----:B------:R-:W-:-:S02]  /*15730*/  MOV R172, R100 ;  /* 0x0000006400ac7202 */ /* 0x000fc40000000f00 */
[C---:B------:R-:W-:Y:S01]  /*15740*/  HMMA.16816.F32.BF16 R28, R4.reuse, R18, R44 ;  /* 0x00000012041c723c */ /* 0x040fe2000004182c */
[----:B------:R-:W-:Y:S01]  /*15750*/  F2FP.BF16.F32.PACK_AB R10, R146, R145 ;  /* 0x00000091920a723e */ /* 0x000fe200000010ff */
[----:B------:R1:W3:Y:S01]  /*15760*/  MUFU.EX2 R140, R3 ;  /* 0x00000003008c7308 */ /* 0x0002e20000000800 */
[----:B------:R-:W4:Y:S03]  /*15770*/  LDSM.16.MT88.4 R16, [R218+0xe000] ;  /* 0x00e00000da10783b */ /* 0x000f260000004200 */
[----:B------:R-:W-:Y:S01]  /*15780*/  HMMA.16816.F32.BF16 R20, R4, R50, R72 ;  /* 0x000000320414723c */ /* 0x000fe20000041848 */
[----:B------:R-:W-:Y:S06]  /*15790*/  LDSM.16.MT88.4 R48, [R218+0xe800] ;  /* 0x00e80000da30783b */ /* 0x000fec0000004200 */
[----:B--2---:R-:W-:Y:S01]  /*157a0*/  F2FP.BF16.F32.PACK_AB R4, R142, R143 ;  /* 0x0000008f8e04723e */ /* 0x004fe200000010ff */
[----:B-1----:R-:W-:Y:S01]  /*157b0*/  FFMA.FTZ R3, R104, UR4, -R0 ;  /* 0x0000000468037c23 */ /* 0x002fe20008010800 */
[----:B---3--:R-:W-:-:S03]  /*157c0*/  F2FP.BF16.F32.PACK_AB R6, R140, R141 ;  /* 0x0000008d8c06723e */ /* 0x008fc600000010ff */
[----:B------:R1:W-:Y:S02]  /*157d0*/  MUFU.EX2 R120, R3 ;  /* 0x0000000300787308 */ /* 0x0003e40000000800 */
[----:B-1----:R-:W-:Y:S01]  /*157e0*/  FFMA.FTZ R3, R174, UR4, -R0 ;  /* 0x00000004ae037c23 */ /* 0x002fe20008010800 */
[----:B------:R-:W-:-:S05]  /*157f0*/  MOV R174, R114 ;  /* 0x0000007200ae7202 */ /* 0x000fca0000000f00 */
[----:B------:R1:W2:Y:S02]  /*15800*/  MUFU.EX2 R119, R3 ;  /* 0x0000000300777308 */ /* 0x0002a40000000800 */
[----:B-1----:R-:W-:Y:S01]  /*15810*/  FFMA.FTZ R3, R115, UR4, -R0 ;  /* 0x0000000473037c23 */ /* 0x002fe20008010800 */
[----:B--2---:R-:W-:-:S05]  /*15820*/  F2FP.BF16.F32.PACK_AB R9, R119, R120 ;  /* 0x000000787709723e */ /* 0x004fca00000010ff */
[----:B------:R1:W-:Y:S02]  /*15830*/  MUFU.EX2 R114, R3 ;  /* 0x0000000300727308 */ /* 0x0003e40000000800 */
[----:B-1----:R-:W-:Y:S01]  /*15840*/  FFMA.FTZ R3, R175, UR4, -R0 ;  /* 0x00000004af037c23 */ /* 0x002fe20008010800 */
[----:B------:R-:W-:-:S05]  /*15850*/  MOV R175, R113 ;  /* 0x0000007100af7202 */ /* 0x000fca0000000f00 */
[----:B------:R1:W2:Y:S02]  /*15860*/  MUFU.EX2 R113, R3 ;  /* 0x0000000300717308 */ /* 0x0002a40000000800 */
[----:B-1----:R-:W-:Y:S01]  /*15870*/  FFMA.FTZ R3, R70, UR4, -R2 ;  /* 0x0000000446037c23 */ /* 0x002fe20008010802 */
[----:B--2---:R-:W-:Y:S02]  /*15880*/  F2FP.BF16.F32.PACK_AB R11, R113, R114 ;  /* 0x00000072710b723e */ /* 0x004fe400000010ff */
[----:B------:R-:W-:-:S03]  /*15890*/  MOV R70, R95 ;  /* 0x0000005f00467202 */ /* 0x000fc60000000f00 */
[----:B------:R1:W-:Y:S01]  /*158a0*/  MUFU.EX2 R122, R3 ;  /* 0x00000003007a7308 */ /* 0x0003e20000000800 */
[----:B------:R-:W-:Y:S02]  /*158b0*/  MOV R95, R161 ;  /* 0x000000a1005f7202 */ /* 0x000fe40000000f00 */
[----:B------:R-:W-:Y:S01]  /*158c0*/  MOV R161, R111 ;  /* 0x0000006f00a17202 */ /* 0x000fe20000000f00 */
[C---:B----4-:R-:W-:Y:S06]  /*158d0*/  HMMA.16816.F32.BF16 R84, R8.reuse, R32, R80 ;  /* 0x000000200854723c */ /* 0x050fec0000041850 */
[C---:B------:R-:W-:Y:S01]  /*158e0*/  HMMA.16816.F32.BF16 R80, R8.reuse, R34, R60 ;  /* 0x000000220850723c */ /* 0x040fe2000004183c */
[----:B------:R-:W2:Y:S05]  /*158f0*/  LDSM.16.MT88.4 R60, [R135+0xe800] ;  /* 0x00e80000873c783b */ /* 0x000eaa0000004200 */
[----:B------:R-:W-:Y:S01]  /*15900*/  HMMA.16816.F32.BF16 R72, R8, R16, R36 ;  /* 0x000000100848723c */ /* 0x000fe20000041824 */
[----:B-1----:R-:W-:Y:S01]  /*15910*/  FFMA.FTZ R3, R173, UR4, -R2 ;  /* 0x00000004ad037c23 */ /* 0x002fe20008010802 */
[----:B------:R-:W-:Y:S01]  /*15920*/  MOV R173, R191 ;  /* 0x000000bf00ad7202 */ /* 0x000fe20000000f00 */
[----:B------:R-:W-:-:S02]  /*15930*/  IMAD.MOV.U32 R191, RZ, RZ, R108 ;  /* 0x000000ffffbf7224 */ /* 0x000fc400078e006c */
[----:B------:R1:W-:Y:S01]  /*15940*/  MUFU.EX2 R115, R3 ;  /* 0x0000000300737308 */ /* 0x0003e20000000800 */
[C---:B------:R-:W-:Y:S01]  /*15950*/  HMMA.16816.F32.BF16 R36, R8.reuse, R14, R20 ;  /* 0x0000000e0824723c */ /* 0x040fe20000041814 */
[----:B------:R-:W3:Y:S05]  /*15960*/  LDSM.16.MT88.4 R20, [R216+0xe800] ;  /* 0x00e80000d814783b */ /* 0x000eea0000004200 */
[C---:B------:R-:W-:Y:S06]  /*15970*/  HMMA.16816.F32.BF16 R76, R8.reuse, R18, R28 ;  /* 0x00000012084c723c */ /* 0x040fec000004181c */
[----:B------:R-:W-:Y:S01]  /*15980*/  HMMA.16816.F32.BF16 R44, R8, R12, R24 ;  /* 0x0000000c082c723c */ /* 0x000fe20000041818 */
[----:B-1----:R-:W-:Y:S01]  /*15990*/  FFMA.FTZ R3, R71, UR4, -R2 ;  /* 0x0000000447037c23 */ /* 0x002fe20008010802 */
[----:B------:R-:W-:-:S04]  /*159a0*/  MOV R71, R94 ;  /* 0x0000005e00477202 */ /* 0x000fc80000000f00 */
[----:B------:R-:W-:Y:S01]  /*159b0*/  HMMA.16816.F32.BF16 R32, R8, R40, R56 ;  /* 0x000000280820723c */ /* 0x000fe20000041838 */
[----:B------:R-:W-:Y:S01]  /*159c0*/  FFMA.FTZ R12, R193, UR4, -R2 ;  /* 0x00000004c10c7c23 */ /* 0x000fe20008010802 */
[----:B------:R1:W-:Y:S01]  /*159d0*/  MUFU.EX2 R121, R3 ;  /* 0x0000000300797308 */ /* 0x0003e20000000800 */
[----:B------:R-:W-:-:S03]  /*159e0*/  MOV R193, R101 ;  /* 0x0000006500c17202 */ /* 0x000fc60000000f00 */
[----:B------:R-:W-:Y:S01]  /*159f0*/  HMMA.16816.F32.BF16 R16, R8, R42, R52 ;  /* 0x0000002a0810723c */ /* 0x000fe20000041834 */
[----:B------:R-:W4:Y:S04]  /*15a00*/  LDSM.16.MT88.4 R8, [R217+0xe800] ;  /* 0x00e80000d908783b */ /* 0x000f280000004200 */
[----:B------:R-:W-:Y:S04]  /*15a10*/  LDSM.16.MT88.4 R40, [R218+0xf000] ;  /* 0x00f00000da28783b */ /* 0x000fe80000004200 */
[----:B------:R-:W-:Y:S01]  /*15a20*/  LDSM.16.MT88.4 R52, [R217+0xf000] ;  /* 0x00f00000d934783b */ /* 0x000fe20000004200 */
[----:B-1----:R-:W-:Y:S01]  /*15a30*/  FFMA.FTZ R3, R116, UR4, -R0 ;  /* 0x0000000474037c23 */ /* 0x002fe20008010800 */
[----:B------:R-:W-:-:S03]  /*15a40*/  MOV R116, R95 ;  /* 0x0000005f00747202 */ /* 0x000fc60000000f00 */
[----:B------:R1:W-:Y:S02]  /*15a50*/  MUFU.EX2 R111, R3 ;  /* 0x00000003006f7308 */ /* 0x0003e40000000800 */
        /* <DEDUP_REMOVED lines=8> */
[----:B------:R-:W-:Y:S01]  /*15ae0*/  MOV R194, R171 ;  /* 0x000000ab00c27202 */ /* 0x000fe20000000f00 */
[----:B------:R-:W-:Y:S01]  /*15af0*/  IMAD.MOV.U32 R171, RZ, RZ, R186 ;  /* 0x000000ffffab7224 */ /* 0x000fe200078e00ba */
[----:B------:R-:W-:-:S03]  /*15b00*/  MOV R186, R93 ;  /* 0x0000005d00ba7202 */ /* 0x000fc60000000f00 */
[----:B------:R1:W2:Y:S02]  /*15b10*/  MUFU.EX2 R105, R3 ;  /* 0x0000000300697308 */ /* 0x0002a40000000800 */
[----:B-1----:R-:W-:Y:S01]  /*15b20*/  FFMA.FTZ R3, R177, UR4, -R2 ;  /* 0x00000004b1037c23 */ /* 0x002fe20008010802 */
[----:B--2---:R-:W-:Y:S02]  /*15b30*/  F2FP.BF16.F32.PACK_AB R7, R105, R109 ;  /* 0x0000006d6907723e */ /* 0x004fe400000010ff */
[----:B------:R-:W-:-:S03]  /*15b40*/  MOV R177, R190 ;  /* 0x000000be00b17202 */ /* 0x000fc60000000f00 */
[----:B------:R1:W2:Y:S01]  /*15b50*/  MUFU.EX2 R112, R3 ;  /* 0x0000000300707308 */ /* 0x0002a20000000800 */
[----:B------:R-:W-:Y:S01]  /*15b60*/  MOV R190, R107 ;  /* 0x0000006b00be7202 */ /* 0x000fe20000000f00 */
[C---:B------:R-:W-:Y:S06]  /*15b70*/  HMMA.16816.F32.BF16 R28, R4.reuse, R60, R84 ;  /* 0x0000003c041c723c */ /* 0x040fec0000041854 */
[----:B------:R3:W-:Y:S01]  /*15b80*/  MUFU.EX2 R107, R12 ;  /* 0x0000000c006b7308 */ /* 0x0007e20000000800 */
[----:B------:R-:W-:Y:S01]  /*15b90*/  HMMA.16816.F32.BF16 R24, R4, R62, R80 ;  /* 0x0000003e0418723c */ /* 0x000fe20000041850 */
[----:B------:R-:W-:-:S02]  /*15ba0*/  MOV R87, R106 ;  /* 0x0000006a00577202 */ /* 0x000fc40000000f00 */
[----:B------:R-:W-:Y:S02]  /*15bb0*/  MOV R86, R103 ;  /* 0x0000006700567202 */ /* 0x000fe40000000f00 */
[----:B------:R-:W-:Y:S01]  /*15bc0*/  MOV R84, R90 ;  /* 0x0000005a00547202 */ /* 0x000fe20000000f00 */
[C---:B------:R-:W-:Y:S01]  /*15bd0*/  HMMA.16816.F32.BF16 R60, R4.reuse, R48, R72 ;  /* 0x00000030043c723c */ /* 0x040fe20000041848 */
[--C-:B-1----:R-:W-:Y:S01]  /*15be0*/  FFMA.FTZ R3, R118, UR4, -R2.reuse ;  /* 0x0000000476037c23 */ /* 0x102fe20008010802 */
[----:B------:R-:W-:Y:S02]  /*15bf0*/  MOV R118, R96 ;  /* 0x0000006000767202 */ /* 0x000fe40000000f00 */
[----:B------:R-:W-:Y:S01]  /*15c00*/  MOV R85, R89 ;  /* 0x0000005900557202 */ /* 0x000fe20000000f00 */
[----:B------:R1:W-:Y:S01]  /*15c10*/  MUFU.EX2 R108, R3 ;  /* 0x00000003006c7308 */ /* 0x0003e20000000800 */
[C---:B------:R-:W-:Y:S01]  /*15c20*/  HMMA.16816.F32.BF16 R80, R4.reuse, R50, R76 ;  /* 0x000000320450723c */ /* 0x040fe2000004184c */
[----:B---3--:R-:W3:Y:S05]  /*15c30*/  LDSM.16.MT88.4 R12, [R135+0xf000] ;  /* 0x00f00000870c783b */ /* 0x008eea0000004200 */
[C---:B------:R-:W-:Y:S01]  /*15c40*/  HMMA.16816.F32.BF16 R72, R4.reuse, R20, R44 ;  /* 0x000000140448723c */ /* 0x040fe2000004182c */
[----:B------:R-:W3:Y:S05]  /*15c50*/  LDSM.16.MT88.4 R44, [R216+0xf000] ;  /* 0x00f00000d82c783b */ /* 0x000eea0000004200 */
[----:B------:R-:W-:Y:S01]  /*15c60*/  HMMA.16816.F32.BF16 R36, R4, R22, R36 ;  /* 0x000000160424723c */ /* 0x000fe20000041824 */
[----:B-1----:R-:W-:Y:S01]  /*15c70*/  FFMA.FTZ R3, R124, UR4, -R2 ;  /* 0x000000047c037c23 */ /* 0x002fe20008010802 */
[----:B------:R-:W-:-:S04]  /*15c80*/  MOV R124, R91 ;  /* 0x0000005b007c7202 */ /* 0x000fc80000000f00 */
[C---:B----4-:R-:W-:Y:S01]  /*15c90*/  HMMA.16816.F32.BF16 R76, R4.reuse, R8, R32 ;  /* 0x00000008044c723c */ /* 0x050fe20000041820 */
[----:B------:R1:W-:Y:S05]  /*15ca0*/  MUFU.EX2 R106, R3 ;  /* 0x00000003006a7308 */ /* 0x0003ea0000000800 */
[----:B------:R-:W-:Y:S07]  /*15cb0*/  HMMA.16816.F32.BF16 R56, R4, R10, R16 ;  /* 0x0000000a0438723c */ /* 0x000fee0000041810 */
[----:B------:R-:W-:-:S02]  /*15cc0*/  F2FP.BF16.F32.PACK_AB R4, R115, R122 ;  /* 0x0000007a7304723e */ /* 0x000fc400000010ff */
[----:B--2---:R-:W-:Y:S01]  /*15cd0*/  F2FP.BF16.F32.PACK_AB R6, R112, R121 ;  /* 0x000000797006723e */ /* 0x004fe200000010ff */
[----:B-1----:R-:W-:Y:S01]  /*15ce0*/  FFMA.FTZ R3, R125, UR4, -R0 ;  /* 0x000000047d037c23 */ /* 0x002fe20008010800 */
[----:B------:R-:W-:-:S03]  /*15cf0*/  MOV R125, R160 ;  /* 0x000000a0007d7202 */ /* 0x000fc60000000f00 */
[----:B------:R1:W-:Y:S02]  /*15d00*/  MUFU.EX2 R100, R3 ;  /* 0x0000000300647308 */ /* 0x0003e40000000800 */
[----:B-1----:R-:W-:Y:S01]  /*15d10*/  FFMA.FTZ R3, R196, UR4, -R0 ;  /* 0x00000004c4037c23 */ /* 0x002fe20008010800 */
[----:B------:R-:W-:-:S05]  /*15d20*/  IMAD.MOV.U32 R196, RZ, RZ, R92 ;  /* 0x000000ffffc47224 */ /* 0x000fca00078e005c */
        /* <DEDUP_REMOVED lines=8> */
[----:B------:R1:W2:Y:S02]  /*15db0*/  MUFU.EX2 R104, R3 ;  /* 0x0000000300687308 */ /* 0x0002a40000000800 */
[C---:B---3--:R-:W-:Y:S01]  /*15dc0*/  HMMA.16816.F32.BF16 R48, R4.reuse, R12, R28 ;  /* 0x0000000c0430723c */ /* 0x048fe2000004181c */
[----:B------:R-:W3:Y:S05]  /*15dd0*/  LDSM.16.MT88.4 R28, [R135+0xf800] ;  /* 0x00f80000871c783b */ /* 0x000eea0000004200 */
[C---:B------:R-:W-:Y:S06]  /*15de0*/  HMMA.16816.F32.BF16 R20, R4.reuse, R40, R60 ;  /* 0x000000280414723c */ /* 0x040fec000004183c */
[C---:B------:R-:W-:Y:S01]  /*15df0*/  HMMA.16816.F32.BF16 R16, R4.reuse, R42, R80 ;  /* 0x0000002a0410723c */ /* 0x040fe20000041850 */
[--C-:B-1----:R-:W-:Y:S01]  /*15e00*/  FFMA.FTZ R3, R127, UR4, -R2.reuse ;  /* 0x000000047f037c23 */ /* 0x102fe20008010802 */
[----:B------:R-:W1:Y:S03]  /*15e10*/  LDSM.16.MT88.4 R40, [R216+0xf800] ;  /* 0x00f80000d828783b */ /* 0x000e660000004200 */
[----:B------:R4:W-:Y:S01]  /*15e20*/  MUFU.EX2 R101, R3 ;  /* 0x0000000300657308 */ /* 0x0009e20000000800 */
[C---:B------:R-:W-:Y:S01]  /*15e30*/  HMMA.16816.F32.BF16 R32, R4.reuse, R14, R24 ;  /* 0x0000000e0420723c */ /* 0x040fe20000041818 */
[----:B------:R-:W1:Y:S04]  /*15e40*/  LDSM.16.MT88.4 R24, [R218+0xf800] ;  /* 0x00f80000da18783b */ /* 0x000e680000004200 */
[----:B------:R-:W1:Y:S01]  /*15e50*/  LDSM.16.MT88.4 R80, [R217+0xf800] ;  /* 0x00f80000d950783b */ /* 0x000e620000004200 */
[C---:B------:R-:W-:Y:S06]  /*15e60*/  HMMA.16816.F32.BF16 R12, R4.reuse, R44, R72 ;  /* 0x0000002c040c723c */ /* 0x040fec0000041848 */
[----:B------:R-:W-:Y:S01]  /*15e70*/  HMMA.16816.F32.BF16 R44, R4, R46, R36 ;  /* 0x0000002e042c723c */ /* 0x000fe20000041824 */
[----:B----4-:R-:W-:-:S05]  /*15e80*/  FFMA.FTZ R3, R201, UR4, -R2 ;  /* 0x00000004c9037c23 */ /* 0x010fca0008010802 */
[C---:B------:R-:W-:Y:S01]  /*15e90*/  HMMA.16816.F32.BF16 R72, R4.reuse, R52, R76 ;  /* 0x000000340448723c */ /* 0x040fe2000004184c */
[----:B------:R-:W-:Y:S01]  /*15ea0*/  FFMA.FTZ R36, R87, R64, R86 ;  /* 0x0000004057247223 */ /* 0x000fe20000010056 */
[----:B------:R4:W-:Y:S01]  /*15eb0*/  MUFU.EX2 R102, R3 ;  /* 0x0000000300667308 */ /* 0x0009e20000000800 */
[----:B------:R-:W-:Y:S02]  /*15ec0*/  MOV R86, R88 ;  /* 0x0000005800567202 */ /* 0x000fe40000000f00 */
[----:B------:R-:W-:Y:S01]  /*15ed0*/  MOV R87, R70 ;  /* 0x0000004600577202 */ /* 0x000fe20000000f00 */
[----:B------:R-:W-:Y:S01]  /*15ee0*/  HMMA.16816.F32.BF16 R56, R4, R54, R56 ;  /* 0x000000360438723c */ /* 0x000fe20000041838 */
[----:B------:R-:W-:Y:S01]  /*15ef0*/  F2FP.BF16.F32.PACK_AB R8, R107, R108 ;  /* 0x0000006c6b08723e */ /* 0x000fe200000010ff */
[----:B------:R-:W-:Y:S01]  /*15f00*/  LDSM.16.MT88.4 R52, [R135+0x10000] ;  /* 0x010000008734783b */ /* 0x000fe20000004200 */
[----:B--2---:R-:W-:Y:S02]  /*15f10*/  F2FP.BF16.F32.PACK_AB R10, R104, R106 ;  /* 0x0000006a680a723e */ /* 0x004fe400000010ff */
[----:B------:R-:W-:Y:S01]  /*15f20*/  MOV R70, R175 ;  /* 0x000000af00467202 */ /* 0x000fe20000000f00 */
[----:B----4-:R-:W-:Y:S01]  /*15f30*/  FFMA.FTZ R3, R128, UR4, -R0 ;  /* 0x0000000480037c23 */ /* 0x010fe20008010800 */
[----:B------:R-:W-:Y:S01]  /*15f40*/  FFMA.FTZ R4, R178, UR4, -R2 ;  /* 0x00000004b2047c23 */ /* 0x000fe20008010802 */
[----:B------:R-:W-:-:S02]  /*15f50*/  MOV R175, R174 ;  /* 0x000000ae00af7202 */ /* 0x000fc40000000f00 */
[----:B------:R2:W-:Y:S01]  /*15f60*/  MUFU.EX2 R97, R3 ;  /* 0x0000000300617308 */ /* 0x0005e20000000800 */
[----:B------:R-:W-:Y:S02]  /*15f70*/  MOV R174, R219 ;  /* 0x000000db00ae7202 */ /* 0x000fe40000000f00 */
[----:B------:R-:W-:Y:S01]  /*15f80*/  MOV R160, R134 ;  /* 0x0000008600a07202 */ /* 0x000fe20000000f00 */
[----:B------:R4:W5:Y:S04]  /*15f90*/  LDL.LU R219, [R1+0x34] ;  /* 0x0000340001db7983 */ /* 0x0009680000300800 */
[----:B------:R4:W5:Y:S01]  /*15fa0*/  LDL.LU R134, [R1+0x30] ;  /* 0x0000300001867983 */ /* 0x0009620000300800 */
[----:B--2---:R-:W-:-:S04]  /*15fb0*/  FFMA.FTZ R3, R202, UR4, -R0 ;  /* 0x00000004ca037c23 */ /* 0x004fc80008010800 */
[----:B------:R2:W3:Y:S02]  /*15fc0*/  MUFU.EX2 R96, R3 ;  /* 0x0000000300607308 */ /* 0x0004e40000000800 */
[----:B--2---:R-:W-:-:S06]  /*15fd0*/  FFMA.FTZ R3, R129, UR4, -R0 ;  /* 0x0000000481037c23 */ /* 0x004fcc0008010800 */
[----:B------:R2:W-:Y:S02]  /*15fe0*/  MUFU.EX2 R95, R3 ;  /* 0x00000003005f7308 */ /* 0x0005e40000000800 */
[----:B--2---:R-:W-:-:S06]  /*15ff0*/  FFMA.FTZ R3, R204, UR4, -R0 ;  /* 0x00000004cc037c23 */ /* 0x004fcc0008010800 */
[----:B------:R2:W1:Y:S02]  /*16000*/  MUFU.EX2 R93, R3 ;  /* 0x00000003005d7308 */ /* 0x0004640000000800 */
[----:B--2---:R-:W-:-:S06]  /*16010*/  FFMA.FTZ R3, R130, UR4, -R2 ;  /* 0x0000000482037c23 */ /* 0x004fcc0008010802 */
[----:B------:R2:W-:Y:S02]  /*16020*/  MUFU.EX2 R94, R3 ;  /* 0x00000003005e7308 */ /* 0x0005e40000000800 */
[----:B--2---:R-:W-:-:S06]  /*16030*/  FFMA.FTZ R3, R205, UR4, -R2 ;  /* 0x00000004cd037c23 */ /* 0x004fcc0008010802 */
[----:B------:R2:W-:Y:S02]  /*16040*/  MUFU.EX2 R92, R3 ;  /* 0x00000003005c7308 */ /* 0x0005e40000000800 */
[----:B--2---:R-:W-:-:S06]  /*16050*/  FFMA.FTZ R3, R131, UR4, -R0 ;  /* 0x0000000483037c23 */ /* 0x004fcc0008010800 */
[----:B------:R2:W-:Y:S02]  /*16060*/  MUFU.EX2 R91, R3 ;  /* 0x00000003005b7308 */ /* 0x0005e40000000800 */
[----:B--2---:R-:W-:-:S06]  /*16070*/  FFMA.FTZ R3, R207, UR4, -R0 ;  /* 0x00000004cf037c23 */ /* 0x004fcc0008010800 */
[----:B------:R2:W4:Y:S02]  /*16080*/  MUFU.EX2 R90, R3 ;  /* 0x00000003005a7308 */ /* 0x0005240000000800 */
[----:B--2---:R-:W-:-:S06]  /*16090*/  FFMA.FTZ R3, R176, UR4, -R0 ;  /* 0x00000004b0037c23 */ /* 0x004fcc0008010800 */
[----:B------:R2:W-:Y:S01]  /*160a0*/  MUFU.EX2 R89, R3 ;  /* 0x0000000300597308 */ /* 0x0005e20000000800 */
[----:B---3--:R-:W-:Y:S02]  /*160b0*/  F2FP.BF16.F32.PACK_AB R9, R96, R97 ;  /* 0x000000616009723e */ /* 0x008fe400000010ff */
[----:B-1----:R-:W-:Y:S01]  /*160c0*/  F2FP.BF16.F32.PACK_AB R11, R93, R95 ;  /* 0x0000005f5d0b723e */ /* 0x002fe200000010ff */
[----:B--2---:R-:W-:-:S04]  /*160d0*/  FFMA.FTZ R3, R209, UR4, -R0 ;  /* 0x00000004d1037c23 */ /* 0x004fc80008010800 */
[----:B------:R1:W2:Y:S02]  /*160e0*/  MUFU.EX2 R88, R3 ;  /* 0x0000000300587308 */ /* 0x0002a40000000800 */
[----:B------:R-:W-:Y:S01]  /*160f0*/  HMMA.16816.F32.BF16 R60, R8, R30, R32 ;  /* 0x0000001e083c723c */ /* 0x000fe20000041820 */
[----:B-1----:R-:W-:Y:S01]  /*16100*/  FFMA.FTZ R3, R125, R65, R196 ;  /* 0x000000417d037223 */ /* 0x002fe200000100c4 */
[----:B------:R-:W-:Y:S01]  /*16110*/  MOV R125, R124 ;  /* 0x0000007c007d7202 */ /* 0x000fe20000000f00 */
[----:B------:R-:W-:Y:S01]  /*16120*/  IMAD.MOV.U32 R124, RZ, RZ, R84 ;  /* 0x000000ffff7c7224 */ /* 0x000fe200078e0054 */
[----:B------:R-:W-:Y:S02]  /*16130*/  MOV R84, R85 ;  /* 0x0000005500547202 */ /* 0x000fe40000000f00 */
[----:B------:R-:W-:Y:S02]  /*16140*/  MOV R85, R86 ;  /* 0x0000005600557202 */ /* 0x000fe40000000f00 */
[----:B------:R-:W-:Y:S01]  /*16150*/  MOV R86, R87 ;  /* 0x0000005700567202 */ /* 0x000fe20000000f00 */
[----:B------:R-:W-:Y:S01]  /*16160*/  FADD.FTZ R5, R125, R36 ;  /* 0x000000247d057221 */ /* 0x000fe20000010000 */
[----:B------:R-:W-:-:S02]  /*16170*/  MOV R87, R193 ;  /* 0x000000c100577202 */ /* 0x000fc40000000f00 */
[----:B------:R-:W-:Y:S02]  /*16180*/  MOV R125, R84 ;  /* 0x00000054007d7202 */ /* 0x000fe40000000f00 */
[----:B------:R-:W-:Y:S02]  /*16190*/  MOV R84, R85 ;  /* 0x0000005500547202 */ /* 0x000fe40000000f00 */
[----:B------:R-:W-:Y:S02]  /*161a0*/  MOV R85, R86 ;  /* 0x0000005600557202 */ /* 0x000fe40000000f00 */
[----:B------:R-:W-:Y:S02]  /*161b0*/  MOV R86, R87 ;  /* 0x0000005700567202 */ /* 0x000fe40000000f00 */
[----:B------:R1:W-:Y:S01]  /*161c0*/  MUFU.EX2 R87, R4 ;  /* 0x0000000400577308 */ /* 0x0003e20000000800 */
[----:B------:R-:W-:Y:S01]  /*161d0*/  FADD.FTZ R3, R67, R3 ;  /* 0x0000000343037221 */ /* 0x000fe20000010000 */
[----:B------:R-:W-:Y:S01]  /*161e0*/  HMMA.16816.F32.BF16 R32, R8, R40, R12 ;  /* 0x000000280820723c */ /* 0x000fe2000004180c */
[----:B------:R-:W-:-:S06]  /*161f0*/  MOV R193, R116 ;  /* 0x0000007400c17202 */ /* 0x000fcc0000000f00 */
[----:B------:R-:W-:Y:S01]  /*16200*/  FADD.FTZ R14, R124, R3 ;  /* 0x000000037c0e7221 */ /* 0x000fe20000010000 */
[----:B------:R-:W-:Y:S01]  /*16210*/  FFMA.FTZ R3, R211, UR4, -R2 ;  /* 0x00000004d3037c23 */ /* 0x000fe20008010802 */
[----:B-1----:R-:W-:Y:S01]  /*16220*/  FADD.FTZ R4, R125, R5 ;  /* 0x000000057d047221 */ /* 0x002fe20000010000 */
[C---:B------:R-:W-:Y:S03]  /*16230*/  HMMA.16816.F32.BF16 R76, R8.reuse, R28, R48 ;  /* 0x0000001c084c723c */ /* 0x040fe60000041830 */
[----:B------:R-:W-:Y:S01]  /*16240*/  FADD.FTZ R13, R84, R4 ;  /* 0x00000004540d7221 */ /* 0x000fe20000010000 */
[----:B------:R-:W-:Y:S02]  /*16250*/  MOV R84, R85 ;  /* 0x0000005500547202 */ /* 0x000fe40000000f00 */
[----:B------:R-:W-:Y:S01]  /*16260*/  MOV R85, R86 ;  /* 0x0000005600557202 */ /* 0x000fe20000000f00 */
[C---:B------:R-:W-:Y:S01]  /*16270*/  HMMA.16816.F32.BF16 R48, R8.reuse, R24, R20 ;  /* 0x000000180830723c */ /* 0x040fe20000041814 */
[----:B------:R1:W3:Y:S05]  /*16280*/  MUFU.EX2 R86, R3 ;  /* 0x0000000300567308 */ /* 0x0002ea0000000800 */
[C---:B------:R-:W-:Y:S06]  /*16290*/  HMMA.16816.F32.BF16 R40, R8.reuse, R42, R44 ;  /* 0x0000002a0828723c */ /* 0x040fec000004182c */
[C---:B------:R-:W-:Y:S01]  /*162a0*/  HMMA.16816.F32.BF16 R72, R8.reuse, R80, R72 ;  /* 0x000000500848723c */ /* 0x040fe20000041848 */
[----:B------:R-:W-:Y:S01]  /*162b0*/  MOV R116, R71 ;  /* 0x0000004700747202 */ /* 0x000fe20000000f00 */
[----:B------:R-:W-:Y:S01]  /*162c0*/  FFMA.FTZ R12, R195, UR4, -R2 ;  /* 0x00000004c30c7c23 */ /* 0x000fe20008010802 */
[----:B------:R-:W3:Y:S03]  /*162d0*/  LDSM.16.MT88.4 R20, [R218+0x10000] ;  /* 0x01000000da14783b */ /* 0x000ee60000004200 */
[C---:B------:R-:W-:Y:S01]  /*162e0*/  HMMA.16816.F32.BF16 R28, R8.reuse, R26, R16 ;  /* 0x0000001a081c723c */ /* 0x040fe20000041810 */
[----:B-1----:R-:W-:Y:S01]  /*162f0*/  FADD.FTZ R3, R85, R13 ;  /* 0x0000000d55037221 */ /* 0x002fe20000010000 */
[----:B------:R-:W-:Y:S01]  /*16300*/  MOV R71, R173 ;  /* 0x000000ad00477202 */ /* 0x000fe20000000f00 */
[----:B------:R-:W1:Y:S03]  /*16310*/  LDSM.16.MT88.4 R16, [R216+0x10000] ;  /* 0x01000000d810783b */ /* 0x000e660000004200 */
[----:B------:R-:W-:Y:S01]  /*16320*/  HMMA.16816.F32.BF16 R24, R8, R82, R56 ;  /* 0x000000520818723c */ /* 0x000fe20000041838 */
[----:B------:R-:W-:-:S06]  /*16330*/  FADD.FTZ R3, R118, R3 ;  /* 0x0000000376037221 */ /* 0x000fcc0000010000 */
[----:B------:R-:W-:Y:S01]  /*16340*/  FADD.FTZ R9, R84, R14 ;  /* 0x0000000e54097221 */ /* 0x000fe20000010000 */
[----:B------:R-:W-:-:S03]  /*16350*/  FFMA.FTZ R8, R213, UR4, -R2 ;  /* 0x00000004d5087c23 */ /* 0x000fc60008010802 */
[----:B------:R-:W-:Y:S01]  /*16360*/  FADD.FTZ R9, R193, R9 ;  /* 0x00000009c1097221 */ /* 0x000fe20000010000 */
[----:B------:R4:W-:Y:S03]  /*16370*/  MUFU.EX2 R84, R8 ;  /* 0x0000000800547308 */ /* 0x0009e60000000800 */
[----:B------:R-:W-:Y:S01]  /*16380*/  FADD.FTZ R9, R177, R9 ;  /* 0x00000009b1097221 */ /* 0x000fe20000010000 */
[----:B------:R-:W-:Y:S01]  /*16390*/  MOV R173, R190 ;  /* 0x000000be00ad7202 */ /* 0x000fe20000000f00 */
[----:B----4-:R-:W-:Y:S02]  /*163a0*/  FADD.FTZ R8, R194, R3 ;  /* 0x00000003c2087221 */ /* 0x010fe40000010000 */
[----:B------:R-:W-:Y:S02]  /*163b0*/  FADD.FTZ R3, R117, R9 ;  /* 0x0000000975037221 */ /* 0x000fe40000010000 */
[----:B------:R-:W-:-:S02]  /*163c0*/  FADD.FTZ R8, R179, R8 ;  /* 0x00000008b3087221 */ /* 0x000fc40000010000 */
[----:B------:R-:W-:Y:S02]  /*163d0*/  FADD.FTZ R3, R116, R3 ;  /* 0x0000000374037221 */ /* 0x000fe40000010000 */
[----:B------:R-:W-:Y:S02]  /*163e0*/  FADD.FTZ R8, R71, R8 ;  /* 0x0000000847087221 */ /* 0x000fe40000010000 */
[----:B------:R-:W-:Y:S01]  /*163f0*/  FADD.FTZ R3, R173, R3 ;  /* 0x00000003ad037221 */ /* 0x000fe20000010000 */
[----:B------:R-:W-:Y:S01]  /*16400*/  FFMA.FTZ R9, R215, UR4, -R0 ;  /* 0x00000004d7097c23 */ /* 0x000fe20008010800 */
[----:B------:R-:W-:Y:S01]  /*16410*/  FADD.FTZ R8, R70, R8 ;  /* 0x0000000846087221 */ /* 0x000fe20000010000 */
[----:B------:R4:W-:Y:S01]  /*16420*/  MUFU.EX2 R85, R12 ;  /* 0x0000000c00557308 */ /* 0x0009e20000000800 */
[----:B------:R-:W-:Y:S02]  /*16430*/  FADD.FTZ R3, R175, R3 ;  /* 0x00000003af037221 */ /* 0x000fe40000010000 */
[----:B------:R-:W-:-:S02]  /*16440*/  FADD.FTZ R8, R174, R8 ;  /* 0x00000008ae087221 */ /* 0x000fc40000010000 */
[----:B------:R-:W-:-:S03]  /*16450*/  FADD.FTZ R3, R172, R3 ;  /* 0x00000003ac037221 */ /* 0x000fc60000010000 */
[----:B------:R2:W-:Y:S01]  /*16460*/  MUFU.EX2 R82, R9 ;  /* 0x0000000900527308 */ /* 0x0005e20000000800 */
[----:B------:R-:W-:Y:S01]  /*16470*/  FADD.FTZ R8, R169, R8 ;  /* 0x00000008a9087221 */ /* 0x000fe20000010000 */
[----:B----4-:R-:W4:Y:S01]  /*16480*/  LDSM.16.MT88.4 R12, [R217+0x10000] ;  /* 0x01000000d90c783b */ /* 0x010f220000004200 */
[----:B------:R-:W-:Y:S02]  /*16490*/  FADD.FTZ R3, R171, R3 ;  /* 0x00000003ab037221 */ /* 0x000fe40000010000 */
[----:B------:R-:W-:Y:S01]  /*164a0*/  FADD.FTZ R8, R170, R8 ;  /* 0x00000008aa087221 */ /* 0x000fe20000010000 */
[----:B--2---:R-:W-:-:S04]  /*164b0*/  FFMA.FTZ R9, R200, UR4, -R0 ;  /* 0x00000004c8097c23 */ /* 0x004fc80008010800 */
[----:B------:R2:W-:Y:S01]  /*164c0*/  MUFU.EX2 R81, R9 ;  /* 0x0000000900517308 */ /* 0x0005e20000000800 */
[----:B------:R-:W-:Y:S01]  /*164d0*/  FADD.FTZ R3, R182, R3 ;  /* 0x00000003b6037221 */ /* 0x000fe20000010000 */
[----:B------:R-:W-:Y:S01]  /*164e0*/  IMAD.MOV.U32 R190, RZ, RZ, R68 ;  /* 0x000000ffffbe7224 */ /* 0x000fe200078e0044 */
[----:B------:R-:W-:Y:S02]  /*164f0*/  F2FP.BF16.F32.PACK_AB R4, R102, R101 ;  /* 0x000000656604723e */ /* 0x000fe400000010ff */
[----:B------:R-:W-:Y:S02]  /*16500*/  F2FP.BF16.F32.PACK_AB R5, R90, R91 ;  /* 0x0000005b5a05723e */ /* 0x000fe400000010ff */
[----:B------:R-:W-:Y:S02]  /*16510*/  F2FP.BF16.F32.PACK_AB R6, R92, R94 ;  /* 0x0000005e5c06723e */ /* 0x000fe400000010ff */
[----:B------:R-:W-:Y:S01]  /*16520*/  F2FP.BF16.F32.PACK_AB R7, R88, R89 ;  /* 0x000000595807723e */ /* 0x000fe200000010ff */
[--C-:B------:R-:W-:Y:S01]  /*16530*/  FFMA.FTZ R10, R197, UR4, -R0.reuse ;  /* 0x00000004c50a7c23 */ /* 0x100fe20008010800 */
[----:B------:R1:W5:Y:S01]  /*16540*/  LDL.LU R68, [R1+0x2c] ;  /* 0x00002c0001447983 */ /* 0x0003620000300800 */
[----:B--2---:R-:W-:-:S04]  /*16550*/  FFMA.FTZ R9, R245, UR4, -R0 ;  /* 0x00000004f5097c23 */ /* 0x004fc80008010800 */
[----:B---3--:R-:W-:Y:S01]  /*16560*/  HMMA.16816.F32.BF16 R44, R4, R22, R28 ;  /* 0x00000016042c723c */ /* 0x008fe2000004181c */
[----:B------:R-:W2:Y:S01]  /*16570*/  LDSM.16.MT88.4 R28, [R135+0x10800] ;  /* 0x01080000871c783b */ /* 0x000ea20000004200 */
[----:B------:R3:W-:Y:S03]  /*16580*/  MUFU.EX2 R80, R9 ;  /* 0x0000000900507308 */ /* 0x0007e60000000800 */
[----:B------:R1:W5:Y:S01]  /*16590*/  LDL.LU R67, [R1+0x28] ;  /* 0x0000280001437983 */ /* 0x0003620000300800 */
[----:B---3--:R-:W-:Y:S01]  /*165a0*/  FADD.FTZ R9, R186, R8 ;  /* 0x00000008ba097221 */ /* 0x008fe20000010000 */
[----:B------:R-:W-:Y:S01]  /*165b0*/  FADD.FTZ R8, R180, R3 ;  /* 0x00000003b4087221 */ /* 0x000fe20000010000 */
[----:B------:R-:W-:Y:S02]  /*165c0*/  FFMA.FTZ R3, R203, UR4, -R2 ;  /* 0x00000004cb037c23 */ /* 0x000fe40008010802 */
[----:B------:R-:W-:Y:S01]  /*165d0*/  FADD.FTZ R9, R190, R9 ;  /* 0x00000009be097221 */ /* 0x000fe20000010000 */
[----:B------:R-:W-:Y:S01]  /*165e0*/  FADD.FTZ R8, R167, R8 ;  /* 0x00000008a7087221 */ /* 0x000fe20000010000 */
[----:B------:R3:W-:Y:S02]  /*165f0*/  MUFU.EX2 R71, R3 ;  /* 0x0000000300477308 */ /* 0x0007e40000000800 */
[----:B------:R-:W-:Y:S01]  /*16600*/  FADD.FTZ R9, R160, R9 ;  /* 0x00000009a0097221 */ /* 0x000fe20000010000 */
[----:B---3--:R-:W-:-:S03]  /*16610*/  FADD.FTZ R3, R181, R8 ;  /* 0x00000008b5037221 */ /* 0x008fc60000010000 */
[----:B------:R-:W-:Y:S01]  /*16620*/  FADD.FTZ R8, R161, R9 ;  /* 0x00000009a1087221 */ /* 0x000fe20000010000 */
[----:B------:R-:W-:-:S03]  /*16630*/  FADD.FTZ R3, R159, R3 ;  /* 0x000000039f037221 */ /* 0x000fc60000010000 */
[----:B------:R-:W-:Y:S01]  /*16640*/  FADD.FTZ R8, R162, R8 ;  /* 0x00000008a2087221 */ /* 0x000fe20000010000 */
[----:B------:R-:W-:-:S03]  /*16650*/  FADD.FTZ R3, R157, R3 ;  /* 0x000000039d037221 */ /* 0x000fc60000010000 */
[----:B------:R-:W-:Y:S01]  /*16660*/  FADD.FTZ R8, R163, R8 ;  /* 0x00000008a3087221 */ /* 0x000fe20000010000 */
[----:B------:R-:W-:-:S03]  /*16670*/  FADD.FTZ R3, R158, R3 ;  /* 0x000000039e037221 */ /* 0x000fc60000010000 */
[----:B------:R-:W-:Y:S01]  /*16680*/  FADD.FTZ R8, R185, R8 ;  /* 0x00000008b9087221 */ /* 0x000fe20000010000 */
[----:B-1----:R-:W-:Y:S01]  /*16690*/  HMMA.16816.F32.BF16 R36, R4, R16, R32 ;  /* 0x000000100424723c */ /* 0x002fe20000041820 */
[----:B------:R-:W-:Y:S02]  /*166a0*/  FADD.FTZ R3, R156, R3 ;  /* 0x000000039c037221 */ /* 0x000fe40000010000 */
[----:B------:R-:W-:-:S03]  /*166b0*/  FADD.FTZ R8, R192, R8 ;  /* 0x00000008c0087221 */ /* 0x000fc60000010000 */
[----:B----4-:R-:W-:Y:S01]  /*166c0*/  HMMA.16816.F32.BF16 R72, R4, R12, R72 ;  /* 0x0000000c0448723c */ /* 0x010fe20000041848 */
[----:B------:R-:W-:-:S05]  /*166d0*/  FADD.FTZ R3, R151, R3 ;  /* 0x0000000397037221 */ /* 0x000fca0000010000 */
[C---:B------:R-:W-:Y:S01]  /*166e0*/  HMMA.16816.F32.BF16 R32, R4.reuse, R14, R24 ;  /* 0x0000000e0420723c */ /* 0x040fe20000041818 */
[----:B------:R-:W1:Y:S01]  /*166f0*/  LDSM.16.MT88.4 R12, [R217+0x10800] ;  /* 0x01080000d90c783b */ /* 0x000e620000004200 */
[----:B------:R-:W-:Y:S01]  /*16700*/  FADD.FTZ R8, R168, R8 ;  /* 0x00000008a8087221 */ /* 0x000fe20000010000 */
[----:B------:R-:W-:Y:S01]  /*16710*/  FFMA.FTZ R9, R206, UR4, -R2 ;  /* 0x00000004ce097c23 */ /* 0x000fe20008010802 */
[----:B------:R-:W-:Y:S01]  /*16720*/  FADD.FTZ R3, R149, R3 ;  /* 0x0000000395037221 */ /* 0x000fe20000010000 */
[----:B------:R-:W3:Y:S01]  /*16730*/  MUFU.EX2 R83, R10 ;  /* 0x0000000a00537308 */ /* 0x000ee20000000800 */
[----:B------:R-:W-:Y:S01]  /*16740*/  FADD.FTZ R8, R188, R8 ;  /* 0x00000008bc087221 */ /* 0x000fe20000010000 */
[----:B------:R-:W-:Y:S01]  /*16750*/  HMMA.16816.F32.BF16 R76, R4, R52, R76 ;  /* 0x00000034044c723c */ /* 0x000fe2000004184c */
[----:B------:R-:W-:Y:S01]  /*16760*/  FADD.FTZ R3, R148, R3 ;  /* 0x0000000394037221 */ /* 0x000fe20000010000 */
[----:B------:R-:W-:Y:S01]  /*16770*/  LDSM.16.MT88.4 R24, [R135+0x11000] ;  /* 0x011000008718783b */ /* 0x000fe20000004200 */
[----:B------:R-:W-:-:S03]  /*16780*/  FADD.FTZ R8, R187, R8 ;  /* 0x00000008bb087221 */ /* 0x000fc60000010000 */
[----:B------:R4:W-:Y:S01]  /*16790*/  MUFU.EX2 R65, R9 ;  /* 0x0000000900417308 */ /* 0x0009e20000000800 */
[----:B------:R-:W-:Y:S01]  /*167a0*/  HMMA.16816.F32.BF16 R60, R4, R54, R60 ;  /* 0x00000036043c723c */ /* 0x000fe2000004183c */
[----:B------:R-:W-:Y:S01]  /*167b0*/  FADD.FTZ R3, R150, R3 ;  /* 0x0000000396037221 */ /* 0x000fe20000010000 */
[----:B------:R-:W-:Y:S01]  /*167c0*/  FADD.FTZ R8, R184, R8 ;  /* 0x00000008b8087221 */ /* 0x000fe20000010000 */
[----:B------:R-:W-:Y:S02]  /*167d0*/  LDSM.16.MT88.4 R148, [R218+0x11800] ;  /* 0x01180000da94783b */ /* 0x000fe40000004200 */
[----:B------:R-:W-:Y:S01]  /*167e0*/  FADD.FTZ R3, R144, R3 ;  /* 0x0000000390037221 */ /* 0x000fe20000010000 */
[----:B------:R-:W-:Y:S01]  /*167f0*/  FADD.FTZ R8, R183, R8 ;  /* 0x00000008b7087221 */ /* 0x000fe20000010000 */
[----:B----4-:R-:W-:-:S04]  /*16800*/  FFMA.FTZ R9, R249, UR4, -R2 ;  /* 0x00000004f9097c23 */ /* 0x010fc80008010802 */
[----:B------:R4:W-:Y:S01]  /*16810*/  MUFU.EX2 R64, R9 ;  /* 0x0000000900407308 */ /* 0x0009e20000000800 */
[----:B------:R-:W-:Y:S01]  /*16820*/  FADD.FTZ R3, R139, R3 ;  /* 0x000000038b037221 */ /* 0x000fe20000010000 */
[----:B------:R-:W-:-:S03]  /*16830*/  FADD.FTZ R8, R166, R8 ;  /* 0x00000008a6087221 */ /* 0x000fc60000010000 */
[----:B------:R-:W-:Y:S01]  /*16840*/  FADD.FTZ R3, R138, R3 ;  /* 0x000000038a037221 */ /* 0x000fe20000010000 */
[----:B----4-:R-:W-:-:S04]  /*16850*/  FFMA.FTZ R9, R208, UR4, -R0 ;  /* 0x00000004d0097c23 */ /* 0x010fc80008010800 */
[----:B------:R4:W-:Y:S01]  /*16860*/  MUFU.EX2 R59, R9 ;  /* 0x00000009003b7308 */ /* 0x0009e20000000800 */
[----:B------:R-:W-:Y:S01]  /*16870*/  FADD.FTZ R8, R164, R8 ;  /* 0x00000008a4087221 */ /* 0x000fe20000010000 */
[----:B------:R-:W-:Y:S01]  /*16880*/  HMMA.16816.F32.BF16 R48, R4, R20, R48 ;  /* 0x000000140430723c */ /* 0x000fe20000041830 */
[----:B------:R-:W-:-:S05]  /*16890*/  FADD.FTZ R3, R137, R3 ;  /* 0x0000000389037221 */ /* 0x000fca0000010000 */
[----:B------:R-:W-:Y:S01]  /*168a0*/  HMMA.16816.F32.BF16 R40, R4, R18, R40 ;  /* 0x000000120428723c */ /* 0x000fe20000041828 */
[----:B----4-:R-:W-:-:S06]  /*168b0*/  FFMA.FTZ R9, R250, UR4, -R0 ;  /* 0x00000004fa097c23 */ /* 0x010fcc0008010800 */
[----:B------:R-:W-:Y:S01]  /*168c0*/  F2FP.BF16.F32.PACK_AB R4, R86, R87 ;  /* 0x000000575604723e */ /* 0x000fe200000010ff */
[----:B------:R-:W-:Y:S01]  /*168d0*/  FADD.FTZ R8, R165, R8 ;  /* 0x00000008a5087221 */ /* 0x000fe20000010000 */
[----:B---3--:R-:W-:Y:S01]  /*168e0*/  F2FP.BF16.F32.PACK_AB R5, R82, R83 ;  /* 0x000000535205723e */ /* 0x008fe200000010ff */
[----:B------:R3:W-:Y:S01]  /*168f0*/  MUFU.EX2 R58, R9 ;  /* 0x00000009003a7308 */ /* 0x0007e20000000800 */
[----:B------:R-:W-:Y:S01]  /*16900*/  F2FP.BF16.F32.PACK_AB R6, R84, R85 ;  /* 0x000000555406723e */ /* 0x000fe200000010ff */
[----:B------:R-:W-:Y:S01]  /*16910*/  FADD.FTZ R3, R132, R3 ;  /* 0x0000000384037221 */ /* 0x000fe20000010000 */
[----:B------:R-:W-:Y:S01]  /*16920*/  F2FP.BF16.F32.PACK_AB R7, R80, R81 ;  /* 0x000000515007723e */ /* 0x000fe200000010ff */
[----:B------:R-:W-:Y:S01]  /*16930*/  FFMA.FTZ R10, R248, UR4, -R2 ;  /* 0x00000004f80a7c23 */ /* 0x000fe20008010802 */
[----:B------:R-:W4:Y:S04]  /*16940*/  LDSM.16.MT88.4 R20, [R218+0x10800] ;  /* 0x01080000da14783b */ /* 0x000f280000004200 */
[----:B------:R-:W4:Y:S01]  /*16950*/  LDSM.16.MT88.4 R16, [R216+0x10800] ;  /* 0x01080000d810783b */ /* 0x000f220000004200 */
[----:B---3--:R-:W-:-:S04]  /*16960*/  FFMA.FTZ R9, R210, UR4, -R0 ;  /* 0x00000004d2097c23 */ /* 0x008fc80008010800 */
[----:B------:R3:W-:Y:S01]  /*16970*/  MUFU.EX2 R57, R9 ;  /* 0x0000000900397308 */ /* 0x0007e20000000800 */
[----:B--2---:R-:W-:Y:S01]  /*16980*/  HMMA.16816.F32.BF16 R76, R4, R28, R76 ;  /* 0x0000001c044c723c */ /* 0x004fe2000004184c */
[----:B------:R-:W-:-:S05]  /*16990*/  FADD.FTZ R3, R123, R3 ;  /* 0x000000037b037221 */ /* 0x000fca0000010000 */
[----:B------:R-:W-:Y:S01]  /*169a0*/  HMMA.16816.F32.BF16 R60, R4, R30, R60 ;  /* 0x0000001e043c723c */ /* 0x000fe2000004183c */
[----:B---3--:R-:W-:-:S04]  /*169b0*/  FFMA.FTZ R9, R251, UR4, -R0 ;  /* 0x00000004fb097c23 */ /* 0x008fc80008010800 */
[----:B------:R2:W-:Y:S01]  /*169c0*/  MUFU.EX2 R56, R9 ;  /* 0x0000000900387308 */ /* 0x0005e20000000800 */
[----:B-1----:R-:W-:Y:S01]  /*169d0*/  HMMA.16816.F32.BF16 R28, R4, R14, R32 ;  /* 0x0000000e041c723c */ /* 0x002fe20000041820 */
[----:B------:R-:W-:-:S04]  /*169e0*/  FADD.FTZ R3, R136, R3 ;  /* 0x0000000388037221 */ /* 0x000fc80000010000 */
[----:B------:R-:W-:Y:S01]  /*169f0*/  FADD.FTZ R3, R133, R3 ;  /* 0x0000000385037221 */ /* 0x000fe20000010000 */
[----:B--2---:R-:W-:Y:S01]  /*16a00*/  FADD.FTZ R9, R154, R8 ;  /* 0x000000089a097221 */ /* 0x004fe20000010000 */
[----:B------:R-:W-:-:S04]  /*16a10*/  FFMA.FTZ R8, R252, UR4, -R2 ;  /* 0x00000004fc087c23 */ /* 0x000fc80008010802 */
[----:B------:R1:W-:Y:S08]  /*16a20*/  MUFU.EX2 R34, R8 ;  /* 0x0000000800227308 */ /* 0x0003f00000000800 */
[----:B------:R2:W3:Y:S01]  /*16a30*/  MUFU.EX2 R70, R10 ;  /* 0x0000000a00467308 */ /* 0x0004e20000000800 */
[----:B-1----:R-:W-:Y:S01]  /*16a40*/  FADD.FTZ R8, R155, R9 ;  /* 0x000000099b087221 */ /* 0x002fe20000010000 */
[----:B------:R-:W-:-:S03]  /*16a50*/  FFMA.FTZ R9, R214, UR4, -R2 ;  /* 0x00000004d6097c23 */ /* 0x000fc60008010802 */
[----:B------:R-:W-:-:S03]  /*16a60*/  FADD.FTZ R8, R153, R8 ;  /* 0x0000000899087221 */ /* 0x000fc60000010000 */
[----:B------:R1:W-:Y:S01]  /*16a70*/  MUFU.EX2 R33, R9 ;  /* 0x0000000900217308 */ /* 0x0003e20000000800 */
[----:B--2---:R-:W-:Y:S01]  /*16a80*/  FFMA.FTZ R10, R212, UR4, -R2 ;  /* 0x00000004d40a7c23 */ /* 0x004fe20008010802 */
[----:B------:R-:W-:Y:S01]  /*16a90*/  FADD.FTZ R8, R152, R8 ;  /* 0x0000000898087221 */ /* 0x000fe20000010000 */
[----:B----4-:R-:W-:Y:S01]  /*16aa0*/  HMMA.16816.F32.BF16 R52, R4, R20, R48 ;  /* 0x000000140434723c */ /* 0x010fe20000041830 */
[----:B------:R-:W-:Y:S01]  /*16ab0*/  LDSM.16.MT88.4 R152, [R216+0x11800] ;  /* 0x01180000d898783b */ /* 0x000fe20000004200 */
[----:B-1----:R-:W-:Y:S01]  /*16ac0*/  FFMA.FTZ R9, R189, UR4, -R2 ;  /* 0x00000004bd097c23 */ /* 0x002fe20008010802 */
[----:B------:R-:W-:Y:S01]  /*16ad0*/  FADD.FTZ R2, R120, R3 ;  /* 0x0000000378027221 */ /* 0x000fe20000010000 */
[----:B------:R-:W-:-:S03]  /*16ae0*/  FADD.FTZ R3, R147, R8 ;  /* 0x0000000893037221 */ /* 0x000fc60000010000 */
[----:B------:R-:W-:Y:S01]  /*16af0*/  FADD.FTZ R2, R119, R2 ;  /* 0x0000000277027221 */ /* 0x000fe20000010000 */
[----:B------:R-:W-:-:S03]  /*16b00*/  FADD.FTZ R3, R145, R3 ;  /* 0x0000000391037221 */ /* 0x000fc60000010000 */
[----:B------:R-:W-:Y:S01]  /*16b10*/  FADD.FTZ R2, R114, R2 ;  /* 0x0000000272027221 */ /* 0x000fe20000010000 */
[----:B------:R-:W-:Y:S01]  /*16b20*/  FADD.FTZ R3, R146, R3 ;  /* 0x0000000392037221 */ /* 0x000fe20000010000 */
[----:B------:R-:W-:Y:S01]  /*16b30*/  FFMA.FTZ R8, R244, UR4, -R0 ;  /* 0x00000004f4087c23 */ /* 0x000fe20008010800 */
[----:B------:R-:W1:Y:S01]  /*16b40*/  MUFU.EX2 R35, R10 ;  /* 0x0000000a00237308 */ /* 0x000e620000000800 */
[----:B------:R-:W-:Y:S01]  /*16b50*/  FADD.FTZ R2, R113, R2 ;  /* 0x0000000271027221 */ /* 0x000fe20000010000 */
[----:B------:R-:W-:Y:S01]  /*16b60*/  FADD.FTZ R3, R143, R3 ;  /* 0x000000038f037221 */ /* 0x000fe20000010000 */
[C---:B------:R-:W-:Y:S01]  /*16b70*/  HMMA.16816.F32.BF16 R48, R4.reuse, R22, R44 ;  /* 0x000000160430723c */ /* 0x040fe2000004182c */
[----:B------:R-:W-:Y:S01]  /*16b80*/  LDSM.16.MT88.4 R20, [R217+0x11000] ;  /* 0x01100000d914783b */ /* 0x000fe20000004200 */
[----:B------:R-:W-:Y:S01]  /*16b90*/  FADD.FTZ R2, R111, R2 ;  /* 0x000000026f027221 */ /* 0x000fe20000010000 */
[----:B------:R-:W-:Y:S02]  /*16ba0*/  FADD.FTZ R3, R142, R3 ;  /* 0x000000038e037221 */ /* 0x000fe40000010000 */
[----:B------:R2:W4:Y:S01]  /*16bb0*/  MUFU.EX2 R11, R8 ;  /* 0x00000008000b7308 */ /* 0x0005220000000800 */
[----:B------:R-:W-:Y:S01]  /*16bc0*/  FADD.FTZ R2, R110, R2 ;  /* 0x000000026e027221 */ /* 0x000fe20000010000 */
[----:B------:R-:W-:Y:S01]  /*16bd0*/  FADD.FTZ R3, R141, R3 ;  /* 0x000000038d037221 */ /* 0x000fe20000010000 */
[----:B------:R-:W-:Y:S01]  /*16be0*/  HMMA.16816.F32.BF16 R40, R4, R18, R40 ;  /* 0x000000120428723c */ /* 0x000fe20000041828 */
[----:B------:R-:W-:Y:S01]  /*16bf0*/  LDSM.16.MT88.4 R144, [R135+0x11800] ;  /* 0x011800008790783b */ /* 0x000fe20000004200 */
[----:B------:R-:W-:Y:S01]  /*16c00*/  FADD.FTZ R2, R109, R2 ;  /* 0x000000026d027221 */ /* 0x000fe20000010000 */
[----:B------:R-:W-:-:S02]  /*16c10*/  FADD.FTZ R3, R140, R3 ;  /* 0x000000038c037221 */ /* 0x000fc40000010000 */
[----:B------:R-:W-:Y:S01]  /*16c20*/  MUFU.EX2 R32, R9 ;  /* 0x0000000900207308 */ /* 0x000fe20000000800 */
[----:B------:R-:W-:Y:S01]  /*16c30*/  FADD.FTZ R2, R105, R2 ;  /* 0x0000000269027221 */ /* 0x000fe20000010000 */
[----:B--2---:R-:W-:-:S06]  /*16c40*/  FFMA.FTZ R8, R191, UR4, -R0 ;  /* 0x00000004bf087c23 */ /* 0x004fcc0008010800 */
[----:B------:R2:W4:Y:S01]  /*16c50*/  MUFU.EX2 R10, R8 ;  /* 0x00000008000a7308 */ /* 0x0005220000000800 */
[----:B------:R-:W-:Y:S01]  /*16c60*/  FADD.FTZ R3, R122, R3 ;  /* 0x000000037a037221 */ /* 0x000fe20000010000 */
[----:B--2---:R-:W-:-:S06]  /*16c70*/  FFMA.FTZ R8, R246, UR4, -R0 ;  /* 0x00000004f6087c23 */ /* 0x004fcc0008010800 */
[----:B------:R2:W4:Y:S01]  /*16c80*/  MUFU.EX2 R9, R8 ;  /* 0x0000000800097308 */ /* 0x0005220000000800 */
[----:B------:R-:W-:Y:S01]  /*16c90*/  HMMA.16816.F32.BF16 R44, R4, R16, R36 ;  /* 0x00000010042c723c */ /* 0x000fe20000041824 */
[----:B------:R-:W1:Y:S01]  /*16ca0*/  LDSM.16.MT88.4 R16, [R218+0x11000] ;  /* 0x01100000da10783b */ /* 0x000e620000004200 */
[----:B--2---:R-:W-:Y:S01]  /*16cb0*/  FFMA.FTZ R8, R247, UR4, -R0 ;  /* 0x00000004f7087c23 */ /* 0x004fe20008010800 */
        /* <DEDUP_REMOVED lines=8> */
[----:B------:R-:W-:Y:S01]  /*16d40*/  HMMA.16816.F32.BF16 R36, R4, R12, R72 ;  /* 0x0000000c0424723c */ /* 0x000fe20000041848 */
[----:B------:R-:W2:Y:S01]  /*16d50*/  LDSM.16.MT88.4 R12, [R216+0x11000] ;  /* 0x01100000d80c783b */ /* 0x000ea20000004200 */
[----:B------:R-:W-:Y:S01]  /*16d60*/  FADD.FTZ R0, R97, R0 ;  /* 0x0000000061007221 */ /* 0x000fe20000010000 */
[----:B------:R-:W-:-:S03]  /*16d70*/  FADD.FTZ R2, R107, R2 ;  /* 0x000000026b027221 */ /* 0x000fc60000010000 */
        /* <DEDUP_REMOVED lines=14> */
[----:B---3--:R-:W-:Y:S02]  /*16e60*/  F2FP.BF16.F32.PACK_AB R4, R70, R71 ;  /* 0x000000474604723e */ /* 0x008fe400000010ff */
[----:B------:R-:W-:Y:S01]  /*16e70*/  FADD.FTZ R0, R83, R0 ;  /* 0x0000000053007221 */ /* 0x000fe20000010000 */
[----:B------:R-:W-:Y:S02]  /*16e80*/  F2FP.BF16.F32.PACK_AB R5, R58, R59 ;  /* 0x0000003b3a05723e */ /* 0x000fe400000010ff */
[----:B------:R-:W-:Y:S02]  /*16e90*/  F2FP.BF16.F32.PACK_AB R6, R64, R65 ;  /* 0x000000414006723e */ /* 0x000fe400000010ff */
[----:B------:R-:W-:Y:S01]  /*16ea0*/  F2FP.BF16.F32.PACK_AB R7, R56, R57 ;  /* 0x000000393807723e */ /* 0x000fe200000010ff */
[----:B------:R-:W-:Y:S01]  /*16eb0*/  FADD.FTZ R2, R86, R2 ;  /* 0x0000000256027221 */ /* 0x000fe20000010000 */
[----:B------:R-:W-:-:S03]  /*16ec0*/  FADD.FTZ R0, R82, R0 ;  /* 0x0000000052007221 */ /* 0x000fc60000010000 */
[----:B------:R-:W-:Y:S01]  /*16ed0*/  FADD.FTZ R2, R85, R2 ;  /* 0x0000000255027221 */ /* 0x000fe20000010000 */
[----:B------:R-:W-:Y:S01]  /*16ee0*/  FADD.FTZ R0, R81, R0 ;  /* 0x0000000051007221 */ /* 0x000fe20000010000 */
[----:B------:R-:W-:Y:S02]  /*16ef0*/  HMMA.16816.F32.BF16 R136, R4, R24, R76 ;  /* 0x000000180488723c */ /* 0x000fe4000004184c */
[----:B------:R-:W-:Y:S01]  /*16f00*/  FADD.FTZ R2, R84, R2 ;  /* 0x0000000254027221 */ /* 0x000fe20000010000 */
[----:B------:R-:W-:-:S03]  /*16f10*/  FADD.FTZ R0, R80, R0 ;  /* 0x0000000050007221 */ /* 0x000fc60000010000 */
[C---:B------:R-:W-:Y:S06]  /*16f20*/  HMMA.16816.F32.BF16 R24, R4.reuse, R26, R60 ;  /* 0x0000001a0418723c */ /* 0x040fec000004183c */
[C---:B-1----:R-:W-:Y:S06]  /*16f30*/  HMMA.16816.F32.BF16 R52, R4.reuse, R16, R52 ;  /* 0x000000100434723c */ /* 0x042fec0000041834 */
[C---:B------:R-:W-:Y:S06]  /*16f40*/  HMMA.16816.F32.BF16 R48, R4.reuse, R18, R48 ;  /* 0x000000120430723c */ /* 0x040fec0000041830 */
[C---:B--2---:R-:W-:Y:S06]  /*16f50*/  HMMA.16816.F32.BF16 R44, R4.reuse, R12, R44 ;  /* 0x0000000c042c723c */ /* 0x044fec000004182c */
[C---:B------:R-:W-:Y:S06]  /*16f60*/  HMMA.16816.F32.BF16 R40, R4.reuse, R14, R40 ;  /* 0x0000000e0428723c */ /* 0x040fec0000041828 */
[C---:B------:R-:W-:Y:S06]  /*16f70*/  HMMA.16816.F32.BF16 R36, R4.reuse, R20, R36 ;  /* 0x000000140424723c */ /* 0x040fec0000041824 */
[----:B------:R-:W-:Y:S01]  /*16f80*/  HMMA.16816.F32.BF16 R28, R4, R22, R28 ;  /* 0x00000016041c723c */ /* 0x000fe2000004181c */
[----:B------:R-:W1:Y:S01]  /*16f90*/  LDSM.16.MT88.4 R4, [R217+0x11800] ;  /* 0x01180000d904783b */ /* 0x000e620000004200 */
[----:B------:R-:W-:Y:S01]  /*16fa0*/  FADD.FTZ R2, R71, R2 ;  /* 0x0000000247027221 */ /* 0x000fe20000010000 */
[----:B------:R-:W-:-:S03]  /*16fb0*/  FADD.FTZ R0, R59, R0 ;  /* 0x000000003b007221 */ /* 0x000fc60000010000 */
[----:B------:R-:W-:Y:S01]  /*16fc0*/  FADD.FTZ R2, R70, R2 ;  /* 0x0000000246027221 */ /* 0x000fe20000010000 */
[----:B------:R-:W-:Y:S01]  /*16fd0*/  FADD.FTZ R0, R58, R0 ;  /* 0x000000003a007221 */ /* 0x000fe20000010000 */
[----:B------:R-:W2:Y:S02]  /*16fe0*/  MUFU.EX2 R8, R8 ;  /* 0x0000000800087308 */ /* 0x000ea40000000800 */
[----:B------:R-:W-:Y:S01]  /*16ff0*/  FADD.FTZ R2, R65, R2 ;  /* 0x0000000241027221 */ /* 0x000fe20000010000 */
[----:B------:R-:W-:-:S03]  /*17000*/  FADD.FTZ R0, R57, R0 ;  /* 0x0000000039007221 */ /* 0x000fc60000010000 */
[----:B------:R-:W-:Y:S01]  /*17010*/  FADD.FTZ R2, R64, R2 ;  /* 0x0000000240027221 */ /* 0x000fe20000010000 */
[----:B------:R-:W-:-:S03]  /*17020*/  FADD.FTZ R0, R56, R0 ;  /* 0x0000000038007221 */ /* 0x000fc60000010000 */
[----:B------:R-:W-:Y:S01]  /*17030*/  FADD.FTZ R2, R35, R2 ;  /* 0x0000000223027221 */ /* 0x000fe20000010000 */
[----:B----4-:R-:W-:-:S03]  /*17040*/  FADD.FTZ R0, R11, R0 ;  /* 0x000000000b007221 */ /* 0x010fc60000010000 */
[----:B------:R-:W-:Y:S01]  /*17050*/  FADD.FTZ R2, R34, R2 ;  /* 0x0000000222027221 */ /* 0x000fe20000010000 */
[----:B------:R-:W-:-:S03]  /*17060*/  FADD.FTZ R0, R10, R0 ;  /* 0x000000000a007221 */ /* 0x000fc60000010000 */
[----:B------:R-:W-:Y:S01]  /*17070*/  FADD.FTZ R2, R33, R2 ;  /* 0x0000000221027221 */ /* 0x000fe20000010000 */
[----:B------:R-:W-:Y:S01]  /*17080*/  FADD.FTZ R0, R9, R0 ;  /* 0x0000000009007221 */ /* 0x000fe20000010000 */
[----:B------:R-:W-:Y:S02]  /*17090*/  F2FP.BF16.F32.PACK_AB R160, R34, R35 ;  /* 0x0000002322a0723e */ /* 0x000fe400000010ff */
[----:B------:R-:W-:Y:S01]  /*170a0*/  F2FP.BF16.F32.PACK_AB R161, R10, R11 ;  /* 0x0000000b0aa1723e */ /* 0x000fe200000010ff */
[C---:B------:R-:W-:Y:S01]  /*170b0*/  FADD.FTZ R2, R32.reuse, R2 ;  /* 0x0000000220027221 */ /* 0x040fe20000010000 */
[----:B------:R-:W-:Y:S02]  /*170c0*/  F2FP.BF16.F32.PACK_AB R162, R32, R33 ;  /* 0x0000002120a2723e */ /* 0x000fe400000010ff */
[C---:B--2---:R-:W-:Y:S01]  /*170d0*/  F2FP.BF16.F32.PACK_AB R163, R8.reuse, R9 ;  /* 0x0000000908a3723e */ /* 0x044fe200000010ff */
[----:B------:R-:W-:Y:S01]  /*170e0*/  FADD.FTZ R0, R8, R0 ;  /* 0x0000000008007221 */ /* 0x000fe20000010000 */
[----:B------:R2:W-:Y:S04]  /*170f0*/  STL [R1+0x10], R2 ;  /* 0x0000100201007387 */ /* 0x0005e80000100800 */
[----:B------:R2:W-:Y:S01]  /*17100*/  STL [R1+0x14], R0 ;  /* 0x0000140001007387 */ /* 0x0005e20000100800 */
[C---:B------:R-:W-:Y:S06]  /*17110*/  HMMA.16816.F32.BF16 R136, R160.reuse, R144, R136 ;  /* 0x00000090a088723c */ /* 0x040fec0000041888 */
[C---:B------:R-:W-:Y:S06]  /*17120*/  HMMA.16816.F32.BF16 R140, R160.reuse, R148, R52 ;  /* 0x00000094a08c723c */ /* 0x040fec0000041834 */
[C---:B------:R-:W-:Y:S06]  /*17130*/  HMMA.16816.F32.BF16 R156, R160.reuse, R152, R44 ;  /* 0x00000098a09c723c */ /* 0x040fec000004182c */
[C---:B------:R-:W-:Y:S06]  /*17140*/  HMMA.16816.F32.BF16 R144, R160.reuse, R146, R24 ;  /* 0x00000092a090723c */ /* 0x040fec0000041818 */
[C---:B------:R-:W-:Y:S06]  /*17150*/  HMMA.16816.F32.BF16 R148, R160.reuse, R150, R48 ;  /* 0x00000096a094723c */ /* 0x040fec0000041830 */
[C---:B------:R-:W-:Y:S06]  /*17160*/  HMMA.16816.F32.BF16 R152, R160.reuse, R154, R40 ;  /* 0x0000009aa098723c */ /* 0x040fec0000041828 */
[C---:B-1----:R-:W-:Y:S06]  /*17170*/  HMMA.16816.F32.BF16 R164, R160.reuse, R4, R36 ;  /* 0x00000004a0a4723c */ /* 0x042fec0000041824 */
[----:B------:R-:W-:Y:S01]  /*17180*/  HMMA.16816.F32.BF16 R160, R160, R6, R28 ;  /* 0x00000006a0a0723c */ /* 0x000fe2000004181c */
[----:B------:R-:W-:-:S02]  /*17190*/  MOV R3, R66 ;  /* 0x0000004200037202 */ /* 0x000fc40000000f00 */
[----:B--2---:R-:W-:-:S15]  /*171a0*/  MOV R36, R69 ;  /* 0x0000004500247202 */ /* 0x004fde0000000f00 */
[----:B------:R-:W-:-:S06]  /*171b0*/  NOP ;  /* 0x0000000000007918 */ /* 0x000fcc0000000000 */
.L_x_907:
[----:B------:R-:W-:-:S06]  /*171c0*/  UISETP.GE.AND UP0, UPT, UR17, 0x1, UPT ;  /* 0x000000011100788c */ /* 0x000fcc000bf06270 */
[----:B------:R-:W-:-:S13]  /*171d0*/  PLOP3.LUT P1, PT, PT, PT, UP0, 0x80, 0x0 ;  /* 0x000000000000781c */ /* 0x000fda0003f2f008 */
[----:B------:R-:W-:Y:S05]  /*171e0*/  @!P1 BRA `(.L_x_915) ;  /* 0x0000007400709947 */ /* 0x000fea0003800000 */
[----:B------:R-:W-:Y:S01]  /*171f0*/  ULEA UR7, -UR8, URZ, 0x8 ;  /* 0x0000003f08077291 */ /* 0x000fe2000f8e413f */
[----:B------:R-:W-:Y:S01]  /*17200*/  IMAD.MOV.U32 R133, RZ, RZ, R3 ;  /* 0x000000ffff857224 */ /* 0x000fe200078e0003 */
[----:B------:R-:W-:Y:S01]  /*17210*/  ULDC UR19, c[0x0][0x2d0] ;  /* 0x0000b40000137ab9 */ /* 0x000fe20000000800 */
[----:B------:R-:W-:Y:S01]  /*17220*/  IMAD.MOV.U32 R132, RZ, RZ, R36 ;  /* 0x000000ffff847224 */ /* 0x000fe200078e0024 */
[----:B------:R-:W-:Y:S02]  /*17230*/  USHF.R.S32.HI UR6, URZ, 0x1f, UR7 ;  /* 0x0000001f3f067899 */ /* 0x000fe40008011407 */
[----:B------:R-:W-:Y:S01]  /*17240*/  MOV R2, UR7 ;  /* 0x0000000700027c02 */ /* 0x000fe20008000f00 */
[----:B------:R-:W-:Y:S01]  /*17250*/  ULDC.64 UR8, c[0x0][0x250] ;  /* 0x0000940000087ab9 */ /* 0x000fe20000000a00 */
[----:B------:R-:W-:Y:S01]  /*17260*/  ULDC UR13, c[0x0][0x39c] ;  /* 0x0000e700000d7ab9 */ /* 0x000fe20000000800 */
[----:B------:R-:W-:Y:S01]  /*17270*/  ULDC UR4, c[0x0][0x2ec] ;  /* 0x0000bb0000047ab9 */ /* 0x000fe20000000800 */
[----:B-1----:R-:W-:Y:S01]  /*17280*/  MOV R0, UR6 ;  /* 0x0000000600007c02 */ /* 0x002fe20008000f00 */
[----:B------:R1:W-:Y:S01]  /*17290*/  STL [R1+0x24], R2 ;  /* 0x0000240201007387 */ /* 0x0003e20000100800 */
[----:B------:R-:W-:Y:S01]  /*172a0*/  ULDC UR12, c[0x0][0x250] ;  /* 0x00009400000c7ab9 */ /* 0x000fe20000000800 */
[----:B------:R-:W-:Y:S01]  /*172b0*/  ULDC.64 UR6, c[0x0][0x248] ;  /* 0x0000920000067ab9 */ /* 0x000fe20000000a00 */
[----:B------:R-:W-:Y:S01]  /*172c0*/  UMOV UR10, UR9 ;  /* 0x00000009000a7c82 */ /* 0x000fe20008000000 */
[----:B------:R1:W-:Y:S04]  /*172d0*/  STL [R1+0x20], R0 ;  /* 0x0000200001007387 */ /* 0x0003e80000100800 */
.L_x_919:
[----:B-12---:R-:W2:Y:S01]  /*172e0*/  LDL.64 R2, [R1+0x18] ;  /* 0x0000180001027983 */ /* 0x006ea20000100a00 */
[----:B------:R-:W-:Y:S04]  /*172f0*/  DEPBAR.LE SB0, 0x0 ;  /* 0x000080000000791a */ /* 0x000fe80000000000 */
[----:B-----5:R1:W5:Y:S01]  /*17300*/  LDL R0, [R1+0x24] ;  /* 0x0000240001007983 */ /* 0x0203620000100800 */
[----:B------:R-:W-:Y:S01]  /*17310*/  UMOV UR21, UR12 ;  /* 0x0000000c00157c82 */ /* 0x000fe20008000000 */
[----:B------:R-:W-:Y:S01]  /*17320*/  UMOV UR20, UR9 ;  /* 0x0000000900147c82 */ /* 0x000fe20008000000 */
[----:B------:R-:W-:Y:S01]  /*17330*/  BAR.SYNC.DEFER_BLOCKING 0x0 ;  /* 0x0000000000007b1d */ /* 0x000fe20000010000 */
[----:B--2---:R-:W-:Y:S05]  /*17340*/  ISETP.GE.AND P1, PT, R2, UR19, PT ;  /* 0x0000001302007c0c */ /* 0x004fea000bf26270 */
[----:B------:R1:W5:Y:S08]  /*17350*/  LDL R2, [R1+0x20] ;  /* 0x0000200001027983 */ /* 0x0003700000100800 */
[----:B------:R-:W2:Y:S08]  /*17360*/  @!P1 LDC.64 R8, c[0x0][0x250] ;  /* 0x00009400ff089b82 */ /* 0x000eb00000000a00 */
[----:B------:R-:W3:Y:S01]  /*17370*/  @!P1 LDC.64 R12, c[0x0][0x250] ;  /* 0x00009400ff0c9b82 */ /* 0x000ee20000000a00 */
[----:B------:R-:W-:Y:S05]  /*17380*/  @!P0 BRA `(.L_x_916) ;  /* 0x0000000400088947 */ /* 0x000fea0003800000 */
[----:B------:R-:W4:Y:S01]  /*17390*/  LDL.64 R14, [R1+0x8] ;  /* 0x00000800010e7983 */ /* 0x000f220000100a00 */
[----:B------:R-:W1:Y:S01]  /*173a0*/  LDC R10, c[0x0][0x380] ;  /* 0x0000e000ff0a7b82 */ /* 0x000e620000000800 */
[----:B------:R-:W-:Y:S01]  /*173b0*/  USHF.L.U32 UR20, UR17, 0x8, URZ ;  /* 0x0000000811147899 */ /* 0x000fe2000800063f */
[----:B------:R-:W-:Y:S03]  /*173c0*/  UMOV UR21, UR8 ;  /* 0x0000000800157c82 */ /* 0x000fe60008000000 */
[----:B------:R-:W-:Y:S02]  /*173d0*/  UIADD3 UR11, UR20, -0x100, URZ ;  /* 0xffffff00140b7890 */ /* 0x000fe4000fffe03f */
[----:B------:R-:W-:Y:S04]  /*173e0*/  IMAD.U32 R4, RZ, RZ, UR20 ;  /* 0x00000014ff047e24 */ /* 0x000fe8000f8e00ff */
[----:B------:R-:W-:Y:S02]  /*173f0*/  MOV R5, UR11 ;  /* 0x0000000b00057c02 */ /* 0x000fe40008000f00 */
[----:B------:R-:W-:Y:S02]  /*17400*/  IABS R4, R4 ;  /* 0x0000000400047213 */ /* 0x000fe40000000000 */
[----:B------:R-:W-:Y:S02]  /*17410*/  IABS R5, R5 ;  /* 0x0000000500057213 */ /* 0x000fe40000000000 */
[----:B-1----:R-:W-:Y:S04]  /*17420*/  IABS R7, R10 ;  /* 0x0000000a00077213 */ /* 0x002fe80000000000 */
[----:B-----5:R-:W1:Y:S10]  /*17430*/  I2F.RP R2, R7 ;  /* 0x0000000700027306 */ /* 0x020e740000209400 */
        /* <DEDUP_REMOVED lines=20> */
[----:B------:R-:W-:Y:S02]  /*17580*/  LOP3.LUT R3, R10, UR11, RZ, 0x3c, !PT ;  /* 0x0000000b0a037c12 */ /* 0x000fe4000f8e3cff */
[----:B------:R-:W-:Y:S02]  /*17590*/  ISETP.GE.U32.AND P6, PT, R4, R7, PT ;  /* 0x000000070400720c */ /* 0x000fe40003fc6070 */
[----:B------:R-:W-:Y:S02]  /*175a0*/  ISETP.GE.AND P2, PT, R3, RZ, PT ;  /* 0x000000ff0300720c */ /* 0x000fe40003f46270 */
[C---:B------:R-:W-:Y:S01]  /*175b0*/  LOP3.LUT R4, R10.reuse, UR20, RZ, 0x3c, !PT ;  /* 0x000000140a047c12 */ /* 0x040fe2000f8e3cff */
[----:B------:R-:W-:Y:S01]  /*175c0*/  UMOV UR20, UR10 ;  /* 0x0000000a00147c82 */ /* 0x000fe20008000000 */
[----:B------:R-:W-:Y:S02]  /*175d0*/  ISETP.NE.AND P4, PT, R10, RZ, PT ;  /* 0x000000ff0a00720c */ /* 0x000fe40003f85270 */
[----:B------:R-:W-:Y:S02]  /*175e0*/  ISETP.GE.AND P3, PT, R4, RZ, PT ;  /* 0x000000ff0400720c */ /* 0x000fe40003f66270 */
[----:B------:R-:W-:Y:S02]  /*175f0*/  @P5 IADD3 R0, R0, 0x1, RZ ;  /* 0x0000000100005810 */ /* 0x000fe40007ffe0ff */
[----:B------:R-:W-:Y:S01]  /*17600*/  LOP3.LUT R3, RZ, R10, RZ, 0x33, !PT ;  /* 0x0000000aff037212 */ /* 0x000fe200078e33ff */
[----:B------:R-:W-:Y:S02]  /*17610*/  @P6 VIADD R2, R2, 0x1 ;  /* 0x0000000102026836 */ /* 0x000fe40000000000 */
[----:B------:R-:W-:Y:S05]  /*17620*/  @!P2 IMAD.MOV R0, RZ, RZ, -R0 ;  /* 0x000000ffff00a224 */ /* 0x000fea00078e0a00 */
[C---:B------:R-:W-:Y:S02]  /*17630*/  SEL R0, R3.reuse, R0, !P4 ;  /* 0x0000000003007207 */ /* 0x040fe40006000000 */
[----:B------:R-:W-:Y:S04]  /*17640*/  @!P3 IADD3 R2, -R2, RZ, RZ ;  /* 0x000000ff0202b210 */ /* 0x000fe80007ffe1ff */
[----:B------:R-:W-:Y:S02]  /*17650*/  SEL R2, R3, R2, !P4 ;  /* 0x0000000203027207 */ /* 0x000fe40006000000 */
[-C--:B----4-:R-:W-:Y:S02]  /*17660*/  LEA R6, P3, R0, R14.reuse, 0x2 ;  /* 0x0000000e00067211 */ /* 0x090fe400078610ff */
[----:B------:R-:W-:Y:S02]  /*17670*/  LEA R4, P2, R2, R14, 0x2 ;  /* 0x0000000e02047211 */ /* 0x000fe400078410ff */
[-C--:B------:R-:W-:Y:S02]  /*17680*/  LEA.HI.X.SX32 R7, R0, R15.reuse, 0x2, P3 ;  /* 0x0000000f00077211 */ /* 0x080fe400018f16ff */
[C---:B------:R-:W-:Y:S01]  /*17690*/  LEA.HI.X.SX32 R5, R2.reuse, R15, 0x2, P2 ;  /* 0x0000000f02057211 */ /* 0x040fe200010f16ff */
[----:B------:R-:W-:Y:S03]  /*176a0*/  IMAD.IADD R2, R2, 0x1, -R0 ;  /* 0x0000000102027824 */ /* 0x000fe600078e0a00 */
[----:B------:R-:W4:Y:S01]  /*176b0*/  LDG.E R7, desc[UR22][R6.64] ;  /* 0x0000001606077981 */ /* 0x000f22000c1e1900 */
[----:B------:R-:W-:Y:S04]  /*176c0*/  IMAD R2, R2, R10, -0x100 ;  /* 0xffffff0002027424 */ /* 0x000fe800078e020a */
[C---:B------:R-:W-:Y:S01]  /*176d0*/  IMAD R0, R2.reuse, UR10, RZ ;  /* 0x0000000a02007c24 */ /* 0x040fe2000f8e02ff */
[----:B------:R-:W-:Y:S05]  /*176e0*/  SHF.R.S32.HI R3, RZ, 0x1f, R2 ;  /* 0x0000001fff037819 */ /* 0x000fea0000011402 */
[----:B------:R-:W-:Y:S02]  /*176f0*/  IMAD R0, R3, UR8, R0 ;  /* 0x0000000803007c24 */ /* 0x000fe4000f8e0200 */
[----:B------:R-:W-:Y:S05]  /*17700*/  IMAD.WIDE.U32 R2, R2, UR8, RZ ;  /* 0x0000000802027c25 */ /* 0x000fea000f8e00ff */
[----:B------:R-:W-:Y:S01]  /*17710*/  IADD3 R3, R3, R0, RZ ;  /* 0x0000000003037210 */ /* 0x000fe20007ffe0ff */
[----:B------:R1:W4:Y:S02]  /*17720*/  LDG.E R6, desc[UR22][R4.64] ;  /* 0x0000001604067981 */ /* 0x000324000c1e1900 */
[----:B-1----:R-:W1:Y:S01]  /*17730*/  LDC.64 R4, c[0x0][0x238] ;  /* 0x00008e00ff047b82 */ /* 0x002e620000000a00 */
[----:B----4-:R-:W-:Y:S04]  /*17740*/  IMAD.IADD R6, R7, 0x1, -R6 ;  /* 0x0000000107067824 */ /* 0x010fe800078e0a06 */
[CC--:B-1----:R-:W-:Y:S01]  /*17750*/  IMAD.WIDE.U32 R2, R6.reuse, R4.reuse, R2 ;  /* 0x0000000406027225 */ /* 0x0c2fe200078e0002 */
[----:B------:R-:W-:Y:S05]  /*17760*/  SHF.R.S32.HI R7, RZ, 0x1f, R6 ;  /* 0x0000001fff077819 */ /* 0x000fea0000011406 */
[----:B------:R-:W-:Y:S04]  /*17770*/  IMAD R0, R7, R4, RZ ;  /* 0x0000000407007224 */ /* 0x000fe800078e02ff */
[----:B------:R-:W-:Y:S02]  /*17780*/  IMAD R5, R6, R5, R0 ;  /* 0x0000000506057224 */ /* 0x000fe400078e0200 */
[----:B------:R-:W-:Y:S03]  /*17790*/  IMAD.MOV.U32 R0, RZ, RZ, R2 ;  /* 0x000000ffff007224 */ /* 0x000fe600078e0002 */
[----:B------:R-:W-:Y:S07]  /*177a0*/  IADD3 R2, R3, R5, RZ ;  /* 0x0000000503027210 */ /* 0x000fee0007ffe0ff */
.L_x_916:
[CC--:B-----5:R-:W-:Y:S01]  /*177b0*/  LEA R244, P3, R0.reuse, R67.reuse, 0x1 ;  /* 0x0000004300f47211 */ /* 0x0e0fe200078608ff */
[----:B------:R-:W-:Y:S01]  /*177c0*/  @P1 STS.128 [R241+0xa000], RZ ;  /* 0x00a000fff1001388 */ /* 0x000fe20000000c00 */
[C---:B------:R-:W-:Y:S01]  /*177d0*/  @!P1 IADD3 R3, P2, R0.reuse, UR25, RZ ;  /* 0x0000001900039c10 */ /* 0x040fe2000ff5e0ff */
[----:B------:R-:W4:Y:S01]  /*177e0*/  @!P1 LDC.64 R10, c[0x0][0x250] ;  /* 0x00009400ff0a9b82 */ /* 0x000f220000000a00 */
[----:B------:R-:W-:Y:S01]  /*177f0*/  LEA.HI.X R245, R0, R68, R2, 0x1, P3 ;  /* 0x0000004400f57211 */ /* 0x000fe200018f0c02 */
[----:B------:R-:W-:Y:S01]  /*17800*/  UISETP.GE.AND UP0, UPT, UR17, 0x2, UPT ;  /* 0x000000021100788c */ /* 0x000fe2000bf06270 */
[----:B------:R-:W-:Y:S02]  /*17810*/  @!P1 IADD3.X R5, R2, UR24, RZ, P2, !PT ;  /* 0x0000001802059c10 */ /* 0x000fe400097fe4ff */
[C---:B------:R-:W-:Y:S01]  /*17820*/  @!P1 LEA R4, P2, R3.reuse, R67, 0x1 ;  /* 0x0000004303049211 */ /* 0x040fe200078408ff */
[----:B------:R-:W-:Y:S01]  /*17830*/  @!PT LDS RZ, [RZ] ;  /* 0x00000000fffff984 */ /* 0x000fe20000000800 */
[----:B------:R-:W-:Y:S01]  /*17840*/  @!PT LDS RZ, [RZ] ;  /* 0x00000000fffff984 */ /* 0x000fe20000000800 */
[----:B------:R-:W-:Y:S01]  /*17850*/  @!PT LDS RZ, [RZ] ;  /* 0x00000000fffff984 */ /* 0x000fe20000000800 */
[----:B------:R-:W-:Y:S01]  /*17860*/  @!P1 LDGSTS.E.BYPASS.LTC128B.128 [R241+0xa000], desc[UR22][R244.64] ;  /* 0x0a000000f4f19fae */ /* 0x000fe2000b901d56 */
[----:B------:R-:W-:Y:S01]  /*17870*/  @!P1 MOV R7, R2 ;  /* 0x0000000200079202 */ /* 0x000fe20000000f00 */
[----:B------:R-:W1:Y:S01]  /*17880*/  @!P1 LDC.64 R14, c[0x0][0x250] ;  /* 0x00009400ff0e9b82 */ /* 0x000e620000000a00 */
[----:B------:R-:W-:Y:S02]  /*17890*/  @!P1 LEA.HI.X R5, R3, R68, R5, 0x1, P2 ;  /* 0x0000004403059211 */ /* 0x000fe400010f0c05 */
[C---:B--2---:R-:W-:Y:S02]  /*178a0*/  @!P1 LEA R3, P2, R8.reuse, R0, 0x5 ;  /* 0x0000000008039211 */ /* 0x044fe400078428ff */
[----:B------:R-:W-:Y:S01]  /*178b0*/  LEA R172, R223, R221, 0x1 ;  /* 0x000000dddfac7211 */ /* 0x000fe200078e08ff */
[----:B------:R-:W-:Y:S01]  /*178c0*/  @P1 STS.128 [R241+0xa800], RZ ;  /* 0x00a800fff1001388 */ /* 0x000fe20000000c00 */
[----:B------:R-:W-:Y:S01]  /*178d0*/  @!P1 LEA.HI.X R6, R8, R2, R9, 0x5, P2 ;  /* 0x0000000208069211 */ /* 0x000fe200010f2c09 */
[----:B------:R-:W2:Y:S01]  /*178e0*/  @!P1 LDC.64 R16, c[0x0][0x250] ;  /* 0x00009400ff109b82 */ /* 0x000ea20000000a00 */
[CC--:B------:R-:W-:Y:S04]  /*178f0*/  @!P1 LEA R8, P2, R3.reuse, R67.reuse, 0x1 ;  /* 0x0000004303089211 */ /* 0x0c0fe800078408ff */
[----:B------:R-:W-:Y:S01]  /*17900*/  @!P1 LEA.HI.X R9, R3, R68, R6, 0x1, P2 ;  /* 0x0000004403099211 */ /* 0x000fe200010f0c06 */
[----:B------:R-:W-:Y:S01]  /*17910*/  @!PT LDS RZ, [RZ] ;  /* 0x00000000fffff984 */ /* 0x000fe20000000800 */
[----:B------:R-:W-:Y:S01]  /*17920*/  @!PT LDS RZ, [RZ] ;  /* 0x00000000fffff984 */ /* 0x000fe20000000800 */
[----:B------:R-:W-:Y:S01]  /*17930*/  @!PT LDS RZ, [RZ] ;  /* 0x00000000fffff984 */ /* 0x000fe20000000800 */
[----:B------:R4:W-:Y:S01]  /*17940*/  @!P1 LDGSTS.E.BYPASS.LTC128B.128 [R241+0xa800], desc[UR22][R4.64] ;  /* 0x0a80000004f19fae */ /* 0x0009e2000b901d56 */
[----:B------:R-:W-:Y:S01]  /*17950*/  @!P1 MOV R6, R0 ;  /* 0x0000000000069202 */ /* 0x000fe20000000f00 */
[----:B---3--:R-:W-:Y:S01]  /*17960*/  @!P1 IMAD R3, R13, 0x30, RZ ;  /* 0x000000300d039824 */ /* 0x008fe200078e02ff */
[----:B------:R-:W3:Y:S03]  /*17970*/  @!P1 LDC.64 R18, c[0x0][0x250] ;  /* 0x00009400ff129b82 */ /* 0x000ee60000000a00 */
[----:B------:R-:W-:Y:S02]  /*17980*/  @!P1 IMAD.WIDE.U32 R6, R12, 0x30, R6 ;  /* 0x000000300c069825 */ /* 0x000fe400078e0006 */
[----:B------:R-:W-:Y:S03]  /*17990*/  @P1 STS.128 [R241+0xb000], RZ ;  /* 0x00b000fff1001388 */ /* 0x000fe60000000c00 */
[----:B------:R-:W3:Y:S01]  /*179a0*/  @!P1 LDC.64 R24, c[0x0][0x250] ;  /* 0x00009400ff189b82 */ /* 0x000ee20000000a00 */
[C---:B------:R-:W-:Y:S02]  /*179b0*/  @!P1 LEA R12, P3, R6.reuse, R67, 0x1 ;  /* 0x00000043060c9211 */ /* 0x040fe400078608ff */
[----:B------:R-:W-:Y:S05]  /*179c0*/  @!P1 IADD3 R7, R3, R7, RZ ;  /* 0x0000000703079210 */ /* 0x000fea0007ffe0ff */
[----:B------:R-:W3:Y:S01]  /*179d0*/  @!P1 LDC.64 R20, c[0x0][0x250] ;  /* 0x00009400ff149b82 */ /* 0x000ee20000000a00 */
[----:B------:R-:W-:Y:S01]  /*179e0*/  @!PT LDS RZ, [RZ] ;  /* 0x00000000fffff984 */ /* 0x000fe20000000800 */
[----:B------:R-:W-:Y:S01]  /*179f0*/  @!PT LDS RZ, [RZ] ;  /* 0x00000000fffff984 */ /* 0x000fe20000000800 */
[----:B------:R-:W-:Y:S01]  /*17a00*/  @!PT LDS RZ, [RZ] ;  /* 0x00000000fffff984 */ /* 0x000fe20000000800 */
[----:B------:R-:W-:Y:S01]  /*17a10*/  @!P1 LDGSTS.E.BYPASS.LTC128B.128 [R241+0xb000], desc[UR22][R8.64] ;  /* 0x0b00000008f19fae */ /* 0x000fe2000b901d56 */
[----:B------:R-:W-:Y:S02]  /*17a20*/  @!P1 LEA.HI.X R13, R6, R68, R7, 0x1, P3 ;  /* 0x00000044060d9211 */ /* 0x000fe400018f0c07 */
[----:B------:R-:W-:Y:S02]  /*17a30*/  @!P1 MOV R6, R0 ;  /* 0x0000000000069202 */ /* 0x000fe40000000f00 */
[----:B------:R-:W-:Y:S02]  /*17a40*/  @!P1 MOV R7, R2 ;  /* 0x0000000200079202 */ /* 0x000fe40000000f00 */
[----:B------:R-:W3:Y:S01]  /*17a50*/  @!P1 LDC.64 R22, c[0x0][0x250] ;  /* 0x00009400ff169b82 */ /* 0x000ee20000000a00 */
[----:B------:R-:W-:Y:S01]  /*17a60*/  @P1 STS.128 [R241+0xb800], RZ ;  /* 0x00b800fff1001388 */ /* 0x000fe20000000c00 */
[----:B----4-:R-:W-:Y:S02]  /*17a70*/  @!P1 MOV R4, R0 ;  /* 0x0000000000049202 */ /* 0x010fe40000000f00 */
[----:B------:R-:W-:Y:S05]  /*17a80*/  @!P1 MOV R5, R2 ;  /* 0x0000000200059202 */ /* 0x000fea0000000f00 */
[----:B------:R-:W-:Y:S01]  /*17a90*/  @!PT LDS RZ, [RZ] ;  /* 0x00000000fffff984 */ /* 0x000fe20000000800 */
[----:B------:R-:W-:Y:S01]  /*17aa0*/  @!PT LDS RZ, [RZ] ;  /* 0x00000000fffff984 */ /* 0x000fe20000000800 */
[----:B------:R-:W-:Y:S01]  /*17ab0*/  @!PT LDS RZ, [RZ] ;  /* 0x00000000fffff984 */ /* 0x000fe20000000800 */
[----:B------:R4:W-:Y:S08]  /*17ac0*/  @!P1 LDGSTS.E.BYPASS.LTC128B.128 [R241+0xb800], desc[UR22][R12.64] ;  /* 0x0b8000000cf19fae */ /* 0x0009f0000b901d56 */
[----:B------:R-:W-:Y:S01]  /*17ad0*/  @P1 STS.128 [R241+0xc000], RZ ;  /* 0x00c000fff1001388 */ /* 0x000fe20000000c00 */
[----:B----4-:R-:W4:Y:S01]  /*17ae0*/  @!P1 LDC.64 R12, c[0x0][0x250] ;  /* 0x00009400ff0c9b82 */ /* 0x010f220000000a00 */
[----:B------:R-:W-:Y:S01]  /*17af0*/  @!P1 LEA R3, P2, R10, R0, 0x6 ;  /* 0x000000000a039211 */ /* 0x000fe200078430ff */
[----:B-1----:R-:W-:Y:S02]  /*17b00*/  @!P1 IMAD R8, R15, 0x50, RZ ;  /* 0x000000500f089824 */ /* 0x002fe400078e02ff */
[----:B------:R-:W-:Y:S01]  /*17b10*/  @!P1 IMAD.WIDE.U32 R4, R14, 0x50, R4 ;  /* 0x000000500e049825 */ /* 0x000fe200078e0004 */
[----:B------:R-:W-:Y:S03]  /*17b20*/  @!P1 LEA.HI.X R11, R10, R2, R11, 0x6, P2 ;  /* 0x000000020a0b9211 */ /* 0x000fe600010f340b */
[----:B------:R-:W1:Y:S01]  /*17b30*/  @!P1 LDC.64 R14, c[0x0][0x250] ;  /* 0x00009400ff0e9b82 */ /* 0x000e620000000a00 */
[C---:B------:R-:W-:Y:S01]  /*17b40*/  @!P1 LEA R10, P3, R3.reuse, R67, 0x1 ;  /* 0x00000043030a9211 */ /* 0x040fe200078608ff */
[----:B--2---:R-:W-:Y:S01]  /*17b50*/  @!P1 IMAD.WIDE.U32 R6, R16, 0x60, R6 ;  /* 0x0000006010069825 */ /* 0x004fe200078e0006 */
[----:B------:R-:W-:Y:S02]  /*17b60*/  @!P1 IADD3 R5, R8, R5, RZ ;  /* 0x0000000508059210 */ /* 0x000fe40007ffe0ff */
[-C--:B------:R-:W-:Y:S01]  /*17b70*/  @!P1 LEA.HI.X R11, R3, R68.reuse, R11, 0x1, P3 ;  /* 0x00000044030b9211 */ /* 0x080fe200018f0c0b */
[----:B------:R-:W-:Y:S01]  /*17b80*/  @!P1 IMAD R3, R17, 0x60, RZ ;  /* 0x0000006011039824 */ /* 0x000fe200078e02ff */
[C---:B------:R-:W-:Y:S01]  /*17b90*/  @!P1 LEA R8, P2, R4.reuse, R67, 0x1 ;  /* 0x0000004304089211 */ /* 0x040fe200078408ff */
[----:B------:R-:W2:Y:S02]  /*17ba0*/  @!P1 LDC.64 R16, c[0x0][0x250] ;  /* 0x00009400ff109b82 */ /* 0x000ea40000000a00 */
[----:B------:R-:W-:Y:S01]  /*17bb0*/  @!PT LDS RZ, [RZ] ;  /* 0x00000000fffff984 */ /* 0x000fe20000000800 */
[----:B------:R-:W-:Y:S01]  /*17bc0*/  @!PT LDS RZ, [RZ] ;  /* 0x00000000fffff984 */ /* 0x000fe20000000800 */
[----:B------:R-:W-:Y:S01]  /*17bd0*/  @!PT LDS RZ, [RZ] ;  /* 0x00000000fffff984 */ /* 0x000fe20000000800 */
[----:B------:R4:W-:Y:S01]  /*17be0*/  @!P1 LDGSTS.E.BYPASS.LTC128B.128 [R241+0xc000], desc[UR22][R10.64] ;  /* 0x0c0000000af19fae */ /* 0x0009e2000b901d56 */
[----:B------:R-:W-:Y:S02]  /*17bf0*/  @!P1 LEA.HI.X R9, R4, R68, R5, 0x1, P2 ;  /* 0x0000004404099211 */ /* 0x000fe400010f0c05 */
[----:B------:R-:W-:Y:S01]  /*17c00*/  @!P1 IADD3 R3, R3, R7, RZ ;  /* 0x0000000703039210 */ /* 0x000fe20007ffe0ff */
[----:B---3--:R-:W-:Y:S01]  /*17c10*/  @!P1 IMAD R7, R19, 0x70, RZ ;  /* 0x0000007013079824 */ /* 0x008fe200078e02ff */
[----:B------:R-:W-:Y:S02]  /*17c20*/  @!P1 MOV R4, R0 ;  /* 0x0000000000049202 */ /* 0x000fe40000000f00 */
[----:B------:R-:W-:Y:S01]  /*17c30*/  @!P1 MOV R5, R2 ;  /* 0x0000000200059202 */ /* 0x000fe20000000f00 */
[----:B------:R-:W-:Y:S02]  /*17c40*/  @P1 STS.128 [R241+0xc800], RZ ;  /* 0x00c800fff1001388 */ /* 0x000fe40000000c00 */
[----:B------:R-:W-:Y:S02]  /*17c50*/  @!P1 IMAD.WIDE.U32 R4, R18, 0x70, R4 ;  /* 0x0000007012049825 */ /* 0x000fe400078e0004 */
[----:B------:R-:W3:Y:S04]  /*17c60*/  @!P1 LDC.64 R18, c[0x0][0x250] ;  /* 0x00009400ff129b82 */ /* 0x000ee80000000a00 */
[----:B------:R-:W-:Y:S01]  /*17c70*/  @!PT LDS RZ, [RZ] ;  /* 0x00000000fffff984 */ /* 0x000fe20000000800 */
[----:B------:R-:W-:Y:S01]  /*17c80*/  @!PT LDS RZ, [RZ] ;  /* 0x00000000fffff984 */ /* 0x000fe20000000800 */
[----:B------:R-:W-:Y:S01]  /*17c90*/  @!PT LDS RZ, [RZ] ;  /* 0x00000000fffff984 */ /* 0x000fe20000000800 */
[----:B------:R1:W-:Y:S01]  /*17ca0*/  @!P1 LDGSTS.E.BYPASS.LTC128B.128 [R241+0xc800], desc[UR22][R8.64] ;  /* 0x0c80000008f19fae */ /* 0x0003e2000b901d56 */
[----:B------:R-:W-:Y:S07]  /*17cb0*/  @!P1 IADD3 R5, R7, R5, RZ ;  /* 0x0000000507059210 */ /* 0x000fee0007ffe0ff */
[----:B------:R-:W-:Y:S01]  /*17cc0*/  @P1 STS.128 [R241+0xd000], RZ ;  /* 0x00d000fff1001388 */ /* 0x000fe20000000c00 */
[CC--:B----4-:R-:W-:Y:S04]  /*17cd0*/  @!P1 LEA R10, P3, R4.reuse, R67.reuse, 0x1 ;  /* 0x00000043040a9211 */ /* 0x0d0fe800078608ff */
[----:B------:R-:W-:Y:S02]  /*17ce0*/  @!P1 LEA.HI.X R11, R4, R68, R5, 0x1, P3 ;  /* 0x00000044040b9211 */ /* 0x000fe400018f0c05 */
[----:B------:R-:W-:Y:S02]  /*17cf0*/  @!P1 MOV R5, R2 ;  /* 0x0000000200059202 */ /* 0x000fe40000000f00 */
[----:B------:R-:W-:Y:S05]  /*17d00*/  @!P1 MOV R4, R0 ;  /* 0x0000000000049202 */ /* 0x000fea0000000f00 */
[----:B------:R-:W-:Y:S01]  /*17d10*/  @!P1 IMAD.WIDE.U32 R4, R12, 0x90, R4 ;  /* 0x000000900c049825 */ /* 0x000fe200078e0004 */
[CC--:B-1----:R-:W-:Y:S04]  /*17d20*/  @!P1 LEA R8, P2, R6.reuse, R67.reuse, 0x1 ;  /* 0x0000004306089211 */ /* 0x0c2fe800078408ff */
[----:B------:R-:W-:Y:S02]  /*17d30*/  @!P1 LEA.HI.X R9, R6, R68, R3, 0x1, P2 ;  /* 0x0000004406099211 */ /* 0x000fe400010f0c03 */
[C---:B------:R-:W-:Y:S03]  /*17d40*/  @!P1 LEA R3, P2, R14.reuse, R0, 0x7 ;  /* 0x000000000e039211 */ /* 0x040fe600078438ff */
[----:B------:R-:W-:Y:S01]  /*17d50*/  @!PT LDS RZ, [RZ] ;  /* 0x00000000fffff984 */ /* 0x000fe20000000800 */
[----:B------:R-:W-:Y:S01]  /*17d60*/  @!PT LDS RZ, [RZ] ;  /* 0x00000000fffff984 */ /* 0x000fe20000000800 */
[----:B------:R-:W-:Y:S01]  /*17d70*/  @!PT LDS RZ, [RZ] ;  /* 0x00000000fffff984 */ /* 0x000fe20000000800 */
[----:B------:R1:W-:Y:S01]  /*17d80*/  @!P1 LDGSTS.E.BYPASS.LTC128B.128 [R241+0xd000], desc[UR22][R8.64] ;  /* 0x0d00000008f19fae */ /* 0x0003e2000b901d56 */
[----:B------:R-:W-:Y:S01]  /*17d90*/  @!P1 LEA.HI.X R15, R14, R2, R15, 0x7, P2 ;  /* 0x000000020e0f9211 */ /* 0x000fe200010f3c0f */
[----:B------:R-:W-:Y:S01]  /*17da0*/  @!P1 IMAD R14, R25, 0xb0, RZ ;  /* 0x000000b0190e9824 */ /* 0x000fe200078e02ff */
[CC--:B------:R-:W-:Y:S04]  /*17db0*/  @!P1 LEA R6, P2, R3.reuse, R67.reuse, 0x1 ;  /* 0x0000004303069211 */ /* 0x0c0fe800078408ff */
[----:B------:R-:W-:Y:S01]  /*17dc0*/  @!P1 LEA.HI.X R7, R3, R68, R15, 0x1, P2 ;  /* 0x0000004403079211 */ /* 0x000fe200010f0c0f */
[----:B------:R-:W-:Y:S01]  /*17dd0*/  @P1 STS.128 [R241+0xd800], RZ ;  /* 0x00d800fff1001388 */ /* 0x000fe20000000c00 */
[----:B------:R-:W-:Y:S01]  /*17de0*/  @!P1 LEA R12, P2, R4, R67, 0x1 ;  /* 0x00000043040c9211 */ /* 0x000fe200078408ff */
[----:B------:R-:W-:Y:S06]  /*17df0*/  @!P1 IMAD R15, R21, 0xc0, RZ ;  /* 0x000000c0150f9824 */ /* 0x000fec00078e02ff */
[----:B------:R-:W-:Y:S01]  /*17e00*/  @!PT LDS RZ, [RZ] ;  /* 0x00000000fffff984 */ /* 0x000fe20000000800 */
[----:B------:R-:W-:Y:S01]  /*17e10*/  @!PT LDS RZ, [RZ] ;  /* 0x00000000fffff984 */ /* 0x000fe20000000800 */
[----:B------:R-:W-:Y:S01]  /*17e20*/  @!PT LDS RZ, [RZ] ;  /* 0x00000000fffff984 */ /* 0x000fe20000000800 */
[----:B------:R4:W-:Y:S08]  /*17e30*/  @!P1 LDGSTS.E.BYPASS.LTC128B.128 [R241+0xd800], desc[UR22][R10.64] ;  /* 0x0d8000000af19fae */ /* 0x0009f0000b901d56 */
[----:B------:R-:W-:Y:S01]  /*17e40*/  @P1 STS.128 [R241+0xe000], RZ ;  /* 0x00e000fff1001388 */ /* 0x000fe20000000c00 */
[----:B-1----:R-:W-:Y:S01]  /*17e50*/  @!P1 IMAD R8, R13, 0x90, RZ ;  /* 0x000000900d089824 */ /* 0x002fe200078e02ff */
[----:B------:R-:W-:Y:S06]  /*17e60*/  @!P1 MOV R9, R2 ;  /* 0x0000000200099202 */ /* 0x000fec0000000f00 */
[----:B------:R-:W-:Y:S01]  /*17e70*/  @!PT LDS RZ, [RZ] ;  /* 0x00000000fffff984 */ /* 0x000fe20000000800 */
[----:B------:R-:W-:Y:S01]  /*17e80*/  @!PT LDS RZ, [RZ] ;  /* 0x00000000fffff984 */ /* 0x000fe20000000800 */
[----:B------:R-:W-:Y:S01]  /*17e90*/  @!PT LDS RZ, [RZ] ;  /* 0x00000000fffff984 */ /* 0x000fe20000000800 */
[----:B------:R1:W-:Y:S01]  /*17ea0*/  @!P1 LDGSTS.E.BYPASS.LTC128B.128 [R241+0xe000], desc[UR22][R6.64] ;  /* 0x0e00000006f19fae */ /* 0x0003e2000b901d56 */
[----:B------:R-:W-:Y:S02]  /*17eb0*/  @!P1 IADD3 R3, R8, R5, RZ ;  /* 0x0000000508039210 */ /* 0x000fe40007ffe0ff */
[----:B------:R-:W-:Y:S02]  /*17ec0*/  @!P1 MOV R8, R0 ;  /* 0x0000000000089202 */ /* 0x000fe40000000f00 */
[----:B------:R-:W-:Y:S01]  /*17ed0*/  @!P1 LEA.HI.X R13, R4, R68, R3, 0x1, P2 ;  /* 0x00000044040d9211 */ /* 0x000fe200010f0c03 */
[----:B--2---:R-:W-:Y:S01]  /*17ee0*/  @!P1 IMAD R3, R17, 0xa0, RZ ;  /* 0x000000a011039824 */ /* 0x004fe200078e02ff */
[----:B------:R-:W-:Y:S01]  /*17ef0*/  @!P1 MOV R5, R2 ;  /* 0x0000000200059202 */ /* 0x000fe20000000f00 */
[----:B------:R-:W-:Y:S01]  /*17f00*/  @P1 STS.128 [R241+0xe800], RZ ;  /* 0x00e800fff1001388 */ /* 0x000fe20000000c00 */
[----:B------:R-:W-:Y:S01]  /*17f10*/  @!P1 IMAD.WIDE.U32 R8, R16, 0xa0, R8 ;  /* 0x000000a010089825 */ /* 0x000fe200078e0008 */
[----:B------:R-:W-:Y:S02]  /*17f20*/  @!P1 MOV R4, R0 ;  /* 0x0000000000049202 */ /* 0x000fe40000000f00 */
[----:B----4-:R-:W-:Y:S03]  /*17f30*/  @!P1 LEA R10, P2, R8, R67, 0x1 ;  /* 0x00000043080a9211 */ /* 0x010fe600078408ff */
[----:B------:R-:W-:Y:S01]  /*17f40*/  @!P1 IMAD.WIDE.U32 R4, R20, 0xc0, R4 ;  /* 0x000000c014049825 */ /* 0x000fe200078e0004 */
[----:B------:R-:W-:Y:S01]  /*17f50*/  @!PT LDS RZ, [RZ] ;  /* 0x00000000fffff984 */ /* 0x000fe20000000800 */
[----:B------:R-:W-:Y:S01]  /*17f60*/  @!PT LDS RZ, [RZ] ;  /* 0x00000000fffff984 */ /* 0x000fe20000000800 */
[----:B------:R-:W-:Y:S01]  /*17f70*/  @!PT LDS RZ, [RZ] ;  /* 0x00000000fffff984 */ /* 0x000fe20000000800 */
[----:B------:R-:W-:Y:S02]  /*17f80*/  @!P1 LDGSTS.E.BYPASS.LTC128B.128 [R241+0xe800], desc[UR22][R12.64] ;  /* 0x0e8000000cf19fae */ /* 0x000fe4000b901d56 */
[----:B------:R-:W-:Y:S02]  /*17f90*/  @!P1 IADD3 R3, R3, R9, RZ ;  /* 0x0000000903039210 */ /* 0x000fe40007ffe0ff */
[----:B------:R-:W-:Y:S02]  /*17fa0*/  @!P1 IADD3 R5, R15, R5, RZ ;  /* 0x000000050f059210 */ /* 0x000fe40007ffe0ff */
[----:B------:R-:W-:Y:S02]  /*17fb0*/  @!P1 LEA.HI.X R11, R8, R68, R3, 0x1, P2 ;  /* 0x00000044080b9211 */ /* 0x000fe400010f0c03 */
[----:B------:R-:W-:Y:S01]  /*17fc0*/  @P1 STS.128 [R241+0xf000], RZ ;  /* 0x00f000fff1001388 */ /* 0x000fe20000000c00 */
[-C--:B------:R-:W-:Y:S02]  /*17fd0*/  @!P1 MOV R8, R0.reuse ;  /* 0x0000000000089202 */ /* 0x080fe40000000f00 */
[----:B-1----:R-:W-:Y:S02]  /*17fe0*/  @!P1 MOV R6, R0 ;  /* 0x0000000000069202 */ /* 0x002fe40000000f00 */
[-C--:B------:R-:W-:Y:S02]  /*17ff0*/  @!P1 MOV R7, R2.reuse ;  /* 0x0000000200079202 */ /* 0x080fe40000000f00 */
[----:B------:R-:W-:Y:S01]  /*18000*/  @!P1 MOV R9, R2 ;  /* 0x0000000200099202 */ /* 0x000fe20000000f00 */
[----:B------:R-:W-:Y:S01]  /*18010*/  @!PT LDS RZ, [RZ] ;  /* 0x00000000fffff984 */ /* 0x000fe20000000800 */
[----:B------:R-:W-:Y:S01]  /*18020*/  @!PT LDS RZ, [RZ] ;  /* 0x00000000fffff984 */ /* 0x000fe20000000800 */
[----:B------:R-:W-:Y:S01]  /*18030*/  @!PT LDS RZ, [RZ] ;  /* 0x00000000fffff984 */ /* 0x000fe20000000800 */
[----:B------:R1:W-:Y:S01]  /*18040*/  @!P1 LDGSTS.E.BYPASS.LTC128B.128 [R241+0xf000], desc[UR22][R10.64] ;  /* 0x0f0000000af19fae */ /* 0x0003e2000b901d56 */
[----:B------:R-:W-:Y:S02]  /*18050*/  @!P1 IMAD.WIDE.U32 R6, R24, 0xb0, R6 ;  /* 0x000000b018069825 */ /* 0x000fe400078e0006 */
[----:B------:R-:W2:Y:S01]  /*18060*/  @!P1 LDC.64 R24, c[0x0][0x250] ;  /* 0x00009400ff189b82 */ /* 0x000ea20000000a00 */
[----:B------:R-:W-:Y:S04]  /*18070*/  @!P1 LEA R16, P3, R6, R67, 0x1 ;  /* 0x0000004306109211 */ /* 0x000fe800078608ff */
[----:B------:R-:W-:Y:S01]  /*18080*/  @P1 STS.128 [R241+0xf800], RZ ;  /* 0x00f800fff1001388 */ /* 0x000fe20000000c00 */
[----:B------:R-:W-:Y:S02]  /*18090*/  @!P1 IADD3 R3, R14, R7, RZ ;  /* 0x000000070e039210 */ /* 0x000fe40007ffe0ff */
[-C--:B------:R-:W-:Y:S02]  /*180a0*/  @!P1 LEA R14, P2, R4, R67.reuse, 0x1 ;  /* 0x00000043040e9211 */ /* 0x080fe400078408ff */
[-C--:B------:R-:W-:Y:S01]  /*180b0*/  @!P1 LEA.HI.X R17, R6, R68.reuse, R3, 0x1, P3 ;  /* 0x0000004406119211 */ /* 0x080fe200018f0c03 */
[----:B---3--:R-:W-:Y:S01]  /*180c0*/  @!P1 IMAD R3, R19, 0xd0, RZ ;  /* 0x000000d013039824 */ /* 0x008fe200078e02ff */
[----:B------:R-:W-:Y:S02]  /*180d0*/  @!P1 LEA.HI.X R15, R4, R68, R5, 0x1, P2 ;  /* 0x00000044040f9211 */ /* 0x000fe400010f0c05 */
[----:B------:R-:W-:Y:S01]  /*180e0*/  @!P1 MOV R6, R0 ;  /* 0x0000000000069202 */ /* 0x000fe20000000f00 */
[----:B------:R-:W-:Y:S01]  /*180f0*/  @!PT LDS RZ, [RZ] ;  /* 0x00000000fffff984 */ /* 0x000fe20000000800 */
[----:B------:R-:W-:Y:S01]  /*18100*/  @!PT LDS RZ, [RZ] ;  /* 0x00000000fffff984 */ /* 0x000fe20000000800 */
[----:B------:R-:W-:Y:S01]  /*18110*/  @!PT LDS RZ, [RZ] ;  /* 0x00000000fffff984 */ /* 0x000fe20000000800 */
[----:B------:R-:W-:Y:S01]  /*18120*/  @!P1 LDGSTS.E.BYPASS.LTC128B.128 [R241+0xf800], desc[UR22][R16.64] ;  /* 0x0f80000010f19fae */ /* 0x000fe2000b901d56 */
[----:B------:R-:W-:Y:S02]  /*18130*/  @!P1 MOV R7, R2 ;  /* 0x0000000200079202 */ /* 0x000fe40000000f00 */
[----:B------:R-:W-:Y:S02]  /*18140*/  @!P1 MOV R4, R0 ;  /* 0x0000000000049202 */ /* 0x000fe40000000f00 */
[----:B------:R-:W-:Y:S01]  /*18150*/  @!P1 MOV R5, R2 ;  /* 0x0000000200059202 */ /* 0x000fe20000000f00 */
[----:B------:R-:W-:Y:S02]  /*18160*/  @!P1 IMAD.WIDE.U32 R6, R18, 0xd0, R6 ;  /* 0x000000d012069825 */ /* 0x000fe400078e0006 */
[----:B------:R-:W-:Y:S02]  /*18170*/  @P1 STS.128 [R241+0x10000], RZ ;  /* 0x010000fff1001388 */ /* 0x000fe40000000c00 */
[----:B-1----:R-:W-:Y:S01]  /*18180*/  @!P1 IMAD R10, R23, 0xe0, RZ ;  /* 0x000000e0170a9824 */ /* 0x002fe200078e02ff */
[----:B------:R-:W-:Y:S01]  /*18190*/  @!P1 LEA R12, P4, R6, R67, 0x1 ;  /* 0x00000043060c9211 */ /* 0x000fe200078808ff */
[----:B------:R-:W-:Y:S01]  /*181a0*/  @!P1 IMAD.WIDE.U32 R4, R22, 0xe0, R4 ;  /* 0x000000e016049825 */ /* 0x000fe200078e0004 */
[----:B------:R-:W-:Y:S03]  /*181b0*/  @!P1 IADD3 R0, R3, R7, RZ ;  /* 0x0000000703009210 */ /* 0x000fe60007ffe0ff */
[----:B------:R-:W-:Y:S01]  /*181c0*/  @!PT LDS RZ, [RZ] ;  /* 0x00000000fffff984 */ /* 0x000fe20000000800 */
[----:B------:R-:W-:Y:S01]  /*181d0*/  @!PT LDS RZ, [RZ] ;  /* 0x00000000fffff984 */ /* 0x000fe20000000800 */
[----:B------:R-:W-:Y:S01]  /*181e0*/  @!PT LDS RZ, [RZ] ;  /* 0x00000000fffff984 */ /* 0x000fe20000000800 */
[----:B------:R-:W-:Y:S01]  /*181f0*/  @!P1 LDGSTS.E.BYPASS.LTC128B.128 [R241+0x10000], desc[UR22][R14.64] ;  /* 0x100000000ef19fae */ /* 0x000fe2000b901d56 */
[-C--:B------:R-:W-:Y:S01]  /*18200*/  @!P1 LEA.HI.X R13, R6, R68.reuse, R0, 0x1, P4 ;  /* 0x00000044060d9211 */ /* 0x080fe200020f0c00 */
[----:B--2---:R-:W-:Y:S01]  /*18210*/  @!P1 IMAD R11, R25, 0xf0, RZ ;  /* 0x000000f0190b9824 */ /* 0x004fe200078e02ff */
[----:B------:R-:W-:Y:S01]  /*18220*/  @!P1 IADD3 R3, R10, R5, RZ ;  /* 0x000000050a039210 */ /* 0x000fe20007ffe0ff */
[----:B------:R-:W-:Y:S01]  /*18230*/  @!P1 IMAD.WIDE.U32 R8, R24, 0xf0, R8 ;  /* 0x000000f018089825 */ /* 0x000fe200078e0008 */
[C---:B------:R-:W-:Y:S03]  /*18240*/  @!P1 LEA R10, P3, R4.reuse, R67, 0x1 ;  /* 0x00000043040a9211 */ /* 0x040fe600078608ff */
[----:B------:R-:W-:Y:S01]  /*18250*/  @P1 STS.128 [R241+0x10800], RZ ;  /* 0x010800fff1001388 */ /* 0x000fe20000000c00 */
[----:B------:R-:W-:Y:S02]  /*18260*/  @!P1 IADD3 R5, R11, R9, RZ ;  /* 0x000000090b059210 */ /* 0x000fe40007ffe0ff */
[-C--:B------:R-:W-:Y:S02]  /*18270*/  @!P1 LEA.HI.X R11, R4, R68.reuse, R3, 0x1, P3 ;  /* 0x00000044040b9211 */ /* 0x080fe400018f0c03 */
[C---:B------:R-:W-:Y:S03]  /*18280*/  @!P1 LEA R2, P2, R8.reuse, R67, 0x1 ;  /* 0x0000004308029211 */ /* 0x040fe600078408ff */
[----:B------:R-:W-:Y:S01]  /*18290*/  @!PT LDS RZ, [RZ] ;  /* 0x00000000fffff984 */ /* 0x000fe20000000800 */
[----:B------:R-:W-:Y:S01]  /*182a0*/  @!PT LDS RZ, [RZ] ;  /* 0x00000000fffff984 */ /* 0x000fe20000000800 */
[----:B------:R-:W-:Y:S01]  /*182b0*/  @!PT LDS RZ, [RZ] ;  /* 0x00000000fffff984 */ /* 0x000fe20000000800 */
[----:B------:R-:W-:Y:S01]  /*182c0*/  @!P1 LDGSTS.E.BYPASS.LTC128B.128 [R241+0x10800], desc[UR22][R12.64] ;  /* 0x108000000cf19fae */ /* 0x000fe2000b901d56 */
[----:B------:R-:W-:Y:S02]  /*182d0*/  @!P1 LEA.HI.X R3, R8, R68, R5, 0x1, P2 ;  /* 0x0000004408039211 */ /* 0x000fe400010f0c05 */
[----:B------:R-:W-:Y:S05]  /*182e0*/  PLOP3.LUT P2, PT, PT, PT, UP0, 0x80, 0x0 ;  /* 0x000000000000781c */ /* 0x000fea0003f4f008 */
[----:B------:R-:W-:Y:S08]  /*182f0*/  @P1 STS.128 [R241+0x11000], RZ ;  /* 0x011000fff1001388 */ /* 0x000ff00000000c00 */
[----:B------:R-:W-:Y:S01]  /*18300*/  @!PT LDS RZ, [RZ] ;  /* 0x00000000fffff984 */ /* 0x000fe20000000800 */
[----:B------:R-:W-:Y:S01]  /*18310*/  @!PT LDS RZ, [RZ] ;  /* 0x00000000fffff984 */ /* 0x000fe20000000800 */
[----:B------:R-:W-:Y:S01]  /*18320*/  @!PT LDS RZ, [RZ] ;  /* 0x00000000fffff984 */ /* 0x000fe20000000800 */
[----:B------:R1:W-:Y:S08]  /*18330*/  @!P1 LDGSTS.E.BYPASS.LTC128B.128 [R241+0x11000], desc[UR22][R10.64] ;  /* 0x110000000af19fae */ /* 0x0003f0000b901d56 */
[----:B------:R-:W-:Y:S08]  /*18340*/  @P1 STS.128 [R241+0x11800], RZ ;  /* 0x011800fff1001388 */ /* 0x000ff00000000c00 */
[----:B------:R-:W-:Y:S01]  /*18350*/  @!PT LDS RZ, [RZ] ;  /* 0x00000000fffff984 */ /* 0x000fe20000000800 */
[----:B------:R-:W-:Y:S01]  /*18360*/  @!PT LDS RZ, [RZ] ;  /* 0x00000000fffff984 */ /* 0x000fe20000000800 */
[----:B------:R-:W-:Y:S01]  /*18370*/  @!PT LDS RZ, [RZ] ;  /* 0x00000000fffff984 */ /* 0x000fe20000000800 */
[----:B------:R2:W-:Y:S08]  /*18380*/  @!P1 LDGSTS.E.BYPASS.LTC128B.128 [R241+0x11800], desc[UR22][R2.64] ;  /* 0x1180000002f19fae */ /* 0x0005f0000b901d56 */
[----:B------:R-:W-:Y:S08]  /*18390*/  LDSM.16.M88.4 R128, [R221] ;  /* 0x00000000dd80783b */ /* 0x000ff00000000200 */
[----:B-1----:R-:W1:Y:S08]  /*183a0*/  LDSM.16.M88.4 R8, [R134+0x2000] ;  /* 0x002000008608783b */ /* 0x002e700000000200 */
[----:B------:R-:W3:Y:S08]  /*183b0*/  LDSM.16.M88.4 R16, [R134+0x2800] ;  /* 0x002800008610783b */ /* 0x000ef00000000200 */
[----:B------:R-:W4:Y:S08]  /*183c0*/  LDSM.16.M88.4 R24, [R134+0x3000] ;  /* 0x003000008618783b */ /* 0x000f300000000200 */
[----:B------:R-:W0:Y:S08]  /*183d0*/  LDGDEPBAR ;  /* 0x00000000000079af */ /* 0x000e300000000000 */
[----:B------:R-:W2:Y:S08]  /*183e0*/  LDSM.16.M88.4 R32, [R134+0x3800] ;  /* 0x003800008620783b */ /* 0x000eb00000000200 */
[----:B------:R-:W2:Y:S01]  /*183f0*/  LDSM.16.M88.4 R40, [R134+0x4000] ;  /* 0x004000008628783b */ /* 0x000ea20000000200 */
[C---:B-1----:R-:W-:Y:S07]  /*18400*/  HMMA.16816.F32.BF16 R4, R128.reuse, R8, RZ ;  /* 0x000000088004723c */ /* 0x042fee00000418ff */
[----:B------:R-:W1:Y:S01]  /*18410*/  LDSM.16.M88.4 R48, [R134+0x4800] ;  /* 0x004800008630783b */ /* 0x000e620000000200 */
[C---:B------:R-:W-:Y:S07]  /*18420*/  HMMA.16816.F32.BF16 R8, R128.reuse, R10, RZ ;  /* 0x0000000a8008723c */ /* 0x040fee00000418ff */
[----:B------:R-:W1:Y:S01]  /*18430*/  LDSM.16.M88.4 R56, [R134+0x5000] ;  /* 0x005000008638783b */ /* 0x000e620000000200 */
[C---:B---3--:R-:W-:Y:S06]  /*18440*/  HMMA.16816.F32.BF16 R12, R128.reuse, R16, RZ ;  /* 0x00000010800c723c */ /* 0x048fec00000418ff */
[C---:B------:R-:W-:Y:S01]  /*18450*/  HMMA.16816.F32.BF16 R16, R128.reuse, R18, RZ ;  /* 0x000000128010723c */ /* 0x040fe200000418ff */
[----:B------:R-:W3:Y:S05]  /*18460*/  LDSM.16.M88.4 R64, [R134+0x5800] ;  /* 0x005800008640783b */ /* 0x000eea0000000200 */
[C---:B----4-:R-:W-:Y:S03]  /*18470*/  HMMA.16816.F32.BF16 R20, R128.reuse, R24, RZ ;  /* 0x000000188014723c */ /* 0x050fe600000418ff */
[----:B------:R-:W4:Y:S03]  /*18480*/  LDSM.16.M88.4 R72, [R134+0x6000] ;  /* 0x006000008648783b */ /* 0x000f260000000200 */
[C---:B------:R-:W-:Y:S05]  /*18490*/  HMMA.16816.F32.BF16 R24, R128.reuse, R26, RZ ;  /* 0x0000001a8018723c */ /* 0x040fea00000418ff */
[----:B------:R-:W4:Y:S01]  /*184a0*/  LDSM.16.M88.4 R80, [R134+0x6800] ;  /* 0x006800008650783b */ /* 0x000f220000000200 */
[C---:B--2---:R-:W-:Y:S06]  /*184b0*/  HMMA.16816.F32.BF16 R28, R128.reuse, R32, RZ ;  /* 0x00000020801c723c */ /* 0x044fec00000418ff */
[C---:B------:R-:W-:Y:S01]  /*184c0*/  HMMA.16816.F32.BF16 R32, R128.reuse, R34, RZ ;  /* 0x000000228020723c */ /* 0x040fe200000418ff */
[----:B------:R-:W2:Y:S05]  /*184d0*/  LDSM.16.M88.4 R88, [R134+0x7000] ;  /* 0x007000008658783b */ /* 0x000eaa0000000200 */
[C---:B------:R-:W-:Y:S03]  /*184e0*/  HMMA.16816.F32.BF16 R36, R128.reuse, R40, RZ ;  /* 0x000000288024723c */ /* 0x040fe600000418ff */
[----:B------:R-:W2:Y:S03]  /*184f0*/  LDSM.16.M88.4 R96, [R134+0x7800] ;  /* 0x007800008660783b */ /* 0x000ea60000000200 */
[C---:B------:R-:W-:Y:S05]  /*18500*/  HMMA.16816.F32.BF16 R40, R128.reuse, R42, RZ ;  /* 0x0000002a8028723c */ /* 0x040fea00000418ff */
[----:B------:R-:W2:Y:S01]  /*18510*/  LDSM.16.M88.4 R104, [R134+0x8000] ;  /* 0x008000008668783b */ /* 0x000ea20000000200 */
[C---:B-1----:R-:W-:Y:S06]  /*18520*/  HMMA.16816.F32.BF16 R44, R128.reuse, R48, RZ ;  /* 0x00000030802c723c */ /* 0x042fec00000418ff */
[C---:B------:R-:W-:Y:S01]  /*18530*/  HMMA.16816.F32.BF16 R48, R128.reuse, R50, RZ ;  /* 0x000000328030723c */ /* 0x040fe200000418ff */
[----:B------:R-:W1:Y:S05]  /*18540*/  LDSM.16.M88.4 R112, [R134+0x8800] ;  /* 0x008800008670783b */ /* 0x000e6a0000000200 */
[C---:B------:R-:W-:Y:S03]  /*18550*/  HMMA.16816.F32.BF16 R52, R128.reuse, R56, RZ ;  /* 0x000000388034723c */ /* 0x040fe600000418ff */
[----:B------:R-:W1:Y:S03]  /*18560*/  LDSM.16.M88.4 R120, [R134+0x9000] ;  /* 0x009000008678783b */ /* 0x000e660000000200 */
[C---:B------:R-:W-:Y:S05]  /*18570*/  HMMA.16816.F32.BF16 R56, R128.reuse, R58, RZ ;  /* 0x0000003a8038723c */ /* 0x040fea00000418ff */
[----:B------:R-:W1:Y:S01]  /*18580*/  LDSM.16.M88.4 R168, [R134+0x9800] ;  /* 0x0098000086a8783b */ /* 0x000e620000000200 */
[C---:B---3--:R-:W-:Y:S06]  /*18590*/  HMMA.16816.F32.BF16 R60, R128.reuse, R64, RZ ;  /* 0x00000040803c723c */ /* 0x048fec00000418ff */
[C---:B------:R-:W-:Y:S01]  /*185a0*/  HMMA.16816.F32.BF16 R64, R128.reuse, R66, RZ ;  /* 0x000000428040723c */ /* 0x040fe200000418ff */
[----:B------:R-:W-:Y:S05]  /*185b0*/  LDSM.16.M88.4 R172, [R172] ;  /* 0x00000000acac783b */ /* 0x000fea0000000200 */
[C---:B----4-:R-:W-:Y:S03]  /*185c0*/  HMMA.16816.F32.BF16 R68, R128.reuse, R72, RZ ;  /* 0x000000488044723c */ /* 0x050fe600000418ff */
[----:B------:R-:W3:Y:S03]  /*185d0*/  LDSM.16.M88.4 R176, [R220+0x2000] ;  /* 0x00200000dcb0783b */ /* 0x000ee60000000200 */
[C---:B------:R-:W-:Y:S05]  /*185e0*/  HMMA.16816.F32.BF16 R72, R128.reuse, R74, RZ ;  /* 0x0000004a8048723c */ /* 0x040fea00000418ff */
[----:B------:R-:W4:Y:S01]  /*185f0*/  LDSM.16.M88.4 R180, [R220+0x2800] ;  /* 0x00280000dcb4783b */ /* 0x000f220000000200 */
[C---:B------:R-:W-:Y:S06]  /*18600*/  HMMA.16816.F32.BF16 R76, R128.reuse, R80, RZ ;  /* 0x00000050804c723c */ /* 0x040fec00000418ff */
[C---:B------:R-:W-:Y:S01]  /*18610*/  HMMA.16816.F32.BF16 R80, R128.reuse, R82, RZ ;  /* 0x000000528050723c */ /* 0x040fe200000418ff */
[----:B------:R-:W4:Y:S05]  /*18620*/  LDSM.16.M88.4 R184, [R220+0x3000] ;  /* 0x00300000dcb8783b */ /* 0x000f2a0000000200 */
[C---:B--2---:R-:W-:Y:S03]  /*18630*/  HMMA.16816.F32.BF16 R84, R128.reuse, R88, RZ ;  /* 0x000000588054723c */ /* 0x044fe600000418ff */
[----:B------:R-:W2:Y:S03]  /*18640*/  LDSM.16.M88.4 R188, [R220+0x3800] ;  /* 0x00380000dcbc783b */ /* 0x000ea60000000200 */
[C---:B------:R-:W-:Y:S05]  /*18650*/  HMMA.16816.F32.BF16 R88, R128.reuse, R90, RZ ;  /* 0x0000005a8058723c */ /* 0x040fea00000418ff */
[----:B------:R-:W2:Y:S01]  /*18660*/  LDSM.16.M88.4 R192, [R220+0x4000] ;  /* 0x00400000dcc0783b */ /* 0x000ea20000000200 */
[C---:B------:R-:W-:Y:S06]  /*18670*/  HMMA.16816.F32.BF16 R92, R128.reuse, R96, RZ ;  /* 0x00000060805c723c */ /* 0x040fec00000418ff */
        /* <DEDUP_REMOVED lines=11> */
[C---:B------:R-:W-:Y:S06]  /*18730*/  HMMA.16816.F32.BF16 R120, R128.reuse, R122, RZ ;  /* 0x0000007a8078723c */ /* 0x040fec00000418ff */
[C---:B------:R-:W-:Y:S06]  /*18740*/  HMMA.16816.F32.BF16 R124, R128.reuse, R168, RZ ;  /* 0x000000a8807c723c */ /* 0x040fec00000418ff */
[----:B------:R-:W-:Y:S01]  /*18750*/  HMMA.16816.F32.BF16 R128, R128, R170, RZ ;  /* 0x000000aa8080723c */ /* 0x000fe200000418ff */
[----:B------:R-:W1:Y:S05]  /*18760*/  LDSM.16.M88.4 R168, [R220+0x7000] ;  /* 0x00700000dca8783b */ /* 0x000e6a0000000200 */
        /* <DEDUP_REMOVED lines=9> */
[C---:B--2---:R-:W-:Y:S06]  /*18800*/  HMMA.16816.F32.BF16 R28, R172.reuse, R188, R28 ;  /* 0x000000bcac1c723c */ /* 0x044fec000004181c */
[C---:B------:R-:W-:Y:S01]  /*18810*/  HMMA.16816.F32.BF16 R32, R172.reuse, R190, R32 ;  /* 0x000000beac20723c */ /* 0x040fe20000041820 */
[----:B------:R-:W2:Y:S05]  /*18820*/  LDSM.16.M88.4 R188, [R220+0x9000] ;  /* 0x00900000dcbc783b */ /* 0x000eaa0000000200 */
[C---:B------:R-:W-:Y:S06]  /*18830*/  HMMA.16816.F32.BF16 R36, R172.reuse, R192, R36 ;  /* 0x000000c0ac24723c */ /* 0x040fec0000041824 */
[C---:B------:R-:W-:Y:S05]  /*18840*/  HMMA.16816.F32.BF16 R40, R172.reuse, R194, R40 ;  /* 0x000000c2ac28723c */ /* 0x040fea0000041828 */
[----:B------:R-:W-:Y:S01]  /*18850*/  LEA R192, R224, R221, 0x1 ;  /* 0x000000dde0c07211 */ /* 0x000fe200078e08ff */
[C---:B------:R-:W-:Y:S05]  /*18860*/  HMMA.16816.F32.BF16 R44, R172.reuse, R196, R44 ;  /* 0x000000c4ac2c723c */ /* 0x040fea000004182c */
[----:B------:R-:W-:Y:S01]  /*18870*/  LDSM.16.M88.4 R192, [R192] ;  /* 0x00000000c0c0783b */ /* 0x000fe20000000200 */
[C---:B------:R-:W-:Y:S06]  /*18880*/  HMMA.16816.F32.BF16 R48, R172.reuse, R198, R48 ;  /* 0x000000c6ac30723c */ /* 0x040fec0000041830 */
[C---:B------:R-:W-:Y:S01]  /*18890*/  HMMA.16816.F32.BF16 R52, R172.reuse, R200, R52 ;  /* 0x000000c8ac34723c */ /* 0x040fe20000041834 */
[----:B------:R-:W-:Y:S05]  /*188a0*/  LDSM.16.M88.4 R196, [R222] ;  /* 0x00000000dec4783b */ /* 0x000fea0000000200 */
[C---:B------:R-:W-:Y:S03]  /*188b0*/  HMMA.16816.F32.BF16 R56, R172.reuse, R202, R56 ;  /* 0x000000caac38723c */ /* 0x040fe60000041838 */
[----:B------:R-:W-:Y:S03]  /*188c0*/  LDSM.16.M88.4 R200, [R240] ;  /* 0x00000000f0c8783b */ /* 0x000fe60000000200 */
[C---:B------:R-:W-:Y:S06]  /*188d0*/  HMMA.16816.F32.BF16 R60, R172.reuse, R204, R60 ;  /* 0x000000ccac3c723c */ /* 0x040fec000004183c */
[C---:B------:R-:W-:Y:S01]  /*188e0*/  HMMA.16816.F32.BF16 R64, R172.reuse, R206, R64 ;  /* 0x000000ceac40723c */ /* 0x040fe20000041840 */
[----:B------:R-:W-:Y:S05]  /*188f0*/  LDSM.16.M88.4 R204, [R239] ;  /* 0x00000000efcc783b */ /* 0x000fea0000000200 */
[C---:B-1----:R-:W-:Y:S06]  /*18900*/  HMMA.16816.F32.BF16 R68, R172.reuse, R208, R68 ;  /* 0x000000d0ac44723c */ /* 0x042fec0000041844 */
[C---:B------:R-:W-:Y:S01]  /*18910*/  HMMA.16816.F32.BF16 R72, R172.reuse, R210, R72 ;  /* 0x000000d2ac48723c */ /* 0x040fe20000041848 */
[----:B------:R-:W-:Y:S05]  /*18920*/  LDSM.16.M88.4 R208, [R238] ;  /* 0x00000000eed0783b */ /* 0x000fea0000000200 */
[C---:B------:R-:W-:Y:S06]  /*18930*/  HMMA.16816.F32.BF16 R76, R172.reuse, R212, R76 ;  /* 0x000000d4ac4c723c */ /* 0x040fec000004184c */
[C---:B------:R-:W-:Y:S01]  /*18940*/  HMMA.16816.F32.BF16 R80, R172.reuse, R214, R80 ;  /* 0x000000d6ac50723c */ /* 0x040fe20000041850 */
[----:B------:R-:W-:Y:S05]  /*18950*/  LDSM.16.M88.4 R212, [R237] ;  /* 0x00000000edd4783b */ /* 0x000fea0000000200 */
[C---:B------:R-:W-:Y:S06]  /*18960*/  HMMA.16816.F32.BF16 R84, R172.reuse, R168, R84 ;  /* 0x000000a8ac54723c */ /* 0x040fec0000041854 */
[C---:B------:R-:W-:Y:S01]  /*18970*/  HMMA.16816.F32.BF16 R88, R172.reuse, R170, R88 ;  /* 0x000000aaac58723c */ /* 0x040fe20000041858 */
[----:B------:R-:W1:Y:S05]  /*18980*/  LDSM.16.M88.4 R168, [R220+0x9800] ;  /* 0x00980000dca8783b */ /* 0x000e6a0000000200 */
[C---:B---3--:R-:W-:Y:S06]  /*18990*/  HMMA.16816.F32.BF16 R92, R172.reuse, R176, R92 ;  /* 0x000000b0ac5c723c */ /* 0x048fec000004185c */
[C---:B------:R-:W-:Y:S01]  /*189a0*/  HMMA.16816.F32.BF16 R96, R172.reuse, R178, R96 ;  /* 0x000000b2ac60723c */ /* 0x040fe20000041860 */
[----:B------:R-:W3:Y:S05]  /*189b0*/  LDSM.16.M88.4 R176, [R236] ;  /* 0x00000000ecb0783b */ /* 0x000eea0000000200 */
[C---:B----4-:R-:W-:Y:S06]  /*189c0*/  HMMA.16816.F32.BF16 R100, R172.reuse, R180, R100 ;  /* 0x000000b4ac64723c */ /* 0x050fec0000041864 */
[C---:B------:R-:W-:Y:S01]  /*189d0*/  HMMA.16816.F32.BF16 R104, R172.reuse, R182, R104 ;  /* 0x000000b6ac68723c */ /* 0x040fe20000041868 */
[----:B------:R-:W4:Y:S05]  /*189e0*/  LDSM.16.M88.4 R180, [R235] ;  /* 0x00000000ebb4783b */ /* 0x000f2a0000000200 */
[C---:B------:R-:W-:Y:S06]  /*189f0*/  HMMA.16816.F32.BF16 R108, R172.reuse, R184, R108 ;  /* 0x000000b8ac6c723c */ /* 0x040fec000004186c */
[C---:B------:R-:W-:Y:S01]  /*18a00*/  HMMA.16816.F32.BF16 R112, R172.reuse, R186, R112 ;  /* 0x000000baac70723c */ /* 0x040fe20000041870 */
[----:B------:R-:W-:Y:S05]  /*18a10*/  LDSM.16.M88.4 R184, [R232] ;  /* 0x00000000e8b8783b */ /* 0x000fea0000000200 */
[C---:B--2---:R-:W-:Y:S06]  /*18a20*/  HMMA.16816.F32.BF16 R116, R172.reuse, R188, R116 ;  /* 0x000000bcac74723c */ /* 0x044fec0000041874 */
[C---:B------:R-:W-:Y:S01]  /*18a30*/  HMMA.16816.F32.BF16 R120, R172.reuse, R190, R120 ;  /* 0x000000beac78723c */ /* 0x040fe20000041878 */
[----:B------:R-:W-:Y:S05]  /*18a40*/  LDSM.16.M88.4 R188, [R230] ;  /* 0x00000000e6bc783b */ /* 0x000fea0000000200 */
[C---:B-1----:R-:W-:Y:S06]  /*18a50*/  HMMA.16816.F32.BF16 R124, R172.reuse, R168, R124 ;  /* 0x000000a8ac7c723c */ /* 0x042fec000004187c */
[----:B------:R-:W-:Y:S01]  /*18a60*/  HMMA.16816.F32.BF16 R128, R172, R170, R128 ;  /* 0x000000aaac80723c */ /* 0x000fe20000041880 */
[----:B------:R-:W1:Y:S05]  /*18a70*/  LDSM.16.M88.4 R168, [R234] ;  /* 0x00000000eaa8783b */ /* 0x000e6a0000000200 */
[C---:B------:R-:W-:Y:S03]  /*18a80*/  HMMA.16816.F32.BF16 R4, R192.reuse, R196, R4 ;  /* 0x000000c4c004723c */ /* 0x040fe60000041804 */
[----:B------:R-:W2:Y:S03]  /*18a90*/  LDSM.16.M88.4 R172, [R233] ;  /* 0x00000000e9ac783b */ /* 0x000ea60000000200 */
[C---:B------:R-:W-:Y:S05]  /*18aa0*/  HMMA.16816.F32.BF16 R8, R192.reuse, R198, R8 ;  /* 0x000000c6c008723c */ /* 0x040fea0000041808 */
[----:B------:R-:W-:Y:S01]  /*18ab0*/  LDSM.16.M88.4 R196, [R229] ;  /* 0x00000000e5c4783b */ /* 0x000fe20000000200 */
        /* <DEDUP_REMOVED lines=12> */
[C---:B---3--:R-:W-:Y:S06]  /*18b80*/  HMMA.16816.F32.BF16 R44, R192.reuse, R176, R44 ;  /* 0x000000b0c02c723c */ /* 0x048fec000004182c */
[C---:B------:R-:W-:Y:S01]  /*18b90*/  HMMA.16816.F32.BF16 R48, R192.reuse, R178, R48 ;  /* 0x000000b2c030723c */ /* 0x040fe20000041830 */
[----:B------:R-:W3:Y:S05]  /*18ba0*/  LDSM.16.M88.4 R176, [R231] ;  /* 0x00000000e7b0783b */ /* 0x000eea0000000200 */
[C---:B----4-:R-:W-:Y:S06]  /*18bb0*/  HMMA.16816.F32.BF16 R52, R192.reuse, R180, R52 ;  /* 0x000000b4c034723c */ /* 0x050fec0000041834 */
[C---:B------:R-:W-:Y:S01]  /*18bc0*/  HMMA.16816.F32.BF16 R56, R192.reuse, R182, R56 ;  /* 0x000000b6c038723c */ /* 0x040fe20000041838 */
[----:B------:R-:W4:Y:S05]  /*18bd0*/  LDSM.16.M88.4 R180, [R225] ;  /* 0x00000000e1b4783b */ /* 0x000f2a0000000200 */
[C---:B-1----:R-:W-:Y:S06]  /*18be0*/  HMMA.16816.F32.BF16 R60, R192.reuse, R168, R60 ;  /* 0x000000a8c03c723c */ /* 0x042fec000004183c */
[C---:B------:R-:W-:Y:S01]  /*18bf0*/  HMMA.16816.F32.BF16 R64, R192.reuse, R170, R64 ;  /* 0x000000aac040723c */ /* 0x040fe20000041840 */
[----:B------:R-:W1:Y:S05]  /*18c00*/  LDSM.16.M88.4 R168, [R219+0x800] ;  /* 0x00080000dba8783b */ /* 0x000e6a0000000200 */
[C---:B--2---:R-:W-:Y:S06]  /*18c10*/  HMMA.16816.F32.BF16 R68, R192.reuse, R172, R68 ;  /* 0x000000acc044723c */ /* 0x044fec0000041844 */
[C---:B------:R-:W-:Y:S06]  /*18c20*/  HMMA.16816.F32.BF16 R72, R192.reuse, R174, R72 ;  /* 0x000000aec048723c */ /* 0x040fec0000041848 */
[C---:B------:R-:W-:Y:S06]  /*18c30*/  HMMA.16816.F32.BF16 R76, R192.reuse, R184, R76 ;  /* 0x000000b8c04c723c */ /* 0x040fec000004184c */
[C---:B------:R-:W-:Y:S06]  /*18c40*/  HMMA.16816.F32.BF16 R80, R192.reuse, R186, R80 ;  /* 0x000000bac050723c */ /* 0x040fec0000041850 */
[C---:B---3--:R-:W-:Y:S06]  /*18c50*/  HMMA.16816.F32.BF16 R84, R192.reuse, R176, R84 ;  /* 0x000000b0c054723c */ /* 0x048fec0000041854 */
        /* <DEDUP_REMOVED lines=10> */
[----:B------:R-:W-:Y:S06]  /*18d00*/  HMMA.16816.F32.BF16 R128, R192, R210, R128 ;  /* 0x000000d2c080723c */ /* 0x000fec0000041880 */
[C---:B----4-:R-:W-:Y:S06]  /*18d10*/  HMMA.16816.F32.BF16 R4, R180.reuse, R212, R4 ;  /* 0x000000d4b404723c */ /* 0x050fec0000041804 */
[C---:B------:R-:W-:Y:S06]  /*18d20*/  HMMA.16816.F32.BF16 R8, R180.reuse, R214, R8 ;  /* 0x000000d6b408723c */ /* 0x040fec0000041808 */
[C---:B-1----:R-:W-:Y:S06]  /*18d30*/  HMMA.16816.F32.BF16 R12, R180.reuse, R168, R12 ;  /* 0x000000a8b40c723c */ /* 0x042fec000004180c */
[C---:B------:R-:W-:Y:S06]  /*18d40*/  HMMA.16816.F32.BF16 R16, R180.reuse, R170, R16 ;  /* 0x000000aab410723c */ /* 0x040fec0000041810 */
[----:B------:R-:W-:Y:S01]  /*18d50*/  FMUL.FTZ R4, R4, UR13 ;  /* 0x0000000d04047c20 */ /* 0x000fe20008410000 */
[----:B------:R-:W-:Y:S01]  /*18d60*/  FMUL.FTZ R5, R5, UR13 ;  /* 0x0000000d05057c20 */ /* 0x000fe20008410000 */
[----:B------:R-:W-:Y:S02]  /*18d70*/  FMUL.FTZ R6, R6, UR13 ;  /* 0x0000000d06067c20 */ /* 0x000fe40008410000 */
[----:B------:R-:W1:Y:S01]  /*18d80*/  MUFU.TANH R191, R4 ;  /* 0x0000000400bf7308 */ /* 0x000e620000002400 */
[----:B------:R-:W-:Y:S01]  /*18d90*/  FMUL.FTZ R7, R7, UR13 ;  /* 0x0000000d07077c20 */ /* 0x000fe20008410000 */
[----:B------:R-:W-:Y:S01]  /*18da0*/  FMUL.FTZ R8, R8, UR13 ;  /* 0x0000000d08087c20 */ /* 0x000fe20008410000 */
[----:B------:R-:W-:Y:S01]  /*18db0*/  FMUL.FTZ R9, R9, UR13 ;  /* 0x0000000d09097c20 */ /* 0x000fe20008410000 */
[----:B------:R-:W-:Y:S01]  /*18dc0*/  FMUL.FTZ R10, R10, UR13 ;  /* 0x0000000d0a0a7c20 */ /* 0x000fe20008410000 */
[----:B------:R-:W-:Y:S05]  /*18dd0*/  FMUL.FTZ R11, R11, UR13 ;  /* 0x0000000d0b0b7c20 */ /* 0x000fea0008410000 */
[----:B------:R-:W2:Y:S01]  /*18de0*/  MUFU.TANH R199, R5 ;  /* 0x0000000500c77308 */ /* 0x000ea20000002400 */
[----:B------:R-:W-:Y:S01]  /*18df0*/  FMUL.FTZ R12, R12, UR13 ;  /* 0x0000000d0c0c7c20 */ /* 0x000fe20008410000 */
[----:B------:R-:W-:Y:S01]  /*18e00*/  FMUL.FTZ R13, R13, UR13 ;  /* 0x0000000d0d0d7c20 */ /* 0x000fe20008410000 */
[----:B------:R-:W-:Y:S01]  /*18e10*/  FMUL.FTZ R14, R14, UR13 ;  /* 0x0000000d0e0e7c20 */ /* 0x000fe20008410000 */
[----:B------:R-:W-:Y:S01]  /*18e20*/  FMUL.FTZ R15, R15, UR13 ;  /* 0x0000000d0f0f7c20 */ /* 0x000fe20008410000 */
[----:B------:R-:W-:Y:S01]  /*18e30*/  FMUL.FTZ R16, R16, UR13 ;  /* 0x0000000d10107c20 */ /* 0x000fe20008410000 */
[----:B------:R-:W-:Y:S04]  /*18e40*/  FMUL.FTZ R17, R17, UR13 ;  /* 0x0000000d11117c20 */ /* 0x000fe80008410000 */
[----:B------:R-:W3:Y:S01]  /*18e50*/  MUFU.TANH R189, R6 ;  /* 0x0000000600bd7308 */ /* 0x000ee20000002400 */
[----:B------:R-:W-:Y:S01]  /*18e60*/  FMUL.FTZ R18, R18, UR13 ;  /* 0x0000000d12127c20 */ /* 0x000fe20008410000 */
[----:B------:R-:W-:Y:S08]  /*18e70*/  FMUL.FTZ R19, R19, UR13 ;  /* 0x0000000d13137c20 */ /* 0x000ff00008410000 */
[----:B------:R4:W1:Y:S10]  /*18e80*/  MUFU.TANH R198, R7 ;  /* 0x0000000700c67308 */ /* 0x0008740000002400 */
[----:B------:R-:W1:Y:S10]  /*18e90*/  MUFU.TANH R197, R8 ;  /* 0x0000000800c57308 */ /* 0x000e740000002400 */
[----:B------:R-:W1:Y:S01]  /*18ea0*/  MUFU.TANH R196, R9 ;  /* 0x0000000900c47308 */ /* 0x000e620000002400 */
[----:B----4-:R-:W4:Y:S09]  /*18eb0*/  LDSM.16.M88.4 R4, [R219+0x1000] ;  /* 0x00100000db04783b */ /* 0x010f320000000200 */
[----:B------:R-:W1:Y:S10]  /*18ec0*/  MUFU.TANH R195, R10 ;  /* 0x0000000a00c37308 */ /* 0x000e740000002400 */
[----:B------:R2:W1:Y:S10]  /*18ed0*/  MUFU.TANH R192, R11 ;  /* 0x0000000b00c07308 */ /* 0x0004740000002400 */
[----:B------:R-:W1:Y:S10]  /*18ee0*/  MUFU.TANH R190, R12 ;  /* 0x0000000c00be7308 */ /* 0x000e740000002400 */
[----:B------:R-:W1:Y:S01]  /*18ef0*/  MUFU.TANH R188, R13 ;  /* 0x0000000d00bc7308 */ /* 0x000e620000002400 */
[----:B--2---:R-:W2:Y:S09]  /*18f00*/  LDSM.16.M88.4 R8, [R219+0x1800] ;  /* 0x00180000db08783b */ /* 0x004eb20000000200 */
[----:B------:R-:W1:Y:S01]  /*18f10*/  MUFU.TANH R186, R14 ;  /* 0x0000000e00ba7308 */ /* 0x000e620000002400 */
[C---:B----4-:R-:W-:Y:S06]  /*18f20*/  HMMA.16816.F32.BF16 R20, R180.reuse, R4, R20 ;  /* 0x00000004b414723c */ /* 0x050fec0000041814 */
[C---:B------:R-:W-:Y:S03]  /*18f30*/  HMMA.16816.F32.BF16 R24, R180.reuse, R6, R24 ;  /* 0x00000006b418723c */ /* 0x040fe60000041818 */
[----:B------:R-:W4:Y:S01]  /*18f40*/  MUFU.TANH R185, R15 ;  /* 0x0000000f00b97308 */ /* 0x000f220000002400 */
[----:B------:R-:W3:Y:S09]  /*18f50*/  LDSM.16.M88.4 R4, [R219+0x2000] ;  /* 0x00200000db04783b */ /* 0x000ef20000000200 */
[----:B------:R-:W1:Y:S10]  /*18f60*/  MUFU.TANH R177, R16 ;  /* 0x0000001000b17308 */ /* 0x000e740000002400 */
[----:B------:R-:W1:Y:S01]  /*18f70*/  MUFU.TANH R176, R17 ;  /* 0x0000001100b07308 */ /* 0x000e620000002400 */
[----:B------:R-:W-:Y:S01]  /*18f80*/  FMUL.FTZ R20, R20, UR13 ;  /* 0x0000000d14147c20 */ /* 0x000fe20008410000 */
[----:B------:R-:W-:Y:S01]  /*18f90*/  FMUL.FTZ R21, R21, UR13 ;  /* 0x0000000d15157c20 */ /* 0x000fe20008410000 */
[----:B------:R-:W-:Y:S01]  /*18fa0*/  FMUL.FTZ R22, R22, UR13 ;  /* 0x0000000d16167c20 */ /* 0x000fe20008410000 */
[----:B------:R-:W-:Y:S01]  /*18fb0*/  FMUL.FTZ R23, R23, UR13 ;  /* 0x0000000d17177c20 */ /* 0x000fe20008410000 */
[----:B------:R-:W-:Y:S05]  /*18fc0*/  FMUL.FTZ R24, R24, UR13 ;  /* 0x0000000d18187c20 */ /* 0x000fea0008410000 */
[----:B------:R-:W1:Y:S01]  /*18fd0*/  MUFU.TANH R175, R18 ;  /* 0x0000001200af7308 */ /* 0x000e620000002400 */
[C---:B--2---:R-:W-:Y:S03]  /*18fe0*/  HMMA.16816.F32.BF16 R28, R180.reuse, R8, R28 ;  /* 0x00000008b41c723c */ /* 0x044fe6000004181c */
[----:B------:R-:W-:Y:S01]  /*18ff0*/  FMUL.FTZ R25, R25, UR13 ;  /* 0x0000000d19197c20 */ /* 0x000fe20008410000 */
[----:B------:R-:W-:Y:S01]  /*19000*/  FMUL.FTZ R26, R26, UR13 ;  /* 0x0000000d1a1a7c20 */ /* 0x000fe20008410000 */
[----:B------:R-:W-:Y:S01]  /*19010*/  FMUL.FTZ R27, R27, UR13 ;  /* 0x0000000d1b1b7c20 */ /* 0x000fe20008410000 */
[C---:B------:R-:W-:Y:S03]  /*19020*/  HMMA.16816.F32.BF16 R32, R180.reuse, R10, R32 ;  /* 0x0000000ab420723c */ /* 0x040fe60000041820 */
[----:B------:R-:W2:Y:S01]  /*19030*/  MUFU.TANH R174, R19 ;  /* 0x0000001300ae7308 */ /* 0x000ea20000002400 */
[----:B------:R-:W4:Y:S09]  /*19040*/  LDSM.16.M88.4 R8, [R219+0x2800] ;  /* 0x00280000db08783b */ /* 0x000f320000000200 */
[----:B------:R-:W1:Y:S01]  /*19050*/  MUFU.TANH R172, R20 ;  /* 0x0000001400ac7308 */ /* 0x000e620000002400 */
[C---:B---3--:R-:W-:Y:S06]  /*19060*/  HMMA.16816.F32.BF16 R36, R180.reuse, R4, R36 ;  /* 0x00000004b424723c */ /* 0x048fec0000041824 */
[C---:B------:R-:W-:Y:S03]  /*19070*/  HMMA.16816.F32.BF16 R40, R180.reuse, R6, R40 ;  /* 0x00000006b428723c */ /* 0x040fe60000041828 */
[----:B------:R-:W3:Y:S01]  /*19080*/  MUFU.TANH R171, R21 ;  /* 0x0000001500ab7308 */ /* 0x000ee20000002400 */
[----:B------:R-:W2:Y:S01]  /*19090*/  LDSM.16.M88.4 R4, [R219+0x3000] ;  /* 0x00300000db04783b */ /* 0x000ea20000000200 */
[----:B------:R-:W-:Y:S01]  /*190a0*/  FMUL.FTZ R29, R29, UR13 ;  /* 0x0000000d1d1d7c20 */ /* 0x000fe20008410000 */
[----:B------:R-:W-:Y:S01]  /*190b0*/  FMUL.FTZ R30, R30, UR13 ;  /* 0x0000000d1e1e7c20 */ /* 0x000fe20008410000 */
[----:B------:R-:W-:Y:S01]  /*190c0*/  FMUL.FTZ R31, R31, UR13 ;  /* 0x0000000d1f1f7c20 */ /* 0x000fe20008410000 */
[----:B------:R-:W-:Y:S05]  /*190d0*/  FMUL.FTZ R32, R32, UR13 ;  /* 0x0000000d20207c20 */ /* 0x000fea0008410000 */
[----:B------:R-:W1:Y:S01]  /*190e0*/  MUFU.TANH R187, R29 ;  /* 0x0000001d00bb7308 */ /* 0x000e620000002400 */
[----:B------:R-:W-:Y:S01]  /*190f0*/  FMUL.FTZ R33, R33, UR13 ;  /* 0x0000000d21217c20 */ /* 0x000fe20008410000 */
[----:B------:R-:W-:Y:S01]  /*19100*/  FMUL.FTZ R34, R34, UR13 ;  /* 0x0000000d22227c20 */ /* 0x000fe20008410000 */
[----:B------:R-:W-:Y:S01]  /*19110*/  FMUL.FTZ R35, R35, UR13 ;  /* 0x0000000d23237c20 */ /* 0x000fe20008410000 */
[----:B------:R-:W-:Y:S06]  /*19120*/  FMUL.FTZ R28, R28, UR13 ;  /* 0x0000000d1c1c7c20 */ /* 0x000fec0008410000 */
[----:B------:R-:W1:Y:S01]  /*19130*/  MUFU.TANH R194, R30 ;  /* 0x0000001e00c27308 */ /* 0x000e620000002400 */
[----:B------:R-:W-:Y:S01]  /*19140*/  FMUL.FTZ R37, R37, UR13 ;  /* 0x0000000d25257c20 */ /* 0x000fe20008410000 */
[----:B------:R-:W-:Y:S01]  /*19150*/  FMUL.FTZ R36, R36, UR13 ;  /* 0x0000000d24247c20 */ /* 0x000fe20008410000 */
[----:B------:R-:W-:Y:S01]  /*19160*/  FMUL.FTZ R38, R38, UR13 ;  /* 0x0000000d26267c20 */ /* 0x000fe20008410000 */
[----:B------:R-:W-:Y:S01]  /*19170*/  FMUL.FTZ R39, R39, UR13 ;  /* 0x0000000d27277c20 */ /* 0x000fe20008410000 */
[----:B------:R-:W-:Y:S05]  /*19180*/  FMUL.FTZ R40, R40, UR13 ;  /* 0x0000000d28287c20 */ /* 0x000fea0008410000 */
[----:B------:R3:W1:Y:S01]  /*19190*/  MUFU.TANH R202, R37 ;  /* 0x0000002500ca7308 */ /* 0x0006620000002400 */
[C---:B----4-:R-:W-:Y:S03]  /*191a0*/  HMMA.16816.F32.BF16 R44, R180.reuse, R8, R44 ;  /* 0x00000008b42c723c */ /* 0x050fe6000004182c */
[----:B------:R-:W-:Y:S01]  /*191b0*/  FMUL.FTZ R41, R41, UR13 ;  /* 0x0000000d29297c20 */ /* 0x000fe20008410000 */
[----:B------:R-:W-:Y:S01]  /*191c0*/  FMUL.FTZ R42, R42, UR13 ;  /* 0x0000000d2a2a7c20 */ /* 0x000fe20008410000 */
[----:B------:R-:W-:Y:S01]  /*191d0*/  FMUL.FTZ R43, R43, UR13 ;  /* 0x0000000d2b2b7c20 */ /* 0x000fe20008410000 */
[C---:B------:R-:W-:Y:S03]  /*191e0*/  HMMA.16816.F32.BF16 R48, R180.reuse, R10, R48 ;  /* 0x0000000ab430723c */ /* 0x040fe60000041830 */
[----:B------:R-:W4:Y:S01]  /*191f0*/  MUFU.TANH R193, R31 ;  /* 0x0000001f00c17308 */ /* 0x000f220000002400 */
[----:B------:R-:W1:Y:S09]  /*19200*/  LDSM.16.M88.4 R8, [R219+0x3800] ;  /* 0x00380000db08783b */ /* 0x000e720000000200 */
[----:B------:R-:W1:Y:S01]  /*19210*/  MUFU.TANH R200, R35 ;  /* 0x0000002300c87308 */ /* 0x000e620000002400 */
[C---:B--2---:R-:W-:Y:S06]  /*19220*/  HMMA.16816.F32.BF16 R52, R180.reuse, R4, R52 ;  /* 0x00000004b434723c */ /* 0x044fec0000041834 */
[C---:B------:R-:W-:Y:S03]  /*19230*/  HMMA.16816.F32.BF16 R56, R180.reuse, R6, R56 ;  /* 0x00000006b438723c */ /* 0x040fe60000041838 */
[----:B------:R-:W2:Y:S01]  /*19240*/  MUFU.TANH R201, R36 ;  /* 0x0000002400c97308 */ /* 0x000ea20000002400 */
[----:B------:R-:W3:Y:S01]  /*19250*/  LDSM.16.M88.4 R4, [R219+0x4000] ;  /* 0x00400000db04783b */ /* 0x000ee20000000200 */
        /* <DEDUP_REMOVED lines=9> */
[----:B------:R-:W2:Y:S01]  /*192f0*/  MUFU.TANH R247, R51 ;  /* 0x0000003300f77308 */ /* 0x000ea20000002400 */
[----:B------:R-:W-:Y:S01]  /*19300*/  FMUL.FTZ R52, R52, UR13 ;  /* 0x0000000d34347c20 */ /* 0x000fe20008410000 */
[----:B------:R-:W-:Y:S01]  /*19310*/  FMUL.FTZ R53, R53, UR13 ;  /* 0x0000000d35357c20 */ /* 0x000fe20008410000 */
[----:B------:R-:W-:Y:S01]  /*19320*/  FMUL.FTZ R54, R54, UR13 ;  /* 0x0000000d36367c20 */ /* 0x000fe20008410000 */
[----:B------:R-:W-:Y:S01]  /*19330*/  FMUL.FTZ R55, R55, UR13 ;  /* 0x0000000d37377c20 */ /* 0x000fe20008410000 */
[----:B------:R-:W-:Y:S05]  /*19340*/  FMUL.FTZ R56, R56, UR13 ;  /* 0x0000000d38387c20 */ /* 0x000fea0008410000 */
[----:B------:R-:W2:Y:S01]  /*19350*/  MUFU.TANH R203, R39 ;  /* 0x0000002700cb7308 */ /* 0x000ea20000002400 */
[C---:B-1----:R-:W-:Y:S03]  /*19360*/  HMMA.16816.F32.BF16 R60, R180.reuse, R8, R60 ;  /* 0x00000008b43c723c */ /* 0x042fe6000004183c */
[----:B------:R-:W-:Y:S01]  /*19370*/  FMUL.FTZ R57, R57, UR13 ;  /* 0x0000000d39397c20 */ /* 0x000fe20008410000 */
[----:B------:R-:W-:Y:S01]  /*19380*/  FMUL.FTZ R58, R58, UR13 ;  /* 0x0000000d3a3a7c20 */ /* 0x000fe20008410000 */
[----:B------:R-:W-:Y:S01]  /*19390*/  FMUL.FTZ R59, R59, UR13 ;  /* 0x0000000d3b3b7c20 */ /* 0x000fe20008410000 */
[C---:B------:R-:W-:Y:S03]  /*193a0*/  HMMA.16816.F32.BF16 R64, R180.reuse, R10, R64 ;  /* 0x0000000ab440723c */ /* 0x040fe60000041840 */
[----:B------:R-:W1:Y:S01]  /*193b0*/  MUFU.TANH R205, R40 ;  /* 0x0000002800cd7308 */ /* 0x000e620000002400 */
        /* <DEDUP_REMOVED lines=21> */
[----:B------:R-:W1:Y:S01]  /*19510*/  MUFU.TANH R210, R45 ;  /* 0x0000002d00d27308 */ /* 0x000e620000002400 */
[C---:B----4-:R-:W-:Y:S03]  /*19520*/  HMMA.16816.F32.BF16 R76, R180.reuse, R8, R76 ;  /* 0x00000008b44c723c */ /* 0x050fe6000004184c */
[----:B------:R-:W-:Y:S01]  /*19530*/  FMUL.FTZ R73, R73, UR13 ;  /* 0x0000000d49497c20 */ /* 0x000fe20008410000 */
[----:B------:R-:W-:Y:S01]  /*19540*/  FMUL.FTZ R74, R74, UR13 ;  /* 0x0000000d4a4a7c20 */ /* 0x000fe20008410000 */
[----:B------:R-:W-:Y:S01]  /*19550*/  FMUL.FTZ R75, R75, UR13 ;  /* 0x0000000d4b4b7c20 */ /* 0x000fe20008410000 */
[C---:B------:R-:W-:Y:S03]  /*19560*/  HMMA.16816.F32.BF16 R80, R180.reuse, R10, R80 ;  /* 0x0000000ab450723c */ /* 0x040fe60000041850 */
[----:B------:R-:W4:Y:S01]  /*19570*/  MUFU.TANH R211, R46 ;  /* 0x0000002e00d37308 */ /* 0x000f220000002400 */
[----:B------:R-:W3:Y:S09]  /*19580*/  LDSM.16.M88.4 R8, [R219+0x5800] ;  /* 0x00580000db08783b */ /* 0x000ef20000000200 */
[----:B------:R-:W1:Y:S01]  /*19590*/  MUFU.TANH R212, R47 ;  /* 0x0000002f00d47308 */ /* 0x000e620000002400 */
[C---:B--2---:R-:W-:Y:S06]  /*195a0*/  HMMA.16816.F32.BF16 R84, R180.reuse, R4, R84 ;  /* 0x00000004b454723c */ /* 0x044fec0000041854 */
[C---:B------:R-:W-:Y:S03]  /*195b0*/  HMMA.16816.F32.BF16 R88, R180.reuse, R6, R88 ;  /* 0x00000006b458723c */ /* 0x040fe60000041858 */
[----:B------:R-:W2:Y:S01]  /*195c0*/  MUFU.TANH R213, R48 ;  /* 0x0000003000d57308 */ /* 0x000ea20000002400 */
[----:B------:R-:W4:Y:S01]  /*195d0*/  LDSM.16.M88.4 R4, [R219+0x6000] ;  /* 0x00600000db04783b */ /* 0x000f220000000200 */
        /* <DEDUP_REMOVED lines=16> */
[C---:B---3--:R-:W-:Y:S03]  /*196e0*/  HMMA.16816.F32.BF16 R92, R180.reuse, R8, R92 ;  /* 0x00000008b45c723c */ /* 0x048fe6000004185c */
[----:B------:R-:W-:Y:S01]  /*196f0*/  FMUL.FTZ R89, R89, UR13 ;  /* 0x0000000d59597c20 */ /* 0x000fe20008410000 */
[----:B------:R-:W-:Y:S01]  /*19700*/  FMUL.FTZ R90, R90, UR13 ;  /* 0x0000000d5a5a7c20 */ /* 0x000fe20008410000 */
[----:B------:R-:W-:Y:S01]  /*19710*/  FMUL.FTZ R91, R91, UR13 ;  /* 0x0000000d5b5b7c20 */ /* 0x000fe20008410000 */
[C---:B------:R-:W-:Y:S03]  /*19720*/  HMMA.16816.F32.BF16 R96, R180.reuse, R10, R96 ;  /* 0x0000000ab460723c */ /* 0x040fe60000041860 */
[----:B------:R-:W3:Y:S01]  /*19730*/  MUFU.TANH R170, R22 ;  /* 0x0000001600aa7308 */ /* 0x000ee20000002400 */
[----:B------:R-:W2:Y:S09]  /*19740*/  LDSM.16.M88.4 R8, [R219+0x6800] ;  /* 0x00680000db08783b */ /* 0x000eb20000000200 */
[----:B------:R-:W1:Y:S01]  /*19750*/  MUFU.TANH R169, R23 ;  /* 0x0000001700a97308 */ /* 0x000e620000002400 */
[C---:B----4-:R-:W-:Y:S06]  /*19760*/  HMMA.16816.F32.BF16 R100, R180.reuse, R4, R100 ;  /* 0x00000004b464723c */ /* 0x050fec0000041864 */
[C---:B------:R-:W-:Y:S03]  /*19770*/  HMMA.16816.F32.BF16 R104, R180.reuse, R6, R104 ;  /* 0x00000006b468723c */ /* 0x040fe60000041868 */
[----:B------:R-:W4:Y:S01]  /*19780*/  MUFU.TANH R168, R24 ;  /* 0x0000001800a87308 */ /* 0x000f220000002400 */
        /* <DEDUP_REMOVED lines=23> */
[----:B------:R-:W4:Y:S02]  /*19900*/  LDSM.16.M88.4 R8, [R219+0x7800] ;  /* 0x00780000db08783b */ /* 0x000f240000000200 */
[----:B------:R-:W-:Y:S07]  /*19910*/  DEPBAR.LE SB0, 0x0 ;  /* 0x000080000000791a */ /* 0x000fee0000000000 */
[----:B------:R-:W1:Y:S01]  /*19920*/  MUFU.TANH R32, R32 ;  /* 0x0000002000207308 */ /* 0x000e620000002400 */
[----:B------:R-:W-:Y:S01]  /*19930*/  BAR.SYNC.DEFER_BLOCKING 0x0 ;  /* 0x0000000000007b1d */ /* 0x000fe20000010000 */
[C---:B---3--:R-:W-:Y:S08]  /*19940*/  HMMA.16816.F32.BF16 R116, R180.reuse, R4, R116 ;  /* 0x00000004b474723c */ /* 0x048ff00000041874 */
[----:B------:R-:W3:Y:S01]  /*19950*/  MUFU.TANH R33, R33 ;  /* 0x0000002100217308 */ /* 0x000ee20000002400 */
[C---:B------:R-:W-:Y:S03]  /*19960*/  HMMA.16816.F32.BF16 R120, R180.reuse, R6, R120 ;  /* 0x00000006b478723c */ /* 0x040fe60000041878 */
[----:B------:R-:W-:Y:S01]  /*19970*/  FMUL.FTZ R108, R108, UR13 ;  /* 0x0000000d6c6c7c20 */ /* 0x000fe20008410000 */
[----:B------:R-:W-:Y:S01]  /*19980*/  FMUL.FTZ R110, R110, UR13 ;  /* 0x0000000d6e6e7c20 */ /* 0x000fe20008410000 */
[----:B------:R-:W-:Y:S04]  /*19990*/  FMUL.FTZ R112, R112, UR13 ;  /* 0x0000000d70707c20 */ /* 0x000fe80008410000 */
[----:B------:R-:W1:Y:S02]  /*199a0*/  MUFU.TANH R34, R34 ;  /* 0x0000002200227308 */ /* 0x000e640000002400 */
[----:B------:R-:W-:Y:S01]  /*199b0*/  FMUL.FTZ R113, R113, UR13 ;  /* 0x0000000d71717c20 */ /* 0x000fe20008410000 */
[----:B------:R-:W-:Y:S01]  /*199c0*/  FMUL.FTZ R114, R114, UR13 ;  /* 0x0000000d72727c20 */ /* 0x000fe20008410000 */
[----:B------:R-:W-:Y:S01]  /*199d0*/  FMUL.FTZ R109, R109, UR13 ;  /* 0x0000000d6d6d7c20 */ /* 0x000fe20008410000 */
[----:B------:R-:W-:Y:S01]  /*199e0*/  FMUL.FTZ R111, R111, UR13 ;  /* 0x0000000d6f6f7c20 */ /* 0x000fe20008410000 */
[----:B------:R-:W-:Y:S04]  /*199f0*/  FMUL.FTZ R115, R115, UR13 ;  /* 0x0000000d73737c20 */ /* 0x000fe80008410000 */
[----:B------:R-:W1:Y:S01]  /*19a00*/  MUFU.TANH R246, R52 ;  /* 0x0000003400f67308 */ /* 0x000e620000002400 */
[----:B------:R-:W-:Y:S01]  /*19a10*/  FMUL.FTZ R118, R118, UR13 ;  /* 0x0000000d76767c20 */ /* 0x000fe20008410000 */
[----:B------:R-:W-:Y:S01]  /*19a20*/  FMUL.FTZ R119, R119, UR13 ;  /* 0x0000000d77777c20 */ /* 0x000fe20008410000 */
[----:B------:R-:W-:Y:S01]  /*19a30*/  FMUL.FTZ R116, R116, UR13 ;  /* 0x0000000d74747c20 */ /* 0x000fe20008410000 */
[----:B------:R-:W-:Y:S06]  /*19a40*/  FMUL.FTZ R117, R117, UR13 ;  /* 0x0000000d75757c20 */ /* 0x000fec0008410000 */
[----:B------:R-:W1:Y:S01]  /*19a50*/  MUFU.TANH R248, R53 ;  /* 0x0000003500f87308 */ /* 0x000e620000002400 */
[C---:B----4-:R-:W-:Y:S03]  /*19a60*/  HMMA.16816.F32.BF16 R124, R180.reuse, R8, R124 ;  /* 0x00000008b47c723c */ /* 0x050fe6000004187c */
[----:B------:R-:W-:Y:S01]  /*19a70*/  FMUL.FTZ R120, R120, UR13 ;  /* 0x0000000d78787c20 */ /* 0x000fe20008410000 */
[----:B------:R-:W-:Y:S01]  /*19a80*/  FMUL.FTZ R121, R121, UR13 ;  /* 0x0000000d79797c20 */ /* 0x000fe20008410000 */
[----:B------:R-:W-:Y:S01]  /*19a90*/  FMUL.FTZ R122, R122, UR13 ;  /* 0x0000000d7a7a7c20 */ /* 0x000fe20008410000 */
[----:B------:R-:W-:Y:S03]  /*19aa0*/  HMMA.16816.F32.BF16 R128, R180, R10, R128 ;  /* 0x0000000ab480723c */ /* 0x000fe60000041880 */
[----:B------:R-:W4:Y:S02]  /*19ab0*/  MUFU.TANH R249, R54 ;  /* 0x0000003600f97308 */ /* 0x000f240000002400 */
[----:B------:R-:W-:Y:S08]  /*19ac0*/  FMUL.FTZ R123, R123, UR13 ;  /* 0x0000000d7b7b7c20 */ /* 0x000ff00008410000 */
        /* <DEDUP_REMOVED lines=8> */
[----:B------:R-:W-:Y:S01]  /*19b50*/  FMUL.FTZ R37, R130, UR13 ;  /* 0x0000000d82257c20 */ /* 0x000fe20008410000 */
[----:B------:R-:W-:Y:S01]  /*19b60*/  FMUL.FTZ R129, R129, UR13 ;  /* 0x0000000d81817c20 */ /* 0x000fe20008410000 */
[----:B------:R-:W-:Y:S07]  /*19b70*/  FMUL.FTZ R0, R131, UR13 ;  /* 0x0000000d83007c20 */ /* 0x000fee0008410000 */
[----:B------:R-:W1:Y:S10]  /*19b80*/  MUFU.TANH R31, R58 ;  /* 0x0000003a001f7308 */ /* 0x000e740000002400 */
[----:B------:R-:W1:Y:S10]  /*19b90*/  MUFU.TANH R29, R59 ;  /* 0x0000003b001d7308 */ /* 0x000e740000002400 */
[----:B------:R-:W1:Y:S10]  /*19ba0*/  MUFU.TANH R50, R60 ;  /* 0x0000003c00327308 */ /* 0x000e740000002400 */
[----:B------:R-:W1:Y:S10]  /*19bb0*/  MUFU.TANH R49, R61 ;  /* 0x0000003d00317308 */ /* 0x000e740000002400 */
[----:B------:R-:W1:Y:S10]  /*19bc0*/  MUFU.TANH R47, R62 ;  /* 0x0000003e002f7308 */ /* 0x000e740000002400 */
[----:B------:R-:W1:Y:S10]  /*19bd0*/  MUFU.TANH R35, R63 ;  /* 0x0000003f00237308 */ /* 0x000e740000002400 */
[----:B------:R-:W1:Y:S10]  /*19be0*/  MUFU.TANH R30, R64 ;  /* 0x00000040001e7308 */ /* 0x000e740000002400 */
[----:B------:R-:W1:Y:S10]  /*19bf0*/  MUFU.TANH R65, R65 ;  /* 0x0000004100417308 */ /* 0x000e740000002400 */
[----:B------:R2:W1:Y:S10]  /*19c00*/  MUFU.TANH R66, R67 ;  /* 0x0000004300427308 */ /* 0x0004740000002400 */
[----:B------:R3:W1:Y:S10]  /*19c10*/  MUFU.TANH R48, R68 ;  /* 0x0000004400307308 */ /* 0x0006740000002400 */
[----:B------:R-:W1:Y:S01]  /*19c20*/  MUFU.TANH R69, R69 ;  /* 0x0000004500457308 */ /* 0x000e620000002400 */
[----:B--2---:R-:W-:Y:S09]  /*19c30*/  MOV R67, R244 ;  /* 0x000000f400437202 */ /* 0x004ff20000000f00 */
[----:B------:R-:W2:Y:S01]  /*19c40*/  MUFU.TANH R70, R70 ;  /* 0x0000004600467308 */ /* 0x000ea20000002400 */
[----:B---3--:R-:W-:Y:S09]  /*19c50*/  MOV R68, R245 ;  /* 0x000000f500447202 */ /* 0x008ff20000000f00 */
[----:B------:R-:W3:Y:S10]  /*19c60*/  MUFU.TANH R71, R71 ;  /* 0x0000004700477308 */ /* 0x000ef40000002400 */
        /* <DEDUP_REMOVED lines=38> */
[----:B------:R-:W1:Y:S10]  /*19ed0*/  MUFU.TANH R110, R110 ;  /* 0x0000006e006e7308 */ /* 0x000e740000002400 */
[----:B------:R1:W1:Y:S10]  /*19ee0*/  MUFU.TANH R44, R111 ;  /* 0x0000006f002c7308 */ /* 0x0002740000002400 */
[----:B------:R-:W1:Y:S10]  /*19ef0*/  MUFU.TANH R112, R112 ;  /* 0x0000007000707308 */ /* 0x000e740000002400 */
[----:B------:R-:W1:Y:S10]  /*19f00*/  MUFU.TANH R113, R113 ;  /* 0x0000007100717308 */ /* 0x000e740000002400 */
[----:B------:R-:W1:Y:S10]  /*19f10*/  MUFU.TANH R114, R114 ;  /* 0x0000007200727308 */ /* 0x000e740000002400 */
[----:B------:R1:W1:Y:S10]  /*19f20*/  MUFU.TANH R46, R115 ;  /* 0x00000073002e7308 */ /* 0x0002740000002400 */
[----:B------:R1:W1:Y:S10]  /*19f30*/  MUFU.TANH R45, R116 ;  /* 0x00000074002d7308 */ /* 0x0002740000002400 */
[----:B------:R1:W1:Y:S10]  /*19f40*/  MUFU.TANH R42, R117 ;  /* 0x00000075002a7308 */ /* 0x0002740000002400 */
[----:B------:R-:W1:Y:S10]  /*19f50*/  MUFU.TANH R118, R118 ;  /* 0x0000007600767308 */ /* 0x000e740000002400 */
[----:B------:R-:W1:Y:S10]  /*19f60*/  MUFU.TANH R119, R119 ;  /* 0x0000007700777308 */ /* 0x000e740000002400 */
[----:B------:R1:W1:Y:S10]  /*19f70*/  MUFU.TANH R36, R120 ;  /* 0x0000007800247308 */ /* 0x0002740000002400 */
[----:B------:R1:W1:Y:S10]  /*19f80*/  MUFU.TANH R39, R121 ;  /* 0x0000007900277308 */ /* 0x0002740000002400 */
[----:B------:R1:W1:Y:S10]  /*19f90*/  MUFU.TANH R40, R122 ;  /* 0x0000007a00287308 */ /* 0x0002740000002400 */
[----:B------:R1:W1:Y:S10]  /*19fa0*/  MUFU.TANH R41, R123 ;  /* 0x0000007b00297308 */ /* 0x0002740000002400 */
[----:B------:R-:W1:Y:S10]  /*19fb0*/  MUFU.TANH R124, R124 ;  /* 0x0000007c007c7308 */ /* 0x000e740000002400 */
[----:B------:R-:W1:Y:S10]  /*19fc0*/  MUFU.TANH R125, R125 ;  /* 0x0000007d007d7308 */ /* 0x000e740000002400 */
[----:B------:R-:W1:Y:S10]  /*19fd0*/  MUFU.TANH R126, R126 ;  /* 0x0000007e007e7308 */ /* 0x000e740000002400 */
[----:B------:R1:W1:Y:S10]  /*19fe0*/  MUFU.TANH R180, R127 ;  /* 0x0000007f00b47308 */ /* 0x0002740000002400 */
[----:B------:R-:W1:Y:S10]  /*19ff0*/  MUFU.TANH R128, R128 ;  /* 0x0000008000807308 */ /* 0x000e740000002400 */
[----:B------:R1:W1:Y:S10]  /*1a000*/  MUFU.TANH R181, R129 ;  /* 0x0000008100b57308 */ /* 0x0002740000002400 */
[----:B------:R-:W1:Y:S10]  /*1a010*/  MUFU.TANH R37, R37 ;  /* 0x0000002500257308 */ /* 0x000e740000002400 */
[----:B------:R1:W1:Y:S01]  /*1a020*/  MUFU.TANH R38, R0 ;  /* 0x0000000000267308 */ /* 0x0002620000002400 */
[----:B--234-:R-:W-:Y:S05]  /*1a030*/  @!P2 BRA `(.L_x_917) ;  /* 0x000000100028a947 */ /* 0x01cfea0003800000 */
[----:B------:R-:W1:Y:S01]  /*1a040*/  LDC R28, c[0x0][0x248] ;  /* 0x00009200ff1c7b82 */ /* 0x000e620000000800 */
[----:B------:R-:W-:Y:S07]  /*1a050*/  ULDC.64 UR10, c[0x0][0x248] ;  /* 0x00009200000a7ab9 */ /* 0x000fee0000000a00 */
[----:B------:R-:W2:Y:S08]  /*1a060*/  @!P1 LDC R8, c[0x0][0x24c] ;  /* 0x00009300ff089b82 */ /* 0x000eb00000000800 */
[----:B------:R-:W3:Y:S01]  /*1a070*/  @!P1 LDC R9, c[0x0][0x24c] ;  /* 0x00009300ff099b82 */ /* 0x000ee20000000800 */
[----:B-1----:R-:W-:Y:S04]  /*1a080*/  LEA R0, -R28, RZ, 0x8 ;  /* 0x000000ff1c007211 */ /* 0x002fe800078e41ff */
[----:B------:R-:W-:Y:S01]  /*1a090*/  SHF.R.S32.HI R2, RZ, 0x1f, R0 ;  /* 0x0000001fff027819 */ /* 0x000fe20000011400 */
[----:B------:R-:W-:Y:S06]  /*1a0a0*/  @!P0 BRA `(.L_x_918) ;  /* 0x00000004000c8947 */ /* 0x000fec0003800000 */
[----:B------:R-:W4:Y:S01]  /*1a0b0*/  LDL.64 R12, [R1+0x8] ;  /* 0x00000800010c7983 */ /* 0x000f220000100a00 */
        /* <DEDUP_REMOVED lines=31> */
[----:B------:R-:W-:Y:S01]  /*1a2b0*/  LOP3.LUT R3, R10, UR10, RZ, 0x3c, !PT ;  /* 0x0000000a0a037c12 */ /* 0x000fe2000f8e3cff */
[----:B------:R-:W-:Y:S01]  /*1a2c0*/  UMOV UR10, UR6 ;  /* 0x00000006000a7c82 */ /* 0x000fe20008000000 */
[----:B------:R-:W-:Y:S02]  /*1a2d0*/  ISETP.GE.U32.AND P6, PT, R4, R7, PT ;  /* 0x000000070400720c */ /* 0x000fe40003fc6070 */
[----:B------:R-:W-:Y:S02]  /*1a2e0*/  ISETP.GE.AND P2, PT, R3, RZ, PT ;  /* 0x000000ff0300720c */ /* 0x000fe40003f46270 */
[C---:B------:R-:W-:Y:S02]  /*1a2f0*/  LOP3.LUT R4, R10.reuse, UR8, RZ, 0x3c, !PT ;  /* 0x000000080a047c12 */ /* 0x040fe4000f8e3cff */
        /* <DEDUP_REMOVED lines=30> */
.L_x_918:
[----:B------:R4:W-:Y:S01]  /*1a4e0*/  @P1 STS.128 [R241+0x2000], RZ ;  /* 0x002000fff1001388 */ /* 0x0009e20000000c00 */
[CC--:B------:R-:W-:Y:S01]  /*1a4f0*/  LEA R4, P3, R0.reuse, R242.reuse, 0x1 ;  /* 0x000000f200047211 */ /* 0x0c0fe200078608ff */
[--C-:B------:R-:W-:Y:S01]  /*1a500*/  @!P1 IMAD.MOV.U32 R7, RZ, RZ, R2.reuse ;  /* 0x000000ffff079224 */ /* 0x100fe200078e0002 */
[C---:B------:R-:W-:Y:S01]  /*1a510*/  @!P1 IADD3 R3, P2, R0.reuse, UR15, RZ ;  /* 0x0000000f00039c10 */ /* 0x040fe2000ff5e0ff */
[----:B---3--:R-:W-:Y:S01]  /*1a520*/  @!P1 IMAD R9, R9, 0x30, RZ ;  /* 0x0000003009099824 */ /* 0x008fe200078e02ff */
[-C--:B------:R-:W-:Y:S01]  /*1a530*/  LEA.HI.X R5, R0, R243.reuse, R2, 0x1, P3 ;  /* 0x000000f300057211 */ /* 0x080fe200018f0c02 */
[----:B------:R-:W1:Y:S01]  /*1a540*/  @!P1 LDC R15, c[0x0][0x24c] ;  /* 0x00009300ff0f9b82 */ /* 0x000e620000000800 */
[----:B------:R-:W-:Y:S01]  /*1a550*/  @!P1 IADD3.X R6, R2, UR14, RZ, P2, !PT ;  /* 0x0000000e02069c10 */ /* 0x000fe200097fe4ff */
[--C-:B------:R-:W-:Y:S01]  /*1a560*/  @!P1 IMAD.MOV.U32 R22, RZ, RZ, R0.reuse ;  /* 0x000000ffff169224 */ /* 0x100fe200078e0000 */
[C---:B------:R-:W-:Y:S01]  /*1a570*/  @!P1 LEA R12, P2, R3.reuse, R242, 0x1 ;  /* 0x000000f2030c9211 */ /* 0x040fe200078408ff */
[----:B------:R-:W-:Y:S01]  /*1a580*/  @!PT LDS RZ, [RZ] ;  /* 0x00000000fffff984 */ /* 0x000fe20000000800 */
[----:B------:R-:W-:Y:S01]  /*1a590*/  @!PT LDS RZ, [RZ] ;  /* 0x00000000fffff984 */ /* 0x000fe20000000800 */
[----:B------:R-:W-:Y:S01]  /*1a5a0*/  @!PT LDS RZ, [RZ] ;  /* 0x00000000fffff984 */ /* 0x000fe20000000800 */
[----:B------:R-:W-:Y:S01]  /*1a5b0*/  @!P1 LDGSTS.E.BYPASS.LTC128B.128 [R241+0x2000], desc[UR22][R4.64] ;  /* 0x0200000004f19fae */ /* 0x000fe2000b901d56 */
[----:B------:R-:W-:Y:S01]  /*1a5c0*/  @!P1 IMAD.MOV.U32 R20, RZ, RZ, R0 ;  /* 0x000000ffff149224 */ /* 0x000fe200078e0000 */
[----:B------:R-:W-:Y:S01]  /*1a5d0*/  @!P1 MOV R23, R2 ;  /* 0x0000000200179202 */ /* 0x000fe20000000f00 */
[----:B------:R-:W-:Y:S01]  /*1a5e0*/  @!P1 IMAD.MOV.U32 R21, RZ, RZ, R2 ;  /* 0x000000ffff159224 */ /* 0x000fe200078e0002 */
[----:B------:R4:W-:Y:S01]  /*1a5f0*/  @P1 STS.128 [R241+0x2800], RZ ;  /* 0x002800fff1001388 */ /* 0x0009e20000000c00 */
[-C--:B------:R-:W-:Y:S01]  /*1a600*/  @!P1 LEA.HI.X R13, R3, R243.reuse, R6, 0x1, P2 ;  /* 0x000000f3030d9211 */ /* 0x080fe200010f0c06 */
[----:B------:R-:W-:Y:S01]  /*1a610*/  @!P1 IMAD.MOV.U32 R6, RZ, RZ, R0 ;  /* 0x000000ffff069224 */ /* 0x000fe200078e0000 */
[C---:B------:R-:W-:Y:S01]  /*1a620*/  @!P1 LEA R3, P3, R28.reuse, R0, 0x5 ;  /* 0x000000001c039211 */ /* 0x040fe200078628ff */
[----:B------:R-:W3:Y:S01]  /*1a630*/  @!P1 LDC R16, c[0x0][0x24c] ;  /* 0x00009300ff109b82 */ /* 0x000ee20000000800 */
[----:B------:R-:W-:Y:S01]  /*1a640*/  @!P1 IMAD.MOV.U32 R19, RZ, RZ, R2 ;  /* 0x000000ffff139224 */ /* 0x000fe200078e0002 */
[----:B------:R-:W-:Y:S01]  /*1a650*/  @!PT LDS RZ, [RZ] ;  /* 0x00000000fffff984 */ /* 0x000fe20000000800 */
[----:B------:R-:W-:Y:S01]  /*1a660*/  @!PT LDS RZ, [RZ] ;  /* 0x00000000fffff984 */ /* 0x000fe20000000800 */
[----:B------:R-:W-:Y:S01]  /*1a670*/  @!PT LDS RZ, [RZ] ;  /* 0x00000000fffff984 */ /* 0x000fe20000000800 */
[----:B------:R-:W-:Y:S01]  /*1a680*/  @!P1 LDGSTS.E.BYPASS.LTC128B.128 [R241+0x2800], desc[UR22][R12.64] ;  /* 0x028000000cf19fae */ /* 0x000fe2000b901d56 */
[C---:B------:R-:W-:Y:S01]  /*1a690*/  @!P1 LEA R10, P2, R3.reuse, R242, 0x1 ;  /* 0x000000f2030a9211 */ /* 0x040fe200078408ff */
[C---:B------:R-:W-:Y:S01]  /*1a6a0*/  @!P1 IMAD.WIDE.U32 R6, R28.reuse, 0x30, R6 ;  /* 0x000000301c069825 */ /* 0x040fe200078e0006 */
[----:B--2---:R-:W-:Y:S01]  /*1a6b0*/  @!P1 LEA.HI.X R8, R28, R2, R8, 0x5, P3 ;  /* 0x000000021c089211 */ /* 0x004fe200018f2c08 */
[----:B------:R4:W-:Y:S01]  /*1a6c0*/  @P1 STS.128 [R241+0x3000], RZ ;  /* 0x003000fff1001388 */ /* 0x0009e20000000c00 */
[----:B------:R-:W-:Y:S01]  /*1a6d0*/  UMOV UR6, UR10 ;  /* 0x0000000a00067c82 */ /* 0x000fe20008000000 */
[----:B------:R-:W2:Y:S01]  /*1a6e0*/  @!P1 LDC R18, c[0x0][0x24c] ;  /* 0x00009300ff129b82 */ /* 0x000ea20000000800 */
[-C--:B------:R-:W-:Y:S01]  /*1a6f0*/  @!P1 LEA.HI.X R11, R3, R243.reuse, R8, 0x1, P2 ;  /* 0x000000f3030b9211 */ /* 0x080fe200010f0c08 */
[----:B------:R-:W-:Y:S01]  /*1a700*/  @!P1 IMAD.IADD R3, R9, 0x1, R7 ;  /* 0x0000000109039824 */ /* 0x000fe200078e0207 */
[C---:B------:R-:W-:Y:S01]  /*1a710*/  @!P1 LEA R8, P2, R6.reuse, R242, 0x1 ;  /* 0x000000f206089211 */ /* 0x040fe200078408ff */
[----:B------:R-:W-:Y:S01]  /*1a720*/  @!P1 IMAD.MOV.U32 R7, RZ, RZ, R2 ;  /* 0x000000ffff079224 */ /* 0x000fe200078e0002 */
[----:B------:R-:W-:Y:S01]  /*1a730*/  UMOV UR7, UR11 ;  /* 0x0000000b00077c82 */ /* 0x000fe20008000000 */
[----:B------:R-:W-:Y:S01]  /*1a740*/  @!PT LDS RZ, [RZ] ;  /* 0x00000000fffff984 */ /* 0x000fe20000000800 */
[----:B------:R-:W-:Y:S01]  /*1a750*/  @!PT LDS RZ, [RZ] ;  /* 0x00000000fffff984 */ /* 0x000fe20000000800 */
[----:B------:R-:W-:Y:S01]  /*1a760*/  @!PT LDS RZ, [RZ] ;  /* 0x00000000fffff984 */ /* 0x000fe20000000800 */
[----:B------:R-:W-:Y:S01]  /*1a770*/  @!P1 LDGSTS.E.BYPASS.LTC128B.128 [R241+0x3000], desc[UR22][R10.64] ;  /* 0x030000000af19fae */ /* 0x000fe2000b901d56 */
[-C--:B------:R-:W-:Y:S01]  /*1a780*/  @!P1 LEA.HI.X R9, R6, R243.reuse, R3, 0x1, P2 ;  /* 0x000000f306099211 */ /* 0x080fe200010f0c03 */
[----:B------:R-:W5:Y:S01]  /*1a790*/  @!P1 LDC R17, c[0x0][0x24c] ;  /* 0x00009300ff119b82 */ /* 0x000f620000000800 */
[C---:B------:R-:W-:Y:S01]  /*1a7a0*/  @!P1 LEA R3, P3, R28.reuse, R0, 0x6 ;  /* 0x000000001c039211 */ /* 0x040fe200078630ff */
[----:B------:R4:W-:Y:S01]  /*1a7b0*/  @P1 STS.128 [R241+0x3800], RZ ;  /* 0x003800fff1001388 */ /* 0x0009e20000000c00 */
[C---:B------:R-:W-:Y:S03]  /*1a7c0*/  @!P1 IMAD.WIDE.U32 R22, R28.reuse, 0xd0, R22 ;  /* 0x000000d01c169825 */ /* 0x040fe600078e0016 */
[----:B------:R-:W-:Y:S01]  /*1a7d0*/  @!PT LDS RZ, [RZ] ;  /* 0x00000000fffff984 */ /* 0x000fe20000000800 */
[----:B------:R-:W-:Y:S01]  /*1a7e0*/  @!PT LDS RZ, [RZ] ;  /* 0x00000000fffff984 */ /* 0x000fe20000000800 */
[----:B------:R-:W-:Y:S01]  /*1a7f0*/  @!PT LDS RZ, [RZ] ;  /* 0x00000000fffff984 */ /* 0x000fe20000000800 */
[----:B------:R1:W-:Y:S01]  /*1a800*/  @!P1 LDGSTS.E.BYPASS.LTC128B.128 [R241+0x3800], desc[UR22][R8.64] ;  /* 0x0380000008f19fae */ /* 0x0003e2000b901d56 */
[C---:B------:R-:W-:Y:S01]  /*1a810*/  @!P1 LEA R14, P2, R3.reuse, R242, 0x1 ;  /* 0x000000f2030e9211 */ /* 0x040fe200078408ff */
[----:B------:R-:W4:Y:S01]  /*1a820*/  @!P1 LDC R24, c[0x0][0x24c] ;  /* 0x00009300ff189b82 */ /* 0x000f220000000800 */
[C---:B------:R-:W-:Y:S01]  /*1a830*/  @!P1 IMAD.WIDE.U32 R20, R28.reuse, 0xe0, R20 ;  /* 0x000000e01c149825 */ /* 0x040fe200078e0014 */
[----:B------:R1:W-:Y:S06]  /*1a840*/  @P1 STS.128 [R241+0x4000], RZ ;  /* 0x004000fff1001388 */ /* 0x0003ec0000000c00 */
[----:B------:R-:W4:Y:S08]  /*1a850*/  @!P1 LDC R25, c[0x0][0x24c] ;  /* 0x00009300ff199b82 */ /* 0x000f300000000800 */
[----:B------:R-:W4:Y:S08]  /*1a860*/  @!P1 LDC R26, c[0x0][0x24c] ;  /* 0x00009300ff1a9b82 */ /* 0x000f300000000800 */
[----:B------:R-:W4:Y:S01]  /*1a870*/  @!P1 LDC R27, c[0x0][0x24c] ;  /* 0x00009300ff1b9b82 */ /* 0x000f220000000800 */
[----:B-1----:R-:W-:Y:S01]  /*1a880*/  @!P1 MOV R8, R0 ;  /* 0x0000000000089202 */ /* 0x002fe20000000f00 */
[----:B------:R-:W-:Y:S04]  /*1a890*/  @!P1 IMAD.MOV.U32 R9, RZ, RZ, R2 ;  /* 0x000000ffff099224 */ /* 0x000fe800078e0002 */
[C---:B------:R-:W-:Y:S01]  /*1a8a0*/  @!P1 IMAD.WIDE.U32 R8, R28.reuse, 0x50, R8 ;  /* 0x000000501c089825 */ /* 0x040fe200078e0008 */
[----:B------:R-:W-:Y:S03]  /*1a8b0*/  @!P1 LEA.HI.X R6, R28, R2, R15, 0x6, P3 ;  /* 0x000000021c069211 */ /* 0x000fe600018f340f */
[----:B---3--:R-:W-:Y:S01]  /*1a8c0*/  @!P1 IMAD R11, R16, 0x50, RZ ;  /* 0x00000050100b9824 */ /* 0x008fe200078e02ff */
[----:B------:R-:W-:Y:S01]  /*1a8d0*/  @!P1 LEA.HI.X R15, R3, R243, R6, 0x1, P2 ;  /* 0x000000f3030f9211 */ /* 0x000fe200010f0c06 */
[----:B------:R-:W-:Y:S01]  /*1a8e0*/  @!P1 IMAD.MOV.U32 R6, RZ, RZ, R0 ;  /* 0x000000ffff069224 */ /* 0x000fe200078e0000 */
[-C--:B------:R-:W-:Y:S01]  /*1a8f0*/  @!P1 LEA R12, P3, R8, R242.reuse, 0x1 ;  /* 0x000000f2080c9211 */ /* 0x080fe200078608ff */
[----:B------:R-:W1:Y:S01]  /*1a900*/  @!P1 LDC R16, c[0x0][0x24c] ;  /* 0x00009300ff109b82 */ /* 0x000e620000000800 */
[----:B------:R-:W-:Y:S01]  /*1a910*/  @!P1 IADD3 R11, R11, R9, RZ ;  /* 0x000000090b0b9210 */ /* 0x000fe20007ffe0ff */
[----:B------:R-:W-:Y:S01]  /*1a920*/  @!PT LDS RZ, [RZ] ;  /* 0x00000000fffff984 */ /* 0x000fe20000000800 */
[----:B------:R-:W-:Y:S01]  /*1a930*/  @!PT LDS RZ, [RZ] ;  /* 0x00000000fffff984 */ /* 0x000fe20000000800 */
[----:B------:R-:W-:Y:S01]  /*1a940*/  @!PT LDS RZ, [RZ] ;  /* 0x00000000fffff984 */ /* 0x000fe20000000800 */
[----:B------:R3:W-:Y:S01]  /*1a950*/  @!P1 LDGSTS.E.BYPASS.LTC128B.128 [R241+0x4000], desc[UR22][R14.64] ;  /* 0x040000000ef19fae */ /* 0x0007e2000b901d56 */
[----:B------:R-:W-:Y:S03]  /*1a960*/  @!P1 IMAD.WIDE.U32 R6, R28, 0x60, R6 ;  /* 0x000000601c069825 */ /* 0x000fe600078e0006 */
[----:B------:R1:W-:Y:S01]  /*1a970*/  @P1 STS.128 [R241+0x4800], RZ ;  /* 0x004800fff1001388 */ /* 0x0003e20000000c00 */
[----:B--2---:R-:W-:Y:S01]  /*1a980*/  @!P1 IMAD R3, R18, 0x60, RZ ;  /* 0x0000006012039824 */ /* 0x004fe200078e02ff */
[-C--:B------:R-:W-:Y:S01]  /*1a990*/  @!P1 LEA.HI.X R13, R8, R243.reuse, R11, 0x1, P3 ;  /* 0x000000f3080d9211 */ /* 0x080fe200018f0c0b */
[----:B------:R-:W-:Y:S01]  /*1a9a0*/  @!P1 IMAD.MOV.U32 R8, RZ, RZ, R0 ;  /* 0x000000ffff089224 */ /* 0x000fe200078e0000 */
[C---:B------:R-:W-:Y:S01]  /*1a9b0*/  @!P1 LEA R10, P2, R6.reuse, R242, 0x1 ;  /* 0x000000f2060a9211 */ /* 0x040fe200078408ff */
[----:B------:R-:W-:Y:S01]  /*1a9c0*/  @!P1 IMAD.IADD R3, R3, 0x1, R7 ;  /* 0x0000000103039824 */ /* 0x000fe200078e0207 */
[-C--:B------:R-:W-:Y:S01]  /*1a9d0*/  @!P1 MOV R18, R0.reuse ;  /* 0x0000000000129202 */ /* 0x080fe20000000f00 */
[----:B------:R-:W-:Y:S01]  /*1a9e0*/  @!PT LDS RZ, [RZ] ;  /* 0x00000000fffff984 */ /* 0x000fe20000000800 */
[----:B------:R-:W-:Y:S01]  /*1a9f0*/  @!PT LDS RZ, [RZ] ;  /* 0x00000000fffff984 */ /* 0x000fe20000000800 */
[----:B------:R-:W-:Y:S01]  /*1aa00*/  @!PT LDS RZ, [RZ] ;  /* 0x00000000fffff984 */ /* 0x000fe20000000800 */
[----:B------:R2:W-:Y:S01]  /*1aa10*/  @!P1 LDGSTS.E.BYPASS.LTC128B.128 [R241+0x4800], desc[UR22][R12.64] ;  /* 0x048000000cf19fae */ /* 0x0005e2000b901d56 */
[----:B------:R-:W-:Y:S02]  /*1aa20*/  @!P1 IMAD.MOV.U32 R7, RZ, RZ, R2 ;  /* 0x000000ffff079224 */ /* 0x000fe400078e0002 */
[----:B------:R-:W-:Y:S01]  /*1aa30*/  @!P1 LEA.HI.X R11, R6, R243, R3, 0x1, P2 ;  /* 0x000000f3060b9211 */ /* 0x000fe200010f0c03 */
[----:B------:R1:W-:Y:S01]  /*1aa40*/  @P1 STS.128 [R241+0x5000], RZ ;  /* 0x005000fff1001388 */ /* 0x0003e20000000c00 */
[----:B------:R-:W-:Y:S02]  /*1aa50*/  @!P1 IMAD.MOV.U32 R6, RZ, RZ, R0 ;  /* 0x000000ffff069224 */ /* 0x000fe400078e0000 */
[----:B------:R-:W-:Y:S01]  /*1aa60*/  @!P1 IMAD.MOV.U32 R9, RZ, RZ, R2 ;  /* 0x000000ffff099224 */ /* 0x000fe200078e0002 */
[----:B------:R-:W-:Y:S01]  /*1aa70*/  @!PT LDS RZ, [RZ] ;  /* 0x00000000fffff984 */ /* 0x000fe20000000800 */
[----:B------:R-:W-:Y:S01]  /*1aa80*/  @!PT LDS RZ, [RZ] ;  /* 0x00000000fffff984 */ /* 0x000fe20000000800 */
[----:B------:R-:W-:Y:S01]  /*1aa90*/  @!PT LDS RZ, [RZ] ;  /* 0x00000000fffff984 */ /* 0x000fe20000000800 */
[----:B------:R4:W-:Y:S01]  /*1aaa0*/  @!P1 LDGSTS.E.BYPASS.LTC128B.128 [R241+0x5000], desc[UR22][R10.64] ;  /* 0x050000000af19fae */ /* 0x0009e2000b901d56 */
[----:B------:R-:W-:Y:S03]  /*1aab0*/  @!P1 IMAD.WIDE.U32 R6, R28, 0x70, R6 ;  /* 0x000000701c069825 */ /* 0x000fe600078e0006 */
[----:B------:R1:W-:Y:S01]  /*1aac0*/  @P1 STS.128 [R241+0x5800], RZ ;  /* 0x005800fff1001388 */ /* 0x0003e20000000c00 */
[----:B-----5:R-:W-:Y:S02]  /*1aad0*/  @!P1 IMAD R3, R17, 0x70, RZ ;  /* 0x0000007011039824 */ /* 0x020fe400078e02ff */
[--C-:B------:R-:W-:Y:S01]  /*1aae0*/  @!P1 IMAD.MOV.U32 R17, RZ, RZ, R2.reuse ;  /* 0x000000ffff119224 */ /* 0x100fe200078e0002 */
[----:B---3--:R-:W-:Y:S01]  /*1aaf0*/  @!P1 MOV R14, R0 ;  /* 0x00000000000e9202 */ /* 0x008fe20000000f00 */
[----:B------:R-:W-:Y:S01]  /*1ab00*/  @!P1 IMAD.MOV.U32 R15, RZ, RZ, R2 ;  /* 0x000000ffff0f9224 */ /* 0x000fe200078e0002 */
[----:B------:R-:W-:Y:S01]  /*1ab10*/  @!P1 IADD3 R3, R3, R7, RZ ;  /* 0x0000000703039210 */ /* 0x000fe20007ffe0ff */
[----:B-1----:R-:W-:Y:S02]  /*1ab20*/  @!P1 IMAD R7, R16, 0x90, RZ ;  /* 0x0000009010079824 */ /* 0x002fe400078e02ff */
[----:B------:R-:W-:Y:S02]  /*1ab30*/  @!P1 IMAD.MOV.U32 R16, RZ, RZ, R0 ;  /* 0x000000ffff109224 */ /* 0x000fe400078e0000 */
[----:B------:R-:W-:Y:S01]  /*1ab40*/  @!P1 IMAD.WIDE.U32 R8, R28, 0x90, R8 ;  /* 0x000000901c089825 */ /* 0x000fe200078e0008 */
[C---:B--2---:R-:W-:Y:S03]  /*1ab50*/  @!P1 LEA R12, P2, R6.reuse, R242, 0x1 ;  /* 0x000000f2060c9211 */ /* 0x044fe600078408ff */
[----:B------:R-:W-:Y:S02]  /*1ab60*/  @!P1 IMAD.IADD R7, R7, 0x1, R9 ;  /* 0x0000000107079824 */ /* 0x000fe400078e0209 */
[----:B------:R-:W1:Y:S01]  /*1ab70*/  @!P1 LDC R9, c[0x0][0x24c] ;  /* 0x00009300ff099b82 */ /* 0x000e620000000800 */
[-C--:B------:R-:W-:Y:S01]  /*1ab80*/  @!P1 LEA.HI.X R13, R6, R243.reuse, R3, 0x1, P2 ;  /* 0x000000f3060d9211 */ /* 0x080fe200010f0c03 */
[C---:B------:R-:W-:Y:S01]  /*1ab90*/  @!P1 IMAD.WIDE.U32 R16, R28.reuse, 0xb0, R16 ;  /* 0x000000b01c109825 */ /* 0x040fe200078e0010 */
[C---:B------:R-:W-:Y:S02]  /*1aba0*/  @!P1 LEA R3, P2, R28.reuse, R0, 0x7 ;  /* 0x000000001c039211 */ /* 0x040fe400078438ff */
[-C--:B----4-:R-:W-:Y:S01]  /*1abb0*/  @!P1 MOV R11, R2.reuse ;  /* 0x00000002000b9202 */ /* 0x090fe20000000f00 */
[----:B------:R-:W-:Y:S01]  /*1abc0*/  @!PT LDS RZ, [RZ] ;  /* 0x00000000fffff984 */ /* 0x000fe20000000800 */
[----:B------:R-:W-:Y:S01]  /*1abd0*/  @!PT LDS RZ, [RZ] ;  /* 0x00000000fffff984 */ /* 0x000fe20000000800 */
[----:B------:R-:W-:Y:S01]  /*1abe0*/  @!PT LDS RZ, [RZ] ;  /* 0x00000000fffff984 */ /* 0x000fe20000000800 */
[----:B------:R2:W-:Y:S01]  /*1abf0*/  @!P1 LDGSTS.E.BYPASS.LTC128B.128 [R241+0x5800], desc[UR22][R12.64] ;  /* 0x058000000cf19fae */ /* 0x0005e2000b901d56 */
[----:B------:R-:W-:Y:S01]  /*1ac00*/  @!P1 IMAD.MOV.U32 R10, RZ, RZ, R0 ;  /* 0x000000ffff0a9224 */ /* 0x000fe200078e0000 */
[C---:B------:R-:W-:Y:S01]  /*1ac10*/  @!P1 LEA.HI.X R0, R28.reuse, R2, R24, 0x7, P2 ;  /* 0x000000021c009211 */ /* 0x040fe200010f3c18 */
[C---:B------:R-:W-:Y:S01]  /*1ac20*/  @!P1 IMAD.WIDE.U32 R14, R28.reuse, 0xc0, R14 ;  /* 0x000000c01c0e9825 */ /* 0x040fe200078e000e */
[----:B------:R3:W-:Y:S01]  /*1ac30*/  @P1 STS.128 [R241+0x6000], RZ ;  /* 0x006000fff1001388 */ /* 0x0007e20000000c00 */
[----:B------:R-:W4:Y:S01]  /*1ac40*/  @!P1 LDC R24, c[0x0][0x24c] ;  /* 0x00009300ff189b82 */ /* 0x000f220000000800 */
[CC--:B------:R-:W-:Y:S01]  /*1ac50*/  @!P1 LEA R2, P3, R3.reuse, R242.reuse, 0x1 ;  /* 0x000000f203029211 */ /* 0x0c0fe200078608ff */
[----:B------:R-:W-:Y:S01]  /*1ac60*/  @!P1 IMAD.WIDE.U32 R10, R28, 0xa0, R10 ;  /* 0x000000a01c0a9825 */ /* 0x000fe200078e000a */
[-C--:B------:R-:W-:Y:S02]  /*1ac70*/  @!P1 LEA R6, P2, R8, R242.reuse, 0x1 ;  /* 0x000000f208069211 */ /* 0x080fe400078408ff */
[-C--:B------:R-:W-:Y:S01]  /*1ac80*/  @!P1 LEA.HI.X R3, R3, R243.reuse, R0, 0x1, P3 ;  /* 0x000000f303039211 */ /* 0x080fe200018f0c00 */
[----:B------:R-:W-:Y:S01]  /*1ac90*/  @!P1 IMAD.WIDE.U32 R18, R28, 0xf0, R18 ;  /* 0x000000f01c129825 */ /* 0x000fe200078e0012 */
[----:B------:R-:W-:Y:S02]  /*1aca0*/  @!P1 LEA.HI.X R7, R8, R243, R7, 0x1, P2 ;  /* 0x000000f308079211 */ /* 0x000fe400010f0c07 */
[----:B------:R-:W5:Y:S01]  /*1acb0*/  @!P1 LDC R8, c[0x0][0x24c] ;  /* 0x00009300ff089b82 */ /* 0x000f620000000800 */
[----:B------:R-:W-:Y:S01]  /*1acc0*/  @!PT LDS RZ, [RZ] ;  /* 0x00000000fffff984 */ /* 0x000fe20000000800 */
[----:B------:R-:W-:Y:S01]  /*1acd0*/  @!PT LDS RZ, [RZ] ;  /* 0x00000000fffff984 */ /* 0x000fe20000000800 */
[----:B------:R-:W-:Y:S01]  /*1ace0*/  @!PT LDS RZ, [RZ] ;  /* 0x00000000fffff984 */ /* 0x000fe20000000800 */
[----:B------:R3:W-:Y:S01]  /*1acf0*/  @!P1 LDGSTS.E.BYPASS.LTC128B.128 [R241+0x6000], desc[UR22][R2.64] ;  /* 0x0600000002f19fae */ /* 0x0007e2000b901d56 */
[----:B------:R-:W-:Y:S03]  /*1ad00*/  @!P1 IMAD R0, R25, 0xa0, RZ ;  /* 0x000000a019009824 */ /* 0x000fe600078e02ff */
[----:B------:R1:W-:Y:S02]  /*1ad10*/  @P1 STS.128 [R241+0x6800], RZ ;  /* 0x006800fff1001388 */ /* 0x0003e40000000c00 */
[----:B------:R-:W-:Y:S02]  /*1ad20*/  @!P1 IADD3 R0, R0, R11, RZ ;  /* 0x0000000b00009210 */ /* 0x000fe40007ffe0ff */
[----:B------:R-:W-:Y:S01]  /*1ad30*/  @!PT LDS RZ, [RZ] ;  /* 0x00000000fffff984 */ /* 0x000fe20000000800 */
[----:B------:R-:W-:Y:S01]  /*1ad40*/  @!PT LDS RZ, [RZ] ;  /* 0x00000000fffff984 */ /* 0x000fe20000000800 */
[----:B------:R-:W-:Y:S01]  /*1ad50*/  @!PT LDS RZ, [RZ] ;  /* 0x00000000fffff984 */ /* 0x000fe20000000800 */
[----:B------:R1:W-:Y:S04]  /*1ad60*/  @!P1 LDGSTS.E.BYPASS.LTC128B.128 [R241+0x6800], desc[UR22][R6.64] ;  /* 0x0680000006f19fae */ /* 0x0003e8000b901d56 */
[----:B------:R1:W-:Y:S01]  /*1ad70*/  @P1 STS.128 [R241+0x7000], RZ ;  /* 0x007000fff1001388 */ /* 0x0003e20000000c00 */
[-C--:B--2---:R-:W-:Y:S02]  /*1ad80*/  @!P1 LEA R12, P3, R16, R242.reuse, 0x1 ;  /* 0x000000f2100c9211 */ /* 0x084fe400078608ff */
[CC--:B---3--:R-:W-:Y:S04]  /*1ad90*/  @!P1 LEA R2, P2, R10.reuse, R242.reuse, 0x1 ;  /* 0x000000f20a029211 */ /* 0x0c8fe800078408ff */
[-C--:B------:R-:W-:Y:S02]  /*1ada0*/  @!P1 LEA.HI.X R3, R10, R243.reuse, R0, 0x1, P2 ;  /* 0x000000f30a039211 */ /* 0x080fe400010f0c00 */
[-C--:B------:R-:W-:Y:S01]  /*1adb0*/  @!P1 LEA R10, P2, R14, R242.reuse, 0x1 ;  /* 0x000000f20e0a9211 */ /* 0x080fe200078408ff */
[----:B-1----:R-:W-:Y:S02]  /*1adc0*/  @!P1 IMAD R6, R26, 0xb0, RZ ;  /* 0x000000b01a069824 */ /* 0x002fe400078e02ff */
[----:B------:R-:W-:Y:S01]  /*1add0*/  @!PT LDS RZ, [RZ] ;  /* 0x00000000fffff984 */ /* 0x000fe20000000800 */
[----:B------:R-:W-:Y:S01]  /*1ade0*/  @!PT LDS RZ, [RZ] ;  /* 0x00000000fffff984 */ /* 0x000fe20000000800 */
[----:B------:R-:W-:Y:S01]  /*1adf0*/  @!PT LDS RZ, [RZ] ;  /* 0x00000000fffff984 */ /* 0x000fe20000000800 */
[----:B------:R5:W-:Y:S01]  /*1ae00*/  @!P1 LDGSTS.E.BYPASS.LTC128B.128 [R241+0x7000], desc[UR22][R2.64] ;  /* 0x0700000002f19fae */ /* 0x000be2000b901d56 */
[----:B------:R-:W-:Y:S02]  /*1ae10*/  @!P1 IMAD R7, R27, 0xc0, RZ ;  /* 0x000000c01b079824 */ /* 0x000fe400078e02ff */
[----:B------:R-:W-:Y:S01]  /*1ae20*/  @!P1 IMAD.IADD R0, R6, 0x1, R17 ;  /* 0x0000000106009824 */ /* 0x000fe200078e0211 */
[----:B------:R2:W-:Y:S01]  /*1ae30*/  @P1 STS.128 [R241+0x7800], RZ ;  /* 0x007800fff1001388 */ /* 0x0005e20000000c00 */
[----:B------:R-:W-:Y:S02]  /*1ae40*/  @!P1 IMAD.IADD R6, R7, 0x1, R15 ;  /* 0x0000000107069824 */ /* 0x000fe400078e020f */
[----:B----4-:R-:W-:Y:S01]  /*1ae50*/  @!P1 IMAD R7, R24, 0xf0, RZ ;  /* 0x000000f018079824 */ /* 0x010fe200078e02ff */
[-C--:B------:R-:W-:Y:S01]  /*1ae60*/  @!P1 LEA.HI.X R13, R16, R243.reuse, R0, 0x1, P3 ;  /* 0x000000f3100d9211 */ /* 0x080fe200018f0c00 */
[----:B------:R-:W-:Y:S01]  /*1ae70*/  @!P1 IMAD R0, R9, 0xe0, RZ ;  /* 0x000000e009009824 */ /* 0x000fe200078e02ff */
[----:B------:R-:W-:Y:S02]  /*1ae80*/  @!P1 LEA.HI.X R11, R14, R243, R6, 0x1, P2 ;  /* 0x000000f30e0b9211 */ /* 0x000fe400010f0c06 */
[-C--:B------:R-:W-:Y:S01]  /*1ae90*/  @!P1 LEA R6, P3, R20, R242.reuse, 0x1 ;  /* 0x000000f214069211 */ /* 0x080fe200078608ff */
[----:B------:R-:W-:Y:S01]  /*1aea0*/  @!PT LDS RZ, [RZ] ;  /* 0x00000000fffff984 */ /* 0x000fe20000000800 */
[----:B------:R-:W-:Y:S01]  /*1aeb0*/  @!PT LDS RZ, [RZ] ;  /* 0x00000000fffff984 */ /* 0x000fe20000000800 */
[----:B------:R-:W-:Y:S01]  /*1aec0*/  @!PT LDS RZ, [RZ] ;  /* 0x00000000fffff984 */ /* 0x000fe20000000800 */
[----:B------:R2:W-:Y:S01]  /*1aed0*/  @!P1 LDGSTS.E.BYPASS.LTC128B.128 [R241+0x7800], desc[UR22][R12.64] ;  /* 0x078000000cf19fae */ /* 0x0005e2000b901d56 */
[----:B------:R-:W-:Y:S03]  /*1aee0*/  @!P1 IMAD.IADD R0, R0, 0x1, R21 ;  /* 0x0000000100009824 */ /* 0x000fe600078e0215 */
[----:B------:R2:W-:Y:S04]  /*1aef0*/  @P1 STS.128 [R241+0x8000], RZ ;  /* 0x008000fff1001388 */ /* 0x0005e80000000c00 */
[----:B------:R-:W-:Y:S01]  /*1af00*/  @!PT LDS RZ, [RZ] ;  /* 0x00000000fffff984 */ /* 0x000fe20000000800 */
[----:B------:R-:W-:Y:S01]  /*1af10*/  @!PT LDS RZ, [RZ] ;  /* 0x00000000fffff984 */ /* 0x000fe20000000800 */
[----:B------:R-:W-:Y:S01]  /*1af20*/  @!PT LDS RZ, [RZ] ;  /* 0x00000000fffff984 */ /* 0x000fe20000000800 */
[----:B------:R2:W-:Y:S04]  /*1af30*/  @!P1 LDGSTS.E.BYPASS.LTC128B.128 [R241+0x8000], desc[UR22][R10.64] ;  /* 0x080000000af19fae */ /* 0x0005e8000b901d56 */
[----:B------:R2:W-:Y:S01]  /*1af40*/  @P1 STS.128 [R241+0x8800], RZ ;  /* 0x008800fff1001388 */ /* 0x0005e20000000c00 */
[----:B-----5:R-:W-:Y:S01]  /*1af50*/  @!P1 IMAD R3, R8, 0xd0, RZ ;  /* 0x000000d008039824 */ /* 0x020fe200078e02ff */
[-C--:B------:R-:W-:Y:S02]  /*1af60*/  @!P1 LEA R8, P4, R22, R242.reuse, 0x1 ;  /* 0x000000f216089211 */ /* 0x080fe400078808ff */
[----:B------:R-:W-:Y:S02]  /*1af70*/  @!P1 LEA R2, P2, R18, R242, 0x1 ;  /* 0x000000f212029211 */ /* 0x000fe400078408ff */
[----:B------:R-:W-:Y:S01]  /*1af80*/  @!P1 IADD3 R9, R3, R23, RZ ;  /* 0x0000001703099210 */ /* 0x000fe20007ffe0ff */
[----:B------:R-:W-:Y:S01]  /*1af90*/  @!P1 IMAD.IADD R3, R7, 0x1, R19 ;  /* 0x0000000107039824 */ /* 0x000fe200078e0213 */
[-C--:B------:R-:W-:Y:S02]  /*1afa0*/  @!P1 LEA.HI.X R7, R20, R243.reuse, R0, 0x1, P3 ;  /* 0x000000f314079211 */ /* 0x080fe400018f0c00 */
[-C--:B------:R-:W-:Y:S02]  /*1afb0*/  @!P1 LEA.HI.X R9, R22, R243.reuse, R9, 0x1, P4 ;  /* 0x000000f316099211 */ /* 0x080fe400020f0c09 */
[----:B------:R-:W-:Y:S01]  /*1afc0*/  @!P1 LEA.HI.X R3, R18, R243, R3, 0x1, P2 ;  /* 0x000000f312039211 */ /* 0x000fe200010f0c03 */
[----:B------:R-:W-:Y:S01]  /*1afd0*/  IMAD.MOV.U32 R243, RZ, RZ, R5 ;  /* 0x000000fffff37224 */ /* 0x000fe200078e0005 */
[----:B------:R-:W-:Y:S01]  /*1afe0*/  MOV R242, R4 ;  /* 0x0000000400f27202 */ /* 0x000fe20000000f00 */
        /* <DEDUP_REMOVED lines=14> */
[----:B------:R-:W0:Y:S02]  /*1b0d0*/  LDGDEPBAR ;  /* 0x00000000000079af */ /* 0x000e240000000000 */
.L_x_917:
[----:B-1----:R-:W-:Y:S01]  /*1b0e0*/  FMNMX.FTZ R0, R191, R132, !PT ;  /* 0x00000084bf007209 */ /* 0x002fe20007810000 */
[----:B------:R-:W-:Y:S01]  /*1b0f0*/  LDSM.16.MT88.4 R16, [R135+0xa000] ;  /* 0x00a000008710783b */ /* 0x000fe20000004200 */
[----:B------:R-:W-:Y:S01]  /*1b100*/  MOV R131, R36 ;  /* 0x0000002400837202 */ /* 0x000fe20000000f00 */
[----:B------:R-:W-:Y:S01]  /*1b110*/  UISETP.GT.AND UP0, UPT, UR17, 0x1, UPT ;  /* 0x000000011100788c */ /* 0x000fe2000bf04270 */
[----:B--2---:R-:W-:Y:S01]  /*1b120*/  FMNMX.FTZ R2, R199, R0, !PT ;  /* 0x00000000c7027209 */ /* 0x004fe20007810000 */
[----:B------:R-:W-:Y:S01]  /*1b130*/  UIADD3 UR17, UR17, -0x1, URZ ;  /* 0xffffffff11117890 */ /* 0x000fe2000fffe03f */
[----:B------:R-:W-:Y:S01]  /*1b140*/  FMNMX.FTZ R0, R189, R133, !PT ;  /* 0x00000085bd007209 */ /* 0x000fe20007810000 */
[----:B------:R-:W-:Y:S01]  /*1b150*/  UMOV UR10, UR20 ;  /* 0x00000014000a7c82 */ /* 0x000fe20008000000 */
[----:B------:R-:W-:Y:S01]  /*1b160*/  FMNMX.FTZ R2, R197, R2, !PT ;  /* 0x00000002c5027209 */ /* 0x000fe20007810000 */
[----:B------:R-:W-:Y:S01]  /*1b170*/  LDSM.16.MT88.4 R20, [R218+0xa000] ;  /* 0x00a00000da14783b */ /* 0x000fe20000004200 */
[----:B------:R-:W-:Y:S01]  /*1b180*/  FMNMX.FTZ R0, R198, R0, !PT ;  /* 0x00000000c6007209 */ /* 0x000fe20007810000 */
[----:B------:R-:W-:Y:S01]  /*1b190*/  UMOV UR8, UR21 ;  /* 0x0000001500087c82 */ /* 0x000fe20008000000 */
[----:B------:R-:W-:Y:S02]  /*1b1a0*/  FMNMX.FTZ R36, R196, R2, !PT ;  /* 0x00000002c4247209 */ /* 0x000fe40007810000 */
[----:B------:R-:W-:Y:S02]  /*1b1b0*/  FMNMX.FTZ R0, R195, R0, !PT ;  /* 0x00000000c3007209 */ /* 0x000fe40007810000 */
[----:B------:R-:W-:Y:S01]  /*1b1c0*/  FMNMX.FTZ R36, R190, R36, !PT ;  /* 0x00000024be247209 */ /* 0x000fe20007810000 */
[----:B------:R-:W-:Y:S01]  /*1b1d0*/  LDSM.16.MT88.4 R52, [R218+0xa800] ;  /* 0x00a80000da34783b */ /* 0x000fe20000004200 */
        /* <DEDUP_REMOVED lines=78> */
[----:B------:R-:W-:Y:S02]  /*1b6c0*/  MOV R117, R43 ;  /* 0x0000002b00757202 */ /* 0x000fe40000000f00 */
        /* <DEDUP_REMOVED lines=39> */
[----:B------:R-:W-:Y:S02]  /*1b940*/  MOV R127, R41 ;  /* 0x00000029007f7202 */ /* 0x000fe40000000f00 */
[----:B------:R-:W-:Y:S01]  /*1b950*/  FMNMX.FTZ R0, R129, R0, !PT ;  /* 0x0000000081007209 */ /* 0x000fe20007810000 */
[----:B------:R-:W1:Y:S03]  /*1b960*/  SHFL.BFLY PT, R3, R36, 0x2, 0x1f ;  /* 0x0c401f0024037f89 */ /* 0x000e6600000e0000 */
[----:B------:R-:W-:Y:S04]  /*1b970*/  FMNMX.FTZ R0, R127, R0, !PT ;  /* 0x000000007f007209 */ /* 0x000fe80007810000 */
[----:B------:R-:W-:Y:S04]  /*1b980*/  FMNMX.FTZ R0, R126, R0, !PT ;  /* 0x000000007e007209 */ /* 0x000fe80007810000 */
[----:B------:R-:W-:Y:S04]  /*1b990*/  FMNMX.FTZ R0, R180, R0, !PT ;  /* 0x00000000b4007209 */ /* 0x000fe80007810000 */
[----:B------:R-:W-:Y:S04]  /*1b9a0*/  FMNMX.FTZ R0, R37, R0, !PT ;  /* 0x0000000025007209 */ /* 0x000fe80007810000 */
[----:B------:R-:W-:Y:S02]  /*1b9b0*/  FMNMX.FTZ R0, R38, R0, !PT ;  /* 0x0000000026007209 */ /* 0x000fe40007810000 */
[----:B-1----:R-:W-:Y:S03]  /*1b9c0*/  FMNMX.FTZ R36, R36, R3, !PT ;  /* 0x0000000324247209 */ /* 0x002fe60007810000 */
[----:B------:R-:W1:Y:S08]  /*1b9d0*/  SHFL.BFLY PT, R2, R0, 0x2, 0x1f ;  /* 0x0c401f0000027f89 */ /* 0x000e7000000e0000 */
[----:B------:R-:W2:Y:S01]  /*1b9e0*/  SHFL.BFLY PT, R4, R36, 0x1, 0x1f ;  /* 0x0c201f0024047f89 */ /* 0x000ea200000e0000 */
[----:B-1----:R-:W-:Y:S02]  /*1b9f0*/  FMNMX.FTZ R0, R0, R2, !PT ;  /* 0x0000000200007209 */ /* 0x002fe40007810000 */
[----:B--2---:R-:W-:Y:S05]  /*1ba00*/  FMNMX.FTZ R36, R36, R4, !PT ;  /* 0x0000000424247209 */ /* 0x004fea0007810000 */
[----:B------:R-:W1:Y:S01]  /*1ba10*/  SHFL.BFLY PT, R3, R0, 0x1, 0x1f ;  /* 0x0c201f0000037f89 */ /* 0x000e6200000e0000 */
[C---:B------:R-:W-:Y:S01]  /*1ba20*/  FSETP.NEU.FTZ.AND P1, PT, R36.reuse, -INF , PT ;  /* 0xff8000002400780b */ /* 0x040fe20003f3d000 */
[C---:B------:R-:W-:Y:S01]  /*1ba30*/  FMUL.FTZ R39, R36.reuse, UR4 ;  /* 0x0000000424277c20 */ /* 0x040fe20008410000 */
[----:B------:R-:W-:Y:S01]  /*1ba40*/  FADD.FTZ R2, -R36, R132 ;  /* 0x0000008424027221 */ /* 0x000fe20000010100 */
[----:B------:R-:W-:Y:S03]  /*1ba50*/  MOV R132, R46 ;  /* 0x0000002e00847202 */ /* 0x000fe60000000f00 */
[----:B------:R-:W-:Y:S01]  /*1ba60*/  FSEL R39, R39, RZ, P1 ;  /* 0x000000ff27277208 */ /* 0x000fe20000800000 */
[----:B------:R-:W-:Y:S04]  /*1ba70*/  FMUL.FTZ R2, R2, UR4 ;  /* 0x0000000402027c20 */ /* 0x000fe80008410000 */
[--C-:B------:R-:W-:Y:S01]  /*1ba80*/  FFMA.FTZ R4, R191, UR4, -R39.reuse ;  /* 0x00000004bf047c23 */ /* 0x100fe20008010827 */
[--C-:B------:R-:W-:Y:S01]  /*1ba90*/  FFMA.FTZ R60, R201, UR4, -R39.reuse ;  /* 0x00000004c93c7c23 */ /* 0x100fe20008010827 */
[----:B------:R-:W2:Y:S01]  /*1baa0*/  MUFU.EX2 R2, R2 ;  /* 0x0000000200027308 */ /* 0x000ea20000000800 */
[--C-:B------:R-:W-:Y:S01]  /*1bab0*/  FFMA.FTZ R8, R168, UR4, -R39.reuse ;  /* 0x00000004a8087c23 */ /* 0x100fe20008010827 */
[----:B------:R-:W-:Y:S01]  /*1bac0*/  MOV R168, R29 ;  /* 0x0000001d00a87202 */ /* 0x000fe20000000f00 */
[--C-:B------:R-:W-:Y:S01]  /*1bad0*/  FFMA.FTZ R5, R188, UR4, -R39.reuse ;  /* 0x00000004bc057c23 */ /* 0x100fe20008010827 */
[----:B------:R-:W-:Y:S01]  /*1bae0*/  MOV R201, R129 ;  /* 0x0000008100c97202 */ /* 0x000fe20000000f00 */
[--C-:B------:R-:W-:Y:S01]  /*1baf0*/  FFMA.FTZ R6, R190, UR4, -R39.reuse ;  /* 0x00000004be067c23 */ /* 0x100fe20008010827 */
[----:B------:R-:W-:Y:S04]  /*1bb00*/  FFMA.FTZ R7, R197, UR4, -R39 ;  /* 0x00000004c5077c23 */ /* 0x000fe80008010827 */
[----:B------:R3:W-:Y:S01]  /*1bb10*/  MUFU.EX2 R182, R4 ;  /* 0x0000000400b67308 */ /* 0x0007e20000000800 */
[----:B-1----:R-:W-:Y:S04]  /*1bb20*/  FMNMX.FTZ R3, R0, R3, !PT ;  /* 0x0000000300037209 */ /* 0x002fe80007810000 */
[C---:B------:R-:W-:Y:S01]  /*1bb30*/  FSETP.NEU.FTZ.AND P1, PT, R3.reuse, -INF , PT ;  /* 0xff8000000300780b */ /* 0x040fe20003f3d000 */
[C---:B------:R-:W-:Y:S01]  /*1bb40*/  FMUL.FTZ R64, R3.reuse, UR4 ;  /* 0x0000000403407c20 */ /* 0x040fe20008410000 */
[----:B------:R-:W-:Y:S03]  /*1bb50*/  FADD.FTZ R0, -R3, R133 ;  /* 0x0000008503007221 */ /* 0x000fe60000010100 */
[----:B------:R1:W-:Y:S01]  /*1bb60*/  MUFU.EX2 R190, R6 ;  /* 0x0000000600be7308 */ /* 0x0003e20000000800 */
[----:B------:R-:W-:Y:S01]  /*1bb70*/  MOV R133, R44 ;  /* 0x0000002c00857202 */ /* 0x000fe20000000f00 */
[----:B--2---:R-:W-:Y:S01]  /*1bb80*/  FMUL.FTZ R13, R2, R141 ;  /* 0x0000008d020d7220 */ /* 0x004fe20000410000 */
[----:B------:R-:W-:Y:S01]  /*1bb90*/  FSEL R64, R64, RZ, P1 ;  /* 0x000000ff40407208 */ /* 0x000fe20000800000 */
[C---:B------:R-:W-:Y:S01]  /*1bba0*/  FMUL.FTZ R24, R2.reuse, R152 ;  /* 0x0000009802187220 */ /* 0x040fe20000410000 */
[----:B------:R-:W-:Y:S01]  /*1bbb0*/  MOV R141, R49 ;  /* 0x00000031008d7202 */ /* 0x000fe20000000f00 */
[----:B------:R-:W-:Y:S01]  /*1bbc0*/  FMUL.FTZ R25, R2, R153 ;  /* 0x0000009902197220 */ /* 0x000fe20000410000 */
[----:B------:R-:W-:Y:S03]  /*1bbd0*/  FMUL.FTZ R0, R0, UR4 ;  /* 0x0000000400007c20 */ /* 0x000fe60008410000 */
[----:B------:R2:W-:Y:S01]  /*1bbe0*/  MUFU.EX2 R111, R8 ;  /* 0x00000008006f7308 */ /* 0x0005e20000000800 */
[--C-:B---3--:R-:W-:Y:S01]  /*1bbf0*/  FFMA.FTZ R4, R199, UR4, -R39.reuse ;  /* 0x00000004c7047c23 */ /* 0x108fe20008010827 */
[--C-:B------:R-:W-:Y:S01]  /*1bc00*/  FFMA.FTZ R56, R34, UR4, -R64.reuse ;  /* 0x0000000422387c23 */ /* 0x100fe20008010840 */
[--C-:B------:R-:W-:Y:S01]  /*1bc10*/  FFMA.FTZ R12, R179, UR4, -R64.reuse ;  /* 0x00000004b30c7c23 */ /* 0x100fe20008010840 */
[--C-:B------:R-:W-:Y:S01]  /*1bc20*/  FFMA.FTZ R26, R193, UR4, -R64.reuse ;  /* 0x00000004c11a7c23 */ /* 0x100fe20008010840 */
[--C-:B------:R-:W-:Y:S01]  /*1bc30*/  FFMA.FTZ R37, R37, UR4, -R64.reuse ;  /* 0x0000000425257c23 */ /* 0x100fe20008010840 */
[----:B------:R-:W-:Y:S04]  /*1bc40*/  PLOP3.LUT P1, PT, PT, PT, UP0, 0x80, 0x0 ;  /* 0x000000000000781c */ /* 0x000fe80003f2f008 */
[----:B------:R3:W4:Y:S01]  /*1bc50*/  MUFU.EX2 R191, R4 ;  /* 0x0000000400bf7308 */ /* 0x0007220000000800 */
[--C-:B-1----:R-:W-:Y:S09]  /*1bc60*/  FFMA.FTZ R6, R172, UR4, -R39.reuse ;  /* 0x00000004ac067c23 */ /* 0x102ff20008010827 */
[----:B------:R-:W1:Y:S01]  /*1bc70*/  MUFU.EX2 R0, R0 ;  /* 0x0000000000007308 */ /* 0x000e620000000800 */
[--C-:B--2---:R-:W-:Y:S09]  /*1bc80*/  FFMA.FTZ R8, R173, UR4, -R39.reuse ;  /* 0x00000004ad087c23 */ /* 0x104ff20008010827 */
[----:B------:R2:W-:Y:S01]  /*1bc90*/  MUFU.EX2 R197, R7 ;  /* 0x0000000700c57308 */ /* 0x0005e20000000800 */
[--C-:B---3--:R-:W-:Y:S01]  /*1bca0*/  FFMA.FTZ R4, R189, UR4, -R64.reuse ;  /* 0x00000004bd047c23 */ /* 0x108fe20008010840 */
[----:B----4-:R-:W-:Y:S08]  /*1bcb0*/  F2FP.BF16.F32.PACK_AB R40, R191, R182 ;  /* 0x000000b6bf28723e */ /* 0x010ff000000010ff */
[----:B------:R3:W-:Y:S01]  /*1bcc0*/  MUFU.EX2 R183, R4 ;  /* 0x0000000400b77308 */ /* 0x0007e20000000800 */
[C---:B-1----:R-:W-:Y:S01]  /*1bcd0*/  FMUL.FTZ R27, R0.reuse, R155 ;  /* 0x0000009b001b7220 */ /* 0x042fe20000410000 */
[C---:B------:R-:W-:Y:S01]  /*1bce0*/  FMUL.FTZ R34, R0.reuse, R162 ;  /* 0x000000a200227220 */ /* 0x040fe20000410000 */
[C---:B------:R-:W-:Y:S01]  /*1bcf0*/  FMUL.FTZ R11, R0.reuse, R147 ;  /* 0x00000093000b7220 */ /* 0x040fe20000410000 */
[----:B------:R-:W-:Y:S01]  /*1bd00*/  MOV R147, R35 ;  /* 0x0000002300937202 */ /* 0x000fe20000000f00 */
[C---:B------:R-:W-:Y:S01]  /*1bd10*/  FMUL.FTZ R35, R0.reuse, R163 ;  /* 0x000000a300237220 */ /* 0x040fe20000410000 */
[C---:B------:R-:W-:Y:S01]  /*1bd20*/  FMUL.FTZ R14, R0.reuse, R142 ;  /* 0x0000008e000e7220 */ /* 0x040fe20000410000 */
[C---:B------:R-:W-:Y:S03]  /*1bd30*/  FMUL.FTZ R15, R0.reuse, R143 ;  /* 0x0000008f000f7220 */ /* 0x040fe60000410000 */
[----:B------:R1:W-:Y:S01]  /*1bd40*/  MUFU.EX2 R121, R6 ;  /* 0x0000000600797308 */ /* 0x0003e20000000800 */
[----:B------:R-:W-:Y:S01]  /*1bd50*/  MOV R143, R168 ;  /* 0x000000a8008f7202 */ /* 0x000fe20000000f00 */
[----:B--2---:R-:W-:Y:S08]  /*1bd60*/  FMUL.FTZ R7, R0, R139 ;  /* 0x0000008b00077220 */ /* 0x004ff00000410000 */
[----:B------:R2:W-:Y:S01]  /*1bd70*/  MUFU.EX2 R109, R8 ;  /* 0x00000008006d7308 */ /* 0x0005e20000000800 */
[--C-:B---3--:R-:W-:Y:S09]  /*1bd80*/  FFMA.FTZ R4, R198, UR4, -R64.reuse ;  /* 0x00000004c6047c23 */ /* 0x108ff20008010840 */
[----:B------:R3:W4:Y:S01]  /*1bd90*/  MUFU.EX2 R198, R4 ;  /* 0x0000000400c67308 */ /* 0x0007220000000800 */
[----:B-1----:R-:W-:Y:S09]  /*1bda0*/  FMUL.FTZ R6, R0, R138 ;  /* 0x0000008a00067220 */ /* 0x002ff20000410000 */
[----:B------:R1:W-:Y:S01]  /*1bdb0*/  MUFU.EX2 R245, R12 ;  /* 0x0000000c00f57308 */ /* 0x0003e20000000800 */
[----:B--2---:R-:W-:Y:S01]  /*1bdc0*/  FMUL.FTZ R8, R2, R144 ;  /* 0x0000009002087220 */ /* 0x004fe20000410000 */
[----:B------:R-:W-:Y:S08]  /*1bdd0*/  MOV R144, R48 ;  /* 0x0000003000907202 */ /* 0x000ff00000000f00 */
[----:B------:R2:W-:Y:S01]  /*1bde0*/  MUFU.EX2 R179, R60 ;  /* 0x0000003c00b37308 */ /* 0x0005e20000000800 */
[--C-:B---3--:R-:W-:Y:S01]  /*1bdf0*/  FFMA.FTZ R4, R196, UR4, -R39.reuse ;  /* 0x00000004c4047c23 */ /* 0x108fe20008010827 */
[----:B----4-:R-:W-:Y:S08]  /*1be00*/  F2FP.BF16.F32.PACK_AB R41, R198, R183 ;  /* 0x000000b7c629723e */ /* 0x010ff000000010ff */
[----:B------:R3:W4:Y:S01]  /*1be10*/  MUFU.EX2 R196, R4 ;  /* 0x0000000400c47308 */ /* 0x0007220000000800 */
[----:B-1----:R-:W-:Y:S01]  /*1be20*/  FMUL.FTZ R12, R2, R140 ;  /* 0x0000008c020c7220 */ /* 0x002fe20000410000 */
[----:B------:R-:W-:Y:S01]  /*1be30*/  MOV R140, R47 ;  /* 0x0000002f008c7202 */ /* 0x000fe20000000f00 */
[----:B--2---:R-:W-:Y:S01]  /*1be40*/  LDSM.16.MT88.4 R60, [R135+0xb000] ;  /* 0x00b00000873c783b */ /* 0x004fe20000004200 */
[--C-:B---3--:R-:W-:Y:S01]  /*1be50*/  FFMA.FTZ R4, R195, UR4, -R64.reuse ;  /* 0x00000004c3047c23 */ /* 0x108fe20008010840 */
[----:B----4-:R-:W-:Y:S05]  /*1be60*/  F2FP.BF16.F32.PACK_AB R42, R196, R197 ;  /* 0x000000c5c42a723e */ /* 0x010fea00000010ff */
[----:B------:R1:W-:Y:S10]  /*1be70*/  MUFU.EX2 R195, R5 ;  /* 0x0000000500c37308 */ /* 0x0003f40000000800 */
[----:B------:R2:W-:Y:S01]  /*1be80*/  MUFU.EX2 R189, R4 ;  /* 0x0000000400bd7308 */ /* 0x0005e20000000800 */
[--C-:B-1----:R-:W-:Y:S09]  /*1be90*/  FFMA.FTZ R5, R174, UR4, -R64.reuse ;  /* 0x00000004ae057c23 */ /* 0x102ff20008010840 */
[----:B------:R1:W-:Y:S01]  /*1bea0*/  MUFU.EX2 R122, R5 ;  /* 0x00000005007a7308 */ /* 0x0003e20000000800 */
[--C-:B--2---:R-:W-:Y:S09]  /*1beb0*/  FFMA.FTZ R4, R192, UR4, -R64.reuse ;  /* 0x00000004c0047c23 */ /* 0x104ff20008010840 */
[----:B------:R2:W3:Y:S01]  /*1bec0*/  MUFU.EX2 R192, R4 ;  /* 0x0000000400c07308 */ /* 0x0004e20000000800 */
[----:B-1----:R-:W-:Y:S01]  /*1bed0*/  FMUL.FTZ R5, R2, R137 ;  /* 0x0000008902057220 */ /* 0x002fe20000410000 */
[--C-:B--2---:R-:W-:Y:S01]  /*1bee0*/  FFMA.FTZ R4, R186, UR4, -R64.reuse ;  /* 0x00000004ba047c23 */ /* 0x104fe20008010840 */
[----:B---3--:R-:W-:Y:S07]  /*1bef0*/  F2FP.BF16.F32.PACK_AB R43, R192, R189 ;  /* 0x000000bdc02b723e */ /* 0x008fee00000010ff */
[----:B------:R1:W-:Y:S02]  /*1bf00*/  MUFU.EX2 R188, R4 ;  /* 0x0000000400bc7308 */ /* 0x0003e40000000800 */
[--C-:B-1----:R-:W-:Y:S08]  /*1bf10*/  FFMA.FTZ R4, R185, UR4, -R64.reuse ;  /* 0x00000004b9047c23 */ /* 0x102ff00008010840 */
[----:B------:R1:W-:Y:S02]  /*1bf20*/  MUFU.EX2 R244, R4 ;  /* 0x0000000400f47308 */ /* 0x0003e40000000800 */
[--C-:B-1----:R-:W-:Y:S08]  /*1bf30*/  FFMA.FTZ R4, R177, UR4, -R39.reuse ;  /* 0x00000004b1047c23 */ /* 0x102ff00008010827 */
[----:B------:R1:W-:Y:S02]  /*1bf40*/  MUFU.EX2 R199, R4 ;  /* 0x0000000400c77308 */ /* 0x0003e40000000800 */
[--C-:B-1----:R-:W-:Y:S08]  /*1bf50*/  FFMA.FTZ R4, R176, UR4, -R39.reuse ;  /* 0x00000004b0047c23 */ /* 0x102ff00008010827 */
[----:B------:R1:W2:Y:S02]  /*1bf60*/  MUFU.EX2 R10, R4 ;  /* 0x00000004000a7308 */ /* 0x0002a40000000800 */
[--C-:B-1----:R-:W-:Y:S01]  /*1bf70*/  FFMA.FTZ R4, R175, UR4, -R64.reuse ;  /* 0x00000004af047c23 */ /* 0x102fe20008010840 */
[----:B--2---:R-:W-:Y:S01]  /*1bf80*/  MOV R138, R10 ;  /* 0x0000000a008a7202 */ /* 0x004fe20000000f00 */
[----:B------:R-:W-:Y:S01]  /*1bf90*/  FMUL.FTZ R10, R0, R146 ;  /* 0x00000092000a7220 */ /* 0x000fe20000410000 */
[----:B------:R-:W-:Y:S05]  /*1bfa0*/  MOV R146, R50 ;  /* 0x0000003200927202 */ /* 0x000fea0000000f00 */
[----:B------:R1:W2:Y:S02]  /*1bfb0*/  MUFU.EX2 R9, R4 ;  /* 0x0000000400097308 */ /* 0x0002a40000000800 */
[--C-:B-1----:R-:W-:Y:S01]  /*1bfc0*/  FFMA.FTZ R4, R171, UR4, -R39.reuse ;  /* 0x00000004ab047c23 */ /* 0x102fe20008010827 */
[----:B------:R-:W-:Y:S02]  /*1bfd0*/  MOV R171, R31 ;  /* 0x0000001f00ab7202 */ /* 0x000fe40000000f00 */
[----:B--2---:R-:W-:Y:S05]  /*1bfe0*/  MOV R139, R9 ;  /* 0x00000009008b7202 */ /* 0x004fea0000000f00 */
[----:B------:R1:W-:Y:S01]  /*1bff0*/  MUFU.EX2 R116, R4 ;  /* 0x0000000400747308 */ /* 0x0003e20000000800 */
[----:B------:R-:W-:Y:S01]  /*1c000*/  FMUL.FTZ R9, R2, R145 ;  /* 0x0000009102097220 */ /* 0x000fe20000410000 */
[----:B------:R-:W-:Y:S02]  /*1c010*/  MOV R145, R51 ;  /* 0x0000003300917202 */ /* 0x000fe40000000f00 */
[----:B------:R-:W-:Y:S01]  /*1c020*/  LDSM.16.MT88.4 R48, [R135+0xa800] ;  /* 0x00a800008730783b */ /* 0x000fe20000004200 */
[--C-:B-1----:R-:W-:Y:S05]  /*1c030*/  FFMA.FTZ R4, R170, UR4, -R64.reuse ;  /* 0x00000004aa047c23 */ /* 0x102fea0008010840 */
[----:B------:R1:W-:Y:S02]  /*1c040*/  MUFU.EX2 R120, R4 ;  /* 0x0000000400787308 */ /* 0x0003e40000000800 */
[--C-:B-1----:R-:W-:Y:S01]  /*1c050*/  FFMA.FTZ R4, R169, UR4, -R64.reuse ;  /* 0x00000004a9047c23 */ /* 0x102fe20008010840 */
[----:B------:R-:W-:Y:S02]  /*1c060*/  MOV R169, R30 ;  /* 0x0000001e00a97202 */ /* 0x000fe40000000f00 */
[----:B------:R-:W1:Y:S05]  /*1c070*/  LDSM.16.MT88.4 R28, [R216+0xa000] ;  /* 0x00a00000d81c783b */ /* 0x000e6a0000004200 */
[----:B------:R2:W3:Y:S02]  /*1c080*/  MUFU.EX2 R115, R4 ;  /* 0x0000000400737308 */ /* 0x0004e40000000800 */
[----:B--2---:R-:W-:Y:S01]  /*1c090*/  FMUL.FTZ R4, R2, R136 ;  /* 0x0000008802047220 */ /* 0x004fe20000410000 */
[----:B------:R-:W-:Y:S02]  /*1c0a0*/  MOV R136, R45 ;  /* 0x0000002d00887202 */ /* 0x000fe40000000f00 */
[----:B------:R-:W2:Y:S04]  /*1c0b0*/  LDSM.16.MT88.4 R44, [R217+0xa000] ;  /* 0x00a00000d92c783b */ /* 0x000ea80000004200 */
[C---:B------:R-:W-:Y:S06]  /*1c0c0*/  HMMA.16816.F32.BF16 R4, R40.reuse, R16, R4 ;  /* 0x000000102804723c */ /* 0x040fec0000041804 */
[C---:B------:R-:W-:Y:S05]  /*1c0d0*/  HMMA.16816.F32.BF16 R8, R40.reuse, R18, R8 ;  /* 0x000000122808723c */ /* 0x040fea0000041808 */
[--C-:B------:R-:W-:Y:S01]  /*1c0e0*/  FFMA.FTZ R16, R178, UR4, -R64.reuse ;  /* 0x00000004b2107c23 */ /* 0x100fe20008010840 */
[C---:B------:R-:W-:Y:S03]  /*1c0f0*/  HMMA.16816.F32.BF16 R12, R40.reuse, R20, R12 ;  /* 0x00000014280c723c */ /* 0x040fe6000004180c */
[----:B------:R4:W5:Y:S02]  /*1c100*/  MUFU.EX2 R137, R16 ;  /* 0x0000001000897308 */ /* 0x0009640000000800 */
[----:B------:R-:W-:Y:S01]  /*1c110*/  FMUL.FTZ R17, R2, R149 ;  /* 0x0000009502117220 */ /* 0x000fe20000410000 */
[C---:B------:R-:W-:Y:S01]  /*1c120*/  FMUL.FTZ R18, R0.reuse, R150 ;  /* 0x0000009600127220 */ /* 0x040fe20000410000 */
[--C-:B------:R-:W-:Y:S01]  /*1c130*/  FFMA.FTZ R20, R187, UR4, -R39.reuse ;  /* 0x00000004bb147c23 */ /* 0x100fe20008010827 */
[----:B------:R-:W-:Y:S05]  /*1c140*/  FMUL.FTZ R19, R0, R151 ;  /* 0x0000009700137220 */ /* 0x000fea0000410000 */
[----:B------:R3:W5:Y:S01]  /*1c150*/  MUFU.EX2 R142, R20 ;  /* 0x00000014008e7308 */ /* 0x0007620000000800 */
[----:B------:R-:W-:Y:S01]  /*1c160*/  FMUL.FTZ R21, R2, R157 ;  /* 0x0000009d02157220 */ /* 0x000fe20000410000 */
[--C-:B----4-:R-:W-:Y:S08]  /*1c170*/  FFMA.FTZ R16, R184, UR4, -R39.reuse ;  /* 0x00000004b8107c23 */ /* 0x110ff00008010827 */
[----:B------:R4:W-:Y:S01]  /*1c180*/  MUFU.EX2 R184, R56 ;  /* 0x0000003800b87308 */ /* 0x0009e20000000800 */
[--C-:B---3--:R-:W-:Y:S09]  /*1c190*/  FFMA.FTZ R20, R194, UR4, -R64.reuse ;  /* 0x00000004c2147c23 */ /* 0x108ff20008010840 */
[----:B------:R3:W-:Y:S10]  /*1c1a0*/  MUFU.EX2 R187, R16 ;  /* 0x0000001000bb7308 */ /* 0x0007f40000000800 */
[----:B------:R1:W-:Y:S01]  /*1c1b0*/  MUFU.EX2 R193, R20 ;  /* 0x0000001400c17308 */ /* 0x0003e20000000800 */
[----:B----4-:R-:W4:Y:S09]  /*1c1c0*/  LDSM.16.MT88.4 R56, [R216+0xa800] ;  /* 0x00a80000d838783b */ /* 0x010f320000004200 */
[----:B------:R2:W5:Y:S01]  /*1c1d0*/  MUFU.EX2 R194, R26 ;  /* 0x0000001a00c27308 */ /* 0x0005620000000800 */
[C---:B---3--:R-:W-:Y:S01]  /*1c1e0*/  FMUL.FTZ R16, R2.reuse, R148 ;  /* 0x0000009402107220 */ /* 0x048fe20000410000 */
[----:B------:R-:W-:Y:S06]  /*1c1f0*/  MOV R148, R171 ;  /* 0x000000ab00947202 */ /* 0x000fec0000000f00 */
[C---:B------:R-:W-:Y:S03]  /*1c200*/  HMMA.16816.F32.BF16 R16, R40.reuse, R22, R16 ;  /* 0x000000162810723c */ /* 0x040fe60000041810 */
[----:B-1----:R-:W-:Y:S04]  /*1c210*/  FMUL.FTZ R20, R2, R156 ;  /* 0x0000009c02147220 */ /* 0x002fe80000410000 */
[C---:B------:R-:W-:Y:S01]  /*1c220*/  FMUL.FTZ R22, R0.reuse, R158 ;  /* 0x0000009e00167220 */ /* 0x040fe20000410000 */
[C---:B------:R-:W-:Y:S03]  /*1c230*/  FMUL.FTZ R23, R0.reuse, R159 ;  /* 0x0000009f00177220 */ /* 0x040fe60000410000 */
[----:B--2---:R-:W-:Y:S04]  /*1c240*/  FMUL.FTZ R26, R0, R154 ;  /* 0x0000009a001a7220 */ /* 0x004fe80000410000 */
[C---:B------:R-:W-:Y:S06]  /*1c250*/  HMMA.16816.F32.BF16 R20, R40.reuse, R28, R20 ;  /* 0x0000001c2814723c */ /* 0x040fec0000041814 */
[C---:B------:R-:W-:Y:S05]  /*1c260*/  HMMA.16816.F32.BF16 R24, R40.reuse, R30, R24 ;  /* 0x0000001e2818723c */ /* 0x040fea0000041818 */
[--C-:B------:R-:W-:Y:S01]  /*1c270*/  FFMA.FTZ R28, R32, UR4, -R39.reuse ;  /* 0x00000004201c7c23 */ /* 0x100fe20008010827 */
[----:B------:R-:W-:Y:S01]  /*1c280*/  FMUL.FTZ R29, R2, R165 ;  /* 0x000000a5021d7220 */ /* 0x000fe20000410000 */
[--C-:B------:R-:W-:Y:S01]  /*1c290*/  FFMA.FTZ R30, R33, UR4, -R39.reuse ;  /* 0x00000004211e7c23 */ /* 0x100fe20008010827 */
[----:B------:R-:W-:Y:S01]  /*1c2a0*/  FMUL.FTZ R31, R0, R167 ;  /* 0x000000a7001f7220 */ /* 0x000fe20000410000 */
[----:B------:R1:W-:Y:S02]  /*1c2b0*/  MUFU.EX2 R186, R28 ;  /* 0x0000001c00ba7308 */ /* 0x0003e40000000800 */
[C---:B------:R-:W-:Y:S01]  /*1c2c0*/  FMUL.FTZ R32, R2.reuse, R160 ;  /* 0x000000a002207220 */ /* 0x040fe20000410000 */
[C---:B------:R-:W-:Y:S07]  /*1c2d0*/  FMUL.FTZ R33, R2.reuse, R161 ;  /* 0x000000a102217220 */ /* 0x040fee0000410000 */
[----:B------:R2:W3:Y:S01]  /*1c2e0*/  MUFU.EX2 R185, R30 ;  /* 0x0000001e00b97308 */ /* 0x0004e20000000800 */
[----:B-1----:R-:W-:Y:S01]  /*1c2f0*/  FMUL.FTZ R28, R2, R164 ;  /* 0x000000a4021c7220 */ /* 0x002fe20000410000 */
[----:B--2---:R-:W-:Y:S07]  /*1c300*/  FMUL.FTZ R30, R0, R166 ;  /* 0x000000a6001e7220 */ /* 0x004fee0000410000 */
[C---:B------:R-:W-:Y:S06]  /*1c310*/  HMMA.16816.F32.BF16 R28, R40.reuse, R44, R28 ;  /* 0x0000002c281c723c */ /* 0x040fec000004181c */
[----:B------:R-:W-:Y:S05]  /*1c320*/  HMMA.16816.F32.BF16 R32, R40, R46, R32 ;  /* 0x0000002e2820723c */ /* 0x000fea0000041820 */
[--C-:B------:R-:W-:Y:S01]  /*1c330*/  FFMA.FTZ R44, R200, UR4, -R64.reuse ;  /* 0x00000004c82c7c23 */ /* 0x100fe20008010840 */
[----:B------:R-:W-:Y:S02]  /*1c340*/  MOV R200, R127 ;  /* 0x0000007f00c87202 */ /* 0x000fe40000000f00 */
[----:B------:R-:W-:Y:S01]  /*1c350*/  F2FP.BF16.F32.PACK_AB R40, R195, R190 ;  /* 0x000000bec328723e */ /* 0x000fe200000010ff */
[----:B------:R1:W2:Y:S02]  /*1c360*/  MUFU.EX2 R177, R44 ;  /* 0x0000002c00b17308 */ /* 0x0002a40000000800 */
[----:B------:R-:W-:Y:S02]  /*1c370*/  F2FP.BF16.F32.PACK_AB R41, R244, R188 ;  /* 0x000000bcf429723e */ /* 0x000fe400000010ff */
[----:B------:R-:W-:Y:S02]  /*1c380*/  F2FP.BF16.F32.PACK_AB R42, R138, R199 ;  /* 0x000000c78a2a723e */ /* 0x000fe400000010ff */
[----:B------:R-:W-:Y:S07]  /*1c390*/  F2FP.BF16.F32.PACK_AB R43, R122, R139 ;  /* 0x0000008b7a2b723e */ /* 0x000fee00000010ff */
[C---:B------:R-:W-:Y:S01]  /*1c3a0*/  HMMA.16816.F32.BF16 R4, R40.reuse, R48, R4 ;  /* 0x000000302804723c */ /* 0x040fe20000041804 */
[----:B-1----:R-:W1:Y:S05]  /*1c3b0*/  LDSM.16.MT88.4 R44, [R217+0xa800] ;  /* 0x00a80000d92c783b */ /* 0x002e6a0000004200 */
[C---:B------:R-:W-:Y:S05]  /*1c3c0*/  HMMA.16816.F32.BF16 R8, R40.reuse, R50, R8 ;  /* 0x000000322808723c */ /* 0x040fea0000041808 */
[--C-:B------:R-:W-:Y:S01]  /*1c3d0*/  FFMA.FTZ R48, R202, UR4, -R39.reuse ;  /* 0x00000004ca307c23 */ /* 0x100fe20008010827 */
[C---:B------:R-:W-:Y:S03]  /*1c3e0*/  HMMA.16816.F32.BF16 R12, R40.reuse, R52, R12 ;  /* 0x00000034280c723c */ /* 0x040fe6000004180c */
[----:B------:R3:W-:Y:S02]  /*1c3f0*/  MUFU.EX2 R178, R48 ;  /* 0x0000003000b27308 */ /* 0x0007e40000000800 */
[----:B------:R-:W-:Y:S01]  /*1c400*/  F2FP.BF16.F32.PACK_AB R49, R115, R120 ;  /* 0x000000787331723e */ /* 0x000fe200000010ff */
[C---:B------:R-:W-:Y:S01]  /*1c410*/  HMMA.16816.F32.BF16 R16, R40.reuse, R54, R16 ;  /* 0x000000362810723c */ /* 0x040fe20000041810 */
[----:B------:R-:W2:Y:S04]  /*1c420*/  LDSM.16.MT88.4 R52, [R218+0xb000] ;  /* 0x00b00000da34783b */ /* 0x000ea80000004200 */
[----:B------:R-:W-:Y:S01]  /*1c430*/  F2FP.BF16.F32.PACK_AB R50, R109, R111 ;  /* 0x0000006f6d32723e */ /* 0x000fe200000010ff */
[C---:B----4-:R-:W-:Y:S05]  /*1c440*/  HMMA.16816.F32.BF16 R20, R40.reuse, R56, R20 ;  /* 0x000000382814723c */ /* 0x050fea0000041814 */
[----:B-----5:R-:W-:Y:S01]  /*1c450*/  F2FP.BF16.F32.PACK_AB R51, R137, R245 ;  /* 0x000000f58933723e */ /* 0x020fe200000010ff */
[C---:B------:R-:W-:Y:S01]  /*1c460*/  HMMA.16816.F32.BF16 R24, R40.reuse, R58, R24 ;  /* 0x0000003a2818723c */ /* 0x040fe20000041818 */
[----:B------:R-:W4:Y:S04]  /*1c470*/  LDSM.16.MT88.4 R56, [R216+0xb000] ;  /* 0x00b00000d838783b */ /* 0x000f280000004200 */
[--C-:B---3--:R-:W-:Y:S01]  /*1c480*/  FFMA.FTZ R48, R204, UR4, -R64.reuse ;  /* 0x00000004cc307c23 */ /* 0x108fe20008010840 */
[----:B------:R-:W-:Y:S02]  /*1c490*/  MOV R204, R131 ;  /* 0x0000008300cc7202 */ /* 0x000fe40000000f00 */
[----:B------:R-:W-:Y:S01]  /*1c4a0*/  MOV R202, R130 ;  /* 0x0000008200ca7202 */ /* 0x000fe20000000f00 */
[----:B------:R3:W-:Y:S01]  /*1c4b0*/  MUFU.EX2 R176, R48 ;  /* 0x0000003000b07308 */ /* 0x0007e20000000800 */
[C---:B-1----:R-:W-:Y:S06]  /*1c4c0*/  HMMA.16816.F32.BF16 R28, R40.reuse, R44, R28 ;  /* 0x0000002c281c723c */ /* 0x042fec000004181c */
[----:B------:R-:W-:Y:S01]  /*1c4d0*/  HMMA.16816.F32.BF16 R32, R40, R46, R32 ;  /* 0x0000002e2820723c */ /* 0x000fe20000041820 */
[----:B------:R-:W1:Y:S04]  /*1c4e0*/  LDSM.16.MT88.4 R40, [R217+0xb000] ;  /* 0x00b00000d928783b */ /* 0x000e680000004200 */
[--C-:B------:R-:W-:Y:S01]  /*1c4f0*/  FFMA.FTZ R44, R207, UR4, -R64.reuse ;  /* 0x00000004cf2c7c23 */ /* 0x100fe20008010840 */
[--C-:B---3--:R-:W-:Y:S01]  /*1c500*/  FFMA.FTZ R48, R203, UR4, -R64.reuse ;  /* 0x00000004cb307c23 */ /* 0x108fe20008010840 */
[----:B------:R-:W-:Y:S02]  /*1c510*/  MOV R207, R133 ;  /* 0x0000008500cf7202 */ /* 0x000fe40000000f00 */
[----:B------:R3:W-:Y:S02]  /*1c520*/  MUFU.EX2 R170, R44 ;  /* 0x0000002c00aa7308 */ /* 0x0007e40000000800 */
[----:B------:R-:W-:Y:S08]  /*1c530*/  MOV R203, R123 ;  /* 0x0000007b00cb7202 */ /* 0x000ff00000000f00 */
[----:B------:R5:W1:Y:S01]  /*1c540*/  MUFU.EX2 R175, R48 ;  /* 0x0000003000af7308 */ /* 0x000a620000000800 */
[--C-:B---3--:R-:W-:Y:S01]  /*1c550*/  FFMA.FTZ R44, R209, UR4, -R39.reuse ;  /* 0x00000004d12c7c23 */ /* 0x108fe20008010827 */
[----:B------:R-:W-:Y:S02]  /*1c560*/  MOV R209, R142 ;  /* 0x0000008e00d17202 */ /* 0x000fe40000000f00 */
[----:B------:R-:W-:Y:S02]  /*1c570*/  MOV R142, R146 ;  /* 0x00000092008e7202 */ /* 0x000fe40000000f00 */
[----:B------:R-:W-:Y:S04]  /*1c580*/  MOV R146, R169 ;  /* 0x000000a900927202 */ /* 0x000fe80000000f00 */
[----:B------:R3:W-:Y:S01]  /*1c590*/  MUFU.EX2 R169, R44 ;  /* 0x0000002c00a97308 */ /* 0x0007e20000000800 */
[--C-:B-----5:R-:W-:Y:S01]  /*1c5a0*/  FFMA.FTZ R48, R205, UR4, -R39.reuse ;  /* 0x00000004cd307c23 */ /* 0x120fe20008010827 */
[----:B------:R-:W-:Y:S08]  /*1c5b0*/  MOV R205, R136 ;  /* 0x0000008800cd7202 */ /* 0x000ff00000000f00 */
[----:B------:R5:W-:Y:S01]  /*1c5c0*/  MUFU.EX2 R174, R48 ;  /* 0x0000003000ae7308 */ /* 0x000be20000000800 */
[--C-:B---3--:R-:W-:Y:S01]  /*1c5d0*/  FFMA.FTZ R44, R210, UR4, -R39.reuse ;  /* 0x00000004d22c7c23 */ /* 0x108fe20008010827 */
[----:B------:R-:W-:Y:S08]  /*1c5e0*/  MOV R210, R117 ;  /* 0x0000007500d27202 */ /* 0x000ff00000000f00 */
[----:B------:R3:W-:Y:S01]  /*1c5f0*/  MUFU.EX2 R168, R44 ;  /* 0x0000002c00a87308 */ /* 0x0007e20000000800 */
[--C-:B-----5:R-:W-:Y:S01]  /*1c600*/  FFMA.FTZ R48, R206, UR4, -R39.reuse ;  /* 0x00000004ce307c23 */ /* 0x120fe20008010827 */
[----:B------:R-:W-:Y:S08]  /*1c610*/  MOV R206, R132 ;  /* 0x0000008400ce7202 */ /* 0x000ff00000000f00 */
[----:B------:R5:W1:Y:S01]  /*1c620*/  MUFU.EX2 R173, R48 ;  /* 0x0000003000ad7308 */ /* 0x000a620000000800 */
[----:B---3--:R-:W3:Y:S01]  /*1c630*/  LDSM.16.MT88.4 R44, [R135+0xb800] ;  /* 0x00b80000872c783b */ /* 0x008ee20000004200 */
[--C-:B-----5:R-:W-:Y:S01]  /*1c640*/  FFMA.FTZ R48, R208, UR4, -R64.reuse ;  /* 0x00000004d0307c23 */ /* 0x120fe20008010840 */
[----:B------:R-:W-:Y:S07]  /*1c650*/  MOV R208, R114 ;  /* 0x0000007200d07202 */ /* 0x000fee0000000f00 */
[----:B------:R5:W3:Y:S02]  /*1c660*/  MUFU.EX2 R172, R48 ;  /* 0x0000003000ac7308 */ /* 0x000ae40000000800 */
[----:B-----5:R-:W-:Y:S07]  /*1c670*/  F2FP.BF16.F32.PACK_AB R48, R116, R121 ;  /* 0x000000797430723e */ /* 0x020fee00000010ff */
[C---:B------:R-:W-:Y:S06]  /*1c680*/  HMMA.16816.F32.BF16 R4, R48.reuse, R60, R4 ;  /* 0x0000003c3004723c */ /* 0x040fec0000041804 */
[C---:B------:R-:W-:Y:S05]  /*1c690*/  HMMA.16816.F32.BF16 R8, R48.reuse, R62, R8 ;  /* 0x0000003e3008723c */ /* 0x040fea0000041808 */
[--C-:B------:R-:W-:Y:S01]  /*1c6a0*/  FFMA.FTZ R60, R247, UR4, -R64.reuse ;  /* 0x00000004f73c7c23 */ /* 0x100fe20008010840 */
[C---:B--2---:R-:W-:Y:S03]  /*1c6b0*/  HMMA.16816.F32.BF16 R12, R48.reuse, R52, R12 ;  /* 0x00000034300c723c */ /* 0x044fe6000004180c */
[----:B------:R2:W-:Y:S02]  /*1c6c0*/  MUFU.EX2 R164, R60 ;  /* 0x0000003c00a47308 */ /* 0x0005e40000000800 */
[----:B------:R-:W-:Y:S01]  /*1c6d0*/  MOV R247, R120 ;  /* 0x0000007800f77202 */ /* 0x000fe20000000f00 */
[C---:B------:R-:W-:Y:S05]  /*1c6e0*/  HMMA.16816.F32.BF16 R16, R48.reuse, R54, R16 ;  /* 0x000000363010723c */ /* 0x040fea0000041810 */
[--C-:B------:R-:W-:Y:S01]  /*1c6f0*/  FFMA.FTZ R52, R211, UR4, -R64.reuse ;  /* 0x00000004d3347c23 */ /* 0x100fe20008010840 */
[C---:B----4-:R-:W-:Y:S03]  /*1c700*/  HMMA.16816.F32.BF16 R20, R48.reuse, R56, R20 ;  /* 0x000000383014723c */ /* 0x050fe60000041814 */
[----:B------:R4:W-:Y:S02]  /*1c710*/  MUFU.EX2 R165, R52 ;  /* 0x0000003400a57308 */ /* 0x0009e40000000800 */
[----:B------:R-:W-:Y:S01]  /*1c720*/  MOV R211, R137 ;  /* 0x0000008900d37202 */ /* 0x000fe20000000f00 */
[C---:B------:R-:W-:Y:S01]  /*1c730*/  HMMA.16816.F32.BF16 R24, R48.reuse, R58, R24 ;  /* 0x0000003a3018723c */ /* 0x040fe20000041818 */
[----:B--2---:R-:W-:Y:S04]  /*1c740*/  LDSM.16.MT88.4 R60, [R135+0xc000] ;  /* 0x00c00000873c783b */ /* 0x004fe80000004200 */
[--C-:B------:R-:W-:Y:S01]  /*1c750*/  FFMA.FTZ R56, R213, UR4, -R39.reuse ;  /* 0x00000004d5387c23 */ /* 0x100fe20008010827 */
[C---:B-1----:R-:W-:Y:S03]  /*1c760*/  HMMA.16816.F32.BF16 R28, R48.reuse, R40, R28 ;  /* 0x00000028301c723c */ /* 0x042fe6000004181c */
[----:B------:R1:W-:Y:S02]  /*1c770*/  MUFU.EX2 R167, R56 ;  /* 0x0000003800a77308 */ /* 0x0003e40000000800 */
[----:B------:R-:W-:Y:S01]  /*1c780*/  MOV R213, R111 ;  /* 0x0000006f00d57202 */ /* 0x000fe20000000f00 */
[----:B------:R-:W-:Y:S01]  /*1c790*/  HMMA.16816.F32.BF16 R32, R48, R42, R32 ;  /* 0x0000002a3020723c */ /* 0x000fe20000041820 */
[----:B------:R-:W-:Y:S04]  /*1c7a0*/  LDSM.16.MT88.4 R48, [R217+0xb800] ;  /* 0x00b80000d930783b */ /* 0x000fe80000004200 */
[--C-:B------:R-:W-:Y:S01]  /*1c7b0*/  FFMA.FTZ R40, R215, UR4, -R64.reuse ;  /* 0x00000004d7287c23 */ /* 0x100fe20008010840 */
[----:B------:R-:W-:Y:S01]  /*1c7c0*/  F2FP.BF16.F32.PACK_AB R41, R194, R193 ;  /* 0x000000c1c229723e */ /* 0x000fe200000010ff */
[--C-:B----4-:R-:W-:Y:S01]  /*1c7d0*/  FFMA.FTZ R52, R212, UR4, -R64.reuse ;  /* 0x00000004d4347c23 */ /* 0x110fe20008010840 */
[----:B------:R-:W-:Y:S01]  /*1c7e0*/  F2FP.BF16.F32.PACK_AB R42, R185, R186 ;  /* 0x000000bab92a723e */ /* 0x000fe200000010ff */
[----:B------:R2:W-:Y:S02]  /*1c7f0*/  MUFU.EX2 R161, R40 ;  /* 0x0000002800a17308 */ /* 0x0005e40000000800 */
[----:B------:R-:W-:Y:S02]  /*1c800*/  F2FP.BF16.F32.PACK_AB R43, R177, R184 ;  /* 0x000000b8b12b723e */ /* 0x000fe400000010ff */
[----:B------:R-:W-:Y:S01]  /*1c810*/  MOV R212, R109 ;  /* 0x0000006d00d47202 */ /* 0x000fe20000000f00 */
[--C-:B-1----:R-:W-:Y:S01]  /*1c820*/  FFMA.FTZ R56, R214, UR4, -R39.reuse ;  /* 0x00000004d6387c23 */ /* 0x102fe20008010827 */
[----:B------:R-:W-:Y:S04]  /*1c830*/  MOV R214, R115 ;  /* 0x0000007300d67202 */ /* 0x000fe80000000f00 */
[----:B------:R1:W4:Y:S01]  /*1c840*/  MUFU.EX2 R171, R52 ;  /* 0x0000003400ab7308 */ /* 0x0003220000000800 */
[----:B------:R-:W-:Y:S09]  /*1c850*/  MOV R215, R116 ;  /* 0x0000007400d77202 */ /* 0x000ff20000000f00 */
[----:B------:R5:W4:Y:S01]  /*1c860*/  MUFU.EX2 R166, R56 ;  /* 0x0000003800a67308 */ /* 0x000b220000000800 */
[----:B--2---:R-:W-:Y:S07]  /*1c870*/  F2FP.BF16.F32.PACK_AB R40, R209, R187 ;  /* 0x000000bbd128723e */ /* 0x004fee00000010ff */
[C---:B---3--:R-:W-:Y:S01]  /*1c880*/  HMMA.16816.F32.BF16 R4, R40.reuse, R44, R4 ;  /* 0x0000002c2804723c */ /* 0x048fe20000041804 */
[----:B-1----:R-:W1:Y:S05]  /*1c890*/  LDSM.16.MT88.4 R52, [R218+0xb800] ;  /* 0x00b80000da34783b */ /* 0x002e6a0000004200 */
[C---:B------:R-:W-:Y:S03]  /*1c8a0*/  HMMA.16816.F32.BF16 R8, R40.reuse, R46, R8 ;  /* 0x0000002e2808723c */ /* 0x040fe60000041808 */
[----:B-----5:R-:W2:Y:S02]  /*1c8b0*/  LDSM.16.MT88.4 R56, [R216+0xb800] ;  /* 0x00b80000d838783b */ /* 0x020ea40000004200 */
[--C-:B------:R-:W-:Y:S01]  /*1c8c0*/  FFMA.FTZ R44, R246, UR4, -R39.reuse ;  /* 0x00000004f62c7c23 */ /* 0x100fe20008010827 */
[----:B------:R-:W-:Y:S02]  /*1c8d0*/  F2FP.BF16.F32.PACK_AB R45, R175, R176 ;  /* 0x000000b0af2d723e */ /* 0x000fe400000010ff */
[----:B------:R-:W-:Y:S01]  /*1c8e0*/  F2FP.BF16.F32.PACK_AB R46, R173, R174 ;  /* 0x000000aead2e723e */ /* 0x000fe200000010ff */
[----:B------:R3:W-:Y:S02]  /*1c8f0*/  MUFU.EX2 R163, R44 ;  /* 0x0000002c00a37308 */ /* 0x0007e40000000800 */
[----:B------:R-:W-:Y:S02]  /*1c900*/  F2FP.BF16.F32.PACK_AB R47, R170, R172 ;  /* 0x000000acaa2f723e */ /* 0x000fe400000010ff */
[----:B------:R-:W-:Y:S01]  /*1c910*/  MOV R246, R121 ;  /* 0x0000007900f67202 */ /* 0x000fe20000000f00 */
[--C-:B---3--:R-:W-:Y:S01]  /*1c920*/  FFMA.FTZ R44, R248, UR4, -R39.reuse ;  /* 0x00000004f82c7c23 */ /* 0x108fe20008010827 */
[----:B------:R-:W-:Y:S04]  /*1c930*/  MOV R248, R122 ;  /* 0x0000007a00f87202 */ /* 0x000fe80000000f00 */
[----:B------:R3:W-:Y:S01]  /*1c940*/  MUFU.EX2 R162, R44 ;  /* 0x0000002c00a27308 */ /* 0x0007e20000000800 */
[C---:B-1----:R-:W-:Y:S06]  /*1c950*/  HMMA.16816.F32.BF16 R12, R40.reuse, R52, R12 ;  /* 0x00000034280c723c */ /* 0x042fec000004180c */
[C---:B------:R-:W-:Y:S01]  /*1c960*/  HMMA.16816.F32.BF16 R16, R40.reuse, R54, R16 ;  /* 0x000000362810723c */ /* 0x040fe20000041810 */
[----:B------:R-:W1:Y:S04]  /*1c970*/  LDSM.16.MT88.4 R52, [R218+0xc000] ;  /* 0x00c00000da34783b */ /* 0x000e680000004200 */
[--C-:B---3--:R-:W-:Y:S01]  /*1c980*/  FFMA.FTZ R44, R249, UR4, -R64.reuse ;  /* 0x00000004f92c7c23 */ /* 0x108fe20008010840 */
[C---:B--2---:R-:W-:Y:S03]  /*1c990*/  HMMA.16816.F32.BF16 R20, R40.reuse, R56, R20 ;  /* 0x000000382814723c */ /* 0x044fe60000041814 */
[----:B------:R2:W-:Y:S02]  /*1c9a0*/  MUFU.EX2 R159, R44 ;  /* 0x0000002c009f7308 */ /* 0x0005e40000000800 */
[----:B------:R-:W-:Y:S01]  /*1c9b0*/  MOV R249, R138 ;  /* 0x0000008a00f97202 */ /* 0x000fe20000000f00 */
[C---:B------:R-:W-:Y:S01]  /*1c9c0*/  HMMA.16816.F32.BF16 R24, R40.reuse, R58, R24 ;  /* 0x0000003a2818723c */ /* 0x040fe20000041818 */
[----:B------:R-:W3:Y:S05]  /*1c9d0*/  LDSM.16.MT88.4 R56, [R216+0xc000] ;  /* 0x00c00000d838783b */ /* 0x000eea0000004200 */
[C---:B------:R-:W-:Y:S06]  /*1c9e0*/  HMMA.16816.F32.BF16 R28, R40.reuse, R48, R28 ;  /* 0x00000030281c723c */ /* 0x040fec000004181c */
[----:B------:R-:W-:Y:S01]  /*1c9f0*/  HMMA.16816.F32.BF16 R32, R40, R50, R32 ;  /* 0x000000322820723c */ /* 0x000fe20000041820 */
[----:B------:R-:W5:Y:S04]  /*1ca00*/  LDSM.16.MT88.4 R40, [R217+0xc000] ;  /* 0x00c00000d928783b */ /* 0x000f680000004200 */
[--C-:B--2---:R-:W-:Y:S01]  /*1ca10*/  FFMA.FTZ R44, R251, UR4, -R64.reuse ;  /* 0x00000004fb2c7c23 */ /* 0x104fe20008010840 */
[--C-:B------:R-:W-:Y:S01]  /*1ca20*/  FFMA.FTZ R48, R148, UR4, -R64.reuse ;  /* 0x0000000494307c23 */ /* 0x100fe20008010840 */
[----:B------:R-:W-:Y:S02]  /*1ca30*/  MOV R251, R139 ;  /* 0x0000008b00fb7202 */ /* 0x000fe40000000f00 */
[----:B------:R2:W4:Y:S10]  /*1ca40*/  MUFU.EX2 R160, R44 ;  /* 0x0000002c00a07308 */ /* 0x0005340000000800 */
[----:B------:R1:W-:Y:S01]  /*1ca50*/  MUFU.EX2 R154, R48 ;  /* 0x00000030009a7308 */ /* 0x0003e20000000800 */
[--C-:B--2---:R-:W-:Y:S09]  /*1ca60*/  FFMA.FTZ R44, R250, UR4, -R39.reuse ;  /* 0x00000004fa2c7c23 */ /* 0x104ff20008010827 */
[----:B------:R2:W-:Y:S01]  /*1ca70*/  MUFU.EX2 R158, R44 ;  /* 0x0000002c009e7308 */ /* 0x0005e20000000800 */
[--C-:B-1----:R-:W-:Y:S09]  /*1ca80*/  FFMA.FTZ R48, R143, UR4, -R64.reuse ;  /* 0x000000048f307c23 */ /* 0x102ff20008010840 */
[----:B------:R1:W-:Y:S01]  /*1ca90*/  MUFU.EX2 R155, R48 ;  /* 0x00000030009b7308 */ /* 0x0003e20000000800 */
[--C-:B--2---:R-:W-:Y:S09]  /*1caa0*/  FFMA.FTZ R44, R252, UR4, -R39.reuse ;  /* 0x00000004fc2c7c23 */ /* 0x104ff20008010827 */
[----:B------:R2:W4:Y:S01]  /*1cab0*/  MUFU.EX2 R157, R44 ;  /* 0x0000002c009d7308 */ /* 0x0005220000000800 */
[--C-:B-1----:R-:W-:Y:S09]  /*1cac0*/  FFMA.FTZ R48, R142, UR4, -R39.reuse ;  /* 0x000000048e307c23 */ /* 0x102ff20008010827 */
[----:B------:R1:W-:Y:S01]  /*1cad0*/  MUFU.EX2 R151, R48 ;  /* 0x0000003000977308 */ /* 0x0003e20000000800 */
[----:B--2---:R-:W-:Y:S07]  /*1cae0*/  F2FP.BF16.F32.PACK_AB R44, R178, R179 ;  /* 0x000000b3b22c723e */ /* 0x004fee00000010ff */
[C---:B------:R-:W-:Y:S01]  /*1caf0*/  HMMA.16816.F32.BF16 R4, R44.reuse, R60, R4 ;  /* 0x0000003c2c04723c */ /* 0x040fe20000041804 */
[----:B-1----:R-:W1:Y:S05]  /*1cb00*/  LDSM.16.MT88.4 R48, [R135+0xc800] ;  /* 0x00c800008730783b */ /* 0x002e6a0000004200 */
[C---:B------:R-:W-:Y:S05]  /*1cb10*/  HMMA.16816.F32.BF16 R8, R44.reuse, R62, R8 ;  /* 0x0000003e2c08723c */ /* 0x040fea0000041808 */
[--C-:B------:R-:W-:Y:S01]  /*1cb20*/  FFMA.FTZ R60, R145, UR4, -R64.reuse ;  /* 0x00000004913c7c23 */ /* 0x100fe20008010840 */
[C---:B------:R-:W-:Y:S03]  /*1cb30*/  HMMA.16816.F32.BF16 R12, R44.reuse, R52, R12 ;  /* 0x000000342c0c723c */ /* 0x040fe6000004180c */
[----:B------:R2:W-:Y:S03]  /*1cb40*/  MUFU.EX2 R148, R60 ;  /* 0x0000003c00947308 */ /* 0x0005e60000000800 */
[C---:B------:R-:W-:Y:S05]  /*1cb50*/  HMMA.16816.F32.BF16 R16, R44.reuse, R54, R16 ;  /* 0x000000362c10723c */ /* 0x040fea0000041810 */
[--C-:B------:R-:W-:Y:S01]  /*1cb60*/  FFMA.FTZ R52, R141, UR4, -R39.reuse ;  /* 0x000000048d347c23 */ /* 0x100fe20008010827 */
[C---:B---3--:R-:W-:Y:S03]  /*1cb70*/  HMMA.16816.F32.BF16 R20, R44.reuse, R56, R20 ;  /* 0x000000382c14723c */ /* 0x048fe60000041814 */
[----:B------:R3:W-:Y:S03]  /*1cb80*/  MUFU.EX2 R156, R52 ;  /* 0x00000034009c7308 */ /* 0x0007e60000000800 */
[C---:B------:R-:W-:Y:S01]  /*1cb90*/  HMMA.16816.F32.BF16 R24, R44.reuse, R58, R24 ;  /* 0x0000003a2c18723c */ /* 0x040fe20000041818 */
[----:B--2---:R-:W-:Y:S04]  /*1cba0*/  LDSM.16.MT88.4 R60, [R135+0xd000] ;  /* 0x00d00000873c783b */ /* 0x004fe80000004200 */
[--C-:B------:R-:W-:Y:S01]  /*1cbb0*/  FFMA.FTZ R56, R147, UR4, -R64.reuse ;  /* 0x0000000493387c23 */ /* 0x100fe20008010840 */
[C---:B-----5:R-:W-:Y:S03]  /*1cbc0*/  HMMA.16816.F32.BF16 R28, R44.reuse, R40, R28 ;  /* 0x000000282c1c723c */ /* 0x060fe6000004181c */
[----:B------:R2:W-:Y:S03]  /*1cbd0*/  MUFU.EX2 R152, R56 ;  /* 0x0000003800987308 */ /* 0x0005e60000000800 */
[----:B------:R-:W-:Y:S01]  /*1cbe0*/  HMMA.16816.F32.BF16 R32, R44, R42, R32 ;  /* 0x0000002a2c20723c */ /* 0x000fe20000041820 */
[----:B------:R-:W-:Y:S04]  /*1cbf0*/  LDSM.16.MT88.4 R44, [R217+0xc800] ;  /* 0x00c80000d92c783b */ /* 0x000fe80000004200 */
[--C-:B------:R-:W-:Y:S01]  /*1cc00*/  FFMA.FTZ R40, R65, UR4, -R39.reuse ;  /* 0x0000000441287c23 */ /* 0x100fe20008010827 */
[----:B----4-:R-:W-:Y:S01]  /*1cc10*/  F2FP.BF16.F32.PACK_AB R41, R171, R165 ;  /* 0x000000a5ab29723e */ /* 0x010fe200000010ff */
[--C-:B---3--:R-:W-:Y:S01]  /*1cc20*/  FFMA.FTZ R52, R140, UR4, -R64.reuse ;  /* 0x000000048c347c23 */ /* 0x108fe20008010840 */
[----:B------:R-:W-:Y:S01]  /*1cc30*/  F2FP.BF16.F32.PACK_AB R42, R166, R167 ;  /* 0x000000a7a62a723e */ /* 0x000fe200000010ff */
[----:B------:R3:W-:Y:S02]  /*1cc40*/  MUFU.EX2 R149, R40 ;  /* 0x0000002800957308 */ /* 0x0007e40000000800 */
[----:B------:R-:W-:Y:S01]  /*1cc50*/  F2FP.BF16.F32.PACK_AB R43, R164, R161 ;  /* 0x000000a1a42b723e */ /* 0x000fe200000010ff */
[--C-:B--2---:R-:W-:Y:S07]  /*1cc60*/  FFMA.FTZ R56, R146, UR4, -R39.reuse ;  /* 0x0000000492387c23 */ /* 0x104fee0008010827 */
[----:B------:R2:W4:Y:S10]  /*1cc70*/  MUFU.EX2 R153, R52 ;  /* 0x0000003400997308 */ /* 0x0005340000000800 */
[----:B------:R5:W4:Y:S01]  /*1cc80*/  MUFU.EX2 R150, R56 ;  /* 0x0000003800967308 */ /* 0x000b220000000800 */
[----:B---3--:R-:W-:Y:S07]  /*1cc90*/  F2FP.BF16.F32.PACK_AB R40, R168, R169 ;  /* 0x000000a9a828723e */ /* 0x008fee00000010ff */
[C---:B-1----:R-:W-:Y:S01]  /*1cca0*/  HMMA.16816.F32.BF16 R4, R40.reuse, R48, R4 ;  /* 0x000000302804723c */ /* 0x042fe20000041804 */
[----:B--2---:R-:W1:Y:S05]  /*1ccb0*/  LDSM.16.MT88.4 R52, [R218+0xc800] ;  /* 0x00c80000da34783b */ /* 0x004e6a0000004200 */
[C---:B------:R-:W-:Y:S03]  /*1ccc0*/  HMMA.16816.F32.BF16 R8, R40.reuse, R50, R8 ;  /* 0x000000322808723c */ /* 0x040fe60000041808 */
[----:B-----5:R-:W2:Y:S02]  /*1ccd0*/  LDSM.16.MT88.4 R56, [R216+0xc800] ;  /* 0x00c80000d838783b */ /* 0x020ea40000004200 */
[--C-:B------:R-:W-:Y:S01]  /*1cce0*/  FFMA.FTZ R48, R66, UR4, -R64.reuse ;  /* 0x0000000442307c23 */ /* 0x100fe20008010840 */
[----:B------:R-:W-:Y:S02]  /*1ccf0*/  F2FP.BF16.F32.PACK_AB R49, R160, R159 ;  /* 0x0000009fa031723e */ /* 0x000fe400000010ff */
[----:B------:R-:W-:Y:S01]  /*1cd00*/  F2FP.BF16.F32.PACK_AB R50, R157, R158 ;  /* 0x0000009e9d32723e */ /* 0x000fe200000010ff */
[----:B------:R3:W5:Y:S02]  /*1cd10*/  MUFU.EX2 R146, R48 ;  /* 0x0000003000927308 */ /* 0x0007640000000800 */
[----:B------:R-:W5:Y:S01]  /*1cd20*/  LDL.LU R66, [R1+0x10] ;  /* 0x0000100001427983 */ /* 0x000f620000300800 */
[----:B------:R-:W-:Y:S03]  /*1cd30*/  F2FP.BF16.F32.PACK_AB R51, R155, R154 ;  /* 0x0000009a9b33723e */ /* 0x000fe600000010ff */
[----:B------:R-:W5:Y:S01]  /*1cd40*/  LDL.LU R65, [R1+0x14] ;  /* 0x0000140001417983 */ /* 0x000f620000300800 */
[--C-:B---3--:R-:W-:Y:S04]  /*1cd50*/  FFMA.FTZ R48, R144, UR4, -R39.reuse ;  /* 0x0000000490307c23 */ /* 0x108fe80008010827 */
[----:B------:R3:W-:Y:S01]  /*1cd60*/  MUFU.EX2 R145, R48 ;  /* 0x0000003000917308 */ /* 0x0007e20000000800 */
[C---:B-1----:R-:W-:Y:S06]  /*1cd70*/  HMMA.16816.F32.BF16 R12, R40.reuse, R52, R12 ;  /* 0x00000034280c723c */ /* 0x042fec000004180c */
[C---:B------:R-:W-:Y:S01]  /*1cd80*/  HMMA.16816.F32.BF16 R16, R40.reuse, R54, R16 ;  /* 0x000000362810723c */ /* 0x040fe20000041810 */
[----:B------:R-:W1:Y:S04]  /*1cd90*/  LDSM.16.MT88.4 R52, [R218+0xd000] ;  /* 0x00d00000da34783b */ /* 0x000e680000004200 */
[--C-:B---3--:R-:W-:Y:S01]  /*1cda0*/  FFMA.FTZ R48, R69, UR4, -R39.reuse ;  /* 0x0000000445307c23 */ /* 0x108fe20008010827 */
[C---:B--2---:R-:W-:Y:S03]  /*1cdb0*/  HMMA.16816.F32.BF16 R20, R40.reuse, R56, R20 ;  /* 0x000000382814723c */ /* 0x044fe60000041814 */
[----:B------:R2:W-:Y:S03]  /*1cdc0*/  MUFU.EX2 R147, R48 ;  /* 0x0000003000937308 */ /* 0x0005e60000000800 */
[C---:B------:R-:W-:Y:S01]  /*1cdd0*/  HMMA.16816.F32.BF16 R24, R40.reuse, R58, R24 ;  /* 0x0000003a2818723c */ /* 0x040fe20000041818 */
[----:B------:R-:W3:Y:S05]  /*1cde0*/  LDSM.16.MT88.4 R56, [R216+0xd000] ;  /* 0x00d00000d838783b */ /* 0x000eea0000004200 */
[C---:B------:R-:W-:Y:S06]  /*1cdf0*/  HMMA.16816.F32.BF16 R28, R40.reuse, R44, R28 ;  /* 0x0000002c281c723c */ /* 0x040fec000004181c */
[----:B------:R-:W-:Y:S01]  /*1ce00*/  HMMA.16816.F32.BF16 R32, R40, R46, R32 ;  /* 0x0000002e2820723c */ /* 0x000fe20000041820 */
[----:B------:R-:W4:Y:S04]  /*1ce10*/  LDSM.16.MT88.4 R40, [R217+0xd000] ;  /* 0x00d00000d928783b */ /* 0x000f280000004200 */
[--C-:B--2---:R-:W-:Y:S01]  /*1ce20*/  FFMA.FTZ R48, R70, UR4, -R64.reuse ;  /* 0x0000000446307c23 */ /* 0x104fe20008010840 */
[--C-:B------:R-:W-:Y:S03]  /*1ce30*/  FFMA.FTZ R44, R73, UR4, -R39.reuse ;  /* 0x00000004492c7c23 */ /* 0x100fe60008010827 */
[----:B------:R2:W-:Y:S10]  /*1ce40*/  MUFU.EX2 R69, R48 ;  /* 0x0000003000457308 */ /* 0x0005f40000000800 */
[----:B------:R1:W-:Y:S01]  /*1ce50*/  MUFU.EX2 R142, R44 ;  /* 0x0000002c008e7308 */ /* 0x0003e20000000800 */
[--C-:B--2---:R-:W-:Y:S09]  /*1ce60*/  FFMA.FTZ R48, R71, UR4, -R64.reuse ;  /* 0x0000000447307c23 */ /* 0x104ff20008010840 */
[----:B------:R2:W5:Y:S01]  /*1ce70*/  MUFU.EX2 R144, R48 ;  /* 0x0000003000907308 */ /* 0x0005620000000800 */
[--C-:B-1----:R-:W-:Y:S09]  /*1ce80*/  FFMA.FTZ R44, R74, UR4, -R64.reuse ;  /* 0x000000044a2c7c23 */ /* 0x102ff20008010840 */
[----:B------:R1:W-:Y:S01]  /*1ce90*/  MUFU.EX2 R140, R44 ;  /* 0x0000002c008c7308 */ /* 0x0003e20000000800 */
[--C-:B--2---:R-:W-:Y:S09]  /*1cea0*/  FFMA.FTZ R48, R72, UR4, -R39.reuse ;  /* 0x0000000448307c23 */ /* 0x104ff20008010827 */
[----:B------:R2:W5:Y:S01]  /*1ceb0*/  MUFU.EX2 R143, R48 ;  /* 0x00000030008f7308 */ /* 0x0005620000000800 */
[--C-:B-1----:R-:W-:Y:S09]  /*1cec0*/  FFMA.FTZ R44, R75, UR4, -R64.reuse ;  /* 0x000000044b2c7c23 */ /* 0x102ff20008010840 */
[----:B------:R1:W5:Y:S01]  /*1ced0*/  MUFU.EX2 R141, R44 ;  /* 0x0000002c008d7308 */ /* 0x0003620000000800 */
        /* <DEDUP_REMOVED lines=14> */
[C---:B----4-:R-:W-:Y:S03]  /*1cfc0*/  HMMA.16816.F32.BF16 R28, R48.reuse, R40, R28 ;  /* 0x00000028301c723c */ /* 0x050fe6000004181c */
[----:B------:R2:W-:Y:S03]  /*1cfd0*/  MUFU.EX2 R136, R56 ;  /* 0x0000003800887308 */ /* 0x0005e60000000800 */
[----:B------:R-:W-:Y:S01]  /*1cfe0*/  HMMA.16816.F32.BF16 R32, R48, R42, R32 ;  /* 0x0000002a3020723c */ /* 0x000fe20000041820 */
[----:B------:R-:W-:Y:S04]  /*1cff0*/  LDSM.16.MT88.4 R48, [R217+0xd800] ;  /* 0x00d80000d930783b */ /* 0x000fe80000004200 */
[--C-:B------:R-:W-:Y:S01]  /*1d000*/  FFMA.FTZ R40, R80, UR4, -R39.reuse ;  /* 0x0000000450287c23 */ /* 0x100fe20008010827 */
[----:B------:R-:W-:Y:S01]  /*1d010*/  F2FP.BF16.F32.PACK_AB R41, R152, R153 ;  /* 0x000000999829723e */ /* 0x000fe200000010ff */
[--C-:B---3--:R-:W-:Y:S01]  /*1d020*/  FFMA.FTZ R52, R77, UR4, -R39.reuse ;  /* 0x000000044d347c23 */ /* 0x108fe20008010827 */
[----:B------:R-:W-:Y:S01]  /*1d030*/  F2FP.BF16.F32.PACK_AB R42, R149, R150 ;  /* 0x00000096952a723e */ /* 0x000fe200000010ff */
[----:B------:R3:W-:Y:S02]  /*1d040*/  MUFU.EX2 R131, R40 ;  /* 0x0000002800837308 */ /* 0x0007e40000000800 */
[----:B-----5:R-:W-:Y:S01]  /*1d050*/  F2FP.BF16.F32.PACK_AB R43, R146, R148 ;  /* 0x00000094922b723e */ /* 0x020fe200000010ff */
[--C-:B--2---:R-:W-:Y:S07]  /*1d060*/  FFMA.FTZ R56, R79, UR4, -R64.reuse ;  /* 0x000000044f387c23 */ /* 0x104fee0008010840 */
[----:B------:R2:W-:Y:S10]  /*1d070*/  MUFU.EX2 R138, R52 ;  /* 0x00000034008a7308 */ /* 0x0005f40000000800 */
[----:B------:R4:W5:Y:S01]  /*1d080*/  MUFU.EX2 R137, R56 ;  /* 0x0000003800897308 */ /* 0x0009620000000800 */
[----:B---3--:R-:W-:Y:S07]  /*1d090*/  F2FP.BF16.F32.PACK_AB R40, R156, R151 ;  /* 0x000000979c28723e */ /* 0x008fee00000010ff */
[C---:B-1----:R-:W-:Y:S01]  /*1d0a0*/  HMMA.16816.F32.BF16 R4, R40.reuse, R44, R4 ;  /* 0x0000002c2804723c */ /* 0x042fe20000041804 */
[----:B--2---:R-:W1:Y:S05]  /*1d0b0*/  LDSM.16.MT88.4 R52, [R218+0xd800] ;  /* 0x00d80000da34783b */ /* 0x004e6a0000004200 */
[C---:B------:R-:W-:Y:S03]  /*1d0c0*/  HMMA.16816.F32.BF16 R8, R40.reuse, R46, R8 ;  /* 0x0000002e2808723c */ /* 0x040fe60000041808 */
[----:B----4-:R-:W2:Y:S02]  /*1d0d0*/  LDSM.16.MT88.4 R56, [R216+0xd800] ;  /* 0x00d80000d838783b */ /* 0x010ea40000004200 */
[--C-:B------:R-:W-:Y:S01]  /*1d0e0*/  FFMA.FTZ R44, R82, UR4, -R64.reuse ;  /* 0x00000004522c7c23 */ /* 0x100fe20008010840 */
[----:B------:R-:W-:Y:S02]  /*1d0f0*/  F2FP.BF16.F32.PACK_AB R45, R144, R69 ;  /* 0x00000045902d723e */ /* 0x000fe400000010ff */
[----:B------:R-:W-:Y:S01]  /*1d100*/  F2FP.BF16.F32.PACK_AB R46, R142, R143 ;  /* 0x0000008f8e2e723e */ /* 0x000fe200000010ff */
[----:B------:R3:W-:Y:S02]  /*1d110*/  MUFU.EX2 R132, R44 ;  /* 0x0000002c00847308 */ /* 0x0007e40000000800 */
[----:B------:R-:W-:Y:S01]  /*1d120*/  F2FP.BF16.F32.PACK_AB R47, R141, R140 ;  /* 0x0000008c8d2f723e */ /* 0x000fe200000010ff */
[----:B---3--:R-:W-:Y:S07]  /*1d130*/  FFMA.FTZ R44, R83, UR4, -R64 ;  /* 0x00000004532c7c23 */ /* 0x008fee0008010840 */
[----:B------:R3:W4:Y:S01]  /*1d140*/  MUFU.EX2 R130, R44 ;  /* 0x0000002c00827308 */ /* 0x0007220000000800 */
[C---:B-1----:R-:W-:Y:S06]  /*1d150*/  HMMA.16816.F32.BF16 R12, R40.reuse, R52, R12 ;  /* 0x00000034280c723c */ /* 0x042fec000004180c */
[C---:B------:R-:W-:Y:S01]  /*1d160*/  HMMA.16816.F32.BF16 R16, R40.reuse, R54, R16 ;  /* 0x000000362810723c */ /* 0x040fe20000041810 */
[----:B------:R-:W1:Y:S05]  /*1d170*/  LDSM.16.MT88.4 R52, [R218+0xe000] ;  /* 0x00e00000da34783b */ /* 0x000e6a0000004200 */
[C---:B--2---:R-:W-:Y:S05]  /*1d180*/  HMMA.16816.F32.BF16 R20, R40.reuse, R56, R20 ;  /* 0x000000382814723c */ /* 0x044fea0000041814 */
[--C-:B---3--:R-:W-:Y:S01]  /*1d190*/  FFMA.FTZ R44, R84, UR4, -R39.reuse ;  /* 0x00000004542c7c23 */ /* 0x108fe20008010827 */
[C---:B------:R-:W-:Y:S01]  /*1d1a0*/  HMMA.16816.F32.BF16 R24, R40.reuse, R58, R24 ;  /* 0x0000003a2818723c */ /* 0x040fe20000041818 */
[----:B------:R-:W2:Y:S02]  /*1d1b0*/  LDSM.16.MT88.4 R56, [R216+0xe000] ;  /* 0x00e00000d838783b */ /* 0x000ea40000004200 */
[----:B------:R3:W-:Y:S03]  /*1d1c0*/  MUFU.EX2 R129, R44 ;  /* 0x0000002c00817308 */ /* 0x0007e60000000800 */
[C---:B------:R-:W-:Y:S06]  /*1d1d0*/  HMMA.16816.F32.BF16 R28, R40.reuse, R48, R28 ;  /* 0x00000030281c723c */ /* 0x040fec000004181c */
[----:B------:R-:W-:Y:S01]  /*1d1e0*/  HMMA.16816.F32.BF16 R32, R40, R50, R32 ;  /* 0x000000322820723c */ /* 0x000fe20000041820 */
[----:B------:R-:W4:Y:S04]  /*1d1f0*/  LDSM.16.MT88.4 R40, [R217+0xe000] ;  /* 0x00e00000d928783b */ /* 0x000f280000004200 */
[--C-:B------:R-:W-:Y:S01]  /*1d200*/  FFMA.FTZ R48, R88, UR4, -R39.reuse ;  /* 0x0000000458307c23 */ /* 0x100fe20008010827 */
[--C-:B---3--:R-:W-:Y:S03]  /*1d210*/  FFMA.FTZ R44, R85, UR4, -R39.reuse ;  /* 0x00000004552c7c23 */ /* 0x108fe60008010827 */
[----:B------:R3:W-:Y:S10]  /*1d220*/  MUFU.EX2 R121, R48 ;  /* 0x0000003000797308 */ /* 0x0007f40000000800 */
[----:B------:R5:W-:Y:S01]  /*1d230*/  MUFU.EX2 R127, R44 ;  /* 0x0000002c007f7308 */ /* 0x000be20000000800 */
[----:B---3--:R-:W-:Y:S01]  /*1d240*/  FFMA.FTZ R48, R89, UR4, -R39 ;  /* 0x0000000459307c23 */ /* 0x008fe20008010827 */
[----:B------:R-:W-:Y:S08]  /*1d250*/  FFMA.FTZ R0, R0, R65, R183 ;  /* 0x0000004100007223 */ /* 0x000ff000000100b7 */
[----:B------:R3:W4:Y:S01]  /*1d260*/  MUFU.EX2 R120, R48 ;  /* 0x0000003000787308 */ /* 0x0007220000000800 */
[----:B------:R-:W-:Y:S01]  /*1d270*/  FADD.FTZ R0, R198, R0 ;  /* 0x00000000c6007221 */ /* 0x000fe20000010000 */
[--C-:B-----5:R-:W-:Y:S08]  /*1d280*/  FFMA.FTZ R44, R86, UR4, -R64.reuse ;  /* 0x00000004562c7c23 */ /* 0x120ff00008010840 */
[----:B------:R5:W-:Y:S01]  /*1d290*/  MUFU.EX2 R123, R44 ;  /* 0x0000002c007b7308 */ /* 0x000be20000000800 */
[--C-:B---3--:R-:W-:Y:S09]  /*1d2a0*/  FFMA.FTZ R48, R90, UR4, -R64.reuse ;  /* 0x000000045a307c23 */ /* 0x108ff20008010840 */
[----:B------:R3:W-:Y:S01]  /*1d2b0*/  MUFU.EX2 R117, R48 ;  /* 0x0000003000757308 */ /* 0x0007e20000000800 */
[--C-:B-----5:R-:W-:Y:S09]  /*1d2c0*/  FFMA.FTZ R44, R87, UR4, -R64.reuse ;  /* 0x00000004572c7c23 */ /* 0x120ff20008010840 */
[----:B------:R5:W-:Y:S01]  /*1d2d0*/  MUFU.EX2 R122, R44 ;  /* 0x0000002c007a7308 */ /* 0x000be20000000800 */
[----:B---3--:R-:W3:Y:S01]  /*1d2e0*/  LDSM.16.MT88.4 R48, [R135+0xe800] ;  /* 0x00e800008730783b */ /* 0x008ee20000004200 */
[----:B-----5:R-:W-:Y:S07]  /*1d2f0*/  F2FP.BF16.F32.PACK_AB R44, R147, R145 ;  /* 0x00000091932c723e */ /* 0x020fee00000010ff */
[C---:B------:R-:W-:Y:S06]  /*1d300*/  HMMA.16816.F32.BF16 R4, R44.reuse, R60, R4 ;  /* 0x0000003c2c04723c */ /* 0x040fec0000041804 */
[C---:B------:R-:W-:Y:S01]  /*1d310*/  HMMA.16816.F32.BF16 R8, R44.reuse, R62, R8 ;  /* 0x0000003e2c08723c */ /* 0x040fe20000041808 */
[----:B------:R-:W-:Y:S05]  /*1d320*/  LDSM.16.MT88.4 R60, [R135+0xf000] ;  /* 0x00f00000873c783b */ /* 0x000fea0000004200 */
[C---:B-1----:R-:W-:Y:S06]  /*1d330*/  HMMA.16816.F32.BF16 R12, R44.reuse, R52, R12 ;  /* 0x000000342c0c723c */ /* 0x042fec000004180c */
[C---:B------:R-:W-:Y:S05]  /*1d340*/  HMMA.16816.F32.BF16 R16, R44.reuse, R54, R16 ;  /* 0x000000362c10723c */ /* 0x040fea0000041810 */
[--C-:B------:R-:W-:Y:S01]  /*1d350*/  FFMA.FTZ R52, R91, UR4, -R64.reuse ;  /* 0x000000045b347c23 */ /* 0x100fe20008010840 */
[C---:B--2---:R-:W-:Y:S03]  /*1d360*/  HMMA.16816.F32.BF16 R20, R44.reuse, R56, R20 ;  /* 0x000000382c14723c */ /* 0x044fe60000041814 */
[----:B------:R1:W2:Y:S03]  /*1d370*/  MUFU.EX2 R116, R52 ;  /* 0x0000003400747308 */ /* 0x0002a60000000800 */
[C---:B------:R-:W-:Y:S05]  /*1d380*/  HMMA.16816.F32.BF16 R24, R44.reuse, R58, R24 ;  /* 0x0000003a2c18723c */ /* 0x040fea0000041818 */
[--C-:B------:R-:W-:Y:S01]  /*1d390*/  FFMA.FTZ R56, R93, UR4, -R39.reuse ;  /* 0x000000045d387c23 */ /* 0x100fe20008010827 */
[C---:B----4-:R-:W-:Y:S03]  /*1d3a0*/  HMMA.16816.F32.BF16 R28, R44.reuse, R40, R28 ;  /* 0x000000282c1c723c */ /* 0x050fe6000004181c */
[----:B------:R4:W-:Y:S03]  /*1d3b0*/  MUFU.EX2 R114, R56 ;  /* 0x0000003800727308 */ /* 0x0009e60000000800 */
[----:B------:R-:W-:Y:S05]  /*1d3c0*/  HMMA.16816.F32.BF16 R32, R44, R42, R32 ;  /* 0x0000002a2c20723c */ /* 0x000fea0000041820 */
[--C-:B------:R-:W-:Y:S01]  /*1d3d0*/  FFMA.FTZ R40, R95, UR4, -R64.reuse ;  /* 0x000000045f287c23 */ /* 0x100fe20008010840 */
[----:B------:R-:W-:Y:S01]  /*1d3e0*/  F2FP.BF16.F32.PACK_AB R41, R137, R136 ;  /* 0x000000888929723e */ /* 0x000fe200000010ff */
[--C-:B-1----:R-:W-:Y:S01]  /*1d3f0*/  FFMA.FTZ R52, R92, UR4, -R39.reuse ;  /* 0x000000045c347c23 */ /* 0x102fe20008010827 */
[----:B------:R-:W-:Y:S01]  /*1d400*/  F2FP.BF16.F32.PACK_AB R42, R133, R131 ;  /* 0x00000083852a723e */ /* 0x000fe200000010ff */
[----:B------:R1:W-:Y:S02]  /*1d410*/  MUFU.EX2 R109, R40 ;  /* 0x00000028006d7308 */ /* 0x0003e40000000800 */
[----:B------:R-:W-:Y:S01]  /*1d420*/  F2FP.BF16.F32.PACK_AB R43, R130, R132 ;  /* 0x00000084822b723e */ /* 0x000fe200000010ff */
[--C-:B------:R-:W-:Y:S01]  /*1d430*/  FFMA.FTZ R44, R96, UR4, -R39.reuse ;  /* 0x00000004602c7c23 */ /* 0x100fe20008010827 */
[--C-:B----4-:R-:W-:Y:S06]  /*1d440*/  FFMA.FTZ R56, R94, UR4, -R64.reuse ;  /* 0x000000045e387c23 */ /* 0x110fec0008010840 */
[----:B------:R4:W-:Y:S10]  /*1d450*/  MUFU.EX2 R115, R52 ;  /* 0x0000003400737308 */ /* 0x0009f40000000800 */
[----:B------:R5:W-:Y:S01]  /*1d460*/  MUFU.EX2 R111, R56 ;  /* 0x00000038006f7308 */ /* 0x000be20000000800 */
[----:B-1----:R-:W-:Y:S07]  /*1d470*/  F2FP.BF16.F32.PACK_AB R40, R138, R139 ;  /* 0x0000008b8a28723e */ /* 0x002fee00000010ff */
[C---:B---3--:R-:W-:Y:S01]  /*1d480*/  HMMA.16816.F32.BF16 R4, R40.reuse, R48, R4 ;  /* 0x000000302804723c */ /* 0x048fe20000041804 */
[----:B----4-:R-:W1:Y:S01]  /*1d490*/  LDSM.16.MT88.4 R52, [R218+0xe800] ;  /* 0x00e80000da34783b */ /* 0x010e620000004200 */
[----:B------:R3:W-:Y:S04]  /*1d4a0*/  MUFU.EX2 R96, R44 ;  /* 0x0000002c00607308 */ /* 0x0007e80000000800 */
[C---:B------:R-:W-:Y:S03]  /*1d4b0*/  HMMA.16816.F32.BF16 R8, R40.reuse, R50, R8 ;  /* 0x000000322808723c */ /* 0x040fe60000041808 */
[----:B-----5:R-:W4:Y:S02]  /*1d4c0*/  LDSM.16.MT88.4 R56, [R216+0xe800] ;  /* 0x00e80000d838783b */ /* 0x020f240000004200 */
[--C-:B------:R-:W-:Y:S02]  /*1d4d0*/  FFMA.FTZ R48, R97, UR4, -R39.reuse ;  /* 0x0000000461307c23 */ /* 0x100fe40008010827 */
[----:B------:R-:W-:Y:S02]  /*1d4e0*/  F2FP.BF16.F32.PACK_AB R50, R120, R121 ;  /* 0x000000797832723e */ /* 0x000fe400000010ff */
[----:B------:R5:W4:Y:S02]  /*1d4f0*/  MUFU.EX2 R95, R48 ;  /* 0x00000030005f7308 */ /* 0x000b240000000800 */
[----:B--2---:R-:W-:Y:S01]  /*1d500*/  F2FP.BF16.F32.PACK_AB R51, R116, R117 ;  /* 0x000000757433723e */ /* 0x004fe200000010ff */
[----:B---3--:R-:W2:Y:S01]  /*1d510*/  LDSM.16.MT88.4 R44, [R217+0xe800] ;  /* 0x00e80000d92c783b */ /* 0x008ea20000004200 */
[--C-:B-----5:R-:W-:Y:S06]  /*1d520*/  FFMA.FTZ R48, R98, UR4, -R64.reuse ;  /* 0x0000000462307c23 */ /* 0x120fec0008010840 */
[----:B------:R3:W-:Y:S01]  /*1d530*/  MUFU.EX2 R93, R48 ;  /* 0x00000030005d7308 */ /* 0x0007e20000000800 */
[C---:B-1----:R-:W-:Y:S06]  /*1d540*/  HMMA.16816.F32.BF16 R12, R40.reuse, R52, R12 ;  /* 0x00000034280c723c */ /* 0x042fec000004180c */
[C---:B------:R-:W-:Y:S01]  /*1d550*/  HMMA.16816.F32.BF16 R16, R40.reuse, R54, R16 ;  /* 0x000000362810723c */ /* 0x040fe20000041810 */
[----:B------:R-:W1:Y:S05]  /*1d560*/  LDSM.16.MT88.4 R52, [R218+0xf000] ;  /* 0x00f00000da34783b */ /* 0x000e6a0000004200 */
[C---:B----4-:R-:W-:Y:S05]  /*1d570*/  HMMA.16816.F32.BF16 R20, R40.reuse, R56, R20 ;  /* 0x000000382814723c */ /* 0x050fea0000041814 */
[----:B---3--:R-:W-:Y:S01]  /*1d580*/  FFMA.FTZ R48, R99, UR4, -R64 ;  /* 0x0000000463307c23 */ /* 0x008fe20008010840 */
[C---:B------:R-:W-:Y:S01]  /*1d590*/  HMMA.16816.F32.BF16 R24, R40.reuse, R58, R24 ;  /* 0x0000003a2818723c */ /* 0x040fe20000041818 */
[----:B------:R-:W3:Y:S02]  /*1d5a0*/  LDSM.16.MT88.4 R56, [R216+0xf000] ;  /* 0x00f00000d838783b */ /* 0x000ee40000004200 */
[----:B------:R4:W5:Y:S03]  /*1d5b0*/  MUFU.EX2 R94, R48 ;  /* 0x00000030005e7308 */ /* 0x0009660000000800 */
[C---:B--2---:R-:W-:Y:S06]  /*1d5c0*/  HMMA.16816.F32.BF16 R28, R40.reuse, R44, R28 ;  /* 0x0000002c281c723c */ /* 0x044fec000004181c */
[----:B------:R-:W-:Y:S01]  /*1d5d0*/  HMMA.16816.F32.BF16 R32, R40, R46, R32 ;  /* 0x0000002e2820723c */ /* 0x000fe20000041820 */
[----:B------:R-:W2:Y:S06]  /*1d5e0*/  LDSM.16.MT88.4 R40, [R217+0xf000] ;  /* 0x00f00000d928783b */ /* 0x000eac0000004200 */
[----:B------:R-:W-:Y:S01]  /*1d5f0*/  F2FP.BF16.F32.PACK_AB R46, R95, R96 ;  /* 0x000000605f2e723e */ /* 0x000fe200000010ff */
[----:B----4-:R-:W-:Y:S03]  /*1d600*/  FFMA.FTZ R48, R2, R66, R182 ;  /* 0x0000004202307223 */ /* 0x010fe600000100b6 */
[----:B------:R-:W-:Y:S01]  /*1d610*/  FFMA.FTZ R2, R100, UR4, -R39 ;  /* 0x0000000464027c23 */ /* 0x000fe20008010827 */
[----:B------:R-:W-:Y:S01]  /*1d620*/  FADD.FTZ R48, R191, R48 ;  /* 0x00000030bf307221 */ /* 0x000fe20000010000 */
[----:B-----5:R-:W-:Y:S02]  /*1d630*/  F2FP.BF16.F32.PACK_AB R47, R94, R93 ;  /* 0x0000005d5e2f723e */ /* 0x020fe400000010ff */
[----:B------:R4:W-:Y:S01]  /*1d640*/  MUFU.EX2 R92, R2 ;  /* 0x00000002005c7308 */ /* 0x0009e20000000800 */
[----:B------:R-:W-:Y:S01]  /*1d650*/  FADD.FTZ R49, R197, R48 ;  /* 0x00000030c5317221 */ /* 0x000fe20000010000 */
[----:B------:R-:W-:Y:S03]  /*1d660*/  FADD.FTZ R48, R189, R0 ;  /* 0x00000000bd307221 */ /* 0x000fe60000010000 */
[----:B------:R-:W-:Y:S01]  /*1d670*/  FADD.FTZ R0, R196, R49 ;  /* 0x00000031c4007221 */ /* 0x000fe20000010000 */
[----:B------:R-:W-:Y:S01]  /*1d680*/  FADD.FTZ R65, R192, R48 ;  /* 0x00000030c0417221 */ /* 0x000fe20000010000 */
[----:B------:R-:W-:Y:S02]  /*1d690*/  F2FP.BF16.F32.PACK_AB R48, R127, R129 ;  /* 0x000000817f30723e */ /* 0x000fe400000010ff */
[----:B------:R-:W-:Y:S01]  /*1d6a0*/  FADD.FTZ R66, R190, R0 ;  /* 0x00000000be427221 */ /* 0x000fe20000010000 */
[----:B------:R-:W-:Y:S01]  /*1d6b0*/  FFMA.FTZ R0, R103, UR4, -R64 ;  /* 0x0000000467007c23 */ /* 0x000fe20008010840 */
[----:B------:R-:W-:Y:S02]  /*1d6c0*/  F2FP.BF16.F32.PACK_AB R49, R122, R123 ;  /* 0x0000007b7a31723e */ /* 0x000fe400000010ff */
[----:B------:R-:W-:Y:S01]  /*1d6d0*/  FADD.FTZ R44, R195, R66 ;  /* 0x00000042c32c7221 */ /* 0x000fe20000010000 */
[----:B------:R5:W-:Y:S01]  /*1d6e0*/  MUFU.EX2 R90, R0 ;  /* 0x00000000005a7308 */ /* 0x000be20000000800 */
[--C-:B----4-:R-:W-:Y:S03]  /*1d6f0*/  FFMA.FTZ R2, R101, UR4, -R39.reuse ;  /* 0x0000000465027c23 */ /* 0x110fe60008010827 */
[C---:B------:R-:W-:Y:S06]  /*1d700*/  HMMA.16816.F32.BF16 R4, R48.reuse, R60, R4 ;  /* 0x0000003c3004723c */ /* 0x040fec0000041804 */
[----:B------:R4:W-:Y:S01]  /*1d710*/  MUFU.EX2 R91, R2 ;  /* 0x00000002005b7308 */ /* 0x0009e20000000800 */
[----:B------:R-:W-:Y:S01]  /*1d720*/  FADD.FTZ R44, R199, R44 ;  /* 0x0000002cc72c7221 */ /* 0x000fe20000010000 */
[C---:B------:R-:W-:Y:S01]  /*1d730*/  HMMA.16816.F32.BF16 R8, R48.reuse, R62, R8 ;  /* 0x0000003e3008723c */ /* 0x040fe20000041808 */
[----:B------:R-:W2:Y:S02]  /*1d740*/  LDSM.16.MT88.4 R60, [R135+0xf800] ;  /* 0x00f80000873c783b */ /* 0x000ea40000004200 */
[----:B------:R-:W-:Y:S03]  /*1d750*/  FADD.FTZ R44, R249, R44 ;  /* 0x0000002cf92c7221 */ /* 0x000fe60000010000 */
[C---:B-1----:R-:W-:Y:S05]  /*1d760*/  HMMA.16816.F32.BF16 R12, R48.reuse, R52, R12 ;  /* 0x00000034300c723c */ /* 0x042fea000004180c */
[----:B-----5:R-:W-:Y:S01]  /*1d770*/  FFMA.FTZ R0, R104, UR4, -R39 ;  /* 0x0000000468007c23 */ /* 0x020fe20008010827 */
[C---:B------:R-:W-:Y:S01]  /*1d780*/  HMMA.16816.F32.BF16 R16, R48.reuse, R54, R16 ;  /* 0x000000363010723c */ /* 0x040fe20000041810 */
[----:B------:R-:W1:Y:S02]  /*1d790*/  LDSM.16.MT88.4 R52, [R218+0xf800] ;  /* 0x00f80000da34783b */ /* 0x000e640000004200 */
[----:B------:R-:W-:Y:S02]  /*1d7a0*/  MUFU.EX2 R88, R0 ;  /* 0x0000000000587308 */ /* 0x000fe40000000800 */
[--C-:B----4-:R-:W-:Y:S01]  /*1d7b0*/  FFMA.FTZ R2, R102, UR4, -R64.reuse ;  /* 0x0000000466027c23 */ /* 0x110fe20008010840 */
[C---:B---3--:R-:W-:Y:S07]  /*1d7c0*/  HMMA.16816.F32.BF16 R20, R48.reuse, R56, R20 ;  /* 0x000000383014723c */ /* 0x048fee0000041814 */
[----:B------:R3:W-:Y:S01]  /*1d7d0*/  MUFU.EX2 R89, R2 ;  /* 0x0000000200597308 */ /* 0x0007e20000000800 */
[C---:B------:R-:W-:Y:S01]  /*1d7e0*/  HMMA.16816.F32.BF16 R24, R48.reuse, R58, R24 ;  /* 0x0000003a3018723c */ /* 0x040fe20000041818 */
[----:B------:R-:W4:Y:S05]  /*1d7f0*/  LDSM.16.MT88.4 R56, [R216+0xf800] ;  /* 0x00f80000d838783b */ /* 0x000f2a0000004200 */
[C---:B--2---:R-:W-:Y:S06]  /*1d800*/  HMMA.16816.F32.BF16 R28, R48.reuse, R40, R28 ;  /* 0x00000028301c723c */ /* 0x044fec000004181c */
[----:B------:R-:W-:Y:S01]  /*1d810*/  HMMA.16816.F32.BF16 R32, R48, R42, R32 ;  /* 0x0000002a3020723c */ /* 0x000fe20000041820 */
[----:B------:R-:W2:Y:S04]  /*1d820*/  LDSM.16.MT88.4 R40, [R217+0xf800] ;  /* 0x00f80000d928783b */ /* 0x000ea80000004200 */
[----:B---3--:R-:W-:Y:S02]  /*1d830*/  FADD.FTZ R2, R188, R65 ;  /* 0x00000041bc027221 */ /* 0x008fe40000010000 */
[----:B------:R-:W-:Y:S04]  /*1d840*/  FFMA.FTZ R48, R110, UR4, -R64 ;  /* 0x000000046e307c23 */ /* 0x000fe80008010840 */
[----:B------:R-:W-:Y:S01]  /*1d850*/  FADD.FTZ R45, R244, R2 ;  /* 0x00000002f42d7221 */ /* 0x000fe20000010000 */
[----:B------:R-:W-:Y:S01]  /*1d860*/  FFMA.FTZ R2, R105, UR4, -R39 ;  /* 0x0000000469027c23 */ /* 0x000fe20008010827 */
[----:B------:R-:W-:Y:S02]  /*1d870*/  MUFU.EX2 R82, R48 ;  /* 0x0000003000527308 */ /* 0x000fe40000000800 */
[----:B------:R-:W-:Y:S01]  /*1d880*/  FADD.FTZ R0, R251, R45 ;  /* 0x0000002dfb007221 */ /* 0x000fe20000010000 */
[----:B------:R-:W-:Y:S03]  /*1d890*/  F2FP.BF16.F32.PACK_AB R45, R109, R111 ;  /* 0x0000006f6d2d723e */ /* 0x000fe600000010ff */
[----:B------:R-:W-:Y:S04]  /*1d8a0*/  FADD.FTZ R0, R248, R0 ;  /* 0x00000000f8007221 */ /* 0x000fe80000010000 */
[----:B------:R3:W5:Y:S01]  /*1d8b0*/  MUFU.EX2 R87, R2 ;  /* 0x0000000200577308 */ /* 0x0007620000000800 */
[----:B------:R-:W-:Y:S01]  /*1d8c0*/  FADD.FTZ R0, R247, R0 ;  /* 0x00000000f7007221 */ /* 0x000fe20000010000 */
[----:B---3--:R-:W-:Y:S01]  /*1d8d0*/  FADD.FTZ R2, R246, R44 ;  /* 0x0000002cf6027221 */ /* 0x008fe20000010000 */
[----:B------:R-:W-:Y:S01]  /*1d8e0*/  FFMA.FTZ R44, R106, UR4, -R64 ;  /* 0x000000046a2c7c23 */ /* 0x000fe20008010840 */
[----:B-----5:R-:W-:Y:S02]  /*1d8f0*/  F2FP.BF16.F32.PACK_AB R50, R87, R88 ;  /* 0x000000585732723e */ /* 0x020fe400000010ff */
[----:B------:R-:W-:Y:S04]  /*1d900*/  FADD.FTZ R2, R215, R2 ;  /* 0x00000002d7027221 */ /* 0x000fe80000010000 */
[----:B------:R3:W-:Y:S01]  /*1d910*/  MUFU.EX2 R86, R44 ;  /* 0x0000002c00567308 */ /* 0x0007e20000000800 */
[----:B------:R-:W-:Y:S01]  /*1d920*/  FADD.FTZ R2, R213, R2 ;  /* 0x00000002d5027221 */ /* 0x000fe20000010000 */
[----:B---3--:R-:W-:Y:S01]  /*1d930*/  FADD.FTZ R44, R214, R0 ;  /* 0x00000000d62c7221 */ /* 0x008fe20000010000 */
[----:B------:R-:W-:Y:S03]  /*1d940*/  FFMA.FTZ R0, R107, UR4, -R64 ;  /* 0x000000046b007c23 */ /* 0x000fe60008010840 */
[----:B------:R-:W-:Y:S04]  /*1d950*/  FADD.FTZ R44, R245, R44 ;  /* 0x0000002cf52c7221 */ /* 0x000fe80000010000 */
[----:B------:R3:W5:Y:S01]  /*1d960*/  MUFU.EX2 R85, R0 ;  /* 0x0000000000557308 */ /* 0x0007620000000800 */
[----:B------:R-:W-:Y:S01]  /*1d970*/  FADD.FTZ R65, R211, R44 ;  /* 0x0000002cd3417221 */ /* 0x000fe20000010000 */
[----:B------:R-:W-:Y:S07]  /*1d980*/  F2FP.BF16.F32.PACK_AB R44, R114, R115 ;  /* 0x00000073722c723e */ /* 0x000fee00000010ff */
[C---:B------:R-:W-:Y:S06]  /*1d990*/  HMMA.16816.F32.BF16 R4, R44.reuse, R60, R4 ;  /* 0x0000003c2c04723c */ /* 0x040fec0000041804 */
[C---:B------:R-:W-:Y:S01]  /*1d9a0*/  HMMA.16816.F32.BF16 R8, R44.reuse, R62, R8 ;  /* 0x0000003e2c08723c */ /* 0x040fe20000041808 */
[----:B------:R-:W5:Y:S04]  /*1d9b0*/  LDSM.16.MT88.4 R60, [R135+0x10000] ;  /* 0x01000000873c783b */ /* 0x000f680000004200 */
[----:B---3--:R-:W-:Y:S01]  /*1d9c0*/  FADD.FTZ R0, R212, R2 ;  /* 0x00000002d4007221 */ /* 0x008fe20000010000 */
[C---:B-1----:R-:W-:Y:S05]  /*1d9d0*/  HMMA.16816.F32.BF16 R12, R44.reuse, R52, R12 ;  /* 0x000000342c0c723c */ /* 0x042fea000004180c */
[--C-:B------:R-:W-:Y:S01]  /*1d9e0*/  FFMA.FTZ R2, R108, UR4, -R39.reuse ;  /* 0x000000046c027c23 */ /* 0x100fe20008010827 */
[C---:B------:R-:W-:Y:S01]  /*1d9f0*/  HMMA.16816.F32.BF16 R16, R44.reuse, R54, R16 ;  /* 0x000000362c10723c */ /* 0x040fe20000041810 */
[----:B------:R-:W1:Y:S02]  /*1da00*/  LDSM.16.MT88.4 R52, [R218+0x10000] ;  /* 0x01000000da34783b */ /* 0x000e640000004200 */
[----:B------:R3:W-:Y:S02]  /*1da10*/  MUFU.EX2 R84, R2 ;  /* 0x0000000200547308 */ /* 0x0007e40000000800 */
[----:B------:R-:W-:Y:S01]  /*1da20*/  FADD.FTZ R66, R187, R0 ;  /* 0x00000000bb427221 */ /* 0x000fe20000010000 */
[C---:B----4-:R-:W-:Y:S05]  /*1da30*/  HMMA.16816.F32.BF16 R20, R44.reuse, R56, R20 ;  /* 0x000000382c14723c */ /* 0x050fea0000041814 */
[----:B------:R-:W-:Y:S01]  /*1da40*/  FFMA.FTZ R0, R210, UR4, -R39 ;  /* 0x00000004d2007c23 */ /* 0x000fe20008010827 */
[C---:B------:R-:W-:Y:S01]  /*1da50*/  HMMA.16816.F32.BF16 R24, R44.reuse, R58, R24 ;  /* 0x0000003a2c18723c */ /* 0x040fe20000041818 */
[----:B------:R-:W4:Y:S02]  /*1da60*/  LDSM.16.MT88.4 R56, [R216+0x10000] ;  /* 0x01000000d838783b */ /* 0x000f240000004200 */
[----:B------:R5:W-:Y:S02]  /*1da70*/  MUFU.EX2 R83, R0 ;  /* 0x0000000000537308 */ /* 0x000be40000000800 */
[----:B------:R-:W-:Y:S01]  /*1da80*/  FADD.FTZ R49, R209, R66 ;  /* 0x00000042d1317221 */ /* 0x000fe20000010000 */
[C---:B--2---:R-:W-:Y:S05]  /*1da90*/  HMMA.16816.F32.BF16 R28, R44.reuse, R40, R28 ;  /* 0x000000282c1c723c */ /* 0x044fea000004181c */
[----:B---3--:R-:W-:Y:S01]  /*1daa0*/  FADD.FTZ R2, R193, R65 ;  /* 0x00000041c1027221 */ /* 0x008fe20000010000 */
[----:B------:R-:W-:Y:S01]  /*1dab0*/  HMMA.16816.F32.BF16 R32, R44, R42, R32 ;  /* 0x0000002a2c20723c */ /* 0x000fe20000041820 */
[----:B------:R-:W2:Y:S04]  /*1dac0*/  LDSM.16.MT88.4 R40, [R217+0x10000] ;  /* 0x01000000d928783b */ /* 0x000ea80000004200 */
[----:B-----5:R-:W-:Y:S01]  /*1dad0*/  F2FP.BF16.F32.PACK_AB R51, R85, R86 ;  /* 0x000000565533723e */ /* 0x020fe200000010ff */
[----:B------:R-:W-:Y:S01]  /*1dae0*/  FADD.FTZ R0, R194, R2 ;  /* 0x00000002c2007221 */ /* 0x000fe20000010000 */
[----:B------:R-:W-:Y:S04]  /*1daf0*/  FADD.FTZ R2, R186, R49 ;  /* 0x00000031ba027221 */ /* 0x000fe80000010000 */
[----:B------:R-:W-:Y:S01]  /*1db00*/  FADD.FTZ R0, R184, R0 ;  /* 0x00000000b8007221 */ /* 0x000fe20000010000 */
[----:B------:R-:W-:Y:S01]  /*1db10*/  FFMA.FTZ R49, R207, UR4, -R64 ;  /* 0x00000004cf317c23 */ /* 0x000fe20008010840 */
[----:B------:R-:W-:Y:S02]  /*1db20*/  FADD.FTZ R2, R185, R2 ;  /* 0x00000002b9027221 */ /* 0x000fe40000010000 */
[----:B------:R-:W-:Y:S01]  /*1db30*/  FADD.FTZ R48, R177, R0 ;  /* 0x00000000b1307221 */ /* 0x000fe20000010000 */
[----:B------:R-:W-:Y:S01]  /*1db40*/  MUFU.EX2 R81, R49 ;  /* 0x0000003100517308 */ /* 0x000fe20000000800 */
[----:B------:R-:W-:Y:S02]  /*1db50*/  FADD.FTZ R0, R179, R2 ;  /* 0x00000002b3007221 */ /* 0x000fe40000010000 */
[----:B------:R-:W-:Y:S02]  /*1db60*/  FADD.FTZ R48, R176, R48 ;  /* 0x00000030b0307221 */ /* 0x000fe40000010000 */
[----:B------:R-:W-:Y:S01]  /*1db70*/  FADD.FTZ R2, R178, R0 ;  /* 0x00000000b2027221 */ /* 0x000fe20000010000 */
[--C-:B------:R-:W-:Y:S01]  /*1db80*/  FFMA.FTZ R0, R112, UR4, -R39.reuse ;  /* 0x0000000470007c23 */ /* 0x100fe20008010827 */
[----:B------:R-:W-:Y:S02]  /*1db90*/  FADD.FTZ R48, R175, R48 ;  /* 0x00000030af307221 */ /* 0x000fe40000010000 */
[----:B------:R-:W-:Y:S01]  /*1dba0*/  FADD.FTZ R2, R174, R2 ;  /* 0x00000002ae027221 */ /* 0x000fe20000010000 */
[----:B------:R3:W-:Y:S03]  /*1dbb0*/  MUFU.EX2 R80, R0 ;  /* 0x0000000000507308 */ /* 0x0007e60000000800 */
[----:B------:R-:W-:Y:S01]  /*1dbc0*/  FADD.FTZ R2, R173, R2 ;  /* 0x00000002ad027221 */ /* 0x000fe20000010000 */
[----:B---3--:R-:W-:Y:S01]  /*1dbd0*/  FADD.FTZ R0, R172, R48 ;  /* 0x00000030ac007221 */ /* 0x008fe20000010000 */
[----:B------:R-:W-:Y:S03]  /*1dbe0*/  FFMA.FTZ R48, R113, UR4, -R39 ;  /* 0x0000000471307c23 */ /* 0x000fe60008010827 */
[----:B------:R-:W-:Y:S01]  /*1dbf0*/  FADD.FTZ R49, R170, R0 ;  /* 0x00000000aa317221 */ /* 0x000fe20000010000 */
[----:B------:R-:W-:Y:S01]  /*1dc00*/  FADD.FTZ R0, R169, R2 ;  /* 0x00000002a9007221 */ /* 0x000fe20000010000 */
[----:B------:R-:W-:Y:S01]  /*1dc10*/  FFMA.FTZ R2, R208, UR4, -R64 ;  /* 0x00000004d0027c23 */ /* 0x000fe20008010840 */
[----:B------:R3:W5:Y:S01]  /*1dc20*/  MUFU.EX2 R79, R48 ;  /* 0x00000030004f7308 */ /* 0x0007620000000800 */
[----:B------:R-:W-:Y:S01]  /*1dc30*/  FADD.FTZ R65, R165, R49 ;  /* 0x00000031a5417221 */ /* 0x000fe20000010000 */
[----:B------:R-:W-:Y:S01]  /*1dc40*/  FADD.FTZ R66, R168, R0 ;  /* 0x00000000a8427221 */ /* 0x000fe20000010000 */
[----:B------:R-:W-:Y:S01]  /*1dc50*/  FFMA.FTZ R0, R206, UR4, -R64 ;  /* 0x00000004ce007c23 */ /* 0x000fe20008010840 */
[----:B------:R-:W-:Y:S02]  /*1dc60*/  F2FP.BF16.F32.PACK_AB R49, R90, R89 ;  /* 0x000000595a31723e */ /* 0x000fe400000010ff */
[----:B------:R-:W-:Y:S04]  /*1dc70*/  FADD.FTZ R44, R167, R66 ;  /* 0x00000042a72c7221 */ /* 0x000fe80000010000 */
[----:B------:R1:W-:Y:S01]  /*1dc80*/  MUFU.EX2 R77, R0 ;  /* 0x00000000004d7308 */ /* 0x0003e20000000800 */
[----:B------:R-:W-:Y:S01]  /*1dc90*/  FADD.FTZ R45, R166, R44 ;  /* 0x0000002ca62d7221 */ /* 0x000fe20000010000 */
[--C-:B------:R-:W-:Y:S08]  /*1dca0*/  FFMA.FTZ R44, R203, UR4, -R39.reuse ;  /* 0x00000004cb2c7c23 */ /* 0x100ff00008010827 */
[----:B------:R4:W2:Y:S01]  /*1dcb0*/  MUFU.EX2 R78, R2 ;  /* 0x00000002004e7308 */ /* 0x0008a20000000800 */
[----:B---3--:R-:W-:Y:S02]  /*1dcc0*/  F2FP.BF16.F32.PACK_AB R48, R91, R92 ;  /* 0x0000005c5b30723e */ /* 0x008fe400000010ff */
[----:B-----5:R-:W-:Y:S05]  /*1dcd0*/  F2FP.BF16.F32.PACK_AB R46, R79, R80 ;  /* 0x000000504f2e723e */ /* 0x020fea00000010ff */
[C---:B------:R-:W-:Y:S02]  /*1dce0*/  HMMA.16816.F32.BF16 R4, R48.reuse, R60, R4 ;  /* 0x0000003c3004723c */ /* 0x040fe40000041804 */
[----:B------:R-:W-:Y:S03]  /*1dcf0*/  MUFU.EX2 R75, R44 ;  /* 0x0000002c004b7308 */ /* 0x000fe60000000800 */
[----:B-1----:R-:W-:Y:S01]  /*1dd00*/  FFMA.FTZ R0, R205, UR4, -R39 ;  /* 0x00000004cd007c23 */ /* 0x002fe20008010827 */
[C---:B------:R-:W-:Y:S01]  /*1dd10*/  HMMA.16816.F32.BF16 R8, R48.reuse, R62, R8 ;  /* 0x0000003e3008723c */ /* 0x040fe20000041808 */
[----:B------:R-:W1:Y:S05]  /*1dd20*/  LDSM.16.MT88.4 R60, [R135+0x10800] ;  /* 0x01080000873c783b */ /* 0x000e6a0000004200 */
[----:B------:R3:W5:Y:S01]  /*1dd30*/  MUFU.EX2 R76, R0 ;  /* 0x00000000004c7308 */ /* 0x0007620000000800 */
[----:B----4-:R-:W-:Y:S01]  /*1dd40*/  FADD.FTZ R2, R171, R65 ;  /* 0x00000041ab027221 */ /* 0x010fe20000010000 */
[C---:B------:R-:W-:Y:S03]  /*1dd50*/  HMMA.16816.F32.BF16 R12, R48.reuse, R52, R12 ;  /* 0x00000034300c723c */ /* 0x040fe6000004180c */
[----:B------:R-:W-:Y:S03]  /*1dd60*/  FADD.FTZ R2, R161, R2 ;  /* 0x00000002a1027221 */ /* 0x000fe60000010000 */
[C---:B------:R-:W-:Y:S01]  /*1dd70*/  HMMA.16816.F32.BF16 R16, R48.reuse, R54, R16 ;  /* 0x000000363010723c */ /* 0x040fe20000041810 */
[----:B------:R-:W4:Y:S04]  /*1dd80*/  LDSM.16.MT88.4 R52, [R218+0x10800] ;  /* 0x01080000da34783b */ /* 0x000f280000004200 */
[----:B--2---:R-:W-:Y:S01]  /*1dd90*/  F2FP.BF16.F32.PACK_AB R47, R77, R78 ;  /* 0x0000004e4d2f723e */ /* 0x004fe200000010ff */
[C---:B------:R-:W-:Y:S05]  /*1dda0*/  HMMA.16816.F32.BF16 R20, R48.reuse, R56, R20 ;  /* 0x000000383014723c */ /* 0x040fea0000041814 */
[----:B---3--:R-:W-:Y:S01]  /*1ddb0*/  FADD.FTZ R0, R164, R2 ;  /* 0x00000002a4007221 */ /* 0x008fe20000010000 */
[C---:B------:R-:W-:Y:S01]  /*1ddc0*/  HMMA.16816.F32.BF16 R24, R48.reuse, R58, R24 ;  /* 0x0000003a3018723c */ /* 0x040fe20000041818 */
[----:B------:R-:W2:Y:S04]  /*1ddd0*/  LDSM.16.MT88.4 R56, [R216+0x10800] ;  /* 0x01080000d838783b */ /* 0x000ea80000004200 */
[----:B------:R-:W-:Y:S01]  /*1dde0*/  FADD.FTZ R44, R159, R0 ;  /* 0x000000009f2c7221 */ /* 0x000fe20000010000 */
[C---:B------:R-:W-:Y:S05]  /*1ddf0*/  HMMA.16816.F32.BF16 R28, R48.reuse, R40, R28 ;  /* 0x00000028301c723c */ /* 0x040fea000004181c */
[----:B------:R-:W-:Y:S01]  /*1de00*/  FFMA.FTZ R0, R118, UR4, -R64 ;  /* 0x0000000476007c23 */ /* 0x000fe20008010840 */
[----:B------:R-:W-:Y:S01]  /*1de10*/  HMMA.16816.F32.BF16 R32, R48, R42, R32 ;  /* 0x0000002a3020723c */ /* 0x000fe20000041820 */
[----:B------:R-:W3:Y:S02]  /*1de20*/  LDSM.16.MT88.4 R40, [R217+0x10800] ;  /* 0x01080000d928783b */ /* 0x000ee40000004200 */
[----:B------:R5:W-:Y:S02]  /*1de30*/  MUFU.EX2 R74, R0 ;  /* 0x00000000004a7308 */ /* 0x000be40000000800 */
[----:B------:R-:W-:Y:S06]  /*1de40*/  FADD.FTZ R2, R163, R45 ;  /* 0x0000002da3027221 */ /* 0x000fec0000010000 */
[----:B------:R-:W-:Y:S01]  /*1de50*/  FADD.FTZ R45, R162, R2 ;  /* 0x00000002a22d7221 */ /* 0x000fe20000010000 */
[----:B------:R-:W-:Y:S03]  /*1de60*/  FADD.FTZ R2, R160, R44 ;  /* 0x0000002ca0027221 */ /* 0x000fe60000010000 */
[----:B------:R-:W-:Y:S01]  /*1de70*/  FADD.FTZ R44, R158, R45 ;  /* 0x0000002d9e2c7221 */ /* 0x000fe20000010000 */
[----:B------:R-:W-:Y:S01]  /*1de80*/  F2FP.BF16.F32.PACK_AB R45, R81, R82 ;  /* 0x00000052512d723e */ /* 0x000fe200000010ff */
[----:B------:R-:W-:Y:S02]  /*1de90*/  FADD.FTZ R2, R154, R2 ;  /* 0x000000029a027221 */ /* 0x000fe40000010000 */
[----:B------:R-:W-:Y:S01]  /*1dea0*/  FADD.FTZ R44, R157, R44 ;  /* 0x0000002c9d2c7221 */ /* 0x000fe20000010000 */
[----:B-----5:R-:W-:Y:S01]  /*1deb0*/  FFMA.FTZ R0, R119, UR4, -R64 ;  /* 0x0000000477007c23 */ /* 0x020fe20008010840 */
[----:B------:R-:W-:Y:S01]  /*1dec0*/  FADD.FTZ R65, R155, R2 ;  /* 0x000000029b417221 */ /* 0x000fe20000010000 */
[--C-:B------:R-:W-:Y:S01]  /*1ded0*/  FFMA.FTZ R2, R202, UR4, -R39.reuse ;  /* 0x00000004ca027c23 */ /* 0x100fe20008010827 */
[----:B------:R-:W-:Y:S01]  /*1dee0*/  FADD.FTZ R66, R151, R44 ;  /* 0x0000002c97427221 */ /* 0x000fe20000010000 */
[----:B------:R5:W3:Y:S01]  /*1def0*/  MUFU.EX2 R73, R0 ;  /* 0x0000000000497308 */ /* 0x000ae20000000800 */
[----:B------:R-:W-:Y:S02]  /*1df00*/  F2FP.BF16.F32.PACK_AB R44, R83, R84 ;  /* 0x00000054532c723e */ /* 0x000fe400000010ff */
[----:B------:R-:W-:Y:S05]  /*1df10*/  FADD.FTZ R48, R156, R66 ;  /* 0x000000429c307221 */ /* 0x000fea0000010000 */
[C---:B-1----:R-:W-:Y:S02]  /*1df20*/  HMMA.16816.F32.BF16 R4, R44.reuse, R60, R4 ;  /* 0x0000003c2c04723c */ /* 0x042fe40000041804 */
[----:B------:R1:W-:Y:S04]  /*1df30*/  MUFU.EX2 R71, R2 ;  /* 0x0000000200477308 */ /* 0x0003e80000000800 */
[C---:B------:R-:W-:Y:S05]  /*1df40*/  HMMA.16816.F32.BF16 R8, R44.reuse, R62, R8 ;  /* 0x0000003e2c08723c */ /* 0x040fea0000041808 */
[----:B-----5:R-:W-:Y:S01]  /*1df50*/  FFMA.FTZ R0, R204, UR4, -R39 ;  /* 0x00000004cc007c23 */ /* 0x020fe20008010827 */
[C---:B----4-:R-:W-:Y:S03]  /*1df60*/  HMMA.16816.F32.BF16 R12, R44.reuse, R52, R12 ;  /* 0x000000342c0c723c */ /* 0x050fe6000004180c */
[----:B------:R4:W5:Y:S03]  /*1df70*/  MUFU.EX2 R72, R0 ;  /* 0x0000000000487308 */ /* 0x0009660000000800 */
[C---:B------:R-:W-:Y:S05]  /*1df80*/  HMMA.16816.F32.BF16 R16, R44.reuse, R54, R16 ;  /* 0x000000362c10723c */ /* 0x040fea0000041810 */
[----:B-1----:R-:W-:Y:S01]  /*1df90*/  FADD.FTZ R2, R150, R48 ;  /* 0x0000003096027221 */ /* 0x002fe20000010000 */
[C---:B--2---:R-:W-:Y:S05]  /*1dfa0*/  HMMA.16816.F32.BF16 R20, R44.reuse, R56, R20 ;  /* 0x000000382c14723c */ /* 0x044fea0000041814 */
[----:B------:R-:W-:Y:S01]  /*1dfb0*/  FFMA.FTZ R48, R201, UR4, -R64 ;  /* 0x00000004c9307c23 */ /* 0x000fe20008010840 */
[C---:B------:R-:W-:Y:S03]  /*1dfc0*/  HMMA.16816.F32.BF16 R24, R44.reuse, R58, R24 ;  /* 0x0000003a2c18723c */ /* 0x040fe60000041818 */
[----:B------:R1:W-:Y:S02]  /*1dfd0*/  MUFU.EX2 R70, R48 ;  /* 0x0000003000467308 */ /* 0x0003e40000000800 */
[----:B----4-:R-:W-:Y:S01]  /*1dfe0*/  FADD.FTZ R0, R153, R65 ;  /* 0x0000004199007221 */ /* 0x010fe20000010000 */
[C---:B---3--:R-:W-:Y:S05]  /*1dff0*/  HMMA.16816.F32.BF16 R28, R44.reuse, R40, R28 ;  /* 0x000000282c1c723c */ /* 0x048fea000004181c */
[----:B------:R-:W-:Y:S01]  /*1e000*/  FADD.FTZ R0, R152, R0 ;  /* 0x0000000098007221 */ /* 0x000fe20000010000 */
[----:B------:R-:W-:Y:S01]  /*1e010*/  HMMA.16816.F32.BF16 R32, R44, R42, R32 ;  /* 0x0000002a2c20723c */ /* 0x000fe20000041820 */
[----:B------:R-:W-:Y:S04]  /*1e020*/  LDSM.16.MT88.4 R44, [R217+0x11000] ;  /* 0x01100000d92c783b */ /* 0x000fe80000004200 */
[----:B------:R-:W-:Y:S01]  /*1e030*/  FADD.FTZ R0, R148, R0 ;  /* 0x0000000094007221 */ /* 0x000fe20000010000 */
[----:B------:R-:W-:Y:S01]  /*1e040*/  FADD.FTZ R2, R149, R2 ;  /* 0x0000000295027221 */ /* 0x000fe20000010000 */
[----:B------:R-:W-:Y:S01]  /*1e050*/  FFMA.FTZ R52, R124, UR4, -R39 ;  /* 0x000000047c347c23 */ /* 0x000fe20008010827 */
[----:B------:R-:W-:Y:S01]  /*1e060*/  F2FP.BF16.F32.PACK_AB R40, R75, R76 ;  /* 0x0000004c4b28723e */ /* 0x000fe200000010ff */
[----:B-1----:R-:W1:Y:S02]  /*1e070*/  LDSM.16.MT88.4 R48, [R135+0x11000] ;  /* 0x011000008730783b */ /* 0x002e640000004200 */
[----:B------:R-:W-:Y:S01]  /*1e080*/  FADD.FTZ R60, R146, R0 ;  /* 0x00000000923c7221 */ /* 0x000fe20000010000 */
[----:B------:R-:W-:Y:S01]  /*1e090*/  FFMA.FTZ R0, R200, UR4, -R64 ;  /* 0x00000004c8007c23 */ /* 0x000fe20008010840 */
[----:B------:R-:W-:Y:S01]  /*1e0a0*/  FADD.FTZ R2, R145, R2 ;  /* 0x0000000291027221 */ /* 0x000fe20000010000 */
[----:B------:R-:W-:Y:S01]  /*1e0b0*/  MUFU.EX2 R66, R52 ;  /* 0x0000003400427308 */ /* 0x000fe20000000800 */
[----:B------:R-:W-:Y:S01]  /*1e0c0*/  FADD.FTZ R53, R69, R60 ;  /* 0x0000003c45357221 */ /* 0x000fe20000010000 */
[----:B------:R-:W-:Y:S01]  /*1e0d0*/  F2FP.BF16.F32.PACK_AB R41, R73, R74 ;  /* 0x0000004a4929723e */ /* 0x000fe200000010ff */
[----:B------:R-:W-:Y:S01]  /*1e0e0*/  LDSM.16.MT88.4 R148, [R218+0x11800] ;  /* 0x01180000da94783b */ /* 0x000fe20000004200 */
[----:B-----5:R-:W-:Y:S06]  /*1e0f0*/  F2FP.BF16.F32.PACK_AB R42, R71, R72 ;  /* 0x00000048472a723e */ /* 0x020fec00000010ff */
[----:B------:R2:W3:Y:S01]  /*1e100*/  MUFU.EX2 R69, R0 ;  /* 0x0000000000457308 */ /* 0x0004e20000000800 */
[----:B------:R-:W-:Y:S01]  /*1e110*/  LDSM.16.MT88.4 R152, [R216+0x11800] ;  /* 0x01180000d898783b */ /* 0x000fe20000004200 */
[----:B--2---:R-:W-:Y:S01]  /*1e120*/  FADD.FTZ R0, R147, R2 ;  /* 0x0000000293007221 */ /* 0x004fe20000010000 */
[----:B------:R-:W-:Y:S01]  /*1e130*/  FADD.FTZ R2, R144, R53 ;  /* 0x0000003590027221 */ /* 0x000fe20000010000 */
[----:B---3--:R-:W-:Y:S05]  /*1e140*/  F2FP.BF16.F32.PACK_AB R43, R69, R70 ;  /* 0x00000046452b723e */ /* 0x008fea00000010ff */
[----:B------:R-:W2:Y:S01]  /*1e150*/  LDSM.16.MT88.4 R52, [R218+0x11000] ;  /* 0x01100000da34783b */ /* 0x000ea20000004200 */
[----:B------:R-:W-:Y:S01]  /*1e160*/  FADD.FTZ R60, R143, R0 ;  /* 0x000000008f3c7221 */ /* 0x000fe20000010000 */
[----:B------:R-:W-:Y:S01]  /*1e170*/  FADD.FTZ R0, R140, R2 ;  /* 0x000000028c007221 */ /* 0x000fe20000010000 */
[----:B------:R-:W-:Y:S02]  /*1e180*/  FFMA.FTZ R2, R125, UR4, -R39 ;  /* 0x000000047d027c23 */ /* 0x000fe40008010827 */
[----:B------:R-:W-:Y:S01]  /*1e190*/  FADD.FTZ R56, R142, R60 ;  /* 0x0000003c8e387221 */ /* 0x000fe20000010000 */
[----:B------:R-:W-:Y:S01]  /*1e1a0*/  FADD.FTZ R0, R141, R0 ;  /* 0x000000008d007221 */ /* 0x000fe20000010000 */
[C---:B-1----:R-:W-:Y:S01]  /*1e1b0*/  HMMA.16816.F32.BF16 R4, R40.reuse, R48, R4 ;  /* 0x000000302804723c */ /* 0x042fe20000041804 */
[----:B------:R1:W3:Y:S01]  /*1e1c0*/  MUFU.EX2 R65, R2 ;  /* 0x0000000200417308 */ /* 0x0002e20000000800 */
[----:B------:R-:W-:Y:S03]  /*1e1d0*/  LDSM.16.MT88.4 R144, [R135+0x11800] ;  /* 0x011800008790783b */ /* 0x000fe60000004200 */
[----:B------:R-:W-:Y:S01]  /*1e1e0*/  FADD.FTZ R56, R139, R56 ;  /* 0x000000388b387221 */ /* 0x000fe20000010000 */
[C---:B------:R-:W-:Y:S05]  /*1e1f0*/  HMMA.16816.F32.BF16 R8, R40.reuse, R50, R8 ;  /* 0x000000322808723c */ /* 0x040fea0000041808 */
[----:B------:R-:W-:Y:S01]  /*1e200*/  FADD.FTZ R60, R136, R0 ;  /* 0x00000000883c7221 */ /* 0x000fe20000010000 */
[----:B------:R-:W-:Y:S02]  /*1e210*/  FADD.FTZ R0, R138, R56 ;  /* 0x000000388a007221 */ /* 0x000fe40000010000 */
[----:B------:R-:W4:Y:S03]  /*1e220*/  LDSM.16.MT88.4 R56, [R216+0x11000] ;  /* 0x01100000d838783b */ /* 0x000f260000004200 */
[----:B------:R-:W-:Y:S01]  /*1e230*/  FADD.FTZ R61, R137, R60 ;  /* 0x0000003c893d7221 */ /* 0x000fe20000010000 */
[----:B------:R-:W-:Y:S01]  /*1e240*/  FADD.FTZ R60, R131, R0 ;  /* 0x00000000833c7221 */ /* 0x000fe20000010000 */
[--C-:B------:R-:W-:Y:S01]  /*1e250*/  FFMA.FTZ R0, R180, UR4, -R64.reuse ;  /* 0x00000004b4007c23 */ /* 0x100fe20008010840 */
[--C-:B-1----:R-:W-:Y:S01]  /*1e260*/  FFMA.FTZ R2, R126, UR4, -R64.reuse ;  /* 0x000000047e027c23 */ /* 0x102fe20008010840 */
[----:B------:R-:W-:Y:S01]  /*1e270*/  FFMA.FTZ R64, R38, UR4, -R64 ;  /* 0x0000000426407c23 */ /* 0x000fe20008010840 */
[----:B------:R-:W-:Y:S01]  /*1e280*/  FADD.FTZ R60, R133, R60 ;  /* 0x0000003c853c7221 */ /* 0x000fe20000010000 */
[----:B------:R1:W-:Y:S01]  /*1e290*/  MUFU.EX2 R62, R0 ;  /* 0x00000000003e7308 */ /* 0x0003e20000000800 */
[----:B---3--:R-:W-:Y:S02]  /*1e2a0*/  F2FP.BF16.F32.PACK_AB R160, R65, R66 ;  /* 0x0000004241a0723e */ /* 0x008fe400000010ff */
[----:B------:R-:W-:Y:S07]  /*1e2b0*/  MOV R133, R3 ;  /* 0x0000000300857202 */ /* 0x000fee0000000f00 */
[----:B------:R3:W5:Y:S01]  /*1e2c0*/  MUFU.EX2 R63, R2 ;  /* 0x00000002003f7308 */ /* 0x0007620000000800 */
[C---:B--2---:R-:W-:Y:S06]  /*1e2d0*/  HMMA.16816.F32.BF16 R12, R40.reuse, R52, R12 ;  /* 0x00000034280c723c */ /* 0x044fec000004180c */
[C---:B------:R-:W-:Y:S03]  /*1e2e0*/  HMMA.16816.F32.BF16 R16, R40.reuse, R54, R16 ;  /* 0x000000362810723c */ /* 0x040fe60000041810 */
[----:B------:R-:W-:Y:S02]  /*1e2f0*/  MUFU.EX2 R64, R64 ;  /* 0x0000004000407308 */ /* 0x000fe40000000800 */
[----:B-1----:R-:W-:Y:S01]  /*1e300*/  FADD.FTZ R0, R132, R61 ;  /* 0x0000003d84007221 */ /* 0x002fe20000010000 */
[--C-:B------:R-:W-:Y:S01]  /*1e310*/  FFMA.FTZ R61, R128, UR4, -R39.reuse ;  /* 0x00000004803d7c23 */ /* 0x100fe20008010827 */
[----:B------:R-:W-:Y:S01]  /*1e320*/  FFMA.FTZ R39, R181, UR4, -R39 ;  /* 0x00000004b5277c23 */ /* 0x000fe20008010827 */
[----:B------:R-:W-:Y:S05]  /*1e330*/  MOV R132, R36 ;  /* 0x0000002400847202 */ /* 0x000fea0000000f00 */
[----:B------:R1:W-:Y:S01]  /*1e340*/  MUFU.EX2 R49, R39 ;  /* 0x0000002700317308 */ /* 0x0003e20000000800 */
[----:B---3--:R-:W-:Y:S01]  /*1e350*/  FADD.FTZ R2, R130, R0 ;  /* 0x0000000082027221 */ /* 0x008fe20000010000 */
[----:B------:R-:W-:Y:S01]  /*1e360*/  FADD.FTZ R0, R129, R60 ;  /* 0x0000003c81007221 */ /* 0x000fe20000010000 */
[----:B-----5:R-:W-:Y:S01]  /*1e370*/  F2FP.BF16.F32.PACK_AB R161, R62, R63 ;  /* 0x0000003f3ea1723e */ /* 0x020fe200000010ff */
[C---:B----4-:R-:W-:Y:S03]  /*1e380*/  HMMA.16816.F32.BF16 R20, R40.reuse, R56, R20 ;  /* 0x000000382814723c */ /* 0x050fe60000041814 */
[----:B------:R-:W-:Y:S01]  /*1e390*/  FADD.FTZ R2, R123, R2 ;  /* 0x000000027b027221 */ /* 0x000fe20000010000 */
[----:B------:R-:W-:Y:S02]  /*1e3a0*/  FADD.FTZ R48, R127, R0 ;  /* 0x000000007f307221 */ /* 0x000fe40000010000 */
[----:B------:R-:W2:Y:S01]  /*1e3b0*/  MUFU.EX2 R61, R61 ;  /* 0x0000003d003d7308 */ /* 0x000ea20000000800 */
[C---:B------:R-:W-:Y:S04]  /*1e3c0*/  HMMA.16816.F32.BF16 R24, R40.reuse, R58, R24 ;  /* 0x0000003a2818723c */ /* 0x040fe80000041818 */
[----:B------:R-:W-:Y:S02]  /*1e3d0*/  FADD.FTZ R0, R122, R2 ;  /* 0x000000027a007221 */ /* 0x000fe40000010000 */
[C---:B------:R-:W-:Y:S05]  /*1e3e0*/  HMMA.16816.F32.BF16 R28, R40.reuse, R44, R28 ;  /* 0x0000002c281c723c */ /* 0x040fea000004181c */
[----:B-1----:R-:W-:Y:S01]  /*1e3f0*/  FADD.FTZ R39, R121, R48 ;  /* 0x0000003079277221 */ /* 0x002fe20000010000 */
[----:B------:R-:W-:Y:S01]  /*1e400*/  HMMA.16816.F32.BF16 R32, R40, R46, R32 ;  /* 0x0000002e2820723c */ /* 0x000fe20000041820 */
[----:B------:R-:W1:Y:S04]  /*1e410*/  LDSM.16.MT88.4 R40, [R217+0x11800] ;  /* 0x01180000d928783b */ /* 0x000e680000004200 */
[----:B------:R-:W-:Y:S01]  /*1e420*/  FADD.FTZ R2, R117, R0 ;  /* 0x0000000075027221 */ /* 0x000fe20000010000 */
[----:B------:R-:W-:Y:S01]  /*1e430*/  FADD.FTZ R0, R120, R39 ;  /* 0x0000002778007221 */ /* 0x000fe20000010000 */
[----:B--2---:R-:W-:Y:S01]  /*1e440*/  F2FP.BF16.F32.PACK_AB R162, R49, R61 ;  /* 0x0000003d31a2723e */ /* 0x004fe200000010ff */
[----:B------:R2:W3:Y:S03]  /*1e450*/  MUFU.EX2 R39, R37 ;  /* 0x0000002500277308 */ /* 0x0004e60000000800 */
[----:B------:R-:W-:Y:S01]  /*1e460*/  FADD.FTZ R2, R116, R2 ;  /* 0x0000000274027221 */ /* 0x000fe20000010000 */
[----:B------:R-:W-:Y:S03]  /*1e470*/  FADD.FTZ R0, R115, R0 ;  /* 0x0000000073007221 */ /* 0x000fe60000010000 */
[----:B------:R-:W-:Y:S01]  /*1e480*/  FADD.FTZ R2, R111, R2 ;  /* 0x000000026f027221 */ /* 0x000fe20000010000 */
[----:B--2---:R-:W-:Y:S03]  /*1e490*/  FADD.FTZ R37, R114, R0 ;  /* 0x0000000072257221 */ /* 0x004fe60000010000 */
[----:B------:R-:W-:Y:S01]  /*1e4a0*/  FADD.FTZ R0, R109, R2 ;  /* 0x000000026d007221 */ /* 0x000fe20000010000 */
[----:B---3--:R-:W-:Y:S01]  /*1e4b0*/  F2FP.BF16.F32.PACK_AB R163, R64, R39 ;  /* 0x0000002740a3723e */ /* 0x008fe200000010ff */
[----:B------:R-:W-:Y:S02]  /*1e4c0*/  FADD.FTZ R2, R96, R37 ;  /* 0x0000002560027221 */ /* 0x000fe40000010000 */
[----:B------:R-:W-:Y:S02]  /*1e4d0*/  FADD.FTZ R37, R93, R0 ;  /* 0x000000005d257221 */ /* 0x000fe40000010000 */
[----:B------:R-:W-:Y:S02]  /*1e4e0*/  FADD.FTZ R0, R95, R2 ;  /* 0x000000025f007221 */ /* 0x000fe40000010000 */
[C---:B------:R-:W-:Y:S05]  /*1e4f0*/  HMMA.16816.F32.BF16 R136, R160.reuse, R144, R4 ;  /* 0x00000090a088723c */ /* 0x040fea0000041804 */
[----:B------:R-:W-:Y:S01]  /*1e500*/  FADD.FTZ R2, R94, R37 ;  /* 0x000000255e027221 */ /* 0x000fe20000010000 */
[C---:B------:R-:W-:Y:S05]  /*1e510*/  HMMA.16816.F32.BF16 R144, R160.reuse, R146, R8 ;  /* 0x00000092a090723c */ /* 0x040fea0000041808 */
[----:B------:R-:W-:Y:S01]  /*1e520*/  FADD.FTZ R0, R92, R0 ;  /* 0x000000005c007221 */ /* 0x000fe20000010000 */
[C---:B------:R-:W-:Y:S05]  /*1e530*/  HMMA.16816.F32.BF16 R140, R160.reuse, R148, R12 ;  /* 0x00000094a08c723c */ /* 0x040fea000004180c */
[----:B------:R-:W-:Y:S01]  /*1e540*/  FADD.FTZ R2, R89, R2 ;  /* 0x0000000259027221 */ /* 0x000fe20000010000 */
[----:B------:R-:W-:Y:S01]  /*1e550*/  FADD.FTZ R0, R91, R0 ;  /* 0x000000005b007221 */ /* 0x000fe20000010000 */
[C---:B------:R-:W-:Y:S04]  /*1e560*/  HMMA.16816.F32.BF16 R148, R160.reuse, R150, R16 ;  /* 0x00000096a094723c */ /* 0x040fe80000041810 */
[----:B------:R-:W-:Y:S01]  /*1e570*/  FADD.FTZ R2, R90, R2 ;  /* 0x000000025a027221 */ /* 0x000fe20000010000 */
[----:B------:R-:W-:Y:S01]  /*1e580*/  FADD.FTZ R37, R88, R0 ;  /* 0x0000000058257221 */ /* 0x000fe20000010000 */
[C---:B------:R-:W-:Y:S05]  /*1e590*/  HMMA.16816.F32.BF16 R156, R160.reuse, R152, R20 ;  /* 0x00000098a09c723c */ /* 0x040fea0000041814 */
[----:B------:R-:W-:Y:S01]  /*1e5a0*/  FADD.FTZ R4, R87, R37 ;  /* 0x0000002557047221 */ /* 0x000fe20000010000 */
[----:B------:R-:W-:Y:S01]  /*1e5b0*/  FADD.FTZ R0, R86, R2 ;  /* 0x0000000256007221 */ /* 0x000fe20000010000 */
[C---:B------:R-:W-:Y:S04]  /*1e5c0*/  HMMA.16816.F32.BF16 R152, R160.reuse, R154, R24 ;  /* 0x0000009aa098723c */ /* 0x040fe80000041818 */
[----:B------:R-:W-:Y:S01]  /*1e5d0*/  FADD.FTZ R2, R85, R0 ;  /* 0x0000000055027221 */ /* 0x000fe20000010000 */
[----:B------:R-:W-:Y:S01]  /*1e5e0*/  FADD.FTZ R0, R84, R4 ;  /* 0x0000000454007221 */ /* 0x000fe20000010000 */
[C---:B-1----:R-:W-:Y:S05]  /*1e5f0*/  HMMA.16816.F32.BF16 R164, R160.reuse, R40, R28 ;  /* 0x00000028a0a4723c */ /* 0x042fea000004181c */
[----:B------:R-:W-:Y:S01]  /*1e600*/  FADD.FTZ R2, R82, R2 ;  /* 0x0000000252027221 */ /* 0x000fe20000010000 */
[----:B------:R-:W-:Y:S01]  /*1e610*/  FADD.FTZ R4, R83, R0 ;  /* 0x0000000053047221 */ /* 0x000fe20000010000 */
[----:B------:R-:W-:Y:S04]  /*1e620*/  HMMA.16816.F32.BF16 R160, R160, R42, R32 ;  /* 0x0000002aa0a0723c */ /* 0x000fe80000041820 */
[----:B------:R-:W-:Y:S01]  /*1e630*/  FADD.FTZ R4, R80, R4 ;  /* 0x0000000450047221 */ /* 0x000fe20000010000 */
[----:B------:R-:W-:Y:S06]  /*1e640*/  FADD.FTZ R0, R81, R2 ;  /* 0x0000000251007221 */ /* 0x000fec0000010000 */
[----:B------:R-:W-:Y:S01]  /*1e650*/  FADD.FTZ R2, R78, R0 ;  /* 0x000000004e027221 */ /* 0x000fe20000010000 */
[----:B------:R-:W-:Y:S03]  /*1e660*/  FADD.FTZ R0, R79, R4 ;  /* 0x000000044f007221 */ /* 0x000fe60000010000 */
        /* <DEDUP_REMOVED lines=16> */
[----:B------:R-:W-:Y:S02]  /*1e770*/  FADD.FTZ R0, R64, R0 ;  /* 0x0000000040007221 */ /* 0x000fe40000010000 */
[----:B------:R2:W-:Y:S04]  /*1e780*/  STL [R1+0x10], R2 ;  /* 0x0000100201007387 */ /* 0x0005e80000100800 */
[----:B------:R2:W-:Y:S01]  /*1e790*/  STL [R1+0x14], R0 ;  /* 0x0000140001007387 */ /* 0x0005e20000100800 */
[----:B------:R-:W-:Y:S05]  /*1e7a0*/  @P1 BRA `(.L_x_919) ;  /* 0xffffff8800cc1947 */ /* 0x000fea000383ffff */
.L_x_915:
[----:B------:R-:W2:Y:S04]  /*1e7b0*/  LDL.LU R5, [R1+0x10] ;  /* 0x0000100001057983 */ /* 0x000ea80000300800 */
[----:B------:R-:W3:Y:S01]  /*1e7c0*/  LDL.LU R4, [R1+0x14] ;  /* 0x0000140001047983 */ /* 0x000ee20000300800 */
[----:B------:R-:W4:Y:S01]  /*1e7d0*/  S2UR UR4, SR_CgaCtaId ;  /* 0x00000000000479c3 */ /* 0x000f220000008800 */
[----:B------:R-:W-:Y:S01]  /*1e7e0*/  UMOV UR6, 0x400 ;  /* 0x0000040000067882 */ /* 0x000fe20000000000 */
[----:B-1----:R-:W-:Y:S01]  /*1e7f0*/  IMAD.MOV.U32 R7, RZ, RZ, -0x10 ;  /* 0xfffffff0ff077424 */ /* 0x002fe200078e00ff */
[----:B------:R-:W1:Y:S01]  /*1e800*/  S2R R27, SR_TID.X ;  /* 0x00000000001b7919 */ /* 0x000e620000002100 */
[----:B------:R-:W-:Y:S01]  /*1e810*/  IMAD.MOV.U32 R8, RZ, RZ, 0x20 ;  /* 0x00000020ff087424 */ /* 0x000fe200078e00ff */
[----:B------:R-:W-:-:S02]  /*1e820*/  UISETP.NE.AND UP0, UPT, UR16, -0x1, UPT ;  /* 0xffffffff1000788c */ /* 0x000fc4000bf05270 */
[----:B----4-:R-:W-:-:S09]  /*1e830*/  ULEA UR4, UR4, UR6, 0x18 ;  /* 0x0000000604047291 */ /* 0x010fd2000f8ec03f */
[----:B------:R-:W-:Y:S02]  /*1e840*/  @UP0 ULDC.64 UR6, c[0x0][0x298] ;  /* 0x0000a60000060ab9 */ /* 0x000fe40000000a00 */
[----:B------:R-:W-:-:S04]  /*1e850*/  @UP0 UIMAD.WIDE.U32 UR10, UR16, UR6, URZ ;  /* 0x00000006100a02a5 */ /* 0x000fc8000f8e003f */
[----:B------:R-:W-:Y:S01]  /*1e860*/  @UP0 UIMAD UR8, UR16, UR7, UR11 ;  /* 0x00000007100802a4 */ /* 0x000fe2000f8e020b */
[----:B-1----:R-:W-:-:S04]  /*1e870*/  SHF.R.S32.HI R28, RZ, 0x1f, R27 ;  /* 0x0000001fff1c7819 */ /* 0x002fc8000001141b */
[----:B------:R-:W-:-:S04]  /*1e880*/  LEA.HI R26, R28, R27, RZ, 0x5 ;  /* 0x0000001b1c1a7211 */ /* 0x000fc800078f28ff */
[----:B------:R-:W-:Y:S01]  /*1e890*/  SHF.R.S32.HI R25, RZ, 0x5, R26 ;  /* 0x00000005ff197819 */ /* 0x000fe2000001141a */
[----:B--2---:R-:W1:Y:S04]  /*1e8a0*/  SHFL.BFLY PT, R0, R5, 0x2, 0x1f ;  /* 0x0c401f0005007f89 */ /* 0x004e6800000e0000 */
[----:B---3--:R-:W2:Y:S01]  /*1e8b0*/  SHFL.BFLY PT, R2, R4, 0x2, 0x1f ;  /* 0x0c401f0004027f89 */ /* 0x008ea200000e0000 */
[----:B-1----:R-:W-:Y:S01]  /*1e8c0*/  FADD.FTZ R0, R0, R5 ;  /* 0x0000000500007221 */ /* 0x002fe20000010000 */
[----:B--2---:R-:W-:-:S04]  /*1e8d0*/  FADD.FTZ R2, R2, R4 ;  /* 0x0000000402027221 */ /* 0x004fc80000010000 */
[----:B------:R-:W1:Y:S04]  /*1e8e0*/  SHFL.BFLY PT, R5, R0, 0x1, 0x1f ;  /* 0x0c201f0000057f89 */ /* 0x000e6800000e0000 */
[----:B------:R-:W2:Y:S01]  /*1e8f0*/  SHFL.BFLY PT, R4, R2, 0x1, 0x1f ;  /* 0x0c201f0002047f89 */ /* 0x000ea200000e0000 */
[----:B-1----:R-:W-:Y:S01]  /*1e900*/  FADD.FTZ R24, R0, R5 ;  /* 0x0000000500187221 */ /* 0x002fe20000010000 */
[----:B------:R-:W-:Y:S01]  /*1e910*/  MOV R0, 0x3f800000 ;  /* 0x3f80000000007802 */ /* 0x000fe20000000f00 */
[----:B--2---:R-:W-:-:S03]  /*1e920*/  FADD.FTZ R23, R2, R4 ;  /* 0x0000000402177221 */ /* 0x004fc60000010000 */
[----:B------:R-:W-:Y:S02]  /*1e930*/  FSETP.NE.FTZ.AND P4, PT, R24, RZ, PT ;  /* 0x000000ff1800720b */ /* 0x000fe40003f95000 */
[----:B------:R-:W-:Y:S02]  /*1e940*/  MOV R2, 0x3f800000 ;  /* 0x3f80000000027802 */ /* 0x000fe40000000f00 */
[----:B------:R-:W-:Y:S02]  /*1e950*/  FSETP.NE.FTZ.AND P3, PT, R23, RZ, PT ;  /* 0x000000ff1700720b */ /* 0x000fe40003f75000 */
[----:B------:R-:W-:-:S04]  /*1e960*/  LEA.HI R4, R28, R27, RZ, 0x2 ;  /* 0x0000001b1c047211 */ /* 0x000fc800078f10ff */
[----:B------:R-:W-:-:S03]  /*1e970*/  SHF.R.S32.HI R5, RZ, 0x2, R4 ;  /* 0x00000002ff057819 */ /* 0x000fc60000011404 */
[----:B------:R-:W1:Y:S08]  /*1e980*/  @P4 MUFU.RCP R0, R24 ;  /* 0x0000001800004308 */ /* 0x000e700000001000 */
[----:B------:R-:W2:Y:S01]  /*1e990*/  @P3 MUFU.RCP R2, R23 ;  /* 0x0000001700023308 */ /* 0x000ea20000001000 */
[C---:B-1----:R-:W-:Y:S01]  /*1e9a0*/  FMUL.FTZ R136, R0.reuse, R136 ;  /* 0x0000008800887220 */ /* 0x042fe20000410000 */
        /* <DEDUP_REMOVED lines=14> */
[----:B------:R-:W-:Y:S01]  /*1ea90*/  FMUL.FTZ R10, R0, R161 ;  /* 0x000000a1000a7220 */ /* 0x000fe20000410000 */
[----:B------:R-:W-:Y:S01]  /*1eaa0*/  SHF.R.S32.HI R0, RZ, 0x1f, R4 ;  /* 0x0000001fff007819 */ /* 0x000fe20000011404 */
[C---:B--2---:R-:W-:Y:S01]  /*1eab0*/  FMUL.FTZ R139, R2.reuse, R139 ;  /* 0x0000008b028b7220 */ /* 0x044fe20000410000 */
[C---:B------:R-:W-:Y:S01]  /*1eac0*/  FMUL.FTZ R6, R2.reuse, R138 ;  /* 0x0000008a02067220 */ /* 0x040fe20000410000 */
[----:B------:R-:W-:Y:S01]  /*1ead0*/  FMUL.FTZ R147, R2, R147 ;  /* 0x0000009302937220 */ /* 0x000fe20000410000 */
[----:B------:R-:W-:Y:S01]  /*1eae0*/  LEA.HI R0, R0, R5, RZ, 0x3 ;  /* 0x0000000500007211 */ /* 0x000fe200078f18ff */
[C---:B------:R-:W-:Y:S01]  /*1eaf0*/  FMUL.FTZ R18, R2.reuse, R146 ;  /* 0x0000009202127220 */ /* 0x040fe20000410000 */
[C---:B------:R-:W-:Y:S01]  /*1eb00*/  FMUL.FTZ R143, R2.reuse, R143 ;  /* 0x0000008f028f7220 */ /* 0x040fe20000410000 */
[----:B------:R-:W-:Y:S01]  /*1eb10*/  FMUL.FTZ R16, R2, R142 ;  /* 0x0000008e02107220 */ /* 0x000fe20000410000 */
[----:B------:R-:W-:Y:S01]  /*1eb20*/  LOP3.LUT R0, R0, 0xfffffff8, RZ, 0xc0, !PT ;  /* 0xfffffff800007812 */ /* 0x000fe200078ec0ff */
[C---:B------:R-:W-:Y:S01]  /*1eb30*/  FMUL.FTZ R151, R2.reuse, R151 ;  /* 0x0000009702977220 */ /* 0x040fe20000410000 */
[C---:B------:R-:W-:Y:S01]  /*1eb40*/  FMUL.FTZ R14, R2.reuse, R150 ;  /* 0x00000096020e7220 */ /* 0x040fe20000410000 */
[C---:B------:R-:W-:Y:S01]  /*1eb50*/  FMUL.FTZ R159, R2.reuse, R159 ;  /* 0x0000009f029f7220 */ /* 0x040fe20000410000 */
[----:B------:R-:W-:Y:S01]  /*1eb60*/  FMUL.FTZ R19, R2, R158 ;  /* 0x0000009e02137220 */ /* 0x000fe20000410000 */
[----:B------:R-:W-:-:S02]  /*1eb70*/  IMAD.IADD R0, R5, 0x1, -R0 ;  /* 0x0000000105007824 */ /* 0x000fc400078e0a00 */
[C---:B------:R-:W-:Y:S01]  /*1eb80*/  FMUL.FTZ R155, R2.reuse, R155 ;  /* 0x0000009b029b7220 */ /* 0x040fe20000410000 */
[C---:B------:R-:W-:Y:S01]  /*1eb90*/  FMUL.FTZ R154, R2.reuse, R154 ;  /* 0x0000009a029a7220 */ /* 0x040fe20000410000 */
[C---:B------:R-:W-:Y:S01]  /*1eba0*/  FMUL.FTZ R167, R2.reuse, R167 ;  /* 0x000000a702a77220 */ /* 0x040fe20000410000 */
[C---:B------:R-:W-:Y:S01]  /*1ebb0*/  FMUL.FTZ R20, R2.reuse, R166 ;  /* 0x000000a602147220 */ /* 0x040fe20000410000 */
[C---:B------:R-:W-:Y:S01]  /*1ebc0*/  FMUL.FTZ R163, R2.reuse, R163 ;  /* 0x000000a302a37220 */ /* 0x040fe20000410000 */
[----:B------:R-:W-:Y:S01]  /*1ebd0*/  FMUL.FTZ R9, R2, R162 ;  /* 0x000000a202097220 */ /* 0x000fe20000410000 */
[----:B------:R-:W-:Y:S02]  /*1ebe0*/  LOP3.LUT R2, R4, 0x3ffffffc, RZ, 0xc0, !PT ;  /* 0x3ffffffc04027812 */ /* 0x000fe400078ec0ff */
[C---:B------:R-:W-:Y:S02]  /*1ebf0*/  SHF.L.U32 R4, R0.reuse, 0x6, RZ ;  /* 0x0000000600047819 */ /* 0x040fe400000006ff */
[----:B------:R-:W-:Y:S01]  /*1ec00*/  LOP3.LUT R5, R0, 0x1, RZ, 0xc0, !PT ;  /* 0x0000000100057812 */ /* 0x000fe200078ec0ff */
[----:B------:R-:W-:Y:S01]  /*1ec10*/  IMAD.IADD R2, R27, 0x1, -R2 ;  /* 0x000000011b027824 */ /* 0x000fe200078e0a02 */
[----:B------:R-:W-:-:S02]  /*1ec20*/  LOP3.LUT R4, R4, 0x1c0, RZ, 0xc0, !PT ;  /* 0x000001c004047812 */ /* 0x000fc400078ec0ff */
[----:B------:R-:W-:Y:S02]  /*1ec30*/  ISETP.NE.U32.AND P0, PT, R5, 0x1, PT ;  /* 0x000000010500780c */ /* 0x000fe40003f05070 */
[----:B------:R-:W-:Y:S02]  /*1ec40*/  LEA R2, R25, R2, 0x9 ;  /* 0x0000000219027211 */ /* 0x000fe400078e48ff */
[----:B------:R-:W-:Y:S02]  /*1ec50*/  LEA.HI R4, R4, R4, RZ, 0x1d ;  /* 0x0000000404047211 */ /* 0x000fe400078fe8ff */
[----:B------:R-:W-:Y:S02]  /*1ec60*/  R2P PR, R0, 0x6 ;  /* 0x0000000600007804 */ /* 0x000fe40000000000 */
[----:B------:R-:W-:Y:S02]  /*1ec70*/  LEA R2, R2, R4, 0x1 ;  /* 0x0000000402027211 */ /* 0x000fe400078e08ff */
[----:B------:R-:W-:-:S02]  /*1ec80*/  SEL R7, R7, 0x10, !P0 ;  /* 0x0000001007077807 */ /* 0x000fc40004000000 */
[----:B------:R-:W-:Y:S01]  /*1ec90*/  LEA R0, R2, UR4, 0x1 ;  /* 0x0000000402007c11 */ /* 0x000fe2000f8e08ff */
[----:B------:R-:W-:Y:S01]  /*1eca0*/  ULDC.U8 UR4, c[0x0][0x3d8] ;  /* 0x0000f60000047ab9 */ /* 0x000fe20000000000 */
[----:B------:R-:W-:Y:S02]  /*1ecb0*/  F2FP.BF16.F32.PACK_AB R6, R139, R6 ;  /* 0x000000068b06723e */ /* 0x000fe400000010ff */
[----:B------:R-:W-:Y:S02]  /*1ecc0*/  SEL R8, R8, 0xffffffe0, !P1 ;  /* 0xffffffe008087807 */ /* 0x000fe40004800000 */
[----:B------:R-:W-:Y:S01]  /*1ecd0*/  IADD3 R4, R0, R7, RZ ;  /* 0x0000000700047210 */ /* 0x000fe20007ffe0ff */
[----:B------:R1:W-:Y:S01]  /*1ece0*/  STS [R0+0x400], R6 ;  /* 0x0004000600007388 */ /* 0x0003e20000000800 */
[----:B------:R-:W-:Y:S02]  /*1ecf0*/  F2FP.BF16.F32.PACK_AB R11, R11, R136 ;  /* 0x000000880b0b723e */ /* 0x000fe400000010ff */
[----:B------:R-:W-:Y:S01]  /*1ed00*/  F2FP.BF16.F32.PACK_AB R12, R12, R144 ;  /* 0x000000900c0c723e */ /* 0x000fe200000010ff */
[----:B------:R-:W-:Y:S01]  /*1ed10*/  IMAD.IADD R5, R4, 0x1, R8 ;  /* 0x0000000104057824 */ /* 0x000fe200078e0208 */
[----:B------:R-:W-:Y:S01]  /*1ed20*/  F2FP.BF16.F32.PACK_AB R18, R147, R18 ;  /* 0x000000129312723e */ /* 0x000fe200000010ff */
[----:B------:R-:W-:Y:S01]  /*1ed30*/  STS [R0], R11 ;  /* 0x0000000b00007388 */ /* 0x000fe20000000800 */
[----:B------:R-:W-:-:S02]  /*1ed40*/  F2FP.BF16.F32.PACK_AB R17, R17, R140 ;  /* 0x0000008c1111723e */ /* 0x000fc400000010ff */
[----:B------:R-:W-:Y:S01]  /*1ed50*/  F2FP.BF16.F32.PACK_AB R16, R143, R16 ;  /* 0x000000108f10723e */ /* 0x000fe200000010ff */
[----:B------:R-:W-:Y:S01]  /*1ed60*/  STS [R4], R12 ;  /* 0x0000000c04007388 */ /* 0x000fe20000000800 */
[----:B------:R-:W-:Y:S02]  /*1ed70*/  F2FP.BF16.F32.PACK_AB R15, R15, R148 ;  /* 0x000000940f0f723e */ /* 0x000fe400000010ff */
[----:B------:R-:W-:Y:S01]  /*1ed80*/  F2FP.BF16.F32.PACK_AB R14, R151, R14 ;  /* 0x0000000e970e723e */ /* 0x000fe200000010ff */
[----:B------:R2:W-:Y:S01]  /*1ed90*/  STS [R4+0x400], R18 ;  /* 0x0004001204007388 */ /* 0x0005e20000000800 */
[----:B------:R-:W-:Y:S02]  /*1eda0*/  IADD3 R2, R0, 0x40, RZ ;  /* 0x0000004000027810 */ /* 0x000fe40007ffe0ff */
[----:B------:R-:W-:Y:S02]  /*1edb0*/  F2FP.BF16.F32.PACK_AB R13, R13, R156 ;  /* 0x0000009c0d0d723e */ /* 0x000fe400000010ff */
[----:B------:R-:W-:-:S02]  /*1edc0*/  F2FP.BF16.F32.PACK_AB R19, R159, R19 ;  /* 0x000000139f13723e */ /* 0x000fc400000010ff */
[----:B------:R-:W-:Y:S02]  /*1edd0*/  @P2 IADD3 R2, R0, -0x40, RZ ;  /* 0xffffffc000022810 */ /* 0x000fe40007ffe0ff */
[----:B------:R-:W-:Y:S01]  /*1ede0*/  F2FP.BF16.F32.PACK_AB R22, R22, R152 ;  /* 0x000000981616723e */ /* 0x000fe200000010ff */
[----:B-1----:R-:W-:Y:S01]  /*1edf0*/  IMAD.IADD R6, R0, 0x1, R8 ;  /* 0x0000000100067824 */ /* 0x002fe200078e0208 */
[----:B------:R-:W-:Y:S02]  /*1ee00*/  F2FP.BF16.F32.PACK_AB R154, R155, R154 ;  /* 0x0000009a9b9a723e */ /* 0x000fe400000010ff */
[----:B------:R-:W-:Y:S02]  /*1ee10*/  F2FP.BF16.F32.PACK_AB R21, R21, R164 ;  /* 0x000000a41515723e */ /* 0x000fe400000010ff */
[----:B------:R-:W-:Y:S01]  /*1ee20*/  STS [R6], R17 ;  /* 0x0000001106007388 */ /* 0x000fe20000000800 */
[----:B------:R-:W-:Y:S02]  /*1ee30*/  F2FP.BF16.F32.PACK_AB R20, R167, R20 ;  /* 0x00000014a714723e */ /* 0x000fe400000010ff */
[----:B------:R-:W-:Y:S01]  /*1ee40*/  F2FP.BF16.F32.PACK_AB R10, R10, R160 ;  /* 0x000000a00a0a723e */ /* 0x000fe200000010ff */
[----:B------:R1:W-:Y:S01]  /*1ee50*/  STS [R6+0x400], R16 ;  /* 0x0004001006007388 */ /* 0x0003e20000000800 */
[----:B------:R-:W-:-:S02]  /*1ee60*/  F2FP.BF16.F32.PACK_AB R9, R163, R9 ;  /* 0x00000009a309723e */ /* 0x000fc400000010ff */
[----:B------:R-:W-:Y:S01]  /*1ee70*/  PLOP3.LUT P0, PT, PT, PT, UP0, 0x80, 0x0 ;  /* 0x000000000000781c */ /* 0x000fe20003f0f008 */
[----:B------:R-:W-:Y:S01]  /*1ee80*/  STS [R5], R15 ;  /* 0x0000000f05007388 */ /* 0x000fe20000000800 */
[----:B--2---:R-:W-:Y:S01]  /*1ee90*/  IMAD.IADD R4, R7, 0x1, R2 ;  /* 0x0000000107047824 */ /* 0x004fe200078e0202 */
[----:B------:R-:W-:Y:S01]  /*1eea0*/  ISETP.NE.AND P1, PT, RZ, UR4, PT ;  /* 0x00000004ff007c0c */ /* 0x000fe2000bf25270 */
[----:B------:R-:W-:Y:S01]  /*1eeb0*/  IMAD.MOV.U32 R7, RZ, RZ, 0x7f800000 ;  /* 0x7f800000ff077424 */ /* 0x000fe200078e00ff */
[----:B------:R2:W-:Y:S01]  /*1eec0*/  STS [R5+0x400], R14 ;  /* 0x0004000e05007388 */ /* 0x0005e20000000800 */
[----:B------:R-:W-:-:S03]  /*1eed0*/  IMAD.IADD R0, R8, 0x1, R4 ;  /* 0x0000000108007824 */ /* 0x000fc600078e0204 */
[----:B------:R-:W-:Y:S04]  /*1eee0*/  STS [R2], R13 ;  /* 0x0000000d02007388 */ /* 0x000fe80000000800 */
[----:B------:R3:W-:Y:S04]  /*1eef0*/  STS [R2+0x400], R19 ;  /* 0x0004001302007388 */ /* 0x0007e80000000800 */
[----:B------:R-:W-:Y:S04]  /*1ef00*/  STS [R4], R22 ;  /* 0x0000001604007388 */ /* 0x000fe80000000800 */
[----:B------:R4:W-:Y:S01]  /*1ef10*/  STS [R4+0x400], R154 ;  /* 0x0004009a04007388 */ /* 0x0009e20000000800 */
[----:B-1----:R-:W-:Y:S01]  /*1ef20*/  MOV R6, 0x7f800000 ;  /* 0x7f80000000067802 */ /* 0x002fe20000000f00 */
[----:B--2---:R-:W1:Y:S01]  /*1ef30*/  @P4 MUFU.LG2 R5, R24 ;  /* 0x0000001800054308 */ /* 0x004e620000000c00 */
[----:B---3--:R-:W-:-:S05]  /*1ef40*/  IADD3 R2, R8, R2, RZ ;  /* 0x0000000208027210 */ /* 0x008fca0007ffe0ff */
[----:B------:R-:W-:Y:S01]  /*1ef50*/  STS [R2], R21 ;  /* 0x0000001502007388 */ /* 0x000fe20000000800 */
[----:B----4-:R-:W2:Y:S03]  /*1ef60*/  @P4 LDC R4, c[0x0][0x2e8] ;  /* 0x0000ba00ff044b82 */ /* 0x010ea60000000800 */
[----:B------:R3:W-:Y:S01]  /*1ef70*/  STS [R2+0x400], R20 ;  /* 0x0004001402007388 */ /* 0x0007e20000000800 */
[----:B-1----:R-:W-:-:S03]  /*1ef80*/  @P4 FMUL.FTZ R5, R5, 0.69314718246459960938 ;  /* 0x3f31721805054820 */ /* 0x002fc60000410000 */
[----:B------:R-:W-:Y:S04]  /*1ef90*/  STS [R0], R10 ;  /* 0x0000000a00007388 */ /* 0x000fe80000000800 */
[----:B------:R1:W-:Y:S01]  /*1efa0*/  STS [R0+0x400], R9 ;  /* 0x0004000900007388 */ /* 0x0003e20000000800 */
[----:B---3--:R-:W3:Y:S01]  /*1efb0*/  @P3 LDC R2, c[0x0][0x2e8] ;  /* 0x0000ba00ff023b82 */ /* 0x008ee20000000800 */
[----:B-1----:R-:W1:Y:S02]  /*1efc0*/  @P3 MUFU.LG2 R0, R23 ;  /* 0x0000001700003308 */ /* 0x002e640000000c00 */
[----:B-1----:R-:W-:Y:S01]  /*1efd0*/  @P3 FMUL.FTZ R0, R0, 0.69314718246459960938 ;  /* 0x3f31721800003820 */ /* 0x002fe20000410000 */
[----:B--2---:R-:W-:Y:S06]  /*1efe0*/  @P0 BRA `(.L_x_920) ;  /* 0x00000000001c0947 */ /* 0x004fec0003800000 */
[----:B------:R-:W1:Y:S01]  /*1eff0*/  S2UR UR8, SR_CTAID.Y ;  /* 0x00000000000879c3 */ /* 0x000e620000002600 */
[----:B------:R-:W-:Y:S01]  /*1f000*/  ULDC.64 UR6, c[0x0][0x290] ;  /* 0x0000a40000067ab9 */ /* 0x000fe20000000a00 */
[----:B-1----:R-:W-:Y:S02]  /*1f010*/  USHF.R.S32.HI UR4, URZ, 0x1f, UR8 ;  /* 0x0000001f3f047899 */ /* 0x002fe40008011408 */
[----:B------:R-:W-:Y:S02]  /*1f020*/  UIMAD.WIDE.U32 UR10, UR8, UR6, URZ ;  /* 0x00000006080a72a5 */ /* 0x000fe4000f8e003f */
[----:B------:R-:W-:-:S04]  /*1f030*/  UIMAD UR4, UR4, UR6, URZ ;  /* 0x00000006040472a4 */ /* 0x000fc8000f8e023f */
[----:B------:R-:W-:-:S04]  /*1f040*/  UIMAD UR4, UR8, UR7, UR4 ;  /* 0x00000007080472a4 */ /* 0x000fc8000f8e0204 */
[----:B------:R-:W-:-:S12]  /*1f050*/  UIADD3 UR8, UR11, UR4, URZ ;  /* 0x000000040b087290 */ /* 0x000fd8000fffe03f */
.L_x_920:
[----:B------:R-:W-:Y:S01]  /*1f060*/  @P4 FFMA.FTZ R6, R36, R4, R5 ;  /* 0x0000000424064223 */ /* 0x000fe20000010005 */
[----:B---3--:R-:W-:Y:S01]  /*1f070*/  @P3 FFMA.FTZ R7, R3, R2, R0 ;  /* 0x0000000203073223 */ /* 0x008fe20000010000 */
        /* <DEDUP_REMOVED lines=8> */
.L_x_921:
[----:B------:R-:W-:Y:S01]  /*1f100*/  S2UR UR4, SR_CTAID.Z ;  /* 0x00000000000479c3 */ /* 0x000fe20000002700 */
[----:B------:R-:W-:Y:S01]  /*1f110*/  ULDC UR6, c[0x0][0x270] ;  /* 0x00009c0000067ab9 */ /* 0x000fe20000000800 */
[----:B------:R-:W-:-:S06]  /*1f120*/  ULDC UR16, c[0x0][0x2c4] ;  /* 0x0000b10000107ab9 */ /* 0x000fcc0000000800 */
[----:B------:R-:W1:Y:S02]  /*1f130*/  S2UR UR7, SR_CTAID.Y ;  /* 0x00000000000779c3 */ /* 0x000e640000002600 */
[----:B-1----:R-:W-:-:S04]  /*1f140*/  UIMAD UR6, UR7, UR6, UR4 ;  /* 0x00000006070672a4 */ /* 0x002fc8000f8e0204 */
[----:B------:R-:W-:Y:S02]  /*1f150*/  UIMAD UR16, UR6, UR16, URZ ;  /* 0x00000010061072a4 */ /* 0x000fe4000f8e023f */
.L_x_922:
        /* <DEDUP_REMOVED lines=28> */
.L_x_924:
[----:B------:R-:W-:Y:S05]  /*1f320*/  BSYNC B0 ;  /* 0x0000000000007941 */ /* 0x000fea0003800000 */
.L_x_923:
[----:B------:R-:W3:Y:S01]  /*1f330*/  LDL.LU.64 R4, [R1+0x18] ;  /* 0x0000180001047983 */ /* 0x000ee20000300a00 */
[----:B------:R-:W4:Y:S01]  /*1f340*/  S2UR UR9, SR_CTAID.X ;  /* 0x00000000000979c3 */ /* 0x000f220000002500 */
[----:B-12---:R-:W-:Y:S01]  /*1f350*/  SHF.R.S32.HI R2, RZ, 0x1f, R9 ;  /* 0x0000001fff027819 */ /* 0x006fe20000011409 */
[----:B------:R-:W-:Y:S01]  /*1f360*/  ULDC UR7, c[0x0][0x2d0] ;  /* 0x0000b40000077ab9 */ /* 0x000fe20000000800 */
[----:B------:R-:W-:Y:S01]  /*1f370*/  LEA.HI R0, R28, R27, RZ, 0x3 ;  /* 0x0000001b1c007211 */ /* 0x000fe200078f18ff */
[----:B------:R1:W2:Y:S01]  /*1f380*/  LDS.128 R20, [R241+0x1800] ;  /* 0x00180000f1147984 */ /* 0x0002a20000000c00 */
[----:B------:R-:W-:Y:S01]  /*1f390*/  LEA.HI R9, R2, R9, RZ, 0x3 ;  /* 0x0000000902097211 */ /* 0x000fe200078f18ff */
[----:B------:R-:W-:Y:S01]  /*1f3a0*/  BSSY B0, `(.L_x_925) ;  /* 0x000002b000007945 */ /* 0x000fe20003800000 */
[----:B------:R-:W-:Y:S01]  /*1f3b0*/  SHF.R.S32.HI R10, RZ, 0x3, R0 ;  /* 0x00000003ff0a7819 */ /* 0x000fe20000011400 */
[----:B------:R-:W1:Y:S04]  /*1f3c0*/  LDC.64 R16, c[0x0][0x298] ;  /* 0x0000a600ff107b82 */ /* 0x000e680000000a00 */
[----:B------:R-:W-:-:S04]  /*1f3d0*/  VIADD R8, R10, 0x20 ;  /* 0x000000200a087836 */ /* 0x000fc80000000000 */
[----:B------:R-:W2:Y:S01]  /*1f3e0*/  LDC.64 R6, c[0x0][0x2a0] ;  /* 0x0000a800ff067b82 */ /* 0x000ea20000000a00 */
[----:B----4-:R-:W-:-:S04]  /*1f3f0*/  USHF.L.U32 UR9, UR9, 0x6, URZ ;  /* 0x0000000609097899 */ /* 0x010fc8000800063f */
[----:B------:R-:W-:-:S06]  /*1f400*/  USHF.R.S32.HI UR6, URZ, 0x1f, UR9 ;  /* 0x0000001f3f067899 */ /* 0x000fcc0008011409 */
[----:B-1----:R-:W-:Y:S01]  /*1f410*/  IMAD R0, R16, UR6, RZ ;  /* 0x0000000610007c24 */ /* 0x002fe2000f8e02ff */
[----:B------:R-:W-:Y:S01]  /*1f420*/  USHF.R.S32.HI UR6, URZ, 0x1f, UR4 ;  /* 0x0000001f3f067899 */ /* 0x000fe20008011404 */
[--C-:B---3--:R-:W-:Y:S02]  /*1f430*/  IMAD.MOV.U32 R12, RZ, RZ, R4.reuse ;  /* 0x000000ffff0c7224 */ /* 0x108fe400078e0004 */
[----:B------:R-:W-:Y:S02]  /*1f440*/  IMAD.MOV.U32 R12, RZ, RZ, R4 ;  /* 0x000000ffff0c7224 */ /* 0x000fe400078e0004 */
[----:B------:R-:W-:Y:S02]  /*1f450*/  IMAD.MOV.U32 R13, RZ, RZ, R5 ;  /* 0x000000ffff0d7224 */ /* 0x000fe400078e0005 */
[C---:B------:R-:W-:Y:S01]  /*1f460*/  VIADD R4, R10.reuse, 0x10 ;  /* 0x000000100a047836 */ /* 0x040fe20000000000 */
[----:B------:R-:W-:Y:S01]  /*1f470*/  SHF.R.S32.HI R13, RZ, 0x1f, R12 ;  /* 0x0000001fff0d7819 */ /* 0x000fe2000001140c */
[----:B------:R-:W-:Y:S01]  /*1f480*/  VIADD R5, R10, 0x30 ;  /* 0x000000300a057836 */ /* 0x000fe20000000000 */
[----:B------:R-:W-:-:S03]  /*1f490*/  ISETP.GE.AND P0, PT, R12, UR7, PT ;  /* 0x000000070c007c0c */ /* 0x000fc6000bf06270 */
[----:B------:R1:W-:Y:S01]  /*1f4a0*/  STL [R1+0x1c], R13 ;  /* 0x00001c0d01007387 */ /* 0x0003e20000100800 */
[----:B------:R-:W-:Y:S01]  /*1f4b0*/  IMAD.WIDE.U32 R2, R16, UR9, R12 ;  /* 0x0000000910027c25 */ /* 0x000fe2000f8e000c */
[----:B------:R-:W-:Y:S02]  /*1f4c0*/  ISETP.GE.OR P3, PT, R4, UR5, P0 ;  /* 0x0000000504007c0c */ /* 0x000fe40008766670 */
[----:B------:R1:W3:Y:S01]  /*1f4d0*/  LDS.128 R12, [R241] ;  /* 0x00000000f10c7984 */ /* 0x0002e20000000c00 */
[----:B------:R-:W-:Y:S01]  /*1f4e0*/  IMAD R4, R17, UR9, R0 ;  /* 0x0000000911047c24 */ /* 0x000fe2000f8e0200 */
[----:B------:R-:W-:Y:S01]  /*1f4f0*/  IADD3 R2, P1, R2, UR10, RZ ;  /* 0x0000000a02027c10 */ /* 0x000fe2000ff3e0ff */
[----:B------:R-:W-:Y:S01]  /*1f500*/  UIADD3 UR9, -UR9, UR18, URZ ;  /* 0x0000001209097290 */ /* 0x000fe2000fffe13f */
[----:B------:R-:W-:Y:S01]  /*1f510*/  ISETP.GE.OR P2, PT, R8, UR5, P0 ;  /* 0x0000000508007c0c */ /* 0x000fe20008746670 */
[----:B--2---:R-:W-:Y:S01]  /*1f520*/  IMAD R0, R6, UR6, RZ ;  /* 0x0000000606007c24 */ /* 0x004fe2000f8e02ff */
[----:B------:R-:W-:-:S02]  /*1f530*/  IADD3.X R3, R3, UR8, R4, P1, !PT ;  /* 0x0000000803037c10 */ /* 0x000fc40008ffe404 */
[----:B------:R-:W-:Y:S01]  /*1f540*/  ISETP.GE.OR P1, PT, R5, UR5, P0 ;  /* 0x0000000505007c0c */ /* 0x000fe20008726670 */
[----:B------:R-:W-:Y:S01]  /*1f550*/  IMAD R4, R7, UR4, R0 ;  /* 0x0000000407047c24 */ /* 0x000fe2000f8e0200 */
[----:B------:R-:W-:Y:S01]  /*1f560*/  ISETP.GE.OR P0, PT, R10, UR9, P0 ;  /* 0x000000090a007c0c */ /* 0x000fe20008706670 */
[----:B------:R-:W-:Y:S01]  /*1f570*/  IMAD.WIDE.U32 R6, R6, UR4, R2 ;  /* 0x0000000406067c25 */ /* 0x000fe2000f8e0002 */
[----:B------:R-:W-:-:S03]  /*1f580*/  SHF.R.S32.HI R0, RZ, 0x3, R9 ;  /* 0x00000003ff007819 */ /* 0x000fc60000011409 */
[----:B------:R-:W-:Y:S01]  /*1f590*/  IMAD.IADD R5, R4, 0x1, R7 ;  /* 0x0000000104057824 */ /* 0x000fe200078e0207 */
[----:B------:R-:W-:-:S07]  /*1f5a0*/  SHF.R.S32.HI R11, RZ, 0x1f, R0 ;  /* 0x0000001fff0b7819 */ /* 0x000fce0000011400 */
[----:B-1----:R-:W-:Y:S05]  /*1f5b0*/  @P0 BRA `(.L_x_926) ;  /* 0x0000000000240947 */ /* 0x002fea0003800000 */
        /* <DEDUP_REMOVED lines=8> */
[----:B---3--:R1:W-:Y:S02]  /*1f640*/  STG.E.128 desc[UR22][R8.64], R12 ;  /* 0x0000000c08007986 */ /* 0x0083e4000c101d16 */
.L_x_926:
[----:B------:R-:W-:Y:S05]  /*1f650*/  BSYNC B0 ;  /* 0x0000000000007941 */ /* 0x000fea0003800000 */
.L_x_925:
[----:B-1-3--:R1:W2:Y:S01]  /*1f660*/  LDS.128 R12, [R241+0x800] ;  /* 0x00080000f10c7984 */ /* 0x00a2a20000000c00 */
[----:B------:R-:W-:Y:S04]  /*1f670*/  BSSY B0, `(.L_x_927) ;  /* 0x000000e000007945 */ /* 0x000fe80003800000 */
[----:B------:R-:W-:Y:S05]  /*1f680*/  @P3 BRA `(.L_x_928) ;  /* 0x0000000000303947 */ /* 0x000fea0003800000 */
[----:B------:R-:W-:Y:S01]  /*1f690*/  IADD3 R0, P0, R10, 0x10, RZ ;  /* 0x000000100a007810 */ /* 0x000fe20007f1e0ff */
[----:B------:R-:W-:Y:S01]  /*1f6a0*/  ULDC.64 UR6, c[0x0][0x280] ;  /* 0x0000a00000067ab9 */ /* 0x000fe20000000a00 */
[----:B------:R-:W-:-:S03]  /*1f6b0*/  MOV R3, R5 ;  /* 0x0000000500037202 */ /* 0x000fc60000000f00 */
[----:B------:R-:W-:-:S04]  /*1f6c0*/  IMAD.X R2, RZ, RZ, R11, P0 ;  /* 0x000000ffff027224 */ /* 0x000fc800000e060b */
[----:B------:R-:W-:Y:S02]  /*1f6d0*/  IMAD R8, R2, R16, RZ ;  /* 0x0000001002087224 */ /* 0x000fe400078e02ff */
[----:B------:R-:W-:-:S04]  /*1f6e0*/  IMAD.MOV.U32 R2, RZ, RZ, R6 ;  /* 0x000000ffff027224 */ /* 0x000fc800078e0006 */
[----:B------:R-:W-:-:S04]  /*1f6f0*/  IMAD.WIDE.U32 R2, R0, R16, R2 ;  /* 0x0000001000027225 */ /* 0x000fc800078e0002 */
[----:B------:R-:W-:Y:S01]  /*1f700*/  IMAD R0, R0, R17, R8 ;  /* 0x0000001100007224 */ /* 0x000fe200078e0208 */
[----:B------:R-:W-:-:S04]  /*1f710*/  LEA R8, P0, R2, UR6, 0x1 ;  /* 0x0000000602087c11 */ /* 0x000fc8000f8008ff */
[----:B------:R-:W-:-:S04]  /*1f720*/  IADD3 R0, R0, R3, RZ ;  /* 0x0000000300007210 */ /* 0x000fc80007ffe0ff */
[----:B------:R-:W-:-:S05]  /*1f730*/  LEA.HI.X R9, R2, UR7, R0, 0x1, P0 ;  /* 0x0000000702097c11 */ /* 0x000fca00080f0c00 */
[----:B--2---:R3:W-:Y:S02]  /*1f740*/  STG.E.128 desc[UR22][R8.64], R12 ;  /* 0x0000000c08007986 */ /* 0x0047e4000c101d16 */
.L_x_928:
[----:B------:R-:W-:Y:S05]  /*1f750*/  BSYNC B0 ;  /* 0x0000000000007941 */ /* 0x000fea0003800000 */
.L_x_927:
[----:B--23--:R2:W3:Y:S01]  /*1f760*/  LDS.128 R12, [R241+0x1000] ;  /* 0x00100000f10c7984 */ /* 0x00c4e20000000c00 */
        /* <DEDUP_REMOVED lines=13> */
[----:B---3--:R4:W-:Y:S02]  /*1f840*/  STG.E.128 desc[UR22][R8.64], R12 ;  /* 0x0000000c08007986 */ /* 0x0089e4000c101d16 */
.L_x_930:
[----:B------:R-:W-:Y:S05]  /*1f850*/  BSYNC B0 ;  /* 0x0000000000007941 */ /* 0x000fea0003800000 */
.L_x_929:
[----:B------:R-:W-:Y:S05]  /*1f860*/  @P1 EXIT ;  /* 0x000000000000194d */ /* 0x000fea0003800000 */
[----:B------:R-:W-:Y:S01]  /*1f870*/  IADD3 R7, P0, R10, 0x30, RZ ;  /* 0x000000300a077810 */ /* 0x000fe20007f1e0ff */
[----:B------:R-:W-:Y:S01]  /*1f880*/  IMAD.MOV.U32 R2, RZ, RZ, R6 ;  /* 0x000000ffff027224 */ /* 0x000fe200078e0006 */
[----:B------:R-:W-:Y:S01]  /*1f890*/  MOV R3, R5 ;  /* 0x0000000500037202 */ /* 0x000fe20000000f00 */
[----:B------:R-:W-:Y:S02]  /*1f8a0*/  ULDC.64 UR4, c[0x0][0x280] ;  /* 0x0000a00000047ab9 */ /* 0x000fe40000000a00 */
[----:B------:R-:W-:Y:S02]  /*1f8b0*/  IMAD.X R0, RZ, RZ, R11, P0 ;  /* 0x000000ffff007224 */ /* 0x000fe400000e060b */
[----:B------:R-:W-:-:S04]  /*1f8c0*/  IMAD.WIDE.U32 R4, R7, R16, R2 ;  /* 0x0000001007047225 */ /* 0x000fc800078e0002 */
[----:B------:R-:W-:Y:S01]  /*1f8d0*/  IMAD R0, R0, R16, RZ ;  /* 0x0000001000007224 */ /* 0x000fe200078e02ff */
[----:B------:R-:W-:-:S03]  /*1f8e0*/  LEA R2, P0, R4, UR4, 0x1 ;  /* 0x0000000404027c11 */ /* 0x000fc6000f8008ff */
[----:B------:R-:W-:-:S05]  /*1f8f0*/  IMAD R0, R7, R17, R0 ;  /* 0x0000001107007224 */ /* 0x000fca00078e0200 */
[----:B------:R-:W-:-:S04]  /*1f900*/  IADD3 R0, R0, R5, RZ ;  /* 0x0000000500007210 */ /* 0x000fc80007ffe0ff */
[----:B------:R-:W-:-:S05]  /*1f910*/  LEA.HI.X R3, R4, UR5, R0, 0x1, P0 ;  /* 0x0000000504037c11 */ /* 0x000fca00080f0c00 */
[----:B------:R-:W-:Y:S01]  /*1f920*/  STG.E.128 desc[UR22][R2.64], R20 ;  /* 0x0000001402007986 */ /* 0x000fe2000c101d16 */
[----:B------:R-:W-:Y:S05]  /*1f930*/  EXIT ;  /* 0x000000000000794d */ /* 0x000fea0003800000 */
.L_x_931:
        /* <DEDUP_REMOVED lines=12> */
.L_x_7993:


//--------------------- .text._ZN5flash24flash_fwd_splitkv_kernelI23Flash_fwd_kernel_traitsILi64ELi64ELi256ELi4ELb0ELb0EN7cutlass10bfloat16_tE19Flash_kernel_traitsILi64ELi64ELi256ELi4ES3_EELb1ELb0ELb0ELb0ELb0ELb0ELb0ELb1EEEvNS_16Flash_fwd_paramsE --------------------------
	.section	.text._ZN5flash24flash_fwd_splitkv_kernelI23Flash_fwd_kernel_traitsILi64ELi64ELi256ELi4ELb0ELb0EN7cutlass10bfloat16_tE19Flash_kernel_traitsILi64ELi64ELi256ELi4ES3_EELb1ELb0ELb0ELb0ELb0ELb0ELb0ELb1EEEvNS_16Flash_fwd_paramsE,"ax",@progbits
	.align	128
        .global         _ZN5flash24flash_fwd_splitkv_kernelI23Flash_fwd_kernel_traitsILi64ELi64ELi256ELi4ELb0ELb0EN7cutlass10bfloat16_tE19Flash_kernel_traitsILi64ELi64ELi256ELi4ES3_EELb1ELb0ELb0ELb0ELb0ELb0ELb0ELb1EEEvNS_16Flash_fwd_paramsE
        .type           _ZN5flash24flash_fwd_splitkv_kernelI23Flash_fwd_kernel_traitsILi64ELi64ELi256ELi4ELb0ELb0EN7cutlass10bfloat16_tE19Flash_kernel_traitsILi64ELi64ELi256ELi4ES3_EELb1ELb0ELb0ELb0ELb0ELb0ELb0ELb1EEEvNS_16Flash_fwd_paramsE,@function
        .size           _ZN5flash24flash_fwd_splitkv_kernelI23Flash_fwd_kernel_traitsILi64ELi64ELi256ELi4ELb0ELb0EN7cutlass10bfloat16_tE19Flash_kernel_traitsILi64ELi64ELi256ELi4ES3_EELb1ELb0ELb0ELb0ELb0ELb0ELb0ELb1EEEvNS_16Flash_fwd_paramsE,(.L_x_7952 - _ZN5flash24flash_fwd_splitkv_kernelI23Flash_fwd_kernel_traitsILi64ELi64ELi256ELi4ELb0ELb0EN7cutlass10bfloat16_tE19Flash_kernel_traitsILi64ELi64ELi256ELi4ES3_EELb1ELb0ELb0ELb0ELb0ELb0ELb0ELb1EEEvNS_16Flash_fwd_paramsE)
        .other          _ZN5flash24flash_fwd_splitkv_kernelI23Flash_fwd_kernel_traitsILi64ELi64ELi256ELi4ELb0ELb0EN7cutlass10bfloat16_tE19Flash_kernel_traitsILi64ELi64ELi256ELi4ES3_EELb1ELb0ELb0ELb0ELb0ELb0ELb0ELb1EEEvNS_16Flash_fwd_paramsE,@"STO_CUDA_ENTRY STV_DEFAULT"
_ZN5flash24flash_fwd_splitkv_kernelI23Flash_fwd_kernel_traitsILi64ELi64ELi256ELi4ELb0ELb0EN7cutlass10bfloat16_tE19Flash_kernel_traitsILi64ELi64ELi256ELi4ES3_EELb1ELb0ELb0ELb0ELb0ELb0ELb0ELb1EEEvNS_16Flash_fwd_paramsE:
.text._ZN5flash24flash_fwd_splitkv_kernelI23Flash_fwd_kernel_traitsILi64ELi64ELi256ELi4ELb0ELb0EN7cutlass10bfloat16_tE19Flash_kernel_traitsILi64ELi64ELi256ELi4ES3_EELb1ELb0ELb0ELb0ELb0ELb0ELb0ELb1EEEvNS_16Flash_fwd_paramsE:
[----:B------:R-:W1:Y:S08]  /*0000*/  LDC R1, c[0x0][0x28] ;  /* 0x00000a00ff017b82 */ /* 0x000e700000000800 */
[----:B------:R-:W2:Y:S01]  /*0010*/  LDC.64 R24, c[0x0][0x198] ;  /* 0x00006600ff187b82 */ /* 0x000ea20000000a00 */
[----:B------:R-:W-:Y:S01]  /*0020*/  BSSY B3, `(.L_x_932) ;  /* 0x0000003000037945 */ /* 0x000fe20003800000 */
[----:B-1----:R-:W-:-:S06]  /*0030*/  IADD3 R1, R1, -0x178, RZ ;  /* 0xfffffe8801017810 */ /* 0x002fcc0007ffe0ff */
[----:B--2---:R-:W-:Y:S05]  /*0040*/  CALL.REL.NOINC `($_ZN5flash24flash_fwd_splitkv_kernelI23Flash_fwd_kernel_traitsILi64ELi64ELi256ELi4ELb0ELb0EN7cutlass10bfloat16_tE19Flash_kernel_traitsILi64ELi64ELi256ELi4ES3_EELb1ELb0ELb0ELb0ELb0ELb0ELb0ELb1EEEvNS_16Flash_fwd_paramsE$_ZN5flash30compute_attn_1rowblock_splitkvI23Flash_fwd_kernel_traitsILi64ELi64ELi256ELi4ELb0ELb0EN7cutlass10bfloat16_tE19Flash_kernel_traitsILi64ELi64ELi256ELi4ES3_EELb1ELb0ELb0ELb0ELb0ELb0ELb0ELb1ENS_16Flash_fwd_paramsEEEvRKT8_iiiii) ;  /* 0x0000000000087944 */ /* 0x004fea0003c00000 */
[----:B------:R-:W-:Y:S05]  /*0050*/  BSYNC B3 ;  /* 0x0000000000037941 */ /* 0x000fea0003800000 */
.L_x_932:
[----:B------:R-:W-:Y:S05]  /*0060*/  EXIT ;  /* 0x000000000000794d */ /* 0x000fea0003800000 */
        .type           $_ZN5flash24flash_fwd_splitkv_kernelI23Flash_fwd_kernel_traitsILi64ELi64ELi256ELi4ELb0ELb0EN7cutlass10bfloat16_tE19Flash_kernel_traitsILi64ELi64ELi256ELi4ES3_EELb1ELb0ELb0ELb0ELb0ELb0ELb0ELb1EEEvNS_16Flash_fwd_paramsE$_ZN5flash30compute_attn_1rowblock_splitkvI23Flash_fwd_kernel_traitsILi64ELi64ELi256ELi4ELb0ELb0EN7cutlass10bfloat16_tE19Flash_kernel_traitsILi64ELi64ELi256ELi4ES3_EELb1ELb0ELb0ELb0ELb0ELb0ELb0ELb1ENS_16Flash_fwd_paramsEEEvRKT8_iiiii,@function
        .size           $_ZN5flash24flash_fwd_splitkv_kernelI23Flash_fwd_kernel_traitsILi64ELi64ELi256ELi4ELb0ELb0EN7cutlass10bfloat16_tE19Flash_kernel_traitsILi64ELi64ELi256ELi4ES3_EELb1ELb0ELb0ELb0ELb0ELb0ELb0ELb1EEEvNS_16Flash_fwd_paramsE$_ZN5flash30compute_attn_1rowblock_splitkvI23Flash_fwd_kernel_traitsILi64ELi64ELi256ELi4ELb0ELb0EN7cutlass10bfloat16_tE19Flash_kernel_traitsILi64ELi64ELi256ELi4ES3_EELb1ELb0ELb0ELb0ELb0ELb0ELb0ELb1ENS_16Flash_fwd_paramsEEEvRKT8_iiiii,(.L_x_7952 - $_ZN5flash24flash_fwd_splitkv_kernelI23Flash_fwd_kernel_traitsILi64ELi64ELi256ELi4ELb0ELb0EN7cutlass10bfloat16_tE19Flash_kernel_traitsILi64ELi64ELi256ELi4ES3_EELb1ELb0ELb0ELb0ELb0ELb0ELb0ELb1EEEvNS_16Flash_fwd_paramsE$_ZN5flash30compute_attn_1rowblock_splitkvI23Flash_fwd_kernel_traitsILi64ELi64ELi256ELi4ELb0ELb0EN7cutlass10bfloat16_tE19Flash_kernel_traitsILi64ELi64ELi256ELi4ES3_EELb1ELb0ELb0ELb0ELb0ELb0ELb0ELb1ENS_16Flash_fwd_paramsEEEvRKT8_iiiii)
$_ZN5flash24flash_fwd_splitkv_kernelI23Flash_fwd_kernel_traitsILi64ELi64ELi256ELi4ELb0ELb0EN7cutlass10bfloat16_tE19Flash_kernel_traitsILi64ELi64ELi256ELi4ES3_EELb1ELb0ELb0ELb0ELb0ELb0ELb0ELb1EEEvNS_16Flash_fwd_paramsE$_ZN5flash30compute_attn_1rowblock_splitkvI23Flash_fwd_kernel_traitsILi64ELi64ELi256ELi4ELb0ELb0EN7cutlass10bfloat16_tE19Flash_kernel_traitsILi64ELi64ELi256ELi4ES3_EELb1ELb0ELb0ELb0ELb0ELb0ELb0ELb1ENS_16Flash_fwd_paramsEEEvRKT8_iiiii:
[----:B------:R-:W-:Y:S02]  /*0070*/  ULDC.64 UR6, c[0x0][0x208] ;  /* 0x0000820000067ab9 */ /* 0x000fe40000000a00 */
[----:B------:R-:W2:Y:S01]  /*0080*/  LD.E.64 R2, desc[UR6][R24.64+0xe0] ;  /* 0x0000e00618027980 */ /* 0x000ea2000c101b00 */
[----:B------:R-:W1:Y:S01]  /*0090*/  S2R R37, SR_CTAID.Y ;  /* 0x0000000000257919 */ /* 0x000e620000002600 */
[----:B------:R-:W-:Y:S02]  /*00a0*/  IMAD.MOV.U32 R41, RZ, RZ, -0x1 ;  /* 0xffffffffff297424 */ /* 0x000fe400078e00ff */
[----:B------:R-:W3:Y:S01]  /*00b0*/  LD.E.64 R4, desc[UR6][R24.64+0xf0] ;  /* 0x0000f00618047980 */ /* 0x000ee2000c101b00 */
[----:B--2---:R-:W-:-:S04]  /*00c0*/  ISETP.NE.U32.AND P0, PT, R2, RZ, PT ;  /* 0x000000ff0200720c */ /* 0x004fc80003f05070 */
[----:B------:R-:W-:Y:S01]  /*00d0*/  ISETP.NE.AND.EX P0, PT, R3, RZ, PT, P0 ;  /* 0x000000ff0300720c */ /* 0x000fe20003f05300 */
[----:B-1----:R-:W-:-:S12]  /*00e0*/  IMAD.WIDE R2, R37, 0x4, R2 ;  /* 0x0000000425027825 */ /* 0x002fd800078e0202 */
[----:B------:R-:W2:Y:S04]  /*00f0*/  @P0 LD.E R41, desc[UR6][R2.64] ;  /* 0x0000000602290980 */ /* 0x000ea8000c101900 */
[----:B------:R-:W2:Y:S01]  /*0100*/  @P0 LD.E R0, desc[UR6][R2.64+0x4] ;  /* 0x0000040602000980 */ /* 0x000ea2000c101900 */
[----:B---3--:R-:W-:-:S04]  /*0110*/  ISETP.NE.U32.AND P4, PT, R4, RZ, PT ;  /* 0x000000ff0400720c */ /* 0x008fc80003f85070 */
[----:B------:R-:W-:Y:S01]  /*0120*/  ISETP.NE.AND.EX P4, PT, R5, RZ, PT, P4 ;  /* 0x000000ff0500720c */ /* 0x000fe20003f85340 */
[----:B------:R-:W-:Y:S01]  /*0130*/  IMAD.MOV.U32 R10, RZ, RZ, RZ ;  /* 0x000000ffff0a7224 */ /* 0x000fe200078e00ff */
[----:B------:R-:W3:Y:S01]  /*0140*/  LD.E.64 R2, desc[UR6][R24.64+0xe8] ;  /* 0x0000e80618027980 */ /* 0x000ee2000c101b00 */
[----:B------:R-:W-:-:S10]  /*0150*/  IMAD.WIDE R32, R37, 0x4, R4 ;  /* 0x0000000425207825 */ /* 0x000fd400078e0204 */
[----:B------:R1:W5:Y:S01]  /*0160*/  @P4 LD.E R10, desc[UR6][R32.64] ;  /* 0x00000006200a4980 */ /* 0x000362000c101900 */
[----:B--2---:R-:W-:-:S06]  /*0170*/  @P0 IADD3 R8, -R41, R0, RZ ;  /* 0x0000000029080210 */ /* 0x004fcc0007ffe1ff */
[----:B------:R-:W2:Y:S04]  /*0180*/  @!P0 LD.E R8, desc[UR6][R24.64+0xb4] ;  /* 0x0000b40618088980 */ /* 0x000ea8000c101900 */
[----:B------:R1:W-:Y:S01]  /*0190*/  STL [R1+0x148], R41 ;  /* 0x0001482901007387 */ /* 0x0003e20000100800 */
[----:B---3--:R-:W-:-:S04]  /*01a0*/  ISETP.NE.U32.AND P0, PT, R2, RZ, PT ;  /* 0x000000ff0200720c */ /* 0x008fc80003f05070 */
[----:B------:R-:W-:Y:S01]  /*01b0*/  ISETP.NE.AND.EX P0, PT, R3, RZ, PT, P0 ;  /* 0x000000ff0300720c */ /* 0x000fe20003f05300 */
[----:B------:R-:W-:Y:S01]  /*01c0*/  BSSY B0, `(.L_x_933) ;  /* 0x0000009000007945 */ /* 0x000fe20003800000 */
[----:B------:R-:W-:Y:S02]  /*01d0*/  IMAD.MOV.U32 R20, RZ, RZ, -0x1 ;  /* 0xffffffffff147424 */ /* 0x000fe400078e00ff */
[----:B------:R-:W-:Y:S01]  /*01e0*/  IMAD.WIDE R2, R37, 0x4, R2 ;  /* 0x0000000425027825 */ /* 0x000fe200078e0202 */
[----:B--2---:R1:W-:Y:S08]  /*01f0*/  STL [R1+0x14c], R8 ;  /* 0x00014c0801007387 */ /* 0x0043f00000100800 */
[----:B------:R-:W-:Y:S05]  /*0200*/  @!P0 BRA `(.L_x_934) ;  /* 0x0000000000108947 */ /* 0x000fea0003800000 */
[----:B------:R-:W2:Y:S02]  /*0210*/  LD.E.U8 R0, desc[UR6][R24.64+0x1b2] ;  /* 0x0001b20618007980 */ /* 0x000ea4000c101100 */
[----:B--2---:R-:W-:-:S13]  /*0220*/  ISETP.NE.AND P1, PT, R0, RZ, PT ;  /* 0x000000ff0000720c */ /* 0x004fda0003f25270 */
[----:B------:R-:W-:Y:S05]  /*0230*/  @!P1 BRA `(.L_x_934) ;  /* 0x0000000000049947 */ /* 0x000fea0003800000 */
[----:B------:R2:W5:Y:S02]  /*0240*/  LD.E R20, desc[UR6][R2.64] ;  /* 0x0000000602147980 */ /* 0x000564000c101900 */
.L_x_934:
[----:B------:R-:W-:Y:S05]  /*0250*/  BSYNC B0 ;  /* 0x0000000000007941 */ /* 0x000fea0003800000 */
.L_x_933:
[----:B------:R-:W-:Y:S04]  /*0260*/  BSSY B0, `(.L_x_935) ;  /* 0x0000009000007945 */ /* 0x000fe80003800000 */
[----:B------:R-:W-:Y:S05]  /*0270*/  @!P0 BRA `(.L_x_936) ;  /* 0x0000000000188947 */ /* 0x000fea0003800000 */
[----:B------:R-:W3:Y:S02]  /*0280*/  LD.E.U8 R0, desc[UR6][R24.64+0x1b2] ;  /* 0x0001b20618007980 */ /* 0x000ee4000c101100 */
[----:B---3--:R-:W-:-:S13]  /*0290*/  ISETP.NE.AND P0, PT, R0, RZ, PT ;  /* 0x000000ff0000720c */ /* 0x008fda0003f05270 */
[----:B------:R-:W3:Y:S02]  /*02a0*/  @P0 LD.E R0, desc[UR6][R2.64+0x4] ;  /* 0x0000040602000980 */ /* 0x000ee4000c101900 */
[----:B---3-5:R-:W-:-:S06]  /*02b0*/  @P0 IADD3 R0, R0, -R20, RZ ;  /* 0x8000001400000210 */ /* 0x028fcc0007ffe0ff */
[----:B------:R4:W5:Y:S01]  /*02c0*/  @!P0 LD.E R0, desc[UR6][R2.64] ;  /* 0x0000000602008980 */ /* 0x000962000c101900 */
[----:B------:R-:W-:Y:S05]  /*02d0*/  BRA `(.L_x_937) ;  /* 0x0000000000047947 */ /* 0x000fea0003800000 */
.L_x_936:
[----:B------:R3:W5:Y:S02]  /*02e0*/  LD.E R0, desc[UR6][R24.64+0xb8] ;  /* 0x0000b80618007980 */ /* 0x000764000c101900 */
.L_x_937:
[----:B------:R-:W-:Y:S05]  /*02f0*/  BSYNC B0 ;  /* 0x0000000000007941 */ /* 0x000fea0003800000 */
.L_x_935:
[----:B--2-4-:R-:W2:Y:S01]  /*0300*/  LD.E.64 R2, desc[UR6][R24.64+0xf8] ;  /* 0x0000f80618027980 */ /* 0x014ea2000c101b00 */
[----:B------:R-:W-:Y:S01]  /*0310*/  BSSY B1, `(.L_x_938) ;  /* 0x0000012000017945 */ /* 0x000fe20003800000 */
[----:B-----5:R-:W-:Y:S01]  /*0320*/  IMAD.IADD R166, R0, 0x1, -R10 ;  /* 0x0000000100a67824 */ /* 0x020fe200078e0a0a */
[----:B--2---:R-:W-:-:S04]  /*0330*/  ISETP.NE.U32.AND P0, PT, R2, RZ, PT ;  /* 0x000000ff0200720c */ /* 0x004fc80003f05070 */
[----:B------:R-:W-:-:S13]  /*0340*/  ISETP.NE.AND.EX P0, PT, R3, RZ, PT, P0 ;  /* 0x000000ff0300720c */ /* 0x000fda0003f05300 */
[----:B------:R-:W-:Y:S05]  /*0350*/  @!P0 BRA `(.L_x_939) ;  /* 0x0000000000108947 */ /* 0x000fea0003800000 */
[----:B------:R-:W-:-:S05]  /*0360*/  IMAD.WIDE R2, R37, 0x4, R2 ;  /* 0x0000000425027825 */ /* 0x000fca00078e0202 */
[----:B------:R-:W2:Y:S02]  /*0370*/  LD.E R0, desc[UR6][R2.64] ;  /* 0x0000000602007980 */ /* 0x000ea4000c101900 */
[----:B--2---:R-:W-:Y:S01]  /*0380*/  IADD3 R216, R0, -R10, RZ ;  /* 0x8000000a00d87210 */ /* 0x004fe20007ffe0ff */
[----:B------:R-:W-:Y:S05]  /*0390*/  BRA `(.L_x_940) ;  /* 0x0000000000247947 */ /* 0x000fea0003800000 */
.L_x_939:
[----:B------:R-:W2:Y:S01]  /*03a0*/  LD.E.64 R2, desc[UR6][R24.64+0x108] ;  /* 0x0001080618027980 */ /* 0x000ea2000c101b00 */
[----:B------:R-:W-:Y:S01]  /*03b0*/  BSSY B0, `(.L_x_941) ;  /* 0x0000006000007945 */ /* 0x000fe20003800000 */
[----:B------:R-:W-:Y:S01]  /*03c0*/  IMAD.MOV.U32 R0, RZ, RZ, RZ ;  /* 0x000000ffff007224 */ /* 0x000fe200078e00ff */
[----:B--2---:R-:W-:-:S04]  /*03d0*/  ISETP.NE.U32.AND P0, PT, R2, RZ, PT ;  /* 0x000000ff0200720c */ /* 0x004fc80003f05070 */
[----:B------:R-:W-:-:S13]  /*03e0*/  ISETP.NE.AND.EX P0, PT, R3, RZ, PT, P0 ;  /* 0x000000ff0300720c */ /* 0x000fda0003f05300 */
[----:B------:R-:W-:Y:S05]  /*03f0*/  @!P0 BRA `(.L_x_942) ;  /* 0x0000000000048947 */ /* 0x000fea0003800000 */
[----:B------:R2:W5:Y:S02]  /*0400*/  LD.E R0, desc[UR6][R24.64+0xbc] ;  /* 0x0000bc0618007980 */ /* 0x000564000c101900 */
.L_x_942:
[----:B------:R-:W-:Y:S05]  /*0410*/  BSYNC B0 ;  /* 0x0000000000007941 */ /* 0x000fea0003800000 */
.L_x_941:
[----:B-----5:R-:W-:Y:S02]  /*0420*/  IADD3 R216, R166, R0, RZ ;  /* 0x00000000a6d87210 */ /* 0x020fe40007ffe0ff */
.L_x_940:
[----:B------:R-:W-:Y:S05]  /*0430*/  BSYNC B1 ;  /* 0x0000000000017941 */ /* 0x000fea0003800000 */
.L_x_938:
[----:B------:R-:W4:Y:S01]  /*0440*/  S2R R39, SR_CTAID.X ;  /* 0x0000000000277919 */ /* 0x000f220000002500 */
[----:B------:R-:W-:Y:S01]  /*0450*/  MOV R28, 0x50 ;  /* 0x00000050001c7802 */ /* 0x000fe20000000f00 */
[----:B------:R-:W-:-:S03]  /*0460*/  IMAD.MOV.U32 R3, RZ, RZ, 0x0 ;  /* 0x00000000ff037424 */ /* 0x000fc600078e00ff */
[----:B------:R-:W-:Y:S01]  /*0470*/  MOV R2, R28 ;  /* 0x0000001c00027202 */ /* 0x000fe20000000f00 */
[----:B----4-:R-:W-:-:S05]  /*0480*/  IMAD.SHL.U32 R30, R39, 0x40, RZ ;  /* 0x00000040271e7824 */ /* 0x010fca00078e00ff */
[----:B------:R-:W-:-:S13]  /*0490*/  ISETP.GT.AND P0, PT, R8, R30, PT ;  /* 0x0000001e0800720c */ /* 0x000fda0003f04270 */
[----:B-123--:R-:W-:Y:S05]  /*04a0*/  @!P0 RET.REL.NODEC R2 `(_ZN5flash24flash_fwd_splitkv_kernelI23Flash_fwd_kernel_traitsILi64ELi64ELi256ELi4ELb0ELb0EN7cutlass10bfloat16_tE19Flash_kernel_traitsILi64ELi64ELi256ELi4ES3_EELb1ELb0ELb0ELb0ELb0ELb0ELb0ELb1EEEvNS_16Flash_fwd_paramsE) ;  /* 0xfffffff802d48950 */ /* 0x00efea0003c3ffff */
[----:B------:R-:W2:Y:S04]  /*04b0*/  LD.E R0, desc[UR6][R24.64+0xb8] ;  /* 0x0000b80618007980 */ /* 0x000ea8000c101900 */
[----:B------:R-:W3:Y:S01]  /*04c0*/  LD.E R2, desc[UR6][R24.64+0x188] ;  /* 0x0001880618027980 */ /* 0x000ee2000c101900 */
[----:B------:R-:W-:Y:S01]  /*04d0*/  IADD3 R4, -R8, 0x13f, R30 ;  /* 0x0000013f08047810 */ /* 0x000fe20007ffe11e */
[----:B------:R-:W-:Y:S01]  /*04e0*/  VIADD R3, R216, 0xff ;  /* 0x000000ffd8037836 */ /* 0x000fe20000000000 */
[----:B------:R-:W1:Y:S01]  /*04f0*/  S2R R38, SR_TID.X ;  /* 0x0000000000267919 */ /* 0x000e620000002100 */
[----:B--2---:R-:W-:Y:S01]  /*0500*/  VIADD R0, R0, 0xff ;  /* 0x000000ff00007836 */ /* 0x004fe20000000000 */
[----:B---3--:R-:W-:Y:S02]  /*0510*/  IADD3 R2, R2, R4, R216 ;  /* 0x0000000402027210 */ /* 0x008fe40007ffe0d8 */
[----:B------:R-:W-:-:S02]  /*0520*/  SHF.R.S32.HI R4, RZ, 0x1f, R3 ;  /* 0x0000001fff047819 */ /* 0x000fc40000011403 */
[----:B------:R-:W-:Y:S02]  /*0530*/  SHF.R.S32.HI R6, RZ, 0x1f, R0 ;  /* 0x0000001fff067819 */ /* 0x000fe40000011400 */
[----:B------:R-:W-:Y:S02]  /*0540*/  SHF.R.S32.HI R5, RZ, 0x1f, R2 ;  /* 0x0000001fff057819 */ /* 0x000fe40000011402 */
[----:B------:R-:W-:Y:S02]  /*0550*/  LEA.HI R3, R4, R3, RZ, 0x8 ;  /* 0x0000000304037211 */ /* 0x000fe400078f40ff */
[----:B------:R-:W-:Y:S02]  /*0560*/  LEA.HI R4, R6, R0, RZ, 0x8 ;  /* 0x0000000006047211 */ /* 0x000fe400078f40ff */
[----:B------:R-:W-:Y:S02]  /*0570*/  LEA.HI R0, R5, R2, RZ, 0x8 ;  /* 0x0000000205007211 */ /* 0x000fe400078f40ff */
[----:B------:R-:W-:-:S02]  /*0580*/  SHF.R.S32.HI R2, RZ, 0x8, R3 ;  /* 0x00000008ff027819 */ /* 0x000fc40000011403 */
[----:B------:R-:W-:Y:S02]  /*0590*/  SHF.R.S32.HI R3, RZ, 0x8, R4 ;  /* 0x00000008ff037819 */ /* 0x000fe40000011404 */
[----:B------:R-:W-:-:S04]  /*05a0*/  SHF.R.S32.HI R0, RZ, 0x8, R0 ;  /* 0x00000008ff007819 */ /* 0x000fc80000011400 */
[----:B------:R-:W-:-:S04]  /*05b0*/  VIMNMX3 R35, R3, R2, R0, PT ;  /* 0x000000020323720f */ /* 0x000fc80003800100 */
[----:B------:R-:W-:Y:S01]  /*05c0*/  ISETP.GT.AND P0, PT, R35, RZ, PT ;  /* 0x000000ff2300720c */ /* 0x000fe20003f04270 */
[----:B------:R2:W-:-:S12]  /*05d0*/  STL [R1+0x100], R35 ;  /* 0x0001002301007387 */ /* 0x0005d80000100800 */
[----:B-1----:R-:W-:Y:S05]  /*05e0*/  @P0 BRA `(.L_x_943) ;  /* 0x0000000400fc0947 */ /* 0x002fea0003800000 */
[----:B------:R-:W-:Y:S01]  /*05f0*/  ISETP.NE.AND P0, PT, R41, -0x1, PT ;  /* 0xffffffff2900780c */ /* 0x000fe20003f05270 */
[----:B------:R-:W3:Y:S04]  /*0600*/  LD.E.64 R2, desc[UR6][R24.64+0x88] ;  /* 0x0000880618027980 */ /* 0x000ee8000c101b00 */
[----:B------:R-:W4:Y:S04]  /*0610*/  LD.E R21, desc[UR6][R24.64+0x60] ;  /* 0x0000600618157980 */ /* 0x000f28000c101900 */
[----:B------:R-:W2:Y:S04]  /*0620*/  LD.E R22, desc[UR6][R24.64+0xb4] ;  /* 0x0000b40618167980 */ /* 0x000ea8000c101900 */
[----:B------:R-:W4:Y:S04]  /*0630*/  @!P0 LD.E.64 R6, desc[UR6][R24.64+0x80] ;  /* 0x0000800618068980 */ /* 0x000f28000c101b00 */
[----:B------:R-:W2:Y:S04]  /*0640*/  LD.E R17, desc[UR6][R24.64+0xc0] ;  /* 0x0000c00618117980 */ /* 0x000ea8000c101900 */
[----:B------:R-:W2:Y:S04]  /*0650*/  LD.E.64 R10, desc[UR6][R24.64+0x90] ;  /* 0x00009006180a7980 */ /* 0x000ea8000c101b00 */
[----:B------:R-:W2:Y:S04]  /*0660*/  LD.E.64 R12, desc[UR6][R24.64+0xa0] ;  /* 0x0000a006180c7980 */ /* 0x000ea8000c101b00 */
[----:B------:R-:W5:Y:S01]  /*0670*/  LD.E.64 R24, desc[UR6][R24.64+0x70] ;  /* 0x0000700618187980 */ /* 0x000f62000c101b00 */
[----:B------:R-:W-:Y:S01]  /*0680*/  SHF.R.S32.HI R16, RZ, 0x1f, R38 ;  /* 0x0000001fff107819 */ /* 0x000fe20000011426 */
[----:B------:R-:W1:Y:S03]  /*0690*/  S2R R29, SR_CTAID.Z ;  /* 0x00000000001d7919 */ /* 0x000e660000002700 */
[----:B------:R-:W-:-:S04]  /*06a0*/  LEA.HI R16, R16, R38, RZ, 0x3 ;  /* 0x0000002610107211 */ /* 0x000fc800078f18ff */
[----:B------:R-:W-:Y:S02]  /*06b0*/  SHF.R.S32.HI R0, RZ, 0x3, R16 ;  /* 0x00000003ff007819 */ /* 0x000fe40000011410 */
[----:B------:R-:W-:Y:S01]  /*06c0*/  LOP3.LUT R16, R16, 0xfffffff8, RZ, 0xc0, !PT ;  /* 0xfffffff810107812 */ /* 0x000fe200078ec0ff */
[----:B------:R-:W-:Y:S02]  /*06d0*/  IMAD.IADD R19, R8, 0x1, -R30 ;  /* 0x0000000108137824 */ /* 0x000fe400078e0a1e */
[----:B------:R-:W-:Y:S02]  /*06e0*/  VIADD R4, R0, 0x10 ;  /* 0x0000001000047836 */ /* 0x000fe40000000000 */
[----:B------:R-:W-:-:S03]  /*06f0*/  IMAD.IADD R16, R38, 0x1, -R16 ;  /* 0x0000000126107824 */ /* 0x000fc600078e0a10 */
[----:B------:R-:W-:Y:S01]  /*0700*/  ISETP.GE.AND P2, PT, R4, R19, PT ;  /* 0x000000130400720c */ /* 0x000fe20003f46270 */
[----:B------:R-:W-:Y:S01]  /*0710*/  IMAD.SHL.U32 R4, R16, 0x8, RZ ;  /* 0x0000000810047824 */ /* 0x000fe200078e00ff */
[----:B------:R-:W-:-:S04]  /*0720*/  @!P0 SHF.R.S32.HI R23, RZ, 0x1f, R37 ;  /* 0x0000001fff178819 */ /* 0x000fc80000011425 */
[----:B------:R-:W-:Y:S02]  /*0730*/  SHF.R.S32.HI R5, RZ, 0x1f, R4 ;  /* 0x0000001fff057819 */ /* 0x000fe40000011404 */
[----:B------:R-:W-:Y:S01]  /*0740*/  SHF.R.S32.HI R27, RZ, 0x1f, R30 ;  /* 0x0000001fff1b7819 */ /* 0x000fe2000001141e */
[----:B------:R-:W-:Y:S01]  /*0750*/  BSSY B0, `(.L_x_944) ;  /* 0x000002d000007945 */ /* 0x000fe20003800000 */
[C---:B------:R-:W-:Y:S02]  /*0760*/  ISETP.NE.AND P6, PT, R16.reuse, RZ, PT ;  /* 0x000000ff1000720c */ /* 0x040fe40003fc5270 */
[----:B------:R-:W-:Y:S02]  /*0770*/  ISETP.NE.OR P5, PT, R16, RZ, P2 ;  /* 0x000000ff1000720c */ /* 0x000fe400017a5670 */
[----:B------:R-:W-:Y:S01]  /*0780*/  ISETP.GE.OR P6, PT, R0, R19, P6 ;  /* 0x000000130000720c */ /* 0x000fe200037c6670 */
[----:B---3--:R-:W-:-:S04]  /*0790*/  @P0 IMAD.WIDE.U32 R8, R2, R41, RZ ;  /* 0x0000002902080225 */ /* 0x008fc800078e00ff */
[C---:B------:R-:W-:Y:S02]  /*07a0*/  @P0 IMAD R18, R3.reuse, R41, RZ ;  /* 0x0000002903120224 */ /* 0x040fe400078e02ff */
[----:B------:R-:W-:Y:S02]  /*07b0*/  IMAD R26, R3, R30, RZ ;  /* 0x0000001e031a7224 */ /* 0x000fe400078e02ff */
[-C--:B----4-:R-:W-:Y:S02]  /*07c0*/  @!P0 IMAD R20, R7, R37.reuse, RZ ;  /* 0x0000002507148224 */ /* 0x090fe400078e02ff */
[----:B------:R-:W-:-:S04]  /*07d0*/  @!P0 IMAD.WIDE.U32 R14, R6, R37, RZ ;  /* 0x00000025060e8225 */ /* 0x000fc800078e00ff */
[----:B------:R-:W-:Y:S02]  /*07e0*/  @!P0 IMAD R20, R6, R23, R20 ;  /* 0x0000001706148224 */ /* 0x000fe400078e0214 */
[----:B------:R-:W-:Y:S02]  /*07f0*/  @!P0 IMAD.MOV.U32 R8, RZ, RZ, R14 ;  /* 0x000000ffff088224 */ /* 0x000fe400078e000e */
[----:B------:R-:W-:-:S04]  /*0800*/  IMAD.WIDE.U32 R6, R30, R2, R4 ;  /* 0x000000021e067225 */ /* 0x000fc800078e0004 */
[----:B-1----:R-:W-:Y:S02]  /*0810*/  IMAD R14, R37, R21, R29 ;  /* 0x00000015250e7224 */ /* 0x002fe400078e021d */
[----:B------:R-:W-:Y:S01]  /*0820*/  @P0 IMAD.IADD R9, R9, 0x1, R18 ;  /* 0x0000000109090824 */ /* 0x000fe200078e0212 */
[----:B------:R-:W-:Y:S01]  /*0830*/  IADD3 R8, P3, R8, R6, RZ ;  /* 0x0000000608087210 */ /* 0x000fe20007f7e0ff */
[----:B------:R-:W-:Y:S02]  /*0840*/  IMAD R18, R2, R27, R26 ;  /* 0x0000001b02127224 */ /* 0x000fe400078e021a */
[----:B------:R-:W-:Y:S02]  /*0850*/  @!P0 IMAD.IADD R9, R15, 0x1, R20 ;  /* 0x000000010f098824 */ /* 0x000fe400078e0214 */
[----:B--2---:R-:W-:-:S03]  /*0860*/  IMAD R14, R22, R14, R30 ;  /* 0x0000000e160e7224 */ /* 0x004fc600078e021e */
[----:B------:R-:W-:Y:S02]  /*0870*/  IADD3.X R9, R9, R7, R18, P3, !PT ;  /* 0x0000000709097210 */ /* 0x000fe40001ffe412 */
[----:B------:R-:W-:Y:S02]  /*0880*/  SHF.R.S32.HI R18, RZ, 0x1f, R0 ;  /* 0x0000001fff127819 */ /* 0x000fe40000011400 */
[----:B------:R-:W-:-:S04]  /*0890*/  IADD3 R6, P3, R14, R0, RZ ;  /* 0x000000000e067210 */ /* 0x000fc80007f7e0ff */
[----:B------:R-:W-:Y:S02]  /*08a0*/  LEA.HI.X.SX32 R7, R14, R18, 0x1, P3 ;  /* 0x000000120e077211 */ /* 0x000fe400018f0eff */
[----:B------:R-:W-:Y:S01]  /*08b0*/  ISETP.GE.AND P3, PT, R4, R17, PT ;  /* 0x000000110400720c */ /* 0x000fe20003f66270 */
[----:B------:R-:W-:-:S03]  /*08c0*/  VIADD R15, R0, 0x30 ;  /* 0x00000030000f7836 */ /* 0x000fc60000000000 */
[CC--:B------:R-:W-:Y:S01]  /*08d0*/  ISETP.GE.OR P3, PT, R0.reuse, R19.reuse, P3 ;  /* 0x000000130000720c */ /* 0x0c0fe20001f66670 */
[----:B------:R-:W-:Y:S01]  /*08e0*/  VIADD R20, R0, 0x20 ;  /* 0x0000002000147836 */ /* 0x000fe20000000000 */
[----:B------:R-:W-:Y:S01]  /*08f0*/  ISETP.GE.AND P0, PT, R15, R19, PT ;  /* 0x000000130f00720c */ /* 0x000fe20003f06270 */
[----:B------:R-:W-:Y:S01]  /*0900*/  IMAD R11, R11, R29, RZ ;  /* 0x0000001d0b0b7224 */ /* 0x000fe200078e02ff */
[----:B------:R-:W-:Y:S01]  /*0910*/  SHF.R.S32.HI R15, RZ, 0x1f, R29 ;  /* 0x0000001fff0f7819 */ /* 0x000fe2000001141d */
[----:B------:R-:W-:Y:S01]  /*0920*/  IMAD.WIDE.U32 R8, R29, R10, R8 ;  /* 0x0000000a1d087225 */ /* 0x000fe200078e0008 */
[----:B------:R-:W-:Y:S02]  /*0930*/  LEA R14, P4, R6, R12, 0x2 ;  /* 0x0000000c060e7211 */ /* 0x000fe400078810ff */
[----:B------:R-:W-:Y:S01]  /*0940*/  ISETP.GE.AND P1, PT, R20, R19, PT ;  /* 0x000000131400720c */ /* 0x000fe20003f26270 */
[----:B------:R-:W-:Y:S01]  /*0950*/  IMAD R11, R10, R15, R11 ;  /* 0x0000000f0a0b7224 */ /* 0x000fe200078e020b */
[----:B------:R-:W-:-:S02]  /*0960*/  LEA.HI.X R15, R6, R13, R7, 0x2, P4 ;  /* 0x0000000d060f7211 */ /* 0x000fc400020f1407 */
[----:B------:R-:W-:Y:S01]  /*0970*/  ISETP.NE.OR P4, PT, R16, RZ, P1 ;  /* 0x000000ff1000720c */ /* 0x000fe20000f85670 */
[----:B------:R-:W-:Y:S01]  /*0980*/  IMAD.IADD R7, R9, 0x1, R11 ;  /* 0x0000000109077824 */ /* 0x000fe200078e020b */
[----:B------:R-:W-:Y:S11]  /*0990*/  @P3 BRA `(.L_x_945) ;  /* 0x0000000000203947 */ /* 0x000ff60003800000 */
[----:B------:R-:W-:Y:S01]  /*09a0*/  MOV R6, R8 ;  /* 0x0000000800067202 */ /* 0x000fe20000000f00 */
[----:B------:R-:W-:-:S04]  /*09b0*/  IMAD R12, R3, R0, RZ ;  /* 0x00000000030c7224 */ /* 0x000fc800078e02ff */
[----:B------:R-:W-:-:S04]  /*09c0*/  IMAD.WIDE.U32 R10, R2, R0, R6 ;  /* 0x00000000020a7225 */ /* 0x000fc800078e0006 */
[----:B------:R-:W-:-:S05]  /*09d0*/  IMAD R12, R2, R18, R12 ;  /* 0x00000012020c7224 */ /* 0x000fca00078e020c */
[----:B------:R-:W-:Y:S02]  /*09e0*/  IADD3 R11, R11, R12, RZ ;  /* 0x0000000c0b0b7210 */ /* 0x000fe40007ffe0ff */
[----:B-----5:R-:W-:-:S04]  /*09f0*/  LEA R12, P3, R10, R24, 0x1 ;  /* 0x000000180a0c7211 */ /* 0x020fc800078608ff */
[----:B------:R-:W-:-:S05]  /*0a00*/  LEA.HI.X R13, R10, R25, R11, 0x1, P3 ;  /* 0x000000190a0d7211 */ /* 0x000fca00018f0c0b */
[----:B------:R1:W-:Y:S04]  /*0a10*/  ST.E.128 desc[UR6][R12.64], RZ ;  /* 0x000000ff0c007985 */ /* 0x0003e8000c101d06 */
.L_x_945:
[----:B------:R-:W-:Y:S05]  /*0a20*/  BSYNC B0 ;  /* 0x0000000000007941 */ /* 0x000fea0003800000 */
.L_x_944:
[-C--:B------:R-:W-:Y:S01]  /*0a30*/  ISETP.GE.OR P2, PT, R4, R17.reuse, P2 ;  /* 0x000000110400720c */ /* 0x080fe20001746670 */
[----:B------:R-:W-:Y:S01]  /*0a40*/  BSSY B0, `(.L_x_946) ;  /* 0x0000013000007945 */ /* 0x000fe20003800000 */
[----:B------:R-:W-:Y:S01]  /*0a50*/  ISETP.NE.OR P3, PT, R16, RZ, P0 ;  /* 0x000000ff1000720c */ /* 0x000fe20000765670 */
[----:B------:R-:W-:Y:S01]  /*0a60*/  @!P6 IMAD.MOV.U32 R16, RZ, RZ, 0x7f800000 ;  /* 0x7f800000ff10e424 */ /* 0x000fe200078e00ff */
[CC--:B------:R-:W-:Y:S01]  /*0a70*/  ISETP.GE.OR P1, PT, R4.reuse, R17.reuse, P1 ;  /* 0x000000110400720c */ /* 0x0c0fe20000f26670 */
[----:B-1----:R-:W-:Y:S01]  /*0a80*/  @!P5 IMAD.MOV.U32 R13, RZ, RZ, 0x7f800000 ;  /* 0x7f800000ff0dd424 */ /* 0x002fe200078e00ff */
[----:B------:R-:W-:Y:S01]  /*0a90*/  ISETP.GE.OR P0, PT, R4, R17, P0 ;  /* 0x000000110400720c */ /* 0x000fe20000706670 */
[----:B------:R-:W-:-:S06]  /*0aa0*/  @!P4 IMAD.MOV.U32 R12, RZ, RZ, 0x7f800000 ;  /* 0x7f800000ff0cc424 */ /* 0x000fcc00078e00ff */
[----:B------:R-:W-:Y:S06]  /*0ab0*/  @P2 BRA `(.L_x_947) ;  /* 0x00000000002c2947 */ /* 0x000fec0003800000 */
[----:B------:R-:W-:Y:S02]  /*0ac0*/  IADD3 R10, P2, R0, 0x10, RZ ;  /* 0x00000010000a7810 */ /* 0x000fe40007f5e0ff */
[----:B------:R-:W-:-:S03]  /*0ad0*/  MOV R5, R7 ;  /* 0x0000000700057202 */ /* 0x000fc60000000f00 */
[----:B------:R-:W-:-:S04]  /*0ae0*/  IMAD.X R4, RZ, RZ, R18, P2 ;  /* 0x000000ffff047224 */ /* 0x000fc800010e0612 */
[----:B------:R-:W-:Y:S02]  /*0af0*/  IMAD R11, R4, R2, RZ ;  /* 0x00000002040b7224 */ /* 0x000fe400078e02ff */
[----:B------:R-:W-:Y:S02]  /*0b00*/  IMAD.MOV.U32 R4, RZ, RZ, R8 ;  /* 0x000000ffff047224 */ /* 0x000fe400078e0008 */
[-C--:B------:R-:W-:Y:S02]  /*0b10*/  IMAD R11, R3, R10.reuse, R11 ;  /* 0x0000000a030b7224 */ /* 0x080fe400078e020b */
[----:B------:R-:W-:-:S03]  /*0b20*/  IMAD.WIDE.U32 R4, R2, R10, R4 ;  /* 0x0000000a02047225 */ /* 0x000fc600078e0004 */
[----:B-----5:R-:W-:Y:S02]  /*0b30*/  LEA R10, P2, R4, R24, 0x1 ;  /* 0x00000018040a7211 */ /* 0x020fe400078408ff */
[----:B------:R-:W-:-:S04]  /*0b40*/  IADD3 R11, R5, R11, RZ ;  /* 0x0000000b050b7210 */ /* 0x000fc80007ffe0ff */
[----:B------:R-:W-:-:S05]  /*0b50*/  LEA.HI.X R11, R4, R25, R11, 0x1, P2 ;  /* 0x00000019040b7211 */ /* 0x000fca00010f0c0b */
[----:B------:R1:W-:Y:S02]  /*0b60*/  ST.E.128 desc[UR6][R10.64], RZ ;  /* 0x000000ff0a007985 */ /* 0x0003e4000c101d06 */
.L_x_947:
[----:B------:R-:W-:Y:S05]  /*0b70*/  BSYNC B0 ;  /* 0x0000000000007941 */ /* 0x000fea0003800000 */
.L_x_946:
[----:B------:R-:W-:Y:S04]  /*0b80*/  BSSY B0, `(.L_x_948) ;  /* 0x000000d000007945 */ /* 0x000fe80003800000 */
[----:B------:R-:W-:Y:S05]  /*0b90*/  @P1 BRA `(.L_x_949) ;  /* 0x00000000002c1947 */ /* 0x000fea0003800000 */
[----:B-1----:R-:W-:Y:S02]  /*0ba0*/  IADD3 R10, P1, R0, 0x20, RZ ;  /* 0x00000020000a7810 */ /* 0x002fe40007f3e0ff */
        /* <DEDUP_REMOVED lines=10> */
.L_x_949:
[----:B------:R-:W-:Y:S05]  /*0c50*/  BSYNC B0 ;  /* 0x0000000000007941 */ /* 0x000fea0003800000 */
.L_x_948:
[----:B------:R-:W-:Y:S04]  /*0c60*/  BSSY B0, `(.L_x_950) ;  /* 0x000000c000007945 */ /* 0x000fe80003800000 */
[----:B------:R-:W-:Y:S05]  /*0c70*/  @P0 BRA `(.L_x_951) ;  /* 0x0000000000280947 */ /* 0x000fea0003800000 */
[----:B------:R-:W-:Y:S02]  /*0c80*/  IADD3 R0, P0, R0, 0x30, RZ ;  /* 0x0000003000007810 */ /* 0x000fe40007f1e0ff */
[----:B------:R-:W-:Y:S02]  /*0c90*/  MOV R6, R8 ;  /* 0x0000000800067202 */ /* 0x000fe40000000f00 */
[----:B------:R-:W-:-:S03]  /*0ca0*/  IADD3.X R4, RZ, R18, RZ, P0, !PT ;  /* 0x00000012ff047210 */ /* 0x000fc600007fe4ff */
[----:B------:R-:W-:-:S04]  /*0cb0*/  IMAD.WIDE.U32 R6, R2, R0, R6 ;  /* 0x0000000002067225 */ /* 0x000fc800078e0006 */
[----:B------:R-:W-:Y:S01]  /*0cc0*/  IMAD R4, R4, R2, RZ ;  /* 0x0000000204047224 */ /* 0x000fe200078e02ff */
[----:B-----5:R-:W-:-:S03]  /*0cd0*/  LEA R2, P0, R6, R24, 0x1 ;  /* 0x0000001806027211 */ /* 0x020fc600078008ff */
[----:B------:R-:W-:-:S05]  /*0ce0*/  IMAD R3, R3, R0, R4 ;  /* 0x0000000003037224 */ /* 0x000fca00078e0204 */
[----:B------:R-:W-:-:S04]  /*0cf0*/  IADD3 R3, R7, R3, RZ ;  /* 0x0000000307037210 */ /* 0x000fc80007ffe0ff */
[----:B------:R-:W-:-:S05]  /*0d00*/  LEA.HI.X R3, R6, R25, R3, 0x1, P0 ;  /* 0x0000001906037211 */ /* 0x000fca00000f0c03 */
[----:B------:R3:W-:Y:S02]  /*0d10*/  ST.E.128 desc[UR6][R2.64], RZ ;  /* 0x000000ff02007985 */ /* 0x0007e4000c101d06 */
.L_x_951:
[----:B------:R-:W-:Y:S05]  /*0d20*/  BSYNC B0 ;  /* 0x0000000000007941 */ /* 0x000fea0003800000 */
.L_x_950:
[----:B---3--:R-:W-:Y:S01]  /*0d30*/  MOV R2, R28 ;  /* 0x0000001c00027202 */ /* 0x008fe20000000f00 */
[----:B------:R-:W-:Y:S01]  /*0d40*/  @!P6 ST.E desc[UR6][R14.64], R16 ;  /* 0x000000100e00e985 */ /* 0x000fe2000c101906 */
[----:B------:R-:W-:-:S03]  /*0d50*/  MOV R3, 0x0 ;  /* 0x0000000000037802 */ /* 0x000fc60000000f00 */
[----:B------:R-:W-:Y:S04]  /*0d60*/  @!P5 ST.E desc[UR6][R14.64+0x40], R13 ;  /* 0x0000400d0e00d985 */ /* 0x000fe8000c101906 */
[----:B------:R1:W-:Y:S02]  /*0d70*/  @!P4 ST.E desc[UR6][R14.64+0x80], R12 ;  /* 0x0000800c0e00c985 */ /* 0x0003e4000c101906 */
[----:B-12--5:R-:W-:Y:S05]  /*0d80*/  @P3 RET.REL.NODEC R2 `(_ZN5flash24flash_fwd_splitkv_kernelI23Flash_fwd_kernel_traitsILi64ELi64ELi256ELi4ELb0ELb0EN7cutlass10bfloat16_tE19Flash_kernel_traitsILi64ELi64ELi256ELi4ES3_EELb1ELb0ELb0ELb0ELb0ELb0ELb0ELb1EEEvNS_16Flash_fwd_paramsE) ;  /* 0xfffffff0029c3950 */ /* 0x026fea0003c3ffff */
[----:B------:R-:W-:Y:S02]  /*0d90*/  MOV R0, 0x7f800000 ;  /* 0x7f80000000007802 */ /* 0x000fe40000000f00 */
[----:B------:R-:W-:Y:S02]  /*0da0*/  MOV R2, R28 ;  /* 0x0000001c00027202 */ /* 0x000fe40000000f00 */
[----:B------:R-:W-:Y:S01]  /*0db0*/  MOV R3, 0x0 ;  /* 0x0000000000037802 */ /* 0x000fe20000000f00 */
[----:B------:R1:W-:Y:S03]  /*0dc0*/  ST.E desc[UR6][R14.64+0xc0], R0 ;  /* 0x0000c0000e007985 */ /* 0x0003e6000c101906 */
[----:B-1----:R-:W-:Y:S05]  /*0dd0*/  RET.REL.NODEC R2 `(_ZN5flash24flash_fwd_splitkv_kernelI23Flash_fwd_kernel_traitsILi64ELi64ELi256ELi4ELb0ELb0EN7cutlass10bfloat16_tE19Flash_kernel_traitsILi64ELi64ELi256ELi4ES3_EELb1ELb0ELb0ELb0ELb0ELb0ELb0ELb1EEEvNS_16Flash_fwd_paramsE) ;  /* 0xfffffff002887950 */ /* 0x002fea0003c3ffff */
.L_x_943:
[----:B------:R-:W3:Y:S04]  /*0de0*/  LD.E.64 R4, desc[UR6][R24.64+0x160] ;  /* 0x0001600618047980 */ /* 0x000ee8000c101b00 */
[----:B------:R-:W4:Y:S01]  /*0df0*/  LD.E.64 R2, desc[UR6][R24.64+0x158] ;  /* 0x0001580618027980 */ /* 0x000f22000c101b00 */
[----:B---3--:R-:W-:-:S04]  /*0e00*/  ISETP.NE.U32.AND P1, PT, R4, RZ, PT ;  /* 0x000000ff0400720c */ /* 0x008fc80003f25070 */
[----:B------:R-:W-:-:S13]  /*0e10*/  ISETP.NE.AND.EX P1, PT, R5, RZ, PT, P1 ;  /* 0x000000ff0500720c */ /* 0x000fda0003f25310 */
[----:B------:R-:W3:Y:S01]  /*0e20*/  @P1 LD.E.64 R6, desc[UR6][R24.64+0x168] ;  /* 0x0001680618061980 */ /* 0x000ee2000c101b00 */
[----:B----4-:R-:W-:Y:S01]  /*0e30*/  ISETP.NE.U32.AND P0, PT, R2, RZ, PT ;  /* 0x000000ff0200720c */ /* 0x010fe20003f05070 */
[----:B------:R-:W-:-:S03]  /*0e40*/  IMAD.MOV.U32 R12, RZ, RZ, R37 ;  /* 0x000000ffff0c7224 */ /* 0x000fc600078e0025 */
[----:B------:R-:W-:Y:S02]  /*0e50*/  ISETP.NE.AND.EX P0, PT, R3, RZ, PT, P0 ;  /* 0x000000ff0300720c */ /* 0x000fe40003f05300 */
[----:B------:R-:W-:-:S11]  /*0e60*/  @P1 SHF.R.S32.HI R0, RZ, 0x1f, R37 ;  /* 0x0000001fff001819 */ /* 0x000fd60000011425 */
[----:B------:R-:W-:-:S05]  /*0e70*/  @P0 IMAD.WIDE R2, R37, 0x4, R2 ;  /* 0x0000000425020825 */ /* 0x000fca00078e0202 */
[----:B------:R1:W5:Y:S01]  /*0e80*/  @P0 LD.E R12, desc[UR6][R2.64] ;  /* 0x00000006020c0980 */ /* 0x000362000c101900 */
[----:B------:R-:W-:Y:S01]  /*0e90*/  BSSY B0, `(.L_x_952) ;  /* 0x00000bf000007945 */ /* 0x000fe20003800000 */
[----:B------:R-:W4:Y:S01]  /*0ea0*/  S2R R40, SR_CTAID.Z ;  /* 0x0000000000287919 */ /* 0x000f220000002700 */
[-C--:B---3--:R-:W-:Y:S02]  /*0eb0*/  @P1 IMAD R7, R7, R37.reuse, RZ ;  /* 0x0000002507071224 */ /* 0x088fe400078e02ff */
[----:B-1----:R-:W-:-:S04]  /*0ec0*/  @P1 IMAD.WIDE.U32 R2, R6, R37, RZ ;  /* 0x0000002506021225 */ /* 0x002fc800078e00ff */
[----:B------:R-:W-:Y:S02]  /*0ed0*/  @P1 IMAD R7, R6, R0, R7 ;  /* 0x0000000006071224 */ /* 0x000fe400078e0207 */
[----:B------:R-:W-:Y:S01]  /*0ee0*/  IMAD.MOV.U32 R6, RZ, RZ, RZ ;  /* 0x000000ffff067224 */ /* 0x000fe200078e00ff */
[----:B------:R-:W-:Y:S01]  /*0ef0*/  @P1 LEA R6, P0, R2, R4, 0x2 ;  /* 0x0000000402061211 */ /* 0x000fe200078010ff */
[----:B------:R-:W-:Y:S01]  /*0f00*/  IMAD.MOV.U32 R0, RZ, RZ, RZ ;  /* 0x000000ffff007224 */ /* 0x000fe200078e00ff */
[----:B------:R-:W-:-:S03]  /*0f10*/  @P1 IADD3 R7, R3, R7, RZ ;  /* 0x0000000703071210 */ /* 0x000fc60007ffe0ff */
[----:B------:R-:W-:Y:S01]  /*0f20*/  IMAD.MOV.U32 R220, RZ, RZ, R6 ;  /* 0x000000ffffdc7224 */ /* 0x000fe200078e0006 */
[----:B------:R-:W-:-:S04]  /*0f30*/  @P1 LEA.HI.X R0, R2, R5, R7, 0x2, P0 ;  /* 0x0000000502001211 */ /* 0x000fc800000f1407 */
[----:B------:R-:W-:Y:S02]  /*0f40*/  MOV R221, R0 ;  /* 0x0000000000dd7202 */ /* 0x000fe40000000f00 */
[----:B------:R-:W-:-:S04]  /*0f50*/  ISETP.NE.U32.AND P0, PT, R220, RZ, PT ;  /* 0x000000ffdc00720c */ /* 0x000fc80003f05070 */
[----:B------:R-:W-:-:S13]  /*0f60*/  ISETP.NE.AND.EX P0, PT, R221, RZ, PT, P0 ;  /* 0x000000ffdd00720c */ /* 0x000fda0003f05300 */
[----:B----4-:R-:W-:Y:S05]  /*0f70*/  @!P0 BRA `(.L_x_953) ;  /* 0x00000004006c8947 */ /* 0x010fea0003800000 */
[----:B------:R-:W3:Y:S04]  /*0f80*/  LD.E R13, desc[UR6][R24.64+0x170] ;  /* 0x00017006180d7980 */ /* 0x000ee8000c101900 */
[----:B------:R-:W4:Y:S01]  /*0f90*/  LD.E R14, desc[UR6][R24.64+0x68] ;  /* 0x00006806180e7980 */ /* 0x000f22000c101900 */
[----:B------:R-:W-:-:S03]  /*0fa0*/  LEA R19, R35, 0xffffff00, 0x8 ;  /* 0xffffff0023137811 */ /* 0x000fc600078e40ff */
[----:B------:R-:W2:Y:S04]  /*0fb0*/  LD.E.64 R20, desc[UR6][R24.64+0x40] ;  /* 0x0000400618147980 */ /* 0x000ea8000c101b00 */
[----:B------:R-:W2:Y:S04]  /*0fc0*/  LD.E.64 R190, desc[UR6][R24.64+0x38] ;  /* 0x0000380618be7980 */ /* 0x000ea8000c101b00 */
[----:B------:R-:W2:Y:S04]  /*0fd0*/  LD.E.64 R8, desc[UR6][R24.64+0x28] ;  /* 0x0000280618087980 */ /* 0x000ea8000c101b00 */
[----:B------:R-:W2:Y:S04]  /*0fe0*/  LD.E.64 R10, desc[UR6][R24.64+0x50] ;  /* 0x00005006180a7980 */ /* 0x000ea8000c101b00 */
[----:B------:R-:W5:Y:S01]  /*0ff0*/  LD.E.64 R28, desc[UR6][R24.64+0x58] ;  /* 0x00005806181c7980 */ /* 0x000f62000c101b00 */
[----:B---3--:R-:W-:-:S04]  /*1000*/  IABS R4, R13 ;  /* 0x0000000d00047213 */ /* 0x008fc80000000000 */
[----:B------:R-:W1:Y:S08]  /*1010*/  I2F.RP R2, R4 ;  /* 0x0000000400027306 */ /* 0x000e700000209400 */
[----:B-1----:R-:W1:Y:S02]  /*1020*/  MUFU.RCP R2, R2 ;  /* 0x0000000200027308 */ /* 0x002e640000001000 */
[----:B-1----:R-:W-:-:S06]  /*1030*/  VIADD R2, R2, 0xffffffe ;  /* 0x0ffffffe02027836 */ /* 0x002fcc0000000000 */
[----:B------:R-:W1:Y:S01]  /*1040*/  F2I.FTZ.U32.TRUNC.NTZ R3, R2 ;  /* 0x0000000200037305 */ /* 0x000e62000021f000 */
[----:B------:R-:W-:Y:S01]  /*1050*/  IABS R6, R13 ;  /* 0x0000000d00067213 */ /* 0x000fe20000000000 */
[----:B-1----:R-:W-:Y:S01]  /*1060*/  IMAD.MOV R0, RZ, RZ, -R3 ;  /* 0x000000ffff007224 */ /* 0x002fe200078e0a03 */
[----:B------:R-:W-:-:S03]  /*1070*/  MOV R2, RZ ;  /* 0x000000ff00027202 */ /* 0x000fc60000000f00 */
[----:B------:R-:W-:Y:S01]  /*1080*/  IMAD R5, R0, R4, RZ ;  /* 0x0000000400057224 */ /* 0x000fe200078e02ff */
[----:B------:R-:W-:-:S03]  /*1090*/  IABS R0, R19 ;  /* 0x0000001300007213 */ /* 0x000fc60000000000 */
[----:B------:R-:W-:-:S04]  /*10a0*/  IMAD.HI.U32 R5, R3, R5, R2 ;  /* 0x0000000503057227 */ /* 0x000fc800078e0002 */
[----:B------:R-:W-:Y:S01]  /*10b0*/  IMAD.MOV.U32 R2, RZ, RZ, R0 ;  /* 0x000000ffff027224 */ /* 0x000fe200078e0000 */
[----:B------:R-:W-:Y:S02]  /*10c0*/  IADD3 R0, RZ, -R6, RZ ;  /* 0x80000006ff007210 */ /* 0x000fe40007ffe0ff */
[----:B------:R-:W3:Y:S03]  /*10d0*/  LD.E.64 R6, desc[UR6][R24.64+0x20] ;  /* 0x0000200618067980 */ /* 0x000ee6000c101b00 */
[----:B------:R-:W-:Y:S02]  /*10e0*/  IMAD.MOV.U32 R3, RZ, RZ, R0 ;  /* 0x000000ffff037224 */ /* 0x000fe400078e0000 */
[----:B------:R-:W-:-:S04]  /*10f0*/  IMAD.HI.U32 R0, R5, R2, RZ ;  /* 0x0000000205007227 */ /* 0x000fc800078e00ff */
[----:B------:R-:W-:-:S05]  /*1100*/  IMAD R2, R0, R3, R2 ;  /* 0x0000000300027224 */ /* 0x000fca00078e0202 */
[----:B------:R-:W-:-:S13]  /*1110*/  ISETP.GT.U32.AND P1, PT, R4, R2, PT ;  /* 0x000000020400720c */ /* 0x000fda0003f24070 */
[----:B------:R-:W-:-:S04]  /*1120*/  @!P1 IADD3 R2, R2, -R4, RZ ;  /* 0x8000000402029210 */ /* 0x000fc80007ffe0ff */
[----:B------:R-:W-:Y:S02]  /*1130*/  ISETP.GE.U32.AND P2, PT, R2, R4, PT ;  /* 0x000000040200720c */ /* 0x000fe40003f46070 */
[----:B------:R-:W-:Y:S01]  /*1140*/  LOP3.LUT R2, R19, R13, RZ, 0x3c, !PT ;  /* 0x0000000d13027212 */ /* 0x000fe200078e3cff */
[----:B------:R-:W-:Y:S01]  /*1150*/  @!P1 VIADD R0, R0, 0x1 ;  /* 0x0000000100009836 */ /* 0x000fe20000000000 */
[----:B------:R-:W-:Y:S02]  /*1160*/  ISETP.NE.AND P1, PT, R13, RZ, PT ;  /* 0x000000ff0d00720c */ /* 0x000fe40003f25270 */
[----:B------:R-:W-:-:S07]  /*1170*/  ISETP.GE.AND P0, PT, R2, RZ, PT ;  /* 0x000000ff0200720c */ /* 0x000fce0003f06270 */
[----:B------:R-:W-:-:S05]  /*1180*/  @P2 IADD3 R0, R0, 0x1, RZ ;  /* 0x0000000100002810 */ /* 0x000fca0007ffe0ff */
[----:B------:R-:W-:-:S05]  /*1190*/  IMAD.MOV.U32 R5, RZ, RZ, R0 ;  /* 0x000000ffff057224 */ /* 0x000fca00078e0000 */
[----:B------:R-:W-:Y:S02]  /*11a0*/  @!P0 IADD3 R5, -R5, RZ, RZ ;  /* 0x000000ff05058210 */ /* 0x000fe40007ffe1ff */
[----:B------:R-:W-:-:S05]  /*11b0*/  @!P1 LOP3.LUT R5, RZ, R13, RZ, 0x33, !PT ;  /* 0x0000000dff059212 */ /* 0x000fca00078e33ff */
[----:B------:R-:W-:-:S05]  /*11c0*/  IMAD.WIDE R2, R5, 0x4, R220 ;  /* 0x0000000405027825 */ /* 0x000fca00078e02dc */
[----:B-----5:R1:W3:Y:S01]  /*11d0*/  LD.E R12, desc[UR6][R2.64] ;  /* 0x00000006020c7980 */ /* 0x0202e2000c101900 */
[----:B----4-:R-:W-:-:S04]  /*11e0*/  IABS R4, R14 ;  /* 0x0000000e00047213 */ /* 0x010fc80000000000 */
[----:B-1----:R-:W1:Y:S08]  /*11f0*/  I2F.RP R2, R4 ;  /* 0x0000000400027306 */ /* 0x002e700000209400 */
[----:B-1----:R-:W1:Y:S02]  /*1200*/  MUFU.RCP R2, R2 ;  /* 0x0000000200027308 */ /* 0x002e640000001000 */
[----:B-1----:R-:W-:-:S06]  /*1210*/  VIADD R2, R2, 0xffffffe ;  /* 0x0ffffffe02027836 */ /* 0x002fcc0000000000 */
[----:B------:R-:W1:Y:S01]  /*1220*/  F2I.FTZ.U32.TRUNC.NTZ R3, R2 ;  /* 0x0000000200037305 */ /* 0x000e62000021f000 */
[----:B------:R-:W-:Y:S02]  /*1230*/  IABS R16, R40 ;  /* 0x0000002800107213 */ /* 0x000fe40000000000 */
[----:B------:R-:W-:Y:S02]  /*1240*/  IABS R15, R14 ;  /* 0x0000000e000f7213 */ /* 0x000fe40000000000 */
[----:B-1----:R-:W-:Y:S01]  /*1250*/  IADD3 R0, RZ, -R3, RZ ;  /* 0x80000003ff007210 */ /* 0x002fe20007ffe0ff */
[----:B------:R-:W-:-:S04]  /*1260*/  IMAD.MOV.U32 R2, RZ, RZ, RZ ;  /* 0x000000ffff027224 */ /* 0x000fc800078e00ff */
[----:B------:R-:W-:-:S04]  /*1270*/  IMAD R0, R0, R4, RZ ;  /* 0x0000000400007224 */ /* 0x000fc800078e02ff */
[----:B------:R-:W-:Y:S01]  /*1280*/  IMAD.HI.U32 R2, R3, R0, R2 ;  /* 0x0000000003027227 */ /* 0x000fe200078e0002 */
[----:B------:R-:W-:-:S03]  /*1290*/  MOV R3, R16 ;  /* 0x0000001000037202 */ /* 0x000fc60000000f00 */
[----:B------:R-:W-:Y:S02]  /*12a0*/  IMAD.MOV R0, RZ, RZ, -R15 ;  /* 0x000000ffff007224 */ /* 0x000fe400078e0a0f */
[----:B------:R-:W-:-:S04]  /*12b0*/  IMAD.HI.U32 R2, R2, R3, RZ ;  /* 0x0000000302027227 */ /* 0x000fc800078e00ff */
[----:B------:R-:W-:-:S05]  /*12c0*/  IMAD R0, R2, R0, R3 ;  /* 0x0000000002007224 */ /* 0x000fca00078e0203 */
[----:B------:R-:W-:-:S13]  /*12d0*/  ISETP.GT.U32.AND P1, PT, R4, R0, PT ;  /* 0x000000000400720c */ /* 0x000fda0003f24070 */
[----:B------:R-:W-:-:S04]  /*12e0*/  @!P1 IADD3 R0, R0, -R4, RZ ;  /* 0x8000000400009210 */ /* 0x000fc80007ffe0ff */
[----:B------:R-:W-:Y:S02]  /*12f0*/  ISETP.GE.U32.AND P2, PT, R0, R4, PT ;  /* 0x000000040000720c */ /* 0x000fe40003f46070 */
[----:B------:R-:W-:Y:S01]  /*1300*/  LOP3.LUT R0, R40, R14, RZ, 0x3c, !PT ;  /* 0x0000000e28007212 */ /* 0x000fe200078e3cff */
[----:B------:R-:W-:Y:S01]  /*1310*/  IMAD.MOV R5, RZ, RZ, -R5 ;  /* 0x000000ffff057224 */ /* 0x000fe200078e0a05 */
[----:B------:R-:W-:Y:S02]  /*1320*/  @!P1 IADD3 R2, R2, 0x1, RZ ;  /* 0x0000000102029810 */ /* 0x000fe40007ffe0ff */
[----:B------:R-:W-:Y:S01]  /*1330*/  ISETP.GE.AND P0, PT, R0, RZ, PT ;  /* 0x000000ff0000720c */ /* 0x000fe20003f06270 */
[----:B------:R-:W-:Y:S01]  /*1340*/  IMAD R13, R13, R5, R19 ;  /* 0x000000050d0d7224 */ /* 0x000fe200078e0213 */
[----:B------:R-:W-:-:S05]  /*1350*/  ISETP.NE.AND P1, PT, R14, RZ, PT ;  /* 0x000000ff0e00720c */ /* 0x000fca0003f25270 */
[----:B------:R-:W-:Y:S01]  /*1360*/  @P2 VIADD R2, R2, 0x1 ;  /* 0x0000000102022836 */ /* 0x000fe20000000000 */
[----:B--2---:R1:W-:Y:S01]  /*1370*/  STL.64 [R1+0x8], R20 ;  /* 0x0000081401007387 */ /* 0x0043e20000100a00 */
[----:B------:R-:W-:Y:S02]  /*1380*/  SHF.R.S32.HI R22, RZ, 0x1f, R13 ;  /* 0x0000001fff167819 */ /* 0x000fe4000001140d */
[----:B------:R-:W-:Y:S02]  /*1390*/  IMAD.MOV.U32 R0, RZ, RZ, R2 ;  /* 0x000000ffff007224 */ /* 0x000fe400078e0002 */
[----:B------:R-:W-:Y:S02]  /*13a0*/  IMAD R4, R191, R13, RZ ;  /* 0x0000000dbf047224 */ /* 0x000fe400078e02ff */
[----:B------:R-:W-:Y:S02]  /*13b0*/  @!P0 IMAD.MOV R0, RZ, RZ, -R0 ;  /* 0x000000ffff008224 */ /* 0x000fe400078e0a00 */
[----:B------:R-:W-:Y:S01]  /*13c0*/  IMAD R4, R190, R22, R4 ;  /* 0x00000016be047224 */ /* 0x000fe200078e0204 */
[----:B------:R-:W-:-:S04]  /*13d0*/  @!P1 LOP3.LUT R0, RZ, R14, RZ, 0x33, !PT ;  /* 0x0000000eff009212 */ /* 0x000fc800078e33ff */
[----:B------:R-:W-:Y:S02]  /*13e0*/  SHF.R.S32.HI R30, RZ, 0x1f, R0 ;  /* 0x0000001fff1e7819 */ /* 0x000fe40000011400 */
[----:B------:R-:W-:Y:S02]  /*13f0*/  MOV R18, R0 ;  /* 0x0000000000127202 */ /* 0x000fe40000000f00 */
[----:B---3--:R-:W-:Y:S01]  /*1400*/  SHF.R.S32.HI R15, RZ, 0x1f, R12 ;  /* 0x0000001fff0f7819 */ /* 0x008fe2000001140c */
[----:B------:R-:W-:-:S04]  /*1410*/  IMAD R3, R7, R12, RZ ;  /* 0x0000000c07037224 */ /* 0x000fc800078e02ff */
[C---:B------:R-:W-:Y:S02]  /*1420*/  IMAD R3, R6.reuse, R15, R3 ;  /* 0x0000000f06037224 */ /* 0x040fe400078e0203 */
[----:B------:R-:W-:-:S05]  /*1430*/  IMAD.WIDE.U32 R6, R6, R12, RZ ;  /* 0x0000000c06067225 */ /* 0x000fca00078e00ff */
[----:B------:R-:W-:Y:S02]  /*1440*/  IADD3 R3, R7, R3, RZ ;  /* 0x0000000307037210 */ /* 0x000fe40007ffe0ff */
[----:B------:R-:W-:-:S05]  /*1450*/  MOV R2, R6 ;  /* 0x0000000600027202 */ /* 0x000fca0000000f00 */
[----:B------:R-:W-:-:S04]  /*1460*/  IMAD.WIDE.U32 R2, R13, R190, R2 ;  /* 0x000000be0d027225 */ /* 0x000fc800078e0002 */
[----:B------:R-:W-:Y:S01]  /*1470*/  IMAD R9, R9, R12, RZ ;  /* 0x0000000c09097224 */ /* 0x000fe200078e02ff */
[----:B------:R-:W-:Y:S01]  /*1480*/  IADD3 R3, R3, R4, RZ ;  /* 0x0000000403037210 */ /* 0x000fe20007ffe0ff */
[----:B------:R-:W-:Y:S02]  /*1490*/  IMAD R4, R11, R0, RZ ;  /* 0x000000000b047224 */ /* 0x000fe400078e02ff */
[----:B------:R-:W-:-:S04]  /*14a0*/  IMAD.WIDE.U32 R6, R8, R12, RZ ;  /* 0x0000000c08067225 */ /* 0x000fc800078e00ff */
[----:B------:R-:W-:Y:S02]  /*14b0*/  IMAD R9, R8, R15, R9 ;  /* 0x0000000f08097224 */ /* 0x000fe400078e0209 */
[----:B------:R-:W-:-:S04]  /*14c0*/  IMAD.WIDE.U32 R2, R0, R10, R2 ;  /* 0x0000000a00027225 */ /* 0x000fc800078e0002 */
[----:B------:R-:W-:Y:S01]  /*14d0*/  IMAD R4, R10, R30, R4 ;  /* 0x0000001e0a047224 */ /* 0x000fe200078e0204 */
[----:B------:R-:W-:Y:S01]  /*14e0*/  IADD3 R9, R7, R9, RZ ;  /* 0x0000000907097210 */ /* 0x000fe20007ffe0ff */
[----:B------:R-:W-:Y:S01]  /*14f0*/  IMAD.MOV.U32 R8, RZ, RZ, R6 ;  /* 0x000000ffff087224 */ /* 0x000fe200078e0006 */
[----:B------:R-:W-:Y:S01]  /*1500*/  MOV R23, R2 ;  /* 0x0000000200177202 */ /* 0x000fe20000000f00 */
[----:B------:R-:W-:Y:S01]  /*1510*/  IMAD.IADD R26, R3, 0x1, R4 ;  /* 0x00000001031a7824 */ /* 0x000fe200078e0204 */
[----:B-1----:R-:W-:Y:S05]  /*1520*/  BRA `(.L_x_954) ;  /* 0x0000000400547947 */ /* 0x002fea0003800000 */
.L_x_953:
[----:B------:R-:W3:Y:S01]  /*1530*/  LD.E R11, desc[UR6][R24.64+0x68] ;  /* 0x00006806180b7980 */ /* 0x000ee2000c101900 */
[----:B------:R-:W-:-:S03]  /*1540*/  ISETP.NE.AND P3, PT, R20, -0x1, PT ;  /* 0xffffffff1400780c */ /* 0x000fc60003f65270 */
[----:B------:R-:W4:Y:S04]  /*1550*/  LD.E.64 R2, desc[UR6][R24.64+0x40] ;  /* 0x0000400618027980 */ /* 0x000f28000c101b00 */
[----:B------:R-:W2:Y:S04]  /*1560*/  LD.E.64 R190, desc[UR6][R24.64+0x38] ;  /* 0x0000380618be7980 */ /* 0x000ea8000c101b00 */
[----:B------:R-:W2:Y:S04]  /*1570*/  LD.E.64 R16, desc[UR6][R24.64+0x50] ;  /* 0x0000500618107980 */ /* 0x000ea8000c101b00 */
[----:B------:R-:W2:Y:S04]  /*1580*/  @!P3 LD.E.64 R6, desc[UR6][R24.64+0x20] ;  /* 0x000020061806b980 */ /* 0x000ea8000c101b00 */
[----:B------:R-:W2:Y:S04]  /*1590*/  @!P3 LD.E.64 R14, desc[UR6][R24.64+0x28] ;  /* 0x00002806180eb980 */ /* 0x000ea8000c101b00 */
[----:B------:R1:W5:Y:S01]  /*15a0*/  LD.E.64 R28, desc[UR6][R24.64+0x58] ;  /* 0x00005806181c7980 */ /* 0x000362000c101b00 */
[----:B------:R-:W-:-:S02]  /*15b0*/  IABS R5, R40 ;  /* 0x0000002800057213 */ /* 0x000fc40000000000 */
[----:B-----5:R-:W-:Y:S02]  /*15c0*/  @!P3 SHF.R.S32.HI R13, RZ, 0x1f, R12 ;  /* 0x0000001fff0db819 */ /* 0x020fe4000001140c */
[----:B------:R-:W-:-:S04]  /*15d0*/  LEA R19, R35, 0xffffff00, 0x8 ;  /* 0xffffff0023137811 */ /* 0x000fc800078e40ff */
[----:B------:R-:W-:Y:S02]  /*15e0*/  SHF.R.S32.HI R22, RZ, 0x1f, R19 ;  /* 0x0000001fff167819 */ /* 0x000fe40000011413 */
[----:B---3--:R-:W-:Y:S01]  /*15f0*/  IABS R8, R11 ;  /* 0x0000000b00087213 */ /* 0x008fe20000000000 */
[----:B----4-:R3:W-:Y:S01]  /*1600*/  STL.64 [R1+0x8], R2 ;  /* 0x0000080201007387 */ /* 0x0107e20000100a00 */
[----:B------:R-:W-:Y:S02]  /*1610*/  IMAD.MOV.U32 R21, RZ, RZ, R2 ;  /* 0x000000ffff157224 */ /* 0x000fe400078e0002 */
[----:B---3--:R-:W3:Y:S08]  /*1620*/  I2F.RP R2, R8 ;  /* 0x0000000800027306 */ /* 0x008ef00000209400 */
[----:B---3--:R-:W3:Y:S01]  /*1630*/  MUFU.RCP R2, R2 ;  /* 0x0000000200027308 */ /* 0x008ee20000001000 */
[----:B------:R-:W-:-:S02]  /*1640*/  MOV R23, R3 ;  /* 0x0000000300177202 */ /* 0x000fc40000000f00 */
[----:B---3--:R-:W-:-:S05]  /*1650*/  IADD3 R2, R2, 0xffffffe, RZ ;  /* 0x0ffffffe02027810 */ /* 0x008fca0007ffe0ff */
[----:B------:R-:W3:Y:S01]  /*1660*/  F2I.FTZ.U32.TRUNC.NTZ R3, R2 ;  /* 0x0000000200037305 */ /* 0x000ee2000021f000 */
[----:B------:R-:W-:Y:S01]  /*1670*/  IABS R4, R11 ;  /* 0x0000000b00047213 */ /* 0x000fe20000000000 */
[----:B---3--:R-:W-:Y:S01]  /*1680*/  IMAD.MOV R0, RZ, RZ, -R3 ;  /* 0x000000ffff007224 */ /* 0x008fe200078e0a03 */
[----:B------:R-:W-:-:S03]  /*1690*/  MOV R2, RZ ;  /* 0x000000ff00027202 */ /* 0x000fc60000000f00 */
[----:B------:R-:W-:-:S04]  /*16a0*/  IMAD R0, R0, R8, RZ ;  /* 0x0000000800007224 */ /* 0x000fc800078e02ff */
[----:B------:R-:W-:Y:S01]  /*16b0*/  IMAD.HI.U32 R2, R3, R0, R2 ;  /* 0x0000000003027227 */ /* 0x000fe200078e0002 */
[----:B------:R-:W-:-:S03]  /*16c0*/  IADD3 R0, RZ, -R4, RZ ;  /* 0x80000004ff007210 */ /* 0x000fc60007ffe0ff */
[----:B------:R-:W-:-:S04]  /*16d0*/  IMAD.MOV.U32 R3, RZ, RZ, R5 ;  /* 0x000000ffff037224 */ /* 0x000fc800078e0005 */
[----:B------:R-:W-:Y:S01]  /*16e0*/  IMAD.HI.U32 R9, R2, R3, RZ ;  /* 0x0000000302097227 */ /* 0x000fe200078e00ff */
[----:B------:R-:W-:-:S03]  /*16f0*/  @!P3 SHF.R.S32.HI R5, RZ, 0x1f, R10 ;  /* 0x0000001fff05b819 */ /* 0x000fc6000001140a */
[----:B------:R-:W-:Y:S02]  /*1700*/  IMAD R0, R9, R0, R3 ;  /* 0x0000000009007224 */ /* 0x000fe400078e0203 */
[----:B--2---:R-:W-:-:S03]  /*1710*/  @!P3 IMAD R2, R191, R10, RZ ;  /* 0x0000000abf02b224 */ /* 0x004fc600078e02ff */
[----:B------:R-:W-:Y:S01]  /*1720*/  ISETP.GT.U32.AND P0, PT, R8, R0, PT ;  /* 0x000000000800720c */ /* 0x000fe20003f04070 */
[----:B------:R-:W-:Y:S02]  /*1730*/  @!P3 IMAD R5, R5, R190, R2 ;  /* 0x000000be0505b224 */ /* 0x000fe400078e0202 */
[----:B------:R-:W-:-:S04]  /*1740*/  @!P3 IMAD.WIDE.U32 R2, R190, R10, RZ ;  /* 0x0000000abe02b225 */ /* 0x000fc800078e00ff */
[----:B------:R-:W-:Y:S01]  /*1750*/  @P3 IMAD.IADD R4, R10, 0x1, R20 ;  /* 0x000000010a043824 */ /* 0x000fe200078e0214 */
[----:B------:R-:W-:Y:S01]  /*1760*/  @!P3 IADD3 R3, R3, R5, RZ ;  /* 0x000000050303b210 */ /* 0x000fe20007ffe0ff */
[----:B------:R-:W-:Y:S02]  /*1770*/  @!P3 IMAD R7, R7, R12, RZ ;  /* 0x0000000c0707b224 */ /* 0x000fe400078e02ff */
[-C--:B------:R-:W-:Y:S02]  /*1780*/  @P3 IMAD R18, R191, R4.reuse, RZ ;  /* 0x00000004bf123224 */ /* 0x080fe400078e02ff */
[----:B------:R-:W-:Y:S02]  /*1790*/  @!P0 IMAD.IADD R0, R0, 0x1, -R8 ;  /* 0x0000000100008824 */ /* 0x000fe400078e0a08 */
[----:B------:R-:W-:-:S04]  /*17a0*/  @P3 IMAD.WIDE.U32 R4, R190, R4, RZ ;  /* 0x00000004be043225 */ /* 0x000fc800078e00ff */
[----:B------:R-:W-:Y:S01]  /*17b0*/  @!P3 IMAD.WIDE.U32 R2, R6, R12, R2 ;  /* 0x0000000c0602b225 */ /* 0x000fe200078e0002 */
[----:B------:R-:W-:-:S03]  /*17c0*/  ISETP.GE.U32.AND P2, PT, R0, R8, PT ;  /* 0x000000080000720c */ /* 0x000fc60003f46070 */
[----:B------:R-:W-:Y:S01]  /*17d0*/  @!P3 IMAD R7, R6, R13, R7 ;  /* 0x0000000d0607b224 */ /* 0x000fe200078e0207 */
[----:B------:R-:W-:Y:S02]  /*17e0*/  @P3 IADD3 R5, R5, R18, RZ ;  /* 0x0000001205053210 */ /* 0x000fe40007ffe0ff */
[----:B------:R-:W-:Y:S01]  /*17f0*/  @!P3 MOV R4, R2 ;  /* 0x000000020004b202 */ /* 0x000fe20000000f00 */
[----:B------:R-:W-:Y:S01]  /*1800*/  @!P3 IMAD R2, R23, R10, RZ ;  /* 0x0000000a1702b224 */ /* 0x000fe200078e02ff */
[----:B------:R-:W-:Y:S02]  /*1810*/  @!P3 SHF.R.S32.HI R0, RZ, 0x1f, R10 ;  /* 0x0000001fff00b819 */ /* 0x000fe4000001140a */
[----:B------:R-:W-:Y:S01]  /*1820*/  @!P3 IADD3 R5, R3, R7, RZ ;  /* 0x000000070305b210 */ /* 0x000fe20007ffe0ff */
[----:B------:R-:W-:Y:S01]  /*1830*/  IMAD R3, R191, R19, RZ ;  /* 0x00000013bf037224 */ /* 0x000fe200078e02ff */
[----:B------:R-:W-:Y:S01]  /*1840*/  LOP3.LUT R6, R40, R11, RZ, 0x3c, !PT ;  /* 0x0000000b28067212 */ /* 0x000fe200078e3cff */
[----:B------:R-:W-:-:S02]  /*1850*/  @!P3 IMAD R8, R0, R21, R2 ;  /* 0x000000150008b224 */ /* 0x000fc400078e0202 */
[----:B------:R-:W-:Y:S01]  /*1860*/  IMAD R0, R22, R190, R3 ;  /* 0x000000be16007224 */ /* 0x000fe200078e0203 */
[----:B------:R-:W-:Y:S01]  /*1870*/  MOV R3, R5 ;  /* 0x0000000500037202 */ /* 0x000fe20000000f00 */
[----:B------:R-:W-:Y:S01]  /*1880*/  IMAD.MOV.U32 R2, RZ, RZ, R4 ;  /* 0x000000ffff027224 */ /* 0x000fe200078e0004 */
[----:B------:R-:W-:Y:S02]  /*1890*/  ISETP.GE.AND P1, PT, R6, RZ, PT ;  /* 0x000000ff0600720c */ /* 0x000fe40003f26270 */
[----:B------:R-:W-:Y:S02]  /*18a0*/  @!P0 IADD3 R9, R9, 0x1, RZ ;  /* 0x0000000109098810 */ /* 0x000fe40007ffe0ff */
[----:B------:R-:W-:Y:S01]  /*18b0*/  ISETP.NE.AND P0, PT, R11, RZ, PT ;  /* 0x000000ff0b00720c */ /* 0x000fe20003f05270 */
[----:B------:R-:W-:-:S04]  /*18c0*/  IMAD.WIDE.U32 R2, R190, R19, R2 ;  /* 0x00000013be027225 */ /* 0x000fc800078e0002 */
[----:B------:R-:W-:Y:S01]  /*18d0*/  @P2 VIADD R9, R9, 0x1 ;  /* 0x0000000109092836 */ /* 0x000fe20000000000 */
[----:B------:R-:W-:Y:S01]  /*18e0*/  IADD3 R5, R3, R0, RZ ;  /* 0x0000000003057210 */ /* 0x000fe20007ffe0ff */
[----:B------:R-:W-:-:S04]  /*18f0*/  @!P3 IMAD.WIDE.U32 R6, R21, R10, RZ ;  /* 0x0000000a1506b225 */ /* 0x000fc800078e00ff */
[----:B------:R-:W-:Y:S01]  /*1900*/  IMAD.MOV.U32 R0, RZ, RZ, R9 ;  /* 0x000000ffff007224 */ /* 0x000fe200078e0009 */
[----:B------:R-:W-:Y:S02]  /*1910*/  @!P3 IADD3 R3, R7, R8, RZ ;  /* 0x000000080703b210 */ /* 0x000fe40007ffe0ff */
[----:B------:R-:W-:Y:S01]  /*1920*/  MOV R4, R2 ;  /* 0x0000000200047202 */ /* 0x000fe20000000f00 */
[----:B------:R-:W-:Y:S01]  /*1930*/  @!P1 IMAD.MOV R0, RZ, RZ, -R0 ;  /* 0x000000ffff009224 */ /* 0x000fe200078e0a00 */
[----:B------:R-:W-:Y:S02]  /*1940*/  @P3 IADD3 R8, R10, R20, RZ ;  /* 0x000000140a083210 */ /* 0x000fe40007ffe0ff */
[----:B------:R-:W-:Y:S02]  /*1950*/  @!P3 MOV R2, R6 ;  /* 0x000000060002b202 */ /* 0x000fe40000000f00 */
[----:B------:R-:W-:Y:S01]  /*1960*/  @!P0 LOP3.LUT R0, RZ, R11, RZ, 0x33, !PT ;  /* 0x0000000bff008212 */ /* 0x000fe200078e33ff */
[----:B------:R-:W-:Y:S01]  /*1970*/  @!P3 IMAD R7, R15, R12, RZ ;  /* 0x0000000c0f07b224 */ /* 0x000fe200078e02ff */
[----:B------:R-:W-:Y:S01]  /*1980*/  @!P3 SHF.R.S32.HI R6, RZ, 0x1f, R12 ;  /* 0x0000001fff06b819 */ /* 0x000fe2000001140c */
[----:B------:R-:W-:Y:S01]  /*1990*/  @P3 IMAD R11, R23, R8, RZ ;  /* 0x00000008170b3224 */ /* 0x000fe200078e02ff */
[----:B------:R-:W-:Y:S01]  /*19a0*/  SHF.R.S32.HI R30, RZ, 0x1f, R0 ;  /* 0x0000001fff1e7819 */ /* 0x000fe20000011400 */
[----:B------:R-:W-:-:S02]  /*19b0*/  IMAD R10, R17, R0, RZ ;  /* 0x00000000110a7224 */ /* 0x000fc400078e02ff */
[----:B------:R-:W-:-:S04]  /*19c0*/  @P3 IMAD.WIDE.U32 R8, R21, R8, RZ ;  /* 0x0000000815083225 */ /* 0x000fc800078e00ff */
[C---:B------:R-:W-:Y:S02]  /*19d0*/  @!P3 IMAD R13, R14.reuse, R6, R7 ;  /* 0x000000060e0db224 */ /* 0x040fe400078e0207 */
[----:B------:R-:W-:Y:S01]  /*19e0*/  @!P3 IMAD.WIDE.U32 R6, R14, R12, R2 ;  /* 0x0000000c0e06b225 */ /* 0x000fe200078e0002 */
[----:B------:R-:W-:-:S03]  /*19f0*/  @P3 IADD3 R9, R9, R11, RZ ;  /* 0x0000000b09093210 */ /* 0x000fc60007ffe0ff */
[----:B------:R-:W-:-:S04]  /*1a00*/  IMAD.WIDE.U32 R2, R16, R0, R4 ;  /* 0x0000000010027225 */ /* 0x000fc800078e0004 */
[----:B------:R-:W-:Y:S01]  /*1a10*/  IMAD R4, R16, R30, R10 ;  /* 0x0000001e10047224 */ /* 0x000fe200078e020a */
[----:B------:R-:W-:Y:S01]  /*1a20*/  @!P3 MOV R8, R6 ;  /* 0x000000060008b202 */ /* 0x000fe20000000f00 */
[----:B------:R-:W-:Y:S01]  /*1a30*/  @!P3 IMAD.IADD R9, R7, 0x1, R13 ;  /* 0x000000010709b824 */ /* 0x000fe200078e020d */
[----:B------:R-:W-:Y:S01]  /*1a40*/  MOV R23, R2 ;  /* 0x0000000200177202 */ /* 0x000fe20000000f00 */
[----:B------:R-:W-:Y:S01]  /*1a50*/  IMAD.IADD R26, R3, 0x1, R4 ;  /* 0x00000001031a7824 */ /* 0x000fe200078e0204 */
[----:B------:R-:W-:Y:S02]  /*1a60*/  MOV R13, R19 ;  /* 0x00000013000d7202 */ /* 0x000fe40000000f00 */
[----:B-1----:R-:W-:Y:S02]  /*1a70*/  MOV R18, R0 ;  /* 0x0000000000127202 */ /* 0x002fe40000000f00 */
.L_x_954:
[----:B------:R-:W-:Y:S05]  /*1a80*/  BSYNC B0 ;  /* 0x0000000000007941 */ /* 0x000fea0003800000 */
.L_x_952:
[----:B------:R-:W2:Y:S01]  /*1a90*/  LDL R34, [R1+0x8] ;  /* 0x0000080001227983 */ /* 0x000ea20000100800 */
[----:B------:R-:W-:-:S03]  /*1aa0*/  ISETP.NE.AND P0, PT, R41, -0x1, PT ;  /* 0xffffffff2900780c */ /* 0x000fc60003f05270 */
[----:B------:R-:W3:Y:S04]  /*1ab0*/  LDL R36, [R1+0xc] ;  /* 0x00000c0001247983 */ /* 0x000ee80000100800 */
[----:B------:R-:W4:Y:S04]  /*1ac0*/  LD.E.64 R4, desc[UR6][R24.64+0x30] ;  /* 0x0000300618047980 */ /* 0x000f28000c101b00 */
[----:B------:R-:W4:Y:S04]  /*1ad0*/  LD.E.64 R10, desc[UR6][R24.64+0x48] ;  /* 0x00004806180a7980 */ /* 0x000f28000c101b00 */
[----:B------:R-:W4:Y:S04]  /*1ae0*/  @!P0 LD.E.64 R6, desc[UR6][R24.64+0x18] ;  /* 0x0000180618068980 */ /* 0x000f28000c101b00 */
[----:B------:R-:W4:Y:S04]  /*1af0*/  LD.E.64 R16, desc[UR6][R24.64+0x10] ;  /* 0x0000100618107980 */ /* 0x000f28000c101b00 */
[----:B------:R-:W4:Y:S04]  /*1b00*/  LD.E.64 R20, desc[UR6][R24.64+0x8] ;  /* 0x0000080618147980 */ /* 0x000f28000c101b00 */
[----:B------:R1:W5:Y:S04]  /*1b10*/  @P4 LD.E R31, desc[UR6][R32.64] ;  /* 0x00000006201f4980 */ /* 0x000368000c101900 */
[----:B------:R2:W5:Y:S04]  /*1b20*/  LD.E R251, desc[UR6][R24.64+0xc0] ;  /* 0x0000c00618fb7980 */ /* 0x000568000c101900 */
[----:B------:R2:W5:Y:S01]  /*1b30*/  LD.E.64 R168, desc[UR6][R24.64] ;  /* 0x0000000618a87980 */ /* 0x000562000c101b00 */
[----:B-1----:R-:W-:-:S04]  /*1b40*/  SHF.R.S32.HI R32, RZ, 0x1f, R38 ;  /* 0x0000001fff207819 */ /* 0x002fc80000011426 */
[----:B------:R-:W-:-:S04]  /*1b50*/  LEA.HI R0, R32, R38, RZ, 0x3 ;  /* 0x0000002620007211 */ /* 0x000fc800078f18ff */
[----:B------:R-:W-:-:S05]  /*1b60*/  LOP3.LUT R2, R0, 0xfffffff8, RZ, 0xc0, !PT ;  /* 0xfffffff800027812 */ /* 0x000fca00078ec0ff */
[----:B------:R-:W-:-:S04]  /*1b70*/  IMAD.IADD R224, R38, 0x1, -R2 ;  /* 0x0000000126e07824 */ /* 0x000fc800078e0a02 */
[----:B------:R-:W-:Y:S01]  /*1b80*/  IMAD.SHL.U32 R132, R224, 0x8, RZ ;  /* 0x00000008e0847824 */ /* 0x000fe200078e00ff */
[----:B------:R-:W-:-:S04]  /*1b90*/  SHF.R.S32.HI R80, RZ, 0x3, R0 ;  /* 0x00000003ff507819 */ /* 0x000fc80000011400 */
[----:B------:R-:W-:Y:S02]  /*1ba0*/  IADD3 R2, P1, R132, R8, RZ ;  /* 0x0000000884027210 */ /* 0x000fe40007f3e0ff */
[----:B------:R-:W-:-:S04]  /*1bb0*/  SHF.R.S32.HI R133, RZ, 0x1f, R132 ;  /* 0x0000001fff857819 */ /* 0x000fc80000011484 */
[----:B------:R-:W-:Y:S02]  /*1bc0*/  IADD3.X R3, R133, R9, RZ, P1, !PT ;  /* 0x0000000985037210 */ /* 0x000fe40000ffe4ff */
[----:B------:R-:W-:Y:S01]  /*1bd0*/  LEA.HI R12, R32, R38, RZ, 0x4 ;  /* 0x00000026200c7211 */ /* 0x000fe200078f20ff */
[----:B------:R-:W-:-:S03]  /*1be0*/  IMAD.SHL.U32 R8, R80, 0x40, RZ ;  /* 0x0000004050087824 */ /* 0x000fc600078e00ff */
[----:B------:R-:W-:Y:S02]  /*1bf0*/  LOP3.LUT R12, R12, 0xfffffff0, RZ, 0xc0, !PT ;  /* 0xfffffff00c0c7812 */ /* 0x000fe400078ec0ff */
[----:B------:R-:W-:Y:S02]  /*1c00*/  LOP3.LUT R9, R8, 0x1c0, RZ, 0xc0, !PT ;  /* 0x000001c008097812 */ /* 0x000fe400078ec0ff */
[----:B------:R-:W-:Y:S02]  /*1c10*/  SHF.R.S32.HI R33, RZ, 0x1f, R37 ;  /* 0x0000001fff217819 */ /* 0x000fe40000011425 */
[----:B------:R-:W-:Y:S02]  /*1c20*/  LOP3.LUT R8, R9, 0x38, R132, 0xf8, !PT ;  /* 0x0000003809087812 */ /* 0x000fe400078ef884 */
[----:B------:R-:W-:-:S04]  /*1c30*/  SHF.R.U32.HI R9, RZ, 0x3, R9 ;  /* 0x00000003ff097819 */ /* 0x000fc80000011609 */
[----:B------:R-:W-:Y:S02]  /*1c40*/  LOP3.LUT R27, R8, R9, RZ, 0x3c, !PT ;  /* 0x00000009081b7212 */ /* 0x000fe400078e3cff */
[----:B------:R-:W-:Y:S01]  /*1c50*/  SHF.R.S32.HI R81, RZ, 0x1f, R80 ;  /* 0x0000001fff517819 */ /* 0x000fe20000011450 */
[----:B------:R-:W-:Y:S01]  /*1c60*/  IMAD.MOV.U32 R187, RZ, RZ, 0x20 ;  /* 0x00000020ffbb7424 */ /* 0x000fe200078e00ff */
[C---:B------:R-:W-:Y:S01]  /*1c70*/  SHF.L.U64.HI R119, R190.reuse, 0x4, R191 ;  /* 0x00000004be777819 */ /* 0x040fe200000102bf */
[----:B------:R-:W-:Y:S01]  /*1c80*/  IMAD.SHL.U32 R117, R190, 0x10, RZ ;  /* 0x00000010be757824 */ /* 0x000fe200078e00ff */
[----:B------:R-:W-:Y:S01]  /*1c90*/  SHF.L.U32 R252, R224, 0x2, RZ ;  /* 0x00000002e0fc7819 */ /* 0x000fe200000006ff */
[-C--:B--2---:R-:W-:Y:S02]  /*1ca0*/  IMAD R0, R22, R34.reuse, RZ ;  /* 0x0000002216007224 */ /* 0x084fe400078e02ff */
[----:B------:R-:W-:-:S04]  /*1cb0*/  IMAD.WIDE.U32 R2, R13, R34, R2 ;  /* 0x000000220d027225 */ /* 0x000fc800078e0002 */
[----:B---3--:R-:W-:-:S04]  /*1cc0*/  IMAD R0, R13, R36, R0 ;  /* 0x000000240d007224 */ /* 0x008fc800078e0200 */
[----:B------:R-:W-:Y:S02]  /*1cd0*/  IMAD.IADD R3, R3, 0x1, R0 ;  /* 0x0000000103037824 */ /* 0x000fe400078e0200 */
[----:B------:R-:W-:-:S04]  /*1ce0*/  IMAD R0, R29, R18, RZ ;  /* 0x000000121d007224 */ /* 0x000fc800078e02ff */
[----:B------:R-:W-:Y:S02]  /*1cf0*/  IMAD R22, R30, R28, R0 ;  /* 0x0000001c1e167224 */ /* 0x000fe400078e0200 */
[----:B------:R-:W-:Y:S02]  /*1d00*/  IMAD.IADD R0, R38, 0x1, -R12 ;  /* 0x0000000126007824 */ /* 0x000fe400078e0a0c */
[----:B----4-:R-:W-:-:S03]  /*1d10*/  @!P0 IMAD R15, R7, R37, RZ ;  /* 0x00000025070f8224 */ /* 0x010fc600078e02ff */
[----:B------:R-:W-:Y:S01]  /*1d20*/  SHF.R.S32.HI R7, RZ, 0x1f, R0 ;  /* 0x0000001fff077819 */ /* 0x000fe20000011400 */
[----:B------:R-:W-:-:S03]  /*1d30*/  @!P0 IMAD R15, R6, R33, R15 ;  /* 0x00000021060f8224 */ /* 0x000fc600078e020f */
[----:B------:R-:W-:Y:S01]  /*1d40*/  LEA.HI R249, R7, R0, RZ, 0x3 ;  /* 0x0000000007f97211 */ /* 0x000fe200078f18ff */
[----:B------:R-:W-:-:S04]  /*1d50*/  @!P0 IMAD.WIDE.U32 R6, R6, R37, RZ ;  /* 0x0000002506068225 */ /* 0x000fc800078e00ff */
[----:B------:R-:W-:-:S04]  /*1d60*/  IMAD.WIDE.U32 R8, R18, R28, R2 ;  /* 0x0000001c12087225 */ /* 0x000fc800078e0002 */
[----:B------:R-:W-:Y:S01]  /*1d70*/  @P0 IMAD.WIDE.U32 R2, R4, R41, RZ ;  /* 0x0000002904020225 */ /* 0x000fe200078e00ff */
[----:B------:R-:W-:-:S03]  /*1d80*/  LOP3.LUT R12, R249, 0xfffffff8, RZ, 0xc0, !PT ;  /* 0xfffffff8f90c7812 */ /* 0x000fc600078ec0ff */
[----:B------:R-:W-:Y:S02]  /*1d90*/  @P0 IMAD R14, R5, R41, RZ ;  /* 0x00000029050e0224 */ /* 0x000fe400078e02ff */
[----:B------:R-:W-:-:S03]  /*1da0*/  @!P0 IMAD.MOV.U32 R2, RZ, RZ, R6 ;  /* 0x000000ffff028224 */ /* 0x000fc600078e0006 */
[----:B------:R-:W-:Y:S01]  /*1db0*/  @P0 IADD3 R3, R3, R14, RZ ;  /* 0x0000000e03030210 */ /* 0x000fe20007ffe0ff */
[----:B------:R-:W-:Y:S01]  /*1dc0*/  @!P0 IMAD.IADD R3, R7, 0x1, R15 ;  /* 0x0000000107038824 */ /* 0x000fe200078e020f */
[----:B------:R-:W-:Y:S01]  /*1dd0*/  IADD3 R2, P1, R132, R2, RZ ;  /* 0x0000000284027210 */ /* 0x000fe20007f3e0ff */
[----:B------:R-:W-:Y:S01]  /*1de0*/  IMAD.IADD R248, R0, 0x1, -R12 ;  /* 0x0000000100f87824 */ /* 0x000fe200078e0a0c */
[----:B------:R-:W-:Y:S01]  /*1df0*/  SHF.R.S32.HI R6, RZ, 0x1f, R40 ;  /* 0x0000001fff067819 */ /* 0x000fe20000011428 */
[----:B------:R-:W-:Y:S02]  /*1e00*/  IMAD R0, R11, R40, RZ ;  /* 0x000000280b007224 */ /* 0x000fe400078e02ff */
[----:B------:R-:W-:Y:S02]  /*1e10*/  IMAD.X R3, R133, 0x1, R3, P1 ;  /* 0x0000000185037824 */ /* 0x000fe400008e0603 */
[----:B------:R-:W-:Y:S01]  /*1e20*/  @P0 IMAD.MOV.U32 R170, RZ, RZ, R4 ;  /* 0x000000ffffaa0224 */ /* 0x000fe200078e0004 */
[----:B------:R-:W-:Y:S01]  /*1e30*/  @!P0 MOV R170, R4 ;  /* 0x0000000400aa8202 */ /* 0x000fe20000000f00 */
[----:B------:R-:W-:Y:S01]  /*1e40*/  @P0 IMAD.MOV.U32 R171, RZ, RZ, R5 ;  /* 0x000000ffffab0224 */ /* 0x000fe200078e0005 */
[----:B------:R-:W-:Y:S01]  /*1e50*/  LEA.HI R13, R32, R38, RZ, 0x6 ;  /* 0x00000026200d7211 */ /* 0x000fe200078f30ff */
[----:B------:R-:W-:-:S02]  /*1e60*/  IMAD R4, R10, R6, R0 ;  /* 0x000000060a047224 */ /* 0x000fc400078e0200 */
[----:B------:R-:W-:Y:S02]  /*1e70*/  @!P0 IMAD.MOV.U32 R171, RZ, RZ, R5 ;  /* 0x000000ffffab8224 */ /* 0x000fe400078e0005 */
[----:B------:R-:W-:Y:S01]  /*1e80*/  IMAD.WIDE.U32 R6, R40, R10, R2 ;  /* 0x0000000a28067225 */ /* 0x000fe200078e0002 */
[----:B------:R-:W-:-:S03]  /*1e90*/  IADD3 R2, P0, R132, R23, RZ ;  /* 0x0000001784027210 */ /* 0x000fc60007f1e0ff */
[----:B------:R-:W-:Y:S01]  /*1ea0*/  IMAD.SHL.U32 R13, R13, 0x8, RZ ;  /* 0x000000080d0d7824 */ /* 0x000fe200078e00ff */
[----:B------:R-:W-:Y:S01]  /*1eb0*/  IADD3 R9, R9, R22, RZ ;  /* 0x0000001609097210 */ /* 0x000fe20007ffe0ff */
[----:B------:R-:W-:Y:S02]  /*1ec0*/  IMAD R0, R191, R80, RZ ;  /* 0x00000050bf007224 */ /* 0x000fe400078e02ff */
[----:B------:R-:W-:Y:S01]  /*1ed0*/  IMAD.WIDE R10, R39, 0x40, R80 ;  /* 0x00000040270a7825 */ /* 0x000fe200078e0250 */
[----:B------:R-:W-:-:S03]  /*1ee0*/  LOP3.LUT R214, R27, 0xfffffe00, R13, 0xf8, !PT ;  /* 0xfffffe001bd67812 */ /* 0x000fc600078ef80d */
[----:B------:R-:W-:Y:S02]  /*1ef0*/  IMAD.X R3, R133, 0x1, R26, P0 ;  /* 0x0000000185037824 */ /* 0x000fe400000e061a */
[----:B------:R-:W-:Y:S01]  /*1f00*/  IMAD R12, R36, R80, RZ ;  /* 0x00000050240c7224 */ /* 0x000fe200078e02ff */
[----:B------:R-:W-:Y:S01]  /*1f10*/  IADD3 R7, R7, R4, RZ ;  /* 0x0000000407077210 */ /* 0x000fe20007ffe0ff */
[----:B------:R-:W-:Y:S02]  /*1f20*/  IMAD R0, R81, R190, R0 ;  /* 0x000000be51007224 */ /* 0x000fe400078e0200 */
[----:B------:R-:W-:Y:S02]  /*1f30*/  IMAD R13, R11, R170, RZ ;  /* 0x000000aa0b0d7224 */ /* 0x000fe400078e02ff */
[----:B------:R-:W-:-:S04]  /*1f40*/  IMAD.WIDE.U32 R4, R80, R190, R2 ;  /* 0x000000be50047225 */ /* 0x000fc800078e0002 */
[-C--:B------:R-:W-:Y:S02]  /*1f50*/  IMAD R11, R81, R34.reuse, R12 ;  /* 0x00000022510b7224 */ /* 0x080fe400078e020c */
[----:B------:R-:W-:-:S04]  /*1f60*/  IMAD.WIDE.U32 R2, R80, R34, R8 ;  /* 0x0000002250027225 */ /* 0x000fc800078e0008 */
[----:B------:R-:W-:Y:S01]  /*1f70*/  IMAD.IADD R0, R5, 0x1, R0 ;  /* 0x0000000105007824 */ /* 0x000fe200078e0200 */
[----:B------:R-:W-:Y:S01]  /*1f80*/  LEA R218, P0, R2, R16, 0x1 ;  /* 0x0000001002da7211 */ /* 0x000fe200078008ff */
[----:B------:R-:W-:Y:S01]  /*1f90*/  IMAD.IADD R5, R3, 0x1, R11 ;  /* 0x0000000103057824 */ /* 0x000fe200078e020b */
[----:B------:R-:W-:-:S04]  /*1fa0*/  SHF.R.S32.HI R3, RZ, 0x1f, R166 ;  /* 0x0000001fff037819 */ /* 0x000fc800000114a6 */
[----:B------:R-:W-:Y:S02]  /*1fb0*/  LEA.HI.X R219, R2, R17, R5, 0x1, P0 ;  /* 0x0000001102db7211 */ /* 0x000fe400000f0c05 */
[----:B------:R-:W-:Y:S02]  /*1fc0*/  LEA.HI R2, R3, R166, RZ, 0x8 ;  /* 0x000000a603027211 */ /* 0x000fe400078f40ff */
[C---:B------:R-:W-:Y:S02]  /*1fd0*/  LEA R222, P1, R4.reuse, R20, 0x1 ;  /* 0x0000001404de7211 */ /* 0x040fe400078208ff */
[----:B------:R-:W-:Y:S02]  /*1fe0*/  SHF.R.S32.HI R2, RZ, 0x8, R2 ;  /* 0x00000008ff027819 */ /* 0x000fe40000011402 */
[----:B------:R-:W-:Y:S02]  /*1ff0*/  LEA.HI.X R223, R4, R21, R0, 0x1, P1 ;  /* 0x0000001504df7211 */ /* 0x000fe400008f0c00 */
[----:B------:R-:W-:-:S02]  /*2000*/  VIMNMX R118, RZ, R2, !PT ;  /* 0x00000002ff767248 */ /* 0x000fc40007fe0100 */
[----:B------:R-:W-:Y:S02]  /*2010*/  R2P PR, R248, 0x6 ;  /* 0x00000006f8007804 */ /* 0x000fe40000000000 */
[----:B------:R-:W-:Y:S02]  /*2020*/  ISETP.GT.AND P0, PT, R35, R118, PT ;  /* 0x000000762300720c */ /* 0x000fe40003f04270 */
[----:B------:R-:W-:Y:S01]  /*2030*/  LEA.HI R3, R32, R38, RZ, 0x5 ;  /* 0x0000002620037211 */ /* 0x000fe200078f28ff */
[C---:B------:R-:W-:Y:S01]  /*2040*/  IMAD R13, R10.reuse, R171, R13 ;  /* 0x000000ab0a0d7224 */ /* 0x040fe200078e020d */
[----:B------:R-:W-:Y:S01]  /*2050*/  MOV R0, 0x10 ;  /* 0x0000001000007802 */ /* 0x000fe20000000f00 */
[----:B------:R-:W-:Y:S01]  /*2060*/  IMAD.WIDE.U32 R212, R10, R170, R6 ;  /* 0x000000aa0ad47225 */ /* 0x000fe200078e0006 */
[----:B------:R-:W-:Y:S02]  /*2070*/  LOP3.LUT R2, R3, 0xffffffe0, RZ, 0xc0, !PT ;  /* 0xffffffe003027812 */ /* 0x000fe400078ec0ff */
[C---:B------:R-:W-:Y:S01]  /*2080*/  SHF.L.U64.HI R217, R34.reuse, 0x4, R36 ;  /* 0x0000000422d97819 */ /* 0x040fe20000010224 */
[----:B------:R-:W-:Y:S01]  /*2090*/  @!P4 IMAD.MOV.U32 R31, RZ, RZ, RZ ;  /* 0x000000ffff1fc224 */ /* 0x000fe200078e00ff */
[----:B------:R-:W-:Y:S01]  /*20a0*/  SHF.L.U32 R189, R34, 0x4, RZ ;  /* 0x0000000422bd7819 */ /* 0x000fe200000006ff */
[----:B------:R-:W-:Y:S01]  /*20b0*/  IMAD.IADD R250, R38, 0x1, -R2 ;  /* 0x0000000126fa7824 */ /* 0x000fe200078e0a02 */
[----:B------:R-:W-:Y:S01]  /*20c0*/  SHF.R.S32.HI R3, RZ, 0x5, R3 ;  /* 0x00000005ff037819 */ /* 0x000fe20000011403 */
[----:B------:R-:W-:Y:S01]  /*20d0*/  IMAD.IADD R215, R213, 0x1, R13 ;  /* 0x00000001d5d77824 */ /* 0x000fe200078e020d */
[----:B------:R-:W-:-:S02]  /*20e0*/  SEL R186, R0, 0xfffffff0, !P1 ;  /* 0xfffffff000ba7807 */ /* 0x000fc40004800000 */
[----:B------:R-:W-:Y:S01]  /*20f0*/  SEL R187, R187, 0xffffffe0, !P2 ;  /* 0xffffffe0bbbb7807 */ /* 0x000fe20005000000 */
[----:B------:R-:W-:Y:S06]  /*2100*/  @!P0 BRA `(.L_x_955) ;  /* 0x000000d800348947 */ /* 0x000fec0003800000 */
[----:B------:R-:W2:Y:S04]  /*2110*/  LD.E.64 R4, desc[UR6][R24.64+0x120] ;  /* 0x0001200618047980 */ /* 0x000ea8000c101b00 */
[----:B------:R-:W3:Y:S04]  /*2120*/  LD.E.64 R6, desc[UR6][R24.64+0x118] ;  /* 0x0001180618067980 */ /* 0x000ee8000c101b00 */
[----:B------:R-:W4:Y:S04]  /*2130*/  LD.E.64 R2, desc[UR6][R24.64+0x130] ;  /* 0x0001300618027980 */ /* 0x000f28000c101b00 */
[----:B------:R-:W4:Y:S04]  /*2140*/  LD.E.64 R64, desc[UR6][R24.64+0x128] ;  /* 0x0001280618407980 */ /* 0x000f28000c101b00 */
[----:B------:R-:W4:Y:S04]  /*2150*/  LD.E.64 R8, desc[UR6][R24.64+0x140] ;  /* 0x0001400618087980 */ /* 0x000f28000c101b00 */
[----:B------:R-:W4:Y:S04]  /*2160*/  LD.E.64 R12, desc[UR6][R24.64+0x138] ;  /* 0x00013806180c7980 */ /* 0x000f28000c101b00 */
[----:B------:R-:W4:Y:S04]  /*2170*/  LD.E R21, desc[UR6][R24.64+0xd0] ;  /* 0x0000d00618157980 */ /* 0x000f28000c101900 */
[----:B------:R-:W4:Y:S04]  /*2180*/  LD.E.64 R26, desc[UR6][R24.64+0x108] ;  /* 0x00010806181a7980 */ /* 0x000f28000c101b00 */
[----:B------:R-:W4:Y:S04]  /*2190*/  LD.E.64 R22, desc[UR6][R24.64+0x110] ;  /* 0x0001100618167980 */ /* 0x000f28000c101b00 */
[----:B------:R-:W4:Y:S04]  /*21a0*/  LD.E.64 R14, desc[UR6][R24.64+0x150] ;  /* 0x00015006180e7980 */ /* 0x000f28000c101b00 */
[----:B------:R-:W4:Y:S01]  /*21b0*/  LD.E.64 R16, desc[UR6][R24.64+0x148] ;  /* 0x0001480618107980 */ /* 0x000f22000c101b00 */
[----:B------:R-:W-:-:S04]  /*21c0*/  IMAD.WIDE.U32 R164, R34, 0x60, RZ ;  /* 0x0000006022a47825 */ /* 0x000fc800078e00ff */
        /* <DEDUP_REMOVED lines=9> */
[----:B------:R-:W-:Y:S01]  /*2260*/  IMAD.WIDE.U32 R144, R34, 0x1e0, RZ ;  /* 0x000001e022907825 */ /* 0x000fe200078e00ff */
[C---:B------:R-:W-:Y:S02]  /*2270*/  IADD3 R82, R80.reuse, 0x10, RZ ;  /* 0x0000001050527810 */ /* 0x040fe40007ffe0ff */
[C---:B------:R-:W-:Y:S01]  /*2280*/  IADD3 R83, R80.reuse, 0x30, RZ ;  /* 0x0000003050537810 */ /* 0x040fe20007ffe0ff */
[C---:B------:R-:W-:Y:S01]  /*2290*/  VIADD R79, R80.reuse, 0x20 ;  /* 0x00000020504f7836 */ /* 0x040fe20000000000 */
        /* <DEDUP_REMOVED lines=8> */
[----:B------:R-:W-:Y:S01]  /*2320*/  IADD3 R88, R80, 0xa0, RZ ;  /* 0x000000a050587810 */ /* 0x000fe20007ffe0ff */
[----:B------:R-:W-:Y:S01]  /*2330*/  IMAD.SHL.U32 R97, R190, 0x40, RZ ;  /* 0x00000040be617824 */ /* 0x000fe200078e00ff */
[C---:B------:R-:W-:Y:S01]  /*2340*/  IADD3 R86, R80.reuse, 0xc0, RZ ;  /* 0x000000c050567810 */ /* 0x040fe20007ffe0ff */
[----:B------:R-:W-:Y:S01]  /*2350*/  IMAD.MOV.U32 R68, RZ, RZ, R222 ;  /* 0x000000ffff447224 */ /* 0x000fe200078e00de */
[C---:B------:R-:W-:Y:S01]  /*2360*/  IADD3 R85, R80.reuse, 0xd0, RZ ;  /* 0x000000d050557810 */ /* 0x040fe20007ffe0ff */
[----:B------:R-:W-:Y:S01]  /*2370*/  IMAD.MOV.U32 R71, RZ, RZ, R219 ;  /* 0x000000ffff477224 */ /* 0x000fe200078e00db */
[----:B------:R-:W-:-:S02]  /*2380*/  IADD3 R95, R80, 0xf0, RZ ;  /* 0x000000f0505f7810 */ /* 0x000fc40007ffe0ff */
[C-C-:B------:R-:W-:Y:S02]  /*2390*/  SHF.L.U64.HI R116, R190.reuse, 0x5, R191.reuse ;  /* 0x00000005be747819 */ /* 0x140fe400000102bf */
[C---:B------:R-:W-:Y:S02]  /*23a0*/  SHF.L.U32 R98, R190.reuse, 0x5, RZ ;  /* 0x00000005be627819 */ /* 0x040fe400000006ff */
[C-C-:B------:R-:W-:Y:S02]  /*23b0*/  SHF.L.U64.HI R115, R190.reuse, 0x6, R191.reuse ;  /* 0x00000006be737819 */ /* 0x140fe400000102bf */
[C---:B------:R-:W-:Y:S02]  /*23c0*/  SHF.L.U64.HI R114, R190.reuse, 0x7, R191 ;  /* 0x00000007be727819 */ /* 0x040fe400000102bf */
[----:B------:R-:W-:Y:S02]  /*23d0*/  SHF.L.U32 R96, R190, 0x7, RZ ;  /* 0x00000007be607819 */ /* 0x000fe400000006ff */
[----:B------:R-:W-:-:S02]  /*23e0*/  MOV R67, R223 ;  /* 0x000000df00437202 */ /* 0x000fc40000000f00 */
[----:B------:R-:W-:Y:S01]  /*23f0*/  MOV R72, R218 ;  /* 0x000000da00487202 */ /* 0x000fe20000000f00 */
[----:B--2---:R-:W-:-:S04]  /*2400*/  IMAD R20, R5, R37, RZ ;  /* 0x0000002505147224 */ /* 0x004fc800078e02ff */
[----:B------:R-:W-:Y:S02]  /*2410*/  IMAD R20, R4, R33, R20 ;  /* 0x0000002104147224 */ /* 0x000fe400078e0214 */
[----:B------:R-:W-:-:S04]  /*2420*/  IMAD.WIDE.U32 R4, R37, R4, R132 ;  /* 0x0000000425047225 */ /* 0x000fc800078e0084 */
[----:B---3--:R-:W-:Y:S01]  /*2430*/  IMAD R0, R7, R37, RZ ;  /* 0x0000002507007224 */ /* 0x008fe200078e02ff */
[----:B------:R-:W-:Y:S01]  /*2440*/  IADD3 R7, R5, R20, RZ ;  /* 0x0000001405077210 */ /* 0x000fe20007ffe0ff */
[----:B------:R-:W-:-:S04]  /*2450*/  IMAD.WIDE.U32 R10, R37, R6, R132 ;  /* 0x00000006250a7225 */ /* 0x000fc800078e0084 */
[----:B------:R-:W-:Y:S01]  /*2460*/  IMAD R5, R6, R33, R0 ;  /* 0x0000002106057224 */ /* 0x000fe200078e0200 */
[----:B------:R-:W-:Y:S01]  /*2470*/  SHF.R.S32.HI R0, RZ, 0x1f, R19 ;  /* 0x0000001fff007819 */ /* 0x000fe20000011413 */
[----:B----4-:R-:W-:Y:S02]  /*2480*/  IMAD R20, R3, R19, RZ ;  /* 0x0000001303147224 */ /* 0x010fe400078e02ff */
[----:B------:R-:W-:Y:S01]  /*2490*/  IMAD.MOV.U32 R6, RZ, RZ, R4 ;  /* 0x000000ffff067224 */ /* 0x000fe200078e0004 */
[----:B------:R-:W-:Y:S01]  /*24a0*/  IADD3 R5, R11, R5, RZ ;  /* 0x000000050b057210 */ /* 0x000fe20007ffe0ff */
[----:B------:R-:W-:Y:S02]  /*24b0*/  IMAD R11, R65, R19, RZ ;  /* 0x00000013410b7224 */ /* 0x000fe400078e02ff */
[----:B------:R-:W-:Y:S02]  /*24c0*/  IMAD.MOV.U32 R4, RZ, RZ, R10 ;  /* 0x000000ffff047224 */ /* 0x000fe400078e000a */
[----:B------:R-:W-:-:S02]  /*24d0*/  IMAD R20, R2, R0, R20 ;  /* 0x0000000002147224 */ /* 0x000fc400078e0214 */
[----:B------:R-:W-:-:S04]  /*24e0*/  IMAD.WIDE.U32 R6, R2, R19, R6 ;  /* 0x0000001302067225 */ /* 0x000fc800078e0006 */
[C---:B------:R-:W-:Y:S02]  /*24f0*/  IMAD R0, R64.reuse, R0, R11 ;  /* 0x0000000040007224 */ /* 0x040fe400078e020b */
[----:B------:R-:W-:Y:S01]  /*2500*/  IMAD.WIDE.U32 R4, R64, R19, R4 ;  /* 0x0000001340047225 */ /* 0x000fe200078e0004 */
[----:B------:R-:W-:-:S03]  /*2510*/  IADD3 R7, R7, R20, RZ ;  /* 0x0000001407077210 */ /* 0x000fc60007ffe0ff */
[-C--:B------:R-:W-:Y:S02]  /*2520*/  IMAD R9, R9, R18.reuse, RZ ;  /* 0x0000001209097224 */ /* 0x080fe400078e02ff */
[----:B------:R-:W-:Y:S02]  /*2530*/  IMAD.IADD R5, R5, 0x1, R0 ;  /* 0x0000000105057824 */ /* 0x000fe400078e0200 */
[----:B------:R-:W-:Y:S02]  /*2540*/  IMAD R0, R13, R18, RZ ;  /* 0x000000120d007224 */ /* 0x000fe400078e02ff */
[C---:B------:R-:W-:Y:S01]  /*2550*/  IMAD R11, R8.reuse, R30, R9 ;  /* 0x0000001e080b7224 */ /* 0x040fe200078e0209 */
[----:B------:R-:W-:Y:S01]  /*2560*/  SHF.R.S32.HI R9, RZ, 0x1f, R166 ;  /* 0x0000001fff097819 */ /* 0x000fe200000114a6 */
[----:B------:R-:W-:Y:S01]  /*2570*/  IMAD.WIDE.U32 R6, R8, R18, R6 ;  /* 0x0000001208067225 */ /* 0x000fe200078e0006 */
[----:B------:R-:W-:-:S03]  /*2580*/  IADD3 R8, P0, -R166, R80, RZ ;  /* 0x00000050a6087210 */ /* 0x000fc60007f1e1ff */
[C---:B------:R-:W-:Y:S01]  /*2590*/  IMAD R10, R12.reuse, R30, R0 ;  /* 0x0000001e0c0a7224 */ /* 0x040fe200078e0200 */
[----:B------:R-:W-:Y:S01]  /*25a0*/  LEA.HI R0, R21, R21, RZ, 0x1 ;  /* 0x0000001515007211 */ /* 0x000fe200078f08ff */
[----:B------:R-:W-:Y:S01]  /*25b0*/  IMAD.WIDE.U32 R4, R12, R18, R4 ;  /* 0x000000120c047225 */ /* 0x000fe200078e0004 */
[----:B------:R-:W-:Y:S02]  /*25c0*/  IADD3.X R9, R81, ~R9, RZ, P0, !PT ;  /* 0x8000000951097210 */ /* 0x000fe400007fe4ff */
[----:B------:R-:W-:Y:S01]  /*25d0*/  SHF.R.S32.HI R0, RZ, 0x1, R0 ;  /* 0x00000001ff007819 */ /* 0x000fe20000011400 */
[----:B------:R-:W-:Y:S01]  /*25e0*/  IMAD.IADD R7, R7, 0x1, R11 ;  /* 0x0000000107077824 */ /* 0x000fe200078e020b */
[----:B------:R-:W-:Y:S01]  /*25f0*/  IADD3 R5, R5, R10, RZ ;  /* 0x0000000a05057210 */ /* 0x000fe20007ffe0ff */
[C---:B------:R-:W-:Y:S02]  /*2600*/  IMAD R11, R9.reuse, R2, RZ ;  /* 0x00000002090b7224 */ /* 0x040fe400078e02ff */
[----:B------:R-:W-:-:S02]  /*2610*/  IMAD R10, R9, R64, RZ ;  /* 0x00000040090a7224 */ /* 0x000fc400078e02ff */
[----:B-----5:R-:W-:Y:S02]  /*2620*/  IMAD.IADD R19, R31, 0x1, R19 ;  /* 0x000000011f137824 */ /* 0x020fe400078e0213 */
[----:B------:R-:W-:Y:S02]  /*2630*/  IMAD R9, R80, R0, R252 ;  /* 0x0000000050097224 */ /* 0x000fe400078e02fc */
[-C--:B------:R-:W-:Y:S02]  /*2640*/  IMAD R10, R65, R8.reuse, R10 ;  /* 0x00000008410a7224 */ /* 0x080fe400078e020a */
[----:B------:R-:W-:-:S04]  /*2650*/  IMAD.WIDE.U32 R4, R64, R8, R4 ;  /* 0x0000000840047225 */ /* 0x000fc800078e0004 */
[-C--:B------:R-:W-:Y:S02]  /*2660*/  IMAD R11, R3, R8.reuse, R11 ;  /* 0x00000008030b7224 */ /* 0x080fe400078e020b */
[----:B------:R-:W-:Y:S02]  /*2670*/  IMAD R19, R0, R19, RZ ;  /* 0x0000001300137224 */ /* 0x000fe400078e02ff */
[----:B------:R-:W-:Y:S01]  /*2680*/  IMAD.WIDE.U32 R6, R2, R8, R6 ;  /* 0x0000000802067225 */ /* 0x000fe200078e0006 */
[-C--:B------:R-:W-:Y:S02]  /*2690*/  IADD3 R8, R252, R9.reuse, RZ ;  /* 0x00000009fc087210 */ /* 0x080fe40007ffe0ff */
[----:B------:R-:W-:Y:S02]  /*26a0*/  IADD3 R10, R5, R10, RZ ;  /* 0x0000000a050a7210 */ /* 0x000fe40007ffe0ff */
[C---:B------:R-:W-:Y:S02]  /*26b0*/  IADD3 R5, P2, R19.reuse, R8, RZ ;  /* 0x0000000813057210 */ /* 0x040fe40007f5e0ff */
[----:B------:R-:W-:Y:S01]  /*26c0*/  IADD3 R18, P3, R19, R9, RZ ;  /* 0x0000000913127210 */ /* 0x000fe20007f7e0ff */
[----:B------:R-:W-:Y:S01]  /*26d0*/  IMAD.IADD R77, R7, 0x1, R11 ;  /* 0x00000001074d7824 */ /* 0x000fe200078e020b */
[----:B------:R-:W-:-:S02]  /*26e0*/  SHF.R.S32.HI R12, RZ, 0x1f, R19 ;  /* 0x0000001fff0c7819 */ /* 0x000fc40000011413 */
[----:B------:R-:W-:Y:S01]  /*26f0*/  LEA R70, P0, R4, R26, 0x1 ;  /* 0x0000001a04467211 */ /* 0x000fe200078008ff */
[----:B------:R-:W-:Y:S01]  /*2700*/  IMAD.SHL.U32 R76, R5, 0x2, RZ ;  /* 0x00000002054c7824 */ /* 0x000fe200078e00ff */
[----:B------:R-:W-:Y:S02]  /*2710*/  LEA R78, P1, R6, R22, 0x1 ;  /* 0x00000016064e7211 */ /* 0x000fe400078208ff */
[----:B------:R-:W-:Y:S02]  /*2720*/  SHF.L.U32 R19, R18, 0x1, RZ ;  /* 0x0000000112137819 */ /* 0x000fe400000006ff */
[----:B------:R-:W-:Y:S02]  /*2730*/  LEA.HI.X R69, R4, R27, R10, 0x1, P0 ;  /* 0x0000001b04457211 */ /* 0x000fe400000f0c0a */
[-C--:B------:R-:W-:Y:S02]  /*2740*/  LEA.HI.X.SX32 R9, R9, R12.reuse, 0x1, P3 ;  /* 0x0000000c09097211 */ /* 0x080fe400018f0eff */
[----:B------:R-:W-:-:S02]  /*2750*/  LEA.HI.X.SX32 R4, R8, R12, 0x1, P2 ;  /* 0x0000000c08047211 */ /* 0x000fc400010f0eff */
[----:B------:R-:W-:Y:S02]  /*2760*/  LEA.HI.X R77, R6, R23, R77, 0x1, P1 ;  /* 0x00000017064d7211 */ /* 0x000fe400008f0c4d */
[-C--:B------:R-:W-:Y:S02]  /*2770*/  IADD3 R41, P1, R14, R19.reuse, RZ ;  /* 0x000000130e297210 */ /* 0x080fe40007f3e0ff */
[----:B------:R-:W-:Y:S02]  /*2780*/  SHF.L.U64.HI R18, R18, 0x1, R9 ;  /* 0x0000000112127819 */ /* 0x000fe40000010209 */
[----:B------:R-:W-:Y:S02]  /*2790*/  IADD3 R75, P3, R14, R76, RZ ;  /* 0x0000004c0e4b7210 */ /* 0x000fe40007f7e0ff */
[----:B------:R-:W-:Y:S02]  /*27a0*/  IADD3 R19, P0, R16, R19, RZ ;  /* 0x0000001310137210 */ /* 0x000fe40007f1e0ff */
[----:B------:R-:W-:-:S02]  /*27b0*/  SHF.L.U64.HI R4, R5, 0x1, R4 ;  /* 0x0000000105047819 */ /* 0x000fc40000010204 */
[----:B------:R-:W-:Y:S02]  /*27c0*/  IADD3 R76, P2, R16, R76, RZ ;  /* 0x0000004c104c7210 */ /* 0x000fe40007f5e0ff */
[----:B------:R-:W-:Y:S01]  /*27d0*/  IADD3.X R40, R15, R18, RZ, P1, !PT ;  /* 0x000000120f287210 */ /* 0x000fe20000ffe4ff */
[C---:B------:R-:W-:Y:S01]  /*27e0*/  IMAD.X R18, R17.reuse, 0x1, R18, P0 ;  /* 0x0000000111127824 */ /* 0x040fe200000e0612 */
[-C--:B------:R-:W-:Y:S01]  /*27f0*/  IADD3.X R73, R17, R4.reuse, RZ, P2, !PT ;  /* 0x0000000411497210 */ /* 0x080fe200017fe4ff */
[----:B------:R-:W-:Y:S01]  /*2800*/  IMAD.SHL.U32 R5, R34, 0x40, RZ ;  /* 0x0000004022057824 */ /* 0x000fe200078e00ff */
[----:B------:R-:W-:Y:S01]  /*2810*/  IADD3.X R74, R15, R4, RZ, P3, !PT ;  /* 0x000000040f4a7210 */ /* 0x000fe20001ffe4ff */
[----:B------:R-:W-:Y:S01]  /*2820*/  IMAD R17, R36, 0x60, RZ ;  /* 0x0000006024117824 */ /* 0x000fe200078e02ff */
[--C-:B------:R-:W-:Y:S01]  /*2830*/  SHF.L.U64.HI R20, R34, 0x5, R36.reuse ;  /* 0x0000000522147819 */ /* 0x100fe20000010224 */
[----:B------:R-:W-:Y:S01]  /*2840*/  IMAD R16, R36, 0xa0, RZ ;  /* 0x000000a024107824 */ /* 0x000fe200078e02ff */
[----:B------:R-:W-:Y:S01]  /*2850*/  SHF.L.U32 R4, R34, 0x5, RZ ;  /* 0x0000000522047819 */ /* 0x000fe200000006ff */
[----:B------:R-:W-:Y:S01]  /*2860*/  IMAD R14, R36, 0xe0, RZ ;  /* 0x000000e0240e7824 */ /* 0x000fe200078e02ff */
[--C-:B------:R-:W-:Y:S01]  /*2870*/  SHF.L.U64.HI R22, R34, 0x6, R36.reuse ;  /* 0x0000000622167819 */ /* 0x100fe20000010224 */
[----:B------:R-:W-:Y:S01]  /*2880*/  IMAD R13, R36, 0x120, RZ ;  /* 0x00000120240d7824 */ /* 0x000fe200078e02ff */
[----:B------:R-:W-:Y:S01]  /*2890*/  SHF.L.U64.HI R23, R34, 0x7, R36 ;  /* 0x0000000722177819 */ /* 0x000fe20000010224 */
[----:B------:R-:W-:Y:S01]  /*28a0*/  IMAD R11, R36, 0x160, RZ ;  /* 0x00000160240b7824 */ /* 0x000fe200078e02ff */
[----:B------:R-:W-:Y:S01]  /*28b0*/  SHF.L.U32 R6, R34, 0x7, RZ ;  /* 0x0000000722067819 */ /* 0x000fe200000006ff */
[----:B------:R-:W-:-:S02]  /*28c0*/  IMAD R10, R36, 0x180, RZ ;  /* 0x00000180240a7824 */ /* 0x000fc400078e02ff */
[C---:B------:R-:W-:Y:S02]  /*28d0*/  IMAD R8, R36.reuse, 0x1c0, RZ ;  /* 0x000001c024087824 */ /* 0x040fe400078e02ff */
[C---:B------:R-:W-:Y:S02]  /*28e0*/  IMAD R15, R36.reuse, 0xc0, RZ ;  /* 0x000000c0240f7824 */ /* 0x040fe400078e02ff */
[C---:B------:R-:W-:Y:S02]  /*28f0*/  IMAD R12, R36.reuse, 0x140, RZ ;  /* 0x00000140240c7824 */ /* 0x040fe400078e02ff */
[C---:B------:R-:W-:Y:S02]  /*2900*/  IMAD R9, R36.reuse, 0x1a0, RZ ;  /* 0x000001a024097824 */ /* 0x040fe400078e02ff */
[----:B------:R-:W-:Y:S01]  /*2910*/  IMAD R7, R36, 0x1e0, RZ ;  /* 0x000001e024077824 */ /* 0x000fe200078e02ff */
[----:B------:R-:W-:Y:S01]  /*2920*/  SHF.L.U64.HI R211, R4, 0x1, R20 ;  /* 0x0000000104d37819 */ /* 0x000fe20000010214 */
[----:B------:R-:W-:Y:S01]  /*2930*/  IMAD.IADD R203, R161, 0x1, R15 ;  /* 0x00000001a1cb7824 */ /* 0x000fe200078e020f */
[----:B------:R-:W-:Y:S01]  /*2940*/  SHF.L.U64.HI R209, R5, 0x1, R22 ;  /* 0x0000000105d17819 */ /* 0x000fe20000010216 */
[----:B------:R-:W-:Y:S01]  /*2950*/  IMAD.IADD R200, R155, 0x1, R12 ;  /* 0x000000019bc87824 */ /* 0x000fe200078e020c */
[C---:B------:R-:W-:Y:S01]  /*2960*/  SHF.L.U64.HI R207, R6.reuse, 0x1, R23 ;  /* 0x0000000106cf7819 */ /* 0x040fe20000010217 */
[----:B------:R-:W-:Y:S01]  /*2970*/  IMAD.IADD R197, R149, 0x1, R9 ;  /* 0x0000000195c57824 */ /* 0x000fe200078e0209 */
[----:B------:R-:W-:Y:S01]  /*2980*/  IADD3 R205, R165, R17, RZ ;  /* 0x00000011a5cd7210 */ /* 0x000fe20007ffe0ff */
[----:B------:R-:W-:Y:S01]  /*2990*/  IMAD.SHL.U32 R206, R6, 0x2, RZ ;  /* 0x0000000206ce7824 */ /* 0x000fe200078e00ff */
[----:B------:R-:W-:Y:S01]  /*29a0*/  IADD3 R204, R163, R16, RZ ;  /* 0x00000010a3cc7210 */ /* 0x000fe20007ffe0ff */
[----:B------:R-:W-:Y:S01]  /*29b0*/  IMAD R17, R3, 0x60, RZ ;  /* 0x0000006003117824 */ /* 0x000fe200078e02ff */
        /* <DEDUP_REMOVED lines=9> */
[C---:B------:R-:W-:Y:S01]  /*2a50*/  IMAD R12, R3.reuse, 0x140, RZ ;  /* 0x00000140030c7824 */ /* 0x040fe200078e02ff */
[----:B------:R-:W-:Y:S01]  /*2a60*/  SHF.L.U32 R210, R4, 0x1, RZ ;  /* 0x0000000104d27819 */ /* 0x000fe200000006ff */
[----:B------:R-:W-:Y:S01]  /*2a70*/  IMAD R11, R3, 0x160, RZ ;  /* 0x00000160030b7824 */ /* 0x000fe200078e02ff */
[----:B------:R-:W-:Y:S01]  /*2a80*/  IADD3 R195, R145, R7, RZ ;  /* 0x0000000791c37210 */ /* 0x000fe20007ffe0ff */
[C---:B------:R-:W-:Y:S01]  /*2a90*/  IMAD R10, R3.reuse, 0x180, RZ ;  /* 0x00000180030a7824 */ /* 0x040fe200078e02ff */
[C-C-:B------:R-:W-:Y:S01]  /*2aa0*/  SHF.L.U64.HI R26, R2.reuse, 0x4, R3.reuse ;  /* 0x00000004021a7819 */ /* 0x140fe20000010203 */
[C---:B------:R-:W-:Y:S01]  /*2ab0*/  IMAD R9, R3.reuse, 0x1a0, RZ ;  /* 0x000001a003097824 */ /* 0x040fe200078e02ff */
[C-C-:B------:R-:W-:Y:S01]  /*2ac0*/  SHF.L.U64.HI R20, R2.reuse, 0x5, R3.reuse ;  /* 0x0000000502147819 */ /* 0x140fe20000010203 */
[----:B------:R-:W-:Y:S01]  /*2ad0*/  IMAD R8, R3, 0x1c0, RZ ;  /* 0x000001c003087824 */ /* 0x000fe200078e02ff */
[C-C-:B------:R-:W-:Y:S01]  /*2ae0*/  SHF.L.U64.HI R22, R2.reuse, 0x6, R3.reuse ;  /* 0x0000000602167819 */ /* 0x140fe20000010203 */
[C---:B------:R-:W-:Y:S01]  /*2af0*/  IMAD.SHL.U32 R7, R2.reuse, 0x10, RZ ;  /* 0x0000001002077824 */ /* 0x040fe200078e00ff */
[C---:B------:R-:W-:Y:S01]  /*2b00*/  SHF.L.U64.HI R23, R2.reuse, 0x7, R3 ;  /* 0x0000000702177819 */ /* 0x040fe20000010203 */
[C---:B------:R-:W-:Y:S01]  /*2b10*/  IMAD.SHL.U32 R6, R2.reuse, 0x80, RZ ;  /* 0x0000008002067824 */ /* 0x040fe200078e00ff */
[----:B------:R-:W-:Y:S01]  /*2b20*/  SHF.L.U32 R208, R5, 0x1, RZ ;  /* 0x0000000105d07819 */ /* 0x000fe200000006ff */
[----:B------:R-:W-:Y:S01]  /*2b30*/  IMAD R3, R3, 0x1e0, RZ ;  /* 0x000001e003037824 */ /* 0x000fe200078e02ff */
[C---:B------:R-:W-:Y:S01]  /*2b40*/  SHF.L.U32 R4, R2.reuse, 0x5, RZ ;  /* 0x0000000502047819 */ /* 0x040fe200000006ff */
[C---:B------:R-:W-:Y:S01]  /*2b50*/  IMAD.WIDE.U32 R140, R2.reuse, 0xa0, RZ ;  /* 0x000000a0028c7825 */ /* 0x040fe200078e00ff */
[----:B------:R-:W-:-:S02]  /*2b60*/  SHF.L.U32 R5, R2, 0x6, RZ ;  /* 0x0000000602057819 */ /* 0x000fc400000006ff */
[----:B------:R-:W-:Y:S01]  /*2b70*/  SHF.L.U32 R113, R0, 0x4, RZ ;  /* 0x0000000400717819 */ /* 0x000fe200000006ff */
[----:B------:R-:W-:Y:S01]  /*2b80*/  IMAD.WIDE.U32 R138, R2, 0xc0, RZ ;  /* 0x000000c0028a7825 */ /* 0x000fe200078e00ff */
[C---:B------:R-:W-:Y:S02]  /*2b90*/  SHF.L.U32 R110, R0.reuse, 0x6, RZ ;  /* 0x00000006006e7819 */ /* 0x040fe400000006ff */
[----:B------:R-:W-:Y:S01]  /*2ba0*/  SHF.L.U32 R106, R0, 0x7, RZ ;  /* 0x00000007006a7819 */ /* 0x000fe200000006ff */
[----:B------:R-:W-:-:S04]  /*2bb0*/  IMAD.WIDE.U32 R134, R2, 0x120, RZ ;  /* 0x0000012002867825 */ /* 0x000fc800078e00ff */
[----:B------:R-:W-:-:S04]  /*2bc0*/  IMAD.WIDE.U32 R130, R2, 0x140, RZ ;  /* 0x0000014002827825 */ /* 0x000fc800078e00ff */
[----:B------:R-:W-:-:S04]  /*2bd0*/  IMAD.WIDE.U32 R126, R2, 0x180, RZ ;  /* 0x00000180027e7825 */ /* 0x000fc800078e00ff */
[----:B------:R-:W-:-:S04]  /*2be0*/  IMAD.WIDE.U32 R124, R2, 0x1a0, RZ ;  /* 0x000001a0027c7825 */ /* 0x000fc800078e00ff */
[----:B------:R-:W-:-:S04]  /*2bf0*/  IMAD.WIDE.U32 R120, R2, 0x1e0, RZ ;  /* 0x000001e002787825 */ /* 0x000fc800078e00ff */
[C---:B------:R-:W-:Y:S02]  /*2c00*/  IMAD.SHL.U32 R112, R0.reuse, 0x20, RZ ;  /* 0x0000002000707824 */ /* 0x040fe400078e00ff */
[C---:B------:R-:W-:Y:S02]  /*2c10*/  IMAD R111, R0.reuse, 0x30, RZ ;  /* 0x00000030006f7824 */ /* 0x040fe400078e02ff */
[C---:B------:R-:W-:Y:S02]  /*2c20*/  IMAD R109, R0.reuse, 0x50, RZ ;  /* 0x00000050006d7824 */ /* 0x040fe400078e02ff */
[C---:B------:R-:W-:Y:S02]  /*2c30*/  IMAD R108, R0.reuse, 0x60, RZ ;  /* 0x00000060006c7824 */ /* 0x040fe400078e02ff */
[C---:B------:R-:W-:Y:S02]  /*2c40*/  IMAD R107, R0.reuse, 0x70, RZ ;  /* 0x00000070006b7824 */ /* 0x040fe400078e02ff */
[----:B------:R-:W-:-:S02]  /*2c50*/  IMAD R105, R0, 0x90, RZ ;  /* 0x0000009000697824 */ /* 0x000fc400078e02ff */
[C---:B------:R-:W-:Y:S02]  /*2c60*/  IMAD R104, R0.reuse, 0xa0, RZ ;  /* 0x000000a000687824 */ /* 0x040fe400078e02ff */
[C---:B------:R-:W-:Y:S02]  /*2c70*/  IMAD R103, R0.reuse, 0xb0, RZ ;  /* 0x000000b000677824 */ /* 0x040fe400078e02ff */
[C---:B------:R-:W-:Y:S02]  /*2c80*/  IMAD R102, R0.reuse, 0xc0, RZ ;  /* 0x000000c000667824 */ /* 0x040fe400078e02ff */
[C---:B------:R-:W-:Y:S02]  /*2c90*/  IMAD R101, R0.reuse, 0xd0, RZ ;  /* 0x000000d000657824 */ /* 0x040fe400078e02ff */
[C---:B------:R-:W-:Y:S02]  /*2ca0*/  IMAD R100, R0.reuse, 0xe0, RZ ;  /* 0x000000e000647824 */ /* 0x040fe400078e02ff */
[----:B------:R-:W-:-:S02]  /*2cb0*/  IMAD R99, R0, 0xf0, RZ ;  /* 0x000000f000637824 */ /* 0x000fc400078e02ff */
[----:B------:R-:W-:-:S04]  /*2cc0*/  IMAD.WIDE.U32 R142, R2, 0x60, RZ ;  /* 0x00000060028e7825 */ /* 0x000fc800078e00ff */
[----:B------:R-:W-:-:S04]  /*2cd0*/  IMAD.WIDE.U32 R136, R2, 0xe0, RZ ;  /* 0x000000e002887825 */ /* 0x000fc800078e00ff */
[----:B------:R-:W-:-:S04]  /*2ce0*/  IMAD.WIDE.U32 R128, R2, 0x160, RZ ;  /* 0x0000016002807825 */ /* 0x000fc800078e00ff */
[----:B------:R-:W-:Y:S01]  /*2cf0*/  IMAD.WIDE.U32 R122, R2, 0x1c0, RZ ;  /* 0x000001c0027a7825 */ /* 0x000fe200078e00ff */
[----:B------:R-:W-:Y:S02]  /*2d00*/  MOV R21, R35 ;  /* 0x0000002300157202 */ /* 0x000fe40000000f00 */
[C-C-:B------:R-:W-:Y:S01]  /*2d10*/  SHF.L.U64.HI R244, R64.reuse, 0x5, R65.reuse ;  /* 0x0000000540f47819 */ /* 0x140fe20000010241 */
[C---:B------:R-:W-:Y:S01]  /*2d20*/  IMAD.SHL.U32 R227, R64.reuse, 0x80, RZ ;  /* 0x0000008040e37824 */ /* 0x040fe200078e00ff */
[----:B------:R-:W-:Y:S01]  /*2d30*/  SHF.L.U32 R225, R64, 0x5, RZ ;  /* 0x0000000540e17819 */ /* 0x000fe200000006ff */
[----:B------:R-:W-:Y:S01]  /*2d40*/  IMAD.SHL.U32 R188, R4, 0x2, RZ ;  /* 0x0000000204bc7824 */ /* 0x000fe200078e00ff */
[C---:B------:R-:W-:Y:S01]  /*2d50*/  SHF.L.U64.HI R245, R64.reuse, 0x6, R65 ;  /* 0x0000000640f57819 */ /* 0x040fe20000010241 */
[----:B------:R-:W-:Y:S01]  /*2d60*/  IMAD.IADD R181, R143, 0x1, R17 ;  /* 0x000000018fb57824 */ /* 0x000fe200078e0211 */
[C---:B------:R-:W-:Y:S01]  /*2d70*/  SHF.L.U32 R226, R64.reuse, 0x6, RZ ;  /* 0x0000000640e27819 */ /* 0x040fe200000006ff */
[----:B------:R-:W-:Y:S01]  /*2d80*/  IMAD.IADD R178, R137, 0x1, R14 ;  /* 0x0000000189b27824 */ /* 0x000fe200078e020e */
[C---:B------:R-:W-:Y:S01]  /*2d90*/  SHF.L.U64.HI R246, R64.reuse, 0x7, R65 ;  /* 0x0000000740f67819 */ /* 0x040fe20000010241 */
[----:B------:R-:W-:Y:S01]  /*2da0*/  IMAD.IADD R175, R129, 0x1, R11 ;  /* 0x0000000181af7824 */ /* 0x000fe200078e020b */
[C---:B------:R-:W-:Y:S01]  /*2db0*/  SHF.L.U64.HI R247, R64.reuse, 0x4, R65 ;  /* 0x0000000440f77819 */ /* 0x040fe20000010241 */
[----:B------:R-:W-:Y:S01]  /*2dc0*/  IMAD.IADD R172, R123, 0x1, R8 ;  /* 0x000000017bac7824 */ /* 0x000fe200078e0208 */
[----:B------:R-:W-:-:S02]  /*2dd0*/  SHF.L.U32 R228, R64, 0x4, RZ ;  /* 0x0000000440e47819 */ /* 0x000fc400000006ff */
[C---:B------:R-:W-:Y:S02]  /*2de0*/  SHF.L.U64.HI R194, R7.reuse, 0x1, R26 ;  /* 0x0000000107c27819 */ /* 0x040fe4000001021a */
[----:B------:R-:W-:Y:S02]  /*2df0*/  SHF.L.U32 R193, R7, 0x1, RZ ;  /* 0x0000000107c17819 */ /* 0x000fe400000006ff */
[----:B------:R-:W-:Y:S02]  /*2e00*/  SHF.L.U64.HI R192, R4, 0x1, R20 ;  /* 0x0000000104c07819 */ /* 0x000fe40000010214 */
[C---:B------:R-:W-:Y:S02]  /*2e10*/  SHF.L.U64.HI R185, R5.reuse, 0x1, R22 ;  /* 0x0000000105b97819 */ /* 0x040fe40000010216 */
[----:B------:R-:W-:Y:S02]  /*2e20*/  SHF.L.U32 R184, R5, 0x1, RZ ;  /* 0x0000000105b87819 */ /* 0x000fe400000006ff */
[----:B------:R-:W-:-:S02]  /*2e30*/  SHF.L.U64.HI R183, R6, 0x1, R23 ;  /* 0x0000000106b77819 */ /* 0x000fc40000010217 */
[----:B------:R-:W-:Y:S02]  /*2e40*/  SHF.L.U32 R182, R6, 0x1, RZ ;  /* 0x0000000106b67819 */ /* 0x000fe400000006ff */
[----:B------:R-:W-:Y:S02]  /*2e50*/  IADD3 R180, R141, R16, RZ ;  /* 0x000000108db47210 */ /* 0x000fe40007ffe0ff */
[----:B------:R-:W-:Y:S02]  /*2e60*/  IADD3 R179, R139, R15, RZ ;  /* 0x0000000f8bb37210 */ /* 0x000fe40007ffe0ff */
[----:B------:R-:W-:Y:S02]  /*2e70*/  IADD3 R177, R135, R13, RZ ;  /* 0x0000000d87b17210 */ /* 0x000fe40007ffe0ff */
[----:B------:R-:W-:Y:S02]  /*2e80*/  IADD3 R176, R131, R12, RZ ;  /* 0x0000000c83b07210 */ /* 0x000fe40007ffe0ff */
[----:B------:R-:W-:-:S02]  /*2e90*/  IADD3 R174, R127, R10, RZ ;  /* 0x0000000a7fae7210 */ /* 0x000fc40007ffe0ff */
[----:B------:R-:W-:Y:S02]  /*2ea0*/  IADD3 R173, R125, R9, RZ ;  /* 0x000000097dad7210 */ /* 0x000fe40007ffe0ff */
[----:B------:R-:W-:Y:S02]  /*2eb0*/  IADD3 R167, R121, R3, RZ ;  /* 0x0000000379a77210 */ /* 0x000fe40007ffe0ff */
[----:B------:R-:W-:Y:S02]  /*2ec0*/  SHF.R.S32.HI R243, RZ, 0x1f, R113 ;  /* 0x0000001ffff37819 */ /* 0x000fe40000011471 */
[----:B------:R-:W-:Y:S02]  /*2ed0*/  SHF.R.S32.HI R242, RZ, 0x1f, R112 ;  /* 0x0000001ffff27819 */ /* 0x000fe40000011470 */
[----:B------:R-:W-:Y:S02]  /*2ee0*/  SHF.R.S32.HI R241, RZ, 0x1f, R111 ;  /* 0x0000001ffff17819 */ /* 0x000fe4000001146f */
[----:B------:R-:W-:-:S02]  /*2ef0*/  SHF.R.S32.HI R240, RZ, 0x1f, R110 ;  /* 0x0000001ffff07819 */ /* 0x000fc4000001146e */
[----:B------:R-:W-:Y:S02]  /*2f00*/  SHF.R.S32.HI R239, RZ, 0x1f, R109 ;  /* 0x0000001fffef7819 */ /* 0x000fe4000001146d */
[----:B------:R-:W-:Y:S02]  /*2f10*/  SHF.R.S32.HI R238, RZ, 0x1f, R108 ;  /* 0x0000001fffee7819 */ /* 0x000fe4000001146c */
        /* <DEDUP_REMOVED lines=8> */
[----:B------:R-:W-:-:S07]  /*2fa0*/  SHF.R.S32.HI R229, RZ, 0x1f, R99 ;  /* 0x0000001fffe57819 */ /* 0x000fce0000011463 */
.L_x_1059:
[----:B------:R-:W-:Y:S01]  /*2fb0*/  ISETP.GE.AND P0, PT, R132, R251, PT ;  /* 0x000000fb8400720c */ /* 0x000fe20003f06270 */
[----:B------:R-:W-:Y:S01]  /*2fc0*/  IMAD.SHL.U32 R22, R21, 0x100, RZ ;  /* 0x0000010015167824 */ /* 0x000fe200078e00ff */
[----:B------:R-:W-:Y:S01]  /*2fd0*/  LOP3.LUT R62, R62, 0xfffffeff, RZ, 0xc0, !PT ;  /* 0xfffffeff3e3e7812 */ /* 0x000fe200078ec0ff */
[----:B------:R-:W-:Y:S01]  /*2fe0*/  IMAD.MOV.U32 R46, RZ, RZ, R78 ;  /* 0x000000ffff2e7224 */ /* 0x000fe200078e004e */
[----:B------:R-:W-:Y:S01]  /*2ff0*/  BSSY B2, `(.L_x_956) ;  /* 0x0000c31000027945 */ /* 0x000fe20003800000 */
[----:B------:R-:W-:Y:S02]  /*3000*/  VIADD R20, R22, 0xffffff00 ;  /* 0xffffff0016147836 */ /* 0x000fe40000000000 */
[----:B------:R-:W-:Y:S02]  /*3010*/  IMAD.MOV.U32 R47, RZ, RZ, R77 ;  /* 0x000000ffff2f7224 */ /* 0x000fe400078e004d */
[--C-:B------:R-:W-:Y:S02]  /*3020*/  IMAD.IADD R63, R216, 0x1, -R20.reuse ;  /* 0x00000001d83f7824 */ /* 0x100fe400078e0a14 */
[----:B------:R-:W-:Y:S03]  /*3030*/  IMAD.IADD R66, R166, 0x1, -R20 ;  /* 0x00000001a6427824 */ /* 0x000fe600078e0a14 */
[-C--:B------:R-:W-:Y:S02]  /*3040*/  ISETP.GE.OR P1, PT, R82, R63.reuse, P0 ;  /* 0x0000003f5200720c */ /* 0x080fe40000726670 */
[-C--:B------:R-:W-:Y:S02]  /*3050*/  ISETP.GE.OR P3, PT, R94, R63.reuse, P0 ;  /* 0x0000003f5e00720c */ /* 0x080fe40000766670 */
[-C--:B------:R-:W-:Y:S02]  /*3060*/  ISETP.LT.OR P6, PT, R82, R66.reuse, P1 ;  /* 0x000000425200720c */ /* 0x080fe40000fc1670 */
[CC--:B------:R-:W-:Y:S02]  /*3070*/  ISETP.GE.OR P1, PT, R79.reuse, R63.reuse, P0 ;  /* 0x0000003f4f00720c */ /* 0x0c0fe40000726670 */
[-C--:B------:R-:W-:Y:S02]  /*3080*/  ISETP.LT.OR P3, PT, R94, R66.reuse, P3 ;  /* 0x000000425e00720c */ /* 0x080fe40001f61670 */
[-C--:B------:R-:W-:Y:S02]  /*3090*/  ISETP.LT.OR P5, PT, R79, R66.reuse, P1 ;  /* 0x000000424f00720c */ /* 0x080fe40000fa1670 */
[C---:B------:R-:W-:Y:S04]  /*30a0*/  ISETP.GE.OR P1, PT, R83.reuse, R63, P0 ;  /* 0x0000003f5300720c */ /* 0x040fe80000726670 */
[----:B------:R-:W-:Y:S02]  /*30b0*/  ISETP.LT.OR P4, PT, R83, R66, P1 ;  /* 0x000000425300720c */ /* 0x000fe40000f81670 */
[----:B------:R-:W-:Y:S02]  /*30c0*/  @!P6 IADD3 R16, P2, R78, R193, RZ ;  /* 0x000000c14e10e210 */ /* 0x000fe40007f5e0ff */
[----:B------:R-:W-:Y:S02]  /*30d0*/  @!P6 LEA R14, P1, R189, R72, 0x1 ;  /* 0x00000048bd0ee211 */ /* 0x000fe400078208ff */
[----:B------:R-:W-:Y:S01]  /*30e0*/  @P6 LOP3.LUT R62, R62, 0x100, RZ, 0xfc, !PT ;  /* 0x000001003e3e6812 */ /* 0x000fe200078efcff */
[----:B------:R-:W-:Y:S01]  /*30f0*/  @!P6 IMAD.X R17, R77, 0x1, R194, P2 ;  /* 0x000000014d11e824 */ /* 0x000fe200010e06c2 */
[----:B------:R-:W-:Y:S02]  /*3100*/  @!P6 LEA.HI.X R15, R189, R71, R217, 0x1, P1 ;  /* 0x00000047bd0fe211 */ /* 0x000fe400008f0cd9 */
[----:B--234-:R-:W-:Y:S02]  /*3110*/  @!P5 IADD3 R10, P1, R72, R210, RZ ;  /* 0x000000d2480ad210 */ /* 0x01cfe40007f3e0ff */
[----:B------:R-:W-:Y:S02]  /*3120*/  @!P5 IADD3 R12, P2, R78, R188, RZ ;  /* 0x000000bc4e0cd210 */ /* 0x000fe40007f5e0ff */
[----:B------:R-:W-:Y:S01]  /*3130*/  LOP3.LUT R62, R62, 0xffffff7f, RZ, 0xc0, !PT ;  /* 0xffffff7f3e3e7812 */ /* 0x000fe200078ec0ff */
[----:B------:R-:W-:Y:S01]  /*3140*/  @!P5 IMAD.X R11, R71, 0x1, R211, P1 ;  /* 0x00000001470bd824 */ /* 0x000fe200008e06d3 */
[----:B------:R-:W-:Y:S01]  /*3150*/  @!P4 IADD3 R8, P1, R78, R142, RZ ;  /* 0x0000008e4e08c210 */ /* 0x000fe20007f3e0ff */
[----:B------:R-:W-:Y:S01]  /*3160*/  @!P5 IMAD.X R13, R77, 0x1, R192, P2 ;  /* 0x000000014d0dd824 */ /* 0x000fe200010e06c0 */
[-C--:B------:R-:W-:Y:S02]  /*3170*/  ISETP.GE.OR P2, PT, R93, R63.reuse, P0 ;  /* 0x0000003f5d00720c */ /* 0x080fe40000746670 */
[----:B------:R-:W-:Y:S01]  /*3180*/  @P5 LOP3.LUT R62, R62, 0x80, RZ, 0xfc, !PT ;  /* 0x000000803e3e5812 */ /* 0x000fe200078efcff */
[----:B------:R-:W-:Y:S01]  /*3190*/  @!P4 IMAD.X R9, R77, 0x1, R181, P1 ;  /* 0x000000014d09c824 */ /* 0x000fe200008e06b5 */
[----:B------:R-:W-:Y:S02]  /*31a0*/  ISETP.LT.OR P2, PT, R93, R66, P2 ;  /* 0x000000425d00720c */ /* 0x000fe40001741670 */
[----:B------:R-:W-:Y:S02]  /*31b0*/  @!P4 IADD3 R6, P1, R72, R164, RZ ;  /* 0x000000a44806c210 */ /* 0x000fe40007f3e0ff */
[----:B------:R-:W-:Y:S02]  /*31c0*/  LOP3.LUT R62, R62, 0xffffffbf, RZ, 0xc0, !PT ;  /* 0xffffffbf3e3e7812 */ /* 0x000fe400078ec0ff */
[-C--:B------:R-:W-:Y:S01]  /*31d0*/  ISETP.GE.OR P6, PT, R88, R63.reuse, P0 ;  /* 0x0000003f5800720c */ /* 0x080fe200007c6670 */
[----:B------:R-:W-:Y:S01]  /*31e0*/  @!P4 IMAD.X R7, R71, 0x1, R205, P1 ;  /* 0x000000014707c824 */ /* 0x000fe200008e06cd */
[----:B------:R-:W-:Y:S02]  /*31f0*/  @P4 LOP3.LUT R62, R62, 0x40, RZ, 0xfc, !PT ;  /* 0x000000403e3e4812 */ /* 0x000fe400078efcff */
[----:B------:R-:W-:Y:S02]  /*3200*/  @!P3 IADD3 R4, P1, R78, R184, RZ ;  /* 0x000000b84e04b210 */ /* 0x000fe40007f3e0ff */
[----:B------:R-:W-:Y:S02]  /*3210*/  LOP3.LUT R62, R62, 0xffffffdf, RZ, 0xc0, !PT ;  /* 0xffffffdf3e3e7812 */ /* 0x000fe400078ec0ff */
[----:B------:R-:W-:Y:S01]  /*3220*/  ISETP.LT.OR P6, PT, R88, R66, P6 ;  /* 0x000000425800720c */ /* 0x000fe200037c1670 */
[----:B------:R-:W-:Y:S01]  /*3230*/  @!P3 IMAD.X R5, R77, 0x1, R185, P1 ;  /* 0x000000014d05b824 */ /* 0x000fe200008e06b9 */
[----:B------:R-:W-:Y:S02]  /*3240*/  @!P2 IADD3 R32, P1, R78, R140, RZ ;  /* 0x0000008c4e20a210 */ /* 0x000fe40007f3e0ff */
[----:B------:R-:W-:Y:S02]  /*3250*/  @P3 LOP3.LUT R62, R62, 0x20, RZ, 0xfc, !PT ;  /* 0x000000203e3e3812 */ /* 0x000fe400078efcff */
[-C--:B------:R-:W-:Y:S01]  /*3260*/  ISETP.GE.OR P5, PT, R87, R63.reuse, P0 ;  /* 0x0000003f5700720c */ /* 0x080fe200007a6670 */
[----:B------:R-:W-:Y:S01]  /*3270*/  @!P2 IMAD.X R33, R77, 0x1, R180, P1 ;  /* 0x000000014d21a824 */ /* 0x000fe200008e06b4 */
[----:B------:R-:W-:Y:S02]  /*3280*/  LOP3.LUT R62, R62, 0xffffffef, RZ, 0xc0, !PT ;  /* 0xffffffef3e3e7812 */ /* 0x000fe400078ec0ff */
[-C--:B------:R-:W-:Y:S02]  /*3290*/  ISETP.GE.OR P1, PT, R92, R63.reuse, P0 ;  /* 0x0000003f5c00720c */ /* 0x080fe40000726670 */
[----:B------:R-:W-:Y:S02]  /*32a0*/  @P2 LOP3.LUT R62, R62, 0x10, RZ, 0xfc, !PT ;  /* 0x000000103e3e2812 */ /* 0x000fe400078efcff */
[-C--:B------:R-:W-:Y:S02]  /*32b0*/  ISETP.LT.OR P2, PT, R92, R66.reuse, P1 ;  /* 0x000000425c00720c */ /* 0x080fe40000f41670 */
[----:B------:R-:W-:Y:S02]  /*32c0*/  LOP3.LUT R62, R62, 0xfffffff7, RZ, 0xc0, !PT ;  /* 0xfffffff73e3e7812 */ /* 0x000fe400078ec0ff */
[-C--:B------:R-:W-:Y:S02]  /*32d0*/  ISETP.LT.OR P5, PT, R87, R66.reuse, P5 ;  /* 0x000000425700720c */ /* 0x080fe40002fa1670 */
[CC--:B------:R-:W-:Y:S02]  /*32e0*/  ISETP.GE.OR P4, PT, R86.reuse, R63.reuse, P0 ;  /* 0x0000003f5600720c */ /* 0x0c0fe40000786670 */
[CC--:B------:R-:W-:Y:S02]  /*32f0*/  ISETP.GE.OR P3, PT, R85.reuse, R63.reuse, P0 ;  /* 0x0000003f5500720c */ /* 0x0c0fe40000766670 */
[-C--:B------:R-:W-:Y:S02]  /*3300*/  ISETP.LT.OR P4, PT, R86, R66.reuse, P4 ;  /* 0x000000425600720c */ /* 0x080fe40002781670 */
[----:B------:R-:W-:Y:S02]  /*3310*/  ISETP.LT.OR P3, PT, R85, R66, P3 ;  /* 0x000000425500720c */ /* 0x000fe40001f61670 */
[----:B------:R-:W-:Y:S02]  /*3320*/  @!P2 IADD3 R38, P1, R78, R138, RZ ;  /* 0x0000008a4e26a210 */ /* 0x000fe40007f3e0ff */
[----:B------:R-:W-:Y:S03]  /*3330*/  @P2 LOP3.LUT R62, R62, 0x8, RZ, 0xfc, !PT ;  /* 0x000000083e3e2812 */ /* 0x000fe600078efcff */
[----:B------:R-:W-:Y:S01]  /*3340*/  @!P2 IMAD.X R39, R77, 0x1, R179, P1 ;  /* 0x000000014d27a824 */ /* 0x000fe200008e06b3 */
[CC--:B------:R-:W-:Y:S02]  /*3350*/  ISETP.GE.OR P1, PT, R91.reuse, R63.reuse, P0 ;  /* 0x0000003f5b00720c */ /* 0x0c0fe40000726670 */
[----:B------:R-:W-:Y:S02]  /*3360*/  LOP3.LUT R62, R62, 0xfffffffb, RZ, 0xc0, !PT ;  /* 0xfffffffb3e3e7812 */ /* 0x000fe400078ec0ff */
[----:B------:R-:W-:Y:S11]  /*3370*/  ISETP.LT.OR P2, PT, R91, R66, P1 ;  /* 0x000000425b00720c */ /* 0x000ff60000f41670 */
[----:B------:R-:W-:Y:S02]  /*3380*/  @!UPT UIADD3 URZ, URZ, URZ, URZ ;  /* 0x0000003f3f3ff290 */ /* 0x000fe4000fffe03f */
[----:B------:R-:W-:Y:S02]  /*3390*/  @!P2 IADD3 R42, P1, R78, R136, RZ ;  /* 0x000000884e2aa210 */ /* 0x000fe40007f3e0ff */
[----:B------:R-:W-:Y:S03]  /*33a0*/  @P2 LOP3.LUT R62, R62, 0x4, RZ, 0xfc, !PT ;  /* 0x000000043e3e2812 */ /* 0x000fe600078efcff */
[C---:B------:R-:W-:Y:S01]  /*33b0*/  @!P2 IMAD.X R43, R77.reuse, 0x1, R178, P1 ;  /* 0x000000014d2ba824 */ /* 0x040fe200008e06b2 */
[-C--:B------:R-:W-:Y:S02]  /*33c0*/  ISETP.GE.OR P1, PT, R90, R63.reuse, P0 ;  /* 0x0000003f5a00720c */ /* 0x080fe40000726670 */
[----:B------:R-:W-:Y:S02]  /*33d0*/  LOP3.LUT R62, R62, 0xfffffffd, RZ, 0xc0, !PT ;  /* 0xfffffffd3e3e7812 */ /* 0x000fe400078ec0ff */
[----:B------:R-:W-:Y:S11]  /*33e0*/  ISETP.LT.OR P2, PT, R90, R66, P1 ;  /* 0x000000425a00720c */ /* 0x000ff60000f41670 */
[----:B------:R-:W-:Y:S02]  /*33f0*/  @!UPT UIADD3 URZ, URZ, URZ, URZ ;  /* 0x0000003f3f3ff290 */ /* 0x000fe4000fffe03f */
        /* <DEDUP_REMOVED lines=10> */
[----:B------:R-:W-:Y:S02]  /*34a0*/  @!P6 IADD3 R50, P1, R78, R130, RZ ;  /* 0x000000824e32e210 */ /* 0x000fe40007f3e0ff */
[-C--:B------:R-:W-:Y:S02]  /*34b0*/  ISETP.GE.OR P2, PT, R84, R63.reuse, P0 ;  /* 0x0000003f5400720c */ /* 0x080fe40000746670 */
[----:B------:R-:W-:Y:S01]  /*34c0*/  LOP3.LUT R62, R62, 0xffffdfff, RZ, 0xc0, !PT ;  /* 0xffffdfff3e3e7812 */ /* 0x000fe200078ec0ff */
[C---:B------:R-:W-:Y:S01]  /*34d0*/  @!P6 IMAD.X R51, R77.reuse, 0x1, R176, P1 ;  /* 0x000000014d33e824 */ /* 0x040fe200008e06b0 */
[----:B------:R-:W-:Y:S02]  /*34e0*/  @!P5 IADD3 R52, P1, R78, R128, RZ ;  /* 0x000000804e34d210 */ /* 0x000fe40007f3e0ff */
[----:B------:R-:W-:Y:S02]  /*34f0*/  ISETP.LT.OR P2, PT, R84, R66, P2 ;  /* 0x000000425400720c */ /* 0x000fe40001741670 */
[----:B------:R-:W-:Y:S01]  /*3500*/  @P6 LOP3.LUT R62, R62, 0x2000, RZ, 0xfc, !PT ;  /* 0x000020003e3e6812 */ /* 0x000fe200078efcff */
[C---:B------:R-:W-:Y:S01]  /*3510*/  @!P5 IMAD.X R53, R77.reuse, 0x1, R175, P1 ;  /* 0x000000014d35d824 */ /* 0x040fe200008e06af */
[----:B------:R-:W-:Y:S02]  /*3520*/  @!P4 IADD3 R54, P1, R78, R126, RZ ;  /* 0x0000007e4e36c210 */ /* 0x000fe40007f3e0ff */
[C---:B------:R-:W-:Y:S02]  /*3530*/  LOP3.LUT P6, RZ, R62.reuse, 0x1, RZ, 0xc0, !PT ;  /* 0x000000013eff7812 */ /* 0x040fe400078cc0ff */
[----:B------:R-:W-:Y:S01]  /*3540*/  LOP3.LUT R62, R62, 0xffffbfff, RZ, 0xc0, !PT ;  /* 0xffffbfff3e3e7812 */ /* 0x000fe200078ec0ff */
[C---:B------:R-:W-:Y:S01]  /*3550*/  @!P4 IMAD.X R55, R77.reuse, 0x1, R174, P1 ;  /* 0x000000014d37c824 */ /* 0x040fe200008e06ae */
[C---:B------:R-:W-:Y:S05]  /*3560*/  @!P3 IADD3 R56, P1, R78.reuse, R124, RZ ;  /* 0x0000007c4e38b210 */ /* 0x040fea0007f3e0ff */
[C---:B------:R-:W-:Y:S01]  /*3570*/  @!P3 IMAD.X R57, R77.reuse, 0x1, R173, P1 ;  /* 0x000000014d39b824 */ /* 0x040fe200008e06ad */
[----:B------:R-:W-:Y:S03]  /*3580*/  @!P2 IADD3 R58, P1, R78, R122, RZ ;  /* 0x0000007a4e3aa210 */ /* 0x000fe60007f3e0ff */
[----:B------:R-:W-:Y:S02]  /*3590*/  @P6 LOP3.LUT R62, R62, 0x4000, RZ, 0xfc, !PT ;  /* 0x000040003e3e6812 */ /* 0x000fe400078efcff */
[----:B------:R-:W-:Y:S01]  /*35a0*/  @!P2 IMAD.X R59, R77, 0x1, R172, P1 ;  /* 0x000000014d3ba824 */ /* 0x000fe200008e06ac */
[CC--:B------:R-:W-:Y:S02]  /*35b0*/  ISETP.GE.OR P1, PT, R95.reuse, R63.reuse, P0 ;  /* 0x0000003f5f00720c */ /* 0x0c0fe40000726670 */
[----:B------:R-:W-:Y:S02]  /*35c0*/  ISETP.GE.OR P0, PT, R80, R63, P0 ;  /* 0x0000003f5000720c */ /* 0x000fe40000706670 */
[----:B------:R-:W-:Y:S02]  /*35d0*/  LOP3.LUT P6, RZ, R62, 0x2, RZ, 0xc0, !PT ;  /* 0x000000023eff7812 */ /* 0x000fe400078cc0ff */
[-C--:B------:R-:W-:Y:S02]  /*35e0*/  ISETP.LT.OR P0, PT, R80, R66.reuse, P0 ;  /* 0x000000425000720c */ /* 0x080fe40000701670 */
[----:B------:R-:W-:Y:S02]  /*35f0*/  ISETP.LT.OR P1, PT, R95, R66, P1 ;  /* 0x000000425f00720c */ /* 0x000fe40000f21670 */
[----:B------:R-:W-:Y:S07]  /*3600*/  LOP3.LUT R62, R62, 0xffff7fff, RZ, 0xc0, !PT ;  /* 0xffff7fff3e3e7812 */ /* 0x000fee00078ec0ff */
[----:B------:R-:W-:Y:S02]  /*3610*/  @P6 LOP3.LUT R62, R62, 0x8000, RZ, 0xfc, !PT ;  /* 0x000080003e3e6812 */ /* 0x000fe400078efcff */
[----:B------:R-:W2:Y:S01]  /*3620*/  @!P0 LD.E.128 R28, desc[UR6][R46.64] ;  /* 0x000000062e1c8980 */ /* 0x000ea2000c101d00 */
[----:B------:R-:W-:Y:S01]  /*3630*/  @!P0 IMAD.MOV.U32 R2, RZ, RZ, R72 ;  /* 0x000000ffff028224 */ /* 0x000fe200078e0048 */
[C---:B------:R-:W-:Y:S01]  /*3640*/  LOP3.LUT P6, RZ, R62.reuse, 0x4, RZ, 0xc0, !PT ;  /* 0x000000043eff7812 */ /* 0x040fe200078cc0ff */
[----:B------:R-:W-:Y:S01]  /*3650*/  @!P0 IMAD.MOV.U32 R3, RZ, RZ, R71 ;  /* 0x000000ffff038224 */ /* 0x000fe200078e0047 */
[----:B------:R-:W-:Y:S11]  /*3660*/  LOP3.LUT R62, R62, 0xfffeffff, RZ, 0xc0, !PT ;  /* 0xfffeffff3e3e7812 */ /* 0x000ff600078ec0ff */
[----:B------:R-:W-:Y:S04]  /*3670*/  @P6 LOP3.LUT R62, R62, 0x10000, RZ, 0xfc, !PT ;  /* 0x000100003e3e6812 */ /* 0x000fe800078efcff */
[C---:B------:R-:W-:Y:S02]  /*3680*/  LOP3.LUT P6, RZ, R62.reuse, 0x8, RZ, 0xc0, !PT ;  /* 0x000000083eff7812 */ /* 0x040fe400078cc0ff */
[----:B------:R-:W-:Y:S11]  /*3690*/  LOP3.LUT R62, R62, 0xfffdffff, RZ, 0xc0, !PT ;  /* 0xfffdffff3e3e7812 */ /* 0x000ff600078ec0ff */
[----:B------:R-:W-:Y:S04]  /*36a0*/  @P6 LOP3.LUT R62, R62, 0x20000, RZ, 0xfc, !PT ;  /* 0x000200003e3e6812 */ /* 0x000fe800078efcff */
[C---:B------:R-:W-:Y:S02]  /*36b0*/  LOP3.LUT P6, RZ, R62.reuse, 0x10, RZ, 0xc0, !PT ;  /* 0x000000103eff7812 */ /* 0x040fe400078cc0ff */
[----:B------:R-:W-:Y:S11]  /*36c0*/  LOP3.LUT R62, R62, 0xfffbffff, RZ, 0xc0, !PT ;  /* 0xfffbffff3e3e7812 */ /* 0x000ff600078ec0ff */
[----:B------:R-:W-:Y:S04]  /*36d0*/  @P6 LOP3.LUT R62, R62, 0x40000, RZ, 0xfc, !PT ;  /* 0x000400003e3e6812 */ /* 0x000fe800078efcff */
[C---:B------:R-:W-:Y:S02]  /*36e0*/  LOP3.LUT P6, RZ, R62.reuse, 0x20, RZ, 0xc0, !PT ;  /* 0x000000203eff7812 */ /* 0x040fe400078cc0ff */
[----:B------:R-:W-:Y:S02]  /*36f0*/  LOP3.LUT R62, R62, 0xfffffdff, RZ, 0xc0, !PT ;  /* 0xfffffdff3e3e7812 */ /* 0x000fe400078ec0ff */
[----:B------:R-:W-:Y:S02]  /*3700*/  P2R R0, PR, RZ, 0x40 ;  /* 0x00000040ff007803 */ /* 0x000fe40000000000 */
[----:B------:R-:W-:Y:S02]  /*3710*/  @!P1 IADD3 R60, P6, R78, R120, RZ ;  /* 0x000000784e3c9210 */ /* 0x000fe40007fde0ff */
[----:B------:R-:W-:Y:S03]  /*3720*/  @P0 LOP3.LUT R62, R62, 0x200, RZ, 0xfc, !PT ;  /* 0x000002003e3e0812 */ /* 0x000fe600078efcff */
[----:B------:R-:W-:Y:S01]  /*3730*/  @!P1 IMAD.X R61, R77, 0x1, R167, P6 ;  /* 0x000000014d3d9824 */ /* 0x000fe200030e06a7 */
[----:B------:R-:W-:Y:S01]  /*3740*/  ISETP.NE.AND P6, PT, R0, RZ, PT ;  /* 0x000000ff0000720c */ /* 0x000fe20003fc5270 */
[----:B--2---:R1:W-:Y:S11]  /*3750*/  @!P0 ST.E.128 desc[UR6][R2.64], R28 ;  /* 0x0000001c02008985 */ /* 0x0043f6000c101d06 */
[----:B------:R-:W-:Y:S01]  /*3760*/  @!UPT UIADD3 URZ, URZ, URZ, URZ ;  /* 0x0000003f3f3ff290 */ /* 0x000fe2000fffe03f */
[----:B-1----:R-:W-:Y:S05]  /*3770*/  @!P6 IADD3 R2, P0, R72, R208, RZ ;  /* 0x000000d04802e210 */ /* 0x002fea0007f1e0ff */
[C---:B------:R-:W-:Y:S01]  /*3780*/  @!P6 IMAD.X R3, R71.reuse, 0x1, R209, P0 ;  /* 0x000000014703e824 */ /* 0x040fe200000e06d1 */
[----:B------:R-:W-:Y:S11]  /*3790*/  LOP3.LUT P6, RZ, R62, 0x40000, RZ, 0xc0, !PT ;  /* 0x000400003eff7812 */ /* 0x000ff600078cc0ff */
[----:B------:R-:W-:Y:S02]  /*37a0*/  @!UPT UIADD3 URZ, URZ, URZ, URZ ;  /* 0x0000003f3f3ff290 */ /* 0x000fe4000fffe03f */
[----:B------:R-:W-:Y:S05]  /*37b0*/  @!P6 IADD3 R26, P0, R72, R162, RZ ;  /* 0x000000a2481ae210 */ /* 0x000fea0007f1e0ff */
[C---:B------:R-:W-:Y:S01]  /*37c0*/  @!P6 IMAD.X R27, R71.reuse, 0x1, R204, P0 ;  /* 0x00000001471be824 */ /* 0x040fe200000e06cc */
[C---:B------:R-:W-:Y:S02]  /*37d0*/  LOP3.LUT P0, RZ, R62.reuse, 0x100, RZ, 0xc0, !PT ;  /* 0x000001003eff7812 */ /* 0x040fe4000780c0ff */
[----:B------:R-:W-:Y:S11]  /*37e0*/  LOP3.LUT P6, RZ, R62, 0x20000, RZ, 0xc0, !PT ;  /* 0x000200003eff7812 */ /* 0x000ff600078cc0ff */
[----:B------:R-:W2:Y:S04]  /*37f0*/  @!P0 LD.E.128 R28, desc[UR6][R16.64] ;  /* 0x00000006101c8980 */ /* 0x000ea8000c101d00 */
[----:B--2---:R1:W-:Y:S01]  /*3800*/  @!P0 ST.E.128 desc[UR6][R14.64], R28 ;  /* 0x0000001c0e008985 */ /* 0x0043e2000c101d06 */
[----:B------:R-:W-:Y:S05]  /*3810*/  @!P6 IADD3 R16, P0, R72, R160, RZ ;  /* 0x000000a04810e210 */ /* 0x000fea0007f1e0ff */
[C---:B------:R-:W-:Y:S01]  /*3820*/  @!P6 IMAD.X R17, R71.reuse, 0x1, R203, P0 ;  /* 0x000000014711e824 */ /* 0x040fe200000e06cb */
[----:B------:R-:W-:Y:S11]  /*3830*/  LOP3.LUT P6, RZ, R62, 0x10000, RZ, 0xc0, !PT ;  /* 0x000100003eff7812 */ /* 0x000ff600078cc0ff */
[----:B------:R-:W-:Y:S02]  /*3840*/  @!UPT UIADD3 URZ, URZ, URZ, URZ ;  /* 0x0000003f3f3ff290 */ /* 0x000fe4000fffe03f */
[----:B-1----:R-:W-:Y:S05]  /*3850*/  @!P6 IADD3 R30, P0, R72, R158, RZ ;  /* 0x0000009e481ee210 */ /* 0x002fea0007f1e0ff */
[C---:B------:R-:W-:Y:S01]  /*3860*/  @!P6 IMAD.X R31, R71.reuse, 0x1, R202, P0 ;  /* 0x00000001471fe824 */ /* 0x040fe200000e06ca */
[C---:B------:R-:W-:Y:S02]  /*3870*/  LOP3.LUT P0, RZ, R62.reuse, 0x80, RZ, 0xc0, !PT ;  /* 0x000000803eff7812 */ /* 0x040fe4000780c0ff */
[----:B------:R-:W-:Y:S11]  /*3880*/  LOP3.LUT P6, RZ, R62, 0x8000, RZ, 0xc0, !PT ;  /* 0x000080003eff7812 */ /* 0x000ff600078cc0ff */
[----:B------:R-:W2:Y:S04]  /*3890*/  @!P0 LD.E.128 R12, desc[UR6][R12.64] ;  /* 0x000000060c0c8980 */ /* 0x000ea8000c101d00 */
[----:B--2---:R1:W-:Y:S02]  /*38a0*/  @!P0 ST.E.128 desc[UR6][R10.64], R12 ;  /* 0x0000000c0a008985 */ /* 0x0043e4000c101d06 */
[----:B-1----:R-:W-:Y:S05]  /*38b0*/  @!P6 IADD3 R14, P0, R72, R206, RZ ;  /* 0x000000ce480ee210 */ /* 0x002fea0007f1e0ff */
[C---:B------:R-:W-:Y:S01]  /*38c0*/  @!P6 IMAD.X R15, R71.reuse, 0x1, R207, P0 ;  /* 0x00000001470fe824 */ /* 0x040fe200000e06cf */
[----:B------:R-:W-:Y:S11]  /*38d0*/  LOP3.LUT P6, RZ, R62, 0x4000, RZ, 0xc0, !PT ;  /* 0x000040003eff7812 */ /* 0x000ff600078cc0ff */
[----:B------:R-:W-:Y:S02]  /*38e0*/  @!UPT UIADD3 URZ, URZ, URZ, URZ ;  /* 0x0000003f3f3ff290 */ /* 0x000fe4000fffe03f */
[----:B------:R-:W-:Y:S05]  /*38f0*/  @!P6 IADD3 R28, P0, R72, R156, RZ ;  /* 0x0000009c481ce210 */ /* 0x000fea0007f1e0ff */
[C---:B------:R-:W-:Y:S01]  /*3900*/  @!P6 IMAD.X R29, R71.reuse, 0x1, R201, P0 ;  /* 0x00000001471de824 */ /* 0x040fe200000e06c9 */
[C---:B------:R-:W-:Y:S02]  /*3910*/  LOP3.LUT P0, RZ, R62.reuse, 0x40, RZ, 0xc0, !PT ;  /* 0x000000403eff7812 */ /* 0x040fe4000780c0ff */
[C---:B------:R-:W-:Y:S02]  /*3920*/  LOP3.LUT P6, RZ, R62.reuse, 0x2000, RZ, 0xc0, !PT ;  /* 0x000020003eff7812 */ /* 0x040fe400078cc0ff */
[----:B------:R-:W-:Y:S09]  /*3930*/  LOP3.LUT R62, R62, 0xfffffbff, RZ, 0xc0, !PT ;  /* 0xfffffbff3e3e7812 */ /* 0x000ff200078ec0ff */
[----:B------:R-:W2:Y:S02]  /*3940*/  @!P0 LD.E.128 R8, desc[UR6][R8.64] ;  /* 0x0000000608088980 */ /* 0x000ea4000c101d00 */
[----:B------:R-:W-:Y:S02]  /*3950*/  @P6 LOP3.LUT R62, R62, 0x400, RZ, 0xfc, !PT ;  /* 0x000004003e3e6812 */ /* 0x000fe400078efcff */
[----:B--2---:R1:W-:Y:S01]  /*3960*/  @!P0 ST.E.128 desc[UR6][R6.64], R8 ;  /* 0x0000000806008985 */ /* 0x0043e2000c101d06 */
[----:B------:R-:W-:Y:S05]  /*3970*/  @!P6 IADD3 R12, P0, R72, R154, RZ ;  /* 0x0000009a480ce210 */ /* 0x000fea0007f1e0ff */
[C---:B------:R-:W-:Y:S01]  /*3980*/  @!P6 IMAD.X R13, R71.reuse, 0x1, R200, P0 ;  /* 0x00000001470de824 */ /* 0x040fe200000e06c8 */
[C---:B------:R-:W-:Y:S02]  /*3990*/  LOP3.LUT P6, RZ, R62.reuse, 0x2, RZ, 0xc0, !PT ;  /* 0x000000023eff7812 */ /* 0x040fe400078cc0ff */
[----:B------:R-:W-:Y:S02]  /*39a0*/  LOP3.LUT R62, R62, 0xfffff7ff, RZ, 0xc0, !PT ;  /* 0xfffff7ff3e3e7812 */ /* 0x000fe400078ec0ff */
[----:B------:R-:W-:Y:S05]  /*39b0*/  @!P5 IADD3 R36, P0, R72, R152, RZ ;  /* 0x000000984824d210 */ /* 0x000fea0007f1e0ff */
[C---:B------:R-:W-:Y:S04]  /*39c0*/  @!P5 IMAD.X R37, R71.reuse, 0x1, R199, P0 ;  /* 0x000000014725d824 */ /* 0x040fe800000e06c7 */
[----:B------:R-:W-:Y:S04]  /*39d0*/  @P6 LOP3.LUT R62, R62, 0x800, RZ, 0xfc, !PT ;  /* 0x000008003e3e6812 */ /* 0x000fe800078efcff */
[C---:B------:R-:W-:Y:S02]  /*39e0*/  LOP3.LUT P6, RZ, R62.reuse, 0x4, RZ, 0xc0, !PT ;  /* 0x000000043eff7812 */ /* 0x040fe400078cc0ff */
[----:B------:R-:W-:Y:S11]  /*39f0*/  LOP3.LUT R62, R62, 0xffffefff, RZ, 0xc0, !PT ;  /* 0xffffefff3e3e7812 */ /* 0x000ff600078ec0ff */
[----:B------:R-:W-:Y:S04]  /*3a00*/  @P6 LOP3.LUT R62, R62, 0x1000, RZ, 0xfc, !PT ;  /* 0x000010003e3e6812 */ /* 0x000fe800078efcff */
[C---:B------:R-:W-:Y:S02]  /*3a10*/  LOP3.LUT P0, RZ, R62.reuse, 0x20, RZ, 0xc0, !PT ;  /* 0x000000203eff7812 */ /* 0x040fe4000780c0ff */
[----:B------:R-:W-:Y:S11]  /*3a20*/  LOP3.LUT P6, RZ, R62, 0x8, RZ, 0xc0, !PT ;  /* 0x000000083eff7812 */ /* 0x000ff600078cc0ff */
[----:B-1----:R-:W2:Y:S04]  /*3a30*/  @!P0 LD.E.128 R4, desc[UR6][R4.64] ;  /* 0x0000000604048980 */ /* 0x002ea8000c101d00 */
[----:B--2---:R1:W-:Y:S02]  /*3a40*/  @!P0 ST.E.128 desc[UR6][R2.64], R4 ;  /* 0x0000000402008985 */ /* 0x0043e4000c101d06 */
[C---:B-1----:R-:W-:Y:S05]  /*3a50*/  @!P4 IADD3 R2, P0, R72.reuse, R150, RZ ;  /* 0x000000964802c210 */ /* 0x042fea0007f1e0ff */
[C---:B------:R-:W-:Y:S01]  /*3a60*/  @!P4 IMAD.X R3, R71.reuse, 0x1, R198, P0 ;  /* 0x000000014703c824 */ /* 0x040fe200000e06c6 */
[----:B------:R-:W-:Y:S05]  /*3a70*/  @!P3 IADD3 R34, P0, R72, R148, RZ ;  /* 0x000000944822b210 */ /* 0x000fea0007f1e0ff */
[C---:B------:R-:W-:Y:S01]  /*3a80*/  @!P3 IMAD.X R35, R71.reuse, 0x1, R197, P0 ;  /* 0x000000014723b824 */ /* 0x040fe200000e06c5 */
[----:B------:R-:W-:Y:S11]  /*3a90*/  LOP3.LUT P0, RZ, R62, 0x10, RZ, 0xc0, !PT ;  /* 0x000000103eff7812 */ /* 0x000ff6000780c0ff */
[----:B------:R-:W-:Y:S02]  /*3aa0*/  @!UPT UIADD3 URZ, URZ, URZ, URZ ;  /* 0x0000003f3f3ff290 */ /* 0x000fe4000fffe03f */
[----:B------:R-:W2:Y:S04]  /*3ab0*/  @!P0 LD.E.128 R4, desc[UR6][R32.64] ;  /* 0x0000000620048980 */ /* 0x000ea8000c101d00 */
[----:B--2---:R1:W-:Y:S04]  /*3ac0*/  @!P0 ST.E.128 desc[UR6][R26.64], R4 ;  /* 0x000000041a008985 */ /* 0x0043e8000c101d06 */
[----:B------:R-:W2:Y:S01]  /*3ad0*/  @!P6 LD.E.128 R8, desc[UR6][R38.64] ;  /* 0x000000062608e980 */ /* 0x000ea2000c101d00 */
[C---:B-1----:R-:W-:Y:S05]  /*3ae0*/  @!P2 IADD3 R26, P0, R72.reuse, R146, RZ ;  /* 0x00000092481aa210 */ /* 0x042fea0007f1e0ff */
[C---:B------:R-:W-:Y:S01]  /*3af0*/  @!P2 IMAD.X R27, R71.reuse, 0x1, R196, P0 ;  /* 0x00000001471ba824 */ /* 0x040fe200000e06c4 */
[----:B------:R-:W-:Y:S05]  /*3b00*/  @!P1 IADD3 R32, P0, R72, R144, RZ ;  /* 0x0000009048209210 */ /* 0x000fea0007f1e0ff */
[----:B------:R-:W-:Y:S01]  /*3b10*/  @!P1 IMAD.X R33, R71, 0x1, R195, P0 ;  /* 0x0000000147219824 */ /* 0x000fe200000e06c3 */
[C---:B------:R-:W-:Y:S01]  /*3b20*/  LOP3.LUT P0, RZ, R62.reuse, 0x1, RZ, 0xc0, !PT ;  /* 0x000000013eff7812 */ /* 0x040fe2000780c0ff */
[----:B--2---:R-:W-:Y:S01]  /*3b30*/  @!P6 ST.E.128 desc[UR6][R16.64], R8 ;  /* 0x000000081000e985 */ /* 0x004fe2000c101d06 */
[C---:B------:R-:W-:Y:S11]  /*3b40*/  LOP3.LUT P6, RZ, R62.reuse, 0x1000, RZ, 0xc0, !PT ;  /* 0x000010003eff7812 */ /* 0x040ff600078cc0ff */
[----:B------:R-:W-:Y:S02]  /*3b50*/  @!UPT UIADD3 URZ, URZ, URZ, URZ ;  /* 0x0000003f3f3ff290 */ /* 0x000fe4000fffe03f */
[----:B------:R-:W2:Y:S04]  /*3b60*/  @!P6 LD.E.128 R4, desc[UR6][R42.64] ;  /* 0x000000062a04e980 */ /* 0x000ea8000c101d00 */
[----:B--2---:R1:W-:Y:S01]  /*3b70*/  @!P6 ST.E.128 desc[UR6][R30.64], R4 ;  /* 0x000000041e00e985 */ /* 0x0043e2000c101d06 */
[C---:B------:R-:W-:Y:S11]  /*3b80*/  LOP3.LUT P6, RZ, R62.reuse, 0x800, RZ, 0xc0, !PT ;  /* 0x000008003eff7812 */ /* 0x040ff600078cc0ff */
[----:B------:R-:W-:Y:S02]  /*3b90*/  @!UPT UIADD3 URZ, URZ, URZ, URZ ;  /* 0x0000003f3f3ff290 */ /* 0x000fe4000fffe03f */
[----:B-1----:R-:W2:Y:S04]  /*3ba0*/  @!P6 LD.E.128 R4, desc[UR6][R44.64] ;  /* 0x000000062c04e980 */ /* 0x002ea8000c101d00 */
[----:B--2---:R1:W-:Y:S01]  /*3bb0*/  @!P6 ST.E.128 desc[UR6][R14.64], R4 ;  /* 0x000000040e00e985 */ /* 0x0043e2000c101d06 */
[----:B------:R-:W-:Y:S03]  /*3bc0*/  LOP3.LUT P6, RZ, R62, 0x400, RZ, 0xc0, !PT ;  /* 0x000004003eff7812 */ /* 0x000fe600078cc0ff */
[----:B-1----:R-:W2:Y:S04]  /*3bd0*/  @!P0 LD.E.128 R4, desc[UR6][R48.64] ;  /* 0x0000000630048980 */ /* 0x002ea8000c101d00 */
[----:B--2---:R1:W-:Y:S06]  /*3be0*/  @!P0 ST.E.128 desc[UR6][R28.64], R4 ;  /* 0x000000041c008985 */ /* 0x0043ec000c101d06 */
[----:B-1----:R-:W2:Y:S04]  /*3bf0*/  @!P6 LD.E.128 R28, desc[UR6][R50.64] ;  /* 0x00000006321ce980 */ /* 0x002ea8000c101d00 */
[----:B--2---:R1:W-:Y:S04]  /*3c00*/  @!P6 ST.E.128 desc[UR6][R12.64], R28 ;  /* 0x0000001c0c00e985 */ /* 0x0043e8000c101d06 */
[----:B-1----:R-:W2:Y:S04]  /*3c10*/  @!P5 LD.E.128 R12, desc[UR6][R52.64] ;  /* 0x00000006340cd980 */ /* 0x002ea8000c101d00 */
[----:B--2---:R-:W-:Y:S04]  /*3c20*/  @!P5 ST.E.128 desc[UR6][R36.64], R12 ;  /* 0x0000000c2400d985 */ /* 0x004fe8000c101d06 */
[----:B------:R-:W2:Y:S04]  /*3c30*/  @!P4 LD.E.128 R8, desc[UR6][R54.64] ;  /* 0x000000063608c980 */ /* 0x000ea8000c101d00 */
[----:B--2---:R-:W-:Y:S04]  /*3c40*/  @!P4 ST.E.128 desc[UR6][R2.64], R8 ;  /* 0x000000080200c985 */ /* 0x004fe8000c101d06 */
[----:B------:R-:W2:Y:S04]  /*3c50*/  @!P3 LD.E.128 R4, desc[UR6][R56.64] ;  /* 0x000000063804b980 */ /* 0x000ea8000c101d00 */
[----:B--2---:R1:W-:Y:S04]  /*3c60*/  @!P3 ST.E.128 desc[UR6][R34.64], R4 ;  /* 0x000000042200b985 */ /* 0x0043e8000c101d06 */
[----:B-1----:R-:W2:Y:S04]  /*3c70*/  @!P2 LD.E.128 R4, desc[UR6][R58.64] ;  /* 0x000000063a04a980 */ /* 0x002ea8000c101d00 */
[----:B--2---:R1:W-:Y:S04]  /*3c80*/  @!P2 ST.E.128 desc[UR6][R26.64], R4 ;  /* 0x000000041a00a985 */ /* 0x0043e8000c101d06 */
[----:B-1----:R-:W2:Y:S04]  /*3c90*/  @!P1 LD.E.128 R4, desc[UR6][R60.64] ;  /* 0x000000063c049980 */ /* 0x002ea8000c101d00 */
[----:B--2---:R1:W-:Y:S04]  /*3ca0*/  @!P1 ST.E.128 desc[UR6][R32.64], R4 ;  /* 0x0000000420009985 */ /* 0x0043e8000c101d06 */
[----:B------:R-:W2:Y:S04]  /*3cb0*/  LD.E R0, desc[UR6][R24.64+0x130] ;  /* 0x0001300618007980 */ /* 0x000ea8000c101900 */
[----:B------:R-:W3:Y:S01]  /*3cc0*/  LD.E R12, desc[UR6][R24.64+0xd0] ;  /* 0x0000d006180c7980 */ /* 0x000ee2000c101900 */
[----:B--2---:R-:W-:Y:S05]  /*3cd0*/  IMAD.U32 R0, R0, -0x100, RZ ;  /* 0xffffff0000007824 */ /* 0x004fea00078e00ff */
[C---:B------:R-:W-:Y:S04]  /*3ce0*/  LEA R78, P0, R0.reuse, R46, 0x1 ;  /* 0x0000002e004e7211 */ /* 0x040fe800078008ff */
[----:B------:R-:W-:Y:S02]  /*3cf0*/  LEA.HI.X.SX32 R77, R0, R47, 0x1, P0 ;  /* 0x0000002f004d7211 */ /* 0x000fe400000f0eff */
[----:B---3--:R-:W-:Y:S11]  /*3d00*/  ISETP.NE.AND P0, PT, R12, RZ, PT ;  /* 0x000000ff0c00720c */ /* 0x008ff60003f05270 */
[----:B------:R-:W-:Y:S02]  /*3d10*/  @!UPT UIADD3 URZ, URZ, URZ, URZ ;  /* 0x0000003f3f3ff290 */ /* 0x000fe4000fffe03f */
[----:B-1----:R-:W-:Y:S05]  /*3d20*/  @!P0 BRA `(.L_x_957) ;  /* 0x000000a800948947 */ /* 0x002fea0003800000 */
[----:B------:R-:W2:Y:S01]  /*3d30*/  LD.E.U8 R0, desc[UR6][R24.64+0x1b3] ;  /* 0x0001b30618007980 */ /* 0x000ea2000c101100 */
[----:B------:R-:W-:Y:S03]  /*3d40*/  ISETP.GE.AND P0, PT, R80, R63, PT ;  /* 0x0000003f5000720c */ /* 0x000fe60003f06270 */
[----:B------:R1:W5:Y:S01]  /*3d50*/  LD.E R42, desc[UR6][R24.64+0xc0] ;  /* 0x0000c006182a7980 */ /* 0x000362000c101900 */
[----:B--2---:R-:W-:Y:S11]  /*3d60*/  ISETP.NE.AND P1, PT, R0, RZ, PT ;  /* 0x000000ff0000720c */ /* 0x004ff60003f25270 */
[----:B------:R-:W-:Y:S02]  /*3d70*/  @!UPT UIADD3 URZ, URZ, URZ, URZ ;  /* 0x0000003f3f3ff290 */ /* 0x000fe4000fffe03f */
[----:B-1----:R-:W-:Y:S05]  /*3d80*/  @!P1 BRA `(.L_x_958) ;  /* 0x00000040009c9947 */ /* 0x002fea0003800000 */
[----:B-----5:R-:W-:Y:S01]  /*3d90*/  ISETP.GE.OR P0, PT, R132, R42, P0 ;  /* 0x0000002a8400720c */ /* 0x020fe20000706670 */
[----:B------:R-:W-:Y:S01]  /*3da0*/  BSSY B0, `(.L_x_959) ;  /* 0x0000041000007945 */ /* 0x000fe20003800000 */
[-C--:B------:R-:W-:Y:S02]  /*3db0*/  ISETP.GE.AND P4, PT, R82, R63.reuse, PT ;  /* 0x0000003f5200720c */ /* 0x080fe40003f86270 */
[----:B------:R-:W-:Y:S02]  /*3dc0*/  ISETP.LT.OR P0, PT, R80, R66, P0 ;  /* 0x000000425000720c */ /* 0x000fe40000701670 */
[-C--:B------:R-:W-:Y:S02]  /*3dd0*/  ISETP.GE.AND P1, PT, R79, R63.reuse, PT ;  /* 0x0000003f4f00720c */ /* 0x080fe40003f26270 */
[-C--:B------:R-:W-:Y:S02]  /*3de0*/  ISETP.GE.OR P4, PT, R132, R42.reuse, P4 ;  /* 0x0000002a8400720c */ /* 0x080fe40002786670 */
[-C--:B------:R-:W-:Y:S02]  /*3df0*/  ISETP.GE.AND P5, PT, R83, R63.reuse, PT ;  /* 0x0000003f5300720c */ /* 0x080fe40003fa6270 */
[-C--:B------:R-:W-:Y:S02]  /*3e00*/  ISETP.GE.AND P2, PT, R94, R63.reuse, PT ;  /* 0x0000003f5e00720c */ /* 0x080fe40003f46270 */
[----:B------:R-:W-:Y:S02]  /*3e10*/  ISETP.GE.AND P3, PT, R93, R63, PT ;  /* 0x0000003f5d00720c */ /* 0x000fe40003f66270 */
[----:B------:R-:W-:Y:S02]  /*3e20*/  ISETP.GE.OR P1, PT, R132, R42, P1 ;  /* 0x0000002a8400720c */ /* 0x000fe40000f26670 */
[----:B------:R-:W-:Y:S01]  /*3e30*/  ISETP.LT.OR P4, PT, R82, R66, P4 ;  /* 0x000000425200720c */ /* 0x000fe20002781670 */
[----:B------:R-:W-:Y:S01]  /*3e40*/  @!UPT UIADD3 URZ, URZ, URZ, URZ ;  /* 0x0000003f3f3ff290 */ /* 0x000fe2000fffe03f */
[----:B------:R-:W-:Y:S11]  /*3e50*/  @P0 BRA `(.L_x_960) ;  /* 0x0000000000d40947 */ /* 0x000ff60003800000 */
[----:B------:R-:W-:Y:S01]  /*3e60*/  MOV R4, R70 ;  /* 0x0000004600047202 */ /* 0x000fe20000000f00 */
[----:B------:R-:W-:Y:S01]  /*3e70*/  IMAD.MOV.U32 R5, RZ, RZ, R69 ;  /* 0x000000ffff057224 */ /* 0x000fe200078e0045 */
[----:B------:R-:W-:Y:S04]  /*3e80*/  ISETP.GE.AND P0, PT, R132, R12, PT ;  /* 0x0000000c8400720c */ /* 0x000fe80003f06270 */
[----:B------:R1:W2:Y:S09]  /*3e90*/  LD.E.128 R8, desc[UR6][R4.64] ;  /* 0x0000000604087980 */ /* 0x0002b2000c101d00 */
[----:B------:R-:W-:Y:S01]  /*3ea0*/  @!P0 MOV R2, R19 ;  /* 0x0000001300028202 */ /* 0x000fe20000000f00 */
[----:B------:R-:W-:Y:S06]  /*3eb0*/  @!P0 IMAD.MOV.U32 R3, RZ, RZ, R18 ;  /* 0x000000ffff038224 */ /* 0x000fec00078e0012 */
[----:B------:R-:W3:Y:S01]  /*3ec0*/  @!P0 LD.E.64 R2, desc[UR6][R2.64] ;  /* 0x0000000602028980 */ /* 0x000ee2000c101b00 */
[----:B-1----:R-:W-:Y:S01]  /*3ed0*/  @!P0 MOV R4, R41 ;  /* 0x0000002900048202 */ /* 0x002fe20000000f00 */
[----:B------:R-:W-:Y:S05]  /*3ee0*/  @!P0 IMAD.MOV.U32 R5, RZ, RZ, R40 ;  /* 0x000000ffff058224 */ /* 0x000fea00078e0028 */
[----:B------:R3:W4:Y:S01]  /*3ef0*/  @!P0 LD.E.64 R16, desc[UR6][R4.64] ;  /* 0x0000000604108980 */ /* 0x000722000c101b00 */
[----:B--2---:R-:W-:Y:S02]  /*3f00*/  @!P0 LOP3.LUT R0, R8, 0xffff0000, RZ, 0xc0, !PT ;  /* 0xffff000008008812 */ /* 0x004fe400078ec0ff */
[C---:B---3--:R-:W-:Y:S01]  /*3f10*/  @!P0 SHF.L.U32 R4, R2.reuse, 0x10, RZ ;  /* 0x0000001002048819 */ /* 0x048fe200000006ff */
[C---:B------:R-:W-:Y:S01]  /*3f20*/  @!P0 IMAD.U32 R7, R3.reuse, 0x10000, RZ ;  /* 0x0001000003078824 */ /* 0x040fe200078e00ff */
[----:B------:R-:W-:Y:S02]  /*3f30*/  @!P0 LOP3.LUT R5, R2, 0xffff0000, RZ, 0xc0, !PT ;  /* 0xffff000002058812 */ /* 0x000fe400078ec0ff */
[----:B------:R-:W-:Y:S01]  /*3f40*/  @!P0 LOP3.LUT R6, R3, 0xffff0000, RZ, 0xc0, !PT ;  /* 0xffff000003068812 */ /* 0x000fe200078ec0ff */
[----:B------:R-:W-:Y:S01]  /*3f50*/  @!P0 IMAD.U32 R3, R8, 0x10000, RZ ;  /* 0x0001000008038824 */ /* 0x000fe200078e00ff */
[----:B------:R-:W-:Y:S02]  /*3f60*/  @!P0 LOP3.LUT R2, R9, 0xffff0000, RZ, 0xc0, !PT ;  /* 0xffff000009028812 */ /* 0x000fe400078ec0ff */
[C---:B----4-:R-:W-:Y:S02]  /*3f70*/  @!P0 SHF.L.U32 R13, R16.reuse, 0x10, RZ ;  /* 0x00000010100d8819 */ /* 0x050fe400000006ff */
[----:B------:R-:W-:Y:S02]  /*3f80*/  @!P0 LOP3.LUT R14, R16, 0xffff0000, RZ, 0xc0, !PT ;  /* 0xffff0000100e8812 */ /* 0x000fe400078ec0ff */
[C---:B------:R-:W-:Y:S01]  /*3f90*/  @!P0 SHF.L.U32 R15, R17.reuse, 0x10, RZ ;  /* 0x00000010110f8819 */ /* 0x040fe200000006ff */
[C---:B------:R-:W-:Y:S01]  /*3fa0*/  @!P0 FMUL.FTZ R23, R0.reuse, R13 ;  /* 0x0000000d00178220 */ /* 0x040fe20000410000 */
[----:B------:R-:W-:Y:S01]  /*3fb0*/  @!P0 LOP3.LUT R16, R17, 0xffff0000, RZ, 0xc0, !PT ;  /* 0xffff000011108812 */ /* 0x000fe200078ec0ff */
[----:B------:R-:W-:Y:S01]  /*3fc0*/  @!P0 FMUL.FTZ R0, R0, R4 ;  /* 0x0000000400008220 */ /* 0x000fe20000410000 */
[----:B------:R-:W-:Y:S01]  /*3fd0*/  @!P0 FMUL.FTZ R17, R2, R14 ;  /* 0x0000000e02118220 */ /* 0x000fe20000410000 */
[----:B------:R-:W-:Y:S01]  /*3fe0*/  @!P0 FFMA.FTZ R28, R3, R4, -R23 ;  /* 0x00000004031c8223 */ /* 0x000fe20000010817 */
[----:B------:R-:W-:Y:S01]  /*3ff0*/  @!P0 LOP3.LUT R4, R11, 0xffff0000, RZ, 0xc0, !PT ;  /* 0xffff00000b048812 */ /* 0x000fe200078ec0ff */
[----:B------:R-:W-:Y:S01]  /*4000*/  @!P0 FFMA.FTZ R0, R13, R3, R0 ;  /* 0x000000030d008223 */ /* 0x000fe20000010000 */
[----:B------:R-:W-:Y:S01]  /*4010*/  @!P0 LOP3.LUT R3, R10, 0xffff0000, RZ, 0xc0, !PT ;  /* 0xffff00000a038812 */ /* 0x000fe200078ec0ff */
[----:B------:R-:W-:Y:S02]  /*4020*/  @!P0 IMAD.U32 R13, R9, 0x10000, RZ ;  /* 0x00010000090d8824 */ /* 0x000fe400078e00ff */
[-C--:B------:R-:W-:Y:S01]  /*4030*/  @!P0 FMUL.FTZ R2, R2, R5.reuse ;  /* 0x0000000502028220 */ /* 0x080fe20000410000 */
[----:B------:R-:W-:Y:S01]  /*4040*/  @!P0 FMUL.FTZ R26, R4, R16 ;  /* 0x00000010041a8220 */ /* 0x000fe20000410000 */
[----:B------:R-:W-:Y:S01]  /*4050*/  @!P0 F2FP.BF16.F32.PACK_AB R0, R0, R28 ;  /* 0x0000001c0000823e */ /* 0x000fe200000010ff */
[----:B------:R-:W-:Y:S01]  /*4060*/  @!P0 FFMA.FTZ R27, R13, R5, -R17 ;  /* 0x000000050d1b8223 */ /* 0x000fe20000010811 */
[----:B------:R-:W-:Y:S01]  /*4070*/  @!P0 SHF.L.U32 R5, R10, 0x10, RZ ;  /* 0x000000100a058819 */ /* 0x000fe200000006ff */
[----:B------:R-:W-:Y:S01]  /*4080*/  @!P0 FMUL.FTZ R23, R3, R15 ;  /* 0x0000000f03178220 */ /* 0x000fe20000410000 */
[----:B------:R-:W-:Y:S01]  /*4090*/  @!P0 SHF.L.U32 R17, R11, 0x10, RZ ;  /* 0x000000100b118819 */ /* 0x000fe200000006ff */
[----:B------:R-:W-:Y:S01]  /*40a0*/  @!P0 FMUL.FTZ R3, R3, R7 ;  /* 0x0000000703038220 */ /* 0x000fe20000410000 */
[-C--:B------:R-:W-:Y:S01]  /*40b0*/  @!P0 FMUL.FTZ R4, R4, R6.reuse ;  /* 0x0000000604048220 */ /* 0x080fe20000410000 */
[----:B------:R-:W-:Y:S01]  /*40c0*/  @!P0 FFMA.FTZ R2, R14, R13, R2 ;  /* 0x0000000d0e028223 */ /* 0x000fe20000010002 */
[----:B------:R-:W-:Y:S01]  /*40d0*/  @!P0 FFMA.FTZ R23, R5, R7, -R23 ;  /* 0x0000000705178223 */ /* 0x000fe20000010817 */
[----:B------:R-:W-:Y:S01]  /*40e0*/  @!P0 FFMA.FTZ R3, R15, R5, R3 ;  /* 0x000000050f038223 */ /* 0x000fe20000010003 */
[----:B------:R-:W-:Y:S01]  /*40f0*/  @!P0 FFMA.FTZ R26, R17, R6, -R26 ;  /* 0x00000006111a8223 */ /* 0x000fe2000001081a */
[----:B------:R-:W-:Y:S01]  /*4100*/  MOV R6, R68 ;  /* 0x0000004400067202 */ /* 0x000fe20000000f00 */
[----:B------:R-:W-:Y:S01]  /*4110*/  @!P0 FFMA.FTZ R4, R16, R17, R4 ;  /* 0x0000001110048223 */ /* 0x000fe20000010004 */
[----:B------:R-:W-:Y:S01]  /*4120*/  @!P0 F2FP.BF16.F32.PACK_AB R2, R2, R27 ;  /* 0x0000001b0202823e */ /* 0x000fe200000010ff */
[----:B------:R-:W-:Y:S01]  /*4130*/  @!P0 IMAD.MOV.U32 R8, RZ, RZ, R0 ;  /* 0x000000ffff088224 */ /* 0x000fe200078e0000 */
[----:B------:R-:W-:Y:S01]  /*4140*/  @!P0 F2FP.BF16.F32.PACK_AB R3, R3, R23 ;  /* 0x000000170303823e */ /* 0x000fe200000010ff */
[----:B------:R-:W-:Y:S01]  /*4150*/  IMAD.MOV.U32 R7, RZ, RZ, R67 ;  /* 0x000000ffff077224 */ /* 0x000fe200078e0043 */
[----:B------:R-:W-:Y:S02]  /*4160*/  @!P0 F2FP.BF16.F32.PACK_AB R4, R4, R26 ;  /* 0x0000001a0404823e */ /* 0x000fe400000010ff */
[----:B------:R-:W-:Y:S02]  /*4170*/  @!P0 MOV R9, R2 ;  /* 0x0000000200098202 */ /* 0x000fe40000000f00 */
[----:B------:R-:W-:Y:S02]  /*4180*/  @!P0 MOV R10, R3 ;  /* 0x00000003000a8202 */ /* 0x000fe40000000f00 */
[----:B------:R-:W-:Y:S05]  /*4190*/  @!P0 MOV R11, R4 ;  /* 0x00000004000b8202 */ /* 0x000fea0000000f00 */
[----:B------:R1:W-:Y:S02]  /*41a0*/  ST.E.128 desc[UR6][R6.64], R8 ;  /* 0x0000000806007985 */ /* 0x0003e4000c101d06 */
.L_x_960:
[----:B------:R-:W-:Y:S05]  /*41b0*/  BSYNC B0 ;  /* 0x0000000000007941 */ /* 0x000fea0003800000 */
.L_x_959:
[----:B------:R-:W-:Y:S04]  /*41c0*/  BSSY B0, `(.L_x_961) ;  /* 0x0000039000007945 */ /* 0x000fe80003800000 */
[----:B------:R-:W-:Y:S05]  /*41d0*/  @P4 BRA `(.L_x_962) ;  /* 0x0000000000dc4947 */ /* 0x000fea0003800000 */
[----:B------:R-:W-:Y:S02]  /*41e0*/  ISETP.GE.AND P0, PT, R132, R12, PT ;  /* 0x0000000c8400720c */ /* 0x000fe40003f06270 */
[C---:B-1----:R-:W-:Y:S04]  /*41f0*/  LEA R8, P4, R228.reuse, R70, 0x1 ;  /* 0x00000046e4087211 */ /* 0x042fe800078808ff */
[----:B------:R-:W-:Y:S06]  /*4200*/  LEA.HI.X R9, R228, R69, R247, 0x1, P4 ;  /* 0x00000045e4097211 */ /* 0x000fec00020f0cf7 */
[----:B------:R-:W2:Y:S01]  /*4210*/  LD.E.128 R8, desc[UR6][R8.64] ;  /* 0x0000000608087980 */ /* 0x000ea2000c101d00 */
[C---:B------:R-:W-:Y:S01]  /*4220*/  @!P0 SHF.L.U64.HI R0, R113.reuse, 0x1, R243 ;  /* 0x0000000171008819 */ /* 0x040fe200000102f3 */
[----:B------:R-:W-:Y:S05]  /*4230*/  @!P0 IMAD.SHL.U32 R4, R113, 0x2, RZ ;  /* 0x0000000271048824 */ /* 0x000fea00078e00ff */
[C---:B------:R-:W-:Y:S02]  /*4240*/  @!P0 IADD3 R2, P6, R4.reuse, R19, RZ ;  /* 0x0000001304028210 */ /* 0x040fe40007fde0ff */
[----:B------:R-:W-:Y:S03]  /*4250*/  @!P0 IADD3 R4, P4, R4, R41, RZ ;  /* 0x0000002904048210 */ /* 0x000fe60007f9e0ff */
[C---:B------:R-:W-:Y:S01]  /*4260*/  @!P0 IMAD.X R3, R0.reuse, 0x1, R18, P6 ;  /* 0x0000000100038824 */ /* 0x040fe200030e0612 */
[----:B------:R-:W-:Y:S05]  /*4270*/  @!P0 IADD3.X R5, R0, R40, RZ, P4, !PT ;  /* 0x0000002800058210 */ /* 0x000fea00027fe4ff */
[----:B------:R-:W3:Y:S06]  /*4280*/  @!P0 LD.E.64 R16, desc[UR6][R4.64] ;  /* 0x0000000604108980 */ /* 0x000eec000c101b00 */
[----:B------:R-:W4:Y:S01]  /*4290*/  @!P0 LD.E.64 R2, desc[UR6][R2.64] ;  /* 0x0000000602028980 */ /* 0x000f22000c101b00 */
[----:B--2---:R-:W-:Y:S02]  /*42a0*/  @!P0 LOP3.LUT R0, R8, 0xffff0000, RZ, 0xc0, !PT ;  /* 0xffff000008008812 */ /* 0x004fe400078ec0ff */
[C---:B---3--:R-:W-:Y:S01]  /*42b0*/  @!P0 LOP3.LUT R14, R16.reuse, 0xffff0000, RZ, 0xc0, !PT ;  /* 0xffff0000100e8812 */ /* 0x048fe200078ec0ff */
[----:B------:R-:W-:Y:S01]  /*42c0*/  @!P0 IMAD.U32 R13, R16, 0x10000, RZ ;  /* 0x00010000100d8824 */ /* 0x000fe200078e00ff */
[C---:B------:R-:W-:Y:S01]  /*42d0*/  @!P0 LOP3.LUT R16, R17.reuse, 0xffff0000, RZ, 0xc0, !PT ;  /* 0xffff000011108812 */ /* 0x040fe200078ec0ff */
[----:B------:R-:W-:Y:S02]  /*42e0*/  @!P0 IMAD.U32 R15, R17, 0x10000, RZ ;  /* 0x00010000110f8824 */ /* 0x000fe400078e00ff */
[----:B------:R-:W-:Y:S01]  /*42f0*/  @!P0 FMUL.FTZ R23, R0, R13 ;  /* 0x0000000d00178220 */ /* 0x000fe20000410000 */
[C---:B----4-:R-:W-:Y:S01]  /*4300*/  @!P0 SHF.L.U32 R7, R3.reuse, 0x10, RZ ;  /* 0x0000001003078819 */ /* 0x050fe200000006ff */
[----:B------:R-:W-:Y:S01]  /*4310*/  @!P0 IMAD.U32 R4, R2, 0x10000, RZ ;  /* 0x0001000002048824 */ /* 0x000fe200078e00ff */
[----:B------:R-:W-:Y:S02]  /*4320*/  @!P0 LOP3.LUT R6, R3, 0xffff0000, RZ, 0xc0, !PT ;  /* 0xffff000003068812 */ /* 0x000fe400078ec0ff */
[----:B------:R-:W-:Y:S01]  /*4330*/  @!P0 SHF.L.U32 R3, R8, 0x10, RZ ;  /* 0x0000001008038819 */ /* 0x000fe200000006ff */
[-C--:B------:R-:W-:Y:S01]  /*4340*/  @!P0 FMUL.FTZ R0, R0, R4.reuse ;  /* 0x0000000400008220 */ /* 0x080fe20000410000 */
[----:B------:R-:W-:Y:S02]  /*4350*/  @!P0 LOP3.LUT R5, R2, 0xffff0000, RZ, 0xc0, !PT ;  /* 0xffff000002058812 */ /* 0x000fe400078ec0ff */
[----:B------:R-:W-:Y:S01]  /*4360*/  @!P0 LOP3.LUT R2, R9, 0xffff0000, RZ, 0xc0, !PT ;  /* 0xffff000009028812 */ /* 0x000fe200078ec0ff */
[----:B------:R-:W-:Y:S01]  /*4370*/  @!P0 FFMA.FTZ R28, R3, R4, -R23 ;  /* 0x00000004031c8223 */ /* 0x000fe20000010817 */
[----:B------:R-:W-:Y:S01]  /*4380*/  @!P0 LOP3.LUT R4, R11, 0xffff0000, RZ, 0xc0, !PT ;  /* 0xffff00000b048812 */ /* 0x000fe200078ec0ff */
[----:B------:R-:W-:Y:S01]  /*4390*/  @!P0 FFMA.FTZ R0, R13, R3, R0 ;  /* 0x000000030d008223 */ /* 0x000fe20000010000 */
[----:B------:R-:W-:Y:S01]  /*43a0*/  @!P0 SHF.L.U32 R13, R9, 0x10, RZ ;  /* 0x00000010090d8819 */ /* 0x000fe200000006ff */
[----:B------:R-:W-:Y:S01]  /*43b0*/  @!P0 FMUL.FTZ R17, R2, R14 ;  /* 0x0000000e02118220 */ /* 0x000fe20000410000 */
[----:B------:R-:W-:Y:S01]  /*43c0*/  @!P0 LOP3.LUT R3, R10, 0xffff0000, RZ, 0xc0, !PT ;  /* 0xffff00000a038812 */ /* 0x000fe200078ec0ff */
[-C--:B------:R-:W-:Y:S01]  /*43d0*/  @!P0 FMUL.FTZ R2, R2, R5.reuse ;  /* 0x0000000502028220 */ /* 0x080fe20000410000 */
[----:B------:R-:W-:Y:S01]  /*43e0*/  @!P0 F2FP.BF16.F32.PACK_AB R0, R0, R28 ;  /* 0x0000001c0000823e */ /* 0x000fe200000010ff */
[----:B------:R-:W-:Y:S01]  /*43f0*/  @!P0 FFMA.FTZ R27, R13, R5, -R17 ;  /* 0x000000050d1b8223 */ /* 0x000fe20000010811 */
[----:B------:R-:W-:Y:S01]  /*4400*/  @!P0 SHF.L.U32 R17, R11, 0x10, RZ ;  /* 0x000000100b118819 */ /* 0x000fe200000006ff */
[C---:B------:R-:W-:Y:S01]  /*4410*/  @!P0 FMUL.FTZ R23, R3.reuse, R15 ;  /* 0x0000000f03178220 */ /* 0x040fe20000410000 */
[----:B------:R-:W-:Y:S02]  /*4420*/  @!P0 IMAD.U32 R5, R10, 0x10000, RZ ;  /* 0x000100000a058824 */ /* 0x000fe400078e00ff */
[----:B------:R-:W-:Y:S01]  /*4430*/  @!P0 FMUL.FTZ R3, R3, R7 ;  /* 0x0000000703038220 */ /* 0x000fe20000410000 */
[C---:B------:R-:W-:Y:S01]  /*4440*/  @!P0 FMUL.FTZ R26, R4.reuse, R16 ;  /* 0x00000010041a8220 */ /* 0x040fe20000410000 */
[-C--:B------:R-:W-:Y:S01]  /*4450*/  @!P0 FMUL.FTZ R4, R4, R6.reuse ;  /* 0x0000000604048220 */ /* 0x080fe20000410000 */
[----:B------:R-:W-:Y:S01]  /*4460*/  @!P0 FFMA.FTZ R2, R14, R13, R2 ;  /* 0x0000000d0e028223 */ /* 0x000fe20000010002 */
[----:B------:R-:W-:Y:S01]  /*4470*/  @!P0 FFMA.FTZ R23, R5, R7, -R23 ;  /* 0x0000000705178223 */ /* 0x000fe20000010817 */
[----:B------:R-:W-:Y:S01]  /*4480*/  @!P0 FFMA.FTZ R3, R15, R5, R3 ;  /* 0x000000050f038223 */ /* 0x000fe20000010003 */
[----:B------:R-:W-:Y:S01]  /*4490*/  @!P0 FFMA.FTZ R26, R17, R6, -R26 ;  /* 0x00000006111a8223 */ /* 0x000fe2000001081a */
[----:B------:R-:W-:Y:S01]  /*44a0*/  LEA R6, P4, R117, R68, 0x1 ;  /* 0x0000004475067211 */ /* 0x000fe200078808ff */
[----:B------:R-:W-:Y:S01]  /*44b0*/  @!P0 FFMA.FTZ R4, R16, R17, R4 ;  /* 0x0000001110048223 */ /* 0x000fe20000010004 */
[----:B------:R-:W-:Y:S01]  /*44c0*/  @!P0 F2FP.BF16.F32.PACK_AB R2, R2, R27 ;  /* 0x0000001b0202823e */ /* 0x000fe200000010ff */
[----:B------:R-:W-:Y:S01]  /*44d0*/  @!P0 IMAD.MOV.U32 R8, RZ, RZ, R0 ;  /* 0x000000ffff088224 */ /* 0x000fe200078e0000 */
[----:B------:R-:W-:Y:S02]  /*44e0*/  @!P0 F2FP.BF16.F32.PACK_AB R3, R3, R23 ;  /* 0x000000170303823e */ /* 0x000fe400000010ff */
[----:B------:R-:W-:Y:S02]  /*44f0*/  @!P0 F2FP.BF16.F32.PACK_AB R4, R4, R26 ;  /* 0x0000001a0404823e */ /* 0x000fe400000010ff */
[----:B------:R-:W-:Y:S01]  /*4500*/  LEA.HI.X R7, R117, R67, R119, 0x1, P4 ;  /* 0x0000004375077211 */ /* 0x000fe200020f0c77 */
[----:B------:R-:W-:Y:S01]  /*4510*/  @!P0 IMAD.MOV.U32 R10, RZ, RZ, R3 ;  /* 0x000000ffff0a8224 */ /* 0x000fe200078e0003 */
[----:B------:R-:W-:Y:S02]  /*4520*/  @!P0 MOV R9, R2 ;  /* 0x0000000200098202 */ /* 0x000fe40000000f00 */
[----:B------:R-:W-:Y:S05]  /*4530*/  @!P0 MOV R11, R4 ;  /* 0x00000004000b8202 */ /* 0x000fea0000000f00 */
[----:B------:R2:W-:Y:S02]  /*4540*/  ST.E.128 desc[UR6][R6.64], R8 ;  /* 0x0000000806007985 */ /* 0x0005e4000c101d06 */
.L_x_962:
[----:B------:R-:W-:Y:S05]  /*4550*/  BSYNC B0 ;  /* 0x0000000000007941 */ /* 0x000fea0003800000 */
.L_x_961:
[----:B------:R-:W-:Y:S01]  /*4560*/  ISETP.LT.OR P1, PT, R79, R66, P1 ;  /* 0x000000424f00720c */ /* 0x000fe20000f21670 */
[----:B------:R-:W-:Y:S01]  /*4570*/  BSSY B0, `(.L_x_963) ;  /* 0x000003b000007945 */ /* 0x000fe20003800000 */
[----:B------:R-:W-:Y:S02]  /*4580*/  ISETP.GE.AND P4, PT, R92, R63, PT ;  /* 0x0000003f5c00720c */ /* 0x000fe40003f86270 */
[----:B------:R-:W-:Y:S09]  /*4590*/  ISETP.GE.OR P5, PT, R132, R42, P5 ;  /* 0x0000002a8400720c */ /* 0x000ff20002fa6670 */
[----:B------:R-:W-:Y:S05]  /*45a0*/  @P1 BRA `(.L_x_964) ;  /* 0x0000000000dc1947 */ /* 0x000fea0003800000 */
[----:B------:R-:W-:Y:S02]  /*45b0*/  ISETP.GE.AND P0, PT, R132, R12, PT ;  /* 0x0000000c8400720c */ /* 0x000fe40003f06270 */
[C---:B-12---:R-:W-:Y:S04]  /*45c0*/  LEA R8, P1, R225.reuse, R70, 0x1 ;  /* 0x00000046e1087211 */ /* 0x046fe800078208ff */
        /* <DEDUP_REMOVED lines=53> */
.L_x_964:
[----:B------:R-:W-:Y:S05]  /*4920*/  BSYNC B0 ;  /* 0x0000000000007941 */ /* 0x000fea0003800000 */
.L_x_963:
[----:B------:R-:W-:Y:S01]  /*4930*/  ISETP.LT.OR P0, PT, R83, R66, P5 ;  /* 0x000000425300720c */ /* 0x000fe20002f01670 */
[----:B------:R-:W-:Y:S01]  /*4940*/  BSSY B0, `(.L_x_965) ;  /* 0x0000042000007945 */ /* 0x000fe20003800000 */
[----:B------:R-:W-:Y:S02]  /*4950*/  ISETP.GE.AND P1, PT, R91, R63, PT ;  /* 0x0000003f5b00720c */ /* 0x000fe40003f26270 */
[----:B------:R-:W-:Y:S09]  /*4960*/  ISETP.GE.OR P5, PT, R132, R42, P2 ;  /* 0x0000002a8400720c */ /* 0x000ff200017a6670 */
[----:B------:R-:W-:Y:S05]  /*4970*/  @P0 BRA `(.L_x_966) ;  /* 0x0000000000f80947 */ /* 0x000fea0003800000 */
[----:B------:R-:W-:Y:S01]  /*4980*/  ISETP.GE.AND P0, PT, R132, R12, PT ;  /* 0x0000000c8400720c */ /* 0x000fe20003f06270 */
[----:B-123--:R-:W-:Y:S01]  /*4990*/  IMAD.MOV.U32 R9, RZ, RZ, R69 ;  /* 0x000000ffff097224 */ /* 0x00efe200078e0045 */
[----:B------:R-:W-:Y:S01]  /*49a0*/  MOV R8, R70 ;  /* 0x0000004600087202 */ /* 0x000fe20000000f00 */
[----:B------:R-:W-:Y:S04]  /*49b0*/  IMAD R3, R65, 0x60, RZ ;  /* 0x0000006041037824 */ /* 0x000fe800078e02ff */
[----:B------:R-:W-:Y:S04]  /*49c0*/  IMAD.WIDE.U32 R8, R64, 0x60, R8 ;  /* 0x0000006040087825 */ /* 0x000fe800078e0008 */
[----:B------:R-:W-:Y:S02]  /*49d0*/  IMAD.IADD R9, R9, 0x1, R3 ;  /* 0x0000000109097824 */ /* 0x000fe400078e0203 */
[C---:B------:R-:W-:Y:S02]  /*49e0*/  @!P0 SHF.L.U32 R4, R111.reuse, 0x1, RZ ;  /* 0x000000016f048819 */ /* 0x040fe400000006ff */
[----:B------:R-:W-:Y:S02]  /*49f0*/  @!P0 SHF.L.U64.HI R0, R111, 0x1, R241 ;  /* 0x000000016f008819 */ /* 0x000fe400000102f1 */
[C---:B------:R-:W-:Y:S01]  /*4a00*/  @!P0 IADD3 R2, P6, R4.reuse, R19, RZ ;  /* 0x0000001304028210 */ /* 0x040fe20007fde0ff */
[----:B------:R-:W2:Y:S01]  /*4a10*/  LD.E.128 R8, desc[UR6][R8.64] ;  /* 0x0000000608087980 */ /* 0x000ea2000c101d00 */
[----:B------:R-:W-:Y:S02]  /*4a20*/  @!P0 IADD3 R4, P2, R4, R41, RZ ;  /* 0x0000002904048210 */ /* 0x000fe40007f5e0ff */
[C---:B------:R-:W-:Y:S03]  /*4a30*/  @!P0 IADD3.X R3, R0.reuse, R18, RZ, P6, !PT ;  /* 0x0000001200038210 */ /* 0x040fe600037fe4ff */
[----:B------:R-:W-:Y:S03]  /*4a40*/  @!P0 IMAD.X R5, R0, 0x1, R40, P2 ;  /* 0x0000000100058824 */ /* 0x000fe600010e0628 */
[----:B------:R-:W3:Y:S06]  /*4a50*/  @!P0 LD.E.64 R2, desc[UR6][R2.64] ;  /* 0x0000000602028980 */ /* 0x000eec000c101b00 */
[----:B------:R3:W4:Y:S01]  /*4a60*/  @!P0 LD.E.64 R16, desc[UR6][R4.64] ;  /* 0x0000000604108980 */ /* 0x000722000c101b00 */
[----:B--2---:R-:W-:Y:S02]  /*4a70*/  @!P0 LOP3.LUT R0, R8, 0xffff0000, RZ, 0xc0, !PT ;  /* 0xffff000008008812 */ /* 0x004fe400078ec0ff */
[C---:B---3--:R-:W-:Y:S01]  /*4a80*/  @!P0 SHF.L.U32 R4, R2.reuse, 0x10, RZ ;  /* 0x0000001002048819 */ /* 0x048fe200000006ff */
[C---:B------:R-:W-:Y:S01]  /*4a90*/  @!P0 IMAD.U32 R7, R3.reuse, 0x10000, RZ ;  /* 0x0001000003078824 */ /* 0x040fe200078e00ff */
[----:B------:R-:W-:Y:S02]  /*4aa0*/  @!P0 LOP3.LUT R5, R2, 0xffff0000, RZ, 0xc0, !PT ;  /* 0xffff000002058812 */ /* 0x000fe400078ec0ff */
[----:B------:R-:W-:Y:S01]  /*4ab0*/  @!P0 LOP3.LUT R6, R3, 0xffff0000, RZ, 0xc0, !PT ;  /* 0xffff000003068812 */ /* 0x000fe200078ec0ff */
[----:B------:R-:W-:Y:S01]  /*4ac0*/  @!P0 IMAD.U32 R3, R8, 0x10000, RZ ;  /* 0x0001000008038824 */ /* 0x000fe200078e00ff */
[C---:B----4-:R-:W-:Y:S02]  /*4ad0*/  @!P0 SHF.L.U32 R13, R16.reuse, 0x10, RZ ;  /* 0x00000010100d8819 */ /* 0x050fe400000006ff */
[----:B------:R-:W-:Y:S02]  /*4ae0*/  @!P0 LOP3.LUT R2, R9, 0xffff0000, RZ, 0xc0, !PT ;  /* 0xffff000009028812 */ /* 0x000fe400078ec0ff */
[----:B------:R-:W-:Y:S01]  /*4af0*/  @!P0 LOP3.LUT R14, R16, 0xffff0000, RZ, 0xc0, !PT ;  /* 0xffff0000100e8812 */ /* 0x000fe200078ec0ff */
[C---:B------:R-:W-:Y:S01]  /*4b00*/  @!P0 FMUL.FTZ R23, R0.reuse, R13 ;  /* 0x0000000d00178220 */ /* 0x040fe20000410000 */
[C---:B------:R-:W-:Y:S01]  /*4b10*/  @!P0 SHF.L.U32 R15, R17.reuse, 0x10, RZ ;  /* 0x00000010110f8819 */ /* 0x040fe200000006ff */
[-C--:B------:R-:W-:Y:S01]  /*4b20*/  @!P0 FMUL.FTZ R0, R0, R4.reuse ;  /* 0x0000000400008220 */ /* 0x080fe20000410000 */
[----:B------:R-:W-:Y:S01]  /*4b30*/  @!P0 LOP3.LUT R16, R17, 0xffff0000, RZ, 0xc0, !PT ;  /* 0xffff000011108812 */ /* 0x000fe200078ec0ff */
[----:B------:R-:W-:Y:S01]  /*4b40*/  @!P0 FFMA.FTZ R28, R3, R4, -R23 ;  /* 0x00000004031c8223 */ /* 0x000fe20000010817 */
[----:B------:R-:W-:Y:S01]  /*4b50*/  @!P0 LOP3.LUT R4, R11, 0xffff0000, RZ, 0xc0, !PT ;  /* 0xffff00000b048812 */ /* 0x000fe200078ec0ff */
[----:B------:R-:W-:Y:S01]  /*4b60*/  @!P0 FFMA.FTZ R0, R13, R3, R0 ;  /* 0x000000030d008223 */ /* 0x000fe20000010000 */
[----:B------:R-:W-:Y:S01]  /*4b70*/  @!P0 LOP3.LUT R3, R10, 0xffff0000, RZ, 0xc0, !PT ;  /* 0xffff00000a038812 */ /* 0x000fe200078ec0ff */
[----:B------:R-:W-:Y:S02]  /*4b80*/  @!P0 IMAD.U32 R13, R9, 0x10000, RZ ;  /* 0x00010000090d8824 */ /* 0x000fe400078e00ff */
[C---:B------:R-:W-:Y:S01]  /*4b90*/  @!P0 FMUL.FTZ R17, R2.reuse, R14 ;  /* 0x0000000e02118220 */ /* 0x040fe20000410000 */
[----:B------:R-:W-:Y:S01]  /*4ba0*/  @!P0 FMUL.FTZ R2, R2, R5 ;  /* 0x0000000502028220 */ /* 0x000fe20000410000 */
[----:B------:R-:W-:Y:S01]  /*4bb0*/  @!P0 FMUL.FTZ R26, R4, R16 ;  /* 0x00000010041a8220 */ /* 0x000fe20000410000 */
[----:B------:R-:W-:Y:S01]  /*4bc0*/  @!P0 FMUL.FTZ R23, R3, R15 ;  /* 0x0000000f03178220 */ /* 0x000fe20000410000 */
[----:B------:R-:W-:Y:S01]  /*4bd0*/  @!P0 FFMA.FTZ R27, R13, R5, -R17 ;  /* 0x000000050d1b8223 */ /* 0x000fe20000010811 */
[----:B------:R-:W-:Y:S01]  /*4be0*/  @!P0 SHF.L.U32 R5, R10, 0x10, RZ ;  /* 0x000000100a058819 */ /* 0x000fe200000006ff */
[----:B------:R-:W-:Y:S02]  /*4bf0*/  @!P0 IMAD.U32 R17, R11, 0x10000, RZ ;  /* 0x000100000b118824 */ /* 0x000fe400078e00ff */
[----:B------:R-:W-:Y:S01]  /*4c00*/  @!P0 FMUL.FTZ R3, R3, R7 ;  /* 0x0000000703038220 */ /* 0x000fe20000410000 */
[----:B------:R-:W-:Y:S01]  /*4c10*/  @!P0 FMUL.FTZ R4, R4, R6 ;  /* 0x0000000604048220 */ /* 0x000fe20000410000 */
[----:B------:R-:W-:Y:S01]  /*4c20*/  @!P0 FFMA.FTZ R2, R14, R13, R2 ;  /* 0x0000000d0e028223 */ /* 0x000fe20000010002 */
[----:B------:R-:W-:Y:S01]  /*4c30*/  @!P0 F2FP.BF16.F32.PACK_AB R13, R0, R28 ;  /* 0x0000001c000d823e */ /* 0x000fe200000010ff */
[----:B------:R-:W-:Y:S01]  /*4c40*/  @!P0 FFMA.FTZ R23, R5, R7, -R23 ;  /* 0x0000000705178223 */ /* 0x000fe20000010817 */
[----:B------:R-:W-:Y:S01]  /*4c50*/  MOV R7, R67 ;  /* 0x0000004300077202 */ /* 0x000fe20000000f00 */
[----:B------:R-:W-:Y:S01]  /*4c60*/  @!P0 FFMA.FTZ R26, R17, R6, -R26 ;  /* 0x00000006111a8223 */ /* 0x000fe2000001081a */
[----:B------:R-:W-:Y:S01]  /*4c70*/  MOV R6, R68 ;  /* 0x0000004400067202 */ /* 0x000fe20000000f00 */
[----:B------:R-:W-:Y:S01]  /*4c80*/  @!P0 FFMA.FTZ R3, R15, R5, R3 ;  /* 0x000000050f038223 */ /* 0x000fe20000010003 */
[----:B------:R-:W-:Y:S01]  /*4c90*/  @!P0 F2FP.BF16.F32.PACK_AB R2, R2, R27 ;  /* 0x0000001b0202823e */ /* 0x000fe200000010ff */
[----:B------:R-:W-:Y:S01]  /*4ca0*/  @!P0 FFMA.FTZ R4, R16, R17, R4 ;  /* 0x0000001110048223 */ /* 0x000fe20000010004 */
[----:B------:R-:W-:Y:S01]  /*4cb0*/  @!P0 MOV R8, R13 ;  /* 0x0000000d00088202 */ /* 0x000fe20000000f00 */
[----:B------:R-:W-:Y:S01]  /*4cc0*/  IMAD.WIDE.U32 R6, R190, 0x60, R6 ;  /* 0x00000060be067825 */ /* 0x000fe200078e0006 */
[----:B------:R-:W-:Y:S02]  /*4cd0*/  @!P0 F2FP.BF16.F32.PACK_AB R3, R3, R23 ;  /* 0x000000170303823e */ /* 0x000fe400000010ff */
[----:B------:R-:W-:Y:S01]  /*4ce0*/  @!P0 F2FP.BF16.F32.PACK_AB R0, R4, R26 ;  /* 0x0000001a0400823e */ /* 0x000fe200000010ff */
[----:B------:R-:W-:Y:S01]  /*4cf0*/  IMAD R14, R191, 0x60, RZ ;  /* 0x00000060bf0e7824 */ /* 0x000fe200078e02ff */
[----:B------:R-:W-:Y:S01]  /*4d00*/  MOV R4, R6 ;  /* 0x0000000600047202 */ /* 0x000fe20000000f00 */
[----:B------:R-:W-:Y:S01]  /*4d10*/  @!P0 IMAD.MOV.U32 R9, RZ, RZ, R2 ;  /* 0x000000ffff098224 */ /* 0x000fe200078e0002 */
[----:B------:R-:W-:Y:S01]  /*4d20*/  @!P0 MOV R10, R3 ;  /* 0x00000003000a8202 */ /* 0x000fe20000000f00 */
[----:B------:R-:W-:Y:S01]  /*4d30*/  IMAD.IADD R5, R7, 0x1, R14 ;  /* 0x0000000107057824 */ /* 0x000fe200078e020e */
[----:B------:R-:W-:Y:S05]  /*4d40*/  @!P0 MOV R11, R0 ;  /* 0x00000000000b8202 */ /* 0x000fea0000000f00 */
[----:B------:R4:W-:Y:S02]  /*4d50*/  ST.E.128 desc[UR6][R4.64], R8 ;  /* 0x0000000804007985 */ /* 0x0009e4000c101d06 */
.L_x_966:
[----:B------:R-:W-:Y:S05]  /*4d60*/  BSYNC B0 ;  /* 0x0000000000007941 */ /* 0x000fea0003800000 */
.L_x_965:
[----:B------:R-:W-:Y:S01]  /*4d70*/  ISETP.LT.OR P0, PT, R94, R66, P5 ;  /* 0x000000425e00720c */ /* 0x000fe20002f01670 */
[----:B------:R-:W-:Y:S01]  /*4d80*/  BSSY B0, `(.L_x_967) ;  /* 0x000003b000007945 */ /* 0x000fe20003800000 */
[----:B------:R-:W-:Y:S02]  /*4d90*/  ISETP.GE.AND P2, PT, R90, R63, PT ;  /* 0x0000003f5a00720c */ /* 0x000fe40003f46270 */
[----:B------:R-:W-:Y:S09]  /*4da0*/  ISETP.GE.OR P5, PT, R132, R42, P3 ;  /* 0x0000002a8400720c */ /* 0x000ff20001fa6670 */
[----:B------:R-:W-:Y:S05]  /*4db0*/  @P0 BRA `(.L_x_968) ;  /* 0x0000000000dc0947 */ /* 0x000fea0003800000 */
[----:B------:R-:W-:Y:S02]  /*4dc0*/  ISETP.GE.AND P0, PT, R132, R12, PT ;  /* 0x0000000c8400720c */ /* 0x000fe40003f06270 */
[C---:B-1234-:R-:W-:Y:S04]  /*4dd0*/  LEA R8, P3, R226.reuse, R70, 0x1 ;  /* 0x00000046e2087211 */ /* 0x05efe800078608ff */
        /* <DEDUP_REMOVED lines=53> */
.L_x_968:
[----:B------:R-:W-:Y:S05]  /*5130*/  BSYNC B0 ;  /* 0x0000000000007941 */ /* 0x000fea0003800000 */
.L_x_967:
[----:B------:R-:W-:Y:S01]  /*5140*/  ISETP.LT.OR P0, PT, R93, R66, P5 ;  /* 0x000000425d00720c */ /* 0x000fe20002f01670 */
[----:B------:R-:W-:Y:S01]  /*5150*/  BSSY B0, `(.L_x_969) ;  /* 0x0000042000007945 */ /* 0x000fe20003800000 */
[----:B------:R-:W-:Y:S02]  /*5160*/  ISETP.GE.AND P3, PT, R89, R63, PT ;  /* 0x0000003f5900720c */ /* 0x000fe40003f66270 */
[----:B------:R-:W-:Y:S09]  /*5170*/  ISETP.GE.OR P5, PT, R132, R42, P4 ;  /* 0x0000002a8400720c */ /* 0x000ff200027a6670 */
[----:B------:R-:W-:Y:S05]  /*5180*/  @P0 BRA `(.L_x_970) ;  /* 0x0000000000f80947 */ /* 0x000fea0003800000 */
[----:B------:R-:W-:Y:S01]  /*5190*/  ISETP.GE.AND P0, PT, R132, R12, PT ;  /* 0x0000000c8400720c */ /* 0x000fe20003f06270 */
[----:B-1234-:R-:W-:Y:S01]  /*51a0*/  IMAD.MOV.U32 R9, RZ, RZ, R69 ;  /* 0x000000ffff097224 */ /* 0x01efe200078e0045 */
        /* <DEDUP_REMOVED lines=60> */
.L_x_970:
[----:B------:R-:W-:Y:S05]  /*5570*/  BSYNC B0 ;  /* 0x0000000000007941 */ /* 0x000fea0003800000 */
.L_x_969:
        /* <DEDUP_REMOVED lines=67> */
.L_x_972:
[----:B------:R-:W-:Y:S05]  /*59b0*/  BSYNC B0 ;  /* 0x0000000000007941 */ /* 0x000fea0003800000 */
.L_x_971:
        /* <DEDUP_REMOVED lines=67> */
.L_x_974:
[----:B------:R-:W-:Y:S05]  /*5df0*/  BSYNC B0 ;  /* 0x0000000000007941 */ /* 0x000fea0003800000 */
.L_x_973:
[----:B------:R-:W-:Y:S01]  /*5e00*/  ISETP.LT.OR P6, PT, R90, R66, P6 ;  /* 0x000000425a00720c */ /* 0x000fe200037c1670 */
[----:B------:R-:W-:Y:S01]  /*5e10*/  BSSY B0, `(.L_x_975) ;  /* 0x000003c000007945 */ /* 0x000fe20003800000 */
[----:B------:R-:W-:Y:S02]  /*5e20*/  ISETP.GE.AND P2, PT, R86, R63, PT ;  /* 0x0000003f5600720c */ /* 0x000fe40003f46270 */
[CC--:B------:R-:W-:Y:S02]  /*5e30*/  ISETP.GE.OR P5, PT, R132.reuse, R42.reuse, P3 ;  /* 0x0000002a8400720c */ /* 0x0c0fe40001fa6670 */
[----:B------:R-:W-:Y:S07]  /*5e40*/  ISETP.GE.OR P4, PT, R132, R42, P4 ;  /* 0x0000002a8400720c */ /* 0x000fee0002786670 */
[----:B------:R-:W-:Y:S06]  /*5e50*/  @P6 BRA `(.L_x_976) ;  /* 0x0000000000dc6947 */ /* 0x000fec0003800000 */
        /* <DEDUP_REMOVED lines=55> */
.L_x_976:
[----:B------:R-:W-:Y:S05]  /*61d0*/  BSYNC B0 ;  /* 0x0000000000007941 */ /* 0x000fea0003800000 */
.L_x_975:
[-C--:B------:R-:W-:Y:S01]  /*61e0*/  ISETP.LT.OR P0, PT, R89, R66.reuse, P5 ;  /* 0x000000425900720c */ /* 0x080fe20002f01670 */
[----:B------:R-:W-:Y:S01]  /*61f0*/  BSSY B0, `(.L_x_977) ;  /* 0x0000042000007945 */ /* 0x000fe20003800000 */
[----:B------:R-:W-:Y:S02]  /*6200*/  ISETP.GE.AND P3, PT, R85, R63, PT ;  /* 0x0000003f5500720c */ /* 0x000fe40003f66270 */
[----:B------:R-:W-:Y:S09]  /*6210*/  ISETP.LT.OR P5, PT, R88, R66, P4 ;  /* 0x000000425800720c */ /* 0x000ff200027a1670 */
        /* <DEDUP_REMOVED lines=63> */
.L_x_978:
[----:B------:R-:W-:Y:S05]  /*6610*/  BSYNC B0 ;  /* 0x0000000000007941 */ /* 0x000fea0003800000 */
.L_x_977:
[----:B------:R-:W-:Y:S01]  /*6620*/  ISETP.GE.AND P4, PT, R84, R63, PT ;  /* 0x0000003f5400720c */ /* 0x000fe20003f86270 */
[----:B------:R-:W-:Y:S04]  /*6630*/  BSSY B0, `(.L_x_979) ;  /* 0x0000040000007945 */ /* 0x000fe80003800000 */
[----:B------:R-:W-:Y:S08]  /*6640*/  @P5 BRA `(.L_x_980) ;  /* 0x0000000000f85947 */ /* 0x000ff00003800000 */
        /* <DEDUP_REMOVED lines=62> */
.L_x_980:
[----:B------:R-:W-:Y:S05]  /*6a30*/  BSYNC B0 ;  /* 0x0000000000007941 */ /* 0x000fea0003800000 */
.L_x_979:
[----:B------:R-:W-:Y:S01]  /*6a40*/  ISETP.GE.AND P0, PT, R95, R63, PT ;  /* 0x0000003f5f00720c */ /* 0x000fe20003f06270 */
[----:B------:R-:W-:Y:S01]  /*6a50*/  BSSY B0, `(.L_x_981) ;  /* 0x000004b000007945 */ /* 0x000fe20003800000 */
[CC--:B------:R-:W-:Y:S02]  /*6a60*/  ISETP.GE.OR P6, PT, R132.reuse, R42.reuse, P1 ;  /* 0x0000002a8400720c */ /* 0x0c0fe40000fc6670 */
[C---:B------:R-:W-:Y:S02]  /*6a70*/  ISETP.GE.OR P1, PT, R132.reuse, R42, P0 ;  /* 0x0000002a8400720c */ /* 0x040fe40000726670 */
[----:B------:R-:W-:Y:S02]  /*6a80*/  ISETP.LT.OR P0, PT, R87, R66, P6 ;  /* 0x000000425700720c */ /* 0x000fe40003701670 */
[CC--:B------:R-:W-:Y:S02]  /*6a90*/  ISETP.GE.OR P5, PT, R132.reuse, R42.reuse, P2 ;  /* 0x0000002a8400720c */ /* 0x0c0fe400017a6670 */
[CC--:B------:R-:W-:Y:S02]  /*6aa0*/  ISETP.GE.OR P3, PT, R132.reuse, R42.reuse, P3 ;  /* 0x0000002a8400720c */ /* 0x0c0fe40001f66670 */
[----:B------:R-:W-:Y:S02]  /*6ab0*/  ISETP.GE.OR P2, PT, R132, R42, P4 ;  /* 0x0000002a8400720c */ /* 0x000fe40002746670 */
[-C--:B------:R-:W-:Y:S02]  /*6ac0*/  ISETP.LT.OR P4, PT, R86, R66.reuse, P5 ;  /* 0x000000425600720c */ /* 0x080fe40002f81670 */
[-C--:B------:R-:W-:Y:S02]  /*6ad0*/  ISETP.LT.OR P3, PT, R85, R66.reuse, P3 ;  /* 0x000000425500720c */ /* 0x080fe40001f61670 */
[-C--:B------:R-:W-:Y:S02]  /*6ae0*/  ISETP.LT.OR P2, PT, R84, R66.reuse, P2 ;  /* 0x000000425400720c */ /* 0x080fe40001741670 */
[----:B------:R-:W-:Y:S01]  /*6af0*/  ISETP.LT.OR P1, PT, R95, R66, P1 ;  /* 0x000000425f00720c */ /* 0x000fe20000f21670 */
[----:B------:R-:W-:Y:S01]  /*6b00*/  @!UPT UIADD3 URZ, URZ, URZ, URZ ;  /* 0x0000003f3f3ff290 */ /* 0x000fe2000fffe03f */
[----:B------:R-:W-:Y:S11]  /*6b10*/  @P0 BRA `(.L_x_982) ;  /* 0x0000000000f80947 */ /* 0x000ff60003800000 */
        /* <DEDUP_REMOVED lines=62> */
.L_x_982:
[----:B------:R-:W-:Y:S05]  /*6f00*/  BSYNC B0 ;  /* 0x0000000000007941 */ /* 0x000fea0003800000 */
.L_x_981:
[----:B------:R-:W-:Y:S04]  /*6f10*/  BSSY B0, `(.L_x_983) ;  /* 0x0000040000007945 */ /* 0x000fe80003800000 */
        /* <DEDUP_REMOVED lines=63> */
.L_x_984:
[----:B------:R-:W-:Y:S05]  /*7310*/  BSYNC B0 ;  /* 0x0000000000007941 */ /* 0x000fea0003800000 */
.L_x_983:
        /* <DEDUP_REMOVED lines=64> */
.L_x_986:
[----:B------:R-:W-:Y:S05]  /*7720*/  BSYNC B0 ;  /* 0x0000000000007941 */ /* 0x000fea0003800000 */
.L_x_985:
        /* <DEDUP_REMOVED lines=64> */
.L_x_988:
[----:B------:R-:W-:Y:S05]  /*7b30*/  BSYNC B0 ;  /* 0x0000000000007941 */ /* 0x000fea0003800000 */
.L_x_987:
        /* <DEDUP_REMOVED lines=64> */
.L_x_990:
[----:B------:R-:W-:Y:S05]  /*7f40*/  BSYNC B0 ;  /* 0x0000000000007941 */ /* 0x000fea0003800000 */
.L_x_989:
[----:B-1--4-:R-:W-:Y:S01]  /*7f50*/  MOV R5, R18 ;  /* 0x0000001200057202 */ /* 0x012fe20000000f00 */
[----:B------:R-:W4:Y:S01]  /*7f60*/  LD.E R0, desc[UR6][R24.64+0xd0] ;  /* 0x0000d00618007980 */ /* 0x000f22000c101900 */
[----:B------:R-:W-:Y:S01]  /*7f70*/  MOV R3, R40 ;  /* 0x0000002800037202 */ /* 0x000fe20000000f00 */
[----:B------:R-:W-:Y:S02]  /*7f80*/  IMAD.MOV.U32 R4, RZ, RZ, R19 ;  /* 0x000000ffff047224 */ /* 0x000fe400078e0013 */
[----:B------:R-:W-:Y:S02]  /*7f90*/  IMAD.MOV.U32 R2, RZ, RZ, R41 ;  /* 0x000000ffff027224 */ /* 0x000fe400078e0029 */
[----:B----4-:R-:W-:Y:S05]  /*7fa0*/  IMAD.U32 R0, R0, -0x80, RZ ;  /* 0xffffff8000007824 */ /* 0x010fea00078e00ff */
[C---:B------:R-:W-:Y:S02]  /*7fb0*/  LEA R19, P1, R0.reuse, R4, 0x1 ;  /* 0x0000000400137211 */ /* 0x040fe400078208ff */
[C---:B------:R-:W-:Y:S02]  /*7fc0*/  LEA R41, P0, R0.reuse, R2, 0x1 ;  /* 0x0000000200297211 */ /* 0x040fe400078008ff */
[C---:B------:R-:W-:Y:S02]  /*7fd0*/  LEA.HI.X.SX32 R18, R0.reuse, R5, 0x1, P1 ;  /* 0x0000000500127211 */ /* 0x040fe400008f0eff */
[----:B------:R-:W-:Y:S01]  /*7fe0*/  LEA.HI.X.SX32 R40, R0, R3, 0x1, P0 ;  /* 0x0000000300287211 */ /* 0x000fe200000f0eff */
[----:B------:R-:W-:Y:S05]  /*7ff0*/  BRA `(.L_x_991) ;  /* 0x0000007000c07947 */ /* 0x000fea0003800000 */
.L_x_958:
[----:B-----5:R-:W-:Y:S01]  /*8000*/  ISETP.GE.OR P0, PT, R132, R42, P0 ;  /* 0x0000002a8400720c */ /* 0x020fe20000706670 */
[----:B------:R-:W-:Y:S01]  /*8010*/  BSSY B1, `(.L_x_992) ;  /* 0x0000061000017945 */ /* 0x000fe20003800000 */
[----:B------:R-:W-:Y:S02]  /*8020*/  LEA.HI R0, R12, R12, RZ, 0x1 ;  /* 0x0000000c0c007211 */ /* 0x000fe400078f08ff */
[----:B------:R-:W-:Y:S02]  /*8030*/  ISETP.LT.OR P0, PT, R80, R66, P0 ;  /* 0x000000425000720c */ /* 0x000fe40000701670 */
[----:B------:R-:W-:Y:S05]  /*8040*/  SHF.R.S32.HI R33, RZ, 0x1, R0 ;  /* 0x00000001ff217819 */ /* 0x000fea0000011400 */
[----:B------:R-:W-:Y:S06]  /*8050*/  IMAD.MOV.U32 R49, RZ, RZ, R33 ;  /* 0x000000ffff317224 */ /* 0x000fec00078e0021 */
[----:B------:R-:W-:Y:S05]  /*8060*/  @P0 BRA `(.L_x_993) ;  /* 0x00000004006c0947 */ /* 0x000fea0003800000 */
[----:B------:R-:W-:Y:S01]  /*8070*/  ISETP.GE.AND P0, PT, R132, R12, PT ;  /* 0x0000000c8400720c */ /* 0x000fe20003f06270 */
[----:B------:R-:W-:Y:S01]  /*8080*/  IMAD.MOV.U32 R2, RZ, RZ, R70 ;  /* 0x000000ffff027224 */ /* 0x000fe200078e0046 */
[----:B------:R-:W-:Y:S01]  /*8090*/  BSSY B0, `(.L_x_994) ;  /* 0x0000057000007945 */ /* 0x000fe20003800000 */
[----:B------:R-:W-:Y:S01]  /*80a0*/  IMAD.MOV.U32 R3, RZ, RZ, R69 ;  /* 0x000000ffff037224 */ /* 0x000fe200078e0045 */
[----:B------:R-:W-:Y:S02]  /*80b0*/  MOV R34, R68 ;  /* 0x0000004400227202 */ /* 0x000fe40000000f00 */
[----:B------:R-:W-:Y:S02]  /*80c0*/  MOV R35, R67 ;  /* 0x0000004300237202 */ /* 0x000fe40000000f00 */
[----:B------:R1:W5:Y:S05]  /*80d0*/  LD.E.128 R8, desc[UR6][R2.64] ;  /* 0x0000000602087980 */ /* 0x00036a000c101d00 */
[----:B------:R-:W-:Y:S05]  /*80e0*/  @P0 BRA `(.L_x_995) ;  /* 0x0000000400440947 */ /* 0x000fea0003800000 */
[----:B------:R-:W-:Y:S01]  /*80f0*/  ISETP.GE.AND P1, PT, R132, R49, PT ;  /* 0x000000318400720c */ /* 0x000fe20003f26270 */
[----:B------:R-:W-:Y:S01]  /*8100*/  IMAD.MOV.U32 R0, RZ, RZ, R49 ;  /* 0x000000ffff007224 */ /* 0x000fe200078e0031 */
[----:B------:R-:W-:Y:S01]  /*8110*/  MOV R13, RZ ;  /* 0x000000ff000d7202 */ /* 0x000fe20000000f00 */
[----:B------:R-:W-:Y:S01]  /*8120*/  IMAD.MOV.U32 R15, RZ, RZ, R74 ;  /* 0x000000ffff0f7224 */ /* 0x000fe200078e004a */
[----:B------:R-:W-:Y:S01]  /*8130*/  MOV R14, R75 ;  /* 0x0000004b000e7202 */ /* 0x000fe20000000f00 */
[C---:B-----5:R-:W-:Y:S01]  /*8140*/  IMAD.U32 R27, R9.reuse, 0x10000, RZ ;  /* 0x00010000091b7824 */ /* 0x060fe200078e00ff */
[----:B------:R-:W-:Y:S01]  /*8150*/  LOP3.LUT R28, R9, 0xffff0000, RZ, 0xc0, !PT ;  /* 0xffff0000091c7812 */ /* 0x000fe200078ec0ff */
[C---:B------:R-:W-:Y:S01]  /*8160*/  IMAD.U32 R31, R11.reuse, 0x10000, RZ ;  /* 0x000100000b1f7824 */ /* 0x040fe200078e00ff */
[----:B------:R-:W-:Y:S02]  /*8170*/  LOP3.LUT R32, R11, 0xffff0000, RZ, 0xc0, !PT ;  /* 0xffff00000b207812 */ /* 0x000fe400078ec0ff */
[C---:B------:R-:W-:Y:S02]  /*8180*/  SHF.L.U32 R29, R10.reuse, 0x10, RZ ;  /* 0x000000100a1d7819 */ /* 0x040fe400000006ff */
[----:B------:R-:W-:Y:S01]  /*8190*/  LOP3.LUT R30, R10, 0xffff0000, RZ, 0xc0, !PT ;  /* 0xffff00000a1e7812 */ /* 0x000fe200078ec0ff */
[--C-:B------:R-:W-:Y:S01]  /*81a0*/  @P1 IMAD.MOV R0, RZ, RZ, -R33.reuse ;  /* 0x000000ffff001224 */ /* 0x100fe200078e0a21 */
[C---:B------:R-:W-:Y:S01]  /*81b0*/  SHF.L.U32 R23, R8.reuse, 0x10, RZ ;  /* 0x0000001008177819 */ /* 0x040fe200000006ff */
[--C-:B------:R-:W-:Y:S01]  /*81c0*/  @P1 IMAD.MOV R13, RZ, RZ, -R33.reuse ;  /* 0x000000ffff0d1224 */ /* 0x100fe200078e0a21 */
[----:B------:R-:W-:Y:S02]  /*81d0*/  LOP3.LUT R26, R8, 0xffff0000, RZ, 0xc0, !PT ;  /* 0xffff0000081a7812 */ /* 0x000fe400078ec0ff */
[C---:B-1----:R-:W-:Y:S04]  /*81e0*/  LEA R2, P0, R0.reuse, R2, 0x1 ;  /* 0x0000000200027211 */ /* 0x042fe800078008ff */
[----:B------:R-:W-:Y:S02]  /*81f0*/  LEA.HI.X.SX32 R3, R0, R3, 0x1, P0 ;  /* 0x0000000300037211 */ /* 0x000fe400000f0eff */
[C---:B------:R-:W-:Y:S02]  /*8200*/  LEA R14, P0, R13.reuse, R14, 0x1 ;  /* 0x0000000e0d0e7211 */ /* 0x040fe400078008ff */
[----:B------:R-:W-:Y:S01]  /*8210*/  MOV R0, RZ ;  /* 0x000000ff00007202 */ /* 0x000fe20000000f00 */
[----:B------:R1:W2:Y:S01]  /*8220*/  LD.E.128 R4, desc[UR6][R2.64] ;  /* 0x0000000602047980 */ /* 0x0002a2000c101d00 */
[----:B------:R-:W-:Y:S01]  /*8230*/  LEA.HI.X.SX32 R15, R13, R15, 0x1, P0 ;  /* 0x0000000f0d0f7211 */ /* 0x000fe200000f0eff */
[----:B------:R-:W-:Y:S06]  /*8240*/  @P1 IMAD.MOV R0, RZ, RZ, -R33 ;  /* 0x000000ffff001224 */ /* 0x000fec00078e0a21 */
[----:B------:R3:W4:Y:S01]  /*8250*/  LD.E.128 R44, desc[UR6][R14.64] ;  /* 0x000000060e2c7980 */ /* 0x000722000c101d00 */
[----:B-1----:R-:W-:Y:S01]  /*8260*/  MOV R2, R76 ;  /* 0x0000004c00027202 */ /* 0x002fe20000000f00 */
[----:B------:R-:W-:Y:S03]  /*8270*/  IMAD.MOV.U32 R3, RZ, RZ, R73 ;  /* 0x000000ffff037224 */ /* 0x000fe600078e0049 */
[C---:B------:R-:W-:Y:S04]  /*8280*/  LEA R2, P0, R0.reuse, R2, 0x1 ;  /* 0x0000000200027211 */ /* 0x040fe800078008ff */
[----:B------:R-:W-:Y:S05]  /*8290*/  LEA.HI.X.SX32 R3, R0, R3, 0x1, P0 ;  /* 0x0000000300037211 */ /* 0x000fea00000f0eff */
[----:B------:R1:W4:Y:S01]  /*82a0*/  LD.E.128 R36, desc[UR6][R2.64] ;  /* 0x0000000602247980 */ /* 0x000322000c101d00 */
[C---:B--2---:R-:W-:Y:S01]  /*82b0*/  SHF.L.U32 R9, R4.reuse, 0x10, RZ ;  /* 0x0000001004097819 */ /* 0x044fe200000006ff */
[----:B---3--:R-:W-:Y:S01]  /*82c0*/  IMAD.U32 R14, R5, 0x10000, RZ ;  /* 0x00010000050e7824 */ /* 0x008fe200078e00ff */
[----:B------:R-:W-:Y:S01]  /*82d0*/  LOP3.LUT R11, R4, 0xffff0000, RZ, 0xc0, !PT ;  /* 0xffff0000040b7812 */ /* 0x000fe200078ec0ff */
[----:B------:R-:W-:Y:S01]  /*82e0*/  IMAD.U32 R17, R7, 0x10000, RZ ;  /* 0x0001000007117824 */ /* 0x000fe200078e00ff */
[----:B------:R-:W-:Y:S02]  /*82f0*/  LOP3.LUT R10, R5, 0xffff0000, RZ, 0xc0, !PT ;  /* 0xffff0000050a7812 */ /* 0x000fe400078ec0ff */
[----:B------:R-:W-:Y:S02]  /*8300*/  SHF.L.U32 R13, R6, 0x10, RZ ;  /* 0x00000010060d7819 */ /* 0x000fe400000006ff */
[C---:B----4-:R-:W-:Y:S01]  /*8310*/  SHF.L.U32 R0, R44.reuse, 0x10, RZ ;  /* 0x000000102c007819 */ /* 0x050fe200000006ff */
[C---:B-1----:R-:W-:Y:S01]  /*8320*/  IMAD.U32 R3, R45.reuse, 0x10000, RZ ;  /* 0x000100002d037824 */ /* 0x042fe200078e00ff */
[----:B------:R-:W-:Y:S02]  /*8330*/  LOP3.LUT R4, R45, 0xffff0000, RZ, 0xc0, !PT ;  /* 0xffff00002d047812 */ /* 0x000fe400078ec0ff */
[----:B------:R-:W-:Y:S01]  /*8340*/  LOP3.LUT R2, R44, 0xffff0000, RZ, 0xc0, !PT ;  /* 0xffff00002c027812 */ /* 0x000fe200078ec0ff */
[----:B------:R-:W-:Y:S01]  /*8350*/  @!P1 FADD.FTZ R0, -R0, -RZ ;  /* 0x800000ff00009221 */ /* 0x000fe20000010100 */
[----:B------:R-:W-:Y:S01]  /*8360*/  SHF.L.U32 R5, R46, 0x10, RZ ;  /* 0x000000102e057819 */ /* 0x000fe200000006ff */
[----:B------:R-:W-:Y:S01]  /*8370*/  @!P1 FADD.FTZ R4, -R4, -RZ ;  /* 0x800000ff04049221 */ /* 0x000fe20000010100 */
[----:B------:R-:W-:Y:S01]  /*8380*/  LOP3.LUT R8, R47, 0xffff0000, RZ, 0xc0, !PT ;  /* 0xffff00002f087812 */ /* 0x000fe200078ec0ff */
[----:B------:R-:W-:Y:S01]  /*8390*/  @!P1 FADD.FTZ R2, -R2, -RZ ;  /* 0x800000ff02029221 */ /* 0x000fe20000010100 */
[----:B------:R-:W-:Y:S01]  /*83a0*/  LOP3.LUT R16, R6, 0xffff0000, RZ, 0xc0, !PT ;  /* 0xffff000006107812 */ /* 0x000fe200078ec0ff */
[----:B------:R-:W-:Y:S01]  /*83b0*/  @!P1 FADD.FTZ R5, -R5, -RZ ;  /* 0x800000ff05059221 */ /* 0x000fe20000010100 */
[----:B------:R-:W-:Y:S01]  /*83c0*/  LOP3.LUT R15, R7, 0xffff0000, RZ, 0xc0, !PT ;  /* 0xffff0000070f7812 */ /* 0x000fe200078ec0ff */
[----:B------:R-:W-:Y:S01]  /*83d0*/  IMAD.U32 R7, R47, 0x10000, RZ ;  /* 0x000100002f077824 */ /* 0x000fe200078e00ff */
[----:B------:R-:W-:Y:S01]  /*83e0*/  LOP3.LUT R6, R46, 0xffff0000, RZ, 0xc0, !PT ;  /* 0xffff00002e067812 */ /* 0x000fe200078ec0ff */
[----:B------:R-:W-:Y:S01]  /*83f0*/  @!P1 FADD.FTZ R3, -R3, -RZ ;  /* 0x800000ff03039221 */ /* 0x000fe20000010100 */
[----:B------:R-:W-:Y:S01]  /*8400*/  FMUL.FTZ R0, R9, R0 ;  /* 0x0000000009007220 */ /* 0x000fe20000410000 */
[----:B------:R-:W-:Y:S01]  /*8410*/  FMUL.FTZ R4, R10, R4 ;  /* 0x000000040a047220 */ /* 0x000fe20000410000 */
[----:B------:R-:W-:Y:S01]  /*8420*/  @!P1 FADD.FTZ R8, -R8, -RZ ;  /* 0x800000ff08089221 */ /* 0x000fe20000010100 */
[----:B------:R-:W-:Y:S01]  /*8430*/  FMUL.FTZ R2, R11, R2 ;  /* 0x000000020b027220 */ /* 0x000fe20000410000 */
[----:B------:R-:W-:Y:S01]  /*8440*/  @!P1 FADD.FTZ R6, -R6, -RZ ;  /* 0x800000ff06069221 */ /* 0x000fe20000010100 */
[----:B------:R-:W-:Y:S01]  /*8450*/  @!P1 FADD.FTZ R7, -R7, -RZ ;  /* 0x800000ff07079221 */ /* 0x000fe20000010100 */
[----:B------:R-:W-:Y:S01]  /*8460*/  FMUL.FTZ R5, R13, R5 ;  /* 0x000000050d057220 */ /* 0x000fe20000410000 */
[----:B------:R-:W-:Y:S01]  /*8470*/  FMUL.FTZ R3, R14, R3 ;  /* 0x000000030e037220 */ /* 0x000fe20000410000 */
[----:B------:R-:W-:Y:S01]  /*8480*/  FMUL.FTZ R8, R15, R8 ;  /* 0x000000080f087220 */ /* 0x000fe20000410000 */
[----:B------:R-:W-:Y:S01]  /*8490*/  FMUL.FTZ R6, R16, R6 ;  /* 0x0000000610067220 */ /* 0x000fe20000410000 */
[----:B------:R-:W-:Y:S01]  /*84a0*/  FMUL.FTZ R7, R17, R7 ;  /* 0x0000000711077220 */ /* 0x000fe20000410000 */
[C---:B------:R-:W-:Y:S01]  /*84b0*/  SHF.L.U32 R9, R36.reuse, 0x10, RZ ;  /* 0x0000001024097819 */ /* 0x040fe200000006ff */
[----:B------:R-:W-:Y:S01]  /*84c0*/  IMAD.U32 R11, R37, 0x10000, RZ ;  /* 0x00010000250b7824 */ /* 0x000fe200078e00ff */
[----:B------:R-:W-:Y:S01]  /*84d0*/  LOP3.LUT R10, R36, 0xffff0000, RZ, 0xc0, !PT ;  /* 0xffff0000240a7812 */ /* 0x000fe200078ec0ff */
[----:B------:R-:W-:Y:S01]  /*84e0*/  IMAD.U32 R16, R39, 0x10000, RZ ;  /* 0x0001000027107824 */ /* 0x000fe200078e00ff */
[----:B------:R-:W-:Y:S01]  /*84f0*/  LOP3.LUT R13, R37, 0xffff0000, RZ, 0xc0, !PT ;  /* 0xffff0000250d7812 */ /* 0x000fe200078ec0ff */
[----:B------:R-:W-:Y:S01]  /*8500*/  FFMA.FTZ R0, R23, R9, R0 ;  /* 0x0000000917007223 */ /* 0x000fe20000010000 */
[----:B------:R-:W-:Y:S01]  /*8510*/  SHF.L.U32 R14, R38, 0x10, RZ ;  /* 0x00000010260e7819 */ /* 0x000fe200000006ff */
[----:B------:R-:W-:Y:S01]  /*8520*/  FFMA.FTZ R2, R26, R10, R2 ;  /* 0x0000000a1a027223 */ /* 0x000fe20000010002 */
[----:B------:R-:W-:Y:S01]  /*8530*/  LOP3.LUT R15, R38, 0xffff0000, RZ, 0xc0, !PT ;  /* 0xffff0000260f7812 */ /* 0x000fe200078ec0ff */
[----:B------:R-:W-:Y:S01]  /*8540*/  FFMA.FTZ R3, R27, R11, R3 ;  /* 0x0000000b1b037223 */ /* 0x000fe20000010003 */
[----:B------:R-:W-:Y:S01]  /*8550*/  LOP3.LUT R17, R39, 0xffff0000, RZ, 0xc0, !PT ;  /* 0xffff000027117812 */ /* 0x000fe200078ec0ff */
[----:B------:R-:W-:Y:S01]  /*8560*/  FFMA.FTZ R4, R28, R13, R4 ;  /* 0x0000000d1c047223 */ /* 0x000fe20000010004 */
[----:B------:R-:W-:Y:S01]  /*8570*/  F2FP.BF16.F32.PACK_AB R0, R2, R0 ;  /* 0x000000000200723e */ /* 0x000fe200000010ff */
[----:B------:R-:W-:Y:S01]  /*8580*/  FFMA.FTZ R5, R29, R14, R5 ;  /* 0x0000000e1d057223 */ /* 0x000fe20000010005 */
[----:B------:R-:W-:Y:S01]  /*8590*/  FFMA.FTZ R6, R30, R15, R6 ;  /* 0x0000000f1e067223 */ /* 0x000fe20000010006 */
[----:B------:R-:W-:Y:S01]  /*85a0*/  FFMA.FTZ R7, R31, R16, R7 ;  /* 0x000000101f077223 */ /* 0x000fe20000010007 */
[----:B------:R-:W-:Y:S01]  /*85b0*/  F2FP.BF16.F32.PACK_AB R9, R4, R3 ;  /* 0x000000030409723e */ /* 0x000fe200000010ff */
[----:B------:R-:W-:Y:S02]  /*85c0*/  FFMA.FTZ R8, R32, R17, R8 ;  /* 0x0000001120087223 */ /* 0x000fe40000010008 */
[----:B------:R-:W-:Y:S03]  /*85d0*/  F2FP.BF16.F32.PACK_AB R10, R6, R5 ;  /* 0x00000005060a723e */ /* 0x000fe600000010ff */
[----:B------:R-:W-:Y:S02]  /*85e0*/  F2FP.BF16.F32.PACK_AB R11, R8, R7 ;  /* 0x00000007080b723e */ /* 0x000fe400000010ff */
[----:B------:R-:W-:Y:S02]  /*85f0*/  MOV R8, R0 ;  /* 0x0000000000087202 */ /* 0x000fe40000000f00 */
.L_x_995:
[----:B------:R-:W-:Y:S05]  /*8600*/  BSYNC B0 ;  /* 0x0000000000007941 */ /* 0x000fea0003800000 */
.L_x_994:
[----:B-----5:R2:W-:Y:S02]  /*8610*/  ST.E.128 desc[UR6][R34.64], R8 ;  /* 0x0000000822007985 */ /* 0x0205e4000c101d06 */
.L_x_993:
[----:B------:R-:W-:Y:S05]  /*8620*/  BSYNC B1 ;  /* 0x0000000000017941 */ /* 0x000fea0003800000 */
.L_x_992:
[----:B------:R-:W-:Y:S01]  /*8630*/  ISETP.GE.AND P0, PT, R82, R63, PT ;  /* 0x0000003f5200720c */ /* 0x000fe20003f06270 */
[----:B------:R-:W-:Y:S03]  /*8640*/  BSSY B1, `(.L_x_996) ;  /* 0x0000060000017945 */ /* 0x000fe60003800000 */
[----:B------:R-:W-:Y:S04]  /*8650*/  ISETP.GE.OR P0, PT, R132, R42, P0 ;  /* 0x0000002a8400720c */ /* 0x000fe80000706670 */
[----:B------:R-:W-:Y:S11]  /*8660*/  ISETP.LT.OR P0, PT, R82, R66, P0 ;  /* 0x000000425200720c */ /* 0x000ff60000701670 */
[----:B------:R-:W-:Y:S02]  /*8670*/  @!UPT UIADD3 URZ, URZ, URZ, URZ ;  /* 0x0000003f3f3ff290 */ /* 0x000fe4000fffe03f */
[----:B------:R-:W-:Y:S05]  /*8680*/  @P0 BRA `(.L_x_997) ;  /* 0x00000004006c0947 */ /* 0x000fea0003800000 */
[----:B-1----:R-:W-:Y:S01]  /*8690*/  LEA R2, P0, R228, R70, 0x1 ;  /* 0x00000046e4027211 */ /* 0x002fe200078008ff */
[----:B------:R-:W-:Y:S01]  /*86a0*/  BSSY B0, `(.L_x_998) ;  /* 0x0000058000007945 */ /* 0x000fe20003800000 */
[----:B------:R-:W-:Y:S02]  /*86b0*/  ISETP.GE.AND P1, PT, R132, R12, PT ;  /* 0x0000000c8400720c */ /* 0x000fe40003f26270 */
[----:B------:R-:W-:Y:S02]  /*86c0*/  LEA.HI.X R3, R228, R69, R247, 0x1, P0 ;  /* 0x00000045e4037211 */ /* 0x000fe400000f0cf7 */
[C---:B--2---:R-:W-:Y:S03]  /*86d0*/  LEA R34, P0, R117.reuse, R68, 0x1 ;  /* 0x0000004475227211 */ /* 0x044fe600078008ff */
[----:B------:R1:W5:Y:S01]  /*86e0*/  LD.E.128 R8, desc[UR6][R2.64] ;  /* 0x0000000602087980 */ /* 0x000362000c101d00 */
[----:B------:R-:W-:Y:S05]  /*86f0*/  LEA.HI.X R35, R117, R67, R119, 0x1, P0 ;  /* 0x0000004375237211 */ /* 0x000fea00000f0c77 */
[----:B------:R-:W-:Y:S05]  /*8700*/  @P1 BRA `(.L_x_999) ;  /* 0x0000000400441947 */ /* 0x000fea0003800000 */
[----:B------:R-:W-:Y:S01]  /*8710*/  ISETP.GE.AND P1, PT, R132, R49, PT ;  /* 0x000000318400720c */ /* 0x000fe20003f26270 */
[----:B------:R-:W-:Y:S01]  /*8720*/  IMAD.MOV.U32 R4, RZ, RZ, R49 ;  /* 0x000000ffff047224 */ /* 0x000fe200078e0031 */
[----:B-----5:R-:W-:Y:S01]  /*8730*/  LOP3.LUT R28, R9, 0xffff0000, RZ, 0xc0, !PT ;  /* 0xffff0000091c7812 */ /* 0x020fe200078ec0ff */
[----:B------:R-:W-:Y:S01]  /*8740*/  IMAD.MOV.U32 R0, RZ, RZ, RZ ;  /* 0x000000ffff007224 */ /* 0x000fe200078e00ff */
[----:B------:R-:W-:Y:S01]  /*8750*/  LOP3.LUT R32, R11, 0xffff0000, RZ, 0xc0, !PT ;  /* 0xffff00000b207812 */ /* 0x000fe200078ec0ff */
[----:B------:R-:W-:Y:S01]  /*8760*/  IMAD.U32 R27, R9, 0x10000, RZ ;  /* 0x00010000091b7824 */ /* 0x000fe200078e00ff */
[C---:B------:R-:W-:Y:S01]  /*8770*/  SHF.L.U32 R29, R10.reuse, 0x10, RZ ;  /* 0x000000100a1d7819 */ /* 0x040fe200000006ff */
[----:B------:R-:W-:Y:S01]  /*8780*/  IMAD.U32 R31, R11, 0x10000, RZ ;  /* 0x000100000b1f7824 */ /* 0x000fe200078e00ff */
[----:B------:R-:W-:Y:S01]  /*8790*/  LOP3.LUT R30, R10, 0xffff0000, RZ, 0xc0, !PT ;  /* 0xffff00000a1e7812 */ /* 0x000fe200078ec0ff */
[C---:B------:R-:W-:Y:S01]  /*87a0*/  IMAD.U32 R23, R8.reuse, 0x10000, RZ ;  /* 0x0001000008177824 */ /* 0x040fe200078e00ff */
[----:B------:R-:W-:Y:S03]  /*87b0*/  LOP3.LUT R26, R8, 0xffff0000, RZ, 0xc0, !PT ;  /* 0xffff0000081a7812 */ /* 0x000fe600078ec0ff */
[----:B------:R-:W-:Y:S01]  /*87c0*/  @P1 IADD3 R4, -R33, RZ, RZ ;  /* 0x000000ff21041210 */ /* 0x000fe20007ffe1ff */
[----:B------:R-:W-:Y:S03]  /*87d0*/  @P1 IMAD.MOV R0, RZ, RZ, -R33 ;  /* 0x000000ffff001224 */ /* 0x000fe600078e0a21 */
[C---:B-1----:R-:W-:Y:S02]  /*87e0*/  LEA R2, P0, R4.reuse, R2, 0x1 ;  /* 0x0000000204027211 */ /* 0x042fe400078008ff */
[----:B------:R-:W-:Y:S02]  /*87f0*/  IADD3 R13, P2, R113, R0, RZ ;  /* 0x00000000710d7210 */ /* 0x000fe40007f5e0ff */
[----:B------:R-:W-:Y:S02]  /*8800*/  LEA.HI.X.SX32 R3, R4, R3, 0x1, P0 ;  /* 0x0000000304037211 */ /* 0x000fe400000f0eff */
[----:B------:R-:W-:Y:S02]  /*8810*/  LEA.HI.X.SX32 R0, R0, R243, 0x1, P2 ;  /* 0x000000f300007211 */ /* 0x000fe400010f0eff */
[C---:B------:R-:W-:Y:S01]  /*8820*/  LEA R14, P0, R13.reuse, R75, 0x1 ;  /* 0x0000004b0d0e7211 */ /* 0x040fe200078008ff */
[----:B------:R1:W2:Y:S03]  /*8830*/  LD.E.128 R4, desc[UR6][R2.64] ;  /* 0x0000000602047980 */ /* 0x0002a6000c101d00 */
[----:B------:R-:W-:Y:S01]  /*8840*/  LEA.HI.X R15, R13, R74, R0, 0x1, P0 ;  /* 0x0000004a0d0f7211 */ /* 0x000fe200000f0c00 */
[----:B------:R-:W-:Y:S01]  /*8850*/  IMAD.MOV.U32 R0, RZ, RZ, RZ ;  /* 0x000000ffff007224 */ /* 0x000fe200078e00ff */
[----:B------:R-:W-:Y:S03]  /*8860*/  @P1 IADD3 R0, -R33, RZ, RZ ;  /* 0x000000ff21001210 */ /* 0x000fe60007ffe1ff */
[----:B------:R3:W4:Y:S01]  /*8870*/  LD.E.128 R44, desc[UR6][R14.64] ;  /* 0x000000060e2c7980 */ /* 0x000722000c101d00 */
[----:B-1----:R-:W-:Y:S04]  /*8880*/  IADD3 R3, P0, R113, R0, RZ ;  /* 0x0000000071037210 */ /* 0x002fe80007f1e0ff */
[----:B------:R-:W-:Y:S02]  /*8890*/  LEA.HI.X.SX32 R0, R0, R243, 0x1, P0 ;  /* 0x000000f300007211 */ /* 0x000fe400000f0eff */
[C---:B------:R-:W-:Y:S04]  /*88a0*/  LEA R2, P0, R3.reuse, R76, 0x1 ;  /* 0x0000004c03027211 */ /* 0x040fe800078008ff */
[----:B------:R-:W-:Y:S05]  /*88b0*/  LEA.HI.X R3, R3, R73, R0, 0x1, P0 ;  /* 0x0000004903037211 */ /* 0x000fea00000f0c00 */
[----:B------:R1:W4:Y:S01]  /*88c0*/  LD.E.128 R36, desc[UR6][R2.64] ;  /* 0x0000000602247980 */ /* 0x000322000c101d00 */
[C---:B--2---:R-:W-:Y:S01]  /*88d0*/  LOP3.LUT R11, R4.reuse, 0xffff0000, RZ, 0xc0, !PT ;  /* 0xffff0000040b7812 */ /* 0x044fe200078ec0ff */
[----:B------:R-:W-:Y:S01]  /*88e0*/  IMAD.U32 R9, R4, 0x10000, RZ ;  /* 0x0001000004097824 */ /* 0x000fe200078e00ff */
[C---:B---3--:R-:W-:Y:S01]  /*88f0*/  SHF.L.U32 R14, R5.reuse, 0x10, RZ ;  /* 0x00000010050e7819 */ /* 0x048fe200000006ff */
[C---:B------:R-:W-:Y:S01]  /*8900*/  IMAD.U32 R13, R6.reuse, 0x10000, RZ ;  /* 0x00010000060d7824 */ /* 0x040fe200078e00ff */
[----:B------:R-:W-:Y:S01]  /*8910*/  LOP3.LUT R10, R5, 0xffff0000, RZ, 0xc0, !PT ;  /* 0xffff0000050a7812 */ /* 0x000fe200078ec0ff */
[----:B------:R-:W-:Y:S01]  /*8920*/  IMAD.U32 R17, R7, 0x10000, RZ ;  /* 0x0001000007117824 */ /* 0x000fe200078e00ff */
[----:B------:R-:W-:Y:S02]  /*8930*/  LOP3.LUT R16, R6, 0xffff0000, RZ, 0xc0, !PT ;  /* 0xffff000006107812 */ /* 0x000fe400078ec0ff */
        /* <DEDUP_REMOVED lines=10> */
[----:B------:R-:W-:Y:S01]  /*89e0*/  IMAD.U32 R7, R47, 0x10000, RZ ;  /* 0x000100002f077824 */ /* 0x000fe200078e00ff */
[----:B------:R-:W-:Y:S01]  /*89f0*/  LOP3.LUT R6, R46, 0xffff0000, RZ, 0xc0, !PT ;  /* 0xffff00002e067812 */ /* 0x000fe200078ec0ff */
[----:B------:R-:W-:Y:S01]  /*8a00*/  @!P1 FADD.FTZ R5, -R5, -RZ ;  /* 0x800000ff05059221 */ /* 0x000fe20000010100 */
        /* <DEDUP_REMOVED lines=33> */
.L_x_999:
[----:B------:R-:W-:Y:S05]  /*8c20*/  BSYNC B0 ;  /* 0x0000000000007941 */ /* 0x000fea0003800000 */
.L_x_998:
[----:B-----5:R3:W-:Y:S02]  /*8c30*/  ST.E.128 desc[UR6][R34.64], R8 ;  /* 0x0000000822007985 */ /* 0x0207e4000c101d06 */
.L_x_997:
[----:B------:R-:W-:Y:S05]  /*8c40*/  BSYNC B1 ;  /* 0x0000000000017941 */ /* 0x000fea0003800000 */
.L_x_996:
[C---:B------:R-:W-:Y:S01]  /*8c50*/  ISETP.GE.AND P0, PT, R79.reuse, R63, PT ;  /* 0x0000003f4f00720c */ /* 0x040fe20003f06270 */
[----:B------:R-:W-:Y:S03]  /*8c60*/  BSSY B1, `(.L_x_1000) ;  /* 0x0000060000017945 */ /* 0x000fe60003800000 */
[----:B------:R-:W-:Y:S04]  /*8c70*/  ISETP.GE.OR P0, PT, R132, R42, P0 ;  /* 0x0000002a8400720c */ /* 0x000fe80000706670 */
[----:B------:R-:W-:Y:S11]  /*8c80*/  ISETP.LT.OR P0, PT, R79, R66, P0 ;  /* 0x000000424f00720c */ /* 0x000ff60000701670 */
[----:B------:R-:W-:Y:S02]  /*8c90*/  @!UPT UIADD3 URZ, URZ, URZ, URZ ;  /* 0x0000003f3f3ff290 */ /* 0x000fe4000fffe03f */
[----:B------:R-:W-:Y:S05]  /*8ca0*/  @P0 BRA `(.L_x_1001) ;  /* 0x00000004006c0947 */ /* 0x000fea0003800000 */
[C---:B-1----:R-:W-:Y:S01]  /*8cb0*/  LEA R2, P0, R225.reuse, R70, 0x1 ;  /* 0x00000046e1027211 */ /* 0x042fe200078008ff */
[----:B------:R-:W-:Y:S01]  /*8cc0*/  BSSY B0, `(.L_x_1002) ;  /* 0x0000058000007945 */ /* 0x000fe20003800000 */
[----:B------:R-:W-:Y:S02]  /*8cd0*/  ISETP.GE.AND P1, PT, R132, R12, PT ;  /* 0x0000000c8400720c */ /* 0x000fe40003f26270 */
[----:B------:R-:W-:Y:S02]  /*8ce0*/  LEA.HI.X R3, R225, R69, R244, 0x1, P0 ;  /* 0x00000045e1037211 */ /* 0x000fe400000f0cf4 */
[C---:B--23--:R-:W-:Y:S03]  /*8cf0*/  LEA R34, P0, R98.reuse, R68, 0x1 ;  /* 0x0000004462227211 */ /* 0x04cfe600078008ff */
        /* <DEDUP_REMOVED lines=16> */
[----:B-1----:R-:W-:Y:S02]  /*8e00*/  LEA R2, P0, R4, R2, 0x1 ;  /* 0x0000000204027211 */ /* 0x002fe400078008ff */
        /* <DEDUP_REMOVED lines=67> */
.L_x_1003:
[----:B------:R-:W-:Y:S05]  /*9240*/  BSYNC B0 ;  /* 0x0000000000007941 */ /* 0x000fea0003800000 */
.L_x_1002:
[----:B-----5:R4:W-:Y:S02]  /*9250*/  ST.E.128 desc[UR6][R34.64], R8 ;  /* 0x0000000822007985 */ /* 0x0209e4000c101d06 */
.L_x_1001:
[----:B------:R-:W-:Y:S05]  /*9260*/  BSYNC B1 ;  /* 0x0000000000017941 */ /* 0x000fea0003800000 */
.L_x_1000:
[C---:B------:R-:W-:Y:S01]  /*9270*/  ISETP.GE.AND P0, PT, R83.reuse, R63, PT ;  /* 0x0000003f5300720c */ /* 0x040fe20003f06270 */
[----:B------:R-:W-:Y:S03]  /*9280*/  BSSY B1, `(.L_x_1004) ;  /* 0x0000067000017945 */ /* 0x000fe60003800000 */
[----:B------:R-:W-:Y:S04]  /*9290*/  ISETP.GE.OR P0, PT, R132, R42, P0 ;  /* 0x0000002a8400720c */ /* 0x000fe80000706670 */
[----:B------:R-:W-:Y:S11]  /*92a0*/  ISETP.LT.OR P0, PT, R83, R66, P0 ;  /* 0x000000425300720c */ /* 0x000ff60000701670 */
[----:B------:R-:W-:Y:S02]  /*92b0*/  @!UPT UIADD3 URZ, URZ, URZ, URZ ;  /* 0x0000003f3f3ff290 */ /* 0x000fe4000fffe03f */
[----:B------:R-:W-:Y:S05]  /*92c0*/  @P0 BRA `(.L_x_1005) ;  /* 0x0000000400880947 */ /* 0x000fea0003800000 */
[----:B------:R-:W-:Y:S01]  /*92d0*/  IMAD R0, R65, 0x60, RZ ;  /* 0x0000006041007824 */ /* 0x000fe200078e02ff */
[----:B-1----:R-:W-:Y:S01]  /*92e0*/  MOV R2, R70 ;  /* 0x0000004600027202 */ /* 0x002fe20000000f00 */
[----:B------:R-:W-:Y:S01]  /*92f0*/  IMAD.MOV.U32 R5, RZ, RZ, R67 ;  /* 0x000000ffff057224 */ /* 0x000fe200078e0043 */
[----:B------:R-:W-:Y:S01]  /*9300*/  MOV R3, R69 ;  /* 0x0000004500037202 */ /* 0x000fe20000000f00 */
[----:B------:R-:W-:Y:S01]  /*9310*/  BSSY B0, `(.L_x_1006) ;  /* 0x000005c000007945 */ /* 0x000fe20003800000 */
[----:B------:R-:W-:Y:S02]  /*9320*/  ISETP.GE.AND P0, PT, R132, R12, PT ;  /* 0x0000000c8400720c */ /* 0x000fe40003f06270 */
[----:B------:R-:W-:Y:S01]  /*9330*/  MOV R4, R68 ;  /* 0x0000004400047202 */ /* 0x000fe20000000f00 */
[----:B------:R-:W-:Y:S04]  /*9340*/  IMAD.WIDE.U32 R2, R64, 0x60, R2 ;  /* 0x0000006040027825 */ /* 0x000fe800078e0002 */
[----:B------:R-:W-:Y:S02]  /*9350*/  IMAD.IADD R3, R3, 0x1, R0 ;  /* 0x0000000103037824 */ /* 0x000fe400078e0200 */
[----:B------:R-:W-:Y:S02]  /*9360*/  IMAD R0, R191, 0x60, RZ ;  /* 0x00000060bf007824 */ /* 0x000fe400078e02ff */
[----:B------:R-:W-:Y:S01]  /*9370*/  IMAD.WIDE.U32 R4, R190, 0x60, R4 ;  /* 0x00000060be047825 */ /* 0x000fe200078e0004 */
[----:B--234-:R1:W5:Y:S04]  /*9380*/  LD.E.128 R8, desc[UR6][R2.64] ;  /* 0x0000000602087980 */ /* 0x01c368000c101d00 */
[----:B------:R-:W-:Y:S02]  /*9390*/  IADD3 R35, R5, R0, RZ ;  /* 0x0000000005237210 */ /* 0x000fe40007ffe0ff */
[----:B------:R-:W-:Y:S01]  /*93a0*/  MOV R34, R4 ;  /* 0x0000000400227202 */ /* 0x000fe20000000f00 */
[----:B------:R-:W-:Y:S06]  /*93b0*/  @P0 BRA `(.L_x_1007) ;  /* 0x0000000400440947 */ /* 0x000fec0003800000 */
        /* <DEDUP_REMOVED lines=81> */
.L_x_1007:
[----:B------:R-:W-:Y:S05]  /*98d0*/  BSYNC B0 ;  /* 0x0000000000007941 */ /* 0x000fea0003800000 */
.L_x_1006:
[----:B-----5:R2:W-:Y:S02]  /*98e0*/  ST.E.128 desc[UR6][R34.64], R8 ;  /* 0x0000000822007985 */ /* 0x0205e4000c101d06 */
.L_x_1005:
[----:B------:R-:W-:Y:S05]  /*98f0*/  BSYNC B1 ;  /* 0x0000000000017941 */ /* 0x000fea0003800000 */
.L_x_1004:
        /* <DEDUP_REMOVED lines=10> */
[C---:B--234-:R-:W-:Y:S03]  /*99a0*/  LEA R34, P0, R97.reuse, R68, 0x1 ;  /* 0x0000004461227211 */ /* 0x05cfe600078008ff */
        /* <DEDUP_REMOVED lines=84> */
.L_x_1011:
[----:B------:R-:W-:Y:S05]  /*9ef0*/  BSYNC B0 ;  /* 0x0000000000007941 */ /* 0x000fea0003800000 */
.L_x_1010:
[----:B-----5:R2:W-:Y:S02]  /*9f00*/  ST.E.128 desc[UR6][R34.64], R8 ;  /* 0x0000000822007985 */ /* 0x0205e4000c101d06 */
.L_x_1009:
[----:B------:R-:W-:Y:S05]  /*9f10*/  BSYNC B1 ;  /* 0x0000000000017941 */ /* 0x000fea0003800000 */
.L_x_1008:
        /* <DEDUP_REMOVED lines=102> */
.L_x_1015:
[----:B------:R-:W-:Y:S05]  /*a580*/  BSYNC B0 ;  /* 0x0000000000007941 */ /* 0x000fea0003800000 */
.L_x_1014:
[----:B-----5:R2:W-:Y:S02]  /*a590*/  ST.E.128 desc[UR6][R34.64], R8 ;  /* 0x0000000822007985 */ /* 0x0205e4000c101d06 */
.L_x_1013:
[----:B------:R-:W-:Y:S05]  /*a5a0*/  BSYNC B1 ;  /* 0x0000000000017941 */ /* 0x000fea0003800000 */
.L_x_1012:
[----:B------:R-:W-:Y:S01]  /*a5b0*/  ISETP.GE.AND P0, PT, R92, R63, PT ;  /* 0x0000003f5c00720c */ /* 0x000fe20003f06270 */
        /* <DEDUP_REMOVED lines=101> */
.L_x_1019:
[----:B------:R-:W-:Y:S05]  /*ac10*/  BSYNC B0 ;  /* 0x0000000000007941 */ /* 0x000fea0003800000 */
.L_x_1018:
[----:B-----5:R2:W-:Y:S02]  /*ac20*/  ST.E.128 desc[UR6][R34.64], R8 ;  /* 0x0000000822007985 */ /* 0x0205e4000c101d06 */
.L_x_1017:
[----:B------:R-:W-:Y:S05]  /*ac30*/  BSYNC B1 ;  /* 0x0000000000017941 */ /* 0x000fea0003800000 */
.L_x_1016:
        /* <DEDUP_REMOVED lines=102> */
.L_x_1023:
[----:B------:R-:W-:Y:S05]  /*b2a0*/  BSYNC B0 ;  /* 0x0000000000007941 */ /* 0x000fea0003800000 */
.L_x_1022:
[----:B-----5:R2:W-:Y:S02]  /*b2b0*/  ST.E.128 desc[UR6][R34.64], R8 ;  /* 0x0000000822007985 */ /* 0x0205e4000c101d06 */
.L_x_1021:
[----:B------:R-:W-:Y:S05]  /*b2c0*/  BSYNC B1 ;  /* 0x0000000000017941 */ /* 0x000fea0003800000 */
.L_x_1020:
[----:B------:R-:W-:Y:S01]  /*b2d0*/  ISETP.GE.AND P0, PT, R90, R63, PT ;  /* 0x0000003f5a00720c */ /* 0x000fe20003f06270 */
        /* <DEDUP_REMOVED lines=94> */
.L_x_1027:
[----:B------:R-:W-:Y:S05]  /*b8c0*/  BSYNC B0 ;  /* 0x0000000000007941 */ /* 0x000fea0003800000 */
.L_x_1026:
[----:B-----5:R2:W-:Y:S02]  /*b8d0*/  ST.E.128 desc[UR6][R34.64], R8 ;  /* 0x0000000822007985 */ /* 0x0205e4000c101d06 */
.L_x_1025:
[----:B------:R-:W-:Y:S05]  /*b8e0*/  BSYNC B1 ;  /* 0x0000000000017941 */ /* 0x000fea0003800000 */
.L_x_1024:
        /* <DEDUP_REMOVED lines=102> */
.L_x_1031:
[----:B------:R-:W-:Y:S05]  /*bf50*/  BSYNC B0 ;  /* 0x0000000000007941 */ /* 0x000fea0003800000 */
.L_x_1030:
[----:B-----5:R2:W-:Y:S02]  /*bf60*/  ST.E.128 desc[UR6][R34.64], R8 ;  /* 0x0000000822007985 */ /* 0x0205e4000c101d06 */
.L_x_1029:
[----:B------:R-:W-:Y:S05]  /*bf70*/  BSYNC B1 ;  /* 0x0000000000017941 */ /* 0x000fea0003800000 */
.L_x_1028:
        /* <DEDUP_REMOVED lines=102> */
.L_x_1035:
[----:B------:R-:W-:Y:S05]  /*c5e0*/  BSYNC B0 ;  /* 0x0000000000007941 */ /* 0x000fea0003800000 */
.L_x_1034:
[----:B-----5:R2:W-:Y:S02]  /*c5f0*/  ST.E.128 desc[UR6][R34.64], R8 ;  /* 0x0000000822007985 */ /* 0x0205e4000c101d06 */
.L_x_1033:
[----:B------:R-:W-:Y:S05]  /*c600*/  BSYNC B1 ;  /* 0x0000000000017941 */ /* 0x000fea0003800000 */
.L_x_1032:
        /* <DEDUP_REMOVED lines=102> */
.L_x_1039:
[----:B------:R-:W-:Y:S05]  /*cc70*/  BSYNC B0 ;  /* 0x0000000000007941 */ /* 0x000fea0003800000 */
.L_x_1038:
[----:B-----5:R2:W-:Y:S02]  /*cc80*/  ST.E.128 desc[UR6][R34.64], R8 ;  /* 0x0000000822007985 */ /* 0x0205e4000c101d06 */
.L_x_1037:
[----:B------:R-:W-:Y:S05]  /*cc90*/  BSYNC B1 ;  /* 0x0000000000017941 */ /* 0x000fea0003800000 */
.L_x_1036:
        /* <DEDUP_REMOVED lines=102> */
.L_x_1043:
[----:B------:R-:W-:Y:S05]  /*d300*/  BSYNC B0 ;  /* 0x0000000000007941 */ /* 0x000fea0003800000 */
.L_x_1042:
[----:B-----5:R2:W-:Y:S02]  /*d310*/  ST.E.128 desc[UR6][R34.64], R8 ;  /* 0x0000000822007985 */ /* 0x0205e4000c101d06 */
.L_x_1041:
[----:B------:R-:W-:Y:S05]  /*d320*/  BSYNC B1 ;  /* 0x0000000000017941 */ /* 0x000fea0003800000 */
.L_x_1040:
        /* <DEDUP_REMOVED lines=102> */
.L_x_1047:
[----:B------:R-:W-:Y:S05]  /*d990*/  BSYNC B0 ;  /* 0x0000000000007941 */ /* 0x000fea0003800000 */
.L_x_1046:
[----:B-----5:R2:W-:Y:S02]  /*d9a0*/  ST.E.128 desc[UR6][R34.64], R8 ;  /* 0x0000000822007985 */ /* 0x0205e4000c101d06 */
.L_x_1045:
[----:B------:R-:W-:Y:S05]  /*d9b0*/  BSYNC B1 ;  /* 0x0000000000017941 */ /* 0x000fea0003800000 */
.L_x_1044:
        /* <DEDUP_REMOVED lines=102> */
.L_x_1051:
[----:B------:R-:W-:Y:S05]  /*e020*/  BSYNC B0 ;  /* 0x0000000000007941 */ /* 0x000fea0003800000 */
.L_x_1050:
[----:B-----5:R2:W-:Y:S02]  /*e030*/  ST.E.128 desc[UR6][R34.64], R8 ;  /* 0x0000000822007985 */ /* 0x0205e4000c101d06 */
.L_x_1049:
[----:B------:R-:W-:Y:S05]  /*e040*/  BSYNC B1 ;  /* 0x0000000000017941 */ /* 0x000fea0003800000 */
.L_x_1048:
        /* <DEDUP_REMOVED lines=22> */
[----:B------:R-:W-:Y:S01]  /*e1b0*/  IMAD.MOV.U32 R0, RZ, RZ, RZ ;  /* 0x000000ffff007224 */ /* 0x000fe200078e00ff */
[C---:B-----5:R-:W-:Y:S01]  /*e1c0*/  LOP3.LUT R27, R9.reuse, 0xffff0000, RZ, 0xc0, !PT ;  /* 0xffff0000091b7812 */ /* 0x060fe200078ec0ff */
[----:B------:R-:W-:Y:S01]  /*e1d0*/  IMAD.U32 R26, R9, 0x10000, RZ ;  /* 0x00010000091a7824 */ /* 0x000fe200078e00ff */
[C---:B------:R-:W-:Y:S01]  /*e1e0*/  SHF.L.U32 R30, R11.reuse, 0x10, RZ ;  /* 0x000000100b1e7819 */ /* 0x040fe200000006ff */
[C---:B------:R-:W-:Y:S01]  /*e1f0*/  IMAD.U32 R28, R10.reuse, 0x10000, RZ ;  /* 0x000100000a1c7824 */ /* 0x040fe200078e00ff */
[----:B------:R-:W-:Y:S02]  /*e200*/  LOP3.LUT R31, R11, 0xffff0000, RZ, 0xc0, !PT ;  /* 0xffff00000b1f7812 */ /* 0x000fe400078ec0ff */
[----:B------:R-:W-:Y:S02]  /*e210*/  LOP3.LUT R29, R10, 0xffff0000, RZ, 0xc0, !PT ;  /* 0xffff00000a1d7812 */ /* 0x000fe400078ec0ff */
[C---:B------:R-:W-:Y:S02]  /*e220*/  SHF.L.U32 R17, R8.reuse, 0x10, RZ ;  /* 0x0000001008117819 */ /* 0x040fe400000006ff */
[----:B------:R-:W-:Y:S01]  /*e230*/  LOP3.LUT R23, R8, 0xffff0000, RZ, 0xc0, !PT ;  /* 0xffff000008177812 */ /* 0x000fe200078ec0ff */
[--C-:B------:R-:W-:Y:S01]  /*e240*/  @P1 IMAD.MOV R49, RZ, RZ, -R33.reuse ;  /* 0x000000ffff311224 */ /* 0x100fe200078e0a21 */
[----:B------:R-:W-:Y:S04]  /*e250*/  @P1 IADD3 R0, -R33, RZ, RZ ;  /* 0x000000ff21001210 */ /* 0x000fe80007ffe1ff */
[----:B-1----:R-:W-:Y:S02]  /*e260*/  LEA R2, P0, R49, R2, 0x1 ;  /* 0x0000000231027211 */ /* 0x002fe400078008ff */
[----:B------:R-:W-:Y:S02]  /*e270*/  IADD3 R13, P2, R99, R0, RZ ;  /* 0x00000000630d7210 */ /* 0x000fe40007f5e0ff */
[----:B------:R-:W-:Y:S02]  /*e280*/  LEA.HI.X.SX32 R3, R49, R3, 0x1, P0 ;  /* 0x0000000331037211 */ /* 0x000fe400000f0eff */
[----:B------:R-:W-:Y:S02]  /*e290*/  LEA.HI.X.SX32 R0, R0, R229, 0x1, P2 ;  /* 0x000000e500007211 */ /* 0x000fe400010f0eff */
[C---:B------:R-:W-:Y:S01]  /*e2a0*/  LEA R12, P0, R13.reuse, R75, 0x1 ;  /* 0x0000004b0d0c7211 */ /* 0x040fe200078008ff */
[----:B------:R1:W2:Y:S03]  /*e2b0*/  LD.E.128 R4, desc[UR6][R2.64] ;  /* 0x0000000602047980 */ /* 0x0002a6000c101d00 */
[----:B------:R-:W-:Y:S01]  /*e2c0*/  LEA.HI.X R13, R13, R74, R0, 0x1, P0 ;  /* 0x0000004a0d0d7211 */ /* 0x000fe200000f0c00 */
[----:B------:R-:W-:Y:S02]  /*e2d0*/  IMAD.MOV.U32 R0, RZ, RZ, RZ ;  /* 0x000000ffff007224 */ /* 0x000fe400078e00ff */
[----:B------:R-:W-:Y:S02]  /*e2e0*/  @P1 IMAD.MOV R0, RZ, RZ, -R33 ;  /* 0x000000ffff001224 */ /* 0x000fe400078e0a21 */
[----:B------:R3:W4:Y:S03]  /*e2f0*/  LD.E.128 R36, desc[UR6][R12.64] ;  /* 0x000000060c247980 */ /* 0x000726000c101d00 */
[----:B-1----:R-:W-:Y:S04]  /*e300*/  IADD3 R3, P0, R99, R0, RZ ;  /* 0x0000000063037210 */ /* 0x002fe80007f1e0ff */
[----:B------:R-:W-:Y:S02]  /*e310*/  LEA.HI.X.SX32 R0, R0, R229, 0x1, P0 ;  /* 0x000000e500007211 */ /* 0x000fe400000f0eff */
[C---:B------:R-:W-:Y:S04]  /*e320*/  LEA R2, P0, R3.reuse, R76, 0x1 ;  /* 0x0000004c03027211 */ /* 0x040fe800078008ff */
[----:B------:R-:W-:Y:S05]  /*e330*/  LEA.HI.X R3, R3, R73, R0, 0x1, P0 ;  /* 0x0000004903037211 */ /* 0x000fea00000f0c00 */
[----:B------:R1:W4:Y:S01]  /*e340*/  LD.E.128 R32, desc[UR6][R2.64] ;  /* 0x0000000602207980 */ /* 0x000322000c101d00 */
[C---:B--2---:R-:W-:Y:S01]  /*e350*/  LOP3.LUT R11, R4.reuse, 0xffff0000, RZ, 0xc0, !PT ;  /* 0xffff0000040b7812 */ /* 0x044fe200078ec0ff */
[----:B------:R-:W-:Y:S01]  /*e360*/  IMAD.U32 R9, R4, 0x10000, RZ ;  /* 0x0001000004097824 */ /* 0x000fe200078e00ff */
[C---:B------:R-:W-:Y:S01]  /*e370*/  LOP3.LUT R10, R5.reuse, 0xffff0000, RZ, 0xc0, !PT ;  /* 0xffff0000050a7812 */ /* 0x040fe200078ec0ff */
[----:B---3--:R-:W-:Y:S01]  /*e380*/  IMAD.U32 R13, R5, 0x10000, RZ ;  /* 0x00010000050d7824 */ /* 0x008fe200078e00ff */
[C---:B------:R-:W-:Y:S01]  /*e390*/  SHF.L.U32 R12, R6.reuse, 0x10, RZ ;  /* 0x00000010060c7819 */ /* 0x040fe200000006ff */
        /* <DEDUP_REMOVED lines=33> */
[C---:B------:R-:W-:Y:S01]  /*e5b0*/  SHF.L.U32 R13, R34.reuse, 0x10, RZ ;  /* 0x00000010220d7819 */ /* 0x040fe200000006ff */
        /* <DEDUP_REMOVED lines=14> */
.L_x_1055:
[----:B------:R-:W-:Y:S05]  /*e6a0*/  BSYNC B0 ;  /* 0x0000000000007941 */ /* 0x000fea0003800000 */
.L_x_1054:
[----:B-----5:R2:W-:Y:S02]  /*e6b0*/  ST.E.128 desc[UR6][R42.64], R8 ;  /* 0x000000082a007985 */ /* 0x0205e4000c101d06 */
.L_x_1053:
[----:B------:R-:W-:Y:S05]  /*e6c0*/  BSYNC B1 ;  /* 0x0000000000017941 */ /* 0x000fea0003800000 */
.L_x_1052:
[----:B------:R-:W-:Y:S01]  /*e6d0*/  MOV R5, R73 ;  /* 0x0000004900057202 */ /* 0x000fe20000000f00 */
[----:B------:R-:W5:Y:S01]  /*e6e0*/  LD.E R0, desc[UR6][R24.64+0xd0] ;  /* 0x0000d00618007980 */ /* 0x000f62000c101900 */
[----:B-1----:R-:W-:Y:S01]  /*e6f0*/  MOV R3, R74 ;  /* 0x0000004a00037202 */ /* 0x002fe20000000f00 */
[----:B------:R-:W-:Y:S02]  /*e700*/  IMAD.MOV.U32 R4, RZ, RZ, R76 ;  /* 0x000000ffff047224 */ /* 0x000fe400078e004c */
[----:B------:R-:W-:Y:S02]  /*e710*/  IMAD.MOV.U32 R2, RZ, RZ, R75 ;  /* 0x000000ffff027224 */ /* 0x000fe400078e004b */
[----:B-----5:R-:W-:Y:S05]  /*e720*/  IMAD.U32 R0, R0, -0x80, RZ ;  /* 0xffffff8000007824 */ /* 0x020fea00078e00ff */
[C---:B------:R-:W-:Y:S02]  /*e730*/  LEA R76, P1, R0.reuse, R4, 0x1 ;  /* 0x00000004004c7211 */ /* 0x040fe400078208ff */
[C---:B------:R-:W-:Y:S02]  /*e740*/  LEA R75, P0, R0.reuse, R2, 0x1 ;  /* 0x00000002004b7211 */ /* 0x040fe400078008ff */
[C---:B------:R-:W-:Y:S02]  /*e750*/  LEA.HI.X.SX32 R73, R0.reuse, R5, 0x1, P1 ;  /* 0x0000000500497211 */ /* 0x040fe400008f0eff */
[----:B------:R-:W-:Y:S01]  /*e760*/  LEA.HI.X.SX32 R74, R0, R3, 0x1, P0 ;  /* 0x00000003004a7211 */ /* 0x000fe200000f0eff */
[----:B------:R-:W-:Y:S05]  /*e770*/  BRA `(.L_x_991) ;  /* 0x0000000800e07947 */ /* 0x000fea0003800000 */
.L_x_957:
[----:B------:R-:W-:Y:S02]  /*e780*/  P2R R17, PR, RZ, 0x10 ;  /* 0x00000010ff117803 */ /* 0x000fe40000000000 */
[C---:B------:R-:W-:Y:S02]  /*e790*/  LOP3.LUT P4, RZ, R62.reuse, 0x200, RZ, 0xc0, !PT ;  /* 0x000002003eff7812 */ /* 0x040fe4000788c0ff */
[----:B------:R-:W-:Y:S02]  /*e7a0*/  P2R R0, PR, RZ, 0x40 ;  /* 0x00000040ff007803 */ /* 0x000fe40000000000 */
[C---:B------:R-:W-:Y:S02]  /*e7b0*/  LOP3.LUT P6, RZ, R62.reuse, 0x100, RZ, 0xc0, !PT ;  /* 0x000001003eff7812 */ /* 0x040fe400078cc0ff */
[----:B------:R-:W-:Y:S02]  /*e7c0*/  P2R R23, PR, RZ, 0x8 ;  /* 0x00000008ff177803 */ /* 0x000fe40000000000 */
[C---:B------:R-:W-:Y:S02]  /*e7d0*/  LOP3.LUT P3, RZ, R62.reuse, 0x80, RZ, 0xc0, !PT ;  /* 0x000000803eff7812 */ /* 0x040fe4000786c0ff */
[----:B------:R-:W-:Y:S02]  /*e7e0*/  P2R R26, PR, RZ, 0x4 ;  /* 0x00000004ff1a7803 */ /* 0x000fe40000000000 */
[----:B------:R-:W-:Y:S01]  /*e7f0*/  LOP3.LUT P2, RZ, R62, 0x40, RZ, 0xc0, !PT ;  /* 0x000000403eff7812 */ /* 0x000fe2000784c0ff */
[----:B------:R-:W-:Y:S01]  /*e800*/  @!P4 IMAD.MOV.U32 R3, RZ, RZ, R69 ;  /* 0x000000ffff03c224 */ /* 0x000fe200078e0045 */
[-C--:B------:R-:W-:Y:S02]  /*e810*/  @!P4 MOV R2, R70.reuse ;  /* 0x000000460002c202 */ /* 0x080fe40000000f00 */
[----:B------:R-:W-:Y:S02]  /*e820*/  P2R R16, PR, RZ, 0x20 ;  /* 0x00000020ff107803 */ /* 0x000fe40000000000 */
[----:B------:R-:W-:Y:S01]  /*e830*/  @!P6 LEA R8, P0, R228, R70, 0x1 ;  /* 0x00000046e408e211 */ /* 0x000fe200078008ff */
[----:B------:R1:W2:Y:S01]  /*e840*/  @!P4 LD.E.128 R12, desc[UR6][R2.64] ;  /* 0x00000006020cc980 */ /* 0x0002a2000c101d00 */
[----:B------:R-:W-:Y:S02]  /*e850*/  LOP3.LUT P5, RZ, R62, 0x20, RZ, 0xc0, !PT ;  /* 0x000000203eff7812 */ /* 0x000fe400078ac0ff */
[----:B------:R-:W-:Y:S02]  /*e860*/  @!P6 LEA.HI.X R9, R228, R69, R247, 0x1, P0 ;  /* 0x00000045e409e211 */ /* 0x000fe400000f0cf7 */
[C---:B------:R-:W-:Y:S02]  /*e870*/  @!P6 LEA R6, P0, R117.reuse, R68, 0x1 ;  /* 0x000000447506e211 */ /* 0x040fe400078008ff */
[----:B------:R-:W-:Y:S02]  /*e880*/  P2R R27, PR, RZ, 0x2 ;  /* 0x00000002ff1b7803 */ /* 0x000fe40000000000 */
[----:B------:R-:W-:Y:S02]  /*e890*/  @!P6 LEA.HI.X R7, R117, R67, R119, 0x1, P0 ;  /* 0x000000437507e211 */ /* 0x000fe400000f0c77 */
[C---:B------:R-:W-:Y:S02]  /*e8a0*/  @!P3 LEA R4, P0, R225.reuse, R70, 0x1 ;  /* 0x00000046e104b211 */ /* 0x040fe400078008ff */
[C---:B------:R-:W-:Y:S02]  /*e8b0*/  LOP3.LUT P1, RZ, R62.reuse, 0x2, RZ, 0xc0, !PT ;  /* 0x000000023eff7812 */ /* 0x040fe4000782c0ff */
[----:B------:R-:W-:Y:S01]  /*e8c0*/  @!P3 LEA.HI.X R5, R225, R69, R244, 0x1, P0 ;  /* 0x00000045e105b211 */ /* 0x000fe200000f0cf4 */
[----:B-1----:R-:W-:Y:S01]  /*e8d0*/  @!P4 IMAD.MOV.U32 R3, RZ, RZ, R67 ;  /* 0x000000ffff03c224 */ /* 0x002fe200078e0043 */
[-C--:B------:R-:W-:Y:S05]  /*e8e0*/  @!P4 MOV R2, R68.reuse ;  /* 0x000000440002c202 */ /* 0x080fea0000000f00 */
[----:B--2---:R1:W-:Y:S01]  /*e8f0*/  @!P4 ST.E.128 desc[UR6][R2.64], R12 ;  /* 0x0000000c0200c985 */ /* 0x0043e2000c101d06 */
[----:B------:R-:W-:Y:S04]  /*e900*/  LOP3.LUT P4, RZ, R62, 0x10, RZ, 0xc0, !PT ;  /* 0x000000103eff7812 */ /* 0x000fe8000788c0ff */
[----:B------:R-:W2:Y:S01]  /*e910*/  @!P6 LD.E.128 R8, desc[UR6][R8.64] ;  /* 0x000000060808e980 */ /* 0x000ea2000c101d00 */
[C---:B-1----:R-:W-:Y:S04]  /*e920*/  @!P3 LEA R2, P0, R98.reuse, R68, 0x1 ;  /* 0x000000446202b211 */ /* 0x042fe800078008ff */
[----:B------:R-:W-:Y:S01]  /*e930*/  @!P3 LEA.HI.X R3, R98, R67, R116, 0x1, P0 ;  /* 0x000000436203b211 */ /* 0x000fe200000f0c74 */
[----:B--2---:R1:W-:Y:S01]  /*e940*/  @!P6 ST.E.128 desc[UR6][R6.64], R8 ;  /* 0x000000080600e985 */ /* 0x0043e2000c101d06 */
[----:B------:R-:W-:Y:S01]  /*e950*/  ISETP.NE.AND P6, PT, R0, RZ, PT ;  /* 0x000000ff0000720c */ /* 0x000fe20003fc5270 */
[----:B------:R-:W-:Y:S03]  /*e960*/  @!P2 IMAD R0, R65, 0x60, RZ ;  /* 0x000000604100a824 */ /* 0x000fe600078e02ff */
[----:B-1----:R-:W2:Y:S01]  /*e970*/  @!P3 LD.E.128 R8, desc[UR6][R4.64] ;  /* 0x000000060408b980 */ /* 0x002ea2000c101d00 */
[C---:B------:R-:W-:Y:S04]  /*e980*/  @!P5 LEA R6, P0, R226.reuse, R70, 0x1 ;  /* 0x00000046e206d211 */ /* 0x040fe800078008ff */
[----:B------:R-:W-:Y:S02]  /*e990*/  @!P5 LEA.HI.X R7, R226, R69, R245, 0x1, P0 ;  /* 0x00000045e207d211 */ /* 0x000fe400000f0cf5 */
[C---:B------:R-:W-:Y:S04]  /*e9a0*/  @!P5 LEA R12, P0, R97.reuse, R68, 0x1 ;  /* 0x00000044610cd211 */ /* 0x040fe800078008ff */
[-C--:B------:R-:W-:Y:S01]  /*e9b0*/  @!P5 LEA.HI.X R13, R97, R67.reuse, R115, 0x1, P0 ;  /* 0x00000043610dd211 */ /* 0x080fe200000f0c73 */
[----:B--2---:R1:W-:Y:S01]  /*e9c0*/  @!P3 ST.E.128 desc[UR6][R2.64], R8 ;  /* 0x000000080200b985 */ /* 0x0043e2000c101d06 */
[----:B------:R-:W-:Y:S01]  /*e9d0*/  LOP3.LUT P3, RZ, R62, 0x8, RZ, 0xc0, !PT ;  /* 0x000000083eff7812 */ /* 0x000fe2000786c0ff */
[----:B-1----:R-:W-:Y:S01]  /*e9e0*/  @!P2 IMAD.MOV.U32 R3, RZ, RZ, R69 ;  /* 0x000000ffff03a224 */ /* 0x002fe200078e0045 */
[----:B------:R-:W-:Y:S05]  /*e9f0*/  @!P2 MOV R2, R70 ;  /* 0x000000460002a202 */ /* 0x000fea0000000f00 */
[----:B------:R-:W-:Y:S05]  /*ea00*/  @!P2 IMAD.WIDE.U32 R2, R64, 0x60, R2 ;  /* 0x000000604002a825 */ /* 0x000fea00078e0002 */
[----:B------:R-:W-:Y:S01]  /*ea10*/  @!P2 IADD3 R3, R3, R0, RZ ;  /* 0x000000000303a210 */ /* 0x000fe20007ffe0ff */
[----:B------:R-:W-:Y:S04]  /*ea20*/  @!P2 IMAD R0, R191, 0x60, RZ ;  /* 0x00000060bf00a824 */ /* 0x000fe800078e02ff */
[----:B------:R1:W2:Y:S02]  /*ea30*/  @!P2 LD.E.128 R8, desc[UR6][R2.64] ;  /* 0x000000060208a980 */ /* 0x0002a4000c101d00 */
[----:B-1----:R-:W-:Y:S01]  /*ea40*/  @!P2 IMAD.MOV.U32 R2, RZ, RZ, R68 ;  /* 0x000000ffff02a224 */ /* 0x002fe200078e0044 */
[----:B------:R-:W-:Y:S03]  /*ea50*/  @!P2 MOV R3, R67 ;  /* 0x000000430003a202 */ /* 0x000fe60000000f00 */
[----:B------:R-:W-:Y:S04]  /*ea60*/  @!P2 IMAD.WIDE.U32 R2, R190, 0x60, R2 ;  /* 0x00000060be02a825 */ /* 0x000fe800078e0002 */
[----:B------:R-:W-:Y:S02]  /*ea70*/  @!P2 IMAD.IADD R3, R3, 0x1, R0 ;  /* 0x000000010303a824 */ /* 0x000fe400078e0200 */
[----:B------:R-:W-:Y:S03]  /*ea80*/  @!P4 IMAD R0, R65, 0xa0, RZ ;  /* 0x000000a04100c824 */ /* 0x000fe600078e02ff */
[----:B--2---:R1:W-:Y:S01]  /*ea90*/  @!P2 ST.E.128 desc[UR6][R2.64], R8 ;  /* 0x000000080200a985 */ /* 0x0043e2000c101d06 */
[----:B------:R-:W-:Y:S04]  /*eaa0*/  LOP3.LUT P2, RZ, R62, 0x4, RZ, 0xc0, !PT ;  /* 0x000000043eff7812 */ /* 0x000fe8000784c0ff */
[----:B------:R-:W2:Y:S01]  /*eab0*/  @!P5 LD.E.128 R4, desc[UR6][R6.64] ;  /* 0x000000060604d980 */ /* 0x000ea2000c101d00 */
[----:B-1----:R-:W-:Y:S01]  /*eac0*/  @!P4 IMAD.MOV.U32 R3, RZ, RZ, R69 ;  /* 0x000000ffff03c224 */ /* 0x002fe200078e0045 */
[-C--:B------:R-:W-:Y:S02]  /*ead0*/  @!P4 MOV R2, R70.reuse ;  /* 0x000000460002c202 */ /* 0x080fe40000000f00 */
[C---:B------:R-:W-:Y:S03]  /*eae0*/  @!P1 LEA R8, P0, R227.reuse, R70, 0x1 ;  /* 0x00000046e3089211 */ /* 0x040fe600078008ff */
[----:B------:R-:W-:Y:S01]  /*eaf0*/  @!P4 IMAD.WIDE.U32 R2, R64, 0xa0, R2 ;  /* 0x000000a04002c825 */ /* 0x000fe200078e0002 */
[----:B------:R-:W-:Y:S02]  /*eb00*/  @!P1 LEA.HI.X R9, R227, R69, R246, 0x1, P0 ;  /* 0x00000045e3099211 */ /* 0x000fe400000f0cf6 */
[C---:B------:R-:W-:Y:S02]  /*eb10*/  @!P1 LEA R10, P0, R96.reuse, R68, 0x1 ;  /* 0x00000044600a9211 */ /* 0x040fe400078008ff */
[----:B------:R-:W-:Y:S01]  /*eb20*/  @!P4 IADD3 R3, R3, R0, RZ ;  /* 0x000000000303c210 */ /* 0x000fe20007ffe0ff */
[----:B------:R-:W-:Y:S01]  /*eb30*/  @!P4 IMAD R0, R191, 0xa0, RZ ;  /* 0x000000a0bf00c824 */ /* 0x000fe200078e02ff */
[-C--:B------:R-:W-:Y:S02]  /*eb40*/  @!P1 LEA.HI.X R11, R96, R67.reuse, R114, 0x1, P0 ;  /* 0x00000043600b9211 */ /* 0x080fe400000f0c72 */
[----:B------:R-:W-:Y:S01]  /*eb50*/  LOP3.LUT P0, RZ, R62, 0x1, RZ, 0xc0, !PT ;  /* 0x000000013eff7812 */ /* 0x000fe2000780c0ff */
[----:B--2---:R1:W-:Y:S01]  /*eb60*/  @!P5 ST.E.128 desc[UR6][R12.64], R4 ;  /* 0x000000040c00d985 */ /* 0x0043e2000c101d06 */
[----:B------:R-:W-:Y:S04]  /*eb70*/  ISETP.NE.AND P5, PT, R16, RZ, PT ;  /* 0x000000ff1000720c */ /* 0x000fe80003fa5270 */
[----:B-1----:R1:W2:Y:S02]  /*eb80*/  @!P4 LD.E.128 R4, desc[UR6][R2.64] ;  /* 0x000000060204c980 */ /* 0x0022a4000c101d00 */
[----:B-1----:R-:W-:Y:S01]  /*eb90*/  @!P4 IMAD.MOV.U32 R2, RZ, RZ, R68 ;  /* 0x000000ffff02c224 */ /* 0x002fe200078e0044 */
[-C--:B------:R-:W-:Y:S03]  /*eba0*/  @!P4 MOV R3, R67.reuse ;  /* 0x000000430003c202 */ /* 0x080fe60000000f00 */
[----:B------:R-:W-:Y:S04]  /*ebb0*/  @!P4 IMAD.WIDE.U32 R2, R190, 0xa0, R2 ;  /* 0x000000a0be02c825 */ /* 0x000fe800078e0002 */
[----:B------:R-:W-:Y:S02]  /*ebc0*/  @!P4 IMAD.IADD R3, R3, 0x1, R0 ;  /* 0x000000010303c824 */ /* 0x000fe400078e0200 */
[----:B------:R-:W-:Y:S03]  /*ebd0*/  @!P3 IMAD R0, R65, 0xc0, RZ ;  /* 0x000000c04100b824 */ /* 0x000fe600078e02ff */
[----:B--2---:R1:W-:Y:S01]  /*ebe0*/  @!P4 ST.E.128 desc[UR6][R2.64], R4 ;  /* 0x000000040200c985 */ /* 0x0043e2000c101d06 */
[----:B------:R-:W-:Y:S01]  /*ebf0*/  ISETP.NE.AND P4, PT, R17, RZ, PT ;  /* 0x000000ff1100720c */ /* 0x000fe20003f85270 */
[----:B-1----:R-:W-:Y:S01]  /*ec00*/  @!P3 IMAD.MOV.U32 R3, RZ, RZ, R69 ;  /* 0x000000ffff03b224 */ /* 0x002fe200078e0045 */
[----:B------:R-:W-:Y:S05]  /*ec10*/  @!P3 MOV R2, R70 ;  /* 0x000000460002b202 */ /* 0x000fea0000000f00 */
[----:B------:R-:W-:Y:S05]  /*ec20*/  @!P3 IMAD.WIDE.U32 R2, R64, 0xc0, R2 ;  /* 0x000000c04002b825 */ /* 0x000fea00078e0002 */
[----:B------:R-:W-:Y:S01]  /*ec30*/  @!P3 IADD3 R3, R3, R0, RZ ;  /* 0x000000000303b210 */ /* 0x000fe20007ffe0ff */
[----:B------:R-:W-:Y:S04]  /*ec40*/  @!P3 IMAD R0, R191, 0xc0, RZ ;  /* 0x000000c0bf00b824 */ /* 0x000fe800078e02ff */
[----:B------:R1:W2:Y:S02]  /*ec50*/  @!P3 LD.E.128 R4, desc[UR6][R2.64] ;  /* 0x000000060204b980 */ /* 0x0002a4000c101d00 */
        /* <DEDUP_REMOVED lines=20> */
[----:B-1----:R-:W-:Y:S03]  /*eda0*/  @!P0 IMAD.MOV.U32 R3, RZ, RZ, R69 ;  /* 0x000000ffff038224 */ /* 0x002fe600078e0045 */
[----:B------:R-:W2:Y:S01]  /*edb0*/  @!P1 LD.E.128 R4, desc[UR6][R8.64] ;  /* 0x0000000608049980 */ /* 0x000ea2000c101d00 */
[----:B------:R-:W-:Y:S05]  /*edc0*/  @!P0 MOV R2, R70 ;  /* 0x0000004600028202 */ /* 0x000fea0000000f00 */
[----:B------:R-:W-:Y:S05]  /*edd0*/  @!P0 IMAD.WIDE.U32 R2, R64, 0x120, R2 ;  /* 0x0000012040028825 */ /* 0x000fea00078e0002 */
[----:B------:R-:W-:Y:S01]  /*ede0*/  @!P0 IADD3 R3, R3, R0, RZ ;  /* 0x0000000003038210 */ /* 0x000fe20007ffe0ff */
[----:B------:R-:W-:Y:S01]  /*edf0*/  @!P0 IMAD R0, R191, 0x120, RZ ;  /* 0x00000120bf008824 */ /* 0x000fe200078e02ff */
[----:B--2---:R1:W-:Y:S01]  /*ee00*/  @!P1 ST.E.128 desc[UR6][R10.64], R4 ;  /* 0x000000040a009985 */ /* 0x0043e2000c101d06 */
[----:B------:R-:W-:Y:S01]  /*ee10*/  ISETP.NE.AND P1, PT, R27, RZ, PT ;  /* 0x000000ff1b00720c */ /* 0x000fe20003f25270 */
[----:B-1----:R-:W-:Y:S03]  /*ee20*/  @!P0 IMAD.MOV.U32 R4, RZ, RZ, R68 ;  /* 0x000000ffff048224 */ /* 0x002fe600078e0044 */
[----:B------:R1:W2:Y:S01]  /*ee30*/  @!P0 LD.E.128 R8, desc[UR6][R2.64] ;  /* 0x0000000602088980 */ /* 0x0002a2000c101d00 */
[----:B------:R-:W-:Y:S01]  /*ee40*/  @!P6 IMAD R6, R65, 0x140, RZ ;  /* 0x000001404106e824 */ /* 0x000fe200078e02ff */
[----:B------:R-:W-:Y:S03]  /*ee50*/  @!P0 MOV R5, R67 ;  /* 0x0000004300058202 */ /* 0x000fe60000000f00 */
[----:B------:R-:W-:Y:S04]  /*ee60*/  @!P0 IMAD.WIDE.U32 R4, R190, 0x120, R4 ;  /* 0x00000120be048825 */ /* 0x000fe800078e0004 */
[----:B------:R-:W-:Y:S02]  /*ee70*/  @!P0 IMAD.IADD R5, R5, 0x1, R0 ;  /* 0x0000000105058824 */ /* 0x000fe400078e0200 */
[----:B------:R-:W-:Y:S02]  /*ee80*/  @!P6 IMAD R0, R191, 0x140, RZ ;  /* 0x00000140bf00e824 */ /* 0x000fe400078e02ff */
[----:B-1----:R-:W-:Y:S01]  /*ee90*/  @!P6 IMAD.MOV.U32 R2, RZ, RZ, R70 ;  /* 0x000000ffff02e224 */ /* 0x002fe200078e0046 */
[----:B------:R-:W-:Y:S03]  /*eea0*/  @!P6 MOV R3, R69 ;  /* 0x000000450003e202 */ /* 0x000fe60000000f00 */
[----:B------:R-:W-:Y:S05]  /*eeb0*/  @!P6 IMAD.WIDE.U32 R2, R64, 0x140, R2 ;  /* 0x000001404002e825 */ /* 0x000fea00078e0002 */
[----:B------:R-:W-:Y:S01]  /*eec0*/  @!P6 IADD3 R3, R3, R6, RZ ;  /* 0x000000060303e210 */ /* 0x000fe20007ffe0ff */
[----:B------:R-:W-:Y:S01]  /*eed0*/  @!P5 IMAD R6, R65, 0x160, RZ ;  /* 0x000001604106d824 */ /* 0x000fe200078e02ff */
[----:B--2---:R1:W-:Y:S02]  /*eee0*/  @!P0 ST.E.128 desc[UR6][R4.64], R8 ;  /* 0x0000000804008985 */ /* 0x0043e4000c101d06 */
[----:B-1----:R-:W-:Y:S03]  /*eef0*/  @!P6 IMAD.MOV.U32 R4, RZ, RZ, R68 ;  /* 0x000000ffff04e224 */ /* 0x002fe600078e0044 */
[----:B------:R1:W2:Y:S01]  /*ef00*/  @!P6 LD.E.128 R8, desc[UR6][R2.64] ;  /* 0x000000060208e980 */ /* 0x0002a2000c101d00 */
        /* <DEDUP_REMOVED lines=36> */
[-C--:B------:R-:W-:Y:S03]  /*f150*/  @!P3 MOV R5, R67.reuse ;  /* 0x000000430005b202 */ /* 0x080fe60000000f00 */
[----:B------:R-:W-:Y:S05]  /*f160*/  @!P3 IMAD.WIDE.U32 R4, R190, 0x1a0, R4 ;  /* 0x000001a0be04b825 */ /* 0x000fea00078e0004 */
[----:B------:R-:W-:Y:S01]  /*f170*/  @!P3 IADD3 R5, R5, R0, RZ ;  /* 0x000000000505b210 */ /* 0x000fe20007ffe0ff */
[----:B------:R-:W-:Y:S02]  /*f180*/  @!P2 IMAD R0, R191, 0x1c0, RZ ;  /* 0x000001c0bf00a824 */ /* 0x000fe400078e02ff */
[----:B-1----:R-:W-:Y:S01]  /*f190*/  @!P2 IMAD.MOV.U32 R3, RZ, RZ, R69 ;  /* 0x000000ffff03a224 */ /* 0x002fe200078e0045 */
[----:B------:R-:W-:Y:S05]  /*f1a0*/  @!P2 MOV R2, R70 ;  /* 0x000000460002a202 */ /* 0x000fea0000000f00 */
        /* <DEDUP_REMOVED lines=9> */
[----:B------:R-:W-:Y:S01]  /*f240*/  @!P1 IMAD R0, R191, 0x1e0, RZ ;  /* 0x000001e0bf009824 */ /* 0x000fe200078e02ff */
[----:B-1----:R-:W-:Y:S01]  /*f250*/  @!P1 MOV R2, R70 ;  /* 0x0000004600029202 */ /* 0x002fe20000000f00 */
[----:B------:R-:W-:Y:S04]  /*f260*/  @!P1 IMAD.MOV.U32 R3, RZ, RZ, R69 ;  /* 0x000000ffff039224 */ /* 0x000fe800078e0045 */
[----:B------:R-:W-:Y:S05]  /*f270*/  @!P1 IMAD.WIDE.U32 R2, R64, 0x1e0, R2 ;  /* 0x000001e040029825 */ /* 0x000fea00078e0002 */
[----:B------:R-:W-:Y:S01]  /*f280*/  @!P1 IADD3 R3, R3, R6, RZ ;  /* 0x0000000603039210 */ /* 0x000fe20007ffe0ff */
[----:B--2---:R1:W-:Y:S05]  /*f290*/  @!P2 ST.E.128 desc[UR6][R4.64], R8 ;  /* 0x000000080400a985 */ /* 0x0043ea000c101d06 */
[----:B-1----:R1:W2:Y:S02]  /*f2a0*/  @!P1 LD.E.128 R4, desc[UR6][R2.64] ;  /* 0x0000000602049980 */ /* 0x0022a4000c101d00 */
[----:B-1----:R-:W-:Y:S01]  /*f2b0*/  @!P1 IMAD.MOV.U32 R2, RZ, RZ, R68 ;  /* 0x000000ffff029224 */ /* 0x002fe200078e0044 */
[----:B------:R-:W-:Y:S03]  /*f2c0*/  @!P1 MOV R3, R67 ;  /* 0x0000004300039202 */ /* 0x000fe60000000f00 */
[----:B------:R-:W-:Y:S05]  /*f2d0*/  @!P1 IMAD.WIDE.U32 R2, R190, 0x1e0, R2 ;  /* 0x000001e0be029825 */ /* 0x000fea00078e0002 */
[----:B------:R-:W-:Y:S05]  /*f2e0*/  @!P1 IADD3 R3, R3, R0, RZ ;  /* 0x0000000003039210 */ /* 0x000fea0007ffe0ff */
[----:B--2---:R1:W-:Y:S02]  /*f2f0*/  @!P1 ST.E.128 desc[UR6][R2.64], R4 ;  /* 0x0000000402009985 */ /* 0x0043e4000c101d06 */
.L_x_991:
[----:B------:R-:W-:Y:S05]  /*f300*/  BSYNC B2 ;  /* 0x0000000000027941 */ /* 0x000fea0003800000 */
.L_x_956:
[----:B------:R-:W-:Y:S01]  /*f310*/  ISETP.NE.U32.AND P1, PT, R220, RZ, PT ;  /* 0x000000ffdc00720c */ /* 0x000fe20003f25070 */
[----:B------:R-:W5:Y:S01]  /*f320*/  LD.E R0, desc[UR6][R24.64+0x128] ;  /* 0x0001280618007980 */ /* 0x000f62000c101900 */
[----:B-1----:R-:W-:Y:S01]  /*f330*/  IMAD.MOV.U32 R2, RZ, RZ, R70 ;  /* 0x000000ffff027224 */ /* 0x002fe200078e0046 */
[----:B------:R-:W-:Y:S01]  /*f340*/  BSSY B0, `(.L_x_1056) ;  /* 0x0000065000007945 */ /* 0x000fe20003800000 */
[----:B------:R-:W-:Y:S01]  /*f350*/  ISETP.NE.AND.EX P1, PT, R221, RZ, PT, P1 ;  /* 0x000000ffdd00720c */ /* 0x000fe20003f25310 */
[----:B------:R-:W-:Y:S02]  /*f360*/  IMAD.MOV.U32 R3, RZ, RZ, R69 ;  /* 0x000000ffff037224 */ /* 0x000fe400078e0045 */
[----:B-----5:R-:W-:Y:S05]  /*f370*/  IMAD.U32 R0, R0, -0x100, RZ ;  /* 0xffffff0000007824 */ /* 0x020fea00078e00ff */
[C---:B------:R-:W-:Y:S04]  /*f380*/  LEA R70, P0, R0.reuse, R2, 0x1 ;  /* 0x0000000200467211 */ /* 0x040fe800078008ff */
[----:B------:R-:W-:Y:S01]  /*f390*/  LEA.HI.X.SX32 R69, R0, R3, 0x1, P0 ;  /* 0x0000000300457211 */ /* 0x000fe200000f0eff */
[----:B------:R-:W-:Y:S08]  /*f3a0*/  @!P1 BRA `(.L_x_1057) ;  /* 0x0000000400489947 */ /* 0x000ff00003800000 */
[----:B------:R-:W-:Y:S04]  /*f3b0*/  IADD3 R0, R21, -0x1, RZ ;  /* 0xffffffff15007810 */ /* 0x000fe80007ffe0ff */
[----:B------:R-:W-:Y:S11]  /*f3c0*/  ISETP.GT.AND P0, PT, R0, R118, PT ;  /* 0x000000760000720c */ /* 0x000ff60003f04270 */
[----:B------:R-:W-:Y:S02]  /*f3d0*/  @!UPT UIADD3 URZ, URZ, URZ, URZ ;  /* 0x0000003f3f3ff290 */ /* 0x000fe4000fffe03f */
[----:B------:R-:W-:Y:S05]  /*f3e0*/  @!P0 BRA `(.L_x_1058) ;  /* 0x0000000400688947 */ /* 0x000fea0003800000 */
[----:B------:R-:W5:Y:S01]  /*f3f0*/  LD.E R3, desc[UR6][R24.64+0x170] ;  /* 0x0001700618037980 */ /* 0x000f62000c101900 */
[----:B--234-:R-:W-:Y:S03]  /*f400*/  IABS R9, R20 ;  /* 0x0000001400097213 */ /* 0x01cfe60000000000 */
[----:B------:R-:W2:Y:S01]  /*f410*/  LD.E.64 R12, desc[UR6][R24.64+0x28] ;  /* 0x00002806180c7980 */ /* 0x000ea2000c101b00 */
[-C--:B-----5:R-:W-:Y:S02]  /*f420*/  IABS R5, R3.reuse ;  /* 0x0000000300057213 */ /* 0x0a0fe40000000000 */
[----:B------:R-:W-:Y:S02]  /*f430*/  IABS R8, R3 ;  /* 0x0000000300087213 */ /* 0x000fe40000000000 */
[----:B------:R-:W1:Y:S03]  /*f440*/  I2F.RP R6, R5 ;  /* 0x0000000500067306 */ /* 0x000e660000209400 */
[----:B------:R-:W-:Y:S07]  /*f450*/  IMAD.MOV R8, RZ, RZ, -R8 ;  /* 0x000000ffff087224 */ /* 0x000fee00078e0a08 */
[----:B-1----:R-:W1:Y:S02]  /*f460*/  MUFU.RCP R6, R6 ;  /* 0x0000000600067308 */ /* 0x002e640000001000 */
[----:B-1----:R-:W-:Y:S08]  /*f470*/  VIADD R6, R6, 0xffffffe ;  /* 0x0ffffffe06067836 */ /* 0x002ff00000000000 */
[----:B------:R-:W1:Y:S02]  /*f480*/  F2I.FTZ.U32.TRUNC.NTZ R7, R6 ;  /* 0x0000000600077305 */ /* 0x000e64000021f000 */
[--C-:B-1----:R-:W-:Y:S02]  /*f490*/  IMAD.MOV R0, RZ, RZ, -R7.reuse ;  /* 0x000000ffff007224 */ /* 0x102fe400078e0a07 */
[----:B------:R-:W-:Y:S03]  /*f4a0*/  IMAD.MOV.U32 R6, RZ, RZ, RZ ;  /* 0x000000ffff067224 */ /* 0x000fe600078e00ff */
[----:B------:R-:W-:Y:S01]  /*f4b0*/  MOV R2, R0 ;  /* 0x0000000000027202 */ /* 0x000fe20000000f00 */
[----:B------:R-:W-:Y:S04]  /*f4c0*/  VIADD R0, R22, 0xfffffe00 ;  /* 0xfffffe0016007836 */ /* 0x000fe80000000000 */
[----:B------:R-:W-:Y:S01]  /*f4d0*/  IMAD R2, R2, R5, RZ ;  /* 0x0000000502027224 */ /* 0x000fe200078e02ff */
[----:B------:R-:W-:Y:S03]  /*f4e0*/  IABS R4, R0 ;  /* 0x0000000000047213 */ /* 0x000fe60000000000 */
[----:B------:R-:W-:Y:S01]  /*f4f0*/  IMAD.HI.U32 R7, R7, R2, R6 ;  /* 0x0000000207077227 */ /* 0x000fe200078e0006 */
[----:B------:R-:W-:Y:S05]  /*f500*/  MOV R6, R4 ;  /* 0x0000000400067202 */ /* 0x000fea0000000f00 */
[C---:B------:R-:W-:Y:S04]  /*f510*/  IMAD.HI.U32 R2, R7.reuse, R6, RZ ;  /* 0x0000000607027227 */ /* 0x040fe800078e00ff */
[----:B------:R-:W-:Y:S04]  /*f520*/  IMAD.HI.U32 R4, R7, R9, RZ ;  /* 0x0000000907047227 */ /* 0x000fe800078e00ff */
[-C--:B------:R-:W-:Y:S02]  /*f530*/  IMAD R6, R2, R8.reuse, R6 ;  /* 0x0000000802067224 */ /* 0x080fe400078e0206 */
[----:B------:R-:W-:Y:S03]  /*f540*/  IMAD R7, R4, R8, R9 ;  /* 0x0000000804077224 */ /* 0x000fe600078e0209 */
[C---:B------:R-:W-:Y:S02]  /*f550*/  ISETP.GT.U32.AND P0, PT, R5.reuse, R6, PT ;  /* 0x000000060500720c */ /* 0x040fe40003f04070 */
[----:B------:R-:W-:Y:S11]  /*f560*/  ISETP.GT.U32.AND P3, PT, R5, R7, PT ;  /* 0x000000070500720c */ /* 0x000ff60003f64070 */
[----:B------:R-:W-:Y:S02]  /*f570*/  @!P0 IMAD.IADD R6, R6, 0x1, -R5 ;  /* 0x0000000106068824 */ /* 0x000fe400078e0a05 */
[-C--:B------:R-:W-:Y:S01]  /*f580*/  @!P3 IADD3 R7, R7, -R5.reuse, RZ ;  /* 0x800000050707b210 */ /* 0x080fe20007ffe0ff */
[----:B------:R-:W-:Y:S01]  /*f590*/  @!P0 VIADD R2, R2, 0x1 ;  /* 0x0000000102028836 */ /* 0x000fe20000000000 */
[----:B------:R-:W-:Y:S01]  /*f5a0*/  ISETP.NE.AND P0, PT, R3, RZ, PT ;  /* 0x000000ff0300720c */ /* 0x000fe20003f05270 */
[----:B------:R-:W-:Y:S01]  /*f5b0*/  @!P3 VIADD R4, R4, 0x1 ;  /* 0x000000010404b836 */ /* 0x000fe20000000000 */
[-C--:B------:R-:W-:Y:S02]  /*f5c0*/  ISETP.GE.U32.AND P4, PT, R6, R5.reuse, PT ;  /* 0x000000050600720c */ /* 0x080fe40003f86070 */
[----:B------:R-:W-:Y:S02]  /*f5d0*/  ISETP.GE.U32.AND P5, PT, R7, R5, PT ;  /* 0x000000050700720c */ /* 0x000fe40003fa6070 */
[-C--:B------:R-:W-:Y:S02]  /*f5e0*/  LOP3.LUT R6, R0, R3.reuse, RZ, 0x3c, !PT ;  /* 0x0000000300067212 */ /* 0x080fe400078e3cff */
[-C--:B------:R-:W-:Y:S02]  /*f5f0*/  LOP3.LUT R5, R20, R3.reuse, RZ, 0x3c, !PT ;  /* 0x0000000314057212 */ /* 0x080fe400078e3cff */
[----:B------:R-:W-:Y:S02]  /*f600*/  ISETP.GE.AND P1, PT, R6, RZ, PT ;  /* 0x000000ff0600720c */ /* 0x000fe40003f26270 */
[----:B------:R-:W-:Y:S02]  /*f610*/  ISETP.GE.AND P2, PT, R5, RZ, PT ;  /* 0x000000ff0500720c */ /* 0x000fe40003f46270 */
[----:B------:R-:W-:Y:S02]  /*f620*/  LOP3.LUT R6, RZ, R3, RZ, 0x33, !PT ;  /* 0x00000003ff067212 */ /* 0x000fe400078e33ff */
[----:B------:R-:W-:Y:S01]  /*f630*/  @P4 IADD3 R2, R2, 0x1, RZ ;  /* 0x0000000102024810 */ /* 0x000fe20007ffe0ff */
[----:B------:R-:W-:Y:S01]  /*f640*/  @P5 VIADD R4, R4, 0x1 ;  /* 0x0000000104045836 */ /* 0x000fe20000000000 */
[----:B------:R-:W-:Y:S05]  /*f650*/  IADD3 R0, -R20, R0, RZ ;  /* 0x0000000014007210 */ /* 0x000fea0007ffe1ff */
[----:B------:R-:W-:Y:S02]  /*f660*/  @!P1 IADD3 R2, -R2, RZ, RZ ;  /* 0x000000ff02029210 */ /* 0x000fe40007ffe1ff */
[----:B------:R-:W-:Y:S02]  /*f670*/  @!P2 IMAD.MOV R4, RZ, RZ, -R4 ;  /* 0x000000ffff04a224 */ /* 0x000fe400078e0a04 */
[C---:B------:R-:W-:Y:S03]  /*f680*/  SEL R5, R6.reuse, R2, !P0 ;  /* 0x0000000206057207 */ /* 0x040fe60004000000 */
[----:B------:R-:W-:Y:S02]  /*f690*/  SEL R2, R6, R4, !P0 ;  /* 0x0000000406027207 */ /* 0x000fe40004000000 */
[CC--:B------:R-:W-:Y:S01]  /*f6a0*/  LEA R10, P1, R5.reuse, R220.reuse, 0x2 ;  /* 0x000000dc050a7211 */ /* 0x0c0fe200078210ff */
[----:B------:R-:W3:Y:S01]  /*f6b0*/  LD.E.64 R6, desc[UR6][R24.64+0x40] ;  /* 0x0000400618067980 */ /* 0x000ee2000c101b00 */
[C---:B------:R-:W-:Y:S02]  /*f6c0*/  LEA R8, P0, R2.reuse, R220, 0x2 ;  /* 0x000000dc02087211 */ /* 0x040fe400078010ff */
[-C--:B------:R-:W-:Y:S02]  /*f6d0*/  LEA.HI.X.SX32 R11, R5, R221.reuse, 0x2, P1 ;  /* 0x000000dd050b7211 */ /* 0x080fe400008f16ff */
[C---:B------:R-:W-:Y:S01]  /*f6e0*/  LEA.HI.X.SX32 R9, R2.reuse, R221, 0x2, P0 ;  /* 0x000000dd02097211 */ /* 0x040fe200000f16ff */
[----:B------:R-:W-:Y:S02]  /*f6f0*/  IMAD.IADD R2, R2, 0x1, -R5 ;  /* 0x0000000102027824 */ /* 0x000fe400078e0a05 */
[----:B------:R-:W4:Y:S02]  /*f700*/  LD.E R15, desc[UR6][R10.64] ;  /* 0x000000060a0f7980 */ /* 0x000f24000c101900 */
[----:B------:R-:W-:Y:S02]  /*f710*/  IMAD R0, R2, R3, R0 ;  /* 0x0000000302007224 */ /* 0x000fe400078e0200 */
[----:B------:R-:W4:Y:S03]  /*f720*/  LD.E R4, desc[UR6][R8.64] ;  /* 0x0000000608047980 */ /* 0x000f26000c101900 */
[----:B------:R-:W-:Y:S01]  /*f730*/  SHF.R.S32.HI R14, RZ, 0x1f, R0 ;  /* 0x0000001fff0e7819 */ /* 0x000fe20000011400 */
[----:B------:R-:W5:Y:S06]  /*f740*/  LD.E.64 R10, desc[UR6][R24.64+0x38] ;  /* 0x00003806180a7980 */ /* 0x000f6c000c101b00 */
[----:B------:R-:W5:Y:S01]  /*f750*/  LD.E.64 R8, desc[UR6][R24.64+0x20] ;  /* 0x0000200618087980 */ /* 0x000f62000c101b00 */
[----:B---3--:R-:W-:Y:S04]  /*f760*/  IMAD R2, R7, R0, RZ ;  /* 0x0000000007027224 */ /* 0x008fe800078e02ff */
[----:B------:R-:W-:Y:S01]  /*f770*/  IMAD R7, R6, R14, R2 ;  /* 0x0000000e06077224 */ /* 0x000fe200078e0202 */
[----:B----4-:R-:W-:Y:S01]  /*f780*/  IADD3 R15, -R4, R15, RZ ;  /* 0x0000000f040f7210 */ /* 0x010fe20007ffe1ff */
[----:B------:R-:W-:Y:S03]  /*f790*/  IMAD.WIDE.U32 R4, R6, R0, RZ ;  /* 0x0000000006047225 */ /* 0x000fe600078e00ff */
[----:B------:R-:W-:Y:S01]  /*f7a0*/  SHF.R.S32.HI R16, RZ, 0x1f, R15 ;  /* 0x0000001fff107819 */ /* 0x000fe2000001140f */
[----:B------:R-:W-:Y:S02]  /*f7b0*/  IMAD.IADD R5, R5, 0x1, R7 ;  /* 0x0000000105057824 */ /* 0x000fe400078e0207 */
[----:B--2---:R-:W-:Y:S03]  /*f7c0*/  IMAD.WIDE.U32 R4, R15, R12, R4 ;  /* 0x0000000c0f047225 */ /* 0x004fe600078e0004 */
[----:B------:R-:W-:Y:S01]  /*f7d0*/  LEA R72, P1, R4, R72, 0x1 ;  /* 0x0000004804487211 */ /* 0x000fe200078208ff */
[-C--:B-----5:R-:W-:Y:S04]  /*f7e0*/  IMAD R2, R9, R15.reuse, RZ ;  /* 0x0000000f09027224 */ /* 0x0a0fe800078e02ff */
[C---:B------:R-:W-:Y:S02]  /*f7f0*/  IMAD R6, R8.reuse, R16, R2 ;  /* 0x0000001008067224 */ /* 0x040fe400078e0202 */
[-C--:B------:R-:W-:Y:S04]  /*f800*/  IMAD.WIDE.U32 R2, R8, R15.reuse, RZ ;  /* 0x0000000f08027225 */ /* 0x080fe800078e00ff */
[----:B------:R-:W-:Y:S01]  /*f810*/  IMAD R15, R13, R15, RZ ;  /* 0x0000000f0d0f7224 */ /* 0x000fe200078e02ff */
[----:B------:R-:W-:Y:S01]  /*f820*/  IADD3 R3, R3, R6, RZ ;  /* 0x0000000603037210 */ /* 0x000fe20007ffe0ff */
[----:B------:R-:W-:Y:S02]  /*f830*/  IMAD R6, R11, R0, RZ ;  /* 0x000000000b067224 */ /* 0x000fe400078e02ff */
[----:B------:R-:W-:Y:S04]  /*f840*/  IMAD.WIDE.U32 R2, R0, R10, R2 ;  /* 0x0000000a00027225 */ /* 0x000fe800078e0002 */
[----:B------:R-:W-:Y:S01]  /*f850*/  IMAD R0, R12, R16, R15 ;  /* 0x000000100c007224 */ /* 0x000fe200078e020f */
[----:B------:R-:W-:Y:S01]  /*f860*/  LEA R68, P0, R2, R68, 0x1 ;  /* 0x0000004402447211 */ /* 0x000fe200078008ff */
[----:B------:R-:W-:Y:S02]  /*f870*/  IMAD R10, R10, R14, R6 ;  /* 0x0000000e0a0a7224 */ /* 0x000fe400078e0206 */
[----:B------:R-:W-:Y:S03]  /*f880*/  IMAD.IADD R0, R5, 0x1, R0 ;  /* 0x0000000105007824 */ /* 0x000fe600078e0200 */
[----:B------:R-:W-:Y:S02]  /*f890*/  IADD3 R10, R3, R10, RZ ;  /* 0x0000000a030a7210 */ /* 0x000fe40007ffe0ff */
[----:B------:R-:W-:Y:S02]  /*f8a0*/  LEA.HI.X R71, R4, R71, R0, 0x1, P1 ;  /* 0x0000004704477211 */ /* 0x000fe400008f0c00 */
[----:B------:R-:W-:Y:S01]  /*f8b0*/  LEA.HI.X R67, R2, R67, R10, 0x1, P0 ;  /* 0x0000004302437211 */ /* 0x000fe200000f0c0a */
[----:B------:R-:W-:Y:S05]  /*f8c0*/  BRA `(.L_x_1058) ;  /* 0x0000000000307947 */ /* 0x000fea0003800000 */
.L_x_1057:
[----:B------:R-:W-:Y:S01]  /*f8d0*/  MOV R5, R71 ;  /* 0x0000004700057202 */ /* 0x000fe20000000f00 */
[----:B--23--:R-:W2:Y:S01]  /*f8e0*/  LD.E R6, desc[UR6][R24.64+0x40] ;  /* 0x0000400618067980 */ /* 0x00cea2000c101900 */
[----:B------:R-:W-:Y:S01]  /*f8f0*/  MOV R3, R67 ;  /* 0x0000004300037202 */ /* 0x000fe20000000f00 */
[----:B------:R-:W-:Y:S02]  /*f900*/  IMAD.MOV.U32 R4, RZ, RZ, R72 ;  /* 0x000000ffff047224 */ /* 0x000fe400078e0048 */
[----:B------:R-:W3:Y:S01]  /*f910*/  LD.E R0, desc[UR6][R24.64+0x38] ;  /* 0x0000380618007980 */ /* 0x000ee2000c101900 */
[----:B------:R-:W-:Y:S02]  /*f920*/  IMAD.MOV.U32 R2, RZ, RZ, R68 ;  /* 0x000000ffff027224 */ /* 0x000fe400078e0044 */
[----:B---3--:R-:W-:Y:S02]  /*f930*/  IMAD.U32 R0, R0, -0x100, RZ ;  /* 0xffffff0000007824 */ /* 0x008fe400078e00ff */
[----:B--2---:R-:W-:Y:S03]  /*f940*/  IMAD.U32 R6, R6, -0x100, RZ ;  /* 0xffffff0006067824 */ /* 0x004fe600078e00ff */
[----:B------:R-:W-:Y:S02]  /*f950*/  LEA R68, P0, R0, R2, 0x1 ;  /* 0x0000000200447211 */ /* 0x000fe400078008ff */
[----:B------:R-:W-:Y:S02]  /*f960*/  LEA R72, P1, R6, R4, 0x1 ;  /* 0x0000000406487211 */ /* 0x000fe400078208ff */
[----:B------:R-:W-:Y:S02]  /*f970*/  LEA.HI.X.SX32 R67, R0, R3, 0x1, P0 ;  /* 0x0000000300437211 */ /* 0x000fe400000f0eff */
[----:B------:R-:W-:Y:S09]  /*f980*/  LEA.HI.X.SX32 R71, R6, R5, 0x1, P1 ;  /* 0x0000000506477211 */ /* 0x000ff200008f0eff */
.L_x_1058:
[----:B------:R-:W-:Y:S05]  /*f990*/  BSYNC B0 ;  /* 0x0000000000007941 */ /* 0x000fea0003800000 */
.L_x_1056:
[----:B------:R-:W-:Y:S04]  /*f9a0*/  IADD3 R21, R21, -0x1, RZ ;  /* 0xffffffff15157810 */ /* 0x000fe80007ffe0ff */
[----:B------:R-:W-:Y:S11]  /*f9b0*/  ISETP.GT.AND P0, PT, R21, R118, PT ;  /* 0x000000761500720c */ /* 0x000ff60003f04270 */
[----:B------:R-:W-:Y:S02]  /*f9c0*/  @!UPT UIADD3 URZ, URZ, URZ, URZ ;  /* 0x0000003f3f3ff290 */ /* 0x000fe4000fffe03f */
[----:B------:R-:W-:Y:S05]  /*f9d0*/  @P0 BRA `(.L_x_1059) ;  /* 0xffffff3400740947 */ /* 0x000fea000383ffff */
.L_x_955:
[----:B------:R-:W-:Y:S05]  /*f9e0*/  WARPSYNC.ALL ;  /* 0x0000000000007948 */ /* 0x000fea0003800000 */
[----:B------:R-:W-:Y:S06]  /*f9f0*/  BAR.SYNC.DEFER_BLOCKING 0x0 ;  /* 0x0000000000007b1d */ /* 0x000fec0000010000 */
[----:B--234-:R-:W2:Y:S02]  /*fa00*/  LD.E R35, desc[UR6][R24.64+0xd0] ;  /* 0x0000d00618237980 */ /* 0x01cea4000c101900 */
[----:B------:R-:W1:Y:S01]  /*fa10*/  S2UR UR4, SR_CgaCtaId ;  /* 0x00000000000479c3 */ /* 0x000e620000008800 */
[----:B------:R-:W-:Y:S01]  /*fa20*/  UMOV UR5, 0x400 ;  /* 0x0000040000057882 */ /* 0x000fe20000000000 */
[----:B------:R-:W-:Y:S01]  /*fa30*/  BSSY B2, `(.L_x_1060) ;  /* 0x00002e9000027945 */ /* 0x000fe20003800000 */
[----:B------:R-:W3:Y:S01]  /*fa40*/  S2R R0, SR_CTAID.X ;  /* 0x0000000000007919 */ /* 0x000ee20000002500 */
[C---:B------:R-:W-:Y:S01]  /*fa50*/  SHF.L.U64.HI R6, R170.reuse, 0x4, R171 ;  /* 0x00000004aa067819 */ /* 0x040fe200000102ab */
[----:B------:R-:W-:Y:S01]  /*fa60*/  IMAD.SHL.U32 R4, R170, 0x10, RZ ;  /* 0x00000010aa047824 */ /* 0x000fe200078e00ff */
[----:B-1----:R-:W-:-:S06]  /*fa70*/  ULEA UR4, UR4, UR5, 0x18 ;  /* 0x0000000504047291 */ /* 0x002fcc000f8ec03f */
[----:B------:R-:W-:Y:S01]  /*fa80*/  LEA R188, R214, UR4, 0x1 ;  /* 0x00000004d6bc7c11 */ /* 0x000fe2000f8e08ff */
[----:B---3--:R-:W-:Y:S01]  /*fa90*/  IMAD.SHL.U32 R179, R0, 0x40, RZ ;  /* 0x0000004000b37824 */ /* 0x008fe200078e00ff */
[----:B--2---:R-:W-:-:S13]  /*faa0*/  ISETP.NE.AND P0, PT, R35, RZ, PT ;  /* 0x000000ff2300720c */ /* 0x004fda0003f05270 */
[----:B------:R-:W-:Y:S05]  /*fab0*/  @!P0 BRA `(.L_x_1061) ;  /* 0x0000002800808947 */ /* 0x000fea0003800000 */
[----:B------:R-:W2:Y:S01]  /*fac0*/  LD.E.64 R2, desc[UR6][R24.64+0xf0] ;  /* 0x0000f00618027980 */ /* 0x000ea2000c101b00 */
[----:B------:R-:W1:Y:S01]  /*fad0*/  S2R R5, SR_CTAID.Y ;  /* 0x0000000000057919 */ /* 0x000e620000002600 */
[----:B------:R-:W3:Y:S02]  /*fae0*/  S2R R0, SR_CTAID.Y ;  /* 0x0000000000007919 */ /* 0x000ee40000002600 */
[----:B------:R-:W4:Y:S04]  /*faf0*/  LD.E.U8 R12, desc[UR6][R24.64+0x1b3] ;  /* 0x0001b306180c7980 */ /* 0x000f28000c101100 */
[----:B------:R-:W4:Y:S04]  /*fb00*/  LDL R13, [R1+0x14c] ;  /* 0x00014c00010d7983 */ /* 0x000f280000100800 */
[----:B------:R-:W5:Y:S04]  /*fb10*/  LD.E R40, desc[UR6][R24.64+0xc0] ;  /* 0x0000c00618287980 */ /* 0x000f68000c101900 */
[----:B------:R-:W5:Y:S04]  /*fb20*/  LD.E.64 R26, desc[UR6][R24.64+0x148] ;  /* 0x00014806181a7980 */ /* 0x000f68000c101b00 */
[----:B------:R-:W5:Y:S01]  /*fb30*/  LD.E.64 R22, desc[UR6][R24.64+0x150] ;  /* 0x0001500618167980 */ /* 0x000f62000c101b00 */
[----:B-1----:R-:W-:-:S02]  /*fb40*/  SHF.R.S32.HI R5, RZ, 0x1f, R5 ;  /* 0x0000001fff057819 */ /* 0x002fc40000011405 */
[----:B--2---:R-:W-:-:S04]  /*fb50*/  ISETP.NE.U32.AND P1, PT, R2, RZ, PT ;  /* 0x000000ff0200720c */ /* 0x004fc80003f25070 */
[----:B------:R-:W-:-:S13]  /*fb60*/  ISETP.NE.AND.EX P1, PT, R3, RZ, PT, P1 ;  /* 0x000000ff0300720c */ /* 0x000fda0003f25310 */
[----:B---3--:R-:W-:-:S04]  /*fb70*/  @P1 LEA R2, P0, R0, R2, 0x2 ;  /* 0x0000000200021211 */ /* 0x008fc800078010ff */
[----:B------:R-:W-:Y:S01]  /*fb80*/  @P1 LEA.HI.X R3, R0, R3, R5, 0x2, P0 ;  /* 0x0000000300031211 */ /* 0x000fe200000f1405 */
[----:B------:R-:W-:-:S06]  /*fb90*/  IMAD.MOV.U32 R0, RZ, RZ, RZ ;  /* 0x000000ffff007224 */ /* 0x000fcc00078e00ff */
[----:B------:R1:W2:Y:S01]  /*fba0*/  @P1 LD.E R0, desc[UR6][R2.64] ;  /* 0x0000000602001980 */ /* 0x0002a2000c101900 */
[----:B------:R-:W-:Y:S01]  /*fbb0*/  LEA R5, P0, R170, R212, 0x5 ;  /* 0x000000d4aa057211 */ /* 0x000fe200078028ff */
[----:B------:R-:W-:-:S03]  /*fbc0*/  IMAD.MOV.U32 R214, RZ, RZ, R212 ;  /* 0x000000ffffd67224 */ /* 0x000fc600078e00d4 */
[----:B------:R-:W-:Y:S01]  /*fbd0*/  LEA.HI.X R7, R170, R215, R171, 0x5, P0 ;  /* 0x000000d7aa077211 */ /* 0x000fe200000f2cab */
[----:B------:R-:W-:Y:S01]  /*fbe0*/  IMAD R10, R171, 0x30, RZ ;  /* 0x00000030ab0a7824 */ /* 0x000fe200078e02ff */
[----:B-----5:R-:W-:Y:S02]  /*fbf0*/  LEA R42, P0, R5, R168, 0x1 ;  /* 0x000000a8052a7211 */ /* 0x020fe400078008ff */
[----:B------:R-:W-:Y:S02]  /*fc00*/  LEA.HI R20, R35, R35, RZ, 0x1 ;  /* 0x0000002323147211 */ /* 0x000fe400078f08ff */
[----:B------:R-:W-:Y:S02]  /*fc10*/  LEA.HI.X R43, R5, R169, R7, 0x1, P0 ;  /* 0x000000a9052b7211 */ /* 0x000fe400000f0c07 */
[----:B------:R-:W-:Y:S02]  /*fc20*/  IADD3 R4, P1, R4, R212, RZ ;  /* 0x000000d404047210 */ /* 0x000fe40007f3e0ff */
[----:B------:R-:W-:Y:S01]  /*fc30*/  SHF.R.S32.HI R20, RZ, 0x1, R20 ;  /* 0x00000001ff147819 */ /* 0x000fe20000011414 */
[----:B-1----:R-:W-:-:S04]  /*fc40*/  IMAD.WIDE.U32 R2, R170, 0x30, R214 ;  /* 0x00000030aa027825 */ /* 0x002fc800078e00d6 */
[----:B------:R-:W-:Y:S01]  /*fc50*/  IMAD.IADD R5, R3, 0x1, R10 ;  /* 0x0000000103057824 */ /* 0x000fe200078e020a */
[-C--:B------:R-:W-:Y:S01]  /*fc60*/  LEA R48, P0, R2, R168.reuse, 0x1 ;  /* 0x000000a802307211 */ /* 0x080fe200078008ff */
[----:B------:R-:W-:Y:S01]  /*fc70*/  IMAD.X R6, R6, 0x1, R215, P1 ;  /* 0x0000000106067824 */ /* 0x000fe200008e06d7 */
[-C--:B------:R-:W-:Y:S02]  /*fc80*/  LEA R28, P1, R4, R168.reuse, 0x1 ;  /* 0x000000a8041c7211 */ /* 0x080fe400078208ff */
[-C--:B------:R-:W-:Y:S02]  /*fc90*/  LEA.HI.X R49, R2, R169.reuse, R5, 0x1, P0 ;  /* 0x000000a902317211 */ /* 0x080fe400000f0c05 */
[----:B----4-:R-:W-:Y:S02]  /*fca0*/  ISETP.NE.AND P0, PT, R12, RZ, PT ;  /* 0x000000ff0c00720c */ /* 0x010fe40003f05270 */
[----:B------:R-:W-:Y:S02]  /*fcb0*/  LEA.HI.X R29, R4, R169, R6, 0x1, P1 ;  /* 0x000000a9041d7211 */ /* 0x000fe400008f0c06 */
[----:B------:R-:W-:-:S04]  /*fcc0*/  LEA R8, P2, R212, R168, 0x1 ;  /* 0x000000a8d4087211 */ /* 0x000fc800078408ff */
[----:B------:R-:W-:Y:S01]  /*fcd0*/  LEA.HI.X R9, R212, R169, R215, 0x1, P2 ;  /* 0x000000a9d4097211 */ /* 0x000fe200010f0cd7 */
[--C-:B------:R-:W-:Y:S02]  /*fce0*/  IMAD.IADD R38, R13, 0x1, -R179.reuse ;  /* 0x000000010d267824 */ /* 0x100fe400078e0ab3 */
[----:B------:R-:W-:Y:S01]  /*fcf0*/  IMAD.SHL.U32 R50, R20, 0x10, RZ ;  /* 0x0000001014327824 */ /* 0x000fe200078e00ff */
[----:B--2---:R-:W-:Y:S01]  /*fd00*/  IADD3 R11, R0, R166, R179 ;  /* 0x000000a6000b7210 */ /* 0x004fe20007ffe0b3 */
[----:B------:R-:W-:-:S04]  /*fd10*/  IMAD R0, R80, R20, R252 ;  /* 0x0000001450007224 */ /* 0x000fc800078e02fc */
[----:B------:R-:W-:Y:S02]  /*fd20*/  IMAD R4, R11, R20, RZ ;  /* 0x000000140b047224 */ /* 0x000fe400078e02ff */
[----:B------:R-:W-:-:S03]  /*fd30*/  IMAD.IADD R3, R252, 0x1, R0 ;  /* 0x00000001fc037824 */ /* 0x000fc600078e0200 */
[----:B------:R-:W-:Y:S02]  /*fd40*/  SHF.R.S32.HI R6, RZ, 0x1f, R4 ;  /* 0x0000001fff067819 */ /* 0x000fe40000011404 */
[C---:B------:R-:W-:Y:S02]  /*fd50*/  IADD3 R15, P2, R4.reuse, R0, RZ ;  /* 0x00000000040f7210 */ /* 0x040fe40007f5e0ff */
[----:B------:R-:W-:Y:S02]  /*fd60*/  IADD3 R39, P1, R4, R3, RZ ;  /* 0x0000000304277210 */ /* 0x000fe40007f3e0ff */
[-C--:B------:R-:W-:Y:S02]  /*fd70*/  LEA.HI.X.SX32 R17, R0, R6.reuse, 0x1, P2 ;  /* 0x0000000600117211 */ /* 0x080fe400010f0eff */
[----:B------:R-:W-:Y:S01]  /*fd80*/  LEA.HI.X.SX32 R37, R3, R6, 0x1, P1 ;  /* 0x0000000603257211 */ /* 0x000fe200008f0eff */
[----:B------:R-:W-:Y:S08]  /*fd90*/  @!P0 BRA `(.L_x_1062) ;  /* 0x0000000c00cc8947 */ /* 0x000ff00003800000 */
[----:B------:R-:W1:Y:S01]  /*fda0*/  S2R R30, SR_TID.X ;  /* 0x00000000001e7919 */ /* 0x000e620000002100 */
[----:B------:R-:W-:Y:S01]  /*fdb0*/  ISETP.GE.AND P0, PT, R80, R38, PT ;  /* 0x000000265000720c */ /* 0x000fe20003f06270 */
[----:B------:R-:W-:Y:S03]  /*fdc0*/  BSSY B1, `(.L_x_1063) ;  /* 0x0000038000017945 */ /* 0x000fe60003800000 */
[----:B-1----:R-:W-:-:S13]  /*fdd0*/  ISETP.LT.OR P0, PT, R30, -0x7, P0 ;  /* 0xfffffff91e00780c */ /* 0x002fda0000701670 */
[----:B------:R-:W-:Y:S05]  /*fde0*/  @P0 BRA `(.L_x_1064) ;  /* 0x0000000000d40947 */ /* 0x000fea0003800000 */
[----:B------:R-:W-:-:S13]  /*fdf0*/  ISETP.GE.AND P0, PT, R132, R40, PT ;  /* 0x000000288400720c */ /* 0x000fda0003f06270 */
[----:B------:R1:W-:Y:S01]  /*fe00*/  @P0 STS.128 [R188], RZ ;  /* 0x000000ffbc000388 */ /* 0x0003e20000000c00 */
[----:B------:R-:W-:Y:S05]  /*fe10*/  @P0 BRA `(.L_x_1064) ;  /* 0x0000000000c80947 */ /* 0x000fea0003800000 */
[----:B------:R2:W5:Y:S01]  /*fe20*/  LD.E.128 R4, desc[UR6][R8.64] ;  /* 0x0000000608047980 */ /* 0x000562000c101d00 */
[----:B------:R-:W-:Y:S01]  /*fe30*/  ISETP.GE.AND P0, PT, R132, R35, PT ;  /* 0x000000238400720c */ /* 0x000fe20003f06270 */
[----:B------:R-:W-:-:S12]  /*fe40*/  BSSY B0, `(.L_x_1065) ;  /* 0x000002e000007945 */ /* 0x000fd80003800000 */
[----:B------:R-:W-:Y:S05]  /*fe50*/  @P0 BRA `(.L_x_1066) ;  /* 0x0000000000b00947 */ /* 0x000fea0003800000 */
[C---:B------:R-:W-:Y:S02]  /*fe60*/  SHF.L.U32 R2, R15.reuse, 0x1, RZ ;  /* 0x000000010f027819 */ /* 0x040fe400000006ff */
[----:B------:R-:W-:Y:S02]  /*fe70*/  SHF.L.U64.HI R0, R15, 0x1, R17 ;  /* 0x000000010f007819 */ /* 0x000fe40000010211 */
[-C--:B--2---:R-:W-:Y:S02]  /*fe80*/  IADD3 R8, P1, R26, R2.reuse, RZ ;  /* 0x000000021a087210 */ /* 0x084fe40007f3e0ff */
[----:B------:R-:W-:Y:S02]  /*fe90*/  IADD3 R2, P0, R22, R2, RZ ;  /* 0x0000000216027210 */ /* 0x000fe40007f1e0ff */
[----:B------:R-:W-:-:S03]  /*fea0*/  IADD3.X R9, R27, R0, RZ, P1, !PT ;  /* 0x000000001b097210 */ /* 0x000fc60000ffe4ff */
[----:B------:R-:W-:Y:S02]  /*feb0*/  IMAD.X R3, R23, 0x1, R0, P0 ;  /* 0x0000000117037824 */ /* 0x000fe400000e0600 */
[----:B------:R2:W3:Y:S04]  /*fec0*/  LD.E.64 R10, desc[UR6][R8.64] ;  /* 0x00000006080a7980 */ /* 0x0004e8000c101b00 */
[----:B------:R4:W3:Y:S01]  /*fed0*/  LD.E.64 R12, desc[UR6][R2.64] ;  /* 0x00000006020c7980 */ /* 0x0008e2000c101b00 */
[----:B-----5:R-:W-:Y:S02]  /*fee0*/  LOP3.LUT R0, R7, 0xffff0000, RZ, 0xc0, !PT ;  /* 0xffff000007007812 */ /* 0x020fe400078ec0ff */
[C---:B--2---:R-:W-:Y:S02]  /*fef0*/  SHF.L.U32 R8, R5.reuse, 0x10, RZ ;  /* 0x0000001005087819 */ /* 0x044fe400000006ff */
[----:B----4-:R-:W-:-:S02]  /*ff00*/  LOP3.LUT R3, R5, 0xffff0000, RZ, 0xc0, !PT ;  /* 0xffff000005037812 */ /* 0x010fc400078ec0ff */
[----:B------:R-:W-:Y:S01]  /*ff10*/  SHF.L.U32 R2, R7, 0x10, RZ ;  /* 0x0000001007027819 */ /* 0x000fe200000006ff */
[C---:B------:R-:W-:Y:S01]  /*ff20*/  IMAD.U32 R9, R4.reuse, 0x10000, RZ ;  /* 0x0001000004097824 */ /* 0x040fe200078e00ff */
[----:B------:R-:W-:Y:S01]  /*ff30*/  LOP3.LUT R4, R4, 0xffff0000, RZ, 0xc0, !PT ;  /* 0xffff000004047812 */ /* 0x000fe200078ec0ff */
[C---:B------:R-:W-:Y:S01]  /*ff40*/  IMAD.U32 R5, R6.reuse, 0x10000, RZ ;  /* 0x0001000006057824 */ /* 0x040fe200078e00ff */
[----:B------:R-:W-:Y:S02]  /*ff50*/  LOP3.LUT R6, R6, 0xffff0000, RZ, 0xc0, !PT ;  /* 0xffff000006067812 */ /* 0x000fe400078ec0ff */
[----:B---3--:R-:W-:Y:S02]  /*ff60*/  LOP3.LUT R16, R10, 0xffff0000, RZ, 0xc0, !PT ;  /* 0xffff00000a107812 */ /* 0x008fe400078ec0ff */
[----:B------:R-:W-:Y:S02]  /*ff70*/  LOP3.LUT R19, R11, 0xffff0000, RZ, 0xc0, !PT ;  /* 0xffff00000b137812 */ /* 0x000fe400078ec0ff */
[----:B------:R-:W-:-:S02]  /*ff80*/  LOP3.LUT R18, R12, 0xffff0000, RZ, 0xc0, !PT ;  /* 0xffff00000c127812 */ /* 0x000fc400078ec0ff */
[----:B------:R-:W-:Y:S01]  /*ff90*/  LOP3.LUT R21, R13, 0xffff0000, RZ, 0xc0, !PT ;  /* 0xffff00000d157812 */ /* 0x000fe200078ec0ff */
[C---:B------:R-:W-:Y:S02]  /*ffa0*/  FMUL.FTZ R7, R3.reuse, R16 ;  /* 0x0000001003077220 */ /* 0x040fe40000410000 */
[----:B------:R-:W-:Y:S01]  /*ffb0*/  FMUL.FTZ R14, R3, R18 ;  /* 0x00000012030e7220 */ /* 0x000fe20000410000 */
[----:B------:R-:W-:Y:S01]  /*ffc0*/  SHF.L.U32 R12, R12, 0x10, RZ ;  /* 0x000000100c0c7819 */ /* 0x000fe200000006ff */
[C---:B------:R-:W-:Y:S01]  /*ffd0*/  FMUL.FTZ R3, R0.reuse, R21 ;  /* 0x0000001500037220 */ /* 0x040fe20000410000 */
[----:B------:R-:W-:Y:S01]  /*ffe0*/  FMUL.FTZ R0, R0, R19 ;  /* 0x0000001300007220 */ /* 0x000fe20000410000 */
[----:B------:R-:W-:Y:S01]  /*fff0*/  SHF.L.U32 R13, R13, 0x10, RZ ;  /* 0x000000100d0d7819 */ /* 0x000fe200000006ff */
[----:B------:R-:W-:Y:S01]  /*10000*/  FFMA.FTZ R14, R8, R16, -R14 ;  /* 0x00000010080e7223 */ /* 0x000fe2000001080e */
[----:B------:R-:W-:Y:S02]  /*10010*/  IMAD.U32 R10, R10, 0x10000, RZ ;  /* 0x000100000a0a7824 */ /* 0x000fe400078e00ff */
[----:B------:R-:W-:Y:S01]  /*10020*/  FFMA.FTZ R8, R8, R18, R7 ;  /* 0x0000001208087223 */ /* 0x000fe20000010007 */
[----:B------:R-:W-:-:S02]  /*10030*/  IMAD.U32 R11, R11, 0x10000, RZ ;  /* 0x000100000b0b7824 */ /* 0x000fc400078e00ff */
[C---:B------:R-:W-:Y:S01]  /*10040*/  FFMA.FTZ R3, R2.reuse, R19, -R3 ;  /* 0x0000001302037223 */ /* 0x040fe20000010803 */
[----:B------:R-:W-:Y:S01]  /*10050*/  FFMA.FTZ R7, R2, R21, R0 ;  /* 0x0000001502077223 */ /* 0x000fe20000010000 */
[----:B------:R-:W-:Y:S01]  /*10060*/  FMUL.FTZ R2, R4, R12 ;  /* 0x0000000c04027220 */ /* 0x000fe20000410000 */
[----:B------:R-:W-:Y:S01]  /*10070*/  FMUL.FTZ R0, R6, R13 ;  /* 0x0000000d06007220 */ /* 0x000fe20000410000 */
[-C--:B------:R-:W-:Y:S01]  /*10080*/  FMUL.FTZ R4, R4, R10.reuse ;  /* 0x0000000a04047220 */ /* 0x080fe20000410000 */
[-C--:B------:R-:W-:Y:S01]  /*10090*/  FMUL.FTZ R6, R6, R11.reuse ;  /* 0x0000000b06067220 */ /* 0x080fe20000410000 */
[----:B------:R-:W-:Y:S01]  /*100a0*/  FFMA.FTZ R2, R9, R10, -R2 ;  /* 0x0000000a09027223 */ /* 0x000fe20000010802 */
[----:B------:R-:W-:Y:S01]  /*100b0*/  FFMA.FTZ R0, R5, R11, -R0 ;  /* 0x0000000b05007223 */ /* 0x000fe20000010800 */
[----:B------:R-:W-:Y:S01]  /*100c0*/  FFMA.FTZ R4, R9, R12, R4 ;  /* 0x0000000c09047223 */ /* 0x000fe20000010004 */
[----:B------:R-:W-:Y:S01]  /*100d0*/  FFMA.FTZ R6, R5, R13, R6 ;  /* 0x0000000d05067223 */ /* 0x000fe20000010006 */
[----:B------:R-:W-:-:S02]  /*100e0*/  F2FP.BF16.F32.PACK_AB R5, R8, R14 ;  /* 0x0000000e0805723e */ /* 0x000fc400000010ff */
[----:B------:R-:W-:Y:S02]  /*100f0*/  F2FP.BF16.F32.PACK_AB R7, R7, R3 ;  /* 0x000000030707723e */ /* 0x000fe400000010ff */
[----:B------:R-:W-:Y:S02]  /*10100*/  F2FP.BF16.F32.PACK_AB R4, R4, R2 ;  /* 0x000000020404723e */ /* 0x000fe400000010ff */
[----:B------:R-:W-:Y:S02]  /*10110*/  F2FP.BF16.F32.PACK_AB R6, R6, R0 ;  /* 0x000000000606723e */ /* 0x000fe400000010ff */
.L_x_1066:
[----:B------:R-:W-:Y:S05]  /*10120*/  BSYNC B0 ;  /* 0x0000000000007941 */ /* 0x000fea0003800000 */
.L_x_1065:
[----:B-----5:R3:W-:Y:S02]  /*10130*/  STS.128 [R188], R4 ;  /* 0x00000004bc007388 */ /* 0x0207e40000000c00 */
.L_x_1064:
[----:B------:R-:W-:Y:S05]  /*10140*/  BSYNC B1 ;  /* 0x0000000000017941 */ /* 0x000fea0003800000 */
.L_x_1063:
[----:B------:R-:W-:Y:S01]  /*10150*/  VIADD R44, R80, 0x10 ;  /* 0x00000010502c7836 */ /* 0x000fe20000000000 */
[----:B------:R-:W-:Y:S04]  /*10160*/  BSSY B1, `(.L_x_1067) ;  /* 0x000003b000017945 */ /* 0x000fe80003800000 */
[----:B------:R-:W-:-:S04]  /*10170*/  ISETP.GE.AND P0, PT, R44, R38, PT ;  /* 0x000000262c00720c */ /* 0x000fc80003f06270 */
[----:B------:R-:W-:-:S13]  /*10180*/  ISETP.LT.OR P0, PT, R30, -0x87, P0 ;  /* 0xffffff791e00780c */ /* 0x000fda0000701670 */
[----:B------:R-:W-:Y:S05]  /*10190*/  @P0 BRA `(.L_x_1068) ;  /* 0x0000000000dc0947 */ /* 0x000fea0003800000 */
[----:B------:R-:W-:-:S13]  /*101a0*/  ISETP.GE.AND P0, PT, R132, R40, PT ;  /* 0x000000288400720c */ /* 0x000fda0003f06270 */
[----:B------:R4:W-:Y:S01]  /*101b0*/  @P0 STS.128 [R188+0x800], RZ ;  /* 0x000800ffbc000388 */ /* 0x0009e20000000c00 */
[----:B------:R-:W-:Y:S05]  /*101c0*/  @P0 BRA `(.L_x_1068) ;  /* 0x0000000000d00947 */ /* 0x000fea0003800000 */
[----:B---3--:R3:W5:Y:S01]  /*101d0*/  LD.E.128 R4, desc[UR6][R28.64] ;  /* 0x000000061c047980 */ /* 0x008762000c101d00 */
[----:B------:R-:W-:Y:S01]  /*101e0*/  ISETP.GE.AND P0, PT, R132, R35, PT ;  /* 0x000000238400720c */ /* 0x000fe20003f06270 */
[----:B------:R-:W-:-:S12]  /*101f0*/  BSSY B0, `(.L_x_1069) ;  /* 0x0000030000007945 */ /* 0x000fd80003800000 */
[----:B------:R-:W-:Y:S05]  /*10200*/  @P0 BRA `(.L_x_1070) ;  /* 0x0000000000b80947 */ /* 0x000fea0003800000 */
[----:B------:R-:W-:-:S04]  /*10210*/  IADD3 R0, P0, R50, R15, RZ ;  /* 0x0000000f32007210 */ /* 0x000fc80007f1e0ff */
[----:B------:R-:W-:Y:S01]  /*10220*/  LEA.HI.X.SX32 R2, R50, R17, 0x1, P0 ;  /* 0x0000001132027211 */ /* 0x000fe200000f0eff */
[----:B------:R-:W-:-:S03]  /*10230*/  IMAD.SHL.U32 R3, R0, 0x2, RZ ;  /* 0x0000000200037824 */ /* 0x000fc600078e00ff */
[----:B------:R-:W-:Y:S02]  /*10240*/  SHF.L.U64.HI R0, R0, 0x1, R2 ;  /* 0x0000000100007819 */ /* 0x000fe40000010202 */
[-C--:B------:R-:W-:Y:S02]  /*10250*/  IADD3 R2, P0, R22, R3.reuse, RZ ;  /* 0x0000000316027210 */ /* 0x080fe40007f1e0ff */
[----:B--2---:R-:W-:-:S03]  /*10260*/  IADD3 R8, P1, R26, R3, RZ ;  /* 0x000000031a087210 */ /* 0x004fc60007f3e0ff */
[----:B------:R-:W-:Y:S01]  /*10270*/  IMAD.X R3, R23, 0x1, R0, P0 ;  /* 0x0000000117037824 */ /* 0x000fe200000e0600 */
[----:B------:R-:W-:-:S04]  /*10280*/  IADD3.X R9, R27, R0, RZ, P1, !PT ;  /* 0x000000001b097210 */ /* 0x000fc80000ffe4ff */
[----:B------:R2:W4:Y:S04]  /*10290*/  LD.E.64 R12, desc[UR6][R2.64] ;  /* 0x00000006020c7980 */ /* 0x000528000c101b00 */
[----:B------:R1:W3:Y:S01]  /*102a0*/  LD.E.64 R10, desc[UR6][R8.64] ;  /* 0x00000006080a7980 */ /* 0x0002e2000c101b00 */
[----:B-----5:R-:W-:Y:S02]  /*102b0*/  LOP3.LUT R0, R7, 0xffff0000, RZ, 0xc0, !PT ;  /* 0xffff000007007812 */ /* 0x020fe400078ec0ff */
[----:B--2---:R-:W-:Y:S02]  /*102c0*/  LOP3.LUT R3, R5, 0xffff0000, RZ, 0xc0, !PT ;  /* 0xffff000005037812 */ /* 0x004fe400078ec0ff */
[----:B------:R-:W-:Y:S02]  /*102d0*/  SHF.L.U32 R2, R7, 0x10, RZ ;  /* 0x0000001007027819 */ /* 0x000fe400000006ff */
[----:B-1----:R-:W-:Y:S01]  /*102e0*/  SHF.L.U32 R8, R5, 0x10, RZ ;  /* 0x0000001005087819 */ /* 0x002fe200000006ff */
[C---:B------:R-:W-:Y:S01]  /*102f0*/  IMAD.U32 R9, R4.reuse, 0x10000, RZ ;  /* 0x0001000004097824 */ /* 0x040fe200078e00ff */
[----:B------:R-:W-:Y:S01]  /*10300*/  LOP3.LUT R4, R4, 0xffff0000, RZ, 0xc0, !PT ;  /* 0xffff000004047812 */ /* 0x000fe200078ec0ff */
[C---:B------:R-:W-:Y:S01]  /*10310*/  IMAD.U32 R5, R6.reuse, 0x10000, RZ ;  /* 0x0001000006057824 */ /* 0x040fe200078e00ff */
[----:B------:R-:W-:-:S02]  /*10320*/  LOP3.LUT R6, R6, 0xffff0000, RZ, 0xc0, !PT ;  /* 0xffff000006067812 */ /* 0x000fc400078ec0ff */
[----:B----4-:R-:W-:Y:S02]  /*10330*/  LOP3.LUT R18, R12, 0xffff0000, RZ, 0xc0, !PT ;  /* 0xffff00000c127812 */ /* 0x010fe400078ec0ff */
[----:B------:R-:W-:Y:S02]  /*10340*/  LOP3.LUT R21, R13, 0xffff0000, RZ, 0xc0, !PT ;  /* 0xffff00000d157812 */ /* 0x000fe400078ec0ff */
[C---:B---3--:R-:W-:Y:S01]  /*10350*/  LOP3.LUT R16, R10.reuse, 0xffff0000, RZ, 0xc0, !PT ;  /* 0xffff00000a107812 */ /* 0x048fe200078ec0ff */
[----:B------:R-:W-:Y:S01]  /*10360*/  FMUL.FTZ R14, R3, R18 ;  /* 0x00000012030e7220 */ /* 0x000fe20000410000 */
[----:B------:R-:W-:Y:S01]  /*10370*/  LOP3.LUT R19, R11, 0xffff0000, RZ, 0xc0, !PT ;  /* 0xffff00000b137812 */ /* 0x000fe200078ec0ff */
[----:B------:R-:W-:Y:S01]  /*10380*/  IMAD.U32 R10, R10, 0x10000, RZ ;  /* 0x000100000a0a7824 */ /* 0x000fe200078e00ff */
[----:B------:R-:W-:Y:S01]  /*10390*/  SHF.L.U32 R12, R12, 0x10, RZ ;  /* 0x000000100c0c7819 */ /* 0x000fe200000006ff */
[-C--:B------:R-:W-:Y:S01]  /*103a0*/  FMUL.FTZ R7, R3, R16.reuse ;  /* 0x0000001003077220 */ /* 0x080fe20000410000 */
[C---:B------:R-:W-:Y:S01]  /*103b0*/  FMUL.FTZ R3, R0.reuse, R21 ;  /* 0x0000001500037220 */ /* 0x040fe20000410000 */
[----:B------:R-:W-:Y:S01]  /*103c0*/  FMUL.FTZ R0, R0, R19 ;  /* 0x0000001300007220 */ /* 0x000fe20000410000 */
[----:B------:R-:W-:Y:S01]  /*103d0*/  SHF.L.U32 R13, R13, 0x10, RZ ;  /* 0x000000100d0d7819 */ /* 0x000fe200000006ff */
[----:B------:R-:W-:Y:S01]  /*103e0*/  FFMA.FTZ R14, R8, R16, -R14 ;  /* 0x00000010080e7223 */ /* 0x000fe2000001080e */
[----:B------:R-:W-:-:S02]  /*103f0*/  IMAD.U32 R11, R11, 0x10000, RZ ;  /* 0x000100000b0b7824 */ /* 0x000fc400078e00ff */
[----:B------:R-:W-:Y:S01]  /*10400*/  FFMA.FTZ R8, R8, R18, R7 ;  /* 0x0000001208087223 */ /* 0x000fe20000010007 */
        /* <DEDUP_REMOVED lines=14> */
.L_x_1070:
[----:B------:R-:W-:Y:S05]  /*104f0*/  BSYNC B0 ;  /* 0x0000000000007941 */ /* 0x000fea0003800000 */
.L_x_1069:
[----:B-----5:R1:W-:Y:S02]  /*10500*/  STS.128 [R188+0x800], R4 ;  /* 0x00080004bc007388 */ /* 0x0203e40000000c00 */
.L_x_1068:
[----:B------:R-:W-:Y:S05]  /*10510*/  BSYNC B1 ;  /* 0x0000000000017941 */ /* 0x000fea0003800000 */
.L_x_1067:
        /* <DEDUP_REMOVED lines=8> */
[----:B-1-3--:R1:W5:Y:S01]  /*105a0*/  LD.E.128 R4, desc[UR6][R42.64] ;  /* 0x000000062a047980 */ /* 0x00a362000c101d00 */
[----:B------:R-:W-:Y:S01]  /*105b0*/  ISETP.GE.AND P0, PT, R132, R35, PT ;  /* 0x000000238400720c */ /* 0x000fe20003f06270 */
[----:B------:R-:W-:-:S12]  /*105c0*/  BSSY B0, `(.L_x_1073) ;  /* 0x0000031000007945 */ /* 0x000fd80003800000 */
[----:B------:R-:W-:Y:S05]  /*105d0*/  @P0 BRA `(.L_x_1074) ;  /* 0x0000000000bc0947 */ /* 0x000fea0003800000 */
[----:B------:R-:W-:-:S05]  /*105e0*/  IMAD.SHL.U32 R2, R20, 0x20, RZ ;  /* 0x0000002014027824 */ /* 0x000fca00078e00ff */
        /* <DEDUP_REMOVED lines=8> */
[----:B------:R2:W3:Y:S04]  /*10670*/  LD.E.64 R12, desc[UR6][R2.64] ;  /* 0x00000006020c7980 */ /* 0x0004e8000c101b00 */
[----:B------:R4:W3:Y:S01]  /*10680*/  LD.E.64 R10, desc[UR6][R8.64] ;  /* 0x00000006080a7980 */ /* 0x0008e2000c101b00 */
[----:B-----5:R-:W-:Y:S02]  /*10690*/  LOP3.LUT R0, R7, 0xffff0000, RZ, 0xc0, !PT ;  /* 0xffff000007007812 */ /* 0x020fe400078ec0ff */
[----:B--2---:R-:W-:Y:S02]  /*106a0*/  LOP3.LUT R3, R5, 0xffff0000, RZ, 0xc0, !PT ;  /* 0xffff000005037812 */ /* 0x004fe400078ec0ff */
[----:B------:R-:W-:Y:S02]  /*106b0*/  SHF.L.U32 R2, R7, 0x10, RZ ;  /* 0x0000001007027819 */ /* 0x000fe400000006ff */
[----:B----4-:R-:W-:Y:S01]  /*106c0*/  SHF.L.U32 R8, R5, 0x10, RZ ;  /* 0x0000001005087819 */ /* 0x010fe200000006ff */
[C---:B------:R-:W-:Y:S01]  /*106d0*/  IMAD.U32 R9, R4.reuse, 0x10000, RZ ;  /* 0x0001000004097824 */ /* 0x040fe200078e00ff */
[----:B------:R-:W-:Y:S01]  /*106e0*/  LOP3.LUT R4, R4, 0xffff0000, RZ, 0xc0, !PT ;  /* 0xffff000004047812 */ /* 0x000fe200078ec0ff */
[C---:B------:R-:W-:Y:S01]  /*106f0*/  IMAD.U32 R5, R6.reuse, 0x10000, RZ ;  /* 0x0001000006057824 */ /* 0x040fe200078e00ff */
[----:B------:R-:W-:-:S02]  /*10700*/  LOP3.LUT R6, R6, 0xffff0000, RZ, 0xc0, !PT ;  /* 0xffff000006067812 */ /* 0x000fc400078ec0ff */
[----:B---3--:R-:W-:Y:S02]  /*10710*/  LOP3.LUT R18, R12, 0xffff0000, RZ, 0xc0, !PT ;  /* 0xffff00000c127812 */ /* 0x008fe400078ec0ff */
[----:B------:R-:W-:Y:S02]  /*10720*/  LOP3.LUT R21, R13, 0xffff0000, RZ, 0xc0, !PT ;  /* 0xffff00000d157812 */ /* 0x000fe400078ec0ff */
[C---:B------:R-:W-:Y:S01]  /*10730*/  LOP3.LUT R16, R10.reuse, 0xffff0000, RZ, 0xc0, !PT ;  /* 0xffff00000a107812 */ /* 0x040fe200078ec0ff */
[----:B------:R-:W-:Y:S01]  /*10740*/  FMUL.FTZ R14, R3, R18 ;  /* 0x00000012030e7220 */ /* 0x000fe20000410000 */
[----:B------:R-:W-:Y:S01]  /*10750*/  LOP3.LUT R19, R11, 0xffff0000, RZ, 0xc0, !PT ;  /* 0xffff00000b137812 */ /* 0x000fe200078ec0ff */
[----:B------:R-:W-:Y:S01]  /*10760*/  IMAD.U32 R10, R10, 0x10000, RZ ;  /* 0x000100000a0a7824 */ /* 0x000fe200078e00ff */
[----:B------:R-:W-:Y:S01]  /*10770*/  SHF.L.U32 R12, R12, 0x10, RZ ;  /* 0x000000100c0c7819 */ /* 0x000fe200000006ff */
[-C--:B------:R-:W-:Y:S01]  /*10780*/  FMUL.FTZ R7, R3, R16.reuse ;  /* 0x0000001003077220 */ /* 0x080fe20000410000 */
[C---:B------:R-:W-:Y:S01]  /*10790*/  FMUL.FTZ R3, R0.reuse, R21 ;  /* 0x0000001500037220 */ /* 0x040fe20000410000 */
[-C--:B------:R-:W-:Y:S01]  /*107a0*/  FMUL.FTZ R0, R0, R19.reuse ;  /* 0x0000001300007220 */ /* 0x080fe20000410000 */
[----:B------:R-:W-:Y:S01]  /*107b0*/  SHF.L.U32 R13, R13, 0x10, RZ ;  /* 0x000000100d0d7819 */ /* 0x000fe200000006ff */
[C---:B------:R-:W-:Y:S01]  /*107c0*/  FFMA.FTZ R14, R8.reuse, R16, -R14 ;  /* 0x00000010080e7223 */ /* 0x040fe2000001080e */
[----:B------:R-:W-:Y:S01]  /*107d0*/  SHF.L.U32 R11, R11, 0x10, RZ ;  /* 0x000000100b0b7819 */ /* 0x000fe200000006ff */
        /* <DEDUP_REMOVED lines=15> */
.L_x_1074:
[----:B------:R-:W-:Y:S05]  /*108d0*/  BSYNC B0 ;  /* 0x0000000000007941 */ /* 0x000fea0003800000 */
.L_x_1073:
[----:B-----5:R3:W-:Y:S02]  /*108e0*/  STS.128 [R188+0x1000], R4 ;  /* 0x00100004bc007388 */ /* 0x0207e40000000c00 */
.L_x_1072:
[----:B------:R-:W-:Y:S05]  /*108f0*/  BSYNC B1 ;  /* 0x0000000000017941 */ /* 0x000fea0003800000 */
.L_x_1071:
[----:B---3--:R-:W-:-:S05]  /*10900*/  VIADD R29, R80, 0x30 ;  /* 0x00000030501d7836 */ /* 0x008fca0000000000 */
[----:B------:R-:W-:-:S04]  /*10910*/  ISETP.GE.AND P0, PT, R29, R38, PT ;  /* 0x000000261d00720c */ /* 0x000fc80003f06270 */
[----:B------:R-:W-:-:S13]  /*10920*/  ISETP.LT.OR P0, PT, R30, -0x187, P0 ;  /* 0xfffffe791e00780c */ /* 0x000fda0000701670 */
[----:B------:R-:W-:Y:S05]  /*10930*/  @P0 BRA `(.L_x_1075) ;  /* 0x0000001c00e00947 */ /* 0x000fea0003800000 */
[----:B------:R-:W-:-:S13]  /*10940*/  ISETP.GE.AND P0, PT, R132, R40, PT ;  /* 0x000000288400720c */ /* 0x000fda0003f06270 */
[----:B------:R3:W-:Y:S01]  /*10950*/  @P0 STS.128 [R188+0x1800], RZ ;  /* 0x001800ffbc000388 */ /* 0x0007e20000000c00 */
[----:B------:R-:W-:Y:S05]  /*10960*/  @P0 BRA `(.L_x_1075) ;  /* 0x0000001c00d40947 */ /* 0x000fea0003800000 */
[----:B-1----:R1:W5:Y:S01]  /*10970*/  LD.E.128 R4, desc[UR6][R48.64] ;  /* 0x0000000630047980 */ /* 0x002362000c101d00 */
[----:B------:R-:W-:Y:S01]  /*10980*/  ISETP.GE.AND P0, PT, R132, R35, PT ;  /* 0x000000238400720c */ /* 0x000fe20003f06270 */
[----:B------:R-:W-:-:S12]  /*10990*/  BSSY B0, `(.L_x_1076) ;  /* 0x0000031000007945 */ /* 0x000fd80003800000 */
[----:B------:R-:W-:Y:S05]  /*109a0*/  @P0 BRA `(.L_x_1077) ;  /* 0x0000000000bc0947 */ /* 0x000fea0003800000 */
[----:B------:R-:W-:-:S05]  /*109b0*/  IMAD R2, R20, 0x30, RZ ;  /* 0x0000003014027824 */ /* 0x000fca00078e02ff */
[----:B------:R-:W-:-:S04]  /*109c0*/  IADD3 R0, P0, R2, R15, RZ ;  /* 0x0000000f02007210 */ /* 0x000fc80007f1e0ff */
[----:B------:R-:W-:Y:S02]  /*109d0*/  LEA.HI.X.SX32 R2, R2, R17, 0x1, P0 ;  /* 0x0000001102027211 */ /* 0x000fe400000f0eff */
[C---:B------:R-:W-:Y:S02]  /*109e0*/  SHF.L.U32 R3, R0.reuse, 0x1, RZ ;  /* 0x0000000100037819 */ /* 0x040fe400000006ff */
[----:B------:R-:W-:Y:S02]  /*109f0*/  SHF.L.U64.HI R0, R0, 0x1, R2 ;  /* 0x0000000100007819 */ /* 0x000fe40000010202 */
[-C--:B--2---:R-:W-:Y:S02]  /*10a00*/  IADD3 R8, P1, R26, R3.reuse, RZ ;  /* 0x000000031a087210 */ /* 0x084fe40007f3e0ff */
[----:B------:R-:W-:Y:S02]  /*10a10*/  IADD3 R2, P0, R22, R3, RZ ;  /* 0x0000000316027210 */ /* 0x000fe40007f1e0ff */
[----:B------:R-:W-:-:S03]  /*10a20*/  IADD3.X R9, R27, R0, RZ, P1, !PT ;  /* 0x000000001b097210 */ /* 0x000fc60000ffe4ff */
[----:B------:R-:W-:-:S03]  /*10a30*/  IMAD.X R3, R23, 0x1, R0, P0 ;  /* 0x0000000117037824 */ /* 0x000fc600000e0600 */
[----:B------:R-:W2:Y:S04]  /*10a40*/  LD.E.64 R8, desc[UR6][R8.64] ;  /* 0x0000000608087980 */ /* 0x000ea8000c101b00 */
[----:B------:R3:W4:Y:S01]  /*10a50*/  LD.E.64 R12, desc[UR6][R2.64] ;  /* 0x00000006020c7980 */ /* 0x000722000c101b00 */
[----:B-----5:R-:W-:Y:S02]  /*10a60*/  SHF.L.U32 R10, R4, 0x10, RZ ;  /* 0x00000010040a7819 */ /* 0x020fe400000006ff */
[----:B------:R-:W-:Y:S02]  /*10a70*/  SHF.L.U32 R11, R6, 0x10, RZ ;  /* 0x00000010060b7819 */ /* 0x000fe400000006ff */
[----:B------:R-:W-:Y:S02]  /*10a80*/  LOP3.LUT R0, R7, 0xffff0000, RZ, 0xc0, !PT ;  /* 0xffff000007007812 */ /* 0x000fe400078ec0ff */
[----:B---3--:R-:W-:-:S02]  /*10a90*/  LOP3.LUT R2, R4, 0xffff0000, RZ, 0xc0, !PT ;  /* 0xffff000004027812 */ /* 0x008fc400078ec0ff */
[C---:B------:R-:W-:Y:S01]  /*10aa0*/  LOP3.LUT R3, R5.reuse, 0xffff0000, RZ, 0xc0, !PT ;  /* 0xffff000005037812 */ /* 0x040fe200078ec0ff */
[----:B------:R-:W-:Y:S01]  /*10ab0*/  IMAD.U32 R4, R5, 0x10000, RZ ;  /* 0x0001000005047824 */ /* 0x000fe200078e00ff */
[----:B------:R-:W-:Y:S01]  /*10ac0*/  LOP3.LUT R5, R6, 0xffff0000, RZ, 0xc0, !PT ;  /* 0xffff000006057812 */ /* 0x000fe200078ec0ff */
[----:B------:R-:W-:Y:S01]  /*10ad0*/  IMAD.U32 R6, R7, 0x10000, RZ ;  /* 0x0001000007067824 */ /* 0x000fe200078e00ff */
[----:B--2---:R-:W-:Y:S01]  /*10ae0*/  SHF.L.U32 R14, R8, 0x10, RZ ;  /* 0x00000010080e7819 */ /* 0x004fe200000006ff */
[C---:B----4-:R-:W-:Y:S01]  /*10af0*/  IMAD.U32 R15, R12.reuse, 0x10000, RZ ;  /* 0x000100000c0f7824 */ /* 0x050fe200078e00ff */
[----:B------:R-:W-:Y:S02]  /*10b00*/  LOP3.LUT R17, R12, 0xffff0000, RZ, 0xc0, !PT ;  /* 0xffff00000c117812 */ /* 0x000fe400078ec0ff */
[----:B------:R-:W-:Y:S01]  /*10b10*/  LOP3.LUT R16, R8, 0xffff0000, RZ, 0xc0, !PT ;  /* 0xffff000008107812 */ /* 0x000fe200078ec0ff */
[C---:B------:R-:W-:Y:S01]  /*10b20*/  FMUL.FTZ R8, R2.reuse, R15 ;  /* 0x0000000f02087220 */ /* 0x040fe20000410000 */
[----:B------:R-:W-:Y:S01]  /*10b30*/  FMUL.FTZ R2, R2, R14 ;  /* 0x0000000e02027220 */ /* 0x000fe20000410000 */
[----:B------:R-:W-:-:S02]  /*10b40*/  FMUL.FTZ R7, R3, R17 ;  /* 0x0000001103077220 */ /* 0x000fc40000410000 */
[C---:B------:R-:W-:Y:S01]  /*10b50*/  FFMA.FTZ R14, R10.reuse, R14, -R8 ;  /* 0x0000000e0a0e7223 */ /* 0x040fe20000010808 */
[----:B------:R-:W-:Y:S01]  /*10b60*/  FFMA.FTZ R12, R10, R15, R2 ;  /* 0x0000000f0a0c7223 */ /* 0x000fe20000010002 */
[-C--:B------:R-:W-:Y:S01]  /*10b70*/  FMUL.FTZ R2, R3, R16.reuse ;  /* 0x0000001003027220 */ /* 0x080fe20000410000 */
[C---:B------:R-:W-:Y:S01]  /*10b80*/  FFMA.FTZ R10, R4.reuse, R16, -R7 ;  /* 0x00000010040a7223 */ /* 0x040fe20000010807 */
[----:B------:R-:W-:Y:S02]  /*10b90*/  LOP3.LUT R15, R13, 0xffff0000, RZ, 0xc0, !PT ;  /* 0xffff00000d0f7812 */ /* 0x000fe400078ec0ff */
[C---:B------:R-:W-:Y:S01]  /*10ba0*/  LOP3.LUT R7, R9.reuse, 0xffff0000, RZ, 0xc0, !PT ;  /* 0xffff000009077812 */ /* 0x040fe200078ec0ff */
[----:B------:R-:W-:Y:S01]  /*10bb0*/  IMAD.U32 R9, R9, 0x10000, RZ ;  /* 0x0001000009097824 */ /* 0x000fe200078e00ff */
[----:B------:R-:W-:Y:S01]  /*10bc0*/  SHF.L.U32 R13, R13, 0x10, RZ ;  /* 0x000000100d0d7819 */ /* 0x000fe200000006ff */
[----:B------:R-:W-:Y:S01]  /*10bd0*/  FFMA.FTZ R8, R4, R17, R2 ;  /* 0x0000001104087223 */ /* 0x000fe20000010002 */
[C---:B------:R-:W-:Y:S01]  /*10be0*/  FMUL.FTZ R2, R0.reuse, R15 ;  /* 0x0000000f00027220 */ /* 0x040fe20000410000 */
[----:B------:R-:W-:Y:S01]  /*10bf0*/  FMUL.FTZ R0, R0, R7 ;  /* 0x0000000700007220 */ /* 0x000fe20000410000 */
[C---:B------:R-:W-:Y:S01]  /*10c00*/  FMUL.FTZ R3, R5.reuse, R9 ;  /* 0x0000000905037220 */ /* 0x040fe20000410000 */
[----:B------:R-:W-:Y:S01]  /*10c10*/  FMUL.FTZ R4, R5, R13 ;  /* 0x0000000d05047220 */ /* 0x000fe20000410000 */
[C---:B------:R-:W-:Y:S01]  /*10c20*/  FFMA.FTZ R7, R6.reuse, R7, -R2 ;  /* 0x0000000706077223 */ /* 0x040fe20000010802 */
[----:B------:R-:W-:Y:S01]  /*10c30*/  FFMA.FTZ R0, R6, R15, R0 ;  /* 0x0000000f06007223 */ /* 0x000fe20000010000 */
[C---:B------:R-:W-:Y:S01]  /*10c40*/  FFMA.FTZ R6, R11.reuse, R13, R3 ;  /* 0x0000000d0b067223 */ /* 0x040fe20000010003 */
[----:B------:R-:W-:Y:S01]  /*10c50*/  FFMA.FTZ R2, R11, R9, -R4 ;  /* 0x000000090b027223 */ /* 0x000fe20000010804 */
[----:B------:R-:W-:-:S02]  /*10c60*/  F2FP.BF16.F32.PACK_AB R5, R8, R10 ;  /* 0x0000000a0805723e */ /* 0x000fc400000010ff */
[----:B------:R-:W-:Y:S02]  /*10c70*/  F2FP.BF16.F32.PACK_AB R4, R12, R14 ;  /* 0x0000000e0c04723e */ /* 0x000fe400000010ff */
[----:B------:R-:W-:Y:S02]  /*10c80*/  F2FP.BF16.F32.PACK_AB R7, R0, R7 ;  /* 0x000000070007723e */ /* 0x000fe400000010ff */
[----:B------:R-:W-:Y:S02]  /*10c90*/  F2FP.BF16.F32.PACK_AB R6, R6, R2 ;  /* 0x000000020606723e */ /* 0x000fe400000010ff */
.L_x_1077:
[----:B------:R-:W-:Y:S05]  /*10ca0*/  BSYNC B0 ;  /* 0x0000000000007941 */ /* 0x000fea0003800000 */
.L_x_1076:
[----:B-----5:R1:W-:Y:S01]  /*10cb0*/  STS.128 [R188+0x1800], R4 ;  /* 0x00180004bc007388 */ /* 0x0203e20000000c00 */
[----:B------:R-:W-:Y:S05]  /*10cc0*/  BRA `(.L_x_1075) ;  /* 0x0000001800fc7947 */ /* 0x000fea0003800000 */
.L_x_1062:
        /* <DEDUP_REMOVED lines=12> */
[----:B------:R-:W-:Y:S01]  /*10d90*/  ISETP.GE.AND P1, PT, R132, R20, PT ;  /* 0x000000148400720c */ /* 0x000fe20003f26270 */
[----:B------:R-:W-:Y:S02]  /*10da0*/  IMAD.MOV.U32 R0, RZ, RZ, RZ ;  /* 0x000000ffff007224 */ /* 0x000fe400078e00ff */
[----:B------:R-:W-:-:S10]  /*10db0*/  IMAD.MOV.U32 R2, RZ, RZ, R20 ;  /* 0x000000ffff027224 */ /* 0x000fd400078e0014 */
[----:B------:R-:W-:Y:S01]  /*10dc0*/  @P1 IADD3 R0, -R20, RZ, RZ ;  /* 0x000000ff14001210 */ /* 0x000fe20007ffe1ff */
[----:B------:R-:W-:-:S03]  /*10dd0*/  @P1 IMAD.MOV R2, RZ, RZ, -R20 ;  /* 0x000000ffff021224 */ /* 0x000fc600078e0a14 */
[----:B------:R-:W-:Y:S01]  /*10de0*/  IADD3 R3, P0, R0, R39, RZ ;  /* 0x0000002700037210 */ /* 0x000fe20007f1e0ff */
[----:B--2---:R-:W-:-:S03]  /*10df0*/  IMAD.WIDE R8, R2, 0x2, R8 ;  /* 0x0000000202087825 */ /* 0x004fc600078e0208 */
[----:B------:R-:W-:Y:S02]  /*10e00*/  LEA.HI.X.SX32 R0, R0, R37, 0x1, P0 ;  /* 0x0000002500007211 */ /* 0x000fe400000f0eff */
[C---:B------:R-:W-:Y:S01]  /*10e10*/  LEA R12, P0, R3.reuse, R22, 0x1 ;  /* 0x00000016030c7211 */ /* 0x040fe200078008ff */
[----:B------:R-:W2:Y:S03]  /*10e20*/  LD.E.128 R8, desc[UR6][R8.64] ;  /* 0x0000000608087980 */ /* 0x000ea6000c101d00 */
[----:B------:R-:W-:Y:S01]  /*10e30*/  LEA.HI.X R13, R3, R23, R0, 0x1, P0 ;  /* 0x00000017030d7211 */ /* 0x000fe200000f0c00 */
[----:B------:R-:W-:Y:S01]  /*10e40*/  IMAD.MOV.U32 R0, RZ, RZ, RZ ;  /* 0x000000ffff007224 */ /* 0x000fe200078e00ff */
[----:B------:R-:W-:-:S04]  /*10e50*/  @P1 IADD3 R0, -R20, RZ, RZ ;  /* 0x000000ff14001210 */ /* 0x000fc80007ffe1ff */
[C---:B------:R-:W-:Y:S01]  /*10e60*/  IADD3 R2, P0, R0.reuse, R39, RZ ;  /* 0x0000002700027210 */ /* 0x040fe20007f1e0ff */
[----:B------:R-:W3:Y:S03]  /*10e70*/  LD.E.128 R12, desc[UR6][R12.64] ;  /* 0x000000060c0c7980 */ /* 0x000ee6000c101d00 */
[----:B------:R-:W-:Y:S02]  /*10e80*/  LEA.HI.X.SX32 R0, R0, R37, 0x1, P0 ;  /* 0x0000002500007211 */ /* 0x000fe400000f0eff */
[----:B------:R-:W-:-:S04]  /*10e90*/  LEA R16, P0, R2, R26, 0x1 ;  /* 0x0000001a02107211 */ /* 0x000fc800078008ff */
[----:B------:R-:W-:-:S06]  /*10ea0*/  LEA.HI.X R17, R2, R27, R0, 0x1, P0 ;  /* 0x0000001b02117211 */ /* 0x000fcc00000f0c00 */
[----:B------:R-:W4:Y:S01]  /*10eb0*/  LD.E.128 R16, desc[UR6][R16.64] ;  /* 0x0000000610107980 */ /* 0x000f22000c101d00 */
[C---:B-----5:R-:W-:Y:S01]  /*10ec0*/  LOP3.LUT R33, R5.reuse, 0xffff0000, RZ, 0xc0, !PT ;  /* 0xffff000005217812 */ /* 0x060fe200078ec0ff */
[----:B------:R-:W-:Y:S01]  /*10ed0*/  IMAD.U32 R32, R6, 0x10000, RZ ;  /* 0x0001000006207824 */ /* 0x000fe200078e00ff */
[----:B------:R-:W-:Y:S01]  /*10ee0*/  SHF.L.U32 R21, R5, 0x10, RZ ;  /* 0x0000001005157819 */ /* 0x000fe200000006ff */
[----:B------:R-:W-:Y:S01]  /*10ef0*/  IMAD.U32 R30, R4, 0x10000, RZ ;  /* 0x00010000041e7824 */ /* 0x000fe200078e00ff */
[----:B------:R-:W-:Y:S02]  /*10f00*/  LOP3.LUT R36, R6, 0xffff0000, RZ, 0xc0, !PT ;  /* 0xffff000006247812 */ /* 0x000fe400078ec0ff */
[----:B------:R-:W-:Y:S02]  /*10f10*/  LOP3.LUT R31, R4, 0xffff0000, RZ, 0xc0, !PT ;  /* 0xffff0000041f7812 */ /* 0x000fe400078ec0ff */
[C---:B------:R-:W-:Y:S02]  /*10f20*/  LOP3.LUT R34, R7.reuse, 0xffff0000, RZ, 0xc0, !PT ;  /* 0xffff000007227812 */ /* 0x040fe400078ec0ff */
[----:B------:R-:W-:Y:S01]  /*10f30*/  SHF.L.U32 R7, R7, 0x10, RZ ;  /* 0x0000001007077819 */ /* 0x000fe200000006ff */
[C---:B--2---:R-:W-:Y:S01]  /*10f40*/  IMAD.U32 R41, R8.reuse, 0x10000, RZ ;  /* 0x0001000008297824 */ /* 0x044fe200078e00ff */
[----:B------:R-:W-:-:S02]  /*10f50*/  LOP3.LUT R44, R8, 0xffff0000, RZ, 0xc0, !PT ;  /* 0xffff0000082c7812 */ /* 0x000fc400078ec0ff */
[C---:B------:R-:W-:Y:S02]  /*10f60*/  SHF.L.U32 R45, R9.reuse, 0x10, RZ ;  /* 0x00000010092d7819 */ /* 0x040fe400000006ff */
[----:B------:R-:W-:Y:S01]  /*10f70*/  LOP3.LUT R8, R9, 0xffff0000, RZ, 0xc0, !PT ;  /* 0xffff000009087812 */ /* 0x000fe200078ec0ff */
[C---:B------:R-:W-:Y:S01]  /*10f80*/  IMAD.U32 R9, R10.reuse, 0x10000, RZ ;  /* 0x000100000a097824 */ /* 0x040fe200078e00ff */
[----:B------:R-:W-:Y:S02]  /*10f90*/  LOP3.LUT R46, R10, 0xffff0000, RZ, 0xc0, !PT ;  /* 0xffff00000a2e7812 */ /* 0x000fe400078ec0ff */
[----:B------:R-:W-:Y:S01]  /*10fa0*/  LOP3.LUT R10, R11, 0xffff0000, RZ, 0xc0, !PT ;  /* 0xffff00000b0a7812 */ /* 0x000fe200078ec0ff */
[C---:B---3--:R-:W-:Y:S01]  /*10fb0*/  IMAD.U32 R6, R12.reuse, 0x10000, RZ ;  /* 0x000100000c067824 */ /* 0x048fe200078e00ff */
[----:B------:R-:W-:Y:S01]  /*10fc0*/  LOP3.LUT R5, R12, 0xffff0000, RZ, 0xc0, !PT ;  /* 0xffff00000c057812 */ /* 0x000fe200078ec0ff */
[----:B------:R-:W-:Y:S01]  /*10fd0*/  IMAD.U32 R3, R14, 0x10000, RZ ;  /* 0x000100000e037824 */ /* 0x000fe200078e00ff */
[----:B------:R-:W-:Y:S01]  /*10fe0*/  LOP3.LUT R12, R13, 0xffff0000, RZ, 0xc0, !PT ;  /* 0xffff00000d0c7812 */ /* 0x000fe200078ec0ff */
[----:B------:R-:W-:Y:S01]  /*10ff0*/  @!P1 FADD.FTZ R6, -R6, -RZ ;  /* 0x800000ff06069221 */ /* 0x000fe20000010100 */
[----:B------:R-:W-:Y:S01]  /*11000*/  LOP3.LUT R2, R14, 0xffff0000, RZ, 0xc0, !PT ;  /* 0xffff00000e027812 */ /* 0x000fe200078ec0ff */
[----:B------:R-:W-:Y:S01]  /*11010*/  @!P1 FADD.FTZ R3, -R3, -RZ ;  /* 0x800000ff03039221 */ /* 0x000fe20000010100 */
[----:B------:R-:W-:Y:S01]  /*11020*/  LOP3.LUT R14, R15, 0xffff0000, RZ, 0xc0, !PT ;  /* 0xffff00000f0e7812 */ /* 0x000fe200078ec0ff */
[----:B------:R-:W-:Y:S01]  /*11030*/  @!P1 FADD.FTZ R12, -R12, -RZ ;  /* 0x800000ff0c0c9221 */ /* 0x000fe20000010100 */
[----:B------:R-:W-:Y:S01]  /*11040*/  SHF.L.U32 R4, R13, 0x10, RZ ;  /* 0x000000100d047819 */ /* 0x000fe200000006ff */
[----:B------:R-:W-:Y:S01]  /*11050*/  @!P1 FADD.FTZ R5, -R5, -RZ ;  /* 0x800000ff05059221 */ /* 0x000fe20000010100 */
[----:B------:R-:W-:Y:S01]  /*11060*/  SHF.L.U32 R0, R15, 0x10, RZ ;  /* 0x000000100f007819 */ /* 0x000fe200000006ff */
[----:B------:R-:W-:Y:S01]  /*11070*/  @!P1 FADD.FTZ R14, -R14, -RZ ;  /* 0x800000ff0e0e9221 */ /* 0x000fe20000010100 */
[----:B------:R-:W-:Y:S01]  /*11080*/  SHF.L.U32 R47, R11, 0x10, RZ ;  /* 0x000000100b2f7819 */ /* 0x000fe200000006ff */
[----:B------:R-:W-:Y:S01]  /*11090*/  @!P1 FADD.FTZ R4, -R4, -RZ ;  /* 0x800000ff04049221 */ /* 0x000fe20000010100 */
[----:B------:R-:W-:Y:S01]  /*110a0*/  FMUL.FTZ R12, R8, R12 ;  /* 0x0000000c080c7220 */ /* 0x000fe20000410000 */
[----:B------:R-:W-:Y:S01]  /*110b0*/  @!P1 FADD.FTZ R0, -R0, -RZ ;  /* 0x800000ff00009221 */ /* 0x000fe20000010100 */
[----:B------:R-:W-:Y:S01]  /*110c0*/  FMUL.FTZ R3, R9, R3 ;  /* 0x0000000309037220 */ /* 0x000fe20000410000 */
[----:B------:R-:W-:Y:S01]  /*110d0*/  FMUL.FTZ R6, R41, R6 ;  /* 0x0000000629067220 */ /* 0x000fe20000410000 */
[----:B------:R-:W-:Y:S01]  /*110e0*/  @!P1 FADD.FTZ R2, -R2, -RZ ;  /* 0x800000ff02029221 */ /* 0x000fe20000010100 */
[C---:B----4-:R-:W-:Y:S01]  /*110f0*/  IMAD.U32 R8, R16.reuse, 0x10000, RZ ;  /* 0x0001000010087824 */ /* 0x050fe200078e00ff */
[----:B------:R-:W-:Y:S01]  /*11100*/  LOP3.LUT R9, R16, 0xffff0000, RZ, 0xc0, !PT ;  /* 0xffff000010097812 */ /* 0x000fe200078ec0ff */
[----:B------:R-:W-:Y:S01]  /*11110*/  FMUL.FTZ R5, R44, R5 ;  /* 0x000000052c057220 */ /* 0x000fe20000410000 */
[----:B------:R-:W-:Y:S01]  /*11120*/  FMUL.FTZ R14, R10, R14 ;  /* 0x0000000e0a0e7220 */ /* 0x000fe20000410000 */
[----:B------:R-:W-:Y:S01]  /*11130*/  SHF.L.U32 R11, R17, 0x10, RZ ;  /* 0x00000010110b7819 */ /* 0x000fe200000006ff */
[----:B------:R-:W-:Y:S01]  /*11140*/  FMUL.FTZ R4, R45, R4 ;  /* 0x000000042d047220 */ /* 0x000fe20000410000 */
[----:B------:R-:W-:Y:S01]  /*11150*/  LOP3.LUT R16, R17, 0xffff0000, RZ, 0xc0, !PT ;  /* 0xffff000011107812 */ /* 0x000fe200078ec0ff */
[C---:B------:R-:W-:Y:S01]  /*11160*/  IMAD.U32 R10, R18.reuse, 0x10000, RZ ;  /* 0x00010000120a7824 */ /* 0x040fe200078e00ff */
[----:B------:R-:W-:Y:S01]  /*11170*/  LOP3.LUT R15, R18, 0xffff0000, RZ, 0xc0, !PT ;  /* 0xffff0000120f7812 */ /* 0x000fe200078ec0ff */
[----:B------:R-:W-:Y:S01]  /*11180*/  FMUL.FTZ R0, R47, R0 ;  /* 0x000000002f007220 */ /* 0x000fe20000410000 */
[C---:B------:R-:W-:Y:S01]  /*11190*/  SHF.L.U32 R13, R19.reuse, 0x10, RZ ;  /* 0x00000010130d7819 */ /* 0x040fe200000006ff */
[----:B------:R-:W-:Y:S01]  /*111a0*/  FMUL.FTZ R2, R46, R2 ;  /* 0x000000022e027220 */ /* 0x000fe20000410000 */
[----:B------:R-:W-:Y:S01]  /*111b0*/  LOP3.LUT R18, R19, 0xffff0000, RZ, 0xc0, !PT ;  /* 0xffff000013127812 */ /* 0x000fe200078ec0ff */
[----:B------:R-:W-:Y:S01]  /*111c0*/  FFMA.FTZ R8, R30, R8, R6 ;  /* 0x000000081e087223 */ /* 0x000fe20000010006 */
[----:B------:R-:W-:Y:S01]  /*111d0*/  FFMA.FTZ R6, R31, R9, R5 ;  /* 0x000000091f067223 */ /* 0x000fe20000010005 */
[----:B------:R-:W-:Y:S01]  /*111e0*/  FFMA.FTZ R4, R21, R11, R4 ;  /* 0x0000000b15047223 */ /* 0x000fe20000010004 */
[----:B------:R-:W-:Y:S01]  /*111f0*/  FFMA.FTZ R5, R33, R16, R12 ;  /* 0x0000001021057223 */ /* 0x000fe2000001000c */
[----:B------:R-:W-:Y:S01]  /*11200*/  FFMA.FTZ R0, R7, R13, R0 ;  /* 0x0000000d07007223 */ /* 0x000fe20000010000 */
[----:B------:R-:W-:Y:S01]  /*11210*/  FFMA.FTZ R3, R32, R10, R3 ;  /* 0x0000000a20037223 */ /* 0x000fe20000010003 */
[----:B------:R-:W-:Y:S01]  /*11220*/  FFMA.FTZ R7, R34, R18, R14 ;  /* 0x0000001222077223 */ /* 0x000fe2000001000e */
[----:B------:R-:W-:Y:S01]  /*11230*/  FFMA.FTZ R2, R36, R15, R2 ;  /* 0x0000000f24027223 */ /* 0x000fe20000010002 */
[----:B------:R-:W-:-:S02]  /*11240*/  F2FP.BF16.F32.PACK_AB R5, R5, R4 ;  /* 0x000000040505723e */ /* 0x000fc400000010ff */
[----:B------:R-:W-:Y:S02]  /*11250*/  F2FP.BF16.F32.PACK_AB R4, R6, R8 ;  /* 0x000000080604723e */ /* 0x000fe400000010ff */
[----:B------:R-:W-:Y:S02]  /*11260*/  F2FP.BF16.F32.PACK_AB R7, R7, R0 ;  /* 0x000000000707723e */ /* 0x000fe400000010ff */
[----:B------:R-:W-:Y:S02]  /*11270*/  F2FP.BF16.F32.PACK_AB R6, R2, R3 ;  /* 0x000000030206723e */ /* 0x000fe400000010ff */
.L_x_1081:
[----:B------:R-:W-:Y:S05]  /*11280*/  BSYNC B0 ;  /* 0x0000000000007941 */ /* 0x000fea0003800000 */
.L_x_1080:
[----:B-----5:R3:W-:Y:S02]  /*11290*/  STS.128 [R188], R4 ;  /* 0x00000004bc007388 */ /* 0x0207e40000000c00 */
.L_x_1079:
[----:B------:R-:W-:Y:S05]  /*112a0*/  BSYNC B1 ;  /* 0x0000000000017941 */ /* 0x000fea0003800000 */
.L_x_1078:
        /* <DEDUP_REMOVED lines=12> */
[----:B------:R-:W-:Y:S01]  /*11370*/  ISETP.GE.AND P0, PT, R132, R20, PT ;  /* 0x000000148400720c */ /* 0x000fe20003f06270 */
[----:B------:R-:W-:Y:S01]  /*11380*/  IMAD.MOV.U32 R0, RZ, RZ, RZ ;  /* 0x000000ffff007224 */ /* 0x000fe200078e00ff */
[----:B------:R-:W-:-:S04]  /*11390*/  IADD3 R16, P1, R50, R39, RZ ;  /* 0x0000002732107210 */ /* 0x000fc80007f3e0ff */
[----:B------:R-:W-:-:S07]  /*113a0*/  LEA.HI.X.SX32 R17, R50, R37, 0x1, P1 ;  /* 0x0000002532117211 */ /* 0x000fce00008f0eff */
[----:B------:R-:W-:-:S05]  /*113b0*/  @P0 IMAD.MOV R0, RZ, RZ, -R20 ;  /* 0x000000ffff000224 */ /* 0x000fca00078e0a14 */
[----:B------:R-:W-:-:S04]  /*113c0*/  IADD3 R2, P1, R0, R16, RZ ;  /* 0x0000001000027210 */ /* 0x000fc80007f3e0ff */
[----:B------:R-:W-:Y:S02]  /*113d0*/  LEA.HI.X.SX32 R3, R0, R17, 0x1, P1 ;  /* 0x0000001100037211 */ /* 0x000fe400008f0eff */
[----:B------:R-:W-:Y:S01]  /*113e0*/  MOV R0, R20 ;  /* 0x0000001400007202 */ /* 0x000fe20000000f00 */
[----:B------:R-:W-:Y:S01]  /*113f0*/  @P0 IMAD.MOV R0, RZ, RZ, -R20 ;  /* 0x000000ffff000224 */ /* 0x000fe200078e0a14 */
[----:B------:R-:W-:-:S03]  /*11400*/  LEA R12, P1, R2, R22, 0x1 ;  /* 0x00000016020c7211 */ /* 0x000fc600078208ff */
[----:B--2---:R-:W-:Y:S01]  /*11410*/  IMAD.WIDE R8, R0, 0x2, R28 ;  /* 0x0000000200087825 */ /* 0x004fe200078e021c */
[----:B------:R-:W-:-:S03]  /*11420*/  LEA.HI.X R13, R2, R23, R3, 0x1, P1 ;  /* 0x00000017020d7211 */ /* 0x000fc600008f0c03 */
[----:B------:R-:W-:Y:S01]  /*11430*/  IMAD.MOV.U32 R0, RZ, RZ, RZ ;  /* 0x000000ffff007224 */ /* 0x000fe200078e00ff */
[----:B------:R-:W-:Y:S01]  /*11440*/  @P0 IADD3 R0, -R20, RZ, RZ ;  /* 0x000000ff14000210 */ /* 0x000fe20007ffe1ff */
[----:B------:R-:W2:Y:S03]  /*11450*/  LD.E.128 R8, desc[UR6][R8.64] ;  /* 0x0000000608087980 */ /* 0x000ea6000c101d00 */
[C---:B------:R-:W-:Y:S01]  /*11460*/  IADD3 R2, P1, R0.reuse, R16, RZ ;  /* 0x0000001000027210 */ /* 0x040fe20007f3e0ff */
[----:B------:R-:W4:Y:S03]  /*11470*/  LD.E.128 R12, desc[UR6][R12.64] ;  /* 0x000000060c0c7980 */ /* 0x000f26000c101d00 */
[----:B------:R-:W-:Y:S02]  /*11480*/  LEA.HI.X.SX32 R0, R0, R17, 0x1, P1 ;  /* 0x0000001100007211 */ /* 0x000fe400008f0eff */
[----:B------:R-:W-:-:S04]  /*11490*/  LEA R16, P1, R2, R26, 0x1 ;  /* 0x0000001a02107211 */ /* 0x000fc800078208ff */
[----:B------:R-:W-:-:S06]  /*114a0*/  LEA.HI.X R17, R2, R27, R0, 0x1, P1 ;  /* 0x0000001b02117211 */ /* 0x000fcc00008f0c00 */
[----:B------:R-:W4:Y:S01]  /*114b0*/  LD.E.128 R16, desc[UR6][R16.64] ;  /* 0x0000000610107980 */ /* 0x000f22000c101d00 */
[C---:B-----5:R-:W-:Y:S01]  /*114c0*/  LOP3.LUT R32, R5.reuse, 0xffff0000, RZ, 0xc0, !PT ;  /* 0xffff000005207812 */ /* 0x060fe200078ec0ff */
[----:B------:R-:W-:Y:S01]  /*114d0*/  IMAD.U32 R21, R5, 0x10000, RZ ;  /* 0x0001000005157824 */ /* 0x000fe200078e00ff */
[C---:B------:R-:W-:Y:S02]  /*114e0*/  SHF.L.U32 R30, R6.reuse, 0x10, RZ ;  /* 0x00000010061e7819 */ /* 0x040fe400000006ff */
[----:B------:R-:W-:Y:S01]  /*114f0*/  LOP3.LUT R31, R6, 0xffff0000, RZ, 0xc0, !PT ;  /* 0xffff0000061f7812 */ /* 0x000fe200078ec0ff */
[C---:B---3--:R-:W-:Y:S01]  /*11500*/  IMAD.U32 R28, R4.reuse, 0x10000, RZ ;  /* 0x00010000041c7824 */ /* 0x048fe200078e00ff */
[----:B------:R-:W-:Y:S02]  /*11510*/  LOP3.LUT R29, R4, 0xffff0000, RZ, 0xc0, !PT ;  /* 0xffff0000041d7812 */ /* 0x000fe400078ec0ff */
[C---:B------:R-:W-:Y:S01]  /*11520*/  LOP3.LUT R33, R7.reuse, 0xffff0000, RZ, 0xc0, !PT ;  /* 0xffff000007217812 */ /* 0x040fe200078ec0ff */
[----:B------:R-:W-:Y:S01]  /*11530*/  IMAD.U32 R7, R7, 0x10000, RZ ;  /* 0x0001000007077824 */ /* 0x000fe200078e00ff */
[----:B--2---:R-:W-:Y:S01]  /*11540*/  SHF.L.U32 R34, R9, 0x10, RZ ;  /* 0x0000001009227819 */ /* 0x004fe200000006ff */
[C---:B----4-:R-:W-:Y:S01]  /*11550*/  IMAD.U32 R6, R12.reuse, 0x10000, RZ ;  /* 0x000100000c067824 */ /* 0x050fe200078e00ff */
[----:B------:R-:W-:Y:S01]  /*11560*/  LOP3.LUT R5, R12, 0xffff0000, RZ, 0xc0, !PT ;  /* 0xffff00000c057812 */ /* 0x000fe200078ec0ff */
[----:B------:R-:W-:Y:S01]  /*11570*/  IMAD.U32 R3, R14, 0x10000, RZ ;  /* 0x000100000e037824 */ /* 0x000fe200078e00ff */
[----:B------:R-:W-:-:S02]  /*11580*/  LOP3.LUT R12, R13, 0xffff0000, RZ, 0xc0, !PT ;  /* 0xffff00000d0c7812 */ /* 0x000fc400078ec0ff */
[----:B------:R-:W-:Y:S02]  /*11590*/  LOP3.LUT R2, R14, 0xffff0000, RZ, 0xc0, !PT ;  /* 0xffff00000e027812 */ /* 0x000fe400078ec0ff */
[----:B------:R-:W-:Y:S01]  /*115a0*/  SHF.L.U32 R4, R13, 0x10, RZ ;  /* 0x000000100d047819 */ /* 0x000fe200000006ff */
[C---:B------:R-:W-:Y:S01]  /*115b0*/  IMAD.U32 R13, R8.reuse, 0x10000, RZ ;  /* 0x00010000080d7824 */ /* 0x040fe200078e00ff */
[C---:B------:R-:W-:Y:S02]  /*115c0*/  SHF.L.U32 R0, R15.reuse, 0x10, RZ ;  /* 0x000000100f007819 */ /* 0x040fe400000006ff */
[----:B------:R-:W-:Y:S02]  /*115d0*/  LOP3.LUT R14, R15, 0xffff0000, RZ, 0xc0, !PT ;  /* 0xffff00000f0e7812 */ /* 0x000fe400078ec0ff */
[----:B------:R-:W-:Y:S02]  /*115e0*/  LOP3.LUT R15, R8, 0xffff0000, RZ, 0xc0, !PT ;  /* 0xffff0000080f7812 */ /* 0x000fe400078ec0ff */
[----:B------:R-:W-:Y:S01]  /*115f0*/  LOP3.LUT R8, R9, 0xffff0000, RZ, 0xc0, !PT ;  /* 0xffff000009087812 */ /* 0x000fe200078ec0ff */
[C---:B------:R-:W-:Y:S01]  /*11600*/  IMAD.U32 R9, R10.reuse, 0x10000, RZ ;  /* 0x000100000a097824 */ /* 0x040fe200078e00ff */
[----:B------:R-:W-:Y:S01]  /*11610*/  LOP3.LUT R36, R10, 0xffff0000, RZ, 0xc0, !PT ;  /* 0xffff00000a247812 */ /* 0x000fe200078ec0ff */
[----:B------:R-:W-:Y:S01]  /*11620*/  @!P0 FADD.FTZ R12, -R12, -RZ ;  /* 0x800000ff0c0c8221 */ /* 0x000fe20000010100 */
[----:B------:R-:W-:Y:S01]  /*11630*/  LOP3.LUT R10, R11, 0xffff0000, RZ, 0xc0, !PT ;  /* 0xffff00000b0a7812 */ /* 0x000fe200078ec0ff */
[----:B------:R-:W-:Y:S01]  /*11640*/  @!P0 FADD.FTZ R3, -R3, -RZ ;  /* 0x800000ff03038221 */ /* 0x000fe20000010100 */
[----:B------:R-:W-:Y:S01]  /*11650*/  @!P0 FADD.FTZ R6, -R6, -RZ ;  /* 0x800000ff06068221 */ /* 0x000fe20000010100 */
[----:B------:R-:W-:Y:S01]  /*11660*/  @!P0 FADD.FTZ R5, -R5, -RZ ;  /* 0x800000ff05058221 */ /* 0x000fe20000010100 */
[----:B------:R-:W-:Y:S01]  /*11670*/  @!P0 FADD.FTZ R14, -R14, -RZ ;  /* 0x800000ff0e0e8221 */ /* 0x000fe20000010100 */
[----:B------:R-:W-:Y:S01]  /*11680*/  SHF.L.U32 R41, R11, 0x10, RZ ;  /* 0x000000100b297819 */ /* 0x000fe200000006ff */
[----:B------:R-:W-:Y:S01]  /*11690*/  @!P0 FADD.FTZ R4, -R4, -RZ ;  /* 0x800000ff04048221 */ /* 0x000fe20000010100 */
[----:B------:R-:W-:Y:S01]  /*116a0*/  @!P0 FADD.FTZ R0, -R0, -RZ ;  /* 0x800000ff00008221 */ /* 0x000fe20000010100 */
[----:B------:R-:W-:Y:S01]  /*116b0*/  FMUL.FTZ R12, R8, R12 ;  /* 0x0000000c080c7220 */ /* 0x000fe20000410000 */
[----:B------:R-:W-:Y:S01]  /*116c0*/  @!P0 FADD.FTZ R2, -R2, -RZ ;  /* 0x800000ff02028221 */ /* 0x000fe20000010100 */
[----:B------:R-:W-:Y:S01]  /*116d0*/  FMUL.FTZ R3, R9, R3 ;  /* 0x0000000309037220 */ /* 0x000fe20000410000 */
[----:B------:R-:W-:Y:S01]  /*116e0*/  FMUL.FTZ R6, R13, R6 ;  /* 0x000000060d067220 */ /* 0x000fe20000410000 */
[----:B------:R-:W-:Y:S01]  /*116f0*/  FMUL.FTZ R5, R15, R5 ;  /* 0x000000050f057220 */ /* 0x000fe20000410000 */
[----:B------:R-:W-:Y:S01]  /*11700*/  FMUL.FTZ R14, R10, R14 ;  /* 0x0000000e0a0e7220 */ /* 0x000fe20000410000 */
[C---:B------:R-:W-:Y:S01]  /*11710*/  IMAD.U32 R9, R16.reuse, 0x10000, RZ ;  /* 0x0001000010097824 */ /* 0x040fe200078e00ff */
[----:B------:R-:W-:Y:S01]  /*11720*/  LOP3.LUT R8, R16, 0xffff0000, RZ, 0xc0, !PT ;  /* 0xffff000010087812 */ /* 0x000fe200078ec0ff */
[----:B------:R-:W-:Y:S01]  /*11730*/  IMAD.U32 R10, R18, 0x10000, RZ ;  /* 0x00010000120a7824 */ /* 0x000fe200078e00ff */
[C---:B------:R-:W-:Y:S01]  /*11740*/  SHF.L.U32 R11, R17.reuse, 0x10, RZ ;  /* 0x00000010110b7819 */ /* 0x040fe200000006ff */
[----:B------:R-:W-:Y:S01]  /*11750*/  FMUL.FTZ R4, R34, R4 ;  /* 0x0000000422047220 */ /* 0x000fe20000410000 */
[----:B------:R-:W-:Y:S01]  /*11760*/  LOP3.LUT R16, R17, 0xffff0000, RZ, 0xc0, !PT ;  /* 0xffff000011107812 */ /* 0x000fe200078ec0ff */
[----:B------:R-:W-:Y:S01]  /*11770*/  FMUL.FTZ R0, R41, R0 ;  /* 0x0000000029007220 */ /* 0x000fe20000410000 */
[----:B------:R-:W-:-:S02]  /*11780*/  LOP3.LUT R13, R18, 0xffff0000, RZ, 0xc0, !PT ;  /* 0xffff0000120d7812 */ /* 0x000fc400078ec0ff */
        /* <DEDUP_REMOVED lines=15> */
.L_x_1085:
[----:B------:R-:W-:Y:S05]  /*11880*/  BSYNC B0 ;  /* 0x0000000000007941 */ /* 0x000fea0003800000 */
.L_x_1084:
[----:B-----5:R1:W-:Y:S02]  /*11890*/  STS.128 [R188+0x800], R4 ;  /* 0x00080004bc007388 */ /* 0x0203e40000000c00 */
.L_x_1083:
[----:B------:R-:W-:Y:S05]  /*118a0*/  BSYNC B1 ;  /* 0x0000000000017941 */ /* 0x000fea0003800000 */
.L_x_1082:
        /* <DEDUP_REMOVED lines=12> */
[----:B------:R-:W-:Y:S01]  /*11970*/  ISETP.GE.AND P0, PT, R132, R20, PT ;  /* 0x000000148400720c */ /* 0x000fe20003f06270 */
[----:B------:R-:W-:Y:S02]  /*11980*/  IMAD.SHL.U32 R17, R20, 0x20, RZ ;  /* 0x0000002014117824 */ /* 0x000fe400078e00ff */
[----:B------:R-:W-:-:S03]  /*11990*/  IMAD.MOV.U32 R0, RZ, RZ, RZ ;  /* 0x000000ffff007224 */ /* 0x000fc600078e00ff */
[----:B------:R-:W-:-:S04]  /*119a0*/  IADD3 R16, P1, R17, R39, RZ ;  /* 0x0000002711107210 */ /* 0x000fc80007f3e0ff */
[----:B------:R-:W-:-:S03]  /*119b0*/  LEA.HI.X.SX32 R17, R17, R37, 0x1, P1 ;  /* 0x0000002511117211 */ /* 0x000fc600008f0eff */
[----:B------:R-:W-:-:S04]  /*119c0*/  @P0 IADD3 R0, -R20, RZ, RZ ;  /* 0x000000ff14000210 */ /* 0x000fc80007ffe1ff */
[----:B------:R-:W-:-:S04]  /*119d0*/  IADD3 R2, P1, R0, R16, RZ ;  /* 0x0000001000027210 */ /* 0x000fc80007f3e0ff */
[----:B------:R-:W-:Y:S01]  /*119e0*/  LEA.HI.X.SX32 R3, R0, R17, 0x1, P1 ;  /* 0x0000001100037211 */ /* 0x000fe200008f0eff */
[--C-:B------:R-:W-:Y:S01]  /*119f0*/  IMAD.MOV.U32 R0, RZ, RZ, R20.reuse ;  /* 0x000000ffff007224 */ /* 0x100fe200078e0014 */
[----:B------:R-:W-:Y:S01]  /*11a00*/  LEA R12, P1, R2, R22, 0x1 ;  /* 0x00000016020c7211 */ /* 0x000fe200078208ff */
[----:B------:R-:W-:-:S03]  /*11a10*/  @P0 IMAD.MOV R0, RZ, RZ, -R20 ;  /* 0x000000ffff000224 */ /* 0x000fc600078e0a14 */
[----:B------:R-:W-:Y:S01]  /*11a20*/  LEA.HI.X R13, R2, R23, R3, 0x1, P1 ;  /* 0x00000017020d7211 */ /* 0x000fe200008f0c03 */
[----:B--2---:R-:W-:Y:S01]  /*11a30*/  IMAD.WIDE R8, R0, 0x2, R42 ;  /* 0x0000000200087825 */ /* 0x004fe200078e022a */
[----:B------:R-:W-:-:S03]  /*11a40*/  MOV R0, RZ ;  /* 0x000000ff00007202 */ /* 0x000fc60000000f00 */
[----:B------:R-:W-:Y:S01]  /*11a50*/  @P0 IMAD.MOV R0, RZ, RZ, -R20 ;  /* 0x000000ffff000224 */ /* 0x000fe200078e0a14 */
[----:B------:R-:W2:Y:S04]  /*11a60*/  LD.E.128 R12, desc[UR6][R12.64] ;  /* 0x000000060c0c7980 */ /* 0x000ea8000c101d00 */
        /* <DEDUP_REMOVED lines=15> */
[----:B------:R-:W-:Y:S01]  /*11b60*/  LOP3.LUT R5, R12, 0xffff0000, RZ, 0xc0, !PT ;  /* 0xffff00000c057812 */ /* 0x000fe200078ec0ff */
[----:B------:R-:W-:Y:S01]  /*11b70*/  IMAD.U32 R3, R14, 0x10000, RZ ;  /* 0x000100000e037824 */ /* 0x000fe200078e00ff */
[----:B------:R-:W-:Y:S01]  /*11b80*/  LOP3.LUT R12, R13, 0xffff0000, RZ, 0xc0, !PT ;  /* 0xffff00000d0c7812 */ /* 0x000fe200078ec0ff */
[----:B------:R-:W-:Y:S01]  /*11b90*/  @!P0 FADD.FTZ R6, -R6, -RZ ;  /* 0x800000ff06068221 */ /* 0x000fe20000010100 */
[----:B------:R-:W-:Y:S01]  /*11ba0*/  LOP3.LUT R2, R14, 0xffff0000, RZ, 0xc0, !PT ;  /* 0xffff00000e027812 */ /* 0x000fe200078ec0ff */
[----:B------:R-:W-:Y:S01]  /*11bb0*/  @!P0 FADD.FTZ R3, -R3, -RZ ;  /* 0x800000ff03038221 */ /* 0x000fe20000010100 */
[----:B------:R-:W-:Y:S01]  /*11bc0*/  SHF.L.U32 R4, R13, 0x10, RZ ;  /* 0x000000100d047819 */ /* 0x000fe200000006ff */
[----:B---3--:R-:W-:Y:S01]  /*11bd0*/  IMAD.U32 R13, R8, 0x10000, RZ ;  /* 0x00010000080d7824 */ /* 0x008fe200078e00ff */
[C---:B------:R-:W-:Y:S01]  /*11be0*/  SHF.L.U32 R0, R15.reuse, 0x10, RZ ;  /* 0x000000100f007819 */ /* 0x040fe200000006ff */
[----:B------:R-:W-:Y:S01]  /*11bf0*/  @!P0 FADD.FTZ R12, -R12, -RZ ;  /* 0x800000ff0c0c8221 */ /* 0x000fe20000010100 */
[----:B------:R-:W-:Y:S01]  /*11c00*/  LOP3.LUT R14, R15, 0xffff0000, RZ, 0xc0, !PT ;  /* 0xffff00000f0e7812 */ /* 0x000fe200078ec0ff */
[----:B------:R-:W-:Y:S01]  /*11c10*/  @!P0 FADD.FTZ R5, -R5, -RZ ;  /* 0x800000ff05058221 */ /* 0x000fe20000010100 */
[----:B------:R-:W-:Y:S01]  /*11c20*/  LOP3.LUT R15, R8, 0xffff0000, RZ, 0xc0, !PT ;  /* 0xffff0000080f7812 */ /* 0x000fe200078ec0ff */
[----:B------:R-:W-:Y:S01]  /*11c30*/  @!P0 FADD.FTZ R4, -R4, -RZ ;  /* 0x800000ff04048221 */ /* 0x000fe20000010100 */
[C---:B------:R-:W-:Y:S01]  /*11c40*/  SHF.L.U32 R36, R9.reuse, 0x10, RZ ;  /* 0x0000001009247819 */ /* 0x040fe200000006ff */
[----:B------:R-:W-:Y:S01]  /*11c50*/  @!P0 FADD.FTZ R14, -R14, -RZ ;  /* 0x800000ff0e0e8221 */ /* 0x000fe20000010100 */
[----:B------:R-:W-:Y:S01]  /*11c60*/  LOP3.LUT R8, R9, 0xffff0000, RZ, 0xc0, !PT ;  /* 0xffff000009087812 */ /* 0x000fe200078ec0ff */
[C---:B------:R-:W-:Y:S01]  /*11c70*/  IMAD.U32 R9, R10.reuse, 0x10000, RZ ;  /* 0x000100000a097824 */ /* 0x040fe200078e00ff */
[----:B------:R-:W-:Y:S01]  /*11c80*/  LOP3.LUT R41, R10, 0xffff0000, RZ, 0xc0, !PT ;  /* 0xffff00000a297812 */ /* 0x000fe200078ec0ff */
[----:B------:R-:W-:Y:S01]  /*11c90*/  @!P0 FADD.FTZ R0, -R0, -RZ ;  /* 0x800000ff00008221 */ /* 0x000fe20000010100 */
[C---:B------:R-:W-:Y:S01]  /*11ca0*/  LOP3.LUT R10, R11.reuse, 0xffff0000, RZ, 0xc0, !PT ;  /* 0xffff00000b0a7812 */ /* 0x040fe200078ec0ff */
[----:B------:R-:W-:Y:S01]  /*11cb0*/  FMUL.FTZ R12, R8, R12 ;  /* 0x0000000c080c7220 */ /* 0x000fe20000410000 */
[----:B-1----:R-:W-:Y:S01]  /*11cc0*/  SHF.L.U32 R42, R11, 0x10, RZ ;  /* 0x000000100b2a7819 */ /* 0x002fe200000006ff */
[----:B------:R-:W-:Y:S01]  /*11cd0*/  @!P0 FADD.FTZ R2, -R2, -RZ ;  /* 0x800000ff02028221 */ /* 0x000fe20000010100 */
[----:B------:R-:W-:Y:S01]  /*11ce0*/  FMUL.FTZ R3, R9, R3 ;  /* 0x0000000309037220 */ /* 0x000fe20000410000 */
[----:B------:R-:W-:Y:S01]  /*11cf0*/  FMUL.FTZ R6, R13, R6 ;  /* 0x000000060d067220 */ /* 0x000fe20000410000 */
[----:B------:R-:W-:Y:S01]  /*11d00*/  FMUL.FTZ R5, R15, R5 ;  /* 0x000000050f057220 */ /* 0x000fe20000410000 */
[----:B------:R-:W-:Y:S01]  /*11d10*/  FMUL.FTZ R14, R10, R14 ;  /* 0x0000000e0a0e7220 */ /* 0x000fe20000410000 */
[C---:B----4-:R-:W-:Y:S01]  /*11d20*/  IMAD.U32 R9, R16.reuse, 0x10000, RZ ;  /* 0x0001000010097824 */ /* 0x050fe200078e00ff */
[----:B------:R-:W-:Y:S01]  /*11d30*/  LOP3.LUT R8, R16, 0xffff0000, RZ, 0xc0, !PT ;  /* 0xffff000010087812 */ /* 0x000fe200078ec0ff */
[----:B------:R-:W-:Y:S01]  /*11d40*/  IMAD.U32 R10, R18, 0x10000, RZ ;  /* 0x00010000120a7824 */ /* 0x000fe200078e00ff */
[C---:B------:R-:W-:Y:S01]  /*11d50*/  SHF.L.U32 R11, R17.reuse, 0x10, RZ ;  /* 0x00000010110b7819 */ /* 0x040fe200000006ff */
[----:B------:R-:W-:Y:S01]  /*11d60*/  FMUL.FTZ R4, R36, R4 ;  /* 0x0000000424047220 */ /* 0x000fe20000410000 */
[----:B------:R-:W-:Y:S01]  /*11d70*/  LOP3.LUT R16, R17, 0xffff0000, RZ, 0xc0, !PT ;  /* 0xffff000011107812 */ /* 0x000fe200078ec0ff */
[----:B------:R-:W-:Y:S01]  /*11d80*/  FMUL.FTZ R0, R42, R0 ;  /* 0x000000002a007220 */ /* 0x000fe20000410000 */
[----:B------:R-:W-:Y:S01]  /*11d90*/  LOP3.LUT R13, R18, 0xffff0000, RZ, 0xc0, !PT ;  /* 0xffff0000120d7812 */ /* 0x000fe200078ec0ff */
[----:B------:R-:W-:Y:S01]  /*11da0*/  FMUL.FTZ R2, R41, R2 ;  /* 0x0000000229027220 */ /* 0x000fe20000410000 */
[C---:B------:R-:W-:Y:S01]  /*11db0*/  SHF.L.U32 R15, R19.reuse, 0x10, RZ ;  /* 0x00000010130f7819 */ /* 0x040fe200000006ff */
[----:B------:R-:W-:Y:S01]  /*11dc0*/  FFMA.FTZ R9, R28, R9, R6 ;  /* 0x000000091c097223 */ /* 0x000fe20000010006 */
        /* <DEDUP_REMOVED lines=12> */
.L_x_1089:
[----:B------:R-:W-:Y:S05]  /*11e90*/  BSYNC B0 ;  /* 0x0000000000007941 */ /* 0x000fea0003800000 */
.L_x_1088:
[----:B-----5:R3:W-:Y:S02]  /*11ea0*/  STS.128 [R188+0x1000], R4 ;  /* 0x00100004bc007388 */ /* 0x0207e40000000c00 */
.L_x_1087:
[----:B------:R-:W-:Y:S05]  /*11eb0*/  BSYNC B1 ;  /* 0x0000000000017941 */ /* 0x000fea0003800000 */
.L_x_1086:
        /* <DEDUP_REMOVED lines=11> */
[----:B------:R-:W-:Y:S01]  /*11f70*/  ISETP.GE.AND P0, PT, R132, R20, PT ;  /* 0x000000148400720c */ /* 0x000fe20003f06270 */
[----:B------:R-:W-:Y:S02]  /*11f80*/  IMAD R17, R20, 0x30, RZ ;  /* 0x0000003014117824 */ /* 0x000fe400078e02ff */
[----:B------:R-:W-:Y:S02]  /*11f90*/  IMAD.MOV.U32 R0, RZ, RZ, RZ ;  /* 0x000000ffff007224 */ /* 0x000fe400078e00ff */
[----:B------:R-:W-:Y:S01]  /*11fa0*/  IMAD.MOV.U32 R2, RZ, RZ, R20 ;  /* 0x000000ffff027224 */ /* 0x000fe200078e0014 */
[----:B------:R-:W-:-:S04]  /*11fb0*/  IADD3 R16, P1, R17, R39, RZ ;  /* 0x0000002711107210 */ /* 0x000fc80007f3e0ff */
[----:B------:R-:W-:-:S03]  /*11fc0*/  LEA.HI.X.SX32 R17, R17, R37, 0x1, P1 ;  /* 0x0000002511117211 */ /* 0x000fc600008f0eff */
        /* <DEDUP_REMOVED lines=55> */
[C---:B------:R-:W-:Y:S01]  /*12340*/  SHF.L.U32 R11, R17.reuse, 0x10, RZ ;  /* 0x00000010110b7819 */ /* 0x040fe200000006ff */
[----:B------:R-:W-:Y:S01]  /*12350*/  FMUL.FTZ R4, R32, R4 ;  /* 0x0000000420047220 */ /* 0x000fe20000410000 */
[----:B------:R-:W-:Y:S01]  /*12360*/  LOP3.LUT R16, R17, 0xffff0000, RZ, 0xc0, !PT ;  /* 0xffff000011107812 */ /* 0x000fe200078ec0ff */
[C---:B------:R-:W-:Y:S01]  /*12370*/  IMAD.U32 R10, R18.reuse, 0x10000, RZ ;  /* 0x00010000120a7824 */ /* 0x040fe200078e00ff */
[----:B------:R-:W-:Y:S01]  /*12380*/  LOP3.LUT R15, R18, 0xffff0000, RZ, 0xc0, !PT ;  /* 0xffff0000120f7812 */ /* 0x000fe200078ec0ff */
[----:B------:R-:W-:Y:S01]  /*12390*/  FMUL.FTZ R0, R35, R0 ;  /* 0x0000000023007220 */ /* 0x000fe20000410000 */
[----:B------:R-:W-:Y:S01]  /*123a0*/  SHF.L.U32 R13, R19, 0x10, RZ ;  /* 0x00000010130d7819 */ /* 0x000fe200000006ff */
        /* <DEDUP_REMOVED lines=14> */
.L_x_1091:
[----:B------:R-:W-:Y:S05]  /*12490*/  BSYNC B0 ;  /* 0x0000000000007941 */ /* 0x000fea0003800000 */
.L_x_1090:
[----:B-----5:R1:W-:Y:S01]  /*124a0*/  STS.128 [R188+0x1800], R4 ;  /* 0x00180004bc007388 */ /* 0x0203e20000000c00 */
[----:B------:R-:W-:Y:S05]  /*124b0*/  BRA `(.L_x_1075) ;  /* 0x0000000400007947 */ /* 0x000fea0003800000 */
.L_x_1061:
[----:B------:R-:W2:Y:S01]  /*124c0*/  LDL R0, [R1+0x14c] ;  /* 0x00014c0001007983 */ /* 0x000ea20000100800 */
[C---:B------:R-:W-:Y:S01]  /*124d0*/  VIADD R44, R80.reuse, 0x10 ;  /* 0x00000010502c7836 */ /* 0x040fe20000000000 */
[----:B------:R-:W-:Y:S01]  /*124e0*/  BSSY B0, `(.L_x_1092) ;  /* 0x0000012000007945 */ /* 0x000fe20003800000 */
[C---:B------:R-:W-:Y:S02]  /*124f0*/  VIADD R34, R80.reuse, 0x20 ;  /* 0x0000002050227836 */ /* 0x040fe40000000000 */
[----:B------:R-:W-:Y:S02]  /*12500*/  VIADD R29, R80, 0x30 ;  /* 0x00000030501d7836 */ /* 0x000fe40000000000 */
[----:B--2---:R-:W-:-:S05]  /*12510*/  IMAD.IADD R0, R0, 0x1, -R179 ;  /* 0x0000000100007824 */ /* 0x004fca00078e0ab3 */
[-C--:B------:R-:W-:Y:S02]  /*12520*/  ISETP.GE.AND P0, PT, R80, R0.reuse, PT ;  /* 0x000000005000720c */ /* 0x080fe40003f06270 */
[-C--:B------:R-:W-:Y:S02]  /*12530*/  ISETP.GE.AND P3, PT, R44, R0.reuse, PT ;  /* 0x000000002c00720c */ /* 0x080fe40003f66270 */
[-C--:B------:R-:W-:Y:S02]  /*12540*/  ISETP.GE.AND P2, PT, R34, R0.reuse, PT ;  /* 0x000000002200720c */ /* 0x080fe40003f46270 */
[----:B------:R-:W-:-:S07]  /*12550*/  ISETP.GE.AND P1, PT, R29, R0, PT ;  /* 0x000000001d00720c */ /* 0x000fce0003f26270 */
[----:B------:R-:W-:Y:S06]  /*12560*/  @P0 BRA `(.L_x_1093) ;  /* 0x0000000000240947 */ /* 0x000fec0003800000 */
[----:B-----5:R-:W-:-:S13]  /*12570*/  ISETP.GE.AND P0, PT, R132, R251, PT ;  /* 0x000000fb8400720c */ /* 0x020fda0003f06270 */
[----:B------:R1:W-:Y:S01]  /*12580*/  @P0 STS.128 [R188], RZ ;  /* 0x000000ffbc000388 */ /* 0x0003e20000000c00 */
[----:B------:R-:W-:Y:S05]  /*12590*/  @P0 BRA `(.L_x_1093) ;  /* 0x0000000000180947 */ /* 0x000fea0003800000 */
[----:B------:R-:W-:-:S04]  /*125a0*/  LEA R2, P0, R212, R168, 0x1 ;  /* 0x000000a8d4027211 */ /* 0x000fc800078008ff */
[----:B------:R-:W-:-:S05]  /*125b0*/  LEA.HI.X R3, R212, R169, R215, 0x1, P0 ;  /* 0x000000a9d4037211 */ /* 0x000fca00000f0cd7 */
[----:B------:R-:W-:Y:S01]  /*125c0*/  @!PT LDS RZ, [RZ] ;  /* 0x00000000fffff984 */ /* 0x000fe20000000800 */
[----:B------:R-:W-:Y:S01]  /*125d0*/  @!PT LDS RZ, [RZ] ;  /* 0x00000000fffff984 */ /* 0x000fe20000000800 */
[----:B------:R-:W-:Y:S01]  /*125e0*/  @!PT LDS RZ, [RZ] ;  /* 0x00000000fffff984 */ /* 0x000fe20000000800 */
[----:B------:R2:W-:Y:S04]  /*125f0*/  LDGSTS.E.BYPASS.LTC128B.128 [R188], desc[UR6][R2.64] ;  /* 0x0000000002bc7fae */ /* 0x0005e8000b901d46 */
.L_x_1093:
[----:B------:R-:W-:Y:S05]  /*12600*/  BSYNC B0 ;  /* 0x0000000000007941 */ /* 0x000fea0003800000 */
.L_x_1092:
[----:B------:R-:W-:Y:S04]  /*12610*/  BSSY B0, `(.L_x_1094) ;  /* 0x000000d000007945 */ /* 0x000fe80003800000 */
[----:B------:R-:W-:Y:S05]  /*12620*/  @P3 BRA `(.L_x_1095) ;  /* 0x00000000002c3947 */ /* 0x000fea0003800000 */
[----:B-----5:R-:W-:-:S13]  /*12630*/  ISETP.GE.AND P0, PT, R132, R251, PT ;  /* 0x000000fb8400720c */ /* 0x020fda0003f06270 */
[----:B------:R3:W-:Y:S01]  /*12640*/  @P0 STS.128 [R188+0x800], RZ ;  /* 0x000800ffbc000388 */ /* 0x0007e20000000c00 */
[----:B------:R-:W-:Y:S05]  /*12650*/  @P0 BRA `(.L_x_1095) ;  /* 0x0000000000200947 */ /* 0x000fea0003800000 */
[----:B------:R-:W-:-:S05]  /*12660*/  IADD3 R0, P0, R4, R212, RZ ;  /* 0x000000d404007210 */ /* 0x000fca0007f1e0ff */
[----:B--2---:R-:W-:Y:S01]  /*12670*/  IMAD.X R3, R6, 0x1, R215, P0 ;  /* 0x0000000106037824 */ /* 0x004fe200000e06d7 */
[----:B------:R-:W-:-:S04]  /*12680*/  LEA R2, P0, R0, R168, 0x1 ;  /* 0x000000a800027211 */ /* 0x000fc800078008ff */
[----:B------:R-:W-:-:S05]  /*12690*/  LEA.HI.X R3, R0, R169, R3, 0x1, P0 ;  /* 0x000000a900037211 */ /* 0x000fca00000f0c03 */
[----:B------:R-:W-:Y:S01]  /*126a0*/  @!PT LDS RZ, [RZ] ;  /* 0x00000000fffff984 */ /* 0x000fe20000000800 */
[----:B------:R-:W-:Y:S01]  /*126b0*/  @!PT LDS RZ, [RZ] ;  /* 0x00000000fffff984 */ /* 0x000fe20000000800 */
[----:B------:R-:W-:Y:S01]  /*126c0*/  @!PT LDS RZ, [RZ] ;  /* 0x00000000fffff984 */ /* 0x000fe20000000800 */
[----:B------:R4:W-:Y:S04]  /*126d0*/  LDGSTS.E.BYPASS.LTC128B.128 [R188+0x800], desc[UR6][R2.64] ;  /* 0x0080000002bc7fae */ /* 0x0009e8000b901d46 */
.L_x_1095:
[----:B------:R-:W-:Y:S05]  /*126e0*/  BSYNC B0 ;  /* 0x0000000000007941 */ /* 0x000fea0003800000 */
.L_x_1094:
[----:B------:R-:W-:Y:S04]  /*126f0*/  BSSY B0, `(.L_x_1096) ;  /* 0x000000d000007945 */ /* 0x000fe80003800000 */
[----:B------:R-:W-:Y:S05]  /*12700*/  @P2 BRA `(.L_x_1097) ;  /* 0x00000000002c2947 */ /* 0x000fea0003800000 */
[----:B-----5:R-:W-:-:S13]  /*12710*/  ISETP.GE.AND P0, PT, R132, R251, PT ;  /* 0x000000fb8400720c */ /* 0x020fda0003f06270 */
[----:B------:R1:W-:Y:S01]  /*12720*/  @P0 STS.128 [R188+0x1000], RZ ;  /* 0x001000ffbc000388 */ /* 0x0003e20000000c00 */
[----:B------:R-:W-:Y:S05]  /*12730*/  @P0 BRA `(.L_x_1097) ;  /* 0x0000000000200947 */ /* 0x000fea0003800000 */
[----:B------:R-:W-:-:S04]  /*12740*/  LEA R0, P0, R170, R212, 0x5 ;  /* 0x000000d4aa007211 */ /* 0x000fc800078028ff */
[----:B--2-4-:R-:W-:Y:S02]  /*12750*/  LEA.HI.X R3, R170, R215, R171, 0x5, P0 ;  /* 0x000000d7aa037211 */ /* 0x014fe400000f2cab */
[----:B------:R-:W-:-:S04]  /*12760*/  LEA R2, P0, R0, R168, 0x1 ;  /* 0x000000a800027211 */ /* 0x000fc800078008ff */
[----:B------:R-:W-:-:S05]  /*12770*/  LEA.HI.X R3, R0, R169, R3, 0x1, P0 ;  /* 0x000000a900037211 */ /* 0x000fca00000f0c03 */
[----:B------:R-:W-:Y:S01]  /*12780*/  @!PT LDS RZ, [RZ] ;  /* 0x00000000fffff984 */ /* 0x000fe20000000800 */
[----:B------:R-:W-:Y:S01]  /*12790*/  @!PT LDS RZ, [RZ] ;  /* 0x00000000fffff984 */ /* 0x000fe20000000800 */
[----:B------:R-:W-:Y:S01]  /*127a0*/  @!PT LDS RZ, [RZ] ;  /* 0x00000000fffff984 */ /* 0x000fe20000000800 */
[----:B------:R2:W-:Y:S04]  /*127b0*/  LDGSTS.E.BYPASS.LTC128B.128 [R188+0x1000], desc[UR6][R2.64] ;  /* 0x0100000002bc7fae */ /* 0x0005e8000b901d46 */
.L_x_1097:
[----:B------:R-:W-:Y:S05]  /*127c0*/  BSYNC B0 ;  /* 0x0000000000007941 */ /* 0x000fea0003800000 */
.L_x_1096:
[----:B------:R-:W-:Y:S05]  /*127d0*/  @P1 BRA `(.L_x_1075) ;  /* 0x0000000000381947 */ /* 0x000fea0003800000 */
[----:B-----5:R-:W-:-:S13]  /*127e0*/  ISETP.GE.AND P0, PT, R132, R251, PT ;  /* 0x000000fb8400720c */ /* 0x020fda0003f06270 */
[----:B------:R1:W-:Y:S01]  /*127f0*/  @P0 STS.128 [R188+0x1800], RZ ;  /* 0x001800ffbc000388 */ /* 0x0003e20000000c00 */
[----:B------:R-:W-:Y:S05]  /*12800*/  @P0 BRA `(.L_x_1075) ;  /* 0x00000000002c0947 */ /* 0x000fea0003800000 */
[----:B------:R-:W-:Y:S01]  /*12810*/  MOV R4, R212 ;  /* 0x000000d400047202 */ /* 0x000fe20000000f00 */
[----:B------:R-:W-:Y:S01]  /*12820*/  IMAD R0, R171, 0x30, RZ ;  /* 0x00000030ab007824 */ /* 0x000fe200078e02ff */
[----:B------:R-:W-:-:S03]  /*12830*/  MOV R5, R215 ;  /* 0x000000d700057202 */ /* 0x000fc60000000f00 */
[----:B------:R-:W-:-:S05]  /*12840*/  IMAD.WIDE.U32 R4, R170, 0x30, R4 ;  /* 0x00000030aa047825 */ /* 0x000fca00078e0004 */
[----:B------:R-:W-:Y:S02]  /*12850*/  IADD3 R0, R5, R0, RZ ;  /* 0x0000000005007210 */ /* 0x000fe40007ffe0ff */
[----:B--2-4-:R-:W-:-:S04]  /*12860*/  LEA R2, P0, R4, R168, 0x1 ;  /* 0x000000a804027211 */ /* 0x014fc800078008ff */
[----:B------:R-:W-:-:S05]  /*12870*/  LEA.HI.X R3, R4, R169, R0, 0x1, P0 ;  /* 0x000000a904037211 */ /* 0x000fca00000f0c00 */
[----:B------:R-:W-:Y:S01]  /*12880*/  @!PT LDS RZ, [RZ] ;  /* 0x00000000fffff984 */ /* 0x000fe20000000800 */
[----:B------:R-:W-:Y:S01]  /*12890*/  @!PT LDS RZ, [RZ] ;  /* 0x00000000fffff984 */ /* 0x000fe20000000800 */
[----:B------:R-:W-:Y:S01]  /*128a0*/  @!PT LDS RZ, [RZ] ;  /* 0x00000000fffff984 */ /* 0x000fe20000000800 */
[----:B------:R2:W-:Y:S04]  /*128b0*/  LDGSTS.E.BYPASS.LTC128B.128 [R188+0x1800], desc[UR6][R2.64] ;  /* 0x0180000002bc7fae */ /* 0x0005e8000b901d46 */
.L_x_1075:
[----:B------:R-:W-:Y:S05]  /*128c0*/  BSYNC B2 ;  /* 0x0000000000027941 */ /* 0x000fea0003800000 */
.L_x_1060:
[----:B------:R-:W4:Y:S01]  /*128d0*/  LDL R178, [R1+0x100] ;  /* 0x0001000001b27983 */ /* 0x000f220000100800 */
[C---:B-1----:R-:W-:Y:S01]  /*128e0*/  VIADD R7, R80.reuse, 0x40 ;  /* 0x0000004050077836 */ /* 0x042fe20000000000 */
[----:B------:R-:W-:Y:S01]  /*128f0*/  BSSY B0, `(.L_x_1098) ;  /* 0x0000018000007945 */ /* 0x000fe20003800000 */
[C---:B------:R-:W-:Y:S02]  /*12900*/  VIADD R6, R80.reuse, 0x50 ;  /* 0x0000005050067836 */ /* 0x040fe40000000000 */
[C---:B------:R-:W-:Y:S02]  /*12910*/  VIADD R5, R80.reuse, 0x60 ;  /* 0x0000006050057836 */ /* 0x040fe40000000000 */
[----:B------:R-:W-:Y:S02]  /*12920*/  VIADD R11, R80, 0x70 ;  /* 0x00000070500b7836 */ /* 0x000fe40000000000 */
[----:B----4-:R-:W-:-:S04]  /*12930*/  VIADD R252, R178, 0xffffffff ;  /* 0xffffffffb2fc7836 */ /* 0x010fc80000000000 */
[----:B------:R-:W-:-:S04]  /*12940*/  IMAD.SHL.U32 R26, R252, 0x100, RZ ;  /* 0x00000100fc1a7824 */ /* 0x000fc800078e00ff */
[----:B------:R-:W-:-:S05]  /*12950*/  IMAD.IADD R4, R216, 0x1, -R26 ;  /* 0x00000001d8047824 */ /* 0x000fca00078e0a1a */
[-C--:B------:R-:W-:Y:S02]  /*12960*/  ISETP.GE.AND P2, PT, R80, R4.reuse, PT ;  /* 0x000000045000720c */ /* 0x080fe40003f46270 */
[-C--:B------:R-:W-:Y:S02]  /*12970*/  ISETP.GE.AND P1, PT, R44, R4.reuse, PT ;  /* 0x000000042c00720c */ /* 0x080fe40003f26270 */
[-C--:B------:R-:W-:Y:S02]  /*12980*/  ISETP.GE.AND P0, PT, R34, R4.reuse, PT ;  /* 0x000000042200720c */ /* 0x080fe40003f06270 */
[-C--:B------:R-:W-:Y:S02]  /*12990*/  ISETP.GE.AND P6, PT, R29, R4.reuse, PT ;  /* 0x000000041d00720c */ /* 0x080fe40003fc6270 */
[-C--:B------:R-:W-:Y:S02]  /*129a0*/  ISETP.GE.AND P5, PT, R7, R4.reuse, PT ;  /* 0x000000040700720c */ /* 0x080fe40003fa6270 */
[----:B------:R-:W-:-:S02]  /*129b0*/  ISETP.GE.AND P4, PT, R6, R4, PT ;  /* 0x000000040600720c */ /* 0x000fc40003f86270 */
[----:B------:R-:W-:Y:S01]  /*129c0*/  ISETP.GE.AND P3, PT, R5, R4, PT ;  /* 0x000000040500720c */ /* 0x000fe20003f66270 */
[----:B------:R-:W-:-:S12]  /*129d0*/  @P2 BRA `(.L_x_1099) ;  /* 0x0000000000242947 */ /* 0x000fd80003800000 */
[----:B-----5:R-:W-:-:S13]  /*129e0*/  ISETP.GE.AND P2, PT, R132, R251, PT ;  /* 0x000000fb8400720c */ /* 0x020fda0003f46270 */
[----:B------:R1:W-:Y:S01]  /*129f0*/  @P2 STS.128 [R188+0x2000], RZ ;  /* 0x002000ffbc002388 */ /* 0x0003e20000000c00 */
[----:B------:R-:W-:Y:S05]  /*12a00*/  @P2 BRA `(.L_x_1099) ;  /* 0x0000000000182947 */ /* 0x000fea0003800000 */
[----:B--2---:R-:W-:Y:S02]  /*12a10*/  MOV R2, R222 ;  /* 0x000000de00027202 */ /* 0x004fe40000000f00 */
[----:B------:R-:W-:-:S05]  /*12a20*/  MOV R3, R223 ;  /* 0x000000df00037202 */ /* 0x000fca0000000f00 */
[----:B------:R-:W-:Y:S01]  /*12a30*/  @!PT LDS RZ, [RZ] ;  /* 0x00000000fffff984 */ /* 0x000fe20000000800 */
[----:B------:R-:W-:Y:S01]  /*12a40*/  @!PT LDS RZ, [RZ] ;  /* 0x00000000fffff984 */ /* 0x000fe20000000800 */
[----:B------:R-:W-:Y:S01]  /*12a50*/  @!PT LDS RZ, [RZ] ;  /* 0x00000000fffff984 */ /* 0x000fe20000000800 */
[----:B------:R4:W-:Y:S02]  /*12a60*/  LDGSTS.E.BYPASS.LTC128B.128 [R188+0x2000], desc[UR6][R2.64] ;  /* 0x0200000002bc7fae */ /* 0x0009e4000b901d46 */
.L_x_1099:
[----:B------:R-:W-:Y:S05]  /*12a70*/  BSYNC B0 ;  /* 0x0000000000007941 */ /* 0x000fea0003800000 */
.L_x_1098:
[----:B------:R-:W-:Y:S01]  /*12a80*/  BSSY B0, `(.L_x_1100) ;  /* 0x000000d000007945 */ /* 0x000fe20003800000 */
[----:B------:R-:W-:Y:S02]  /*12a90*/  ISETP.GE.AND P2, PT, R11, R4, PT ;  /* 0x000000040b00720c */ /* 0x000fe40003f46270 */
[----:B------:R-:W-:Y:S01]  /*12aa0*/  IADD3 R10, R80, 0x80, RZ ;  /* 0x00000080500a7810 */ /* 0x000fe20007ffe0ff */
[----:B------:R-:W-:Y:S05]  /*12ab0*/  @P1 BRA `(.L_x_1101) ;  /* 0x0000000000241947 */ /* 0x000fea0003800000 */
[----:B-----5:R-:W-:-:S13]  /*12ac0*/  ISETP.GE.AND P1, PT, R132, R251, PT ;  /* 0x000000fb8400720c */ /* 0x020fda0003f26270 */
[----:B------:R1:W-:Y:S01]  /*12ad0*/  @P1 STS.128 [R188+0x2800], RZ ;  /* 0x002800ffbc001388 */ /* 0x0003e20000000c00 */
[----:B------:R-:W-:Y:S05]  /*12ae0*/  @P1 BRA `(.L_x_1101) ;  /* 0x0000000000181947 */ /* 0x000fea0003800000 */
[----:B--2-4-:R-:W-:-:S04]  /*12af0*/  LEA R2, P1, R117, R222, 0x1 ;  /* 0x000000de75027211 */ /* 0x014fc800078208ff */
[----:B------:R-:W-:-:S05]  /*12b00*/  LEA.HI.X R3, R117, R223, R119, 0x1, P1 ;  /* 0x000000df75037211 */ /* 0x000fca00008f0c77 */
[----:B------:R-:W-:Y:S01]  /*12b10*/  @!PT LDS RZ, [RZ] ;  /* 0x00000000fffff984 */ /* 0x000fe20000000800 */
[----:B------:R-:W-:Y:S01]  /*12b20*/  @!PT LDS RZ, [RZ] ;  /* 0x00000000fffff984 */ /* 0x000fe20000000800 */
[----:B------:R-:W-:Y:S01]  /*12b30*/  @!PT LDS RZ, [RZ] ;  /* 0x00000000fffff984 */ /* 0x000fe20000000800 */
[----:B------:R2:W-:Y:S04]  /*12b40*/  LDGSTS.E.BYPASS.LTC128B.128 [R188+0x2800], desc[UR6][R2.64] ;  /* 0x0280000002bc7fae */ /* 0x0005e8000b901d46 */
.L_x_1101:
[----:B------:R-:W-:Y:S05]  /*12b50*/  BSYNC B0 ;  /* 0x0000000000007941 */ /* 0x000fea0003800000 */
.L_x_1100:
[----:B------:R-:W-:Y:S01]  /*12b60*/  BSSY B0, `(.L_x_1102) ;  /* 0x000000d000007945 */ /* 0x000fe20003800000 */
[----:B------:R-:W-:Y:S02]  /*12b70*/  ISETP.GE.AND P1, PT, R10, R4, PT ;  /* 0x000000040a00720c */ /* 0x000fe40003f26270 */
[----:B--2---:R-:W-:Y:S01]  /*12b80*/  IADD3 R9, R80, 0x90, RZ ;  /* 0x0000009050097810 */ /* 0x004fe20007ffe0ff */
[----:B------:R-:W-:Y:S05]  /*12b90*/  @P0 BRA `(.L_x_1103) ;  /* 0x0000000000240947 */ /* 0x000fea0003800000 */
[----:B-----5:R-:W-:-:S13]  /*12ba0*/  ISETP.GE.AND P0, PT, R132, R251, PT ;  /* 0x000000fb8400720c */ /* 0x020fda0003f06270 */
[----:B------:R2:W-:Y:S01]  /*12bb0*/  @P0 STS.128 [R188+0x3000], RZ ;  /* 0x003000ffbc000388 */ /* 0x0005e20000000c00 */
[----:B------:R-:W-:Y:S05]  /*12bc0*/  @P0 BRA `(.L_x_1103) ;  /* 0x0000000000180947 */ /* 0x000fea0003800000 */
[----:B----4-:R-:W-:-:S04]  /*12bd0*/  LEA R2, P0, R190, R222, 0x6 ;  /* 0x000000debe027211 */ /* 0x010fc800078030ff */
[----:B------:R-:W-:-:S05]  /*12be0*/  LEA.HI.X R3, R190, R223, R191, 0x6, P0 ;  /* 0x000000dfbe037211 */ /* 0x000fca00000f34bf */
[----:B------:R-:W-:Y:S01]  /*12bf0*/  @!PT LDS RZ, [RZ] ;  /* 0x00000000fffff984 */ /* 0x000fe20000000800 */
[----:B------:R-:W-:Y:S01]  /*12c00*/  @!PT LDS RZ, [RZ] ;  /* 0x00000000fffff984 */ /* 0x000fe20000000800 */
[----:B------:R-:W-:Y:S01]  /*12c10*/  @!PT LDS RZ, [RZ] ;  /* 0x00000000fffff984 */ /* 0x000fe20000000800 */
[----:B------:R4:W-:Y:S04]  /*12c20*/  LDGSTS.E.BYPASS.LTC128B.128 [R188+0x3000], desc[UR6][R2.64] ;  /* 0x0300000002bc7fae */ /* 0x0009e8000b901d46 */
.L_x_1103:
[----:B------:R-:W-:Y:S05]  /*12c30*/  BSYNC B0 ;  /* 0x0000000000007941 */ /* 0x000fea0003800000 */
.L_x_1102:
[----:B------:R-:W-:Y:S01]  /*12c40*/  BSSY B0, `(.L_x_1104) ;  /* 0x0000010000007945 */ /* 0x000fe20003800000 */
[----:B------:R-:W-:Y:S02]  /*12c50*/  ISETP.GE.AND P0, PT, R9, R4, PT ;  /* 0x000000040900720c */ /* 0x000fe40003f06270 */
[----:B------:R-:W-:Y:S01]  /*12c60*/  IADD3 R13, R80, 0xa0, RZ ;  /* 0x000000a0500d7810 */ /* 0x000fe20007ffe0ff */
[----:B------:R-:W-:Y:S05]  /*12c70*/  @P6 BRA `(.L_x_1105) ;  /* 0x0000000000306947 */ /* 0x000fea0003800000 */
[----:B-----5:R-:W-:-:S13]  /*12c80*/  ISETP.GE.AND P6, PT, R132, R251, PT ;  /* 0x000000fb8400720c */ /* 0x020fda0003fc6270 */
[----:B------:R1:W-:Y:S01]  /*12c90*/  @P6 STS.128 [R188+0x3800], RZ ;  /* 0x003800ffbc006388 */ /* 0x0003e20000000c00 */
[----:B------:R-:W-:Y:S05]  /*12ca0*/  @P6 BRA `(.L_x_1105) ;  /* 0x0000000000246947 */ /* 0x000fea0003800000 */
[----:B----4-:R-:W-:Y:S01]  /*12cb0*/  MOV R2, R222 ;  /* 0x000000de00027202 */ /* 0x010fe20000000f00 */
[----:B------:R-:W-:Y:S01]  /*12cc0*/  IMAD R0, R191, 0x60, RZ ;  /* 0x00000060bf007824 */ /* 0x000fe200078e02ff */
[----:B------:R-:W-:-:S03]  /*12cd0*/  MOV R3, R223 ;  /* 0x000000df00037202 */ /* 0x000fc60000000f00 */
[----:B------:R-:W-:-:S05]  /*12ce0*/  IMAD.WIDE.U32 R2, R190, 0x60, R2 ;  /* 0x00000060be027825 */ /* 0x000fca00078e0002 */
[----:B------:R-:W-:-:S05]  /*12cf0*/  IADD3 R3, R0, R3, RZ ;  /* 0x0000000300037210 */ /* 0x000fca0007ffe0ff */
[----:B------:R-:W-:Y:S01]  /*12d00*/  @!PT LDS RZ, [RZ] ;  /* 0x00000000fffff984 */ /* 0x000fe20000000800 */
[----:B------:R-:W-:Y:S01]  /*12d10*/  @!PT LDS RZ, [RZ] ;  /* 0x00000000fffff984 */ /* 0x000fe20000000800 */
[----:B------:R-:W-:Y:S01]  /*12d20*/  @!PT LDS RZ, [RZ] ;  /* 0x00000000fffff984 */ /* 0x000fe20000000800 */
[----:B------:R4:W-:Y:S02]  /*12d30*/  LDGSTS.E.BYPASS.LTC128B.128 [R188+0x3800], desc[UR6][R2.64] ;  /* 0x0380000002bc7fae */ /* 0x0009e4000b901d46 */
.L_x_1105:
[----:B------:R-:W-:Y:S05]  /*12d40*/  BSYNC B0 ;  /* 0x0000000000007941 */ /* 0x000fea0003800000 */
.L_x_1104:
[----:B------:R-:W-:Y:S01]  /*12d50*/  BSSY B0, `(.L_x_1106) ;  /* 0x000000d000007945 */ /* 0x000fe20003800000 */
[----:B------:R-:W-:Y:S02]  /*12d60*/  ISETP.GE.AND P6, PT, R13, R4, PT ;  /* 0x000000040d00720c */ /* 0x000fe40003fc6270 */
[----:B------:R-:W-:Y:S01]  /*12d70*/  IADD3 R8, R80, 0xb0, RZ ;  /* 0x000000b050087810 */ /* 0x000fe20007ffe0ff */
        /* <DEDUP_REMOVED lines=10> */
.L_x_1107:
[----:B------:R-:W-:Y:S05]  /*12e20*/  BSYNC B0 ;  /* 0x0000000000007941 */ /* 0x000fea0003800000 */
.L_x_1106:
        /* <DEDUP_REMOVED lines=16> */
.L_x_1109:
[----:B------:R-:W-:Y:S05]  /*12f30*/  BSYNC B0 ;  /* 0x0000000000007941 */ /* 0x000fea0003800000 */
.L_x_1108:
        /* <DEDUP_REMOVED lines=16> */
.L_x_1111:
[----:B------:R-:W-:Y:S05]  /*13040*/  BSYNC B0 ;  /* 0x0000000000007941 */ /* 0x000fea0003800000 */
.L_x_1110:
        /* <DEDUP_REMOVED lines=16> */
.L_x_1113:
[----:B------:R-:W-:Y:S05]  /*13150*/  BSYNC B0 ;  /* 0x0000000000007941 */ /* 0x000fea0003800000 */
.L_x_1112:
        /* <DEDUP_REMOVED lines=13> */
.L_x_1115:
[----:B------:R-:W-:Y:S05]  /*13230*/  BSYNC B0 ;  /* 0x0000000000007941 */ /* 0x000fea0003800000 */
.L_x_1114:
[----:B------:R-:W-:Y:S01]  /*13240*/  BSSY B0, `(.L_x_1116) ;  /* 0x000000f000007945 */ /* 0x000fe20003800000 */
[----:B------:R-:W-:-:S03]  /*13250*/  ISETP.GE.AND P1, PT, R16, R4, PT ;  /* 0x000000041000720c */ /* 0x000fc60003f26270 */
[----:B------:R-:W-:Y:S10]  /*13260*/  @P0 BRA `(.L_x_1117) ;  /* 0x0000000000300947 */ /* 0x000ff40003800000 */
        /* <DEDUP_REMOVED lines=12> */
.L_x_1117:
[----:B------:R-:W-:Y:S05]  /*13330*/  BSYNC B0 ;  /* 0x0000000000007941 */ /* 0x000fea0003800000 */
.L_x_1116:
[----:B------:R-:W-:Y:S04]  /*13340*/  BSSY B0, `(.L_x_1118) ;  /* 0x000000e000007945 */ /* 0x000fe80003800000 */
        /* <DEDUP_REMOVED lines=13> */
.L_x_1119:
[----:B------:R-:W-:Y:S05]  /*13420*/  BSYNC B0 ;  /* 0x0000000000007941 */ /* 0x000fea0003800000 */
.L_x_1118:
        /* <DEDUP_REMOVED lines=14> */
.L_x_1121:
[----:B------:R-:W-:Y:S05]  /*13510*/  BSYNC B0 ;  /* 0x0000000000007941 */ /* 0x000fea0003800000 */
.L_x_1120:
        /* <DEDUP_REMOVED lines=14> */
.L_x_1123:
[----:B------:R-:W-:Y:S05]  /*13600*/  BSYNC B0 ;  /* 0x0000000000007941 */ /* 0x000fea0003800000 */
.L_x_1122:
        /* <DEDUP_REMOVED lines=14> */
.L_x_1125:
[----:B------:R-:W-:Y:S05]  /*136f0*/  BSYNC B0 ;  /* 0x0000000000007941 */ /* 0x000fea0003800000 */
.L_x_1124:
        /* <DEDUP_REMOVED lines=14> */
.L_x_1127:
[----:B------:R-:W-:Y:S05]  /*137e0*/  BSYNC B0 ;  /* 0x0000000000007941 */ /* 0x000fea0003800000 */
.L_x_1126:
        /* <DEDUP_REMOVED lines=14> */
.L_x_1129:
[----:B------:R-:W-:Y:S05]  /*138d0*/  BSYNC B0 ;  /* 0x0000000000007941 */ /* 0x000fea0003800000 */
.L_x_1128:
[----:B------:R-:W0:Y:S01]  /*138e0*/  LDGDEPBAR ;  /* 0x00000000000079af */ /* 0x000e220000000000 */
[-C--:B------:R-:W-:Y:S02]  /*138f0*/  ISETP.GE.AND P2, PT, R80, R4.reuse, PT ;  /* 0x000000045000720c */ /* 0x080fe40003f46270 */
[-C--:B------:R-:W-:Y:S01]  /*13900*/  ISETP.GE.AND P1, PT, R44, R4.reuse, PT ;  /* 0x000000042c00720c */ /* 0x080fe20003f26270 */
[----:B------:R1:W5:Y:S01]  /*13910*/  LD.E R78, desc[UR6][R24.64+0x188] ;  /* 0x00018806184e7980 */ /* 0x000362000c101900 */
[-C--:B------:R-:W-:Y:S02]  /*13920*/  ISETP.GE.AND P0, PT, R34, R4.reuse, PT ;  /* 0x000000042200720c */ /* 0x080fe40003f06270 */
[-C--:B------:R-:W-:Y:S02]  /*13930*/  ISETP.GE.AND P6, PT, R29, R4.reuse, PT ;  /* 0x000000041d00720c */ /* 0x080fe40003fc6270 */
[-C--:B------:R-:W-:Y:S02]  /*13940*/  ISETP.GE.AND P5, PT, R7, R4.reuse, PT ;  /* 0x000000040700720c */ /* 0x080fe40003fa6270 */
[----:B------:R-:W-:-:S02]  /*13950*/  ISETP.GE.AND P4, PT, R6, R4, PT ;  /* 0x000000040600720c */ /* 0x000fc40003f86270 */
[----:B------:R-:W-:Y:S01]  /*13960*/  ISETP.GE.AND P3, PT, R5, R4, PT ;  /* 0x000000040500720c */ /* 0x000fe20003f66270 */
[----:B------:R-:W-:-:S04]  /*13970*/  DEPBAR.LE SB0, 0x0 ;  /* 0x000080000000791a */ /* 0x000fc80000000000 */
[----:B------:R-:W-:Y:S06]  /*13980*/  BAR.SYNC.DEFER_BLOCKING 0x0 ;  /* 0x0000000000007b1d */ /* 0x000fec0000010000 */
[----:B------:R-:W-:Y:S01]  /*13990*/  BSSY B0, `(.L_x_1130) ;  /* 0x000000c000007945 */ /* 0x000fe20003800000 */
[----:B------:R1:W-:Y:S03]  /*139a0*/  @P2 STS.128 [R188+0xa000], RZ ;  /* 0x00a000ffbc002388 */ /* 0x0003e60000000c00 */
[----:B------:R-:W-:Y:S05]  /*139b0*/  @P2 BRA `(.L_x_1131) ;  /* 0x0000000000242947 */ /* 0x000fea0003800000 */
[----:B-----5:R-:W-:-:S13]  /*139c0*/  ISETP.GE.AND P2, PT, R132, R251, PT ;  /* 0x000000fb8400720c */ /* 0x020fda0003f46270 */
[----:B------:R1:W-:Y:S01]  /*139d0*/  @P2 STS.128 [R188+0xa000], RZ ;  /* 0x00a000ffbc002388 */ /* 0x0003e20000000c00 */
[----:B------:R-:W-:Y:S05]  /*139e0*/  @P2 BRA `(.L_x_1131) ;  /* 0x0000000000182947 */ /* 0x000fea0003800000 */
[----:B----4-:R-:W-:Y:S02]  /*139f0*/  MOV R2, R218 ;  /* 0x000000da00027202 */ /* 0x010fe40000000f00 */
[----:B------:R-:W-:-:S05]  /*13a00*/  MOV R3, R219 ;  /* 0x000000db00037202 */ /* 0x000fca0000000f00 */
[----:B------:R-:W-:Y:S01]  /*13a10*/  @!PT LDS RZ, [RZ] ;  /* 0x00000000fffff984 */ /* 0x000fe20000000800 */
[----:B------:R-:W-:Y:S01]  /*13a20*/  @!PT LDS RZ, [RZ] ;  /* 0x00000000fffff984 */ /* 0x000fe20000000800 */
[----:B------:R-:W-:Y:S01]  /*13a30*/  @!PT LDS RZ, [RZ] ;  /* 0x00000000fffff984 */ /* 0x000fe20000000800 */
[----:B------:R4:W-:Y:S02]  /*13a40*/  LDGSTS.E.BYPASS.LTC128B.128 [R188+0xa000], desc[UR6][R2.64] ;  /* 0x0a00000002bc7fae */ /* 0x0009e4000b901d46 */
.L_x_1131:
[----:B------:R-:W-:Y:S05]  /*13a50*/  BSYNC B0 ;  /* 0x0000000000007941 */ /* 0x000fea0003800000 */
.L_x_1130:
[----:B------:R1:W-:Y:S01]  /*13a60*/  @P1 STS.128 [R188+0xa800], RZ ;  /* 0x00a800ffbc001388 */ /* 0x0003e20000000c00 */
[----:B------:R-:W-:Y:S01]  /*13a70*/  BSSY B0, `(.L_x_1132) ;  /* 0x000000c000007945 */ /* 0x000fe20003800000 */
[----:B------:R-:W-:-:S03]  /*13a80*/  ISETP.GE.AND P2, PT, R11, R4, PT ;  /* 0x000000040b00720c */ /* 0x000fc60003f46270 */
[----:B------:R-:W-:Y:S10]  /*13a90*/  @P1 BRA `(.L_x_1133) ;  /* 0x0000000000241947 */ /* 0x000ff40003800000 */
        /* <DEDUP_REMOVED lines=9> */
.L_x_1133:
[----:B------:R-:W-:Y:S05]  /*13b30*/  BSYNC B0 ;  /* 0x0000000000007941 */ /* 0x000fea0003800000 */
.L_x_1132:
[----:B------:R1:W-:Y:S01]  /*13b40*/  @P0 STS.128 [R188+0xb000], RZ ;  /* 0x00b000ffbc000388 */ /* 0x0003e20000000c00 */
[----:B------:R-:W-:Y:S01]  /*13b50*/  BSSY B0, `(.L_x_1134) ;  /* 0x000000e000007945 */ /* 0x000fe20003800000 */
[----:B------:R-:W-:-:S03]  /*13b60*/  ISETP.GE.AND P1, PT, R10, R4, PT ;  /* 0x000000040a00720c */ /* 0x000fc60003f26270 */
[----:B------:R-:W-:Y:S10]  /*13b70*/  @P0 BRA `(.L_x_1135) ;  /* 0x00000000002c0947 */ /* 0x000ff40003800000 */
[----:B-----5:R-:W-:-:S13]  /*13b80*/  ISETP.GE.AND P0, PT, R132, R251, PT ;  /* 0x000000fb8400720c */ /* 0x020fda0003f06270 */
[----:B------:R1:W-:Y:S01]  /*13b90*/  @P0 STS.128 [R188+0xb000], RZ ;  /* 0x00b000ffbc000388 */ /* 0x0003e20000000c00 */
[----:B------:R-:W-:Y:S05]  /*13ba0*/  @P0 BRA `(.L_x_1135) ;  /* 0x0000000000200947 */ /* 0x000fea0003800000 */
[----:B------:R-:W4:Y:S04]  /*13bb0*/  LDL R0, [R1+0x8] ;  /* 0x0000080001007983 */ /* 0x000f280000100800 */
[----:B------:R-:W5:Y:S01]  /*13bc0*/  LDL R5, [R1+0xc] ;  /* 0x00000c0001057983 */ /* 0x000f620000100800 */
[----:B----4-:R-:W-:-:S04]  /*13bd0*/  LEA R2, P0, R0, R218, 0x6 ;  /* 0x000000da00027211 */ /* 0x010fc800078030ff */
[----:B-----5:R-:W-:-:S05]  /*13be0*/  LEA.HI.X R3, R0, R219, R5, 0x6, P0 ;  /* 0x000000db00037211 */ /* 0x020fca00000f3405 */
[----:B------:R-:W-:Y:S01]  /*13bf0*/  @!PT LDS RZ, [RZ] ;  /* 0x00000000fffff984 */ /* 0x000fe20000000800 */
[----:B------:R-:W-:Y:S01]  /*13c00*/  @!PT LDS RZ, [RZ] ;  /* 0x00000000fffff984 */ /* 0x000fe20000000800 */
[----:B------:R-:W-:Y:S01]  /*13c10*/  @!PT LDS RZ, [RZ] ;  /* 0x00000000fffff984 */ /* 0x000fe20000000800 */
[----:B------:R4:W-:Y:S04]  /*13c20*/  LDGSTS.E.BYPASS.LTC128B.128 [R188+0xb000], desc[UR6][R2.64] ;  /* 0x0b00000002bc7fae */ /* 0x0009e8000b901d46 */
.L_x_1135:
[----:B------:R-:W-:Y:S05]  /*13c30*/  BSYNC B0 ;  /* 0x0000000000007941 */ /* 0x000fea0003800000 */
.L_x_1134:
[----:B------:R1:W-:Y:S01]  /*13c40*/  @P6 STS.128 [R188+0xb800], RZ ;  /* 0x00b800ffbc006388 */ /* 0x0003e20000000c00 */
[----:B------:R-:W-:Y:S01]  /*13c50*/  BSSY B0, `(.L_x_1136) ;  /* 0x0000012000007945 */ /* 0x000fe20003800000 */
[----:B------:R-:W-:-:S03]  /*13c60*/  ISETP.GE.AND P0, PT, R9, R4, PT ;  /* 0x000000040900720c */ /* 0x000fc60003f06270 */
[----:B------:R-:W-:Y:S10]  /*13c70*/  @P6 BRA `(.L_x_1137) ;  /* 0x00000000003c6947 */ /* 0x000ff40003800000 */
[----:B-----5:R-:W-:-:S13]  /*13c80*/  ISETP.GE.AND P6, PT, R132, R251, PT ;  /* 0x000000fb8400720c */ /* 0x020fda0003fc6270 */
[----:B------:R1:W-:Y:S01]  /*13c90*/  @P6 STS.128 [R188+0xb800], RZ ;  /* 0x00b800ffbc006388 */ /* 0x0003e20000000c00 */
[----:B------:R-:W-:Y:S05]  /*13ca0*/  @P6 BRA `(.L_x_1137) ;  /* 0x0000000000306947 */ /* 0x000fea0003800000 */
[----:B----4-:R-:W4:Y:S04]  /*13cb0*/  LDL R2, [R1+0x8] ;  /* 0x0000080001027983 */ /* 0x010f280000100800 */
[----:B------:R-:W5:Y:S01]  /*13cc0*/  LDL R0, [R1+0xc] ;  /* 0x00000c0001007983 */ /* 0x000f620000100800 */
[----:B------:R-:W-:Y:S02]  /*13cd0*/  MOV R3, R219 ;  /* 0x000000db00037202 */ /* 0x000fe40000000f00 */
[----:B----4-:R-:W-:Y:S02]  /*13ce0*/  MOV R5, R2 ;  /* 0x0000000200057202 */ /* 0x010fe40000000f00 */
[----:B------:R-:W-:Y:S01]  /*13cf0*/  MOV R2, R218 ;  /* 0x000000da00027202 */ /* 0x000fe20000000f00 */
[----:B-----5:R-:W-:-:S04]  /*13d00*/  IMAD R0, R0, 0x60, RZ ;  /* 0x0000006000007824 */ /* 0x020fc800078e02ff */
[----:B------:R-:W-:-:S05]  /*13d10*/  IMAD.WIDE.U32 R2, R5, 0x60, R2 ;  /* 0x0000006005027825 */ /* 0x000fca00078e0002 */
[----:B------:R-:W-:-:S05]  /*13d20*/  IADD3 R3, R0, R3, RZ ;  /* 0x0000000300037210 */ /* 0x000fca0007ffe0ff */
[----:B------:R-:W-:Y:S01]  /*13d30*/  @!PT LDS RZ, [RZ] ;  /* 0x00000000fffff984 */ /* 0x000fe20000000800 */
[----:B------:R-:W-:Y:S01]  /*13d40*/  @!PT LDS RZ, [RZ] ;  /* 0x00000000fffff984 */ /* 0x000fe20000000800 */
[----:B------:R-:W-:Y:S01]  /*13d50*/  @!PT LDS RZ, [RZ] ;  /* 0x00000000fffff984 */ /* 0x000fe20000000800 */
[----:B------:R4:W-:Y:S02]  /*13d60*/  LDGSTS.E.BYPASS.LTC128B.128 [R188+0xb800], desc[UR6][R2.64] ;  /* 0x0b80000002bc7fae */ /* 0x0009e4000b901d46 */
.L_x_1137:
[----:B------:R-:W-:Y:S05]  /*13d70*/  BSYNC B0 ;  /* 0x0000000000007941 */ /* 0x000fea0003800000 */
.L_x_1136:
        /* <DEDUP_REMOVED lines=15> */
.L_x_1139:
[----:B------:R-:W-:Y:S05]  /*13e70*/  BSYNC B0 ;  /* 0x0000000000007941 */ /* 0x000fea0003800000 */
.L_x_1138:
        /* <DEDUP_REMOVED lines=19> */
.L_x_1141:
[----:B------:R-:W-:Y:S05]  /*13fb0*/  BSYNC B0 ;  /* 0x0000000000007941 */ /* 0x000fea0003800000 */
.L_x_1140:
[----:B------:R-:W2:Y:S01]  /*13fc0*/  S2R R0, SR_TID.X ;  /* 0x0000000000007919 */ /* 0x000ea20000002100 */
[----:B------:R-:W-:Y:S01]  /*13fd0*/  BSSY B0, `(.L_x_1142) ;  /* 0x0000016000007945 */ /* 0x000fe20003800000 */
[----:B------:R-:W-:Y:S01]  /*13fe0*/  ISETP.GE.AND P4, PT, R12, R4, PT ;  /* 0x000000040c00720c */ /* 0x000fe20003f86270 */
[----:B------:R1:W-:Y:S01]  /*13ff0*/  @P3 STS.128 [R188+0xd000], RZ ;  /* 0x00d000ffbc003388 */ /* 0x0003e20000000c00 */
[----:B--2---:R-:W-:-:S04]  /*14000*/  SHF.R.S32.HI R5, RZ, 0x1f, R0 ;  /* 0x0000001fff057819 */ /* 0x004fc80000011400 */
[----:B------:R-:W-:-:S04]  /*14010*/  LEA.HI R5, R5, R0, RZ, 0x4 ;  /* 0x0000000005057211 */ /* 0x000fc800078f20ff */
[----:B------:R-:W-:Y:S01]  /*14020*/  SHF.R.S32.HI R6, RZ, 0x4, R5 ;  /* 0x00000004ff067819 */ /* 0x000fe20000011405 */
[----:B-1----:R-:W-:Y:S05]  /*14030*/  @P3 BRA `(.L_x_1143) ;  /* 0x00000000003c3947 */ /* 0x002fea0003800000 */
[----:B-----5:R-:W-:-:S13]  /*14040*/  ISETP.GE.AND P3, PT, R132, R251, PT ;  /* 0x000000fb8400720c */ /* 0x020fda0003f66270 */
[----:B------:R1:W-:Y:S01]  /*14050*/  @P3 STS.128 [R188+0xd000], RZ ;  /* 0x00d000ffbc003388 */ /* 0x0003e20000000c00 */
[----:B------:R-:W-:Y:S05]  /*14060*/  @P3 BRA `(.L_x_1143) ;  /* 0x0000000000303947 */ /* 0x000fea0003800000 */
[----:B----4-:R-:W2:Y:S04]  /*14070*/  LDL R2, [R1+0x8] ;  /* 0x0000080001027983 */ /* 0x010ea80000100800 */
[----:B------:R-:W4:Y:S01]  /*14080*/  LDL R0, [R1+0xc] ;  /* 0x00000c0001007983 */ /* 0x000f220000100800 */
[----:B------:R-:W-:Y:S02]  /*14090*/  MOV R3, R219 ;  /* 0x000000db00037202 */ /* 0x000fe40000000f00 */
[----:B--2---:R-:W-:Y:S02]  /*140a0*/  MOV R7, R2 ;  /* 0x0000000200077202 */ /* 0x004fe40000000f00 */
[----:B------:R-:W-:Y:S01]  /*140b0*/  MOV R2, R218 ;  /* 0x000000da00027202 */ /* 0x000fe20000000f00 */
[----:B----4-:R-:W-:-:S04]  /*140c0*/  IMAD R0, R0, 0xc0, RZ ;  /* 0x000000c000007824 */ /* 0x010fc800078e02ff */
[----:B------:R-:W-:-:S05]  /*140d0*/  IMAD.WIDE.U32 R2, R7, 0xc0, R2 ;  /* 0x000000c007027825 */ /* 0x000fca00078e0002 */
[----:B------:R-:W-:-:S05]  /*140e0*/  IADD3 R3, R0, R3, RZ ;  /* 0x0000000300037210 */ /* 0x000fca0007ffe0ff */
[----:B------:R-:W-:Y:S01]  /*140f0*/  @!PT LDS RZ, [RZ] ;  /* 0x00000000fffff984 */ /* 0x000fe20000000800 */
[----:B------:R-:W-:Y:S01]  /*14100*/  @!PT LDS RZ, [RZ] ;  /* 0x00000000fffff984 */ /* 0x000fe20000000800 */
[----:B------:R-:W-:Y:S01]  /*14110*/  @!PT LDS RZ, [RZ] ;  /* 0x00000000fffff984 */ /* 0x000fe20000000800 */
[----:B------:R2:W-:Y:S02]  /*14120*/  LDGSTS.E.BYPASS.LTC128B.128 [R188+0xd000], desc[UR6][R2.64] ;  /* 0x0d00000002bc7fae */ /* 0x0005e4000b901d46 */
.L_x_1143:
[----:B------:R-:W-:Y:S05]  /*14130*/  BSYNC B0 ;  /* 0x0000000000007941 */ /* 0x000fea0003800000 */
.L_x_1142:
[----:B------:R1:W-:Y:S01]  /*14140*/  @P2 STS.128 [R188+0xd800], RZ ;  /* 0x00d800ffbc002388 */ /* 0x0003e20000000c00 */
[----:B------:R-:W-:Y:S01]  /*14150*/  LEA.HI R5, R5, R6, RZ, 0x1 ;  /* 0x0000000605057211 */ /* 0x000fe200078f08ff */
[----:B------:R-:W-:Y:S01]  /*14160*/  BSSY B0, `(.L_x_1144) ;  /* 0x0000013000007945 */ /* 0x000fe20003800000 */
[----:B------:R-:W-:Y:S02]  /*14170*/  ISETP.GE.AND P3, PT, R14, R4, PT ;  /* 0x000000040e00720c */ /* 0x000fe40003f66270 */
[----:B------:R-:W-:Y:S01]  /*14180*/  LOP3.LUT R5, R5, 0xfffffffe, RZ, 0xc0, !PT ;  /* 0xfffffffe05057812 */ /* 0x000fe200078ec0ff */
[----:B------:R-:W-:Y:S05]  /*14190*/  @P2 BRA `(.L_x_1145) ;  /* 0x00000000003c2947 */ /* 0x000fea0003800000 */
[----:B-----5:R-:W-:-:S13]  /*141a0*/  ISETP.GE.AND P2, PT, R132, R251, PT ;  /* 0x000000fb8400720c */ /* 0x020fda0003f46270 */
[----:B------:R1:W-:Y:S01]  /*141b0*/  @P2 STS.128 [R188+0xd800], RZ ;  /* 0x00d800ffbc002388 */ /* 0x0003e20000000c00 */
[----:B------:R-:W-:Y:S05]  /*141c0*/  @P2 BRA `(.L_x_1145) ;  /* 0x0000000000302947 */ /* 0x000fea0003800000 */
[----:B--2-4-:R-:W2:Y:S04]  /*141d0*/  LDL R2, [R1+0x8] ;  /* 0x0000080001027983 */ /* 0x014ea80000100800 */
        /* <DEDUP_REMOVED lines=11> */
.L_x_1145:
[----:B------:R-:W-:Y:S05]  /*14290*/  BSYNC B0 ;  /* 0x0000000000007941 */ /* 0x000fea0003800000 */
.L_x_1144:
[----:B------:R-:W3:Y:S01]  /*142a0*/  S2R R9, SR_TID.X ;  /* 0x0000000000097919 */ /* 0x000ee20000002100 */
[----:B------:R-:W-:Y:S01]  /*142b0*/  IMAD.SHL.U32 R0, R224, 0x40, RZ ;  /* 0x00000040e0007824 */ /* 0x000fe200078e00ff */
[----:B------:R-:W-:Y:S01]  /*142c0*/  BSSY B0, `(.L_x_1146) ;  /* 0x0000021000007945 */ /* 0x000fe20003800000 */
[----:B--2-4-:R-:W-:Y:S01]  /*142d0*/  IMAD.SHL.U32 R2, R248, 0x40, RZ ;  /* 0x00000040f8027824 */ /* 0x014fe200078e00ff */
[----:B------:R2:W-:Y:S01]  /*142e0*/  @P1 STS.128 [R188+0xe000], RZ ;  /* 0x00e000ffbc001388 */ /* 0x0005e20000000c00 */
[----:B------:R-:W-:Y:S01]  /*142f0*/  IMAD.IADD R5, R6, 0x1, -R5 ;  /* 0x0000000106057824 */ /* 0x000fe200078e0a05 */
[----:B------:R-:W-:Y:S01]  /*14300*/  LOP3.LUT R0, R0, 0x1c0, RZ, 0xc0, !PT ;  /* 0x000001c000007812 */ /* 0x000fe200078ec0ff */
[----:B------:R-:W-:Y:S01]  /*14310*/  IMAD.SHL.U32 R3, R80, 0x8, RZ ;  /* 0x0000000850037824 */ /* 0x000fe200078e00ff */
[----:B------:R-:W-:Y:S01]  /*14320*/  LOP3.LUT R2, R2, 0x1c0, RZ, 0xc0, !PT ;  /* 0x000001c002027812 */ /* 0x000fe200078ec0ff */
[----:B------:R-:W-:Y:S01]  /*14330*/  IMAD.SHL.U32 R6, R5, 0x8, RZ ;  /* 0x0000000805067824 */ /* 0x000fe200078e00ff */
[----:B------:R-:W-:Y:S01]  /*14340*/  ISETP.GE.AND P2, PT, R15, R4, PT ;  /* 0x000000040f00720c */ /* 0x000fe20003f46270 */
[----:B------:R-:W-:Y:S01]  /*14350*/  IMAD.SHL.U32 R7, R249, 0x40, RZ ;  /* 0x00000040f9077824 */ /* 0x000fe200078e00ff */
[----:B------:R-:W-:-:S02]  /*14360*/  LOP3.LUT R8, R0, 0x8, R3, 0xf8, !PT ;  /* 0x0000000800087812 */ /* 0x000fc400078ef803 */
[----:B------:R-:W-:Y:S02]  /*14370*/  LOP3.LUT R3, R2, 0x8, R6, 0xf8, !PT ;  /* 0x0000000802037812 */ /* 0x000fe400078ef806 */
[----:B------:R-:W-:Y:S02]  /*14380*/  LOP3.LUT R77, R7, 0xfffffe00, RZ, 0xc0, !PT ;  /* 0xfffffe00074d7812 */ /* 0x000fe400078ec0ff */
[----:B------:R-:W-:Y:S02]  /*14390*/  SHF.R.U32.HI R0, RZ, 0x3, R0 ;  /* 0x00000003ff007819 */ /* 0x000fe40000011600 */
[----:B------:R-:W-:Y:S02]  /*143a0*/  SHF.R.U32.HI R2, RZ, 0x3, R2 ;  /* 0x00000003ff027819 */ /* 0x000fe40000011602 */
[----:B------:R-:W-:Y:S02]  /*143b0*/  LOP3.LUT R0, R8, R0, RZ, 0x3c, !PT ;  /* 0x0000000008007212 */ /* 0x000fe400078e3cff */
[----:B------:R-:W-:-:S02]  /*143c0*/  LOP3.LUT R27, R3, R2, RZ, 0x3c, !PT ;  /* 0x00000002031b7212 */ /* 0x000fc400078e3cff */
[----:B---3--:R-:W-:-:S04]  /*143d0*/  SHF.R.S32.HI R116, RZ, 0x1f, R9 ;  /* 0x0000001fff747819 */ /* 0x008fc80000011409 */
[----:B------:R-:W-:-:S04]  /*143e0*/  LEA.HI R116, R116, R9, RZ, 0x5 ;  /* 0x0000000974747211 */ /* 0x000fc800078f28ff */
[----:B------:R-:W-:-:S05]  /*143f0*/  SHF.R.S32.HI R116, RZ, 0x5, R116 ;  /* 0x00000005ff747819 */ /* 0x000fca0000011474 */
[----:B------:R-:W-:Y:S01]  /*14400*/  IMAD R6, R116, 0x400, R77 ;  /* 0x0000040074067824 */ /* 0x000fe200078e024d */
[----:B--2---:R-:W-:Y:S05]  /*14410*/  @P1 BRA `(.L_x_1147) ;  /* 0x00000000002c1947 */ /* 0x004fea0003800000 */
[----:B-----5:R-:W-:-:S13]  /*14420*/  ISETP.GE.AND P1, PT, R132, R251, PT ;  /* 0x000000fb8400720c */ /* 0x020fda0003f26270 */
[----:B------:R2:W-:Y:S01]  /*14430*/  @P1 STS.128 [R188+0xe000], RZ ;  /* 0x00e000ffbc001388 */ /* 0x0005e20000000c00 */
[----:B------:R-:W-:Y:S05]  /*14440*/  @P1 BRA `(.L_x_1147) ;  /* 0x0000000000201947 */ /* 0x000fea0003800000 */
[----:B------:R-:W3:Y:S04]  /*14450*/  LDL R9, [R1+0x8] ;  /* 0x0000080001097983 */ /* 0x000ee80000100800 */
[----:B------:R-:W4:Y:S01]  /*14460*/  LDL R10, [R1+0xc] ;  /* 0x00000c00010a7983 */ /* 0x000f220000100800 */
[----:B---3--:R-:W-:-:S04]  /*14470*/  LEA R2, P1, R9, R218, 0x8 ;  /* 0x000000da09027211 */ /* 0x008fc800078240ff */
[----:B----4-:R-:W-:-:S05]  /*14480*/  LEA.HI.X R3, R9, R219, R10, 0x8, P1 ;  /* 0x000000db09037211 */ /* 0x010fca00008f440a */
[----:B------:R-:W-:Y:S01]  /*14490*/  @!PT LDS RZ, [RZ] ;  /* 0x00000000fffff984 */ /* 0x000fe20000000800 */
[----:B------:R-:W-:Y:S01]  /*144a0*/  @!PT LDS RZ, [RZ] ;  /* 0x00000000fffff984 */ /* 0x000fe20000000800 */
[----:B------:R-:W-:Y:S01]  /*144b0*/  @!PT LDS RZ, [RZ] ;  /* 0x00000000fffff984 */ /* 0x000fe20000000800 */
[----:B------:R3:W-:Y:S04]  /*144c0*/  LDGSTS.E.BYPASS.LTC128B.128 [R188+0xe000], desc[UR6][R2.64] ;  /* 0x0e00000002bc7fae */ /* 0x0007e8000b901d46 */
.L_x_1147:
[----:B------:R-:W-:Y:S05]  /*144d0*/  BSYNC B0 ;  /* 0x0000000000007941 */ /* 0x000fea0003800000 */
.L_x_1146:
[----:B------:R4:W-:Y:S01]  /*144e0*/  @P0 STS.128 [R188+0xe800], RZ ;  /* 0x00e800ffbc000388 */ /* 0x0009e20000000c00 */
[----:B------:R-:W-:Y:S01]  /*144f0*/  IMAD R0, R5, 0x200, R0 ;  /* 0x0000020005007824 */ /* 0x000fe200078e0200 */
[----:B------:R-:W-:Y:S01]  /*14500*/  BSSY B0, `(.L_x_1148) ;  /* 0x0000014000007945 */ /* 0x000fe20003800000 */
[----:B---3--:R-:W-:Y:S01]  /*14510*/  IMAD.IADD R2, R27, 0x1, R6 ;  /* 0x000000011b027824 */ /* 0x008fe200078e0206 */
[----:B------:R-:W-:Y:S02]  /*14520*/  ISETP.GE.AND P1, PT, R16, R4, PT ;  /* 0x000000041000720c */ /* 0x000fe40003f26270 */
[----:B------:R-:W-:Y:S02]  /*14530*/  LEA R176, R0, UR4, 0x1 ;  /* 0x0000000400b07c11 */ /* 0x000fe4000f8e08ff */
[----:B------:R-:W-:Y:S01]  /*14540*/  LEA R183, R2, UR4, 0x1 ;  /* 0x0000000402b77c11 */ /* 0x000fe2000f8e08ff */
[----:B------:R-:W-:Y:S05]  /*14550*/  @P0 BRA `(.L_x_1149) ;  /* 0x0000000000380947 */ /* 0x000fea0003800000 */
[----:B-----5:R-:W-:-:S13]  /*14560*/  ISETP.GE.AND P0, PT, R132, R251, PT ;  /* 0x000000fb8400720c */ /* 0x020fda0003f06270 */
[----:B------:R3:W-:Y:S01]  /*14570*/  @P0 STS.128 [R188+0xe800], RZ ;  /* 0x00e800ffbc000388 */ /* 0x0007e20000000c00 */
[----:B------:R-:W-:Y:S05]  /*14580*/  @P0 BRA `(.L_x_1149) ;  /* 0x00000000002c0947 */ /* 0x000fea0003800000 */
[----:B------:R-:W5:Y:S04]  /*14590*/  LDL R3, [R1+0xc] ;  /* 0x00000c0001037983 */ /* 0x000f680000100800 */
[----:B------:R-:W2:Y:S01]  /*145a0*/  LDL R7, [R1+0x8] ;  /* 0x0000080001077983 */ /* 0x000ea20000100800 */
[----:B------:R-:W-:Y:S01]  /*145b0*/  MOV R2, R218 ;  /* 0x000000da00027202 */ /* 0x000fe20000000f00 */
[----:B-----5:R-:W-:Y:S01]  /*145c0*/  IMAD R0, R3, 0x120, RZ ;  /* 0x0000012003007824 */ /* 0x020fe200078e02ff */
[----:B------:R-:W-:-:S03]  /*145d0*/  MOV R3, R219 ;  /* 0x000000db00037202 */ /* 0x000fc60000000f00 */
[----:B--2---:R-:W-:-:S05]  /*145e0*/  IMAD.WIDE.U32 R2, R7, 0x120, R2 ;  /* 0x0000012007027825 */ /* 0x004fca00078e0002 */
[----:B------:R-:W-:-:S05]  /*145f0*/  IADD3 R3, R0, R3, RZ ;  /* 0x0000000300037210 */ /* 0x000fca0007ffe0ff */
[----:B------:R-:W-:Y:S01]  /*14600*/  @!PT LDS RZ, [RZ] ;  /* 0x00000000fffff984 */ /* 0x000fe20000000800 */
[----:B------:R-:W-:Y:S01]  /*14610*/  @!PT LDS RZ, [RZ] ;  /* 0x00000000fffff984 */ /* 0x000fe20000000800 */
[----:B------:R-:W-:Y:S01]  /*14620*/  @!PT LDS RZ, [RZ] ;  /* 0x00000000fffff984 */ /* 0x000fe20000000800 */
[----:B------:R2:W-:Y:S02]  /*14630*/  LDGSTS.E.BYPASS.LTC128B.128 [R188+0xe800], desc[UR6][R2.64] ;  /* 0x0e80000002bc7fae */ /* 0x0005e4000b901d46 */
.L_x_1149:
[----:B------:R-:W-:Y:S05]  /*14640*/  BSYNC B0 ;  /* 0x0000000000007941 */ /* 0x000fea0003800000 */
.L_x_1148:
[----:B------:R1:W-:Y:S01]  /*14650*/  @P6 STS.128 [R188+0xf000], RZ ;  /* 0x00f000ffbc006388 */ /* 0x0003e20000000c00 */
[----:B------:R-:W-:Y:S04]  /*14660*/  BSSY B0, `(.L_x_1150) ;  /* 0x0000011000007945 */ /* 0x000fe80003800000 */
[----:B------:R-:W-:Y:S05]  /*14670*/  @P6 BRA `(.L_x_1151) ;  /* 0x00000000003c6947 */ /* 0x000fea0003800000 */
[----:B-----5:R-:W-:-:S13]  /*14680*/  ISETP.GE.AND P0, PT, R132, R251, PT ;  /* 0x000000fb8400720c */ /* 0x020fda0003f06270 */
[----:B------:R1:W-:Y:S01]  /*14690*/  @P0 STS.128 [R188+0xf000], RZ ;  /* 0x00f000ffbc000388 */ /* 0x0003e20000000c00 */
[----:B------:R-:W-:Y:S05]  /*146a0*/  @P0 BRA `(.L_x_1151) ;  /* 0x0000000000300947 */ /* 0x000fea0003800000 */
[----:B--2---:R-:W2:Y:S04]  /*146b0*/  LDL R2, [R1+0x8] ;  /* 0x0000080001027983 */ /* 0x004ea80000100800 */
[----:B------:R-:W5:Y:S01]  /*146c0*/  LDL R0, [R1+0xc] ;  /* 0x00000c0001007983 */ /* 0x000f620000100800 */
[----:B------:R-:W-:Y:S02]  /*146d0*/  MOV R3, R219 ;  /* 0x000000db00037202 */ /* 0x000fe40000000f00 */
[----:B--2---:R-:W-:Y:S02]  /*146e0*/  MOV R4, R2 ;  /* 0x0000000200047202 */ /* 0x004fe40000000f00 */
        /* <DEDUP_REMOVED lines=8> */
.L_x_1151:
[----:B------:R-:W-:Y:S05]  /*14770*/  BSYNC B0 ;  /* 0x0000000000007941 */ /* 0x000fea0003800000 */
.L_x_1150:
        /* <DEDUP_REMOVED lines=18> */
.L_x_1153:
[----:B------:R-:W-:Y:S05]  /*148a0*/  BSYNC B0 ;  /* 0x0000000000007941 */ /* 0x000fea0003800000 */
.L_x_1152:
        /* <DEDUP_REMOVED lines=18> */
.L_x_1155:
[----:B------:R-:W-:Y:S05]  /*149d0*/  BSYNC B0 ;  /* 0x0000000000007941 */ /* 0x000fea0003800000 */
.L_x_1154:
        /* <DEDUP_REMOVED lines=18> */
.L_x_1157:
[----:B------:R-:W-:Y:S05]  /*14b00*/  BSYNC B0 ;  /* 0x0000000000007941 */ /* 0x000fea0003800000 */
.L_x_1156:
        /* <DEDUP_REMOVED lines=18> */
.L_x_1159:
[----:B------:R-:W-:Y:S05]  /*14c30*/  BSYNC B0 ;  /* 0x0000000000007941 */ /* 0x000fea0003800000 */
.L_x_1158:
        /* <DEDUP_REMOVED lines=18> */
.L_x_1161:
[----:B------:R-:W-:Y:S05]  /*14d60*/  BSYNC B0 ;  /* 0x0000000000007941 */ /* 0x000fea0003800000 */
.L_x_1160:
[----:B--2---:R-:W2:Y:S01]  /*14d70*/  LDL R2, [R1+0x14c] ;  /* 0x00014c0001027983 */ /* 0x004ea20000100800 */
[----:B------:R-:W-:Y:S01]  /*14d80*/  R2P PR, R224, 0x6 ;  /* 0x00000006e0007804 */ /* 0x000fe20000000000 */
[----:B------:R-:W-:Y:S01]  /*14d90*/  IMAD.MOV.U32 R0, RZ, RZ, 0x20 ;  /* 0x00000020ff007424 */ /* 0x000fe200078e00ff */
[----:B------:R-:W-:Y:S01]  /*14da0*/  BSSY B1, `(.L_x_1162) ;  /* 0x000033a000017945 */ /* 0x000fe20003800000 */
[----:B------:R-:W-:Y:S01]  /*14db0*/  LDSM.16.M88.4 R4, [R183] ;  /* 0x00000000b704783b */ /* 0x000fe20000000200 */
[----:B------:R-:W-:Y:S02]  /*14dc0*/  IMAD R3, R186, 0x2, R183 ;  /* 0x00000002ba037824 */ /* 0x000fe400078e02b7 */
[----:B------:R-:W-:Y:S01]  /*14dd0*/  SEL R184, R0, 0xffffffe0, !P1 ;  /* 0xffffffe000b87807 */ /* 0x000fe20004800000 */
[----:B------:R-:W3:Y:S01]  /*14de0*/  LDSM.16.M88.4 R36, [R176+0x2000] ;  /* 0x00200000b024783b */ /* 0x000ee20000000200 */
[C---:B------:R-:W-:Y:S02]  /*14df0*/  VIADD R0, R176.reuse, 0x2000 ;  /* 0x00002000b0007836 */ /* 0x040fe40000000000 */
[C---:B------:R-:W-:Y:S01]  /*14e00*/  VIADD R177, R176.reuse, 0x2040 ;  /* 0x00002040b0b17836 */ /* 0x040fe20000000000 */
[----:B------:R-:W4:Y:S01]  /*14e10*/  LDSM.16.M88.4 R32, [R176+0x2800] ;  /* 0x00280000b020783b */ /* 0x000f220000000200 */
[----:B------:R-:W-:-:S02]  /*14e20*/  IMAD.IADD R76, R176, 0x1, R184 ;  /* 0x00000001b04c7824 */ /* 0x000fc400078e02b8 */
[----:B------:R-:W-:Y:S01]  /*14e30*/  @P2 VIADD R177, R0, 0xffffffc0 ;  /* 0xffffffc000b12836 */ /* 0x000fe20000000000 */
[----:B-----5:R-:W1:Y:S01]  /*14e40*/  LDSM.16.M88.4 R28, [R176+0x3000] ;  /* 0x00300000b01c783b */ /* 0x020e620000000200 */
[----:B------:R-:W-:Y:S02]  /*14e50*/  SHF.R.S32.HI R0, RZ, 0x1f, R250 ;  /* 0x0000001fff007819 */ /* 0x000fe400000114fa */
[----:B------:R-:W-:Y:S01]  /*14e60*/  IMAD.IADD R182, R184, 0x1, R177 ;  /* 0x00000001b8b67824 */ /* 0x000fe200078e02b1 */
[----:B------:R-:W1:Y:S01]  /*14e70*/  LDSM.16.M88.4 R20, [R176+0x3800] ;  /* 0x00380000b014783b */ /* 0x000e620000000200 */
[----:B------:R-:W-:-:S03]  /*14e80*/  LEA.HI R0, R0, R250, RZ, 0x2 ;  /* 0x000000fa00007211 */ /* 0x000fc600078f10ff */
[----:B------:R-:W1:Y:S01]  /*14e90*/  LDSM.16.M88.4 R12, [R176+0x4800] ;  /* 0x00480000b00c783b */ /* 0x000e620000000200 */
[----:B------:R-:W-:-:S03]  /*14ea0*/  SHF.R.S32.HI R0, RZ, 0x2, R0 ;  /* 0x00000002ff007819 */ /* 0x000fc60000011400 */
[----:B------:R-:W1:Y:S02]  /*14eb0*/  LDSM.16.M88.4 R8, [R176+0x5000] ;  /* 0x00500000b008783b */ /* 0x000e640000000200 */
[----:B------:R-:W-:Y:S02]  /*14ec0*/  IMAD R0, R116, 0x10, R0 ;  /* 0x0000001074007824 */ /* 0x000fe400078e0200 */
[----:B------:R-:W1:Y:S03]  /*14ed0*/  LDSM.16.M88.4 R16, [R176+0x4000] ;  /* 0x00400000b010783b */ /* 0x000e660000000200 */
[----:B------:R-:W-:Y:S01]  /*14ee0*/  IADD3 R0, R0, 0x1, R179 ;  /* 0x0000000100007810 */ /* 0x000fe20007ffe0b3 */
[----:B------:R-:W1:Y:S04]  /*14ef0*/  LDSM.16.M88.4 R44, [R176+0x6800] ;  /* 0x00680000b02c783b */ /* 0x000e680000000200 */
[----:B------:R-:W1:Y:S04]  /*14f00*/  LDSM.16.M88.4 R40, [R176+0x5800] ;  /* 0x00580000b028783b */ /* 0x000e680000000200 */
[----:B------:R-:W1:Y:S01]  /*14f10*/  LDSM.16.M88.4 R48, [R176+0x6000] ;  /* 0x00600000b030783b */ /* 0x000e620000000200 */
[C---:B---3--:R-:W-:Y:S03]  /*14f20*/  HMMA.16816.F32.BF16 R96, R4.reuse, R36, RZ ;  /* 0x000000240460723c */ /* 0x048fe600000418ff */
[----:B------:R-:W-:Y:S04]  /*14f30*/  LDSM.16.M88.4 R52, [R76+0x2000] ;  /* 0x002000004c34783b */ /* 0x000fe80000000200 */
[----:B------:R-:W-:Y:S01]  /*14f40*/  STL [R1+0x8c], R3 ;  /* 0x00008c0301007387 */ /* 0x000fe20000100800 */
[C---:B------:R-:W-:Y:S03]  /*14f50*/  HMMA.16816.F32.BF16 R104, R4.reuse, R38, RZ ;  /* 0x000000260468723c */ /* 0x040fe600000418ff */
[----:B------:R-:W3:Y:S03]  /*14f60*/  LDSM.16.M88.4 R36, [R176+0x7000] ;  /* 0x00700000b024783b */ /* 0x000ee60000000200 */
[C---:B----4-:R-:W-:Y:S01]  /*14f70*/  HMMA.16816.F32.BF16 R108, R4.reuse, R32, RZ ;  /* 0x00000020046c723c */ /* 0x050fe200000418ff */
[----:B------:R-:W0:Y:S05]  /*14f80*/  LDGDEPBAR ;  /* 0x00000000000079af */ /* 0x000e2a0000000000 */
[C---:B------:R-:W-:Y:S01]  /*14f90*/  HMMA.16816.F32.BF16 R112, R4.reuse, R34, RZ ;  /* 0x000000220470723c */ /* 0x040fe200000418ff */
[----:B------:R-:W-:Y:S05]  /*14fa0*/  LDSM.16.M88.4 R32, [R176+0x9800] ;  /* 0x00980000b020783b */ /* 0x000fea0000000200 */
[C---:B-1----:R-:W-:Y:S06]  /*14fb0*/  HMMA.16816.F32.BF16 R120, R4.reuse, R28, RZ ;  /* 0x0000001c0478723c */ /* 0x042fec00000418ff */
[C---:B------:R-:W-:Y:S01]  /*14fc0*/  HMMA.16816.F32.BF16 R124, R4.reuse, R30, RZ ;  /* 0x0000001e047c723c */ /* 0x040fe200000418ff */
[----:B------:R-:W1:Y:S05]  /*14fd0*/  LDSM.16.M88.4 R28, [R176+0x7800] ;  /* 0x00780000b01c783b */ /* 0x000e6a0000000200 */
[C---:B------:R-:W-:Y:S06]  /*14fe0*/  HMMA.16816.F32.BF16 R144, R4.reuse, R20, RZ ;  /* 0x000000140490723c */ /* 0x040fec00000418ff */
[C---:B------:R-:W-:Y:S01]  /*14ff0*/  HMMA.16816.F32.BF16 R136, R4.reuse, R22, RZ ;  /* 0x000000160488723c */ /* 0x040fe200000418ff */
[----:B------:R-:W-:Y:S05]  /*15000*/  LDSM.16.M88.4 R20, [R176+0x9000] ;  /* 0x00900000b014783b */ /* 0x000fea0000000200 */
[C---:B------:R-:W-:Y:S06]  /*15010*/  HMMA.16816.F32.BF16 R84, R4.reuse, R12, RZ ;  /* 0x0000000c0454723c */ /* 0x040fec00000418ff */
[C---:B------:R-:W-:Y:S01]  /*15020*/  HMMA.16816.F32.BF16 R68, R4.reuse, R14, RZ ;  /* 0x0000000e0444723c */ /* 0x040fe200000418ff */
[----:B------:R-:W4:Y:S05]  /*15030*/  LDSM.16.M88.4 R12, [R176+0x8000] ;  /* 0x00800000b00c783b */ /* 0x000f2a0000000200 */
[C---:B------:R-:W-:Y:S06]  /*15040*/  HMMA.16816.F32.BF16 R80, R4.reuse, R8, RZ ;  /* 0x000000080450723c */ /* 0x040fec00000418ff */
[C---:B------:R-:W-:Y:S01]  /*15050*/  HMMA.16816.F32.BF16 R88, R4.reuse, R10, RZ ;  /* 0x0000000a0458723c */ /* 0x040fe200000418ff */
[----:B------:R-:W4:Y:S05]  /*15060*/  LDSM.16.M88.4 R8, [R176+0x8800] ;  /* 0x00880000b008783b */ /* 0x000f2a0000000200 */
[C---:B------:R-:W-:Y:S06]  /*15070*/  HMMA.16816.F32.BF16 R100, R4.reuse, R16, RZ ;  /* 0x000000100464723c */ /* 0x040fec00000418ff */
[C---:B------:R-:W-:Y:S01]  /*15080*/  HMMA.16816.F32.BF16 R92, R4.reuse, R18, RZ ;  /* 0x00000012045c723c */ /* 0x040fe200000418ff */
[----:B------:R3:W-:Y:S05]  /*15090*/  LDSM.16.M88.4 R16, [R3] ;  /* 0x000000000310783b */ /* 0x0007ea0000000200 */
[C---:B------:R-:W-:Y:S06]  /*150a0*/  HMMA.16816.F32.BF16 R140, R4.reuse, R44, RZ ;  /* 0x0000002c048c723c */ /* 0x040fec00000418ff */
[C---:B------:R-:W-:Y:S01]  /*150b0*/  HMMA.16816.F32.BF16 R164, R4.reuse, R46, RZ ;  /* 0x0000002e04a4723c */ /* 0x040fe200000418ff */
[----:B------:R-:W4:Y:S05]  /*150c0*/  LDSM.16.M88.4 R44, [R76+0x3000] ;  /* 0x003000004c2c783b */ /* 0x000f2a0000000200 */
[C---:B------:R-:W-:Y:S06]  /*150d0*/  HMMA.16816.F32.BF16 R72, R4.reuse, R40, RZ ;  /* 0x000000280448723c */ /* 0x040fec00000418ff */
[C---:B------:R-:W-:Y:S01]  /*150e0*/  HMMA.16816.F32.BF16 R64, R4.reuse, R42, RZ ;  /* 0x0000002a0440723c */ /* 0x040fe200000418ff */
[----:B------:R-:W4:Y:S01]  /*150f0*/  LDSM.16.M88.4 R40, [R76+0x3800] ;  /* 0x003800004c28783b */ /* 0x000f220000000200 */
[----:B---3--:R-:W3:Y:S04]  /*15100*/  S2R R3, SR_TID.X ;  /* 0x0000000000037919 */ /* 0x008ee80000002100 */
[C---:B------:R-:W-:Y:S06]  /*15110*/  HMMA.16816.F32.BF16 R60, R4.reuse, R48, RZ ;  /* 0x00000030043c723c */ /* 0x040fec00000418ff */
[C---:B------:R-:W-:Y:S01]  /*15120*/  HMMA.16816.F32.BF16 R56, R4.reuse, R50, RZ ;  /* 0x000000320438723c */ /* 0x040fe200000418ff */
[----:B------:R-:W-:Y:S05]  /*15130*/  LDSM.16.M88.4 R48, [R76+0x2800] ;  /* 0x002800004c30783b */ /* 0x000fea0000000200 */
[C---:B------:R-:W-:Y:S06]  /*15140*/  HMMA.16816.F32.BF16 R196, R4.reuse, R36, RZ ;  /* 0x0000002404c4723c */ /* 0x040fec00000418ff */
[C---:B------:R-:W-:Y:S01]  /*15150*/  HMMA.16816.F32.BF16 R160, R4.reuse, R38, RZ ;  /* 0x0000002604a0723c */ /* 0x040fe200000418ff */
[----:B------:R-:W-:Y:S05]  /*15160*/  LDSM.16.M88.4 R36, [R76+0x4000] ;  /* 0x004000004c24783b */ /* 0x000fea0000000200 */
[C---:B-1----:R-:W-:Y:S06]  /*15170*/  HMMA.16816.F32.BF16 R192, R4.reuse, R28, RZ ;  /* 0x0000001c04c0723c */ /* 0x042fec00000418ff */
[----:B------:R-:W-:Y:S01]  /*15180*/  HMMA.16816.F32.BF16 R172, R4, R30, RZ ;  /* 0x0000001e04ac723c */ /* 0x000fe200000418ff */
[----:B------:R-:W1:Y:S01]  /*15190*/  LDSM.16.M88.4 R28, [R76+0x4800] ;  /* 0x004800004c1c783b */ /* 0x000e620000000200 */
[----:B---3--:R-:W-:-:S04]  /*151a0*/  IMAD.SHL.U32 R3, R3, 0x2, RZ ;  /* 0x0000000203037824 */ /* 0x008fc800078e00ff */
[----:B----4-:R-:W-:Y:S01]  /*151b0*/  HMMA.16816.F32.BF16 R208, R4, R12, RZ ;  /* 0x0000000c04d0723c */ /* 0x010fe200000418ff */
[----:B------:R-:W-:-:S05]  /*151c0*/  LOP3.LUT R3, R3, 0x6, RZ, 0xc0, !PT ;  /* 0x0000000603037812 */ /* 0x000fca00078ec0ff */
[----:B------:R-:W-:Y:S01]  /*151d0*/  HMMA.16816.F32.BF16 R204, R4, R14, RZ ;  /* 0x0000000e04cc723c */ /* 0x000fe200000418ff */
[----:B------:R-:W-:Y:S01]  /*151e0*/  LDSM.16.M88.4 R12, [R76+0x5000] ;  /* 0x005000004c0c783b */ /* 0x000fe20000000200 */
[----:B------:R-:W-:-:S04]  /*151f0*/  IMAD.IADD R3, R26, 0x1, R3 ;  /* 0x000000011a037824 */ /* 0x000fc800078e0203 */
[C---:B------:R-:W-:Y:S06]  /*15200*/  HMMA.16816.F32.BF16 R200, R4.reuse, R8, RZ ;  /* 0x0000000804c8723c */ /* 0x040fec00000418ff */
[C---:B------:R-:W-:Y:S01]  /*15210*/  HMMA.16816.F32.BF16 R168, R4.reuse, R10, RZ ;  /* 0x0000000a04a8723c */ /* 0x040fe200000418ff */
[----:B------:R-:W-:Y:S05]  /*15220*/  LDSM.16.M88.4 R8, [R76+0x5800] ;  /* 0x005800004c08783b */ /* 0x000fea0000000200 */
[C---:B------:R-:W-:Y:S06]  /*15230*/  HMMA.16816.F32.BF16 R156, R4.reuse, R20, RZ ;  /* 0x00000014049c723c */ /* 0x040fec00000418ff */
[C---:B------:R-:W-:Y:S01]  /*15240*/  HMMA.16816.F32.BF16 R152, R4.reuse, R22, RZ ;  /* 0x000000160498723c */ /* 0x040fe200000418ff */
[----:B------:R-:W-:Y:S05]  /*15250*/  LDSM.16.M88.4 R20, [R76+0x9000] ;  /* 0x009000004c14783b */ /* 0x000fea0000000200 */
[C---:B------:R-:W-:Y:S06]  /*15260*/  HMMA.16816.F32.BF16 R148, R4.reuse, R32, RZ ;  /* 0x000000200494723c */ /* 0x040fec00000418ff */
[----:B------:R-:W-:Y:S01]  /*15270*/  HMMA.16816.F32.BF16 R128, R4, R34, RZ ;  /* 0x000000220480723c */ /* 0x000fe200000418ff */
[----:B------:R-:W3:Y:S04]  /*15280*/  LDSM.16.M88.4 R4, [R76+0x6000] ;  /* 0x006000004c04783b */ /* 0x000ee80000000200 */
[----:B------:R-:W-:Y:S01]  /*15290*/  LDSM.16.M88.4 R32, [R76+0x8000] ;  /* 0x008000004c20783b */ /* 0x000fe20000000200 */
[C---:B------:R-:W-:Y:S06]  /*152a0*/  HMMA.16816.F32.BF16 R120, R16.reuse, R44, R120 ;  /* 0x0000002c1078723c */ /* 0x040fec0000041878 */
[C---:B------:R-:W-:Y:S01]  /*152b0*/  HMMA.16816.F32.BF16 R124, R16.reuse, R46, R124 ;  /* 0x0000002e107c723c */ /* 0x040fe2000004187c */
[----:B------:R-:W4:Y:S05]  /*152c0*/  LDSM.16.M88.4 R44, [R76+0x7000] ;  /* 0x007000004c2c783b */ /* 0x000f2a0000000200 */
[C---:B------:R-:W-:Y:S06]  /*152d0*/  HMMA.16816.F32.BF16 R96, R16.reuse, R52, R96 ;  /* 0x000000341060723c */ /* 0x040fec0000041860 */
[C---:B------:R-:W-:Y:S01]  /*152e0*/  HMMA.16816.F32.BF16 R104, R16.reuse, R54, R104 ;  /* 0x000000361068723c */ /* 0x040fe20000041868 */
[----:B------:R-:W4:Y:S05]  /*152f0*/  LDSM.16.M88.4 R52, [R76+0x6800] ;  /* 0x006800004c34783b */ /* 0x000f2a0000000200 */
[C---:B------:R-:W-:Y:S06]  /*15300*/  HMMA.16816.F32.BF16 R144, R16.reuse, R40, R144 ;  /* 0x000000281090723c */ /* 0x040fec0000041890 */
[C---:B------:R-:W-:Y:S01]  /*15310*/  HMMA.16816.F32.BF16 R136, R16.reuse, R42, R136 ;  /* 0x0000002a1088723c */ /* 0x040fe20000041888 */
[----:B------:R-:W4:Y:S05]  /*15320*/  LDSM.16.M88.4 R40, [R76+0x7800] ;  /* 0x007800004c28783b */ /* 0x000f2a0000000200 */
[C---:B-1----:R-:W-:Y:S06]  /*15330*/  HMMA.16816.F32.BF16 R84, R16.reuse, R28, R84 ;  /* 0x0000001c1054723c */ /* 0x042fec0000041854 */
[C---:B------:R-:W-:Y:S01]  /*15340*/  HMMA.16816.F32.BF16 R212, R16.reuse, R30, R68 ;  /* 0x0000001e10d4723c */ /* 0x040fe20000041844 */
[----:B------:R-:W1:Y:S05]  /*15350*/  LDSM.16.M88.4 R28, [R76+0x8800] ;  /* 0x008800004c1c783b */ /* 0x000e6a0000000200 */
[C---:B---3--:R-:W-:Y:S06]  /*15360*/  HMMA.16816.F32.BF16 R240, R16.reuse, R4, R60 ;  /* 0x0000000410f0723c */ /* 0x048fec000004183c */
[----:B------:R-:W-:Y:S01]  /*15370*/  HMMA.16816.F32.BF16 R244, R16, R6, R56 ;  /* 0x0000000610f4723c */ /* 0x000fe20000041838 */
[----:B------:R-:W3:Y:S01]  /*15380*/  LDSM.16.M88.4 R4, [R76+0x9800] ;  /* 0x009800004c04783b */ /* 0x000ee20000000200 */
[----:B--2---:R-:W-:-:S04]  /*15390*/  IMAD.MOV.U32 R79, RZ, RZ, R2 ;  /* 0x000000ffff4f7224 */ /* 0x004fc800078e0002 */
[----:B------:R-:W-:Y:S01]  /*153a0*/  HMMA.16816.F32.BF16 R100, R16, R36, R100 ;  /* 0x000000241064723c */ /* 0x000fe20000041864 */
[----:B------:R-:W-:Y:S01]  /*153b0*/  IMAD R2, R187, 0x2, R183 ;  /* 0x00000002bb027824 */ /* 0x000fe200078e02b7 */
[----:B------:R-:W-:-:S03]  /*153c0*/  IADD3 R0, R216, R0, -R79 ;  /* 0x00000000d8007210 */ /* 0x000fc60007ffe84f */
[----:B------:R-:W-:Y:S01]  /*153d0*/  IMAD R185, R186, 0x2, R2 ;  /* 0x00000002bab97824 */ /* 0x000fe200078e0202 */
[----:B------:R-:W-:Y:S01]  /*153e0*/  HMMA.16816.F32.BF16 R92, R16, R38, R92 ;  /* 0x00000026105c723c */ /* 0x000fe2000004185c */
[----:B------:R-:W-:Y:S01]  /*153f0*/  LDSM.16.M88.4 R36, [R177] ;  /* 0x00000000b124783b */ /* 0x000fe20000000200 */
[----:B------:R-:W-:-:S04]  /*15400*/  IMAD.IADD R0, R78, 0x1, R0 ;  /* 0x000000014e007824 */ /* 0x000fc800078e0200 */
[C---:B------:R-:W-:Y:S06]  /*15410*/  HMMA.16816.F32.BF16 R224, R16.reuse, R12, R80 ;  /* 0x0000000c10e0723c */ /* 0x040fec0000041850 */
[C---:B------:R-:W-:Y:S01]  /*15420*/  HMMA.16816.F32.BF16 R228, R16.reuse, R14, R88 ;  /* 0x0000000e10e4723c */ /* 0x040fe20000041858 */
[----:B------:R-:W2:Y:S05]  /*15430*/  LDSM.16.M88.4 R12, [R2] ;  /* 0x00000000020c783b */ /* 0x000eaa0000000200 */
[C---:B------:R-:W-:Y:S06]  /*15440*/  HMMA.16816.F32.BF16 R108, R16.reuse, R48, R108 ;  /* 0x00000030106c723c */ /* 0x040fec000004186c */
[C---:B------:R-:W-:Y:S01]  /*15450*/  HMMA.16816.F32.BF16 R112, R16.reuse, R50, R112 ;  /* 0x000000321070723c */ /* 0x040fe20000041870 */
[----:B------:R-:W2:Y:S05]  /*15460*/  LDSM.16.M88.4 R48, [R177+0x800] ;  /* 0x00080000b130783b */ /* 0x000eaa0000000200 */
[C---:B----4-:R-:W-:Y:S06]  /*15470*/  HMMA.16816.F32.BF16 R196, R16.reuse, R44, R196 ;  /* 0x0000002c10c4723c */ /* 0x050fec00000418c4 */
[C---:B------:R-:W-:Y:S01]  /*15480*/  HMMA.16816.F32.BF16 R160, R16.reuse, R46, R160 ;  /* 0x0000002e10a0723c */ /* 0x040fe200000418a0 */
[----:B------:R-:W4:Y:S05]  /*15490*/  LDSM.16.M88.4 R44, [R177+0x1000] ;  /* 0x00100000b12c783b */ /* 0x000f2a0000000200 */
[C---:B------:R-:W-:Y:S06]  /*154a0*/  HMMA.16816.F32.BF16 R232, R16.reuse, R8, R72 ;  /* 0x0000000810e8723c */ /* 0x040fec0000041848 */
[C---:B------:R-:W-:Y:S01]  /*154b0*/  HMMA.16816.F32.BF16 R236, R16.reuse, R10, R64 ;  /* 0x0000000a10ec723c */ /* 0x040fe20000041840 */
[----:B------:R-:W-:Y:S05]  /*154c0*/  LDSM.16.M88.4 R8, [R185] ;  /* 0x00000000b908783b */ /* 0x000fea0000000200 */
[C---:B------:R-:W-:Y:S06]  /*154d0*/  HMMA.16816.F32.BF16 R140, R16.reuse, R52, R140 ;  /* 0x00000034108c723c */ /* 0x040fec000004188c */
[C---:B------:R-:W-:Y:S01]  /*154e0*/  HMMA.16816.F32.BF16 R164, R16.reuse, R54, R164 ;  /* 0x0000003610a4723c */ /* 0x040fe200000418a4 */
[----:B------:R-:W4:Y:S05]  /*154f0*/  LDSM.16.M88.4 R52, [R182] ;  /* 0x00000000b634783b */ /* 0x000f2a0000000200 */
[C---:B------:R-:W-:Y:S06]  /*15500*/  HMMA.16816.F32.BF16 R192, R16.reuse, R40, R192 ;  /* 0x0000002810c0723c */ /* 0x040fec00000418c0 */
[C---:B------:R-:W-:Y:S01]  /*15510*/  HMMA.16816.F32.BF16 R172, R16.reuse, R42, R172 ;  /* 0x0000002a10ac723c */ /* 0x040fe200000418ac */
[----:B------:R-:W4:Y:S05]  /*15520*/  LDSM.16.M88.4 R40, [R177+0x2000] ;  /* 0x00200000b128783b */ /* 0x000f2a0000000200 */
[C---:B------:R-:W-:Y:S06]  /*15530*/  HMMA.16816.F32.BF16 R208, R16.reuse, R32, R208 ;  /* 0x0000002010d0723c */ /* 0x040fec00000418d0 */
[C---:B------:R-:W-:Y:S01]  /*15540*/  HMMA.16816.F32.BF16 R204, R16.reuse, R34, R204 ;  /* 0x0000002210cc723c */ /* 0x040fe200000418cc */
[----:B------:R-:W-:Y:S05]  /*15550*/  LDSM.16.M88.4 R32, [R177+0x1800] ;  /* 0x00180000b120783b */ /* 0x000fea0000000200 */
[C---:B-1----:R-:W-:Y:S06]  /*15560*/  HMMA.16816.F32.BF16 R200, R16.reuse, R28, R200 ;  /* 0x0000001c10c8723c */ /* 0x042fec00000418c8 */
[C---:B------:R-:W-:Y:S06]  /*15570*/  HMMA.16816.F32.BF16 R168, R16.reuse, R30, R168 ;  /* 0x0000001e10a8723c */ /* 0x040fec00000418a8 */
[C---:B------:R-:W-:Y:S06]  /*15580*/  HMMA.16816.F32.BF16 R156, R16.reuse, R20, R156 ;  /* 0x00000014109c723c */ /* 0x040fec000004189c */
[----:B------:R-:W-:Y:S01]  /*15590*/  HMMA.16816.F32.BF16 R152, R16, R22, R152 ;  /* 0x000000161098723c */ /* 0x000fe20000041898 */
[----:B------:R-:W-:-:S05]  /*155a0*/  VIADD R20, R3, 0x8 ;  /* 0x0000000803147836 */ /* 0x000fca0000000000 */
[C---:B---3--:R-:W-:Y:S06]  /*155b0*/  HMMA.16816.F32.BF16 R148, R16.reuse, R4, R148 ;  /* 0x000000041094723c */ /* 0x048fec0000041894 */
[----:B------:R-:W-:Y:S06]  /*155c0*/  HMMA.16816.F32.BF16 R128, R16, R6, R128 ;  /* 0x000000061080723c */ /* 0x000fec0000041880 */
[C---:B--2---:R-:W-:Y:S06]  /*155d0*/  HMMA.16816.F32.BF16 R4, R12.reuse, R36, R96 ;  /* 0x000000240c04723c */ /* 0x044fec0000041860 */
[C---:B------:R-:W-:Y:S01]  /*155e0*/  HMMA.16816.F32.BF16 R16, R12.reuse, R38, R104 ;  /* 0x000000260c10723c */ /* 0x040fe20000041868 */
[----:B------:R-:W1:Y:S05]  /*155f0*/  LDSM.16.M88.4 R36, [R182+0x800] ;  /* 0x00080000b624783b */ /* 0x000e6a0000000200 */
[C---:B------:R-:W-:Y:S06]  /*15600*/  HMMA.16816.F32.BF16 R28, R12.reuse, R48, R108 ;  /* 0x000000300c1c723c */ /* 0x040fec000004186c */
[C---:B----4-:R-:W-:Y:S06]  /*15610*/  HMMA.16816.F32.BF16 R68, R12.reuse, R44, R120 ;  /* 0x0000002c0c44723c */ /* 0x050fec0000041878 */
[C---:B------:R-:W-:Y:S01]  /*15620*/  HMMA.16816.F32.BF16 R80, R12.reuse, R46, R124 ;  /* 0x0000002e0c50723c */ /* 0x040fe2000004187c */
[----:B------:R-:W2:Y:S05]  /*15630*/  LDSM.16.M88.4 R44, [R182+0x1000] ;  /* 0x00100000b62c783b */ /* 0x000eaa0000000200 */
[----:B------:R-:W-:Y:S01]  /*15640*/  HMMA.16816.F32.BF16 R56, R12, R50, R112 ;  /* 0x000000320c38723c */ /* 0x000fe20000041870 */
[----:B------:R-:W-:Y:S05]  /*15650*/  LDSM.16.M88.4 R48, [R182+0x1800] ;  /* 0x00180000b630783b */ /* 0x000fea0000000200 */
[C---:B------:R-:W-:Y:S06]  /*15660*/  HMMA.16816.F32.BF16 R88, R8.reuse, R52, R4 ;  /* 0x000000340858723c */ /* 0x040fec0000041804 */
[----:B------:R-:W-:Y:S01]  /*15670*/  HMMA.16816.F32.BF16 R16, R8, R54, R16 ;  /* 0x000000360810723c */ /* 0x000fe20000041810 */
[C---:B------:R-:W-:Y:S01]  /*15680*/  VIMNMX R7, R0.reuse, R216, PT ;  /* 0x000000d800077248 */ /* 0x040fe20003fe0100 */
[C---:B------:R-:W-:Y:S01]  /*15690*/  VIADD R4, R3.reuse, 0x1 ;  /* 0x0000000103047836 */ /* 0x040fe20000000000 */
[----:B------:R-:W-:Y:S01]  /*156a0*/  VIADDMNMX R5, R0, 0x8, R216, PT ;  /* 0x0000000800057846 */ /* 0x000fe200038001d8 */
[----:B------:R-:W-:Y:S01]  /*156b0*/  VIADD R6, R3, 0x9 ;  /* 0x0000000903067836 */ /* 0x000fe20000000000 */
[C---:B------:R-:W-:Y:S01]  /*156c0*/  ISETP.GE.AND P2, PT, R20.reuse, R7, PT ;  /* 0x000000071400720c */ /* 0x040fe20003f46270 */
[----:B------:R-:W-:Y:S01]  /*156d0*/  HMMA.16816.F32.BF16 R72, R12, R42, R92 ;  /* 0x0000002a0c48723c */ /* 0x000fe2000004185c */
[----:B------:R-:W-:Y:S01]  /*156e0*/  ISETP.GE.AND P4, PT, R20, R5, PT ;  /* 0x000000051400720c */ /* 0x000fe20003f86270 */
[----:B------:R-:W3:Y:S01]  /*156f0*/  LDSM.16.M88.4 R52, [R177+0x2800] ;  /* 0x00280000b134783b */ /* 0x000ee20000000200 */
[----:B------:R-:W-:-:S02]  /*15700*/  ISETP.GE.AND P0, PT, R4, R7, PT ;  /* 0x000000070400720c */ /* 0x000fc40003f06270 */
[----:B------:R-:W-:Y:S01]  /*15710*/  ISETP.GE.AND P5, PT, R4, R5, PT ;  /* 0x000000050400720c */ /* 0x000fe20003fa6270 */
[C---:B-1----:R-:W-:Y:S01]  /*15720*/  HMMA.16816.F32.BF16 R20, R8.reuse, R36, R28 ;  /* 0x000000240814723c */ /* 0x042fe2000004181c */
[C---:B------:R-:W-:Y:S01]  /*15730*/  ISETP.GE.AND P1, PT, R6.reuse, R7, PT ;  /* 0x000000070600720c */ /* 0x040fe20003f26270 */
[C---:B------:R-:W-:Y:S01]  /*15740*/  VIADD R4, R3.reuse, 0x10 ;  /* 0x0000001003047836 */ /* 0x040fe20000000000 */
[-C--:B------:R-:W-:Y:S01]  /*15750*/  ISETP.GE.AND P6, PT, R6, R5.reuse, PT ;  /* 0x000000050600720c */ /* 0x080fe20003fc6270 */
[C---:B------:R-:W-:Y:S01]  /*15760*/  VIADD R6, R3.reuse, 0x11 ;  /* 0x0000001103067836 */ /* 0x040fe20000000000 */
[----:B------:R-:W-:Y:S01]  /*15770*/  ISETP.GE.AND P3, PT, R3, R5, PT ;  /* 0x000000050300720c */ /* 0x000fe20003f66270 */
[----:B------:R-:W-:Y:S01]  /*15780*/  HMMA.16816.F32.BF16 R28, R8, R38, R56 ;  /* 0x00000026081c723c */ /* 0x000fe20000041838 */
[----:B------:R-:W-:Y:S01]  /*15790*/  LOP3.LUT R0, R27, R77, RZ, 0xfc, !PT ;  /* 0x0000004d1b007212 */ /* 0x000fe200078efcff */
[----:B------:R-:W1:Y:S01]  /*157a0*/  LDSM.16.M88.4 R56, [R177+0x3800] ;  /* 0x00380000b138783b */ /* 0x000e620000000200 */
[----:B------:R-:W-:-:S02]  /*157b0*/  FSEL R79, R90, -INF , !P3 ;  /* 0xff8000005a4f7808 */ /* 0x000fc40005800000 */
[----:B------:R-:W-:Y:S01]  /*157c0*/  FSEL R97, R89, -INF , !P0 ;  /* 0xff80000059617808 */ /* 0x000fe20004000000 */
[C---:B------:R-:W-:Y:S01]  /*157d0*/  HMMA.16816.F32.BF16 R36, R12.reuse, R40, R100 ;  /* 0x000000280c24723c */ /* 0x040fe20000041864 */
[----:B------:R-:W-:Y:S01]  /*157e0*/  LDSM.16.M88.4 R40, [R182+0x2000] ;  /* 0x00200000b628783b */ /* 0x000fe20000000200 */
[----:B------:R-:W-:Y:S02]  /*157f0*/  FSEL R77, R91, -INF , !P5 ;  /* 0xff8000005b4d7808 */ /* 0x000fe40006800000 */
[----:B------:R-:W-:Y:S02]  /*15800*/  FSEL R99, R16, -INF , !P2 ;  /* 0xff80000010637808 */ /* 0x000fe40005000000 */
[----:B------:R-:W-:Y:S01]  /*15810*/  HMMA.16816.F32.BF16 R60, R12, R32, R144 ;  /* 0x000000200c3c723c */ /* 0x000fe20000041890 */
[----:B------:R-:W-:Y:S02]  /*15820*/  FSEL R96, R18, -INF , !P4 ;  /* 0xff80000012607808 */ /* 0x000fe40006000000 */
[----:B------:R-:W-:-:S02]  /*15830*/  FSEL R98, R17, -INF , !P1 ;  /* 0xff80000011627808 */ /* 0x000fc40004800000 */
[----:B------:R-:W-:Y:S01]  /*15840*/  FSEL R78, R19, -INF , !P6 ;  /* 0xff800000134e7808 */ /* 0x000fe20007000000 */
[----:B------:R-:W-:Y:S01]  /*15850*/  HMMA.16816.F32.BF16 R64, R12, R34, R136 ;  /* 0x000000220c40723c */ /* 0x000fe20000041888 */
[C---:B------:R-:W-:Y:S01]  /*15860*/  ISETP.GE.AND P3, PT, R4.reuse, R7, PT ;  /* 0x000000070400720c */ /* 0x040fe20003f66270 */
[----:B------:R-:W4:Y:S01]  /*15870*/  LDSM.16.M88.4 R32, [R177+0x3000] ;  /* 0x00300000b120783b */ /* 0x000f220000000200 */
[----:B------:R-:W-:Y:S01]  /*15880*/  ISETP.GE.AND P0, PT, R4, R5, PT ;  /* 0x000000050400720c */ /* 0x000fe20003f06270 */
[C---:B------:R-:W-:Y:S01]  /*15890*/  VIADD R4, R3.reuse, 0x18 ;  /* 0x0000001803047836 */ /* 0x040fe20000000000 */
[C---:B------:R-:W-:Y:S01]  /*158a0*/  ISETP.GE.AND P5, PT, R6.reuse, R7, PT ;  /* 0x000000070600720c */ /* 0x040fe20003fa6270 */
[----:B--2---:R-:W-:Y:S01]  /*158b0*/  HMMA.16816.F32.BF16 R16, R8, R44, R68 ;  /* 0x0000002c0810723c */ /* 0x004fe20000041844 */
[----:B------:R-:W-:Y:S01]  /*158c0*/  ISETP.GE.AND P2, PT, R6, R5, PT ;  /* 0x000000050600720c */ /* 0x000fe20003f46270 */
[----:B------:R-:W-:Y:S01]  /*158d0*/  VIADD R6, R3, 0x20 ;  /* 0x0000002003067836 */ /* 0x000fe20000000000 */
[----:B------:R-:W-:-:S02]  /*158e0*/  FSEL R101, R20, -INF , !P3 ;  /* 0xff80000014657808 */ /* 0x000fc40005800000 */
[----:B------:R-:W-:Y:S01]  /*158f0*/  FSEL R91, R22, -INF , !P0 ;  /* 0xff800000165b7808 */ /* 0x000fe20004000000 */
[----:B---3--:R-:W-:Y:S01]  /*15900*/  HMMA.16816.F32.BF16 R68, R12, R52, R84 ;  /* 0x000000340c44723c */ /* 0x008fe20000041854 */
[----:B------:R-:W-:Y:S02]  /*15910*/  FSEL R100, R21, -INF , !P5 ;  /* 0xff80000015647808 */ /* 0x000fe40006800000 */
[----:B------:R-:W-:Y:S02]  /*15920*/  FSEL R90, R23, -INF , !P2 ;  /* 0xff800000175a7808 */ /* 0x000fe40005000000 */
[C---:B------:R-:W-:Y:S01]  /*15930*/  ISETP.GE.AND P4, PT, R4.reuse, R7, PT ;  /* 0x000000070400720c */ /* 0x040fe20003f86270 */
[----:B------:R-:W-:Y:S01]  /*15940*/  HMMA.16816.F32.BF16 R20, R8, R46, R80 ;  /* 0x0000002e0814723c */ /* 0x000fe20000041850 */
[----:B------:R-:W-:Y:S01]  /*15950*/  ISETP.GE.AND P1, PT, R4, R5, PT ;  /* 0x000000050400720c */ /* 0x000fe20003f26270 */
[----:B------:R-:W-:Y:S01]  /*15960*/  VIADD R4, R3, 0x19 ;  /* 0x0000001903047836 */ /* 0x000fe20000000000 */
[----:B------:R-:W-:-:S02]  /*15970*/  ISETP.GE.AND P0, PT, R6, R7, PT ;  /* 0x000000070600720c */ /* 0x000fc40003f06270 */
[----:B------:R-:W-:Y:S01]  /*15980*/  ISETP.GE.AND P5, PT, R6, R5, PT ;  /* 0x000000050600720c */ /* 0x000fe20003fa6270 */
[C---:B------:R-:W-:Y:S01]  /*15990*/  VIADD R6, R3.reuse, 0x21 ;  /* 0x0000002103067836 */ /* 0x040fe20000000000 */
[C---:B------:R-:W-:Y:S01]  /*159a0*/  ISETP.GE.AND P6, PT, R4.reuse, R7, PT ;  /* 0x000000070400720c */ /* 0x040fe20003fc6270 */
[C---:B-1----:R-:W-:Y:S01]  /*159b0*/  HMMA.16816.F32.BF16 R44, R12.reuse, R56, R232 ;  /* 0x000000380c2c723c */ /* 0x042fe200000418e8 */
[----:B------:R-:W-:Y:S01]  /*159c0*/  ISETP.GE.AND P3, PT, R4, R5, PT ;  /* 0x000000050400720c */ /* 0x000fe20003f66270 */
[----:B------:R-:W-:Y:S01]  /*159d0*/  VIADD R4, R3, 0x28 ;  /* 0x0000002803047836 */ /* 0x000fe20000000000 */
[----:B------:R-:W-:Y:S02]  /*159e0*/  FSEL R94, R28, -INF , !P4 ;  /* 0xff8000001c5e7808 */ /* 0x000fe40006000000 */
[----:B------:R-:W-:Y:S01]  /*159f0*/  FSEL R89, R30, -INF , !P1 ;  /* 0xff8000001e597808 */ /* 0x000fe20004800000 */
[----:B------:R-:W-:Y:S01]  /*15a00*/  HMMA.16816.F32.BF16 R80, R12, R58, R236 ;  /* 0x0000003a0c50723c */ /* 0x000fe200000418ec */
[----:B------:R-:W-:Y:S01]  /*15a10*/  FSEL R93, R29, -INF , !P6 ;  /* 0xff8000001d5d7808 */ /* 0x000fe20007000000 */
[----:B------:R-:W-:Y:S01]  /*15a20*/  LDSM.16.M88.4 R56, [R182+0x3800] ;  /* 0x00380000b638783b */ /* 0x000fe20000000200 */
[----:B------:R-:W-:-:S02]  /*15a30*/  FSEL R92, R31, -INF , !P3 ;  /* 0xff8000001f5c7808 */ /* 0x000fc40005800000 */
[C---:B------:R-:W-:Y:S01]  /*15a40*/  ISETP.GE.AND P2, PT, R6.reuse, R7, PT ;  /* 0x000000070600720c */ /* 0x040fe20003f46270 */
[----:B------:R-:W-:Y:S01]  /*15a50*/  HMMA.16816.F32.BF16 R28, R8, R48, R60 ;  /* 0x00000030081c723c */ /* 0x000fe2000004183c */
[----:B------:R-:W-:Y:S01]  /*15a60*/  ISETP.GE.AND P4, PT, R6, R5, PT ;  /* 0x000000050600720c */ /* 0x000fe20003f86270 */
[C---:B------:R-:W-:Y:S01]  /*15a70*/  VIADD R6, R3.reuse, 0x29 ;  /* 0x0000002903067836 */ /* 0x040fe20000000000 */
[----:B------:R-:W-:Y:S01]  /*15a80*/  FSEL R109, R16, -INF , !P0 ;  /* 0xff800000106d7808 */ /* 0x000fe20004000000 */
[----:B------:R-:W-:Y:S01]  /*15a90*/  LDSM.16.M88.4 R60, [R182+0x2800] ;  /* 0x00280000b63c783b */ /* 0x000fe20000000200 */
[C---:B------:R-:W-:Y:S01]  /*15aa0*/  ISETP.GE.AND P1, PT, R4.reuse, R7, PT ;  /* 0x000000070400720c */ /* 0x040fe20003f26270 */
[----:B------:R-:W-:Y:S01]  /*15ab0*/  HMMA.16816.F32.BF16 R84, R12, R54, R212 ;  /* 0x000000360c54723c */ /* 0x000fe200000418d4 */
[----:B------:R-:W-:Y:S01]  /*15ac0*/  ISETP.GE.AND P6, PT, R4, R5, PT ;  /* 0x000000050400720c */ /* 0x000fe20003fc6270 */
[----:B------:R-:W-:Y:S01]  /*15ad0*/  VIADD R4, R3, 0x30 ;  /* 0x0000003003047836 */ /* 0x000fe20000000000 */
[----:B------:R-:W-:-:S02]  /*15ae0*/  ISETP.GE.AND P3, PT, R6, R7, PT ;  /* 0x000000070600720c */ /* 0x000fc40003f66270 */
[----:B------:R-:W-:Y:S01]  /*15af0*/  ISETP.GE.AND P0, PT, R6, R5, PT ;  /* 0x000000050600720c */ /* 0x000fe20003f06270 */
[----:B------:R-:W-:Y:S01]  /*15b00*/  VIADD R6, R3, 0x38 ;  /* 0x0000003803067836 */ /* 0x000fe20000000000 */
[----:B------:R-:W-:Y:S01]  /*15b10*/  FSEL R108, R20, -INF , !P1 ;  /* 0xff800000146c7808 */ /* 0x000fe20004800000 */
[----:B----4-:R-:W-:Y:S01]  /*15b20*/  HMMA.16816.F32.BF16 R52, R12, R34, R228 ;  /* 0x000000220c34723c */ /* 0x010fe200000418e4 */
[----:B------:R-:W-:Y:S02]  /*15b30*/  FSEL R95, R22, -INF , !P6 ;  /* 0xff800000165f7808 */ /* 0x000fe40007000000 */
[----:B------:R-:W-:Y:S02]  /*15b40*/  FSEL R105, R21, -INF , !P3 ;  /* 0xff80000015697808 */ /* 0x000fe40005800000 */
[----:B------:R-:W-:Y:S02]  /*15b50*/  FSEL R103, R23, -INF , !P0 ;  /* 0xff80000017677808 */ /* 0x000fe40004000000 */
[----:B------:R-:W-:Y:S01]  /*15b60*/  HMMA.16816.F32.BF16 R20, R8, R40, R36 ;  /* 0x000000280814723c */ /* 0x000fe20000041824 */
[----:B------:R-:W1:Y:S01]  /*15b70*/  LDSM.16.M88.4 R36, [R182+0x3000] ;  /* 0x00300000b624783b */ /* 0x000e620000000200 */
[----:B------:R-:W-:-:S02]  /*15b80*/  FSEL R104, R18, -INF , !P5 ;  /* 0xff80000012687808 */ /* 0x000fc40006800000 */
[----:B------:R-:W-:Y:S02]  /*15b90*/  FSEL R107, R17, -INF , !P2 ;  /* 0xff800000116b7808 */ /* 0x000fe40005000000 */
[C---:B------:R-:W-:Y:S02]  /*15ba0*/  ISETP.GE.AND P5, PT, R4.reuse, R7, PT ;  /* 0x000000070400720c */ /* 0x040fe40003fa6270 */
[----:B------:R-:W-:Y:S01]  /*15bb0*/  ISETP.GE.AND P2, PT, R4, R5, PT ;  /* 0x000000050400720c */ /* 0x000fe20003f46270 */
[----:B------:R-:W-:Y:S01]  /*15bc0*/  VIADD R4, R3, 0x31 ;  /* 0x0000003103047836 */ /* 0x000fe20000000000 */
[----:B------:R-:W-:Y:S02]  /*15bd0*/  FSEL R102, R19, -INF , !P4 ;  /* 0xff80000013667808 */ /* 0x000fe40006000000 */
[----:B------:R-:W-:Y:S01]  /*15be0*/  FSEL R118, R28, -INF , !P5 ;  /* 0xff8000001c767808 */ /* 0x000fe20006800000 */
[----:B------:R-:W-:Y:S01]  /*15bf0*/  HMMA.16816.F32.BF16 R16, R8, R50, R64 ;  /* 0x000000320810723c */ /* 0x000fe20000041840 */
[C---:B------:R-:W-:Y:S01]  /*15c00*/  ISETP.GE.AND P4, PT, R4.reuse, R7, PT ;  /* 0x000000070400720c */ /* 0x040fe20003f86270 */
[----:B------:R-:W2:Y:S01]  /*15c10*/  LDSM.16.M88.4 R48, [R177+0x4000] ;  /* 0x00400000b130783b */ /* 0x000ea20000000200 */
[----:B------:R-:W-:Y:S01]  /*15c20*/  ISETP.GE.AND P1, PT, R4, R5, PT ;  /* 0x000000050400720c */ /* 0x000fe20003f26270 */
[----:B------:R-:W-:Y:S01]  /*15c30*/  VIADD R4, R3, 0x40 ;  /* 0x0000004003047836 */ /* 0x000fe20000000000 */
[----:B------:R-:W-:Y:S01]  /*15c40*/  FSEL R112, R30, -INF , !P2 ;  /* 0xff8000001e707808 */ /* 0x000fe20005000000 */
[----:B------:R-:W-:Y:S01]  /*15c50*/  HMMA.16816.F32.BF16 R64, R12, R32, R224 ;  /* 0x000000200c40723c */ /* 0x000fe200000418e0 */
[----:B------:R-:W-:-:S02]  /*15c60*/  FSEL R115, R29, -INF , !P4 ;  /* 0xff8000001d737808 */ /* 0x000fc40006000000 */
[----:B------:R-:W-:Y:S02]  /*15c70*/  FSEL R110, R31, -INF , !P1 ;  /* 0xff8000001f6e7808 */ /* 0x000fe40004800000 */
[C---:B------:R-:W-:Y:S01]  /*15c80*/  ISETP.GE.AND P6, PT, R6.reuse, R7, PT ;  /* 0x000000070600720c */ /* 0x040fe20003fc6270 */
[----:B------:R-:W-:Y:S01]  /*15c90*/  HMMA.16816.F32.BF16 R28, R8, R42, R72 ;  /* 0x0000002a081c723c */ /* 0x000fe20000041848 */
[----:B------:R-:W3:Y:S01]  /*15ca0*/  LDSM.16.M88.4 R40, [R177+0x4800] ;  /* 0x00480000b128783b */ /* 0x000ee20000000200 */
[----:B------:R-:W-:Y:S01]  /*15cb0*/  ISETP.GE.AND P3, PT, R6, R5, PT ;  /* 0x000000050600720c */ /* 0x000fe20003f66270 */
[C---:B------:R-:W-:Y:S01]  /*15cc0*/  VIADD R6, R3.reuse, 0x39 ;  /* 0x0000003903067836 */ /* 0x040fe20000000000 */
[C---:B------:R-:W-:Y:S02]  /*15cd0*/  ISETP.GE.AND P2, PT, R4.reuse, R7, PT ;  /* 0x000000070400720c */ /* 0x040fe40003f46270 */
        /* <DEDUP_REMOVED lines=8> */
[----:B------:R-:W-:Y:S01]  /*15d60*/  FSEL R111, R19, -INF , !P5 ;  /* 0xff800000136f7808 */ /* 0x000fe20006800000 */
[----:B-1----:R-:W-:Y:S01]  /*15d70*/  HMMA.16816.F32.BF16 R32, R8, R36, R64 ;  /* 0x000000240820723c */ /* 0x002fe20000041840 */
[----:B------:R-:W-:Y:S01]  /*15d80*/  LDSM.16.M88.4 R64, [R182+0x4000] ;  /* 0x00400000b640783b */ /* 0x000fe20000000200 */
[----:B------:R-:W-:-:S02]  /*15d90*/  ISETP.GE.AND P3, PT, R4, R7, PT ;  /* 0x000000070400720c */ /* 0x000fc40003f66270 */
[----:B------:R-:W-:Y:S01]  /*15da0*/  ISETP.GE.AND P0, PT, R4, R5, PT ;  /* 0x000000050400720c */ /* 0x000fe20003f06270 */
[C---:B------:R-:W-:Y:S01]  /*15db0*/  VIADD R4, R3.reuse, 0x49 ;  /* 0x0000004903047836 */ /* 0x040fe20000000000 */
[----:B------:R-:W-:Y:S01]  /*15dc0*/  HMMA.16816.F32.BF16 R16, R8, R60, R68 ;  /* 0x0000003c0810723c */ /* 0x000fe20000041844 */
[----:B------:R-:W1:Y:S01]  /*15dd0*/  LDSM.16.M88.4 R68, [R177+0x5000] ;  /* 0x00500000b144783b */ /* 0x000e620000000200 */
[C---:B------:R-:W-:Y:S02]  /*15de0*/  ISETP.GE.AND P1, PT, R6.reuse, R7, PT ;  /* 0x000000070600720c */ /* 0x040fe40003f26270 */
[----:B------:R-:W-:Y:S01]  /*15df0*/  ISETP.GE.AND P6, PT, R6, R5, PT ;  /* 0x000000050600720c */ /* 0x000fe20003fc6270 */
[----:B------:R-:W-:Y:S01]  /*15e00*/  VIADD R6, R3, 0x50 ;  /* 0x0000005003067836 */ /* 0x000fe20000000000 */
[----:B------:R-:W-:Y:S01]  /*15e10*/  FSEL R127, R20, -INF , !P2 ;  /* 0xff800000147f7808 */ /* 0x000fe20005000000 */
[----:B--2---:R-:W-:Y:S01]  /*15e20*/  HMMA.16816.F32.BF16 R72, R12, R48, R240 ;  /* 0x000000300c48723c */ /* 0x004fe200000418f0 */
[----:B------:R-:W-:-:S02]  /*15e30*/  ISETP.GE.AND P5, PT, R4, R7, PT ;  /* 0x000000070400720c */ /* 0x000fc40003fa6270 */
[----:B------:R-:W-:Y:S01]  /*15e40*/  ISETP.GE.AND P2, PT, R4, R5, PT ;  /* 0x000000050400720c */ /* 0x000fe20003f46270 */
[----:B------:R-:W-:Y:S01]  /*15e50*/  VIADD R4, R3, 0x58 ;  /* 0x0000005803047836 */ /* 0x000fe20000000000 */
[----:B------:R-:W-:Y:S02]  /*15e60*/  FSEL R122, R22, -INF , !P4 ;  /* 0xff800000167a7808 */ /* 0x000fe40006000000 */
[----:B------:R-:W-:Y:S02]  /*15e70*/  FSEL R125, R21, -INF , !P1 ;  /* 0xff800000157d7808 */ /* 0x000fe40004800000 */
[----:B------:R-:W-:Y:S02]  /*15e80*/  FSEL R120, R23, -INF , !P6 ;  /* 0xff80000017787808 */ /* 0x000fe40007000000 */
[----:B------:R-:W-:Y:S01]  /*15e90*/  FSEL R126, R28, -INF , !P3 ;  /* 0xff8000001c7e7808 */ /* 0x000fe20005800000 */
[----:B------:R-:W-:Y:S01]  /*15ea0*/  HMMA.16816.F32.BF16 R20, R8, R62, R84 ;  /* 0x0000003e0814723c */ /* 0x000fe20000041854 */
[----:B------:R-:W-:-:S02]  /*15eb0*/  FSEL R114, R30, -INF , !P0 ;  /* 0xff8000001e727808 */ /* 0x000fc40004000000 */
[----:B------:R-:W-:Y:S02]  /*15ec0*/  FSEL R123, R29, -INF , !P5 ;  /* 0xff8000001d7b7808 */ /* 0x000fe40006800000 */
[----:B------:R-:W-:Y:S01]  /*15ed0*/  FSEL R121, R31, -INF , !P2 ;  /* 0xff8000001f797808 */ /* 0x000fe20005000000 */
[----:B---3--:R-:W-:Y:S01]  /*15ee0*/  HMMA.16816.F32.BF16 R60, R12, R40, R140 ;  /* 0x000000280c3c723c */ /* 0x008fe2000004188c */
[C---:B------:R-:W-:Y:S02]  /*15ef0*/  ISETP.GE.AND P4, PT, R6.reuse, R7, PT ;  /* 0x000000070600720c */ /* 0x040fe40003f86270 */
[----:B------:R-:W-:Y:S01]  /*15f00*/  ISETP.GE.AND P1, PT, R6, R5, PT ;  /* 0x000000050600720c */ /* 0x000fe20003f26270 */
[----:B------:R-:W-:Y:S01]  /*15f10*/  VIADD R6, R3, 0x51 ;  /* 0x0000005103067836 */ /* 0x000fe20000000000 */
[----:B------:R-:W-:Y:S01]  /*15f20*/  FSEL R145, R16, -INF , !P4 ;  /* 0xff80000010917808 */ /* 0x000fe20006000000 */
[----:B------:R-:W-:Y:S01]  /*15f30*/  HMMA.16816.F32.BF16 R28, R8, R56, R44 ;  /* 0x00000038081c723c */ /* 0x000fe2000004182c */
[----:B------:R-:W-:-:S02]  /*15f40*/  FSEL R136, R18, -INF , !P1 ;  /* 0xff80000012887808 */ /* 0x000fc40004800000 */
[C---:B------:R-:W-:Y:S02]  /*15f50*/  ISETP.GE.AND P6, PT, R6.reuse, R7, PT ;  /* 0x000000070600720c */ /* 0x040fe40003fc6270 */
[----:B------:R-:W-:Y:S01]  /*15f60*/  ISETP.GE.AND P3, PT, R6, R5, PT ;  /* 0x000000050600720c */ /* 0x000fe20003f66270 */
[----:B------:R-:W-:Y:S01]  /*15f70*/  HMMA.16816.F32.BF16 R44, R12, R42, R164 ;  /* 0x0000002a0c2c723c */ /* 0x000fe200000418a4 */
[----:B------:R-:W-:Y:S01]  /*15f80*/  LDSM.16.M88.4 R40, [R182+0x4800] ;  /* 0x00480000b628783b */ /* 0x000fe20000000200 */
[----:B------:R-:W-:Y:S01]  /*15f90*/  FSEL R139, R17, -INF , !P6 ;  /* 0xff800000118b7808 */ /* 0x000fe20007000000 */
[----:B------:R-:W-:Y:S01]  /*15fa0*/  VIADD R6, R3, 0x59 ;  /* 0x0000005903067836 */ /* 0x000fe20000000000 */
[----:B------:R-:W-:Y:S02]  /*15fb0*/  FSEL R134, R19, -INF , !P3 ;  /* 0xff80000013867808 */ /* 0x000fe40005800000 */
[C---:B------:R-:W-:Y:S01]  /*15fc0*/  ISETP.GE.AND P0, PT, R4.reuse, R7, PT ;  /* 0x000000070400720c */ /* 0x040fe20003f06270 */
[----:B------:R-:W-:Y:S01]  /*15fd0*/  HMMA.16816.F32.BF16 R16, R8, R38, R52 ;  /* 0x000000260810723c */ /* 0x000fe20000041834 */
[----:B------:R-:W-:Y:S01]  /*15fe0*/  ISETP.GE.AND P5, PT, R4, R5, PT ;  /* 0x000000050400720c */ /* 0x000fe20003fa6270 */
[----:B------:R-:W-:Y:S01]  /*15ff0*/  VIADD R4, R3, 0x60 ;  /* 0x0000006003047836 */ /* 0x000fe20000000000 */
[----:B------:R-:W2:Y:S01]  /*16000*/  LDSM.16.M88.4 R52, [R177+0x5800] ;  /* 0x00580000b134783b */ /* 0x000ea20000000200 */
[----:B------:R-:W-:-:S02]  /*16010*/  ISETP.GE.AND P2, PT, R6, R7, PT ;  /* 0x000000070600720c */ /* 0x000fc40003f46270 */
[C---:B------:R-:W-:Y:S01]  /*16020*/  HMMA.16816.F32.BF16 R84, R12.reuse, R50, R244 ;  /* 0x000000320c54723c */ /* 0x040fe200000418f4 */
[C---:B------:R-:W-:Y:S01]  /*16030*/  ISETP.GE.AND P1, PT, R4.reuse, R7, PT ;  /* 0x000000070400720c */ /* 0x040fe20003f26270 */
[----:B------:R-:W3:Y:S01]  /*16040*/  LDSM.16.M88.4 R48, [R182+0x5000] ;  /* 0x00500000b630783b */ /* 0x000ee20000000200 */
[-C--:B------:R-:W-:Y:S01]  /*16050*/  ISETP.GE.AND P6, PT, R4, R5.reuse, PT ;  /* 0x000000050400720c */ /* 0x080fe20003fc6270 */
[C---:B------:R-:W-:Y:S01]  /*16060*/  VIADD R4, R3.reuse, 0x61 ;  /* 0x0000006103047836 */ /* 0x040fe20000000000 */
[----:B------:R-:W-:Y:S01]  /*16070*/  ISETP.GE.AND P4, PT, R6, R5, PT ;  /* 0x000000050600720c */ /* 0x000fe20003f86270 */
[C---:B------:R-:W-:Y:S01]  /*16080*/  VIADD R6, R3.reuse, 0x68 ;  /* 0x0000006803067836 */ /* 0x040fe20000000000 */
[----:B------:R-:W-:Y:S01]  /*16090*/  FSEL R144, R20, -INF , !P0 ;  /* 0xff80000014907808 */ /* 0x000fe20004000000 */
[----:B-1----:R-:W-:Y:S01]  /*160a0*/  HMMA.16816.F32.BF16 R36, R12, R68, R196 ;  /* 0x000000440c24723c */ /* 0x002fe200000418c4 */
[C---:B------:R-:W-:Y:S02]  /*160b0*/  ISETP.GE.AND P3, PT, R4.reuse, R7, PT ;  /* 0x000000070400720c */ /* 0x040fe40003f66270 */
[----:B------:R-:W-:Y:S01]  /*160c0*/  ISETP.GE.AND P0, PT, R4, R5, PT ;  /* 0x000000050400720c */ /* 0x000fe20003f06270 */
[----:B------:R-:W-:Y:S01]  /*160d0*/  VIADD R4, R3, 0x70 ;  /* 0x0000007003047836 */ /* 0x000fe20000000000 */
        /* <DEDUP_REMOVED lines=8> */
[----:B------:R-:W-:-:S02]  /*16160*/  FSEL R142, R34, -INF , !P6 ;  /* 0xff800000228e7808 */ /* 0x000fc40007000000 */
[----:B------:R-:W-:Y:S02]  /*16170*/  FSEL R146, R33, -INF , !P3 ;  /* 0xff80000021927808 */ /* 0x000fe40005800000 */
[----:B------:R-:W-:Y:S01]  /*16180*/  FSEL R140, R35, -INF , !P0 ;  /* 0xff800000238c7808 */ /* 0x000fe20004000000 */
[----:B------:R-:W-:Y:S01]  /*16190*/  HMMA.16816.F32.BF16 R72, R12, R70, R160 ;  /* 0x000000460c48723c */ /* 0x000fe200000418a0 */
[----:B------:R-:W1:Y:S01]  /*161a0*/  LDSM.16.M88.4 R68, [R177+0x6000] ;  /* 0x00600000b144783b */ /* 0x000e620000000200 */
[C---:B------:R-:W-:Y:S02]  /*161b0*/  ISETP.GE.AND P4, PT, R6.reuse, R7, PT ;  /* 0x000000070600720c */ /* 0x040fe40003f86270 */
[----:B------:R-:W-:Y:S01]  /*161c0*/  ISETP.GE.AND P1, PT, R6, R5, PT ;  /* 0x000000050600720c */ /* 0x000fe20003f26270 */
[----:B------:R-:W-:Y:S01]  /*161d0*/  VIADD R6, R3, 0x71 ;  /* 0x0000007103067836 */ /* 0x000fe20000000000 */
[----:B------:R-:W-:Y:S01]  /*161e0*/  HMMA.16816.F32.BF16 R32, R8, R58, R80 ;  /* 0x0000003a0820723c */ /* 0x000fe20000041850 */
[----:B------:R-:W-:-:S02]  /*161f0*/  ISETP.GE.AND P6, PT, R4, R7, PT ;  /* 0x000000070400720c */ /* 0x000fc40003fc6270 */
[----:B------:R-:W-:Y:S01]  /*16200*/  ISETP.GE.AND P3, PT, R4, R5, PT ;  /* 0x000000050400720c */ /* 0x000fe20003f66270 */
[C---:B------:R-:W-:Y:S01]  /*16210*/  VIADD R4, R3.reuse, 0x78 ;  /* 0x0000007803047836 */ /* 0x040fe20000000000 */
[----:B------:R-:W-:Y:S01]  /*16220*/  FSEL R147, R16, -INF , !P5 ;  /* 0xff80000010937808 */ /* 0x000fe20006800000 */
[----:B--2---:R-:W-:Y:S01]  /*16230*/  HMMA.16816.F32.BF16 R80, R12, R52, R192 ;  /* 0x000000340c50723c */ /* 0x004fe200000418c0 */
[C---:B------:R-:W-:Y:S02]  /*16240*/  ISETP.GE.AND P0, PT, R6.reuse, R7, PT ;  /* 0x000000070600720c */ /* 0x040fe40003f06270 */
[----:B------:R-:W-:Y:S01]  /*16250*/  ISETP.GE.AND P5, PT, R6, R5, PT ;  /* 0x000000050600720c */ /* 0x000fe20003fa6270 */
[----:B------:R-:W-:Y:S01]  /*16260*/  VIADD R6, R3, 0x79 ;  /* 0x0000007903067836 */ /* 0x000fe20000000000 */
[----:B------:R-:W-:Y:S01]  /*16270*/  FSEL R138, R18, -INF , !P2 ;  /* 0xff800000128a7808 */ /* 0x000fe20005000000 */
[----:B------:R-:W-:Y:S01]  /*16280*/  HMMA.16816.F32.BF16 R44, R8, R42, R44 ;  /* 0x0000002a082c723c */ /* 0x000fe2000004182c */
[----:B------:R-:W-:-:S02]  /*16290*/  FSEL R143, R17, -INF , !P4 ;  /* 0xff800000118f7808 */ /* 0x000fc40006000000 */
[----:B------:R-:W-:Y:S02]  /*162a0*/  FSEL R141, R19, -INF , !P1 ;  /* 0xff800000138d7808 */ /* 0x000fe40004800000 */
[----:B------:R-:W-:Y:S01]  /*162b0*/  FSEL R166, R28, -INF , !P6 ;  /* 0xff8000001ca67808 */ /* 0x000fe20007000000 */
[----:B------:R-:W-:Y:S01]  /*162c0*/  HMMA.16816.F32.BF16 R16, R8, R66, R84 ;  /* 0x000000420810723c */ /* 0x000fe20000041854 */
[----:B------:R-:W-:Y:S01]  /*162d0*/  FSEL R164, R30, -INF , !P3 ;  /* 0xff8000001ea47808 */ /* 0x000fe20005800000 */
[----:B------:R-:W-:Y:S01]  /*162e0*/  LDSM.16.M88.4 R64, [R182+0x5800] ;  /* 0x00580000b640783b */ /* 0x000fe20000000200 */
[----:B------:R-:W-:Y:S02]  /*162f0*/  FSEL R165, R29, -INF , !P0 ;  /* 0xff8000001da57808 */ /* 0x000fe40004000000 */
[----:B------:R-:W-:Y:S01]  /*16300*/  FSEL R160, R31, -INF , !P5 ;  /* 0xff8000001fa07808 */ /* 0x000fe20006800000 */
[----:B------:R-:W-:Y:S01]  /*16310*/  HMMA.16816.F32.BF16 R56, R12, R54, R172 ;  /* 0x000000360c38723c */ /* 0x000fe200000418ac */
[----:B------:R-:W-:-:S02]  /*16320*/  ISETP.GE.AND P2, PT, R4, R7, PT ;  /* 0x000000070400720c */ /* 0x000fc40003f46270 */
[----:B------:R-:W-:Y:S01]  /*16330*/  ISETP.GE.AND P4, PT, R4, R5, PT ;  /* 0x000000050400720c */ /* 0x000fe20003f86270 */
[C---:B------:R-:W-:Y:S01]  /*16340*/  VIADD R4, R3.reuse, 0x80 ;  /* 0x0000008003047836 */ /* 0x040fe20000000000 */
[C---:B------:R-:W-:Y:S01]  /*16350*/  ISETP.GE.AND P1, PT, R6.reuse, R7, PT ;  /* 0x000000070600720c */ /* 0x040fe20003f26270 */
[C---:B------:R-:W-:Y:S01]  /*16360*/  HMMA.16816.F32.BF16 R28, R8.reuse, R40, R60 ;  /* 0x00000028081c723c */ /* 0x040fe2000004183c */
[----:B------:R-:W2:Y:S01]  /*16370*/  LDSM.16.M88.4 R60, [R177+0x6800] ;  /* 0x00680000b13c783b */ /* 0x000ea20000000200 */
[----:B------:R-:W-:Y:S01]  /*16380*/  ISETP.GE.AND P6, PT, R6, R5, PT ;  /* 0x000000050600720c */ /* 0x000fe20003fc6270 */
[C---:B------:R-:W-:Y:S01]  /*16390*/  VIADD R6, R3.reuse, 0x88 ;  /* 0x0000008803067836 */ /* 0x040fe20000000000 */
[C---:B------:R-:W-:Y:S02]  /*163a0*/  ISETP.GE.AND P3, PT, R4.reuse, R7, PT ;  /* 0x000000070400720c */ /* 0x040fe40003f66270 */
[----:B------:R-:W-:Y:S01]  /*163b0*/  ISETP.GE.AND P0, PT, R4, R5, PT ;  /* 0x000000050400720c */ /* 0x000fe20003f06270 */
[----:B------:R-:W-:Y:S01]  /*163c0*/  VIADD R4, R3, 0x81 ;  /* 0x0000008103047836 */ /* 0x000fe20000000000 */
[----:B------:R-:W-:Y:S01]  /*163d0*/  FSEL R161, R32, -INF , !P2 ;  /* 0xff80000020a17808 */ /* 0x000fe20005000000 */
[----:B---3--:R-:W-:Y:S01]  /*163e0*/  HMMA.16816.F32.BF16 R36, R8, R48, R36 ;  /* 0x000000300824723c */ /* 0x008fe20000041824 */
[----:B------:R-:W-:-:S02]  /*163f0*/  FSEL R84, R34, -INF , !P4 ;  /* 0xff80000022547808 */ /* 0x000fc40006000000 */
[----:B------:R-:W-:Y:S02]  /*16400*/  FSEL R86, R33, -INF , !P1 ;  /* 0xff80000021567808 */ /* 0x000fe40004800000 */
[----:B------:R-:W-:Y:S01]  /*16410*/  FSEL R85, R35, -INF , !P6 ;  /* 0xff80000023557808 */ /* 0x000fe20007000000 */
[----:B-1----:R-:W-:Y:S01]  /*16420*/  HMMA.16816.F32.BF16 R40, R12, R70, R204 ;  /* 0x000000460c28723c */ /* 0x002fe200000418cc */
[C---:B------:R-:W-:Y:S01]  /*16430*/  ISETP.GE.AND P5, PT, R4.reuse, R7, PT ;  /* 0x000000070400720c */ /* 0x040fe20003fa6270 */
[----:B------:R-:W1:Y:S01]  /*16440*/  LDSM.16.M88.4 R32, [R182+0x6000] ;  /* 0x00600000b620783b */ /* 0x000e620000000200 */
[----:B------:R-:W-:Y:S01]  /*16450*/  ISETP.GE.AND P2, PT, R4, R5, PT ;  /* 0x000000050400720c */ /* 0x000fe20003f46270 */
[----:B------:R-:W-:Y:S01]  /*16460*/  VIADD R4, R3, 0x90 ;  /* 0x0000009003047836 */ /* 0x000fe20000000000 */
[----:B------:R-:W-:Y:S02]  /*16470*/  FSEL R194, R20, -INF , !P3 ;  /* 0xff80000014c27808 */ /* 0x000fe40005800000 */
[----:B------:R-:W-:-:S02]  /*16480*/  FSEL R167, R22, -INF , !P0 ;  /* 0xff80000016a77808 */ /* 0x000fc40004000000 */
[----:B------:R-:W-:Y:S02]  /*16490*/  FSEL R192, R21, -INF , !P5 ;  /* 0xff80000015c07808 */ /* 0x000fe40006800000 */
[----:B------:R-:W-:Y:S02]  /*164a0*/  FSEL R162, R23, -INF , !P2 ;  /* 0xff80000017a27808 */ /* 0x000fe40005000000 */
[C---:B------:R-:W-:Y:S01]  /*164b0*/  ISETP.GE.AND P4, PT, R6.reuse, R7, PT ;  /* 0x000000070600720c */ /* 0x040fe20003f86270 */
[----:B------:R-:W-:Y:S01]  /*164c0*/  HMMA.16816.F32.BF16 R20, R8, R50, R72 ;  /* 0x000000320814723c */ /* 0x000fe20000041848 */
[----:B------:R-:W-:Y:S01]  /*164d0*/  ISETP.GE.AND P1, PT, R6, R5, PT ;  /* 0x000000050600720c */ /* 0x000fe20003f26270 */
[----:B------:R-:W-:Y:S01]  /*164e0*/  VIADD R6, R3, 0x89 ;  /* 0x0000008903067836 */ /* 0x000fe20000000000 */
[----:B------:R-:W3:Y:S01]  /*164f0*/  LDSM.16.M88.4 R48, [R177+0x7000] ;  /* 0x00700000b130783b */ /* 0x000ee20000000200 */
[----:B------:R-:W-:Y:S02]  /*16500*/  FSEL R193, R16, -INF , !P4 ;  /* 0xff80000010c17808 */ /* 0x000fe40006000000 */
[----:B------:R-:W-:Y:S01]  /*16510*/  FSEL R87, R18, -INF , !P1 ;  /* 0xff80000012577808 */ /* 0x000fe20004800000 */
[----:B------:R-:W4:Y:S01]  /*16520*/  LDSM.16.M88.4 R72, [R182+0x6800] ;  /* 0x00680000b648783b */ /* 0x000f220000000200 */
[----:B------:R-:W-:-:S02]  /*16530*/  ISETP.GE.AND P6, PT, R6, R7, PT ;  /* 0x000000070600720c */ /* 0x000fc40003fc6270 */
[----:B------:R-:W-:Y:S01]  /*16540*/  ISETP.GE.AND P3, PT, R6, R5, PT ;  /* 0x000000050600720c */ /* 0x000fe20003f66270 */
[----:B------:R-:W-:Y:S01]  /*16550*/  VIADD R6, R3, 0x91 ;  /* 0x0000009103067836 */ /* 0x000fe20000000000 */
[----:B------:R-:W-:Y:S01]  /*16560*/  FSEL R172, R17, -INF , !P6 ;  /* 0xff80000011ac7808 */ /* 0x000fe20007000000 */
[C---:B--2---:R-:W-:Y:S01]  /*16570*/  HMMA.16816.F32.BF16 R52, R12.reuse, R60, R200 ;  /* 0x0000003c0c34723c */ /* 0x044fe200000418c8 */
[----:B------:R-:W-:Y:S02]  /*16580*/  FSEL R163, R19, -INF , !P3 ;  /* 0xff80000013a37808 */ /* 0x000fe40005800000 */
[C---:B------:R-:W-:Y:S02]  /*16590*/  ISETP.GE.AND P0, PT, R4.reuse, R7, PT ;  /* 0x000000070400720c */ /* 0x040fe40003f06270 */
[----:B------:R-:W-:Y:S01]  /*165a0*/  ISETP.GE.AND P5, PT, R4, R5, PT ;  /* 0x000000050400720c */ /* 0x000fe20003fa6270 */
[----:B------:R-:W-:Y:S01]  /*165b0*/  HMMA.16816.F32.BF16 R16, R12, R68, R208 ;  /* 0x000000440c10723c */ /* 0x000fe200000418d0 */
[C---:B------:R-:W-:Y:S01]  /*165c0*/  ISETP.GE.AND P2, PT, R6.reuse, R7, PT ;  /* 0x000000070600720c */ /* 0x040fe20003f46270 */
[C---:B------:R-:W-:Y:S01]  /*165d0*/  VIADD R4, R3.reuse, 0x98 ;  /* 0x0000009803047836 */ /* 0x040fe20000000000 */
[----:B------:R-:W-:Y:S01]  /*165e0*/  ISETP.GE.AND P4, PT, R6, R5, PT ;  /* 0x000000050600720c */ /* 0x000fe20003f86270 */
[----:B------:R-:W-:Y:S01]  /*165f0*/  VIADD R6, R3, 0x99 ;  /* 0x0000009903067836 */ /* 0x000fe20000000000 */
[----:B------:R-:W-:Y:S01]  /*16600*/  FSEL R213, R28, -INF , !P0 ;  /* 0xff8000001cd57808 */ /* 0x000fe20004000000 */
[----:B------:R-:W2:Y:S01]  /*16610*/  LDSM.16.M88.4 R68, [R177+0x7800] ;  /* 0x00780000b144783b */ /* 0x000ea20000000200 */
[----:B------:R-:W-:-:S02]  /*16620*/  ISETP.GE.AND P1, PT, R4, R7, PT ;  /* 0x000000070400720c */ /* 0x000fc40003f26270 */
[----:B------:R-:W-:Y:S01]  /*16630*/  ISETP.GE.AND P6, PT, R4, R5, PT ;  /* 0x000000050400720c */ /* 0x000fe20003fc6270 */
[C---:B------:R-:W-:Y:S01]  /*16640*/  VIADD R4, R3.reuse, 0xa0 ;  /* 0x000000a003047836 */ /* 0x040fe20000000000 */
[C---:B------:R-:W-:Y:S02]  /*16650*/  ISETP.GE.AND P3, PT, R6.reuse, R7, PT ;  /* 0x000000070600720c */ /* 0x040fe40003f66270 */
[----:B------:R-:W-:Y:S01]  /*16660*/  ISETP.GE.AND P0, PT, R6, R5, PT ;  /* 0x000000050600720c */ /* 0x000fe20003f06270 */
[----:B------:R-:W-:Y:S01]  /*16670*/  VIADD R6, R3, 0xa8 ;  /* 0x000000a803067836 */ /* 0x000fe20000000000 */
[----:B------:R-:W-:Y:S02]  /*16680*/  FSEL R198, R30, -INF , !P5 ;  /* 0xff8000001ec67808 */ /* 0x000fe40006800000 */
[----:B------:R-:W-:Y:S02]  /*16690*/  FSEL R209, R29, -INF , !P2 ;  /* 0xff8000001dd17808 */ /* 0x000fe40005000000 */
[----:B------:R-:W-:-:S02]  /*166a0*/  FSEL R195, R31, -INF , !P4 ;  /* 0xff8000001fc37808 */ /* 0x000fc40006000000 */
[----:B------:R-:W-:Y:S01]  /*166b0*/  FSEL R208, R44, -INF , !P1 ;  /* 0xff8000002cd07808 */ /* 0x000fe20004800000 */
[C---:B------:R-:W-:Y:S01]  /*166c0*/  HMMA.16816.F32.BF16 R28, R8.reuse, R64, R80 ;  /* 0x00000040081c723c */ /* 0x040fe20000041850 */
[----:B------:R-:W-:Y:S02]  /*166d0*/  FSEL R173, R46, -INF , !P6 ;  /* 0xff8000002ead7808 */ /* 0x000fe40007000000 */
[----:B------:R-:W-:Y:S02]  /*166e0*/  FSEL R196, R45, -INF , !P3 ;  /* 0xff8000002dc47808 */ /* 0x000fe40005800000 */
[----:B------:R-:W-:Y:S01]  /*166f0*/  FSEL R175, R47, -INF , !P0 ;  /* 0xff8000002faf7808 */ /* 0x000fe20004000000 */
[C---:B-1----:R-:W-:Y:S01]  /*16700*/  HMMA.16816.F32.BF16 R16, R8.reuse, R32, R16 ;  /* 0x000000200810723c */ /* 0x042fe20000041810 */
[C---:B------:R-:W-:Y:S02]  /*16710*/  ISETP.GE.AND P5, PT, R4.reuse, R7, PT ;  /* 0x000000070400720c */ /* 0x040fe40003fa6270 */
[----:B------:R-:W-:Y:S01]  /*16720*/  ISETP.GE.AND P2, PT, R4, R5, PT ;  /* 0x000000050400720c */ /* 0x000fe20003f46270 */
[----:B------:R-:W-:Y:S01]  /*16730*/  VIADD R4, R3, 0xa1 ;  /* 0x000000a103047836 */ /* 0x000fe20000000000 */
[----:B------:R-:W-:Y:S01]  /*16740*/  FSEL R204, R36, -INF , !P5 ;  /* 0xff80000024cc7808 */ /* 0x000fe20006800000 */
[----:B------:R-:W-:Y:S01]  /*16750*/  HMMA.16816.F32.BF16 R44, R8, R66, R56 ;  /* 0x00000042082c723c */ /* 0x000fe20000041838 */
[----:B------:R-:W-:-:S02]  /*16760*/  ISETP.GE.AND P6, PT, R6, R7, PT ;  /* 0x000000070600720c */ /* 0x000fc40003fc6270 */
[C---:B------:R-:W-:Y:S02]  /*16770*/  ISETP.GE.AND P4, PT, R4.reuse, R7, PT ;  /* 0x000000070400720c */ /* 0x040fe40003f86270 */
[-C--:B------:R-:W-:Y:S01]  /*16780*/  ISETP.GE.AND P1, PT, R4, R5.reuse, PT ;  /* 0x000000050400720c */ /* 0x080fe20003f26270 */
[C---:B------:R-:W-:Y:S01]  /*16790*/  HMMA.16816.F32.BF16 R64, R12.reuse, R62, R168 ;  /* 0x0000003e0c40723c */ /* 0x040fe200000418a8 */
[----:B------:R-:W1:Y:S01]  /*167a0*/  LDSM.16.M88.4 R60, [R182+0x7000] ;  /* 0x00700000b63c783b */ /* 0x000e620000000200 */
[C---:B------:R-:W-:Y:S01]  /*167b0*/  VIADD R4, R3.reuse, 0xa9 ;  /* 0x000000a903047836 */ /* 0x040fe20000000000 */
[----:B------:R-:W-:Y:S01]  /*167c0*/  ISETP.GE.AND P3, PT, R6, R5, PT ;  /* 0x000000050600720c */ /* 0x000fe20003f66270 */
[----:B------:R-:W-:Y:S01]  /*167d0*/  VIADD R6, R3, 0xb0 ;  /* 0x000000b003067836 */ /* 0x000fe20000000000 */
[----:B------:R-:W-:Y:S01]  /*167e0*/  FSEL R197, R38, -INF , !P2 ;  /* 0xff80000026c57808 */ /* 0x000fe20005000000 */
[----:B---3--:R-:W-:Y:S01]  /*167f0*/  HMMA.16816.F32.BF16 R56, R12, R48, R156 ;  /* 0x000000300c38723c */ /* 0x008fe2000004189c */
[----:B------:R-:W-:-:S02]  /*16800*/  ISETP.GE.AND P0, PT, R4, R7, PT ;  /* 0x000000070400720c */ /* 0x000fc40003f06270 */
[----:B------:R-:W-:Y:S01]  /*16810*/  ISETP.GE.AND P5, PT, R4, R5, PT ;  /* 0x000000050400720c */ /* 0x000fe20003fa6270 */
[----:B------:R-:W-:Y:S01]  /*16820*/  VIADD R4, R3, 0xb1 ;  /* 0x000000b103047836 */ /* 0x000fe20000000000 */
[----:B------:R-:W-:Y:S02]  /*16830*/  FSEL R200, R37, -INF , !P4 ;  /* 0xff80000025c87808 */ /* 0x000fe40006000000 */
[----:B------:R-:W-:Y:S02]  /*16840*/  FSEL R174, R39, -INF , !P1 ;  /* 0xff80000027ae7808 */ /* 0x000fe40004800000 */
[----:B------:R-:W-:Y:S01]  /*16850*/  FSEL R199, R20, -INF , !P6 ;  /* 0xff80000014c77808 */ /* 0x000fe20007000000 */
[----:B------:R-:W-:Y:S01]  /*16860*/  HMMA.16816.F32.BF16 R36, R12, R50, R152 ;  /* 0x000000320c24723c */ /* 0x000fe20000041898 */
[C---:B------:R-:W-:Y:S01]  /*16870*/  ISETP.GE.AND P1, PT, R4.reuse, R7, PT ;  /* 0x000000070400720c */ /* 0x040fe20003f26270 */
[----:B------:R-:W3:Y:S01]  /*16880*/  LDSM.16.M88.4 R48, [R182+0x7800] ;  /* 0x00780000b630783b */ /* 0x000ee20000000200 */
[----:B------:R-:W-:Y:S01]  /*16890*/  ISETP.GE.AND P6, PT, R4, R5, PT ;  /* 0x000000050400720c */ /* 0x000fe20003fc6270 */
[----:B------:R-:W-:Y:S01]  /*168a0*/  VIADD R4, R3, 0xb8 ;  /* 0x000000b803047836 */ /* 0x000fe20000000000 */
[----:B------:R-:W-:Y:S01]  /*168b0*/  ISETP.GE.AND P2, PT, R6, R7, PT ;  /* 0x000000070600720c */ /* 0x000fe20003f46270 */
[----:B------:R-:W-:-:S04]  /*168c0*/  DEPBAR.LE SB0, 0x0 ;  /* 0x000080000000791a */ /* 0x000fc80000000000 */
[----:B------:R-:W-:Y:S01]  /*168d0*/  BAR.SYNC.DEFER_BLOCKING 0x0 ;  /* 0x0000000000007b1d */ /* 0x000fe20000010000 */
[----:B------:R-:W-:Y:S01]  /*168e0*/  ISETP.GE.AND P4, PT, R6, R5, PT ;  /* 0x000000050600720c */ /* 0x000fe20003f86270 */
[----:B------:R-:W-:Y:S01]  /*168f0*/  VIADD R6, R3, 0xb9 ;  /* 0x000000b903067836 */ /* 0x000fe20000000000 */
[----:B------:R-:W-:Y:S02]  /*16900*/  FSEL R168, R22, -INF , !P3 ;  /* 0xff80000016a87808 */ /* 0x000fe40005800000 */
[----:B------:R-:W-:Y:S02]  /*16910*/  FSEL R169, R21, -INF , !P0 ;  /* 0xff80000015a97808 */ /* 0x000fe40004000000 */
[----:B------:R-:W-:Y:S02]  /*16920*/  FSEL R170, R23, -INF , !P5 ;  /* 0xff80000017aa7808 */ /* 0x000fe40006800000 */
[----:B------:R-:W-:Y:S01]  /*16930*/  HMMA.16816.F32.BF16 R20, R8, R34, R40 ;  /* 0x000000220814723c */ /* 0x000fe20000041828 */
[----:B------:R-:W-:-:S02]  /*16940*/  ISETP.GE.AND P3, PT, R4, R7, PT ;  /* 0x000000070400720c */ /* 0x000fc40003f66270 */
[----:B------:R-:W-:Y:S01]  /*16950*/  ISETP.GE.AND P0, PT, R4, R5, PT ;  /* 0x000000050400720c */ /* 0x000fe20003f06270 */
[C---:B------:R-:W-:Y:S01]  /*16960*/  VIADD R4, R3.reuse, 0xc1 ;  /* 0x000000c103047836 */ /* 0x040fe20000000000 */
[----:B------:R-:W-:Y:S01]  /*16970*/  FSEL R171, R28, -INF , !P2 ;  /* 0xff8000001cab7808 */ /* 0x000fe20005000000 */
[C---:B----4-:R-:W-:Y:S01]  /*16980*/  HMMA.16816.F32.BF16 R32, R8.reuse, R72, R52 ;  /* 0x000000480820723c */ /* 0x050fe20000041834 */
[C---:B------:R-:W-:Y:S02]  /*16990*/  ISETP.GE.AND P5, PT, R6.reuse, R7, PT ;  /* 0x000000070600720c */ /* 0x040fe40003fa6270 */
[----:B------:R-:W-:Y:S01]  /*169a0*/  ISETP.GE.AND P2, PT, R6, R5, PT ;  /* 0x000000050600720c */ /* 0x000fe20003f46270 */
[----:B------:R-:W-:Y:S01]  /*169b0*/  VIADD R6, R3, 0xc0 ;  /* 0x000000c003067836 */ /* 0x000fe20000000000 */
[----:B------:R-:W-:Y:S01]  /*169c0*/  FSEL R156, R31, -INF , !P6 ;  /* 0xff8000001f9c7808 */ /* 0x000fe20007000000 */
[----:B------:R-:W-:Y:S01]  /*169d0*/  HMMA.16816.F32.BF16 R40, R8, R74, R64 ;  /* 0x0000004a0828723c */ /* 0x000fe20000041840 */
[----:B------:R-:W-:-:S02]  /*169e0*/  FSEL R159, R44, -INF , !P3 ;  /* 0xff8000002c9f7808 */ /* 0x000fc40005800000 */
[----:B------:R-:W-:Y:S02]  /*169f0*/  FSEL R157, R30, -INF , !P4 ;  /* 0xff8000001e9d7808 */ /* 0x000fe40006000000 */
[C---:B------:R-:W-:Y:S02]  /*16a00*/  ISETP.GE.AND P6, PT, R4.reuse, R7, PT ;  /* 0x000000070400720c */ /* 0x040fe40003fc6270 */
[----:B------:R-:W-:Y:S01]  /*16a10*/  ISETP.GE.AND P3, PT, R4, R5, PT ;  /* 0x000000050400720c */ /* 0x000fe20003f66270 */
[----:B------:R-:W-:Y:S01]  /*16a20*/  VIADD R4, R3, 0xc9 ;  /* 0x000000c903047836 */ /* 0x000fe20000000000 */
[----:B------:R-:W-:Y:S02]  /*16a30*/  ISETP.GE.AND P4, PT, R6, R7, PT ;  /* 0x000000070600720c */ /* 0x000fe40003f86270 */
[----:B------:R-:W-:Y:S02]  /*16a40*/  FSEL R153, R46, -INF , !P0 ;  /* 0xff8000002e997808 */ /* 0x000fe40004000000 */
[----:B------:R-:W-:-:S02]  /*16a50*/  FSEL R154, R45, -INF , !P5 ;  /* 0xff8000002d9a7808 */ /* 0x000fc40006800000 */
[----:B------:R-:W-:Y:S02]  /*16a60*/  FSEL R152, R47, -INF , !P2 ;  /* 0xff8000002f987808 */ /* 0x000fe40005000000 */
[----:B------:R-:W-:Y:S01]  /*16a70*/  FSEL R202, R16, -INF , !P4 ;  /* 0xff80000010ca7808 */ /* 0x000fe20006000000 */
[----:B--2---:R-:W-:Y:S01]  /*16a80*/  HMMA.16816.F32.BF16 R44, R12, R68, R148 ;  /* 0x000000440c2c723c */ /* 0x004fe20000041894 */
[----:B------:R-:W-:Y:S02]  /*16a90*/  FSEL R158, R29, -INF , !P1 ;  /* 0xff8000001d9e7808 */ /* 0x000fe40004800000 */
[C---:B------:R-:W-:Y:S02]  /*16aa0*/  ISETP.GE.AND P2, PT, R4.reuse, R7, PT ;  /* 0x000000070400720c */ /* 0x040fe40003f46270 */
[-C--:B------:R-:W-:Y:S01]  /*16ab0*/  ISETP.GE.AND P4, PT, R4, R5.reuse, PT ;  /* 0x000000050400720c */ /* 0x080fe20003f86270 */
[C---:B------:R-:W-:Y:S01]  /*16ac0*/  VIADD R4, R3.reuse, 0xd0 ;  /* 0x000000d003047836 */ /* 0x040fe20000000000 */
[----:B------:R-:W-:Y:S01]  /*16ad0*/  ISETP.GE.AND P1, PT, R6, R5, PT ;  /* 0x000000050600720c */ /* 0x000fe20003f26270 */
[----:B------:R-:W-:Y:S01]  /*16ae0*/  VIADD R6, R3, 0xc8 ;  /* 0x000000c803067836 */ /* 0x000fe20000000000 */
[----:B------:R-:W-:Y:S01]  /*16af0*/  FSEL R201, R17, -INF , !P6 ;  /* 0xff80000011c97808 */ /* 0x000fe20007000000 */
[----:B-1----:R-:W-:Y:S01]  /*16b00*/  HMMA.16816.F32.BF16 R28, R8, R60, R56 ;  /* 0x0000003c081c723c */ /* 0x002fe20000041838 */
[----:B------:R-:W-:-:S02]  /*16b10*/  FSEL R149, R18, -INF , !P1 ;  /* 0xff80000012957808 */ /* 0x000fc40004800000 */
[C---:B------:R-:W-:Y:S02]  /*16b20*/  ISETP.GE.AND P1, PT, R4.reuse, R7, PT ;  /* 0x000000070400720c */ /* 0x040fe40003f26270 */
[----:B------:R-:W-:Y:S01]  /*16b30*/  ISETP.GE.AND P6, PT, R4, R5, PT ;  /* 0x000000050400720c */ /* 0x000fe20003fc6270 */
[----:B------:R-:W-:Y:S01]  /*16b40*/  VIADD R4, R3, 0xd1 ;  /* 0x000000d103047836 */ /* 0x000fe20000000000 */
[----:B------:R-:W-:Y:S01]  /*16b50*/  ISETP.GE.AND P0, PT, R6, R7, PT ;  /* 0x000000070600720c */ /* 0x000fe20003f06270 */
[----:B------:R-:W-:Y:S01]  /*16b60*/  HMMA.16816.F32.BF16 R12, R12, R70, R128 ;  /* 0x000000460c0c723c */ /* 0x000fe20000041880 */
[----:B------:R-:W-:Y:S02]  /*16b70*/  FSEL R148, R19, -INF , !P3 ;  /* 0xff80000013947808 */ /* 0x000fe40005800000 */
[----:B------:R-:W-:Y:S02]  /*16b80*/  FSEL R155, R20, -INF , !P0 ;  /* 0xff800000149b7808 */ /* 0x000fe40004000000 */
[----:B------:R-:W-:Y:S01]  /*16b90*/  ISETP.GE.AND P5, PT, R6, R5, PT ;  /* 0x000000050600720c */ /* 0x000fe20003fa6270 */
[C---:B------:R-:W-:Y:S01]  /*16ba0*/  VIADD R6, R3.reuse, 0xd8 ;  /* 0x000000d803067836 */ /* 0x040fe20000000000 */
[C---:B------:R-:W-:Y:S01]  /*16bb0*/  ISETP.GE.AND P3, PT, R4.reuse, R7, PT ;  /* 0x000000070400720c */ /* 0x040fe20003f66270 */
[----:B---3--:R-:W-:Y:S01]  /*16bc0*/  HMMA.16816.F32.BF16 R16, R8, R48, R44 ;  /* 0x000000300810723c */ /* 0x008fe2000004182c */
[----:B------:R-:W-:Y:S01]  /*16bd0*/  ISETP.GE.AND P0, PT, R4, R5, PT ;  /* 0x000000050400720c */ /* 0x000fe20003f06270 */
[----:B------:R-:W-:Y:S01]  /*16be0*/  VIADD R4, R3, 0xe0 ;  /* 0x000000e003047836 */ /* 0x000fe20000000000 */
[----:B------:R-:W-:-:S02]  /*16bf0*/  FSEL R130, R22, -INF , !P5 ;  /* 0xff80000016827808 */ /* 0x000fc40006800000 */
[----:B------:R-:W-:Y:S02]  /*16c00*/  FSEL R150, R21, -INF , !P2 ;  /* 0xff80000015967808 */ /* 0x000fe40005000000 */
[----:B------:R-:W-:Y:S02]  /*16c10*/  FSEL R128, R23, -INF , !P4 ;  /* 0xff80000017807808 */ /* 0x000fe40006000000 */
[----:B------:R-:W-:Y:S01]  /*16c20*/  FSEL R129, R34, -INF , !P6 ;  /* 0xff80000022817808 */ /* 0x000fe20007000000 */
[C---:B------:R-:W-:Y:S01]  /*16c30*/  HMMA.16816.F32.BF16 R20, R8.reuse, R62, R36 ;  /* 0x0000003e0814723c */ /* 0x040fe20000041824 */
[----:B------:R-:W-:Y:S02]  /*16c40*/  FSEL R206, R33, -INF , !P3 ;  /* 0xff80000021ce7808 */ /* 0x000fe40005800000 */
[C---:B------:R-:W-:Y:S02]  /*16c50*/  ISETP.GE.AND P6, PT, R4.reuse, R7, PT ;  /* 0x000000070400720c */ /* 0x040fe40003fc6270 */
[----:B------:R-:W-:Y:S01]  /*16c60*/  ISETP.GE.AND P3, PT, R4, R5, PT ;  /* 0x000000050400720c */ /* 0x000fe20003f66270 */
[C---:B------:R-:W-:Y:S01]  /*16c70*/  VIADD R4, R3.reuse, 0xe1 ;  /* 0x000000e103047836 */ /* 0x040fe20000000000 */
[C---:B------:R-:W-:Y:S01]  /*16c80*/  ISETP.GE.AND P5, PT, R6.reuse, R7, PT ;  /* 0x000000070600720c */ /* 0x040fe20003fa6270 */
[----:B------:R-:W-:Y:S01]  /*16c90*/  HMMA.16816.F32.BF16 R8, R8, R50, R12 ;  /* 0x000000320808723c */ /* 0x000fe2000004180c */
        /* <DEDUP_REMOVED lines=12> */
[----:B------:R-:W-:Y:S01]  /*16d60*/  ISETP.GE.AND P6, PT, R4, R5, PT ;  /* 0x000000050400720c */ /* 0x000fe20003fc6270 */
[C---:B------:R-:W-:Y:S01]  /*16d70*/  VIADD R4, R3.reuse, 0xf0 ;  /* 0x000000f003047836 */ /* 0x040fe20000000000 */
[----:B------:R-:W-:Y:S01]  /*16d80*/  ISETP.GE.AND P4, PT, R6, R7, PT ;  /* 0x000000070600720c */ /* 0x000fe20003f86270 */
[----:B------:R-:W-:Y:S01]  /*16d90*/  VIADD R6, R3, 0xe8 ;  /* 0x000000e803067836 */ /* 0x000fe20000000000 */
[----:B------:R-:W-:Y:S02]  /*16da0*/  FSEL R211, R30, -INF , !P3 ;  /* 0xff8000001ed37808 */ /* 0x000fe40005800000 */
[----:B------:R-:W-:-:S02]  /*16db0*/  FSEL R216, R29, -INF , !P0 ;  /* 0xff8000001dd87808 */ /* 0x000fc40004000000 */
[----:B------:R-:W-:Y:S02]  /*16dc0*/  FSEL R207, R41, -INF , !P4 ;  /* 0xff80000029cf7808 */ /* 0x000fe40006000000 */
[C---:B------:R-:W-:Y:S02]  /*16dd0*/  ISETP.GE.AND P3, PT, R4.reuse, R7, PT ;  /* 0x000000070400720c */ /* 0x040fe40003f66270 */
[-C--:B------:R-:W-:Y:S01]  /*16de0*/  ISETP.GE.AND P0, PT, R4, R5.reuse, PT ;  /* 0x000000050400720c */ /* 0x080fe20003f06270 */
[C---:B------:R-:W-:Y:S01]  /*16df0*/  VIADD R4, R3.reuse, 0xf8 ;  /* 0x000000f803047836 */ /* 0x040fe20000000000 */
[----:B------:R-:W-:Y:S02]  /*16e00*/  ISETP.GE.AND P4, PT, R6, R5, PT ;  /* 0x000000050600720c */ /* 0x000fe40003f86270 */
[----:B------:R-:W-:Y:S02]  /*16e10*/  FSEL R151, R42, -INF , !P2 ;  /* 0xff8000002a977808 */ /* 0x000fe40005000000 */
        /* <DEDUP_REMOVED lines=8> */
[----:B------:R-:W-:Y:S02]  /*16ea0*/  FSEL R225, R20, -INF , !P2 ;  /* 0xff80000014e17808 */ /* 0x000fe40005000000 */
[----:B------:R-:W-:-:S02]  /*16eb0*/  ISETP.GE.AND P5, PT, R6, R7, PT ;  /* 0x000000070600720c */ /* 0x000fc40003fa6270 */
[----:B------:R-:W-:Y:S01]  /*16ec0*/  ISETP.GE.AND P2, PT, R6, R5, PT ;  /* 0x000000050600720c */ /* 0x000fe20003f46270 */
[----:B------:R-:W-:Y:S01]  /*16ed0*/  VIADD R6, R177, 0x800 ;  /* 0x00000800b1067836 */ /* 0x000fe20000000000 */
[----:B------:R-:W-:Y:S02]  /*16ee0*/  FSEL R231, R16, -INF , !P3 ;  /* 0xff80000010e77808 */ /* 0x000fe40005800000 */
[----:B------:R-:W-:Y:S02]  /*16ef0*/  FSEL R228, R18, -INF , !P0 ;  /* 0xff80000012e47808 */ /* 0x000fe40004000000 */
[----:B------:R-:W-:Y:S01]  /*16f00*/  FSEL R227, R23, -INF , !P6 ;  /* 0xff80000017e37808 */ /* 0x000fe20007000000 */
[----:B------:R1:W-:Y:S01]  /*16f10*/  STL [R1+0x90], R6 ;  /* 0x0000900601007387 */ /* 0x0003e20000100800 */
[C---:B------:R-:W-:Y:S02]  /*16f20*/  ISETP.GE.AND P3, PT, R4.reuse, R7, PT ;  /* 0x000000070400720c */ /* 0x040fe40003f66270 */
[----:B------:R-:W-:Y:S01]  /*16f30*/  ISETP.GE.AND P0, PT, R4, R5, PT ;  /* 0x000000050400720c */ /* 0x000fe20003f06270 */
[----:B------:R-:W-:Y:S01]  /*16f40*/  VIADD R4, R177, 0x1000 ;  /* 0x00001000b1047836 */ /* 0x000fe20000000000 */
[----:B------:R-:W-:Y:S01]  /*16f50*/  ISETP.GE.AND P6, PT, R3, R7, PT ;  /* 0x000000070300720c */ /* 0x000fe20003fc6270 */
[----:B------:R-:W-:Y:S01]  /*16f60*/  VIADD R3, R177, 0x1800 ;  /* 0x00001800b1037836 */ /* 0x000fe20000000000 */
[----:B------:R-:W-:-:S02]  /*16f70*/  FSEL R229, R19, -INF , !P2 ;  /* 0xff80000013e57808 */ /* 0x000fc40005000000 */
[----:B------:R2:W-:Y:S01]  /*16f80*/  STL [R1+0x94], R4 ;  /* 0x0000940401007387 */ /* 0x0005e20000100800 */
[----:B------:R-:W-:Y:S02]  /*16f90*/  ISETP.GE.AND P2, PT, R178, 0x2, PT ;  /* 0x00000002b200780c */ /* 0x000fe40003f46270 */
[----:B------:R-:W-:Y:S01]  /*16fa0*/  FSEL R235, R11, -INF , !P0 ;  /* 0xff8000000beb7808 */ /* 0x000fe20004000000 */
[----:B------:R3:W-:Y:S01]  /*16fb0*/  STL [R1+0x98], R3 ;  /* 0x0000980301007387 */ /* 0x0007e20000100800 */
[----:B------:R-:W-:Y:S02]  /*16fc0*/  ISETP.NE.U32.AND P0, PT, R220, RZ, PT ;  /* 0x000000ffdc00720c */ /* 0x000fe40003f05070 */
[----:B------:R-:W-:Y:S02]  /*16fd0*/  FSEL R88, R88, -INF , !P6 ;  /* 0xff80000058587808 */ /* 0x000fe40007000000 */
[----:B------:R-:W-:Y:S02]  /*16fe0*/  FSEL R232, R17, -INF , !P5 ;  /* 0xff80000011e87808 */ /* 0x000fe40006800000 */
[----:B------:R-:W-:-:S02]  /*16ff0*/  FSEL R233, R8, -INF , !P4 ;  /* 0xff80000008e97808 */ /* 0x000fc40006000000 */
[----:B------:R-:W-:Y:S02]  /*17000*/  FSEL R230, R10, -INF , !P1 ;  /* 0xff8000000ae67808 */ /* 0x000fe40004800000 */
[----:B------:R-:W-:Y:S01]  /*17010*/  FSEL R234, R9, -INF , !P3 ;  /* 0xff80000009ea7808 */ /* 0x000fe20005800000 */
[----:B-1----:R-:W-:Y:S01]  /*17020*/  VIADD R6, R177, 0x2000 ;  /* 0x00002000b1067836 */ /* 0x002fe20000000000 */
[----:B------:R-:W-:-:S04]  /*17030*/  ISETP.NE.AND.EX P0, PT, R221, RZ, PT, P0 ;  /* 0x000000ffdd00720c */ /* 0x000fc80003f05300 */
[----:B------:R1:W-:Y:S01]  /*17040*/  STL [R1+0x9c], R6 ;  /* 0x00009c0601007387 */ /* 0x0003e20000100800 */
[C---:B--2---:R-:W-:Y:S02]  /*17050*/  VIADD R4, R177.reuse, 0x2800 ;  /* 0x00002800b1047836 */ /* 0x044fe40000000000 */
[----:B---3--:R-:W-:-:S03]  /*17060*/  VIADD R3, R177, 0x3000 ;  /* 0x00003000b1037836 */ /* 0x008fc60000000000 */
[----:B------:R2:W-:Y:S04]  /*17070*/  STL [R1+0xa0], R4 ;  /* 0x0000a00401007387 */ /* 0x0005e80000100800 */
[----:B------:R3:W-:Y:S01]  /*17080*/  STL [R1+0xa4], R3 ;  /* 0x0000a40301007387 */ /* 0x0007e20000100800 */
[----:B-1----:R-:W-:-:S05]  /*17090*/  VIADD R6, R177, 0x3800 ;  /* 0x00003800b1067836 */ /* 0x002fca0000000000 */
        /* <DEDUP_REMOVED lines=14> */
[----:B---3--:R-:W-:-:S05]  /*17180*/  VIADD R3, R177, 0x7800 ;  /* 0x00007800b1037836 */ /* 0x008fca0000000000 */
[----:B------:R1:W-:Y:S04]  /*17190*/  STL [R1+0xc8], R3 ;  /* 0x0000c80301007387 */ /* 0x0003e80000100800 */
[----:B------:R1:W-:Y:S01]  /*171a0*/  STL [R1+0xc4], R4 ;  /* 0x0000c40401007387 */ /* 0x0003e20000100800 */
[----:B------:R-:W-:Y:S05]  /*171b0*/  @!P2 BRA `(.L_x_1163) ;  /* 0x0000000c00e0a947 */ /* 0x000fea0003800000 */
[----:B------:R-:W-:Y:S04]  /*171c0*/  BSSY B0, `(.L_x_1164) ;  /* 0x0000043000007945 */ /* 0x000fe80003800000 */
[----:B------:R-:W-:Y:S05]  /*171d0*/  @!P0 BRA `(.L_x_1165) ;  /* 0x0000000000f88947 */ /* 0x000fea0003800000 */
[----:B-1----:R-:W2:Y:S01]  /*171e0*/  LD.E R4, desc[UR6][R24.64+0x170] ;  /* 0x0001700618047980 */ /* 0x002ea2000c101900 */
[----:B------:R-:W-:Y:S02]  /*171f0*/  IADD3 R12, R26, -0x100, RZ ;  /* 0xffffff001a0c7810 */ /* 0x000fe40007ffe0ff */
[----:B------:R-:W-:Y:S02]  /*17200*/  IABS R10, R26 ;  /* 0x0000001a000a7213 */ /* 0x000fe40000000000 */
[----:B------:R-:W-:Y:S02]  /*17210*/  IABS R13, R12 ;  /* 0x0000000c000d7213 */ /* 0x000fe40000000000 */
[-C--:B--2---:R-:W-:Y:S02]  /*17220*/  IABS R3, R4.reuse ;  /* 0x0000000400037213 */ /* 0x084fe40000000000 */
[-C--:B------:R-:W-:Y:S02]  /*17230*/  IABS R11, R4.reuse ;  /* 0x00000004000b7213 */ /* 0x080fe40000000000 */
[----:B------:R-:W1:Y:S01]  /*17240*/  I2F.RP R8, R3 ;  /* 0x0000000300087306 */ /* 0x000e620000209400 */
[----:B------:R-:W-:-:S02]  /*17250*/  LOP3.LUT R12, R12, R4, RZ, 0x3c, !PT ;  /* 0x000000040c0c7212 */ /* 0x000fc400078e3cff */
[----:B------:R-:W-:-:S05]  /*17260*/  IADD3 R11, RZ, -R11, RZ ;  /* 0x8000000bff0b7210 */ /* 0x000fca0007ffe0ff */
[----:B-1----:R-:W1:Y:S02]  /*17270*/  MUFU.RCP R8, R8 ;  /* 0x0000000800087308 */ /* 0x002e640000001000 */
[----:B-1----:R-:W-:-:S06]  /*17280*/  VIADD R8, R8, 0xffffffe ;  /* 0x0ffffffe08087836 */ /* 0x002fcc0000000000 */
[----:B------:R-:W1:Y:S02]  /*17290*/  F2I.FTZ.U32.TRUNC.NTZ R9, R8 ;  /* 0x0000000800097305 */ /* 0x000e64000021f000 */
[----:B-1----:R-:W-:Y:S02]  /*172a0*/  IMAD.MOV R6, RZ, RZ, -R9 ;  /* 0x000000ffff067224 */ /* 0x002fe400078e0a09 */
[----:B------:R-:W-:Y:S02]  /*172b0*/  IMAD.MOV.U32 R8, RZ, RZ, RZ ;  /* 0x000000ffff087224 */ /* 0x000fe400078e00ff */
[----:B------:R-:W-:-:S04]  /*172c0*/  IMAD R6, R6, R3, RZ ;  /* 0x0000000306067224 */ /* 0x000fc800078e02ff */
[----:B------:R-:W-:-:S04]  /*172d0*/  IMAD.HI.U32 R6, R9, R6, R8 ;  /* 0x0000000609067227 */ /* 0x000fc800078e0008 */
[----:B------:R-:W-:Y:S02]  /*172e0*/  IMAD.MOV.U32 R9, RZ, RZ, R13 ;  /* 0x000000ffff097224 */ /* 0x000fe400078e000d */
[----:B------:R-:W-:-:S04]  /*172f0*/  IMAD.HI.U32 R8, R6, R10, RZ ;  /* 0x0000000a06087227 */ /* 0x000fc800078e00ff */
[----:B------:R-:W-:-:S04]  /*17300*/  IMAD.HI.U32 R6, R6, R9, RZ ;  /* 0x0000000906067227 */ /* 0x000fc800078e00ff */
[-C--:B------:R-:W-:Y:S02]  /*17310*/  IMAD R9, R6, R11.reuse, R9 ;  /* 0x0000000b06097224 */ /* 0x080fe400078e0209 */
        /* <DEDUP_REMOVED lines=9> */
[----:B------:R-:W-:-:S02]  /*173b0*/  LOP3.LUT R3, R26, R4, RZ, 0x3c, !PT ;  /* 0x000000041a037212 */ /* 0x000fc400078e3cff */
[----:B------:R-:W-:Y:S02]  /*173c0*/  ISETP.GE.AND P1, PT, R12, RZ, PT ;  /* 0x000000ff0c00720c */ /* 0x000fe40003f26270 */
[----:B------:R-:W-:Y:S02]  /*173d0*/  ISETP.GE.AND P4, PT, R3, RZ, PT ;  /* 0x000000ff0300720c */ /* 0x000fe40003f86270 */
[----:B------:R-:W-:Y:S02]  /*173e0*/  ISETP.NE.AND P3, PT, R4, RZ, PT ;  /* 0x000000ff0400720c */ /* 0x000fe40003f65270 */
[----:B------:R-:W-:Y:S01]  /*173f0*/  LOP3.LUT R9, RZ, R4, RZ, 0x33, !PT ;  /* 0x00000004ff097212 */ /* 0x000fe200078e33ff */
[----:B------:R-:W-:Y:S02]  /*17400*/  @P5 VIADD R6, R6, 0x1 ;  /* 0x0000000106065836 */ /* 0x000fe40000000000 */
[----:B------:R-:W-:-:S04]  /*17410*/  @P6 IADD3 R8, R8, 0x1, RZ ;  /* 0x0000000108086810 */ /* 0x000fc80007ffe0ff */
[----:B------:R-:W-:Y:S02]  /*17420*/  @!P1 IMAD.MOV R6, RZ, RZ, -R6 ;  /* 0x000000ffff069224 */ /* 0x000fe400078e0a06 */
[----:B------:R-:W-:-:S03]  /*17430*/  @!P4 IADD3 R8, -R8, RZ, RZ ;  /* 0x000000ff0808c210 */ /* 0x000fc60007ffe1ff */
[C---:B------:R-:W-:Y:S02]  /*17440*/  SEL R6, R9.reuse, R6, !P3 ;  /* 0x0000000609067207 */ /* 0x040fe40005800000 */
[----:B------:R-:W-:Y:S02]  /*17450*/  SEL R3, R9, R8, !P3 ;  /* 0x0000000809037207 */ /* 0x000fe40005800000 */
[----:B------:R-:W2:Y:S01]  /*17460*/  LD.E.64 R8, desc[UR6][R24.64+0x38] ;  /* 0x0000380618087980 */ /* 0x000ea2000c101b00 */
[----:B------:R-:W-:-:S04]  /*17470*/  IMAD.WIDE R12, R6, 0x4, R220 ;  /* 0x00000004060c7825 */ /* 0x000fc800078e02dc */
[C---:B------:R-:W-:Y:S02]  /*17480*/  IMAD.WIDE R10, R3.reuse, 0x4, R220 ;  /* 0x00000004030a7825 */ /* 0x040fe400078e02dc */
[----:B------:R-:W3:Y:S04]  /*17490*/  LD.E R12, desc[UR6][R12.64] ;  /* 0x000000060c0c7980 */ /* 0x000ee8000c101900 */
[----:B------:R-:W3:Y:S04]  /*174a0*/  LD.E R14, desc[UR6][R10.64] ;  /* 0x000000060a0e7980 */ /* 0x000ee8000c101900 */
[----:B------:R-:W4:Y:S01]  /*174b0*/  LD.E.64 R10, desc[UR6][R24.64+0x20] ;  /* 0x00002006180a7980 */ /* 0x000f22000c101b00 */
[----:B------:R-:W-:-:S05]  /*174c0*/  IADD3 R3, R3, -R6, RZ ;  /* 0x8000000603037210 */ /* 0x000fca0007ffe0ff */
[----:B------:R-:W-:-:S05]  /*174d0*/  IMAD R4, R4, R3, -0x100 ;  /* 0xffffff0004047424 */ /* 0x000fca00078e0203 */
[----:B------:R-:W-:Y:S01]  /*174e0*/  SHF.R.S32.HI R6, RZ, 0x1f, R4 ;  /* 0x0000001fff067819 */ /* 0x000fe20000011404 */
[-C--:B--2---:R-:W-:Y:S02]  /*174f0*/  IMAD R3, R9, R4.reuse, RZ ;  /* 0x0000000409037224 */ /* 0x084fe400078e02ff */
[----:B---3--:R-:W-:Y:S02]  /*17500*/  IMAD.IADD R14, R12, 0x1, -R14 ;  /* 0x000000010c0e7824 */ /* 0x008fe400078e0a0e */
[----:B------:R-:W-:-:S04]  /*17510*/  IMAD.WIDE.U32 R12, R8, R4, RZ ;  /* 0x00000004080c7225 */ /* 0x000fc800078e00ff */
[----:B------:R-:W-:Y:S01]  /*17520*/  IMAD R8, R8, R6, R3 ;  /* 0x0000000608087224 */ /* 0x000fe200078e0203 */
[----:B------:R-:W-:-:S04]  /*17530*/  SHF.R.S32.HI R3, RZ, 0x1f, R14 ;  /* 0x0000001fff037819 */ /* 0x000fc8000001140e */
[----:B------:R-:W-:Y:S01]  /*17540*/  IADD3 R9, R13, R8, RZ ;  /* 0x000000080d097210 */ /* 0x000fe20007ffe0ff */
[----:B------:R-:W-:Y:S02]  /*17550*/  IMAD.MOV.U32 R8, RZ, RZ, R12 ;  /* 0x000000ffff087224 */ /* 0x000fe400078e000c */
[----:B----4-:R-:W-:Y:S02]  /*17560*/  IMAD R4, R11, R14, RZ ;  /* 0x0000000e0b047224 */ /* 0x010fe400078e02ff */
[----:B------:R-:W-:-:S04]  /*17570*/  IMAD.WIDE.U32 R8, R14, R10, R8 ;  /* 0x0000000a0e087225 */ /* 0x000fc800078e0008 */
[----:B------:R-:W-:Y:S02]  /*17580*/  IMAD R4, R10, R3, R4 ;  /* 0x000000030a047224 */ /* 0x000fe400078e0204 */
[----:B------:R-:W-:-:S03]  /*17590*/  IMAD.MOV.U32 R3, RZ, RZ, R8 ;  /* 0x000000ffff037224 */ /* 0x000fc600078e0008 */
[----:B------:R-:W-:Y:S01]  /*175a0*/  IADD3 R4, R9, R4, RZ ;  /* 0x0000000409047210 */ /* 0x000fe20007ffe0ff */
[----:B------:R-:W-:Y:S05]  /*175b0*/  BRA `(.L_x_1166) ;  /* 0x00000000000c7947 */ /* 0x000fea0003800000 */
.L_x_1165:
[----:B-1----:R-:W2:Y:S02]  /*175c0*/  LD.E R3, desc[UR6][R24.64+0x38] ;  /* 0x0000380618037980 */ /* 0x002ea4000c101900 */
[----:B--2---:R-:W-:-:S04]  /*175d0*/  LEA R3, -R3, RZ, 0x8 ;  /* 0x000000ff03037211 */ /* 0x004fc800078e41ff */
[----:B------:R-:W-:Y:S02]  /*175e0*/  SHF.R.S32.HI R4, RZ, 0x1f, R3 ;  /* 0x0000001fff047819 */ /* 0x000fe40000011403 */
.L_x_1166:
[----:B------:R-:W-:Y:S05]  /*175f0*/  BSYNC B0 ;  /* 0x0000000000007941 */ /* 0x000fea0003800000 */
.L_x_1164:
[----:B------:R-:W-:Y:S01]  /*17600*/  ISETP.GE.AND P1, PT, R132, R251, PT ;  /* 0x000000fb8400720c */ /* 0x000fe20003f26270 */
[----:B------:R-:W-:-:S12]  /*17610*/  BSSY B0, `(.L_x_1167) ;  /* 0x00000af000007945 */ /* 0x000fd80003800000 */
[----:B------:R-:W-:Y:S01]  /*17620*/  @!P1 IADD3 R6, P4, R3, R117, RZ ;  /* 0x0000007503069210 */ /* 0x000fe20007f9e0ff */
[----:B------:R-:W-:Y:S01]  /*17630*/  @!P1 IMAD.MOV.U32 R14, RZ, RZ, R3 ;  /* 0x000000ffff0e9224 */ /* 0x000fe200078e0003 */
[----:B------:R-:W-:Y:S01]  /*17640*/  @!P1 LEA R8, P3, R190, R3, 0x5 ;  /* 0x00000003be089211 */ /* 0x000fe200078628ff */
[C---:B------:R-:W-:Y:S01]  /*17650*/  @!P1 IMAD R16, R191.reuse, 0x50, RZ ;  /* 0x00000050bf109824 */ /* 0x040fe200078e02ff */
[-C--:B------:R-:W-:Y:S01]  /*17660*/  @!P1 MOV R15, R4.reuse ;  /* 0x00000004000f9202 */ /* 0x080fe20000000f00 */
[----:B------:R-:W-:Y:S01]  /*17670*/  @!P1 IMAD.X R9, R4, 0x1, R119, P4 ;  /* 0x0000000104099824 */ /* 0x000fe200020e0677 */
[----:B------:R-:W-:Y:S01]  /*17680*/  @!P1 LEA.HI.X R10, R190, R4, R191, 0x5, P3 ;  /* 0x00000004be0a9211 */ /* 0x000fe200018f2cbf */
[C---:B------:R-:W-:Y:S01]  /*17690*/  @!P1 IMAD R17, R191.reuse, 0x30, RZ ;  /* 0x00000030bf119824 */ /* 0x040fe200078e02ff */
[-C--:B------:R-:W-:Y:S01]  /*176a0*/  @!P1 LEA R44, P4, R6, R222.reuse, 0x1 ;  /* 0x000000de062c9211 */ /* 0x080fe200078808ff */
[C---:B------:R-:W-:Y:S01]  /*176b0*/  @!P1 IMAD R19, R191.reuse, 0x90, RZ ;  /* 0x00000090bf139824 */ /* 0x040fe200078e02ff */
[----:B------:R-:W-:Y:S01]  /*176c0*/  @!P1 LEA R42, P3, R8, R222, 0x1 ;  /* 0x000000de082a9211 */ /* 0x000fe200078608ff */
[----:B------:R-:W-:Y:S01]  /*176d0*/  @!P1 IMAD R18, R191, 0x70, RZ ;  /* 0x00000070bf129824 */ /* 0x000fe200078e02ff */
[-C--:B------:R-:W-:Y:S01]  /*176e0*/  @!P1 LEA.HI.X R45, R6, R223.reuse, R9, 0x1, P4 ;  /* 0x000000df062d9211 */ /* 0x080fe200020f0c09 */
[----:B------:R-:W-:Y:S01]  /*176f0*/  @!P1 IMAD.MOV.U32 R9, RZ, RZ, R4 ;  /* 0x000000ffff099224 */ /* 0x000fe200078e0004 */
[----:B------:R-:W-:Y:S01]  /*17700*/  @!P1 LEA.HI.X R43, R8, R223, R10, 0x1, P3 ;  /* 0x000000df082b9211 */ /* 0x000fe200018f0c0a */
[----:B------:R-:W-:Y:S01]  /*17710*/  @!P1 IMAD.MOV.U32 R8, RZ, RZ, R3 ;  /* 0x000000ffff089224 */ /* 0x000fe200078e0003 */
[CC--:B------:R-:W-:Y:S01]  /*17720*/  @!P1 LEA R6, P4, R190.reuse, R3.reuse, 0x6 ;  /* 0x00000003be069211 */ /* 0x0c0fe200078830ff */
[----:B------:R1:W-:Y:S01]  /*17730*/  @P1 STS.128 [R188+0x2000], RZ ;  /* 0x002000ffbc001388 */ /* 0x0003e20000000c00 */
[C---:B------:R-:W-:Y:S01]  /*17740*/  @!P1 LEA R12, P3, R190.reuse, R3, 0x7 ;  /* 0x00000003be0c9211 */ /* 0x040fe200078638ff */
[C---:B------:R-:W-:Y:S01]  /*17750*/  @!P1 IMAD.WIDE.U32 R10, R190.reuse, 0x30, R8 ;  /* 0x00000030be0a9825 */ /* 0x040fe200078e0008 */
[----:B------:R-:W-:-:S02]  /*17760*/  @!P1 LEA.HI.X R13, R190, R4, R191, 0x6, P4 ;  /* 0x00000004be0d9211 */ /* 0x000fc400020f34bf */
[-C--:B------:R-:W-:Y:S01]  /*17770*/  @!P1 LEA R40, P4, R6, R222.reuse, 0x1 ;  /* 0x000000de06289211 */ /* 0x080fe200078808ff */
[----:B------:R-:W-:Y:S01]  /*17780*/  @!P1 IMAD.WIDE.U32 R8, R190, 0x50, R14 ;  /* 0x00000050be089825 */ /* 0x000fe200078e000e */
[-C--:B------:R-:W-:Y:S02]  /*17790*/  @!P1 LEA R38, P5, R10, R222.reuse, 0x1 ;  /* 0x000000de0a269211 */ /* 0x080fe400078a08ff */
[-C--:B------:R-:W-:Y:S01]  /*177a0*/  @!P1 LEA.HI.X R41, R6, R223.reuse, R13, 0x1, P4 ;  /* 0x000000df06299211 */ /* 0x080fe200020f0c0d */
[----:B------:R-:W-:Y:S01]  /*177b0*/  @!P1 IMAD.IADD R9, R9, 0x1, R16 ;  /* 0x0000000109099824 */ /* 0x000fe200078e0210 */
[----:B------:R-:W-:Y:S01]  /*177c0*/  @!P1 LEA R36, P4, R8, R222, 0x1 ;  /* 0x000000de08249211 */ /* 0x000fe200078808ff */
[----:B------:R-:W-:Y:S01]  /*177d0*/  @!P1 IMAD.IADD R6, R11, 0x1, R17 ;  /* 0x000000010b069824 */ /* 0x000fe200078e0211 */
[----:B------:R-:W-:Y:S01]  /*177e0*/  @!P1 LEA.HI.X R13, R190, R4, R191, 0x7, P3 ;  /* 0x00000004be0d9211 */ /* 0x000fe200018f3cbf */
[----:B------:R-:W-:Y:S01]  /*177f0*/  @!P1 IMAD.MOV.U32 R16, RZ, RZ, R3 ;  /* 0x000000ffff109224 */ /* 0x000fe200078e0003 */
[-C--:B------:R-:W-:Y:S01]  /*17800*/  @!P1 LEA.HI.X R37, R8, R223.reuse, R9, 0x1, P4 ;  /* 0x000000df08259211 */ /* 0x080fe200020f0c09 */
[----:B------:R-:W-:Y:S01]  /*17810*/  @!P1 IMAD.MOV.U32 R8, RZ, RZ, R3 ;  /* 0x000000ffff089224 */ /* 0x000fe200078e0003 */
[C---:B------:R-:W-:Y:S01]  /*17820*/  @!P1 LEA R34, P3, R12.reuse, R222, 0x1 ;  /* 0x000000de0c229211 */ /* 0x040fe200078608ff */
[----:B------:R-:W-:Y:S01]  /*17830*/  @!P1 IMAD.MOV.U32 R11, RZ, RZ, R4 ;  /* 0x000000ffff0b9224 */ /* 0x000fe200078e0004 */
[-C--:B------:R-:W-:Y:S01]  /*17840*/  @!P1 MOV R9, R4.reuse ;  /* 0x0000000400099202 */ /* 0x080fe20000000f00 */
[C---:B------:R-:W-:Y:S01]  /*17850*/  @!P1 IMAD R22, R191.reuse, 0xb0, RZ ;  /* 0x000000b0bf169824 */ /* 0x040fe200078e02ff */
[----:B------:R-:W-:Y:S01]  /*17860*/  @!P1 MOV R17, R4 ;  /* 0x0000000400119202 */ /* 0x000fe20000000f00 */
[----:B------:R-:W-:Y:S01]  /*17870*/  @!P1 IMAD R23, R191, 0xc0, RZ ;  /* 0x000000c0bf179824 */ /* 0x000fe200078e02ff */
[-C--:B------:R-:W-:Y:S01]  /*17880*/  @!P1 LEA.HI.X R35, R12, R223.reuse, R13, 0x1, P3 ;  /* 0x000000df0c239211 */ /* 0x080fe200018f0c0d */
[----:B------:R-:W-:Y:S01]  /*17890*/  @!P1 IMAD.WIDE.U32 R12, R190, 0x60, R8 ;  /* 0x00000060be0c9825 */ /* 0x000fe200078e0008 */
[----:B------:R-:W-:-:S02]  /*178a0*/  @!P1 LEA.HI.X R39, R10, R223, R6, 0x1, P5 ;  /* 0x000000df0a279211 */ /* 0x000fc400028f0c06 */
[CC--:B------:R-:W-:Y:S01]  /*178b0*/  @!P1 LEA R14, P3, R3.reuse, R222.reuse, 0x1 ;  /* 0x000000de030e9211 */ /* 0x0c0fe200078608ff */
[----:B------:R-:W-:Y:S01]  /*178c0*/  @!P1 IMAD.WIDE.U32 R8, R190, 0x90, R16 ;  /* 0x00000090be089825 */ /* 0x000fe200078e0010 */
[-C--:B------:R-:W-:Y:S02]  /*178d0*/  @!P1 LEA R32, P5, R12, R222.reuse, 0x1 ;  /* 0x000000de0c209211 */ /* 0x080fe400078a08ff */
[----:B------:R-:W-:Y:S01]  /*178e0*/  @!P1 LEA.HI.X R15, R3, R223, R4, 0x1, P3 ;  /* 0x000000df030f9211 */ /* 0x000fe200018f0c04 */
[----:B------:R-:W-:Y:S01]  /*178f0*/  @!P1 IMAD.MOV.U32 R10, RZ, RZ, R3 ;  /* 0x000000ffff0a9224 */ /* 0x000fe200078e0003 */
[----:B------:R-:W-:Y:S01]  /*17900*/  @!P1 LEA R28, P3, R8, R222, 0x1 ;  /* 0x000000de081c9211 */ /* 0x000fe200078608ff */
[----:B------:R-:W-:Y:S02]  /*17910*/  @!P1 IMAD R6, R191, 0x60, RZ ;  /* 0x00000060bf069824 */ /* 0x000fe400078e02ff */
[----:B------:R-:W-:Y:S01]  /*17920*/  @!P1 IMAD.IADD R9, R9, 0x1, R19 ;  /* 0x0000000109099824 */ /* 0x000fe200078e0213 */
[----:B------:R-:W-:Y:S01]  /*17930*/  @!PT LDS RZ, [RZ] ;  /* 0x00000000fffff984 */ /* 0x000fe20000000800 */
[----:B------:R-:W-:Y:S01]  /*17940*/  @!PT LDS RZ, [RZ] ;  /* 0x00000000fffff984 */ /* 0x000fe20000000800 */
[----:B------:R-:W-:Y:S01]  /*17950*/  @!PT LDS RZ, [RZ] ;  /* 0x00000000fffff984 */ /* 0x000fe20000000800 */
[----:B------:R2:W-:Y:S01]  /*17960*/  @!P1 LDGSTS.E.BYPASS.LTC128B.128 [R188+0x2000], desc[UR6][R14.64] ;  /* 0x020000000ebc9fae */ /* 0x0005e2000b901d46 */
[----:B------:R-:W-:-:S03]  /*17970*/  @!P1 IMAD.WIDE.U32 R10, R190, 0x70, R10 ;  /* 0x00000070be0a9825 */ /* 0x000fc600078e000a */
[----:B------:R-:W-:Y:S01]  /*17980*/  @!P1 LEA.HI.X R29, R8, R223, R9, 0x1, P3 ;  /* 0x000000df081d9211 */ /* 0x000fe200018f0c09 */
[----:B------:R-:W-:Y:S01]  /*17990*/  @!P1 IMAD.IADD R13, R6, 0x1, R13 ;  /* 0x00000001060d9824 */ /* 0x000fe200078e020d */
[C---:B------:R-:W-:Y:S01]  /*179a0*/  @!P1 LEA R30, P4, R10.reuse, R222, 0x1 ;  /* 0x000000de0a1e9211 */ /* 0x040fe200078808ff */
[----:B------:R-:W-:Y:S01]  /*179b0*/  @!P1 IMAD.IADD R6, R11, 0x1, R18 ;  /* 0x000000010b069824 */ /* 0x000fe200078e0212 */
[----:B------:R-:W-:Y:S01]  /*179c0*/  @!P1 MOV R8, R3 ;  /* 0x0000000300089202 */ /* 0x000fe20000000f00 */
[--C-:B------:R-:W-:Y:S01]  /*179d0*/  @!P1 IMAD.MOV.U32 R9, RZ, RZ, R4.reuse ;  /* 0x000000ffff099224 */ /* 0x100fe200078e0004 */
[----:B------:R1:W-:Y:S01]  /*179e0*/  @P1 STS.128 [R188+0x2800], RZ ;  /* 0x002800ffbc001388 */ /* 0x0003e20000000c00 */
[----:B------:R-:W-:Y:S01]  /*179f0*/  @!P1 IMAD.MOV.U32 R11, RZ, RZ, R4 ;  /* 0x000000ffff0b9224 */ /* 0x000fe200078e0004 */
[-C--:B------:R-:W-:Y:S01]  /*17a00*/  @!P1 LEA.HI.X R31, R10, R223.reuse, R6, 0x1, P4 ;  /* 0x000000df0a1f9211 */ /* 0x080fe200020f0c06 */
[----:B------:R-:W-:Y:S01]  /*17a10*/  @!P1 IMAD R6, R191, 0xa0, RZ ;  /* 0x000000a0bf069824 */ /* 0x000fe200078e02ff */
[----:B------:R-:W-:Y:S01]  /*17a20*/  @!PT LDS RZ, [RZ] ;  /* 0x00000000fffff984 */ /* 0x000fe20000000800 */
[----:B------:R-:W-:Y:S01]  /*17a30*/  @!PT LDS RZ, [RZ] ;  /* 0x00000000fffff984 */ /* 0x000fe20000000800 */
[----:B------:R-:W-:Y:S01]  /*17a40*/  @!PT LDS RZ, [RZ] ;  /* 0x00000000fffff984 */ /* 0x000fe20000000800 */
[----:B------:R1:W-:Y:S01]  /*17a50*/  @!P1 LDGSTS.E.BYPASS.LTC128B.128 [R188+0x2800], desc[UR6][R44.64] ;  /* 0x028000002cbc9fae */ /* 0x0003e2000b901d46 */
[----:B------:R-:W-:Y:S01]  /*17a60*/  @!P1 IMAD.WIDE.U32 R16, R190, 0xa0, R8 ;  /* 0x000000a0be109825 */ /* 0x000fe200078e0008 */
[----:B------:R-:W-:-:S02]  /*17a70*/  @!P1 LEA.HI.X R33, R12, R223, R13, 0x1, P5 ;  /* 0x000000df0c219211 */ /* 0x000fc400028f0c0d */
[----:B------:R1:W-:Y:S01]  /*17a80*/  @P1 STS.128 [R188+0x3000], RZ ;  /* 0x003000ffbc001388 */ /* 0x0003e20000000c00 */
[--C-:B------:R-:W-:Y:S01]  /*17a90*/  @!P1 IMAD.MOV.U32 R10, RZ, RZ, R3.reuse ;  /* 0x000000ffff0a9224 */ /* 0x100fe200078e0003 */
[----:B------:R-:W-:Y:S01]  /*17aa0*/  @!P1 MOV R18, R3 ;  /* 0x0000000300129202 */ /* 0x000fe20000000f00 */
[----:B------:R-:W-:Y:S01]  /*17ab0*/  @!P1 IMAD.MOV.U32 R19, RZ, RZ, R4 ;  /* 0x000000ffff139224 */ /* 0x000fe200078e0004 */
[----:B------:R-:W-:Y:S01]  /*17ac0*/  @!PT LDS RZ, [RZ] ;  /* 0x00000000fffff984 */ /* 0x000fe20000000800 */
[----:B------:R-:W-:Y:S01]  /*17ad0*/  @!PT LDS RZ, [RZ] ;  /* 0x00000000fffff984 */ /* 0x000fe20000000800 */
[----:B------:R-:W-:Y:S01]  /*17ae0*/  @!PT LDS RZ, [RZ] ;  /* 0x00000000fffff984 */ /* 0x000fe20000000800 */
[----:B------:R1:W-:Y:S01]  /*17af0*/  @!P1 LDGSTS.E.BYPASS.LTC128B.128 [R188+0x3000], desc[UR6][R42.64] ;  /* 0x030000002abc9fae */ /* 0x0003e2000b901d46 */
[----:B------:R-:W-:Y:S01]  /*17b00*/  @!P1 IADD3 R6, R6, R17, RZ ;  /* 0x0000001106069210 */ /* 0x000fe20007ffe0ff */
[----:B------:R-:W-:Y:S01]  /*17b10*/  @!P1 IMAD.MOV.U32 R20, RZ, RZ, R3 ;  /* 0x000000ffff149224 */ /* 0x000fe200078e0003 */
[----:B------:R-:W-:Y:S01]  /*17b20*/  @!P1 LEA R26, P3, R16, R222, 0x1 ;  /* 0x000000de101a9211 */ /* 0x000fe200078608ff */
[----:B------:R1:W-:Y:S01]  /*17b30*/  @P1 STS.128 [R188+0x3800], RZ ;  /* 0x003800ffbc001388 */ /* 0x0003e20000000c00 */
[----:B--2---:R-:W-:Y:S02]  /*17b40*/  @!P1 IMAD.WIDE.U32 R14, R190, 0xb0, R10 ;  /* 0x000000b0be0e9825 */ /* 0x004fe400078e000a */
[----:B------:R-:W-:Y:S01]  /*17b50*/  @!P1 LEA.HI.X R27, R16, R223, R6, 0x1, P3 ;  /* 0x000000df101b9211 */ /* 0x000fe200018f0c06 */
[----:B------:R-:W-:Y:S01]  /*17b60*/  @!PT LDS RZ, [RZ] ;  /* 0x00000000fffff984 */ /* 0x000fe20000000800 */
[----:B------:R-:W-:Y:S01]  /*17b70*/  @!PT LDS RZ, [RZ] ;  /* 0x00000000fffff984 */ /* 0x000fe20000000800 */
[----:B------:R-:W-:Y:S01]  /*17b80*/  @!PT LDS RZ, [RZ] ;  /* 0x00000000fffff984 */ /* 0x000fe20000000800 */
[----:B------:R1:W-:Y:S01]  /*17b90*/  @!P1 LDGSTS.E.BYPASS.LTC128B.128 [R188+0x3800], desc[UR6][R38.64] ;  /* 0x0380000026bc9fae */ /* 0x0003e2000b901d46 */
[----:B------:R-:W-:-:S02]  /*17ba0*/  @!P1 IMAD.MOV.U32 R21, RZ, RZ, R4 ;  /* 0x000000ffff159224 */ /* 0x000fc400078e0004 */
[C---:B------:R-:W-:Y:S01]  /*17bb0*/  @!P1 IMAD.WIDE.U32 R12, R190.reuse, 0xc0, R8 ;  /* 0x000000c0be0c9825 */ /* 0x040fe200078e0008 */
[----:B------:R1:W-:Y:S03]  /*17bc0*/  @P1 STS.128 [R188+0x4000], RZ ;  /* 0x004000ffbc001388 */ /* 0x0003e60000000c00 */
[----:B------:R-:W-:Y:S01]  /*17bd0*/  @!P1 IMAD R46, R191, 0xd0, RZ ;  /* 0x000000d0bf2e9824 */ /* 0x000fe200078e02ff */
[----:B------:R-:W-:Y:S01]  /*17be0*/  @!PT LDS RZ, [RZ] ;  /* 0x00000000fffff984 */ /* 0x000fe20000000800 */
[----:B------:R-:W-:Y:S01]  /*17bf0*/  @!PT LDS RZ, [RZ] ;  /* 0x00000000fffff984 */ /* 0x000fe20000000800 */
[----:B------:R-:W-:Y:S01]  /*17c00*/  @!PT LDS RZ, [RZ] ;  /* 0x00000000fffff984 */ /* 0x000fe20000000800 */
[----:B------:R1:W-:Y:S01]  /*17c10*/  @!P1 LDGSTS.E.BYPASS.LTC128B.128 [R188+0x4000], desc[UR6][R40.64] ;  /* 0x0400000028bc9fae */ /* 0x0003e2000b901d46 */
[----:B------:R-:W-:-:S03]  /*17c20*/  @!P1 IMAD.WIDE.U32 R10, R190, 0xd0, R18 ;  /* 0x000000d0be0a9825 */ /* 0x000fc600078e0012 */
[----:B------:R1:W-:Y:S01]  /*17c30*/  @P1 STS.128 [R188+0x4800], RZ ;  /* 0x004800ffbc001388 */ /* 0x0003e20000000c00 */
[----:B------:R-:W-:Y:S01]  /*17c40*/  @!P1 IMAD.IADD R6, R15, 0x1, R22 ;  /* 0x000000010f069824 */ /* 0x000fe200078e0216 */
[-C--:B------:R-:W-:Y:S01]  /*17c50*/  @!P1 LEA R22, P6, R14, R222.reuse, 0x1 ;  /* 0x000000de0e169211 */ /* 0x080fe200078c08ff */
[----:B------:R-:W-:Y:S01]  /*17c60*/  @!P1 IMAD R47, R191, 0xe0, RZ ;  /* 0x000000e0bf2f9824 */ /* 0x000fe200078e02ff */
[----:B------:R-:W-:Y:S01]  /*17c70*/  @!PT LDS RZ, [RZ] ;  /* 0x00000000fffff984 */ /* 0x000fe20000000800 */
[----:B------:R-:W-:Y:S01]  /*17c80*/  @!PT LDS RZ, [RZ] ;  /* 0x00000000fffff984 */ /* 0x000fe20000000800 */
[----:B------:R-:W-:Y:S01]  /*17c90*/  @!PT LDS RZ, [RZ] ;  /* 0x00000000fffff984 */ /* 0x000fe20000000800 */
[----:B------:R1:W-:Y:S01]  /*17ca0*/  @!P1 LDGSTS.E.BYPASS.LTC128B.128 [R188+0x4800], desc[UR6][R36.64] ;  /* 0x0480000024bc9fae */ /* 0x0003e2000b901d46 */
[----:B------:R-:W-:Y:S01]  /*17cb0*/  @!P1 IMAD.WIDE.U32 R8, R190, 0xe0, R20 ;  /* 0x000000e0be089825 */ /* 0x000fe200078e0014 */
[----:B------:R-:W-:Y:S02]  /*17cc0*/  @!P1 LEA R20, P5, R12, R222, 0x1 ;  /* 0x000000de0c149211 */ /* 0x000fe400078a08ff */
[----:B------:R1:W-:Y:S01]  /*17cd0*/  @P1 STS.128 [R188+0x5000], RZ ;  /* 0x005000ffbc001388 */ /* 0x0003e20000000c00 */
[----:B------:R-:W-:Y:S01]  /*17ce0*/  @!P1 IMAD.IADD R13, R23, 0x1, R13 ;  /* 0x00000001170d9824 */ /* 0x000fe200078e020d */
[----:B------:R-:W-:Y:S01]  /*17cf0*/  @!P1 IADD3 R11, R11, R46, RZ ;  /* 0x0000002e0b0b9210 */ /* 0x000fe20007ffe0ff */
[----:B------:R-:W-:Y:S01]  /*17d00*/  @!P1 IMAD.IADD R9, R47, 0x1, R9 ;  /* 0x000000012f099824 */ /* 0x000fe200078e0209 */
[----:B------:R-:W-:Y:S01]  /*17d10*/  @!PT LDS RZ, [RZ] ;  /* 0x00000000fffff984 */ /* 0x000fe20000000800 */
[----:B------:R-:W-:Y:S01]  /*17d20*/  @!PT LDS RZ, [RZ] ;  /* 0x00000000fffff984 */ /* 0x000fe20000000800 */
[----:B------:R-:W-:Y:S01]  /*17d30*/  @!PT LDS RZ, [RZ] ;  /* 0x00000000fffff984 */ /* 0x000fe20000000800 */
[----:B------:R1:W-:Y:S01]  /*17d40*/  @!P1 LDGSTS.E.BYPASS.LTC128B.128 [R188+0x5000], desc[UR6][R32.64] ;  /* 0x0500000020bc9fae */ /* 0x0003e2000b901d46 */
[----:B------:R-:W-:-:S02]  /*17d50*/  @!P1 LEA R18, P4, R10, R222, 0x1 ;  /* 0x000000de0a129211 */ /* 0x000fc400078808ff */
[-C--:B------:R-:W-:Y:S01]  /*17d60*/  @!P1 LEA.HI.X R23, R14, R223.reuse, R6, 0x1, P6 ;  /* 0x000000df0e179211 */ /* 0x080fe200030f0c06 */
[----:B------:R1:W-:Y:S01]  /*17d70*/  @P1 STS.128 [R188+0x5800], RZ ;  /* 0x005800ffbc001388 */ /* 0x0003e20000000c00 */
[----:B------:R-:W-:Y:S02]  /*17d80*/  @!P1 LEA R16, P3, R8, R222, 0x1 ;  /* 0x000000de08109211 */ /* 0x000fe400078608ff */
[-C--:B------:R-:W-:Y:S01]  /*17d90*/  @!P1 LEA.HI.X R21, R12, R223.reuse, R13, 0x1, P5 ;  /* 0x000000df0c159211 */ /* 0x080fe200028f0c0d */
[----:B------:R-:W-:Y:S01]  /*17da0*/  @!PT LDS RZ, [RZ] ;  /* 0x00000000fffff984 */ /* 0x000fe20000000800 */
[----:B------:R-:W-:Y:S01]  /*17db0*/  @!PT LDS RZ, [RZ] ;  /* 0x00000000fffff984 */ /* 0x000fe20000000800 */
[----:B------:R-:W-:Y:S01]  /*17dc0*/  @!PT LDS RZ, [RZ] ;  /* 0x00000000fffff984 */ /* 0x000fe20000000800 */
[----:B------:R1:W-:Y:S01]  /*17dd0*/  @!P1 LDGSTS.E.BYPASS.LTC128B.128 [R188+0x5800], desc[UR6][R30.64] ;  /* 0x058000001ebc9fae */ /* 0x0003e2000b901d46 */
[-C--:B------:R-:W-:Y:S02]  /*17de0*/  @!P1 LEA.HI.X R19, R10, R223.reuse, R11, 0x1, P4 ;  /* 0x000000df0a139211 */ /* 0x080fe400020f0c0b */
        /* <DEDUP_REMOVED lines=38> */
[----:B------:R-:W-:Y:S01]  /*18050*/  MOV R8, R3 ;  /* 0x0000000300087202 */ /* 0x000fe20000000f00 */
[----:B------:R-:W-:Y:S01]  /*18060*/  IMAD R6, R191, 0xf0, RZ ;  /* 0x000000f0bf067824 */ /* 0x000fe200078e02ff */
[----:B------:R-:W-:-:S03]  /*18070*/  MOV R9, R4 ;  /* 0x0000000400097202 */ /* 0x000fc60000000f00 */
[----:B------:R-:W-:-:S05]  /*18080*/  IMAD.WIDE.U32 R8, R190, 0xf0, R8 ;  /* 0x000000f0be087825 */ /* 0x000fca00078e0008 */
[----:B------:R-:W-:Y:S02]  /*18090*/  IADD3 R6, R9, R6, RZ ;  /* 0x0000000609067210 */ /* 0x000fe40007ffe0ff */
[----:B------:R-:W-:-:S04]  /*180a0*/  LEA R10, P1, R8, R222, 0x1 ;  /* 0x000000de080a7211 */ /* 0x000fc800078208ff */
[----:B------:R-:W-:-:S05]  /*180b0*/  LEA.HI.X R11, R8, R223, R6, 0x1, P1 ;  /* 0x000000df080b7211 */ /* 0x000fca00008f0c06 */
[----:B------:R-:W-:Y:S01]  /*180c0*/  @!PT LDS RZ, [RZ] ;  /* 0x00000000fffff984 */ /* 0x000fe20000000800 */
[----:B------:R-:W-:Y:S01]  /*180d0*/  @!PT LDS RZ, [RZ] ;  /* 0x00000000fffff984 */ /* 0x000fe20000000800 */
[----:B------:R-:W-:Y:S01]  /*180e0*/  @!PT LDS RZ, [RZ] ;  /* 0x00000000fffff984 */ /* 0x000fe20000000800 */
[----:B------:R2:W-:Y:S04]  /*180f0*/  LDGSTS.E.BYPASS.LTC128B.128 [R188+0x9800], desc[UR6][R10.64] ;  /* 0x098000000abc7fae */ /* 0x0005e8000b901d46 */
.L_x_1168:
[----:B------:R-:W-:Y:S05]  /*18100*/  BSYNC B0 ;  /* 0x0000000000007941 */ /* 0x000fea0003800000 */
.L_x_1167:
[----:B------:R-:W0:Y:S01]  /*18110*/  LDGDEPBAR ;  /* 0x00000000000079af */ /* 0x000e220000000000 */
[----:B------:R-:W-:-:S04]  /*18120*/  LEA R222, P1, R3, R222, 0x1 ;  /* 0x000000de03de7211 */ /* 0x000fc800078208ff */
[----:B------:R-:W-:-:S09]  /*18130*/  LEA.HI.X R223, R3, R223, R4, 0x1, P1 ;  /* 0x000000df03df7211 */ /* 0x000fd200008f0c04 */
.L_x_1163:
[----:B------:R-:W-:Y:S05]  /*18140*/  BSYNC B1 ;  /* 0x0000000000017941 */ /* 0x000fea0003800000 */
.L_x_1162:
[----:B-1----:R-:W-:-:S04]  /*18150*/  FMNMX.FTZ R3, R79, R77, !PT ;  /* 0x0000004d4f037209 */ /* 0x002fc80007810000 */
[----:B------:R-:W-:-:S04]  /*18160*/  FMNMX.FTZ R3, R96, R3, !PT ;  /* 0x0000000360037209 */ /* 0x000fc80007810000 */
[----:B------:R-:W-:Y:S02]  /*18170*/  FMNMX.FTZ R4, R78, R3, !PT ;  /* 0x000000034e047209 */ /* 0x000fe40007810000 */
[----:B------:R-:W3:Y:S01]  /*18180*/  LD.E R3, desc[UR6][R24.64+0xdc] ;  /* 0x0000dc0618037980 */ /* 0x000ee2000c101900 */
        /* <DEDUP_REMOVED lines=121> */
[----:B------:R-:W-:Y:S01]  /*18920*/  LEA R178, R0, UR4, 0x1 ;  /* 0x0000000400b27c11 */ /* 0x000fe2000f8e08ff */
[----:B------:R-:W1:Y:S01]  /*18930*/  SHFL.BFLY PT, R6, R4, 0x2, 0x1f ;  /* 0x0c401f0004067f89 */ /* 0x000e6200000e0000 */
[----:B------:R-:W-:Y:S02]  /*18940*/  FMNMX.FTZ R38, R233, R38, !PT ;  /* 0x00000026e9267209 */ /* 0x000fe40007810000 */
[----:B------:R-:W-:Y:S01]  /*18950*/  LEA R181, R186, R178, 0x1 ;  /* 0x000000b2bab57211 */ /* 0x000fe200078e08ff */
[----:B------:R-:W-:Y:S01]  /*18960*/  LDSM.16.MT88.4 R20, [R178+0xa000] ;  /* 0x00a00000b214783b */ /* 0x000fe20000004200 */
[----:B------:R-:W-:-:S02]  /*18970*/  FMNMX.FTZ R38, R234, R38, !PT ;  /* 0x00000026ea267209 */ /* 0x000fc40007810000 */
[----:B------:R-:W-:Y:S01]  /*18980*/  LEA R179, R187, R178, 0x1 ;  /* 0x000000b2bbb37211 */ /* 0x000fe200078e08ff */
[----:B------:R-:W-:Y:S03]  /*18990*/  LDSM.16.MT88.4 R12, [R181+0xa000] ;  /* 0x00a00000b50c783b */ /* 0x000fe60000004200 */
[----:B------:R-:W-:Y:S01]  /*189a0*/  LEA R180, R186, R179, 0x1 ;  /* 0x000000b3bab47211 */ /* 0x000fe200078e08ff */
[----:B------:R-:W4:Y:S04]  /*189b0*/  SHFL.BFLY PT, R8, R38, 0x2, 0x1f ;  /* 0x0c401f0026087f89 */ /* 0x000f2800000e0000 */
[----:B------:R-:W-:Y:S04]  /*189c0*/  LDSM.16.MT88.4 R16, [R179+0xa000] ;  /* 0x00a00000b310783b */ /* 0x000fe80000004200 */
[----:B------:R-:W-:Y:S01]  /*189d0*/  LDSM.16.MT88.4 R28, [R180+0xa000] ;  /* 0x00a00000b41c783b */ /* 0x000fe20000004200 */
[----:B-1----:R-:W-:-:S03]  /*189e0*/  FMNMX.FTZ R4, R4, R6, !PT ;  /* 0x0000000604047209 */ /* 0x002fc60007810000 */
[----:B------:R-:W-:Y:S04]  /*189f0*/  LDSM.16.MT88.4 R48, [R178+0xa800] ;  /* 0x00a80000b230783b */ /* 0x000fe80000004200 */
[----:B------:R-:W1:Y:S04]  /*18a00*/  SHFL.BFLY PT, R6, R4, 0x1, 0x1f ;  /* 0x0c201f0004067f89 */ /* 0x000e6800000e0000 */
[----:B------:R-:W-:Y:S01]  /*18a10*/  LDSM.16.MT88.4 R44, [R181+0xa800] ;  /* 0x00a80000b52c783b */ /* 0x000fe20000004200 */
[----:B----4-:R-:W-:-:S05]  /*18a20*/  FMNMX.FTZ R38, R38, R8, !PT ;  /* 0x0000000826267209 */ /* 0x010fca0007810000 */
[----:B------:R-:W4:Y:S01]  /*18a30*/  SHFL.BFLY PT, R8, R38, 0x1, 0x1f ;  /* 0x0c201f0026087f89 */ /* 0x000f2200000e0000 */
[----:B-1----:R-:W-:-:S04]  /*18a40*/  FMNMX.FTZ R39, R4, R6, !PT ;  /* 0x0000000604277209 */ /* 0x002fc80007810000 */
[----:B------:R-:W-:Y:S01]  /*18a50*/  FSETP.NEU.FTZ.AND P1, PT, R39, -INF , PT ;  /* 0xff8000002700780b */ /* 0x000fe20003f3d000 */
[----:B---3--:R-:W-:-:S05]  /*18a60*/  FMUL.FTZ R4, R3, R39 ;  /* 0x0000002703047220 */ /* 0x008fca0000410000 */
[----:B------:R-:W-:Y:S02]  /*18a70*/  FSEL R4, R4, RZ, P1 ;  /* 0x000000ff04047208 */ /* 0x000fe40000800000 */
[----:B----4-:R-:W-:-:S03]  /*18a80*/  FMNMX.FTZ R38, R38, R8, !PT ;  /* 0x0000000826267209 */ /* 0x010fc60007810000 */
[-CC-:B------:R-:W-:Y:S01]  /*18a90*/  FFMA.FTZ R6, R79, R3.reuse, -R4.reuse ;  /* 0x000000034f067223 */ /* 0x180fe20000010804 */
[----:B------:R-:W-:Y:S01]  /*18aa0*/  FSETP.NEU.FTZ.AND P1, PT, R38, -INF , PT ;  /* 0xff8000002600780b */ /* 0x000fe20003f3d000 */
[----:B------:R-:W-:Y:S02]  /*18ab0*/  FMUL.FTZ R8, R3, R38 ;  /* 0x0000002603087220 */ /* 0x000fe40000410000 */
[----:B------:R1:W-:Y:S02]  /*18ac0*/  MUFU.EX2 R80, R6 ;  /* 0x0000000600507308 */ /* 0x0003e40000000800 */
[----:B-1----:R-:W-:-:S06]  /*18ad0*/  FFMA.FTZ R6, R77, R3, -R4 ;  /* 0x000000034d067223 */ /* 0x002fcc0000010804 */
[----:B------:R1:W3:Y:S02]  /*18ae0*/  MUFU.EX2 R26, R6 ;  /* 0x00000006001a7308 */ /* 0x0002e40000000800 */
[----:B-1----:R-:W-:Y:S01]  /*18af0*/  FFMA.FTZ R6, R96, R3, -R4 ;  /* 0x0000000360067223 */ /* 0x002fe20000010804 */
[----:B---3--:R-:W-:-:S05]  /*18b00*/  F2FP.BF16.F32.PACK_AB R9, R26, R80 ;  /* 0x000000501a09723e */ /* 0x008fca00000010ff */
[----:B------:R1:W-:Y:S02]  /*18b10*/  MUFU.EX2 R96, R6 ;  /* 0x0000000600607308 */ /* 0x0003e40000000800 */
[----:B-1----:R-:W-:Y:S01]  /*18b20*/  FSEL R6, R8, RZ, P1 ;  /* 0x000000ff08067208 */ /* 0x002fe20000800000 */
[----:B------:R-:W-:-:S04]  /*18b30*/  FFMA.FTZ R8, R78, R3, -R4 ;  /* 0x000000034e087223 */ /* 0x000fc80000010804 */
[-CC-:B------:R-:W-:Y:S01]  /*18b40*/  FFMA.FTZ R0, R97, R3.reuse, -R6.reuse ;  /* 0x0000000361007223 */ /* 0x180fe20000010806 */
[----:B------:R1:W2:Y:S08]  /*18b50*/  MUFU.EX2 R81, R8 ;  /* 0x0000000800517308 */ /* 0x0002b00000000800 */
[----:B------:R3:W-:Y:S01]  /*18b60*/  MUFU.EX2 R78, R0 ;  /* 0x00000000004e7308 */ /* 0x0007e20000000800 */
[----:B-1----:R-:W-:Y:S01]  /*18b70*/  FFMA.FTZ R8, R88, R3, -R6 ;  /* 0x0000000358087223 */ /* 0x002fe20000010806 */
[----:B--2---:R-:W-:-:S06]  /*18b80*/  F2FP.BF16.F32.PACK_AB R11, R81, R96 ;  /* 0x00000060510b723e */ /* 0x004fcc00000010ff */
[----:B------:R-:W1:Y:S01]  /*18b90*/  MUFU.EX2 R79, R8 ;  /* 0x00000008004f7308 */ /* 0x000e620000000800 */
[----:B---3--:R-:W-:-:S07]  /*18ba0*/  FFMA.FTZ R0, R99, R3, -R6 ;  /* 0x0000000363007223 */ /* 0x008fce0000010806 */
[----:B------:R2:W-:Y:S01]  /*18bb0*/  MUFU.EX2 R97, R0 ;  /* 0x0000000000617308 */ /* 0x0005e20000000800 */
[----:B-1----:R-:W-:Y:S01]  /*18bc0*/  F2FP.BF16.F32.PACK_AB R8, R78, R79 ;  /* 0x0000004f4e08723e */ /* 0x002fe200000010ff */
[----:B--2---:R-:W-:-:S06]  /*18bd0*/  FFMA.FTZ R0, R98, R3, -R6 ;  /* 0x0000000362007223 */ /* 0x004fcc0000010806 */
[----:B------:R1:W2:Y:S02]  /*18be0*/  MUFU.EX2 R99, R0 ;  /* 0x0000000000637308 */ /* 0x0002a40000000800 */
[----:B-1----:R-:W-:Y:S01]  /*18bf0*/  FFMA.FTZ R0, R91, R3, -R4 ;  /* 0x000000035b007223 */ /* 0x002fe20000010804 */
[----:B--2---:R-:W-:-:S05]  /*18c00*/  F2FP.BF16.F32.PACK_AB R10, R99, R97 ;  /* 0x00000061630a723e */ /* 0x004fca00000010ff */
[----:B------:R1:W-:Y:S02]  /*18c10*/  MUFU.EX2 R98, R0 ;  /* 0x0000000000627308 */ /* 0x0003e40000000800 */
[C---:B------:R-:W-:Y:S06]  /*18c20*/  HMMA.16816.F32.BF16 R52, R8.reuse, R12, RZ ;  /* 0x0000000c0834723c */ /* 0x040fec00000418ff */
[C---:B------:R-:W-:Y:S01]  /*18c30*/  HMMA.16816.F32.BF16 R56, R8.reuse, R14, RZ ;  /* 0x0000000e0838723c */ /* 0x040fe200000418ff */
[----:B------:R-:W2:Y:S05]  /*18c40*/  LDSM.16.MT88.4 R12, [R179+0xa800] ;  /* 0x00a80000b30c783b */ /* 0x000eaa0000004200 */
[----:B------:R-:W-:Y:S01]  /*18c50*/  HMMA.16816.F32.BF16 R40, R8, R16, RZ ;  /* 0x000000100828723c */ /* 0x000fe200000418ff */
[----:B-1----:R-:W-:-:S04]  /*18c60*/  FFMA.FTZ R0, R90, R3, -R4 ;  /* 0x000000035a007223 */ /* 0x002fc80000010804 */
[----:B------:R1:W3:Y:S01]  /*18c70*/  MUFU.EX2 R82, R0 ;  /* 0x0000000000527308 */ /* 0x0002e20000000800 */
[C---:B------:R-:W-:Y:S01]  /*18c80*/  HMMA.16816.F32.BF16 R32, R8.reuse, R18, RZ ;  /* 0x000000120820723c */ /* 0x040fe200000418ff */
[----:B------:R-:W4:Y:S05]  /*18c90*/  LDSM.16.MT88.4 R16, [R180+0xa800] ;  /* 0x00a80000b410783b */ /* 0x000f2a0000004200 */
[C---:B------:R-:W-:Y:S06]  /*18ca0*/  HMMA.16816.F32.BF16 R68, R8.reuse, R20, RZ ;  /* 0x000000140844723c */ /* 0x040fec00000418ff */
[----:B------:R-:W-:Y:S01]  /*18cb0*/  HMMA.16816.F32.BF16 R60, R8, R22, RZ ;  /* 0x00000016083c723c */ /* 0x000fe200000418ff */
[----:B-1----:R-:W-:-:S05]  /*18cc0*/  FFMA.FTZ R0, R89, R3, -R4 ;  /* 0x0000000359007223 */ /* 0x002fca0000010804 */
[C---:B------:R-:W-:Y:S01]  /*18cd0*/  HMMA.16816.F32.BF16 R64, R8.reuse, R28, RZ ;  /* 0x0000001c0840723c */ /* 0x040fe200000418ff */
[----:B------:R1:W-:Y:S05]  /*18ce0*/  MUFU.EX2 R236, R0 ;  /* 0x0000000000ec7308 */ /* 0x0003ea0000000800 */
[----:B------:R-:W-:Y:S07]  /*18cf0*/  HMMA.16816.F32.BF16 R20, R8, R30, RZ ;  /* 0x0000001e0814723c */ /* 0x000fee00000418ff */
[----:B---3--:R-:W-:Y:S01]  /*18d00*/  F2FP.BF16.F32.PACK_AB R9, R82, R98 ;  /* 0x000000625209723e */ /* 0x008fe200000010ff */
[----:B-1----:R-:W-:-:S04]  /*18d10*/  FFMA.FTZ R0, R101, R3, -R6 ;  /* 0x0000000365007223 */ /* 0x002fc80000010806 */
[----:B------:R1:W3:Y:S02]  /*18d20*/  MUFU.EX2 R27, R0 ;  /* 0x00000000001b7308 */ /* 0x0002e40000000800 */
[----:B-1----:R-:W-:Y:S01]  /*18d30*/  FFMA.FTZ R0, R100, R3, -R6 ;  /* 0x0000000364007223 */ /* 0x002fe20000010806 */
[----:B---3--:R-:W-:-:S05]  /*18d40*/  MOV R100, R27 ;  /* 0x0000001b00647202 */ /* 0x008fca0000000f00 */
[----:B------:R1:W3:Y:S02]  /*18d50*/  MUFU.EX2 R83, R0 ;  /* 0x0000000000537308 */ /* 0x0002e40000000800 */
[----:B-1----:R-:W-:Y:S01]  /*18d60*/  FFMA.FTZ R0, R94, R3, -R6 ;  /* 0x000000035e007223 */ /* 0x002fe20000010806 */
[----:B---3--:R-:W-:-:S05]  /*18d70*/  F2FP.BF16.F32.PACK_AB R8, R83, R100 ;  /* 0x000000645308723e */ /* 0x008fca00000010ff */
[----:B------:R1:W-:Y:S02]  /*18d80*/  MUFU.EX2 R101, R0 ;  /* 0x0000000000657308 */ /* 0x0003e40000000800 */
[----:B-1----:R-:W-:-:S06]  /*18d90*/  FFMA.FTZ R0, R93, R3, -R6 ;  /* 0x000000035d007223 */ /* 0x002fcc0000010806 */
[----:B------:R1:W3:Y:S02]  /*18da0*/  MUFU.EX2 R27, R0 ;  /* 0x00000000001b7308 */ /* 0x0002e40000000800 */
[----:B-1----:R-:W-:Y:S01]  /*18db0*/  FFMA.FTZ R0, R92, R3, -R4 ;  /* 0x000000035c007223 */ /* 0x002fe20000010804 */
[----:B---3--:R-:W-:-:S05]  /*18dc0*/  F2FP.BF16.F32.PACK_AB R10, R27, R101 ;  /* 0x000000651b0a723e */ /* 0x008fca00000010ff */
[----:B------:R1:W3:Y:S02]  /*18dd0*/  MUFU.EX2 R77, R0 ;  /* 0x00000000004d7308 */ /* 0x0002e40000000800 */
[----:B-1----:R-:W-:Y:S01]  /*18de0*/  FFMA.FTZ R0, R104, R3, -R4 ;  /* 0x0000000368007223 */ /* 0x002fe20000010804 */
[----:B---3--:R-:W-:-:S05]  /*18df0*/  F2FP.BF16.F32.PACK_AB R11, R77, R236 ;  /* 0x000000ec4d0b723e */ /* 0x008fca00000010ff */
[----:B------:R1:W-:Y:S02]  /*18e00*/  MUFU.EX2 R37, R0 ;  /* 0x0000000000257308 */ /* 0x0003e40000000800 */
[C---:B------:R-:W-:Y:S06]  /*18e10*/  HMMA.16816.F32.BF16 R68, R8.reuse, R48, R68 ;  /* 0x000000300844723c */ /* 0x040fec0000041844 */
[C---:B------:R-:W-:Y:S06]  /*18e20*/  HMMA.16816.F32.BF16 R60, R8.reuse, R50, R60 ;  /* 0x00000032083c723c */ /* 0x040fec000004183c */
[----:B------:R-:W-:Y:S01]  /*18e30*/  HMMA.16816.F32.BF16 R48, R8, R44, R52 ;  /* 0x0000002c0830723c */ /* 0x000fe20000041834 */
[----:B-1----:R-:W-:-:S04]  /*18e40*/  FFMA.FTZ R0, R102, R3, -R4 ;  /* 0x0000000366007223 */ /* 0x002fc80000010804 */
[----:B------:R1:W3:Y:S01]  /*18e50*/  MUFU.EX2 R36, R0 ;  /* 0x0000000000247308 */ /* 0x0002e20000000800 */
[C---:B------:R-:W-:Y:S06]  /*18e60*/  HMMA.16816.F32.BF16 R52, R8.reuse, R46, R56 ;  /* 0x0000002e0834723c */ /* 0x040fec0000041838 */
[C---:B--2---:R-:W-:Y:S06]  /*18e70*/  HMMA.16816.F32.BF16 R44, R8.reuse, R12, R40 ;  /* 0x0000000c082c723c */ /* 0x044fec0000041828 */
[----:B------:R-:W-:Y:S01]  /*18e80*/  HMMA.16816.F32.BF16 R40, R8, R14, R32 ;  /* 0x0000000e0828723c */ /* 0x000fe20000041820 */
[----:B------:R-:W2:Y:S01]  /*18e90*/  LDSM.16.MT88.4 R12, [R178+0xb000] ;  /* 0x00b00000b20c783b */ /* 0x000ea20000004200 */
[----:B-1----:R-:W-:-:S04]  /*18ea0*/  FFMA.FTZ R0, R95, R3, -R4 ;  /* 0x000000035f007223 */ /* 0x002fc80000010804 */
[C---:B----4-:R-:W-:Y:S01]  /*18eb0*/  HMMA.16816.F32.BF16 R32, R8.reuse, R16, R64 ;  /* 0x000000100820723c */ /* 0x050fe20000041840 */
[----:B------:R1:W-:Y:S05]  /*18ec0*/  MUFU.EX2 R104, R0 ;  /* 0x0000000000687308 */ /* 0x0003ea0000000800 */
[----:B------:R-:W-:Y:S01]  /*18ed0*/  HMMA.16816.F32.BF16 R28, R8, R18, R20 ;  /* 0x00000012081c723c */ /* 0x000fe20000041814 */
[----:B---3--:R-:W-:Y:S01]  /*18ee0*/  MOV R64, R36 ;  /* 0x0000002400407202 */ /* 0x008fe20000000f00 */
[----:B------:R-:W3:Y:S01]  /*18ef0*/  LDSM.16.MT88.4 R16, [R181+0xb000] ;  /* 0x00b00000b510783b */ /* 0x000ee20000004200 */
[----:B------:R-:W-:-:S03]  /*18f00*/  MOV R67, R236 ;  /* 0x000000ec00437202 */ /* 0x000fc60000000f00 */
[----:B------:R-:W4:Y:S01]  /*18f10*/  LDSM.16.MT88.4 R20, [R179+0xb000] ;  /* 0x00b00000b314783b */ /* 0x000f220000004200 */
[----:B------:R-:W-:Y:S01]  /*18f20*/  F2FP.BF16.F32.PACK_AB R9, R64, R37 ;  /* 0x000000254009723e */ /* 0x000fe200000010ff */
[----:B-1----:R-:W-:-:S04]  /*18f30*/  FFMA.FTZ R0, R109, R3, -R6 ;  /* 0x000000036d007223 */ /* 0x002fc80000010806 */
[----:B------:R1:W5:Y:S02]  /*18f40*/  MUFU.EX2 R72, R0 ;  /* 0x0000000000487308 */ /* 0x0003640000000800 */
[----:B-1----:R-:W-:-:S06]  /*18f50*/  FFMA.FTZ R0, R107, R3, -R6 ;  /* 0x000000036b007223 */ /* 0x002fcc0000010806 */
[----:B------:R1:W2:Y:S02]  /*18f60*/  MUFU.EX2 R36, R0 ;  /* 0x0000000000247308 */ /* 0x0002a40000000800 */
[----:B-1----:R-:W-:-:S06]  /*18f70*/  FFMA.FTZ R0, R108, R3, -R6 ;  /* 0x000000036c007223 */ /* 0x002fcc0000010806 */
[----:B------:R1:W-:Y:S02]  /*18f80*/  MUFU.EX2 R102, R0 ;  /* 0x0000000000667308 */ /* 0x0003e40000000800 */
[----:B-1----:R-:W-:Y:S01]  /*18f90*/  FFMA.FTZ R0, R105, R3, -R6 ;  /* 0x0000000369007223 */ /* 0x002fe20000010806 */
[----:B-----5:R-:W-:-:S05]  /*18fa0*/  MOV R105, R72 ;  /* 0x0000004800697202 */ /* 0x020fca0000000f00 */
[----:B------:R1:W5:Y:S01]  /*18fb0*/  MUFU.EX2 R109, R0 ;  /* 0x00000000006d7308 */ /* 0x0003620000000800 */
[----:B--2---:R-:W-:Y:S01]  /*18fc0*/  F2FP.BF16.F32.PACK_AB R8, R36, R105 ;  /* 0x000000692408723e */ /* 0x004fe200000010ff */
[----:B-1----:R-:W-:Y:S01]  /*18fd0*/  FFMA.FTZ R0, R103, R3, -R4 ;  /* 0x0000000367007223 */ /* 0x002fe20000010804 */
[----:B-----5:R-:W-:-:S05]  /*18fe0*/  F2FP.BF16.F32.PACK_AB R10, R109, R102 ;  /* 0x000000666d0a723e */ /* 0x020fca00000010ff */
[----:B------:R-:W1:Y:S02]  /*18ff0*/  MUFU.EX2 R107, R0 ;  /* 0x00000000006b7308 */ /* 0x000e640000000800 */
[----:B-1----:R-:W-:Y:S01]  /*19000*/  F2FP.BF16.F32.PACK_AB R11, R107, R104 ;  /* 0x000000686b0b723e */ /* 0x002fe200000010ff */
[----:B------:R-:W-:-:S05]  /*19010*/  FFMA.FTZ R0, R112, R3, -R4 ;  /* 0x0000000370007223 */ /* 0x000fca0000010804 */
[----:B------:R1:W-:Y:S01]  /*19020*/  MUFU.EX2 R94, R0 ;  /* 0x00000000005e7308 */ /* 0x0003e20000000800 */
[C---:B------:R-:W-:Y:S06]  /*19030*/  HMMA.16816.F32.BF16 R72, R8.reuse, R12, R68 ;  /* 0x0000000c0848723c */ /* 0x040fec0000041844 */
[----:B------:R-:W-:Y:S01]  /*19040*/  HMMA.16816.F32.BF16 R56, R8, R14, R60 ;  /* 0x0000000e0838723c */ /* 0x000fe2000004183c */
[----:B------:R-:W2:Y:S01]  /*19050*/  LDSM.16.MT88.4 R12, [R180+0xb000] ;  /* 0x00b00000b40c783b */ /* 0x000ea20000004200 */
[----:B------:R-:W-:-:S04]  /*19060*/  MOV R71, R37 ;  /* 0x0000002500477202 */ /* 0x000fc80000000f00 */
[----:B---3--:R-:W-:Y:S01]  /*19070*/  HMMA.16816.F32.BF16 R48, R8, R16, R48 ;  /* 0x000000100830723c */ /* 0x008fe20000041830 */
[----:B-1----:R-:W-:-:S05]  /*19080*/  FFMA.FTZ R0, R110, R3, -R4 ;  /* 0x000000036e007223 */ /* 0x002fca0000010804 */
[C---:B------:R-:W-:Y:S01]  /*19090*/  HMMA.16816.F32.BF16 R52, R8.reuse, R18, R52 ;  /* 0x000000120834723c */ /* 0x040fe20000041834 */
[----:B------:R1:W-:Y:S01]  /*190a0*/  MUFU.EX2 R65, R0 ;  /* 0x0000000000417308 */ /* 0x0003e20000000800 */
[----:B------:R-:W-:Y:S04]  /*190b0*/  LDSM.16.MT88.4 R16, [R181+0xb800] ;  /* 0x00b80000b510783b */ /* 0x000fe80000004200 */
[C---:B----4-:R-:W-:Y:S06]  /*190c0*/  HMMA.16816.F32.BF16 R44, R8.reuse, R20, R44 ;  /* 0x00000014082c723c */ /* 0x050fec000004182c */
[----:B------:R-:W-:Y:S01]  /*190d0*/  HMMA.16816.F32.BF16 R40, R8, R22, R40 ;  /* 0x000000160828723c */ /* 0x000fe20000041828 */
[----:B------:R-:W-:Y:S01]  /*190e0*/  LDSM.16.MT88.4 R20, [R179+0xb800] ;  /* 0x00b80000b314783b */ /* 0x000fe20000004200 */
[----:B-1----:R-:W-:-:S04]  /*190f0*/  FFMA.FTZ R0, R106, R3, -R4 ;  /* 0x000000036a007223 */ /* 0x002fc80000010804 */
[----:B------:R1:W-:Y:S01]  /*19100*/  MUFU.EX2 R108, R0 ;  /* 0x00000000006c7308 */ /* 0x0003e20000000800 */
[C---:B--2---:R-:W-:Y:S06]  /*19110*/  HMMA.16816.F32.BF16 R32, R8.reuse, R12, R32 ;  /* 0x0000000c0820723c */ /* 0x044fec0000041820 */
[----:B------:R-:W-:Y:S01]  /*19120*/  HMMA.16816.F32.BF16 R28, R8, R14, R28 ;  /* 0x0000000e081c723c */ /* 0x000fe2000004181c */
[----:B------:R-:W2:Y:S01]  /*19130*/  LDSM.16.MT88.4 R12, [R178+0xb800] ;  /* 0x00b80000b20c783b */ /* 0x000ea20000004200 */
[----:B-1----:R-:W-:Y:S01]  /*19140*/  FFMA.FTZ R0, R118, R3, -R6 ;  /* 0x0000000376007223 */ /* 0x002fe20000010806 */
[----:B------:R-:W-:-:S03]  /*19150*/  MOV R118, R67 ;  /* 0x0000004300767202 */ /* 0x000fc60000000f00 */
[----:B------:R1:W3:Y:S02]  /*19160*/  MUFU.EX2 R66, R0 ;  /* 0x0000000000427308 */ /* 0x0002e40000000800 */
[----:B-1----:R-:W-:Y:S01]  /*19170*/  FFMA.FTZ R0, R115, R3, -R6 ;  /* 0x0000000373007223 */ /* 0x002fe20000010806 */
[----:B------:R-:W-:-:S05]  /*19180*/  MOV R115, R27 ;  /* 0x0000001b00737202 */ /* 0x000fca0000000f00 */
[----:B------:R1:W4:Y:S02]  /*19190*/  MUFU.EX2 R106, R0 ;  /* 0x00000000006a7308 */ /* 0x0003240000000800 */
[----:B-1----:R-:W-:Y:S01]  /*191a0*/  FFMA.FTZ R0, R116, R3, -R6 ;  /* 0x0000000374007223 */ /* 0x002fe20000010806 */
[----:B------:R-:W-:-:S05]  /*191b0*/  MOV R116, R71 ;  /* 0x0000004700747202 */ /* 0x000fca0000000f00 */
[----:B------:R1:W-:Y:S02]  /*191c0*/  MUFU.EX2 R95, R0 ;  /* 0x00000000005f7308 */ /* 0x0003e40000000800 */
[----:B-1----:R-:W-:Y:S01]  /*191d0*/  FFMA.FTZ R0, R113, R3, -R6 ;  /* 0x0000000371007223 */ /* 0x002fe20000010806 */
[----:B---3--:R-:W-:Y:S01]  /*191e0*/  MOV R113, R66 ;  /* 0x0000004200717202 */ /* 0x008fe20000000f00 */
[----:B------:R-:W-:-:S04]  /*191f0*/  IMAD.MOV.U32 R66, RZ, RZ, R81 ;  /* 0x000000ffff427224 */ /* 0x000fc800078e0051 */
[----:B------:R1:W3:Y:S01]  /*19200*/  MUFU.EX2 R92, R0 ;  /* 0x00000000005c7308 */ /* 0x0002e20000000800 */
[----:B----4-:R-:W-:Y:S01]  /*19210*/  F2FP.BF16.F32.PACK_AB R8, R106, R113 ;  /* 0x000000716a08723e */ /* 0x010fe200000010ff */
[----:B------:R-:W-:Y:S02]  /*19220*/  IMAD.MOV.U32 R110, RZ, RZ, R66 ;  /* 0x000000ffff6e7224 */ /* 0x000fe400078e0042 */
[----:B-1----:R-:W-:Y:S01]  /*19230*/  FFMA.FTZ R0, R111, R3, -R4 ;  /* 0x000000036f007223 */ /* 0x002fe20000010804 */
[----:B------:R-:W-:Y:S02]  /*19240*/  MOV R111, R65 ;  /* 0x00000041006f7202 */ /* 0x000fe40000000f00 */
[----:B---3--:R-:W-:Y:S01]  /*19250*/  F2FP.BF16.F32.PACK_AB R10, R92, R95 ;  /* 0x0000005f5c0a723e */ /* 0x008fe200000010ff */
[----:B------:R-:W1:Y:S01]  /*19260*/  MUFU.EX2 R93, R0 ;  /* 0x00000000005d7308 */ /* 0x000e620000000800 */
[----:B------:R-:W-:Y:S02]  /*19270*/  F2FP.BF16.F32.PACK_AB R9, R111, R94 ;  /* 0x0000005e6f09723e */ /* 0x000fe400000010ff */
[----:B------:R-:W-:-:S02]  /*19280*/  MOV R65, R77 ;  /* 0x0000004d00417202 */ /* 0x000fc40000000f00 */
[----:B-1----:R-:W-:Y:S01]  /*19290*/  F2FP.BF16.F32.PACK_AB R11, R93, R108 ;  /* 0x0000006c5d0b723e */ /* 0x002fe200000010ff */
[----:B------:R-:W-:Y:S01]  /*192a0*/  FFMA.FTZ R0, R122, R3, -R4 ;  /* 0x000000037a007223 */ /* 0x000fe20000010804 */
[----:B------:R-:W-:-:S03]  /*192b0*/  MOV R122, R36 ;  /* 0x00000024007a7202 */ /* 0x000fc60000000f00 */
[----:B------:R1:W-:Y:S02]  /*192c0*/  MUFU.EX2 R90, R0 ;  /* 0x00000000005a7308 */ /* 0x0003e40000000800 */
[C---:B--2---:R-:W-:Y:S06]  /*192d0*/  HMMA.16816.F32.BF16 R72, R8.reuse, R12, R72 ;  /* 0x0000000c0848723c */ /* 0x044fec0000041848 */
[C---:B------:R-:W-:Y:S01]  /*192e0*/  HMMA.16816.F32.BF16 R56, R8.reuse, R14, R56 ;  /* 0x0000000e0838723c */ /* 0x040fe20000041838 */
[----:B------:R-:W2:Y:S05]  /*192f0*/  LDSM.16.MT88.4 R12, [R180+0xb800] ;  /* 0x00b80000b40c783b */ /* 0x000eaa0000004200 */
[----:B------:R-:W-:Y:S01]  /*19300*/  HMMA.16816.F32.BF16 R48, R8, R16, R48 ;  /* 0x000000100830723c */ /* 0x000fe20000041830 */
[----:B-1----:R-:W-:-:S05]  /*19310*/  FFMA.FTZ R0, R120, R3, -R4 ;  /* 0x0000000378007223 */ /* 0x002fca0000010804 */
[C---:B------:R-:W-:Y:S01]  /*19320*/  HMMA.16816.F32.BF16 R52, R8.reuse, R18, R52 ;  /* 0x000000120834723c */ /* 0x040fe20000041834 */
[----:B------:R1:W3:Y:S01]  /*19330*/  MUFU.EX2 R112, R0 ;  /* 0x0000000000707308 */ /* 0x0002e20000000800 */
[----:B------:R-:W-:Y:S04]  /*19340*/  LDSM.16.MT88.4 R16, [R181+0xc000] ;  /* 0x00c00000b510783b */ /* 0x000fe80000004200 */
[C---:B------:R-:W-:Y:S06]  /*19350*/  HMMA.16816.F32.BF16 R44, R8.reuse, R20, R44 ;  /* 0x00000014082c723c */ /* 0x040fec000004182c */
[----:B------:R-:W-:Y:S01]  /*19360*/  HMMA.16816.F32.BF16 R40, R8, R22, R40 ;  /* 0x000000160828723c */ /* 0x000fe20000041828 */
[----:B------:R-:W-:Y:S01]  /*19370*/  LDSM.16.MT88.4 R20, [R179+0xc000] ;  /* 0x00c00000b314783b */ /* 0x000fe20000004200 */
[----:B-1----:R-:W-:-:S04]  /*19380*/  FFMA.FTZ R0, R114, R3, -R4 ;  /* 0x0000000372007223 */ /* 0x002fc80000010804 */
[----:B------:R1:W-:Y:S01]  /*19390*/  MUFU.EX2 R81, R0 ;  /* 0x0000000000517308 */ /* 0x0003e20000000800 */
[C---:B--2---:R-:W-:Y:S06]  /*193a0*/  HMMA.16816.F32.BF16 R32, R8.reuse, R12, R32 ;  /* 0x0000000c0820723c */ /* 0x044fec0000041820 */
[----:B------:R-:W-:Y:S01]  /*193b0*/  HMMA.16816.F32.BF16 R28, R8, R14, R28 ;  /* 0x0000000e081c723c */ /* 0x000fe2000004181c */
[----:B------:R-:W2:Y:S01]  /*193c0*/  LDSM.16.MT88.4 R12, [R178+0xc000] ;  /* 0x00c00000b20c783b */ /* 0x000ea20000004200 */
[----:B-1----:R-:W-:-:S05]  /*193d0*/  FFMA.FTZ R0, R127, R3, -R6 ;  /* 0x000000037f007223 */ /* 0x002fca0000010806 */
[----:B---3--:R-:W-:Y:S01]  /*193e0*/  F2FP.BF16.F32.PACK_AB R9, R112, R90 ;  /* 0x0000005a7009723e */ /* 0x008fe200000010ff */
[----:B------:R1:W-:Y:S02]  /*193f0*/  MUFU.EX2 R77, R0 ;  /* 0x00000000004d7308 */ /* 0x0003e40000000800 */
[----:B-1----:R-:W-:-:S06]  /*19400*/  FFMA.FTZ R0, R125, R3, -R6 ;  /* 0x000000037d007223 */ /* 0x002fcc0000010806 */
        /* <DEDUP_REMOVED lines=8> */
[----:B------:R-:W1:Y:S02]  /*19490*/  MUFU.EX2 R89, R0 ;  /* 0x0000000000597308 */ /* 0x000e640000000800 */
[----:B-1----:R-:W-:Y:S01]  /*194a0*/  F2FP.BF16.F32.PACK_AB R11, R89, R81 ;  /* 0x00000051590b723e */ /* 0x002fe200000010ff */
[----:B------:R-:W-:-:S05]  /*194b0*/  FFMA.FTZ R0, R136, R3, -R4 ;  /* 0x0000000388007223 */ /* 0x000fca0000010804 */
[----:B------:R1:W-:Y:S01]  /*194c0*/  MUFU.EX2 R249, R0 ;  /* 0x0000000000f97308 */ /* 0x0003e20000000800 */
        /* <DEDUP_REMOVED lines=81> */
[----:B------:R-:W-:-:S04]  /*199e0*/  MOV R166, R60 ;  /* 0x0000003c00a67202 */ /* 0x000fc80000000f00 */
[----:B---3--:R-:W-:Y:S01]  /*199f0*/  F2FP.BF16.F32.PACK_AB R9, R212, R164 ;  /* 0x000000a4d409723e */ /* 0x008fe200000010ff */
[----:B------:R1:W-:Y:S02]  /*19a00*/  MUFU.EX2 R36, R0 ;  /* 0x0000000000247308 */ /* 0x0003e40000000800 */
[----:B-1----:R-:W-:Y:S01]  /*19a10*/  FFMA.FTZ R0, R165, R3, -R6 ;  /* 0x00000003a5007223 */ /* 0x002fe20000010806 */
[----:B------:R-:W-:Y:S02]  /*19a20*/  MOV R165, R108 ;  /* 0x0000006c00a57202 */ /* 0x000fe40000000f00 */
[----:B------:R-:W-:-:S03]  /*19a30*/  MOV R108, R65 ;  /* 0x00000041006c7202 */ /* 0x000fc60000000f00 */
[----:B------:R1:W3:Y:S02]  /*19a40*/  MUFU.EX2 R147, R0 ;  /* 0x0000000000937308 */ /* 0x0002e40000000800 */
[----:B-1----:R-:W-:Y:S01]  /*19a50*/  FFMA.FTZ R0, R161, R3, -R6 ;  /* 0x00000003a1007223 */ /* 0x002fe20000010806 */
[----:B---3--:R-:W-:Y:S02]  /*19a60*/  F2FP.BF16.F32.PACK_AB R8, R147, R36 ;  /* 0x000000249308723e */ /* 0x008fe400000010ff */
[----:B------:R-:W-:-:S03]  /*19a70*/  MOV R161, R64 ;  /* 0x0000004000a17202 */ /* 0x000fc60000000f00 */
[----:B------:R1:W-:Y:S02]  /*19a80*/  MUFU.EX2 R27, R0 ;  /* 0x00000000001b7308 */ /* 0x0003e40000000800 */
[----:B-1----:R-:W-:-:S06]  /*19a90*/  FFMA.FTZ R0, R86, R3, -R6 ;  /* 0x0000000356007223 */ /* 0x002fcc0000010806 */
[----:B------:R1:W3:Y:S02]  /*19aa0*/  MUFU.EX2 R160, R0 ;  /* 0x0000000000a07308 */ /* 0x0002e40000000800 */
[----:B-1----:R-:W-:Y:S01]  /*19ab0*/  FFMA.FTZ R0, R85, R3, -R4 ;  /* 0x0000000355007223 */ /* 0x002fe20000010804 */
[----:B---3--:R-:W-:-:S05]  /*19ac0*/  F2FP.BF16.F32.PACK_AB R10, R160, R27 ;  /* 0x0000001ba00a723e */ /* 0x008fca00000010ff */
[----:B------:R-:W1:Y:S02]  /*19ad0*/  MUFU.EX2 R146, R0 ;  /* 0x0000000000927308 */ /* 0x000e640000000800 */
[----:B-1----:R-:W-:Y:S01]  /*19ae0*/  F2FP.BF16.F32.PACK_AB R11, R146, R236 ;  /* 0x000000ec920b723e */ /* 0x002fe200000010ff */
[----:B------:R-:W-:Y:S01]  /*19af0*/  FFMA.FTZ R0, R167, R3, -R4 ;  /* 0x00000003a7007223 */ /* 0x000fe20000010804 */
[----:B------:R-:W-:-:S04]  /*19b00*/  MOV R167, R122 ;  /* 0x0000007a00a77202 */ /* 0x000fc80000000f00 */
[----:B------:R1:W-:Y:S01]  /*19b10*/  MUFU.EX2 R143, R0 ;  /* 0x00000000008f7308 */ /* 0x0003e20000000800 */
[C---:B--2---:R-:W-:Y:S06]  /*19b20*/  HMMA.16816.F32.BF16 R72, R8.reuse, R12, R72 ;  /* 0x0000000c0848723c */ /* 0x044fec0000041848 */
[C---:B------:R-:W-:Y:S01]  /*19b30*/  HMMA.16816.F32.BF16 R68, R8.reuse, R14, R56 ;  /* 0x0000000e0844723c */ /* 0x040fe20000041838 */
[----:B------:R-:W2:Y:S05]  /*19b40*/  LDSM.16.MT88.4 R12, [R180+0xd800] ;  /* 0x00d80000b40c783b */ /* 0x000eaa0000004200 */
[----:B------:R-:W-:Y:S01]  /*19b50*/  HMMA.16816.F32.BF16 R60, R8, R18, R52 ;  /* 0x00000012083c723c */ /* 0x000fe20000041834 */
[----:B-1----:R-:W-:Y:S01]  /*19b60*/  FFMA.FTZ R0, R162, R3, -R4 ;  /* 0x00000003a2007223 */ /* 0x002fe20000010804 */
[----:B------:R-:W-:-:S04]  /*19b70*/  MOV R162, R81 ;  /* 0x0000005100a27202 */ /* 0x000fc80000000f00 */
[C---:B------:R-:W-:Y:S01]  /*19b80*/  HMMA.16816.F32.BF16 R64, R8.reuse, R16, R48 ;  /* 0x000000100840723c */ /* 0x040fe20000041830 */
[----:B------:R1:W3:Y:S01]  /*19b90*/  MUFU.EX2 R144, R0 ;  /* 0x0000000000907308 */ /* 0x0002e20000000800 */
[----:B------:R-:W4:Y:S04]  /*19ba0*/  LDSM.16.MT88.4 R16, [R178+0xe000] ;  /* 0x00e00000b210783b */ /* 0x000f280000004200 */
        /* <DEDUP_REMOVED lines=11> */
[----:B------:R1:W-:Y:S01]  /*19c60*/  MUFU.EX2 R142, R0 ;  /* 0x00000000008e7308 */ /* 0x0003e20000000800 */
[----:B------:R-:W-:Y:S01]  /*19c70*/  MOV R103, R82 ;  /* 0x0000005200677202 */ /* 0x000fe20000000f00 */
        /* <DEDUP_REMOVED lines=8> */
[----:B-1----:R-:W-:Y:S01]  /*19d00*/  FFMA.FTZ R0, R172, R3, -R6 ;  /* 0x00000003ac007223 */ /* 0x002fe20000010806 */
[----:B------:R-:W-:-:S05]  /*19d10*/  MOV R172, R113 ;  /* 0x0000007100ac7202 */ /* 0x000fca0000000f00 */
[----:B------:R1:W3:Y:S02]  /*19d20*/  MUFU.EX2 R140, R0 ;  /* 0x00000000008c7308 */ /* 0x0002e40000000800 */
[----:B-1----:R-:W-:Y:S01]  /*19d30*/  FFMA.FTZ R0, R163, R3, -R4 ;  /* 0x00000003a3007223 */ /* 0x002fe20000010804 */
[----:B---3--:R-:W-:Y:S02]  /*19d40*/  F2FP.BF16.F32.PACK_AB R10, R140, R139 ;  /* 0x0000008b8c0a723e */ /* 0x008fe400000010ff */
[----:B------:R-:W-:-:S03]  /*19d50*/  MOV R163, R110 ;  /* 0x0000006e00a37202 */ /* 0x000fc60000000f00 */
[----:B------:R-:W1:Y:S01]  /*19d60*/  MUFU.EX2 R138, R0 ;  /* 0x00000000008a7308 */ /* 0x000e620000000800 */
[----:B------:R-:W-:Y:S01]  /*19d70*/  IMAD.MOV.U32 R110, RZ, RZ, R108 ;  /* 0x000000ffff6e7224 */ /* 0x000fe200078e006c */
[----:B------:R-:W-:Y:S02]  /*19d80*/  MOV R108, R80 ;  /* 0x00000050006c7202 */ /* 0x000fe40000000f00 */
[----:B-1----:R-:W-:Y:S01]  /*19d90*/  F2FP.BF16.F32.PACK_AB R11, R138, R145 ;  /* 0x000000918a0b723e */ /* 0x002fe200000010ff */
[----:B------:R-:W-:Y:S01]  /*19da0*/  FFMA.FTZ R0, R198, R3, -R4 ;  /* 0x00000003c6007223 */ /* 0x000fe20000010804 */
[----:B------:R-:W-:-:S03]  /*19db0*/  MOV R198, R116 ;  /* 0x0000007400c67202 */ /* 0x000fc60000000f00 */
[----:B------:R1:W-:Y:S02]  /*19dc0*/  MUFU.EX2 R134, R0 ;  /* 0x0000000000867308 */ /* 0x0003e40000000800 */
[C---:B----4-:R-:W-:Y:S06]  /*19dd0*/  HMMA.16816.F32.BF16 R48, R8.reuse, R18, R68 ;  /* 0x000000120830723c */ /* 0x050fec0000041844 */
[C---:B--2---:R-:W-:Y:S06]  /*19de0*/  HMMA.16816.F32.BF16 R44, R8.reuse, R12, R64 ;  /* 0x0000000c082c723c */ /* 0x044fec0000041840 */
[----:B------:R-:W-:Y:S01]  /*19df0*/  HMMA.16816.F32.BF16 R68, R8, R14, R60 ;  /* 0x0000000e0844723c */ /* 0x000fe2000004183c */
[----:B------:R-:W2:Y:S01]  /*19e00*/  LDSM.16.MT88.4 R12, [R180+0xe000] ;  /* 0x00e00000b40c783b */ /* 0x000ea20000004200 */
[----:B-1----:R-:W-:Y:S01]  /*19e10*/  FFMA.FTZ R0, R195, R3, -R4 ;  /* 0x00000003c3007223 */ /* 0x002fe20000010804 */
[----:B------:R-:W-:-:S03]  /*19e20*/  MOV R195, R115 ;  /* 0x0000007300c37202 */ /* 0x000fc60000000f00 */
[C---:B------:R-:W-:Y:S01]  /*19e30*/  HMMA.16816.F32.BF16 R32, R8.reuse, R16, R72 ;  /* 0x000000100820723c */ /* 0x040fe20000041848 */
[----:B------:R1:W3:Y:S01]  /*19e40*/  MUFU.EX2 R136, R0 ;  /* 0x0000000000887308 */ /* 0x0002e20000000800 */
[----:B------:R-:W-:Y:S04]  /*19e50*/  LDSM.16.MT88.4 R16, [R178+0xe800] ;  /* 0x00e80000b210783b */ /* 0x000fe80000004200 */
[C---:B------:R-:W-:Y:S06]  /*19e60*/  HMMA.16816.F32.BF16 R72, R8.reuse, R22, R52 ;  /* 0x000000160848723c */ /* 0x040fec0000041834 */
[----:B------:R-:W-:Y:S01]  /*19e70*/  HMMA.16816.F32.BF16 R80, R8, R20, R56 ;  /* 0x000000140850723c */ /* 0x000fe20000041838 */
[----:B------:R-:W-:Y:S01]  /*19e80*/  LDSM.16.MT88.4 R20, [R179+0xe800] ;  /* 0x00e80000b314783b */ /* 0x000fe20000004200 */
[----:B-1----:R-:W-:Y:S01]  /*19e90*/  FFMA.FTZ R0, R173, R3, -R4 ;  /* 0x00000003ad007223 */ /* 0x002fe20000010804 */
[----:B------:R-:W-:-:S02]  /*19ea0*/  MOV R173, R106 ;  /* 0x0000006a00ad7202 */ /* 0x000fc40000000f00 */
[----:B------:R-:W-:Y:S01]  /*19eb0*/  MOV R106, R112 ;  /* 0x00000070006a7202 */ /* 0x000fe20000000f00 */
[----:B------:R1:W-:Y:S01]  /*19ec0*/  MUFU.EX2 R137, R0 ;  /* 0x0000000000897308 */ /* 0x0003e20000000800 */
[----:B--2---:R-:W-:Y:S01]  /*19ed0*/  HMMA.16816.F32.BF16 R52, R8, R12, R40 ;  /* 0x0000000c0834723c */ /* 0x004fe20000041828 */
[----:B-1----:R-:W-:Y:S01]  /*19ee0*/  FFMA.FTZ R0, R213, R3, -R6 ;  /* 0x00000003d5007223 */ /* 0x002fe20000010806 */
[----:B------:R-:W-:-:S04]  /*19ef0*/  MOV R213, R118 ;  /* 0x0000007600d57202 */ /* 0x000fc80000000f00 */
[----:B------:R-:W-:Y:S01]  /*19f00*/  HMMA.16816.F32.BF16 R60, R8, R14, R28 ;  /* 0x0000000e083c723c */ /* 0x000fe2000004181c */
[----:B------:R-:W1:Y:S01]  /*19f10*/  LDSM.16.MT88.4 R12, [R181+0xe800] ;  /* 0x00e80000b50c783b */ /* 0x000e620000004200 */
[----:B------:R2:W-:Y:S03]  /*19f20*/  MUFU.EX2 R135, R0 ;  /* 0x0000000000877308 */ /* 0x0005e60000000800 */
[----:B------:R-:W-:Y:S02]  /*19f30*/  LDSM.16.MT88.4 R28, [R181+0xf000] ;  /* 0x00f00000b51c783b */ /* 0x000fe40000004200 */
[----:B---3--:R-:W-:Y:S01]  /*19f40*/  F2FP.BF16.F32.PACK_AB R9, R136, R134 ;  /* 0x000000868809723e */ /* 0x008fe200000010ff */
[----:B--2---:R-:W-:Y:S01]  /*19f50*/  FFMA.FTZ R0, R209, R3, -R6 ;  /* 0x00000003d1007223 */ /* 0x004fe20000010806 */
[----:B------:R-:W-:-:S03]  /*19f60*/  IMAD.MOV.U32 R209, RZ, RZ, R110 ;  /* 0x000000ffffd17224 */ /* 0x000fc600078e006e */
[----:B------:R2:W3:Y:S02]  /*19f70*/  MUFU.EX2 R127, R0 ;  /* 0x00000000007f7308 */ /* 0x0004e40000000800 */
[----:B--2---:R-:W-:Y:S01]  /*19f80*/  FFMA.FTZ R0, R208, R3, -R6 ;  /* 0x00000003d0007223 */ /* 0x004fe20000010806 */
[----:B---3--:R-:W-:Y:S02]  /*19f90*/  F2FP.BF16.F32.PACK_AB R8, R127, R135 ;  /* 0x000000877f08723e */ /* 0x008fe400000010ff */
[----:B------:R-:W-:-:S03]  /*19fa0*/  MOV R208, R108 ;  /* 0x0000006c00d07202 */ /* 0x000fc60000000f00 */
[----:B------:R2:W-:Y:S02]  /*19fb0*/  MUFU.EX2 R125, R0 ;  /* 0x00000000007d7308 */ /* 0x0005e40000000800 */
[----:B--2---:R-:W-:Y:S01]  /*19fc0*/  FFMA.FTZ R0, R196, R3, -R6 ;  /* 0x00000003c4007223 */ /* 0x004fe20000010806 */
[----:B------:R-:W-:-:S05]  /*19fd0*/  MOV R196, R109 ;  /* 0x0000006d00c47202 */ /* 0x000fca0000000f00 */
[----:B------:R2:W3:Y:S02]  /*19fe0*/  MUFU.EX2 R126, R0 ;  /* 0x00000000007e7308 */ /* 0x0004e40000000800 */
[----:B--2---:R-:W-:Y:S01]  /*19ff0*/  FFMA.FTZ R0, R175, R3, -R4 ;  /* 0x00000003af007223 */ /* 0x004fe20000010804 */
[----:B---3--:R-:W-:Y:S02]  /*1a000*/  F2FP.BF16.F32.PACK_AB R10, R126, R125 ;  /* 0x0000007d7e0a723e */ /* 0x008fe400000010ff */
[----:B------:R-:W-:-:S03]  /*1a010*/  MOV R175, R107 ;  /* 0x0000006b00af7202 */ /* 0x000fc60000000f00 */
[----:B------:R2:W3:Y:S02]  /*1a020*/  MUFU.EX2 R124, R0 ;  /* 0x00000000007c7308 */ /* 0x0004e40000000800 */
[----:B--2---:R-:W-:Y:S01]  /*1a030*/  FFMA.FTZ R0, R197, R3, -R4 ;  /* 0x00000003c5007223 */ /* 0x004fe20000010804 */
[----:B---3--:R-:W-:Y:S02]  /*1a040*/  F2FP.BF16.F32.PACK_AB R11, R124, R137 ;  /* 0x000000897c0b723e */ /* 0x008fe400000010ff */
[----:B------:R-:W-:-:S03]  /*1a050*/  MOV R197, R209 ;  /* 0x000000d100c57202 */ /* 0x000fc60000000f00 */
[----:B------:R2:W-:Y:S01]  /*1a060*/  MUFU.EX2 R121, R0 ;  /* 0x0000000000797308 */ /* 0x0005e20000000800 */
[----:B------:R-:W-:Y:S02]  /*1a070*/  MOV R209, R172 ;  /* 0x000000ac00d17202 */ /* 0x000fe40000000f00 */
[----:B------:R-:W-:Y:S01]  /*1a080*/  MOV R172, R92 ;  /* 0x0000005c00ac7202 */ /* 0x000fe20000000f00 */
[C---:B-1----:R-:W-:Y:S06]  /*1a090*/  HMMA.16816.F32.BF16 R44, R8.reuse, R12, R44 ;  /* 0x0000000c082c723c */ /* 0x042fec000004182c */
[C---:B------:R-:W-:Y:S01]  /*1a0a0*/  HMMA.16816.F32.BF16 R40, R8.reuse, R14, R68 ;  /* 0x0000000e0828723c */ /* 0x040fe20000041844 */
[----:B------:R-:W1:Y:S05]  /*1a0b0*/  LDSM.16.MT88.4 R12, [R180+0xe800] ;  /* 0x00e80000b40c783b */ /* 0x000e6a0000004200 */
[C---:B------:R-:W-:Y:S01]  /*1a0c0*/  HMMA.16816.F32.BF16 R56, R8.reuse, R18, R48 ;  /* 0x000000120838723c */ /* 0x040fe20000041830 */
[----:B--2---:R-:W-:Y:S01]  /*1a0d0*/  FFMA.FTZ R0, R174, R3, -R4 ;  /* 0x00000003ae007223 */ /* 0x004fe20000010804 */
[----:B------:R-:W2:Y:S01]  /*1a0e0*/  LDSM.16.MT88.4 R48, [R179+0xf000] ;  /* 0x00f00000b330783b */ /* 0x000ea20000004200 */
[----:B------:R-:W-:Y:S01]  /*1a0f0*/  MOV R174, R213 ;  /* 0x000000d500ae7202 */ /* 0x000fe20000000f00 */
[----:B------:R-:W-:Y:S01]  /*1a100*/  IMAD.MOV.U32 R213, RZ, RZ, R193 ;  /* 0x000000ffffd57224 */ /* 0x000fe200078e00c1 */
[----:B------:R3:W4:Y:S01]  /*1a110*/  MUFU.EX2 R123, R0 ;  /* 0x00000000007b7308 */ /* 0x0007220000000800 */
[----:B------:R-:W-:Y:S01]  /*1a120*/  HMMA.16816.F32.BF16 R64, R8, R16, R32 ;  /* 0x000000100840723c */ /* 0x000fe20000041820 */
[----:B------:R-:W5:Y:S01]  /*1a130*/  LDSM.16.MT88.4 R32, [R178+0xf000] ;  /* 0x00f00000b220783b */ /* 0x000f620000004200 */
[----:B------:R-:W-:-:S02]  /*1a140*/  MOV R71, R195 ;  /* 0x000000c300477202 */ /* 0x000fc40000000f00 */
[----:B------:R-:W-:Y:S02]  /*1a150*/  MOV R195, R165 ;  /* 0x000000a500c37202 */ /* 0x000fe40000000f00 */
[C---:B------:R-:W-:Y:S01]  /*1a160*/  HMMA.16816.F32.BF16 R16, R8.reuse, R20, R80 ;  /* 0x000000140810723c */ /* 0x040fe20000041850 */
[----:B------:R-:W-:Y:S02]  /*1a170*/  MOV R165, R91 ;  /* 0x0000005b00a57202 */ /* 0x000fe40000000f00 */
[----:B------:R-:W-:Y:S02]  /*1a180*/  MOV R193, R90 ;  /* 0x0000005a00c17202 */ /* 0x000fe40000000f00 */
[----:B------:R-:W-:Y:S01]  /*1a190*/  MOV R70, R163 ;  /* 0x000000a300467202 */ /* 0x000fe20000000f00 */
[----:B------:R-:W-:Y:S01]  /*1a1a0*/  HMMA.16816.F32.BF16 R20, R8, R22, R72 ;  /* 0x000000160814723c */ /* 0x000fe20000041848 */
[----:B------:R-:W-:Y:S02]  /*1a1b0*/  IMAD.MOV.U32 R163, RZ, RZ, R93 ;  /* 0x000000ffffa37224 */ /* 0x000fe400078e005d */
[----:B---3--:R-:W-:Y:S01]  /*1a1c0*/  FFMA.FTZ R0, R168, R3, -R4 ;  /* 0x00000003a8007223 */ /* 0x008fe20000010804 */
[----:B------:R-:W-:-:S02]  /*1a1d0*/  MOV R168, R167 ;  /* 0x000000a700a87202 */ /* 0x000fc40000000f00 */
[----:B------:R-:W-:Y:S01]  /*1a1e0*/  MOV R167, R88 ;  /* 0x0000005800a77202 */ /* 0x000fe20000000f00 */
[----:B------:R3:W-:Y:S01]  /*1a1f0*/  MUFU.EX2 R122, R0 ;  /* 0x00000000007a7308 */ /* 0x0007e20000000800 */
[C---:B-1----:R-:W-:Y:S06]  /*1a200*/  HMMA.16816.F32.BF16 R52, R8.reuse, R12, R52 ;  /* 0x0000000c0834723c */ /* 0x042fec0000041834 */
[----:B------:R-:W-:Y:S01]  /*1a210*/  HMMA.16816.F32.BF16 R60, R8, R14, R60 ;  /* 0x0000000e083c723c */ /* 0x000fe2000004183c */
[----:B------:R-:W1:Y:S01]  /*1a220*/  LDSM.16.MT88.4 R12, [R180+0xf000] ;  /* 0x00f00000b40c783b */ /* 0x000e620000004200 */
[----:B---3--:R-:W-:Y:S01]  /*1a230*/  FFMA.FTZ R0, R204, R3, -R6 ;  /* 0x00000003cc007223 */ /* 0x008fe20000010806 */
[----:B------:R-:W-:-:S02]  /*1a240*/  MOV R204, R161 ;  /* 0x000000a100cc7202 */ /* 0x000fc40000000f00 */
[----:B------:R-:W-:Y:S01]  /*1a250*/  MOV R161, R89 ;  /* 0x0000005900a17202 */ /* 0x000fe20000000f00 */
[----:B------:R3:W-:Y:S01]  /*1a260*/  MUFU.EX2 R120, R0 ;  /* 0x0000000000787308 */ /* 0x0007e20000000800 */
[----:B----4-:R-:W-:Y:S01]  /*1a270*/  F2FP.BF16.F32.PACK_AB R9, R123, R121 ;  /* 0x000000797b09723e */ /* 0x010fe200000010ff */
[----:B---3--:R-:W-:Y:S01]  /*1a280*/  FFMA.FTZ R0, R200, R3, -R6 ;  /* 0x00000003c8007223 */ /* 0x008fe20000010806 */
[----:B------:R-:W-:-:S05]  /*1a290*/  MOV R200, R105 ;  /* 0x0000006900c87202 */ /* 0x000fca0000000f00 */
[----:B------:R3:W4:Y:S02]  /*1a2a0*/  MUFU.EX2 R116, R0 ;  /* 0x0000000000747308 */ /* 0x0007240000000800 */
[----:B---3--:R-:W-:Y:S01]  /*1a2b0*/  FFMA.FTZ R0, R199, R3, -R6 ;  /* 0x00000003c7007223 */ /* 0x008fe20000010806 */
[----:B----4-:R-:W-:Y:S02]  /*1a2c0*/  F2FP.BF16.F32.PACK_AB R8, R116, R120 ;  /* 0x000000787408723e */ /* 0x010fe400000010ff */
[----:B------:R-:W-:-:S03]  /*1a2d0*/  MOV R199, R198 ;  /* 0x000000c600c77202 */ /* 0x000fc60000000f00 */
[----:B------:R3:W-:Y:S01]  /*1a2e0*/  MUFU.EX2 R115, R0 ;  /* 0x0000000000737308 */ /* 0x0007e20000000800 */
[----:B------:R-:W-:Y:S01]  /*1a2f0*/  MOV R198, R95 ;  /* 0x0000005f00c67202 */ /* 0x000fe20000000f00 */
[----:B---3--:R-:W-:Y:S01]  /*1a300*/  FFMA.FTZ R0, R169, R3, -R6 ;  /* 0x00000003a9007223 */ /* 0x008fe20000010806 */
[----:B------:R-:W-:-:S05]  /*1a310*/  MOV R169, R71 ;  /* 0x0000004700a97202 */ /* 0x000fca0000000f00 */
[----:B------:R3:W4:Y:S02]  /*1a320*/  MUFU.EX2 R118, R0 ;  /* 0x0000000000767308 */ /* 0x0007240000000800 */
[----:B---3--:R-:W-:Y:S01]  /*1a330*/  FFMA.FTZ R0, R170, R3, -R4 ;  /* 0x00000003aa007223 */ /* 0x008fe20000010804 */
[----:B----4-:R-:W-:Y:S02]  /*1a340*/  F2FP.BF16.F32.PACK_AB R10, R118, R115 ;  /* 0x00000073760a723e */ /* 0x010fe400000010ff */
[----:B------:R-:W-:-:S03]  /*1a350*/  MOV R170, R197 ;  /* 0x000000c500aa7202 */ /* 0x000fc60000000f00 */
[----:B------:R3:W4:Y:S01]  /*1a360*/  MUFU.EX2 R114, R0 ;  /* 0x0000000000727308 */ /* 0x0007220000000800 */
[----:B------:R-:W-:Y:S01]  /*1a370*/  MOV R197, R102 ;  /* 0x0000006600c57202 */ /* 0x000fe20000000f00 */
[----:B---3--:R-:W-:Y:S01]  /*1a380*/  FFMA.FTZ R0, R157, R3, -R4 ;  /* 0x000000039d007223 */ /* 0x008fe20000010804 */
[----:B----4-:R-:W-:Y:S02]  /*1a390*/  F2FP.BF16.F32.PACK_AB R11, R114, R122 ;  /* 0x0000007a720b723e */ /* 0x010fe400000010ff */
[----:B------:R-:W-:-:S03]  /*1a3a0*/  MOV R157, R101 ;  /* 0x00000065009d7202 */ /* 0x000fc60000000f00 */
[----:B------:R3:W-:Y:S02]  /*1a3b0*/  MUFU.EX2 R110, R0 ;  /* 0x00000000006e7308 */ /* 0x0007e40000000800 */
[C---:B--2---:R-:W-:Y:S06]  /*1a3c0*/  HMMA.16816.F32.BF16 R84, R8.reuse, R48, R16 ;  /* 0x000000300854723c */ /* 0x044fec0000041810 */
[C---:B-----5:R-:W-:Y:S01]  /*1a3d0*/  HMMA.16816.F32.BF16 R64, R8.reuse, R32, R64 ;  /* 0x000000200840723c */ /* 0x060fe20000041840 */
[----:B------:R-:W-:Y:S02]  /*1a3e0*/  IMAD.MOV.U32 R48, RZ, RZ, R106 ;  /* 0x000000ffff307224 */ /* 0x000fe400078e006a */
[----:B------:R-:W-:Y:S01]  /*1a3f0*/  FADD.FTZ R16, R208, R26 ;  /* 0x0000001ad0107221 */ /* 0x000fe20000010000 */
[----:B------:R-:W-:Y:S01]  /*1a400*/  FADD.FTZ R17, R79, R78 ;  /* 0x0000004e4f117221 */ /* 0x000fe20000010000 */
[----:B------:R-:W-:Y:S01]  /*1a410*/  MOV R49, R174 ;  /* 0x000000ae00317202 */ /* 0x000fe20000000f00 */
[C---:B------:R-:W-:Y:S01]  /*1a420*/  HMMA.16816.F32.BF16 R56, R8.reuse, R34, R56 ;  /* 0x000000220838723c */ /* 0x040fe20000041838 */
[----:B---3--:R-:W-:Y:S01]  /*1a430*/  FFMA.FTZ R0, R156, R3, -R4 ;  /* 0x000000039c007223 */ /* 0x008fe20000010804 */
[----:B------:R-:W-:Y:S01]  /*1a440*/  MOV R156, R103 ;  /* 0x00000067009c7202 */ /* 0x000fe20000000f00 */
[----:B------:R-:W-:Y:S01]  /*1a450*/  FADD.FTZ R16, R96, R16 ;  /* 0x0000001060107221 */ /* 0x000fe20000010000 */
[----:B------:R-:W-:Y:S01]  /*1a460*/  MOV R208, R94 ;  /* 0x0000005e00d07202 */ /* 0x000fe20000000f00 */
[----:B------:R2:W3:Y:S01]  /*1a470*/  MUFU.EX2 R111, R0 ;  /* 0x00000000006f7308 */ /* 0x0004e20000000800 */
[C---:B------:R-:W-:Y:S01]  /*1a480*/  HMMA.16816.F32.BF16 R32, R8.reuse, R28, R44 ;  /* 0x0000001c0820723c */ /* 0x040fe2000004182c */
[----:B------:R-:W-:Y:S01]  /*1a490*/  MOV R174, R104 ;  /* 0x0000006800ae7202 */ /* 0x000fe20000000f00 */
[----:B------:R-:W-:Y:S04]  /*1a4a0*/  LDSM.16.MT88.4 R44, [R180+0xf800] ;  /* 0x00f80000b42c783b */ /* 0x000fe80000004200 */
[C---:B------:R-:W-:Y:S01]  /*1a4b0*/  HMMA.16816.F32.BF16 R40, R8.reuse, R30, R40 ;  /* 0x0000001e0828723c */ /* 0x040fe20000041828 */
[----:B------:R-:W4:Y:S05]  /*1a4c0*/  LDSM.16.MT88.4 R28, [R178+0xf800] ;  /* 0x00f80000b21c783b */ /* 0x000f2a0000004200 */
[----:B------:R-:W-:Y:S01]  /*1a4d0*/  HMMA.16816.F32.BF16 R88, R8, R50, R20 ;  /* 0x000000320858723c */ /* 0x000fe20000041814 */
[----:B------:R-:W5:Y:S01]  /*1a4e0*/  LDSM.16.MT88.4 R20, [R181+0xf800] ;  /* 0x00f80000b514783b */ /* 0x000f620000004200 */
[----:B--2---:R-:W-:Y:S01]  /*1a4f0*/  FFMA.FTZ R0, R153, R3, -R4 ;  /* 0x0000000399007223 */ /* 0x004fe20000010804 */
[----:B------:R-:W-:-:S03]  /*1a500*/  MOV R153, R100 ;  /* 0x0000006400997202 */ /* 0x000fc60000000f00 */
[C---:B-1----:R-:W-:Y:S01]  /*1a510*/  HMMA.16816.F32.BF16 R92, R8.reuse, R12, R52 ;  /* 0x0000000c085c723c */ /* 0x042fe20000041834 */
[----:B------:R-:W-:Y:S01]  /*1a520*/  LDSM.16.MT88.4 R52, [R178+0x10000] ;  /* 0x01000000b234783b */ /* 0x000fe20000004200 */
[----:B------:R1:W-:Y:S04]  /*1a530*/  MUFU.EX2 R112, R0 ;  /* 0x0000000000707308 */ /* 0x0003e80000000800 */
[----:B------:R-:W-:Y:S01]  /*1a540*/  HMMA.16816.F32.BF16 R80, R8, R14, R60 ;  /* 0x0000000e0850723c */ /* 0x000fe2000004183c */
[----:B------:R-:W-:Y:S01]  /*1a550*/  FADD.FTZ R13, R97, R17 ;  /* 0x00000011610d7221 */ /* 0x000fe20000010000 */
[----:B------:R-:W-:Y:S02]  /*1a560*/  FADD.FTZ R12, R70, R16 ;  /* 0x00000010460c7221 */ /* 0x000fe40000010000 */
[----:B------:R-:W2:Y:S01]  /*1a570*/  LDSM.16.MT88.4 R16, [R179+0xf800] ;  /* 0x00f80000b310783b */ /* 0x000ea20000004200 */
[----:B------:R-:W-:Y:S01]  /*1a580*/  FADD.FTZ R26, R99, R13 ;  /* 0x0000000d631a7221 */ /* 0x000fe20000010000 */
[----:B------:R-:W-:Y:S01]  /*1a590*/  FADD.FTZ R13, R98, R12 ;  /* 0x0000000c620d7221 */ /* 0x000fe20000010000 */
[----:B---3--:R-:W-:Y:S01]  /*1a5a0*/  F2FP.BF16.F32.PACK_AB R9, R111, R110 ;  /* 0x0000006e6f09723e */ /* 0x008fe200000010ff */
[----:B------:R-:W-:Y:S01]  /*1a5b0*/  FFMA.FTZ R14, R131, R3, -R4 ;  /* 0x00000003830e7223 */ /* 0x000fe20000010804 */
[----:B------:R-:W-:Y:S01]  /*1a5c0*/  FADD.FTZ R12, R153, R26 ;  /* 0x0000001a990c7221 */ /* 0x000fe20000010000 */
[----:B------:R-:W-:-:S02]  /*1a5d0*/  MOV R153, R48 ;  /* 0x0000003000997202 */ /* 0x000fc40000000f00 */
[----:B------:R-:W-:Y:S01]  /*1a5e0*/  MUFU.EX2 R98, R14 ;  /* 0x0000000e00627308 */ /* 0x000fe20000000800 */
[----:B-1----:R-:W-:Y:S01]  /*1a5f0*/  FFMA.FTZ R0, R152, R3, -R4 ;  /* 0x0000000398007223 */ /* 0x002fe20000010804 */
[----:B------:R-:W-:Y:S01]  /*1a600*/  MOV R152, R156 ;  /* 0x0000009c00987202 */ /* 0x000fe20000000f00 */
[----:B------:R-:W-:Y:S01]  /*1a610*/  FADD.FTZ R12, R153, R12 ;  /* 0x0000000c990c7221 */ /* 0x000fe20000010000 */
[----:B------:R-:W-:Y:S02]  /*1a620*/  MOV R156, R49 ;  /* 0x00000031009c7202 */ /* 0x000fe40000000f00 */
[----:B------:R-:W-:Y:S02]  /*1a630*/  LDSM.16.MT88.4 R48, [R181+0x10000] ;  /* 0x01000000b530783b */ /* 0x000fe40000004200 */
        /* <DEDUP_REMOVED lines=14> */
[C---:B----4-:R-:W-:Y:S06]  /*1a720*/  HMMA.16816.F32.BF16 R72, R8.reuse, R28, R64 ;  /* 0x0000001c0848723c */ /* 0x050fec0000041840 */
[C---:B-----5:R-:W-:Y:S06]  /*1a730*/  HMMA.16816.F32.BF16 R64, R8.reuse, R20, R32 ;  /* 0x000000140840723c */ /* 0x060fec0000041820 */
[C---:B------:R-:W-:Y:S01]  /*1a740*/  HMMA.16816.F32.BF16 R60, R8.reuse, R22, R40 ;  /* 0x00000016083c723c */ /* 0x040fe20000041828 */
[-CC-:B-1----:R-:W-:Y:S01]  /*1a750*/  FFMA.FTZ R0, R148, R3.reuse, -R4.reuse ;  /* 0x0000000394007223 */ /* 0x182fe20000010804 */
[----:B------:R-:W1:Y:S03]  /*1a760*/  LDSM.16.MT88.4 R20, [R180+0x10000] ;  /* 0x01000000b414783b */ /* 0x000e660000004200 */
[----:B------:R3:W-:Y:S01]  /*1a770*/  MUFU.EX2 R103, R0 ;  /* 0x0000000000677308 */ /* 0x0007e20000000800 */
[C---:B------:R-:W-:Y:S01]  /*1a780*/  HMMA.16816.F32.BF16 R68, R8.reuse, R30, R56 ;  /* 0x0000001e0844723c */ /* 0x040fe20000041838 */
[----:B------:R-:W4:Y:S05]  /*1a790*/  LDSM.16.MT88.4 R28, [R179+0x10000] ;  /* 0x01000000b31c783b */ /* 0x000f2a0000004200 */
[C---:B--2---:R-:W-:Y:S06]  /*1a7a0*/  HMMA.16816.F32.BF16 R56, R8.reuse, R16, R84 ;  /* 0x000000100838723c */ /* 0x044fec0000041854 */
[----:B------:R-:W-:Y:S01]  /*1a7b0*/  HMMA.16816.F32.BF16 R32, R8, R18, R88 ;  /* 0x000000120820723c */ /* 0x000fe20000041858 */
[----:B---3--:R-:W-:-:S05]  /*1a7c0*/  FFMA.FTZ R0, R130, R3, -R4 ;  /* 0x0000000382007223 */ /* 0x008fca0000010804 */
[C---:B------:R-:W-:Y:S01]  /*1a7d0*/  HMMA.16816.F32.BF16 R40, R8.reuse, R44, R92 ;  /* 0x0000002c0828723c */ /* 0x040fe2000004185c */
[----:B------:R2:W-:Y:S05]  /*1a7e0*/  MUFU.EX2 R104, R0 ;  /* 0x0000000000687308 */ /* 0x0005ea0000000800 */
[----:B------:R-:W-:Y:S07]  /*1a7f0*/  HMMA.16816.F32.BF16 R80, R8, R46, R80 ;  /* 0x0000002e0850723c */ /* 0x000fee0000041850 */
[----:B------:R-:W-:-:S04]  /*1a800*/  FFMA.FTZ R9, R210, R3, -R4 ;  /* 0x00000003d2097223 */ /* 0x000fc80000010804 */
[----:B------:R-:W-:Y:S01]  /*1a810*/  MUFU.EX2 R85, R9 ;  /* 0x0000000900557308 */ /* 0x000fe20000000800 */
[----:B--2---:R-:W-:-:S07]  /*1a820*/  FFMA.FTZ R0, R128, R3, -R4 ;  /* 0x0000000380007223 */ /* 0x004fce0000010804 */
[----:B------:R2:W3:Y:S02]  /*1a830*/  MUFU.EX2 R102, R0 ;  /* 0x0000000000667308 */ /* 0x0004e40000000800 */
[----:B--2---:R-:W-:Y:S01]  /*1a840*/  FFMA.FTZ R0, R129, R3, -R4 ;  /* 0x0000000381007223 */ /* 0x004fe20000010804 */
[----:B---3--:R-:W-:-:S05]  /*1a850*/  F2FP.BF16.F32.PACK_AB R15, R102, R104 ;  /* 0x00000068660f723e */ /* 0x008fca00000010ff */
[----:B------:R2:W3:Y:S02]  /*1a860*/  MUFU.EX2 R101, R0 ;  /* 0x0000000000657308 */ /* 0x0004e40000000800 */
[----:B--2---:R-:W-:Y:S01]  /*1a870*/  FFMA.FTZ R0, R202, R3, -R6 ;  /* 0x00000003ca007223 */ /* 0x004fe20000010806 */
[----:B---3--:R-:W-:-:S05]  /*1a880*/  F2FP.BF16.F32.PACK_AB R9, R98, R101 ;  /* 0x000000656209723e */ /* 0x008fca00000010ff */
[----:B------:R2:W-:Y:S02]  /*1a890*/  MUFU.EX2 R100, R0 ;  /* 0x0000000000647308 */ /* 0x0005e40000000800 */
[----:B--2---:R-:W-:-:S06]  /*1a8a0*/  FFMA.FTZ R0, R201, R3, -R6 ;  /* 0x00000003c9007223 */ /* 0x004fcc0000010806 */
[----:B------:R2:W-:Y:S02]  /*1a8b0*/  MUFU.EX2 R97, R0 ;  /* 0x0000000000617308 */ /* 0x0005e40000000800 */
[----:B--2---:R-:W-:-:S06]  /*1a8c0*/  FFMA.FTZ R0, R155, R3, -R6 ;  /* 0x000000039b007223 */ /* 0x004fcc0000010806 */
[----:B------:R2:W-:Y:S02]  /*1a8d0*/  MUFU.EX2 R99, R0 ;  /* 0x0000000000637308 */ /* 0x0005e40000000800 */
[----:B--2---:R-:W-:-:S06]  /*1a8e0*/  FFMA.FTZ R0, R150, R3, -R6 ;  /* 0x0000000396007223 */ /* 0x004fcc0000010806 */
[----:B------:R2:W3:Y:S02]  /*1a8f0*/  MUFU.EX2 R96, R0 ;  /* 0x0000000000607308 */ /* 0x0004e40000000800 */
[----:B--2---:R-:W-:Y:S01]  /*1a900*/  FADD.FTZ R0, R152, R13 ;  /* 0x0000000d98007221 */ /* 0x004fe20000010000 */
[----:B------:R-:W-:Y:S01]  /*1a910*/  FADD.FTZ R13, R157, R12 ;  /* 0x0000000c9d0d7221 */ /* 0x000fe20000010000 */
[----:B------:R-:W-:Y:S01]  /*1a920*/  FFMA.FTZ R12, R151, R3, -R4 ;  /* 0x00000003970c7223 */ /* 0x000fe20000010804 */
[----:B---3--:R-:W-:Y:S01]  /*1a930*/  F2FP.BF16.F32.PACK_AB R14, R96, R99 ;  /* 0x00000063600e723e */ /* 0x008fe200000010ff */
[----:B------:R-:W-:Y:S01]  /*1a940*/  FADD.FTZ R0, R156, R0 ;  /* 0x000000009c007221 */ /* 0x000fe20000010000 */
[----:B------:R-:W-:Y:S01]  /*1a950*/  FADD.FTZ R16, R169, R13 ;  /* 0x0000000da9107221 */ /* 0x000fe20000010000 */
[----:B------:R2:W3:Y:S01]  /*1a960*/  MUFU.EX2 R90, R12 ;  /* 0x0000000c005a7308 */ /* 0x0004e20000000800 */
[----:B------:R-:W-:Y:S01]  /*1a970*/  F2FP.BF16.F32.PACK_AB R13, R103, R106 ;  /* 0x0000006a670d723e */ /* 0x000fe200000010ff */
[----:B------:R-:W-:Y:S01]  /*1a980*/  FADD.FTZ R0, R170, R0 ;  /* 0x00000000aa007221 */ /* 0x000fe20000010000 */
[----:B------:R-:W-:Y:S01]  /*1a990*/  FADD.FTZ R8, R200, R16 ;  /* 0x00000010c8087221 */ /* 0x000fe20000010000 */
[----:B------:R-:W-:Y:S02]  /*1a9a0*/  LDSM.16.MT88.4 R152, [R181+0x11800] ;  /* 0x01180000b598783b */ /* 0x000fe40000004200 */
[----:B------:R-:W-:Y:S01]  /*1a9b0*/  FADD.FTZ R17, R199, R0 ;  /* 0x00000000c7117221 */ /* 0x000fe20000010000 */
[----:B------:R-:W-:Y:S01]  /*1a9c0*/  FFMA.FTZ R0, R203, R3, -R6 ;  /* 0x00000003cb007223 */ /* 0x000fe20000010806 */
[----:B------:R-:W-:-:S03]  /*1a9d0*/  FADD.FTZ R8, R168, R8 ;  /* 0x00000008a8087221 */ /* 0x000fc60000010000 */
[----:B------:R5:W-:Y:S01]  /*1a9e0*/  MUFU.EX2 R89, R0 ;  /* 0x0000000000597308 */ /* 0x000be20000000800 */
[----:B------:R-:W-:Y:S01]  /*1a9f0*/  FADD.FTZ R8, R197, R8 ;  /* 0x00000008c5087221 */ /* 0x000fe20000010000 */
[----:B--2---:R-:W-:Y:S02]  /*1aa00*/  F2FP.BF16.F32.PACK_AB R12, R97, R100 ;  /* 0x00000064610c723e */ /* 0x004fe400000010ff */
[----:B---3--:R-:W-:-:S05]  /*1aa10*/  F2FP.BF16.F32.PACK_AB R11, R85, R90 ;  /* 0x0000005a550b723e */ /* 0x008fca00000010ff */
[----:B------:R-:W-:Y:S01]  /*1aa20*/  HMMA.16816.F32.BF16 R72, R12, R52, R72 ;  /* 0x000000340c48723c */ /* 0x000fe20000041848 */
[----:B-----5:R-:W-:-:S05]  /*1aa30*/  FFMA.FTZ R0, R206, R3, -R6 ;  /* 0x00000003ce007223 */ /* 0x020fca0000010806 */
[C---:B------:R-:W-:Y:S01]  /*1aa40*/  HMMA.16816.F32.BF16 R68, R12.reuse, R54, R68 ;  /* 0x000000360c44723c */ /* 0x040fe20000041844 */
[----:B------:R-:W2:Y:S01]  /*1aa50*/  LDSM.16.MT88.4 R52, [R178+0x10800] ;  /* 0x01080000b234783b */ /* 0x000ea20000004200 */
[----:B------:R3:W-:Y:S04]  /*1aa60*/  MUFU.EX2 R88, R0 ;  /* 0x0000000000587308 */ /* 0x0007e80000000800 */
[C---:B-1----:R-:W-:Y:S06]  /*1aa70*/  HMMA.16816.F32.BF16 R40, R12.reuse, R20, R40 ;  /* 0x000000140c28723c */ /* 0x042fec0000041828 */
[C---:B------:R-:W-:Y:S06]  /*1aa80*/  HMMA.16816.F32.BF16 R64, R12.reuse, R48, R64 ;  /* 0x000000300c40723c */ /* 0x040fec0000041840 */
[C---:B------:R-:W-:Y:S01]  /*1aa90*/  HMMA.16816.F32.BF16 R60, R12.reuse, R50, R60 ;  /* 0x000000320c3c723c */ /* 0x040fe2000004183c */
[-CC-:B---3--:R-:W-:Y:S01]  /*1aaa0*/  FFMA.FTZ R0, R205, R3.reuse, -R6.reuse ;  /* 0x00000003cd007223 */ /* 0x188fe20000010806 */
[----:B------:R-:W1:Y:S03]  /*1aab0*/  LDSM.16.MT88.4 R48, [R181+0x10800] ;  /* 0x01080000b530783b */ /* 0x000e660000004200 */
[----:B------:R3:W-:Y:S01]  /*1aac0*/  MUFU.EX2 R87, R0 ;  /* 0x0000000000577308 */ /* 0x0007e20000000800 */
[C---:B----4-:R-:W-:Y:S06]  /*1aad0*/  HMMA.16816.F32.BF16 R56, R12.reuse, R28, R56 ;  /* 0x0000001c0c38723c */ /* 0x050fec0000041838 */
[C---:B------:R-:W-:Y:S01]  /*1aae0*/  HMMA.16816.F32.BF16 R44, R12.reuse, R30, R32 ;  /* 0x0000001e0c2c723c */ /* 0x040fe20000041820 */
[----:B------:R-:W4:Y:S04]  /*1aaf0*/  LDSM.16.MT88.4 R28, [R179+0x10800] ;  /* 0x01080000b31c783b */ /* 0x000f280000004200 */
[----:B------:R-:W-:Y:S01]  /*1ab00*/  LDSM.16.MT88.4 R32, [R178+0x11000] ;  /* 0x01100000b220783b */ /* 0x000fe20000004200 */
[----:B------:R-:W-:Y:S01]  /*1ab10*/  HMMA.16816.F32.BF16 R20, R12, R22, R80 ;  /* 0x000000160c14723c */ /* 0x000fe20000041850 */
[----:B---3--:R-:W-:-:S06]  /*1ab20*/  FFMA.FTZ R0, R207, R3, -R6 ;  /* 0x00000003cf007223 */ /* 0x008fcc0000010806 */
[-CC-:B------:R-:W-:Y:S01]  /*1ab30*/  FFMA.FTZ R12, R214, R3.reuse, -R4.reuse ;  /* 0x00000003d60c7223 */ /* 0x180fe20000010804 */
[----:B------:R3:W5:Y:S01]  /*1ab40*/  MUFU.EX2 R86, R0 ;  /* 0x0000000000567308 */ /* 0x0007620000000800 */
[----:B------:R-:W-:-:S07]  /*1ab50*/  FFMA.FTZ R14, R229, R3, -R4 ;  /* 0x00000003e50e7223 */ /* 0x000fce0000010804 */
[----:B------:R2:W-:Y:S01]  /*1ab60*/  MUFU.EX2 R79, R12 ;  /* 0x0000000c004f7308 */ /* 0x0005e20000000800 */
[----:B---3--:R-:W-:Y:S01]  /*1ab70*/  FADD.FTZ R0, R204, R17 ;  /* 0x00000011cc007221 */ /* 0x008fe20000010000 */
[----:B------:R-:W-:Y:S01]  /*1ab80*/  FADD.FTZ R17, R196, R8 ;  /* 0x00000008c4117221 */ /* 0x000fe20000010000 */
[----:B------:R-:W-:Y:S01]  /*1ab90*/  FFMA.FTZ R8, R211, R3, -R4 ;  /* 0x00000003d3087223 */ /* 0x000fe20000010804 */
[----:B-----5:R-:W-:Y:S01]  /*1aba0*/  F2FP.BF16.F32.PACK_AB R10, R86, R87 ;  /* 0x00000057560a723e */ /* 0x020fe200000010ff */
[----:B------:R-:W-:-:S03]  /*1abb0*/  FADD.FTZ R0, R174, R0 ;  /* 0x00000000ae007221 */ /* 0x000fc60000010000 */
[----:B------:R3:W-:Y:S01]  /*1abc0*/  MUFU.EX2 R84, R8 ;  /* 0x0000000800547308 */ /* 0x0007e20000000800 */
[----:B------:R-:W-:-:S04]  /*1abd0*/  FADD.FTZ R0, R175, R0 ;  /* 0x00000000af007221 */ /* 0x000fc80000010000 */
[----:B------:R-:W-:Y:S01]  /*1abe0*/  FADD.FTZ R16, R208, R0 ;  /* 0x00000000d0107221 */ /* 0x000fe20000010000 */
[----:B------:R-:W-:-:S03]  /*1abf0*/  FADD.FTZ R0, R209, R17 ;  /* 0x00000011d1007221 */ /* 0x000fc60000010000 */
[----:B------:R-:W-:Y:S01]  /*1ac00*/  FADD.FTZ R13, R213, R16 ;  /* 0x00000010d50d7221 */ /* 0x000fe20000010000 */
[----:B--2---:R-:W-:Y:S01]  /*1ac10*/  FADD.FTZ R12, R173, R0 ;  /* 0x00000000ad0c7221 */ /* 0x004fe20000010000 */
[----:B------:R-:W2:Y:S02]  /*1ac20*/  LDSM.16.MT88.4 R16, [R180+0x10800] ;  /* 0x01080000b410783b */ /* 0x000ea40000004200 */
[----:B------:R-:W-:Y:S01]  /*1ac30*/  FADD.FTZ R0, R195, R13 ;  /* 0x0000000dc3007221 */ /* 0x000fe20000010000 */
[----:B------:R-:W-:Y:S01]  /*1ac40*/  FFMA.FTZ R13, R215, R3, -R4 ;  /* 0x00000003d70d7223 */ /* 0x000fe20000010804 */
[----:B------:R-:W-:Y:S01]  /*1ac50*/  FADD.FTZ R12, R198, R12 ;  /* 0x0000000cc60c7221 */ /* 0x000fe20000010000 */
[----:B---3--:R-:W-:Y:S01]  /*1ac60*/  F2FP.BF16.F32.PACK_AB R8, R88, R89 ;  /* 0x000000595808723e */ /* 0x008fe200000010ff */
[----:B------:R-:W-:Y:S01]  /*1ac70*/  FADD.FTZ R0, R163, R0 ;  /* 0x00000000a3007221 */ /* 0x000fe20000010000 */
[----:B------:R3:W-:Y:S03]  /*1ac80*/  MUFU.EX2 R78, R13 ;  /* 0x0000000d004e7308 */ /* 0x0007e60000000800 */
[----:B------:R-:W-:-:S02]  /*1ac90*/  FADD.FTZ R0, R193, R0 ;  /* 0x00000000c1007221 */ /* 0x000fc40000010000 */
[----:B------:R-:W-:Y:S02]  /*1aca0*/  HMMA.16816.F32.BF16 R68, R8, R54, R68 ;  /* 0x000000360844723c */ /* 0x000fe40000041844 */
[----:B------:R-:W-:-:S04]  /*1acb0*/  FADD.FTZ R0, R192, R0 ;  /* 0x00000000c0007221 */ /* 0x000fc80000010000 */
[----:B------:R-:W-:Y:S01]  /*1acc0*/  FADD.FTZ R0, R162, R0 ;  /* 0x00000000a2007221 */ /* 0x000fe20000010000 */
[C---:B------:R-:W-:Y:S03]  /*1acd0*/  HMMA.16816.F32.BF16 R72, R8.reuse, R52, R72 ;  /* 0x000000340848723c */ /* 0x040fe60000041848 */
[----:B------:R-:W-:Y:S01]  /*1ace0*/  FADD.FTZ R0, R161, R0 ;  /* 0x00000000a1007221 */ /* 0x000fe20000010000 */
[----:B---3--:R-:W-:Y:S01]  /*1acf0*/  FADD.FTZ R13, R172, R12 ;  /* 0x0000000cac0d7221 */ /* 0x008fe20000010000 */
[----:B------:R-:W-:Y:S02]  /*1ad00*/  FFMA.FTZ R12, R224, R3, -R6 ;  /* 0x00000003e00c7223 */ /* 0x000fe40000010806 */
[----:B------:R-:W-:Y:S01]  /*1ad10*/  FADD.FTZ R0, R249, R0 ;  /* 0x00000000f9007221 */ /* 0x000fe20000010000 */
[----:B-1----:R-:W-:Y:S01]  /*1ad20*/  HMMA.16816.F32.BF16 R64, R8, R48, R64 ;  /* 0x000000300840723c */ /* 0x002fe20000041840 */
[----:B------:R-:W-:-:S02]  /*1ad30*/  FADD.FTZ R13, R77, R13 ;  /* 0x0000000d4d0d7221 */ /* 0x000fc40000010000 */
[----:B------:R1:W-:Y:S01]  /*1ad40*/  MUFU.EX2 R77, R12 ;  /* 0x0000000c004d7308 */ /* 0x0003e20000000800 */
[----:B------:R-:W-:Y:S01]  /*1ad50*/  FADD.FTZ R0, R250, R0 ;  /* 0x00000000fa007221 */ /* 0x000fe20000010000 */
[----:B------:R-:W-:Y:S01]  /*1ad60*/  FADD.FTZ R13, R194, R13 ;  /* 0x0000000dc20d7221 */ /* 0x000fe20000010000 */
[----:B------:R-:W-:Y:S02]  /*1ad70*/  HMMA.16816.F32.BF16 R60, R8, R50, R60 ;  /* 0x00000032083c723c */ /* 0x000fe4000004183c */
[----:B------:R-:W-:Y:S01]  /*1ad80*/  FADD.FTZ R0, R166, R0 ;  /* 0x00000000a6007221 */ /* 0x000fe20000010000 */
[----:B------:R-:W-:-:S03]  /*1ad90*/  FADD.FTZ R13, R167, R13 ;  /* 0x0000000da70d7221 */ /* 0x000fc60000010000 */
[----:B------:R-:W-:Y:S01]  /*1ada0*/  FADD.FTZ R0, R244, R0 ;  /* 0x00000000f4007221 */ /* 0x000fe20000010000 */
[----:B------:R-:W-:Y:S01]  /*1adb0*/  FADD.FTZ R13, R165, R13 ;  /* 0x0000000da50d7221 */ /* 0x000fe20000010000 */
[----:B----4-:R-:W-:Y:S02]  /*1adc0*/  HMMA.16816.F32.BF16 R48, R8, R30, R44 ;  /* 0x0000001e0830723c */ /* 0x010fe4000004182c */
[----:B------:R-:W-:Y:S01]  /*1add0*/  FADD.FTZ R0, R241, R0 ;  /* 0x00000000f1007221 */ /* 0x000fe20000010000 */
[----:B------:R-:W-:Y:S01]  /*1ade0*/  FADD.FTZ R13, R248, R13 ;  /* 0x0000000df80d7221 */ /* 0x000fe20000010000 */
[----:B-1----:R-:W-:-:S03]  /*1adf0*/  FFMA.FTZ R12, R216, R3, -R6 ;  /* 0x00000003d80c7223 */ /* 0x002fc60000010806 */
[----:B------:R-:W-:Y:S01]  /*1ae00*/  FADD.FTZ R13, R247, R13 ;  /* 0x0000000df70d7221 */ /* 0x000fe20000010000 */
[----:B------:R-:W-:Y:S01]  /*1ae10*/  FADD.FTZ R0, R243, R0 ;  /* 0x00000000f3007221 */ /* 0x000fe20000010000 */
[----:B--2---:R-:W-:Y:S01]  /*1ae20*/  HMMA.16816.F32.BF16 R44, R8, R16, R40 ;  /* 0x00000010082c723c */ /* 0x004fe20000041828 */
[----:B------:R1:W2:Y:S01]  /*1ae30*/  MUFU.EX2 R55, R12 ;  /* 0x0000000c00377308 */ /* 0x0002a20000000800 */
[----:B------:R-:W-:-:S04]  /*1ae40*/  FADD.FTZ R13, R245, R13 ;  /* 0x0000000df50d7221 */ /* 0x000fc80000010000 */
[----:B------:R-:W-:Y:S01]  /*1ae50*/  FADD.FTZ R13, R246, R13 ;  /* 0x0000000df60d7221 */ /* 0x000fe20000010000 */
[C---:B------:R-:W-:Y:S01]  /*1ae60*/  HMMA.16816.F32.BF16 R40, R8.reuse, R18, R20 ;  /* 0x000000120828723c */ /* 0x040fe20000041814 */
[----:B------:R-:W3:Y:S02]  /*1ae70*/  LDSM.16.MT88.4 R20, [R179+0x11000] ;  /* 0x01100000b314783b */ /* 0x000ee40000004200 */
[----:B------:R-:W-:Y:S02]  /*1ae80*/  FADD.FTZ R13, R240, R13 ;  /* 0x0000000df00d7221 */ /* 0x000fe40000010000 */
[----:B------:R-:W-:Y:S01]  /*1ae90*/  LDSM.16.MT88.4 R16, [R180+0x11000] ;  /* 0x01100000b410783b */ /* 0x000fe20000004200 */
[----:B------:R-:W-:Y:S01]  /*1aea0*/  HMMA.16816.F32.BF16 R56, R8, R28, R56 ;  /* 0x0000001c0838723c */ /* 0x000fe20000041838 */
[----:B------:R-:W-:Y:S02]  /*1aeb0*/  FADD.FTZ R13, R239, R13 ;  /* 0x0000000def0d7221 */ /* 0x000fe40000010000 */
[----:B------:R-:W4:Y:S01]  /*1aec0*/  LDSM.16.MT88.4 R28, [R181+0x11000] ;  /* 0x01100000b51c783b */ /* 0x000f220000004200 */
[----:B-1----:R-:W-:Y:S01]  /*1aed0*/  FFMA.FTZ R12, R225, R3, -R6 ;  /* 0x00000003e10c7223 */ /* 0x002fe20000010806 */
[----:B------:R-:W-:-:S02]  /*1aee0*/  FADD.FTZ R13, R37, R13 ;  /* 0x0000000d250d7221 */ /* 0x000fc40000010000 */
[----:B--2---:R-:W-:Y:S01]  /*1aef0*/  F2FP.BF16.F32.PACK_AB R8, R55, R77 ;  /* 0x0000004d3708723e */ /* 0x004fe200000010ff */
[----:B------:R1:W-:Y:S01]  /*1af00*/  MUFU.EX2 R54, R12 ;  /* 0x0000000c00367308 */ /* 0x0003e20000000800 */
[----:B------:R-:W-:Y:S01]  /*1af10*/  FADD.FTZ R13, R238, R13 ;  /* 0x0000000dee0d7221 */ /* 0x000fe20000010000 */
[----:B------:R-:W-:Y:S01]  /*1af20*/  F2FP.BF16.F32.PACK_AB R9, R79, R84 ;  /* 0x000000544f09723e */ /* 0x000fe200000010ff */
[----:B-1----:R-:W-:-:S05]  /*1af30*/  FFMA.FTZ R12, R226, R3, -R6 ;  /* 0x00000003e20c7223 */ /* 0x002fca0000010806 */
[----:B------:R1:W2:Y:S02]  /*1af40*/  MUFU.EX2 R53, R12 ;  /* 0x0000000c00357308 */ /* 0x0002a40000000800 */
[----:B-1----:R-:W-:Y:S01]  /*1af50*/  FFMA.FTZ R12, R227, R3, -R4 ;  /* 0x00000003e30c7223 */ /* 0x002fe20000010804 */
[----:B--2---:R-:W-:-:S05]  /*1af60*/  F2FP.BF16.F32.PACK_AB R10, R53, R54 ;  /* 0x00000036350a723e */ /* 0x004fca00000010ff */
[----:B------:R1:W2:Y:S02]  /*1af70*/  MUFU.EX2 R52, R12 ;  /* 0x0000000c00347308 */ /* 0x0002a40000000800 */
[----:B-1----:R-:W-:Y:S01]  /*1af80*/  FADD.FTZ R12, R242, R0 ;  /* 0x00000000f20c7221 */ /* 0x002fe20000010000 */
[-C--:B------:R-:W-:Y:S01]  /*1af90*/  FFMA.FTZ R0, R228, R3.reuse, -R4 ;  /* 0x00000003e4007223 */ /* 0x080fe20000010804 */
[----:B--2---:R-:W-:Y:S02]  /*1afa0*/  F2FP.BF16.F32.PACK_AB R11, R52, R78 ;  /* 0x0000004e340b723e */ /* 0x004fe400000010ff */
[----:B------:R-:W-:Y:S02]  /*1afb0*/  FADD.FTZ R12, R237, R12 ;  /* 0x0000000ced0c7221 */ /* 0x000fe40000010000 */
[----:B------:R1:W-:Y:S03]  /*1afc0*/  MUFU.EX2 R37, R0 ;  /* 0x0000000000257308 */ /* 0x0003e60000000800 */
[C---:B---3--:R-:W-:Y:S06]  /*1afd0*/  HMMA.16816.F32.BF16 R148, R8.reuse, R20, R56 ;  /* 0x000000140894723c */ /* 0x048fec0000041838 */
[C---:B----4-:R-:W-:Y:S06]  /*1afe0*/  HMMA.16816.F32.BF16 R156, R8.reuse, R28, R64 ;  /* 0x0000001c089c723c */ /* 0x050fec0000041840 */
[C---:B------:R-:W-:Y:S01]  /*1aff0*/  HMMA.16816.F32.BF16 R60, R8.reuse, R30, R60 ;  /* 0x0000001e083c723c */ /* 0x040fe2000004183c */
[----:B-1----:R-:W-:Y:S01]  /*1b000*/  FADD.FTZ R0, R164, R12 ;  /* 0x0000000ca4007221 */ /* 0x002fe20000010000 */
[----:B------:R-:W-:Y:S01]  /*1b010*/  FADD.FTZ R12, R36, R13 ;  /* 0x0000000d240c7221 */ /* 0x000fe20000010000 */
[----:B------:R-:W-:Y:S01]  /*1b020*/  FFMA.FTZ R13, R230, R3, -R4 ;  /* 0x00000003e60d7223 */ /* 0x000fe20000010804 */
[----:B------:R-:W1:Y:S01]  /*1b030*/  MUFU.EX2 R36, R14 ;  /* 0x0000000e00247308 */ /* 0x000e620000000800 */
[----:B------:R-:W-:Y:S01]  /*1b040*/  FADD.FTZ R0, R212, R0 ;  /* 0x00000000d4007221 */ /* 0x000fe20000010000 */
[----:B------:R-:W-:Y:S01]  /*1b050*/  FADD.FTZ R12, R147, R12 ;  /* 0x0000000c930c7221 */ /* 0x000fe20000010000 */
[----:B------:R-:W-:Y:S02]  /*1b060*/  HMMA.16816.F32.BF16 R164, R8, R32, R72 ;  /* 0x0000002008a4723c */ /* 0x000fe40000041848 */
[----:B------:R-:W-:Y:S01]  /*1b070*/  FADD.FTZ R0, R236, R0 ;  /* 0x00000000ec007221 */ /* 0x000fe20000010000 */
[----:B------:R-:W-:-:S02]  /*1b080*/  FADD.FTZ R12, R27, R12 ;  /* 0x0000000c1b0c7221 */ /* 0x000fc40000010000 */
[----:B------:R2:W-:Y:S01]  /*1b090*/  MUFU.EX2 R27, R13 ;  /* 0x0000000d001b7308 */ /* 0x0005e20000000800 */
[----:B------:R-:W-:Y:S01]  /*1b0a0*/  FADD.FTZ R0, R146, R0 ;  /* 0x0000000092007221 */ /* 0x000fe20000010000 */
[----:B------:R-:W-:Y:S01]  /*1b0b0*/  FADD.FTZ R12, R160, R12 ;  /* 0x0000000ca00c7221 */ /* 0x000fe20000010000 */
[----:B------:R-:W-:Y:S01]  /*1b0c0*/  HMMA.16816.F32.BF16 R32, R8, R34, R68 ;  /* 0x000000220820723c */ /* 0x000fe20000041844 */
[----:B------:R-:W3:Y:S01]  /*1b0d0*/  LDSM.16.MT88.4 R160, [R178+0x11800] ;  /* 0x01180000b2a0783b */ /* 0x000ee20000004200 */
[----:B------:R-:W-:Y:S01]  /*1b0e0*/  FADD.FTZ R0, R143, R0 ;  /* 0x000000008f007221 */ /* 0x000fe20000010000 */
[----:B------:R-:W-:-:S03]  /*1b0f0*/  FADD.FTZ R12, R142, R12 ;  /* 0x0000000c8e0c7221 */ /* 0x000fc60000010000 */
[----:B------:R-:W-:Y:S01]  /*1b100*/  FADD.FTZ R0, R144, R0 ;  /* 0x0000000090007221 */ /* 0x000fe20000010000 */
[----:B------:R-:W-:Y:S01]  /*1b110*/  FADD.FTZ R12, R141, R12 ;  /* 0x0000000c8d0c7221 */ /* 0x000fe20000010000 */
[C---:B------:R-:W-:Y:S02]  /*1b120*/  HMMA.16816.F32.BF16 R20, R8.reuse, R22, R48 ;  /* 0x000000160814723c */ /* 0x040fe40000041830 */
[----:B------:R-:W-:Y:S01]  /*1b130*/  FADD.FTZ R0, R145, R0 ;  /* 0x0000000091007221 */ /* 0x000fe20000010000 */
[----:B------:R-:W-:Y:S01]  /*1b140*/  FADD.FTZ R12, R139, R12 ;  /* 0x0000000c8b0c7221 */ /* 0x000fe20000010000 */
[----:B------:R-:W4:Y:S01]  /*1b150*/  LDSM.16.MT88.4 R144, [R179+0x11800] ;  /* 0x01180000b390783b */ /* 0x000f220000004200 */
[----:B--2---:R-:W-:Y:S01]  /*1b160*/  FFMA.FTZ R13, R231, R3, -R6 ;  /* 0x00000003e70d7223 */ /* 0x004fe20000010806 */
[----:B------:R-:W-:Y:S01]  /*1b170*/  FADD.FTZ R0, R138, R0 ;  /* 0x000000008a007221 */ /* 0x000fe20000010000 */
[----:B------:R-:W-:Y:S01]  /*1b180*/  FADD.FTZ R12, R140, R12 ;  /* 0x0000000c8c0c7221 */ /* 0x000fe20000010000 */
[----:B------:R-:W-:Y:S01]  /*1b190*/  HMMA.16816.F32.BF16 R44, R8, R16, R44 ;  /* 0x00000010082c723c */ /* 0x000fe2000004182c */
[----:B------:R2:W-:Y:S01]  /*1b1a0*/  MUFU.EX2 R26, R13 ;  /* 0x0000000d001a7308 */ /* 0x0005e20000000800 */
[----:B------:R-:W-:Y:S01]  /*1b1b0*/  FADD.FTZ R0, R134, R0 ;  /* 0x0000000086007221 */ /* 0x000fe20000010000 */
[----:B------:R-:W-:-:S03]  /*1b1c0*/  FADD.FTZ R12, R135, R12 ;  /* 0x0000000c870c7221 */ /* 0x000fc60000010000 */
[----:B------:R-:W-:Y:S01]  /*1b1d0*/  FADD.FTZ R0, R136, R0 ;  /* 0x0000000088007221 */ /* 0x000fe20000010000 */
[----:B------:R-:W-:Y:S01]  /*1b1e0*/  HMMA.16816.F32.BF16 R40, R8, R18, R40 ;  /* 0x000000120828723c */ /* 0x000fe20000041828 */
[----:B------:R-:W5:Y:S02]  /*1b1f0*/  LDSM.16.MT88.4 R8, [R180+0x11800] ;  /* 0x01180000b408783b */ /* 0x000f640000004200 */
[----:B------:R-:W-:Y:S01]  /*1b200*/  FADD.FTZ R0, R137, R0 ;  /* 0x0000000089007221 */ /* 0x000fe20000010000 */
[----:B-1----:R-:W-:Y:S01]  /*1b210*/  F2FP.BF16.F32.PACK_AB R137, R36, R37 ;  /* 0x000000252489723e */ /* 0x002fe200000010ff */
[----:B--2---:R-:W-:-:S04]  /*1b220*/  FFMA.FTZ R13, R232, R3, -R6 ;  /* 0x00000003e80d7223 */ /* 0x004fc80000010806 */
[----:B------:R1:W2:Y:S02]  /*1b230*/  MUFU.EX2 R15, R13 ;  /* 0x0000000d000f7308 */ /* 0x0002a40000000800 */
[----:B-1----:R-:W-:Y:S01]  /*1b240*/  FFMA.FTZ R13, R233, R3, -R6 ;  /* 0x00000003e90d7223 */ /* 0x002fe20000010806 */
[----:B--2---:R-:W-:-:S05]  /*1b250*/  F2FP.BF16.F32.PACK_AB R136, R15, R26 ;  /* 0x0000001a0f88723e */ /* 0x004fca00000010ff */
[----:B------:R1:W-:Y:S02]  /*1b260*/  MUFU.EX2 R14, R13 ;  /* 0x0000000d000e7308 */ /* 0x0003e40000000800 */
[-C--:B-1----:R-:W-:Y:S01]  /*1b270*/  FFMA.FTZ R13, R234, R3.reuse, -R6 ;  /* 0x00000003ea0d7223 */ /* 0x082fe20000010806 */
[----:B------:R-:W-:Y:S01]  /*1b280*/  FADD.FTZ R6, R127, R12 ;  /* 0x0000000c7f067221 */ /* 0x000fe20000010000 */
[----:B------:R-:W-:-:S03]  /*1b290*/  FFMA.FTZ R3, R235, R3, -R4 ;  /* 0x00000003eb037223 */ /* 0x000fc60000010804 */
[----:B------:R-:W-:Y:S01]  /*1b2a0*/  FADD.FTZ R12, R125, R6 ;  /* 0x000000067d0c7221 */ /* 0x000fe20000010000 */
[----:B------:R-:W-:Y:S01]  /*1b2b0*/  FADD.FTZ R6, R124, R0 ;  /* 0x000000007c067221 */ /* 0x000fe20000010000 */
[----:B------:R-:W1:Y:S02]  /*1b2c0*/  MUFU.EX2 R13, R13 ;  /* 0x0000000d000d7308 */ /* 0x000e640000000800 */
[----:B------:R-:W-:Y:S01]  /*1b2d0*/  FADD.FTZ R0, R126, R12 ;  /* 0x0000000c7e007221 */ /* 0x000fe20000010000 */
[----:B------:R-:W-:-:S05]  /*1b2e0*/  FADD.FTZ R4, R121, R6 ;  /* 0x0000000679047221 */ /* 0x000fca0000010000 */
[----:B------:R2:W3:Y:S01]  /*1b2f0*/  MUFU.EX2 R6, R3 ;  /* 0x0000000300067308 */ /* 0x0004e20000000800 */
[----:B-1----:R-:W-:Y:S01]  /*1b300*/  F2FP.BF16.F32.PACK_AB R138, R13, R14 ;  /* 0x0000000e0d8a723e */ /* 0x002fe200000010ff */
[----:B--2---:R-:W-:Y:S01]  /*1b310*/  FADD.FTZ R3, R120, R0 ;  /* 0x0000000078037221 */ /* 0x004fe20000010000 */
[----:B------:R-:W-:Y:S01]  /*1b320*/  FADD.FTZ R0, R123, R4 ;  /* 0x000000047b007221 */ /* 0x000fe20000010000 */
[----:B---3--:R-:W-:Y:S02]  /*1b330*/  F2FP.BF16.F32.PACK_AB R139, R6, R27 ;  /* 0x0000001b068b723e */ /* 0x008fe400000010ff */
[----:B------:R-:W-:Y:S01]  /*1b340*/  FADD.FTZ R3, R116, R3 ;  /* 0x0000000374037221 */ /* 0x000fe20000010000 */
[----:B------:R-:W-:-:S03]  /*1b350*/  FADD.FTZ R0, R122, R0 ;  /* 0x000000007a007221 */ /* 0x000fc60000010000 */
[----:B------:R-:W-:Y:S01]  /*1b360*/  FADD.FTZ R3, R115, R3 ;  /* 0x0000000373037221 */ /* 0x000fe20000010000 */
[----:B------:R-:W-:Y:S01]  /*1b370*/  FADD.FTZ R0, R114, R0 ;  /* 0x0000000072007221 */ /* 0x000fe20000010000 */
[----:B------:R-:W-:Y:S02]  /*1b380*/  HMMA.16816.F32.BF16 R164, R136, R160, R164 ;  /* 0x000000a088a4723c */ /* 0x000fe400000418a4 */
        /* <DEDUP_REMOVED lines=29> */
[----:B-----5:R-:W-:Y:S02]  /*1b560*/  HMMA.16816.F32.BF16 R140, R136, R8, R44 ;  /* 0x00000008888c723c */ /* 0x020fe4000004182c */
        /* <DEDUP_REMOVED lines=17> */
[----:B------:R-:W-:-:S05]  /*1b680*/  FADD.FTZ R0, R13, R3 ;  /* 0x000000030d007221 */ /* 0x000fca0000010000 */
[----:B------:R1:W-:Y:S04]  /*1b690*/  STL [R1+0x4], R0 ;  /* 0x0000040001007387 */ /* 0x0003e80000100800 */
[----:B------:R1:W-:Y:S01]  /*1b6a0*/  STL [R1], R4 ;  /* 0x0000000401007387 */ /* 0x0003e20000100800 */
[----:B------:R-:W-:Y:S05]  /*1b6b0*/  @!P2 BRA `(.L_x_1169) ;  /* 0x0000008800c8a947 */ /* 0x000fea0003800000 */
[----:B------:R-:W2:Y:S01]  /*1b6c0*/  LDL R248, [R1+0x100] ;  /* 0x0001000001f87983 */ /* 0x000ea20000100800 */
[----:B------:R-:W-:-:S04]  /*1b6d0*/  DEPBAR.LE SB0, 0x0 ;  /* 0x000080000000791a */ /* 0x000fc80000000000 */
[----:B------:R-:W-:Y:S05]  /*1b6e0*/  WARPSYNC.ALL ;  /* 0x0000000000007948 */ /* 0x000fea0003800000 */
[----:B------:R-:W-:Y:S01]  /*1b6f0*/  BSSY B0, `(.L_x_1170) ;  /* 0x0000047000007945 */ /* 0x000fe20003800000 */
[----:B------:R-:W-:Y:S01]  /*1b700*/  BAR.SYNC.DEFER_BLOCKING 0x0 ;  /* 0x0000000000007b1d */ /* 0x000fe20000010000 */
[----:B--2---:R-:W-:-:S05]  /*1b710*/  IADD3 R252, R248, -0x2, RZ ;  /* 0xfffffffef8fc7810 */ /* 0x004fca0007ffe0ff */
[----:B------:R-:W-:Y:S05]  /*1b720*/  @!P0 BRA `(.L_x_1171) ;  /* 0x0000000400008947 */ /* 0x000fea0003800000 */
[----:B------:R-:W1:Y:S01]  /*1b730*/  LD.E R3, desc[UR6][R24.64+0x170] ;  /* 0x0001700618037980 */ /* 0x000e62000c101900 */
[----:B------:R-:W-:-:S04]  /*1b740*/  SHF.L.U32 R10, R252, 0x8, RZ ;  /* 0x00000008fc0a7819 */ /* 0x000fc800000006ff */
[----:B------:R-:W-:-:S04]  /*1b750*/  IADD3 R12, R10, 0x100, RZ ;  /* 0x000001000a0c7810 */ /* 0x000fc80007ffe0ff */
[----:B------:R-:W-:Y:S02]  /*1b760*/  IABS R11, R12 ;  /* 0x0000000c000b7213 */ /* 0x000fe40000000000 */
[-C--:B-1----:R-:W-:Y:S02]  /*1b770*/  IABS R0, R3.reuse ;  /* 0x0000000300007213 */ /* 0x082fe40000000000 */
[-C--:B------:R-:W-:Y:S02]  /*1b780*/  IABS R13, R3.reuse ;  /* 0x00000003000d7213 */ /* 0x080fe40000000000 */
[----:B------:R-:W1:Y:S01]  /*1b790*/  I2F.RP R8, R0 ;  /* 0x0000000000087306 */ /* 0x000e620000209400 */
[----:B------:R-:W-:-:S04]  /*1b7a0*/  LOP3.LUT R12, R12, R3, RZ, 0x3c, !PT ;  /* 0x000000030c0c7212 */ /* 0x000fc800078e3cff */
[----:B------:R-:W-:-:S03]  /*1b7b0*/  ISETP.GE.AND P3, PT, R12, RZ, PT ;  /* 0x000000ff0c00720c */ /* 0x000fc60003f66270 */
[----:B-1----:R-:W1:Y:S02]  /*1b7c0*/  MUFU.RCP R8, R8 ;  /* 0x0000000800087308 */ /* 0x002e640000001000 */
[----:B-1----:R-:W-:-:S06]  /*1b7d0*/  VIADD R8, R8, 0xffffffe ;  /* 0x0ffffffe08087836 */ /* 0x002fcc0000000000 */
[----:B------:R-:W1:Y:S02]  /*1b7e0*/  F2I.FTZ.U32.TRUNC.NTZ R9, R8 ;  /* 0x0000000800097305 */ /* 0x000e64000021f000 */
[----:B-1----:R-:W-:Y:S02]  /*1b7f0*/  IMAD.MOV R4, RZ, RZ, -R9 ;  /* 0x000000ffff047224 */ /* 0x002fe400078e0a09 */
[----:B------:R-:W-:Y:S02]  /*1b800*/  IMAD.MOV.U32 R8, RZ, RZ, RZ ;  /* 0x000000ffff087224 */ /* 0x000fe400078e00ff */
[----:B------:R-:W-:Y:S01]  /*1b810*/  IMAD.MOV.U32 R6, RZ, RZ, R4 ;  /* 0x000000ffff067224 */ /* 0x000fe200078e0004 */
[----:B------:R-:W-:Y:S02]  /*1b820*/  IABS R4, R10 ;  /* 0x0000000a00047213 */ /* 0x000fe40000000000 */
[----:B------:R-:W-:Y:S01]  /*1b830*/  LOP3.LUT R10, R10, R3, RZ, 0x3c, !PT ;  /* 0x000000030a0a7212 */ /* 0x000fe200078e3cff */
[----:B------:R-:W-:-:S03]  /*1b840*/  IMAD R6, R6, R0, RZ ;  /* 0x0000000006067224 */ /* 0x000fc600078e02ff */
[----:B------:R-:W-:Y:S01]  /*1b850*/  ISETP.GE.AND P1, PT, R10, RZ, PT ;  /* 0x000000ff0a00720c */ /* 0x000fe20003f26270 */
[----:B------:R-:W-:Y:S01]  /*1b860*/  IMAD.HI.U32 R6, R9, R6, R8 ;  /* 0x0000000609067227 */ /* 0x000fe200078e0008 */
[----:B------:R-:W-:-:S03]  /*1b870*/  MOV R8, R4 ;  /* 0x0000000400087202 */ /* 0x000fc60000000f00 */
[----:B------:R-:W-:Y:S02]  /*1b880*/  IMAD.MOV R9, RZ, RZ, -R13 ;  /* 0x000000ffff097224 */ /* 0x000fe400078e0a0d */
[----:B------:R-:W-:-:S04]  /*1b890*/  IMAD.HI.U32 R4, R6, R8, RZ ;  /* 0x0000000806047227 */ /* 0x000fc800078e00ff */
[----:B------:R-:W-:-:S04]  /*1b8a0*/  IMAD.HI.U32 R6, R6, R11, RZ ;  /* 0x0000000b06067227 */ /* 0x000fc800078e00ff */
[-C--:B------:R-:W-:Y:S02]  /*1b8b0*/  IMAD R8, R4, R9.reuse, R8 ;  /* 0x0000000904087224 */ /* 0x080fe400078e0208 */
        /* <DEDUP_REMOVED lines=9> */
[----:B------:R-:W-:Y:S01]  /*1b950*/  ISETP.NE.AND P2, PT, R3, RZ, PT ;  /* 0x000000ff0300720c */ /* 0x000fe20003f45270 */
[----:B------:R-:W2:Y:S01]  /*1b960*/  LD.E.64 R8, desc[UR6][R24.64+0x40] ;  /* 0x0000400618087980 */ /* 0x000ea2000c101b00 */
[----:B------:R-:W-:-:S07]  /*1b970*/  LOP3.LUT R0, RZ, R3, RZ, 0x33, !PT ;  /* 0x00000003ff007212 */ /* 0x000fce00078e33ff */
[----:B------:R-:W-:Y:S02]  /*1b980*/  @P5 IADD3 R4, R4, 0x1, RZ ;  /* 0x0000000104045810 */ /* 0x000fe40007ffe0ff */
[----:B------:R-:W-:Y:S02]  /*1b990*/  @P6 VIADD R6, R6, 0x1 ;  /* 0x0000000106066836 */ /* 0x000fe40000000000 */
[----:B------:R-:W-:Y:S02]  /*1b9a0*/  @!P1 IADD3 R4, -R4, RZ, RZ ;  /* 0x000000ff04049210 */ /* 0x000fe40007ffe1ff */
[----:B------:R-:W-:Y:S02]  /*1b9b0*/  @!P3 IMAD.MOV R6, RZ, RZ, -R6 ;  /* 0x000000ffff06b224 */ /* 0x000fe400078e0a06 */
[----:B------:R-:W-:-:S03]  /*1b9c0*/  SEL R4, R0, R4, !P2 ;  /* 0x0000000400047207 */ /* 0x000fc60005000000 */
[----:B------:R-:W-:Y:S02]  /*1b9d0*/  SEL R6, R0, R6, !P2 ;  /* 0x0000000600067207 */ /* 0x000fe40005000000 */
        /* <DEDUP_REMOVED lines=21> */
.L_x_1171:
[----:B-1----:R-:W2:Y:S02]  /*1bb30*/  LD.E R0, desc[UR6][R24.64+0x40] ;  /* 0x0000400618007980 */ /* 0x002ea4000c101900 */
[----:B--2---:R-:W-:-:S04]  /*1bb40*/  LEA R0, -R0, RZ, 0x8 ;  /* 0x000000ff00007211 */ /* 0x004fc800078e41ff */
[----:B------:R-:W-:Y:S02]  /*1bb50*/  SHF.R.S32.HI R3, RZ, 0x1f, R0 ;  /* 0x0000001fff037819 */ /* 0x000fe40000011400 */
.L_x_1172:
[----:B------:R-:W-:Y:S05]  /*1bb60*/  BSYNC B0 ;  /* 0x0000000000007941 */ /* 0x000fea0003800000 */
.L_x_1170:
[----:B------:R-:W2:Y:S04]  /*1bb70*/  LDL.LU R20, [R1+0x90] ;  /* 0x0000900001147983 */ /* 0x000ea80000300800 */
[----:B------:R-:W3:Y:S04]  /*1bb80*/  LDL.LU R19, [R1+0x94] ;  /* 0x0000940001137983 */ /* 0x000ee80000300800 */
[----:B------:R-:W4:Y:S04]  /*1bb90*/  LDL R18, [R1+0xc] ;  /* 0x00000c0001127983 */ /* 0x000f280000100800 */
[----:B------:R-:W4:Y:S04]  /*1bba0*/  LDL.LU R17, [R1+0xc0] ;  /* 0x0000c00001117983 */ /* 0x000f280000300800 */
        /* <DEDUP_REMOVED lines=13> */
[----:B------:R-:W4:Y:S01]  /*1bc80*/  LDL R66, [R1+0x8] ;  /* 0x0000080001427983 */ /* 0x000f220000100800 */
[----:B------:R-:W-:-:S02]  /*1bc90*/  ISETP.GE.AND P1, PT, R132, R251, PT ;  /* 0x000000fb8400720c */ /* 0x000fc40003f26270 */
[C---:B------:R-:W-:Y:S01]  /*1bca0*/  LEA R134, P3, R0.reuse, R218, 0x1 ;  /* 0x000000da00867211 */ /* 0x040fe200078608ff */
[----:B------:R-:W-:Y:S03]  /*1bcb0*/  STL [R1+0x174], R119 ;  /* 0x0001747701007387 */ /* 0x000fe60000100800 */
[--C-:B------:R-:W-:Y:S01]  /*1bcc0*/  LEA.HI.X R135, R0, R219, R3.reuse, 0x1, P3 ;  /* 0x000000db00877211 */ /* 0x100fe200018f0c03 */
[----:B------:R1:W-:Y:S04]  /*1bcd0*/  STL [R1+0x170], R117 ;  /* 0x0001707501007387 */ /* 0x0003e80000100800 */
[----:B------:R-:W-:Y:S02]  /*1bce0*/  STL [R1+0x16c], R39 ;  /* 0x00016c2701007387 */ /* 0x000fe40000100800 */
[----:B------:R-:W-:-:S02]  /*1bcf0*/  @!P1 IMAD.MOV.U32 R21, RZ, RZ, R3 ;  /* 0x000000ffff159224 */ /* 0x000fc400078e0003 */
[----:B------:R-:W-:Y:S04]  /*1bd00*/  @P1 STS.128 [R188+0xa000], RZ ;  /* 0x00a000ffbc001388 */ /* 0x000fe80000000c00 */
[----:B------:R-:W-:Y:S01]  /*1bd10*/  @!PT LDS RZ, [RZ] ;  /* 0x00000000fffff984 */ /* 0x000fe20000000800 */
[----:B------:R-:W-:Y:S01]  /*1bd20*/  @!PT LDS RZ, [RZ] ;  /* 0x00000000fffff984 */ /* 0x000fe20000000800 */
[----:B------:R-:W-:Y:S01]  /*1bd30*/  @!PT LDS RZ, [RZ] ;  /* 0x00000000fffff984 */ /* 0x000fe20000000800 */
[----:B------:R-:W-:Y:S04]  /*1bd40*/  @!P1 LDGSTS.E.BYPASS.LTC128B.128 [R188+0xa000], desc[UR6][R134.64] ;  /* 0x0a00000086bc9fae */ /* 0x000fe8000b901d46 */
[----:B------:R-:W-:Y:S04]  /*1bd50*/  @P1 STS.128 [R188+0xa800], RZ ;  /* 0x00a800ffbc001388 */ /* 0x000fe80000000c00 */
[----:B------:R-:W-:Y:S04]  /*1bd60*/  STL [R1+0x168], R38 ;  /* 0x0001682601007387 */ /* 0x000fe80000100800 */
[----:B------:R-:W-:Y:S04]  /*1bd70*/  STL [R1+0x164], R25 ;  /* 0x0001641901007387 */ /* 0x000fe80000100800 */
[----:B------:R-:W-:Y:S04]  /*1bd80*/  STL [R1+0x160], R24 ;  /* 0x0001601801007387 */ /* 0x000fe80000100800 */
[----:B------:R-:W-:Y:S04]  /*1bd90*/  STL.64 [R1+0x158], R138 ;  /* 0x0001588a01007387 */ /* 0x000fe80000100a00 */
[----:B------:R-:W-:Y:S01]  /*1bda0*/  STL.64 [R1+0x150], R136 ;  /* 0x0001508801007387 */ /* 0x000fe20000100a00 */
[----:B--2---:R-:W-:-:S02]  /*1bdb0*/  IMAD.MOV.U32 R63, RZ, RZ, R20 ;  /* 0x000000ffff3f7224 */ /* 0x004fc400078e0014 */
[----:B------:R-:W-:Y:S02]  /*1bdc0*/  @!P1 IMAD.MOV.U32 R20, RZ, RZ, R0 ;  /* 0x000000ffff149224 */ /* 0x000fe400078e0000 */
[----:B---3--:R-:W-:Y:S02]  /*1bdd0*/  IMAD.MOV.U32 R62, RZ, RZ, R19 ;  /* 0x000000ffff3e7224 */ /* 0x008fe400078e0013 */
[----:B------:R-:W-:Y:S02]  /*1bde0*/  @!P1 IMAD.MOV.U32 R19, RZ, RZ, R3 ;  /* 0x000000ffff139224 */ /* 0x000fe400078e0003 */
[----:B----4-:R-:W-:Y:S02]  /*1bdf0*/  IMAD.MOV.U32 R27, RZ, RZ, R18 ;  /* 0x000000ffff1b7224 */ /* 0x010fe400078e0012 */
[----:B------:R-:W-:Y:S02]  /*1be00*/  @!P1 IMAD.MOV.U32 R18, RZ, RZ, R0 ;  /* 0x000000ffff129224 */ /* 0x000fe400078e0000 */
[----:B------:R-:W-:-:S02]  /*1be10*/  IMAD.MOV.U32 R61, RZ, RZ, R17 ;  /* 0x000000ffff3d7224 */ /* 0x000fc400078e0011 */
[C---:B------:R-:W-:Y:S02]  /*1be20*/  @!P1 IMAD R22, R27.reuse, 0x70, RZ ;  /* 0x000000701b169824 */ /* 0x040fe400078e02ff */
[----:B------:R-:W-:Y:S02]  /*1be30*/  IMAD.MOV.U32 R60, RZ, RZ, R16 ;  /* 0x000000ffff3c7224 */ /* 0x000fe400078e0010 */
[C---:B------:R-:W-:Y:S02]  /*1be40*/  @!P1 IMAD R23, R27.reuse, 0x90, RZ ;  /* 0x000000901b179824 */ /* 0x040fe400078e02ff */
[----:B------:R-:W-:Y:S02]  /*1be50*/  IMAD.MOV.U32 R59, RZ, RZ, R15 ;  /* 0x000000ffff3b7224 */ /* 0x000fe400078e000f */
[----:B------:R-:W-:Y:S02]  /*1be60*/  @!P1 IMAD R26, R27, 0xa0, RZ ;  /* 0x000000a01b1a9824 */ /* 0x000fe400078e02ff */
[----:B------:R-:W-:-:S02]  /*1be70*/  IMAD.MOV.U32 R58, RZ, RZ, R14 ;  /* 0x000000ffff3a7224 */ /* 0x000fc400078e000e */
[----:B------:R-:W-:Y:S02]  /*1be80*/  IMAD.MOV.U32 R97, RZ, RZ, R63 ;  /* 0x000000ffff617224 */ /* 0x000fe400078e003f */
[----:B------:R-:W-:Y:S02]  /*1be90*/  IMAD.MOV.U32 R57, RZ, RZ, R13 ;  /* 0x000000ffff397224 */ /* 0x000fe400078e000d */
[----:B------:R-:W-:Y:S02]  /*1bea0*/  IMAD.MOV.U32 R98, RZ, RZ, R62 ;  /* 0x000000ffff627224 */ /* 0x000fe400078e003e */
[----:B------:R-:W-:Y:S02]  /*1beb0*/  IMAD.MOV.U32 R56, RZ, RZ, R12 ;  /* 0x000000ffff387224 */ /* 0x000fe400078e000c */
[----:B------:R-:W-:Y:S02]  /*1bec0*/  IMAD.MOV.U32 R99, RZ, RZ, R61 ;  /* 0x000000ffff637224 */ /* 0x000fe400078e003d */
[----:B------:R-:W-:-:S02]  /*1bed0*/  IMAD.MOV.U32 R55, RZ, RZ, R11 ;  /* 0x000000ffff377224 */ /* 0x000fc400078e000b */
[----:B------:R-:W-:Y:S02]  /*1bee0*/  @!P1 IMAD R11, R27, 0x30, RZ ;  /* 0x000000301b0b9824 */ /* 0x000fe400078e02ff */
[----:B------:R-:W-:Y:S02]  /*1bef0*/  IMAD.MOV.U32 R54, RZ, RZ, R10 ;  /* 0x000000ffff367224 */ /* 0x000fe400078e000a */
[----:B------:R-:W-:Y:S02]  /*1bf00*/  IMAD.MOV.U32 R104, RZ, RZ, R60 ;  /* 0x000000ffff687224 */ /* 0x000fe400078e003c */
[----:B------:R-:W-:Y:S01]  /*1bf10*/  IMAD.MOV.U32 R53, RZ, RZ, R9 ;  /* 0x000000ffff357224 */ /* 0x000fe200078e0009 */
[----:B------:R-:W-:Y:S01]  /*1bf20*/  MOV R109, R54 ;  /* 0x00000036006d7202 */ /* 0x000fe20000000f00 */
[----:B------:R-:W-:Y:S02]  /*1bf30*/  @!P1 IMAD.MOV.U32 R9, RZ, RZ, R3 ;  /* 0x000000ffff099224 */ /* 0x000fe400078e0003 */
[----:B------:R-:W-:-:S02]  /*1bf40*/  IMAD.MOV.U32 R52, RZ, RZ, R8 ;  /* 0x000000ffff347224 */ /* 0x000fc400078e0008 */
[----:B------:R-:W-:Y:S02]  /*1bf50*/  @!P1 IMAD.MOV.U32 R8, RZ, RZ, R0 ;  /* 0x000000ffff089224 */ /* 0x000fe400078e0000 */
[----:B------:R-:W-:Y:S02]  /*1bf60*/  IMAD.MOV.U32 R51, RZ, RZ, R6 ;  /* 0x000000ffff337224 */ /* 0x000fe400078e0006 */
[----:B------:R-:W-:Y:S02]  /*1bf70*/  IMAD.MOV.U32 R105, RZ, RZ, R59 ;  /* 0x000000ffff697224 */ /* 0x000fe400078e003b */
[----:B------:R-:W-:Y:S01]  /*1bf80*/  IMAD.MOV.U32 R50, RZ, RZ, R4 ;  /* 0x000000ffff327224 */ /* 0x000fe200078e0004 */
[----:B------:R-:W-:Y:S01]  /*1bf90*/  @!P1 IADD3 R4, P2, R0, R189, RZ ;  /* 0x000000bd00049210 */ /* 0x000fe20007f5e0ff */
[----:B------:R-:W-:Y:S02]  /*1bfa0*/  IMAD.MOV.U32 R111, RZ, RZ, R58 ;  /* 0x000000ffff6f7224 */ /* 0x000fe400078e003a */
[----:B------:R-:W-:-:S02]  /*1bfb0*/  IMAD.MOV.U32 R106, RZ, RZ, R57 ;  /* 0x000000ffff6a7224 */ /* 0x000fc400078e0039 */
[----:B------:R-:W-:Y:S01]  /*1bfc0*/  @!P1 IMAD.X R6, R3, 0x1, R217, P2 ;  /* 0x0000000103069824 */ /* 0x000fe200010e06d9 */
[C---:B------:R-:W-:Y:S01]  /*1bfd0*/  @!P1 LEA R48, P2, R4.reuse, R218, 0x1 ;  /* 0x000000da04309211 */ /* 0x040fe200078408ff */
[----:B------:R-:W-:Y:S02]  /*1bfe0*/  IMAD.MOV.U32 R96, RZ, RZ, R64 ;  /* 0x000000ffff607224 */ /* 0x000fe400078e0040 */
[----:B------:R-:W-:Y:S01]  /*1bff0*/  IMAD.MOV.U32 R107, RZ, RZ, R56 ;  /* 0x000000ffff6b7224 */ /* 0x000fe200078e0038 */
[----:B------:R-:W-:Y:S01]  /*1c000*/  @!P1 LEA.HI.X R49, R4, R219, R6, 0x1, P2 ;  /* 0x000000db04319211 */ /* 0x000fe200010f0c06 */
[C---:B------:R-:W-:Y:S01]  /*1c010*/  @!P1 IMAD.WIDE.U32 R8, R66.reuse, 0x30, R8 ;  /* 0x0000003042089825 */ /* 0x040fe200078e0008 */
[CC--:B------:R-:W-:Y:S02]  /*1c020*/  @!P1 LEA R10, P4, R66.reuse, R0.reuse, 0x5 ;  /* 0x00000000420a9211 */ /* 0x0c0fe400078828ff */
[C---:B------:R-:W-:Y:S01]  /*1c030*/  @!P1 LEA R4, P3, R66.reuse, R0, 0x6 ;  /* 0x0000000042049211 */ /* 0x040fe200078630ff */
[----:B------:R-:W-:Y:S01]  /*1c040*/  @!P1 IMAD.IADD R11, R9, 0x1, R11 ;  /* 0x00000001090b9824 */ /* 0x000fe200078e020b */
[-C--:B------:R-:W-:Y:S01]  /*1c050*/  @!P1 LEA.HI.X R12, R66, R3.reuse, R27, 0x5, P4 ;  /* 0x00000003420c9211 */ /* 0x080fe200020f2c1b */
[----:B------:R-:W-:Y:S01]  /*1c060*/  @!P1 IMAD.MOV.U32 R9, RZ, RZ, R3 ;  /* 0x000000ffff099224 */ /* 0x000fe200078e0003 */
[----:B------:R-:W-:Y:S01]  /*1c070*/  @!P1 LEA R44, P4, R8, R218, 0x1 ;  /* 0x000000da082c9211 */ /* 0x000fe200078808ff */
[----:B------:R-:W-:Y:S01]  /*1c080*/  @!PT LDS RZ, [RZ] ;  /* 0x00000000fffff984 */ /* 0x000fe20000000800 */
[----:B------:R-:W-:Y:S01]  /*1c090*/  @!PT LDS RZ, [RZ] ;  /* 0x00000000fffff984 */ /* 0x000fe20000000800 */
[----:B------:R-:W-:Y:S01]  /*1c0a0*/  @!PT LDS RZ, [RZ] ;  /* 0x00000000fffff984 */ /* 0x000fe20000000800 */
[----:B------:R-:W-:Y:S01]  /*1c0b0*/  @!P1 LDGSTS.E.BYPASS.LTC128B.128 [R188+0xa800], desc[UR6][R48.64] ;  /* 0x0a80000030bc9fae */ /* 0x000fe2000b901d46 */
[C---:B------:R-:W-:Y:S01]  /*1c0c0*/  @!P1 LEA.HI.X R13, R66.reuse, R3, R27, 0x6, P3 ;  /* 0x00000003420d9211 */ /* 0x040fe200018f341b */
[----:B------:R-:W-:Y:S01]  /*1c0d0*/  IMAD.MOV.U32 R108, RZ, RZ, R55 ;  /* 0x000000ffff6c7224 */ /* 0x000fe200078e0037 */
[----:B------:R-:W-:Y:S01]  /*1c0e0*/  @!P1 LEA R6, P2, R66, R0, 0x7 ;  /* 0x0000000042069211 */ /* 0x000fe200078438ff */
[----:B------:R-:W-:Y:S01]  /*1c0f0*/  @P1 STS.128 [R188+0xb000], RZ ;  /* 0x00b000ffbc001388 */ /* 0x000fe20000000c00 */
[-C--:B------:R-:W-:Y:S01]  /*1c100*/  @!P1 LEA R42, P3, R4, R218.reuse, 0x1 ;  /* 0x000000da042a9211 */ /* 0x080fe200078608ff */
[----:B------:R-:W-:Y:S01]  /*1c110*/  IMAD.MOV.U32 R110, RZ, RZ, R53 ;  /* 0x000000ffff6e7224 */ /* 0x000fe200078e0035 */
[----:B------:R-:W-:Y:S01]  /*1c120*/  @!P1 LEA.HI.X R45, R8, R219, R11, 0x1, P4 ;  /* 0x000000db082d9211 */ /* 0x000fe200020f0c0b */
[----:B------:R-:W-:Y:S01]  /*1c130*/  @!P1 IMAD.MOV.U32 R8, RZ, RZ, R0 ;  /* 0x000000ffff089224 */ /* 0x000fe200078e0000 */
[----:B------:R-:W-:Y:S01]  /*1c140*/  @!P1 LEA R46, P5, R10, R218, 0x1 ;  /* 0x000000da0a2e9211 */ /* 0x000fe200078a08ff */
[----:B------:R-:W-:Y:S01]  /*1c150*/  @!P1 IMAD.MOV.U32 R11, RZ, RZ, R3 ;  /* 0x000000ffff0b9224 */ /* 0x000fe200078e0003 */
[C---:B------:R-:W-:Y:S01]  /*1c160*/  @!P1 LEA.HI.X R14, R66.reuse, R3, R27, 0x7, P2 ;  /* 0x00000003420e9211 */ /* 0x040fe200010f3c1b */
[----:B------:R-:W-:Y:S01]  /*1c170*/  @!P1 IMAD.WIDE.U32 R16, R66, 0x50, R8 ;  /* 0x0000005042109825 */ /* 0x000fe200078e0008 */
[----:B------:R-:W-:-:S02]  /*1c180*/  @!P1 LEA.HI.X R43, R4, R219, R13, 0x1, P3 ;  /* 0x000000db042b9211 */ /* 0x000fc400018f0c0d */
[-C--:B------:R-:W-:Y:S01]  /*1c190*/  @!P1 LEA R40, P2, R6, R218.reuse, 0x1 ;  /* 0x000000da06289211 */ /* 0x080fe200078408ff */
[----:B------:R-:W-:Y:S01]  /*1c1a0*/  @!P1 IMAD R4, R27, 0x50, RZ ;  /* 0x000000501b049824 */ /* 0x000fe200078e02ff */
[-C--:B------:R-:W-:Y:S01]  /*1c1b0*/  @!P1 LEA.HI.X R47, R10, R219.reuse, R12, 0x1, P5 ;  /* 0x000000db0a2f9211 */ /* 0x080fe200028f0c0c */
[----:B------:R-:W-:Y:S01]  /*1c1c0*/  @!P1 IMAD.MOV.U32 R10, RZ, RZ, R0 ;  /* 0x000000ffff0a9224 */ /* 0x000fe200078e0000 */
[-C--:B------:R-:W-:Y:S01]  /*1c1d0*/  @!P1 LEA.HI.X R41, R6, R219.reuse, R14, 0x1, P2 ;  /* 0x000000db06299211 */ /* 0x080fe200010f0c0e */
[----:B------:R-:W-:Y:S01]  /*1c1e0*/  @!P1 IMAD.IADD R4, R17, 0x1, R4 ;  /* 0x0000000111049824 */ /* 0x000fe200078e0204 */
[-C--:B------:R-:W-:Y:S01]  /*1c1f0*/  @!P1 LEA R36, P2, R16, R218.reuse, 0x1 ;  /* 0x000000da10249211 */ /* 0x080fe200078408ff */
[----:B------:R-:W-:Y:S01]  /*1c200*/  @!P1 IMAD.WIDE.U32 R14, R66, 0x60, R10 ;  /* 0x00000060420e9825 */ /* 0x000fe200078e000a */
[----:B------:R-:W-:Y:S01]  /*1c210*/  @!PT LDS RZ, [RZ] ;  /* 0x00000000fffff984 */ /* 0x000fe20000000800 */
[----:B------:R-:W-:Y:S01]  /*1c220*/  @!PT LDS RZ, [RZ] ;  /* 0x00000000fffff984 */ /* 0x000fe20000000800 */
[----:B------:R-:W-:Y:S01]  /*1c230*/  @!PT LDS RZ, [RZ] ;  /* 0x00000000fffff984 */ /* 0x000fe20000000800 */
[----:B------:R-:W-:Y:S02]  /*1c240*/  @!P1 LDGSTS.E.BYPASS.LTC128B.128 [R188+0xb000], desc[UR6][R46.64] ;  /* 0x0b0000002ebc9fae */ /* 0x000fe4000b901d46 */
[-C--:B------:R-:W-:Y:S01]  /*1c250*/  @!P1 LEA.HI.X R37, R16, R219.reuse, R4, 0x1, P2 ;  /* 0x000000db10259211 */ /* 0x080fe200010f0c04 */
[----:B------:R-:W-:Y:S01]  /*1c260*/  @!P1 IMAD.WIDE.U32 R12, R66, 0x70, R8 ;  /* 0x00000070420c9825 */ /* 0x000fe200078e0008 */
[-C--:B------:R-:W-:Y:S01]  /*1c270*/  @!P1 LEA R34, P5, R14, R218.reuse, 0x1 ;  /* 0x000000da0e229211 */ /* 0x080fe200078a08ff */
[----:B------:R-:W-:Y:S02]  /*1c280*/  @P1 STS.128 [R188+0xb800], RZ ;  /* 0x00b800ffbc001388 */ /* 0x000fe40000000c00 */
[----:B------:R-:W-:Y:S01]  /*1c290*/  @!P1 IMAD R6, R27, 0x60, RZ ;  /* 0x000000601b069824 */ /* 0x000fe200078e02ff */
[-C--:B------:R-:W-:Y:S01]  /*1c2a0*/  @!P1 LEA R32, P4, R12, R218.reuse, 0x1 ;  /* 0x000000da0c209211 */ /* 0x080fe200078808ff */
[C---:B------:R-:W-:Y:S01]  /*1c2b0*/  @!P1 IMAD.WIDE.U32 R10, R66.reuse, 0x90, R18 ;  /* 0x00000090420a9825 */ /* 0x040fe200078e0012 */
[----:B------:R-:W-:Y:S01]  /*1c2c0*/  @!PT LDS RZ, [RZ] ;  /* 0x00000000fffff984 */ /* 0x000fe20000000800 */
[----:B------:R-:W-:Y:S01]  /*1c2d0*/  @!PT LDS RZ, [RZ] ;  /* 0x00000000fffff984 */ /* 0x000fe20000000800 */
[----:B------:R-:W-:Y:S01]  /*1c2e0*/  @!PT LDS RZ, [RZ] ;  /* 0x00000000fffff984 */ /* 0x000fe20000000800 */
[----:B------:R-:W-:Y:S03]  /*1c2f0*/  @!P1 LDGSTS.E.BYPASS.LTC128B.128 [R188+0xb800], desc[UR6][R44.64] ;  /* 0x0b8000002cbc9fae */ /* 0x000fe6000b901d46 */
[----:B------:R-:W-:Y:S01]  /*1c300*/  @!P1 IMAD.WIDE.U32 R8, R66, 0xa0, R20 ;  /* 0x000000a042089825 */ /* 0x000fe200078e0014 */
[----:B------:R-:W-:Y:S01]  /*1c310*/  @!P1 LEA R30, P3, R10, R218, 0x1 ;  /* 0x000000da0a1e9211 */ /* 0x000fe200078608ff */
[----:B------:R-:W-:Y:S02]  /*1c320*/  @P1 STS.128 [R188+0xc000], RZ ;  /* 0x00c000ffbc001388 */ /* 0x000fe40000000c00 */
[----:B------:R-:W-:Y:S01]  /*1c330*/  @!P1 IMAD.IADD R4, R6, 0x1, R15 ;  /* 0x0000000106049824 */ /* 0x000fe200078e020f */
[----:B------:R-:W-:Y:S01]  /*1c340*/  @!P1 IADD3 R6, R13, R22, RZ ;  /* 0x000000160d069210 */ /* 0x000fe20007ffe0ff */
[----:B------:R-:W-:Y:S01]  /*1c350*/  @!P1 IMAD.IADD R11, R11, 0x1, R23 ;  /* 0x000000010b0b9824 */ /* 0x000fe200078e0217 */
[----:B------:R-:W-:Y:S01]  /*1c360*/  @!P1 LEA R28, P2, R8, R218, 0x1 ;  /* 0x000000da081c9211 */ /* 0x000fe200078408ff */
[----:B------:R-:W-:Y:S01]  /*1c370*/  @!P1 IMAD.IADD R9, R26, 0x1, R9 ;  /* 0x000000011a099824 */ /* 0x000fe200078e0209 */
[-C--:B------:R-:W-:Y:S01]  /*1c380*/  @!P1 LEA.HI.X R35, R14, R219.reuse, R4, 0x1, P5 ;  /* 0x000000db0e239211 */ /* 0x080fe200028f0c04 */
[----:B------:R-:W-:Y:S01]  /*1c390*/  @!P1 IMAD.MOV.U32 R16, RZ, RZ, R0 ;  /* 0x000000ffff109224 */ /* 0x000fe200078e0000 */
[-C--:B------:R-:W-:Y:S01]  /*1c3a0*/  @!P1 LEA.HI.X R33, R12, R219.reuse, R6, 0x1, P4 ;  /* 0x000000db0c219211 */ /* 0x080fe200020f0c06 */
[----:B------:R-:W-:Y:S01]  /*1c3b0*/  @!P1 IMAD.MOV.U32 R17, RZ, RZ, R3 ;  /* 0x000000ffff119224 */ /* 0x000fe200078e0003 */
[-C--:B------:R-:W-:Y:S01]  /*1c3c0*/  @!P1 LEA.HI.X R31, R10, R219.reuse, R11, 0x1, P3 ;  /* 0x000000db0a1f9211 */ /* 0x080fe200018f0c0b */
[--C-:B------:R-:W-:Y:S01]  /*1c3d0*/  @!P1 IMAD.MOV.U32 R14, RZ, RZ, R0.reuse ;  /* 0x000000ffff0e9224 */ /* 0x100fe200078e0000 */
[----:B------:R-:W-:Y:S01]  /*1c3e0*/  @!P1 LEA.HI.X R29, R8, R219, R9, 0x1, P2 ;  /* 0x000000db081d9211 */ /* 0x000fe200010f0c09 */
[--C-:B------:R-:W-:Y:S01]  /*1c3f0*/  @!P1 IMAD.MOV.U32 R12, RZ, RZ, R0.reuse ;  /* 0x000000ffff0c9224 */ /* 0x100fe200078e0000 */
[----:B------:R-:W-:Y:S01]  /*1c400*/  @!PT LDS RZ, [RZ] ;  /* 0x00000000fffff984 */ /* 0x000fe20000000800 */
[----:B------:R-:W-:Y:S01]  /*1c410*/  @!PT LDS RZ, [RZ] ;  /* 0x00000000fffff984 */ /* 0x000fe20000000800 */
[----:B------:R-:W-:Y:S01]  /*1c420*/  @!PT LDS RZ, [RZ] ;  /* 0x00000000fffff984 */ /* 0x000fe20000000800 */
[----:B------:R-:W-:Y:S01]  /*1c430*/  @!P1 LDGSTS.E.BYPASS.LTC128B.128 [R188+0xc000], desc[UR6][R42.64] ;  /* 0x0c0000002abc9fae */ /* 0x000fe2000b901d46 */
[----:B------:R-:W-:-:S02]  /*1c440*/  @!P1 IMAD.MOV.U32 R10, RZ, RZ, R0 ;  /* 0x000000ffff0a9224 */ /* 0x000fc400078e0000 */
[----:B------:R-:W-:Y:S01]  /*1c450*/  @!P1 IMAD.MOV.U32 R8, RZ, RZ, R0 ;  /* 0x000000ffff089224 */ /* 0x000fe200078e0000 */
[----:B------:R-:W-:Y:S01]  /*1c460*/  @P1 STS.128 [R188+0xc800], RZ ;  /* 0x00c800ffbc001388 */ /* 0x000fe20000000c00 */
[----:B------:R-:W-:Y:S02]  /*1c470*/  @!P1 IMAD R0, R27, 0xb0, RZ ;  /* 0x000000b01b009824 */ /* 0x000fe400078e02ff */
[----:B------:R-:W-:Y:S01]  /*1c480*/  @!P1 IMAD.WIDE.U32 R16, R66, 0xb0, R16 ;  /* 0x000000b042109825 */ /* 0x000fe200078e0010 */
[----:B------:R-:W-:Y:S01]  /*1c490*/  @!PT LDS RZ, [RZ] ;  /* 0x00000000fffff984 */ /* 0x000fe20000000800 */
[----:B------:R-:W-:Y:S01]  /*1c4a0*/  @!PT LDS RZ, [RZ] ;  /* 0x00000000fffff984 */ /* 0x000fe20000000800 */
[----:B------:R-:W-:Y:S01]  /*1c4b0*/  @!PT LDS RZ, [RZ] ;  /* 0x00000000fffff984 */ /* 0x000fe20000000800 */
[----:B------:R-:W-:Y:S03]  /*1c4c0*/  @!P1 LDGSTS.E.BYPASS.LTC128B.128 [R188+0xc800], desc[UR6][R36.64] ;  /* 0x0c80000024bc9fae */ /* 0x000fe6000b901d46 */
[--C-:B------:R-:W-:Y:S01]  /*1c4d0*/  @!P1 IMAD.MOV.U32 R15, RZ, RZ, R3.reuse ;  /* 0x000000ffff0f9224 */ /* 0x100fe200078e0003 */
[----:B------:R-:W-:Y:S01]  /*1c4e0*/  @!P1 LEA R26, P2, R16, R218, 0x1 ;  /* 0x000000da101a9211 */ /* 0x000fe200078408ff */
[----:B------:R-:W-:Y:S01]  /*1c4f0*/  @!P1 IMAD.MOV.U32 R13, RZ, RZ, R3 ;  /* 0x000000ffff0d9224 */ /* 0x000fe200078e0003 */
[----:B------:R-:W-:Y:S01]  /*1c500*/  @P1 STS.128 [R188+0xd000], RZ ;  /* 0x00d000ffbc001388 */ /* 0x000fe20000000c00 */
[----:B------:R-:W-:-:S02]  /*1c510*/  @!P1 IMAD.IADD R0, R17, 0x1, R0 ;  /* 0x0000000111009824 */ /* 0x000fc400078e0200 */
[--C-:B------:R-:W-:Y:S01]  /*1c520*/  @!P1 IMAD.MOV.U32 R11, RZ, RZ, R3.reuse ;  /* 0x000000ffff0b9224 */ /* 0x100fe200078e0003 */
[----:B------:R-:W-:Y:S01]  /*1c530*/  @!PT LDS RZ, [RZ] ;  /* 0x00000000fffff984 */ /* 0x000fe20000000800 */
[----:B------:R-:W-:Y:S01]  /*1c540*/  @!PT LDS RZ, [RZ] ;  /* 0x00000000fffff984 */ /* 0x000fe20000000800 */
[----:B------:R-:W-:Y:S01]  /*1c550*/  @!PT LDS RZ, [RZ] ;  /* 0x00000000fffff984 */ /* 0x000fe20000000800 */
[----:B------:R-:W-:Y:S01]  /*1c560*/  @!P1 LDGSTS.E.BYPASS.LTC128B.128 [R188+0xd000], desc[UR6][R34.64] ;  /* 0x0d00000022bc9fae */ /* 0x000fe2000b901d46 */
[----:B------:R-:W-:Y:S02]  /*1c570*/  @!P1 IMAD.MOV.U32 R9, RZ, RZ, R3 ;  /* 0x000000ffff099224 */ /* 0x000fe400078e0003 */
[----:B------:R-:W-:Y:S01]  /*1c580*/  @!P1 IMAD R6, R27, 0xc0, RZ ;  /* 0x000000c01b069824 */ /* 0x000fe200078e02ff */
[----:B------:R-:W-:Y:S01]  /*1c590*/  @P1 STS.128 [R188+0xd800], RZ ;  /* 0x00d800ffbc001388 */ /* 0x000fe20000000c00 */
[----:B------:R-:W-:-:S03]  /*1c5a0*/  @!P1 IMAD.WIDE.U32 R14, R66, 0xc0, R14 ;  /* 0x000000c0420e9825 */ /* 0x000fc600078e000e */
[----:B------:R-:W-:Y:S01]  /*1c5b0*/  @!PT LDS RZ, [RZ] ;  /* 0x00000000fffff984 */ /* 0x000fe20000000800 */
[----:B------:R-:W-:Y:S01]  /*1c5c0*/  @!PT LDS RZ, [RZ] ;  /* 0x00000000fffff984 */ /* 0x000fe20000000800 */
[----:B------:R-:W-:Y:S01]  /*1c5d0*/  @!PT LDS RZ, [RZ] ;  /* 0x00000000fffff984 */ /* 0x000fe20000000800 */
[----:B------:R-:W-:Y:S01]  /*1c5e0*/  @!P1 LDGSTS.E.BYPASS.LTC128B.128 [R188+0xd800], desc[UR6][R32.64] ;  /* 0x0d80000020bc9fae */ /* 0x000fe2000b901d46 */
[C---:B------:R-:W-:Y:S01]  /*1c5f0*/  @!P1 IMAD R3, R27.reuse, 0xd0, RZ ;  /* 0x000000d01b039824 */ /* 0x040fe200078e02ff */
[-C--:B------:R-:W-:Y:S01]  /*1c600*/  @!P1 LEA R22, P5, R14, R218.reuse, 0x1 ;  /* 0x000000da0e169211 */ /* 0x080fe200078a08ff */
[C---:B------:R-:W-:Y:S01]  /*1c610*/  @!P1 IMAD R4, R27.reuse, 0xe0, RZ ;  /* 0x000000e01b049824 */ /* 0x040fe200078e02ff */
[----:B------:R-:W-:Y:S01]  /*1c620*/  @P1 STS.128 [R188+0xe000], RZ ;  /* 0x00e000ffbc001388 */ /* 0x000fe20000000c00 */
[----:B------:R-:W-:Y:S01]  /*1c630*/  @!P1 IMAD R18, R27, 0xf0, RZ ;  /* 0x000000f01b129824 */ /* 0x000fe200078e02ff */
[----:B------:R-:W-:Y:S01]  /*1c640*/  @!P1 LEA.HI.X R27, R16, R219, R0, 0x1, P2 ;  /* 0x000000db101b9211 */ /* 0x000fe200010f0c00 */
        /* <DEDUP_REMOVED lines=8> */
[----:B------:R-:W-:-:S02]  /*1c6d0*/  @!P1 IMAD.WIDE.U32 R8, R66, 0xf0, R8 ;  /* 0x000000f042089825 */ /* 0x000fc400078e0008 */
[----:B------:R-:W-:Y:S01]  /*1c6e0*/  @!PT LDS RZ, [RZ] ;  /* 0x00000000fffff984 */ /* 0x000fe20000000800 */
[----:B------:R-:W-:Y:S01]  /*1c6f0*/  @!PT LDS RZ, [RZ] ;  /* 0x00000000fffff984 */ /* 0x000fe20000000800 */
[----:B------:R-:W-:Y:S01]  /*1c700*/  @!PT LDS RZ, [RZ] ;  /* 0x00000000fffff984 */ /* 0x000fe20000000800 */
[----:B------:R-:W-:Y:S02]  /*1c710*/  @!P1 LDGSTS.E.BYPASS.LTC128B.128 [R188+0xe800], desc[UR6][R30.64] ;  /* 0x0e8000001ebc9fae */ /* 0x000fe4000b901d46 */
[----:B------:R-:W-:Y:S01]  /*1c720*/  @!P1 IMAD.IADD R0, R6, 0x1, R15 ;  /* 0x0000000106009824 */ /* 0x000fe200078e020f */
[-C--:B------:R-:W-:Y:S01]  /*1c730*/  @!P1 LEA R16, P2, R8, R218.reuse, 0x1 ;  /* 0x000000da08109211 */ /* 0x080fe200078408ff */
[----:B------:R-:W-:Y:S01]  /*1c740*/  @!P1 IMAD.IADD R3, R13, 0x1, R3 ;  /* 0x000000010d039824 */ /* 0x000fe200078e0203 */
[----:B------:R-:W-:Y:S01]  /*1c750*/  @P1 STS.128 [R188+0xf000], RZ ;  /* 0x00f000ffbc001388 */ /* 0x000fe20000000c00 */
[----:B------:R-:W-:Y:S01]  /*1c760*/  @!P1 IMAD.IADD R4, R4, 0x1, R11 ;  /* 0x0000000104049824 */ /* 0x000fe200078e020b */
[-C--:B------:R-:W-:Y:S01]  /*1c770*/  @!P1 LEA.HI.X R23, R14, R219.reuse, R0, 0x1, P5 ;  /* 0x000000db0e179211 */ /* 0x080fe200028f0c00 */
[----:B------:R-:W-:Y:S01]  /*1c780*/  @!P1 IMAD.IADD R6, R9, 0x1, R18 ;  /* 0x0000000109069824 */ /* 0x000fe200078e0212 */
[----:B------:R-:W-:Y:S01]  /*1c790*/  @!P1 LEA R18, P3, R10, R218, 0x1 ;  /* 0x000000da0a129211 */ /* 0x000fe200078608ff */
[----:B------:R-:W-:Y:S01]  /*1c7a0*/  @!PT LDS RZ, [RZ] ;  /* 0x00000000fffff984 */ /* 0x000fe20000000800 */
[----:B------:R-:W-:Y:S01]  /*1c7b0*/  @!PT LDS RZ, [RZ] ;  /* 0x00000000fffff984 */ /* 0x000fe20000000800 */
[----:B------:R-:W-:Y:S01]  /*1c7c0*/  @!PT LDS RZ, [RZ] ;  /* 0x00000000fffff984 */ /* 0x000fe20000000800 */
[----:B------:R2:W-:Y:S01]  /*1c7d0*/  @!P1 LDGSTS.E.BYPASS.LTC128B.128 [R188+0xf000], desc[UR6][R28.64] ;  /* 0x0f0000001cbc9fae */ /* 0x0005e2000b901d46 */
[-C--:B------:R-:W-:Y:S01]  /*1c7e0*/  @!P1 LEA.HI.X R21, R12, R219.reuse, R3, 0x1, P4 ;  /* 0x000000db0c159211 */ /* 0x080fe200020f0c03 */
[----:B------:R-:W-:Y:S01]  /*1c7f0*/  IMAD.MOV.U32 R79, RZ, RZ, R52 ;  /* 0x000000ffff4f7224 */ /* 0x000fe200078e0034 */
[-C--:B------:R-:W-:Y:S01]  /*1c800*/  @!P1 LEA.HI.X R19, R10, R219.reuse, R4, 0x1, P3 ;  /* 0x000000db0a139211 */ /* 0x080fe200018f0c04 */
[----:B------:R-:W-:Y:S01]  /*1c810*/  @P1 STS.128 [R188+0xf800], RZ ;  /* 0x00f800ffbc001388 */ /* 0x000fe20000000c00 */
[----:B------:R-:W-:Y:S01]  /*1c820*/  @!P1 LEA.HI.X R17, R8, R219, R6, 0x1, P2 ;  /* 0x000000db08119211 */ /* 0x000fe200010f0c06 */
[----:B------:R-:W-:-:S02]  /*1c830*/  IMAD.MOV.U32 R78, RZ, RZ, R51 ;  /* 0x000000ffff4e7224 */ /* 0x000fc400078e0033 */
[----:B------:R-:W-:Y:S01]  /*1c840*/  @!PT LDS RZ, [RZ] ;  /* 0x00000000fffff984 */ /* 0x000fe20000000800 */
[----:B------:R-:W-:Y:S01]  /*1c850*/  @!PT LDS RZ, [RZ] ;  /* 0x00000000fffff984 */ /* 0x000fe20000000800 */
[----:B------:R-:W-:Y:S01]  /*1c860*/  @!PT LDS RZ, [RZ] ;  /* 0x00000000fffff984 */ /* 0x000fe20000000800 */
[----:B------:R-:W-:Y:S01]  /*1c870*/  @!P1 LDGSTS.E.BYPASS.LTC128B.128 [R188+0xf800], desc[UR6][R26.64] ;  /* 0x0f8000001abc9fae */ /* 0x000fe2000b901d46 */
[----:B------:R-:W-:Y:S02]  /*1c880*/  IMAD.MOV.U32 R77, RZ, RZ, R50 ;  /* 0x000000ffff4d7224 */ /* 0x000fe400078e0032 */
[----:B------:R-:W-:Y:S01]  /*1c890*/  IMAD.MOV.U32 R198, RZ, RZ, R99 ;  /* 0x000000ffffc67224 */ /* 0x000fe200078e0063 */
[----:B------:R-:W-:Y:S01]  /*1c8a0*/  @P1 STS.128 [R188+0x10000], RZ ;  /* 0x010000ffbc001388 */ /* 0x000fe20000000c00 */
[----:B------:R-:W-:Y:S02]  /*1c8b0*/  IMAD.MOV.U32 R199, RZ, RZ, R98 ;  /* 0x000000ffffc77224 */ /* 0x000fe400078e0062 */
[----:B------:R-:W-:Y:S01]  /*1c8c0*/  IMAD.MOV.U32 R200, RZ, RZ, R97 ;  /* 0x000000ffffc87224 */ /* 0x000fe200078e0061 */
[----:B------:R-:W-:Y:S01]  /*1c8d0*/  @!PT LDS RZ, [RZ] ;  /* 0x00000000fffff984 */ /* 0x000fe20000000800 */
[----:B------:R-:W-:Y:S01]  /*1c8e0*/  @!PT LDS RZ, [RZ] ;  /* 0x00000000fffff984 */ /* 0x000fe20000000800 */
[----:B------:R-:W-:Y:S01]  /*1c8f0*/  @!PT LDS RZ, [RZ] ;  /* 0x00000000fffff984 */ /* 0x000fe20000000800 */
[----:B------:R-:W-:Y:S01]  /*1c900*/  @!P1 LDGSTS.E.BYPASS.LTC128B.128 [R188+0x10000], desc[UR6][R22.64] ;  /* 0x1000000016bc9fae */ /* 0x000fe2000b901d46 */
[----:B------:R-:W-:Y:S02]  /*1c910*/  IMAD.MOV.U32 R201, RZ, RZ, R96 ;  /* 0x000000ffffc97224 */ /* 0x000fe400078e0060 */
[----:B------:R-:W-:Y:S01]  /*1c920*/  IMAD.MOV.U32 R116, RZ, RZ, R107 ;  /* 0x000000ffff747224 */ /* 0x000fe200078e006b */
[----:B------:R-:W-:Y:S01]  /*1c930*/  @P1 STS.128 [R188+0x10800], RZ ;  /* 0x010800ffbc001388 */ /* 0x000fe20000000c00 */
[----:B------:R-:W-:-:S02]  /*1c940*/  IMAD.MOV.U32 R118, RZ, RZ, R106 ;  /* 0x000000ffff767224 */ /* 0x000fc400078e006a */
[----:B------:R-:W-:Y:S01]  /*1c950*/  IMAD.MOV.U32 R196, RZ, RZ, R105 ;  /* 0x000000ffffc47224 */ /* 0x000fe200078e0069 */
[----:B------:R-:W-:Y:S01]  /*1c960*/  @!PT LDS RZ, [RZ] ;  /* 0x00000000fffff984 */ /* 0x000fe20000000800 */
[----:B------:R-:W-:Y:S01]  /*1c970*/  @!PT LDS RZ, [RZ] ;  /* 0x00000000fffff984 */ /* 0x000fe20000000800 */
[----:B------:R-:W-:Y:S01]  /*1c980*/  @!PT LDS RZ, [RZ] ;  /* 0x00000000fffff984 */ /* 0x000fe20000000800 */
[----:B------:R3:W-:Y:S01]  /*1c990*/  @!P1 LDGSTS.E.BYPASS.LTC128B.128 [R188+0x10800], desc[UR6][R20.64] ;  /* 0x1080000014bc9fae */ /* 0x0007e2000b901d46 */
        /* <DEDUP_REMOVED lines=9> */
[----:B-1----:R-:W-:-:S02]  /*1ca30*/  IMAD.MOV.U32 R117, RZ, RZ, R111 ;  /* 0x000000ffff757224 */ /* 0x002fc400078e006f */
[----:B------:R-:W-:Y:S01]  /*1ca40*/  IMAD.MOV.U32 R249, RZ, RZ, R198 ;  /* 0x000000fffff97224 */ /* 0x000fe200078e00c6 */
[----:B------:R-:W-:Y:S01]  /*1ca50*/  @P1 STS.128 [R188+0x11800], RZ ;  /* 0x011800ffbc001388 */ /* 0x000fe20000000c00 */
[----:B------:R-:W-:-:S03]  /*1ca60*/  IMAD.MOV.U32 R250, RZ, RZ, R197 ;  /* 0x000000fffffa7224 */ /* 0x000fc600078e00c5 */
[----:B------:R-:W-:Y:S01]  /*1ca70*/  @!PT LDS RZ, [RZ] ;  /* 0x00000000fffff984 */ /* 0x000fe20000000800 */
[----:B------:R-:W-:Y:S01]  /*1ca80*/  @!PT LDS RZ, [RZ] ;  /* 0x00000000fffff984 */ /* 0x000fe20000000800 */
[----:B------:R-:W-:Y:S01]  /*1ca90*/  @!PT LDS RZ, [RZ] ;  /* 0x00000000fffff984 */ /* 0x000fe20000000800 */
[----:B------:R1:W-:Y:S04]  /*1caa0*/  @!P1 LDGSTS.E.BYPASS.LTC128B.128 [R188+0x11800], desc[UR6][R16.64] ;  /* 0x1180000010bc9fae */ /* 0x0003e8000b901d46 */
[----:B------:R-:W-:Y:S04]  /*1cab0*/  LDSM.16.M88.4 R8, [R183] ;  /* 0x00000000b708783b */ /* 0x000fe80000000200 */
[----:B--2---:R-:W2:Y:S04]  /*1cac0*/  LDSM.16.M88.4 R28, [R176+0x2000] ;  /* 0x00200000b01c783b */ /* 0x004ea80000000200 */
[----:B---3--:R-:W3:Y:S04]  /*1cad0*/  LDSM.16.M88.4 R20, [R176+0x2800] ;  /* 0x00280000b014783b */ /* 0x008ee80000000200 */
[----:B------:R-:W4:Y:S04]  /*1cae0*/  LDSM.16.M88.4 R44, [R176+0x3800] ;  /* 0x00380000b02c783b */ /* 0x000f280000000200 */
[----:B------:R-:W4:Y:S04]  /*1caf0*/  LDSM.16.M88.4 R12, [R176+0x3000] ;  /* 0x00300000b00c783b */ /* 0x000f280000000200 */
[----:B------:R-:W-:Y:S04]  /*1cb00*/  LDSM.16.M88.4 R72, [R76+0x2000] ;  /* 0x002000004c48783b */ /* 0x000fe80000000200 */
[----:B-1----:R-:W1:Y:S04]  /*1cb10*/  LDSM.16.M88.4 R16, [R65] ;  /* 0x000000004110783b */ /* 0x002e680000000200 */
[----:B------:R-:W1:Y:S04]  /*1cb20*/  LDSM.16.M88.4 R80, [R176+0x4000] ;  /* 0x00400000b050783b */ /* 0x000e680000000200 */
[----:B------:R-:W1:Y:S04]  /*1cb30*/  LDSM.16.M88.4 R64, [R76+0x3800] ;  /* 0x003800004c40783b */ /* 0x000e680000000200 */
[----:B------:R-:W1:Y:S04]  /*1cb40*/  LDSM.16.M88.4 R68, [R76+0x2800] ;  /* 0x002800004c44783b */ /* 0x000e680000000200 */
[----:B------:R-:W1:Y:S01]  /*1cb50*/  LDSM.16.M88.4 R84, [R76+0x3000] ;  /* 0x003000004c54783b */ /* 0x000e620000000200 */
[C---:B--2---:R-:W-:Y:S03]  /*1cb60*/  HMMA.16816.F32.BF16 R60, R8.reuse, R28, RZ ;  /* 0x0000001c083c723c */ /* 0x044fe600000418ff */
[----:B------:R-:W2:Y:S04]  /*1cb70*/  LDSM.16.M88.4 R92, [R76+0x4000] ;  /* 0x004000004c5c783b */ /* 0x000ea80000000200 */
[----:B------:R-:W2:Y:S01]  /*1cb80*/  LDSM.16.M88.4 R88, [R176+0x4800] ;  /* 0x00480000b058783b */ /* 0x000ea20000000200 */
[C---:B------:R-:W-:Y:S03]  /*1cb90*/  HMMA.16816.F32.BF16 R56, R8.reuse, R30, RZ ;  /* 0x0000001e0838723c */ /* 0x040fe600000418ff */
[----:B------:R-:W-:Y:S03]  /*1cba0*/  LDSM.16.M88.4 R100, [R176+0x5000] ;  /* 0x00500000b064783b */ /* 0x000fe60000000200 */
[C---:B---3--:R-:W-:Y:S01]  /*1cbb0*/  HMMA.16816.F32.BF16 R52, R8.reuse, R20, RZ ;  /* 0x000000140834723c */ /* 0x048fe200000418ff */
[----:B------:R-:W-:Y:S04]  /*1cbc0*/  LDSM.16.M88.4 R168, [R76+0x5800] ;  /* 0x005800004ca8783b */ /* 0x000fe80000000200 */
[----:B------:R-:W-:Y:S01]  /*1cbd0*/  LDSM.16.M88.4 R124, [R76+0x6000] ;  /* 0x006000004c7c783b */ /* 0x000fe20000000200 */
[C---:B------:R-:W-:Y:S03]  /*1cbe0*/  HMMA.16816.F32.BF16 R48, R8.reuse, R22, RZ ;  /* 0x000000160830723c */ /* 0x040fe600000418ff */
[----:B------:R-:W-:Y:S03]  /*1cbf0*/  LDSM.16.M88.4 R120, [R76+0x6800] ;  /* 0x006800004c78783b */ /* 0x000fe60000000200 */
[C---:B----4-:R-:W-:Y:S01]  /*1cc00*/  HMMA.16816.F32.BF16 R28, R8.reuse, R44, RZ ;  /* 0x0000002c081c723c */ /* 0x050fe200000418ff */
[----:B------:R-:W-:Y:S04]  /*1cc10*/  LDSM.16.M88.4 R112, [R76+0x7000] ;  /* 0x007000004c70783b */ /* 0x000fe80000000200 */
[----:B------:R-:W-:Y:S01]  /*1cc20*/  LDSM.16.M88.4 R96, [R176+0x8800] ;  /* 0x00880000b060783b */ /* 0x000fe20000000200 */
[C---:B------:R-:W-:Y:S03]  /*1cc30*/  HMMA.16816.F32.BF16 R20, R8.reuse, R46, RZ ;  /* 0x0000002e0814723c */ /* 0x040fe600000418ff */
[----:B------:R-:W-:Y:S03]  /*1cc40*/  LDSM.16.M88.4 R104, [R176+0x9000] ;  /* 0x00900000b068783b */ /* 0x000fe60000000200 */
[C---:B------:R-:W-:Y:S01]  /*1cc50*/  HMMA.16816.F32.BF16 R40, R8.reuse, R12, RZ ;  /* 0x0000000c0828723c */ /* 0x040fe200000418ff */
[----:B------:R-:W-:Y:S04]  /*1cc60*/  LDSM.16.M88.4 R128, [R176+0x9800] ;  /* 0x00980000b080783b */ /* 0x000fe80000000200 */
[----:B------:R-:W-:Y:S01]  /*1cc70*/  LDSM.16.M88.4 R108, [R76+0x7800] ;  /* 0x007800004c6c783b */ /* 0x000fe20000000200 */
[----:B------:R-:W-:Y:S03]  /*1cc80*/  HMMA.16816.F32.BF16 R32, R8, R14, RZ ;  /* 0x0000000e0820723c */ /* 0x000fe600000418ff */
[----:B------:R-:W0:Y:S03]  /*1cc90*/  LDGDEPBAR ;  /* 0x00000000000079af */ /* 0x000e260000000000 */
[----:B-1----:R-:W-:Y:S06]  /*1cca0*/  HMMA.16816.F32.BF16 R36, R16, R74, R56 ;  /* 0x0000004a1024723c */ /* 0x002fec0000041838 */
[----:B------:R-:W-:Y:S06]  /*1ccb0*/  HMMA.16816.F32.BF16 R12, R8, R80, RZ ;  /* 0x00000050080c723c */ /* 0x000fec00000418ff */
[C---:B------:R-:W-:Y:S06]  /*1ccc0*/  HMMA.16816.F32.BF16 R28, R16.reuse, R64, R28 ;  /* 0x00000040101c723c */ /* 0x040fec000004181c */
[C---:B------:R-:W-:Y:S06]  /*1ccd0*/  HMMA.16816.F32.BF16 R20, R16.reuse, R66, R20 ;  /* 0x000000421014723c */ /* 0x040fec0000041814 */
[----:B------:R-:W-:Y:S01]  /*1cce0*/  HMMA.16816.F32.BF16 R44, R16, R68, R52 ;  /* 0x00000044102c723c */ /* 0x000fe20000041834 */
[----:B------:R-:W-:Y:S01]  /*1ccf0*/  LDSM.16.M88.4 R52, [R176+0x6800] ;  /* 0x00680000b034783b */ /* 0x000fe20000000200 */
[----:B------:R-:W-:-:S02]  /*1cd00*/  IMAD.MOV.U32 R6, RZ, RZ, R37 ;  /* 0x000000ffff067224 */ /* 0x000fc400078e0025 */
[----:B------:R-:W-:Y:S02]  /*1cd10*/  IMAD.MOV.U32 R4, RZ, RZ, R38 ;  /* 0x000000ffff047224 */ /* 0x000fe400078e0026 */
[C---:B------:R-:W-:Y:S01]  /*1cd20*/  HMMA.16816.F32.BF16 R232, R16.reuse, R84, R40 ;  /* 0x0000005410e8723c */ /* 0x040fe20000041828 */
[----:B------:R-:W1:Y:S01]  /*1cd30*/  LDSM.16.M88.4 R40, [R176+0x5800] ;  /* 0x00580000b028783b */ /* 0x000e620000000200 */
[----:B------:R-:W-:Y:S02]  /*1cd40*/  IMAD.MOV.U32 R3, RZ, RZ, R39 ;  /* 0x000000ffff037224 */ /* 0x000fe400078e0027 */
[----:B------:R-:W-:Y:S02]  /*1cd50*/  IMAD.MOV.U32 R24, RZ, RZ, R36 ;  /* 0x000000ffff187224 */ /* 0x000fe400078e0024 */
[C---:B------:R-:W-:Y:S01]  /*1cd60*/  HMMA.16816.F32.BF16 R244, R16.reuse, R70, R48 ;  /* 0x0000004610f4723c */ /* 0x040fe20000041830 */
[----:B------:R-:W3:Y:S01]  /*1cd70*/  LDSM.16.M88.4 R48, [R76+0x4800] ;  /* 0x004800004c30783b */ /* 0x000ee20000000200 */
[----:B------:R-:W-:Y:S01]  /*1cd80*/  IMAD.MOV.U32 R38, RZ, RZ, R28 ;  /* 0x000000ffff267224 */ /* 0x000fe200078e001c */
[----:B------:R-:W-:Y:S01]  /*1cd90*/  MOV R0, R31 ;  /* 0x0000001f00007202 */ /* 0x000fe20000000f00 */
[----:B------:R-:W-:Y:S01]  /*1cda0*/  IMAD.MOV.U32 R37, RZ, RZ, R29 ;  /* 0x000000ffff257224 */ /* 0x000fe200078e001d */
[----:B------:R-:W-:Y:S01]  /*1cdb0*/  LDSM.16.M88.4 R68, [R76+0x5000] ;  /* 0x005000004c44783b */ /* 0x000fe20000000200 */
[----:B------:R-:W-:Y:S01]  /*1cdc0*/  HMMA.16816.F32.BF16 R240, R16, R86, R32 ;  /* 0x0000005610f0723c */ /* 0x000fe20000041820 */
[----:B------:R-:W-:-:S02]  /*1cdd0*/  IMAD.MOV.U32 R25, RZ, RZ, R30 ;  /* 0x000000ffff197224 */ /* 0x000fc400078e001e */
[----:B------:R-:W4:Y:S01]  /*1cde0*/  LDSM.16.M88.4 R32, [R176+0x6000] ;  /* 0x00600000b020783b */ /* 0x000f220000000200 */
[----:B------:R-:W-:Y:S02]  /*1cdf0*/  IMAD.MOV.U32 R202, RZ, RZ, R20 ;  /* 0x000000ffffca7224 */ /* 0x000fe400078e0014 */
[C---:B------:R-:W-:Y:S01]  /*1ce00*/  HMMA.16816.F32.BF16 R136, R16.reuse, R72, R60 ;  /* 0x000000481088723c */ /* 0x040fe2000004183c */
[----:B------:R-:W4:Y:S01]  /*1ce10*/  LDSM.16.M88.4 R72, [R176+0x7000] ;  /* 0x00700000b048783b */ /* 0x000f220000000200 */
[----:B------:R-:W-:Y:S02]  /*1ce20*/  IMAD.MOV.U32 R189, RZ, RZ, R21 ;  /* 0x000000ffffbd7224 */ /* 0x000fe400078e0015 */
[----:B------:R-:W-:Y:S02]  /*1ce30*/  IMAD.MOV.U32 R119, RZ, RZ, R22 ;  /* 0x000000ffff777224 */ /* 0x000fe400078e0016 */
[----:B------:R-:W-:Y:S01]  /*1ce40*/  IMAD.MOV.U32 R39, RZ, RZ, R23 ;  /* 0x000000ffff277224 */ /* 0x000fe200078e0017 */
[----:B--2---:R-:W-:Y:S01]  /*1ce50*/  HMMA.16816.F32.BF16 R12, R16, R92, R12 ;  /* 0x0000005c100c723c */ /* 0x004fe2000004180c */
[----:B------:R-:W-:-:S02]  /*1ce60*/  IMAD.MOV.U32 R172, RZ, RZ, R44 ;  /* 0x000000ffffac7224 */ /* 0x000fc400078e002c */
[----:B------:R-:W-:Y:S02]  /*1ce70*/  IMAD.MOV.U32 R36, RZ, RZ, R45 ;  /* 0x000000ffff247224 */ /* 0x000fe400078e002d */
[----:B------:R-:W-:Y:S01]  /*1ce80*/  IMAD.MOV.U32 R27, RZ, RZ, R46 ;  /* 0x000000ffff1b7224 */ /* 0x000fe200078e002e */
[----:B------:R-:W-:Y:S01]  /*1ce90*/  HMMA.16816.F32.BF16 R28, R8, R88, RZ ;  /* 0x00000058081c723c */ /* 0x000fe200000418ff */
[----:B------:R-:W-:-:S05]  /*1cea0*/  IMAD.MOV.U32 R26, RZ, RZ, R47 ;  /* 0x000000ffff1a7224 */ /* 0x000fca00078e002f */
[C---:B------:R-:W-:Y:S01]  /*1ceb0*/  HMMA.16816.F32.BF16 R20, R8.reuse, R90, RZ ;  /* 0x0000005a0814723c */ /* 0x040fe200000418ff */
[----:B------:R-:W-:Y:S05]  /*1cec0*/  LDSM.16.M88.4 R88, [R176+0x8000] ;  /* 0x00800000b058783b */ /* 0x000fea0000000200 */
[C---:B------:R-:W-:Y:S01]  /*1ced0*/  HMMA.16816.F32.BF16 R44, R8.reuse, R82, RZ ;  /* 0x00000052082c723c */ /* 0x040fe200000418ff */
[----:B------:R-:W2:Y:S05]  /*1cee0*/  LDSM.16.M88.4 R80, [R176+0x7800] ;  /* 0x00780000b050783b */ /* 0x000eaa0000000200 */
[----:B------:R-:W-:Y:S01]  /*1cef0*/  IMAD.MOV.U32 R206, RZ, RZ, R12 ;  /* 0x000000ffffce7224 */ /* 0x000fe200078e000c */
[----:B-1----:R-:W-:Y:S01]  /*1cf00*/  HMMA.16816.F32.BF16 R60, R8, R40, RZ ;  /* 0x00000028083c723c */ /* 0x002fe200000418ff */
[----:B------:R-:W-:-:S02]  /*1cf10*/  IMAD.MOV.U32 R205, RZ, RZ, R13 ;  /* 0x000000ffffcd7224 */ /* 0x000fc400078e000d */
[----:B------:R-:W-:Y:S02]  /*1cf20*/  IMAD.MOV.U32 R204, RZ, RZ, R14 ;  /* 0x000000ffffcc7224 */ /* 0x000fe400078e000e */
[----:B------:R-:W-:Y:S01]  /*1cf30*/  IMAD.MOV.U32 R203, RZ, RZ, R15 ;  /* 0x000000ffffcb7224 */ /* 0x000fe200078e000f */
[----:B---3--:R-:W-:Y:S06]  /*1cf40*/  HMMA.16816.F32.BF16 R224, R16, R48, R28 ;  /* 0x0000003010e0723c */ /* 0x008fec000004181c */
[----:B------:R-:W-:Y:S06]  /*1cf50*/  HMMA.16816.F32.BF16 R12, R8, R100, RZ ;  /* 0x00000064080c723c */ /* 0x000fec00000418ff */
[----:B------:R-:W-:Y:S06]  /*1cf60*/  HMMA.16816.F32.BF16 R212, R16, R50, R20 ;  /* 0x0000003210d4723c */ /* 0x000fec0000041814 */
[----:B------:R-:W-:Y:S06]  /*1cf70*/  HMMA.16816.F32.BF16 R64, R8, R102, RZ ;  /* 0x000000660840723c */ /* 0x000fec00000418ff */
[----:B------:R-:W-:Y:S06]  /*1cf80*/  HMMA.16816.F32.BF16 R208, R16, R94, R44 ;  /* 0x0000005e10d0723c */ /* 0x000fec000004182c */
[C---:B----4-:R-:W-:Y:S06]  /*1cf90*/  HMMA.16816.F32.BF16 R48, R8.reuse, R32, RZ ;  /* 0x000000200830723c */ /* 0x050fec00000418ff */
[C---:B------:R-:W-:Y:S06]  /*1cfa0*/  HMMA.16816.F32.BF16 R44, R8.reuse, R34, RZ ;  /* 0x00000022082c723c */ /* 0x040fec00000418ff */
[C---:B------:R-:W-:Y:S06]  /*1cfb0*/  HMMA.16816.F32.BF16 R56, R8.reuse, R42, RZ ;  /* 0x0000002a0838723c */ /* 0x040fec00000418ff */
[C---:B------:R-:W-:Y:S06]  /*1cfc0*/  HMMA.16816.F32.BF16 R32, R8.reuse, R54, RZ ;  /* 0x000000360820723c */ /* 0x040fec00000418ff */
[----:B------:R-:W-:Y:S06]  /*1cfd0*/  HMMA.16816.F32.BF16 R28, R8, R72, RZ ;  /* 0x00000048081c723c */ /* 0x000fec00000418ff */
[C---:B------:R-:W-:Y:S06]  /*1cfe0*/  HMMA.16816.F32.BF16 R192, R16.reuse, R168, R60 ;  /* 0x000000a810c0723c */ /* 0x040fec000004183c */
[----:B------:R-:W-:Y:S01]  /*1cff0*/  HMMA.16816.F32.BF16 R216, R16, R68, R12 ;  /* 0x0000004410d8723c */ /* 0x000fe2000004180c */
[----:B------:R-:W-:-:S02]  /*1d000*/  IMAD.MOV.U32 R60, RZ, RZ, R206 ;  /* 0x000000ffff3c7224 */ /* 0x000fc400078e00ce */
[----:B------:R-:W-:Y:S02]  /*1d010*/  IMAD.MOV.U32 R61, RZ, RZ, R205 ;  /* 0x000000ffff3d7224 */ /* 0x000fe400078e00cd */
[----:B------:R-:W-:Y:S01]  /*1d020*/  IMAD.MOV.U32 R62, RZ, RZ, R204 ;  /* 0x000000ffff3e7224 */ /* 0x000fe200078e00cc */
[C---:B------:R-:W-:Y:S01]  /*1d030*/  HMMA.16816.F32.BF16 R228, R16.reuse, R70, R64 ;  /* 0x0000004610e4723c */ /* 0x040fe20000041840 */
[----:B------:R-:W-:Y:S02]  /*1d040*/  IMAD.MOV.U32 R68, RZ, RZ, R38 ;  /* 0x000000ffff447224 */ /* 0x000fe400078e0026 */
[----:B------:R-:W-:Y:S02]  /*1d050*/  IMAD.MOV.U32 R38, RZ, RZ, R199 ;  /* 0x000000ffff267224 */ /* 0x000fe400078e00c7 */
[----:B------:R-:W-:Y:S01]  /*1d060*/  IMAD.MOV.U32 R69, RZ, RZ, R37 ;  /* 0x000000ffff457224 */ /* 0x000fe200078e0025 */
[----:B------:R-:W-:Y:S01]  /*1d070*/  HMMA.16816.F32.BF16 R204, R16, R124, R48 ;  /* 0x0000007c10cc723c */ /* 0x000fe20000041830 */
[----:B------:R-:W-:Y:S01]  /*1d080*/  IMAD.MOV.U32 R65, RZ, RZ, R189 ;  /* 0x000000ffff417224 */ /* 0x000fe200078e00bd */
[----:B------:R-:W-:Y:S01]  /*1d090*/  MOV R189, R174 ;  /* 0x000000ae00bd7202 */ /* 0x000fe20000000f00 */
[----:B------:R-:W-:-:S02]  /*1d0a0*/  IMAD.MOV.U32 R66, RZ, RZ, R119 ;  /* 0x000000ffff427224 */ /* 0x000fc400078e0077 */
[----:B------:R-:W-:Y:S01]  /*1d0b0*/  IMAD.MOV.U32 R70, RZ, RZ, R25 ;  /* 0x000000ffff467224 */ /* 0x000fe200078e0019 */
[----:B------:R-:W-:Y:S01]  /*1d0c0*/  HMMA.16816.F32.BF16 R20, R8, R74, RZ ;  /* 0x0000004a0814723c */ /* 0x000fe200000418ff */
[----:B------:R-:W-:Y:S02]  /*1d0d0*/  IMAD.MOV.U32 R71, RZ, RZ, R0 ;  /* 0x000000ffff477224 */ /* 0x000fe400078e0000 */
[----:B------:R-:W-:Y:S02]  /*1d0e0*/  IMAD.MOV.U32 R119, RZ, RZ, R196 ;  /* 0x000000ffff777224 */ /* 0x000fe400078e00c4 */
[----:B------:R-:W-:Y:S01]  /*1d0f0*/  IMAD.MOV.U32 R25, RZ, RZ, R175 ;  /* 0x000000ffff197224 */ /* 0x000fe200078e00af */
[----:B------:R-:W-:Y:S01]  /*1d100*/  HMMA.16816.F32.BF16 R196, R16, R170, R56 ;  /* 0x000000aa10c4723c */ /* 0x000fe20000041838 */
[----:B------:R-:W-:Y:S02]  /*1d110*/  IMAD.MOV.U32 R0, RZ, RZ, R173 ;  /* 0x000000ffff007224 */ /* 0x000fe400078e00ad */
[----:B------:R-:W-:-:S02]  /*1d120*/  IMAD.MOV.U32 R48, RZ, RZ, R172 ;  /* 0x000000ffff307224 */ /* 0x000fc400078e00ac */
[----:B------:R-:W-:Y:S01]  /*1d130*/  IMAD.MOV.U32 R37, RZ, RZ, R200 ;  /* 0x000000ffff257224 */ /* 0x000fe200078e00c8 */
[C---:B------:R-:W-:Y:S01]  /*1d140*/  HMMA.16816.F32.BF16 R172, R16.reuse, R122, R32 ;  /* 0x0000007a10ac723c */ /* 0x040fe20000041820 */
[----:B------:R-:W1:Y:S01]  /*1d150*/  LDSM.16.M88.4 R32, [R76+0x8000] ;  /* 0x008000004c20783b */ /* 0x000e620000000200 */
[----:B------:R-:W-:Y:S02]  /*1d160*/  IMAD.MOV.U32 R67, RZ, RZ, R39 ;  /* 0x000000ffff437224 */ /* 0x000fe400078e0027 */
[----:B------:R-:W-:Y:S02]  /*1d170*/  IMAD.MOV.U32 R63, RZ, RZ, R203 ;  /* 0x000000ffff3f7224 */ /* 0x000fe400078e00cb */
[----:B------:R-:W-:Y:S01]  /*1d180*/  HMMA.16816.F32.BF16 R168, R16, R112, R28 ;  /* 0x0000007010a8723c */ /* 0x000fe2000004181c */
[----:B------:R-:W3:Y:S01]  /*1d190*/  LDSM.16.M88.4 R28, [R76+0x8800] ;  /* 0x008800004c1c783b */ /* 0x000ee20000000200 */
[----:B------:R-:W-:Y:S02]  /*1d1a0*/  IMAD.MOV.U32 R64, RZ, RZ, R202 ;  /* 0x000000ffff407224 */ /* 0x000fe400078e00ca */
[----:B------:R-:W-:-:S02]  /*1d1b0*/  IMAD.MOV.U32 R39, RZ, RZ, R201 ;  /* 0x000000ffff277224 */ /* 0x000fc400078e00c9 */
[C---:B------:R-:W-:Y:S01]  /*1d1c0*/  HMMA.16816.F32.BF16 R40, R8.reuse, R52, RZ ;  /* 0x000000340828723c */ /* 0x040fe200000418ff */
[----:B------:R-:W-:Y:S02]  /*1d1d0*/  IMAD.MOV.U32 R49, RZ, RZ, R36 ;  /* 0x000000ffff317224 */ /* 0x000fe400078e0024 */
[----:B------:R-:W-:Y:S02]  /*1d1e0*/  IMAD.MOV.U32 R50, RZ, RZ, R27 ;  /* 0x000000ffff327224 */ /* 0x000fe400078e001b */
[----:B------:R-:W-:Y:S01]  /*1d1f0*/  IMAD.MOV.U32 R51, RZ, RZ, R26 ;  /* 0x000000ffff337224 */ /* 0x000fe200078e001a */
[C---:B--2---:R-:W-:Y:S06]  /*1d200*/  HMMA.16816.F32.BF16 R12, R8.reuse, R80, RZ ;  /* 0x00000050080c723c */ /* 0x044fec00000418ff */
[C---:B------:R-:W-:Y:S06]  /*1d210*/  HMMA.16816.F32.BF16 R92, R8.reuse, R88, RZ ;  /* 0x00000058085c723c */ /* 0x040fec00000418ff */
[C---:B------:R-:W-:Y:S06]  /*1d220*/  HMMA.16816.F32.BF16 R52, R8.reuse, R82, RZ ;  /* 0x000000520834723c */ /* 0x040fec00000418ff */
[C---:B------:R-:W-:Y:S06]  /*1d230*/  HMMA.16816.F32.BF16 R84, R8.reuse, R96, RZ ;  /* 0x000000600854723c */ /* 0x040fec00000418ff */
[C---:B------:R-:W-:Y:S06]  /*1d240*/  HMMA.16816.F32.BF16 R80, R8.reuse, R98, RZ ;  /* 0x000000620850723c */ /* 0x040fec00000418ff */
[C---:B------:R-:W-:Y:S06]  /*1d250*/  HMMA.16816.F32.BF16 R72, R8.reuse, R104, RZ ;  /* 0x000000680848723c */ /* 0x040fec00000418ff */
[C---:B------:R-:W-:Y:S06]  /*1d260*/  HMMA.16816.F32.BF16 R100, R8.reuse, R106, RZ ;  /* 0x0000006a0864723c */ /* 0x040fec00000418ff */
[C---:B------:R-:W-:Y:S06]  /*1d270*/  HMMA.16816.F32.BF16 R104, R8.reuse, R128, RZ ;  /* 0x000000800868723c */ /* 0x040fec00000418ff */
[----:B------:R-:W-:Y:S06]  /*1d280*/  HMMA.16816.F32.BF16 R96, R8, R130, RZ ;  /* 0x000000820860723c */ /* 0x000fec00000418ff */
[----:B------:R-:W-:Y:S01]  /*1d290*/  HMMA.16816.F32.BF16 R128, R16, R114, R20 ;  /* 0x000000721080723c */ /* 0x000fe20000041814 */
[----:B------:R-:W2:Y:S05]  /*1d2a0*/  LDSM.16.M88.4 R20, [R76+0x9000] ;  /* 0x009000004c14783b */ /* 0x000eaa0000000200 */
[----:B------:R-:W-:Y:S01]  /*1d2b0*/  HMMA.16816.F32.BF16 R88, R8, R90, RZ ;  /* 0x0000005a0858723c */ /* 0x000fe200000418ff */
[----:B------:R-:W4:Y:S05]  /*1d2c0*/  LDSM.16.M88.4 R8, [R76+0x9800] ;  /* 0x009800004c08783b */ /* 0x000f2a0000000200 */
[C---:B------:R-:W-:Y:S01]  /*1d2d0*/  HMMA.16816.F32.BF16 R236, R16.reuse, R126, R44 ;  /* 0x0000007e10ec723c */ /* 0x040fe2000004182c */
[----:B------:R3:W-:Y:S05]  /*1d2e0*/  LDSM.16.M88.4 R44, [R38] ;  /* 0x00000000262c783b */ /* 0x0007ea0000000200 */
[C---:B------:R-:W-:Y:S01]  /*1d2f0*/  HMMA.16816.F32.BF16 R200, R16.reuse, R120, R40 ;  /* 0x0000007810c8723c */ /* 0x040fe20000041828 */
[----:B------:R-:W-:Y:S05]  /*1d300*/  LDSM.16.M88.4 R40, [R37] ;  /* 0x000000002528783b */ /* 0x000fea0000000200 */
[C---:B------:R-:W-:Y:S01]  /*1d310*/  HMMA.16816.F32.BF16 R124, R16.reuse, R108, R12 ;  /* 0x0000006c107c723c */ /* 0x040fe2000004180c */
[----:B------:R-:W4:Y:S05]  /*1d320*/  LDSM.16.M88.4 R12, [R2] ;  /* 0x00000000020c783b */ /* 0x000f2a0000000200 */
[C---:B-1----:R-:W-:Y:S06]  /*1d330*/  HMMA.16816.F32.BF16 R112, R16.reuse, R32, R92 ;  /* 0x000000201070723c */ /* 0x042fec000004185c */
[----:B---3--:R-:W-:Y:S01]  /*1d340*/  HMMA.16816.F32.BF16 R92, R16, R28, R84 ;  /* 0x0000001c105c723c */ /* 0x008fe20000041854 */
[----:B------:R-:W-:-:S02]  /*1d350*/  IMAD.MOV.U32 R38, RZ, RZ, R119 ;  /* 0x000000ffff267224 */ /* 0x000fc400078e0077 */
[----:B------:R-:W-:Y:S02]  /*1d360*/  IMAD.MOV.U32 R119, RZ, RZ, R118 ;  /* 0x000000ffff777224 */ /* 0x000fe400078e0076 */
[----:B------:R-:W-:Y:S01]  /*1d370*/  IMAD.MOV.U32 R118, RZ, RZ, R78 ;  /* 0x000000ffff767224 */ /* 0x000fe200078e004e */
[C---:B------:R-:W-:Y:S01]  /*1d380*/  HMMA.16816.F32.BF16 R84, R16.reuse, R30, R80 ;  /* 0x0000001e1054723c */ /* 0x040fe20000041850 */
[----:B------:R-:W1:Y:S05]  /*1d390*/  LDSM.16.M88.4 R28, [R79] ;  /* 0x000000004f1c783b */ /* 0x000e6a0000000200 */
[C---:B------:R-:W-:Y:S06]  /*1d3a0*/  HMMA.16816.F32.BF16 R120, R16.reuse, R110, R52 ;  /* 0x0000006e1078723c */ /* 0x040fec0000041834 */
[C---:B--2---:R-:W-:Y:S06]  /*1d3b0*/  HMMA.16816.F32.BF16 R56, R16.reuse, R20, R72 ;  /* 0x000000141038723c */ /* 0x044fec0000041848 */
[C---:B------:R-:W-:Y:S01]  /*1d3c0*/  HMMA.16816.F32.BF16 R52, R16.reuse, R22, R100 ;  /* 0x000000161034723c */ /* 0x040fe20000041864 */
[----:B------:R2:W3:Y:S05]  /*1d3d0*/  LDSM.16.M88.4 R20, [R77] ;  /* 0x000000004d14783b */ /* 0x0004ea0000000200 */
[C---:B------:R-:W-:Y:S01]  /*1d3e0*/  HMMA.16816.F32.BF16 R108, R16.reuse, R34, R88 ;  /* 0x00000022106c723c */ /* 0x040fe20000041858 */
[----:B------:R-:W-:Y:S05]  /*1d3f0*/  LDSM.16.M88.4 R32, [R119] ;  /* 0x000000007720783b */ /* 0x000fea0000000200 */
[C---:B----4-:R-:W-:Y:S06]  /*1d400*/  HMMA.16816.F32.BF16 R104, R16.reuse, R8, R104 ;  /* 0x000000081068723c */ /* 0x050fec0000041868 */
[----:B------:R-:W-:Y:S01]  /*1d410*/  HMMA.16816.F32.BF16 R96, R16, R10, R96 ;  /* 0x0000000a1060723c */ /* 0x000fe20000041860 */
[----:B------:R-:W4:Y:S04]  /*1d420*/  LDSM.16.M88.4 R16, [R0] ;  /* 0x000000000010783b */ /* 0x000f280000000200 */
[----:B------:R-:W-:Y:S01]  /*1d430*/  LDSM.16.M88.4 R8, [R189] ;  /* 0x00000000bd08783b */ /* 0x000fe20000000200 */
[C---:B------:R-:W-:Y:S03]  /*1d440*/  HMMA.16816.F32.BF16 R88, R12.reuse, R40, R48 ;  /* 0x000000280c58723c */ /* 0x040fe60000041830 */
[----:B------:R-:W-:Y:S03]  /*1d450*/  LDSM.16.M88.4 R48, [R39] ;  /* 0x000000002730783b */ /* 0x000fe60000000200 */
[C---:B------:R-:W-:Y:S01]  /*1d460*/  HMMA.16816.F32.BF16 R80, R12.reuse, R42, R244 ;  /* 0x0000002a0c50723c */ /* 0x040fe200000418f4 */
[----:B------:R-:W4:Y:S05]  /*1d470*/  LDSM.16.M88.4 R40, [R25] ;  /* 0x000000001928783b */ /* 0x000f2a0000000200 */
[C---:B--2---:R-:W-:Y:S06]  /*1d480*/  HMMA.16816.F32.BF16 R76, R12.reuse, R44, R232 ;  /* 0x0000002c0c4c723c */ /* 0x044fec00000418e8 */
[C---:B------:R-:W-:Y:S01]  /*1d490*/  HMMA.16816.F32.BF16 R72, R12.reuse, R46, R240 ;  /* 0x0000002e0c48723c */ /* 0x040fe200000418f0 */
[----:B------:R-:W2:Y:S05]  /*1d4a0*/  LDSM.16.M88.4 R44, [R117] ;  /* 0x00000000752c783b */ /* 0x000eaa0000000200 */
[C---:B-1----:R-:W-:Y:S06]  /*1d4b0*/  HMMA.16816.F32.BF16 R68, R12.reuse, R28, R68 ;  /* 0x0000001c0c44723c */ /* 0x042fec0000041844 */
[C---:B------:R-:W-:Y:S01]  /*1d4c0*/  HMMA.16816.F32.BF16 R64, R12.reuse, R30, R64 ;  /* 0x0000001e0c40723c */ /* 0x040fe20000041840 */
[----:B------:R-:W1:Y:S05]  /*1d4d0*/  LDSM.16.M88.4 R28, [R38] ;  /* 0x00000000261c783b */ /* 0x000e6a0000000200 */
[C---:B---3--:R-:W-:Y:S06]  /*1d4e0*/  HMMA.16816.F32.BF16 R60, R12.reuse, R20, R60 ;  /* 0x000000140c3c723c */ /* 0x048fec000004183c */
[C---:B------:R-:W-:Y:S01]  /*1d4f0*/  HMMA.16816.F32.BF16 R100, R12.reuse, R22, R208 ;  /* 0x000000160c64723c */ /* 0x040fe200000418d0 */
[----:B------:R-:W-:Y:S05]  /*1d500*/  LDSM.16.M88.4 R20, [R250] ;  /* 0x00000000fa14783b */ /* 0x000fea0000000200 */
[C---:B----4-:R-:W-:Y:S06]  /*1d510*/  HMMA.16816.F32.BF16 R208, R12.reuse, R16, R224 ;  /* 0x000000100cd0723c */ /* 0x050fec00000418e0 */
[C---:B------:R-:W-:Y:S06]  /*1d520*/  HMMA.16816.F32.BF16 R224, R12.reuse, R40, R192 ;  /* 0x000000280ce0723c */ /* 0x040fec00000418c0 */
[C---:B------:R-:W-:Y:S06]  /*1d530*/  HMMA.16816.F32.BF16 R216, R12.reuse, R8, R216 ;  /* 0x000000080cd8723c */ /* 0x040fec00000418d8 */
[C---:B------:R-:W-:Y:S06]  /*1d540*/  HMMA.16816.F32.BF16 R228, R12.reuse, R10, R228 ;  /* 0x0000000a0ce4723c */ /* 0x040fec00000418e4 */
[C---:B--2---:R-:W-:Y:S06]  /*1d550*/  HMMA.16816.F32.BF16 R232, R12.reuse, R44, R200 ;  /* 0x0000002c0ce8723c */ /* 0x044fec00000418c8 */
[C---:B------:R-:W-:Y:S06]  /*1d560*/  HMMA.16816.F32.BF16 R192, R12.reuse, R46, R172 ;  /* 0x0000002e0cc0723c */ /* 0x040fec00000418ac */
[C---:B------:R-:W-:Y:S01]  /*1d570*/  HMMA.16816.F32.BF16 R8, R12.reuse, R42, R196 ;  /* 0x0000002a0c08723c */ /* 0x040fe200000418c4 */
[----:B------:R-:W2:Y:S05]  /*1d580*/  LDSM.16.M88.4 R40, [R177] ;  /* 0x00000000b128783b */ /* 0x000eaa0000000200 */
[----:B------:R-:W-:Y:S01]  /*1d590*/  HMMA.16816.F32.BF16 R240, R12, R32, R168 ;  /* 0x000000200cf0723c */ /* 0x000fe200000418a8 */
[----:B------:R-:W-:-:S02]  /*1d5a0*/  IMAD.MOV.U32 R196, RZ, RZ, R24 ;  /* 0x000000ffffc47224 */ /* 0x000fc400078e0018 */
[----:B------:R-:W-:Y:S02]  /*1d5b0*/  IMAD.MOV.U32 R197, RZ, RZ, R6 ;  /* 0x000000ffffc57224 */ /* 0x000fe400078e0006 */
[----:B------:R-:W-:Y:S01]  /*1d5c0*/  IMAD.MOV.U32 R198, RZ, RZ, R4 ;  /* 0x000000ffffc67224 */ /* 0x000fe200078e0004 */
[----:B------:R-:W-:Y:S01]  /*1d5d0*/  HMMA.16816.F32.BF16 R44, R12, R34, R128 ;  /* 0x000000220c2c723c */ /* 0x000fe20000041880 */
[----:B------:R-:W-:-:S05]  /*1d5e0*/  IMAD.MOV.U32 R199, RZ, RZ, R3 ;  /* 0x000000ffffc77224 */ /* 0x000fca00078e0003 */
[C---:B-1----:R-:W-:Y:S01]  /*1d5f0*/  HMMA.16816.F32.BF16 R32, R12.reuse, R28, R124 ;  /* 0x0000001c0c20723c */ /* 0x042fe2000004187c */
[----:B------:R-:W-:Y:S02]  /*1d600*/  IMAD.MOV.U32 R175, RZ, RZ, R195 ;  /* 0x000000ffffaf7224 */ /* 0x000fe400078e00c3 */
[----:B------:R-:W-:Y:S02]  /*1d610*/  IMAD.MOV.U32 R174, RZ, RZ, R192 ;  /* 0x000000ffffae7224 */ /* 0x000fe400078e00c0 */
[----:B------:R-:W-:Y:S01]  /*1d620*/  IMAD.MOV.U32 R173, RZ, RZ, R193 ;  /* 0x000000ffffad7224 */ /* 0x000fe200078e00c1 */
[C---:B------:R-:W-:Y:S01]  /*1d630*/  HMMA.16816.F32.BF16 R28, R12.reuse, R30, R120 ;  /* 0x0000001e0c1c723c */ /* 0x040fe20000041878 */
[----:B------:R-:W-:Y:S02]  /*1d640*/  IMAD.MOV.U32 R119, RZ, RZ, R8 ;  /* 0x000000ffff777224 */ /* 0x000fe400078e0008 */
[----:B------:R-:W-:Y:S02]  /*1d650*/  IMAD.MOV.U32 R117, RZ, RZ, R9 ;  /* 0x000000ffff757224 */ /* 0x000fe400078e0009 */
[----:B------:R-:W-:Y:S01]  /*1d660*/  IMAD.MOV.U32 R39, RZ, RZ, R10 ;  /* 0x000000ffff277224 */ /* 0x000fe200078e000a */
[----:B------:R-:W-:Y:S01]  /*1d670*/  HMMA.16816.F32.BF16 R212, R12, R18, R212 ;  /* 0x000000120cd4723c */ /* 0x000fe200000418d4 */
[----:B------:R-:W-:Y:S01]  /*1d680*/  LDSM.16.M88.4 R16, [R249] ;  /* 0x00000000f910783b */ /* 0x000fe20000000200 */
[----:B------:R-:W-:-:S02]  /*1d690*/  IMAD.MOV.U32 R2, RZ, RZ, R11 ;  /* 0x000000ffff027224 */ /* 0x000fc400078e000b */
[----:B------:R-:W-:Y:S01]  /*1d6a0*/  IMAD.MOV.U32 R172, RZ, RZ, R194 ;  /* 0x000000ffffac7224 */ /* 0x000fe200078e00c2 */
[----:B------:R1:W-:Y:S01]  /*1d6b0*/  LDSM.16.M88.4 R8, [R118] ;  /* 0x000000007608783b */ /* 0x0003e20000000200 */
[C---:B------:R-:W-:Y:S01]  /*1d6c0*/  HMMA.16816.F32.BF16 R244, R12.reuse, R48, R204 ;  /* 0x000000300cf4723c */ /* 0x040fe200000418cc */
[----:B------:R-:W-:Y:S02]  /*1d6d0*/  IMAD.MOV.U32 R131, RZ, RZ, R47 ;  /* 0x000000ffff837224 */ /* 0x000fe400078e002f */
[----:B------:R-:W-:Y:S01]  /*1d6e0*/  LDSM.16.M88.4 R192, [R182] ;  /* 0x00000000b6c0783b */ /* 0x000fe20000000200 */
[----:B------:R-:W-:Y:S02]  /*1d6f0*/  IMAD.MOV.U32 R130, RZ, RZ, R44 ;  /* 0x000000ffff827224 */ /* 0x000fe400078e002c */
[----:B------:R-:W-:Y:S01]  /*1d700*/  HMMA.16816.F32.BF16 R236, R12, R50, R236 ;  /* 0x000000320cec723c */ /* 0x000fe200000418ec */
[----:B------:R-:W3:Y:S01]  /*1d710*/  LDSM.16.M88.4 R48, [R116] ;  /* 0x000000007430783b */ /* 0x000ee20000000200 */
[----:B------:R-:W-:-:S02]  /*1d720*/  IMAD.MOV.U32 R169, RZ, RZ, R35 ;  /* 0x000000ffffa97224 */ /* 0x000fc400078e0023 */
[----:B------:R-:W-:Y:S02]  /*1d730*/  IMAD.MOV.U32 R168, RZ, RZ, R34 ;  /* 0x000000ffffa87224 */ /* 0x000fe400078e0022 */
[----:B------:R-:W-:Y:S01]  /*1d740*/  IMAD.MOV.U32 R126, RZ, RZ, R30 ;  /* 0x000000ffff7e7224 */ /* 0x000fe200078e001e */
[----:B------:R-:W-:Y:S01]  /*1d750*/  MOV R124, R29 ;  /* 0x0000001d007c7202 */ /* 0x000fe20000000f00 */
[----:B------:R-:W-:Y:S01]  /*1d760*/  IMAD.MOV.U32 R125, RZ, RZ, R28 ;  /* 0x000000ffff7d7224 */ /* 0x000fe200078e001c */
[----:B--2---:R-:W-:Y:S01]  /*1d770*/  HMMA.16816.F32.BF16 R136, R12, R40, R136 ;  /* 0x000000280c88723c */ /* 0x004fe20000041888 */
[----:B------:R-:W-:Y:S02]  /*1d780*/  IMAD.MOV.U32 R0, RZ, RZ, R32 ;  /* 0x000000ffff007224 */ /* 0x000fe400078e0020 */
[----:B------:R-:W-:Y:S02]  /*1d790*/  IMAD.MOV.U32 R127, RZ, RZ, R33 ;  /* 0x000000ffff7f7224 */ /* 0x000fe400078e0021 */
[----:B------:R-:W-:Y:S01]  /*1d7a0*/  LDSM.16.M88.4 R32, [R182+0x800] ;  /* 0x00080000b620783b */ /* 0x000fe20000000200 */
[----:B------:R-:W-:-:S02]  /*1d7b0*/  IMAD.MOV.U32 R129, RZ, RZ, R45 ;  /* 0x000000ffff817224 */ /* 0x000fc400078e002d */
[----:B-1----:R-:W-:Y:S02]  /*1d7c0*/  IMAD.MOV.U32 R118, RZ, RZ, R31 ;  /* 0x000000ffff767224 */ /* 0x002fe400078e001f */
[----:B------:R-:W-:Y:S01]  /*1d7d0*/  HMMA.16816.F32.BF16 R28, R12, R20, R112 ;  /* 0x000000140c1c723c */ /* 0x000fe20000041870 */
[----:B------:R-:W-:-:S05]  /*1d7e0*/  IMAD.MOV.U32 R128, RZ, RZ, R46 ;  /* 0x000000ffff807224 */ /* 0x000fca00078e002e */
[C---:B------:R-:W-:Y:S01]  /*1d7f0*/  HMMA.16816.F32.BF16 R20, R12.reuse, R22, R108 ;  /* 0x000000160c14723c */ /* 0x040fe2000004186c */
[----:B------:R-:W-:Y:S02]  /*1d800*/  IMAD.MOV.U32 R114, RZ, RZ, R168 ;  /* 0x000000ffff727224 */ /* 0x000fe400078e00a8 */
[----:B------:R-:W-:Y:S02]  /*1d810*/  IMAD.MOV.U32 R115, RZ, RZ, R169 ;  /* 0x000000ffff737224 */ /* 0x000fe400078e00a9 */
[----:B------:R-:W-:Y:S01]  /*1d820*/  IMAD.MOV.U32 R112, RZ, RZ, R129 ;  /* 0x000000ffff707224 */ /* 0x000fe200078e0081 */
[----:B---3--:R-:W-:-:S12]  /*1d830*/  HMMA.16816.F32.BF16 R44, R12, R48, R104 ;  /* 0x000000300c2c723c */ /* 0x008fd80000041868 */
[----:B------:R-:W-:Y:S02]  /*1d840*/  IMAD.MOV.U32 R122, RZ, RZ, R30 ;  /* 0x000000ffff7a7224 */ /* 0x000fe400078e001e */
[----:B------:R-:W-:Y:S02]  /*1d850*/  IMAD.MOV.U32 R121, RZ, RZ, R31 ;  /* 0x000000ffff797224 */ /* 0x000fe400078e001f */
[----:B------:R-:W-:Y:S01]  /*1d860*/  IMAD.MOV.U32 R120, RZ, RZ, R28 ;  /* 0x000000ffff787224 */ /* 0x000fe200078e001c */
[----:B------:R-:W-:Y:S01]  /*1d870*/  HMMA.16816.F32.BF16 R48, R12, R50, R96 ;  /* 0x000000320c30723c */ /* 0x000fe20000041860 */
[----:B------:R-:W-:Y:S02]  /*1d880*/  IMAD.MOV.U32 R38, RZ, RZ, R21 ;  /* 0x000000ffff267224 */ /* 0x000fe400078e0015 */
[----:B------:R-:W-:Y:S02]  /*1d890*/  IMAD.MOV.U32 R25, RZ, RZ, R22 ;  /* 0x000000ffff197224 */ /* 0x000fe400078e0016 */
[----:B------:R-:W-:-:S02]  /*1d8a0*/  IMAD.MOV.U32 R24, RZ, RZ, R23 ;  /* 0x000000ffff187224 */ /* 0x000fc400078e0017 */
[----:B------:R-:W-:Y:S02]  /*1d8b0*/  IMAD.MOV.U32 R116, RZ, RZ, R20 ;  /* 0x000000ffff747224 */ /* 0x000fe400078e0014 */
[C---:B------:R-:W-:Y:S01]  /*1d8c0*/  HMMA.16816.F32.BF16 R20, R12.reuse, R16, R92 ;  /* 0x000000100c14723c */ /* 0x040fe2000004185c */
[----:B------:R-:W-:Y:S02]  /*1d8d0*/  IMAD.MOV.U32 R113, RZ, RZ, R29 ;  /* 0x000000ffff717224 */ /* 0x000fe400078e001d */
[----:B------:R-:W-:Y:S01]  /*1d8e0*/  LDSM.16.M88.4 R28, [R182+0x1000] ;  /* 0x00100000b61c783b */ /* 0x000fe20000000200 */
[----:B------:R-:W-:Y:S02]  /*1d8f0*/  IMAD.MOV.U32 R96, RZ, RZ, R175 ;  /* 0x000000ffff607224 */ /* 0x000fe400078e00af */
[----:B------:R-:W-:Y:S01]  /*1d900*/  HMMA.16816.F32.BF16 R16, R12, R18, R84 ;  /* 0x000000120c10723c */ /* 0x000fe20000041854 */
[----:B------:R-:W-:Y:S02]  /*1d910*/  IMAD.MOV.U32 R97, RZ, RZ, R174 ;  /* 0x000000ffff617224 */ /* 0x000fe400078e00ae */
[----:B------:R-:W-:-:S02]  /*1d920*/  IMAD.MOV.U32 R26, RZ, RZ, R44 ;  /* 0x000000ffff1a7224 */ /* 0x000fc400078e002c */
[----:B------:R-:W-:Y:S02]  /*1d930*/  IMAD.MOV.U32 R6, RZ, RZ, R45 ;  /* 0x000000ffff067224 */ /* 0x000fe400078e002d */
[----:B------:R-:W-:Y:S02]  /*1d940*/  IMAD.MOV.U32 R4, RZ, RZ, R46 ;  /* 0x000000ffff047224 */ /* 0x000fe400078e002e */
[----:B------:R-:W-:Y:S02]  /*1d950*/  IMAD.MOV.U32 R3, RZ, RZ, R47 ;  /* 0x000000ffff037224 */ /* 0x000fe400078e002f */
[----:B------:R-:W-:Y:S01]  /*1d960*/  LDSM.16.M88.4 R44, [R182+0x2800] ;  /* 0x00280000b62c783b */ /* 0x000fe20000000200 */
[----:B------:R-:W-:Y:S02]  /*1d970*/  IMAD.MOV.U32 R107, RZ, RZ, R131 ;  /* 0x000000ffff6b7224 */ /* 0x000fe400078e0083 */
[----:B------:R-:W-:Y:S02]  /*1d980*/  IMAD.MOV.U32 R95, RZ, RZ, R130 ;  /* 0x000000ffff5f7224 */ /* 0x000fe400078e0082 */
[----:B------:R-:W-:-:S02]  /*1d990*/  IMAD.MOV.U32 R106, RZ, RZ, R128 ;  /* 0x000000ffff6a7224 */ /* 0x000fc400078e0080 */
[----:B------:R-:W-:Y:S02]  /*1d9a0*/  IMAD.MOV.U32 R111, RZ, RZ, R23 ;  /* 0x000000ffff6f7224 */ /* 0x000fe400078e0017 */
[----:B------:R-:W-:Y:S02]  /*1d9b0*/  IMAD.MOV.U32 R110, RZ, RZ, R20 ;  /* 0x000000ffff6e7224 */ /* 0x000fe400078e0014 */
[----:B------:R-:W-:Y:S02]  /*1d9c0*/  IMAD.MOV.U32 R109, RZ, RZ, R21 ;  /* 0x000000ffff6d7224 */ /* 0x000fe400078e0015 */
        /* <DEDUP_REMOVED lines=9> */
[----:B------:R-:W-:Y:S01]  /*1da60*/  IMAD.MOV.U32 R99, RZ, RZ, R87 ;  /* 0x000000ffff637224 */ /* 0x000fe200078e0057 */
[----:B------:R-:W-:Y:S01]  /*1da70*/  MOV R59, R111 ;  /* 0x0000006f003b7202 */ /* 0x000fe20000000f00 */
        /* <DEDUP_REMOVED lines=8> */
[----:B------:R-:W-:Y:S02]  /*1db00*/  IMAD.MOV.U32 R94, RZ, RZ, R17 ;  /* 0x000000ffff5e7224 */ /* 0x000fe400078e0011 */
[----:B------:R-:W-:Y:S02]  /*1db10*/  IMAD.MOV.U32 R93, RZ, RZ, R18 ;  /* 0x000000ffff5d7224 */ /* 0x000fe400078e0012 */
[----:B------:R-:W-:Y:S01]  /*1db20*/  IMAD.MOV.U32 R92, RZ, RZ, R16 ;  /* 0x000000ffff5c7224 */ /* 0x000fe200078e0010 */
[----:B------:R-:W-:Y:S01]  /*1db30*/  MOV R189, R9 ;  /* 0x0000000900bd7202 */ /* 0x000fe20000000f00 */
[----:B------:R-:W-:Y:S02]  /*1db40*/  IMAD.MOV.U32 R249, RZ, RZ, R8 ;  /* 0x000000fffff97224 */ /* 0x000fe400078e0008 */
[----:B------:R-:W-:-:S02]  /*1db50*/  IMAD.MOV.U32 R37, RZ, RZ, R10 ;  /* 0x000000ffff257224 */ /* 0x000fc400078e000a */
[----:B------:R-:W-:Y:S02]  /*1db60*/  IMAD.MOV.U32 R36, RZ, RZ, R11 ;  /* 0x000000ffff247224 */ /* 0x000fe400078e000b */
[----:B------:R-:W1:Y:S01]  /*1db70*/  LDSM.16.M88.4 R8, [R185] ;  /* 0x00000000b908783b */ /* 0x000e620000000200 */
[----:B------:R-:W-:Y:S02]  /*1db80*/  IMAD.MOV.U32 R250, RZ, RZ, R19 ;  /* 0x000000fffffa7224 */ /* 0x000fe400078e0013 */
[----:B------:R-:W-:Y:S01]  /*1db90*/  HMMA.16816.F32.BF16 R16, R12, R42, R196 ;  /* 0x0000002a0c10723c */ /* 0x000fe200000418c4 */
[----:B------:R-:W2:Y:S01]  /*1dba0*/  LDSM.16.M88.4 R40, [R182+0x2000] ;  /* 0x00200000b628783b */ /* 0x000ea20000000200 */
[----:B------:R-:W-:Y:S02]  /*1dbb0*/  IMAD.MOV.U32 R52, RZ, RZ, R120 ;  /* 0x000000ffff347224 */ /* 0x000fe400078e0078 */
        /* <DEDUP_REMOVED lines=8> */
[----:B------:R-:W-:-:S05]  /*1dc40*/  IMAD.SHL.U32 R12, R252, 0x100, RZ ;  /* 0x00000100fc0c7824 */ /* 0x000fca00078e00ff */
[C---:B-1----:R-:W-:Y:S06]  /*1dc50*/  HMMA.16816.F32.BF16 R204, R8.reuse, R194, R16 ;  /* 0x000000c208cc723c */ /* 0x042fec0000041810 */
[C---:B------:R-:W-:Y:S01]  /*1dc60*/  HMMA.16816.F32.BF16 R200, R8.reuse, R32, R88 ;  /* 0x0000002008c8723c */ /* 0x040fe20000041858 */
[----:B------:R-:W-:Y:S02]  /*1dc70*/  IMAD.MOV.U32 R17, RZ, RZ, R248 ;  /* 0x000000ffff117224 */ /* 0x000fe400078e00f8 */
[----:B------:R-:W-:Y:S01]  /*1dc80*/  IMAD.MOV.U32 R18, RZ, RZ, R173 ;  /* 0x000000ffff127224 */ /* 0x000fe200078e00ad */
[----:B------:R-:W1:Y:S01]  /*1dc90*/  S2R R248, SR_TID.X ;  /* 0x0000000000f87919 */ /* 0x000e620000002100 */
[----:B------:R-:W-:Y:S01]  /*1dca0*/  IMAD.MOV.U32 R19, RZ, RZ, R172 ;  /* 0x000000ffff137224 */ /* 0x000fe200078e00ac */
[----:B------:R-:W-:Y:S01]  /*1dcb0*/  ISETP.GE.AND P2, PT, R17, 0x3, PT ;  /* 0x000000031100780c */ /* 0x000fe20003f46270 */
[----:B------:R-:W-:Y:S01]  /*1dcc0*/  IMAD.MOV.U32 R90, RZ, RZ, R18 ;  /* 0x000000ffff5a7224 */ /* 0x000fe200078e0012 */
[----:B------:R-:W-:Y:S01]  /*1dcd0*/  HMMA.16816.F32.BF16 R196, R8, R34, R80 ;  /* 0x0000002208c4723c */ /* 0x000fe20000041850 */
[----:B------:R-:W-:Y:S01]  /*1dce0*/  IMAD.MOV.U32 R91, RZ, RZ, R19 ;  /* 0x000000ffff5b7224 */ /* 0x000fe200078e0013 */
[----:B------:R-:W-:Y:S01]  /*1dcf0*/  LDSM.16.M88.4 R32, [R182+0x4800] ;  /* 0x00480000b620783b */ /* 0x000fe20000000200 */
[----:B------:R-:W-:-:S02]  /*1dd00*/  IMAD.MOV.U32 R194, RZ, RZ, R96 ;  /* 0x000000ffffc27224 */ /* 0x000fc400078e0060 */
[----:B------:R-:W-:Y:S01]  /*1dd10*/  IMAD.MOV.U32 R89, RZ, RZ, R97 ;  /* 0x000000ffff597224 */ /* 0x000fe200078e0061 */
[----:B------:R-:W3:Y:S01]  /*1dd20*/  LDSM.16.M88.4 R16, [R182+0x4000] ;  /* 0x00400000b610783b */ /* 0x000ee20000000200 */
[C---:B------:R-:W-:Y:S01]  /*1dd30*/  HMMA.16816.F32.BF16 R172, R8.reuse, R28, R76 ;  /* 0x0000001c08ac723c */ /* 0x040fe2000004184c */
[----:B------:R-:W-:Y:S02]  /*1dd40*/  IMAD.MOV.U32 R82, RZ, RZ, R98 ;  /* 0x000000ffff527224 */ /* 0x000fe400078e0062 */
[----:B------:R-:W-:Y:S02]  /*1dd50*/  IMAD.MOV.U32 R83, RZ, RZ, R99 ;  /* 0x000000ffff537224 */ /* 0x000fe400078e0063 */
[----:B------:R-:W-:Y:S01]  /*1dd60*/  IMAD.MOV.U32 R81, RZ, RZ, R105 ;  /* 0x000000ffff517224 */ /* 0x000fe200078e0069 */
[----:B------:R-:W-:Y:S01]  /*1dd70*/  HMMA.16816.F32.BF16 R168, R8, R30, R72 ;  /* 0x0000001e08a8723c */ /* 0x000fe20000041848 */
[----:B------:R-:W4:Y:S01]  /*1dd80*/  LDSM.16.M88.4 R28, [R182+0x5000] ;  /* 0x00500000b61c783b */ /* 0x000f220000000200 */
[----:B------:R-:W-:-:S02]  /*1dd90*/  IMAD.MOV.U32 R79, RZ, RZ, R126 ;  /* 0x000000ffff4f7224 */ /* 0x000fc400078e007e */
[----:B------:R-:W-:Y:S02]  /*1dda0*/  IMAD.MOV.U32 R77, RZ, RZ, R125 ;  /* 0x000000ffff4d7224 */ /* 0x000fe400078e007d */
[C---:B------:R-:W-:Y:S01]  /*1ddb0*/  HMMA.16816.F32.BF16 R128, R8.reuse, R20, R68 ;  /* 0x000000140880723c */ /* 0x040fe20000041844 */
[----:B------:R-:W-:Y:S02]  /*1ddc0*/  IMAD.MOV.U32 R78, RZ, RZ, R124 ;  /* 0x000000ffff4e7224 */ /* 0x000fe400078e007c */
[----:B------:R-:W-:Y:S02]  /*1ddd0*/  IMAD.MOV.U32 R80, RZ, RZ, R95 ;  /* 0x000000ffff507224 */ /* 0x000fe400078e005f */
[----:B------:R-:W-:Y:S01]  /*1dde0*/  IMAD.MOV.U32 R72, RZ, RZ, R119 ;  /* 0x000000ffff487224 */ /* 0x000fe200078e0077 */
[----:B------:R-:W-:Y:S01]  /*1ddf0*/  HMMA.16816.F32.BF16 R120, R8, R22, R64 ;  /* 0x000000160878723c */ /* 0x000fe20000041840 */
[----:B------:R-:W1:Y:S01]  /*1de00*/  LDSM.16.M88.4 R20, [R182+0x3800] ;  /* 0x00380000b614783b */ /* 0x000e620000000200 */
[----:B------:R-:W-:-:S02]  /*1de10*/  IMAD.MOV.U32 R70, RZ, RZ, R106 ;  /* 0x000000ffff467224 */ /* 0x000fc400078e006a */
[----:B------:R-:W-:Y:S01]  /*1de20*/  IMAD.MOV.U32 R71, RZ, RZ, R107 ;  /* 0x000000ffff477224 */ /* 0x000fe200078e006b */
[----:B------:R1:W5:Y:S01]  /*1de30*/  LDL.LU R119, [R1+0x174] ;  /* 0x0001740001777983 */ /* 0x0003620000300800 */
[----:B------:R-:W-:Y:S01]  /*1de40*/  IMAD.MOV.U32 R69, RZ, RZ, R112 ;  /* 0x000000ffff457224 */ /* 0x000fe200078e0070 */
[----:B------:R-:W-:Y:S01]  /*1de50*/  MOV R65, R113 ;  /* 0x0000007100417202 */ /* 0x000fe20000000f00 */
[----:B------:R-:W-:Y:S01]  /*1de60*/  IMAD.MOV.U32 R67, RZ, RZ, R92 ;  /* 0x000000ffff437224 */ /* 0x000fe200078e005c */
[C---:B--2---:R-:W-:Y:S01]  /*1de70*/  HMMA.16816.F32.BF16 R84, R8.reuse, R40, R60 ;  /* 0x000000280854723c */ /* 0x044fe2000004183c */
[----:B------:R-:W-:Y:S02]  /*1de80*/  IMAD.MOV.U32 R66, RZ, RZ, R115 ;  /* 0x000000ffff427224 */ /* 0x000fe400078e0073 */
[----:B------:R-:W-:Y:S02]  /*1de90*/  IMAD.MOV.U32 R68, RZ, RZ, R94 ;  /* 0x000000ffff447224 */ /* 0x000fe400078e005e */
[----:B------:R-:W-:Y:S01]  /*1dea0*/  IMAD.MOV.U32 R64, RZ, RZ, R127 ;  /* 0x000000ffff407224 */ /* 0x000fe200078e007f */
[----:B------:R-:W-:Y:S01]  /*1deb0*/  HMMA.16816.F32.BF16 R108, R8, R42, R100 ;  /* 0x0000002a086c723c */ /* 0x000fe20000041864 */
[----:B------:R-:W-:-:S02]  /*1dec0*/  IMAD.MOV.U32 R63, RZ, RZ, R65 ;  /* 0x000000ffff3f7224 */ /* 0x000fc400078e0041 */
[----:B------:R-:W-:Y:S02]  /*1ded0*/  IMAD.MOV.U32 R61, RZ, RZ, R66 ;  /* 0x000000ffff3d7224 */ /* 0x000fe400078e0042 */
[----:B------:R-:W-:Y:S01]  /*1dee0*/  IMAD.MOV.U32 R88, RZ, RZ, R104 ;  /* 0x000000ffff587224 */ /* 0x000fe200078e0068 */
[C---:B------:R-:W-:Y:S01]  /*1def0*/  HMMA.16816.F32.BF16 R124, R8.reuse, R44, R208 ;  /* 0x0000002c087c723c */ /* 0x040fe200000418d0 */
[----:B------:R-:W-:Y:S02]  /*1df00*/  IMAD.MOV.U32 R60, RZ, RZ, R68 ;  /* 0x000000ffff3c7224 */ /* 0x000fe400078e0044 */
[----:B------:R-:W-:Y:S02]  /*1df10*/  IMAD.MOV.U32 R65, RZ, RZ, R69 ;  /* 0x000000ffff417224 */ /* 0x000fe400078e0045 */
[----:B------:R-:W-:Y:S02]  /*1df20*/  IMAD.MOV.U32 R66, RZ, RZ, R70 ;  /* 0x000000ffff427224 */ /* 0x000fe400078e0046 */
[----:B------:R-:W-:Y:S01]  /*1df30*/  IMAD.MOV.U32 R211, RZ, RZ, R67 ;  /* 0x000000ffffd37224 */ /* 0x000fe200078e0043 */
[----:B---3--:R-:W-:Y:S01]  /*1df40*/  HMMA.16816.F32.BF16 R100, R8, R16, R244 ;  /* 0x000000100864723c */ /* 0x008fe200000418f4 */
[----:B------:R-:W-:-:S02]  /*1df50*/  IMAD.MOV.U32 R67, RZ, RZ, R71 ;  /* 0x000000ffff437224 */ /* 0x000fc400078e0047 */
[----:B------:R-:W-:Y:S02]  /*1df60*/  IMAD.MOV.U32 R76, RZ, RZ, R114 ;  /* 0x000000ffff4c7224 */ /* 0x000fe400078e0072 */
[----:B------:R-:W-:Y:S01]  /*1df70*/  IMAD.MOV.U32 R195, RZ, RZ, R93 ;  /* 0x000000ffffc37224 */ /* 0x000fe200078e005d */
[C---:B------:R-:W-:Y:S01]  /*1df80*/  HMMA.16816.F32.BF16 R68, R8.reuse, R18, R236 ;  /* 0x000000120844723c */ /* 0x040fe200000418ec */
[----:B------:R-:W2:Y:S01]  /*1df90*/  LDSM.16.M88.4 R16, [R182+0x5800] ;  /* 0x00580000b610783b */ /* 0x000ea20000000200 */
[----:B------:R-:W-:Y:S02]  /*1dfa0*/  IMAD.MOV.U32 R210, RZ, RZ, R116 ;  /* 0x000000ffffd27224 */ /* 0x000fe400078e0074 */
[----:B------:R-:W-:Y:S02]  /*1dfb0*/  IMAD.MOV.U32 R62, RZ, RZ, R64 ;  /* 0x000000ffff3e7224 */ /* 0x000fe400078e0040 */
[----:B------:R-:W-:Y:S01]  /*1dfc0*/  HMMA.16816.F32.BF16 R96, R8, R46, R212 ;  /* 0x0000002e0860723c */ /* 0x000fe200000418d4 */
[----:B------:R-:W-:-:S02]  /*1dfd0*/  IMAD.MOV.U32 R64, RZ, RZ, R80 ;  /* 0x000000ffff407224 */ /* 0x000fc400078e0050 */
[----:B------:R-:W-:Y:S02]  /*1dfe0*/  IMAD.MOV.U32 R42, RZ, RZ, R81 ;  /* 0x000000ffff2a7224 */ /* 0x000fe400078e0051 */
[----:B------:R-:W-:Y:S02]  /*1dff0*/  IMAD.MOV.U32 R43, RZ, RZ, R82 ;  /* 0x000000ffff2b7224 */ /* 0x000fe400078e0052 */
[----:B------:R-:W-:Y:S01]  /*1e000*/  IMAD.MOV.U32 R40, RZ, RZ, R83 ;  /* 0x000000ffff287224 */ /* 0x000fe200078e0053 */
[----:B------:R-:W-:Y:S01]  /*1e010*/  MOV R83, R194 ;  /* 0x000000c200537202 */ /* 0x000fe20000000f00 */
        /* <DEDUP_REMOVED lines=11> */
[----:B------:R-:W-:Y:S01]  /*1e0d0*/  IMAD.MOV.U32 R212, RZ, RZ, R214 ;  /* 0x000000ffffd47224 */ /* 0x000fe200078e00d6 */
[----:B------:R-:W-:Y:S01]  /*1e0e0*/  HMMA.16816.F32.BF16 R80, R8, R34, R80 ;  /* 0x000000220850723c */ /* 0x000fe20000041850 */
[----:B------:R-:W-:Y:S01]  /*1e0f0*/  IMAD.MOV.U32 R210, RZ, RZ, R211 ;  /* 0x000000ffffd27224 */ /* 0x000fe200078e00d3 */
[----:B------:R3:W5:Y:S01]  /*1e100*/  LDL.LU R117, [R1+0x170] ;  /* 0x0001700001757983 */ /* 0x0007620000300800 */
[----:B------:R-:W-:Y:S02]  /*1e110*/  IMAD.MOV.U32 R211, RZ, RZ, R60 ;  /* 0x000000ffffd37224 */ /* 0x000fe400078e003c */
[----:B------:R-:W-:-:S02]  /*1e120*/  IMAD.MOV.U32 R60, RZ, RZ, R61 ;  /* 0x000000ffff3c7224 */ /* 0x000fc400078e003d */
[----:B------:R-:W-:Y:S01]  /*1e130*/  IMAD.MOV.U32 R47, RZ, RZ, R213 ;  /* 0x000000ffff2f7224 */ /* 0x000fe200078e00d5 */
[----:B----4-:R-:W-:Y:S01]  /*1e140*/  HMMA.16816.F32.BF16 R64, R8, R30, R64 ;  /* 0x0000001e0840723c */ /* 0x010fe20000041840 */
[----:B------:R-:W-:Y:S01]  /*1e150*/  IMAD.MOV.U32 R61, RZ, RZ, R62 ;  /* 0x000000ffff3d7224 */ /* 0x000fe200078e003e */
[----:B------:R3:W5:Y:S01]  /*1e160*/  LDL.LU R39, [R1+0x16c] ;  /* 0x00016c0001277983 */ /* 0x0007620000300800 */
[----:B------:R-:W-:Y:S02]  /*1e170*/  IMAD.MOV.U32 R214, RZ, RZ, R44 ;  /* 0x000000ffffd67224 */ /* 0x000fe400078e002c */
[----:B------:R-:W-:Y:S02]  /*1e180*/  IMAD.MOV.U32 R62, RZ, RZ, R63 ;  /* 0x000000ffff3e7224 */ /* 0x000fe400078e003f */
[----:B------:R-:W-:Y:S02]  /*1e190*/  IMAD.MOV.U32 R213, RZ, RZ, R215 ;  /* 0x000000ffffd57224 */ /* 0x000fe400078e00d7 */
[----:B------:R-:W-:-:S02]  /*1e1a0*/  IMAD.MOV.U32 R41, RZ, RZ, R88 ;  /* 0x000000ffff297224 */ /* 0x000fc400078e0058 */
[----:B------:R-:W-:Y:S01]  /*1e1b0*/  IMAD.MOV.U32 R63, RZ, RZ, R76 ;  /* 0x000000ffff3f7224 */ /* 0x000fe200078e004c */
[----:B------:R-:W-:Y:S01]  /*1e1c0*/  HMMA.16816.F32.BF16 R88, R8, R32, R232 ;  /* 0x000000200858723c */ /* 0x000fe200000418e8 */
[----:B------:R-:W4:Y:S01]  /*1e1d0*/  LDSM.16.M88.4 R32, [R182+0x6000] ;  /* 0x00600000b620783b */ /* 0x000f220000000200 */
[----:B-1----:R-:W-:-:S04]  /*1e1e0*/  IMAD.SHL.U32 R248, R248, 0x2, RZ ;  /* 0x00000002f8f87824 */ /* 0x002fc800078e00ff */
[C---:B------:R-:W-:Y:S01]  /*1e1f0*/  HMMA.16816.F32.BF16 R76, R8.reuse, R28, R240 ;  /* 0x0000001c084c723c */ /* 0x040fe200000418f0 */
[----:B------:R-:W1:Y:S05]  /*1e200*/  LDSM.16.M88.4 R28, [R182+0x6800] ;  /* 0x00680000b61c783b */ /* 0x000e6a0000000200 */
[C---:B------:R-:W-:Y:S06]  /*1e210*/  HMMA.16816.F32.BF16 R112, R8.reuse, R48, R216 ;  /* 0x000000300870723c */ /* 0x040fec00000418d8 */
[C---:B------:R-:W-:Y:S01]  /*1e220*/  HMMA.16816.F32.BF16 R104, R8.reuse, R20, R224 ;  /* 0x000000140868723c */ /* 0x040fe200000418e0 */
[----:B------:R-:W-:Y:S01]  /*1e230*/  IMAD.MOV.U32 R216, RZ, RZ, R47 ;  /* 0x000000ffffd87224 */ /* 0x000fe200078e002f */
[----:B------:R-:W-:Y:S01]  /*1e240*/  MOV R219, R214 ;  /* 0x000000d600db7202 */ /* 0x000fe20000000f00 */
[----:B------:R-:W-:Y:S01]  /*1e250*/  IMAD.MOV.U32 R217, RZ, RZ, R212 ;  /* 0x000000ffffd97224 */ /* 0x000fe200078e00d4 */
[----:B------:R-:W-:Y:S01]  /*1e260*/  LOP3.LUT R248, R248, 0x6, RZ, 0xc0, !PT ;  /* 0x00000006f8f87812 */ /* 0x000fe200078ec0ff */
[----:B------:R-:W-:Y:S01]  /*1e270*/  IMAD.MOV.U32 R218, RZ, RZ, R213 ;  /* 0x000000ffffda7224 */ /* 0x000fe200078e00d5 */
[C---:B------:R-:W-:Y:S01]  /*1e280*/  HMMA.16816.F32.BF16 R72, R8.reuse, R22, R72 ;  /* 0x000000160848723c */ /* 0x040fe20000041848 */
[----:B------:R-:W3:Y:S05]  /*1e290*/  LDSM.16.M88.4 R20, [R182+0x7000] ;  /* 0x00700000b614783b */ /* 0x000eea0000000200 */
[C---:B------:R-:W-:Y:S06]  /*1e2a0*/  HMMA.16816.F32.BF16 R92, R8.reuse, R50, R228 ;  /* 0x00000032085c723c */ /* 0x040fec00000418e4 */
[----:B--2---:R-:W-:Y:S01]  /*1e2b0*/  HMMA.16816.F32.BF16 R60, R8, R16, R60 ;  /* 0x00000010083c723c */ /* 0x004fe2000004183c */
[----:B------:R-:W-:Y:S01]  /*1e2c0*/  IMAD.MOV.U32 R209, RZ, RZ, R25 ;  /* 0x000000ffffd17224 */ /* 0x000fe200078e0019 */
[----:B------:R-:W-:-:S04]  /*1e2d0*/  LOP3.LUT R0, R12, 0x8, R248, 0xfe, !PT ;  /* 0x000000080c007812 */ /* 0x000fc800078efef8 */
[----:B------:R-:W-:Y:S01]  /*1e2e0*/  HMMA.16816.F32.BF16 R48, R8, R18, R216 ;  /* 0x000000120830723c */ /* 0x000fe200000418d8 */
[----:B------:R-:W2:Y:S01]  /*1e2f0*/  LDSM.16.M88.4 R16, [R182+0x7800] ;  /* 0x00780000b610783b */ /* 0x000ea20000000200 */
        /* <DEDUP_REMOVED lines=11> */
[----:B------:R-:W-:Y:S01]  /*1e3b0*/  IMAD.MOV.U32 R243, RZ, RZ, R36 ;  /* 0x000000fffff37224 */ /* 0x000fe200078e0024 */
[----:B----4-:R-:W-:Y:S01]  /*1e3c0*/  HMMA.16816.F32.BF16 R52, R8, R32, R52 ;  /* 0x000000200834723c */ /* 0x010fe20000041834 */
[----:B------:R-:W-:Y:S01]  /*1e3d0*/  IMAD.MOV.U32 R209, RZ, RZ, R194 ;  /* 0x000000ffffd17224 */ /* 0x000fe200078e00c2 */
[----:B------:R4:W5:Y:S01]  /*1e3e0*/  LDL.LU R38, [R1+0x168] ;  /* 0x0001680001267983 */ /* 0x0009620000300800 */
[----:B------:R-:W-:-:S03]  /*1e3f0*/  IMAD.MOV.U32 R45, RZ, RZ, R208 ;  /* 0x000000ffff2d7224 */ /* 0x000fc600078e00d0 */
[----:B-1----:R-:W-:Y:S01]  /*1e400*/  HMMA.16816.F32.BF16 R56, R8, R28, R56 ;  /* 0x0000001c0838723c */ /* 0x002fe20000041838 */
[----:B------:R-:W-:Y:S01]  /*1e410*/  IMAD.MOV.U32 R46, RZ, RZ, R215 ;  /* 0x000000ffff2e7224 */ /* 0x000fe200078e00d7 */
[----:B------:R4:W5:Y:S01]  /*1e420*/  LDL.LU R25, [R1+0x164] ;  /* 0x0001640001197983 */ /* 0x0009620000300800 */
[----:B------:R-:W-:-:S03]  /*1e430*/  IMAD.MOV.U32 R47, RZ, RZ, R209 ;  /* 0x000000ffff2f7224 */ /* 0x000fc600078e00d1 */
[C---:B------:R-:W-:Y:S01]  /*1e440*/  HMMA.16816.F32.BF16 R40, R8.reuse, R30, R40 ;  /* 0x0000001e0828723c */ /* 0x040fe20000041828 */
[----:B------:R-:W-:Y:S01]  /*1e450*/  IMAD.MOV.U32 R244, RZ, RZ, R27 ;  /* 0x000000fffff47224 */ /* 0x000fe200078e001b */
[----:B------:R4:W5:Y:S01]  /*1e460*/  LDL.LU R24, [R1+0x160] ;  /* 0x0001600001187983 */ /* 0x0009620000300800 */
[----:B------:R-:W-:Y:S02]  /*1e470*/  IMAD.MOV.U32 R245, RZ, RZ, R15 ;  /* 0x000000fffff57224 */ /* 0x000fe400078e000f */
[----:B------:R-:W-:Y:S01]  /*1e480*/  IMAD.MOV.U32 R246, RZ, RZ, R14 ;  /* 0x000000fffff67224 */ /* 0x000fe200078e000e */
[----:B------:R-:W-:Y:S01]  /*1e490*/  HMMA.16816.F32.BF16 R44, R8, R34, R44 ;  /* 0x00000022082c723c */ /* 0x000fe2000004182c */
[----:B------:R-:W-:Y:S01]  /*1e4a0*/  IMAD.MOV.U32 R247, RZ, RZ, R13 ;  /* 0x000000fffff77224 */ /* 0x000fe200078e000d */
[----:B------:R-:W-:Y:S01]  /*1e4b0*/  LOP3.LUT R2, R12, 0x10, R248, 0xfe, !PT ;  /* 0x000000100c027812 */ /* 0x000fe200078efef8 */
[----:B------:R-:W-:-:S04]  /*1e4c0*/  DEPBAR.LE SB0, 0x0 ;  /* 0x000080000000791a */ /* 0x000fc80000000000 */
[C---:B---3--:R-:W-:Y:S06]  /*1e4d0*/  HMMA.16816.F32.BF16 R32, R8.reuse, R20, R236 ;  /* 0x000000140820723c */ /* 0x048fec00000418ec */
[----:B------:R-:W-:Y:S01]  /*1e4e0*/  HMMA.16816.F32.BF16 R28, R8, R22, R240 ;  /* 0x00000016081c723c */ /* 0x000fe200000418f0 */
[----:B------:R-:W-:Y:S02]  /*1e4f0*/  IMAD.MOV.U32 R20, RZ, RZ, R26 ;  /* 0x000000ffff147224 */ /* 0x000fe400078e001a */
[----:B------:R-:W-:-:S04]  /*1e500*/  IMAD.MOV.U32 R21, RZ, RZ, R6 ;  /* 0x000000ffff157224 */ /* 0x000fc800078e0006 */
[----:B------:R-:W-:Y:S02]  /*1e510*/  IMAD.MOV.U32 R22, RZ, RZ, R4 ;  /* 0x000000ffff167224 */ /* 0x000fe400078e0004 */
[----:B------:R-:W-:-:S07]  /*1e520*/  IMAD.MOV.U32 R23, RZ, RZ, R3 ;  /* 0x000000ffff177224 */ /* 0x000fce00078e0003 */
[C---:B--2---:R-:W-:Y:S06]  /*1e530*/  HMMA.16816.F32.BF16 R20, R8.reuse, R16, R20 ;  /* 0x000000100814723c */ /* 0x044fec0000041814 */
[C---:B------:R-:W-:Y:S06]  /*1e540*/  HMMA.16816.F32.BF16 R16, R8.reuse, R18, R244 ;  /* 0x000000120810723c */ /* 0x040fec00000418f4 */
[----:B------:R-:W-:Y:S01]  /*1e550*/  HMMA.16816.F32.BF16 R8, R8, R192, R136 ;  /* 0x000000c00808723c */ /* 0x000fe20000041888 */
[----:B------:R4:W5:Y:S04]  /*1e560*/  LDL.LU.64 R138, [R1+0x158] ;  /* 0x00015800018a7983 */ /* 0x0009680000300a00 */
[----:B------:R4:W5:Y:S01]  /*1e570*/  LDL.LU.64 R136, [R1+0x150] ;  /* 0x0001500001887983 */ /* 0x0009620000300a00 */
[----:B------:R-:W-:-:S02]  /*1e580*/  ISETP.GE.AND P3, PT, R0, R7, PT ;  /* 0x000000070000720c */ /* 0x000fc40003f66270 */
[----:B------:R-:W-:Y:S02]  /*1e590*/  ISETP.GE.AND P4, PT, R0, R5, PT ;  /* 0x000000050000720c */ /* 0x000fe40003f86270 */
[C---:B------:R-:W-:Y:S02]  /*1e5a0*/  ISETP.GE.AND P5, PT, R2.reuse, R7, PT ;  /* 0x000000070200720c */ /* 0x040fe40003fa6270 */
[----:B------:R-:W-:Y:S02]  /*1e5b0*/  ISETP.GE.AND P6, PT, R2, R5, PT ;  /* 0x000000050200720c */ /* 0x000fe40003fc6270 */
[C-C-:B------:R-:W-:Y:S02]  /*1e5c0*/  LOP3.LUT R2, R12.reuse, 0x18, R248.reuse, 0xfe, !PT ;  /* 0x000000180c027812 */ /* 0x140fe400078efef8 */
[----:B------:R-:W-:Y:S02]  /*1e5d0*/  LOP3.LUT R0, R12, 0x20, R248, 0xfe, !PT ;  /* 0x000000200c007812 */ /* 0x000fe400078efef8 */
[----:B------:R-:W-:-:S02]  /*1e5e0*/  FSEL R204, R204, -INF , !P3 ;  /* 0xff800000cccc7808 */ /* 0x000fc40005800000 */
[----:B------:R-:W-:Y:S02]  /*1e5f0*/  FSEL R206, R206, -INF , !P4 ;  /* 0xff800000cece7808 */ /* 0x000fe40006000000 */
[----:B------:R-:W-:Y:S02]  /*1e600*/  FSEL R200, R200, -INF , !P5 ;  /* 0xff800000c8c87808 */ /* 0x000fe40006800000 */
[----:B------:R-:W-:Y:S02]  /*1e610*/  FSEL R202, R202, -INF , !P6 ;  /* 0xff800000caca7808 */ /* 0x000fe40007000000 */
[C---:B------:R-:W-:Y:S02]  /*1e620*/  ISETP.GE.AND P3, PT, R2.reuse, R7, PT ;  /* 0x000000070200720c */ /* 0x040fe40003f66270 */
[----:B------:R-:W-:Y:S02]  /*1e630*/  ISETP.GE.AND P4, PT, R2, R5, PT ;  /* 0x000000050200720c */ /* 0x000fe40003f86270 */
[----:B------:R-:W-:-:S02]  /*1e640*/  ISETP.GE.AND P5, PT, R0, R7, PT ;  /* 0x000000070000720c */ /* 0x000fc40003fa6270 */
[----:B------:R-:W-:Y:S02]  /*1e650*/  ISETP.GE.AND P6, PT, R0, R5, PT ;  /* 0x000000050000720c */ /* 0x000fe40003fc6270 */
[C-C-:B------:R-:W-:Y:S02]  /*1e660*/  LOP3.LUT R2, R12.reuse, 0x28, R248.reuse, 0xfe, !PT ;  /* 0x000000280c027812 */ /* 0x140fe400078efef8 */
[----:B------:R-:W-:Y:S02]  /*1e670*/  LOP3.LUT R0, R12, 0x30, R248, 0xfe, !PT ;  /* 0x000000300c007812 */ /* 0x000fe400078efef8 */
[----:B------:R-:W-:Y:S02]  /*1e680*/  FSEL R196, R196, -INF , !P3 ;  /* 0xff800000c4c47808 */ /* 0x000fe40005800000 */
[----:B------:R-:W-:Y:S02]  /*1e690*/  FSEL R198, R198, -INF , !P4 ;  /* 0xff800000c6c67808 */ /* 0x000fe40006000000 */
[----:B------:R-:W-:-:S02]  /*1e6a0*/  FSEL R172, R172, -INF , !P5 ;  /* 0xff800000acac7808 */ /* 0x000fc40006800000 */
[----:B------:R-:W-:Y:S02]  /*1e6b0*/  FSEL R174, R174, -INF , !P6 ;  /* 0xff800000aeae7808 */ /* 0x000fe40007000000 */
[C---:B------:R-:W-:Y:S02]  /*1e6c0*/  ISETP.GE.AND P3, PT, R2.reuse, R7, PT ;  /* 0x000000070200720c */ /* 0x040fe40003f66270 */
[----:B------:R-:W-:Y:S02]  /*1e6d0*/  ISETP.GE.AND P4, PT, R2, R5, PT ;  /* 0x000000050200720c */ /* 0x000fe40003f86270 */
[C---:B------:R-:W-:Y:S02]  /*1e6e0*/  ISETP.GE.AND P5, PT, R0.reuse, R7, PT ;  /* 0x000000070000720c */ /* 0x040fe40003fa6270 */
[----:B------:R-:W-:Y:S02]  /*1e6f0*/  ISETP.GE.AND P6, PT, R0, R5, PT ;  /* 0x000000050000720c */ /* 0x000fe40003fc6270 */
[----:B------:R-:W-:-:S02]  /*1e700*/  LOP3.LUT R2, R12, 0x38, R248, 0xfe, !PT ;  /* 0x000000380c027812 */ /* 0x000fc400078efef8 */
[----:B------:R-:W-:Y:S02]  /*1e710*/  LOP3.LUT R0, R12, 0x40, R248, 0xfe, !PT ;  /* 0x000000400c007812 */ /* 0x000fe400078efef8 */
[----:B------:R-:W-:Y:S02]  /*1e720*/  FSEL R168, R168, -INF , !P3 ;  /* 0xff800000a8a87808 */ /* 0x000fe40005800000 */
[----:B------:R-:W-:Y:S02]  /*1e730*/  FSEL R170, R170, -INF , !P4 ;  /* 0xff800000aaaa7808 */ /* 0x000fe40006000000 */
[----:B------:R-:W-:Y:S02]  /*1e740*/  FSEL R128, R128, -INF , !P5 ;  /* 0xff80000080807808 */ /* 0x000fe40006800000 */
[----:B------:R-:W-:Y:S02]  /*1e750*/  FSEL R130, R130, -INF , !P6 ;  /* 0xff80000082827808 */ /* 0x000fe40007000000 */
        /* <DEDUP_REMOVED lines=14> */
[----:B------:R-:W-:Y:S02]  /*1e840*/  LOP3.LUT R0, R12, 0x58, R248, 0xfe, !PT ;  /* 0x000000580c007812 */ /* 0x000fe400078efef8 */
[----:B------:R-:W-:Y:S02]  /*1e850*/  FSEL R108, R108, -INF , !P3 ;  /* 0xff8000006c6c7808 */ /* 0x000fe40005800000 */
[----:B------:R-:W-:Y:S02]  /*1e860*/  FSEL R110, R110, -INF , !P4 ;  /* 0xff8000006e6e7808 */ /* 0x000fe40006000000 */
[C---:B------:R-:W-:Y:S02]  /*1e870*/  ISETP.GE.AND P3, PT, R0.reuse, R7, PT ;  /* 0x000000070000720c */ /* 0x040fe40003f66270 */
[----:B------:R-:W-:-:S02]  /*1e880*/  ISETP.GE.AND P4, PT, R0, R5, PT ;  /* 0x000000050000720c */ /* 0x000fc40003f86270 */
[C-C-:B------:R-:W-:Y:S02]  /*1e890*/  LOP3.LUT R2, R12.reuse, 0x60, R248.reuse, 0xfe, !PT ;  /* 0x000000600c027812 */ /* 0x140fe400078efef8 */
[----:B------:R-:W-:Y:S02]  /*1e8a0*/  LOP3.LUT R0, R12, 0x68, R248, 0xfe, !PT ;  /* 0x000000680c007812 */ /* 0x000fe400078efef8 */
[----:B------:R-:W-:Y:S02]  /*1e8b0*/  FSEL R124, R124, -INF , !P5 ;  /* 0xff8000007c7c7808 */ /* 0x000fe40006800000 */
[----:B------:R-:W-:Y:S02]  /*1e8c0*/  FSEL R126, R126, -INF , !P6 ;  /* 0xff8000007e7e7808 */ /* 0x000fe40007000000 */
[----:B------:R-:W-:Y:S02]  /*1e8d0*/  FSEL R96, R96, -INF , !P3 ;  /* 0xff80000060607808 */ /* 0x000fe40005800000 */
[----:B------:R-:W-:-:S02]  /*1e8e0*/  FSEL R98, R98, -INF , !P4 ;  /* 0xff80000062627808 */ /* 0x000fc40006000000 */
[C---:B------:R-:W-:Y:S02]  /*1e8f0*/  ISETP.GE.AND P5, PT, R2.reuse, R7, PT ;  /* 0x000000070200720c */ /* 0x040fe40003fa6270 */
[----:B------:R-:W-:Y:S02]  /*1e900*/  ISETP.GE.AND P6, PT, R2, R5, PT ;  /* 0x000000050200720c */ /* 0x000fe40003fc6270 */
[C---:B------:R-:W-:Y:S02]  /*1e910*/  ISETP.GE.AND P3, PT, R0.reuse, R7, PT ;  /* 0x000000070000720c */ /* 0x040fe40003f66270 */
[----:B------:R-:W-:Y:S02]  /*1e920*/  ISETP.GE.AND P4, PT, R0, R5, PT ;  /* 0x000000050000720c */ /* 0x000fe40003f86270 */
[C-C-:B------:R-:W-:Y:S02]  /*1e930*/  LOP3.LUT R2, R12.reuse, 0x70, R248.reuse, 0xfe, !PT ;  /* 0x000000700c027812 */ /* 0x140fe400078efef8 */
[----:B------:R-:W-:-:S02]  /*1e940*/  LOP3.LUT R0, R12, 0x78, R248, 0xfe, !PT ;  /* 0x000000780c007812 */ /* 0x000fc400078efef8 */
[----:B------:R-:W-:Y:S02]  /*1e950*/  FSEL R112, R112, -INF , !P5 ;  /* 0xff80000070707808 */ /* 0x000fe40006800000 */
[----:B------:R-:W-:Y:S02]  /*1e960*/  FSEL R114, R114, -INF , !P6 ;  /* 0xff80000072727808 */ /* 0x000fe40007000000 */
[----:B------:R-:W-:Y:S02]  /*1e970*/  FSEL R118, R92, -INF , !P3 ;  /* 0xff8000005c767808 */ /* 0x000fe40005800000 */
[----:B------:R-:W-:Y:S02]  /*1e980*/  FSEL R94, R94, -INF , !P4 ;  /* 0xff8000005e5e7808 */ /* 0x000fe40006000000 */
[C---:B------:R-:W-:Y:S02]  /*1e990*/  ISETP.GE.AND P5, PT, R2.reuse, R7, PT ;  /* 0x000000070200720c */ /* 0x040fe40003fa6270 */
[----:B------:R-:W-:-:S02]  /*1e9a0*/  ISETP.GE.AND P6, PT, R2, R5, PT ;  /* 0x000000050200720c */ /* 0x000fc40003fc6270 */
[C---:B------:R-:W-:Y:S02]  /*1e9b0*/  ISETP.GE.AND P3, PT, R0.reuse, R7, PT ;  /* 0x000000070000720c */ /* 0x040fe40003f66270 */
[----:B------:R-:W-:Y:S02]  /*1e9c0*/  ISETP.GE.AND P4, PT, R0, R5, PT ;  /* 0x000000050000720c */ /* 0x000fe40003f86270 */
[C-C-:B------:R-:W-:Y:S02]  /*1e9d0*/  LOP3.LUT R2, R12.reuse, 0x80, R248.reuse, 0xfe, !PT ;  /* 0x000000800c027812 */ /* 0x140fe400078efef8 */
[----:B------:R-:W-:Y:S02]  /*1e9e0*/  LOP3.LUT R0, R12, 0x88, R248, 0xfe, !PT ;  /* 0x000000880c007812 */ /* 0x000fe400078efef8 */
[----:B------:R-:W-:Y:S02]  /*1e9f0*/  FSEL R194, R104, -INF , !P5 ;  /* 0xff80000068c27808 */ /* 0x000fe40006800000 */
[----:B------:R-:W-:-:S02]  /*1ea00*/  FSEL R106, R106, -INF , !P6 ;  /* 0xff8000006a6a7808 */ /* 0x000fc40007000000 */
[----:B------:R-:W-:Y:S02]  /*1ea10*/  FSEL R208, R72, -INF , !P3 ;  /* 0xff80000048d07808 */ /* 0x000fe40005800000 */
[----:B------:R-:W-:Y:S02]  /*1ea20*/  FSEL R84, R74, -INF , !P4 ;  /* 0xff8000004a547808 */ /* 0x000fe40006000000 */
[C---:B------:R-:W-:Y:S02]  /*1ea30*/  ISETP.GE.AND P5, PT, R2.reuse, R7, PT ;  /* 0x000000070200720c */ /* 0x040fe40003fa6270 */
[----:B------:R-:W-:Y:S02]  /*1ea40*/  ISETP.GE.AND P6, PT, R2, R5, PT ;  /* 0x000000050200720c */ /* 0x000fe40003fc6270 */
        /* <DEDUP_REMOVED lines=63> */
[----:B------:R-:W-:Y:S02]  /*1ee40*/  LOP3.LUT R0, R12, R248, RZ, 0xfc, !PT ;  /* 0x000000f80c007212 */ /* 0x000fe400078efcff */
[----:B------:R-:W-:Y:S02]  /*1ee50*/  FSEL R52, R32, -INF , !P5 ;  /* 0xff80000020347808 */ /* 0x000fe40006800000 */
[----:B------:R-:W-:Y:S02]  /*1ee60*/  FSEL R249, R34, -INF , !P6 ;  /* 0xff80000022f97808 */ /* 0x000fe40007000000 */
[C---:B------:R-:W-:Y:S02]  /*1ee70*/  ISETP.GE.AND P5, PT, R2.reuse, R7, PT ;  /* 0x000000070200720c */ /* 0x040fe40003fa6270 */
[----:B------:R-:W-:Y:S01]  /*1ee80*/  ISETP.GE.AND P6, PT, R2, R5, PT ;  /* 0x000000050200720c */ /* 0x000fe20003fc6270 */
[----:B------:R-:W-:Y:S01]  /*1ee90*/  VIADD R2, R0, 0x1 ;  /* 0x0000000100027836 */ /* 0x000fe20000000000 */
[----:B------:R-:W-:-:S02]  /*1eea0*/  LOP3.LUT R3, R12, 0xf8, R248, 0xfe, !PT ;  /* 0x000000f80c037812 */ /* 0x000fc400078efef8 */
[----:B------:R-:W-:Y:S02]  /*1eeb0*/  FSEL R56, R28, -INF , !P3 ;  /* 0xff8000001c387808 */ /* 0x000fe40005800000 */
[----:B------:R-:W-:Y:S02]  /*1eec0*/  FSEL R64, R30, -INF , !P4 ;  /* 0xff8000001e407808 */ /* 0x000fe40006000000 */
[C---:B------:R-:W-:Y:S02]  /*1eed0*/  ISETP.GE.AND P3, PT, R3.reuse, R7, PT ;  /* 0x000000070300720c */ /* 0x040fe40003f66270 */
[----:B------:R-:W-:Y:S01]  /*1eee0*/  ISETP.GE.AND P4, PT, R3, R5, PT ;  /* 0x000000050300720c */ /* 0x000fe20003f86270 */
[----:B------:R-:W-:Y:S01]  /*1eef0*/  VIADD R3, R0, 0x9 ;  /* 0x0000000900037836 */ /* 0x000fe20000000000 */
[----:B------:R-:W-:Y:S02]  /*1ef00*/  FSEL R60, R20, -INF , !P5 ;  /* 0xff800000143c7808 */ /* 0x000fe40006800000 */
[----:B------:R-:W-:-:S02]  /*1ef10*/  ISETP.GE.AND P5, PT, R2, R7, PT ;  /* 0x000000070200720c */ /* 0x000fc40003fa6270 */
[----:B------:R-:W-:Y:S02]  /*1ef20*/  FSEL R58, R22, -INF , !P6 ;  /* 0xff800000163a7808 */ /* 0x000fe40007000000 */
[----:B------:R-:W-:Y:S01]  /*1ef30*/  ISETP.GE.AND P6, PT, R2, R5, PT ;  /* 0x000000050200720c */ /* 0x000fe20003fc6270 */
[----:B------:R-:W-:Y:S01]  /*1ef40*/  VIADD R2, R0, 0x11 ;  /* 0x0000001100027836 */ /* 0x000fe20000000000 */
[----:B------:R-:W-:Y:S02]  /*1ef50*/  FSEL R68, R16, -INF , !P3 ;  /* 0xff80000010447808 */ /* 0x000fe40005800000 */
[----:B------:R-:W-:Y:S02]  /*1ef60*/  FSEL R46, R9, -INF , !P5 ;  /* 0xff800000092e7808 */ /* 0x000fe40006800000 */
        /* <DEDUP_REMOVED lines=9> */
[----:B------:R-:W-:Y:S02]  /*1f000*/  ISETP.GE.AND P5, PT, R3, R7, PT ;  /* 0x000000070300720c */ /* 0x000fe40003fa6270 */
[----:B------:R-:W-:-:S02]  /*1f010*/  FSEL R201, R201, -INF , !P6 ;  /* 0xff800000c9c97808 */ /* 0x000fc40007000000 */
        /* <DEDUP_REMOVED lines=15> */
[----:B------:R-:W-:Y:S02]  /*1f110*/  FSEL R171, R171, -INF , !P3 ;  /* 0xff800000abab7808 */ /* 0x000fe40005800000 */
[----:B------:R-:W-:Y:S02]  /*1f120*/  FSEL R129, R129, -INF , !P5 ;  /* 0xff80000081817808 */ /* 0x000fe40006800000 */
[----:B------:R-:W-:Y:S02]  /*1f130*/  ISETP.GE.AND P6, PT, R2, R5, PT ;  /* 0x000000050200720c */ /* 0x000fe40003fc6270 */
[C---:B------:R-:W-:Y:S02]  /*1f140*/  ISETP.GE.AND P3, PT, R3.reuse, R7, PT ;  /* 0x000000070300720c */ /* 0x040fe40003f66270 */
[----:B------:R-:W-:Y:S01]  /*1f150*/  ISETP.GE.AND P5, PT, R3, R5, PT ;  /* 0x000000050300720c */ /* 0x000fe20003fa6270 */
[C---:B------:R-:W-:Y:S01]  /*1f160*/  VIADD R3, R0.reuse, 0x49 ;  /* 0x0000004900037836 */ /* 0x040fe20000000000 */
[----:B------:R-:W-:-:S02]  /*1f170*/  IADD3 R2, R0, 0x41, RZ ;  /* 0x0000004100027810 */ /* 0x000fc40007ffe0ff */
        /* <DEDUP_REMOVED lines=24> */
[C---:B------:R-:W-:Y:S01]  /*1f300*/  VIADD R2, R0.reuse, 0x71 ;  /* 0x0000007100027836 */ /* 0x040fe20000000000 */
        /* <DEDUP_REMOVED lines=39> */
[C---:B------:R-:W-:Y:S01]  /*1f580*/  VIADD R2, R0.reuse, 0xb1 ;  /* 0x000000b100027836 */ /* 0x040fe20000000000 */
[----:B------:R-:W-:Y:S02]  /*1f590*/  FSEL R83, R83, -INF , !P5 ;  /* 0xff80000053537808 */ /* 0x000fe40006800000 */
[----:B------:R-:W-:Y:S02]  /*1f5a0*/  ISETP.GE.AND P5, PT, R3, R7, PT ;  /* 0x000000070300720c */ /* 0x000fe40003fa6270 */
[----:B------:R-:W-:Y:S01]  /*1f5b0*/  FSEL R192, R77, -INF , !P6 ;  /* 0xff8000004dc07808 */ /* 0x000fe20007000000 */
[C---:B------:R-:W-:Y:S01]  /*1f5c0*/  VIADD R4, R0.reuse, 0xb9 ;  /* 0x000000b900047836 */ /* 0x040fe20000000000 */
[----:B------:R-:W-:Y:S01]  /*1f5d0*/  BAR.SYNC.DEFER_BLOCKING 0x0 ;  /* 0x0000000000007b1d */ /* 0x000fe20000010000 */
        /* <DEDUP_REMOVED lines=9> */
[----:B------:R-:W-:-:S02]  /*1f670*/  FSEL R81, R67, -INF , !P6 ;  /* 0xff80000043517808 */ /* 0x000fc40007000000 */
[C---:B------:R-:W-:Y:S02]  /*1f680*/  ISETP.GE.AND P3, PT, R4.reuse, R5, PT ;  /* 0x000000050400720c */ /* 0x040fe40003f66270 */
[-C--:B------:R-:W-:Y:S02]  /*1f690*/  ISETP.GE.AND P5, PT, R3, R7.reuse, PT ;  /* 0x000000070300720c */ /* 0x080fe40003fa6270 */
[----:B------:R-:W-:Y:S02]  /*1f6a0*/  ISETP.GE.AND P6, PT, R4, R7, PT ;  /* 0x000000070400720c */ /* 0x000fe40003fc6270 */
[----:B------:R-:W-:Y:S02]  /*1f6b0*/  FSEL R209, R51, -INF , !P3 ;  /* 0xff80000033d17808 */ /* 0x000fe40005800000 */
[----:B------:R-:W-:Y:S02]  /*1f6c0*/  FSEL R227, R53, -INF , !P5 ;  /* 0xff80000035e37808 */ /* 0x000fe40006800000 */
[----:B------:R-:W-:-:S02]  /*1f6d0*/  FSEL R215, R49, -INF , !P6 ;  /* 0xff80000031d77808 */ /* 0x000fc40007000000 */
[C---:B------:R-:W-:Y:S02]  /*1f6e0*/  ISETP.GE.AND P3, PT, R2.reuse, R7, PT ;  /* 0x000000070200720c */ /* 0x040fe40003f66270 */
[-C--:B------:R-:W-:Y:S01]  /*1f6f0*/  ISETP.GE.AND P5, PT, R2, R5.reuse, PT ;  /* 0x000000050200720c */ /* 0x080fe20003fa6270 */
[C---:B------:R-:W-:Y:S01]  /*1f700*/  VIADD R2, R0.reuse, 0xd1 ;  /* 0x000000d100027836 */ /* 0x040fe20000000000 */
[----:B------:R-:W-:Y:S01]  /*1f710*/  ISETP.GE.AND P6, PT, R3, R5, PT ;  /* 0x000000050300720c */ /* 0x000fe20003fc6270 */
[----:B------:R-:W-:Y:S01]  /*1f720*/  VIADD R3, R0, 0xd9 ;  /* 0x000000d900037836 */ /* 0x000fe20000000000 */
[----:B------:R-:W-:Y:S02]  /*1f730*/  FSEL R228, R45, -INF , !P3 ;  /* 0xff8000002de47808 */ /* 0x000fe40005800000 */
[----:B------:R-:W-:Y:S02]  /*1f740*/  FSEL R210, R55, -INF , !P6 ;  /* 0xff80000037d27808 */ /* 0x000fe40007000000 */
[----:B------:R-:W-:-:S02]  /*1f750*/  ISETP.GE.AND P6, PT, R2, R7, PT ;  /* 0x000000070200720c */ /* 0x000fc40003fc6270 */
        /* <DEDUP_REMOVED lines=8> */
[C---:B------:R-:W-:Y:S02]  /*1f7e0*/  ISETP.GE.AND P3, PT, R2.reuse, R7, PT ;  /* 0x000000070200720c */ /* 0x040fe40003f66270 */
[----:B------:R-:W-:Y:S02]  /*1f7f0*/  FSEL R237, R41, -INF , !P5 ;  /* 0xff80000029ed7808 */ /* 0x000fe40006800000 */
[----:B------:R-:W-:Y:S01]  /*1f800*/  ISETP.GE.AND P5, PT, R2, R5, PT ;  /* 0x000000050200720c */ /* 0x000fe20003fa6270 */
[----:B------:R-:W-:Y:S01]  /*1f810*/  VIADD R2, R0, 0xf1 ;  /* 0x000000f100027836 */ /* 0x000fe20000000000 */
[----:B------:R-:W-:Y:S02]  /*1f820*/  FSEL R239, R43, -INF , !P6 ;  /* 0xff8000002bef7808 */ /* 0x000fe40007000000 */
[----:B------:R-:W-:Y:S02]  /*1f830*/  ISETP.GE.AND P6, PT, R3, R7, PT ;  /* 0x000000070300720c */ /* 0x000fe40003fc6270 */
[----:B------:R-:W-:-:S02]  /*1f840*/  FSEL R246, R33, -INF , !P3 ;  /* 0xff80000021f67808 */ /* 0x000fc40005800000 */
[----:B------:R-:W-:Y:S02]  /*1f850*/  ISETP.GE.AND P3, PT, R3, R5, PT ;  /* 0x000000050300720c */ /* 0x000fe40003f66270 */
[----:B------:R-:W-:Y:S02]  /*1f860*/  FSEL R243, R35, -INF , !P5 ;  /* 0xff80000023f37808 */ /* 0x000fe40006800000 */
[----:B------:R-:W-:Y:S02]  /*1f870*/  FSEL R247, R29, -INF , !P6 ;  /* 0xff8000001df77808 */ /* 0x000fe40007000000 */
[C---:B------:R-:W-:Y:S02]  /*1f880*/  ISETP.GE.AND P5, PT, R2.reuse, R7, PT ;  /* 0x000000070200720c */ /* 0x040fe40003fa6270 */
[----:B------:R-:W-:Y:S01]  /*1f890*/  ISETP.GE.AND P6, PT, R2, R5, PT ;  /* 0x000000050200720c */ /* 0x000fe20003fc6270 */
[----:B------:R-:W-:Y:S01]  /*1f8a0*/  VIADD R2, R0, 0xf9 ;  /* 0x000000f900027836 */ /* 0x000fe20000000000 */
[----:B------:R-:W-:-:S02]  /*1f8b0*/  FSEL R248, R31, -INF , !P3 ;  /* 0xff8000001ff87808 */ /* 0x000fc40005800000 */
[----:B------:R-:W-:Y:S02]  /*1f8c0*/  ISETP.GE.AND P3, PT, R0, R7, PT ;  /* 0x000000070000720c */ /* 0x000fe40003f66270 */
[----:B------:R-:W-:Y:S02]  /*1f8d0*/  FSEL R67, R21, -INF , !P5 ;  /* 0xff80000015437808 */ /* 0x000fe40006800000 */
[----:B------:R-:W-:Y:S02]  /*1f8e0*/  FSEL R250, R23, -INF , !P6 ;  /* 0xff80000017fa7808 */ /* 0x000fe40007000000 */
[----:B------:R-:W-:Y:S01]  /*1f8f0*/  FSEL R43, R8, -INF , !P3 ;  /* 0xff800000082b7808 */ /* 0x000fe20005800000 */
[----:B------:R-:W-:Y:S01]  /*1f900*/  BSSY B1, `(.L_x_1173) ;  /* 0x0000100000017945 */ /* 0x000fe20003800000 */
[----:B------:R-:W-:Y:S02]  /*1f910*/  ISETP.GE.AND P5, PT, R0, R5, PT ;  /* 0x000000050000720c */ /* 0x000fe40003fa6270 */
[----:B------:R-:W-:-:S02]  /*1f920*/  ISETP.GE.AND P6, PT, R2, R7, PT ;  /* 0x000000070200720c */ /* 0x000fc40003fc6270 */
[----:B------:R-:W-:Y:S01]  /*1f930*/  ISETP.GE.AND P3, PT, R2, R5, PT ;  /* 0x000000050200720c */ /* 0x000fe20003f66270 */
[----:B------:R-:W-:Y:S01]  /*1f940*/  IMAD.MOV.U32 R218, RZ, RZ, R134 ;  /* 0x000000ffffda7224 */ /* 0x000fe200078e0086 */
[----:B------:R-:W-:Y:S01]  /*1f950*/  FSEL R42, R10, -INF , !P5 ;  /* 0xff8000000a2a7808 */ /* 0x000fe20006800000 */
[----:B------:R-:W-:Y:S01]  /*1f960*/  IMAD.MOV.U32 R219, RZ, RZ, R135 ;  /* 0x000000ffffdb7224 */ /* 0x000fe200078e0087 */
[----:B------:R-:W-:Y:S02]  /*1f970*/  FSEL R48, R18, -INF , !P4 ;  /* 0xff80000012307808 */ /* 0x000fe40006000000 */
[----:B------:R-:W-:Y:S02]  /*1f980*/  FSEL R62, R17, -INF , !P6 ;  /* 0xff800000113e7808 */ /* 0x000fe40007000000 */
[----:B------:R-:W-:Y:S01]  /*1f990*/  FSEL R50, R19, -INF , !P3 ;  /* 0xff80000013327808 */ /* 0x000fe20005800000 */
[----:B----4-:R-:W-:Y:S05]  /*1f9a0*/  @!P2 BRA `(.L_x_1174) ;  /* 0x0000000c00d4a947 */ /* 0x010fea0003800000 */
[----:B------:R-:W-:Y:S04]  /*1f9b0*/  BSSY B0, `(.L_x_1175) ;  /* 0x0000041000007945 */ /* 0x000fe80003800000 */
[----:B------:R-:W-:Y:S05]  /*1f9c0*/  @!P0 BRA `(.L_x_1176) ;  /* 0x0000000000f08947 */ /* 0x000fea0003800000 */
[----:B-----5:R-:W2:Y:S01]  /*1f9d0*/  LD.E R2, desc[UR6][R24.64+0x170] ;  /* 0x0001700618027980 */ /* 0x020ea2000c101900 */
[C---:B------:R-:W-:Y:S02]  /*1f9e0*/  IADD3 R8, R12.reuse, -0x100, RZ ;  /* 0xffffff000c087810 */ /* 0x040fe40007ffe0ff */
[----:B------:R-:W-:Y:S02]  /*1f9f0*/  IABS R6, R12 ;  /* 0x0000000c00067213 */ /* 0x000fe40000000000 */
[----:B------:R-:W-:Y:S02]  /*1fa00*/  IABS R7, R8 ;  /* 0x0000000800077213 */ /* 0x000fe40000000000 */
[-C--:B--2---:R-:W-:Y:S02]  /*1fa10*/  IABS R0, R2.reuse ;  /* 0x0000000200007213 */ /* 0x084fe40000000000 */
        /* <DEDUP_REMOVED lines=9> */
[----:B------:R-:W-:-:S04]  /*1fab0*/  IMAD R3, R3, R0, RZ ;  /* 0x0000000003037224 */ /* 0x000fc800078e02ff */
[----:B------:R-:W-:Y:S01]  /*1fac0*/  IMAD.HI.U32 R3, R5, R3, R4 ;  /* 0x0000000305037227 */ /* 0x000fe200078e0004 */
[----:B------:R-:W-:-:S05]  /*1fad0*/  IADD3 R5, RZ, -R9, RZ ;  /* 0x80000009ff057210 */ /* 0x000fca0007ffe0ff */
        /* <DEDUP_REMOVED lines=13> */
[----:B------:R-:W-:Y:S02]  /*1fbb0*/  ISETP.NE.AND P2, PT, R2, RZ, PT ;  /* 0x000000ff0200720c */ /* 0x000fe40003f45270 */
[----:B------:R-:W-:Y:S02]  /*1fbc0*/  ISETP.GE.AND P0, PT, R0, RZ, PT ;  /* 0x000000ff0000720c */ /* 0x000fe40003f06270 */
[----:B------:R-:W-:-:S03]  /*1fbd0*/  LOP3.LUT R5, RZ, R2, RZ, 0x33, !PT ;  /* 0x00000002ff057212 */ /* 0x000fc600078e33ff */
[----:B------:R-:W-:Y:S02]  /*1fbe0*/  @P6 VIADD R4, R4, 0x1 ;  /* 0x0000000104046836 */ /* 0x000fe40000000000 */
[----:B------:R-:W-:Y:S02]  /*1fbf0*/  @P5 IADD3 R3, R3, 0x1, RZ ;  /* 0x0000000103035810 */ /* 0x000fe40007ffe0ff */
[----:B------:R-:W-:-:S04]  /*1fc00*/  @!P3 IMAD.MOV R4, RZ, RZ, -R4 ;  /* 0x000000ffff04b224 */ /* 0x000fc800078e0a04 */
[----:B------:R-:W-:Y:S02]  /*1fc10*/  @!P0 IADD3 R3, -R3, RZ, RZ ;  /* 0x000000ff03038210 */ /* 0x000fe40007ffe1ff */
[C---:B------:R-:W-:Y:S02]  /*1fc20*/  SEL R0, R5.reuse, R4, !P2 ;  /* 0x0000000405007207 */ /* 0x040fe40005000000 */
[----:B------:R-:W-:Y:S02]  /*1fc30*/  SEL R3, R5, R3, !P2 ;  /* 0x0000000305037207 */ /* 0x000fe40005000000 */
[----:B------:R-:W2:Y:S01]  /*1fc40*/  LD.E.64 R4, desc[UR6][R24.64+0x38] ;  /* 0x0000380618047980 */ /* 0x000ea2000c101b00 */
[----:B------:R-:W-:-:S04]  /*1fc50*/  IMAD.WIDE R6, R0, 0x4, R220 ;  /* 0x0000000400067825 */ /* 0x000fc800078e02dc */
[----:B------:R-:W-:Y:S01]  /*1fc60*/  IMAD.WIDE R8, R3, 0x4, R220 ;  /* 0x0000000403087825 */ /* 0x000fe200078e02dc */
[----:B------:R-:W3:Y:S05]  /*1fc70*/  LD.E R10, desc[UR6][R6.64] ;  /* 0x00000006060a7980 */ /* 0x000eea000c101900 */
[----:B------:R1:W3:Y:S04]  /*1fc80*/  LD.E R9, desc[UR6][R8.64] ;  /* 0x0000000608097980 */ /* 0x0002e8000c101900 */
[----:B------:R-:W4:Y:S01]  /*1fc90*/  LD.E.64 R6, desc[UR6][R24.64+0x20] ;  /* 0x0000200618067980 */ /* 0x000f22000c101b00 */
[----:B------:R-:W-:-:S04]  /*1fca0*/  IMAD.IADD R0, R0, 0x1, -R3 ;  /* 0x0000000100007824 */ /* 0x000fc800078e0a03 */
[----:B------:R-:W-:-:S05]  /*1fcb0*/  IMAD R2, R2, R0, -0x100 ;  /* 0xffffff0002027424 */ /* 0x000fca00078e0200 */
[----:B-1----:R-:W-:Y:S01]  /*1fcc0*/  SHF.R.S32.HI R8, RZ, 0x1f, R2 ;  /* 0x0000001fff087819 */ /* 0x002fe20000011402 */
[-C--:B--2---:R-:W-:Y:S02]  /*1fcd0*/  IMAD R0, R5, R2.reuse, RZ ;  /* 0x0000000205007224 */ /* 0x084fe400078e02ff */
[----:B------:R-:W-:-:S04]  /*1fce0*/  IMAD.WIDE.U32 R2, R4, R2, RZ ;  /* 0x0000000204027225 */ /* 0x000fc800078e00ff */
[----:B------:R-:W-:Y:S01]  /*1fcf0*/  IMAD R4, R4, R8, R0 ;  /* 0x0000000804047224 */ /* 0x000fe200078e0200 */
[----:B---3--:R-:W-:-:S03]  /*1fd00*/  IADD3 R9, -R10, R9, RZ ;  /* 0x000000090a097210 */ /* 0x008fc60007ffe1ff */
[----:B------:R-:W-:Y:S01]  /*1fd10*/  IMAD.IADD R3, R3, 0x1, R4 ;  /* 0x0000000103037824 */ /* 0x000fe200078e0204 */
[----:B------:R-:W-:Y:S01]  /*1fd20*/  SHF.R.S32.HI R5, RZ, 0x1f, R9 ;  /* 0x0000001fff057819 */ /* 0x000fe20000011409 */
[----:B----4-:R-:W-:-:S04]  /*1fd30*/  IMAD R0, R7, R9, RZ ;  /* 0x0000000907007224 */ /* 0x010fc800078e02ff */
[----:B------:R-:W-:Y:S02]  /*1fd40*/  IMAD R0, R6, R5, R0 ;  /* 0x0000000506007224 */ /* 0x000fe400078e0200 */
[----:B------:R-:W-:-:S05]  /*1fd50*/  IMAD.WIDE.U32 R6, R9, R6, R2 ;  /* 0x0000000609067225 */ /* 0x000fca00078e0002 */
[----:B------:R-:W-:Y:S01]  /*1fd60*/  IADD3 R2, R7, R0, RZ ;  /* 0x0000000007027210 */ /* 0x000fe20007ffe0ff */
[----:B------:R-:W-:Y:S01]  /*1fd70*/  IMAD.MOV.U32 R0, RZ, RZ, R6 ;  /* 0x000000ffff007224 */ /* 0x000fe200078e0006 */
[----:B------:R-:W-:Y:S05]  /*1fd80*/  BRA `(.L_x_1177) ;  /* 0x00000000000c7947 */ /* 0x000fea0003800000 */
.L_x_1176:
[----:B-----5:R-:W2:Y:S02]  /*1fd90*/  LD.E R0, desc[UR6][R24.64+0x38] ;  /* 0x0000380618007980 */ /* 0x020ea4000c101900 */
[----:B--2---:R-:W-:-:S04]  /*1fda0*/  LEA R0, -R0, RZ, 0x8 ;  /* 0x000000ff00007211 */ /* 0x004fc800078e41ff */
[----:B------:R-:W-:Y:S02]  /*1fdb0*/  SHF.R.S32.HI R2, RZ, 0x1f, R0 ;  /* 0x0000001fff027819 */ /* 0x000fe40000011400 */
.L_x_1177:
[----:B------:R-:W-:Y:S05]  /*1fdc0*/  BSYNC B0 ;  /* 0x0000000000007941 */ /* 0x000fea0003800000 */
.L_x_1175:
[----:B------:R-:W-:Y:S01]  /*1fdd0*/  @!P1 IADD3 R3, P2, R0, R117, RZ ;  /* 0x0000007500039210 */ /* 0x000fe20007f5e0ff */
[--C-:B------:R-:W-:Y:S01]  /*1fde0*/  @!P1 IMAD.MOV.U32 R10, RZ, RZ, R0.reuse ;  /* 0x000000ffff0a9224 */ /* 0x100fe200078e0000 */
[----:B------:R-:W-:Y:S01]  /*1fdf0*/  @!P1 LEA R4, P0, R190, R0, 0x5 ;  /* 0x00000000be049211 */ /* 0x000fe200078028ff */
[C---:B------:R-:W-:Y:S01]  /*1fe00*/  @!P1 IMAD R13, R191.reuse, 0x50, RZ ;  /* 0x00000050bf0d9824 */ /* 0x040fe200078e02ff */
[-C--:B------:R-:W-:Y:S01]  /*1fe10*/  @!P1 MOV R11, R2.reuse ;  /* 0x00000002000b9202 */ /* 0x080fe20000000f00 */
[----:B------:R-:W-:Y:S01]  /*1fe20*/  @!P1 IMAD.X R5, R2, 0x1, R119, P2 ;  /* 0x0000000102059824 */ /* 0x000fe200010e0677 */
[----:B------:R-:W-:Y:S01]  /*1fe30*/  @!P1 LEA.HI.X R6, R190, R2, R191, 0x5, P0 ;  /* 0x00000002be069211 */ /* 0x000fe200000f2cbf */
[----:B------:R-:W-:Y:S01]  /*1fe40*/  @!P1 IMAD R12, R191, 0x30, RZ ;  /* 0x00000030bf0c9824 */ /* 0x000fe200078e02ff */
[CC--:B------:R-:W-:Y:S01]  /*1fe50*/  @!P1 LEA R40, P2, R3.reuse, R222.reuse, 0x1 ;  /* 0x000000de03289211 */ /* 0x0c0fe200078408ff */
[----:B------:R-:W-:Y:S01]  /*1fe60*/  @!P1 IMAD.MOV.U32 R16, RZ, RZ, R0 ;  /* 0x000000ffff109224 */ /* 0x000fe200078e0000 */
[C---:B------:R-:W-:Y:S01]  /*1fe70*/  @!P1 LEA R36, P0, R4.reuse, R222, 0x1 ;  /* 0x000000de04249211 */ /* 0x040fe200078008ff */
[--C-:B------:R-:W-:Y:S01]  /*1fe80*/  @!P1 IMAD.MOV.U32 R17, RZ, RZ, R2.reuse ;  /* 0x000000ffff119224 */ /* 0x100fe200078e0002 */
[-C--:B------:R-:W-:Y:S01]  /*1fe90*/  @!P1 LEA.HI.X R41, R3, R223.reuse, R5, 0x1, P2 ;  /* 0x000000df03299211 */ /* 0x080fe200010f0c05 */
[----:B------:R-:W-:Y:S01]  /*1fea0*/  @!P1 IMAD.MOV.U32 R5, RZ, RZ, R2 ;  /* 0x000000ffff059224 */ /* 0x000fe200078e0002 */
[----:B------:R-:W-:Y:S01]  /*1feb0*/  @!P1 LEA.HI.X R37, R4, R223, R6, 0x1, P0 ;  /* 0x000000df04259211 */ /* 0x000fe200000f0c06 */
[----:B------:R-:W-:Y:S01]  /*1fec0*/  @!P1 IMAD.MOV.U32 R4, RZ, RZ, R0 ;  /* 0x000000ffff049224 */ /* 0x000fe200078e0000 */
[----:B------:R-:W-:Y:S01]  /*1fed0*/  @!P1 LEA R3, P0, R190, R0, 0x6 ;  /* 0x00000000be039211 */ /* 0x000fe200078030ff */
[----:B------:R1:W-:Y:S01]  /*1fee0*/  @P1 STS.128 [R188+0x2000], RZ ;  /* 0x002000ffbc001388 */ /* 0x0003e20000000c00 */
[----:B------:R-:W-:Y:S01]  /*1fef0*/  @!P1 LEA R8, P2, R0, R222, 0x1 ;  /* 0x000000de00089211 */ /* 0x000fe200078408ff */
[C---:B------:R-:W-:Y:S01]  /*1ff00*/  @!P1 IMAD.WIDE.U32 R6, R190.reuse, 0x30, R4 ;  /* 0x00000030be069825 */ /* 0x040fe200078e0004 */
[C---:B------:R-:W-:Y:S01]  /*1ff10*/  @!P1 LEA.HI.X R9, R190.reuse, R2, R191, 0x6, P0 ;  /* 0x00000002be099211 */ /* 0x040fe200000f34bf */
[----:B------:R-:W-:Y:S01]  /*1ff20*/  BSSY B0, `(.L_x_1178) ;  /* 0x000009a000007945 */ /* 0x000fe20003800000 */
[----:B------:R-:W-:Y:S01]  /*1ff30*/  @!P1 LEA R34, P0, R3, R222, 0x1 ;  /* 0x000000de03229211 */ /* 0x000fe200078008ff */
[----:B------:R-:W-:Y:S01]  /*1ff40*/  @!P1 IMAD.WIDE.U32 R4, R190, 0x50, R10 ;  /* 0x00000050be049825 */ /* 0x000fe200078e000a */
[----:B------:R-:W-:-:S02]  /*1ff50*/  @!P1 MOV R15, R2 ;  /* 0x00000002000f9202 */ /* 0x000fc40000000f00 */
[-C--:B------:R-:W-:Y:S01]  /*1ff60*/  @!P1 LEA.HI.X R35, R3, R223.reuse, R9, 0x1, P0 ;  /* 0x000000df03239211 */ /* 0x080fe200000f0c09 */
[----:B------:R-:W-:Y:S01]  /*1ff70*/  @!P1 IMAD.IADD R5, R13, 0x1, R5 ;  /* 0x000000010d059824 */ /* 0x000fe200078e0205 */
[-C--:B------:R-:W-:Y:S01]  /*1ff80*/  @!P1 LEA R30, P0, R4, R222.reuse, 0x1 ;  /* 0x000000de041e9211 */ /* 0x080fe200078008ff */
[----:B------:R-:W-:Y:S01]  /*1ff90*/  @!P1 IMAD.IADD R3, R12, 0x1, R7 ;  /* 0x000000010c039824 */ /* 0x000fe200078e0207 */
[-CC-:B------:R-:W-:Y:S01]  /*1ffa0*/  @!P1 LEA.HI.X R9, R0, R223.reuse, R2.reuse, 0x1, P2 ;  /* 0x000000df00099211 */ /* 0x180fe200010f0c02 */
[----:B------:R-:W-:Y:S01]  /*1ffb0*/  @!P1 IMAD.MOV.U32 R7, RZ, RZ, R2 ;  /* 0x000000ffff079224 */ /* 0x000fe200078e0002 */
[-C--:B------:R-:W-:Y:S01]  /*1ffc0*/  @!P1 LEA.HI.X R31, R4, R223.reuse, R5, 0x1, P0 ;  /* 0x000000df041f9211 */ /* 0x080fe200000f0c05 */
[----:B------:R-:W-:Y:S01]  /*1ffd0*/  @!P1 IMAD.MOV.U32 R4, RZ, RZ, R0 ;  /* 0x000000ffff049224 */ /* 0x000fe200078e0000 */
[C---:B------:R-:W-:Y:S01]  /*1ffe0*/  @!P1 LEA R32, P2, R6.reuse, R222, 0x1 ;  /* 0x000000de06209211 */ /* 0x040fe200078408ff */
[----:B------:R-:W-:Y:S01]  /*1fff0*/  @!PT LDS RZ, [RZ] ;  /* 0x00000000fffff984 */ /* 0x000fe20000000800 */
[----:B------:R-:W-:Y:S01]  /*20000*/  @!PT LDS RZ, [RZ] ;  /* 0x00000000fffff984 */ /* 0x000fe20000000800 */
[----:B------:R-:W-:Y:S01]  /*20010*/  @!PT LDS RZ, [RZ] ;  /* 0x00000000fffff984 */ /* 0x000fe20000000800 */
[----:B------:R2:W-:Y:S01]  /*20020*/  @!P1 LDGSTS.E.BYPASS.LTC128B.128 [R188+0x2000], desc[UR6][R8.64] ;  /* 0x0200000008bc9fae */ /* 0x0005e2000b901d46 */
[----:B------:R-:W-:Y:S01]  /*20030*/  @!P1 MOV R5, R2 ;  /* 0x0000000200059202 */ /* 0x000fe20000000f00 */
[C---:B------:R-:W-:Y:S01]  /*20040*/  @!P1 IMAD R18, R191.reuse, 0x70, RZ ;  /* 0x00000070bf129824 */ /* 0x040fe200078e02ff */
[----:B------:R-:W-:Y:S01]  /*20050*/  @!P1 LEA.HI.X R33, R6, R223, R3, 0x1, P2 ;  /* 0x000000df06219211 */ /* 0x000fe200010f0c03 */
[----:B------:R-:W-:Y:S01]  /*20060*/  @!P1 IMAD R3, R191, 0x60, RZ ;  /* 0x00000060bf039824 */ /* 0x000fe200078e02ff */
[----:B------:R1:W-:Y:S01]  /*20070*/  @P1 STS.128 [R188+0x2800], RZ ;  /* 0x002800ffbc001388 */ /* 0x0003e20000000c00 */
[----:B------:R-:W-:-:S03]  /*20080*/  @!P1 IMAD.WIDE.U32 R12, R190, 0x60, R4 ;  /* 0x00000060be0c9825 */ /* 0x000fc600078e0004 */
[----:B------:R-:W-:Y:S01]  /*20090*/  @!PT LDS RZ, [RZ] ;  /* 0x00000000fffff984 */ /* 0x000fe20000000800 */
[----:B------:R-:W-:Y:S01]  /*200a0*/  @!PT LDS RZ, [RZ] ;  /* 0x00000000fffff984 */ /* 0x000fe20000000800 */
[----:B------:R-:W-:Y:S01]  /*200b0*/  @!PT LDS RZ, [RZ] ;  /* 0x00000000fffff984 */ /* 0x000fe20000000800 */
[----:B------:R1:W-:Y:S01]  /*200c0*/  @!P1 LDGSTS.E.BYPASS.LTC128B.128 [R188+0x2800], desc[UR6][R40.64] ;  /* 0x0280000028bc9fae */ /* 0x0003e2000b901d46 */
[----:B------:R-:W-:Y:S01]  /*200d0*/  @!P1 IMAD.MOV.U32 R6, RZ, RZ, R0 ;  /* 0x000000ffff069224 */ /* 0x000fe200078e0000 */
[----:B------:R-:W-:Y:S01]  /*200e0*/  @!P1 LEA R28, P0, R12, R222, 0x1 ;  /* 0x000000de0c1c9211 */ /* 0x000fe200078008ff */
[----:B------:R-:W-:Y:S01]  /*200f0*/  @!P1 IMAD.IADD R3, R3, 0x1, R13 ;  /* 0x0000000103039824 */ /* 0x000fe200078e020d */
[----:B------:R1:W-:Y:S01]  /*20100*/  @P1 STS.128 [R188+0x3000], RZ ;  /* 0x003000ffbc001388 */ /* 0x0003e20000000c00 */
[----:B------:R-:W-:-:S03]  /*20110*/  @!P1 IMAD.WIDE.U32 R10, R190, 0x70, R6 ;  /* 0x00000070be0a9825 */ /* 0x000fc600078e0006 */
[----:B------:R-:W-:Y:S01]  /*20120*/  @!P1 LEA.HI.X R29, R12, R223, R3, 0x1, P0 ;  /* 0x000000df0c1d9211 */ /* 0x000fe200000f0c03 */
[C---:B------:R-:W-:Y:S01]  /*20130*/  @!P1 IMAD R21, R191.reuse, 0xb0, RZ ;  /* 0x000000b0bf159824 */ /* 0x040fe200078e02ff */
[----:B------:R-:W-:Y:S01]  /*20140*/  @!P1 IADD3 R3, R18, R11, RZ ;  /* 0x0000000b12039210 */ /* 0x000fe20007ffe0ff */
[----:B------:R-:W-:Y:S01]  /*20150*/  @!P1 IMAD.MOV.U32 R14, RZ, RZ, R0 ;  /* 0x000000ffff0e9224 */ /* 0x000fe200078e0000 */
[C---:B------:R-:W-:Y:S01]  /*20160*/  @!P1 LEA R26, P4, R10.reuse, R222, 0x1 ;  /* 0x000000de0a1a9211 */ /* 0x040fe200078808ff */
[C---:B------:R-:W-:Y:S01]  /*20170*/  @!P1 IMAD R19, R191.reuse, 0x90, RZ ;  /* 0x00000090bf139824 */ /* 0x040fe200078e02ff */
[----:B------:R-:W-:Y:S01]  /*20180*/  @!PT LDS RZ, [RZ] ;  /* 0x00000000fffff984 */ /* 0x000fe20000000800 */
[----:B------:R-:W-:Y:S01]  /*20190*/  @!PT LDS RZ, [RZ] ;  /* 0x00000000fffff984 */ /* 0x000fe20000000800 */
[----:B------:R-:W-:Y:S01]  /*201a0*/  @!PT LDS RZ, [RZ] ;  /* 0x00000000fffff984 */ /* 0x000fe20000000800 */
[----:B------:R1:W-:Y:S01]  /*201b0*/  @!P1 LDGSTS.E.BYPASS.LTC128B.128 [R188+0x3000], desc[UR6][R36.64] ;  /* 0x0300000024bc9fae */ /* 0x0003e2000b901d46 */
[----:B------:R-:W-:Y:S01]  /*201c0*/  @!P1 IMAD R20, R191, 0xa0, RZ ;  /* 0x000000a0bf149824 */ /* 0x000fe200078e02ff */
[----:B------:R-:W-:Y:S01]  /*201d0*/  @!P1 LEA.HI.X R27, R10, R223, R3, 0x1, P4 ;  /* 0x000000df0a1b9211 */ /* 0x000fe200020f0c03 */
[C---:B------:R-:W-:Y:S01]  /*201e0*/  @!P1 IMAD.WIDE.U32 R6, R190.reuse, 0xa0, R14 ;  /* 0x000000a0be069825 */ /* 0x040fe200078e000e */
[----:B------:R-:W-:Y:S01]  /*201f0*/  @!P1 MOV R10, R0 ;  /* 0x00000000000a9202 */ /* 0x000fe20000000f00 */
[----:B------:R1:W-:Y:S02]  /*20200*/  @P1 STS.128 [R188+0x3800], RZ ;  /* 0x003800ffbc001388 */ /* 0x0003e40000000c00 */
[----:B--2---:R-:W-:-:S02]  /*20210*/  @!P1 IMAD.WIDE.U32 R8, R190, 0x90, R4 ;  /* 0x00000090be089825 */ /* 0x004fc400078e0004 */
[----:B------:R-:W-:Y:S01]  /*20220*/  @!PT LDS RZ, [RZ] ;  /* 0x00000000fffff984 */ /* 0x000fe20000000800 */
[----:B------:R-:W-:Y:S01]  /*20230*/  @!PT LDS RZ, [RZ] ;  /* 0x00000000fffff984 */ /* 0x000fe20000000800 */
[----:B------:R-:W-:Y:S01]  /*20240*/  @!PT LDS RZ, [RZ] ;  /* 0x00000000fffff984 */ /* 0x000fe20000000800 */
[----:B------:R1:W-:Y:S02]  /*20250*/  @!P1 LDGSTS.E.BYPASS.LTC128B.128 [R188+0x3800], desc[UR6][R32.64] ;  /* 0x0380000020bc9fae */ /* 0x0003e4000b901d46 */
[----:B------:R-:W-:Y:S01]  /*20260*/  @!P1 IMAD.WIDE.U32 R4, R190, 0xb0, R16 ;  /* 0x000000b0be049825 */ /* 0x000fe200078e0010 */
[-C--:B------:R-:W-:Y:S01]  /*20270*/  @!P1 LEA R22, P3, R8, R222.reuse, 0x1 ;  /* 0x000000de08169211 */ /* 0x080fe200078608ff */
[----:B------:R1:W-:Y:S02]  /*20280*/  @P1 STS.128 [R188+0x4000], RZ ;  /* 0x004000ffbc001388 */ /* 0x0003e40000000c00 */
[----:B------:R-:W-:Y:S01]  /*20290*/  @!P1 IMAD.IADD R5, R21, 0x1, R5 ;  /* 0x0000000115059824 */ /* 0x000fe200078e0205 */
[----:B------:R-:W-:Y:S01]  /*202a0*/  @!P1 LEA R18, P0, R4, R222, 0x1 ;  /* 0x000000de04129211 */ /* 0x000fe200078008ff */
[----:B------:R-:W-:Y:S01]  /*202b0*/  @!P1 IMAD.IADD R9, R19, 0x1, R9 ;  /* 0x0000000113099824 */ /* 0x000fe200078e0209 */
[----:B------:R-:W-:Y:S01]  /*202c0*/  @!PT LDS RZ, [RZ] ;  /* 0x00000000fffff984 */ /* 0x000fe20000000800 */
[----:B------:R-:W-:Y:S01]  /*202d0*/  @!PT LDS RZ, [RZ] ;  /* 0x00000000fffff984 */ /* 0x000fe20000000800 */
[----:B------:R-:W-:Y:S01]  /*202e0*/  @!PT LDS RZ, [RZ] ;  /* 0x00000000fffff984 */ /* 0x000fe20000000800 */
[----:B------:R1:W-:Y:S01]  /*202f0*/  @!P1 LDGSTS.E.BYPASS.LTC128B.128 [R188+0x4000], desc[UR6][R34.64] ;  /* 0x0400000022bc9fae */ /* 0x0003e2000b901d46 */
[----:B------:R-:W-:Y:S01]  /*20300*/  @!P1 IMAD.IADD R7, R20, 0x1, R7 ;  /* 0x0000000114079824 */ /* 0x000fe200078e0207 */
[-C--:B------:R-:W-:Y:S01]  /*20310*/  @!P1 LEA.HI.X R19, R4, R223.reuse, R5, 0x1, P0 ;  /* 0x000000df04139211 */ /* 0x080fe200000f0c05 */
[--C-:B------:R-:W-:Y:S01]  /*20320*/  @!P1 IMAD.MOV.U32 R5, RZ, RZ, R2.reuse ;  /* 0x000000ffff059224 */ /* 0x100fe200078e0002 */
[----:B------:R-:W-:Y:S01]  /*20330*/  @!P1 MOV R4, R0 ;  /* 0x0000000000049202 */ /* 0x000fe20000000f00 */
[----:B------:R-:W-:Y:S01]  /*20340*/  @!P1 IMAD.MOV.U32 R11, RZ, RZ, R2 ;  /* 0x000000ffff0b9224 */ /* 0x000fe200078e0002 */
[----:B------:R-:W-:Y:S01]  /*20350*/  @!P1 LEA R20, P2, R6, R222, 0x1 ;  /* 0x000000de06149211 */ /* 0x000fe200078408ff */
[----:B------:R1:W-:Y:S01]  /*20360*/  @P1 STS.128 [R188+0x4800], RZ ;  /* 0x004800ffbc001388 */ /* 0x0003e20000000c00 */
[----:B------:R-:W-:Y:S01]  /*20370*/  @!P1 LEA R3, P0, R190, R0, 0x7 ;  /* 0x00000000be039211 */ /* 0x000fe200078038ff */
[----:B------:R-:W-:Y:S01]  /*20380*/  @!P1 IMAD R13, R191, 0xc0, RZ ;  /* 0x000000c0bf0d9824 */ /* 0x000fe200078e02ff */
[-C--:B------:R-:W-:Y:S01]  /*20390*/  @!P1 LEA.HI.X R23, R8, R223.reuse, R9, 0x1, P3 ;  /* 0x000000df08179211 */ /* 0x080fe200018f0c09 */
[----:B------:R-:W-:Y:S01]  /*203a0*/  @!P1 IMAD.WIDE.U32 R8, R190, 0xc0, R4 ;  /* 0x000000c0be089825 */ /* 0x000fe200078e0004 */
[-C--:B------:R-:W-:Y:S01]  /*203b0*/  @!P1 LEA.HI.X R21, R6, R223.reuse, R7, 0x1, P2 ;  /* 0x000000df06159211 */ /* 0x080fe200010f0c07 */
[----:B------:R-:W-:Y:S01]  /*203c0*/  @!PT LDS RZ, [RZ] ;  /* 0x00000000fffff984 */ /* 0x000fe20000000800 */
[----:B------:R-:W-:Y:S01]  /*203d0*/  @!PT LDS RZ, [RZ] ;  /* 0x00000000fffff984 */ /* 0x000fe20000000800 */
[----:B------:R-:W-:Y:S01]  /*203e0*/  @!PT LDS RZ, [RZ] ;  /* 0x00000000fffff984 */ /* 0x000fe20000000800 */
[----:B------:R1:W-:Y:S01]  /*203f0*/  @!P1 LDGSTS.E.BYPASS.LTC128B.128 [R188+0x4800], desc[UR6][R30.64] ;  /* 0x048000001ebc9fae */ /* 0x0003e2000b901d46 */
[C---:B------:R-:W-:Y:S01]  /*20400*/  @!P1 LEA R16, P4, R3.reuse, R222, 0x1 ;  /* 0x000000de03109211 */ /* 0x040fe200078808ff */
[C---:B------:R-:W-:Y:S01]  /*20410*/  @!P1 IMAD.WIDE.U32 R4, R190.reuse, 0xe0, R10 ;  /* 0x000000e0be049825 */ /* 0x040fe200078e000a */
[----:B------:R-:W-:Y:S01]  /*20420*/  @!P1 LEA.HI.X R11, R190, R2, R191, 0x7, P0 ;  /* 0x00000002be0b9211 */ /* 0x000fe200000f3cbf */
[----:B------:R1:W-:Y:S02]  /*20430*/  @P1 STS.128 [R188+0x5000], RZ ;  /* 0x005000ffbc001388 */ /* 0x0003e40000000c00 */
[----:B------:R-:W-:Y:S01]  /*20440*/  @!P1 IMAD.MOV.U32 R6, RZ, RZ, R0 ;  /* 0x000000ffff069224 */ /* 0x000fe200078e0000 */
[----:B------:R-:W-:Y:S01]  /*20450*/  @!P1 LEA.HI.X R17, R3, R223, R11, 0x1, P4 ;  /* 0x000000df03119211 */ /* 0x000fe200020f0c0b */
[----:B------:R-:W-:Y:S01]  /*20460*/  @!P1 IMAD.MOV.U32 R7, RZ, RZ, R2 ;  /* 0x000000ffff079224 */ /* 0x000fe200078e0002 */
[----:B------:R-:W-:Y:S01]  /*20470*/  @!PT LDS RZ, [RZ] ;  /* 0x00000000fffff984 */ /* 0x000fe20000000800 */
[----:B------:R-:W-:Y:S01]  /*20480*/  @!PT LDS RZ, [RZ] ;  /* 0x00000000fffff984 */ /* 0x000fe20000000800 */
[----:B------:R-:W-:Y:S01]  /*20490*/  @!PT LDS RZ, [RZ] ;  /* 0x00000000fffff984 */ /* 0x000fe20000000800 */
[----:B------:R1:W-:Y:S01]  /*204a0*/  @!P1 LDGSTS.E.BYPASS.LTC128B.128 [R188+0x5000], desc[UR6][R28.64] ;  /* 0x050000001cbc9fae */ /* 0x0003e2000b901d46 */
[C---:B------:R-:W-:Y:S01]  /*204b0*/  @!P1 IMAD R14, R191.reuse, 0xe0, RZ ;  /* 0x000000e0bf0e9824 */ /* 0x040fe200078e02ff */
[----:B------:R-:W-:Y:S01]  /*204c0*/  @!P1 LEA R10, P0, R4, R222, 0x1 ;  /* 0x000000de040a9211 */ /* 0x000fe200078008ff */
[----:B------:R-:W-:Y:S01]  /*204d0*/  @!P1 IMAD R12, R191, 0xd0, RZ ;  /* 0x000000d0bf0c9824 */ /* 0x000fe200078e02ff */
[----:B------:R1:W-:Y:S01]  /*204e0*/  @P1 STS.128 [R188+0x5800], RZ ;  /* 0x005800ffbc001388 */ /* 0x0003e20000000c00 */
[----:B------:R-:W-:-:S03]  /*204f0*/  @!P1 IMAD.WIDE.U32 R6, R190, 0xd0, R6 ;  /* 0x000000d0be069825 */ /* 0x000fc600078e0006 */
[----:B------:R-:W-:Y:S01]  /*20500*/  @!PT LDS RZ, [RZ] ;  /* 0x00000000fffff984 */ /* 0x000fe20000000800 */
[----:B------:R-:W-:Y:S01]  /*20510*/  @!PT LDS RZ, [RZ] ;  /* 0x00000000fffff984 */ /* 0x000fe20000000800 */
[----:B------:R-:W-:Y:S01]  /*20520*/  @!PT LDS RZ, [RZ] ;  /* 0x00000000fffff984 */ /* 0x000fe20000000800 */
[----:B------:R1:W-:Y:S01]  /*20530*/  @!P1 LDGSTS.E.BYPASS.LTC128B.128 [R188+0x5800], desc[UR6][R26.64] ;  /* 0x058000001abc9fae */ /* 0x0003e2000b901d46 */
[----:B------:R-:W-:Y:S01]  /*20540*/  @!P1 IMAD.IADD R13, R13, 0x1, R9 ;  /* 0x000000010d0d9824 */ /* 0x000fe200078e0209 */
[----:B------:R-:W-:Y:S01]  /*20550*/  @!P1 IADD3 R7, R12, R7, RZ ;  /* 0x000000070c079210 */ /* 0x000fe20007ffe0ff */
[----:B------:R-:W-:Y:S01]  /*20560*/  @!P1 IMAD.IADD R5, R14, 0x1, R5 ;  /* 0x000000010e059824 */ /* 0x000fe200078e0205 */
[-C--:B------:R-:W-:Y:S01]  /*20570*/  @!P1 LEA R14, P3, R8, R222.reuse, 0x1 ;  /* 0x000000de080e9211 */ /* 0x080fe200078608ff */
[----:B------:R1:W-:Y:S01]  /*20580*/  @P1 STS.128 [R188+0x6000], RZ ;  /* 0x006000ffbc001388 */ /* 0x0003e20000000c00 */
[----:B------:R-:W-:Y:S02]  /*20590*/  @!P1 LEA R12, P2, R6, R222, 0x1 ;  /* 0x000000de060c9211 */ /* 0x000fe400078408ff */
[-C--:B------:R-:W-:Y:S01]  /*205a0*/  @!P1 LEA.HI.X R15, R8, R223.reuse, R13, 0x1, P3 ;  /* 0x000000df080f9211 */ /* 0x080fe200018f0c0d */
[----:B------:R-:W-:Y:S01]  /*205b0*/  @!PT LDS RZ, [RZ] ;  /* 0x00000000fffff984 */ /* 0x000fe20000000800 */
[----:B------:R-:W-:Y:S01]  /*205c0*/  @!PT LDS RZ, [RZ] ;  /* 0x00000000fffff984 */ /* 0x000fe20000000800 */
[----:B------:R-:W-:Y:S01]  /*205d0*/  @!PT LDS RZ, [RZ] ;  /* 0x00000000fffff984 */ /* 0x000fe20000000800 */
[----:B------:R1:W-:Y:S01]  /*205e0*/  @!P1 LDGSTS.E.BYPASS.LTC128B.128 [R188+0x6000], desc[UR6][R16.64] ;  /* 0x0600000010bc9fae */ /* 0x0003e2000b901d46 */
[----:B------:R-:W-:-:S02]  /*205f0*/  @!P1 LEA.HI.X R13, R6, R223, R7, 0x1, P2 ;  /* 0x000000df060d9211 */ /* 0x000fc400010f0c07 */
        /* <DEDUP_REMOVED lines=44> */
.L_x_1179:
[----:B------:R-:W-:Y:S05]  /*208c0*/  BSYNC B0 ;  /* 0x0000000000007941 */ /* 0x000fea0003800000 */
.L_x_1178:
[----:B------:R-:W0:Y:S01]  /*208d0*/  LDGDEPBAR ;  /* 0x00000000000079af */ /* 0x000e220000000000 */
[----:B------:R-:W-:-:S04]  /*208e0*/  LEA R222, P0, R0, R222, 0x1 ;  /* 0x000000de00de7211 */ /* 0x000fc800078008ff */
[----:B------:R-:W-:-:S09]  /*208f0*/  LEA.HI.X R223, R0, R223, R2, 0x1, P0 ;  /* 0x000000df00df7211 */ /* 0x000fd200000f0c02 */
.L_x_1174:
[----:B------:R-:W-:Y:S05]  /*20900*/  BSYNC B1 ;  /* 0x0000000000017941 */ /* 0x000fea0003800000 */
.L_x_1173:
[----:B-----5:R-:W-:Y:S01]  /*20910*/  FMNMX.FTZ R0, R39, R42, !PT ;  /* 0x0000002a27007209 */ /* 0x020fe20007810000 */
[----:B-1----:R-:W3:Y:S01]  /*20920*/  LDL.LU R12, [R1+0x4] ;  /* 0x00000400010c7983 */ /* 0x002ee20000300800 */
[----:B------:R-:W-:Y:S02]  /*20930*/  MOV R134, R52 ;  /* 0x0000003400867202 */ /* 0x000fe40000000f00 */
[----:B------:R-:W-:Y:S01]  /*20940*/  FMNMX.FTZ R0, R44, R0, !PT ;  /* 0x000000002c007209 */ /* 0x000fe20007810000 */
[----:B------:R-:W4:Y:S03]  /*20950*/  LDL.LU R13, [R1] ;  /* 0x00000000010d7983 */ /* 0x000f260000300800 */
[----:B------:R-:W-:Y:S01]  /*20960*/  FMNMX.FTZ R0, R206, R0, !PT ;  /* 0x00000000ce007209 */ /* 0x000fe20007810000 */
[----:B------:R-:W-:Y:S03]  /*20970*/  LDSM.16.MT88.4 R16, [R181+0xa000] ;  /* 0x00a00000b510783b */ /* 0x000fe60000004200 */
[----:B------:R-:W-:Y:S01]  /*20980*/  FMNMX.FTZ R2, R207, R0, !PT ;  /* 0x00000000cf027209 */ /* 0x000fe20007810000 */
[----:B------:R-:W-:Y:S03]  /*20990*/  LDSM.16.MT88.4 R8, [R178+0xa000] ;  /* 0x00a00000b208783b */ /* 0x000fe60000004200 */
[----:B------:R-:W-:Y:S01]  /*209a0*/  FMNMX.FTZ R2, R202, R2, !PT ;  /* 0x00000002ca027209 */ /* 0x000fe20007810000 */
[----:B------:R1:W3:Y:S03]  /*209b0*/  LD.E R0, desc[UR6][R24.64+0xdc] ;  /* 0x0000dc0618007980 */ /* 0x0002e6000c101900 */
[----:B------:R-:W-:Y:S01]  /*209c0*/  FMNMX.FTZ R2, R203, R2, !PT ;  /* 0x00000002cb027209 */ /* 0x000fe20007810000 */
[----:B------:R-:W-:Y:S03]  /*209d0*/  LDSM.16.MT88.4 R28, [R180+0xa000] ;  /* 0x00a00000b41c783b */ /* 0x000fe60000004200 */
[----:B------:R-:W-:Y:S01]  /*209e0*/  FMNMX.FTZ R2, R198, R2, !PT ;  /* 0x00000002c6027209 */ /* 0x000fe20007810000 */
[----:B------:R-:W-:Y:S03]  /*209f0*/  LDSM.16.MT88.4 R32, [R179+0xa800] ;  /* 0x00a80000b320783b */ /* 0x000fe60000004200 */
[----:B------:R-:W-:-:S04]  /*20a00*/  FMNMX.FTZ R2, R199, R2, !PT ;  /* 0x00000002c7027209 */ /* 0x000fc80007810000 */
[----:B------:R-:W-:-:S04]  /*20a10*/  FMNMX.FTZ R2, R174, R2, !PT ;  /* 0x00000002ae027209 */ /* 0x000fc80007810000 */
[----:B------:R-:W-:-:S04]  /*20a20*/  FMNMX.FTZ R2, R175, R2, !PT ;  /* 0x00000002af027209 */ /* 0x000fc80007810000 */
[----:B------:R-:W-:Y:S02]  /*20a30*/  FMNMX.FTZ R2, R170, R2, !PT ;  /* 0x00000002aa027209 */ /* 0x000fe40007810000 */
[----:B------:R-:W-:Y:S01]  /*20a40*/  FMNMX.FTZ R3, R38, R43, !PT ;  /* 0x0000002b26037209 */ /* 0x000fe20007810000 */
[----:B-1----:R-:W-:Y:S01]  /*20a50*/  LDSM.16.MT88.4 R24, [R178+0xa800] ;  /* 0x00a80000b218783b */ /* 0x002fe20000004200 */
[----:B------:R-:W-:-:S04]  /*20a60*/  FMNMX.FTZ R2, R171, R2, !PT ;  /* 0x00000002ab027209 */ /* 0x000fc80007810000 */
        /* <DEDUP_REMOVED lines=92> */
[----:B------:R-:W-:-:S03]  /*21030*/  FMNMX.FTZ R3, R192, R3, !PT ;  /* 0x00000003c0037209 */ /* 0x000fc60007810000 */
[----:B------:R-:W1:Y:S01]  /*21040*/  SHFL.BFLY PT, R4, R2, 0x2, 0x1f ;  /* 0x0c401f0002047f89 */ /* 0x000e6200000e0000 */
[----:B------:R-:W-:-:S04]  /*21050*/  FMNMX.FTZ R3, R232, R3, !PT ;  /* 0x00000003e8037209 */ /* 0x000fc80007810000 */
[----:B------:R-:W-:-:S04]  /*21060*/  FMNMX.FTZ R3, R193, R3, !PT ;  /* 0x00000003c1037209 */ /* 0x000fc80007810000 */
[----:B------:R-:W-:-:S04]  /*21070*/  FMNMX.FTZ R3, R234, R3, !PT ;  /* 0x00000003ea037209 */ /* 0x000fc80007810000 */
[----:B------:R-:W-:-:S04]  /*21080*/  FMNMX.FTZ R3, R213, R3, !PT ;  /* 0x00000003d5037209 */ /* 0x000fc80007810000 */
[----:B------:R-:W-:-:S04]  /*21090*/  FMNMX.FTZ R3, R236, R3, !PT ;  /* 0x00000003ec037209 */ /* 0x000fc80007810000 */
[----:B------:R-:W-:Y:S02]  /*210a0*/  FMNMX.FTZ R3, R215, R3, !PT ;  /* 0x00000003d7037209 */ /* 0x000fe40007810000 */
[----:B-1----:R-:W-:Y:S02]  /*210b0*/  FMNMX.FTZ R2, R2, R4, !PT ;  /* 0x0000000402027209 */ /* 0x002fe40007810000 */
        /* <DEDUP_REMOVED lines=17> */
[----:B------:R-:W-:-:S05]  /*211d0*/  FMNMX.FTZ R2, R62, R2, !PT ;  /* 0x000000023e027209 */ /* 0x000fca0007810000 */
[----:B--2---:R-:W1:Y:S01]  /*211e0*/  SHFL.BFLY PT, R6, R2, 0x2, 0x1f ;  /* 0x0c401f0002067f89 */ /* 0x004e6200000e0000 */
[----:B---3--:R-:W-:Y:S01]  /*211f0*/  FMUL.FTZ R3, R0, R77 ;  /* 0x0000004d00037220 */ /* 0x008fe20000410000 */
[----:B------:R-:W-:-:S04]  /*21200*/  FSETP.NEU.FTZ.AND P0, PT, R77, -INF , PT ;  /* 0xff8000004d00780b */ /* 0x000fc80003f1d000 */
[----:B------:R-:W-:-:S05]  /*21210*/  FSEL R3, R3, RZ, P0 ;  /* 0x000000ff03037208 */ /* 0x000fca0000000000 */
[-CC-:B------:R-:W-:Y:S01]  /*21220*/  FFMA.FTZ R4, R42, R0.reuse, -R3.reuse ;  /* 0x000000002a047223 */ /* 0x180fe20000010803 */
[----:B------:R-:W-:-:S03]  /*21230*/  FFMA.FTZ R5, R174, R0, -R3 ;  /* 0x00000000ae057223 */ /* 0x000fc60000010803 */
[----:B------:R2:W3:Y:S01]  /*21240*/  MUFU.EX2 R7, R4 ;  /* 0x0000000400077308 */ /* 0x0004e20000000800 */
[----:B-1----:R-:W-:-:S07]  /*21250*/  FMNMX.FTZ R2, R2, R6, !PT ;  /* 0x0000000602027209 */ /* 0x002fce0007810000 */
[----:B------:R1:W-:Y:S01]  /*21260*/  MUFU.EX2 R57, R5 ;  /* 0x0000000500397308 */ /* 0x0003e20000000800 */
[----:B--2---:R-:W-:-:S07]  /*21270*/  FFMA.FTZ R4, R44, R0, -R3 ;  /* 0x000000002c047223 */ /* 0x004fce0000010803 */
[----:B------:R2:W-:Y:S01]  /*21280*/  MUFU.EX2 R20, R4 ;  /* 0x0000000400147308 */ /* 0x0005e20000000800 */
[----:B-1----:R-:W1:Y:S01]  /*21290*/  SHFL.BFLY PT, R5, R2, 0x1, 0x1f ;  /* 0x0c201f0002057f89 */ /* 0x002e6200000e0000 */
[----:B--2---:R-:W-:-:S06]  /*212a0*/  FFMA.FTZ R4, R206, R0, -R3 ;  /* 0x00000000ce047223 */ /* 0x004fcc0000010803 */
[----:B------:R2:W-:Y:S02]  /*212b0*/  MUFU.EX2 R206, R4 ;  /* 0x0000000400ce7308 */ /* 0x0005e40000000800 */
[----:B--2---:R-:W-:-:S06]  /*212c0*/  FFMA.FTZ R4, R207, R0, -R3 ;  /* 0x00000000cf047223 */ /* 0x004fcc0000010803 */
[----:B------:R2:W-:Y:S01]  /*212d0*/  MUFU.EX2 R207, R4 ;  /* 0x0000000400cf7308 */ /* 0x0005e20000000800 */
[----:B-1----:R-:W-:Y:S01]  /*212e0*/  FMNMX.FTZ R76, R2, R5, !PT ;  /* 0x00000005024c7209 */ /* 0x002fe20007810000 */
[-CC-:B------:R-:W-:Y:S01]  /*212f0*/  FFMA.FTZ R2, R122, R0.reuse, -R3.reuse ;  /* 0x000000007a027223 */ /* 0x180fe20000010803 */
[----:B--2---:R-:W-:-:S05]  /*21300*/  FFMA.FTZ R4, R202, R0, -R3 ;  /* 0x00000000ca047223 */ /* 0x004fca0000010803 */
[----:B------:R1:W-:Y:S01]  /*21310*/  MUFU.EX2 R117, R4 ;  /* 0x0000000400757308 */ /* 0x0003e20000000800 */
[----:B------:R-:W-:Y:S01]  /*21320*/  FMUL.FTZ R5, R0, R76 ;  /* 0x0000004c00057220 */ /* 0x000fe20000410000 */
[----:B------:R-:W-:Y:S01]  /*21330*/  FSETP.NEU.FTZ.AND P1, PT, R76, -INF , PT ;  /* 0xff8000004c00780b */ /* 0x000fe20003f3d000 */
[----:B-1----:R-:W-:-:S05]  /*21340*/  FFMA.FTZ R4, R203, R0, -R3 ;  /* 0x00000000cb047223 */ /* 0x002fca0000010803 */
[----:B------:R1:W-:Y:S01]  /*21350*/  MUFU.EX2 R203, R4 ;  /* 0x0000000400cb7308 */ /* 0x0003e20000000800 */
[----:B------:R-:W-:-:S07]  /*21360*/  FSEL R5, R5, RZ, P1 ;  /* 0x000000ff05057208 */ /* 0x000fce0000800000 */
[----:B------:R2:W-:Y:S01]  /*21370*/  MUFU.EX2 R66, R2 ;  /* 0x0000000200427308 */ /* 0x0005e20000000800 */
[----:B-1----:R-:W-:-:S07]  /*21380*/  FFMA.FTZ R4, R198, R0, -R3 ;  /* 0x00000000c6047223 */ /* 0x002fce0000010803 */
[----:B------:R1:W-:Y:S01]  /*21390*/  MUFU.EX2 R119, R4 ;  /* 0x0000000400777308 */ /* 0x0003e20000000800 */
[----:B--2---:R-:W-:-:S07]  /*213a0*/  FFMA.FTZ R2, R123, R0, -R3 ;  /* 0x000000007b027223 */ /* 0x004fce0000010803 */
[----:B------:R2:W-:Y:S01]  /*213b0*/  MUFU.EX2 R59, R2 ;  /* 0x00000002003b7308 */ /* 0x0005e20000000800 */
[----:B-1----:R-:W-:-:S07]  /*213c0*/  FFMA.FTZ R4, R199, R0, -R3 ;  /* 0x00000000c7047223 */ /* 0x002fce0000010803 */
[----:B------:R1:W4:Y:S01]  /*213d0*/  MUFU.EX2 R15, R4 ;  /* 0x00000004000f7308 */ /* 0x0003220000000800 */
[----:B--2---:R-:W-:-:S07]  /*213e0*/  FFMA.FTZ R2, R86, R0, -R3 ;  /* 0x0000000056027223 */ /* 0x004fce0000010803 */
[----:B------:R2:W-:Y:S01]  /*213f0*/  MUFU.EX2 R42, R2 ;  /* 0x00000002002a7308 */ /* 0x0005e20000000800 */
[----:B-1----:R-:W-:-:S07]  /*21400*/  FFMA.FTZ R4, R175, R0, -R3 ;  /* 0x00000000af047223 */ /* 0x002fce0000010803 */
[----:B------:R1:W4:Y:S01]  /*21410*/  MUFU.EX2 R14, R4 ;  /* 0x00000004000e7308 */ /* 0x0003220000000800 */
[-C--:B--2---:R-:W-:Y:S01]  /*21420*/  FFMA.FTZ R2, R43, R0.reuse, -R5 ;  /* 0x000000002b027223 */ /* 0x084fe20000010805 */
[----:B-1----:R-:W-:-:S06]  /*21430*/  FFMA.FTZ R4, R170, R0, -R3 ;  /* 0x00000000aa047223 */ /* 0x002fcc0000010803 */
[----:B------:R1:W-:Y:S01]  /*21440*/  MUFU.EX2 R49, R4 ;  /* 0x0000000400317308 */ /* 0x0003e20000000800 */
[-C--:B------:R-:W-:Y:S01]  /*21450*/  FFMA.FTZ R6, R205, R0.reuse, -R5 ;  /* 0x00000000cd067223 */ /* 0x080fe20000010805 */
[----:B-1----:R-:W-:-:S06]  /*21460*/  FFMA.FTZ R4, R171, R0, -R3 ;  /* 0x00000000ab047223 */ /* 0x002fcc0000010803 */
[----:B------:R1:W-:Y:S08]  /*21470*/  MUFU.EX2 R171, R2 ;  /* 0x0000000200ab7308 */ /* 0x0003f00000000800 */
[----:B------:R2:W-:Y:S01]  /*21480*/  MUFU.EX2 R61, R4 ;  /* 0x00000004003d7308 */ /* 0x0005e20000000800 */
[----:B-1----:R-:W-:-:S07]  /*21490*/  FFMA.FTZ R2, R46, R0, -R5 ;  /* 0x000000002e027223 */ /* 0x002fce0000010805 */
[----:B------:R1:W-:Y:S01]  /*214a0*/  MUFU.EX2 R198, R2 ;  /* 0x0000000200c67308 */ /* 0x0003e20000000800 */
[----:B--2---:R-:W-:-:S07]  /*214b0*/  FFMA.FTZ R4, R130, R0, -R3 ;  /* 0x0000000082047223 */ /* 0x004fce0000010803 */
[----:B------:R2:W-:Y:S01]  /*214c0*/  MUFU.EX2 R40, R4 ;  /* 0x0000000400287308 */ /* 0x0005e20000000800 */
[----:B-1----:R-:W-:-:S07]  /*214d0*/  FFMA.FTZ R2, R204, R0, -R5 ;  /* 0x00000000cc027223 */ /* 0x002fce0000010805 */
[----:B------:R1:W-:Y:S01]  /*214e0*/  MUFU.EX2 R202, R2 ;  /* 0x0000000200ca7308 */ /* 0x0003e20000000800 */
[----:B--2---:R-:W-:-:S07]  /*214f0*/  FFMA.FTZ R4, R131, R0, -R3 ;  /* 0x0000000083047223 */ /* 0x004fce0000010803 */
[----:B------:R2:W-:Y:S01]  /*21500*/  MUFU.EX2 R72, R4 ;  /* 0x0000000400487308 */ /* 0x0005e20000000800 */
[----:B-1----:R-:W-:-:S07]  /*21510*/  FSEL R2, R77, RZ, P0 ;  /* 0x000000ff4d027208 */ /* 0x002fce0000000000 */
[----:B------:R1:W-:Y:S01]  /*21520*/  MUFU.EX2 R199, R6 ;  /* 0x0000000600c77308 */ /* 0x0003e20000000800 */
[----:B------:R-:W-:Y:S01]  /*21530*/  FADD.FTZ R2, R39, -R2 ;  /* 0x8000000227027221 */ /* 0x000fe20000010000 */
[----:B--2---:R-:W-:Y:S02]  /*21540*/  FSEL R4, R76, RZ, P1 ;  /* 0x000000ff4c047208 */ /* 0x004fe40000800000 */
[----:B---3--:R-:W-:Y:S01]  /*21550*/  MOV R86, R7 ;  /* 0x0000000700567202 */ /* 0x008fe20000000f00 */
[----:B-1----:R-:W-:Y:S02]  /*21560*/  FMUL.FTZ R6, R0, R2 ;  /* 0x0000000200067220 */ /* 0x002fe40000410000 */
[----:B------:R-:W-:Y:S01]  /*21570*/  FADD.FTZ R2, R38, -R4 ;  /* 0x8000000426027221 */ /* 0x000fe20000010000 */
[----:B----4-:R-:W-:Y:S01]  /*21580*/  MOV R122, R15 ;  /* 0x0000000f007a7202 */ /* 0x010fe20000000f00 */
[----:B------:R-:W-:Y:S02]  /*21590*/  LDSM.16.MT88.4 R36, [R181+0xa800] ;  /* 0x00a80000b524783b */ /* 0x000fe40000004200 */
[----:B------:R-:W-:-:S04]  /*215a0*/  FMUL.FTZ R2, R0, R2 ;  /* 0x0000000200027220 */ /* 0x000fc80000410000 */
[----:B------:R1:W-:Y:S08]  /*215b0*/  MUFU.EX2 R7, R2 ;  /* 0x0000000200077308 */ /* 0x0003f00000000800 */
[----:B------:R-:W2:Y:S01]  /*215c0*/  MUFU.EX2 R6, R6 ;  /* 0x0000000600067308 */ /* 0x000ea20000000800 */
[----:B-1----:R-:W-:-:S07]  /*215d0*/  FFMA.FTZ R2, R87, R0, -R3 ;  /* 0x0000000057027223 */ /* 0x002fce0000010803 */
[----:B------:R1:W-:Y:S01]  /*215e0*/  MUFU.EX2 R205, R2 ;  /* 0x0000000200cd7308 */ /* 0x0003e20000000800 */
[----:B------:R-:W-:Y:S01]  /*215f0*/  MOV R123, R14 ;  /* 0x0000000e007b7202 */ /* 0x000fe20000000f00 */
[----:B-1----:R-:W-:-:S06]  /*21600*/  FFMA.FTZ R2, R110, R0, -R3 ;  /* 0x000000006e027223 */ /* 0x002fcc0000010803 */
[----:B------:R1:W-:Y:S01]  /*21610*/  MUFU.EX2 R204, R2 ;  /* 0x0000000200cc7308 */ /* 0x0003e20000000800 */
[----:B------:R-:W-:Y:S02]  /*21620*/  MOV R110, R20 ;  /* 0x00000014006e7202 */ /* 0x000fe40000000f00 */
[----:B------:R-:W3:Y:S01]  /*21630*/  LDSM.16.MT88.4 R20, [R179+0xa000] ;  /* 0x00a00000b314783b */ /* 0x000ee20000004200 */
[----:B------:R-:W-:Y:S01]  /*21640*/  MOV R41, R13 ;  /* 0x0000000d00297202 */ /* 0x000fe20000000f00 */
[----:B--2---:R-:W-:Y:S01]  /*21650*/  FMUL.FTZ R158, R158, R6 ;  /* 0x000000069e9e7220 */ /* 0x004fe20000410000 */
[----:B------:R-:W-:Y:S01]  /*21660*/  MOV R51, R12 ;  /* 0x0000000c00337202 */ /* 0x000fe20000000f00 */
[----:B-1----:R-:W-:-:S04]  /*21670*/  FFMA.FTZ R2, R200, R0, -R5 ;  /* 0x00000000c8027223 */ /* 0x002fc80000010805 */
[----:B------:R1:W-:Y:S01]  /*21680*/  MUFU.EX2 R175, R2 ;  /* 0x0000000200af7308 */ /* 0x0003e20000000800 */
[----:B------:R-:W-:Y:S01]  /*21690*/  F2FP.BF16.F32.PACK_AB R12, R198, R171 ;  /* 0x000000abc60c723e */ /* 0x000fe200000010ff */
[----:B------:R-:W-:Y:S01]  /*216a0*/  FMUL.FTZ R159, R159, R6 ;  /* 0x000000069f9f7220 */ /* 0x000fe20000410000 */
[----:B------:R-:W-:Y:S01]  /*216b0*/  F2FP.BF16.F32.PACK_AB R13, R110, R86 ;  /* 0x000000566e0d723e */ /* 0x000fe200000010ff */
[-C--:B------:R-:W-:Y:S01]  /*216c0*/  FMUL.FTZ R156, R156, R7.reuse ;  /* 0x000000079c9c7220 */ /* 0x080fe20000410000 */
[----:B------:R-:W-:Y:S01]  /*216d0*/  F2FP.BF16.F32.PACK_AB R14, R199, R202 ;  /* 0x000000cac70e723e */ /* 0x000fe200000010ff */
[----:B------:R-:W-:Y:S01]  /*216e0*/  FMUL.FTZ R157, R157, R7 ;  /* 0x000000079d9d7220 */ /* 0x000fe20000410000 */
[----:B------:R-:W-:Y:S01]  /*216f0*/  F2FP.BF16.F32.PACK_AB R15, R207, R206 ;  /* 0x000000cecf0f723e */ /* 0x000fe200000010ff */
[----:B-1----:R-:W-:-:S04]  /*21700*/  FFMA.FTZ R2, R201, R0, -R5 ;  /* 0x00000000c9027223 */ /* 0x002fc80000010805 */
[----:B------:R1:W2:Y:S02]  /*21710*/  MUFU.EX2 R174, R2 ;  /* 0x0000000200ae7308 */ /* 0x0002a40000000800 */
[----:B------:R-:W-:Y:S01]  /*21720*/  HMMA.16816.F32.BF16 R44, R12, R16, R156 ;  /* 0x000000100c2c723c */ /* 0x000fe2000004189c */
[----:B-1----:R-:W-:-:S05]  /*21730*/  FFMA.FTZ R2, R196, R0, -R5 ;  /* 0x00000000c4027223 */ /* 0x002fca0000010805 */
[----:B------:R1:W-:Y:S01]  /*21740*/  MUFU.EX2 R170, R2 ;  /* 0x0000000200aa7308 */ /* 0x0003e20000000800 */
[-C--:B------:R-:W-:Y:S01]  /*21750*/  FMUL.FTZ R166, R166, R6.reuse ;  /* 0x00000006a6a67220 */ /* 0x080fe20000410000 */
[-C--:B------:R-:W-:Y:S01]  /*21760*/  FMUL.FTZ R167, R167, R6.reuse ;  /* 0x00000006a7a77220 */ /* 0x080fe20000410000 */
[-C--:B------:R-:W-:Y:S01]  /*21770*/  FMUL.FTZ R164, R164, R7.reuse ;  /* 0x00000007a4a47220 */ /* 0x080fe20000410000 */
[----:B------:R-:W-:Y:S01]  /*21780*/  FMUL.FTZ R165, R165, R7 ;  /* 0x00000007a5a57220 */ /* 0x000fe20000410000 */
[----:B------:R-:W-:Y:S01]  /*21790*/  FMUL.FTZ R162, R162, R6 ;  /* 0x00000006a2a27220 */ /* 0x000fe20000410000 */
[----:B-1----:R-:W-:-:S04]  /*217a0*/  FFMA.FTZ R2, R197, R0, -R5 ;  /* 0x00000000c5027223 */ /* 0x002fc80000010805 */
[----:B------:R1:W4:Y:S01]  /*217b0*/  MUFU.EX2 R158, R2 ;  /* 0x00000002009e7308 */ /* 0x0003220000000800 */
[-C--:B------:R-:W-:Y:S01]  /*217c0*/  FMUL.FTZ R163, R163, R6.reuse ;  /* 0x00000006a3a37220 */ /* 0x080fe20000410000 */
[-C--:B------:R-:W-:Y:S01]  /*217d0*/  FMUL.FTZ R160, R160, R7.reuse ;  /* 0x00000007a0a07220 */ /* 0x080fe20000410000 */
[-C--:B------:R-:W-:Y:S01]  /*217e0*/  FMUL.FTZ R161, R161, R7.reuse ;  /* 0x00000007a1a17220 */ /* 0x080fe20000410000 */
[-C--:B------:R-:W-:Y:S01]  /*217f0*/  FMUL.FTZ R154, R154, R6.reuse ;  /* 0x000000069a9a7220 */ /* 0x080fe20000410000 */
[----:B------:R-:W-:Y:S01]  /*21800*/  FMUL.FTZ R155, R155, R6 ;  /* 0x000000069b9b7220 */ /* 0x000fe20000410000 */
[----:B------:R-:W-:Y:S01]  /*21810*/  FMUL.FTZ R152, R152, R7 ;  /* 0x0000000798987220 */ /* 0x000fe20000410000 */
[----:B-1----:R-:W-:-:S04]  /*21820*/  FFMA.FTZ R2, R126, R0, -R3 ;  /* 0x000000007e027223 */ /* 0x002fc80000010803 */
[----:B------:R1:W-:Y:S01]  /*21830*/  MUFU.EX2 R200, R2 ;  /* 0x0000000200c87308 */ /* 0x0003e20000000800 */
[----:B------:R-:W-:Y:S01]  /*21840*/  FMUL.FTZ R153, R153, R7 ;  /* 0x0000000799997220 */ /* 0x000fe20000410000 */
[C---:B------:R-:W-:Y:S06]  /*21850*/  HMMA.16816.F32.BF16 R164, R12.reuse, R8, R164 ;  /* 0x000000080ca4723c */ /* 0x040fec00000418a4 */
[----:B------:R-:W-:Y:S01]  /*21860*/  HMMA.16816.F32.BF16 R160, R12, R10, R160 ;  /* 0x0000000a0ca0723c */ /* 0x000fe200000418a0 */
[----:B-1----:R-:W-:-:S04]  /*21870*/  FFMA.FTZ R2, R127, R0, -R3 ;  /* 0x000000007f027223 */ /* 0x002fc80000010803 */
[----:B------:R1:W-:Y:S01]  /*21880*/  MUFU.EX2 R197, R2 ;  /* 0x0000000200c57308 */ /* 0x0003e20000000800 */
[C---:B------:R-:W-:Y:S01]  /*21890*/  HMMA.16816.F32.BF16 R52, R12.reuse, R18, R152 ;  /* 0x000000120c34723c */ /* 0x040fe20000041898 */
        /* <DEDUP_REMOVED lines=10> */
[----:B-1----:R-:W-:Y:S01]  /*21940*/  FFMA.FTZ R2, R98, R0, -R3 ;  /* 0x0000000062027223 */ /* 0x002fe20000010803 */
[-C--:B------:R-:W-:Y:S01]  /*21950*/  FMUL.FTZ R136, R136, R7.reuse ;  /* 0x0000000788887220 */ /* 0x080fe20000410000 */
[----:B------:R-:W-:Y:S01]  /*21960*/  FMUL.FTZ R137, R137, R7 ;  /* 0x0000000789897220 */ /* 0x000fe20000410000 */
[----:B--2---:R-:W-:Y:S01]  /*21970*/  F2FP.BF16.F32.PACK_AB R8, R174, R175 ;  /* 0x000000afae08723e */ /* 0x004fe200000010ff */
[----:B------:R1:W-:Y:S01]  /*21980*/  MUFU.EX2 R196, R2 ;  /* 0x0000000200c47308 */ /* 0x0003e20000000800 */
[----:B---3--:R-:W-:Y:S01]  /*21990*/  HMMA.16816.F32.BF16 R148, R12, R20, R148 ;  /* 0x000000140c94723c */ /* 0x008fe20000041894 */
[----:B------:R-:W-:Y:S01]  /*219a0*/  F2FP.BF16.F32.PACK_AB R9, R203, R117 ;  /* 0x00000075cb09723e */ /* 0x000fe200000010ff */
[----:B------:R-:W-:Y:S01]  /*219b0*/  FMUL.FTZ R146, R146, R6 ;  /* 0x0000000692927220 */ /* 0x000fe20000410000 */
[----:B----4-:R-:W-:Y:S01]  /*219c0*/  F2FP.BF16.F32.PACK_AB R10, R158, R170 ;  /* 0x000000aa9e0a723e */ /* 0x010fe200000010ff */
[----:B------:R-:W-:Y:S01]  /*219d0*/  FMUL.FTZ R147, R147, R6 ;  /* 0x0000000693937220 */ /* 0x000fe20000410000 */
[----:B------:R-:W-:Y:S01]  /*219e0*/  F2FP.BF16.F32.PACK_AB R11, R122, R119 ;  /* 0x000000777a0b723e */ /* 0x000fe200000010ff */
[-C--:B------:R-:W-:Y:S01]  /*219f0*/  FMUL.FTZ R144, R144, R7.reuse ;  /* 0x0000000790907220 */ /* 0x080fe20000410000 */
[----:B------:R-:W-:Y:S01]  /*21a00*/  FMUL.FTZ R145, R145, R7 ;  /* 0x0000000791917220 */ /* 0x000fe20000410000 */
[----:B------:R-:W2:Y:S01]  /*21a10*/  LDSM.16.MT88.4 R16, [R180+0xa800] ;  /* 0x00a80000b410783b */ /* 0x000ea20000004200 */
[----:B-1----:R-:W-:-:S04]  /*21a20*/  FFMA.FTZ R2, R172, R0, -R5 ;  /* 0x00000000ac027223 */ /* 0x002fc80000010805 */
[----:B------:R1:W-:Y:S01]  /*21a30*/  MUFU.EX2 R152, R2 ;  /* 0x0000000200987308 */ /* 0x0003e20000000800 */
[----:B------:R-:W-:Y:S01]  /*21a40*/  HMMA.16816.F32.BF16 R140, R12, R28, R140 ;  /* 0x0000001c0c8c723c */ /* 0x000fe2000004188c */
[----:B-1----:R-:W-:-:S06]  /*21a50*/  FFMA.FTZ R2, R173, R0, -R5 ;  /* 0x00000000ad027223 */ /* 0x002fcc0000010805 */
[----:B------:R1:W-:Y:S01]  /*21a60*/  MUFU.EX2 R154, R2 ;  /* 0x00000002009a7308 */ /* 0x0003e20000000800 */
[----:B------:R-:W-:Y:S01]  /*21a70*/  HMMA.16816.F32.BF16 R136, R12, R30, R136 ;  /* 0x0000001e0c88723c */ /* 0x000fe20000041888 */
[----:B-1----:R-:W-:-:S06]  /*21a80*/  FFMA.FTZ R2, R168, R0, -R5 ;  /* 0x00000000a8027223 */ /* 0x002fcc0000010805 */
[----:B------:R1:W-:Y:S01]  /*21a90*/  MUFU.EX2 R153, R2 ;  /* 0x0000000200997308 */ /* 0x0003e20000000800 */
[C---:B------:R-:W-:Y:S06]  /*21aa0*/  HMMA.16816.F32.BF16 R28, R8.reuse, R24, R164 ;  /* 0x00000018081c723c */ /* 0x040fec00000418a4 */
[----:B------:R-:W-:Y:S01]  /*21ab0*/  HMMA.16816.F32.BF16 R24, R8, R26, R160 ;  /* 0x0000001a0818723c */ /* 0x000fe200000418a0 */
[----:B-1----:R-:W-:-:S04]  /*21ac0*/  FFMA.FTZ R2, R169, R0, -R5 ;  /* 0x00000000a9027223 */ /* 0x002fc80000010805 */
[----:B------:R1:W-:Y:S01]  /*21ad0*/  MUFU.EX2 R156, R2 ;  /* 0x00000002009c7308 */ /* 0x0003e20000000800 */
[----:B------:R-:W-:Y:S01]  /*21ae0*/  HMMA.16816.F32.BF16 R144, R12, R22, R144 ;  /* 0x000000160c90723c */ /* 0x000fe20000041890 */
[-CC-:B------:R-:W-:Y:S01]  /*21af0*/  FFMA.FTZ R4, R111, R0.reuse, -R3.reuse ;  /* 0x000000006f047223 */ /* 0x180fe20000010803 */
[--C-:B-1----:R-:W-:Y:S01]  /*21b00*/  FFMA.FTZ R2, R99, R0, -R3.reuse ;  /* 0x0000000063027223 */ /* 0x102fe20000010803 */
[----:B------:R-:W-:Y:S01]  /*21b10*/  MOV R98, R61 ;  /* 0x0000003d00627202 */ /* 0x000fe20000000f00 */
[----:B------:R-:W1:Y:S03]  /*21b20*/  LDSM.16.MT88.4 R20, [R178+0xb000] ;  /* 0x00b00000b214783b */ /* 0x000e660000004200 */
[----:B------:R3:W-:Y:S01]  /*21b30*/  MUFU.EX2 R161, R2 ;  /* 0x0000000200a17308 */ /* 0x0007e20000000800 */
[----:B------:R-:W-:Y:S02]  /*21b40*/  MOV R111, R68 ;  /* 0x00000044006f7202 */ /* 0x000fe40000000f00 */
[----:B------:R-:W-:Y:S01]  /*21b50*/  HMMA.16816.F32.BF16 R68, R8, R32, R148 ;  /* 0x000000200844723c */ /* 0x000fe20000041894 */
[----:B---3--:R-:W-:-:S04]  /*21b60*/  FFMA.FTZ R2, R114, R0, -R3 ;  /* 0x0000000072027223 */ /* 0x008fc80000010803 */
[----:B------:R3:W-:Y:S02]  /*21b70*/  MUFU.EX2 R160, R2 ;  /* 0x0000000200a07308 */ /* 0x0007e40000000800 */
[----:B---3--:R-:W-:-:S06]  /*21b80*/  FFMA.FTZ R2, R115, R0, -R3 ;  /* 0x0000000073027223 */ /* 0x008fcc0000010803 */
[----:B------:R3:W-:Y:S01]  /*21b90*/  MUFU.EX2 R159, R2 ;  /* 0x00000002009f7308 */ /* 0x0007e20000000800 */
[----:B------:R-:W-:Y:S01]  /*21ba0*/  MOV R87, R60 ;  /* 0x0000003c00577202 */ /* 0x000fe20000000f00 */
[----:B---3--:R-:W-:-:S06]  /*21bb0*/  FFMA.FTZ R2, R128, R0, -R5 ;  /* 0x0000000080027223 */ /* 0x008fcc0000010805 */
[----:B------:R3:W-:Y:S08]  /*21bc0*/  MUFU.EX2 R150, R2 ;  /* 0x0000000200967308 */ /* 0x0007f00000000800 */
[----:B------:R4:W2:Y:S01]  /*21bd0*/  MUFU.EX2 R43, R4 ;  /* 0x00000004002b7308 */ /* 0x0008a20000000800 */
[----:B---3--:R-:W-:-:S07]  /*21be0*/  FFMA.FTZ R2, R129, R0, -R5 ;  /* 0x0000000081027223 */ /* 0x008fce0000010805 */
[----:B------:R3:W1:Y:S01]  /*21bf0*/  MUFU.EX2 R148, R2 ;  /* 0x0000000200947308 */ /* 0x0006620000000800 */
[----:B----4-:R-:W-:Y:S02]  /*21c00*/  MOV R4, R62 ;  /* 0x0000003e00047202 */ /* 0x010fe40000000f00 */
[----:B------:R-:W-:Y:S01]  /*21c10*/  HMMA.16816.F32.BF16 R60, R8, R34, R144 ;  /* 0x00000022083c723c */ /* 0x000fe20000041890 */
[----:B---3--:R-:W-:-:S04]  /*21c20*/  FFMA.FTZ R2, R120, R0, -R5 ;  /* 0x0000000078027223 */ /* 0x008fc80000010805 */
[----:B------:R3:W-:Y:S01]  /*21c30*/  MUFU.EX2 R147, R2 ;  /* 0x0000000200937308 */ /* 0x0007e20000000800 */
[----:B--2---:R-:W-:Y:S02]  /*21c40*/  MOV R173, R43 ;  /* 0x0000002b00ad7202 */ /* 0x004fe40000000f00 */
[----:B------:R-:W-:Y:S01]  /*21c50*/  MOV R169, R42 ;  /* 0x0000002a00a97202 */ /* 0x000fe20000000f00 */
[----:B---3--:R-:W-:-:S04]  /*21c60*/  FFMA.FTZ R2, R121, R0, -R5 ;  /* 0x0000000079027223 */ /* 0x008fc80000010805 */
[----:B------:R2:W3:Y:S01]  /*21c70*/  MUFU.EX2 R146, R2 ;  /* 0x0000000200927308 */ /* 0x0004e20000000800 */
[----:B------:R-:W-:Y:S02]  /*21c80*/  MOV R135, R41 ;  /* 0x0000002900877202 */ /* 0x000fe40000000f00 */
[----:B------:R-:W-:Y:S02]  /*21c90*/  MOV R201, R40 ;  /* 0x0000002800c97202 */ /* 0x000fe40000000f00 */
[----:B------:R-:W4:Y:S01]  /*21ca0*/  LDSM.16.MT88.4 R40, [R181+0xb000] ;  /* 0x00b00000b528783b */ /* 0x000f220000004200 */
[----:B--2---:R-:W-:-:S04]  /*21cb0*/  FFMA.FTZ R2, R94, R0, -R3 ;  /* 0x000000005e027223 */ /* 0x004fc80000010803 */
[----:B------:R2:W-:Y:S01]  /*21cc0*/  MUFU.EX2 R157, R2 ;  /* 0x00000002009d7308 */ /* 0x0005e20000000800 */
[----:B------:R-:W-:Y:S01]  /*21cd0*/  HMMA.16816.F32.BF16 R44, R8, R36, R44 ;  /* 0x00000024082c723c */ /* 0x000fe2000004182c */
[----:B------:R-:W-:-:S05]  /*21ce0*/  MOV R114, R72 ;  /* 0x0000004800727202 */ /* 0x000fca0000000f00 */
[----:B------:R-:W-:Y:S01]  /*21cf0*/  HMMA.16816.F32.BF16 R52, R8, R38, R52 ;  /* 0x000000260834723c */ /* 0x000fe20000041834 */
[----:B------:R-:W3:Y:S01]  /*21d00*/  LDSM.16.MT88.4 R36, [R180+0xb000] ;  /* 0x00b00000b424783b */ /* 0x000ee20000004200 */
        /* <DEDUP_REMOVED lines=8> */
[----:B------:R-:W-:Y:S02]  /*21d90*/  F2FP.BF16.F32.PACK_AB R12, R154, R152 ;  /* 0x000000989a0c723e */ /* 0x000fe400000010ff */
[----:B------:R-:W-:Y:S02]  /*21da0*/  F2FP.BF16.F32.PACK_AB R13, R123, R57 ;  /* 0x000000397b0d723e */ /* 0x000fe400000010ff */
[----:B------:R-:W-:Y:S01]  /*21db0*/  F2FP.BF16.F32.PACK_AB R14, R156, R153 ;  /* 0x000000999c0e723e */ /* 0x000fe200000010ff */
[----:B--2---:R-:W-:-:S04]  /*21dc0*/  FFMA.FTZ R2, R116, R0, -R5 ;  /* 0x0000000074027223 */ /* 0x004fc80000010805 */
[----:B------:R2:W-:Y:S01]  /*21dd0*/  MUFU.EX2 R143, R2 ;  /* 0x00000002008f7308 */ /* 0x0005e20000000800 */
[----:B------:R-:W-:Y:S02]  /*21de0*/  F2FP.BF16.F32.PACK_AB R15, R98, R167 ;  /* 0x000000a7620f723e */ /* 0x000fe400000010ff */
[----:B------:R-:W-:Y:S02]  /*21df0*/  MOV R65, R51 ;  /* 0x0000003300417202 */ /* 0x000fe40000000f00 */
[----:B------:R-:W-:Y:S02]  /*21e00*/  MOV R131, R50 ;  /* 0x0000003200837202 */ /* 0x000fe40000000f00 */
[----:B------:R-:W-:Y:S02]  /*21e10*/  MOV R130, R48 ;  /* 0x0000003000827202 */ /* 0x000fe40000000f00 */
[----:B------:R-:W3:Y:S01]  /*21e20*/  LDSM.16.MT88.4 R48, [R179+0xb000] ;  /* 0x00b00000b330783b */ /* 0x000ee20000004200 */
[----:B--2---:R-:W-:-:S04]  /*21e30*/  FFMA.FTZ R2, R85, R0, -R5 ;  /* 0x0000000055027223 */ /* 0x004fc80000010805 */
[----:B------:R2:W3:Y:S01]  /*21e40*/  MUFU.EX2 R142, R2 ;  /* 0x00000002008e7308 */ /* 0x0004e20000000800 */
[C---:B-1----:R-:W-:Y:S01]  /*21e50*/  HMMA.16816.F32.BF16 R32, R12.reuse, R20, R28 ;  /* 0x000000140c20723c */ /* 0x042fe2000004181c */
[----:B------:R-:W1:Y:S05]  /*21e60*/  LDSM.16.MT88.4 R28, [R181+0xb800] ;  /* 0x00b80000b51c783b */ /* 0x000e6a0000004200 */
[----:B------:R-:W-:Y:S01]  /*21e70*/  HMMA.16816.F32.BF16 R24, R12, R22, R24 ;  /* 0x000000160c18723c */ /* 0x000fe20000041818 */
[----:B--2---:R-:W-:-:S04]  /*21e80*/  FFMA.FTZ R2, R108, R0, -R5 ;  /* 0x000000006c027223 */ /* 0x004fc80000010805 */
[----:B------:R2:W-:Y:S02]  /*21e90*/  MUFU.EX2 R141, R2 ;  /* 0x00000002008d7308 */ /* 0x0005e40000000800 */
[----:B--2---:R-:W-:-:S06]  /*21ea0*/  FFMA.FTZ R2, R109, R0, -R5 ;  /* 0x000000006d027223 */ /* 0x004fcc0000010805 */
[----:B------:R2:W1:Y:S01]  /*21eb0*/  MUFU.EX2 R140, R2 ;  /* 0x00000002008c7308 */ /* 0x0004620000000800 */
[----:B------:R-:W-:Y:S02]  /*21ec0*/  MOV R121, R201 ;  /* 0x000000c900797202 */ /* 0x000fe40000000f00 */
[----:B------:R-:W-:Y:S01]  /*21ed0*/  MOV R94, R59 ;  /* 0x0000003b005e7202 */ /* 0x000fe20000000f00 */
[----:B--2---:R-:W-:-:S04]  /*21ee0*/  FFMA.FTZ R2, R107, R0, -R3 ;  /* 0x000000006b027223 */ /* 0x004fc80000010803 */
[----:B------:R2:W-:Y:S01]  /*21ef0*/  MUFU.EX2 R149, R2 ;  /* 0x0000000200957308 */ /* 0x0005e20000000800 */
[----:B----4-:R-:W-:Y:S01]  /*21f00*/  HMMA.16816.F32.BF16 R20, R12, R40, R44 ;  /* 0x000000280c14723c */ /* 0x010fe2000004182c */
[----:B------:R-:W-:Y:S02]  /*21f10*/  F2FP.BF16.F32.PACK_AB R8, R148, R150 ;  /* 0x000000969408723e */ /* 0x000fe400000010ff */
[----:B------:R-:W-:Y:S02]  /*21f20*/  F2FP.BF16.F32.PACK_AB R9, R114, R121 ;  /* 0x000000797209723e */ /* 0x000fe400000010ff */
[----:B---3--:R-:W-:Y:S01]  /*21f30*/  F2FP.BF16.F32.PACK_AB R10, R146, R147 ;  /* 0x00000093920a723e */ /* 0x008fe200000010ff */
[----:B--2---:R-:W-:-:S04]  /*21f40*/  FFMA.FTZ R2, R84, R0, -R3 ;  /* 0x0000000054027223 */ /* 0x004fc80000010803 */
[----:B------:R2:W-:Y:S01]  /*21f50*/  MUFU.EX2 R145, R2 ;  /* 0x0000000200917308 */ /* 0x0005e20000000800 */
[----:B------:R-:W-:Y:S01]  /*21f60*/  HMMA.16816.F32.BF16 R40, R12, R42, R52 ;  /* 0x0000002a0c28723c */ /* 0x000fe20000041834 */
[----:B------:R-:W-:Y:S01]  /*21f70*/  F2FP.BF16.F32.PACK_AB R11, R94, R66 ;  /* 0x000000425e0b723e */ /* 0x000fe200000010ff */
[----:B------:R-:W3:Y:S01]  /*21f80*/  LDSM.16.MT88.4 R52, [R179+0xb800] ;  /* 0x00b80000b334783b */ /* 0x000ee20000004200 */
[----:B------:R-:W-:Y:S02]  /*21f90*/  MOV R95, R57 ;  /* 0x00000039005f7202 */ /* 0x000fe40000000f00 */
[----:B------:R-:W-:Y:S02]  /*21fa0*/  MOV R164, R58 ;  /* 0x0000003a00a47202 */ /* 0x000fe40000000f00 */
[----:B------:R-:W-:Y:S01]  /*21fb0*/  MOV R162, R56 ;  /* 0x0000003800a27202 */ /* 0x000fe20000000f00 */
[----:B--2---:R-:W-:-:S04]  /*21fc0*/  FFMA.FTZ R2, R78, R0, -R3 ;  /* 0x000000004e027223 */ /* 0x004fc80000010803 */
[----:B------:R2:W-:Y:S01]  /*21fd0*/  MUFU.EX2 R144, R2 ;  /* 0x0000000200907308 */ /* 0x0005e20000000800 */
[C---:B------:R-:W-:Y:S01]  /*21fe0*/  HMMA.16816.F32.BF16 R56, R12.reuse, R38, R136 ;  /* 0x000000260c38723c */ /* 0x040fe20000041888 */
[----:B------:R-:W-:Y:S02]  /*21ff0*/  MOV R127, R4 ;  /* 0x00000004007f7202 */ /* 0x000fe40000000f00 */
[----:B------:R-:W-:Y:S02]  /*22000*/  MOV R126, R111 ;  /* 0x0000006f007e7202 */ /* 0x000fe40000000f00 */
[----:B------:R-:W-:Y:S01]  /*22010*/  MOV R201, R67 ;  /* 0x0000004300c97202 */ /* 0x000fe20000000f00 */
[----:B------:R-:W-:Y:S01]  /*22020*/  HMMA.16816.F32.BF16 R72, R12, R36, R72 ;  /* 0x000000240c48723c */ /* 0x000fe20000041848 */
[----:B------:R-:W-:Y:S01]  /*22030*/  MOV R106, R66 ;  /* 0x00000042006a7202 */ /* 0x000fe20000000f00 */
[----:B------:R-:W4:Y:S01]  /*22040*/  LDSM.16.MT88.4 R36, [R178+0xc000] ;  /* 0x00c00000b224783b */ /* 0x000f220000004200 */
[----:B------:R-:W-:Y:S01]  /*22050*/  MOV R111, R65 ;  /* 0x00000041006f7202 */ /* 0x000fe20000000f00 */
[----:B--2---:R-:W-:Y:S01]  /*22060*/  FFMA.FTZ R2, R124, R0, -R5 ;  /* 0x000000007c027223 */ /* 0x004fe20000010805 */
[----:B------:R-:W-:-:S03]  /*22070*/  MOV R4, R64 ;  /* 0x0000004000047202 */ /* 0x000fc60000000f00 */
[----:B------:R2:W-:Y:S01]  /*22080*/  MUFU.EX2 R136, R2 ;  /* 0x0000000200887308 */ /* 0x0005e20000000800 */
[----:B------:R-:W-:Y:S01]  /*22090*/  MOV R163, R87 ;  /* 0x0000005700a37202 */ /* 0x000fe20000000f00 */
[C---:B------:R-:W-:Y:S01]  /*220a0*/  HMMA.16816.F32.BF16 R64, R8.reuse, R16, R32 ;  /* 0x000000100840723c */ /* 0x040fe20000041820 */
[----:B------:R-:W-:Y:S01]  /*220b0*/  MOV R87, R135 ;  /* 0x0000008700577202 */ /* 0x000fe20000000f00 */
[----:B------:R-:W-:Y:S04]  /*220c0*/  LDSM.16.MT88.4 R32, [R179+0xc000] ;  /* 0x00c00000b320783b */ /* 0x000fe80000004200 */
[----:B------:R-:W-:Y:S01]  /*220d0*/  HMMA.16816.F32.BF16 R44, R8, R18, R24 ;  /* 0x00000012082c723c */ /* 0x000fe20000041818 */
[----:B------:R-:W4:Y:S01]  /*220e0*/  LDSM.16.MT88.4 R16, [R181+0xc000] ;  /* 0x00c00000b510783b */ /* 0x000f220000004200 */
[----:B--2---:R-:W-:-:S04]  /*220f0*/  FFMA.FTZ R2, R125, R0, -R5 ;  /* 0x000000007d027223 */ /* 0x004fc80000010805 */
[----:B------:R2:W4:Y:S01]  /*22100*/  MUFU.EX2 R135, R2 ;  /* 0x0000000200877308 */ /* 0x0005220000000800 */
[----:B------:R-:W-:Y:S02]  /*22110*/  MOV R168, R134 ;  /* 0x0000008600a87202 */ /* 0x000fe40000000f00 */
[----:B------:R-:W-:Y:S01]  /*22120*/  MOV R116, R167 ;  /* 0x000000a700747202 */ /* 0x000fe20000000f00 */
[----:B------:R-:W-:Y:S01]  /*22130*/  HMMA.16816.F32.BF16 R68, R12, R48, R68 ;  /* 0x000000300c44723c */ /* 0x000fe20000041844 */
[----:B------:R-:W-:Y:S02]  /*22140*/  MOV R167, R201 ;  /* 0x000000c900a77202 */ /* 0x000fe40000000f00 */
[----:B------:R-:W-:Y:S01]  /*22150*/  MOV R201, R131 ;  /* 0x0000008300c97202 */ /* 0x000fe20000000f00 */
[----:B--2---:R-:W-:-:S04]  /*22160*/  FFMA.FTZ R2, R96, R0, -R5 ;  /* 0x0000000060027223 */ /* 0x004fc80000010805 */
[----:B------:R2:W-:Y:S01]  /*22170*/  MUFU.EX2 R134, R2 ;  /* 0x0000000200867308 */ /* 0x0005e20000000800 */
[----:B------:R-:W-:Y:S01]  /*22180*/  HMMA.16816.F32.BF16 R60, R12, R50, R60 ;  /* 0x000000320c3c723c */ /* 0x000fe2000004183c */
[----:B------:R-:W4:Y:S05]  /*22190*/  LDSM.16.MT88.4 R48, [R180+0xb800] ;  /* 0x00b80000b430783b */ /* 0x000f2a0000004200 */
[----:B-1----:R-:W-:Y:S01]  /*221a0*/  HMMA.16816.F32.BF16 R24, R8, R28, R20 ;  /* 0x0000001c0818723c */ /* 0x002fe20000041814 */
[----:B--2---:R-:W-:-:S04]  /*221b0*/  FFMA.FTZ R2, R97, R0, -R5 ;  /* 0x0000000061027223 */ /* 0x004fc80000010805 */
[----:B------:R1:W2:Y:S01]  /*221c0*/  MUFU.EX2 R131, R2 ;  /* 0x0000000200837308 */ /* 0x0002a20000000800 */
[----:B------:R-:W-:Y:S01]  /*221d0*/  HMMA.16816.F32.BF16 R20, R8, R30, R40 ;  /* 0x0000001e0814723c */ /* 0x000fe20000041828 */
[----:B-1----:R-:W-:-:S06]  /*221e0*/  FFMA.FTZ R2, R102, R0, -R3 ;  /* 0x0000000066027223 */ /* 0x002fcc0000010803 */
[----:B------:R1:W-:Y:S01]  /*221f0*/  MUFU.EX2 R139, R2 ;  /* 0x00000002008b7308 */ /* 0x0003e20000000800 */
[----:B------:R-:W-:Y:S01]  /*22200*/  MOV R165, R127 ;  /* 0x0000007f00a57202 */ /* 0x000fe20000000f00 */
[----:B-1----:R-:W-:-:S06]  /*22210*/  FFMA.FTZ R2, R103, R0, -R3 ;  /* 0x0000000067027223 */ /* 0x002fcc0000010803 */
[----:B------:R1:W-:Y:S01]  /*22220*/  MUFU.EX2 R138, R2 ;  /* 0x00000002008a7308 */ /* 0x0003e20000000800 */
[----:B------:R-:W-:Y:S02]  /*22230*/  F2FP.BF16.F32.PACK_AB R12, R142, R143 ;  /* 0x0000008f8e0c723e */ /* 0x000fe400000010ff */
[----:B------:R-:W-:Y:S02]  /*22240*/  F2FP.BF16.F32.PACK_AB R13, R205, R169 ;  /* 0x000000a9cd0d723e */ /* 0x000fe400000010ff */
[----:B------:R-:W-:Y:S01]  /*22250*/  F2FP.BF16.F32.PACK_AB R14, R140, R141 ;  /* 0x0000008d8c0e723e */ /* 0x000fe200000010ff */
[----:B-1----:R-:W-:-:S04]  /*22260*/  FFMA.FTZ R2, R92, R0, -R3 ;  /* 0x000000005c027223 */ /* 0x002fc80000010803 */
[----:B------:R1:W-:Y:S01]  /*22270*/  MUFU.EX2 R137, R2 ;  /* 0x0000000200897308 */ /* 0x0003e20000000800 */
[----:B------:R-:W-:Y:S02]  /*22280*/  F2FP.BF16.F32.PACK_AB R15, R173, R204 ;  /* 0x000000ccad0f723e */ /* 0x000fe400000010ff */
[----:B------:R-:W-:Y:S01]  /*22290*/  MOV R166, R126 ;  /* 0x0000007e00a67202 */ /* 0x000fe20000000f00 */
[----:B---3--:R-:W-:Y:S01]  /*222a0*/  HMMA.16816.F32.BF16 R68, R8, R52, R68 ;  /* 0x000000340844723c */ /* 0x008fe20000041844 */
[----:B-1----:R-:W-:-:S04]  /*222b0*/  FFMA.FTZ R2, R112, R0, -R5 ;  /* 0x0000000070027223 */ /* 0x002fc80000010805 */
[----:B------:R1:W-:Y:S01]  /*222c0*/  MUFU.EX2 R127, R2 ;  /* 0x00000002007f7308 */ /* 0x0003e20000000800 */
[----:B------:R-:W-:Y:S06]  /*222d0*/  HMMA.16816.F32.BF16 R40, R8, R54, R60 ;  /* 0x000000360828723c */ /* 0x000fec000004183c */
[----:B----4-:R-:W-:Y:S01]  /*222e0*/  HMMA.16816.F32.BF16 R52, R12, R38, R44 ;  /* 0x000000260c34723c */ /* 0x010fe2000004182c */
[----:B------:R-:W3:Y:S01]  /*222f0*/  LDSM.16.MT88.4 R44, [R178+0xc800] ;  /* 0x00c80000b22c783b */ /* 0x000ee20000004200 */
[----:B-1----:R-:W-:-:S04]  /*22300*/  FFMA.FTZ R2, R113, R0, -R5 ;  /* 0x0000000071027223 */ /* 0x002fc80000010805 */
[----:B------:R1:W4:Y:S01]  /*22310*/  MUFU.EX2 R126, R2 ;  /* 0x00000002007e7308 */ /* 0x0003220000000800 */
[----:B------:R-:W-:Y:S01]  /*22320*/  HMMA.16816.F32.BF16 R28, R12, R18, R20 ;  /* 0x000000120c1c723c */ /* 0x000fe20000041814 */
[----:B------:R-:W4:Y:S01]  /*22330*/  LDSM.16.MT88.4 R20, [R181+0xc800] ;  /* 0x00c80000b514783b */ /* 0x000f220000004200 */
[----:B------:R-:W-:Y:S01]  /*22340*/  MOV R172, R130 ;  /* 0x0000008200ac7202 */ /* 0x000fe20000000f00 */
[----:B-1----:R-:W-:-:S04]  /*22350*/  FFMA.FTZ R2, R118, R0, -R5 ;  /* 0x0000000076027223 */ /* 0x002fc80000010805 */
[----:B------:R1:W-:Y:S01]  /*22360*/  MUFU.EX2 R125, R2 ;  /* 0x00000002007d7308 */ /* 0x0003e20000000800 */
[C---:B------:R-:W-:Y:S06]  /*22370*/  HMMA.16816.F32.BF16 R72, R8.reuse, R48, R72 ;  /* 0x000000300848723c */ /* 0x040fec0000041848 */
[----:B------:R-:W-:Y:S01]  /*22380*/  HMMA.16816.F32.BF16 R56, R8, R50, R56 ;  /* 0x000000320838723c */ /* 0x000fe20000041838 */
[----:B------:R-:W4:Y:S01]  /*22390*/  LDSM.16.MT88.4 R48, [R180+0xc000] ;  /* 0x00c00000b430783b */ /* 0x000f220000004200 */
[----:B-1----:R-:W-:-:S04]  /*223a0*/  FFMA.FTZ R2, R93, R0, -R5 ;  /* 0x000000005d027223 */ /* 0x002fc80000010805 */
[----:B------:R1:W4:Y:S01]  /*223b0*/  MUFU.EX2 R124, R2 ;  /* 0x00000002007c7308 */ /* 0x0003220000000800 */
[C---:B------:R-:W-:Y:S06]  /*223c0*/  HMMA.16816.F32.BF16 R64, R12.reuse, R36, R64 ;  /* 0x000000240c40723c */ /* 0x040fec0000041840 */
[----:B------:R-:W-:Y:S01]  /*223d0*/  HMMA.16816.F32.BF16 R60, R12, R16, R24 ;  /* 0x000000100c3c723c */ /* 0x000fe20000041818 */
[----:B------:R-:W4:Y:S01]  /*223e0*/  LDSM.16.MT88.4 R16, [R179+0xc800] ;  /* 0x00c80000b310783b */ /* 0x000f220000004200 */
[----:B------:R-:W-:Y:S02]  /*223f0*/  F2FP.BF16.F32.PACK_AB R8, R135, R136 ;  /* 0x000000888708723e */ /* 0x000fe400000010ff */
[----:B------:R-:W-:Y:S01]  /*22400*/  F2FP.BF16.F32.PACK_AB R9, R197, R200 ;  /* 0x000000c8c509723e */ /* 0x000fe200000010ff */
[----:B------:R-:W4:Y:S01]  /*22410*/  LDSM.16.MT88.4 R36, [R180+0xc800] ;  /* 0x00c80000b424783b */ /* 0x000f220000004200 */
[----:B-1----:R-:W-:-:S04]  /*22420*/  FFMA.FTZ R2, R80, R0, -R3 ;  /* 0x0000000050027223 */ /* 0x002fc80000010803 */
[----:B------:R1:W-:Y:S02]  /*22430*/  MUFU.EX2 R130, R2 ;  /* 0x0000000200827308 */ /* 0x0003e40000000800 */
[----:B-1----:R-:W-:-:S06]  /*22440*/  FFMA.FTZ R2, R90, R0, -R3 ;  /* 0x000000005a027223 */ /* 0x002fcc0000010803 */
[----:B------:R1:W-:Y:S02]  /*22450*/  MUFU.EX2 R129, R2 ;  /* 0x0000000200817308 */ /* 0x0003e40000000800 */
[----:B-1----:R-:W-:-:S06]  /*22460*/  FFMA.FTZ R2, R91, R0, -R3 ;  /* 0x000000005b027223 */ /* 0x002fcc0000010803 */
[----:B------:R1:W-:Y:S01]  /*22470*/  MUFU.EX2 R128, R2 ;  /* 0x0000000200807308 */ /* 0x0003e20000000800 */
[----:B--2---:R-:W-:Y:S01]  /*22480*/  F2FP.BF16.F32.PACK_AB R10, R131, R134 ;  /* 0x00000086830a723e */ /* 0x004fe200000010ff */
[----:B------:R-:W-:Y:S01]  /*22490*/  HMMA.16816.F32.BF16 R68, R12, R32, R68 ;  /* 0x000000200c44723c */ /* 0x000fe20000041844 */
[----:B------:R-:W-:Y:S01]  /*224a0*/  F2FP.BF16.F32.PACK_AB R11, R161, R196 ;  /* 0x000000c4a10b723e */ /* 0x000fe200000010ff */
[----:B-1----:R-:W-:-:S04]  /*224b0*/  FFMA.FTZ R2, R194, R0, -R5 ;  /* 0x00000000c2027223 */ /* 0x002fc80000010805 */
[----:B------:R1:W-:Y:S01]  /*224c0*/  MUFU.EX2 R118, R2 ;  /* 0x0000000200767308 */ /* 0x0003e20000000800 */
[----:B------:R-:W-:Y:S01]  /*224d0*/  MOV R99, R119 ;  /* 0x0000007700637202 */ /* 0x000fe20000000f00 */
[----:B------:R-:W-:Y:S01]  /*224e0*/  HMMA.16816.F32.BF16 R24, R12, R34, R40 ;  /* 0x000000220c18723c */ /* 0x000fe20000041828 */
[----:B-1----:R-:W-:-:S05]  /*224f0*/  FFMA.FTZ R2, R105, R0, -R5 ;  /* 0x0000000069027223 */ /* 0x002fca0000010805 */
[----:B------:R1:W2:Y:S01]  /*22500*/  MUFU.EX2 R120, R2 ;  /* 0x0000000200787308 */ /* 0x0002a20000000800 */
[----:B---3--:R-:W-:Y:S01]  /*22510*/  HMMA.16816.F32.BF16 R64, R8, R44, R64 ;  /* 0x0000002c0840723c */ /* 0x008fe20000041840 */
[----:B------:R-:W-:-:S05]  /*22520*/  MOV R115, R123 ;  /* 0x0000007b00737202 */ /* 0x000fca0000000f00 */
[----:B------:R-:W-:Y:S01]  /*22530*/  HMMA.16816.F32.BF16 R52, R8, R46, R52 ;  /* 0x0000002e0834723c */ /* 0x000fe20000041834 */
[----:B------:R-:W3:Y:S01]  /*22540*/  LDSM.16.MT88.4 R44, [R178+0xd000] ;  /* 0x00d00000b22c783b */ /* 0x000ee20000004200 */
[----:B-1----:R-:W-:-:S04]  /*22550*/  FFMA.FTZ R2, R208, R0, -R5 ;  /* 0x00000000d0027223 */ /* 0x002fc80000010805 */
[----:B------:R1:W-:Y:S01]  /*22560*/  MUFU.EX2 R119, R2 ;  /* 0x0000000200777308 */ /* 0x0003e20000000800 */
[----:B----4-:R-:W-:Y:S01]  /*22570*/  HMMA.16816.F32.BF16 R32, R8, R22, R28 ;  /* 0x000000160820723c */ /* 0x010fe2000004181c */
[----:B------:R-:W4:Y:S01]  /*22580*/  LDSM.16.MT88.4 R28, [R181+0xd000] ;  /* 0x00d00000b51c783b */ /* 0x000f220000004200 */
[----:B-1----:R-:W-:Y:S01]  /*22590*/  FFMA.FTZ R2, R82, R0, -R5 ;  /* 0x0000000052027223 */ /* 0x002fe20000010805 */
[----:B------:R-:W-:Y:S02]  /*225a0*/  MOV R82, R99 ;  /* 0x0000006300527202 */ /* 0x000fe40000000f00 */
[----:B------:R-:W-:Y:S02]  /*225b0*/  MOV R99, R117 ;  /* 0x0000007500637202 */ /* 0x000fe40000000f00 */
[----:B------:R1:W2:Y:S01]  /*225c0*/  MUFU.EX2 R117, R2 ;  /* 0x0000000200757308 */ /* 0x0002a20000000800 */
[----:B------:R-:W-:Y:S01]  /*225d0*/  HMMA.16816.F32.BF16 R72, R12, R48, R72 ;  /* 0x000000300c48723c */ /* 0x000fe20000041848 */
[----:B------:R-:W-:-:S05]  /*225e0*/  MOV R78, R121 ;  /* 0x00000079004e7202 */ /* 0x000fca0000000f00 */
[----:B------:R-:W-:Y:S01]  /*225f0*/  HMMA.16816.F32.BF16 R40, R12, R50, R56 ;  /* 0x000000320c28723c */ /* 0x000fe20000041838 */
[----:B-1----:R-:W-:Y:S01]  /*22600*/  FFMA.FTZ R2, R189, R0, -R3 ;  /* 0x00000000bd027223 */ /* 0x002fe20000010803 */
[----:B------:R-:W-:-:S03]  /*22610*/  MOV R189, R106 ;  /* 0x0000006a00bd7202 */ /* 0x000fc60000000f00 */
[----:B------:R1:W-:Y:S01]  /*22620*/  MUFU.EX2 R123, R2 ;  /* 0x00000002007b7308 */ /* 0x0003e20000000800 */
[----:B------:R-:W-:Y:S01]  /*22630*/  MOV R106, R122 ;  /* 0x0000007a006a7202 */ /* 0x000fe20000000f00 */
[----:B------:R-:W-:Y:S01]  /*22640*/  HMMA.16816.F32.BF16 R60, R8, R20, R60 ;  /* 0x00000014083c723c */ /* 0x000fe2000004183c */
[----:B------:R-:W2:Y:S01]  /*22650*/  LDSM.16.MT88.4 R20, [R179+0xd000] ;  /* 0x00d00000b314783b */ /* 0x000ea20000004200 */
[----:B-1----:R-:W-:-:S04]  /*22660*/  FFMA.FTZ R2, R83, R0, -R3 ;  /* 0x0000000053027223 */ /* 0x002fc80000010803 */
[----:B------:R1:W-:Y:S01]  /*22670*/  MUFU.EX2 R122, R2 ;  /* 0x00000002007a7308 */ /* 0x0003e20000000800 */
[C---:B------:R-:W-:Y:S06]  /*22680*/  HMMA.16816.F32.BF16 R68, R8.reuse, R16, R68 ;  /* 0x000000100844723c */ /* 0x040fec0000041844 */
[----:B------:R-:W-:Y:S01]  /*22690*/  HMMA.16816.F32.BF16 R24, R8, R18, R24 ;  /* 0x000000120818723c */ /* 0x000fe20000041818 */
[----:B------:R-:W2:Y:S01]  /*226a0*/  LDSM.16.MT88.4 R16, [R180+0xd000] ;  /* 0x00d00000b410783b */ /* 0x000ea20000004200 */
[----:B-1----:R-:W-:-:S04]  /*226b0*/  FFMA.FTZ R2, R195, R0, -R3 ;  /* 0x00000000c3027223 */ /* 0x002fc80000010803 */
[----:B------:R1:W-:Y:S01]  /*226c0*/  MUFU.EX2 R121, R2 ;  /* 0x0000000200797308 */ /* 0x0003e20000000800 */
[----:B------:R-:W-:Y:S02]  /*226d0*/  MOV R195, R114 ;  /* 0x0000007200c37202 */ /* 0x000fe40000000f00 */
[----:B------:R-:W-:Y:S02]  /*226e0*/  MOV R80, R95 ;  /* 0x0000005f00507202 */ /* 0x000fe40000000f00 */
[----:B------:R-:W-:Y:S01]  /*226f0*/  MOV R95, R99 ;  /* 0x00000063005f7202 */ /* 0x000fe20000000f00 */
[----:B-1----:R-:W-:-:S04]  /*22700*/  FFMA.FTZ R2, R212, R0, -R5 ;  /* 0x00000000d4027223 */ /* 0x002fc80000010805 */
[----:B------:R1:W-:Y:S01]  /*22710*/  MUFU.EX2 R114, R2 ;  /* 0x0000000200727308 */ /* 0x0003e20000000800 */
[----:B------:R-:W-:Y:S02]  /*22720*/  MOV R99, R4 ;  /* 0x0000000400637202 */ /* 0x000fe40000000f00 */
[----:B------:R-:W-:Y:S02]  /*22730*/  MOV R4, R111 ;  /* 0x0000006f00047202 */ /* 0x000fe40000000f00 */
[----:B------:R-:W-:Y:S01]  /*22740*/  MOV R212, R115 ;  /* 0x0000007300d47202 */ /* 0x000fe20000000f00 */
[----:B-1----:R-:W-:-:S04]  /*22750*/  FFMA.FTZ R2, R101, R0, -R5 ;  /* 0x0000000065027223 */ /* 0x002fc80000010805 */
[----:B------:R1:W2:Y:S01]  /*22760*/  MUFU.EX2 R112, R2 ;  /* 0x0000000200707308 */ /* 0x0002a20000000800 */
[----:B------:R-:W-:Y:S01]  /*22770*/  MOV R115, R98 ;  /* 0x0000006200737202 */ /* 0x000fe20000000f00 */
[C---:B------:R-:W-:Y:S01]  /*22780*/  HMMA.16816.F32.BF16 R72, R8.reuse, R36, R72 ;  /* 0x000000240848723c */ /* 0x040fe20000041848 */
[----:B------:R-:W-:Y:S02]  /*22790*/  F2FP.BF16.F32.PACK_AB R12, R126, R127 ;  /* 0x0000007f7e0c723e */ /* 0x000fe400000010ff */
[----:B------:R-:W-:Y:S02]  /*227a0*/  F2FP.BF16.F32.PACK_AB R13, R159, R160 ;  /* 0x000000a09f0d723e */ /* 0x000fe400000010ff */
[----:B------:R-:W-:Y:S01]  /*227b0*/  F2FP.BF16.F32.PACK_AB R14, R124, R125 ;  /* 0x0000007d7c0e723e */ /* 0x000fe200000010ff */
[----:B------:R-:W-:Y:S01]  /*227c0*/  HMMA.16816.F32.BF16 R40, R8, R38, R40 ;  /* 0x000000260828723c */ /* 0x000fe20000041828 */
[----:B------:R-:W-:Y:S01]  /*227d0*/  F2FP.BF16.F32.PACK_AB R15, R155, R157 ;  /* 0x0000009d9b0f723e */ /* 0x000fe200000010ff */
[----:B-1----:R-:W-:-:S04]  /*227e0*/  FFMA.FTZ R2, R214, R0, -R5 ;  /* 0x00000000d6027223 */ /* 0x002fc80000010805 */
[----:B------:R1:W-:Y:S01]  /*227f0*/  MUFU.EX2 R111, R2 ;  /* 0x00000002006f7308 */ /* 0x0003e20000000800 */
[----:B------:R-:W-:Y:S02]  /*22800*/  MOV R98, R110 ;  /* 0x0000006e00627202 */ /* 0x000fe40000000f00 */
[----:B------:R-:W-:Y:S01]  /*22810*/  MOV R83, R116 ;  /* 0x0000007400537202 */ /* 0x000fe20000000f00 */
[----:B---3--:R-:W-:Y:S01]  /*22820*/  HMMA.16816.F32.BF16 R64, R12, R44, R64 ;  /* 0x0000002c0c40723c */ /* 0x008fe20000041840 */
[----:B-1----:R-:W-:-:S04]  /*22830*/  FFMA.FTZ R2, R88, R0, -R5 ;  /* 0x0000000058027223 */ /* 0x002fc80000010805 */
[----:B------:R1:W3:Y:S01]  /*22840*/  MUFU.EX2 R110, R2 ;  /* 0x00000002006e7308 */ /* 0x0002e20000000800 */
[----:B------:R-:W-:Y:S01]  /*22850*/  HMMA.16816.F32.BF16 R52, R12, R46, R52 ;  /* 0x0000002e0c34723c */ /* 0x000fe20000041834 */
[----:B------:R-:W3:Y:S01]  /*22860*/  LDSM.16.MT88.4 R44, [R178+0xd800] ;  /* 0x00d80000b22c783b */ /* 0x000ee20000004200 */
[----:B------:R-:W-:-:S04]  /*22870*/  MOV R214, R115 ;  /* 0x0000007300d67202 */ /* 0x000fc80000000f00 */
[----:B----4-:R-:W-:Y:S01]  /*22880*/  HMMA.16816.F32.BF16 R36, R12, R30, R32 ;  /* 0x0000001e0c24723c */ /* 0x010fe20000041820 */
[----:B------:R-:W4:Y:S01]  /*22890*/  LDSM.16.MT88.4 R32, [R181+0xd800] ;  /* 0x00d80000b520783b */ /* 0x000f220000004200 */
[----:B-1----:R-:W-:-:S04]  /*228a0*/  FFMA.FTZ R2, R79, R0, -R3 ;  /* 0x000000004f027223 */ /* 0x002fc80000010803 */
[----:B------:R1:W-:Y:S01]  /*228b0*/  MUFU.EX2 R116, R2 ;  /* 0x0000000200747308 */ /* 0x0003e20000000800 */
[----:B------:R-:W-:Y:S01]  /*228c0*/  HMMA.16816.F32.BF16 R60, R12, R28, R60 ;  /* 0x0000001c0c3c723c */ /* 0x000fe2000004183c */
[----:B-1----:R-:W-:-:S06]  /*228d0*/  FFMA.FTZ R2, R211, R0, -R3 ;  /* 0x00000000d3027223 */ /* 0x002fcc0000010803 */
[----:B------:R1:W-:Y:S01]  /*228e0*/  MUFU.EX2 R115, R2 ;  /* 0x0000000200737308 */ /* 0x0003e20000000800 */
[----:B--2---:R-:W-:Y:S01]  /*228f0*/  HMMA.16816.F32.BF16 R68, R12, R20, R68 ;  /* 0x000000140c44723c */ /* 0x004fe20000041844 */
[----:B------:R-:W-:Y:S01]  /*22900*/  MOV R79, R106 ;  /* 0x0000006a004f7202 */ /* 0x000fe20000000f00 */
[----:B-1----:R-:W-:-:S05]  /*22910*/  FFMA.FTZ R2, R81, R0, -R3 ;  /* 0x0000000051027223 */ /* 0x002fca0000010803 */
[----:B------:R1:W-:Y:S01]  /*22920*/  MUFU.EX2 R113, R2 ;  /* 0x0000000200717308 */ /* 0x0003e20000000800 */
[C---:B------:R-:W-:Y:S01]  /*22930*/  HMMA.16816.F32.BF16 R28, R12.reuse, R22, R24 ;  /* 0x000000160c1c723c */ /* 0x040fe20000041818 */
[----:B------:R-:W2:Y:S05]  /*22940*/  LDSM.16.MT88.4 R24, [R179+0xd800] ;  /* 0x00d80000b318783b */ /* 0x000eaa0000004200 */
[----:B------:R-:W-:Y:S01]  /*22950*/  HMMA.16816.F32.BF16 R72, R12, R16, R72 ;  /* 0x000000100c48723c */ /* 0x000fe20000041848 */
[----:B-1----:R-:W-:-:S04]  /*22960*/  FFMA.FTZ R2, R224, R0, -R5 ;  /* 0x00000000e0027223 */ /* 0x002fc80000010805 */
[----:B------:R1:W-:Y:S01]  /*22970*/  MUFU.EX2 R107, R2 ;  /* 0x00000002006b7308 */ /* 0x0003e20000000800 */
[----:B------:R-:W-:Y:S01]  /*22980*/  HMMA.16816.F32.BF16 R20, R12, R18, R40 ;  /* 0x000000120c14723c */ /* 0x000fe20000041828 */
[----:B------:R-:W2:Y:S01]  /*22990*/  LDSM.16.MT88.4 R16, [R180+0xd800] ;  /* 0x00d80000b410783b */ /* 0x000ea20000004200 */
[----:B------:R-:W-:Y:S02]  /*229a0*/  F2FP.BF16.F32.PACK_AB R8, R120, R118 ;  /* 0x000000767808723e */ /* 0x000fe400000010ff */
[----:B------:R-:W-:Y:S01]  /*229b0*/  F2FP.BF16.F32.PACK_AB R9, R149, R151 ;  /* 0x000000979509723e */ /* 0x000fe200000010ff */
[----:B------:R-:W-:Y:S01]  /*229c0*/  LDSM.16.MT88.4 R40, [R181+0xe000] ;  /* 0x00e00000b528783b */ /* 0x000fe20000004200 */
[----:B-1----:R-:W-:-:S04]  /*229d0*/  FFMA.FTZ R2, R89, R0, -R5 ;  /* 0x0000000059027223 */ /* 0x002fc80000010805 */
[----:B------:R1:W2:Y:S01]  /*229e0*/  MUFU.EX2 R106, R2 ;  /* 0x00000002006a7308 */ /* 0x0002a20000000800 */
[----:B------:R-:W-:Y:S02]  /*229f0*/  F2FP.BF16.F32.PACK_AB R10, R117, R119 ;  /* 0x00000077750a723e */ /* 0x000fe400000010ff */
[----:B------:R-:W-:Y:S01]  /*22a00*/  F2FP.BF16.F32.PACK_AB R11, R144, R145 ;  /* 0x00000091900b723e */ /* 0x000fe200000010ff */
[----:B-1----:R-:W-:-:S04]  /*22a10*/  FFMA.FTZ R2, R226, R0, -R5 ;  /* 0x00000000e2027223 */ /* 0x002fc80000010805 */
[----:B------:R1:W-:Y:S02]  /*22a20*/  MUFU.EX2 R105, R2 ;  /* 0x0000000200697308 */ /* 0x0003e40000000800 */
[----:B---3--:R-:W-:Y:S01]  /*22a30*/  HMMA.16816.F32.BF16 R64, R8, R44, R64 ;  /* 0x0000002c0840723c */ /* 0x008fe20000041840 */
[----:B-1----:R-:W-:-:S05]  /*22a40*/  FFMA.FTZ R2, R100, R0, -R5 ;  /* 0x0000000064027223 */ /* 0x002fca0000010805 */
[----:B------:R1:W3:Y:S01]  /*22a50*/  MUFU.EX2 R103, R2 ;  /* 0x0000000200677308 */ /* 0x0002e20000000800 */
[----:B------:R-:W-:Y:S01]  /*22a60*/  HMMA.16816.F32.BF16 R52, R8, R46, R52 ;  /* 0x0000002e0834723c */ /* 0x000fe20000041834 */
[----:B------:R-:W3:Y:S01]  /*22a70*/  LDSM.16.MT88.4 R44, [R178+0xe000] ;  /* 0x00e00000b22c783b */ /* 0x000ee20000004200 */
[----:B-1----:R-:W-:-:S05]  /*22a80*/  FFMA.FTZ R2, R217, R0, -R3 ;  /* 0x00000000d9027223 */ /* 0x002fca0000010803 */
[----:B------:R1:W-:Y:S01]  /*22a90*/  MUFU.EX2 R109, R2 ;  /* 0x00000002006d7308 */ /* 0x0003e20000000800 */
[C---:B----4-:R-:W-:Y:S06]  /*22aa0*/  HMMA.16816.F32.BF16 R60, R8.reuse, R32, R60 ;  /* 0x00000020083c723c */ /* 0x050fec000004183c */
[----:B------:R-:W-:Y:S01]  /*22ab0*/  HMMA.16816.F32.BF16 R48, R8, R34, R36 ;  /* 0x000000220830723c */ /* 0x000fe20000041824 */
[----:B------:R-:W4:Y:S01]  /*22ac0*/  LDSM.16.MT88.4 R32, [R179+0xe000] ;  /* 0x00e00000b320783b */ /* 0x000f220000004200 */
[----:B-1----:R-:W-:-:S04]  /*22ad0*/  FFMA.FTZ R2, R104, R0, -R3 ;  /* 0x0000000068027223 */ /* 0x002fc80000010803 */
[----:B------:R1:W-:Y:S01]  /*22ae0*/  MUFU.EX2 R108, R2 ;  /* 0x00000002006c7308 */ /* 0x0003e20000000800 */
[----:B------:R-:W-:Y:S01]  /*22af0*/  MOV R208, R99 ;  /* 0x0000006300d07202 */ /* 0x000fe20000000f00 */
[----:B-1----:R-:W-:-:S06]  /*22b00*/  FFMA.FTZ R2, R225, R0, -R3 ;  /* 0x00000000e1027223 */ /* 0x002fcc0000010803 */
[----:B------:R1:W-:Y:S01]  /*22b10*/  MUFU.EX2 R104, R2 ;  /* 0x0000000200687308 */ /* 0x0003e20000000800 */
[----:B--2---:R-:W-:Y:S01]  /*22b20*/  HMMA.16816.F32.BF16 R36, R8, R26, R28 ;  /* 0x0000001a0824723c */ /* 0x004fe2000004181c */
[----:B------:R-:W-:Y:S01]  /*22b30*/  MOV R81, R98 ;  /* 0x0000006200517202 */ /* 0x000fe20000000f00 */
[----:B-1----:R-:W-:-:S05]  /*22b40*/  FFMA.FTZ R2, R230, R0, -R5 ;  /* 0x00000000e6027223 */ /* 0x002fca0000010805 */
[----:B------:R1:W-:Y:S01]  /*22b50*/  MUFU.EX2 R99, R2 ;  /* 0x0000000200637308 */ /* 0x0003e20000000800 */
[C---:B------:R-:W-:Y:S06]  /*22b60*/  HMMA.16816.F32.BF16 R72, R8.reuse, R16, R72 ;  /* 0x000000100848723c */ /* 0x040fec0000041848 */
[----:B------:R-:W-:Y:S01]  /*22b70*/  HMMA.16816.F32.BF16 R28, R8, R18, R20 ;  /* 0x00000012081c723c */ /* 0x000fe20000041814 */
[----:B------:R-:W2:Y:S04]  /*22b80*/  LDSM.16.MT88.4 R16, [R180+0xe000] ;  /* 0x00e00000b410783b */ /* 0x000ea80000004200 */
[----:B------:R-:W2:Y:S01]  /*22b90*/  LDSM.16.MT88.4 R20, [R178+0xe800] ;  /* 0x00e80000b214783b */ /* 0x000ea20000004200 */
[----:B-1----:R-:W-:-:S04]  /*22ba0*/  FFMA.FTZ R2, R192, R0, -R5 ;  /* 0x00000000c0027223 */ /* 0x002fc80000010805 */
[----:B------:R1:W2:Y:S02]  /*22bb0*/  MUFU.EX2 R101, R2 ;  /* 0x0000000200657308 */ /* 0x0002a40000000800 */
[----:B-1----:R-:W-:-:S06]  /*22bc0*/  FFMA.FTZ R2, R232, R0, -R5 ;  /* 0x00000000e8027223 */ /* 0x002fcc0000010805 */
[----:B------:R1:W-:Y:S01]  /*22bd0*/  MUFU.EX2 R98, R2 ;  /* 0x0000000200627308 */ /* 0x0003e20000000800 */
[----:B------:R-:W-:Y:S01]  /*22be0*/  F2FP.BF16.F32.PACK_AB R12, R112, R114 ;  /* 0x00000072700c723e */ /* 0x000fe200000010ff */
[----:B-1----:R-:W-:-:S06]  /*22bf0*/  FFMA.FTZ R2, R193, R0, -R5 ;  /* 0x00000000c1027223 */ /* 0x002fcc0000010805 */
[----:B------:R1:W2:Y:S01]  /*22c00*/  MUFU.EX2 R97, R2 ;  /* 0x0000000200617308 */ /* 0x0002a20000000800 */
[----:B------:R-:W-:Y:S02]  /*22c10*/  F2FP.BF16.F32.PACK_AB R13, R138, R139 ;  /* 0x0000008b8a0d723e */ /* 0x000fe400000010ff */
[----:B------:R-:W-:Y:S02]  /*22c20*/  F2FP.BF16.F32.PACK_AB R14, R110, R111 ;  /* 0x0000006f6e0e723e */ /* 0x000fe400000010ff */
[----:B------:R-:W-:Y:S01]  /*22c30*/  F2FP.BF16.F32.PACK_AB R15, R130, R137 ;  /* 0x00000089820f723e */ /* 0x000fe200000010ff */
[----:B-1----:R-:W-:-:S04]  /*22c40*/  FFMA.FTZ R2, R209, R0, -R3 ;  /* 0x00000000d1027223 */ /* 0x002fc80000010803 */
[----:B------:R1:W-:Y:S01]  /*22c50*/  MUFU.EX2 R102, R2 ;  /* 0x0000000200667308 */ /* 0x0003e20000000800 */
[----:B------:R-:W-:Y:S01]  /*22c60*/  HMMA.16816.F32.BF16 R68, R8, R24, R68 ;  /* 0x000000180844723c */ /* 0x000fe20000041844 */
[----:B------:R-:W-:Y:S01]  /*22c70*/  MOV R211, R95 ;  /* 0x0000005f00d37202 */ /* 0x000fe20000000f00 */
[----:B-1----:R-:W-:-:S05]  /*22c80*/  FFMA.FTZ R2, R231, R0, -R3 ;  /* 0x00000000e7027223 */ /* 0x002fca0000010803 */
[----:B------:R1:W-:Y:S01]  /*22c90*/  MUFU.EX2 R100, R2 ;  /* 0x0000000200647308 */ /* 0x0003e20000000800 */
[C---:B---3--:R-:W-:Y:S06]  /*22ca0*/  HMMA.16816.F32.BF16 R64, R12.reuse, R44, R64 ;  /* 0x0000002c0c40723c */ /* 0x048fec0000041840 */
[----:B------:R-:W-:Y:S01]  /*22cb0*/  HMMA.16816.F32.BF16 R24, R12, R46, R52 ;  /* 0x0000002e0c18723c */ /* 0x000fe20000041834 */
[----:B------:R-:W3:Y:S01]  /*22cc0*/  LDSM.16.MT88.4 R44, [R181+0xe800] ;  /* 0x00e80000b52c783b */ /* 0x000ee20000004200 */
[----:B-1----:R-:W-:-:S04]  /*22cd0*/  FFMA.FTZ R2, R210, R0, -R3 ;  /* 0x00000000d2027223 */ /* 0x002fc80000010803 */
[----:B------:R1:W-:Y:S01]  /*22ce0*/  MUFU.EX2 R96, R2 ;  /* 0x0000000200607308 */ /* 0x0003e20000000800 */
[----:B----4-:R-:W-:Y:S01]  /*22cf0*/  HMMA.16816.F32.BF16 R52, R12, R34, R36 ;  /* 0x000000220c34723c */ /* 0x010fe20000041824 */
[----:B------:R-:W4:Y:S01]  /*22d00*/  LDSM.16.MT88.4 R36, [R180+0xe800] ;  /* 0x00e80000b424783b */ /* 0x000f220000004200 */
[----:B-1----:R-:W-:-:S05]  /*22d10*/  FFMA.FTZ R2, R234, R0, -R5 ;  /* 0x00000000ea027223 */ /* 0x002fca0000010805 */
[----:B------:R1:W-:Y:S01]  /*22d20*/  MUFU.EX2 R95, R2 ;  /* 0x00000002005f7308 */ /* 0x0003e20000000800 */
[----:B------:R-:W-:Y:S01]  /*22d30*/  HMMA.16816.F32.BF16 R60, R12, R40, R60 ;  /* 0x000000280c3c723c */ /* 0x000fe2000004183c */
[----:B------:R-:W-:Y:S01]  /*22d40*/  F2FP.BF16.F32.PACK_AB R8, R106, R107 ;  /* 0x0000006b6a08723e */ /* 0x000fe200000010ff */
[----:B-1----:R-:W-:-:S05]  /*22d50*/  FFMA.FTZ R2, R213, R0, -R5 ;  /* 0x00000000d5027223 */ /* 0x002fca0000010805 */
[----:B------:R1:W4:Y:S01]  /*22d60*/  MUFU.EX2 R93, R2 ;  /* 0x00000002005d7308 */ /* 0x0003220000000800 */
[C---:B------:R-:W-:Y:S01]  /*22d70*/  HMMA.16816.F32.BF16 R56, R12.reuse, R42, R48 ;  /* 0x0000002a0c38723c */ /* 0x040fe20000041830 */
[----:B------:R-:W-:Y:S01]  /*22d80*/  F2FP.BF16.F32.PACK_AB R9, R128, R129 ;  /* 0x000000818009723e */ /* 0x000fe200000010ff */
[----:B------:R-:W4:Y:S01]  /*22d90*/  LDSM.16.MT88.4 R48, [R179+0xe800] ;  /* 0x00e80000b330783b */ /* 0x000f220000004200 */
[----:B------:R-:W-:Y:S02]  /*22da0*/  F2FP.BF16.F32.PACK_AB R10, R103, R105 ;  /* 0x00000069670a723e */ /* 0x000fe400000010ff */
[----:B------:R-:W-:Y:S01]  /*22db0*/  F2FP.BF16.F32.PACK_AB R11, R122, R123 ;  /* 0x0000007b7a0b723e */ /* 0x000fe200000010ff */
[----:B--2---:R-:W-:Y:S01]  /*22dc0*/  HMMA.16816.F32.BF16 R72, R12, R16, R72 ;  /* 0x000000100c48723c */ /* 0x004fe20000041848 */
[----:B-1----:R-:W-:-:S04]  /*22dd0*/  FFMA.FTZ R2, R236, R0, -R5 ;  /* 0x00000000ec027223 */ /* 0x002fc80000010805 */
[----:B------:R1:W-:Y:S01]  /*22de0*/  MUFU.EX2 R92, R2 ;  /* 0x00000002005c7308 */ /* 0x0003e20000000800 */
[----:B------:R-:W-:Y:S01]  /*22df0*/  HMMA.16816.F32.BF16 R40, R12, R18, R28 ;  /* 0x000000120c28723c */ /* 0x000fe2000004181c */
[----:B------:R-:W-:Y:S01]  /*22e00*/  MOV R194, R94 ;  /* 0x0000005e00c27202 */ /* 0x000fe20000000f00 */
[----:B-1----:R-:W-:-:S05]  /*22e10*/  FFMA.FTZ R2, R215, R0, -R5 ;  /* 0x00000000d7027223 */ /* 0x002fca0000010805 */
[----:B------:R1:W2:Y:S01]  /*22e20*/  MUFU.EX2 R91, R2 ;  /* 0x00000002005b7308 */ /* 0x0002a20000000800 */
[----:B------:R-:W-:Y:S01]  /*22e30*/  HMMA.16816.F32.BF16 R68, R12, R32, R68 ;  /* 0x000000200c44723c */ /* 0x000fe20000041844 */
[----:B------:R-:W-:Y:S01]  /*22e40*/  MOV R224, R4 ;  /* 0x0000000400e07202 */ /* 0x000fe20000000f00 */
[----:B------:R-:W-:Y:S04]  /*22e50*/  LDSM.16.MT88.4 R12, [R181+0xf000] ;  /* 0x00f00000b50c783b */ /* 0x000fe80000004200 */
[----:B------:R-:W-:Y:S01]  /*22e60*/  HMMA.16816.F32.BF16 R64, R8, R20, R64 ;  /* 0x000000140840723c */ /* 0x000fe20000041840 */
[----:B-1----:R-:W-:-:S05]  /*22e70*/  FFMA.FTZ R2, R235, R0, -R3 ;  /* 0x00000000eb027223 */ /* 0x002fca0000010803 */
[----:B------:R-:W-:Y:S01]  /*22e80*/  HMMA.16816.F32.BF16 R32, R8, R22, R24 ;  /* 0x000000160820723c */ /* 0x000fe20000041818 */
[----:B------:R-:W1:Y:S01]  /*22e90*/  LDSM.16.MT88.4 R20, [R178+0xf000] ;  /* 0x00f00000b214783b */ /* 0x000e620000004200 */
[----:B------:R3:W-:Y:S02]  /*22ea0*/  MUFU.EX2 R94, R2 ;  /* 0x00000002005e7308 */ /* 0x0007e40000000800 */
[----:B---3--:R-:W-:-:S06]  /*22eb0*/  FFMA.FTZ R2, R216, R0, -R3 ;  /* 0x00000000d8027223 */ /* 0x008fcc0000010803 */
[----:B------:R3:W-:Y:S01]  /*22ec0*/  MUFU.EX2 R90, R2 ;  /* 0x00000002005a7308 */ /* 0x0007e20000000800 */
[----:B------:R-:W-:Y:S01]  /*22ed0*/  MOV R4, R87 ;  /* 0x0000005700047202 */ /* 0x000fe20000000f00 */
[----:B------:R-:W-:Y:S01]  /*22ee0*/  HMMA.16816.F32.BF16 R24, R8, R46, R56 ;  /* 0x0000002e0818723c */ /* 0x000fe20000041838 */
[----:B---3--:R-:W-:-:S05]  /*22ef0*/  FFMA.FTZ R2, R238, R0, -R3 ;  /* 0x00000000ee027223 */ /* 0x008fca0000010803 */
[----:B------:R3:W-:Y:S01]  /*22f00*/  MUFU.EX2 R89, R2 ;  /* 0x0000000200597308 */ /* 0x0007e20000000800 */
[----:B----4-:R-:W-:Y:S01]  /*22f10*/  HMMA.16816.F32.BF16 R72, R8, R36, R72 ;  /* 0x000000240848723c */ /* 0x010fe20000041848 */
[----:B------:R-:W-:-:S05]  /*22f20*/  MOV R226, R86 ;  /* 0x0000005600e27202 */ /* 0x000fca0000000f00 */
[----:B------:R-:W-:Y:S01]  /*22f30*/  HMMA.16816.F32.BF16 R56, R8, R38, R40 ;  /* 0x000000260838723c */ /* 0x000fe20000041828 */
[----:B------:R-:W4:Y:S01]  /*22f40*/  LDSM.16.MT88.4 R36, [R180+0xf000] ;  /* 0x00f00000b424783b */ /* 0x000f220000004200 */
[----:B---3--:R-:W-:-:S04]  /*22f50*/  FFMA.FTZ R2, R240, R0, -R5 ;  /* 0x00000000f0027223 */ /* 0x008fc80000010805 */
[----:B------:R3:W-:Y:S01]  /*22f60*/  MUFU.EX2 R88, R2 ;  /* 0x0000000200587308 */ /* 0x0007e20000000800 */
[----:B------:R-:W-:Y:S01]  /*22f70*/  HMMA.16816.F32.BF16 R28, R8, R44, R60 ;  /* 0x0000002c081c723c */ /* 0x000fe2000004183c */
[----:B------:R-:W2:Y:S01]  /*22f80*/  LDSM.16.MT88.4 R44, [R179+0xf000] ;  /* 0x00f00000b32c783b */ /* 0x000ea20000004200 */
[----:B---3--:R-:W-:-:S05]  /*22f90*/  FFMA.FTZ R2, R227, R0, -R5 ;  /* 0x00000000e3027223 */ /* 0x008fca0000010805 */
[----:B------:R3:W2:Y:S01]  /*22fa0*/  MUFU.EX2 R87, R2 ;  /* 0x0000000200577308 */ /* 0x0006a20000000800 */
[----:B------:R-:W-:Y:S01]  /*22fb0*/  F2FP.BF16.F32.PACK_AB R16, R101, R99 ;  /* 0x000000636510723e */ /* 0x000fe200000010ff */
[----:B---3--:R-:W-:-:S06]  /*22fc0*/  FFMA.FTZ R2, R241, R0, -R5 ;  /* 0x00000000f1027223 */ /* 0x008fcc0000010805 */
[----:B------:R3:W-:Y:S01]  /*22fd0*/  MUFU.EX2 R86, R2 ;  /* 0x0000000200567308 */ /* 0x0007e20000000800 */
[----:B------:R-:W-:Y:S01]  /*22fe0*/  F2FP.BF16.F32.PACK_AB R17, R116, R121 ;  /* 0x000000797411723e */ /* 0x000fe200000010ff */
[----:B------:R-:W-:Y:S01]  /*22ff0*/  HMMA.16816.F32.BF16 R68, R8, R48, R68 ;  /* 0x000000300844723c */ /* 0x000fe20000041844 */
[----:B------:R-:W-:Y:S02]  /*23000*/  F2FP.BF16.F32.PACK_AB R18, R97, R98 ;  /* 0x000000626112723e */ /* 0x000fe400000010ff */
[----:B------:R-:W-:Y:S01]  /*23010*/  F2FP.BF16.F32.PACK_AB R19, R113, R115 ;  /* 0x000000737113723e */ /* 0x000fe200000010ff */
[----:B---3--:R-:W-:-:S04]  /*23020*/  FFMA.FTZ R2, R228, R0, -R5 ;  /* 0x00000000e4027223 */ /* 0x008fc80000010805 */
[----:B------:R3:W2:Y:S01]  /*23030*/  MUFU.EX2 R85, R2 ;  /* 0x0000000200557308 */ /* 0x0006a20000000800 */
[----:B------:R-:W-:Y:S01]  /*23040*/  HMMA.16816.F32.BF16 R60, R8, R50, R52 ;  /* 0x00000032083c723c */ /* 0x000fe20000041834 */
[----:B------:R-:W-:Y:S04]  /*23050*/  LDSM.16.MT88.4 R8, [R179+0xf800] ;  /* 0x00f80000b308783b */ /* 0x000fe80000004200 */
[----:B------:R-:W-:Y:S01]  /*23060*/  LDSM.16.MT88.4 R48, [R178+0xf800] ;  /* 0x00f80000b230783b */ /* 0x000fe20000004200 */
[----:B---3--:R-:W-:-:S04]  /*23070*/  FFMA.FTZ R2, R229, R0, -R3 ;  /* 0x00000000e5027223 */ /* 0x008fc80000010803 */
[----:B------:R3:W-:Y:S01]  /*23080*/  MUFU.EX2 R84, R2 ;  /* 0x0000000200547308 */ /* 0x0007e20000000800 */
[C---:B-1----:R-:W-:Y:S06]  /*23090*/  HMMA.16816.F32.BF16 R64, R16.reuse, R20, R64 ;  /* 0x000000141040723c */ /* 0x042fec0000041840 */
[----:B------:R-:W-:Y:S01]  /*230a0*/  HMMA.16816.F32.BF16 R52, R16, R22, R32 ;  /* 0x000000161034723c */ /* 0x000fe20000041820 */
[----:B------:R-:W1:Y:S01]  /*230b0*/  LDSM.16.MT88.4 R20, [R181+0xf800] ;  /* 0x00f80000b514783b */ /* 0x000e620000004200 */
[----:B---3--:R-:W-:Y:S01]  /*230c0*/  FFMA.FTZ R2, R4, R6, R226 ;  /* 0x0000000604027223 */ /* 0x008fe200000100e2 */
[----:B------:R-:W-:Y:S01]  /*230d0*/  FFMA.FTZ R6, R224, R7, R171 ;  /* 0x00000007e0067223 */ /* 0x000fe200000100ab */
[-C--:B------:R-:W-:Y:S01]  /*230e0*/  FFMA.FTZ R4, R242, R0.reuse, -R3 ;  /* 0x00000000f2047223 */ /* 0x080fe20000010803 */
[----:B------:R-:W-:Y:S01]  /*230f0*/  MOV R224, R79 ;  /* 0x0000004f00e07202 */ /* 0x000fe20000000f00 */
[----:B------:R-:W-:Y:S01]  /*23100*/  FADD.FTZ R7, R81, R2 ;  /* 0x0000000251077221 */ /* 0x000fe20000010000 */
[----:B------:R-:W-:Y:S01]  /*23110*/  MOV R79, R83 ;  /* 0x00000053004f7202 */ /* 0x000fe20000000f00 */
[----:B------:R-:W-:Y:S01]  /*23120*/  FFMA.FTZ R2, R244, R0, -R5 ;  /* 0x00000000f4027223 */ /* 0x000fe20000010805 */
[----:B------:R-:W-:Y:S01]  /*23130*/  FADD.FTZ R6, R198, R6 ;  /* 0x00000006c6067221 */ /* 0x000fe20000010000 */
[----:B------:R3:W-:Y:S01]  /*23140*/  MUFU.EX2 R83, R4 ;  /* 0x0000000400537308 */ /* 0x0007e20000000800 */
[----:B------:R-:W-:-:S02]  /*23150*/  MOV R226, R211 ;  /* 0x000000d300e27202 */ /* 0x000fc40000000f00 */
[----:B------:R-:W-:Y:S01]  /*23160*/  MOV R211, R82 ;  /* 0x0000005200d37202 */ /* 0x000fe20000000f00 */
[----:B------:R-:W-:-:S04]  /*23170*/  FADD.FTZ R6, R202, R6 ;  /* 0x00000006ca067221 */ /* 0x000fc80000010000 */
[----:B------:R4:W-:Y:S01]  /*23180*/  MUFU.EX2 R82, R2 ;  /* 0x0000000200527308 */ /* 0x0009e20000000800 */
[----:B------:R-:W-:Y:S01]  /*23190*/  FADD.FTZ R6, R199, R6 ;  /* 0x00000006c7067221 */ /* 0x000fe20000010000 */
[----:B---3--:R-:W-:-:S04]  /*231a0*/  FADD.FTZ R4, R206, R7 ;  /* 0x00000007ce047221 */ /* 0x008fc80000010000 */
[----:B------:R-:W-:Y:S01]  /*231b0*/  FADD.FTZ R4, R207, R4 ;  /* 0x00000004cf047221 */ /* 0x000fe20000010000 */
[----:B----4-:R-:W-:Y:S01]  /*231c0*/  FFMA.FTZ R2, R233, R0, -R5 ;  /* 0x00000000e9027223 */ /* 0x010fe20000010805 */
[----:B------:R-:W-:-:S03]  /*231d0*/  FADD.FTZ R6, R175, R6 ;  /* 0x00000006af067221 */ /* 0x000fc60000010000 */
[----:B------:R3:W4:Y:S01]  /*231e0*/  MUFU.EX2 R81, R2 ;  /* 0x0000000200517308 */ /* 0x0007220000000800 */
[C---:B------:R-:W-:Y:S06]  /*231f0*/  HMMA.16816.F32.BF16 R40, R16.reuse, R12, R28 ;  /* 0x0000000c1028723c */ /* 0x040fec000004181c */
[----:B------:R-:W-:Y:S01]  /*23200*/  HMMA.16816.F32.BF16 R32, R16, R14, R24 ;  /* 0x0000000e1020723c */ /* 0x000fe20000041818 */
[----:B---3--:R-:W-:Y:S01]  /*23210*/  FADD.FTZ R2, R226, R4 ;  /* 0x00000004e2027221 */ /* 0x008fe20000010000 */
[----:B------:R-:W-:Y:S01]  /*23220*/  FFMA.FTZ R4, R245, R0, -R5 ;  /* 0x00000000f5047223 */ /* 0x000fe20000010805 */
[----:B------:R-:W-:-:S02]  /*23230*/  MOV R226, R224 ;  /* 0x000000e000e27202 */ /* 0x000fc40000000f00 */
[----:B------:R-:W-:Y:S01]  /*23240*/  MOV R224, R212 ;  /* 0x000000d400e07202 */ /* 0x000fe20000000f00 */
[----:B------:R-:W-:Y:S01]  /*23250*/  FADD.FTZ R2, R203, R2 ;  /* 0x00000002cb027221 */ /* 0x000fe20000010000 */
[----:B------:R-:W-:Y:S02]  /*23260*/  MOV R212, R80 ;  /* 0x0000005000d47202 */ /* 0x000fe40000000f00 */
[----:B------:R3:W-:Y:S01]  /*23270*/  MUFU.EX2 R80, R4 ;  /* 0x0000000400507308 */ /* 0x0007e20000000800 */
[----:B------:R-:W-:Y:S01]  /*23280*/  HMMA.16816.F32.BF16 R72, R16, R36, R72 ;  /* 0x000000241048723c */ /* 0x000fe20000041848 */
[----:B------:R-:W-:-:S05]  /*23290*/  FADD.FTZ R2, R211, R2 ;  /* 0x00000002d3027221 */ /* 0x000fca0000010000 */
[----:B--2---:R-:W-:Y:S01]  /*232a0*/  HMMA.16816.F32.BF16 R28, R16, R44, R68 ;  /* 0x0000002c101c723c */ /* 0x004fe20000041844 */
[----:B------:R-:W-:-:S05]  /*232b0*/  FADD.FTZ R2, R226, R2 ;  /* 0x00000002e2027221 */ /* 0x000fca0000010000 */
[----:B------:R-:W-:Y:S01]  /*232c0*/  HMMA.16816.F32.BF16 R24, R16, R46, R60 ;  /* 0x0000002e1018723c */ /* 0x000fe2000004183c */
[----:B---3--:R-:W-:-:S05]  /*232d0*/  FADD.FTZ R4, R174, R6 ;  /* 0x00000006ae047221 */ /* 0x008fca0000010000 */
[----:B------:R-:W-:Y:S01]  /*232e0*/  HMMA.16816.F32.BF16 R36, R16, R38, R56 ;  /* 0x000000261024723c */ /* 0x000fe20000041838 */
[----:B------:R-:W2:Y:S01]  /*232f0*/  LDSM.16.MT88.4 R16, [R180+0xf800] ;  /* 0x00f80000b410783b */ /* 0x000ea20000004200 */
[----:B------:R-:W-:Y:S01]  /*23300*/  FADD.FTZ R4, R170, R4 ;  /* 0x00000004aa047221 */ /* 0x000fe20000010000 */
[----:B------:R-:W-:-:S03]  /*23310*/  FADD.FTZ R2, R212, R2 ;  /* 0x00000002d4027221 */ /* 0x000fc60000010000 */
[----:B------:R-:W-:Y:S01]  /*23320*/  FADD.FTZ R4, R158, R4 ;  /* 0x000000049e047221 */ /* 0x000fe20000010000 */
[----:B------:R-:W-:Y:S01]  /*23330*/  FFMA.FTZ R6, R237, R0, -R5 ;  /* 0x00000000ed067223 */ /* 0x000fe20000010805 */
[----:B------:R-:W-:Y:S02]  /*23340*/  MOV R211, R79 ;  /* 0x0000004f00d37202 */ /* 0x000fe40000000f00 */
[----:B------:R-:W-:Y:S01]  /*23350*/  FADD.FTZ R4, R152, R4 ;  /* 0x0000000498047221 */ /* 0x000fe20000010000 */
[----:B------:R-:W-:Y:S01]  /*23360*/  FADD.FTZ R2, R224, R2 ;  /* 0x00000002e0027221 */ /* 0x000fe20000010000 */
[----:B------:R3:W4:Y:S02]  /*23370*/  MUFU.EX2 R79, R6 ;  /* 0x00000006004f7308 */ /* 0x0007240000000800 */
[----:B------:R-:W-:Y:S01]  /*23380*/  FADD.FTZ R4, R154, R4 ;  /* 0x000000049a047221 */ /* 0x000fe20000010000 */
[----:B------:R-:W-:Y:S01]  /*23390*/  FADD.FTZ R2, R211, R2 ;  /* 0x00000002d3027221 */ /* 0x000fe20000010000 */
[----:B------:R-:W-:-:S02]  /*233a0*/  F2FP.BF16.F32.PACK_AB R12, R93, R95 ;  /* 0x0000005f5d0c723e */ /* 0x000fc400000010ff */
[----:B------:R-:W-:Y:S01]  /*233b0*/  F2FP.BF16.F32.PACK_AB R13, R108, R109 ;  /* 0x0000006d6c0d723e */ /* 0x000fe200000010ff */
[----:B------:R-:W-:Y:S01]  /*233c0*/  FADD.FTZ R7, R153, R4 ;  /* 0x0000000499077221 */ /* 0x000fe20000010000 */
[----:B------:R-:W-:Y:S02]  /*233d0*/  F2FP.BF16.F32.PACK_AB R14, R91, R92 ;  /* 0x0000005c5b0e723e */ /* 0x000fe400000010ff */
[----:B------:R-:W-:Y:S02]  /*233e0*/  F2FP.BF16.F32.PACK_AB R15, R102, R104 ;  /* 0x00000068660f723e */ /* 0x000fe400000010ff */
[----:B------:R-:W-:Y:S01]  /*233f0*/  MOV R212, R78 ;  /* 0x0000004e00d47202 */ /* 0x000fe20000000f00 */
[-CC-:B---3--:R-:W-:Y:S01]  /*23400*/  FFMA.FTZ R6, R239, R0.reuse, -R3.reuse ;  /* 0x00000000ef067223 */ /* 0x188fe20000010803 */
[----:B------:R-:W-:-:S03]  /*23410*/  FFMA.FTZ R4, R249, R0, -R3 ;  /* 0x00000000f9047223 */ /* 0x000fc60000010803 */
[----:B------:R3:W4:Y:S01]  /*23420*/  MUFU.EX2 R78, R6 ;  /* 0x00000006004e7308 */ /* 0x0007220000000800 */
[C---:B-1----:R-:W-:Y:S06]  /*23430*/  HMMA.16816.F32.BF16 R44, R12.reuse, R22, R32 ;  /* 0x000000160c2c723c */ /* 0x042fec0000041820 */
[----:B------:R-:W-:Y:S01]  /*23440*/  HMMA.16816.F32.BF16 R32, R12, R8, R28 ;  /* 0x000000080c20723c */ /* 0x000fe2000004181c */
[----:B------:R1:W-:Y:S01]  /*23450*/  MUFU.EX2 R71, R4 ;  /* 0x0000000400477308 */ /* 0x0003e20000000800 */
[----:B---3--:R-:W-:Y:S01]  /*23460*/  FADD.FTZ R6, R214, R2 ;  /* 0x00000002d6067221 */ /* 0x008fe20000010000 */
[----:B------:R-:W-:-:S03]  /*23470*/  FADD.FTZ R2, R156, R7 ;  /* 0x000000079c027221 */ /* 0x000fc60000010000 */
[----:B------:R-:W-:Y:S01]  /*23480*/  HMMA.16816.F32.BF16 R28, R12, R10, R24 ;  /* 0x0000000a0c1c723c */ /* 0x000fe20000041818 */
[----:B------:R-:W3:Y:S01]  /*23490*/  LDSM.16.MT88.4 R24, [R179+0x10000] ;  /* 0x01000000b318783b */ /* 0x000ee20000004200 */
[----:B------:R-:W-:Y:S01]  /*234a0*/  FADD.FTZ R6, R212, R6 ;  /* 0x00000006d4067221 */ /* 0x000fe20000010000 */
[----:B-1----:R-:W-:-:S03]  /*234b0*/  FADD.FTZ R4, R150, R2 ;  /* 0x0000000296047221 */ /* 0x002fc60000010000 */
        /* <DEDUP_REMOVED lines=11> */
[C---:B------:R-:W-:Y:S01]  /*23570*/  HMMA.16816.F32.BF16 R48, R12.reuse, R20, R40 ;  /* 0x000000140c30723c */ /* 0x040fe20000041828 */
[----:B------:R-:W4:Y:S01]  /*23580*/  LDSM.16.MT88.4 R40, [R181+0x10000] ;  /* 0x01000000b528783b */ /* 0x000f220000004200 */
[----:B------:R-:W-:Y:S01]  /*23590*/  FADD.FTZ R2, R205, R2 ;  /* 0x00000002cd027221 */ /* 0x000fe20000010000 */
[----:B------:R-:W-:Y:S02]  /*235a0*/  FADD.FTZ R6, R142, R6 ;  /* 0x000000068e067221 */ /* 0x000fe40000010000 */
[----:B------:R-:W-:Y:S01]  /*235b0*/  LDSM.16.MT88.4 R20, [R178+0x10800] ;  /* 0x01080000b214783b */ /* 0x000fe20000004200 */
[----:B--2---:R-:W-:Y:S01]  /*235c0*/  HMMA.16816.F32.BF16 R72, R12, R16, R72 ;  /* 0x000000100c48723c */ /* 0x004fe20000041848 */
[----:B------:R-:W-:-:S05]  /*235d0*/  FADD.FTZ R2, R204, R2 ;  /* 0x00000002cc027221 */ /* 0x000fca0000010000 */
[----:B------:R-:W-:Y:S01]  /*235e0*/  HMMA.16816.F32.BF16 R16, R12, R18, R36 ;  /* 0x000000120c10723c */ /* 0x000fe20000041824 */
[----:B------:R-:W2:Y:S01]  /*235f0*/  LDSM.16.MT88.4 R12, [R180+0x10000] ;  /* 0x01000000b40c783b */ /* 0x000ea20000004200 */
[----:B------:R-:W-:Y:S01]  /*23600*/  FADD.FTZ R6, R141, R6 ;  /* 0x000000068d067221 */ /* 0x000fe20000010000 */
[----:B------:R-:W-:Y:S01]  /*23610*/  FADD.FTZ R2, R173, R2 ;  /* 0x00000002ad027221 */ /* 0x000fe20000010000 */
[----:B------:R-:W-:Y:S02]  /*23620*/  FFMA.FTZ R4, R208, R0, -R3 ;  /* 0x00000000d0047223 */ /* 0x000fe40000010803 */
[----:B------:R-:W-:Y:S01]  /*23630*/  FADD.FTZ R6, R140, R6 ;  /* 0x000000068c067221 */ /* 0x000fe20000010000 */
[----:B------:R-:W-:Y:S01]  /*23640*/  FADD.FTZ R2, R200, R2 ;  /* 0x00000002c8027221 */ /* 0x000fe20000010000 */
[----:B------:R3:W-:Y:S02]  /*23650*/  MUFU.EX2 R70, R4 ;  /* 0x0000000400467308 */ /* 0x0007e40000000800 */
[----:B------:R-:W-:Y:S01]  /*23660*/  FADD.FTZ R6, R136, R6 ;  /* 0x0000000688067221 */ /* 0x000fe20000010000 */
[----:B------:R-:W-:Y:S01]  /*23670*/  F2FP.BF16.F32.PACK_AB R8, R87, R88 ;  /* 0x000000585708723e */ /* 0x000fe200000010ff */
[----:B------:R-:W-:Y:S01]  /*23680*/  FADD.FTZ R2, R197, R2 ;  /* 0x00000002c5027221 */ /* 0x000fe20000010000 */
[----:B------:R-:W-:Y:S01]  /*23690*/  F2FP.BF16.F32.PACK_AB R9, R96, R100 ;  /* 0x000000646009723e */ /* 0x000fe200000010ff */
[----:B------:R-:W-:Y:S01]  /*236a0*/  FADD.FTZ R6, R135, R6 ;  /* 0x0000000687067221 */ /* 0x000fe20000010000 */
[----:B------:R-:W-:-:S02]  /*236b0*/  F2FP.BF16.F32.PACK_AB R10, R85, R86 ;  /* 0x00000056550a723e */ /* 0x000fc400000010ff */
[----:B------:R-:W-:Y:S01]  /*236c0*/  F2FP.BF16.F32.PACK_AB R11, R90, R94 ;  /* 0x0000005e5a0b723e */ /* 0x000fe200000010ff */
[----:B------:R-:W-:Y:S01]  /*236d0*/  FADD.FTZ R2, R196, R2 ;  /* 0x00000002c4027221 */ /* 0x000fe20000010000 */
[----:B------:R-:W-:Y:S01]  /*236e0*/  FADD.FTZ R6, R134, R6 ;  /* 0x0000000686067221 */ /* 0x000fe20000010000 */
[----:B---3--:R-:W-:-:S04]  /*236f0*/  FFMA.FTZ R4, R168, R0, -R5 ;  /* 0x00000000a8047223 */ /* 0x008fc80000010805 */
[----:B------:R3:W-:Y:S01]  /*23700*/  MUFU.EX2 R68, R4 ;  /* 0x0000000400447308 */ /* 0x0007e20000000800 */
[----:B------:R-:W-:Y:S01]  /*23710*/  HMMA.16816.F32.BF16 R36, R8, R24, R32 ;  /* 0x000000180824723c */ /* 0x000fe20000041820 */
[----:B------:R-:W-:Y:S01]  /*23720*/  FADD.FTZ R2, R161, R2 ;  /* 0x00000002a1027221 */ /* 0x000fe20000010000 */
[----:B------:R-:W-:-:S04]  /*23730*/  FADD.FTZ R6, R131, R6 ;  /* 0x0000000683067221 */ /* 0x000fc80000010000 */
[----:B-1----:R-:W-:Y:S01]  /*23740*/  HMMA.16816.F32.BF16 R64, R8, R52, R64 ;  /* 0x000000340840723c */ /* 0x002fe20000041840 */
[----:B------:R-:W-:-:S05]  /*23750*/  FADD.FTZ R2, R160, R2 ;  /* 0x00000002a0027221 */ /* 0x000fca0000010000 */
[----:B------:R-:W-:Y:S01]  /*23760*/  HMMA.16816.F32.BF16 R56, R8, R54, R56 ;  /* 0x000000360838723c */ /* 0x000fe20000041838 */
[----:B---3--:R-:W-:-:S05]  /*23770*/  FFMA.FTZ R4, R246, R0, -R5 ;  /* 0x00000000f6047223 */ /* 0x008fca0000010805 */
[----:B------:R-:W-:Y:S01]  /*23780*/  HMMA.16816.F32.BF16 R32, R8, R26, R28 ;  /* 0x0000001a0820723c */ /* 0x000fe2000004181c */
[----:B------:R-:W1:Y:S01]  /*23790*/  LDSM.16.MT88.4 R24, [R181+0x10800] ;  /* 0x01080000b518783b */ /* 0x000e620000004200 */
[----:B------:R3:W1:Y:S01]  /*237a0*/  MUFU.EX2 R63, R4 ;  /* 0x00000004003f7308 */ /* 0x0006620000000800 */
[----:B------:R-:W-:Y:S01]  /*237b0*/  FADD.FTZ R6, R127, R6 ;  /* 0x000000067f067221 */ /* 0x000fe20000010000 */
[----:B------:R-:W-:-:S03]  /*237c0*/  FADD.FTZ R2, R159, R2 ;  /* 0x000000029f027221 */ /* 0x000fc60000010000 */
[----:B------:R-:W-:Y:S01]  /*237d0*/  FADD.FTZ R6, R126, R6 ;  /* 0x000000067e067221 */ /* 0x000fe20000010000 */
[----:B------:R-:W-:Y:S01]  /*237e0*/  FADD.FTZ R2, R157, R2 ;  /* 0x000000029d027221 */ /* 0x000fe20000010000 */
[----:B---3--:R-:W-:-:S04]  /*237f0*/  FFMA.FTZ R4, R162, R0, -R5 ;  /* 0x00000000a2047223 */ /* 0x008fc80000010805 */
[----:B------:R3:W-:Y:S01]  /*23800*/  MUFU.EX2 R62, R4 ;  /* 0x00000004003e7308 */ /* 0x0007e20000000800 */
[----:B------:R-:W-:Y:S01]  /*23810*/  FADD.FTZ R6, R125, R6 ;  /* 0x000000067d067221 */ /* 0x000fe20000010000 */
[----:B----4-:R-:W-:Y:S03]  /*23820*/  HMMA.16816.F32.BF16 R48, R8, R40, R48 ;  /* 0x000000280830723c */ /* 0x010fe60000041830 */
[----:B------:R-:W-:-:S03]  /*23830*/  FADD.FTZ R6, R124, R6 ;  /* 0x000000067c067221 */ /* 0x000fc60000010000 */
[----:B------:R-:W-:Y:S01]  /*23840*/  HMMA.16816.F32.BF16 R44, R8, R42, R44 ;  /* 0x0000002a082c723c */ /* 0x000fe2000004182c */
[----:B---3--:R-:W-:-:S04]  /*23850*/  FFMA.FTZ R4, R247, R0, -R5 ;  /* 0x00000000f7047223 */ /* 0x008fc80000010805 */
[----:B------:R3:W-:Y:S01]  /*23860*/  MUFU.EX2 R61, R4 ;  /* 0x00000004003d7308 */ /* 0x0007e20000000800 */
[----:B--2---:R-:W-:Y:S01]  /*23870*/  HMMA.16816.F32.BF16 R40, R8, R12, R72 ;  /* 0x0000000c0828723c */ /* 0x004fe20000041848 */
[----:B------:R-:W-:-:S05]  /*23880*/  FADD.FTZ R6, R118, R6 ;  /* 0x0000000676067221 */ /* 0x000fca0000010000 */
[----:B------:R-:W-:Y:S01]  /*23890*/  HMMA.16816.F32.BF16 R28, R8, R14, R16 ;  /* 0x0000000e081c723c */ /* 0x000fe20000041810 */
[----:B------:R-:W2:Y:S04]  /*238a0*/  LDSM.16.MT88.4 R12, [R179+0x10800] ;  /* 0x01080000b30c783b */ /* 0x000ea80000004200 */
[----:B------:R-:W4:Y:S01]  /*238b0*/  LDSM.16.MT88.4 R16, [R180+0x10800] ;  /* 0x01080000b410783b */ /* 0x000f220000004200 */
[----:B---3--:R-:W-:Y:S01]  /*238c0*/  FFMA.FTZ R4, R248, R0, -R3 ;  /* 0x00000000f8047223 */ /* 0x008fe20000010803 */
[----:B------:R-:W-:-:S03]  /*238d0*/  F2FP.BF16.F32.PACK_AB R8, R81, R82 ;  /* 0x000000525108723e */ /* 0x000fc600000010ff */
[----:B------:R3:W-:Y:S01]  /*238e0*/  MUFU.EX2 R60, R4 ;  /* 0x00000004003c7308 */ /* 0x0007e20000000800 */
[----:B------:R-:W-:Y:S02]  /*238f0*/  F2FP.BF16.F32.PACK_AB R9, R84, R89 ;  /* 0x000000595409723e */ /* 0x000fe400000010ff */
[----:B------:R-:W-:Y:S02]  /*23900*/  F2FP.BF16.F32.PACK_AB R10, R79, R80 ;  /* 0x000000504f0a723e */ /* 0x000fe400000010ff */
[----:B------:R-:W-:Y:S01]  /*23910*/  F2FP.BF16.F32.PACK_AB R11, R78, R83 ;  /* 0x000000534e0b723e */ /* 0x000fe200000010ff */
[----:B---3--:R-:W-:Y:S01]  /*23920*/  FADD.FTZ R4, R155, R2 ;  /* 0x000000029b047221 */ /* 0x008fe20000010000 */
[----:B------:R-:W-:-:S05]  /*23930*/  FFMA.FTZ R2, R164, R0, -R3 ;  /* 0x00000000a4027223 */ /* 0x000fca0000010803 */
[C---:B------:R-:W-:Y:S01]  /*23940*/  HMMA.16816.F32.BF16 R64, R8.reuse, R20, R64 ;  /* 0x000000140840723c */ /* 0x040fe20000041840 */
[----:B------:R-:W-:Y:S01]  /*23950*/  FFMA.FTZ R7, R243, R0, -R3 ;  /* 0x00000000f3077223 */ /* 0x000fe20000010803 */
[----:B------:R-:W-:Y:S01]  /*23960*/  FADD.FTZ R4, R151, R4 ;  /* 0x0000000497047221 */ /* 0x000fe20000010000 */
[----:B------:R3:W-:Y:S01]  /*23970*/  MUFU.EX2 R55, R2 ;  /* 0x0000000200377308 */ /* 0x0007e20000000800 */
[----:B------:R-:W-:Y:S01]  /*23980*/  MOV R168, R172 ;  /* 0x000000ac00a87202 */ /* 0x000fe20000000f00 */
[----:B------:R-:W-:Y:S01]  /*23990*/  LDSM.16.MT88.4 R152, [R181+0x11800] ;  /* 0x01180000b598783b */ /* 0x000fe20000004200 */
[----:B------:R-:W-:Y:S03]  /*239a0*/  HMMA.16816.F32.BF16 R56, R8, R22, R56 ;  /* 0x000000160838723c */ /* 0x000fe60000041838 */
[----:B------:R-:W4:Y:S01]  /*239b0*/  LDSM.16.MT88.4 R20, [R181+0x11000] ;  /* 0x01100000b514783b */ /* 0x000f220000004200 */
[----:B---3--:R-:W-:Y:S01]  /*239c0*/  FADD.FTZ R2, R149, R4 ;  /* 0x0000000495027221 */ /* 0x008fe20000010000 */
[----:B------:R-:W-:-:S03]  /*239d0*/  FADD.FTZ R4, R120, R6 ;  /* 0x0000000678047221 */ /* 0x000fc60000010000 */
[----:B------:R-:W-:Y:S01]  /*239e0*/  FADD.FTZ R2, R145, R2 ;  /* 0x0000000291027221 */ /* 0x000fe20000010000 */
[----:B------:R-:W-:-:S03]  /*239f0*/  FADD.FTZ R4, R119, R4 ;  /* 0x0000000477047221 */ /* 0x000fc60000010000 */
[----:B------:R-:W-:Y:S01]  /*23a00*/  FADD.FTZ R2, R144, R2 ;  /* 0x0000000290027221 */ /* 0x000fe20000010000 */
[----:B------:R-:W-:Y:S01]  /*23a10*/  FADD.FTZ R4, R117, R4 ;  /* 0x0000000475047221 */ /* 0x000fe20000010000 */
[----:B------:R-:W3:Y:S01]  /*23a20*/  MUFU.EX2 R69, R7 ;  /* 0x0000000700457308 */ /* 0x000ee20000000800 */
[C---:B-1----:R-:W-:Y:S01]  /*23a30*/  HMMA.16816.F32.BF16 R48, R8.reuse, R24, R48 ;  /* 0x000000180830723c */ /* 0x042fe20000041830 */
[----:B------:R-:W-:Y:S01]  /*23a40*/  FADD.FTZ R2, R139, R2 ;  /* 0x000000028b027221 */ /* 0x000fe20000010000 */
[----:B------:R-:W-:Y:S01]  /*23a50*/  FADD.FTZ R4, R114, R4 ;  /* 0x0000000472047221 */ /* 0x000fe20000010000 */
[----:B------:R-:W-:Y:S01]  /*23a60*/  MOV R173, R163 ;  /* 0x000000a300ad7202 */ /* 0x000fe20000000f00 */
[----:B------:R-:W-:Y:S01]  /*23a70*/  FFMA.FTZ R6, R168, R0, -R3 ;  /* 0x00000000a8067223 */ /* 0x000fe20000010803 */
[----:B------:R-:W-:Y:S01]  /*23a80*/  FADD.FTZ R2, R138, R2 ;  /* 0x000000028a027221 */ /* 0x000fe20000010000 */
[----:B------:R-:W-:Y:S01]  /*23a90*/  FADD.FTZ R4, R112, R4 ;  /* 0x0000000470047221 */ /* 0x000fe20000010000 */
[C---:B------:R-:W-:Y:S01]  /*23aa0*/  HMMA.16816.F32.BF16 R44, R8.reuse, R26, R44 ;  /* 0x0000001a082c723c */ /* 0x040fe2000004182c */
[----:B------:R1:W-:Y:S01]  /*23ab0*/  MUFU.EX2 R53, R6 ;  /* 0x0000000600357308 */ /* 0x0003e20000000800 */
[----:B------:R-:W-:Y:S01]  /*23ac0*/  FADD.FTZ R2, R137, R2 ;  /* 0x0000000289027221 */ /* 0x000fe20000010000 */
[----:B------:R-:W-:Y:S01]  /*23ad0*/  FADD.FTZ R4, R111, R4 ;  /* 0x000000046f047221 */ /* 0x000fe20000010000 */
[----:B------:R-:W-:Y:S01]  /*23ae0*/  MOV R162, R167 ;  /* 0x000000a700a27202 */ /* 0x000fe20000000f00 */
[----:B------:R-:W3:Y:S01]  /*23af0*/  LDSM.16.MT88.4 R24, [R178+0x11000] ;  /* 0x01100000b218783b */ /* 0x000ee20000004200 */
[----:B------:R-:W-:Y:S01]  /*23b00*/  FADD.FTZ R2, R130, R2 ;  /* 0x0000000282027221 */ /* 0x000fe20000010000 */
[----:B------:R-:W-:Y:S01]  /*23b10*/  FADD.FTZ R4, R110, R4 ;  /* 0x000000046e047221 */ /* 0x000fe20000010000 */
[C---:B--2---:R-:W-:Y:S06]  /*23b20*/  HMMA.16816.F32.BF16 R36, R8.reuse, R12, R36 ;  /* 0x0000000c0824723c */ /* 0x044fec0000041824 */
[----:B------:R-:W-:Y:S01]  /*23b30*/  HMMA.16816.F32.BF16 R32, R8, R14, R32 ;  /* 0x0000000e0820723c */ /* 0x000fe20000041820 */
[----:B------:R-:W-:Y:S01]  /*23b40*/  FADD.FTZ R2, R129, R2 ;  /* 0x0000000281027221 */ /* 0x000fe20000010000 */
[----:B------:R-:W-:-:S04]  /*23b50*/  FADD.FTZ R4, R107, R4 ;  /* 0x000000046b047221 */ /* 0x000fc80000010000 */
[----:B----4-:R-:W-:Y:S01]  /*23b60*/  HMMA.16816.F32.BF16 R40, R8, R16, R40 ;  /* 0x000000100828723c */ /* 0x010fe20000041828 */
[----:B------:R-:W-:Y:S01]  /*23b70*/  FADD.FTZ R2, R128, R2 ;  /* 0x0000000280027221 */ /* 0x000fe20000010000 */
[----:B-1----:R-:W-:Y:S01]  /*23b80*/  FFMA.FTZ R6, R173, R0, -R5 ;  /* 0x00000000ad067223 */ /* 0x002fe20000010805 */
[----:B------:R-:W-:-:S03]  /*23b90*/  FADD.FTZ R4, R106, R4 ;  /* 0x000000046a047221 */ /* 0x000fc60000010000 */
[----:B------:R-:W-:Y:S01]  /*23ba0*/  HMMA.16816.F32.BF16 R28, R8, R18, R28 ;  /* 0x00000012081c723c */ /* 0x000fe2000004181c */
[----:B------:R-:W-:Y:S01]  /*23bb0*/  FADD.FTZ R2, R123, R2 ;  /* 0x000000027b027221 */ /* 0x000fe20000010000 */
[----:B------:R1:W2:Y:S01]  /*23bc0*/  MUFU.EX2 R52, R6 ;  /* 0x0000000600347308 */ /* 0x0002a20000000800 */
[----:B------:R-:W-:Y:S01]  /*23bd0*/  FADD.FTZ R4, R105, R4 ;  /* 0x0000000469047221 */ /* 0x000fe20000010000 */
[----:B------:R-:W-:Y:S02]  /*23be0*/  MOV R163, R166 ;  /* 0x000000a600a37202 */ /* 0x000fe40000000f00 */
[----:B------:R-:W-:Y:S01]  /*23bf0*/  MOV R172, R165 ;  /* 0x000000a500ac7202 */ /* 0x000fe20000000f00 */
[----:B------:R-:W-:Y:S01]  /*23c00*/  FFMA.FTZ R7, R250, R0, -R3 ;  /* 0x00000000fa077223 */ /* 0x000fe20000010803 */
[----:B------:R-:W-:Y:S01]  /*23c10*/  F2FP.BF16.F32.PACK_AB R8, R63, R68 ;  /* 0x000000443f08723e */ /* 0x000fe200000010ff */
[----:B------:R-:W-:Y:S01]  /*23c20*/  LDSM.16.MT88.4 R12, [R180+0x11000] ;  /* 0x01100000b40c783b */ /* 0x000fe20000004200 */
[----:B---3--:R-:W-:-:S02]  /*23c30*/  F2FP.BF16.F32.PACK_AB R9, R69, R71 ;  /* 0x000000474509723e */ /* 0x008fc400000010ff */
[----:B------:R-:W-:Y:S01]  /*23c40*/  F2FP.BF16.F32.PACK_AB R10, R61, R62 ;  /* 0x0000003e3d0a723e */ /* 0x000fe200000010ff */
[----:B------:R-:W-:Y:S01]  /*23c50*/  LDSM.16.MT88.4 R144, [R179+0x11800] ;  /* 0x01180000b390783b */ /* 0x000fe20000004200 */
[----:B------:R-:W-:Y:S01]  /*23c60*/  F2FP.BF16.F32.PACK_AB R11, R60, R70 ;  /* 0x000000463c0b723e */ /* 0x000fe200000010ff */
[----:B------:R-:W-:Y:S01]  /*23c70*/  FADD.FTZ R2, R122, R2 ;  /* 0x000000027a027221 */ /* 0x000fe20000010000 */
[----:B------:R-:W-:Y:S01]  /*23c80*/  FADD.FTZ R4, R103, R4 ;  /* 0x0000000467047221 */ /* 0x000fe20000010000 */
[----:B------:R-:W3:Y:S01]  /*23c90*/  LDSM.16.MT88.4 R16, [R179+0x11000] ;  /* 0x01100000b310783b */ /* 0x000ee20000004200 */
[----:B-1----:R-:W-:-:S03]  /*23ca0*/  FFMA.FTZ R6, R162, R0, -R5 ;  /* 0x00000000a2067223 */ /* 0x002fc60000010805 */
[----:B------:R-:W-:Y:S01]  /*23cb0*/  HMMA.16816.F32.BF16 R156, R8, R20, R48 ;  /* 0x00000014089c723c */ /* 0x000fe20000041830 */
[----:B------:R1:W-:Y:S01]  /*23cc0*/  MUFU.EX2 R48, R6 ;  /* 0x0000000600307308 */ /* 0x0003e20000000800 */
[----:B------:R-:W-:Y:S01]  /*23cd0*/  FADD.FTZ R2, R121, R2 ;  /* 0x0000000279027221 */ /* 0x000fe20000010000 */
[-C--:B------:R-:W-:Y:S01]  /*23ce0*/  FFMA.FTZ R3, R201, R0.reuse, -R3 ;  /* 0x00000000c9037223 */ /* 0x080fe20000010803 */
[-CC-:B-1----:R-:W-:Y:S01]  /*23cf0*/  FFMA.FTZ R6, R163, R0.reuse, -R5.reuse ;  /* 0x00000000a3067223 */ /* 0x182fe20000010805 */
[----:B------:R-:W-:Y:S01]  /*23d00*/  FFMA.FTZ R5, R172, R0, -R5 ;  /* 0x00000000ac057223 */ /* 0x000fe20000010805 */
[----:B------:R-:W-:Y:S01]  /*23d10*/  FADD.FTZ R0, R99, R4 ;  /* 0x0000000463007221 */ /* 0x000fe20000010000 */
[----:B------:R-:W-:Y:S02]  /*23d20*/  FADD.FTZ R4, R116, R2 ;  /* 0x0000000274047221 */ /* 0x000fe40000010000 */
[----:B------:R-:W1:Y:S01]  /*23d30*/  MUFU.EX2 R54, R7 ;  /* 0x0000000700367308 */ /* 0x000e620000000800 */
[----:B------:R-:W4:Y:S01]  /*23d40*/  LDSM.16.MT88.4 R160, [R178+0x11800] ;  /* 0x01180000b2a0783b */ /* 0x000f220000004200 */
        /* <DEDUP_REMOVED lines=26> */
[----:B------:R-:W4:Y:S02]  /*23ef0*/  MUFU.EX2 R21, R6 ;  /* 0x0000000600157308 */ /* 0x000f240000000800 */
[----:B------:R-:W-:Y:S01]  /*23f00*/  FADD.FTZ R2, R80, R2 ;  /* 0x0000000250027221 */ /* 0x000fe20000010000 */
[----:B------:R-:W-:-:S05]  /*23f10*/  FADD.FTZ R0, R78, R0 ;  /* 0x000000004e007221 */ /* 0x000fca0000010000 */
[----:B------:R2:W4:Y:S01]  /*23f20*/  MUFU.EX2 R20, R5 ;  /* 0x0000000500147308 */ /* 0x0005220000000800 */
[----:B------:R-:W-:Y:S01]  /*23f30*/  FADD.FTZ R2, R79, R2 ;  /* 0x000000024f027221 */ /* 0x000fe20000010000 */
[----:B------:R-:W-:-:S03]  /*23f40*/  FADD.FTZ R0, R71, R0 ;  /* 0x0000000047007221 */ /* 0x000fc60000010000 */
[----:B------:R-:W-:Y:S01]  /*23f50*/  FADD.FTZ R2, R68, R2 ;  /* 0x0000000244027221 */ /* 0x000fe20000010000 */
[----:B------:R-:W-:Y:S01]  /*23f60*/  FADD.FTZ R0, R69, R0 ;  /* 0x0000000045007221 */ /* 0x000fe20000010000 */
[----:B--2---:R-:W2:Y:S02]  /*23f70*/  LDSM.16.MT88.4 R4, [R180+0x11800] ;  /* 0x01180000b404783b */ /* 0x004ea40000004200 */
[----:B------:R-:W-:Y:S01]  /*23f80*/  FADD.FTZ R2, R63, R2 ;  /* 0x000000023f027221 */ /* 0x000fe20000010000 */
[----:B------:R-:W-:Y:S01]  /*23f90*/  FADD.FTZ R0, R70, R0 ;  /* 0x0000000046007221 */ /* 0x000fe20000010000 */
[----:B------:R-:W-:Y:S01]  /*23fa0*/  HMMA.16816.F32.BF16 R164, R8, R24, R64 ;  /* 0x0000001808a4723c */ /* 0x000fe20000041840 */
[----:B------:R-:W4:Y:S01]  /*23fb0*/  MUFU.EX2 R3, R3 ;  /* 0x0000000300037308 */ /* 0x000f220000000800 */
[----:B------:R-:W-:Y:S01]  /*23fc0*/  FADD.FTZ R2, R62, R2 ;  /* 0x000000023e027221 */ /* 0x000fe20000010000 */
[----:B------:R-:W-:-:S03]  /*23fd0*/  FADD.FTZ R0, R60, R0 ;  /* 0x000000003c007221 */ /* 0x000fc60000010000 */
[----:B---3--:R-:W-:Y:S01]  /*23fe0*/  HMMA.16816.F32.BF16 R148, R8, R16, R36 ;  /* 0x000000100894723c */ /* 0x008fe20000041824 */
[----:B------:R-:W-:-:S05]  /*23ff0*/  FADD.FTZ R2, R61, R2 ;  /* 0x000000023d027221 */ /* 0x000fca0000010000 */
[----:B------:R-:W-:Y:S01]  /*24000*/  HMMA.16816.F32.BF16 R24, R8, R26, R56 ;  /* 0x0000001a0818723c */ /* 0x000fe20000041838 */
[----:B------:R-:W-:-:S05]  /*24010*/  FADD.FTZ R0, R55, R0 ;  /* 0x0000000037007221 */ /* 0x000fca0000010000 */
[C---:B------:R-:W-:Y:S06]  /*24020*/  HMMA.16816.F32.BF16 R44, R8.reuse, R22, R44 ;  /* 0x00000016082c723c */ /* 0x040fec000004182c */
[C---:B------:R-:W-:Y:S06]  /*24030*/  HMMA.16816.F32.BF16 R16, R8.reuse, R18, R32 ;  /* 0x000000120810723c */ /* 0x040fec0000041820 */
[----:B------:R-:W-:Y:S01]  /*24040*/  HMMA.16816.F32.BF16 R40, R8, R12, R40 ;  /* 0x0000000c0828723c */ /* 0x000fe20000041828 */
[----:B------:R-:W-:-:S05]  /*24050*/  FADD.FTZ R2, R52, R2 ;  /* 0x0000000234027221 */ /* 0x000fca0000010000 */
[----:B------:R-:W-:Y:S01]  /*24060*/  HMMA.16816.F32.BF16 R28, R8, R14, R28 ;  /* 0x0000000e081c723c */ /* 0x000fe2000004181c */
[----:B-1----:R-:W-:Y:S01]  /*24070*/  FADD.FTZ R0, R54, R0 ;  /* 0x0000000036007221 */ /* 0x002fe20000010000 */
[----:B------:R-:W-:-:S03]  /*24080*/  FADD.FTZ R2, R48, R2 ;  /* 0x0000000230027221 */ /* 0x000fc60000010000 */
[----:B------:R-:W-:Y:S01]  /*24090*/  FADD.FTZ R0, R53, R0 ;  /* 0x0000000035007221 */ /* 0x000fe20000010000 */
[----:B----4-:R-:W-:Y:S01]  /*240a0*/  FADD.FTZ R2, R21, R2 ;  /* 0x0000000215027221 */ /* 0x010fe20000010000 */
[----:B------:R-:W-:Y:S02]  /*240b0*/  F2FP.BF16.F32.PACK_AB R136, R48, R52 ;  /* 0x000000343088723e */ /* 0x000fe400000010ff */
[----:B------:R-:W-:Y:S02]  /*240c0*/  F2FP.BF16.F32.PACK_AB R137, R54, R55 ;  /* 0x000000373689723e */ /* 0x000fe400000010ff */
[C---:B------:R-:W-:Y:S02]  /*240d0*/  F2FP.BF16.F32.PACK_AB R138, R20.reuse, R21 ;  /* 0x00000015148a723e */ /* 0x040fe400000010ff */
[C---:B------:R-:W-:Y:S01]  /*240e0*/  F2FP.BF16.F32.PACK_AB R139, R3.reuse, R53 ;  /* 0x00000035038b723e */ /* 0x040fe200000010ff */
[----:B------:R-:W-:Y:S01]  /*240f0*/  FADD.FTZ R3, R3, R0 ;  /* 0x0000000003037221 */ /* 0x000fe20000010000 */
[----:B------:R-:W-:-:S04]  /*24100*/  FADD.FTZ R0, R20, R2 ;  /* 0x0000000214007221 */ /* 0x000fc80000010000 */
[----:B------:R3:W-:Y:S01]  /*24110*/  STL [R1], R3 ;  /* 0x0000000301007387 */ /* 0x0007e20000100800 */
[C---:B------:R-:W-:Y:S03]  /*24120*/  HMMA.16816.F32.BF16 R164, R136.reuse, R160, R164 ;  /* 0x000000a088a4723c */ /* 0x040fe600000418a4 */
[----:B------:R3:W-:Y:S03]  /*24130*/  STL [R1+0x4], R0 ;  /* 0x0000040001007387 */ /* 0x0007e60000100800 */
[C---:B------:R-:W-:Y:S06]  /*24140*/  HMMA.16816.F32.BF16 R156, R136.reuse, R152, R156 ;  /* 0x00000098889c723c */ /* 0x040fec000004189c */
[C---:B------:R-:W-:Y:S06]  /*24150*/  HMMA.16816.F32.BF16 R148, R136.reuse, R144, R148 ;  /* 0x000000908894723c */ /* 0x040fec0000041894 */
[C---:B------:R-:W-:Y:S06]  /*24160*/  HMMA.16816.F32.BF16 R160, R136.reuse, R162, R24 ;  /* 0x000000a288a0723c */ /* 0x040fec0000041818 */
[C---:B------:R-:W-:Y:S06]  /*24170*/  HMMA.16816.F32.BF16 R152, R136.reuse, R154, R44 ;  /* 0x0000009a8898723c */ /* 0x040fec000004182c */
[C---:B------:R-:W-:Y:S06]  /*24180*/  HMMA.16816.F32.BF16 R144, R136.reuse, R146, R16 ;  /* 0x000000928890723c */ /* 0x040fec0000041810 */
[C---:B--2---:R-:W-:Y:S06]  /*24190*/  HMMA.16816.F32.BF16 R140, R136.reuse, R4, R40 ;  /* 0x00000004888c723c */ /* 0x044fec0000041828 */
[----:B------:R-:W-:Y:S01]  /*241a0*/  HMMA.16816.F32.BF16 R136, R136, R6, R28 ;  /* 0x000000068888723c */ /* 0x000fe2000004181c */
[----:B------:R-:W-:-:S02]  /*241b0*/  MOV R39, R77 ;  /* 0x0000004d00277202 */ /* 0x000fc40000000f00 */
[----:B---3--:R-:W-:-:S15]  /*241c0*/  MOV R38, R76 ;  /* 0x0000004c00267202 */ /* 0x008fde0000000f00 */
[----:B------:R-:W-:-:S06]  /*241d0*/  NOP ;  /* 0x0000000000007918 */ /* 0x000fcc0000000000 */
.L_x_1169:
[----:B------:R-:W-:-:S13]  /*241e0*/  ISETP.GE.AND P0, PT, R252, 0x1, PT ;  /* 0x00000001fc00780c */ /* 0x000fda0003f06270 */
[----:B------:R-:W-:Y:S05]  /*241f0*/  @!P0 BRA `(.L_x_1180) ;  /* 0x0000006c00388947 */ /* 0x000fea0003800000 */
[----:B------:R-:W2:Y:S04]  /*24200*/  LDL R24, [R1+0xc] ;  /* 0x00000c0001187983 */ /* 0x000ea80000100800 */
[----:B------:R-:W3:Y:S01]  /*24210*/  LDL R23, [R1+0x8] ;  /* 0x0000080001177983 */ /* 0x000ee20000100800 */
[C---:B------:R-:W-:Y:S01]  /*24220*/  IMAD.WIDE.U32 R44, R190.reuse, 0x30, RZ ;  /* 0x00000030be2c7825 */ /* 0x040fe200078e00ff */
[----:B------:R-:W-:Y:S02]  /*24230*/  MOV R134, R39 ;  /* 0x0000002700867202 */ /* 0x000fe40000000f00 */
[----:B------:R-:W-:Y:S01]  /*24240*/  MOV R135, R38 ;  /* 0x0000002600877202 */ /* 0x000fe20000000f00 */
        /* <DEDUP_REMOVED lines=8> */
[C---:B------:R-:W-:Y:S02]  /*242d0*/  IMAD R11, R191.reuse, 0x30, RZ ;  /* 0x00000030bf0b7824 */ /* 0x040fe400078e02ff */
[C---:B------:R-:W-:Y:S02]  /*242e0*/  IMAD R10, R191.reuse, 0x50, RZ ;  /* 0x00000050bf0a7824 */ /* 0x040fe400078e02ff */
[----:B------:R-:W-:Y:S01]  /*242f0*/  IMAD R9, R191, 0x60, RZ ;  /* 0x00000060bf097824 */ /* 0x000fe200078e02ff */
[----:B------:R-:W-:Y:S01]  /*24300*/  IADD3 R11, R11, R45, RZ ;  /* 0x0000002d0b0b7210 */ /* 0x000fe20007ffe0ff */
[C---:B------:R-:W-:Y:S01]  /*24310*/  IMAD R8, R191.reuse, 0x70, RZ ;  /* 0x00000070bf087824 */ /* 0x040fe200078e02ff */
[----:B------:R-:W-:Y:S01]  /*24320*/  IADD3 R10, R10, R43, RZ ;  /* 0x0000002b0a0a7210 */ /* 0x000fe20007ffe0ff */
[----:B------:R-:W-:Y:S01]  /*24330*/  IMAD R7, R191, 0x90, RZ ;  /* 0x00000090bf077824 */ /* 0x000fe200078e02ff */
[----:B------:R-:W-:Y:S01]  /*24340*/  IADD3 R9, R9, R41, RZ ;  /* 0x0000002909097210 */ /* 0x000fe20007ffe0ff */
[C---:B------:R-:W-:Y:S01]  /*24350*/  IMAD R6, R191.reuse, 0xa0, RZ ;  /* 0x000000a0bf067824 */ /* 0x040fe200078e02ff */
[----:B------:R-:W-:Y:S01]  /*24360*/  IADD3 R8, R8, R39, RZ ;  /* 0x0000002708087210 */ /* 0x000fe20007ffe0ff */
[----:B------:R-:W-:Y:S01]  /*24370*/  IMAD R5, R191, 0xb0, RZ ;  /* 0x000000b0bf057824 */ /* 0x000fe200078e02ff */
[----:B------:R-:W-:Y:S01]  /*24380*/  IADD3 R7, R7, R37, RZ ;  /* 0x0000002507077210 */ /* 0x000fe20007ffe0ff */
[C---:B-1----:R-:W-:Y:S01]  /*24390*/  IMAD R4, R191.reuse, 0xc0, RZ ;  /* 0x000000c0bf047824 */ /* 0x042fe200078e02ff */
[----:B------:R-:W-:Y:S01]  /*243a0*/  IADD3 R6, R6, R35, RZ ;  /* 0x0000002306067210 */ /* 0x000fe20007ffe0ff */
[----:B------:R-:W-:Y:S01]  /*243b0*/  IMAD R3, R191, 0xd0, RZ ;  /* 0x000000d0bf037824 */ /* 0x000fe200078e02ff */
[----:B------:R-:W-:Y:S01]  /*243c0*/  IADD3 R5, R5, R33, RZ ;  /* 0x0000002105057210 */ /* 0x000fe20007ffe0ff */
[C---:B------:R-:W-:Y:S01]  /*243d0*/  IMAD R0, R191.reuse, 0xf0, RZ ;  /* 0x000000f0bf007824 */ /* 0x040fe200078e02ff */
[----:B------:R-:W-:Y:S01]  /*243e0*/  IADD3 R4, R4, R31, RZ ;  /* 0x0000001f04047210 */ /* 0x000fe20007ffe0ff */
[----:B------:R-:W-:Y:S01]  /*243f0*/  IMAD R2, R191, 0xe0, RZ ;  /* 0x000000e0bf027824 */ /* 0x000fe200078e02ff */
[----:B------:R-:W-:Y:S01]  /*24400*/  IADD3 R3, R3, R29, RZ ;  /* 0x0000001d03037210 */ /* 0x000fe20007ffe0ff */
[----:B--2---:R-:W-:-:S02]  /*24410*/  IMAD R22, R24, 0x30, RZ ;  /* 0x0000003018167824 */ /* 0x004fc400078e02ff */
[C---:B------:R-:W-:Y:S01]  /*24420*/  IMAD R21, R24.reuse, 0x50, RZ ;  /* 0x0000005018157824 */ /* 0x040fe200078e02ff */
[C-C-:B---3--:R-:W-:Y:S01]  /*24430*/  SHF.L.U64.HI R26, R23.reuse, 0x5, R24.reuse ;  /* 0x00000005171a7819 */ /* 0x148fe20000010218 */
[C---:B------:R-:W-:Y:S01]  /*24440*/  IMAD R20, R24.reuse, 0x60, RZ ;  /* 0x0000006018147824 */ /* 0x040fe200078e02ff */
[C---:B------:R-:W-:Y:S01]  /*24450*/  SHF.L.U32 R25, R23.reuse, 0x5, RZ ;  /* 0x0000000517197819 */ /* 0x040fe200000006ff */
[C---:B------:R-:W-:Y:S01]  /*24460*/  IMAD R19, R24.reuse, 0x70, RZ ;  /* 0x0000007018137824 */ /* 0x040fe200078e02ff */
[----:B------:R-:W-:Y:S01]  /*24470*/  SHF.L.U64.HI R27, R23, 0x6, R24 ;  /* 0x00000006171b7819 */ /* 0x000fe20000010218 */
[----:B------:R1:W-:Y:S01]  /*24480*/  STL [R1+0x144], R26 ;  /* 0x0001441a01007387 */ /* 0x0003e20000100800 */
[C---:B------:R-:W-:Y:S02]  /*24490*/  IMAD R18, R24.reuse, 0x90, RZ ;  /* 0x0000009018127824 */ /* 0x040fe400078e02ff */
[C---:B------:R-:W-:Y:S01]  /*244a0*/  IMAD R17, R24.reuse, 0xa0, RZ ;  /* 0x000000a018117824 */ /* 0x040fe200078e02ff */
[----:B------:R2:W-:Y:S01]  /*244b0*/  STL [R1+0x140], R25 ;  /* 0x0001401901007387 */ /* 0x0005e20000100800 */
[----:B------:R-:W-:-:S02]  /*244c0*/  IMAD R16, R24, 0xb0, RZ ;  /* 0x000000b018107824 */ /* 0x000fc400078e02ff */
[C---:B------:R-:W-:Y:S01]  /*244d0*/  IMAD R15, R24.reuse, 0xc0, RZ ;  /* 0x000000c0180f7824 */ /* 0x040fe200078e02ff */
[----:B------:R-:W-:Y:S01]  /*244e0*/  STL [R1+0x13c], R27 ;  /* 0x00013c1b01007387 */ /* 0x000fe20000100800 */
[C---:B------:R-:W-:Y:S02]  /*244f0*/  IMAD R14, R24.reuse, 0xd0, RZ ;  /* 0x000000d0180e7824 */ /* 0x040fe400078e02ff */
[C---:B------:R-:W-:Y:S02]  /*24500*/  IMAD R13, R24.reuse, 0xe0, RZ ;  /* 0x000000e0180d7824 */ /* 0x040fe400078e02ff */
[----:B------:R-:W-:Y:S02]  /*24510*/  IMAD R12, R24, 0xf0, RZ ;  /* 0x000000f0180c7824 */ /* 0x000fe400078e02ff */
[----:B------:R-:W-:-:S04]  /*24520*/  IMAD.WIDE.U32 R66, R23, 0x30, RZ ;  /* 0x0000003017427825 */ /* 0x000fc800078e00ff */
[----:B------:R-:W-:Y:S01]  /*24530*/  IMAD.WIDE.U32 R64, R23, 0x50, RZ ;  /* 0x0000005017407825 */ /* 0x000fe200078e00ff */
[----:B------:R-:W-:-:S03]  /*24540*/  IADD3 R22, R22, R67, RZ ;  /* 0x0000004316167210 */ /* 0x000fc60007ffe0ff */
[----:B------:R-:W-:Y:S01]  /*24550*/  IMAD.WIDE.U32 R62, R23, 0x60, RZ ;  /* 0x00000060173e7825 */ /* 0x000fe200078e00ff */
[----:B------:R-:W-:Y:S02]  /*24560*/  IADD3 R21, R21, R65, RZ ;  /* 0x0000004115157210 */ /* 0x000fe40007ffe0ff */
[C---:B-1----:R-:W-:Y:S01]  /*24570*/  SHF.L.U32 R26, R23.reuse, 0x6, RZ ;  /* 0x00000006171a7819 */ /* 0x042fe200000006ff */
[C---:B------:R-:W-:Y:S01]  /*24580*/  IMAD.WIDE.U32 R60, R23.reuse, 0x70, RZ ;  /* 0x00000070173c7825 */ /* 0x040fe200078e00ff */
[----:B------:R-:W-:Y:S02]  /*24590*/  IADD3 R20, R20, R63, RZ ;  /* 0x0000003f14147210 */ /* 0x000fe40007ffe0ff */
[C---:B--2---:R-:W-:Y:S01]  /*245a0*/  SHF.L.U64.HI R25, R23.reuse, 0x7, R24 ;  /* 0x0000000717197819 */ /* 0x044fe20000010218 */
[----:B------:R1:W-:Y:S01]  /*245b0*/  STL [R1+0x138], R26 ;  /* 0x0001381a01007387 */ /* 0x0003e20000100800 */
[C---:B------:R-:W-:Y:S01]  /*245c0*/  SHF.L.U32 R24, R23.reuse, 0x7, RZ ;  /* 0x0000000717187819 */ /* 0x040fe200000006ff */
[----:B------:R-:W-:Y:S01]  /*245d0*/  IMAD.WIDE.U32 R58, R23, 0x90, RZ ;  /* 0x00000090173a7825 */ /* 0x000fe200078e00ff */
[----:B------:R-:W-:Y:S01]  /*245e0*/  IADD3 R19, R19, R61, RZ ;  /* 0x0000003d13137210 */ /* 0x000fe20007ffe0ff */
[----:B------:R2:W-:Y:S02]  /*245f0*/  STL [R1+0x134], R25 ;  /* 0x0001341901007387 */ /* 0x0005e40000100800 */
[C---:B------:R-:W-:Y:S01]  /*24600*/  IMAD.WIDE.U32 R56, R23.reuse, 0xa0, RZ ;  /* 0x000000a017387825 */ /* 0x040fe200078e00ff */
[----:B------:R-:W-:Y:S01]  /*24610*/  IADD3 R18, R18, R59, RZ ;  /* 0x0000003b12127210 */ /* 0x000fe20007ffe0ff */
[----:B------:R3:W-:Y:S02]  /*24620*/  STL [R1+0x130], R24 ;  /* 0x0001301801007387 */ /* 0x0007e40000100800 */
[----:B------:R-:W-:Y:S01]  /*24630*/  IMAD.WIDE.U32 R54, R23, 0xb0, RZ ;  /* 0x000000b017367825 */ /* 0x000fe200078e00ff */
[----:B------:R-:W-:-:S03]  /*24640*/  IADD3 R17, R17, R57, RZ ;  /* 0x0000003911117210 */ /* 0x000fc60007ffe0ff */
[----:B------:R-:W-:Y:S01]  /*24650*/  IMAD.WIDE.U32 R52, R23, 0xc0, RZ ;  /* 0x000000c017347825 */ /* 0x000fe200078e00ff */
[----:B------:R-:W-:-:S03]  /*24660*/  IADD3 R16, R16, R55, RZ ;  /* 0x0000003710107210 */ /* 0x000fc60007ffe0ff */
[----:B------:R-:W-:Y:S01]  /*24670*/  IMAD.WIDE.U32 R50, R23, 0xd0, RZ ;  /* 0x000000d017327825 */ /* 0x000fe200078e00ff */
[----:B------:R-:W-:-:S03]  /*24680*/  IADD3 R15, R15, R53, RZ ;  /* 0x000000350f0f7210 */ /* 0x000fc60007ffe0ff */
[C---:B------:R-:W-:Y:S01]  /*24690*/  IMAD.WIDE.U32 R48, R23.reuse, 0xe0, RZ ;  /* 0x000000e017307825 */ /* 0x040fe200078e00ff */
[----:B------:R-:W-:Y:S02]  /*246a0*/  IADD3 R14, R14, R51, RZ ;  /* 0x000000330e0e7210 */ /* 0x000fe40007ffe0ff */
[C-C-:B-1----:R-:W-:Y:S01]  /*246b0*/  SHF.L.U64.HI R26, R190.reuse, 0x5, R191.reuse ;  /* 0x00000005be1a7819 */ /* 0x142fe200000102bf */
[----:B------:R-:W-:Y:S01]  /*246c0*/  IMAD.WIDE.U32 R46, R23, 0xf0, RZ ;  /* 0x000000f0172e7825 */ /* 0x000fe200078e00ff */
[----:B------:R-:W-:Y:S02]  /*246d0*/  IADD3 R13, R13, R49, RZ ;  /* 0x000000310d0d7210 */ /* 0x000fe40007ffe0ff */
[----:B--2---:R-:W-:Y:S01]  /*246e0*/  SHF.L.U32 R25, R190, 0x5, RZ ;  /* 0x00000005be197819 */ /* 0x004fe200000006ff */
[----:B------:R1:W-:Y:S01]  /*246f0*/  STL [R1+0x12c], R26 ;  /* 0x00012c1a01007387 */ /* 0x0003e20000100800 */
[----:B------:R-:W-:Y:S02]  /*24700*/  IADD3 R12, R12, R47, RZ ;  /* 0x0000002f0c0c7210 */ /* 0x000fe40007ffe0ff */
[C---:B---3--:R-:W-:Y:S01]  /*24710*/  SHF.L.U64.HI R24, R190.reuse, 0x6, R191 ;  /* 0x00000006be187819 */ /* 0x048fe200000102bf */
[----:B------:R2:W-:Y:S04]  /*24720*/  STL [R1+0x128], R25 ;  /* 0x0001281901007387 */ /* 0x0005e80000100800 */
[----:B------:R3:W-:Y:S01]  /*24730*/  STL [R1+0x124], R24 ;  /* 0x0001241801007387 */ /* 0x0007e20000100800 */
[----:B-1----:R-:W-:-:S02]  /*24740*/  SHF.L.U32 R26, R190, 0x6, RZ ;  /* 0x00000006be1a7819 */ /* 0x002fc400000006ff */
[----:B--2---:R-:W-:-:S03]  /*24750*/  SHF.L.U64.HI R25, R190, 0x7, R191 ;  /* 0x00000007be197819 */ /* 0x004fc600000102bf */
[----:B------:R1:W-:Y:S01]  /*24760*/  STL [R1+0x120], R26 ;  /* 0x0001201a01007387 */ /* 0x0003e20000100800 */
[----:B---3--:R-:W-:-:S03]  /*24770*/  SHF.L.U32 R24, R190, 0x7, RZ ;  /* 0x00000007be187819 */ /* 0x008fc600000006ff */
[----:B------:R-:W-:Y:S04]  /*24780*/  STL [R1+0x11c], R25 ;  /* 0x00011c1901007387 */ /* 0x000fe80000100800 */
[----:B------:R2:W-:Y:S04]  /*24790*/  STL [R1+0x118], R24 ;  /* 0x0001181801007387 */ /* 0x0005e80000100800 */
[----:B------:R3:W-:Y:S04]  /*247a0*/  STL.64 [R1+0xb8], R66 ;  /* 0x0000b84201007387 */ /* 0x0007e80000100a00 */
[----:B------:R3:W-:Y:S04]  /*247b0*/  STL.64 [R1+0xb0], R64 ;  /* 0x0000b04001007387 */ /* 0x0007e80000100a00 */
[----:B------:R3:W-:Y:S04]  /*247c0*/  STL.64 [R1+0x28], R62 ;  /* 0x0000283e01007387 */ /* 0x0007e80000100a00 */
[----:B------:R3:W-:Y:S01]  /*247d0*/  STL.64 [R1+0xa8], R60 ;  /* 0x0000a83c01007387 */ /* 0x0007e20000100a00 */
[----:B-1----:R-:W-:-:S03]  /*247e0*/  IMAD.WIDE.U32 R26, R190, 0xe0, RZ ;  /* 0x000000e0be1a7825 */ /* 0x002fc600078e00ff */
[----:B------:R3:W-:Y:S02]  /*247f0*/  STL.64 [R1+0xa0], R58 ;  /* 0x0000a03a01007387 */ /* 0x0007e40000100a00 */
[----:B------:R-:W-:Y:S02]  /*24800*/  IADD3 R2, R2, R27, RZ ;  /* 0x0000001b02027210 */ /* 0x000fe40007ffe0ff */
[----:B------:R3:W-:Y:S01]  /*24810*/  STL.64 [R1+0x20], R56 ;  /* 0x0000203801007387 */ /* 0x0007e20000100a00 */
[----:B--2---:R-:W-:-:S03]  /*24820*/  IMAD.WIDE.U32 R24, R190, 0xf0, RZ ;  /* 0x000000f0be187825 */ /* 0x004fc600078e00ff */
[----:B------:R3:W-:Y:S02]  /*24830*/  STL.64 [R1+0x98], R54 ;  /* 0x0000983601007387 */ /* 0x0007e40000100a00 */
[----:B------:R-:W-:Y:S02]  /*24840*/  IADD3 R0, R0, R25, RZ ;  /* 0x0000001900007210 */ /* 0x000fe40007ffe0ff */
[----:B------:R3:W-:Y:S04]  /*24850*/  STL.64 [R1+0x18], R52 ;  /* 0x0000183401007387 */ /* 0x0007e80000100a00 */
        /* <DEDUP_REMOVED lines=12> */
[----:B------:R3:W-:Y:S04]  /*24920*/  STL [R1+0x114], R22 ;  /* 0x0001141601007387 */ /* 0x0007e80000100800 */
[----:B------:R3:W-:Y:S04]  /*24930*/  STL.64 [R1+0x38], R26 ;  /* 0x0000381a01007387 */ /* 0x0007e80000100a00 */
[----:B------:R3:W-:Y:S04]  /*24940*/  STL [R1+0x110], R21 ;  /* 0x0001101501007387 */ /* 0x0007e80000100800 */
[----:B------:R3:W-:Y:S04]  /*24950*/  STL.64 [R1+0x30], R24 ;  /* 0x0000301801007387 */ /* 0x0007e80000100a00 */
[----:B------:R3:W-:Y:S04]  /*24960*/  STL [R1+0x10c], R20 ;  /* 0x00010c1401007387 */ /* 0x0007e80000100800 */
        /* <DEDUP_REMOVED lines=18> */
[----:B------:R3:W-:Y:S02]  /*24a90*/  STL [R1+0xc4], R2 ;  /* 0x0000c40201007387 */ /* 0x0007e40000100800 */
.L_x_1189:
[----:B---3--:R-:W1:Y:S01]  /*24aa0*/  LDC.64 R14, c[0x0][0x198] ;  /* 0x00006600ff0e7b82 */ /* 0x008e620000000a00 */
[----:B------:R-:W-:Y:S04]  /*24ab0*/  DEPBAR.LE SB0, 0x0 ;  /* 0x000080000000791a */ /* 0x000fe80000000000 */
[----:B------:R-:W-:Y:S05]  /*24ac0*/  WARPSYNC.ALL ;  /* 0x0000000000007948 */ /* 0x000fea0003800000 */
[----:B--2---:R-:W2:Y:S08]  /*24ad0*/  LDC.64 R12, c[0x0][0x208] ;  /* 0x00008200ff0c7b82 */ /* 0x004eb00000000a00 */
[----:B------:R-:W-:Y:S01]  /*24ae0*/  BAR.SYNC.DEFER_BLOCKING 0x0 ;  /* 0x0000000000007b1d */ /* 0x000fe20000010000 */
[----:B------:R-:W-:Y:S04]  /*24af0*/  ISETP.NE.U32.AND P0, PT, R220, RZ, PT ;  /* 0x000000ffdc00720c */ /* 0x000fe80003f05070 */
[----:B------:R-:W-:Y:S01]  /*24b00*/  ISETP.NE.AND.EX P0, PT, R221, RZ, PT, P0 ;  /* 0x000000ffdd00720c */ /* 0x000fe20003f05300 */
[----:B------:R-:W-:Y:S11]  /*24b10*/  BSSY B0, `(.L_x_1181) ;  /* 0x0000050000007945 */ /* 0x000ff60003800000 */
[----:B------:R-:W-:Y:S01]  /*24b20*/  @!UPT UIADD3 URZ, URZ, URZ, URZ ;  /* 0x0000003f3f3ff290 */ /* 0x000fe2000fffe03f */
[----:B------:R-:W-:Y:S05]  /*24b30*/  @!P0 BRA `(.L_x_1182) ;  /* 0x00000004001c8947 */ /* 0x000fea0003800000 */
[----:B------:R-:W-:Y:S01]  /*24b40*/  IMAD.SHL.U32 R9, R252, 0x100, RZ ;  /* 0x00000100fc097824 */ /* 0x000fe200078e00ff */
[C---:B--2---:R-:W-:Y:S02]  /*24b50*/  R2UR UR4, R12.reuse ;  /* 0x000000000c0472ca */ /* 0x044fe400000e0000 */
[----:B------:R-:W-:Y:S01]  /*24b60*/  R2UR UR5, R13 ;  /* 0x000000000d0572ca */ /* 0x000fe200000e0000 */
[----:B------:R-:W-:Y:S01]  /*24b70*/  VIADD R10, R9, 0xffffff00 ;  /* 0xffffff00090a7836 */ /* 0x000fe20000000000 */
[----:B------:R-:W-:Y:S02]  /*24b80*/  IABS R6, R9 ;  /* 0x0000000900067213 */ /* 0x000fe40000000000 */
[C---:B------:R-:W-:Y:S02]  /*24b90*/  R2UR UR10, R12.reuse ;  /* 0x000000000c0a72ca */ /* 0x040fe400000e0000 */
[----:B------:R-:W-:Y:S02]  /*24ba0*/  IABS R8, R10 ;  /* 0x0000000a00087213 */ /* 0x000fe40000000000 */
[C---:B------:R-:W-:Y:S02]  /*24bb0*/  R2UR UR11, R13.reuse ;  /* 0x000000000d0b72ca */ /* 0x040fe400000e0000 */
[C---:B------:R-:W-:Y:S02]  /*24bc0*/  R2UR UR12, R12.reuse ;  /* 0x000000000c0c72ca */ /* 0x040fe400000e0000 */
[C---:B------:R-:W-:Y:S01]  /*24bd0*/  R2UR UR13, R13.reuse ;  /* 0x000000000d0d72ca */ /* 0x040fe200000e0000 */
[----:B-1----:R-:W2:Y:S01]  /*24be0*/  LD.E R2, desc[UR4][R14.64+0x170] ;  /* 0x000170040e027980 */ /* 0x002ea2000c101900 */
[----:B------:R-:W-:Y:S02]  /*24bf0*/  R2UR UR8, R12 ;  /* 0x000000000c0872ca */ /* 0x000fe400000e0000 */
[----:B------:R-:W-:Y:S02]  /*24c00*/  R2UR UR9, R13 ;  /* 0x000000000d0972ca */ /* 0x000fe400000e0000 */
[-C--:B--2---:R-:W-:Y:S02]  /*24c10*/  IABS R0, R2.reuse ;  /* 0x0000000200007213 */ /* 0x084fe40000000000 */
[-C--:B------:R-:W-:Y:S02]  /*24c20*/  IABS R7, R2.reuse ;  /* 0x0000000200077213 */ /* 0x080fe40000000000 */
[----:B------:R-:W1:Y:S01]  /*24c30*/  I2F.RP R4, R0 ;  /* 0x0000000000047306 */ /* 0x000e620000209400 */
[-C--:B------:R-:W-:Y:S02]  /*24c40*/  LOP3.LUT R10, R10, R2.reuse, RZ, 0x3c, !PT ;  /* 0x000000020a0a7212 */ /* 0x080fe400078e3cff */
[----:B------:R-:W-:Y:S01]  /*24c50*/  IMAD.MOV R7, RZ, RZ, -R7 ;  /* 0x000000ffff077224 */ /* 0x000fe200078e0a07 */
[----:B------:R-:W-:Y:S02]  /*24c60*/  LOP3.LUT R9, R9, R2, RZ, 0x3c, !PT ;  /* 0x0000000209097212 */ /* 0x000fe400078e3cff */
[----:B------:R-:W-:Y:S04]  /*24c70*/  ISETP.GE.AND P0, PT, R10, RZ, PT ;  /* 0x000000ff0a00720c */ /* 0x000fe80003f06270 */
        /* <DEDUP_REMOVED lines=8> */
[----:B------:R-:W-:Y:S04]  /*24d00*/  IMAD.HI.U32 R4, R5, R6, RZ ;  /* 0x0000000605047227 */ /* 0x000fe800078e00ff */
[-C--:B------:R-:W-:Y:S02]  /*24d10*/  IMAD R5, R3, R7.reuse, R8 ;  /* 0x0000000703057224 */ /* 0x080fe400078e0208 */
[----:B------:R-:W-:Y:S03]  /*24d20*/  IMAD R6, R4, R7, R6 ;  /* 0x0000000704067224 */ /* 0x000fe600078e0206 */
[C---:B------:R-:W-:Y:S02]  /*24d30*/  ISETP.GT.U32.AND P1, PT, R0.reuse, R5, PT ;  /* 0x000000050000720c */ /* 0x040fe40003f24070 */
[----:B------:R-:W-:Y:S11]  /*24d40*/  ISETP.GT.U32.AND P2, PT, R0, R6, PT ;  /* 0x000000060000720c */ /* 0x000ff60003f44070 */
[--C-:B------:R-:W-:Y:S02]  /*24d50*/  @!P1 IMAD.IADD R5, R5, 0x1, -R0.reuse ;  /* 0x0000000105059824 */ /* 0x100fe400078e0a00 */
[----:B------:R-:W-:Y:S01]  /*24d60*/  @!P2 IMAD.IADD R6, R6, 0x1, -R0 ;  /* 0x000000010606a824 */ /* 0x000fe200078e0a00 */
[----:B------:R-:W-:Y:S01]  /*24d70*/  @!P2 IADD3 R4, R4, 0x1, RZ ;  /* 0x000000010404a810 */ /* 0x000fe20007ffe0ff */
[----:B------:R-:W-:Y:S01]  /*24d80*/  @!P1 VIADD R3, R3, 0x1 ;  /* 0x0000000103039836 */ /* 0x000fe20000000000 */
[-C--:B------:R-:W-:Y:S02]  /*24d90*/  ISETP.GE.U32.AND P3, PT, R5, R0.reuse, PT ;  /* 0x000000000500720c */ /* 0x080fe40003f66070 */
[----:B------:R-:W-:Y:S02]  /*24da0*/  ISETP.GE.U32.AND P4, PT, R6, R0, PT ;  /* 0x000000000600720c */ /* 0x000fe40003f86070 */
[----:B------:R-:W-:Y:S02]  /*24db0*/  ISETP.GE.AND P1, PT, R9, RZ, PT ;  /* 0x000000ff0900720c */ /* 0x000fe40003f26270 */
[----:B------:R-:W-:Y:S02]  /*24dc0*/  ISETP.NE.AND P2, PT, R2, RZ, PT ;  /* 0x000000ff0200720c */ /* 0x000fe40003f45270 */
[----:B------:R-:W-:Y:S05]  /*24dd0*/  LOP3.LUT R0, RZ, R2, RZ, 0x33, !PT ;  /* 0x00000002ff007212 */ /* 0x000fea00078e33ff */
[----:B------:R-:W-:Y:S02]  /*24de0*/  @P3 VIADD R3, R3, 0x1 ;  /* 0x0000000103033836 */ /* 0x000fe40000000000 */
[----:B------:R-:W-:Y:S02]  /*24df0*/  @P4 VIADD R4, R4, 0x1 ;  /* 0x0000000104044836 */ /* 0x000fe40000000000 */
[----:B------:R-:W-:Y:S02]  /*24e00*/  @!P0 IMAD.MOV R3, RZ, RZ, -R3 ;  /* 0x000000ffff038224 */ /* 0x000fe400078e0a03 */
[----:B------:R-:W-:Y:S03]  /*24e10*/  @!P1 IMAD.MOV R4, RZ, RZ, -R4 ;  /* 0x000000ffff049224 */ /* 0x000fe600078e0a04 */
[C---:B------:R-:W-:Y:S02]  /*24e20*/  SEL R3, R0.reuse, R3, !P2 ;  /* 0x0000000300037207 */ /* 0x040fe40005000000 */
[----:B------:R-:W-:Y:S02]  /*24e30*/  SEL R0, R0, R4, !P2 ;  /* 0x0000000400007207 */ /* 0x000fe40005000000 */
[CC--:B------:R-:W-:Y:S01]  /*24e40*/  LEA R8, P1, R3.reuse, R220.reuse, 0x2 ;  /* 0x000000dc03087211 */ /* 0x0c0fe200078210ff */
[----:B------:R-:W2:Y:S01]  /*24e50*/  LD.E.64 R4, desc[UR4][R14.64+0x40] ;  /* 0x000040040e047980 */ /* 0x000ea2000c101b00 */
[C---:B------:R-:W-:Y:S02]  /*24e60*/  LEA R6, P0, R0.reuse, R220, 0x2 ;  /* 0x000000dc00067211 */ /* 0x040fe400078010ff */
[-C--:B------:R-:W-:Y:S02]  /*24e70*/  LEA.HI.X.SX32 R9, R3, R221.reuse, 0x2, P1 ;  /* 0x000000dd03097211 */ /* 0x080fe400008f16ff */
[C---:B------:R-:W-:Y:S01]  /*24e80*/  LEA.HI.X.SX32 R7, R0.reuse, R221, 0x2, P0 ;  /* 0x000000dd00077211 */ /* 0x040fe200000f16ff */
[----:B------:R-:W-:Y:S02]  /*24e90*/  IMAD.IADD R0, R0, 0x1, -R3 ;  /* 0x0000000100007824 */ /* 0x000fe400078e0a03 */
[----:B------:R1:W3:Y:S02]  /*24ea0*/  LD.E R10, desc[UR10][R8.64] ;  /* 0x0000000a080a7980 */ /* 0x0002e4000c101900 */
[----:B------:R-:W-:Y:S02]  /*24eb0*/  IMAD R2, R2, R0, -0x100 ;  /* 0xffffff0002027424 */ /* 0x000fe400078e0200 */
[----:B------:R-:W3:Y:S03]  /*24ec0*/  LD.E R9, desc[UR12][R6.64] ;  /* 0x0000000c06097980 */ /* 0x000ee6000c101900 */
[----:B-1----:R-:W-:Y:S01]  /*24ed0*/  SHF.R.S32.HI R8, RZ, 0x1f, R2 ;  /* 0x0000001fff087819 */ /* 0x002fe20000011402 */
[----:B------:R-:W4:Y:S01]  /*24ee0*/  LD.E.64 R6, desc[UR8][R14.64+0x28] ;  /* 0x000028080e067980 */ /* 0x000f22000c101b00 */
[-C--:B--2---:R-:W-:Y:S02]  /*24ef0*/  IMAD R0, R5, R2.reuse, RZ ;  /* 0x0000000205007224 */ /* 0x084fe400078e02ff */
[C---:B------:R-:W-:Y:S04]  /*24f00*/  IMAD.WIDE.U32 R2, R4.reuse, R2, RZ ;  /* 0x0000000204027225 */ /* 0x040fe800078e00ff */
[----:B------:R-:W-:Y:S04]  /*24f10*/  IMAD R4, R4, R8, R0 ;  /* 0x0000000804047224 */ /* 0x000fe800078e0200 */
[----:B------:R-:W-:Y:S01]  /*24f20*/  IMAD.IADD R3, R3, 0x1, R4 ;  /* 0x0000000103037824 */ /* 0x000fe200078e0204 */
[----:B---3--:R-:W-:Y:S04]  /*24f30*/  IADD3 R9, -R9, R10, RZ ;  /* 0x0000000a09097210 */ /* 0x008fe80007ffe1ff */
[----:B------:R-:W-:Y:S01]  /*24f40*/  SHF.R.S32.HI R4, RZ, 0x1f, R9 ;  /* 0x0000001fff047819 */ /* 0x000fe20000011409 */
[----:B----4-:R-:W-:Y:S04]  /*24f50*/  IMAD R0, R7, R9, RZ ;  /* 0x0000000907007224 */ /* 0x010fe800078e02ff */
[----:B------:R-:W-:Y:S02]  /*24f60*/  IMAD R0, R6, R4, R0 ;  /* 0x0000000406007224 */ /* 0x000fe400078e0200 */
[----:B------:R-:W-:Y:S04]  /*24f70*/  IMAD.WIDE.U32 R6, R9, R6, R2 ;  /* 0x0000000609067225 */ /* 0x000fe800078e0002 */
[----:B------:R-:W-:Y:S02]  /*24f80*/  IMAD.IADD R2, R7, 0x1, R0 ;  /* 0x0000000107027824 */ /* 0x000fe400078e0200 */
[----:B------:R-:W-:Y:S01]  /*24f90*/  IMAD.MOV.U32 R0, RZ, RZ, R6 ;  /* 0x000000ffff007224 */ /* 0x000fe200078e0006 */
[----:B------:R-:W-:Y:S05]  /*24fa0*/  BRA `(.L_x_1183) ;  /* 0x0000000000187947 */ /* 0x000fea0003800000 */
.L_x_1182:
[----:B--2---:R-:W-:Y:S02]  /*24fb0*/  R2UR UR4, R12 ;  /* 0x000000000c0472ca */ /* 0x004fe400000e0000 */
[----:B------:R-:W-:Y:S11]  /*24fc0*/  R2UR UR5, R13 ;  /* 0x000000000d0572ca */ /* 0x000ff600000e0000 */
[----:B------:R-:W-:Y:S02]  /*24fd0*/  @!UPT UIADD3 URZ, URZ, URZ, URZ ;  /* 0x0000003f3f3ff290 */ /* 0x000fe4000fffe03f */
[----:B-1----:R-:W2:Y:S02]  /*24fe0*/  LD.E R0, desc[UR4][R14.64+0x40] ;  /* 0x000040040e007980 */ /* 0x002ea4000c101900 */
[----:B--2---:R-:W-:Y:S05]  /*24ff0*/  IMAD.U32 R0, R0, -0x100, RZ ;  /* 0xffffff0000007824 */ /* 0x004fea00078e00ff */
[----:B------:R-:W-:Y:S02]  /*25000*/  SHF.R.S32.HI R2, RZ, 0x1f, R0 ;  /* 0x0000001fff027819 */ /* 0x000fe40000011400 */
.L_x_1183:
[----:B------:R-:W-:Y:S05]  /*25010*/  BSYNC B0 ;  /* 0x0000000000007941 */ /* 0x000fea0003800000 */
.L_x_1181:
[----:B------:R-:W2:Y:S01]  /*25020*/  LDL.64 R14, [R1+0xb8] ;  /* 0x0000b800010e7983 */ /* 0x000ea20000100a00 */
[----:B------:R-:W-:Y:S01]  /*25030*/  ISETP.GE.AND P0, PT, R132, R251, PT ;  /* 0x000000fb8400720c */ /* 0x000fe20003f06270 */
[----:B------:R-:W-:Y:S01]  /*25040*/  ULDC.64 UR4, c[0x0][0x208] ;  /* 0x0000820000047ab9 */ /* 0x000fe20000000a00 */
[C---:B------:R-:W-:Y:S01]  /*25050*/  LEA R192, P5, R0.reuse, R218, 0x1 ;  /* 0x000000da00c07211 */ /* 0x040fe200078a08ff */
[----:B------:R-:W3:Y:S01]  /*25060*/  LDL R6, [R1+0xc] ;  /* 0x00000c0001067983 */ /* 0x000ee20000100800 */
[----:B------:R-:W-:Y:S02]  /*25070*/  BSSY B1, `(.L_x_1184) ;  /* 0x00002a6000017945 */ /* 0x000fe40003800000 */
[----:B------:R-:W-:Y:S01]  /*25080*/  LEA.HI.X R193, R0, R219, R2, 0x1, P5 ;  /* 0x000000db00c17211 */ /* 0x000fe200028f0c02 */
[----:B------:R-:W4:Y:S04]  /*25090*/  LDL R5, [R1+0x8] ;  /* 0x0000080001057983 */ /* 0x000f280000100800 */
[----:B------:R-:W5:Y:S02]  /*250a0*/  LDL R11, [R1+0x138] ;  /* 0x00013800010b7983 */ /* 0x000f640000100800 */
[C---:B------:R-:W-:Y:S02]  /*250b0*/  @!P0 R2UR UR39, R13.reuse ;  /* 0x000000000d2782ca */ /* 0x040fe400000e0000 */
[----:B------:R-:W5:Y:S01]  /*250c0*/  LDL R4, [R1+0x140] ;  /* 0x0001400001047983 */ /* 0x000f620000100800 */
[C---:B------:R-:W-:Y:S02]  /*250d0*/  @!P0 R2UR UR37, R13.reuse ;  /* 0x000000000d2582ca */ /* 0x040fe400000e0000 */
[C---:B------:R-:W-:Y:S01]  /*250e0*/  @!P0 R2UR UR35, R13.reuse ;  /* 0x000000000d2382ca */ /* 0x040fe200000e0000 */
[----:B------:R-:W5:Y:S01]  /*250f0*/  LDL R7, [R1+0x144] ;  /* 0x0001440001077983 */ /* 0x000f620000100800 */
[C---:B------:R-:W-:Y:S02]  /*25100*/  @!P0 R2UR UR33, R13.reuse ;  /* 0x000000000d2182ca */ /* 0x040fe400000e0000 */
[C---:B------:R-:W-:Y:S01]  /*25110*/  @!P0 R2UR UR31, R13.reuse ;  /* 0x000000000d1f82ca */ /* 0x040fe200000e0000 */
[----:B------:R-:W5:Y:S01]  /*25120*/  LDL R8, [R1+0x114] ;  /* 0x0001140001087983 */ /* 0x000f620000100800 */
[C---:B------:R-:W-:Y:S02]  /*25130*/  @!P0 R2UR UR29, R13.reuse ;  /* 0x000000000d1d82ca */ /* 0x040fe400000e0000 */
[C---:B------:R-:W-:Y:S01]  /*25140*/  @!P0 R2UR UR27, R13.reuse ;  /* 0x000000000d1b82ca */ /* 0x040fe200000e0000 */
[----:B------:R-:W5:Y:S01]  /*25150*/  LDL.64 R24, [R1+0xb0] ;  /* 0x0000b00001187983 */ /* 0x000f620000100a00 */
        /* <DEDUP_REMOVED lines=12> */
[----:B------:R-:W-:Y:S02]  /*25220*/  @!P0 R2UR UR9, R13 ;  /* 0x000000000d0982ca */ /* 0x000fe400000e0000 */
        /* <DEDUP_REMOVED lines=23> */
[----:B------:R-:W-:Y:S03]  /*253a0*/  @!P0 R2UR UR8, R12 ;  /* 0x000000000c0882ca */ /* 0x000fe600000e0000 */
[----:B------:R-:W5:Y:S04]  /*253b0*/  LDL R12, [R1+0x100] ;  /* 0x00010000010c7983 */ /* 0x000f680000100800 */
[----:B------:R-:W5:Y:S04]  /*253c0*/  LDL.64 R40, [R1+0x90] ;  /* 0x0000900001287983 */ /* 0x000f680000100a00 */
[----:B------:R-:W5:Y:S04]  /*253d0*/  LDL R34, [R1+0xf4] ;  /* 0x0000f40001227983 */ /* 0x000f680000100800 */
[----:B------:R-:W5:Y:S04]  /*253e0*/  LDL.64 R32, [R1+0x10] ;  /* 0x0000100001207983 */ /* 0x000f680000100a00 */
[----:B------:R-:W5:Y:S04]  /*253f0*/  LDL R35, [R1+0xf0] ;  /* 0x0000f00001237983 */ /* 0x000f680000100800 */
[----:B------:R-:W5:Y:S04]  /*25400*/  LDL.64 R38, [R1+0x88] ;  /* 0x0000880001267983 */ /* 0x000f680000100a00 */
[----:B------:R-:W5:Y:S04]  /*25410*/  LDL R36, [R1+0xec] ;  /* 0x0000ec0001247983 */ /* 0x000f680000100800 */
[----:B------:R-:W-:Y:S04]  /*25420*/  @P0 STS.128 [R188+0xa000], RZ ;  /* 0x00a000ffbc000388 */ /* 0x000fe80000000c00 */
[----:B------:R-:W-:Y:S01]  /*25430*/  @!PT LDS RZ, [RZ] ;  /* 0x00000000fffff984 */ /* 0x000fe20000000800 */
[----:B------:R-:W-:Y:S01]  /*25440*/  @!PT LDS RZ, [RZ] ;  /* 0x00000000fffff984 */ /* 0x000fe20000000800 */
[----:B------:R-:W-:Y:S01]  /*25450*/  @!PT LDS RZ, [RZ] ;  /* 0x00000000fffff984 */ /* 0x000fe20000000800 */
[----:B------:R-:W-:Y:S04]  /*25460*/  @!P0 LDGSTS.E.BYPASS.LTC128B.128 [R188+0xa000], desc[UR38][R192.64] ;  /* 0x0a000000c0bc8fae */ /* 0x000fe8000b901d66 */
[----:B------:R-:W-:Y:S04]  /*25470*/  @P0 STS.128 [R188+0xa800], RZ ;  /* 0x00a800ffbc000388 */ /* 0x000fe80000000c00 */
[----:B--2---:R-:W2:Y:S01]  /*25480*/  LDL R15, [R1+0x130] ;  /* 0x00013000010f7983 */ /* 0x004ea20000100800 */
[C---:B----4-:R-:W-:Y:S01]  /*25490*/  IMAD.SHL.U32 R3, R5.reuse, 0x10, RZ ;  /* 0x0000001005037824 */ /* 0x050fe200078e00ff */
[----:B---3--:R-:W-:Y:S02]  /*254a0*/  SHF.L.U64.HI R6, R5, 0x4, R6 ;  /* 0x0000000405067819 */ /* 0x008fe40000010206 */
[C---:B------:R-:W-:Y:S02]  /*254b0*/  @!P0 IADD3 R5, P1, R0.reuse, R14, RZ ;  /* 0x0000000e00058210 */ /* 0x040fe40007f3e0ff */
[----:B------:R-:W3:Y:S01]  /*254c0*/  LDL R14, [R1+0x134] ;  /* 0x00013400010e7983 */ /* 0x000ee20000100800 */
[C---:B------:R-:W-:Y:S02]  /*254d0*/  @!P0 IADD3 R3, P3, R0.reuse, R3, RZ ;  /* 0x0000000300038210 */ /* 0x040fe40007f7e0ff */
[----:B-----5:R-:W-:Y:S03]  /*254e0*/  @!P0 IADD3 R4, P2, R0, R4, RZ ;  /* 0x0000000400048210 */ /* 0x020fe60007f5e0ff */
[C---:B------:R-:W-:Y:S01]  /*254f0*/  @!P0 IMAD.X R6, R2.reuse, 0x1, R6, P3 ;  /* 0x0000000102068824 */ /* 0x040fe200018e0606 */
[CC--:B------:R-:W-:Y:S01]  /*25500*/  @!P0 LEA R30, P3, R3.reuse, R218.reuse, 0x1 ;  /* 0x000000da031e8211 */ /* 0x0c0fe200078608ff */
[----:B------:R-:W-:Y:S01]  /*25510*/  @!P0 IMAD.X R7, R2, 0x1, R7, P2 ;  /* 0x0000000102078824 */ /* 0x000fe200010e0607 */
[-C--:B------:R-:W-:Y:S02]  /*25520*/  @!P0 LEA R28, P2, R4, R218.reuse, 0x1 ;  /* 0x000000da041c8211 */ /* 0x080fe400078408ff */
[----:B------:R-:W-:Y:S01]  /*25530*/  @!P0 LEA.HI.X R31, R3, R219, R6, 0x1, P3 ;  /* 0x000000db031f8211 */ /* 0x000fe200018f0c06 */
[----:B------:R-:W-:Y:S01]  /*25540*/  @!P0 IMAD.X R8, R2, 0x1, R8, P1 ;  /* 0x0000000102088824 */ /* 0x000fe200008e0608 */
[----:B------:R-:W-:Y:S02]  /*25550*/  @!P0 IADD3 R3, P4, R0, R11, RZ ;  /* 0x0000000b00038210 */ /* 0x000fe40007f9e0ff */
[----:B------:R-:W4:Y:S01]  /*25560*/  LDL R11, [R1+0xfc] ;  /* 0x0000fc00010b7983 */ /* 0x000f220000100800 */
[-C--:B------:R-:W-:Y:S02]  /*25570*/  @!P0 LEA.HI.X R29, R4, R219.reuse, R7, 0x1, P2 ;  /* 0x000000db041d8211 */ /* 0x080fe400010f0c07 */
[C---:B------:R-:W-:Y:S01]  /*25580*/  @!P0 LEA R26, P1, R5.reuse, R218, 0x1 ;  /* 0x000000da051a8211 */ /* 0x040fe200078208ff */
[----:B------:R-:W-:Y:S01]  /*25590*/  @!PT LDS RZ, [RZ] ;  /* 0x00000000fffff984 */ /* 0x000fe20000000800 */
[----:B------:R-:W-:Y:S01]  /*255a0*/  @!PT LDS RZ, [RZ] ;  /* 0x00000000fffff984 */ /* 0x000fe20000000800 */
[----:B------:R-:W-:Y:S01]  /*255b0*/  @!PT LDS RZ, [RZ] ;  /* 0x00000000fffff984 */ /* 0x000fe20000000800 */
[----:B------:R-:W-:Y:S01]  /*255c0*/  @!P0 LDGSTS.E.BYPASS.LTC128B.128 [R188+0xa800], desc[UR36][R30.64] ;  /* 0x0a8000001ebc8fae */ /* 0x000fe2000b901d64 */
[----:B------:R-:W-:Y:S01]  /*255d0*/  @!P0 IADD3 R4, P3, R0, R24, RZ ;  /* 0x0000001800048210 */ /* 0x000fe20007f7e0ff */
[----:B------:R-:W-:Y:S01]  /*255e0*/  @!P0 IMAD.X R7, R2, 0x1, R19, P4 ;  /* 0x0000000102078824 */ /* 0x000fe200020e0613 */
[-C--:B------:R-:W-:Y:S01]  /*255f0*/  @!P0 LEA.HI.X R27, R5, R219.reuse, R8, 0x1, P1 ;  /* 0x000000db051b8211 */ /* 0x080fe200008f0c08 */
[----:B------:R-:W-:Y:S01]  /*25600*/  @P0 STS.128 [R188+0xb000], RZ ;  /* 0x00b000ffbc000388 */ /* 0x000fe20000000c00 */
[C---:B------:R-:W-:Y:S02]  /*25610*/  @!P0 LEA R24, P4, R3.reuse, R218, 0x1 ;  /* 0x000000da03188211 */ /* 0x040fe400078808ff */
[----:B------:R-:W-:Y:S01]  /*25620*/  @!P0 IADD3 R5, P2, R0, R22, RZ ;  /* 0x0000001600058210 */ /* 0x000fe20007f5e0ff */
[----:B------:R-:W-:Y:S01]  /*25630*/  @!PT LDS RZ, [RZ] ;  /* 0x00000000fffff984 */ /* 0x000fe20000000800 */
[----:B------:R-:W-:Y:S01]  /*25640*/  @!PT LDS RZ, [RZ] ;  /* 0x00000000fffff984 */ /* 0x000fe20000000800 */
[----:B------:R-:W-:Y:S01]  /*25650*/  @!PT LDS RZ, [RZ] ;  /* 0x00000000fffff984 */ /* 0x000fe20000000800 */
[----:B------:R-:W-:Y:S01]  /*25660*/  @!P0 LDGSTS.E.BYPASS.LTC128B.128 [R188+0xb000], desc[UR34][R28.64] ;  /* 0x0b0000001cbc8fae */ /* 0x000fe2000b901d62 */
[-C--:B------:R-:W-:Y:S01]  /*25670*/  @!P0 LEA.HI.X R25, R3, R219.reuse, R7, 0x1, P4 ;  /* 0x000000db03198211 */ /* 0x080fe200020f0c07 */
[----:B------:R-:W-:Y:S01]  /*25680*/  @!P0 IMAD.X R8, R2, 0x1, R18, P3 ;  /* 0x0000000102088824 */ /* 0x000fe200018e0612 */
[----:B------:R-:W-:Y:S01]  /*25690*/  @!P0 LEA R22, P3, R4, R218, 0x1 ;  /* 0x000000da04168211 */ /* 0x000fe200078608ff */
[----:B------:R-:W-:Y:S01]  /*256a0*/  @P0 STS.128 [R188+0xb800], RZ ;  /* 0x00b800ffbc000388 */ /* 0x000fe20000000c00 */
[----:B------:R-:W-:Y:S02]  /*256b0*/  @!P0 IADD3 R6, P1, R0, R20, RZ ;  /* 0x0000001400068210 */ /* 0x000fe40007f3e0ff */
[-C--:B------:R-:W-:Y:S01]  /*256c0*/  @!P0 LEA.HI.X R23, R4, R219.reuse, R8, 0x1, P3 ;  /* 0x000000db04178211 */ /* 0x080fe200018f0c08 */
[----:B------:R-:W-:Y:S01]  /*256d0*/  @!PT LDS RZ, [RZ] ;  /* 0x00000000fffff984 */ /* 0x000fe20000000800 */
[----:B------:R-:W-:Y:S01]  /*256e0*/  @!PT LDS RZ, [RZ] ;  /* 0x00000000fffff984 */ /* 0x000fe20000000800 */
[----:B------:R-:W-:Y:S01]  /*256f0*/  @!PT LDS RZ, [RZ] ;  /* 0x00000000fffff984 */ /* 0x000fe20000000800 */
[----:B------:R-:W-:Y:S01]  /*25700*/  @!P0 LDGSTS.E.BYPASS.LTC128B.128 [R188+0xb800], desc[UR32][R26.64] ;  /* 0x0b8000001abc8fae */ /* 0x000fe2000b901d60 */
[C---:B------:R-:W-:Y:S01]  /*25710*/  @!P0 IMAD.X R9, R2.reuse, 0x1, R9, P2 ;  /* 0x0000000102098824 */ /* 0x040fe200010e0609 */
[CC--:B------:R-:W-:Y:S02]  /*25720*/  @!P0 LEA R20, P2, R5.reuse, R218.reuse, 0x1 ;  /* 0x000000da05148211 */ /* 0x0c0fe400078408ff */
[----:B------:R-:W-:Y:S01]  /*25730*/  @P0 STS.128 [R188+0xc000], RZ ;  /* 0x00c000ffbc000388 */ /* 0x000fe20000000c00 */
[----:B------:R-:W-:Y:S01]  /*25740*/  @!P0 IMAD.X R10, R2, 0x1, R10, P1 ;  /* 0x00000001020a8824 */ /* 0x000fe200008e060a */
[-C--:B------:R-:W-:Y:S02]  /*25750*/  @!P0 LEA.HI.X R21, R5, R219.reuse, R9, 0x1, P2 ;  /* 0x000000db05158211 */ /* 0x080fe400010f0c09 */
[----:B------:R-:W-:Y:S01]  /*25760*/  @!PT LDS RZ, [RZ] ;  /* 0x00000000fffff984 */ /* 0x000fe20000000800 */
[----:B------:R-:W-:Y:S01]  /*25770*/  @!PT LDS RZ, [RZ] ;  /* 0x00000000fffff984 */ /* 0x000fe20000000800 */
[----:B------:R-:W-:Y:S01]  /*25780*/  @!PT LDS RZ, [RZ] ;  /* 0x00000000fffff984 */ /* 0x000fe20000000800 */
[----:B------:R-:W-:Y:S01]  /*25790*/  @!P0 LDGSTS.E.BYPASS.LTC128B.128 [R188+0xc000], desc[UR30][R24.64] ;  /* 0x0c00000018bc8fae */ /* 0x000fe2000b901d5e */
[C---:B------:R-:W-:Y:S03]  /*257a0*/  @!P0 LEA R18, P1, R6.reuse, R218, 0x1 ;  /* 0x000000da06128211 */ /* 0x040fe600078208ff */
[----:B------:R-:W-:Y:S01]  /*257b0*/  @P0 STS.128 [R188+0xc800], RZ ;  /* 0x00c800ffbc000388 */ /* 0x000fe20000000c00 */
[-C--:B------:R-:W-:Y:S02]  /*257c0*/  @!P0 LEA.HI.X R19, R6, R219.reuse, R10, 0x1, P1 ;  /* 0x000000db06138211 */ /* 0x080fe400008f0c0a */
[C---:B------:R-:W-:Y:S01]  /*257d0*/  @!P0 IADD3 R6, P1, R0.reuse, R16, RZ ;  /* 0x0000001000068210 */ /* 0x040fe20007f3e0ff */
[----:B------:R-:W-:Y:S01]  /*257e0*/  @!PT LDS RZ, [RZ] ;  /* 0x00000000fffff984 */ /* 0x000fe20000000800 */
[----:B------:R-:W-:Y:S01]  /*257f0*/  @!PT LDS RZ, [RZ] ;  /* 0x00000000fffff984 */ /* 0x000fe20000000800 */
[----:B------:R-:W-:Y:S01]  /*25800*/  @!PT LDS RZ, [RZ] ;  /* 0x00000000fffff984 */ /* 0x000fe20000000800 */
[----:B------:R-:W-:Y:S01]  /*25810*/  @!P0 LDGSTS.E.BYPASS.LTC128B.128 [R188+0xc800], desc[UR28][R22.64] ;  /* 0x0c80000016bc8fae */ /* 0x000fe2000b901d5c */
[C---:B------:R-:W-:Y:S03]  /*25820*/  @!P0 IADD3 R4, P3, R0.reuse, R46, RZ ;  /* 0x0000002e00048210 */ /* 0x040fe60007f7e0ff */
[----:B------:R-:W-:Y:S01]  /*25830*/  @P0 STS.128 [R188+0xd000], RZ ;  /* 0x00d000ffbc000388 */ /* 0x000fe20000000c00 */
[----:B------:R-:W-:Y:S01]  /*25840*/  @!P0 IADD3 R5, P2, R0, R44, RZ ;  /* 0x0000002c00058210 */ /* 0x000fe20007f5e0ff */
[C---:B------:R-:W-:Y:S02]  /*25850*/  @!P0 IMAD.X R8, R2.reuse, 0x1, R13, P3 ;  /* 0x0000000102088824 */ /* 0x040fe400018e060d */
        /* <DEDUP_REMOVED lines=8> */
[----:B------:R-:W-:Y:S01]  /*258e0*/  @!P0 LDGSTS.E.BYPASS.LTC128B.128 [R188+0xd800], desc[UR24][R18.64] ;  /* 0x0d80000012bc8fae */ /* 0x000fe2000b901d58 */
[----:B------:R-:W-:Y:S01]  /*258f0*/  @!P0 IMAD.X R9, R2, 0x1, R12, P2 ;  /* 0x0000000102098824 */ /* 0x000fe200010e060c */
[C---:B------:R-:W-:Y:S02]  /*25900*/  @!P0 LEA R12, P2, R5.reuse, R218, 0x1 ;  /* 0x000000da050c8211 */ /* 0x040fe400078408ff */
[----:B------:R-:W-:Y:S02]  /*25910*/  @P0 STS.128 [R188+0xe000], RZ ;  /* 0x00e000ffbc000388 */ /* 0x000fe40000000c00 */
[----:B------:R-:W-:Y:S02]  /*25920*/  @!P0 LEA.HI.X R13, R5, R219, R9, 0x1, P2 ;  /* 0x000000db050d8211 */ /* 0x000fe400010f0c09 */
[----:B------:R-:W-:Y:S05]  /*25930*/  @!P0 IADD3 R32, P2, R0, R32, RZ ;  /* 0x0000002000208210 */ /* 0x000fea0007f5e0ff */
[----:B------:R-:W-:Y:S01]  /*25940*/  @!P0 IMAD.X R35, R2, 0x1, R35, P2 ;  /* 0x0000000102238824 */ /* 0x000fe200010e0623 */
[----:B--2---:R-:W-:Y:S05]  /*25950*/  @!P0 IADD3 R3, P4, R0, R15, RZ ;  /* 0x0000000f00038210 */ /* 0x004fea0007f9e0ff */
[----:B---3--:R-:W-:Y:S01]  /*25960*/  @!P0 IMAD.X R7, R2, 0x1, R14, P4 ;  /* 0x0000000102078824 */ /* 0x008fe200020e060e */
[CC--:B------:R-:W-:Y:S02]  /*25970*/  @!P0 LEA R16, P4, R3.reuse, R218.reuse, 0x1 ;  /* 0x000000da03108211 */ /* 0x0c0fe400078808ff */
[C---:B------:R-:W-:Y:S02]  /*25980*/  @!P0 LEA R14, P3, R4.reuse, R218, 0x1 ;  /* 0x000000da040e8211 */ /* 0x040fe400078608ff */
[-C--:B------:R-:W-:Y:S02]  /*25990*/  @!P0 LEA.HI.X R17, R3, R219.reuse, R7, 0x1, P4 ;  /* 0x000000db03118211 */ /* 0x080fe400020f0c07 */
[-C--:B------:R-:W-:Y:S02]  /*259a0*/  @!P0 LEA.HI.X R15, R4, R219.reuse, R8, 0x1, P3 ;  /* 0x000000db040f8211 */ /* 0x080fe400018f0c08 */
[C---:B------:R-:W-:Y:S01]  /*259b0*/  @!P0 IADD3 R3, P4, R0.reuse, R42, RZ ;  /* 0x0000002a00038210 */ /* 0x040fe20007f9e0ff */
[----:B------:R-:W-:Y:S01]  /*259c0*/  @!PT LDS RZ, [RZ] ;  /* 0x00000000fffff984 */ /* 0x000fe20000000800 */
[----:B------:R-:W-:Y:S01]  /*259d0*/  @!PT LDS RZ, [RZ] ;  /* 0x00000000fffff984 */ /* 0x000fe20000000800 */
[----:B------:R-:W-:Y:S01]  /*259e0*/  @!PT LDS RZ, [RZ] ;  /* 0x00000000fffff984 */ /* 0x000fe20000000800 */
[----:B------:R-:W-:Y:S01]  /*259f0*/  @!P0 LDGSTS.E.BYPASS.LTC128B.128 [R188+0xe000], desc[UR22][R16.64] ;  /* 0x0e00000010bc8fae */ /* 0x000fe2000b901d56 */
[----:B------:R-:W-:Y:S02]  /*25a00*/  @!P0 IADD3 R5, P3, R0, R40, RZ ;  /* 0x0000002800058210 */ /* 0x000fe40007f7e0ff */
[-C--:B------:R-:W-:Y:S01]  /*25a10*/  @!P0 LEA R4, P2, R32, R218.reuse, 0x1 ;  /* 0x000000da20048211 */ /* 0x080fe200078408ff */
[----:B------:R-:W-:Y:S01]  /*25a20*/  @P0 STS.128 [R188+0xe800], RZ ;  /* 0x00e800ffbc000388 */ /* 0x000fe20000000c00 */
[----:B----4-:R-:W-:Y:S01]  /*25a30*/  @!P0 IMAD.X R11, R2, 0x1, R11, P1 ;  /* 0x00000001020b8824 */ /* 0x010fe200008e060b */
[-C--:B------:R-:W-:Y:S01]  /*25a40*/  @!P0 LEA R10, P1, R6, R218.reuse, 0x1 ;  /* 0x000000da060a8211 */ /* 0x080fe200078208ff */
[C---:B------:R-:W-:Y:S01]  /*25a50*/  @!P0 IMAD.X R7, R2.reuse, 0x1, R37, P4 ;  /* 0x0000000102078824 */ /* 0x040fe200020e0625 */
[----:B------:R-:W-:Y:S01]  /*25a60*/  @!PT LDS RZ, [RZ] ;  /* 0x00000000fffff984 */ /* 0x000fe20000000800 */
[----:B------:R-:W-:Y:S01]  /*25a70*/  @!PT LDS RZ, [RZ] ;  /* 0x00000000fffff984 */ /* 0x000fe20000000800 */
[----:B------:R-:W-:Y:S01]  /*25a80*/  @!PT LDS RZ, [RZ] ;  /* 0x00000000fffff984 */ /* 0x000fe20000000800 */
[----:B------:R-:W-:Y:S01]  /*25a90*/  @!P0 LDGSTS.E.BYPASS.LTC128B.128 [R188+0xe800], desc[UR20][R14.64] ;  /* 0x0e8000000ebc8fae */ /* 0x000fe2000b901d54 */
[CC--:B------:R-:W-:Y:S01]  /*25aa0*/  @!P0 LEA R8, P4, R3.reuse, R218.reuse, 0x1 ;  /* 0x000000da03088211 */ /* 0x0c0fe200078808ff */
[----:B------:R-:W-:Y:S01]  /*25ab0*/  @!P0 IMAD.X R34, R2, 0x1, R34, P3 ;  /* 0x0000000102228824 */ /* 0x000fe200018e0622 */
[-C--:B------:R-:W-:Y:S01]  /*25ac0*/  @!P0 LEA.HI.X R11, R6, R219.reuse, R11, 0x1, P1 ;  /* 0x000000db060b8211 */ /* 0x080fe200008f0c0b */
[----:B------:R-:W-:Y:S01]  /*25ad0*/  @P0 STS.128 [R188+0xf000], RZ ;  /* 0x00f000ffbc000388 */ /* 0x000fe20000000c00 */
[-C--:B------:R-:W-:Y:S02]  /*25ae0*/  @!P0 LEA.HI.X R9, R3, R219.reuse, R7, 0x1, P4 ;  /* 0x000000db03098211 */ /* 0x080fe400020f0c07 */
[C---:B------:R-:W-:Y:S01]  /*25af0*/  @!P0 LEA R6, P3, R5.reuse, R218, 0x1 ;  /* 0x000000da05068211 */ /* 0x040fe200078608ff */
[----:B------:R-:W-:Y:S01]  /*25b00*/  @!PT LDS RZ, [RZ] ;  /* 0x00000000fffff984 */ /* 0x000fe20000000800 */
[----:B------:R-:W-:Y:S01]  /*25b10*/  @!PT LDS RZ, [RZ] ;  /* 0x00000000fffff984 */ /* 0x000fe20000000800 */
[----:B------:R-:W-:Y:S01]  /*25b20*/  @!PT LDS RZ, [RZ] ;  /* 0x00000000fffff984 */ /* 0x000fe20000000800 */
[----:B------:R-:W-:Y:S01]  /*25b30*/  @!P0 LDGSTS.E.BYPASS.LTC128B.128 [R188+0xf000], desc[UR18][R12.64] ;  /* 0x0f0000000cbc8fae */ /* 0x000fe2000b901d52 */
[----:B------:R-:W-:Y:S02]  /*25b40*/  @!P0 IADD3 R33, P1, R0, R38, RZ ;  /* 0x0000002600218210 */ /* 0x000fe40007f3e0ff */
[-C--:B------:R-:W-:Y:S01]  /*25b50*/  @!P0 LEA.HI.X R7, R5, R219.reuse, R34, 0x1, P3 ;  /* 0x000000db05078211 */ /* 0x080fe200018f0c22 */
[----:B------:R-:W-:Y:S01]  /*25b60*/  @P0 STS.128 [R188+0xf800], RZ ;  /* 0x00f800ffbc000388 */ /* 0x000fe20000000c00 */
[-C--:B------:R-:W-:Y:S01]  /*25b70*/  @!P0 LEA.HI.X R5, R32, R219.reuse, R35, 0x1, P2 ;  /* 0x000000db20058211 */ /* 0x080fe200010f0c23 */
[----:B------:R-:W-:Y:S01]  /*25b80*/  @!P0 IMAD.X R0, R2, 0x1, R36, P1 ;  /* 0x0000000102008824 */ /* 0x000fe200008e0624 */
[C---:B------:R-:W-:Y:S01]  /*25b90*/  @!P0 LEA R2, P1, R33.reuse, R218, 0x1 ;  /* 0x000000da21028211 */ /* 0x040fe200078208ff */
[----:B------:R-:W-:Y:S01]  /*25ba0*/  @!PT LDS RZ, [RZ] ;  /* 0x00000000fffff984 */ /* 0x000fe20000000800 */
[----:B------:R-:W-:Y:S01]  /*25bb0*/  @!PT LDS RZ, [RZ] ;  /* 0x00000000fffff984 */ /* 0x000fe20000000800 */
[----:B------:R-:W-:Y:S01]  /*25bc0*/  @!PT LDS RZ, [RZ] ;  /* 0x00000000fffff984 */ /* 0x000fe20000000800 */
[----:B------:R-:W-:Y:S01]  /*25bd0*/  @!P0 LDGSTS.E.BYPASS.LTC128B.128 [R188+0xf800], desc[UR16][R10.64] ;  /* 0x0f8000000abc8fae */ /* 0x000fe2000b901d50 */
[----:B------:R-:W-:Y:S02]  /*25be0*/  IMAD.MOV.U32 R218, RZ, RZ, R192 ;  /* 0x000000ffffda7224 */ /* 0x000fe400078e00c0 */
[----:B------:R-:W-:Y:S01]  /*25bf0*/  @!P0 LEA.HI.X R3, R33, R219, R0, 0x1, P1 ;  /* 0x000000db21038211 */ /* 0x000fe200008f0c00 */
[----:B------:R-:W-:Y:S01]  /*25c00*/  @P0 STS.128 [R188+0x10000], RZ ;  /* 0x010000ffbc000388 */ /* 0x000fe20000000c00 */
[----:B------:R-:W-:Y:S02]  /*25c10*/  IMAD.IADD R0, R176, 0x1, R184 ;  /* 0x00000001b0007824 */ /* 0x000fe400078e02b8 */
[----:B------:R-:W-:Y:S01]  /*25c20*/  IMAD.MOV.U32 R219, RZ, RZ, R193 ;  /* 0x000000ffffdb7224 */ /* 0x000fe200078e00c1 */
        /* <DEDUP_REMOVED lines=18> */
[----:B------:R2:W-:Y:S01]  /*25d50*/  @!P0 LDGSTS.E.BYPASS.LTC128B.128 [R188+0x11800], desc[UR8][R2.64] ;  /* 0x1180000002bc8fae */ /* 0x0005e2000b901d48 */
[----:B------:R-:W-:Y:S03]  /*25d60*/  ISETP.GE.AND P0, PT, R252, 0x2, PT ;  /* 0x00000002fc00780c */ /* 0x000fe60003f06270 */
[----:B------:R-:W-:Y:S04]  /*25d70*/  LDSM.16.M88.4 R128, [R183] ;  /* 0x00000000b780783b */ /* 0x000fe80000000200 */
[----:B-1----:R-:W1:Y:S04]  /*25d80*/  LDSM.16.M88.4 R8, [R176+0x2000] ;  /* 0x00200000b008783b */ /* 0x002e680000000200 */
[----:B------:R-:W3:Y:S04]  /*25d90*/  LDSM.16.M88.4 R16, [R176+0x2800] ;  /* 0x00280000b010783b */ /* 0x000ee80000000200 */
[----:B------:R-:W4:Y:S04]  /*25da0*/  LDSM.16.M88.4 R24, [R176+0x3000] ;  /* 0x00300000b018783b */ /* 0x000f280000000200 */
[----:B------:R-:W5:Y:S04]  /*25db0*/  LDSM.16.M88.4 R32, [R176+0x3800] ;  /* 0x00380000b020783b */ /* 0x000f680000000200 */
[----:B------:R-:W0:Y:S01]  /*25dc0*/  LDGDEPBAR ;  /* 0x00000000000079af */ /* 0x000e220000000000 */
[----:B--2---:R-:W2:Y:S03]  /*25dd0*/  LDC.64 R2, c[0x0][0x198] ;  /* 0x00006600ff027b82 */ /* 0x004ea60000000a00 */
[----:B------:R-:W2:Y:S04]  /*25de0*/  LDSM.16.M88.4 R40, [R176+0x4000] ;  /* 0x00400000b028783b */ /* 0x000ea80000000200 */
[----:B------:R-:W2:Y:S04]  /*25df0*/  LDSM.16.M88.4 R48, [R176+0x4800] ;  /* 0x00480000b030783b */ /* 0x000ea80000000200 */
[----:B------:R-:W2:Y:S04]  /*25e00*/  LDSM.16.M88.4 R56, [R176+0x5000] ;  /* 0x00500000b038783b */ /* 0x000ea80000000200 */
[----:B------:R-:W2:Y:S04]  /*25e10*/  LDSM.16.M88.4 R64, [R176+0x5800] ;  /* 0x00580000b040783b */ /* 0x000ea80000000200 */
[----:B------:R-:W2:Y:S01]  /*25e20*/  LDSM.16.M88.4 R72, [R176+0x6000] ;  /* 0x00600000b048783b */ /* 0x000ea20000000200 */
[C---:B-1----:R-:W-:Y:S03]  /*25e30*/  HMMA.16816.F32.BF16 R4, R128.reuse, R8, RZ ;  /* 0x000000088004723c */ /* 0x042fe600000418ff */
[----:B------:R-:W1:Y:S04]  /*25e40*/  LDSM.16.M88.4 R80, [R176+0x6800] ;  /* 0x00680000b050783b */ /* 0x000e680000000200 */
[----:B------:R-:W1:Y:S01]  /*25e50*/  LDSM.16.M88.4 R88, [R176+0x7000] ;  /* 0x00700000b058783b */ /* 0x000e620000000200 */
[C---:B------:R-:W-:Y:S03]  /*25e60*/  HMMA.16816.F32.BF16 R8, R128.reuse, R10, RZ ;  /* 0x0000000a8008723c */ /* 0x040fe600000418ff */
[----:B------:R-:W1:Y:S03]  /*25e70*/  LDSM.16.M88.4 R96, [R176+0x7800] ;  /* 0x00780000b060783b */ /* 0x000e660000000200 */
[C---:B---3--:R-:W-:Y:S01]  /*25e80*/  HMMA.16816.F32.BF16 R12, R128.reuse, R16, RZ ;  /* 0x00000010800c723c */ /* 0x048fe200000418ff */
[----:B------:R-:W3:Y:S04]  /*25e90*/  LDSM.16.M88.4 R104, [R176+0x8000] ;  /* 0x00800000b068783b */ /* 0x000ee80000000200 */
[----:B------:R-:W3:Y:S01]  /*25ea0*/  LDSM.16.M88.4 R112, [R176+0x8800] ;  /* 0x00880000b070783b */ /* 0x000ee20000000200 */
[C---:B------:R-:W-:Y:S03]  /*25eb0*/  HMMA.16816.F32.BF16 R16, R128.reuse, R18, RZ ;  /* 0x000000128010723c */ /* 0x040fe600000418ff */
[----:B------:R-:W3:Y:S03]  /*25ec0*/  LDSM.16.M88.4 R120, [R176+0x9000] ;  /* 0x00900000b078783b */ /* 0x000ee60000000200 */
[C---:B----4-:R-:W-:Y:S01]  /*25ed0*/  HMMA.16816.F32.BF16 R20, R128.reuse, R24, RZ ;  /* 0x000000188014723c */ /* 0x050fe200000418ff */
[----:B------:R-:W4:Y:S04]  /*25ee0*/  LDSM.16.M88.4 R168, [R176+0x9800] ;  /* 0x00980000b0a8783b */ /* 0x000f280000000200 */
[----:B------:R-:W-:Y:S01]  /*25ef0*/  LDSM.16.M88.4 R172, [R0+0x2000] ;  /* 0x0020000000ac783b */ /* 0x000fe20000000200 */
[C---:B------:R-:W-:Y:S06]  /*25f00*/  HMMA.16816.F32.BF16 R24, R128.reuse, R26, RZ ;  /* 0x0000001a8018723c */ /* 0x040fec00000418ff */
[C---:B-----5:R-:W-:Y:S06]  /*25f10*/  HMMA.16816.F32.BF16 R28, R128.reuse, R32, RZ ;  /* 0x00000020801c723c */ /* 0x060fec00000418ff */
[C---:B------:R-:W-:Y:S06]  /*25f20*/  HMMA.16816.F32.BF16 R32, R128.reuse, R34, RZ ;  /* 0x000000228020723c */ /* 0x040fec00000418ff */
        /* <DEDUP_REMOVED lines=10> */
[C---:B-1----:R-:W-:Y:S06]  /*25fd0*/  HMMA.16816.F32.BF16 R76, R128.reuse, R80, RZ ;  /* 0x00000050804c723c */ /* 0x042fec00000418ff */
[C---:B------:R-:W-:Y:S06]  /*25fe0*/  HMMA.16816.F32.BF16 R80, R128.reuse, R82, RZ ;  /* 0x000000528050723c */ /* 0x040fec00000418ff */
[C---:B------:R-:W-:Y:S06]  /*25ff0*/  HMMA.16816.F32.BF16 R84, R128.reuse, R88, RZ ;  /* 0x000000588054723c */ /* 0x040fec00000418ff */
[C---:B------:R-:W-:Y:S06]  /*26000*/  HMMA.16816.F32.BF16 R88, R128.reuse, R90, RZ ;  /* 0x0000005a8058723c */ /* 0x040fec00000418ff */
[C---:B------:R-:W-:Y:S06]  /*26010*/  HMMA.16816.F32.BF16 R92, R128.reuse, R96, RZ ;  /* 0x00000060805c723c */ /* 0x040fec00000418ff */
[C---:B------:R-:W-:Y:S06]  /*26020*/  HMMA.16816.F32.BF16 R96, R128.reuse, R98, RZ ;  /* 0x000000628060723c */ /* 0x040fec00000418ff */
[C---:B---3--:R-:W-:Y:S06]  /*26030*/  HMMA.16816.F32.BF16 R100, R128.reuse, R104, RZ ;  /* 0x000000688064723c */ /* 0x048fec00000418ff */
[C---:B------:R-:W-:Y:S06]  /*26040*/  HMMA.16816.F32.BF16 R104, R128.reuse, R106, RZ ;  /* 0x0000006a8068723c */ /* 0x040fec00000418ff */
[C---:B------:R-:W-:Y:S06]  /*26050*/  HMMA.16816.F32.BF16 R108, R128.reuse, R112, RZ ;  /* 0x00000070806c723c */ /* 0x040fec00000418ff */
[C---:B------:R-:W-:Y:S06]  /*26060*/  HMMA.16816.F32.BF16 R112, R128.reuse, R114, RZ ;  /* 0x000000728070723c */ /* 0x040fec00000418ff */
[C---:B------:R-:W-:Y:S06]  /*26070*/  HMMA.16816.F32.BF16 R116, R128.reuse, R120, RZ ;  /* 0x000000788074723c */ /* 0x040fec00000418ff */
[C---:B------:R-:W-:Y:S06]  /*26080*/  HMMA.16816.F32.BF16 R120, R128.reuse, R122, RZ ;  /* 0x0000007a8078723c */ /* 0x040fec00000418ff */
[C---:B----4-:R-:W-:Y:S06]  /*26090*/  HMMA.16816.F32.BF16 R124, R128.reuse, R168, RZ ;  /* 0x000000a8807c723c */ /* 0x050fec00000418ff */
[----:B------:R-:W-:Y:S01]  /*260a0*/  HMMA.16816.F32.BF16 R128, R128, R170, RZ ;  /* 0x000000aa8080723c */ /* 0x000fe200000418ff */
[--C-:B------:R-:W-:Y:S06]  /*260b0*/  IMAD R168, R186, 0x2, R183.reuse ;  /* 0x00000002baa87824 */ /* 0x100fec00078e02b7 */
[----:B------:R-:W1:Y:S02]  /*260c0*/  LDSM.16.M88.4 R168, [R168] ;  /* 0x00000000a8a8783b */ /* 0x000e640000000200 */
[C---:B-1----:R-:W-:Y:S06]  /*260d0*/  HMMA.16816.F32.BF16 R4, R168.reuse, R172, R4 ;  /* 0x000000aca804723c */ /* 0x042fec0000041804 */
[C---:B------:R-:W-:Y:S01]  /*260e0*/  HMMA.16816.F32.BF16 R8, R168.reuse, R174, R8 ;  /* 0x000000aea808723c */ /* 0x040fe20000041808 */
[----:B------:R-:W1:Y:S05]  /*260f0*/  LDSM.16.M88.4 R172, [R0+0x2800] ;  /* 0x0028000000ac783b */ /* 0x000e6a0000000200 */
        /* <DEDUP_REMOVED lines=41> */
[----:B------:R1:W2:Y:S04]  /*26390*/  LDSM.16.M88.4 R172, [R0+0x9800] ;  /* 0x0098000000ac783b */ /* 0x0002a80000000200 */
[----:B-1----:R-:W-:Y:S01]  /*263a0*/  VIADD R0, R177, 0x5800 ;  /* 0x00005800b1007836 */ /* 0x002fe20000000000 */
[C---:B--2---:R-:W-:Y:S06]  /*263b0*/  HMMA.16816.F32.BF16 R124, R168.reuse, R172, R124 ;  /* 0x000000aca87c723c */ /* 0x044fec000004187c */
[----:B------:R-:W-:Y:S01]  /*263c0*/  HMMA.16816.F32.BF16 R128, R168, R174, R128 ;  /* 0x000000aea880723c */ /* 0x000fe20000041880 */
[----:B------:R-:W-:Y:S06]  /*263d0*/  LDSM.16.M88.4 R172, [R177] ;  /* 0x00000000b1ac783b */ /* 0x000fec0000000200 */
[----:B------:R-:W-:Y:S06]  /*263e0*/  IMAD R168, R187, 0x2, R183 ;  /* 0x00000002bba87824 */ /* 0x000fec00078e02b7 */
[----:B------:R-:W1:Y:S02]  /*263f0*/  LDSM.16.M88.4 R168, [R168] ;  /* 0x00000000a8a8783b */ /* 0x000e640000000200 */
[C---:B-1----:R-:W-:Y:S06]  /*26400*/  HMMA.16816.F32.BF16 R4, R168.reuse, R172, R4 ;  /* 0x000000aca804723c */ /* 0x042fec0000041804 */
[C---:B------:R-:W-:Y:S05]  /*26410*/  HMMA.16816.F32.BF16 R8, R168.reuse, R174, R8 ;  /* 0x000000aea808723c */ /* 0x040fea0000041808 */
[C---:B------:R-:W-:Y:S06]  /*26420*/  VIADD R172, R177.reuse, 0x800 ;  /* 0x00000800b1ac7836 */ /* 0x040fec0000000000 */
        /* <DEDUP_REMOVED lines=38> */
[C---:B------:R-:W-:Y:S01]  /*26690*/  HMMA.16816.F32.BF16 R88, R168.reuse, R174, R88 ;  /* 0x000000aea858723c */ /* 0x040fe20000041858 */
[----:B------:R-:W1:Y:S05]  /*266a0*/  LDSM.16.M88.4 R172, [R0] ;  /* 0x0000000000ac783b */ /* 0x000e6a0000000200 */
        /* <DEDUP_REMOVED lines=14> */
[----:B------:R-:W-:Y:S06]  /*26790*/  VIADD R172, R177, 0x7800 ;  /* 0x00007800b1ac7836 */ /* 0x000fec0000000000 */
[----:B------:R-:W1:Y:S02]  /*267a0*/  LDSM.16.M88.4 R172, [R172] ;  /* 0x00000000acac783b */ /* 0x000e640000000200 */
[C---:B-1----:R-:W-:Y:S06]  /*267b0*/  HMMA.16816.F32.BF16 R124, R168.reuse, R172, R124 ;  /* 0x000000aca87c723c */ /* 0x042fec000004187c */
[----:B------:R-:W-:Y:S01]  /*267c0*/  HMMA.16816.F32.BF16 R128, R168, R174, R128 ;  /* 0x000000aea880723c */ /* 0x000fe20000041880 */
[----:B------:R-:W-:Y:S04]  /*267d0*/  LDSM.16.M88.4 R168, [R185] ;  /* 0x00000000b9a8783b */ /* 0x000fe80000000200 */
        /* <DEDUP_REMOVED lines=45> */
[----:B------:R-:W1:Y:S01]  /*26ab0*/  LDSM.16.M88.4 R172, [R182+0x7800] ;  /* 0x00780000b6ac783b */ /* 0x000e620000000200 */
[----:B------:R-:W-:Y:S04]  /*26ac0*/  DEPBAR.LE SB0, 0x0 ;  /* 0x000080000000791a */ /* 0x000fe80000000000 */
[----:B------:R-:W-:Y:S01]  /*26ad0*/  BAR.SYNC.DEFER_BLOCKING 0x0 ;  /* 0x0000000000007b1d */ /* 0x000fe20000010000 */
[C---:B-1----:R-:W-:Y:S06]  /*26ae0*/  HMMA.16816.F32.BF16 R124, R168.reuse, R172, R124 ;  /* 0x000000aca87c723c */ /* 0x042fec000004187c */
[----:B------:R-:W-:Y:S01]  /*26af0*/  HMMA.16816.F32.BF16 R128, R168, R174, R128 ;  /* 0x000000aea880723c */ /* 0x000fe20000041880 */
[----:B------:R-:W-:Y:S11]  /*26b00*/  @!UPT UIADD3 URZ, URZ, URZ, URZ ;  /* 0x0000003f3f3ff290 */ /* 0x000ff6000fffe03f */
[----:B------:R-:W-:Y:S01]  /*26b10*/  @!UPT UIADD3 URZ, URZ, URZ, URZ ;  /* 0x0000003f3f3ff290 */ /* 0x000fe2000fffe03f */
[----:B------:R-:W-:Y:S11]  /*26b20*/  @!P0 BRA `(.L_x_1185) ;  /* 0x0000000c00e88947 */ /* 0x000ff60003800000 */
[----:B------:R-:W-:Y:S01]  /*26b30*/  ISETP.NE.U32.AND P0, PT, R220, RZ, PT ;  /* 0x000000ffdc00720c */ /* 0x000fe20003f05070 */
[----:B------:R-:W-:Y:S03]  /*26b40*/  BSSY B0, `(.L_x_1186) ;  /* 0x0000048000007945 */ /* 0x000fe60003800000 */
[----:B------:R-:W-:Y:S11]  /*26b50*/  ISETP.NE.AND.EX P0, PT, R221, RZ, PT, P0 ;  /* 0x000000ffdd00720c */ /* 0x000ff60003f05300 */
[----:B------:R-:W-:Y:S02]  /*26b60*/  @!UPT UIADD3 URZ, URZ, URZ, URZ ;  /* 0x0000003f3f3ff290 */ /* 0x000fe4000fffe03f */
[----:B------:R-:W-:Y:S05]  /*26b70*/  @!P0 BRA `(.L_x_1187) ;  /* 0x0000000400048947 */ /* 0x000fea0003800000 */
[----:B------:R-:W2:Y:S02]  /*26b80*/  LD.E R168, desc[UR4][R2.64+0x170] ;  /* 0x0001700402a87980 */ /* 0x000ea4000c101900 */
[-C--:B--2---:R-:W-:Y:S02]  /*26b90*/  IABS R0, R168.reuse ;  /* 0x000000a800007213 */ /* 0x084fe40000000000 */
[----:B------:R-:W-:Y:S02]  /*26ba0*/  IABS R174, R168 ;  /* 0x000000a800ae7213 */ /* 0x000fe40000000000 */
[----:B------:R-:W1:Y:S03]  /*26bb0*/  I2F.RP R170, R0 ;  /* 0x0000000000aa7306 */ /* 0x000e660000209400 */
[----:B------:R-:W-:Y:S07]  /*26bc0*/  IMAD.MOV R174, RZ, RZ, -R174 ;  /* 0x000000ffffae7224 */ /* 0x000fee00078e0aae */
[----:B-1----:R-:W1:Y:S02]  /*26bd0*/  MUFU.RCP R170, R170 ;  /* 0x000000aa00aa7308 */ /* 0x002e640000001000 */
[----:B-1----:R-:W-:Y:S08]  /*26be0*/  VIADD R170, R170, 0xffffffe ;  /* 0x0ffffffeaaaa7836 */ /* 0x002ff00000000000 */
[----:B------:R-:W1:Y:S02]  /*26bf0*/  F2I.FTZ.U32.TRUNC.NTZ R171, R170 ;  /* 0x000000aa00ab7305 */ /* 0x000e64000021f000 */
[----:B-1----:R-:W-:Y:S01]  /*26c00*/  IMAD.MOV R169, RZ, RZ, -R171 ;  /* 0x000000ffffa97224 */ /* 0x002fe200078e0aab */
[----:B------:R-:W-:Y:S03]  /*26c10*/  MOV R170, RZ ;  /* 0x000000ff00aa7202 */ /* 0x000fe60000000f00 */
[----:B------:R-:W-:Y:S01]  /*26c20*/  IMAD.MOV.U32 R172, RZ, RZ, R169 ;  /* 0x000000ffffac7224 */ /* 0x000fe200078e00a9 */
[----:B------:R-:W-:Y:S03]  /*26c30*/  SHF.L.U32 R169, R252, 0x8, RZ ;  /* 0x00000008fca97819 */ /* 0x000fe600000006ff */
[----:B------:R-:W-:Y:S02]  /*26c40*/  IMAD R172, R172, R0, RZ ;  /* 0x00000000acac7224 */ /* 0x000fe400078e02ff */
[C---:B------:R-:W-:Y:S02]  /*26c50*/  VIADD R189, R169.reuse, 0xfffffe00 ;  /* 0xfffffe00a9bd7836 */ /* 0x040fe40000000000 */
[----:B------:R-:W-:Y:S02]  /*26c60*/  VIADD R175, R169, 0xffffff00 ;  /* 0xffffff00a9af7836 */ /* 0x000fe40000000000 */
[----:B------:R-:W-:Y:S01]  /*26c70*/  IMAD.HI.U32 R171, R171, R172, R170 ;  /* 0x000000acabab7227 */ /* 0x000fe200078e00aa */
[----:B------:R-:W-:Y:S02]  /*26c80*/  IABS R173, R189 ;  /* 0x000000bd00ad7213 */ /* 0x000fe40000000000 */
[----:B------:R-:W-:Y:S02]  /*26c90*/  IABS R172, R175 ;  /* 0x000000af00ac7213 */ /* 0x000fe40000000000 */
[-C--:B------:R-:W-:Y:S01]  /*26ca0*/  LOP3.LUT R189, R189, R168.reuse, RZ, 0x3c, !PT ;  /* 0x000000a8bdbd7212 */ /* 0x080fe200078e3cff */
[----:B------:R-:W-:Y:S01]  /*26cb0*/  IMAD.HI.U32 R169, R171, R173, RZ ;  /* 0x000000adaba97227 */ /* 0x000fe200078e00ff */
[----:B------:R-:W-:Y:S02]  /*26cc0*/  LOP3.LUT R175, R175, R168, RZ, 0x3c, !PT ;  /* 0x000000a8afaf7212 */ /* 0x000fe400078e3cff */
[----:B------:R-:W-:Y:S01]  /*26cd0*/  ISETP.GE.AND P0, PT, R189, RZ, PT ;  /* 0x000000ffbd00720c */ /* 0x000fe20003f06270 */
[----:B------:R-:W-:Y:S01]  /*26ce0*/  IMAD.HI.U32 R170, R171, R172, RZ ;  /* 0x000000acabaa7227 */ /* 0x000fe200078e00ff */
[----:B------:R-:W-:Y:S03]  /*26cf0*/  ISETP.GE.AND P2, PT, R175, RZ, PT ;  /* 0x000000ffaf00720c */ /* 0x000fe60003f46270 */
        /* <DEDUP_REMOVED lines=11> */
[----:B------:R-:W-:Y:S09]  /*26db0*/  LOP3.LUT R0, RZ, R168, RZ, 0x33, !PT ;  /* 0x000000a8ff007212 */ /* 0x000ff200078e33ff */
[----:B------:R-:W-:Y:S02]  /*26dc0*/  @P4 IADD3 R169, R169, 0x1, RZ ;  /* 0x00000001a9a94810 */ /* 0x000fe40007ffe0ff */
[----:B------:R-:W-:Y:S03]  /*26dd0*/  @P5 VIADD R170, R170, 0x1 ;  /* 0x00000001aaaa5836 */ /* 0x000fe60000000000 */
[----:B------:R-:W-:Y:S02]  /*26de0*/  @!P0 IMAD.MOV R169, RZ, RZ, -R169 ;  /* 0x000000ffffa98224 */ /* 0x000fe400078e0aa9 */
[----:B------:R-:W-:Y:S03]  /*26df0*/  @!P2 IADD3 R170, -R170, RZ, RZ ;  /* 0x000000ffaaaaa210 */ /* 0x000fe60007ffe1ff */
[C---:B------:R-:W-:Y:S02]  /*26e00*/  SEL R169, R0.reuse, R169, !P1 ;  /* 0x000000a900a97207 */ /* 0x040fe40004800000 */
[----:B------:R-:W-:Y:S02]  /*26e10*/  SEL R0, R0, R170, !P1 ;  /* 0x000000aa00007207 */ /* 0x000fe40004800000 */
[CC--:B------:R-:W-:Y:S01]  /*26e20*/  LEA R174, P1, R169.reuse, R220.reuse, 0x2 ;  /* 0x000000dca9ae7211 */ /* 0x0c0fe200078210ff */
[----:B------:R-:W2:Y:S01]  /*26e30*/  LD.E.64 R170, desc[UR4][R2.64+0x38] ;  /* 0x0000380402aa7980 */ /* 0x000ea2000c101b00 */
[C---:B------:R-:W-:Y:S02]  /*26e40*/  LEA R172, P0, R0.reuse, R220, 0x2 ;  /* 0x000000dc00ac7211 */ /* 0x040fe400078010ff */
[-C--:B------:R-:W-:Y:S02]  /*26e50*/  LEA.HI.X.SX32 R175, R169, R221.reuse, 0x2, P1 ;  /* 0x000000dda9af7211 */ /* 0x080fe400008f16ff */
[C---:B------:R-:W-:Y:S01]  /*26e60*/  LEA.HI.X.SX32 R173, R0.reuse, R221, 0x2, P0 ;  /* 0x000000dd00ad7211 */ /* 0x040fe200000f16ff */
[----:B------:R-:W-:Y:S03]  /*26e70*/  IMAD.IADD R0, R0, 0x1, -R169 ;  /* 0x0000000100007824 */ /* 0x000fe600078e0aa9 */
[----:B------:R-:W3:Y:S01]  /*26e80*/  LD.E R175, desc[UR4][R174.64] ;  /* 0x00000004aeaf7980 */ /* 0x000ee2000c101900 */
[----:B------:R-:W-:Y:S05]  /*26e90*/  IMAD R168, R168, R0, -0x100 ;  /* 0xffffff00a8a87424 */ /* 0x000fea00078e0200 */
[----:B------:R-:W-:Y:S01]  /*26ea0*/  SHF.R.S32.HI R169, RZ, 0x1f, R168 ;  /* 0x0000001fffa97819 */ /* 0x000fe200000114a8 */
[----:B------:R-:W3:Y:S04]  /*26eb0*/  LD.E R174, desc[UR4][R172.64] ;  /* 0x00000004acae7980 */ /* 0x000ee8000c101900 */
[----:B------:R-:W4:Y:S01]  /*26ec0*/  LD.E.64 R172, desc[UR4][R2.64+0x20] ;  /* 0x0000200402ac7980 */ /* 0x000f22000c101b00 */
[-C--:B--2---:R-:W-:Y:S04]  /*26ed0*/  IMAD R0, R171, R168.reuse, RZ ;  /* 0x000000a8ab007224 */ /* 0x084fe800078e02ff */
[C---:B------:R-:W-:Y:S02]  /*26ee0*/  IMAD R0, R170.reuse, R169, R0 ;  /* 0x000000a9aa007224 */ /* 0x040fe400078e0200 */
[----:B------:R-:W-:Y:S05]  /*26ef0*/  IMAD.WIDE.U32 R168, R170, R168, RZ ;  /* 0x000000a8aaa87225 */ /* 0x000fea00078e00ff */
[----:B------:R-:W-:Y:S01]  /*26f00*/  IADD3 R169, R169, R0, RZ ;  /* 0x00000000a9a97210 */ /* 0x000fe20007ffe0ff */
[----:B---3--:R-:W-:Y:S05]  /*26f10*/  IMAD.IADD R174, R175, 0x1, -R174 ;  /* 0x00000001afae7824 */ /* 0x008fea00078e0aae */
[----:B------:R-:W-:Y:S01]  /*26f20*/  SHF.R.S32.HI R175, RZ, 0x1f, R174 ;  /* 0x0000001fffaf7819 */ /* 0x000fe200000114ae */
[----:B----4-:R-:W-:Y:S02]  /*26f30*/  IMAD R0, R173, R174, RZ ;  /* 0x000000aead007224 */ /* 0x010fe400078e02ff */
[----:B------:R-:W-:Y:S04]  /*26f40*/  IMAD.WIDE.U32 R170, R174, R172, R168 ;  /* 0x000000acaeaa7225 */ /* 0x000fe800078e00a8 */
[----:B------:R-:W-:Y:S01]  /*26f50*/  IMAD R168, R172, R175, R0 ;  /* 0x000000afaca87224 */ /* 0x000fe200078e0200 */
[----:B------:R-:W-:Y:S03]  /*26f60*/  MOV R0, R170 ;  /* 0x000000aa00007202 */ /* 0x000fe60000000f00 */
[----:B------:R-:W-:Y:S01]  /*26f70*/  IMAD.IADD R168, R171, 0x1, R168 ;  /* 0x00000001aba87824 */ /* 0x000fe200078e02a8 */
[----:B------:R-:W-:Y:S05]  /*26f80*/  BRA `(.L_x_1188) ;  /* 0x00000000000c7947 */ /* 0x000fea0003800000 */
.L_x_1187:
[----:B------:R-:W2:Y:S02]  /*26f90*/  LD.E R0, desc[UR4][R2.64+0x38] ;  /* 0x0000380402007980 */ /* 0x000ea4000c101900 */
[----:B--2---:R-:W-:Y:S04]  /*26fa0*/  LEA R0, -R0, RZ, 0x8 ;  /* 0x000000ff00007211 */ /* 0x004fe800078e41ff */
[----:B------:R-:W-:Y:S02]  /*26fb0*/  SHF.R.S32.HI R168, RZ, 0x1f, R0 ;  /* 0x0000001fffa87819 */ /* 0x000fe40000011400 */
.L_x_1188:
[----:B------:R-:W-:Y:S05]  /*26fc0*/  BSYNC B0 ;  /* 0x0000000000007941 */ /* 0x000fea0003800000 */
.L_x_1186:
[----:B------:R-:W2:Y:S01]  /*26fd0*/  LDL R192, [R1+0x128] ;  /* 0x0001280001c07983 */ /* 0x000ea20000100800 */
[----:B------:R-:W-:Y:S01]  /*26fe0*/  ISETP.GE.AND P0, PT, R132, R251, PT ;  /* 0x000000fb8400720c */ /* 0x000fe20003f06270 */
[C---:B------:R-:W-:Y:S01]  /*26ff0*/  IMAD.SHL.U32 R169, R190.reuse, 0x10, RZ ;  /* 0x00000010bea97824 */ /* 0x040fe200078e00ff */
[----:B------:R-:W-:Y:S01]  /*27000*/  SHF.L.U64.HI R170, R190, 0x4, R191 ;  /* 0x00000004beaa7819 */ /* 0x000fe200000102bf */
[----:B------:R-:W3:Y:S04]  /*27010*/  LDL R198, [R1+0x12c] ;  /* 0x00012c0001c67983 */ /* 0x000ee80000100800 */
[----:B------:R-:W4:Y:S04]  /*27020*/  LDL.64 R196, [R1+0x80] ;  /* 0x0000800001c47983 */ /* 0x000f280000100a00 */
[----:B------:R-:W5:Y:S02]  /*27030*/  LDL R193, [R1+0xe8] ;  /* 0x0000e80001c17983 */ /* 0x000f640000100800 */
[----:B------:R-:W-:Y:S02]  /*27040*/  @!P0 IADD3 R169, P1, R0, R169, RZ ;  /* 0x000000a900a98210 */ /* 0x000fe40007f3e0ff */
[----:B------:R-:W5:Y:S03]  /*27050*/  LDL R189, [R1+0x120] ;  /* 0x0001200001bd7983 */ /* 0x000f660000100800 */
[----:B------:R-:W-:Y:S01]  /*27060*/  @!P0 IMAD.X R170, R168, 0x1, R170, P1 ;  /* 0x00000001a8aa8824 */ /* 0x000fe200008e06aa */
[----:B------:R-:W5:Y:S01]  /*27070*/  LDL R175, [R1+0x124] ;  /* 0x0001240001af7983 */ /* 0x000f620000100800 */
[CC--:B------:R-:W-:Y:S03]  /*27080*/  @!P0 LEA R172, P1, R169.reuse, R222.reuse, 0x1 ;  /* 0x000000dea9ac8211 */ /* 0x0c0fe600078208ff */
[----:B------:R-:W5:Y:S01]  /*27090*/  LDL.64 R194, [R1+0x78] ;  /* 0x0000780001c27983 */ /* 0x000f620000100a00 */
[-C--:B------:R-:W-:Y:S02]  /*270a0*/  @!P0 LEA.HI.X R173, R169, R223.reuse, R170, 0x1, P1 ;  /* 0x000000dfa9ad8211 */ /* 0x080fe400008f0caa */
[C---:B------:R-:W-:Y:S01]  /*270b0*/  LEA R170, P1, R0.reuse, R222, 0x1 ;  /* 0x000000de00aa7211 */ /* 0x040fe200078208ff */
[----:B------:R-:W5:Y:S03]  /*270c0*/  LDL R174, [R1+0xe4] ;  /* 0x0000e40001ae7983 */ /* 0x000f660000100800 */
[CC--:B------:R-:W-:Y:S01]  /*270d0*/  LEA.HI.X R171, R0.reuse, R223.reuse, R168, 0x1, P1 ;  /* 0x000000df00ab7211 */ /* 0x0c0fe200008f0ca8 */
[----:B------:R-:W5:Y:S04]  /*270e0*/  LDL.64 R200, [R1+0x70] ;  /* 0x0000700001c87983 */ /* 0x000f680000100a00 */
[----:B------:R-:W5:Y:S04]  /*270f0*/  LDL R204, [R1+0xd4] ;  /* 0x0000d40001cc7983 */ /* 0x000f680000100800 */
[----:B------:R-:W5:Y:S04]  /*27100*/  LDL.64 R202, [R1+0x50] ;  /* 0x0000500001ca7983 */ /* 0x000f680000100a00 */
[----:B------:R1:W-:Y:S04]  /*27110*/  @P0 STS.128 [R188+0x2000], RZ ;  /* 0x002000ffbc000388 */ /* 0x0003e80000000c00 */
[----:B------:R-:W-:Y:S01]  /*27120*/  @!PT LDS RZ, [RZ] ;  /* 0x00000000fffff984 */ /* 0x000fe20000000800 */
[----:B------:R-:W-:Y:S01]  /*27130*/  @!PT LDS RZ, [RZ] ;  /* 0x00000000fffff984 */ /* 0x000fe20000000800 */
[----:B------:R-:W-:Y:S01]  /*27140*/  @!PT LDS RZ, [RZ] ;  /* 0x00000000fffff984 */ /* 0x000fe20000000800 */
[----:B------:R-:W-:Y:S04]  /*27150*/  @!P0 LDGSTS.E.BYPASS.LTC128B.128 [R188+0x2000], desc[UR4][R170.64] ;  /* 0x02000000aabc8fae */ /* 0x000fe8000b901d44 */
[----:B------:R1:W-:Y:S04]  /*27160*/  @P0 STS.128 [R188+0x2800], RZ ;  /* 0x002800ffbc000388 */ /* 0x0003e80000000c00 */
[----:B------:R-:W-:Y:S01]  /*27170*/  @!PT LDS RZ, [RZ] ;  /* 0x00000000fffff984 */ /* 0x000fe20000000800 */
[----:B------:R-:W-:Y:S01]  /*27180*/  @!PT LDS RZ, [RZ] ;  /* 0x00000000fffff984 */ /* 0x000fe20000000800 */
[----:B------:R-:W-:Y:S01]  /*27190*/  @!PT LDS RZ, [RZ] ;  /* 0x00000000fffff984 */ /* 0x000fe20000000800 */
[----:B------:R3:W-:Y:S04]  /*271a0*/  @!P0 LDGSTS.E.BYPASS.LTC128B.128 [R188+0x2800], desc[UR4][R172.64] ;  /* 0x02800000acbc8fae */ /* 0x0007e8000b901d44 */
[----:B------:R1:W-:Y:S01]  /*271b0*/  @P0 STS.128 [R188+0x3000], RZ ;  /* 0x003000ffbc000388 */ /* 0x0003e20000000c00 */
[----:B--2---:R-:W-:Y:S03]  /*271c0*/  @!P0 IADD3 R169, P1, R0, R192, RZ ;  /* 0x000000c000a98210 */ /* 0x004fe60007f3e0ff */
[----:B------:R-:W2:Y:S02]  /*271d0*/  LDL R192, [R1+0xe0] ;  /* 0x0000e00001c07983 */ /* 0x000ea40000100800 */
[----:B---3--:R-:W-:Y:S01]  /*271e0*/  @!P0 IMAD.X R173, R168, 0x1, R198, P1 ;  /* 0x00000001a8ad8824 */ /* 0x008fe200008e06c6 */
[C---:B------:R-:W-:Y:S01]  /*271f0*/  @!P0 LEA R172, P1, R169.reuse, R222, 0x1 ;  /* 0x000000dea9ac8211 */ /* 0x040fe200078208ff */
[----:B------:R-:W3:Y:S03]  /*27200*/  LDL.64 R198, [R1+0x68] ;  /* 0x0000680001c67983 */ /* 0x000ee60000100a00 */
[-C--:B------:R-:W-:Y:S02]  /*27210*/  @!P0 LEA.HI.X R173, R169, R223.reuse, R173, 0x1, P1 ;  /* 0x000000dfa9ad8211 */ /* 0x080fe400008f0cad */
[----:B----4-:R-:W-:Y:S02]  /*27220*/  @!P0 IADD3 R169, P1, R0, R196, RZ ;  /* 0x000000c400a98210 */ /* 0x010fe40007f3e0ff */
[----:B------:R-:W4:Y:S04]  /*27230*/  LDL R196, [R1+0xdc] ;  /* 0x0000dc0001c47983 */ /* 0x000f280000100800 */
[----:B------:R-:W-:Y:S01]  /*27240*/  @!PT LDS RZ, [RZ] ;  /* 0x00000000fffff984 */ /* 0x000fe20000000800 */
[----:B------:R-:W-:Y:S01]  /*27250*/  @!PT LDS RZ, [RZ] ;  /* 0x00000000fffff984 */ /* 0x000fe20000000800 */
[----:B------:R-:W-:Y:S01]  /*27260*/  @!PT LDS RZ, [RZ] ;  /* 0x00000000fffff984 */ /* 0x000fe20000000800 */
[----:B------:R5:W-:Y:S04]  /*27270*/  @!P0 LDGSTS.E.BYPASS.LTC128B.128 [R188+0x3000], desc[UR4][R172.64] ;  /* 0x03000000acbc8fae */ /* 0x000be8000b901d44 */
[----:B------:R1:W-:Y:S01]  /*27280*/  @P0 STS.128 [R188+0x3800], RZ ;  /* 0x003800ffbc000388 */ /* 0x0003e20000000c00 */
[----:B-----5:R-:W-:Y:S01]  /*27290*/  @!P0 IMAD.X R173, R168, 0x1, R193, P1 ;  /* 0x00000001a8ad8824 */ /* 0x020fe200008e06c1 */
[CC--:B------:R-:W-:Y:S04]  /*272a0*/  @!P0 LEA R172, P1, R169.reuse, R222.reuse, 0x1 ;  /* 0x000000dea9ac8211 */ /* 0x0c0fe800078208ff */
[----:B------:R-:W-:Y:S02]  /*272b0*/  @!P0 LEA.HI.X R173, R169, R223, R173, 0x1, P1 ;  /* 0x000000dfa9ad8211 */ /* 0x000fe400008f0cad */
[----:B------:R-:W-:Y:S02]  /*272c0*/  @!P0 IADD3 R169, P1, R0, R189, RZ ;  /* 0x000000bd00a98210 */ /* 0x000fe40007f3e0ff */
[----:B------:R-:W5:Y:S04]  /*272d0*/  LDL R189, [R1+0x118] ;  /* 0x0001180001bd7983 */ /* 0x000f680000100800 */
[----:B------:R-:W-:Y:S01]  /*272e0*/  @!PT LDS RZ, [RZ] ;  /* 0x00000000fffff984 */ /* 0x000fe20000000800 */
[----:B------:R-:W-:Y:S01]  /*272f0*/  @!PT LDS RZ, [RZ] ;  /* 0x00000000fffff984 */ /* 0x000fe20000000800 */
[----:B------:R-:W-:Y:S01]  /*27300*/  @!PT LDS RZ, [RZ] ;  /* 0x00000000fffff984 */ /* 0x000fe20000000800 */
[----:B------:R1:W-:Y:S04]  /*27310*/  @!P0 LDGSTS.E.BYPASS.LTC128B.128 [R188+0x3800], desc[UR4][R172.64] ;  /* 0x03800000acbc8fae */ /* 0x0003e8000b901d44 */
[----:B------:R1:W-:Y:S02]  /*27320*/  @P0 STS.128 [R188+0x4000], RZ ;  /* 0x004000ffbc000388 */ /* 0x0003e40000000c00 */
[----:B-1----:R-:W-:Y:S01]  /*27330*/  @!P0 IMAD.X R173, R168, 0x1, R175, P1 ;  /* 0x00000001a8ad8824 */ /* 0x002fe200008e06af */
[C---:B------:R-:W-:Y:S01]  /*27340*/  @!P0 LEA R172, P1, R169.reuse, R222, 0x1 ;  /* 0x000000dea9ac8211 */ /* 0x040fe200078208ff */
[----:B------:R-:W5:Y:S03]  /*27350*/  LDL R175, [R1+0x11c] ;  /* 0x00011c0001af7983 */ /* 0x000f660000100800 */
[-C--:B------:R-:W-:Y:S02]  /*27360*/  @!P0 LEA.HI.X R173, R169, R223.reuse, R173, 0x1, P1 ;  /* 0x000000dfa9ad8211 */ /* 0x080fe400008f0cad */
[----:B------:R-:W-:Y:S02]  /*27370*/  @!P0 IADD3 R169, P1, R0, R194, RZ ;  /* 0x000000c200a98210 */ /* 0x000fe40007f3e0ff */
[----:B------:R-:W5:Y:S04]  /*27380*/  LDL.64 R194, [R1+0x60] ;  /* 0x0000600001c27983 */ /* 0x000f680000100a00 */
        /* <DEDUP_REMOVED lines=15> */
[----:B------:R1:W-:Y:S01]  /*27480*/  @P0 STS.128 [R188+0x5000], RZ ;  /* 0x005000ffbc000388 */ /* 0x0003e20000000c00 */
[----:B--2---:R-:W-:Y:S01]  /*27490*/  @!P0 IMAD.X R173, R168, 0x1, R192, P1 ;  /* 0x00000001a8ad8824 */ /* 0x004fe200008e06c0 */
[C---:B------:R-:W-:Y:S02]  /*274a0*/  @!P0 LEA R172, P1, R169.reuse, R222, 0x1 ;  /* 0x000000dea9ac8211 */ /* 0x040fe400078208ff */
[----:B------:R-:W2:Y:S02]  /*274b0*/  LDL.64 R192, [R1+0x58] ;  /* 0x0000580001c07983 */ /* 0x000ea40000100a00 */
[-C--:B------:R-:W-:Y:S02]  /*274c0*/  @!P0 LEA.HI.X R173, R169, R223.reuse, R173, 0x1, P1 ;  /* 0x000000dfa9ad8211 */ /* 0x080fe400008f0cad */
[----:B---3--:R-:W3:Y:S01]  /*274d0*/  LDL R199, [R1+0xd0] ;  /* 0x0000d00001c77983 */ /* 0x008ee20000100800 */
[----:B------:R-:W-:Y:S03]  /*274e0*/  @!P0 IADD3 R169, P1, R0, R198, RZ ;  /* 0x000000c600a98210 */ /* 0x000fe60007f3e0ff */
[----:B------:R-:W3:Y:S04]  /*274f0*/  LDL R198, [R1+0xcc] ;  /* 0x0000cc0001c67983 */ /* 0x000ee80000100800 */
[----:B------:R-:W-:Y:S01]  /*27500*/  @!PT LDS RZ, [RZ] ;  /* 0x00000000fffff984 */ /* 0x000fe20000000800 */
[----:B------:R-:W-:Y:S01]  /*27510*/  @!PT LDS RZ, [RZ] ;  /* 0x00000000fffff984 */ /* 0x000fe20000000800 */
[----:B------:R-:W-:Y:S01]  /*27520*/  @!PT LDS RZ, [RZ] ;  /* 0x00000000fffff984 */ /* 0x000fe20000000800 */
[----:B------:R4:W-:Y:S04]  /*27530*/  @!P0 LDGSTS.E.BYPASS.LTC128B.128 [R188+0x5000], desc[UR4][R172.64] ;  /* 0x05000000acbc8fae */ /* 0x0009e8000b901d44 */
[----:B------:R1:W-:Y:S01]  /*27540*/  @P0 STS.128 [R188+0x5800], RZ ;  /* 0x005800ffbc000388 */ /* 0x0003e20000000c00 */
[----:B----4-:R-:W-:Y:S01]  /*27550*/  @!P0 IMAD.X R173, R168, 0x1, R196, P1 ;  /* 0x00000001a8ad8824 */ /* 0x010fe200008e06c4 */
[CC--:B------:R-:W-:Y:S02]  /*27560*/  @!P0 LEA R172, P1, R169.reuse, R222.reuse, 0x1 ;  /* 0x000000dea9ac8211 */ /* 0x0c0fe400078208ff */
[----:B------:R-:W4:Y:S02]  /*27570*/  LDL.64 R196, [R1+0x40] ;  /* 0x0000400001c47983 */ /* 0x000f240000100a00 */
[----:B------:R-:W-:Y:S05]  /*27580*/  @!P0 LEA.HI.X R173, R169, R223, R173, 0x1, P1 ;  /* 0x000000dfa9ad8211 */ /* 0x000fea00008f0cad */
[----:B------:R-:W-:Y:S01]  /*27590*/  @!PT LDS RZ, [RZ] ;  /* 0x00000000fffff984 */ /* 0x000fe20000000800 */
[----:B------:R-:W-:Y:S01]  /*275a0*/  @!PT LDS RZ, [RZ] ;  /* 0x00000000fffff984 */ /* 0x000fe20000000800 */
[----:B------:R-:W-:Y:S01]  /*275b0*/  @!PT LDS RZ, [RZ] ;  /* 0x00000000fffff984 */ /* 0x000fe20000000800 */
[----:B------:R1:W-:Y:S01]  /*275c0*/  @!P0 LDGSTS.E.BYPASS.LTC128B.128 [R188+0x5800], desc[UR4][R172.64] ;  /* 0x05800000acbc8fae */ /* 0x0003e2000b901d44 */
[----:B-----5:R-:W-:Y:S03]  /*275d0*/  @!P0 IADD3 R169, P1, R0, R189, RZ ;  /* 0x000000bd00a98210 */ /* 0x020fe60007f3e0ff */
[----:B------:R-:W5:Y:S04]  /*275e0*/  LDL R189, [R1+0xc8] ;  /* 0x0000c80001bd7983 */ /* 0x000f680000100800 */
        /* <DEDUP_REMOVED lines=15> */
[-C--:B------:R-:W-:Y:S05]  /*276e0*/  @!P0 LEA.HI.X R173, R169, R223.reuse, R173, 0x1, P1 ;  /* 0x000000dfa9ad8211 */ /* 0x080fea00008f0cad */
[----:B------:R-:W-:Y:S01]  /*276f0*/  @!PT LDS RZ, [RZ] ;  /* 0x00000000fffff984 */ /* 0x000fe20000000800 */
[----:B------:R-:W-:Y:S01]  /*27700*/  @!PT LDS RZ, [RZ] ;  /* 0x00000000fffff984 */ /* 0x000fe20000000800 */
[----:B------:R-:W-:Y:S01]  /*27710*/  @!PT LDS RZ, [RZ] ;  /* 0x00000000fffff984 */ /* 0x000fe20000000800 */
[----:B------:R1:W-:Y:S04]  /*27720*/  @!P0 LDGSTS.E.BYPASS.LTC128B.128 [R188+0x6800], desc[UR4][R172.64] ;  /* 0x06800000acbc8fae */ /* 0x0003e8000b901d44 */
[----:B------:R1:W-:Y:S01]  /*27730*/  @P0 STS.128 [R188+0x7000], RZ ;  /* 0x007000ffbc000388 */ /* 0x0003e20000000c00 */
[----:B--2---:R-:W-:Y:S03]  /*27740*/  @!P0 IADD3 R169, P1, R0, R192, RZ ;  /* 0x000000c000a98210 */ /* 0x004fe60007f3e0ff */
[----:B------:R-:W2:Y:S02]  /*27750*/  LDL.64 R192, [R1+0x30] ;  /* 0x0000300001c07983 */ /* 0x000ea40000100a00 */
[----:B-1----:R-:W-:Y:S01]  /*27760*/  @!P0 IMAD.X R173, R168, 0x1, R204, P1 ;  /* 0x00000001a8ad8824 */ /* 0x002fe200008e06cc */
[C---:B------:R-:W-:Y:S04]  /*27770*/  @!P0 LEA R172, P1, R169.reuse, R222, 0x1 ;  /* 0x000000dea9ac8211 */ /* 0x040fe800078208ff */
[-C--:B------:R-:W-:Y:S02]  /*27780*/  @!P0 LEA.HI.X R173, R169, R223.reuse, R173, 0x1, P1 ;  /* 0x000000dfa9ad8211 */ /* 0x080fe400008f0cad */
[----:B------:R-:W-:Y:S03]  /*27790*/  @!P0 IADD3 R169, P1, R0, R202, RZ ;  /* 0x000000ca00a98210 */ /* 0x000fe60007f3e0ff */
[----:B------:R-:W-:Y:S01]  /*277a0*/  @!PT LDS RZ, [RZ] ;  /* 0x00000000fffff984 */ /* 0x000fe20000000800 */
[----:B------:R-:W-:Y:S01]  /*277b0*/  @!PT LDS RZ, [RZ] ;  /* 0x00000000fffff984 */ /* 0x000fe20000000800 */
[----:B------:R-:W-:Y:S01]  /*277c0*/  @!PT LDS RZ, [RZ] ;  /* 0x00000000fffff984 */ /* 0x000fe20000000800 */
[----:B------:R3:W-:Y:S04]  /*277d0*/  @!P0 LDGSTS.E.BYPASS.LTC128B.128 [R188+0x7000], desc[UR4][R172.64] ;  /* 0x07000000acbc8fae */ /* 0x0007e8000b901d44 */
[----:B------:R1:W-:Y:S01]  /*277e0*/  @P0 STS.128 [R188+0x7800], RZ ;  /* 0x007800ffbc000388 */ /* 0x0003e20000000c00 */
[----:B---3--:R-:W-:Y:S01]  /*277f0*/  @!P0 IMAD.X R173, R168, 0x1, R199, P1 ;  /* 0x00000001a8ad8824 */ /* 0x008fe200008e06c7 */
        /* <DEDUP_REMOVED lines=11> */
[----:B----4-:R-:W-:Y:S03]  /*278b0*/  @!P0 IADD3 R169, P1, R0, R196, RZ ;  /* 0x000000c400a98210 */ /* 0x010fe60007f3e0ff */
[----:B------:R-:W-:Y:S01]  /*278c0*/  @!PT LDS RZ, [RZ] ;  /* 0x00000000fffff984 */ /* 0x000fe20000000800 */
[----:B------:R-:W-:Y:S01]  /*278d0*/  @!PT LDS RZ, [RZ] ;  /* 0x00000000fffff984 */ /* 0x000fe20000000800 */
[----:B------:R-:W-:Y:S01]  /*278e0*/  @!PT LDS RZ, [RZ] ;  /* 0x00000000fffff984 */ /* 0x000fe20000000800 */
[----:B------:R5:W-:Y:S04]  /*278f0*/  @!P0 LDGSTS.E.BYPASS.LTC128B.128 [R188+0x8000], desc[UR4][R172.64] ;  /* 0x08000000acbc8fae */ /* 0x000be8000b901d44 */
[----:B------:R1:W-:Y:S01]  /*27900*/  @P0 STS.128 [R188+0x8800], RZ ;  /* 0x008800ffbc000388 */ /* 0x0003e20000000c00 */
[----:B-----5:R-:W-:Y:S01]  /*27910*/  @!P0 IMAD.X R173, R168, 0x1, R189, P1 ;  /* 0x00000001a8ad8824 */ /* 0x020fe200008e06bd */
        /* <DEDUP_REMOVED lines=10> */
[-C--:B------:R-:W-:Y:S05]  /*279c0*/  @!P0 LEA.HI.X R173, R169, R223.reuse, R173, 0x1, P1 ;  /* 0x000000dfa9ad8211 */ /* 0x080fea00008f0cad */
[----:B------:R-:W-:Y:S01]  /*279d0*/  @!PT LDS RZ, [RZ] ;  /* 0x00000000fffff984 */ /* 0x000fe20000000800 */
[----:B------:R-:W-:Y:S01]  /*279e0*/  @!PT LDS RZ, [RZ] ;  /* 0x00000000fffff984 */ /* 0x000fe20000000800 */
[----:B------:R-:W-:Y:S01]  /*279f0*/  @!PT LDS RZ, [RZ] ;  /* 0x00000000fffff984 */ /* 0x000fe20000000800 */
[----:B------:R1:W-:Y:S04]  /*27a00*/  @!P0 LDGSTS.E.BYPASS.LTC128B.128 [R188+0x9000], desc[UR4][R172.64] ;  /* 0x09000000acbc8fae */ /* 0x0003e8000b901d44 */
[----:B------:R1:W-:Y:S01]  /*27a10*/  @P0 STS.128 [R188+0x9800], RZ ;  /* 0x009800ffbc000388 */ /* 0x0003e20000000c00 */
[----:B--2---:R-:W-:Y:S05]  /*27a20*/  @!P0 IADD3 R0, P1, R0, R192, RZ ;  /* 0x000000c000008210 */ /* 0x004fea0007f3e0ff */
[----:B------:R-:W-:Y:S01]  /*27a30*/  @!P0 IMAD.X R169, R168, 0x1, R174, P1 ;  /* 0x00000001a8a98824 */ /* 0x000fe200008e06ae */
[C---:B------:R-:W-:Y:S01]  /*27a40*/  @!P0 LEA R168, P1, R0.reuse, R222, 0x1 ;  /* 0x000000de00a88211 */ /* 0x040fe200078208ff */
[----:B------:R-:W-:Y:S03]  /*27a50*/  IMAD.MOV.U32 R222, RZ, RZ, R170 ;  /* 0x000000ffffde7224 */ /* 0x000fe600078e00aa */
[----:B------:R-:W-:Y:S01]  /*27a60*/  @!P0 LEA.HI.X R169, R0, R223, R169, 0x1, P1 ;  /* 0x000000df00a98211 */ /* 0x000fe200008f0ca9 */
[----:B------:R-:W-:Y:S04]  /*27a70*/  IMAD.MOV.U32 R223, RZ, RZ, R171 ;  /* 0x000000ffffdf7224 */ /* 0x000fe800078e00ab */
[----:B------:R-:W-:Y:S01]  /*27a80*/  @!PT LDS RZ, [RZ] ;  /* 0x00000000fffff984 */ /* 0x000fe20000000800 */
[----:B------:R-:W-:Y:S01]  /*27a90*/  @!PT LDS RZ, [RZ] ;  /* 0x00000000fffff984 */ /* 0x000fe20000000800 */
[----:B------:R-:W-:Y:S01]  /*27aa0*/  @!PT LDS RZ, [RZ] ;  /* 0x00000000fffff984 */ /* 0x000fe20000000800 */
[----:B------:R1:W-:Y:S04]  /*27ab0*/  @!P0 LDGSTS.E.BYPASS.LTC128B.128 [R188+0x9800], desc[UR4][R168.64] ;  /* 0x09800000a8bc8fae */ /* 0x0003e8000b901d44 */
[----:B------:R-:W0:Y:S02]  /*27ac0*/  LDGDEPBAR ;  /* 0x00000000000079af */ /* 0x000e240000000000 */
.L_x_1185:
[----:B------:R-:W-:Y:S05]  /*27ad0*/  BSYNC B1 ;  /* 0x0000000000017941 */ /* 0x000fea0003800000 */
.L_x_1184:
[----:B------:R2:W1:Y:S02]  /*27ae0*/  LD.E R0, desc[UR4][R2.64+0xdc] ;  /* 0x0000dc0402007980 */ /* 0x000464000c101900 */
[----:B--2---:R-:W-:Y:S04]  /*27af0*/  FMNMX.FTZ R2, R6, R134, !PT ;  /* 0x0000008606027209 */ /* 0x004fe80007810000 */
[----:B------:R-:W-:Y:S04]  /*27b00*/  FMNMX.FTZ R2, R7, R2, !PT ;  /* 0x0000000207027209 */ /* 0x000fe80007810000 */
        /* <DEDUP_REMOVED lines=61> */
[----:B------:R-:W-:Y:S05]  /*27ee0*/  FMNMX.FTZ R2, R131, R2, !PT ;  /* 0x0000000283027209 */ /* 0x000fea0007810000 */
[----:B------:R-:W2:Y:S02]  /*27ef0*/  SHFL.BFLY PT, R3, R2, 0x2, 0x1f ;  /* 0x0c401f0002037f89 */ /* 0x000ea400000e0000 */
[----:B--2---:R-:W-:Y:S06]  /*27f00*/  FMNMX.FTZ R2, R2, R3, !PT ;  /* 0x0000000302027209 */ /* 0x004fec0007810000 */
[----:B------:R-:W2:Y:S02]  /*27f10*/  SHFL.BFLY PT, R3, R2, 0x1, 0x1f ;  /* 0x0c201f0002037f89 */ /* 0x000ea400000e0000 */
[----:B--2---:R-:W-:Y:S04]  /*27f20*/  FMNMX.FTZ R3, R2, R3, !PT ;  /* 0x0000000302037209 */ /* 0x004fe80007810000 */
[C---:B------:R-:W-:Y:S01]  /*27f30*/  FSETP.NEU.FTZ.AND P0, PT, R3.reuse, -INF , PT ;  /* 0xff8000000300780b */ /* 0x040fe20003f1d000 */
[C---:B-1----:R-:W-:Y:S01]  /*27f40*/  FMUL.FTZ R169, R0.reuse, R3 ;  /* 0x0000000300a97220 */ /* 0x042fe20000410000 */
[----:B------:R-:W-:Y:S04]  /*27f50*/  FADD.FTZ R2, -R3, R134 ;  /* 0x0000008603027221 */ /* 0x000fe80000010100 */
[----:B------:R-:W-:Y:S01]  /*27f60*/  FSEL R169, R169, RZ, P0 ;  /* 0x000000ffa9a97208 */ /* 0x000fe20000000000 */
[----:B------:R-:W-:Y:S04]  /*27f70*/  FMUL.FTZ R2, R0, R2 ;  /* 0x0000000200027220 */ /* 0x000fe80000410000 */
[-CC-:B------:R-:W-:Y:S01]  /*27f80*/  FFMA.FTZ R198, R38, R0.reuse, -R169.reuse ;  /* 0x0000000026c67223 */ /* 0x180fe200000108a9 */
[-CC-:B------:R-:W-:Y:S01]  /*27f90*/  FFMA.FTZ R6, R6, R0.reuse, -R169.reuse ;  /* 0x0000000006067223 */ /* 0x180fe200000108a9 */
[----:B------:R-:W1:Y:S01]  /*27fa0*/  MUFU.EX2 R2, R2 ;  /* 0x0000000200027308 */ /* 0x000e620000000800 */
[----:B------:R-:W2:Y:S01]  /*27fb0*/  LDL.LU R38, [R1] ;  /* 0x0000000001267983 */ /* 0x000ea20000300800 */
[-CC-:B------:R-:W-:Y:S01]  /*27fc0*/  FFMA.FTZ R207, R47, R0.reuse, -R169.reuse ;  /* 0x000000002fcf7223 */ /* 0x180fe200000108a9 */
[-CC-:B------:R-:W-:Y:S01]  /*27fd0*/  FFMA.FTZ R208, R46, R0.reuse, -R169.reuse ;  /* 0x000000002ed07223 */ /* 0x180fe200000108a9 */
[-CC-:B------:R-:W-:Y:S01]  /*27fe0*/  FFMA.FTZ R197, R34, R0.reuse, -R169.reuse ;  /* 0x0000000022c57223 */ /* 0x180fe200000108a9 */
[-CC-:B------:R-:W-:Y:S01]  /*27ff0*/  FFMA.FTZ R134, R10, R0.reuse, -R169.reuse ;  /* 0x000000000a867223 */ /* 0x180fe200000108a9 */
[-CC-:B------:R-:W-:Y:S01]  /*28000*/  FFMA.FTZ R170, R11, R0.reuse, -R169.reuse ;  /* 0x000000000baa7223 */ /* 0x180fe200000108a9 */
[-CC-:B------:R-:W-:Y:S03]  /*28010*/  FFMA.FTZ R173, R18, R0.reuse, -R169.reuse ;  /* 0x0000000012ad7223 */ /* 0x180fe600000108a9 */
[----:B------:R3:W2:Y:S01]  /*28020*/  MUFU.EX2 R47, R6 ;  /* 0x00000006002f7308 */ /* 0x0006a20000000800 */
[-CC-:B------:R-:W-:Y:S01]  /*28030*/  FFMA.FTZ R172, R19, R0.reuse, -R169.reuse ;  /* 0x0000000013ac7223 */ /* 0x180fe200000108a9 */
[-CC-:B------:R-:W-:Y:S01]  /*28040*/  FFMA.FTZ R175, R22, R0.reuse, -R169.reuse ;  /* 0x0000000016af7223 */ /* 0x180fe200000108a9 */
[-CC-:B------:R-:W-:Y:S01]  /*28050*/  FFMA.FTZ R168, R7, R0.reuse, -R169.reuse ;  /* 0x0000000007a87223 */ /* 0x180fe200000108a9 */
[-CC-:B------:R-:W-:Y:S01]  /*28060*/  FFMA.FTZ R171, R14, R0.reuse, -R169.reuse ;  /* 0x000000000eab7223 */ /* 0x180fe200000108a9 */
[-CC-:B------:R-:W-:Y:S01]  /*28070*/  FFMA.FTZ R174, R15, R0.reuse, -R169.reuse ;  /* 0x000000000fae7223 */ /* 0x180fe200000108a9 */
[-CC-:B------:R-:W-:Y:S01]  /*28080*/  FFMA.FTZ R193, R23, R0.reuse, -R169.reuse ;  /* 0x0000000017c17223 */ /* 0x180fe200000108a9 */
[-CC-:B------:R-:W-:Y:S01]  /*28090*/  FFMA.FTZ R192, R26, R0.reuse, -R169.reuse ;  /* 0x000000001ac07223 */ /* 0x180fe200000108a9 */
[--C-:B------:R-:W-:Y:S01]  /*280a0*/  FFMA.FTZ R189, R27, R0, -R169.reuse ;  /* 0x000000001bbd7223 */ /* 0x100fe200000108a9 */
[----:B-1----:R-:W-:Y:S01]  /*280b0*/  FMUL.FTZ R34, R2, R138 ;  /* 0x0000008a02227220 */ /* 0x002fe20000410000 */
[-CC-:B------:R-:W-:Y:S01]  /*280c0*/  FFMA.FTZ R194, R30, R0.reuse, -R169.reuse ;  /* 0x000000001ec27223 */ /* 0x180fe200000108a9 */
[----:B------:R-:W4:Y:S01]  /*280d0*/  LDL.LU R138, [R1+0x4] ;  /* 0x00000400018a7983 */ /* 0x000f220000300800 */
[-CC-:B------:R-:W-:Y:S01]  /*280e0*/  FFMA.FTZ R195, R31, R0.reuse, -R169.reuse ;  /* 0x000000001fc37223 */ /* 0x180fe200000108a9 */
[--C-:B------:R-:W-:Y:S01]  /*280f0*/  FFMA.FTZ R196, R35, R0, -R169.reuse ;  /* 0x0000000023c47223 */ /* 0x100fe200000108a9 */
[C---:B------:R-:W-:Y:S01]  /*28100*/  FMUL.FTZ R10, R2.reuse, R162 ;  /* 0x000000a2020a7220 */ /* 0x040fe20000410000 */
[C---:B------:R-:W-:Y:S01]  /*28110*/  FMUL.FTZ R11, R2.reuse, R163 ;  /* 0x000000a3020b7220 */ /* 0x040fe20000410000 */
[C---:B------:R-:W-:Y:S01]  /*28120*/  FMUL.FTZ R18, R2.reuse, R154 ;  /* 0x0000009a02127220 */ /* 0x040fe20000410000 */
[C---:B------:R-:W-:Y:S01]  /*28130*/  FMUL.FTZ R19, R2.reuse, R155 ;  /* 0x0000009b02137220 */ /* 0x040fe20000410000 */
[C---:B---3--:R-:W-:Y:S01]  /*28140*/  FMUL.FTZ R6, R2.reuse, R166 ;  /* 0x000000a602067220 */ /* 0x048fe20000410000 */
        /* <DEDUP_REMOVED lines=10> */
[-CC-:B------:R-:W-:Y:S01]  /*281f0*/  FFMA.FTZ R199, R39, R0.reuse, -R169.reuse ;  /* 0x0000000027c77223 */ /* 0x180fe200000108a9 */
        /* <DEDUP_REMOVED lines=12> */
[----:B------:R-:W-:Y:S01]  /*282c0*/  MUFU.EX2 R43, R170 ;  /* 0x000000aa002b7308 */ /* 0x000fe20000000800 */
        /* <DEDUP_REMOVED lines=31> */
[----:B------:R-:W-:Y:S01]  /*284c0*/  FFMA.FTZ R169, R131, R0, -R169 ;  /* 0x0000000083a97223 */ /* 0x000fe200000108a9 */
[----:B--2---:R-:W-:Y:S01]  /*284d0*/  FFMA.FTZ R46, R2, R38, R47 ;  /* 0x00000026022e7223 */ /* 0x004fe2000001002f */
        /* <DEDUP_REMOVED lines=64> */
[----:B------:R-:W1:Y:S02]  /*288e0*/  SHFL.BFLY PT, R2, R38, 0x2, 0x1f ;  /* 0x0c401f0026027f89 */ /* 0x000e6400000e0000 */
[----:B-1----:R-:W-:Y:S06]  /*288f0*/  FMNMX.FTZ R38, R38, R2, !PT ;  /* 0x0000000226267209 */ /* 0x002fec0007810000 */
[----:B------:R-:W1:Y:S02]  /*28900*/  SHFL.BFLY PT, R2, R38, 0x1, 0x1f ;  /* 0x0c201f0026027f89 */ /* 0x000e6400000e0000 */
[----:B-1----:R-:W-:Y:S04]  /*28910*/  FMNMX.FTZ R38, R38, R2, !PT ;  /* 0x0000000226267209 */ /* 0x002fe80007810000 */
[----:B------:R-:W-:Y:S01]  /*28920*/  FSETP.NEU.FTZ.AND P0, PT, R38, -INF , PT ;  /* 0xff8000002600780b */ /* 0x000fe20003f1d000 */
[----:B------:R-:W-:Y:S01]  /*28930*/  FMUL.FTZ R39, R0, R38 ;  /* 0x0000002600277220 */ /* 0x000fe20000410000 */
[----:B------:R-:W-:Y:S04]  /*28940*/  FADD.FTZ R2, -R38, R135 ;  /* 0x0000008726027221 */ /* 0x000fe80000010100 */
[----:B------:R-:W-:Y:S01]  /*28950*/  FSEL R39, R39, RZ, P0 ;  /* 0x000000ff27277208 */ /* 0x000fe20000000000 */
[----:B------:R-:W-:Y:S01]  /*28960*/  FMUL.FTZ R2, R0, R2 ;  /* 0x0000000200027220 */ /* 0x000fe20000410000 */
[----:B------:R-:W-:Y:S03]  /*28970*/  ISETP.GT.AND P0, PT, R252, 0x1, PT ;  /* 0x00000001fc00780c */ /* 0x000fe60003f04270 */
[-CC-:B------:R-:W-:Y:S01]  /*28980*/  FFMA.FTZ R82, R41, R0.reuse, -R39.reuse ;  /* 0x0000000029527223 */ /* 0x180fe20000010827 */
[-CC-:B------:R-:W-:Y:S01]  /*28990*/  FFMA.FTZ R91, R44, R0.reuse, -R39.reuse ;  /* 0x000000002c5b7223 */ /* 0x180fe20000010827 */
[----:B------:R-:W1:Y:S01]  /*289a0*/  MUFU.EX2 R41, R168 ;  /* 0x000000a800297308 */ /* 0x000e620000000800 */
[-CC-:B------:R-:W-:Y:S01]  /*289b0*/  FFMA.FTZ R42, R4, R0.reuse, -R39.reuse ;  /* 0x00000000042a7223 */ /* 0x180fe20000010827 */
[-CC-:B------:R-:W-:Y:S01]  /*289c0*/  FFMA.FTZ R87, R45, R0.reuse, -R39.reuse ;  /* 0x000000002d577223 */ /* 0x180fe20000010827 */
[-CC-:B------:R-:W-:Y:S01]  /*289d0*/  FFMA.FTZ R54, R5, R0.reuse, -R39.reuse ;  /* 0x0000000005367223 */ /* 0x180fe20000010827 */
[-CC-:B------:R-:W-:Y:S01]  /*289e0*/  FFMA.FTZ R51, R8, R0.reuse, -R39.reuse ;  /* 0x0000000008337223 */ /* 0x180fe20000010827 */
[-CC-:B------:R-:W-:Y:S01]  /*289f0*/  FFMA.FTZ R50, R9, R0.reuse, -R39.reuse ;  /* 0x0000000009327223 */ /* 0x180fe20000010827 */
[-CC-:B------:R-:W-:Y:S01]  /*28a00*/  FFMA.FTZ R58, R16, R0.reuse, -R39.reuse ;  /* 0x00000000103a7223 */ /* 0x180fe20000010827 */
[-CC-:B------:R-:W-:Y:S03]  /*28a10*/  FFMA.FTZ R55, R17, R0.reuse, -R39.reuse ;  /* 0x0000000011377223 */ /* 0x180fe60000010827 */
[----:B------:R-:W2:Y:S01]  /*28a20*/  MUFU.EX2 R2, R2 ;  /* 0x0000000200027308 */ /* 0x000ea20000000800 */
[-CC-:B------:R-:W-:Y:S01]  /*28a30*/  FFMA.FTZ R62, R12, R0.reuse, -R39.reuse ;  /* 0x000000000c3e7223 */ /* 0x180fe20000010827 */
[-CC-:B------:R-:W-:Y:S01]  /*28a40*/  FFMA.FTZ R59, R13, R0.reuse, -R39.reuse ;  /* 0x000000000d3b7223 */ /* 0x180fe20000010827 */
[-CC-:B------:R-:W-:Y:S01]  /*28a50*/  FFMA.FTZ R67, R21, R0.reuse, -R39.reuse ;  /* 0x0000000015437223 */ /* 0x180fe20000010827 */
[-CC-:B------:R-:W-:Y:S01]  /*28a60*/  FFMA.FTZ R66, R24, R0.reuse, -R39.reuse ;  /* 0x0000000018427223 */ /* 0x180fe20000010827 */
[-CC-:B------:R-:W-:Y:S01]  /*28a70*/  FFMA.FTZ R63, R25, R0.reuse, -R39.reuse ;  /* 0x00000000193f7223 */ /* 0x180fe20000010827 */
[-CC-:B------:R-:W-:Y:S01]  /*28a80*/  FFMA.FTZ R83, R48, R0.reuse, -R39.reuse ;  /* 0x0000000030537223 */ /* 0x180fe20000010827 */
[-CC-:B------:R-:W-:Y:S03]  /*28a90*/  FFMA.FTZ R79, R49, R0.reuse, -R39.reuse ;  /* 0x00000000314f7223 */ /* 0x180fe60000010827 */
[----:B------:R-:W3:Y:S01]  /*28aa0*/  MUFU.EX2 R5, R134 ;  /* 0x0000008600057308 */ /* 0x000ee20000000800 */
[C---:B-1----:R-:W-:Y:S01]  /*28ab0*/  FADD.FTZ R4, R41.reuse, R46 ;  /* 0x0000002e29047221 */ /* 0x042fe20000010000 */
[----:B------:R-:W-:Y:S01]  /*28ac0*/  F2FP.BF16.F32.PACK_AB R41, R41, R47 ;  /* 0x0000002f2929723e */ /* 0x000fe200000010ff */
[-CC-:B------:R-:W-:Y:S01]  /*28ad0*/  FFMA.FTZ R86, R40, R0.reuse, -R39.reuse ;  /* 0x0000000028567223 */ /* 0x180fe20000010827 */
[----:B------:R-:W1:Y:S01]  /*28ae0*/  LDSM.16.MT88.4 R44, [R178+0xa000] ;  /* 0x00a00000b22c783b */ /* 0x000e620000004200 */
[-CC-:B------:R-:W-:Y:S01]  /*28af0*/  FFMA.FTZ R98, R53, R0.reuse, -R39.reuse ;  /* 0x0000000035627223 */ /* 0x180fe20000010827 */
[-CC-:B------:R-:W-:Y:S01]  /*28b00*/  FFMA.FTZ R99, R56, R0.reuse, -R39.reuse ;  /* 0x0000000038637223 */ /* 0x180fe20000010827 */
[--C-:B------:R-:W-:Y:S03]  /*28b10*/  FFMA.FTZ R102, R57, R0, -R39.reuse ;  /* 0x0000000039667223 */ /* 0x100fe60000010827 */
[----:B------:R-:W4:Y:S01]  /*28b20*/  MUFU.EX2 R40, R42 ;  /* 0x0000002a00287308 */ /* 0x000f220000000800 */
[C---:B--2---:R-:W-:Y:S01]  /*28b30*/  FMUL.FTZ R16, R2.reuse, R152 ;  /* 0x0000009802107220 */ /* 0x044fe20000410000 */
[----:B------:R-:W-:Y:S01]  /*28b40*/  FMUL.FTZ R17, R2, R153 ;  /* 0x0000009902117220 */ /* 0x000fe20000410000 */
[-CC-:B------:R-:W-:Y:S01]  /*28b50*/  FFMA.FTZ R103, R60, R0.reuse, -R39.reuse ;  /* 0x000000003c677223 */ /* 0x180fe20000010827 */
[-CC-:B------:R-:W-:Y:S01]  /*28b60*/  FFMA.FTZ R106, R61, R0.reuse, -R39.reuse ;  /* 0x000000003d6a7223 */ /* 0x180fe20000010827 */
[--C-:B------:R-:W-:Y:S01]  /*28b70*/  FFMA.FTZ R110, R65, R0, -R39.reuse ;  /* 0x00000000416e7223 */ /* 0x100fe20000010827 */
[C---:B------:R-:W-:Y:S01]  /*28b80*/  FMUL.FTZ R8, R2.reuse, R160 ;  /* 0x000000a002087220 */ /* 0x040fe20000410000 */
[----:B------:R-:W-:Y:S03]  /*28b90*/  FMUL.FTZ R9, R2, R161 ;  /* 0x000000a102097220 */ /* 0x000fe60000410000 */
[----:B------:R-:W-:Y:S01]  /*28ba0*/  MUFU.EX2 R151, R54 ;  /* 0x0000003600977308 */ /* 0x000fe20000000800 */
[----:B------:R-:W-:Y:S01]  /*28bb0*/  LDSM.16.MT88.4 R160, [R178+0x11800] ;  /* 0x01180000b2a0783b */ /* 0x000fe20000004200 */
[-CC-:B------:R-:W-:Y:S01]  /*28bc0*/  FFMA.FTZ R70, R20, R0.reuse, -R39.reuse ;  /* 0x0000000014467223 */ /* 0x180fe20000010827 */
[-CC-:B------:R-:W-:Y:S01]  /*28bd0*/  FFMA.FTZ R71, R32, R0.reuse, -R39.reuse ;  /* 0x0000000020477223 */ /* 0x180fe20000010827 */
[-CC-:B------:R-:W-:Y:S01]  /*28be0*/  FFMA.FTZ R95, R52, R0.reuse, -R39.reuse ;  /* 0x00000000345f7223 */ /* 0x180fe20000010827 */
[-CC-:B------:R-:W-:Y:S01]  /*28bf0*/  FFMA.FTZ R107, R64, R0.reuse, -R39.reuse ;  /* 0x00000000406b7223 */ /* 0x180fe20000010827 */
[-CC-:B------:R-:W-:Y:S01]  /*28c00*/  FFMA.FTZ R111, R68, R0.reuse, -R39.reuse ;  /* 0x00000000446f7223 */ /* 0x180fe20000010827 */
[--C-:B------:R-:W-:Y:S03]  /*28c10*/  FFMA.FTZ R114, R69, R0, -R39.reuse ;  /* 0x0000000045727223 */ /* 0x100fe60000010827 */
[----:B------:R-:W-:Y:S01]  /*28c20*/  MUFU.EX2 R152, R51 ;  /* 0x0000003300987308 */ /* 0x000fe20000000800 */
[C---:B------:R-:W-:Y:S01]  /*28c30*/  FMUL.FTZ R12, R2.reuse, R156 ;  /* 0x0000009c020c7220 */ /* 0x040fe20000410000 */
[C---:B------:R-:W-:Y:S01]  /*28c40*/  FMUL.FTZ R13, R2.reuse, R157 ;  /* 0x0000009d020d7220 */ /* 0x040fe20000410000 */
[C---:B------:R-:W-:Y:S01]  /*28c50*/  FMUL.FTZ R20, R2.reuse, R148 ;  /* 0x0000009402147220 */ /* 0x040fe20000410000 */
[C---:B------:R-:W-:Y:S01]  /*28c60*/  FMUL.FTZ R21, R2.reuse, R149 ;  /* 0x0000009502157220 */ /* 0x040fe20000410000 */
[C---:B------:R-:W-:Y:S01]  /*28c70*/  FMUL.FTZ R24, R2.reuse, R144 ;  /* 0x0000009002187220 */ /* 0x040fe20000410000 */
[C---:B------:R-:W-:Y:S01]  /*28c80*/  FMUL.FTZ R25, R2.reuse, R145 ;  /* 0x0000009102197220 */ /* 0x040fe20000410000 */
[----:B------:R-:W-:Y:S03]  /*28c90*/  FMUL.FTZ R32, R2, R136 ;  /* 0x0000008802207220 */ /* 0x000fe60000410000 */
[----:B------:R-:W2:Y:S01]  /*28ca0*/  MUFU.EX2 R153, R50 ;  /* 0x0000003200997308 */ /* 0x000ea20000000800 */
[----:B---3--:R-:W-:Y:S01]  /*28cb0*/  FADD.FTZ R4, R5, R4 ;  /* 0x0000000405047221 */ /* 0x008fe20000010000 */
[-CC-:B------:R-:W-:Y:S01]  /*28cc0*/  FFMA.FTZ R75, R28, R0.reuse, -R39.reuse ;  /* 0x000000001c4b7223 */ /* 0x180fe20000010827 */
[-CC-:B------:R-:W-:Y:S01]  /*28cd0*/  FFMA.FTZ R74, R29, R0.reuse, -R39.reuse ;  /* 0x000000001d4a7223 */ /* 0x180fe20000010827 */
[-CC-:B------:R-:W-:Y:S01]  /*28ce0*/  FFMA.FTZ R78, R33, R0.reuse, -R39.reuse ;  /* 0x00000000214e7223 */ /* 0x180fe20000010827 */
[-CC-:B------:R-:W-:Y:S01]  /*28cf0*/  FFMA.FTZ R94, R36, R0.reuse, -R39.reuse ;  /* 0x00000000245e7223 */ /* 0x180fe20000010827 */
[-CC-:B------:R-:W-:Y:S01]  /*28d00*/  FFMA.FTZ R90, R37, R0.reuse, -R39.reuse ;  /* 0x00000000255a7223 */ /* 0x180fe20000010827 */
[-CC-:B------:R-:W-:Y:S03]  /*28d10*/  FFMA.FTZ R84, R84, R0.reuse, -R39.reuse ;  /* 0x0000000054547223 */ /* 0x180fe60000010827 */
[----:B------:R-:W3:Y:S01]  /*28d20*/  MUFU.EX2 R36, R171 ;  /* 0x000000ab00247308 */ /* 0x000ee20000000800 */
[-CC-:B------:R-:W-:Y:S01]  /*28d30*/  FFMA.FTZ R85, R85, R0.reuse, -R39.reuse ;  /* 0x0000000055557223 */ /* 0x180fe20000010827 */
[-CC-:B------:R-:W-:Y:S01]  /*28d40*/  FFMA.FTZ R88, R88, R0.reuse, -R39.reuse ;  /* 0x0000000058587223 */ /* 0x180fe20000010827 */
[-CC-:B------:R-:W-:Y:S01]  /*28d50*/  FFMA.FTZ R89, R89, R0.reuse, -R39.reuse ;  /* 0x0000000059597223 */ /* 0x180fe20000010827 */
[-CC-:B------:R-:W-:Y:S01]  /*28d60*/  FFMA.FTZ R100, R100, R0.reuse, -R39.reuse ;  /* 0x0000000064647223 */ /* 0x180fe20000010827 */
[-CC-:B------:R-:W-:Y:S01]  /*28d70*/  FFMA.FTZ R101, R101, R0.reuse, -R39.reuse ;  /* 0x0000000065657223 */ /* 0x180fe20000010827 */
[-CC-:B------:R-:W-:Y:S01]  /*28d80*/  FFMA.FTZ R104, R104, R0.reuse, -R39.reuse ;  /* 0x0000000068687223 */ /* 0x180fe20000010827 */
[-CC-:B------:R-:W-:Y:S03]  /*28d90*/  FFMA.FTZ R105, R105, R0.reuse, -R39.reuse ;  /* 0x0000000069697223 */ /* 0x180fe60000010827 */
[----:B------:R-:W-:Y:S01]  /*28da0*/  MUFU.EX2 R147, R62 ;  /* 0x0000003e00937308 */ /* 0x000fe20000000800 */
[-CC-:B------:R-:W-:Y:S01]  /*28db0*/  FFMA.FTZ R108, R108, R0.reuse, -R39.reuse ;  /* 0x000000006c6c7223 */ /* 0x180fe20000010827 */
[-CC-:B------:R-:W-:Y:S01]  /*28dc0*/  FFMA.FTZ R109, R109, R0.reuse, -R39.reuse ;  /* 0x000000006d6d7223 */ /* 0x180fe20000010827 */
[-CC-:B------:R-:W-:Y:S01]  /*28dd0*/  FFMA.FTZ R112, R112, R0.reuse, -R39.reuse ;  /* 0x0000000070707223 */ /* 0x180fe20000010827 */
[-CC-:B------:R-:W-:Y:S01]  /*28de0*/  FFMA.FTZ R113, R113, R0.reuse, -R39.reuse ;  /* 0x0000000071717223 */ /* 0x180fe20000010827 */
[-CC-:B------:R-:W-:Y:S01]  /*28df0*/  FFMA.FTZ R115, R72, R0.reuse, -R39.reuse ;  /* 0x0000000048737223 */ /* 0x180fe20000010827 */
[-CC-:B------:R-:W-:Y:S01]  /*28e00*/  FFMA.FTZ R118, R73, R0.reuse, -R39.reuse ;  /* 0x0000000049767223 */ /* 0x180fe20000010827 */
[-CC-:B------:R-:W-:Y:S03]  /*28e10*/  FFMA.FTZ R119, R76, R0.reuse, -R39.reuse ;  /* 0x000000004c777223 */ /* 0x180fe60000010827 */
[----:B------:R-:W5:Y:S01]  /*28e20*/  MUFU.EX2 R148, R59 ;  /* 0x0000003b00947308 */ /* 0x000f620000000800 */
[-CC-:B------:R-:W-:Y:S01]  /*28e30*/  FFMA.FTZ R122, R77, R0.reuse, -R39.reuse ;  /* 0x000000004d7a7223 */ /* 0x180fe20000010827 */
[-CC-:B------:R-:W-:Y:S01]  /*28e40*/  FFMA.FTZ R123, R80, R0.reuse, -R39.reuse ;  /* 0x00000000507b7223 */ /* 0x180fe20000010827 */
[-CC-:B------:R-:W-:Y:S01]  /*28e50*/  FFMA.FTZ R126, R81, R0.reuse, -R39.reuse ;  /* 0x00000000517e7223 */ /* 0x180fe20000010827 */
[-CC-:B------:R-:W-:Y:S01]  /*28e60*/  FFMA.FTZ R92, R92, R0.reuse, -R39.reuse ;  /* 0x000000005c5c7223 */ /* 0x180fe20000010827 */
[-CC-:B------:R-:W-:Y:S01]  /*28e70*/  FFMA.FTZ R93, R93, R0.reuse, -R39.reuse ;  /* 0x000000005d5d7223 */ /* 0x180fe20000010827 */
[-CC-:B------:R-:W-:Y:S01]  /*28e80*/  FFMA.FTZ R96, R96, R0.reuse, -R39.reuse ;  /* 0x0000000060607223 */ /* 0x180fe20000010827 */
[-CC-:B------:R-:W-:Y:S03]  /*28e90*/  FFMA.FTZ R127, R97, R0.reuse, -R39.reuse ;  /* 0x00000000617f7223 */ /* 0x180fe60000010827 */
[----:B------:R5:W-:Y:S01]  /*28ea0*/  MUFU.EX2 R149, R58 ;  /* 0x0000003a00957308 */ /* 0x000be20000000800 */
        /* <DEDUP_REMOVED lines=8> */
[----:B------:R-:W-:Y:S01]  /*28f30*/  FFMA.FTZ R39, R129, R0, -R39 ;  /* 0x0000000081277223 */ /* 0x000fe20000010827 */
[C---:B------:R-:W-:Y:S01]  /*28f40*/  FADD.FTZ R0, R43.reuse, R4 ;  /* 0x000000042b007221 */ /* 0x040fe20000010000 */
[----:B------:R-:W-:Y:S01]  /*28f50*/  F2FP.BF16.F32.PACK_AB R43, R43, R5 ;  /* 0x000000052b2b723e */ /* 0x000fe200000010ff */
[C---:B----4-:R-:W-:Y:S01]  /*28f60*/  FFMA.FTZ R97, R2.reuse, R138, R40 ;  /* 0x0000008a02617223 */ /* 0x050fe20000010028 */
[----:B--2---:R-:W-:Y:S01]  /*28f70*/  F2FP.BF16.F32.PACK_AB R42, R153, R152 ;  /* 0x00000098992a723e */ /* 0x004fe200000010ff */
[C---:B------:R-:W-:Y:S01]  /*28f80*/  FMUL.FTZ R4, R2.reuse, R164 ;  /* 0x000000a402047220 */ /* 0x040fe20000410000 */
[C---:B------:R-:W-:Y:S03]  /*28f90*/  FMUL.FTZ R5, R2.reuse, R165 ;  /* 0x000000a502057220 */ /* 0x040fe60000410000 */
[----:B------:R-:W-:Y:S01]  /*28fa0*/  MUFU.EX2 R52, R175 ;  /* 0x000000af00347308 */ /* 0x000fe20000000800 */
[----:B------:R-:W-:Y:S01]  /*28fb0*/  F2FP.BF16.F32.PACK_AB R40, R151, R40 ;  /* 0x000000289728723e */ /* 0x000fe200000010ff */
[----:B------:R-:W-:Y:S01]  /*28fc0*/  LDSM.16.MT88.4 R48, [R181+0xa800] ;  /* 0x00a80000b530783b */ /* 0x000fe20000004200 */
[C---:B------:R-:W-:Y:S01]  /*28fd0*/  FMUL.FTZ R28, R2.reuse, R140 ;  /* 0x0000008c021c7220 */ /* 0x040fe20000410000 */
[C---:B------:R-:W-:Y:S01]  /*28fe0*/  FMUL.FTZ R29, R2.reuse, R141 ;  /* 0x0000008d021d7220 */ /* 0x040fe20000410000 */
[----:B------:R-:W-:Y:S01]  /*28ff0*/  FMUL.FTZ R33, R2, R137 ;  /* 0x0000008902217220 */ /* 0x000fe20000410000 */
[----:B---3--:R-:W-:Y:S04]  /*29000*/  FADD.FTZ R0, R36, R0 ;  /* 0x0000000024007221 */ /* 0x008fe80000010000 */
[----:B------:R-:W-:Y:S01]  /*29010*/  MUFU.EX2 R2, R173 ;  /* 0x000000ad00027308 */ /* 0x000fe20000000800 */
[C---:B-1----:R-:W-:Y:S01]  /*29020*/  HMMA.16816.F32.BF16 R4, R40.reuse, R44, R4 ;  /* 0x0000002c2804723c */ /* 0x042fe20000041804 */
[----:B-----5:R-:W-:Y:S05]  /*29030*/  LDSM.16.MT88.4 R56, [R178+0xb800] ;  /* 0x00b80000b238783b */ /* 0x020fea0000004200 */
[C---:B------:R-:W-:Y:S03]  /*29040*/  HMMA.16816.F32.BF16 R8, R40.reuse, R46, R8 ;  /* 0x0000002e2808723c */ /* 0x040fe60000041808 */
[----:B------:R-:W-:Y:S01]  /*29050*/  MUFU.EX2 R37, R192 ;  /* 0x000000c000257308 */ /* 0x000fe20000000800 */
[----:B------:R-:W1:Y:S09]  /*29060*/  LDSM.16.MT88.4 R44, [R181+0xa000] ;  /* 0x00a00000b52c783b */ /* 0x000e720000004200 */
[----:B------:R-:W-:Y:S10]  /*29070*/  MUFU.EX2 R143, R70 ;  /* 0x00000046008f7308 */ /* 0x000ff40000000800 */
[----:B------:R-:W-:Y:S10]  /*29080*/  MUFU.EX2 R144, R67 ;  /* 0x0000004300907308 */ /* 0x000ff40000000800 */
[----:B------:R-:W-:Y:S10]  /*29090*/  MUFU.EX2 R145, R66 ;  /* 0x0000004200917308 */ /* 0x000ff40000000800 */
[----:B------:R2:W-:Y:S10]  /*290a0*/  MUFU.EX2 R146, R63 ;  /* 0x0000003f00927308 */ /* 0x0005f40000000800 */
[----:B------:R-:W-:Y:S01]  /*290b0*/  MUFU.EX2 R129, R75 ;  /* 0x0000004b00817308 */ /* 0x000fe20000000800 */
[C---:B-1----:R-:W-:Y:S09]  /*290c0*/  HMMA.16816.F32.BF16 R12, R40.reuse, R44, R12 ;  /* 0x0000002c280c723c */ /* 0x042ff2000004180c */
[----:B------:R-:W-:Y:S01]  /*290d0*/  MUFU.EX2 R137, R74 ;  /* 0x0000004a00897308 */ /* 0x000fe20000000800 */
[C---:B------:R-:W-:Y:S01]  /*290e0*/  HMMA.16816.F32.BF16 R16, R40.reuse, R46, R16 ;  /* 0x0000002e2810723c */ /* 0x040fe20000041810 */
[----:B------:R-:W1:Y:S08]  /*290f0*/  LDSM.16.MT88.4 R44, [R179+0xa000] ;  /* 0x00a00000b32c783b */ /* 0x000e700000004200 */
[----:B------:R-:W-:Y:S01]  /*29100*/  MUFU.EX2 R138, R71 ;  /* 0x00000047008a7308 */ /* 0x000fe20000000800 */
[----:B--2---:R-:W-:Y:S09]  /*29110*/  LDSM.16.MT88.4 R60, [R179+0xc000] ;  /* 0x00c00000b33c783b */ /* 0x004ff20000004200 */
[----:B------:R-:W-:Y:S10]  /*29120*/  MUFU.EX2 R139, R78 ;  /* 0x0000004e008b7308 */ /* 0x000ff40000000800 */
[----:B------:R-:W-:Y:S10]  /*29130*/  MUFU.EX2 R64, R198 ;  /* 0x000000c600407308 */ /* 0x000ff40000000800 */
[----:B------:R-:W-:Y:S10]  /*29140*/  MUFU.EX2 R124, R94 ;  /* 0x0000005e007c7308 */ /* 0x000ff40000000800 */
[----:B------:R-:W-:Y:S01]  /*29150*/  MUFU.EX2 R125, R90 ;  /* 0x0000005a007d7308 */ /* 0x000fe20000000800 */
[C---:B-1----:R-:W-:Y:S09]  /*29160*/  HMMA.16816.F32.BF16 R20, R40.reuse, R44, R20 ;  /* 0x0000002c2814723c */ /* 0x042ff20000041814 */
[----:B------:R-:W-:Y:S01]  /*29170*/  MUFU.EX2 R128, R86 ;  /* 0x0000005600807308 */ /* 0x000fe20000000800 */
[C---:B------:R-:W-:Y:S01]  /*29180*/  HMMA.16816.F32.BF16 R24, R40.reuse, R46, R24 ;  /* 0x0000002e2818723c */ /* 0x040fe20000041818 */
[----:B------:R-:W1:Y:S08]  /*29190*/  LDSM.16.MT88.4 R44, [R180+0xa000] ;  /* 0x00a00000b42c783b */ /* 0x000e700000004200 */
[----:B------:R-:W-:Y:S10]  /*291a0*/  MUFU.EX2 R136, R82 ;  /* 0x0000005200887308 */ /* 0x000ff40000000800 */
[----:B------:R-:W-:Y:S10]  /*291b0*/  MUFU.EX2 R69, R208 ;  /* 0x000000d000457308 */ /* 0x000ff40000000800 */
[----:B------:R-:W-:Y:S10]  /*291c0*/  MUFU.EX2 R68, R207 ;  /* 0x000000cf00447308 */ /* 0x000ff40000000800 */
[----:B------:R-:W-:Y:S10]  /*291d0*/  MUFU.EX2 R71, R206 ;  /* 0x000000ce00477308 */ /* 0x000ff40000000800 */
[----:B------:R-:W-:Y:S01]  /*291e0*/  MUFU.EX2 R70, R205 ;  /* 0x000000cd00467308 */ /* 0x000fe20000000800 */
[C---:B-1----:R-:W-:Y:S09]  /*291f0*/  HMMA.16816.F32.BF16 R28, R40.reuse, R44, R28 ;  /* 0x0000002c281c723c */ /* 0x042ff2000004181c */
[----:B------:R-:W-:Y:S01]  /*29200*/  MUFU.EX2 R135, R91 ;  /* 0x0000005b00877308 */ /* 0x000fe20000000800 */
[----:B------:R-:W-:Y:S01]  /*29210*/  HMMA.16816.F32.BF16 R32, R40, R46, R32 ;  /* 0x0000002e2820723c */ /* 0x000fe20000041820 */
[----:B------:R-:W1:Y:S08]  /*29220*/  LDSM.16.MT88.4 R44, [R178+0xa800] ;  /* 0x00a80000b22c783b */ /* 0x000e700000004200 */
[----:B------:R-:W2:Y:S02]  /*29230*/  MUFU.EX2 R41, R174 ;  /* 0x000000ae00297308 */ /* 0x000ea40000000800 */
[----:B------:R-:W-:Y:S02]  /*29240*/  F2FP.BF16.F32.PACK_AB R40, R148, R147 ;  /* 0x000000939428723e */ /* 0x000fe400000010ff */
[----:B------:R-:W-:Y:S06]  /*29250*/  F2FP.BF16.F32.PACK_AB R42, R150, R149 ;  /* 0x00000095962a723e */ /* 0x000fec00000010ff */
[----:B------:R-:W3:Y:S10]  /*29260*/  MUFU.EX2 R43, R172 ;  /* 0x000000ac002b7308 */ /* 0x000ef40000000800 */
[----:B------:R-:W-:Y:S01]  /*29270*/  MUFU.EX2 R141, R87 ;  /* 0x00000057008d7308 */ /* 0x000fe20000000800 */
[C---:B--2---:R-:W-:Y:S01]  /*29280*/  FADD.FTZ R0, R41.reuse, R0 ;  /* 0x0000000029007221 */ /* 0x044fe20000010000 */
[----:B------:R-:W-:Y:S03]  /*29290*/  F2FP.BF16.F32.PACK_AB R41, R41, R36 ;  /* 0x000000242929723e */ /* 0x000fe600000010ff */
[----:B------:R-:W-:Y:S05]  /*292a0*/  FADD.FTZ R0, R2, R0 ;  /* 0x0000000002007221 */ /* 0x000fea0000010000 */
[----:B------:R-:W-:Y:S01]  /*292b0*/  MUFU.EX2 R36, R189 ;  /* 0x000000bd00247308 */ /* 0x000fe20000000800 */
[C---:B---3--:R-:W-:Y:S01]  /*292c0*/  FADD.FTZ R0, R43.reuse, R0 ;  /* 0x000000002b007221 */ /* 0x048fe20000010000 */
[----:B------:R-:W-:Y:S03]  /*292d0*/  F2FP.BF16.F32.PACK_AB R43, R43, R2 ;  /* 0x000000022b2b723e */ /* 0x000fe600000010ff */
[----:B------:R-:W-:Y:S05]  /*292e0*/  FADD.FTZ R0, R52, R0 ;  /* 0x0000000034007221 */ /* 0x000fea0000010000 */
[----:B------:R-:W2:Y:S01]  /*292f0*/  MUFU.EX2 R2, R193 ;  /* 0x000000c100027308 */ /* 0x000ea20000000800 */
[C---:B-1----:R-:W-:Y:S06]  /*29300*/  HMMA.16816.F32.BF16 R4, R40.reuse, R44, R4 ;  /* 0x0000002c2804723c */ /* 0x042fec0000041804 */
[C---:B------:R-:W-:Y:S03]  /*29310*/  HMMA.16816.F32.BF16 R8, R40.reuse, R46, R8 ;  /* 0x0000002e2808723c */ /* 0x040fe60000041808 */
[----:B------:R-:W-:Y:S01]  /*29320*/  MUFU.EX2 R140, R83 ;  /* 0x00000053008c7308 */ /* 0x000fe20000000800 */
[----:B------:R-:W1:Y:S02]  /*29330*/  LDSM.16.MT88.4 R44, [R179+0xa800] ;  /* 0x00a80000b32c783b */ /* 0x000e640000004200 */
[C---:B------:R-:W-:Y:S07]  /*29340*/  HMMA.16816.F32.BF16 R12, R40.reuse, R48, R12 ;  /* 0x00000030280c723c */ /* 0x040fee000004180c */
[----:B------:R-:W-:Y:S01]  /*29350*/  MUFU.EX2 R142, R79 ;  /* 0x0000004f008e7308 */ /* 0x000fe20000000800 */
[----:B--2---:R-:W-:Y:S01]  /*29360*/  FADD.FTZ R0, R2, R0 ;  /* 0x0000000002007221 */ /* 0x004fe20000010000 */
[C---:B------:R-:W-:Y:S01]  /*29370*/  HMMA.16816.F32.BF16 R16, R40.reuse, R50, R16 ;  /* 0x000000322810723c */ /* 0x040fe20000041810 */
[----:B------:R-:W2:Y:S07]  /*29380*/  LDSM.16.MT88.4 R48, [R180+0xa800] ;  /* 0x00a80000b430783b */ /* 0x000eae0000004200 */
[----:B------:R-:W-:Y:S03]  /*29390*/  MUFU.EX2 R73, R204 ;  /* 0x000000cc00497308 */ /* 0x000fe60000000800 */
[----:B------:R-:W-:Y:S04]  /*293a0*/  FADD.FTZ R0, R37, R0 ;  /* 0x0000000025007221 */ /* 0x000fe80000010000 */
[----:B------:R-:W-:Y:S03]  /*293b0*/  FADD.FTZ R0, R36, R0 ;  /* 0x0000000024007221 */ /* 0x000fe60000010000 */
[----:B------:R-:W-:Y:S10]  /*293c0*/  MUFU.EX2 R94, R84 ;  /* 0x00000054005e7308 */ /* 0x000ff40000000800 */
[----:B------:R-:W-:Y:S10]  /*293d0*/  MUFU.EX2 R91, R85 ;  /* 0x00000055005b7308 */ /* 0x000ff40000000800 */
[----:B------:R-:W-:Y:S01]  /*293e0*/  MUFU.EX2 R90, R88 ;  /* 0x00000058005a7308 */ /* 0x000fe20000000800 */
[C---:B-1----:R-:W-:Y:S06]  /*293f0*/  HMMA.16816.F32.BF16 R20, R40.reuse, R44, R20 ;  /* 0x0000002c2814723c */ /* 0x042fec0000041814 */
[C---:B------:R-:W-:Y:S01]  /*29400*/  HMMA.16816.F32.BF16 R24, R40.reuse, R46, R24 ;  /* 0x0000002e2818723c */ /* 0x040fe20000041818 */
[----:B------:R-:W1:Y:S02]  /*29410*/  LDSM.16.MT88.4 R44, [R178+0xb000] ;  /* 0x00b00000b22c783b */ /* 0x000e640000004200 */
[----:B------:R-:W-:Y:S03]  /*29420*/  MUFU.EX2 R89, R89 ;  /* 0x0000005900597308 */ /* 0x000fe60000000800 */
[C---:B--2---:R-:W-:Y:S07]  /*29430*/  HMMA.16816.F32.BF16 R28, R40.reuse, R48, R28 ;  /* 0x00000030281c723c */ /* 0x044fee000004181c */
[----:B------:R-:W-:Y:S01]  /*29440*/  MUFU.EX2 R84, R100 ;  /* 0x0000006400547308 */ /* 0x000fe20000000800 */
[----:B------:R-:W-:Y:S01]  /*29450*/  HMMA.16816.F32.BF16 R32, R40, R50, R32 ;  /* 0x000000322820723c */ /* 0x000fe20000041820 */
[----:B------:R-:W2:Y:S08]  /*29460*/  LDSM.16.MT88.4 R48, [R181+0xb000] ;  /* 0x00b00000b530783b */ /* 0x000eb00000004200 */
[----:B------:R-:W-:Y:S02]  /*29470*/  MUFU.EX2 R83, R104 ;  /* 0x0000006800537308 */ /* 0x000fe40000000800 */
[----:B------:R-:W-:Y:S02]  /*29480*/  F2FP.BF16.F32.PACK_AB R41, R2, R52 ;  /* 0x000000340229723e */ /* 0x000fe400000010ff */
[----:B------:R-:W3:Y:S01]  /*29490*/  LDSM.16.MT88.4 R52, [R179+0xb000] ;  /* 0x00b00000b334783b */ /* 0x000ee20000004200 */
[----:B------:R-:W-:Y:S02]  /*294a0*/  F2FP.BF16.F32.PACK_AB R43, R36, R37 ;  /* 0x00000025242b723e */ /* 0x000fe400000010ff */
[----:B------:R-:W-:Y:S03]  /*294b0*/  F2FP.BF16.F32.PACK_AB R40, R144, R143 ;  /* 0x0000008f9028723e */ /* 0x000fe600000010ff */
[----:B------:R-:W4:Y:S01]  /*294c0*/  MUFU.EX2 R36, R194 ;  /* 0x000000c200247308 */ /* 0x000f220000000800 */
[----:B------:R-:W-:Y:S09]  /*294d0*/  F2FP.BF16.F32.PACK_AB R42, R146, R145 ;  /* 0x00000091922a723e */ /* 0x000ff200000010ff */
[----:B------:R-:W-:Y:S01]  /*294e0*/  MUFU.EX2 R37, R199 ;  /* 0x000000c700257308 */ /* 0x000fe20000000800 */
[C---:B-1----:R-:W-:Y:S09]  /*294f0*/  HMMA.16816.F32.BF16 R4, R40.reuse, R44, R4 ;  /* 0x0000002c2804723c */ /* 0x042ff20000041804 */
[----:B------:R-:W-:Y:S02]  /*29500*/  MUFU.EX2 R39, R39 ;  /* 0x0000002700277308 */ /* 0x000fe40000000800 */
[----:B----4-:R-:W-:Y:S01]  /*29510*/  FADD.FTZ R0, R36, R0 ;  /* 0x0000000024007221 */ /* 0x010fe20000010000 */
[C---:B------:R-:W-:Y:S01]  /*29520*/  HMMA.16816.F32.BF16 R8, R40.reuse, R46, R8 ;  /* 0x0000002e2808723c */ /* 0x040fe20000041808 */
[----:B------:R-:W1:Y:S06]  /*29530*/  LDSM.16.MT88.4 R44, [R180+0xb000] ;  /* 0x00b00000b42c783b */ /* 0x000e6c0000004200 */
[----:B------:R-:W-:Y:S01]  /*29540*/  MUFU.EX2 R2, R197 ;  /* 0x000000c500027308 */ /* 0x000fe20000000800 */
[C---:B--2---:R-:W-:Y:S09]  /*29550*/  HMMA.16816.F32.BF16 R12, R40.reuse, R48, R12 ;  /* 0x00000030280c723c */ /* 0x044ff2000004180c */
[----:B------:R-:W2:Y:S01]  /*29560*/  MUFU.EX2 R49, R195 ;  /* 0x000000c300317308 */ /* 0x000ea20000000800 */
[C---:B------:R-:W-:Y:S03]  /*29570*/  HMMA.16816.F32.BF16 R16, R40.reuse, R50, R16 ;  /* 0x000000322810723c */ /* 0x040fe60000041810 */
[----:B------:R-:W-:Y:S03]  /*29580*/  F2FP.BF16.F32.PACK_AB R48, R137, R129 ;  /* 0x000000818930723e */ /* 0x000fe600000010ff */
[C---:B---3--:R-:W-:Y:S03]  /*29590*/  HMMA.16816.F32.BF16 R20, R40.reuse, R52, R20 ;  /* 0x000000342814723c */ /* 0x048fe60000041814 */
[----:B------:R-:W3:Y:S02]  /*295a0*/  MUFU.EX2 R51, R196 ;  /* 0x000000c400337308 */ /* 0x000ee40000000800 */
[----:B------:R-:W-:Y:S01]  /*295b0*/  F2FP.BF16.F32.PACK_AB R50, R139, R138 ;  /* 0x0000008a8b32723e */ /* 0x000fe200000010ff */
[C---:B------:R-:W-:Y:S01]  /*295c0*/  HMMA.16816.F32.BF16 R24, R40.reuse, R54, R24 ;  /* 0x000000362818723c */ /* 0x040fe20000041818 */
[----:B------:R-:W4:Y:S06]  /*295d0*/  LDSM.16.MT88.4 R52, [R181+0xb800] ;  /* 0x00b80000b534783b */ /* 0x000f2c0000004200 */
[----:B------:R-:W-:Y:S01]  /*295e0*/  MUFU.EX2 R72, R203 ;  /* 0x000000cb00487308 */ /* 0x000fe20000000800 */
[C---:B--2---:R-:W-:Y:S03]  /*295f0*/  FADD.FTZ R0, R49.reuse, R0 ;  /* 0x0000000031007221 */ /* 0x044fe60000010000 */
[----:B------:R-:W-:Y:S01]  /*29600*/  F2FP.BF16.F32.PACK_AB R49, R49, R36 ;  /* 0x000000243131723e */ /* 0x000fe200000010ff */
[----:B------:R-:W-:Y:S05]  /*29610*/  FADD.FTZ R0, R2, R0 ;  /* 0x0000000002007221 */ /* 0x000fea0000010000 */
[----:B------:R-:W2:Y:S01]  /*29620*/  MUFU.EX2 R36, R200 ;  /* 0x000000c800247308 */ /* 0x000ea20000000800 */
[C---:B---3--:R-:W-:Y:S01]  /*29630*/  FADD.FTZ R0, R51.reuse, R0 ;  /* 0x0000000033007221 */ /* 0x048fe20000010000 */
[----:B------:R-:W-:Y:S01]  /*29640*/  F2FP.BF16.F32.PACK_AB R51, R51, R2 ;  /* 0x000000023333723e */ /* 0x000fe200000010ff */
[C---:B-1----:R-:W-:Y:S03]  /*29650*/  HMMA.16816.F32.BF16 R28, R40.reuse, R44, R28 ;  /* 0x0000002c281c723c */ /* 0x042fe6000004181c */
[----:B------:R-:W-:Y:S04]  /*29660*/  FADD.FTZ R0, R64, R0 ;  /* 0x0000000040007221 */ /* 0x000fe80000010000 */
[----:B------:R-:W1:Y:S01]  /*29670*/  MUFU.EX2 R2, R209 ;  /* 0x000000d100027308 */ /* 0x000e620000000800 */
[----:B------:R-:W-:Y:S01]  /*29680*/  HMMA.16816.F32.BF16 R32, R40, R46, R32 ;  /* 0x0000002e2820723c */ /* 0x000fe20000041820 */
[----:B------:R-:W3:Y:S02]  /*29690*/  LDSM.16.MT88.4 R40, [R179+0xb800] ;  /* 0x00b80000b328783b */ /* 0x000ee40000004200 */
[----:B------:R-:W-:Y:S03]  /*296a0*/  FADD.FTZ R0, R37, R0 ;  /* 0x0000000025007221 */ /* 0x000fe60000010000 */
[C---:B------:R-:W-:Y:S03]  /*296b0*/  HMMA.16816.F32.BF16 R4, R48.reuse, R56, R4 ;  /* 0x000000383004723c */ /* 0x040fe60000041804 */
[----:B------:R-:W5:Y:S01]  /*296c0*/  MUFU.EX2 R75, R202 ;  /* 0x000000ca004b7308 */ /* 0x000f620000000800 */
[----:B------:R-:W5:Y:S01]  /*296d0*/  LDSM.16.MT88.4 R44, [R180+0xb800] ;  /* 0x00b80000b42c783b */ /* 0x000f620000004200 */
[----:B--2---:R-:W-:Y:S01]  /*296e0*/  FADD.FTZ R0, R36, R0 ;  /* 0x0000000024007221 */ /* 0x004fe20000010000 */
[C---:B------:R-:W-:Y:S07]  /*296f0*/  HMMA.16816.F32.BF16 R8, R48.reuse, R58, R8 ;  /* 0x0000003a3008723c */ /* 0x040fee0000041808 */
[----:B------:R-:W2:Y:S01]  /*29700*/  MUFU.EX2 R74, R201 ;  /* 0x000000c9004a7308 */ /* 0x000ea20000000800 */
[----:B------:R-:W-:Y:S01]  /*29710*/  LDSM.16.MT88.4 R56, [R181+0xc000] ;  /* 0x00c00000b538783b */ /* 0x000fe20000004200 */
[C---:B----4-:R-:W-:Y:S03]  /*29720*/  HMMA.16816.F32.BF16 R12, R48.reuse, R52, R12 ;  /* 0x00000034300c723c */ /* 0x050fe6000004180c */
[----:B-1----:R-:W-:Y:S03]  /*29730*/  FADD.FTZ R0, R2, R0 ;  /* 0x0000000002007221 */ /* 0x002fe60000010000 */
[C---:B------:R-:W-:Y:S01]  /*29740*/  HMMA.16816.F32.BF16 R16, R48.reuse, R54, R16 ;  /* 0x000000363010723c */ /* 0x040fe20000041810 */
[----:B------:R-:W1:Y:S01]  /*29750*/  LDSM.16.MT88.4 R52, [R178+0xc000] ;  /* 0x00c00000b234783b */ /* 0x000e620000004200 */
[----:B------:R-:W-:Y:S03]  /*29760*/  MUFU.EX2 R95, R95 ;  /* 0x0000005f005f7308 */ /* 0x000fe60000000800 */
[----:B------:R-:W-:Y:S07]  /*29770*/  FADD.FTZ R0, R69, R0 ;  /* 0x0000000045007221 */ /* 0x000fee0000010000 */
[----:B------:R-:W-:Y:S01]  /*29780*/  MUFU.EX2 R98, R98 ;  /* 0x0000006200627308 */ /* 0x000fe20000000800 */
[----:B------:R-:W-:Y:S04]  /*29790*/  FADD.FTZ R0, R68, R0 ;  /* 0x0000000044007221 */ /* 0x000fe80000010000 */
[----:B------:R-:W-:Y:S01]  /*297a0*/  FADD.FTZ R0, R71, R0 ;  /* 0x0000000047007221 */ /* 0x000fe20000010000 */
[C---:B---3--:R-:W-:Y:S04]  /*297b0*/  HMMA.16816.F32.BF16 R20, R48.reuse, R40, R20 ;  /* 0x000000283014723c */ /* 0x048fe80000041814 */
[----:B------:R-:W-:Y:S01]  /*297c0*/  MUFU.EX2 R99, R99 ;  /* 0x0000006300637308 */ /* 0x000fe20000000800 */
[----:B------:R-:W-:Y:S01]  /*297d0*/  FADD.FTZ R0, R70, R0 ;  /* 0x0000000046007221 */ /* 0x000fe20000010000 */
[C---:B------:R-:W-:Y:S08]  /*297e0*/  HMMA.16816.F32.BF16 R24, R48.reuse, R42, R24 ;  /* 0x0000002a3018723c */ /* 0x040ff00000041818 */
[----:B------:R-:W-:Y:S03]  /*297f0*/  MUFU.EX2 R102, R102 ;  /* 0x0000006600667308 */ /* 0x000fe60000000800 */
[----:B------:R-:W-:Y:S01]  /*29800*/  F2FP.BF16.F32.PACK_AB R41, R37, R64 ;  /* 0x000000402529723e */ /* 0x000fe200000010ff */
[C---:B-----5:R-:W-:Y:S01]  /*29810*/  HMMA.16816.F32.BF16 R28, R48.reuse, R44, R28 ;  /* 0x0000002c301c723c */ /* 0x060fe2000004181c */
[----:B------:R-:W-:Y:S02]  /*29820*/  LDSM.16.MT88.4 R64, [R179+0xc800] ;  /* 0x00c80000b340783b */ /* 0x000fe40000004200 */
[----:B------:R-:W-:Y:S03]  /*29830*/  F2FP.BF16.F32.PACK_AB R43, R2, R36 ;  /* 0x00000024022b723e */ /* 0x000fe600000010ff */
[----:B------:R-:W-:Y:S01]  /*29840*/  HMMA.16816.F32.BF16 R32, R48, R46, R32 ;  /* 0x0000002e3020723c */ /* 0x000fe20000041820 */
[----:B------:R-:W3:Y:S02]  /*29850*/  MUFU.EX2 R82, R210 ;  /* 0x000000d200527308 */ /* 0x000ee40000000800 */
[----:B------:R-:W4:Y:S02]  /*29860*/  LDSM.16.MT88.4 R44, [R180+0xc000] ;  /* 0x00c00000b42c783b */ /* 0x000f240000004200 */
[----:B------:R-:W-:Y:S01]  /*29870*/  F2FP.BF16.F32.PACK_AB R40, R125, R124 ;  /* 0x0000007c7d28723e */ /* 0x000fe200000010ff */
[----:B------:R-:W-:Y:S01]  /*29880*/  FADD.FTZ R0, R73, R0 ;  /* 0x0000000049007221 */ /* 0x000fe20000010000 */
[----:B------:R-:W-:Y:S04]  /*29890*/  F2FP.BF16.F32.PACK_AB R42, R136, R128 ;  /* 0x00000080882a723e */ /* 0x000fe800000010ff */
[----:B------:R-:W5:Y:S01]  /*298a0*/  MUFU.EX2 R80, R211 ;  /* 0x000000d300507308 */ /* 0x000f620000000800 */
[----:B------:R-:W-:Y:S01]  /*298b0*/  F2FP.BF16.F32.PACK_AB R49, R68, R69 ;  /* 0x000000454431723e */ /* 0x000fe200000010ff */
[----:B------:R-:W-:Y:S01]  /*298c0*/  FADD.FTZ R0, R72, R0 ;  /* 0x0000000048007221 */ /* 0x000fe20000010000 */
[----:B------:R-:W-:Y:S01]  /*298d0*/  F2FP.BF16.F32.PACK_AB R51, R70, R71 ;  /* 0x000000474633723e */ /* 0x000fe200000010ff */
[C---:B-1----:R-:W-:Y:S01]  /*298e0*/  HMMA.16816.F32.BF16 R4, R40.reuse, R52, R4 ;  /* 0x000000342804723c */ /* 0x042fe20000041804 */
[----:B------:R-:W-:Y:S05]  /*298f0*/  LDSM.16.MT88.4 R68, [R181+0xd000] ;  /* 0x00d00000b544783b */ /* 0x000fea0000004200 */
[----:B------:R-:W1:Y:S01]  /*29900*/  MUFU.EX2 R37, R212 ;  /* 0x000000d400257308 */ /* 0x000e620000000800 */
[----:B------:R-:W-:Y:S01]  /*29910*/  F2FP.BF16.F32.PACK_AB R48, R141, R135 ;  /* 0x000000878d30723e */ /* 0x000fe200000010ff */
[C---:B------:R-:W-:Y:S01]  /*29920*/  HMMA.16816.F32.BF16 R8, R40.reuse, R54, R8 ;  /* 0x000000362808723c */ /* 0x040fe20000041808 */
[----:B------:R-:W1:Y:S02]  /*29930*/  LDSM.16.MT88.4 R52, [R178+0xc800] ;  /* 0x00c80000b234783b */ /* 0x000e640000004200 */
[----:B------:R-:W-:Y:S03]  /*29940*/  F2FP.BF16.F32.PACK_AB R50, R142, R140 ;  /* 0x0000008c8e32723e */ /* 0x000fe600000010ff */
[C---:B------:R-:W-:Y:S02]  /*29950*/  HMMA.16816.F32.BF16 R12, R40.reuse, R56, R12 ;  /* 0x00000038280c723c */ /* 0x040fe4000004180c */
[----:B------:R-:W1:Y:S03]  /*29960*/  MUFU.EX2 R36, R213 ;  /* 0x000000d500247308 */ /* 0x000e660000000800 */
[----:B------:R-:W-:Y:S01]  /*29970*/  FADD.FTZ R0, R75, R0 ;  /* 0x000000004b007221 */ /* 0x000fe20000010000 */
[C---:B------:R-:W-:Y:S01]  /*29980*/  HMMA.16816.F32.BF16 R16, R40.reuse, R58, R16 ;  /* 0x0000003a2810723c */ /* 0x040fe20000041810 */
[----:B------:R-:W1:Y:S05]  /*29990*/  LDSM.16.MT88.4 R56, [R181+0xc800] ;  /* 0x00c80000b538783b */ /* 0x000e6a0000004200 */
[----:B------:R-:W-:Y:S01]  /*299a0*/  MUFU.EX2 R103, R103 ;  /* 0x0000006700677308 */ /* 0x000fe20000000800 */
[----:B--2---:R-:W-:Y:S01]  /*299b0*/  FADD.FTZ R0, R74, R0 ;  /* 0x000000004a007221 */ /* 0x004fe20000010000 */
[C---:B------:R-:W-:Y:S08]  /*299c0*/  HMMA.16816.F32.BF16 R20, R40.reuse, R60, R20 ;  /* 0x0000003c2814723c */ /* 0x040ff00000041814 */
[----:B------:R-:W-:Y:S01]  /*299d0*/  MUFU.EX2 R106, R106 ;  /* 0x0000006a006a7308 */ /* 0x000fe20000000800 */
[C---:B------:R-:W-:Y:S01]  /*299e0*/  HMMA.16816.F32.BF16 R24, R40.reuse, R62, R24 ;  /* 0x0000003e2818723c */ /* 0x040fe20000041818 */
[----:B------:R-:W2:Y:S02]  /*299f0*/  LDSM.16.MT88.4 R60, [R180+0xc800] ;  /* 0x00c80000b43c783b */ /* 0x000ea40000004200 */
[----:B---3--:R-:W-:Y:S03]  /*29a00*/  FADD.FTZ R0, R82, R0 ;  /* 0x0000000052007221 */ /* 0x008fe60000010000 */
[C---:B----4-:R-:W-:Y:S03]  /*29a10*/  HMMA.16816.F32.BF16 R28, R40.reuse, R44, R28 ;  /* 0x0000002c281c723c */ /* 0x050fe6000004181c */
[----:B------:R-:W-:Y:S02]  /*29a20*/  MUFU.EX2 R107, R107 ;  /* 0x0000006b006b7308 */ /* 0x000fe40000000800 */
[----:B-----5:R-:W-:Y:S01]  /*29a30*/  FADD.FTZ R0, R80, R0 ;  /* 0x0000000050007221 */ /* 0x020fe20000010000 */
[----:B------:R-:W-:Y:S01]  /*29a40*/  HMMA.16816.F32.BF16 R32, R40, R46, R32 ;  /* 0x0000002e2820723c */ /* 0x000fe20000041820 */
[----:B------:R-:W3:Y:S06]  /*29a50*/  LDSM.16.MT88.4 R44, [R178+0xd000] ;  /* 0x00d00000b22c783b */ /* 0x000eec0000004200 */
[----:B------:R-:W-:Y:S01]  /*29a60*/  MUFU.EX2 R110, R110 ;  /* 0x0000006e006e7308 */ /* 0x000fe20000000800 */
[----:B-1----:R-:W-:Y:S01]  /*29a70*/  FADD.FTZ R0, R37, R0 ;  /* 0x0000000025007221 */ /* 0x002fe20000010000 */
[C---:B------:R-:W-:Y:S08]  /*29a80*/  HMMA.16816.F32.BF16 R4, R48.reuse, R52, R4 ;  /* 0x000000343004723c */ /* 0x040ff00000041804 */
[----:B------:R-:W1:Y:S03]  /*29a90*/  MUFU.EX2 R79, R216 ;  /* 0x000000d8004f7308 */ /* 0x000e660000000800 */
[----:B------:R-:W-:Y:S01]  /*29aa0*/  F2FP.BF16.F32.PACK_AB R41, R72, R73 ;  /* 0x000000494829723e */ /* 0x000fe200000010ff */
[C---:B------:R-:W-:Y:S01]  /*29ab0*/  HMMA.16816.F32.BF16 R8, R48.reuse, R54, R8 ;  /* 0x000000363008723c */ /* 0x040fe20000041808 */
[----:B------:R-:W4:Y:S02]  /*29ac0*/  LDSM.16.MT88.4 R52, [R179+0xd000] ;  /* 0x00d00000b334783b */ /* 0x000f240000004200 */
[----:B------:R-:W-:Y:S03]  /*29ad0*/  F2FP.BF16.F32.PACK_AB R43, R74, R75 ;  /* 0x0000004b4a2b723e */ /* 0x000fe600000010ff */
[C---:B------:R-:W-:Y:S01]  /*29ae0*/  HMMA.16816.F32.BF16 R12, R48.reuse, R56, R12 ;  /* 0x00000038300c723c */ /* 0x040fe2000004180c */
[----:B------:R-:W-:Y:S04]  /*29af0*/  MUFU.EX2 R75, R228 ;  /* 0x000000e4004b7308 */ /* 0x000fe80000000800 */
[----:B------:R-:W-:Y:S01]  /*29b00*/  F2FP.BF16.F32.PACK_AB R40, R98, R95 ;  /* 0x0000005f6228723e */ /* 0x000fe200000010ff */
[C---:B------:R-:W-:Y:S01]  /*29b10*/  HMMA.16816.F32.BF16 R16, R48.reuse, R58, R16 ;  /* 0x0000003a3010723c */ /* 0x040fe20000041810 */
[----:B------:R-:W-:Y:S04]  /*29b20*/  LDSM.16.MT88.4 R56, [R178+0xd800] ;  /* 0x00d80000b238783b */ /* 0x000fe80000004200 */
[----:B------:R-:W5:Y:S01]  /*29b30*/  MUFU.EX2 R78, R215 ;  /* 0x000000d7004e7308 */ /* 0x000f620000000800 */
[----:B------:R-:W-:Y:S01]  /*29b40*/  F2FP.BF16.F32.PACK_AB R42, R102, R99 ;  /* 0x00000063662a723e */ /* 0x000fe200000010ff */
[C---:B------:R-:W-:Y:S08]  /*29b50*/  HMMA.16816.F32.BF16 R20, R48.reuse, R64, R20 ;  /* 0x000000403014723c */ /* 0x040ff00000041814 */
[----:B------:R-:W4:Y:S01]  /*29b60*/  MUFU.EX2 R81, R214 ;  /* 0x000000d600517308 */ /* 0x000f220000000800 */
[C---:B------:R-:W-:Y:S01]  /*29b70*/  HMMA.16816.F32.BF16 R24, R48.reuse, R66, R24 ;  /* 0x000000423018723c */ /* 0x040fe20000041818 */
[----:B------:R-:W-:Y:S02]  /*29b80*/  LDSM.16.MT88.4 R64, [R179+0xd800] ;  /* 0x00d80000b340783b */ /* 0x000fe40000004200 */
[----:B------:R-:W-:Y:S03]  /*29b90*/  FADD.FTZ R0, R36, R0 ;  /* 0x0000000024007221 */ /* 0x000fe60000010000 */
[C---:B--2---:R-:W-:Y:S03]  /*29ba0*/  HMMA.16816.F32.BF16 R28, R48.reuse, R60, R28 ;  /* 0x0000003c301c723c */ /* 0x044fe6000004181c */
[----:B------:R-:W2:Y:S02]  /*29bb0*/  MUFU.EX2 R76, R217 ;  /* 0x000000d9004c7308 */ /* 0x000ea40000000800 */
[----:B-1----:R-:W-:Y:S01]  /*29bc0*/  FADD.FTZ R0, R79, R0 ;  /* 0x000000004f007221 */ /* 0x002fe20000010000 */
[----:B------:R-:W-:Y:S01]  /*29bd0*/  HMMA.16816.F32.BF16 R32, R48, R62, R32 ;  /* 0x0000003e3020723c */ /* 0x000fe20000041820 */
[----:B------:R-:W1:Y:S06]  /*29be0*/  LDSM.16.MT88.4 R48, [R180+0xd000] ;  /* 0x00d00000b430783b */ /* 0x000e6c0000004200 */
[----:B------:R-:W-:Y:S01]  /*29bf0*/  MUFU.EX2 R111, R111 ;  /* 0x0000006f006f7308 */ /* 0x000fe20000000800 */
[----:B-----5:R-:W-:Y:S01]  /*29c00*/  FADD.FTZ R0, R78, R0 ;  /* 0x000000004e007221 */ /* 0x020fe20000010000 */
[C---:B---3--:R-:W-:Y:S01]  /*29c10*/  HMMA.16816.F32.BF16 R4, R40.reuse, R44, R4 ;  /* 0x0000002c2804723c */ /* 0x048fe20000041804 */
[----:B------:R-:W3:Y:S07]  /*29c20*/  LDSM.16.MT88.4 R60, [R181+0xd800] ;  /* 0x00d80000b53c783b */ /* 0x000eee0000004200 */
[----:B------:R-:W5:Y:S01]  /*29c30*/  MUFU.EX2 R114, R114 ;  /* 0x0000007200727308 */ /* 0x000f620000000800 */
[C---:B------:R-:W-:Y:S03]  /*29c40*/  HMMA.16816.F32.BF16 R8, R40.reuse, R46, R8 ;  /* 0x0000002e2808723c */ /* 0x040fe60000041808 */
[----:B------:R-:W-:Y:S03]  /*29c50*/  F2FP.BF16.F32.PACK_AB R45, R80, R82 ;  /* 0x00000052502d723e */ /* 0x000fe600000010ff */
[C---:B------:R-:W-:Y:S03]  /*29c60*/  HMMA.16816.F32.BF16 R12, R40.reuse, R68, R12 ;  /* 0x00000044280c723c */ /* 0x040fe6000004180c */
[----:B------:R-:W-:Y:S02]  /*29c70*/  MUFU.EX2 R69, R229 ;  /* 0x000000e500457308 */ /* 0x000fe40000000800 */
[----:B------:R-:W-:Y:S01]  /*29c80*/  F2FP.BF16.F32.PACK_AB R47, R36, R37 ;  /* 0x00000025242f723e */ /* 0x000fe200000010ff */
[C---:B------:R-:W-:Y:S07]  /*29c90*/  HMMA.16816.F32.BF16 R16, R40.reuse, R70, R16 ;  /* 0x000000462810723c */ /* 0x040fee0000041810 */
[----:B------:R-:W-:Y:S01]  /*29ca0*/  MUFU.EX2 R37, R230 ;  /* 0x000000e600257308 */ /* 0x000fe20000000800 */
[----:B------:R-:W-:Y:S01]  /*29cb0*/  F2FP.BF16.F32.PACK_AB R44, R106, R103 ;  /* 0x000000676a2c723e */ /* 0x000fe200000010ff */
[C---:B----4-:R-:W-:Y:S03]  /*29cc0*/  HMMA.16816.F32.BF16 R20, R40.reuse, R52, R20 ;  /* 0x000000342814723c */ /* 0x050fe60000041814 */
[----:B------:R-:W-:Y:S03]  /*29cd0*/  F2FP.BF16.F32.PACK_AB R46, R110, R107 ;  /* 0x0000006b6e2e723e */ /* 0x000fe600000010ff */
[C---:B------:R-:W-:Y:S01]  /*29ce0*/  HMMA.16816.F32.BF16 R24, R40.reuse, R54, R24 ;  /* 0x000000362818723c */ /* 0x040fe20000041818 */
[----:B------:R-:W4:Y:S01]  /*29cf0*/  LDSM.16.MT88.4 R52, [R180+0xd800] ;  /* 0x00d80000b434783b */ /* 0x000f220000004200 */
[----:B------:R-:W-:Y:S03]  /*29d00*/  MUFU.EX2 R36, R231 ;  /* 0x000000e700247308 */ /* 0x000fe60000000800 */
[----:B------:R-:W-:Y:S01]  /*29d10*/  FADD.FTZ R0, R81, R0 ;  /* 0x0000000051007221 */ /* 0x000fe20000010000 */
[C---:B-1----:R-:W-:Y:S06]  /*29d20*/  HMMA.16816.F32.BF16 R28, R40.reuse, R48, R28 ;  /* 0x00000030281c723c */ /* 0x042fec000004181c */
[----:B------:R-:W-:Y:S01]  /*29d30*/  MUFU.EX2 R82, R105 ;  /* 0x0000006900527308 */ /* 0x000fe20000000800 */
[----:B--2---:R-:W-:Y:S01]  /*29d40*/  FADD.FTZ R0, R76, R0 ;  /* 0x000000004c007221 */ /* 0x004fe20000010000 */
[----:B------:R-:W-:Y:S01]  /*29d50*/  HMMA.16816.F32.BF16 R32, R40, R50, R32 ;  /* 0x000000322820723c */ /* 0x000fe20000041820 */
[----:B------:R-:W1:Y:S05]  /*29d60*/  LDSM.16.MT88.4 R48, [R178+0xe000] ;  /* 0x00e00000b230783b */ /* 0x000e6a0000004200 */
[C---:B------:R-:W-:Y:S02]  /*29d70*/  HMMA.16816.F32.BF16 R4, R44.reuse, R56, R4 ;  /* 0x000000382c04723c */ /* 0x040fe40000041804 */
[----:B------:R-:W-:Y:S03]  /*29d80*/  MUFU.EX2 R80, R108 ;  /* 0x0000006c00507308 */ /* 0x000fe60000000800 */
[----:B------:R-:W-:Y:S01]  /*29d90*/  F2FP.BF16.F32.PACK_AB R41, R78, R79 ;  /* 0x0000004f4e29723e */ /* 0x000fe200000010ff */
[C---:B------:R-:W-:Y:S01]  /*29da0*/  HMMA.16816.F32.BF16 R8, R44.reuse, R58, R8 ;  /* 0x0000003a2c08723c */ /* 0x040fe20000041808 */
[----:B------:R-:W2:Y:S05]  /*29db0*/  LDSM.16.MT88.4 R56, [R181+0xe000] ;  /* 0x00e00000b538783b */ /* 0x000eaa0000004200 */
[----:B------:R-:W-:Y:S01]  /*29dc0*/  MUFU.EX2 R79, R109 ;  /* 0x0000006d004f7308 */ /* 0x000fe20000000800 */
[----:B------:R-:W-:Y:S01]  /*29dd0*/  F2FP.BF16.F32.PACK_AB R43, R76, R81 ;  /* 0x000000514c2b723e */ /* 0x000fe200000010ff */
[C---:B---3--:R-:W-:Y:S03]  /*29de0*/  HMMA.16816.F32.BF16 R12, R44.reuse, R60, R12 ;  /* 0x0000003c2c0c723c */ /* 0x048fe6000004180c */
[----:B-----5:R-:W-:Y:S03]  /*29df0*/  F2FP.BF16.F32.PACK_AB R40, R114, R111 ;  /* 0x0000006f7228723e */ /* 0x020fe600000010ff */
[C---:B------:R-:W-:Y:S01]  /*29e00*/  HMMA.16816.F32.BF16 R16, R44.reuse, R62, R16 ;  /* 0x0000003e2c10723c */ /* 0x040fe20000041810 */
[----:B------:R-:W3:Y:S01]  /*29e10*/  LDSM.16.MT88.4 R60, [R179+0xe000] ;  /* 0x00e00000b33c783b */ /* 0x000ee20000004200 */
[----:B------:R-:W-:Y:S04]  /*29e20*/  MUFU.EX2 R81, R101 ;  /* 0x0000006500517308 */ /* 0x000fe80000000800 */
[C---:B------:R-:W-:Y:S06]  /*29e30*/  HMMA.16816.F32.BF16 R20, R44.reuse, R64, R20 ;  /* 0x000000402c14723c */ /* 0x040fec0000041814 */
[----:B------:R-:W-:Y:S01]  /*29e40*/  MUFU.EX2 R115, R115 ;  /* 0x0000007300737308 */ /* 0x000fe20000000800 */
[C---:B------:R-:W-:Y:S01]  /*29e50*/  HMMA.16816.F32.BF16 R24, R44.reuse, R66, R24 ;  /* 0x000000422c18723c */ /* 0x040fe20000041818 */
[----:B------:R-:W5:Y:S05]  /*29e60*/  LDSM.16.MT88.4 R64, [R180+0xe000] ;  /* 0x00e00000b440783b */ /* 0x000f6a0000004200 */
[C---:B----4-:R-:W-:Y:S03]  /*29e70*/  HMMA.16816.F32.BF16 R28, R44.reuse, R52, R28 ;  /* 0x000000342c1c723c */ /* 0x050fe6000004181c */
[----:B------:R-:W4:Y:S03]  /*29e80*/  MUFU.EX2 R118, R118 ;  /* 0x0000007600767308 */ /* 0x000f260000000800 */
[----:B------:R-:W-:Y:S01]  /*29e90*/  HMMA.16816.F32.BF16 R32, R44, R54, R32 ;  /* 0x000000362c20723c */ /* 0x000fe20000041820 */
[----:B------:R-:W5:Y:S06]  /*29ea0*/  LDSM.16.MT88.4 R52, [R178+0xe800] ;  /* 0x00e80000b234783b */ /* 0x000f6c0000004200 */
[----:B------:R-:W2:Y:S10]  /*29eb0*/  MUFU.EX2 R77, R224 ;  /* 0x000000e0004d7308 */ /* 0x000eb40000000800 */
[----:B------:R-:W3:Y:S01]  /*29ec0*/  MUFU.EX2 R74, R225 ;  /* 0x000000e1004a7308 */ /* 0x000ee20000000800 */
[----:B----4-:R-:W-:Y:S07]  /*29ed0*/  F2FP.BF16.F32.PACK_AB R42, R118, R115 ;  /* 0x00000073762a723e */ /* 0x010fee00000010ff */
[C---:B-1----:R-:W-:Y:S02]  /*29ee0*/  HMMA.16816.F32.BF16 R4, R40.reuse, R48, R4 ;  /* 0x000000302804723c */ /* 0x042fe40000041804 */
[----:B------:R-:W-:Y:S03]  /*29ef0*/  MUFU.EX2 R78, R112 ;  /* 0x00000070004e7308 */ /* 0x000fe60000000800 */
[----:B--2---:R-:W-:Y:S01]  /*29f00*/  FADD.FTZ R0, R77, R0 ;  /* 0x000000004d007221 */ /* 0x004fe20000010000 */
[C---:B------:R-:W-:Y:S01]  /*29f10*/  HMMA.16816.F32.BF16 R8, R40.reuse, R50, R8 ;  /* 0x000000322808723c */ /* 0x040fe20000041808 */
[----:B------:R-:W1:Y:S05]  /*29f20*/  LDSM.16.MT88.4 R48, [R181+0xe800] ;  /* 0x00e80000b530783b */ /* 0x000e6a0000004200 */
[----:B------:R-:W2:Y:S01]  /*29f30*/  MUFU.EX2 R72, R226 ;  /* 0x000000e200487308 */ /* 0x000ea20000000800 */
[C---:B---3--:R-:W-:Y:S01]  /*29f40*/  F2FP.BF16.F32.PACK_AB R45, R74.reuse, R77 ;  /* 0x0000004d4a2d723e */ /* 0x048fe200000010ff */
[C---:B------:R-:W-:Y:S08]  /*29f50*/  HMMA.16816.F32.BF16 R12, R40.reuse, R56, R12 ;  /* 0x00000038280c723c */ /* 0x040ff0000004180c */
[----:B------:R-:W-:Y:S01]  /*29f60*/  MUFU.EX2 R77, R113 ;  /* 0x00000071004d7308 */ /* 0x000fe20000000800 */
[C---:B------:R-:W-:Y:S01]  /*29f70*/  HMMA.16816.F32.BF16 R16, R40.reuse, R58, R16 ;  /* 0x0000003a2810723c */ /* 0x040fe20000041810 */
[----:B------:R-:W3:Y:S02]  /*29f80*/  LDSM.16.MT88.4 R56, [R179+0xe800] ;  /* 0x00e80000b338783b */ /* 0x000ee40000004200 */
[----:B------:R-:W-:Y:S03]  /*29f90*/  FADD.FTZ R0, R74, R0 ;  /* 0x000000004a007221 */ /* 0x000fe60000010000 */
[C---:B------:R-:W-:Y:S03]  /*29fa0*/  HMMA.16816.F32.BF16 R20, R40.reuse, R60, R20 ;  /* 0x0000003c2814723c */ /* 0x040fe60000041814 */
[----:B------:R-:W4:Y:S02]  /*29fb0*/  MUFU.EX2 R2, R227 ;  /* 0x000000e300027308 */ /* 0x000f240000000800 */
[----:B--2---:R-:W-:Y:S01]  /*29fc0*/  FADD.FTZ R0, R72, R0 ;  /* 0x0000000048007221 */ /* 0x004fe20000010000 */
[C---:B------:R-:W-:Y:S01]  /*29fd0*/  HMMA.16816.F32.BF16 R24, R40.reuse, R62, R24 ;  /* 0x0000003e2818723c */ /* 0x040fe20000041818 */
[----:B------:R-:W2:Y:S06]  /*29fe0*/  LDSM.16.MT88.4 R60, [R180+0xe800] ;  /* 0x00e80000b43c783b */ /* 0x000eac0000004200 */
[----:B------:R-:W-:Y:S01]  /*29ff0*/  MUFU.EX2 R119, R119 ;  /* 0x0000007700777308 */ /* 0x000fe20000000800 */
[C---:B-----5:R-:W-:Y:S09]  /*2a000*/  HMMA.16816.F32.BF16 R28, R40.reuse, R64, R28 ;  /* 0x00000040281c723c */ /* 0x060ff2000004181c */
[----:B------:R-:W5:Y:S01]  /*2a010*/  MUFU.EX2 R122, R122 ;  /* 0x0000007a007a7308 */ /* 0x000f620000000800 */
[----:B------:R-:W-:Y:S01]  /*2a020*/  HMMA.16816.F32.BF16 R32, R40, R66, R32 ;  /* 0x000000422820723c */ /* 0x000fe20000041820 */
[----:B------:R-:W2:Y:S02]  /*2a030*/  LDSM.16.MT88.4 R64, [R178+0xf000] ;  /* 0x00f00000b240783b */ /* 0x000ea40000004200 */
[C---:B----4-:R-:W-:Y:S01]  /*2a040*/  F2FP.BF16.F32.PACK_AB R47, R2.reuse, R72 ;  /* 0x00000048022f723e */ /* 0x050fe200000010ff */
[----:B------:R-:W-:Y:S05]  /*2a050*/  FADD.FTZ R0, R2, R0 ;  /* 0x0000000002007221 */ /* 0x000fea0000010000 */
[----:B------:R-:W-:Y:S02]  /*2a060*/  MUFU.EX2 R123, R123 ;  /* 0x0000007b007b7308 */ /* 0x000fe40000000800 */
[----:B------:R-:W-:Y:S02]  /*2a070*/  F2FP.BF16.F32.PACK_AB R41, R69, R75 ;  /* 0x0000004b4529723e */ /* 0x000fe400000010ff */
[----:B------:R-:W-:Y:S01]  /*2a080*/  F2FP.BF16.F32.PACK_AB R43, R36, R37 ;  /* 0x00000025242b723e */ /* 0x000fe200000010ff */
[----:B------:R-:W-:Y:S01]  /*2a090*/  FADD.FTZ R0, R75, R0 ;  /* 0x000000004b007221 */ /* 0x000fe20000010000 */
[----:B------:R-:W-:Y:S04]  /*2a0a0*/  F2FP.BF16.F32.PACK_AB R40, R91, R94 ;  /* 0x0000005e5b28723e */ /* 0x000fe800000010ff */
[----:B------:R-:W4:Y:S01]  /*2a0b0*/  MUFU.EX2 R126, R126 ;  /* 0x0000007e007e7308 */ /* 0x000f220000000800 */
[----:B-----5:R-:W-:Y:S01]  /*2a0c0*/  F2FP.BF16.F32.PACK_AB R44, R122, R119 ;  /* 0x000000777a2c723e */ /* 0x020fe200000010ff */
[----:B------:R-:W-:Y:S01]  /*2a0d0*/  FADD.FTZ R0, R69, R0 ;  /* 0x0000000045007221 */ /* 0x000fe20000010000 */
[----:B------:R-:W-:Y:S03]  /*2a0e0*/  F2FP.BF16.F32.PACK_AB R42, R89, R90 ;  /* 0x0000005a592a723e */ /* 0x000fe600000010ff */
[----:B------:R-:W-:Y:S04]  /*2a0f0*/  FADD.FTZ R0, R37, R0 ;  /* 0x0000000025007221 */ /* 0x000fe80000010000 */
[----:B------:R-:W-:Y:S01]  /*2a100*/  MUFU.EX2 R72, R236 ;  /* 0x000000ec00487308 */ /* 0x000fe20000000800 */
[----:B------:R-:W-:Y:S01]  /*2a110*/  FADD.FTZ R2, R36, R0 ;  /* 0x0000000024027221 */ /* 0x000fe20000010000 */
[----:B------:R-:W-:Y:S04]  /*2a120*/  FADD.FTZ R0, R151, R97 ;  /* 0x0000006197007221 */ /* 0x000fe80000010000 */
[----:B------:R-:W-:Y:S04]  /*2a130*/  FADD.FTZ R0, R152, R0 ;  /* 0x0000000098007221 */ /* 0x000fe80000010000 */
[----:B------:R-:W-:Y:S01]  /*2a140*/  MUFU.EX2 R37, R237 ;  /* 0x000000ed00257308 */ /* 0x000fe20000000800 */
[----:B----4-:R-:W-:Y:S01]  /*2a150*/  F2FP.BF16.F32.PACK_AB R46, R126, R123 ;  /* 0x0000007b7e2e723e */ /* 0x010fe200000010ff */
[----:B------:R-:W-:Y:S02]  /*2a160*/  FADD.FTZ R0, R153, R0 ;  /* 0x0000000099007221 */ /* 0x000fe40000010000 */
[----:B------:R-:W-:Y:S02]  /*2a170*/  LDSM.16.MT88.4 R152, [R181+0x11800] ;  /* 0x01180000b598783b */ /* 0x000fe40000004200 */
[----:B------:R-:W-:Y:S02]  /*2a180*/  FADD.FTZ R0, R147, R0 ;  /* 0x0000000093007221 */ /* 0x000fe40000010000 */
[C---:B------:R-:W-:Y:S02]  /*2a190*/  HMMA.16816.F32.BF16 R4, R44.reuse, R52, R4 ;  /* 0x000000342c04723c */ /* 0x040fe40000041804 */
[----:B------:R-:W-:Y:S03]  /*2a1a0*/  MUFU.EX2 R69, R238 ;  /* 0x000000ee00457308 */ /* 0x000fe60000000800 */
[----:B------:R-:W-:Y:S01]  /*2a1b0*/  FADD.FTZ R36, R148, R0 ;  /* 0x0000000094247221 */ /* 0x000fe20000010000 */
[C---:B------:R-:W-:Y:S01]  /*2a1c0*/  HMMA.16816.F32.BF16 R8, R44.reuse, R54, R8 ;  /* 0x000000362c08723c */ /* 0x040fe20000041808 */
[----:B------:R-:W4:Y:S05]  /*2a1d0*/  LDSM.16.MT88.4 R52, [R181+0xf000] ;  /* 0x00f00000b534783b */ /* 0x000f2a0000004200 */
[----:B------:R-:W-:Y:S01]  /*2a1e0*/  MUFU.EX2 R75, R240 ;  /* 0x000000f0004b7308 */ /* 0x000fe20000000800 */
[----:B------:R-:W-:Y:S01]  /*2a1f0*/  FADD.FTZ R36, R149, R36 ;  /* 0x0000002495247221 */ /* 0x000fe20000010000 */
[C---:B-1----:R-:W-:Y:S08]  /*2a200*/  HMMA.16816.F32.BF16 R12, R44.reuse, R48, R12 ;  /* 0x000000302c0c723c */ /* 0x042ff0000004180c */
[----:B------:R-:W-:Y:S01]  /*2a210*/  MUFU.EX2 R74, R241 ;  /* 0x000000f1004a7308 */ /* 0x000fe20000000800 */
[C---:B------:R-:W-:Y:S01]  /*2a220*/  HMMA.16816.F32.BF16 R16, R44.reuse, R50, R16 ;  /* 0x000000322c10723c */ /* 0x040fe20000041810 */
[----:B------:R-:W1:Y:S05]  /*2a230*/  LDSM.16.MT88.4 R48, [R179+0xf000] ;  /* 0x00f00000b330783b */ /* 0x000e6a0000004200 */
[C---:B---3--:R-:W-:Y:S03]  /*2a240*/  HMMA.16816.F32.BF16 R20, R44.reuse, R56, R20 ;  /* 0x000000382c14723c */ /* 0x048fe60000041814 */
[----:B------:R-:W3:Y:S03]  /*2a250*/  MUFU.EX2 R73, R232 ;  /* 0x000000e800497308 */ /* 0x000ee60000000800 */
[C---:B------:R-:W-:Y:S01]  /*2a260*/  HMMA.16816.F32.BF16 R24, R44.reuse, R58, R24 ;  /* 0x0000003a2c18723c */ /* 0x040fe20000041818 */
[----:B------:R-:W5:Y:S06]  /*2a270*/  LDSM.16.MT88.4 R56, [R180+0xf000] ;  /* 0x00f00000b438783b */ /* 0x000f6c0000004200 */
[----:B------:R-:W4:Y:S01]  /*2a280*/  MUFU.EX2 R71, R233 ;  /* 0x000000e900477308 */ /* 0x000f220000000800 */
[C---:B--2---:R-:W-:Y:S09]  /*2a290*/  HMMA.16816.F32.BF16 R28, R44.reuse, R60, R28 ;  /* 0x0000003c2c1c723c */ /* 0x044ff2000004181c */
[----:B------:R-:W2:Y:S01]  /*2a2a0*/  MUFU.EX2 R70, R234 ;  /* 0x000000ea00467308 */ /* 0x000ea20000000800 */
[----:B------:R-:W-:Y:S01]  /*2a2b0*/  HMMA.16816.F32.BF16 R32, R44, R62, R32 ;  /* 0x0000003e2c20723c */ /* 0x000fe20000041820 */
[----:B------:R-:W5:Y:S02]  /*2a2c0*/  LDSM.16.MT88.4 R60, [R178+0xf800] ;  /* 0x00f80000b23c783b */ /* 0x000f640000004200 */
[----:B---3--:R-:W-:Y:S03]  /*2a2d0*/  FADD.FTZ R0, R73, R2 ;  /* 0x0000000249007221 */ /* 0x008fe60000010000 */
[C---:B------:R-:W-:Y:S03]  /*2a2e0*/  HMMA.16816.F32.BF16 R4, R40.reuse, R64, R4 ;  /* 0x000000402804723c */ /* 0x040fe60000041804 */
[----:B------:R-:W-:Y:S02]  /*2a2f0*/  MUFU.EX2 R64, R239 ;  /* 0x000000ef00407308 */ /* 0x000fe40000000800 */
[C---:B----4-:R-:W-:Y:S01]  /*2a300*/  F2FP.BF16.F32.PACK_AB R45, R71.reuse, R73 ;  /* 0x00000049472d723e */ /* 0x050fe200000010ff */
[C---:B------:R-:W-:Y:S07]  /*2a310*/  HMMA.16816.F32.BF16 R8, R40.reuse, R66, R8 ;  /* 0x000000422808723c */ /* 0x040fee0000041808 */
[----:B------:R-:W-:Y:S01]  /*2a320*/  MUFU.EX2 R73, R242 ;  /* 0x000000f200497308 */ /* 0x000fe20000000800 */
[----:B------:R-:W-:Y:S01]  /*2a330*/  FADD.FTZ R0, R71, R0 ;  /* 0x0000000047007221 */ /* 0x000fe20000010000 */
[C---:B------:R-:W-:Y:S08]  /*2a340*/  HMMA.16816.F32.BF16 R12, R40.reuse, R52, R12 ;  /* 0x00000034280c723c */ /* 0x040ff0000004180c */
[----:B------:R-:W-:Y:S01]  /*2a350*/  MUFU.EX2 R71, R243 ;  /* 0x000000f300477308 */ /* 0x000fe20000000800 */
[C---:B------:R-:W-:Y:S01]  /*2a360*/  HMMA.16816.F32.BF16 R16, R40.reuse, R54, R16 ;  /* 0x000000362810723c */ /* 0x040fe20000041810 */
[----:B------:R-:W3:Y:S02]  /*2a370*/  LDSM.16.MT88.4 R52, [R181+0xf800] ;  /* 0x00f80000b534783b */ /* 0x000ee40000004200 */
[----:B--2---:R-:W-:Y:S03]  /*2a380*/  FADD.FTZ R2, R70, R0 ;  /* 0x0000000046027221 */ /* 0x004fe60000010000 */
[C---:B-1----:R-:W-:Y:S03]  /*2a390*/  HMMA.16816.F32.BF16 R20, R40.reuse, R48, R20 ;  /* 0x000000302814723c */ /* 0x042fe60000041814 */
[----:B------:R-:W1:Y:S02]  /*2a3a0*/  MUFU.EX2 R68, R235 ;  /* 0x000000eb00447308 */ /* 0x000e640000000800 */
[----:B------:R-:W-:Y:S01]  /*2a3b0*/  FADD.FTZ R0, R150, R36 ;  /* 0x0000002496007221 */ /* 0x000fe20000010000 */
[C---:B------:R-:W-:Y:S01]  /*2a3c0*/  HMMA.16816.F32.BF16 R24, R40.reuse, R50, R24 ;  /* 0x000000322818723c */ /* 0x040fe20000041818 */
[----:B------:R-:W2:Y:S06]  /*2a3d0*/  LDSM.16.MT88.4 R48, [R179+0xf800] ;  /* 0x00f80000b330783b */ /* 0x000eac0000004200 */
[----:B------:R-:W-:Y:S01]  /*2a3e0*/  MUFU.EX2 R88, R92 ;  /* 0x0000005c00587308 */ /* 0x000fe20000000800 */
[----:B------:R-:W-:Y:S01]  /*2a3f0*/  FADD.FTZ R0, R143, R0 ;  /* 0x000000008f007221 */ /* 0x000fe20000010000 */
[C---:B-----5:R-:W-:Y:S08]  /*2a400*/  HMMA.16816.F32.BF16 R28, R40.reuse, R56, R28 ;  /* 0x00000038281c723c */ /* 0x060ff0000004181c */
[----:B------:R-:W4:Y:S01]  /*2a410*/  MUFU.EX2 R87, R93 ;  /* 0x0000005d00577308 */ /* 0x000f220000000800 */
[----:B------:R-:W-:Y:S01]  /*2a420*/  HMMA.16816.F32.BF16 R32, R40, R58, R32 ;  /* 0x0000003a2820723c */ /* 0x000fe20000041820 */
[----:B------:R-:W5:Y:S02]  /*2a430*/  LDSM.16.MT88.4 R40, [R180+0xf800] ;  /* 0x00f80000b428783b */ /* 0x000f640000004200 */
[----:B-1----:R-:W-:Y:S01]  /*2a440*/  F2FP.BF16.F32.PACK_AB R47, R68, R70 ;  /* 0x00000046442f723e */ /* 0x002fe200000010ff */
[----:B------:R-:W-:Y:S05]  /*2a450*/  FADD.FTZ R0, R144, R0 ;  /* 0x0000000090007221 */ /* 0x000fea0000010000 */
[----:B------:R-:W-:Y:S02]  /*2a460*/  MUFU.EX2 R86, R96 ;  /* 0x0000006000567308 */ /* 0x000fe40000000800 */
[----:B------:R-:W-:Y:S01]  /*2a470*/  FADD.FTZ R2, R68, R2 ;  /* 0x0000000244027221 */ /* 0x000fe20000010000 */
[----:B------:R-:W1:Y:S01]  /*2a480*/  LDSM.16.MT88.4 R56, [R178+0x10000] ;  /* 0x01000000b238783b */ /* 0x000e620000004200 */
[----:B------:R-:W-:Y:S02]  /*2a490*/  FADD.FTZ R0, R145, R0 ;  /* 0x0000000091007221 */ /* 0x000fe40000010000 */
[----:B------:R-:W-:Y:S04]  /*2a4a0*/  FADD.FTZ R2, R72, R2 ;  /* 0x0000000248027221 */ /* 0x000fe80000010000 */
[----:B------:R-:W3:Y:S01]  /*2a4b0*/  MUFU.EX2 R85, R127 ;  /* 0x0000007f00557308 */ /* 0x000ee20000000800 */
[----:B----4-:R-:W-:Y:S01]  /*2a4c0*/  F2FP.BF16.F32.PACK_AB R44, R87, R88 ;  /* 0x00000058572c723e */ /* 0x010fe200000010ff */
[----:B------:R-:W-:Y:S02]  /*2a4d0*/  FADD.FTZ R0, R146, R0 ;  /* 0x0000000092007221 */ /* 0x000fe40000010000 */
[----:B------:R-:W-:Y:S02]  /*2a4e0*/  LDSM.16.MT88.4 R144, [R179+0x11800] ;  /* 0x01180000b390783b */ /* 0x000fe40000004200 */
[----:B------:R-:W-:Y:S04]  /*2a4f0*/  FADD.FTZ R0, R129, R0 ;  /* 0x0000000081007221 */ /* 0x000fe80000010000 */
[----:B------:R-:W-:Y:S01]  /*2a500*/  MUFU.EX2 R70, R246 ;  /* 0x000000f600467308 */ /* 0x000fe20000000800 */
[----:B------:R-:W-:Y:S04]  /*2a510*/  FADD.FTZ R0, R137, R0 ;  /* 0x0000000089007221 */ /* 0x000fe80000010000 */
[----:B------:R-:W-:Y:S05]  /*2a520*/  FADD.FTZ R0, R138, R0 ;  /* 0x000000008a007221 */ /* 0x000fea0000010000 */
[----:B------:R-:W-:Y:S01]  /*2a530*/  MUFU.EX2 R68, R247 ;  /* 0x000000f700447308 */ /* 0x000fe20000000800 */
[----:B---3--:R-:W-:Y:S01]  /*2a540*/  F2FP.BF16.F32.PACK_AB R46, R85, R86 ;  /* 0x00000056552e723e */ /* 0x008fe200000010ff */
[----:B------:R-:W-:Y:S04]  /*2a550*/  FADD.FTZ R0, R139, R0 ;  /* 0x000000008b007221 */ /* 0x000fe80000010000 */
[----:B------:R-:W-:Y:S01]  /*2a560*/  FADD.FTZ R36, R124, R0 ;  /* 0x000000007c247221 */ /* 0x000fe20000010000 */
[----:B------:R-:W-:Y:S01]  /*2a570*/  FADD.FTZ R0, R37, R2 ;  /* 0x0000000225007221 */ /* 0x000fe20000010000 */
[C---:B------:R-:W-:Y:S02]  /*2a580*/  HMMA.16816.F32.BF16 R4, R44.reuse, R60, R4 ;  /* 0x0000003c2c04723c */ /* 0x040fe40000041804 */
[----:B------:R-:W-:Y:S03]  /*2a590*/  MUFU.EX2 R139, R169 ;  /* 0x000000a9008b7308 */ /* 0x000fe60000000800 */
[----:B------:R-:W-:Y:S01]  /*2a5a0*/  FADD.FTZ R0, R69, R0 ;  /* 0x0000000045007221 */ /* 0x000fe20000010000 */
[C---:B------:R-:W-:Y:S01]  /*2a5b0*/  HMMA.16816.F32.BF16 R8, R44.reuse, R62, R8 ;  /* 0x0000003e2c08723c */ /* 0x040fe20000041808 */
[----:B------:R-:W-:Y:S05]  /*2a5c0*/  LDSM.16.MT88.4 R60, [R179+0x10000] ;  /* 0x01000000b33c783b */ /* 0x000fea0000004200 */
[----:B------:R-:W-:Y:S01]  /*2a5d0*/  MUFU.EX2 R76, R116 ;  /* 0x00000074004c7308 */ /* 0x000fe20000000800 */
[----:B------:R-:W-:Y:S01]  /*2a5e0*/  FADD.FTZ R36, R125, R36 ;  /* 0x000000247d247221 */ /* 0x000fe20000010000 */
[C---:B------:R-:W-:Y:S08]  /*2a5f0*/  HMMA.16816.F32.BF16 R12, R44.reuse, R52, R12 ;  /* 0x000000342c0c723c */ /* 0x040ff0000004180c */
[----:B------:R-:W-:Y:S01]  /*2a600*/  MUFU.EX2 R137, R249 ;  /* 0x000000f900897308 */ /* 0x000fe20000000800 */
[C---:B------:R-:W-:Y:S01]  /*2a610*/  HMMA.16816.F32.BF16 R16, R44.reuse, R54, R16 ;  /* 0x000000362c10723c */ /* 0x040fe20000041810 */
[----:B------:R-:W3:Y:S05]  /*2a620*/  LDSM.16.MT88.4 R52, [R181+0x10000] ;  /* 0x01000000b534783b */ /* 0x000eea0000004200 */
[C---:B--2---:R-:W-:Y:S06]  /*2a630*/  HMMA.16816.F32.BF16 R20, R44.reuse, R48, R20 ;  /* 0x000000302c14723c */ /* 0x044fec0000041814 */
[C---:B------:R-:W-:Y:S05]  /*2a640*/  HMMA.16816.F32.BF16 R24, R44.reuse, R50, R24 ;  /* 0x000000322c18723c */ /* 0x040fea0000041818 */
[----:B------:R-:W-:Y:S01]  /*2a650*/  F2FP.BF16.F32.PACK_AB R49, R37, R72 ;  /* 0x000000482531723e */ /* 0x000fe200000010ff */
[C---:B-----5:R-:W-:Y:S01]  /*2a660*/  HMMA.16816.F32.BF16 R28, R44.reuse, R40, R28 ;  /* 0x000000282c1c723c */ /* 0x060fe2000004181c */
[----:B------:R-:W-:Y:S04]  /*2a670*/  MUFU.EX2 R72, R244 ;  /* 0x000000f400487308 */ /* 0x000fe80000000800 */
[----:B------:R-:W-:Y:S01]  /*2a680*/  FADD.FTZ R37, R64, R0 ;  /* 0x0000000040257221 */ /* 0x000fe20000010000 */
[----:B------:R-:W-:Y:S01]  /*2a690*/  HMMA.16816.F32.BF16 R32, R44, R42, R32 ;  /* 0x0000002a2c20723c */ /* 0x000fe20000041820 */
[----:B------:R-:W2:Y:S04]  /*2a6a0*/  LDSM.16.MT88.4 R40, [R180+0x10000] ;  /* 0x01000000b428783b */ /* 0x000ea80000004200 */
[----:B------:R-:W-:Y:S01]  /*2a6b0*/  FADD.FTZ R0, R128, R36 ;  /* 0x0000002480007221 */ /* 0x000fe20000010000 */
[----:B------:R-:W-:Y:S02]  /*2a6c0*/  F2FP.BF16.F32.PACK_AB R51, R64, R69 ;  /* 0x000000454033723e */ /* 0x000fe400000010ff */
[----:B------:R-:W-:Y:S01]  /*2a6d0*/  F2FP.BF16.F32.PACK_AB R48, R81, R84 ;  /* 0x000000545130723e */ /* 0x000fe200000010ff */
[----:B------:R-:W-:Y:S01]  /*2a6e0*/  LDSM.16.MT88.4 R64, [R179+0x10800] ;  /* 0x01080000b340783b */ /* 0x000fe20000004200 */
[----:B------:R-:W4:Y:S01]  /*2a6f0*/  MUFU.EX2 R69, R245 ;  /* 0x000000f500457308 */ /* 0x000f220000000800 */
[----:B------:R-:W-:Y:S01]  /*2a700*/  FADD.FTZ R0, R136, R0 ;  /* 0x0000000088007221 */ /* 0x000fe20000010000 */
[----:B------:R-:W-:Y:S02]  /*2a710*/  F2FP.BF16.F32.PACK_AB R50, R82, R83 ;  /* 0x000000535232723e */ /* 0x000fe400000010ff */
[----:B------:R-:W-:Y:S01]  /*2a720*/  F2FP.BF16.F32.PACK_AB R45, R74, R75 ;  /* 0x0000004b4a2d723e */ /* 0x000fe200000010ff */
[----:B------:R-:W-:Y:S01]  /*2a730*/  FADD.FTZ R0, R135, R0 ;  /* 0x0000000087007221 */ /* 0x000fe20000010000 */
[----:B------:R-:W-:Y:S02]  /*2a740*/  F2FP.BF16.F32.PACK_AB R47, R71, R73 ;  /* 0x00000049472f723e */ /* 0x000fe400000010ff */
[----:B------:R-:W-:Y:S01]  /*2a750*/  F2FP.BF16.F32.PACK_AB R44, R79, R80 ;  /* 0x000000504f2c723e */ /* 0x000fe200000010ff */
[C---:B-1----:R-:W-:Y:S05]  /*2a760*/  HMMA.16816.F32.BF16 R4, R48.reuse, R56, R4 ;  /* 0x000000383004723c */ /* 0x042fea0000041804 */
[----:B------:R-:W-:Y:S01]  /*2a770*/  FADD.FTZ R0, R141, R0 ;  /* 0x000000008d007221 */ /* 0x000fe20000010000 */
[C---:B------:R-:W-:Y:S01]  /*2a780*/  HMMA.16816.F32.BF16 R8, R48.reuse, R58, R8 ;  /* 0x0000003a3008723c */ /* 0x040fe20000041808 */
[----:B------:R-:W1:Y:S04]  /*2a790*/  LDSM.16.MT88.4 R56, [R178+0x10800] ;  /* 0x01080000b238783b */ /* 0x000e680000004200 */
[----:B------:R-:W-:Y:S01]  /*2a7a0*/  FADD.FTZ R0, R140, R0 ;  /* 0x000000008c007221 */ /* 0x000fe20000010000 */
[C---:B---3--:R-:W-:Y:S05]  /*2a7b0*/  HMMA.16816.F32.BF16 R12, R48.reuse, R52, R12 ;  /* 0x00000034300c723c */ /* 0x048fea000004180c */
[----:B------:R-:W-:Y:S01]  /*2a7c0*/  FADD.FTZ R0, R142, R0 ;  /* 0x000000008e007221 */ /* 0x000fe20000010000 */
[C---:B------:R-:W-:Y:S01]  /*2a7d0*/  HMMA.16816.F32.BF16 R16, R48.reuse, R54, R16 ;  /* 0x000000363010723c */ /* 0x040fe20000041810 */
[----:B------:R-:W3:Y:S04]  /*2a7e0*/  LDSM.16.MT88.4 R52, [R181+0x10800] ;  /* 0x01080000b534783b */ /* 0x000ee80000004200 */
[----:B------:R-:W-:Y:S01]  /*2a7f0*/  FADD.FTZ R0, R95, R0 ;  /* 0x000000005f007221 */ /* 0x000fe20000010000 */
[C---:B------:R-:W-:Y:S05]  /*2a800*/  HMMA.16816.F32.BF16 R20, R48.reuse, R60, R20 ;  /* 0x0000003c3014723c */ /* 0x040fea0000041814 */
[----:B------:R-:W-:Y:S01]  /*2a810*/  FADD.FTZ R2, R98, R0 ;  /* 0x0000000062027221 */ /* 0x000fe20000010000 */
[C---:B------:R-:W-:Y:S01]  /*2a820*/  HMMA.16816.F32.BF16 R24, R48.reuse, R62, R24 ;  /* 0x0000003e3018723c */ /* 0x040fe20000041818 */
[----:B------:R-:W5:Y:S04]  /*2a830*/  LDSM.16.MT88.4 R60, [R180+0x10800] ;  /* 0x01080000b43c783b */ /* 0x000f680000004200 */
[----:B------:R-:W-:Y:S01]  /*2a840*/  FADD.FTZ R0, R75, R37 ;  /* 0x000000254b007221 */ /* 0x000fe20000010000 */
[C---:B--2---:R-:W-:Y:S01]  /*2a850*/  HMMA.16816.F32.BF16 R28, R48.reuse, R40, R28 ;  /* 0x00000028301c723c */ /* 0x044fe2000004181c */
[----:B------:R-:W2:Y:S04]  /*2a860*/  MUFU.EX2 R75, R117 ;  /* 0x00000075004b7308 */ /* 0x000ea80000000800 */
[----:B------:R-:W-:Y:S01]  /*2a870*/  FADD.FTZ R2, R99, R2 ;  /* 0x0000000263027221 */ /* 0x000fe20000010000 */
[----:B------:R-:W-:Y:S01]  /*2a880*/  HMMA.16816.F32.BF16 R32, R48, R42, R32 ;  /* 0x0000002a3020723c */ /* 0x000fe20000041820 */
[----:B------:R-:W2:Y:S04]  /*2a890*/  LDSM.16.MT88.4 R48, [R178+0x11000] ;  /* 0x01100000b230783b */ /* 0x000ea80000004200 */
[----:B------:R-:W-:Y:S01]  /*2a8a0*/  MUFU.EX2 R37, R250 ;  /* 0x000000fa00257308 */ /* 0x000fe20000000800 */
[----:B------:R-:W-:Y:S01]  /*2a8b0*/  FADD.FTZ R0, R74, R0 ;  /* 0x000000004a007221 */ /* 0x000fe20000010000 */
[----:B------:R-:W-:Y:S01]  /*2a8c0*/  FADD.FTZ R2, R102, R2 ;  /* 0x0000000266027221 */ /* 0x000fe20000010000 */
[----:B------:R-:W-:Y:S03]  /*2a8d0*/  F2FP.BF16.F32.PACK_AB R46, R77, R78 ;  /* 0x0000004e4d2e723e */ /* 0x000fe600000010ff */
[----:B------:R-:W-:Y:S01]  /*2a8e0*/  FADD.FTZ R0, R73, R0 ;  /* 0x0000000049007221 */ /* 0x000fe20000010000 */
[----:B------:R-:W-:Y:S01]  /*2a8f0*/  FADD.FTZ R2, R103, R2 ;  /* 0x0000000267027221 */ /* 0x000fe20000010000 */
[----:B----4-:R-:W-:Y:S02]  /*2a900*/  F2FP.BF16.F32.PACK_AB R41, R69, R72 ;  /* 0x000000484529723e */ /* 0x010fe400000010ff */
[C---:B-1----:R-:W-:Y:S01]  /*2a910*/  HMMA.16816.F32.BF16 R4, R44.reuse, R56, R4 ;  /* 0x000000382c04723c */ /* 0x042fe20000041804 */
[----:B------:R-:W-:Y:S04]  /*2a920*/  MUFU.EX2 R74, R120 ;  /* 0x00000078004a7308 */ /* 0x000fe80000000800 */
[----:B------:R-:W-:Y:S01]  /*2a930*/  FADD.FTZ R36, R71, R0 ;  /* 0x0000000047247221 */ /* 0x000fe20000010000 */
[C---:B------:R-:W-:Y:S01]  /*2a940*/  HMMA.16816.F32.BF16 R8, R44.reuse, R58, R8 ;  /* 0x0000003a2c08723c */ /* 0x040fe20000041808 */
[----:B------:R-:W-:Y:S04]  /*2a950*/  LDSM.16.MT88.4 R56, [R179+0x11000] ;  /* 0x01100000b338783b */ /* 0x000fe80000004200 */
[----:B------:R-:W1:Y:S01]  /*2a960*/  MUFU.EX2 R73, R121 ;  /* 0x0000007900497308 */ /* 0x000e620000000800 */
[----:B------:R-:W-:Y:S01]  /*2a970*/  FADD.FTZ R0, R106, R2 ;  /* 0x000000026a007221 */ /* 0x000fe20000010000 */
[C---:B---3--:R-:W-:Y:S04]  /*2a980*/  HMMA.16816.F32.BF16 R12, R44.reuse, R52, R12 ;  /* 0x000000342c0c723c */ /* 0x048fe8000004180c */
[----:B------:R-:W-:Y:S02]  /*2a990*/  FADD.FTZ R0, R107, R0 ;  /* 0x000000006b007221 */ /* 0x000fe40000010000 */
[C---:B------:R-:W-:Y:S01]  /*2a9a0*/  HMMA.16816.F32.BF16 R16, R44.reuse, R54, R16 ;  /* 0x000000362c10723c */ /* 0x040fe20000041810 */
[----:B------:R-:W3:Y:S01]  /*2a9b0*/  LDSM.16.MT88.4 R52, [R181+0x11000] ;  /* 0x01100000b534783b */ /* 0x000ee20000004200 */
[----:B------:R-:W-:Y:S03]  /*2a9c0*/  MUFU.EX2 R71, R248 ;  /* 0x000000f800477308 */ /* 0x000fe60000000800 */
[----:B------:R-:W-:Y:S01]  /*2a9d0*/  FADD.FTZ R0, R110, R0 ;  /* 0x000000006e007221 */ /* 0x000fe20000010000 */
[C---:B------:R-:W-:Y:S05]  /*2a9e0*/  HMMA.16816.F32.BF16 R20, R44.reuse, R64, R20 ;  /* 0x000000402c14723c */ /* 0x040fea0000041814 */
[----:B------:R-:W-:Y:S01]  /*2a9f0*/  FADD.FTZ R0, R111, R0 ;  /* 0x000000006f007221 */ /* 0x000fe20000010000 */
[C---:B------:R-:W-:Y:S05]  /*2aa00*/  HMMA.16816.F32.BF16 R24, R44.reuse, R66, R24 ;  /* 0x000000422c18723c */ /* 0x040fea0000041818 */
[----:B------:R-:W-:Y:S01]  /*2aa10*/  FADD.FTZ R0, R114, R0 ;  /* 0x0000000072007221 */ /* 0x000fe20000010000 */
[C---:B-----5:R-:W-:Y:S01]  /*2aa20*/  HMMA.16816.F32.BF16 R28, R44.reuse, R60, R28 ;  /* 0x0000003c2c1c723c */ /* 0x060fe2000004181c */
[----:B------:R-:W-:Y:S04]  /*2aa30*/  MUFU.EX2 R60, R130 ;  /* 0x00000082003c7308 */ /* 0x000fe80000000800 */
[----:B------:R-:W-:Y:S01]  /*2aa40*/  FADD.FTZ R0, R115, R0 ;  /* 0x0000000073007221 */ /* 0x000fe20000010000 */
[----:B------:R-:W-:Y:S01]  /*2aa50*/  HMMA.16816.F32.BF16 R32, R44, R62, R32 ;  /* 0x0000003e2c20723c */ /* 0x000fe20000041820 */
[----:B------:R-:W4:Y:S04]  /*2aa60*/  LDSM.16.MT88.4 R44, [R180+0x11000] ;  /* 0x01100000b42c783b */ /* 0x000f280000004200 */
[----:B------:R-:W-:Y:S01]  /*2aa70*/  FADD.FTZ R0, R118, R0 ;  /* 0x0000000076007221 */ /* 0x000fe20000010000 */
[----:B------:R-:W-:Y:S01]  /*2aa80*/  FADD.FTZ R2, R72, R36 ;  /* 0x0000002448027221 */ /* 0x000fe20000010000 */
[----:B------:R-:W-:Y:S04]  /*2aa90*/  F2FP.BF16.F32.PACK_AB R43, R68, R70 ;  /* 0x00000046442b723e */ /* 0x000fe800000010ff */
[----:B------:R-:W-:Y:S01]  /*2aaa0*/  FADD.FTZ R0, R119, R0 ;  /* 0x0000000077007221 */ /* 0x000fe20000010000 */
[----:B--2---:R-:W-:Y:S02]  /*2aab0*/  F2FP.BF16.F32.PACK_AB R40, R75, R76 ;  /* 0x0000004c4b28723e */ /* 0x004fe400000010ff */
[----:B-1----:R-:W-:Y:S01]  /*2aac0*/  F2FP.BF16.F32.PACK_AB R42, R73, R74 ;  /* 0x0000004a492a723e */ /* 0x002fe200000010ff */
[----:B------:R-:W-:Y:S01]  /*2aad0*/  FADD.FTZ R36, R122, R0 ;  /* 0x000000007a247221 */ /* 0x000fe20000010000 */
[----:B------:R-:W-:Y:S01]  /*2aae0*/  FADD.FTZ R0, R69, R2 ;  /* 0x0000000245007221 */ /* 0x000fe20000010000 */
[----:B------:R-:W-:Y:S02]  /*2aaf0*/  MOV R135, R38 ;  /* 0x0000002600877202 */ /* 0x000fe40000000f00 */
[----:B------:R-:W-:Y:S01]  /*2ab00*/  FADD.FTZ R2, R123, R36 ;  /* 0x000000247b027221 */ /* 0x000fe20000010000 */
[----:B------:R-:W-:Y:S01]  /*2ab10*/  FADD.FTZ R0, R70, R0 ;  /* 0x0000000046007221 */ /* 0x000fe20000010000 */
[C---:B------:R-:W-:Y:S05]  /*2ab20*/  HMMA.16816.F32.BF16 R4, R40.reuse, R48, R4 ;  /* 0x000000302804723c */ /* 0x040fea0000041804 */
[----:B------:R-:W-:Y:S01]  /*2ab30*/  FADD.FTZ R2, R126, R2 ;  /* 0x000000027e027221 */ /* 0x000fe20000010000 */
[C---:B------:R-:W-:Y:S01]  /*2ab40*/  HMMA.16816.F32.BF16 R8, R40.reuse, R50, R8 ;  /* 0x000000322808723c */ /* 0x040fe20000041808 */
[----:B------:R-:W1:Y:S04]  /*2ab50*/  LDSM.16.MT88.4 R48, [R180+0x11800] ;  /* 0x01180000b430783b */ /* 0x000e680000004200 */
[----:B------:R-:W-:Y:S01]  /*2ab60*/  FADD.FTZ R36, R68, R0 ;  /* 0x0000000044247221 */ /* 0x000fe20000010000 */
[C---:B---3--:R-:W-:Y:S01]  /*2ab70*/  HMMA.16816.F32.BF16 R12, R40.reuse, R52, R12 ;  /* 0x00000034280c723c */ /* 0x048fe2000004180c */
[----:B------:R-:W-:Y:S04]  /*2ab80*/  MUFU.EX2 R52, R134 ;  /* 0x0000008600347308 */ /* 0x000fe80000000800 */
[----:B------:R-:W-:Y:S01]  /*2ab90*/  FADD.FTZ R0, R94, R2 ;  /* 0x000000025e007221 */ /* 0x000fe20000010000 */
[C---:B------:R-:W-:Y:S05]  /*2aba0*/  HMMA.16816.F32.BF16 R16, R40.reuse, R54, R16 ;  /* 0x000000362810723c */ /* 0x040fea0000041810 */
[----:B------:R-:W2:Y:S01]  /*2abb0*/  MUFU.EX2 R53, R131 ;  /* 0x0000008300357308 */ /* 0x000ea20000000800 */
[----:B------:R-:W-:Y:S01]  /*2abc0*/  FADD.FTZ R0, R91, R0 ;  /* 0x000000005b007221 */ /* 0x000fe20000010000 */
[C---:B------:R-:W-:Y:S04]  /*2abd0*/  HMMA.16816.F32.BF16 R20, R40.reuse, R56, R20 ;  /* 0x000000382814723c */ /* 0x040fe80000041814 */
[----:B------:R-:W-:Y:S02]  /*2abe0*/  FADD.FTZ R0, R90, R0 ;  /* 0x000000005a007221 */ /* 0x000fe40000010000 */
[C---:B------:R-:W-:Y:S05]  /*2abf0*/  HMMA.16816.F32.BF16 R24, R40.reuse, R58, R24 ;  /* 0x0000003a2818723c */ /* 0x040fea0000041818 */
[----:B------:R-:W-:Y:S01]  /*2ac00*/  FADD.FTZ R0, R89, R0 ;  /* 0x0000000059007221 */ /* 0x000fe20000010000 */
[C---:B----4-:R-:W-:Y:S05]  /*2ac10*/  HMMA.16816.F32.BF16 R28, R40.reuse, R44, R28 ;  /* 0x0000002c281c723c */ /* 0x050fea000004181c */
[----:B------:R-:W-:Y:S01]  /*2ac20*/  FADD.FTZ R0, R88, R0 ;  /* 0x0000000058007221 */ /* 0x000fe20000010000 */
[----:B------:R-:W-:Y:S05]  /*2ac30*/  HMMA.16816.F32.BF16 R32, R40, R46, R32 ;  /* 0x0000002e2820723c */ /* 0x000fea0000041820 */
[----:B------:R-:W-:Y:S01]  /*2ac40*/  FADD.FTZ R0, R87, R0 ;  /* 0x0000000057007221 */ /* 0x000fe20000010000 */
[----:B--2---:R-:W-:Y:S02]  /*2ac50*/  F2FP.BF16.F32.PACK_AB R136, R53, R60 ;  /* 0x0000003c3588723e */ /* 0x004fe400000010ff */
[----:B------:R-:W-:Y:S03]  /*2ac60*/  F2FP.BF16.F32.PACK_AB R138, R39, R52 ;  /* 0x00000034278a723e */ /* 0x000fe600000010ff */
[----:B------:R-:W-:Y:S01]  /*2ac70*/  FADD.FTZ R0, R86, R0 ;  /* 0x0000000056007221 */ /* 0x000fe20000010000 */
[----:B------:R-:W-:Y:S03]  /*2ac80*/  MOV R134, R3 ;  /* 0x0000000300867202 */ /* 0x000fe60000000f00 */
[----:B------:R-:W-:Y:S01]  /*2ac90*/  FADD.FTZ R2, R85, R0 ;  /* 0x0000000055027221 */ /* 0x000fe20000010000 */
[----:B------:R-:W-:Y:S03]  /*2aca0*/  FADD.FTZ R0, R71, R36 ;  /* 0x0000002447007221 */ /* 0x000fe60000010000 */
[----:B------:R-:W-:Y:S01]  /*2acb0*/  FADD.FTZ R2, R84, R2 ;  /* 0x0000000254027221 */ /* 0x000fe20000010000 */
[C---:B------:R-:W-:Y:S01]  /*2acc0*/  FADD.FTZ R0, R137.reuse, R0 ;  /* 0x0000000089007221 */ /* 0x040fe20000010000 */
[----:B------:R-:W-:Y:S02]  /*2acd0*/  F2FP.BF16.F32.PACK_AB R137, R137, R71 ;  /* 0x000000478989723e */ /* 0x000fe400000010ff */
[----:B------:R-:W-:Y:S01]  /*2ace0*/  FADD.FTZ R2, R81, R2 ;  /* 0x0000000251027221 */ /* 0x000fe20000010000 */
[----:B------:R-:W-:Y:S03]  /*2acf0*/  FADD.FTZ R0, R37, R0 ;  /* 0x0000000025007221 */ /* 0x000fe60000010000 */
[----:B------:R-:W-:Y:S01]  /*2ad00*/  FADD.FTZ R2, R83, R2 ;  /* 0x0000000253027221 */ /* 0x000fe20000010000 */
[C---:B------:R-:W-:Y:S01]  /*2ad10*/  FADD.FTZ R0, R139.reuse, R0 ;  /* 0x000000008b007221 */ /* 0x040fe20000010000 */
[----:B------:R-:W-:Y:S04]  /*2ad20*/  F2FP.BF16.F32.PACK_AB R139, R139, R37 ;  /* 0x000000258b8b723e */ /* 0x000fe800000010ff */
[----:B------:R2:W-:Y:S03]  /*2ad30*/  STL [R1], R0 ;  /* 0x0000000001007387 */ /* 0x0005e60000100800 */
[C---:B------:R-:W-:Y:S06]  /*2ad40*/  HMMA.16816.F32.BF16 R164, R136.reuse, R160, R4 ;  /* 0x000000a088a4723c */ /* 0x040fec0000041804 */
[C---:B------:R-:W-:Y:S06]  /*2ad50*/  HMMA.16816.F32.BF16 R160, R136.reuse, R162, R8 ;  /* 0x000000a288a0723c */ /* 0x040fec0000041808 */
[C---:B------:R-:W-:Y:S06]  /*2ad60*/  HMMA.16816.F32.BF16 R156, R136.reuse, R152, R12 ;  /* 0x00000098889c723c */ /* 0x040fec000004180c */
[C---:B------:R-:W-:Y:S05]  /*2ad70*/  HMMA.16816.F32.BF16 R152, R136.reuse, R154, R16 ;  /* 0x0000009a8898723c */ /* 0x040fea0000041810 */
[----:B--2---:R-:W-:Y:S01]  /*2ad80*/  FADD.FTZ R0, R82, R2 ;  /* 0x0000000252007221 */ /* 0x004fe20000010000 */
[C---:B------:R-:W-:Y:S05]  /*2ad90*/  HMMA.16816.F32.BF16 R148, R136.reuse, R144, R20 ;  /* 0x000000908894723c */ /* 0x040fea0000041814 */
[----:B------:R-:W-:Y:S01]  /*2ada0*/  FADD.FTZ R0, R80, R0 ;  /* 0x0000000050007221 */ /* 0x000fe20000010000 */
[C---:B------:R-:W-:Y:S05]  /*2adb0*/  HMMA.16816.F32.BF16 R144, R136.reuse, R146, R24 ;  /* 0x000000928890723c */ /* 0x040fea0000041818 */
[----:B------:R-:W-:Y:S01]  /*2adc0*/  FADD.FTZ R0, R79, R0 ;  /* 0x000000004f007221 */ /* 0x000fe20000010000 */
[C---:B-1----:R-:W-:Y:S05]  /*2add0*/  HMMA.16816.F32.BF16 R140, R136.reuse, R48, R28 ;  /* 0x00000030888c723c */ /* 0x042fea000004181c */
[----:B------:R-:W-:Y:S01]  /*2ade0*/  FADD.FTZ R0, R78, R0 ;  /* 0x000000004e007221 */ /* 0x000fe20000010000 */
[----:B------:R-:W-:Y:S05]  /*2adf0*/  HMMA.16816.F32.BF16 R136, R136, R50, R32 ;  /* 0x000000328888723c */ /* 0x000fea0000041820 */
[----:B------:R-:W-:Y:S06]  /*2ae00*/  FADD.FTZ R0, R77, R0 ;  /* 0x000000004d007221 */ /* 0x000fec0000010000 */
[----:B------:R-:W-:Y:S04]  /*2ae10*/  FADD.FTZ R0, R76, R0 ;  /* 0x000000004c007221 */ /* 0x000fe80000010000 */
[----:B------:R-:W-:Y:S04]  /*2ae20*/  FADD.FTZ R0, R75, R0 ;  /* 0x000000004b007221 */ /* 0x000fe80000010000 */
[----:B------:R-:W-:Y:S04]  /*2ae30*/  FADD.FTZ R0, R74, R0 ;  /* 0x000000004a007221 */ /* 0x000fe80000010000 */
[----:B------:R-:W-:Y:S04]  /*2ae40*/  FADD.FTZ R0, R73, R0 ;  /* 0x0000000049007221 */ /* 0x000fe80000010000 */
[----:B------:R-:W-:Y:S04]  /*2ae50*/  FADD.FTZ R0, R60, R0 ;  /* 0x000000003c007221 */ /* 0x000fe80000010000 */
[----:B------:R-:W-:Y:S04]  /*2ae60*/  FADD.FTZ R0, R53, R0 ;  /* 0x0000000035007221 */ /* 0x000fe80000010000 */
[----:B------:R-:W-:Y:S01]  /*2ae70*/  FADD.FTZ R2, R52, R0 ;  /* 0x0000000034027221 */ /* 0x000fe20000010000 */
[----:B------:R-:W-:Y:S03]  /*2ae80*/  IADD3 R0, R252, -0x1, RZ ;  /* 0xfffffffffc007810 */ /* 0x000fe60007ffe0ff */
[----:B------:R-:W-:Y:S01]  /*2ae90*/  FADD.FTZ R2, R39, R2 ;  /* 0x0000000227027221 */ /* 0x000fe20000010000 */
[----:B------:R-:W-:Y:S02]  /*2aea0*/  MOV R252, R0 ;  /* 0x0000000000fc7202 */ /* 0x000fe40000000f00 */
[----:B------:R-:W-:Y:S02]  /*2aeb0*/  MOV R39, R3 ;  /* 0x0000000300277202 */ /* 0x000fe40000000f00 */
[----:B------:R2:W-:Y:S01]  /*2aec0*/  STL [R1+0x4], R2 ;  /* 0x0000040201007387 */ /* 0x0005e20000100800 */
[----:B------:R-:W-:Y:S05]  /*2aed0*/  @P0 BRA `(.L_x_1189) ;  /* 0xffffff9800f00947 */ /* 0x000fea000383ffff */
.L_x_1180:
[----:B------:R3:W5:Y:S04]  /*2aee0*/  LDL R8, [R1+0x4] ;  /* 0x0000040001087983 */ /* 0x0007680000100800 */
[----:B------:R3:W5:Y:S01]  /*2aef0*/  LDL R7, [R1] ;  /* 0x0000000001077983 */ /* 0x0007620000100800 */
[----:B------:R-:W4:Y:S08]  /*2af00*/  LDC.64 R34, c[0x0][0x208] ;  /* 0x00008200ff227b82 */ /* 0x000f300000000a00 */
[----:B------:R-:W1:Y:S01]  /*2af10*/  LDC.64 R36, c[0x0][0x198] ;  /* 0x00006600ff247b82 */ /* 0x000e620000000a00 */
[----:B----4-:R-:W-:-:S02]  /*2af20*/  R2UR UR4, R34 ;  /* 0x00000000220472ca */ /* 0x010fc400000e0000 */
[----:B------:R-:W-:-:S13]  /*2af30*/  R2UR UR5, R35 ;  /* 0x00000000230572ca */ /* 0x000fda00000e0000 */
[----:B-1----:R3:W5:Y:S01]  /*2af40*/  LD.E R21, desc[UR4][R36.64+0xd8] ;  /* 0x0000d80424157980 */ /* 0x002762000c101900 */
[----:B------:R-:W-:-:S03]  /*2af50*/  UMOV UR4, 0xffffffff ;  /* 0xffffffff00047882 */ /* 0x000fc60000000000 */
[----:B------:R-:W-:Y:S05]  /*2af60*/  BRA.DIV UR4, `(.L_x_1190) ;  /* 0x0000001204dc7947 */ /* 0x000fea000b800000 */
[----:B-----5:R-:W1:Y:S04]  /*2af70*/  SHFL.BFLY PT, R5, R8, 0x2, 0x1f ;  /* 0x0c401f0008057f89 */ /* 0x020e6800000e0000 */
[----:B--2---:R-:W2:Y:S01]  /*2af80*/  SHFL.BFLY PT, R2, R7, 0x2, 0x1f ;  /* 0x0c401f0007027f89 */ /* 0x004ea200000e0000 */
[----:B-1----:R-:W-:Y:S01]  /*2af90*/  FADD.FTZ R5, R5, R8 ;  /* 0x0000000805057221 */ /* 0x002fe20000010000 */
[----:B--2---:R-:W-:-:S04]  /*2afa0*/  FADD.FTZ R2, R2, R7 ;  /* 0x0000000702027221 */ /* 0x004fc80000010000 */
[----:B------:R-:W1:Y:S04]  /*2afb0*/  SHFL.BFLY PT, R6, R5, 0x1, 0x1f ;  /* 0x0c201f0005067f89 */ /* 0x000e6800000e0000 */
[----:B------:R2:W4:Y:S01]  /*2afc0*/  SHFL.BFLY PT, R3, R2, 0x1, 0x1f ;  /* 0x0c201f0002037f89 */ /* 0x00052200000e0000 */
[----:B-1----:R-:W-:-:S07]  /*2afd0*/  FADD.FTZ R17, R5, R6 ;  /* 0x0000000605117221 */ /* 0x002fce0000010000 */
.L_x_1206:
[----:B------:R-:W3:Y:S01]  /*2afe0*/  LDL R24, [R1+0x148] ;  /* 0x0001480001187983 */ /* 0x000ee20000100800 */
[----:B------:R-:W-:Y:S01]  /*2aff0*/  FSETP.NE.FTZ.AND P4, PT, R17, RZ, PT ;  /* 0x000000ff1100720b */ /* 0x000fe20003f95000 */
[----:B------:R-:W-:Y:S02]  /*2b000*/  IMAD.MOV.U32 R0, RZ, RZ, 0x3f800000 ;  /* 0x3f800000ff007424 */ /* 0x000fe400078e00ff */
[----:B----4-:R-:W-:Y:S01]  /*2b010*/  FADD.FTZ R16, R2, R3 ;  /* 0x0000000302107221 */ /* 0x010fe20000010000 */
[----:B------:R-:W1:Y:S01]  /*2b020*/  S2R R22, SR_TID.X ;  /* 0x0000000000167919 */ /* 0x000e620000002100 */
[----:B--2---:R-:W-:Y:S01]  /*2b030*/  MOV R2, 0x3f800000 ;  /* 0x3f80000000027802 */ /* 0x004fe20000000f00 */
[----:B------:R-:W2:Y:S01]  /*2b040*/  S2UR UR4, SR_CgaCtaId ;  /* 0x00000000000479c3 */ /* 0x000ea20000008800 */
[----:B------:R-:W-:Y:S01]  /*2b050*/  UMOV UR5, 0x400 ;  /* 0x0000040000057882 */ /* 0x000fe20000000000 */
[----:B------:R-:W-:Y:S01]  /*2b060*/  FSETP.NE.FTZ.AND P3, PT, R16, RZ, PT ;  /* 0x000000ff1000720b */ /* 0x000fe20003f75000 */
[----:B------:R-:W-:Y:S01]  /*2b070*/  IMAD.MOV.U32 R7, RZ, RZ, 0x20 ;  /* 0x00000020ff077424 */ /* 0x000fe200078e00ff */
[----:B------:R-:W-:-:S02]  /*2b080*/  MOV R5, 0x10 ;  /* 0x0000001000057802 */ /* 0x000fc40000000f00 */
[----:B------:R-:W-:Y:S01]  /*2b090*/  R2UR UR10, R34 ;  /* 0x00000000220a72ca */ /* 0x000fe200000e0000 */
[----:B------:R-:W4:Y:S01]  /*2b0a0*/  @P4 MUFU.RCP R0, R17 ;  /* 0x0000001100004308 */ /* 0x000f220000001000 */
[----:B------:R-:W-:-:S07]  /*2b0b0*/  R2UR UR11, R35 ;  /* 0x00000000230b72ca */ /* 0x000fce00000e0000 */
[----:B------:R-:W1:Y:S01]  /*2b0c0*/  @P3 MUFU.RCP R2, R16 ;  /* 0x0000001000023308 */ /* 0x000e620000001000 */
[----:B--2---:R-:W-:Y:S01]  /*2b0d0*/  ULEA UR4, UR4, UR5, 0x18 ;  /* 0x0000000504047291 */ /* 0x004fe2000f8ec03f */
[C---:B----4-:R-:W-:Y:S01]  /*2b0e0*/  FMUL.FTZ R164, R0.reuse, R164 ;  /* 0x000000a400a47220 */ /* 0x050fe20000410000 */
[C---:B------:R-:W-:Y:S01]  /*2b0f0*/  FMUL.FTZ R165, R0.reuse, R165 ;  /* 0x000000a500a57220 */ /* 0x040fe20000410000 */
[C---:B------:R-:W-:Y:S01]  /*2b100*/  FMUL.FTZ R160, R0.reuse, R160 ;  /* 0x000000a000a07220 */ /* 0x040fe20000410000 */
[C---:B------:R-:W-:Y:S01]  /*2b110*/  FMUL.FTZ R161, R0.reuse, R161 ;  /* 0x000000a100a17220 */ /* 0x040fe20000410000 */
[C---:B------:R-:W-:Y:S01]  /*2b120*/  FMUL.FTZ R156, R0.reuse, R156 ;  /* 0x0000009c009c7220 */ /* 0x040fe20000410000 */
[----:B-1----:R-:W-:Y:S01]  /*2b130*/  SHF.R.S32.HI R20, RZ, 0x1f, R22 ;  /* 0x0000001fff147819 */ /* 0x002fe20000011416 */
        /* <DEDUP_REMOVED lines=11> */
[----:B------:R-:W-:Y:S01]  /*2b1f0*/  LEA.HI R3, R20, R22, RZ, 0x2 ;  /* 0x0000001614037211 */ /* 0x000fe200078f10ff */
[C---:B------:R-:W-:Y:S01]  /*2b200*/  FMUL.FTZ R167, R2.reuse, R167 ;  /* 0x000000a702a77220 */ /* 0x040fe20000410000 */
[C---:B------:R-:W-:Y:S01]  /*2b210*/  FMUL.FTZ R6, R2.reuse, R166 ;  /* 0x000000a602067220 */ /* 0x040fe20000410000 */
[----:B------:R-:W-:Y:S01]  /*2b220*/  FMUL.FTZ R163, R2, R163 ;  /* 0x000000a302a37220 */ /* 0x000fe20000410000 */
[----:B------:R-:W-:Y:S01]  /*2b230*/  F2FP.BF16.F32.PACK_AB R136, R0, R136 ;  /* 0x000000880088723e */ /* 0x000fe200000010ff */
[C---:B------:R-:W-:Y:S01]  /*2b240*/  FMUL.FTZ R14, R2.reuse, R162 ;  /* 0x000000a2020e7220 */ /* 0x040fe20000410000 */
[--C-:B------:R-:W-:Y:S01]  /*2b250*/  SHF.R.S32.HI R4, RZ, 0x2, R3.reuse ;  /* 0x00000002ff047819 */ /* 0x100fe20000011403 */
[C---:B------:R-:W-:Y:S01]  /*2b260*/  FMUL.FTZ R159, R2.reuse, R159 ;  /* 0x0000009f029f7220 */ /* 0x040fe20000410000 */
[----:B------:R-:W-:Y:S01]  /*2b270*/  SHF.R.S32.HI R0, RZ, 0x1f, R3 ;  /* 0x0000001fff007819 */ /* 0x000fe20000011403 */
[C---:B------:R-:W-:Y:S01]  /*2b280*/  FMUL.FTZ R12, R2.reuse, R158 ;  /* 0x0000009e020c7220 */ /* 0x040fe20000410000 */
        /* <DEDUP_REMOVED lines=10> */
[C---:B------:R-:W-:Y:S01]  /*2b330*/  FMUL.FTZ R139, R2.reuse, R139 ;  /* 0x0000008b028b7220 */ /* 0x040fe20000410000 */
[----:B------:R-:W-:Y:S01]  /*2b340*/  FMUL.FTZ R8, R2, R138 ;  /* 0x0000008a02087220 */ /* 0x000fe20000410000 */
[----:B------:R-:W-:Y:S01]  /*2b350*/  IMAD.IADD R2, R4, 0x1, -R0 ;  /* 0x0000000104027824 */ /* 0x000fe200078e0a00 */
[----:B------:R-:W-:-:S02]  /*2b360*/  LOP3.LUT R0, R3, 0x3ffffffc, RZ, 0xc0, !PT ;  /* 0x3ffffffc03007812 */ /* 0x000fc400078ec0ff */
[----:B------:R-:W-:Y:S02]  /*2b370*/  LEA.HI R20, R20, R22, RZ, 0x5 ;  /* 0x0000001614147211 */ /* 0x000fe400078f28ff */
[----:B------:R-:W-:Y:S01]  /*2b380*/  SHF.L.U32 R3, R2, 0x6, RZ ;  /* 0x0000000602037819 */ /* 0x000fe200000006ff */
[----:B------:R-:W-:Y:S01]  /*2b390*/  IMAD.IADD R0, R22, 0x1, -R0 ;  /* 0x0000000116007824 */ /* 0x000fe200078e0a00 */
[----:B------:R-:W-:Y:S02]  /*2b3a0*/  SHF.R.S32.HI R19, RZ, 0x5, R20 ;  /* 0x00000005ff137819 */ /* 0x000fe40000011414 */
[----:B------:R-:W-:Y:S02]  /*2b3b0*/  LOP3.LUT R3, R3, 0x1c0, RZ, 0xc0, !PT ;  /* 0x000001c003037812 */ /* 0x000fe400078ec0ff */
[----:B------:R-:W-:Y:S02]  /*2b3c0*/  LOP3.LUT R4, R2, 0x1, RZ, 0xc0, !PT ;  /* 0x0000000102047812 */ /* 0x000fe400078ec0ff */
[----:B------:R-:W-:-:S02]  /*2b3d0*/  LEA R0, R19, R0, 0x9 ;  /* 0x0000000013007211 */ /* 0x000fc400078e48ff */
[----:B------:R-:W-:Y:S02]  /*2b3e0*/  LEA.HI R3, R3, R3, RZ, 0x1d ;  /* 0x0000000303037211 */ /* 0x000fe400078fe8ff */
[----:B------:R-:W-:Y:S02]  /*2b3f0*/  ISETP.NE.U32.AND P0, PT, R4, 0x1, PT ;  /* 0x000000010400780c */ /* 0x000fe40003f05070 */
[----:B------:R-:W-:Y:S01]  /*2b400*/  F2FP.BF16.F32.PACK_AB R6, R167, R6 ;  /* 0x00000006a706723e */ /* 0x000fe200000010ff */
[----:B------:R-:W-:Y:S01]  /*2b410*/  IMAD.U32 R0, R0, 0x2, R3 ;  /* 0x0000000200007824 */ /* 0x000fe200078e0003 */
[----:B------:R-:W-:Y:S02]  /*2b420*/  R2P PR, R2, 0x6 ;  /* 0x0000000602007804 */ /* 0x000fe40000000000 */
[----:B------:R-:W-:Y:S02]  /*2b430*/  SEL R5, R5, 0xfffffff0, P0 ;  /* 0xfffffff005057807 */ /* 0x000fe40000000000 */
[----:B------:R-:W-:-:S02]  /*2b440*/  LEA R0, R0, UR4, 0x1 ;  /* 0x0000000400007c11 */ /* 0x000fc4000f8e08ff */
[----:B------:R-:W-:Y:S02]  /*2b450*/  SEL R7, R7, 0xffffffe0, !P1 ;  /* 0xffffffe007077807 */ /* 0x000fe40004800000 */
[C---:B------:R-:W-:Y:S01]  /*2b460*/  IADD3 R3, R0.reuse, R5, RZ ;  /* 0x0000000500037210 */ /* 0x040fe20007ffe0ff */
[----:B------:R1:W-:Y:S01]  /*2b470*/  STS [R0+0x400], R6 ;  /* 0x0004000600007388 */ /* 0x0003e20000000800 */
[----:B------:R-:W-:Y:S01]  /*2b480*/  F2FP.BF16.F32.PACK_AB R165, R165, R164 ;  /* 0x000000a4a5a5723e */ /* 0x000fe200000010ff */
[C---:B------:R-:W-:Y:S01]  /*2b490*/  IMAD.IADD R4, R0.reuse, 0x1, R7 ;  /* 0x0000000100047824 */ /* 0x040fe200078e0207 */
[----:B------:R-:W-:Y:S02]  /*2b4a0*/  IADD3 R2, R0, 0x40, RZ ;  /* 0x0000004000027810 */ /* 0x000fe40007ffe0ff */
[----:B------:R-:W-:Y:S01]  /*2b4b0*/  F2FP.BF16.F32.PACK_AB R160, R161, R160 ;  /* 0x000000a0a1a0723e */ /* 0x000fe200000010ff */
[----:B------:R2:W-:Y:S01]  /*2b4c0*/  STS [R0], R165 ;  /* 0x000000a500007388 */ /* 0x0005e20000000800 */
[----:B------:R-:W-:-:S02]  /*2b4d0*/  F2FP.BF16.F32.PACK_AB R14, R163, R14 ;  /* 0x0000000ea30e723e */ /* 0x000fc400000010ff */
[----:B------:R-:W-:Y:S01]  /*2b4e0*/  @P2 IADD3 R2, R0, -0x40, RZ ;  /* 0xffffffc000022810 */ /* 0x000fe20007ffe0ff */
[----:B------:R-:W-:Y:S01]  /*2b4f0*/  STS [R3], R160 ;  /* 0x000000a003007388 */ /* 0x000fe20000000800 */
[----:B------:R-:W-:Y:S02]  /*2b500*/  F2FP.BF16.F32.PACK_AB R156, R157, R156 ;  /* 0x0000009c9d9c723e */ /* 0x000fe400000010ff */
[----:B------:R-:W-:Y:S01]  /*2b510*/  F2FP.BF16.F32.PACK_AB R12, R159, R12 ;  /* 0x0000000c9f0c723e */ /* 0x000fe200000010ff */
[----:B------:R4:W-:Y:S01]  /*2b520*/  STS [R3+0x400], R14 ;  /* 0x0004000e03007388 */ /* 0x0009e20000000800 */
[----:B------:R-:W-:Y:S02]  /*2b530*/  F2FP.BF16.F32.PACK_AB R152, R153, R152 ;  /* 0x000000989998723e */ /* 0x000fe400000010ff */
[----:B------:R-:W-:Y:S01]  /*2b540*/  F2FP.BF16.F32.PACK_AB R13, R155, R13 ;  /* 0x0000000d9b0d723e */ /* 0x000fe200000010ff */
[----:B------:R-:W-:Y:S01]  /*2b550*/  STS [R4], R156 ;  /* 0x0000009c04007388 */ /* 0x000fe20000000800 */
[----:B------:R-:W-:-:S02]  /*2b560*/  R2UR UR4, R34 ;  /* 0x00000000220472ca */ /* 0x000fc400000e0000 */
[----:B------:R-:W-:Y:S01]  /*2b570*/  R2UR UR5, R35 ;  /* 0x00000000230572ca */ /* 0x000fe200000e0000 */
[----:B------:R-:W-:Y:S01]  /*2b580*/  STS [R4+0x400], R12 ;  /* 0x0004000c04007388 */ /* 0x000fe20000000800 */
[----:B------:R-:W-:Y:S01]  /*2b590*/  F2FP.BF16.F32.PACK_AB R148, R149, R148 ;  /* 0x000000949594723e */ /* 0x000fe200000010ff */
[----:B-1----:R-:W-:Y:S01]  /*2b5a0*/  IMAD.IADD R6, R3, 0x1, R7 ;  /* 0x0000000103067824 */ /* 0x002fe200078e0207 */
[----:B------:R-:W-:Y:S02]  /*2b5b0*/  F2FP.BF16.F32.PACK_AB R11, R151, R11 ;  /* 0x0000000b970b723e */ /* 0x000fe400000010ff */
[----:B------:R-:W-:Y:S02]  /*2b5c0*/  F2FP.BF16.F32.PACK_AB R144, R145, R144 ;  /* 0x000000909190723e */ /* 0x000fe400000010ff */
[----:B------:R-:W-:Y:S01]  /*2b5d0*/  F2FP.BF16.F32.PACK_AB R10, R147, R10 ;  /* 0x0000000a930a723e */ /* 0x000fe200000010ff */
[----:B--2---:R-:W-:Y:S01]  /*2b5e0*/  IMAD.IADD R0, R5, 0x1, R2 ;  /* 0x0000000105007824 */ /* 0x004fe200078e0202 */
[----:B------:R-:W-:Y:S01]  /*2b5f0*/  STS [R6], R152 ;  /* 0x0000009806007388 */ /* 0x000fe20000000800 */
[----:B------:R-:W-:-:S02]  /*2b600*/  F2FP.BF16.F32.PACK_AB R140, R141, R140 ;  /* 0x0000008c8d8c723e */ /* 0x000fc400000010ff */
[----:B------:R-:W-:Y:S01]  /*2b610*/  F2FP.BF16.F32.PACK_AB R9, R143, R9 ;  /* 0x000000098f09723e */ /* 0x000fe200000010ff */
[----:B------:R-:W-:Y:S01]  /*2b620*/  STS [R6+0x400], R13 ;  /* 0x0004000d06007388 */ /* 0x000fe20000000800 */
[----:B------:R-:W-:Y:S02]  /*2b630*/  F2FP.BF16.F32.PACK_AB R8, R139, R8 ;  /* 0x000000088b08723e */ /* 0x000fe400000010ff */
[C---:B----4-:R-:W-:Y:S01]  /*2b640*/  IADD3 R3, R7.reuse, R2, RZ ;  /* 0x0000000207037210 */ /* 0x050fe20007ffe0ff */
[----:B------:R-:W-:Y:S04]  /*2b650*/  STS [R2], R148 ;  /* 0x0000009402007388 */ /* 0x000fe80000000800 */
[----:B------:R1:W-:Y:S04]  /*2b660*/  STS [R2+0x400], R11 ;  /* 0x0004000b02007388 */ /* 0x0003e80000000800 */
[----:B------:R-:W-:Y:S04]  /*2b670*/  STS [R0], R144 ;  /* 0x0000009000007388 */ /* 0x000fe80000000800 */
[----:B------:R2:W-:Y:S04]  /*2b680*/  STS [R0+0x400], R10 ;  /* 0x0004000a00007388 */ /* 0x0005e80000000800 */
[----:B------:R-:W-:Y:S04]  /*2b690*/  STS [R3], R140 ;  /* 0x0000008c03007388 */ /* 0x000fe80000000800 */
[----:B------:R4:W-:Y:S01]  /*2b6a0*/  STS [R3+0x400], R9 ;  /* 0x0004000903007388 */ /* 0x0009e20000000800 */
[----:B-1----:R-:W-:-:S05]  /*2b6b0*/  IMAD.IADD R2, R7, 0x1, R0 ;  /* 0x0000000107027824 */ /* 0x002fca00078e0200 */
[----:B------:R-:W-:Y:S04]  /*2b6c0*/  STS [R2], R136 ;  /* 0x0000008802007388 */ /* 0x000fe80000000800 */
[----:B------:R1:W-:Y:S04]  /*2b6d0*/  STS [R2+0x400], R8 ;  /* 0x0004000802007388 */ /* 0x0003e80000000800 */
[----:B--2---:R-:W2:Y:S04]  /*2b6e0*/  LD.E.U8 R0, desc[UR4][R36.64+0x1c8] ;  /* 0x0001c80424007980 */ /* 0x004ea8000c101100 */
[----:B------:R-:W2:Y:S01]  /*2b6f0*/  LD.E.64 R4, desc[UR10][R36.64+0x88] ;  /* 0x0000880a24047980 */ /* 0x000ea2000c101b00 */
[----:B---3--:R-:W-:Y:S01]  /*2b700*/  ISETP.NE.AND P0, PT, R24, -0x1, PT ;  /* 0xffffffff1800780c */ /* 0x008fe20003f05270 */
[----:B------:R-:W3:Y:S01]  /*2b710*/  S2R R23, SR_CTAID.Y ;  /* 0x0000000000177919 */ /* 0x000ee20000002600 */
[----:B----4-:R-:W4:Y:S01]  /*2b720*/  @P4 MUFU.LG2 R9, R17 ;  /* 0x0000001100094308 */ /* 0x010f220000000c00 */
[----:B------:R-:W2:Y:S01]  /*2b730*/  S2R R33, SR_CTAID.Z ;  /* 0x0000000000217919 */ /* 0x000ea20000002700 */
[----:B------:R-:W-:Y:S01]  /*2b740*/  BSSY B0, `(.L_x_1191) ;  /* 0x000002b000007945 */ /* 0x000fe20003800000 */
[----:B------:R-:W-:Y:S01]  /*2b750*/  MOV R11, 0x7f800000 ;  /* 0x7f800000000b7802 */ /* 0x000fe20000000f00 */
[----:B------:R2:W5:Y:S07]  /*2b760*/  LD.E.64 R14, desc[UR4][R36.64+0x90] ;  /* 0x00009004240e7980 */ /* 0x00056e000c101b00 */
[----:B------:R-:W-:-:S02]  /*2b770*/  @!P0 R2UR UR8, R34 ;  /* 0x00000000220882ca */ /* 0x000fc400000e0000 */
[----:B------:R-:W-:-:S13]  /*2b780*/  @!P0 R2UR UR9, R35 ;  /* 0x00000000230982ca */ /* 0x000fda00000e0000 */
[----:B-1----:R-:W2:Y:S01]  /*2b790*/  @!P0 LD.E.64 R2, desc[UR8][R36.64+0x80] ;  /* 0x0000800824028980 */ /* 0x002ea2000c101b00 */
[----:B------:R-:W1:Y:S01]  /*2b7a0*/  @P3 MUFU.LG2 R8, R16 ;  /* 0x0000001000083308 */ /* 0x000e620000000c00 */
[----:B---3--:R-:W-:Y:S01]  /*2b7b0*/  @!P0 SHF.R.S32.HI R10, RZ, 0x1f, R23 ;  /* 0x0000001fff0a8819 */ /* 0x008fe20000011417 */
[----:B----4-:R-:W-:-:S04]  /*2b7c0*/  @P4 FMUL.FTZ R9, R9, 0.69314718246459960938 ;  /* 0x3f31721809094820 */ /* 0x010fc80000410000 */
[----:B------:R-:W-:Y:S01]  /*2b7d0*/  @P4 FFMA.FTZ R11, R21, R38, R9 ;  /* 0x00000026150b4223 */ /* 0x000fe20000010009 */
[----:B-1----:R-:W-:Y:S01]  /*2b7e0*/  @P3 FMUL.FTZ R8, R8, 0.69314718246459960938 ;  /* 0x3f31721808083820 */ /* 0x002fe20000410000 */
[----:B------:R-:W-:-:S03]  /*2b7f0*/  IMAD.MOV.U32 R16, RZ, RZ, 0x7f800000 ;  /* 0x7f800000ff107424 */ /* 0x000fc600078e00ff */
[----:B------:R-:W-:Y:S01]  /*2b800*/  @P3 FFMA.FTZ R16, R21, R39, R8 ;  /* 0x0000002715103223 */ /* 0x000fe20000010008 */
[----:B--2---:R-:W-:Y:S01]  /*2b810*/  ISETP.NE.AND P1, PT, R0, RZ, PT ;  /* 0x000000ff0000720c */ /* 0x004fe20003f25270 */
[-C--:B------:R-:W-:Y:S02]  /*2b820*/  @P0 IMAD R0, R5, R24.reuse, RZ ;  /* 0x0000001805000224 */ /* 0x080fe400078e02ff */
[----:B------:R-:W-:-:S04]  /*2b830*/  @P0 IMAD.WIDE.U32 R6, R4, R24, RZ ;  /* 0x0000001804060225 */ /* 0x000fc800078e00ff */
[----:B------:R-:W-:Y:S01]  /*2b840*/  @P0 IMAD.MOV.U32 R17, RZ, RZ, R6 ;  /* 0x000000ffff110224 */ /* 0x000fe200078e0006 */
[----:B------:R-:W-:Y:S01]  /*2b850*/  @P0 IADD3 R18, R7, R0, RZ ;  /* 0x0000000007120210 */ /* 0x000fe20007ffe0ff */
[----:B------:R-:W-:-:S04]  /*2b860*/  @!P0 IMAD R3, R3, R23, RZ ;  /* 0x0000001703038224 */ /* 0x000fc800078e02ff */
[C---:B------:R-:W-:Y:S02]  /*2b870*/  @!P0 IMAD R10, R2.reuse, R10, R3 ;  /* 0x0000000a020a8224 */ /* 0x040fe400078e0203 */
[----:B------:R-:W-:-:S04]  /*2b880*/  @!P0 IMAD.WIDE.U32 R2, R2, R23, RZ ;  /* 0x0000001702028225 */ /* 0x000fc800078e00ff */
[----:B------:R-:W-:Y:S01]  /*2b890*/  @!P0 IMAD.MOV.U32 R17, RZ, RZ, R2 ;  /* 0x000000ffff118224 */ /* 0x000fe200078e0002 */
[----:B------:R-:W-:Y:S01]  /*2b8a0*/  @!P0 IADD3 R18, R3, R10, RZ ;  /* 0x0000000a03128210 */ /* 0x000fe20007ffe0ff */
[----:B------:R-:W-:Y:S06]  /*2b8b0*/  @!P1 BRA `(.L_x_1192) ;  /* 0x00000000002c9947 */ /* 0x000fec0003800000 */
[----:B------:R-:W-:Y:S02]  /*2b8c0*/  ISETP.NE.AND P0, PT, R24, -0x1, PT ;  /* 0xffffffff1800780c */ /* 0x000fe40003f05270 */
[----:B------:R-:W-:Y:S02]  /*2b8d0*/  R2UR UR8, R34 ;  /* 0x00000000220872ca */ /* 0x000fe400000e0000 */
[----:B------:R-:W-:-:S09]  /*2b8e0*/  R2UR UR9, R35 ;  /* 0x00000000230972ca */ /* 0x000fd200000e0000 */
[----:B------:R-:W-:Y:S02]  /*2b8f0*/  @!P0 R2UR UR4, R34 ;  /* 0x00000000220482ca */ /* 0x000fe400000e0000 */
[----:B------:R-:W-:Y:S02]  /*2b900*/  @!P0 R2UR UR5, R35 ;  /* 0x00000000230582ca */ /* 0x000fe400000e0000 */
[----:B------:R-:W2:Y:S11]  /*2b910*/  LD.E R2, desc[UR8][R36.64+0xd4] ;  /* 0x0000d40824027980 */ /* 0x000eb6000c101900 */
[----:B------:R-:W3:Y:S02]  /*2b920*/  @!P0 LD.E R0, desc[UR4][R36.64+0xb4] ;  /* 0x0000b40424008980 */ /* 0x000ee4000c101900 */
[----:B---3--:R-:W-:-:S05]  /*2b930*/  @!P0 IMAD R24, R0, R23, RZ ;  /* 0x0000001700188224 */ /* 0x008fca00078e02ff */
[----:B------:R1:W-:Y:S01]  /*2b940*/  @!P0 STL [R1+0x148], R24 ;  /* 0x0001481801008387 */ /* 0x0003e20000100800 */
[----:B--2---:R-:W-:Y:S01]  /*2b950*/  IMAD R8, R2, R33, R24 ;  /* 0x0000002102087224 */ /* 0x004fe200078e0218 */
[----:B------:R-:W-:Y:S05]  /*2b960*/  BRA `(.L_x_1193) ;  /* 0x0000000000207947 */ /* 0x000fea0003800000 */
.L_x_1192:
[C---:B------:R-:W-:Y:S02]  /*2b970*/  R2UR UR8, R34.reuse ;  /* 0x00000000220872ca */ /* 0x040fe400000e0000 */
[C---:B------:R-:W-:Y:S02]  /*2b980*/  R2UR UR9, R35.reuse ;  /* 0x00000000230972ca */ /* 0x040fe400000e0000 */
[----:B------:R-:W-:Y:S02]  /*2b990*/  R2UR UR4, R34 ;  /* 0x00000000220472ca */ /* 0x000fe400000e0000 */
[----:B------:R-:W-:-:S09]  /*2b9a0*/  R2UR UR5, R35 ;  /* 0x00000000230572ca */ /* 0x000fd200000e0000 */
[----:B------:R-:W2:Y:S04]  /*2b9b0*/  LD.E R0, desc[UR8][R36.64+0x60] ;  /* 0x0000600824007980 */ /* 0x000ea8000c101900 */
[----:B------:R-:W3:Y:S01]  /*2b9c0*/  LD.E R2, desc[UR4][R36.64+0xb4] ;  /* 0x0000b40424027980 */ /* 0x000ee2000c101900 */
[----:B--2---:R-:W-:-:S04]  /*2b9d0*/  IMAD R0, R0, R23, R33 ;  /* 0x0000001700007224 */ /* 0x004fc800078e0221 */
[----:B---3--:R-:W-:Y:S02]  /*2b9e0*/  IMAD R8, R2, R0, RZ ;  /* 0x0000000002087224 */ /* 0x008fe400078e02ff */
.L_x_1193:
[----:B------:R-:W-:Y:S05]  /*2b9f0*/  BSYNC B0 ;  /* 0x0000000000007941 */ /* 0x000fea0003800000 */
.L_x_1191:
[----:B------:R2:W5:Y:S01]  /*2ba00*/  LDL R38, [R1+0x14c] ;  /* 0x00014c0001267983 */ /* 0x0005620000100800 */
[----:B------:R-:W-:Y:S02]  /*2ba10*/  SHF.R.S32.HI R2, RZ, 0x1f, R19 ;  /* 0x0000001fff027819 */ /* 0x000fe40000011413 */
[C---:B------:R-:W-:Y:S01]  /*2ba20*/  R2UR UR8, R34.reuse ;  /* 0x00000000220872ca */ /* 0x040fe200000e0000 */
[----:B------:R-:W3:Y:S01]  /*2ba30*/  S2R R10, SR_TID.X ;  /* 0x00000000000a7919 */ /* 0x000ee20000002100 */
[C---:B------:R-:W-:Y:S02]  /*2ba40*/  R2UR UR9, R35.reuse ;  /* 0x00000000230972ca */ /* 0x040fe400000e0000 */
[----:B------:R-:W-:Y:S02]  /*2ba50*/  R2UR UR4, R34 ;  /* 0x00000000220472ca */ /* 0x000fe400000e0000 */
[----:B------:R-:W-:Y:S02]  /*2ba60*/  R2UR UR5, R35 ;  /* 0x00000000230572ca */ /* 0x000fe400000e0000 */
[----:B------:R-:W-:-:S02]  /*2ba70*/  LOP3.LUT R3, R20, 0xffffffe0, RZ, 0xc0, !PT ;  /* 0xffffffe014037812 */ /* 0x000fc400078ec0ff */
[----:B------:R-:W-:-:S03]  /*2ba80*/  LEA.HI R2, R2, R19, RZ, 0x2 ;  /* 0x0000001302027211 */ /* 0x000fc600078f10ff */
[----:B------:R-:W-:Y:S01]  /*2ba90*/  IMAD.IADD R3, R22, 0x1, -R3 ;  /* 0x0000000116037824 */ /* 0x000fe200078e0a03 */
[----:B------:R-:W-:Y:S01]  /*2baa0*/  LOP3.LUT R2, R2, 0xffffffc, RZ, 0xc0, !PT ;  /* 0x0ffffffc02027812 */ /* 0x000fe200078ec0ff */
[----:B------:R2:W5:Y:S03]  /*2bab0*/  LD.E.64 R12, desc[UR8][R36.64+0x70] ;  /* 0x00007008240c7980 */ /* 0x000566000c101b00 */
[----:B------:R-:W-:Y:S02]  /*2bac0*/  LOP3.LUT P0, RZ, R3, 0x3, RZ, 0xc0, !PT ;  /* 0x0000000303ff7812 */ /* 0x000fe4000780c0ff */
[----:B---3--:R-:W-:-:S04]  /*2bad0*/  SHF.R.S32.HI R32, RZ, 0x1f, R10 ;  /* 0x0000001fff207819 */ /* 0x008fc8000001140a */
[----:B------:R-:W-:-:S04]  /*2bae0*/  LEA.HI R0, R32, R10, RZ, 0x5 ;  /* 0x0000000a20007211 */ /* 0x000fc800078f28ff */
[----:B------:R-:W-:-:S05]  /*2baf0*/  LOP3.LUT R0, R0, 0xffffffe0, RZ, 0xc0, !PT ;  /* 0xffffffe000007812 */ /* 0x000fca00078ec0ff */
[----:B------:R-:W-:-:S05]  /*2bb00*/  IMAD.IADD R0, R10, 0x1, -R0 ;  /* 0x000000010a007824 */ /* 0x000fca00078e0a00 */
[----:B------:R-:W-:-:S04]  /*2bb10*/  SHF.R.S32.HI R6, RZ, 0x1f, R0 ;  /* 0x0000001fff067819 */ /* 0x000fc80000011400 */
[----:B------:R-:W-:Y:S01]  /*2bb20*/  LEA.HI R0, R6, R0, RZ, 0x2 ;  /* 0x0000000006007211 */ /* 0x000fe200078f10ff */
[----:B------:R-:W-:Y:S02]  /*2bb30*/  IMAD.IADD R6, R19, 0x1, -R2 ;  /* 0x0000000113067824 */ /* 0x000fe400078e0a02 */
[----:B------:R2:W5:Y:S01]  /*2bb40*/  LD.E.64 R2, desc[UR4][R36.64+0xa0] ;  /* 0x0000a00424027980 */ /* 0x000562000c101b00 */
[----:B------:R-:W-:Y:S05]  /*2bb50*/  WARPSYNC.ALL ;  /* 0x0000000000007948 */ /* 0x000fea0003800000 */
[----:B------:R-:W-:Y:S06]  /*2bb60*/  BAR.SYNC.DEFER_BLOCKING 0x0 ;  /* 0x0000000000007b1d */ /* 0x000fec0000010000 */
[----:B------:R2:W3:Y:S04]  /*2bb70*/  LDS.128 R20, [R188] ;  /* 0x00000000bc147984 */ /* 0x0004e80000000c00 */
[----:B-1----:R2:W1:Y:S04]  /*2bb80*/  LDS.128 R24, [R188+0x800] ;  /* 0x00080000bc187984 */ /* 0x0024680000000c00 */
[----:B------:R2:W4:Y:S04]  /*2bb90*/  LDS.128 R28, [R188+0x1000] ;  /* 0x00100000bc1c7984 */ /* 0x0005280000000c00 */
[----:B------:R-:W1:Y:S01]  /*2bba0*/  LDS.128 R188, [R188+0x1800] ;  /* 0x00180000bcbc7984 */ /* 0x000e620000000c00 */
[----:B------:R-:W1:Y:S01]  /*2bbb0*/  S2R R39, SR_CTAID.X ;  /* 0x0000000000277919 */ /* 0x000e620000002500 */
[----:B------:R-:W-:Y:S01]  /*2bbc0*/  SHF.R.S32.HI R0, RZ, 0x2, R0 ;  /* 0x00000002ff007819 */ /* 0x000fe20000011400 */
[----:B------:R-:W-:Y:S04]  /*2bbd0*/  BSSY B0, `(.L_x_1194) ;  /* 0x0000013000007945 */ /* 0x000fe80003800000 */
[----:B------:R-:W-:Y:S01]  /*2bbe0*/  IMAD R0, R6, 0x10, R0 ;  /* 0x0000001006007824 */ /* 0x000fe200078e0200 */
[----:B------:R-:W-:Y:S06]  /*2bbf0*/  @P0 BRA `(.L_x_1195) ;  /* 0x0000000000400947 */ /* 0x000fec0003800000 */
[----:B-1---5:R-:W-:Y:S02]  /*2bc00*/  IMAD R6, R39, -0x40, R38 ;  /* 0xffffffc027067824 */ /* 0x022fe400078e0226 */
[----:B------:R-:W-:-:S03]  /*2bc10*/  VIADD R7, R0, 0x8 ;  /* 0x0000000800077836 */ /* 0x000fc60000000000 */
[-C--:B------:R-:W-:Y:S02]  /*2bc20*/  ISETP.GE.AND P2, PT, R0, R6.reuse, PT ;  /* 0x000000060000720c */ /* 0x080fe40003f46270 */
[----:B------:R-:W-:Y:S01]  /*2bc30*/  ISETP.GE.AND P1, PT, R7, R6, PT ;  /* 0x000000060700720c */ /* 0x000fe20003f26270 */
[----:B------:R-:W-:-:S05]  /*2bc40*/  IMAD R6, R39, 0x40, R8 ;  /* 0x0000004027067824 */ /* 0x000fca00078e0208 */
[----:B------:R-:W-:Y:S02]  /*2bc50*/  SHF.R.S32.HI R7, RZ, 0x1f, R6 ;  /* 0x0000001fff077819 */ /* 0x000fe40000011406 */
[----:B------:R-:W-:-:S03]  /*2bc60*/  IADD3 R6, P0, R0, R6, RZ ;  /* 0x0000000600067210 */ /* 0x000fc60007f1e0ff */
[C---:B------:R-:W-:Y:S02]  /*2bc70*/  @!P2 R2UR UR8, R34.reuse ;  /* 0x000000002208a2ca */ /* 0x040fe400000e0000 */
[C---:B------:R-:W-:Y:S02]  /*2bc80*/  @!P2 R2UR UR9, R35.reuse ;  /* 0x000000002309a2ca */ /* 0x040fe400000e0000 */
[----:B------:R-:W-:Y:S02]  /*2bc90*/  @!P1 R2UR UR4, R34 ;  /* 0x00000000220492ca */ /* 0x000fe400000e0000 */
[----:B------:R-:W-:Y:S02]  /*2bca0*/  @!P1 R2UR UR5, R35 ;  /* 0x00000000230592ca */ /* 0x000fe400000e0000 */
[----:B------:R-:W-:Y:S02]  /*2bcb0*/  LEA.HI.X.SX32 R0, R0, R7, 0x1, P0 ;  /* 0x0000000700007211 */ /* 0x000fe400000f0eff */
[----:B------:R-:W-:-:S04]  /*2bcc0*/  LEA R2, P0, R6, R2, 0x2 ;  /* 0x0000000206027211 */ /* 0x000fc800078010ff */
[----:B------:R-:W-:-:S05]  /*2bcd0*/  LEA.HI.X R3, R6, R3, R0, 0x2, P0 ;  /* 0x0000000306037211 */ /* 0x000fca00000f1400 */
[----:B------:R1:W-:Y:S04]  /*2bce0*/  @!P2 ST.E desc[UR8][R2.64], R11 ;  /* 0x0000000b0200a985 */ /* 0x0003e8000c101908 */
[----:B------:R1:W-:Y:S02]  /*2bcf0*/  @!P1 ST.E desc[UR4][R2.64+0x20], R16 ;  /* 0x0000201002009985 */ /* 0x0003e4000c101904 */
.L_x_1195:
[----:B------:R-:W-:Y:S05]  /*2bd00*/  BSYNC B0 ;  /* 0x0000000000007941 */ /* 0x000fea0003800000 */
.L_x_1194:
[----:B------:R-:W-:Y:S02]  /*2bd10*/  R2UR UR4, R34 ;  /* 0x00000000220472ca */ /* 0x000fe400000e0000 */
[----:B------:R-:W-:-:S13]  /*2bd20*/  R2UR UR5, R35 ;  /* 0x00000000230572ca */ /* 0x000fda00000e0000 */
[----:B------:R-:W2:Y:S01]  /*2bd30*/  LD.E R9, desc[UR4][R36.64+0xc0] ;  /* 0x0000c00424097980 */ /* 0x000ea2000c101900 */
[----:B-1----:R-:W-:Y:S01]  /*2bd40*/  IMAD.SHL.U32 R6, R39, 0x40, RZ ;  /* 0x0000004027067824 */ /* 0x002fe200078e00ff */
[--C-:B-----5:R-:W-:Y:S01]  /*2bd50*/  SHF.R.S32.HI R3, RZ, 0x1f, R132.reuse ;  /* 0x0000001fff037819 */ /* 0x120fe20000011484 */
[----:B------:R-:W-:Y:S01]  /*2bd60*/  IMAD.MOV.U32 R2, RZ, RZ, R132 ;  /* 0x000000ffff027224 */ /* 0x000fe200078e0084 */
[----:B------:R-:W-:Y:S01]  /*2bd70*/  SHF.R.S32.HI R8, RZ, 0x1f, R33 ;  /* 0x0000001fff087819 */ /* 0x000fe20000011421 */
[-C--:B------:R-:W-:Y:S01]  /*2bd80*/  IMAD R7, R5, R6.reuse, RZ ;  /* 0x0000000605077224 */ /* 0x080fe200078e02ff */
[----:B------:R-:W-:Y:S01]  /*2bd90*/  SHF.R.S32.HI R11, RZ, 0x1f, R6 ;  /* 0x0000001fff0b7819 */ /* 0x000fe20000011406 */
[----:B------:R-:W-:Y:S01]  /*2bda0*/  IMAD.WIDE.U32 R2, R4, R6, R2 ;  /* 0x0000000604027225 */ /* 0x000fe200078e0002 */
[----:B------:R-:W-:Y:S01]  /*2bdb0*/  LEA.HI R10, R32, R10, RZ, 0x3 ;  /* 0x0000000a200a7211 */ /* 0x000fe200078f18ff */
[----:B------:R-:W-:Y:S02]  /*2bdc0*/  BSSY B0, `(.L_x_1196) ;  /* 0x000001e000007945 */ /* 0x000fe40003800000 */
[----:B------:R-:W-:Y:S01]  /*2bdd0*/  IMAD R0, R15, R33, RZ ;  /* 0x000000210f007224 */ /* 0x000fe200078e02ff */
[----:B------:R-:W-:Y:S01]  /*2bde0*/  IADD3 R2, P0, R17, R2, RZ ;  /* 0x0000000211027210 */ /* 0x000fe20007f1e0ff */
[----:B------:R-:W-:-:S02]  /*2bdf0*/  IMAD R7, R4, R11, R7 ;  /* 0x0000000b04077224 */ /* 0x000fc400078e0207 */
[----:B------:R-:W-:Y:S02]  /*2be00*/  IMAD.IADD R6, R38, 0x1, -R6 ;  /* 0x0000000126067824 */ /* 0x000fe400078e0a06 */
[----:B------:R-:W-:Y:S01]  /*2be10*/  IMAD R8, R14, R8, R0 ;  /* 0x000000080e087224 */ /* 0x000fe200078e0200 */
[----:B------:R-:W-:Y:S02]  /*2be20*/  SHF.R.S32.HI R0, RZ, 0x3, R10 ;  /* 0x00000003ff007819 */ /* 0x000fe4000001140a */
[----:B------:R-:W-:-:S03]  /*2be30*/  IADD3.X R3, R18, R3, R7, P0, !PT ;  /* 0x0000000312037210 */ /* 0x000fc600007fe407 */
[C---:B------:R-:W-:Y:S02]  /*2be40*/  VIADD R10, R0.reuse, 0x10 ;  /* 0x00000010000a7836 */ /* 0x040fe40000000000 */
[----:B------:R-:W-:Y:S01]  /*2be50*/  VIADD R7, R0, 0x30 ;  /* 0x0000003000077836 */ /* 0x000fe20000000000 */
[----:B--2---:R-:W-:Y:S01]  /*2be60*/  ISETP.GE.AND P1, PT, R132, R9, PT ;  /* 0x000000098400720c */ /* 0x004fe20003f26270 */
[----:B------:R-:W-:-:S03]  /*2be70*/  VIADD R9, R0, 0x20 ;  /* 0x0000002000097836 */ /* 0x000fc60000000000 */
[-C--:B------:R-:W-:Y:S02]  /*2be80*/  ISETP.GE.OR P0, PT, R0, R6.reuse, P1 ;  /* 0x000000060000720c */ /* 0x080fe40000f06670 */
[-C--:B------:R-:W-:Y:S02]  /*2be90*/  ISETP.GE.OR P3, PT, R10, R6.reuse, P1 ;  /* 0x000000060a00720c */ /* 0x080fe40000f66670 */
[-C--:B------:R-:W-:Y:S02]  /*2bea0*/  ISETP.GE.OR P2, PT, R9, R6.reuse, P1 ;  /* 0x000000060900720c */ /* 0x080fe40000f46670 */
[----:B------:R-:W-:Y:S01]  /*2beb0*/  ISETP.GE.OR P1, PT, R7, R6, P1 ;  /* 0x000000060700720c */ /* 0x000fe20000f26670 */
[----:B------:R-:W-:Y:S01]  /*2bec0*/  IMAD.WIDE.U32 R6, R14, R33, R2 ;  /* 0x000000210e067225 */ /* 0x000fe200078e0002 */
[----:B------:R-:W-:-:S03]  /*2bed0*/  SHF.R.S32.HI R14, RZ, 0x1f, R0 ;  /* 0x0000001fff0e7819 */ /* 0x000fc60000011400 */
[----:B------:R-:W-:Y:S02]  /*2bee0*/  IMAD.IADD R3, R7, 0x1, R8 ;  /* 0x0000000107037824 */ /* 0x000fe400078e0208 */
[----:B------:R-:W-:Y:S06]  /*2bef0*/  @P0 BRA `(.L_x_1197) ;  /* 0x0000000000280947 */ /* 0x000fec0003800000 */
[----:B------:R-:W-:Y:S01]  /*2bf00*/  IMAD R10, R5, R0, RZ ;  /* 0x00000000050a7224 */ /* 0x000fe200078e02ff */
[----:B------:R-:W-:Y:S01]  /*2bf10*/  R2UR UR4, R34 ;  /* 0x00000000220472ca */ /* 0x000fe200000e0000 */
[----:B------:R-:W-:Y:S01]  /*2bf20*/  IMAD.MOV.U32 R2, RZ, RZ, R6 ;  /* 0x000000ffff027224 */ /* 0x000fe200078e0006 */
[----:B------:R-:W-:Y:S01]  /*2bf30*/  R2UR UR5, R35 ;  /* 0x00000000230572ca */ /* 0x000fe200000e0000 */
[----:B------:R-:W-:Y:S02]  /*2bf40*/  IMAD R10, R4, R14, R10 ;  /* 0x0000000e040a7224 */ /* 0x000fe400078e020a */
[----:B------:R-:W-:-:S05]  /*2bf50*/  IMAD.WIDE.U32 R8, R0, R4, R2 ;  /* 0x0000000400087225 */ /* 0x000fca00078e0002 */
[----:B------:R-:W-:Y:S02]  /*2bf60*/  IADD3 R9, R9, R10, RZ ;  /* 0x0000000a09097210 */ /* 0x000fe40007ffe0ff */
[----:B------:R-:W-:-:S04]  /*2bf70*/  LEA R10, P0, R8, R12, 0x1 ;  /* 0x0000000c080a7211 */ /* 0x000fc800078008ff */
[----:B------:R-:W-:-:S05]  /*2bf80*/  LEA.HI.X R11, R8, R13, R9, 0x1, P0 ;  /* 0x0000000d080b7211 */ /* 0x000fca00000f0c09 */
[----:B---3--:R1:W-:Y:S04]  /*2bf90*/  ST.E.128 desc[UR4][R10.64], R20 ;  /* 0x000000140a007985 */ /* 0x0083e8000c101d04 */
.L_x_1197:
[----:B------:R-:W-:Y:S05]  /*2bfa0*/  BSYNC B0 ;  /* 0x0000000000007941 */ /* 0x000fea0003800000 */
.L_x_1196:
[----:B------:R-:W-:Y:S04]  /*2bfb0*/  BSSY B0, `(.L_x_1198) ;  /* 0x000000f000007945 */ /* 0x000fe80003800000 */
[----:B------:R-:W-:Y:S05]  /*2bfc0*/  @P3 BRA `(.L_x_1199) ;  /* 0x0000000000343947 */ /* 0x000fea0003800000 */
[----:B-1----:R-:W-:Y:S02]  /*2bfd0*/  IADD3 R10, P0, R0, 0x10, RZ ;  /* 0x00000010000a7810 */ /* 0x002fe40007f1e0ff */
[----:B------:R-:W-:Y:S02]  /*2bfe0*/  MOV R9, R3 ;  /* 0x0000000300097202 */ /* 0x000fe40000000f00 */
[----:B------:R-:W-:Y:S01]  /*2bff0*/  R2UR UR4, R34 ;  /* 0x00000000220472ca */ /* 0x000fe200000e0000 */
[----:B------:R-:W-:Y:S01]  /*2c000*/  IMAD.X R8, RZ, RZ, R14, P0 ;  /* 0x000000ffff087224 */ /* 0x000fe200000e060e */
[----:B------:R-:W-:-:S03]  /*2c010*/  R2UR UR5, R35 ;  /* 0x00000000230572ca */ /* 0x000fc600000e0000 */
[----:B------:R-:W-:Y:S02]  /*2c020*/  IMAD R11, R8, R4, RZ ;  /* 0x00000004080b7224 */ /* 0x000fe400078e02ff */
[----:B------:R-:W-:Y:S02]  /*2c030*/  IMAD.MOV.U32 R8, RZ, RZ, R6 ;  /* 0x000000ffff087224 */ /* 0x000fe400078e0006 */
[-C--:B------:R-:W-:Y:S02]  /*2c040*/  IMAD R11, R5, R10.reuse, R11 ;  /* 0x0000000a050b7224 */ /* 0x080fe400078e020b */
[----:B------:R-:W-:-:S04]  /*2c050*/  IMAD.WIDE.U32 R8, R4, R10, R8 ;  /* 0x0000000a04087225 */ /* 0x000fc800078e0008 */
[----:B------:R-:W-:Y:S01]  /*2c060*/  IMAD.IADD R11, R9, 0x1, R11 ;  /* 0x00000001090b7824 */ /* 0x000fe200078e020b */
[----:B------:R-:W-:-:S04]  /*2c070*/  LEA R10, P0, R8, R12, 0x1 ;  /* 0x0000000c080a7211 */ /* 0x000fc800078008ff */
[----:B------:R-:W-:-:S05]  /*2c080*/  LEA.HI.X R11, R8, R13, R11, 0x1, P0 ;  /* 0x0000000d080b7211 */ /* 0x000fca00000f0c0b */
[----:B------:R2:W-:Y:S04]  /*2c090*/  ST.E.128 desc[UR4][R10.64], R24 ;  /* 0x000000180a007985 */ /* 0x0005e8000c101d04 */
.L_x_1199:
[----:B------:R-:W-:Y:S05]  /*2c0a0*/  BSYNC B0 ;  /* 0x0000000000007941 */ /* 0x000fea0003800000 */
.L_x_1198:
[----:B------:R-:W-:Y:S04]  /*2c0b0*/  BSSY B0, `(.L_x_1200) ;  /* 0x000000f000007945 */ /* 0x000fe80003800000 */
[----:B------:R-:W-:Y:S05]  /*2c0c0*/  @P2 BRA `(.L_x_1201) ;  /* 0x0000000000342947 */ /* 0x000fea0003800000 */
[----:B-12---:R-:W-:Y:S02]  /*2c0d0*/  IADD3 R10, P0, R0, 0x20, RZ ;  /* 0x00000020000a7810 */ /* 0x006fe40007f1e0ff */
        /* <DEDUP_REMOVED lines=11> */
[----:B----4-:R1:W-:Y:S04]  /*2c190*/  ST.E.128 desc[UR4][R10.64], R28 ;  /* 0x0000001c0a007985 */ /* 0x0103e8000c101d04 */
.L_x_1201:
[----:B------:R-:W-:Y:S05]  /*2c1a0*/  BSYNC B0 ;  /* 0x0000000000007941 */ /* 0x000fea0003800000 */
.L_x_1200:
[----:B-12---:R-:W-:Y:S02]  /*2c1b0*/  MOV R10, 0x50 ;  /* 0x00000050000a7802 */ /* 0x006fe40000000f00 */
[----:B------:R-:W-:-:S03]  /*2c1c0*/  MOV R9, 0x0 ;  /* 0x0000000000097802 */ /* 0x000fc60000000f00 */
[----:B------:R-:W-:-:S04]  /*2c1d0*/  IMAD.MOV.U32 R8, RZ, RZ, R10 ;  /* 0x000000ffff087224 */ /* 0x000fc800078e000a */
[----:B---34-:R-:W-:Y:S05]  /*2c1e0*/  @P1 RET.REL.NODEC R8 `(_ZN5flash24flash_fwd_splitkv_kernelI23Flash_fwd_kernel_traitsILi64ELi64ELi256ELi4ELb0ELb0EN7cutlass10bfloat16_tE19Flash_kernel_traitsILi64ELi64ELi256ELi4ES3_EELb1ELb0ELb0ELb0ELb0ELb0ELb0ELb1EEEvNS_16Flash_fwd_paramsE) ;  /* 0xfffffd3c08841950 */ /* 0x018fea0003c3ffff */
[----:B------:R-:W-:Y:S02]  /*2c1f0*/  IADD3 R0, P0, R0, 0x30, RZ ;  /* 0x0000003000007810 */ /* 0x000fe40007f1e0ff */
[----:B------:R-:W-:Y:S02]  /*2c200*/  R2UR UR4, R34 ;  /* 0x00000000220472ca */ /* 0x000fe400000e0000 */
[----:B------:R-:W-:Y:S01]  /*2c210*/  R2UR UR5, R35 ;  /* 0x00000000230572ca */ /* 0x000fe200000e0000 */
[----:B------:R-:W-:-:S04]  /*2c220*/  IMAD.X R2, RZ, RZ, R14, P0 ;  /* 0x000000ffff027224 */ /* 0x000fc800000e060e */
[----:B------:R-:W-:Y:S01]  /*2c230*/  IMAD R8, R2, R4, RZ ;  /* 0x0000000402087224 */ /* 0x000fe200078e02ff */
[----:B------:R-:W-:-:S05]  /*2c240*/  MOV R2, R6 ;  /* 0x0000000600027202 */ /* 0x000fca0000000f00 */
[----:B------:R-:W-:-:S04]  /*2c250*/  IMAD.WIDE.U32 R6, R4, R0, R2 ;  /* 0x0000000004067225 */ /* 0x000fc800078e0002 */
[----:B------:R-:W-:Y:S01]  /*2c260*/  IMAD R0, R5, R0, R8 ;  /* 0x0000000005007224 */ /* 0x000fe200078e0208 */
[----:B------:R-:W-:-:S03]  /*2c270*/  LEA R2, P0, R6, R12, 0x1 ;  /* 0x0000000c06027211 */ /* 0x000fc600078008ff */
[----:B------:R-:W-:-:S05]  /*2c280*/  IMAD.IADD R0, R7, 0x1, R0 ;  /* 0x0000000107007824 */ /* 0x000fca00078e0200 */
[----:B------:R-:W-:-:S05]  /*2c290*/  LEA.HI.X R3, R6, R13, R0, 0x1, P0 ;  /* 0x0000000d06037211 */ /* 0x000fca00000f0c00 */
[----:B------:R1:W-:Y:S02]  /*2c2a0*/  ST.E.128 desc[UR4][R2.64], R188 ;  /* 0x000000bc02007985 */ /* 0x0003e4000c101d04 */
[----:B-1----:R-:W-:Y:S01]  /*2c2b0*/  MOV R2, R10 ;  /* 0x0000000a00027202 */ /* 0x002fe20000000f00 */
[----:B------:R-:W-:-:S04]  /*2c2c0*/  IMAD.MOV.U32 R3, RZ, RZ, 0x0 ;  /* 0x00000000ff037424 */ /* 0x000fc800078e00ff */
[----:B------:R-:W-:Y:S05]  /*2c2d0*/  RET.REL.NODEC R2 `(_ZN5flash24flash_fwd_splitkv_kernelI23Flash_fwd_kernel_traitsILi64ELi64ELi256ELi4ELb0ELb0EN7cutlass10bfloat16_tE19Flash_kernel_traitsILi64ELi64ELi256ELi4ES3_EELb1ELb0ELb0ELb0ELb0ELb0ELb0ELb1EEEvNS_16Flash_fwd_paramsE) ;  /* 0xfffffd3c02487950 */ /* 0x000fea0003c3ffff */
.L_x_1190:
[----:B------:R-:W-:Y:S01]  /*2c2e0*/  IMAD.MOV.U32 R0, RZ, RZ, 0x2 ;  /* 0x00000002ff007424 */ /* 0x000fe200078e00ff */
[----:B--2--5:R-:W-:Y:S01]  /*2c2f0*/  MOV R2, R8 ;  /* 0x0000000800027202 */ /* 0x024fe20000000f00 */
[----:B------:R-:W-:Y:S01]  /*2c300*/  IMAD.MOV.U32 R4, RZ, RZ, -0x1 ;  /* 0xffffffffff047424 */ /* 0x000fe200078e00ff */
[----:B------:R-:W-:-:S07]  /*2c310*/  MOV R3, 0x1f ;  /* 0x0000001f00037802 */ /* 0x000fce0000000f00 */
[----:B---3--:R-:W-:Y:S05]  /*2c320*/  WARPSYNC.COLLECTIVE R4, `(.L_x_1202) ;  /* 0x0000000004087348 */ /* 0x008fea0003c00000 */
[----:B------:R1:W2:Y:S02]  /*2c330*/  SHFL.BFLY P0, R0, R2, R0, R3 ;  /* 0x0c00000002007389 */ /* 0x0002a40000000003 */
[----:B-123--:R-:W-:Y:S01]  /*2c340*/  ENDCOLLECTIVE ;  /* 0x000000000000791b */ /* 0x00efe20003800000 */
.L_x_1202:
[----:B------:R-:W-:Y:S02]  /*2c350*/  MOV R5, R0 ;  /* 0x0000000000057202 */ /* 0x000fe40000000f00 */
[----:B------:R-:W-:-:S03]  /*2c360*/  MOV R0, 0x1 ;  /* 0x0000000100007802 */ /* 0x000fc60000000f00 */
[----:B------:R-:W-:-:S04]  /*2c370*/  FADD.FTZ R5, R5, R8 ;  /* 0x0000000805057221 */ /* 0x000fc80000010000 */
[----:B------:R-:W-:-:S07]  /*2c380*/  IMAD.MOV.U32 R2, RZ, RZ, R5 ;  /* 0x000000ffff027224 */ /* 0x000fce00078e0005 */
[----:B------:R-:W-:Y:S05]  /*2c390*/  WARPSYNC.COLLECTIVE R4, `(.L_x_1203) ;  /* 0x0000000004087348 */ /* 0x000fea0003c00000 */
[----:B------:R1:W2:Y:S02]  /*2c3a0*/  SHFL.BFLY P0, R0, R2, R0, R3 ;  /* 0x0c00000002007389 */ /* 0x0002a40000000003 */
[----:B-12---:R-:W-:Y:S01]  /*2c3b0*/  ENDCOLLECTIVE ;  /* 0x000000000000791b */ /* 0x006fe20003800000 */
.L_x_1203:
[----:B------:R-:W-:Y:S01]  /*2c3c0*/  IMAD.MOV.U32 R6, RZ, RZ, R0 ;  /* 0x000000ffff067224 */ /* 0x000fe200078e0000 */
[----:B------:R-:W-:Y:S02]  /*2c3d0*/  MOV R0, 0x2 ;  /* 0x0000000200007802 */ /* 0x000fe40000000f00 */
[----:B------:R-:W-:Y:S01]  /*2c3e0*/  MOV R2, R7 ;  /* 0x0000000700027202 */ /* 0x000fe20000000f00 */
[----:B------:R-:W-:-:S07]  /*2c3f0*/  FADD.FTZ R17, R5, R6 ;  /* 0x0000000605117221 */ /* 0x000fce0000010000 */
[----:B------:R-:W-:Y:S05]  /*2c400*/  WARPSYNC.COLLECTIVE R4, `(.L_x_1204) ;  /* 0x0000000004087348 */ /* 0x000fea0003c00000 */
[----:B------:R1:W2:Y:S02]  /*2c410*/  SHFL.BFLY P0, R0, R2, R0, R3 ;  /* 0x0c00000002007389 */ /* 0x0002a40000000003 */
[----:B-12---:R-:W-:Y:S01]  /*2c420*/  ENDCOLLECTIVE ;  /* 0x000000000000791b */ /* 0x006fe20003800000 */
.L_x_1204:
[----:B------:R-:W-:Y:S01]  /*2c430*/  IMAD.MOV.U32 R2, RZ, RZ, R0 ;  /* 0x000000ffff027224 */ /* 0x000fe200078e0000 */
[----:B------:R-:W-:-:S03]  /*2c440*/  MOV R0, 0x1 ;  /* 0x0000000100007802 */ /* 0x000fc60000000f00 */
[----:B------:R-:W-:-:S07]  /*2c450*/  FADD.FTZ R2, R2, R7 ;  /* 0x0000000702027221 */ /* 0x000fce0000010000 */
[----:B------:R-:W-:Y:S05]  /*2c460*/  WARPSYNC.COLLECTIVE R4, `(.L_x_1205) ;  /* 0x0000000004087348 */ /* 0x000fea0003c00000 */
[----:B------:R1:W2:Y:S02]  /*2c470*/  SHFL.BFLY P0, R0, R2, R0, R3 ;  /* 0x0c00000002007389 */ /* 0x0002a40000000003 */
[----:B-12---:R-:W-:Y:S01]  /*2c480*/  ENDCOLLECTIVE ;  /* 0x000000000000791b */ /* 0x006fe20003800000 */
.L_x_1205:
[----:B------:R-:W-:Y:S01]  /*2c490*/  MOV R3, R0 ;  /* 0x0000000000037202 */ /* 0x000fe20000000f00 */
[----:B------:R-:W-:Y:S06]  /*2c4a0*/  BRA `(.L_x_1206) ;  /* 0xffffffe800cc7947 */ /* 0x000fec000383ffff */
.L_x_1207:
        /* <DEDUP_REMOVED lines=13> */
.L_x_7952:


//--------------------- .text._ZN5flash24flash_fwd_splitkv_kernelI23Flash_fwd_kernel_traitsILi64ELi64ELi256ELi4ELb0ELb0EN7cutlass10bfloat16_tE19Flash_kernel_traitsILi64ELi64ELi256ELi4ES3_EELb1ELb0ELb0ELb0ELb0ELb1ELb0ELb1EEEvNS_16Flash_fwd_paramsE --------------------------
	.section	.text._ZN5flash24flash_fwd_splitkv_kernelI23Flash_fwd_kernel_traitsILi64ELi64ELi256ELi4ELb0ELb0EN7cutlass10bfloat16_tE19Flash_kernel_traitsILi64ELi64ELi256ELi4ES3_EELb1ELb0ELb0ELb0ELb0ELb1ELb0ELb1EEEvNS_16Flash_fwd_paramsE,"ax",@progbits
	.align	128
        .global         _ZN5flash24flash_fwd_splitkv_kernelI23Flash_fwd_kernel_traitsILi64ELi64ELi256ELi4ELb0ELb0EN7cutlass10bfloat16_tE19Flash_kernel_traitsILi64ELi64ELi256ELi4ES3_EELb1ELb0ELb0ELb0ELb0ELb1ELb0ELb1EEEvNS_16Flash_fwd_paramsE
        .type           _ZN5flash24flash_fwd_splitkv_kernelI23Flash_fwd_kernel_traitsILi64ELi64ELi256ELi4ELb0ELb0EN7cutlass10bfloat16_tE19Flash_kernel_traitsILi64ELi64ELi256ELi4ES3_EELb1ELb0ELb0ELb0ELb0ELb1ELb0ELb1EEEvNS_16Flash_fwd_paramsE,@function
        .size           _ZN5flash24flash_fwd_splitkv_kernelI23Flash_fwd_kernel_traitsILi64ELi64ELi256ELi4ELb0ELb0EN7cutlass10bfloat16_tE19Flash_kernel_traitsILi64ELi64ELi256ELi4ES3_EELb1ELb0ELb0ELb0ELb0ELb1ELb0ELb1EEEvNS_16Flash_fwd_paramsE,(.L_x_7953 - _ZN5flash24flash_fwd_splitkv_kernelI23Flash_fwd_kernel_traitsILi64ELi64ELi256ELi4ELb0ELb0EN7cutlass10bfloat16_tE19Flash_kernel_traitsILi64ELi64ELi256ELi4ES3_EELb1ELb0ELb0ELb0ELb0ELb1ELb0ELb1EEEvNS_16Flash_fwd_paramsE)
        .other          _ZN5flash24flash_fwd_splitkv_kernelI23Flash_fwd_kernel_traitsILi64ELi64ELi256ELi4ELb0ELb0EN7cutlass10bfloat16_tE19Flash_kernel_traitsILi64ELi64ELi256ELi4ES3_EELb1ELb0ELb0ELb0ELb0ELb1ELb0ELb1EEEvNS_16Flash_fwd_paramsE,@"STO_CUDA_ENTRY STV_DEFAULT"
_ZN5flash24flash_fwd_splitkv_kernelI23Flash_fwd_kernel_traitsILi64ELi64ELi256ELi4ELb0ELb0EN7cutlass10bfloat16_tE19Flash_kernel_traitsILi64ELi64ELi256ELi4ES3_EELb1ELb0ELb0ELb0ELb0ELb1ELb0ELb1EEEvNS_16Flash_fwd_paramsE:
.text._ZN5flash24flash_fwd_splitkv_kernelI23Flash_fwd_kernel_traitsILi64ELi64ELi256ELi4ELb0ELb0EN7cutlass10bfloat16_tE19Flash_kernel_traitsILi64ELi64ELi256ELi4ES3_EELb1ELb0ELb0ELb0ELb0ELb1ELb0ELb1EEEvNS_16Flash_fwd_paramsE:
[----:B------:R-:W1:Y:S08]  /*0000*/  LDC R1, c[0x0][0x28] ;  /* 0x00000a00ff017b82 */ /* 0x000e700000000800 */
[----:B------:R-:W2:Y:S01]  /*0010*/  LDC.64 R24, c[0x0][0x198] ;  /* 0x00006600ff187b82 */ /* 0x000ea20000000a00 */
[----:B------:R-:W-:Y:S01]  /*0020*/  BSSY B3, `(.L_x_1208) ;  /* 0x0000003000037945 */ /* 0x000fe20003800000 */
[----:B-1----:R-:W-:-:S06]  /*0030*/  IADD3 R1, R1, -0x180, RZ ;  /* 0xfffffe8001017810 */ /* 0x002fcc0007ffe0ff */
[----:B--2---:R-:W-:Y:S05]  /*0040*/  CALL.REL.NOINC `($_ZN5flash24flash_fwd_splitkv_kernelI23Flash_fwd_kernel_traitsILi64ELi64ELi256ELi4ELb0ELb0EN7cutlass10bfloat16_tE19Flash_kernel_traitsILi64ELi64ELi256ELi4ES3_EELb1ELb0ELb0ELb0ELb0ELb1ELb0ELb1EEEvNS_16Flash_fwd_paramsE$_ZN5flash30compute_attn_1rowblock_splitkvI23Flash_fwd_kernel_traitsILi64ELi64ELi256ELi4ELb0ELb0EN7cutlass10bfloat16_tE19Flash_kernel_traitsILi64ELi64ELi256ELi4ES3_EELb1ELb0ELb0ELb0ELb0ELb1ELb0ELb1ENS_16Flash_fwd_paramsEEEvRKT8_iiiii) ;  /* 0x0000000000087944 */ /* 0x004fea0003c00000 */
[----:B------:R-:W-:Y:S05]  /*0050*/  BSYNC B3 ;  /* 0x0000000000037941 */ /* 0x000fea0003800000 */
.L_x_1208:
[----:B------:R-:W-:Y:S05]  /*0060*/  EXIT ;  /* 0x000000000000794d */ /* 0x000fea0003800000 */
        .type           $_ZN5flash24flash_fwd_splitkv_kernelI23Flash_fwd_kernel_traitsILi64ELi64ELi256ELi4ELb0ELb0EN7cutlass10bfloat16_tE19Flash_kernel_traitsILi64ELi64ELi256ELi4ES3_EELb1ELb0ELb0ELb0ELb0ELb1ELb0ELb1EEEvNS_16Flash_fwd_paramsE$_ZN5flash30compute_attn_1rowblock_splitkvI23Flash_fwd_kernel_traitsILi64ELi64ELi256ELi4ELb0ELb0EN7cutlass10bfloat16_tE19Flash_kernel_traitsILi64ELi64ELi256ELi4ES3_EELb1ELb0ELb0ELb0ELb0ELb1ELb0ELb1ENS_16Flash_fwd_paramsEEEvRKT8_iiiii,@function
        .size           $_ZN5flash24flash_fwd_splitkv_kernelI23Flash_fwd_kernel_traitsILi64ELi64ELi256ELi4ELb0ELb0EN7cutlass10bfloat16_tE19Flash_kernel_traitsILi64ELi64ELi256ELi4ES3_EELb1ELb0ELb0ELb0ELb0ELb1ELb0ELb1EEEvNS_16Flash_fwd_paramsE$_ZN5flash30compute_attn_1rowblock_splitkvI23Flash_fwd_kernel_traitsILi64ELi64ELi256ELi4ELb0ELb0EN7cutlass10bfloat16_tE19Flash_kernel_traitsILi64ELi64ELi256ELi4ES3_EELb1ELb0ELb0ELb0ELb0ELb1ELb0ELb1ENS_16Flash_fwd_paramsEEEvRKT8_iiiii,(.L_x_7953 - $_ZN5flash24flash_fwd_splitkv_kernelI23Flash_fwd_kernel_traitsILi64ELi64ELi256ELi4ELb0ELb0EN7cutlass10bfloat16_tE19Flash_kernel_traitsILi64ELi64ELi256ELi4ES3_EELb1ELb0ELb0ELb0ELb0ELb1ELb0ELb1EEEvNS_16Flash_fwd_paramsE$_ZN5flash30compute_attn_1rowblock_splitkvI23Flash_fwd_kernel_traitsILi64ELi64ELi256ELi4ELb0ELb0EN7cutlass10bfloat16_tE19Flash_kernel_traitsILi64ELi64ELi256ELi4ES3_EELb1ELb0ELb0ELb0ELb0ELb1ELb0ELb1ENS_16Flash_fwd_paramsEEEvRKT8_iiiii)
$_ZN5flash24flash_fwd_splitkv_kernelI23Flash_fwd_kernel_traitsILi64ELi64ELi256ELi4ELb0ELb0EN7cutlass10bfloat16_tE19Flash_kernel_traitsILi64ELi64ELi256ELi4ES3_EELb1ELb0ELb0ELb0ELb0ELb1ELb0ELb1EEEvNS_16Flash_fwd_paramsE$_ZN5flash30compute_attn_1rowblock_splitkvI23Flash_fwd_kernel_traitsILi64ELi64ELi256ELi4ELb0ELb0EN7cutlass10bfloat16_tE19Flash_kernel_traitsILi64ELi64ELi256ELi4ES3_EELb1ELb0ELb0ELb0ELb0ELb1ELb0ELb1ENS_16Flash_fwd_paramsEEEvRKT8_iiiii:
        /* <DEDUP_REMOVED lines=30> */
.L_x_1210:
[----:B------:R-:W-:Y:S05]  /*0250*/  BSYNC B0 ;  /* 0x0000000000007941 */ /* 0x000fea0003800000 */
.L_x_1209:
        /* <DEDUP_REMOVED lines=8> */
.L_x_1212:
[----:B------:R3:W5:Y:S02]  /*02e0*/  LD.E R0, desc[UR6][R24.64+0xb8] ;  /* 0x0000b80618007980 */ /* 0x000764000c101900 */
.L_x_1213:
[----:B------:R-:W-:Y:S05]  /*02f0*/  BSYNC B0 ;  /* 0x0000000000007941 */ /* 0x000fea0003800000 */
.L_x_1211:
        /* <DEDUP_REMOVED lines=10> */
.L_x_1215:
[----:B------:R-:W2:Y:S01]  /*03a0*/  LD.E.64 R2, desc[UR6][R24.64+0x108] ;  /* 0x0001080618027980 */ /* 0x000ea2000c101b00 */
[----:B------:R-:W-:Y:S01]  /*03b0*/  BSSY B0, `(.L_x_1217) ;  /* 0x0000006000007945 */ /* 0x000fe20003800000 */
[----:B------:R-:W-:Y:S01]  /*03c0*/  IMAD.MOV.U32 R0, RZ, RZ, RZ ;  /* 0x000000ffff007224 */ /* 0x000fe200078e00ff */
[----:B--2---:R-:W-:-:S04]  /*03d0*/  ISETP.NE.U32.AND P0, PT, R2, RZ, PT ;  /* 0x000000ff0200720c */ /* 0x004fc80003f05070 */
[----:B------:R-:W-:-:S13]  /*03e0*/  ISETP.NE.AND.EX P0, PT, R3, RZ, PT, P0 ;  /* 0x000000ff0300720c */ /* 0x000fda0003f05300 */
[----:B------:R-:W-:Y:S05]  /*03f0*/  @!P0 BRA `(.L_x_1218) ;  /* 0x0000000000048947 */ /* 0x000fea0003800000 */
[----:B------:R2:W5:Y:S02]  /*0400*/  LD.E R0, desc[UR6][R24.64+0xbc] ;  /* 0x0000bc0618007980 */ /* 0x000564000c101900 */
.L_x_1218:
[----:B------:R-:W-:Y:S05]  /*0410*/  BSYNC B0 ;  /* 0x0000000000007941 */ /* 0x000fea0003800000 */
.L_x_1217:
[----:B-----5:R-:W-:Y:S02]  /*0420*/  IADD3 R212, R166, R0, RZ ;  /* 0x00000000a6d47210 */ /* 0x020fe40007ffe0ff */
.L_x_1216:
[----:B------:R-:W-:Y:S05]  /*0430*/  BSYNC B1 ;  /* 0x0000000000017941 */ /* 0x000fea0003800000 */
.L_x_1214:
[----:B------:R-:W4:Y:S01]  /*0440*/  S2R R39, SR_CTAID.X ;  /* 0x0000000000277919 */ /* 0x000f220000002500 */
[----:B------:R-:W-:Y:S01]  /*0450*/  MOV R28, 0x50 ;  /* 0x00000050001c7802 */ /* 0x000fe20000000f00 */
[----:B------:R-:W-:-:S03]  /*0460*/  IMAD.MOV.U32 R3, RZ, RZ, 0x0 ;  /* 0x00000000ff037424 */ /* 0x000fc600078e00ff */
[----:B------:R-:W-:Y:S01]  /*0470*/  MOV R2, R28 ;  /* 0x0000001c00027202 */ /* 0x000fe20000000f00 */
[----:B----4-:R-:W-:-:S05]  /*0480*/  IMAD.SHL.U32 R30, R39, 0x40, RZ ;  /* 0x00000040271e7824 */ /* 0x010fca00078e00ff */
[----:B------:R-:W-:-:S13]  /*0490*/  ISETP.GT.AND P0, PT, R8, R30, PT ;  /* 0x0000001e0800720c */ /* 0x000fda0003f04270 */
[----:B-123--:R-:W-:Y:S05]  /*04a0*/  @!P0 RET.REL.NODEC R2 `(_ZN5flash24flash_fwd_splitkv_kernelI23Flash_fwd_kernel_traitsILi64ELi64ELi256ELi4ELb0ELb0EN7cutlass10bfloat16_tE19Flash_kernel_traitsILi64ELi64ELi256ELi4ES3_EELb1ELb0ELb0ELb0ELb0ELb1ELb0ELb1EEEvNS_16Flash_fwd_paramsE) ;  /* 0xfffffff802d48950 */ /* 0x00efea0003c3ffff */
        /* <DEDUP_REMOVED lines=87> */
.L_x_1221:
[----:B------:R-:W-:Y:S05]  /*0a20*/  BSYNC B0 ;  /* 0x0000000000007941 */ /* 0x000fea0003800000 */
.L_x_1220:
        /* <DEDUP_REMOVED lines=20> */
.L_x_1223:
[----:B------:R-:W-:Y:S05]  /*0b70*/  BSYNC B0 ;  /* 0x0000000000007941 */ /* 0x000fea0003800000 */
.L_x_1222:
        /* <DEDUP_REMOVED lines=13> */
.L_x_1225:
[----:B------:R-:W-:Y:S05]  /*0c50*/  BSYNC B0 ;  /* 0x0000000000007941 */ /* 0x000fea0003800000 */
.L_x_1224:
        /* <DEDUP_REMOVED lines=12> */
.L_x_1227:
[----:B------:R-:W-:Y:S05]  /*0d20*/  BSYNC B0 ;  /* 0x0000000000007941 */ /* 0x000fea0003800000 */
.L_x_1226:
[----:B---3--:R-:W-:Y:S01]  /*0d30*/  MOV R2, R28 ;  /* 0x0000001c00027202 */ /* 0x008fe20000000f00 */
[----:B------:R-:W-:Y:S01]  /*0d40*/  @!P6 ST.E desc[UR6][R14.64], R16 ;  /* 0x000000100e00e985 */ /* 0x000fe2000c101906 */
[----:B------:R-:W-:-:S03]  /*0d50*/  MOV R3, 0x0 ;  /* 0x0000000000037802 */ /* 0x000fc60000000f00 */
[----:B------:R-:W-:Y:S04]  /*0d60*/  @!P5 ST.E desc[UR6][R14.64+0x40], R13 ;  /* 0x0000400d0e00d985 */ /* 0x000fe8000c101906 */
[----:B------:R1:W-:Y:S02]  /*0d70*/  @!P4 ST.E desc[UR6][R14.64+0x80], R12 ;  /* 0x0000800c0e00c985 */ /* 0x0003e4000c101906 */
[----:B-12--5:R-:W-:Y:S05]  /*0d80*/  @P3 RET.REL.NODEC R2 `(_ZN5flash24flash_fwd_splitkv_kernelI23Flash_fwd_kernel_traitsILi64ELi64ELi256ELi4ELb0ELb0EN7cutlass10bfloat16_tE19Flash_kernel_traitsILi64ELi64ELi256ELi4ES3_EELb1ELb0ELb0ELb0ELb0ELb1ELb0ELb1EEEvNS_16Flash_fwd_paramsE) ;  /* 0xfffffff0029c3950 */ /* 0x026fea0003c3ffff */
[----:B------:R-:W-:Y:S02]  /*0d90*/  MOV R0, 0x7f800000 ;  /* 0x7f80000000007802 */ /* 0x000fe40000000f00 */
[----:B------:R-:W-:Y:S02]  /*0da0*/  MOV R2, R28 ;  /* 0x0000001c00027202 */ /* 0x000fe40000000f00 */
[----:B------:R-:W-:Y:S01]  /*0db0*/  MOV R3, 0x0 ;  /* 0x0000000000037802 */ /* 0x000fe20000000f00 */
[----:B------:R1:W-:Y:S03]  /*0dc0*/  ST.E desc[UR6][R14.64+0xc0], R0 ;  /* 0x0000c0000e007985 */ /* 0x0003e6000c101906 */
[----:B-1----:R-:W-:Y:S05]  /*0dd0*/  RET.REL.NODEC R2 `(_ZN5flash24flash_fwd_splitkv_kernelI23Flash_fwd_kernel_traitsILi64ELi64ELi256ELi4ELb0ELb0EN7cutlass10bfloat16_tE19Flash_kernel_traitsILi64ELi64ELi256ELi4ES3_EELb1ELb0ELb0ELb0ELb0ELb1ELb0ELb1EEEvNS_16Flash_fwd_paramsE) ;  /* 0xfffffff002887950 */ /* 0x002fea0003c3ffff */
.L_x_1219:
        /* <DEDUP_REMOVED lines=117> */
.L_x_1229:
        /* <DEDUP_REMOVED lines=85> */
.L_x_1230:
[----:B------:R-:W-:Y:S05]  /*1a80*/  BSYNC B0 ;  /* 0x0000000000007941 */ /* 0x000fea0003800000 */
.L_x_1228:
[----:B------:R-:W2:Y:S01]  /*1a90*/  LDL R34, [R1+0x18] ;  /* 0x0000180001227983 */ /* 0x000ea20000100800 */
[----:B------:R-:W-:-:S03]  /*1aa0*/  ISETP.NE.AND P0, PT, R41, -0x1, PT ;  /* 0xffffffff2900780c */ /* 0x000fc60003f05270 */
[----:B------:R-:W3:Y:S04]  /*1ab0*/  LDL R36, [R1+0x1c] ;  /* 0x00001c0001247983 */ /* 0x000ee80000100800 */
[----:B------:R-:W4:Y:S04]  /*1ac0*/  LD.E.64 R4, desc[UR6][R24.64+0x30] ;  /* 0x0000300618047980 */ /* 0x000f28000c101b00 */
[----:B------:R-:W4:Y:S04]  /*1ad0*/  LD.E R14, desc[UR6][R24.64+0xc0] ;  /* 0x0000c006180e7980 */ /* 0x000f28000c101900 */
[----:B------:R-:W4:Y:S04]  /*1ae0*/  @!P0 LD.E.64 R6, desc[UR6][R24.64+0x18] ;  /* 0x0000180618068980 */ /* 0x000f28000c101b00 */
[----:B------:R-:W4:Y:S04]  /*1af0*/  LD.E.64 R10, desc[UR6][R24.64+0x48] ;  /* 0x00004806180a7980 */ /* 0x000f28000c101b00 */
[----:B------:R-:W4:Y:S04]  /*1b00*/  LD.E.64 R16, desc[UR6][R24.64+0x10] ;  /* 0x0000100618107980 */ /* 0x000f28000c101b00 */
[----:B------:R-:W4:Y:S04]  /*1b10*/  LD.E.64 R20, desc[UR6][R24.64+0x8] ;  /* 0x0000080618147980 */ /* 0x000f28000c101b00 */
[----:B------:R1:W5:Y:S04]  /*1b20*/  @P4 LD.E R31, desc[UR6][R32.64] ;  /* 0x00000006201f4980 */ /* 0x000368000c101900 */
        /* <DEDUP_REMOVED lines=21> */
[----:B------:R-:W-:Y:S02]  /*1c80*/  IMAD.SHL.U32 R117, R190, 0x10, RZ ;  /* 0x00000010be757824 */ /* 0x000fe400078e00ff */
        /* <DEDUP_REMOVED lines=11> */
[----:B------:R-:W-:Y:S01]  /*1d40*/  @!P0 IMAD.WIDE.U32 R6, R6, R37, RZ ;  /* 0x0000002506068225 */ /* 0x000fe200078e00ff */
[----:B------:R1:W-:Y:S03]  /*1d50*/  STL [R1], R14 ;  /* 0x0000000e01007387 */ /* 0x0003e60000100800 */
[----:B------:R-:W-:-:S04]  /*1d60*/  IMAD.WIDE.U32 R8, R18, R28, R2 ;  /* 0x0000001c12087225 */ /* 0x000fc800078e0002 */
[----:B------:R-:W-:Y:S01]  /*1d70*/  @P0 IMAD.WIDE.U32 R2, R4, R41, RZ ;  /* 0x0000002904020225 */ /* 0x000fe200078e00ff */
[----:B------:R-:W-:-:S03]  /*1d80*/  LOP3.LUT R12, R249, 0xfffffff8, RZ, 0xc0, !PT ;  /* 0xfffffff8f90c7812 */ /* 0x000fc600078ec0ff */
[----:B------:R-:W-:Y:S01]  /*1d90*/  @!P0 IMAD.MOV.U32 R2, RZ, RZ, R6 ;  /* 0x000000ffff028224 */ /* 0x000fe200078e0006 */
[----:B------:R-:W-:Y:S01]  /*1da0*/  SHF.R.S32.HI R6, RZ, 0x1f, R40 ;  /* 0x0000001fff067819 */ /* 0x000fe20000011428 */
[----:B------:R-:W-:-:S03]  /*1db0*/  IMAD.IADD R248, R0, 0x1, -R12 ;  /* 0x0000000100f87824 */ /* 0x000fc600078e0a0c */
[----:B------:R-:W-:Y:S01]  /*1dc0*/  IADD3 R2, P1, R132, R2, RZ ;  /* 0x0000000284027210 */ /* 0x000fe20007f3e0ff */
[----:B-1----:R-:W-:-:S05]  /*1dd0*/  @P0 IMAD R14, R5, R41, RZ ;  /* 0x00000029050e0224 */ /* 0x002fca00078e02ff */
[----:B------:R-:W-:Y:S01]  /*1de0*/  @P0 IADD3 R3, R3, R14, RZ ;  /* 0x0000000e03030210 */ /* 0x000fe20007ffe0ff */
[----:B------:R-:W-:Y:S02]  /*1df0*/  @!P0 IMAD.IADD R3, R7, 0x1, R15 ;  /* 0x0000000107038824 */ /* 0x000fe400078e020f */
        /* <DEDUP_REMOVED lines=46> */
[----:B------:R-:W-:-:S02]  /*20e0*/  SHF.L.U32 R28, R218, 0x2, RZ ;  /* 0x00000002da1c7819 */ /* 0x000fc400000006ff */
[----:B------:R-:W-:Y:S02]  /*20f0*/  SEL R186, R0, 0xfffffff0, !P1 ;  /* 0xfffffff000ba7807 */ /* 0x000fe40004800000 */
        /* <DEDUP_REMOVED lines=236> */
.L_x_1335:
[----:B------:R-:W-:Y:S01]  /*2fc0*/  LOP3.LUT R62, R62, 0xfffffeff, RZ, 0xc0, !PT ;  /* 0xfffffeff3e3e7812 */ /* 0x000fe200078ec0ff */
[----:B--2---:R-:W2:Y:S01]  /*2fd0*/  LDL R0, [R1] ;  /* 0x0000000001007983 */ /* 0x004ea20000100800 */
[----:B------:R-:W-:Y:S01]  /*2fe0*/  IMAD.SHL.U32 R22, R21, 0x100, RZ ;  /* 0x0000010015167824 */ /* 0x000fe200078e00ff */
[----:B------:R-:W-:Y:S01]  /*2ff0*/  BSSY B2, `(.L_x_1232) ;  /* 0x0000c33000027945 */ /* 0x000fe20003800000 */
[----:B------:R-:W-:Y:S02]  /*3000*/  IMAD.MOV.U32 R46, RZ, RZ, R78 ;  /* 0x000000ffff2e7224 */ /* 0x000fe400078e004e */
[----:B------:R-:W-:Y:S02]  /*3010*/  VIADD R20, R22, 0xffffff00 ;  /* 0xffffff0016147836 */ /* 0x000fe40000000000 */
[----:B------:R-:W-:Y:S02]  /*3020*/  IMAD.MOV.U32 R47, RZ, RZ, R77 ;  /* 0x000000ffff2f7224 */ /* 0x000fe400078e004d */
[--C-:B------:R-:W-:Y:S02]  /*3030*/  IMAD.IADD R63, R212, 0x1, -R20.reuse ;  /* 0x00000001d43f7824 */ /* 0x100fe400078e0a14 */
[----:B------:R-:W-:Y:S01]  /*3040*/  IMAD.IADD R66, R166, 0x1, -R20 ;  /* 0x00000001a6427824 */ /* 0x000fe200078e0a14 */
[----:B--2---:R-:W-:Y:S04]  /*3050*/  ISETP.GE.AND P0, PT, R132, R0, PT ;  /* 0x000000008400720c */ /* 0x004fe80003f06270 */
        /* <DEDUP_REMOVED lines=13> */
[----:B---34-:R-:W-:Y:S02]  /*3130*/  @!P5 IADD3 R10, P1, R72, R210, RZ ;  /* 0x000000d2480ad210 */ /* 0x018fe40007f3e0ff */
        /* <DEDUP_REMOVED lines=265> */
.L_x_1236:
[----:B------:R-:W-:Y:S05]  /*41d0*/  BSYNC B0 ;  /* 0x0000000000007941 */ /* 0x000fea0003800000 */
.L_x_1235:
        /* <DEDUP_REMOVED lines=57> */
.L_x_1238:
[----:B------:R-:W-:Y:S05]  /*4570*/  BSYNC B0 ;  /* 0x0000000000007941 */ /* 0x000fea0003800000 */
.L_x_1237:
        /* <DEDUP_REMOVED lines=60> */
.L_x_1240:
[----:B------:R-:W-:Y:S05]  /*4940*/  BSYNC B0 ;  /* 0x0000000000007941 */ /* 0x000fea0003800000 */
.L_x_1239:
        /* <DEDUP_REMOVED lines=67> */
.L_x_1242:
[----:B------:R-:W-:Y:S05]  /*4d80*/  BSYNC B0 ;  /* 0x0000000000007941 */ /* 0x000fea0003800000 */
.L_x_1241:
        /* <DEDUP_REMOVED lines=60> */
.L_x_1244:
[----:B------:R-:W-:Y:S05]  /*5150*/  BSYNC B0 ;  /* 0x0000000000007941 */ /* 0x000fea0003800000 */
.L_x_1243:
        /* <DEDUP_REMOVED lines=67> */
.L_x_1246:
[----:B------:R-:W-:Y:S05]  /*5590*/  BSYNC B0 ;  /* 0x0000000000007941 */ /* 0x000fea0003800000 */
.L_x_1245:
        /* <DEDUP_REMOVED lines=67> */
.L_x_1248:
[----:B------:R-:W-:Y:S05]  /*59d0*/  BSYNC B0 ;  /* 0x0000000000007941 */ /* 0x000fea0003800000 */
.L_x_1247:
        /* <DEDUP_REMOVED lines=67> */
.L_x_1250:
[----:B------:R-:W-:Y:S05]  /*5e10*/  BSYNC B0 ;  /* 0x0000000000007941 */ /* 0x000fea0003800000 */
.L_x_1249:
        /* <DEDUP_REMOVED lines=61> */
.L_x_1252:
[----:B------:R-:W-:Y:S05]  /*61f0*/  BSYNC B0 ;  /* 0x0000000000007941 */ /* 0x000fea0003800000 */
.L_x_1251:
        /* <DEDUP_REMOVED lines=67> */
.L_x_1254:
[----:B------:R-:W-:Y:S05]  /*6630*/  BSYNC B0 ;  /* 0x0000000000007941 */ /* 0x000fea0003800000 */
.L_x_1253:
        /* <DEDUP_REMOVED lines=65> */
.L_x_1256:
[----:B------:R-:W-:Y:S05]  /*6a50*/  BSYNC B0 ;  /* 0x0000000000007941 */ /* 0x000fea0003800000 */
.L_x_1255:
        /* <DEDUP_REMOVED lines=76> */
.L_x_1258:
[----:B------:R-:W-:Y:S05]  /*6f20*/  BSYNC B0 ;  /* 0x0000000000007941 */ /* 0x000fea0003800000 */
.L_x_1257:
        /* <DEDUP_REMOVED lines=64> */
.L_x_1260:
[----:B------:R-:W-:Y:S05]  /*7330*/  BSYNC B0 ;  /* 0x0000000000007941 */ /* 0x000fea0003800000 */
.L_x_1259:
        /* <DEDUP_REMOVED lines=64> */
.L_x_1262:
[----:B------:R-:W-:Y:S05]  /*7740*/  BSYNC B0 ;  /* 0x0000000000007941 */ /* 0x000fea0003800000 */
.L_x_1261:
        /* <DEDUP_REMOVED lines=64> */
.L_x_1264:
[----:B------:R-:W-:Y:S05]  /*7b50*/  BSYNC B0 ;  /* 0x0000000000007941 */ /* 0x000fea0003800000 */
.L_x_1263:
        /* <DEDUP_REMOVED lines=64> */
.L_x_1266:
[----:B------:R-:W-:Y:S05]  /*7f60*/  BSYNC B0 ;  /* 0x0000000000007941 */ /* 0x000fea0003800000 */
.L_x_1265:
        /* <DEDUP_REMOVED lines=11> */
.L_x_1234:
        /* <DEDUP_REMOVED lines=96> */
.L_x_1271:
[----:B------:R-:W-:Y:S05]  /*8620*/  BSYNC B0 ;  /* 0x0000000000007941 */ /* 0x000fea0003800000 */
.L_x_1270:
[----:B-----5:R2:W-:Y:S02]  /*8630*/  ST.E.128 desc[UR6][R34.64], R8 ;  /* 0x0000000822007985 */ /* 0x0205e4000c101d06 */
.L_x_1269:
[----:B------:R-:W-:Y:S05]  /*8640*/  BSYNC B1 ;  /* 0x0000000000017941 */ /* 0x000fea0003800000 */
.L_x_1268:
        /* <DEDUP_REMOVED lines=95> */
.L_x_1275:
[----:B------:R-:W-:Y:S05]  /*8c40*/  BSYNC B0 ;  /* 0x0000000000007941 */ /* 0x000fea0003800000 */
.L_x_1274:
[----:B-----5:R3:W-:Y:S02]  /*8c50*/  ST.E.128 desc[UR6][R34.64], R8 ;  /* 0x0000000822007985 */ /* 0x0207e4000c101d06 */
.L_x_1273:
[----:B------:R-:W-:Y:S05]  /*8c60*/  BSYNC B1 ;  /* 0x0000000000017941 */ /* 0x000fea0003800000 */
.L_x_1272:
        /* <DEDUP_REMOVED lines=95> */
.L_x_1279:
[----:B------:R-:W-:Y:S05]  /*9260*/  BSYNC B0 ;  /* 0x0000000000007941 */ /* 0x000fea0003800000 */
.L_x_1278:
[----:B-----5:R4:W-:Y:S02]  /*9270*/  ST.E.128 desc[UR6][R34.64], R8 ;  /* 0x0000000822007985 */ /* 0x0209e4000c101d06 */
.L_x_1277:
[----:B------:R-:W-:Y:S05]  /*9280*/  BSYNC B1 ;  /* 0x0000000000017941 */ /* 0x000fea0003800000 */
.L_x_1276:
        /* <DEDUP_REMOVED lines=102> */
.L_x_1283:
[----:B------:R-:W-:Y:S05]  /*98f0*/  BSYNC B0 ;  /* 0x0000000000007941 */ /* 0x000fea0003800000 */
.L_x_1282:
[----:B-----5:R2:W-:Y:S02]  /*9900*/  ST.E.128 desc[UR6][R34.64], R8 ;  /* 0x0000000822007985 */ /* 0x0205e4000c101d06 */
.L_x_1281:
[----:B------:R-:W-:Y:S05]  /*9910*/  BSYNC B1 ;  /* 0x0000000000017941 */ /* 0x000fea0003800000 */
.L_x_1280:
        /* <DEDUP_REMOVED lines=95> */
.L_x_1287:
[----:B------:R-:W-:Y:S05]  /*9f10*/  BSYNC B0 ;  /* 0x0000000000007941 */ /* 0x000fea0003800000 */
.L_x_1286:
[----:B-----5:R2:W-:Y:S02]  /*9f20*/  ST.E.128 desc[UR6][R34.64], R8 ;  /* 0x0000000822007985 */ /* 0x0205e4000c101d06 */
.L_x_1285:
[----:B------:R-:W-:Y:S05]  /*9f30*/  BSYNC B1 ;  /* 0x0000000000017941 */ /* 0x000fea0003800000 */
.L_x_1284:
        /* <DEDUP_REMOVED lines=102> */
.L_x_1291:
[----:B------:R-:W-:Y:S05]  /*a5a0*/  BSYNC B0 ;  /* 0x0000000000007941 */ /* 0x000fea0003800000 */
.L_x_1290:
[----:B-----5:R2:W-:Y:S02]  /*a5b0*/  ST.E.128 desc[UR6][R34.64], R8 ;  /* 0x0000000822007985 */ /* 0x0205e4000c101d06 */
.L_x_1289:
[----:B------:R-:W-:Y:S05]  /*a5c0*/  BSYNC B1 ;  /* 0x0000000000017941 */ /* 0x000fea0003800000 */
.L_x_1288:
        /* <DEDUP_REMOVED lines=102> */
.L_x_1295:
[----:B------:R-:W-:Y:S05]  /*ac30*/  BSYNC B0 ;  /* 0x0000000000007941 */ /* 0x000fea0003800000 */
.L_x_1294:
[----:B-----5:R2:W-:Y:S02]  /*ac40*/  ST.E.128 desc[UR6][R34.64], R8 ;  /* 0x0000000822007985 */ /* 0x0205e4000c101d06 */
.L_x_1293:
[----:B------:R-:W-:Y:S05]  /*ac50*/  BSYNC B1 ;  /* 0x0000000000017941 */ /* 0x000fea0003800000 */
.L_x_1292:
        /* <DEDUP_REMOVED lines=102> */
.L_x_1299:
[----:B------:R-:W-:Y:S05]  /*b2c0*/  BSYNC B0 ;  /* 0x0000000000007941 */ /* 0x000fea0003800000 */
.L_x_1298:
[----:B-----5:R2:W-:Y:S02]  /*b2d0*/  ST.E.128 desc[UR6][R34.64], R8 ;  /* 0x0000000822007985 */ /* 0x0205e4000c101d06 */
.L_x_1297:
[----:B------:R-:W-:Y:S05]  /*b2e0*/  BSYNC B1 ;  /* 0x0000000000017941 */ /* 0x000fea0003800000 */
.L_x_1296:
        /* <DEDUP_REMOVED lines=95> */
.L_x_1303:
[----:B------:R-:W-:Y:S05]  /*b8e0*/  BSYNC B0 ;  /* 0x0000000000007941 */ /* 0x000fea0003800000 */
.L_x_1302:
[----:B-----5:R2:W-:Y:S02]  /*b8f0*/  ST.E.128 desc[UR6][R34.64], R8 ;  /* 0x0000000822007985 */ /* 0x0205e4000c101d06 */
.L_x_1301:
[----:B------:R-:W-:Y:S05]  /*b900*/  BSYNC B1 ;  /* 0x0000000000017941 */ /* 0x000fea0003800000 */
.L_x_1300:
        /* <DEDUP_REMOVED lines=102> */
.L_x_1307:
[----:B------:R-:W-:Y:S05]  /*bf70*/  BSYNC B0 ;  /* 0x0000000000007941 */ /* 0x000fea0003800000 */
.L_x_1306:
[----:B-----5:R2:W-:Y:S02]  /*bf80*/  ST.E.128 desc[UR6][R34.64], R8 ;  /* 0x0000000822007985 */ /* 0x0205e4000c101d06 */
.L_x_1305:
[----:B------:R-:W-:Y:S05]  /*bf90*/  BSYNC B1 ;  /* 0x0000000000017941 */ /* 0x000fea0003800000 */
.L_x_1304:
        /* <DEDUP_REMOVED lines=102> */
.L_x_1311:
[----:B------:R-:W-:Y:S05]  /*c600*/  BSYNC B0 ;  /* 0x0000000000007941 */ /* 0x000fea0003800000 */
.L_x_1310:
[----:B-----5:R2:W-:Y:S02]  /*c610*/  ST.E.128 desc[UR6][R34.64], R8 ;  /* 0x0000000822007985 */ /* 0x0205e4000c101d06 */
.L_x_1309:
[----:B------:R-:W-:Y:S05]  /*c620*/  BSYNC B1 ;  /* 0x0000000000017941 */ /* 0x000fea0003800000 */
.L_x_1308:
        /* <DEDUP_REMOVED lines=102> */
.L_x_1315:
[----:B------:R-:W-:Y:S05]  /*cc90*/  BSYNC B0 ;  /* 0x0000000000007941 */ /* 0x000fea0003800000 */
.L_x_1314:
[----:B-----5:R2:W-:Y:S02]  /*cca0*/  ST.E.128 desc[UR6][R34.64], R8 ;  /* 0x0000000822007985 */ /* 0x0205e4000c101d06 */
.L_x_1313:
[----:B------:R-:W-:Y:S05]  /*ccb0*/  BSYNC B1 ;  /* 0x0000000000017941 */ /* 0x000fea0003800000 */
.L_x_1312:
        /* <DEDUP_REMOVED lines=102> */
.L_x_1319:
[----:B------:R-:W-:Y:S05]  /*d320*/  BSYNC B0 ;  /* 0x0000000000007941 */ /* 0x000fea0003800000 */
.L_x_1318:
[----:B-----5:R2:W-:Y:S02]  /*d330*/  ST.E.128 desc[UR6][R34.64], R8 ;  /* 0x0000000822007985 */ /* 0x0205e4000c101d06 */
.L_x_1317:
[----:B------:R-:W-:Y:S05]  /*d340*/  BSYNC B1 ;  /* 0x0000000000017941 */ /* 0x000fea0003800000 */
.L_x_1316:
        /* <DEDUP_REMOVED lines=102> */
.L_x_1323:
[----:B------:R-:W-:Y:S05]  /*d9b0*/  BSYNC B0 ;  /* 0x0000000000007941 */ /* 0x000fea0003800000 */
.L_x_1322:
[----:B-----5:R2:W-:Y:S02]  /*d9c0*/  ST.E.128 desc[UR6][R34.64], R8 ;  /* 0x0000000822007985 */ /* 0x0205e4000c101d06 */
.L_x_1321:
[----:B------:R-:W-:Y:S05]  /*d9d0*/  BSYNC B1 ;  /* 0x0000000000017941 */ /* 0x000fea0003800000 */
.L_x_1320:
        /* <DEDUP_REMOVED lines=102> */
.L_x_1327:
[----:B------:R-:W-:Y:S05]  /*e040*/  BSYNC B0 ;  /* 0x0000000000007941 */ /* 0x000fea0003800000 */
.L_x_1326:
[----:B-----5:R2:W-:Y:S02]  /*e050*/  ST.E.128 desc[UR6][R34.64], R8 ;  /* 0x0000000822007985 */ /* 0x0205e4000c101d06 */
.L_x_1325:
[----:B------:R-:W-:Y:S05]  /*e060*/  BSYNC B1 ;  /* 0x0000000000017941 */ /* 0x000fea0003800000 */
.L_x_1324:
        /* <DEDUP_REMOVED lines=101> */
.L_x_1331:
[----:B------:R-:W-:Y:S05]  /*e6c0*/  BSYNC B0 ;  /* 0x0000000000007941 */ /* 0x000fea0003800000 */
.L_x_1330:
[----:B-----5:R2:W-:Y:S02]  /*e6d0*/  ST.E.128 desc[UR6][R42.64], R8 ;  /* 0x000000082a007985 */ /* 0x0205e4000c101d06 */
.L_x_1329:
[----:B------:R-:W-:Y:S05]  /*e6e0*/  BSYNC B1 ;  /* 0x0000000000017941 */ /* 0x000fea0003800000 */
.L_x_1328:
        /* <DEDUP_REMOVED lines=11> */
.L_x_1233:
        /* <DEDUP_REMOVED lines=184> */
.L_x_1267:
[----:B------:R-:W-:Y:S05]  /*f320*/  BSYNC B2 ;  /* 0x0000000000027941 */ /* 0x000fea0003800000 */
.L_x_1232:
        /* <DEDUP_REMOVED lines=92> */
.L_x_1333:
        /* <DEDUP_REMOVED lines=12> */
.L_x_1334:
[----:B------:R-:W-:Y:S05]  /*f9b0*/  BSYNC B0 ;  /* 0x0000000000007941 */ /* 0x000fea0003800000 */
.L_x_1332:
[----:B------:R-:W-:Y:S04]  /*f9c0*/  IADD3 R21, R21, -0x1, RZ ;  /* 0xffffffff15157810 */ /* 0x000fe80007ffe0ff */
[----:B------:R-:W-:Y:S11]  /*f9d0*/  ISETP.GT.AND P0, PT, R21, R118, PT ;  /* 0x000000761500720c */ /* 0x000ff60003f04270 */
[----:B------:R-:W-:Y:S02]  /*f9e0*/  @!UPT UIADD3 URZ, URZ, URZ, URZ ;  /* 0x0000003f3f3ff290 */ /* 0x000fe4000fffe03f */
[----:B------:R-:W-:Y:S05]  /*f9f0*/  @P0 BRA `(.L_x_1335) ;  /* 0xffffff3400700947 */ /* 0x000fea000383ffff */
.L_x_1231:
        /* <DEDUP_REMOVED lines=36> */
[----:B------:R-:W-:Y:S01]  /*fc40*/  IADD3 R4, P1, R4, R214, RZ ;  /* 0x000000d604047210 */ /* 0x000fe20007f3e0ff */
[----:B------:R-:W-:Y:S01]  /*fc50*/  IMAD.SHL.U32 R14, R218, 0x4, RZ ;  /* 0x00000004da0e7824 */ /* 0x000fe200078e00ff */
        /* <DEDUP_REMOVED lines=79> */
.L_x_1342:
[----:B------:R-:W-:Y:S05]  /*10150*/  BSYNC B0 ;  /* 0x0000000000007941 */ /* 0x000fea0003800000 */
.L_x_1341:
[----:B-----5:R3:W-:Y:S02]  /*10160*/  STS.128 [R189], R4 ;  /* 0x00000004bd007388 */ /* 0x0207e40000000c00 */
.L_x_1340:
[----:B------:R-:W-:Y:S05]  /*10170*/  BSYNC B1 ;  /* 0x0000000000017941 */ /* 0x000fea0003800000 */
.L_x_1339:
        /* <DEDUP_REMOVED lines=58> */
.L_x_1346:
[----:B------:R-:W-:Y:S05]  /*10520*/  BSYNC B0 ;  /* 0x0000000000007941 */ /* 0x000fea0003800000 */
.L_x_1345:
[----:B-----5:R1:W-:Y:S02]  /*10530*/  STS.128 [R189+0x800], R4 ;  /* 0x00080004bd007388 */ /* 0x0203e40000000c00 */
.L_x_1344:
[----:B------:R-:W-:Y:S05]  /*10540*/  BSYNC B1 ;  /* 0x0000000000017941 */ /* 0x000fea0003800000 */
.L_x_1343:
        /* <DEDUP_REMOVED lines=59> */
.L_x_1350:
[----:B------:R-:W-:Y:S05]  /*10900*/  BSYNC B0 ;  /* 0x0000000000007941 */ /* 0x000fea0003800000 */
.L_x_1349:
[----:B-----5:R3:W-:Y:S02]  /*10910*/  STS.128 [R189+0x1000], R4 ;  /* 0x00100004bd007388 */ /* 0x0207e40000000c00 */
.L_x_1348:
[----:B------:R-:W-:Y:S05]  /*10920*/  BSYNC B1 ;  /* 0x0000000000017941 */ /* 0x000fea0003800000 */
.L_x_1347:
[----:B------:R-:W-:-:S05]  /*10930*/  VIADD R30, R80, 0x30 ;  /* 0x00000030501e7836 */ /* 0x000fca0000000000 */
        /* <DEDUP_REMOVED lines=57> */
.L_x_1353:
[----:B------:R-:W-:Y:S05]  /*10cd0*/  BSYNC B0 ;  /* 0x0000000000007941 */ /* 0x000fea0003800000 */
.L_x_1352:
[----:B-----5:R3:W-:Y:S01]  /*10ce0*/  STS.128 [R189+0x1800], R4 ;  /* 0x00180004bd007388 */ /* 0x0207e20000000c00 */
[----:B------:R-:W-:Y:S05]  /*10cf0*/  BRA `(.L_x_1351) ;  /* 0x0000001c000c7947 */ /* 0x000fea0003800000 */
.L_x_1338:
        /* <DEDUP_REMOVED lines=91> */
.L_x_1357:
[----:B------:R-:W-:Y:S05]  /*112b0*/  BSYNC B0 ;  /* 0x0000000000007941 */ /* 0x000fea0003800000 */
.L_x_1356:
[----:B-----5:R3:W-:Y:S02]  /*112c0*/  STS.128 [R189], R4 ;  /* 0x00000004bd007388 */ /* 0x0207e40000000c00 */
.L_x_1355:
[----:B------:R-:W-:Y:S05]  /*112d0*/  BSYNC B1 ;  /* 0x0000000000017941 */ /* 0x000fea0003800000 */
.L_x_1354:
        /* <DEDUP_REMOVED lines=93> */
.L_x_1361:
[----:B------:R-:W-:Y:S05]  /*118b0*/  BSYNC B0 ;  /* 0x0000000000007941 */ /* 0x000fea0003800000 */
.L_x_1360:
[----:B-----5:R1:W-:Y:S02]  /*118c0*/  STS.128 [R189+0x800], R4 ;  /* 0x00080004bd007388 */ /* 0x0203e40000000c00 */
.L_x_1359:
[----:B------:R-:W-:Y:S05]  /*118d0*/  BSYNC B1 ;  /* 0x0000000000017941 */ /* 0x000fea0003800000 */
.L_x_1358:
        /* <DEDUP_REMOVED lines=94> */
.L_x_1365:
[----:B------:R-:W-:Y:S05]  /*11ec0*/  BSYNC B0 ;  /* 0x0000000000007941 */ /* 0x000fea0003800000 */
.L_x_1364:
[----:B-----5:R3:W-:Y:S02]  /*11ed0*/  STS.128 [R189+0x1000], R4 ;  /* 0x00100004bd007388 */ /* 0x0207e40000000c00 */
.L_x_1363:
[----:B------:R-:W-:Y:S05]  /*11ee0*/  BSYNC B1 ;  /* 0x0000000000017941 */ /* 0x000fea0003800000 */
.L_x_1362:
        /* <DEDUP_REMOVED lines=38> */
[C---:B------:R-:W-:Y:S02]  /*12150*/  LOP3.LUT R28, R7.reuse, 0xffff0000, RZ, 0xc0, !PT ;  /* 0xffff0000071c7812 */ /* 0x040fe400078ec0ff */
[----:B------:R-:W-:Y:S02]  /*12160*/  SHF.L.U32 R22, R7, 0x10, RZ ;  /* 0x0000001007167819 */ /* 0x000fe400000006ff */
[----:B------:R-:W-:Y:S01]  /*12170*/  LOP3.LUT R23, R4, 0xffff0000, RZ, 0xc0, !PT ;  /* 0xffff000004177812 */ /* 0x000fe200078ec0ff */
        /* <DEDUP_REMOVED lines=20> */
[----:B------:R-:W-:Y:S01]  /*122c0*/  @!P0 FADD.FTZ R5, -R5, -RZ ;  /* 0x800000ff05058221 */ /* 0x000fe20000010100 */
[----:B------:R-:W-:Y:S01]  /*122d0*/  SHF.L.U32 R35, R11, 0x10, RZ ;  /* 0x000000100b237819 */ /* 0x000fe200000006ff */
[----:B------:R-:W-:Y:S01]  /*122e0*/  @!P0 FADD.FTZ R4, -R4, -RZ ;  /* 0x800000ff04048221 */ /* 0x000fe20000010100 */
[----:B------:R-:W-:Y:S01]  /*122f0*/  FMUL.FTZ R7, R7, R6 ;  /* 0x0000000607077220 */ /* 0x000fe20000410000 */
[----:B------:R-:W-:Y:S01]  /*12300*/  FMUL.FTZ R12, R8, R12 ;  /* 0x0000000c080c7220 */ /* 0x000fe20000410000 */
[----:B------:R-:W-:Y:S01]  /*12310*/  @!P0 FADD.FTZ R0, -R0, -RZ ;  /* 0x800000ff00008221 */ /* 0x000fe20000010100 */
[----:B------:R-:W-:Y:S01]  /*12320*/  FMUL.FTZ R6, R33, R2 ;  /* 0x0000000221067220 */ /* 0x000fe20000410000 */
[----:B------:R-:W-:Y:S01]  /*12330*/  FMUL.FTZ R3, R9, R3 ;  /* 0x0000000309037220 */ /* 0x000fe20000410000 */
[----:B------:R-:W-:Y:S01]  /*12340*/  FMUL.FTZ R14, R10, R14 ;  /* 0x0000000e0a0e7220 */ /* 0x000fe20000410000 */
[C---:B----4-:R-:W-:Y:S01]  /*12350*/  IMAD.U32 R8, R16.reuse, 0x10000, RZ ;  /* 0x0001000010087824 */ /* 0x050fe200078e00ff */
[----:B------:R-:W-:Y:S01]  /*12360*/  LOP3.LUT R2, R16, 0xffff0000, RZ, 0xc0, !PT ;  /* 0xffff000010027812 */ /* 0x000fe200078ec0ff */
[----:B------:R-:W-:Y:S01]  /*12370*/  FMUL.FTZ R5, R31, R5 ;  /* 0x000000051f057220 */ /* 0x000fe20000410000 */
[C---:B------:R-:W-:Y:S01]  /*12380*/  SHF.L.U32 R10, R17.reuse, 0x10, RZ ;  /* 0x00000010110a7819 */ /* 0x040fe200000006ff */
[----:B------:R-:W-:Y:S01]  /*12390*/  IMAD.U32 R9, R18, 0x10000, RZ ;  /* 0x0001000012097824 */ /* 0x000fe200078e00ff */
[----:B------:R-:W-:Y:S01]  /*123a0*/  LOP3.LUT R16, R17, 0xffff0000, RZ, 0xc0, !PT ;  /* 0xffff000011107812 */ /* 0x000fe200078ec0ff */
[----:B------:R-:W-:Y:S01]  /*123b0*/  FMUL.FTZ R4, R32, R4 ;  /* 0x0000000420047220 */ /* 0x000fe20000410000 */
[----:B------:R-:W-:Y:S01]  /*123c0*/  LOP3.LUT R13, R18, 0xffff0000, RZ, 0xc0, !PT ;  /* 0xffff0000120d7812 */ /* 0x000fe200078ec0ff */
[----:B------:R-:W-:Y:S01]  /*123d0*/  FMUL.FTZ R0, R35, R0 ;  /* 0x0000000023007220 */ /* 0x000fe20000410000 */
[----:B------:R-:W-:Y:S01]  /*123e0*/  SHF.L.U32 R11, R19, 0x10, RZ ;  /* 0x00000010130b7819 */ /* 0x000fe200000006ff */
        /* <DEDUP_REMOVED lines=13> */
.L_x_1367:
[----:B------:R-:W-:Y:S05]  /*124c0*/  BSYNC B0 ;  /* 0x0000000000007941 */ /* 0x000fea0003800000 */
.L_x_1366:
[----:B-----5:R3:W-:Y:S01]  /*124d0*/  STS.128 [R189+0x1800], R4 ;  /* 0x00180004bd007388 */ /* 0x0207e20000000c00 */
[----:B------:R-:W-:Y:S05]  /*124e0*/  BRA `(.L_x_1351) ;  /* 0x0000000400107947 */ /* 0x000fea0003800000 */
.L_x_1337:
        /* <DEDUP_REMOVED lines=11> */
[----:B------:R-:W2:Y:S02]  /*125a0*/  LDL R2, [R1] ;  /* 0x0000000001027983 */ /* 0x000ea40000100800 */
[----:B--2---:R-:W-:-:S13]  /*125b0*/  ISETP.GE.AND P0, PT, R132, R2, PT ;  /* 0x000000028400720c */ /* 0x004fda0003f06270 */
[----:B------:R1:W-:Y:S01]  /*125c0*/  @P0 STS.128 [R189], RZ ;  /* 0x000000ffbd000388 */ /* 0x0003e20000000c00 */
[----:B------:R-:W-:Y:S05]  /*125d0*/  @P0 BRA `(.L_x_1369) ;  /* 0x0000000000180947 */ /* 0x000fea0003800000 */
[----:B-----5:R-:W-:-:S04]  /*125e0*/  LEA R2, P0, R214, R168, 0x1 ;  /* 0x000000a8d6027211 */ /* 0x020fc800078008ff */
[----:B------:R-:W-:-:S05]  /*125f0*/  LEA.HI.X R3, R214, R169, R217, 0x1, P0 ;  /* 0x000000a9d6037211 */ /* 0x000fca00000f0cd9 */
[----:B------:R-:W-:Y:S01]  /*12600*/  @!PT LDS RZ, [RZ] ;  /* 0x00000000fffff984 */ /* 0x000fe20000000800 */
[----:B------:R-:W-:Y:S01]  /*12610*/  @!PT LDS RZ, [RZ] ;  /* 0x00000000fffff984 */ /* 0x000fe20000000800 */
[----:B------:R-:W-:Y:S01]  /*12620*/  @!PT LDS RZ, [RZ] ;  /* 0x00000000fffff984 */ /* 0x000fe20000000800 */
[----:B------:R2:W-:Y:S04]  /*12630*/  LDGSTS.E.BYPASS.LTC128B.128 [R189], desc[UR6][R2.64] ;  /* 0x0000000002bd7fae */ /* 0x0005e8000b901d46 */
.L_x_1369:
[----:B------:R-:W-:Y:S05]  /*12640*/  BSYNC B0 ;  /* 0x0000000000007941 */ /* 0x000fea0003800000 */
.L_x_1368:
[----:B------:R-:W-:Y:S04]  /*12650*/  BSSY B0, `(.L_x_1370) ;  /* 0x000000e000007945 */ /* 0x000fe80003800000 */
[----:B------:R-:W-:Y:S05]  /*12660*/  @P3 BRA `(.L_x_1371) ;  /* 0x0000000000303947 */ /* 0x000fea0003800000 */
[----:B------:R-:W3:Y:S02]  /*12670*/  LDL R0, [R1] ;  /* 0x0000000001007983 */ /* 0x000ee40000100800 */
[----:B---3--:R-:W-:-:S13]  /*12680*/  ISETP.GE.AND P0, PT, R132, R0, PT ;  /* 0x000000008400720c */ /* 0x008fda0003f06270 */
[----:B------:R3:W-:Y:S01]  /*12690*/  @P0 STS.128 [R189+0x800], RZ ;  /* 0x000800ffbd000388 */ /* 0x0007e20000000c00 */
[----:B------:R-:W-:Y:S05]  /*126a0*/  @P0 BRA `(.L_x_1371) ;  /* 0x0000000000200947 */ /* 0x000fea0003800000 */
[----:B------:R-:W-:-:S05]  /*126b0*/  IADD3 R0, P0, R4, R214, RZ ;  /* 0x000000d604007210 */ /* 0x000fca0007f1e0ff */
[----:B--2---:R-:W-:Y:S01]  /*126c0*/  IMAD.X R3, R6, 0x1, R217, P0 ;  /* 0x0000000106037824 */ /* 0x004fe200000e06d9 */
[----:B-----5:R-:W-:-:S04]  /*126d0*/  LEA R2, P0, R0, R168, 0x1 ;  /* 0x000000a800027211 */ /* 0x020fc800078008ff */
[----:B------:R-:W-:-:S05]  /*126e0*/  LEA.HI.X R3, R0, R169, R3, 0x1, P0 ;  /* 0x000000a900037211 */ /* 0x000fca00000f0c03 */
[----:B------:R-:W-:Y:S01]  /*126f0*/  @!PT LDS RZ, [RZ] ;  /* 0x00000000fffff984 */ /* 0x000fe20000000800 */
[----:B------:R-:W-:Y:S01]  /*12700*/  @!PT LDS RZ, [RZ] ;  /* 0x00000000fffff984 */ /* 0x000fe20000000800 */
[----:B------:R-:W-:Y:S01]  /*12710*/  @!PT LDS RZ, [RZ] ;  /* 0x00000000fffff984 */ /* 0x000fe20000000800 */
[----:B------:R4:W-:Y:S04]  /*12720*/  LDGSTS.E.BYPASS.LTC128B.128 [R189+0x800], desc[UR6][R2.64] ;  /* 0x0080000002bd7fae */ /* 0x0009e8000b901d46 */
.L_x_1371:
[----:B------:R-:W-:Y:S05]  /*12730*/  BSYNC B0 ;  /* 0x0000000000007941 */ /* 0x000fea0003800000 */
.L_x_1370:
[----:B------:R-:W-:Y:S04]  /*12740*/  BSSY B0, `(.L_x_1372) ;  /* 0x000000e000007945 */ /* 0x000fe80003800000 */
[----:B------:R-:W-:Y:S05]  /*12750*/  @P2 BRA `(.L_x_1373) ;  /* 0x0000000000302947 */ /* 0x000fea0003800000 */
[----:B------:R-:W2:Y:S02]  /*12760*/  LDL R0, [R1] ;  /* 0x0000000001007983 */ /* 0x000ea40000100800 */
[----:B--2---:R-:W-:-:S13]  /*12770*/  ISETP.GE.AND P0, PT, R132, R0, PT ;  /* 0x000000008400720c */ /* 0x004fda0003f06270 */
[----:B------:R2:W-:Y:S01]  /*12780*/  @P0 STS.128 [R189+0x1000], RZ ;  /* 0x001000ffbd000388 */ /* 0x0005e20000000c00 */
[----:B------:R-:W-:Y:S05]  /*12790*/  @P0 BRA `(.L_x_1373) ;  /* 0x0000000000200947 */ /* 0x000fea0003800000 */
[----:B------:R-:W-:-:S04]  /*127a0*/  LEA R0, P0, R170, R214, 0x5 ;  /* 0x000000d6aa007211 */ /* 0x000fc800078028ff */
[----:B----4-:R-:W-:Y:S02]  /*127b0*/  LEA.HI.X R3, R170, R217, R171, 0x5, P0 ;  /* 0x000000d9aa037211 */ /* 0x010fe400000f2cab */
[----:B-----5:R-:W-:-:S04]  /*127c0*/  LEA R2, P0, R0, R168, 0x1 ;  /* 0x000000a800027211 */ /* 0x020fc800078008ff */
[----:B------:R-:W-:-:S05]  /*127d0*/  LEA.HI.X R3, R0, R169, R3, 0x1, P0 ;  /* 0x000000a900037211 */ /* 0x000fca00000f0c03 */
[----:B------:R-:W-:Y:S01]  /*127e0*/  @!PT LDS RZ, [RZ] ;  /* 0x00000000fffff984 */ /* 0x000fe20000000800 */
[----:B------:R-:W-:Y:S01]  /*127f0*/  @!PT LDS RZ, [RZ] ;  /* 0x00000000fffff984 */ /* 0x000fe20000000800 */
[----:B------:R-:W-:Y:S01]  /*12800*/  @!PT LDS RZ, [RZ] ;  /* 0x00000000fffff984 */ /* 0x000fe20000000800 */
[----:B------:R4:W-:Y:S04]  /*12810*/  LDGSTS.E.BYPASS.LTC128B.128 [R189+0x1000], desc[UR6][R2.64] ;  /* 0x0100000002bd7fae */ /* 0x0009e8000b901d46 */
.L_x_1373:
[----:B------:R-:W-:Y:S05]  /*12820*/  BSYNC B0 ;  /* 0x0000000000007941 */ /* 0x000fea0003800000 */
.L_x_1372:
[----:B------:R-:W-:Y:S05]  /*12830*/  @P1 BRA `(.L_x_1351) ;  /* 0x00000000003c1947 */ /* 0x000fea0003800000 */
[----:B------:R-:W3:Y:S02]  /*12840*/  LDL R0, [R1] ;  /* 0x0000000001007983 */ /* 0x000ee40000100800 */
[----:B---3--:R-:W-:-:S13]  /*12850*/  ISETP.GE.AND P0, PT, R132, R0, PT ;  /* 0x000000008400720c */ /* 0x008fda0003f06270 */
[----:B------:R3:W-:Y:S01]  /*12860*/  @P0 STS.128 [R189+0x1800], RZ ;  /* 0x001800ffbd000388 */ /* 0x0007e20000000c00 */
[----:B------:R-:W-:Y:S05]  /*12870*/  @P0 BRA `(.L_x_1351) ;  /* 0x00000000002c0947 */ /* 0x000fea0003800000 */
[----:B------:R-:W-:Y:S01]  /*12880*/  MOV R4, R214 ;  /* 0x000000d600047202 */ /* 0x000fe20000000f00 */
[----:B------:R-:W-:Y:S01]  /*12890*/  IMAD R0, R171, 0x30, RZ ;  /* 0x00000030ab007824 */ /* 0x000fe200078e02ff */
[----:B------:R-:W-:-:S03]  /*128a0*/  MOV R5, R217 ;  /* 0x000000d900057202 */ /* 0x000fc60000000f00 */
[----:B------:R-:W-:-:S05]  /*128b0*/  IMAD.WIDE.U32 R4, R170, 0x30, R4 ;  /* 0x00000030aa047825 */ /* 0x000fca00078e0004 */
[----:B------:R-:W-:Y:S02]  /*128c0*/  IADD3 R0, R5, R0, RZ ;  /* 0x0000000005007210 */ /* 0x000fe40007ffe0ff */
[----:B--2-45:R-:W-:-:S04]  /*128d0*/  LEA R2, P0, R4, R168, 0x1 ;  /* 0x000000a804027211 */ /* 0x034fc800078008ff */
[----:B------:R-:W-:-:S05]  /*128e0*/  LEA.HI.X R3, R4, R169, R0, 0x1, P0 ;  /* 0x000000a904037211 */ /* 0x000fca00000f0c00 */
[----:B------:R-:W-:Y:S01]  /*128f0*/  @!PT LDS RZ, [RZ] ;  /* 0x00000000fffff984 */ /* 0x000fe20000000800 */
[----:B------:R-:W-:Y:S01]  /*12900*/  @!PT LDS RZ, [RZ] ;  /* 0x00000000fffff984 */ /* 0x000fe20000000800 */
[----:B------:R-:W-:Y:S01]  /*12910*/  @!PT LDS RZ, [RZ] ;  /* 0x00000000fffff984 */ /* 0x000fe20000000800 */
[----:B------:R2:W-:Y:S04]  /*12920*/  LDGSTS.E.BYPASS.LTC128B.128 [R189+0x1800], desc[UR6][R2.64] ;  /* 0x0180000002bd7fae */ /* 0x0005e8000b901d46 */
.L_x_1351:
[----:B------:R-:W-:Y:S05]  /*12930*/  BSYNC B2 ;  /* 0x0000000000027941 */ /* 0x000fea0003800000 */
.L_x_1336:
[----:B------:R-:W4:Y:S01]  /*12940*/  LDL R179, [R1+0xc8] ;  /* 0x0000c80001b37983 */ /* 0x000f220000100800 */
[C---:B-1-3--:R-:W-:Y:S01]  /*12950*/  VIADD R7, R80.reuse, 0x40 ;  /* 0x0000004050077836 */ /* 0x04afe20000000000 */
[----:B------:R-:W-:Y:S01]  /*12960*/  BSSY B0, `(.L_x_1374) ;  /* 0x000001a000007945 */ /* 0x000fe20003800000 */
[C---:B------:R-:W-:Y:S02]  /*12970*/  VIADD R6, R80.reuse, 0x50 ;  /* 0x0000005050067836 */ /* 0x040fe40000000000 */
[C---:B------:R-:W-:Y:S02]  /*12980*/  VIADD R5, R80.reuse, 0x60 ;  /* 0x0000006050057836 */ /* 0x040fe40000000000 */
[----:B------:R-:W-:Y:S02]  /*12990*/  VIADD R12, R80, 0x70 ;  /* 0x00000070500c7836 */ /* 0x000fe40000000000 */
[----:B----4-:R-:W-:-:S04]  /*129a0*/  VIADD R0, R179, 0xffffffff ;  /* 0xffffffffb3007836 */ /* 0x010fc80000000000 */
[----:B------:R-:W-:Y:S01]  /*129b0*/  IMAD.SHL.U32 R88, R0, 0x100, RZ ;  /* 0x0000010000587824 */ /* 0x000fe200078e00ff */
[----:B------:R1:W-:Y:S03]  /*129c0*/  STL [R1+0x4], R0 ;  /* 0x0000040001007387 */ /* 0x0003e60000100800 */
[----:B-1----:R-:W-:-:S05]  /*129d0*/  IMAD.IADD R0, R212, 0x1, -R88 ;  /* 0x00000001d4007824 */ /* 0x002fca00078e0a58 */
        /* <DEDUP_REMOVED lines=8> */
[----:B--2---:R-:W2:Y:S02]  /*12a60*/  LDL R2, [R1] ;  /* 0x0000000001027983 */ /* 0x004ea40000100800 */
[----:B--2---:R-:W-:-:S13]  /*12a70*/  ISETP.GE.AND P2, PT, R132, R2, PT ;  /* 0x000000028400720c */ /* 0x004fda0003f46270 */
        /* <DEDUP_REMOVED lines=8> */
.L_x_1375:
[----:B------:R-:W-:Y:S05]  /*12b00*/  BSYNC B0 ;  /* 0x0000000000007941 */ /* 0x000fea0003800000 */
.L_x_1374:
[----:B------:R-:W-:Y:S01]  /*12b10*/  BSSY B0, `(.L_x_1376) ;  /* 0x000000e000007945 */ /* 0x000fe20003800000 */
[----:B------:R-:W-:Y:S02]  /*12b20*/  ISETP.GE.AND P2, PT, R12, R0, PT ;  /* 0x000000000c00720c */ /* 0x000fe40003f46270 */
[----:B------:R-:W-:Y:S01]  /*12b30*/  IADD3 R11, R80, 0x80, RZ ;  /* 0x00000080500b7810 */ /* 0x000fe20007ffe0ff */
[----:B------:R-:W-:Y:S05]  /*12b40*/  @P1 BRA `(.L_x_1377) ;  /* 0x0000000000281947 */ /* 0x000fea0003800000 */
[----:B--23--:R-:W2:Y:S02]  /*12b50*/  LDL R2, [R1] ;  /* 0x0000000001027983 */ /* 0x00cea40000100800 */
[----:B--2---:R-:W-:-:S13]  /*12b60*/  ISETP.GE.AND P1, PT, R132, R2, PT ;  /* 0x000000028400720c */ /* 0x004fda0003f26270 */
[----:B------:R4:W-:Y:S01]  /*12b70*/  @P1 STS.128 [R189+0x2800], RZ ;  /* 0x002800ffbd001388 */ /* 0x0009e20000000c00 */
[----:B------:R-:W-:Y:S05]  /*12b80*/  @P1 BRA `(.L_x_1377) ;  /* 0x0000000000181947 */ /* 0x000fea0003800000 */
[----:B------:R-:W-:-:S04]  /*12b90*/  LEA R2, P1, R117, R241, 0x1 ;  /* 0x000000f175027211 */ /* 0x000fc800078208ff */
[----:B------:R-:W-:-:S05]  /*12ba0*/  LEA.HI.X R3, R117, R239, R119, 0x1, P1 ;  /* 0x000000ef75037211 */ /* 0x000fca00008f0c77 */
[----:B------:R-:W-:Y:S01]  /*12bb0*/  @!PT LDS RZ, [RZ] ;  /* 0x00000000fffff984 */ /* 0x000fe20000000800 */
[----:B------:R-:W-:Y:S01]  /*12bc0*/  @!PT LDS RZ, [RZ] ;  /* 0x00000000fffff984 */ /* 0x000fe20000000800 */
[----:B------:R-:W-:Y:S01]  /*12bd0*/  @!PT LDS RZ, [RZ] ;  /* 0x00000000fffff984 */ /* 0x000fe20000000800 */
[----:B------:R2:W-:Y:S04]  /*12be0*/  LDGSTS.E.BYPASS.LTC128B.128 [R189+0x2800], desc[UR6][R2.64] ;  /* 0x0280000002bd7fae */ /* 0x0005e8000b901d46 */
.L_x_1377:
[----:B------:R-:W-:Y:S05]  /*12bf0*/  BSYNC B0 ;  /* 0x0000000000007941 */ /* 0x000fea0003800000 */
.L_x_1376:
        /* <DEDUP_REMOVED lines=14> */
.L_x_1379:
[----:B------:R-:W-:Y:S05]  /*12ce0*/  BSYNC B0 ;  /* 0x0000000000007941 */ /* 0x000fea0003800000 */
.L_x_1378:
        /* <DEDUP_REMOVED lines=8> */
[----:B------:R-:W-:Y:S01]  /*12d70*/  MOV R2, R241 ;  /* 0x000000f100027202 */ /* 0x000fe20000000f00 */
        /* <DEDUP_REMOVED lines=8> */
.L_x_1381:
[----:B------:R-:W-:Y:S05]  /*12e00*/  BSYNC B0 ;  /* 0x0000000000007941 */ /* 0x000fea0003800000 */
.L_x_1380:
[----:B------:R-:W-:Y:S01]  /*12e10*/  BSSY B0, `(.L_x_1382) ;  /* 0x000000e000007945 */ /* 0x000fe20003800000 */
[----:B------:R-:W-:Y:S02]  /*12e20*/  ISETP.GE.AND P6, PT, R16, R0, PT ;  /* 0x000000001000720c */ /* 0x000fe40003fc6270 */
[----:B--2---:R-:W-:Y:S01]  /*12e30*/  IADD3 R9, R80, 0xb0, RZ ;  /* 0x000000b050097810 */ /* 0x004fe20007ffe0ff */
[----:B------:R-:W-:Y:S05]  /*12e40*/  @P5 BRA `(.L_x_1383) ;  /* 0x0000000000285947 */ /* 0x000fea0003800000 */
[----:B---3--:R-:W2:Y:S02]  /*12e50*/  LDL R2, [R1] ;  /* 0x0000000001027983 */ /* 0x008ea40000100800 */
        /* <DEDUP_REMOVED lines=9> */
.L_x_1383:
[----:B------:R-:W-:Y:S05]  /*12ef0*/  BSYNC B0 ;  /* 0x0000000000007941 */ /* 0x000fea0003800000 */
.L_x_1382:
[----:B------:R-:W-:Y:S01]  /*12f00*/  BSSY B0, `(.L_x_1384) ;  /* 0x0000011000007945 */ /* 0x000fe20003800000 */
[----:B------:R-:W-:Y:S02]  /*12f10*/  ISETP.GE.AND P5, PT, R9, R0, PT ;  /* 0x000000000900720c */ /* 0x000fe40003fa6270 */
[----:B------:R-:W-:Y:S01]  /*12f20*/  IADD3 R15, R80, 0xc0, RZ ;  /* 0x000000c0500f7810 */ /* 0x000fe20007ffe0ff */
[----:B------:R-:W-:Y:S05]  /*12f30*/  @P4 BRA `(.L_x_1385) ;  /* 0x0000000000344947 */ /* 0x000fea0003800000 */
[----:B---3--:R-:W3:Y:S02]  /*12f40*/  LDL R2, [R1] ;  /* 0x0000000001027983 */ /* 0x008ee40000100800 */
[----:B---3--:R-:W-:-:S13]  /*12f50*/  ISETP.GE.AND P4, PT, R132, R2, PT ;  /* 0x000000028400720c */ /* 0x008fda0003f86270 */
        /* <DEDUP_REMOVED lines=11> */
.L_x_1385:
[----:B------:R-:W-:Y:S05]  /*13010*/  BSYNC B0 ;  /* 0x0000000000007941 */ /* 0x000fea0003800000 */
.L_x_1384:
[----:B------:R-:W-:Y:S01]  /*13020*/  BSSY B0, `(.L_x_1386) ;  /* 0x0000011000007945 */ /* 0x000fe20003800000 */
[----:B------:R-:W-:Y:S02]  /*13030*/  ISETP.GE.AND P4, PT, R15, R0, PT ;  /* 0x000000000f00720c */ /* 0x000fe40003f86270 */
[----:B------:R-:W-:Y:S01]  /*13040*/  IADD3 R14, R80, 0xd0, RZ ;  /* 0x000000d0500e7810 */ /* 0x000fe20007ffe0ff */
[----:B------:R-:W-:Y:S05]  /*13050*/  @P3 BRA `(.L_x_1387) ;  /* 0x0000000000343947 */ /* 0x000fea0003800000 */
[----:B-1-3--:R-:W3:Y:S02]  /*13060*/  LDL R2, [R1] ;  /* 0x0000000001027983 */ /* 0x00aee40000100800 */
        /* <DEDUP_REMOVED lines=12> */
.L_x_1387:
[----:B------:R-:W-:Y:S05]  /*13130*/  BSYNC B0 ;  /* 0x0000000000007941 */ /* 0x000fea0003800000 */
.L_x_1386:
        /* <DEDUP_REMOVED lines=17> */
.L_x_1389:
[----:B------:R-:W-:Y:S05]  /*13250*/  BSYNC B0 ;  /* 0x0000000000007941 */ /* 0x000fea0003800000 */
.L_x_1388:
        /* <DEDUP_REMOVED lines=14> */
.L_x_1391:
[----:B------:R-:W-:Y:S05]  /*13340*/  BSYNC B0 ;  /* 0x0000000000007941 */ /* 0x000fea0003800000 */
.L_x_1390:
[----:B------:R-:W-:Y:S01]  /*13350*/  BSSY B0, `(.L_x_1392) ;  /* 0x0000010000007945 */ /* 0x000fe20003800000 */
[----:B------:R-:W-:-:S03]  /*13360*/  ISETP.GE.AND P1, PT, R8, R0, PT ;  /* 0x000000000800720c */ /* 0x000fc60003f26270 */
[----:B------:R-:W-:Y:S10]  /*13370*/  @P0 BRA `(.L_x_1393) ;  /* 0x0000000000340947 */ /* 0x000ff40003800000 */
        /* <DEDUP_REMOVED lines=13> */
.L_x_1393:
[----:B------:R-:W-:Y:S05]  /*13450*/  BSYNC B0 ;  /* 0x0000000000007941 */ /* 0x000fea0003800000 */
.L_x_1392:
[----:B------:R-:W-:Y:S04]  /*13460*/  BSSY B0, `(.L_x_1394) ;  /* 0x000000f000007945 */ /* 0x000fe80003800000 */
        /* <DEDUP_REMOVED lines=14> */
.L_x_1395:
[----:B------:R-:W-:Y:S05]  /*13550*/  BSYNC B0 ;  /* 0x0000000000007941 */ /* 0x000fea0003800000 */
.L_x_1394:
        /* <DEDUP_REMOVED lines=15> */
.L_x_1397:
[----:B------:R-:W-:Y:S05]  /*13650*/  BSYNC B0 ;  /* 0x0000000000007941 */ /* 0x000fea0003800000 */
.L_x_1396:
        /* <DEDUP_REMOVED lines=15> */
.L_x_1399:
[----:B------:R-:W-:Y:S05]  /*13750*/  BSYNC B0 ;  /* 0x0000000000007941 */ /* 0x000fea0003800000 */
.L_x_1398:
        /* <DEDUP_REMOVED lines=15> */
.L_x_1401:
[----:B------:R-:W-:Y:S05]  /*13850*/  BSYNC B0 ;  /* 0x0000000000007941 */ /* 0x000fea0003800000 */
.L_x_1400:
        /* <DEDUP_REMOVED lines=15> */
.L_x_1403:
[----:B------:R-:W-:Y:S05]  /*13950*/  BSYNC B0 ;  /* 0x0000000000007941 */ /* 0x000fea0003800000 */
.L_x_1402:
        /* <DEDUP_REMOVED lines=15> */
.L_x_1405:
[----:B------:R-:W-:Y:S05]  /*13a50*/  BSYNC B0 ;  /* 0x0000000000007941 */ /* 0x000fea0003800000 */
.L_x_1404:
        /* <DEDUP_REMOVED lines=14> */
[----:B-1-3--:R-:W3:Y:S02]  /*13b40*/  LDL R2, [R1] ;  /* 0x0000000001027983 */ /* 0x00aee40000100800 */
[----:B---3--:R-:W-:-:S13]  /*13b50*/  ISETP.GE.AND P2, PT, R132, R2, PT ;  /* 0x000000028400720c */ /* 0x008fda0003f46270 */
        /* <DEDUP_REMOVED lines=8> */
.L_x_1407:
[----:B------:R-:W-:Y:S05]  /*13be0*/  BSYNC B0 ;  /* 0x0000000000007941 */ /* 0x000fea0003800000 */
.L_x_1406:
[----:B------:R1:W-:Y:S01]  /*13bf0*/  @P1 STS.128 [R189+0xa800], RZ ;  /* 0x00a800ffbd001388 */ /* 0x0003e20000000c00 */
[----:B------:R-:W-:Y:S01]  /*13c00*/  BSSY B0, `(.L_x_1408) ;  /* 0x000000d000007945 */ /* 0x000fe20003800000 */
[----:B------:R-:W-:-:S03]  /*13c10*/  ISETP.GE.AND P2, PT, R12, R0, PT ;  /* 0x000000000c00720c */ /* 0x000fc60003f46270 */
[----:B------:R-:W-:Y:S10]  /*13c20*/  @P1 BRA `(.L_x_1409) ;  /* 0x0000000000281947 */ /* 0x000ff40003800000 */
        /* <DEDUP_REMOVED lines=10> */
.L_x_1409:
[----:B------:R-:W-:Y:S05]  /*13cd0*/  BSYNC B0 ;  /* 0x0000000000007941 */ /* 0x000fea0003800000 */
.L_x_1408:
        /* <DEDUP_REMOVED lines=8> */
[----:B------:R-:W3:Y:S04]  /*13d60*/  LDL R4, [R1+0x18] ;  /* 0x0000180001047983 */ /* 0x000ee80000100800 */
[----:B------:R-:W2:Y:S01]  /*13d70*/  LDL R5, [R1+0x1c] ;  /* 0x00001c0001057983 */ /* 0x000ea20000100800 */
[----:B---3--:R-:W-:-:S04]  /*13d80*/  LEA R2, P0, R4, R235, 0x6 ;  /* 0x000000eb04027211 */ /* 0x008fc800078030ff */
[----:B--2---:R-:W-:-:S05]  /*13d90*/  LEA.HI.X R3, R4, R233, R5, 0x6, P0 ;  /* 0x000000e904037211 */ /* 0x004fca00000f3405 */
[----:B------:R-:W-:Y:S01]  /*13da0*/  @!PT LDS RZ, [RZ] ;  /* 0x00000000fffff984 */ /* 0x000fe20000000800 */
[----:B------:R-:W-:Y:S01]  /*13db0*/  @!PT LDS RZ, [RZ] ;  /* 0x00000000fffff984 */ /* 0x000fe20000000800 */
[----:B------:R-:W-:Y:S01]  /*13dc0*/  @!PT LDS RZ, [RZ] ;  /* 0x00000000fffff984 */ /* 0x000fe20000000800 */
[----:B------:R2:W-:Y:S04]  /*13dd0*/  LDGSTS.E.BYPASS.LTC128B.128 [R189+0xb000], desc[UR6][R2.64] ;  /* 0x0b00000002bd7fae */ /* 0x0005e8000b901d46 */
.L_x_1411:
[----:B------:R-:W-:Y:S05]  /*13de0*/  BSYNC B0 ;  /* 0x0000000000007941 */ /* 0x000fea0003800000 */
.L_x_1410:
[----:B------:R1:W-:Y:S01]  /*13df0*/  @P6 STS.128 [R189+0xb800], RZ ;  /* 0x00b800ffbd006388 */ /* 0x0003e20000000c00 */
[----:B------:R-:W-:Y:S01]  /*13e00*/  BSSY B0, `(.L_x_1412) ;  /* 0x0000013000007945 */ /* 0x000fe20003800000 */
[----:B------:R-:W-:-:S03]  /*13e10*/  ISETP.GE.AND P0, PT, R10, R0, PT ;  /* 0x000000000a00720c */ /* 0x000fc60003f06270 */
[----:B------:R-:W-:Y:S10]  /*13e20*/  @P6 BRA `(.L_x_1413) ;  /* 0x0000000000406947 */ /* 0x000ff40003800000 */
[----:B-123--:R-:W2:Y:S02]  /*13e30*/  LDL R2, [R1] ;  /* 0x0000000001027983 */ /* 0x00eea40000100800 */
[----:B--2---:R-:W-:-:S13]  /*13e40*/  ISETP.GE.AND P6, PT, R132, R2, PT ;  /* 0x000000028400720c */ /* 0x004fda0003fc6270 */
[----:B------:R1:W-:Y:S01]  /*13e50*/  @P6 STS.128 [R189+0xb800], RZ ;  /* 0x00b800ffbd006388 */ /* 0x0003e20000000c00 */
[----:B------:R-:W-:Y:S05]  /*13e60*/  @P6 BRA `(.L_x_1413) ;  /* 0x0000000000306947 */ /* 0x000fea0003800000 */
[----:B------:R-:W2:Y:S04]  /*13e70*/  LDL R3, [R1+0x18] ;  /* 0x0000180001037983 */ /* 0x000ea80000100800 */
[----:B------:R-:W3:Y:S01]  /*13e80*/  LDL R2, [R1+0x1c] ;  /* 0x00001c0001027983 */ /* 0x000ee20000100800 */
[----:B--2---:R-:W-:Y:S02]  /*13e90*/  MOV R5, R3 ;  /* 0x0000000300057202 */ /* 0x004fe40000000f00 */
[----:B------:R-:W-:Y:S01]  /*13ea0*/  MOV R3, R233 ;  /* 0x000000e900037202 */ /* 0x000fe20000000f00 */
[----:B---3--:R-:W-:Y:S01]  /*13eb0*/  IMAD R4, R2, 0x60, RZ ;  /* 0x0000006002047824 */ /* 0x008fe200078e02ff */
[----:B------:R-:W-:-:S05]  /*13ec0*/  MOV R2, R235 ;  /* 0x000000eb00027202 */ /* 0x000fca0000000f00 */
[----:B------:R-:W-:-:S05]  /*13ed0*/  IMAD.WIDE.U32 R2, R5, 0x60, R2 ;  /* 0x0000006005027825 */ /* 0x000fca00078e0002 */
[----:B------:R-:W-:-:S05]  /*13ee0*/  IADD3 R3, R4, R3, RZ ;  /* 0x0000000304037210 */ /* 0x000fca0007ffe0ff */
[----:B------:R-:W-:Y:S01]  /*13ef0*/  @!PT LDS RZ, [RZ] ;  /* 0x00000000fffff984 */ /* 0x000fe20000000800 */
[----:B------:R-:W-:Y:S01]  /*13f00*/  @!PT LDS RZ, [RZ] ;  /* 0x00000000fffff984 */ /* 0x000fe20000000800 */
[----:B------:R-:W-:Y:S01]  /*13f10*/  @!PT LDS RZ, [RZ] ;  /* 0x00000000fffff984 */ /* 0x000fe20000000800 */
[----:B------:R2:W-:Y:S02]  /*13f20*/  LDGSTS.E.BYPASS.LTC128B.128 [R189+0xb800], desc[UR6][R2.64] ;  /* 0x0b80000002bd7fae */ /* 0x0005e4000b901d46 */
.L_x_1413:
[----:B------:R-:W-:Y:S05]  /*13f30*/  BSYNC B0 ;  /* 0x0000000000007941 */ /* 0x000fea0003800000 */
.L_x_1412:
        /* <DEDUP_REMOVED lines=10> */
[----:B--2---:R-:W-:-:S04]  /*13fe0*/  LEA R2, P5, R4, R235, 0x7 ;  /* 0x000000eb04027211 */ /* 0x004fc800078a38ff */
[----:B---3--:R-:W-:-:S05]  /*13ff0*/  LEA.HI.X R3, R4, R233, R5, 0x7, P5 ;  /* 0x000000e904037211 */ /* 0x008fca00028f3c05 */
[----:B------:R-:W-:Y:S01]  /*14000*/  @!PT LDS RZ, [RZ] ;  /* 0x00000000fffff984 */ /* 0x000fe20000000800 */
[----:B------:R-:W-:Y:S01]  /*14010*/  @!PT LDS RZ, [RZ] ;  /* 0x00000000fffff984 */ /* 0x000fe20000000800 */
[----:B------:R-:W-:Y:S01]  /*14020*/  @!PT LDS RZ, [RZ] ;  /* 0x00000000fffff984 */ /* 0x000fe20000000800 */
[----:B------:R2:W-:Y:S04]  /*14030*/  LDGSTS.E.BYPASS.LTC128B.128 [R189+0xc000], desc[UR6][R2.64] ;  /* 0x0c00000002bd7fae */ /* 0x0005e8000b901d46 */
.L_x_1415:
[----:B------:R-:W-:Y:S05]  /*14040*/  BSYNC B0 ;  /* 0x0000000000007941 */ /* 0x000fea0003800000 */
.L_x_1414:
        /* <DEDUP_REMOVED lines=20> */
.L_x_1417:
[----:B------:R-:W-:Y:S05]  /*14190*/  BSYNC B0 ;  /* 0x0000000000007941 */ /* 0x000fea0003800000 */
.L_x_1416:
        /* <DEDUP_REMOVED lines=20> */
.L_x_1419:
[----:B------:R-:W-:Y:S05]  /*142e0*/  BSYNC B0 ;  /* 0x0000000000007941 */ /* 0x000fea0003800000 */
.L_x_1418:
        /* <DEDUP_REMOVED lines=20> */
.L_x_1421:
[----:B------:R-:W-:Y:S05]  /*14430*/  BSYNC B0 ;  /* 0x0000000000007941 */ /* 0x000fea0003800000 */
.L_x_1420:
        /* <DEDUP_REMOVED lines=16> */
.L_x_1423:
[----:B------:R-:W-:Y:S05]  /*14540*/  BSYNC B0 ;  /* 0x0000000000007941 */ /* 0x000fea0003800000 */
.L_x_1422:
        /* <DEDUP_REMOVED lines=20> */
.L_x_1425:
[----:B------:R-:W-:Y:S05]  /*14690*/  BSYNC B0 ;  /* 0x0000000000007941 */ /* 0x000fea0003800000 */
.L_x_1424:
[----:B------:R1:W-:Y:S01]  /*146a0*/  @P6 STS.128 [R189+0xf000], RZ ;  /* 0x00f000ffbd006388 */ /* 0x0003e20000000c00 */
[----:B------:R-:W-:Y:S04]  /*146b0*/  BSSY B0, `(.L_x_1426) ;  /* 0x0000012000007945 */ /* 0x000fe80003800000 */
[----:B------:R-:W-:Y:S05]  /*146c0*/  @P6 BRA `(.L_x_1427) ;  /* 0x0000000000406947 */ /* 0x000fea0003800000 */
[----:B------:R-:W3:Y:S02]  /*146d0*/  LDL R0, [R1] ;  /* 0x0000000001007983 */ /* 0x000ee40000100800 */
[----:B---3--:R-:W-:-:S13]  /*146e0*/  ISETP.GE.AND P0, PT, R132, R0, PT ;  /* 0x000000008400720c */ /* 0x008fda0003f06270 */
[----:B------:R3:W-:Y:S01]  /*146f0*/  @P0 STS.128 [R189+0xf000], RZ ;  /* 0x00f000ffbd000388 */ /* 0x0007e20000000c00 */
[----:B------:R-:W-:Y:S05]  /*14700*/  @P0 BRA `(.L_x_1427) ;  /* 0x0000000000300947 */ /* 0x000fea0003800000 */
[----:B-12---:R-:W2:Y:S04]  /*14710*/  LDL R2, [R1+0x18] ;  /* 0x0000180001027983 */ /* 0x006ea80000100800 */
        /* <DEDUP_REMOVED lines=11> */
.L_x_1427:
[----:B------:R-:W-:Y:S05]  /*147d0*/  BSYNC B0 ;  /* 0x0000000000007941 */ /* 0x000fea0003800000 */
.L_x_1426:
[----:B------:R1:W-:Y:S01]  /*147e0*/  @P5 STS.128 [R189+0xf800], RZ ;  /* 0x00f800ffbd005388 */ /* 0x0003e20000000c00 */
[----:B------:R-:W-:Y:S04]  /*147f0*/  BSSY B0, `(.L_x_1428) ;  /* 0x0000012000007945 */ /* 0x000fe80003800000 */
[----:B------:R-:W-:Y:S05]  /*14800*/  @P5 BRA `(.L_x_1429) ;  /* 0x0000000000405947 */ /* 0x000fea0003800000 */
[----:B------:R-:W2:Y:S02]  /*14810*/  LDL R0, [R1] ;  /* 0x0000000001007983 */ /* 0x000ea40000100800 */
[----:B--2---:R-:W-:-:S13]  /*14820*/  ISETP.GE.AND P0, PT, R132, R0, PT ;  /* 0x000000008400720c */ /* 0x004fda0003f06270 */
[----:B------:R2:W-:Y:S01]  /*14830*/  @P0 STS.128 [R189+0xf800], RZ ;  /* 0x00f800ffbd000388 */ /* 0x0005e20000000c00 */
[----:B------:R-:W-:Y:S05]  /*14840*/  @P0 BRA `(.L_x_1429) ;  /* 0x0000000000300947 */ /* 0x000fea0003800000 */
[----:B-1-3--:R-:W3:Y:S04]  /*14850*/  LDL R2, [R1+0x18] ;  /* 0x0000180001027983 */ /* 0x00aee80000100800 */
[----:B------:R-:W4:Y:S01]  /*14860*/  LDL R0, [R1+0x1c] ;  /* 0x00001c0001007983 */ /* 0x000f220000100800 */
[----:B------:R-:W-:Y:S02]  /*14870*/  MOV R3, R233 ;  /* 0x000000e900037202 */ /* 0x000fe40000000f00 */
[----:B---3--:R-:W-:Y:S02]  /*14880*/  MOV R4, R2 ;  /* 0x0000000200047202 */ /* 0x008fe40000000f00 */
        /* <DEDUP_REMOVED lines=8> */
.L_x_1429:
[----:B------:R-:W-:Y:S05]  /*14910*/  BSYNC B0 ;  /* 0x0000000000007941 */ /* 0x000fea0003800000 */
.L_x_1428:
        /* <DEDUP_REMOVED lines=19> */
.L_x_1431:
[----:B------:R-:W-:Y:S05]  /*14a50*/  BSYNC B0 ;  /* 0x0000000000007941 */ /* 0x000fea0003800000 */
.L_x_1430:
        /* <DEDUP_REMOVED lines=19> */
.L_x_1433:
[----:B------:R-:W-:Y:S05]  /*14b90*/  BSYNC B0 ;  /* 0x0000000000007941 */ /* 0x000fea0003800000 */
.L_x_1432:
        /* <DEDUP_REMOVED lines=19> */
.L_x_1435:
[----:B------:R-:W-:Y:S05]  /*14cd0*/  BSYNC B0 ;  /* 0x0000000000007941 */ /* 0x000fea0003800000 */
.L_x_1434:
        /* <DEDUP_REMOVED lines=19> */
.L_x_1437:
[----:B------:R-:W-:Y:S05]  /*14e10*/  BSYNC B0 ;  /* 0x0000000000007941 */ /* 0x000fea0003800000 */
.L_x_1436:
[----:B------:R-:W4:Y:S04]  /*14e20*/  LDL R8, [R1+0x158] ;  /* 0x0001580001087983 */ /* 0x000f280000100800 */
[----:B-123--:R-:W2:Y:S01]  /*14e30*/  LD.E R3, desc[UR6][R24.64+0x18c] ;  /* 0x00018c0618037980 */ /* 0x00eea2000c101900 */
[----:B------:R-:W-:Y:S01]  /*14e40*/  SHF.R.S32.HI R5, RZ, 0x4, R252 ;  /* 0x00000004ff057819 */ /* 0x000fe200000114fc */
[----:B------:R-:W-:Y:S01]  /*14e50*/  IMAD.SHL.U32 R2, R248, 0x40, RZ ;  /* 0x00000040f8027824 */ /* 0x000fe200078e00ff */
[----:B------:R-:W-:Y:S01]  /*14e60*/  R2P PR, R218, 0x6 ;  /* 0x00000006da007804 */ /* 0x000fe20000000000 */
[----:B------:R-:W-:Y:S01]  /*14e70*/  IMAD.SHL.U32 R7, R80, 0x8, RZ ;  /* 0x0000000850077824 */ /* 0x000fe200078e00ff */
[----:B------:R-:W-:Y:S01]  /*14e80*/  LEA.HI R0, R252, R5, RZ, 0x1 ;  /* 0x00000005fc007211 */ /* 0x000fe200078f08ff */
[----:B------:R-:W-:Y:S01]  /*14e90*/  IMAD.SHL.U32 R6, R249, 0x40, RZ ;  /* 0x00000040f9067824 */ /* 0x000fe200078e00ff */
[----:B------:R-:W-:Y:S01]  /*14ea0*/  LOP3.LUT R2, R2, 0x1c0, RZ, 0xc0, !PT ;  /* 0x000001c002027812 */ /* 0x000fe200078ec0ff */
[----:B------:R-:W1:Y:S01]  /*14eb0*/  S2R R91, SR_TID.X ;  /* 0x00000000005b7919 */ /* 0x000e620000002100 */
[----:B------:R-:W-:Y:S01]  /*14ec0*/  LOP3.LUT R0, R0, 0xfffffffe, RZ, 0xc0, !PT ;  /* 0xfffffffe00007812 */ /* 0x000fe200078ec0ff */
[----:B------:R-:W-:Y:S01]  /*14ed0*/  BSSY B1, `(.L_x_1438) ;  /* 0x0000451000017945 */ /* 0x000fe20003800000 */
[----:B------:R-:W-:Y:S01]  /*14ee0*/  LOP3.LUT R27, R6, 0xfffffe00, RZ, 0xc0, !PT ;  /* 0xfffffe00061b7812 */ /* 0x000fe200078ec0ff */
[----:B------:R-:W0:Y:S02]  /*14ef0*/  LDGDEPBAR ;  /* 0x00000000000079af */ /* 0x000e240000000000 */
[----:B------:R-:W-:-:S02]  /*14f00*/  IMAD.IADD R5, R5, 0x1, -R0 ;  /* 0x0000000105057824 */ /* 0x000fc400078e0a00 */
[----:B------:R-:W-:Y:S02]  /*14f10*/  IMAD.SHL.U32 R0, R218, 0x40, RZ ;  /* 0x00000040da007824 */ /* 0x000fe400078e00ff */
[----:B------:R-:W-:-:S03]  /*14f20*/  IMAD.SHL.U32 R4, R5, 0x8, RZ ;  /* 0x0000000805047824 */ /* 0x000fc600078e00ff */
[----:B------:R-:W-:Y:S02]  /*14f30*/  LOP3.LUT R0, R0, 0x1c0, RZ, 0xc0, !PT ;  /* 0x000001c000007812 */ /* 0x000fe400078ec0ff */
[----:B------:R-:W-:Y:S02]  /*14f40*/  LOP3.LUT R4, R2, 0x8, R4, 0xf8, !PT ;  /* 0x0000000802047812 */ /* 0x000fe400078ef804 */
[----:B------:R-:W-:Y:S02]  /*14f50*/  LOP3.LUT R7, R0, 0x8, R7, 0xf8, !PT ;  /* 0x0000000800077812 */ /* 0x000fe400078ef807 */
[----:B------:R-:W-:Y:S02]  /*14f60*/  SHF.R.U32.HI R2, RZ, 0x3, R2 ;  /* 0x00000003ff027819 */ /* 0x000fe40000011602 */
[----:B------:R-:W-:Y:S02]  /*14f70*/  SHF.R.U32.HI R0, RZ, 0x3, R0 ;  /* 0x00000003ff007819 */ /* 0x000fe40000011600 */
[----:B------:R-:W-:Y:S01]  /*14f80*/  LOP3.LUT R26, R4, R2, RZ, 0x3c, !PT ;  /* 0x00000002041a7212 */ /* 0x000fe200078e3cff */
[----:B------:R-:W-:Y:S01]  /*14f90*/  IMAD R2, R251, 0x400, R27 ;  /* 0x00000400fb027824 */ /* 0x000fe200078e021b */
[----:B------:R-:W-:-:S03]  /*14fa0*/  LOP3.LUT R0, R7, R0, RZ, 0x3c, !PT ;  /* 0x0000000007007212 */ /* 0x000fc600078e3cff */
[----:B------:R-:W-:Y:S02]  /*14fb0*/  IMAD.IADD R2, R26, 0x1, R2 ;  /* 0x000000011a027824 */ /* 0x000fe400078e0202 */
[----:B------:R-:W-:-:S03]  /*14fc0*/  IMAD R0, R5, 0x200, R0 ;  /* 0x0000020005007824 */ /* 0x000fc600078e0200 */
[----:B------:R-:W-:Y:S02]  /*14fd0*/  LEA R183, R2, UR4, 0x1 ;  /* 0x0000000402b77c11 */ /* 0x000fe4000f8e08ff */
[----:B------:R-:W-:Y:S01]  /*14fe0*/  LEA R176, R0, UR4, 0x1 ;  /* 0x0000000400b07c11 */ /* 0x000fe2000f8e08ff */
[----:B------:R-:W-:Y:S02]  /*14ff0*/  IMAD.MOV.U32 R0, RZ, RZ, 0x20 ;  /* 0x00000020ff007424 */ /* 0x000fe400078e00ff */
[----:B------:R-:W-:Y:S01]  /*15000*/  LDSM.16.M88.4 R20, [R183] ;  /* 0x00000000b714783b */ /* 0x000fe20000000200 */
[----:B------:R-:W-:Y:S02]  /*15010*/  IMAD R9, R186, 0x2, R183 ;  /* 0x00000002ba097824 */ /* 0x000fe400078e02b7 */
[----:B------:R-:W-:Y:S01]  /*15020*/  SEL R184, R0, 0xffffffe0, !P1 ;  /* 0xffffffe000b87807 */ /* 0x000fe20004800000 */
[----:B------:R-:W3:Y:S01]  /*15030*/  LDSM.16.M88.4 R4, [R176+0x2000] ;  /* 0x00200000b004783b */ /* 0x000ee20000000200 */
[----:B------:R-:W-:-:S02]  /*15040*/  VIADD R0, R176, 0x2000 ;  /* 0x00002000b0007836 */ /* 0x000fc40000000000 */
[C---:B------:R-:W-:Y:S01]  /*15050*/  VIADD R177, R176.reuse, 0x2040 ;  /* 0x00002040b0b17836 */ /* 0x040fe20000000000 */
[----:B------:R-:W-:Y:S01]  /*15060*/  LDSM.16.M88.4 R16, [R9] ;  /* 0x000000000910783b */ /* 0x000fe20000000200 */
[----:B------:R-:W-:Y:S02]  /*15070*/  IMAD.IADD R108, R176, 0x1, R184 ;  /* 0x00000001b06c7824 */ /* 0x000fe400078e02b8 */
[----:B------:R-:W-:Y:S01]  /*15080*/  IMAD R2, R187, 0x2, R183 ;  /* 0x00000002bb027824 */ /* 0x000fe200078e02b7 */
[----:B------:R-:W1:Y:S01]  /*15090*/  LDSM.16.M88.4 R40, [R176+0x2800] ;  /* 0x00280000b028783b */ /* 0x000e620000000200 */
[----:B------:R-:W-:Y:S02]  /*150a0*/  @P2 VIADD R177, R0, 0xffffffc0 ;  /* 0xffffffc000b12836 */ /* 0x000fe40000000000 */
[----:B------:R-:W-:Y:S01]  /*150b0*/  IMAD R185, R186, 0x2, R2 ;  /* 0x00000002bab97824 */ /* 0x000fe200078e0202 */
[----:B------:R-:W-:Y:S01]  /*150c0*/  LDSM.16.M88.4 R32, [R108+0x2000] ;  /* 0x002000006c20783b */ /* 0x000fe20000000200 */
[----:B------:R-:W-:-:S03]  /*150d0*/  IMAD.IADD R182, R184, 0x1, R177 ;  /* 0x00000001b8b67824 */ /* 0x000fc600078e02b1 */
[----:B------:R-:W-:Y:S04]  /*150e0*/  STL [R1+0x48], R9 ;  /* 0x0000480901007387 */ /* 0x000fe80000100800 */
[----:B------:R-:W-:Y:S04]  /*150f0*/  LDSM.16.M88.4 R12, [R2] ;  /* 0x00000000020c783b */ /* 0x000fe80000000200 */
[----:B------:R-:W-:Y:S04]  /*15100*/  LDSM.16.M88.4 R44, [R177] ;  /* 0x00000000b12c783b */ /* 0x000fe80000000200 */
[----:B------:R-:W1:Y:S04]  /*15110*/  LDSM.16.M88.4 R48, [R108+0x2800] ;  /* 0x002800006c30783b */ /* 0x000e680000000200 */
[----:B------:R-:W4:Y:S04]  /*15120*/  LDSM.16.M88.4 R64, [R176+0x3000] ;  /* 0x00300000b040783b */ /* 0x000f280000000200 */
[----:B------:R-:W-:Y:S01]  /*15130*/  LDSM.16.M88.4 R52, [R182] ;  /* 0x00000000b634783b */ /* 0x000fe20000000200 */
[C---:B---3-5:R-:W-:Y:S03]  /*15140*/  HMMA.16816.F32.BF16 R28, R20.reuse, R6, RZ ;  /* 0x00000006141c723c */ /* 0x068fe600000418ff */
[----:B------:R-:W-:Y:S04]  /*15150*/  LDSM.16.M88.4 R56, [R177+0x800] ;  /* 0x00080000b138783b */ /* 0x000fe80000000200 */
[----:B------:R-:W-:Y:S01]  /*15160*/  LDSM.16.M88.4 R72, [R108+0x3000] ;  /* 0x003000006c48783b */ /* 0x000fe20000000200 */
[----:B-1----:R-:W-:Y:S03]  /*15170*/  HMMA.16816.F32.BF16 R36, R20, R40, RZ ;  /* 0x000000281424723c */ /* 0x002fe600000418ff */
[----:B------:R-:W-:Y:S04]  /*15180*/  LDSM.16.M88.4 R60, [R182+0x800] ;  /* 0x00080000b63c783b */ /* 0x000fe80000000200 */
[----:B------:R-:W-:Y:S04]  /*15190*/  LDSM.16.M88.4 R76, [R176+0x3800] ;  /* 0x00380000b04c783b */ /* 0x000fe80000000200 */
[----:B------:R-:W-:Y:S04]  /*151a0*/  LDSM.16.M88.4 R80, [R108+0x3800] ;  /* 0x003800006c50783b */ /* 0x000fe80000000200 */
[----:B------:R-:W-:Y:S04]  /*151b0*/  LDSM.16.M88.4 R68, [R182+0x1000] ;  /* 0x00100000b644783b */ /* 0x000fe80000000200 */
[----:B------:R-:W-:Y:S05]  /*151c0*/  LDSM.16.M88.4 R84, [R108+0x4000] ;  /* 0x004000006c54783b */ /* 0x000fea0000000200 */
[----:B------:R-:W-:Y:S01]  /*151d0*/  HMMA.16816.F32.BF16 R36, R16, R48, R36 ;  /* 0x000000301024723c */ /* 0x000fe20000041824 */
[----:B----4-:R-:W-:-:S05]  /*151e0*/  IMAD.MOV.U32 R90, RZ, RZ, R8 ;  /* 0x000000ffff5a7224 */ /* 0x010fca00078e0008 */
[----:B------:R-:W-:-:S15]  /*151f0*/  HMMA.16816.F32.BF16 R8, R20, R4, RZ ;  /* 0x000000041408723c */ /* 0x000fde00000418ff */
[----:B------:R-:W-:-:S09]  /*15200*/  NOP ;  /* 0x0000000000007918 */ /* 0x000fd20000000000 */
[C---:B------:R-:W-:Y:S01]  /*15210*/  HMMA.16816.F32.BF16 R4, R16.reuse, R32, R8 ;  /* 0x000000201004723c */ /* 0x040fe20000041808 */
[----:B------:R-:W1:Y:S05]  /*15220*/  LDSM.16.M88.4 R8, [R185] ;  /* 0x00000000b908783b */ /* 0x000e6a0000000200 */
[----:B------:R-:W-:Y:S06]  /*15230*/  HMMA.16816.F32.BF16 R32, R16, R34, R28 ;  /* 0x000000221020723c */ /* 0x000fec000004181c */
[C---:B------:R-:W-:Y:S06]  /*15240*/  HMMA.16816.F32.BF16 R28, R20.reuse, R42, RZ ;  /* 0x0000002a141c723c */ /* 0x040fec00000418ff */
[----:B------:R-:W-:Y:S06]  /*15250*/  HMMA.16816.F32.BF16 R40, R20, R64, RZ ;  /* 0x000000401428723c */ /* 0x000fec00000418ff */
[C---:B------:R-:W-:Y:S06]  /*15260*/  HMMA.16816.F32.BF16 R4, R12.reuse, R44, R4 ;  /* 0x0000002c0c04723c */ /* 0x040fec0000041804 */
[----:B------:R-:W-:-:S15]  /*15270*/  HMMA.16816.F32.BF16 R32, R12, R46, R32 ;  /* 0x0000002e0c20723c */ /* 0x000fde0000041820 */
[----:B------:R-:W-:-:S03]  /*15280*/  NOP ;  /* 0x0000000000007918 */ /* 0x000fc60000000000 */
[----:B-1----:R-:W-:Y:S06]  /*15290*/  HMMA.16816.F32.BF16 R92, R8, R52, R4 ;  /* 0x00000034085c723c */ /* 0x002fec0000041804 */
[----:B------:R-:W-:Y:S06]  /*152a0*/  HMMA.16816.F32.BF16 R4, R16, R50, R28 ;  /* 0x000000321004723c */ /* 0x000fec000004181c */
[----:B------:R-:W-:Y:S01]  /*152b0*/  HMMA.16816.F32.BF16 R32, R8, R54, R32 ;  /* 0x000000360820723c */ /* 0x000fe20000041820 */
[----:B------:R-:W1:Y:S05]  /*152c0*/  LDSM.16.M88.4 R52, [R177+0x1000] ;  /* 0x00100000b134783b */ /* 0x000e6a0000000200 */
[----:B------:R-:W-:Y:S06]  /*152d0*/  HMMA.16816.F32.BF16 R28, R12, R56, R36 ;  /* 0x000000380c1c723c */ /* 0x000fec0000041824 */
[----:B------:R-:W-:Y:S01]  /*152e0*/  HMMA.16816.F32.BF16 R36, R16, R72, R40 ;  /* 0x000000481024723c */ /* 0x000fe20000041828 */
[----:B--2---:R-:W-:-:S04]  /*152f0*/  FMUL.FTZ R0, R93, R3 ;  /* 0x000000035d007220 */ /* 0x004fc80000410000 */
[----:B------:R2:W3:Y:S01]  /*15300*/  MUFU.TANH R104, R0 ;  /* 0x0000000000687308 */ /* 0x0004e20000002400 */
[----:B------:R-:W-:Y:S01]  /*15310*/  HMMA.16816.F32.BF16 R40, R20, R66, RZ ;  /* 0x000000421428723c */ /* 0x000fe200000418ff */
[----:B------:R-:W-:Y:S05]  /*15320*/  LDSM.16.M88.4 R64, [R182+0x1800] ;  /* 0x00180000b640783b */ /* 0x000fea0000000200 */
[----:B------:R-:W-:Y:S01]  /*15330*/  HMMA.16816.F32.BF16 R4, R12, R58, R4 ;  /* 0x0000003a0c04723c */ /* 0x000fe20000041804 */
[----:B------:R-:W-:Y:S05]  /*15340*/  LDSM.16.M88.4 R56, [R177+0x1800] ;  /* 0x00180000b138783b */ /* 0x000fea0000000200 */
[----:B------:R-:W-:Y:S01]  /*15350*/  HMMA.16816.F32.BF16 R48, R8, R60, R28 ;  /* 0x0000003c0830723c */ /* 0x000fe2000004181c */
[----:B--2---:R-:W-:-:S05]  /*15360*/  FMUL.FTZ R0, R94, R3 ;  /* 0x000000035e007220 */ /* 0x004fca0000410000 */
[----:B------:R-:W-:Y:S01]  /*15370*/  HMMA.16816.F32.BF16 R28, R20, R76, RZ ;  /* 0x0000004c141c723c */ /* 0x000fe200000418ff */
[----:B------:R2:W4:Y:S05]  /*15380*/  MUFU.TANH R101, R0 ;  /* 0x0000000000657308 */ /* 0x00052a0000002400 */
[----:B------:R-:W-:Y:S01]  /*15390*/  HMMA.16816.F32.BF16 R44, R16, R74, R40 ;  /* 0x0000004a102c723c */ /* 0x000fe20000041828 */
[----:B------:R-:W3:Y:S05]  /*153a0*/  LDSM.16.M88.4 R72, [R176+0x4000] ;  /* 0x00400000b048783b */ /* 0x000eea0000000200 */
[----:B-1----:R-:W-:Y:S06]  /*153b0*/  HMMA.16816.F32.BF16 R40, R12, R52, R36 ;  /* 0x000000340c28723c */ /* 0x002fec0000041824 */
[----:B------:R-:W-:Y:S01]  /*153c0*/  HMMA.16816.F32.BF16 R36, R8, R62, R4 ;  /* 0x0000003e0824723c */ /* 0x000fe20000041804 */
[-C--:B--2---:R-:W-:Y:S01]  /*153d0*/  FMUL.FTZ R0, R95, R3.reuse ;  /* 0x000000035f007220 */ /* 0x084fe20000410000 */
[----:B------:R-:W-:Y:S03]  /*153e0*/  LDSM.16.M88.4 R60, [R177+0x2000] ;  /* 0x00200000b13c783b */ /* 0x000fe60000000200 */
[----:B------:R1:W2:Y:S01]  /*153f0*/  MUFU.TANH R100, R0 ;  /* 0x0000000000647308 */ /* 0x0002a20000002400 */
[----:B------:R-:W-:Y:S06]  /*15400*/  HMMA.16816.F32.BF16 R28, R16, R80, R28 ;  /* 0x00000050101c723c */ /* 0x000fec000004181c */
[----:B------:R-:W-:Y:S06]  /*15410*/  HMMA.16816.F32.BF16 R4, R12, R54, R44 ;  /* 0x000000360c04723c */ /* 0x000fec000004182c */
[----:B------:R-:W-:Y:S01]  /*15420*/  HMMA.16816.F32.BF16 R52, R8, R68, R40 ;  /* 0x000000440834723c */ /* 0x000fe20000041828 */
[----:B-1----:R-:W-:-:S04]  /*15430*/  FMUL.FTZ R0, R32, R3 ;  /* 0x0000000320007220 */ /* 0x002fc80000410000 */
[----:B------:R1:W2:Y:S01]  /*15440*/  MUFU.TANH R112, R0 ;  /* 0x0000000000707308 */ /* 0x0002a20000002400 */
[----:B---3--:R-:W-:Y:S06]  /*15450*/  HMMA.16816.F32.BF16 R40, R20, R72, RZ ;  /* 0x000000481428723c */ /* 0x008fec00000418ff */
[----:B------:R-:W-:Y:S06]  /*15460*/  HMMA.16816.F32.BF16 R44, R12, R56, R28 ;  /* 0x000000380c2c723c */ /* 0x000fec000004181c */
[----:B------:R-:W-:Y:S01]  /*15470*/  HMMA.16816.F32.BF16 R4, R8, R70, R4 ;  /* 0x000000460804723c */ /* 0x000fe20000041804 */
[----:B------:R-:W-:Y:S01]  /*15480*/  LDSM.16.M88.4 R68, [R182+0x2000] ;  /* 0x00200000b644783b */ /* 0x000fe20000000200 */
[----:B-1----:R-:W-:-:S04]  /*15490*/  FMUL.FTZ R0, R33, R3 ;  /* 0x0000000321007220 */ /* 0x002fc80000410000 */
[----:B------:R1:W-:Y:S02]  /*154a0*/  MUFU.TANH R111, R0 ;  /* 0x00000000006f7308 */ /* 0x0003e40000002400 */
[----:B-1----:R-:W-:-:S06]  /*154b0*/  FMUL.FTZ R0, R34, R3 ;  /* 0x0000000322007220 */ /* 0x002fcc0000410000 */
[----:B------:R1:W3:Y:S02]  /*154c0*/  MUFU.TANH R103, R0 ;  /* 0x0000000000677308 */ /* 0x0002e40000002400 */
[-C--:B-1----:R-:W-:Y:S02]  /*154d0*/  FMUL.FTZ R0, R35, R3.reuse ;  /* 0x0000000323007220 */ /* 0x082fe40000410000 */
[----:B------:R-:W-:Y:S01]  /*154e0*/  HMMA.16816.F32.BF16 R32, R20, R78, RZ ;  /* 0x0000004e1420723c */ /* 0x000fe200000418ff */
[----:B------:R-:W1:Y:S03]  /*154f0*/  LDSM.16.M88.4 R76, [R176+0x4800] ;  /* 0x00480000b04c783b */ /* 0x000e660000000200 */
[----:B------:R4:W3:Y:S02]  /*15500*/  MUFU.TANH R102, R0 ;  /* 0x0000000000667308 */ /* 0x0008e40000002400 */
[----:B----4-:R-:W-:-:S06]  /*15510*/  FMUL.FTZ R0, R48, R3 ;  /* 0x0000000330007220 */ /* 0x010fcc0000410000 */
[----:B------:R4:W3:Y:S02]  /*15520*/  MUFU.TANH R115, R0 ;  /* 0x0000000000737308 */ /* 0x0008e40000002400 */
[----:B----4-:R-:W-:-:S06]  /*15530*/  FMUL.FTZ R0, R49, R3 ;  /* 0x0000000331007220 */ /* 0x010fcc0000410000 */
[----:B------:R4:W-:Y:S02]  /*15540*/  MUFU.TANH R113, R0 ;  /* 0x0000000000717308 */ /* 0x0009e40000002400 */
[----:B----4-:R-:W-:-:S06]  /*15550*/  FMUL.FTZ R0, R50, R3 ;  /* 0x0000000332007220 */ /* 0x010fcc0000410000 */
[----:B------:R4:W3:Y:S02]  /*15560*/  MUFU.TANH R109, R0 ;  /* 0x00000000006d7308 */ /* 0x0008e40000002400 */
[-C--:B----4-:R-:W-:Y:S02]  /*15570*/  FMUL.FTZ R0, R51, R3.reuse ;  /* 0x0000000333007220 */ /* 0x090fe40000410000 */
[C---:B------:R-:W-:Y:S01]  /*15580*/  HMMA.16816.F32.BF16 R48, R16.reuse, R82, R32 ;  /* 0x000000521030723c */ /* 0x040fe20000041820 */
[----:B------:R-:W4:Y:S03]  /*15590*/  LDSM.16.M88.4 R80, [R108+0x4800] ;  /* 0x004800006c50783b */ /* 0x000f260000000200 */
[----:B------:R2:W3:Y:S02]  /*155a0*/  MUFU.TANH R106, R0 ;  /* 0x00000000006a7308 */ /* 0x0004e40000002400 */
[----:B------:R-:W-:Y:S06]  /*155b0*/  HMMA.16816.F32.BF16 R32, R16, R84, R40 ;  /* 0x000000541020723c */ /* 0x000fec0000041828 */
[----:B-1----:R-:W-:Y:S01]  /*155c0*/  HMMA.16816.F32.BF16 R40, R20, R76, RZ ;  /* 0x0000004c1428723c */ /* 0x002fe200000418ff */
[----:B--2---:R-:W-:-:S04]  /*155d0*/  FMUL.FTZ R0, R36, R3 ;  /* 0x0000000324007220 */ /* 0x004fc80000410000 */
[----:B------:R1:W2:Y:S07]  /*155e0*/  MUFU.TANH R116, R0 ;  /* 0x0000000000747308 */ /* 0x0002ae0000002400 */
[----:B------:R-:W-:Y:S01]  /*155f0*/  HMMA.16816.F32.BF16 R28, R12, R58, R48 ;  /* 0x0000003a0c1c723c */ /* 0x000fe20000041830 */
[----:B------:R-:W-:Y:S01]  /*15600*/  LDSM.16.M88.4 R56, [R177+0x2800] ;  /* 0x00280000b138783b */ /* 0x000fe20000000200 */
[----:B-1----:R-:W-:-:S04]  /*15610*/  FMUL.FTZ R0, R37, R3 ;  /* 0x0000000325007220 */ /* 0x002fc80000410000 */
[----:B------:R1:W-:Y:S02]  /*15620*/  MUFU.TANH R118, R0 ;  /* 0x0000000000767308 */ /* 0x0003e40000002400 */
[----:B-1----:R-:W-:-:S06]  /*15630*/  FMUL.FTZ R0, R38, R3 ;  /* 0x0000000326007220 */ /* 0x002fcc0000410000 */
[----:B------:R1:W2:Y:S02]  /*15640*/  MUFU.TANH R105, R0 ;  /* 0x0000000000697308 */ /* 0x0002a40000002400 */
[-C--:B-1----:R-:W-:Y:S02]  /*15650*/  FMUL.FTZ R0, R39, R3.reuse ;  /* 0x0000000327007220 */ /* 0x082fe40000410000 */
[----:B------:R-:W-:Y:S01]  /*15660*/  HMMA.16816.F32.BF16 R36, R20, R74, RZ ;  /* 0x0000004a1424723c */ /* 0x000fe200000418ff */
[----:B------:R-:W1:Y:S03]  /*15670*/  LDSM.16.M88.4 R72, [R176+0x5000] ;  /* 0x00500000b048783b */ /* 0x000e660000000200 */
[----:B------:R3:W2:Y:S02]  /*15680*/  MUFU.TANH R114, R0 ;  /* 0x0000000000727308 */ /* 0x0006a40000002400 */
[----:B---3--:R-:W-:-:S06]  /*15690*/  FMUL.FTZ R0, R52, R3 ;  /* 0x0000000334007220 */ /* 0x008fcc0000410000 */
[----:B------:R3:W2:-:S12]  /*156a0*/  MUFU.TANH R129, R0 ;  /* 0x0000000000817308 */ /* 0x0006980000002400 */
[----:B------:R-:W-:Y:S01]  /*156b0*/  HMMA.16816.F32.BF16 R48, R16, R86, R36 ;  /* 0x000000561030723c */ /* 0x000fe20000041824 */
[----:B------:R-:W2:Y:S05]  /*156c0*/  LDSM.16.M88.4 R84, [R108+0x5000] ;  /* 0x005000006c54783b */ /* 0x000eaa0000000200 */
[----:B------:R-:W-:Y:S01]  /*156d0*/  HMMA.16816.F32.BF16 R36, R20, R78, RZ ;  /* 0x0000004e1424723c */ /* 0x000fe200000418ff */
[----:B------:R-:W-:Y:S01]  /*156e0*/  LDSM.16.M88.4 R76, [R108+0x5800] ;  /* 0x005800006c4c783b */ /* 0x000fe20000000200 */
[----:B---3--:R-:W-:-:S04]  /*156f0*/  FMUL.FTZ R0, R53, R3 ;  /* 0x0000000335007220 */ /* 0x008fc80000410000 */
[----:B------:R3:W-:Y:S02]  /*15700*/  MUFU.TANH R128, R0 ;  /* 0x0000000000807308 */ /* 0x0007e40000002400 */
[----:B---3--:R-:W-:-:S06]  /*15710*/  FMUL.FTZ R0, R54, R3 ;  /* 0x0000000336007220 */ /* 0x008fcc0000410000 */
[----:B------:R3:W2:Y:S02]  /*15720*/  MUFU.TANH R124, R0 ;  /* 0x00000000007c7308 */ /* 0x0006a40000002400 */
[-C--:B---3--:R-:W-:Y:S02]  /*15730*/  FMUL.FTZ R0, R55, R3.reuse ;  /* 0x0000000337007220 */ /* 0x088fe40000410000 */
[----:B------:R-:W-:Y:S04]  /*15740*/  HMMA.16816.F32.BF16 R52, R8, R64, R44 ;  /* 0x000000400834723c */ /* 0x000fe8000004182c */
[----:B------:R3:W2:Y:S02]  /*15750*/  MUFU.TANH R123, R0 ;  /* 0x00000000007b7308 */ /* 0x0006a40000002400 */
[----:B------:R-:W-:Y:S06]  /*15760*/  HMMA.16816.F32.BF16 R44, R12, R60, R32 ;  /* 0x0000003c0c2c723c */ /* 0x000fec0000041820 */
[----:B----4-:R-:W-:Y:S06]  /*15770*/  HMMA.16816.F32.BF16 R32, R16, R80, R40 ;  /* 0x000000501020723c */ /* 0x010fec0000041828 */
[----:B-1----:R-:W-:Y:S01]  /*15780*/  HMMA.16816.F32.BF16 R40, R20, R72, RZ ;  /* 0x000000481428723c */ /* 0x002fe200000418ff */
[----:B---3--:R-:W-:-:S04]  /*15790*/  FMUL.FTZ R0, R4, R3 ;  /* 0x0000000304007220 */ /* 0x008fc80000410000 */
[----:B------:R1:W3:Y:S02]  /*157a0*/  MUFU.TANH R131, R0 ;  /* 0x0000000000837308 */ /* 0x0002e40000002400 */
[----:B-1----:R-:W-:-:S06]  /*157b0*/  FMUL.FTZ R0, R5, R3 ;  /* 0x0000000305007220 */ /* 0x002fcc0000410000 */
[----:B------:R1:W-:Y:S02]  /*157c0*/  MUFU.TANH R127, R0 ;  /* 0x00000000007f7308 */ /* 0x0003e40000002400 */
[----:B-1----:R-:W-:-:S06]  /*157d0*/  FMUL.FTZ R0, R6, R3 ;  /* 0x0000000306007220 */ /* 0x002fcc0000410000 */
[----:B------:R1:W4:Y:S02]  /*157e0*/  MUFU.TANH R122, R0 ;  /* 0x00000000007a7308 */ /* 0x0003240000002400 */
[-C--:B-1----:R-:W-:Y:S02]  /*157f0*/  FMUL.FTZ R0, R7, R3.reuse ;  /* 0x0000000307007220 */ /* 0x082fe40000410000 */
[----:B------:R-:W-:Y:S01]  /*15800*/  HMMA.16816.F32.BF16 R4, R8, R66, R28 ;  /* 0x000000420804723c */ /* 0x000fe2000004181c */
[----:B------:R-:W-:Y:S03]  /*15810*/  LDSM.16.M88.4 R64, [R177+0x3000] ;  /* 0x00300000b140783b */ /* 0x000fe60000000200 */
[----:B------:R1:W4:Y:S02]  /*15820*/  MUFU.TANH R126, R0 ;  /* 0x00000000007e7308 */ /* 0x0003240000002400 */
[----:B------:R-:W-:Y:S01]  /*15830*/  HMMA.16816.F32.BF16 R28, R12, R62, R48 ;  /* 0x0000003e0c1c723c */ /* 0x000fe20000041830 */
[----:B------:R-:W-:Y:S05]  /*15840*/  LDSM.16.M88.4 R60, [R182+0x2800] ;  /* 0x00280000b63c783b */ /* 0x000fea0000000200 */
[----:B------:R-:W-:Y:S01]  /*15850*/  HMMA.16816.F32.BF16 R48, R16, R82, R36 ;  /* 0x000000521030723c */ /* 0x000fe20000041824 */
[----:B------:R-:W3:Y:S05]  /*15860*/  LDSM.16.M88.4 R80, [R176+0x5800] ;  /* 0x00580000b050783b */ /* 0x000eea0000000200 */
[----:B------:R-:W-:Y:S01]  /*15870*/  HMMA.16816.F32.BF16 R36, R20, R74, RZ ;  /* 0x0000004a1424723c */ /* 0x000fe200000418ff */
[-C--:B-1----:R-:W-:Y:S01]  /*15880*/  FMUL.FTZ R0, R52, R3.reuse ;  /* 0x0000000334007220 */ /* 0x082fe20000410000 */
[----:B------:R-:W1:Y:S03]  /*15890*/  LDSM.16.M88.4 R72, [R182+0x3000] ;  /* 0x00300000b648783b */ /* 0x000e660000000200 */
[----:B------:R2:W4:Y:S02]  /*158a0*/  MUFU.TANH R143, R0 ;  /* 0x00000000008f7308 */ /* 0x0005240000002400 */
[----:B--2---:R-:W-:-:S06]  /*158b0*/  FMUL.FTZ R0, R53, R3 ;  /* 0x0000000335007220 */ /* 0x004fcc0000410000 */
[----:B------:R2:W-:Y:S02]  /*158c0*/  MUFU.TANH R142, R0 ;  /* 0x00000000008e7308 */ /* 0x0005e40000002400 */
[----:B--2---:R-:W-:-:S06]  /*158d0*/  FMUL.FTZ R0, R54, R3 ;  /* 0x0000000336007220 */ /* 0x004fcc0000410000 */
[----:B------:R2:W4:Y:S02]  /*158e0*/  MUFU.TANH R138, R0 ;  /* 0x00000000008a7308 */ /* 0x0005240000002400 */
[-C--:B--2---:R-:W-:Y:S02]  /*158f0*/  FMUL.FTZ R0, R55, R3.reuse ;  /* 0x0000000337007220 */ /* 0x084fe40000410000 */
[----:B------:R-:W-:Y:S04]  /*15900*/  HMMA.16816.F32.BF16 R52, R8, R68, R44 ;  /* 0x000000440834723c */ /* 0x000fe8000004182c */
[----:B------:R2:W4:Y:S02]  /*15910*/  MUFU.TANH R135, R0 ;  /* 0x0000000000877308 */ /* 0x0005240000002400 */
[----:B------:R-:W-:Y:S06]  /*15920*/  HMMA.16816.F32.BF16 R44, R12, R56, R32 ;  /* 0x000000380c2c723c */ /* 0x000fec0000041820 */
[----:B------:R-:W-:Y:S06]  /*15930*/  HMMA.16816.F32.BF16 R32, R16, R84, R40 ;  /* 0x000000541020723c */ /* 0x000fec0000041828 */
[----:B---3--:R-:W-:Y:S01]  /*15940*/  HMMA.16816.F32.BF16 R40, R20, R80, RZ ;  /* 0x000000501428723c */ /* 0x008fe200000418ff */
[----:B--2---:R-:W-:-:S04]  /*15950*/  FMUL.FTZ R0, R4, R3 ;  /* 0x0000000304007220 */ /* 0x004fc80000410000 */
[----:B------:R2:W3:Y:S02]  /*15960*/  MUFU.TANH R144, R0 ;  /* 0x0000000000907308 */ /* 0x0004e40000002400 */
[----:B--2---:R-:W-:-:S06]  /*15970*/  FMUL.FTZ R0, R5, R3 ;  /* 0x0000000305007220 */ /* 0x004fcc0000410000 */
[----:B------:R2:W-:Y:S02]  /*15980*/  MUFU.TANH R140, R0 ;  /* 0x00000000008c7308 */ /* 0x0005e40000002400 */
[----:B--2---:R-:W-:-:S06]  /*15990*/  FMUL.FTZ R0, R6, R3 ;  /* 0x0000000306007220 */ /* 0x004fcc0000410000 */
[----:B------:R2:W3:Y:S02]  /*159a0*/  MUFU.TANH R130, R0 ;  /* 0x0000000000827308 */ /* 0x0004e40000002400 */
[-C--:B--2---:R-:W-:Y:S02]  /*159b0*/  FMUL.FTZ R0, R7, R3.reuse ;  /* 0x0000000307007220 */ /* 0x084fe40000410000 */
[----:B------:R-:W-:Y:S01]  /*159c0*/  HMMA.16816.F32.BF16 R4, R8, R70, R28 ;  /* 0x000000460804723c */ /* 0x000fe2000004181c */
[----:B------:R-:W-:Y:S03]  /*159d0*/  LDSM.16.M88.4 R68, [R182+0x3800] ;  /* 0x00380000b644783b */ /* 0x000fe60000000200 */
[----:B------:R2:W3:Y:S02]  /*159e0*/  MUFU.TANH R137, R0 ;  /* 0x0000000000897308 */ /* 0x0004e40000002400 */
[----:B------:R-:W-:Y:S01]  /*159f0*/  HMMA.16816.F32.BF16 R28, R12, R58, R48 ;  /* 0x0000003a0c1c723c */ /* 0x000fe20000041830 */
[----:B------:R-:W-:Y:S05]  /*15a00*/  LDSM.16.M88.4 R56, [R176+0x6000] ;  /* 0x00600000b038783b */ /* 0x000fea0000000200 */
[----:B------:R-:W-:Y:S06]  /*15a10*/  HMMA.16816.F32.BF16 R48, R16, R86, R36 ;  /* 0x000000561030723c */ /* 0x000fec0000041824 */
[----:B------:R-:W-:Y:S01]  /*15a20*/  HMMA.16816.F32.BF16 R36, R20, R82, RZ ;  /* 0x000000521424723c */ /* 0x000fe200000418ff */
[----:B--2---:R-:W-:-:S04]  /*15a30*/  FMUL.FTZ R0, R52, R3 ;  /* 0x0000000334007220 */ /* 0x004fc80000410000 */
[----:B------:R2:W3:Y:S02]  /*15a40*/  MUFU.TANH R153, R0 ;  /* 0x0000000000997308 */ /* 0x0004e40000002400 */
[----:B--2---:R-:W-:-:S06]  /*15a50*/  FMUL.FTZ R0, R53, R3 ;  /* 0x0000000335007220 */ /* 0x004fcc0000410000 */
[----:B------:R2:W-:Y:S02]  /*15a60*/  MUFU.TANH R151, R0 ;  /* 0x0000000000977308 */ /* 0x0005e40000002400 */
[----:B--2---:R-:W-:-:S06]  /*15a70*/  FMUL.FTZ R0, R54, R3 ;  /* 0x0000000336007220 */ /* 0x004fcc0000410000 */
[----:B------:R2:W3:Y:S02]  /*15a80*/  MUFU.TANH R147, R0 ;  /* 0x0000000000937308 */ /* 0x0004e40000002400 */
[-C--:B--2---:R-:W-:Y:S02]  /*15a90*/  FMUL.FTZ R0, R55, R3.reuse ;  /* 0x0000000337007220 */ /* 0x084fe40000410000 */
[----:B------:R-:W-:Y:S04]  /*15aa0*/  HMMA.16816.F32.BF16 R52, R8, R60, R44 ;  /* 0x0000003c0834723c */ /* 0x000fe8000004182c */
[----:B------:R2:W3:Y:S02]  /*15ab0*/  MUFU.TANH R145, R0 ;  /* 0x0000000000917308 */ /* 0x0004e40000002400 */
[----:B------:R-:W-:Y:S06]  /*15ac0*/  HMMA.16816.F32.BF16 R44, R12, R64, R32 ;  /* 0x000000400c2c723c */ /* 0x000fec0000041820 */
[C---:B------:R-:W-:Y:S06]  /*15ad0*/  HMMA.16816.F32.BF16 R32, R16.reuse, R76, R40 ;  /* 0x0000004c1020723c */ /* 0x040fec0000041828 */
[----:B------:R-:W-:Y:S01]  /*15ae0*/  HMMA.16816.F32.BF16 R40, R16, R78, R36 ;  /* 0x0000004e1028723c */ /* 0x000fe20000041824 */
[-C--:B--2---:R-:W-:Y:S01]  /*15af0*/  FMUL.FTZ R0, R4, R3.reuse ;  /* 0x0000000304007220 */ /* 0x084fe20000410000 */
[----:B------:R-:W-:Y:S03]  /*15b00*/  LDSM.16.M88.4 R76, [R108+0x7000] ;  /* 0x007000006c4c783b */ /* 0x000fe60000000200 */
[----:B------:R2:W3:Y:S07]  /*15b10*/  MUFU.TANH R154, R0 ;  /* 0x00000000009a7308 */ /* 0x0004ee0000002400 */
[----:B-1----:R-:W-:Y:S01]  /*15b20*/  HMMA.16816.F32.BF16 R44, R8, R72, R44 ;  /* 0x00000048082c723c */ /* 0x002fe2000004182c */
[----:B--2---:R-:W-:-:S04]  /*15b30*/  FMUL.FTZ R0, R5, R3 ;  /* 0x0000000305007220 */ /* 0x004fc80000410000 */
[----:B------:R1:W-:Y:S02]  /*15b40*/  MUFU.TANH R150, R0 ;  /* 0x0000000000967308 */ /* 0x0003e40000002400 */
[----:B-1----:R-:W-:-:S06]  /*15b50*/  FMUL.FTZ R0, R6, R3 ;  /* 0x0000000306007220 */ /* 0x002fcc0000410000 */
[----:B------:R1:W2:Y:S02]  /*15b60*/  MUFU.TANH R141, R0 ;  /* 0x00000000008d7308 */ /* 0x0002a40000002400 */
[-C--:B-1----:R-:W-:Y:S02]  /*15b70*/  FMUL.FTZ R0, R7, R3.reuse ;  /* 0x0000000307007220 */ /* 0x082fe40000410000 */
[----:B------:R-:W-:Y:S01]  /*15b80*/  HMMA.16816.F32.BF16 R4, R8, R62, R28 ;  /* 0x0000003e0804723c */ /* 0x000fe2000004181c */
[----:B------:R-:W1:Y:S03]  /*15b90*/  LDSM.16.M88.4 R60, [R177+0x3800] ;  /* 0x00380000b13c783b */ /* 0x000e660000000200 */
[----:B------:R4:W2:Y:S02]  /*15ba0*/  MUFU.TANH R148, R0 ;  /* 0x0000000000947308 */ /* 0x0008a40000002400 */
[----:B------:R-:W-:Y:S01]  /*15bb0*/  HMMA.16816.F32.BF16 R28, R12, R66, R48 ;  /* 0x000000420c1c723c */ /* 0x000fe20000041830 */
[----:B------:R-:W3:Y:S04]  /*15bc0*/  LDSM.16.M88.4 R48, [R108+0x6000] ;  /* 0x006000006c30783b */ /* 0x000ee80000000200 */
[----:B------:R-:W2:Y:S01]  /*15bd0*/  LDSM.16.M88.4 R64, [R177+0x4000] ;  /* 0x00400000b140783b */ /* 0x000ea20000000200 */
[----:B----4-:R-:W-:-:S04]  /*15be0*/  FMUL.FTZ R0, R52, R3 ;  /* 0x0000000334007220 */ /* 0x010fc80000410000 */
[----:B------:R4:W2:-:S14]  /*15bf0*/  MUFU.TANH R163, R0 ;  /* 0x0000000000a37308 */ /* 0x00089c0000002400 */
[----:B------:R-:W-:Y:S01]  /*15c00*/  HMMA.16816.F32.BF16 R28, R8, R74, R28 ;  /* 0x0000004a081c723c */ /* 0x000fe2000004181c */
[----:B------:R-:W-:Y:S01]  /*15c10*/  LDSM.16.M88.4 R72, [R176+0x7000] ;  /* 0x00700000b048783b */ /* 0x000fe20000000200 */
[----:B----4-:R-:W-:-:S04]  /*15c20*/  FMUL.FTZ R0, R53, R3 ;  /* 0x0000000335007220 */ /* 0x010fc80000410000 */
[----:B-1----:R-:W-:Y:S01]  /*15c30*/  HMMA.16816.F32.BF16 R36, R12, R60, R32 ;  /* 0x0000003c0c24723c */ /* 0x002fe20000041820 */
[----:B------:R1:W-:Y:S05]  /*15c40*/  MUFU.TANH R162, R0 ;  /* 0x0000000000a27308 */ /* 0x0003ea0000002400 */
[----:B------:R-:W-:Y:S06]  /*15c50*/  HMMA.16816.F32.BF16 R32, R20, R58, RZ ;  /* 0x0000003a1420723c */ /* 0x000fec00000418ff */
[----:B------:R-:W-:Y:S01]  /*15c60*/  HMMA.16816.F32.BF16 R40, R12, R62, R40 ;  /* 0x0000003e0c28723c */ /* 0x000fe20000041828 */
[----:B------:R-:W-:Y:S01]  /*15c70*/  LDSM.16.M88.4 R60, [R108+0x6800] ;  /* 0x006800006c3c783b */ /* 0x000fe20000000200 */
[----:B-1----:R-:W-:-:S04]  /*15c80*/  FMUL.FTZ R0, R54, R3 ;  /* 0x0000000336007220 */ /* 0x002fc80000410000 */
[----:B------:R1:W4:-:S12]  /*15c90*/  MUFU.TANH R158, R0 ;  /* 0x00000000009e7308 */ /* 0x0003180000002400 */
[----:B---3--:R-:W-:Y:S06]  /*15ca0*/  HMMA.16816.F32.BF16 R32, R16, R50, R32 ;  /* 0x000000321020723c */ /* 0x008fec0000041820 */
[----:B------:R-:W-:Y:S01]  /*15cb0*/  HMMA.16816.F32.BF16 R40, R8, R70, R40 ;  /* 0x000000460828723c */ /* 0x000fe20000041828 */
[----:B-1----:R-:W-:Y:S02]  /*15cc0*/  FMUL.FTZ R0, R55, R3 ;  /* 0x0000000337007220 */ /* 0x002fe40000410000 */
[----:B------:R-:W-:Y:S02]  /*15cd0*/  LDSM.16.M88.4 R52, [R176+0x6800] ;  /* 0x00680000b034783b */ /* 0x000fe40000000200 */
[----:B------:R1:W3:-:S13]  /*15ce0*/  MUFU.TANH R155, R0 ;  /* 0x00000000009b7308 */ /* 0x0002da0000002400 */
[----:B--2---:R-:W-:Y:S01]  /*15cf0*/  HMMA.16816.F32.BF16 R32, R12, R66, R32 ;  /* 0x000000420c20723c */ /* 0x004fe20000041820 */
[----:B-1----:R-:W-:-:S04]  /*15d00*/  FMUL.FTZ R0, R4, R3 ;  /* 0x0000000304007220 */ /* 0x002fc80000410000 */
[----:B------:R1:W2:Y:S02]  /*15d10*/  MUFU.TANH R165, R0 ;  /* 0x0000000000a57308 */ /* 0x0002a40000002400 */
[----:B-1----:R-:W-:-:S06]  /*15d20*/  FMUL.FTZ R0, R5, R3 ;  /* 0x0000000305007220 */ /* 0x002fcc0000410000 */
[----:B------:R1:W-:Y:S02]  /*15d30*/  MUFU.TANH R160, R0 ;  /* 0x0000000000a07308 */ /* 0x0003e40000002400 */
[----:B-1----:R-:W-:-:S06]  /*15d40*/  FMUL.FTZ R0, R6, R3 ;  /* 0x0000000306007220 */ /* 0x002fcc0000410000 */
[----:B------:R1:W2:Y:S02]  /*15d50*/  MUFU.TANH R152, R0 ;  /* 0x0000000000987308 */ /* 0x0002a40000002400 */
[-C--:B-1----:R-:W-:Y:S02]  /*15d60*/  FMUL.FTZ R0, R7, R3.reuse ;  /* 0x0000000307007220 */ /* 0x082fe40000410000 */
[----:B------:R-:W-:Y:S01]  /*15d70*/  HMMA.16816.F32.BF16 R4, R20, R56, RZ ;  /* 0x000000381404723c */ /* 0x000fe200000418ff */
[----:B------:R-:W1:Y:S03]  /*15d80*/  LDSM.16.M88.4 R56, [R182+0x4000] ;  /* 0x00400000b638783b */ /* 0x000e660000000200 */
[----:B------:R4:W2:Y:S02]  /*15d90*/  MUFU.TANH R157, R0 ;  /* 0x00000000009d7308 */ /* 0x0008a40000002400 */
[----:B----4-:R-:W-:-:S06]  /*15da0*/  FMUL.FTZ R0, R44, R3 ;  /* 0x000000032c007220 */ /* 0x010fcc0000410000 */
[----:B------:R4:W2:-:S12]  /*15db0*/  MUFU.TANH R170, R0 ;  /* 0x0000000000aa7308 */ /* 0x0008980000002400 */
[----:B------:R-:W-:Y:S01]  /*15dc0*/  HMMA.16816.F32.BF16 R4, R16, R48, R4 ;  /* 0x000000301004723c */ /* 0x000fe20000041804 */
[----:B----4-:R-:W-:-:S04]  /*15dd0*/  FMUL.FTZ R0, R45, R3 ;  /* 0x000000032d007220 */ /* 0x010fc80000410000 */
[----:B------:R4:W-:-:S15]  /*15de0*/  MUFU.TANH R169, R0 ;  /* 0x0000000000a97308 */ /* 0x0009de0000002400 */
[----:B------:R-:W-:-:S04]  /*15df0*/  NOP ;  /* 0x0000000000007918 */ /* 0x000fc80000000000 */
[----:B------:R-:W-:Y:S01]  /*15e00*/  HMMA.16816.F32.BF16 R4, R12, R64, R4 ;  /* 0x000000400c04723c */ /* 0x000fe20000041804 */
[----:B------:R-:W3:Y:S01]  /*15e10*/  LDSM.16.M88.4 R64, [R177+0x4800] ;  /* 0x00480000b140783b */ /* 0x000ee20000000200 */
[----:B----4-:R-:W-:-:S04]  /*15e20*/  FMUL.FTZ R0, R46, R3 ;  /* 0x000000032e007220 */ /* 0x010fc80000410000 */
[----:B------:R4:W2:-:S15]  /*15e30*/  MUFU.TANH R166, R0 ;  /* 0x0000000000a67308 */ /* 0x00089e0000002400 */
[----:B------:R-:W-:-:S03]  /*15e40*/  NOP ;  /* 0x0000000000007918 */ /* 0x000fc60000000000 */
[----:B-1----:R-:W-:Y:S07]  /*15e50*/  HMMA.16816.F32.BF16 R48, R8, R56, R4 ;  /* 0x000000380830723c */ /* 0x002fee0000041804 */
[----:B------:R-:W-:Y:S01]  /*15e60*/  SHF.R.S32.HI R4, RZ, 0x1f, R250 ;  /* 0x0000001fff047819 */ /* 0x000fe200000114fa */
[----:B------:R-:W-:Y:S02]  /*15e70*/  IMAD.SHL.U32 R5, R91, 0x2, RZ ;  /* 0x000000025b057824 */ /* 0x000fe400078e00ff */
[----:B----4-:R-:W-:-:S02]  /*15e80*/  FMUL.FTZ R0, R47, R3 ;  /* 0x000000032f007220 */ /* 0x010fc40000410000 */
[----:B------:R-:W-:Y:S01]  /*15e90*/  HMMA.16816.F32.BF16 R44, R8, R68, R36 ;  /* 0x00000044082c723c */ /* 0x000fe20000041824 */
[----:B------:R-:W-:Y:S01]  /*15ea0*/  LOP3.LUT R7, R5, 0x6, RZ, 0xc0, !PT ;  /* 0x0000000605077812 */ /* 0x000fe200078ec0ff */
[----:B------:R1:W4:Y:S01]  /*15eb0*/  MUFU.TANH R164, R0 ;  /* 0x0000000000a47308 */ /* 0x0003220000002400 */
[----:B------:R-:W2:Y:S03]  /*15ec0*/  LDSM.16.M88.4 R68, [R176+0x7800] ;  /* 0x00780000b044783b */ /* 0x000ea60000000200 */
[----:B------:R-:W-:Y:S06]  /*15ed0*/  HMMA.16816.F32.BF16 R36, R20, R52, RZ ;  /* 0x000000341424723c */ /* 0x000fec00000418ff */
[----:B------:R-:W-:-:S04]  /*15ee0*/  FMUL.FTZ R6, R49, R3 ;  /* 0x0000000331067220 */ /* 0x000fc80000410000 */
[----:B------:R-:W-:Y:S01]  /*15ef0*/  MUFU.TANH R175, R6 ;  /* 0x0000000600af7308 */ /* 0x000fe20000002400 */
[----:B-1----:R-:W-:-:S07]  /*15f00*/  FMUL.FTZ R0, R28, R3 ;  /* 0x000000031c007220 */ /* 0x002fce0000410000 */
[----:B------:R1:W4:Y:S02]  /*15f10*/  MUFU.TANH R172, R0 ;  /* 0x0000000000ac7308 */ /* 0x0003240000002400 */
[----:B-1----:R-:W-:-:S06]  /*15f20*/  FMUL.FTZ R0, R29, R3 ;  /* 0x000000031d007220 */ /* 0x002fcc0000410000 */
[----:B------:R1:W-:Y:S02]  /*15f30*/  MUFU.TANH R168, R0 ;  /* 0x0000000000a87308 */ /* 0x0003e40000002400 */
[----:B-1----:R-:W-:-:S06]  /*15f40*/  FMUL.FTZ R0, R30, R3 ;  /* 0x000000031e007220 */ /* 0x002fcc0000410000 */
[----:B------:R1:W4:Y:S02]  /*15f50*/  MUFU.TANH R161, R0 ;  /* 0x0000000000a17308 */ /* 0x0003240000002400 */
[-C--:B-1----:R-:W-:Y:S02]  /*15f60*/  FMUL.FTZ R0, R31, R3.reuse ;  /* 0x000000031f007220 */ /* 0x082fe40000410000 */
[----:B------:R-:W-:Y:S04]  /*15f70*/  HMMA.16816.F32.BF16 R28, R20, R54, RZ ;  /* 0x00000036141c723c */ /* 0x000fe800000418ff */
[----:B------:R1:W4:Y:S02]  /*15f80*/  MUFU.TANH R167, R0 ;  /* 0x0000000000a77308 */ /* 0x0003240000002400 */
[----:B------:R-:W-:Y:S01]  /*15f90*/  HMMA.16816.F32.BF16 R52, R8, R58, R32 ;  /* 0x0000003a0834723c */ /* 0x000fe20000041820 */
[----:B------:R-:W4:Y:S01]  /*15fa0*/  LDSM.16.M88.4 R56, [R182+0x4800] ;  /* 0x00480000b638783b */ /* 0x000f220000000200 */
[----:B-1----:R-:W-:-:S04]  /*15fb0*/  FMUL.FTZ R0, R44, R3 ;  /* 0x000000032c007220 */ /* 0x002fc80000410000 */
[----:B------:R1:W4:-:S12]  /*15fc0*/  MUFU.TANH R196, R0 ;  /* 0x0000000000c47308 */ /* 0x0003180000002400 */
[----:B------:R-:W-:Y:S01]  /*15fd0*/  HMMA.16816.F32.BF16 R32, R16, R62, R28 ;  /* 0x0000003e1020723c */ /* 0x000fe2000004181c */
[----:B-1----:R-:W-:-:S04]  /*15fe0*/  FMUL.FTZ R0, R45, R3 ;  /* 0x000000032d007220 */ /* 0x002fc80000410000 */
[----:B------:R1:W-:-:S15]  /*15ff0*/  MUFU.TANH R193, R0 ;  /* 0x0000000000c17308 */ /* 0x0003de0000002400 */
[----:B------:R-:W-:-:S04]  /*16000*/  NOP ;  /* 0x0000000000007918 */ /* 0x000fc80000000000 */
[----:B---3--:R-:W-:Y:S01]  /*16010*/  HMMA.16816.F32.BF16 R32, R12, R66, R32 ;  /* 0x000000420c20723c */ /* 0x008fe20000041820 */
[----:B-1----:R-:W-:-:S04]  /*16020*/  FMUL.FTZ R0, R46, R3 ;  /* 0x000000032e007220 */ /* 0x002fc80000410000 */
[----:B------:R1:W3:Y:S02]  /*16030*/  MUFU.TANH R174, R0 ;  /* 0x0000000000ae7308 */ /* 0x0002e40000002400 */
[-C--:B-1----:R-:W-:Y:S02]  /*16040*/  FMUL.FTZ R0, R47, R3.reuse ;  /* 0x000000032f007220 */ /* 0x082fe40000410000 */
[----:B------:R-:W-:Y:S04]  /*16050*/  HMMA.16816.F32.BF16 R44, R16, R60, R36 ;  /* 0x0000003c102c723c */ /* 0x000fe80000041824 */
[----:B------:R1:W3:Y:S02]  /*16060*/  MUFU.TANH R173, R0 ;  /* 0x0000000000ad7308 */ /* 0x0002e40000002400 */
[----:B------:R-:W-:Y:S01]  /*16070*/  HMMA.16816.F32.BF16 R36, R20, R72, RZ ;  /* 0x000000481424723c */ /* 0x000fe200000418ff */
[----:B-1----:R-:W-:-:S05]  /*16080*/  FMUL.FTZ R0, R40, R3 ;  /* 0x0000000328007220 */ /* 0x002fca0000410000 */
[----:B------:R1:W3:-:S12]  /*16090*/  MUFU.TANH R195, R0 ;  /* 0x0000000000c37308 */ /* 0x0002d80000002400 */
[----:B------:R-:W-:Y:S01]  /*160a0*/  HMMA.16816.F32.BF16 R28, R12, R64, R44 ;  /* 0x000000400c1c723c */ /* 0x000fe2000004182c */
[----:B------:R-:W3:Y:S04]  /*160b0*/  LDSM.16.M88.4 R44, [R177+0x5000] ;  /* 0x00500000b12c783b */ /* 0x000ee80000000200 */
[----:B------:R-:W-:Y:S01]  /*160c0*/  LDSM.16.M88.4 R64, [R176+0x8000] ;  /* 0x00800000b040783b */ /* 0x000fe20000000200 */
[----:B------:R-:W-:Y:S06]  /*160d0*/  HMMA.16816.F32.BF16 R60, R16, R76, R36 ;  /* 0x0000004c103c723c */ /* 0x000fec0000041824 */
[----:B--2---:R-:W-:Y:S01]  /*160e0*/  HMMA.16816.F32.BF16 R36, R20, R68, RZ ;  /* 0x000000441424723c */ /* 0x004fe200000418ff */
[----:B-1----:R-:W-:-:S04]  /*160f0*/  FMUL.FTZ R0, R41, R3 ;  /* 0x0000000329007220 */ /* 0x002fc80000410000 */
[----:B------:R1:W-:Y:S02]  /*16100*/  MUFU.TANH R194, R0 ;  /* 0x0000000000c27308 */ /* 0x0003e40000002400 */
[----:B-1----:R-:W-:-:S06]  /*16110*/  FMUL.FTZ R0, R42, R3 ;  /* 0x000000032a007220 */ /* 0x002fcc0000410000 */
[----:B------:R1:W2:Y:S02]  /*16120*/  MUFU.TANH R171, R0 ;  /* 0x0000000000ab7308 */ /* 0x0002a40000002400 */
[----:B-1----:R-:W-:Y:S01]  /*16130*/  LEA.HI R0, R4, R250, RZ, 0x2 ;  /* 0x000000fa04007211 */ /* 0x002fe200078f10ff */
[-C--:B------:R-:W-:Y:S02]  /*16140*/  FMUL.FTZ R4, R43, R3.reuse ;  /* 0x000000032b047220 */ /* 0x080fe40000410000 */
[----:B----4-:R-:W-:Y:S01]  /*16150*/  HMMA.16816.F32.BF16 R40, R8, R56, R28 ;  /* 0x000000380828723c */ /* 0x010fe2000004181c */
[----:B------:R-:W-:Y:S02]  /*16160*/  SHF.R.S32.HI R0, RZ, 0x2, R0 ;  /* 0x00000002ff007819 */ /* 0x000fe40000011400 */
[----:B------:R1:W4:Y:S03]  /*16170*/  MUFU.TANH R192, R4 ;  /* 0x0000000400c07308 */ /* 0x0003260000002400 */
[----:B------:R-:W-:Y:S01]  /*16180*/  IMAD R0, R251, 0x10, R0 ;  /* 0x00000010fb007824 */ /* 0x000fe200078e0200 */
[----:B------:R-:W-:Y:S01]  /*16190*/  HMMA.16816.F32.BF16 R28, R20, R74, RZ ;  /* 0x0000004a141c723c */ /* 0x000fe200000418ff */
[----:B------:R-:W2:Y:S03]  /*161a0*/  LDSM.16.M88.4 R72, [R108+0x7800] ;  /* 0x007800006c48783b */ /* 0x000ea60000000200 */
[----:B------:R-:W-:Y:S01]  /*161b0*/  IADD3 R0, R0, 0x1, R223 ;  /* 0x0000000100007810 */ /* 0x000fe20007ffe0df */
[----:B-1----:R-:W-:-:S04]  /*161c0*/  FMUL.FTZ R4, R48, R3 ;  /* 0x0000000330047220 */ /* 0x002fc80000410000 */
[----:B------:R1:W4:Y:S02]  /*161d0*/  MUFU.TANH R178, R4 ;  /* 0x0000000400b27308 */ /* 0x0003240000002400 */
[----:B-1----:R-:W-:Y:S02]  /*161e0*/  IADD3 R4, R212, R0, -R90 ;  /* 0x00000000d4047210 */ /* 0x002fe40007ffe85a */
[----:B------:R-:W-:Y:S01]  /*161f0*/  LOP3.LUT R0, R26, R27, RZ, 0xfc, !PT ;  /* 0x0000001b1a007212 */ /* 0x000fe200078efcff */
[----:B------:R-:W-:Y:S02]  /*16200*/  FMUL.FTZ R27, R50, R3 ;  /* 0x00000003321b7220 */ /* 0x000fe40000410000 */
[----:B------:R-:W-:Y:S02]  /*16210*/  IMAD.IADD R5, R89, 0x1, R4 ;  /* 0x0000000159057824 */ /* 0x000fe400078e0204 */
[----:B------:R-:W-:Y:S01]  /*16220*/  IMAD.IADD R4, R88, 0x1, R7 ;  /* 0x0000000158047824 */ /* 0x000fe200078e0207 */
[----:B------:R-:W1:Y:S02]  /*16230*/  MUFU.TANH R159, R27 ;  /* 0x0000001b009f7308 */ /* 0x000e640000002400 */
[C---:B------:R-:W-:Y:S01]  /*16240*/  VIMNMX R7, R5.reuse, R212, PT ;  /* 0x000000d405077248 */ /* 0x040fe20003fe0100 */
[C---:B------:R-:W-:Y:S01]  /*16250*/  VIADD R26, R4.reuse, 0x1 ;  /* 0x00000001041a7836 */ /* 0x040fe20000000000 */
[----:B------:R-:W-:Y:S01]  /*16260*/  VIADDMNMX R5, R5, 0x8, R212, PT ;  /* 0x0000000805057846 */ /* 0x000fe200038001d4 */
[----:B------:R-:W-:-:S03]  /*16270*/  VIADD R6, R4, 0x8 ;  /* 0x0000000804067836 */ /* 0x000fc60000000000 */
[C---:B------:R-:W-:Y:S02]  /*16280*/  ISETP.GE.AND P6, PT, R26.reuse, R7, PT ;  /* 0x000000071a00720c */ /* 0x040fe40003fc6270 */
[----:B------:R-:W-:Y:S01]  /*16290*/  ISETP.GE.AND P0, PT, R26, R5, PT ;  /* 0x000000051a00720c */ /* 0x000fe20003f06270 */
[----:B------:R-:W-:Y:S01]  /*162a0*/  FMUL.FTZ R26, R51, R3 ;  /* 0x00000003331a7220 */ /* 0x000fe20000410000 */
[C---:B------:R-:W-:Y:S01]  /*162b0*/  ISETP.GE.AND P1, PT, R6.reuse, R7, PT ;  /* 0x000000070600720c */ /* 0x040fe20003f26270 */
[----:B------:R-:W-:Y:S01]  /*162c0*/  HMMA.16816.F32.BF16 R48, R8, R58, R32 ;  /* 0x0000003a0830723c */ /* 0x000fe20000041820 */
[-C--:B------:R-:W-:Y:S01]  /*162d0*/  ISETP.GE.AND P5, PT, R6, R5.reuse, PT ;  /* 0x000000050600720c */ /* 0x080fe20003fa6270 */
[----:B------:R4:W1:Y:S01]  /*162e0*/  MUFU.TANH R156, R26 ;  /* 0x0000001a009c7308 */ /* 0x0008620000002400 */
[C---:B------:R-:W-:Y:S01]  /*162f0*/  VIADD R6, R4.reuse, 0x9 ;  /* 0x0000000904067836 */ /* 0x040fe20000000000 */
[----:B------:R-:W-:Y:S02]  /*16300*/  ISETP.GE.AND P2, PT, R4, R5, PT ;  /* 0x000000050400720c */ /* 0x000fe40003f46270 */
[----:B------:R-:W-:Y:S01]  /*16310*/  HMMA.16816.F32.BF16 R32, R16, R78, R28 ;  /* 0x0000004e1020723c */ /* 0x000fe2000004181c */
[----:B------:R-:W-:Y:S01]  /*16320*/  FSEL R104, R104, -INF , !P6 ;  /* 0xff80000068687808 */ /* 0x000fe20007000000 */
[----:B------:R-:W1:Y:S01]  /*16330*/  LDSM.16.M88.4 R76, [R108+0x8000] ;  /* 0x008000006c4c783b */ /* 0x000e620000000200 */
[----:B------:R-:W-:-:S02]  /*16340*/  ISETP.GE.AND P3, PT, R6, R7, PT ;  /* 0x000000070600720c */ /* 0x000fc40003f66270 */
[----:B------:R-:W-:Y:S01]  /*16350*/  ISETP.GE.AND P4, PT, R6, R5, PT ;  /* 0x000000050600720c */ /* 0x000fe20003f86270 */
[----:B---3--:R-:W-:Y:S01]  /*16360*/  HMMA.16816.F32.BF16 R28, R12, R44, R60 ;  /* 0x0000002c0c1c723c */ /* 0x008fe2000004183c */
[----:B------:R-:W-:Y:S01]  /*16370*/  VIADD R6, R4, 0x10 ;  /* 0x0000001004067836 */ /* 0x000fe20000000000 */
[----:B------:R-:W-:Y:S02]  /*16380*/  FSEL R101, R101, -INF , !P2 ;  /* 0xff80000065657808 */ /* 0x000fe40005000000 */
[----:B------:R-:W-:Y:S02]  /*16390*/  FSEL R100, R100, -INF , !P0 ;  /* 0xff80000064647808 */ /* 0x000fe40004000000 */
[----:B------:R-:W-:Y:S01]  /*163a0*/  ISETP.GE.AND P2, PT, R6, R7, PT ;  /* 0x000000070600720c */ /* 0x000fe20003f46270 */
[----:B----4-:R-:W-:Y:S01]  /*163b0*/  FMUL.FTZ R26, R52, R3 ;  /* 0x00000003341a7220 */ /* 0x010fe20000410000 */
[----:B------:R-:W-:Y:S01]  /*163c0*/  ISETP.GE.AND P6, PT, R6, R5, PT ;  /* 0x000000050600720c */ /* 0x000fe20003fc6270 */
[----:B------:R-:W-:Y:S01]  /*163d0*/  VIADD R6, R4, 0x11 ;  /* 0x0000001104067836 */ /* 0x000fe20000000000 */
[----:B------:R-:W-:Y:S01]  /*163e0*/  FSEL R112, R112, -INF , !P1 ;  /* 0xff80000070707808 */ /* 0x000fe20004800000 */
[----:B------:R3:W4:Y:S01]  /*163f0*/  MUFU.TANH R149, R26 ;  /* 0x0000001a00957308 */ /* 0x0007220000002400 */
[----:B------:R-:W-:Y:S01]  /*16400*/  FSEL R103, R103, -INF , !P5 ;  /* 0xff80000067677808 */ /* 0x000fe20006800000 */
[----:B--2---:R-:W-:Y:S01]  /*16410*/  HMMA.16816.F32.BF16 R56, R16, R72, R36 ;  /* 0x000000481038723c */ /* 0x004fe20000041824 */
[----:B------:R-:W-:-:S02]  /*16420*/  ISETP.GE.AND P0, PT, R6, R7, PT ;  /* 0x000000070600720c */ /* 0x000fc40003f06270 */
[----:B------:R-:W-:Y:S01]  /*16430*/  ISETP.GE.AND P1, PT, R6, R5, PT ;  /* 0x000000050600720c */ /* 0x000fe20003f26270 */
[----:B------:R-:W-:Y:S01]  /*16440*/  VIADD R6, R4, 0x18 ;  /* 0x0000001804067836 */ /* 0x000fe20000000000 */
[----:B------:R-:W-:Y:S01]  /*16450*/  FSEL R111, R111, -INF , !P3 ;  /* 0xff8000006f6f7808 */ /* 0x000fe20005800000 */
[----:B------:R-:W-:Y:S01]  /*16460*/  HMMA.16816.F32.BF16 R32, R12, R46, R32 ;  /* 0x0000002e0c20723c */ /* 0x000fe20000041820 */
[----:B------:R-:W-:Y:S01]  /*16470*/  LDSM.16.M88.4 R44, [R177+0x5800] ;  /* 0x00580000b12c783b */ /* 0x000fe20000000200 */
[----:B------:R-:W-:Y:S02]  /*16480*/  FSEL R102, R102, -INF , !P4 ;  /* 0xff80000066667808 */ /* 0x000fe40006000000 */
[C---:B------:R-:W-:Y:S02]  /*16490*/  ISETP.GE.AND P5, PT, R6.reuse, R7, PT ;  /* 0x000000070600720c */ /* 0x040fe40003fa6270 */
[----:B------:R-:W-:Y:S01]  /*164a0*/  ISETP.GE.AND P3, PT, R6, R5, PT ;  /* 0x000000050600720c */ /* 0x000fe20003f66270 */
[----:B------:R-:W-:Y:S01]  /*164b0*/  VIADD R6, R4, 0x19 ;  /* 0x0000001904067836 */ /* 0x000fe20000000000 */
[----:B------:R-:W-:Y:S01]  /*164c0*/  FSEL R115, R115, -INF , !P2 ;  /* 0xff80000073737808 */ /* 0x000fe20005000000 */
[----:B---3--:R-:W-:Y:S01]  /*164d0*/  FMUL.FTZ R26, R53, R3 ;  /* 0x00000003351a7220 */ /* 0x008fe20000410000 */
[----:B------:R-:W-:Y:S01]  /*164e0*/  FSEL R109, R109, -INF , !P6 ;  /* 0xff8000006d6d7808 */ /* 0x000fe20007000000 */
[----:B------:R-:W-:Y:S01]  /*164f0*/  HMMA.16816.F32.BF16 R36, R20, R64, RZ ;  /* 0x000000401424723c */ /* 0x000fe200000418ff */
[C---:B------:R-:W-:Y:S01]  /*16500*/  ISETP.GE.AND P4, PT, R6.reuse, R7, PT ;  /* 0x000000070600720c */ /* 0x040fe20003f86270 */
[----:B------:R2:W-:Y:S01]  /*16510*/  MUFU.TANH R146, R26 ;  /* 0x0000001a00927308 */ /* 0x0005e20000002400 */
        /* <DEDUP_REMOVED lines=9> */
[----:B------:R-:W-:Y:S01]  /*165b0*/  ISETP.GE.AND P1, PT, R6, R7, PT ;  /* 0x000000070600720c */ /* 0x000fe20003f26270 */
[----:B--2---:R-:W-:Y:S01]  /*165c0*/  FMUL.FTZ R26, R54, R3 ;  /* 0x00000003361a7220 */ /* 0x004fe20000410000 */
[----:B------:R-:W-:Y:S01]  /*165d0*/  ISETP.GE.AND P5, PT, R6, R5, PT ;  /* 0x000000050600720c */ /* 0x000fe20003fa6270 */
[----:B------:R-:W-:Y:S01]  /*165e0*/  VIADD R6, R4, 0x28 ;  /* 0x0000002804067836 */ /* 0x000fe20000000000 */
[----:B------:R-:W-:Y:S01]  /*165f0*/  FSEL R118, R118, -INF , !P4 ;  /* 0xff80000076767808 */ /* 0x000fe20006000000 */
[----:B------:R2:W3:Y:S01]  /*16600*/  MUFU.TANH R136, R26 ;  /* 0x0000001a00887308 */ /* 0x0004e20000002400 */
[----:B------:R-:W-:Y:S01]  /*16610*/  FSEL R114, R114, -INF , !P2 ;  /* 0xff80000072727808 */ /* 0x000fe20005000000 */
[----:B-1----:R-:W-:Y:S01]  /*16620*/  HMMA.16816.F32.BF16 R60, R16, R76, R36 ;  /* 0x0000004c103c723c */ /* 0x002fe20000041824 */
[----:B------:R-:W-:-:S02]  /*16630*/  ISETP.GE.AND P3, PT, R6, R7, PT ;  /* 0x000000070600720c */ /* 0x000fc40003f66270 */
[----:B------:R-:W-:Y:S01]  /*16640*/  ISETP.GE.AND P4, PT, R6, R5, PT ;  /* 0x000000050600720c */ /* 0x000fe20003f86270 */
[----:B------:R-:W-:Y:S01]  /*16650*/  VIADD R6, R4, 0x29 ;  /* 0x0000002904067836 */ /* 0x000fe20000000000 */
[----:B------:R-:W-:Y:S02]  /*16660*/  FSEL R129, R129, -INF , !P6 ;  /* 0xff80000081817808 */ /* 0x000fe40007000000 */
[----:B------:R-:W-:Y:S02]  /*16670*/  FSEL R124, R124, -INF , !P0 ;  /* 0xff8000007c7c7808 */ /* 0x000fe40004000000 */
[C---:B------:R-:W-:Y:S02]  /*16680*/  ISETP.GE.AND P2, PT, R6.reuse, R7, PT ;  /* 0x000000070600720c */ /* 0x040fe40003f46270 */
[----:B------:R-:W-:Y:S01]  /*16690*/  ISETP.GE.AND P6, PT, R6, R5, PT ;  /* 0x000000050600720c */ /* 0x000fe20003fc6270 */
[----:B------:R-:W-:Y:S01]  /*166a0*/  VIADD R6, R4, 0x30 ;  /* 0x0000003004067836 */ /* 0x000fe20000000000 */
[----:B------:R-:W-:Y:S01]  /*166b0*/  FSEL R128, R128, -INF , !P1 ;  /* 0xff80000080807808 */ /* 0x000fe20004800000 */
[----:B--2---:R-:W-:Y:S01]  /*166c0*/  FMUL.FTZ R26, R55, R3 ;  /* 0x00000003371a7220 */ /* 0x004fe20000410000 */
[----:B------:R-:W-:Y:S01]  /*166d0*/  FSEL R123, R123, -INF , !P5 ;  /* 0xff8000007b7b7808 */ /* 0x000fe20006800000 */
[----:B------:R-:W1:Y:S01]  /*166e0*/  LDSM.16.M88.4 R52, [R182+0x5000] ;  /* 0x00500000b634783b */ /* 0x000e620000000200 */
[C---:B------:R-:W-:Y:S01]  /*166f0*/  ISETP.GE.AND P0, PT, R6.reuse, R7, PT ;  /* 0x000000070600720c */ /* 0x040fe20003f06270 */
[----:B------:R2:W3:Y:S01]  /*16700*/  MUFU.TANH R139, R26 ;  /* 0x0000001a008b7308 */ /* 0x0004e20000002400 */
        /* <DEDUP_REMOVED lines=15> */
[----:B------:R-:W-:-:S02]  /*16800*/  FSEL R138, R138, -INF , !P1 ;  /* 0xff8000008a8a7808 */ /* 0x000fc40004800000 */
[C---:B------:R-:W-:Y:S02]  /*16810*/  ISETP.GE.AND P6, PT, R6.reuse, R7, PT ;  /* 0x000000070600720c */ /* 0x040fe40003fc6270 */
        /* <DEDUP_REMOVED lines=9> */
[----:B------:R-:W-:-:S02]  /*168b0*/  FSEL R130, R130, -INF , !P2 ;  /* 0xff80000082827808 */ /* 0x000fc40005000000 */
[C---:B------:R-:W-:Y:S01]  /*168c0*/  ISETP.GE.AND P3, PT, R6.reuse, R7, PT ;  /* 0x000000070600720c */ /* 0x040fe20003f66270 */
[----:B------:R2:W-:Y:S01]  /*168d0*/  MUFU.TANH R125, R26 ;  /* 0x0000001a007d7308 */ /* 0x0005e20000002400 */
        /* <DEDUP_REMOVED lines=9> */
[----:B------:R-:W-:Y:S01]  /*16970*/  ISETP.GE.AND P0, PT, R6, R7, PT ;  /* 0x000000070600720c */ /* 0x000fe20003f06270 */
[----:B--2---:R-:W-:Y:S01]  /*16980*/  FMUL.FTZ R26, R42, R3 ;  /* 0x000000032a1a7220 */ /* 0x004fe20000410000 */
[----:B------:R-:W-:Y:S01]  /*16990*/  ISETP.GE.AND P1, PT, R6, R5, PT ;  /* 0x000000050600720c */ /* 0x000fe20003f26270 */
[----:B------:R-:W-:Y:S01]  /*169a0*/  VIADD R6, R4, 0x50 ;  /* 0x0000005004067836 */ /* 0x000fe20000000000 */
[----:B------:R-:W-:Y:S01]  /*169b0*/  FSEL R151, R151, -INF , !P3 ;  /* 0xff80000097977808 */ /* 0x000fe20005800000 */
[----:B------:R2:W3:Y:S01]  /*169c0*/  MUFU.TANH R120, R26 ;  /* 0x0000001a00787308 */ /* 0x0004e20000002400 */
[----:B------:R-:W-:Y:S02]  /*169d0*/  FSEL R145, R145, -INF , !P4 ;  /* 0xff80000091917808 */ /* 0x000fe40006000000 */
        /* <DEDUP_REMOVED lines=11> */
[----:B-1----:R-:W-:Y:S01]  /*16a90*/  HMMA.16816.F32.BF16 R40, R8, R52, R28 ;  /* 0x000000340828723c */ /* 0x002fe2000004181c */
[C---:B------:R-:W-:Y:S01]  /*16aa0*/  ISETP.GE.AND P6, PT, R6.reuse, R7, PT ;  /* 0x000000070600720c */ /* 0x040fe20003fc6270 */
[----:B------:R1:W2:Y:S01]  /*16ab0*/  MUFU.TANH R121, R26 ;  /* 0x0000001a00797308 */ /* 0x0002a20000002400 */
[----:B------:R-:W-:Y:S01]  /*16ac0*/  ISETP.GE.AND P0, PT, R6, R5, PT ;  /* 0x000000050600720c */ /* 0x000fe20003f06270 */
[----:B------:R-:W-:Y:S01]  /*16ad0*/  VIADD R6, R4, 0x59 ;  /* 0x0000005904067836 */ /* 0x000fe20000000000 */
[----:B------:R-:W-:Y:S01]  /*16ae0*/  FSEL R163, R163, -INF , !P5 ;  /* 0xff800000a3a37808 */ /* 0x000fe20006800000 */
[----:B------:R-:W-:Y:S01]  /*16af0*/  HMMA.16816.F32.BF16 R28, R20, R70, RZ ;  /* 0x00000046141c723c */ /* 0x000fe200000418ff */
[----:B------:R-:W-:Y:S01]  /*16b00*/  LDSM.16.M88.4 R68, [R176+0x8800] ;  /* 0x00880000b044783b */ /* 0x000fe20000000200 */
[----:B------:R-:W-:-:S02]  /*16b10*/  FSEL R158, R158, -INF , !P3 ;  /* 0xff8000009e9e7808 */ /* 0x000fc40005800000 */
[C---:B------:R-:W-:Y:S02]  /*16b20*/  ISETP.GE.AND P1, PT, R6.reuse, R7, PT ;  /* 0x000000070600720c */ /* 0x040fe40003f26270 */
[----:B------:R-:W-:Y:S01]  /*16b30*/  ISETP.GE.AND P5, PT, R6, R5, PT ;  /* 0x000000050600720c */ /* 0x000fe20003fa6270 */
[----:B------:R-:W-:Y:S01]  /*16b40*/  VIADD R6, R4, 0x60 ;  /* 0x0000006004067836 */ /* 0x000fe20000000000 */
[----:B------:R-:W-:Y:S02]  /*16b50*/  FSEL R162, R162, -INF , !P4 ;  /* 0xff800000a2a27808 */ /* 0x000fe40006000000 */
[----:B------:R-:W-:Y:S02]  /*16b60*/  FSEL R155, R155, -INF , !P2 ;  /* 0xff8000009b9b7808 */ /* 0x000fe40005000000 */
[----:B------:R-:W-:Y:S01]  /*16b70*/  ISETP.GE.AND P3, PT, R6, R7, PT ;  /* 0x000000070600720c */ /* 0x000fe20003f66270 */
[----:B-1----:R-:W-:Y:S01]  /*16b80*/  FMUL.FTZ R26, R48, R3 ;  /* 0x00000003301a7220 */ /* 0x002fe20000410000 */
[----:B------:R-:W-:Y:S01]  /*16b90*/  ISETP.GE.AND P4, PT, R6, R5, PT ;  /* 0x000000050600720c */ /* 0x000fe20003f86270 */
[----:B------:R-:W-:Y:S01]  /*16ba0*/  VIADD R6, R4, 0x61 ;  /* 0x0000006104067836 */ /* 0x000fe20000000000 */
[----:B------:R-:W-:Y:S01]  /*16bb0*/  FSEL R165, R165, -INF , !P6 ;  /* 0xff800000a5a57808 */ /* 0x000fe20007000000 */
[----:B------:R1:W2:Y:S01]  /*16bc0*/  MUFU.TANH R110, R26 ;  /* 0x0000001a006e7308 */ /* 0x0002a20000002400 */
        /* <DEDUP_REMOVED lines=10> */
[----:B-1----:R-:W-:Y:S01]  /*16c70*/  FMUL.FTZ R26, R49, R3 ;  /* 0x00000003311a7220 */ /* 0x002fe20000410000 */
        /* <DEDUP_REMOVED lines=13> */
[----:B-1----:R-:W-:Y:S01]  /*16d50*/  FMUL.FTZ R26, R50, R3 ;  /* 0x00000003321a7220 */ /* 0x002fe20000410000 */
[----:B------:R-:W-:Y:S01]  /*16d60*/  ISETP.GE.AND P0, PT, R6, R5, PT ;  /* 0x000000050600720c */ /* 0x000fe20003f06270 */
[----:B------:R-:W-:Y:S01]  /*16d70*/  VIADD R6, R4, 0x78 ;  /* 0x0000007804067836 */ /* 0x000fe20000000000 */
[----:B------:R-:W-:Y:S01]  /*16d80*/  FSEL R168, R168, -INF , !P5 ;  /* 0xff800000a8a87808 */ /* 0x000fe20006800000 */
[----:B------:R1:W2:Y:S01]  /*16d90*/  MUFU.TANH R99, R26 ;  /* 0x0000001a00637308 */ /* 0x0002a20000002400 */
        /* <DEDUP_REMOVED lines=11> */
[----:B------:R-:W-:Y:S01]  /*16e50*/  FSEL R173, R173, -INF , !P0 ;  /* 0xff800000adad7808 */ /* 0x000fe20004000000 */
[----:B------:R-:W-:Y:S01]  /*16e60*/  HMMA.16816.F32.BF16 R48, R8, R54, R32 ;  /* 0x000000360830723c */ /* 0x000fe20000041820 */
[----:B------:R-:W1:Y:S01]  /*16e70*/  LDSM.16.M88.4 R52, [R182+0x5800] ;  /* 0x00580000b634783b */ /* 0x000e620000000200 */
[----:B------:R4:W2:Y:S01]  /*16e80*/  MUFU.TANH R98, R26 ;  /* 0x0000001a00627308 */ /* 0x0008a20000002400 */
[----:B------:R-:W-:-:S02]  /*16e90*/  ISETP.GE.AND P2, PT, R6, R7, PT ;  /* 0x000000070600720c */ /* 0x000fc40003f46270 */
[----:B------:R-:W-:Y:S01]  /*16ea0*/  ISETP.GE.AND P6, PT, R6, R5, PT ;  /* 0x000000050600720c */ /* 0x000fe20003fc6270 */
[----:B------:R-:W-:Y:S01]  /*16eb0*/  HMMA.16816.F32.BF16 R32, R16, R74, R28 ;  /* 0x0000004a1020723c */ /* 0x000fe2000004181c */
[----:B------:R-:W-:Y:S01]  /*16ec0*/  VIADD R6, R4, 0x81 ;  /* 0x0000008104067836 */ /* 0x000fe20000000000 */
[----:B------:R-:W-:Y:S02]  /*16ed0*/  FSEL R195, R195, -INF , !P1 ;  /* 0xff800000c3c37808 */ /* 0x000fe40004800000 */
[----:B------:R-:W-:Y:S02]  /*16ee0*/  FSEL R171, R171, -INF , !P5 ;  /* 0xff800000abab7808 */ /* 0x000fe40006800000 */
[----:B------:R-:W-:Y:S01]  /*16ef0*/  HMMA.16816.F32.BF16 R28, R12, R44, R56 ;  /* 0x0000002c0c1c723c */ /* 0x000fe20000041838 */
[----:B------:R-:W-:Y:S01]  /*16f00*/  LDSM.16.M88.4 R56, [R182+0x6000] ;  /* 0x00600000b638783b */ /* 0x000fe20000000200 */
[C---:B------:R-:W-:Y:S02]  /*16f10*/  ISETP.GE.AND P0, PT, R6.reuse, R7, PT ;  /* 0x000000070600720c */ /* 0x040fe40003f06270 */
[----:B------:R-:W-:Y:S01]  /*16f20*/  ISETP.GE.AND P1, PT, R6, R5, PT ;  /* 0x000000050600720c */ /* 0x000fe20003f26270 */
[----:B------:R-:W-:Y:S01]  /*16f30*/  VIADD R6, R4, 0x88 ;  /* 0x0000008804067836 */ /* 0x000fe20000000000 */
[----:B------:R-:W-:Y:S01]  /*16f40*/  FSEL R194, R194, -INF , !P3 ;  /* 0xff800000c2c27808 */ /* 0x000fe20005800000 */
[----:B----4-:R-:W-:Y:S01]  /*16f50*/  FMUL.FTZ R26, R40, R3 ;  /* 0x00000003281a7220 */ /* 0x010fe20000410000 */
[----:B------:R-:W-:-:S02]  /*16f60*/  FSEL R192, R192, -INF , !P4 ;  /* 0xff800000c0c07808 */ /* 0x000fc40006000000 */
[C---:B------:R-:W-:Y:S01]  /*16f70*/  ISETP.GE.AND P5, PT, R6.reuse, R7, PT ;  /* 0x000000070600720c */ /* 0x040fe20003fa6270 */
[----:B------:R4:W2:Y:S01]  /*16f80*/  MUFU.TANH R96, R26 ;  /* 0x0000001a00607308 */ /* 0x0008a20000002400 */
[----:B------:R-:W-:Y:S01]  /*16f90*/  FMUL.FTZ R27, R51, R3 ;  /* 0x00000003331b7220 */ /* 0x000fe20000410000 */
[----:B------:R-:W-:Y:S01]  /*16fa0*/  ISETP.GE.AND P3, PT, R6, R5, PT ;  /* 0x000000050600720c */ /* 0x000fe20003f66270 */
[----:B------:R-:W-:Y:S01]  /*16fb0*/  VIADD R6, R4, 0x89 ;  /* 0x0000008904067836 */ /* 0x000fe20000000000 */
[----:B------:R-:W-:Y:S02]  /*16fc0*/  FSEL R197, R178, -INF , !P2 ;  /* 0xff800000b2c57808 */ /* 0x000fe40005000000 */
[----:B------:R-:W-:Y:S01]  /*16fd0*/  FSEL R159, R159, -INF , !P6 ;  /* 0xff8000009f9f7808 */ /* 0x000fe20007000000 */
[----:B------:R-:W-:Y:S01]  /*16fe0*/  HMMA.16816.F32.BF16 R32, R12, R46, R32 ;  /* 0x0000002e0c20723c */ /* 0x000fe20000041820 */
[----:B------:R-:W2:Y:S01]  /*16ff0*/  LDSM.16.M88.4 R44, [R177+0x6000] ;  /* 0x00600000b12c783b */ /* 0x000ea20000000200 */
[----:B------:R-:W-:Y:S01]  /*17000*/  MUFU.TANH R89, R27 ;  /* 0x0000001b00597308 */ /* 0x000fe20000002400 */
[----:B------:R-:W-:-:S02]  /*17010*/  ISETP.GE.AND P4, PT, R6, R7, PT ;  /* 0x000000070600720c */ /* 0x000fc40003f86270 */
[----:B------:R-:W-:Y:S01]  /*17020*/  ISETP.GE.AND P2, PT, R6, R5, PT ;  /* 0x000000050600720c */ /* 0x000fe20003f46270 */
[----:B------:R-:W-:Y:S01]  /*17030*/  VIADD R6, R4, 0x90 ;  /* 0x0000009004067836 */ /* 0x000fe20000000000 */
[----:B------:R-:W-:Y:S02]  /*17040*/  FSEL R175, R175, -INF , !P0 ;  /* 0xff800000afaf7808 */ /* 0x000fe40004000000 */
[----:B------:R-:W-:Y:S01]  /*17050*/  FSEL R156, R156, -INF , !P1 ;  /* 0xff8000009c9c7808 */ /* 0x000fe20004800000 */
[----:B----4-:R-:W-:Y:S01]  /*17060*/  FMUL.FTZ R26, R41, R3 ;  /* 0x00000003291a7220 */ /* 0x010fe20000410000 */
[----:B-1----:R-:W-:Y:S01]  /*17070*/  HMMA.16816.F32.BF16 R36, R8, R52, R28 ;  /* 0x000000340824723c */ /* 0x002fe2000004181c */
[C---:B------:R-:W-:Y:S02]  /*17080*/  ISETP.GE.AND P6, PT, R6.reuse, R7, PT ;  /* 0x000000070600720c */ /* 0x040fe40003fc6270 */
[----:B------:R1:W-:Y:S01]  /*17090*/  MUFU.TANH R97, R26 ;  /* 0x0000001a00617308 */ /* 0x0003e20000002400 */
[----:B------:R-:W-:Y:S01]  /*170a0*/  ISETP.GE.AND P0, PT, R6, R5, PT ;  /* 0x000000050600720c */ /* 0x000fe20003f06270 */
[----:B------:R-:W-:Y:S01]  /*170b0*/  VIADD R6, R4, 0x91 ;  /* 0x0000009104067836 */ /* 0x000fe20000000000 */
[----:B------:R-:W-:Y:S01]  /*170c0*/  HMMA.16816.F32.BF16 R28, R20, R66, RZ ;  /* 0x00000042141c723c */ /* 0x000fe200000418ff */
[----:B------:R-:W4:Y:S01]  /*170d0*/  LDSM.16.M88.4 R64, [R108+0x8800] ;  /* 0x008800006c40783b */ /* 0x000f220000000200 */
[----:B------:R-:W-:-:S02]  /*170e0*/  FSEL R149, R149, -INF , !P5 ;  /* 0xff80000095957808 */ /* 0x000fc40006800000 */
[C---:B------:R-:W-:Y:S02]  /*170f0*/  ISETP.GE.AND P1, PT, R6.reuse, R7, PT ;  /* 0x000000070600720c */ /* 0x040fe40003f26270 */
[----:B------:R-:W-:Y:S01]  /*17100*/  ISETP.GE.AND P5, PT, R6, R5, PT ;  /* 0x000000050600720c */ /* 0x000fe20003fa6270 */
[----:B------:R-:W-:Y:S01]  /*17110*/  VIADD R6, R4, 0x98 ;  /* 0x0000009804067836 */ /* 0x000fe20000000000 */
[----:B---3--:R-:W-:Y:S02]  /*17120*/  FSEL R136, R136, -INF , !P3 ;  /* 0xff80000088887808 */ /* 0x008fe40005800000 */
[----:B------:R-:W-:Y:S02]  /*17130*/  FSEL R146, R146, -INF , !P4 ;  /* 0xff80000092927808 */ /* 0x000fe40006000000 */
[----:B------:R-:W-:Y:S01]  /*17140*/  ISETP.GE.AND P3, PT, R6, R7, PT ;  /* 0x000000070600720c */ /* 0x000fe20003f66270 */
[----:B-1----:R-:W-:Y:S01]  /*17150*/  FMUL.FTZ R26, R42, R3 ;  /* 0x000000032a1a7220 */ /* 0x002fe20000410000 */
[----:B------:R-:W-:Y:S01]  /*17160*/  ISETP.GE.AND P4, PT, R6, R5, PT ;  /* 0x000000050600720c */ /* 0x000fe20003f86270 */
[----:B------:R-:W-:Y:S01]  /*17170*/  VIADD R6, R4, 0x99 ;  /* 0x0000009904067836 */ /* 0x000fe20000000000 */
[----:B------:R-:W-:Y:S01]  /*17180*/  FSEL R139, R139, -INF , !P2 ;  /* 0xff8000008b8b7808 */ /* 0x000fe20005000000 */
[----:B------:R1:W3:Y:S01]  /*17190*/  MUFU.TANH R95, R26 ;  /* 0x0000001a005f7308 */ /* 0x0002e20000002400 */
[----:B------:R-:W-:Y:S01]  /*171a0*/  FMUL.FTZ R27, R39, R3 ;  /* 0x00000003271b7220 */ /* 0x000fe20000410000 */
[----:B------:R-:W-:-:S02]  /*171b0*/  FSEL R134, R134, -INF , !P6 ;  /* 0xff80000086867808 */ /* 0x000fc40007000000 */
[C---:B------:R-:W-:Y:S02]  /*171c0*/  ISETP.GE.AND P2, PT, R6.reuse, R7, PT ;  /* 0x000000070600720c */ /* 0x040fe40003f46270 */
[----:B------:R-:W-:Y:S01]  /*171d0*/  ISETP.GE.AND P6, PT, R6, R5, PT ;  /* 0x000000050600720c */ /* 0x000fe20003fc6270 */
[----:B------:R-:W-:Y:S01]  /*171e0*/  VIADD R6, R4, 0xa0 ;  /* 0x000000a004067836 */ /* 0x000fe20000000000 */
[----:B------:R-:W-:Y:S01]  /*171f0*/  MUFU.TANH R84, R27 ;  /* 0x0000001b00547308 */ /* 0x000fe20000002400 */
[----:B------:R-:W-:Y:S02]  /*17200*/  FSEL R120, R120, -INF , !P0 ;  /* 0xff80000078787808 */ /* 0x000fe40004000000 */
[----:B------:R-:W-:Y:S02]  /*17210*/  FSEL R125, R125, -INF , !P1 ;  /* 0xff8000007d7d7808 */ /* 0x000fe40004800000 */
[C---:B------:R-:W-:Y:S02]  /*17220*/  ISETP.GE.AND P0, PT, R6.reuse, R7, PT ;  /* 0x000000070600720c */ /* 0x040fe40003f06270 */
[----:B------:R-:W-:Y:S01]  /*17230*/  ISETP.GE.AND P1, PT, R6, R5, PT ;  /* 0x000000050600720c */ /* 0x000fe20003f26270 */
[----:B------:R-:W-:-:S02]  /*17240*/  VIADD R6, R4, 0xa1 ;  /* 0x000000a104067836 */ /* 0x000fc40000000000 */
[----:B-1----:R-:W-:Y:S01]  /*17250*/  FMUL.FTZ R26, R43, R3 ;  /* 0x000000032b1a7220 */ /* 0x002fe20000410000 */
[----:B--2---:R-:W-:Y:S01]  /*17260*/  FSEL R121, R121, -INF , !P5 ;  /* 0xff80000079797808 */ /* 0x004fe20006800000 */
[----:B------:R-:W-:Y:S01]  /*17270*/  HMMA.16816.F32.BF16 R40, R20, R68, RZ ;  /* 0x000000441428723c */ /* 0x000fe200000418ff */
[----:B------:R-:W-:Y:S01]  /*17280*/  FSEL R110, R110, -INF , !P3 ;  /* 0xff8000006e6e7808 */ /* 0x000fe20005800000 */
[----:B------:R1:W2:Y:S01]  /*17290*/  MUFU.TANH R94, R26 ;  /* 0x0000001a005e7308 */ /* 0x0002a20000002400 */
[C---:B------:R-:W-:Y:S02]  /*172a0*/  ISETP.GE.AND P5, PT, R6.reuse, R7, PT ;  /* 0x000000070600720c */ /* 0x040fe40003fa6270 */
[----:B------:R-:W-:Y:S01]  /*172b0*/  ISETP.GE.AND P3, PT, R6, R5, PT ;  /* 0x000000050600720c */ /* 0x000fe20003f66270 */
[----:B------:R-:W-:Y:S01]  /*172c0*/  VIADD R6, R4, 0xa8 ;  /* 0x000000a804067836 */ /* 0x000fe20000000000 */
[----:B------:R-:W-:Y:S02]  /*172d0*/  FSEL R99, R99, -INF , !P4 ;  /* 0xff80000063637808 */ /* 0x000fe40006000000 */
[----:B------:R-:W-:-:S02]  /*172e0*/  FSEL R107, R107, -INF , !P2 ;  /* 0xff8000006b6b7808 */ /* 0x000fc40005000000 */
[C---:B------:R-:W-:Y:S02]  /*172f0*/  ISETP.GE.AND P4, PT, R6.reuse, R7, PT ;  /* 0x000000070600720c */ /* 0x040fe40003f86270 */
[----:B------:R-:W-:Y:S01]  /*17300*/  ISETP.GE.AND P2, PT, R6, R5, PT ;  /* 0x000000050600720c */ /* 0x000fe20003f46270 */
[----:B------:R-:W-:Y:S01]  /*17310*/  VIADD R6, R4, 0xa9 ;  /* 0x000000a904067836 */ /* 0x000fe20000000000 */
[----:B------:R-:W-:Y:S02]  /*17320*/  FSEL R98, R98, -INF , !P6 ;  /* 0xff80000062627808 */ /* 0x000fe40007000000 */
[----:B------:R-:W-:Y:S01]  /*17330*/  FSEL R96, R96, -INF , !P0 ;  /* 0xff80000060607808 */ /* 0x000fe20004000000 */
[----:B-1----:R-:W-:Y:S01]  /*17340*/  FMUL.FTZ R26, R48, R3 ;  /* 0x00000003301a7220 */ /* 0x002fe20000410000 */
[C---:B------:R-:W-:Y:S02]  /*17350*/  ISETP.GE.AND P6, PT, R6.reuse, R7, PT ;  /* 0x000000070600720c */ /* 0x040fe40003fc6270 */
[----:B------:R-:W-:Y:S01]  /*17360*/  ISETP.GE.AND P0, PT, R6, R5, PT ;  /* 0x000000050600720c */ /* 0x000fe20003f06270 */
[----:B------:R1:W4:Y:S01]  /*17370*/  MUFU.TANH R93, R26 ;  /* 0x0000001a005d7308 */ /* 0x0003220000002400 */
[----:B------:R-:W-:Y:S01]  /*17380*/  VIADD R6, R4, 0xb0 ;  /* 0x000000b004067836 */ /* 0x000fe20000000000 */
[----:B---3--:R-:W-:-:S02]  /*17390*/  FSEL R95, R95, -INF , !P1 ;  /* 0xff8000005f5f7808 */ /* 0x008fc40004800000 */
[----:B------:R-:W-:Y:S02]  /*173a0*/  FSEL R97, R97, -INF , !P5 ;  /* 0xff80000061617808 */ /* 0x000fe40006800000 */
[C---:B------:R-:W-:Y:S02]  /*173b0*/  ISETP.GE.AND P1, PT, R6.reuse, R7, PT ;  /* 0x000000070600720c */ /* 0x040fe40003f26270 */
[----:B------:R-:W-:Y:S01]  /*173c0*/  ISETP.GE.AND P5, PT, R6, R5, PT ;  /* 0x000000050600720c */ /* 0x000fe20003fa6270 */
[----:B------:R-:W-:Y:S01]  /*173d0*/  VIADD R6, R4, 0xb1 ;  /* 0x000000b104067836 */ /* 0x000fe20000000000 */
[----:B--2---:R-:W-:Y:S02]  /*173e0*/  FSEL R94, R94, -INF , !P3 ;  /* 0xff8000005e5e7808 */ /* 0x004fe40005800000 */
[----:B------:R-:W-:Y:S02]  /*173f0*/  FSEL R89, R89, -INF , !P0 ;  /* 0xff80000059597808 */ /* 0x000fe40004000000 */
[----:B------:R-:W-:Y:S01]  /*17400*/  ISETP.GE.AND P3, PT, R6, R7, PT ;  /* 0x000000070600720c */ /* 0x000fe20003f66270 */
[----:B-1----:R-:W-:Y:S01]  /*17410*/  FMUL.FTZ R26, R49, R3 ;  /* 0x00000003311a7220 */ /* 0x002fe20000410000 */
[----:B----4-:R-:W-:-:S02]  /*17420*/  FSEL R93, R93, -INF , !P4 ;  /* 0xff8000005d5d7808 */ /* 0x010fc40006000000 */
[----:B------:R-:W-:Y:S01]  /*17430*/  ISETP.GE.AND P4, PT, R6, R5, PT ;  /* 0x000000050600720c */ /* 0x000fe20003f86270 */
[----:B------:R1:W2:Y:S01]  /*17440*/  MUFU.TANH R91, R26 ;  /* 0x0000001a005b7308 */ /* 0x0002a20000002400 */
[----:B------:R-:W-:Y:S02]  /*17450*/  VIADD R6, R4, 0xb8 ;  /* 0x000000b804067836 */ /* 0x000fe40000000000 */
[----:B-1----:R-:W-:Y:S01]  /*17460*/  FMUL.FTZ R26, R50, R3 ;  /* 0x00000003321a7220 */ /* 0x002fe20000410000 */
[----:B--2---:R-:W-:Y:S01]  /*17470*/  FSEL R91, R91, -INF , !P6 ;  /* 0xff8000005b5b7808 */ /* 0x004fe20007000000 */
[----:B------:R-:W-:Y:S01]  /*17480*/  HMMA.16816.F32.BF16 R48, R8, R54, R32 ;  /* 0x000000360830723c */ /* 0x000fe20000041820 */
[----:B------:R-:W-:Y:S02]  /*17490*/  LDSM.16.M88.4 R52, [R176+0x9000] ;  /* 0x00900000b034783b */ /* 0x000fe40000000200 */
[----:B------:R1:W2:Y:S01]  /*174a0*/  MUFU.TANH R90, R26 ;  /* 0x0000001a005a7308 */ /* 0x0002a20000002400 */
[----:B------:R-:W-:-:S02]  /*174b0*/  ISETP.GE.AND P6, PT, R6, R5, PT ;  /* 0x000000050600720c */ /* 0x000fc40003fc6270 */
[----:B------:R-:W-:Y:S06]  /*174c0*/  HMMA.16816.F32.BF16 R32, R16, R78, R28 ;  /* 0x0000004e1020723c */ /* 0x000fec000004181c */
[----:B------:R-:W-:Y:S01]  /*174d0*/  HMMA.16816.F32.BF16 R28, R12, R44, R60 ;  /* 0x0000002c0c1c723c */ /* 0x000fe2000004183c */
[----:B------:R-:W3:Y:S01]  /*174e0*/  LDSM.16.M88.4 R60, [R177+0x6800] ;  /* 0x00680000b13c783b */ /* 0x000ee20000000200 */
[----:B-1----:R-:W-:Y:S01]  /*174f0*/  FMUL.FTZ R26, R36, R3 ;  /* 0x00000003241a7220 */ /* 0x002fe20000410000 */
[----:B--2---:R-:W-:Y:S02]  /*17500*/  FSEL R90, R90, -INF , !P2 ;  /* 0xff8000005a5a7808 */ /* 0x004fe40005000000 */
[----:B------:R-:W-:Y:S01]  /*17510*/  ISETP.GE.AND P2, PT, R6, R7, PT ;  /* 0x000000070600720c */ /* 0x000fe20003f46270 */
[----:B------:R1:W2:Y:S01]  /*17520*/  MUFU.TANH R87, R26 ;  /* 0x0000001a00577308 */ /* 0x0002a20000002400 */
[----:B------:R-:W-:-:S05]  /*17530*/  VIADD R6, R4, 0xb9 ;  /* 0x000000b904067836 */ /* 0x000fca0000000000 */
[C---:B------:R-:W-:Y:S01]  /*17540*/  ISETP.GE.AND P0, PT, R6.reuse, R7, PT ;  /* 0x000000070600720c */ /* 0x040fe20003f06270 */
[----:B-1----:R-:W-:Y:S01]  /*17550*/  FMUL.FTZ R26, R37, R3 ;  /* 0x00000003251a7220 */ /* 0x002fe20000410000 */
[----:B--2---:R-:W-:Y:S02]  /*17560*/  FSEL R206, R87, -INF , !P1 ;  /* 0xff80000057ce7808 */ /* 0x004fe40004800000 */
[----:B------:R-:W-:Y:S01]  /*17570*/  ISETP.GE.AND P1, PT, R6, R5, PT ;  /* 0x000000050600720c */ /* 0x000fe20003f26270 */
[----:B------:R1:W2:Y:S01]  /*17580*/  MUFU.TANH R86, R26 ;  /* 0x0000001a00567308 */ /* 0x0002a20000002400 */
[----:B------:R-:W-:Y:S02]  /*17590*/  VIADD R6, R4, 0xc0 ;  /* 0x000000c004067836 */ /* 0x000fe40000000000 */
[----:B-1----:R-:W-:Y:S01]  /*175a0*/  FMUL.FTZ R26, R38, R3 ;  /* 0x00000003261a7220 */ /* 0x002fe20000410000 */
[----:B--2---:R-:W-:Y:S01]  /*175b0*/  FSEL R204, R86, -INF , !P3 ;  /* 0xff80000056cc7808 */ /* 0x004fe20005800000 */
[----:B------:R-:W-:Y:S01]  /*175c0*/  HMMA.16816.F32.BF16 R36, R16, R64, R40 ;  /* 0x000000401024723c */ /* 0x000fe20000041828 */
[----:B------:R-:W-:-:S02]  /*175d0*/  ISETP.GE.AND P3, PT, R6, R5, PT ;  /* 0x000000050600720c */ /* 0x000fc40003f66270 */
[----:B------:R1:W2:Y:S01]  /*175e0*/  MUFU.TANH R85, R26 ;  /* 0x0000001a00557308 */ /* 0x0002a20000002400 */
[----:B------:R-:W-:Y:S02]  /*175f0*/  FSEL R86, R84, -INF , !P4 ;  /* 0xff80000054567808 */ /* 0x000fe40006000000 */
[----:B------:R-:W-:Y:S06]  /*17600*/  HMMA.16816.F32.BF16 R40, R12, R46, R32 ;  /* 0x0000002e0c28723c */ /* 0x000fec0000041820 */
[----:B------:R-:W-:Y:S06]  /*17610*/  HMMA.16816.F32.BF16 R32, R8, R56, R28 ;  /* 0x000000380820723c */ /* 0x000fec000004181c */
[----:B------:R-:W-:Y:S01]  /*17620*/  HMMA.16816.F32.BF16 R28, R20, R70, RZ ;  /* 0x00000046141c723c */ /* 0x000fe200000418ff */
[----:B-1----:R-:W-:Y:S01]  /*17630*/  FMUL.FTZ R26, R48, R3 ;  /* 0x00000003301a7220 */ /* 0x002fe20000410000 */
[----:B------:R-:W1:Y:S01]  /*17640*/  LDSM.16.M88.4 R68, [R182+0x6800] ;  /* 0x00680000b644783b */ /* 0x000e620000000200 */
[----:B--2---:R-:W-:-:S02]  /*17650*/  FSEL R87, R85, -INF , !P5 ;  /* 0xff80000055577808 */ /* 0x004fc40006800000 */
[----:B------:R2:W4:Y:S01]  /*17660*/  MUFU.TANH R83, R26 ;  /* 0x0000001a00537308 */ /* 0x0005220000002400 */
[----:B---3--:R-:W-:Y:S01]  /*17670*/  HMMA.16816.F32.BF16 R36, R12, R60, R36 ;  /* 0x0000003c0c24723c */ /* 0x008fe20000041824 */
[----:B------:R-:W-:Y:S01]  /*17680*/  ISETP.GE.AND P5, PT, R6, R7, PT ;  /* 0x000000070600720c */ /* 0x000fe20003fa6270 */
[----:B------:R-:W-:-:S04]  /*17690*/  VIADD R6, R4, 0xc1 ;  /* 0x000000c104067836 */ /* 0x000fc80000000000 */
[----:B------:R-:W-:Y:S01]  /*176a0*/  HMMA.16816.F32.BF16 R44, R8, R58, R40 ;  /* 0x0000003a082c723c */ /* 0x000fe20000041828 */
[----:B------:R-:W-:Y:S01]  /*176b0*/  ISETP.GE.AND P4, PT, R6, R7, PT ;  /* 0x000000070600720c */ /* 0x000fe20003f86270 */
[----:B--2---:R-:W-:Y:S01]  /*176c0*/  FMUL.FTZ R26, R49, R3 ;  /* 0x00000003311a7220 */ /* 0x004fe20000410000 */
[----:B----4-:R-:W-:-:S09]  /*176d0*/  FSEL R203, R83, -INF , !P2 ;  /* 0xff80000053cb7808 */ /* 0x010fd20005000000 */
[----:B------:R-:W-:Y:S01]  /*176e0*/  HMMA.16816.F32.BF16 R40, R16, R66, R28 ;  /* 0x000000421028723c */ /* 0x000fe2000004181c */
[----:B------:R-:W-:Y:S01]  /*176f0*/  LDSM.16.M88.4 R64, [R177+0x7000] ;  /* 0x00700000b140783b */ /* 0x000fe20000000200 */
[----:B------:R2:W3:Y:S01]  /*17700*/  MUFU.TANH R82, R26 ;  /* 0x0000001a00527308 */ /* 0x0004e20000002400 */
[----:B------:R-:W-:Y:S01]  /*17710*/  ISETP.GE.AND P2, PT, R6, R5, PT ;  /* 0x000000050600720c */ /* 0x000fe20003f46270 */
[----:B------:R-:W-:Y:S02]  /*17720*/  VIADD R6, R4, 0xc9 ;  /* 0x000000c904067836 */ /* 0x000fe40000000000 */
[----:B------:R-:W-:Y:S06]  /*17730*/  HMMA.16816.F32.BF16 R28, R20, R52, RZ ;  /* 0x00000034141c723c */ /* 0x000fec00000418ff */
[----:B-1----:R-:W-:Y:S01]  /*17740*/  HMMA.16816.F32.BF16 R56, R8, R68, R36 ;  /* 0x000000440838723c */ /* 0x002fe20000041824 */
[----:B--2---:R-:W-:Y:S01]  /*17750*/  FMUL.FTZ R26, R50, R3 ;  /* 0x00000003321a7220 */ /* 0x004fe20000410000 */
[----:B---3--:R-:W-:-:S03]  /*17760*/  FSEL R205, R82, -INF , !P0 ;  /* 0xff80000052cd7808 */ /* 0x008fc60004000000 */
[----:B------:R1:W2:Y:S01]  /*17770*/  MUFU.TANH R81, R26 ;  /* 0x0000001a00517308 */ /* 0x0002a20000002400 */
[----:B------:R-:W-:Y:S01]  /*17780*/  HMMA.16816.F32.BF16 R36, R20, R54, RZ ;  /* 0x000000361424723c */ /* 0x000fe200000418ff */
[----:B------:R-:W-:Y:S01]  /*17790*/  LDSM.16.M88.4 R52, [R176+0x9800] ;  /* 0x00980000b034783b */ /* 0x000fe20000000200 */
[----:B-1----:R-:W-:Y:S01]  /*177a0*/  FMUL.FTZ R26, R51, R3 ;  /* 0x00000003331a7220 */ /* 0x002fe20000410000 */
[----:B--2---:R-:W-:Y:S02]  /*177b0*/  FSEL R85, R81, -INF , !P6 ;  /* 0xff80000051557808 */ /* 0x004fe40007000000 */
[----:B------:R-:W1:-:S13]  /*177c0*/  LDSM.16.M88.4 R48, [R108+0x9000] ;  /* 0x009000006c30783b */ /* 0x000e5a0000000200 */
[-C--:B------:R-:W-:Y:S01]  /*177d0*/  FMUL.FTZ R27, R59, R3.reuse ;  /* 0x000000033b1b7220 */ /* 0x080fe20000410000 */
[----:B------:R2:W3:Y:S02]  /*177e0*/  MUFU.TANH R80, R26 ;  /* 0x0000001a00507308 */ /* 0x0004e40000002400 */
[----:B--2---:R-:W-:Y:S01]  /*177f0*/  FMUL.FTZ R26, R32, R3 ;  /* 0x00000003201a7220 */ /* 0x004fe20000410000 */
[----:B---3--:R-:W-:Y:S02]  /*17800*/  FSEL R84, R80, -INF , !P1 ;  /* 0xff80000050547808 */ /* 0x008fe40004800000 */
[----:B------:R-:W-:-:S03]  /*17810*/  ISETP.GE.AND P1, PT, R6, R7, PT ;  /* 0x000000070600720c */ /* 0x000fc60003f26270 */
[----:B------:R2:W3:Y:S02]  /*17820*/  MUFU.TANH R79, R26 ;  /* 0x0000001a004f7308 */ /* 0x0004e40000002400 */
[----:B--2---:R-:W-:Y:S01]  /*17830*/  FMUL.FTZ R26, R33, R3 ;  /* 0x00000003211a7220 */ /* 0x004fe20000410000 */
[----:B-1----:R-:W-:Y:S01]  /*17840*/  HMMA.16816.F32.BF16 R28, R16, R48, R28 ;  /* 0x00000030101c723c */ /* 0x002fe2000004181c */
[----:B---3--:R-:W-:-:S04]  /*17850*/  FSEL R212, R79, -INF , !P5 ;  /* 0xff8000004fd47808 */ /* 0x008fc80006800000 */
[----:B------:R1:W2:Y:S01]  /*17860*/  MUFU.TANH R78, R26 ;  /* 0x0000001a004e7308 */ /* 0x0002a20000002400 */
[----:B------:R-:W-:Y:S01]  /*17870*/  ISETP.GE.AND P5, PT, R6, R5, PT ;  /* 0x000000050600720c */ /* 0x000fe20003fa6270 */
[----:B------:R-:W-:Y:S01]  /*17880*/  VIADD R6, R4, 0xd0 ;  /* 0x000000d004067836 */ /* 0x000fe20000000000 */
[----:B------:R-:W-:Y:S06]  /*17890*/  HMMA.16816.F32.BF16 R48, R16, R50, R36 ;  /* 0x000000321030723c */ /* 0x000fec0000041824 */
[----:B------:R-:W-:Y:S01]  /*178a0*/  HMMA.16816.F32.BF16 R36, R20, R52, RZ ;  /* 0x000000341424723c */ /* 0x000fe200000418ff */
[----:B-1----:R-:W-:Y:S01]  /*178b0*/  FMUL.FTZ R26, R34, R3 ;  /* 0x00000003221a7220 */ /* 0x002fe20000410000 */
[----:B--2---:R-:W-:-:S02]  /*178c0*/  FSEL R211, R78, -INF , !P4 ;  /* 0xff8000004ed37808 */ /* 0x004fc40006000000 */
[C---:B------:R-:W-:Y:S01]  /*178d0*/  ISETP.GE.AND P4, PT, R6.reuse, R5, PT ;  /* 0x000000050600720c */ /* 0x040fe20003f86270 */
[----:B------:R1:W2:Y:S05]  /*178e0*/  MUFU.TANH R77, R26 ;  /* 0x0000001a004d7308 */ /* 0x0002aa0000002400 */
[C---:B------:R-:W-:Y:S03]  /*178f0*/  HMMA.16816.F32.BF16 R28, R12.reuse, R64, R28 ;  /* 0x000000400c1c723c */ /* 0x040fe6000004181c */
[----:B------:R-:W-:Y:S01]  /*17900*/  MUFU.TANH R64, R27 ;  /* 0x0000001b00407308 */ /* 0x000fe20000002400 */
[----:B-1----:R-:W-:Y:S01]  /*17910*/  FMUL.FTZ R26, R35, R3 ;  /* 0x00000003231a7220 */ /* 0x002fe20000410000 */
[----:B--2---:R-:W-:Y:S01]  /*17920*/  FSEL R199, R77, -INF , !P3 ;  /* 0xff8000004dc77808 */ /* 0x004fe20005800000 */
[----:B------:R-:W-:Y:S01]  /*17930*/  HMMA.16816.F32.BF16 R32, R12, R62, R40 ;  /* 0x0000003e0c20723c */ /* 0x000fe20000041828 */
[----:B------:R-:W1:Y:S04]  /*17940*/  LDSM.16.M88.4 R60, [R182+0x7000] ;  /* 0x00700000b63c783b */ /* 0x000e680000000200 */
[----:B------:R2:W3:Y:S01]  /*17950*/  MUFU.TANH R76, R26 ;  /* 0x0000001a004c7308 */ /* 0x0004e20000002400 */
[----:B------:R-:W-:Y:S01]  /*17960*/  ISETP.GE.AND P3, PT, R6, R7, PT ;  /* 0x000000070600720c */ /* 0x000fe20003f66270 */
[----:B------:R-:W-:Y:S01]  /*17970*/  VIADD R6, R4, 0xd8 ;  /* 0x000000d804067836 */ /* 0x000fe20000000000 */
[----:B------:R-:W-:Y:S01]  /*17980*/  HMMA.16816.F32.BF16 R40, R20, R54, RZ ;  /* 0x000000361428723c */ /* 0x000fe200000418ff */
[----:B--2---:R-:W-:Y:S01]  /*17990*/  FMUL.FTZ R26, R44, R3 ;  /* 0x000000032c1a7220 */ /* 0x004fe20000410000 */
[----:B---3--:R-:W-:-:S03]  /*179a0*/  FSEL R198, R76, -INF , !P2 ;  /* 0xff8000004cc67808 */ /* 0x008fc60005000000 */
[----:B------:R2:W-:Y:S11]  /*179b0*/  MUFU.TANH R75, R26 ;  /* 0x0000001a004b7308 */ /* 0x0005f60000002400 */
[----:B------:R-:W-:Y:S01]  /*179c0*/  HMMA.16816.F32.BF16 R32, R8, R70, R32 ;  /* 0x000000460820723c */ /* 0x000fe20000041820 */
[----:B--2---:R-:W-:-:S05]  /*179d0*/  FMUL.FTZ R26, R45, R3 ;  /* 0x000000032d1a7220 */ /* 0x004fca0000410000 */
[----:B-1----:R-:W-:Y:S01]  /*179e0*/  HMMA.16816.F32.BF16 R52, R8, R60, R28 ;  /* 0x0000003c0834723c */ /* 0x002fe2000004181c */
[----:B------:R1:W2:-:S15]  /*179f0*/  MUFU.TANH R74, R26 ;  /* 0x0000001a004a7308 */ /* 0x00029e0000002400 */
[----:B------:R-:W-:-:S02]  /*17a00*/  NOP ;  /* 0x0000000000007918 */ /* 0x000fc40000000000 */
[----:B------:R-:W-:-:S04]  /*17a10*/  FMUL.FTZ R20, R32, R3 ;  /* 0x0000000320147220 */ /* 0x000fc80000410000 */
[----:B------:R3:W-:Y:S01]  /*17a20*/  MUFU.TANH R60, R20 ;  /* 0x00000014003c7308 */ /* 0x0007e20000002400 */
[----:B-1----:R-:W-:Y:S01]  /*17a30*/  FMUL.FTZ R26, R46, R3 ;  /* 0x000000032e1a7220 */ /* 0x002fe20000410000 */
[----:B--2---:R-:W-:Y:S02]  /*17a40*/  FSEL R209, R74, -INF , !P1 ;  /* 0xff8000004ad17808 */ /* 0x004fe40004800000 */
[----:B------:R-:W-:-:S04]  /*17a50*/  ISETP.GE.AND P1, PT, R6, R5, PT ;  /* 0x000000050600720c */ /* 0x000fc80003f26270 */
[----:B------:R1:W-:Y:S01]  /*17a60*/  MUFU.TANH R73, R26 ;  /* 0x0000001a00497308 */ /* 0x0003e20000002400 */
[----:B---3--:R-:W-:Y:S01]  /*17a70*/  HMMA.16816.F32.BF16 R20, R12, R66, R48 ;  /* 0x000000420c14723c */ /* 0x008fe20000041830 */
[-C--:B-1----:R-:W-:Y:S02]  /*17a80*/  FMUL.FTZ R26, R47, R3.reuse ;  /* 0x000000032f1a7220 */ /* 0x082fe40000410000 */
[----:B------:R-:W1:Y:S04]  /*17a90*/  LDSM.16.M88.4 R44, [R108+0x9800] ;  /* 0x009800006c2c783b */ /* 0x000e680000000200 */
[----:B------:R2:W3:Y:S02]  /*17aa0*/  MUFU.TANH R72, R26 ;  /* 0x0000001a00487308 */ /* 0x0004e40000002400 */
[----:B--2---:R-:W-:Y:S01]  /*17ab0*/  FMUL.FTZ R26, R56, R3 ;  /* 0x00000003381a7220 */ /* 0x004fe20000410000 */
[----:B---3--:R-:W-:-:S05]  /*17ac0*/  FSEL R201, R72, -INF , !P5 ;  /* 0xff80000048c97808 */ /* 0x008fca0006800000 */
[----:B------:R2:W3:Y:S02]  /*17ad0*/  MUFU.TANH R69, R26 ;  /* 0x0000001a00457308 */ /* 0x0004e40000002400 */
[----:B--2---:R-:W-:Y:S01]  /*17ae0*/  FMUL.FTZ R26, R57, R3 ;  /* 0x00000003391a7220 */ /* 0x004fe20000410000 */
[----:B-1----:R-:W-:Y:S01]  /*17af0*/  HMMA.16816.F32.BF16 R28, R16, R44, R36 ;  /* 0x0000002c101c723c */ /* 0x002fe20000041824 */
[----:B---3--:R-:W-:-:S04]  /*17b00*/  FSEL R215, R69, -INF , !P3 ;  /* 0xff80000045d77808 */ /* 0x008fc80005800000 */
[----:B------:R1:W-:Y:S01]  /*17b10*/  MUFU.TANH R68, R26 ;  /* 0x0000001a00447308 */ /* 0x0003e20000002400 */
[----:B------:R-:W-:Y:S01]  /*17b20*/  HMMA.16816.F32.BF16 R36, R8, R62, R20 ;  /* 0x0000003e0824723c */ /* 0x000fe20000041814 */
[-C--:B-1----:R-:W-:Y:S02]  /*17b30*/  FMUL.FTZ R26, R58, R3.reuse ;  /* 0x000000033a1a7220 */ /* 0x082fe40000410000 */
[----:B------:R-:W1:Y:S04]  /*17b40*/  LDSM.16.M88.4 R56, [R177+0x7800] ;  /* 0x00780000b138783b */ /* 0x000e680000000200 */
[----:B------:R2:W3:Y:S02]  /*17b50*/  MUFU.TANH R65, R26 ;  /* 0x0000001a00417308 */ /* 0x0004e40000002400 */
[----:B--2---:R-:W-:Y:S01]  /*17b60*/  FMUL.FTZ R26, R33, R3 ;  /* 0x00000003211a7220 */ /* 0x004fe20000410000 */
[----:B---3--:R-:W-:-:S05]  /*17b70*/  FSEL R202, R65, -INF , !P4 ;  /* 0xff80000041ca7808 */ /* 0x008fca0006000000 */
[----:B------:R2:W-:Y:S02]  /*17b80*/  MUFU.TANH R49, R26 ;  /* 0x0000001a00317308 */ /* 0x0005e40000002400 */
[-C--:B--2---:R-:W-:Y:S01]  /*17b90*/  FMUL.FTZ R26, R34, R3.reuse ;  /* 0x00000003221a7220 */ /* 0x084fe20000410000 */
[----:B-1----:R-:W-:Y:S05]  /*17ba0*/  HMMA.16816.F32.BF16 R20, R12, R56, R28 ;  /* 0x000000380c14723c */ /* 0x002fea000004181c */
[----:B------:R1:W2:Y:S02]  /*17bb0*/  MUFU.TANH R48, R26 ;  /* 0x0000001a00307308 */ /* 0x0002a40000002400 */
[----:B-1----:R-:W-:Y:S01]  /*17bc0*/  FMUL.FTZ R26, R35, R3 ;  /* 0x00000003231a7220 */ /* 0x002fe20000410000 */
[----:B--2---:R-:W-:Y:S01]  /*17bd0*/  FSEL R208, R48, -INF , !P1 ;  /* 0xff80000030d07808 */ /* 0x004fe20004800000 */
[----:B------:R-:W-:Y:S01]  /*17be0*/  HMMA.16816.F32.BF16 R32, R16, R46, R40 ;  /* 0x0000002e1020723c */ /* 0x000fe20000041828 */
[----:B------:R-:W1:Y:S03]  /*17bf0*/  LDSM.16.M88.4 R40, [R182+0x7800] ;  /* 0x00780000b628783b */ /* 0x000e660000000200 */
[----:B------:R-:W-:Y:S01]  /*17c00*/  MUFU.TANH R45, R26 ;  /* 0x0000001a002d7308 */ /* 0x000fe20000002400 */
[----:B------:R-:W-:-:S04]  /*17c10*/  DEPBAR.LE SB0, 0x0 ;  /* 0x000080000000791a */ /* 0x000fc80000000000 */
[-C--:B------:R-:W-:Y:S01]  /*17c20*/  FMUL.FTZ R16, R52, R3.reuse ;  /* 0x0000000334107220 */ /* 0x080fe20000410000 */
[-C--:B------:R-:W-:Y:S01]  /*17c30*/  FMUL.FTZ R17, R55, R3.reuse ;  /* 0x0000000337117220 */ /* 0x080fe20000410000 */
[-C--:B------:R-:W-:Y:S02]  /*17c40*/  FMUL.FTZ R18, R54, R3.reuse ;  /* 0x0000000336127220 */ /* 0x080fe40000410000 */
[----:B------:R2:W-:Y:S08]  /*17c50*/  MUFU.TANH R44, R16 ;  /* 0x00000010002c7308 */ /* 0x0005f00000002400 */
[----:B------:R3:W4:Y:S03]  /*17c60*/  MUFU.TANH R29, R17 ;  /* 0x00000011001d7308 */ /* 0x0007260000002400 */
[----:B------:R-:W-:Y:S05]  /*17c70*/  HMMA.16816.F32.BF16 R12, R12, R58, R32 ;  /* 0x0000003a0c0c723c */ /* 0x000fea0000041820 */
[----:B------:R-:W-:Y:S01]  /*17c80*/  MUFU.TANH R28, R18 ;  /* 0x00000012001c7308 */ /* 0x000fe20000002400 */
[----:B--2---:R-:W-:-:S07]  /*17c90*/  FMUL.FTZ R16, R53, R3 ;  /* 0x0000000335107220 */ /* 0x004fce0000410000 */
[----:B------:R2:W4:Y:S01]  /*17ca0*/  MUFU.TANH R30, R16 ;  /* 0x00000010001e7308 */ /* 0x0005220000002400 */
[----:B---3--:R-:W-:Y:S01]  /*17cb0*/  FMUL.FTZ R17, R37, R3 ;  /* 0x0000000325117220 */ /* 0x008fe20000410000 */
[C---:B-1----:R-:W-:Y:S06]  /*17cc0*/  HMMA.16816.F32.BF16 R20, R8.reuse, R40, R20 ;  /* 0x000000280814723c */ /* 0x042fec0000041814 */
[----:B------:R1:W-:Y:S03]  /*17cd0*/  MUFU.TANH R26, R17 ;  /* 0x00000011001a7308 */ /* 0x0003e60000002400 */
[----:B------:R-:W-:Y:S01]  /*17ce0*/  HMMA.16816.F32.BF16 R12, R8, R42, R12 ;  /* 0x0000002a080c723c */ /* 0x000fe2000004180c */
[----:B--2---:R-:W-:-:S06]  /*17cf0*/  VIADD R16, R4, 0xc8 ;  /* 0x000000c804107836 */ /* 0x004fcc0000000000 */
[----:B------:R-:W-:Y:S01]  /*17d00*/  VIADD R8, R4, 0xe1 ;  /* 0x000000e104087836 */ /* 0x000fe20000000000 */
[----:B------:R-:W-:Y:S01]  /*17d10*/  BAR.SYNC.DEFER_BLOCKING 0x0 ;  /* 0x0000000000007b1d */ /* 0x000fe20000010000 */
[C---:B------:R-:W-:Y:S02]  /*17d20*/  ISETP.GE.AND P6, PT, R16.reuse, R7, PT ;  /* 0x000000071000720c */ /* 0x040fe40003fc6270 */
[----:B------:R-:W-:Y:S01]  /*17d30*/  ISETP.GE.AND P0, PT, R16, R5, PT ;  /* 0x000000051000720c */ /* 0x000fe20003f06270 */
[-C--:B------:R-:W-:Y:S01]  /*17d40*/  FMUL.FTZ R16, R36, R3.reuse ;  /* 0x0000000324107220 */ /* 0x080fe20000410000 */
[----:B------:R-:W-:Y:S01]  /*17d50*/  FSEL R210, R75, -INF , !P6 ;  /* 0xff8000004bd27808 */ /* 0x000fe20007000000 */
[----:B-1----:R-:W-:Y:S01]  /*17d60*/  FMUL.FTZ R17, R39, R3 ;  /* 0x0000000327117220 */ /* 0x002fe20000410000 */
[----:B------:R-:W-:Y:S01]  /*17d70*/  FSEL R200, R73, -INF , !P0 ;  /* 0xff80000049c87808 */ /* 0x000fe20004000000 */
[----:B------:R1:W2:Y:S01]  /*17d80*/  MUFU.TANH R27, R16 ;  /* 0x00000010001b7308 */ /* 0x0002a20000002400 */
[----:B------:R-:W-:Y:S01]  /*17d90*/  ISETP.GE.AND P0, PT, R6, R7, PT ;  /* 0x000000070600720c */ /* 0x000fe20003f06270 */
[----:B------:R-:W-:-:S02]  /*17da0*/  VIADD R6, R4, 0xe0 ;  /* 0x000000e004067836 */ /* 0x000fc40000000000 */
[----:B------:R-:W-:Y:S01]  /*17db0*/  FMUL.FTZ R9, R21, R3 ;  /* 0x0000000315097220 */ /* 0x000fe20000410000 */
[----:B------:R-:W-:Y:S02]  /*17dc0*/  FSEL R214, R60, -INF , !P0 ;  /* 0xff8000003cd67808 */ /* 0x000fe40004000000 */
[----:B------:R-:W-:Y:S01]  /*17dd0*/  ISETP.GE.AND P0, PT, R8, R5, PT ;  /* 0x000000050800720c */ /* 0x000fe20003f06270 */
[----:B------:R-:W3:Y:S01]  /*17de0*/  MUFU.TANH R18, R17 ;  /* 0x0000001100127308 */ /* 0x000ee20000002400 */
[----:B------:R-:W-:Y:S02]  /*17df0*/  ISETP.GE.AND P4, PT, R6, R7, PT ;  /* 0x000000070600720c */ /* 0x000fe40003f86270 */
[----:B----4-:R-:W-:Y:S02]  /*17e00*/  FSEL R220, R29, -INF , !P0 ;  /* 0xff8000001ddc7808 */ /* 0x010fe40004000000 */
[----:B------:R-:W-:Y:S01]  /*17e10*/  FSEL R222, R44, -INF , !P4 ;  /* 0xff8000002cde7808 */ /* 0x000fe20006000000 */
[----:B-1----:R-:W-:-:S05]  /*17e20*/  VIADD R16, R4, 0xd1 ;  /* 0x000000d104107836 */ /* 0x002fca0000000000 */
[C---:B------:R-:W-:Y:S02]  /*17e30*/  ISETP.GE.AND P2, PT, R16.reuse, R7, PT ;  /* 0x000000071000720c */ /* 0x040fe40003f46270 */
[----:B------:R-:W-:Y:S01]  /*17e40*/  ISETP.GE.AND P6, PT, R16, R5, PT ;  /* 0x000000051000720c */ /* 0x000fe20003fc6270 */
[----:B------:R-:W-:Y:S01]  /*17e50*/  FMUL.FTZ R16, R38, R3 ;  /* 0x0000000326107220 */ /* 0x000fe20000410000 */
[----:B------:R-:W-:Y:S02]  /*17e60*/  FSEL R217, R68, -INF , !P2 ;  /* 0xff80000044d97808 */ /* 0x000fe40005000000 */
[----:B------:R-:W-:Y:S01]  /*17e70*/  FSEL R207, R64, -INF , !P6 ;  /* 0xff80000040cf7808 */ /* 0x000fe20007000000 */
[----:B------:R1:W4:Y:S01]  /*17e80*/  MUFU.TANH R19, R16 ;  /* 0x0000001000137308 */ /* 0x0003220000002400 */
[----:B------:R-:W-:Y:S01]  /*17e90*/  ISETP.GE.AND P6, PT, R8, R7, PT ;  /* 0x000000070800720c */ /* 0x000fe20003fc6270 */
[----:B------:R-:W-:Y:S01]  /*17ea0*/  VIADD R8, R4, 0xe9 ;  /* 0x000000e904087836 */ /* 0x000fe20000000000 */
[----:B------:R-:W-:Y:S01]  /*17eb0*/  ISETP.GE.AND P2, PT, R6, R5, PT ;  /* 0x000000050600720c */ /* 0x000fe20003f46270 */
[----:B------:R-:W-:Y:S01]  /*17ec0*/  VIADD R6, R4, 0xe8 ;  /* 0x000000e804067836 */ /* 0x000fe20000000000 */
[----:B------:R-:W-:-:S02]  /*17ed0*/  FSEL R223, R30, -INF , !P6 ;  /* 0xff8000001edf7808 */ /* 0x000fc40007000000 */
[----:B------:R-:W-:Y:S02]  /*17ee0*/  ISETP.GE.AND P4, PT, R8, R5, PT ;  /* 0x000000050800720c */ /* 0x000fe40003f86270 */
[----:B------:R-:W-:Y:S02]  /*17ef0*/  ISETP.GE.AND P1, PT, R6, R7, PT ;  /* 0x000000070600720c */ /* 0x000fe40003f26270 */
[----:B------:R-:W-:Y:S02]  /*17f00*/  FSEL R219, R28, -INF , !P2 ;  /* 0xff8000001cdb7808 */ /* 0x000fe40005000000 */
[----:B--2---:R-:W-:Y:S02]  /*17f10*/  FSEL R224, R27, -INF , !P1 ;  /* 0xff8000001be07808 */ /* 0x004fe40004800000 */
[----:B---3--:R-:W-:Y:S01]  /*17f20*/  FSEL R226, R18, -INF , !P4 ;  /* 0xff80000012e27808 */ /* 0x008fe20006000000 */
[----:B-1----:R-:W-:-:S05]  /*17f30*/  VIADD R16, R4, 0xd9 ;  /* 0x000000d904107836 */ /* 0x002fca0000000000 */
[C---:B------:R-:W-:Y:S02]  /*17f40*/  ISETP.GE.AND P3, PT, R16.reuse, R5, PT ;  /* 0x000000051000720c */ /* 0x040fe40003f66270 */
[----:B------:R-:W-:Y:S01]  /*17f50*/  ISETP.GE.AND P5, PT, R16, R7, PT ;  /* 0x000000071000720c */ /* 0x000fe20003fa6270 */
[----:B------:R-:W-:Y:S01]  /*17f60*/  FMUL.FTZ R16, R20, R3 ;  /* 0x0000000314107220 */ /* 0x000fe20000410000 */
[----:B------:R-:W-:Y:S02]  /*17f70*/  FSEL R218, R45, -INF , !P3 ;  /* 0xff8000002dda7808 */ /* 0x000fe40005800000 */
[----:B------:R-:W-:Y:S01]  /*17f80*/  ISETP.GE.AND P3, PT, R8, R7, PT ;  /* 0x000000070800720c */ /* 0x000fe20003f66270 */
[----:B------:R-:W-:Y:S01]  /*17f90*/  FMUL.FTZ R8, R23, R3 ;  /* 0x0000000317087220 */ /* 0x000fe20000410000 */
[----:B------:R-:W1:Y:S01]  /*17fa0*/  MUFU.TANH R17, R16 ;  /* 0x0000001000117308 */ /* 0x000e620000002400 */
[----:B------:R-:W-:Y:S02]  /*17fb0*/  FSEL R216, R49, -INF , !P5 ;  /* 0xff80000031d87808 */ /* 0x000fe40006800000 */
[----:B------:R-:W-:Y:S01]  /*17fc0*/  ISETP.GE.AND P5, PT, R6, R5, PT ;  /* 0x000000050600720c */ /* 0x000fe20003fa6270 */
[----:B------:R-:W-:Y:S01]  /*17fd0*/  VIADD R6, R4, 0xf0 ;  /* 0x000000f004067836 */ /* 0x000fe20000000000 */
[----:B------:R-:W-:-:S02]  /*17fe0*/  FSEL R225, R26, -INF , !P3 ;  /* 0xff8000001ae17808 */ /* 0x000fc40005800000 */
[----:B----4-:R-:W-:Y:S01]  /*17ff0*/  FSEL R221, R19, -INF , !P5 ;  /* 0xff80000013dd7808 */ /* 0x010fe20006800000 */
[----:B------:R2:W-:Y:S01]  /*18000*/  MUFU.TANH R16, R9 ;  /* 0x0000000900107308 */ /* 0x0005e20000002400 */
[C---:B------:R-:W-:Y:S02]  /*18010*/  ISETP.GE.AND P6, PT, R6.reuse, R5, PT ;  /* 0x000000050600720c */ /* 0x040fe40003fc6270 */
[----:B------:R-:W-:Y:S01]  /*18020*/  ISETP.GE.AND P2, PT, R6, R7, PT ;  /* 0x000000070600720c */ /* 0x000fe20003f46270 */
[----:B------:R-:W-:-:S04]  /*18030*/  VIADD R6, R4, 0xf8 ;  /* 0x000000f804067836 */ /* 0x000fc80000000000 */
[----:B------:R3:W4:Y:S01]  /*18040*/  MUFU.TANH R10, R8 ;  /* 0x00000008000a7308 */ /* 0x0007220000002400 */
[C---:B------:R-:W-:Y:S02]  /*18050*/  ISETP.GE.AND P5, PT, R6.reuse, R7, PT ;  /* 0x000000070600720c */ /* 0x040fe40003fa6270 */
[----:B------:R-:W-:Y:S01]  /*18060*/  ISETP.GE.AND P3, PT, R6, R5, PT ;  /* 0x000000050600720c */ /* 0x000fe20003f66270 */
[----:B------:R-:W-:Y:S01]  /*18070*/  VIADD R6, R4, 0xf9 ;  /* 0x000000f904067836 */ /* 0x000fe20000000000 */
[----:B-1----:R-:W-:Y:S01]  /*18080*/  FSEL R230, R17, -INF , !P2 ;  /* 0xff80000011e67808 */ /* 0x002fe20005000000 */
[----:B--2---:R-:W-:-:S03]  /*18090*/  FMUL.FTZ R9, R22, R3 ;  /* 0x0000000316097220 */ /* 0x004fc60000410000 */
[C---:B------:R-:W-:Y:S02]  /*180a0*/  ISETP.GE.AND P4, PT, R6.reuse, R7, PT ;  /* 0x000000070600720c */ /* 0x040fe40003f86270 */
[----:B------:R-:W-:Y:S01]  /*180b0*/  ISETP.GE.AND P2, PT, R6, R5, PT ;  /* 0x000000050600720c */ /* 0x000fe20003f46270 */
[----:B------:R-:W1:Y:S01]  /*180c0*/  MUFU.TANH R11, R9 ;  /* 0x00000009000b7308 */ /* 0x000e620000002400 */
[----:B------:R-:W-:Y:S01]  /*180d0*/  FMUL.FTZ R6, R14, R3 ;  /* 0x000000030e067220 */ /* 0x000fe20000410000 */
[----:B---3--:R-:W-:-:S06]  /*180e0*/  VIADD R8, R4, 0xf1 ;  /* 0x000000f104087836 */ /* 0x008fcc0000000000 */
[----:B------:R-:W2:Y:S01]  /*180f0*/  MUFU.TANH R6, R6 ;  /* 0x0000000600067308 */ /* 0x000ea20000002400 */
[C---:B------:R-:W-:Y:S02]  /*18100*/  ISETP.GE.AND P1, PT, R8.reuse, R5, PT ;  /* 0x000000050800720c */ /* 0x040fe40003f26270 */
[----:B------:R-:W-:Y:S01]  /*18110*/  ISETP.GE.AND P0, PT, R8, R7, PT ;  /* 0x000000070800720c */ /* 0x000fe20003f06270 */
[-C--:B------:R-:W-:Y:S01]  /*18120*/  FMUL.FTZ R8, R13, R3.reuse ;  /* 0x000000030d087220 */ /* 0x080fe20000410000 */
[----:B----4-:R-:W-:Y:S01]  /*18130*/  FSEL R228, R10, -INF , !P1 ;  /* 0xff8000000ae47808 */ /* 0x010fe20004800000 */
[----:B------:R-:W-:Y:S01]  /*18140*/  VIADD R10, R177, 0x800 ;  /* 0x00000800b10a7836 */ /* 0x000fe20000000000 */
[----:B------:R-:W-:Y:S02]  /*18150*/  ISETP.GE.AND P1, PT, R179, 0x2, PT ;  /* 0x00000002b300780c */ /* 0x000fe40003f26270 */
[----:B-1----:R-:W-:Y:S01]  /*18160*/  FSEL R227, R11, -INF , !P6 ;  /* 0xff8000000be37808 */ /* 0x002fe20007000000 */
[C---:B------:R-:W-:Y:S01]  /*18170*/  VIADD R11, R177.reuse, 0x1000 ;  /* 0x00001000b10b7836 */ /* 0x040fe20000000000 */
[----:B------:R1:W-:Y:S01]  /*18180*/  STL [R1+0x70], R10 ;  /* 0x0000700a01007387 */ /* 0x0003e20000100800 */
[----:B------:R-:W-:Y:S01]  /*18190*/  FMUL.FTZ R9, R12, R3 ;  /* 0x000000030c097220 */ /* 0x000fe20000410000 */
[----:B------:R-:W-:Y:S01]  /*181a0*/  VIADD R12, R177, 0x2000 ;  /* 0x00002000b10c7836 */ /* 0x000fe20000000000 */
[----:B------:R-:W-:Y:S01]  /*181b0*/  ISETP.GE.AND P6, PT, R4, R7, PT ;  /* 0x000000070400720c */ /* 0x000fe20003fc6270 */
[----:B------:R3:W-:Y:S01]  /*181c0*/  STL [R1+0x74], R11 ;  /* 0x0000740b01007387 */ /* 0x0007e20000100800 */
[-C--:B------:R-:W-:Y:S01]  /*181d0*/  FMUL.FTZ R4, R92, R3.reuse ;  /* 0x000000035c047220 */ /* 0x080fe20000410000 */
[----:B------:R-:W-:Y:S01]  /*181e0*/  FMUL.FTZ R3, R15, R3 ;  /* 0x000000030f037220 */ /* 0x000fe20000410000 */
[----:B------:R-:W4:Y:S01]  /*181f0*/  MUFU.TANH R9, R9 ;  /* 0x0000000900097308 */ /* 0x000f220000002400 */
[----:B------:R-:W-:-:S02]  /*18200*/  FSEL R231, R16, -INF , !P0 ;  /* 0xff80000010e77808 */ /* 0x000fc40004000000 */
[----:B------:R-:W-:Y:S02]  /*18210*/  ISETP.NE.U32.AND P0, PT, R236, RZ, PT ;  /* 0x000000ffec00720c */ /* 0x000fe40003f05070 */
[----:B--2---:R-:W-:Y:S02]  /*18220*/  FSEL R229, R6, -INF , !P3 ;  /* 0xff80000006e57808 */ /* 0x004fe40005800000 */
[----:B------:R-:W-:Y:S01]  /*18230*/  ISETP.NE.AND.EX P0, PT, R237, RZ, PT, P0 ;  /* 0x000000ffed00720c */ /* 0x000fe20003f05300 */
[----:B------:R-:W2:Y:S08]  /*18240*/  MUFU.TANH R8, R8 ;  /* 0x0000000800087308 */ /* 0x000eb00000002400 */
[----:B------:R-:W2:Y:S01]  /*18250*/  MUFU.TANH R3, R3 ;  /* 0x0000000300037308 */ /* 0x000ea20000002400 */
[----:B----4-:R-:W-:Y:S01]  /*18260*/  FSEL R232, R9, -INF , !P5 ;  /* 0xff80000009e87808 */ /* 0x010fe20006800000 */
[----:B-1----:R-:W-:-:S02]  /*18270*/  VIADD R10, R177, 0x1800 ;  /* 0x00001800b10a7836 */ /* 0x002fc40000000000 */
[----:B---3--:R-:W-:-:S03]  /*18280*/  VIADD R11, R177, 0x2800 ;  /* 0x00002800b10b7836 */ /* 0x008fc60000000000 */
[----:B------:R1:W-:Y:S01]  /*18290*/  STL [R1+0x78], R10 ;  /* 0x0000780a01007387 */ /* 0x0003e20000100800 */
[----:B------:R-:W3:Y:S01]  /*182a0*/  MUFU.TANH R4, R4 ;  /* 0x0000000400047308 */ /* 0x000ee20000002400 */
[----:B--2---:R-:W-:Y:S02]  /*182b0*/  FSEL R234, R8, -INF , !P4 ;  /* 0xff80000008ea7808 */ /* 0x004fe40006000000 */
[----:B------:R2:W-:Y:S04]  /*182c0*/  STL [R1+0x7c], R12 ;  /* 0x00007c0c01007387 */ /* 0x0005e80000100800 */
[----:B------:R4:W-:Y:S01]  /*182d0*/  STL [R1+0x80], R11 ;  /* 0x0000800b01007387 */ /* 0x0009e20000100800 */
[----:B------:R-:W-:Y:S02]  /*182e0*/  FSEL R238, R3, -INF , !P2 ;  /* 0xff80000003ee7808 */ /* 0x000fe40005000000 */
[----:B---3--:R-:W-:Y:S01]  /*182f0*/  FSEL R48, R4, -INF , !P6 ;  /* 0xff80000004307808 */ /* 0x008fe20007000000 */
[----:B-1----:R-:W-:-:S02]  /*18300*/  VIADD R10, R177, 0x3000 ;  /* 0x00003000b10a7836 */ /* 0x002fc40000000000 */
[----:B--2---:R-:W-:-:S03]  /*18310*/  VIADD R12, R177, 0x3800 ;  /* 0x00003800b10c7836 */ /* 0x004fc60000000000 */
[----:B------:R1:W-:Y:S01]  /*18320*/  STL [R1+0x84], R10 ;  /* 0x0000840a01007387 */ /* 0x0003e20000100800 */
[----:B----4-:R-:W-:-:S03]  /*18330*/  VIADD R11, R177, 0x4000 ;  /* 0x00004000b10b7836 */ /* 0x010fc60000000000 */
[----:B------:R2:W-:Y:S04]  /*18340*/  STL [R1+0xd0], R12 ;  /* 0x0000d00c01007387 */ /* 0x0005e80000100800 */
[----:B------:R3:W-:Y:S01]  /*18350*/  STL [R1+0xd4], R11 ;  /* 0x0000d40b01007387 */ /* 0x0007e20000100800 */
[C---:B-1----:R-:W-:Y:S02]  /*18360*/  VIADD R10, R177.reuse, 0x4800 ;  /* 0x00004800b10a7836 */ /* 0x042fe40000000000 */
[----:B--2---:R-:W-:-:S03]  /*18370*/  VIADD R12, R177, 0x5000 ;  /* 0x00005000b10c7836 */ /* 0x004fc60000000000 */
[----:B------:R1:W-:Y:S01]  /*18380*/  STL [R1+0xd8], R10 ;  /* 0x0000d80a01007387 */ /* 0x0003e20000100800 */
[----:B---3--:R-:W-:-:S03]  /*18390*/  VIADD R11, R177, 0x5800 ;  /* 0x00005800b10b7836 */ /* 0x008fc60000000000 */
        /* <DEDUP_REMOVED lines=8> */
[----:B-1----:R-:W-:-:S05]  /*18420*/  VIADD R10, R177, 0x7800 ;  /* 0x00007800b10a7836 */ /* 0x002fca0000000000 */
[----:B------:R2:W-:Y:S01]  /*18430*/  STL [R1+0xf0], R10 ;  /* 0x0000f00a01007387 */ /* 0x0005e20000100800 */
[----:B------:R-:W-:Y:S05]  /*18440*/  @!P1 BRA `(.L_x_1439) ;  /* 0x0000000c00e49947 */ /* 0x000fea0003800000 */
[----:B------:R-:W-:Y:S04]  /*18450*/  BSSY B0, `(.L_x_1440) ;  /* 0x0000043000007945 */ /* 0x000fe80003800000 */
[----:B------:R-:W-:Y:S05]  /*18460*/  @!P0 BRA `(.L_x_1441) ;  /* 0x0000000000f88947 */ /* 0x000fea0003800000 */
[----:B------:R-:W3:Y:S01]  /*18470*/  LD.E R4, desc[UR6][R24.64+0x170] ;  /* 0x0001700618047980 */ /* 0x000ee2000c101900 */
[----:B--2---:R-:W-:Y:S02]  /*18480*/  IADD3 R12, R88, -0x100, RZ ;  /* 0xffffff00580c7810 */ /* 0x004fe40007ffe0ff */
[----:B------:R-:W-:Y:S02]  /*18490*/  IABS R10, R88 ;  /* 0x00000058000a7213 */ /* 0x000fe40000000000 */
[----:B------:R-:W-:Y:S02]  /*184a0*/  IABS R13, R12 ;  /* 0x0000000c000d7213 */ /* 0x000fe40000000000 */
[-C--:B---3--:R-:W-:Y:S02]  /*184b0*/  IABS R3, R4.reuse ;  /* 0x0000000400037213 */ /* 0x088fe40000000000 */
        /* <DEDUP_REMOVED lines=57> */
.L_x_1441:
[----:B------:R-:W3:Y:S02]  /*18850*/  LD.E R3, desc[UR6][R24.64+0x38] ;  /* 0x0000380618037980 */ /* 0x000ee4000c101900 */
[----:B---3--:R-:W-:-:S04]  /*18860*/  LEA R3, -R3, RZ, 0x8 ;  /* 0x000000ff03037211 */ /* 0x008fc800078e41ff */
[----:B------:R-:W-:Y:S02]  /*18870*/  SHF.R.S32.HI R4, RZ, 0x1f, R3 ;  /* 0x0000001fff047819 */ /* 0x000fe40000011403 */
.L_x_1442:
[----:B------:R-:W-:Y:S05]  /*18880*/  BSYNC B0 ;  /* 0x0000000000007941 */ /* 0x000fea0003800000 */
.L_x_1440:
[----:B------:R-:W3:Y:S01]  /*18890*/  LDL R6, [R1] ;  /* 0x0000000001067983 */ /* 0x000ee20000100800 */
[----:B------:R-:W-:Y:S01]  /*188a0*/  BSSY B0, `(.L_x_1443) ;  /* 0x00000b0000007945 */ /* 0x000fe20003800000 */
[----:B---3--:R-:W-:-:S13]  /*188b0*/  ISETP.GE.AND P2, PT, R132, R6, PT ;  /* 0x000000068400720c */ /* 0x008fda0003f46270 */
[----:B------:R-:W-:Y:S01]  /*188c0*/  @!P2 IADD3 R6, P4, R3, R117, RZ ;  /* 0x000000750306a210 */ /* 0x000fe20007f9e0ff */
[----:B------:R-:W-:Y:S01]  /*188d0*/  @!P2 IMAD.MOV.U32 R14, RZ, RZ, R3 ;  /* 0x000000ffff0ea224 */ /* 0x000fe200078e0003 */
[----:B------:R-:W-:Y:S01]  /*188e0*/  @!P2 LEA R8, P3, R190, R3, 0x5 ;  /* 0x00000003be08a211 */ /* 0x000fe200078628ff */
[C---:B------:R-:W-:Y:S01]  /*188f0*/  @!P2 IMAD R16, R191.reuse, 0x50, RZ ;  /* 0x00000050bf10a824 */ /* 0x040fe200078e02ff */
[-C--:B------:R-:W-:Y:S01]  /*18900*/  @!P2 MOV R15, R4.reuse ;  /* 0x00000004000fa202 */ /* 0x080fe20000000f00 */
[----:B------:R-:W-:Y:S01]  /*18910*/  @!P2 IMAD.X R9, R4, 0x1, R119, P4 ;  /* 0x000000010409a824 */ /* 0x000fe200020e0677 */
[-C--:B--2---:R-:W-:Y:S01]  /*18920*/  @!P2 LEA.HI.X R10, R190, R4.reuse, R191, 0x5, P3 ;  /* 0x00000004be0aa211 */ /* 0x084fe200018f2cbf */
        /* <DEDUP_REMOVED lines=16> */
[----:B------:R-:W-:Y:S02]  /*18a30*/  @!P2 LEA R38, P5, R10, R241, 0x1 ;  /* 0x000000f10a26a211 */ /* 0x000fe400078a08ff */
[----:B------:R-:W-:Y:S01]  /*18a40*/  @!P2 LEA.HI.X R41, R6, R239, R13, 0x1, P4 ;  /* 0x000000ef0629a211 */ /* 0x000fe200020f0c0d */
[----:B------:R-:W-:Y:S01]  /*18a50*/  @!P2 IMAD.IADD R9, R9, 0x1, R16 ;  /* 0x000000010909a824 */ /* 0x000fe200078e0210 */
[----:B------:R-:W-:Y:S01]  /*18a60*/  @!P2 LEA R36, P4, R8, R241, 0x1 ;  /* 0x000000f10824a211 */ /* 0x000fe200078808ff */
[----:B------:R-:W-:Y:S01]  /*18a70*/  @!P2 IMAD.IADD R6, R11, 0x1, R17 ;  /* 0x000000010b06a824 */ /* 0x000fe200078e0211 */
[-C--:B------:R-:W-:Y:S01]  /*18a80*/  @!P2 LEA.HI.X R13, R190, R4.reuse, R191, 0x7, P3 ;  /* 0x00000004be0da211 */ /* 0x080fe200018f3cbf */
[----:B------:R-:W-:Y:S01]  /*18a90*/  @!P2 IMAD.MOV.U32 R16, RZ, RZ, R3 ;  /* 0x000000ffff10a224 */ /* 0x000fe200078e0003 */
[----:B------:R-:W-:Y:S01]  /*18aa0*/  @!P2 LEA.HI.X R37, R8, R239, R9, 0x1, P4 ;  /* 0x000000ef0825a211 */ /* 0x000fe200020f0c09 */
        /* <DEDUP_REMOVED lines=12> */
[----:B------:R-:W-:Y:S02]  /*18b70*/  @!P2 LEA R32, P5, R12, R241, 0x1 ;  /* 0x000000f10c20a211 */ /* 0x000fe400078a08ff */
        /* <DEDUP_REMOVED lines=62> */
[-C--:B------:R-:W-:Y:S02]  /*18f60*/  @!P2 LEA R20, P5, R12, R241.reuse, 0x1 ;  /* 0x000000f10c14a211 */ /* 0x080fe400078a08ff */
        /* <DEDUP_REMOVED lines=9> */
[----:B------:R-:W-:Y:S01]  /*19000*/  @!P2 LEA.HI.X R23, R14, R239, R6, 0x1, P6 ;  /* 0x000000ef0e17a211 */ /* 0x000fe200030f0c06 */
        /* <DEDUP_REMOVED lines=57> */
.L_x_1444:
[----:B------:R-:W-:Y:S05]  /*193a0*/  BSYNC B0 ;  /* 0x0000000000007941 */ /* 0x000fea0003800000 */
.L_x_1443:
[----:B------:R-:W0:Y:S01]  /*193b0*/  LDGDEPBAR ;  /* 0x00000000000079af */ /* 0x000e220000000000 */
[----:B------:R-:W-:-:S04]  /*193c0*/  LEA R241, P2, R3, R241, 0x1 ;  /* 0x000000f103f17211 */ /* 0x000fc800078408ff */
[----:B------:R-:W-:-:S09]  /*193d0*/  LEA.HI.X R239, R3, R239, R4, 0x1, P2 ;  /* 0x000000ef03ef7211 */ /* 0x000fd200010f0c04 */
.L_x_1439:
[----:B------:R-:W-:Y:S05]  /*193e0*/  BSYNC B1 ;  /* 0x0000000000017941 */ /* 0x000fea0003800000 */
.L_x_1438:
[----:B------:R-:W-:-:S04]  /*193f0*/  FMNMX.FTZ R3, R101, R100, !PT ;  /* 0x0000006465037209 */ /* 0x000fc80007810000 */
[----:B------:R-:W-:-:S04]  /*19400*/  FMNMX.FTZ R3, R103, R3, !PT ;  /* 0x0000000367037209 */ /* 0x000fc80007810000 */
[----:B------:R-:W-:Y:S02]  /*19410*/  FMNMX.FTZ R4, R102, R3, !PT ;  /* 0x0000000366047209 */ /* 0x000fe40007810000 */
[----:B------:R-:W3:Y:S01]  /*19420*/  LD.E R3, desc[UR6][R24.64+0xdc] ;  /* 0x0000dc0618037980 */ /* 0x000ee2000c101900 */
[----:B-1----:R-:W-:Y:S02]  /*19430*/  FMNMX.FTZ R36, R48, R104, !PT ;  /* 0x0000006830247209 */ /* 0x002fe40007810000 */
        /* <DEDUP_REMOVED lines=127> */
[----:B--2---:R-:W-:Y:S03]  /*19c30*/  LDSM.16.MT88.4 R12, [R181+0xa000] ;  /* 0x00a00000b50c783b */ /* 0x004fe60000004200 */
[----:B------:R-:W-:Y:S01]  /*19c40*/  LEA R180, R186, R179, 0x1 ;  /* 0x000000b3bab47211 */ /* 0x000fe200078e08ff */
[----:B------:R-:W2:Y:S04]  /*19c50*/  SHFL.BFLY PT, R8, R36, 0x2, 0x1f ;  /* 0x0c401f0024087f89 */ /* 0x000ea800000e0000 */
[----:B------:R-:W-:Y:S04]  /*19c60*/  LDSM.16.MT88.4 R16, [R179+0xa000] ;  /* 0x00a00000b310783b */ /* 0x000fe80000004200 */
[----:B------:R-:W-:Y:S01]  /*19c70*/  LDSM.16.MT88.4 R28, [R180+0xa000] ;  /* 0x00a00000b41c783b */ /* 0x000fe20000004200 */
[----:B-1----:R-:W-:-:S03]  /*19c80*/  FMNMX.FTZ R4, R4, R6, !PT ;  /* 0x0000000604047209 */ /* 0x002fc60007810000 */
[----:B------:R-:W-:Y:S04]  /*19c90*/  LDSM.16.MT88.4 R44, [R181+0xa800] ;  /* 0x00a80000b52c783b */ /* 0x000fe80000004200 */
[----:B------:R-:W1:Y:S01]  /*19ca0*/  SHFL.BFLY PT, R6, R4, 0x1, 0x1f ;  /* 0x0c201f0004067f89 */ /* 0x000e6200000e0000 */
[----:B--2---:R-:W-:-:S05]  /*19cb0*/  FMNMX.FTZ R36, R36, R8, !PT ;  /* 0x0000000824247209 */ /* 0x004fca0007810000 */
[----:B------:R-:W2:Y:S01]  /*19cc0*/  SHFL.BFLY PT, R8, R36, 0x1, 0x1f ;  /* 0x0c201f0024087f89 */ /* 0x000ea200000e0000 */
[----:B-1----:R-:W-:-:S04]  /*19cd0*/  FMNMX.FTZ R37, R4, R6, !PT ;  /* 0x0000000604257209 */ /* 0x002fc80007810000 */
[----:B------:R-:W-:Y:S01]  /*19ce0*/  FSETP.NEU.FTZ.AND P2, PT, R37, -INF , PT ;  /* 0xff8000002500780b */ /* 0x000fe20003f5d000 */
[----:B---3--:R-:W-:-:S05]  /*19cf0*/  FMUL.FTZ R4, R3, R37 ;  /* 0x0000002503047220 */ /* 0x008fca0000410000 */
[----:B------:R-:W-:Y:S02]  /*19d00*/  FSEL R4, R4, RZ, P2 ;  /* 0x000000ff04047208 */ /* 0x000fe40001000000 */
[----:B--2---:R-:W-:-:S03]  /*19d10*/  FMNMX.FTZ R36, R36, R8, !PT ;  /* 0x0000000824247209 */ /* 0x004fc60007810000 */
[-CC-:B------:R-:W-:Y:S01]  /*19d20*/  FFMA.FTZ R6, R101, R3.reuse, -R4.reuse ;  /* 0x0000000365067223 */ /* 0x180fe20000010804 */
[----:B------:R-:W-:Y:S01]  /*19d30*/  FSETP.NEU.FTZ.AND P2, PT, R36, -INF , PT ;  /* 0xff8000002400780b */ /* 0x000fe20003f5d000 */
[----:B------:R-:W-:Y:S02]  /*19d40*/  FMUL.FTZ R8, R3, R36 ;  /* 0x0000002403087220 */ /* 0x000fe40000410000 */
[----:B------:R1:W-:Y:S02]  /*19d50*/  MUFU.EX2 R101, R6 ;  /* 0x0000000600657308 */ /* 0x0003e40000000800 */
[----:B-1----:R-:W-:-:S06]  /*19d60*/  FFMA.FTZ R6, R100, R3, -R4 ;  /* 0x0000000364067223 */ /* 0x002fcc0000010804 */
[----:B------:R1:W2:Y:S02]  /*19d70*/  MUFU.EX2 R26, R6 ;  /* 0x00000006001a7308 */ /* 0x0002a40000000800 */
[----:B-1----:R-:W-:Y:S01]  /*19d80*/  FFMA.FTZ R6, R103, R3, -R4 ;  /* 0x0000000367067223 */ /* 0x002fe20000010804 */
[----:B--2---:R-:W-:-:S05]  /*19d90*/  F2FP.BF16.F32.PACK_AB R9, R26, R101 ;  /* 0x000000651a09723e */ /* 0x004fca00000010ff */
[----:B------:R1:W-:Y:S02]  /*19da0*/  MUFU.EX2 R100, R6 ;  /* 0x0000000600647308 */ /* 0x0003e40000000800 */
[----:B-1----:R-:W-:Y:S01]  /*19db0*/  FSEL R6, R8, RZ, P2 ;  /* 0x000000ff08067208 */ /* 0x002fe20001000000 */
[----:B------:R-:W-:-:S04]  /*19dc0*/  FFMA.FTZ R8, R102, R3, -R4 ;  /* 0x0000000366087223 */ /* 0x000fc80000010804 */
[-CC-:B------:R-:W-:Y:S01]  /*19dd0*/  FFMA.FTZ R0, R104, R3.reuse, -R6.reuse ;  /* 0x0000000368007223 */ /* 0x180fe20000010806 */
[----:B------:R1:W2:Y:S08]  /*19de0*/  MUFU.EX2 R80, R8 ;  /* 0x0000000800507308 */ /* 0x0002b00000000800 */
[----:B------:R3:W-:Y:S01]  /*19df0*/  MUFU.EX2 R88, R0 ;  /* 0x0000000000587308 */ /* 0x0007e20000000800 */
[-CC-:B-1----:R-:W-:Y:S01]  /*19e00*/  FFMA.FTZ R8, R48, R3.reuse, -R6.reuse ;  /* 0x0000000330087223 */ /* 0x182fe20000010806 */
[----:B--2---:R-:W-:Y:S01]  /*19e10*/  F2FP.BF16.F32.PACK_AB R11, R80, R100 ;  /* 0x00000064500b723e */ /* 0x004fe200000010ff */
[----:B------:R-:W1:Y:S05]  /*19e20*/  LDSM.16.MT88.4 R48, [R178+0xa800] ;  /* 0x00a80000b230783b */ /* 0x000e6a0000004200 */
[----:B------:R-:W2:Y:S01]  /*19e30*/  MUFU.EX2 R92, R8 ;  /* 0x00000008005c7308 */ /* 0x000ea20000000800 */
[----:B---3--:R-:W-:-:S07]  /*19e40*/  FFMA.FTZ R0, R112, R3, -R6 ;  /* 0x0000000370007223 */ /* 0x008fce0000010806 */
[----:B------:R3:W-:Y:S01]  /*19e50*/  MUFU.EX2 R102, R0 ;  /* 0x0000000000667308 */ /* 0x0007e20000000800 */
[----:B--2---:R-:W-:Y:S01]  /*19e60*/  F2FP.BF16.F32.PACK_AB R8, R88, R92 ;  /* 0x0000005c5808723e */ /* 0x004fe200000010ff */
[----:B---3--:R-:W-:-:S06]  /*19e70*/  FFMA.FTZ R0, R111, R3, -R6 ;  /* 0x000000036f007223 */ /* 0x008fcc0000010806 */
[----:B------:R2:W3:Y:S02]  /*19e80*/  MUFU.EX2 R81, R0 ;  /* 0x0000000000517308 */ /* 0x0004e40000000800 */
[----:B--2---:R-:W-:Y:S01]  /*19e90*/  FFMA.FTZ R0, R109, R3, -R4 ;  /* 0x000000036d007223 */ /* 0x004fe20000010804 */
[----:B---3--:R-:W-:-:S05]  /*19ea0*/  F2FP.BF16.F32.PACK_AB R10, R81, R102 ;  /* 0x00000066510a723e */ /* 0x008fca00000010ff */
[----:B------:R2:W-:Y:S02]  /*19eb0*/  MUFU.EX2 R76, R0 ;  /* 0x00000000004c7308 */ /* 0x0005e40000000800 */
[C---:B------:R-:W-:Y:S06]  /*19ec0*/  HMMA.16816.F32.BF16 R52, R8.reuse, R12, RZ ;  /* 0x0000000c0834723c */ /* 0x040fec00000418ff */
[C---:B------:R-:W-:Y:S01]  /*19ed0*/  HMMA.16816.F32.BF16 R56, R8.reuse, R14, RZ ;  /* 0x0000000e0838723c */ /* 0x040fe200000418ff */
[----:B------:R-:W3:Y:S05]  /*19ee0*/  LDSM.16.MT88.4 R12, [R179+0xa800] ;  /* 0x00a80000b30c783b */ /* 0x000eea0000004200 */
[----:B------:R-:W-:Y:S01]  /*19ef0*/  HMMA.16816.F32.BF16 R68, R8, R20, RZ ;  /* 0x000000140844723c */ /* 0x000fe200000418ff */
[----:B--2---:R-:W-:-:S04]  /*19f00*/  FFMA.FTZ R0, R106, R3, -R4 ;  /* 0x000000036a007223 */ /* 0x004fc80000010804 */
[----:B------:R2:W4:Y:S01]  /*19f10*/  MUFU.EX2 R83, R0 ;  /* 0x0000000000537308 */ /* 0x0005220000000800 */
[C---:B------:R-:W-:Y:S06]  /*19f20*/  HMMA.16816.F32.BF16 R60, R8.reuse, R22, RZ ;  /* 0x00000016083c723c */ /* 0x040fec00000418ff */
[C---:B------:R-:W-:Y:S06]  /*19f30*/  HMMA.16816.F32.BF16 R40, R8.reuse, R16, RZ ;  /* 0x000000100828723c */ /* 0x040fec00000418ff */
[----:B------:R-:W-:Y:S01]  /*19f40*/  HMMA.16816.F32.BF16 R32, R8, R18, RZ ;  /* 0x000000120820723c */ /* 0x000fe200000418ff */
[----:B------:R-:W5:Y:S01]  /*19f50*/  LDSM.16.MT88.4 R16, [R180+0xa800] ;  /* 0x00a80000b410783b */ /* 0x000f620000004200 */
[----:B--2---:R-:W-:-:S04]  /*19f60*/  FFMA.FTZ R0, R105, R3, -R4 ;  /* 0x0000000369007223 */ /* 0x004fc80000010804 */
[C---:B------:R-:W-:Y:S01]  /*19f70*/  HMMA.16816.F32.BF16 R64, R8.reuse, R28, RZ ;  /* 0x0000001c0840723c */ /* 0x040fe200000418ff */
[----:B------:R2:W-:Y:S05]  /*19f80*/  MUFU.EX2 R79, R0 ;  /* 0x00000000004f7308 */ /* 0x0005ea0000000800 */
[----:B------:R-:W-:Y:S07]  /*19f90*/  HMMA.16816.F32.BF16 R20, R8, R30, RZ ;  /* 0x0000001e0814723c */ /* 0x000fee00000418ff */
[----:B----4-:R-:W-:Y:S01]  /*19fa0*/  F2FP.BF16.F32.PACK_AB R9, R83, R76 ;  /* 0x0000004c5309723e */ /* 0x010fe200000010ff */
[----:B--2---:R-:W-:-:S04]  /*19fb0*/  FFMA.FTZ R0, R115, R3, -R6 ;  /* 0x0000000373007223 */ /* 0x004fc80000010806 */
[----:B------:R2:W-:Y:S02]  /*19fc0*/  MUFU.EX2 R38, R0 ;  /* 0x0000000000267308 */ /* 0x0005e40000000800 */
[----:B--2---:R-:W-:-:S06]  /*19fd0*/  FFMA.FTZ R0, R113, R3, -R6 ;  /* 0x0000000371007223 */ /* 0x004fcc0000010806 */
[----:B------:R2:W4:Y:S02]  /*19fe0*/  MUFU.EX2 R82, R0 ;  /* 0x0000000000527308 */ /* 0x0005240000000800 */
[----:B--2---:R-:W-:Y:S01]  /*19ff0*/  FFMA.FTZ R0, R116, R3, -R6 ;  /* 0x0000000374007223 */ /* 0x004fe20000010806 */
[----:B----4-:R-:W-:-:S05]  /*1a000*/  F2FP.BF16.F32.PACK_AB R8, R82, R38 ;  /* 0x000000265208723e */ /* 0x010fca00000010ff */
[----:B------:R2:W-:Y:S02]  /*1a010*/  MUFU.EX2 R78, R0 ;  /* 0x00000000004e7308 */ /* 0x0005e40000000800 */
[----:B--2---:R-:W-:-:S06]  /*1a020*/  FFMA.FTZ R0, R118, R3, -R6 ;  /* 0x0000000376007223 */ /* 0x004fcc0000010806 */
[----:B------:R2:W4:Y:S02]  /*1a030*/  MUFU.EX2 R27, R0 ;  /* 0x00000000001b7308 */ /* 0x0005240000000800 */
[----:B--2---:R-:W-:Y:S01]  /*1a040*/  FFMA.FTZ R0, R114, R3, -R4 ;  /* 0x0000000372007223 */ /* 0x004fe20000010804 */
[----:B----4-:R-:W-:-:S05]  /*1a050*/  F2FP.BF16.F32.PACK_AB R10, R27, R78 ;  /* 0x0000004e1b0a723e */ /* 0x010fca00000010ff */
[----:B------:R2:W4:Y:S02]  /*1a060*/  MUFU.EX2 R77, R0 ;  /* 0x00000000004d7308 */ /* 0x0005240000000800 */
[----:B--2---:R-:W-:Y:S01]  /*1a070*/  FFMA.FTZ R0, R124, R3, -R4 ;  /* 0x000000037c007223 */ /* 0x004fe20000010804 */
[----:B----4-:R-:W-:-:S05]  /*1a080*/  F2FP.BF16.F32.PACK_AB R11, R77, R79 ;  /* 0x0000004f4d0b723e */ /* 0x010fca00000010ff */
[----:B------:R2:W4:Y:S02]  /*1a090*/  MUFU.EX2 R39, R0 ;  /* 0x0000000000277308 */ /* 0x0005240000000800 */
[C---:B-1----:R-:W-:Y:S06]  /*1a0a0*/  HMMA.16816.F32.BF16 R68, R8.reuse, R48, R68 ;  /* 0x000000300844723c */ /* 0x042fec0000041844 */
[C---:B------:R-:W-:Y:S06]  /*1a0b0*/  HMMA.16816.F32.BF16 R60, R8.reuse, R50, R60 ;  /* 0x00000032083c723c */ /* 0x040fec000004183c */
[----:B------:R-:W-:Y:S01]  /*1a0c0*/  HMMA.16816.F32.BF16 R48, R8, R44, R52 ;  /* 0x0000002c0830723c */ /* 0x000fe20000041834 */
[----:B--2---:R-:W-:-:S04]  /*1a0d0*/  FFMA.FTZ R0, R123, R3, -R4 ;  /* 0x000000037b007223 */ /* 0x004fc80000010804 */
[----:B------:R1:W2:Y:S01]  /*1a0e0*/  MUFU.EX2 R109, R0 ;  /* 0x00000000006d7308 */ /* 0x0002a20000000800 */
[C---:B------:R-:W-:Y:S06]  /*1a0f0*/  HMMA.16816.F32.BF16 R52, R8.reuse, R46, R56 ;  /* 0x0000002e0834723c */ /* 0x040fec0000041838 */
[C---:B---3--:R-:W-:Y:S06]  /*1a100*/  HMMA.16816.F32.BF16 R44, R8.reuse, R12, R40 ;  /* 0x0000000c082c723c */ /* 0x048fec0000041828 */
[----:B------:R-:W-:Y:S01]  /*1a110*/  HMMA.16816.F32.BF16 R40, R8, R14, R32 ;  /* 0x0000000e0828723c */ /* 0x000fe20000041820 */
[----:B------:R-:W3:Y:S01]  /*1a120*/  LDSM.16.MT88.4 R12, [R178+0xb000] ;  /* 0x00b00000b20c783b */ /* 0x000ee20000004200 */
[----:B-1----:R-:W-:Y:S01]  /*1a130*/  FFMA.FTZ R0, R122, R3, -R4 ;  /* 0x000000037a007223 */ /* 0x002fe20000010804 */
[----:B----4-:R-:W-:-:S03]  /*1a140*/  MOV R122, R39 ;  /* 0x00000027007a7202 */ /* 0x010fc60000000f00 */
[C---:B-----5:R-:W-:Y:S01]  /*1a150*/  HMMA.16816.F32.BF16 R32, R8.reuse, R16, R64 ;  /* 0x000000100820723c */ /* 0x060fe20000041840 */
[----:B------:R1:W-:Y:S05]  /*1a160*/  MUFU.EX2 R106, R0 ;  /* 0x00000000006a7308 */ /* 0x0003ea0000000800 */
[----:B------:R-:W-:Y:S01]  /*1a170*/  HMMA.16816.F32.BF16 R28, R8, R18, R20 ;  /* 0x00000012081c723c */ /* 0x000fe20000041814 */
[----:B------:R-:W4:Y:S04]  /*1a180*/  LDSM.16.MT88.4 R16, [R181+0xb000] ;  /* 0x00b00000b510783b */ /* 0x000f280000004200 */
[----:B------:R-:W5:Y:S02]  /*1a190*/  LDSM.16.MT88.4 R20, [R179+0xb000] ;  /* 0x00b00000b314783b */ /* 0x000f640000004200 */
[----:B--2---:R-:W-:Y:S01]  /*1a1a0*/  F2FP.BF16.F32.PACK_AB R9, R109, R122 ;  /* 0x0000007a6d09723e */ /* 0x004fe200000010ff */
[----:B-1----:R-:W-:-:S04]  /*1a1b0*/  FFMA.FTZ R0, R129, R3, -R6 ;  /* 0x0000000381007223 */ /* 0x002fc80000010806 */
[----:B------:R1:W-:Y:S02]  /*1a1c0*/  MUFU.EX2 R116, R0 ;  /* 0x0000000000747308 */ /* 0x0003e40000000800 */
[----:B-1----:R-:W-:-:S06]  /*1a1d0*/  FFMA.FTZ R0, R128, R3, -R6 ;  /* 0x0000000380007223 */ /* 0x002fcc0000010806 */
[----:B------:R1:W2:Y:S02]  /*1a1e0*/  MUFU.EX2 R112, R0 ;  /* 0x0000000000707308 */ /* 0x0002a40000000800 */
[----:B-1----:R-:W-:Y:S01]  /*1a1f0*/  FFMA.FTZ R0, R131, R3, -R6 ;  /* 0x0000000383007223 */ /* 0x002fe20000010806 */
[----:B--2---:R-:W-:-:S05]  /*1a200*/  F2FP.BF16.F32.PACK_AB R8, R112, R116 ;  /* 0x000000747008723e */ /* 0x004fca00000010ff */
[----:B------:R1:W-:Y:S02]  /*1a210*/  MUFU.EX2 R105, R0 ;  /* 0x0000000000697308 */ /* 0x0003e40000000800 */
[----:B-1----:R-:W-:-:S06]  /*1a220*/  FFMA.FTZ R0, R127, R3, -R6 ;  /* 0x000000037f007223 */ /* 0x002fcc0000010806 */
[----:B------:R1:W2:Y:S02]  /*1a230*/  MUFU.EX2 R114, R0 ;  /* 0x0000000000727308 */ /* 0x0002a40000000800 */
[----:B-1----:R-:W-:Y:S01]  /*1a240*/  FFMA.FTZ R0, R126, R3, -R4 ;  /* 0x000000037e007223 */ /* 0x002fe20000010804 */
[----:B--2---:R-:W-:-:S05]  /*1a250*/  F2FP.BF16.F32.PACK_AB R10, R114, R105 ;  /* 0x00000069720a723e */ /* 0x004fca00000010ff */
[----:B------:R-:W1:Y:S02]  /*1a260*/  MUFU.EX2 R118, R0 ;  /* 0x0000000000767308 */ /* 0x000e640000000800 */
[----:B-1----:R-:W-:Y:S01]  /*1a270*/  F2FP.BF16.F32.PACK_AB R11, R118, R106 ;  /* 0x0000006a760b723e */ /* 0x002fe200000010ff */
[----:B------:R-:W-:-:S05]  /*1a280*/  FFMA.FTZ R0, R138, R3, -R4 ;  /* 0x000000038a007223 */ /* 0x000fca0000010804 */
[----:B------:R1:W-:Y:S01]  /*1a290*/  MUFU.EX2 R129, R0 ;  /* 0x0000000000817308 */ /* 0x0003e20000000800 */
[C---:B---3--:R-:W-:Y:S06]  /*1a2a0*/  HMMA.16816.F32.BF16 R72, R8.reuse, R12, R68 ;  /* 0x0000000c0848723c */ /* 0x048fec0000041844 */
[C---:B------:R-:W-:Y:S01]  /*1a2b0*/  HMMA.16816.F32.BF16 R56, R8.reuse, R14, R60 ;  /* 0x0000000e0838723c */ /* 0x040fe2000004183c */
[----:B------:R-:W2:Y:S05]  /*1a2c0*/  LDSM.16.MT88.4 R12, [R180+0xb000] ;  /* 0x00b00000b40c783b */ /* 0x000eaa0000004200 */
[----:B----4-:R-:W-:Y:S01]  /*1a2d0*/  HMMA.16816.F32.BF16 R48, R8, R16, R48 ;  /* 0x000000100830723c */ /* 0x010fe20000041830 */
[----:B-1----:R-:W-:-:S05]  /*1a2e0*/  FFMA.FTZ R0, R135, R3, -R4 ;  /* 0x0000000387007223 */ /* 0x002fca0000010804 */
[C---:B------:R-:W-:Y:S01]  /*1a2f0*/  HMMA.16816.F32.BF16 R52, R8.reuse, R18, R52 ;  /* 0x000000120834723c */ /* 0x040fe20000041834 */
[----:B------:R1:W3:Y:S01]  /*1a300*/  MUFU.EX2 R123, R0 ;  /* 0x00000000007b7308 */ /* 0x0002e20000000800 */
[----:B------:R-:W-:Y:S04]  /*1a310*/  LDSM.16.MT88.4 R16, [R181+0xb800] ;  /* 0x00b80000b510783b */ /* 0x000fe80000004200 */
[C---:B-----5:R-:W-:Y:S06]  /*1a320*/  HMMA.16816.F32.BF16 R44, R8.reuse, R20, R44 ;  /* 0x00000014082c723c */ /* 0x060fec000004182c */
        /* <DEDUP_REMOVED lines=97> */
[----:B------:R-:W-:Y:S04]  /*1a940*/  LDSM.16.MT88.4 R16, [R181+0xd000] ;  /* 0x00d00000b510783b */ /* 0x000fe80000004200 */
[C---:B------:R-:W-:Y:S06]  /*1a950*/  HMMA.16816.F32.BF16 R44, R8.reuse, R20, R44 ;  /* 0x00000014082c723c */ /* 0x040fec000004182c */
[----:B------:R-:W-:Y:S01]  /*1a960*/  HMMA.16816.F32.BF16 R40, R8, R22, R40 ;  /* 0x000000160828723c */ /* 0x000fe20000041828 */
[----:B------:R-:W-:Y:S01]  /*1a970*/  LDSM.16.MT88.4 R20, [R179+0xd000] ;  /* 0x00d00000b314783b */ /* 0x000fe20000004200 */
[----:B-1----:R-:W-:Y:S01]  /*1a980*/  FFMA.FTZ R0, R161, R3, -R4 ;  /* 0x00000003a1007223 */ /* 0x002fe20000010804 */
[----:B------:R-:W-:-:S03]  /*1a990*/  MOV R161, R115 ;  /* 0x0000007300a17202 */ /* 0x000fc60000000f00 */
        /* <DEDUP_REMOVED lines=15> */
[----:B------:R1:W-:Y:S01]  /*1aa90*/  MUFU.EX2 R39, R0 ;  /* 0x0000000000277308 */ /* 0x0003e20000000800 */
[----:B------:R-:W-:Y:S01]  /*1aaa0*/  MOV R124, R38 ;  /* 0x00000026007c7202 */ /* 0x000fe20000000f00 */
[----:B-1----:R-:W-:Y:S01]  /*1aab0*/  FFMA.FTZ R0, R168, R3, -R6 ;  /* 0x00000003a8007223 */ /* 0x002fe20000010806 */
[----:B------:R-:W-:-:S05]  /*1aac0*/  MOV R168, R129 ;  /* 0x0000008100a87202 */ /* 0x000fca0000000f00 */
[----:B------:R1:W3:Y:S02]  /*1aad0*/  MUFU.EX2 R151, R0 ;  /* 0x0000000000977308 */ /* 0x0002e40000000800 */
[----:B-1----:R-:W-:Y:S01]  /*1aae0*/  FFMA.FTZ R0, R167, R3, -R4 ;  /* 0x00000003a7007223 */ /* 0x002fe20000010804 */
[----:B---3--:R-:W-:Y:S02]  /*1aaf0*/  F2FP.BF16.F32.PACK_AB R10, R151, R39 ;  /* 0x00000027970a723e */ /* 0x008fe400000010ff */
[----:B------:R-:W-:-:S03]  /*1ab00*/  MOV R167, R114 ;  /* 0x0000007200a77202 */ /* 0x000fc60000000f00 */
        /* <DEDUP_REMOVED lines=28> */
[----:B------:R-:W-:-:S05]  /*1acd0*/  MOV R193, R109 ;  /* 0x0000006d00c17202 */ /* 0x000fca0000000f00 */
        /* <DEDUP_REMOVED lines=52> */
[----:B------:R-:W-:-:S05]  /*1b020*/  FFMA.FTZ R0, R120, R3, -R4 ;  /* 0x0000000378007223 */ /* 0x000fca0000010804 */
[----:B------:R1:W-:Y:S01]  /*1b030*/  MUFU.EX2 R126, R0 ;  /* 0x00000000007e7308 */ /* 0x0003e20000000800 */
[C---:B----4-:R-:W-:Y:S06]  /*1b040*/  HMMA.16816.F32.BF16 R48, R8.reuse, R18, R68 ;  /* 0x000000120830723c */ /* 0x050fec0000041844 */
[C---:B--2---:R-:W-:Y:S06]  /*1b050*/  HMMA.16816.F32.BF16 R44, R8.reuse, R12, R64 ;  /* 0x0000000c082c723c */ /* 0x044fec0000041840 */
[----:B------:R-:W-:Y:S01]  /*1b060*/  HMMA.16816.F32.BF16 R68, R8, R14, R60 ;  /* 0x0000000e0844723c */ /* 0x000fe2000004183c */
[----:B------:R-:W2:Y:S01]  /*1b070*/  LDSM.16.MT88.4 R12, [R180+0xe000] ;  /* 0x00e00000b40c783b */ /* 0x000ea20000004200 */
[----:B-1----:R-:W-:-:S04]  /*1b080*/  FFMA.FTZ R0, R121, R3, -R4 ;  /* 0x0000000379007223 */ /* 0x002fc80000010804 */
        /* <DEDUP_REMOVED lines=17> */
[----:B--2---:R-:W-:-:S04]  /*1b1a0*/  FFMA.FTZ R0, R125, R3, -R6 ;  /* 0x000000037d007223 */ /* 0x004fc80000010806 */
[----:B------:R2:W3:Y:S02]  /*1b1b0*/  MUFU.EX2 R124, R0 ;  /* 0x00000000007c7308 */ /* 0x0004e40000000800 */
[----:B--2---:R-:W-:Y:S01]  /*1b1c0*/  FFMA.FTZ R0, R110, R3, -R6 ;  /* 0x000000036e007223 */ /* 0x004fe20000010806 */
[----:B---3--:R-:W-:-:S05]  /*1b1d0*/  F2FP.BF16.F32.PACK_AB R8, R124, R127 ;  /* 0x0000007f7c08723e */ /* 0x008fca00000010ff */
[----:B------:R2:W-:Y:S02]  /*1b1e0*/  MUFU.EX2 R122, R0 ;  /* 0x00000000007a7308 */ /* 0x0005e40000000800 */
[----:B--2---:R-:W-:-:S06]  /*1b1f0*/  FFMA.FTZ R0, R107, R3, -R6 ;  /* 0x000000036b007223 */ /* 0x004fcc0000010806 */
[----:B------:R2:W3:Y:S02]  /*1b200*/  MUFU.EX2 R123, R0 ;  /* 0x00000000007b7308 */ /* 0x0004e40000000800 */
[----:B--2---:R-:W-:Y:S01]  /*1b210*/  FFMA.FTZ R0, R98, R3, -R4 ;  /* 0x0000000362007223 */ /* 0x004fe20000010804 */
[----:B---3--:R-:W-:-:S05]  /*1b220*/  F2FP.BF16.F32.PACK_AB R10, R123, R122 ;  /* 0x0000007a7b0a723e */ /* 0x008fca00000010ff */
[----:B------:R-:W2:Y:S02]  /*1b230*/  MUFU.EX2 R121, R0 ;  /* 0x0000000000797308 */ /* 0x000ea40000000800 */
[----:B--2---:R-:W-:Y:S01]  /*1b240*/  F2FP.BF16.F32.PACK_AB R11, R121, R129 ;  /* 0x00000081790b723e */ /* 0x004fe200000010ff */
[----:B------:R-:W-:-:S05]  /*1b250*/  FFMA.FTZ R0, R95, R3, -R4 ;  /* 0x000000035f007223 */ /* 0x000fca0000010804 */
[----:B------:R2:W-:Y:S01]  /*1b260*/  MUFU.EX2 R116, R0 ;  /* 0x0000000000747308 */ /* 0x0005e20000000800 */
[C---:B-1----:R-:W-:Y:S06]  /*1b270*/  HMMA.16816.F32.BF16 R44, R8.reuse, R12, R44 ;  /* 0x0000000c082c723c */ /* 0x042fec000004182c */
[C---:B------:R-:W-:Y:S01]  /*1b280*/  HMMA.16816.F32.BF16 R40, R8.reuse, R14, R68 ;  /* 0x0000000e0828723c */ /* 0x040fe20000041844 */
[----:B------:R-:W1:Y:S05]  /*1b290*/  LDSM.16.MT88.4 R12, [R180+0xe800] ;  /* 0x00e80000b40c783b */ /* 0x000e6a0000004200 */
[----:B------:R-:W-:Y:S01]  /*1b2a0*/  HMMA.16816.F32.BF16 R56, R8, R18, R48 ;  /* 0x000000120838723c */ /* 0x000fe20000041830 */
[----:B------:R-:W3:Y:S01]  /*1b2b0*/  LDSM.16.MT88.4 R48, [R179+0xf000] ;  /* 0x00f00000b330783b */ /* 0x000ee20000004200 */
[----:B--2---:R-:W-:-:S04]  /*1b2c0*/  FFMA.FTZ R0, R94, R3, -R4 ;  /* 0x000000035e007223 */ /* 0x004fc80000010804 */
[C---:B------:R-:W-:Y:S01]  /*1b2d0*/  HMMA.16816.F32.BF16 R64, R8.reuse, R16, R32 ;  /* 0x000000100840723c */ /* 0x040fe20000041820 */
[----:B------:R2:W4:Y:S01]  /*1b2e0*/  MUFU.EX2 R120, R0 ;  /* 0x0000000000787308 */ /* 0x0005220000000800 */
[----:B------:R-:W5:Y:S04]  /*1b2f0*/  LDSM.16.MT88.4 R32, [R178+0xf000] ;  /* 0x00f00000b220783b */ /* 0x000f680000004200 */
[C---:B------:R-:W-:Y:S06]  /*1b300*/  HMMA.16816.F32.BF16 R16, R8.reuse, R20, R76 ;  /* 0x000000140810723c */ /* 0x040fec000004184c */
[----:B------:R-:W-:Y:S01]  /*1b310*/  HMMA.16816.F32.BF16 R20, R8, R22, R72 ;  /* 0x000000160814723c */ /* 0x000fe20000041848 */
[----:B--2---:R-:W-:-:S04]  /*1b320*/  FFMA.FTZ R0, R90, R3, -R4 ;  /* 0x000000035a007223 */ /* 0x004fc80000010804 */
[----:B------:R2:W-:Y:S01]  /*1b330*/  MUFU.EX2 R118, R0 ;  /* 0x0000000000767308 */ /* 0x0005e20000000800 */
[C---:B-1----:R-:W-:Y:S06]  /*1b340*/  HMMA.16816.F32.BF16 R52, R8.reuse, R12, R52 ;  /* 0x0000000c0834723c */ /* 0x042fec0000041834 */
[----:B------:R-:W-:Y:S01]  /*1b350*/  HMMA.16816.F32.BF16 R60, R8, R14, R60 ;  /* 0x0000000e083c723c */ /* 0x000fe2000004183c */
[----:B------:R-:W1:Y:S01]  /*1b360*/  LDSM.16.MT88.4 R12, [R180+0xf000] ;  /* 0x00f00000b40c783b */ /* 0x000e620000004200 */
[----:B--2---:R-:W-:-:S05]  /*1b370*/  FFMA.FTZ R0, R96, R3, -R6 ;  /* 0x0000000360007223 */ /* 0x004fca0000010806 */
[----:B----4-:R-:W-:Y:S01]  /*1b380*/  F2FP.BF16.F32.PACK_AB R9, R120, R116 ;  /* 0x000000747809723e */ /* 0x010fe200000010ff */
        /* <DEDUP_REMOVED lines=13> */
[----:B------:R2:W-:Y:S02]  /*1b460*/  MUFU.EX2 R106, R0 ;  /* 0x00000000006a7308 */ /* 0x0005e40000000800 */
[C---:B---3--:R-:W-:Y:S06]  /*1b470*/  HMMA.16816.F32.BF16 R80, R8.reuse, R48, R16 ;  /* 0x000000300850723c */ /* 0x048fec0000041810 */
[----:B-----5:R-:W-:Y:S01]  /*1b480*/  HMMA.16816.F32.BF16 R64, R8, R32, R64 ;  /* 0x000000200840723c */ /* 0x020fe20000041840 */
[----:B------:R-:W-:Y:S01]  /*1b490*/  FADD.FTZ R16, R101, R26 ;  /* 0x0000001a65107221 */ /* 0x000fe20000010000 */
[----:B------:R-:W-:-:S03]  /*1b4a0*/  FADD.FTZ R17, R92, R88 ;  /* 0x000000585c117221 */ /* 0x000fc60000010000 */
[----:B------:R-:W-:Y:S01]  /*1b4b0*/  FADD.FTZ R16, R100, R16 ;  /* 0x0000001064107221 */ /* 0x000fe20000010000 */
[C---:B-1----:R-:W-:Y:S01]  /*1b4c0*/  HMMA.16816.F32.BF16 R88, R8.reuse, R12, R52 ;  /* 0x0000000c0858723c */ /* 0x042fe20000041834 */
[----:B--2---:R-:W-:Y:S01]  /*1b4d0*/  FFMA.FTZ R0, R86, R3, -R4 ;  /* 0x0000000356007223 */ /* 0x004fe20000010804 */
[----:B------:R-:W-:Y:S03]  /*1b4e0*/  LDSM.16.MT88.4 R52, [R178+0x10000] ;  /* 0x01000000b234783b */ /* 0x000fe60000004200 */
[----:B------:R1:W2:Y:S01]  /*1b4f0*/  MUFU.EX2 R107, R0 ;  /* 0x00000000006b7308 */ /* 0x0002a20000000800 */
[C---:B------:R-:W-:Y:S01]  /*1b500*/  HMMA.16816.F32.BF16 R56, R8.reuse, R34, R56 ;  /* 0x000000220838723c */ /* 0x040fe20000041838 */
[----:B------:R-:W-:Y:S01]  /*1b510*/  FADD.FTZ R13, R102, R17 ;  /* 0x00000011660d7221 */ /* 0x000fe20000010000 */
[----:B------:R-:W-:Y:S02]  /*1b520*/  FADD.FTZ R12, R134, R16 ;  /* 0x00000010860c7221 */ /* 0x000fe40000010000 */
[----:B------:R-:W-:Y:S01]  /*1b530*/  LDSM.16.MT88.4 R16, [R179+0xf800] ;  /* 0x00f80000b310783b */ /* 0x000fe20000004200 */
[----:B------:R-:W-:Y:S01]  /*1b540*/  FADD.FTZ R26, R99, R13 ;  /* 0x0000000d631a7221 */ /* 0x000fe20000010000 */
[----:B------:R-:W-:Y:S01]  /*1b550*/  HMMA.16816.F32.BF16 R32, R8, R28, R44 ;  /* 0x0000001c0820723c */ /* 0x000fe2000004182c */
[----:B------:R-:W-:Y:S01]  /*1b560*/  FADD.FTZ R13, R139, R12 ;  /* 0x0000000c8b0d7221 */ /* 0x000fe20000010000 */
[----:B------:R-:W-:Y:S01]  /*1b570*/  LDSM.16.MT88.4 R44, [R180+0xf800] ;  /* 0x00f80000b42c783b */ /* 0x000fe20000004200 */
[----:B------:R-:W-:-:S03]  /*1b580*/  FADD.FTZ R12, R146, R26 ;  /* 0x0000001a920c7221 */ /* 0x000fc60000010000 */
[----:B------:R-:W-:Y:S01]  /*1b590*/  HMMA.16816.F32.BF16 R40, R8, R30, R40 ;  /* 0x0000001e0828723c */ /* 0x000fe20000041828 */
[----:B------:R-:W3:Y:S01]  /*1b5a0*/  LDSM.16.MT88.4 R28, [R178+0xf800] ;  /* 0x00f80000b21c783b */ /* 0x000ee20000004200 */
[----:B------:R-:W-:Y:S01]  /*1b5b0*/  FADD.FTZ R12, R175, R12 ;  /* 0x0000000caf0c7221 */ /* 0x000fe20000010000 */
[----:B-1----:R-:W-:-:S03]  /*1b5c0*/  FFMA.FTZ R0, R85, R3, -R4 ;  /* 0x0000000355007223 */ /* 0x002fc60000010804 */
[----:B------:R-:W-:Y:S01]  /*1b5d0*/  HMMA.16816.F32.BF16 R76, R8, R14, R60 ;  /* 0x0000000e084c723c */ /* 0x000fe2000004183c */
[----:B------:R1:W-:Y:S06]  /*1b5e0*/  MUFU.EX2 R109, R0 ;  /* 0x00000000006d7308 */ /* 0x0003ec0000000800 */
[----:B------:R-:W-:-:S04]  /*1b5f0*/  FFMA.FTZ R14, R207, R3, -R4 ;  /* 0x00000003cf0e7223 */ /* 0x000fc80000010804 */
[----:B------:R-:W-:Y:S01]  /*1b600*/  MUFU.EX2 R94, R14 ;  /* 0x0000000e005e7308 */ /* 0x000fe20000000800 */
[-C--:B-1----:R-:W-:Y:S02]  /*1b610*/  FFMA.FTZ R0, R84, R3.reuse, -R4 ;  /* 0x0000000354007223 */ /* 0x082fe40000010804 */
[----:B------:R-:W-:Y:S01]  /*1b620*/  HMMA.16816.F32.BF16 R84, R8, R50, R20 ;  /* 0x000000320854723c */ /* 0x000fe20000041814 */
[----:B------:R-:W1:Y:S04]  /*1b630*/  LDSM.16.MT88.4 R20, [R181+0xf800] ;  /* 0x00f80000b514783b */ /* 0x000e680000004200 */
[----:B------:R4:W5:Y:S01]  /*1b640*/  MUFU.EX2 R110, R0 ;  /* 0x00000000006e7308 */ /* 0x0009620000000800 */
[----:B------:R-:W-:Y:S01]  /*1b650*/  LDSM.16.MT88.4 R48, [R181+0x10000] ;  /* 0x01000000b530783b */ /* 0x000fe20000004200 */
[----:B--2---:R-:W-:Y:S01]  /*1b660*/  F2FP.BF16.F32.PACK_AB R9, R107, R106 ;  /* 0x0000006a6b09723e */ /* 0x004fe200000010ff */
[----:B----4-:R-:W-:Y:S01]  /*1b670*/  FFMA.FTZ R0, R206, R3, -R6 ;  /* 0x00000003ce007223 */ /* 0x010fe20000010806 */
[----:B-----5:R-:W-:-:S04]  /*1b680*/  F2FP.BF16.F32.PACK_AB R11, R110, R109 ;  /* 0x0000006d6e0b723e */ /* 0x020fc800000010ff */
        /* <DEDUP_REMOVED lines=10> */
[----:B------:R2:W-:Y:S02]  /*1b730*/  MUFU.EX2 R102, R0 ;  /* 0x0000000000667308 */ /* 0x0005e40000000800 */
[C---:B---3--:R-:W-:Y:S06]  /*1b740*/  HMMA.16816.F32.BF16 R72, R8.reuse, R28, R64 ;  /* 0x0000001c0848723c */ /* 0x048fec0000041840 */
[C---:B-1----:R-:W-:Y:S06]  /*1b750*/  HMMA.16816.F32.BF16 R64, R8.reuse, R20, R32 ;  /* 0x000000140840723c */ /* 0x042fec0000041820 */
[C---:B------:R-:W-:Y:S01]  /*1b760*/  HMMA.16816.F32.BF16 R60, R8.reuse, R22, R40 ;  /* 0x00000016083c723c */ /* 0x040fe20000041828 */
[-CC-:B--2---:R-:W-:Y:S01]  /*1b770*/  FFMA.FTZ R0, R198, R3.reuse, -R4.reuse ;  /* 0x00000003c6007223 */ /* 0x184fe20000010804 */
[----:B------:R-:W1:Y:S03]  /*1b780*/  LDSM.16.MT88.4 R20, [R180+0x10000] ;  /* 0x01000000b414783b */ /* 0x000e660000004200 */
[----:B------:R2:W-:Y:S01]  /*1b790*/  MUFU.EX2 R99, R0 ;  /* 0x0000000000637308 */ /* 0x0005e20000000800 */
[C---:B------:R-:W-:Y:S01]  /*1b7a0*/  HMMA.16816.F32.BF16 R68, R8.reuse, R30, R56 ;  /* 0x0000001e0844723c */ /* 0x040fe20000041838 */
[----:B------:R-:W3:Y:S05]  /*1b7b0*/  LDSM.16.MT88.4 R28, [R179+0x10000] ;  /* 0x01000000b31c783b */ /* 0x000eea0000004200 */
[C---:B------:R-:W-:Y:S06]  /*1b7c0*/  HMMA.16816.F32.BF16 R56, R8.reuse, R16, R80 ;  /* 0x000000100838723c */ /* 0x040fec0000041850 */
[----:B------:R-:W-:Y:S01]  /*1b7d0*/  HMMA.16816.F32.BF16 R32, R8, R18, R84 ;  /* 0x000000120820723c */ /* 0x000fe20000041854 */
[----:B--2---:R-:W-:-:S05]  /*1b7e0*/  FFMA.FTZ R0, R200, R3, -R4 ;  /* 0x00000003c8007223 */ /* 0x004fca0000010804 */
[C---:B------:R-:W-:Y:S01]  /*1b7f0*/  HMMA.16816.F32.BF16 R40, R8.reuse, R44, R88 ;  /* 0x0000002c0828723c */ /* 0x040fe20000041858 */
[----:B------:R2:W-:Y:S05]  /*1b800*/  MUFU.EX2 R100, R0 ;  /* 0x0000000000647308 */ /* 0x0005ea0000000800 */
[----:B------:R-:W-:Y:S07]  /*1b810*/  HMMA.16816.F32.BF16 R76, R8, R46, R76 ;  /* 0x0000002e084c723c */ /* 0x000fee000004184c */
[----:B------:R-:W-:-:S04]  /*1b820*/  FFMA.FTZ R9, R218, R3, -R4 ;  /* 0x00000003da097223 */ /* 0x000fc80000010804 */
[----:B------:R-:W-:Y:S01]  /*1b830*/  MUFU.EX2 R81, R9 ;  /* 0x0000000900517308 */ /* 0x000fe20000000800 */
[----:B--2---:R-:W-:-:S07]  /*1b840*/  FFMA.FTZ R0, R201, R3, -R4 ;  /* 0x00000003c9007223 */ /* 0x004fce0000010804 */
[----:B------:R2:W4:Y:S02]  /*1b850*/  MUFU.EX2 R98, R0 ;  /* 0x0000000000627308 */ /* 0x0005240000000800 */
[----:B--2---:R-:W-:Y:S01]  /*1b860*/  FFMA.FTZ R0, R202, R3, -R4 ;  /* 0x00000003ca007223 */ /* 0x004fe20000010804 */
[----:B----4-:R-:W-:-:S05]  /*1b870*/  F2FP.BF16.F32.PACK_AB R15, R98, R100 ;  /* 0x00000064620f723e */ /* 0x010fca00000010ff */
[----:B------:R2:W4:Y:S02]  /*1b880*/  MUFU.EX2 R97, R0 ;  /* 0x0000000000617308 */ /* 0x0005240000000800 */
[----:B--2---:R-:W-:Y:S01]  /*1b890*/  FFMA.FTZ R0, R212, R3, -R6 ;  /* 0x00000003d4007223 */ /* 0x004fe20000010806 */
[----:B----4-:R-:W-:-:S05]  /*1b8a0*/  F2FP.BF16.F32.PACK_AB R9, R94, R97 ;  /* 0x000000615e09723e */ /* 0x010fca00000010ff */
[----:B------:R2:W-:Y:S02]  /*1b8b0*/  MUFU.EX2 R96, R0 ;  /* 0x0000000000607308 */ /* 0x0005e40000000800 */
[----:B--2---:R-:W-:-:S06]  /*1b8c0*/  FFMA.FTZ R0, R211, R3, -R6 ;  /* 0x00000003d3007223 */ /* 0x004fcc0000010806 */
[----:B------:R2:W-:Y:S02]  /*1b8d0*/  MUFU.EX2 R93, R0 ;  /* 0x00000000005d7308 */ /* 0x0005e40000000800 */
[----:B--2---:R-:W-:-:S06]  /*1b8e0*/  FFMA.FTZ R0, R210, R3, -R6 ;  /* 0x00000003d2007223 */ /* 0x004fcc0000010806 */
[----:B------:R2:W-:Y:S02]  /*1b8f0*/  MUFU.EX2 R95, R0 ;  /* 0x00000000005f7308 */ /* 0x0005e40000000800 */
[----:B--2---:R-:W-:-:S06]  /*1b900*/  FFMA.FTZ R0, R209, R3, -R6 ;  /* 0x00000003d1007223 */ /* 0x004fcc0000010806 */
[----:B------:R2:W4:Y:S02]  /*1b910*/  MUFU.EX2 R92, R0 ;  /* 0x00000000005c7308 */ /* 0x0005240000000800 */
[----:B--2---:R-:W-:Y:S01]  /*1b920*/  FADD.FTZ R0, R149, R13 ;  /* 0x0000000d95007221 */ /* 0x004fe20000010000 */
[----:B------:R-:W-:Y:S01]  /*1b930*/  FADD.FTZ R13, R156, R12 ;  /* 0x0000000c9c0d7221 */ /* 0x000fe20000010000 */
[----:B------:R-:W-:Y:S01]  /*1b940*/  FFMA.FTZ R12, R208, R3, -R4 ;  /* 0x00000003d00c7223 */ /* 0x000fe20000010804 */
[----:B----4-:R-:W-:Y:S01]  /*1b950*/  F2FP.BF16.F32.PACK_AB R14, R92, R95 ;  /* 0x0000005f5c0e723e */ /* 0x010fe200000010ff */
[----:B------:R-:W-:Y:S01]  /*1b960*/  FADD.FTZ R0, R197, R0 ;  /* 0x00000000c5007221 */ /* 0x000fe20000010000 */
[----:B------:R-:W-:Y:S01]  /*1b970*/  FADD.FTZ R16, R192, R13 ;  /* 0x0000000dc0107221 */ /* 0x000fe20000010000 */
[----:B------:R2:W4:Y:S01]  /*1b980*/  MUFU.EX2 R86, R12 ;  /* 0x0000000c00567308 */ /* 0x0005220000000800 */
[----:B------:R-:W-:Y:S01]  /*1b990*/  F2FP.BF16.F32.PACK_AB R13, R99, R102 ;  /* 0x00000066630d723e */ /* 0x000fe200000010ff */
[----:B------:R-:W-:Y:S01]  /*1b9a0*/  FADD.FTZ R0, R159, R0 ;  /* 0x000000009f007221 */ /* 0x000fe20000010000 */
[----:B------:R-:W-:-:S03]  /*1b9b0*/  FADD.FTZ R8, R195, R16 ;  /* 0x00000010c3087221 */ /* 0x000fc60000010000 */
[----:B------:R-:W-:Y:S01]  /*1b9c0*/  FADD.FTZ R17, R194, R0 ;  /* 0x00000000c2117221 */ /* 0x000fe20000010000 */
[----:B------:R-:W-:Y:S01]  /*1b9d0*/  FFMA.FTZ R0, R215, R3, -R6 ;  /* 0x00000003d7007223 */ /* 0x000fe20000010806 */
[----:B------:R-:W-:-:S03]  /*1b9e0*/  FADD.FTZ R8, R196, R8 ;  /* 0x00000008c4087221 */ /* 0x000fc60000010000 */
[----:B------:R5:W-:Y:S01]  /*1b9f0*/  MUFU.EX2 R85, R0 ;  /* 0x0000000000557308 */ /* 0x000be20000000800 */
[----:B------:R-:W-:Y:S01]  /*1ba00*/  FADD.FTZ R8, R173, R8 ;  /* 0x00000008ad087221 */ /* 0x000fe20000010000 */
[----:B--2---:R-:W-:Y:S02]  /*1ba10*/  F2FP.BF16.F32.PACK_AB R12, R93, R96 ;  /* 0x000000605d0c723e */ /* 0x004fe400000010ff */
[----:B----4-:R-:W-:-:S05]  /*1ba20*/  F2FP.BF16.F32.PACK_AB R11, R81, R86 ;  /* 0x00000056510b723e */ /* 0x010fca00000010ff */
        /* <DEDUP_REMOVED lines=8> */
[-CC-:B----4-:R-:W-:Y:S01]  /*1bab0*/  FFMA.FTZ R0, R214, R3.reuse, -R6.reuse ;  /* 0x00000003d6007223 */ /* 0x190fe20000010806 */
[----:B------:R-:W1:Y:S03]  /*1bac0*/  LDSM.16.MT88.4 R48, [R181+0x10800] ;  /* 0x01080000b530783b */ /* 0x000e660000004200 */
[----:B------:R4:W-:Y:S01]  /*1bad0*/  MUFU.EX2 R83, R0 ;  /* 0x0000000000537308 */ /* 0x0009e20000000800 */
[C---:B---3--:R-:W-:Y:S06]  /*1bae0*/  HMMA.16816.F32.BF16 R56, R12.reuse, R28, R56 ;  /* 0x0000001c0c38723c */ /* 0x048fec0000041838 */
[C---:B------:R-:W-:Y:S01]  /*1baf0*/  HMMA.16816.F32.BF16 R44, R12.reuse, R30, R32 ;  /* 0x0000001e0c2c723c */ /* 0x040fe20000041820 */
[----:B------:R-:W3:Y:S04]  /*1bb00*/  LDSM.16.MT88.4 R28, [R179+0x10800] ;  /* 0x01080000b31c783b */ /* 0x000ee80000004200 */
[----:B------:R-:W-:Y:S01]  /*1bb10*/  LDSM.16.MT88.4 R32, [R178+0x11000] ;  /* 0x01100000b220783b */ /* 0x000fe20000004200 */
[----:B------:R-:W-:Y:S01]  /*1bb20*/  HMMA.16816.F32.BF16 R20, R12, R22, R76 ;  /* 0x000000160c14723c */ /* 0x000fe2000004184c */
[----:B----4-:R-:W-:-:S06]  /*1bb30*/  FFMA.FTZ R0, R216, R3, -R6 ;  /* 0x00000003d8007223 */ /* 0x010fcc0000010806 */
[-CC-:B------:R-:W-:Y:S01]  /*1bb40*/  FFMA.FTZ R12, R220, R3.reuse, -R4.reuse ;  /* 0x00000003dc0c7223 */ /* 0x180fe20000010804 */
[----:B------:R4:W5:Y:S01]  /*1bb50*/  MUFU.EX2 R82, R0 ;  /* 0x0000000000527308 */ /* 0x0009620000000800 */
[----:B------:R-:W-:-:S07]  /*1bb60*/  FFMA.FTZ R14, R228, R3, -R4 ;  /* 0x00000003e40e7223 */ /* 0x000fce0000010804 */
[----:B------:R2:W-:Y:S01]  /*1bb70*/  MUFU.EX2 R78, R12 ;  /* 0x0000000c004e7308 */ /* 0x0005e20000000800 */
[----:B----4-:R-:W-:Y:S01]  /*1bb80*/  FADD.FTZ R0, R193, R17 ;  /* 0x00000011c1007221 */ /* 0x010fe20000010000 */
[----:B------:R-:W-:Y:S01]  /*1bb90*/  FADD.FTZ R17, R167, R8 ;  /* 0x00000008a7117221 */ /* 0x000fe20000010000 */
[----:B------:R-:W-:Y:S01]  /*1bba0*/  FFMA.FTZ R8, R219, R3, -R4 ;  /* 0x00000003db087223 */ /* 0x000fe20000010804 */
[----:B-----5:R-:W-:Y:S01]  /*1bbb0*/  F2FP.BF16.F32.PACK_AB R10, R82, R83 ;  /* 0x00000053520a723e */ /* 0x020fe200000010ff */
[----:B------:R-:W-:-:S03]  /*1bbc0*/  FADD.FTZ R0, R171, R0 ;  /* 0x00000000ab007221 */ /* 0x000fc60000010000 */
[----:B------:R4:W5:Y:S01]  /*1bbd0*/  MUFU.EX2 R80, R8 ;  /* 0x0000000800507308 */ /* 0x0009620000000800 */
        /* <DEDUP_REMOVED lines=9> */
[----:B----4-:R-:W-:Y:S01]  /*1bc70*/  F2FP.BF16.F32.PACK_AB R8, R84, R85 ;  /* 0x000000555408723e */ /* 0x010fe200000010ff */
        /* <DEDUP_REMOVED lines=8> */
[----:B----4-:R-:W-:Y:S01]  /*1bd00*/  FADD.FTZ R13, R165, R12 ;  /* 0x0000000ca50d7221 */ /* 0x010fe20000010000 */
[----:B------:R-:W-:Y:S02]  /*1bd10*/  FFMA.FTZ R12, R222, R3, -R6 ;  /* 0x00000003de0c7223 */ /* 0x000fe40000010806 */
[----:B------:R-:W-:Y:S01]  /*1bd20*/  FADD.FTZ R0, R242, R0 ;  /* 0x00000000f2007221 */ /* 0x000fe20000010000 */
[----:B-1----:R-:W-:Y:S01]  /*1bd30*/  HMMA.16816.F32.BF16 R64, R8, R48, R64 ;  /* 0x000000300840723c */ /* 0x002fe20000041840 */
[----:B------:R-:W-:Y:S01]  /*1bd40*/  FADD.FTZ R13, R249, R13 ;  /* 0x0000000df90d7221 */ /* 0x000fe20000010000 */
[----:B------:R1:W-:Y:S01]  /*1bd50*/  MUFU.EX2 R76, R12 ;  /* 0x0000000c004c7308 */ /* 0x0003e20000000800 */
[----:B------:R-:W-:-:S02]  /*1bd60*/  FADD.FTZ R0, R243, R0 ;  /* 0x00000000f3007221 */ /* 0x000fc40000010000 */
[----:B------:R-:W-:Y:S01]  /*1bd70*/  FADD.FTZ R13, R248, R13 ;  /* 0x0000000df80d7221 */ /* 0x000fe20000010000 */
[C---:B------:R-:W-:Y:S01]  /*1bd80*/  HMMA.16816.F32.BF16 R60, R8.reuse, R50, R60 ;  /* 0x00000032083c723c */ /* 0x040fe2000004183c */
[----:B------:R-:W-:Y:S02]  /*1bd90*/  FADD.FTZ R0, R244, R0 ;  /* 0x00000000f4007221 */ /* 0x000fe40000010000 */
[----:B------:R-:W-:Y:S02]  /*1bda0*/  FADD.FTZ R13, R246, R13 ;  /* 0x0000000df60d7221 */ /* 0x000fe40000010000 */
[----:B------:R-:W-:Y:S01]  /*1bdb0*/  FADD.FTZ R0, R158, R0 ;  /* 0x000000009e007221 */ /* 0x000fe20000010000 */
[----:B---3--:R-:W-:Y:S01]  /*1bdc0*/  HMMA.16816.F32.BF16 R48, R8, R30, R44 ;  /* 0x0000001e0830723c */ /* 0x008fe2000004182c */
[----:B------:R-:W-:Y:S02]  /*1bdd0*/  FADD.FTZ R13, R247, R13 ;  /* 0x0000000df70d7221 */ /* 0x000fe40000010000 */
[----:B------:R-:W-:-:S02]  /*1bde0*/  FADD.FTZ R0, R154, R0 ;  /* 0x000000009a007221 */ /* 0x000fc40000010000 */
[----:B------:R-:W-:Y:S01]  /*1bdf0*/  FADD.FTZ R13, R240, R13 ;  /* 0x0000000df00d7221 */ /* 0x000fe20000010000 */
[C---:B--2---:R-:W-:Y:S01]  /*1be00*/  HMMA.16816.F32.BF16 R44, R8.reuse, R16, R40 ;  /* 0x00000010082c723c */ /* 0x044fe20000041828 */
[----:B-1----:R-:W-:Y:S01]  /*1be10*/  FFMA.FTZ R12, R223, R3, -R6 ;  /* 0x00000003df0c7223 */ /* 0x002fe20000010806 */
[----:B------:R-:W-:Y:S01]  /*1be20*/  FADD.FTZ R0, R157, R0 ;  /* 0x000000009d007221 */ /* 0x000fe20000010000 */
[----:B------:R-:W-:Y:S02]  /*1be30*/  FADD.FTZ R13, R163, R13 ;  /* 0x0000000da30d7221 */ /* 0x000fe40000010000 */
[----:B------:R1:W2:Y:S01]  /*1be40*/  MUFU.EX2 R55, R12 ;  /* 0x0000000c00377308 */ /* 0x0002a20000000800 */
[C---:B------:R-:W-:Y:S01]  /*1be50*/  HMMA.16816.F32.BF16 R40, R8.reuse, R18, R20 ;  /* 0x000000120828723c */ /* 0x040fe20000041814 */
[----:B------:R-:W-:Y:S01]  /*1be60*/  FADD.FTZ R13, R162, R13 ;  /* 0x0000000da20d7221 */ /* 0x000fe20000010000 */
[----:B------:R-:W-:Y:S03]  /*1be70*/  LDSM.16.MT88.4 R20, [R179+0x11000] ;  /* 0x01100000b314783b */ /* 0x000fe60000004200 */
[----:B------:R-:W-:Y:S01]  /*1be80*/  FADD.FTZ R13, R160, R13 ;  /* 0x0000000da00d7221 */ /* 0x000fe20000010000 */
[----:B------:R-:W-:Y:S01]  /*1be90*/  HMMA.16816.F32.BF16 R56, R8, R28, R56 ;  /* 0x0000001c0838723c */ /* 0x000fe20000041838 */
[----:B------:R-:W3:Y:S02]  /*1bea0*/  LDSM.16.MT88.4 R28, [R181+0x11000] ;  /* 0x01100000b51c783b */ /* 0x000ee40000004200 */
[----:B------:R-:W-:-:S02]  /*1beb0*/  FADD.FTZ R13, R153, R13 ;  /* 0x0000000d990d7221 */ /* 0x000fc40000010000 */
[----:B------:R-:W4:Y:S02]  /*1bec0*/  LDSM.16.MT88.4 R16, [R180+0x11000] ;  /* 0x01100000b410783b */ /* 0x000f240000004200 */
[----:B------:R-:W-:Y:S01]  /*1bed0*/  FADD.FTZ R13, R152, R13 ;  /* 0x0000000d980d7221 */ /* 0x000fe20000010000 */
[----:B-----5:R-:W-:Y:S01]  /*1bee0*/  F2FP.BF16.F32.PACK_AB R9, R78, R80 ;  /* 0x000000504e09723e */ /* 0x020fe200000010ff */
[----:B------:R-:W5:Y:S01]  /*1bef0*/  LDSM.16.MT88.4 R160, [R178+0x11800] ;  /* 0x01180000b2a0783b */ /* 0x000f620000004200 */
[-CC-:B-1----:R-:W-:Y:S01]  /*1bf00*/  FFMA.FTZ R12, R224, R3.reuse, -R6.reuse ;  /* 0x00000003e00c7223 */ /* 0x182fe20000010806 */
[----:B------:R-:W-:Y:S01]  /*1bf10*/  FADD.FTZ R13, R39, R13 ;  /* 0x0000000d270d7221 */ /* 0x000fe20000010000 */
[----:B--2---:R-:W-:Y:S02]  /*1bf20*/  F2FP.BF16.F32.PACK_AB R8, R55, R76 ;  /* 0x0000004c3708723e */ /* 0x004fe400000010ff */
[----:B------:R1:W-:Y:S01]  /*1bf30*/  MUFU.EX2 R54, R12 ;  /* 0x0000000c00367308 */ /* 0x0003e20000000800 */
[----:B------:R-:W-:Y:S01]  /*1bf40*/  FADD.FTZ R13, R151, R13 ;  /* 0x0000000d970d7221 */ /* 0x000fe20000010000 */
[----:B-1----:R-:W-:-:S06]  /*1bf50*/  FFMA.FTZ R12, R225, R3, -R6 ;  /* 0x00000003e10c7223 */ /* 0x002fcc0000010806 */
[----:B------:R1:W2:Y:S02]  /*1bf60*/  MUFU.EX2 R53, R12 ;  /* 0x0000000c00357308 */ /* 0x0002a40000000800 */
[----:B-1----:R-:W-:Y:S01]  /*1bf70*/  FFMA.FTZ R12, R226, R3, -R4 ;  /* 0x00000003e20c7223 */ /* 0x002fe20000010804 */
[----:B--2---:R-:W-:-:S05]  /*1bf80*/  F2FP.BF16.F32.PACK_AB R10, R53, R54 ;  /* 0x00000036350a723e */ /* 0x004fca00000010ff */
[----:B------:R1:W2:Y:S02]  /*1bf90*/  MUFU.EX2 R52, R12 ;  /* 0x0000000c00347308 */ /* 0x0002a40000000800 */
[----:B-1----:R-:W-:Y:S01]  /*1bfa0*/  FADD.FTZ R12, R155, R0 ;  /* 0x000000009b0c7221 */ /* 0x002fe20000010000 */
[----:B------:R-:W-:Y:S01]  /*1bfb0*/  FFMA.FTZ R0, R227, R3, -R4 ;  /* 0x00000003e3007223 */ /* 0x000fe20000010804 */
[----:B--2---:R-:W-:Y:S01]  /*1bfc0*/  F2FP.BF16.F32.PACK_AB R11, R52, R77 ;  /* 0x0000004d340b723e */ /* 0x004fe200000010ff */
[----:B------:R-:W1:Y:S01]  /*1bfd0*/  LDSM.16.MT88.4 R152, [R181+0x11800] ;  /* 0x01180000b598783b */ /* 0x000e620000004200 */
[----:B------:R-:W-:Y:S02]  /*1bfe0*/  FADD.FTZ R12, R150, R12 ;  /* 0x0000000c960c7221 */ /* 0x000fe40000010000 */
[----:B------:R2:W-:Y:S03]  /*1bff0*/  MUFU.EX2 R39, R0 ;  /* 0x0000000000277308 */ /* 0x0005e60000000800 */
[C---:B------:R-:W-:Y:S06]  /*1c000*/  HMMA.16816.F32.BF16 R164, R8.reuse, R32, R72 ;  /* 0x0000002008a4723c */ /* 0x040fec0000041848 */
[C---:B------:R-:W-:Y:S06]  /*1c010*/  HMMA.16816.F32.BF16 R32, R8.reuse, R34, R68 ;  /* 0x000000220820723c */ /* 0x040fec0000041844 */
[C---:B---3--:R-:W-:Y:S01]  /*1c020*/  HMMA.16816.F32.BF16 R156, R8.reuse, R28, R64 ;  /* 0x0000001c089c723c */ /* 0x048fe20000041840 */
[----:B--2---:R-:W-:Y:S01]  /*1c030*/  FADD.FTZ R0, R145, R12 ;  /* 0x0000000c91007221 */ /* 0x004fe20000010000 */
[----:B------:R-:W-:Y:S01]  /*1c040*/  FADD.FTZ R12, R38, R13 ;  /* 0x0000000d260c7221 */ /* 0x000fe20000010000 */
[----:B------:R-:W-:Y:S01]  /*1c050*/  FFMA.FTZ R13, R229, R3, -R4 ;  /* 0x00000003e50d7223 */ /* 0x000fe20000010804 */
[----:B------:R-:W2:Y:S01]  /*1c060*/  MUFU.EX2 R38, R14 ;  /* 0x0000000e00267308 */ /* 0x000ea20000000800 */
        /* <DEDUP_REMOVED lines=9> */
[----:B------:R-:W1:Y:S01]  /*1c100*/  LDSM.16.MT88.4 R144, [R179+0x11800] ;  /* 0x01180000b390783b */ /* 0x000e620000004200 */
[----:B------:R-:W-:Y:S01]  /*1c110*/  FADD.FTZ R0, R138, R0 ;  /* 0x000000008a007221 */ /* 0x000fe20000010000 */
[----:B------:R-:W-:-:S03]  /*1c120*/  FADD.FTZ R12, R137, R12 ;  /* 0x0000000c890c7221 */ /* 0x000fc60000010000 */
[----:B------:R-:W-:Y:S01]  /*1c130*/  FADD.FTZ R0, R140, R0 ;  /* 0x000000008c007221 */ /* 0x000fe20000010000 */
[----:B------:R-:W-:Y:S01]  /*1c140*/  FADD.FTZ R12, R136, R12 ;  /* 0x0000000c880c7221 */ /* 0x000fe20000010000 */
[C---:B------:R-:W-:Y:S01]  /*1c150*/  HMMA.16816.F32.BF16 R20, R8.reuse, R22, R48 ;  /* 0x000000160814723c */ /* 0x040fe20000041830 */
[----:B--2---:R-:W-:Y:S01]  /*1c160*/  F2FP.BF16.F32.PACK_AB R137, R38, R39 ;  /* 0x000000272689723e */ /* 0x004fe200000010ff */
[----:B------:R-:W-:Y:S01]  /*1c170*/  FADD.FTZ R0, R141, R0 ;  /* 0x000000008d007221 */ /* 0x000fe20000010000 */
[----:B------:R-:W-:Y:S01]  /*1c180*/  FADD.FTZ R12, R131, R12 ;  /* 0x0000000c830c7221 */ /* 0x000fe20000010000 */
[----:B---3--:R-:W-:Y:S02]  /*1c190*/  FFMA.FTZ R13, R230, R3, -R6 ;  /* 0x00000003e60d7223 */ /* 0x008fe40000010806 */
[----:B------:R-:W-:Y:S01]  /*1c1a0*/  FADD.FTZ R0, R130, R0 ;  /* 0x0000000082007221 */ /* 0x000fe20000010000 */
[----:B------:R-:W-:Y:S01]  /*1c1b0*/  FADD.FTZ R12, R135, R12 ;  /* 0x0000000c870c7221 */ /* 0x000fe20000010000 */
[----:B----4-:R-:W-:Y:S01]  /*1c1c0*/  HMMA.16816.F32.BF16 R44, R8, R16, R44 ;  /* 0x00000010082c723c */ /* 0x010fe2000004182c */
[----:B------:R2:W-:Y:S01]  /*1c1d0*/  MUFU.EX2 R26, R13 ;  /* 0x0000000d001a7308 */ /* 0x0005e20000000800 */
[----:B------:R-:W-:Y:S01]  /*1c1e0*/  FADD.FTZ R0, R126, R0 ;  /* 0x000000007e007221 */ /* 0x000fe20000010000 */
[----:B------:R-:W-:-:S03]  /*1c1f0*/  FADD.FTZ R12, R127, R12 ;  /* 0x0000000c7f0c7221 */ /* 0x000fc60000010000 */
[----:B------:R-:W-:Y:S01]  /*1c200*/  FADD.FTZ R0, R128, R0 ;  /* 0x0000000080007221 */ /* 0x000fe20000010000 */
[----:B------:R-:W-:Y:S01]  /*1c210*/  HMMA.16816.F32.BF16 R40, R8, R18, R40 ;  /* 0x000000120828723c */ /* 0x000fe20000041828 */
[----:B------:R-:W3:Y:S02]  /*1c220*/  LDSM.16.MT88.4 R8, [R180+0x11800] ;  /* 0x01180000b408783b */ /* 0x000ee40000004200 */
[----:B------:R-:W-:Y:S01]  /*1c230*/  FADD.FTZ R0, R129, R0 ;  /* 0x0000000081007221 */ /* 0x000fe20000010000 */
[----:B--2---:R-:W-:-:S04]  /*1c240*/  FFMA.FTZ R13, R231, R3, -R6 ;  /* 0x00000003e70d7223 */ /* 0x004fc80000010806 */
[----:B------:R2:W4:Y:S02]  /*1c250*/  MUFU.EX2 R15, R13 ;  /* 0x0000000d000f7308 */ /* 0x0005240000000800 */
[----:B--2---:R-:W-:Y:S01]  /*1c260*/  FFMA.FTZ R13, R232, R3, -R6 ;  /* 0x00000003e80d7223 */ /* 0x004fe20000010806 */
[----:B----4-:R-:W-:-:S05]  /*1c270*/  F2FP.BF16.F32.PACK_AB R136, R15, R26 ;  /* 0x0000001a0f88723e */ /* 0x010fca00000010ff */
[----:B------:R2:W-:Y:S02]  /*1c280*/  MUFU.EX2 R14, R13 ;  /* 0x0000000d000e7308 */ /* 0x0005e40000000800 */
[-C--:B--2---:R-:W-:Y:S01]  /*1c290*/  FFMA.FTZ R13, R234, R3.reuse, -R6 ;  /* 0x00000003ea0d7223 */ /* 0x084fe20000010806 */
[----:B------:R-:W-:Y:S01]  /*1c2a0*/  FADD.FTZ R6, R124, R12 ;  /* 0x0000000c7c067221 */ /* 0x000fe20000010000 */
[----:B------:R-:W-:-:S03]  /*1c2b0*/  FFMA.FTZ R3, R238, R3, -R4 ;  /* 0x00000003ee037223 */ /* 0x000fc60000010804 */
[----:B------:R-:W-:Y:S01]  /*1c2c0*/  FADD.FTZ R12, R122, R6 ;  /* 0x000000067a0c7221 */ /* 0x000fe20000010000 */
[----:B------:R-:W-:Y:S01]  /*1c2d0*/  FADD.FTZ R6, R121, R0 ;  /* 0x0000000079067221 */ /* 0x000fe20000010000 */
[----:B------:R-:W2:Y:S02]  /*1c2e0*/  MUFU.EX2 R13, R13 ;  /* 0x0000000d000d7308 */ /* 0x000ea40000000800 */
[----:B------:R-:W-:Y:S01]  /*1c2f0*/  FADD.FTZ R0, R123, R12 ;  /* 0x0000000c7b007221 */ /* 0x000fe20000010000 */
[----:B------:R-:W-:-:S05]  /*1c300*/  FADD.FTZ R4, R116, R6 ;  /* 0x0000000674047221 */ /* 0x000fca0000010000 */
[----:B------:R4:W5:Y:S01]  /*1c310*/  MUFU.EX2 R6, R3 ;  /* 0x0000000300067308 */ /* 0x0009620000000800 */
[----:B--2---:R-:W-:Y:S01]  /*1c320*/  F2FP.BF16.F32.PACK_AB R138, R13, R14 ;  /* 0x0000000e0d8a723e */ /* 0x004fe200000010ff */
[----:B----4-:R-:W-:Y:S01]  /*1c330*/  FADD.FTZ R3, R115, R0 ;  /* 0x0000000073037221 */ /* 0x010fe20000010000 */
[----:B------:R-:W-:Y:S01]  /*1c340*/  FADD.FTZ R0, R120, R4 ;  /* 0x0000000478007221 */ /* 0x000fe20000010000 */
[----:B-----5:R-:W-:Y:S02]  /*1c350*/  F2FP.BF16.F32.PACK_AB R139, R6, R27 ;  /* 0x0000001b068b723e */ /* 0x020fe400000010ff */
        /* <DEDUP_REMOVED lines=9> */
[----:B-1----:R-:W-:Y:S02]  /*1c3f0*/  HMMA.16816.F32.BF16 R156, R136, R152, R156 ;  /* 0x00000098889c723c */ /* 0x002fe4000004189c */
        /* <DEDUP_REMOVED lines=24> */
[----:B---3--:R-:W-:Y:S02]  /*1c580*/  HMMA.16816.F32.BF16 R140, R136, R8, R44 ;  /* 0x00000008888c723c */ /* 0x008fe4000004182c */
        /* <DEDUP_REMOVED lines=19> */
[----:B------:R1:W-:Y:S01]  /*1c6c0*/  STL [R1+0x8], R4 ;  /* 0x0000080401007387 */ /* 0x0003e20000100800 */
[----:B------:R-:W-:Y:S05]  /*1c6d0*/  @!P1 BRA `(.L_x_1445) ;  /* 0x0000009c00a89947 */ /* 0x000fea0003800000 */
[----:B------:R-:W2:Y:S01]  /*1c6e0*/  LDL R170, [R1+0xc8] ;  /* 0x0000c80001aa7983 */ /* 0x000ea20000100800 */
[----:B------:R-:W-:-:S04]  /*1c6f0*/  DEPBAR.LE SB0, 0x0 ;  /* 0x000080000000791a */ /* 0x000fc80000000000 */
[----:B------:R-:W-:Y:S05]  /*1c700*/  WARPSYNC.ALL ;  /* 0x0000000000007948 */ /* 0x000fea0003800000 */
[----:B------:R-:W-:Y:S01]  /*1c710*/  BSSY B0, `(.L_x_1446) ;  /* 0x0000048000007945 */ /* 0x000fe20003800000 */
[----:B------:R-:W-:Y:S01]  /*1c720*/  BAR.SYNC.DEFER_BLOCKING 0x0 ;  /* 0x0000000000007b1d */ /* 0x000fe20000010000 */
[----:B--2---:R-:W-:-:S05]  /*1c730*/  IADD3 R252, R170, -0x2, RZ ;  /* 0xfffffffeaafc7810 */ /* 0x004fca0007ffe0ff */
[----:B------:R2:W-:Y:S01]  /*1c740*/  STL [R1+0x4], R252 ;  /* 0x000004fc01007387 */ /* 0x0005e20000100800 */
        /* <DEDUP_REMOVED lines=36> */
[----:B------:R-:W3:Y:S01]  /*1c990*/  LD.E.64 R8, desc[UR6][R24.64+0x40] ;  /* 0x0000400618087980 */ /* 0x000ee2000c101b00 */
        /* <DEDUP_REMOVED lines=9> */
[----:B------:R-:W4:Y:S04]  /*1ca30*/  LD.E R13, desc[UR6][R12.64] ;  /* 0x000000060c0d7980 */ /* 0x000f28000c101900 */
[----:B------:R-:W4:Y:S04]  /*1ca40*/  LD.E R12, desc[UR6][R10.64] ;  /* 0x000000060a0c7980 */ /* 0x000f28000c101900 */
[----:B------:R-:W5:Y:S01]  /*1ca50*/  LD.E.64 R10, desc[UR6][R24.64+0x28] ;  /* 0x00002806180a7980 */ /* 0x000f62000c101b00 */
[----:B------:R-:W-:-:S05]  /*1ca60*/  IADD3 R4, R6, -R4, RZ ;  /* 0x8000000406047210 */ /* 0x000fca0007ffe0ff */
[----:B------:R-:W-:-:S05]  /*1ca70*/  IMAD R3, R3, R4, -0x100 ;  /* 0xffffff0003037424 */ /* 0x000fca00078e0204 */
[----:B------:R-:W-:Y:S01]  /*1ca80*/  SHF.R.S32.HI R4, RZ, 0x1f, R3 ;  /* 0x0000001fff047819 */ /* 0x000fe20000011403 */
[-C--:B---3--:R-:W-:Y:S02]  /*1ca90*/  IMAD R0, R9, R3.reuse, RZ ;  /* 0x0000000309007224 */ /* 0x088fe400078e02ff */
[----:B----4-:R-:W-:Y:S02]  /*1caa0*/  IMAD.IADD R6, R13, 0x1, -R12 ;  /* 0x000000010d067824 */ /* 0x010fe400078e0a0c */
[----:B------:R-:W-:-:S04]  /*1cab0*/  IMAD.WIDE.U32 R12, R8, R3, RZ ;  /* 0x00000003080c7225 */ /* 0x000fc800078e00ff */
[----:B------:R-:W-:Y:S01]  /*1cac0*/  IMAD R8, R8, R4, R0 ;  /* 0x0000000408087224 */ /* 0x000fe200078e0200 */
[----:B------:R-:W-:-:S04]  /*1cad0*/  SHF.R.S32.HI R0, RZ, 0x1f, R6 ;  /* 0x0000001fff007819 */ /* 0x000fc80000011406 */
[----:B------:R-:W-:Y:S01]  /*1cae0*/  IADD3 R9, R13, R8, RZ ;  /* 0x000000080d097210 */ /* 0x000fe20007ffe0ff */
[----:B------:R-:W-:Y:S02]  /*1caf0*/  IMAD.MOV.U32 R8, RZ, RZ, R12 ;  /* 0x000000ffff087224 */ /* 0x000fe400078e000c */
[----:B-----5:R-:W-:Y:S02]  /*1cb00*/  IMAD R3, R11, R6, RZ ;  /* 0x000000060b037224 */ /* 0x020fe400078e02ff */
[----:B------:R-:W-:-:S04]  /*1cb10*/  IMAD.WIDE.U32 R8, R6, R10, R8 ;  /* 0x0000000a06087225 */ /* 0x000fc800078e0008 */
[----:B------:R-:W-:Y:S02]  /*1cb20*/  IMAD R3, R10, R0, R3 ;  /* 0x000000000a037224 */ /* 0x000fe400078e0203 */
[----:B------:R-:W-:-:S03]  /*1cb30*/  IMAD.MOV.U32 R0, RZ, RZ, R8 ;  /* 0x000000ffff007224 */ /* 0x000fc600078e0008 */
[----:B------:R-:W-:Y:S01]  /*1cb40*/  IADD3 R3, R9, R3, RZ ;  /* 0x0000000309037210 */ /* 0x000fe20007ffe0ff */
[----:B------:R-:W-:Y:S05]  /*1cb50*/  BRA `(.L_x_1448) ;  /* 0x00000000000c7947 */ /* 0x000fea0003800000 */
.L_x_1447:
[----:B-1----:R-:W3:Y:S02]  /*1cb60*/  LD.E R0, desc[UR6][R24.64+0x40] ;  /* 0x0000400618007980 */ /* 0x002ee4000c101900 */
[----:B---3--:R-:W-:-:S04]  /*1cb70*/  LEA R0, -R0, RZ, 0x8 ;  /* 0x000000ff00007211 */ /* 0x008fc800078e41ff */
[----:B------:R-:W-:Y:S02]  /*1cb80*/  SHF.R.S32.HI R3, RZ, 0x1f, R0 ;  /* 0x0000001fff037819 */ /* 0x000fe40000011400 */
.L_x_1448:
[----:B------:R-:W-:Y:S05]  /*1cb90*/  BSYNC B0 ;  /* 0x0000000000007941 */ /* 0x000fea0003800000 */
.L_x_1446:
[----:B------:R-:W3:Y:S04]  /*1cba0*/  LDL.LU R20, [R1+0x48] ;  /* 0x0000480001147983 */ /* 0x000ee80000300800 */
[----:B------:R-:W4:Y:S04]  /*1cbb0*/  LDL.LU R19, [R1+0xf0] ;  /* 0x0000f00001137983 */ /* 0x000f280000300800 */
[----:B------:R-:W2:Y:S04]  /*1cbc0*/  LDL.LU R18, [R1+0x84] ;  /* 0x0000840001127983 */ /* 0x000ea80000300800 */
        /* <DEDUP_REMOVED lines=12> */
[----:B------:R-:W2:Y:S04]  /*1cc90*/  LDL R21, [R1] ;  /* 0x0000000001157983 */ /* 0x000ea80000100800 */
[----:B------:R-:W2:Y:S04]  /*1cca0*/  LDL R23, [R1+0x18] ;  /* 0x0000180001177983 */ /* 0x000ea80000100800 */
[----:B------:R-:W2:Y:S01]  /*1ccb0*/  LDL R22, [R1+0x1c] ;  /* 0x00001c0001167983 */ /* 0x000ea20000100800 */
[----:B------:R-:W-:-:S04]  /*1ccc0*/  LEA R110, P3, R0, R235, 0x1 ;  /* 0x000000eb006e7211 */ /* 0x000fc800078608ff */
[----:B------:R-:W-:Y:S01]  /*1ccd0*/  LEA.HI.X R111, R0, R233, R3, 0x1, P3 ;  /* 0x000000e9006f7211 */ /* 0x000fe200018f0c03 */
        /* <DEDUP_REMOVED lines=9> */
[----:B---3--:R-:W-:Y:S01]  /*1cd70*/  IMAD.MOV.U32 R64, RZ, RZ, R20 ;  /* 0x000000ffff407224 */ /* 0x008fe200078e0014 */
[----:B----4-:R-:W-:Y:S01]  /*1cd80*/  MOV R63, R19 ;  /* 0x00000013003f7202 */ /* 0x010fe20000000f00 */
[----:B--2---:R-:W-:-:S02]  /*1cd90*/  IMAD.MOV.U32 R62, RZ, RZ, R18 ;  /* 0x000000ffff3e7224 */ /* 0x004fc400078e0012 */
[----:B------:R-:W-:Y:S02]  /*1cda0*/  IMAD.MOV.U32 R61, RZ, RZ, R17 ;  /* 0x000000ffff3d7224 */ /* 0x000fe400078e0011 */
[----:B------:R-:W-:Y:S02]  /*1cdb0*/  IMAD.MOV.U32 R60, RZ, RZ, R16 ;  /* 0x000000ffff3c7224 */ /* 0x000fe400078e0010 */
[----:B------:R-:W-:Y:S02]  /*1cdc0*/  IMAD.MOV.U32 R57, RZ, RZ, R13 ;  /* 0x000000ffff397224 */ /* 0x000fe400078e000d */
[----:B------:R-:W-:Y:S01]  /*1cdd0*/  IMAD.MOV.U32 R56, RZ, RZ, R12 ;  /* 0x000000ffff387224 */ /* 0x000fe200078e000c */
[----:B------:R-:W-:Y:S01]  /*1cde0*/  MOV R55, R11 ;  /* 0x0000000b00377202 */ /* 0x000fe20000000f00 */
[----:B------:R-:W-:Y:S01]  /*1cdf0*/  IMAD.MOV.U32 R53, RZ, RZ, R9 ;  /* 0x000000ffff357224 */ /* 0x000fe200078e0009 */
[----:B------:R-:W-:Y:S01]  /*1ce00*/  ISETP.GE.AND P1, PT, R132, R21, PT ;  /* 0x000000158400720c */ /* 0x000fe20003f26270 */
[----:B------:R-:W-:-:S02]  /*1ce10*/  IMAD.MOV.U32 R50, RZ, RZ, R4 ;  /* 0x000000ffff327224 */ /* 0x000fc400078e0004 */
[----:B------:R-:W-:Y:S02]  /*1ce20*/  IMAD.MOV.U32 R52, RZ, RZ, R8 ;  /* 0x000000ffff347224 */ /* 0x000fe400078e0008 */
[----:B------:R-:W-:Y:S01]  /*1ce30*/  IMAD.MOV.U32 R65, RZ, RZ, R23 ;  /* 0x000000ffff417224 */ /* 0x000fe200078e0017 */
[----:B------:R-:W-:Y:S01]  /*1ce40*/  MOV R51, R6 ;  /* 0x0000000600337202 */ /* 0x000fe20000000f00 */
[----:B------:R-:W-:-:S06]  /*1ce50*/  IMAD.MOV.U32 R27, RZ, RZ, R22 ;  /* 0x000000ffff1b7224 */ /* 0x000fcc00078e0016 */
[----:B------:R-:W-:Y:S01]  /*1ce60*/  @!P1 IADD3 R4, P2, R0, R188, RZ ;  /* 0x000000bc00049210 */ /* 0x000fe20007f5e0ff */
[----:B------:R-:W-:Y:S01]  /*1ce70*/  @!P1 IMAD.MOV.U32 R8, RZ, RZ, R0 ;  /* 0x000000ffff089224 */ /* 0x000fe200078e0000 */
[----:B------:R-:W-:Y:S01]  /*1ce80*/  @!P1 MOV R9, R3 ;  /* 0x0000000300099202 */ /* 0x000fe20000000f00 */
[----:B------:R-:W-:Y:S02]  /*1ce90*/  IMAD.MOV.U32 R54, RZ, RZ, R10 ;  /* 0x000000ffff367224 */ /* 0x000fe400078e000a */
[----:B------:R-:W-:Y:S01]  /*1cea0*/  @!P1 IMAD.X R6, R3, 0x1, R213, P2 ;  /* 0x0000000103069824 */ /* 0x000fe200010e06d5 */
[C---:B------:R-:W-:Y:S01]  /*1ceb0*/  @!P1 LEA R48, P2, R4.reuse, R235, 0x1 ;  /* 0x000000eb04309211 */ /* 0x040fe200078408ff */
[----:B------:R-:W-:Y:S01]  /*1cec0*/  @!P1 IMAD R11, R27, 0x30, RZ ;  /* 0x000000301b0b9824 */ /* 0x000fe200078e02ff */
[C---:B------:R-:W-:Y:S01]  /*1ced0*/  @!P1 LEA R10, P4, R65.reuse, R0, 0x5 ;  /* 0x00000000410a9211 */ /* 0x040fe200078828ff */
[----:B------:R-:W-:Y:S01]  /*1cee0*/  @!P1 IMAD.WIDE.U32 R8, R65, 0x30, R8 ;  /* 0x0000003041089825 */ /* 0x000fe200078e0008 */
[----:B------:R-:W-:-:S02]  /*1cef0*/  @!P1 LEA.HI.X R49, R4, R233, R6, 0x1, P2 ;  /* 0x000000e904319211 */ /* 0x000fc400010f0c06 */
[-C--:B------:R-:W-:Y:S01]  /*1cf00*/  @!P1 LEA R4, P3, R65, R0.reuse, 0x6 ;  /* 0x0000000041049211 */ /* 0x080fe200078630ff */
[----:B------:R-:W-:Y:S01]  /*1cf10*/  @!P1 IMAD.IADD R11, R9, 0x1, R11 ;  /* 0x00000001090b9824 */ /* 0x000fe200078e020b */
[C-C-:B------:R-:W-:Y:S02]  /*1cf20*/  @!P1 LEA.HI.X R12, R65.reuse, R3, R27.reuse, 0x5, P4 ;  /* 0x00000003410c9211 */ /* 0x140fe400020f2c1b */
[----:B------:R-:W-:Y:S02]  /*1cf30*/  @!P1 LEA R44, P4, R8, R235, 0x1 ;  /* 0x000000eb082c9211 */ /* 0x000fe400078808ff */
[C---:B------:R-:W-:Y:S01]  /*1cf40*/  @!P1 LEA.HI.X R13, R65.reuse, R3, R27, 0x6, P3 ;  /* 0x00000003410d9211 */ /* 0x040fe200018f341b */
[----:B------:R-:W-:Y:S01]  /*1cf50*/  @!P1 IMAD.MOV.U32 R9, RZ, RZ, R3 ;  /* 0x000000ffff099224 */ /* 0x000fe200078e0003 */
[----:B------:R-:W-:Y:S02]  /*1cf60*/  @!P1 LEA R6, P2, R65, R0, 0x7 ;  /* 0x0000000041069211 */ /* 0x000fe400078438ff */
[----:B------:R-:W-:-:S02]  /*1cf70*/  @!P1 LEA R46, P5, R10, R235, 0x1 ;  /* 0x000000eb0a2e9211 */ /* 0x000fc400078a08ff */
[----:B------:R-:W-:Y:S02]  /*1cf80*/  @!P1 LEA R42, P3, R4, R235, 0x1 ;  /* 0x000000eb042a9211 */ /* 0x000fe400078608ff */
[-C--:B------:R-:W-:Y:S01]  /*1cf90*/  @!P1 LEA.HI.X R45, R8, R233.reuse, R11, 0x1, P4 ;  /* 0x000000e9082d9211 */ /* 0x080fe200020f0c0b */
[----:B------:R-:W-:Y:S01]  /*1cfa0*/  @!P1 IMAD.MOV.U32 R8, RZ, RZ, R0 ;  /* 0x000000ffff089224 */ /* 0x000fe200078e0000 */
[----:B------:R-:W-:Y:S01]  /*1cfb0*/  @!P1 LEA.HI.X R47, R10, R233, R12, 0x1, P5 ;  /* 0x000000e90a2f9211 */ /* 0x000fe200028f0c0c */
[----:B------:R-:W-:Y:S01]  /*1cfc0*/  IMAD.MOV.U32 R58, RZ, RZ, R14 ;  /* 0x000000ffff3a7224 */ /* 0x000fe200078e000e */
[C---:B------:R-:W-:Y:S01]  /*1cfd0*/  @!P1 LEA.HI.X R14, R65.reuse, R3, R27, 0x7, P2 ;  /* 0x00000003410e9211 */ /* 0x040fe200010f3c1b */
[----:B------:R-:W-:Y:S01]  /*1cfe0*/  @!P1 IMAD.WIDE.U32 R16, R65, 0x50, R8 ;  /* 0x0000005041109825 */ /* 0x000fe200078e0008 */
[----:B------:R-:W-:Y:S02]  /*1cff0*/  @!P1 LEA.HI.X R43, R4, R233, R13, 0x1, P3 ;  /* 0x000000e9042b9211 */ /* 0x000fe400018f0c0d */
[----:B------:R-:W-:Y:S01]  /*1d000*/  @!P1 LEA R40, P2, R6, R235, 0x1 ;  /* 0x000000eb06289211 */ /* 0x000fe200078408ff */
[----:B------:R-:W-:Y:S01]  /*1d010*/  @!P1 IMAD R4, R27, 0x50, RZ ;  /* 0x000000501b049824 */ /* 0x000fe200078e02ff */
[-C--:B------:R-:W-:Y:S01]  /*1d020*/  @!P1 MOV R10, R0.reuse ;  /* 0x00000000000a9202 */ /* 0x080fe20000000f00 */
[----:B------:R-:W-:Y:S01]  /*1d030*/  @!P1 IMAD.MOV.U32 R11, RZ, RZ, R3 ;  /* 0x000000ffff0b9224 */ /* 0x000fe200078e0003 */
[----:B------:R-:W-:Y:S01]  /*1d040*/  @!P1 MOV R20, R0 ;  /* 0x0000000000149202 */ /* 0x000fe20000000f00 */
[----:B------:R-:W-:-:S02]  /*1d050*/  @!P1 IMAD.MOV.U32 R18, RZ, RZ, R0 ;  /* 0x000000ffff129224 */ /* 0x000fc400078e0000 */
[--C-:B------:R-:W-:Y:S02]  /*1d060*/  @!P1 IMAD.MOV.U32 R19, RZ, RZ, R3.reuse ;  /* 0x000000ffff139224 */ /* 0x100fe400078e0003 */
[----:B------:R-:W-:Y:S01]  /*1d070*/  @!P1 IMAD.MOV.U32 R21, RZ, RZ, R3 ;  /* 0x000000ffff159224 */ /* 0x000fe200078e0003 */
[----:B------:R-:W-:Y:S01]  /*1d080*/  MOV R59, R15 ;  /* 0x0000000f003b7202 */ /* 0x000fe20000000f00 */
[----:B------:R-:W-:Y:S01]  /*1d090*/  @!P1 IMAD.IADD R4, R17, 0x1, R4 ;  /* 0x0000000111049824 */ /* 0x000fe200078e0204 */
[----:B------:R-:W-:Y:S01]  /*1d0a0*/  @!P1 LEA.HI.X R41, R6, R233, R14, 0x1, P2 ;  /* 0x000000e906299211 */ /* 0x000fe200010f0c0e */
[----:B------:R-:W-:Y:S01]  /*1d0b0*/  @!P1 IMAD.WIDE.U32 R14, R65, 0x60, R10 ;  /* 0x00000060410e9825 */ /* 0x000fe200078e000a */
[----:B------:R-:W-:-:S03]  /*1d0c0*/  @!P1 LEA R38, P2, R16, R235, 0x1 ;  /* 0x000000eb10269211 */ /* 0x000fc600078408ff */
[----:B------:R-:W-:Y:S01]  /*1d0d0*/  @!P1 IMAD.WIDE.U32 R12, R65, 0x70, R8 ;  /* 0x00000070410c9825 */ /* 0x000fe200078e0008 */
[----:B------:R-:W-:-:S03]  /*1d0e0*/  @!P1 LEA.HI.X R39, R16, R233, R4, 0x1, P2 ;  /* 0x000000e910279211 */ /* 0x000fc600010f0c04 */
[C---:B------:R-:W-:Y:S02]  /*1d0f0*/  @!P1 IMAD R6, R27.reuse, 0x60, RZ ;  /* 0x000000601b069824 */ /* 0x040fe400078e02ff */
[C---:B------:R-:W-:Y:S02]  /*1d100*/  @!P1 IMAD R22, R27.reuse, 0x70, RZ ;  /* 0x000000701b169824 */ /* 0x040fe400078e02ff */
[C---:B------:R-:W-:Y:S02]  /*1d110*/  @!P1 IMAD R23, R27.reuse, 0x90, RZ ;  /* 0x000000901b179824 */ /* 0x040fe400078e02ff */
[----:B------:R-:W-:Y:S02]  /*1d120*/  @!P1 IMAD R26, R27, 0xa0, RZ ;  /* 0x000000a01b1a9824 */ /* 0x000fe400078e02ff */
[----:B------:R-:W-:-:S04]  /*1d130*/  @!P1 IMAD.WIDE.U32 R10, R65, 0x90, R18 ;  /* 0x00000090410a9825 */ /* 0x000fc800078e0012 */
[----:B------:R-:W-:Y:S01]  /*1d140*/  @!P1 IMAD.WIDE.U32 R8, R65, 0xa0, R20 ;  /* 0x000000a041089825 */ /* 0x000fe200078e0014 */
[-C--:B------:R-:W-:Y:S01]  /*1d150*/  @!P1 LEA R34, P5, R14, R235.reuse, 0x1 ;  /* 0x000000eb0e229211 */ /* 0x080fe200078a08ff */
[----:B------:R-:W-:Y:S01]  /*1d160*/  @P1 STS.128 [R189+0xa000], RZ ;  /* 0x00a000ffbd001388 */ /* 0x000fe20000000c00 */
[-C--:B------:R-:W-:Y:S01]  /*1d170*/  @!P1 LEA R32, P4, R12, R235.reuse, 0x1 ;  /* 0x000000eb0c209211 */ /* 0x080fe200078808ff */
[----:B------:R-:W-:Y:S01]  /*1d180*/  @!P1 IMAD.IADD R4, R6, 0x1, R15 ;  /* 0x0000000106049824 */ /* 0x000fe200078e020f */
[----:B------:R-:W-:Y:S01]  /*1d190*/  @!P1 IADD3 R6, R13, R22, RZ ;  /* 0x000000160d069210 */ /* 0x000fe20007ffe0ff */
[----:B------:R-:W-:Y:S01]  /*1d1a0*/  @!P1 IMAD.IADD R11, R11, 0x1, R23 ;  /* 0x000000010b0b9824 */ /* 0x000fe200078e0217 */
[-C--:B------:R-:W-:Y:S01]  /*1d1b0*/  @!P1 LEA R30, P3, R10, R235.reuse, 0x1 ;  /* 0x000000eb0a1e9211 */ /* 0x080fe200078608ff */
[----:B------:R-:W-:Y:S01]  /*1d1c0*/  @!P1 IMAD.IADD R9, R26, 0x1, R9 ;  /* 0x000000011a099824 */ /* 0x000fe200078e0209 */
[----:B------:R-:W-:Y:S01]  /*1d1d0*/  @!P1 LEA R28, P2, R8, R235, 0x1 ;  /* 0x000000eb081c9211 */ /* 0x000fe200078408ff */
[----:B------:R-:W-:Y:S01]  /*1d1e0*/  @!PT LDS RZ, [RZ] ;  /* 0x00000000fffff984 */ /* 0x000fe20000000800 */
[----:B------:R-:W-:Y:S01]  /*1d1f0*/  @!PT LDS RZ, [RZ] ;  /* 0x00000000fffff984 */ /* 0x000fe20000000800 */
[----:B------:R-:W-:Y:S01]  /*1d200*/  @!PT LDS RZ, [RZ] ;  /* 0x00000000fffff984 */ /* 0x000fe20000000800 */
[----:B------:R-:W-:Y:S01]  /*1d210*/  @!P1 LDGSTS.E.BYPASS.LTC128B.128 [R189+0xa000], desc[UR6][R110.64] ;  /* 0x0a0000006ebd9fae */ /* 0x000fe2000b901d46 */
[----:B------:R-:W-:Y:S01]  /*1d220*/  @!P1 MOV R17, R3 ;  /* 0x0000000300119202 */ /* 0x000fe20000000f00 */
[----:B------:R-:W-:Y:S01]  /*1d230*/  @!P1 IMAD.MOV.U32 R16, RZ, RZ, R0 ;  /* 0x000000ffff109224 */ /* 0x000fe200078e0000 */
[-C--:B------:R-:W-:Y:S01]  /*1d240*/  @!P1 LEA.HI.X R35, R14, R233.reuse, R4, 0x1, P5 ;  /* 0x000000e90e239211 */ /* 0x080fe200028f0c04 */
[----:B------:R-:W-:Y:S01]  /*1d250*/  @P1 STS.128 [R189+0xa800], RZ ;  /* 0x00a800ffbd001388 */ /* 0x000fe20000000c00 */
[-C--:B------:R-:W-:Y:S01]  /*1d260*/  @!P1 LEA.HI.X R33, R12, R233.reuse, R6, 0x1, P4 ;  /* 0x000000e90c219211 */ /* 0x080fe200020f0c06 */
[--C-:B------:R-:W-:Y:S01]  /*1d270*/  @!P1 IMAD.MOV.U32 R14, RZ, RZ, R0.reuse ;  /* 0x000000ffff0e9224 */ /* 0x100fe200078e0000 */
[-C--:B------:R-:W-:Y:S01]  /*1d280*/  @!P1 LEA.HI.X R31, R10, R233.reuse, R11, 0x1, P3 ;  /* 0x000000e90a1f9211 */ /* 0x080fe200018f0c0b */
[----:B------:R-:W-:Y:S01]  /*1d290*/  @!PT LDS RZ, [RZ] ;  /* 0x00000000fffff984 */ /* 0x000fe20000000800 */
[----:B------:R-:W-:Y:S01]  /*1d2a0*/  @!PT LDS RZ, [RZ] ;  /* 0x00000000fffff984 */ /* 0x000fe20000000800 */
[----:B------:R-:W-:Y:S01]  /*1d2b0*/  @!PT LDS RZ, [RZ] ;  /* 0x00000000fffff984 */ /* 0x000fe20000000800 */
[----:B------:R-:W-:Y:S01]  /*1d2c0*/  @!P1 LDGSTS.E.BYPASS.LTC128B.128 [R189+0xa800], desc[UR6][R48.64] ;  /* 0x0a80000030bd9fae */ /* 0x000fe2000b901d46 */
[----:B------:R-:W-:Y:S01]  /*1d2d0*/  @!P1 LEA.HI.X R29, R8, R233, R9, 0x1, P2 ;  /* 0x000000e9081d9211 */ /* 0x000fe200010f0c09 */
[----:B------:R-:W-:-:S02]  /*1d2e0*/  @!P1 IMAD.MOV.U32 R12, RZ, RZ, R0 ;  /* 0x000000ffff0c9224 */ /* 0x000fc400078e0000 */
[--C-:B------:R-:W-:Y:S01]  /*1d2f0*/  @!P1 IMAD.MOV.U32 R10, RZ, RZ, R0.reuse ;  /* 0x000000ffff0a9224 */ /* 0x100fe200078e0000 */
[----:B------:R-:W-:Y:S01]  /*1d300*/  @P1 STS.128 [R189+0xb000], RZ ;  /* 0x00b000ffbd001388 */ /* 0x000fe20000000c00 */
[----:B------:R-:W-:Y:S02]  /*1d310*/  @!P1 IMAD.MOV.U32 R8, RZ, RZ, R0 ;  /* 0x000000ffff089224 */ /* 0x000fe400078e0000 */
[----:B------:R-:W-:Y:S01]  /*1d320*/  @!P1 IMAD R0, R27, 0xb0, RZ ;  /* 0x000000b01b009824 */ /* 0x000fe200078e02ff */
[----:B------:R-:W-:Y:S01]  /*1d330*/  @!PT LDS RZ, [RZ] ;  /* 0x00000000fffff984 */ /* 0x000fe20000000800 */
[----:B------:R-:W-:Y:S01]  /*1d340*/  @!PT LDS RZ, [RZ] ;  /* 0x00000000fffff984 */ /* 0x000fe20000000800 */
[----:B------:R-:W-:Y:S01]  /*1d350*/  @!PT LDS RZ, [RZ] ;  /* 0x00000000fffff984 */ /* 0x000fe20000000800 */
[----:B------:R-:W-:Y:S01]  /*1d360*/  @!P1 LDGSTS.E.BYPASS.LTC128B.128 [R189+0xb000], desc[UR6][R46.64] ;  /* 0x0b0000002ebd9fae */ /* 0x000fe2000b901d46 */
[----:B------:R-:W-:Y:S01]  /*1d370*/  @!P1 IMAD.WIDE.U32 R16, R65, 0xb0, R16 ;  /* 0x000000b041109825 */ /* 0x000fe200078e0010 */
[----:B------:R-:W-:Y:S02]  /*1d380*/  @!P1 MOV R13, R3 ;  /* 0x00000003000d9202 */ /* 0x000fe40000000f00 */
[----:B------:R-:W-:Y:S01]  /*1d390*/  @P1 STS.128 [R189+0xb800], RZ ;  /* 0x00b800ffbd001388 */ /* 0x000fe20000000c00 */
[----:B------:R-:W-:-:S03]  /*1d3a0*/  @!P1 IMAD.MOV.U32 R15, RZ, RZ, R3 ;  /* 0x000000ffff0f9224 */ /* 0x000fc600078e0003 */
[----:B------:R-:W-:Y:S01]  /*1d3b0*/  @!PT LDS RZ, [RZ] ;  /* 0x00000000fffff984 */ /* 0x000fe20000000800 */
[----:B------:R-:W-:Y:S01]  /*1d3c0*/  @!PT LDS RZ, [RZ] ;  /* 0x00000000fffff984 */ /* 0x000fe20000000800 */
[----:B------:R-:W-:Y:S01]  /*1d3d0*/  @!PT LDS RZ, [RZ] ;  /* 0x00000000fffff984 */ /* 0x000fe20000000800 */
[----:B------:R-:W-:Y:S01]  /*1d3e0*/  @!P1 LDGSTS.E.BYPASS.LTC128B.128 [R189+0xb800], desc[UR6][R44.64] ;  /* 0x0b8000002cbd9fae */ /* 0x000fe2000b901d46 */
[----:B------:R-:W-:Y:S01]  /*1d3f0*/  @!P1 IMAD.IADD R0, R17, 0x1, R0 ;  /* 0x0000000111009824 */ /* 0x000fe200078e0200 */
[----:B------:R-:W-:Y:S02]  /*1d400*/  @!P1 MOV R9, R3 ;  /* 0x0000000300099202 */ /* 0x000fe40000000f00 */
[----:B------:R-:W-:Y:S01]  /*1d410*/  @P1 STS.128 [R189+0xc000], RZ ;  /* 0x00c000ffbd001388 */ /* 0x000fe20000000c00 */
[----:B------:R-:W-:Y:S01]  /*1d420*/  @!P1 LEA R26, P2, R16, R235, 0x1 ;  /* 0x000000eb101a9211 */ /* 0x000fe200078408ff */
[----:B------:R-:W-:Y:S02]  /*1d430*/  @!P1 IMAD.MOV.U32 R11, RZ, RZ, R3 ;  /* 0x000000ffff0b9224 */ /* 0x000fe400078e0003 */
[----:B------:R-:W-:Y:S01]  /*1d440*/  @!PT LDS RZ, [RZ] ;  /* 0x00000000fffff984 */ /* 0x000fe20000000800 */
[----:B------:R-:W-:Y:S01]  /*1d450*/  @!PT LDS RZ, [RZ] ;  /* 0x00000000fffff984 */ /* 0x000fe20000000800 */
[----:B------:R-:W-:Y:S01]  /*1d460*/  @!PT LDS RZ, [RZ] ;  /* 0x00000000fffff984 */ /* 0x000fe20000000800 */
[----:B------:R-:W-:Y:S01]  /*1d470*/  @!P1 LDGSTS.E.BYPASS.LTC128B.128 [R189+0xc000], desc[UR6][R42.64] ;  /* 0x0c0000002abd9fae */ /* 0x000fe2000b901d46 */
[----:B------:R-:W-:Y:S02]  /*1d480*/  @!P1 IMAD R6, R27, 0xc0, RZ ;  /* 0x000000c01b069824 */ /* 0x000fe400078e02ff */
[----:B------:R-:W-:Y:S01]  /*1d490*/  @!P1 IMAD.WIDE.U32 R14, R65, 0xc0, R14 ;  /* 0x000000c0410e9825 */ /* 0x000fe200078e000e */
[----:B------:R-:W-:Y:S04]  /*1d4a0*/  @P1 STS.128 [R189+0xc800], RZ ;  /* 0x00c800ffbd001388 */ /* 0x000fe80000000c00 */
[----:B------:R-:W-:Y:S01]  /*1d4b0*/  @!PT LDS RZ, [RZ] ;  /* 0x00000000fffff984 */ /* 0x000fe20000000800 */
[----:B------:R-:W-:Y:S01]  /*1d4c0*/  @!PT LDS RZ, [RZ] ;  /* 0x00000000fffff984 */ /* 0x000fe20000000800 */
[----:B------:R-:W-:Y:S01]  /*1d4d0*/  @!PT LDS RZ, [RZ] ;  /* 0x00000000fffff984 */ /* 0x000fe20000000800 */
[----:B------:R-:W-:Y:S01]  /*1d4e0*/  @!P1 LDGSTS.E.BYPASS.LTC128B.128 [R189+0xc800], desc[UR6][R38.64] ;  /* 0x0c80000026bd9fae */ /* 0x000fe2000b901d46 */
[----:B------:R-:W-:-:S02]  /*1d4f0*/  @!P1 IMAD R3, R27, 0xd0, RZ ;  /* 0x000000d01b039824 */ /* 0x000fc400078e02ff */
        /* <DEDUP_REMOVED lines=8> */
[----:B------:R-:W-:Y:S01]  /*1d580*/  @!P1 LDGSTS.E.BYPASS.LTC128B.128 [R189+0xd000], desc[UR6][R34.64] ;  /* 0x0d00000022bd9fae */ /* 0x000fe2000b901d46 */
[-C--:B------:R-:W-:Y:S02]  /*1d590*/  @!P1 LEA R22, P5, R14, R235.reuse, 0x1 ;  /* 0x000000eb0e169211 */ /* 0x080fe400078a08ff */
[C---:B------:R-:W-:Y:S01]  /*1d5a0*/  @!P1 IMAD.WIDE.U32 R10, R65.reuse, 0xe0, R10 ;  /* 0x000000e0410a9825 */ /* 0x040fe200078e000a */
[----:B------:R-:W-:Y:S03]  /*1d5b0*/  @P1 STS.128 [R189+0xd800], RZ ;  /* 0x00d800ffbd001388 */ /* 0x000fe60000000c00 */
[----:B------:R-:W-:Y:S01]  /*1d5c0*/  @!P1 IMAD.WIDE.U32 R8, R65, 0xf0, R8 ;  /* 0x000000f041089825 */ /* 0x000fe200078e0008 */
[----:B------:R-:W-:Y:S01]  /*1d5d0*/  @!PT LDS RZ, [RZ] ;  /* 0x00000000fffff984 */ /* 0x000fe20000000800 */
[----:B------:R-:W-:Y:S01]  /*1d5e0*/  @!PT LDS RZ, [RZ] ;  /* 0x00000000fffff984 */ /* 0x000fe20000000800 */
[----:B------:R-:W-:Y:S01]  /*1d5f0*/  @!PT LDS RZ, [RZ] ;  /* 0x00000000fffff984 */ /* 0x000fe20000000800 */
[----:B------:R-:W-:Y:S03]  /*1d600*/  @!P1 LDGSTS.E.BYPASS.LTC128B.128 [R189+0xd800], desc[UR6][R32.64] ;  /* 0x0d80000020bd9fae */ /* 0x000fe6000b901d46 */
[----:B------:R-:W-:Y:S01]  /*1d610*/  @!P1 IMAD.IADD R0, R6, 0x1, R15 ;  /* 0x0000000106009824 */ /* 0x000fe200078e020f */
[----:B------:R-:W-:Y:S01]  /*1d620*/  @P1 STS.128 [R189+0xe000], RZ ;  /* 0x00e000ffbd001388 */ /* 0x000fe20000000c00 */
[----:B------:R-:W-:Y:S01]  /*1d630*/  @!P1 IMAD.IADD R3, R13, 0x1, R3 ;  /* 0x000000010d039824 */ /* 0x000fe200078e0203 */
[----:B------:R-:W-:-:S02]  /*1d640*/  @!P1 LEA R20, P4, R12, R235, 0x1 ;  /* 0x000000eb0c149211 */ /* 0x000fc400078808ff */
[----:B------:R-:W-:Y:S01]  /*1d650*/  @!PT LDS RZ, [RZ] ;  /* 0x00000000fffff984 */ /* 0x000fe20000000800 */
[----:B------:R-:W-:Y:S01]  /*1d660*/  @!PT LDS RZ, [RZ] ;  /* 0x00000000fffff984 */ /* 0x000fe20000000800 */
[----:B------:R-:W-:Y:S01]  /*1d670*/  @!PT LDS RZ, [RZ] ;  /* 0x00000000fffff984 */ /* 0x000fe20000000800 */
[----:B------:R-:W-:Y:S01]  /*1d680*/  @!P1 LDGSTS.E.BYPASS.LTC128B.128 [R189+0xe000], desc[UR6][R40.64] ;  /* 0x0e00000028bd9fae */ /* 0x000fe2000b901d46 */
[----:B------:R-:W-:Y:S01]  /*1d690*/  @!P1 IMAD.IADD R6, R9, 0x1, R18 ;  /* 0x0000000109069824 */ /* 0x000fe200078e0212 */
[----:B------:R-:W-:Y:S02]  /*1d6a0*/  @!P1 IADD3 R4, R4, R11, RZ ;  /* 0x0000000b04049210 */ /* 0x000fe40007ffe0ff */
[----:B------:R-:W-:Y:S01]  /*1d6b0*/  @P1 STS.128 [R189+0xe800], RZ ;  /* 0x00e800ffbd001388 */ /* 0x000fe20000000c00 */
[----:B------:R-:W-:Y:S02]  /*1d6c0*/  @!P1 LEA R18, P3, R10, R235, 0x1 ;  /* 0x000000eb0a129211 */ /* 0x000fe400078608ff */
[----:B------:R-:W-:Y:S01]  /*1d6d0*/  @!P1 LEA.HI.X R23, R14, R233, R0, 0x1, P5 ;  /* 0x000000e90e179211 */ /* 0x000fe200028f0c00 */
[----:B------:R-:W-:Y:S01]  /*1d6e0*/  @!PT LDS RZ, [RZ] ;  /* 0x00000000fffff984 */ /* 0x000fe20000000800 */
[----:B------:R-:W-:Y:S01]  /*1d6f0*/  @!PT LDS RZ, [RZ] ;  /* 0x00000000fffff984 */ /* 0x000fe20000000800 */
[----:B------:R-:W-:Y:S01]  /*1d700*/  @!PT LDS RZ, [RZ] ;  /* 0x00000000fffff984 */ /* 0x000fe20000000800 */
[----:B------:R-:W-:Y:S01]  /*1d710*/  @!P1 LDGSTS.E.BYPASS.LTC128B.128 [R189+0xe800], desc[UR6][R30.64] ;  /* 0x0e8000001ebd9fae */ /* 0x000fe2000b901d46 */
[----:B------:R-:W-:-:S03]  /*1d720*/  @!P1 LEA R16, P2, R8, R235, 0x1 ;  /* 0x000000eb08109211 */ /* 0x000fc600078408ff */
[----:B------:R-:W-:Y:S01]  /*1d730*/  @P1 STS.128 [R189+0xf000], RZ ;  /* 0x00f000ffbd001388 */ /* 0x000fe20000000c00 */
[----:B------:R-:W-:-:S03]  /*1d740*/  @!P1 LEA.HI.X R21, R12, R233, R3, 0x1, P4 ;  /* 0x000000e90c159211 */ /* 0x000fc600020f0c03 */
[----:B------:R-:W-:Y:S01]  /*1d750*/  @!PT LDS RZ, [RZ] ;  /* 0x00000000fffff984 */ /* 0x000fe20000000800 */
[----:B------:R-:W-:Y:S01]  /*1d760*/  @!PT LDS RZ, [RZ] ;  /* 0x00000000fffff984 */ /* 0x000fe20000000800 */
[----:B------:R-:W-:Y:S01]  /*1d770*/  @!PT LDS RZ, [RZ] ;  /* 0x00000000fffff984 */ /* 0x000fe20000000800 */
[----:B------:R-:W-:Y:S01]  /*1d780*/  @!P1 LDGSTS.E.BYPASS.LTC128B.128 [R189+0xf000], desc[UR6][R28.64] ;  /* 0x0f0000001cbd9fae */ /* 0x000fe2000b901d46 */
[----:B------:R-:W-:-:S03]  /*1d790*/  @!P1 LEA.HI.X R19, R10, R233, R4, 0x1, P3 ;  /* 0x000000e90a139211 */ /* 0x000fc600018f0c04 */
[----:B------:R-:W-:Y:S01]  /*1d7a0*/  @P1 STS.128 [R189+0xf800], RZ ;  /* 0x00f800ffbd001388 */ /* 0x000fe20000000c00 */
[----:B------:R-:W-:-:S03]  /*1d7b0*/  @!P1 LEA.HI.X R17, R8, R233, R6, 0x1, P2 ;  /* 0x000000e908119211 */ /* 0x000fc600010f0c06 */
        /* <DEDUP_REMOVED lines=24> */
[----:B------:R-:W-:Y:S04]  /*1d940*/  LDSM.16.M88.4 R8, [R183] ;  /* 0x00000000b708783b */ /* 0x000fe80000000200 */
[----:B------:R-:W3:Y:S04]  /*1d950*/  LD.E R0, desc[UR6][R24.64+0x18c] ;  /* 0x00018c0618007980 */ /* 0x000ee8000c101900 */
[----:B-1----:R-:W1:Y:S04]  /*1d960*/  LDSM.16.M88.4 R20, [R176+0x2000] ;  /* 0x00200000b014783b */ /* 0x002e680000000200 */
[----:B------:R-:W-:Y:S01]  /*1d970*/  LDSM.16.M88.4 R44, [R108+0x2000] ;  /* 0x002000006c2c783b */ /* 0x000fe20000000200 */
[----:B------:R-:W-:-:S02]  /*1d980*/  IMAD.MOV.U32 R229, RZ, RZ, R51 ;  /* 0x000000ffffe57224 */ /* 0x000fc400078e0033 */
[----:B------:R-:W-:Y:S01]  /*1d990*/  IMAD.MOV.U32 R228, RZ, RZ, R50 ;  /* 0x000000ffffe47224 */ /* 0x000fe200078e0032 */
[----:B------:R-:W-:Y:S01]  /*1d9a0*/  LDSM.16.M88.4 R28, [R176+0x2800] ;  /* 0x00280000b01c783b */ /* 0x000fe20000000200 */
[----:B------:R-:W-:Y:S01]  /*1d9b0*/  IMAD.MOV.U32 R109, RZ, RZ, R55 ;  /* 0x000000ffff6d7224 */ /* 0x000fe200078e0037 */
[----:B------:R-:W-:Y:S01]  /*1d9c0*/  MOV R134, R53 ;  /* 0x0000003500867202 */ /* 0x000fe20000000f00 */
[----:B------:R-:W-:Y:S01]  /*1d9d0*/  IMAD.MOV.U32 R238, RZ, RZ, R54 ;  /* 0x000000ffffee7224 */ /* 0x000fe200078e0036 */
[----:B------:R-:W-:Y:S04]  /*1d9e0*/  LDSM.16.M88.4 R196, [R176+0x9000] ;  /* 0x00900000b0c4783b */ /* 0x000fe80000000200 */
[----:B--2---:R-:W2:Y:S01]  /*1d9f0*/  LDSM.16.M88.4 R16, [R64] ;  /* 0x000000004010783b */ /* 0x004ea20000000200 */
[----:B------:R-:W-:-:S03]  /*1da00*/  IMAD.MOV.U32 R240, RZ, RZ, R52 ;  /* 0x000000fffff07224 */ /* 0x000fc600078e0034 */
[----:B------:R-:W4:Y:S01]  /*1da10*/  LDSM.16.M88.4 R52, [R176+0x3000] ;  /* 0x00300000b034783b */ /* 0x000f220000000200 */
[----:B------:R-:W-:Y:S01]  /*1da20*/  IMAD.MOV.U32 R243, RZ, RZ, R63 ;  /* 0x000000fffff37224 */ /* 0x000fe200078e003f */
[----:B------:R-:W-:Y:S01]  /*1da30*/  MOV R245, R61 ;  /* 0x0000003d00f57202 */ /* 0x000fe20000000f00 */
[----:B------:R-:W-:Y:S01]  /*1da40*/  IMAD.MOV.U32 R244, RZ, RZ, R62 ;  /* 0x000000fffff47224 */ /* 0x000fe200078e003e */
[----:B------:R-:W-:Y:S01]  /*1da50*/  LDSM.16.M88.4 R92, [R108+0x3000] ;  /* 0x003000006c5c783b */ /* 0x000fe20000000200 */
[----:B------:R-:W-:-:S03]  /*1da60*/  IMAD.MOV.U32 R246, RZ, RZ, R60 ;  /* 0x000000fffff67224 */ /* 0x000fc600078e003c */
[----:B------:R-:W4:Y:S01]  /*1da70*/  LDSM.16.M88.4 R60, [R108+0x2800] ;  /* 0x002800006c3c783b */ /* 0x000f220000000200 */
[----:B------:R-:W-:Y:S01]  /*1da80*/  IMAD.MOV.U32 R230, RZ, RZ, R59 ;  /* 0x000000ffffe67224 */ /* 0x000fe200078e003b */
[----:B------:R-:W-:Y:S01]  /*1da90*/  MOV R232, R57 ;  /* 0x0000003900e87202 */ /* 0x000fe20000000f00 */
[----:B------:R-:W-:Y:S01]  /*1daa0*/  IMAD.MOV.U32 R231, RZ, RZ, R58 ;  /* 0x000000ffffe77224 */ /* 0x000fe200078e003a */
[----:B------:R-:W-:Y:S01]  /*1dab0*/  LDSM.16.M88.4 R64, [R176+0x5800] ;  /* 0x00580000b040783b */ /* 0x000fe20000000200 */
[----:B------:R-:W-:-:S03]  /*1dac0*/  IMAD.MOV.U32 R234, RZ, RZ, R56 ;  /* 0x000000ffffea7224 */ /* 0x000fc600078e0038 */
[----:B------:R-:W-:Y:S01]  /*1dad0*/  LDSM.16.M88.4 R32, [R176+0x3800] ;  /* 0x00380000b020783b */ /* 0x000fe20000000200 */
[C---:B-1----:R-:W-:Y:S03]  /*1dae0*/  HMMA.16816.F32.BF16 R48, R8.reuse, R22, RZ ;  /* 0x000000160830723c */ /* 0x042fe600000418ff */
[----:B------:R-:W-:Y:S04]  /*1daf0*/  LDSM.16.M88.4 R76, [R176+0x6800] ;  /* 0x00680000b04c783b */ /* 0x000fe80000000200 */
[----:B------:R-:W-:Y:S01]  /*1db00*/  LDSM.16.M88.4 R56, [R176+0x4800] ;  /* 0x00480000b038783b */ /* 0x000fe20000000200 */
[----:B------:R-:W-:Y:S03]  /*1db10*/  HMMA.16816.F32.BF16 R12, R8, R20, RZ ;  /* 0x00000014080c723c */ /* 0x000fe600000418ff */
[----:B------:R-:W-:Y:S04]  /*1db20*/  LDSM.16.M88.4 R192, [R176+0x7800] ;  /* 0x00780000b0c0783b */ /* 0x000fe80000000200 */
[----:B------:R-:W-:Y:S04]  /*1db30*/  LDSM.16.M88.4 R68, [R176+0x6000] ;  /* 0x00600000b044783b */ /* 0x000fe80000000200 */
[----:B------:R-:W-:Y:S04]  /*1db40*/  LDSM.16.M88.4 R84, [R176+0x7000] ;  /* 0x00700000b054783b */ /* 0x000fe80000000200 */
[----:B------:R-:W-:Y:S01]  /*1db50*/  LDSM.16.M88.4 R172, [R176+0x8000] ;  /* 0x00800000b0ac783b */ /* 0x000fe20000000200 */
[----:B--2---:R-:W-:Y:S03]  /*1db60*/  HMMA.16816.F32.BF16 R216, R16, R46, R48 ;  /* 0x0000002e10d8723c */ /* 0x004fe60000041830 */
[----:B------:R-:W1:Y:S04]  /*1db70*/  LDSM.16.M88.4 R48, [R176+0x5000] ;  /* 0x00500000b030783b */ /* 0x000e680000000200 */
[----:B------:R-:W-:Y:S01]  /*1db80*/  LDSM.16.M88.4 R200, [R176+0x8800] ;  /* 0x00880000b0c8783b */ /* 0x000fe20000000200 */
[C---:B------:R-:W-:Y:S03]  /*1db90*/  HMMA.16816.F32.BF16 R20, R8.reuse, R30, RZ ;  /* 0x0000001e0814723c */ /* 0x040fe600000418ff */
[----:B------:R-:W-:Y:S03]  /*1dba0*/  LDSM.16.M88.4 R128, [R176+0x9800] ;  /* 0x00980000b080783b */ /* 0x000fe60000000200 */
[----:B------:R-:W-:Y:S01]  /*1dbb0*/  HMMA.16816.F32.BF16 R40, R8, R28, RZ ;  /* 0x0000001c0828723c */ /* 0x000fe200000418ff */
[----:B------:R-:W2:Y:S04]  /*1dbc0*/  LDSM.16.M88.4 R28, [R176+0x4000] ;  /* 0x00400000b01c783b */ /* 0x000ea80000000200 */
[----:B------:R-:W2:Y:S01]  /*1dbd0*/  LDSM.16.M88.4 R104, [R108+0x5000] ;  /* 0x005000006c68783b */ /* 0x000ea20000000200 */
[----:B------:R-:W-:Y:S03]  /*1dbe0*/  HMMA.16816.F32.BF16 R220, R16, R44, R12 ;  /* 0x0000002c10dc723c */ /* 0x000fe6000004180c */
[----:B------:R-:W2:Y:S03]  /*1dbf0*/  LDSM.16.M88.4 R124, [R108+0x3800] ;  /* 0x003800006c7c783b */ /* 0x000ea60000000200 */
[C---:B----4-:R-:W-:Y:S01]  /*1dc00*/  HMMA.16816.F32.BF16 R12, R8.reuse, R52, RZ ;  /* 0x00000034080c723c */ /* 0x050fe200000418ff */
[----:B------:R-:W4:Y:S04]  /*1dc10*/  LDSM.16.M88.4 R112, [R108+0x4800] ;  /* 0x004800006c70783b */ /* 0x000f280000000200 */
[----:B------:R-:W4:Y:S01]  /*1dc20*/  LDSM.16.M88.4 R120, [R108+0x4000] ;  /* 0x004000006c78783b */ /* 0x000f220000000200 */
[C---:B------:R-:W-:Y:S03]  /*1dc30*/  HMMA.16816.F32.BF16 R36, R8.reuse, R196, RZ ;  /* 0x000000c40824723c */ /* 0x040fe600000418ff */
[----:B------:R-:W-:Y:S03]  /*1dc40*/  LDSM.16.M88.4 R168, [R108+0x5800] ;  /* 0x005800006ca8783b */ /* 0x000fe60000000200 */
[----:B------:R-:W-:Y:S01]  /*1dc50*/  HMMA.16816.F32.BF16 R196, R8, R198, RZ ;  /* 0x000000c608c4723c */ /* 0x000fe200000418ff */
[----:B------:R-:W0:Y:S05]  /*1dc60*/  LDGDEPBAR ;  /* 0x00000000000079af */ /* 0x000e2a0000000000 */
[----:B------:R-:W-:Y:S06]  /*1dc70*/  HMMA.16816.F32.BF16 R208, R16, R62, R20 ;  /* 0x0000003e10d0723c */ /* 0x000fec0000041814 */
[----:B-1----:R-:W-:Y:S06]  /*1dc80*/  HMMA.16816.F32.BF16 R20, R8, R48, RZ ;  /* 0x000000300814723c */ /* 0x002fec00000418ff */
[----:B------:R-:W-:Y:S06]  /*1dc90*/  HMMA.16816.F32.BF16 R224, R16, R92, R12 ;  /* 0x0000005c10e0723c */ /* 0x000fec000004180c */
[----:B------:R-:W-:Y:S01]  /*1dca0*/  HMMA.16816.F32.BF16 R100, R8, R54, RZ ;  /* 0x000000360864723c */ /* 0x000fe200000418ff */
[----:B------:R-:W-:Y:S01]  /*1dcb0*/  MOV R137, R196 ;  /* 0x000000c400897202 */ /* 0x000fe20000000f00 */
[----:B------:R-:W-:-:S04]  /*1dcc0*/  IMAD.MOV.U32 R136, RZ, RZ, R198 ;  /* 0x000000ffff887224 */ /* 0x000fc800078e00c6 */
[----:B------:R-:W-:Y:S01]  /*1dcd0*/  HMMA.16816.F32.BF16 R12, R8, R50, RZ ;  /* 0x00000032080c723c */ /* 0x000fe200000418ff */
[----:B------:R-:W-:Y:S02]  /*1dce0*/  IMAD.MOV.U32 R6, RZ, RZ, R197 ;  /* 0x000000ffff067224 */ /* 0x000fe400078e00c5 */
[----:B------:R-:W-:-:S03]  /*1dcf0*/  IMAD.MOV.U32 R140, RZ, RZ, R199 ;  /* 0x000000ffff8c7224 */ /* 0x000fc600078e00c7 */
[----:B------:R-:W-:Y:S06]  /*1dd00*/  HMMA.16816.F32.BF16 R212, R16, R60, R40 ;  /* 0x0000003c10d4723c */ /* 0x000fec0000041828 */
[C---:B------:R-:W-:Y:S06]  /*1dd10*/  HMMA.16816.F32.BF16 R48, R8.reuse, R64, RZ ;  /* 0x000000400830723c */ /* 0x040fec00000418ff */
[C---:B------:R-:W-:Y:S06]  /*1dd20*/  HMMA.16816.F32.BF16 R52, R8.reuse, R66, RZ ;  /* 0x000000420834723c */ /* 0x040fec00000418ff */
[C---:B------:R-:W-:Y:S06]  /*1dd30*/  HMMA.16816.F32.BF16 R96, R8.reuse, R32, RZ ;  /* 0x000000200860723c */ /* 0x040fec00000418ff */
        /* <DEDUP_REMOVED lines=19> */
[C---:B------:R-:W-:Y:S01]  /*1de70*/  HMMA.16816.F32.BF16 R128, R16.reuse, R104, R20 ;  /* 0x000000681080723c */ /* 0x040fe20000041814 */
[----:B------:R-:W1:Y:S05]  /*1de80*/  LDSM.16.M88.4 R20, [R108+0x7000] ;  /* 0x007000006c14783b */ /* 0x000e6a0000000200 */
[C---:B------:R-:W-:Y:S06]  /*1de90*/  HMMA.16816.F32.BF16 R96, R16.reuse, R124, R96 ;  /* 0x0000007c1060723c */ /* 0x040fec0000041860 */
[C---:B------:R-:W-:Y:S06]  /*1dea0*/  HMMA.16816.F32.BF16 R88, R16.reuse, R126, R88 ;  /* 0x0000007e1058723c */ /* 0x040fec0000041858 */
[C---:B----4-:R-:W-:Y:S06]  /*1deb0*/  HMMA.16816.F32.BF16 R124, R16.reuse, R112, R32 ;  /* 0x00000070107c723c */ /* 0x050fec0000041820 */
[C---:B------:R-:W-:Y:S01]  /*1dec0*/  HMMA.16816.F32.BF16 R112, R16.reuse, R114, R28 ;  /* 0x000000721070723c */ /* 0x040fe2000004181c */
[----:B------:R-:W2:Y:S05]  /*1ded0*/  LDSM.16.M88.4 R28, [R108+0x7800] ;  /* 0x007800006c1c783b */ /* 0x000eaa0000000200 */
[----:B------:R-:W-:Y:S01]  /*1dee0*/  HMMA.16816.F32.BF16 R100, R16, R94, R100 ;  /* 0x0000005e1064723c */ /* 0x000fe20000041864 */
[----:B------:R-:W-:-:S05]  /*1def0*/  IMAD.MOV.U32 R135, RZ, RZ, R36 ;  /* 0x000000ffff877224 */ /* 0x000fca00078e0024 */
[----:B------:R-:W-:Y:S01]  /*1df00*/  HMMA.16816.F32.BF16 R92, R16, R120, R44 ;  /* 0x00000078105c723c */ /* 0x000fe2000004182c */
[----:B------:R-:W-:-:S05]  /*1df10*/  MOV R118, R38 ;  /* 0x0000002600767202 */ /* 0x000fca0000000f00 */
[----:B------:R-:W-:Y:S01]  /*1df20*/  HMMA.16816.F32.BF16 R120, R16, R122, R40 ;  /* 0x0000007a1078723c */ /* 0x000fe20000041828 */
[----:B------:R-:W-:-:S05]  /*1df30*/  IMAD.MOV.U32 R36, RZ, RZ, R37 ;  /* 0x000000ffff247224 */ /* 0x000fca00078e0025 */
[----:B-1----:R-:W-:Y:S01]  /*1df40*/  HMMA.16816.F32.BF16 R40, R16, R20, R56 ;  /* 0x000000141028723c */ /* 0x002fe20000041838 */
[----:B------:R-:W-:Y:S01]  /*1df50*/  IMAD.MOV.U32 R119, RZ, RZ, R8 ;  /* 0x000000ffff777224 */ /* 0x000fe200078e0008 */
[----:B------:R-:W-:-:S04]  /*1df60*/  MOV R37, R11 ;  /* 0x0000000b00257202 */ /* 0x000fc80000000f00 */
[C---:B------:R-:W-:Y:S01]  /*1df70*/  HMMA.16816.F32.BF16 R20, R16.reuse, R22, R84 ;  /* 0x000000161014723c */ /* 0x040fe20000041854 */
[----:B------:R-:W-:Y:S02]  /*1df80*/  IMAD.MOV.U32 R38, RZ, RZ, R9 ;  /* 0x000000ffff267224 */ /* 0x000fe400078e0009 */
[----:B------:R-:W-:Y:S02]  /*1df90*/  IMAD.MOV.U32 R117, RZ, RZ, R10 ;  /* 0x000000ffff757224 */ /* 0x000fe400078e000a */
[----:B------:R-:W1:Y:S01]  /*1dfa0*/  LDSM.16.M88.4 R8, [R108+0x6800] ;  /* 0x006800006c08783b */ /* 0x000e620000000200 */
[----:B------:R-:W-:Y:S03]  /*1dfb0*/  HMMA.16816.F32.BF16 R104, R16, R106, R12 ;  /* 0x0000006a1068723c */ /* 0x000fe6000004180c */
[----:B------:R-:W4:-:S15]  /*1dfc0*/  LDSM.16.M88.4 R12, [R108+0x6000] ;  /* 0x006000006c0c783b */ /* 0x000f1e0000000200 */
[----:B------:R-:W-:Y:S01]  /*1dfd0*/  MOV R86, R20 ;  /* 0x0000001400567202 */ /* 0x000fe20000000f00 */
[----:B------:R-:W-:Y:S02]  /*1dfe0*/  IMAD.MOV.U32 R85, RZ, RZ, R21 ;  /* 0x000000ffff557224 */ /* 0x000fe400078e0015 */
[----:B------:R-:W-:Y:S02]  /*1dff0*/  IMAD.MOV.U32 R84, RZ, RZ, R22 ;  /* 0x000000ffff547224 */ /* 0x000fe400078e0016 */
[----:B------:R-:W-:Y:S02]  /*1e000*/  IMAD.MOV.U32 R4, RZ, RZ, R23 ;  /* 0x000000ffff047224 */ /* 0x000fe400078e0017 */
[----:B--2---:R-:W-:Y:S01]  /*1e010*/  HMMA.16816.F32.BF16 R20, R16, R28, R80 ;  /* 0x0000001c1014723c */ /* 0x004fe20000041850 */
[----:B------:R-:W-:Y:S01]  /*1e020*/  IMAD.MOV.U32 R116, RZ, RZ, R39 ;  /* 0x000000ffff747224 */ /* 0x000fe200078e0027 */
[----:B------:R-:W-:Y:S01]  /*1e030*/  MOV R47, R240 ;  /* 0x000000f0002f7202 */ /* 0x000fe20000000f00 */
[----:B------:R-:W-:Y:S01]  /*1e040*/  IMAD.MOV.U32 R3, RZ, RZ, R243 ;  /* 0x000000ffff037224 */ /* 0x000fe200078e00f3 */
[----:B------:R-:W-:Y:S01]  /*1e050*/  MOV R242, R198 ;  /* 0x000000c600f27202 */ /* 0x000fe20000000f00 */
[----:B------:R-:W-:Y:S01]  /*1e060*/  IMAD.MOV.U32 R46, RZ, RZ, R238 ;  /* 0x000000ffff2e7224 */ /* 0x000fe200078e00ee */
[----:B------:R-:W-:Y:S01]  /*1e070*/  MOV R139, R246 ;  /* 0x000000f6008b7202 */ /* 0x000fe20000000f00 */
[----:B------:R-:W-:Y:S01]  /*1e080*/  IMAD.MOV.U32 R44, RZ, RZ, R232 ;  /* 0x000000ffff2c7224 */ /* 0x000fe200078e00e8 */
[----:B------:R-:W-:Y:S01]  /*1e090*/  MOV R238, R231 ;  /* 0x000000e700ee7202 */ /* 0x000fe20000000f00 */
[----:B------:R-:W-:-:S02]  /*1e0a0*/  IMAD.MOV.U32 R188, RZ, RZ, R199 ;  /* 0x000000ffffbc7224 */ /* 0x000fc400078e00c7 */
[----:B------:R-:W-:Y:S02]  /*1e0b0*/  IMAD.MOV.U32 R27, RZ, RZ, R196 ;  /* 0x000000ffff1b7224 */ /* 0x000fe400078e00c4 */
[----:B------:R-:W-:Y:S01]  /*1e0c0*/  IMAD.MOV.U32 R26, RZ, RZ, R197 ;  /* 0x000000ffff1a7224 */ /* 0x000fe200078e00c5 */
[C---:B-1----:R-:W-:Y:S01]  /*1e0d0*/  HMMA.16816.F32.BF16 R248, R16.reuse, R10, R60 ;  /* 0x0000000a10f8723c */ /* 0x042fe2000004183c */
[----:B------:R-:W-:Y:S02]  /*1e0e0*/  IMAD.MOV.U32 R138, RZ, RZ, R245 ;  /* 0x000000ffff8a7224 */ /* 0x000fe400078e00f5 */
[----:B------:R-:W-:Y:S02]  /*1e0f0*/  IMAD.MOV.U32 R39, RZ, RZ, R244 ;  /* 0x000000ffff277224 */ /* 0x000fe400078e00f4 */
[----:B------:R-:W-:Y:S01]  /*1e100*/  IMAD.MOV.U32 R240, RZ, RZ, R230 ;  /* 0x000000fffff07224 */ /* 0x000fe200078e00e6 */
[----:B------:R-:W-:Y:S01]  /*1e110*/  HMMA.16816.F32.BF16 R196, R16, R168, R48 ;  /* 0x000000a810c4723c */ /* 0x000fe20000041830 */
[----:B------:R-:W-:-:S02]  /*1e120*/  IMAD.MOV.U32 R243, RZ, RZ, R229 ;  /* 0x000000fffff37224 */ /* 0x000fc400078e00e5 */
[----:B------:R-:W-:Y:S01]  /*1e130*/  IMAD.MOV.U32 R35, RZ, RZ, R228 ;  /* 0x000000ffff237224 */ /* 0x000fe200078e00e4 */
[----:B------:R-:W-:Y:S01]  /*1e140*/  MOV R11, R43 ;  /* 0x0000002b000b7202 */ /* 0x000fe20000000f00 */
[----:B------:R-:W-:Y:S01]  /*1e150*/  IMAD.MOV.U32 R45, RZ, RZ, R234 ;  /* 0x000000ffff2d7224 */ /* 0x000fe200078e00ea */
[----:B------:R-:W-:Y:S01]  /*1e160*/  HMMA.16816.F32.BF16 R228, R16, R170, R52 ;  /* 0x000000aa10e4723c */ /* 0x000fe20000041834 */
[----:B------:R-:W-:Y:S01]  /*1e170*/  IMAD.MOV.U32 R10, RZ, RZ, R40 ;  /* 0x000000ffff0a7224 */ /* 0x000fe200078e0028 */
[----:B------:R-:W-:Y:S01]  /*1e180*/  MOV R32, R47 ;  /* 0x0000002f00207202 */ /* 0x000fe20000000f00 */
[----:B------:R-:W-:-:S03]  /*1e190*/  IMAD.MOV.U32 R49, RZ, RZ, R44 ;  /* 0x000000ffff317224 */ /* 0x000fc600078e002c */
[----:B------:R-:W-:Y:S01]  /*1e1a0*/  HMMA.16816.F32.BF16 R244, R16, R8, R64 ;  /* 0x0000000810f4723c */ /* 0x000fe20000041840 */
[----:B------:R-:W-:Y:S01]  /*1e1b0*/  IMAD.MOV.U32 R51, RZ, RZ, R46 ;  /* 0x000000ffff337224 */ /* 0x000fe200078e002e */
[----:B------:R-:W-:Y:S01]  /*1e1c0*/  MOV R46, R117 ;  /* 0x00000075002e7202 */ /* 0x000fe20000000f00 */
[----:B------:R-:W-:-:S03]  /*1e1d0*/  IMAD.MOV.U32 R44, RZ, RZ, R119 ;  /* 0x000000ffff2c7224 */ /* 0x000fc600078e0077 */
[C---:B----4-:R-:W-:Y:S01]  /*1e1e0*/  HMMA.16816.F32.BF16 R168, R16.reuse, R12, R72 ;  /* 0x0000000c10a8723c */ /* 0x050fe20000041848 */
[----:B------:R-:W-:Y:S01]  /*1e1f0*/  IMAD.MOV.U32 R9, RZ, RZ, R41 ;  /* 0x000000ffff097224 */ /* 0x000fe200078e0029 */
[----:B------:R-:W-:Y:S01]  /*1e200*/  MOV R48, R35 ;  /* 0x0000002300307202 */ /* 0x000fe20000000f00 */
[----:B------:R-:W-:Y:S01]  /*1e210*/  IMAD.MOV.U32 R8, RZ, RZ, R42 ;  /* 0x000000ffff087224 */ /* 0x000fe200078e002a */
[----:B------:R-:W-:Y:S02]  /*1e220*/  LDSM.16.M88.4 R52, [R108+0x8800] ;  /* 0x008800006c34783b */ /* 0x000fe40000000200 */
[----:B------:R-:W-:Y:S01]  /*1e230*/  HMMA.16816.F32.BF16 R232, R16, R14, R68 ;  /* 0x0000000e10e8723c */ /* 0x000fe20000041844 */
[----:B------:R-:W-:Y:S01]  /*1e240*/  IMAD.MOV.U32 R47, RZ, RZ, R37 ;  /* 0x000000ffff2f7224 */ /* 0x000fe200078e0025 */
[----:B------:R1:W-:Y:S01]  /*1e250*/  LDSM.16.M88.4 R12, [R2] ;  /* 0x00000000020c783b */ /* 0x0003e20000000200 */
[----:B------:R-:W-:Y:S01]  /*1e260*/  IMAD.MOV.U32 R119, RZ, RZ, R21 ;  /* 0x000000ffff777224 */ /* 0x000fe200078e0015 */
[----:B------:R-:W-:-:S02]  /*1e270*/  MOV R117, R22 ;  /* 0x0000001600757202 */ /* 0x000fc40000000f00 */
[----:B------:R-:W2:Y:S01]  /*1e280*/  LDSM.16.M88.4 R40, [R177] ;  /* 0x00000000b128783b */ /* 0x000ea20000000200 */
[----:B------:R-:W-:Y:S02]  /*1e290*/  IMAD.MOV.U32 R37, RZ, RZ, R23 ;  /* 0x000000ffff257224 */ /* 0x000fe400078e0017 */
[----:B------:R-:W-:Y:S02]  /*1e2a0*/  IMAD.MOV.U32 R50, RZ, RZ, R45 ;  /* 0x000000ffff327224 */ /* 0x000fe400078e002d */
[----:B-1----:R-:W-:Y:S02]  /*1e2b0*/  IMAD.MOV.U32 R2, RZ, RZ, R20 ;  /* 0x000000ffff027224 */ /* 0x002fe400078e0014 */
[----:B------:R-:W-:Y:S01]  /*1e2c0*/  HMMA.16816.F32.BF16 R20, R16, R30, R76 ;  /* 0x0000001e1014723c */ /* 0x000fe2000004184c */
[----:B------:R-:W-:Y:S02]  /*1e2d0*/  IMAD.MOV.U32 R45, RZ, RZ, R38 ;  /* 0x000000ffff2d7224 */ /* 0x000fe400078e0026 */
[----:B------:R-:W-:-:S02]  /*1e2e0*/  IMAD.MOV.U32 R74, RZ, RZ, R44 ;  /* 0x000000ffff4a7224 */ /* 0x000fc400078e002c */
[----:B------:R-:W-:Y:S02]  /*1e2f0*/  IMAD.MOV.U32 R80, RZ, RZ, R11 ;  /* 0x000000ffff507224 */ /* 0x000fe400078e000b */
[----:B------:R-:W-:Y:S01]  /*1e300*/  IMAD.MOV.U32 R81, RZ, RZ, R10 ;  /* 0x000000ffff517224 */ /* 0x000fe200078e000a */
[----:B------:R-:W-:Y:S01]  /*1e310*/  MOV R77, R47 ;  /* 0x0000002f004d7202 */ /* 0x000fe20000000f00 */
[----:B------:R-:W-:Y:S01]  /*1e320*/  IMAD.MOV.U32 R75, RZ, RZ, R45 ;  /* 0x000000ffff4b7224 */ /* 0x000fe200078e002d */
[----:B------:R-:W-:Y:S01]  /*1e330*/  MOV R79, R8 ;  /* 0x00000008004f7202 */ /* 0x000fe20000000f00 */
[----:B------:R-:W-:Y:S02]  /*1e340*/  IMAD.MOV.U32 R76, RZ, RZ, R46 ;  /* 0x000000ffff4c7224 */ /* 0x000fe400078e002e */
[----:B------:R-:W-:Y:S01]  /*1e350*/  IMAD.MOV.U32 R82, RZ, RZ, R9 ;  /* 0x000000ffff527224 */ /* 0x000fe200078e0009 */
[----:B------:R-:W-:Y:S01]  /*1e360*/  LDSM.16.M88.4 R44, [R182] ;  /* 0x00000000b62c783b */ /* 0x000fe20000000200 */
[----:B------:R-:W-:Y:S01]  /*1e370*/  IMAD.MOV.U32 R33, RZ, RZ, R39 ;  /* 0x000000ffff217224 */ /* 0x000fe200078e0027 */
[----:B------:R-:W-:-:S02]  /*1e380*/  MOV R35, R136 ;  /* 0x0000008800237202 */ /* 0x000fc40000000f00 */
[----:B------:R-:W1:Y:S01]  /*1e390*/  LDSM.16.M88.4 R8, [R185] ;  /* 0x00000000b908783b */ /* 0x000e620000000200 */
[----:B------:R-:W-:Y:S02]  /*1e3a0*/  IMAD.MOV.U32 R39, RZ, RZ, R138 ;  /* 0x000000ffff277224 */ /* 0x000fe400078e008a */
[----:B------:R-:W-:Y:S01]  /*1e3b0*/  IMAD.MOV.U32 R34, RZ, RZ, R137 ;  /* 0x000000ffff227224 */ /* 0x000fe200078e0089 */
[----:B------:R-:W4:Y:S01]  /*1e3c0*/  LDSM.16.M88.4 R28, [R108+0x8000] ;  /* 0x008000006c1c783b */ /* 0x000f220000000200 */
[----:B------:R-:W-:Y:S01]  /*1e3d0*/  IMAD.MOV.U32 R38, RZ, RZ, R139 ;  /* 0x000000ffff267224 */ /* 0x000fe200078e008b */
[----:B------:R-:W-:Y:S01]  /*1e3e0*/  MOV R137, R23 ;  /* 0x0000001700897202 */ /* 0x000fe20000000f00 */
[----:B------:R-:W-:Y:S02]  /*1e3f0*/  IMAD.MOV.U32 R139, RZ, RZ, R21 ;  /* 0x000000ffff8b7224 */ /* 0x000fe400078e0015 */
[----:B------:R-:W-:Y:S02]  /*1e400*/  IMAD.MOV.U32 R138, RZ, RZ, R22 ;  /* 0x000000ffff8a7224 */ /* 0x000fe400078e0016 */
[----:B------:R-:W-:-:S02]  /*1e410*/  IMAD.MOV.U32 R136, RZ, RZ, R20 ;  /* 0x000000ffff887224 */ /* 0x000fc400078e0014 */
[----:B------:R1:W3:Y:S01]  /*1e420*/  LDSM.16.M88.4 R20, [R48] ;  /* 0x000000003014783b */ /* 0x0002e20000000200 */
[----:B------:R-:W-:Y:S01]  /*1e430*/  IMAD.MOV.U32 R83, RZ, RZ, R32 ;  /* 0x000000ffff537224 */ /* 0x000fe200078e0020 */
[----:B------:R-:W-:Y:S01]  /*1e440*/  MOV R73, R35 ;  /* 0x0000002300497202 */ /* 0x000fe20000000f00 */
[----:B------:R-:W-:Y:S02]  /*1e450*/  IMAD.MOV.U32 R78, RZ, RZ, R33 ;  /* 0x000000ffff4e7224 */ /* 0x000fe400078e0021 */
[----:B------:R-:W-:Y:S02]  /*1e460*/  IMAD.MOV.U32 R72, RZ, RZ, R34 ;  /* 0x000000ffff487224 */ /* 0x000fe400078e0022 */
[----:B--2---:R-:W-:Y:S01]  /*1e470*/  HMMA.16816.F32.BF16 R32, R12, R40, R220 ;  /* 0x000000280c20723c */ /* 0x004fe200000418dc */
[----:B------:R-:W-:Y:S01]  /*1e480*/  IMAD.MOV.U32 R65, RZ, RZ, R49 ;  /* 0x000000ffff417224 */ /* 0x000fe200078e0031 */
[----:B------:R-:W-:Y:S01]  /*1e490*/  MOV R67, R51 ;  /* 0x0000003300437202 */ /* 0x000fe20000000f00 */
[----:B------:R-:W-:-:S15]  /*1e4a0*/  IMAD.MOV.U32 R66, RZ, RZ, R50 ;  /* 0x000000ffff427224 */ /* 0x000fde00078e0032 */
[----:B------:R-:W-:-:S06]  /*1e4b0*/  NOP ;  /* 0x0000000000007918 */ /* 0x000fcc0000000000 */
[----:B-1----:R-:W-:Y:S01]  /*1e4c0*/  HMMA.16816.F32.BF16 R48, R8, R44, R32 ;  /* 0x0000002c0830723c */ /* 0x002fe20000041820 */
[----:B------:R-:W1:Y:S05]  /*1e4d0*/  LDSM.16.M88.4 R32, [R65] ;  /* 0x000000004120783b */ /* 0x000e6a0000000200 */
[C---:B----4-:R-:W-:Y:S06]  /*1e4e0*/  HMMA.16816.F32.BF16 R192, R16.reuse, R28, R192 ;  /* 0x0000001c10c0723c */ /* 0x050fec00000418c0 */
[----:B------:R-:W-:Y:S01]  /*1e4f0*/  HMMA.16816.F32.BF16 R172, R16, R30, R172 ;  /* 0x0000001e10ac723c */ /* 0x000fe200000418ac */
[----:B------:R-:W2:Y:S04]  /*1e500*/  LDSM.16.M88.4 R28, [R66] ;  /* 0x00000000421c783b */ /* 0x000ea80000000200 */
[----:B------:R-:W-:Y:S01]  /*1e510*/  LDSM.16.M88.4 R64, [R67] ;  /* 0x000000004340783b */ /* 0x000fe20000000200 */
[C---:B---3--:R-:W-:Y:S06]  /*1e520*/  HMMA.16816.F32.BF16 R60, R12.reuse, R20, R212 ;  /* 0x000000140c3c723c */ /* 0x048fec00000418d4 */
[C---:B------:R-:W-:Y:S06]  /*1e530*/  HMMA.16816.F32.BF16 R68, R12.reuse, R22, R208 ;  /* 0x000000160c44723c */ /* 0x040fec00000418d0 */
[----:B------:R-:W-:Y:S01]  /*1e540*/  HMMA.16816.F32.BF16 R20, R12, R42, R216 ;  /* 0x0000002a0c14723c */ /* 0x000fe200000418d8 */
[----:B------:R-:W3:Y:S01]  /*1e550*/  LDSM.16.M88.4 R40, [R182+0x800] ;  /* 0x00080000b628783b */ /* 0x000ee20000000200 */
[----:B------:R-:W-:-:S02]  /*1e560*/  IMAD.MOV.U32 R220, RZ, RZ, R2 ;  /* 0x000000ffffdc7224 */ /* 0x000fc400078e0002 */
[----:B------:R-:W-:Y:S01]  /*1e570*/  FMUL.FTZ R2, R48, R0 ;  /* 0x0000000030027220 */ /* 0x000fe20000410000 */
[----:B------:R-:W-:-:S03]  /*1e580*/  IMAD.MOV.U32 R210, RZ, RZ, R240 ;  /* 0x000000ffffd27224 */ /* 0x000fc600078e00f0 */
[----:B------:R4:W-:Y:S01]  /*1e590*/  MUFU.TANH R240, R2 ;  /* 0x0000000200f07308 */ /* 0x0009e20000002400 */
[----:B------:R-:W-:Y:S01]  /*1e5a0*/  HMMA.16816.F32.BF16 R204, R16, R52, R204 ;  /* 0x0000003410cc723c */ /* 0x000fe200000418cc */
[----:B------:R-:W-:Y:S01]  /*1e5b0*/  IMAD.MOV.U32 R208, RZ, RZ, R74 ;  /* 0x000000ffffd07224 */ /* 0x000fe200078e004a */
[----:B------:R-:W-:-:S13]  /*1e5c0*/  MOV R87, R75 ;  /* 0x0000004b00577202 */ /* 0x000fda0000000f00 */
[----:B------:R-:W-:Y:S01]  /*1e5d0*/  HMMA.16816.F32.BF16 R20, R8, R46, R20 ;  /* 0x0000002e0814723c */ /* 0x000fe20000041814 */
[----:B----4-:R-:W-:-:S04]  /*1e5e0*/  FMUL.FTZ R2, R49, R0 ;  /* 0x0000000031027220 */ /* 0x010fc80000410000 */
[----:B------:R4:W-:Y:S01]  /*1e5f0*/  MUFU.TANH R218, R2 ;  /* 0x0000000200da7308 */ /* 0x0009e20000002400 */
[----:B-1----:R-:W-:Y:S06]  /*1e600*/  HMMA.16816.F32.BF16 R56, R12, R34, R100 ;  /* 0x000000220c38723c */ /* 0x002fec0000041864 */
[----:B------:R-:W-:Y:S01]  /*1e610*/  HMMA.16816.F32.BF16 R200, R16, R54, R200 ;  /* 0x0000003610c8723c */ /* 0x000fe200000418c8 */
[----:B------:R-:W-:Y:S02]  /*1e620*/  IMAD.MOV.U32 R101, RZ, RZ, R72 ;  /* 0x000000ffff657224 */ /* 0x000fe400078e0048 */
[----:B------:R-:W-:-:S03]  /*1e630*/  IMAD.MOV.U32 R100, RZ, RZ, R73 ;  /* 0x000000ffff647224 */ /* 0x000fc600078e0049 */
[----:B------:R-:W-:Y:S01]  /*1e640*/  HMMA.16816.F32.BF16 R52, R12, R32, R224 ;  /* 0x000000200c34723c */ /* 0x000fe200000418e0 */
[----:B----4-:R-:W-:-:S05]  /*1e650*/  FMUL.FTZ R2, R50, R0 ;  /* 0x0000000032027220 */ /* 0x010fca0000410000 */
[----:B--2---:R-:W-:Y:S01]  /*1e660*/  HMMA.16816.F32.BF16 R72, R12, R28, R96 ;  /* 0x0000001c0c48723c */ /* 0x004fe20000041860 */
[----:B------:R-:W-:-:S06]  /*1e670*/  MOV R224, R79 ;  /* 0x0000004f00e07202 */ /* 0x000fcc0000000f00 */
[----:B------:R-:W-:Y:S02]  /*1e680*/  IMAD.MOV.U32 R99, RZ, RZ, R76 ;  /* 0x000000ffff637224 */ /* 0x000fe400078e004c */
[----:B------:R-:W-:Y:S02]  /*1e690*/  IMAD.MOV.U32 R97, RZ, RZ, R77 ;  /* 0x000000ffff617224 */ /* 0x000fe400078e004d */
[----:B------:R-:W-:Y:S02]  /*1e6a0*/  IMAD.MOV.U32 R96, RZ, RZ, R78 ;  /* 0x000000ffff607224 */ /* 0x000fe400078e004e */
[----:B------:R-:W-:Y:S01]  /*1e6b0*/  HMMA.16816.F32.BF16 R76, R12, R30, R88 ;  /* 0x0000001e0c4c723c */ /* 0x000fe20000041858 */
[----:B------:R-:W1:Y:S01]  /*1e6c0*/  LDSM.16.M88.4 R28, [R182+0x1000] ;  /* 0x00100000b61c783b */ /* 0x000e620000000200 */
[----:B------:R-:W-:Y:S01]  /*1e6d0*/  IMAD.MOV.U32 R225, RZ, RZ, R80 ;  /* 0x000000ffffe17224 */ /* 0x000fe200078e0050 */
[----:B------:R-:W-:-:S04]  /*1e6e0*/  MOV R227, R83 ;  /* 0x0000005300e37202 */ /* 0x000fc80000000f00 */
[----:B------:R-:W-:Y:S02]  /*1e6f0*/  IMAD.MOV.U32 R91, RZ, RZ, R109 ;  /* 0x000000ffff5b7224 */ /* 0x000fe400078e006d */
[----:B------:R2:W-:Y:S01]  /*1e700*/  MUFU.TANH R109, R2 ;  /* 0x00000002006d7308 */ /* 0x0005e20000002400 */
[----:B---3--:R-:W-:Y:S01]  /*1e710*/  HMMA.16816.F32.BF16 R32, R8, R40, R60 ;  /* 0x000000280820723c */ /* 0x008fe2000004183c */
[----:B------:R-:W-:Y:S02]  /*1e720*/  IMAD.MOV.U32 R102, RZ, RZ, R81 ;  /* 0x000000ffff667224 */ /* 0x000fe400078e0051 */
[----:B------:R-:W-:-:S03]  /*1e730*/  IMAD.MOV.U32 R103, RZ, RZ, R82 ;  /* 0x000000ffff677224 */ /* 0x000fc600078e0052 */
[----:B------:R-:W-:Y:S01]  /*1e740*/  HMMA.16816.F32.BF16 R80, R12, R64, R92 ;  /* 0x000000400c50723c */ /* 0x000fe2000004185c */
[----:B------:R-:W-:Y:S02]  /*1e750*/  IMAD.MOV.U32 R221, RZ, RZ, R116 ;  /* 0x000000ffffdd7224 */ /* 0x000fe400078e0074 */
[----:B--2---:R-:W-:-:S04]  /*1e760*/  FMUL.FTZ R2, R51, R0 ;  /* 0x0000000033027220 */ /* 0x004fc80000410000 */
[----:B------:R2:W-:Y:S01]  /*1e770*/  MUFU.TANH R92, R2 ;  /* 0x00000002005c7308 */ /* 0x0005e20000002400 */
[----:B------:R-:W-:Y:S01]  /*1e780*/  MOV R211, R118 ;  /* 0x0000007600d37202 */ /* 0x000fe20000000f00 */
[----:B--2---:R-:W-:-:S06]  /*1e790*/  FMUL.FTZ R2, R20, R0 ;  /* 0x0000000014027220 */ /* 0x004fcc0000410000 */
[----:B------:R2:W-:Y:S01]  /*1e7a0*/  MUFU.TANH R116, R2 ;  /* 0x0000000200747308 */ /* 0x0005e20000002400 */
[----:B------:R-:W-:Y:S01]  /*1e7b0*/  HMMA.16816.F32.BF16 R44, R8, R42, R68 ;  /* 0x0000002a082c723c */ /* 0x000fe20000041844 */
[----:B------:R-:W-:Y:S02]  /*1e7c0*/  IMAD.MOV.U32 R209, RZ, RZ, R252 ;  /* 0x000000ffffd17224 */ /* 0x000fe400078e00fc */
[----:B--2---:R-:W-:-:S04]  /*1e7d0*/  FMUL.FTZ R2, R21, R0 ;  /* 0x0000000015027220 */ /* 0x004fc80000410000 */
[----:B------:R2:W-:Y:S02]  /*1e7e0*/  MUFU.TANH R118, R2 ;  /* 0x0000000200767308 */ /* 0x0005e40000002400 */
[----:B--2---:R-:W-:-:S06]  /*1e7f0*/  FMUL.FTZ R2, R22, R0 ;  /* 0x0000000016027220 */ /* 0x004fcc0000410000 */
[----:B------:R2:W-:Y:S02]  /*1e800*/  MUFU.TANH R216, R2 ;  /* 0x0000000200d87308 */ /* 0x0005e40000002400 */
[----:B--2---:R-:W-:-:S06]  /*1e810*/  FMUL.FTZ R2, R23, R0 ;  /* 0x0000000017027220 */ /* 0x004fcc0000410000 */
[----:B------:R2:W-:Y:S01]  /*1e820*/  MUFU.TANH R252, R2 ;  /* 0x0000000200fc7308 */ /* 0x0005e20000002400 */
[----:B-1----:R-:W-:Y:S01]  /*1e830*/  HMMA.16816.F32.BF16 R20, R8, R28, R52 ;  /* 0x0000001c0814723c */ /* 0x002fe20000041834 */
[----:B--2---:R-:W-:-:S06]  /*1e840*/  FMUL.FTZ R2, R32, R0 ;  /* 0x0000000020027220 */ /* 0x004fcc0000410000 */
[----:B------:R1:W-:Y:S01]  /*1e850*/  MUFU.TANH R217, R2 ;  /* 0x0000000200d97308 */ /* 0x0003e20000002400 */
[----:B------:R-:W-:Y:S01]  /*1e860*/  HMMA.16816.F32.BF16 R40, R8, R30, R56 ;  /* 0x0000001e0828723c */ /* 0x000fe20000041838 */
[----:B------:R-:W2:Y:S01]  /*1e870*/  LDSM.16.M88.4 R28, [R182+0x1800] ;  /* 0x00180000b61c783b */ /* 0x000ea20000000200 */
[----:B-1----:R-:W-:-:S05]  /*1e880*/  FMUL.FTZ R2, R33, R0 ;  /* 0x0000000021027220 */ /* 0x002fca0000410000 */
[----:B------:R1:W-:Y:S02]  /*1e890*/  MUFU.TANH R98, R2 ;  /* 0x0000000200627308 */ /* 0x0003e40000002400 */
[----:B-1----:R-:W-:-:S06]  /*1e8a0*/  FMUL.FTZ R2, R34, R0 ;  /* 0x0000000022027220 */ /* 0x002fcc0000410000 */
[----:B------:R1:W-:Y:S02]  /*1e8b0*/  MUFU.TANH R212, R2 ;  /* 0x0000000200d47308 */ /* 0x0003e40000002400 */
[-C--:B-1----:R-:W-:Y:S01]  /*1e8c0*/  FMUL.FTZ R2, R35, R0.reuse ;  /* 0x0000000023027220 */ /* 0x082fe20000410000 */
[----:B--2---:R-:W-:Y:S01]  /*1e8d0*/  HMMA.16816.F32.BF16 R48, R8, R28, R72 ;  /* 0x0000001c0830723c */ /* 0x004fe20000041848 */
[----:B------:R1:W2:Y:S04]  /*1e8e0*/  LDSM.16.M88.4 R32, [R91] ;  /* 0x000000005b20783b */ /* 0x0002a80000000200 */
[----:B------:R3:W-:Y:S02]  /*1e8f0*/  MUFU.TANH R223, R2 ;  /* 0x0000000200df7308 */ /* 0x0007e40000002400 */
[----:B---3--:R-:W-:-:S06]  /*1e900*/  FMUL.FTZ R2, R44, R0 ;  /* 0x000000002c027220 */ /* 0x008fcc0000410000 */
        /* <DEDUP_REMOVED lines=13> */
[-C--:B---3--:R-:W-:Y:S02]  /*1e9e0*/  FMUL.FTZ R2, R23, R0.reuse ;  /* 0x0000000017027220 */ /* 0x088fe40000410000 */
[----:B------:R-:W3:Y:S04]  /*1e9f0*/  LDSM.16.M88.4 R20, [R182+0x2000] ;  /* 0x00200000b614783b */ /* 0x000ee80000000200 */
[----:B------:R4:W-:Y:S01]  /*1ea00*/  MUFU.TANH R72, R2 ;  /* 0x0000000200487308 */ /* 0x0009e20000002400 */
[----:B------:R-:W-:Y:S01]  /*1ea10*/  HMMA.16816.F32.BF16 R56, R8, R30, R76 ;  /* 0x0000001e0838723c */ /* 0x000fe2000004184c */
[----:B------:R-:W-:Y:S01]  /*1ea20*/  IMAD.MOV.U32 R90, RZ, RZ, R96 ;  /* 0x000000ffff5a7224 */ /* 0x000fe200078e0060 */
[----:B-1----:R-:W-:Y:S01]  /*1ea30*/  MOV R91, R97 ;  /* 0x00000061005b7202 */ /* 0x002fe20000000f00 */
[----:B----4-:R-:W-:-:S03]  /*1ea40*/  FMUL.FTZ R2, R40, R0 ;  /* 0x0000000028027220 */ /* 0x010fc60000410000 */
[----:B------:R-:W-:Y:S01]  /*1ea50*/  HMMA.16816.F32.BF16 R52, R12, R66, R120 ;  /* 0x000000420c34723c */ /* 0x000fe20000041878 */
[----:B------:R-:W1:Y:S01]  /*1ea60*/  LDSM.16.M88.4 R28, [R182+0x2800] ;  /* 0x00280000b61c783b */ /* 0x000e620000000200 */
[----:B------:R4:W-:Y:S01]  /*1ea70*/  MUFU.TANH R70, R2 ;  /* 0x0000000200467308 */ /* 0x0009e20000002400 */
[----:B------:R-:W-:Y:S02]  /*1ea80*/  IMAD.MOV.U32 R96, RZ, RZ, R99 ;  /* 0x000000ffff607224 */ /* 0x000fe400078e0063 */
[----:B----4-:R-:W-:-:S05]  /*1ea90*/  FMUL.FTZ R2, R41, R0 ;  /* 0x0000000029027220 */ /* 0x010fca0000410000 */
[----:B------:R4:W1:Y:S01]  /*1eaa0*/  MUFU.TANH R75, R2 ;  /* 0x00000002004b7308 */ /* 0x0008620000002400 */
[----:B------:R-:W-:Y:S02]  /*1eab0*/  IMAD.MOV.U32 R99, RZ, RZ, R101 ;  /* 0x000000ffff637224 */ /* 0x000fe400078e0065 */
[----:B------:R-:W-:Y:S02]  /*1eac0*/  IMAD.MOV.U32 R101, RZ, RZ, R134 ;  /* 0x000000ffff657224 */ /* 0x000fe400078e0086 */
[----:B----4-:R-:W-:-:S04]  /*1ead0*/  FMUL.FTZ R2, R42, R0 ;  /* 0x000000002a027220 */ /* 0x010fc80000410000 */
[----:B------:R4:W-:Y:S01]  /*1eae0*/  MUFU.TANH R69, R2 ;  /* 0x0000000200457308 */ /* 0x0009e20000002400 */
[----:B------:R-:W-:Y:S01]  /*1eaf0*/  IMAD.MOV.U32 R97, RZ, RZ, R100 ;  /* 0x000000ffff617224 */ /* 0x000fe200078e0064 */
[----:B------:R-:W-:Y:S01]  /*1eb00*/  MOV R100, R6 ;  /* 0x0000000600647202 */ /* 0x000fe20000000f00 */
[-C--:B----4-:R-:W-:Y:S01]  /*1eb10*/  FMUL.FTZ R2, R43, R0.reuse ;  /* 0x000000002b027220 */ /* 0x090fe20000410000 */
[----:B--2---:R-:W-:Y:S01]  /*1eb20*/  HMMA.16816.F32.BF16 R44, R12, R32, R124 ;  /* 0x000000200c2c723c */ /* 0x004fe2000004187c */
[----:B------:R-:W-:Y:S01]  /*1eb30*/  IMAD.MOV.U32 R94, RZ, RZ, R101 ;  /* 0x000000ffff5e7224 */ /* 0x000fe200078e0065 */
[----:B------:R2:W4:Y:S02]  /*1eb40*/  LDSM.16.M88.4 R40, [R90] ;  /* 0x000000005a28783b */ /* 0x0005240000000200 */
[----:B------:R3:W4:Y:S02]  /*1eb50*/  MUFU.TANH R79, R2 ;  /* 0x00000002004f7308 */ /* 0x0007240000002400 */
[----:B---3--:R-:W-:-:S06]  /*1eb60*/  FMUL.FTZ R2, R48, R0 ;  /* 0x0000000030027220 */ /* 0x008fcc0000410000 */
[----:B------:R3:W-:Y:S01]  /*1eb70*/  MUFU.TANH R134, R2 ;  /* 0x0000000200867308 */ /* 0x0007e20000002400 */
[----:B------:R-:W-:Y:S01]  /*1eb80*/  HMMA.16816.F32.BF16 R64, R12, R34, R112 ;  /* 0x000000220c40723c */ /* 0x000fe20000041870 */
[----:B------:R-:W-:Y:S02]  /*1eb90*/  IMAD.MOV.U32 R101, RZ, RZ, R36 ;  /* 0x000000ffff657224 */ /* 0x000fe400078e0024 */
[----:B---3--:R-:W-:-:S04]  /*1eba0*/  FMUL.FTZ R2, R49, R0 ;  /* 0x0000000031027220 */ /* 0x008fc80000410000 */
[----:B------:R3:W-:Y:S01]  /*1ebb0*/  MUFU.TANH R6, R2 ;  /* 0x0000000200067308 */ /* 0x0007e20000002400 */
[----:B------:R-:W-:Y:S01]  /*1ebc0*/  HMMA.16816.F32.BF16 R32, R8, R20, R80 ;  /* 0x000000140820723c */ /* 0x000fe20000041850 */
[----:B------:R-:W-:Y:S01]  /*1ebd0*/  IMAD.MOV.U32 R89, RZ, RZ, R99 ;  /* 0x000000ffff597224 */ /* 0x000fe200078e0063 */
[----:B------:R-:W-:Y:S01]  /*1ebe0*/  MOV R99, R227 ;  /* 0x000000e300637202 */ /* 0x000fe20000000f00 */
[----:B------:R-:W-:Y:S02]  /*1ebf0*/  IMAD.MOV.U32 R227, RZ, RZ, R135 ;  /* 0x000000ffffe37224 */ /* 0x000fe400078e0087 */
[----:B---3--:R-:W-:-:S04]  /*1ec00*/  FMUL.FTZ R2, R50, R0 ;  /* 0x0000000032027220 */ /* 0x008fc80000410000 */
[----:B------:R3:W-:Y:S01]  /*1ec10*/  MUFU.TANH R68, R2 ;  /* 0x0000000200447308 */ /* 0x0007e20000002400 */
[----:B------:R-:W-:Y:S02]  /*1ec20*/  IMAD.MOV.U32 R123, RZ, RZ, R225 ;  /* 0x000000ffff7b7224 */ /* 0x000fe400078e00e1 */
[----:B---3--:R-:W-:-:S05]  /*1ec30*/  FMUL.FTZ R2, R51, R0 ;  /* 0x0000000033027220 */ /* 0x008fca0000410000 */
[----:B------:R3:W4:Y:S01]  /*1ec40*/  MUFU.TANH R36, R2 ;  /* 0x0000000200247308 */ /* 0x0007220000002400 */
[----:B------:R-:W-:Y:S02]  /*1ec50*/  IMAD.MOV.U32 R122, RZ, RZ, R210 ;  /* 0x000000ffff7a7224 */ /* 0x000fe400078e00d2 */
[----:B---3--:R-:W-:-:S05]  /*1ec60*/  FMUL.FTZ R2, R56, R0 ;  /* 0x0000000038027220 */ /* 0x008fca0000410000 */
[----:B------:R3:W-:Y:S01]  /*1ec70*/  MUFU.TANH R135, R2 ;  /* 0x0000000200877308 */ /* 0x0007e20000002400 */
[----:B------:R-:W-:Y:S01]  /*1ec80*/  HMMA.16816.F32.BF16 R52, R8, R22, R52 ;  /* 0x000000160834723c */ /* 0x000fe20000041834 */
[----:B------:R-:W-:Y:S02]  /*1ec90*/  IMAD.MOV.U32 R93, RZ, RZ, R224 ;  /* 0x000000ffff5d7224 */ /* 0x000fe400078e00e0 */
[----:B---3--:R-:W-:-:S04]  /*1eca0*/  FMUL.FTZ R2, R57, R0 ;  /* 0x0000000039027220 */ /* 0x008fc80000410000 */
[----:B------:R3:W-:Y:S01]  /*1ecb0*/  MUFU.TANH R225, R2 ;  /* 0x0000000200e17308 */ /* 0x0007e20000002400 */
[----:B------:R-:W-:Y:S01]  /*1ecc0*/  IMAD.MOV.U32 R95, RZ, RZ, R96 ;  /* 0x000000ffff5f7224 */ /* 0x000fe200078e0060 */
[----:B------:R-:W-:Y:S01]  /*1ecd0*/  MOV R96, R102 ;  /* 0x0000006600607202 */ /* 0x000fe20000000f00 */
[----:B------:R-:W-:Y:S02]  /*1ece0*/  IMAD.MOV.U32 R102, RZ, RZ, R211 ;  /* 0x000000ffff667224 */ /* 0x000fe400078e00d3 */
[----:B---3--:R-:W-:-:S04]  /*1ecf0*/  FMUL.FTZ R2, R58, R0 ;  /* 0x000000003a027220 */ /* 0x008fc80000410000 */
[----:B------:R3:W-:Y:S01]  /*1ed00*/  MUFU.TANH R210, R2 ;  /* 0x0000000200d27308 */ /* 0x0007e20000002400 */
[----:B------:R-:W-:Y:S01]  /*1ed10*/  IMAD.MOV.U32 R88, RZ, RZ, R91 ;  /* 0x000000ffff587224 */ /* 0x000fe200078e005b */
[----:B------:R-:W-:Y:S01]  /*1ed20*/  MOV R91, R97 ;  /* 0x00000061005b7202 */ /* 0x000fe20000000f00 */
[----:B------:R-:W-:Y:S01]  /*1ed30*/  IMAD.MOV.U32 R97, RZ, RZ, R103 ;  /* 0x000000ffff617224 */ /* 0x000fe200078e0067 */
[----:B------:R-:W-:Y:S01]  /*1ed40*/  MOV R103, R221 ;  /* 0x000000dd00677202 */ /* 0x000fe20000000f00 */
[----:B---3--:R-:W-:-:S04]  /*1ed50*/  FMUL.FTZ R2, R59, R0 ;  /* 0x000000003b027220 */ /* 0x008fc80000410000 */
[----:B------:R3:W-:Y:S01]  /*1ed60*/  MUFU.TANH R224, R2 ;  /* 0x0000000200e07308 */ /* 0x0007e20000002400 */
[----:B--2---:R-:W-:Y:S02]  /*1ed70*/  IMAD.MOV.U32 R90, RZ, RZ, R100 ;  /* 0x000000ffff5a7224 */ /* 0x004fe400078e0064 */
[----:B------:R-:W-:Y:S02]  /*1ed80*/  IMAD.MOV.U32 R100, RZ, RZ, R209 ;  /* 0x000000ffff647224 */ /* 0x000fe400078e00d1 */
[----:B---3--:R-:W-:-:S04]  /*1ed90*/  FMUL.FTZ R2, R32, R0 ;  /* 0x0000000020027220 */ /* 0x008fc80000410000 */
[----:B------:R2:W-:Y:S01]  /*1eda0*/  MUFU.TANH R211, R2 ;  /* 0x0000000200d37308 */ /* 0x0005e20000002400 */
[C---:B-1----:R-:W-:Y:S06]  /*1edb0*/  HMMA.16816.F32.BF16 R20, R8.reuse, R28, R44 ;  /* 0x0000001c0814723c */ /* 0x042fec000004182c */
[----:B------:R-:W-:Y:S01]  /*1edc0*/  HMMA.16816.F32.BF16 R48, R8, R30, R64 ;  /* 0x0000001e0830723c */ /* 0x000fe20000041840 */
[----:B------:R-:W1:Y:S01]  /*1edd0*/  LDSM.16.M88.4 R28, [R182+0x3000] ;  /* 0x00300000b61c783b */ /* 0x000e620000000200 */
[----:B------:R-:W-:Y:S02]  /*1ede0*/  IMAD.MOV.U32 R120, RZ, RZ, R39 ;  /* 0x000000ffff787224 */ /* 0x000fe400078e0027 */
[----:B------:R-:W-:-:S02]  /*1edf0*/  IMAD.MOV.U32 R121, RZ, RZ, R93 ;  /* 0x000000ffff797224 */ /* 0x000fc400078e005d */
[----:B--2---:R-:W-:Y:S01]  /*1ee00*/  FMUL.FTZ R2, R33, R0 ;  /* 0x0000000021027220 */ /* 0x004fe20000410000 */
[C---:B----4-:R-:W-:Y:S06]  /*1ee10*/  HMMA.16816.F32.BF16 R56, R12.reuse, R40, R128 ;  /* 0x000000280c38723c */ /* 0x050fec0000041880 */
[----:B------:R-:W-:Y:S01]  /*1ee20*/  HMMA.16816.F32.BF16 R60, R12, R42, R104 ;  /* 0x0000002a0c3c723c */ /* 0x000fe20000041868 */
[----:B------:R2:W-:Y:S01]  /*1ee30*/  MUFU.TANH R221, R2 ;  /* 0x0000000200dd7308 */ /* 0x0005e20000002400 */
[----:B------:R3:W4:Y:S01]  /*1ee40*/  LDSM.16.M88.4 R40, [R122] ;  /* 0x000000007a28783b */ /* 0x0007220000000200 */
[----:B------:R-:W-:Y:S01]  /*1ee50*/  MOV R74, R94 ;  /* 0x0000005e004a7202 */ /* 0x000fe20000000f00 */
[----:B------:R-:W-:Y:S01]  /*1ee60*/  IMAD.MOV.U32 R76, RZ, RZ, R97 ;  /* 0x000000ffff4c7224 */ /* 0x000fe200078e0061 */
[----:B------:R-:W-:Y:S01]  /*1ee70*/  MOV R127, R75 ;  /* 0x0000004b007f7202 */ /* 0x000fe20000000f00 */
[----:B------:R-:W-:-:S02]  /*1ee80*/  IMAD.MOV.U32 R126, RZ, RZ, R99 ;  /* 0x000000ffff7e7224 */ /* 0x000fc400078e0063 */
[----:B------:R-:W-:Y:S01]  /*1ee90*/  IMAD.MOV.U32 R125, RZ, RZ, R238 ;  /* 0x000000ffff7d7224 */ /* 0x000fe200078e00ee */
[----:B------:R-:W-:Y:S01]  /*1eea0*/  MOV R93, R87 ;  /* 0x00000057005d7202 */ /* 0x000fe20000000f00 */
[----:B------:R-:W-:Y:S01]  /*1eeb0*/  LDSM.16.M88.4 R64, [R108+0x9000] ;  /* 0x009000006c40783b */ /* 0x000fe20000000200 */
[-C--:B--2---:R-:W-:Y:S01]  /*1eec0*/  FMUL.FTZ R2, R34, R0.reuse ;  /* 0x0000000022027220 */ /* 0x084fe20000410000 */
[----:B------:R-:W-:Y:S02]  /*1eed0*/  IMAD.MOV.U32 R94, RZ, RZ, R95 ;  /* 0x000000ffff5e7224 */ /* 0x000fe400078e005f */
[----:B------:R2:W-:Y:S01]  /*1eee0*/  LDSM.16.M88.4 R44, [R74] ;  /* 0x000000004a2c783b */ /* 0x0005e20000000200 */
[----:B------:R1:W-:Y:S02]  /*1eef0*/  MUFU.TANH R209, R2 ;  /* 0x0000000200d17308 */ /* 0x0003e40000002400 */
[-C--:B-1----:R-:W-:Y:S01]  /*1ef00*/  FMUL.FTZ R2, R35, R0.reuse ;  /* 0x0000000023027220 */ /* 0x082fe20000410000 */
[----:B------:R-:W-:Y:S01]  /*1ef10*/  IMAD.MOV.U32 R87, RZ, RZ, R38 ;  /* 0x000000ffff577224 */ /* 0x000fe200078e0026 */
[----:B------:R-:W1:Y:S04]  /*1ef20*/  LDSM.16.M88.4 R32, [R182+0x3800] ;  /* 0x00380000b620783b */ /* 0x000e680000000200 */
[----:B------:R3:W-:Y:S02]  /*1ef30*/  MUFU.TANH R73, R2 ;  /* 0x0000000200497308 */ /* 0x0007e40000002400 */
[----:B---3--:R-:W-:-:S06]  /*1ef40*/  FMUL.FTZ R2, R52, R0 ;  /* 0x0000000034027220 */ /* 0x008fcc0000410000 */
[----:B------:R3:W-:Y:S02]  /*1ef50*/  MUFU.TANH R39, R2 ;  /* 0x0000000200277308 */ /* 0x0007e40000002400 */
[----:B---3--:R-:W-:-:S06]  /*1ef60*/  FMUL.FTZ R2, R53, R0 ;  /* 0x0000000035027220 */ /* 0x008fcc0000410000 */
[----:B------:R3:W-:Y:S01]  /*1ef70*/  MUFU.TANH R80, R2 ;  /* 0x0000000200507308 */ /* 0x0007e20000002400 */
[----:B------:R-:W-:Y:S02]  /*1ef80*/  IMAD.MOV.U32 R95, RZ, RZ, R88 ;  /* 0x000000ffff5f7224 */ /* 0x000fe400078e0058 */
[----:B------:R-:W-:Y:S02]  /*1ef90*/  IMAD.MOV.U32 R88, RZ, RZ, R208 ;  /* 0x000000ffff587224 */ /* 0x000fe400078e00d0 */
[----:B---3--:R-:W-:-:S04]  /*1efa0*/  FMUL.FTZ R2, R54, R0 ;  /* 0x0000000036027220 */ /* 0x008fc80000410000 */
[----:B------:R3:W-:Y:S02]  /*1efb0*/  MUFU.TANH R38, R2 ;  /* 0x0000000200267308 */ /* 0x0007e40000002400 */
[----:B---3--:R-:W-:-:S06]  /*1efc0*/  FMUL.FTZ R2, R55, R0 ;  /* 0x0000000037027220 */ /* 0x008fcc0000410000 */
[----:B------:R3:W-:Y:S02]  /*1efd0*/  MUFU.TANH R104, R2 ;  /* 0x0000000200687308 */ /* 0x0007e40000002400 */
[----:B---3--:R-:W-:-:S06]  /*1efe0*/  FMUL.FTZ R2, R20, R0 ;  /* 0x0000000014027220 */ /* 0x008fcc0000410000 */
[----:B------:R3:W-:Y:S02]  /*1eff0*/  MUFU.TANH R208, R2 ;  /* 0x0000000200d07308 */ /* 0x0007e40000002400 */
[----:B---3--:R-:W-:-:S06]  /*1f000*/  FMUL.FTZ R2, R21, R0 ;  /* 0x0000000015027220 */ /* 0x008fcc0000410000 */
[----:B------:R3:W1:Y:S01]  /*1f010*/  MUFU.TANH R82, R2 ;  /* 0x0000000200527308 */ /* 0x0006620000002400 */
[----:B------:R-:W-:Y:S02]  /*1f020*/  IMAD.MOV.U32 R97, RZ, RZ, R101 ;  /* 0x000000ffff617224 */ /* 0x000fe400078e0065 */
[----:B------:R-:W-:Y:S02]  /*1f030*/  IMAD.MOV.U32 R101, RZ, RZ, R27 ;  /* 0x000000ffff657224 */ /* 0x000fe400078e001b */
[----:B---3--:R-:W-:-:S04]  /*1f040*/  FMUL.FTZ R2, R22, R0 ;  /* 0x0000000016027220 */ /* 0x008fc80000410000 */
[----:B------:R3:W-:Y:S01]  /*1f050*/  MUFU.TANH R122, R2 ;  /* 0x00000002007a7308 */ /* 0x0007e20000002400 */
[----:B------:R-:W-:Y:S02]  /*1f060*/  IMAD.MOV.U32 R77, RZ, RZ, R121 ;  /* 0x000000ffff4d7224 */ /* 0x000fe400078e0079 */
[----:B------:R-:W-:Y:S02]  /*1f070*/  IMAD.MOV.U32 R121, RZ, RZ, R252 ;  /* 0x000000ffff797224 */ /* 0x000fe400078e00fc */
[-C--:B---3--:R-:W-:Y:S02]  /*1f080*/  FMUL.FTZ R2, R23, R0.reuse ;  /* 0x0000000017027220 */ /* 0x088fe40000410000 */
[----:B------:R-:W-:Y:S02]  /*1f090*/  HMMA.16816.F32.BF16 R20, R8, R28, R56 ;  /* 0x0000001c0814723c */ /* 0x000fe40000041838 */
[----:B------:R3:W1:Y:S04]  /*1f0a0*/  MUFU.TANH R81, R2 ;  /* 0x0000000200517308 */ /* 0x0006680000002400 */
[----:B----4-:R-:W-:Y:S01]  /*1f0b0*/  HMMA.16816.F32.BF16 R52, R12, R40, R196 ;  /* 0x000000280c34723c */ /* 0x010fe200000418c4 */
[----:B---3--:R-:W-:-:S04]  /*1f0c0*/  FMUL.FTZ R2, R48, R0 ;  /* 0x0000000030027220 */ /* 0x008fc80000410000 */
[----:B------:R3:W4:Y:S01]  /*1f0d0*/  MUFU.TANH R27, R2 ;  /* 0x00000002001b7308 */ /* 0x0007220000002400 */
[----:B------:R-:W-:Y:S01]  /*1f0e0*/  HMMA.16816.F32.BF16 R60, R8, R30, R60 ;  /* 0x0000001e083c723c */ /* 0x000fe2000004183c */
[----:B------:R-:W-:Y:S01]  /*1f0f0*/  IMAD.MOV.U32 R75, RZ, RZ, R100 ;  /* 0x000000ffff4b7224 */ /* 0x000fe200078e0064 */
[----:B------:R-:W-:Y:S01]  /*1f100*/  MOV R100, R243 ;  /* 0x000000f300647202 */ /* 0x000fe20000000f00 */
[----:B---3--:R-:W-:-:S04]  /*1f110*/  FMUL.FTZ R2, R49, R0 ;  /* 0x0000000031027220 */ /* 0x008fc80000410000 */
[----:B------:R3:W-:Y:S02]  /*1f120*/  MUFU.TANH R252, R2 ;  /* 0x0000000200fc7308 */ /* 0x0007e40000002400 */
[----:B---3--:R-:W-:-:S06]  /*1f130*/  FMUL.FTZ R2, R50, R0 ;  /* 0x0000000032027220 */ /* 0x008fcc0000410000 */
[----:B------:R3:W4:Y:S01]  /*1f140*/  MUFU.TANH R124, R2 ;  /* 0x00000002007c7308 */ /* 0x0007220000002400 */
[----:B------:R-:W-:Y:S01]  /*1f150*/  IMAD.MOV.U32 R99, RZ, RZ, R103 ;  /* 0x000000ffff637224 */ /* 0x000fe200078e0067 */
[----:B------:R-:W-:Y:S01]  /*1f160*/  HMMA.16816.F32.BF16 R28, R12, R42, R228 ;  /* 0x0000002a0c1c723c */ /* 0x000fe200000418e4 */
[----:B------:R-:W-:Y:S02]  /*1f170*/  IMAD.MOV.U32 R103, RZ, RZ, R242 ;  /* 0x000000ffff677224 */ /* 0x000fe400078e00f2 */
[----:B---3--:R-:W-:Y:S01]  /*1f180*/  FMUL.FTZ R2, R51, R0 ;  /* 0x0000000033027220 */ /* 0x008fe20000410000 */
[----:B--2---:R-:W-:Y:S01]  /*1f190*/  IMAD.MOV.U32 R74, RZ, RZ, R96 ;  /* 0x000000ffff4a7224 */ /* 0x004fe200078e0060 */
[----:B------:R-:W-:Y:S02]  /*1f1a0*/  LDSM.16.M88.4 R48, [R182+0x4000] ;  /* 0x00400000b630783b */ /* 0x000fe40000000200 */
[----:B------:R2:W-:Y:S01]  /*1f1b0*/  MUFU.TANH R243, R2 ;  /* 0x0000000200f37308 */ /* 0x0005e20000002400 */
[----:B------:R-:W-:-:S02]  /*1f1c0*/  IMAD.MOV.U32 R96, RZ, RZ, R227 ;  /* 0x000000ffff607224 */ /* 0x000fc400078e00e3 */
[----:B------:R-:W-:Y:S02]  /*1f1d0*/  IMAD.MOV.U32 R227, RZ, RZ, R188 ;  /* 0x000000ffffe37224 */ /* 0x000fe400078e00bc */
[----:B--2---:R-:W-:-:S04]  /*1f1e0*/  FMUL.FTZ R2, R20, R0 ;  /* 0x0000000014027220 */ /* 0x004fc80000410000 */
[----:B------:R2:W3:Y:S01]  /*1f1f0*/  MUFU.TANH R196, R2 ;  /* 0x0000000200c47308 */ /* 0x0004e20000002400 */
[----:B------:R-:W-:Y:S01]  /*1f200*/  MOV R78, R123 ;  /* 0x0000007b004e7202 */ /* 0x000fe20000000f00 */
[----:B--2---:R-:W-:-:S06]  /*1f210*/  FMUL.FTZ R2, R21, R0 ;  /* 0x0000000015027220 */ /* 0x004fcc0000410000 */
[----:B------:R2:W-:Y:S01]  /*1f220*/  MUFU.TANH R242, R2 ;  /* 0x0000000200f27308 */ /* 0x0005e20000002400 */
[----:B------:R-:W-:Y:S01]  /*1f230*/  IMAD.MOV.U32 R123, RZ, RZ, R98 ;  /* 0x000000ffff7b7224 */ /* 0x000fe200078e0062 */
[----:B------:R-:W-:Y:S02]  /*1f240*/  MOV R98, R102 ;  /* 0x0000006600627202 */ /* 0x000fe40000000f00 */
[----:B------:R-:W-:Y:S01]  /*1f250*/  MOV R102, R26 ;  /* 0x0000001a00667202 */ /* 0x000fe20000000f00 */
[----:B--2---:R-:W-:-:S04]  /*1f260*/  FMUL.FTZ R2, R22, R0 ;  /* 0x0000000016027220 */ /* 0x004fc80000410000 */
[----:B------:R2:W3:Y:S01]  /*1f270*/  MUFU.TANH R188, R2 ;  /* 0x0000000200bc7308 */ /* 0x0004e20000002400 */
[----:B-1----:R-:W-:Y:S01]  /*1f280*/  HMMA.16816.F32.BF16 R40, R8, R34, R28 ;  /* 0x000000220828723c */ /* 0x002fe2000004181c */
[----:B--2---:R-:W-:-:S05]  /*1f290*/  FMUL.FTZ R2, R23, R0 ;  /* 0x0000000017027220 */ /* 0x004fca0000410000 */
[----:B------:R-:W-:Y:S01]  /*1f2a0*/  HMMA.16816.F32.BF16 R20, R8, R32, R52 ;  /* 0x000000200814723c */ /* 0x000fe20000041834 */
[----:B------:R1:W2:Y:S01]  /*1f2b0*/  LDSM.16.M88.4 R32, [R125] ;  /* 0x000000007d20783b */ /* 0x0002a20000000200 */
[----:B------:R4:W-:Y:S04]  /*1f2c0*/  MUFU.TANH R238, R2 ;  /* 0x0000000200ee7308 */ /* 0x0009e80000002400 */
[----:B------:R-:W-:Y:S01]  /*1f2d0*/  HMMA.16816.F32.BF16 R56, R12, R44, R168 ;  /* 0x0000002c0c38723c */ /* 0x000fe200000418a8 */
[----:B------:R-:W-:Y:S01]  /*1f2e0*/  IMAD.MOV.U32 R199, RZ, RZ, R100 ;  /* 0x000000ffffc77224 */ /* 0x000fe200078e0064 */
[----:B------:R-:W3:Y:S01]  /*1f2f0*/  LDSM.16.M88.4 R52, [R182+0x4800] ;  /* 0x00480000b634783b */ /* 0x000ee20000000200 */
[----:B----4-:R-:W-:-:S04]  /*1f300*/  FMUL.FTZ R2, R60, R0 ;  /* 0x000000003c027220 */ /* 0x010fc80000410000 */
[----:B------:R4:W3:Y:S02]  /*1f310*/  MUFU.TANH R26, R2 ;  /* 0x00000002001a7308 */ /* 0x0008e40000002400 */
[----:B----4-:R-:W-:-:S06]  /*1f320*/  FMUL.FTZ R2, R61, R0 ;  /* 0x000000003d027220 */ /* 0x010fcc0000410000 */
[----:B------:R4:W-:Y:S02]  /*1f330*/  MUFU.TANH R230, R2 ;  /* 0x0000000200e67308 */ /* 0x0009e40000002400 */
[----:B----4-:R-:W-:-:S06]  /*1f340*/  FMUL.FTZ R2, R62, R0 ;  /* 0x000000003e027220 */ /* 0x010fcc0000410000 */
[----:B------:R4:W3:Y:S02]  /*1f350*/  MUFU.TANH R130, R2 ;  /* 0x0000000200827308 */ /* 0x0008e40000002400 */
[----:B----4-:R-:W-:Y:S01]  /*1f360*/  FMUL.FTZ R2, R63, R0 ;  /* 0x000000003f027220 */ /* 0x010fe20000410000 */
[----:B------:R-:W-:Y:S02]  /*1f370*/  IMAD.MOV.U32 R170, RZ, RZ, R199 ;  /* 0x000000ffffaa7224 */ /* 0x000fe400078e00c7 */
[----:B------:R-:W-:-:S03]  /*1f380*/  IMAD.MOV.U32 R115, RZ, RZ, R127 ;  /* 0x000000ffff737224 */ /* 0x000fc600078e007f */
[----:B------:R4:W-:Y:S01]  /*1f390*/  MUFU.TANH R229, R2 ;  /* 0x0000000200e57308 */ /* 0x0009e20000002400 */
[----:B-1----:R-:W-:Y:S01]  /*1f3a0*/  IMAD.MOV.U32 R125, RZ, RZ, R126 ;  /* 0x000000ffff7d7224 */ /* 0x002fe200078e007e */
[----:B------:R-:W-:Y:S01]  /*1f3b0*/  MOV R105, R120 ;  /* 0x0000007800697202 */ /* 0x000fe20000000f00 */
[----:B--2---:R-:W-:Y:S01]  /*1f3c0*/  HMMA.16816.F32.BF16 R28, R12, R32, R244 ;  /* 0x000000200c1c723c */ /* 0x004fe200000418f4 */
[----:B------:R-:W-:Y:S01]  /*1f3d0*/  IMAD.MOV.U32 R100, RZ, RZ, R101 ;  /* 0x000000ffff647224 */ /* 0x000fe200078e0065 */
[----:B------:R-:W-:Y:S01]  /*1f3e0*/  MOV R112, R222 ;  /* 0x000000de00707202 */ /* 0x000fe20000000f00 */
[----:B------:R-:W-:Y:S01]  /*1f3f0*/  IMAD.MOV.U32 R129, RZ, RZ, R223 ;  /* 0x000000ffff817224 */ /* 0x000fe200078e00df */
[----:B------:R-:W-:Y:S01]  /*1f400*/  LDSM.16.M88.4 R60, [R108+0x9800] ;  /* 0x009800006c3c783b */ /* 0x000fe20000000200 */
[----:B----4-:R-:W-:-:S04]  /*1f410*/  FMUL.FTZ R2, R20, R0 ;  /* 0x0000000014027220 */ /* 0x010fc80000410000 */
[----:B------:R1:W2:Y:S02]  /*1f420*/  MUFU.TANH R131, R2 ;  /* 0x0000000200837308 */ /* 0x0002a40000002400 */
[----:B-1----:R-:W-:-:S06]  /*1f430*/  FMUL.FTZ R2, R21, R0 ;  /* 0x0000000015027220 */ /* 0x002fcc0000410000 */
[----:B------:R1:W-:Y:S01]  /*1f440*/  MUFU.TANH R228, R2 ;  /* 0x0000000200e47308 */ /* 0x0003e20000002400 */
[----:B------:R-:W-:Y:S01]  /*1f450*/  MOV R126, R76 ;  /* 0x0000004c007e7202 */ /* 0x000fe20000000f00 */
[----:B------:R-:W-:Y:S02]  /*1f460*/  IMAD.MOV.U32 R76, RZ, RZ, R77 ;  /* 0x000000ffff4c7224 */ /* 0x000fe400078e004d */
[----:B-1----:R-:W-:-:S04]  /*1f470*/  FMUL.FTZ R2, R22, R0 ;  /* 0x0000000016027220 */ /* 0x002fc80000410000 */
[----:B------:R1:W4:Y:S01]  /*1f480*/  MUFU.TANH R127, R2 ;  /* 0x00000002007f7308 */ /* 0x0003220000002400 */
[----:B------:R-:W-:Y:S02]  /*1f490*/  IMAD.MOV.U32 R77, RZ, RZ, R78 ;  /* 0x000000ffff4d7224 */ /* 0x000fe400078e004e */
[----:B------:R-:W-:Y:S02]  /*1f4a0*/  IMAD.MOV.U32 R78, RZ, RZ, R74 ;  /* 0x000000ffff4e7224 */ /* 0x000fe400078e004a */
[----:B-1----:R-:W-:Y:S02]  /*1f4b0*/  FMUL.FTZ R2, R23, R0 ;  /* 0x0000000017027220 */ /* 0x002fe40000410000 */
[----:B------:R-:W-:Y:S01]  /*1f4c0*/  HMMA.16816.F32.BF16 R20, R8, R48, R56 ;  /* 0x000000300814723c */ /* 0x000fe20000041838 */
[----:B------:R1:W2:Y:S01]  /*1f4d0*/  LDSM.16.M88.4 R56, [R170] ;  /* 0x00000000aa38783b */ /* 0x0002a20000000200 */
[----:B------:R-:W-:Y:S01]  /*1f4e0*/  IMAD.MOV.U32 R106, RZ, RZ, R78 ;  /* 0x000000ffff6a7224 */ /* 0x000fe200078e004e */
[----:B------:R-:W-:Y:S01]  /*1f4f0*/  MOV R74, R92 ;  /* 0x0000005c004a7202 */ /* 0x000fe20000000f00 */
[----:B------:R-:W-:Y:S01]  /*1f500*/  IMAD.MOV.U32 R92, RZ, RZ, R88 ;  /* 0x000000ffff5c7224 */ /* 0x000fe200078e0058 */
[----:B------:R-:W-:Y:S01]  /*1f510*/  MOV R113, R77 ;  /* 0x0000004d00717202 */ /* 0x000fe20000000f00 */
[----:B------:R-:W-:-:S02]  /*1f520*/  IMAD.MOV.U32 R107, RZ, RZ, R126 ;  /* 0x000000ffff6b7224 */ /* 0x000fc400078e007e */
[----:B------:R-:W-:Y:S02]  /*1f530*/  IMAD.MOV.U32 R88, RZ, RZ, R89 ;  /* 0x000000ffff587224 */ /* 0x000fe400078e0059 */
        /* <DEDUP_REMOVED lines=13> */
[----:B------:R-:W-:Y:S01]  /*1f610*/  HMMA.16816.F32.BF16 R96, R16, R64, R96 ;  /* 0x000000401060723c */ /* 0x000fe20000041860 */
[----:B------:R-:W-:Y:S01]  /*1f620*/  IMAD.MOV.U32 R105, RZ, RZ, R125 ;  /* 0x000000ffff697224 */ /* 0x000fe200078e007d */
[----:B------:R3:W-:Y:S01]  /*1f630*/  MUFU.TANH R227, R2 ;  /* 0x0000000200e37308 */ /* 0x0007e20000002400 */
[----:B------:R-:W-:Y:S01]  /*1f640*/  IMAD.MOV.U32 R169, RZ, RZ, R171 ;  /* 0x000000ffffa97224 */ /* 0x000fe200078e00ab */
[----:B------:R-:W-:Y:S01]  /*1f650*/  MOV R171, R197 ;  /* 0x000000c500ab7202 */ /* 0x000fe20000000f00 */
[----:B-1----:R-:W-:Y:S01]  /*1f660*/  IMAD.MOV.U32 R170, RZ, RZ, R231 ;  /* 0x000000ffffaa7224 */ /* 0x002fe200078e00e7 */
[----:B------:R-:W-:Y:S01]  /*1f670*/  HMMA.16816.F32.BF16 R44, R12, R46, R232 ;  /* 0x0000002e0c2c723c */ /* 0x000fe200000418e8 */
[----:B------:R-:W-:Y:S01]  /*1f680*/  IMAD.MOV.U32 R231, RZ, RZ, R198 ;  /* 0x000000ffffe77224 */ /* 0x000fe200078e00c6 */
[----:B------:R-:W-:Y:S01]  /*1f690*/  MOV R198, R105 ;  /* 0x0000006900c67202 */ /* 0x000fe20000000f00 */
[----:B------:R-:W-:Y:S01]  /*1f6a0*/  IMAD.MOV.U32 R197, RZ, RZ, R199 ;  /* 0x000000ffffc57224 */ /* 0x000fe200078e00c7 */
[----:B------:R1:W5:Y:S01]  /*1f6b0*/  LDL.LU R140, [R1+0x17c] ;  /* 0x00017c00018c7983 */ /* 0x0003620000300800 */
[----:B------:R-:W-:Y:S01]  /*1f6c0*/  IMAD.MOV.U32 R105, RZ, RZ, R107 ;  /* 0x000000ffff697224 */ /* 0x000fe200078e006b */
[----:B------:R-:W-:Y:S01]  /*1f6d0*/  HMMA.16816.F32.BF16 R88, R16, R66, R88 ;  /* 0x000000421058723c */ /* 0x000fe20000041858 */
[----:B------:R-:W-:Y:S01]  /*1f6e0*/  IMAD.MOV.U32 R168, RZ, RZ, R170 ;  /* 0x000000ffffa87224 */ /* 0x000fe200078e00aa */
[----:B------:R4:W1:Y:S01]  /*1f6f0*/  LDSM.16.M88.4 R64, [R169] ;  /* 0x00000000a940783b */ /* 0x0008620000000200 */
[----:B---3--:R-:W-:Y:S01]  /*1f700*/  FMUL.FTZ R2, R40, R0 ;  /* 0x0000000028027220 */ /* 0x008fe20000410000 */
[----:B------:R-:W-:-:S03]  /*1f710*/  IMAD.MOV.U32 R170, RZ, RZ, R231 ;  /* 0x000000ffffaa7224 */ /* 0x000fc600078e00e7 */
[----:B------:R3:W1:Y:S01]  /*1f720*/  MUFU.TANH R126, R2 ;  /* 0x00000002007e7308 */ /* 0x0006620000002400 */
[----:B------:R-:W-:Y:S01]  /*1f730*/  IMAD.MOV.U32 R232, RZ, RZ, R168 ;  /* 0x000000ffffe87224 */ /* 0x000fe200078e00a8 */
[----:B------:R-:W-:Y:S01]  /*1f740*/  MOV R234, R170 ;  /* 0x000000aa00ea7202 */ /* 0x000fe20000000f00 */
[----:B------:R-:W-:Y:S02]  /*1f750*/  IMAD.MOV.U32 R106, RZ, RZ, R75 ;  /* 0x000000ffff6a7224 */ /* 0x000fe400078e004b */
[----:B------:R-:W-:Y:S01]  /*1f760*/  IMAD.MOV.U32 R128, RZ, RZ, R119 ;  /* 0x000000ffff807224 */ /* 0x000fe200078e0077 */
[----:B------:R-:W-:Y:S02]  /*1f770*/  MOV R125, R37 ;  /* 0x00000025007d7202 */ /* 0x000fe40000000f00 */
[----:B----4-:R-:W-:Y:S01]  /*1f780*/  MOV R169, R171 ;  /* 0x000000ab00a97202 */ /* 0x010fe20000000f00 */
[----:B------:R-:W-:Y:S02]  /*1f790*/  IMAD.MOV.U32 R171, RZ, RZ, R197 ;  /* 0x000000ffffab7224 */ /* 0x000fe400078e00c5 */
[----:B---3--:R-:W-:Y:S01]  /*1f7a0*/  FMUL.FTZ R2, R41, R0 ;  /* 0x0000000029027220 */ /* 0x008fe20000410000 */
[----:B------:R-:W-:-:S02]  /*1f7b0*/  IMAD.MOV.U32 R197, RZ, RZ, R105 ;  /* 0x000000ffffc57224 */ /* 0x000fc400078e0069 */
[----:B------:R-:W-:Y:S01]  /*1f7c0*/  IMAD.MOV.U32 R233, RZ, RZ, R169 ;  /* 0x000000ffffe97224 */ /* 0x000fe200078e00a9 */
[----:B------:R3:W-:Y:S01]  /*1f7d0*/  MUFU.TANH R223, R2 ;  /* 0x0000000200df7308 */ /* 0x0007e20000002400 */
[----:B------:R-:W-:Y:S01]  /*1f7e0*/  IMAD.MOV.U32 R235, RZ, RZ, R171 ;  /* 0x000000ffffeb7224 */ /* 0x000fe200078e00ab */
[----:B------:R-:W-:Y:S01]  /*1f7f0*/  MOV R170, R197 ;  /* 0x000000c500aa7202 */ /* 0x000fe20000000f00 */
[----:B------:R-:W-:Y:S02]  /*1f800*/  IMAD.MOV.U32 R77, RZ, RZ, R139 ;  /* 0x000000ffff4d7224 */ /* 0x000fe400078e008b */
[----:B------:R-:W-:Y:S01]  /*1f810*/  IMAD.MOV.U32 R199, RZ, RZ, R106 ;  /* 0x000000ffffc77224 */ /* 0x000fe200078e006a */
[----:B------:R4:W5:Y:S01]  /*1f820*/  LDL.LU R139, [R1+0x178] ;  /* 0x00017800018b7983 */ /* 0x0009620000300800 */
[----:B------:R-:W-:Y:S01]  /*1f830*/  IMAD.MOV.U32 R114, RZ, RZ, R79 ;  /* 0x000000ffff727224 */ /* 0x000fe200078e004f */
[----:B------:R-:W-:Y:S01]  /*1f840*/  MOV R106, R128 ;  /* 0x00000080006a7202 */ /* 0x000fe20000000f00 */
[----:B------:R-:W-:Y:S01]  /*1f850*/  IMAD.MOV.U32 R78, RZ, RZ, R138 ;  /* 0x000000ffff4e7224 */ /* 0x000fe200078e008a */
[----:B------:R-:W-:Y:S01]  /*1f860*/  MOV R76, R136 ;  /* 0x00000088004c7202 */ /* 0x000fe20000000f00 */
[----:B------:R4:W5:Y:S01]  /*1f870*/  LDL.LU R138, [R1+0x174] ;  /* 0x00017400018a7983 */ /* 0x0009620000300800 */
[----:B---3--:R-:W-:Y:S01]  /*1f880*/  FMUL.FTZ R2, R42, R0 ;  /* 0x000000002a027220 */ /* 0x008fe20000410000 */
[----:B------:R-:W-:-:S02]  /*1f890*/  IMAD.MOV.U32 R79, RZ, RZ, R137 ;  /* 0x000000ffff4f7224 */ /* 0x000fc400078e0089 */
[----:B------:R4:W5:Y:S01]  /*1f8a0*/  LDL.LU R137, [R1+0x170] ;  /* 0x0001700001897983 */ /* 0x0009620000300800 */
[----:B------:R3:W4:Y:S01]  /*1f8b0*/  MUFU.TANH R120, R2 ;  /* 0x0000000200787308 */ /* 0x0007220000002400 */
[----:B------:R-:W-:Y:S01]  /*1f8c0*/  IMAD.MOV.U32 R128, RZ, RZ, R125 ;  /* 0x000000ffff807224 */ /* 0x000fe200078e007d */
[----:B------:R-:W-:Y:S01]  /*1f8d0*/  MOV R231, R199 ;  /* 0x000000c700e77202 */ /* 0x000fe20000000f00 */
[----:B------:R1:W5:Y:S01]  /*1f8e0*/  LDL.LU R136, [R1+0x16c] ;  /* 0x00016c0001887983 */ /* 0x0003620000300800 */
[----:B------:R-:W-:Y:S02]  /*1f8f0*/  IMAD.MOV.U32 R113, RZ, RZ, R117 ;  /* 0x000000ffff717224 */ /* 0x000fe400078e0075 */
[----:B------:R-:W-:Y:S01]  /*1f900*/  IMAD.MOV.U32 R199, RZ, RZ, R106 ;  /* 0x000000ffffc77224 */ /* 0x000fe200078e006a */
[----:B------:R1:W5:Y:S01]  /*1f910*/  LDL.LU R119, [R1+0x168] ;  /* 0x0001680001777983 */ /* 0x0003620000300800 */
[----:B------:R-:W-:-:S03]  /*1f920*/  IMAD.MOV.U32 R106, RZ, RZ, R128 ;  /* 0x000000ffff6a7224 */ /* 0x000fc600078e0080 */
[----:B------:R1:W5:Y:S01]  /*1f930*/  LDL.LU R117, [R1+0x164] ;  /* 0x0001640001757983 */ /* 0x0003620000300800 */
[----:B---3--:R-:W-:-:S03]  /*1f940*/  FMUL.FTZ R2, R43, R0 ;  /* 0x000000002b027220 */ /* 0x008fc60000410000 */
[----:B------:R3:W5:Y:S01]  /*1f950*/  LDL.LU R37, [R1+0x160] ;  /* 0x0001600001257983 */ /* 0x0007620000300800 */
[----:B------:R-:W-:Y:S01]  /*1f960*/  HMMA.16816.F32.BF16 R40, R8, R52, R28 ;  /* 0x000000340828723c */ /* 0x000fe2000004181c */
[----:B------:R-:W-:Y:S02]  /*1f970*/  IMAD.MOV.U32 R128, RZ, RZ, R36 ;  /* 0x000000ffff807224 */ /* 0x000fe400078e0024 */
[----:B------:R-:W4:Y:S03]  /*1f980*/  LDL.LU R75, [R1+0xec] ;  /* 0x0000ec00014b7983 */ /* 0x000f260000300800 */
[----:B--2---:R-:W-:Y:S01]  /*1f990*/  HMMA.16816.F32.BF16 R28, R12, R56, R232 ;  /* 0x000000380c1c723c */ /* 0x004fe200000418e8 */
[----:B------:R3:W5:Y:S06]  /*1f9a0*/  LDL.LU R36, [R1+0x15c] ;  /* 0x00015c0001247983 */ /* 0x00076c0000300800 */
[----:B------:R-:W-:Y:S01]  /*1f9b0*/  IMAD.MOV.U32 R235, RZ, RZ, R170 ;  /* 0x000000ffffeb7224 */ /* 0x000fe200078e00aa */
[----:B------:R-:W-:-:S05]  /*1f9c0*/  MOV R170, R4 ;  /* 0x0000000400aa7202 */ /* 0x000fca0000000f00 */
[----:B------:R-:W-:Y:S02]  /*1f9d0*/  IMAD.MOV.U32 R247, RZ, RZ, R170 ;  /* 0x000000fffff77224 */ /* 0x000fe400078e00aa */
[----:B------:R-:W2:Y:S01]  /*1f9e0*/  LDL.LU R170, [R1+0xc8] ;  /* 0x0000c80001aa7983 */ /* 0x000ea20000300800 */
[----:B------:R-:W-:Y:S01]  /*1f9f0*/  HMMA.16816.F32.BF16 R48, R8, R50, R44 ;  /* 0x000000320830723c */ /* 0x000fe2000004182c */
[----:B------:R-:W-:Y:S01]  /*1fa00*/  IMAD.MOV.U32 R171, RZ, RZ, R199 ;  /* 0x000000ffffab7224 */ /* 0x000fe200078e00c7 */
[----:B------:R1:W-:Y:S01]  /*1fa10*/  MUFU.TANH R222, R2 ;  /* 0x0000000200de7308 */ /* 0x0003e20000002400 */
[----:B------:R-:W-:Y:S02]  /*1fa20*/  IMAD.MOV.U32 R83, RZ, RZ, R74 ;  /* 0x000000ffff537224 */ /* 0x000fe400078e004a */
[----:B------:R-:W-:Y:S02]  /*1fa30*/  IMAD.MOV.U32 R74, RZ, RZ, R121 ;  /* 0x000000ffff4a7224 */ /* 0x000fe400078e0079 */
[----:B------:R-:W-:-:S02]  /*1fa40*/  IMAD.MOV.U32 R168, RZ, RZ, R171 ;  /* 0x000000ffffa87224 */ /* 0x000fc400078e00ab */
[----:B------:R-:W3:Y:S01]  /*1fa50*/  S2R R171, SR_TID.X ;  /* 0x0000000000ab7919 */ /* 0x000ee20000002100 */
[----:B------:R-:W-:Y:S01]  /*1fa60*/  HMMA.16816.F32.BF16 R44, R12, R34, R248 ;  /* 0x000000220c2c723c */ /* 0x000fe200000418f8 */
[----:B------:R-:W-:Y:S02]  /*1fa70*/  IMAD.MOV.U32 R107, RZ, RZ, R113 ;  /* 0x000000ffff6b7224 */ /* 0x000fe400078e0071 */
[----:B-1----:R-:W-:Y:S01]  /*1fa80*/  FMUL.FTZ R2, R20, R0 ;  /* 0x0000000014027220 */ /* 0x002fe20000410000 */
[----:B------:R-:W1:Y:S03]  /*1fa90*/  LDSM.16.M88.4 R32, [R182+0x5000] ;  /* 0x00500000b620783b */ /* 0x000e660000000200 */
[----:B------:R3:W2:Y:S01]  /*1faa0*/  MUFU.TANH R121, R2 ;  /* 0x0000000200797308 */ /* 0x0006a20000002400 */
[----:B------:R-:W-:Y:S01]  /*1fab0*/  IMAD.MOV.U32 R113, RZ, RZ, R118 ;  /* 0x000000ffff717224 */ /* 0x000fe200078e0076 */
[----:B------:R-:W-:-:S02]  /*1fac0*/  MOV R105, R107 ;  /* 0x0000006b00697202 */ /* 0x000fc40000000f00 */
[----:B------:R-:W-:Y:S01]  /*1fad0*/  MOV R125, R219 ;  /* 0x000000db007d7202 */ /* 0x000fe20000000f00 */
[----:B---3--:R-:W-:-:S04]  /*1fae0*/  FMUL.FTZ R2, R21, R0 ;  /* 0x0000000015027220 */ /* 0x008fc80000410000 */
[----:B------:R3:W-:Y:S01]  /*1faf0*/  MUFU.TANH R220, R2 ;  /* 0x0000000200dc7308 */ /* 0x0007e20000002400 */
[----:B------:R-:W-:Y:S01]  /*1fb00*/  IMAD.MOV.U32 R169, RZ, RZ, R231 ;  /* 0x000000ffffa97224 */ /* 0x000fe200078e00e7 */
[----:B------:R-:W-:Y:S01]  /*1fb10*/  MOV R108, R86 ;  /* 0x00000056006c7202 */ /* 0x000fe20000000f00 */
[----:B------:R-:W-:Y:S01]  /*1fb20*/  IMAD.MOV.U32 R232, RZ, RZ, R85 ;  /* 0x000000ffffe87224 */ /* 0x000fe200078e0055 */
[----:B------:R-:W-:Y:S01]  /*1fb30*/  MOV R197, R106 ;  /* 0x0000006a00c57202 */ /* 0x000fe20000000f00 */
[----:B------:R-:W-:Y:S02]  /*1fb40*/  IMAD.MOV.U32 R231, RZ, RZ, R105 ;  /* 0x000000ffffe77224 */ /* 0x000fe400078e0069 */
[----:B---3--:R-:W-:-:S04]  /*1fb50*/  FMUL.FTZ R2, R22, R0 ;  /* 0x0000000016027220 */ /* 0x008fc80000410000 */
[----:B------:R3:W2:Y:S01]  /*1fb60*/  MUFU.TANH R118, R2 ;  /* 0x0000000200767308 */ /* 0x0006a20000002400 */
[----:B------:R-:W-:Y:S01]  /*1fb70*/  IMAD.MOV.U32 R233, RZ, RZ, R84 ;  /* 0x000000ffffe97224 */ /* 0x000fe200078e0054 */
[----:B------:R-:W-:Y:S01]  /*1fb80*/  MOV R107, R6 ;  /* 0x00000006006b7202 */ /* 0x000fe20000000f00 */
[----:B------:R-:W-:Y:S01]  /*1fb90*/  IMAD.MOV.U32 R105, RZ, RZ, R218 ;  /* 0x000000ffff697224 */ /* 0x000fe200078e00da */
[----:B------:R-:W-:Y:S01]  /*1fba0*/  MOV R234, R169 ;  /* 0x000000a900ea7202 */ /* 0x000fe20000000f00 */
[----:B------:R-:W-:Y:S01]  /*1fbb0*/  IMAD.MOV.U32 R106, RZ, RZ, R109 ;  /* 0x000000ffff6a7224 */ /* 0x000fe200078e006d */
[----:B------:R-:W-:Y:S01]  /*1fbc0*/  MOV R245, R232 ;  /* 0x000000e800f57202 */ /* 0x000fe20000000f00 */
[----:B------:R-:W-:Y:S02]  /*1fbd0*/  IMAD.MOV.U32 R244, RZ, RZ, R108 ;  /* 0x000000fffff47224 */ /* 0x000fe400078e006c */
[----:B---3--:R-:W-:-:S04]  /*1fbe0*/  FMUL.FTZ R2, R23, R0 ;  /* 0x0000000017027220 */ /* 0x008fc80000410000 */
[----:B------:R3:W-:Y:S01]  /*1fbf0*/  MUFU.TANH R219, R2 ;  /* 0x0000000200db7308 */ /* 0x0007e20000002400 */
[----:B------:R-:W-:Y:S01]  /*1fc00*/  IMAD.MOV.U32 R246, RZ, RZ, R233 ;  /* 0x000000fffff67224 */ /* 0x000fe200078e00e9 */
[----:B------:R-:W-:Y:S01]  /*1fc10*/  MOV R169, R231 ;  /* 0x000000e700a97202 */ /* 0x000fe20000000f00 */
[----:B------:R-:W-:Y:S02]  /*1fc20*/  IMAD.MOV.U32 R231, RZ, RZ, R197 ;  /* 0x000000ffffe77224 */ /* 0x000fe400078e00c5 */
[----:B------:R-:W-:Y:S01]  /*1fc30*/  IMAD.MOV.U32 R197, RZ, RZ, R105 ;  /* 0x000000ffffc57224 */ /* 0x000fe200078e0069 */
[----:B------:R-:W-:Y:S01]  /*1fc40*/  MOV R105, R106 ;  /* 0x0000006a00697202 */ /* 0x000fe20000000f00 */
[----:B------:R-:W-:Y:S02]  /*1fc50*/  IMAD.MOV.U32 R106, RZ, RZ, R83 ;  /* 0x000000ffff6a7224 */ /* 0x000fe400078e0053 */
[----:B---3--:R-:W-:-:S04]  /*1fc60*/  FMUL.FTZ R2, R48, R0 ;  /* 0x0000000030027220 */ /* 0x008fc80000410000 */
[----:B------:R3:W2:Y:S01]  /*1fc70*/  MUFU.TANH R6, R2 ;  /* 0x0000000200067308 */ /* 0x0006a20000002400 */
[----:B------:R-:W-:Y:S01]  /*1fc80*/  IMAD.MOV.U32 R83, RZ, RZ, R87 ;  /* 0x000000ffff537224 */ /* 0x000fe200078e0057 */
[----:B------:R-:W-:Y:S01]  /*1fc90*/  HMMA.16816.F32.BF16 R20, R12, R58, R244 ;  /* 0x0000003a0c14723c */ /* 0x000fe200000418f4 */
[----:B------:R-:W-:Y:S01]  /*1fca0*/  IMAD.SHL.U32 R171, R171, 0x2, RZ ;  /* 0x00000002abab7824 */ /* 0x000fe200078e00ff */
[----:B------:R-:W-:Y:S04]  /*1fcb0*/  LDSM.16.M88.4 R56, [R182+0x5800] ;  /* 0x00580000b638783b */ /* 0x000fe80000000200 */
[----:B------:R-:W-:Y:S01]  /*1fcc0*/  HMMA.16816.F32.BF16 R84, R8, R54, R44 ;  /* 0x000000360854723c */ /* 0x000fe2000004182c */
[----:B------:R1:W1:Y:S01]  /*1fcd0*/  LDSM.16.M88.4 R52, [R198] ;  /* 0x00000000c634783b */ /* 0x0002620000000200 */
[----:B---3--:R-:W-:-:S04]  /*1fce0*/  FMUL.FTZ R2, R49, R0 ;  /* 0x0000000031027220 */ /* 0x008fc80000410000 */
[----:B------:R3:W-:Y:S01]  /*1fcf0*/  MUFU.TANH R218, R2 ;  /* 0x0000000200da7308 */ /* 0x0007e20000002400 */
[----:B------:R-:W-:Y:S01]  /*1fd00*/  IMAD.MOV.U32 R232, RZ, RZ, R235 ;  /* 0x000000ffffe87224 */ /* 0x000fe200078e00eb */
[----:B------:R-:W-:Y:S01]  /*1fd10*/  HMMA.16816.F32.BF16 R100, R16, R60, R100 ;  /* 0x0000003c1064723c */ /* 0x000fe20000041864 */
[----:B------:R-:W-:Y:S01]  /*1fd20*/  IMAD.MOV.U32 R235, RZ, RZ, R231 ;  /* 0x000000ffffeb7224 */ /* 0x000fe200078e00e7 */
[----:B------:R-:W-:Y:S01]  /*1fd30*/  LOP3.LUT R171, R171, 0x6, RZ, 0xc0, !PT ;  /* 0x00000006abab7812 */ /* 0x000fe200078ec0ff */
[----:B------:R-:W-:Y:S01]  /*1fd40*/  IMAD.MOV.U32 R231, RZ, RZ, R197 ;  /* 0x000000ffffe77224 */ /* 0x000fe200078e00c5 */
[----:B------:R-:W-:Y:S01]  /*1fd50*/  MOV R197, R105 ;  /* 0x0000006900c57202 */ /* 0x000fe20000000f00 */
[----:B---3--:R-:W-:-:S04]  /*1fd60*/  FMUL.FTZ R2, R50, R0 ;  /* 0x0000000032027220 */ /* 0x008fc80000410000 */
[----:B------:R3:W2:Y:S01]  /*1fd70*/  MUFU.TANH R109, R2 ;  /* 0x00000002006d7308 */ /* 0x0006a20000002400 */
[----:B------:R-:W-:Y:S01]  /*1fd80*/  HMMA.16816.F32.BF16 R92, R16, R62, R92 ;  /* 0x0000003e105c723c */ /* 0x000fe2000004185c */
[----:B------:R-:W-:Y:S02]  /*1fd90*/  IMAD.MOV.U32 R105, RZ, RZ, R106 ;  /* 0x000000ffff697224 */ /* 0x000fe400078e006a */
[----:B------:R-:W-:Y:S01]  /*1fda0*/  IMAD.MOV.U32 R106, RZ, RZ, R83 ;  /* 0x000000ffff6a7224 */ /* 0x000fe200078e0053 */
[----:B------:R-:W-:-:S03]  /*1fdb0*/  MOV R83, R3 ;  /* 0x0000000300537202 */ /* 0x000fc60000000f00 */
[----:B------:R-:W-:Y:S01]  /*1fdc0*/  SHF.L.U32 R16, R234, 0x8, RZ ;  /* 0x00000008ea107819 */ /* 0x000fe200000006ff */
[----:B---3--:R-:W-:-:S04]  /*1fdd0*/  FMUL.FTZ R2, R51, R0 ;  /* 0x0000000033027220 */ /* 0x008fc80000410000 */
[----:B------:R3:W-:Y:S01]  /*1fde0*/  MUFU.TANH R199, R2 ;  /* 0x0000000200c77308 */ /* 0x0007e20000002400 */
[----:B------:R-:W-:Y:S01]  /*1fdf0*/  FMUL.FTZ R3, R41, R0 ;  /* 0x0000000029037220 */ /* 0x000fe20000410000 */
[----:B------:R-:W-:Y:S01]  /*1fe00*/  IMAD.MOV.U32 R233, RZ, RZ, R168 ;  /* 0x000000ffffe97224 */ /* 0x000fe200078e00a8 */
[----:B------:R-:W-:Y:S01]  /*1fe10*/  MOV R234, R169 ;  /* 0x000000a900ea7202 */ /* 0x000fe20000000f00 */
[----:B------:R-:W-:-:S04]  /*1fe20*/  IMAD.MOV.U32 R246, RZ, RZ, R106 ;  /* 0x000000fffff67224 */ /* 0x000fc800078e006a */
[----:B-1----:R1:W-:Y:S01]  /*1fe30*/  MUFU.TANH R198, R3 ;  /* 0x0000000300c67308 */ /* 0x0023e20000002400 */
[----:B---3--:R-:W-:-:S07]  /*1fe40*/  FMUL.FTZ R2, R40, R0 ;  /* 0x0000000028027220 */ /* 0x008fce0000410000 */
[----:B------:R3:W2:Y:S01]  /*1fe50*/  MUFU.TANH R4, R2 ;  /* 0x0000000200047308 */ /* 0x0006a20000002400 */
[----:B------:R-:W-:Y:S01]  /*1fe60*/  MOV R108, R105 ;  /* 0x00000069006c7202 */ /* 0x000fe20000000f00 */
[----:B-1----:R-:W-:Y:S01]  /*1fe70*/  FMUL.FTZ R3, R42, R0 ;  /* 0x000000002a037220 */ /* 0x002fe20000410000 */
[----:B------:R-:W-:Y:S01]  /*1fe80*/  HMMA.16816.F32.BF16 R48, R12, R64, R232 ;  /* 0x000000400c30723c */ /* 0x000fe200000418e8 */
[----:B------:R-:W-:-:S04]  /*1fe90*/  IMAD.MOV.U32 R106, RZ, RZ, R83 ;  /* 0x000000ffff6a7224 */ /* 0x000fc800078e0053 */
[----:B------:R1:W2:Y:S01]  /*1fea0*/  MUFU.TANH R105, R3 ;  /* 0x0000000300697308 */ /* 0x0002a20000002400 */
[----:B---3--:R-:W-:-:S04]  /*1feb0*/  LOP3.LUT R2, R16, 0x8, R171, 0xfe, !PT ;  /* 0x0000000810027812 */ /* 0x008fc800078efeab */
[C---:B------:R-:W-:Y:S02]  /*1fec0*/  ISETP.GE.AND P6, PT, R2.reuse, R7, PT ;  /* 0x000000070200720c */ /* 0x040fe40003fc6270 */
[----:B------:R-:W-:Y:S02]  /*1fed0*/  ISETP.GE.AND P4, PT, R2, R5, PT ;  /* 0x000000050200720c */ /* 0x000fe40003f86270 */
[----:B------:R-:W-:Y:S01]  /*1fee0*/  LOP3.LUT R2, R16, 0x10, R171, 0xfe, !PT ;  /* 0x0000001010027812 */ /* 0x000fe200078efeab */
[----:B------:R-:W-:Y:S01]  /*1fef0*/  IMAD.MOV.U32 R169, RZ, RZ, R82 ;  /* 0x000000ffffa97224 */ /* 0x000fe200078e0052 */
[----:B------:R-:W-:Y:S01]  /*1ff00*/  MOV R235, R80 ;  /* 0x0000005000eb7202 */ /* 0x000fe20000000f00 */
[----:B------:R-:W-:Y:S01]  /*1ff10*/  IMAD.MOV.U32 R168, RZ, RZ, R81 ;  /* 0x000000ffffa87224 */ /* 0x000fe200078e0051 */
[C---:B------:R-:W-:Y:S01]  /*1ff20*/  ISETP.GE.AND P5, PT, R2.reuse, R7, PT ;  /* 0x000000070200720c */ /* 0x040fe20003fa6270 */
[----:B-1----:R-:W-:Y:S01]  /*1ff30*/  FMUL.FTZ R3, R43, R0 ;  /* 0x000000002b037220 */ /* 0x002fe20000410000 */
[----:B------:R-:W-:Y:S01]  /*1ff40*/  ISETP.GE.AND P3, PT, R2, R5, PT ;  /* 0x000000050200720c */ /* 0x000fe20003f66270 */
[----:B------:R-:W-:Y:S01]  /*1ff50*/  HMMA.16816.F32.BF16 R44, R12, R66, R76 ;  /* 0x000000420c2c723c */ /* 0x000fe2000004184c */
[----:B------:R-:W-:Y:S01]  /*1ff60*/  LOP3.LUT R2, R16, 0x18, R171, 0xfe, !PT ;  /* 0x0000001810027812 */ /* 0x000fe200078efeab */
[----:B------:R1:W3:Y:S01]  /*1ff70*/  LDSM.16.M88.4 R40, [R246] ;  /* 0x00000000f628783b */ /* 0x0002e20000000200 */
[----:B------:R-:W-:Y:S01]  /*1ff80*/  IMAD.MOV.U32 R232, RZ, RZ, R115 ;  /* 0x000000ffffe87224 */ /* 0x000fe200078e0073 */
[----:B------:R-:W-:-:S02]  /*1ff90*/  FSEL R116, R116, -INF , !P6 ;  /* 0xff80000074747808 */ /* 0x000fc40007000000 */
[----:B------:R-:W-:Y:S01]  /*1ffa0*/  HMMA.16816.F32.BF16 R80, R8, R32, R28 ;  /* 0x000000200850723c */ /* 0x000fe2000004181c */
[----:B------:R-:W-:Y:S02]  /*1ffb0*/  FSEL R115, R216, -INF , !P4 ;  /* 0xff800000d8737808 */ /* 0x000fe40006000000 */
[----:B------:R-:W-:-:S03]  /*1ffc0*/  ISETP.GE.AND P6, PT, R2, R7, PT ;  /* 0x000000070200720c */ /* 0x000fc60003fc6270 */
[----:B------:R-:W-:Y:S01]  /*1ffd0*/  HMMA.16816.F32.BF16 R76, R8, R34, R20 ;  /* 0x00000022084c723c */ /* 0x000fe20000041814 */
[----:B------:R-:W3:Y:S01]  /*1ffe0*/  LDSM.16.M88.4 R32, [R182+0x6000] ;  /* 0x00600000b620783b */ /* 0x000ee20000000200 */
[----:B------:R-:W-:Y:S02]  /*1fff0*/  ISETP.GE.AND P4, PT, R2, R5, PT ;  /* 0x000000050200720c */ /* 0x000fe40003f86270 */
[----:B------:R-:W-:Y:S01]  /*20000*/  LOP3.LUT R2, R16, 0x20, R171, 0xfe, !PT ;  /* 0x0000002010027812 */ /* 0x000fe200078efeab */
[----:B------:R-:W-:Y:S01]  /*20010*/  IMAD.MOV.U32 R247, RZ, RZ, R123 ;  /* 0x000000fffff77224 */ /* 0x000fe200078e007b */
[----:B------:R-:W-:Y:S02]  /*20020*/  FSEL R123, R217, -INF , !P5 ;  /* 0xff800000d97b7808 */ /* 0x000fe40006800000 */
[----:B------:R-:W-:Y:S01]  /*20030*/  ISETP.GE.AND P5, PT, R2, R7, PT ;  /* 0x000000070200720c */ /* 0x000fe20003fa6270 */
[----:B------:R-:W-:Y:S01]  /*20040*/  IMAD.MOV.U32 R249, RZ, RZ, R113 ;  /* 0x000000fffff97224 */ /* 0x000fe200078e0071 */
[----:B------:R-:W-:-:S02]  /*20050*/  MOV R248, R125 ;  /* 0x0000007d00f87202 */ /* 0x000fc40000000f00 */
[----:B------:R-:W-:Y:S02]  /*20060*/  FSEL R125, R214, -INF , !P6 ;  /* 0xff800000d67d7808 */ /* 0x000fe40007000000 */
[----:B------:R-:W-:Y:S01]  /*20070*/  FSEL R113, R213, -INF , !P4 ;  /* 0xff800000d5717808 */ /* 0x000fe20006000000 */
[----:B------:R-:W-:Y:S01]  /*20080*/  IMAD.MOV.U32 R233, RZ, RZ, R104 ;  /* 0x000000ffffe97224 */ /* 0x000fe200078e0068 */
[----:B------:R-:W-:Y:S01]  /*20090*/  HMMA.16816.F32.BF16 R28, R12, R52, R192 ;  /* 0x000000340c1c723c */ /* 0x000fe200000418c0 */
[----:B------:R-:W-:Y:S02]  /*200a0*/  IMAD.MOV.U32 R250, RZ, RZ, R112 ;  /* 0x000000fffffa7224 */ /* 0x000fe400078e0070 */
[----:B------:R-:W-:Y:S01]  /*200b0*/  IMAD.MOV.U32 R234, RZ, RZ, R197 ;  /* 0x000000ffffea7224 */ /* 0x000fe200078e00c5 */
[----:B-1----:R-:W-:Y:S01]  /*200c0*/  MOV R246, R108 ;  /* 0x0000006c00f67202 */ /* 0x002fe20000000f00 */
[----:B------:R-:W-:Y:S01]  /*200d0*/  IMAD.MOV.U32 R245, RZ, RZ, R233 ;  /* 0x000000fffff57224 */ /* 0x000fe200078e00e9 */
[----:B------:R-:W-:Y:S01]  /*200e0*/  MOV R244, R231 ;  /* 0x000000e700f47202 */ /* 0x000fe20000000f00 */
[----:B------:R-:W-:Y:S01]  /*200f0*/  IMAD.MOV.U32 R233, RZ, RZ, R234 ;  /* 0x000000ffffe97224 */ /* 0x000fe200078e00ea */
[----:B------:R-:W-:Y:S01]  /*20100*/  MOV R251, R129 ;  /* 0x0000008100fb7202 */ /* 0x000fe20000000f00 */
[----:B------:R-:W-:Y:S01]  /*20110*/  IMAD.MOV.U32 R61, RZ, RZ, R107 ;  /* 0x000000ffff3d7224 */ /* 0x000fe200078e006b */
[----:B------:R-:W-:Y:S01]  /*20120*/  MOV R231, R72 ;  /* 0x0000004800e77202 */ /* 0x000fe20000000f00 */
[----:B------:R-:W-:-:S02]  /*20130*/  IMAD.MOV.U32 R63, RZ, RZ, R74 ;  /* 0x000000ffff3f7224 */ /* 0x000fc400078e004a */
[----:B------:R-:W-:Y:S01]  /*20140*/  IMAD.MOV.U32 R234, RZ, RZ, R73 ;  /* 0x000000ffffea7224 */ /* 0x000fe200078e0049 */
[----:B------:R1:W-:Y:S01]  /*20150*/  MUFU.TANH R197, R3 ;  /* 0x0000000300c57308 */ /* 0x0003e20000002400 */
[----:B------:R-:W-:Y:S01]  /*20160*/  HMMA.16816.F32.BF16 R20, R12, R54, R172 ;  /* 0x000000360c14723c */ /* 0x000fe200000418ac */
[----:B----4-:R-:W-:Y:S01]  /*20170*/  IMAD.MOV.U32 R62, RZ, RZ, R75 ;  /* 0x000000ffff3e7224 */ /* 0x010fe200078e004b */
[----:B--2---:R-:W-:Y:S02]  /*20180*/  ISETP.GE.AND P2, PT, R170, 0x3, PT ;  /* 0x00000003aa00780c */ /* 0x004fe40003f46270 */
[----:B------:R-:W-:Y:S02]  /*20190*/  MOV R170, R114 ;  /* 0x0000007200aa7202 */ /* 0x000fe40000000f00 */
[----:B------:R-:W-:Y:S02]  /*201a0*/  FSEL R114, R212, -INF , !P3 ;  /* 0xff800000d4727808 */ /* 0x000fe40005800000 */
[----:B------:R-:W-:-:S02]  /*201b0*/  ISETP.GE.AND P3, PT, R2, R5, PT ;  /* 0x000000050200720c */ /* 0x000fc40003f66270 */
[----:B------:R-:W-:-:S04]  /*201c0*/  LOP3.LUT R2, R16, 0x28, R171, 0xfe, !PT ;  /* 0x0000002810027812 */ /* 0x000fc800078efeab */
[C---:B------:R-:W-:Y:S02]  /*201d0*/  ISETP.GE.AND P6, PT, R2.reuse, R7, PT ;  /* 0x000000070200720c */ /* 0x040fe40003fc6270 */
[-C--:B------:R-:W-:Y:S02]  /*201e0*/  ISETP.GE.AND P4, PT, R2, R5.reuse, PT ;  /* 0x000000050200720c */ /* 0x080fe40003f86270 */
[----:B------:R-:W-:Y:S02]  /*201f0*/  LOP3.LUT R2, R16, 0x30, R171, 0xfe, !PT ;  /* 0x0000003010027812 */ /* 0x000fe400078efeab */
[----:B------:R-:W-:Y:S02]  /*20200*/  FSEL R112, R71, -INF , !P3 ;  /* 0xff80000047707808 */ /* 0x000fe40005800000 */
[----:B------:R-:W-:Y:S01]  /*20210*/  ISETP.GE.AND P3, PT, R2, R5, PT ;  /* 0x000000050200720c */ /* 0x000fe20003f66270 */
[----:B------:R-:W-:Y:S01]  /*20220*/  HMMA.16816.F32.BF16 R72, R8, R56, R48 ;  /* 0x000000380848723c */ /* 0x000fe20000041830 */
[----:B------:R-:W-:Y:S01]  /*20230*/  FSEL R129, R70, -INF , !P6 ;  /* 0xff80000046817808 */ /* 0x000fe20007000000 */
[----:B------:R-:W-:Y:S01]  /*20240*/  LDSM.16.M88.4 R48, [R62] ;  /* 0x000000003e30783b */ /* 0x000fe20000000200 */
[----:B------:R-:W-:-:S02]  /*20250*/  FSEL R108, R69, -INF , !P4 ;  /* 0xff800000456c7808 */ /* 0x000fc40006000000 */
[----:B------:R-:W-:Y:S02]  /*20260*/  FSEL R107, R68, -INF , !P3 ;  /* 0xff800000446b7808 */ /* 0x000fe40005800000 */
[----:B------:R-:W-:Y:S01]  /*20270*/  HMMA.16816.F32.BF16 R68, R8, R58, R44 ;  /* 0x0000003a0844723c */ /* 0x000fe2000004182c */
[----:B------:R-:W2:Y:S01]  /*20280*/  LDSM.16.M88.4 R56, [R182+0x6800] ;  /* 0x00680000b638783b */ /* 0x000ea20000000200 */
[----:B-1----:R-:W-:Y:S01]  /*20290*/  FMUL.FTZ R3, R84, R0 ;  /* 0x0000000054037220 */ /* 0x002fe20000410000 */
[----:B------:R-:W-:Y:S02]  /*202a0*/  MOV R174, R225 ;  /* 0x000000e100ae7202 */ /* 0x000fe40000000f00 */
[----:B------:R-:W-:Y:S01]  /*202b0*/  MOV R214, R106 ;  /* 0x0000006a00d67202 */ /* 0x000fe20000000f00 */
[----:B------:R1:W-:Y:S01]  /*202c0*/  MUFU.TANH R104, R3 ;  /* 0x0000000300687308 */ /* 0x0003e20000002400 */
[----:B------:R-:W4:Y:S01]  /*202d0*/  S2R R225, SR_TID.X ;  /* 0x0000000000e17919 */ /* 0x000f220000002100 */
[----:B------:R-:W-:Y:S01]  /*202e0*/  IMAD.MOV.U32 R60, RZ, RZ, R128 ;  /* 0x000000ffff3c7224 */ /* 0x000fe200078e0080 */
[----:B---3--:R-:W-:Y:S01]  /*202f0*/  HMMA.16816.F32.BF16 R52, R12, R40, R204 ;  /* 0x000000280c34723c */ /* 0x008fe200000418cc */
[----:B------:R-:W-:Y:S01]  /*20300*/  FSEL R128, R215, -INF , !P5 ;  /* 0xff800000d7807808 */ /* 0x000fe20006800000 */
[----:B------:R-:W-:Y:S01]  /*20310*/  LDSM.16.M88.4 R44, [R182+0x7000] ;  /* 0x00700000b62c783b */ /* 0x000fe20000000200 */
[----:B------:R-:W-:-:S03]  /*20320*/  ISETP.GE.AND P5, PT, R2, R7, PT ;  /* 0x000000070200720c */ /* 0x000fc60003fa6270 */
[----:B------:R-:W-:Y:S01]  /*20330*/  HMMA.16816.F32.BF16 R64, R8, R32, R28 ;  /* 0x000000200840723c */ /* 0x000fe2000004181c */
[----:B------:R3:W4:Y:S01]  /*20340*/  LDSM.16.M88.4 R28, [R214] ;  /* 0x00000000d61c783b */ /* 0x0007220000000200 */
[----:B-1----:R-:W-:-:S04]  /*20350*/  FMUL.FTZ R3, R86, R0 ;  /* 0x0000000056037220 */ /* 0x002fc80000410000 */
[----:B------:R-:W-:Y:S01]  /*20360*/  HMMA.16816.F32.BF16 R40, R12, R42, R200 ;  /* 0x0000002a0c28723c */ /* 0x000fe200000418c8 */
[----:B------:R1:W-:Y:S01]  /*20370*/  MUFU.TANH R86, R3 ;  /* 0x0000000300567308 */ /* 0x0003e20000002400 */
[----:B------:R-:W-:-:S04]  /*20380*/  LOP3.LUT R2, R16, 0x38, R171, 0xfe, !PT ;  /* 0x0000003810027812 */ /* 0x000fc800078efeab */
[C---:B------:R-:W-:Y:S02]  /*20390*/  ISETP.GE.AND P6, PT, R2.reuse, R7, PT ;  /* 0x000000070200720c */ /* 0x040fe40003fc6270 */
[----:B------:R-:W-:Y:S02]  /*203a0*/  ISETP.GE.AND P4, PT, R2, R5, PT ;  /* 0x000000050200720c */ /* 0x000fe40003f86270 */
[----:B------:R-:W-:Y:S01]  /*203b0*/  LOP3.LUT R2, R16, 0x40, R171, 0xfe, !PT ;  /* 0x0000004010027812 */ /* 0x000fe200078efeab */
[----:B-1----:R-:W-:-:S04]  /*203c0*/  FMUL.FTZ R3, R80, R0 ;  /* 0x0000000050037220 */ /* 0x002fc80000410000 */
[----:B------:R1:W4:Y:S01]  /*203d0*/  MUFU.TANH R84, R3 ;  /* 0x0000000300547308 */ /* 0x0003220000002400 */
[----:B------:R-:W-:Y:S02]  /*203e0*/  FSEL R134, R134, -INF , !P5 ;  /* 0xff80000086867808 */ /* 0x000fe40006800000 */
[C---:B------:R-:W-:Y:S02]  /*203f0*/  ISETP.GE.AND P5, PT, R2.reuse, R7, PT ;  /* 0x000000070200720c */ /* 0x040fe40003fa6270 */
[----:B------:R-:W-:Y:S02]  /*20400*/  ISETP.GE.AND P3, PT, R2, R5, PT ;  /* 0x000000050200720c */ /* 0x000fe40003f66270 */
[----:B------:R-:W-:Y:S01]  /*20410*/  LOP3.LUT R2, R16, 0x48, R171, 0xfe, !PT ;  /* 0x0000004810027812 */ /* 0x000fe200078efeab */
[----:B-1----:R-:W-:-:S04]  /*20420*/  FMUL.FTZ R3, R82, R0 ;  /* 0x0000000052037220 */ /* 0x002fc80000410000 */
[----:B------:R1:W4:Y:S01]  /*20430*/  MUFU.TANH R80, R3 ;  /* 0x0000000300507308 */ /* 0x0003220000002400 */
[----:B------:R-:W-:Y:S01]  /*20440*/  FSEL R135, R135, -INF , !P6 ;  /* 0xff80000087877808 */ /* 0x000fe20007000000 */
[----:B------:R-:W-:Y:S01]  /*20450*/  IMAD.MOV.U32 R17, RZ, RZ, R249 ;  /* 0x000000ffff117224 */ /* 0x000fe200078e00f9 */
[----:B------:R-:W-:Y:S02]  /*20460*/  FSEL R106, R210, -INF , !P4 ;  /* 0xff800000d26a7808 */ /* 0x000fe40006000000 */
[C---:B------:R-:W-:Y:S02]  /*20470*/  ISETP.GE.AND P6, PT, R2.reuse, R7, PT ;  /* 0x000000070200720c */ /* 0x040fe40003fc6270 */
[----:B------:R-:W-:Y:S02]  /*20480*/  ISETP.GE.AND P4, PT, R2, R5, PT ;  /* 0x000000050200720c */ /* 0x000fe40003f86270 */
[----:B------:R-:W-:Y:S01]  /*20490*/  MOV R249, R244 ;  /* 0x000000f400f97202 */ /* 0x000fe20000000f00 */
[----:B-1----:R-:W-:-:S04]  /*204a0*/  FMUL.FTZ R3, R76, R0 ;  /* 0x000000004c037220 */ /* 0x002fc80000410000 */
[----:B------:R1:W-:Y:S01]  /*204b0*/  MUFU.TANH R82, R3 ;  /* 0x0000000300527308 */ /* 0x0003e20000002400 */
[----:B------:R-:W-:Y:S02]  /*204c0*/  LOP3.LUT R2, R16, 0x50, R171, 0xfe, !PT ;  /* 0x0000005010027812 */ /* 0x000fe400078efeab */
[----:B------:R-:W-:Y:S02]  /*204d0*/  MOV R244, R247 ;  /* 0x000000f700f47202 */ /* 0x000fe40000000f00 */
[----:B------:R-:W-:Y:S01]  /*204e0*/  MOV R247, R168 ;  /* 0x000000a800f77202 */ /* 0x000fe20000000f00 */
[----:B------:R-:W-:Y:S01]  /*204f0*/  IMAD.MOV.U32 R216, RZ, RZ, R250 ;  /* 0x000000ffffd87224 */ /* 0x000fe200078e00fa */
[----:B------:R-:W-:Y:S01]  /*20500*/  FSEL R168, R211, -INF , !P5 ;  /* 0xff800000d3a87808 */ /* 0x000fe20006800000 */
[----:B------:R-:W-:Y:S01]  /*20510*/  IMAD.MOV.U32 R250, RZ, RZ, R245 ;  /* 0x000000fffffa7224 */ /* 0x000fe200078e00f5 */
[----:B------:R-:W-:Y:S01]  /*20520*/  ISETP.GE.AND P5, PT, R2, R7, PT ;  /* 0x000000070200720c */ /* 0x000fe20003fa6270 */
[----:B-1----:R-:W-:Y:S01]  /*20530*/  FMUL.FTZ R3, R78, R0 ;  /* 0x000000004e037220 */ /* 0x002fe20000410000 */
[----:B------:R-:W-:-:S03]  /*20540*/  FSEL R78, R209, -INF , !P3 ;  /* 0xff800000d14e7808 */ /* 0x000fc60005800000 */
[----:B------:R1:W-:Y:S01]  /*20550*/  MUFU.TANH R76, R3 ;  /* 0x00000003004c7308 */ /* 0x0003e20000002400 */
[----:B------:R-:W-:Y:S01]  /*20560*/  ISETP.GE.AND P3, PT, R2, R5, PT ;  /* 0x000000050200720c */ /* 0x000fe20003f66270 */
[----:B------:R-:W-:Y:S01]  /*20570*/  IMAD.MOV.U32 R245, RZ, RZ, R232 ;  /* 0x000000fffff57224 */ /* 0x000fe200078e00e8 */
[----:B------:R-:W-:Y:S01]  /*20580*/  LOP3.LUT R2, R16, 0x58, R171, 0xfe, !PT ;  /* 0x0000005810027812 */ /* 0x000fe200078efeab */
[C---:B--2---:R-:W-:Y:S01]  /*20590*/  HMMA.16816.F32.BF16 R52, R8.reuse, R56, R52 ;  /* 0x000000380834723c */ /* 0x044fe20000041834 */
[----:B------:R-:W-:Y:S01]  /*205a0*/  MOV R18, R248 ;  /* 0x000000f800127202 */ /* 0x000fe20000000f00 */
[----:B------:R-:W-:Y:S01]  /*205b0*/  IMAD.MOV.U32 R232, RZ, RZ, R169 ;  /* 0x000000ffffe87224 */ /* 0x000fe200078e00a9 */
[----:B------:R-:W-:Y:S01]  /*205c0*/  FSEL R169, R39, -INF , !P6 ;  /* 0xff80000027a97808 */ /* 0x000fe20007000000 */
[----:B------:R-:W-:Y:S02]  /*205d0*/  IMAD.MOV.U32 R19, RZ, RZ, R63 ;  /* 0x000000ffff137224 */ /* 0x000fe400078e003f */
[----:B------:R-:W-:Y:S01]  /*205e0*/  HMMA.16816.F32.BF16 R56, R8, R58, R40 ;  /* 0x0000003a0838723c */ /* 0x000fe20000041828 */
[----:B------:R-:W-:Y:S01]  /*205f0*/  IMAD.MOV.U32 R212, RZ, RZ, R60 ;  /* 0x000000ffffd47224 */ /* 0x000fe200078e003c */
[----:B------:R-:W2:Y:S01]  /*20600*/  LDSM.16.M88.4 R40, [R182+0x7800] ;  /* 0x00780000b628783b */ /* 0x000ea20000000200 */
[----:B-1----:R-:W-:Y:S01]  /*20610*/  FMUL.FTZ R3, R72, R0 ;  /* 0x0000000048037220 */ /* 0x002fe20000410000 */
[----:B------:R-:W-:Y:S01]  /*20620*/  IMAD.MOV.U32 R248, RZ, RZ, R61 ;  /* 0x000000fffff87224 */ /* 0x000fe200078e003d */
[----:B------:R-:W-:-:S02]  /*20630*/  MOV R217, R251 ;  /* 0x000000fb00d97202 */ /* 0x000fc40000000f00 */
[----:B------:R-:W-:Y:S01]  /*20640*/  ISETP.GE.AND P6, PT, R2, R7, PT ;  /* 0x000000070200720c */ /* 0x000fe20003fc6270 */
[----:B------:R1:W2:Y:S01]  /*20650*/  MUFU.TANH R72, R3 ;  /* 0x0000000300487308 */ /* 0x0002a20000002400 */
[----:B------:R-:W-:Y:S01]  /*20660*/  HMMA.16816.F32.BF16 R60, R8, R34, R20 ;  /* 0x00000022083c723c */ /* 0x000fe20000041814 */
[----:B------:R-:W-:Y:S01]  /*20670*/  IMAD.MOV.U32 R251, RZ, RZ, R246 ;  /* 0x000000fffffb7224 */ /* 0x000fe200078e00f6 */
[----:B------:R-:W-:Y:S01]  /*20680*/  FSEL R122, R122, -INF , !P3 ;  /* 0xff8000007a7a7808 */ /* 0x000fe20005800000 */
[----:B------:R-:W-:Y:S02]  /*20690*/  IMAD.MOV.U32 R246, RZ, RZ, R235 ;  /* 0x000000fffff67224 */ /* 0x000fe400078e00eb */
[----:B------:R-:W-:Y:S01]  /*206a0*/  IMAD.MOV.U32 R205, RZ, RZ, R17 ;  /* 0x000000ffffcd7224 */ /* 0x000fe200078e0011 */
[----:B------:R-:W-:Y:S01]  /*206b0*/  HMMA.16816.F32.BF16 R20, R12, R48, R96 ;  /* 0x000000300c14723c */ /* 0x000fe20000041860 */
[----:B------:R-:W-:Y:S01]  /*206c0*/  IMAD.MOV.U32 R235, RZ, RZ, R170 ;  /* 0x000000ffffeb7224 */ /* 0x000fe200078e00aa */
[----:B------:R-:W-:-:S07]  /*206d0*/  FSEL R170, R208, -INF , !P5 ;  /* 0xff800000d0aa7808 */ /* 0x000fce0006800000 */
[----:B------:R-:W-:Y:S01]  /*206e0*/  FMUL.FTZ R58, R58, R0 ;  /* 0x000000003a3a7220 */ /* 0x000fe20000410000 */
[----:B------:R-:W-:Y:S01]  /*206f0*/  MOV R207, R216 ;  /* 0x000000d800cf7202 */ /* 0x000fe20000000f00 */
[----:B------:R-:W-:Y:S02]  /*20700*/  IMAD.MOV.U32 R173, RZ, RZ, R212 ;  /* 0x000000ffffad7224 */ /* 0x000fe400078e00d4 */
[----:B------:R-:W-:Y:S02]  /*20710*/  IMAD.MOV.U32 R192, RZ, RZ, R221 ;  /* 0x000000ffffc07224 */ /* 0x000fe400078e00dd */
[----:B-1----:R-:W-:Y:S01]  /*20720*/  FMUL.FTZ R3, R74, R0 ;  /* 0x000000004a037220 */ /* 0x002fe20000410000 */
[----:B------:R-:W-:Y:S01]  /*20730*/  FSEL R74, R38, -INF , !P4 ;  /* 0xff800000264a7808 */ /* 0x000fe20006000000 */
[----:B---3--:R-:W-:Y:S01]  /*20740*/  IMAD.MOV.U32 R214, RZ, RZ, R234 ;  /* 0x000000ffffd67224 */ /* 0x008fe200078e00ea */
[----:B------:R-:W-:Y:S01]  /*20750*/  ISETP.GE.AND P4, PT, R2, R5, PT ;  /* 0x000000050200720c */ /* 0x000fe20003f86270 */
[----:B----4-:R-:W-:Y:S01]  /*20760*/  IMAD.SHL.U32 R97, R225, 0x2, RZ ;  /* 0x00000002e1617824 */ /* 0x010fe200078e00ff */
[----:B------:R-:W-:Y:S01]  /*20770*/  LOP3.LUT R2, R16, 0x60, R171, 0xfe, !PT ;  /* 0x0000006010027812 */ /* 0x000fe200078efeab */
[----:B------:R1:W3:Y:S01]  /*20780*/  MUFU.TANH R39, R3 ;  /* 0x0000000300277308 */ /* 0x0002e20000002400 */
[----:B------:R-:W-:Y:S01]  /*20790*/  MOV R204, R231 ;  /* 0x000000e700cc7202 */ /* 0x000fe20000000f00 */
[----:B------:R-:W-:-:S04]  /*207a0*/  DEPBAR.LE SB0, 0x0 ;  /* 0x000080000000791a */ /* 0x000fc80000000000 */
[C---:B------:R-:W-:Y:S02]  /*207b0*/  ISETP.GE.AND P5, PT, R2.reuse, R7, PT ;  /* 0x000000070200720c */ /* 0x040fe40003fa6270 */
[----:B------:R-:W-:Y:S02]  /*207c0*/  ISETP.GE.AND P3, PT, R2, R5, PT ;  /* 0x000000050200720c */ /* 0x000fe40003f66270 */
[----:B------:R-:W-:Y:S02]  /*207d0*/  LOP3.LUT R2, R16, 0x68, R171, 0xfe, !PT ;  /* 0x0000006810027812 */ /* 0x000fe400078efeab */
[----:B------:R-:W-:Y:S02]  /*207e0*/  LOP3.LUT R97, R97, 0x6, RZ, 0xc0, !PT ;  /* 0x0000000661617812 */ /* 0x000fe400078ec0ff */
[----:B------:R-:W-:Y:S02]  /*207f0*/  FSEL R171, R27, -INF , !P6 ;  /* 0xff8000001bab7808 */ /* 0x000fe40007000000 */
[----:B------:R-:W-:Y:S01]  /*20800*/  FSEL R124, R124, -INF , !P4 ;  /* 0xff8000007c7c7808 */ /* 0x000fe20006000000 */
[----:B-1----:R-:W-:Y:S01]  /*20810*/  FMUL.FTZ R3, R68, R0 ;  /* 0x0000000044037220 */ /* 0x002fe20000410000 */
[----:B------:R-:W-:-:S02]  /*20820*/  ISETP.GE.AND P6, PT, R2, R7, PT ;  /* 0x000000070200720c */ /* 0x000fc40003fc6270 */
[----:B------:R-:W-:Y:S01]  /*20830*/  ISETP.GE.AND P4, PT, R2, R5, PT ;  /* 0x000000050200720c */ /* 0x000fe20003f86270 */
[----:B------:R1:W-:Y:S01]  /*20840*/  MUFU.TANH R68, R3 ;  /* 0x0000000300447308 */ /* 0x0003e20000002400 */
[----:B------:R-:W-:Y:S01]  /*20850*/  LOP3.LUT R2, R16, 0x70, R97, 0xfe, !PT ;  /* 0x0000007010027812 */ /* 0x000fe200078efe61 */
[C---:B------:R-:W-:Y:S01]  /*20860*/  HMMA.16816.F32.BF16 R48, R12.reuse, R50, R88 ;  /* 0x000000320c30723c */ /* 0x040fe20000041858 */
[----:B------:R-:W-:Y:S02]  /*20870*/  FSEL R196, R196, -INF , !P5 ;  /* 0xff800000c4c47808 */ /* 0x000fe40006800000 */
[----:B------:R-:W-:Y:S02]  /*20880*/  FSEL R96, R188, -INF , !P3 ;  /* 0xff800000bc607808 */ /* 0x000fe40005800000 */
[C---:B------:R-:W-:Y:S01]  /*20890*/  ISETP.GE.AND P5, PT, R2.reuse, R7, PT ;  /* 0x000000070200720c */ /* 0x040fe20003fa6270 */
[----:B------:R-:W-:Y:S01]  /*208a0*/  HMMA.16816.F32.BF16 R32, R12, R28, R100 ;  /* 0x0000001c0c20723c */ /* 0x000fe20000041864 */
[----:B------:R-:W-:-:S02]  /*208b0*/  ISETP.GE.AND P3, PT, R2, R5, PT ;  /* 0x000000050200720c */ /* 0x000fc40003f66270 */
[----:B------:R-:W-:Y:S01]  /*208c0*/  LOP3.LUT R2, R16, 0x78, R97, 0xfe, !PT ;  /* 0x0000007810027812 */ /* 0x000fe200078efe61 */
[----:B-1----:R-:W-:Y:S02]  /*208d0*/  FMUL.FTZ R3, R70, R0 ;  /* 0x0000000046037220 */ /* 0x002fe40000410000 */
[----:B------:R-:W-:Y:S01]  /*208e0*/  HMMA.16816.F32.BF16 R12, R12, R30, R92 ;  /* 0x0000001e0c0c723c */ /* 0x000fe2000004185c */
[----:B------:R-:W-:Y:S01]  /*208f0*/  FSEL R172, R26, -INF , !P6 ;  /* 0xff8000001aac7808 */ /* 0x000fe20007000000 */
[----:B------:R1:W-:Y:S01]  /*20900*/  MUFU.TANH R38, R3 ;  /* 0x0000000300267308 */ /* 0x0003e20000002400 */
[----:B------:R-:W-:Y:S02]  /*20910*/  FSEL R130, R130, -INF , !P4 ;  /* 0xff80000082827808 */ /* 0x000fe40006000000 */
[C---:B------:R-:W-:Y:S02]  /*20920*/  ISETP.GE.AND P6, PT, R2.reuse, R7, PT ;  /* 0x000000070200720c */ /* 0x040fe40003fc6270 */
[----:B------:R-:W-:-:S02]  /*20930*/  ISETP.GE.AND P4, PT, R2, R5, PT ;  /* 0x000000050200720c */ /* 0x000fc40003f86270 */
[----:B------:R-:W-:Y:S02]  /*20940*/  LOP3.LUT R2, R16, 0x80, R97, 0xfe, !PT ;  /* 0x0000008010027812 */ /* 0x000fe400078efe61 */
[----:B------:R-:W-:Y:S02]  /*20950*/  FSEL R175, R131, -INF , !P5 ;  /* 0xff80000083af7808 */ /* 0x000fe40006800000 */
[----:B------:R-:W-:Y:S01]  /*20960*/  FSEL R127, R127, -INF , !P3 ;  /* 0xff8000007f7f7808 */ /* 0x000fe20005800000 */
[----:B-1----:R-:W-:Y:S01]  /*20970*/  FMUL.FTZ R3, R64, R0 ;  /* 0x0000000040037220 */ /* 0x002fe20000410000 */
[----:B------:R-:W-:-:S03]  /*20980*/  ISETP.GE.AND P5, PT, R2, R7, PT ;  /* 0x000000070200720c */ /* 0x000fc60003fa6270 */
[----:B------:R1:W-:Y:S01]  /*20990*/  MUFU.TANH R27, R3 ;  /* 0x00000003001b7308 */ /* 0x0003e20000002400 */
[----:B------:R-:W-:Y:S02]  /*209a0*/  ISETP.GE.AND P3, PT, R2, R5, PT ;  /* 0x000000050200720c */ /* 0x000fe40003f66270 */
[----:B------:R-:W-:Y:S01]  /*209b0*/  LOP3.LUT R2, R16, 0x88, R97, 0xfe, !PT ;  /* 0x0000008810027812 */ /* 0x000fe200078efe61 */
[----:B------:R-:W-:Y:S01]  /*209c0*/  HMMA.16816.F32.BF16 R20, R8, R44, R20 ;  /* 0x0000002c0814723c */ /* 0x000fe20000041814 */
[----:B------:R-:W-:Y:S02]  /*209d0*/  FSEL R188, R126, -INF , !P6 ;  /* 0xff8000007ebc7808 */ /* 0x000fe40007000000 */
[----:B------:R-:W-:Y:S01]  /*209e0*/  FSEL R120, R120, -INF , !P4 ;  /* 0xff80000078787808 */ /* 0x000fe20006000000 */
[----:B------:R-:W-:Y:S01]  /*209f0*/  IMAD.MOV.U32 R98, RZ, RZ, R19 ;  /* 0x000000ffff627224 */ /* 0x000fe200078e0013 */
[----:B------:R-:W-:Y:S01]  /*20a00*/  ISETP.GE.AND P6, PT, R2, R7, PT ;  /* 0x000000070200720c */ /* 0x000fe20003fc6270 */
[----:B-1----:R-:W-:Y:S01]  /*20a10*/  FMUL.FTZ R3, R66, R0 ;  /* 0x0000000042037220 */ /* 0x002fe20000410000 */
[----:B------:R-:W-:-:S03]  /*20a20*/  ISETP.GE.AND P4, PT, R2, R5, PT ;  /* 0x000000050200720c */ /* 0x000fc60003f86270 */
[----:B------:R1:W4:Y:S01]  /*20a30*/  MUFU.TANH R26, R3 ;  /* 0x00000003001a7308 */ /* 0x0003220000002400 */
[----:B------:R-:W-:Y:S02]  /*20a40*/  LOP3.LUT R2, R16, 0x90, R97, 0xfe, !PT ;  /* 0x0000009010027812 */ /* 0x000fe400078efe61 */
[----:B------:R-:W-:Y:S02]  /*20a50*/  FSEL R194, R121, -INF , !P5 ;  /* 0xff80000079c27808 */ /* 0x000fe40006800000 */
[----:B------:R-:W-:Y:S01]  /*20a60*/  FSEL R118, R118, -INF , !P3 ;  /* 0xff80000076767808 */ /* 0x000fe20005800000 */
[----:B------:R-:W-:Y:S01]  /*20a70*/  IMAD.MOV.U32 R99, RZ, RZ, R18 ;  /* 0x000000ffff637224 */ /* 0x000fe200078e0012 */
[C---:B------:R-:W-:Y:S01]  /*20a80*/  ISETP.GE.AND P5, PT, R2.reuse, R7, PT ;  /* 0x000000070200720c */ /* 0x040fe20003fa6270 */
[----:B------:R-:W-:Y:S01]  /*20a90*/  HMMA.16816.F32.BF16 R48, R8, R46, R48 ;  /* 0x0000002e0830723c */ /* 0x000fe20000041830 */
[----:B------:R-:W-:Y:S01]  /*20aa0*/  ISETP.GE.AND P3, PT, R2, R5, PT ;  /* 0x000000050200720c */ /* 0x000fe20003f66270 */
[----:B-1----:R-:W-:-:S04]  /*20ab0*/  FMUL.FTZ R3, R60, R0 ;  /* 0x000000003c037220 */ /* 0x002fc80000410000 */
[----:B------:R1:W-:Y:S01]  /*20ac0*/  MUFU.TANH R19, R3 ;  /* 0x0000000300137308 */ /* 0x0003e20000002400 */
[----:B------:R-:W-:Y:S01]  /*20ad0*/  LOP3.LUT R2, R16, 0x98, R97, 0xfe, !PT ;  /* 0x0000009810027812 */ /* 0x000fe200078efe61 */
[C---:B--2---:R-:W-:Y:S01]  /*20ae0*/  HMMA.16816.F32.BF16 R32, R8.reuse, R40, R32 ;  /* 0x000000280820723c */ /* 0x044fe20000041820 */
[----:B------:R-:W-:Y:S02]  /*20af0*/  FSEL R195, R6, -INF , !P6 ;  /* 0xff80000006c37808 */ /* 0x000fe40007000000 */
[----:B------:R-:W-:Y:S02]  /*20b00*/  FSEL R109, R109, -INF , !P4 ;  /* 0xff8000006d6d7808 */ /* 0x000fe40006000000 */
[C---:B------:R-:W-:Y:S01]  /*20b10*/  ISETP.GE.AND P6, PT, R2.reuse, R7, PT ;  /* 0x000000070200720c */ /* 0x040fe20003fc6270 */
[----:B------:R-:W-:Y:S01]  /*20b20*/  HMMA.16816.F32.BF16 R12, R8, R42, R12 ;  /* 0x0000002a080c723c */ /* 0x000fe2000004180c */
[----:B------:R-:W-:Y:S01]  /*20b30*/  ISETP.GE.AND P4, PT, R2, R5, PT ;  /* 0x000000050200720c */ /* 0x000fe20003f86270 */
[----:B-1----:R-:W-:-:S04]  /*20b40*/  FMUL.FTZ R3, R62, R0 ;  /* 0x000000003e037220 */ /* 0x002fc80000410000 */
[----:B------:R1:W-:Y:S01]  /*20b50*/  MUFU.TANH R18, R3 ;  /* 0x0000000300127308 */ /* 0x0003e20000002400 */
[----:B------:R-:W-:Y:S02]  /*20b60*/  LOP3.LUT R2, R16, 0xa0, R97, 0xfe, !PT ;  /* 0x000000a010027812 */ /* 0x000fe400078efe61 */
[----:B------:R-:W-:Y:S02]  /*20b70*/  FSEL R201, R4, -INF , !P5 ;  /* 0xff80000004c97808 */ /* 0x000fe40006800000 */
[----:B------:R-:W-:Y:S02]  /*20b80*/  FSEL R105, R105, -INF , !P3 ;  /* 0xff80000069697808 */ /* 0x000fe40005800000 */
[C---:B------:R-:W-:Y:S02]  /*20b90*/  ISETP.GE.AND P5, PT, R2.reuse, R7, PT ;  /* 0x000000070200720c */ /* 0x040fe40003fa6270 */
        /* <DEDUP_REMOVED lines=9> */
[----:B------:R1:W2:Y:S01]  /*20c30*/  MUFU.TANH R6, R3 ;  /* 0x0000000300067308 */ /* 0x0002a20000002400 */
[--C-:B------:R-:W-:Y:S01]  /*20c40*/  LOP3.LUT R2, R16, 0xc0, R97.reuse, 0xfe, !PT ;  /* 0x000000c010027812 */ /* 0x100fe200078efe61 */
[-C--:B------:R-:W-:Y:S01]  /*20c50*/  FMUL.FTZ R20, R20, R0.reuse ;  /* 0x0000000014147220 */ /* 0x080fe20000410000 */
[-C--:B------:R-:W-:Y:S01]  /*20c60*/  FMUL.FTZ R22, R22, R0.reuse ;  /* 0x0000000016167220 */ /* 0x080fe20000410000 */
[----:B------:R-:W-:Y:S02]  /*20c70*/  FSEL R211, R72, -INF , !P5 ;  /* 0xff80000048d37808 */ /* 0x000fe40006800000 */
[----:B---3--:R-:W-:Y:S02]  /*20c80*/  FSEL R200, R39, -INF , !P3 ;  /* 0xff80000027c87808 */ /* 0x008fe40005800000 */
[C---:B------:R-:W-:Y:S02]  /*20c90*/  ISETP.GE.AND P5, PT, R2.reuse, R7, PT ;  /* 0x000000070200720c */ /* 0x040fe40003fa6270 */
[----:B------:R-:W-:Y:S01]  /*20ca0*/  ISETP.GE.AND P3, PT, R2, R5, PT ;  /* 0x000000050200720c */ /* 0x000fe20003f66270 */
[----:B-1----:R-:W-:Y:S01]  /*20cb0*/  FMUL.FTZ R3, R56, R0 ;  /* 0x0000000038037220 */ /* 0x002fe20000410000 */
[----:B------:R-:W-:-:S03]  /*20cc0*/  LOP3.LUT R2, R16, 0xd0, R97, 0xfe, !PT ;  /* 0x000000d010027812 */ /* 0x000fc600078efe61 */
[----:B------:R1:W-:Y:S01]  /*20cd0*/  MUFU.TANH R4, R3 ;  /* 0x0000000300047308 */ /* 0x0003e20000002400 */
[----:B------:R-:W-:Y:S02]  /*20ce0*/  FSEL R203, R104, -INF , !P6 ;  /* 0xff80000068cb7808 */ /* 0x000fe40007000000 */
[----:B------:R-:W-:Y:S01]  /*20cf0*/  FSEL R121, R86, -INF , !P4 ;  /* 0xff80000056797808 */ /* 0x000fe20006000000 */
[-C--:B------:R-:W-:Y:S01]  /*20d00*/  FMUL.FTZ R48, R48, R0.reuse ;  /* 0x0000000030307220 */ /* 0x080fe20000410000 */
[----:B----4-:R-:W-:Y:S01]  /*20d10*/  FSEL R208, R26, -INF , !P3 ;  /* 0xff8000001ad07808 */ /* 0x010fe20005800000 */
[----:B------:R-:W-:Y:S02]  /*20d20*/  FMUL.FTZ R50, R50, R0 ;  /* 0x0000000032327220 */ /* 0x000fe40000410000 */
[----:B------:R-:W3:Y:S01]  /*20d30*/  MUFU.TANH R20, R20 ;  /* 0x0000001400147308 */ /* 0x000ee20000002400 */
[----:B------:R-:W-:Y:S02]  /*20d40*/  ISETP.GE.AND P3, PT, R2, R5, PT ;  /* 0x000000050200720c */ /* 0x000fe40003f66270 */
[----:B-1----:R-:W-:-:S05]  /*20d50*/  LOP3.LUT R3, R16, 0xa8, R97, 0xfe, !PT ;  /* 0x000000a810037812 */ /* 0x002fca00078efe61 */
[----:B------:R-:W1:Y:S01]  /*20d60*/  MUFU.TANH R22, R22 ;  /* 0x0000001600167308 */ /* 0x000e620000002400 */
[C---:B------:R-:W-:Y:S02]  /*20d70*/  ISETP.GE.AND P6, PT, R3.reuse, R7, PT ;  /* 0x000000070300720c */ /* 0x040fe40003fc6270 */
[----:B------:R-:W-:Y:S02]  /*20d80*/  ISETP.GE.AND P4, PT, R3, R5, PT ;  /* 0x000000050300720c */ /* 0x000fe40003f86270 */
[----:B------:R-:W-:-:S03]  /*20d90*/  LOP3.LUT R3, R16, 0xb8, R97, 0xfe, !PT ;  /* 0x000000b810037812 */ /* 0x000fc600078efe61 */
[----:B------:R-:W4:Y:S01]  /*20da0*/  MUFU.TANH R58, R58 ;  /* 0x0000003a003a7308 */ /* 0x000f220000002400 */
[----:B------:R-:W-:Y:S01]  /*20db0*/  FSEL R209, R82, -INF , !P6 ;  /* 0xff80000052d17808 */ /* 0x000fe20007000000 */
[-C--:B------:R-:W-:Y:S01]  /*20dc0*/  FMUL.FTZ R32, R32, R0.reuse ;  /* 0x0000000020207220 */ /* 0x080fe20000410000 */
[----:B------:R-:W-:Y:S01]  /*20dd0*/  FSEL R193, R76, -INF , !P4 ;  /* 0xff8000004cc17808 */ /* 0x000fe20006000000 */
[-C--:B------:R-:W-:Y:S01]  /*20de0*/  FMUL.FTZ R34, R34, R0.reuse ;  /* 0x0000000022227220 */ /* 0x080fe20000410000 */
[----:B------:R-:W-:Y:S01]  /*20df0*/  IMAD.MOV.U32 R210, RZ, RZ, R217 ;  /* 0x000000ffffd27224 */ /* 0x000fe200078e00d9 */
[C---:B------:R-:W-:Y:S01]  /*20e00*/  ISETP.GE.AND P6, PT, R3.reuse, R7, PT ;  /* 0x000000070300720c */ /* 0x040fe20003fc6270 */
[-C--:B------:R-:W-:Y:S01]  /*20e10*/  FMUL.FTZ R12, R12, R0.reuse ;  /* 0x000000000c0c7220 */ /* 0x080fe20000410000 */
[----:B------:R-:W-:Y:S02]  /*20e20*/  ISETP.GE.AND P4, PT, R3, R5, PT ;  /* 0x000000050300720c */ /* 0x000fe40003f86270 */
[----:B--2---:R-:W-:Y:S01]  /*20e30*/  FSEL R216, R6, -INF , !P3 ;  /* 0xff80000006d87808 */ /* 0x004fe20005800000 */
[----:B------:R-:W-:Y:S01]  /*20e40*/  FMUL.FTZ R6, R14, R0 ;  /* 0x000000000e067220 */ /* 0x000fe20000410000 */
[----:B------:R-:W-:Y:S01]  /*20e50*/  LOP3.LUT R3, R16, 0xc8, R97, 0xfe, !PT ;  /* 0x000000c810037812 */ /* 0x000fe200078efe61 */
[----:B------:R-:W2:Y:S01]  /*20e60*/  MUFU.TANH R48, R48 ;  /* 0x0000003000307308 */ /* 0x000ea20000002400 */
[----:B------:R-:W-:-:S02]  /*20e70*/  FSEL R217, R27, -INF , !P5 ;  /* 0xff8000001bd97808 */ /* 0x000fc40006800000 */
[----:B------:R-:W-:Y:S02]  /*20e80*/  ISETP.GE.AND P5, PT, R2, R7, PT ;  /* 0x000000070200720c */ /* 0x000fe40003fa6270 */
[----:B------:R-:W-:-:S03]  /*20e90*/  LOP3.LUT R2, R16, 0xe0, R97, 0xfe, !PT ;  /* 0x000000e010027812 */ /* 0x000fc600078efe61 */
[----:B------:R-:W2:Y:S01]  /*20ea0*/  MUFU.TANH R50, R50 ;  /* 0x0000003200327308 */ /* 0x000ea20000002400 */
[----:B------:R-:W-:Y:S02]  /*20eb0*/  FSEL R212, R68, -INF , !P6 ;  /* 0xff80000044d47808 */ /* 0x000fe40007000000 */
[----:B------:R-:W-:Y:S02]  /*20ec0*/  FSEL R202, R38, -INF , !P4 ;  /* 0xff80000026ca7808 */ /* 0x000fe40006000000 */
[C---:B------:R-:W-:Y:S02]  /*20ed0*/  ISETP.GE.AND P6, PT, R3.reuse, R7, PT ;  /* 0x000000070300720c */ /* 0x040fe40003fc6270 */
[----:B------:R-:W-:Y:S01]  /*20ee0*/  ISETP.GE.AND P4, PT, R3, R5, PT ;  /* 0x000000050300720c */ /* 0x000fe20003f86270 */
[----:B------:R-:W2:Y:S01]  /*20ef0*/  MUFU.TANH R32, R32 ;  /* 0x0000002000207308 */ /* 0x000ea20000002400 */
[----:B------:R-:W-:Y:S02]  /*20f00*/  LOP3.LUT R3, R16, 0xd8, R97, 0xfe, !PT ;  /* 0x000000d810037812 */ /* 0x000fe400078efe61 */
[----:B------:R-:W-:-:S02]  /*20f10*/  FSEL R225, R17, -INF , !P5 ;  /* 0xff80000011e17808 */ /* 0x000fc40006800000 */
[----:B------:R-:W-:-:S03]  /*20f20*/  ISETP.GE.AND P5, PT, R2, R7, PT ;  /* 0x000000070200720c */ /* 0x000fc60003fa6270 */
[----:B------:R-:W2:Y:S01]  /*20f30*/  MUFU.TANH R34, R34 ;  /* 0x0000002200227308 */ /* 0x000ea20000002400 */
[----:B------:R-:W-:Y:S02]  /*20f40*/  ISETP.GE.AND P3, PT, R2, R5, PT ;  /* 0x000000050200720c */ /* 0x000fe40003f66270 */
[----:B------:R-:W-:Y:S02]  /*20f50*/  LOP3.LUT R2, R16, 0xf0, R97, 0xfe, !PT ;  /* 0x000000f010027812 */ /* 0x000fe400078efe61 */
[----:B------:R-:W-:-:S03]  /*20f60*/  FSEL R221, R19, -INF , !P6 ;  /* 0xff80000013dd7808 */ /* 0x000fc60007000000 */
[----:B------:R-:W2:Y:S01]  /*20f70*/  MUFU.TANH R12, R12 ;  /* 0x0000000c000c7308 */ /* 0x000ea20000002400 */
[----:B------:R-:W-:Y:S02]  /*20f80*/  FSEL R213, R18, -INF , !P4 ;  /* 0xff80000012d57808 */ /* 0x000fe40006000000 */
[C---:B------:R-:W-:Y:S02]  /*20f90*/  ISETP.GE.AND P6, PT, R3.reuse, R7, PT ;  /* 0x000000070300720c */ /* 0x040fe40003fc6270 */
[----:B------:R-:W-:-:S03]  /*20fa0*/  ISETP.GE.AND P4, PT, R3, R5, PT ;  /* 0x000000050300720c */ /* 0x000fc60003f86270 */
[----:B------:R-:W2:Y:S01]  /*20fb0*/  MUFU.TANH R6, R6 ;  /* 0x0000000600067308 */ /* 0x000ea20000002400 */
[----:B------:R-:W-:Y:S02]  /*20fc0*/  LOP3.LUT R3, R16, 0xe8, R97, 0xfe, !PT ;  /* 0x000000e810037812 */ /* 0x000fe400078efe61 */
[----:B---3--:R-:W-:Y:S02]  /*20fd0*/  FSEL R234, R20, -INF , !P5 ;  /* 0xff80000014ea7808 */ /* 0x008fe40006800000 */
[----:B-1----:R-:W-:Y:S01]  /*20fe0*/  FSEL R231, R22, -INF , !P3 ;  /* 0xff80000016e77808 */ /* 0x002fe20005800000 */
[----:B------:R-:W-:Y:S01]  /*20ff0*/  IMAD.MOV.U32 R70, RZ, RZ, R226 ;  /* 0x000000ffff467224 */ /* 0x000fe200078e00e2 */
[C---:B------:R-:W-:Y:S02]  /*21000*/  ISETP.GE.AND P5, PT, R2.reuse, R7, PT ;  /* 0x000000070200720c */ /* 0x040fe40003fa6270 */
[----:B------:R-:W-:Y:S02]  /*21010*/  ISETP.GE.AND P3, PT, R2, R5, PT ;  /* 0x000000050200720c */ /* 0x000fe40003f66270 */
[----:B------:R-:W-:-:S02]  /*21020*/  MOV R215, R224 ;  /* 0x000000e000d77202 */ /* 0x000fc40000000f00 */
[----:B------:R-:W-:Y:S01]  /*21030*/  LOP3.LUT R2, R16, R97, RZ, 0xfc, !PT ;  /* 0x0000006110027212 */ /* 0x000fe200078efcff */
[----:B------:R-:W-:Y:S01]  /*21040*/  IMAD.MOV.U32 R66, RZ, RZ, R98 ;  /* 0x000000ffff427224 */ /* 0x000fe200078e0062 */
[----:B------:R-:W-:Y:S02]  /*21050*/  FSEL R226, R4, -INF , !P6 ;  /* 0xff80000004e27808 */ /* 0x000fe40007000000 */
[----:B----4-:R-:W-:Y:S01]  /*21060*/  FSEL R224, R58, -INF , !P4 ;  /* 0xff8000003ae07808 */ /* 0x010fe20006000000 */
[----:B------:R-:W-:Y:S01]  /*21070*/  IMAD.MOV.U32 R98, RZ, RZ, R207 ;  /* 0x000000ffff627224 */ /* 0x000fe200078e00cf */
[C---:B------:R-:W-:Y:S01]  /*21080*/  ISETP.GE.AND P6, PT, R3.reuse, R7, PT ;  /* 0x000000070300720c */ /* 0x040fe20003fc6270 */
[----:B------:R-:W-:Y:S01]  /*21090*/  IMAD.MOV.U32 R90, RZ, RZ, R249 ;  /* 0x000000ffff5a7224 */ /* 0x000fe200078e00f9 */
[----:B------:R-:W-:Y:S01]  /*210a0*/  ISETP.GE.AND P4, PT, R3, R5, PT ;  /* 0x000000050300720c */ /* 0x000fe20003f86270 */
[----:B------:R-:W-:Y:S01]  /*210b0*/  IMAD.MOV.U32 R249, RZ, RZ, R250 ;  /* 0x000000fffff97224 */ /* 0x000fe200078e00fa */
[----:B------:R-:W-:Y:S01]  /*210c0*/  LOP3.LUT R4, R16, 0xf8, R97, 0xfe, !PT ;  /* 0x000000f810047812 */ /* 0x000fe200078efe61 */
[----:B------:R-:W-:Y:S01]  /*210d0*/  IMAD.MOV.U32 R250, RZ, RZ, R232 ;  /* 0x000000fffffa7224 */ /* 0x000fe200078e00e8 */
[----:B------:R-:W-:Y:S01]  /*210e0*/  MOV R207, R235 ;  /* 0x000000eb00cf7202 */ /* 0x000fe20000000f00 */
[----:B------:R-:W-:Y:S01]  /*210f0*/  IMAD.MOV.U32 R235, RZ, RZ, R240 ;  /* 0x000000ffffeb7224 */ /* 0x000fe200078e00f0 */
[----:B--2---:R-:W-:Y:S01]  /*21100*/  FSEL R240, R48, -INF , !P6 ;  /* 0xff80000030f07808 */ /* 0x004fe20007000000 */
[----:B------:R-:W-:Y:S01]  /*21110*/  VIADD R3, R2, 0x1 ;  /* 0x0000000102037836 */ /* 0x000fe20000000000 */
[----:B------:R-:W-:Y:S01]  /*21120*/  FSEL R232, R50, -INF , !P4 ;  /* 0xff80000032e87808 */ /* 0x000fe20006000000 */
[----:B------:R-:W-:Y:S01]  /*21130*/  IMAD.MOV.U32 R97, RZ, RZ, R210 ;  /* 0x000000ffff617224 */ /* 0x000fe200078e00d2 */
[----:B------:R-:W-:Y:S01]  /*21140*/  MOV R210, R248 ;  /* 0x000000f800d27202 */ /* 0x000fe20000000f00 */
[----:B------:R-:W-:Y:S01]  /*21150*/  IMAD.MOV.U32 R64, RZ, RZ, R244 ;  /* 0x000000ffff407224 */ /* 0x000fe200078e00f4 */
[----:B------:R-:W-:-:S02]  /*21160*/  ISETP.GE.AND P6, PT, R4, R7, PT ;  /* 0x000000070400720c */ /* 0x000fc40003fc6270 */
[----:B------:R-:W-:Y:S02]  /*21170*/  ISETP.GE.AND P4, PT, R4, R5, PT ;  /* 0x000000050400720c */ /* 0x000fe40003f86270 */
[----:B------:R-:W-:Y:S02]  /*21180*/  MOV R248, R246 ;  /* 0x000000f600f87202 */ /* 0x000fe40000000f00 */
[----:B------:R-:W-:Y:S02]  /*21190*/  IADD3 R4, R2, 0x9, RZ ;  /* 0x0000000902047810 */ /* 0x000fe40007ffe0ff */
[----:B------:R-:W-:Y:S01]  /*211a0*/  MOV R60, R205 ;  /* 0x000000cd003c7202 */ /* 0x000fe20000000f00 */
[----:B------:R-:W-:Y:S01]  /*211b0*/  IMAD.MOV.U32 R205, RZ, RZ, R245 ;  /* 0x000000ffffcd7224 */ /* 0x000fe200078e00f5 */
[----:B------:R-:W-:Y:S01]  /*211c0*/  MOV R91, R251 ;  /* 0x000000fb005b7202 */ /* 0x000fe20000000f00 */
[----:B------:R-:W-:Y:S01]  /*211d0*/  IMAD.MOV.U32 R251, RZ, RZ, R247 ;  /* 0x000000fffffb7224 */ /* 0x000fe200078e00f7 */
        /* <DEDUP_REMOVED lines=9> */
[----:B------:R-:W-:Y:S01]  /*21270*/  FMUL.FTZ R4, R81, R0 ;  /* 0x0000000051047220 */ /* 0x000fe20000410000 */
[----:B------:R-:W-:Y:S02]  /*21280*/  FSEL R62, R90, -INF , !P5 ;  /* 0xff8000005a3e7808 */ /* 0x000fe40006800000 */
[----:B------:R-:W-:Y:S01]  /*21290*/  FSEL R44, R91, -INF , !P3 ;  /* 0xff8000005b2c7808 */ /* 0x000fe20005800000 */
[----:B------:R1:W-:Y:S01]  /*212a0*/  MUFU.TANH R30, R4 ;  /* 0x00000004001e7308 */ /* 0x0003e20000002400 */
[C---:B------:R-:W-:Y:S02]  /*212b0*/  ISETP.GE.AND P5, PT, R3.reuse, R7, PT ;  /* 0x000000070300720c */ /* 0x040fe40003fa6270 */
[----:B------:R-:W-:Y:S01]  /*212c0*/  ISETP.GE.AND P3, PT, R3, R5, PT ;  /* 0x000000050300720c */ /* 0x000fe20003f66270 */
[----:B------:R-:W-:Y:S01]  /*212d0*/  VIADD R3, R2, 0x19 ;  /* 0x0000001902037836 */ /* 0x000fe20000000000 */
[----:B------:R-:W-:-:S02]  /*212e0*/  FSEL R60, R60, -INF , !P6 ;  /* 0xff8000003c3c7808 */ /* 0x000fc40007000000 */
[----:B------:R-:W-:Y:S02]  /*212f0*/  FSEL R52, R66, -INF , !P4 ;  /* 0xff80000042347808 */ /* 0x000fe40006000000 */
[----:B------:R-:W-:Y:S02]  /*21300*/  FSEL R64, R64, -INF , !P5 ;  /* 0xff80000040407808 */ /* 0x000fe40006800000 */
[----:B------:R-:W-:Y:S02]  /*21310*/  FSEL R50, R97, -INF , !P3 ;  /* 0xff80000061327808 */ /* 0x000fe40005800000 */
[C---:B------:R-:W-:Y:S02]  /*21320*/  ISETP.GE.AND P6, PT, R3.reuse, R7, PT ;  /* 0x000000070300720c */ /* 0x040fe40003fc6270 */
[C---:B-1----:R-:W-:Y:S02]  /*21330*/  IADD3 R4, R2.reuse, 0x21, RZ ;  /* 0x0000002102047810 */ /* 0x042fe40007ffe0ff */
[----:B------:R-:W-:Y:S01]  /*21340*/  ISETP.GE.AND P4, PT, R3, R5, PT ;  /* 0x000000050300720c */ /* 0x000fe20003f86270 */
[----:B------:R-:W-:Y:S01]  /*21350*/  VIADD R3, R2, 0x29 ;  /* 0x0000002902037836 */ /* 0x000fe20000000000 */
[----:B------:R-:W-:-:S02]  /*21360*/  ISETP.GE.AND P5, PT, R4, R7, PT ;  /* 0x000000070400720c */ /* 0x000fc40003fa6270 */
[----:B------:R-:W-:Y:S01]  /*21370*/  ISETP.GE.AND P3, PT, R4, R5, PT ;  /* 0x000000050400720c */ /* 0x000fe20003f66270 */
[----:B------:R-:W-:Y:S02]  /*21380*/  VIADD R4, R2, 0x31 ;  /* 0x0000003102047836 */ /* 0x000fe40000000000 */
[----:B------:R-:W-:Y:S01]  /*21390*/  FMUL.FTZ R6, R83, R0 ;  /* 0x0000000053067220 */ /* 0x000fe20000410000 */
[----:B------:R-:W-:Y:S02]  /*213a0*/  FSEL R66, R98, -INF , !P6 ;  /* 0xff80000062427808 */ /* 0x000fe40007000000 */
[----:B------:R-:W-:Y:S01]  /*213b0*/  FSEL R48, R99, -INF , !P4 ;  /* 0xff80000063307808 */ /* 0x000fe20006000000 */
[----:B------:R1:W-:Y:S01]  /*213c0*/  MUFU.TANH R11, R6 ;  /* 0x00000006000b7308 */ /* 0x0003e20000002400 */
[----:B------:R-:W-:Y:S02]  /*213d0*/  FSEL R68, R70, -INF , !P5 ;  /* 0xff80000046447808 */ /* 0x000fe40006800000 */
[----:B------:R-:W-:-:S02]  /*213e0*/  FSEL R47, R204, -INF , !P3 ;  /* 0xff800000cc2f7808 */ /* 0x000fc40005800000 */
[C---:B------:R-:W-:Y:S02]  /*213f0*/  ISETP.GE.AND P6, PT, R3.reuse, R7, PT ;  /* 0x000000070300720c */ /* 0x040fe40003fc6270 */
[----:B------:R-:W-:Y:S02]  /*21400*/  ISETP.GE.AND P4, PT, R3, R5, PT ;  /* 0x000000050300720c */ /* 0x000fe40003f86270 */
[C---:B------:R-:W-:Y:S02]  /*21410*/  ISETP.GE.AND P5, PT, R4.reuse, R7, PT ;  /* 0x000000070400720c */ /* 0x040fe40003fa6270 */
[----:B------:R-:W-:Y:S01]  /*21420*/  ISETP.GE.AND P3, PT, R4, R5, PT ;  /* 0x000000050400720c */ /* 0x000fe20003f66270 */
[-C--:B------:R-:W-:Y:S01]  /*21430*/  FMUL.FTZ R4, R73, R0.reuse ;  /* 0x0000000049047220 */ /* 0x080fe20000410000 */
[----:B------:R-:W-:Y:S01]  /*21440*/  IADD3 R3, R2, 0x39, RZ ;  /* 0x0000003902037810 */ /* 0x000fe20007ffe0ff */
[----:B-1----:R-:W-:Y:S01]  /*21450*/  FMUL.FTZ R6, R77, R0 ;  /* 0x000000004d067220 */ /* 0x002fe20000410000 */
[----:B------:R-:W-:Y:S01]  /*21460*/  FSEL R70, R205, -INF , !P6 ;  /* 0xff800000cd467808 */ /* 0x000fe20007000000 */
[----:B------:R1:W-:Y:S01]  /*21470*/  MUFU.TANH R28, R4 ;  /* 0x00000004001c7308 */ /* 0x0003e20000002400 */
[----:B------:R-:W-:-:S02]  /*21480*/  FSEL R54, R207, -INF , !P4 ;  /* 0xff800000cf367808 */ /* 0x000fc40006000000 */
[C---:B------:R-:W-:Y:S02]  /*21490*/  ISETP.GE.AND P6, PT, R3.reuse, R7, PT ;  /* 0x000000070300720c */ /* 0x040fe40003fc6270 */
[----:B------:R-:W-:Y:S01]  /*214a0*/  ISETP.GE.AND P4, PT, R3, R5, PT ;  /* 0x000000050300720c */ /* 0x000fe20003f86270 */
[----:B------:R-:W-:Y:S02]  /*214b0*/  VIADD R3, R2, 0x41 ;  /* 0x0000004102037836 */ /* 0x000fe40000000000 */
[----:B------:R2:W-:Y:S01]  /*214c0*/  MUFU.TANH R29, R6 ;  /* 0x00000006001d7308 */ /* 0x0005e20000002400 */
[----:B------:R-:W-:Y:S01]  /*214d0*/  FSEL R77, R210, -INF , !P5 ;  /* 0xff800000d24d7808 */ /* 0x000fe20006800000 */
[----:B------:R-:W-:Y:S01]  /*214e0*/  FMUL.FTZ R8, R85, R0 ;  /* 0x0000000055087220 */ /* 0x000fe20000410000 */
[----:B------:R-:W-:Y:S02]  /*214f0*/  FSEL R46, R173, -INF , !P3 ;  /* 0xff800000ad2e7808 */ /* 0x000fe40005800000 */
[----:B------:R-:W-:Y:S01]  /*21500*/  FSEL R80, R174, -INF , !P6 ;  /* 0xff800000ae507808 */ /* 0x000fe20007000000 */
[----:B-1----:R-:W-:Y:S01]  /*21510*/  VIADD R4, R2, 0x49 ;  /* 0x0000004902047836 */ /* 0x002fe20000000000 */
[----:B------:R-:W-:-:S02]  /*21520*/  FSEL R45, R215, -INF , !P4 ;  /* 0xff800000d72d7808 */ /* 0x000fc40006000000 */
[----:B------:R-:W-:Y:S01]  /*21530*/  ISETP.GE.AND P5, PT, R3, R7, PT ;  /* 0x000000070300720c */ /* 0x000fe20003fa6270 */
[----:B--2---:R-:W-:Y:S01]  /*21540*/  FMUL.FTZ R6, R79, R0 ;  /* 0x000000004f067220 */ /* 0x004fe20000410000 */
[----:B------:R-:W-:Y:S02]  /*21550*/  ISETP.GE.AND P3, PT, R3, R5, PT ;  /* 0x000000050300720c */ /* 0x000fe40003f66270 */
[C---:B------:R-:W-:Y:S01]  /*21560*/  ISETP.GE.AND P6, PT, R4.reuse, R7, PT ;  /* 0x000000070400720c */ /* 0x040fe20003fc6270 */
[----:B------:R1:W-:Y:S01]  /*21570*/  MUFU.TANH R10, R6 ;  /* 0x00000006000a7308 */ /* 0x0003e20000002400 */
[----:B------:R-:W-:Y:S01]  /*21580*/  ISETP.GE.AND P4, PT, R4, R5, PT ;  /* 0x000000050400720c */ /* 0x000fe20003f86270 */
[C---:B------:R-:W-:Y:S01]  /*21590*/  VIADD R4, R2.reuse, 0x59 ;  /* 0x0000005902047836 */ /* 0x040fe20000000000 */
[----:B------:R-:W-:Y:S02]  /*215a0*/  IADD3 R3, R2, 0x51, RZ ;  /* 0x0000005102037810 */ /* 0x000fe40007ffe0ff */
[----:B------:R-:W-:-:S02]  /*215b0*/  FSEL R83, R192, -INF , !P5 ;  /* 0xff800000c0537808 */ /* 0x000fc40006800000 */
[----:B------:R-:W-:Y:S01]  /*215c0*/  FSEL R56, R214, -INF , !P3 ;  /* 0xff800000d6387808 */ /* 0x000fe20005800000 */
[----:B------:R2:W3:Y:S01]  /*215d0*/  MUFU.TANH R32, R8 ;  /* 0x0000000800207308 */ /* 0x0004e20000002400 */
[C---:B------:R-:W-:Y:S02]  /*215e0*/  ISETP.GE.AND P5, PT, R3.reuse, R7, PT ;  /* 0x000000070300720c */ /* 0x040fe40003fa6270 */
[----:B------:R-:W-:Y:S01]  /*215f0*/  ISETP.GE.AND P3, PT, R3, R5, PT ;  /* 0x000000050300720c */ /* 0x000fe20003f66270 */
[-C--:B-1----:R-:W-:Y:S01]  /*21600*/  FMUL.FTZ R6, R75, R0.reuse ;  /* 0x000000004b067220 */ /* 0x082fe20000410000 */
[----:B------:R-:W-:Y:S01]  /*21610*/  FSEL R85, R248, -INF , !P6 ;  /* 0xff800000f8557808 */ /* 0x000fe20007000000 */
[----:B------:R-:W-:Y:S01]  /*21620*/  VIADD R3, R2, 0x61 ;  /* 0x0000006102037836 */ /* 0x000fe20000000000 */
[----:B------:R-:W-:Y:S01]  /*21630*/  FSEL R58, R249, -INF , !P4 ;  /* 0xff800000f93a7808 */ /* 0x000fe20006000000 */
[----:B------:R1:W-:Y:S01]  /*21640*/  MUFU.TANH R27, R6 ;  /* 0x00000006001b7308 */ /* 0x0003e20000002400 */
[----:B------:R-:W-:Y:S01]  /*21650*/  BAR.SYNC.DEFER_BLOCKING 0x0 ;  /* 0x0000000000007b1d */ /* 0x000fe20000010000 */
[C---:B------:R-:W-:Y:S01]  /*21660*/  ISETP.GE.AND P6, PT, R4.reuse, R7, PT ;  /* 0x000000070400720c */ /* 0x040fe20003fc6270 */
[-C--:B--2---:R-:W-:Y:S01]  /*21670*/  FMUL.FTZ R8, R87, R0.reuse ;  /* 0x0000000057087220 */ /* 0x084fe20000410000 */
[----:B------:R-:W-:Y:S01]  /*21680*/  ISETP.GE.AND P4, PT, R4, R5, PT ;  /* 0x000000050400720c */ /* 0x000fe20003f86270 */
[----:B------:R-:W-:Y:S01]  /*21690*/  FMUL.FTZ R4, R65, R0 ;  /* 0x0000000041047220 */ /* 0x000fe20000410000 */
[----:B------:R-:W-:-:S02]  /*216a0*/  FSEL R87, R250, -INF , !P5 ;  /* 0xff800000fa577808 */ /* 0x000fc40006800000 */
[----:B------:R-:W2:Y:S01]  /*216b0*/  MUFU.TANH R31, R8 ;  /* 0x00000008001f7308 */ /* 0x000ea20000002400 */
[----:B------:R-:W-:Y:S02]  /*216c0*/  FSEL R65, R251, -INF , !P3 ;  /* 0xff800000fb417808 */ /* 0x000fe40005800000 */
[----:B------:R-:W-:Y:S01]  /*216d0*/  ISETP.GE.AND P5, PT, R3, R7, PT ;  /* 0x000000070300720c */ /* 0x000fe20003fa6270 */
[----:B-1----:R-:W-:Y:S01]  /*216e0*/  FMUL.FTZ R6, R69, R0 ;  /* 0x0000000045067220 */ /* 0x002fe20000410000 */
[----:B------:R-:W-:-:S03]  /*216f0*/  ISETP.GE.AND P3, PT, R3, R5, PT ;  /* 0x000000050300720c */ /* 0x000fc60003f66270 */
[----:B------:R1:W4:Y:S01]  /*21700*/  MUFU.TANH R8, R4 ;  /* 0x0000000400087308 */ /* 0x0003220000002400 */
[----:B------:R-:W-:Y:S01]  /*21710*/  VIADD R3, R2, 0x69 ;  /* 0x0000006902037836 */ /* 0x000fe20000000000 */
[----:B------:R-:W-:-:S06]  /*21720*/  FSEL R90, R242, -INF , !P5 ;  /* 0xff800000f25a7808 */ /* 0x000fcc0006800000 */
[----:B------:R3:W-:Y:S01]  /*21730*/  MUFU.TANH R9, R6 ;  /* 0x0000000600097308 */ /* 0x0007e20000002400 */
[----:B------:R-:W-:Y:S02]  /*21740*/  FSEL R76, R238, -INF , !P3 ;  /* 0xff800000ee4c7808 */ /* 0x000fe40005800000 */
[----:B------:R-:W-:Y:S02]  /*21750*/  FSEL R88, R252, -INF , !P6 ;  /* 0xff800000fc587808 */ /* 0x000fe40007000000 */
[----:B-1----:R-:W-:Y:S01]  /*21760*/  IADD3 R4, R2, 0x71, RZ ;  /* 0x0000007102047810 */ /* 0x002fe20007ffe0ff */
[----:B---3--:R-:W-:-:S03]  /*21770*/  FMUL.FTZ R6, R71, R0 ;  /* 0x0000000047067220 */ /* 0x008fc60000410000 */
[C---:B------:R-:W-:Y:S01]  /*21780*/  ISETP.GE.AND P5, PT, R4.reuse, R7, PT ;  /* 0x000000070400720c */ /* 0x040fe20003fa6270 */
[----:B------:R1:W-:Y:S01]  /*21790*/  MUFU.TANH R26, R6 ;  /* 0x00000006001a7308 */ /* 0x0003e20000002400 */
[----:B------:R-:W-:Y:S01]  /*217a0*/  ISETP.GE.AND P3, PT, R4, R5, PT ;  /* 0x000000050400720c */ /* 0x000fe20003f66270 */
[----:B------:R-:W-:Y:S01]  /*217b0*/  VIADD R4, R2, 0x81 ;  /* 0x0000008102047836 */ /* 0x000fe20000000000 */
[----:B------:R-:W-:Y:S02]  /*217c0*/  ISETP.GE.AND P6, PT, R3, R7, PT ;  /* 0x000000070300720c */ /* 0x000fe40003fc6270 */
[----:B------:R-:W-:Y:S02]  /*217d0*/  FSEL R94, R228, -INF , !P5 ;  /* 0xff800000e45e7808 */ /* 0x000fe40006800000 */
[----:B------:R-:W-:Y:S02]  /*217e0*/  FSEL R84, R227, -INF , !P3 ;  /* 0xff800000e3547808 */ /* 0x000fe40005800000 */
[----:B------:R-:W-:Y:S01]  /*217f0*/  FSEL R92, R230, -INF , !P6 ;  /* 0xff800000e65c7808 */ /* 0x000fe20007000000 */
[----:B-1----:R-:W-:Y:S01]  /*21800*/  FMUL.FTZ R6, R67, R0 ;  /* 0x0000000043067220 */ /* 0x002fe20000410000 */
[----:B------:R-:W-:-:S02]  /*21810*/  FSEL R67, R243, -INF , !P4 ;  /* 0xff800000f3437808 */ /* 0x000fc40006000000 */
[----:B------:R-:W-:Y:S01]  /*21820*/  ISETP.GE.AND P4, PT, R3, R5, PT ;  /* 0x000000050300720c */ /* 0x000fe20003f86270 */
[----:B------:R-:W-:Y:S01]  /*21830*/  VIADD R3, R2, 0x79 ;  /* 0x0000007902037836 */ /* 0x000fe20000000000 */
[----:B------:R1:W3:Y:S01]  /*21840*/  MUFU.TANH R22, R6 ;  /* 0x0000000600167308 */ /* 0x0002e20000002400 */
[C---:B------:R-:W-:Y:S02]  /*21850*/  ISETP.GE.AND P5, PT, R4.reuse, R7, PT ;  /* 0x000000070400720c */ /* 0x040fe40003fa6270 */
[----:B------:R-:W-:Y:S02]  /*21860*/  FSEL R81, R229, -INF , !P4 ;  /* 0xff800000e5517808 */ /* 0x000fe40006000000 */
[----:B------:R-:W-:Y:S01]  /*21870*/  ISETP.GE.AND P3, PT, R4, R5, PT ;  /* 0x000000050400720c */ /* 0x000fe20003f66270 */
[----:B------:R-:W-:Y:S01]  /*21880*/  FMUL.FTZ R4, R53, R0 ;  /* 0x0000000035047220 */ /* 0x000fe20000410000 */
[C---:B------:R-:W-:Y:S02]  /*21890*/  ISETP.GE.AND P6, PT, R3.reuse, R7, PT ;  /* 0x000000070300720c */ /* 0x040fe40003fc6270 */
[----:B------:R-:W-:-:S02]  /*218a0*/  ISETP.GE.AND P4, PT, R3, R5, PT ;  /* 0x000000050300720c */ /* 0x000fc40003f86270 */
[----:B------:R-:W-:Y:S01]  /*218b0*/  IADD3 R3, R2, 0x89, RZ ;  /* 0x0000008902037810 */ /* 0x000fe20007ffe0ff */
[----:B------:R2:W3:Y:S01]  /*218c0*/  MUFU.TANH R18, R4 ;  /* 0x0000000400127308 */ /* 0x0004e20000002400 */
[----:B-1----:R-:W-:Y:S01]  /*218d0*/  FMUL.FTZ R6, R61, R0 ;  /* 0x000000003d067220 */ /* 0x002fe20000410000 */
[----:B------:R-:W-:Y:S02]  /*218e0*/  FSEL R95, R223, -INF , !P6 ;  /* 0xff800000df5f7808 */ /* 0x000fe40007000000 */
[----:B------:R-:W-:-:S04]  /*218f0*/  FSEL R86, R222, -INF , !P4 ;  /* 0xff800000de567808 */ /* 0x000fc80006000000 */
[----:B------:R1:W-:Y:S01]  /*21900*/  MUFU.TANH R20, R6 ;  /* 0x0000000600147308 */ /* 0x0003e20000002400 */
[C---:B------:R-:W-:Y:S02]  /*21910*/  ISETP.GE.AND P6, PT, R3.reuse, R7, PT ;  /* 0x000000070300720c */ /* 0x040fe40003fc6270 */
[----:B------:R-:W-:Y:S01]  /*21920*/  ISETP.GE.AND P4, PT, R3, R5, PT ;  /* 0x000000050300720c */ /* 0x000fe20003f86270 */
[C---:B------:R-:W-:Y:S02]  /*21930*/  VIADD R3, R2.reuse, 0x91 ;  /* 0x0000009102037836 */ /* 0x040fe40000000000 */
[----:B--2---:R-:W-:Y:S01]  /*21940*/  VIADD R4, R2, 0x99 ;  /* 0x0000009902047836 */ /* 0x004fe20000000000 */
[----:B------:R-:W-:Y:S02]  /*21950*/  FSEL R100, R218, -INF , !P6 ;  /* 0xff800000da647808 */ /* 0x000fe40007000000 */
[----:B------:R-:W-:Y:S01]  /*21960*/  FSEL R91, R199, -INF , !P4 ;  /* 0xff800000c75b7808 */ /* 0x000fe20006000000 */
[----:B-1----:R-:W-:Y:S01]  /*21970*/  FMUL.FTZ R6, R63, R0 ;  /* 0x000000003f067220 */ /* 0x002fe20000410000 */
[----:B------:R-:W-:-:S03]  /*21980*/  FSEL R98, R220, -INF , !P5 ;  /* 0xff800000dc627808 */ /* 0x000fc60006800000 */
[----:B------:R1:W-:Y:S01]  /*21990*/  MUFU.TANH R19, R6 ;  /* 0x0000000600137308 */ /* 0x0003e20000002400 */
[----:B------:R-:W-:Y:S02]  /*219a0*/  FSEL R89, R219, -INF , !P3 ;  /* 0xff800000db597808 */ /* 0x000fe40005800000 */
[C---:B------:R-:W-:Y:S02]  /*219b0*/  ISETP.GE.AND P6, PT, R4.reuse, R7, PT ;  /* 0x000000070400720c */ /* 0x040fe40003fc6270 */
[----:B------:R-:W-:Y:S01]  /*219c0*/  ISETP.GE.AND P4, PT, R4, R5, PT ;  /* 0x000000050400720c */ /* 0x000fe20003f86270 */
[C---:B------:R-:W-:Y:S01]  /*219d0*/  VIADD R4, R2.reuse, 0xa9 ;  /* 0x000000a902047836 */ /* 0x040fe20000000000 */
[C---:B------:R-:W-:Y:S02]  /*219e0*/  ISETP.GE.AND P5, PT, R3.reuse, R7, PT ;  /* 0x000000070300720c */ /* 0x040fe40003fa6270 */
[----:B------:R-:W-:Y:S02]  /*219f0*/  ISETP.GE.AND P3, PT, R3, R5, PT ;  /* 0x000000050300720c */ /* 0x000fe40003f66270 */
[----:B------:R-:W-:Y:S01]  /*21a00*/  IADD3 R3, R2, 0xa1, RZ ;  /* 0x000000a102037810 */ /* 0x000fe20007ffe0ff */
[----:B-1----:R-:W-:Y:S01]  /*21a10*/  FMUL.FTZ R6, R55, R0 ;  /* 0x0000000037067220 */ /* 0x002fe20000410000 */
[----:B------:R-:W-:-:S03]  /*21a20*/  FSEL R102, R198, -INF , !P5 ;  /* 0xff800000c6667808 */ /* 0x000fc60006800000 */
[----:B------:R1:W2:Y:S01]  /*21a30*/  MUFU.TANH R17, R6 ;  /* 0x0000000600117308 */ /* 0x0002a20000002400 */
[----:B------:R-:W-:Y:S02]  /*21a40*/  FSEL R93, R197, -INF , !P3 ;  /* 0xff800000c55d7808 */ /* 0x000fe40005800000 */
[----:B------:R-:W-:Y:S02]  /*21a50*/  FSEL R103, R32, -INF , !P6 ;  /* 0xff80000020677808 */ /* 0x000fe40007000000 */
[----:B------:R-:W-:Y:S02]  /*21a60*/  FSEL R97, R31, -INF , !P4 ;  /* 0xff8000001f617808 */ /* 0x000fe40006000000 */
[C---:B------:R-:W-:Y:S02]  /*21a70*/  ISETP.GE.AND P5, PT, R3.reuse, R7, PT ;  /* 0x000000070300720c */ /* 0x040fe40003fa6270 */
[----:B------:R-:W-:Y:S01]  /*21a80*/  ISETP.GE.AND P3, PT, R3, R5, PT ;  /* 0x000000050300720c */ /* 0x000fe20003f66270 */
[----:B------:R-:W-:Y:S01]  /*21a90*/  VIADD R3, R2, 0xb1 ;  /* 0x000000b102037836 */ /* 0x000fe20000000000 */
[----:B------:R-:W-:-:S02]  /*21aa0*/  ISETP.GE.AND P6, PT, R4, R7, PT ;  /* 0x000000070400720c */ /* 0x000fc40003fc6270 */
[----:B------:R-:W-:Y:S01]  /*21ab0*/  ISETP.GE.AND P4, PT, R4, R5, PT ;  /* 0x000000050400720c */ /* 0x000fe20003f86270 */
[-C--:B------:R-:W-:Y:S01]  /*21ac0*/  FMUL.FTZ R4, R21, R0.reuse ;  /* 0x0000000015047220 */ /* 0x080fe20000410000 */
[----:B-1----:R-:W-:Y:S01]  /*21ad0*/  FMUL.FTZ R6, R57, R0 ;  /* 0x0000000039067220 */ /* 0x002fe20000410000 */
[----:B------:R-:W-:-:S03]  /*21ae0*/  FSEL R99, R11, -INF , !P3 ;  /* 0xff8000000b637808 */ /* 0x000fc60005800000 */
[----:B------:R1:W2:Y:S01]  /*21af0*/  MUFU.TANH R14, R6 ;  /* 0x00000006000e7308 */ /* 0x0002a20000002400 */
[----:B------:R-:W-:Y:S02]  /*21b00*/  FSEL R131, R30, -INF , !P5 ;  /* 0xff8000001e837808 */ /* 0x000fe40006800000 */
[C---:B------:R-:W-:Y:S02]  /*21b10*/  ISETP.GE.AND P5, PT, R3.reuse, R7, PT ;  /* 0x000000070300720c */ /* 0x040fe40003fa6270 */
[----:B------:R-:W-:-:S03]  /*21b20*/  ISETP.GE.AND P3, PT, R3, R5, PT ;  /* 0x000000050300720c */ /* 0x000fc60003f66270 */
[----:B------:R4:W-:Y:S01]  /*21b30*/  MUFU.TANH R11, R4 ;  /* 0x00000004000b7308 */ /* 0x0009e20000002400 */
[----:B------:R-:W-:Y:S01]  /*21b40*/  IADD3 R3, R2, 0xb9, RZ ;  /* 0x000000b902037810 */ /* 0x000fe20007ffe0ff */
[----:B-1----:R-:W-:Y:S01]  /*21b50*/  FMUL.FTZ R6, R59, R0 ;  /* 0x000000003b067220 */ /* 0x002fe20000410000 */
[----:B------:R-:W-:-:S05]  /*21b60*/  FSEL R197, R28, -INF , !P5 ;  /* 0xff8000001cc57808 */ /* 0x000fca0006800000 */
[----:B------:R1:W2:Y:S01]  /*21b70*/  MUFU.TANH R12, R6 ;  /* 0x00000006000c7308 */ /* 0x0002a20000002400 */
[----:B----4-:R-:W-:Y:S01]  /*21b80*/  VIADD R4, R2, 0xc1 ;  /* 0x000000c102047836 */ /* 0x010fe20000000000 */
[----:B------:R-:W-:Y:S02]  /*21b90*/  FSEL R104, R27, -INF , !P3 ;  /* 0xff8000001b687808 */ /* 0x000fe40005800000 */
[----:B------:R-:W-:Y:S02]  /*21ba0*/  FSEL R174, R29, -INF , !P6 ;  /* 0xff8000001dae7808 */ /* 0x000fe40007000000 */
[----:B------:R-:W-:Y:S02]  /*21bb0*/  FSEL R101, R10, -INF , !P4 ;  /* 0xff8000000a657808 */ /* 0x000fe40006000000 */
[C---:B------:R-:W-:Y:S02]  /*21bc0*/  ISETP.GE.AND P5, PT, R4.reuse, R7, PT ;  /* 0x000000070400720c */ /* 0x040fe40003fa6270 */
[----:B------:R-:W-:Y:S01]  /*21bd0*/  ISETP.GE.AND P3, PT, R4, R5, PT ;  /* 0x000000050400720c */ /* 0x000fe20003f66270 */
[----:B-1----:R-:W-:Y:S01]  /*21be0*/  FMUL.FTZ R6, R23, R0 ;  /* 0x0000000017067220 */ /* 0x002fe20000410000 */
[----:B------:R-:W-:-:S02]  /*21bf0*/  ISETP.GE.AND P6, PT, R3, R7, PT ;  /* 0x000000070300720c */ /* 0x000fc40003fc6270 */
[C---:B------:R-:W-:Y:S01]  /*21c00*/  IADD3 R4, R2.reuse, 0xd1, RZ ;  /* 0x000000d102047810 */ /* 0x040fe20007ffe0ff */
[----:B------:R1:W4:Y:S01]  /*21c10*/  MUFU.TANH R10, R6 ;  /* 0x00000006000a7308 */ /* 0x0003220000002400 */
[----:B------:R-:W-:Y:S01]  /*21c20*/  ISETP.GE.AND P4, PT, R3, R5, PT ;  /* 0x000000050300720c */ /* 0x000fe20003f86270 */
[----:B------:R-:W-:Y:S01]  /*21c30*/  VIADD R3, R2, 0xc9 ;  /* 0x000000c902037836 */ /* 0x000fe20000000000 */
[----:B------:R-:W-:Y:S02]  /*21c40*/  FSEL R204, R8, -INF , !P5 ;  /* 0xff80000008cc7808 */ /* 0x000fe40006800000 */
[----:B---3--:R-:W-:Y:S02]  /*21c50*/  FSEL R192, R22, -INF , !P3 ;  /* 0xff80000016c07808 */ /* 0x008fe40005800000 */
[----:B------:R-:W-:Y:S02]  /*21c60*/  FSEL R198, R9, -INF , !P6 ;  /* 0xff80000009c67808 */ /* 0x000fe40007000000 */
[----:B------:R-:W-:-:S02]  /*21c70*/  ISETP.GE.AND P5, PT, R4, R7, PT ;  /* 0x000000070400720c */ /* 0x000fc40003fa6270 */
[----:B------:R-:W-:Y:S01]  /*21c80*/  ISETP.GE.AND P3, PT, R4, R5, PT ;  /* 0x000000050400720c */ /* 0x000fe20003f66270 */
[----:B------:R-:W-:Y:S02]  /*21c90*/  VIADD R4, R2, 0xe1 ;  /* 0x000000e102047836 */ /* 0x000fe40000000000 */
[-C--:B-1----:R-:W-:Y:S01]  /*21ca0*/  FMUL.FTZ R6, R49, R0.reuse ;  /* 0x0000000031067220 */ /* 0x082fe20000410000 */
[-C--:B------:R-:W-:Y:S01]  /*21cb0*/  FMUL.FTZ R33, R33, R0.reuse ;  /* 0x0000000021217220 */ /* 0x080fe20000410000 */
[----:B------:R-:W-:Y:S02]  /*21cc0*/  FMUL.FTZ R35, R35, R0 ;  /* 0x0000000023237220 */ /* 0x000fe40000410000 */
[----:B------:R1:W3:Y:S01]  /*21cd0*/  MUFU.TANH R9, R6 ;  /* 0x0000000600097308 */ /* 0x0002e20000002400 */
[----:B------:R-:W-:Y:S02]  /*21ce0*/  FSEL R173, R26, -INF , !P4 ;  /* 0xff8000001aad7808 */ /* 0x000fe40006000000 */
[----:B------:R-:W-:-:S02]  /*21cf0*/  ISETP.GE.AND P6, PT, R3, R7, PT ;  /* 0x000000070300720c */ /* 0x000fc40003fc6270 */
[----:B------:R-:W-:Y:S01]  /*21d00*/  ISETP.GE.AND P4, PT, R3, R5, PT ;  /* 0x000000050300720c */ /* 0x000fe20003f86270 */
[----:B------:R-:W-:Y:S01]  /*21d10*/  VIADD R3, R2, 0xd9 ;  /* 0x000000d902037836 */ /* 0x000fe20000000000 */
[----:B------:R-:W-:Y:S02]  /*21d20*/  FSEL R210, R18, -INF , !P5 ;  /* 0xff80000012d27808 */ /* 0x000fe40006800000 */
[----:B--2---:R-:W-:Y:S02]  /*21d30*/  FSEL R207, R17, -INF , !P3 ;  /* 0xff80000011cf7808 */ /* 0x004fe40005800000 */
[C---:B------:R-:W-:Y:S02]  /*21d40*/  ISETP.GE.AND P5, PT, R4.reuse, R7, PT ;  /* 0x000000070400720c */ /* 0x040fe40003fa6270 */
[----:B------:R-:W-:Y:S01]  /*21d50*/  ISETP.GE.AND P3, PT, R4, R5, PT ;  /* 0x000000050400720c */ /* 0x000fe20003f66270 */
[-C--:B-1----:R-:W-:Y:S01]  /*21d60*/  FMUL.FTZ R6, R51, R0.reuse ;  /* 0x0000000033067220 */ /* 0x082fe20000410000 */
[----:B------:R-:W-:Y:S01]  /*21d70*/  FMUL.FTZ R4, R15, R0 ;  /* 0x000000000f047220 */ /* 0x000fe20000410000 */
[----:B------:R-:W-:Y:S01]  /*21d80*/  MUFU.TANH R33, R33 ;  /* 0x0000002100217308 */ /* 0x000fe20000002400 */
[----:B------:R-:W-:-:S02]  /*21d90*/  FSEL R205, R20, -INF , !P6 ;  /* 0xff80000014cd7808 */ /* 0x000fc40007000000 */
[----:B------:R-:W-:-:S05]  /*21da0*/  FSEL R199, R19, -INF , !P4 ;  /* 0xff80000013c77808 */ /* 0x000fca0006000000 */
[----:B------:R1:W2:Y:S01]  /*21db0*/  MUFU.TANH R8, R6 ;  /* 0x0000000600087308 */ /* 0x0002a20000002400 */
[C---:B------:R-:W-:Y:S02]  /*21dc0*/  ISETP.GE.AND P6, PT, R3.reuse, R7, PT ;  /* 0x000000070300720c */ /* 0x040fe40003fc6270 */
[----:B------:R-:W-:Y:S02]  /*21dd0*/  ISETP.GE.AND P4, PT, R3, R5, PT ;  /* 0x000000050300720c */ /* 0x000fe40003f86270 */
[----:B------:R-:W-:-:S03]  /*21de0*/  IADD3 R3, R2, 0xe9, RZ ;  /* 0x000000e902037810 */ /* 0x000fc60007ffe0ff */
[----:B------:R-:W2:Y:S01]  /*21df0*/  MUFU.TANH R35, R35 ;  /* 0x0000002300237308 */ /* 0x000ea20000002400 */
[----:B------:R-:W-:Y:S01]  /*21e00*/  FSEL R214, R14, -INF , !P6 ;  /* 0xff8000000ed67808 */ /* 0x000fe20007000000 */
[----:B-1----:R-:W-:-:S06]  /*21e10*/  FMUL.FTZ R6, R13, R0 ;  /* 0x000000000d067220 */ /* 0x002fcc0000410000 */
[----:B------:R-:W-:Y:S01]  /*21e20*/  MUFU.TANH R4, R4 ;  /* 0x0000000400047308 */ /* 0x000fe20000002400 */
[----:B------:R-:W-:Y:S02]  /*21e30*/  FSEL R215, R12, -INF , !P4 ;  /* 0xff8000000cd77808 */ /* 0x000fe40006000000 */
[C---:B------:R-:W-:Y:S02]  /*21e40*/  ISETP.GE.AND P6, PT, R3.reuse, R7, PT ;  /* 0x000000070300720c */ /* 0x040fe40003fc6270 */
[----:B------:R-:W-:-:S03]  /*21e50*/  ISETP.GE.AND P4, PT, R3, R5, PT ;  /* 0x000000050300720c */ /* 0x000fc60003f86270 */
[----:B------:R-:W1:Y:S01]  /*21e60*/  MUFU.TANH R6, R6 ;  /* 0x0000000600067308 */ /* 0x000e620000002400 */
[C---:B------:R-:W-:Y:S01]  /*21e70*/  VIADD R3, R2.reuse, 0xf1 ;  /* 0x000000f102037836 */ /* 0x040fe20000000000 */
[----:B------:R-:W-:Y:S01]  /*21e80*/  FSEL R219, R11, -INF , !P5 ;  /* 0xff8000000bdb7808 */ /* 0x000fe20006800000 */
[----:B------:R-:W-:Y:S01]  /*21e90*/  VIADD R0, R2, 0xf9 ;  /* 0x000000f902007836 */ /* 0x000fe20000000000 */
[----:B----4-:R-:W-:Y:S02]  /*21ea0*/  FSEL R218, R10, -INF , !P3 ;  /* 0xff8000000ada7808 */ /* 0x010fe40005800000 */
[C---:B------:R-:W-:Y:S02]  /*21eb0*/  ISETP.GE.AND P5, PT, R3.reuse, R7, PT ;  /* 0x000000070300720c */ /* 0x040fe40003fa6270 */
[----:B------:R-:W-:Y:S01]  /*21ec0*/  ISETP.GE.AND P3, PT, R3, R5, PT ;  /* 0x000000050300720c */ /* 0x000fe20003f66270 */
[----:B------:R-:W-:Y:S01]  /*21ed0*/  IMAD.MOV.U32 R250, RZ, RZ, R235 ;  /* 0x000000fffffa7224 */ /* 0x000fe200078e00eb */
[----:B---3--:R-:W-:-:S02]  /*21ee0*/  FSEL R220, R9, -INF , !P6 ;  /* 0xff80000009dc7808 */ /* 0x008fc40007000000 */
[----:B--2---:R-:W-:Y:S02]  /*21ef0*/  FSEL R222, R8, -INF , !P4 ;  /* 0xff80000008de7808 */ /* 0x004fe40006000000 */
[----:B------:R-:W-:Y:S02]  /*21f00*/  FSEL R227, R33, -INF , !P5 ;  /* 0xff80000021e37808 */ /* 0x000fe40006800000 */
[----:B------:R-:W-:Y:S01]  /*21f10*/  FSEL R223, R35, -INF , !P3 ;  /* 0xff80000023df7808 */ /* 0x000fe20005800000 */
[----:B------:R-:W-:Y:S01]  /*21f20*/  BSSY B1, `(.L_x_1449) ;  /* 0x0000102000017945 */ /* 0x000fe20003800000 */
[----:B------:R-:W-:Y:S02]  /*21f30*/  MOV R251, R233 ;  /* 0x000000e900fb7202 */ /* 0x000fe40000000f00 */
[C---:B------:R-:W-:Y:S02]  /*21f40*/  ISETP.GE.AND P6, PT, R2.reuse, R7, PT ;  /* 0x000000070200720c */ /* 0x040fe40003fc6270 */
[----:B------:R-:W-:-:S02]  /*21f50*/  ISETP.GE.AND P4, PT, R2, R5, PT ;  /* 0x000000050200720c */ /* 0x000fc40003f86270 */
[C---:B------:R-:W-:Y:S02]  /*21f60*/  ISETP.GE.AND P5, PT, R0.reuse, R7, PT ;  /* 0x000000070000720c */ /* 0x040fe40003fa6270 */
[----:B------:R-:W-:Y:S01]  /*21f70*/  ISETP.GE.AND P3, PT, R0, R5, PT ;  /* 0x000000050000720c */ /* 0x000fe20003f66270 */
[----:B------:R-:W-:Y:S01]  /*21f80*/  IMAD.MOV.U32 R233, RZ, RZ, R111 ;  /* 0x000000ffffe97224 */ /* 0x000fe200078e006f */
[----:B------:R-:W-:Y:S02]  /*21f90*/  MOV R235, R110 ;  /* 0x0000006e00eb7202 */ /* 0x000fe40000000f00 */
[----:B------:R-:W-:Y:S02]  /*21fa0*/  FSEL R43, R250, -INF , !P6 ;  /* 0xff800000fa2b7808 */ /* 0x000fe40007000000 */
[----:B-1----:R-:W-:Y:S02]  /*21fb0*/  FSEL R228, R6, -INF , !P5 ;  /* 0xff80000006e47808 */ /* 0x002fe40006800000 */
[----:B------:R-:W-:-:S02]  /*21fc0*/  FSEL R42, R251, -INF , !P4 ;  /* 0xff800000fb2a7808 */ /* 0x000fc40006000000 */
[----:B------:R-:W-:Y:S01]  /*21fd0*/  FSEL R229, R4, -INF , !P3 ;  /* 0xff80000004e57808 */ /* 0x000fe20005800000 */
[----:B------:R-:W-:Y:S05]  /*21fe0*/  @!P2 BRA `(.L_x_1450) ;  /* 0x0000000c00d4a947 */ /* 0x000fea0003800000 */
[----:B------:R-:W-:Y:S04]  /*21ff0*/  BSSY B0, `(.L_x_1451) ;  /* 0x0000041000007945 */ /* 0x000fe80003800000 */
[----:B------:R-:W-:Y:S05]  /*22000*/  @!P0 BRA `(.L_x_1452) ;  /* 0x0000000000f08947 */ /* 0x000fea0003800000 */
[----:B------:R-:W2:Y:S01]  /*22010*/  LD.E R2, desc[UR6][R24.64+0x170] ;  /* 0x0001700618027980 */ /* 0x000ea2000c101900 */
        /* <DEDUP_REMOVED lines=59> */
.L_x_1452:
[----:B------:R-:W2:Y:S02]  /*223d0*/  LD.E R0, desc[UR6][R24.64+0x38] ;  /* 0x0000380618007980 */ /* 0x000ea4000c101900 */
[----:B--2---:R-:W-:-:S04]  /*223e0*/  LEA R0, -R0, RZ, 0x8 ;  /* 0x000000ff00007211 */ /* 0x004fc800078e41ff */
[----:B------:R-:W-:Y:S02]  /*223f0*/  SHF.R.S32.HI R2, RZ, 0x1f, R0 ;  /* 0x0000001fff027819 */ /* 0x000fe40000011400 */
.L_x_1453:
[----:B------:R-:W-:Y:S05]  /*22400*/  BSYNC B0 ;  /* 0x0000000000007941 */ /* 0x000fea0003800000 */
.L_x_1451:
[----:B-----5:R-:W-:Y:S01]  /*22410*/  @!P1 IADD3 R3, P2, R0, R117, RZ ;  /* 0x0000007500039210 */ /* 0x020fe20007f5e0ff */
        /* <DEDUP_REMOVED lines=17> */
[-C--:B------:R-:W-:Y:S01]  /*22530*/  @!P1 LEA R8, P2, R0, R241.reuse, 0x1 ;  /* 0x000000f100089211 */ /* 0x080fe200078408ff */
[C---:B------:R-:W-:Y:S01]  /*22540*/  @!P1 IMAD.WIDE.U32 R6, R190.reuse, 0x30, R4 ;  /* 0x00000030be069825 */ /* 0x040fe200078e0004 */
[CC--:B------:R-:W-:Y:S01]  /*22550*/  @!P1 LEA.HI.X R9, R190.reuse, R2.reuse, R191, 0x6, P0 ;  /* 0x00000002be099211 */ /* 0x0c0fe200000f34bf */
[----:B------:R-:W-:Y:S01]  /*22560*/  BSSY B0, `(.L_x_1454) ;  /* 0x000009a000007945 */ /* 0x000fe20003800000 */
[----:B------:R-:W-:Y:S01]  /*22570*/  @!P1 LEA R34, P0, R3, R241, 0x1 ;  /* 0x000000f103229211 */ /* 0x000fe200078008ff */
[----:B------:R-:W-:Y:S01]  /*22580*/  @!P1 IMAD.WIDE.U32 R4, R190, 0x50, R10 ;  /* 0x00000050be049825 */ /* 0x000fe200078e000a */
[----:B------:R-:W-:-:S02]  /*22590*/  @!P1 MOV R15, R2 ;  /* 0x00000002000f9202 */ /* 0x000fc40000000f00 */
[----:B------:R-:W-:Y:S01]  /*225a0*/  @!P1 LEA.HI.X R35, R3, R239, R9, 0x1, P0 ;  /* 0x000000ef03239211 */ /* 0x000fe200000f0c09 */
[----:B------:R-:W-:Y:S01]  /*225b0*/  @!P1 IMAD.IADD R5, R13, 0x1, R5 ;  /* 0x000000010d059824 */ /* 0x000fe200078e0205 */
[----:B------:R-:W-:Y:S01]  /*225c0*/  @!P1 LEA R30, P0, R4, R241, 0x1 ;  /* 0x000000f1041e9211 */ /* 0x000fe200078008ff */
[----:B------:R-:W-:Y:S01]  /*225d0*/  @!P1 IMAD.IADD R3, R12, 0x1, R7 ;  /* 0x000000010c039824 */ /* 0x000fe200078e0207 */
[-CC-:B------:R-:W-:Y:S01]  /*225e0*/  @!P1 LEA.HI.X R9, R0, R239.reuse, R2.reuse, 0x1, P2 ;  /* 0x000000ef00099211 */ /* 0x180fe200010f0c02 */
[----:B------:R-:W-:Y:S01]  /*225f0*/  @!P1 IMAD.MOV.U32 R7, RZ, RZ, R2 ;  /* 0x000000ffff079224 */ /* 0x000fe200078e0002 */
[----:B------:R-:W-:Y:S01]  /*22600*/  @!P1 LEA.HI.X R31, R4, R239, R5, 0x1, P0 ;  /* 0x000000ef041f9211 */ /* 0x000fe200000f0c05 */
        /* <DEDUP_REMOVED lines=52> */
[----:B------:R-:W-:Y:S01]  /*22950*/  @!P1 LEA.HI.X R19, R4, R239, R5, 0x1, P0 ;  /* 0x000000ef04139211 */ /* 0x000fe200000f0c05 */
[--C-:B------:R-:W-:Y:S01]  /*22960*/  @!P1 IMAD.MOV.U32 R5, RZ, RZ, R2.reuse ;  /* 0x000000ffff059224 */ /* 0x100fe200078e0002 */
[-C--:B------:R-:W-:Y:S01]  /*22970*/  @!P1 MOV R4, R0.reuse ;  /* 0x0000000000049202 */ /* 0x080fe20000000f00 */
[----:B------:R-:W-:Y:S01]  /*22980*/  @!P1 IMAD.MOV.U32 R11, RZ, RZ, R2 ;  /* 0x000000ffff0b9224 */ /* 0x000fe200078e0002 */
[----:B------:R-:W-:Y:S01]  /*22990*/  @!P1 LEA R20, P2, R6, R241, 0x1 ;  /* 0x000000f106149211 */ /* 0x000fe200078408ff */
[----:B------:R1:W-:Y:S01]  /*229a0*/  @P1 STS.128 [R189+0x4800], RZ ;  /* 0x004800ffbd001388 */ /* 0x0003e20000000c00 */
[----:B------:R-:W-:Y:S01]  /*229b0*/  @!P1 LEA R3, P0, R190, R0, 0x7 ;  /* 0x00000000be039211 */ /* 0x000fe200078038ff */
[----:B------:R-:W-:Y:S01]  /*229c0*/  @!P1 IMAD R13, R191, 0xc0, RZ ;  /* 0x000000c0bf0d9824 */ /* 0x000fe200078e02ff */
[-C--:B------:R-:W-:Y:S01]  /*229d0*/  @!P1 LEA.HI.X R23, R8, R239.reuse, R9, 0x1, P3 ;  /* 0x000000ef08179211 */ /* 0x080fe200018f0c09 */
[----:B------:R-:W-:Y:S01]  /*229e0*/  @!P1 IMAD.WIDE.U32 R8, R190, 0xc0, R4 ;  /* 0x000000c0be089825 */ /* 0x000fe200078e0004 */
[----:B------:R-:W-:Y:S01]  /*229f0*/  @!P1 LEA.HI.X R21, R6, R239, R7, 0x1, P2 ;  /* 0x000000ef06159211 */ /* 0x000fe200010f0c07 */
        /* <DEDUP_REMOVED lines=80> */
.L_x_1455:
[----:B------:R-:W-:Y:S05]  /*22f00*/  BSYNC B0 ;  /* 0x0000000000007941 */ /* 0x000fea0003800000 */
.L_x_1454:
[----:B------:R-:W0:Y:S01]  /*22f10*/  LDGDEPBAR ;  /* 0x00000000000079af */ /* 0x000e220000000000 */
[----:B------:R-:W-:-:S04]  /*22f20*/  LEA R241, P0, R0, R241, 0x1 ;  /* 0x000000f100f17211 */ /* 0x000fc800078008ff */
[----:B------:R-:W-:-:S09]  /*22f30*/  LEA.HI.X R239, R0, R239, R2, 0x1, P0 ;  /* 0x000000ef00ef7211 */ /* 0x000fd200000f0c02 */
.L_x_1450:
[----:B------:R-:W-:Y:S05]  /*22f40*/  BSYNC B1 ;  /* 0x0000000000017941 */ /* 0x000fea0003800000 */
.L_x_1449:
[----:B-----5:R-:W-:Y:S01]  /*22f50*/  FMNMX.FTZ R0, R37, R42, !PT ;  /* 0x0000002a25007209 */ /* 0x020fe20007810000 */
[----:B-1----:R-:W-:Y:S03]  /*22f60*/  LDSM.16.MT88.4 R16, [R181+0xa000] ;  /* 0x00a00000b510783b */ /* 0x002fe60000004200 */
[----:B------:R-:W-:Y:S01]  /*22f70*/  FMNMX.FTZ R0, R44, R0, !PT ;  /* 0x000000002c007209 */ /* 0x000fe20007810000 */
[----:B------:R-:W-:Y:S03]  /*22f80*/  LDSM.16.MT88.4 R20, [R179+0xa000] ;  /* 0x00a00000b314783b */ /* 0x000fe60000004200 */
[----:B------:R-:W-:Y:S01]  /*22f90*/  FMNMX.FTZ R0, R115, R0, !PT ;  /* 0x0000000073007209 */ /* 0x000fe20007810000 */
[----:B------:R-:W-:Y:S03]  /*22fa0*/  LDSM.16.MT88.4 R28, [R180+0xa000] ;  /* 0x00a00000b41c783b */ /* 0x000fe60000004200 */
[----:B------:R-:W-:Y:S01]  /*22fb0*/  FMNMX.FTZ R2, R52, R0, !PT ;  /* 0x0000000034027209 */ /* 0x000fe20007810000 */
[----:B------:R-:W-:Y:S03]  /*22fc0*/  LDSM.16.MT88.4 R32, [R179+0xa800] ;  /* 0x00a80000b320783b */ /* 0x000fe60000004200 */
[----:B------:R-:W-:Y:S01]  /*22fd0*/  FMNMX.FTZ R2, R114, R2, !PT ;  /* 0x0000000272027209 */ /* 0x000fe20007810000 */
[----:B------:R-:W3:Y:S01]  /*22fe0*/  LD.E R0, desc[UR6][R24.64+0xdc] ;  /* 0x0000dc0618007980 */ /* 0x000ee2000c101900 */
        /* <DEDUP_REMOVED lines=109> */
[----:B------:R-:W-:-:S04]  /*236c0*/  FMNMX.FTZ R2, R222, R2, !PT ;  /* 0x00000002de027209 */ /* 0x000fc80007810000 */
[----:B------:R-:W-:-:S04]  /*236d0*/  FMNMX.FTZ R2, R244, R2, !PT ;  /* 0x00000002f4027209 */ /* 0x000fc80007810000 */
[----:B------:R-:W-:-:S04]  /*236e0*/  FMNMX.FTZ R2, R223, R2, !PT ;  /* 0x00000002df027209 */ /* 0x000fc80007810000 */
[----:B------:R-:W-:-:S04]  /*236f0*/  FMNMX.FTZ R2, R245, R2, !PT ;  /* 0x00000002f5027209 */ /* 0x000fc80007810000 */
[----:B------:R-:W-:-:S05]  /*23700*/  FMNMX.FTZ R2, R229, R2, !PT ;  /* 0x00000002e5027209 */ /* 0x000fca0007810000 */
[----:B------:R-:W1:Y:S02]  /*23710*/  SHFL.BFLY PT, R4, R2, 0x2, 0x1f ;  /* 0x0c401f0002047f89 */ /* 0x000e6400000e0000 */
[----:B-1----:R-:W-:-:S05]  /*23720*/  FMNMX.FTZ R2, R2, R4, !PT ;  /* 0x0000000402027209 */ /* 0x002fca0007810000 */
[----:B------:R-:W1:Y:S02]  /*23730*/  SHFL.BFLY PT, R4, R2, 0x1, 0x1f ;  /* 0x0c201f0002047f89 */ /* 0x000e6400000e0000 */
[----:B-1----:R-:W-:Y:S02]  /*23740*/  FMNMX.FTZ R82, R2, R4, !PT ;  /* 0x0000000402527209 */ /* 0x002fe40007810000 */
[----:B------:R-:W-:Y:S02]  /*23750*/  FMNMX.FTZ R2, R214, R3, !PT ;  /* 0x00000003d6027209 */ /* 0x000fe40007810000 */
[----:B------:R-:W-:Y:S02]  /*23760*/  FSETP.NEU.FTZ.AND P0, PT, R82, -INF , PT ;  /* 0xff8000005200780b */ /* 0x000fe40003f1d000 */
[----:B------:R-:W-:Y:S01]  /*23770*/  FMNMX.FTZ R2, R234, R2, !PT ;  /* 0x00000002ea027209 */ /* 0x000fe20007810000 */
[----:B---3--:R-:W-:-:S03]  /*23780*/  FMUL.FTZ R3, R0, R82 ;  /* 0x0000005200037220 */ /* 0x008fc60000410000 */
[----:B------:R-:W-:Y:S02]  /*23790*/  FMNMX.FTZ R2, R219, R2, !PT ;  /* 0x00000002db027209 */ /* 0x000fe40007810000 */
[----:B------:R-:W-:Y:S02]  /*237a0*/  FSEL R3, R3, RZ, P0 ;  /* 0x000000ff03037208 */ /* 0x000fe40000000000 */
[----:B------:R-:W-:-:S03]  /*237b0*/  FMNMX.FTZ R2, R240, R2, !PT ;  /* 0x00000002f0027209 */ /* 0x000fc60007810000 */
[--C-:B------:R-:W-:Y:S01]  /*237c0*/  FFMA.FTZ R5, R112, R0, -R3.reuse ;  /* 0x0000000070057223 */ /* 0x100fe20000010803 */
[----:B------:R-:W-:Y:S01]  /*237d0*/  FMNMX.FTZ R2, R220, R2, !PT ;  /* 0x00000002dc027209 */ /* 0x000fe20007810000 */
[----:B------:R-:W-:Y:S02]  /*237e0*/  FFMA.FTZ R4, R42, R0, -R3 ;  /* 0x000000002a047223 */ /* 0x000fe40000010803 */
[----:B------:R-:W-:Y:S01]  /*237f0*/  MUFU.EX2 R26, R5 ;  /* 0x00000005001a7308 */ /* 0x000fe20000000800 */
[----:B------:R-:W-:-:S04]  /*23800*/  FMNMX.FTZ R2, R246, R2, !PT ;  /* 0x00000002f6027209 */ /* 0x000fc80007810000 */
[----:B------:R-:W-:-:S03]  /*23810*/  FMNMX.FTZ R2, R227, R2, !PT ;  /* 0x00000002e3027209 */ /* 0x000fc60007810000 */
[----:B------:R1:W-:Y:S01]  /*23820*/  MUFU.EX2 R251, R4 ;  /* 0x0000000400fb7308 */ /* 0x0003e20000000800 */
[----:B------:R-:W-:-:S04]  /*23830*/  FMNMX.FTZ R2, R247, R2, !PT ;  /* 0x00000002f7027209 */ /* 0x000fc80007810000 */
[----:B------:R-:W-:-:S05]  /*23840*/  FMNMX.FTZ R2, R228, R2, !PT ;  /* 0x00000002e4027209 */ /* 0x000fca0007810000 */
[----:B--2---:R-:W2:Y:S01]  /*23850*/  SHFL.BFLY PT, R6, R2, 0x2, 0x1f ;  /* 0x0c401f0002067f89 */ /* 0x004ea200000e0000 */
[----:B-1----:R-:W-:-:S04]  /*23860*/  FFMA.FTZ R4, R44, R0, -R3 ;  /* 0x000000002c047223 */ /* 0x002fc80000010803 */
[----:B------:R1:W3:Y:S01]  /*23870*/  MUFU.EX2 R111, R4 ;  /* 0x00000004006f7308 */ /* 0x0002e20000000800 */
[----:B--2---:R-:W-:Y:S01]  /*23880*/  FMNMX.FTZ R2, R2, R6, !PT ;  /* 0x0000000602027209 */ /* 0x004fe20007810000 */
[----:B-1----:R-:W-:-:S04]  /*23890*/  FFMA.FTZ R4, R115, R0, -R3 ;  /* 0x0000000073047223 */ /* 0x002fc80000010803 */
[----:B------:R-:W1:Y:S01]  /*238a0*/  SHFL.BFLY PT, R5, R2, 0x1, 0x1f ;  /* 0x0c201f0002057f89 */ /* 0x000e6200000e0000 */
[----:B---3--:R-:W-:Y:S01]  /*238b0*/  F2FP.BF16.F32.PACK_AB R13, R111, R251 ;  /* 0x000000fb6f0d723e */ /* 0x008fe200000010ff */
[----:B------:R2:W3:Y:S02]  /*238c0*/  MUFU.EX2 R8, R4 ;  /* 0x0000000400087308 */ /* 0x0004e40000000800 */
[--C-:B--2---:R-:W-:Y:S01]  /*238d0*/  FFMA.FTZ R4, R52, R0, -R3.reuse ;  /* 0x0000000034047223 */ /* 0x104fe20000010803 */
[----:B---3--:R-:W-:Y:S02]  /*238e0*/  MOV R112, R8 ;  /* 0x0000000800707202 */ /* 0x008fe40000000f00 */
[----:B------:R-:W2:Y:S03]  /*238f0*/  LDSM.16.MT88.4 R8, [R178+0xa000] ;  /* 0x00a00000b208783b */ /* 0x000ea60000004200 */
[----:B------:R3:W-:Y:S01]  /*23900*/  MUFU.EX2 R7, R4 ;  /* 0x0000000400077308 */ /* 0x0007e20000000800 */
[----:B-1----:R-:W-:Y:S01]  /*23910*/  FMNMX.FTZ R79, R2, R5, !PT ;  /* 0x00000005024f7209 */ /* 0x002fe20007810000 */
[----:B------:R-:W-:-:S03]  /*23920*/  FFMA.FTZ R2, R106, R0, -R3 ;  /* 0x000000006a027223 */ /* 0x000fc60000010803 */
[----:B------:R-:W-:Y:S01]  /*23930*/  FSETP.NEU.FTZ.AND P1, PT, R79, -INF , PT ;  /* 0xff8000004f00780b */ /* 0x000fe20003f3d000 */
[----:B------:R-:W-:Y:S02]  /*23940*/  FMUL.FTZ R5, R0, R79 ;  /* 0x0000004f00057220 */ /* 0x000fe40000410000 */
[----:B------:R1:W-:Y:S03]  /*23950*/  MUFU.EX2 R117, R2 ;  /* 0x0000000200757308 */ /* 0x0003e60000000800 */
[----:B------:R-:W-:-:S05]  /*23960*/  FSEL R5, R5, RZ, P1 ;  /* 0x000000ff05057208 */ /* 0x000fca0000800000 */
[-C--:B------:R-:W-:Y:S01]  /*23970*/  FFMA.FTZ R6, R60, R0.reuse, -R5 ;  /* 0x000000003c067223 */ /* 0x080fe20000010805 */
[----:B---3--:R-:W-:-:S03]  /*23980*/  FFMA.FTZ R4, R114, R0, -R3 ;  /* 0x0000000072047223 */ /* 0x008fc60000010803 */
[----:B------:R-:W-:Y:S01]  /*23990*/  MUFU.EX2 R249, R6 ;  /* 0x0000000600f97308 */ /* 0x000fe20000000800 */
[----:B-1----:R-:W-:-:S07]  /*239a0*/  FFMA.FTZ R2, R45, R0, -R3 ;  /* 0x000000002d027223 */ /* 0x002fce0000010803 */
[----:B------:R1:W-:Y:S02]  /*239b0*/  MUFU.EX2 R27, R4 ;  /* 0x00000004001b7308 */ /* 0x0003e40000000800 */
[----:B-1----:R-:W-:-:S06]  /*239c0*/  FFMA.FTZ R4, R50, R0, -R3 ;  /* 0x0000000032047223 */ /* 0x002fcc0000010803 */
[----:B------:R1:W-:Y:S02]  /*239d0*/  MUFU.EX2 R115, R4 ;  /* 0x0000000400737308 */ /* 0x0003e40000000800 */
[----:B-1----:R-:W-:-:S06]  /*239e0*/  FFMA.FTZ R4, R113, R0, -R3 ;  /* 0x0000000071047223 */ /* 0x002fcc0000010803 */
[----:B------:R1:W-:Y:S02]  /*239f0*/  MUFU.EX2 R113, R4 ;  /* 0x0000000400717308 */ /* 0x0003e40000000800 */
[----:B-1----:R-:W-:-:S06]  /*23a00*/  FFMA.FTZ R4, R48, R0, -R3 ;  /* 0x0000000030047223 */ /* 0x002fcc0000010803 */
[----:B------:R1:W-:Y:S08]  /*23a10*/  MUFU.EX2 R48, R2 ;  /* 0x0000000200307308 */ /* 0x0003f00000000800 */
[----:B------:R3:W-:Y:S01]  /*23a20*/  MUFU.EX2 R119, R4 ;  /* 0x0000000400777308 */ /* 0x0007e20000000800 */
[----:B-1----:R-:W-:-:S07]  /*23a30*/  FFMA.FTZ R2, R78, R0, -R3 ;  /* 0x000000004e027223 */ /* 0x002fce0000010803 */
[----:B------:R1:W-:Y:S01]  /*23a40*/  MUFU.EX2 R59, R2 ;  /* 0x00000002003b7308 */ /* 0x0003e20000000800 */
[----:B---3--:R-:W-:-:S07]  /*23a50*/  FFMA.FTZ R4, R47, R0, -R3 ;  /* 0x000000002f047223 */ /* 0x008fce0000010803 */
[----:B------:R3:W-:Y:S01]  /*23a60*/  MUFU.EX2 R24, R4 ;  /* 0x0000000400187308 */ /* 0x0007e20000000800 */
[----:B-1----:R-:W-:-:S07]  /*23a70*/  FFMA.FTZ R2, R43, R0, -R5 ;  /* 0x000000002b027223 */ /* 0x002fce0000010805 */
[----:B------:R1:W-:Y:S01]  /*23a80*/  MUFU.EX2 R78, R2 ;  /* 0x00000002004e7308 */ /* 0x0003e20000000800 */
[----:B---3--:R-:W-:Y:S01]  /*23a90*/  FFMA.FTZ R4, R108, R0, -R3 ;  /* 0x000000006c047223 */ /* 0x008fe20000010803 */
[----:B------:R-:W-:-:S06]  /*23aa0*/  MOV R108, R26 ;  /* 0x0000001a006c7202 */ /* 0x000fcc0000000f00 */
[----:B------:R3:W4:Y:S01]  /*23ab0*/  MUFU.EX2 R25, R4 ;  /* 0x0000000400197308 */ /* 0x0007220000000800 */
[----:B-1----:R-:W-:-:S07]  /*23ac0*/  FFMA.FTZ R2, R62, R0, -R5 ;  /* 0x000000003e027223 */ /* 0x002fce0000010805 */
[----:B------:R1:W2:Y:S01]  /*23ad0*/  MUFU.EX2 R248, R2 ;  /* 0x0000000200f87308 */ /* 0x0002a20000000800 */
[----:B---3--:R-:W-:Y:S01]  /*23ae0*/  FFMA.FTZ R4, R54, R0, -R3 ;  /* 0x0000000036047223 */ /* 0x008fe20000010803 */
[----:B----4-:R-:W-:-:S06]  /*23af0*/  MOV R106, R25 ;  /* 0x00000019006a7202 */ /* 0x010fcc0000000f00 */
[----:B------:R3:W-:Y:S01]  /*23b00*/  MUFU.EX2 R110, R4 ;  /* 0x00000004006e7308 */ /* 0x0007e20000000800 */
[----:B-1----:R-:W-:Y:S01]  /*23b10*/  FFMA.FTZ R2, R116, R0, -R5 ;  /* 0x0000000074027223 */ /* 0x002fe20000010805 */
[----:B------:R-:W-:Y:S02]  /*23b20*/  MOV R116, R24 ;  /* 0x0000001800747202 */ /* 0x000fe40000000f00 */
[----:B--2---:R-:W-:-:S04]  /*23b30*/  F2FP.BF16.F32.PACK_AB R12, R248, R78 ;  /* 0x0000004ef80c723e */ /* 0x004fc800000010ff */
[----:B------:R1:W2:Y:S01]  /*23b40*/  MUFU.EX2 R250, R2 ;  /* 0x0000000200fa7308 */ /* 0x0002a20000000800 */
[----:B---3--:R-:W-:Y:S01]  /*23b50*/  FFMA.FTZ R4, R107, R0, -R3 ;  /* 0x000000006b047223 */ /* 0x008fe20000010803 */
[----:B------:R-:W-:-:S06]  /*23b60*/  MOV R107, R7 ;  /* 0x00000007006b7202 */ /* 0x000fcc0000000f00 */
[----:B------:R3:W-:Y:S01]  /*23b70*/  MUFU.EX2 R114, R4 ;  /* 0x0000000400727308 */ /* 0x0007e20000000800 */
[----:B------:R-:W-:Y:S02]  /*23b80*/  F2FP.BF16.F32.PACK_AB R15, R107, R112 ;  /* 0x000000706b0f723e */ /* 0x000fe400000010ff */
[----:B-1----:R-:W-:Y:S02]  /*23b90*/  FSEL R2, R82, RZ, P0 ;  /* 0x000000ff52027208 */ /* 0x002fe40000000000 */
[----:B--2---:R-:W-:-:S03]  /*23ba0*/  F2FP.BF16.F32.PACK_AB R14, R249, R250 ;  /* 0x000000faf90e723e */ /* 0x004fc600000010ff */
[----:B------:R-:W-:Y:S01]  /*23bb0*/  FADD.FTZ R2, R37, -R2 ;  /* 0x8000000225027221 */ /* 0x000fe20000010000 */
[----:B---3--:R-:W-:-:S03]  /*23bc0*/  FFMA.FTZ R4, R46, R0, -R3 ;  /* 0x000000002e047223 */ /* 0x008fc60000010803 */
[----:B------:R-:W-:Y:S01]  /*23bd0*/  FMUL.FTZ R6, R0, R2 ;  /* 0x0000000200067220 */ /* 0x000fe20000410000 */
[----:B------:R1:W-:Y:S08]  /*23be0*/  MUFU.EX2 R57, R4 ;  /* 0x0000000400397308 */ /* 0x0003f00000000800 */
[----:B------:R-:W2:Y:S01]  /*23bf0*/  MUFU.EX2 R6, R6 ;  /* 0x0000000600067308 */ /* 0x000ea20000000800 */
[----:B-1----:R-:W-:-:S05]  /*23c00*/  FSEL R4, R79, RZ, P1 ;  /* 0x000000ff4f047208 */ /* 0x002fca0000800000 */
[----:B------:R-:W-:Y:S01]  /*23c10*/  FADD.FTZ R2, R36, -R4 ;  /* 0x8000000424027221 */ /* 0x000fe20000010000 */
[----:B------:R-:W-:Y:S01]  /*23c20*/  FFMA.FTZ R4, R58, R0, -R3 ;  /* 0x000000003a047223 */ /* 0x000fe20000010803 */
[----:B------:R-:W-:Y:S01]  /*23c30*/  LDSM.16.MT88.4 R36, [R181+0xa800] ;  /* 0x00a80000b524783b */ /* 0x000fe20000004200 */
[----:B--2---:R-:W-:Y:S01]  /*23c40*/  FMUL.FTZ R166, R166, R6 ;  /* 0x00000006a6a67220 */ /* 0x004fe20000410000 */
[----:B------:R-:W-:Y:S01]  /*23c50*/  FMUL.FTZ R2, R0, R2 ;  /* 0x0000000200027220 */ /* 0x000fe20000410000 */
[----:B------:R1:W-:Y:S01]  /*23c60*/  MUFU.EX2 R42, R4 ;  /* 0x00000004002a7308 */ /* 0x0003e20000000800 */
[-C--:B------:R-:W-:Y:S01]  /*23c70*/  FMUL.FTZ R167, R167, R6.reuse ;  /* 0x00000006a7a77220 */ /* 0x080fe20000410000 */
[-C--:B------:R-:W-:Y:S01]  /*23c80*/  FMUL.FTZ R162, R162, R6.reuse ;  /* 0x00000006a2a27220 */ /* 0x080fe20000410000 */
[-C--:B------:R-:W-:Y:S01]  /*23c90*/  FMUL.FTZ R163, R163, R6.reuse ;  /* 0x00000006a3a37220 */ /* 0x080fe20000410000 */
[-C--:B------:R-:W-:Y:S01]  /*23ca0*/  FMUL.FTZ R154, R154, R6.reuse ;  /* 0x000000069a9a7220 */ /* 0x080fe20000410000 */
[-C--:B------:R-:W-:Y:S01]  /*23cb0*/  FMUL.FTZ R155, R155, R6.reuse ;  /* 0x000000069b9b7220 */ /* 0x080fe20000410000 */
[-C--:B------:R-:W-:Y:S01]  /*23cc0*/  FMUL.FTZ R158, R158, R6.reuse ;  /* 0x000000069e9e7220 */ /* 0x080fe20000410000 */
[-C--:B------:R-:W-:Y:S01]  /*23cd0*/  FMUL.FTZ R159, R159, R6.reuse ;  /* 0x000000069f9f7220 */ /* 0x080fe20000410000 */
[----:B------:R2:W3:Y:S01]  /*23ce0*/  MUFU.EX2 R7, R2 ;  /* 0x0000000200077308 */ /* 0x0004e20000000800 */
        /* <DEDUP_REMOVED lines=8> */
[----:B-1----:R-:W-:-:S02]  /*23d70*/  MOV R4, R27 ;  /* 0x0000001b00047202 */ /* 0x002fc40000000f00 */
[----:B------:R-:W1:Y:S01]  /*23d80*/  LDSM.16.MT88.4 R24, [R178+0xa800] ;  /* 0x00a80000b218783b */ /* 0x000e620000004200 */
[--C-:B--2---:R-:W-:Y:S01]  /*23d90*/  FFMA.FTZ R2, R56, R0, -R3.reuse ;  /* 0x0000000038027223 */ /* 0x104fe20000010803 */
[-C--:B---3--:R-:W-:Y:S01]  /*23da0*/  FMUL.FTZ R164, R164, R7.reuse ;  /* 0x00000007a4a47220 */ /* 0x088fe20000410000 */
[-C--:B------:R-:W-:Y:S01]  /*23db0*/  FMUL.FTZ R165, R165, R7.reuse ;  /* 0x00000007a5a57220 */ /* 0x080fe20000410000 */
[-C--:B------:R-:W-:Y:S01]  /*23dc0*/  FMUL.FTZ R160, R160, R7.reuse ;  /* 0x00000007a0a07220 */ /* 0x080fe20000410000 */
[----:B------:R2:W-:Y:S01]  /*23dd0*/  MUFU.EX2 R40, R2 ;  /* 0x0000000200287308 */ /* 0x0005e20000000800 */
[-C--:B------:R-:W-:Y:S01]  /*23de0*/  FMUL.FTZ R161, R161, R7.reuse ;  /* 0x00000007a1a17220 */ /* 0x080fe20000410000 */
[-C--:B------:R-:W-:Y:S01]  /*23df0*/  FMUL.FTZ R152, R152, R7.reuse ;  /* 0x0000000798987220 */ /* 0x080fe20000410000 */
        /* <DEDUP_REMOVED lines=9> */
[-C--:B------:R-:W-:Y:S01]  /*23e90*/  FMUL.FTZ R136, R136, R7.reuse ;  /* 0x0000000788887220 */ /* 0x080fe20000410000 */
[-C--:B------:R-:W-:Y:S01]  /*23ea0*/  FMUL.FTZ R137, R137, R7.reuse ;  /* 0x0000000789897220 */ /* 0x080fe20000410000 */
[----:B------:R-:W-:Y:S01]  /*23eb0*/  F2FP.BF16.F32.PACK_AB R9, R115, R4 ;  /* 0x000000047309723e */ /* 0x000fe200000010ff */
[-C--:B------:R-:W-:Y:S01]  /*23ec0*/  FMUL.FTZ R144, R144, R7.reuse ;  /* 0x0000000790907220 */ /* 0x080fe20000410000 */
[----:B------:R-:W-:Y:S01]  /*23ed0*/  FMUL.FTZ R145, R145, R7 ;  /* 0x0000000791917220 */ /* 0x000fe20000410000 */
[----:B--2---:R-:W-:Y:S01]  /*23ee0*/  FFMA.FTZ R2, R74, R0, -R3 ;  /* 0x000000004a027223 */ /* 0x004fe20000010803 */
[----:B------:R-:W-:Y:S01]  /*23ef0*/  HMMA.16816.F32.BF16 R52, R12, R18, R152 ;  /* 0x000000120c34723c */ /* 0x000fe20000041898 */
[----:B------:R-:W-:-:S02]  /*23f00*/  F2FP.BF16.F32.PACK_AB R11, R119, R113 ;  /* 0x00000071770b723e */ /* 0x000fc400000010ff */
[----:B------:R2:W-:Y:S01]  /*23f10*/  MUFU.EX2 R41, R2 ;  /* 0x0000000200297308 */ /* 0x0005e20000000800 */
[----:B------:R-:W-:Y:S02]  /*23f20*/  MOV R56, R48 ;  /* 0x0000003000387202 */ /* 0x000fe40000000f00 */
[C---:B------:R-:W-:Y:S01]  /*23f30*/  HMMA.16816.F32.BF16 R44, R12.reuse, R16, R156 ;  /* 0x000000100c2c723c */ /* 0x040fe2000004189c */
[----:B------:R-:W3:Y:S05]  /*23f40*/  LDSM.16.MT88.4 R16, [R180+0xa800] ;  /* 0x00a80000b410783b */ /* 0x000eea0000004200 */
[C---:B------:R-:W-:Y:S06]  /*23f50*/  HMMA.16816.F32.BF16 R148, R12.reuse, R20, R148 ;  /* 0x000000140c94723c */ /* 0x040fec0000041894 */
[----:B------:R-:W-:Y:S01]  /*23f60*/  HMMA.16816.F32.BF16 R140, R12, R28, R140 ;  /* 0x0000001c0c8c723c */ /* 0x000fe2000004188c */
[----:B--2---:R-:W-:Y:S01]  /*23f70*/  FFMA.FTZ R2, R123, R0, -R5 ;  /* 0x000000007b027223 */ /* 0x004fe20000010805 */
[----:B------:R-:W-:-:S03]  /*23f80*/  MOV R123, R59 ;  /* 0x0000003b007b7202 */ /* 0x000fc60000000f00 */
[----:B------:R2:W-:Y:S01]  /*23f90*/  MUFU.EX2 R243, R2 ;  /* 0x0000000200f37308 */ /* 0x0005e20000000800 */
[C---:B------:R-:W-:Y:S06]  /*23fa0*/  HMMA.16816.F32.BF16 R136, R12.reuse, R30, R136 ;  /* 0x0000001e0c88723c */ /* 0x040fec0000041888 */
[----:B------:R-:W-:Y:S01]  /*23fb0*/  HMMA.16816.F32.BF16 R144, R12, R22, R144 ;  /* 0x000000160c90723c */ /* 0x000fe20000041890 */
[----:B------:R-:W4:Y:S06]  /*23fc0*/  LDSM.16.MT88.4 R20, [R178+0xb000] ;  /* 0x00b00000b214783b */ /* 0x000f2c0000004200 */
[----:B------:R-:W-:-:S02]  /*23fd0*/  F2FP.BF16.F32.PACK_AB R13, R116, R108 ;  /* 0x0000006c740d723e */ /* 0x000fc400000010ff */
[----:B------:R-:W-:Y:S01]  /*23fe0*/  F2FP.BF16.F32.PACK_AB R15, R110, R106 ;  /* 0x0000006a6e0f723e */ /* 0x000fe200000010ff */
[----:B--2---:R-:W-:-:S04]  /*23ff0*/  FFMA.FTZ R2, R64, R0, -R5 ;  /* 0x0000000040027223 */ /* 0x004fc80000010805 */
[----:B------:R2:W1:Y:S02]  /*24000*/  MUFU.EX2 R242, R2 ;  /* 0x0000000200f27308 */ /* 0x0004640000000800 */
[----:B--2---:R-:W-:Y:S01]  /*24010*/  FFMA.FTZ R2, R125, R0, -R5 ;  /* 0x000000007d027223 */ /* 0x004fe20000010805 */
[----:B-1----:R-:W-:-:S05]  /*24020*/  F2FP.BF16.F32.PACK_AB R8, R242, R243 ;  /* 0x000000f3f208723e */ /* 0x002fca00000010ff */
[----:B------:R1:W-:Y:S02]  /*24030*/  MUFU.EX2 R238, R2 ;  /* 0x0000000200ee7308 */ /* 0x0003e40000000800 */
[----:B-1----:R-:W-:-:S06]  /*24040*/  FFMA.FTZ R2, R66, R0, -R5 ;  /* 0x0000000042027223 */ /* 0x002fcc0000010805 */
[----:B------:R1:W2:Y:S02]  /*24050*/  MUFU.EX2 R230, R2 ;  /* 0x0000000200e67308 */ /* 0x0002a40000000800 */
[----:B-1----:R-:W-:Y:S01]  /*24060*/  FFMA.FTZ R2, R122, R0, -R3 ;  /* 0x000000007a027223 */ /* 0x002fe20000010803 */
[----:B--2---:R-:W-:-:S05]  /*24070*/  F2FP.BF16.F32.PACK_AB R10, R230, R238 ;  /* 0x000000eee60a723e */ /* 0x004fca00000010ff */
[----:B------:R1:W2:Y:S02]  /*24080*/  MUFU.EX2 R43, R2 ;  /* 0x00000002002b7308 */ /* 0x0002a40000000800 */
[C---:B------:R-:W-:Y:S06]  /*24090*/  HMMA.16816.F32.BF16 R28, R8.reuse, R24, R164 ;  /* 0x00000018081c723c */ /* 0x040fec00000418a4 */
[----:B------:R-:W-:Y:S01]  /*240a0*/  HMMA.16816.F32.BF16 R24, R8, R26, R160 ;  /* 0x0000001a0818723c */ /* 0x000fe200000418a0 */
[----:B------:R-:W-:Y:S02]  /*240b0*/  MOV R165, R42 ;  /* 0x0000002a00a57202 */ /* 0x000fe40000000f00 */
[----:B------:R-:W-:-:S03]  /*240c0*/  MOV R164, R41 ;  /* 0x0000002900a47202 */ /* 0x000fc60000000f00 */
[C---:B------:R-:W-:Y:S01]  /*240d0*/  HMMA.16816.F32.BF16 R44, R8.reuse, R36, R44 ;  /* 0x00000024082c723c */ /* 0x040fe2000004182c */
[--C-:B-1----:R-:W-:Y:S01]  /*240e0*/  FFMA.FTZ R2, R65, R0, -R3.reuse ;  /* 0x0000000041027223 */ /* 0x102fe20000010803 */
[----:B--2---:R-:W-:Y:S02]  /*240f0*/  MOV R166, R43 ;  /* 0x0000002b00a67202 */ /* 0x004fe40000000f00 */
[----:B------:R-:W-:Y:S01]  /*24100*/  MOV R163, R40 ;  /* 0x0000002800a37202 */ /* 0x000fe20000000f00 */
[----:B------:R1:W2:Y:S01]  /*24110*/  MUFU.EX2 R49, R2 ;  /* 0x0000000200317308 */ /* 0x0002a20000000800 */
[C---:B------:R-:W-:Y:S01]  /*24120*/  HMMA.16816.F32.BF16 R52, R8.reuse, R38, R52 ;  /* 0x000000260834723c */ /* 0x040fe20000041834 */
[----:B------:R-:W-:Y:S04]  /*24130*/  LDSM.16.MT88.4 R36, [R180+0xb000] ;  /* 0x00b00000b424783b */ /* 0x000fe80000004200 */
[----:B------:R-:W4:Y:S01]  /*24140*/  LDSM.16.MT88.4 R40, [R181+0xb000] ;  /* 0x00b00000b528783b */ /* 0x000f220000004200 */
[C---:B------:R-:W-:Y:S06]  /*24150*/  HMMA.16816.F32.BF16 R60, R8.reuse, R34, R144 ;  /* 0x00000022083c723c */ /* 0x040fec0000041890 */
[----:B---3--:R-:W-:Y:S01]  /*24160*/  HMMA.16816.F32.BF16 R72, R8, R16, R140 ;  /* 0x000000100848723c */ /* 0x008fe2000004188c */
[----:B-1----:R-:W-:Y:S01]  /*24170*/  FFMA.FTZ R2, R124, R0, -R3 ;  /* 0x000000007c027223 */ /* 0x002fe20000010803 */
[----:B--2---:R-:W-:-:S04]  /*24180*/  MOV R167, R49 ;  /* 0x0000003100a77202 */ /* 0x004fc80000000f00 */
[----:B------:R-:W-:Y:S01]  /*24190*/  HMMA.16816.F32.BF16 R136, R8, R18, R136 ;  /* 0x000000120888723c */ /* 0x000fe20000041888 */
[----:B------:R-:W-:Y:S01]  /*241a0*/  LDSM.16.MT88.4 R16, [R178+0xb800] ;  /* 0x00b80000b210783b */ /* 0x000fe20000004200 */
[----:B------:R1:W-:Y:S03]  /*241b0*/  MUFU.EX2 R252, R2 ;  /* 0x0000000200fc7308 */ /* 0x0003e60000000800 */
[----:B------:R-:W2:Y:S01]  /*241c0*/  LDSM.16.MT88.4 R48, [R179+0xb000] ;  /* 0x00b00000b330783b */ /* 0x000ea20000004200 */
[----:B-1----:R-:W-:-:S04]  /*241d0*/  FFMA.FTZ R2, R128, R0, -R5 ;  /* 0x0000000080027223 */ /* 0x002fc80000010805 */
[----:B------:R1:W-:Y:S02]  /*241e0*/  MUFU.EX2 R153, R2 ;  /* 0x0000000200997308 */ /* 0x0003e40000000800 */
[----:B-1----:R-:W-:-:S06]  /*241f0*/  FFMA.FTZ R2, R68, R0, -R5 ;  /* 0x0000000044027223 */ /* 0x002fcc0000010805 */
[----:B------:R1:W3:Y:S02]  /*24200*/  MUFU.EX2 R156, R2 ;  /* 0x00000002009c7308 */ /* 0x0002e40000000800 */
[----:B-1----:R-:W-:Y:S01]  /*24210*/  FFMA.FTZ R2, R129, R0, -R5 ;  /* 0x0000000081027223 */ /* 0x002fe20000010805 */
[----:B---3--:R-:W-:-:S05]  /*24220*/  F2FP.BF16.F32.PACK_AB R12, R156, R153 ;  /* 0x000000999c0c723e */ /* 0x008fca00000010ff */
[----:B------:R1:W-:Y:S02]  /*24230*/  MUFU.EX2 R155, R2 ;  /* 0x00000002009b7308 */ /* 0x0003e40000000800 */
[-C--:B-1----:R-:W-:Y:S02]  /*24240*/  FFMA.FTZ R2, R70, R0.reuse, -R5 ;  /* 0x0000000046027223 */ /* 0x082fe40000010805 */
[----:B------:R-:W-:Y:S04]  /*24250*/  HMMA.16816.F32.BF16 R68, R8, R32, R148 ;  /* 0x000000200844723c */ /* 0x000fe80000041894 */
[----:B------:R1:W3:Y:S02]  /*24260*/  MUFU.EX2 R158, R2 ;  /* 0x00000002009e7308 */ /* 0x0002e40000000800 */
[----:B-1----:R-:W-:Y:S01]  /*24270*/  FFMA.FTZ R2, R67, R0, -R3 ;  /* 0x0000000043027223 */ /* 0x002fe20000010803 */
[----:B---3--:R-:W-:-:S05]  /*24280*/  F2FP.BF16.F32.PACK_AB R14, R158, R155 ;  /* 0x0000009b9e0e723e */ /* 0x008fca00000010ff */
[----:B------:R1:W-:Y:S02]  /*24290*/  MUFU.EX2 R162, R2 ;  /* 0x0000000200a27308 */ /* 0x0003e40000000800 */
[C---:B----4-:R-:W-:Y:S01]  /*242a0*/  HMMA.16816.F32.BF16 R32, R12.reuse, R20, R28 ;  /* 0x000000140c20723c */ /* 0x050fe2000004181c */
[----:B------:R-:W3:Y:S05]  /*242b0*/  LDSM.16.MT88.4 R28, [R181+0xb800] ;  /* 0x00b80000b51c783b */ /* 0x000eea0000004200 */
[C---:B------:R-:W-:Y:S06]  /*242c0*/  HMMA.16816.F32.BF16 R24, R12.reuse, R22, R24 ;  /* 0x000000160c18723c */ /* 0x040fec0000041818 */
[----:B------:R-:W-:Y:S01]  /*242d0*/  HMMA.16816.F32.BF16 R20, R12, R40, R44 ;  /* 0x000000280c14723c */ /* 0x000fe2000004182c */
[----:B-1----:R-:W-:-:S04]  /*242e0*/  FFMA.FTZ R2, R96, R0, -R3 ;  /* 0x0000000060027223 */ /* 0x002fc80000010803 */
[----:B------:R1:W-:Y:S01]  /*242f0*/  MUFU.EX2 R161, R2 ;  /* 0x0000000200a17308 */ /* 0x0003e20000000800 */
[C---:B------:R-:W-:Y:S01]  /*24300*/  HMMA.16816.F32.BF16 R40, R12.reuse, R42, R52 ;  /* 0x0000002a0c28723c */ /* 0x040fe20000041834 */
[----:B------:R-:W4:Y:S05]  /*24310*/  LDSM.16.MT88.4 R52, [R179+0xb800] ;  /* 0x00b80000b334783b */ /* 0x000f2a0000004200 */
[C---:B------:R-:W-:Y:S06]  /*24320*/  HMMA.16816.F32.BF16 R72, R12.reuse, R36, R72 ;  /* 0x000000240c48723c */ /* 0x040fec0000041848 */
[----:B--2---:R-:W-:Y:S01]  /*24330*/  HMMA.16816.F32.BF16 R68, R12, R48, R68 ;  /* 0x000000300c44723c */ /* 0x004fe20000041844 */
[----:B-1----:R-:W-:Y:S01]  /*24340*/  FFMA.FTZ R2, R76, R0, -R3 ;  /* 0x000000004c027223 */ /* 0x002fe20000010803 */
[----:B------:R-:W-:-:S04]  /*24350*/  MOV R76, R56 ;  /* 0x00000038004c7202 */ /* 0x000fc80000000f00 */
[----:B------:R-:W-:Y:S01]  /*24360*/  HMMA.16816.F32.BF16 R60, R12, R50, R60 ;  /* 0x000000320c3c723c */ /* 0x000fe2000004183c */
[----:B------:R-:W1:Y:S01]  /*24370*/  LDSM.16.MT88.4 R48, [R180+0xb800] ;  /* 0x00b80000b430783b */ /* 0x000e620000004200 */
[----:B------:R2:W-:Y:S01]  /*24380*/  MUFU.EX2 R160, R2 ;  /* 0x0000000200a07308 */ /* 0x0005e20000000800 */
[----:B------:R-:W-:Y:S01]  /*24390*/  F2FP.BF16.F32.PACK_AB R11, R76, R117 ;  /* 0x000000754c0b723e */ /* 0x000fe200000010ff */
[----:B--2---:R-:W-:-:S06]  /*243a0*/  FFMA.FTZ R2, R134, R0, -R5 ;  /* 0x0000000086027223 */ /* 0x004fcc0000010805 */
[----:B------:R2:W-:Y:S02]  /*243b0*/  MUFU.EX2 R152, R2 ;  /* 0x0000000200987308 */ /* 0x0005e40000000800 */
[--C-:B--2---:R-:W-:Y:S01]  /*243c0*/  FFMA.FTZ R2, R77, R0, -R5.reuse ;  /* 0x000000004d027223 */ /* 0x104fe20000010805 */
[----:B------:R-:W-:Y:S02]  /*243d0*/  MOV R77, R57 ;  /* 0x00000039004d7202 */ /* 0x000fe40000000f00 */
[----:B------:R-:W-:Y:S03]  /*243e0*/  HMMA.16816.F32.BF16 R56, R12, R38, R136 ;  /* 0x000000260c38723c */ /* 0x000fe60000041888 */
[----:B------:R2:W3:Y:S01]  /*243f0*/  MUFU.EX2 R150, R2 ;  /* 0x0000000200967308 */ /* 0x0004e20000000800 */
[----:B------:R-:W-:Y:S01]  /*24400*/  F2FP.BF16.F32.PACK_AB R9, R77, R114 ;  /* 0x000000724d09723e */ /* 0x000fe200000010ff */
[----:B------:R-:W1:Y:S02]  /*24410*/  LDSM.16.MT88.4 R36, [R178+0xc000] ;  /* 0x00c00000b224783b */ /* 0x000e640000004200 */
[----:B------:R-:W-:Y:S01]  /*24420*/  F2FP.BF16.F32.PACK_AB R15, R165, R164 ;  /* 0x000000a4a50f723e */ /* 0x000fe200000010ff */
[----:B--2---:R-:W-:Y:S01]  /*24430*/  FFMA.FTZ R2, R135, R0, -R5 ;  /* 0x0000000087027223 */ /* 0x004fe20000010805 */
[----:B---3--:R-:W-:-:S03]  /*24440*/  F2FP.BF16.F32.PACK_AB R8, R150, R152 ;  /* 0x000000989608723e */ /* 0x008fc600000010ff */
[----:B------:R2:W-:Y:S02]  /*24450*/  MUFU.EX2 R149, R2 ;  /* 0x0000000200957308 */ /* 0x0005e40000000800 */
[----:B--2---:R-:W-:Y:S01]  /*24460*/  FFMA.FTZ R2, R80, R0, -R5 ;  /* 0x0000000050027223 */ /* 0x004fe20000010805 */
[----:B------:R-:W-:-:S05]  /*24470*/  MOV R80, R116 ;  /* 0x0000007400507202 */ /* 0x000fca0000000f00 */
[----:B------:R2:W3:Y:S02]  /*24480*/  MUFU.EX2 R148, R2 ;  /* 0x0000000200947308 */ /* 0x0004e40000000800 */
[----:B--2---:R-:W-:Y:S01]  /*24490*/  FFMA.FTZ R2, R130, R0, -R3 ;  /* 0x0000000082027223 */ /* 0x004fe20000010803 */
[----:B---3--:R-:W-:-:S05]  /*244a0*/  F2FP.BF16.F32.PACK_AB R10, R148, R149 ;  /* 0x00000095940a723e */ /* 0x008fca00000010ff */
[----:B------:R2:W-:Y:S02]  /*244b0*/  MUFU.EX2 R159, R2 ;  /* 0x00000002009f7308 */ /* 0x0005e40000000800 */
[C---:B------:R-:W-:Y:S01]  /*244c0*/  HMMA.16816.F32.BF16 R64, R8.reuse, R16, R32 ;  /* 0x000000100840723c */ /* 0x040fe20000041820 */
[----:B------:R-:W-:Y:S05]  /*244d0*/  LDSM.16.MT88.4 R32, [R179+0xc000] ;  /* 0x00c00000b320783b */ /* 0x000fea0000004200 */
[C---:B------:R-:W-:Y:S01]  /*244e0*/  HMMA.16816.F32.BF16 R44, R8.reuse, R18, R24 ;  /* 0x00000012082c723c */ /* 0x040fe20000041818 */
[----:B------:R-:W3:Y:S05]  /*244f0*/  LDSM.16.MT88.4 R16, [R181+0xc000] ;  /* 0x00c00000b510783b */ /* 0x000eea0000004200 */
[----:B------:R-:W-:Y:S01]  /*24500*/  HMMA.16816.F32.BF16 R24, R8, R28, R20 ;  /* 0x0000001c0818723c */ /* 0x000fe20000041814 */
[----:B--2---:R-:W-:Y:S01]  /*24510*/  FFMA.FTZ R2, R81, R0, -R3 ;  /* 0x0000000051027223 */ /* 0x004fe20000010803 */
[----:B------:R-:W-:-:S03]  /*24520*/  MOV R81, R108 ;  /* 0x0000006c00517202 */ /* 0x000fc60000000f00 */
[----:B------:R2:W-:Y:S01]  /*24530*/  MUFU.EX2 R157, R2 ;  /* 0x00000002009d7308 */ /* 0x0005e20000000800 */
[C---:B------:R-:W-:Y:S06]  /*24540*/  HMMA.16816.F32.BF16 R20, R8.reuse, R30, R40 ;  /* 0x0000001e0814723c */ /* 0x040fec0000041828 */
[C---:B----4-:R-:W-:Y:S06]  /*24550*/  HMMA.16816.F32.BF16 R68, R8.reuse, R52, R68 ;  /* 0x000000340844723c */ /* 0x050fec0000041844 */
[----:B------:R-:W-:Y:S01]  /*24560*/  HMMA.16816.F32.BF16 R40, R8, R54, R60 ;  /* 0x000000360828723c */ /* 0x000fe2000004183c */
[----:B--2---:R-:W-:-:S05]  /*24570*/  FFMA.FTZ R2, R127, R0, -R3 ;  /* 0x000000007f027223 */ /* 0x004fca0000010803 */
[C---:B-1----:R-:W-:Y:S01]  /*24580*/  HMMA.16816.F32.BF16 R72, R8.reuse, R48, R72 ;  /* 0x000000300848723c */ /* 0x042fe20000041848 */
[----:B------:R1:W-:Y:S05]  /*24590*/  MUFU.EX2 R154, R2 ;  /* 0x00000002009a7308 */ /* 0x0003ea0000000800 */
[----:B------:R-:W-:Y:S01]  /*245a0*/  HMMA.16816.F32.BF16 R56, R8, R50, R56 ;  /* 0x000000320838723c */ /* 0x000fe20000041838 */
[----:B------:R-:W2:Y:S06]  /*245b0*/  LDSM.16.MT88.4 R48, [R180+0xc000] ;  /* 0x00c00000b430783b */ /* 0x000eac0000004200 */
[----:B------:R-:W-:-:S02]  /*245c0*/  F2FP.BF16.F32.PACK_AB R9, R167, R166 ;  /* 0x000000a6a709723e */ /* 0x000fc400000010ff */
[----:B------:R-:W-:Y:S01]  /*245d0*/  F2FP.BF16.F32.PACK_AB R11, R162, R252 ;  /* 0x000000fca20b723e */ /* 0x000fe200000010ff */
[----:B-1----:R-:W-:Y:S01]  /*245e0*/  FFMA.FTZ R2, R168, R0, -R5 ;  /* 0x00000000a8027223 */ /* 0x002fe20000010805 */
[----:B------:R-:W-:-:S03]  /*245f0*/  MOV R168, R123 ;  /* 0x0000007b00a87202 */ /* 0x000fc60000000f00 */
[----:B------:R1:W-:Y:S01]  /*24600*/  MUFU.EX2 R145, R2 ;  /* 0x0000000200917308 */ /* 0x0003e20000000800 */
[----:B------:R-:W-:Y:S01]  /*24610*/  F2FP.BF16.F32.PACK_AB R13, R163, R168 ;  /* 0x000000a8a30d723e */ /* 0x000fe200000010ff */
[----:B-1----:R-:W-:Y:S01]  /*24620*/  FFMA.FTZ R2, R83, R0, -R5 ;  /* 0x0000000053027223 */ /* 0x002fe20000010805 */
[----:B------:R-:W-:-:S05]  /*24630*/  MOV R83, R113 ;  /* 0x0000007100537202 */ /* 0x000fca0000000f00 */
[----:B------:R1:W4:Y:S02]  /*24640*/  MUFU.EX2 R144, R2 ;  /* 0x0000000200907308 */ /* 0x0003240000000800 */
[----:B-1----:R-:W-:Y:S01]  /*24650*/  FFMA.FTZ R2, R169, R0, -R5 ;  /* 0x00000000a9027223 */ /* 0x002fe20000010805 */
[----:B------:R-:W-:Y:S02]  /*24660*/  MOV R169, R112 ;  /* 0x0000007000a97202 */ /* 0x000fe40000000f00 */
[----:B----4-:R-:W-:-:S03]  /*24670*/  F2FP.BF16.F32.PACK_AB R12, R144, R145 ;  /* 0x00000091900c723e */ /* 0x010fc600000010ff */
[----:B------:R1:W-:Y:S02]  /*24680*/  MUFU.EX2 R143, R2 ;  /* 0x00000002008f7308 */ /* 0x0003e40000000800 */
[----:B-1----:R-:W-:-:S06]  /*24690*/  FFMA.FTZ R2, R85, R0, -R5 ;  /* 0x0000000055027223 */ /* 0x002fcc0000010805 */
[----:B------:R1:W4:Y:S02]  /*246a0*/  MUFU.EX2 R142, R2 ;  /* 0x00000002008e7308 */ /* 0x0003240000000800 */
[----:B-1----:R-:W-:Y:S01]  /*246b0*/  FFMA.FTZ R2, R84, R0, -R3 ;  /* 0x0000000054027223 */ /* 0x002fe20000010803 */
[----:B----4-:R-:W-:-:S05]  /*246c0*/  F2FP.BF16.F32.PACK_AB R14, R142, R143 ;  /* 0x0000008f8e0e723e */ /* 0x010fca00000010ff */
[----:B------:R1:W-:Y:S02]  /*246d0*/  MUFU.EX2 R151, R2 ;  /* 0x0000000200977308 */ /* 0x0003e40000000800 */
[C---:B------:R-:W-:Y:S01]  /*246e0*/  HMMA.16816.F32.BF16 R52, R12.reuse, R38, R44 ;  /* 0x000000260c34723c */ /* 0x040fe2000004182c */
[----:B------:R-:W4:Y:S05]  /*246f0*/  LDSM.16.MT88.4 R44, [R178+0xc800] ;  /* 0x00c80000b22c783b */ /* 0x000f2a0000004200 */
[C---:B---3--:R-:W-:Y:S01]  /*24700*/  HMMA.16816.F32.BF16 R28, R12.reuse, R18, R20 ;  /* 0x000000120c1c723c */ /* 0x048fe20000041814 */
[----:B------:R-:W3:Y:S05]  /*24710*/  LDSM.16.MT88.4 R20, [R181+0xc800] ;  /* 0x00c80000b514783b */ /* 0x000eea0000004200 */
[C---:B------:R-:W-:Y:S01]  /*24720*/  HMMA.16816.F32.BF16 R64, R12.reuse, R36, R64 ;  /* 0x000000240c40723c */ /* 0x040fe20000041840 */
[-CC-:B-1----:R-:W-:Y:S01]  /*24730*/  FFMA.FTZ R2, R120, R0.reuse, -R3.reuse ;  /* 0x0000000078027223 */ /* 0x182fe20000010803 */
[----:B------:R-:W-:Y:S03]  /*24740*/  LDSM.16.MT88.4 R36, [R180+0xc800] ;  /* 0x00c80000b424783b */ /* 0x000fe60000004200 */
[----:B------:R1:W-:Y:S01]  /*24750*/  MUFU.EX2 R147, R2 ;  /* 0x0000000200937308 */ /* 0x0003e20000000800 */
[C---:B------:R-:W-:Y:S01]  /*24760*/  HMMA.16816.F32.BF16 R60, R12.reuse, R16, R24 ;  /* 0x000000100c3c723c */ /* 0x040fe20000041818 */
[----:B------:R-:W3:Y:S05]  /*24770*/  LDSM.16.MT88.4 R16, [R179+0xc800] ;  /* 0x00c80000b310783b */ /* 0x000eea0000004200 */
[C---:B------:R-:W-:Y:S06]  /*24780*/  HMMA.16816.F32.BF16 R68, R12.reuse, R32, R68 ;  /* 0x000000200c44723c */ /* 0x040fec0000041844 */
[----:B------:R-:W-:Y:S01]  /*24790*/  HMMA.16816.F32.BF16 R24, R12, R34, R40 ;  /* 0x000000220c18723c */ /* 0x000fe20000041828 */
[----:B-1----:R-:W-:-:S05]  /*247a0*/  FFMA.FTZ R2, R86, R0, -R3 ;  /* 0x0000000056027223 */ /* 0x002fca0000010803 */
[C---:B--2---:R-:W-:Y:S01]  /*247b0*/  HMMA.16816.F32.BF16 R72, R12.reuse, R48, R72 ;  /* 0x000000300c48723c */ /* 0x044fe20000041848 */
[----:B------:R1:W-:Y:S05]  /*247c0*/  MUFU.EX2 R146, R2 ;  /* 0x0000000200927308 */ /* 0x0003ea0000000800 */
[----:B------:R-:W-:Y:S07]  /*247d0*/  HMMA.16816.F32.BF16 R40, R12, R50, R56 ;  /* 0x000000320c28723c */ /* 0x000fee0000041838 */
[----:B------:R-:W-:-:S02]  /*247e0*/  F2FP.BF16.F32.PACK_AB R13, R160, R161 ;  /* 0x000000a1a00d723e */ /* 0x000fc400000010ff */
[----:B------:R-:W-:Y:S01]  /*247f0*/  F2FP.BF16.F32.PACK_AB R15, R157, R159 ;  /* 0x0000009f9d0f723e */ /* 0x000fe200000010ff */
[----:B-1----:R-:W-:Y:S01]  /*24800*/  FFMA.FTZ R2, R170, R0, -R5 ;  /* 0x00000000aa027223 */ /* 0x002fe20000010805 */
[----:B------:R-:W-:-:S03]  /*24810*/  MOV R170, R117 ;  /* 0x0000007500aa7202 */ /* 0x000fc60000000f00 */
[----:B------:R1:W-:Y:S02]  /*24820*/  MUFU.EX2 R138, R2 ;  /* 0x00000002008a7308 */ /* 0x0003e40000000800 */
[----:B-1----:R-:W-:-:S06]  /*24830*/  FFMA.FTZ R2, R87, R0, -R5 ;  /* 0x0000000057027223 */ /* 0x002fcc0000010805 */
[----:B------:R1:W2:Y:S02]  /*24840*/  MUFU.EX2 R137, R2 ;  /* 0x0000000200897308 */ /* 0x0002a40000000800 */
[----:B-1----:R-:W-:Y:S01]  /*24850*/  FFMA.FTZ R2, R171, R0, -R5 ;  /* 0x00000000ab027223 */ /* 0x002fe20000010805 */
[----:B------:R-:W-:Y:S02]  /*24860*/  MOV R171, R114 ;  /* 0x0000007200ab7202 */ /* 0x000fe40000000f00 */
[----:B--2---:R-:W-:-:S03]  /*24870*/  F2FP.BF16.F32.PACK_AB R8, R137, R138 ;  /* 0x0000008a8908723e */ /* 0x004fc600000010ff */
[----:B------:R1:W-:Y:S02]  /*24880*/  MUFU.EX2 R136, R2 ;  /* 0x0000000200887308 */ /* 0x0003e40000000800 */
[----:B-1----:R-:W-:-:S06]  /*24890*/  FFMA.FTZ R2, R88, R0, -R5 ;  /* 0x0000000058027223 */ /* 0x002fcc0000010805 */
[----:B------:R1:W2:Y:S02]  /*248a0*/  MUFU.EX2 R135, R2 ;  /* 0x0000000200877308 */ /* 0x0002a40000000800 */
[----:B-1----:R-:W-:Y:S01]  /*248b0*/  FFMA.FTZ R2, R118, R0, -R3 ;  /* 0x0000000076027223 */ /* 0x002fe20000010803 */
[----:B--2---:R-:W-:-:S05]  /*248c0*/  F2FP.BF16.F32.PACK_AB R10, R135, R136 ;  /* 0x00000088870a723e */ /* 0x004fca00000010ff */
[----:B------:R1:W-:Y:S02]  /*248d0*/  MUFU.EX2 R141, R2 ;  /* 0x00000002008d7308 */ /* 0x0003e40000000800 */
[C---:B----4-:R-:W-:Y:S06]  /*248e0*/  HMMA.16816.F32.BF16 R64, R8.reuse, R44, R64 ;  /* 0x0000002c0840723c */ /* 0x050fec0000041840 */
[C---:B------:R-:W-:Y:S01]  /*248f0*/  HMMA.16816.F32.BF16 R52, R8.reuse, R46, R52 ;  /* 0x0000002e0834723c */ /* 0x040fe20000041834 */
[----:B------:R-:W2:Y:S05]  /*24900*/  LDSM.16.MT88.4 R44, [R178+0xd000] ;  /* 0x00d00000b22c783b */ /* 0x000eaa0000004200 */
[C---:B---3--:R-:W-:Y:S01]  /*24910*/  HMMA.16816.F32.BF16 R32, R8.reuse, R22, R28 ;  /* 0x000000160820723c */ /* 0x048fe2000004181c */
[-CC-:B-1----:R-:W-:Y:S01]  /*24920*/  FFMA.FTZ R2, R89, R0.reuse, -R3.reuse ;  /* 0x0000000059027223 */ /* 0x182fe20000010803 */
[----:B------:R-:W1:Y:S03]  /*24930*/  LDSM.16.MT88.4 R28, [R181+0xd000] ;  /* 0x00d00000b51c783b */ /* 0x000e660000004200 */
[----:B------:R3:W-:Y:S01]  /*24940*/  MUFU.EX2 R140, R2 ;  /* 0x00000002008c7308 */ /* 0x0007e20000000800 */
[C---:B------:R-:W-:Y:S01]  /*24950*/  HMMA.16816.F32.BF16 R60, R8.reuse, R20, R60 ;  /* 0x00000014083c723c */ /* 0x040fe2000004183c */
[----:B------:R-:W4:Y:S05]  /*24960*/  LDSM.16.MT88.4 R20, [R179+0xd000] ;  /* 0x00d00000b314783b */ /* 0x000f2a0000004200 */
[C---:B------:R-:W-:Y:S06]  /*24970*/  HMMA.16816.F32.BF16 R68, R8.reuse, R16, R68 ;  /* 0x000000100844723c */ /* 0x040fec0000041844 */
[----:B------:R-:W-:Y:S01]  /*24980*/  HMMA.16816.F32.BF16 R24, R8, R18, R24 ;  /* 0x000000120818723c */ /* 0x000fe20000041818 */
[----:B------:R-:W4:Y:S01]  /*24990*/  LDSM.16.MT88.4 R16, [R180+0xd000] ;  /* 0x00d00000b410783b */ /* 0x000f220000004200 */
[----:B---3--:R-:W-:-:S04]  /*249a0*/  FFMA.FTZ R2, R109, R0, -R3 ;  /* 0x000000006d027223 */ /* 0x008fc80000010803 */
[C---:B------:R-:W-:Y:S01]  /*249b0*/  HMMA.16816.F32.BF16 R72, R8.reuse, R36, R72 ;  /* 0x000000240848723c */ /* 0x040fe20000041848 */
[----:B------:R3:W-:Y:S05]  /*249c0*/  MUFU.EX2 R139, R2 ;  /* 0x00000002008b7308 */ /* 0x0007ea0000000800 */
[----:B------:R-:W-:Y:S07]  /*249d0*/  HMMA.16816.F32.BF16 R40, R8, R38, R40 ;  /* 0x000000260828723c */ /* 0x000fee0000041828 */
[----:B------:R-:W-:-:S02]  /*249e0*/  F2FP.BF16.F32.PACK_AB R9, R151, R154 ;  /* 0x0000009a9709723e */ /* 0x000fc400000010ff */
[----:B------:R-:W-:Y:S01]  /*249f0*/  F2FP.BF16.F32.PACK_AB R11, R146, R147 ;  /* 0x00000093920b723e */ /* 0x000fe200000010ff */
[----:B---3--:R-:W-:Y:S01]  /*24a00*/  FFMA.FTZ R2, R196, R0, -R5 ;  /* 0x00000000c4027223 */ /* 0x008fe20000010805 */
[----:B------:R-:W-:-:S03]  /*24a10*/  MOV R196, R119 ;  /* 0x0000007700c47202 */ /* 0x000fc60000000f00 */
[----:B------:R3:W-:Y:S02]  /*24a20*/  MUFU.EX2 R128, R2 ;  /* 0x0000000200807308 */ /* 0x0007e40000000800 */
[----:B---3--:R-:W-:-:S06]  /*24a30*/  FFMA.FTZ R2, R90, R0, -R5 ;  /* 0x000000005a027223 */ /* 0x008fcc0000010805 */
[----:B------:R3:W2:Y:S02]  /*24a40*/  MUFU.EX2 R127, R2 ;  /* 0x00000002007f7308 */ /* 0x0006a40000000800 */
[----:B---3--:R-:W-:Y:S01]  /*24a50*/  FFMA.FTZ R2, R172, R0, -R5 ;  /* 0x00000000ac027223 */ /* 0x008fe20000010805 */
[----:B------:R-:W-:Y:S02]  /*24a60*/  MOV R172, R110 ;  /* 0x0000006e00ac7202 */ /* 0x000fe40000000f00 */
[----:B--2---:R-:W-:-:S03]  /*24a70*/  F2FP.BF16.F32.PACK_AB R12, R127, R128 ;  /* 0x000000807f0c723e */ /* 0x004fc600000010ff */
[----:B------:R2:W-:Y:S02]  /*24a80*/  MUFU.EX2 R125, R2 ;  /* 0x00000002007d7308 */ /* 0x0005e40000000800 */
[----:B--2---:R-:W-:-:S06]  /*24a90*/  FFMA.FTZ R2, R92, R0, -R5 ;  /* 0x000000005c027223 */ /* 0x004fcc0000010805 */
[----:B------:R2:W3:Y:S02]  /*24aa0*/  MUFU.EX2 R124, R2 ;  /* 0x00000002007c7308 */ /* 0x0004e40000000800 */
[----:B--2---:R-:W-:Y:S01]  /*24ab0*/  FFMA.FTZ R2, R91, R0, -R3 ;  /* 0x000000005b027223 */ /* 0x004fe20000010803 */
[----:B---3--:R-:W-:-:S05]  /*24ac0*/  F2FP.BF16.F32.PACK_AB R14, R124, R125 ;  /* 0x0000007d7c0e723e */ /* 0x008fca00000010ff */
[----:B------:R2:W-:Y:S02]  /*24ad0*/  MUFU.EX2 R134, R2 ;  /* 0x0000000200867308 */ /* 0x0005e40000000800 */
[C---:B------:R-:W-:Y:S06]  /*24ae0*/  HMMA.16816.F32.BF16 R64, R12.reuse, R44, R64 ;  /* 0x0000002c0c40723c */ /* 0x040fec0000041840 */
[C---:B------:R-:W-:Y:S01]  /*24af0*/  HMMA.16816.F32.BF16 R52, R12.reuse, R46, R52 ;  /* 0x0000002e0c34723c */ /* 0x040fe20000041834 */
[----:B------:R-:W3:Y:S05]  /*24b00*/  LDSM.16.MT88.4 R44, [R178+0xd800] ;  /* 0x00d80000b22c783b */ /* 0x000eea0000004200 */
[C---:B-1----:R-:W-:Y:S01]  /*24b10*/  HMMA.16816.F32.BF16 R36, R12.reuse, R30, R32 ;  /* 0x0000001e0c24723c */ /* 0x042fe20000041820 */
[-CC-:B--2---:R-:W-:Y:S01]  /*24b20*/  FFMA.FTZ R2, R105, R0.reuse, -R3.reuse ;  /* 0x0000000069027223 */ /* 0x184fe20000010803 */
[----:B------:R-:W1:Y:S03]  /*24b30*/  LDSM.16.MT88.4 R32, [R181+0xd800] ;  /* 0x00d80000b520783b */ /* 0x000e660000004200 */
[----:B------:R2:W-:Y:S01]  /*24b40*/  MUFU.EX2 R130, R2 ;  /* 0x0000000200827308 */ /* 0x0005e20000000800 */
[C---:B------:R-:W-:Y:S06]  /*24b50*/  HMMA.16816.F32.BF16 R60, R12.reuse, R28, R60 ;  /* 0x0000001c0c3c723c */ /* 0x040fec000004183c */
[C---:B----4-:R-:W-:Y:S06]  /*24b60*/  HMMA.16816.F32.BF16 R68, R12.reuse, R20, R68 ;  /* 0x000000140c44723c */ /* 0x050fec0000041844 */
[----:B------:R-:W-:Y:S01]  /*24b70*/  HMMA.16816.F32.BF16 R28, R12, R22, R24 ;  /* 0x000000160c1c723c */ /* 0x000fe20000041818 */
[----:B------:R-:W4:Y:S01]  /*24b80*/  LDSM.16.MT88.4 R24, [R179+0xd800] ;  /* 0x00d80000b318783b */ /* 0x000f220000004200 */
[----:B--2---:R-:W-:-:S04]  /*24b90*/  FFMA.FTZ R2, R93, R0, -R3 ;  /* 0x000000005d027223 */ /* 0x004fc80000010803 */
[C---:B------:R-:W-:Y:S01]  /*24ba0*/  HMMA.16816.F32.BF16 R72, R12.reuse, R16, R72 ;  /* 0x000000100c48723c */ /* 0x040fe20000041848 */
[----:B------:R2:W-:Y:S05]  /*24bb0*/  MUFU.EX2 R129, R2 ;  /* 0x0000000200817308 */ /* 0x0005ea0000000800 */
[----:B------:R-:W-:Y:S01]  /*24bc0*/  HMMA.16816.F32.BF16 R20, R12, R18, R40 ;  /* 0x000000120c14723c */ /* 0x000fe20000041828 */
[----:B------:R-:W4:Y:S04]  /*24bd0*/  LDSM.16.MT88.4 R16, [R180+0xd800] ;  /* 0x00d80000b410783b */ /* 0x000f280000004200 */
[----:B------:R-:W-:Y:S01]  /*24be0*/  LDSM.16.MT88.4 R40, [R181+0xe000] ;  /* 0x00e00000b528783b */ /* 0x000fe20000004200 */
[----:B--2---:R-:W-:Y:S01]  /*24bf0*/  FFMA.FTZ R2, R175, R0, -R5 ;  /* 0x00000000af027223 */ /* 0x004fe20000010805 */
[----:B------:R-:W-:-:S03]  /*24c00*/  MOV R175, R106 ;  /* 0x0000006a00af7202 */ /* 0x000fc60000000f00 */
[----:B------:R2:W-:Y:S02]  /*24c10*/  MUFU.EX2 R118, R2 ;  /* 0x0000000200767308 */ /* 0x0005e40000000800 */
[----:B--2---:R-:W-:-:S06]  /*24c20*/  FFMA.FTZ R2, R94, R0, -R5 ;  /* 0x000000005e027223 */ /* 0x004fcc0000010805 */
[----:B------:R2:W3:Y:S02]  /*24c30*/  MUFU.EX2 R120, R2 ;  /* 0x0000000200787308 */ /* 0x0004e40000000800 */
[----:B--2---:R-:W-:Y:S01]  /*24c40*/  FFMA.FTZ R2, R188, R0, -R5 ;  /* 0x00000000bc027223 */ /* 0x004fe20000010805 */
[----:B------:R-:W-:Y:S02]  /*24c50*/  MOV R188, R107 ;  /* 0x0000006b00bc7202 */ /* 0x000fe40000000f00 */
[----:B---3--:R-:W-:-:S03]  /*24c60*/  F2FP.BF16.F32.PACK_AB R8, R120, R118 ;  /* 0x000000767808723e */ /* 0x008fc600000010ff */
        /* <DEDUP_REMOVED lines=9> */
[----:B-1----:R-:W-:Y:S01]  /*24d00*/  HMMA.16816.F32.BF16 R60, R8, R32, R60 ;  /* 0x00000020083c723c */ /* 0x002fe2000004183c */
[----:B--2---:R-:W-:-:S04]  /*24d10*/  FFMA.FTZ R2, R97, R0, -R3 ;  /* 0x0000000061027223 */ /* 0x004fc80000010803 */
[----:B------:R1:W-:Y:S02]  /*24d20*/  MUFU.EX2 R122, R2 ;  /* 0x00000002007a7308 */ /* 0x0003e40000000800 */
[----:B-1----:R-:W-:Y:S01]  /*24d30*/  FFMA.FTZ R2, R126, R0, -R3 ;  /* 0x000000007e027223 */ /* 0x002fe20000010803 */
[----:B------:R-:W-:-:S05]  /*24d40*/  MOV R126, R115 ;  /* 0x00000073007e7202 */ /* 0x000fca0000000f00 */
[----:B------:R1:W-:Y:S02]  /*24d50*/  MUFU.EX2 R121, R2 ;  /* 0x0000000200797308 */ /* 0x0003e40000000800 */
[----:B-1----:R-:W-:Y:S01]  /*24d60*/  FFMA.FTZ R2, R194, R0, -R5 ;  /* 0x00000000c2027223 */ /* 0x002fe20000010805 */
[----:B------:R-:W-:-:S05]  /*24d70*/  MOV R194, R111 ;  /* 0x0000006f00c27202 */ /* 0x000fca0000000f00 */
[----:B------:R1:W-:Y:S02]  /*24d80*/  MUFU.EX2 R114, R2 ;  /* 0x0000000200727308 */ /* 0x0003e40000000800 */
[----:B-1----:R-:W-:-:S06]  /*24d90*/  FFMA.FTZ R2, R98, R0, -R5 ;  /* 0x0000000062027223 */ /* 0x002fcc0000010805 */
[----:B------:R1:W2:Y:S02]  /*24da0*/  MUFU.EX2 R112, R2 ;  /* 0x0000000200707308 */ /* 0x0002a40000000800 */
[-CC-:B-1----:R-:W-:Y:S02]  /*24db0*/  FFMA.FTZ R2, R195, R0.reuse, -R5.reuse ;  /* 0x00000000c3027223 */ /* 0x182fe40000010805 */
[----:B------:R-:W3:Y:S01]  /*24dc0*/  LDL.LU R195, [R1+0x8] ;  /* 0x0000080001c37983 */ /* 0x000ee20000300800 */
[C---:B------:R-:W-:Y:S03]  /*24dd0*/  HMMA.16816.F32.BF16 R48, R8.reuse, R34, R36 ;  /* 0x000000220830723c */ /* 0x040fe60000041824 */
[----:B------:R1:W-:Y:S01]  /*24de0*/  MUFU.EX2 R111, R2 ;  /* 0x00000002006f7308 */ /* 0x0003e20000000800 */
[----:B------:R-:W3:Y:S02]  /*24df0*/  LDSM.16.MT88.4 R32, [R179+0xe000] ;  /* 0x00e00000b320783b */ /* 0x000ee40000004200 */
[C---:B----4-:R-:W-:Y:S06]  /*24e00*/  HMMA.16816.F32.BF16 R36, R8.reuse, R26, R28 ;  /* 0x0000001a0824723c */ /* 0x050fec000004181c */
[----:B------:R-:W-:Y:S01]  /*24e10*/  HMMA.16816.F32.BF16 R72, R8, R16, R72 ;  /* 0x000000100848723c */ /* 0x000fe20000041848 */
[----:B-1----:R-:W-:Y:S01]  /*24e20*/  FFMA.FTZ R2, R100, R0, -R5 ;  /* 0x0000000064027223 */ /* 0x002fe20000010805 */
[----:B------:R-:W-:-:S04]  /*24e30*/  F2FP.BF16.F32.PACK_AB R13, R140, R141 ;  /* 0x0000008d8c0d723e */ /* 0x000fc800000010ff */
[----:B------:R-:W-:Y:S01]  /*24e40*/  HMMA.16816.F32.BF16 R68, R8, R24, R68 ;  /* 0x000000180844723c */ /* 0x000fe20000041844 */
[----:B------:R1:W4:Y:S02]  /*24e50*/  MUFU.EX2 R110, R2 ;  /* 0x00000002006e7308 */ /* 0x0003240000000800 */
[----:B-1----:R-:W-:-:S06]  /*24e60*/  FFMA.FTZ R2, R99, R0, -R3 ;  /* 0x0000000063027223 */ /* 0x002fcc0000010803 */
[----:B------:R1:W3:Y:S02]  /*24e70*/  MUFU.EX2 R116, R2 ;  /* 0x0000000200747308 */ /* 0x0002e40000000800 */
[----:B-1----:R-:W-:Y:S02]  /*24e80*/  FFMA.FTZ R2, R193, R0, -R3 ;  /* 0x00000000c1027223 */ /* 0x002fe40000010803 */
[----:B------:R-:W3:Y:S01]  /*24e90*/  LDL.LU R193, [R1+0xc] ;  /* 0x00000c0001c17983 */ /* 0x000ee20000300800 */
[----:B------:R-:W-:Y:S03]  /*24ea0*/  HMMA.16816.F32.BF16 R28, R8, R18, R20 ;  /* 0x00000012081c723c */ /* 0x000fe60000041814 */
[----:B------:R1:W-:Y:S01]  /*24eb0*/  MUFU.EX2 R115, R2 ;  /* 0x0000000200737308 */ /* 0x0003e20000000800 */
[----:B--2---:R-:W-:Y:S01]  /*24ec0*/  F2FP.BF16.F32.PACK_AB R12, R112, R114 ;  /* 0x00000072700c723e */ /* 0x004fe200000010ff */
[----:B------:R-:W2:Y:S01]  /*24ed0*/  LDSM.16.MT88.4 R16, [R180+0xe000] ;  /* 0x00e00000b410783b */ /* 0x000ea20000004200 */
[----:B----4-:R-:W-:-:S02]  /*24ee0*/  F2FP.BF16.F32.PACK_AB R14, R110, R111 ;  /* 0x0000006f6e0e723e */ /* 0x010fc400000010ff */
[----:B------:R-:W-:Y:S01]  /*24ef0*/  F2FP.BF16.F32.PACK_AB R15, R134, R139 ;  /* 0x0000008b860f723e */ /* 0x000fe200000010ff */
[----:B------:R-:W4:Y:S01]  /*24f00*/  LDSM.16.MT88.4 R20, [R178+0xe800] ;  /* 0x00e80000b214783b */ /* 0x000f220000004200 */
[----:B------:R-:W-:Y:S02]  /*24f10*/  F2FP.BF16.F32.PACK_AB R9, R129, R130 ;  /* 0x000000828109723e */ /* 0x000fe400000010ff */
[----:B------:R-:W-:-:S03]  /*24f20*/  F2FP.BF16.F32.PACK_AB R11, R122, R123 ;  /* 0x0000007b7a0b723e */ /* 0x000fc600000010ff */
[----:B---3--:R-:W-:Y:S01]  /*24f30*/  HMMA.16816.F32.BF16 R64, R12, R44, R64 ;  /* 0x0000002c0c40723c */ /* 0x008fe20000041840 */
[----:B-1----:R-:W-:-:S05]  /*24f40*/  FFMA.FTZ R2, R101, R0, -R3 ;  /* 0x0000000065027223 */ /* 0x002fca0000010803 */
[C---:B------:R-:W-:Y:S01]  /*24f50*/  HMMA.16816.F32.BF16 R24, R12.reuse, R46, R52 ;  /* 0x0000002e0c18723c */ /* 0x040fe20000041834 */
[----:B------:R-:W1:Y:S01]  /*24f60*/  LDSM.16.MT88.4 R44, [R181+0xe800] ;  /* 0x00e80000b52c783b */ /* 0x000e620000004200 */
[----:B------:R3:W4:Y:S04]  /*24f70*/  MUFU.EX2 R113, R2 ;  /* 0x0000000200717308 */ /* 0x0007280000000800 */
[C---:B------:R-:W-:Y:S01]  /*24f80*/  HMMA.16816.F32.BF16 R52, R12.reuse, R34, R36 ;  /* 0x000000220c34723c */ /* 0x040fe20000041824 */
[----:B------:R-:W1:Y:S05]  /*24f90*/  LDSM.16.MT88.4 R36, [R180+0xe800] ;  /* 0x00e80000b424783b */ /* 0x000e6a0000004200 */
[C---:B------:R-:W-:Y:S06]  /*24fa0*/  HMMA.16816.F32.BF16 R60, R12.reuse, R40, R60 ;  /* 0x000000280c3c723c */ /* 0x040fec000004183c */
[----:B------:R-:W-:Y:S01]  /*24fb0*/  HMMA.16816.F32.BF16 R56, R12, R42, R48 ;  /* 0x0000002a0c38723c */ /* 0x000fe20000041830 */
[----:B------:R-:W1:Y:S01]  /*24fc0*/  LDSM.16.MT88.4 R48, [R179+0xe800] ;  /* 0x00e80000b330783b */ /* 0x000e620000004200 */
[----:B---3--:R-:W-:-:S04]  /*24fd0*/  FFMA.FTZ R2, R201, R0, -R5 ;  /* 0x00000000c9027223 */ /* 0x008fc80000010805 */
[----:B------:R3:W-:Y:S01]  /*24fe0*/  MUFU.EX2 R107, R2 ;  /* 0x00000002006b7308 */ /* 0x0007e20000000800 */
[C---:B--2---:R-:W-:Y:S06]  /*24ff0*/  HMMA.16816.F32.BF16 R72, R12.reuse, R16, R72 ;  /* 0x000000100c48723c */ /* 0x044fec0000041848 */
[----:B------:R-:W-:Y:S01]  /*25000*/  HMMA.16816.F32.BF16 R40, R12, R18, R28 ;  /* 0x000000120c28723c */ /* 0x000fe2000004181c */
[----:B------:R-:W-:-:S05]  /*25010*/  F2FP.BF16.F32.PACK_AB R17, R116, R121 ;  /* 0x000000797411723e */ /* 0x000fca00000010ff */
[----:B------:R-:W-:Y:S01]  /*25020*/  HMMA.16816.F32.BF16 R68, R12, R32, R68 ;  /* 0x000000200c44723c */ /* 0x000fe20000041844 */
[----:B------:R-:W-:Y:S01]  /*25030*/  LDSM.16.MT88.4 R12, [R181+0xf000] ;  /* 0x00f00000b50c783b */ /* 0x000fe20000004200 */
[----:B----4-:R-:W-:Y:S01]  /*25040*/  F2FP.BF16.F32.PACK_AB R19, R113, R115 ;  /* 0x000000737113723e */ /* 0x010fe200000010ff */
[----:B---3--:R-:W-:-:S04]  /*25050*/  FFMA.FTZ R2, R102, R0, -R5 ;  /* 0x0000000066027223 */ /* 0x008fc80000010805 */
        /* <DEDUP_REMOVED lines=14> */
[----:B------:R1:W-:Y:S01]  /*25140*/  MUFU.EX2 R108, R2 ;  /* 0x00000002006c7308 */ /* 0x0003e20000000800 */
[C---:B------:R-:W-:Y:S06]  /*25150*/  HMMA.16816.F32.BF16 R72, R8.reuse, R36, R72 ;  /* 0x000000240848723c */ /* 0x040fec0000041848 */
[C---:B------:R-:W-:Y:S01]  /*25160*/  HMMA.16816.F32.BF16 R56, R8.reuse, R38, R40 ;  /* 0x000000260838723c */ /* 0x040fe20000041828 */
[----:B------:R-:W2:Y:S05]  /*25170*/  LDSM.16.MT88.4 R36, [R180+0xf000] ;  /* 0x00f00000b424783b */ /* 0x000eaa0000004200 */
[----:B------:R-:W-:Y:S01]  /*25180*/  HMMA.16816.F32.BF16 R28, R8, R44, R60 ;  /* 0x0000002c081c723c */ /* 0x000fe2000004183c */
[----:B------:R-:W4:Y:S01]  /*25190*/  LDSM.16.MT88.4 R44, [R179+0xf000] ;  /* 0x00f00000b32c783b */ /* 0x000f220000004200 */
[----:B-1----:R-:W-:-:S04]  /*251a0*/  FFMA.FTZ R2, R202, R0, -R3 ;  /* 0x00000000ca027223 */ /* 0x002fc80000010803 */
[C---:B------:R-:W-:Y:S01]  /*251b0*/  HMMA.16816.F32.BF16 R68, R8.reuse, R48, R68 ;  /* 0x000000300844723c */ /* 0x040fe20000041844 */
[----:B------:R1:W-:Y:S05]  /*251c0*/  MUFU.EX2 R104, R2 ;  /* 0x0000000200687308 */ /* 0x0003ea0000000800 */
[----:B------:R-:W-:Y:S01]  /*251d0*/  HMMA.16816.F32.BF16 R60, R8, R50, R52 ;  /* 0x00000032083c723c */ /* 0x000fe20000041834 */
[----:B------:R-:W-:Y:S04]  /*251e0*/  LDSM.16.MT88.4 R8, [R179+0xf800] ;  /* 0x00f80000b308783b */ /* 0x000fe80000004200 */
[----:B------:R-:W-:Y:S01]  /*251f0*/  LDSM.16.MT88.4 R48, [R178+0xf800] ;  /* 0x00f80000b230783b */ /* 0x000fe20000004200 */
        /* <DEDUP_REMOVED lines=11> */
[----:B------:R1:W2:Y:S02]  /*252b0*/  MUFU.EX2 R102, R2 ;  /* 0x0000000200667308 */ /* 0x0002a40000000800 */
[C---:B---3--:R-:W-:Y:S06]  /*252c0*/  HMMA.16816.F32.BF16 R64, R16.reuse, R20, R64 ;  /* 0x000000141040723c */ /* 0x048fec0000041840 */
[C---:B------:R-:W-:Y:S01]  /*252d0*/  HMMA.16816.F32.BF16 R52, R16.reuse, R22, R32 ;  /* 0x000000161034723c */ /* 0x040fe20000041820 */
[----:B------:R-:W3:Y:S05]  /*252e0*/  LDSM.16.MT88.4 R20, [R181+0xf800] ;  /* 0x00f80000b514783b */ /* 0x000eea0000004200 */
[----:B------:R-:W-:Y:S01]  /*252f0*/  HMMA.16816.F32.BF16 R40, R16, R12, R28 ;  /* 0x0000000c1028723c */ /* 0x000fe2000004181c */
[----:B-1----:R-:W-:-:S04]  /*25300*/  FFMA.FTZ R2, R208, R0, -R3 ;  /* 0x00000000d0027223 */ /* 0x002fc80000010803 */
[----:B------:R1:W-:Y:S01]  /*25310*/  MUFU.EX2 R100, R2 ;  /* 0x0000000200647308 */ /* 0x0003e20000000800 */
[----:B------:R-:W-:Y:S01]  /*25320*/  HMMA.16816.F32.BF16 R32, R16, R14, R24 ;  /* 0x0000000e1020723c */ /* 0x000fe20000041818 */
[----:B------:R-:W-:-:S05]  /*25330*/  F2FP.BF16.F32.PACK_AB R13, R108, R109 ;  /* 0x0000006d6c0d723e */ /* 0x000fca00000010ff */
[----:B------:R-:W-:Y:S01]  /*25340*/  HMMA.16816.F32.BF16 R72, R16, R36, R72 ;  /* 0x000000241048723c */ /* 0x000fe20000041848 */
[----:B--2---:R-:W-:-:S05]  /*25350*/  F2FP.BF16.F32.PACK_AB R15, R102, R104 ;  /* 0x00000068660f723e */ /* 0x004fca00000010ff */
[----:B----4-:R-:W-:Y:S01]  /*25360*/  HMMA.16816.F32.BF16 R28, R16, R44, R68 ;  /* 0x0000002c101c723c */ /* 0x010fe20000041844 */
[----:B-1----:R-:W-:-:S05]  /*25370*/  FFMA.FTZ R2, R192, R0, -R3 ;  /* 0x00000000c0027223 */ /* 0x002fca0000010803 */
[C---:B------:R-:W-:Y:S01]  /*25380*/  HMMA.16816.F32.BF16 R24, R16.reuse, R46, R60 ;  /* 0x0000002e1018723c */ /* 0x040fe2000004183c */
[----:B------:R1:W-:Y:S05]  /*25390*/  MUFU.EX2 R96, R2 ;  /* 0x0000000200607308 */ /* 0x0003ea0000000800 */
[----:B------:R-:W-:Y:S01]  /*253a0*/  HMMA.16816.F32.BF16 R36, R16, R38, R56 ;  /* 0x000000261024723c */ /* 0x000fe20000041838 */
[----:B------:R-:W2:Y:S01]  /*253b0*/  LDSM.16.MT88.4 R16, [R180+0xf800] ;  /* 0x00f80000b410783b */ /* 0x000ea20000004200 */
[----:B-1----:R-:W-:-:S04]  /*253c0*/  FFMA.FTZ R2, R211, R0, -R5 ;  /* 0x00000000d3027223 */ /* 0x002fc80000010805 */
[----:B------:R1:W-:Y:S02]  /*253d0*/  MUFU.EX2 R95, R2 ;  /* 0x00000002005f7308 */ /* 0x0003e40000000800 */
[----:B-1----:R-:W-:-:S06]  /*253e0*/  FFMA.FTZ R2, R197, R0, -R5 ;  /* 0x00000000c5027223 */ /* 0x002fcc0000010805 */
[----:B------:R1:W4:Y:S02]  /*253f0*/  MUFU.EX2 R93, R2 ;  /* 0x00000002005d7308 */ /* 0x0003240000000800 */
[----:B-1----:R-:W-:Y:S01]  /*25400*/  FFMA.FTZ R2, R212, R0, -R5 ;  /* 0x00000000d4027223 */ /* 0x002fe20000010805 */
[----:B----4-:R-:W-:-:S05]  /*25410*/  F2FP.BF16.F32.PACK_AB R12, R93, R95 ;  /* 0x0000005f5d0c723e */ /* 0x010fca00000010ff */
[----:B------:R1:W-:Y:S02]  /*25420*/  MUFU.EX2 R92, R2 ;  /* 0x00000002005c7308 */ /* 0x0003e40000000800 */
[----:B-1----:R-:W-:-:S06]  /*25430*/  FFMA.FTZ R2, R198, R0, -R5 ;  /* 0x00000000c6027223 */ /* 0x002fcc0000010805 */
[----:B------:R1:W4:Y:S02]  /*25440*/  MUFU.EX2 R91, R2 ;  /* 0x00000002005b7308 */ /* 0x0003240000000800 */
[----:B-1----:R-:W-:Y:S01]  /*25450*/  FFMA.FTZ R2, R213, R0, -R3 ;  /* 0x00000000d5027223 */ /* 0x002fe20000010803 */
[----:B----4-:R-:W-:-:S05]  /*25460*/  F2FP.BF16.F32.PACK_AB R14, R91, R92 ;  /* 0x0000005c5b0e723e */ /* 0x010fca00000010ff */
[----:B------:R1:W-:Y:S02]  /*25470*/  MUFU.EX2 R94, R2 ;  /* 0x00000002005e7308 */ /* 0x0003e40000000800 */
[C---:B---3--:R-:W-:Y:S06]  /*25480*/  HMMA.16816.F32.BF16 R44, R12.reuse, R22, R32 ;  /* 0x000000160c2c723c */ /* 0x048fec0000041820 */
[C---:B------:R-:W-:Y:S06]  /*25490*/  HMMA.16816.F32.BF16 R32, R12.reuse, R8, R28 ;  /* 0x000000080c20723c */ /* 0x040fec000004181c */
[----:B------:R-:W-:Y:S01]  /*254a0*/  HMMA.16816.F32.BF16 R28, R12, R10, R24 ;  /* 0x0000000a0c1c723c */ /* 0x000fe20000041818 */
[----:B-1----:R-:W-:Y:S01]  /*254b0*/  FFMA.FTZ R2, R199, R0, -R3 ;  /* 0x00000000c7027223 */ /* 0x002fe20000010803 */
[----:B------:R-:W1:Y:S01]  /*254c0*/  LDSM.16.MT88.4 R24, [R179+0x10000] ;  /* 0x01000000b318783b */ /* 0x000e620000004200 */
[----:B------:R-:W-:-:S02]  /*254d0*/  F2FP.BF16.F32.PACK_AB R9, R96, R100 ;  /* 0x000000646009723e */ /* 0x000fc400000010ff */
[----:B------:R3:W4:Y:S01]  /*254e0*/  MUFU.EX2 R90, R2 ;  /* 0x00000002005a7308 */ /* 0x0007220000000800 */
[C---:B------:R-:W-:Y:S01]  /*254f0*/  HMMA.16816.F32.BF16 R56, R12.reuse, R50, R52 ;  /* 0x000000320c38723c */ /* 0x040fe20000041834 */
[----:B------:R-:W1:Y:S05]  /*25500*/  LDSM.16.MT88.4 R52, [R178+0x10000] ;  /* 0x01000000b234783b */ /* 0x000e6a0000004200 */
[C---:B------:R-:W-:Y:S06]  /*25510*/  HMMA.16816.F32.BF16 R64, R12.reuse, R48, R64 ;  /* 0x000000300c40723c */ /* 0x040fec0000041840 */
[----:B------:R-:W-:Y:S01]  /*25520*/  HMMA.16816.F32.BF16 R48, R12, R20, R40 ;  /* 0x000000140c30723c */ /* 0x000fe20000041828 */
[----:B------:R-:W1:Y:S01]  /*25530*/  LDSM.16.MT88.4 R40, [R181+0x10000] ;  /* 0x01000000b528783b */ /* 0x000e620000004200 */
[----:B---3--:R-:W-:-:S03]  /*25540*/  FFMA.FTZ R2, R216, R0, -R3 ;  /* 0x00000000d8027223 */ /* 0x008fc60000010803 */
[----:B------:R-:W-:Y:S01]  /*25550*/  LDSM.16.MT88.4 R20, [R178+0x10800] ;  /* 0x01080000b214783b */ /* 0x000fe20000004200 */
[C---:B--2---:R-:W-:Y:S01]  /*25560*/  HMMA.16816.F32.BF16 R72, R12.reuse, R16, R72 ;  /* 0x000000100c48723c */ /* 0x044fe20000041848 */
[----:B----4-:R-:W-:Y:S01]  /*25570*/  F2FP.BF16.F32.PACK_AB R11, R90, R94 ;  /* 0x0000005e5a0b723e */ /* 0x010fe200000010ff */
[----:B------:R2:W-:Y:S04]  /*25580*/  MUFU.EX2 R89, R2 ;  /* 0x0000000200597308 */ /* 0x0005e80000000800 */
[----:B------:R-:W-:Y:S01]  /*25590*/  HMMA.16816.F32.BF16 R16, R12, R18, R36 ;  /* 0x000000120c10723c */ /* 0x000fe20000041824 */
[----:B------:R-:W3:Y:S01]  /*255a0*/  LDSM.16.MT88.4 R12, [R180+0x10000] ;  /* 0x01000000b40c783b */ /* 0x000ee20000004200 */
        /* <DEDUP_REMOVED lines=12> */
[C---:B-1----:R-:W-:Y:S06]  /*25670*/  HMMA.16816.F32.BF16 R36, R8.reuse, R24, R32 ;  /* 0x000000180824723c */ /* 0x042fec0000041820 */
[C---:B------:R-:W-:Y:S06]  /*25680*/  HMMA.16816.F32.BF16 R64, R8.reuse, R52, R64 ;  /* 0x000000340840723c */ /* 0x040fec0000041840 */
[C---:B------:R-:W-:Y:S01]  /*25690*/  HMMA.16816.F32.BF16 R56, R8.reuse, R54, R56 ;  /* 0x000000360838723c */ /* 0x040fe20000041838 */
[----:B--2---:R-:W-:Y:S01]  /*256a0*/  FFMA.FTZ R2, R195, R6, R251 ;  /* 0x00000006c3027223 */ /* 0x004fe200000100fb */
[----:B------:R-:W-:Y:S01]  /*256b0*/  MOV R195, R4 ;  /* 0x0000000400c37202 */ /* 0x000fe20000000f00 */
[----:B------:R-:W-:Y:S01]  /*256c0*/  FFMA.FTZ R6, R193, R7, R78 ;  /* 0x00000007c1067223 */ /* 0x000fe2000001004e */
[----:B------:R-:W-:Y:S01]  /*256d0*/  FFMA.FTZ R4, R224, R0, -R3 ;  /* 0x00000000e0047223 */ /* 0x000fe20000010803 */
[----:B------:R-:W-:Y:S01]  /*256e0*/  FADD.FTZ R7, R194, R2 ;  /* 0x00000002c2077221 */ /* 0x000fe20000010000 */
[----:B------:R-:W-:Y:S01]  /*256f0*/  MOV R194, R126 ;  /* 0x0000007e00c27202 */ /* 0x000fe20000000f00 */
[----:B------:R-:W-:Y:S01]  /*25700*/  FFMA.FTZ R2, R225, R0, -R5 ;  /* 0x00000000e1027223 */ /* 0x000fe20000010805 */
[----:B------:R-:W-:Y:S01]  /*25710*/  MOV R126, R196 ;  /* 0x000000c4007e7202 */ /* 0x000fe20000000f00 */
[----:B------:R-:W-:Y:S01]  /*25720*/  FADD.FTZ R6, R248, R6 ;  /* 0x00000006f8067221 */ /* 0x000fe20000010000 */
[----:B------:R-:W-:Y:S01]  /*25730*/  MOV R196, R83 ;  /* 0x0000005300c47202 */ /* 0x000fe20000000f00 */
[C---:B------:R-:W-:Y:S01]  /*25740*/  HMMA.16816.F32.BF16 R32, R8.reuse, R26, R28 ;  /* 0x0000001a0820723c */ /* 0x040fe2000004181c */
[----:B------:R1:W-:Y:S01]  /*25750*/  MUFU.EX2 R83, R4 ;  /* 0x0000000400537308 */ /* 0x0003e20000000800 */
[----:B------:R-:W-:Y:S01]  /*25760*/  FADD.FTZ R6, R250, R6 ;  /* 0x00000006fa067221 */ /* 0x000fe20000010000 */
[----:B------:R-:W2:Y:S03]  /*25770*/  LDSM.16.MT88.4 R24, [R181+0x10800] ;  /* 0x01080000b518783b */ /* 0x000ea60000004200 */
[----:B------:R-:W-:Y:S01]  /*25780*/  FADD.FTZ R6, R249, R6 ;  /* 0x00000006f9067221 */ /* 0x000fe20000010000 */
[----:B------:R-:W-:Y:S03]  /*25790*/  HMMA.16816.F32.BF16 R48, R8, R40, R48 ;  /* 0x000000280830723c */ /* 0x000fe60000041830 */
[----:B------:R-:W-:-:S03]  /*257a0*/  FADD.FTZ R6, R243, R6 ;  /* 0x00000006f3067221 */ /* 0x000fc60000010000 */
[----:B------:R-:W-:Y:S01]  /*257b0*/  HMMA.16816.F32.BF16 R44, R8, R42, R44 ;  /* 0x0000002a082c723c */ /* 0x000fe2000004182c */
[----:B-1----:R-:W-:Y:S01]  /*257c0*/  FADD.FTZ R4, R169, R7 ;  /* 0x00000007a9047221 */ /* 0x002fe20000010000 */
[----:B------:R-:W-:-:S04]  /*257d0*/  MOV R169, R81 ;  /* 0x0000005100a97202 */ /* 0x000fc80000000f00 */
[----:B---3--:R-:W-:Y:S01]  /*257e0*/  HMMA.16816.F32.BF16 R40, R8, R12, R72 ;  /* 0x0000000c0828723c */ /* 0x008fe20000041848 */
[----:B------:R1:W-:Y:S01]  /*257f0*/  MUFU.EX2 R81, R2 ;  /* 0x0000000200517308 */ /* 0x0003e20000000800 */
[----:B------:R-:W-:Y:S01]  /*25800*/  FADD.FTZ R4, R188, R4 ;  /* 0x00000004bc047221 */ /* 0x000fe20000010000 */
[----:B------:R-:W-:-:S03]  /*25810*/  MOV R188, R80 ;  /* 0x0000005000bc7202 */ /* 0x000fc60000000f00 */
[----:B------:R-:W-:Y:S01]  /*25820*/  HMMA.16816.F32.BF16 R28, R8, R14, R16 ;  /* 0x0000000e081c723c */ /* 0x000fe20000041810 */
[----:B------:R-:W3:Y:S04]  /*25830*/  LDSM.16.MT88.4 R12, [R179+0x10800] ;  /* 0x01080000b30c783b */ /* 0x000ee80000004200 */
[----:B------:R-:W3:Y:S02]  /*25840*/  LDSM.16.MT88.4 R16, [R180+0x10800] ;  /* 0x01080000b410783b */ /* 0x000ee40000004200 */
[----:B----4-:R-:W-:Y:S01]  /*25850*/  F2FP.BF16.F32.PACK_AB R9, R84, R89 ;  /* 0x000000595409723e */ /* 0x010fe200000010ff */
[----:B-1----:R-:W-:-:S04]  /*25860*/  FFMA.FTZ R2, R210, R0, -R5 ;  /* 0x00000000d2027223 */ /* 0x002fc80000010805 */
[----:B------:R1:W4:Y:S02]  /*25870*/  MUFU.EX2 R80, R2 ;  /* 0x0000000200507308 */ /* 0x0003240000000800 */
[----:B-1----:R-:W-:Y:S01]  /*25880*/  FADD.FTZ R2, R195, R4 ;  /* 0x00000004c3027221 */ /* 0x002fe20000010000 */
[----:B------:R-:W-:Y:S01]  /*25890*/  FFMA.FTZ R4, R226, R0, -R5 ;  /* 0x00000000e2047223 */ /* 0x000fe20000010805 */
[----:B----4-:R-:W-:Y:S02]  /*258a0*/  F2FP.BF16.F32.PACK_AB R8, R80, R81 ;  /* 0x000000515008723e */ /* 0x010fe400000010ff */
[----:B------:R-:W-:Y:S02]  /*258b0*/  FADD.FTZ R2, R194, R2 ;  /* 0x00000002c2027221 */ /* 0x000fe40000010000 */
[----:B------:R1:W-:Y:S02]  /*258c0*/  MUFU.EX2 R78, R4 ;  /* 0x00000004004e7308 */ /* 0x0003e40000000800 */
[----:B------:R-:W-:Y:S01]  /*258d0*/  FADD.FTZ R2, R196, R2 ;  /* 0x00000002c4027221 */ /* 0x000fe20000010000 */
[----:B------:R-:W-:-:S02]  /*258e0*/  MOV R196, R171 ;  /* 0x000000ab00c47202 */ /* 0x000fc40000000f00 */
[----:B------:R-:W-:Y:S01]  /*258f0*/  MOV R171, R77 ;  /* 0x0000004d00ab7202 */ /* 0x000fe20000000f00 */
[----:B------:R-:W-:-:S04]  /*25900*/  FADD.FTZ R2, R126, R2 ;  /* 0x000000027e027221 */ /* 0x000fc80000010000 */
[----:B------:R-:W-:Y:S01]  /*25910*/  FADD.FTZ R2, R169, R2 ;  /* 0x00000002a9027221 */ /* 0x000fe20000010000 */
[----:B------:R-:W-:-:S03]  /*25920*/  MOV R169, R76 ;  /* 0x0000004c00a97202 */ /* 0x000fc60000000f00 */
[----:B------:R-:W-:Y:S01]  /*25930*/  FADD.FTZ R2, R188, R2 ;  /* 0x00000002bc027221 */ /* 0x000fe20000010000 */
[----:B-1----:R-:W-:Y:S01]  /*25940*/  FADD.FTZ R4, R242, R6 ;  /* 0x00000006f2047221 */ /* 0x002fe20000010000 */
[----:B------:R-:W-:Y:S02]  /*25950*/  FFMA.FTZ R6, R214, R0, -R5 ;  /* 0x00000000d6067223 */ /* 0x000fe40000010805 */
[----:B------:R-:W-:Y:S01]  /*25960*/  FADD.FTZ R2, R175, R2 ;  /* 0x00000002af027221 */ /* 0x000fe20000010000 */
[----:B------:R-:W-:Y:S01]  /*25970*/  FADD.FTZ R4, R238, R4 ;  /* 0x00000004ee047221 */ /* 0x000fe20000010000 */
[----:B------:R1:W4:Y:S03]  /*25980*/  MUFU.EX2 R77, R6 ;  /* 0x00000006004d7308 */ /* 0x0003260000000800 */
[----:B------:R-:W-:-:S04]  /*25990*/  FADD.FTZ R4, R230, R4 ;  /* 0x00000004e6047221 */ /* 0x000fc80000010000 */
[----:B------:R-:W-:-:S04]  /*259a0*/  FADD.FTZ R4, R153, R4 ;  /* 0x0000000499047221 */ /* 0x000fc80000010000 */
[----:B------:R-:W-:-:S04]  /*259b0*/  FADD.FTZ R4, R156, R4 ;  /* 0x000000049c047221 */ /* 0x000fc80000010000 */
[----:B------:R-:W-:Y:S01]  /*259c0*/  FADD.FTZ R7, R155, R4 ;  /* 0x000000049b077221 */ /* 0x000fe20000010000 */
[-CC-:B------:R-:W-:Y:S01]  /*259d0*/  FFMA.FTZ R4, R231, R0.reuse, -R3.reuse ;  /* 0x00000000e7047223 */ /* 0x180fe20000010803 */
[----:B-1----:R-:W-:Y:S01]  /*259e0*/  FFMA.FTZ R6, R215, R0, -R3 ;  /* 0x00000000d7067223 */ /* 0x002fe20000010803 */
[----:B----4-:R-:W-:Y:S02]  /*259f0*/  F2FP.BF16.F32.PACK_AB R10, R77, R78 ;  /* 0x0000004e4d0a723e */ /* 0x010fe400000010ff */
[----:B------:R-:W-:Y:S08]  /*25a00*/  MUFU.EX2 R71, R4 ;  /* 0x0000000400477308 */ /* 0x000ff00000000800 */
[----:B------:R1:W4:Y:S02]  /*25a10*/  MUFU.EX2 R76, R6 ;  /* 0x00000006004c7308 */ /* 0x0003240000000800 */
[----:B-1----:R-:W-:Y:S01]  /*25a20*/  FADD.FTZ R6, R172, R2 ;  /* 0x00000002ac067221 */ /* 0x002fe20000010000 */
[----:B------:R-:W-:Y:S01]  /*25a30*/  FADD.FTZ R2, R158, R7 ;  /* 0x000000079e027221 */ /* 0x000fe20000010000 */
[----:B----4-:R-:W-:Y:S01]  /*25a40*/  F2FP.BF16.F32.PACK_AB R11, R76, R83 ;  /* 0x000000534c0b723e */ /* 0x010fe200000010ff */
[----:B------:R-:W-:Y:S01]  /*25a50*/  FFMA.FTZ R7, R218, R0, -R3 ;  /* 0x00000000da077223 */ /* 0x000fe20000010803 */
[----:B------:R-:W-:Y:S01]  /*25a60*/  FADD.FTZ R6, R196, R6 ;  /* 0x00000006c4067221 */ /* 0x000fe20000010000 */
[----:B------:R-:W-:-:S02]  /*25a70*/  FADD.FTZ R4, R152, R2 ;  /* 0x0000000298047221 */ /* 0x000fc40000010000 */
[----:B------:R1:W4:Y:S01]  /*25a80*/  MUFU.EX2 R69, R7 ;  /* 0x0000000700457308 */ /* 0x0003220000000800 */
[----:B------:R-:W-:Y:S01]  /*25a90*/  FADD.FTZ R2, R171, R6 ;  /* 0x00000006ab027221 */ /* 0x000fe20000010000 */
[----:B------:R-:W-:Y:S01]  /*25aa0*/  FADD.FTZ R4, R150, R4 ;  /* 0x0000000496047221 */ /* 0x000fe20000010000 */
[C---:B------:R-:W-:Y:S02]  /*25ab0*/  HMMA.16816.F32.BF16 R64, R8.reuse, R20, R64 ;  /* 0x000000140840723c */ /* 0x040fe40000041840 */
[----:B------:R-:W-:Y:S01]  /*25ac0*/  FADD.FTZ R2, R170, R2 ;  /* 0x00000002aa027221 */ /* 0x000fe20000010000 */
[----:B------:R-:W-:Y:S01]  /*25ad0*/  FADD.FTZ R6, R149, R4 ;  /* 0x0000000495067221 */ /* 0x000fe20000010000 */
[-CC-:B------:R-:W-:Y:S02]  /*25ae0*/  FFMA.FTZ R4, R232, R0.reuse, -R3.reuse ;  /* 0x00000000e8047223 */ /* 0x180fe40000010803 */
[----:B------:R-:W-:Y:S01]  /*25af0*/  FADD.FTZ R2, R169, R2 ;  /* 0x00000002a9027221 */ /* 0x000fe20000010000 */
[----:B------:R-:W-:Y:S01]  /*25b00*/  FADD.FTZ R6, R148, R6 ;  /* 0x0000000694067221 */ /* 0x000fe20000010000 */
[----:B------:R3:W-:Y:S01]  /*25b10*/  MUFU.EX2 R70, R4 ;  /* 0x0000000400467308 */ /* 0x0007e20000000800 */
[C---:B------:R-:W-:Y:S01]  /*25b20*/  HMMA.16816.F32.BF16 R56, R8.reuse, R22, R56 ;  /* 0x000000160838723c */ /* 0x040fe20000041838 */
[----:B------:R-:W-:Y:S01]  /*25b30*/  FADD.FTZ R2, R168, R2 ;  /* 0x00000002a8027221 */ /* 0x000fe20000010000 */
[----:B------:R-:W-:Y:S01]  /*25b40*/  FADD.FTZ R6, R145, R6 ;  /* 0x0000000691067221 */ /* 0x000fe20000010000 */
[----:B------:R-:W4:Y:S02]  /*25b50*/  LDSM.16.MT88.4 R20, [R181+0x11000] ;  /* 0x01100000b514783b */ /* 0x000f240000004200 */
[----:B------:R-:W-:Y:S01]  /*25b60*/  FADD.FTZ R2, R163, R2 ;  /* 0x00000002a3027221 */ /* 0x000fe20000010000 */
[----:B------:R-:W-:Y:S01]  /*25b70*/  FADD.FTZ R6, R144, R6 ;  /* 0x0000000690067221 */ /* 0x000fe20000010000 */
[----:B--2---:R-:W-:Y:S01]  /*25b80*/  HMMA.16816.F32.BF16 R48, R8, R24, R48 ;  /* 0x000000180830723c */ /* 0x004fe20000041830 */
[----:B-1----:R-:W-:Y:S01]  /*25b90*/  FFMA.FTZ R7, R223, R0, -R3 ;  /* 0x00000000df077223 */ /* 0x002fe20000010803 */
[----:B------:R-:W-:Y:S01]  /*25ba0*/  FADD.FTZ R2, R164, R2 ;  /* 0x00000002a4027221 */ /* 0x000fe20000010000 */
[----:B------:R-:W-:-:S02]  /*25bb0*/  FADD.FTZ R6, R143, R6 ;  /* 0x000000068f067221 */ /* 0x000fc40000010000 */
[----:B------:R-:W-:Y:S01]  /*25bc0*/  MUFU.EX2 R54, R7 ;  /* 0x0000000700367308 */ /* 0x000fe20000000800 */
[----:B------:R-:W-:Y:S01]  /*25bd0*/  FADD.FTZ R2, R165, R2 ;  /* 0x00000002a5027221 */ /* 0x000fe20000010000 */
[----:B------:R-:W-:Y:S01]  /*25be0*/  FADD.FTZ R6, R142, R6 ;  /* 0x000000068e067221 */ /* 0x000fe20000010000 */
[C---:B------:R-:W-:Y:S01]  /*25bf0*/  HMMA.16816.F32.BF16 R44, R8.reuse, R26, R44 ;  /* 0x0000001a082c723c */ /* 0x040fe2000004182c */
[----:B---3--:R-:W-:Y:S01]  /*25c00*/  FFMA.FTZ R4, R234, R0, -R5 ;  /* 0x00000000ea047223 */ /* 0x008fe20000010805 */
[----:B------:R-:W-:Y:S01]  /*25c10*/  FADD.FTZ R2, R166, R2 ;  /* 0x00000002a6027221 */ /* 0x000fe20000010000 */
[----:B------:R-:W-:Y:S01]  /*25c20*/  FADD.FTZ R6, R138, R6 ;  /* 0x000000068a067221 */ /* 0x000fe20000010000 */
[----:B------:R-:W1:Y:S01]  /*25c30*/  LDSM.16.MT88.4 R24, [R178+0x11000] ;  /* 0x01100000b218783b */ /* 0x000e620000004200 */
        /* <DEDUP_REMOVED lines=8> */
[C---:B------:R-:W-:Y:S01]  /*25cc0*/  HMMA.16816.F32.BF16 R32, R8.reuse, R14, R32 ;  /* 0x0000000e0820723c */ /* 0x040fe20000041820 */
[----:B------:R-:W-:Y:S01]  /*25cd0*/  LDSM.16.MT88.4 R12, [R180+0x11000] ;  /* 0x01100000b40c783b */ /* 0x000fe20000004200 */
[----:B------:R-:W-:Y:S01]  /*25ce0*/  FADD.FTZ R2, R161, R2 ;  /* 0x00000002a1027221 */ /* 0x000fe20000010000 */
[----:B------:R-:W-:Y:S01]  /*25cf0*/  FADD.FTZ R6, R128, R6 ;  /* 0x0000000680067221 */ /* 0x000fe20000010000 */
[----:B--2---:R-:W-:Y:S02]  /*25d00*/  FFMA.FTZ R4, R219, R0, -R5 ;  /* 0x00000000db047223 */ /* 0x004fe40000010805 */
[----:B------:R-:W-:Y:S01]  /*25d10*/  FADD.FTZ R2, R160, R2 ;  /* 0x00000002a0027221 */ /* 0x000fe20000010000 */
[----:B------:R-:W-:Y:S01]  /*25d20*/  FADD.FTZ R6, R127, R6 ;  /* 0x000000067f067221 */ /* 0x000fe20000010000 */
[C---:B------:R-:W-:Y:S01]  /*25d30*/  HMMA.16816.F32.BF16 R40, R8.reuse, R16, R40 ;  /* 0x000000100828723c */ /* 0x040fe20000041828 */
[----:B------:R2:W3:Y:S01]  /*25d40*/  MUFU.EX2 R63, R4 ;  /* 0x00000004003f7308 */ /* 0x0004e20000000800 */
[----:B------:R-:W-:Y:S01]  /*25d50*/  FADD.FTZ R2, R159, R2 ;  /* 0x000000029f027221 */ /* 0x000fe20000010000 */
[----:B------:R-:W-:Y:S01]  /*25d60*/  FADD.FTZ R6, R125, R6 ;  /* 0x000000067d067221 */ /* 0x000fe20000010000 */
[----:B------:R-:W-:Y:S02]  /*25d70*/  LDSM.16.MT88.4 R160, [R178+0x11800] ;  /* 0x01180000b2a0783b */ /* 0x000fe40000004200 */
[----:B------:R-:W-:Y:S01]  /*25d80*/  HMMA.16816.F32.BF16 R28, R8, R18, R28 ;  /* 0x00000012081c723c */ /* 0x000fe2000004181c */
[----:B------:R-:W-:Y:S01]  /*25d90*/  FADD.FTZ R6, R124, R6 ;  /* 0x000000067c067221 */ /* 0x000fe20000010000 */
[----:B------:R-:W1:Y:S03]  /*25da0*/  LDSM.16.MT88.4 R16, [R179+0x11000] ;  /* 0x01100000b310783b */ /* 0x000e660000004200 */
[----:B------:R-:W-:-:S02]  /*25db0*/  FADD.FTZ R6, R118, R6 ;  /* 0x0000000676067221 */ /* 0x000fc40000010000 */
[----:B----4-:R-:W-:Y:S01]  /*25dc0*/  F2FP.BF16.F32.PACK_AB R9, R69, R71 ;  /* 0x000000474509723e */ /* 0x010fe200000010ff */
[----:B--2---:R-:W-:Y:S01]  /*25dd0*/  FFMA.FTZ R4, R240, R0, -R5 ;  /* 0x00000000f0047223 */ /* 0x004fe20000010805 */
[----:B---3--:R-:W-:-:S03]  /*25de0*/  F2FP.BF16.F32.PACK_AB R8, R63, R68 ;  /* 0x000000443f08723e */ /* 0x008fc600000010ff */
[----:B------:R2:W-:Y:S02]  /*25df0*/  MUFU.EX2 R62, R4 ;  /* 0x00000004003e7308 */ /* 0x0005e40000000800 */
[----:B--2---:R-:W-:-:S06]  /*25e00*/  FFMA.FTZ R4, R220, R0, -R5 ;  /* 0x00000000dc047223 */ /* 0x004fcc0000010805 */
[----:B------:R2:W3:Y:S02]  /*25e10*/  MUFU.EX2 R61, R4 ;  /* 0x00000004003d7308 */ /* 0x0004e40000000800 */
[----:B--2---:R-:W-:Y:S01]  /*25e20*/  FFMA.FTZ R4, R222, R0, -R3 ;  /* 0x00000000de047223 */ /* 0x004fe20000010803 */
[----:B---3--:R-:W-:-:S05]  /*25e30*/  F2FP.BF16.F32.PACK_AB R10, R61, R62 ;  /* 0x0000003e3d0a723e */ /* 0x008fca00000010ff */
[----:B------:R2:W3:Y:S02]  /*25e40*/  MUFU.EX2 R60, R4 ;  /* 0x00000004003c7308 */ /* 0x0004e40000000800 */
[----:B--2---:R-:W-:Y:S01]  /*25e50*/  FADD.FTZ R4, R157, R2 ;  /* 0x000000029d047221 */ /* 0x004fe20000010000 */
[--C-:B------:R-:W-:Y:S01]  /*25e60*/  FFMA.FTZ R2, R244, R0, -R3.reuse ;  /* 0x00000000f4027223 */ /* 0x100fe20000010803 */
[----:B---3--:R-:W-:Y:S02]  /*25e70*/  F2FP.BF16.F32.PACK_AB R11, R60, R70 ;  /* 0x000000463c0b723e */ /* 0x008fe400000010ff */
[----:B------:R-:W-:Y:S02]  /*25e80*/  FADD.FTZ R4, R154, R4 ;  /* 0x000000049a047221 */ /* 0x000fe40000010000 */
[----:B------:R2:W3:Y:S01]  /*25e90*/  MUFU.EX2 R55, R2 ;  /* 0x0000000200377308 */ /* 0x0004e20000000800 */
[----:B------:R-:W4:Y:S02]  /*25ea0*/  LDSM.16.MT88.4 R152, [R181+0x11800] ;  /* 0x01180000b598783b */ /* 0x000f240000004200 */
[C---:B------:R-:W-:Y:S06]  /*25eb0*/  HMMA.16816.F32.BF16 R156, R8.reuse, R20, R48 ;  /* 0x00000014089c723c */ /* 0x040fec0000041830 */
[C---:B-1----:R-:W-:Y:S06]  /*25ec0*/  HMMA.16816.F32.BF16 R164, R8.reuse, R24, R64 ;  /* 0x0000001808a4723c */ /* 0x042fec0000041840 */
[C---:B------:R-:W-:Y:S01]  /*25ed0*/  HMMA.16816.F32.BF16 R24, R8.reuse, R26, R56 ;  /* 0x0000001a0818723c */ /* 0x040fe20000041838 */
[----:B--2---:R-:W-:Y:S01]  /*25ee0*/  FADD.FTZ R2, R151, R4 ;  /* 0x0000000497027221 */ /* 0x004fe20000010000 */
[----:B------:R-:W-:Y:S01]  /*25ef0*/  FADD.FTZ R4, R120, R6 ;  /* 0x0000000678047221 */ /* 0x000fe20000010000 */
[-CC-:B------:R-:W-:Y:S01]  /*25f00*/  FFMA.FTZ R6, R245, R0.reuse, -R3.reuse ;  /* 0x00000000f5067223 */ /* 0x180fe20000010803 */
[----:B------:R-:W-:Y:S01]  /*25f10*/  FFMA.FTZ R3, R229, R0, -R3 ;  /* 0x00000000e5037223 */ /* 0x000fe20000010803 */
[----:B------:R-:W-:Y:S01]  /*25f20*/  FADD.FTZ R2, R147, R2 ;  /* 0x0000000293027221 */ /* 0x000fe20000010000 */
[----:B------:R-:W-:Y:S01]  /*25f30*/  FADD.FTZ R4, R119, R4 ;  /* 0x0000000477047221 */ /* 0x000fe20000010000 */
[----:B------:R1:W-:Y:S01]  /*25f40*/  MUFU.EX2 R53, R6 ;  /* 0x0000000600357308 */ /* 0x0003e20000000800 */
[C---:B------:R-:W-:Y:S01]  /*25f50*/  HMMA.16816.F32.BF16 R148, R8.reuse, R16, R36 ;  /* 0x000000100894723c */ /* 0x040fe20000041824 */
[----:B------:R-:W-:Y:S01]  /*25f60*/  FADD.FTZ R2, R146, R2 ;  /* 0x0000000292027221 */ /* 0x000fe20000010000 */
[----:B------:R-:W-:Y:S01]  /*25f70*/  FADD.FTZ R4, R117, R4 ;  /* 0x0000000475047221 */ /* 0x000fe20000010000 */
[----:B------:R-:W2:Y:S01]  /*25f80*/  LDSM.16.MT88.4 R144, [R179+0x11800] ;  /* 0x01180000b390783b */ /* 0x000ea20000004200 */
[----:B---3--:R-:W-:Y:S01]  /*25f90*/  F2FP.BF16.F32.PACK_AB R137, R54, R55 ;  /* 0x000000373689723e */ /* 0x008fe200000010ff */
[----:B------:R-:W-:Y:S01]  /*25fa0*/  FADD.FTZ R2, R141, R2 ;  /* 0x000000028d027221 */ /* 0x000fe20000010000 */
[----:B------:R-:W-:Y:S01]  /*25fb0*/  FADD.FTZ R4, R114, R4 ;  /* 0x0000000472047221 */ /* 0x000fe20000010000 */
[----:B------:R-:W3:Y:S01]  /*25fc0*/  MUFU.EX2 R3, R3 ;  /* 0x0000000300037308 */ /* 0x000ee20000000800 */
[----:B------:R-:W-:Y:S01]  /*25fd0*/  HMMA.16816.F32.BF16 R44, R8, R22, R44 ;  /* 0x00000016082c723c */ /* 0x000fe2000004182c */
[----:B------:R-:W-:Y:S01]  /*25fe0*/  FADD.FTZ R2, R140, R2 ;  /* 0x000000028c027221 */ /* 0x000fe20000010000 */
[----:B------:R-:W-:Y:S01]  /*25ff0*/  FADD.FTZ R4, R112, R4 ;  /* 0x0000000470047221 */ /* 0x000fe20000010000 */
[----:B------:R-:W-:-:S02]  /*26000*/  MOV R37, R82 ;  /* 0x0000005200257202 */ /* 0x000fc40000000f00 */
[----:B------:R-:W-:Y:S01]  /*26010*/  FADD.FTZ R2, R139, R2 ;  /* 0x000000028b027221 */ /* 0x000fe20000010000 */
[----:B------:R-:W-:Y:S01]  /*26020*/  FADD.FTZ R4, R111, R4 ;  /* 0x000000046f047221 */ /* 0x000fe20000010000 */
[C---:B------:R-:W-:Y:S01]  /*26030*/  HMMA.16816.F32.BF16 R16, R8.reuse, R18, R32 ;  /* 0x000000120810723c */ /* 0x040fe20000041820 */
[----:B-1----:R-:W-:Y:S01]  /*26040*/  FFMA.FTZ R6, R246, R0, -R5 ;  /* 0x00000000f6067223 */ /* 0x002fe20000010805 */
[----:B------:R-:W-:Y:S01]  /*26050*/  FADD.FTZ R2, R134, R2 ;  /* 0x0000000286027221 */ /* 0x000fe20000010000 */
[----:B------:R-:W-:Y:S01]  /*26060*/  FADD.FTZ R4, R110, R4 ;  /* 0x000000046e047221 */ /* 0x000fe20000010000 */
[----:B------:R-:W-:Y:S01]  /*26070*/  MOV R36, R79 ;  /* 0x0000004f00247202 */ /* 0x000fe20000000f00 */
[----:B------:R1:W-:Y:S01]  /*26080*/  MUFU.EX2 R52, R6 ;  /* 0x0000000600347308 */ /* 0x0003e20000000800 */
[----:B------:R-:W-:Y:S01]  /*26090*/  FADD.FTZ R2, R130, R2 ;  /* 0x0000000282027221 */ /* 0x000fe20000010000 */
[----:B------:R-:W-:Y:S01]  /*260a0*/  FADD.FTZ R4, R107, R4 ;  /* 0x000000046b047221 */ /* 0x000fe20000010000 */
[----:B------:R-:W-:Y:S01]  /*260b0*/  HMMA.16816.F32.BF16 R40, R8, R12, R40 ;  /* 0x0000000c0828723c */ /* 0x000fe20000041828 */
[----:B---3--:R-:W-:Y:S01]  /*260c0*/  F2FP.BF16.F32.PACK_AB R139, R3, R53 ;  /* 0x00000035038b723e */ /* 0x008fe200000010ff */
[----:B------:R-:W-:Y:S01]  /*260d0*/  FADD.FTZ R2, R129, R2 ;  /* 0x0000000281027221 */ /* 0x000fe20000010000 */
[----:B------:R-:W-:-:S03]  /*260e0*/  FADD.FTZ R4, R106, R4 ;  /* 0x000000046a047221 */ /* 0x000fc60000010000 */
[----:B------:R-:W-:Y:S01]  /*260f0*/  FADD.FTZ R2, R123, R2 ;  /* 0x000000027b027221 */ /* 0x000fe20000010000 */
[----:B------:R-:W-:Y:S01]  /*26100*/  FADD.FTZ R4, R105, R4 ;  /* 0x0000000469047221 */ /* 0x000fe20000010000 */
[----:B------:R-:W-:Y:S02]  /*26110*/  HMMA.16816.F32.BF16 R28, R8, R14, R28 ;  /* 0x0000000e081c723c */ /* 0x000fe4000004181c */
[----:B------:R-:W-:Y:S01]  /*26120*/  FADD.FTZ R2, R122, R2 ;  /* 0x000000027a027221 */ /* 0x000fe20000010000 */
[----:B------:R-:W-:Y:S01]  /*26130*/  FADD.FTZ R4, R103, R4 ;  /* 0x0000000467047221 */ /* 0x000fe20000010000 */
[-CC-:B-1----:R-:W-:Y:S02]  /*26140*/  FFMA.FTZ R6, R227, R0.reuse, -R5.reuse ;  /* 0x00000000e3067223 */ /* 0x182fe40000010805 */
[----:B------:R-:W-:Y:S02]  /*26150*/  FADD.FTZ R2, R121, R2 ;  /* 0x0000000279027221 */ /* 0x000fe40000010000 */
[----:B------:R1:W3:Y:S02]  /*26160*/  MUFU.EX2 R48, R6 ;  /* 0x0000000600307308 */ /* 0x0002e40000000800 */
[-CC-:B-1----:R-:W-:Y:S01]  /*26170*/  FFMA.FTZ R6, R247, R0.reuse, -R5.reuse ;  /* 0x00000000f7067223 */ /* 0x182fe20000010805 */
[----:B------:R-:W-:Y:S01]  /*26180*/  FFMA.FTZ R5, R228, R0, -R5 ;  /* 0x00000000e4057223 */ /* 0x000fe20000010805 */
[----:B------:R-:W-:Y:S01]  /*26190*/  FADD.FTZ R0, R99, R4 ;  /* 0x0000000463007221 */ /* 0x000fe20000010000 */
[----:B------:R-:W-:-:S03]  /*261a0*/  FADD.FTZ R4, R116, R2 ;  /* 0x0000000274047221 */ /* 0x000fc60000010000 */
[----:B------:R-:W-:Y:S01]  /*261b0*/  MUFU.EX2 R21, R6 ;  /* 0x0000000600157308 */ /* 0x000fe20000000800 */
[----:B---3--:R-:W-:Y:S01]  /*261c0*/  F2FP.BF16.F32.PACK_AB R136, R48, R52 ;  /* 0x000000343088723e */ /* 0x008fe200000010ff */
[----:B------:R-:W-:Y:S01]  /*261d0*/  FADD.FTZ R2, R101, R0 ;  /* 0x0000000065027221 */ /* 0x000fe20000010000 */
[----:B------:R-:W-:-:S03]  /*261e0*/  FADD.FTZ R0, R115, R4 ;  /* 0x0000000473007221 */ /* 0x000fc60000010000 */
[----:B------:R-:W-:Y:S01]  /*261f0*/  FADD.FTZ R2, R98, R2 ;  /* 0x0000000262027221 */ /* 0x000fe20000010000 */
[----:B------:R-:W-:Y:S01]  /*26200*/  FADD.FTZ R0, R113, R0 ;  /* 0x0000000071007221 */ /* 0x000fe20000010000 */
[----:B------:R1:W3:Y:S02]  /*26210*/  MUFU.EX2 R20, R5 ;  /* 0x0000000500147308 */ /* 0x0002e40000000800 */
        /* <DEDUP_REMOVED lines=8> */
[----:B-1----:R-:W1:Y:S02]  /*262a0*/  LDSM.16.MT88.4 R4, [R180+0x11800] ;  /* 0x01180000b404783b */ /* 0x002e640000004200 */
[----:B------:R-:W-:Y:S01]  /*262b0*/  FADD.FTZ R2, R91, R2 ;  /* 0x000000025b027221 */ /* 0x000fe20000010000 */
        /* <DEDUP_REMOVED lines=16> */
[----:B--2---:R-:W-:Y:S02]  /*263c0*/  HMMA.16816.F32.BF16 R148, R136, R144, R148 ;  /* 0x000000908894723c */ /* 0x004fe40000041894 */
        /* <DEDUP_REMOVED lines=23> */
[----:B------:R-:W-:Y:S01]  /*26540*/  HMMA.16816.F32.BF16 R136, R136, R6, R28 ;  /* 0x000000068888723c */ /* 0x000fe2000004181c */
[----:B------:R2:W-:Y:S04]  /*26550*/  STL [R1+0x8], R3 ;  /* 0x0000080301007387 */ /* 0x0005e80000100800 */
[----:B------:R2:W-:-:S15]  /*26560*/  STL [R1+0xc], R0 ;  /* 0x00000c0001007387 */ /* 0x0005de0000100800 */
[----:B------:R-:W-:-:S04]  /*26570*/  NOP ;  /* 0x0000000000007918 */ /* 0x000fc80000000000 */
.L_x_1445:
[----:B-12---:R-:W2:Y:S02]  /*26580*/  LDL R0, [R1+0x4] ;  /* 0x0000040001007983 */ /* 0x006ea40000100800 */
[----:B--2---:R-:W-:-:S13]  /*26590*/  ISETP.GE.AND P0, PT, R0, 0x1, PT ;  /* 0x000000010000780c */ /* 0x004fda0003f06270 */
        /* <DEDUP_REMOVED lines=139> */
.L_x_1465:
[----:B-1-3--:R-:W1:Y:S01]  /*26e50*/  LDC.64 R14, c[0x0][0x198] ;  /* 0x00006600ff0e7b82 */ /* 0x00ae620000000a00 */
[----:B------:R2:W5:Y:S01]  /*26e60*/  LDL R188, [R1+0x4] ;  /* 0x0000040001bc7983 */ /* 0x0005620000100800 */
[----:B------:R-:W-:Y:S04]  /*26e70*/  DEPBAR.LE SB0, 0x0 ;  /* 0x000080000000791a */ /* 0x000fe80000000000 */
[----:B------:R-:W-:Y:S05]  /*26e80*/  WARPSYNC.ALL ;  /* 0x0000000000007948 */ /* 0x000fea0003800000 */
[----:B------:R-:W3:Y:S08]  /*26e90*/  LDC.64 R12, c[0x0][0x208] ;  /* 0x00008200ff0c7b82 */ /* 0x000ef00000000a00 */
[----:B------:R-:W-:Y:S01]  /*26ea0*/  BAR.SYNC.DEFER_BLOCKING 0x0 ;  /* 0x0000000000007b1d */ /* 0x000fe20000010000 */
[----:B------:R-:W-:Y:S04]  /*26eb0*/  ISETP.NE.U32.AND P0, PT, R236, RZ, PT ;  /* 0x000000ffec00720c */ /* 0x000fe80003f05070 */
[----:B------:R-:W-:Y:S01]  /*26ec0*/  ISETP.NE.AND.EX P0, PT, R237, RZ, PT, P0 ;  /* 0x000000ffed00720c */ /* 0x000fe20003f05300 */
[----:B------:R-:W-:Y:S11]  /*26ed0*/  BSSY B0, `(.L_x_1457) ;  /* 0x0000050000007945 */ /* 0x000ff60003800000 */
[----:B------:R-:W-:Y:S01]  /*26ee0*/  @!UPT UIADD3 URZ, URZ, URZ, URZ ;  /* 0x0000003f3f3ff290 */ /* 0x000fe2000fffe03f */
[----:B--2---:R-:W-:Y:S05]  /*26ef0*/  @!P0 BRA `(.L_x_1458) ;  /* 0x00000004001c8947 */ /* 0x004fea0003800000 */
[----:B-----5:R-:W-:Y:S01]  /*26f00*/  IMAD.SHL.U32 R9, R188, 0x100, RZ ;  /* 0x00000100bc097824 */ /* 0x020fe200078e00ff */
[C---:B---3--:R-:W-:Y:S02]  /*26f10*/  R2UR UR4, R12.reuse ;  /* 0x000000000c0472ca */ /* 0x048fe400000e0000 */
        /* <DEDUP_REMOVED lines=69> */
.L_x_1458:
[----:B---3--:R-:W-:Y:S02]  /*27370*/  R2UR UR4, R12 ;  /* 0x000000000c0472ca */ /* 0x008fe400000e0000 */
[----:B------:R-:W-:Y:S11]  /*27380*/  R2UR UR5, R13 ;  /* 0x000000000d0572ca */ /* 0x000ff600000e0000 */
[----:B------:R-:W-:Y:S02]  /*27390*/  @!UPT UIADD3 URZ, URZ, URZ, URZ ;  /* 0x0000003f3f3ff290 */ /* 0x000fe4000fffe03f */
[----:B-1----:R-:W2:Y:S02]  /*273a0*/  LD.E R0, desc[UR4][R14.64+0x40] ;  /* 0x000040040e007980 */ /* 0x002ea4000c101900 */
[----:B--2---:R-:W-:Y:S05]  /*273b0*/  IMAD.U32 R0, R0, -0x100, RZ ;  /* 0xffffff0000007824 */ /* 0x004fea00078e00ff */
[----:B------:R-:W-:Y:S02]  /*273c0*/  SHF.R.S32.HI R2, RZ, 0x1f, R0 ;  /* 0x0000001fff027819 */ /* 0x000fe40000011400 */
.L_x_1459:
[----:B------:R-:W-:Y:S05]  /*273d0*/  BSYNC B0 ;  /* 0x0000000000007941 */ /* 0x000fea0003800000 */
.L_x_1457:
[----:B------:R-:W2:Y:S01]  /*273e0*/  LDL R217, [R1] ;  /* 0x0000000001d97983 */ /* 0x000ea20000100800 */
[----:B------:R-:W-:Y:S01]  /*273f0*/  LEA R198, P5, R0, R235, 0x1 ;  /* 0x000000eb00c67211 */ /* 0x000fe200078a08ff */
[----:B------:R-:W-:Y:S01]  /*27400*/  ULDC.64 UR4, c[0x0][0x208] ;  /* 0x0000820000047ab9 */ /* 0x000fe20000000a00 */
[----:B------:R-:W-:Y:S03]  /*27410*/  LEA R172, R186, R183, 0x1 ;  /* 0x000000b7baac7211 */ /* 0x000fe600078e08ff */
[----:B------:R-:W3:Y:S01]  /*27420*/  LDL.64 R14, [R1+0xc8] ;  /* 0x0000c800010e7983 */ /* 0x000ee20000100a00 */
[----:B------:R-:W-:Y:S01]  /*27430*/  LEA.HI.X R199, R0, R233, R2, 0x1, P5 ;  /* 0x000000e900c77211 */ /* 0x000fe200028f0c02 */
[----:B------:R-:W-:Y:S04]  /*27440*/  BSSY B1, `(.L_x_1460) ;  /* 0x00003a6000017945 */ /* 0x000fe80003800000 */
[----:B------:R-:W4:Y:S06]  /*27450*/  LDL R6, [R1+0x1c] ;  /* 0x00001c0001067983 */ /* 0x000f2c0000100800 */
[----:B------:R-:W4:Y:S06]  /*27460*/  LDL R5, [R1+0x18] ;  /* 0x0000180001057983 */ /* 0x000f2c0000100800 */
[----:B------:R-:W4:Y:S06]  /*27470*/  LDL R11, [R1+0x144] ;  /* 0x00014400010b7983 */ /* 0x000f2c0000100800 */
[----:B------:R-:W4:Y:S06]  /*27480*/  LDL R4, [R1+0x14c] ;  /* 0x00014c0001047983 */ /* 0x000f2c0000100800 */
[----:B------:R-:W4:Y:S06]  /*27490*/  LDL R7, [R1+0x150] ;  /* 0x0001500001077983 */ /* 0x000f2c0000100800 */
[----:B------:R-:W4:Y:S06]  /*274a0*/  LDL R8, [R1+0x120] ;  /* 0x0001200001087983 */ /* 0x000f2c0000100800 */
[----:B------:R-:W4:Y:S06]  /*274b0*/  LDL.64 R24, [R1+0xc0] ;  /* 0x0000c00001187983 */ /* 0x000f2c0000100a00 */
[----:B------:R-:W4:Y:S06]  /*274c0*/  LDL R19, [R1+0x148] ;  /* 0x0001480001137983 */ /* 0x000f2c0000100800 */
[----:B------:R-:W4:Y:S06]  /*274d0*/  LDL.64 R22, [R1+0x38] ;  /* 0x0000380001167983 */ /* 0x000f2c0000100a00 */
[----:B------:R-:W4:Y:S06]  /*274e0*/  LDL R18, [R1+0x11c] ;  /* 0x00011c0001127983 */ /* 0x000f2c0000100800 */
[----:B------:R-:W4:Y:S06]  /*274f0*/  LDL.64 R20, [R1+0xb8] ;  /* 0x0000b80001147983 */ /* 0x000f2c0000100a00 */
[----:B------:R-:W4:Y:S06]  /*27500*/  LDL R9, [R1+0x118] ;  /* 0x0001180001097983 */ /* 0x000f2c0000100800 */
[----:B------:R-:W4:Y:S06]  /*27510*/  LDL R10, [R1+0x114] ;  /* 0x00011400010a7983 */ /* 0x000f2c0000100800 */
[----:B------:R-:W4:Y:S06]  /*27520*/  LDL.64 R16, [R1+0xa8] ;  /* 0x0000a80001107983 */ /* 0x000f2c0000100a00 */
[----:B------:R-:W4:Y:S06]  /*27530*/  LDL.64 R46, [R1+0xb0] ;  /* 0x0000b000012e7983 */ /* 0x000f2c0000100a00 */
[----:B------:R-:W4:Y:S06]  /*27540*/  LDL.64 R44, [R1+0x30] ;  /* 0x00003000012c7983 */ /* 0x000f2c0000100a00 */
[----:B------:R-:W4:Y:S06]  /*27550*/  LDL.64 R42, [R1+0x28] ;  /* 0x00002800012a7983 */ /* 0x000f2c0000100a00 */
[----:B------:R-:W4:Y:S06]  /*27560*/  LDL R37, [R1+0x104] ;  /* 0x0001040001257983 */ /* 0x000f2c0000100800 */
[----:B------:R-:W4:Y:S06]  /*27570*/  LDL.64 R40, [R1+0xa0] ;  /* 0x0000a00001287983 */ /* 0x000f2c0000100a00 */
[----:B------:R-:W4:Y:S06]  /*27580*/  LDL R34, [R1+0x100] ;  /* 0x0001000001227983 */ /* 0x000f2c0000100800 */
[----:B------:R-:W4:Y:S06]  /*27590*/  LDL.64 R32, [R1+0x20] ;  /* 0x0000200001207983 */ /* 0x000f2c0000100a00 */
[----:B------:R-:W4:Y:S06]  /*275a0*/  LDL R35, [R1+0xfc] ;  /* 0x0000fc0001237983 */ /* 0x000f2c0000100800 */
[----:B------:R-:W4:Y:S06]  /*275b0*/  LDL.64 R38, [R1+0x98] ;  /* 0x0000980001267983 */ /* 0x000f2c0000100a00 */
[----:B------:R-:W4:Y:S01]  /*275c0*/  LDL R36, [R1+0xf8] ;  /* 0x0000f80001247983 */ /* 0x000f220000100800 */
[----:B--2---:R-:W-:Y:S05]  /*275d0*/  ISETP.GE.AND P0, PT, R132, R217, PT ;  /* 0x000000d98400720c */ /* 0x004fea0003f06270 */
[----:B---3--:R-:W2:Y:S01]  /*275e0*/  LDL R15, [R1+0x13c] ;  /* 0x00013c00010f7983 */ /* 0x008ea20000100800 */
[C---:B----4-:R-:W-:Y:S07]  /*275f0*/  SHF.L.U32 R3, R5.reuse, 0x4, RZ ;  /* 0x0000000405037819 */ /* 0x050fee00000006ff */
[----:B------:R-:W-:Y:S01]  /*27600*/  @P0 STS.128 [R189+0xa000], RZ ;  /* 0x00a000ffbd000388 */ /* 0x000fe20000000c00 */
[----:B------:R-:W-:Y:S02]  /*27610*/  SHF.L.U64.HI R6, R5, 0x4, R6 ;  /* 0x0000000405067819 */ /* 0x000fe40000010206 */
[C---:B------:R-:W-:Y:S03]  /*27620*/  @!P0 IADD3 R5, P1, R0.reuse, R14, RZ ;  /* 0x0000000e00058210 */ /* 0x040fe60007f3e0ff */
[----:B------:R-:W3:Y:S01]  /*27630*/  LDL R14, [R1+0x140] ;  /* 0x00014000010e7983 */ /* 0x000ee20000100800 */
[C---:B------:R-:W-:Y:S02]  /*27640*/  @!P0 R2UR UR39, R13.reuse ;  /* 0x000000000d2782ca */ /* 0x040fe400000e0000 */
        /* <DEDUP_REMOVED lines=14> */
[----:B------:R-:W-:Y:S02]  /*27730*/  @!P0 R2UR UR9, R13 ;  /* 0x000000000d0982ca */ /* 0x000fe400000e0000 */
[----:B------:R-:W4:Y:S01]  /*27740*/  LDL R13, [R1+0x110] ;  /* 0x00011000010d7983 */ /* 0x000f220000100800 */
[----:B------:R-:W-:Y:S02]  /*27750*/  @!P0 IADD3 R3, P3, R0, R3, RZ ;  /* 0x0000000300038210 */ /* 0x000fe40007f7e0ff */
[C---:B------:R-:W-:Y:S02]  /*27760*/  @!P0 R2UR UR38, R12.reuse ;  /* 0x000000000c2682ca */ /* 0x040fe400000e0000 */
[C---:B------:R-:W-:Y:S02]  /*27770*/  @!P0 R2UR UR36, R12.reuse ;  /* 0x000000000c2482ca */ /* 0x040fe400000e0000 */
[C---:B------:R-:W-:Y:S02]  /*27780*/  @!P0 R2UR UR34, R12.reuse ;  /* 0x000000000c2282ca */ /* 0x040fe400000e0000 */
[C---:B------:R-:W-:Y:S02]  /*27790*/  @!P0 R2UR UR32, R12.reuse ;  /* 0x000000000c2082ca */ /* 0x040fe400000e0000 */
[C---:B------:R-:W-:Y:S02]  /*277a0*/  @!P0 R2UR UR30, R12.reuse ;  /* 0x000000000c1e82ca */ /* 0x040fe400000e0000 */
[C---:B------:R-:W-:Y:S02]  /*277b0*/  @!P0 R2UR UR28, R12.reuse ;  /* 0x000000000c1c82ca */ /* 0x040fe400000e0000 */
[C---:B------:R-:W-:Y:S01]  /*277c0*/  @!P0 R2UR UR26, R12.reuse ;  /* 0x000000000c1a82ca */ /* 0x040fe200000e0000 */
[----:B------:R-:W-:Y:S01]  /*277d0*/  @!PT LDS RZ, [RZ] ;  /* 0x00000000fffff984 */ /* 0x000fe20000000800 */
[----:B------:R-:W-:Y:S01]  /*277e0*/  @!PT LDS RZ, [RZ] ;  /* 0x00000000fffff984 */ /* 0x000fe20000000800 */
[----:B------:R-:W-:Y:S01]  /*277f0*/  @!PT LDS RZ, [RZ] ;  /* 0x00000000fffff984 */ /* 0x000fe20000000800 */
[----:B------:R-:W-:Y:S01]  /*27800*/  @!P0 LDGSTS.E.BYPASS.LTC128B.128 [R189+0xa000], desc[UR38][R198.64] ;  /* 0x0a000000c6bd8fae */ /* 0x000fe2000b901d66 */
[C---:B------:R-:W-:Y:S02]  /*27810*/  @!P0 R2UR UR24, R12.reuse ;  /* 0x000000000c1882ca */ /* 0x040fe400000e0000 */
[C---:B------:R-:W-:Y:S03]  /*27820*/  @!P0 R2UR UR22, R12.reuse ;  /* 0x000000000c1682ca */ /* 0x040fe600000e0000 */
[----:B------:R-:W-:Y:S01]  /*27830*/  @P0 STS.128 [R189+0xa800], RZ ;  /* 0x00a800ffbd000388 */ /* 0x000fe20000000c00 */
        /* <DEDUP_REMOVED lines=8> */
[----:B------:R-:W-:Y:S02]  /*278c0*/  @!P0 IADD3.X R6, R2, R6, RZ, P3, !PT ;  /* 0x0000000602068210 */ /* 0x000fe40001ffe4ff */
[C---:B------:R-:W-:Y:S02]  /*278d0*/  @!P0 LEA R30, P3, R3.reuse, R235, 0x1 ;  /* 0x000000eb031e8211 */ /* 0x040fe400078608ff */
[C---:B------:R-:W-:Y:S02]  /*278e0*/  @!P0 IADD3 R4, P2, R0.reuse, R4, RZ ;  /* 0x0000000400048210 */ /* 0x040fe40007f5e0ff */
[----:B------:R-:W-:Y:S02]  /*278f0*/  @!P0 LEA.HI.X R31, R3, R233, R6, 0x1, P3 ;  /* 0x000000e9031f8211 */ /* 0x000fe400018f0c06 */
[----:B------:R-:W-:Y:S02]  /*27900*/  @!P0 IADD3 R3, P4, R0, R11, RZ ;  /* 0x0000000b00038210 */ /* 0x000fe40007f9e0ff */
[----:B------:R-:W4:Y:S01]  /*27910*/  LDL R11, [R1+0x108] ;  /* 0x00010800010b7983 */ /* 0x000f220000100800 */
[----:B------:R-:W-:Y:S02]  /*27920*/  @!P0 IADD3.X R7, R2, R7, RZ, P2, !PT ;  /* 0x0000000702078210 */ /* 0x000fe400017fe4ff */
[----:B------:R-:W-:Y:S03]  /*27930*/  @!P0 LEA R28, P2, R4, R235, 0x1 ;  /* 0x000000eb041c8211 */ /* 0x000fe600078408ff */
[----:B------:R-:W-:Y:S01]  /*27940*/  @!PT LDS RZ, [RZ] ;  /* 0x00000000fffff984 */ /* 0x000fe20000000800 */
[----:B------:R-:W-:Y:S01]  /*27950*/  @!PT LDS RZ, [RZ] ;  /* 0x00000000fffff984 */ /* 0x000fe20000000800 */
[----:B------:R-:W-:Y:S01]  /*27960*/  @!PT LDS RZ, [RZ] ;  /* 0x00000000fffff984 */ /* 0x000fe20000000800 */
[----:B------:R-:W-:Y:S01]  /*27970*/  @!P0 LDGSTS.E.BYPASS.LTC128B.128 [R189+0xa800], desc[UR36][R30.64] ;  /* 0x0a8000001ebd8fae */ /* 0x000fe2000b901d64 */
[----:B------:R-:W-:Y:S02]  /*27980*/  @!P0 IADD3.X R8, R2, R8, RZ, P1, !PT ;  /* 0x0000000802088210 */ /* 0x000fe40000ffe4ff */
[----:B------:R-:W-:Y:S03]  /*27990*/  @!P0 LEA.HI.X R29, R4, R233, R7, 0x1, P2 ;  /* 0x000000e9041d8211 */ /* 0x000fe600010f0c07 */
[----:B------:R-:W-:Y:S01]  /*279a0*/  @P0 STS.128 [R189+0xb000], RZ ;  /* 0x00b000ffbd000388 */ /* 0x000fe20000000c00 */
[C---:B------:R-:W-:Y:S02]  /*279b0*/  @!P0 LEA R26, P1, R5.reuse, R235, 0x1 ;  /* 0x000000eb051a8211 */ /* 0x040fe400078208ff */
[----:B------:R-:W-:Y:S03]  /*279c0*/  @!P0 IADD3 R4, P3, R0, R24, RZ ;  /* 0x0000001800048210 */ /* 0x000fe60007f7e0ff */
[----:B------:R-:W-:Y:S01]  /*279d0*/  @!PT LDS RZ, [RZ] ;  /* 0x00000000fffff984 */ /* 0x000fe20000000800 */
[----:B------:R-:W-:Y:S01]  /*279e0*/  @!PT LDS RZ, [RZ] ;  /* 0x00000000fffff984 */ /* 0x000fe20000000800 */
[----:B------:R-:W-:Y:S01]  /*279f0*/  @!PT LDS RZ, [RZ] ;  /* 0x00000000fffff984 */ /* 0x000fe20000000800 */
[----:B------:R-:W-:Y:S01]  /*27a00*/  @!P0 LDGSTS.E.BYPASS.LTC128B.128 [R189+0xb000], desc[UR34][R28.64] ;  /* 0x0b0000001cbd8fae */ /* 0x000fe2000b901d62 */
[----:B------:R-:W-:Y:S02]  /*27a10*/  @!P0 LEA.HI.X R27, R5, R233, R8, 0x1, P1 ;  /* 0x000000e9051b8211 */ /* 0x000fe400008f0c08 */
[----:B------:R-:W-:Y:S03]  /*27a20*/  @!P0 IADD3.X R7, R2, R19, RZ, P4, !PT ;  /* 0x0000001302078210 */ /* 0x000fe600027fe4ff */
        /* <DEDUP_REMOVED lines=10> */
[----:B------:R-:W-:Y:S02]  /*27ad0*/  @!P0 LEA R22, P3, R4, R235, 0x1 ;  /* 0x000000eb04168211 */ /* 0x000fe400078608ff */
[----:B------:R-:W-:Y:S03]  /*27ae0*/  @!P0 IADD3 R6, P1, R0, R20, RZ ;  /* 0x0000001400068210 */ /* 0x000fe60007f3e0ff */
[----:B------:R-:W-:Y:S01]  /*27af0*/  @!PT LDS RZ, [RZ] ;  /* 0x00000000fffff984 */ /* 0x000fe20000000800 */
[----:B------:R-:W-:Y:S01]  /*27b00*/  @!PT LDS RZ, [RZ] ;  /* 0x00000000fffff984 */ /* 0x000fe20000000800 */
[----:B------:R-:W-:Y:S01]  /*27b10*/  @!PT LDS RZ, [RZ] ;  /* 0x00000000fffff984 */ /* 0x000fe20000000800 */
[----:B------:R-:W-:Y:S01]  /*27b20*/  @!P0 LDGSTS.E.BYPASS.LTC128B.128 [R189+0xc000], desc[UR30][R24.64] ;  /* 0x0c00000018bd8fae */ /* 0x000fe2000b901d5e */
[----:B------:R-:W-:Y:S02]  /*27b30*/  @!P0 LEA.HI.X R23, R4, R233, R8, 0x1, P3 ;  /* 0x000000e904178211 */ /* 0x000fe400018f0c08 */
[C---:B------:R-:W-:Y:S03]  /*27b40*/  @!P0 IADD3.X R9, R2.reuse, R9, RZ, P2, !PT ;  /* 0x0000000902098210 */ /* 0x040fe600017fe4ff */
[----:B------:R-:W-:Y:S01]  /*27b50*/  @P0 STS.128 [R189+0xc800], RZ ;  /* 0x00c800ffbd000388 */ /* 0x000fe20000000c00 */
[C---:B------:R-:W-:Y:S02]  /*27b60*/  @!P0 LEA R20, P2, R5.reuse, R235, 0x1 ;  /* 0x000000eb05148211 */ /* 0x040fe400078408ff */
[----:B------:R-:W-:Y:S03]  /*27b70*/  @!P0 IADD3.X R10, R2, R10, RZ, P1, !PT ;  /* 0x0000000a020a8210 */ /* 0x000fe60000ffe4ff */
[----:B------:R-:W-:Y:S01]  /*27b80*/  @!PT LDS RZ, [RZ] ;  /* 0x00000000fffff984 */ /* 0x000fe20000000800 */
[----:B------:R-:W-:Y:S01]  /*27b90*/  @!PT LDS RZ, [RZ] ;  /* 0x00000000fffff984 */ /* 0x000fe20000000800 */
[----:B------:R-:W-:Y:S01]  /*27ba0*/  @!PT LDS RZ, [RZ] ;  /* 0x00000000fffff984 */ /* 0x000fe20000000800 */
[----:B------:R-:W-:Y:S01]  /*27bb0*/  @!P0 LDGSTS.E.BYPASS.LTC128B.128 [R189+0xc800], desc[UR28][R22.64] ;  /* 0x0c80000016bd8fae */ /* 0x000fe2000b901d5c */
[----:B------:R-:W-:Y:S02]  /*27bc0*/  @!P0 LEA.HI.X R21, R5, R233, R9, 0x1, P2 ;  /* 0x000000e905158211 */ /* 0x000fe400010f0c09 */
[----:B------:R-:W-:Y:S03]  /*27bd0*/  @!P0 LEA R18, P1, R6, R235, 0x1 ;  /* 0x000000eb06128211 */ /* 0x000fe600078208ff */
[----:B------:R-:W-:Y:S01]  /*27be0*/  @P0 STS.128 [R189+0xd000], RZ ;  /* 0x00d000ffbd000388 */ /* 0x000fe20000000c00 */
[----:B------:R-:W-:Y:S02]  /*27bf0*/  @!P0 IADD3 R4, P3, R0, R46, RZ ;  /* 0x0000002e00048210 */ /* 0x000fe40007f7e0ff */
[----:B------:R-:W-:Y:S03]  /*27c00*/  @!P0 LEA.HI.X R19, R6, R233, R10, 0x1, P1 ;  /* 0x000000e906138211 */ /* 0x000fe600008f0c0a */
[----:B------:R-:W-:Y:S01]  /*27c10*/  @!PT LDS RZ, [RZ] ;  /* 0x00000000fffff984 */ /* 0x000fe20000000800 */
[----:B------:R-:W-:Y:S01]  /*27c20*/  @!PT LDS RZ, [RZ] ;  /* 0x00000000fffff984 */ /* 0x000fe20000000800 */
[----:B------:R-:W-:Y:S01]  /*27c30*/  @!PT LDS RZ, [RZ] ;  /* 0x00000000fffff984 */ /* 0x000fe20000000800 */
[----:B------:R-:W-:Y:S01]  /*27c40*/  @!P0 LDGSTS.E.BYPASS.LTC128B.128 [R189+0xd000], desc[UR26][R20.64] ;  /* 0x0d00000014bd8fae */ /* 0x000fe2000b901d5a */
[C---:B------:R-:W-:Y:S02]  /*27c50*/  @!P0 IADD3 R6, P1, R0.reuse, R16, RZ ;  /* 0x0000001000068210 */ /* 0x040fe40007f3e0ff */
[C---:B------:R-:W-:Y:S03]  /*27c60*/  @!P0 IADD3 R5, P2, R0.reuse, R44, RZ ;  /* 0x0000002c00058210 */ /* 0x040fe60007f5e0ff */
[----:B------:R-:W-:Y:S06]  /*27c70*/  @P0 STS.128 [R189+0xd800], RZ ;  /* 0x00d800ffbd000388 */ /* 0x000fec0000000c00 */
[----:B------:R-:W-:Y:S01]  /*27c80*/  @!PT LDS RZ, [RZ] ;  /* 0x00000000fffff984 */ /* 0x000fe20000000800 */
[----:B------:R-:W-:Y:S01]  /*27c90*/  @!PT LDS RZ, [RZ] ;  /* 0x00000000fffff984 */ /* 0x000fe20000000800 */
[----:B------:R-:W-:Y:S01]  /*27ca0*/  @!PT LDS RZ, [RZ] ;  /* 0x00000000fffff984 */ /* 0x000fe20000000800 */
[----:B------:R-:W-:Y:S06]  /*27cb0*/  @!P0 LDGSTS.E.BYPASS.LTC128B.128 [R189+0xd800], desc[UR24][R18.64] ;  /* 0x0d80000012bd8fae */ /* 0x000fec000b901d58 */
[----:B------:R-:W-:Y:S01]  /*27cc0*/  @P0 STS.128 [R189+0xe000], RZ ;  /* 0x00e000ffbd000388 */ /* 0x000fe20000000c00 */
[----:B--2---:R-:W-:Y:S04]  /*27cd0*/  @!P0 IADD3 R3, P4, R0, R15, RZ ;  /* 0x0000000f00038210 */ /* 0x004fe80007f9e0ff */
[----:B---3--:R-:W-:Y:S02]  /*27ce0*/  @!P0 IADD3.X R7, R2, R14, RZ, P4, !PT ;  /* 0x0000000e02078210 */ /* 0x008fe400027fe4ff */
[C---:B------:R-:W-:Y:S04]  /*27cf0*/  @!P0 LEA R16, P4, R3.reuse, R235, 0x1 ;  /* 0x000000eb03108211 */ /* 0x040fe800078808ff */
[----:B------:R-:W-:Y:S02]  /*27d00*/  @!P0 LEA.HI.X R17, R3, R233, R7, 0x1, P4 ;  /* 0x000000e903118211 */ /* 0x000fe400020f0c07 */
[----:B------:R-:W-:Y:S03]  /*27d10*/  @!P0 IADD3 R3, P4, R0, R42, RZ ;  /* 0x0000002a00038210 */ /* 0x000fe60007f9e0ff */
[----:B------:R-:W-:Y:S01]  /*27d20*/  @!PT LDS RZ, [RZ] ;  /* 0x00000000fffff984 */ /* 0x000fe20000000800 */
[----:B------:R-:W-:Y:S01]  /*27d30*/  @!PT LDS RZ, [RZ] ;  /* 0x00000000fffff984 */ /* 0x000fe20000000800 */
[----:B------:R-:W-:Y:S01]  /*27d40*/  @!PT LDS RZ, [RZ] ;  /* 0x00000000fffff984 */ /* 0x000fe20000000800 */
[----:B------:R-:W-:Y:S01]  /*27d50*/  @!P0 LDGSTS.E.BYPASS.LTC128B.128 [R189+0xe000], desc[UR22][R16.64] ;  /* 0x0e00000010bd8fae */ /* 0x000fe2000b901d56 */
[C---:B------:R-:W-:Y:S05]  /*27d60*/  @!P0 IADD3.X R7, R2.reuse, R37, RZ, P4, !PT ;  /* 0x0000002502078210 */ /* 0x040fea00027fe4ff */
[----:B------:R-:W-:Y:S01]  /*27d70*/  @P0 STS.128 [R189+0xe800], RZ ;  /* 0x00e800ffbd000388 */ /* 0x000fe20000000c00 */
[----:B----4-:R-:W-:Y:S02]  /*27d80*/  @!P0 IADD3.X R8, R2, R13, RZ, P3, !PT ;  /* 0x0000000d02088210 */ /* 0x010fe40001ffe4ff */
[C---:B------:R-:W-:Y:S04]  /*27d90*/  @!P0 LEA R14, P3, R4.reuse, R235, 0x1 ;  /* 0x000000eb040e8211 */ /* 0x040fe800078608ff */
[----:B------:R-:W-:Y:S02]  /*27da0*/  @!P0 LEA.HI.X R15, R4, R233, R8, 0x1, P3 ;  /* 0x000000e9040f8211 */ /* 0x000fe400018f0c08 */
[-C--:B------:R-:W-:Y:S03]  /*27db0*/  @!P0 LEA R8, P4, R3, R235.reuse, 0x1 ;  /* 0x000000eb03088211 */ /* 0x080fe600078808ff */
[----:B------:R-:W-:Y:S01]  /*27dc0*/  @!PT LDS RZ, [RZ] ;  /* 0x00000000fffff984 */ /* 0x000fe20000000800 */
[----:B------:R-:W-:Y:S01]  /*27dd0*/  @!PT LDS RZ, [RZ] ;  /* 0x00000000fffff984 */ /* 0x000fe20000000800 */
[----:B------:R-:W-:Y:S01]  /*27de0*/  @!PT LDS RZ, [RZ] ;  /* 0x00000000fffff984 */ /* 0x000fe20000000800 */
[----:B------:R-:W-:Y:S06]  /*27df0*/  @!P0 LDGSTS.E.BYPASS.LTC128B.128 [R189+0xe800], desc[UR20][R14.64] ;  /* 0x0e8000000ebd8fae */ /* 0x000fec000b901d54 */
[----:B------:R-:W-:Y:S01]  /*27e00*/  @P0 STS.128 [R189+0xf000], RZ ;  /* 0x00f000ffbd000388 */ /* 0x000fe20000000c00 */
[----:B------:R-:W-:Y:S02]  /*27e10*/  @!P0 IADD3.X R9, R2, R12, RZ, P2, !PT ;  /* 0x0000000c02098210 */ /* 0x000fe400017fe4ff */
[C---:B------:R-:W-:Y:S04]  /*27e20*/  @!P0 LEA R12, P2, R5.reuse, R235, 0x1 ;  /* 0x000000eb050c8211 */ /* 0x040fe800078408ff */
[-C--:B------:R-:W-:Y:S02]  /*27e30*/  @!P0 LEA.HI.X R13, R5, R233.reuse, R9, 0x1, P2 ;  /* 0x000000e9050d8211 */ /* 0x080fe400010f0c09 */
[----:B------:R-:W-:Y:S02]  /*27e40*/  @!P0 IADD3 R5, P3, R0, R40, RZ ;  /* 0x0000002800058210 */ /* 0x000fe40007f7e0ff */
[----:B------:R-:W-:Y:S01]  /*27e50*/  @!P0 LEA.HI.X R9, R3, R233, R7, 0x1, P4 ;  /* 0x000000e903098211 */ /* 0x000fe200020f0c07 */
[----:B------:R-:W-:Y:S01]  /*27e60*/  @!PT LDS RZ, [RZ] ;  /* 0x00000000fffff984 */ /* 0x000fe20000000800 */
[----:B------:R-:W-:Y:S01]  /*27e70*/  @!PT LDS RZ, [RZ] ;  /* 0x00000000fffff984 */ /* 0x000fe20000000800 */
[----:B------:R-:W-:Y:S01]  /*27e80*/  @!PT LDS RZ, [RZ] ;  /* 0x00000000fffff984 */ /* 0x000fe20000000800 */
[----:B------:R-:W-:Y:S01]  /*27e90*/  @!P0 LDGSTS.E.BYPASS.LTC128B.128 [R189+0xf000], desc[UR18][R12.64] ;  /* 0x0f0000000cbd8fae */ /* 0x000fe2000b901d52 */
[----:B------:R-:W-:Y:S02]  /*27ea0*/  @!P0 IADD3.X R11, R2, R11, RZ, P1, !PT ;  /* 0x0000000b020b8210 */ /* 0x000fe40000ffe4ff */
[----:B------:R-:W-:Y:S03]  /*27eb0*/  @!P0 LEA R10, P1, R6, R235, 0x1 ;  /* 0x000000eb060a8211 */ /* 0x000fe600078208ff */
[----:B------:R-:W-:Y:S01]  /*27ec0*/  @P0 STS.128 [R189+0xf800], RZ ;  /* 0x00f800ffbd000388 */ /* 0x000fe20000000c00 */
[----:B------:R-:W-:Y:S02]  /*27ed0*/  @!P0 IADD3.X R34, R2, R34, RZ, P3, !PT ;  /* 0x0000002202228210 */ /* 0x000fe40001ffe4ff */
[----:B------:R-:W-:Y:S02]  /*27ee0*/  @!P0 LEA.HI.X R11, R6, R233, R11, 0x1, P1 ;  /* 0x000000e9060b8211 */ /* 0x000fe400008f0c0b */
[C---:B------:R-:W-:Y:S02]  /*27ef0*/  @!P0 LEA R6, P3, R5.reuse, R235, 0x1 ;  /* 0x000000eb05068211 */ /* 0x040fe400078608ff */
[----:B------:R-:W-:Y:S01]  /*27f00*/  @!P0 IADD3 R32, P2, R0, R32, RZ ;  /* 0x0000002000208210 */ /* 0x000fe20007f5e0ff */
        /* <DEDUP_REMOVED lines=12> */
[----:B------:R1:W-:Y:S01]  /*27fd0*/  @!P0 LDGSTS.E.BYPASS.LTC128B.128 [R189+0x10000], desc[UR14][R8.64] ;  /* 0x1000000008bd8fae */ /* 0x0003e2000b901d4e */
[----:B------:R-:W-:Y:S02]  /*27fe0*/  @!P0 LEA.HI.X R5, R32, R233, R35, 0x1, P2 ;  /* 0x000000e920058211 */ /* 0x000fe400010f0c23 */
[----:B------:R-:W-:Y:S03]  /*27ff0*/  @!P0 IADD3.X R0, R2, R36, RZ, P1, !PT ;  /* 0x0000002402008210 */ /* 0x000fe60000ffe4ff */
[----:B------:R-:W-:Y:S01]  /*28000*/  @P0 STS.128 [R189+0x10800], RZ ;  /* 0x010800ffbd000388 */ /* 0x000fe20000000c00 */
[C---:B------:R-:W-:Y:S02]  /*28010*/  @!P0 LEA R2, P1, R33.reuse, R235, 0x1 ;  /* 0x000000eb21028211 */ /* 0x040fe400078208ff */
[----:B------:R-:W-:Y:S03]  /*28020*/  MOV R235, R198 ;  /* 0x000000c600eb7202 */ /* 0x000fe60000000f00 */
[----:B------:R-:W-:Y:S01]  /*28030*/  @!PT LDS RZ, [RZ] ;  /* 0x00000000fffff984 */ /* 0x000fe20000000800 */
[----:B------:R-:W-:Y:S01]  /*28040*/  @!PT LDS RZ, [RZ] ;  /* 0x00000000fffff984 */ /* 0x000fe20000000800 */
[----:B------:R-:W-:Y:S01]  /*28050*/  @!PT LDS RZ, [RZ] ;  /* 0x00000000fffff984 */ /* 0x000fe20000000800 */
[----:B------:R-:W-:Y:S01]  /*28060*/  @!P0 LDGSTS.E.BYPASS.LTC128B.128 [R189+0x10800], desc[UR12][R6.64] ;  /* 0x1080000006bd8fae */ /* 0x000fe2000b901d4c */
[----:B------:R-:W-:Y:S02]  /*28070*/  @!P0 LEA.HI.X R3, R33, R233, R0, 0x1, P1 ;  /* 0x000000e921038211 */ /* 0x000fe400008f0c00 */
[----:B------:R-:W-:Y:S03]  /*28080*/  IADD3 R0, R176, R184, RZ ;  /* 0x000000b8b0007210 */ /* 0x000fe60007ffe0ff */
[----:B------:R-:W-:Y:S01]  /*28090*/  @P0 STS.128 [R189+0x11000], RZ ;  /* 0x011000ffbd000388 */ /* 0x000fe20000000c00 */
[----:B------:R-:W-:Y:S05]  /*280a0*/  MOV R233, R199 ;  /* 0x000000c700e97202 */ /* 0x000fea0000000f00 */
[----:B------:R-:W-:Y:S01]  /*280b0*/  @!PT LDS RZ, [RZ] ;  /* 0x00000000fffff984 */ /* 0x000fe20000000800 */
[----:B------:R-:W-:Y:S01]  /*280c0*/  @!PT LDS RZ, [RZ] ;  /* 0x00000000fffff984 */ /* 0x000fe20000000800 */
[----:B------:R-:W-:Y:S01]  /*280d0*/  @!PT LDS RZ, [RZ] ;  /* 0x00000000fffff984 */ /* 0x000fe20000000800 */
[----:B------:R-:W-:Y:S06]  /*280e0*/  @!P0 LDGSTS.E.BYPASS.LTC128B.128 [R189+0x11000], desc[UR10][R4.64] ;  /* 0x1100000004bd8fae */ /* 0x000fec000b901d4a */
[----:B------:R-:W-:Y:S06]  /*280f0*/  @P0 STS.128 [R189+0x11800], RZ ;  /* 0x011800ffbd000388 */ /* 0x000fec0000000c00 */
[----:B------:R-:W-:Y:S01]  /*28100*/  @!PT LDS RZ, [RZ] ;  /* 0x00000000fffff984 */ /* 0x000fe20000000800 */
[----:B------:R-:W-:Y:S01]  /*28110*/  @!PT LDS RZ, [RZ] ;  /* 0x00000000fffff984 */ /* 0x000fe20000000800 */
[----:B------:R-:W-:Y:S01]  /*28120*/  @!PT LDS RZ, [RZ] ;  /* 0x00000000fffff984 */ /* 0x000fe20000000800 */
[----:B------:R2:W-:Y:S06]  /*28130*/  @!P0 LDGSTS.E.BYPASS.LTC128B.128 [R189+0x11800], desc[UR8][R2.64] ;  /* 0x1180000002bd8fae */ /* 0x0005ec000b901d48 */
[----:B------:R-:W-:Y:S06]  /*28140*/  LDSM.16.M88.4 R128, [R183] ;  /* 0x00000000b780783b */ /* 0x000fec0000000200 */
[----:B-1----:R-:W1:Y:S06]  /*28150*/  LDSM.16.M88.4 R8, [R176+0x2000] ;  /* 0x00200000b008783b */ /* 0x002e6c0000000200 */
[----:B------:R-:W3:Y:S06]  /*28160*/  LDSM.16.M88.4 R16, [R176+0x2800] ;  /* 0x00280000b010783b */ /* 0x000eec0000000200 */
[----:B------:R-:W4:Y:S01]  /*28170*/  LDSM.16.M88.4 R24, [R176+0x3000] ;  /* 0x00300000b018783b */ /* 0x000f220000000200 */
[----:B--2---:R-:W2:Y:S05]  /*28180*/  LDC.64 R2, c[0x0][0x198] ;  /* 0x00006600ff027b82 */ /* 0x004eaa0000000a00 */
[----:B------:R-:W2:Y:S06]  /*28190*/  LDSM.16.M88.4 R32, [R176+0x3800] ;  /* 0x00380000b020783b */ /* 0x000eac0000000200 */
[----:B------:R-:W2:Y:S06]  /*281a0*/  LDSM.16.M88.4 R40, [R176+0x4000] ;  /* 0x00400000b028783b */ /* 0x000eac0000000200 */
[----:B------:R-:W2:Y:S06]  /*281b0*/  LDSM.16.M88.4 R48, [R176+0x4800] ;  /* 0x00480000b030783b */ /* 0x000eac0000000200 */
[----:B------:R-:W2:Y:S01]  /*281c0*/  LDSM.16.M88.4 R56, [R176+0x5000] ;  /* 0x00500000b038783b */ /* 0x000ea20000000200 */
[C---:B-1----:R-:W-:Y:S05]  /*281d0*/  HMMA.16816.F32.BF16 R4, R128.reuse, R8, RZ ;  /* 0x000000088004723c */ /* 0x042fea00000418ff */
[----:B------:R-:W1:Y:S01]  /*281e0*/  LDSM.16.M88.4 R64, [R176+0x5800] ;  /* 0x00580000b040783b */ /* 0x000e620000000200 */
[C---:B------:R-:W-:Y:S05]  /*281f0*/  HMMA.16816.F32.BF16 R8, R128.reuse, R10, RZ ;  /* 0x0000000a8008723c */ /* 0x040fea00000418ff */
[----:B------:R-:W1:Y:S01]  /*28200*/  LDSM.16.M88.4 R72, [R176+0x6000] ;  /* 0x00600000b048783b */ /* 0x000e620000000200 */
[C---:B---3--:R-:W-:Y:S05]  /*28210*/  HMMA.16816.F32.BF16 R12, R128.reuse, R16, RZ ;  /* 0x00000010800c723c */ /* 0x048fea00000418ff */
[----:B------:R-:W3:Y:S01]  /*28220*/  LDSM.16.M88.4 R80, [R176+0x6800] ;  /* 0x00680000b050783b */ /* 0x000ee20000000200 */
[C---:B------:R-:W-:Y:S05]  /*28230*/  HMMA.16816.F32.BF16 R16, R128.reuse, R18, RZ ;  /* 0x000000128010723c */ /* 0x040fea00000418ff */
[----:B------:R-:W3:Y:S01]  /*28240*/  LDSM.16.M88.4 R88, [R176+0x7000] ;  /* 0x00700000b058783b */ /* 0x000ee20000000200 */
[C---:B----4-:R-:W-:Y:S05]  /*28250*/  HMMA.16816.F32.BF16 R20, R128.reuse, R24, RZ ;  /* 0x000000188014723c */ /* 0x050fea00000418ff */
[----:B------:R-:W4:Y:S01]  /*28260*/  LDSM.16.M88.4 R96, [R176+0x7800] ;  /* 0x00780000b060783b */ /* 0x000f220000000200 */
[C---:B------:R-:W-:Y:S05]  /*28270*/  HMMA.16816.F32.BF16 R24, R128.reuse, R26, RZ ;  /* 0x0000001a8018723c */ /* 0x040fea00000418ff */
[----:B------:R-:W4:Y:S01]  /*28280*/  LDSM.16.M88.4 R104, [R176+0x8000] ;  /* 0x00800000b068783b */ /* 0x000f220000000200 */
[C---:B--2---:R-:W-:Y:S05]  /*28290*/  HMMA.16816.F32.BF16 R28, R128.reuse, R32, RZ ;  /* 0x00000020801c723c */ /* 0x044fea00000418ff */
[----:B------:R-:W2:Y:S01]  /*282a0*/  LDSM.16.M88.4 R112, [R176+0x8800] ;  /* 0x00880000b070783b */ /* 0x000ea20000000200 */
[C---:B------:R-:W-:Y:S05]  /*282b0*/  HMMA.16816.F32.BF16 R32, R128.reuse, R34, RZ ;  /* 0x000000228020723c */ /* 0x040fea00000418ff */
[----:B------:R-:W2:Y:S01]  /*282c0*/  LDSM.16.M88.4 R120, [R176+0x9000] ;  /* 0x00900000b078783b */ /* 0x000ea20000000200 */
[C---:B------:R-:W-:Y:S05]  /*282d0*/  HMMA.16816.F32.BF16 R36, R128.reuse, R40, RZ ;  /* 0x000000288024723c */ /* 0x040fea00000418ff */
[----:B------:R-:W2:Y:S01]  /*282e0*/  LDSM.16.M88.4 R168, [R176+0x9800] ;  /* 0x00980000b0a8783b */ /* 0x000ea20000000200 */
[C---:B------:R-:W-:Y:S05]  /*282f0*/  HMMA.16816.F32.BF16 R40, R128.reuse, R42, RZ ;  /* 0x0000002a8028723c */ /* 0x040fea00000418ff */
[----:B------:R-:W-:Y:S01]  /*28300*/  LDSM.16.M88.4 R172, [R172] ;  /* 0x00000000acac783b */ /* 0x000fe20000000200 */
[C---:B------:R-:W-:Y:S05]  /*28310*/  HMMA.16816.F32.BF16 R44, R128.reuse, R48, RZ ;  /* 0x00000030802c723c */ /* 0x040fea00000418ff */
[----:B------:R-:W0:Y:S01]  /*28320*/  LDGDEPBAR ;  /* 0x00000000000079af */ /* 0x000e220000000000 */
[C---:B------:R-:W-:Y:S06]  /*28330*/  HMMA.16816.F32.BF16 R48, R128.reuse, R50, RZ ;  /* 0x000000328030723c */ /* 0x040fec00000418ff */
[C---:B------:R-:W-:Y:S06]  /*28340*/  HMMA.16816.F32.BF16 R52, R128.reuse, R56, RZ ;  /* 0x000000388034723c */ /* 0x040fec00000418ff */
[C---:B------:R-:W-:Y:S06]  /*28350*/  HMMA.16816.F32.BF16 R56, R128.reuse, R58, RZ ;  /* 0x0000003a8038723c */ /* 0x040fec00000418ff */
[C---:B-1----:R-:W-:Y:S06]  /*28360*/  HMMA.16816.F32.BF16 R60, R128.reuse, R64, RZ ;  /* 0x00000040803c723c */ /* 0x042fec00000418ff */
[C---:B------:R-:W-:Y:S06]  /*28370*/  HMMA.16816.F32.BF16 R64, R128.reuse, R66, RZ ;  /* 0x000000428040723c */ /* 0x040fec00000418ff */
[C---:B------:R-:W-:Y:S06]  /*28380*/  HMMA.16816.F32.BF16 R68, R128.reuse, R72, RZ ;  /* 0x000000488044723c */ /* 0x040fec00000418ff */
[C---:B------:R-:W-:Y:S06]  /*28390*/  HMMA.16816.F32.BF16 R72, R128.reuse, R74, RZ ;  /* 0x0000004a8048723c */ /* 0x040fec00000418ff */
[C---:B---3--:R-:W-:Y:S06]  /*283a0*/  HMMA.16816.F32.BF16 R76, R128.reuse, R80, RZ ;  /* 0x00000050804c723c */ /* 0x048fec00000418ff */
[C---:B------:R-:W-:Y:S06]  /*283b0*/  HMMA.16816.F32.BF16 R80, R128.reuse, R82, RZ ;  /* 0x000000528050723c */ /* 0x040fec00000418ff */
[C---:B------:R-:W-:Y:S06]  /*283c0*/  HMMA.16816.F32.BF16 R84, R128.reuse, R88, RZ ;  /* 0x000000588054723c */ /* 0x040fec00000418ff */
[C---:B------:R-:W-:Y:S06]  /*283d0*/  HMMA.16816.F32.BF16 R88, R128.reuse, R90, RZ ;  /* 0x0000005a8058723c */ /* 0x040fec00000418ff */
[C---:B----4-:R-:W-:Y:S06]  /*283e0*/  HMMA.16816.F32.BF16 R92, R128.reuse, R96, RZ ;  /* 0x00000060805c723c */ /* 0x050fec00000418ff */
        /* <DEDUP_REMOVED lines=8> */
[----:B------:R-:W-:Y:S01]  /*28470*/  HMMA.16816.F32.BF16 R128, R128, R170, RZ ;  /* 0x000000aa8080723c */ /* 0x000fe200000418ff */
        /* <DEDUP_REMOVED lines=46> */
[----:B-1----:R-:W-:Y:S01]  /*28760*/  IADD3 R0, R177, 0x6000, RZ ;  /* 0x00006000b1007810 */ /* 0x002fe20007ffe0ff */
[C---:B--2---:R-:W-:Y:S06]  /*28770*/  HMMA.16816.F32.BF16 R124, R172.reuse, R168, R124 ;  /* 0x000000a8ac7c723c */ /* 0x044fec000004187c */
[----:B------:R-:W-:Y:S01]  /*28780*/  HMMA.16816.F32.BF16 R128, R172, R170, R128 ;  /* 0x000000aaac80723c */ /* 0x000fe20000041880 */
[----:B------:R-:W-:Y:S04]  /*28790*/  LDSM.16.M88.4 R172, [R177] ;  /* 0x00000000b1ac783b */ /* 0x000fe80000000200 */
[----:B------:R-:W-:Y:S06]  /*287a0*/  LEA R168, R187, R183, 0x1 ;  /* 0x000000b7bba87211 */ /* 0x000fec00078e08ff */
[----:B------:R-:W1:Y:S02]  /*287b0*/  LDSM.16.M88.4 R168, [R168] ;  /* 0x00000000a8a8783b */ /* 0x000e640000000200 */
[C---:B-1----:R-:W-:Y:S06]  /*287c0*/  HMMA.16816.F32.BF16 R4, R168.reuse, R172, R4 ;  /* 0x000000aca804723c */ /* 0x042fec0000041804 */
[C---:B------:R-:W-:Y:S05]  /*287d0*/  HMMA.16816.F32.BF16 R8, R168.reuse, R174, R8 ;  /* 0x000000aea808723c */ /* 0x040fea0000041808 */
[C---:B------:R-:W-:Y:S06]  /*287e0*/  IADD3 R172, R177.reuse, 0x800, RZ ;  /* 0x00000800b1ac7810 */ /* 0x040fec0007ffe0ff */
        /* <DEDUP_REMOVED lines=42> */
[C---:B------:R-:W-:Y:S01]  /*28a90*/  HMMA.16816.F32.BF16 R96, R168.reuse, R174, R96 ;  /* 0x000000aea860723c */ /* 0x040fe20000041860 */
[----:B------:R1:W2:Y:S06]  /*28aa0*/  LDSM.16.M88.4 R172, [R0] ;  /* 0x0000000000ac783b */ /* 0x0002ac0000000200 */
[----:B-1----:R-:W3:Y:S01]  /*28ab0*/  LD.E R0, desc[UR4][R2.64+0x18c] ;  /* 0x00018c0402007980 */ /* 0x002ee2000c101900 */
[C---:B--2---:R-:W-:Y:S06]  /*28ac0*/  HMMA.16816.F32.BF16 R100, R168.reuse, R172, R100 ;  /* 0x000000aca864723c */ /* 0x044fec0000041864 */
        /* <DEDUP_REMOVED lines=9> */
[----:B------:R-:W-:Y:S06]  /*28b60*/  IADD3 R172, R177, 0x7800, RZ ;  /* 0x00007800b1ac7810 */ /* 0x000fec0007ffe0ff */
[----:B------:R-:W1:Y:S02]  /*28b70*/  LDSM.16.M88.4 R172, [R172] ;  /* 0x00000000acac783b */ /* 0x000e640000000200 */
[C---:B-1----:R-:W-:Y:S06]  /*28b80*/  HMMA.16816.F32.BF16 R124, R168.reuse, R172, R124 ;  /* 0x000000aca87c723c */ /* 0x042fec000004187c */
[----:B------:R-:W-:Y:S01]  /*28b90*/  HMMA.16816.F32.BF16 R128, R168, R174, R128 ;  /* 0x000000aea880723c */ /* 0x000fe20000041880 */
[----:B------:R-:W-:Y:S06]  /*28ba0*/  LDSM.16.M88.4 R168, [R185] ;  /* 0x00000000b9a8783b */ /* 0x000fec0000000200 */
[----:B------:R-:W1:Y:S02]  /*28bb0*/  LDSM.16.M88.4 R172, [R182] ;  /* 0x00000000b6ac783b */ /* 0x000e640000000200 */
[C---:B-1----:R-:W-:Y:S06]  /*28bc0*/  HMMA.16816.F32.BF16 R4, R168.reuse, R172, R4 ;  /* 0x000000aca804723c */ /* 0x042fec0000041804 */
[C---:B------:R-:W-:Y:S01]  /*28bd0*/  HMMA.16816.F32.BF16 R8, R168.reuse, R174, R8 ;  /* 0x000000aea808723c */ /* 0x040fe20000041808 */
[----:B------:R-:W1:Y:S05]  /*28be0*/  LDSM.16.M88.4 R172, [R182+0x800] ;  /* 0x00080000b6ac783b */ /* 0x000e6a0000000200 */
[C---:B-1----:R-:W-:Y:S06]  /*28bf0*/  HMMA.16816.F32.BF16 R12, R168.reuse, R172, R12 ;  /* 0x000000aca80c723c */ /* 0x042fec000004180c */
[C---:B------:R-:W-:Y:S01]  /*28c00*/  HMMA.16816.F32.BF16 R16, R168.reuse, R174, R16 ;  /* 0x000000aea810723c */ /* 0x040fe20000041810 */
[----:B------:R-:W1:Y:S05]  /*28c10*/  LDSM.16.M88.4 R172, [R182+0x1000] ;  /* 0x00100000b6ac783b */ /* 0x000e6a0000000200 */
[-C--:B---3--:R-:W-:Y:S01]  /*28c20*/  FMUL.FTZ R5, R5, R0.reuse ;  /* 0x0000000005057220 */ /* 0x088fe20000410000 */
[-C--:B------:R-:W-:Y:S01]  /*28c30*/  FMUL.FTZ R4, R4, R0.reuse ;  /* 0x0000000004047220 */ /* 0x080fe20000410000 */
[-C--:B------:R-:W-:Y:S02]  /*28c40*/  FMUL.FTZ R6, R6, R0.reuse ;  /* 0x0000000006067220 */ /* 0x080fe40000410000 */
[----:B------:R-:W2:Y:S01]  /*28c50*/  MUFU.TANH R216, R5 ;  /* 0x0000000500d87308 */ /* 0x000ea20000002400 */
[-C--:B------:R-:W-:Y:S01]  /*28c60*/  FMUL.FTZ R7, R7, R0.reuse ;  /* 0x0000000007077220 */ /* 0x080fe20000410000 */
[-C--:B------:R-:W-:Y:S01]  /*28c70*/  FMUL.FTZ R8, R8, R0.reuse ;  /* 0x0000000008087220 */ /* 0x080fe20000410000 */
[-C--:B------:R-:W-:Y:S01]  /*28c80*/  FMUL.FTZ R9, R9, R0.reuse ;  /* 0x0000000009097220 */ /* 0x080fe20000410000 */
[-C--:B------:R-:W-:Y:S01]  /*28c90*/  FMUL.FTZ R10, R10, R0.reuse ;  /* 0x000000000a0a7220 */ /* 0x080fe20000410000 */
[-C--:B------:R-:W-:Y:S05]  /*28ca0*/  FMUL.FTZ R11, R11, R0.reuse ;  /* 0x000000000b0b7220 */ /* 0x080fea0000410000 */
[----:B------:R-:W3:Y:S01]  /*28cb0*/  MUFU.TANH R211, R4 ;  /* 0x0000000400d37308 */ /* 0x000ee20000002400 */
[-C--:B------:R-:W-:Y:S01]  /*28cc0*/  FMUL.FTZ R15, R15, R0.reuse ;  /* 0x000000000f0f7220 */ /* 0x080fe20000410000 */
[-C--:B------:R-:W-:Y:S01]  /*28cd0*/  FMUL.FTZ R12, R12, R0.reuse ;  /* 0x000000000c0c7220 */ /* 0x080fe20000410000 */
[-C--:B------:R-:W-:Y:S01]  /*28ce0*/  FMUL.FTZ R13, R13, R0.reuse ;  /* 0x000000000d0d7220 */ /* 0x080fe20000410000 */
[-C--:B------:R-:W-:Y:S01]  /*28cf0*/  FMUL.FTZ R14, R14, R0.reuse ;  /* 0x000000000e0e7220 */ /* 0x080fe20000410000 */
[-C--:B------:R-:W-:Y:S01]  /*28d00*/  FMUL.FTZ R16, R16, R0.reuse ;  /* 0x0000000010107220 */ /* 0x080fe20000410000 */
[-C--:B------:R-:W-:Y:S04]  /*28d10*/  FMUL.FTZ R17, R17, R0.reuse ;  /* 0x0000000011117220 */ /* 0x080fe80000410000 */
[----:B------:R-:W4:Y:S01]  /*28d20*/  MUFU.TANH R215, R8 ;  /* 0x0000000800d77308 */ /* 0x000f220000002400 */
[-C--:B------:R-:W-:Y:S01]  /*28d30*/  FMUL.FTZ R18, R18, R0.reuse ;  /* 0x0000000012127220 */ /* 0x080fe20000410000 */
[-C--:B------:R-:W-:Y:S08]  /*28d40*/  FMUL.FTZ R19, R19, R0.reuse ;  /* 0x0000000013137220 */ /* 0x080ff00000410000 */
[----:B------:R-:W2:Y:S01]  /*28d50*/  MUFU.TANH R210, R16 ;  /* 0x0000001000d27308 */ /* 0x000ea20000002400 */
[C---:B-1----:R-:W-:Y:S09]  /*28d60*/  HMMA.16816.F32.BF16 R20, R168.reuse, R172, R20 ;  /* 0x000000aca814723c */ /* 0x042ff20000041814 */
[----:B------:R-:W1:Y:S01]  /*28d70*/  MUFU.TANH R209, R17 ;  /* 0x0000001100d17308 */ /* 0x000e620000002400 */
[C---:B------:R-:W-:Y:S01]  /*28d80*/  HMMA.16816.F32.BF16 R24, R168.reuse, R174, R24 ;  /* 0x000000aea818723c */ /* 0x040fe20000041818 */
[----:B------:R-:W3:Y:S08]  /*28d90*/  LDSM.16.M88.4 R172, [R182+0x1800] ;  /* 0x00180000b6ac783b */ /* 0x000ef00000000200 */
[----:B------:R-:W1:Y:S10]  /*28da0*/  MUFU.TANH R214, R9 ;  /* 0x0000000900d67308 */ /* 0x000e740000002400 */
[----:B------:R-:W1:Y:S01]  /*28db0*/  MUFU.TANH R213, R12 ;  /* 0x0000000c00d57308 */ /* 0x000e620000002400 */
[-C--:B------:R-:W-:Y:S09]  /*28dc0*/  FMUL.FTZ R20, R20, R0.reuse ;  /* 0x0000000014147220 */ /* 0x080ff20000410000 */
[----:B------:R-:W1:Y:S01]  /*28dd0*/  MUFU.TANH R212, R13 ;  /* 0x0000000d00d47308 */ /* 0x000e620000002400 */
[-C--:B------:R-:W-:Y:S01]  /*28de0*/  FMUL.FTZ R21, R21, R0.reuse ;  /* 0x0000000015157220 */ /* 0x080fe20000410000 */
[-C--:B------:R-:W-:Y:S01]  /*28df0*/  FMUL.FTZ R22, R22, R0.reuse ;  /* 0x0000000016167220 */ /* 0x080fe20000410000 */
[-C--:B------:R-:W-:Y:S01]  /*28e00*/  FMUL.FTZ R23, R23, R0.reuse ;  /* 0x0000000017177220 */ /* 0x080fe20000410000 */
[-C--:B------:R-:W-:Y:S01]  /*28e10*/  FMUL.FTZ R24, R24, R0.reuse ;  /* 0x0000000018187220 */ /* 0x080fe20000410000 */
[-C--:B------:R-:W-:Y:S01]  /*28e20*/  FMUL.FTZ R25, R25, R0.reuse ;  /* 0x0000000019197220 */ /* 0x080fe20000410000 */
[-C--:B------:R-:W-:Y:S04]  /*28e30*/  FMUL.FTZ R26, R26, R0.reuse ;  /* 0x000000001a1a7220 */ /* 0x080fe80000410000 */
[----:B------:R-:W1:Y:S01]  /*28e40*/  MUFU.TANH R208, R20 ;  /* 0x0000001400d07308 */ /* 0x000e620000002400 */
[-C--:B------:R-:W-:Y:S09]  /*28e50*/  FMUL.FTZ R27, R27, R0.reuse ;  /* 0x000000001b1b7220 */ /* 0x080ff20000410000 */
[----:B------:R-:W1:Y:S01]  /*28e60*/  MUFU.TANH R207, R21 ;  /* 0x0000001500cf7308 */ /* 0x000e620000002400 */
[C---:B---3--:R-:W-:Y:S09]  /*28e70*/  HMMA.16816.F32.BF16 R28, R168.reuse, R172, R28 ;  /* 0x000000aca81c723c */ /* 0x048ff2000004181c */
[----:B------:R-:W3:Y:S01]  /*28e80*/  MUFU.TANH R206, R24 ;  /* 0x0000001800ce7308 */ /* 0x000ee20000002400 */
[C---:B------:R-:W-:Y:S01]  /*28e90*/  HMMA.16816.F32.BF16 R32, R168.reuse, R174, R32 ;  /* 0x000000aea820723c */ /* 0x040fe20000041820 */
[----:B------:R-:W4:Y:S08]  /*28ea0*/  LDSM.16.M88.4 R172, [R182+0x2000] ;  /* 0x00200000b6ac783b */ /* 0x000f300000000200 */
[----:B------:R-:W1:Y:S10]  /*28eb0*/  MUFU.TANH R205, R25 ;  /* 0x0000001900cd7308 */ /* 0x000e740000002400 */
[----:B------:R-:W1:Y:S01]  /*28ec0*/  MUFU.TANH R18, R18 ;  /* 0x0000001200127308 */ /* 0x000e620000002400 */
[-C--:B------:R-:W-:Y:S01]  /*28ed0*/  FMUL.FTZ R28, R28, R0.reuse ;  /* 0x000000001c1c7220 */ /* 0x080fe20000410000 */
[-C--:B------:R-:W-:Y:S08]  /*28ee0*/  FMUL.FTZ R29, R29, R0.reuse ;  /* 0x000000001d1d7220 */ /* 0x080ff00000410000 */
[----:B------:R-:W1:Y:S01]  /*28ef0*/  MUFU.TANH R19, R19 ;  /* 0x0000001300137308 */ /* 0x000e620000002400 */
[-C--:B------:R-:W-:Y:S01]  /*28f00*/  FMUL.FTZ R30, R30, R0.reuse ;  /* 0x000000001e1e7220 */ /* 0x080fe20000410000 */
[-C--:B------:R-:W-:Y:S01]  /*28f10*/  FMUL.FTZ R31, R31, R0.reuse ;  /* 0x000000001f1f7220 */ /* 0x080fe20000410000 */
[-C--:B------:R-:W-:Y:S01]  /*28f20*/  FMUL.FTZ R32, R32, R0.reuse ;  /* 0x0000000020207220 */ /* 0x080fe20000410000 */
[-C--:B------:R-:W-:Y:S01]  /*28f30*/  FMUL.FTZ R33, R33, R0.reuse ;  /* 0x0000000021217220 */ /* 0x080fe20000410000 */
[-C--:B------:R-:W-:Y:S01]  /*28f40*/  FMUL.FTZ R34, R34, R0.reuse ;  /* 0x0000000022227220 */ /* 0x080fe20000410000 */
[-C--:B------:R-:W-:Y:S04]  /*28f50*/  FMUL.FTZ R35, R35, R0.reuse ;  /* 0x0000000023237220 */ /* 0x080fe80000410000 */
[----:B------:R-:W1:Y:S10]  /*28f60*/  MUFU.TANH R204, R28 ;  /* 0x0000001c00cc7308 */ /* 0x000e740000002400 */
[----:B------:R-:W1:Y:S01]  /*28f70*/  MUFU.TANH R203, R29 ;  /* 0x0000001d00cb7308 */ /* 0x000e620000002400 */
[C---:B----4-:R-:W-:Y:S09]  /*28f80*/  HMMA.16816.F32.BF16 R36, R168.reuse, R172, R36 ;  /* 0x000000aca824723c */ /* 0x050ff20000041824 */
[----:B------:R-:W4:Y:S01]  /*28f90*/  MUFU.TANH R202, R32 ;  /* 0x0000002000ca7308 */ /* 0x000f220000002400 */
[C---:B------:R-:W-:Y:S01]  /*28fa0*/  HMMA.16816.F32.BF16 R40, R168.reuse, R174, R40 ;  /* 0x000000aea828723c */ /* 0x040fe20000041828 */
[----:B------:R-:W2:Y:S08]  /*28fb0*/  LDSM.16.M88.4 R172, [R182+0x2800] ;  /* 0x00280000b6ac783b */ /* 0x000eb00000000200 */
[----:B------:R-:W1:Y:S10]  /*28fc0*/  MUFU.TANH R201, R33 ;  /* 0x0000002100c97308 */ /* 0x000e740000002400 */
[----:B------:R-:W1:Y:S01]  /*28fd0*/  MUFU.TANH R22, R22 ;  /* 0x0000001600167308 */ /* 0x000e620000002400 */
[-C--:B------:R-:W-:Y:S01]  /*28fe0*/  FMUL.FTZ R36, R36, R0.reuse ;  /* 0x0000000024247220 */ /* 0x080fe20000410000 */
[-C--:B------:R-:W-:Y:S01]  /*28ff0*/  FMUL.FTZ R38, R38, R0.reuse ;  /* 0x0000000026267220 */ /* 0x080fe20000410000 */
[-C--:B------:R-:W-:Y:S07]  /*29000*/  FMUL.FTZ R39, R39, R0.reuse ;  /* 0x0000000027277220 */ /* 0x080fee0000410000 */
[----:B------:R-:W1:Y:S01]  /*29010*/  MUFU.TANH R23, R23 ;  /* 0x0000001700177308 */ /* 0x000e620000002400 */
[-C--:B------:R-:W-:Y:S01]  /*29020*/  FMUL.FTZ R37, R37, R0.reuse ;  /* 0x0000000025257220 */ /* 0x080fe20000410000 */
[-C--:B------:R-:W-:Y:S01]  /*29030*/  FMUL.FTZ R40, R40, R0.reuse ;  /* 0x0000000028287220 */ /* 0x080fe20000410000 */
[-C--:B------:R-:W-:Y:S01]  /*29040*/  FMUL.FTZ R42, R42, R0.reuse ;  /* 0x000000002a2a7220 */ /* 0x080fe20000410000 */
[-C--:B------:R-:W-:Y:S01]  /*29050*/  FMUL.FTZ R41, R41, R0.reuse ;  /* 0x0000000029297220 */ /* 0x080fe20000410000 */
[----:B------:R-:W-:Y:S05]  /*29060*/  FMUL.FTZ R43, R43, R0 ;  /* 0x000000002b2b7220 */ /* 0x000fea0000410000 */
[----:B------:R3:W1:Y:S10]  /*29070*/  MUFU.TANH R200, R36 ;  /* 0x0000002400c87308 */ /* 0x0006740000002400 */
[----:B------:R1:W1:Y:S01]  /*29080*/  MUFU.TANH R196, R40 ;  /* 0x0000002800c47308 */ /* 0x0002620000002400 */
[C---:B--2---:R-:W-:Y:S09]  /*29090*/  HMMA.16816.F32.BF16 R44, R168.reuse, R172, R44 ;  /* 0x000000aca82c723c */ /* 0x044ff2000004182c */
[----:B------:R-:W2:Y:S02]  /*290a0*/  MUFU.TANH R26, R26 ;  /* 0x0000001a001a7308 */ /* 0x000ea40000002400 */
[----:B---3-5:R-:W-:Y:S01]  /*290b0*/  MOV R36, R188 ;  /* 0x000000bc00247202 */ /* 0x028fe20000000f00 */
[C---:B------:R-:W-:Y:S01]  /*290c0*/  HMMA.16816.F32.BF16 R48, R168.reuse, R174, R48 ;  /* 0x000000aea830723c */ /* 0x040fe20000041830 */
[----:B------:R-:W3:Y:S02]  /*290d0*/  LDSM.16.M88.4 R172, [R182+0x3000] ;  /* 0x00300000b6ac783b */ /* 0x000ee40000000200 */
[----:B------:R-:W-:Y:S04]  /*290e0*/  ISETP.GE.AND P0, PT, R36, 0x2, PT ;  /* 0x000000022400780c */ /* 0x000fe80003f06270 */
[----:B------:R-:W1:Y:S10]  /*290f0*/  MUFU.TANH R27, R27 ;  /* 0x0000001b001b7308 */ /* 0x000e740000002400 */
[----:B------:R-:W1:Y:S01]  /*29100*/  MUFU.TANH R30, R30 ;  /* 0x0000001e001e7308 */ /* 0x000e620000002400 */
[-C--:B------:R-:W-:Y:S01]  /*29110*/  FMUL.FTZ R44, R44, R0.reuse ;  /* 0x000000002c2c7220 */ /* 0x080fe20000410000 */
[-C--:B------:R-:W-:Y:S01]  /*29120*/  FMUL.FTZ R45, R45, R0.reuse ;  /* 0x000000002d2d7220 */ /* 0x080fe20000410000 */
[-C--:B------:R-:W-:Y:S01]  /*29130*/  FMUL.FTZ R46, R46, R0.reuse ;  /* 0x000000002e2e7220 */ /* 0x080fe20000410000 */
[-C--:B------:R-:W-:Y:S06]  /*29140*/  FMUL.FTZ R47, R47, R0.reuse ;  /* 0x000000002f2f7220 */ /* 0x080fec0000410000 */
[----:B------:R1:W1:Y:S01]  /*29150*/  MUFU.TANH R194, R44 ;  /* 0x0000002c00c27308 */ /* 0x0002620000002400 */
[-C--:B------:R-:W-:Y:S01]  /*29160*/  FMUL.FTZ R50, R50, R0.reuse ;  /* 0x0000000032327220 */ /* 0x080fe20000410000 */
[-C--:B------:R-:W-:Y:S01]  /*29170*/  FMUL.FTZ R51, R51, R0.reuse ;  /* 0x0000000033337220 */ /* 0x080fe20000410000 */
[-C--:B------:R-:W-:Y:S01]  /*29180*/  FMUL.FTZ R48, R48, R0.reuse ;  /* 0x0000000030307220 */ /* 0x080fe20000410000 */
[-C--:B------:R-:W-:Y:S06]  /*29190*/  FMUL.FTZ R49, R49, R0.reuse ;  /* 0x0000000031317220 */ /* 0x080fec0000410000 */
[----:B------:R1:W1:Y:S10]  /*291a0*/  MUFU.TANH R193, R45 ;  /* 0x0000002d00c17308 */ /* 0x0002740000002400 */
[----:B------:R-:W1:Y:S01]  /*291b0*/  MUFU.TANH R31, R31 ;  /* 0x0000001f001f7308 */ /* 0x000e620000002400 */
[C---:B---3--:R-:W-:Y:S09]  /*291c0*/  HMMA.16816.F32.BF16 R52, R168.reuse, R172, R52 ;  /* 0x000000aca834723c */ /* 0x048ff20000041834 */
[----:B------:R-:W3:Y:S01]  /*291d0*/  MUFU.TANH R34, R34 ;  /* 0x0000002200227308 */ /* 0x000ee20000002400 */
[C---:B------:R-:W-:Y:S01]  /*291e0*/  HMMA.16816.F32.BF16 R56, R168.reuse, R174, R56 ;  /* 0x000000aea838723c */ /* 0x040fe20000041838 */
[----:B------:R-:W4:Y:S08]  /*291f0*/  LDSM.16.M88.4 R172, [R182+0x3800] ;  /* 0x00380000b6ac783b */ /* 0x000f300000000200 */
[----:B------:R-:W1:Y:S10]  /*29200*/  MUFU.TANH R35, R35 ;  /* 0x0000002300237308 */ /* 0x000e740000002400 */
[----:B------:R1:W1:Y:S01]  /*29210*/  MUFU.TANH R197, R37 ;  /* 0x0000002500c57308 */ /* 0x0002620000002400 */
[-C--:B------:R-:W-:Y:S01]  /*29220*/  FMUL.FTZ R54, R54, R0.reuse ;  /* 0x0000000036367220 */ /* 0x080fe20000410000 */
[-C--:B------:R-:W-:Y:S01]  /*29230*/  FMUL.FTZ R55, R55, R0.reuse ;  /* 0x0000000037377220 */ /* 0x080fe20000410000 */
[-C--:B------:R-:W-:Y:S01]  /*29240*/  FMUL.FTZ R52, R52, R0.reuse ;  /* 0x0000000034347220 */ /* 0x080fe20000410000 */
[-C--:B------:R-:W-:Y:S06]  /*29250*/  FMUL.FTZ R53, R53, R0.reuse ;  /* 0x0000000035357220 */ /* 0x080fec0000410000 */
[----:B------:R-:W1:Y:S01]  /*29260*/  MUFU.TANH R38, R38 ;  /* 0x0000002600267308 */ /* 0x000e620000002400 */
[-C--:B------:R-:W-:Y:S01]  /*29270*/  FMUL.FTZ R56, R56, R0.reuse ;  /* 0x0000000038387220 */ /* 0x080fe20000410000 */
[-C--:B------:R-:W-:Y:S01]  /*29280*/  FMUL.FTZ R57, R57, R0.reuse ;  /* 0x0000000039397220 */ /* 0x080fe20000410000 */
[-C--:B------:R-:W-:Y:S01]  /*29290*/  FMUL.FTZ R58, R58, R0.reuse ;  /* 0x000000003a3a7220 */ /* 0x080fe20000410000 */
[-C--:B------:R-:W-:Y:S06]  /*292a0*/  FMUL.FTZ R59, R59, R0.reuse ;  /* 0x000000003b3b7220 */ /* 0x080fec0000410000 */
[----:B------:R-:W1:Y:S10]  /*292b0*/  MUFU.TANH R39, R39 ;  /* 0x0000002700277308 */ /* 0x000e740000002400 */
[----:B------:R1:W1:Y:S01]  /*292c0*/  MUFU.TANH R195, R41 ;  /* 0x0000002900c37308 */ /* 0x0002620000002400 */
[C---:B----4-:R-:W-:Y:S09]  /*292d0*/  HMMA.16816.F32.BF16 R60, R168.reuse, R172, R60 ;  /* 0x000000aca83c723c */ /* 0x050ff2000004183c */
[----:B------:R-:W4:Y:S01]  /*292e0*/  MUFU.TANH R42, R42 ;  /* 0x0000002a002a7308 */ /* 0x000f220000002400 */
[C---:B------:R-:W-:Y:S01]  /*292f0*/  HMMA.16816.F32.BF16 R64, R168.reuse, R174, R64 ;  /* 0x000000aea840723c */ /* 0x040fe20000041840 */
[----:B------:R-:W2:Y:S08]  /*29300*/  LDSM.16.M88.4 R172, [R182+0x4000] ;  /* 0x00400000b6ac783b */ /* 0x000eb00000000200 */
[----:B------:R1:W1:Y:S10]  /*29310*/  MUFU.TANH R17, R43 ;  /* 0x0000002b00117308 */ /* 0x0002740000002400 */
[----:B------:R-:W1:Y:S01]  /*29320*/  MUFU.TANH R46, R46 ;  /* 0x0000002e002e7308 */ /* 0x000e620000002400 */
        /* <DEDUP_REMOVED lines=9> */
[----:B------:R1:W1:Y:S10]  /*293c0*/  MUFU.TANH R192, R48 ;  /* 0x0000003000c07308 */ /* 0x0002740000002400 */
[----:B------:R1:W1:Y:S01]  /*293d0*/  MUFU.TANH R188, R49 ;  /* 0x0000003100bc7308 */ /* 0x0002620000002400 */
[C---:B--2---:R-:W-:Y:S09]  /*293e0*/  HMMA.16816.F32.BF16 R68, R168.reuse, R172, R68 ;  /* 0x000000aca844723c */ /* 0x044ff20000041844 */
[----:B------:R-:W2:Y:S01]  /*293f0*/  MUFU.TANH R50, R50 ;  /* 0x0000003200327308 */ /* 0x000ea20000002400 */
[C---:B------:R-:W-:Y:S01]  /*29400*/  HMMA.16816.F32.BF16 R72, R168.reuse, R174, R72 ;  /* 0x000000aea848723c */ /* 0x040fe20000041848 */
[----:B------:R-:W3:Y:S08]  /*29410*/  LDSM.16.M88.4 R172, [R182+0x4800] ;  /* 0x00480000b6ac783b */ /* 0x000ef00000000200 */
[----:B------:R-:W1:Y:S10]  /*29420*/  MUFU.TANH R51, R51 ;  /* 0x0000003300337308 */ /* 0x000e740000002400 */
        /* <DEDUP_REMOVED lines=12> */
[C---:B---3--:R-:W-:Y:S09]  /*294f0*/  HMMA.16816.F32.BF16 R76, R168.reuse, R172, R76 ;  /* 0x000000aca84c723c */ /* 0x048ff2000004184c */
[----:B------:R3:W1:Y:S01]  /*29500*/  MUFU.TANH R16, R58 ;  /* 0x0000003a00107308 */ /* 0x0006620000002400 */
[C---:B------:R-:W-:Y:S01]  /*29510*/  HMMA.16816.F32.BF16 R80, R168.reuse, R174, R80 ;  /* 0x000000aea850723c */ /* 0x040fe20000041850 */
[----:B------:R-:W4:Y:S08]  /*29520*/  LDSM.16.M88.4 R172, [R182+0x5000] ;  /* 0x00500000b6ac783b */ /* 0x000f300000000200 */
[----:B------:R3:W1:Y:S10]  /*29530*/  MUFU.TANH R40, R60 ;  /* 0x0000003c00287308 */ /* 0x0006740000002400 */
        /* <DEDUP_REMOVED lines=13> */
[----:B------:R3:W4:Y:S01]  /*29610*/  MUFU.TANH R29, R65 ;  /* 0x00000041001d7308 */ /* 0x0007220000002400 */
[C---:B------:R-:W-:Y:S01]  /*29620*/  HMMA.16816.F32.BF16 R88, R168.reuse, R174, R88 ;  /* 0x000000aea858723c */ /* 0x040fe20000041858 */
[----:B------:R-:W2:Y:S08]  /*29630*/  LDSM.16.M88.4 R172, [R182+0x5800] ;  /* 0x00580000b6ac783b */ /* 0x000eb00000000200 */
        /* <DEDUP_REMOVED lines=11> */
[----:B------:R-:W1:Y:S10]  /*296f0*/  MUFU.TANH R69, R69 ;  /* 0x0000004500457308 */ /* 0x000e740000002400 */
[----:B------:R-:W1:Y:S01]  /*29700*/  MUFU.TANH R70, R70 ;  /* 0x0000004600467308 */ /* 0x000e620000002400 */
[C---:B--2---:R-:W-:Y:S09]  /*29710*/  HMMA.16816.F32.BF16 R92, R168.reuse, R172, R92 ;  /* 0x000000aca85c723c */ /* 0x044ff2000004185c */
[----:B------:R-:W2:Y:S01]  /*29720*/  MUFU.TANH R71, R71 ;  /* 0x0000004700477308 */ /* 0x000ea20000002400 */
        /* <DEDUP_REMOVED lines=49> */
[C---:B---3--:R-:W-:Y:S09]  /*29a40*/  HMMA.16816.F32.BF16 R116, R168.reuse, R172, R116 ;  /* 0x000000aca874723c */ /* 0x048ff20000041874 */
[----:B------:R-:W3:Y:S01]  /*29a50*/  MUFU.TANH R89, R89 ;  /* 0x0000005900597308 */ /* 0x000ee20000002400 */
[C---:B------:R-:W-:Y:S01]  /*29a60*/  HMMA.16816.F32.BF16 R120, R168.reuse, R174, R120 ;  /* 0x000000aea878723c */ /* 0x040fe20000041878 */
[----:B------:R-:W4:Y:S01]  /*29a70*/  LDSM.16.M88.4 R172, [R182+0x7800] ;  /* 0x00780000b6ac783b */ /* 0x000f220000000200 */
[----:B------:R-:W-:Y:S07]  /*29a80*/  DEPBAR.LE SB0, 0x0 ;  /* 0x000080000000791a */ /* 0x000fee0000000000 */
[----:B------:R-:W1:Y:S01]  /*29a90*/  MUFU.TANH R90, R90 ;  /* 0x0000005a005a7308 */ /* 0x000e620000002400 */
[----:B------:R-:W-:Y:S09]  /*29aa0*/  BAR.SYNC.DEFER_BLOCKING 0x0 ;  /* 0x0000000000007b1d */ /* 0x000ff20000010000 */
        /* <DEDUP_REMOVED lines=12> */
[C---:B----4-:R-:W-:Y:S09]  /*29b70*/  HMMA.16816.F32.BF16 R124, R168.reuse, R172, R124 ;  /* 0x000000aca87c723c */ /* 0x050ff2000004187c */
[----:B------:R4:W1:Y:S01]  /*29b80*/  MUFU.TANH R173, R7 ;  /* 0x0000000700ad7308 */ /* 0x0008620000002400 */
[----:B------:R-:W-:Y:S09]  /*29b90*/  HMMA.16816.F32.BF16 R128, R168, R174, R128 ;  /* 0x000000aea880723c */ /* 0x000ff20000041880 */
[----:B------:R4:W1:Y:S10]  /*29ba0*/  MUFU.TANH R169, R15 ;  /* 0x0000000f00a97308 */ /* 0x0008740000002400 */
[----:B------:R4:W1:Y:S01]  /*29bb0*/  MUFU.TANH R168, R6 ;  /* 0x0000000600a87308 */ /* 0x0008620000002400 */
        /* <DEDUP_REMOVED lines=8> */
[----:B------:R-:W-:Y:S06]  /*29c40*/  FMUL.FTZ R0, R131, R0 ;  /* 0x0000000083007220 */ /* 0x000fec0000410000 */
[----:B------:R4:W1:Y:S10]  /*29c50*/  MUFU.TANH R171, R11 ;  /* 0x0000000b00ab7308 */ /* 0x0008740000002400 */
[----:B------:R4:W1:Y:S10]  /*29c60*/  MUFU.TANH R170, R14 ;  /* 0x0000000e00aa7308 */ /* 0x0008740000002400 */
[----:B------:R4:W1:Y:S10]  /*29c70*/  MUFU.TANH R175, R52 ;  /* 0x0000003400af7308 */ /* 0x0008740000002400 */
[----:B------:R4:W1:Y:S10]  /*29c80*/  MUFU.TANH R174, R53 ;  /* 0x0000003500ae7308 */ /* 0x0008740000002400 */
[----:B------:R4:W1:Y:S10]  /*29c90*/  MUFU.TANH R15, R59 ;  /* 0x0000003b000f7308 */ /* 0x0008740000002400 */
        /* <DEDUP_REMOVED lines=36> */
[----:B------:R4:W1:Y:S01]  /*29ee0*/  MUFU.TANH R4, R0 ;  /* 0x0000000000047308 */ /* 0x0008620000002400 */
[----:B--23--:R-:W-:Y:S05]  /*29ef0*/  @!P0 BRA `(.L_x_1461) ;  /* 0x0000000c00e88947 */ /* 0x00cfea0003800000 */
[----:B------:R-:W-:Y:S01]  /*29f00*/  ISETP.NE.U32.AND P0, PT, R236, RZ, PT ;  /* 0x000000ffec00720c */ /* 0x000fe20003f05070 */
[----:B------:R-:W-:Y:S03]  /*29f10*/  BSSY B0, `(.L_x_1462) ;  /* 0x0000048000007945 */ /* 0x000fe60003800000 */
[----:B------:R-:W-:Y:S11]  /*29f20*/  ISETP.NE.AND.EX P0, PT, R237, RZ, PT, P0 ;  /* 0x000000ffed00720c */ /* 0x000ff60003f05300 */
[----:B------:R-:W-:Y:S02]  /*29f30*/  @!UPT UIADD3 URZ, URZ, URZ, URZ ;  /* 0x0000003f3f3ff290 */ /* 0x000fe4000fffe03f */
[----:B------:R-:W-:Y:S05]  /*29f40*/  @!P0 BRA `(.L_x_1463) ;  /* 0x0000000400048947 */ /* 0x000fea0003800000 */
[----:B----4-:R-:W2:Y:S02]  /*29f50*/  LD.E R6, desc[UR4][R2.64+0x170] ;  /* 0x0001700402067980 */ /* 0x010ea4000c101900 */
[-C--:B--2---:R-:W-:Y:S02]  /*29f60*/  IABS R0, R6.reuse ;  /* 0x0000000600007213 */ /* 0x084fe40000000000 */
[----:B------:R-:W-:Y:S02]  /*29f70*/  IABS R12, R6 ;  /* 0x00000006000c7213 */ /* 0x000fe40000000000 */
[----:B------:R-:W2:Y:S03]  /*29f80*/  I2F.RP R8, R0 ;  /* 0x0000000000087306 */ /* 0x000ea60000209400 */
[----:B------:R-:W-:Y:S07]  /*29f90*/  IMAD.MOV R12, RZ, RZ, -R12 ;  /* 0x000000ffff0c7224 */ /* 0x000fee00078e0a0c */
[----:B--2---:R-:W2:Y:S02]  /*29fa0*/  MUFU.RCP R8, R8 ;  /* 0x0000000800087308 */ /* 0x004ea40000001000 */
[----:B--2---:R-:W-:Y:S08]  /*29fb0*/  VIADD R8, R8, 0xffffffe ;  /* 0x0ffffffe08087836 */ /* 0x004ff00000000000 */
[----:B------:R-:W2:Y:S02]  /*29fc0*/  F2I.FTZ.U32.TRUNC.NTZ R9, R8 ;  /* 0x0000000800097305 */ /* 0x000ea4000021f000 */
[----:B--2---:R-:W-:Y:S01]  /*29fd0*/  IMAD.MOV R7, RZ, RZ, -R9 ;  /* 0x000000ffff077224 */ /* 0x004fe200078e0a09 */
        /* <DEDUP_REMOVED lines=56> */
.L_x_1463:
[----:B----4-:R-:W2:Y:S02]  /*2a360*/  LD.E R0, desc[UR4][R2.64+0x38] ;  /* 0x0000380402007980 */ /* 0x010ea4000c101900 */
[----:B--2---:R-:W-:Y:S04]  /*2a370*/  LEA R0, -R0, RZ, 0x8 ;  /* 0x000000ff00007211 */ /* 0x004fe800078e41ff */
[----:B------:R-:W-:Y:S02]  /*2a380*/  SHF.R.S32.HI R6, RZ, 0x1f, R0 ;  /* 0x0000001fff067819 */ /* 0x000fe40000011400 */
.L_x_1464:
[----:B------:R-:W-:Y:S05]  /*2a390*/  BSYNC B0 ;  /* 0x0000000000007941 */ /* 0x000fea0003800000 */
.L_x_1462:
[----:B-1----:R-:W2:Y:S01]  /*2a3a0*/  LDL R41, [R1+0x134] ;  /* 0x0001340001297983 */ /* 0x002ea20000100800 */
        /* <DEDUP_REMOVED lines=10> */
[C---:B------:R-:W-:Y:S03]  /*2a450*/  @!P0 LEA R10, P1, R7.reuse, R241, 0x1 ;  /* 0x000000f1070a8211 */ /* 0x040fe600078208ff */
[----:B------:R-:W5:Y:S01]  /*2a460*/  LDL.64 R52, [R1+0x88] ;  /* 0x0000880001347983 */ /* 0x000f620000100a00 */
[----:B------:R-:W-:Y:S02]  /*2a470*/  @!P0 LEA.HI.X R11, R7, R239, R8, 0x1, P1 ;  /* 0x000000ef070b8211 */ /* 0x000fe400008f0c08 */
[C---:B------:R-:W-:Y:S01]  /*2a480*/  LEA R8, P1, R0.reuse, R241, 0x1 ;  /* 0x000000f100087211 */ /* 0x040fe200078208ff */
[----:B------:R-:W5:Y:S03]  /*2a490*/  LDL R12, [R1+0xf0] ;  /* 0x0000f000010c7983 */ /* 0x000f660000100800 */
[C---:B------:R-:W-:Y:S01]  /*2a4a0*/  LEA.HI.X R9, R0.reuse, R239, R6, 0x1, P1 ;  /* 0x000000ef00097211 */ /* 0x040fe200008f0c06 */
[----:B------:R-:W5:Y:S04]  /*2a4b0*/  LDL.64 R48, [R1+0x80] ;  /* 0x0000800001307983 */ /* 0x000f680000100a00 */
[----:B------:R-:W5:Y:S04]  /*2a4c0*/  LDL.64 R60, [R1+0x60] ;  /* 0x00006000013c7983 */ /* 0x000f680000100a00 */
        /* <DEDUP_REMOVED lines=16> */
[----:B------:R-:W3:Y:S03]  /*2a5d0*/  LDL R37, [R1+0xe8] ;  /* 0x0000e80001257983 */ /* 0x000ee60000100800 */
[----:B------:R-:W-:Y:S02]  /*2a5e0*/  @!P0 LEA.HI.X R11, R7, R239, R11, 0x1, P1 ;  /* 0x000000ef070b8211 */ /* 0x000fe400008f0c0b */
[----:B----4-:R-:W-:Y:S02]  /*2a5f0*/  @!P0 IADD3 R7, P1, R0, R56, RZ ;  /* 0x0000003800078210 */ /* 0x010fe40007f3e0ff */
[----:B------:R-:W4:Y:S04]  /*2a600*/  LDL.64 R56, [R1+0x78] ;  /* 0x0000780001387983 */ /* 0x000f280000100a00 */
[----:B------:R-:W-:Y:S01]  /*2a610*/  @!PT LDS RZ, [RZ] ;  /* 0x00000000fffff984 */ /* 0x000fe20000000800 */
[----:B------:R-:W-:Y:S01]  /*2a620*/  @!PT LDS RZ, [RZ] ;  /* 0x00000000fffff984 */ /* 0x000fe20000000800 */
[----:B------:R-:W-:Y:S01]  /*2a630*/  @!PT LDS RZ, [RZ] ;  /* 0x00000000fffff984 */ /* 0x000fe20000000800 */
[----:B------:R5:W-:Y:S04]  /*2a640*/  @!P0 LDGSTS.E.BYPASS.LTC128B.128 [R189+0x3000], desc[UR4][R10.64] ;  /* 0x030000000abd8fae */ /* 0x000be8000b901d44 */
[----:B------:R1:W-:Y:S01]  /*2a650*/  @P0 STS.128 [R189+0x3800], RZ ;  /* 0x003800ffbd000388 */ /* 0x0003e20000000c00 */
[----:B-----5:R-:W-:Y:S01]  /*2a660*/  @!P0 IMAD.X R11, R6, 0x1, R43, P1 ;  /* 0x00000001060b8824 */ /* 0x020fe200008e062b */
[C---:B------:R-:W-:Y:S02]  /*2a670*/  @!P0 LEA R10, P1, R7.reuse, R241, 0x1 ;  /* 0x000000f1070a8211 */ /* 0x040fe400078208ff */
[----:B------:R-:W5:Y:S02]  /*2a680*/  LDL R43, [R1+0xe0] ;  /* 0x0000e000012b7983 */ /* 0x000f640000100800 */
        /* <DEDUP_REMOVED lines=11> */
[----:B------:R-:W-:Y:S02]  /*2a740*/  @!P0 LEA.HI.X R11, R7, R239, R11, 0x1, P1 ;  /* 0x000000ef070b8211 */ /* 0x000fe400008f0c0b */
        /* <DEDUP_REMOVED lines=20> */
[----:B------:R-:W2:Y:S02]  /*2a890*/  LDL R41, [R1+0xdc] ;  /* 0x0000dc0001297983 */ /* 0x000ea40000100800 */
[----:B------:R-:W-:Y:S05]  /*2a8a0*/  @!P0 LEA.HI.X R11, R7, R239, R11, 0x1, P1 ;  /* 0x000000ef070b8211 */ /* 0x000fea00008f0c0b */
[----:B------:R-:W-:Y:S01]  /*2a8b0*/  @!PT LDS RZ, [RZ] ;  /* 0x00000000fffff984 */ /* 0x000fe20000000800 */
[----:B------:R-:W-:Y:S01]  /*2a8c0*/  @!PT LDS RZ, [RZ] ;  /* 0x00000000fffff984 */ /* 0x000fe20000000800 */
[----:B------:R-:W-:Y:S01]  /*2a8d0*/  @!PT LDS RZ, [RZ] ;  /* 0x00000000fffff984 */ /* 0x000fe20000000800 */
[----:B------:R3:W-:Y:S01]  /*2a8e0*/  @!P0 LDGSTS.E.BYPASS.LTC128B.128 [R189+0x5000], desc[UR4][R10.64] ;  /* 0x050000000abd8fae */ /* 0x0007e2000b901d44 */
[----:B----4-:R-:W-:Y:S03]  /*2a8f0*/  @!P0 IADD3 R7, P1, R0, R56, RZ ;  /* 0x0000003800078210 */ /* 0x010fe60007f3e0ff */
[----:B------:R-:W4:Y:S04]  /*2a900*/  LDL.64 R56, [R1+0x50] ;  /* 0x0000500001387983 */ /* 0x000f280000100a00 */
[----:B------:R1:W-:Y:S01]  /*2a910*/  @P0 STS.128 [R189+0x5800], RZ ;  /* 0x005800ffbd000388 */ /* 0x0003e20000000c00 */
[----:B---3--:R-:W-:Y:S01]  /*2a920*/  @!P0 IMAD.X R11, R6, 0x1, R37, P1 ;  /* 0x00000001060b8824 */ /* 0x008fe200008e0625 */
[C---:B------:R-:W-:Y:S02]  /*2a930*/  @!P0 LEA R10, P1, R7.reuse, R241, 0x1 ;  /* 0x000000f1070a8211 */ /* 0x040fe400078208ff */
[----:B------:R-:W3:Y:S02]  /*2a940*/  LDL R37, [R1+0xd8] ;  /* 0x0000d80001257983 */ /* 0x000ee40000100800 */
[----:B------:R-:W-:Y:S05]  /*2a950*/  @!P0 LEA.HI.X R11, R7, R239, R11, 0x1, P1 ;  /* 0x000000ef070b8211 */ /* 0x000fea00008f0c0b */
[----:B------:R-:W-:Y:S01]  /*2a960*/  @!PT LDS RZ, [RZ] ;  /* 0x00000000fffff984 */ /* 0x000fe20000000800 */
[----:B------:R-:W-:Y:S01]  /*2a970*/  @!PT LDS RZ, [RZ] ;  /* 0x00000000fffff984 */ /* 0x000fe20000000800 */
[----:B------:R-:W-:Y:S01]  /*2a980*/  @!PT LDS RZ, [RZ] ;  /* 0x00000000fffff984 */ /* 0x000fe20000000800 */
[----:B------:R1:W-:Y:S04]  /*2a990*/  @!P0 LDGSTS.E.BYPASS.LTC128B.128 [R189+0x5800], desc[UR4][R10.64] ;  /* 0x058000000abd8fae */ /* 0x0003e8000b901d44 */
[----:B------:R1:W-:Y:S01]  /*2a9a0*/  @P0 STS.128 [R189+0x6000], RZ ;  /* 0x006000ffbd000388 */ /* 0x0003e20000000c00 */
[----:B-----5:R-:W-:Y:S03]  /*2a9b0*/  @!P0 IADD3 R7, P1, R0, R14, RZ ;  /* 0x0000000e00078210 */ /* 0x020fe60007f3e0ff */
[----:B------:R-:W5:Y:S02]  /*2a9c0*/  LDL R14, [R1+0xd4] ;  /* 0x0000d400010e7983 */ /* 0x000f640000100800 */
        /* <DEDUP_REMOVED lines=23> */
[C---:B------:R-:W-:Y:S04]  /*2ab40*/  @!P0 LEA R10, P1, R7.reuse, R241, 0x1 ;  /* 0x000000f1070a8211 */ /* 0x040fe800078208ff */
[----:B------:R-:W-:Y:S02]  /*2ab50*/  @!P0 LEA.HI.X R11, R7, R239, R11, 0x1, P1 ;  /* 0x000000ef070b8211 */ /* 0x000fe400008f0c0b */
[----:B------:R-:W-:Y:S03]  /*2ab60*/  @!P0 IADD3 R7, P1, R0, R60, RZ ;  /* 0x0000003c00078210 */ /* 0x000fe60007f3e0ff */
[----:B------:R-:W-:Y:S01]  /*2ab70*/  @!PT LDS RZ, [RZ] ;  /* 0x00000000fffff984 */ /* 0x000fe20000000800 */
[----:B------:R-:W-:Y:S01]  /*2ab80*/  @!PT LDS RZ, [RZ] ;  /* 0x00000000fffff984 */ /* 0x000fe20000000800 */
[----:B------:R-:W-:Y:S01]  /*2ab90*/  @!PT LDS RZ, [RZ] ;  /* 0x00000000fffff984 */ /* 0x000fe20000000800 */
[----:B------:R2:W-:Y:S04]  /*2aba0*/  @!P0 LDGSTS.E.BYPASS.LTC128B.128 [R189+0x7000], desc[UR4][R10.64] ;  /* 0x070000000abd8fae */ /* 0x0005e8000b901d44 */
[----:B------:R1:W-:Y:S01]  /*2abb0*/  @P0 STS.128 [R189+0x7800], RZ ;  /* 0x007800ffbd000388 */ /* 0x0003e20000000c00 */
[----:B--2---:R-:W-:Y:S01]  /*2abc0*/  @!P0 IMAD.X R11, R6, 0x1, R41, P1 ;  /* 0x00000001060b8824 */ /* 0x004fe200008e0629 */
        /* <DEDUP_REMOVED lines=10> */
[----:B------:R-:W-:Y:S02]  /*2ac70*/  @!P0 LEA.HI.X R11, R7, R239, R11, 0x1, P1 ;  /* 0x000000ef070b8211 */ /* 0x000fe400008f0c0b */
        /* <DEDUP_REMOVED lines=8> */
[----:B------:R-:W-:Y:S05]  /*2ad00*/  @!P0 LEA.HI.X R11, R7, R239, R11, 0x1, P1 ;  /* 0x000000ef070b8211 */ /* 0x000fea00008f0c0b */
[----:B------:R-:W-:Y:S01]  /*2ad10*/  @!PT LDS RZ, [RZ] ;  /* 0x00000000fffff984 */ /* 0x000fe20000000800 */
[----:B------:R-:W-:Y:S01]  /*2ad20*/  @!PT LDS RZ, [RZ] ;  /* 0x00000000fffff984 */ /* 0x000fe20000000800 */
[----:B------:R-:W-:Y:S01]  /*2ad30*/  @!PT LDS RZ, [RZ] ;  /* 0x00000000fffff984 */ /* 0x000fe20000000800 */
[----:B------:R2:W-:Y:S04]  /*2ad40*/  @!P0 LDGSTS.E.BYPASS.LTC128B.128 [R189+0x8800], desc[UR4][R10.64] ;  /* 0x088000000abd8fae */ /* 0x0005e8000b901d44 */
[----:B------:R1:W-:Y:S01]  /*2ad50*/  @P0 STS.128 [R189+0x9000], RZ ;  /* 0x009000ffbd000388 */ /* 0x0003e20000000c00 */
[----:B------:R-:W-:Y:S05]  /*2ad60*/  @!P0 IADD3 R7, P1, R0, R52, RZ ;  /* 0x0000003400078210 */ /* 0x000fea0007f3e0ff */
[----:B--2---:R-:W-:Y:S01]  /*2ad70*/  @!P0 IMAD.X R11, R6, 0x1, R13, P1 ;  /* 0x00000001060b8824 */ /* 0x004fe200008e060d */
        /* <DEDUP_REMOVED lines=18> */
.L_x_1461:
[----:B------:R-:W-:Y:S05]  /*2aea0*/  BSYNC B1 ;  /* 0x0000000000017941 */ /* 0x000fea0003800000 */
.L_x_1460:
[----:B----4-:R1:W2:Y:S04]  /*2aeb0*/  LD.E R0, desc[UR4][R2.64+0xdc] ;  /* 0x0000dc0402007980 */ /* 0x0102a8000c101900 */
[----:B------:R-:W3:Y:S01]  /*2aec0*/  LDL.LU R8, [R1+0x8] ;  /* 0x0000080001087983 */ /* 0x000ee20000300800 */
[----:B-1----:R-:W-:Y:S04]  /*2aed0*/  FMNMX.FTZ R2, R168, R134, !PT ;  /* 0x00000086a8027209 */ /* 0x002fe80007810000 */
        /* <DEDUP_REMOVED lines=67> */
[C---:B------:R-:W-:Y:S01]  /*2b310*/  FSETP.NEU.FTZ.AND P0, PT, R3.reuse, -INF , PT ;  /* 0xff8000000300780b */ /* 0x040fe20003f1d000 */
[C---:B--2---:R-:W-:Y:S01]  /*2b320*/  FMUL.FTZ R7, R0.reuse, R3 ;  /* 0x0000000300077220 */ /* 0x044fe20000410000 */
[----:B------:R-:W-:Y:S04]  /*2b330*/  FADD.FTZ R2, -R3, R134 ;  /* 0x0000008603027221 */ /* 0x000fe80000010100 */
[----:B------:R-:W-:Y:S01]  /*2b340*/  FSEL R7, R7, RZ, P0 ;  /* 0x000000ff07077208 */ /* 0x000fe20000000000 */
[----:B------:R-:W-:Y:S04]  /*2b350*/  FMUL.FTZ R2, R0, R2 ;  /* 0x0000000200027220 */ /* 0x000fe80000410000 */
[--C-:B------:R-:W-:Y:S01]  /*2b360*/  FFMA.FTZ R222, R47, R0, -R7.reuse ;  /* 0x000000002fde7223 */ /* 0x100fe20000010807 */
[----:B------:R-:W-:Y:S01]  /*2b370*/  MOV R47, R36 ;  /* 0x00000024002f7202 */ /* 0x000fe20000000f00 */
[----:B------:R-:W1:Y:S01]  /*2b380*/  MUFU.EX2 R2, R2 ;  /* 0x0000000200027308 */ /* 0x000e620000000800 */
[----:B------:R-:W-:Y:S01]  /*2b390*/  FMNMX.FTZ R36, R211, R135, !PT ;  /* 0x00000087d3247209 */ /* 0x000fe20007810000 */
[-CC-:B------:R-:W-:Y:S01]  /*2b3a0*/  FFMA.FTZ R56, R170, R0.reuse, -R7.reuse ;  /* 0x00000000aa387223 */ /* 0x180fe20000010807 */
[-CC-:B------:R-:W-:Y:S01]  /*2b3b0*/  FFMA.FTZ R170, R35, R0.reuse, -R7.reuse ;  /* 0x0000000023aa7223 */ /* 0x180fe20000010807 */
[--C-:B------:R-:W-:Y:S01]  /*2b3c0*/  FFMA.FTZ R6, R168, R0, -R7.reuse ;  /* 0x00000000a8067223 */ /* 0x100fe20000010807 */
[----:B------:R-:W-:Y:S01]  /*2b3d0*/  FMNMX.FTZ R36, R216, R36, !PT ;  /* 0x00000024d8247209 */ /* 0x000fe20007810000 */
[-CC-:B------:R-:W-:Y:S01]  /*2b3e0*/  FFMA.FTZ R57, R169, R0.reuse, -R7.reuse ;  /* 0x00000000a9397223 */ /* 0x180fe20000010807 */
[--C-:B------:R-:W-:Y:S03]  /*2b3f0*/  FFMA.FTZ R58, R18, R0, -R7.reuse ;  /* 0x00000000123a7223 */ /* 0x100fe60000010807 */
[----:B------:R2:W3:Y:S01]  /*2b400*/  MUFU.EX2 R12, R6 ;  /* 0x00000006000c7308 */ /* 0x0004e20000000800 */
[----:B------:R-:W-:Y:S01]  /*2b410*/  FMNMX.FTZ R36, R215, R36, !PT ;  /* 0x00000024d7247209 */ /* 0x000fe20007810000 */
[-CC-:B------:R-:W-:Y:S01]  /*2b420*/  FFMA.FTZ R223, R46, R0.reuse, -R7.reuse ;  /* 0x000000002edf7223 */ /* 0x180fe20000010807 */
[-CC-:B------:R-:W-:Y:S01]  /*2b430*/  FFMA.FTZ R41, R173, R0.reuse, -R7.reuse ;  /* 0x00000000ad297223 */ /* 0x180fe20000010807 */
[--C-:B------:R-:W-:Y:S01]  /*2b440*/  FFMA.FTZ R9, R172, R0, -R7.reuse ;  /* 0x00000000ac097223 */ /* 0x100fe20000010807 */
[----:B------:R-:W-:Y:S01]  /*2b450*/  FMNMX.FTZ R36, R214, R36, !PT ;  /* 0x00000024d6247209 */ /* 0x000fe20007810000 */
[-CC-:B------:R-:W-:Y:S01]  /*2b460*/  FFMA.FTZ R43, R171, R0.reuse, -R7.reuse ;  /* 0x00000000ab2b7223 */ /* 0x180fe20000010807 */
[-CC-:B------:R-:W-:Y:S01]  /*2b470*/  FFMA.FTZ R198, R42, R0.reuse, -R7.reuse ;  /* 0x000000002ac67223 */ /* 0x180fe20000010807 */
[--C-:B------:R-:W-:Y:S02]  /*2b480*/  FFMA.FTZ R231, R70, R0, -R7.reuse ;  /* 0x0000000046e77223 */ /* 0x100fe40000010807 */
[----:B------:R-:W4:Y:S01]  /*2b490*/  MUFU.EX2 R41, R41 ;  /* 0x0000002900297308 */ /* 0x000f220000000800 */
[----:B------:R-:W-:Y:S01]  /*2b4a0*/  FMNMX.FTZ R36, R213, R36, !PT ;  /* 0x00000024d5247209 */ /* 0x000fe20007810000 */
[----:B-1----:R-:W-:Y:S01]  /*2b4b0*/  FMUL.FTZ R35, R2, R139 ;  /* 0x0000008b02237220 */ /* 0x002fe20000410000 */
[--C-:B------:R-:W-:Y:S01]  /*2b4c0*/  FFMA.FTZ R230, R71, R0, -R7.reuse ;  /* 0x0000000047e67223 */ /* 0x100fe20000010807 */
[----:B------:R-:W5:Y:S01]  /*2b4d0*/  LDL.LU R139, [R1+0xc] ;  /* 0x00000c00018b7983 */ /* 0x000f620000300800 */
[----:B------:R-:W-:Y:S01]  /*2b4e0*/  FMNMX.FTZ R36, R212, R36, !PT ;  /* 0x00000024d4247209 */ /* 0x000fe20007810000 */
[-CC-:B------:R-:W-:Y:S01]  /*2b4f0*/  FFMA.FTZ R240, R82, R0.reuse, -R7.reuse ;  /* 0x0000000052f07223 */ /* 0x180fe20000010807 */
[--C-:B------:R-:W-:Y:S03]  /*2b500*/  FFMA.FTZ R59, R19, R0, -R7.reuse ;  /* 0x00000000133b7223 */ /* 0x100fe60000010807 */
        /* <DEDUP_REMOVED lines=8> */
[----:B------:R-:W-:Y:S01]  /*2b590*/  MUFU.EX2 R43, R43 ;  /* 0x0000002b002b7308 */ /* 0x000fe20000000800 */
[----:B------:R-:W-:Y:S01]  /*2b5a0*/  FMNMX.FTZ R36, R208, R36, !PT ;  /* 0x00000024d0247209 */ /* 0x000fe20007810000 */
[-CC-:B------:R-:W-:Y:S01]  /*2b5b0*/  FFMA.FTZ R220, R51, R0.reuse, -R7.reuse ;  /* 0x0000000033dc7223 */ /* 0x180fe20000010807 */
[-CC-:B------:R-:W-:Y:S01]  /*2b5c0*/  FFMA.FTZ R219, R54, R0.reuse, -R7.reuse ;  /* 0x0000000036db7223 */ /* 0x180fe20000010807 */
[--C-:B------:R-:W-:Y:S01]  /*2b5d0*/  FFMA.FTZ R218, R55, R0, -R7.reuse ;  /* 0x0000000037da7223 */ /* 0x100fe20000010807 */
        /* <DEDUP_REMOVED lines=54> */
[----:B------:R-:W-:Y:S01]  /*2b940*/  FFMA.FTZ R82, R126, R0, -R7 ;  /* 0x000000007e527223 */ /* 0x000fe20000010807 */
[----:B--2---:R-:W-:Y:S01]  /*2b950*/  FMUL.FTZ R6, R2, R166 ;  /* 0x000000a602067220 */ /* 0x004fe20000410000 */
[----:B------:R-:W-:Y:S01]  /*2b960*/  FMNMX.FTZ R36, R188, R36, !PT ;  /* 0x00000024bc247209 */ /* 0x000fe20007810000 */
[C---:B------:R-:W-:Y:S01]  /*2b970*/  FMUL.FTZ R7, R2.reuse, R167 ;  /* 0x000000a702077220 */ /* 0x040fe20000410000 */
[C---:B------:R-:W-:Y:S01]  /*2b980*/  FMUL.FTZ R10, R2.reuse, R162 ;  /* 0x000000a2020a7220 */ /* 0x040fe20000410000 */
[C---:B------:R-:W-:Y:S01]  /*2b990*/  FMUL.FTZ R11, R2.reuse, R163 ;  /* 0x000000a3020b7220 */ /* 0x040fe20000410000 */
[----:B------:R-:W-:Y:S01]  /*2b9a0*/  FMNMX.FTZ R36, R175, R36, !PT ;  /* 0x00000024af247209 */ /* 0x000fe20007810000 */
[C---:B------:R-:W-:Y:S01]  /*2b9b0*/  FMUL.FTZ R14, R2.reuse, R158 ;  /* 0x0000009e020e7220 */ /* 0x040fe20000410000 */
[C---:B------:R-:W-:Y:S01]  /*2b9c0*/  FMUL.FTZ R15, R2.reuse, R159 ;  /* 0x0000009f020f7220 */ /* 0x040fe20000410000 */
[----:B------:R-:W-:Y:S01]  /*2b9d0*/  FMUL.FTZ R18, R2, R154 ;  /* 0x0000009a02127220 */ /* 0x000fe20000410000 */
        /* <DEDUP_REMOVED lines=11> */
[----:B---3--:R-:W-:Y:S01]  /*2ba90*/  FFMA.FTZ R4, R2, R8, R12 ;  /* 0x0000000802047223 */ /* 0x008fe2000001000c */
[----:B------:R-:W-:Y:S02]  /*2baa0*/  FMNMX.FTZ R36, R40, R36, !PT ;  /* 0x0000002428247209 */ /* 0x000fe40007810000 */
[----:B------:R-:W-:Y:S01]  /*2bab0*/  MOV R166, R47 ;  /* 0x0000002f00a67202 */ /* 0x000fe20000000f00 */
[----:B----4-:R-:W-:Y:S01]  /*2bac0*/  FADD.FTZ R4, R41, R4 ;  /* 0x0000000429047221 */ /* 0x010fe20000010000 */
[----:B------:R-:W-:Y:S02]  /*2bad0*/  FMNMX.FTZ R36, R33, R36, !PT ;  /* 0x0000002421247209 */ /* 0x000fe40007810000 */
[----:B------:R-:W-:Y:S01]  /*2bae0*/  F2FP.BF16.F32.PACK_AB R41, R41, R12 ;  /* 0x0000000c2929723e */ /* 0x000fe200000010ff */
[----:B-1----:R-:W-:Y:S01]  /*2baf0*/  FADD.FTZ R4, R9, R4 ;  /* 0x0000000409047221 */ /* 0x002fe20000010000 */
[----:B------:R-:W-:Y:S02]  /*2bb00*/  FMNMX.FTZ R36, R32, R36, !PT ;  /* 0x0000002420247209 */ /* 0x000fe40007810000 */
[----:B------:R-:W-:Y:S02]  /*2bb10*/  MOV R163, R127 ;  /* 0x0000007f00a37202 */ /* 0x000fe40000000f00 */
[----:B------:R-:W-:Y:S02]  /*2bb20*/  FMNMX.FTZ R36, R29, R36, !PT ;  /* 0x000000241d247209 */ /* 0x000fe40007810000 */
[----:B------:R-:W-:Y:S02]  /*2bb30*/  MOV R162, R71 ;  /* 0x0000004700a27202 */ /* 0x000fe40000000f00 */
[----:B------:R-:W-:Y:S01]  /*2bb40*/  MUFU.EX2 R71, R221 ;  /* 0x000000dd00477308 */ /* 0x000fe20000000800 */
[----:B------:R-:W-:Y:S02]  /*2bb50*/  FMNMX.FTZ R36, R28, R36, !PT ;  /* 0x000000241c247209 */ /* 0x000fe40007810000 */
[----:B------:R-:W-:Y:S02]  /*2bb60*/  MOV R159, R123 ;  /* 0x0000007b009f7202 */ /* 0x000fe40000000f00 */
[----:B------:R-:W-:Y:S02]  /*2bb70*/  FMNMX.FTZ R36, R69, R36, !PT ;  /* 0x0000002445247209 */ /* 0x000fe40007810000 */
[----:B------:R-:W-:Y:S03]  /*2bb80*/  MOV R167, R70 ;  /* 0x0000004600a77202 */ /* 0x000fe60000000f00 */
[----:B------:R-:W-:Y:S01]  /*2bb90*/  MUFU.EX2 R70, R220 ;  /* 0x000000dc00467308 */ /* 0x000fe20000000800 */
[----:B------:R-:W-:Y:S02]  /*2bba0*/  FMNMX.FTZ R36, R25, R36, !PT ;  /* 0x0000002419247209 */ /* 0x000fe40007810000 */
[----:B------:R-:W-:Y:S02]  /*2bbb0*/  MOV R158, R82 ;  /* 0x00000052009e7202 */ /* 0x000fe40000000f00 */
[----:B------:R-:W-:Y:S05]  /*2bbc0*/  FMNMX.FTZ R36, R24, R36, !PT ;  /* 0x0000002418247209 */ /* 0x000fea0007810000 */
[----:B------:R-:W-:Y:S01]  /*2bbd0*/  MUFU.EX2 R82, R225 ;  /* 0x000000e100527308 */ /* 0x000fe20000000800 */
        /* <DEDUP_REMOVED lines=35> */
[----:B------:R-:W-:Y:S01]  /*2be10*/  FMUL.FTZ R2, R0, R2 ;  /* 0x0000000200027220 */ /* 0x000fe20000410000 */
[----:B------:R-:W-:Y:S05]  /*2be20*/  FSEL R5, R5, RZ, P0 ;  /* 0x000000ff05057208 */ /* 0x000fea0000000000 */
[----:B------:R-:W1:Y:S01]  /*2be30*/  MUFU.EX2 R2, R2 ;  /* 0x0000000200027308 */ /* 0x000e620000000800 */
[-CC-:B------:R-:W-:Y:S01]  /*2be40*/  FFMA.FTZ R49, R210, R0.reuse, -R5.reuse ;  /* 0x00000000d2317223 */ /* 0x180fe20000010805 */
[-CC-:B------:R-:W-:Y:S01]  /*2be50*/  FFMA.FTZ R78, R45, R0.reuse, -R5.reuse ;  /* 0x000000002d4e7223 */ /* 0x180fe20000010805 */
[--C-:B------:R-:W-:Y:S01]  /*2be60*/  FFMA.FTZ R79, R44, R0, -R5.reuse ;  /* 0x000000002c4f7223 */ /* 0x100fe20000010805 */
[----:B------:R-:W-:Y:S01]  /*2be70*/  MOV R210, R46 ;  /* 0x0000002e00d27202 */ /* 0x000fe20000000f00 */
[-CC-:B------:R-:W-:Y:S01]  /*2be80*/  FFMA.FTZ R8, R211, R0.reuse, -R5.reuse ;  /* 0x00000000d3087223 */ /* 0x180fe20000010805 */
[----:B------:R-:W2:Y:S01]  /*2be90*/  LDSM.16.MT88.4 R44, [R178+0xa000] ;  /* 0x00a00000b22c783b */ /* 0x000ea20000004200 */
        /* <DEDUP_REMOVED lines=9> */
[----:B------:R3:W5:Y:S01]  /*2bf30*/  MUFU.EX2 R40, R8 ;  /* 0x0000000800287308 */ /* 0x0007620000000800 */
[----:B-1----:R-:W-:Y:S01]  /*2bf40*/  FMUL.FTZ R17, R2, R153 ;  /* 0x0000009902117220 */ /* 0x002fe20000410000 */
[-CC-:B------:R-:W-:Y:S01]  /*2bf50*/  FFMA.FTZ R54, R207, R0.reuse, -R5.reuse ;  /* 0x00000000cf367223 */ /* 0x180fe20000010805 */
[-CC-:B------:R-:W-:Y:S01]  /*2bf60*/  FFMA.FTZ R53, R206, R0.reuse, -R5.reuse ;  /* 0x00000000ce357223 */ /* 0x180fe20000010805 */
[-CC-:B------:R-:W-:Y:S01]  /*2bf70*/  FFMA.FTZ R52, R205, R0.reuse, -R5.reuse ;  /* 0x00000000cd347223 */ /* 0x180fe20000010805 */
[-CC-:B------:R-:W-:Y:S01]  /*2bf80*/  FFMA.FTZ R62, R204, R0.reuse, -R5.reuse ;  /* 0x00000000cc3e7223 */ /* 0x180fe20000010805 */
[-CC-:B------:R-:W-:Y:S01]  /*2bf90*/  FFMA.FTZ R61, R203, R0.reuse, -R5.reuse ;  /* 0x00000000cb3d7223 */ /* 0x180fe20000010805 */
[-CC-:B------:R-:W-:Y:S03]  /*2bfa0*/  FFMA.FTZ R60, R202, R0.reuse, -R5.reuse ;  /* 0x00000000ca3c7223 */ /* 0x180fe60000010805 */
[----:B------:R-:W1:Y:S01]  /*2bfb0*/  MUFU.EX2 R153, R39 ;  /* 0x0000002700997308 */ /* 0x000e620000000800 */
[-CC-:B------:R-:W-:Y:S01]  /*2bfc0*/  FFMA.FTZ R63, R201, R0.reuse, -R5.reuse ;  /* 0x00000000c93f7223 */ /* 0x180fe20000010805 */
[-CC-:B------:R-:W-:Y:S01]  /*2bfd0*/  FFMA.FTZ R67, R200, R0.reuse, -R5.reuse ;  /* 0x00000000c8437223 */ /* 0x180fe20000010805 */
[-CC-:B------:R-:W-:Y:S01]  /*2bfe0*/  FFMA.FTZ R66, R197, R0.reuse, -R5.reuse ;  /* 0x00000000c5427223 */ /* 0x180fe20000010805 */
[-CC-:B------:R-:W-:Y:S01]  /*2bff0*/  FFMA.FTZ R65, R196, R0.reuse, -R5.reuse ;  /* 0x00000000c4417223 */ /* 0x180fe20000010805 */
[-CC-:B------:R-:W-:Y:S01]  /*2c000*/  FFMA.FTZ R64, R195, R0.reuse, -R5.reuse ;  /* 0x00000000c3407223 */ /* 0x180fe20000010805 */
[-CC-:B------:R-:W-:Y:S01]  /*2c010*/  FFMA.FTZ R72, R188, R0.reuse, -R5.reuse ;  /* 0x00000000bc487223 */ /* 0x180fe20000010805 */
[--C-:B------:R-:W-:Y:S03]  /*2c020*/  FFMA.FTZ R94, R69, R0, -R5.reuse ;  /* 0x00000000455e7223 */ /* 0x100fe60000010805 */
[----:B------:R-:W-:Y:S01]  /*2c030*/  MUFU.EX2 R154, R38 ;  /* 0x00000026009a7308 */ /* 0x000fe20000000800 */
[----:B---3--:R-:W-:Y:S01]  /*2c040*/  FMUL.FTZ R8, R2, R160 ;  /* 0x000000a002087220 */ /* 0x008fe20000410000 */
[-CC-:B------:R-:W-:Y:S01]  /*2c050*/  FFMA.FTZ R126, R124, R0.reuse, -R5.reuse ;  /* 0x000000007c7e7223 */ /* 0x180fe20000010805 */
[--C-:B------:R-:W-:Y:S01]  /*2c060*/  FFMA.FTZ R135, R128, R0, -R5.reuse ;  /* 0x0000000080877223 */ /* 0x100fe20000010805 */
[----:B------:R-:W-:Y:S01]  /*2c070*/  MOV R209, R42 ;  /* 0x0000002a00d17202 */ /* 0x000fe20000000f00 */
[C---:B------:R-:W-:Y:S01]  /*2c080*/  FMUL.FTZ R12, R2.reuse, R156 ;  /* 0x0000009c020c7220 */ /* 0x040fe20000410000 */
[C---:B------:R-:W-:Y:S01]  /*2c090*/  FMUL.FTZ R13, R2.reuse, R157 ;  /* 0x0000009d020d7220 */ /* 0x040fe20000410000 */
[----:B------:R-:W-:Y:S03]  /*2c0a0*/  FMUL.FTZ R16, R2, R152 ;  /* 0x0000009802107220 */ /* 0x000fe60000410000 */
        /* <DEDUP_REMOVED lines=24> */
[----:B------:R-:W4:Y:S01]  /*2c230*/  MUFU.EX2 R37, R56 ;  /* 0x0000003800257308 */ /* 0x000f220000000800 */
        /* <DEDUP_REMOVED lines=17> */
[----:B------:R-:W-:Y:S01]  /*2c350*/  FFMA.FTZ R138, R129, R0, -R5 ;  /* 0x00000000818a7223 */ /* 0x000fe20000010805 */
[C---:B-----5:R-:W-:Y:S01]  /*2c360*/  FFMA.FTZ R97, R2.reuse, R139, R40 ;  /* 0x0000008b02617223 */ /* 0x060fe20000010028 */
[----:B------:R-:W-:Y:S01]  /*2c370*/  FADD.FTZ R0, R43, R4 ;  /* 0x000000042b007221 */ /* 0x000fe20000010000 */
[----:B-1----:R-:W-:Y:S01]  /*2c380*/  F2FP.BF16.F32.PACK_AB R40, R153, R40 ;  /* 0x000000289928723e */ /* 0x002fe200000010ff */
[C---:B------:R-:W-:Y:S01]  /*2c390*/  FMUL.FTZ R4, R2.reuse, R164 ;  /* 0x000000a402047220 */ /* 0x040fe20000410000 */
[----:B---3--:R-:W-:Y:S03]  /*2c3a0*/  F2FP.BF16.F32.PACK_AB R42, R155, R154 ;  /* 0x0000009a9b2a723e */ /* 0x008fe600000010ff */
[----:B------:R-:W-:Y:S01]  /*2c3b0*/  MUFU.EX2 R39, R68 ;  /* 0x0000004400277308 */ /* 0x000fe20000000800 */
[----:B------:R-:W-:Y:S01]  /*2c3c0*/  F2FP.BF16.F32.PACK_AB R43, R43, R9 ;  /* 0x000000092b2b723e */ /* 0x000fe200000010ff */
[C---:B------:R-:W-:Y:S01]  /*2c3d0*/  FMUL.FTZ R5, R2.reuse, R165 ;  /* 0x000000a502057220 */ /* 0x040fe20000410000 */
[C---:B------:R-:W-:Y:S01]  /*2c3e0*/  FMUL.FTZ R9, R2.reuse, R161 ;  /* 0x000000a102097220 */ /* 0x040fe20000410000 */
[C---:B------:R-:W-:Y:S01]  /*2c3f0*/  FMUL.FTZ R20, R2.reuse, R148 ;  /* 0x0000009402147220 */ /* 0x040fe20000410000 */
[C---:B------:R-:W-:Y:S01]  /*2c400*/  FMUL.FTZ R21, R2.reuse, R149 ;  /* 0x0000009502157220 */ /* 0x040fe20000410000 */
[C---:B------:R-:W-:Y:S01]  /*2c410*/  FMUL.FTZ R24, R2.reuse, R144 ;  /* 0x0000009002187220 */ /* 0x040fe20000410000 */
[C---:B------:R-:W-:Y:S03]  /*2c420*/  FMUL.FTZ R25, R2.reuse, R145 ;  /* 0x0000009102197220 */ /* 0x040fe60000410000 */
[----:B------:R1:W3:Y:S01]  /*2c430*/  MUFU.EX2 R149, R51 ;  /* 0x0000003300957308 */ /* 0x0002e20000000800 */
[C---:B--2---:R-:W-:Y:S05]  /*2c440*/  HMMA.16816.F32.BF16 R4, R40.reuse, R44, R4 ;  /* 0x0000002c2804723c */ /* 0x044fea0000041804 */
[C---:B------:R-:W-:Y:S01]  /*2c450*/  FMUL.FTZ R28, R2.reuse, R140 ;  /* 0x0000008c021c7220 */ /* 0x040fe20000410000 */
[C---:B------:R-:W-:Y:S03]  /*2c460*/  HMMA.16816.F32.BF16 R8, R40.reuse, R46, R8 ;  /* 0x0000002e2808723c */ /* 0x040fe60000041808 */
[----:B------:R-:W-:Y:S01]  /*2c470*/  MUFU.EX2 R145, R55 ;  /* 0x0000003700917308 */ /* 0x000fe20000000800 */
[----:B------:R-:W2:Y:S01]  /*2c480*/  LDSM.16.MT88.4 R44, [R181+0xa000] ;  /* 0x00a00000b52c783b */ /* 0x000ea20000004200 */
[C---:B------:R-:W-:Y:S01]  /*2c490*/  FMUL.FTZ R29, R2.reuse, R141 ;  /* 0x0000008d021d7220 */ /* 0x040fe20000410000 */
[C---:B------:R-:W-:Y:S01]  /*2c4a0*/  FMUL.FTZ R32, R2.reuse, R136 ;  /* 0x0000008802207220 */ /* 0x040fe20000410000 */
[----:B------:R-:W-:Y:S01]  /*2c4b0*/  FMUL.FTZ R33, R2, R137 ;  /* 0x0000008902217220 */ /* 0x000fe20000410000 */
[----:B----4-:R-:W-:Y:S05]  /*2c4c0*/  FADD.FTZ R0, R37, R0 ;  /* 0x0000000025007221 */ /* 0x010fea0000010000 */
[----:B------:R-:W-:Y:S01]  /*2c4d0*/  MUFU.EX2 R2, R58 ;  /* 0x0000003a00027308 */ /* 0x000fe20000000800 */
[----:B-1----:R-:W-:Y:S01]  /*2c4e0*/  LDSM.16.MT88.4 R48, [R181+0xa800] ;  /* 0x00a80000b530783b */ /* 0x002fe20000004200 */
[----:B------:R-:W-:Y:S02]  /*2c4f0*/  MOV R214, R115 ;  /* 0x0000007300d67202 */ /* 0x000fe40000000f00 */
[----:B------:R-:W-:Y:S02]  /*2c500*/  MOV R211, R122 ;  /* 0x0000007a00d37202 */ /* 0x000fe40000000f00 */
[----:B------:R-:W-:Y:S04]  /*2c510*/  MOV R213, R111 ;  /* 0x0000006f00d57202 */ /* 0x000fe80000000f00 */
[----:B------:R1:W-:Y:S01]  /*2c520*/  MUFU.EX2 R148, R52 ;  /* 0x0000003400947308 */ /* 0x0003e20000000800 */
[----:B------:R-:W-:Y:S02]  /*2c530*/  MOV R212, R110 ;  /* 0x0000006e00d47202 */ /* 0x000fe40000000f00 */
[----:B------:R-:W-:Y:S02]  /*2c540*/  MOV R215, R118 ;  /* 0x0000007600d77202 */ /* 0x000fe40000000f00 */
[----:B------:R-:W-:Y:S05]  /*2c550*/  MOV R216, R119 ;  /* 0x0000007700d87202 */ /* 0x000fea0000000f00 */
[----:B------:R-:W-:Y:S10]  /*2c560*/  MUFU.EX2 R38, R131 ;  /* 0x0000008300267308 */ /* 0x000ff40000000800 */
[----:B------:R-:W-:Y:S01]  /*2c570*/  MUFU.EX2 R128, R62 ;  /* 0x0000003e00807308 */ /* 0x000fe20000000800 */
[----:B-1----:R-:W-:Y:S09]  /*2c580*/  LDSM.16.MT88.4 R52, [R179+0xb000] ;  /* 0x00b00000b334783b */ /* 0x002ff20000004200 */
[----:B------:R-:W-:Y:S01]  /*2c590*/  MUFU.EX2 R131, R61 ;  /* 0x0000003d00837308 */ /* 0x000fe20000000800 */
[C---:B--2---:R-:W-:Y:S06]  /*2c5a0*/  HMMA.16816.F32.BF16 R12, R40.reuse, R44, R12 ;  /* 0x0000002c280c723c */ /* 0x044fec000004180c */
[C---:B------:R-:W-:Y:S03]  /*2c5b0*/  HMMA.16816.F32.BF16 R16, R40.reuse, R46, R16 ;  /* 0x0000002e2810723c */ /* 0x040fe60000041810 */
[----:B------:R-:W-:Y:S01]  /*2c5c0*/  MUFU.EX2 R137, R60 ;  /* 0x0000003c00897308 */ /* 0x000fe20000000800 */
[----:B------:R-:W1:Y:S09]  /*2c5d0*/  LDSM.16.MT88.4 R44, [R179+0xa000] ;  /* 0x00a00000b32c783b */ /* 0x000e720000004200 */
[----:B------:R2:W-:Y:S10]  /*2c5e0*/  MUFU.EX2 R141, R63 ;  /* 0x0000003f008d7308 */ /* 0x0005f40000000800 */
[----:B------:R-:W-:Y:S10]  /*2c5f0*/  MUFU.EX2 R123, R67 ;  /* 0x00000043007b7308 */ /* 0x000ff40000000800 */
[----:B------:R-:W-:Y:S01]  /*2c600*/  MUFU.EX2 R124, R66 ;  /* 0x00000042007c7308 */ /* 0x000fe20000000800 */
[----:B--2---:R-:W-:Y:S09]  /*2c610*/  LDSM.16.MT88.4 R60, [R179+0xc000] ;  /* 0x00c00000b33c783b */ /* 0x004ff20000004200 */
[----:B------:R-:W-:Y:S10]  /*2c620*/  MUFU.EX2 R127, R65 ;  /* 0x00000041007f7308 */ /* 0x000ff40000000800 */
[----:B------:R-:W-:Y:S01]  /*2c630*/  MUFU.EX2 R69, R223 ;  /* 0x000000df00457308 */ /* 0x000fe20000000800 */
[C---:B-1----:R-:W-:Y:S06]  /*2c640*/  HMMA.16816.F32.BF16 R20, R40.reuse, R44, R20 ;  /* 0x0000002c2814723c */ /* 0x042fec0000041814 */
[C---:B------:R-:W-:Y:S03]  /*2c650*/  HMMA.16816.F32.BF16 R24, R40.reuse, R46, R24 ;  /* 0x0000002e2818723c */ /* 0x040fe60000041818 */
[----:B------:R-:W-:Y:S01]  /*2c660*/  MUFU.EX2 R68, R222 ;  /* 0x000000de00447308 */ /* 0x000fe20000000800 */
[----:B------:R-:W1:Y:S09]  /*2c670*/  LDSM.16.MT88.4 R44, [R180+0xa000] ;  /* 0x00a00000b42c783b */ /* 0x000e720000004200 */
[----:B------:R-:W-:Y:S10]  /*2c680*/  MUFU.EX2 R129, R75 ;  /* 0x0000004b00817308 */ /* 0x000ff40000000800 */
[----:B------:R-:W-:Y:S10]  /*2c690*/  MUFU.EX2 R143, R74 ;  /* 0x0000004a008f7308 */ /* 0x000ff40000000800 */
[----:B------:R-:W-:Y:S10]  /*2c6a0*/  MUFU.EX2 R142, R73 ;  /* 0x00000049008e7308 */ /* 0x000ff40000000800 */
[----:B------:R-:W-:Y:S10]  /*2c6b0*/  MUFU.EX2 R144, R72 ;  /* 0x0000004800907308 */ /* 0x000ff40000000800 */
[----:B------:R-:W-:Y:S01]  /*2c6c0*/  MUFU.EX2 R73, R219 ;  /* 0x000000db00497308 */ /* 0x000fe20000000800 */
[C---:B-1----:R-:W-:Y:S06]  /*2c6d0*/  HMMA.16816.F32.BF16 R28, R40.reuse, R44, R28 ;  /* 0x0000002c281c723c */ /* 0x042fec000004181c */
[----:B------:R-:W-:Y:S03]  /*2c6e0*/  HMMA.16816.F32.BF16 R32, R40, R46, R32 ;  /* 0x0000002e2820723c */ /* 0x000fe60000041820 */
[----:B------:R-:W1:Y:S01]  /*2c6f0*/  MUFU.EX2 R41, R57 ;  /* 0x0000003900297308 */ /* 0x000e620000000800 */
[----:B------:R-:W2:Y:S03]  /*2c700*/  LDSM.16.MT88.4 R44, [R178+0xa800] ;  /* 0x00a80000b22c783b */ /* 0x000ea60000004200 */
[----:B------:R-:W-:Y:S06]  /*2c710*/  F2FP.BF16.F32.PACK_AB R42, R152, R151 ;  /* 0x00000097982a723e */ /* 0x000fec00000010ff */
[----:B------:R-:W4:Y:S01]  /*2c720*/  MUFU.EX2 R43, R59 ;  /* 0x0000003b002b7308 */ /* 0x000f220000000800 */
[----:B---3--:R-:W-:Y:S09]  /*2c730*/  F2FP.BF16.F32.PACK_AB R40, R150, R149 ;  /* 0x000000959628723e */ /* 0x008ff200000010ff */
[----:B------:R-:W-:Y:S01]  /*2c740*/  MUFU.EX2 R89, R89 ;  /* 0x0000005900597308 */ /* 0x000fe20000000800 */
[C---:B-1----:R-:W-:Y:S01]  /*2c750*/  FADD.FTZ R0, R41.reuse, R0 ;  /* 0x0000000029007221 */ /* 0x042fe20000010000 */
[----:B------:R-:W-:Y:S03]  /*2c760*/  F2FP.BF16.F32.PACK_AB R41, R41, R37 ;  /* 0x000000252929723e */ /* 0x000fe600000010ff */
[----:B------:R-:W-:Y:S05]  /*2c770*/  FADD.FTZ R0, R2, R0 ;  /* 0x0000000002007221 */ /* 0x000fea0000010000 */
[----:B------:R-:W-:Y:S01]  /*2c780*/  MUFU.EX2 R37, R130 ;  /* 0x0000008200257308 */ /* 0x000fe20000000800 */
[C---:B----4-:R-:W-:Y:S01]  /*2c790*/  FADD.FTZ R0, R43.reuse, R0 ;  /* 0x000000002b007221 */ /* 0x050fe20000010000 */
[----:B------:R-:W-:Y:S01]  /*2c7a0*/  F2FP.BF16.F32.PACK_AB R43, R43, R2 ;  /* 0x000000022b2b723e */ /* 0x000fe200000010ff */
[----:B------:R-:W-:Y:S02]  /*2c7b0*/  LDSM.16.MT88.4 R56, [R178+0xb800] ;  /* 0x00b80000b238783b */ /* 0x000fe40000004200 */
[----:B------:R-:W-:Y:S05]  /*2c7c0*/  FADD.FTZ R0, R39, R0 ;  /* 0x0000000027007221 */ /* 0x000fea0000010000 */
[----:B------:R1:W-:Y:S10]  /*2c7d0*/  MUFU.EX2 R130, R64 ;  /* 0x0000004000827308 */ /* 0x0003f40000000800 */
[----:B------:R-:W3:Y:S01]  /*2c7e0*/  MUFU.EX2 R2, R134 ;  /* 0x0000008600027308 */ /* 0x000ee20000000800 */
[C---:B--2---:R-:W-:Y:S06]  /*2c7f0*/  HMMA.16816.F32.BF16 R4, R40.reuse, R44, R4 ;  /* 0x0000002c2804723c */ /* 0x044fec0000041804 */
[C---:B------:R-:W-:Y:S01]  /*2c800*/  HMMA.16816.F32.BF16 R8, R40.reuse, R46, R8 ;  /* 0x0000002e2808723c */ /* 0x040fe20000041808 */
[----:B------:R-:W2:Y:S02]  /*2c810*/  LDSM.16.MT88.4 R44, [R179+0xa800] ;  /* 0x00a80000b32c783b */ /* 0x000ea40000004200 */
[----:B------:R-:W-:Y:S03]  /*2c820*/  MUFU.EX2 R72, R218 ;  /* 0x000000da00487308 */ /* 0x000fe60000000800 */
[C---:B------:R-:W-:Y:S03]  /*2c830*/  HMMA.16816.F32.BF16 R12, R40.reuse, R48, R12 ;  /* 0x00000030280c723c */ /* 0x040fe6000004180c */
[----:B-1----:R-:W-:Y:S04]  /*2c840*/  LDSM.16.MT88.4 R64, [R179+0xc800] ;  /* 0x00c80000b340783b */ /* 0x002fe80000004200 */
[----:B------:R-:W-:Y:S01]  /*2c850*/  MUFU.EX2 R75, R217 ;  /* 0x000000d9004b7308 */ /* 0x000fe20000000800 */
[----:B---3--:R-:W-:Y:S01]  /*2c860*/  FADD.FTZ R0, R2, R0 ;  /* 0x0000000002007221 */ /* 0x008fe20000010000 */
[C---:B------:R-:W-:Y:S02]  /*2c870*/  HMMA.16816.F32.BF16 R16, R40.reuse, R50, R16 ;  /* 0x000000322810723c */ /* 0x040fe40000041810 */
[----:B------:R-:W1:Y:S06]  /*2c880*/  LDSM.16.MT88.4 R48, [R180+0xa800] ;  /* 0x00a80000b430783b */ /* 0x000e6c0000004200 */
[----:B------:R-:W-:Y:S03]  /*2c890*/  MUFU.EX2 R74, R199 ;  /* 0x000000c7004a7308 */ /* 0x000fe60000000800 */
[----:B------:R-:W-:Y:S04]  /*2c8a0*/  FADD.FTZ R0, R38, R0 ;  /* 0x0000000026007221 */ /* 0x000fe80000010000 */
[C---:B------:R-:W-:Y:S03]  /*2c8b0*/  FADD.FTZ R0, R37.reuse, R0 ;  /* 0x0000000025007221 */ /* 0x040fe60000010000 */
[----:B------:R-:W-:Y:S10]  /*2c8c0*/  MUFU.EX2 R134, R76 ;  /* 0x0000004c00867308 */ /* 0x000ff40000000800 */
[----:B------:R-:W-:Y:S01]  /*2c8d0*/  MUFU.EX2 R140, R77 ;  /* 0x0000004d008c7308 */ /* 0x000fe20000000800 */
[C---:B--2---:R-:W-:Y:S09]  /*2c8e0*/  HMMA.16816.F32.BF16 R20, R40.reuse, R44, R20 ;  /* 0x0000002c2814723c */ /* 0x044ff20000041814 */
[----:B------:R-:W-:Y:S01]  /*2c8f0*/  MUFU.EX2 R139, R78 ;  /* 0x0000004e008b7308 */ /* 0x000fe20000000800 */
[C---:B------:R-:W-:Y:S01]  /*2c900*/  HMMA.16816.F32.BF16 R24, R40.reuse, R46, R24 ;  /* 0x0000002e2818723c */ /* 0x040fe20000041818 */
[----:B------:R-:W2:Y:S08]  /*2c910*/  LDSM.16.MT88.4 R44, [R178+0xb000] ;  /* 0x00b00000b22c783b */ /* 0x000eb00000004200 */
[----:B------:R-:W-:Y:S01]  /*2c920*/  MUFU.EX2 R136, R79 ;  /* 0x0000004f00887308 */ /* 0x000fe20000000800 */
[C---:B-1----:R-:W-:Y:S09]  /*2c930*/  HMMA.16816.F32.BF16 R28, R40.reuse, R48, R28 ;  /* 0x00000030281c723c */ /* 0x042ff2000004181c */
[----:B------:R-:W-:Y:S01]  /*2c940*/  MUFU.EX2 R80, R226 ;  /* 0x000000e200507308 */ /* 0x000fe20000000800 */
[----:B------:R-:W-:Y:S01]  /*2c950*/  HMMA.16816.F32.BF16 R32, R40, R50, R32 ;  /* 0x000000322820723c */ /* 0x000fe20000041820 */
[----:B------:R-:W1:Y:S08]  /*2c960*/  LDSM.16.MT88.4 R48, [R181+0xb000] ;  /* 0x00b00000b530783b */ /* 0x000e700000004200 */
[----:B------:R-:W-:Y:S02]  /*2c970*/  MUFU.EX2 R122, R83 ;  /* 0x00000053007a7308 */ /* 0x000fe40000000800 */
[----:B------:R-:W-:Y:S02]  /*2c980*/  F2FP.BF16.F32.PACK_AB R41, R2, R39 ;  /* 0x000000270229723e */ /* 0x000fe400000010ff */
[----:B------:R-:W-:Y:S06]  /*2c990*/  F2FP.BF16.F32.PACK_AB R43, R37, R38 ;  /* 0x00000026252b723e */ /* 0x000fec00000010ff */
[----:B------:R-:W-:Y:S01]  /*2c9a0*/  MUFU.EX2 R2, R171 ;  /* 0x000000ab00027308 */ /* 0x000fe20000000800 */
[----:B------:R-:W-:Y:S02]  /*2c9b0*/  F2FP.BF16.F32.PACK_AB R40, R146, R145 ;  /* 0x000000919228723e */ /* 0x000fe400000010ff */
[----:B------:R-:W-:Y:S07]  /*2c9c0*/  F2FP.BF16.F32.PACK_AB R42, R148, R147 ;  /* 0x00000093942a723e */ /* 0x000fee00000010ff */
[----:B------:R-:W-:Y:S01]  /*2c9d0*/  MUFU.EX2 R83, R104 ;  /* 0x0000006800537308 */ /* 0x000fe20000000800 */
[C---:B--2---:R-:W-:Y:S09]  /*2c9e0*/  HMMA.16816.F32.BF16 R4, R40.reuse, R44, R4 ;  /* 0x0000002c2804723c */ /* 0x044ff20000041804 */
[----:B------:R-:W2:Y:S01]  /*2c9f0*/  MUFU.EX2 R37, R168 ;  /* 0x000000a800257308 */ /* 0x000ea20000000800 */
[C---:B------:R-:W-:Y:S01]  /*2ca00*/  HMMA.16816.F32.BF16 R8, R40.reuse, R46, R8 ;  /* 0x0000002e2808723c */ /* 0x040fe20000041808 */
[----:B------:R-:W3:Y:S08]  /*2ca10*/  LDSM.16.MT88.4 R44, [R180+0xb000] ;  /* 0x00b00000b42c783b */ /* 0x000ef00000004200 */
[----:B------:R-:W-:Y:S01]  /*2ca20*/  MUFU.EX2 R39, R172 ;  /* 0x000000ac00277308 */ /* 0x000fe20000000800 */
[C---:B-1----:R-:W-:Y:S09]  /*2ca30*/  HMMA.16816.F32.BF16 R12, R40.reuse, R48, R12 ;  /* 0x00000030280c723c */ /* 0x042ff2000004180c */
[----:B------:R-:W1:Y:S02]  /*2ca40*/  MUFU.EX2 R49, R169 ;  /* 0x000000a900317308 */ /* 0x000e640000000800 */
[----:B--2---:R-:W-:Y:S01]  /*2ca50*/  FADD.FTZ R0, R37, R0 ;  /* 0x0000000025007221 */ /* 0x004fe20000010000 */
[C---:B------:R-:W-:Y:S03]  /*2ca60*/  HMMA.16816.F32.BF16 R16, R40.reuse, R50, R16 ;  /* 0x000000322810723c */ /* 0x040fe60000041810 */
[----:B------:R-:W-:Y:S03]  /*2ca70*/  F2FP.BF16.F32.PACK_AB R48, R131, R128 ;  /* 0x000000808330723e */ /* 0x000fe600000010ff */
[C---:B------:R-:W-:Y:S01]  /*2ca80*/  HMMA.16816.F32.BF16 R20, R40.reuse, R52, R20 ;  /* 0x000000342814723c */ /* 0x040fe20000041814 */
[----:B------:R-:W2:Y:S04]  /*2ca90*/  MUFU.EX2 R51, R170 ;  /* 0x000000aa00337308 */ /* 0x000ea80000000800 */
[----:B------:R-:W-:Y:S01]  /*2caa0*/  F2FP.BF16.F32.PACK_AB R50, R141, R137 ;  /* 0x000000898d32723e */ /* 0x000fe200000010ff */
[C---:B------:R-:W-:Y:S01]  /*2cab0*/  HMMA.16816.F32.BF16 R24, R40.reuse, R54, R24 ;  /* 0x000000362818723c */ /* 0x040fe20000041818 */
[----:B------:R-:W4:Y:S04]  /*2cac0*/  LDSM.16.MT88.4 R52, [R181+0xb800] ;  /* 0x00b80000b534783b */ /* 0x000f280000004200 */
[----:B------:R-:W5:Y:S01]  /*2cad0*/  MUFU.EX2 R38, R173 ;  /* 0x000000ad00267308 */ /* 0x000f620000000800 */
[C---:B-1----:R-:W-:Y:S01]  /*2cae0*/  FADD.FTZ R0, R49.reuse, R0 ;  /* 0x0000000031007221 */ /* 0x042fe20000010000 */
[----:B------:R-:W-:Y:S08]  /*2caf0*/  F2FP.BF16.F32.PACK_AB R49, R49, R37 ;  /* 0x000000253131723e */ /* 0x000ff000000010ff */
[----:B------:R-:W1:Y:S01]  /*2cb00*/  MUFU.EX2 R37, R198 ;  /* 0x000000c600257308 */ /* 0x000e620000000800 */
[----:B------:R-:W-:Y:S01]  /*2cb10*/  FADD.FTZ R0, R2, R0 ;  /* 0x0000000002007221 */ /* 0x000fe20000010000 */
[C---:B---3--:R-:W-:Y:S03]  /*2cb20*/  HMMA.16816.F32.BF16 R28, R40.reuse, R44, R28 ;  /* 0x0000002c281c723c */ /* 0x048fe6000004181c */
[C---:B--2---:R-:W-:Y:S01]  /*2cb30*/  FADD.FTZ R0, R51.reuse, R0 ;  /* 0x0000000033007221 */ /* 0x044fe20000010000 */
[----:B------:R-:W-:Y:S02]  /*2cb40*/  F2FP.BF16.F32.PACK_AB R51, R51, R2 ;  /* 0x000000023333723e */ /* 0x000fe400000010ff */
[----:B------:R-:W-:Y:S01]  /*2cb50*/  HMMA.16816.F32.BF16 R32, R40, R46, R32 ;  /* 0x0000002e2820723c */ /* 0x000fe20000041820 */
[----:B------:R-:W2:Y:S01]  /*2cb60*/  LDSM.16.MT88.4 R40, [R179+0xb800] ;  /* 0x00b80000b328783b */ /* 0x000ea20000004200 */
[----:B------:R-:W3:Y:S03]  /*2cb70*/  MUFU.EX2 R2, R224 ;  /* 0x000000e000027308 */ /* 0x000ee60000000800 */
[----:B------:R-:W-:Y:S01]  /*2cb80*/  FADD.FTZ R0, R39, R0 ;  /* 0x0000000027007221 */ /* 0x000fe20000010000 */
[C---:B------:R-:W-:Y:S03]  /*2cb90*/  HMMA.16816.F32.BF16 R4, R48.reuse, R56, R4 ;  /* 0x000000383004723c */ /* 0x040fe60000041804 */
[----:B------:R-:W2:Y:S03]  /*2cba0*/  LDSM.16.MT88.4 R44, [R180+0xb800] ;  /* 0x00b80000b42c783b */ /* 0x000ea60000004200 */
[----:B------:R-:W-:Y:S01]  /*2cbb0*/  MUFU.EX2 R118, R86 ;  /* 0x0000005600767308 */ /* 0x000fe20000000800 */
[----:B-----5:R-:W-:Y:S01]  /*2cbc0*/  FADD.FTZ R0, R38, R0 ;  /* 0x0000000026007221 */ /* 0x020fe20000010000 */
[C---:B------:R-:W-:Y:S03]  /*2cbd0*/  HMMA.16816.F32.BF16 R8, R48.reuse, R58, R8 ;  /* 0x0000003a3008723c */ /* 0x040fe60000041808 */
[----:B------:R-:W-:Y:S01]  /*2cbe0*/  LDSM.16.MT88.4 R56, [R181+0xc000] ;  /* 0x00c00000b538783b */ /* 0x000fe20000004200 */
[----:B-1----:R-:W-:Y:S04]  /*2cbf0*/  FADD.FTZ R0, R37, R0 ;  /* 0x0000000025007221 */ /* 0x002fe80000010000 */
[----:B------:R-:W-:Y:S01]  /*2cc00*/  MUFU.EX2 R119, R87 ;  /* 0x0000005700777308 */ /* 0x000fe20000000800 */
[C---:B----4-:R-:W-:Y:S03]  /*2cc10*/  HMMA.16816.F32.BF16 R12, R48.reuse, R52, R12 ;  /* 0x00000034300c723c */ /* 0x050fe6000004180c */
[----:B---3--:R-:W-:Y:S06]  /*2cc20*/  FADD.FTZ R0, R2, R0 ;  /* 0x0000000002007221 */ /* 0x008fec0000010000 */
[----:B------:R-:W-:Y:S01]  /*2cc30*/  MUFU.EX2 R115, R90 ;  /* 0x0000005a00737308 */ /* 0x000fe20000000800 */
[C---:B------:R-:W-:Y:S01]  /*2cc40*/  HMMA.16816.F32.BF16 R16, R48.reuse, R54, R16 ;  /* 0x000000363010723c */ /* 0x040fe20000041810 */
[----:B------:R-:W1:Y:S02]  /*2cc50*/  LDSM.16.MT88.4 R52, [R178+0xc000] ;  /* 0x00c00000b234783b */ /* 0x000e640000004200 */
[----:B------:R-:W-:Y:S06]  /*2cc60*/  FADD.FTZ R0, R69, R0 ;  /* 0x0000000045007221 */ /* 0x000fec0000010000 */
[----:B------:R-:W-:Y:S02]  /*2cc70*/  MUFU.EX2 R90, R88 ;  /* 0x00000058005a7308 */ /* 0x000fe40000000800 */
[----:B------:R-:W-:Y:S01]  /*2cc80*/  FADD.FTZ R0, R68, R0 ;  /* 0x0000000044007221 */ /* 0x000fe20000010000 */
[C---:B--2---:R-:W-:Y:S07]  /*2cc90*/  HMMA.16816.F32.BF16 R20, R48.reuse, R40, R20 ;  /* 0x000000283014723c */ /* 0x044fee0000041814 */
[----:B------:R-:W-:Y:S01]  /*2cca0*/  MUFU.EX2 R79, R231 ;  /* 0x000000e7004f7308 */ /* 0x000fe20000000800 */
[----:B------:R-:W-:Y:S01]  /*2ccb0*/  FADD.FTZ R0, R71, R0 ;  /* 0x0000000047007221 */ /* 0x000fe20000010000 */
[C---:B------:R-:W-:Y:S08]  /*2ccc0*/  HMMA.16816.F32.BF16 R24, R48.reuse, R42, R24 ;  /* 0x0000002a3018723c */ /* 0x040ff00000041818 */
[----:B------:R-:W-:Y:S03]  /*2ccd0*/  MUFU.EX2 R78, R230 ;  /* 0x000000e6004e7308 */ /* 0x000fe60000000800 */
[----:B------:R-:W-:Y:S01]  /*2cce0*/  FADD.FTZ R0, R70, R0 ;  /* 0x0000000046007221 */ /* 0x000fe20000010000 */
[C---:B------:R-:W-:Y:S03]  /*2ccf0*/  HMMA.16816.F32.BF16 R28, R48.reuse, R44, R28 ;  /* 0x0000002c301c723c */ /* 0x040fe6000004181c */
[----:B------:R-:W-:Y:S03]  /*2cd00*/  F2FP.BF16.F32.PACK_AB R41, R38, R39 ;  /* 0x000000272629723e */ /* 0x000fe600000010ff */
[----:B------:R-:W-:Y:S01]  /*2cd10*/  HMMA.16816.F32.BF16 R32, R48, R46, R32 ;  /* 0x0000002e3020723c */ /* 0x000fe20000041820 */
[----:B------:R-:W2:Y:S01]  /*2cd20*/  LDSM.16.MT88.4 R44, [R180+0xc000] ;  /* 0x00c00000b42c783b */ /* 0x000ea20000004200 */
[----:B------:R-:W-:Y:S03]  /*2cd30*/  MUFU.EX2 R39, R244 ;  /* 0x000000f400277308 */ /* 0x000fe60000000800 */
[----:B------:R-:W-:Y:S01]  /*2cd40*/  F2FP.BF16.F32.PACK_AB R43, R2, R37 ;  /* 0x00000025022b723e */ /* 0x000fe200000010ff */
[----:B------:R-:W-:Y:S01]  /*2cd50*/  FADD.FTZ R0, R73, R0 ;  /* 0x0000000049007221 */ /* 0x000fe20000010000 */
[----:B------:R-:W-:Y:S05]  /*2cd60*/  F2FP.BF16.F32.PACK_AB R40, R124, R123 ;  /* 0x0000007b7c28723e */ /* 0x000fea00000010ff */
[----:B------:R-:W3:Y:S01]  /*2cd70*/  MUFU.EX2 R38, R227 ;  /* 0x000000e300267308 */ /* 0x000ee20000000800 */
[----:B------:R-:W-:Y:S01]  /*2cd80*/  F2FP.BF16.F32.PACK_AB R42, R130, R127 ;  /* 0x0000007f822a723e */ /* 0x000fe200000010ff */
[----:B------:R-:W-:Y:S01]  /*2cd90*/  FADD.FTZ R0, R72, R0 ;  /* 0x0000000048007221 */ /* 0x000fe20000010000 */
[----:B------:R-:W-:Y:S02]  /*2cda0*/  F2FP.BF16.F32.PACK_AB R49, R68, R69 ;  /* 0x000000454431723e */ /* 0x000fe400000010ff */
[----:B------:R-:W-:Y:S01]  /*2cdb0*/  F2FP.BF16.F32.PACK_AB R51, R70, R71 ;  /* 0x000000474633723e */ /* 0x000fe200000010ff */
[----:B------:R-:W-:Y:S01]  /*2cdc0*/  FADD.FTZ R0, R75, R0 ;  /* 0x000000004b007221 */ /* 0x000fe20000010000 */
[----:B------:R-:W-:Y:S01]  /*2cdd0*/  LDSM.16.MT88.4 R68, [R181+0xd000] ;  /* 0x00d00000b544783b */ /* 0x000fe20000004200 */
[C---:B-1----:R-:W-:Y:S02]  /*2cde0*/  HMMA.16816.F32.BF16 R4, R40.reuse, R52, R4 ;  /* 0x000000342804723c */ /* 0x042fe40000041804 */
[----:B------:R-:W1:Y:S03]  /*2cdf0*/  MUFU.EX2 R37, R228 ;  /* 0x000000e400257308 */ /* 0x000e660000000800 */
[----:B------:R-:W-:Y:S01]  /*2ce00*/  F2FP.BF16.F32.PACK_AB R48, R143, R129 ;  /* 0x000000818f30723e */ /* 0x000fe200000010ff */
[C---:B------:R-:W-:Y:S01]  /*2ce10*/  HMMA.16816.F32.BF16 R8, R40.reuse, R54, R8 ;  /* 0x000000362808723c */ /* 0x040fe20000041808 */
[----:B------:R-:W4:Y:S05]  /*2ce20*/  LDSM.16.MT88.4 R52, [R178+0xc800] ;  /* 0x00c80000b234783b */ /* 0x000f2a0000004200 */
[----:B------:R-:W5:Y:S01]  /*2ce30*/  MUFU.EX2 R81, R229 ;  /* 0x000000e500517308 */ /* 0x000f620000000800 */
[----:B------:R-:W-:Y:S01]  /*2ce40*/  F2FP.BF16.F32.PACK_AB R50, R144, R142 ;  /* 0x0000008e9032723e */ /* 0x000fe200000010ff */
[C---:B------:R-:W-:Y:S08]  /*2ce50*/  HMMA.16816.F32.BF16 R12, R40.reuse, R56, R12 ;  /* 0x00000038280c723c */ /* 0x040ff0000004180c */
[----:B------:R-:W5:Y:S01]  /*2ce60*/  MUFU.EX2 R76, R232 ;  /* 0x000000e8004c7308 */ /* 0x000f620000000800 */
[C---:B------:R-:W-:Y:S01]  /*2ce70*/  HMMA.16816.F32.BF16 R16, R40.reuse, R58, R16 ;  /* 0x0000003a2810723c */ /* 0x040fe20000041810 */
[----:B------:R-:W1:Y:S02]  /*2ce80*/  LDSM.16.MT88.4 R56, [R181+0xc800] ;  /* 0x00c80000b538783b */ /* 0x000e640000004200 */
[----:B------:R-:W-:Y:S03]  /*2ce90*/  FADD.FTZ R0, R74, R0 ;  /* 0x000000004a007221 */ /* 0x000fe60000010000 */
[C---:B------:R-:W-:Y:S03]  /*2cea0*/  HMMA.16816.F32.BF16 R20, R40.reuse, R60, R20 ;  /* 0x0000003c2814723c */ /* 0x040fe60000041814 */
[----:B------:R-:W-:Y:S02]  /*2ceb0*/  MUFU.EX2 R111, R91 ;  /* 0x0000005b006f7308 */ /* 0x000fe40000000800 */
[----:B------:R-:W-:Y:S01]  /*2cec0*/  FADD.FTZ R0, R82, R0 ;  /* 0x0000000052007221 */ /* 0x000fe20000010000 */
[C---:B------:R-:W-:Y:S01]  /*2ced0*/  HMMA.16816.F32.BF16 R24, R40.reuse, R62, R24 ;  /* 0x0000003e2818723c */ /* 0x040fe20000041818 */
[----:B------:R-:W5:Y:S06]  /*2cee0*/  LDSM.16.MT88.4 R60, [R180+0xc800] ;  /* 0x00c80000b43c783b */ /* 0x000f6c0000004200 */
[----:B------:R-:W-:Y:S01]  /*2cef0*/  MUFU.EX2 R91, R85 ;  /* 0x00000055005b7308 */ /* 0x000fe20000000800 */
[----:B------:R-:W-:Y:S01]  /*2cf00*/  FADD.FTZ R0, R80, R0 ;  /* 0x0000000050007221 */ /* 0x000fe20000010000 */
[C---:B--2---:R-:W-:Y:S08]  /*2cf10*/  HMMA.16816.F32.BF16 R28, R40.reuse, R44, R28 ;  /* 0x0000002c281c723c */ /* 0x044ff0000004181c */
[----:B------:R-:W-:Y:S01]  /*2cf20*/  MUFU.EX2 R110, R94 ;  /* 0x0000005e006e7308 */ /* 0x000fe20000000800 */
[----:B------:R-:W-:Y:S01]  /*2cf30*/  HMMA.16816.F32.BF16 R32, R40, R46, R32 ;  /* 0x0000002e2820723c */ /* 0x000fe20000041820 */
[----:B------:R-:W2:Y:S02]  /*2cf40*/  LDSM.16.MT88.4 R44, [R178+0xd000] ;  /* 0x00d00000b22c783b */ /* 0x000ea40000004200 */
[----:B---3--:R-:W-:Y:S03]  /*2cf50*/  FADD.FTZ R0, R38, R0 ;  /* 0x0000000026007221 */ /* 0x008fe60000010000 */
[C---:B----4-:R-:W-:Y:S03]  /*2cf60*/  HMMA.16816.F32.BF16 R4, R48.reuse, R52, R4 ;  /* 0x000000343004723c */ /* 0x050fe60000041804 */
[----:B------:R-:W-:Y:S02]  /*2cf70*/  MUFU.EX2 R94, R84 ;  /* 0x00000054005e7308 */ /* 0x000fe40000000800 */
[----:B------:R-:W-:Y:S01]  /*2cf80*/  F2FP.BF16.F32.PACK_AB R41, R72, R73 ;  /* 0x000000494829723e */ /* 0x000fe200000010ff */
[C---:B------:R-:W-:Y:S01]  /*2cf90*/  HMMA.16816.F32.BF16 R8, R48.reuse, R54, R8 ;  /* 0x000000363008723c */ /* 0x040fe20000041808 */
[----:B------:R-:W3:Y:S06]  /*2cfa0*/  LDSM.16.MT88.4 R52, [R179+0xd000] ;  /* 0x00d00000b334783b */ /* 0x000eec0000004200 */
[----:B------:R-:W-:Y:S01]  /*2cfb0*/  MUFU.EX2 R84, R100 ;  /* 0x0000006400547308 */ /* 0x000fe20000000800 */
[----:B------:R-:W-:Y:S01]  /*2cfc0*/  F2FP.BF16.F32.PACK_AB R43, R74, R75 ;  /* 0x0000004b4a2b723e */ /* 0x000fe200000010ff */
[C---:B-1----:R-:W-:Y:S03]  /*2cfd0*/  HMMA.16816.F32.BF16 R12, R48.reuse, R56, R12 ;  /* 0x00000038300c723c */ /* 0x042fe6000004180c */
[----:B------:R-:W-:Y:S03]  /*2cfe0*/  F2FP.BF16.F32.PACK_AB R40, R140, R134 ;  /* 0x000000868c28723e */ /* 0x000fe600000010ff */
[C---:B------:R-:W-:Y:S01]  /*2cff0*/  HMMA.16816.F32.BF16 R16, R48.reuse, R58, R16 ;  /* 0x0000003a3010723c */ /* 0x040fe20000041810 */
[----:B------:R-:W-:Y:S01]  /*2d000*/  LDSM.16.MT88.4 R56, [R178+0xd800] ;  /* 0x00d80000b238783b */ /* 0x000fe20000004200 */
[----:B------:R-:W-:Y:S03]  /*2d010*/  MUFU.EX2 R75, R212 ;  /* 0x000000d4004b7308 */ /* 0x000fe60000000800 */
[----:B------:R-:W-:Y:S01]  /*2d020*/  F2FP.BF16.F32.PACK_AB R42, R136, R139 ;  /* 0x0000008b882a723e */ /* 0x000fe200000010ff */
[C---:B------:R-:W-:Y:S06]  /*2d030*/  HMMA.16816.F32.BF16 R20, R48.reuse, R64, R20 ;  /* 0x000000403014723c */ /* 0x040fec0000041814 */
[----:B------:R-:W-:Y:S01]  /*2d040*/  MUFU.EX2 R95, R95 ;  /* 0x0000005f005f7308 */ /* 0x000fe20000000800 */
[----:B------:R-:W-:Y:S01]  /*2d050*/  FADD.FTZ R0, R37, R0 ;  /* 0x0000000025007221 */ /* 0x000fe20000010000 */
[C---:B------:R-:W-:Y:S01]  /*2d060*/  HMMA.16816.F32.BF16 R24, R48.reuse, R66, R24 ;  /* 0x000000423018723c */ /* 0x040fe20000041818 */
[----:B------:R-:W-:Y:S02]  /*2d070*/  LDSM.16.MT88.4 R64, [R179+0xd800] ;  /* 0x00d80000b340783b */ /* 0x000fe40000004200 */
[----:B------:R-:W-:Y:S03]  /*2d080*/  FADD.FTZ R0, R79, R0 ;  /* 0x000000004f007221 */ /* 0x000fe60000010000 */
[C---:B-----5:R-:W-:Y:S02]  /*2d090*/  HMMA.16816.F32.BF16 R28, R48.reuse, R60, R28 ;  /* 0x0000003c301c723c */ /* 0x060fe4000004181c */
[----:B------:R-:W-:Y:S03]  /*2d0a0*/  MUFU.EX2 R98, R98 ;  /* 0x0000006200627308 */ /* 0x000fe60000000800 */
[----:B------:R-:W-:Y:S01]  /*2d0b0*/  FADD.FTZ R0, R78, R0 ;  /* 0x000000004e007221 */ /* 0x000fe20000010000 */
[----:B------:R-:W-:Y:S01]  /*2d0c0*/  HMMA.16816.F32.BF16 R32, R48, R62, R32 ;  /* 0x0000003e3020723c */ /* 0x000fe20000041820 */
[----:B------:R-:W1:Y:S05]  /*2d0d0*/  LDSM.16.MT88.4 R48, [R180+0xd000] ;  /* 0x00d00000b430783b */ /* 0x000e6a0000004200 */
[----:B------:R-:W4:Y:S01]  /*2d0e0*/  MUFU.EX2 R77, R234 ;  /* 0x000000ea004d7308 */ /* 0x000f220000000800 */
[----:B------:R-:W-:Y:S01]  /*2d0f0*/  FADD.FTZ R0, R81, R0 ;  /* 0x0000000051007221 */ /* 0x000fe20000010000 */
[C---:B--2---:R-:W-:Y:S01]  /*2d100*/  HMMA.16816.F32.BF16 R4, R40.reuse, R44, R4 ;  /* 0x0000002c2804723c */ /* 0x044fe20000041804 */
[----:B------:R-:W2:Y:S07]  /*2d110*/  LDSM.16.MT88.4 R60, [R181+0xd800] ;  /* 0x00d80000b53c783b */ /* 0x000eae0000004200 */
        /* <DEDUP_REMOVED lines=9> */
[C---:B---3--:R-:W-:Y:S03]  /*2d1b0*/  HMMA.16816.F32.BF16 R20, R40.reuse, R52, R20 ;  /* 0x000000342814723c */ /* 0x048fe60000041814 */
[----:B------:R-:W-:Y:S03]  /*2d1c0*/  F2FP.BF16.F32.PACK_AB R46, R115, R119 ;  /* 0x00000077732e723e */ /* 0x000fe600000010ff */
[C---:B------:R-:W-:Y:S01]  /*2d1d0*/  HMMA.16816.F32.BF16 R24, R40.reuse, R54, R24 ;  /* 0x000000362818723c */ /* 0x040fe20000041818 */
[----:B------:R-:W3:Y:S01]  /*2d1e0*/  LDSM.16.MT88.4 R52, [R180+0xd800] ;  /* 0x00d80000b434783b */ /* 0x000ee20000004200 */
[----:B------:R-:W-:Y:S03]  /*2d1f0*/  MUFU.EX2 R37, R246 ;  /* 0x000000f600257308 */ /* 0x000fe60000000800 */
[----:B------:R-:W-:Y:S01]  /*2d200*/  FADD.FTZ R0, R76, R0 ;  /* 0x000000004c007221 */ /* 0x000fe20000010000 */
[C---:B-1----:R-:W-:Y:S06]  /*2d210*/  HMMA.16816.F32.BF16 R28, R40.reuse, R48, R28 ;  /* 0x00000030281c723c */ /* 0x042fec000004181c */
[----:B------:R-:W-:Y:S01]  /*2d220*/  MUFU.EX2 R82, R105 ;  /* 0x0000006900527308 */ /* 0x000fe20000000800 */
[----:B----4-:R-:W-:Y:S01]  /*2d230*/  FADD.FTZ R0, R77, R0 ;  /* 0x000000004d007221 */ /* 0x010fe20000010000 */
[----:B------:R-:W-:Y:S01]  /*2d240*/  HMMA.16816.F32.BF16 R32, R40, R50, R32 ;  /* 0x000000322820723c */ /* 0x000fe20000041820 */
[----:B------:R-:W1:Y:S02]  /*2d250*/  LDSM.16.MT88.4 R48, [R178+0xe000] ;  /* 0x00e00000b230783b */ /* 0x000e640000004200 */
[----:B-----5:R-:W-:Y:S03]  /*2d260*/  FADD.FTZ R0, R74, R0 ;  /* 0x000000004a007221 */ /* 0x020fe60000010000 */
[C---:B------:R-:W-:Y:S02]  /*2d270*/  HMMA.16816.F32.BF16 R4, R44.reuse, R56, R4 ;  /* 0x000000382c04723c */ /* 0x040fe40000041804 */
[----:B------:R-:W-:Y:S03]  /*2d280*/  MUFU.EX2 R80, R108 ;  /* 0x0000006c00507308 */ /* 0x000fe60000000800 */
[----:B------:R-:W-:Y:S01]  /*2d290*/  F2FP.BF16.F32.PACK_AB R41, R78, R79 ;  /* 0x0000004f4e29723e */ /* 0x000fe200000010ff */
[C---:B------:R-:W-:Y:S01]  /*2d2a0*/  HMMA.16816.F32.BF16 R8, R44.reuse, R58, R8 ;  /* 0x0000003a2c08723c */ /* 0x040fe20000041808 */
[----:B------:R-:W4:Y:S05]  /*2d2b0*/  LDSM.16.MT88.4 R56, [R181+0xe000] ;  /* 0x00e00000b538783b */ /* 0x000f2a0000004200 */
[----:B------:R-:W-:Y:S01]  /*2d2c0*/  MUFU.EX2 R79, R109 ;  /* 0x0000006d004f7308 */ /* 0x000fe20000000800 */
[----:B------:R-:W-:Y:S01]  /*2d2d0*/  F2FP.BF16.F32.PACK_AB R43, R76, R81 ;  /* 0x000000514c2b723e */ /* 0x000fe200000010ff */
[C---:B--2---:R-:W-:Y:S03]  /*2d2e0*/  HMMA.16816.F32.BF16 R12, R44.reuse, R60, R12 ;  /* 0x0000003c2c0c723c */ /* 0x044fe6000004180c */
[----:B------:R-:W-:Y:S03]  /*2d2f0*/  F2FP.BF16.F32.PACK_AB R40, R110, R111 ;  /* 0x0000006f6e28723e */ /* 0x000fe600000010ff */
[C---:B------:R-:W-:Y:S01]  /*2d300*/  HMMA.16816.F32.BF16 R16, R44.reuse, R62, R16 ;  /* 0x0000003e2c10723c */ /* 0x040fe20000041810 */
[----:B------:R-:W2:Y:S01]  /*2d310*/  LDSM.16.MT88.4 R60, [R179+0xe000] ;  /* 0x00e00000b33c783b */ /* 0x000ea20000004200 */
[----:B------:R-:W-:Y:S03]  /*2d320*/  MUFU.EX2 R81, R101 ;  /* 0x0000006500517308 */ /* 0x000fe60000000800 */
[----:B------:R-:W-:Y:S01]  /*2d330*/  F2FP.BF16.F32.PACK_AB R42, R98, R95 ;  /* 0x0000005f622a723e */ /* 0x000fe200000010ff */
[C---:B------:R-:W-:Y:S06]  /*2d340*/  HMMA.16816.F32.BF16 R20, R44.reuse, R64, R20 ;  /* 0x000000402c14723c */ /* 0x040fec0000041814 */
[----:B------:R-:W-:Y:S01]  /*2d350*/  MUFU.EX2 R78, R112 ;  /* 0x00000070004e7308 */ /* 0x000fe20000000800 */
[C---:B------:R-:W-:Y:S01]  /*2d360*/  HMMA.16816.F32.BF16 R24, R44.reuse, R66, R24 ;  /* 0x000000422c18723c */ /* 0x040fe20000041818 */
[----:B------:R-:W5:Y:S05]  /*2d370*/  LDSM.16.MT88.4 R64, [R180+0xe000] ;  /* 0x00e00000b440783b */ /* 0x000f6a0000004200 */
[C---:B---3--:R-:W-:Y:S03]  /*2d380*/  HMMA.16816.F32.BF16 R28, R44.reuse, R52, R28 ;  /* 0x000000342c1c723c */ /* 0x048fe6000004181c */
[----:B------:R-:W3:Y:S03]  /*2d390*/  MUFU.EX2 R73, R240 ;  /* 0x000000f000497308 */ /* 0x000ee60000000800 */
[----:B------:R-:W-:Y:S01]  /*2d3a0*/  HMMA.16816.F32.BF16 R32, R44, R54, R32 ;  /* 0x000000362c20723c */ /* 0x000fe20000041820 */
[----:B------:R-:W5:Y:S06]  /*2d3b0*/  LDSM.16.MT88.4 R52, [R178+0xe800] ;  /* 0x00e80000b234783b */ /* 0x000f6c0000004200 */
[----:B------:R-:W2:Y:S01]  /*2d3c0*/  MUFU.EX2 R2, R242 ;  /* 0x000000f200027308 */ /* 0x000ea20000000800 */
[C---:B-1----:R-:W-:Y:S05]  /*2d3d0*/  HMMA.16816.F32.BF16 R4, R40.reuse, R48, R4 ;  /* 0x000000302804723c */ /* 0x042fea0000041804 */
[----:B------:R-:W-:Y:S01]  /*2d3e0*/  F2FP.BF16.F32.PACK_AB R45, R74, R77 ;  /* 0x0000004d4a2d723e */ /* 0x000fe200000010ff */
[C---:B------:R-:W-:Y:S01]  /*2d3f0*/  HMMA.16816.F32.BF16 R8, R40.reuse, R50, R8 ;  /* 0x000000322808723c */ /* 0x040fe20000041808 */
[----:B------:R-:W1:Y:S02]  /*2d400*/  LDSM.16.MT88.4 R48, [R181+0xe800] ;  /* 0x00e80000b530783b */ /* 0x000e640000004200 */
[----:B------:R-:W-:Y:S02]  /*2d410*/  MUFU.EX2 R74, R251 ;  /* 0x000000fb004a7308 */ /* 0x000fe40000000800 */
[----:B---3--:R-:W-:Y:S01]  /*2d420*/  FADD.FTZ R0, R73, R0 ;  /* 0x0000000049007221 */ /* 0x008fe20000010000 */
[C---:B----4-:R-:W-:Y:S07]  /*2d430*/  HMMA.16816.F32.BF16 R12, R40.reuse, R56, R12 ;  /* 0x00000038280c723c */ /* 0x050fee000004180c */
[----:B------:R-:W-:Y:S01]  /*2d440*/  MUFU.EX2 R77, R113 ;  /* 0x00000071004d7308 */ /* 0x000fe20000000800 */
[C---:B--2---:R-:W-:Y:S01]  /*2d450*/  F2FP.BF16.F32.PACK_AB R47, R2.reuse, R73 ;  /* 0x00000049022f723e */ /* 0x044fe200000010ff */
[C---:B------:R-:W-:Y:S01]  /*2d460*/  HMMA.16816.F32.BF16 R16, R40.reuse, R58, R16 ;  /* 0x0000003a2810723c */ /* 0x040fe20000041810 */
[----:B------:R-:W2:Y:S02]  /*2d470*/  LDSM.16.MT88.4 R56, [R179+0xe800] ;  /* 0x00e80000b338783b */ /* 0x000ea40000004200 */
[----:B------:R-:W-:Y:S03]  /*2d480*/  FADD.FTZ R0, R2, R0 ;  /* 0x0000000002007221 */ /* 0x000fe60000010000 */
[C---:B------:R-:W-:Y:S02]  /*2d490*/  HMMA.16816.F32.BF16 R20, R40.reuse, R60, R20 ;  /* 0x0000003c2814723c */ /* 0x040fe40000041814 */
[----:B------:R-:W-:Y:S03]  /*2d4a0*/  MUFU.EX2 R99, R99 ;  /* 0x0000006300637308 */ /* 0x000fe60000000800 */
[----:B------:R-:W-:Y:S01]  /*2d4b0*/  FADD.FTZ R0, R69, R0 ;  /* 0x0000000045007221 */ /* 0x000fe20000010000 */
[C---:B------:R-:W-:Y:S01]  /*2d4c0*/  HMMA.16816.F32.BF16 R24, R40.reuse, R62, R24 ;  /* 0x0000003e2818723c */ /* 0x040fe20000041818 */
[----:B------:R-:W3:Y:S05]  /*2d4d0*/  LDSM.16.MT88.4 R60, [R180+0xe800] ;  /* 0x00e80000b43c783b */ /* 0x000eea0000004200 */
[----:B------:R-:W4:Y:S01]  /*2d4e0*/  MUFU.EX2 R102, R102 ;  /* 0x0000006600667308 */ /* 0x000f220000000800 */
[C---:B------:R-:W-:Y:S01]  /*2d4f0*/  FADD.FTZ R0, R39.reuse, R0 ;  /* 0x0000000027007221 */ /* 0x040fe20000010000 */
[C---:B-----5:R-:W-:Y:S08]  /*2d500*/  HMMA.16816.F32.BF16 R28, R40.reuse, R64, R28 ;  /* 0x00000040281c723c */ /* 0x060ff0000004181c */
[----:B------:R-:W-:Y:S01]  /*2d510*/  MUFU.EX2 R103, R103 ;  /* 0x0000006700677308 */ /* 0x000fe20000000800 */
[----:B------:R-:W-:Y:S01]  /*2d520*/  HMMA.16816.F32.BF16 R32, R40, R66, R32 ;  /* 0x000000422820723c */ /* 0x000fe20000041820 */
[----:B------:R-:W5:Y:S02]  /*2d530*/  LDSM.16.MT88.4 R64, [R178+0xf000] ;  /* 0x00f00000b240783b */ /* 0x000f640000004200 */
[----:B------:R-:W-:Y:S06]  /*2d540*/  FADD.FTZ R0, R38, R0 ;  /* 0x0000000026007221 */ /* 0x000fec0000010000 */
[----:B------:R-:W1:Y:S02]  /*2d550*/  MUFU.EX2 R106, R106 ;  /* 0x0000006a006a7308 */ /* 0x000e640000000800 */
[----:B----4-:R-:W-:Y:S02]  /*2d560*/  F2FP.BF16.F32.PACK_AB R44, R102, R99 ;  /* 0x00000063662c723e */ /* 0x010fe400000010ff */
[----:B------:R-:W-:Y:S01]  /*2d570*/  F2FP.BF16.F32.PACK_AB R41, R39, R69 ;  /* 0x000000452729723e */ /* 0x000fe200000010ff */
[C---:B------:R-:W-:Y:S01]  /*2d580*/  FADD.FTZ R2, R37.reuse, R0 ;  /* 0x0000000025027221 */ /* 0x040fe20000010000 */
[----:B------:R-:W-:Y:S01]  /*2d590*/  F2FP.BF16.F32.PACK_AB R43, R37, R38 ;  /* 0x00000026252b723e */ /* 0x000fe200000010ff */
[----:B------:R-:W-:Y:S01]  /*2d5a0*/  FADD.FTZ R0, R153, R97 ;  /* 0x0000006199007221 */ /* 0x000fe20000010000 */
[----:B------:R-:W-:Y:S02]  /*2d5b0*/  F2FP.BF16.F32.PACK_AB R40, R91, R94 ;  /* 0x0000005e5b28723e */ /* 0x000fe400000010ff */
[----:B------:R-:W-:Y:S01]  /*2d5c0*/  MUFU.EX2 R38, R252 ;  /* 0x000000fc00267308 */ /* 0x000fe20000000800 */
[----:B------:R-:W-:Y:S01]  /*2d5d0*/  F2FP.BF16.F32.PACK_AB R42, R89, R90 ;  /* 0x0000005a592a723e */ /* 0x000fe200000010ff */
[----:B------:R-:W-:Y:S04]  /*2d5e0*/  FADD.FTZ R0, R154, R0 ;  /* 0x000000009a007221 */ /* 0x000fe80000010000 */
[----:B------:R-:W-:Y:S01]  /*2d5f0*/  FADD.FTZ R0, R155, R0 ;  /* 0x000000009b007221 */ /* 0x000fe20000010000 */
[----:B-1----:R-:W-:Y:S03]  /*2d600*/  F2FP.BF16.F32.PACK_AB R46, R106, R103 ;  /* 0x000000676a2e723e */ /* 0x002fe600000010ff */
[----:B------:R-:W-:Y:S01]  /*2d610*/  MUFU.EX2 R69, R209 ;  /* 0x000000d100457308 */ /* 0x000fe20000000800 */
[----:B------:R-:W-:Y:S04]  /*2d620*/  FADD.FTZ R0, R149, R0 ;  /* 0x0000000095007221 */ /* 0x000fe80000010000 */
[----:B------:R-:W-:Y:S01]  /*2d630*/  FADD.FTZ R37, R150, R0 ;  /* 0x0000000096257221 */ /* 0x000fe20000010000 */
[C---:B------:R-:W-:Y:S04]  /*2d640*/  HMMA.16816.F32.BF16 R4, R44.reuse, R52, R4 ;  /* 0x000000342c04723c */ /* 0x040fe80000041804 */
[----:B------:R-:W-:Y:S01]  /*2d650*/  MUFU.EX2 R39, R210 ;  /* 0x000000d200277308 */ /* 0x000fe20000000800 */
[----:B------:R-:W-:Y:S01]  /*2d660*/  FADD.FTZ R37, R151, R37 ;  /* 0x0000002597257221 */ /* 0x000fe20000010000 */
[C---:B------:R-:W-:Y:S01]  /*2d670*/  HMMA.16816.F32.BF16 R8, R44.reuse, R54, R8 ;  /* 0x000000362c08723c */ /* 0x040fe20000041808 */
[----:B------:R-:W1:Y:S07]  /*2d680*/  LDSM.16.MT88.4 R52, [R181+0xf000] ;  /* 0x00f00000b534783b */ /* 0x000e6e0000004200 */
[----:B------:R-:W-:Y:S01]  /*2d690*/  MUFU.EX2 R73, R213 ;  /* 0x000000d500497308 */ /* 0x000fe20000000800 */
[C---:B------:R-:W-:Y:S06]  /*2d6a0*/  HMMA.16816.F32.BF16 R12, R44.reuse, R48, R12 ;  /* 0x000000302c0c723c */ /* 0x040fec000004180c */
[C---:B------:R-:W-:Y:S01]  /*2d6b0*/  HMMA.16816.F32.BF16 R16, R44.reuse, R50, R16 ;  /* 0x000000322c10723c */ /* 0x040fe20000041810 */
[----:B------:R-:W4:Y:S02]  /*2d6c0*/  LDSM.16.MT88.4 R48, [R179+0xf000] ;  /* 0x00f00000b330783b */ /* 0x000f240000004200 */
[----:B------:R-:W5:Y:S03]  /*2d6d0*/  MUFU.EX2 R72, R247 ;  /* 0x000000f700487308 */ /* 0x000f660000000800 */
[C---:B--2---:R-:W-:Y:S07]  /*2d6e0*/  HMMA.16816.F32.BF16 R20, R44.reuse, R56, R20 ;  /* 0x000000382c14723c */ /* 0x044fee0000041814 */
[----:B------:R-:W2:Y:S01]  /*2d6f0*/  MUFU.EX2 R71, R248 ;  /* 0x000000f800477308 */ /* 0x000ea20000000800 */
[C---:B------:R-:W-:Y:S01]  /*2d700*/  HMMA.16816.F32.BF16 R24, R44.reuse, R58, R24 ;  /* 0x0000003a2c18723c */ /* 0x040fe20000041818 */
[----:B------:R-:W4:Y:S05]  /*2d710*/  LDSM.16.MT88.4 R56, [R180+0xf000] ;  /* 0x00f00000b438783b */ /* 0x000f2a0000004200 */
[C---:B---3--:R-:W-:Y:S03]  /*2d720*/  HMMA.16816.F32.BF16 R28, R44.reuse, R60, R28 ;  /* 0x0000003c2c1c723c */ /* 0x048fe6000004181c */
[----:B------:R-:W3:Y:S02]  /*2d730*/  MUFU.EX2 R70, R249 ;  /* 0x000000f900467308 */ /* 0x000ee40000000800 */
[----:B-----5:R-:W-:Y:S01]  /*2d740*/  FADD.FTZ R0, R72, R2 ;  /* 0x0000000248007221 */ /* 0x020fe20000010000 */
[----:B------:R-:W-:Y:S01]  /*2d750*/  HMMA.16816.F32.BF16 R32, R44, R62, R32 ;  /* 0x0000003e2c20723c */ /* 0x000fe20000041820 */
[----:B------:R-:W5:Y:S06]  /*2d760*/  LDSM.16.MT88.4 R60, [R178+0xf800] ;  /* 0x00f80000b23c783b */ /* 0x000f6c0000004200 */
[----:B------:R-:W5:Y:S01]  /*2d770*/  MUFU.EX2 R68, R250 ;  /* 0x000000fa00447308 */ /* 0x000f620000000800 */
[C---:B--2---:R-:W-:Y:S01]  /*2d780*/  FADD.FTZ R0, R71.reuse, R0 ;  /* 0x0000000047007221 */ /* 0x044fe20000010000 */
[C---:B------:R-:W-:Y:S05]  /*2d790*/  HMMA.16816.F32.BF16 R4, R40.reuse, R64, R4 ;  /* 0x000000402804723c */ /* 0x040fea0000041804 */
[----:B------:R-:W-:Y:S01]  /*2d7a0*/  F2FP.BF16.F32.PACK_AB R45, R71, R72 ;  /* 0x00000048472d723e */ /* 0x000fe200000010ff */
[C---:B------:R-:W-:Y:S01]  /*2d7b0*/  HMMA.16816.F32.BF16 R8, R40.reuse, R66, R8 ;  /* 0x000000422808723c */ /* 0x040fe20000041808 */
[----:B------:R-:W-:Y:S01]  /*2d7c0*/  LDSM.16.MT88.4 R64, [R179+0x10800] ;  /* 0x01080000b340783b */ /* 0x000fe20000004200 */
[----:B------:R-:W-:Y:S03]  /*2d7d0*/  MUFU.EX2 R72, R114 ;  /* 0x0000007200487308 */ /* 0x000fe60000000800 */
[----:B---3--:R-:W-:Y:S01]  /*2d7e0*/  FADD.FTZ R2, R70, R0 ;  /* 0x0000000046027221 */ /* 0x008fe20000010000 */
[C---:B-1----:R-:W-:Y:S06]  /*2d7f0*/  HMMA.16816.F32.BF16 R12, R40.reuse, R52, R12 ;  /* 0x00000034280c723c */ /* 0x042fec000004180c */
[----:B------:R-:W-:Y:S01]  /*2d800*/  MUFU.EX2 R88, R92 ;  /* 0x0000005c00587308 */ /* 0x000fe20000000800 */
[----:B------:R-:W-:Y:S01]  /*2d810*/  FADD.FTZ R0, R152, R37 ;  /* 0x0000002598007221 */ /* 0x000fe20000010000 */
[C---:B------:R-:W-:Y:S01]  /*2d820*/  HMMA.16816.F32.BF16 R16, R40.reuse, R54, R16 ;  /* 0x000000362810723c */ /* 0x040fe20000041810 */
[----:B------:R-:W1:Y:S02]  /*2d830*/  LDSM.16.MT88.4 R52, [R181+0xf800] ;  /* 0x00f80000b534783b */ /* 0x000e640000004200 */
[----:B------:R-:W-:Y:S03]  /*2d840*/  FADD.FTZ R0, R145, R0 ;  /* 0x0000000091007221 */ /* 0x000fe60000010000 */
[C---:B----4-:R-:W-:Y:S02]  /*2d850*/  HMMA.16816.F32.BF16 R20, R40.reuse, R48, R20 ;  /* 0x000000302814723c */ /* 0x050fe40000041814 */
[----:B------:R-:W2:Y:S01]  /*2d860*/  MUFU.EX2 R87, R93 ;  /* 0x0000005d00577308 */ /* 0x000ea20000000800 */
[----:B------:R-:W-:Y:S02]  /*2d870*/  LDSM.16.MT88.4 R152, [R181+0x11800] ;  /* 0x01180000b598783b */ /* 0x000fe40000004200 */
[----:B------:R-:W-:Y:S01]  /*2d880*/  FADD.FTZ R0, R146, R0 ;  /* 0x0000000092007221 */ /* 0x000fe20000010000 */
[C---:B------:R-:W-:Y:S06]  /*2d890*/  HMMA.16816.F32.BF16 R24, R40.reuse, R50, R24 ;  /* 0x000000322818723c */ /* 0x040fec0000041818 */
[----:B------:R-:W-:Y:S01]  /*2d8a0*/  MUFU.EX2 R86, R96 ;  /* 0x0000006000567308 */ /* 0x000fe20000000800 */
[----:B------:R-:W3:Y:S01]  /*2d8b0*/  LDSM.16.MT88.4 R48, [R179+0xf800] ;  /* 0x00f80000b330783b */ /* 0x000ee20000004200 */
[C---:B------:R-:W-:Y:S08]  /*2d8c0*/  HMMA.16816.F32.BF16 R28, R40.reuse, R56, R28 ;  /* 0x00000038281c723c */ /* 0x040ff0000004181c */
[----:B------:R-:W4:Y:S01]  /*2d8d0*/  MUFU.EX2 R85, R107 ;  /* 0x0000006b00557308 */ /* 0x000f220000000800 */
[----:B------:R-:W-:Y:S01]  /*2d8e0*/  HMMA.16816.F32.BF16 R32, R40, R58, R32 ;  /* 0x0000003a2820723c */ /* 0x000fe20000041820 */
[----:B------:R-:W3:Y:S02]  /*2d8f0*/  LDSM.16.MT88.4 R40, [R180+0xf800] ;  /* 0x00f80000b428783b */ /* 0x000ee40000004200 */
[C---:B-----5:R-:W-:Y:S01]  /*2d900*/  F2FP.BF16.F32.PACK_AB R47, R68.reuse, R70 ;  /* 0x00000046442f723e */ /* 0x060fe200000010ff */
[----:B------:R-:W-:Y:S01]  /*2d910*/  FADD.FTZ R0, R147, R0 ;  /* 0x0000000093007221 */ /* 0x000fe20000010000 */
[----:B--2---:R-:W-:Y:S01]  /*2d920*/  F2FP.BF16.F32.PACK_AB R44, R87, R88 ;  /* 0x00000058572c723e */ /* 0x004fe200000010ff */
[----:B------:R-:W-:Y:S03]  /*2d930*/  FADD.FTZ R2, R68, R2 ;  /* 0x0000000244027221 */ /* 0x000fe60000010000 */
[----:B------:R-:W2:Y:S01]  /*2d940*/  LDSM.16.MT88.4 R56, [R178+0x10000] ;  /* 0x01000000b238783b */ /* 0x000ea20000004200 */
[----:B------:R-:W5:Y:S01]  /*2d950*/  MUFU.EX2 R70, R214 ;  /* 0x000000d600467308 */ /* 0x000f620000000800 */
[----:B------:R-:W-:Y:S01]  /*2d960*/  FADD.FTZ R0, R148, R0 ;  /* 0x0000000094007221 */ /* 0x000fe20000010000 */
[----:B------:R-:W-:Y:S03]  /*2d970*/  FADD.FTZ R2, R74, R2 ;  /* 0x000000024a027221 */ /* 0x000fe60000010000 */
[----:B------:R-:W-:Y:S01]  /*2d980*/  FADD.FTZ R0, R128, R0 ;  /* 0x0000000080007221 */ /* 0x000fe20000010000 */
[----:B----4-:R-:W-:Y:S04]  /*2d990*/  F2FP.BF16.F32.PACK_AB R46, R85, R86 ;  /* 0x00000056552e723e */ /* 0x010fe800000010ff */
[----:B------:R-:W-:Y:S01]  /*2d9a0*/  MUFU.EX2 R71, R215 ;  /* 0x000000d700477308 */ /* 0x000fe20000000800 */
[----:B------:R-:W-:Y:S02]  /*2d9b0*/  FADD.FTZ R0, R131, R0 ;  /* 0x0000000083007221 */ /* 0x000fe40000010000 */
[C---:B------:R-:W-:Y:S07]  /*2d9c0*/  HMMA.16816.F32.BF16 R4, R44.reuse, R60, R4 ;  /* 0x0000003c2c04723c */ /* 0x040fee0000041804 */
[----:B------:R-:W4:Y:S01]  /*2d9d0*/  MUFU.EX2 R68, R216 ;  /* 0x000000d800447308 */ /* 0x000f220000000800 */
[----:B------:R-:W-:Y:S01]  /*2d9e0*/  FADD.FTZ R0, R137, R0 ;  /* 0x0000000089007221 */ /* 0x000fe20000010000 */
[C---:B------:R-:W-:Y:S01]  /*2d9f0*/  HMMA.16816.F32.BF16 R8, R44.reuse, R62, R8 ;  /* 0x0000003e2c08723c */ /* 0x040fe20000041808 */
[----:B------:R-:W-:Y:S07]  /*2da00*/  LDSM.16.MT88.4 R60, [R179+0x10000] ;  /* 0x01000000b33c783b */ /* 0x000fee0000004200 */
[----:B------:R-:W-:Y:S01]  /*2da10*/  MUFU.EX2 R137, R163 ;  /* 0x000000a300897308 */ /* 0x000fe20000000800 */
[C---:B-1----:R-:W-:Y:S03]  /*2da20*/  HMMA.16816.F32.BF16 R12, R44.reuse, R52, R12 ;  /* 0x000000342c0c723c */ /* 0x042fe6000004180c */
[----:B------:R-:W-:Y:S03]  /*2da30*/  FADD.FTZ R0, R141, R0 ;  /* 0x000000008d007221 */ /* 0x000fe60000010000 */
[C---:B------:R-:W-:Y:S01]  /*2da40*/  HMMA.16816.F32.BF16 R16, R44.reuse, R54, R16 ;  /* 0x000000362c10723c */ /* 0x040fe20000041810 */
[----:B------:R-:W1:Y:S02]  /*2da50*/  LDSM.16.MT88.4 R52, [R181+0x10000] ;  /* 0x01000000b534783b */ /* 0x000e640000004200 */
[----:B------:R-:W-:Y:S02]  /*2da60*/  MUFU.EX2 R76, R116 ;  /* 0x00000074004c7308 */ /* 0x000fe40000000800 */
[----:B------:R-:W-:Y:S01]  /*2da70*/  FADD.FTZ R37, R123, R0 ;  /* 0x000000007b257221 */ /* 0x000fe20000010000 */
[C---:B---3--:R-:W-:Y:S05]  /*2da80*/  HMMA.16816.F32.BF16 R20, R44.reuse, R48, R20 ;  /* 0x000000302c14723c */ /* 0x048fea0000041814 */
[----:B------:R-:W-:Y:S01]  /*2da90*/  FADD.FTZ R0, R38, R2 ;  /* 0x0000000226007221 */ /* 0x000fe20000010000 */
[C---:B------:R-:W-:Y:S05]  /*2daa0*/  HMMA.16816.F32.BF16 R24, R44.reuse, R50, R24 ;  /* 0x000000322c18723c */ /* 0x040fea0000041818 */
[----:B------:R-:W-:Y:S01]  /*2dab0*/  FADD.FTZ R0, R69, R0 ;  /* 0x0000000045007221 */ /* 0x000fe20000010000 */
[C---:B------:R-:W-:Y:S05]  /*2dac0*/  HMMA.16816.F32.BF16 R28, R44.reuse, R40, R28 ;  /* 0x000000282c1c723c */ /* 0x040fea000004181c */
[----:B------:R-:W-:Y:S01]  /*2dad0*/  FADD.FTZ R37, R124, R37 ;  /* 0x000000257c257221 */ /* 0x000fe20000010000 */
[----:B------:R-:W-:Y:S01]  /*2dae0*/  HMMA.16816.F32.BF16 R32, R44, R42, R32 ;  /* 0x0000002a2c20723c */ /* 0x000fe20000041820 */
[----:B------:R-:W3:Y:S04]  /*2daf0*/  LDSM.16.MT88.4 R40, [R180+0x10000] ;  /* 0x01000000b428783b */ /* 0x000ee80000004200 */
[----:B------:R-:W-:Y:S01]  /*2db00*/  F2FP.BF16.F32.PACK_AB R49, R38, R74 ;  /* 0x0000004a2631723e */ /* 0x000fe200000010ff */
[----:B------:R-:W-:Y:S01]  /*2db10*/  FADD.FTZ R38, R39, R0 ;  /* 0x0000000027267221 */ /* 0x000fe20000010000 */
[----:B------:R-:W-:Y:S01]  /*2db20*/  FADD.FTZ R0, R127, R37 ;  /* 0x000000257f007221 */ /* 0x000fe20000010000 */
[----:B------:R-:W-:Y:S01]  /*2db30*/  F2FP.BF16.F32.PACK_AB R51, R39, R69 ;  /* 0x000000452733723e */ /* 0x000fe200000010ff */
[----:B------:R-:W-:Y:S02]  /*2db40*/  MUFU.EX2 R74, R117 ;  /* 0x00000075004a7308 */ /* 0x000fe40000000800 */
[----:B------:R-:W-:Y:S01]  /*2db50*/  FADD.FTZ R0, R130, R0 ;  /* 0x0000000082007221 */ /* 0x000fe20000010000 */
[----:B------:R-:W-:Y:S02]  /*2db60*/  F2FP.BF16.F32.PACK_AB R48, R81, R84 ;  /* 0x000000545130723e */ /* 0x000fe400000010ff */
[----:B------:R-:W-:Y:S01]  /*2db70*/  F2FP.BF16.F32.PACK_AB R50, R82, R83 ;  /* 0x000000535232723e */ /* 0x000fe200000010ff */
[----:B------:R-:W-:Y:S01]  /*2db80*/  FADD.FTZ R0, R129, R0 ;  /* 0x0000000081007221 */ /* 0x000fe20000010000 */
[----:B------:R-:W-:Y:S03]  /*2db90*/  F2FP.BF16.F32.PACK_AB R45, R73, R75 ;  /* 0x0000004b492d723e */ /* 0x000fe600000010ff */
[----:B------:R-:W-:Y:S01]  /*2dba0*/  MUFU.EX2 R69, R211 ;  /* 0x000000d300457308 */ /* 0x000fe20000000800 */
[----:B-----5:R-:W-:Y:S01]  /*2dbb0*/  F2FP.BF16.F32.PACK_AB R47, R70, R72 ;  /* 0x00000048462f723e */ /* 0x020fe200000010ff */
[----:B------:R-:W-:Y:S01]  /*2dbc0*/  FADD.FTZ R0, R143, R0 ;  /* 0x000000008f007221 */ /* 0x000fe20000010000 */
[----:B------:R-:W-:Y:S01]  /*2dbd0*/  F2FP.BF16.F32.PACK_AB R44, R79, R80 ;  /* 0x000000504f2c723e */ /* 0x000fe200000010ff */
[C---:B--2---:R-:W-:Y:S06]  /*2dbe0*/  HMMA.16816.F32.BF16 R4, R48.reuse, R56, R4 ;  /* 0x000000383004723c */ /* 0x044fec0000041804 */
[----:B------:R-:W2:Y:S01]  /*2dbf0*/  MUFU.EX2 R39, R159 ;  /* 0x0000009f00277308 */ /* 0x000ea20000000800 */
[----:B------:R-:W-:Y:S01]  /*2dc00*/  FADD.FTZ R0, R142, R0 ;  /* 0x000000008e007221 */ /* 0x000fe20000010000 */
[C---:B------:R-:W-:Y:S01]  /*2dc10*/  HMMA.16816.F32.BF16 R8, R48.reuse, R58, R8 ;  /* 0x0000003a3008723c */ /* 0x040fe20000041808 */
[----:B------:R-:W5:Y:S02]  /*2dc20*/  LDSM.16.MT88.4 R56, [R178+0x10800] ;  /* 0x01080000b238783b */ /* 0x000f640000004200 */
[----:B------:R-:W-:Y:S03]  /*2dc30*/  FADD.FTZ R0, R144, R0 ;  /* 0x0000000090007221 */ /* 0x000fe60000010000 */
[C---:B-1----:R-:W-:Y:S03]  /*2dc40*/  HMMA.16816.F32.BF16 R12, R48.reuse, R52, R12 ;  /* 0x00000034300c723c */ /* 0x042fe6000004180c */
[----:B------:R-:W-:Y:S02]  /*2dc50*/  LDSM.16.MT88.4 R144, [R179+0x11800] ;  /* 0x01180000b390783b */ /* 0x000fe40000004200 */
[----:B------:R-:W-:Y:S01]  /*2dc60*/  FADD.FTZ R0, R134, R0 ;  /* 0x0000000086007221 */ /* 0x000fe20000010000 */
[C---:B------:R-:W-:Y:S05]  /*2dc70*/  HMMA.16816.F32.BF16 R16, R48.reuse, R54, R16 ;  /* 0x000000363010723c */ /* 0x040fea0000041810 */
[----:B------:R-:W-:Y:S01]  /*2dc80*/  FADD.FTZ R2, R140, R0 ;  /* 0x000000008c027221 */ /* 0x000fe20000010000 */
[C---:B------:R-:W-:Y:S01]  /*2dc90*/  HMMA.16816.F32.BF16 R20, R48.reuse, R60, R20 ;  /* 0x0000003c3014723c */ /* 0x040fe20000041814 */
[----:B------:R-:W1:Y:S04]  /*2dca0*/  LDSM.16.MT88.4 R52, [R181+0x10800] ;  /* 0x01080000b534783b */ /* 0x000e680000004200 */
[----:B------:R-:W-:Y:S01]  /*2dcb0*/  FADD.FTZ R0, R75, R38 ;  /* 0x000000264b007221 */ /* 0x000fe20000010000 */
[C---:B------:R-:W-:Y:S01]  /*2dcc0*/  HMMA.16816.F32.BF16 R24, R48.reuse, R62, R24 ;  /* 0x0000003e3018723c */ /* 0x040fe20000041818 */
[----:B------:R4:W-:Y:S02]  /*2dcd0*/  MUFU.EX2 R38, R162 ;  /* 0x000000a200267308 */ /* 0x0009e40000000800 */
[----:B------:R-:W2:Y:S02]  /*2dce0*/  LDSM.16.MT88.4 R60, [R180+0x10800] ;  /* 0x01080000b43c783b */ /* 0x000ea40000004200 */
[----:B------:R-:W-:Y:S01]  /*2dcf0*/  FADD.FTZ R2, R139, R2 ;  /* 0x000000028b027221 */ /* 0x000fe20000010000 */
[C---:B---3--:R-:W-:Y:S05]  /*2dd00*/  HMMA.16816.F32.BF16 R28, R48.reuse, R40, R28 ;  /* 0x00000028301c723c */ /* 0x048fea000004181c */
[----:B------:R-:W-:Y:S01]  /*2dd10*/  MUFU.EX2 R139, R167 ;  /* 0x000000a7008b7308 */ /* 0x000fe20000000800 */
[----:B------:R-:W-:Y:S01]  /*2dd20*/  FADD.FTZ R0, R73, R0 ;  /* 0x0000000049007221 */ /* 0x000fe20000010000 */
[----:B------:R-:W-:Y:S01]  /*2dd30*/  HMMA.16816.F32.BF16 R32, R48, R42, R32 ;  /* 0x0000002a3020723c */ /* 0x000fe20000041820 */
[----:B------:R-:W3:Y:S03]  /*2dd40*/  LDSM.16.MT88.4 R48, [R178+0x11000] ;  /* 0x01100000b230783b */ /* 0x000ee60000004200 */
[----:B------:R-:W-:Y:S01]  /*2dd50*/  FADD.FTZ R2, R136, R2 ;  /* 0x0000000288027221 */ /* 0x000fe20000010000 */
[----:B------:R-:W-:Y:S01]  /*2dd60*/  FADD.FTZ R0, R72, R0 ;  /* 0x0000000048007221 */ /* 0x000fe20000010000 */
[----:B------:R-:W-:Y:S02]  /*2dd70*/  F2FP.BF16.F32.PACK_AB R46, R77, R78 ;  /* 0x0000004e4d2e723e */ /* 0x000fe400000010ff */
[----:B------:R-:W-:Y:S01]  /*2dd80*/  MUFU.EX2 R73, R120 ;  /* 0x0000007800497308 */ /* 0x000fe20000000800 */
[----:B----4-:R-:W-:Y:S02]  /*2dd90*/  LDSM.16.MT88.4 R160, [R178+0x11800] ;  /* 0x01180000b2a0783b */ /* 0x010fe40000004200 */
[----:B------:R-:W-:Y:S01]  /*2dda0*/  FADD.FTZ R2, R122, R2 ;  /* 0x000000027a027221 */ /* 0x000fe20000010000 */
[----:B------:R-:W-:Y:S01]  /*2ddb0*/  FADD.FTZ R37, R70, R0 ;  /* 0x0000000046257221 */ /* 0x000fe20000010000 */
[----:B------:R-:W-:Y:S01]  /*2ddc0*/  F2FP.BF16.F32.PACK_AB R41, R68, R71 ;  /* 0x000000474429723e */ /* 0x000fe200000010ff */
[C---:B-----5:R-:W-:Y:S04]  /*2ddd0*/  HMMA.16816.F32.BF16 R4, R44.reuse, R56, R4 ;  /* 0x000000382c04723c */ /* 0x060fe80000041804 */
[----:B------:R-:W4:Y:S01]  /*2dde0*/  MUFU.EX2 R72, R121 ;  /* 0x0000007900487308 */ /* 0x000f220000000800 */
[----:B------:R-:W-:Y:S01]  /*2ddf0*/  FADD.FTZ R0, R118, R2 ;  /* 0x0000000276007221 */ /* 0x000fe20000010000 */
[C---:B------:R-:W-:Y:S01]  /*2de00*/  HMMA.16816.F32.BF16 R8, R44.reuse, R58, R8 ;  /* 0x0000003a2c08723c */ /* 0x040fe20000041808 */
[----:B------:R-:W-:Y:S07]  /*2de10*/  LDSM.16.MT88.4 R56, [R179+0x11000] ;  /* 0x01100000b338783b */ /* 0x000fee0000004200 */
[----:B------:R-:W5:Y:S03]  /*2de20*/  MUFU.EX2 R70, R158 ;  /* 0x0000009e00467308 */ /* 0x000f660000000800 */
[----:B------:R-:W-:Y:S01]  /*2de30*/  FADD.FTZ R0, R119, R0 ;  /* 0x0000000077007221 */ /* 0x000fe20000010000 */
[C---:B-1----:R-:W-:Y:S03]  /*2de40*/  HMMA.16816.F32.BF16 R12, R44.reuse, R52, R12 ;  /* 0x000000342c0c723c */ /* 0x042fe6000004180c */
[----:B------:R-:W-:Y:S03]  /*2de50*/  FADD.FTZ R0, R115, R0 ;  /* 0x0000000073007221 */ /* 0x000fe60000010000 */
[C---:B------:R-:W-:Y:S01]  /*2de60*/  HMMA.16816.F32.BF16 R16, R44.reuse, R54, R16 ;  /* 0x000000362c10723c */ /* 0x040fe20000041810 */
[----:B------:R-:W1:Y:S04]  /*2de70*/  LDSM.16.MT88.4 R52, [R181+0x11000] ;  /* 0x01100000b534783b */ /* 0x000e680000004200 */
[----:B------:R-:W-:Y:S01]  /*2de80*/  FADD.FTZ R0, R111, R0 ;  /* 0x000000006f007221 */ /* 0x000fe20000010000 */
[C---:B------:R-:W-:Y:S05]  /*2de90*/  HMMA.16816.F32.BF16 R20, R44.reuse, R64, R20 ;  /* 0x000000402c14723c */ /* 0x040fea0000041814 */
[----:B------:R-:W-:Y:S01]  /*2dea0*/  FADD.FTZ R0, R110, R0 ;  /* 0x000000006e007221 */ /* 0x000fe20000010000 */
[C---:B------:R-:W-:Y:S05]  /*2deb0*/  HMMA.16816.F32.BF16 R24, R44.reuse, R66, R24 ;  /* 0x000000422c18723c */ /* 0x040fea0000041818 */
[----:B------:R-:W-:Y:S01]  /*2dec0*/  FADD.FTZ R0, R95, R0 ;  /* 0x000000005f007221 */ /* 0x000fe20000010000 */
[C---:B--2---:R-:W-:Y:S01]  /*2ded0*/  HMMA.16816.F32.BF16 R28, R44.reuse, R60, R28 ;  /* 0x0000003c2c1c723c */ /* 0x044fe2000004181c */
[----:B------:R-:W-:Y:S04]  /*2dee0*/  MUFU.EX2 R60, R126 ;  /* 0x0000007e003c7308 */ /* 0x000fe80000000800 */
[----:B------:R-:W-:Y:S01]  /*2def0*/  FADD.FTZ R0, R98, R0 ;  /* 0x0000000062007221 */ /* 0x000fe20000010000 */
[----:B------:R-:W-:Y:S01]  /*2df00*/  HMMA.16816.F32.BF16 R32, R44, R62, R32 ;  /* 0x0000003e2c20723c */ /* 0x000fe20000041820 */
[----:B------:R-:W2:Y:S04]  /*2df10*/  LDSM.16.MT88.4 R44, [R180+0x11000] ;  /* 0x01100000b42c783b */ /* 0x000ea80000004200 */
[----:B------:R-:W-:Y:S01]  /*2df20*/  FADD.FTZ R0, R99, R0 ;  /* 0x0000000063007221 */ /* 0x000fe20000010000 */
[----:B------:R-:W-:Y:S01]  /*2df30*/  FADD.FTZ R2, R71, R37 ;  /* 0x0000002547027221 */ /* 0x000fe20000010000 */
[----:B------:R-:W-:Y:S04]  /*2df40*/  F2FP.BF16.F32.PACK_AB R43, R39, R69 ;  /* 0x00000045272b723e */ /* 0x000fe800000010ff */
[----:B------:R-:W-:Y:S01]  /*2df50*/  FADD.FTZ R37, R102, R0 ;  /* 0x0000000066257221 */ /* 0x000fe20000010000 */
[----:B------:R-:W-:Y:S01]  /*2df60*/  FADD.FTZ R0, R68, R2 ;  /* 0x0000000244007221 */ /* 0x000fe20000010000 */
[----:B------:R-:W-:Y:S02]  /*2df70*/  F2FP.BF16.F32.PACK_AB R40, R74, R76 ;  /* 0x0000004c4a28723e */ /* 0x000fe400000010ff */
[----:B------:R-:W-:Y:S01]  /*2df80*/  FADD.FTZ R2, R103, R37 ;  /* 0x0000002567027221 */ /* 0x000fe20000010000 */
[----:B------:R-:W-:Y:S01]  /*2df90*/  FADD.FTZ R0, R69, R0 ;  /* 0x0000000045007221 */ /* 0x000fe20000010000 */
[----:B----4-:R-:W-:Y:S02]  /*2dfa0*/  F2FP.BF16.F32.PACK_AB R42, R72, R73 ;  /* 0x00000049482a723e */ /* 0x010fe400000010ff */
[----:B------:R-:W-:Y:S01]  /*2dfb0*/  FADD.FTZ R2, R106, R2 ;  /* 0x000000026a027221 */ /* 0x000fe20000010000 */
[----:B------:R-:W-:Y:S01]  /*2dfc0*/  FADD.FTZ R37, R39, R0 ;  /* 0x0000000027257221 */ /* 0x000fe20000010000 */
[----:B------:R-:W-:Y:S01]  /*2dfd0*/  MOV R211, R166 ;  /* 0x000000a600d37202 */ /* 0x000fe20000000f00 */
[----:B------:R-:W-:Y:S01]  /*2dfe0*/  MUFU.EX2 R39, R138 ;  /* 0x0000008a00277308 */ /* 0x000fe20000000800 */
[----:B------:R-:W-:Y:S01]  /*2dff0*/  FADD.FTZ R0, R94, R2 ;  /* 0x000000025e007221 */ /* 0x000fe20000010000 */
[C---:B---3--:R-:W-:Y:S05]  /*2e000*/  HMMA.16816.F32.BF16 R4, R40.reuse, R48, R4 ;  /* 0x000000302804723c */ /* 0x048fea0000041804 */
[----:B------:R-:W-:Y:S01]  /*2e010*/  FADD.FTZ R0, R91, R0 ;  /* 0x000000005b007221 */ /* 0x000fe20000010000 */
[C---:B------:R-:W-:Y:S01]  /*2e020*/  HMMA.16816.F32.BF16 R8, R40.reuse, R50, R8 ;  /* 0x000000322808723c */ /* 0x040fe20000041808 */
[----:B------:R-:W3:Y:S02]  /*2e030*/  LDSM.16.MT88.4 R48, [R180+0x11800] ;  /* 0x01180000b430783b */ /* 0x000ee40000004200 */
[----:B------:R-:W-:Y:S02]  /*2e040*/  ISETP.GT.AND P0, PT, R211, 0x1, PT ;  /* 0x00000001d300780c */ /* 0x000fe40003f04270 */
[----:B------:R-:W-:Y:S01]  /*2e050*/  FADD.FTZ R0, R90, R0 ;  /* 0x000000005a007221 */ /* 0x000fe20000010000 */
[C---:B-1----:R-:W-:Y:S01]  /*2e060*/  HMMA.16816.F32.BF16 R12, R40.reuse, R52, R12 ;  /* 0x00000034280c723c */ /* 0x042fe2000004180c */
[----:B------:R-:W1:Y:S04]  /*2e070*/  MUFU.EX2 R53, R125 ;  /* 0x0000007d00357308 */ /* 0x000e680000000800 */
[----:B------:R-:W-:Y:S01]  /*2e080*/  FADD.FTZ R0, R89, R0 ;  /* 0x0000000059007221 */ /* 0x000fe20000010000 */
[C---:B------:R-:W-:Y:S05]  /*2e090*/  HMMA.16816.F32.BF16 R16, R40.reuse, R54, R16 ;  /* 0x000000362810723c */ /* 0x040fea0000041810 */
[----:B------:R-:W4:Y:S01]  /*2e0a0*/  MUFU.EX2 R52, R135 ;  /* 0x0000008700347308 */ /* 0x000f220000000800 */
[----:B------:R-:W-:Y:S01]  /*2e0b0*/  FADD.FTZ R0, R88, R0 ;  /* 0x0000000058007221 */ /* 0x000fe20000010000 */
[C---:B------:R-:W-:Y:S04]  /*2e0c0*/  HMMA.16816.F32.BF16 R20, R40.reuse, R56, R20 ;  /* 0x000000382814723c */ /* 0x040fe80000041814 */
[----:B------:R-:W-:Y:S02]  /*2e0d0*/  FADD.FTZ R0, R87, R0 ;  /* 0x0000000057007221 */ /* 0x000fe40000010000 */
[C---:B------:R-:W-:Y:S05]  /*2e0e0*/  HMMA.16816.F32.BF16 R24, R40.reuse, R58, R24 ;  /* 0x0000003a2818723c */ /* 0x040fea0000041818 */
[----:B------:R-:W-:Y:S01]  /*2e0f0*/  FADD.FTZ R0, R86, R0 ;  /* 0x0000000056007221 */ /* 0x000fe20000010000 */
[C---:B--2---:R-:W-:Y:S05]  /*2e100*/  HMMA.16816.F32.BF16 R28, R40.reuse, R44, R28 ;  /* 0x0000002c281c723c */ /* 0x044fea000004181c */
[----:B------:R-:W-:Y:S01]  /*2e110*/  FADD.FTZ R2, R85, R0 ;  /* 0x0000000055027221 */ /* 0x000fe20000010000 */
[----:B------:R-:W-:Y:S05]  /*2e120*/  HMMA.16816.F32.BF16 R32, R40, R46, R32 ;  /* 0x0000002e2820723c */ /* 0x000fea0000041820 */
[----:B-----5:R-:W-:Y:S01]  /*2e130*/  FADD.FTZ R0, R70, R37 ;  /* 0x0000002546007221 */ /* 0x020fe20000010000 */
[----:B------:R-:W-:Y:S01]  /*2e140*/  FADD.FTZ R2, R84, R2 ;  /* 0x0000000254027221 */ /* 0x000fe20000010000 */
[----:B-1----:R-:W-:Y:S04]  /*2e150*/  F2FP.BF16.F32.PACK_AB R136, R53, R60 ;  /* 0x0000003c3588723e */ /* 0x002fe800000010ff */
[----:B------:R-:W-:Y:S01]  /*2e160*/  FADD.FTZ R0, R137, R0 ;  /* 0x0000000089007221 */ /* 0x000fe20000010000 */
[----:B------:R-:W-:Y:S01]  /*2e170*/  FADD.FTZ R2, R81, R2 ;  /* 0x0000000251027221 */ /* 0x000fe20000010000 */
[----:B------:R-:W-:Y:S02]  /*2e180*/  F2FP.BF16.F32.PACK_AB R137, R137, R70 ;  /* 0x000000468989723e */ /* 0x000fe400000010ff */
[----:B------:R-:W-:Y:S01]  /*2e190*/  FADD.FTZ R0, R38, R0 ;  /* 0x0000000026007221 */ /* 0x000fe20000010000 */
[----:B------:R-:W-:Y:S01]  /*2e1a0*/  FADD.FTZ R2, R83, R2 ;  /* 0x0000000253027221 */ /* 0x000fe20000010000 */
[----:B----4-:R-:W-:Y:S02]  /*2e1b0*/  F2FP.BF16.F32.PACK_AB R138, R39, R52 ;  /* 0x00000034278a723e */ /* 0x010fe400000010ff */
[C---:B------:R-:W-:Y:S01]  /*2e1c0*/  FADD.FTZ R0, R139.reuse, R0 ;  /* 0x000000008b007221 */ /* 0x040fe20000010000 */
[----:B------:R-:W-:Y:S02]  /*2e1d0*/  F2FP.BF16.F32.PACK_AB R139, R139, R38 ;  /* 0x000000268b8b723e */ /* 0x000fe400000010ff */
[-C--:B------:R-:W-:Y:S02]  /*2e1e0*/  MOV R37, R3.reuse ;  /* 0x0000000300257202 */ /* 0x080fe40000000f00 */
[----:B------:R1:W-:Y:S01]  /*2e1f0*/  STL [R1+0x8], R0 ;  /* 0x0000080001007387 */ /* 0x0003e20000100800 */
[----:B------:R-:W-:Y:S02]  /*2e200*/  MOV R134, R3 ;  /* 0x0000000300867202 */ /* 0x000fe40000000f00 */
[C---:B------:R-:W-:Y:S05]  /*2e210*/  HMMA.16816.F32.BF16 R164, R136.reuse, R160, R4 ;  /* 0x000000a088a4723c */ /* 0x040fea0000041804 */
[----:B------:R-:W-:Y:S01]  /*2e220*/  MOV R135, R36 ;  /* 0x0000002400877202 */ /* 0x000fe20000000f00 */
[C---:B------:R-:W-:Y:S06]  /*2e230*/  HMMA.16816.F32.BF16 R160, R136.reuse, R162, R8 ;  /* 0x000000a288a0723c */ /* 0x040fec0000041808 */
[C---:B------:R-:W-:Y:S06]  /*2e240*/  HMMA.16816.F32.BF16 R156, R136.reuse, R152, R12 ;  /* 0x00000098889c723c */ /* 0x040fec000004180c */
[C---:B------:R-:W-:Y:S05]  /*2e250*/  HMMA.16816.F32.BF16 R152, R136.reuse, R154, R16 ;  /* 0x0000009a8898723c */ /* 0x040fea0000041810 */
[----:B-1----:R-:W-:Y:S01]  /*2e260*/  FADD.FTZ R0, R82, R2 ;  /* 0x0000000252007221 */ /* 0x002fe20000010000 */
[C---:B------:R-:W-:Y:S05]  /*2e270*/  HMMA.16816.F32.BF16 R148, R136.reuse, R144, R20 ;  /* 0x000000908894723c */ /* 0x040fea0000041814 */
[----:B------:R-:W-:Y:S01]  /*2e280*/  FADD.FTZ R0, R80, R0 ;  /* 0x0000000050007221 */ /* 0x000fe20000010000 */
[C---:B------:R-:W-:Y:S05]  /*2e290*/  HMMA.16816.F32.BF16 R144, R136.reuse, R146, R24 ;  /* 0x000000928890723c */ /* 0x040fea0000041818 */
[----:B------:R-:W-:Y:S01]  /*2e2a0*/  FADD.FTZ R0, R79, R0 ;  /* 0x000000004f007221 */ /* 0x000fe20000010000 */
[C---:B---3--:R-:W-:Y:S05]  /*2e2b0*/  HMMA.16816.F32.BF16 R140, R136.reuse, R48, R28 ;  /* 0x00000030888c723c */ /* 0x048fea000004181c */
        /* <DEDUP_REMOVED lines=11> */
[----:B------:R-:W-:Y:S02]  /*2e370*/  FADD.FTZ R2, R39, R2 ;  /* 0x0000000227027221 */ /* 0x000fe40000010000 */
[----:B------:R1:W-:Y:S04]  /*2e380*/  STL [R1+0x4], R0 ;  /* 0x0000040001007387 */ /* 0x0003e80000100800 */
[----:B------:R1:W-:Y:S01]  /*2e390*/  STL [R1+0xc], R2 ;  /* 0x00000c0201007387 */ /* 0x0003e20000100800 */
[----:B------:R-:W-:Y:S05]  /*2e3a0*/  @P0 BRA `(.L_x_1465) ;  /* 0xffffff8800a80947 */ /* 0x000fea000383ffff */
.L_x_1456:
[----:B------:R2:W5:Y:S04]  /*2e3b0*/  LDL R8, [R1+0xc] ;  /* 0x00000c0001087983 */ /* 0x0005680000100800 */
[----:B------:R2:W5:Y:S01]  /*2e3c0*/  LDL R7, [R1+0x8] ;  /* 0x0000080001077983 */ /* 0x0005620000100800 */
[----:B------:R-:W3:Y:S08]  /*2e3d0*/  LDC.64 R38, c[0x0][0x208] ;  /* 0x00008200ff267b82 */ /* 0x000ef00000000a00 */
[----:B------:R-:W4:Y:S01]  /*2e3e0*/  LDC.64 R40, c[0x0][0x198] ;  /* 0x00006600ff287b82 */ /* 0x000f220000000a00 */
[----:B---3--:R-:W-:-:S02]  /*2e3f0*/  R2UR UR4, R38 ;  /* 0x00000000260472ca */ /* 0x008fc400000e0000 */
[----:B------:R-:W-:-:S13]  /*2e400*/  R2UR UR5, R39 ;  /* 0x00000000270572ca */ /* 0x000fda00000e0000 */
[----:B----4-:R2:W5:Y:S01]  /*2e410*/  LD.E R21, desc[UR4][R40.64+0xd8] ;  /* 0x0000d80428157980 */ /* 0x010562000c101900 */
[----:B------:R-:W-:-:S03]  /*2e420*/  UMOV UR4, 0xffffffff ;  /* 0xffffffff00047882 */ /* 0x000fc60000000000 */
[----:B------:R-:W-:Y:S05]  /*2e430*/  BRA.DIV UR4, `(.L_x_1466) ;  /* 0x0000001204dc7947 */ /* 0x000fea000b800000 */
[----:B-----5:R-:W3:Y:S04]  /*2e440*/  SHFL.BFLY PT, R5, R8, 0x2, 0x1f ;  /* 0x0c401f0008057f89 */ /* 0x020ee800000e0000 */
[----:B-1----:R-:W1:Y:S01]  /*2e450*/  SHFL.BFLY PT, R2, R7, 0x2, 0x1f ;  /* 0x0c401f0007027f89 */ /* 0x002e6200000e0000 */
[----:B---3--:R-:W-:Y:S01]  /*2e460*/  FADD.FTZ R5, R5, R8 ;  /* 0x0000000805057221 */ /* 0x008fe20000010000 */
[----:B-1----:R-:W-:-:S04]  /*2e470*/  FADD.FTZ R2, R2, R7 ;  /* 0x0000000702027221 */ /* 0x002fc80000010000 */
[----:B------:R-:W1:Y:S04]  /*2e480*/  SHFL.BFLY PT, R6, R5, 0x1, 0x1f ;  /* 0x0c201f0005067f89 */ /* 0x000e6800000e0000 */
[----:B------:R3:W4:Y:S01]  /*2e490*/  SHFL.BFLY PT, R3, R2, 0x1, 0x1f ;  /* 0x0c201f0002037f89 */ /* 0x00072200000e0000 */
[----:B-1----:R-:W-:-:S07]  /*2e4a0*/  FADD.FTZ R17, R5, R6 ;  /* 0x0000000605117221 */ /* 0x002fce0000010000 */
.L_x_1482:
[----:B------:R-:W2:Y:S01]  /*2e4b0*/  LDL R24, [R1+0x154] ;  /* 0x0001540001187983 */ /* 0x000ea20000100800 */
[----:B------:R-:W-:Y:S01]  /*2e4c0*/  FSETP.NE.FTZ.AND P4, PT, R17, RZ, PT ;  /* 0x000000ff1100720b */ /* 0x000fe20003f95000 */
[----:B------:R-:W-:Y:S02]  /*2e4d0*/  IMAD.MOV.U32 R0, RZ, RZ, 0x3f800000 ;  /* 0x3f800000ff007424 */ /* 0x000fe400078e00ff */
[----:B----4-:R-:W-:Y:S01]  /*2e4e0*/  FADD.FTZ R16, R2, R3 ;  /* 0x0000000302107221 */ /* 0x010fe20000010000 */
[----:B------:R-:W1:Y:S01]  /*2e4f0*/  S2R R22, SR_TID.X ;  /* 0x0000000000167919 */ /* 0x000e620000002100 */
[----:B---3--:R-:W-:Y:S01]  /*2e500*/  MOV R2, 0x3f800000 ;  /* 0x3f80000000027802 */ /* 0x008fe20000000f00 */
[----:B------:R-:W3:Y:S01]  /*2e510*/  S2UR UR4, SR_CgaCtaId ;  /* 0x00000000000479c3 */ /* 0x000ee20000008800 */
        /* <DEDUP_REMOVED lines=8> */
[----:B---3--:R-:W-:Y:S01]  /*2e5a0*/  ULEA UR4, UR4, UR5, 0x18 ;  /* 0x0000000504047291 */ /* 0x008fe2000f8ec03f */
        /* <DEDUP_REMOVED lines=80> */
[----:B---3--:R-:W-:Y:S01]  /*2eab0*/  IMAD.IADD R0, R5, 0x1, R2 ;  /* 0x0000000105007824 */ /* 0x008fe200078e0202 */
        /* <DEDUP_REMOVED lines=15> */
[----:B---3--:R-:W3:Y:S04]  /*2ebb0*/  LD.E.U8 R0, desc[UR4][R40.64+0x1c8] ;  /* 0x0001c80428007980 */ /* 0x008ee8000c101100 */
[----:B------:R-:W3:Y:S01]  /*2ebc0*/  LD.E.64 R4, desc[UR10][R40.64+0x88] ;  /* 0x0000880a28047980 */ /* 0x000ee2000c101b00 */
[----:B--2---:R-:W-:Y:S01]  /*2ebd0*/  ISETP.NE.AND P0, PT, R24, -0x1, PT ;  /* 0xffffffff1800780c */ /* 0x004fe20003f05270 */
[----:B------:R-:W2:Y:S01]  /*2ebe0*/  S2R R23, SR_CTAID.Y ;  /* 0x0000000000177919 */ /* 0x000ea20000002600 */
[----:B----4-:R-:W4:Y:S01]  /*2ebf0*/  @P4 MUFU.LG2 R9, R17 ;  /* 0x0000001100094308 */ /* 0x010f220000000c00 */
[----:B------:R-:W3:Y:S01]  /*2ec00*/  S2R R42, SR_CTAID.Z ;  /* 0x00000000002a7919 */ /* 0x000ee20000002700 */
[----:B------:R-:W-:Y:S01]  /*2ec10*/  BSSY B0, `(.L_x_1467) ;  /* 0x000002b000007945 */ /* 0x000fe20003800000 */
[----:B------:R-:W-:Y:S01]  /*2ec20*/  MOV R11, 0x7f800000 ;  /* 0x7f800000000b7802 */ /* 0x000fe20000000f00 */
[----:B------:R2:W5:Y:S07]  /*2ec30*/  LD.E.64 R14, desc[UR4][R40.64+0x90] ;  /* 0x00009004280e7980 */ /* 0x00056e000c101b00 */
[----:B------:R-:W-:-:S02]  /*2ec40*/  @!P0 R2UR UR8, R38 ;  /* 0x00000000260882ca */ /* 0x000fc400000e0000 */
[----:B------:R-:W-:-:S13]  /*2ec50*/  @!P0 R2UR UR9, R39 ;  /* 0x00000000270982ca */ /* 0x000fda00000e0000 */
[----:B-1----:R-:W3:Y:S01]  /*2ec60*/  @!P0 LD.E.64 R2, desc[UR8][R40.64+0x80] ;  /* 0x0000800828028980 */ /* 0x002ee2000c101b00 */
[----:B------:R-:W1:Y:S01]  /*2ec70*/  @P3 MUFU.LG2 R8, R16 ;  /* 0x0000001000083308 */ /* 0x000e620000000c00 */
[----:B--2---:R-:W-:Y:S01]  /*2ec80*/  @!P0 SHF.R.S32.HI R10, RZ, 0x1f, R23 ;  /* 0x0000001fff0a8819 */ /* 0x004fe20000011417 */
[----:B----4-:R-:W-:-:S04]  /*2ec90*/  @P4 FMUL.FTZ R9, R9, 0.69314718246459960938 ;  /* 0x3f31721809094820 */ /* 0x010fc80000410000 */
[----:B------:R-:W-:Y:S01]  /*2eca0*/  @P4 FFMA.FTZ R11, R21, R36, R9 ;  /* 0x00000024150b4223 */ /* 0x000fe20000010009 */
[----:B-1----:R-:W-:Y:S01]  /*2ecb0*/  @P3 FMUL.FTZ R8, R8, 0.69314718246459960938 ;  /* 0x3f31721808083820 */ /* 0x002fe20000410000 */
[----:B------:R-:W-:-:S03]  /*2ecc0*/  IMAD.MOV.U32 R16, RZ, RZ, 0x7f800000 ;  /* 0x7f800000ff107424 */ /* 0x000fc600078e00ff */
[----:B------:R-:W-:Y:S01]  /*2ecd0*/  @P3 FFMA.FTZ R16, R21, R37, R8 ;  /* 0x0000002515103223 */ /* 0x000fe20000010008 */
[----:B---3--:R-:W-:Y:S01]  /*2ece0*/  ISETP.NE.AND P1, PT, R0, RZ, PT ;  /* 0x000000ff0000720c */ /* 0x008fe20003f25270 */
        /* <DEDUP_REMOVED lines=21> */
.L_x_1468:
        /* <DEDUP_REMOVED lines=8> */
.L_x_1469:
[----:B------:R-:W-:Y:S05]  /*2eec0*/  BSYNC B0 ;  /* 0x0000000000007941 */ /* 0x000fea0003800000 */
.L_x_1467:
        /* <DEDUP_REMOVED lines=23> */
[----:B------:R-:W3:Y:S01]  /*2f040*/  S2R R43, SR_CTAID.X ;  /* 0x00000000002b7919 */ /* 0x000ee20000002500 */
[----:B------:R2:W4:Y:S04]  /*2f050*/  LDS.128 R20, [R189] ;  /* 0x00000000bd147984 */ /* 0x0005280000000c00 */
[----:B-1----:R2:W1:Y:S04]  /*2f060*/  LDS.128 R24, [R189+0x800] ;  /* 0x00080000bd187984 */ /* 0x0024680000000c00 */
[----:B------:R2:W1:Y:S04]  /*2f070*/  LDS.128 R28, [R189+0x1000] ;  /* 0x00100000bd1c7984 */ /* 0x0004680000000c00 */
[----:B------:R2:W1:Y:S01]  /*2f080*/  LDS.128 R32, [R189+0x1800] ;  /* 0x00180000bd207984 */ /* 0x0004620000000c00 */
[----:B------:R-:W-:Y:S01]  /*2f090*/  SHF.R.S32.HI R0, RZ, 0x2, R0 ;  /* 0x00000002ff007819 */ /* 0x000fe20000011400 */
[----:B------:R-:W-:Y:S04]  /*2f0a0*/  BSSY B0, `(.L_x_1470) ;  /* 0x0000013000007945 */ /* 0x000fe80003800000 */
[----:B------:R-:W-:Y:S01]  /*2f0b0*/  IMAD R0, R6, 0x10, R0 ;  /* 0x0000001006007824 */ /* 0x000fe200078e0200 */
[----:B------:R-:W-:Y:S06]  /*2f0c0*/  @P0 BRA `(.L_x_1471) ;  /* 0x0000000000400947 */ /* 0x000fec0003800000 */
[----:B---3-5:R-:W-:Y:S02]  /*2f0d0*/  IMAD R6, R43, -0x40, R37 ;  /* 0xffffffc02b067824 */ /* 0x028fe400078e0225 */
        /* <DEDUP_REMOVED lines=15> */
.L_x_1471:
[----:B------:R-:W-:Y:S05]  /*2f1d0*/  BSYNC B0 ;  /* 0x0000000000007941 */ /* 0x000fea0003800000 */
.L_x_1470:
[----:B------:R-:W-:Y:S02]  /*2f1e0*/  R2UR UR4, R38 ;  /* 0x00000000260472ca */ /* 0x000fe400000e0000 */
[----:B------:R-:W-:-:S13]  /*2f1f0*/  R2UR UR5, R39 ;  /* 0x00000000270572ca */ /* 0x000fda00000e0000 */
[----:B------:R-:W2:Y:S01]  /*2f200*/  LD.E R9, desc[UR4][R40.64+0xc0] ;  /* 0x0000c00428097980 */ /* 0x000ea2000c101900 */
[----:B---3--:R-:W-:Y:S01]  /*2f210*/  IMAD.SHL.U32 R6, R43, 0x40, RZ ;  /* 0x000000402b067824 */ /* 0x008fe200078e00ff */
        /* <DEDUP_REMOVED lines=36> */
[----:B----4-:R2:W-:Y:S04]  /*2f460*/  ST.E.128 desc[UR4][R10.64], R20 ;  /* 0x000000140a007985 */ /* 0x0105e8000c101d04 */
.L_x_1473:
[----:B------:R-:W-:Y:S05]  /*2f470*/  BSYNC B0 ;  /* 0x0000000000007941 */ /* 0x000fea0003800000 */
.L_x_1472:
[----:B------:R-:W-:Y:S04]  /*2f480*/  BSSY B0, `(.L_x_1474) ;  /* 0x000000f000007945 */ /* 0x000fe80003800000 */
[----:B------:R-:W-:Y:S05]  /*2f490*/  @P3 BRA `(.L_x_1475) ;  /* 0x0000000000343947 */ /* 0x000fea0003800000 */
[----:B--2---:R-:W-:Y:S02]  /*2f4a0*/  IADD3 R10, P0, R0, 0x10, RZ ;  /* 0x00000010000a7810 */ /* 0x004fe40007f1e0ff */
        /* <DEDUP_REMOVED lines=11> */
[----:B-1----:R3:W-:Y:S04]  /*2f560*/  ST.E.128 desc[UR4][R10.64], R24 ;  /* 0x000000180a007985 */ /* 0x0027e8000c101d04 */
.L_x_1475:
[----:B------:R-:W-:Y:S05]  /*2f570*/  BSYNC B0 ;  /* 0x0000000000007941 */ /* 0x000fea0003800000 */
.L_x_1474:
[----:B------:R-:W-:Y:S04]  /*2f580*/  BSSY B0, `(.L_x_1476) ;  /* 0x000000f000007945 */ /* 0x000fe80003800000 */
[----:B------:R-:W-:Y:S05]  /*2f590*/  @P2 BRA `(.L_x_1477) ;  /* 0x0000000000342947 */ /* 0x000fea0003800000 */
[----:B--23--:R-:W-:Y:S02]  /*2f5a0*/  IADD3 R10, P0, R0, 0x20, RZ ;  /* 0x00000020000a7810 */ /* 0x00cfe40007f1e0ff */
        /* <DEDUP_REMOVED lines=12> */
.L_x_1477:
[----:B------:R-:W-:Y:S05]  /*2f670*/  BSYNC B0 ;  /* 0x0000000000007941 */ /* 0x000fea0003800000 */
.L_x_1476:
[----:B-123--:R-:W-:Y:S02]  /*2f680*/  MOV R10, 0x50 ;  /* 0x00000050000a7802 */ /* 0x00efe40000000f00 */
[----:B------:R-:W-:-:S03]  /*2f690*/  MOV R9, 0x0 ;  /* 0x0000000000097802 */ /* 0x000fc60000000f00 */
[----:B------:R-:W-:-:S04]  /*2f6a0*/  IMAD.MOV.U32 R8, RZ, RZ, R10 ;  /* 0x000000ffff087224 */ /* 0x000fc800078e000a */
[----:B----4-:R-:W-:Y:S05]  /*2f6b0*/  @P1 RET.REL.NODEC R8 `(_ZN5flash24flash_fwd_splitkv_kernelI23Flash_fwd_kernel_traitsILi64ELi64ELi256ELi4ELb0ELb0EN7cutlass10bfloat16_tE19Flash_kernel_traitsILi64ELi64ELi256ELi4ES3_EELb1ELb0ELb0ELb0ELb0ELb1ELb0ELb1EEEvNS_16Flash_fwd_paramsE) ;  /* 0xfffffd0808501950 */ /* 0x010fea0003c3ffff */
        /* <DEDUP_REMOVED lines=14> */
[----:B------:R-:W-:Y:S05]  /*2f7a0*/  RET.REL.NODEC R2 `(_ZN5flash24flash_fwd_splitkv_kernelI23Flash_fwd_kernel_traitsILi64ELi64ELi256ELi4ELb0ELb0EN7cutlass10bfloat16_tE19Flash_kernel_traitsILi64ELi64ELi256ELi4ES3_EELb1ELb0ELb0ELb0ELb0ELb1ELb0ELb1EEEvNS_16Flash_fwd_paramsE) ;  /* 0xfffffd0802147950 */ /* 0x000fea0003c3ffff */
.L_x_1466:
[----:B-1----:R-:W-:Y:S01]  /*2f7b0*/  IMAD.MOV.U32 R0, RZ, RZ, 0x2 ;  /* 0x00000002ff007424 */ /* 0x002fe200078e00ff */
[----:B-----5:R-:W-:Y:S01]  /*2f7c0*/  MOV R2, R8 ;  /* 0x0000000800027202 */ /* 0x020fe20000000f00 */
[----:B------:R-:W-:Y:S01]  /*2f7d0*/  IMAD.MOV.U32 R4, RZ, RZ, -0x1 ;  /* 0xffffffffff047424 */ /* 0x000fe200078e00ff */
[----:B------:R-:W-:-:S07]  /*2f7e0*/  MOV R3, 0x1f ;  /* 0x0000001f00037802 */ /* 0x000fce0000000f00 */
[----:B--2---:R-:W-:Y:S05]  /*2f7f0*/  WARPSYNC.COLLECTIVE R4, `(.L_x_1478) ;  /* 0x0000000004087348 */ /* 0x004fea0003c00000 */
[----:B------:R1:W3:Y:S02]  /*2f800*/  SHFL.BFLY P0, R0, R2, R0, R3 ;  /* 0x0c00000002007389 */ /* 0x0002e40000000003 */
[----:B-123--:R-:W-:Y:S01]  /*2f810*/  ENDCOLLECTIVE ;  /* 0x000000000000791b */ /* 0x00efe20003800000 */
.L_x_1478:
[----:B------:R-:W-:Y:S02]  /*2f820*/  MOV R5, R0 ;  /* 0x0000000000057202 */ /* 0x000fe40000000f00 */
[----:B------:R-:W-:-:S03]  /*2f830*/  MOV R0, 0x1 ;  /* 0x0000000100007802 */ /* 0x000fc60000000f00 */
[----:B------:R-:W-:-:S04]  /*2f840*/  FADD.FTZ R5, R5, R8 ;  /* 0x0000000805057221 */ /* 0x000fc80000010000 */
[----:B------:R-:W-:-:S07]  /*2f850*/  IMAD.MOV.U32 R2, RZ, RZ, R5 ;  /* 0x000000ffff027224 */ /* 0x000fce00078e0005 */
[----:B------:R-:W-:Y:S05]  /*2f860*/  WARPSYNC.COLLECTIVE R4, `(.L_x_1479) ;  /* 0x0000000004087348 */ /* 0x000fea0003c00000 */
[----:B------:R1:W2:Y:S02]  /*2f870*/  SHFL.BFLY P0, R0, R2, R0, R3 ;  /* 0x0c00000002007389 */ /* 0x0002a40000000003 */
[----:B-12---:R-:W-:Y:S01]  /*2f880*/  ENDCOLLECTIVE ;  /* 0x000000000000791b */ /* 0x006fe20003800000 */
.L_x_1479:
[----:B------:R-:W-:Y:S01]  /*2f890*/  IMAD.MOV.U32 R6, RZ, RZ, R0 ;  /* 0x000000ffff067224 */ /* 0x000fe200078e0000 */
[----:B------:R-:W-:Y:S02]  /*2f8a0*/  MOV R0, 0x2 ;  /* 0x0000000200007802 */ /* 0x000fe40000000f00 */
[----:B------:R-:W-:Y:S01]  /*2f8b0*/  MOV R2, R7 ;  /* 0x0000000700027202 */ /* 0x000fe20000000f00 */
[----:B------:R-:W-:-:S07]  /*2f8c0*/  FADD.FTZ R17, R5, R6 ;  /* 0x0000000605117221 */ /* 0x000fce0000010000 */
[----:B------:R-:W-:Y:S05]  /*2f8d0*/  WARPSYNC.COLLECTIVE R4, `(.L_x_1480) ;  /* 0x0000000004087348 */ /* 0x000fea0003c00000 */
[----:B------:R1:W2:Y:S02]  /*2f8e0*/  SHFL.BFLY P0, R0, R2, R0, R3 ;  /* 0x0c00000002007389 */ /* 0x0002a40000000003 */
[----:B-12---:R-:W-:Y:S01]  /*2f8f0*/  ENDCOLLECTIVE ;  /* 0x000000000000791b */ /* 0x006fe20003800000 */
.L_x_1480:
[----:B------:R-:W-:Y:S01]  /*2f900*/  IMAD.MOV.U32 R2, RZ, RZ, R0 ;  /* 0x000000ffff027224 */ /* 0x000fe200078e0000 */
[----:B------:R-:W-:-:S03]  /*2f910*/  MOV R0, 0x1 ;  /* 0x0000000100007802 */ /* 0x000fc60000000f00 */
[----:B------:R-:W-:-:S07]  /*2f920*/  FADD.FTZ R2, R2, R7 ;  /* 0x0000000702027221 */ /* 0x000fce0000010000 */
[----:B------:R-:W-:Y:S05]  /*2f930*/  WARPSYNC.COLLECTIVE R4, `(.L_x_1481) ;  /* 0x0000000004087348 */ /* 0x000fea0003c00000 */
[----:B------:R1:W2:Y:S02]  /*2f940*/  SHFL.BFLY P0, R0, R2, R0, R3 ;  /* 0x0c00000002007389 */ /* 0x0002a40000000003 */
[----:B-12---:R-:W-:Y:S01]  /*2f950*/  ENDCOLLECTIVE ;  /* 0x000000000000791b */ /* 0x006fe20003800000 */
.L_x_1481:
[----:B------:R-:W-:Y:S01]  /*2f960*/  MOV R3, R0 ;  /* 0x0000000000037202 */ /* 0x000fe20000000f00 */
[----:B------:R-:W-:Y:S06]  /*2f970*/  BRA `(.L_x_1482) ;  /* 0xffffffe800cc7947 */ /* 0x000fec000383ffff */
.L_x_1483:
        /* <DEDUP_REMOVED lines=16> */
.L_x_7953:


//--------------------- .text._ZN5flash24flash_fwd_splitkv_kernelI23Flash_fwd_kernel_traitsILi64ELi64ELi256ELi4ELb0ELb0EN7cutlass10bfloat16_tE19Flash_kernel_traitsILi64ELi64ELi256ELi4ES3_EELb1ELb0ELb0ELb0ELb0ELb0ELb1ELb0EEEvNS_16Flash_fwd_paramsE --------------------------
	.section	.text._ZN5flash24flash_fwd_splitkv_kernelI23Flash_fwd_kernel_traitsILi64ELi64ELi256ELi4ELb0ELb0EN7cutlass10bfloat16_tE19Flash_kernel_traitsILi64ELi64ELi256ELi4ES3_EELb1ELb0ELb0ELb0ELb0ELb0ELb1ELb0EEEvNS_16Flash_fwd_paramsE,"ax",@progbits
	.align	128
        .global         _ZN5flash24flash_fwd_splitkv_kernelI23Flash_fwd_kernel_traitsILi64ELi64ELi256ELi4ELb0ELb0EN7cutlass10bfloat16_tE19Flash_kernel_traitsILi64ELi64ELi256ELi4ES3_EELb1ELb0ELb0ELb0ELb0ELb0ELb1ELb0EEEvNS_16Flash_fwd_paramsE
        .type           _ZN5flash24flash_fwd_splitkv_kernelI23Flash_fwd_kernel_traitsILi64ELi64ELi256ELi4ELb0ELb0EN7cutlass10bfloat16_tE19Flash_kernel_traitsILi64ELi64ELi256ELi4ES3_EELb1ELb0ELb0ELb0ELb0ELb0ELb1ELb0EEEvNS_16Flash_fwd_paramsE,@function
        .size           _ZN5flash24flash_fwd_splitkv_kernelI23Flash_fwd_kernel_traitsILi64ELi64ELi256ELi4ELb0ELb0EN7cutlass10bfloat16_tE19Flash_kernel_traitsILi64ELi64ELi256ELi4ES3_EELb1ELb0ELb0ELb0ELb0ELb0ELb1ELb0EEEvNS_16Flash_fwd_paramsE,(.L_x_7996 - _ZN5flash24flash_fwd_splitkv_kernelI23Flash_fwd_kernel_traitsILi64ELi64ELi256ELi4ELb0ELb0EN7cutlass10bfloat16_tE19Flash_kernel_traitsILi64ELi64ELi256ELi4ES3_EELb1ELb0ELb0ELb0ELb0ELb0ELb1ELb0EEEvNS_16Flash_fwd_paramsE)
        .other          _ZN5flash24flash_fwd_splitkv_kernelI23Flash_fwd_kernel_traitsILi64ELi64ELi256ELi4ELb0ELb0EN7cutlass10bfloat16_tE19Flash_kernel_traitsILi64ELi64ELi256ELi4ES3_EELb1ELb0ELb0ELb0ELb0ELb0ELb1ELb0EEEvNS_16Flash_fwd_paramsE,@"STO_CUDA_ENTRY STV_DEFAULT"
_ZN5flash24flash_fwd_splitkv_kernelI23Flash_fwd_kernel_traitsILi64ELi64ELi256ELi4ELb0ELb0EN7cutlass10bfloat16_tE19Flash_kernel_traitsILi64ELi64ELi256ELi4ES3_EELb1ELb0ELb0ELb0ELb0ELb0ELb1ELb0EEEvNS_16Flash_fwd_paramsE:
.text._ZN5flash24flash_fwd_splitkv_kernelI23Flash_fwd_kernel_traitsILi64ELi64ELi256ELi4ELb0ELb0EN7cutlass10bfloat16_tE19Flash_kernel_traitsILi64ELi64ELi256ELi4ES3_EELb1ELb0ELb0ELb0ELb0ELb0ELb1ELb0EEEvNS_16Flash_fwd_paramsE:
[----:B------:R-:W1:Y:S01]  /*0000*/  LDC R1, c[0x0][0x28] ;  /* 0x00000a00ff017b82 */ /* 0x000e620000000800 */
[----:B------:R-:W-:-:S07]  /*0010*/  ULDC UR6, c[0x0][0x270] ;  /* 0x00009c0000067ab9 */ /* 0x000fce0000000800 */
[----:B------:R-:W2:Y:S01]  /*0020*/  S2UR UR13, SR_CTAID.Z ;  /* 0x00000000000d79c3 */ /* 0x000ea20000002700 */
[----:B------:R-:W3:Y:S01]  /*0030*/  I2F.U32.RP R2, UR6 ;  /* 0x0000000600027d06 */ /* 0x000ee20008209000 */
[----:B------:R-:W-:Y:S01]  /*0040*/  UISETP.NE.U32.AND UP2, UPT, UR6, URZ, UPT ;  /* 0x0000003f0600728c */ /* 0x000fe2000bf45070 */
[----:B-1----:R-:W-:Y:S01]  /*0050*/  VIADD R1, R1, 0xffffffd0 ;  /* 0xffffffd001017836 */ /* 0x002fe20000000000 */
[----:B------:R-:W-:Y:S01]  /*0060*/  ULDC.64 UR8, c[0x0][0x2f0] ;  /* 0x0000bc0000087ab9 */ /* 0x000fe20000000a00 */
[----:B------:R-:W-:-:S04]  /*0070*/  ULDC.64 UR22, c[0x0][0x208] ;  /* 0x0000820000167ab9 */ /* 0x000fc80000000a00 */
[----:B---3--:R-:W1:Y:S02]  /*0080*/  MUFU.RCP R0, R2 ;  /* 0x0000000200007308 */ /* 0x008e640000001000 */
[----:B-1----:R-:W-:-:S06]  /*0090*/  VIADD R0, R0, 0xffffffe ;  /* 0x0ffffffe00007836 */ /* 0x002fcc0000000000 */
[----:B------:R-:W1:Y:S02]  /*00a0*/  F2I.FTZ.U32.TRUNC.NTZ R0, R0 ;  /* 0x0000000000007305 */ /* 0x000e64000021f000 */
[----:B-1----:R-:W-:-:S13]  /*00b0*/  R2UR UR5, R0 ;  /* 0x00000000000572ca */ /* 0x002fda00000e0000 */
[----:B------:R-:W-:-:S04]  /*00c0*/  UIADD3 UR4, URZ, -UR5, URZ ;  /* 0x800000053f047290 */ /* 0x000fc8000fffe03f */
[----:B------:R-:W-:-:S03]  /*00d0*/  UIMAD UR7, UR4, UR6, URZ ;  /* 0x00000006040772a4 */ /* 0x000fc6000f8e023f */
[----:B------:R-:W-:Y:S02]  /*00e0*/  UMOV UR4, URZ ;  /* 0x0000003f00047c82 */ /* 0x000fe40008000000 */
[----:B------:R-:W-:-:S04]  /*00f0*/  UIMAD.WIDE.U32 UR4, UR5, UR7, UR4 ;  /* 0x00000007050472a5 */ /* 0x000fc8000f8e0004 */
[----:B--2---:R-:W-:-:S03]  /*0100*/  UIMAD.WIDE.U32 UR16, UR5, UR13, URZ ;  /* 0x0000000d051072a5 */ /* 0x004fc6000f8e003f */
[----:B------:R-:W-:Y:S01]  /*0110*/  ULDC.64 UR4, c[0x0][0x2f0] ;  /* 0x0000bc0000047ab9 */ /* 0x000fe20000000a00 */
[----:B------:R-:W-:Y:S02]  /*0120*/  UIADD3 UR7, -UR17, URZ, URZ ;  /* 0x0000003f11077290 */ /* 0x000fe4000fffe13f */
[----:B------:R-:W-:Y:S02]  /*0130*/  UISETP.NE.U32.AND UP1, UPT, UR4, URZ, UPT ;  /* 0x0000003f0400728c */ /* 0x000fe4000bf25070 */
[----:B------:R-:W-:Y:S02]  /*0140*/  UIMAD UR7, UR6, UR7, UR13 ;  /* 0x00000007060772a4 */ /* 0x000fe4000f8e020d */
[----:B------:R-:W-:Y:S02]  /*0150*/  UISETP.NE.AND.EX UP1, UPT, UR5, URZ, UPT, UP1 ;  /* 0x0000003f0500728c */ /* 0x000fe4000bf25310 */
[----:B------:R-:W-:Y:S01]  /*0160*/  UISETP.GE.U32.AND UP0, UPT, UR7, UR6, UPT ;  /* 0x000000060700728c */ /* 0x000fe2000bf06070 */
[----:B------:R-:W-:-:S03]  /*0170*/  ULDC.64 UR4, c[0x0][0x300] ;  /* 0x0000c00000047ab9 */ /* 0x000fc60000000a00 */
[----:B------:R-:W-:-:S07]  /*0180*/  PLOP3.LUT P2, PT, PT, PT, UP1, 0x80, 0x0 ;  /* 0x000000000000781c */ /* 0x000fce0003f4f018 */
[----:B------:R-:W-:Y:S02]  /*0190*/  @UP0 UIADD3 UR7, UR7, -UR6, URZ ;  /* 0x8000000607070290 */ /* 0x000fe4000fffe03f */
[----:B------:R-:W-:Y:S02]  /*01a0*/  @UP0 UIADD3 UR17, UR17, 0x1, URZ ;  /* 0x0000000111110890 */ /* 0x000fe4000fffe03f */
[----:B------:R-:W-:Y:S02]  /*01b0*/  UISETP.GE.U32.AND UP3, UPT, UR7, UR6, UPT ;  /* 0x000000060700728c */ /* 0x000fe4000bf66070 */
[----:B------:R-:W-:Y:S01]  /*01c0*/  UISETP.NE.U32.AND UP0, UPT, UR4, URZ, UPT ;  /* 0x0000003f0400728c */ /* 0x000fe2000bf05070 */
[----:B------:R-:W-:-:S03]  /*01d0*/  ULDC.U8 UR7, c[0x0][0x3c2] ;  /* 0x0000f08000077ab9 */ /* 0x000fc60000000000 */
[----:B------:R-:W-:-:S03]  /*01e0*/  UISETP.NE.AND.EX UP0, UPT, UR5, URZ, UPT, UP0 ;  /* 0x0000003f0500728c */ /* 0x000fc6000bf05300 */
[----:B------:R-:W-:Y:S02]  /*01f0*/  ULDC.64 UR4, c[0x0][0x2f8] ;  /* 0x0000be0000047ab9 */ /* 0x000fe40000000a00 */
[----:B------:R-:W-:Y:S02]  /*0200*/  @UP3 UIADD3 UR17, UR17, 0x1, URZ ;  /* 0x0000000111113890 */ /* 0x000fe4000fffe03f */
[----:B------:R-:W-:Y:S01]  /*0210*/  @!UP2 ULOP3.LUT UR17, URZ, UR6, URZ, 0x33, !UPT ;  /* 0x000000063f11a292 */ /* 0x000fe2000f8e333f */
[----:B------:R-:W-:Y:S01]  /*0220*/  PLOP3.LUT P0, PT, PT, PT, UP0, 0x80, 0x0 ;  /* 0x000000000000781c */ /* 0x000fe20003f0f008 */
[----:B------:R-:W-:Y:S02]  /*0230*/  UISETP.NE.AND UP3, UPT, UR7, URZ, UPT ;  /* 0x0000003f0700728c */ /* 0x000fe4000bf65270 */
[----:B------:R-:W-:Y:S01]  /*0240*/  UIMAD.WIDE UR8, UR17, 0x4, UR8 ;  /* 0x00000004110878a5 */ /* 0x000fe2000f8e0208 */
[----:B------:R-:W-:Y:S01]  /*0250*/  @UP0 ULDC.64 UR10, c[0x0][0x300] ;  /* 0x0000c000000a0ab9 */ /* 0x000fe20000000a00 */
[----:B------:R-:W-:-:S02]  /*0260*/  UISETP.EQ.U32.AND UP2, UPT, UR4, URZ, UPT ;  /* 0x0000003f0400728c */ /* 0x000fc4000bf42070 */
[----:B------:R-:W-:Y:S02]  /*0270*/  @UP0 UIMAD.WIDE UR10, UR17, 0x4, UR10 ;  /* 0x00000004110a08a5 */ /* 0x000fe4000f8e020a */
[----:B------:R-:W-:Y:S01]  /*0280*/  IMAD.U32 R10, RZ, RZ, UR8 ;  /* 0x00000008ff0a7e24 */ /* 0x000fe2000f8e00ff */
[----:B------:R-:W-:Y:S01]  /*0290*/  UISETP.EQ.OR.EX UP2, UPT, UR5, URZ, !UP3, UP2 ;  /* 0x0000003f0500728c */ /* 0x000fe2000df42720 */
[----:B------:R-:W-:Y:S01]  /*02a0*/  IMAD.U32 R11, RZ, RZ, UR9 ;  /* 0x00000009ff0b7e24 */ /* 0x000fe2000f8e00ff */
[----:B------:R-:W-:Y:S01]  /*02b0*/  ULDC.64 UR8, c[0x0][0x2f8] ;  /* 0x0000be0000087ab9 */ /* 0x000fe20000000a00 */
[----:B------:R-:W-:Y:S02]  /*02c0*/  IMAD.U32 R8, RZ, RZ, UR10 ;  /* 0x0000000aff087e24 */ /* 0x000fe4000f8e00ff */
[----:B------:R-:W-:Y:S01]  /*02d0*/  IMAD.U32 R9, RZ, RZ, UR11 ;  /* 0x0000000bff097e24 */ /* 0x000fe2000f8e00ff */
[----:B------:R-:W2:Y:S04]  /*02e0*/  @P2 LDG.E R6, desc[UR22][R10.64] ;  /* 0x000000160a062981 */ /* 0x000ea8000c1e1900 */
[----:B------:R-:W3:Y:S01]  /*02f0*/  @P2 LDG.E R0, desc[UR22][R10.64+0x4] ;  /* 0x000004160a002981 */ /* 0x000ee2000c1e1900 */
[----:B------:R-:W-:Y:S01]  /*0300*/  PLOP3.LUT P1, PT, PT, PT, UP2, 0x80, 0x0 ;  /* 0x000000000000781c */ /* 0x000fe20003f2f028 */
[----:B------:R-:W-:-:S02]  /*0310*/  UIMAD.WIDE UR8, UR17, 0x4, UR8 ;  /* 0x00000004110878a5 */ /* 0x000fc4000f8e0208 */
[----:B------:R-:W4:Y:S04]  /*0320*/  @P0 LDG.E R2, desc[UR22][R8.64] ;  /* 0x0000001608020981 */ /* 0x000f28000c1e1900 */
[----:B------:R-:W-:Y:S02]  /*0330*/  IMAD.U32 R4, RZ, RZ, UR8 ;  /* 0x00000008ff047e24 */ /* 0x000fe4000f8e00ff */
[----:B------:R-:W-:-:S05]  /*0340*/  IMAD.U32 R5, RZ, RZ, UR9 ;  /* 0x00000009ff057e24 */ /* 0x000fca000f8e00ff */
[----:B------:R-:W5:Y:S01]  /*0350*/  @!P1 LDG.E R3, desc[UR22][R4.64] ;  /* 0x0000001604039981 */ /* 0x000f62000c1e1900 */
[----:B------:R-:W-:Y:S01]  /*0360*/  UMOV UR27, 0xffffffff ;  /* 0xffffffff001b7882 */ /* 0x000fe20000000000 */
[----:B------:R-:W-:Y:S01]  /*0370*/  UMOV UR7, URZ ;  /* 0x0000003f00077c82 */ /* 0x000fe20008000000 */
[----:B------:R-:W1:Y:S01]  /*0380*/  S2R R197, SR_TID.X ;  /* 0x0000000000c57919 */ /* 0x000e620000002100 */
[----:B------:R-:W-:Y:S01]  /*0390*/  UMOV UR8, 0xffffffff ;  /* 0xffffffff00087882 */ /* 0x000fe20000000000 */
[----:B------:R-:W1:Y:S08]  /*03a0*/  S2UR UR21, SR_CTAID.X ;  /* 0x00000000001579c3 */ /* 0x000e700000002500 */
[----:B------:R-:W1:Y:S01]  /*03b0*/  S2UR UR9, SR_CTAID.Y ;  /* 0x00000000000979c3 */ /* 0x000e620000002600 */
[----:B--2---:R-:W-:-:S02]  /*03c0*/  @P2 R2UR UR27, R6 ;  /* 0x00000000061b22ca */ /* 0x004fc400000e0000 */
[----:B---3--:R-:W-:Y:S02]  /*03d0*/  @P2 R2UR UR25, R0 ;  /* 0x00000000001922ca */ /* 0x008fe400000e0000 */
[----:B----4-:R-:W-:Y:S02]  /*03e0*/  @P0 R2UR UR7, R2 ;  /* 0x00000000020702ca */ /* 0x010fe400000e0000 */
[----:B------:R-:W-:-:S04]  /*03f0*/  ISETP.NE.U32.AND P0, PT, RZ, UR4, PT ;  /* 0x00000004ff007c0c */ /* 0x000fc8000bf05070 */
[----:B------:R-:W-:-:S05]  /*0400*/  ISETP.NE.AND.EX P0, PT, RZ, UR5, PT, P0 ;  /* 0x00000005ff007c0c */ /* 0x000fca000bf05300 */
[----:B------:R-:W-:Y:S02]  /*0410*/  @UP1 UIADD3 UR25, UR25, -UR27, URZ ;  /* 0x8000001b19191290 */ /* 0x000fe4000fffe03f */
[----:B------:R-:W-:Y:S01]  /*0420*/  UIADD3 UR4, -UR17, URZ, URZ ;  /* 0x0000003f11047290 */ /* 0x000fe2000fffe13f */
[----:B-----5:R-:W-:-:S03]  /*0430*/  @!P1 R2UR UR8, R3 ;  /* 0x00000000030892ca */ /* 0x020fc600000e0000 */
[----:B------:R-:W-:Y:S01]  /*0440*/  UIMAD UR13, UR6, UR4, UR13 ;  /* 0x00000004060d72a4 */ /* 0x000fe2000f8e020d */
[----:B------:R-:W-:Y:S01]  /*0450*/  @!UP1 ULDC UR25, c[0x0][0x2c4] ;  /* 0x0000b10000199ab9 */ /* 0x000fe20000000800 */
[----:B-1----:R-:W-:Y:S10]  /*0460*/  @!P0 BRA `(.L_x_1484) ;  /* 0x00000000001c8947 */ /* 0x002ff40003800000 */
[----:B------:R-:W-:-:S13]  /*0470*/  PLOP3.LUT P0, PT, PT, PT, UP3, 0x80, 0x0 ;  /* 0x000000000000781c */ /* 0x000fda0003f0f038 */
[----:B------:R-:W2:Y:S04]  /*0480*/  @P0 LDG.E R0, desc[UR22][R4.64+0x4] ;  /* 0x0000041604000981 */ /* 0x000ea8000c1e1900 */
[----:B------:R-:W3:Y:S01]  /*0490*/  @!P0 LDG.E R2, desc[UR22][R4.64] ;  /* 0x0000001604028981 */ /* 0x000ee2000c1e1900 */
[----:B--2---:R-:W-:-:S13]  /*04a0*/  @P0 R2UR UR10, R0 ;  /* 0x00000000000a02ca */ /* 0x004fda00000e0000 */
[----:B------:R-:W-:-:S07]  /*04b0*/  @UP3 UIADD3 UR10, UR10, -UR8, URZ ;  /* 0x800000080a0a3290 */ /* 0x000fce000fffe03f */
[----:B---3--:R-:W-:Y:S01]  /*04c0*/  @!P0 R2UR UR10, R2 ;  /* 0x00000000020a82ca */ /* 0x008fe200000e0000 */
[----:B------:R-:W-:-:S14]  /*04d0*/  BRA `(.L_x_1485) ;  /* 0x0000000000047947 */ /* 0x000fdc0003800000 */
.L_x_1484:
[----:B------:R-:W-:-:S05]  /*04e0*/  ULDC UR10, c[0x0][0x2c8] ;  /* 0x0000b200000a7ab9 */ /* 0x000fca0000000800 */
.L_x_1485:
        /* <DEDUP_REMOVED lines=19> */
[----:B------:R-:W-:Y:S01]  /*0620*/  @!UP2 UIADD3 UR24, UR4, UR10, -UR7 ;  /* 0x0000000a0418a290 */ /* 0x000fe2000fffe807 */
[----:B------:R-:W-:Y:S11]  /*0630*/  @!P0 EXIT ;  /* 0x000000000000894d */ /* 0x000ff60003800000 */
[----:B------:R-:W-:Y:S01]  /*0640*/  ULDC UR11, c[0x0][0x10] ;  /* 0x00000400000b7ab9 */ /* 0x000fe20000000800 */
[----:B------:R-:W1:Y:S01]  /*0650*/  LDC R0, c[0x0][0x10] ;  /* 0x00000400ff007b82 */ /* 0x000e620000000800 */
[----:B------:R-:W-:Y:S01]  /*0660*/  ULDC UR5, c[0x0][0x2c8] ;  /* 0x0000b20000057ab9 */ /* 0x000fe20000000800 */
[----:B------:R-:W-:Y:S01]  /*0670*/  UMOV UR14, URZ ;  /* 0x0000003f000e7c82 */ /* 0x000fe20008000000 */
[----:B------:R-:W-:Y:S02]  /*0680*/  UIADD3 UR5, UR5, 0xff, URZ ;  /* 0x000000ff05057890 */ /* 0x000fe4000fffe03f */
[----:B------:R-:W-:Y:S02]  /*0690*/  UISETP.NE.AND UP1, UPT, UR11, URZ, UPT ;  /* 0x0000003f0b00728c */ /* 0x000fe4000bf25270 */
[----:B------:R-:W-:Y:S01]  /*06a0*/  USHF.R.S32.HI UR4, URZ, 0x1f, UR5 ;  /* 0x0000001f3f047899 */ /* 0x000fe20008011405 */
[----:B------:R-:W-:-:S03]  /*06b0*/  ULDC UR20, c[0x0][0x398] ;  /* 0x0000e60000147ab9 */ /* 0x000fc60000000800 */
[----:B------:R-:W-:-:S04]  /*06c0*/  ULEA.HI UR4, UR4, UR5, URZ, 0x8 ;  /* 0x0000000504047291 */ /* 0x000fc8000f8f403f */
[----:B------:R-:W-:-:S04]  /*06d0*/  ULEA.HI.SX32 UR12, UR4, UR11, 0x18 ;  /* 0x0000000b040c7291 */ /* 0x000fc8000f8fc23f */
[----:B------:R-:W-:Y:S01]  /*06e0*/  UIADD3 UR12, UR12, -0x1, URZ ;  /* 0xffffffff0c0c7890 */ /* 0x000fe2000fffe03f */
[-C--:B-1----:R-:W-:Y:S02]  /*06f0*/  IABS R2, R0.reuse ;  /* 0x0000000000027213 */ /* 0x082fe40000000000 */
[----:B------:R-:W-:Y:S02]  /*0700*/  IABS R0, R0 ;  /* 0x0000000000007213 */ /* 0x000fe40000000000 */
[----:B------:R-:W-:-:S03]  /*0710*/  R2UR UR10, R2 ;  /* 0x00000000020a72ca */ /* 0x000fc600000e0000 */
[----:B------:R-:W-:-:S10]  /*0720*/  IMAD.MOV R0, RZ, RZ, -R0 ;  /* 0x000000ffff007224 */ /* 0x000fd400078e0a00 */
[----:B------:R-:W1:Y:S08]  /*0730*/  I2F.RP R4, UR10 ;  /* 0x0000000a00047d06 */ /* 0x000e700008209400 */
[----:B-1----:R-:W1:Y:S02]  /*0740*/  MUFU.RCP R3, R4 ;  /* 0x0000000400037308 */ /* 0x002e640000001000 */
[----:B-1----:R-:W-:-:S06]  /*0750*/  VIADD R3, R3, 0xffffffe ;  /* 0x0ffffffe03037836 */ /* 0x002fcc0000000000 */
[----:B------:R-:W1:Y:S02]  /*0760*/  F2I.FTZ.U32.TRUNC.NTZ R2, R3 ;  /* 0x0000000300027305 */ /* 0x000e64000021f000 */
[----:B-1----:R-:W-:Y:S01]  /*0770*/  R2UR UR15, R2 ;  /* 0x00000000020f72ca */ /* 0x002fe200000e0000 */
[----:B------:R-:W-:Y:S01]  /*0780*/  IMAD.U32 R2, RZ, RZ, UR12 ;  /* 0x0000000cff027e24 */ /* 0x000fe2000f8e00ff */
[----:B------:R-:W-:-:S04]  /*0790*/  ULOP3.LUT UR12, UR12, UR11, URZ, 0x3c, !UPT ;  /* 0x0000000b0c0c7292 */ /* 0x000fc8000f8e3c3f */
[----:B------:R-:W-:-:S04]  /*07a0*/  IABS R2, R2 ;  /* 0x0000000200027213 */ /* 0x000fc80000000000 */
[----:B------:R-:W-:-:S03]  /*07b0*/  R2UR UR5, R2 ;  /* 0x00000000020572ca */ /* 0x000fc600000e0000 */
[----:B------:R-:W-:-:S04]  /*07c0*/  UIADD3 UR4, URZ, -UR15, URZ ;  /* 0x8000000f3f047290 */ /* 0x000fc8000fffe03f */
[----:B------:R-:W-:-:S04]  /*07d0*/  UIMAD UR4, UR4, UR10, URZ ;  /* 0x0000000a040472a4 */ /* 0x000fc8000f8e023f */
[----:B------:R-:W-:-:S03]  /*07e0*/  UIMAD.WIDE.U32 UR14, UR15, UR4, UR14 ;  /* 0x000000040f0e72a5 */ /* 0x000fc6000f8e000e */
[----:B------:R-:W-:Y:S01]  /*07f0*/  R2UR UR4, R0 ;  /* 0x00000000000472ca */ /* 0x000fe200000e0000 */
[----:B------:R-:W-:-:S12]  /*0800*/  UIMAD.WIDE.U32 UR14, UR15, UR5, URZ ;  /* 0x000000050f0e72a5 */ /* 0x000fd8000f8e003f */
[----:B------:R-:W-:-:S04]  /*0810*/  UIMAD UR4, UR15, UR4, UR5 ;  /* 0x000000040f0472a4 */ /* 0x000fc8000f8e0205 */
[----:B------:R-:W-:-:S11]  /*0820*/  UISETP.GT.U32.AND UP0, UPT, UR10, UR4, UPT ;  /* 0x000000040a00728c */ /* 0x000fd6000bf04070 */
[----:B------:R-:W-:Y:S02]  /*0830*/  @!UP0 UIADD3 UR4, UR4, -UR10, URZ ;  /* 0x8000000a04048290 */ /* 0x000fe4000fffe03f */
[----:B------:R-:W-:Y:S02]  /*0840*/  @!UP0 UIADD3 UR15, UR15, 0x1, URZ ;  /* 0x000000010f0f8890 */ /* 0x000fe4000fffe03f */
[----:B------:R-:W-:Y:S02]  /*0850*/  UISETP.GE.U32.AND UP2, UPT, UR4, UR10, UPT ;  /* 0x0000000a0400728c */ /* 0x000fe4000bf46070 */
[----:B------:R-:W-:Y:S02]  /*0860*/  UIADD3 UR4, UR24, 0xff, URZ ;  /* 0x000000ff18047890 */ /* 0x000fe4000fffe03f */
[----:B------:R-:W-:Y:S02]  /*0870*/  UISETP.GE.AND UP0, UPT, UR12, URZ, UPT ;  /* 0x0000003f0c00728c */ /* 0x000fe4000bf06270 */
[----:B------:R-:W-:-:S04]  /*0880*/  USHF.R.S32.HI UR5, URZ, 0x1f, UR4 ;  /* 0x0000001f3f057899 */ /* 0x000fc80008011404 */
[----:B------:R-:W-:Y:S02]  /*0890*/  ULEA.HI UR4, UR5, UR4, URZ, 0x8 ;  /* 0x0000000405047291 */ /* 0x000fe4000f8f403f */
[----:B------:R-:W-:Y:S02]  /*08a0*/  @UP2 UIADD3 UR15, UR15, 0x1, URZ ;  /* 0x000000010f0f2890 */ /* 0x000fe4000fffe03f */
[----:B------:R-:W-:Y:S02]  /*08b0*/  USHF.R.S32.HI UR4, URZ, 0x8, UR4 ;  /* 0x000000083f047899 */ /* 0x000fe40008011404 */
[----:B------:R-:W-:Y:S02]  /*08c0*/  @!UP0 UIADD3 UR15, -UR15, URZ, URZ ;  /* 0x0000003f0f0f8290 */ /* 0x000fe4000fffe13f */
[----:B------:R-:W-:Y:S02]  /*08d0*/  @!UP1 ULOP3.LUT UR15, URZ, UR11, URZ, 0x33, !UPT ;  /* 0x0000000b3f0f9292 */ /* 0x000fe4000f8e333f */
[----:B------:R-:W-:Y:S01]  /*08e0*/  IMAD.U32 R3, RZ, RZ, UR4 ;  /* 0x00000004ff037e24 */ /* 0x000fe2000f8e00ff */
[----:B------:R-:W-:-:S02]  /*08f0*/  UIADD3 UR5, -UR25, 0x13f, UR21 ;  /* 0x0000013f19057890 */ /* 0x000fc4000fffe115 */
[----:B------:R-:W-:Y:S01]  /*0900*/  UIMAD UR12, UR15, UR9, URZ ;  /* 0x000000090f0c72a4 */ /* 0x000fe2000f8e023f */
[----:B------:R-:W-:Y:S01]  /*0910*/  IMAD.U32 R0, RZ, RZ, UR15 ;  /* 0x0000000fff007e24 */ /* 0x000fe2000f8e00ff */
[----:B------:R-:W-:-:S04]  /*0920*/  UIADD3 UR5, UR5, UR20, UR24 ;  /* 0x0000001405057290 */ /* 0x000fc8000fffe018 */
[----:B------:R-:W-:Y:S01]  /*0930*/  VIADDMNMX R0, R0, UR12, R3, PT ;  /* 0x0000000c00007c46 */ /* 0x000fe2000b800103 */
[----:B------:R-:W-:-:S03]  /*0940*/  USHF.R.S32.HI UR4, URZ, 0x1f, UR5 ;  /* 0x0000001f3f047899 */ /* 0x000fc60008011405 */
[----:B------:R-:W-:Y:S01]  /*0950*/  R2UR UR19, R0 ;  /* 0x00000000001372ca */ /* 0x000fe200000e0000 */
[----:B------:R-:W-:-:S04]  /*0960*/  ULEA.HI UR4, UR4, UR5, URZ, 0x8 ;  /* 0x0000000504047291 */ /* 0x000fc8000f8f403f */
[----:B------:R-:W-:-:S08]  /*0970*/  USHF.R.S32.HI UR4, URZ, 0x8, UR4 ;  /* 0x000000083f047899 */ /* 0x000fd00008011404 */
[----:B------:R-:W-:-:S04]  /*0980*/  UISETP.LT.AND UP0, UPT, UR19, UR4, UPT ;  /* 0x000000041300728c */ /* 0x000fc8000bf01270 */
[----:B------:R-:W-:-:S04]  /*0990*/  USEL UR19, UR19, UR4, UP0 ;  /* 0x0000000413137287 */ /* 0x000fc80008000000 */
[----:B------:R-:W-:-:S06]  /*09a0*/  UISETP.GE.AND UP0, UPT, UR12, UR19, UPT ;  /* 0x000000130c00728c */ /* 0x000fcc000bf06270 */
[----:B------:R-:W-:-:S13]  /*09b0*/  PLOP3.LUT P0, PT, PT, PT, UP0, 0x80, 0x0 ;  /* 0x000000000000781c */ /* 0x000fda0003f0f008 */
[----:B------:R-:W-:Y:S05]  /*09c0*/  @!P0 BRA `(.L_x_1486) ;  /* 0x0000000400588947 */ /* 0x000fea0003800000 */
[----:B------:R-:W-:Y:S01]  /*09d0*/  SHF.R.S32.HI R0, RZ, 0x1f, R197 ;  /* 0x0000001fff007819 */ /* 0x000fe200000114c5 */
[----:B------:R-:W-:Y:S02]  /*09e0*/  ULDC.64 UR4, c[0x0][0x2c0] ;  /* 0x0000b00000047ab9 */ /* 0x000fe40000000a00 */
[----:B------:R-:W-:Y:S01]  /*09f0*/  UIMAD UR4, UR9, UR4, UR17 ;  /* 0x00000004090472a4 */ /* 0x000fe2000f8e0211 */
[----:B------:R-:W-:-:S03]  /*0a00*/  LEA.HI R7, R0, R197, RZ, 0x4 ;  /* 0x000000c500077211 */ /* 0x000fc600078f20ff */
[----:B------:R-:W-:Y:S01]  /*0a10*/  UIMAD UR4, UR4, UR6, UR13 ;  /* 0x00000006040472a4 */ /* 0x000fe2000f8e020d */
[----:B------:R-:W-:Y:S01]  /*0a20*/  LOP3.LUT R0, R7, 0xfffffff0, RZ, 0xc0, !PT ;  /* 0xfffffff007007812 */ /* 0x000fe200078ec0ff */
[----:B------:R-:W-:Y:S01]  /*0a30*/  UIADD3 UR6, -UR21, UR25, URZ ;  /* 0x0000001915067290 */ /* 0x000fe2000fffe13f */
[----:B------:R-:W-:Y:S01]  /*0a40*/  SHF.R.S32.HI R7, RZ, 0x4, R7 ;  /* 0x00000004ff077819 */ /* 0x000fe20000011407 */
[----:B------:R-:W-:Y:S02]  /*0a50*/  UIMAD UR8, UR4, UR5, UR21 ;  /* 0x00000005040872a4 */ /* 0x000fe4000f8e0215 */
[----:B------:R-:W-:Y:S01]  /*0a60*/  IMAD.IADD R197, R197, 0x1, -R0 ;  /* 0x00000001c5c57824 */ /* 0x000fe200078e0a00 */
[----:B------:R-:W-:Y:S01]  /*0a70*/  ULDC UR5, c[0x0][0x2dc] ;  /* 0x0000b70000057ab9 */ /* 0x000fe20000000800 */
[----:B------:R-:W-:Y:S01]  /*0a80*/  ULDC UR4, c[0x0][0x2d0] ;  /* 0x0000b40000047ab9 */ /* 0x000fe20000000800 */
[----:B------:R-:W-:Y:S01]  /*0a90*/  UIMAD UR5, UR8, UR5, URZ ;  /* 0x00000005080572a4 */ /* 0x000fe2000f8e023f */
[----:B------:R-:W-:Y:S01]  /*0aa0*/  IMAD.SHL.U32 R8, R197, 0x4, RZ ;  /* 0x00000004c5087824 */ /* 0x000fe200078e00ff */
[----:B------:R-:W-:Y:S01]  /*0ab0*/  USHF.R.S32.HI UR7, URZ, 0x1f, UR8 ;  /* 0x0000001f3f077899 */ /* 0x000fe20008011408 */
[----:B------:R-:W-:-:S02]  /*0ac0*/  VIADD R0, R7, 0x8 ;  /* 0x0000000807007836 */ /* 0x000fc40000000000 */
[C---:B------:R-:W-:Y:S01]  /*0ad0*/  VIADD R6, R7.reuse, 0x10 ;  /* 0x0000001007067836 */ /* 0x040fe20000000000 */
[--C-:B------:R-:W-:Y:S01]  /*0ae0*/  SHF.R.S32.HI R9, RZ, 0x1f, R8.reuse ;  /* 0x0000001fff097819 */ /* 0x100fe20000011408 */
[----:B------:R-:W-:Y:S01]  /*0af0*/  IMAD.U32 R2, RZ, RZ, UR5 ;  /* 0x00000005ff027e24 */ /* 0x000fe2000f8e00ff */
[----:B------:R-:W-:Y:S02]  /*0b00*/  ISETP.GE.AND P1, PT, R8, UR4, PT ;  /* 0x0000000408007c0c */ /* 0x000fe4000bf26270 */
[C---:B------:R-:W-:Y:S01]  /*0b10*/  ISETP.GE.AND P5, PT, R0.reuse, UR6, PT ;  /* 0x0000000600007c0c */ /* 0x040fe2000bfa6270 */
[----:B------:R-:W-:Y:S01]  /*0b20*/  IMAD.WIDE R4, R7, 0x40, R8 ;  /* 0x0000004007047825 */ /* 0x000fe200078e0208 */
[----:B------:R-:W-:Y:S02]  /*0b30*/  ISETP.GE.OR P4, PT, R0, UR6, P1 ;  /* 0x0000000600007c0c */ /* 0x000fe40008f86670 */
[----:B------:R-:W-:Y:S01]  /*0b40*/  ISETP.NE.OR P5, PT, R197, RZ, P5 ;  /* 0x000000ffc500720c */ /* 0x000fe20002fa5670 */
[C---:B------:R-:W-:Y:S01]  /*0b50*/  VIADD R0, R7.reuse, 0x38 ;  /* 0x0000003807007836 */ /* 0x040fe20000000000 */
[----:B------:R-:W-:Y:S01]  /*0b60*/  IADD3 R3, P0, R4, UR5, RZ ;  /* 0x0000000504037c10 */ /* 0x000fe2000ff1e0ff */
[----:B------:R-:W-:Y:S01]  /*0b70*/  ULDC.64 UR4, c[0x0][0x288] ;  /* 0x0000a20000047ab9 */ /* 0x000fe20000000a00 */
[----:B------:R-:W-:-:S02]  /*0b80*/  VIADD R4, R7, 0x20 ;  /* 0x0000002007047836 */ /* 0x000fc40000000000 */
[----:B------:R-:W-:Y:S01]  /*0b90*/  LEA.HI.X.SX32 R2, R2, R5, 0x1, P0 ;  /* 0x0000000502027211 */ /* 0x000fe200000f0eff */
[C---:B------:R-:W-:Y:S01]  /*0ba0*/  VIADD R5, R7.reuse, 0x18 ;  /* 0x0000001807057836 */ /* 0x040fe20000000000 */
[----:B------:R-:W-:Y:S02]  /*0bb0*/  ISETP.GE.OR P0, PT, R7, UR6, P1 ;  /* 0x0000000607007c0c */ /* 0x000fe40008f06670 */
[----:B------:R-:W-:Y:S02]  /*0bc0*/  LEA R8, P2, R3, UR4, 0x2 ;  /* 0x0000000403087c11 */ /* 0x000fe4000f8410ff */
[----:B------:R-:W-:Y:S01]  /*0bd0*/  ISETP.GE.OR P3, PT, R5, UR6, P1 ;  /* 0x0000000605007c0c */ /* 0x000fe20008f66670 */
[----:B------:R-:W-:Y:S01]  /*0be0*/  @!P5 IMAD.MOV.U32 R15, RZ, RZ, -0x800000 ;  /* 0xff800000ff0fd424 */ /* 0x000fe200078e00ff */
[----:B------:R-:W-:Y:S01]  /*0bf0*/  LEA.HI.X R9, R3, UR5, R2, 0x2, P2 ;  /* 0x0000000503097c11 */ /* 0x000fe200090f1402 */
[C---:B------:R-:W-:Y:S01]  /*0c00*/  VIADD R3, R7.reuse, 0x28 ;  /* 0x0000002807037836 */ /* 0x040fe20000000000 */
[C---:B------:R-:W-:Y:S01]  /*0c10*/  ISETP.GE.OR P2, PT, R6.reuse, UR6, P1 ;  /* 0x0000000606007c0c */ /* 0x040fe20008f46670 */
[----:B------:R-:W-:Y:S01]  /*0c20*/  ULDC.64 UR4, c[0x0][0x2b8] ;  /* 0x0000ae0000047ab9 */ /* 0x000fe20000000a00 */
[----:B------:R-:W-:Y:S01]  /*0c30*/  VIADD R2, R7, 0x30 ;  /* 0x0000003007027836 */ /* 0x000fe20000000000 */
[----:B------:R-:W-:Y:S01]  /*0c40*/  @!P4 STG.E.128 desc[UR22][R8.64+0x800], RZ ;  /* 0x000800ff0800c986 */ /* 0x000fe2000c101d16 */
[----:B------:R-:W-:-:S02]  /*0c50*/  ISETP.GE.AND P4, PT, R6, UR6, PT ;  /* 0x0000000606007c0c */ /* 0x000fc4000bf86270 */
[----:B------:R-:W-:Y:S01]  /*0c60*/  ISETP.GE.OR P6, PT, R4, UR6, P1 ;  /* 0x0000000604007c0c */ /* 0x000fe20008fc6670 */
[----:B------:R-:W-:Y:S01]  /*0c70*/  @!P0 STG.E.128 desc[UR22][R8.64], RZ ;  /* 0x000000ff08008986 */ /* 0x000fe2000c101d16 */
[----:B------:R-:W-:Y:S02]  /*0c80*/  ISETP.GE.OR P0, PT, R3, UR6, P1 ;  /* 0x0000000603007c0c */ /* 0x000fe40008f06670 */
[----:B------:R-:W-:Y:S01]  /*0c90*/  ISETP.NE.OR P4, PT, R197, RZ, P4 ;  /* 0x000000ffc500720c */ /* 0x000fe20002785670 */
[----:B------:R-:W-:Y:S01]  /*0ca0*/  @!P3 STG.E.128 desc[UR22][R8.64+0x1800], RZ ;  /* 0x001800ff0800b986 */ /* 0x000fe2000c101d16 */
[----:B------:R-:W-:-:S03]  /*0cb0*/  ISETP.GE.AND P3, PT, R5, UR6, PT ;  /* 0x0000000605007c0c */ /* 0x000fc6000bf66270 */
[----:B------:R-:W-:Y:S01]  /*0cc0*/  @!P2 STG.E.128 desc[UR22][R8.64+0x1000], RZ ;  /* 0x001000ff0800a986 */ /* 0x000fe2000c101d16 */
[----:B------:R-:W-:Y:S02]  /*0cd0*/  ISETP.GE.OR P2, PT, R2, UR6, P1 ;  /* 0x0000000602007c0c */ /* 0x000fe40008f46670 */
[----:B------:R-:W-:Y:S01]  /*0ce0*/  ISETP.GE.OR P1, PT, R0, UR6, P1 ;  /* 0x0000000600007c0c */ /* 0x000fe20008f26670 */
[----:B------:R-:W-:Y:S01]  /*0cf0*/  @!P6 STG.E.128 desc[UR22][R8.64+0x2000], RZ ;  /* 0x002000ff0800e986 */ /* 0x000fe2000c101d16 */
[C---:B------:R-:W-:Y:S02]  /*0d00*/  ISETP.NE.AND P6, PT, R197.reuse, RZ, PT ;  /* 0x000000ffc500720c */ /* 0x040fe40003fc5270 */
[----:B------:R-:W-:Y:S01]  /*0d10*/  ISETP.NE.OR P3, PT, R197, RZ, P3 ;  /* 0x000000ffc500720c */ /* 0x000fe20001f65670 */
[----:B------:R-:W-:Y:S01]  /*0d20*/  @!P0 STG.E.128 desc[UR22][R8.64+0x2800], RZ ;  /* 0x002800ff08008986 */ /* 0x000fe2000c101d16 */
[C---:B------:R-:W-:Y:S01]  /*0d30*/  IADD3 R5, P0, R7.reuse, UR8, RZ ;  /* 0x0000000807057c10 */ /* 0x040fe2000ff1e0ff */
[----:B------:R-:W-:Y:S01]  /*0d40*/  @!P4 IMAD.MOV.U32 R13, RZ, RZ, -0x800000 ;  /* 0xff800000ff0dc424 */ /* 0x000fe200078e00ff */
[----:B------:R-:W-:-:S02]  /*0d50*/  ISETP.GE.OR P6, PT, R7, UR6, P6 ;  /* 0x0000000607007c0c */ /* 0x000fc4000b7c6670 */
[----:B------:R-:W-:Y:S01]  /*0d60*/  LEA.HI.X.SX32 R6, R7, UR7, 0x1, P0 ;  /* 0x0000000707067c11 */ /* 0x000fe200080f0eff */
[----:B------:R-:W-:Y:S01]  /*0d70*/  @!P2 STG.E.128 desc[UR22][R8.64+0x3000], RZ ;  /* 0x003000ff0800a986 */ /* 0x000fe2000c101d16 */
[C---:B------:R-:W-:Y:S02]  /*0d80*/  LEA R10, P0, R5.reuse, UR4, 0x2 ;  /* 0x00000004050a7c11 */ /* 0x040fe4000f8010ff */
[----:B------:R-:W-:Y:S01]  /*0d90*/  ISETP.GE.AND P2, PT, R4, UR6, PT ;  /* 0x0000000604007c0c */ /* 0x000fe2000bf46270 */
[----:B------:R1:W-:Y:S01]  /*0da0*/  @!P1 STG.E.128 desc[UR22][R8.64+0x3800], RZ ;  /* 0x003800ff08009986 */ /* 0x0003e2000c101d16 */
[----:B------:R-:W-:Y:S02]  /*0db0*/  LEA.HI.X R11, R5, UR5, R6, 0x2, P0 ;  /* 0x00000005050b7c11 */ /* 0x000fe400080f1406 */
[----:B------:R-:W-:Y:S02]  /*0dc0*/  ISETP.GE.AND P0, PT, R2, UR6, PT ;  /* 0x0000000602007c0c */ /* 0x000fe4000bf06270 */
[----:B------:R-:W-:Y:S01]  /*0dd0*/  ISETP.GE.AND P1, PT, R3, UR6, PT ;  /* 0x0000000603007c0c */ /* 0x000fe2000bf26270 */
[----:B------:R-:W-:Y:S01]  /*0de0*/  @!P6 IMAD.MOV.U32 R17, RZ, RZ, -0x800000 ;  /* 0xff800000ff11e424 */ /* 0x000fe200078e00ff */
[C---:B------:R-:W-:Y:S01]  /*0df0*/  ISETP.NE.OR P0, PT, R197.reuse, RZ, P0 ;  /* 0x000000ffc500720c */ /* 0x040fe20000705670 */
[----:B------:R2:W-:Y:S01]  /*0e00*/  @!P5 STG.E desc[UR22][R10.64+0x20], R15 ;  /* 0x0000200f0a00d986 */ /* 0x0005e2000c101916 */
[----:B------:R-:W-:-:S02]  /*0e10*/  ISETP.NE.OR P2, PT, R197, RZ, P2 ;  /* 0x000000ffc500720c */ /* 0x000fc40001745670 */
[----:B------:R-:W-:Y:S01]  /*0e20*/  ISETP.NE.OR P1, PT, R197, RZ, P1 ;  /* 0x000000ffc500720c */ /* 0x000fe20000f25670 */
[----:B------:R2:W-:Y:S04]  /*0e30*/  @!P6 STG.E desc[UR22][R10.64], R17 ;  /* 0x000000110a00e986 */ /* 0x0005e8000c101916 */
[----:B------:R2:W-:Y:S04]  /*0e40*/  @!P4 STG.E desc[UR22][R10.64+0x40], R13 ;  /* 0x0000400d0a00c986 */ /* 0x0005e8000c101916 */
[----:B------:R-:W-:Y:S02]  /*0e50*/  @!P0 IMAD.MOV.U32 R3, RZ, RZ, -0x800000 ;  /* 0xff800000ff038424 */ /* 0x000fe400078e00ff */
[----:B------:R-:W-:-:S02]  /*0e60*/  @!P2 IMAD.MOV.U32 R7, RZ, RZ, -0x800000 ;  /* 0xff800000ff07a424 */ /* 0x000fc400078e00ff */
[----:B------:R-:W-:Y:S01]  /*0e70*/  @!P1 IMAD.MOV.U32 R5, RZ, RZ, -0x800000 ;  /* 0xff800000ff059424 */ /* 0x000fe200078e00ff */
[----:B------:R2:W-:Y:S01]  /*0e80*/  @!P0 STG.E desc[UR22][R10.64+0xc0], R3 ;  /* 0x0000c0030a008986 */ /* 0x0005e2000c101916 */
[----:B------:R-:W-:Y:S01]  /*0e90*/  ISETP.GE.AND P0, PT, R0, UR6, PT ;  /* 0x0000000600007c0c */ /* 0x000fe2000bf06270 */
[----:B-1----:R-:W-:Y:S02]  /*0ea0*/  @!P3 IMAD.MOV.U32 R9, RZ, RZ, -0x800000 ;  /* 0xff800000ff09b424 */ /* 0x002fe400078e00ff */
[----:B------:R2:W-:Y:S01]  /*0eb0*/  @!P2 STG.E desc[UR22][R10.64+0x80], R7 ;  /* 0x000080070a00a986 */ /* 0x0005e2000c101916 */
[----:B------:R-:W-:-:S03]  /*0ec0*/  ISETP.NE.OR P0, PT, R197, RZ, P0 ;  /* 0x000000ffc500720c */ /* 0x000fc60000705670 */
[----:B------:R2:W-:Y:S04]  /*0ed0*/  @!P3 STG.E desc[UR22][R10.64+0x60], R9 ;  /* 0x000060090a00b986 */ /* 0x0005e8000c101916 */
[----:B------:R2:W-:Y:S06]  /*0ee0*/  @!P1 STG.E desc[UR22][R10.64+0xa0], R5 ;  /* 0x0000a0050a009986 */ /* 0x0005ec000c101916 */
[----:B------:R-:W-:Y:S05]  /*0ef0*/  @P0 EXIT ;  /* 0x000000000000094d */ /* 0x000fea0003800000 */
[----:B--2---:R-:W-:-:S05]  /*0f00*/  MOV R3, 0xff800000 ;  /* 0xff80000000037802 */ /* 0x004fca0000000f00 */
[----:B------:R-:W-:Y:S01]  /*0f10*/  STG.E desc[UR22][R10.64+0xe0], R3 ;  /* 0x0000e0030a007986 */ /* 0x000fe2000c101916 */
[----:B------:R-:W-:Y:S05]  /*0f20*/  EXIT ;  /* 0x000000000000794d */ /* 0x000fea0003800000 */
.L_x_1486:
        /* <DEDUP_REMOVED lines=12> */
[----:B------:R-:W-:Y:S02]  /*0ff0*/  PLOP3.LUT P3, PT, PT, PT, PT, 0x8, 0x0 ;  /* 0x000000000000781c */ /* 0x000fe40003f6e170 */
[----:B------:R-:W-:Y:S02]  /*1000*/  CS2R R246, SRZ ;  /* 0x0000000000f67805 */ /* 0x000fe4000001ff00 */
[----:B------:R-:W-:Y:S02]  /*1010*/  ISETP.NE.AND.EX P1, PT, RZ, UR5, PT, P1 ;  /* 0x00000005ff007c0c */ /* 0x000fe4000bf25310 */
[----:B--2---:R-:W-:-:S11]  /*1020*/  @P0 R2UR UR6, R2 ;  /* 0x00000000020602ca */ /* 0x004fd600000e0000 */
        /* <DEDUP_REMOVED lines=12> */
.L_x_1487:
        /* <DEDUP_REMOVED lines=23> */
[C---:B------:R-:W-:Y:S02]  /*1260*/  ISETP.NE.AND P1, PT, R7.reuse, RZ, PT ;  /* 0x000000ff0700720c */ /* 0x040fe40003f25270 */
[----:B------:R-:W-:Y:S02]  /*1270*/  ISETP.GE.U32.AND P2, PT, R0, R3, PT ;  /* 0x000000030000720c */ /* 0x000fe40003f46070 */
[----:B------:R-:W-:-:S04]  /*1280*/  LOP3.LUT R0, R7, UR7, RZ, 0x3c, !PT ;  /* 0x0000000707007c12 */ /* 0x000fc8000f8e3cff */
[----:B------:R-:W-:Y:S02]  /*1290*/  ISETP.GE.AND P0, PT, R0, RZ, PT ;  /* 0x000000ff0000720c */ /* 0x000fe40003f06270 */
[----:B------:R-:W1:Y:S05]  /*12a0*/  LDC R0, c[0x0][0x278] ;  /* 0x00009e00ff007b82 */ /* 0x000e6a0000000800 */
[----:B------:R-:W-:-:S06]  /*12b0*/  @P2 IADD3 R9, R9, 0x1, RZ ;  /* 0x0000000109092810 */ /* 0x000fcc0007ffe0ff */
[----:B------:R-:W-:Y:S01]  /*12c0*/  @!P0 IMAD.MOV R9, RZ, RZ, -R9 ;  /* 0x000000ffff098224 */ /* 0x000fe200078e0a09 */
[----:B------:R-:W-:-:S05]  /*12d0*/  @!P1 LOP3.LUT R9, RZ, R7, RZ, 0x33, !PT ;  /* 0x00000007ff099212 */ /* 0x000fca00078e33ff */
[----:B------:R-:W-:-:S05]  /*12e0*/  IMAD.WIDE R12, R9, 0x4, R246 ;  /* 0x00000004090c7825 */ /* 0x000fca00078e02f6 */
[----:B------:R-:W2:Y:S01]  /*12f0*/  LDG.E R3, desc[UR22][R12.64] ;  /* 0x000000160c037981 */ /* 0x000ea2000c1e1900 */
[----:B------:R-:W-:Y:S02]  /*1300*/  MOV R2, UR13 ;  /* 0x0000000d00027c02 */ /* 0x000fe40008000f00 */
[----:B-1----:R-:W-:Y:S02]  /*1310*/  IABS R5, R0 ;  /* 0x0000000000057213 */ /* 0x002fe40000000000 */
[----:B------:R-:W-:Y:S02]  /*1320*/  IABS R2, R2 ;  /* 0x0000000200027213 */ /* 0x000fe40000000000 */
[----:B------:R-:W1:Y:S02]  /*1330*/  I2F.RP R8, R5 ;  /* 0x0000000500087306 */ /* 0x000e640000209400 */
[----:B------:R-:W-:-:S06]  /*1340*/  MOV R6, R2 ;  /* 0x0000000200067202 */ /* 0x000fcc0000000f00 */
[----:B-1----:R-:W1:Y:S02]  /*1350*/  MUFU.RCP R10, R8 ;  /* 0x00000008000a7308 */ /* 0x002e640000001000 */
[----:B-1----:R-:W-:-:S06]  /*1360*/  IADD3 R10, R10, 0xffffffe, RZ ;  /* 0x0ffffffe0a0a7810 */ /* 0x002fcc0007ffe0ff */
[----:B------:R-:W1:Y:S02]  /*1370*/  F2I.FTZ.U32.TRUNC.NTZ R11, R10 ;  /* 0x0000000a000b7305 */ /* 0x000e64000021f000 */
[----:B-1----:R-:W-:Y:S02]  /*1380*/  IMAD.MOV R4, RZ, RZ, -R11 ;  /* 0x000000ffff047224 */ /* 0x002fe400078e0a0b */
[----:B------:R-:W-:Y:S02]  /*1390*/  IMAD.MOV.U32 R10, RZ, RZ, RZ ;  /* 0x000000ffff0a7224 */ /* 0x000fe400078e00ff */
        /* <DEDUP_REMOVED lines=14> */
[----:B------:R-:W-:Y:S01]  /*1480*/  IMAD R4, R207, UR10, RZ ;  /* 0x0000000acf047c24 */ /* 0x000fe2000f8e02ff */
[----:B--2---:R-:W-:Y:S02]  /*1490*/  R2UR UR9, R3 ;  /* 0x00000000030972ca */ /* 0x004fe400000e0000 */
[----:B------:R-:W-:-:S04]  /*14a0*/  LOP3.LUT R3, R0, UR13, RZ, 0x3c, !PT ;  /* 0x0000000d00037c12 */ /* 0x000fc8000f8e3cff */
[----:B------:R-:W-:-:S07]  /*14b0*/  ISETP.GE.AND P0, PT, R3, RZ, PT ;  /* 0x000000ff0300720c */ /* 0x000fce0003f06270 */
        /* <DEDUP_REMOVED lines=11> */
[----:B------:R-:W-:-:S02]  /*1570*/  SHF.R.S32.HI R23, RZ, 0x1f, R2 ;  /* 0x0000001fff177819 */ /* 0x000fc40000011402 */
[----:B------:R-:W-:Y:S01]  /*1580*/  MOV R24, R2 ;  /* 0x0000000200187202 */ /* 0x000fe20000000f00 */
[----:B------:R-:W-:Y:S01]  /*1590*/  IMAD.U32 R9, RZ, RZ, UR4 ;  /* 0x00000004ff097e24 */ /* 0x000fe2000f8e00ff */
[----:B------:R-:W-:Y:S01]  /*15a0*/  ULDC.64 UR4, c[0x0][0x238] ;  /* 0x00008e0000047ab9 */ /* 0x000fe20000000a00 */
[----:B------:R-:W-:Y:S01]  /*15b0*/  IMAD R3, R23, UR6, RZ ;  /* 0x0000000617037c24 */ /* 0x000fe2000f8e02ff */
[----:B------:R-:W-:Y:S01]  /*15c0*/  UIMAD UR8, UR8, UR4, URZ ;  /* 0x00000004080872a4 */ /* 0x000fe2000f8e023f */
[----:B------:R-:W-:Y:S01]  /*15d0*/  IMAD.WIDE.U32 R4, R7, UR10, R8 ;  /* 0x0000000a07047c25 */ /* 0x000fe2000f8e0008 */
[----:B------:R-:W-:Y:S02]  /*15e0*/  UIMAD.WIDE.U32 UR28, UR9, UR4, URZ ;  /* 0x00000004091c72a5 */ /* 0x000fe4000f8e003f */
[----:B------:R-:W-:Y:S01]  /*15f0*/  UIMAD UR5, UR9, UR5, UR8 ;  /* 0x00000005090572a4 */ /* 0x000fe2000f8e0208 */
[----:B------:R-:W-:Y:S01]  /*1600*/  IMAD R3, R2, UR7, R3 ;  /* 0x0000000702037c24 */ /* 0x000fe2000f8e0203 */
[----:B------:R-:W-:-:S02]  /*1610*/  IADD3 R5, R5, R0, RZ ;  /* 0x0000000005057210 */ /* 0x000fc40007ffe0ff */
[----:B------:R-:W-:Y:S01]  /*1620*/  UIADD3 UR14, UR29, UR5, URZ ;  /* 0x000000051d0e7290 */ /* 0x000fe2000fffe03f */
[----:B------:R-:W-:Y:S01]  /*1630*/  UMOV UR26, UR28 ;  /* 0x0000001c001a7c82 */ /* 0x000fe20008000000 */
[----:B------:R-:W-:-:S04]  /*1640*/  IMAD.WIDE.U32 R12, R2, UR6, R4 ;  /* 0x00000006020c7c25 */ /* 0x000fc8000f8e0004 */
[----:B------:R-:W-:Y:S01]  /*1650*/  IMAD.IADD R5, R13, 0x1, R3 ;  /* 0x000000010d057824 */ /* 0x000fe200078e0203 */
[----:B------:R-:W-:Y:S06]  /*1660*/  BRA `(.L_x_1489) ;  /* 0x0000000400587947 */ /* 0x000fec0003800000 */
.L_x_1488:
[----:B------:R-:W1:Y:S01]  /*1670*/  LDC R0, c[0x0][0x278] ;  /* 0x00009e00ff007b82 */ /* 0x000e620000000800 */
[----:B------:R-:W-:Y:S01]  /*1680*/  MOV R2, UR13 ;  /* 0x0000000d00027c02 */ /* 0x000fe20008000f00 */
[----:B------:R-:W-:Y:S02]  /*1690*/  UISETP.NE.AND UP0, UPT, UR8, -0x1, UPT ;  /* 0xffffffff0800788c */ /* 0x000fe4000bf05270 */
[----:B------:R-:W-:Y:S01]  /*16a0*/  ULEA UR9, UR19, 0xffffff00, 0x8 ;  /* 0xffffff0013097891 */ /* 0x000fe2000f8e403f */
[----:B------:R-:W-:-:S03]  /*16b0*/  IABS R2, R2 ;  /* 0x0000000200027213 */ /* 0x000fc60000000000 */
[----:B------:R-:W-:Y:S01]  /*16c0*/  PLOP3.LUT P0, PT, PT, PT, UP0, 0x80, 0x0 ;  /* 0x000000000000781c */ /* 0x000fe20003f0f008 */
[----:B------:R-:W-:-:S04]  /*16d0*/  USHF.R.S32.HI UR15, URZ, 0x1f, UR9 ;  /* 0x0000001f3f0f7899 */ /* 0x000fc80008011409 */
[----:B------:R-:W-:Y:S01]  /*16e0*/  @UP0 UIADD3 UR5, UR7, UR8, URZ ;  /* 0x0000000807050290 */ /* 0x000fe2000fffe03f */
[----:B------:R-:W-:-:S03]  /*16f0*/  @UP0 ULDC.64 UR10, c[0x0][0x248] ;  /* 0x00009200000a0ab9 */ /* 0x000fc60000000a00 */
[----:B------:R-:W-:Y:S02]  /*1700*/  @UP0 UIMAD.WIDE.U32 UR28, UR5, UR10, URZ ;  /* 0x0000000a051c02a5 */ /* 0x000fe4000f8e003f */
[----:B------:R-:W-:-:S04]  /*1710*/  @UP0 UIMAD UR5, UR5, UR11, URZ ;  /* 0x0000000b050502a4 */ /* 0x000fc8000f8e023f */
[----:B------:R-:W-:Y:S01]  /*1720*/  @UP0 UIADD3 UR5, UR29, UR5, URZ ;  /* 0x000000051d050290 */ /* 0x000fe2000fffe03f */
[----:B-1----:R-:W-:Y:S01]  /*1730*/  IABS R6, R0 ;  /* 0x0000000000067213 */ /* 0x002fe20000000000 */
[----:B------:R-:W-:Y:S01]  /*1740*/  @UP0 UMOV UR14, UR28 ;  /* 0x0000001c000e0c82 */ /* 0x000fe20008000000 */
[----:B------:R-:W-:Y:S02]  /*1750*/  ISETP.NE.AND P1, PT, R0, RZ, PT ;  /* 0x000000ff0000720c */ /* 0x000fe40003f25270 */
        /* <DEDUP_REMOVED lines=8> */
[----:B------:R-:W-:-:S04]  /*17e0*/  LOP3.LUT R4, R0, UR13, RZ, 0x3c, !PT ;  /* 0x0000000d00047c12 */ /* 0x000fc8000f8e3cff */
[----:B------:R-:W-:Y:S01]  /*17f0*/  ISETP.GE.AND P2, PT, R4, RZ, PT ;  /* 0x000000ff0400720c */ /* 0x000fe20003f46270 */
[----:B------:R-:W-:-:S04]  /*1800*/  IMAD.HI.U32 R24, R3, R2, RZ ;  /* 0x0000000203187227 */ /* 0x000fc800078e00ff */
[----:B------:R-:W-:-:S04]  /*1810*/  IMAD.MOV R5, RZ, RZ, -R24 ;  /* 0x000000ffff057224 */ /* 0x000fc800078e0a18 */
[C---:B------:R-:W-:Y:S02]  /*1820*/  IMAD R5, R6.reuse, R5, R2 ;  /* 0x0000000506057224 */ /* 0x040fe400078e0202 */
[----:B------:R-:W1:Y:S03]  /*1830*/  LDC.64 R2, c[0x0][0x260] ;  /* 0x00009800ff027b82 */ /* 0x000e660000000a00 */
[----:B------:R-:W-:-:S13]  /*1840*/  ISETP.GT.U32.AND P5, PT, R6, R5, PT ;  /* 0x000000050600720c */ /* 0x000fda0003fa4070 */
        /* <DEDUP_REMOVED lines=16> */
[----:B------:R-:W-:Y:S01]  /*1950*/  UIADD3 UR5, UR29, UR5, URZ ;  /* 0x000000051d057290 */ /* 0x000fe2000fffe03f */
[----:B------:R-:W-:-:S11]  /*1960*/  UMOV UR14, UR28 ;  /* 0x0000001c000e7c82 */ /* 0x000fd60008000000 */
.L_x_1490:
[----:B------:R-:W-:Y:S01]  /*1970*/  UIMAD UR4, UR15, UR10, URZ ;  /* 0x0000000a0f0472a4 */ /* 0x000fe2000f8e023f */
[----:B------:R-:W-:Y:S01]  /*1980*/  @!P2 IADD3 R24, -R24, RZ, RZ ;  /* 0x000000ff1818a210 */ /* 0x000fe20007ffe1ff */
[----:B------:R-:W-:Y:S01]  /*1990*/  UMOV UR28, UR14 ;  /* 0x0000000e001c7c82 */ /* 0x000fe20008000000 */
[----:B------:R-:W-:Y:S01]  /*19a0*/  UMOV UR29, UR5 ;  /* 0x00000005001d7c82 */ /* 0x000fe20008000000 */
[----:B------:R-:W-:Y:S01]  /*19b0*/  UIMAD UR4, UR11, UR9, UR4 ;  /* 0x000000090b0472a4 */ /* 0x000fe2000f8e0204 */
[----:B------:R-:W-:Y:S01]  /*19c0*/  @!P1 LOP3.LUT R24, RZ, R0, RZ, 0x33, !PT ;  /* 0x00000000ff189212 */ /* 0x000fe200078e33ff */
[----:B------:R-:W-:Y:S01]  /*19d0*/  UIMAD.WIDE.U32 UR28, UR10, UR9, UR28 ;  /* 0x000000090a1c72a5 */ /* 0x000fe2000f8e001c */
[----:B------:R-:W-:Y:S01]  /*19e0*/  MOV R7, UR9 ;  /* 0x0000000900077c02 */ /* 0x000fe20008000f00 */
[----:B------:R-:W-:Y:S01]  /*19f0*/  @UP0 UIADD3 UR8, UR7, UR8, URZ ;  /* 0x0000000807080290 */ /* 0x000fe2000fffe03f */
[----:B------:R-:W-:Y:S01]  /*1a00*/  SHF.R.S32.HI R23, RZ, 0x1f, R24 ;  /* 0x0000001fff177819 */ /* 0x000fe20000011418 */
[----:B------:R-:W-:Y:S01]  /*1a10*/  UIADD3 UR4, UR29, UR4, URZ ;  /* 0x000000041d047290 */ /* 0x000fe2000fffe03f */
[----:B------:R-:W-:Y:S01]  /*1a20*/  IMAD.U32 R207, RZ, RZ, UR15 ;  /* 0x0000000fffcf7e24 */ /* 0x000fe2000f8e00ff */
[----:B------:R-:W-:Y:S01]  /*1a30*/  MOV R4, UR28 ;  /* 0x0000001c00047c02 */ /* 0x000fe20008000f00 */
[----:B------:R-:W-:-:S02]  /*1a40*/  IMAD.U32 R5, RZ, RZ, UR29 ;  /* 0x0000001dff057e24 */ /* 0x000fc4000f8e00ff */
[-C--:B-1----:R-:W-:Y:S01]  /*1a50*/  IMAD R0, R23, R2.reuse, RZ ;  /* 0x0000000217007224 */ /* 0x082fe200078e02ff */
[----:B------:R-:W-:Y:S01]  /*1a60*/  MOV R5, UR4 ;  /* 0x0000000400057c02 */ /* 0x000fe20008000f00 */
[----:B------:R-:W-:Y:S02]  /*1a70*/  @UP0 ULDC.64 UR4, c[0x0][0x250] ;  /* 0x0000940000040ab9 */ /* 0x000fe40000000a00 */
[----:B------:R-:W-:Y:S01]  /*1a80*/  @UP0 UIMAD.WIDE.U32 UR28, UR8, UR4, URZ ;  /* 0x00000004081c02a5 */ /* 0x000fe2000f8e003f */
[C---:B------:R-:W-:Y:S02]  /*1a90*/  IMAD R0, R24.reuse, R3, R0 ;  /* 0x0000000318007224 */ /* 0x040fe400078e0200 */
[----:B------:R-:W-:Y:S01]  /*1aa0*/  IMAD.WIDE.U32 R12, R24, R2, R4 ;  /* 0x00000002180c7225 */ /* 0x000fe200078e0004 */
[----:B------:R-:W-:-:S03]  /*1ab0*/  @UP0 UIMAD UR14, UR8, UR5, UR29 ;  /* 0x00000005080e02a4 */ /* 0x000fc6000f8e021d */
[----:B------:R-:W-:Y:S01]  /*1ac0*/  @UP0 UMOV UR26, UR28 ;  /* 0x0000001c001a0c82 */ /* 0x000fe20008000000 */
[----:B------:R-:W-:Y:S01]  /*1ad0*/  IMAD.IADD R5, R13, 0x1, R0 ;  /* 0x000000010d057824 */ /* 0x000fe200078e0200 */
[----:B------:R-:W-:Y:S07]  /*1ae0*/  @P0 BRA `(.L_x_1489) ;  /* 0x0000000000380947 */ /* 0x000fee0003800000 */
[----:B------:R-:W-:Y:S01]  /*1af0*/  USHF.R.S32.HI UR8, URZ, 0x1f, UR7 ;  /* 0x0000001f3f087899 */ /* 0x000fe20008011407 */
[----:B------:R-:W-:-:S03]  /*1b00*/  ULDC.64 UR4, c[0x0][0x250] ;  /* 0x0000940000047ab9 */ /* 0x000fc60000000a00 */
[----:B------:R-:W-:Y:S02]  /*1b10*/  UIMAD UR8, UR8, UR4, URZ ;  /* 0x00000004080872a4 */ /* 0x000fe4000f8e023f */
[----:B------:R-:W-:Y:S02]  /*1b20*/  UIMAD.WIDE.U32 UR14, UR7, UR4, URZ ;  /* 0x00000004070e72a5 */ /* 0x000fe4000f8e003f */
[----:B------:R-:W-:Y:S02]  /*1b30*/  UIMAD UR8, UR7, UR5, UR8 ;  /* 0x00000005070872a4 */ /* 0x000fe4000f8e0208 */
[----:B------:R-:W-:Y:S02]  /*1b40*/  USHF.R.S32.HI UR7, URZ, 0x1f, UR6 ;  /* 0x0000001f3f077899 */ /* 0x000fe40008011406 */
[----:B------:R-:W-:Y:S01]  /*1b50*/  UIADD3 UR9, UR15, UR8, URZ ;  /* 0x000000080f097290 */ /* 0x000fe2000fffe03f */
[----:B------:R-:W-:Y:S02]  /*1b60*/  ULDC.64 UR4, c[0x0][0x238] ;  /* 0x00008e0000047ab9 */ /* 0x000fe40000000a00 */
[----:B------:R-:W-:Y:S01]  /*1b70*/  UMOV UR8, UR14 ;  /* 0x0000000e00087c82 */ /* 0x000fe20008000000 */
[----:B------:R-:W-:-:S02]  /*1b80*/  UIMAD UR7, UR7, UR4, URZ ;  /* 0x00000004070772a4 */ /* 0x000fc4000f8e023f */
[----:B------:R-:W-:Y:S02]  /*1b90*/  UIMAD.WIDE.U32 UR8, UR6, UR4, UR8 ;  /* 0x00000004060872a5 */ /* 0x000fe4000f8e0008 */
[----:B------:R-:W-:-:S04]  /*1ba0*/  UIMAD UR5, UR6, UR5, UR7 ;  /* 0x00000005060572a4 */ /* 0x000fc8000f8e0207 */
[----:B------:R-:W-:Y:S01]  /*1bb0*/  UIADD3 UR14, UR9, UR5, URZ ;  /* 0x00000005090e7290 */ /* 0x000fe2000fffe03f */
[----:B------:R-:W-:-:S11]  /*1bc0*/  UMOV UR26, UR8 ;  /* 0x00000008001a7c82 */ /* 0x000fd60008000000 */
.L_x_1489:
[----:B------:R-:W-:Y:S01]  /*1bd0*/  UISETP.NE.AND UP0, UPT, UR27, -0x1, UPT ;  /* 0xffffffff1b00788c */ /* 0x000fe2000bf05270 */
[----:B------:R-:W-:Y:S01]  /*1be0*/  SHF.R.S32.HI R6, RZ, 0x1f, R197 ;  /* 0x0000001fff067819 */ /* 0x000fe200000114c5 */
[----:B------:R-:W-:Y:S01]  /*1bf0*/  UIADD3 UR15, UR19, -0x1, URZ ;  /* 0xffffffff130f7890 */ /* 0x000fe2000fffe03f */
[----:B------:R-:W1:Y:S01]  /*1c00*/  S2R R15, SR_CTAID.X ;  /* 0x00000000000f7919 */ /* 0x000e620000002500 */
[----:B------:R-:W-:Y:S01]  /*1c10*/  USHF.R.S32.HI UR31, URZ, 0x1f, UR13 ;  /* 0x0000001f3f1f7899 */ /* 0x000fe2000801140d */
[-C--:B------:R-:W-:Y:S01]  /*1c20*/  LEA.HI R2, R6, R197.reuse, RZ, 0x3 ;  /* 0x000000c506027211 */ /* 0x080fe200078f18ff */
[----:B------:R-:W-:Y:S01]  /*1c30*/  USHF.L.U32 UR18, UR15, 0x8, URZ ;  /* 0x000000080f127899 */ /* 0x000fe2000800063f */
[----:B------:R-:W-:Y:S01]  /*1c40*/  BSSY B0, `(.L_x_1491) ;  /* 0x000004c000007945 */ /* 0x000fe20003800000 */
[----:B------:R-:W-:Y:S01]  /*1c50*/  ULDC.64 UR8, c[0x0][0x258] ;  /* 0x0000960000087ab9 */ /* 0x000fe20000000a00 */
[----:B------:R-:W-:Y:S01]  /*1c60*/  SHF.R.S32.HI R18, RZ, 0x3, R2 ;  /* 0x00000003ff127819 */ /* 0x000fe20000011402 */
[----:B------:R-:W-:Y:S01]  /*1c70*/  UIADD3 UR16, -UR18, UR24, URZ ;  /* 0x0000001812107290 */ /* 0x000fe2000fffe13f */
[----:B------:R-:W-:Y:S01]  /*1c80*/  LOP3.LUT R2, R2, 0xfffffff8, RZ, 0xc0, !PT ;  /* 0xfffffff802027812 */ /* 0x000fe200078ec0ff */
[----:B------:R-:W-:Y:S01]  /*1c90*/  @UP0 ULDC.64 UR4, c[0x0][0x240] ;  /* 0x0000900000040ab9 */ /* 0x000fe20000000a00 */
[----:B------:R-:W-:Y:S01]  /*1ca0*/  @!UP0 ULDC.64 UR6, c[0x0][0x228] ;  /* 0x00008a0000068ab9 */ /* 0x000fe20000000a00 */
[----:B------:R-:W-:Y:S01]  /*1cb0*/  @UP0 UIMAD.WIDE.U32 UR28, UR27, UR4, URZ ;  /* 0x000000041b1c02a5 */ /* 0x000fe2000f8e003f */
[C---:B------:R-:W-:Y:S01]  /*1cc0*/  IMAD.SHL.U32 R11, R18.reuse, 0x40, RZ ;  /* 0x00000040120b7824 */ /* 0x040fe200078e00ff */
[----:B------:R-:W2:Y:S01]  /*1cd0*/  S2UR UR4, SR_CgaCtaId ;  /* 0x00000000000479c3 */ /* 0x000ea20000008800 */
[----:B------:R-:W-:Y:S01]  /*1ce0*/  IMAD.IADD R3, R197, 0x1, -R2 ;  /* 0x00000001c5037824 */ /* 0x000fe200078e0a02 */
[----:B------:R-:W-:Y:S01]  /*1cf0*/  @UP0 UIMAD UR27, UR27, UR5, UR29 ;  /* 0x000000051b1b02a4 */ /* 0x000fe2000f8e021d */
[----:B------:R-:W-:Y:S01]  /*1d00*/  VIADD R0, R18, 0x10 ;  /* 0x0000001012007836 */ /* 0x000fe20000000000 */
[----:B------:R-:W-:Y:S01]  /*1d10*/  UIADD3 UR5, -UR21, UR25, URZ ;  /* 0x0000001915057290 */ /* 0x000fe2000fffe13f */
[----:B------:R-:W-:Y:S01]  /*1d20*/  IMAD.SHL.U32 R244, R3, 0x8, RZ ;  /* 0x0000000803f47824 */ /* 0x000fe200078e00ff */
[----:B------:R-:W-:Y:S01]  /*1d30*/  LOP3.LUT R11, R11, 0x1c0, RZ, 0xc0, !PT ;  /* 0x000001c00b0b7812 */ /* 0x000fe200078ec0ff */
[----:B------:R-:W-:Y:S01]  /*1d40*/  @!UP0 USHF.R.S32.HI UR29, URZ, 0x1f, UR17 ;  /* 0x0000001f3f1d8899 */ /* 0x000fe20008011411 */
[C---:B------:R-:W-:Y:S01]  /*1d50*/  ISETP.GE.AND P6, PT, R0.reuse, UR16, PT ;  /* 0x0000001000007c0c */ /* 0x040fe2000bfc6270 */
[----:B------:R-:W-:Y:S01]  /*1d60*/  @!UP0 UIMAD.WIDE.U32 UR32, UR17, UR6, URZ ;  /* 0x00000006112082a5 */ /* 0x000fe2000f8e003f */
[C---:B------:R-:W-:Y:S01]  /*1d70*/  ISETP.GE.AND P1, PT, R0.reuse, UR5, PT ;  /* 0x0000000500007c0c */ /* 0x040fe2000bf26270 */
[----:B------:R-:W-:Y:S01]  /*1d80*/  @!UP0 UIMAD UR29, UR29, UR6, URZ ;  /* 0x000000061d1d82a4 */ /* 0x000fe2000f8e023f */
[----:B------:R-:W-:Y:S01]  /*1d90*/  ISETP.GE.AND P4, PT, R0, UR16, PT ;  /* 0x0000001000007c0c */ /* 0x000fe2000bf86270 */
[----:B------:R-:W-:Y:S01]  /*1da0*/  UIMAD UR31, UR31, UR8, URZ ;  /* 0x000000081f1f72a4 */ /* 0x000fe2000f8e023f */
[--C-:B------:R-:W-:Y:S01]  /*1db0*/  LOP3.LUT R9, R11, 0x38, R244.reuse, 0xf8, !PT ;  /* 0x000000380b097812 */ /* 0x100fe200078ef8f4 */
[----:B------:R-:W-:Y:S01]  /*1dc0*/  @!UP0 UIMAD UR29, UR17, UR7, UR29 ;  /* 0x00000007111d82a4 */ /* 0x000fe2000f8e021d */
[----:B------:R-:W-:Y:S01]  /*1dd0*/  SHF.R.U32.HI R0, RZ, 0x3, R11 ;  /* 0x00000003ff007819 */ /* 0x000fe2000001160b */
[----:B------:R-:W-:Y:S01]  /*1de0*/  @!UP0 UMOV UR28, UR32 ;  /* 0x00000020001c8c82 */ /* 0x000fe20008000000 */
[----:B------:R-:W-:Y:S01]  /*1df0*/  LEA.HI R2, R6, R197, RZ, 0x6 ;  /* 0x000000c506027211 */ /* 0x000fe200078f30ff */
[----:B------:R-:W-:Y:S01]  /*1e00*/  @!UP0 UIADD3 UR27, UR33, UR29, URZ ;  /* 0x0000001d211b8290 */ /* 0x000fe2000fffe03f */
[----:B------:R-:W-:Y:S01]  /*1e10*/  LOP3.LUT R0, R9, R0, RZ, 0x3c, !PT ;  /* 0x0000000009007212 */ /* 0x000fe200078e3cff */
[----:B------:R-:W-:Y:S01]  /*1e20*/  IMAD.U32 R8, RZ, RZ, UR8 ;  /* 0x00000008ff087e24 */ /* 0x000fe2000f8e00ff */
[----:B------:R-:W-:Y:S01]  /*1e30*/  IADD3 R10, P2, R244, UR28, RZ ;  /* 0x0000001cf40a7c10 */ /* 0x000fe2000ff5e0ff */
[----:B------:R-:W-:Y:S01]  /*1e40*/  IMAD.SHL.U32 R9, R2, 0x8, RZ ;  /* 0x0000000802097824 */ /* 0x000fe200078e00ff */
[----:B------:R-:W-:Y:S01]  /*1e50*/  IADD3 R12, P0, R244, R12, RZ ;  /* 0x0000000cf40c7210 */ /* 0x000fe20007f1e0ff */
[----:B------:R-:W-:Y:S01]  /*1e60*/  ULDC.64 UR6, c[0x0][0x268] ;  /* 0x00009a0000067ab9 */ /* 0x000fe20000000a00 */
[----:B------:R-:W-:Y:S01]  /*1e70*/  UIMAD UR9, UR13, UR9, UR31 ;  /* 0x000000090d0972a4 */ /* 0x000fe2000f8e021f */
[----:B------:R-:W-:Y:S01]  /*1e80*/  IMAD R23, R23, UR6, RZ ;  /* 0x0000000617177c24 */ /* 0x000fe2000f8e02ff */
[----:B------:R-:W-:Y:S01]  /*1e90*/  LOP3.LUT R242, R0, 0xfffffe00, R9, 0xf8, !PT ;  /* 0xfffffe0000f27812 */ /* 0x000fe200078ef809 */
[----:B------:R-:W-:Y:S01]  /*1ea0*/  UMOV UR30, 0x400 ;  /* 0x00000400001e7882 */ /* 0x000fe20000000000 */
[----:B------:R-:W-:Y:S01]  /*1eb0*/  SHF.R.S32.HI R0, RZ, 0x1f, R244 ;  /* 0x0000001fff007819 */ /* 0x000fe200000114f4 */
[----:B--2---:R-:W-:Y:S01]  /*1ec0*/  ULEA UR4, UR4, UR30, 0x18 ;  /* 0x0000001e04047291 */ /* 0x004fe2000f8ec03f */
[----:B------:R-:W-:Y:S01]  /*1ed0*/  SHF.R.S32.HI R19, RZ, 0x1f, R18 ;  /* 0x0000001fff137819 */ /* 0x000fe20000011412 */
[----:B------:R-:W-:Y:S01]  /*1ee0*/  VIADD R2, R18, 0x20 ;  /* 0x0000002012027836 */ /* 0x000fe20000000000 */
[C---:B------:R-:W-:Y:S01]  /*1ef0*/  IADD3.X R11, R0.reuse, UR27, RZ, P2, !PT ;  /* 0x0000001b000b7c10 */ /* 0x040fe200097fe4ff */
[----:B------:R-:W-:Y:S01]  /*1f00*/  IMAD.X R13, R0, 0x1, R5, P0 ;  /* 0x00000001000d7824 */ /* 0x000fe200000e0605 */
[----:B------:R-:W-:Y:S01]  /*1f10*/  ISETP.GE.AND P2, PT, R18, UR5, PT ;  /* 0x0000000512007c0c */ /* 0x000fe2000bf46270 */
[----:B------:R-:W-:Y:S01]  /*1f20*/  IMAD R23, R24, UR7, R23 ;  /* 0x0000000718177c24 */ /* 0x000fe2000f8e0217 */
[----:B------:R-:W-:Y:S01]  /*1f30*/  IADD3 R4, P0, R244, UR26, RZ ;  /* 0x0000001af4047c10 */ /* 0x000fe2000ff1e0ff */
[----:B------:R-:W-:Y:S01]  /*1f40*/  IMAD.WIDE.U32 R8, R8, UR13, R10 ;  /* 0x0000000d08087c25 */ /* 0x000fe2000f8e000a */
[----:B------:R-:W-:-:S02]  /*1f50*/  IADD3 R198, P5, R18, R7, RZ ;  /* 0x0000000712c67210 */ /* 0x000fc40007fbe0ff */
[----:B------:R-:W-:Y:S01]  /*1f60*/  IADD3.X R5, R0, UR14, RZ, P0, !PT ;  /* 0x0000000e00057c10 */ /* 0x000fe200087fe4ff */
[----:B------:R-:W-:Y:S01]  /*1f70*/  VIADD R11, R9, UR9 ;  /* 0x00000009090b7c36 */ /* 0x000fe20008000000 */
[C---:B------:R-:W-:Y:S01]  /*1f80*/  ISETP.GE.AND P0, PT, R2.reuse, UR5, PT ;  /* 0x0000000502007c0c */ /* 0x040fe2000bf06270 */
[----:B------:R-:W-:Y:S01]  /*1f90*/  IMAD.X R207, R19, 0x1, R207, P5 ;  /* 0x0000000113cf7824 */ /* 0x000fe200028e06cf */
[----:B------:R-:W-:Y:S01]  /*1fa0*/  ISETP.GE.AND P5, PT, R2, UR16, PT ;  /* 0x0000001002007c0c */ /* 0x000fe2000bfa6270 */
[----:B------:R-:W-:Y:S01]  /*1fb0*/  IMAD.WIDE.U32 R24, R24, UR6, R4 ;  /* 0x0000000618187c25 */ /* 0x000fe2000f8e0004 */
[----:B------:R-:W-:-:S03]  /*1fc0*/  LEA R242, R242, UR4, 0x1 ;  /* 0x00000004f2f27c11 */ /* 0x000fc6000f8e08ff */
[----:B-1----:R-:W-:Y:S01]  /*1fd0*/  IMAD.WIDE R14, R15, 0x40, R18 ;  /* 0x000000400f0e7825 */ /* 0x002fe200078e0212 */
[----:B------:R-:W-:Y:S07]  /*1fe0*/  @P2 BRA `(.L_x_1492) ;  /* 0x0000000000442947 */ /* 0x000fee0003800000 */
        /* <DEDUP_REMOVED lines=17> */
.L_x_1492:
[----:B------:R-:W-:Y:S05]  /*2100*/  BSYNC B0 ;  /* 0x0000000000007941 */ /* 0x000fea0003800000 */
.L_x_1491:
        /* <DEDUP_REMOVED lines=24> */
.L_x_1494:
[----:B------:R-:W-:Y:S05]  /*2290*/  BSYNC B0 ;  /* 0x0000000000007941 */ /* 0x000fea0003800000 */
.L_x_1493:
[----:B------:R-:W-:Y:S01]  /*22a0*/  BSSY B0, `(.L_x_1495) ;  /* 0x0000018000007945 */ /* 0x000fe20003800000 */
[----:B------:R-:W-:Y:S01]  /*22b0*/  ISETP.GE.AND P1, PT, R17, UR5, PT ;  /* 0x0000000511007c0c */ /* 0x000fe2000bf26270 */
[----:B--2-4-:R-:W-:Y:S02]  /*22c0*/  IMAD R5, R19, UR10, RZ ;  /* 0x0000000a13057c24 */ /* 0x014fe4000f8e02ff */
[----:B------:R-:W-:Y:S10]  /*22d0*/  @P0 BRA `(.L_x_1496) ;  /* 0x0000000000500947 */ /* 0x000ff40003800000 */
[----:B------:R-:W-:Y:S02]  /*22e0*/  ULDC UR6, c[0x0][0x2d0] ;  /* 0x0000b40000067ab9 */ /* 0x000fe40000000800 */
[----:B------:R-:W-:-:S13]  /*22f0*/  ISETP.GE.AND P0, PT, R244, UR6, PT ;  /* 0x00000006f4007c0c */ /* 0x000fda000bf06270 */
[----:B------:R2:W-:Y:S01]  /*2300*/  @P0 STS.128 [R242+0x1000], RZ ;  /* 0x001000fff2000388 */ /* 0x0005e20000000c00 */
[----:B------:R-:W-:Y:S05]  /*2310*/  @P0 BRA `(.L_x_1496) ;  /* 0x0000000000400947 */ /* 0x000fea0003800000 */
[----:B------:R-:W-:Y:S01]  /*2320*/  IADD3 R7, P0, R14, 0x20, RZ ;  /* 0x000000200e077810 */ /* 0x000fe20007f1e0ff */
        /* <DEDUP_REMOVED lines=15> */
.L_x_1496:
[----:B------:R-:W-:Y:S05]  /*2420*/  BSYNC B0 ;  /* 0x0000000000007941 */ /* 0x000fea0003800000 */
.L_x_1495:
        /* <DEDUP_REMOVED lines=21> */
.L_x_1498:
[----:B------:R-:W-:Y:S05]  /*2580*/  BSYNC B0 ;  /* 0x0000000000007941 */ /* 0x000fea0003800000 */
.L_x_1497:
[C---:B------:R-:W-:Y:S01]  /*2590*/  ISETP.GE.AND P0, PT, R18.reuse, UR16, PT ;  /* 0x0000001012007c0c */ /* 0x040fe2000bf06270 */
[C---:B------:R-:W-:Y:S01]  /*25a0*/  IMAD R201, R18.reuse, UR11, R5 ;  /* 0x0000000b12c97c24 */ /* 0x040fe2000f8e0205 */
[----:B------:R-:W-:Y:S01]  /*25b0*/  BSSY B0, `(.L_x_1499) ;  /* 0x0000012000007945 */ /* 0x000fe20003800000 */
[C---:B------:R-:W-:Y:S01]  /*25c0*/  IMAD.WIDE.U32 R12, R18.reuse, UR10, R12 ;  /* 0x0000000a120c7c25 */ /* 0x040fe2000f8e000c */
[----:B------:R-:W-:Y:S02]  /*25d0*/  ISETP.GE.AND P1, PT, R17, UR16, PT ;  /* 0x0000001011007c0c */ /* 0x000fe4000bf26270 */
[----:B------:R-:W-:Y:S02]  /*25e0*/  IADD3 R5, R18, 0x40, RZ ;  /* 0x0000004012057810 */ /* 0x000fe40007ffe0ff */
[----:B------:R-:W-:Y:S02]  /*25f0*/  IADD3 R201, R13, R201, RZ ;  /* 0x000000c90dc97210 */ /* 0x000fe40007ffe0ff */
[----:B------:R-:W-:-:S03]  /*2600*/  MOV R200, R12 ;  /* 0x0000000c00c87202 */ /* 0x000fc60000000f00 */
[----:B------:R-:W-:Y:S05]  /*2610*/  @P0 BRA `(.L_x_1500) ;  /* 0x00000000002c0947 */ /* 0x000fea0003800000 */
        /* <DEDUP_REMOVED lines=11> */
.L_x_1500:
[----:B------:R-:W-:Y:S05]  /*26d0*/  BSYNC B0 ;  /* 0x0000000000007941 */ /* 0x000fea0003800000 */
.L_x_1499:
        /* <DEDUP_REMOVED lines=19> */
.L_x_1502:
[----:B------:R-:W-:Y:S05]  /*2810*/  BSYNC B0 ;  /* 0x0000000000007941 */ /* 0x000fea0003800000 */
.L_x_1501:
        /* <DEDUP_REMOVED lines=20> */
.L_x_1504:
[----:B------:R-:W-:Y:S05]  /*2960*/  BSYNC B0 ;  /* 0x0000000000007941 */ /* 0x000fea0003800000 */
.L_x_1503:
        /* <DEDUP_REMOVED lines=11> */
[----:B-1----:R-:W-:-:S05]  /*2a20*/  IMAD.WIDE.U32 R10, R0, 0x30, R200 ;  /* 0x00000030000a7825 */ /* 0x002fca00078e00c8 */
[----:B------:R-:W-:Y:S02]  /*2a30*/  IADD3 R0, R11, UR8, RZ ;  /* 0x000000080b007c10 */ /* 0x000fe4000fffe0ff */
[----:B------:R-:W-:-:S04]  /*2a40*/  LEA R8, P1, R10, UR6, 0x1 ;  /* 0x000000060a087c11 */ /* 0x000fc8000f8208ff */
[----:B------:R-:W-:-:S05]  /*2a50*/  LEA.HI.X R9, R10, UR7, R0, 0x1, P1 ;  /* 0x000000070a097c11 */ /* 0x000fca00088f0c00 */
[----:B------:R-:W-:Y:S01]  /*2a60*/  @!PT LDS RZ, [RZ] ;  /* 0x00000000fffff984 */ /* 0x000fe20000000800 */
[----:B------:R-:W-:Y:S01]  /*2a70*/  @!PT LDS RZ, [RZ] ;  /* 0x00000000fffff984 */ /* 0x000fe20000000800 */
[----:B------:R-:W-:Y:S01]  /*2a80*/  @!PT LDS RZ, [RZ] ;  /* 0x00000000fffff984 */ /* 0x000fe20000000800 */
[----:B------:R1:W-:Y:S04]  /*2a90*/  LDGSTS.E.BYPASS.LTC128B.128 [R242+0x3800], desc[UR22][R8.64] ;  /* 0x0380000008f27fae */ /* 0x0003e8000b901d56 */
.L_x_1506:
[----:B------:R-:W-:Y:S05]  /*2aa0*/  BSYNC B0 ;  /* 0x0000000000007941 */ /* 0x000fea0003800000 */
.L_x_1505:
        /* <DEDUP_REMOVED lines=20> */
.L_x_1508:
[----:B------:R-:W-:Y:S05]  /*2bf0*/  BSYNC B0 ;  /* 0x0000000000007941 */ /* 0x000fea0003800000 */
.L_x_1507:
        /* <DEDUP_REMOVED lines=19> */
.L_x_1510:
[----:B------:R-:W-:Y:S05]  /*2d30*/  BSYNC B0 ;  /* 0x0000000000007941 */ /* 0x000fea0003800000 */
.L_x_1509:
        /* <DEDUP_REMOVED lines=19> */
.L_x_1512:
[----:B------:R-:W-:Y:S05]  /*2e70*/  BSYNC B0 ;  /* 0x0000000000007941 */ /* 0x000fea0003800000 */
.L_x_1511:
        /* <DEDUP_REMOVED lines=19> */
.L_x_1514:
[----:B------:R-:W-:Y:S05]  /*2fb0*/  BSYNC B0 ;  /* 0x0000000000007941 */ /* 0x000fea0003800000 */
.L_x_1513:
[----:B------:R-:W-:Y:S01]  /*2fc0*/  BSSY B0, `(.L_x_1515) ;  /* 0x0000014000007945 */ /* 0x000fe20003800000 */
[----:B------:R-:W-:Y:S02]  /*2fd0*/  ISETP.GE.AND P1, PT, R12, UR16, PT ;  /* 0x000000100c007c0c */ /* 0x000fe4000bf26270 */
[----:B-1----:R-:W-:Y:S01]  /*2fe0*/  IADD3 R11, R18, 0xc0, RZ ;  /* 0x000000c0120b7810 */ /* 0x002fe20007ffe0ff */
[----:B------:R-:W-:Y:S05]  /*2ff0*/  @P0 BRA `(.L_x_1516) ;  /* 0x0000000000400947 */ /* 0x000fea0003800000 */
[----:B------:R-:W-:Y:S02]  /*3000*/  ULDC UR6, c[0x0][0x2d0] ;  /* 0x0000b40000067ab9 */ /* 0x000fe40000000800 */
[----:B------:R-:W-:-:S13]  /*3010*/  ISETP.GE.AND P0, PT, R244, UR6, PT ;  /* 0x00000006f4007c0c */ /* 0x000fda000bf06270 */
[----:B------:R1:W-:Y:S01]  /*3020*/  @P0 STS.128 [R242+0x6000], RZ ;  /* 0x006000fff2000388 */ /* 0x0003e20000000c00 */
[----:B------:R-:W-:Y:S05]  /*3030*/  @P0 BRA `(.L_x_1516) ;  /* 0x0000000000300947 */ /* 0x000fea0003800000 */
[----:B------:R-:W-:Y:S01]  /*3040*/  IMAD.U32 R9, RZ, RZ, UR10 ;  /* 0x0000000aff097e24 */ /* 0x000fe2000f8e00ff */
        /* <DEDUP_REMOVED lines=11> */
.L_x_1516:
[----:B------:R-:W-:Y:S05]  /*3100*/  BSYNC B0 ;  /* 0x0000000000007941 */ /* 0x000fea0003800000 */
.L_x_1515:
        /* <DEDUP_REMOVED lines=19> */
.L_x_1518:
[----:B------:R-:W-:Y:S05]  /*3240*/  BSYNC B0 ;  /* 0x0000000000007941 */ /* 0x000fea0003800000 */
.L_x_1517:
[----:B------:R-:W-:Y:S01]  /*3250*/  BSSY B0, `(.L_x_1519) ;  /* 0x0000014000007945 */ /* 0x000fe20003800000 */
[----:B------:R-:W-:Y:S01]  /*3260*/  ISETP.GE.AND P6, PT, R10, UR16, PT ;  /* 0x000000100a007c0c */ /* 0x000fe2000bfc6270 */
[----:B-1----:R-:W-:Y:S01]  /*3270*/  VIADD R9, R18, 0xe0 ;  /* 0x000000e012097836 */ /* 0x002fe20000000000 */
[----:B------:R-:W-:Y:S01]  /*3280*/  LEA.HI R0, R6, R197, RZ, 0x5 ;  /* 0x000000c506007211 */ /* 0x000fe200078f28ff */
        /* <DEDUP_REMOVED lines=8> */
[----:B----4-:R-:W-:-:S05]  /*3310*/  IMAD.WIDE.U32 R26, R7, 0xa0, R200 ;  /* 0x000000a0071a7825 */ /* 0x010fca00078e00c8 */
[----:B------:R-:W-:Y:S02]  /*3320*/  IADD3 R7, R27, UR8, RZ ;  /* 0x000000081b077c10 */ /* 0x000fe4000fffe0ff */
[----:B------:R-:W-:-:S04]  /*3330*/  LEA R20, P5, R26, UR6, 0x1 ;  /* 0x000000061a147c11 */ /* 0x000fc8000f8a08ff */
[----:B------:R-:W-:-:S05]  /*3340*/  LEA.HI.X R21, R26, UR7, R7, 0x1, P5 ;  /* 0x000000071a157c11 */ /* 0x000fca000a8f0c07 */
[----:B------:R-:W-:Y:S01]  /*3350*/  @!PT LDS RZ, [RZ] ;  /* 0x00000000fffff984 */ /* 0x000fe20000000800 */
[----:B------:R-:W-:Y:S01]  /*3360*/  @!PT LDS RZ, [RZ] ;  /* 0x00000000fffff984 */ /* 0x000fe20000000800 */
[----:B------:R-:W-:Y:S01]  /*3370*/  @!PT LDS RZ, [RZ] ;  /* 0x00000000fffff984 */ /* 0x000fe20000000800 */
[----:B------:R4:W-:Y:S04]  /*3380*/  LDGSTS.E.BYPASS.LTC128B.128 [R242+0x7000], desc[UR22][R20.64] ;  /* 0x0700000014f27fae */ /* 0x0009e8000b901d56 */
.L_x_1520:
[----:B------:R-:W-:Y:S05]  /*3390*/  BSYNC B0 ;  /* 0x0000000000007941 */ /* 0x000fea0003800000 */
.L_x_1519:
[----:B----4-:R-:W-:Y:S01]  /*33a0*/  LOP3.LUT R20, R0, 0xffffffe0, RZ, 0xc0, !PT ;  /* 0xffffffe000147812 */ /* 0x010fe200078ec0ff */
[----:B------:R-:W-:Y:S01]  /*33b0*/  BSSY B0, `(.L_x_1521) ;  /* 0x0000014000007945 */ /* 0x000fe20003800000 */
[----:B------:R-:W-:Y:S01]  /*33c0*/  ISETP.GE.AND P5, PT, R9, UR16, PT ;  /* 0x0000001009007c0c */ /* 0x000fe2000bfa6270 */
[----:B------:R-:W-:Y:S02]  /*33d0*/  VIADD R8, R18, 0xf0 ;  /* 0x000000f012087836 */ /* 0x000fe40000000000 */
[----:B------:R-:W-:Y:S01]  /*33e0*/  IMAD.IADD R20, R197, 0x1, -R20 ;  /* 0x00000001c5147824 */ /* 0x000fe200078e0a14 */
        /* <DEDUP_REMOVED lines=16> */
.L_x_1522:
[----:B------:R-:W-:Y:S05]  /*34f0*/  BSYNC B0 ;  /* 0x0000000000007941 */ /* 0x000fea0003800000 */
.L_x_1521:
[----:B------:R-:W-:Y:S01]  /*3500*/  SHF.R.S32.HI R7, RZ, 0x1f, R20 ;  /* 0x0000001fff077819 */ /* 0x000fe20000011414 */
[----:B------:R-:W-:Y:S01]  /*3510*/  ULDC.64 UR8, c[0x0][0x250] ;  /* 0x0000940000087ab9 */ /* 0x000fe20000000a00 */
[----:B------:R-:W-:Y:S01]  /*3520*/  BSSY B0, `(.L_x_1523) ;  /* 0x0000015000007945 */ /* 0x000fe20003800000 */
[----:B------:R-:W-:Y:S01]  /*3530*/  ISETP.GE.AND P1, PT, R8, UR16, PT ;  /* 0x0000001008007c0c */ /* 0x000fe2000bf26270 */
[----:B------:R-:W-:Y:S01]  /*3540*/  IMAD.IADD R23, R25, 0x1, R23 ;  /* 0x0000000119177824 */ /* 0x000fe200078e0217 */
[----:B------:R-:W-:Y:S02]  /*3550*/  LEA.HI R7, R7, R20, RZ, 0x2 ;  /* 0x0000001407077211 */ /* 0x000fe400078f10ff */
[----:B------:R-:W-:Y:S01]  /*3560*/  SHF.R.S32.HI R0, RZ, 0x5, R0 ;  /* 0x00000005ff007819 */ /* 0x000fe20000011400 */
        /* <DEDUP_REMOVED lines=16> */
.L_x_1524:
[----:B------:R-:W-:Y:S05]  /*3670*/  BSYNC B0 ;  /* 0x0000000000007941 */ /* 0x000fea0003800000 */
.L_x_1523:
        /* <DEDUP_REMOVED lines=17> */
.L_x_1526:
[----:B------:R-:W-:Y:S05]  /*3790*/  BSYNC B0 ;  /* 0x0000000000007941 */ /* 0x000fea0003800000 */
.L_x_1525:
        /* <DEDUP_REMOVED lines=17> */
.L_x_1528:
[----:B------:R-:W-:Y:S05]  /*38b0*/  BSYNC B0 ;  /* 0x0000000000007941 */ /* 0x000fea0003800000 */
.L_x_1527:
        /* <DEDUP_REMOVED lines=17> */
.L_x_1530:
[----:B------:R-:W-:Y:S05]  /*39d0*/  BSYNC B0 ;  /* 0x0000000000007941 */ /* 0x000fea0003800000 */
.L_x_1529:
[----:B------:R-:W0:Y:S01]  /*39e0*/  LDGDEPBAR ;  /* 0x00000000000079af */ /* 0x000e220000000000 */
[----:B------:R-:W-:Y:S01]  /*39f0*/  ISETP.GE.AND P5, PT, R18, UR16, PT ;  /* 0x0000001012007c0c */ /* 0x000fe2000bfa6270 */
[----:B------:R-:W-:Y:S01]  /*3a00*/  IMAD R207, R207, UR8, RZ ;  /* 0x00000008cfcf7c24 */ /* 0x000fe2000f8e02ff */
[----:B------:R-:W-:Y:S01]  /*3a10*/  LEA R20, R0, UR21, 0x4 ;  /* 0x0000001500147c11 */ /* 0x000fe2000f8e20ff */
[----:B------:R-:W-:Y:S01]  /*3a20*/  IMAD.MOV.U32 R22, RZ, RZ, R24 ;  /* 0x000000ffff167224 */ /* 0x000fe200078e0018 */
[----:B------:R-:W-:Y:S01]  /*3a30*/  SHF.R.S32.HI R7, RZ, 0x2, R7 ;  /* 0x00000002ff077819 */ /* 0x000fe20000011407 */
[C---:B------:R-:W-:Y:S01]  /*3a40*/  IMAD R207, R198.reuse, UR9, R207 ;  /* 0x00000009c6cf7c24 */ /* 0x040fe2000f8e02cf */
[----:B------:R-:W-:Y:S01]  /*3a50*/  ULDC.64 UR6, c[0x0][0x220] ;  /* 0x0000880000067ab9 */ /* 0x000fe20000000a00 */
[----:B------:R-:W-:Y:S01]  /*3a60*/  IMAD.WIDE.U32 R198, R198, UR8, R22 ;  /* 0x00000008c6c67c25 */ /* 0x000fe2000f8e0016 */
[----:B------:R-:W-:Y:S01]  /*3a70*/  IADD3 R20, R20, 0x1, R7 ;  /* 0x0000000114147810 */ /* 0x000fe20007ffe007 */
[----:B------:R-:W-:Y:S01]  /*3a80*/  BSSY B0, `(.L_x_1531) ;  /* 0x0000018000007945 */ /* 0x000fe20003800000 */
[----:B------:R-:W-:Y:S01]  /*3a90*/  ISETP.GE.AND P0, PT, R17, UR16, PT ;  /* 0x0000001011007c0c */ /* 0x000fe2000bf06270 */
[----:B------:R-:W-:Y:S01]  /*3aa0*/  IMAD.U32 R7, RZ, RZ, UR25 ;  /* 0x00000019ff077e24 */ /* 0x000fe2000f8e00ff */
[----:B------:R-:W-:Y:S01]  /*3ab0*/  LEA R204, P6, R198, UR6, 0x1 ;  /* 0x00000006c6cc7c11 */ /* 0x000fe2000f8c08ff */
[----:B------:R-:W-:Y:S01]  /*3ac0*/  IMAD.IADD R207, R199, 0x1, R207 ;  /* 0x00000001c7cf7824 */ /* 0x000fe200078e02cf */
[----:B------:R-:W-:-:S02]  /*3ad0*/  ISETP.GE.AND P1, PT, R5, UR16, PT ;  /* 0x0000001005007c0c */ /* 0x000fc4000bf26270 */
[----:B------:R-:W-:Y:S02]  /*3ae0*/  IADD3 R7, R20, UR24, -R7 ;  /* 0x0000001814077c10 */ /* 0x000fe4000fffe807 */
[----:B------:R-:W-:Y:S02]  /*3af0*/  LEA.HI.X R205, R198, UR7, R207, 0x1, P6 ;  /* 0x00000007c6cd7c11 */ /* 0x000fe4000b0f0ccf */
[----:B------:R-:W-:Y:S01]  /*3b00*/  ISETP.GE.AND P6, PT, R2, UR16, PT ;  /* 0x0000001002007c0c */ /* 0x000fe2000bfc6270 */
[----:B------:R-:W-:Y:S01]  /*3b10*/  VIADD R2, R7, UR20 ;  /* 0x0000001407027c36 */ /* 0x000fe20008000000 */
        /* <DEDUP_REMOVED lines=14> */
.L_x_1532:
[----:B------:R-:W-:Y:S05]  /*3c00*/  BSYNC B0 ;  /* 0x0000000000007941 */ /* 0x000fea0003800000 */
.L_x_1531:
        /* <DEDUP_REMOVED lines=10> */
[----:B------:R-:W-:Y:S01]  /*3cb0*/  IMAD.U32 R7, RZ, RZ, UR26 ;  /* 0x0000001aff077e24 */ /* 0x000fe2000f8e00ff */
[----:B------:R-:W-:Y:S01]  /*3cc0*/  MOV R5, UR26 ;  /* 0x0000001a00057c02 */ /* 0x000fe20008000f00 */
[----:B------:R-:W-:-:S03]  /*3cd0*/  IMAD.U32 R4, RZ, RZ, UR25 ;  /* 0x00000019ff047e24 */ /* 0x000fc6000f8e00ff */
[----:B-1----:R-:W-:-:S04]  /*3ce0*/  LEA R20, P4, R7, R204, 0x1 ;  /* 0x000000cc07147211 */ /* 0x002fc800078808ff */
[----:B------:R-:W-:-:S05]  /*3cf0*/  LEA.HI.X R21, R5, R205, R4, 0x1, P4 ;  /* 0x000000cd05157211 */ /* 0x000fca00020f0c04 */
[----:B------:R-:W-:Y:S01]  /*3d00*/  @!PT LDS RZ, [RZ] ;  /* 0x00000000fffff984 */ /* 0x000fe20000000800 */
[----:B------:R-:W-:Y:S01]  /*3d10*/  @!PT LDS RZ, [RZ] ;  /* 0x00000000fffff984 */ /* 0x000fe20000000800 */
[----:B------:R-:W-:Y:S01]  /*3d20*/  @!PT LDS RZ, [RZ] ;  /* 0x00000000fffff984 */ /* 0x000fe20000000800 */
[----:B------:R1:W-:Y:S04]  /*3d30*/  LDGSTS.E.BYPASS.LTC128B.128 [R242+0xa800], desc[UR22][R20.64] ;  /* 0x0a80000014f27fae */ /* 0x0003e8000b901d56 */
.L_x_1534:
[----:B------:R-:W-:Y:S05]  /*3d40*/  BSYNC B0 ;  /* 0x0000000000007941 */ /* 0x000fea0003800000 */
.L_x_1533:
        /* <DEDUP_REMOVED lines=8> */
[----:B------:R-:W-:Y:S01]  /*3dd0*/  IMAD.U32 R7, RZ, RZ, UR8 ;  /* 0x00000008ff077e24 */ /* 0x000fe2000f8e00ff */
        /* <DEDUP_REMOVED lines=8> */
.L_x_1536:
[----:B------:R-:W-:Y:S05]  /*3e60*/  BSYNC B0 ;  /* 0x0000000000007941 */ /* 0x000fea0003800000 */
.L_x_1535:
        /* <DEDUP_REMOVED lines=18> */
.L_x_1538:
[----:B------:R-:W-:Y:S05]  /*3f90*/  BSYNC B0 ;  /* 0x0000000000007941 */ /* 0x000fea0003800000 */
.L_x_1537:
        /* <DEDUP_REMOVED lines=9> */
[----:B-1----:R-:W-:Y:S01]  /*4030*/  MOV R5, UR8 ;  /* 0x0000000800057c02 */ /* 0x002fe20008000f00 */
[----:B------:R-:W-:-:S03]  /*4040*/  IMAD.U32 R4, RZ, RZ, UR9 ;  /* 0x00000009ff047e24 */ /* 0x000fc6000f8e00ff */
[----:B------:R-:W-:-:S04]  /*4050*/  LEA R14, P1, R7, R204, 0x7 ;  /* 0x000000cc070e7211 */ /* 0x000fc800078238ff */
[----:B------:R-:W-:-:S05]  /*4060*/  LEA.HI.X R15, R5, R205, R4, 0x7, P1 ;  /* 0x000000cd050f7211 */ /* 0x000fca00008f3c04 */
[----:B------:R-:W-:Y:S01]  /*4070*/  @!PT LDS RZ, [RZ] ;  /* 0x00000000fffff984 */ /* 0x000fe20000000800 */
[----:B------:R-:W-:Y:S01]  /*4080*/  @!PT LDS RZ, [RZ] ;  /* 0x00000000fffff984 */ /* 0x000fe20000000800 */
[----:B------:R-:W-:Y:S01]  /*4090*/  @!PT LDS RZ, [RZ] ;  /* 0x00000000fffff984 */ /* 0x000fe20000000800 */
[----:B------:R1:W-:Y:S04]  /*40a0*/  LDGSTS.E.BYPASS.LTC128B.128 [R242+0xc000], desc[UR22][R14.64] ;  /* 0x0c0000000ef27fae */ /* 0x0003e8000b901d56 */
.L_x_1540:
[----:B------:R-:W-:Y:S05]  /*40b0*/  BSYNC B0 ;  /* 0x0000000000007941 */ /* 0x000fea0003800000 */
.L_x_1539:
[----:B------:R2:W-:Y:S01]  /*40c0*/  @P6 STS.128 [R242+0xc800], RZ ;  /* 0x00c800fff2006388 */ /* 0x0005e20000000c00 */
[----:B-1----:R-:W-:Y:S01]  /*40d0*/  LEA.HI R5, R6, R197, RZ, 0x4 ;  /* 0x000000c506057211 */ /* 0x002fe200078f20ff */
        /* <DEDUP_REMOVED lines=18> */
.L_x_1542:
[----:B------:R-:W-:Y:S05]  /*4200*/  BSYNC B0 ;  /* 0x0000000000007941 */ /* 0x000fea0003800000 */
.L_x_1541:
[----:B------:R1:W-:Y:S01]  /*4210*/  @P5 STS.128 [R242+0xd000], RZ ;  /* 0x00d000fff2005388 */ /* 0x0003e20000000c00 */
[----:B------:R-:W-:Y:S01]  /*4220*/  IMAD.IADD R4, R197, 0x1, -R6 ;  /* 0x00000001c5047824 */ /* 0x000fe200078e0a06 */
[----:B------:R-:W-:Y:S01]  /*4230*/  BSSY B0, `(.L_x_1543) ;  /* 0x0000012000007945 */ /* 0x000fe20003800000 */
[----:B------:R-:W-:-:S03]  /*4240*/  ISETP.GE.AND P6, PT, R12, UR16, PT ;  /* 0x000000100c007c0c */ /* 0x000fc6000bfc6270 */
        /* <DEDUP_REMOVED lines=16> */
.L_x_1544:
[----:B------:R-:W-:Y:S05]  /*4350*/  BSYNC B0 ;  /* 0x0000000000007941 */ /* 0x000fea0003800000 */
.L_x_1543:
[----:B------:R1:W-:Y:S01]  /*4360*/  @P4 STS.128 [R242+0xd800], RZ ;  /* 0x00d800fff2004388 */ /* 0x0003e20000000c00 */
[----:B------:R-:W-:Y:S01]  /*4370*/  LEA.HI R6, R7, R4, RZ, 0x3 ;  /* 0x0000000407067211 */ /* 0x000fe200078f18ff */
[----:B------:R-:W-:Y:S01]  /*4380*/  BSSY B0, `(.L_x_1545) ;  /* 0x0000013000007945 */ /* 0x000fe20003800000 */
[----:B------:R-:W-:Y:S02]  /*4390*/  ISETP.GE.AND P5, PT, R11, UR16, PT ;  /* 0x000000100b007c0c */ /* 0x000fe4000bfa6270 */
[----:B------:R-:W-:Y:S02]  /*43a0*/  SHF.R.S32.HI R5, RZ, 0x4, R5 ;  /* 0x00000004ff057819 */ /* 0x000fe40000011405 */
        /* <DEDUP_REMOVED lines=16> */
.L_x_1546:
[----:B------:R-:W-:Y:S05]  /*44b0*/  BSYNC B0 ;  /* 0x0000000000007941 */ /* 0x000fea0003800000 */
.L_x_1545:
[----:B------:R2:W-:Y:S01]  /*44c0*/  @P2 STS.128 [R242+0xe000], RZ ;  /* 0x00e000fff2002388 */ /* 0x0005e20000000c00 */
[----:B-1----:R-:W-:Y:S01]  /*44d0*/  IMAD.SHL.U32 R13, R3, 0x40, RZ ;  /* 0x00000040030d7824 */ /* 0x002fe200078e00ff */
[----:B------:R-:W-:Y:S01]  /*44e0*/  LEA.HI R12, R5, R5, RZ, 0x1 ;  /* 0x00000005050c7211 */ /* 0x000fe200078f08ff */
[----:B------:R-:W-:Y:S01]  /*44f0*/  BSSY B0, `(.L_x_1547) ;  /* 0x0000014000007945 */ /* 0x000fe20003800000 */
[----:B------:R-:W-:Y:S01]  /*4500*/  ISETP.GE.AND P4, PT, R10, UR16, PT ;  /* 0x000000100a007c0c */ /* 0x000fe2000bf86270 */
[----:B------:R-:W-:Y:S01]  /*4510*/  IMAD.IADD R4, R4, 0x1, -R7 ;  /* 0x0000000104047824 */ /* 0x000fe200078e0a07 */
[----:B------:R-:W-:Y:S01]  /*4520*/  LOP3.LUT R12, R12, 0xfffffffe, RZ, 0xc0, !PT ;  /* 0xfffffffe0c0c7812 */ /* 0x000fe200078ec0ff */
[----:B------:R-:W-:Y:S01]  /*4530*/  IMAD.SHL.U32 R18, R18, 0x8, RZ ;  /* 0x0000000812127824 */ /* 0x000fe200078e00ff */
[----:B------:R-:W-:Y:S01]  /*4540*/  LOP3.LUT R13, R13, 0x1c0, RZ, 0xc0, !PT ;  /* 0x000001c00d0d7812 */ /* 0x000fe200078ec0ff */
[----:B------:R-:W-:Y:S05]  /*4550*/  @P2 BRA `(.L_x_1548) ;  /* 0x0000000000342947 */ /* 0x000fea0003800000 */
        /* <DEDUP_REMOVED lines=13> */
.L_x_1548:
[----:B------:R-:W-:Y:S05]  /*4630*/  BSYNC B0 ;  /* 0x0000000000007941 */ /* 0x000fea0003800000 */
.L_x_1547:
[----:B------:R1:W-:Y:S01]  /*4640*/  @P0 STS.128 [R242+0xe800], RZ ;  /* 0x00e800fff2000388 */ /* 0x0003e20000000c00 */
[----:B------:R-:W-:Y:S01]  /*4650*/  IMAD.IADD R12, R5, 0x1, -R12 ;  /* 0x00000001050c7824 */ /* 0x000fe200078e0a0c */
[----:B------:R-:W-:Y:S01]  /*4660*/  BSSY B0, `(.L_x_1549) ;  /* 0x0000016000007945 */ /* 0x000fe20003800000 */
[----:B------:R-:W-:Y:S01]  /*4670*/  IMAD.SHL.U32 R5, R4, 0x40, RZ ;  /* 0x0000004004057824 */ /* 0x000fe200078e00ff */
[----:B------:R-:W-:Y:S01]  /*4680*/  LOP3.LUT R18, R13, 0x8, R18, 0xf8, !PT ;  /* 0x000000080d127812 */ /* 0x000fe200078ef812 */
[----:B------:R-:W-:Y:S01]  /*4690*/  IMAD.SHL.U32 R7, R12, 0x8, RZ ;  /* 0x000000080c077824 */ /* 0x000fe200078e00ff */
[----:B------:R-:W-:Y:S02]  /*46a0*/  ISETP.GE.AND P2, PT, R9, UR16, PT ;  /* 0x0000001009007c0c */ /* 0x000fe4000bf46270 */
[----:B------:R-:W-:Y:S02]  /*46b0*/  SHF.R.U32.HI R13, RZ, 0x3, R13 ;  /* 0x00000003ff0d7819 */ /* 0x000fe4000001160d */
        /* <DEDUP_REMOVED lines=16> */
.L_x_1550:
[----:B------:R-:W-:Y:S05]  /*47c0*/  BSYNC B0 ;  /* 0x0000000000007941 */ /* 0x000fea0003800000 */
.L_x_1549:
[----:B------:R1:W-:Y:S01]  /*47d0*/  @P1 STS.128 [R242+0xf000], RZ ;  /* 0x00f000fff2001388 */ /* 0x0003e20000000c00 */
[----:B------:R-:W-:Y:S01]  /*47e0*/  IMAD.SHL.U32 R203, R6, 0x40, RZ ;  /* 0x0000004006cb7824 */ /* 0x000fe200078e00ff */
[----:B------:R-:W-:Y:S01]  /*47f0*/  LOP3.LUT R13, R18, R13, RZ, 0x3c, !PT ;  /* 0x0000000d120d7212 */ /* 0x000fe200078e3cff */
[----:B------:R-:W-:Y:S01]  /*4800*/  BSSY B0, `(.L_x_1551) ;  /* 0x0000017000007945 */ /* 0x000fe20003800000 */
[----:B------:R-:W-:Y:S02]  /*4810*/  LOP3.LUT R7, R10, 0x8, R7, 0xf8, !PT ;  /* 0x000000080a077812 */ /* 0x000fe400078ef807 */
[----:B------:R-:W-:Y:S01]  /*4820*/  LOP3.LUT R203, R203, 0xfffffe00, RZ, 0xc0, !PT ;  /* 0xfffffe00cbcb7812 */ /* 0x000fe200078ec0ff */
[----:B------:R-:W-:Y:S01]  /*4830*/  IMAD R241, R12, 0x200, R13 ;  /* 0x000002000cf17824 */ /* 0x000fe200078e020d */
[----:B------:R-:W-:Y:S02]  /*4840*/  SHF.R.U32.HI R202, RZ, 0x3, R10 ;  /* 0x00000003ffca7819 */ /* 0x000fe4000001160a */
[----:B------:R-:W-:Y:S01]  /*4850*/  ISETP.GE.AND P0, PT, R8, UR16, PT ;  /* 0x0000001008007c0c */ /* 0x000fe2000bf06270 */
[----:B------:R-:W-:Y:S01]  /*4860*/  IMAD R243, R0, 0x400, R203 ;  /* 0x0000040000f37824 */ /* 0x000fe200078e02cb */
[----:B------:R-:W-:Y:S01]  /*4870*/  LOP3.LUT R202, R7, R202, RZ, 0x3c, !PT ;  /* 0x000000ca07ca7212 */ /* 0x000fe200078e3cff */
        /* <DEDUP_REMOVED lines=15> */
.L_x_1552:
[----:B------:R-:W-:Y:S05]  /*4970*/  BSYNC B0 ;  /* 0x0000000000007941 */ /* 0x000fea0003800000 */
.L_x_1551:
        /* <DEDUP_REMOVED lines=17> */
.L_x_1554:
[----:B------:R-:W-:Y:S05]  /*4a90*/  BSYNC B0 ;  /* 0x0000000000007941 */ /* 0x000fea0003800000 */
.L_x_1553:
        /* <DEDUP_REMOVED lines=17> */
.L_x_1556:
[----:B------:R-:W-:Y:S05]  /*4bb0*/  BSYNC B0 ;  /* 0x0000000000007941 */ /* 0x000fea0003800000 */
.L_x_1555:
        /* <DEDUP_REMOVED lines=17> */
.L_x_1558:
[----:B------:R-:W-:Y:S05]  /*4cd0*/  BSYNC B0 ;  /* 0x0000000000007941 */ /* 0x000fea0003800000 */
.L_x_1557:
        /* <DEDUP_REMOVED lines=17> */
.L_x_1560:
[----:B------:R-:W-:Y:S05]  /*4df0*/  BSYNC B0 ;  /* 0x0000000000007941 */ /* 0x000fea0003800000 */
.L_x_1559:
[----:B------:R1:W-:Y:S01]  /*4e00*/  @P0 STS.128 [R242+0x11800], RZ ;  /* 0x011800fff2000388 */ /* 0x0003e20000000c00 */
[----:B------:R-:W-:Y:S01]  /*4e10*/  R2P PR, R4, 0x6 ;  /* 0x0000000604007804 */ /* 0x000fe20000000000 */
[----:B------:R-:W-:Y:S01]  /*4e20*/  IMAD.IADD R243, R202, 0x1, R243 ;  /* 0x00000001caf37824 */ /* 0x000fe200078e02f3 */
[----:B------:R-:W-:Y:S01]  /*4e30*/  BSSY B0, `(.L_x_1561) ;  /* 0x0000016000007945 */ /* 0x000fe20003800000 */
[----:B------:R-:W-:Y:S01]  /*4e40*/  IMAD.MOV.U32 R0, RZ, RZ, 0x10 ;  /* 0x00000010ff007424 */ /* 0x000fe200078e00ff */
[----:B------:R-:W-:Y:S01]  /*4e50*/  LEA R241, R241, UR4, 0x1 ;  /* 0x00000004f1f17c11 */ /* 0x000fe2000f8e08ff */
[----:B------:R-:W-:Y:S01]  /*4e60*/  IMAD.MOV.U32 R236, RZ, RZ, 0x20 ;  /* 0x00000020ffec7424 */ /* 0x000fe200078e00ff */
[----:B------:R-:W-:Y:S02]  /*4e70*/  LEA R243, R243, UR4, 0x1 ;  /* 0x00000004f3f37c11 */ /* 0x000fe4000f8e08ff */
[----:B------:R-:W-:Y:S02]  /*4e80*/  SEL R238, R0, 0xfffffff0, !P1 ;  /* 0xfffffff000ee7807 */ /* 0x000fe40004800000 */
[----:B------:R-:W-:Y:S01]  /*4e90*/  SEL R236, R236, 0xffffffe0, !P2 ;  /* 0xffffffe0ecec7807 */ /* 0x000fe20005000000 */
[----:B------:R-:W-:Y:S06]  /*4ea0*/  @P0 BRA `(.L_x_1562) ;  /* 0x0000000000380947 */ /* 0x000fec0003800000 */
        /* <DEDUP_REMOVED lines=14> */
.L_x_1562:
[----:B------:R-:W-:Y:S05]  /*4f90*/  BSYNC B0 ;  /* 0x0000000000007941 */ /* 0x000fea0003800000 */
.L_x_1561:
[----:B------:R-:W-:Y:S01]  /*4fa0*/  LDSM.16.M88.4 R80, [R243] ;  /* 0x00000000f350783b */ /* 0x000fe20000000200 */
[----:B------:R-:W-:Y:S01]  /*4fb0*/  LOP3.LUT P0, RZ, R3, 0x2, RZ, 0xc0, !PT ;  /* 0x0000000203ff7812 */ /* 0x000fe2000780c0ff */
[----:B------:R-:W-:Y:S01]  /*4fc0*/  IMAD R196, R238, 0x2, R243 ;  /* 0x00000002eec47824 */ /* 0x000fe200078e02f3 */
[----:B------:R-:W-:Y:S01]  /*4fd0*/  UISETP.GT.AND UP0, UPT, UR15, UR12, UPT ;  /* 0x0000000c0f00728c */ /* 0x000fe2000bf04270 */
[----:B------:R-:W5:Y:S01]  /*4fe0*/  LDSM.16.M88.4 R32, [R241+0x2000] ;  /* 0x00200000f120783b */ /* 0x000f620000000200 */
[----:B------:R-:W-:Y:S01]  /*4ff0*/  SEL R0, R0, 0xfffffff0, !P0 ;  /* 0xfffffff000007807 */ /* 0x000fe20004000000 */
[----:B------:R-:W-:Y:S01]  /*5000*/  VIADD R240, R241, 0x2040 ;  /* 0x00002040f1f07836 */ /* 0x000fe20000000000 */
[----:B------:R-:W-:Y:S01]  /*5010*/  LOP3.LUT P0, RZ, R3, 0x4, RZ, 0xc0, !PT ;  /* 0x0000000403ff7812 */ /* 0x000fe2000780c0ff */
[----:B------:R-:W1:Y:S01]  /*5020*/  LDSM.16.M88.4 R8, [R241+0x3800] ;  /* 0x00380000f108783b */ /* 0x000e620000000200 */
[----:B------:R-:W-:Y:S01]  /*5030*/  IADD3 R3, R241, 0x2000, RZ ;  /* 0x00002000f1037810 */ /* 0x000fe20007ffe0ff */
[----:B------:R-:W-:Y:S01]  /*5040*/  IMAD R235, R0, 0x2, R241 ;  /* 0x0000000200eb7824 */ /* 0x000fe200078e02f1 */
[----:B------:R-:W-:Y:S01]  /*5050*/  PLOP3.LUT P1, PT, PT, PT, UP0, 0x80, 0x0 ;  /* 0x000000000000781c */ /* 0x000fe20003f2f008 */
[----:B------:R-:W2:Y:S04]  /*5060*/  LDSM.16.M88.4 R24, [R241+0x2800] ;  /* 0x00280000f118783b */ /* 0x000ea80000000200 */
[----:B------:R-:W3:Y:S04]  /*5070*/  LDSM.16.M88.4 R16, [R241+0x3000] ;  /* 0x00300000f110783b */ /* 0x000ee80000000200 */
[----:B------:R-:W4:Y:S01]  /*5080*/  LDSM.16.M88.4 R76, [R241+0x4000] ;  /* 0x00400000f14c783b */ /* 0x000f220000000200 */
[----:B------:R-:W-:Y:S01]  /*5090*/  @P0 VIADD R240, R3, 0xffffffc0 ;  /* 0xffffffc003f00836 */ /* 0x000fe20000000000 */
[----:B------:R-:W-:-:S02]  /*50a0*/  LEA R3, R236, R243, 0x1 ;  /* 0x000000f3ec037211 */ /* 0x000fc400078e08ff */
[----:B------:R-:W4:Y:S01]  /*50b0*/  LDSM.16.M88.4 R68, [R241+0x4800] ;  /* 0x00480000f144783b */ /* 0x000f220000000200 */
[----:B------:R-:W-:Y:S01]  /*50c0*/  IMAD R216, R0, 0x2, R240 ;  /* 0x0000000200d87824 */ /* 0x000fe200078e02f0 */
[----:B------:R-:W-:Y:S01]  /*50d0*/  SHF.L.U32 R0, R197, 0x1, RZ ;  /* 0x00000001c5007819 */ /* 0x000fe200000006ff */
[----:B------:R-:W-:Y:S01]  /*50e0*/  IMAD R239, R238, 0x2, R3 ;  /* 0x00000002eeef7824 */ /* 0x000fe200078e0203 */
[----:B------:R-:W4:Y:S01]  /*50f0*/  LDSM.16.M88.4 R60, [R241+0x5000] ;  /* 0x00500000f13c783b */ /* 0x000f220000000200 */
[----:B------:R-:W-:Y:S01]  /*5100*/  VIADD R231, R240, 0x800 ;  /* 0x00000800f0e77836 */ /* 0x000fe20000000000 */
[----:B------:R-:W-:Y:S01]  /*5110*/  LOP3.LUT R0, R0, 0x6, RZ, 0xc0, !PT ;  /* 0x0000000600007812 */ /* 0x000fe200078ec0ff */
[C---:B------:R-:W-:Y:S01]  /*5120*/  VIADD R229, R240.reuse, 0x1800 ;  /* 0x00001800f0e57836 */ /* 0x040fe20000000000 */
[----:B------:R-:W4:Y:S01]  /*5130*/  LDSM.16.M88.4 R52, [R241+0x5800] ;  /* 0x00580000f134783b */ /* 0x000f220000000200 */
[C---:B------:R-:W-:Y:S01]  /*5140*/  IADD3 R230, R240.reuse, 0x1000, RZ ;  /* 0x00001000f0e67810 */ /* 0x040fe20007ffe0ff */
[C---:B------:R-:W-:Y:S01]  /*5150*/  VIADD R228, R240.reuse, 0x2000 ;  /* 0x00002000f0e47836 */ /* 0x040fe20000000000 */
[C---:B------:R-:W-:Y:S01]  /*5160*/  IADD3 R227, R240.reuse, 0x2800, RZ ;  /* 0x00002800f0e37810 */ /* 0x040fe20007ffe0ff */
[----:B------:R-:W4:Y:S01]  /*5170*/  LDSM.16.M88.4 R44, [R241+0x6000] ;  /* 0x00600000f12c783b */ /* 0x000f220000000200 */
[C---:B------:R-:W-:Y:S01]  /*5180*/  VIADD R226, R240.reuse, 0x3000 ;  /* 0x00003000f0e27836 */ /* 0x040fe20000000000 */
[C---:B------:R-:W-:Y:S01]  /*5190*/  IADD3 R225, R240.reuse, 0x3800, RZ ;  /* 0x00003800f0e17810 */ /* 0x040fe20007ffe0ff */
[C---:B------:R-:W-:Y:S01]  /*51a0*/  VIADD R224, R240.reuse, 0x4000 ;  /* 0x00004000f0e07836 */ /* 0x040fe20000000000 */
[----:B------:R-:W4:Y:S01]  /*51b0*/  LDSM.16.M88.4 R136, [R241+0x6800] ;  /* 0x00680000f188783b */ /* 0x000f220000000200 */
[C---:B------:R-:W-:Y:S01]  /*51c0*/  IADD3 R223, R240.reuse, 0x4800, RZ ;  /* 0x00004800f0df7810 */ /* 0x040fe20007ffe0ff */
[C---:B------:R-:W-:Y:S01]  /*51d0*/  VIADD R222, R240.reuse, 0x5000 ;  /* 0x00005000f0de7836 */ /* 0x040fe20000000000 */
[C---:B------:R-:W-:Y:S01]  /*51e0*/  IADD3 R221, R240.reuse, 0x5800, RZ ;  /* 0x00005800f0dd7810 */ /* 0x040fe20007ffe0ff */
[----:B------:R-:W4:Y:S01]  /*51f0*/  LDSM.16.M88.4 R128, [R241+0x7000] ;  /* 0x00700000f180783b */ /* 0x000f220000000200 */
[C---:B-----5:R-:W-:Y:S01]  /*5200*/  HMMA.16816.F32.BF16 R36, R80.reuse, R32, RZ ;  /* 0x000000205024723c */ /* 0x060fe200000418ff */
[C---:B------:R-:W-:Y:S01]  /*5210*/  VIADD R220, R240.reuse, 0x6000 ;  /* 0x00006000f0dc7836 */ /* 0x040fe20000000000 */
[C---:B------:R-:W-:Y:S01]  /*5220*/  IADD3 R219, R240.reuse, 0x6800, RZ ;  /* 0x00006800f0db7810 */ /* 0x040fe20007ffe0ff */
[----:B------:R-:W5:Y:S01]  /*5230*/  LDSM.16.M88.4 R120, [R241+0x7800] ;  /* 0x00780000f178783b */ /* 0x000f620000000200 */
[C---:B------:R-:W-:Y:S01]  /*5240*/  VIADD R218, R240.reuse, 0x7000 ;  /* 0x00007000f0da7836 */ /* 0x040fe20000000000 */
[----:B------:R-:W-:Y:S01]  /*5250*/  IADD3 R217, R240, 0x7800, RZ ;  /* 0x00007800f0d97810 */ /* 0x000fe20007ffe0ff */
[C---:B-1----:R-:W-:Y:S01]  /*5260*/  HMMA.16816.F32.BF16 R12, R80.reuse, R8, RZ ;  /* 0x00000008500c723c */ /* 0x042fe200000418ff */
[----:B------:R-:W1:Y:S04]  /*5270*/  LDSM.16.M88.4 R112, [R241+0x8000] ;  /* 0x00800000f170783b */ /* 0x000e680000000200 */
[----:B------:R-:W1:Y:S01]  /*5280*/  LDSM.16.M88.4 R104, [R241+0x8800] ;  /* 0x00880000f168783b */ /* 0x000e620000000200 */
[C---:B------:R-:W-:Y:S03]  /*5290*/  HMMA.16816.F32.BF16 R32, R80.reuse, R34, RZ ;  /* 0x000000225020723c */ /* 0x040fe600000418ff */
[----:B------:R-:W1:Y:S03]  /*52a0*/  LDSM.16.M88.4 R96, [R241+0x9000] ;  /* 0x00900000f160783b */ /* 0x000e660000000200 */
[C---:B------:R-:W-:Y:S01]  /*52b0*/  HMMA.16816.F32.BF16 R8, R80.reuse, R10, RZ ;  /* 0x0000000a5008723c */ /* 0x040fe200000418ff */
[----:B------:R-:W1:Y:S04]  /*52c0*/  LDSM.16.M88.4 R148, [R241+0x9800] ;  /* 0x00980000f194783b */ /* 0x000e680000000200 */
[----:B------:R-:W-:Y:S01]  /*52d0*/  LDSM.16.M88.4 R84, [R196] ;  /* 0x00000000c454783b */ /* 0x000fe20000000200 */
[C---:B--2---:R-:W-:Y:S03]  /*52e0*/  HMMA.16816.F32.BF16 R28, R80.reuse, R24, RZ ;  /* 0x00000018501c723c */ /* 0x044fe600000418ff */
[----:B------:R-:W2:Y:S03]  /*52f0*/  LDSM.16.M88.4 R144, [R235+0x2000] ;  /* 0x00200000eb90783b */ /* 0x000ea60000000200 */
[C---:B---3--:R-:W-:Y:S01]  /*5300*/  HMMA.16816.F32.BF16 R20, R80.reuse, R16, RZ ;  /* 0x000000105014723c */ /* 0x048fe200000418ff */
[----:B------:R-:W3:Y:S04]  /*5310*/  LDSM.16.M88.4 R88, [R235+0x3800] ;  /* 0x00380000eb58783b */ /* 0x000ee80000000200 */
[----:B------:R-:W3:Y:S01]  /*5320*/  LDSM.16.M88.4 R140, [R235+0x4000] ;  /* 0x00400000eb8c783b */ /* 0x000ee20000000200 */
[C---:B----4-:R-:W-:Y:S03]  /*5330*/  HMMA.16816.F32.BF16 R4, R80.reuse, R76, RZ ;  /* 0x0000004c5004723c */ /* 0x050fe600000418ff */
[----:B------:R-:W4:Y:S03]  /*5340*/  LDSM.16.M88.4 R152, [R235+0x5800] ;  /* 0x00580000eb98783b */ /* 0x000f260000000200 */
[C---:B------:R-:W-:Y:S01]  /*5350*/  HMMA.16816.F32.BF16 R72, R80.reuse, R68, RZ ;  /* 0x000000445048723c */ /* 0x040fe200000418ff */
[----:B------:R-:W-:Y:S04]  /*5360*/  LDSM.16.M88.4 R168, [R235+0x2800] ;  /* 0x00280000eba8783b */ /* 0x000fe80000000200 */
[----:B------:R-:W-:Y:S01]  /*5370*/  LDSM.16.M88.4 R164, [R235+0x3000] ;  /* 0x00300000eba4783b */ /* 0x000fe20000000200 */
[C---:B------:R-:W-:Y:S03]  /*5380*/  HMMA.16816.F32.BF16 R64, R80.reuse, R60, RZ ;  /* 0x0000003c5040723c */ /* 0x040fe600000418ff */
[----:B------:R-:W-:Y:S03]  /*5390*/  LDSM.16.M88.4 R160, [R235+0x4800] ;  /* 0x00480000eba0783b */ /* 0x000fe60000000200 */
[C---:B------:R-:W-:Y:S01]  /*53a0*/  HMMA.16816.F32.BF16 R56, R80.reuse, R52, RZ ;  /* 0x000000345038723c */ /* 0x040fe200000418ff */
[----:B------:R-:W-:Y:S04]  /*53b0*/  LDSM.16.M88.4 R156, [R235+0x5000] ;  /* 0x00500000eb9c783b */ /* 0x000fe80000000200 */
[----:B------:R-:W-:Y:S01]  /*53c0*/  LDSM.16.M88.4 R172, [R240] ;  /* 0x00000000f0ac783b */ /* 0x000fe20000000200 */
[C---:B------:R-:W-:Y:S03]  /*53d0*/  HMMA.16816.F32.BF16 R48, R80.reuse, R44, RZ ;  /* 0x0000002c5030723c */ /* 0x040fe600000418ff */
[----:B------:R-:W-:Y:S03]  /*53e0*/  LDSM.16.M88.4 R192, [R216+0x800] ;  /* 0x00080000d8c0783b */ /* 0x000fe60000000200 */
[C---:B------:R-:W-:Y:S01]  /*53f0*/  HMMA.16816.F32.BF16 R40, R80.reuse, R136, RZ ;  /* 0x000000885028723c */ /* 0x040fe200000418ff */
[----:B------:R-:W-:Y:S04]  /*5400*/  LDSM.16.M88.4 R188, [R216+0x1000] ;  /* 0x00100000d8bc783b */ /* 0x000fe80000000200 */
[----:B------:R-:W-:Y:S01]  /*5410*/  LDSM.16.M88.4 R184, [R216+0x1800] ;  /* 0x00180000d8b8783b */ /* 0x000fe20000000200 */
[C---:B------:R-:W-:Y:S03]  /*5420*/  HMMA.16816.F32.BF16 R132, R80.reuse, R128, RZ ;  /* 0x000000805084723c */ /* 0x040fe600000418ff */
[----:B------:R-:W-:Y:S03]  /*5430*/  LDSM.16.M88.4 R180, [R216+0x2000] ;  /* 0x00200000d8b4783b */ /* 0x000fe60000000200 */
[C---:B-----5:R-:W-:Y:S01]  /*5440*/  HMMA.16816.F32.BF16 R124, R80.reuse, R120, RZ ;  /* 0x00000078507c723c */ /* 0x060fe200000418ff */
[----:B------:R-:W-:Y:S04]  /*5450*/  LDSM.16.M88.4 R176, [R216+0x2800] ;  /* 0x00280000d8b0783b */ /* 0x000fe80000000200 */
[----:B------:R-:W0:Y:S01]  /*5460*/  LDGDEPBAR ;  /* 0x00000000000079af */ /* 0x000e220000000000 */
[C---:B-1----:R-:W-:Y:S06]  /*5470*/  HMMA.16816.F32.BF16 R116, R80.reuse, R112, RZ ;  /* 0x000000705074723c */ /* 0x042fec00000418ff */
        /* <DEDUP_REMOVED lines=17> */
[----:B------:R-:W1:Y:S05]  /*5590*/  LDSM.16.M88.4 R148, [R235+0x6000] ;  /* 0x00600000eb94783b */ /* 0x000e6a0000000200 */
[C---:B--2---:R-:W-:Y:S06]  /*55a0*/  HMMA.16816.F32.BF16 R36, R84.reuse, R144, R36 ;  /* 0x000000905424723c */ /* 0x044fec0000041824 */
[C---:B------:R-:W-:Y:S01]  /*55b0*/  HMMA.16816.F32.BF16 R32, R84.reuse, R146, R32 ;  /* 0x000000925420723c */ /* 0x040fe20000041820 */
[----:B------:R-:W2:Y:S05]  /*55c0*/  LDSM.16.M88.4 R144, [R235+0x6800] ;  /* 0x00680000eb90783b */ /* 0x000eaa0000000200 */
[C---:B---3--:R-:W-:Y:S06]  /*55d0*/  HMMA.16816.F32.BF16 R12, R84.reuse, R88, R12 ;  /* 0x00000058540c723c */ /* 0x048fec000004180c */
[C---:B------:R-:W-:Y:S01]  /*55e0*/  HMMA.16816.F32.BF16 R8, R84.reuse, R90, R8 ;  /* 0x0000005a5408723c */ /* 0x040fe20000041808 */
[----:B------:R-:W3:Y:S05]  /*55f0*/  LDSM.16.M88.4 R88, [R235+0x7000] ;  /* 0x00700000eb58783b */ /* 0x000eea0000000200 */
[C---:B------:R-:W-:Y:S06]  /*5600*/  HMMA.16816.F32.BF16 R4, R84.reuse, R140, R4 ;  /* 0x0000008c5404723c */ /* 0x040fec0000041804 */
[C---:B------:R-:W-:Y:S01]  /*5610*/  HMMA.16816.F32.BF16 R76, R84.reuse, R142, R76 ;  /* 0x0000008e544c723c */ /* 0x040fe2000004184c */
[----:B------:R-:W5:Y:S05]  /*5620*/  LDSM.16.M88.4 R140, [R235+0x7800] ;  /* 0x00780000eb8c783b */ /* 0x000f6a0000000200 */
[C---:B----4-:R-:W-:Y:S06]  /*5630*/  HMMA.16816.F32.BF16 R56, R84.reuse, R152, R56 ;  /* 0x000000985438723c */ /* 0x050fec0000041838 */
        /* <DEDUP_REMOVED lines=23> */
[C---:B-----5:R-:W-:Y:S06]  /*57b0*/  HMMA.16816.F32.BF16 R124, R84.reuse, R140, R124 ;  /* 0x0000008c547c723c */ /* 0x060fec000004187c */
[C---:B------:R-:W-:Y:S01]  /*57c0*/  HMMA.16816.F32.BF16 R120, R84.reuse, R142, R120 ;  /* 0x0000008e5478723c */ /* 0x040fe20000041878 */
[----:B------:R5:W3:Y:S05]  /*57d0*/  LDSM.16.M88.4 R140, [R3] ;  /* 0x00000000038c783b */ /* 0x000aea0000000200 */
[C---:B----4-:R-:W-:Y:S06]  /*57e0*/  HMMA.16816.F32.BF16 R116, R84.reuse, R152, R116 ;  /* 0x000000985474723c */ /* 0x050fec0000041874 */
[C---:B------:R-:W-:Y:S01]  /*57f0*/  HMMA.16816.F32.BF16 R112, R84.reuse, R154, R112 ;  /* 0x0000009a5470723c */ /* 0x040fe20000041870 */
[----:B------:R-:W-:Y:S05]  /*5800*/  LDSM.16.M88.4 R152, [R240+0x2000] ;  /* 0x00200000f098783b */ /* 0x000fea0000000200 */
[C---:B-1----:R-:W-:Y:S06]  /*5810*/  HMMA.16816.F32.BF16 R108, R84.reuse, R148, R108 ;  /* 0x00000094546c723c */ /* 0x042fec000004186c */
[----:B------:R-:W-:Y:S01]  /*5820*/  HMMA.16816.F32.BF16 R104, R84, R150, R104 ;  /* 0x000000965468723c */ /* 0x000fe20000041868 */
[----:B------:R-:W-:Y:S01]  /*5830*/  LDSM.16.M88.4 R148, [R240+0x2800] ;  /* 0x00280000f094783b */ /* 0x000fe20000000200 */
[----:B-----5:R-:W-:-:S02]  /*5840*/  LOP3.LUT R3, R202, R203, RZ, 0xfc, !PT ;  /* 0x000000cbca037212 */ /* 0x020fc400078efcff */
[----:B------:R-:W-:Y:S02]  /*5850*/  VIMNMX R203, R2, UR24, PT ;  /* 0x0000001802cb7c48 */ /* 0x000fe4000bfe0100 */
[C---:B--2---:R-:W-:Y:S06]  /*5860*/  HMMA.16816.F32.BF16 R100, R84.reuse, R144, R100 ;  /* 0x000000905464723c */ /* 0x044fec0000041864 */
[C---:B------:R-:W-:Y:S01]  /*5870*/  HMMA.16816.F32.BF16 R96, R84.reuse, R146, R96 ;  /* 0x000000925460723c */ /* 0x040fe20000041860 */
[----:B------:R-:W-:Y:S05]  /*5880*/  LDSM.16.M88.4 R144, [R240+0x3800] ;  /* 0x00380000f090783b */ /* 0x000fea0000000200 */
[C---:B---3--:R-:W-:Y:S06]  /*5890*/  HMMA.16816.F32.BF16 R92, R84.reuse, R88, R92 ;  /* 0x00000058545c723c */ /* 0x048fec000004185c */
[----:B------:R-:W-:Y:S01]  /*58a0*/  HMMA.16816.F32.BF16 R80, R84, R90, R80 ;  /* 0x0000005a5450723c */ /* 0x000fe20000041850 */
[----:B------:R-:W1:Y:S04]  /*58b0*/  LDSM.16.M88.4 R88, [R240+0x4000] ;  /* 0x00400000f058783b */ /* 0x000e680000000200 */
[----:B------:R-:W2:Y:S01]  /*58c0*/  LDSM.16.M88.4 R84, [R240+0x4800] ;  /* 0x00480000f054783b */ /* 0x000ea20000000200 */
        /* <DEDUP_REMOVED lines=9> */
[C---:B-1----:R-:W-:Y:S06]  /*5960*/  HMMA.16816.F32.BF16 R48, R140.reuse, R88, R48 ;  /* 0x000000588c30723c */ /* 0x042fec0000041830 */
[C---:B------:R-:W-:Y:S01]  /*5970*/  HMMA.16816.F32.BF16 R44, R140.reuse, R90, R44 ;  /* 0x0000005a8c2c723c */ /* 0x040fe2000004182c */
[----:B------:R-:W-:Y:S05]  /*5980*/  LDSM.16.M88.4 R88, [R216] ;  /* 0x00000000d858783b */ /* 0x000fea0000000200 */
[C---:B--2---:R-:W-:Y:S06]  /*5990*/  HMMA.16816.F32.BF16 R40, R140.reuse, R84, R40 ;  /* 0x000000548c28723c */ /* 0x044fec0000041828 */
[C---:B------:R-:W-:Y:S01]  /*59a0*/  HMMA.16816.F32.BF16 R136, R140.reuse, R86, R136 ;  /* 0x000000568c88723c */ /* 0x040fe20000041888 */
[----:B------:R-:W1:Y:S05]  /*59b0*/  LDSM.16.M88.4 R84, [R239] ;  /* 0x00000000ef54783b */ /* 0x000e6a0000000200 */
        /* <DEDUP_REMOVED lines=11> */
[----:B------:R-:W-:Y:S05]  /*5a70*/  LDSM.16.M88.4 R172, [R216+0x3000] ;  /* 0x00300000d8ac783b */ /* 0x000fea0000000200 */
[C---:B------:R-:W-:Y:S06]  /*5a80*/  HMMA.16816.F32.BF16 R64, R140.reuse, R168, R64 ;  /* 0x000000a88c40723c */ /* 0x040fec0000041840 */
[----:B------:R-:W-:Y:S01]  /*5a90*/  HMMA.16816.F32.BF16 R60, R140, R170, R60 ;  /* 0x000000aa8c3c723c */ /* 0x000fe2000004183c */
[----:B------:R-:W-:Y:S05]  /*5aa0*/  LDSM.16.M88.4 R168, [R216+0x3800] ;  /* 0x00380000d8a8783b */ /* 0x000fea0000000200 */
[C---:B-1----:R-:W-:Y:S06]  /*5ab0*/  HMMA.16816.F32.BF16 R36, R84.reuse, R88, R36 ;  /* 0x000000585424723c */ /* 0x042fec0000041824 */
[----:B------:R-:W-:Y:S01]  /*5ac0*/  HMMA.16816.F32.BF16 R32, R84, R90, R32 ;  /* 0x0000005a5420723c */ /* 0x000fe20000041820 */
[----:B------:R-:W1:Y:S05]  /*5ad0*/  LDSM.16.M88.4 R88, [R216+0x7800] ;  /* 0x00780000d858783b */ /* 0x000e6a0000000200 */
        /* <DEDUP_REMOVED lines=9> */
[C---:B--2---:R-:W-:Y:S06]  /*5b70*/  HMMA.16816.F32.BF16 R108, R140.reuse, R152, R108 ;  /* 0x000000988c6c723c */ /* 0x044fec000004186c */
[C---:B------:R-:W-:Y:S01]  /*5b80*/  HMMA.16816.F32.BF16 R104, R140.reuse, R154, R104 ;  /* 0x0000009a8c68723c */ /* 0x040fe20000041868 */
[----:B------:R-:W2:Y:S05]  /*5b90*/  LDSM.16.M88.4 R152, [R216+0x5800] ;  /* 0x00580000d898783b */ /* 0x000eaa0000000200 */
[C---:B---3--:R-:W-:Y:S06]  /*5ba0*/  HMMA.16816.F32.BF16 R100, R140.reuse, R148, R100 ;  /* 0x000000948c64723c */ /* 0x048fec0000041864 */
[C---:B------:R-:W-:Y:S01]  /*5bb0*/  HMMA.16816.F32.BF16 R96, R140.reuse, R150, R96 ;  /* 0x000000968c60723c */ /* 0x040fe20000041860 */
[----:B------:R-:W3:Y:S05]  /*5bc0*/  LDSM.16.M88.4 R148, [R216+0x6000] ;  /* 0x00600000d894783b */ /* 0x000eea0000000200 */
[C---:B----4-:R-:W-:Y:S06]  /*5bd0*/  HMMA.16816.F32.BF16 R92, R140.reuse, R144, R92 ;  /* 0x000000908c5c723c */ /* 0x050fec000004185c */
[----:B------:R-:W-:Y:S01]  /*5be0*/  HMMA.16816.F32.BF16 R80, R140, R146, R80 ;  /* 0x000000928c50723c */ /* 0x000fe20000041850 */
[----:B------:R-:W4:Y:S04]  /*5bf0*/  LDSM.16.M88.4 R144, [R216+0x6800] ;  /* 0x00680000d890783b */ /* 0x000f280000000200 */
[----:B------:R-:W4:Y:S01]  /*5c00*/  LDSM.16.M88.4 R140, [R216+0x7000] ;  /* 0x00700000d88c783b */ /* 0x000f220000000200 */
[----:B------:R-:W-:-:S04]  /*5c10*/  DEPBAR.LE SB0, 0x0 ;  /* 0x000080000000791a */ /* 0x000fc80000000000 */
[C---:B------:R-:W-:Y:S06]  /*5c20*/  HMMA.16816.F32.BF16 R28, R84.reuse, R192, R28 ;  /* 0x000000c0541c723c */ /* 0x040fec000004181c */
[C---:B------:R-:W-:Y:S06]  /*5c30*/  HMMA.16816.F32.BF16 R24, R84.reuse, R194, R24 ;  /* 0x000000c25418723c */ /* 0x040fec0000041818 */
[C---:B-1----:R-:W-:Y:S06]  /*5c40*/  HMMA.16816.F32.BF16 R92, R84.reuse, R88, R92 ;  /* 0x00000058545c723c */ /* 0x042fec000004185c */
[----:B------:R-:W-:Y:S01]  /*5c50*/  HMMA.16816.F32.BF16 R20, R84, R188, R20 ;  /* 0x000000bc5414723c */ /* 0x000fe20000041814 */
[----:B------:R-:W-:-:S05]  /*5c60*/  IMAD.MOV.U32 R89, RZ, RZ, 0x8 ;  /* 0x00000008ff597424 */ /* 0x000fca00078e00ff */
[----:B------:R-:W-:Y:S01]  /*5c70*/  HMMA.16816.F32.BF16 R16, R84, R190, R16 ;  /* 0x000000be5410723c */ /* 0x000fe20000041810 */
[----:B------:R-:W-:-:S05]  /*5c80*/  VIADDMNMX R202, R2, R89, UR24, PT ;  /* 0x0000001802ca7e46 */ /* 0x000fca000b800159 */
        /* <DEDUP_REMOVED lines=11> */
[C---:B------:R-:W-:Y:S06]  /*5d40*/  HMMA.16816.F32.BF16 R44, R84.reuse, R166, R44 ;  /* 0x000000a6542c723c */ /* 0x040fec000004182c */
[C---:B------:R-:W-:Y:S06]  /*5d50*/  HMMA.16816.F32.BF16 R40, R84.reuse, R160, R40 ;  /* 0x000000a05428723c */ /* 0x040fec0000041828 */
[C---:B------:R-:W-:Y:S06]  /*5d60*/  HMMA.16816.F32.BF16 R136, R84.reuse, R162, R136 ;  /* 0x000000a25488723c */ /* 0x040fec0000041888 */
[C---:B------:R-:W-:Y:S06]  /*5d70*/  HMMA.16816.F32.BF16 R132, R84.reuse, R156, R132 ;  /* 0x0000009c5484723c */ /* 0x040fec0000041884 */
[C---:B------:R-:W-:Y:S06]  /*5d80*/  HMMA.16816.F32.BF16 R128, R84.reuse, R158, R128 ;  /* 0x0000009e5480723c */ /* 0x040fec0000041880 */
[C---:B--2---:R-:W-:Y:S06]  /*5d90*/  HMMA.16816.F32.BF16 R124, R84.reuse, R152, R124 ;  /* 0x00000098547c723c */ /* 0x044fec000004187c */
[C---:B------:R-:W-:Y:S06]  /*5da0*/  HMMA.16816.F32.BF16 R120, R84.reuse, R154, R120 ;  /* 0x0000009a5478723c */ /* 0x040fec0000041878 */
[C---:B---3--:R-:W-:Y:S06]  /*5db0*/  HMMA.16816.F32.BF16 R116, R84.reuse, R148, R116 ;  /* 0x000000945474723c */ /* 0x048fec0000041874 */
[C---:B------:R-:W-:Y:S06]  /*5dc0*/  HMMA.16816.F32.BF16 R112, R84.reuse, R150, R112 ;  /* 0x000000965470723c */ /* 0x040fec0000041870 */
[C---:B----4-:R-:W-:Y:S06]  /*5dd0*/  HMMA.16816.F32.BF16 R108, R84.reuse, R144, R108 ;  /* 0x00000090546c723c */ /* 0x050fec000004186c */
[C---:B------:R-:W-:Y:S06]  /*5de0*/  HMMA.16816.F32.BF16 R104, R84.reuse, R146, R104 ;  /* 0x000000925468723c */ /* 0x040fec0000041868 */
[C---:B------:R-:W-:Y:S06]  /*5df0*/  HMMA.16816.F32.BF16 R100, R84.reuse, R140, R100 ;  /* 0x0000008c5464723c */ /* 0x040fec0000041864 */
[C---:B------:R-:W-:Y:S06]  /*5e00*/  HMMA.16816.F32.BF16 R96, R84.reuse, R142, R96 ;  /* 0x0000008e5460723c */ /* 0x040fec0000041860 */
[----:B------:R-:W-:Y:S01]  /*5e10*/  HMMA.16816.F32.BF16 R80, R84, R90, R80 ;  /* 0x0000005a5450723c */ /* 0x000fe20000041850 */
[----:B------:R-:W-:Y:S06]  /*5e20*/  BAR.SYNC.DEFER_BLOCKING 0x0 ;  /* 0x0000000000007b1d */ /* 0x000fec0000010000 */
[----:B------:R-:W-:-:S02]  /*5e30*/  NOP ;  /* 0x0000000000007918 */ /* 0x000fc40000000000 */
[----:B------:R-:W-:-:S15]  /*5e40*/  @!P1 BRA `(.L_x_1563) ;  /* 0x0000001000609947 */ /* 0x000fde0003800000 */
[----:B------:R-:W-:Y:S05]  /*5e50*/  @!P3 BRA `(.L_x_1564) ;  /* 0x0000000000f0b947 */ /* 0x000fea0003800000 */
[----:B------:R-:W1:Y:S01]  /*5e60*/  LDC R84, c[0x0][0x380] ;  /* 0x0000e000ff547b82 */ /* 0x000e620000000800 */
[----:B------:R-:W-:Y:S01]  /*5e70*/  UIADD3 UR16, UR18, -0x100, URZ ;  /* 0xffffff0012107890 */ /* 0x000fe2000fffe03f */
[----:B------:R-:W-:Y:S01]  /*5e80*/  IABS R88, UR18 ;  /* 0x0000001200587c13 */ /* 0x000fe20008000000 */
[----:B------:R-:W-:-:S04]  /*5e90*/  ULDC.64 UR20, c[0x0][0x230] ;  /* 0x00008c0000147ab9 */ /* 0x000fc80000000a00 */
        /* <DEDUP_REMOVED lines=16> */
[C---:B------:R-:W-:Y:S01]  /*5fa0*/  IMAD R85, R2.reuse, R85, R86 ;  /* 0x0000005502557224 */ /* 0x040fe200078e0256 */
[----:B------:R-:W-:Y:S02]  /*5fb0*/  LOP3.LUT R86, RZ, R84, RZ, 0x33, !PT ;  /* 0x00000054ff567212 */ /* 0x000fe400078e33ff */
        /* <DEDUP_REMOVED lines=8> */
[----:B------:R-:W-:-:S02]  /*6040*/  LOP3.LUT R85, R84, UR18, RZ, 0x3c, !PT ;  /* 0x0000001254557c12 */ /* 0x000fc4000f8e3cff */
[----:B------:R-:W-:Y:S02]  /*6050*/  LOP3.LUT R2, R84, UR16, RZ, 0x3c, !PT ;  /* 0x0000001054027c12 */ /* 0x000fe4000f8e3cff */
[----:B------:R-:W-:Y:S02]  /*6060*/  ISETP.GE.AND P4, PT, R85, RZ, PT ;  /* 0x000000ff5500720c */ /* 0x000fe40003f86270 */
[----:B------:R-:W-:Y:S02]  /*6070*/  ISETP.GE.AND P0, PT, R2, RZ, PT ;  /* 0x000000ff0200720c */ /* 0x000fe40003f06270 */
[----:B------:R-:W-:Y:S02]  /*6080*/  ISETP.NE.AND P2, PT, R84, RZ, PT ;  /* 0x000000ff5400720c */ /* 0x000fe40003f45270 */
[----:B------:R-:W-:Y:S01]  /*6090*/  @P5 IADD3 R89, R89, 0x1, RZ ;  /* 0x0000000159595810 */ /* 0x000fe20007ffe0ff */
[----:B------:R-:W-:-:S06]  /*60a0*/  @P6 VIADD R90, R90, 0x1 ;  /* 0x000000015a5a6836 */ /* 0x000fcc0000000000 */
[----:B------:R-:W-:Y:S02]  /*60b0*/  @!P4 IMAD.MOV R90, RZ, RZ, -R90 ;  /* 0x000000ffff5ac224 */ /* 0x000fe400078e0a5a */
[----:B------:R-:W-:-:S03]  /*60c0*/  @!P0 IADD3 R89, -R89, RZ, RZ ;  /* 0x000000ff59598210 */ /* 0x000fc60007ffe1ff */
[C---:B------:R-:W-:Y:S02]  /*60d0*/  SEL R85, R86.reuse, R90, !P2 ;  /* 0x0000005a56557207 */ /* 0x040fe40005000000 */
[----:B------:R-:W-:-:S03]  /*60e0*/  SEL R86, R86, R89, !P2 ;  /* 0x0000005956567207 */ /* 0x000fc60005000000 */
[----:B------:R-:W-:-:S04]  /*60f0*/  IMAD.WIDE R140, R85, 0x4, R246 ;  /* 0x00000004558c7825 */ /* 0x000fc800078e02f6 */
[----:B------:R-:W-:Y:S01]  /*6100*/  IMAD.WIDE R90, R86, 0x4, R246 ;  /* 0x00000004565a7825 */ /* 0x000fe200078e02f6 */
        /* <DEDUP_REMOVED lines=17> */
.L_x_1564:
[----:B------:R-:W-:-:S04]  /*6220*/  ULEA UR16, -UR10, URZ, 0x8 ;  /* 0x0000003f0a107291 */ /* 0x000fc8000f8e413f */
[----:B------:R-:W-:Y:S02]  /*6230*/  USHF.R.S32.HI UR20, URZ, 0x1f, UR16 ;  /* 0x0000001f3f147899 */ /* 0x000fe40008011410 */
[----:B------:R-:W-:-:S04]  /*6240*/  MOV R147, UR16 ;  /* 0x0000001000937c02 */ /* 0x000fc80008000f00 */
[----:B------:R-:W-:-:S07]  /*6250*/  MOV R146, UR20 ;  /* 0x0000001400927c02 */ /* 0x000fce0008000f00 */
.L_x_1565:
        /* <DEDUP_REMOVED lines=12> */
[----:B------:R-:W-:Y:S01]  /*6320*/  VOTEU.ALL UP0, P0 ;  /* 0x00000000003f7886 */ /* 0x000fe20000000000 */
[-C--:B------:R-:W-:Y:S01]  /*6330*/  @!P0 LEA R170, P4, R87, R200.reuse, 0x5 ;  /* 0x000000c857aa8211 */ /* 0x080fe200078828ff */
[----:B------:R-:W-:Y:S01]  /*6340*/  @!P0 IMAD.WIDE.U32 R86, R86, 0x30, R200 ;  /* 0x0000003056568825 */ /* 0x000fe200078e00c8 */
[-C--:B------:R-:W-:Y:S01]  /*6350*/  @!P0 LEA.HI.X R143, R143, R201.reuse, R2, 0x6, P2 ;  /* 0x000000c98f8f8211 */ /* 0x080fe200010f3402 */
[----:B------:R1:W-:Y:S01]  /*6360*/  @P0 STS.128 [R242+0x2000], RZ ;  /* 0x002000fff2000388 */ /* 0x0003e20000000c00 */
[----:B------:R-:W-:Y:S01]  /*6370*/  @!P0 LEA R162, P2, R85, R200, 0x7 ;  /* 0x000000c855a28211 */ /* 0x000fe200078438ff */
[----:B------:R-:W-:Y:S01]  /*6380*/  IMAD.U32 R88, RZ, RZ, UR10 ;  /* 0x0000000aff587e24 */ /* 0x000fe2000f8e00ff */
[-C--:B------:R-:W-:Y:S01]  /*6390*/  @!P0 LEA.HI.X R165, R165, R201.reuse, R84, 0x5, P4 ;  /* 0x000000c9a5a58211 */ /* 0x080fe200020f2c54 */
[----:B------:R-:W-:Y:S01]  /*63a0*/  @!P0 IMAD.WIDE.U32 R168, R168, 0x50, R200 ;  /* 0x00000050a8a88825 */ /* 0x000fe200078e00c8 */
[----:B------:R-:W-:Y:S01]  /*63b0*/  @!UP0 UIMAD UR16, UR11, 0x30, URZ ;  /* 0x000000300b1088a4 */ /* 0x000fe2000f8e023f */
[C---:B------:R-:W-:Y:S01]  /*63c0*/  @!P0 IADD3 R145, P4, R147.reuse, R86, RZ ;  /* 0x0000005693918210 */ /* 0x040fe20007f9e0ff */
[----:B------:R-:W-:Y:S01]  /*63d0*/  @!UP0 UIMAD UR21, UR11, 0x50, URZ ;  /* 0x000000500b1588a4 */ /* 0x000fe2000f8e023f */
[----:B------:R-:W-:Y:S01]  /*63e0*/  IMAD.U32 R166, RZ, RZ, UR10 ;  /* 0x0000000affa67e24 */ /* 0x000fe2000f8e00ff */
[----:B------:R-:W-:Y:S01]  /*63f0*/  @!P0 LEA.HI.X R2, R88, R201, R2, 0x7, P2 ;  /* 0x000000c958028211 */ /* 0x000fe200010f3c02 */
[----:B------:R-:W-:Y:S01]  /*6400*/  IMAD.U32 R84, RZ, RZ, UR10 ;  /* 0x0000000aff547e24 */ /* 0x000fe2000f8e00ff */
[----:B------:R-:W2:Y:S01]  /*6410*/  @!P0 LDC.64 R88, c[0x0][0x218] ;  /* 0x00008600ff588b82 */ /* 0x000ea20000000a00 */
[----:B------:R-:W-:Y:S01]  /*6420*/  @!P0 IMAD.WIDE.U32 R166, R166, 0x70, R200 ;  /* 0x00000070a6a68825 */ /* 0x000fe200078e00c8 */
[C---:B------:R-:W-:Y:S01]  /*6430*/  @!P0 IADD3 R163, P2, R147.reuse, R168, RZ ;  /* 0x000000a893a38210 */ /* 0x040fe20007f5e0ff */
[----:B------:R-:W-:Y:S01]  /*6440*/  @!UP0 UIMAD UR20, UR11, 0x60, URZ ;  /* 0x000000600b1488a4 */ /* 0x000fe2000f8e023f */
[----:B------:R-:W-:Y:S01]  /*6450*/  @!P0 IADD3.X R144, R146, UR16, R87, P4, !PT ;  /* 0x0000001092908c10 */ /* 0x000fe2000a7fe457 */
[----:B------:R-:W-:Y:S01]  /*6460*/  @!P0 IMAD.WIDE.U32 R84, R84, 0x60, R200 ;  /* 0x0000006054548825 */ /* 0x000fe200078e00c8 */
[----:B------:R-:W-:Y:S01]  /*6470*/  @!UP0 UIMAD UR16, UR11, 0x70, URZ ;  /* 0x000000700b1088a4 */ /* 0x000fe2000f8e023f */
[----:B------:R-:W-:Y:S01]  /*6480*/  @!P0 IADD3.X R168, R146, UR21, R169, P2, !PT ;  /* 0x0000001592a88c10 */ /* 0x000fe200097fe4a9 */
[----:B------:R-:W3:Y:S01]  /*6490*/  @!P0 LDC.64 R86, c[0x0][0x218] ;  /* 0x00008600ff568b82 */ /* 0x000ee20000000a00 */
[----:B------:R-:W-:Y:S01]  /*64a0*/  IMAD.U32 R140, RZ, RZ, UR10 ;  /* 0x0000000aff8c7e24 */ /* 0x000fe2000f8e00ff */
[C---:B------:R-:W-:Y:S01]  /*64b0*/  @!P0 IADD3 R161, P2, R147.reuse, R166, RZ ;  /* 0x000000a693a18210 */ /* 0x040fe20007f5e0ff */
[----:B------:R-:W-:Y:S01]  /*64c0*/  IMAD.U32 R156, RZ, RZ, UR10 ;  /* 0x0000000aff9c7e24 */ /* 0x000fe2000f8e00ff */
[C---:B------:R-:W-:Y:S01]  /*64d0*/  @!P0 IADD3 R159, P4, R147.reuse, R84, RZ ;  /* 0x00000054939f8210 */ /* 0x040fe20007f9e0ff */
[----:B------:R-:W-:Y:S01]  /*64e0*/  @!P0 IMAD.WIDE.U32 R140, R140, 0xc0, R200 ;  /* 0x000000c08c8c8825 */ /* 0x000fe200078e00c8 */
[C---:B------:R-:W-:Y:S01]  /*64f0*/  @!P0 IADD3.X R166, R146.reuse, UR16, R167, P2, !PT ;  /* 0x0000001092a68c10 */ /* 0x040fe200097fe4a7 */
[----:B------:R-:W-:Y:S01]  /*6500*/  @!UP0 UIMAD UR16, UR11, 0xc0, URZ ;  /* 0x000000c00b1088a4 */ /* 0x000fe2000f8e023f */
[----:B------:R-:W-:Y:S01]  /*6510*/  @!P0 IADD3.X R164, R146, UR20, R85, P4, !PT ;  /* 0x0000001492a48c10 */ /* 0x000fe2000a7fe455 */
[----:B------:R-:W-:Y:S01]  /*6520*/  IMAD.U32 R172, RZ, RZ, UR10 ;  /* 0x0000000affac7e24 */ /* 0x000fe2000f8e00ff */
[----:B------:R-:W4:Y:S01]  /*6530*/  @!P0 LDC.64 R84, c[0x0][0x218] ;  /* 0x00008600ff548b82 */ /* 0x000f220000000a00 */
[----:B------:R-:W-:Y:S01]  /*6540*/  @!P0 IMAD.WIDE.U32 R156, R156, 0xb0, R200 ;  /* 0x000000b09c9c8825 */ /* 0x000fe200078e00c8 */
[----:B------:R-:W-:Y:S01]  /*6550*/  @!P0 IADD3 R155, P2, R147, R140, RZ ;  /* 0x0000008c939b8210 */ /* 0x000fe20007f5e0ff */
[----:B------:R-:W-:-:S02]  /*6560*/  @!UP0 UIMAD UR20, UR11, 0xb0, URZ ;  /* 0x000000b00b1488a4 */ /* 0x000fc4000f8e023f */
[----:B------:R-:W-:Y:S01]  /*6570*/  IMAD.U32 R176, RZ, RZ, UR10 ;  /* 0x0000000affb07e24 */ /* 0x000fe2000f8e00ff */
[----:B------:R-:W-:Y:S01]  /*6580*/  @!UP0 UIMAD UR21, UR11, 0xa0, URZ ;  /* 0x000000a00b1588a4 */ /* 0x000fe2000f8e023f */
[----:B------:R-:W-:Y:S01]  /*6590*/  @!P0 IMAD.WIDE.U32 R172, R172, 0xa0, R200 ;  /* 0x000000a0acac8825 */ /* 0x000fe200078e00c8 */
[C---:B------:R-:W-:Y:S01]  /*65a0*/  @!P0 IADD3 R153, P4, R147.reuse, R156, RZ ;  /* 0x0000009c93998210 */ /* 0x040fe20007f9e0ff */
[----:B------:R-:W-:Y:S01]  /*65b0*/  @!UP0 UIMAD UR24, UR11, 0x90, URZ ;  /* 0x000000900b1888a4 */ /* 0x000fe2000f8e023f */
[----:B------:R-:W-:Y:S01]  /*65c0*/  @!P0 IADD3.X R154, R146, UR16, R141, P2, !PT ;  /* 0x00000010929a8c10 */ /* 0x000fe200097fe48d */
        /* <DEDUP_REMOVED lines=8> */
[--C-:B------:R-:W-:Y:S01]  /*6650*/  @!P0 IMAD.WIDE.U32 R90, R90, 0xd0, R200.reuse ;  /* 0x000000d05a5a8825 */ /* 0x100fe200078e00c8 */
[----:B------:R-:W-:Y:S01]  /*6660*/  @!P0 IADD3 R149, P6, R147, R176, RZ ;  /* 0x000000b093958210 */ /* 0x000fe20007fde0ff */
[----:B------:R-:W-:Y:S01]  /*6670*/  @!UP0 UIMAD UR16, UR11, 0xe0, URZ ;  /* 0x000000e00b1088a4 */ /* 0x000fe2000f8e023f */
[----:B--2---:R-:W-:Y:S01]  /*6680*/  @!P0 LEA R176, P5, R167, R88, 0x1 ;  /* 0x00000058a7b08211 */ /* 0x004fe200078a08ff */
[----:B------:R-:W-:Y:S01]  /*6690*/  @!P0 IMAD.WIDE.U32 R174, R174, 0xe0, R200 ;  /* 0x000000e0aeae8825 */ /* 0x000fe200078e00c8 */
[C---:B------:R-:W-:Y:S01]  /*66a0*/  @!P0 IADD3 R156, P4, R147.reuse, R90, RZ ;  /* 0x0000005a939c8210 */ /* 0x040fe20007f9e0ff */
[----:B------:R-:W2:Y:S01]  /*66b0*/  @!P0 LDC.64 R140, c[0x0][0x218] ;  /* 0x00008600ff8c8b82 */ /* 0x000ea20000000a00 */
[C---:B------:R-:W-:Y:S01]  /*66c0*/  @!P0 IADD3.X R148, R146.reuse, UR24, R177, P6, !PT ;  /* 0x0000001892948c10 */ /* 0x040fe2000b7fe4b1 */
[----:B------:R-:W-:Y:S01]  /*66d0*/  @!P0 IMAD.X R172, R146, 0x1, R201, P2 ;  /* 0x0000000192ac8824 */ /* 0x000fe200010e06c9 */
[----:B------:R-:W-:-:S02]  /*66e0*/  @!P0 IADD3 R157, P2, R147, R174, RZ ;  /* 0x000000ae939d8210 */ /* 0x000fc40007f5e0ff */
[C---:B------:R-:W-:Y:S02]  /*66f0*/  @!P0 IADD3.X R158, R146.reuse, UR20, R91, P4, !PT ;  /* 0x00000014929e8c10 */ /* 0x040fe4000a7fe45b */
[----:B------:R-:W-:Y:S01]  /*6700*/  @!P0 LEA.HI.X R177, R167, R89, R172, 0x1, P5 ;  /* 0x00000059a7b18211 */ /* 0x000fe200028f0cac */
[----:B------:R-:W5:Y:S01]  /*6710*/  @!P0 LDC.64 R90, c[0x0][0x218] ;  /* 0x00008600ff5a8b82 */ /* 0x000f620000000a00 */
[C---:B------:R-:W-:Y:S02]  /*6720*/  @!P0 IADD3.X R160, R146.reuse, UR16, R175, P2, !PT ;  /* 0x0000001092a08c10 */ /* 0x040fe400097fe4af */
        /* <DEDUP_REMOVED lines=8> */
[----:B---3--:R-:W-:Y:S01]  /*67b0*/  @!P0 LEA R172, P4, R167, R86, 0x1 ;  /* 0x00000056a7ac8211 */ /* 0x008fe200078808ff */
[----:B------:R-:W-:Y:S01]  /*67c0*/  @!P0 IMAD.X R86, R146, 0x1, R165, P2 ;  /* 0x0000000192568824 */ /* 0x000fe200010e06a5 */
[----:B----4-:R-:W-:Y:S01]  /*67d0*/  @!P0 LEA R174, P2, R169, R84, 0x1 ;  /* 0x00000054a9ae8211 */ /* 0x010fe200078408ff */
[----:B------:R3:W-:Y:S01]  /*67e0*/  @P0 STS.128 [R242+0x2800], RZ ;  /* 0x002800fff2000388 */ /* 0x0007e20000000c00 */
[----:B------:R-:W-:-:S02]  /*67f0*/  @!P0 LEA.HI.X R173, R167, R87, R170, 0x1, P4 ;  /* 0x00000057a7ad8211 */ /* 0x000fc400020f0caa */
[----:B------:R-:W-:Y:S02]  /*6800*/  @!P0 LEA.HI.X R175, R169, R85, R86, 0x1, P2 ;  /* 0x00000055a9af8211 */ /* 0x000fe400010f0c56 */
[----:B------:R-:W4:Y:S01]  /*6810*/  @!P0 LDC.64 R86, c[0x0][0x218] ;  /* 0x00008600ff568b82 */ /* 0x000f220000000a00 */
[----:B------:R-:W-:Y:S01]  /*6820*/  @!P0 IADD3 R142, P2, R147, R142, RZ ;  /* 0x0000008e938e8210 */ /* 0x000fe20007f5e0ff */
[----:B------:R-:W-:Y:S01]  /*6830*/  @!PT LDS RZ, [RZ] ;  /* 0x00000000fffff984 */ /* 0x000fe20000000800 */
[----:B------:R-:W-:Y:S01]  /*6840*/  @!PT LDS RZ, [RZ] ;  /* 0x00000000fffff984 */ /* 0x000fe20000000800 */
[----:B------:R-:W-:Y:S01]  /*6850*/  @!PT LDS RZ, [RZ] ;  /* 0x00000000fffff984 */ /* 0x000fe20000000800 */
[----:B------:R3:W-:Y:S01]  /*6860*/  @!P0 LDGSTS.E.BYPASS.LTC128B.128 [R242+0x2800], desc[UR22][R172.64] ;  /* 0x02800000acf28fae */ /* 0x0007e2000b901d56 */
[----:B--2---:R-:W-:-:S03]  /*6870*/  @!P0 LEA R170, P4, R145, R140, 0x1 ;  /* 0x0000008c91aa8211 */ /* 0x004fc600078808ff */
[----:B------:R-:W-:Y:S01]  /*6880*/  @!P0 IMAD.X R143, R146, 0x1, R143, P2 ;  /* 0x00000001928f8824 */ /* 0x000fe200010e068f */
[----:B------:R-:W-:Y:S01]  /*6890*/  @!P0 LEA.HI.X R171, R145, R141, R144, 0x1, P4 ;  /* 0x0000008d91ab8211 */ /* 0x000fe200020f0c90 */
[----:B------:R-:W3:Y:S01]  /*68a0*/  @!P0 LDC.64 R84, c[0x0][0x218] ;  /* 0x00008600ff548b82 */ /* 0x000ee20000000a00 */
[C---:B-----5:R-:W-:Y:S01]  /*68b0*/  @!P0 LEA R178, P2, R142.reuse, R90, 0x1 ;  /* 0x0000005a8eb28211 */ /* 0x060fe200078408ff */
[----:B------:R2:W-:Y:S03]  /*68c0*/  @P0 STS.128 [R242+0x3000], RZ ;  /* 0x003000fff2000388 */ /* 0x0005e60000000c00 */
[----:B------:R-:W-:Y:S01]  /*68d0*/  @!P0 LEA.HI.X R179, R142, R91, R143, 0x1, P2 ;  /* 0x0000005b8eb38211 */ /* 0x000fe200010f0c8f */
[----:B------:R-:W-:Y:S01]  /*68e0*/  @!PT LDS RZ, [RZ] ;  /* 0x00000000fffff984 */ /* 0x000fe20000000800 */
[----:B------:R-:W-:Y:S01]  /*68f0*/  @!PT LDS RZ, [RZ] ;  /* 0x00000000fffff984 */ /* 0x000fe20000000800 */
[----:B------:R-:W-:Y:S01]  /*6900*/  @!PT LDS RZ, [RZ] ;  /* 0x00000000fffff984 */ /* 0x000fe20000000800 */
[----:B------:R2:W-:Y:S01]  /*6910*/  @!P0 LDGSTS.E.BYPASS.LTC128B.128 [R242+0x3000], desc[UR22][R174.64] ;  /* 0x03000000aef28fae */ /* 0x0005e2000b901d56 */
[C---:B-1----:R-:W-:Y:S01]  /*6920*/  @!P0 LEA R176, P2, R163.reuse, R88, 0x1 ;  /* 0x00000058a3b08211 */ /* 0x042fe200078408ff */
[----:B------:R-:W1:Y:S02]  /*6930*/  @!P0 LDC.64 R144, c[0x0][0x218] ;  /* 0x00008600ff908b82 */ /* 0x000e640000000a00 */
[----:B------:R2:W-:Y:S01]  /*6940*/  @P0 STS.128 [R242+0x3800], RZ ;  /* 0x003800fff2000388 */ /* 0x0005e20000000c00 */
[----:B------:R-:W-:-:S03]  /*6950*/  @!P0 LEA.HI.X R177, R163, R89, R168, 0x1, P2 ;  /* 0x00000059a3b18211 */ /* 0x000fc600010f0ca8 */
[----:B------:R-:W-:Y:S01]  /*6960*/  @!PT LDS RZ, [RZ] ;  /* 0x00000000fffff984 */ /* 0x000fe20000000800 */
[----:B------:R-:W-:Y:S01]  /*6970*/  @!PT LDS RZ, [RZ] ;  /* 0x00000000fffff984 */ /* 0x000fe20000000800 */
[----:B------:R-:W-:Y:S01]  /*6980*/  @!PT LDS RZ, [RZ] ;  /* 0x00000000fffff984 */ /* 0x000fe20000000800 */
[----:B------:R2:W-:Y:S02]  /*6990*/  @!P0 LDGSTS.E.BYPASS.LTC128B.128 [R242+0x3800], desc[UR22][R170.64] ;  /* 0x03800000aaf28fae */ /* 0x0005e4000b901d56 */
[----:B------:R-:W5:Y:S01]  /*69a0*/  @!P0 LDC.64 R142, c[0x0][0x218] ;  /* 0x00008600ff8e8b82 */ /* 0x000f620000000a00 */
[C---:B----4-:R-:W-:Y:S01]  /*69b0*/  @!P0 LEA R168, P4, R159.reuse, R86, 0x1 ;  /* 0x000000569fa88211 */ /* 0x050fe200078808ff */
[----:B------:R2:W-:Y:S03]  /*69c0*/  @P0 STS.128 [R242+0x4000], RZ ;  /* 0x004000fff2000388 */ /* 0x0005e60000000c00 */
[----:B------:R-:W-:Y:S01]  /*69d0*/  @!P0 LEA.HI.X R169, R159, R87, R164, 0x1, P4 ;  /* 0x000000579fa98211 */ /* 0x000fe200020f0ca4 */
[----:B------:R-:W-:Y:S01]  /*69e0*/  @!PT LDS RZ, [RZ] ;  /* 0x00000000fffff984 */ /* 0x000fe20000000800 */
[----:B------:R-:W-:Y:S01]  /*69f0*/  @!PT LDS RZ, [RZ] ;  /* 0x00000000fffff984 */ /* 0x000fe20000000800 */
[----:B------:R-:W-:Y:S01]  /*6a00*/  @!PT LDS RZ, [RZ] ;  /* 0x00000000fffff984 */ /* 0x000fe20000000800 */
[----:B------:R2:W-:Y:S02]  /*6a10*/  @!P0 LDGSTS.E.BYPASS.LTC128B.128 [R242+0x4000], desc[UR22][R178.64] ;  /* 0x04000000b2f28fae */ /* 0x0005e4000b901d56 */
[----:B------:R-:W4:Y:S01]  /*6a20*/  @!P0 LDC.64 R140, c[0x0][0x218] ;  /* 0x00008600ff8c8b82 */ /* 0x000f220000000a00 */
[C---:B---3--:R-:W-:Y:S01]  /*6a30*/  @!P0 LEA R172, P2, R161.reuse, R84, 0x1 ;  /* 0x00000054a1ac8211 */ /* 0x048fe200078408ff */
[----:B------:R2:W-:Y:S03]  /*6a40*/  @P0 STS.128 [R242+0x4800], RZ ;  /* 0x004800fff2000388 */ /* 0x0005e60000000c00 */
[----:B------:R-:W-:Y:S01]  /*6a50*/  @!P0 LEA.HI.X R173, R161, R85, R166, 0x1, P2 ;  /* 0x00000055a1ad8211 */ /* 0x000fe200010f0ca6 */
[----:B------:R-:W-:Y:S01]  /*6a60*/  @!PT LDS RZ, [RZ] ;  /* 0x00000000fffff984 */ /* 0x000fe20000000800 */
[----:B------:R-:W-:Y:S01]  /*6a70*/  @!PT LDS RZ, [RZ] ;  /* 0x00000000fffff984 */ /* 0x000fe20000000800 */
[----:B------:R-:W-:Y:S01]  /*6a80*/  @!PT LDS RZ, [RZ] ;  /* 0x00000000fffff984 */ /* 0x000fe20000000800 */
[----:B------:R2:W-:Y:S01]  /*6a90*/  @!P0 LDGSTS.E.BYPASS.LTC128B.128 [R242+0x4800], desc[UR22][R176.64] ;  /* 0x04800000b0f28fae */ /* 0x0005e2000b901d56 */
[----:B------:R-:W-:Y:S01]  /*6aa0*/  @!P0 IADD3 R162, P2, R147, R162, RZ ;  /* 0x000000a293a28210 */ /* 0x000fe20007f5e0ff */
[----:B------:R-:W3:Y:S02]  /*6ab0*/  @!P0 LDC.64 R90, c[0x0][0x218] ;  /* 0x00008600ff5a8b82 */ /* 0x000ee40000000a00 */
[----:B------:R2:W-:Y:S02]  /*6ac0*/  @P0 STS.128 [R242+0x5000], RZ ;  /* 0x005000fff2000388 */ /* 0x0005e40000000c00 */
[----:B------:R-:W-:Y:S01]  /*6ad0*/  @!P0 IMAD.X R2, R146, 0x1, R2, P2 ;  /* 0x0000000192028824 */ /* 0x000fe200010e0602 */
[C---:B-1----:R-:W-:Y:S01]  /*6ae0*/  @!P0 LEA R144, P2, R162.reuse, R144, 0x1 ;  /* 0x00000090a2908211 */ /* 0x042fe200078408ff */
[----:B------:R-:W-:Y:S01]  /*6af0*/  @!PT LDS RZ, [RZ] ;  /* 0x00000000fffff984 */ /* 0x000fe20000000800 */
[----:B------:R-:W-:Y:S01]  /*6b00*/  @!PT LDS RZ, [RZ] ;  /* 0x00000000fffff984 */ /* 0x000fe20000000800 */
[----:B------:R-:W-:Y:S01]  /*6b10*/  @!PT LDS RZ, [RZ] ;  /* 0x00000000fffff984 */ /* 0x000fe20000000800 */
[----:B------:R2:W-:Y:S02]  /*6b20*/  @!P0 LDGSTS.E.BYPASS.LTC128B.128 [R242+0x5000], desc[UR22][R168.64] ;  /* 0x05000000a8f28fae */ /* 0x0005e4000b901d56 */
[----:B------:R-:W1:Y:S01]  /*6b30*/  @!P0 LDC.64 R88, c[0x0][0x218] ;  /* 0x00008600ff588b82 */ /* 0x000e620000000a00 */
[----:B------:R-:W-:Y:S01]  /*6b40*/  @!P0 LEA.HI.X R145, R162, R145, R2, 0x1, P2 ;  /* 0x00000091a2918211 */ /* 0x000fe200010f0c02 */
[----:B------:R2:W-:Y:S01]  /*6b50*/  @P0 STS.128 [R242+0x5800], RZ ;  /* 0x005800fff2000388 */ /* 0x0005e20000000c00 */
[----:B-----5:R-:W-:-:S03]  /*6b60*/  @!P0 LEA R142, P2, R149, R142, 0x1 ;  /* 0x0000008e958e8211 */ /* 0x020fc600078408ff */
[----:B------:R-:W-:Y:S01]  /*6b70*/  @!PT LDS RZ, [RZ] ;  /* 0x00000000fffff984 */ /* 0x000fe20000000800 */
[----:B------:R-:W-:Y:S01]  /*6b80*/  @!PT LDS RZ, [RZ] ;  /* 0x00000000fffff984 */ /* 0x000fe20000000800 */
[----:B------:R-:W-:Y:S01]  /*6b90*/  @!PT LDS RZ, [RZ] ;  /* 0x00000000fffff984 */ /* 0x000fe20000000800 */
[----:B------:R2:W-:Y:S01]  /*6ba0*/  @!P0 LDGSTS.E.BYPASS.LTC128B.128 [R242+0x5800], desc[UR22][R172.64] ;  /* 0x05800000acf28fae */ /* 0x0005e2000b901d56 */
[----:B------:R-:W-:Y:S01]  /*6bb0*/  @!P0 LEA.HI.X R143, R149, R143, R148, 0x1, P2 ;  /* 0x0000008f958f8211 */ /* 0x000fe200010f0c94 */
        /* <DEDUP_REMOVED lines=23> */
[----:B-----5:R-:W-:-:S03]  /*6d30*/  @!P0 LEA R86, P4, R156, R86, 0x1 ;  /* 0x000000569c568211 */ /* 0x020fc600078808ff */
[----:B------:R2:W-:Y:S01]  /*6d40*/  @P0 STS.128 [R242+0x7800], RZ ;  /* 0x007800fff2000388 */ /* 0x0005e20000000c00 */
[----:B------:R-:W-:-:S03]  /*6d50*/  @!P0 LEA.HI.X R87, R156, R87, R158, 0x1, P4 ;  /* 0x000000579c578211 */ /* 0x000fc600020f0c9e */
[----:B------:R-:W-:Y:S01]  /*6d60*/  @!PT LDS RZ, [RZ] ;  /* 0x00000000fffff984 */ /* 0x000fe20000000800 */
[----:B------:R-:W-:Y:S01]  /*6d70*/  @!PT LDS RZ, [RZ] ;  /* 0x00000000fffff984 */ /* 0x000fe20000000800 */
[----:B------:R-:W-:Y:S01]  /*6d80*/  @!PT LDS RZ, [RZ] ;  /* 0x00000000fffff984 */ /* 0x000fe20000000800 */
[----:B------:R2:W-:Y:S01]  /*6d90*/  @!P0 LDGSTS.E.BYPASS.LTC128B.128 [R242+0x7800], desc[UR22][R90.64] ;  /* 0x078000005af28fae */ /* 0x0005e2000b901d56 */
[----:B----4-:R-:W-:-:S03]  /*6da0*/  @!P0 LEA R84, P2, R157, R84, 0x1 ;  /* 0x000000549d548211 */ /* 0x010fc600078408ff */
        /* <DEDUP_REMOVED lines=21> */
[----:B--2---:R-:W-:-:S03]  /*6f00*/  IMAD.WIDE.U32 R86, R2, 0xf0, R200 ;  /* 0x000000f002567825 */ /* 0x004fc600078e00c8 */
        /* <DEDUP_REMOVED lines=8> */
.L_x_1567:
[----:B------:R-:W-:Y:S05]  /*6f90*/  BSYNC B0 ;  /* 0x0000000000007941 */ /* 0x000fea0003800000 */
.L_x_1566:
[----:B------:R-:W0:Y:S01]  /*6fa0*/  LDGDEPBAR ;  /* 0x00000000000079af */ /* 0x000e220000000000 */
[----:B------:R-:W-:-:S04]  /*6fb0*/  IADD3 R200, P0, R147, R200, RZ ;  /* 0x000000c893c87210 */ /* 0x000fc80007f1e0ff */
[----:B------:R-:W-:-:S09]  /*6fc0*/  IADD3.X R201, R146, R201, RZ, P0, !PT ;  /* 0x000000c992c97210 */ /* 0x000fd200007fe4ff */
.L_x_1563:
[----:B------:R-:W-:Y:S01]  /*6fd0*/  VIADD R0, R0, UR18 ;  /* 0x0000001200007c36 */ /* 0x000fe20008000000 */
[----:B------:R-:W-:Y:S01]  /*6fe0*/  ULDC UR16, c[0x0][0x2ec] ;  /* 0x0000bb0000107ab9 */ /* 0x000fe20000000800 */
[----:B------:R-:W-:Y:S01]  /*6ff0*/  LEA R237, R3, UR4, 0x1 ;  /* 0x0000000403ed7c11 */ /* 0x000fe2000f8e08ff */
[----:B------:R-:W-:Y:S01]  /*7000*/  ULDC.64 UR20, c[0x0][0x218] ;  /* 0x0000860000147ab9 */ /* 0x000fe20000000a00 */
[C---:B------:R-:W-:Y:S01]  /*7010*/  VIADD R2, R0.reuse, 0x1 ;  /* 0x0000000100027836 */ /* 0x040fe20000000000 */
[CC--:B------:R-:W-:Y:S01]  /*7020*/  ISETP.GE.AND P4, PT, R0.reuse, R202.reuse, PT ;  /* 0x000000ca0000720c */ /* 0x0c0fe20003f86270 */
[----:B-12---:R-:W-:Y:S02]  /*7030*/  VIADD R84, R0, 0x8 ;  /* 0x0000000800547836 */ /* 0x006fe40000000000 */
[----:B------:R-:W-:Y:S01]  /*7040*/  IMAD R233, R236, 0x2, R237 ;  /* 0x00000002ece97824 */ /* 0x000fe200078e02ed */
[CC--:B------:R-:W-:Y:S02]  /*7050*/  ISETP.GE.AND P2, PT, R2.reuse, R203.reuse, PT ;  /* 0x000000cb0200720c */ /* 0x0c0fe40003f46270 */
[----:B------:R-:W-:Y:S01]  /*7060*/  ISETP.GE.AND P5, PT, R2, R202, PT ;  /* 0x000000ca0200720c */ /* 0x000fe20003fa6270 */
[----:B------:R-:W-:Y:S01]  /*7070*/  VIADD R2, R0, 0x9 ;  /* 0x0000000900027836 */ /* 0x000fe20000000000 */
[----:B------:R-:W-:-:S02]  /*7080*/  ISETP.GE.AND P0, PT, R84, R203, PT ;  /* 0x000000cb5400720c */ /* 0x000fc40003f06270 */
[-C--:B------:R-:W-:Y:S01]  /*7090*/  ISETP.GE.AND P6, PT, R84, R202.reuse, PT ;  /* 0x000000ca5400720c */ /* 0x080fe20003fc6270 */
[----:B------:R-:W-:Y:S01]  /*70a0*/  VIADD R84, R0, 0x10 ;  /* 0x0000001000547836 */ /* 0x000fe20000000000 */
[----:B------:R-:W-:Y:S02]  /*70b0*/  FSEL R195, R38, -INF , !P4 ;  /* 0xff80000026c37808 */ /* 0x000fe40006000000 */
[----:B------:R-:W-:Y:S01]  /*70c0*/  FSEL R232, R32, -INF , !P0 ;  /* 0xff80000020e87808 */ /* 0x000fe20004000000 */
[----:B------:R-:W-:Y:S01]  /*70d0*/  VIADD R32, R0, 0x11 ;  /* 0x0000001100207836 */ /* 0x000fe20000000000 */
[C---:B------:R-:W-:Y:S02]  /*70e0*/  ISETP.GE.AND P4, PT, R2.reuse, R203, PT ;  /* 0x000000cb0200720c */ /* 0x040fe40003f86270 */
[----:B------:R-:W-:Y:S02]  /*70f0*/  ISETP.GE.AND P0, PT, R2, R202, PT ;  /* 0x000000ca0200720c */ /* 0x000fe40003f06270 */
[----:B------:R-:W-:-:S02]  /*7100*/  FSEL R2, R34, -INF , !P6 ;  /* 0xff80000022027808 */ /* 0x000fc40007000000 */
[-C--:B------:R-:W-:Y:S02]  /*7110*/  ISETP.GE.AND P6, PT, R84, R203.reuse, PT ;  /* 0x000000cb5400720c */ /* 0x080fe40003fc6270 */
[----:B------:R-:W-:Y:S01]  /*7120*/  FSEL R38, R33, -INF , !P4 ;  /* 0xff80000021267808 */ /* 0x000fe20006000000 */
[----:B------:R-:W-:Y:S01]  /*7130*/  VIADD R33, R0, 0x18 ;  /* 0x0000001800217836 */ /* 0x000fe20000000000 */
[----:B------:R-:W-:Y:S02]  /*7140*/  ISETP.GE.AND P4, PT, R84, R202, PT ;  /* 0x000000ca5400720c */ /* 0x000fe40003f86270 */
[----:B------:R-:W-:Y:S02]  /*7150*/  FSEL R234, R35, -INF , !P0 ;  /* 0xff80000023ea7808 */ /* 0x000fe40004000000 */
[----:B------:R-:W-:Y:S02]  /*7160*/  FSEL R193, R28, -INF , !P6 ;  /* 0xff8000001cc17808 */ /* 0x000fe40007000000 */
[----:B------:R-:W-:-:S02]  /*7170*/  ISETP.GE.AND P0, PT, R32, R203, PT ;  /* 0x000000cb2000720c */ /* 0x000fc40003f06270 */
[-C--:B------:R-:W-:Y:S01]  /*7180*/  ISETP.GE.AND P6, PT, R32, R202.reuse, PT ;  /* 0x000000ca2000720c */ /* 0x080fe20003fc6270 */
[----:B------:R-:W-:Y:S01]  /*7190*/  VIADD R32, R0, 0x19 ;  /* 0x0000001900207836 */ /* 0x000fe20000000000 */
[----:B------:R-:W-:Y:S02]  /*71a0*/  FSEL R30, R30, -INF , !P4 ;  /* 0xff8000001e1e7808 */ /* 0x000fe40006000000 */
[----:B------:R-:W-:Y:S02]  /*71b0*/  ISETP.GE.AND P4, PT, R33, R203, PT ;  /* 0x000000cb2100720c */ /* 0x000fe40003f86270 */
[----:B------:R-:W-:Y:S01]  /*71c0*/  FSEL R191, R29, -INF , !P0 ;  /* 0xff8000001dbf7808 */ /* 0x000fe20004000000 */
[C---:B------:R-:W-:Y:S01]  /*71d0*/  VIADD R29, R0.reuse, 0x21 ;  /* 0x00000021001d7836 */ /* 0x040fe20000000000 */
[----:B------:R-:W-:Y:S01]  /*71e0*/  FSEL R28, R31, -INF , !P6 ;  /* 0xff8000001f1c7808 */ /* 0x000fe20007000000 */
[----:B------:R-:W-:Y:S01]  /*71f0*/  VIADD R31, R0, 0x20 ;  /* 0x00000020001f7836 */ /* 0x000fe20000000000 */
[----:B------:R-:W-:-:S02]  /*7200*/  ISETP.GE.AND P0, PT, R33, R202, PT ;  /* 0x000000ca2100720c */ /* 0x000fc40003f06270 */
[----:B------:R-:W-:Y:S02]  /*7210*/  FSEL R33, R24, -INF , !P4 ;  /* 0xff80000018217808 */ /* 0x000fe40006000000 */
[CC--:B------:R-:W-:Y:S02]  /*7220*/  ISETP.GE.AND P6, PT, R32.reuse, R203.reuse, PT ;  /* 0x000000cb2000720c */ /* 0x0c0fe40003fc6270 */
[-C--:B------:R-:W-:Y:S02]  /*7230*/  ISETP.GE.AND P4, PT, R32, R202.reuse, PT ;  /* 0x000000ca2000720c */ /* 0x080fe40003f86270 */
[----:B------:R-:W-:Y:S02]  /*7240*/  FSEL R26, R26, -INF , !P0 ;  /* 0xff8000001a1a7808 */ /* 0x000fe40004000000 */
[----:B------:R-:W-:Y:S02]  /*7250*/  ISETP.GE.AND P0, PT, R31, R203, PT ;  /* 0x000000cb1f00720c */ /* 0x000fe40003f06270 */
[----:B------:R-:W-:Y:S01]  /*7260*/  FSEL R32, R25, -INF , !P6 ;  /* 0xff80000019207808 */ /* 0x000fe20007000000 */
[C---:B------:R-:W-:Y:S01]  /*7270*/  VIADD R25, R0.reuse, 0x29 ;  /* 0x0000002900197836 */ /* 0x040fe20000000000 */
[----:B------:R-:W-:Y:S01]  /*7280*/  FSEL R24, R27, -INF , !P4 ;  /* 0xff8000001b187808 */ /* 0x000fe20006000000 */
[C---:B------:R-:W-:Y:S01]  /*7290*/  VIADD R27, R0.reuse, 0x28 ;  /* 0x00000028001b7836 */ /* 0x040fe20000000000 */
[----:B------:R-:W-:Y:S01]  /*72a0*/  ISETP.GE.AND P6, PT, R31, R202, PT ;  /* 0x000000ca1f00720c */ /* 0x000fe20003fc6270 */
[----:B------:R-:W-:Y:S01]  /*72b0*/  VIADD R31, R0, 0xd0 ;  /* 0x000000d0001f7836 */ /* 0x000fe20000000000 */
        /* <DEDUP_REMOVED lines=9> */
[C---:B------:R-:W-:Y:S01]  /*7350*/  VIADD R23, R0.reuse, 0x30 ;  /* 0x0000003000177836 */ /* 0x040fe20000000000 */
[----:B------:R-:W-:Y:S01]  /*7360*/  ISETP.GE.AND P4, PT, R27, R202, PT ;  /* 0x000000ca1b00720c */ /* 0x000fe20003f86270 */
[----:B------:R-:W-:Y:S01]  /*7370*/  VIADD R27, R0, 0xd8 ;  /* 0x000000d8001b7836 */ /* 0x000fe20000000000 */
[----:B------:R-:W-:-:S02]  /*7380*/  ISETP.GE.AND P0, PT, R25, R203, PT ;  /* 0x000000cb1900720c */ /* 0x000fc40003f06270 */
[----:B------:R-:W-:Y:S02]  /*7390*/  FSEL R179, R16, -INF , !P6 ;  /* 0xff80000010b37808 */ /* 0x000fe40007000000 */
[-C--:B------:R-:W-:Y:S01]  /*73a0*/  ISETP.GE.AND P6, PT, R25, R202.reuse, PT ;  /* 0x000000ca1900720c */ /* 0x080fe20003fc6270 */
[----:B------:R-:W-:Y:S01]  /*73b0*/  VIADD R25, R0, 0xd9 ;  /* 0x000000d900197836 */ /* 0x000fe20000000000 */
[----:B------:R-:W-:Y:S02]  /*73c0*/  FSEL R18, R18, -INF , !P4 ;  /* 0xff80000012127808 */ /* 0x000fe40006000000 */
[-C--:B------:R-:W-:Y:S02]  /*73d0*/  ISETP.GE.AND P4, PT, R23, R203.reuse, PT ;  /* 0x000000cb1700720c */ /* 0x080fe40003f86270 */
[----:B------:R-:W-:Y:S01]  /*73e0*/  FSEL R177, R17, -INF , !P0 ;  /* 0xff80000011b17808 */ /* 0x000fe20004000000 */
[C---:B------:R-:W-:Y:S01]  /*73f0*/  VIADD R17, R0.reuse, 0x38 ;  /* 0x0000003800117836 */ /* 0x040fe20000000000 */
[----:B------:R-:W-:Y:S01]  /*7400*/  ISETP.GE.AND P0, PT, R23, R202, PT ;  /* 0x000000ca1700720c */ /* 0x000fe20003f06270 */
[C---:B------:R-:W-:Y:S01]  /*7410*/  VIADD R23, R0.reuse, 0xe0 ;  /* 0x000000e000177836 */ /* 0x040fe20000000000 */
[----:B------:R-:W-:Y:S01]  /*7420*/  FSEL R16, R19, -INF , !P6 ;  /* 0xff80000013107808 */ /* 0x000fe20007000000 */
[----:B------:R-:W-:Y:S01]  /*7430*/  VIADD R19, R0, 0x39 ;  /* 0x0000003900137836 */ /* 0x000fe20000000000 */
[----:B------:R-:W-:-:S02]  /*7440*/  ISETP.GE.AND P6, PT, R21, R203, PT ;  /* 0x000000cb1500720c */ /* 0x000fc40003fc6270 */
[----:B------:R-:W-:Y:S02]  /*7450*/  FSEL R173, R12, -INF , !P4 ;  /* 0xff8000000cad7808 */ /* 0x000fe40006000000 */
[-C--:B------:R-:W-:Y:S01]  /*7460*/  ISETP.GE.AND P4, PT, R21, R202.reuse, PT ;  /* 0x000000ca1500720c */ /* 0x080fe20003f86270 */
[----:B------:R-:W-:Y:S01]  /*7470*/  VIADD R21, R0, 0xe1 ;  /* 0x000000e100157836 */ /* 0x000fe20000000000 */
[----:B------:R-:W-:Y:S02]  /*7480*/  FSEL R14, R14, -INF , !P0 ;  /* 0xff8000000e0e7808 */ /* 0x000fe40004000000 */
[-C--:B------:R-:W-:Y:S02]  /*7490*/  ISETP.GE.AND P0, PT, R17, R203.reuse, PT ;  /* 0x000000cb1100720c */ /* 0x080fe40003f06270 */
[----:B------:R-:W-:Y:S02]  /*74a0*/  FSEL R140, R13, -INF , !P6 ;  /* 0xff8000000d8c7808 */ /* 0x000fe40007000000 */
[----:B------:R-:W-:Y:S01]  /*74b0*/  ISETP.GE.AND P6, PT, R17, R202, PT ;  /* 0x000000ca1100720c */ /* 0x000fe20003fc6270 */
[C---:B------:R-:W-:Y:S01]  /*74c0*/  VIADD R17, R0.reuse, 0x40 ;  /* 0x0000004000117836 */ /* 0x040fe20000000000 */
[----:B------:R-:W-:Y:S01]  /*74d0*/  FSEL R12, R15, -INF , !P4 ;  /* 0xff8000000f0c7808 */ /* 0x000fe20006000000 */
[----:B------:R-:W-:Y:S01]  /*74e0*/  VIADD R15, R0, 0x41 ;  /* 0x00000041000f7836 */ /* 0x000fe20000000000 */
[----:B------:R-:W-:-:S02]  /*74f0*/  ISETP.GE.AND P4, PT, R19, R203, PT ;  /* 0x000000cb1300720c */ /* 0x000fc40003f86270 */
[----:B------:R-:W-:Y:S01]  /*7500*/  FSEL R145, R8, -INF , !P0 ;  /* 0xff80000008917808 */ /* 0x000fe20004000000 */
[C---:B------:R-:W-:Y:S01]  /*7510*/  VIADD R8, R0.reuse, 0x48 ;  /* 0x0000004800087836 */ /* 0x040fe20000000000 */
[-C--:B------:R-:W-:Y:S01]  /*7520*/  ISETP.GE.AND P0, PT, R19, R202.reuse, PT ;  /* 0x000000ca1300720c */ /* 0x080fe20003f06270 */
[----:B------:R-:W-:Y:S01]  /*7530*/  VIADD R19, R0, 0xe8 ;  /* 0x000000e800137836 */ /* 0x000fe20000000000 */
[----:B------:R-:W-:Y:S02]  /*7540*/  FSEL R13, R10, -INF , !P6 ;  /* 0xff8000000a0d7808 */ /* 0x000fe40007000000 */
[----:B------:R-:W-:Y:S02]  /*7550*/  FSEL R144, R9, -INF , !P4 ;  /* 0xff80000009907808 */ /* 0x000fe40006000000 */
[C---:B------:R-:W-:Y:S02]  /*7560*/  ISETP.GE.AND P6, PT, R17.reuse, R203, PT ;  /* 0x000000cb1100720c */ /* 0x040fe40003fc6270 */
[----:B------:R-:W-:Y:S01]  /*7570*/  ISETP.GE.AND P4, PT, R17, R202, PT ;  /* 0x000000ca1100720c */ /* 0x000fe20003f86270 */
[----:B------:R-:W-:Y:S01]  /*7580*/  VIADD R17, R0, 0xe9 ;  /* 0x000000e900117836 */ /* 0x000fe20000000000 */
[----:B------:R-:W-:-:S02]  /*7590*/  FSEL R11, R11, -INF , !P0 ;  /* 0xff8000000b0b7808 */ /* 0x000fc40004000000 */
[CC--:B------:R-:W-:Y:S02]  /*75a0*/  ISETP.GE.AND P0, PT, R15.reuse, R203.reuse, PT ;  /* 0x000000cb0f00720c */ /* 0x0c0fe40003f06270 */
[----:B------:R-:W-:Y:S01]  /*75b0*/  FSEL R143, R4, -INF , !P6 ;  /* 0xff800000048f7808 */ /* 0x000fe20007000000 */
[----:B------:R-:W-:Y:S01]  /*75c0*/  VIADD R4, R0, 0x49 ;  /* 0x0000004900047836 */ /* 0x000fe20000000000 */
[----:B------:R-:W-:Y:S01]  /*75d0*/  FSEL R10, R6, -INF , !P4 ;  /* 0xff800000060a7808 */ /* 0x000fe20006000000 */
[C---:B------:R-:W-:Y:S01]  /*75e0*/  VIADD R6, R0.reuse, 0x69 ;  /* 0x0000006900067836 */ /* 0x040fe20000000000 */
[-C--:B------:R-:W-:Y:S01]  /*75f0*/  ISETP.GE.AND P6, PT, R15, R202.reuse, PT ;  /* 0x000000ca0f00720c */ /* 0x080fe20003fc6270 */
[----:B------:R-:W-:Y:S01]  /*7600*/  VIADD R15, R0, 0xf0 ;  /* 0x000000f0000f7836 */ /* 0x000fe20000000000 */
[----:B------:R-:W-:Y:S02]  /*7610*/  ISETP.GE.AND P4, PT, R8, R203, PT ;  /* 0x000000cb0800720c */ /* 0x000fe40003f86270 */
[----:B------:R-:W-:Y:S01]  /*7620*/  FSEL R156, R5, -INF , !P0 ;  /* 0xff800000059c7808 */ /* 0x000fe20004000000 */
[----:B------:R-:W-:Y:S01]  /*7630*/  VIADD R5, R0, 0x50 ;  /* 0x0000005000057836 */ /* 0x000fe20000000000 */
[----:B------:R-:W-:-:S02]  /*7640*/  ISETP.GE.AND P0, PT, R8, R202, PT ;  /* 0x000000ca0800720c */ /* 0x000fc40003f06270 */
[----:B------:R-:W-:Y:S02]  /*7650*/  FSEL R8, R7, -INF , !P6 ;  /* 0xff80000007087808 */ /* 0x000fe40007000000 */
[----:B------:R-:W-:Y:S02]  /*7660*/  FSEL R168, R76, -INF , !P4 ;  /* 0xff8000004ca87808 */ /* 0x000fe40006000000 */
[C---:B------:R-:W-:Y:S02]  /*7670*/  ISETP.GE.AND P6, PT, R4.reuse, R203, PT ;  /* 0x000000cb0400720c */ /* 0x040fe40003fc6270 */
[----:B------:R-:W-:Y:S01]  /*7680*/  ISETP.GE.AND P4, PT, R4, R202, PT ;  /* 0x000000ca0400720c */ /* 0x000fe20003f86270 */
[----:B------:R-:W-:Y:S01]  /*7690*/  VIADD R4, R0, 0x51 ;  /* 0x0000005100047836 */ /* 0x000fe20000000000 */
[----:B------:R-:W-:Y:S02]  /*76a0*/  FSEL R35, R78, -INF , !P0 ;  /* 0xff8000004e237808 */ /* 0x000fe40004000000 */
[----:B------:R-:W-:-:S02]  /*76b0*/  FSEL R164, R77, -INF , !P6 ;  /* 0xff8000004da47808 */ /* 0x000fc40007000000 */
[CC--:B------:R-:W-:Y:S02]  /*76c0*/  ISETP.GE.AND P0, PT, R5.reuse, R203.reuse, PT ;  /* 0x000000cb0500720c */ /* 0x0c0fe40003f06270 */
[-C--:B------:R-:W-:Y:S01]  /*76d0*/  ISETP.GE.AND P6, PT, R5, R202.reuse, PT ;  /* 0x000000ca0500720c */ /* 0x080fe20003fc6270 */
[----:B------:R-:W-:Y:S01]  /*76e0*/  VIADD R5, R0, 0x58 ;  /* 0x0000005800057836 */ /* 0x000fe20000000000 */
[----:B------:R-:W-:Y:S02]  /*76f0*/  FSEL R34, R79, -INF , !P4 ;  /* 0xff8000004f227808 */ /* 0x000fe40006000000 */
[----:B------:R-:W-:Y:S02]  /*7700*/  ISETP.GE.AND P4, PT, R4, R203, PT ;  /* 0x000000cb0400720c */ /* 0x000fe40003f86270 */
[----:B------:R-:W-:Y:S02]  /*7710*/  FSEL R149, R72, -INF , !P0 ;  /* 0xff80000048957808 */ /* 0x000fe40004000000 */
[----:B------:R-:W-:Y:S01]  /*7720*/  ISETP.GE.AND P0, PT, R4, R202, PT ;  /* 0x000000ca0400720c */ /* 0x000fe20003f06270 */
[----:B------:R-:W-:Y:S01]  /*7730*/  VIADD R4, R0, 0x59 ;  /* 0x0000005900047836 */ /* 0x000fe20000000000 */
[----:B------:R-:W-:-:S02]  /*7740*/  FSEL R189, R74, -INF , !P6 ;  /* 0xff8000004abd7808 */ /* 0x000fc40007000000 */
[----:B------:R-:W-:Y:S02]  /*7750*/  FSEL R176, R73, -INF , !P4 ;  /* 0xff80000049b07808 */ /* 0x000fe40006000000 */
[CC--:B------:R-:W-:Y:S02]  /*7760*/  ISETP.GE.AND P6, PT, R5.reuse, R203.reuse, PT ;  /* 0x000000cb0500720c */ /* 0x0c0fe40003fc6270 */
        /* <DEDUP_REMOVED lines=8> */
[-C--:B------:R-:W-:Y:S02]  /*77f0*/  ISETP.GE.AND P4, PT, R5, R203.reuse, PT ;  /* 0x000000cb0500720c */ /* 0x080fe40003f86270 */
[----:B------:R-:W-:Y:S02]  /*7800*/  FSEL R175, R71, -INF , !P6 ;  /* 0xff80000047af7808 */ /* 0x000fe40007000000 */
[----:B------:R-:W-:Y:S02]  /*7810*/  FSEL R157, R64, -INF , !P4 ;  /* 0xff800000409d7808 */ /* 0x000fe40006000000 */
[----:B------:R-:W-:-:S02]  /*7820*/  ISETP.GE.AND P6, PT, R4, R203, PT ;  /* 0x000000cb0400720c */ /* 0x000fc40003fc6270 */
[-C--:B------:R-:W-:Y:S02]  /*7830*/  ISETP.GE.AND P4, PT, R4, R202.reuse, PT ;  /* 0x000000ca0400720c */ /* 0x080fe40003f86270 */
[----:B------:R-:W-:Y:S02]  /*7840*/  FSEL R186, R69, -INF , !P0 ;  /* 0xff80000045ba7808 */ /* 0x000fe40004000000 */
[----:B------:R-:W-:Y:S01]  /*7850*/  FSEL R4, R39, -INF , !P5 ;  /* 0xff80000027047808 */ /* 0x000fe20006800000 */
[C---:B------:R-:W-:Y:S01]  /*7860*/  VIADD R39, R0.reuse, 0xc8 ;  /* 0x000000c800277836 */ /* 0x040fe20000000000 */
[----:B------:R-:W-:Y:S01]  /*7870*/  ISETP.GE.AND P0, PT, R5, R202, PT ;  /* 0x000000ca0500720c */ /* 0x000fe20003f06270 */
[----:B------:R-:W-:Y:S01]  /*7880*/  VIADD R5, R0, 0x68 ;  /* 0x0000006800057836 */ /* 0x000fe20000000000 */
[----:B------:R-:W-:Y:S02]  /*7890*/  FMNMX.FTZ R7, R195, R4, !PT ;  /* 0x00000004c3077209 */ /* 0x000fe40007810000 */
[----:B------:R-:W-:-:S02]  /*78a0*/  FSEL R171, R66, -INF , !P0 ;  /* 0xff80000042ab7808 */ /* 0x000fc40004000000 */
[----:B------:R-:W-:Y:S02]  /*78b0*/  FSEL R208, R65, -INF , !P6 ;  /* 0xff80000041d07808 */ /* 0x000fe40007000000 */
[C---:B------:R-:W-:Y:S02]  /*78c0*/  ISETP.GE.AND P0, PT, R5.reuse, R203, PT ;  /* 0x000000cb0500720c */ /* 0x040fe40003f06270 */
[----:B------:R-:W-:Y:S01]  /*78d0*/  ISETP.GE.AND P6, PT, R5, R202, PT ;  /* 0x000000ca0500720c */ /* 0x000fe20003fc6270 */
[----:B------:R-:W-:Y:S01]  /*78e0*/  VIADD R5, R0, 0x70 ;  /* 0x0000007000057836 */ /* 0x000fe20000000000 */
[----:B------:R-:W-:Y:S02]  /*78f0*/  FMNMX.FTZ R7, R2, R7, !PT ;  /* 0x0000000702077209 */ /* 0x000fe40007810000 */
[----:B------:R-:W-:Y:S02]  /*7900*/  FSEL R248, R60, -INF , !P0 ;  /* 0xff8000003cf87808 */ /* 0x000fe40004000000 */
[----:B------:R-:W-:-:S02]  /*7910*/  FSEL R141, R62, -INF , !P6 ;  /* 0xff8000003e8d7808 */ /* 0x000fc40007000000 */
[----:B------:R-:W-:Y:S02]  /*7920*/  FMNMX.FTZ R7, R234, R7, !PT ;  /* 0x00000007ea077209 */ /* 0x000fe40007810000 */
[----:B------:R-:W-:Y:S02]  /*7930*/  FSEL R152, R67, -INF , !P4 ;  /* 0xff80000043987808 */ /* 0x000fe40006000000 */
[CC--:B------:R-:W-:Y:S02]  /*7940*/  ISETP.GE.AND P0, PT, R5.reuse, R203.reuse, PT ;  /* 0x000000cb0500720c */ /* 0x0c0fe40003f06270 */
[-C--:B------:R-:W-:Y:S01]  /*7950*/  ISETP.GE.AND P6, PT, R5, R202.reuse, PT ;  /* 0x000000ca0500720c */ /* 0x080fe20003fc6270 */
[----:B------:R-:W-:Y:S01]  /*7960*/  VIADD R5, R0, 0x71 ;  /* 0x0000007100057836 */ /* 0x000fe20000000000 */
[C---:B------:R-:W-:Y:S02]  /*7970*/  ISETP.GE.AND P5, PT, R6.reuse, R203, PT ;  /* 0x000000cb0600720c */ /* 0x040fe40003fa6270 */
[----:B------:R-:W-:Y:S01]  /*7980*/  ISETP.GE.AND P4, PT, R6, R202, PT ;  /* 0x000000ca0600720c */ /* 0x000fe20003f86270 */
[----:B------:R-:W-:Y:S01]  /*7990*/  VIADD R6, R0, 0x78 ;  /* 0x0000007800067836 */ /* 0x000fe20000000000 */
[----:B------:R-:W-:-:S02]  /*79a0*/  FMNMX.FTZ R7, R30, R7, !PT ;  /* 0x000000071e077209 */ /* 0x000fc40007810000 */
[----:B------:R-:W-:Y:S02]  /*79b0*/  FSEL R210, R61, -INF , !P5 ;  /* 0xff8000003dd27808 */ /* 0x000fe40006800000 */
[----:B------:R-:W-:Y:S02]  /*79c0*/  FSEL R159, R63, -INF , !P4 ;  /* 0xff8000003f9f7808 */ /* 0x000fe40006000000 */
[C---:B------:R-:W-:Y:S02]  /*79d0*/  ISETP.GE.AND P5, PT, R5.reuse, R203, PT ;  /* 0x000000cb0500720c */ /* 0x040fe40003fa6270 */
[----:B------:R-:W-:Y:S02]  /*79e0*/  ISETP.GE.AND P4, PT, R5, R202, PT ;  /* 0x000000ca0500720c */ /* 0x000fe40003f86270 */
[----:B------:R-:W-:Y:S01]  /*79f0*/  FMNMX.FTZ R5, R28, R7, !PT ;  /* 0x000000071c057209 */ /* 0x000fe20007810000 */
[----:B------:R-:W-:Y:S01]  /*7a00*/  VIADD R7, R0, 0x79 ;  /* 0x0000007900077836 */ /* 0x000fe20000000000 */
[----:B------:R-:W-:-:S02]  /*7a10*/  FSEL R161, R57, -INF , !P5 ;  /* 0xff80000039a17808 */ /* 0x000fc40006800000 */
[----:B------:R-:W-:Y:S02]  /*7a20*/  FMNMX.FTZ R5, R26, R5, !PT ;  /* 0x000000051a057209 */ /* 0x000fe40007810000 */
[----:B------:R-:W-:Y:S02]  /*7a30*/  FSEL R174, R59, -INF , !P4 ;  /* 0xff8000003bae7808 */ /* 0x000fe40006000000 */
[----:B------:R-:W-:Y:S02]  /*7a40*/  FMNMX.FTZ R5, R24, R5, !PT ;  /* 0x0000000518057209 */ /* 0x000fe40007810000 */
[C---:B------:R-:W-:Y:S02]  /*7a50*/  ISETP.GE.AND P5, PT, R7.reuse, R203, PT ;  /* 0x000000cb0700720c */ /* 0x040fe40003fa6270 */
[----:B------:R-:W-:Y:S02]  /*7a60*/  FMNMX.FTZ R5, R22, R5, !PT ;  /* 0x0000000516057209 */ /* 0x000fe40007810000 */
[----:B------:R-:W-:-:S02]  /*7a70*/  ISETP.GE.AND P4, PT, R7, R202, PT ;  /* 0x000000ca0700720c */ /* 0x000fc40003f86270 */
[----:B------:R-:W-:Y:S02]  /*7a80*/  FMNMX.FTZ R5, R20, R5, !PT ;  /* 0x0000000514057209 */ /* 0x000fe40007810000 */
[----:B------:R-:W-:Y:S02]  /*7a90*/  FSEL R165, R56, -INF , !P0 ;  /* 0xff80000038a57808 */ /* 0x000fe40004000000 */
[----:B------:R-:W-:Y:S02]  /*7aa0*/  FSEL R147, R58, -INF , !P6 ;  /* 0xff8000003a937808 */ /* 0x000fe40007000000 */
[----:B------:R-:W-:Y:S01]  /*7ab0*/  FMNMX.FTZ R7, R18, R5, !PT ;  /* 0x0000000512077209 */ /* 0x000fe20007810000 */
[----:B------:R-:W-:Y:S01]  /*7ac0*/  VIADD R5, R0, 0x88 ;  /* 0x0000008800057836 */ /* 0x000fe20000000000 */
[C---:B------:R-:W-:Y:S02]  /*7ad0*/  ISETP.GE.AND P0, PT, R6.reuse, R203, PT ;  /* 0x000000cb0600720c */ /* 0x040fe40003f06270 */
[----:B------:R-:W-:Y:S01]  /*7ae0*/  ISETP.GE.AND P6, PT, R6, R202, PT ;  /* 0x000000ca0600720c */ /* 0x000fe20003fc6270 */
[----:B------:R-:W-:Y:S01]  /*7af0*/  VIADD R6, R0, 0x80 ;  /* 0x0000008000067836 */ /* 0x000fe20000000000 */
[----:B------:R-:W-:-:S02]  /*7b00*/  FMNMX.FTZ R7, R16, R7, !PT ;  /* 0x0000000710077209 */ /* 0x000fc40007810000 */
[----:B------:R-:W-:Y:S02]  /*7b10*/  FSEL R250, R52, -INF , !P0 ;  /* 0xff80000034fa7808 */ /* 0x000fe40004000000 */
[----:B------:R-:W-:Y:S02]  /*7b20*/  ISETP.GE.AND P0, PT, R6, R203, PT ;  /* 0x000000cb0600720c */ /* 0x000fe40003f06270 */
[----:B------:R-:W-:Y:S02]  /*7b30*/  FSEL R153, R54, -INF , !P6 ;  /* 0xff80000036997808 */ /* 0x000fe40007000000 */
[----:B------:R-:W-:Y:S01]  /*7b40*/  ISETP.GE.AND P6, PT, R6, R202, PT ;  /* 0x000000ca0600720c */ /* 0x000fe20003fc6270 */
[----:B------:R-:W-:Y:S01]  /*7b50*/  VIADD R6, R0, 0x81 ;  /* 0x0000008100067836 */ /* 0x000fe20000000000 */
[----:B------:R-:W-:Y:S02]  /*7b60*/  FMNMX.FTZ R7, R14, R7, !PT ;  /* 0x000000070e077209 */ /* 0x000fe40007810000 */
[----:B------:R-:W-:-:S02]  /*7b70*/  FSEL R190, R48, -INF , !P0 ;  /* 0xff80000030be7808 */ /* 0x000fc40004000000 */
[----:B------:R-:W-:Y:S02]  /*7b80*/  FSEL R155, R50, -INF , !P6 ;  /* 0xff800000329b7808 */ /* 0x000fe40007000000 */
[----:B------:R-:W-:Y:S01]  /*7b90*/  FMNMX.FTZ R48, R12, R7, !PT ;  /* 0x000000070c307209 */ /* 0x000fe20007810000 */
[C---:B------:R-:W-:Y:S01]  /*7ba0*/  VIADD R7, R0.reuse, 0x91 ;  /* 0x0000009100077836 */ /* 0x040fe20000000000 */
        /* <DEDUP_REMOVED lines=11> */
[C---:B------:R-:W-:Y:S02]  /*7c60*/  ISETP.GE.AND P5, PT, R5.reuse, R203, PT ;  /* 0x000000cb0500720c */ /* 0x040fe40003fa6270 */
[----:B------:R-:W-:-:S02]  /*7c70*/  ISETP.GE.AND P4, PT, R5, R202, PT ;  /* 0x000000ca0500720c */ /* 0x000fc40003f86270 */
[----:B------:R-:W-:Y:S02]  /*7c80*/  FMNMX.FTZ R5, R11, R48, !PT ;  /* 0x000000300b057209 */ /* 0x000fe40007810000 */
[----:B------:R-:W-:Y:S02]  /*7c90*/  FSEL R182, R44, -INF , !P0 ;  /* 0xff8000002cb67808 */ /* 0x000fe40004000000 */
[----:B------:R-:W-:Y:S02]  /*7ca0*/  FMNMX.FTZ R5, R10, R5, !PT ;  /* 0x000000050a057209 */ /* 0x000fe40007810000 */
[----:B------:R-:W-:Y:S01]  /*7cb0*/  FSEL R163, R46, -INF , !P6 ;  /* 0xff8000002ea37808 */ /* 0x000fe20007000000 */
[----:B------:R-:W-:Y:S01]  /*7cc0*/  VIADD R46, R0, 0xa9 ;  /* 0x000000a9002e7836 */ /* 0x000fe20000000000 */
[----:B------:R-:W-:Y:S02]  /*7cd0*/  FMNMX.FTZ R44, R8, R5, !PT ;  /* 0x00000005082c7209 */ /* 0x000fe40007810000 */
[----:B------:R-:W-:-:S02]  /*7ce0*/  ISETP.GE.AND P0, PT, R6, R203, PT ;  /* 0x000000cb0600720c */ /* 0x000fc40003f06270 */
[----:B------:R-:W-:Y:S01]  /*7cf0*/  ISETP.GE.AND P6, PT, R6, R202, PT ;  /* 0x000000ca0600720c */ /* 0x000fe20003fc6270 */
[C---:B------:R-:W-:Y:S01]  /*7d00*/  VIADD R6, R0.reuse, 0x98 ;  /* 0x0000009800067836 */ /* 0x040fe20000000000 */
[----:B------:R-:W-:Y:S01]  /*7d10*/  FMNMX.FTZ R5, R35, R44, !PT ;  /* 0x0000002c23057209 */ /* 0x000fe20007810000 */
[----:B------:R-:W-:Y:S01]  /*7d20*/  VIADD R44, R0, 0xb1 ;  /* 0x000000b1002c7836 */ /* 0x000fe20000000000 */
[----:B------:R-:W-:Y:S02]  /*7d30*/  FSEL R170, R40, -INF , !P0 ;  /* 0xff80000028aa7808 */ /* 0x000fe40004000000 */
[----:B------:R-:W-:Y:S02]  /*7d40*/  FSEL R252, R42, -INF , !P6 ;  /* 0xff8000002afc7808 */ /* 0x000fe40007000000 */
[----:B------:R-:W-:Y:S02]  /*7d50*/  FSEL R167, R47, -INF , !P4 ;  /* 0xff8000002fa77808 */ /* 0x000fe40006000000 */
[----:B------:R-:W-:-:S02]  /*7d60*/  ISETP.GE.AND P0, PT, R6, R203, PT ;  /* 0x000000cb0600720c */ /* 0x000fc40003f06270 */
[-C--:B------:R-:W-:Y:S02]  /*7d70*/  ISETP.GE.AND P6, PT, R6, R202.reuse, PT ;  /* 0x000000ca0600720c */ /* 0x080fe40003fc6270 */
[----:B------:R-:W-:Y:S02]  /*7d80*/  ISETP.GE.AND P4, PT, R7, R202, PT ;  /* 0x000000ca0700720c */ /* 0x000fe40003f86270 */
[----:B------:R-:W-:Y:S01]  /*7d90*/  FMNMX.FTZ R6, R34, R5, !PT ;  /* 0x0000000522067209 */ /* 0x000fe20007810000 */
[C---:B------:R-:W-:Y:S01]  /*7da0*/  VIADD R5, R0.reuse, 0x99 ;  /* 0x0000009900057836 */ /* 0x040fe20000000000 */
[----:B------:R-:W-:Y:S01]  /*7db0*/  FSEL R214, R43, -INF , !P4 ;  /* 0xff8000002bd67808 */ /* 0x000fe20006000000 */
[C---:B------:R-:W-:Y:S01]  /*7dc0*/  VIADD R43, R0.reuse, 0xb8 ;  /* 0x000000b8002b7836 */ /* 0x040fe20000000000 */
[----:B------:R-:W-:Y:S02]  /*7dd0*/  FMNMX.FTZ R40, R189, R6, !PT ;  /* 0x00000006bd287209 */ /* 0x000fe40007810000 */
[----:B------:R-:W-:-:S02]  /*7de0*/  ISETP.GE.AND P4, PT, R0, R203, PT ;  /* 0x000000cb0000720c */ /* 0x000fc40003f86270 */
[----:B------:R-:W-:Y:S02]  /*7df0*/  FMNMX.FTZ R40, R185, R40, !PT ;  /* 0x00000028b9287209 */ /* 0x000fe40007810000 */
[----:B------:R-:W-:Y:S01]  /*7e00*/  FSEL R6, R37, -INF , !P2 ;  /* 0xff80000025067808 */ /* 0x000fe20005000000 */
[----:B------:R-:W-:Y:S01]  /*7e10*/  VIADD R37, R0, 0xc9 ;  /* 0x000000c900257836 */ /* 0x000fe20000000000 */
[----:B------:R-:W-:Y:S02]  /*7e20*/  FSEL R36, R36, -INF , !P4 ;  /* 0xff80000024247808 */ /* 0x000fe40006000000 */
[----:B------:R-:W-:Y:S02]  /*7e30*/  FMNMX.FTZ R40, R181, R40, !PT ;  /* 0x00000028b5287209 */ /* 0x000fe40007810000 */
[----:B------:R-:W-:Y:S02]  /*7e40*/  FMNMX.FTZ R9, R36, R6, !PT ;  /* 0x0000000624097209 */ /* 0x000fe40007810000 */
[----:B------:R-:W-:-:S02]  /*7e50*/  FMNMX.FTZ R40, R175, R40, !PT ;  /* 0x00000028af287209 */ /* 0x000fc40007810000 */
[----:B------:R-:W-:Y:S01]  /*7e60*/  FSEL R178, R45, -INF , !P5 ;  /* 0xff8000002db27808 */ /* 0x000fe20006800000 */
[----:B------:R-:W-:Y:S01]  /*7e70*/  VIADD R45, R0, 0xb0 ;  /* 0x000000b0002d7836 */ /* 0x000fe20000000000 */
[----:B------:R-:W-:Y:S02]  /*7e80*/  FMNMX.FTZ R9, R232, R9, !PT ;  /* 0x00000009e8097209 */ /* 0x000fe40007810000 */
[----:B------:R-:W-:Y:S02]  /*7e90*/  ISETP.GE.AND P5, PT, R7, R203, PT ;  /* 0x000000cb0700720c */ /* 0x000fe40003fa6270 */
[----:B------:R-:W-:Y:S02]  /*7ea0*/  FMNMX.FTZ R7, R171, R40, !PT ;  /* 0x00000028ab077209 */ /* 0x000fe40007810000 */
[----:B------:R-:W-:Y:S02]  /*7eb0*/  FMNMX.FTZ R42, R38, R9, !PT ;  /* 0x00000009262a7209 */ /* 0x000fe40007810000 */
[----:B------:R-:W-:Y:S01]  /*7ec0*/  FSEL R166, R41, -INF , !P5 ;  /* 0xff80000029a67808 */ /* 0x000fe20006800000 */
[----:B------:R-:W-:Y:S01]  /*7ed0*/  VIADD R41, R0, 0xc0 ;  /* 0x000000c000297836 */ /* 0x000fe20000000000 */
[----:B------:R-:W-:-:S02]  /*7ee0*/  ISETP.GE.AND P2, PT, R5, R203, PT ;  /* 0x000000cb0500720c */ /* 0x000fc40003f46270 */
[----:B------:R-:W-:Y:S01]  /*7ef0*/  ISETP.GE.AND P5, PT, R5, R202, PT ;  /* 0x000000ca0500720c */ /* 0x000fe20003fa6270 */
[----:B------:R-:W-:Y:S01]  /*7f00*/  VIADD R5, R0, 0xa0 ;  /* 0x000000a000057836 */ /* 0x000fe20000000000 */
[----:B------:R-:W-:Y:S01]  /*7f10*/  FMNMX.FTZ R40, R152, R7, !PT ;  /* 0x0000000798287209 */ /* 0x000fe20007810000 */
[----:B------:R-:W-:Y:S01]  /*7f20*/  VIADD R7, R0, 0xa8 ;  /* 0x000000a800077836 */ /* 0x000fe20000000000 */
[----:B------:R-:W-:Y:S02]  /*7f30*/  FMNMX.FTZ R42, R193, R42, !PT ;  /* 0x0000002ac12a7209 */ /* 0x000fe40007810000 */
[----:B------:R-:W-:Y:S02]  /*7f40*/  FSEL R162, R136, -INF , !P0 ;  /* 0xff80000088a27808 */ /* 0x000fe40004000000 */
[----:B------:R-:W-:Y:S02]  /*7f50*/  FMNMX.FTZ R40, R141, R40, !PT ;  /* 0x000000288d287209 */ /* 0x000fe40007810000 */
[----:B------:R-:W-:-:S02]  /*7f60*/  ISETP.GE.AND P0, PT, R5, R203, PT ;  /* 0x000000cb0500720c */ /* 0x000fc40003f06270 */
[----:B------:R-:W-:Y:S01]  /*7f70*/  ISETP.GE.AND P4, PT, R5, R202, PT ;  /* 0x000000ca0500720c */ /* 0x000fe20003f86270 */
[C---:B------:R-:W-:Y:S01]  /*7f80*/  VIADD R5, R0.reuse, 0xa1 ;  /* 0x000000a100057836 */ /* 0x040fe20000000000 */
[----:B------:R-:W-:Y:S02]  /*7f90*/  FMNMX.FTZ R42, R191, R42, !PT ;  /* 0x0000002abf2a7209 */ /* 0x000fe40007810000 */
[----:B------:R-:W-:Y:S02]  /*7fa0*/  FMNMX.FTZ R40, R159, R40, !PT ;  /* 0x000000289f287209 */ /* 0x000fe40007810000 */
[----:B------:R-:W-:Y:S01]  /*7fb0*/  FMNMX.FTZ R9, R33, R42, !PT ;  /* 0x0000002a21097209 */ /* 0x000fe20007810000 */
[----:B------:R-:W-:Y:S01]  /*7fc0*/  VIADD R42, R0, 0xb9 ;  /* 0x000000b9002a7836 */ /* 0x000fe20000000000 */
[----:B------:R-:W-:Y:S02]  /*7fd0*/  FSEL R194, R138, -INF , !P6 ;  /* 0xff8000008ac27808 */ /* 0x000fe40007000000 */
[----:B------:R-:W-:-:S02]  /*7fe0*/  FSEL R158, R137, -INF , !P2 ;  /* 0xff800000899e7808 */ /* 0x000fc40005000000 */
[C---:B------:R-:W-:Y:S02]  /*7ff0*/  ISETP.GE.AND P6, PT, R5.reuse, R203, PT ;  /* 0x000000cb0500720c */ /* 0x040fe40003fc6270 */
[----:B------:R-:W-:Y:S02]  /*8000*/  ISETP.GE.AND P2, PT, R5, R202, PT ;  /* 0x000000ca0500720c */ /* 0x000fe40003f46270 */
[----:B------:R-:W-:Y:S02]  /*8010*/  FMNMX.FTZ R5, R147, R40, !PT ;  /* 0x0000002893057209 */ /* 0x000fe40007810000 */
[----:B------:R-:W-:Y:S01]  /*8020*/  FMNMX.FTZ R48, R32, R9, !PT ;  /* 0x0000000920307209 */ /* 0x000fe20007810000 */
[----:B------:R-:W-:Y:S01]  /*8030*/  VIADD R9, R0, 0xf1 ;  /* 0x000000f100097836 */ /* 0x000fe20000000000 */
[----:B------:R-:W-:Y:S02]  /*8040*/  FMNMX.FTZ R40, R174, R5, !PT ;  /* 0x00000005ae287209 */ /* 0x000fe40007810000 */
[----:B------:R-:W-:-:S02]  /*8050*/  FMNMX.FTZ R48, R187, R48, !PT ;  /* 0x00000030bb307209 */ /* 0x000fc40007810000 */
[----:B------:R-:W-:Y:S01]  /*8060*/  FMNMX.FTZ R5, R153, R40, !PT ;  /* 0x0000002899057209 */ /* 0x000fe20007810000 */
[----:B------:R-:W-:Y:S01]  /*8070*/  VIADD R40, R0, 0xc1 ;  /* 0x000000c100287836 */ /* 0x000fe20000000000 */
        /* <DEDUP_REMOVED lines=12> */
[----:B------:R-:W-:Y:S01]  /*8140*/  FMNMX.FTZ R48, R144, R5, !PT ;  /* 0x0000000590307209 */ /* 0x000fe20007810000 */
[----:B------:R-:W-:Y:S01]  /*8150*/  VIADD R5, R0, 0xf8 ;  /* 0x000000f800057836 */ /* 0x000fe20000000000 */
[----:B------:R-:W-:Y:S02]  /*8160*/  FMNMX.FTZ R47, R214, R47, !PT ;  /* 0x0000002fd62f7209 */ /* 0x000fe40007810000 */
[----:B------:R-:W-:Y:S02]  /*8170*/  FMNMX.FTZ R49, R143, R48, !PT ;  /* 0x000000308f317209 */ /* 0x000fe40007810000 */
[----:B------:R-:W-:Y:S02]  /*8180*/  FSEL R184, R139, -INF , !P5 ;  /* 0xff8000008bb87808 */ /* 0x000fe40006800000 */
[----:B------:R-:W-:-:S02]  /*8190*/  FMNMX.FTZ R47, R194, R47, !PT ;  /* 0x0000002fc22f7209 */ /* 0x000fc40007810000 */
[----:B------:R-:W-:Y:S02]  /*81a0*/  FMNMX.FTZ R49, R156, R49, !PT ;  /* 0x000000319c317209 */ /* 0x000fe40007810000 */
[----:B------:R-:W-:Y:S02]  /*81b0*/  FSEL R180, R134, -INF , !P4 ;  /* 0xff80000086b47808 */ /* 0x000fe40006000000 */
[----:B------:R-:W-:Y:S02]  /*81c0*/  FMNMX.FTZ R47, R184, R47, !PT ;  /* 0x0000002fb82f7209 */ /* 0x000fe40007810000 */
[----:B------:R-:W-:Y:S02]  /*81d0*/  FMNMX.FTZ R49, R168, R49, !PT ;  /* 0x00000031a8317209 */ /* 0x000fe40007810000 */
[----:B------:R-:W-:Y:S02]  /*81e0*/  FSEL R136, R132, -INF , !P0 ;  /* 0xff80000084887808 */ /* 0x000fe40004000000 */
[----:B------:R-:W-:-:S02]  /*81f0*/  ISETP.GE.AND P5, PT, R7, R203, PT ;  /* 0x000000cb0700720c */ /* 0x000fc40003fa6270 */
[-C--:B------:R-:W-:Y:S01]  /*8200*/  ISETP.GE.AND P0, PT, R7, R202.reuse, PT ;  /* 0x000000ca0700720c */ /* 0x080fe20003f06270 */
[----:B------:R-:W-:Y:S01]  /*8210*/  VIADD R7, R0, 0xf9 ;  /* 0x000000f900077836 */ /* 0x000fe20000000000 */
        /* <DEDUP_REMOVED lines=27> */
[----:B------:R-:W-:Y:S02]  /*83d0*/  FSEL R63, R118, -INF , !P0 ;  /* 0xff800000763f7808 */ /* 0x000fe40004000000 */
[----:B------:R-:W-:-:S02]  /*83e0*/  FMNMX.FTZ R0, R62, R47, !PT ;  /* 0x0000002f3e007209 */ /* 0x000fc40007810000 */
[----:B------:R-:W-:Y:S02]  /*83f0*/  FMNMX.FTZ R49, R248, R49, !PT ;  /* 0x00000031f8317209 */ /* 0x000fe40007810000 */
[----:B------:R-:W-:Y:S02]  /*8400*/  ISETP.GE.AND P2, PT, R40, R202, PT ;  /* 0x000000ca2800720c */ /* 0x000fe40003f46270 */
[----:B------:R-:W-:Y:S02]  /*8410*/  FMNMX.FTZ R47, R63, R0, !PT ;  /* 0x000000003f2f7209 */ /* 0x000fe40007810000 */
[----:B------:R-:W-:Y:S02]  /*8420*/  FMNMX.FTZ R0, R210, R49, !PT ;  /* 0x00000031d2007209 */ /* 0x000fe40007810000 */
[----:B------:R-:W-:Y:S02]  /*8430*/  ISETP.GE.AND P0, PT, R39, R202, PT ;  /* 0x000000ca2700720c */ /* 0x000fe40003f06270 */
[----:B------:R-:W-:-:S02]  /*8440*/  FSEL R64, R119, -INF , !P2 ;  /* 0xff80000077407808 */ /* 0x000fc40005000000 */
        /* <DEDUP_REMOVED lines=56> */
[----:B------:R-:W-:Y:S02]  /*87d0*/  FSEL R78, R83, -INF , !P2 ;  /* 0xff800000534e7808 */ /* 0x000fe40005000000 */
[----:B------:R-:W-:Y:S02]  /*87e0*/  FMNMX.FTZ R49, R77, R0, !PT ;  /* 0x000000004d317209 */ /* 0x000fe40007810000 */
[----:B------:R-:W-:Y:S02]  /*87f0*/  ISETP.GE.AND P2, PT, R45, R203, PT ;  /* 0x000000cb2d00720c */ /* 0x000fe40003f46270 */
[----:B------:R-:W-:-:S02]  /*8800*/  FSEL R142, R129, -INF , !P0 ;  /* 0xff800000818e7808 */ /* 0x000fc40004000000 */
[----:B------:R-:W-:Y:S02]  /*8810*/  FMNMX.FTZ R47, R148, R47, !PT ;  /* 0x0000002f942f7209 */ /* 0x000fe40007810000 */
[----:B------:R-:W-:Y:S02]  /*8820*/  FMNMX.FTZ R0, R78, R49, !PT ;  /* 0x000000314e007209 */ /* 0x000fe40007810000 */
        /* <DEDUP_REMOVED lines=23> */
[-C--:B------:R-:W-:Y:S01]  /*89a0*/  ISETP.GE.AND P2, PT, R31, R203.reuse, PT ;  /* 0x000000cb1f00720c */ /* 0x080fe20003f46270 */
[----:B------:R-:W-:Y:S01]  /*89b0*/  LDSM.16.MT88.4 R44, [R233+0xa800] ;  /* 0x00a80000e92c783b */ /* 0x000fe20000004200 */
[----:B------:R-:W-:Y:S02]  /*89c0*/  FSEL R88, R113, -INF , !P0 ;  /* 0xff80000071587808 */ /* 0x000fe40004000000 */
[----:B------:R-:W-:Y:S01]  /*89d0*/  FMNMX.FTZ R37, R87, R40, !PT ;  /* 0x0000002857257209 */ /* 0x000fe20007810000 */
[----:B------:R-:W1:Y:S01]  /*89e0*/  SHFL.BFLY PT, R31, R0, 0x1, 0x1f ;  /* 0x0c201f00001f7f89 */ /* 0x000e6200000e0000 */
        /* <DEDUP_REMOVED lines=16> */
[----:B------:R-:W-:Y:S02]  /*8af0*/  ISETP.GE.AND P0, PT, R19, R203, PT ;  /* 0x000000cb1300720c */ /* 0x000fe40003f06270 */
[----:B------:R-:W-:Y:S02]  /*8b00*/  FSEL R98, R101, -INF , !P4 ;  /* 0xff80000065627808 */ /* 0x000fe40006000000 */
[----:B------:R-:W-:Y:S02]  /*8b10*/  FMNMX.FTZ R17, R95, R40, !PT ;  /* 0x000000285f117209 */ /* 0x000fe40007810000 */
[----:B------:R-:W-:Y:S02]  /*8b20*/  FSEL R96, R96, -INF , !P0 ;  /* 0xff80000060607808 */ /* 0x000fe40004000000 */
[----:B------:R-:W-:-:S02]  /*8b30*/  FMNMX.FTZ R17, R98, R17, !PT ;  /* 0x0000001162117209 */ /* 0x000fc40007810000 */
[----:B-1----:R-:W-:Y:S02]  /*8b40*/  FMNMX.FTZ R0, R0, R31, !PT ;  /* 0x0000001f00007209 */ /* 0x002fe40007810000 */
[----:B------:R-:W-:Y:S02]  /*8b50*/  ISETP.GE.AND P4, PT, R15, R203, PT ;  /* 0x000000cb0f00720c */ /* 0x000fe40003f86270 */
[----:B------:R-:W-:Y:S01]  /*8b60*/  FSEL R99, R97, -INF , !P2 ;  /* 0xff80000061637808 */ /* 0x000fe20005000000 */
[----:B------:R-:W-:Y:S01]  /*8b70*/  FMUL.FTZ R15, R0, UR16 ;  /* 0x00000010000f7c20 */ /* 0x000fe20008410000 */
[----:B------:R-:W-:Y:S02]  /*8b80*/  FMNMX.FTZ R40, R96, R17, !PT ;  /* 0x0000001160287209 */ /* 0x000fe40007810000 */
[----:B------:R-:W-:Y:S02]  /*8b90*/  FSETP.NEU.FTZ.AND P0, PT, R0, -INF , PT ;  /* 0xff8000000000780b */ /* 0x000fe40003f1d000 */
[----:B------:R-:W-:-:S02]  /*8ba0*/  ISETP.GE.AND P2, PT, R9, R203, PT ;  /* 0x000000cb0900720c */ /* 0x000fc40003f46270 */
[----:B------:R-:W-:Y:S02]  /*8bb0*/  FSEL R92, R92, -INF , !P4 ;  /* 0xff8000005c5c7808 */ /* 0x000fe40006000000 */
        /* <DEDUP_REMOVED lines=8> */
[----:B------:R-:W-:Y:S01]  /*8c40*/  FFMA.FTZ R111, R234, UR16, -R97 ;  /* 0x00000010ea6f7c23 */ /* 0x000fe20008010861 */
[----:B------:R-:W-:Y:S01]  /*8c50*/  FSEL R100, R80, -INF , !P0 ;  /* 0xff80000050647808 */ /* 0x000fe20004000000 */
[----:B------:R-:W-:Y:S01]  /*8c60*/  IMAD R234, R238, 0x2, R237 ;  /* 0x00000002eeea7824 */ /* 0x000fe200078e02ed */
[----:B------:R-:W-:Y:S01]  /*8c70*/  FMNMX.FTZ R5, R93, R40, !PT ;  /* 0x000000285d057209 */ /* 0x000fe20007810000 */
[--C-:B------:R-:W-:Y:S01]  /*8c80*/  FFMA.FTZ R195, R195, UR16, -R97.reuse ;  /* 0x00000010c3c37c23 */ /* 0x100fe20008010861 */
[----:B------:R-:W-:Y:S01]  /*8c90*/  FSEL R116, R81, -INF , !P2 ;  /* 0xff80000051747808 */ /* 0x000fe20005000000 */
[--C-:B------:R-:W-:Y:S01]  /*8ca0*/  FFMA.FTZ R104, R14, UR16, -R97.reuse ;  /* 0x000000100e687c23 */ /* 0x100fe20008010861 */
[----:B------:R-:W-:Y:S01]  /*8cb0*/  FMNMX.FTZ R5, R100, R5, !PT ;  /* 0x0000000564057209 */ /* 0x000fe20007810000 */
[--C-:B------:R-:W-:Y:S01]  /*8cc0*/  FFMA.FTZ R101, R12, UR16, -R97.reuse ;  /* 0x000000100c657c23 */ /* 0x100fe20008010861 */
[--C-:B------:R-:W-:Y:S01]  /*8cd0*/  FFMA.FTZ R102, R13, UR16, -R97.reuse ;  /* 0x000000100d667c23 */ /* 0x100fe20008010861 */
[----:B------:R-:W-:Y:S01]  /*8ce0*/  MUFU.EX2 R80, R195 ;  /* 0x000000c300507308 */ /* 0x000fe20000000800 */
[----:B------:R-:W-:Y:S01]  /*8cf0*/  FMNMX.FTZ R5, R116, R5, !PT ;  /* 0x0000000574057209 */ /* 0x000fe20007810000 */
[----:B------:R-:W-:Y:S01]  /*8d00*/  LDSM.16.MT88.4 R12, [R237+0xa000] ;  /* 0x00a00000ed0c783b */ /* 0x000fe20000004200 */
[--C-:B------:R-:W-:Y:S01]  /*8d10*/  FFMA.FTZ R108, R22, UR16, -R97.reuse ;  /* 0x00000010166c7c23 */ /* 0x100fe20008010861 */
        /* <DEDUP_REMOVED lines=10> */
[--C-:B------:R-:W-:Y:S01]  /*8dc0*/  FFMA.FTZ R119, R8, UR16, -R97.reuse ;  /* 0x0000001008777c23 */ /* 0x100fe20008010861 */
[----:B------:R-:W-:Y:S01]  /*8dd0*/  LDSM.16.MT88.4 R24, [R237+0xa800] ;  /* 0x00a80000ed18783b */ /* 0x000fe20000004200 */
        /* <DEDUP_REMOVED lines=8> */
[----:B------:R-:W3:Y:S01]  /*8e60*/  MUFU.EX2 R111, R111 ;  /* 0x0000006f006f7308 */ /* 0x000ee20000000800 */
[----:B--2---:R-:W-:Y:S01]  /*8e70*/  F2FP.BF16.F32.PACK_AB R29, R113, R80 ;  /* 0x00000050711d723e */ /* 0x004fe200000010ff */
[--C-:B------:R-:W-:Y:S01]  /*8e80*/  FFMA.FTZ R138, R175, UR16, -R97.reuse ;  /* 0x00000010af8a7c23 */ /* 0x100fe20008010861 */
[--C-:B------:R-:W-:Y:S01]  /*8e90*/  FFMA.FTZ R139, R171, UR16, -R97.reuse ;  /* 0x00000010ab8b7c23 */ /* 0x100fe20008010861 */
[--C-:B------:R-:W-:Y:S01]  /*8ea0*/  FFMA.FTZ R152, R152, UR16, -R97.reuse ;  /* 0x0000001098987c23 */ /* 0x100fe20008010861 */
[--C-:B------:R-:W-:Y:S01]  /*8eb0*/  FFMA.FTZ R141, R141, UR16, -R97.reuse ;  /* 0x000000108d8d7c23 */ /* 0x100fe20008010861 */
[----:B-1----:R-:W-:Y:S01]  /*8ec0*/  FMNMX.FTZ R4, R5, R4, !PT ;  /* 0x0000000405047209 */ /* 0x002fe20007810000 */
[--C-:B------:R-:W-:Y:S01]  /*8ed0*/  FFMA.FTZ R147, R147, UR16, -R97.reuse ;  /* 0x0000001093937c23 */ /* 0x100fe20008010861 */
[----:B------:R-:W-:Y:S01]  /*8ee0*/  MUFU.EX2 R112, R112 ;  /* 0x0000007000707308 */ /* 0x000fe20000000800 */
[--C-:B------:R-:W-:Y:S01]  /*8ef0*/  FFMA.FTZ R174, R174, UR16, -R97.reuse ;  /* 0x00000010aeae7c23 */ /* 0x100fe20008010861 */
[--C-:B------:R-:W-:Y:S01]  /*8f00*/  FFMA.FTZ R153, R153, UR16, -R97.reuse ;  /* 0x0000001099997c23 */ /* 0x100fe20008010861 */
[----:B------:R-:W1:Y:S01]  /*8f10*/  SHFL.BFLY PT, R5, R4, 0x1, 0x1f ;  /* 0x0c201f0004057f89 */ /* 0x000e6200000e0000 */
[--C-:B------:R-:W-:Y:S01]  /*8f20*/  FFMA.FTZ R192, R192, UR16, -R97.reuse ;  /* 0x00000010c0c07c23 */ /* 0x100fe20008010861 */
[--C-:B------:R-:W-:Y:S01]  /*8f30*/  FFMA.FTZ R155, R155, UR16, -R97.reuse ;  /* 0x000000109b9b7c23 */ /* 0x100fe20008010861 */
[--C-:B------:R-:W-:Y:S01]  /*8f40*/  FFMA.FTZ R163, R163, UR16, -R97.reuse ;  /* 0x00000010a3a37c23 */ /* 0x100fe20008010861 */
[--C-:B------:R-:W-:Y:S01]  /*8f50*/  FFMA.FTZ R167, R167, UR16, -R97.reuse ;  /* 0x00000010a7a77c23 */ /* 0x100fe20008010861 */
[----:B------:R-:W2:Y:S01]  /*8f60*/  MUFU.EX2 R109, R109 ;  /* 0x0000006d006d7308 */ /* 0x000ea20000000800 */
[----:B---3--:R-:W-:Y:S01]  /*8f70*/  F2FP.BF16.F32.PACK_AB R31, R111, R114 ;  /* 0x000000726f1f723e */ /* 0x008fe200000010ff */
[--C-:B------:R-:W-:Y:S01]  /*8f80*/  FFMA.FTZ R171, R252, UR16, -R97.reuse ;  /* 0x00000010fcab7c23 */ /* 0x100fe20008010861 */
[--C-:B------:R-:W-:Y:S01]  /*8f90*/  FFMA.FTZ R214, R214, UR16, -R97.reuse ;  /* 0x00000010d6d67c23 */ /* 0x100fe20008010861 */
[--C-:B------:R-:W-:Y:S01]  /*8fa0*/  FFMA.FTZ R172, R172, UR16, -R97.reuse ;  /* 0x00000010acac7c23 */ /* 0x100fe20008010861 */
[--C-:B------:R-:W-:Y:S01]  /*8fb0*/  FFMA.FTZ R185, R154, UR16, -R97.reuse ;  /* 0x000000109ab97c23 */ /* 0x100fe20008010861 */
[----:B------:R-:W-:Y:S01]  /*8fc0*/  FFMA.FTZ R146, R146, UR16, -R97 ;  /* 0x0000001092927c23 */ /* 0x000fe20008010861 */
[----:B------:R-:W-:Y:S01]  /*8fd0*/  FADD.FTZ R113, R80, R113 ;  /* 0x0000007150717221 */ /* 0x000fe20000010000 */
[----:B------:R-:W-:Y:S01]  /*8fe0*/  MUFU.EX2 R110, R110 ;  /* 0x0000006e006e7308 */ /* 0x000fe20000000800 */
[--C-:B------:R-:W-:Y:S01]  /*8ff0*/  FFMA.FTZ R67, R67, UR16, -R97.reuse ;  /* 0x0000001043437c23 */ /* 0x100fe20008010861 */
[----:B------:R-:W-:Y:S01]  /*9000*/  FFMA.FTZ R68, R68, UR16, -R97 ;  /* 0x0000001044447c23 */ /* 0x000fe20008010861 */
[----:B------:R-:W-:Y:S01]  /*9010*/  FADD.FTZ R114, R114, R113 ;  /* 0x0000007172727221 */ /* 0x000fe20000010000 */
[--C-:B------:R-:W-:Y:S01]  /*9020*/  FFMA.FTZ R69, R69, UR16, -R97.reuse ;  /* 0x0000001045457c23 */ /* 0x100fe20008010861 */
[--C-:B------:R-:W-:Y:S01]  /*9030*/  FFMA.FTZ R70, R70, UR16, -R97.reuse ;  /* 0x0000001046467c23 */ /* 0x100fe20008010861 */
[--C-:B------:R-:W-:Y:S01]  /*9040*/  FFMA.FTZ R252, R78, UR16, -R97.reuse ;  /* 0x000000104efc7c23 */ /* 0x100fe20008010861 */
[----:B------:R-:W-:Y:S01]  /*9050*/  FADD.FTZ R111, R111, R114 ;  /* 0x000000726f6f7221 */ /* 0x000fe20000010000 */
[----:B------:R-:W3:Y:S01]  /*9060*/  MUFU.EX2 R107, R107 ;  /* 0x0000006b006b7308 */ /* 0x000ee20000000800 */
[----:B--2---:R-:W-:Y:S01]  /*9070*/  F2FP.BF16.F32.PACK_AB R53, R109, R112 ;  /* 0x000000706d35723e */ /* 0x004fe200000010ff */
[----:B------:R-:W-:Y:S01]  /*9080*/  FFMA.FTZ R76, R76, UR16, -R97 ;  /* 0x000000104c4c7c23 */ /* 0x000fe20008010861 */
[----:B-1----:R-:W-:Y:S01]  /*9090*/  FMNMX.FTZ R2, R4, R5, !PT ;  /* 0x0000000504027209 */ /* 0x002fe20007810000 */
[----:B------:R-:W-:-:S03]  /*90a0*/  FADD.FTZ R112, R112, R111 ;  /* 0x0000006f70707221 */ /* 0x000fc60000010000 */
[C---:B------:R-:W-:Y:S01]  /*90b0*/  FSETP.NEU.FTZ.AND P0, PT, R2.reuse, -INF , PT ;  /* 0xff8000000200780b */ /* 0x040fe20003f1d000 */
[----:B------:R-:W-:Y:S01]  /*90c0*/  FMUL.FTZ R115, R2, UR16 ;  /* 0x0000001002737c20 */ /* 0x000fe20008410000 */
[----:B------:R-:W-:Y:S01]  /*90d0*/  MUFU.EX2 R108, R108 ;  /* 0x0000006c006c7308 */ /* 0x000fe20000000800 */
[----:B------:R-:W-:-:S03]  /*90e0*/  FADD.FTZ R109, R109, R112 ;  /* 0x000000706d6d7221 */ /* 0x000fc60000010000 */
[----:B------:R-:W-:Y:S02]  /*90f0*/  FSEL R115, R115, RZ, P0 ;  /* 0x000000ff73737208 */ /* 0x000fe40000000000 */
[----:B---3--:R-:W-:-:S03]  /*9100*/  F2FP.BF16.F32.PACK_AB R55, R107, R110 ;  /* 0x0000006e6b37723e */ /* 0x008fc600000010ff */
[--C-:B------:R-:W-:Y:S01]  /*9110*/  FFMA.FTZ R127, R6, UR16, -R115.reuse ;  /* 0x00000010067f7c23 */ /* 0x100fe20008010873 */
[----:B------:R-:W-:Y:S01]  /*9120*/  FFMA.FTZ R126, R232, UR16, -R115 ;  /* 0x00000010e87e7c23 */ /* 0x000fe20008010873 */
[----:B------:R-:W1:Y:S01]  /*9130*/  LDSM.16.MT88.4 R4, [R234+0xa000] ;  /* 0x00a00000ea04783b */ /* 0x000e620000004200 */
[----:B------:R-:W-:Y:S02]  /*9140*/  IMAD R232, R238, 0x2, R233 ;  /* 0x00000002eee87824 */ /* 0x000fe400078e02e9 */
[--C-:B------:R-:W-:Y:S01]  /*9150*/  FFMA.FTZ R128, R36, UR16, -R115.reuse ;  /* 0x0000001024807c23 */ /* 0x100fe20008010873 */
[--C-:B------:R-:W-:Y:S01]  /*9160*/  FFMA.FTZ R125, R38, UR16, -R115.reuse ;  /* 0x00000010267d7c23 */ /* 0x100fe20008010873 */
[----:B------:R-:W-:Y:S01]  /*9170*/  MUFU.EX2 R127, R127 ;  /* 0x0000007f007f7308 */ /* 0x000fe20000000800 */
[----:B------:R-:W2:Y:S01]  /*9180*/  LDSM.16.MT88.4 R36, [R233+0xa000] ;  /* 0x00a00000e924783b */ /* 0x000ea20000004200 */
[--C-:B------:R-:W-:Y:S01]  /*9190*/  FFMA.FTZ R124, R193, UR16, -R115.reuse ;  /* 0x00000010c17c7c23 */ /* 0x100fe20008010873 */
[--C-:B------:R-:W-:Y:S01]  /*91a0*/  FFMA.FTZ R123, R191, UR16, -R115.reuse ;  /* 0x00000010bf7b7c23 */ /* 0x100fe20008010873 */
[--C-:B------:R-:W-:Y:S01]  /*91b0*/  FFMA.FTZ R122, R33, UR16, -R115.reuse ;  /* 0x00000010217a7c23 */ /* 0x100fe20008010873 */
[----:B------:R-:W3:Y:S01]  /*91c0*/  LDSM.16.MT88.4 R48, [R232+0xa000] ;  /* 0x00a00000e830783b */ /* 0x000ee20000004200 */
[--C-:B------:R-:W-:Y:S01]  /*91d0*/  FFMA.FTZ R121, R32, UR16, -R115.reuse ;  /* 0x0000001020797c23 */ /* 0x100fe20008010873 */
[--C-:B------:R-:W-:Y:S01]  /*91e0*/  FFMA.FTZ R129, R187, UR16, -R115.reuse ;  /* 0x00000010bb817c23 */ /* 0x100fe20008010873 */
[----:B------:R-:W4:Y:S01]  /*91f0*/  MUFU.EX2 R128, R128 ;  /* 0x0000008000807308 */ /* 0x000f220000000800 */
[----:B------:R-:W5:Y:S01]  /*9200*/  LDSM.16.MT88.4 R56, [R232+0xa800] ;  /* 0x00a80000e838783b */ /* 0x000f620000004200 */
[--C-:B------:R-:W-:Y:S01]  /*9210*/  FFMA.FTZ R130, R183, UR16, -R115.reuse ;  /* 0x00000010b7827c23 */ /* 0x100fe20008010873 */
[--C-:B------:R-:W-:Y:S01]  /*9220*/  FFMA.FTZ R131, R179, UR16, -R115.reuse ;  /* 0x00000010b3837c23 */ /* 0x100fe20008010873 */
        /* <DEDUP_REMOVED lines=12> */
[----:B------:R-:W1:Y:S01]  /*92f0*/  MUFU.EX2 R125, R125 ;  /* 0x0000007d007d7308 */ /* 0x000e620000000800 */
[----:B----4-:R-:W-:Y:S01]  /*9300*/  F2FP.BF16.F32.PACK_AB R28, R127, R128 ;  /* 0x000000807f1c723e */ /* 0x010fe200000010ff */
[--C-:B------:R-:W-:Y:S01]  /*9310*/  FFMA.FTZ R151, R151, UR16, -R115.reuse ;  /* 0x0000001097977c23 */ /* 0x100fe20008010873 */
[----:B------:R-:W-:Y:S01]  /*9320*/  FFMA.FTZ R186, R186, UR16, -R115 ;  /* 0x00000010baba7c23 */ /* 0x000fe20008010873 */
[----:B------:R-:W-:Y:S01]  /*9330*/  FFMA.FTZ R168, R159, UR16, -R97 ;  /* 0x000000109fa87c23 */ /* 0x000fe20008010861 */
[--C-:B------:R-:W-:Y:S01]  /*9340*/  FFMA.FTZ R157, R157, UR16, -R115.reuse ;  /* 0x000000109d9d7c23 */ /* 0x100fe20008010873 */
[--C-:B------:R-:W-:Y:S01]  /*9350*/  FFMA.FTZ R208, R208, UR16, -R115.reuse ;  /* 0x00000010d0d07c23 */ /* 0x100fe20008010873 */
[--C-:B------:R-:W-:Y:S01]  /*9360*/  FFMA.FTZ R159, R248, UR16, -R115.reuse ;  /* 0x00000010f89f7c23 */ /* 0x100fe20008010873 */
[----:B------:R-:W-:Y:S01]  /*9370*/  MUFU.EX2 R124, R124 ;  /* 0x0000007c007c7308 */ /* 0x000fe20000000800 */
[----:B------:R-:W-:Y:S01]  /*9380*/  FFMA.FTZ R210, R210, UR16, -R115 ;  /* 0x00000010d2d27c23 */ /* 0x000fe20008010873 */
[----:B------:R-:W-:Y:S01]  /*9390*/  FFMA.FTZ R248, R169, UR16, -R97 ;  /* 0x00000010a9f87c23 */ /* 0x000fe20008010861 */
[--C-:B------:R-:W-:Y:S01]  /*93a0*/  FFMA.FTZ R165, R165, UR16, -R115.reuse ;  /* 0x00000010a5a57c23 */ /* 0x100fe20008010873 */
[--C-:B------:R-:W-:Y:S01]  /*93b0*/  FFMA.FTZ R161, R161, UR16, -R115.reuse ;  /* 0x00000010a1a17c23 */ /* 0x100fe20008010873 */
[--C-:B------:R-:W-:Y:S01]  /*93c0*/  FFMA.FTZ R169, R250, UR16, -R115.reuse ;  /* 0x00000010faa97c23 */ /* 0x100fe20008010873 */
[--C-:B------:R-:W-:Y:S01]  /*93d0*/  FFMA.FTZ R212, R212, UR16, -R115.reuse ;  /* 0x00000010d4d47c23 */ /* 0x100fe20008010873 */
[--C-:B------:R-:W-:Y:S01]  /*93e0*/  FFMA.FTZ R175, R190, UR16, -R115.reuse ;  /* 0x00000010beaf7c23 */ /* 0x100fe20008010873 */
[----:B------:R-:W4:Y:S01]  /*93f0*/  MUFU.EX2 R123, R123 ;  /* 0x0000007b007b7308 */ /* 0x000f220000000800 */
[----:B-1----:R-:W-:Y:S01]  /*9400*/  F2FP.BF16.F32.PACK_AB R30, R125, R126 ;  /* 0x0000007e7d1e723e */ /* 0x002fe200000010ff */
[--C-:B------:R-:W-:Y:S01]  /*9410*/  FFMA.FTZ R188, R188, UR16, -R115.reuse ;  /* 0x00000010bcbc7c23 */ /* 0x100fe20008010873 */
[--C-:B------:R-:W-:Y:S01]  /*9420*/  FFMA.FTZ R177, R182, UR16, -R115.reuse ;  /* 0x00000010b6b17c23 */ /* 0x100fe20008010873 */
[----:B------:R-:W-:Y:S01]  /*9430*/  FFMA.FTZ R178, R178, UR16, -R115 ;  /* 0x00000010b2b27c23 */ /* 0x000fe20008010873 */
[--C-:B------:R-:W-:Y:S01]  /*9440*/  FFMA.FTZ R173, R194, UR16, -R97.reuse ;  /* 0x00000010c2ad7c23 */ /* 0x100fe20008010861 */
[----:B------:R-:W-:Y:S01]  /*9450*/  FFMA.FTZ R182, R184, UR16, -R97 ;  /* 0x00000010b8b67c23 */ /* 0x000fe20008010861 */
[--C-:B------:R-:W-:Y:S01]  /*9460*/  FFMA.FTZ R170, R170, UR16, -R115.reuse ;  /* 0x00000010aaaa7c23 */ /* 0x100fe20008010873 */
[C---:B------:R-:W-:Y:S01]  /*9470*/  HMMA.16816.F32.BF16 R8, R28.reuse, R4, RZ ;  /* 0x000000041c08723c */ /* 0x040fe200000418ff */
[----:B------:R-:W-:Y:S01]  /*9480*/  MUFU.EX2 R122, R122 ;  /* 0x0000007a007a7308 */ /* 0x000fe20000000800 */
[--C-:B------:R-:W-:Y:S01]  /*9490*/  FFMA.FTZ R181, R166, UR16, -R115.reuse ;  /* 0x00000010a6b57c23 */ /* 0x100fe20008010873 */
[--C-:B------:R-:W-:Y:S01]  /*94a0*/  FFMA.FTZ R162, R162, UR16, -R115.reuse ;  /* 0x00000010a2a27c23 */ /* 0x100fe20008010873 */
[----:B------:R-:W-:Y:S01]  /*94b0*/  FFMA.FTZ R183, R158, UR16, -R115 ;  /* 0x000000109eb77c23 */ /* 0x000fe20008010873 */
[--C-:B------:R-:W-:Y:S01]  /*94c0*/  FFMA.FTZ R179, R180, UR16, -R97.reuse ;  /* 0x00000010b4b37c23 */ /* 0x100fe20008010861 */
[C---:B------:R-:W-:Y:S01]  /*94d0*/  HMMA.16816.F32.BF16 R4, R28.reuse, R6, RZ ;  /* 0x000000061c04723c */ /* 0x040fe200000418ff */
[----:B------:R-:W-:Y:S01]  /*94e0*/  FFMA.FTZ R158, R160, UR16, -R97 ;  /* 0x00000010a09e7c23 */ /* 0x000fe20008010861 */
[--C-:B------:R-:W-:Y:S01]  /*94f0*/  FFMA.FTZ R136, R136, UR16, -R115.reuse ;  /* 0x0000001088887c23 */ /* 0x100fe20008010873 */
[----:B------:R-:W1:Y:S01]  /*9500*/  MUFU.EX2 R121, R121 ;  /* 0x0000007900797308 */ /* 0x000e620000000800 */
[----:B----4-:R-:W-:Y:S01]  /*9510*/  F2FP.BF16.F32.PACK_AB R52, R123, R124 ;  /* 0x0000007c7b34723e */ /* 0x010fe200000010ff */
[--C-:B------:R-:W-:Y:S01]  /*9520*/  FFMA.FTZ R187, R150, UR16, -R115.reuse ;  /* 0x0000001096bb7c23 */ /* 0x100fe20008010873 */
[C---:B------:R-:W-:Y:S01]  /*9530*/  HMMA.16816.F32.BF16 R16, R28.reuse, R12, RZ ;  /* 0x0000000c1c10723c */ /* 0x040fe200000418ff */
[--C-:B------:R-:W-:Y:S01]  /*9540*/  FFMA.FTZ R148, R148, UR16, -R115.reuse ;  /* 0x0000001094947c23 */ /* 0x100fe20008010873 */
[----:B------:R-:W-:Y:S01]  /*9550*/  FFMA.FTZ R189, R142, UR16, -R115 ;  /* 0x000000108ebd7c23 */ /* 0x000fe20008010873 */
[--C-:B------:R-:W-:Y:S01]  /*9560*/  FFMA.FTZ R191, R60, UR16, -R97.reuse ;  /* 0x000000103cbf7c23 */ /* 0x100fe20008010861 */
[--C-:B------:R-:W-:Y:S01]  /*9570*/  FFMA.FTZ R60, R61, UR16, -R97.reuse ;  /* 0x000000103d3c7c23 */ /* 0x100fe20008010861 */
[----:B------:R-:W4:Y:S01]  /*9580*/  MUFU.EX2 R105, R105 ;  /* 0x0000006900697308 */ /* 0x000f220000000800 */
[C---:B--2---:R-:W-:Y:S01]  /*9590*/  HMMA.16816.F32.BF16 R40, R28.reuse, R36, RZ ;  /* 0x000000241c28723c */ /* 0x044fe200000418ff */
[--C-:B------:R-:W-:Y:S01]  /*95a0*/  FFMA.FTZ R61, R62, UR16, -R97.reuse ;  /* 0x000000103e3d7c23 */ /* 0x100fe20008010861 */
[----:B------:R-:W-:Y:S01]  /*95b0*/  FFMA.FTZ R62, R63, UR16, -R97 ;  /* 0x000000103f3e7c23 */ /* 0x000fe20008010861 */
[--C-:B------:R-:W-:Y:S01]  /*95c0*/  FFMA.FTZ R63, R79, UR16, -R115.reuse ;  /* 0x000000104f3f7c23 */ /* 0x100fe20008010873 */
[--C-:B------:R-:W-:Y:S01]  /*95d0*/  FFMA.FTZ R82, R82, UR16, -R115.reuse ;  /* 0x0000001052527c23 */ /* 0x100fe20008010873 */
[--C-:B------:R-:W-:Y:S01]  /*95e0*/  FFMA.FTZ R79, R83, UR16, -R115.reuse ;  /* 0x00000010534f7c23 */ /* 0x100fe20008010873 */
[C---:B------:R-:W-:Y:S01]  /*95f0*/  HMMA.16816.F32.BF16 R12, R28.reuse, R14, RZ ;  /* 0x0000000e1c0c723c */ /* 0x040fe200000418ff */
[----:B------:R-:W-:Y:S01]  /*9600*/  MUFU.EX2 R106, R106 ;  /* 0x0000006a006a7308 */ /* 0x000fe20000000800 */
[----:B-1----:R-:W-:Y:S01]  /*9610*/  F2FP.BF16.F32.PACK_AB R54, R121, R122 ;  /* 0x0000007a7936723e */ /* 0x002fe200000010ff */
[----:B------:R-:W-:Y:S01]  /*9620*/  FFMA.FTZ R84, R84, UR16, -R115 ;  /* 0x0000001054547c23 */ /* 0x000fe20008010873 */
[----:B------:R-:W-:Y:S01]  /*9630*/  FADD.FTZ R127, R128, R127 ;  /* 0x0000007f807f7221 */ /* 0x000fe20000010000 */
[--C-:B------:R-:W-:Y:S01]  /*9640*/  FFMA.FTZ R83, R64, UR16, -R97.reuse ;  /* 0x0000001040537c23 */ /* 0x100fe20008010861 */
[C---:B------:R-:W-:Y:S01]  /*9650*/  HMMA.16816.F32.BF16 R36, R28.reuse, R38, RZ ;  /* 0x000000261c24723c */ /* 0x040fe200000418ff */
[----:B------:R-:W-:Y:S01]  /*9660*/  FFMA.FTZ R64, R65, UR16, -R97 ;  /* 0x0000001041407c23 */ /* 0x000fe20008010861 */
[----:B------:R-:W-:Y:S01]  /*9670*/  FADD.FTZ R126, R126, R127 ;  /* 0x0000007f7e7e7221 */ /* 0x000fe20000010000 */
[----:B------:R-:W1:Y:S01]  /*9680*/  MUFU.EX2 R103, R103 ;  /* 0x0000006700677308 */ /* 0x000e620000000800 */
[----:B------:R-:W-:Y:S01]  /*9690*/  FFMA.FTZ R65, R66, UR16, -R97 ;  /* 0x0000001042417c23 */ /* 0x000fe20008010861 */
[--C-:B------:R-:W-:Y:S01]  /*96a0*/  FFMA.FTZ R66, R85, UR16, -R115.reuse ;  /* 0x0000001055427c23 */ /* 0x100fe20008010873 */
[C---:B---3--:R-:W-:Y:S01]  /*96b0*/  HMMA.16816.F32.BF16 R32, R28.reuse, R48, RZ ;  /* 0x000000301c20723c */ /* 0x048fe200000418ff */
[----:B------:R-:W-:Y:S01]  /*96c0*/  FADD.FTZ R125, R125, R126 ;  /* 0x0000007e7d7d7221 */ /* 0x000fe20000010000 */
[--C-:B------:R-:W-:Y:S01]  /*96d0*/  FFMA.FTZ R85, R86, UR16, -R115.reuse ;  /* 0x0000001056557c23 */ /* 0x100fe20008010873 */
[--C-:B------:R-:W-:Y:S01]  /*96e0*/  FFMA.FTZ R86, R87, UR16, -R115.reuse ;  /* 0x0000001057567c23 */ /* 0x100fe20008010873 */
[----:B------:R-:W-:Y:S01]  /*96f0*/  FFMA.FTZ R87, R88, UR16, -R115 ;  /* 0x0000001058577c23 */ /* 0x000fe20008010873 */
[----:B------:R-:W-:Y:S01]  /*9700*/  MUFU.EX2 R129, R129 ;  /* 0x0000008100817308 */ /* 0x000fe20000000800 */
[----:B------:R-:W-:Y:S01]  /*9710*/  HMMA.16816.F32.BF16 R28, R28, R50, RZ ;  /* 0x000000321c1c723c */ /* 0x000fe200000418ff */
[----:B----4-:R-:W-:Y:S01]  /*9720*/  F2FP.BF16.F32.PACK_AB R49, R105, R108 ;  /* 0x0000006c6931723e */ /* 0x010fe200000010ff */
[----:B------:R-:W-:Y:S01]  /*9730*/  FADD.FTZ R124, R124, R125 ;  /* 0x0000007d7c7c7221 */ /* 0x000fe20000010000 */
[----:B------:R-:W-:Y:S01]  /*9740*/  FADD.FTZ R110, R110, R109 ;  /* 0x0000006d6e6e7221 */ /* 0x000fe20000010000 */
[--C-:B------:R-:W-:Y:S01]  /*9750*/  FFMA.FTZ R80, R89, UR16, -R115.reuse ;  /* 0x0000001059507c23 */ /* 0x100fe20008010873 */
[--C-:B------:R-:W-:Y:S01]  /*9760*/  FFMA.FTZ R88, R91, UR16, -R115.reuse ;  /* 0x000000105b587c23 */ /* 0x100fe20008010873 */
[C---:B------:R-:W-:Y:S01]  /*9770*/  HMMA.16816.F32.BF16 R8, R52.reuse, R20, R8 ;  /* 0x000000143408723c */ /* 0x040fe20000041808 */
[----:B------:R-:W2:Y:S01]  /*9780*/  MUFU.EX2 R130, R130 ;  /* 0x0000008200827308 */ /* 0x000ea20000000800 */
[----:B-1----:R-:W-:Y:S01]  /*9790*/  F2FP.BF16.F32.PACK_AB R51, R103, R106 ;  /* 0x0000006a6733723e */ /* 0x002fe200000010ff */
[----:B------:R-:W-:Y:S01]  /*97a0*/  FADD.FTZ R123, R123, R124 ;  /* 0x0000007c7b7b7221 */ /* 0x000fe20000010000 */
[----:B------:R-:W-:Y:S01]  /*97b0*/  FADD.FTZ R107, R107, R110 ;  /* 0x0000006e6b6b7221 */ /* 0x000fe20000010000 */
[----:B------:R-:W-:Y:S01]  /*97c0*/  FFMA.FTZ R89, R90, UR16, -R115 ;  /* 0x000000105a597c23 */ /* 0x000fe20008010873 */
[C---:B------:R-:W-:Y:S01]  /*97d0*/  HMMA.16816.F32.BF16 R4, R52.reuse, R22, R4 ;  /* 0x000000163404723c */ /* 0x040fe20000041804 */
[----:B------:R-:W1:Y:S01]  /*97e0*/  LDSM.16.MT88.4 R20, [R234+0xb000] ;  /* 0x00b00000ea14783b */ /* 0x000e620000004200 */
[----:B------:R-:W-:Y:S01]  /*97f0*/  FADD.FTZ R122, R122, R123 ;  /* 0x0000007b7a7a7221 */ /* 0x000fe20000010000 */
[----:B------:R-:W-:Y:S01]  /*9800*/  MUFU.EX2 R131, R131 ;  /* 0x0000008300837308 */ /* 0x000fe20000000800 */
[----:B------:R-:W-:Y:S01]  /*9810*/  FADD.FTZ R108, R108, R107 ;  /* 0x0000006b6c6c7221 */ /* 0x000fe20000010000 */
[--C-:B------:R-:W-:Y:S01]  /*9820*/  FFMA.FTZ R91, R94, UR16, -R115.reuse ;  /* 0x000000105e5b7c23 */ /* 0x100fe20008010873 */
[C---:B------:R-:W-:Y:S01]  /*9830*/  HMMA.16816.F32.BF16 R16, R52.reuse, R24, R16 ;  /* 0x000000183410723c */ /* 0x040fe20000041810 */
[----:B------:R-:W-:Y:S01]  /*9840*/  FADD.FTZ R122, R121, R122 ;  /* 0x0000007a797a7221 */ /* 0x000fe20000010000 */
[----:B------:R-:W-:Y:S01]  /*9850*/  FADD.FTZ R105, R105, R108 ;  /* 0x0000006c69697221 */ /* 0x000fe20000010000 */
[--C-:B------:R-:W-:Y:S01]  /*9860*/  FFMA.FTZ R95, R95, UR16, -R115.reuse ;  /* 0x000000105f5f7c23 */ /* 0x100fe20008010873 */
[----:B------:R-:W-:Y:S01]  /*9870*/  FFMA.FTZ R78, R93, UR16, -R115 ;  /* 0x000000105d4e7c23 */ /* 0x000fe20008010873 */
[----:B------:R-:W3:Y:S01]  /*9880*/  MUFU.EX2 R132, R132 ;  /* 0x0000008400847308 */ /* 0x000ee20000000800 */
[C---:B------:R-:W-:Y:S01]  /*9890*/  HMMA.16816.F32.BF16 R12, R52.reuse, R26, R12 ;  /* 0x0000001a340c723c */ /* 0x040fe2000004180c */
[----:B------:R-:W4:Y:S01]  /*98a0*/  LDSM.16.MT88.4 R24, [R237+0xb000] ;  /* 0x00b00000ed18783b */ /* 0x000f220000004200 */
[----:B--2---:R-:W-:Y:S01]  /*98b0*/  F2FP.BF16.F32.PACK_AB R48, R130, R129 ;  /* 0x000000818230723e */ /* 0x004fe200000010ff */
[----:B------:R-:W-:Y:S01]  /*98c0*/  FADD.FTZ R129, R129, R122 ;  /* 0x0000007a81817221 */ /* 0x000fe20000010000 */
[----:B------:R-:W-:Y:S01]  /*98d0*/  FADD.FTZ R106, R106, R105 ;  /* 0x000000696a6a7221 */ /* 0x000fe20000010000 */
[----:B------:R-:W-:Y:S01]  /*98e0*/  FFMA.FTZ R251, R116, UR16, -R115 ;  /* 0x0000001074fb7c23 */ /* 0x000fe20008010873 */
[----:B-----5:R-:W-:Y:S01]  /*98f0*/  HMMA.16816.F32.BF16 R32, R52, R56, R32 ;  /* 0x000000383420723c */ /* 0x020fe20000041820 */
[----:B------:R-:W-:Y:S01]  /*9900*/  MUFU.EX2 R104, R104 ;  /* 0x0000006800687308 */ /* 0x000fe20000000800 */
[----:B------:R-:W-:Y:S01]  /*9910*/  FADD.FTZ R130, R130, R129 ;  /* 0x0000008182827221 */ /* 0x000fe20000010000 */
[----:B------:R-:W-:Y:S01]  /*9920*/  FADD.FTZ R103, R103, R106 ;  /* 0x0000006a67677221 */ /* 0x000fe20000010000 */
[----:B------:R-:W-:-:S02]  /*9930*/  LEA R250, P0, R200, UR20, 0x1 ;  /* 0x00000014c8fa7c11 */ /* 0x000fc4000f8008ff */
[C---:B------:R-:W-:Y:S01]  /*9940*/  HMMA.16816.F32.BF16 R28, R52.reuse, R58, R28 ;  /* 0x0000003a341c723c */ /* 0x040fe2000004181c */
[----:B------:R-:W2:Y:S01]  /*9950*/  LDSM.16.MT88.4 R56, [R232+0xb000] ;  /* 0x00b00000e838783b */ /* 0x000ea20000004200 */
[----:B------:R-:W-:Y:S01]  /*9960*/  LEA.HI.X R249, R200, UR21, R201, 0x1, P0 ;  /* 0x00000015c8f97c11 */ /* 0x000fe200080f0cc9 */
[----:B------:R-:W5:Y:S01]  /*9970*/  MUFU.EX2 R101, R101 ;  /* 0x0000006500657308 */ /* 0x000f620000000800 */
[C---:B---3--:R-:W-:Y:S01]  /*9980*/  F2FP.BF16.F32.PACK_AB R50, R132.reuse, R131 ;  /* 0x000000838432723e */ /* 0x048fe200000010ff */
[----:B------:R-:W-:Y:S01]  /*9990*/  FADD.FTZ R131, R131, R130 ;  /* 0x0000008283837221 */ /* 0x000fe20000010000 */
[C---:B------:R-:W-:Y:S03]  /*99a0*/  HMMA.16816.F32.BF16 R40, R52.reuse, R44, R40 ;  /* 0x0000002c3428723c */ /* 0x040fe60000041828 */
[----:B------:R-:W-:Y:S02]  /*99b0*/  FADD.FTZ R132, R132, R131 ;  /* 0x0000008384847221 */ /* 0x000fe40000010000 */
[----:B------:R-:W-:Y:S01]  /*99c0*/  MUFU.EX2 R102, R102 ;  /* 0x0000006600667308 */ /* 0x000fe20000000800 */
[----:B------:R-:W-:Y:S01]  /*99d0*/  HMMA.16816.F32.BF16 R36, R52, R46, R36 ;  /* 0x0000002e3424723c */ /* 0x000fe20000041824 */
[----:B------:R-:W3:Y:S05]  /*99e0*/  LDSM.16.MT88.4 R44, [R233+0xb000] ;  /* 0x00b00000e92c783b */ /* 0x000eea0000004200 */
[----:B-1----:R-:W-:Y:S01]  /*99f0*/  HMMA.16816.F32.BF16 R8, R48, R20, R8 ;  /* 0x000000143008723c */ /* 0x002fe20000041808 */
[----:B------:R-:W1:Y:S01]  /*9a00*/  MUFU.EX2 R81, R81 ;  /* 0x0000005100517308 */ /* 0x000e620000000800 */
[----:B-----5:R-:W-:Y:S01]  /*9a10*/  F2FP.BF16.F32.PACK_AB R53, R101, R104 ;  /* 0x000000686535723e */ /* 0x020fe200000010ff */
[----:B------:R-:W-:-:S03]  /*9a20*/  FADD.FTZ R104, R104, R103 ;  /* 0x0000006768687221 */ /* 0x000fc60000010000 */
[C---:B------:R-:W-:Y:S01]  /*9a30*/  HMMA.16816.F32.BF16 R4, R48.reuse, R22, R4 ;  /* 0x000000163004723c */ /* 0x040fe20000041804 */
[----:B------:R-:W5:Y:S01]  /*9a40*/  LDSM.16.MT88.4 R20, [R234+0xb800] ;  /* 0x00b80000ea14783b */ /* 0x000f620000004200 */
[----:B------:R-:W-:Y:S01]  /*9a50*/  FADD.FTZ R101, R101, R104 ;  /* 0x0000006865657221 */ /* 0x000fe20000010000 */
[----:B------:R-:W-:Y:S03]  /*9a60*/  MUFU.EX2 R135, R135 ;  /* 0x0000008700877308 */ /* 0x000fe60000000800 */
[C---:B----4-:R-:W-:Y:S05]  /*9a70*/  HMMA.16816.F32.BF16 R16, R48.reuse, R24, R16 ;  /* 0x000000183010723c */ /* 0x050fea0000041810 */
[----:B------:R-:W4:Y:S01]  /*9a80*/  MUFU.EX2 R140, R140 ;  /* 0x0000008c008c7308 */ /* 0x000f220000000800 */
[----:B------:R-:W-:Y:S01]  /*9a90*/  HMMA.16816.F32.BF16 R12, R48, R26, R12 ;  /* 0x0000001a300c723c */ /* 0x000fe2000004180c */
[----:B------:R-:W5:Y:S01]  /*9aa0*/  LDSM.16.MT88.4 R24, [R237+0xb800] ;  /* 0x00b80000ed18783b */ /* 0x000f620000004200 */
[----:B-1----:R-:W-:Y:S01]  /*9ab0*/  F2FP.BF16.F32.PACK_AB R55, R81, R102 ;  /* 0x000000665137723e */ /* 0x002fe200000010ff */
[----:B------:R-:W-:-:S03]  /*9ac0*/  FADD.FTZ R102, R102, R101 ;  /* 0x0000006566667221 */ /* 0x000fc60000010000 */
[----:B--2---:R-:W-:Y:S01]  /*9ad0*/  HMMA.16816.F32.BF16 R32, R48, R56, R32 ;  /* 0x000000383020723c */ /* 0x004fe20000041820 */
[----:B------:R-:W-:Y:S01]  /*9ae0*/  MUFU.EX2 R137, R137 ;  /* 0x0000008900897308 */ /* 0x000fe20000000800 */
[----:B------:R-:W-:-:S04]  /*9af0*/  FADD.FTZ R81, R81, R102 ;  /* 0x0000006651517221 */ /* 0x000fc80000010000 */
[C---:B------:R-:W-:Y:S01]  /*9b00*/  HMMA.16816.F32.BF16 R28, R48.reuse, R58, R28 ;  /* 0x0000003a301c723c */ /* 0x040fe2000004181c */
[----:B------:R-:W1:Y:S02]  /*9b10*/  LDSM.16.MT88.4 R56, [R232+0xb800] ;  /* 0x00b80000e838783b */ /* 0x000e640000004200 */
[----:B------:R-:W2:Y:S01]  /*9b20*/  MUFU.EX2 R144, R144 ;  /* 0x0000009000907308 */ /* 0x000ea20000000800 */
[C---:B----4-:R-:W-:Y:S01]  /*9b30*/  F2FP.BF16.F32.PACK_AB R52, R140.reuse, R135 ;  /* 0x000000878c34723e */ /* 0x050fe200000010ff */
[----:B------:R-:W-:Y:S01]  /*9b40*/  FADD.FTZ R135, R135, R132 ;  /* 0x0000008487877221 */ /* 0x000fe20000010000 */
[C---:B---3--:R-:W-:Y:S03]  /*9b50*/  HMMA.16816.F32.BF16 R40, R48.reuse, R44, R40 ;  /* 0x0000002c3028723c */ /* 0x048fe60000041828 */
[----:B------:R-:W-:Y:S02]  /*9b60*/  FADD.FTZ R140, R140, R135 ;  /* 0x000000878c8c7221 */ /* 0x000fe40000010000 */
[----:B------:R-:W-:Y:S01]  /*9b70*/  MUFU.EX2 R120, R120 ;  /* 0x0000007800787308 */ /* 0x000fe20000000800 */
[----:B------:R-:W-:Y:S01]  /*9b80*/  HMMA.16816.F32.BF16 R36, R48, R46, R36 ;  /* 0x0000002e3024723c */ /* 0x000fe20000041824 */
[----:B------:R-:W3:Y:S06]  /*9b90*/  LDSM.16.MT88.4 R44, [R233+0xb800] ;  /* 0x00b80000e92c783b */ /* 0x000eec0000004200 */
[----:B------:R-:W4:Y:S01]  /*9ba0*/  MUFU.EX2 R119, R119 ;  /* 0x0000007700777308 */ /* 0x000f220000000800 */
[----:B--2---:R-:W-:Y:S01]  /*9bb0*/  F2FP.BF16.F32.PACK_AB R54, R144, R137 ;  /* 0x000000899036723e */ /* 0x004fe200000010ff */
[----:B------:R-:W-:-:S04]  /*9bc0*/  FADD.FTZ R137, R137, R140 ;  /* 0x0000008c89897221 */ /* 0x000fc80000010000 */
[----:B------:R-:W-:Y:S02]  /*9bd0*/  FADD.FTZ R144, R144, R137 ;  /* 0x0000008990907221 */ /* 0x000fe40000010000 */
[C---:B-----5:R-:W-:Y:S01]  /*9be0*/  HMMA.16816.F32.BF16 R8, R52.reuse, R20, R8 ;  /* 0x000000143408723c */ /* 0x060fe20000041808 */
[----:B------:R-:W-:Y:S05]  /*9bf0*/  MUFU.EX2 R118, R118 ;  /* 0x0000007600767308 */ /* 0x000fea0000000800 */
[C---:B------:R-:W-:Y:S01]  /*9c00*/  HMMA.16816.F32.BF16 R4, R52.reuse, R22, R4 ;  /* 0x000000163404723c */ /* 0x040fe20000041804 */
[----:B------:R-:W2:Y:S02]  /*9c10*/  LDSM.16.MT88.4 R20, [R234+0xc000] ;  /* 0x00c00000ea14783b */ /* 0x000ea40000004200 */
[----:B------:R-:W5:Y:S01]  /*9c20*/  MUFU.EX2 R117, R117 ;  /* 0x0000007500757308 */ /* 0x000f620000000800 */
[C---:B----4-:R-:W-:Y:S01]  /*9c30*/  F2FP.BF16.F32.PACK_AB R49, R119.reuse, R120 ;  /* 0x000000787731723e */ /* 0x050fe200000010ff */
[----:B------:R-:W-:Y:S01]  /*9c40*/  FADD.FTZ R120, R120, R81 ;  /* 0x0000005178787221 */ /* 0x000fe20000010000 */
[----:B------:R-:W-:Y:S03]  /*9c50*/  HMMA.16816.F32.BF16 R16, R52, R24, R16 ;  /* 0x000000183410723c */ /* 0x000fe60000041810 */
[----:B------:R-:W-:-:S02]  /*9c60*/  FADD.FTZ R119, R119, R120 ;  /* 0x0000007877777221 */ /* 0x000fc40000010000 */
[----:B------:R-:W-:Y:S01]  /*9c70*/  MUFU.EX2 R143, R143 ;  /* 0x0000008f008f7308 */ /* 0x000fe20000000800 */
[C---:B------:R-:W-:Y:S01]  /*9c80*/  HMMA.16816.F32.BF16 R12, R52.reuse, R26, R12 ;  /* 0x0000001a340c723c */ /* 0x040fe2000004180c */
[----:B------:R-:W4:Y:S05]  /*9c90*/  LDSM.16.MT88.4 R24, [R237+0xc000] ;  /* 0x00c00000ed18783b */ /* 0x000f2a0000004200 */
        /* <DEDUP_REMOVED lines=8> */
[C---:B---3--:R-:W-:Y:S05]  /*9d20*/  HMMA.16816.F32.BF16 R40, R52.reuse, R44, R40 ;  /* 0x0000002c3428723c */ /* 0x048fea0000041828 */
[----:B------:R-:W3:Y:S01]  /*9d30*/  MUFU.EX2 R164, R164 ;  /* 0x000000a400a47308 */ /* 0x000ee20000000800 */
[----:B------:R-:W-:Y:S01]  /*9d40*/  HMMA.16816.F32.BF16 R36, R52, R46, R36 ;  /* 0x0000002e3424723c */ /* 0x000fe20000041824 */
[----:B------:R-:W5:Y:S01]  /*9d50*/  LDSM.16.MT88.4 R44, [R233+0xc000] ;  /* 0x00c00000e92c783b */ /* 0x000f620000004200 */
[----:B-1----:R-:W-:Y:S01]  /*9d60*/  F2FP.BF16.F32.PACK_AB R48, R156, R143 ;  /* 0x0000008f9c30723e */ /* 0x002fe200000010ff */
[----:B------:R-:W-:-:S04]  /*9d70*/  FADD.FTZ R143, R143, R144 ;  /* 0x000000908f8f7221 */ /* 0x000fc80000010000 */
[----:B------:R-:W-:Y:S01]  /*9d80*/  MUFU.EX2 R3, R3 ;  /* 0x0000000300037308 */ /* 0x000fe20000000800 */
[----:B------:R-:W-:-:S07]  /*9d90*/  FADD.FTZ R156, R156, R143 ;  /* 0x0000008f9c9c7221 */ /* 0x000fce0000010000 */
[----:B------:R-:W1:Y:S01]  /*9da0*/  MUFU.EX2 R134, R134 ;  /* 0x0000008600867308 */ /* 0x000e620000000800 */
[----:B---3--:R-:W-:Y:S01]  /*9db0*/  F2FP.BF16.F32.PACK_AB R50, R164, R145 ;  /* 0x00000091a432723e */ /* 0x008fe200000010ff */
[----:B------:R-:W-:-:S04]  /*9dc0*/  FADD.FTZ R145, R145, R156 ;  /* 0x0000009c91917221 */ /* 0x000fc80000010000 */
[----:B------:R-:W-:Y:S02]  /*9dd0*/  FADD.FTZ R164, R164, R145 ;  /* 0x00000091a4a47221 */ /* 0x000fe40000010000 */
[C---:B--2---:R-:W-:Y:S01]  /*9de0*/  HMMA.16816.F32.BF16 R8, R48.reuse, R20, R8 ;  /* 0x000000143008723c */ /* 0x044fe20000041808 */
[----:B------:R-:W-:Y:S05]  /*9df0*/  MUFU.EX2 R133, R133 ;  /* 0x0000008500857308 */ /* 0x000fea0000000800 */
[C---:B------:R-:W-:Y:S01]  /*9e00*/  HMMA.16816.F32.BF16 R4, R48.reuse, R22, R4 ;  /* 0x000000163004723c */ /* 0x040fe20000041804 */
[----:B------:R-:W2:Y:S02]  /*9e10*/  LDSM.16.MT88.4 R20, [R234+0xc800] ;  /* 0x00c80000ea14783b */ /* 0x000ea40000004200 */
[----:B------:R-:W3:Y:S01]  /*9e20*/  MUFU.EX2 R138, R138 ;  /* 0x0000008a008a7308 */ /* 0x000ee20000000800 */
[C---:B-1----:R-:W-:Y:S01]  /*9e30*/  F2FP.BF16.F32.PACK_AB R53, R134.reuse, R3 ;  /* 0x000000038635723e */ /* 0x042fe200000010ff */
[----:B------:R-:W-:Y:S01]  /*9e40*/  FADD.FTZ R3, R3, R118 ;  /* 0x0000007603037221 */ /* 0x000fe20000010000 */
[----:B----4-:R-:W-:Y:S03]  /*9e50*/  HMMA.16816.F32.BF16 R16, R48, R24, R16 ;  /* 0x000000183010723c */ /* 0x010fe60000041810 */
[----:B------:R-:W-:-:S02]  /*9e60*/  FADD.FTZ R134, R134, R3 ;  /* 0x0000000386867221 */ /* 0x000fc40000010000 */
[----:B------:R-:W-:Y:S01]  /*9e70*/  MUFU.EX2 R149, R149 ;  /* 0x0000009500957308 */ /* 0x000fe20000000800 */
[C---:B------:R-:W-:Y:S01]  /*9e80*/  HMMA.16816.F32.BF16 R12, R48.reuse, R26, R12 ;  /* 0x0000001a300c723c */ /* 0x040fe2000004180c */
[----:B------:R-:W1:Y:S05]  /*9e90*/  LDSM.16.MT88.4 R24, [R237+0xc800] ;  /* 0x00c80000ed18783b */ /* 0x000e6a0000004200 */
[----:B-----5:R-:W-:Y:S01]  /*9ea0*/  HMMA.16816.F32.BF16 R32, R48, R56, R32 ;  /* 0x000000383020723c */ /* 0x020fe20000041820 */
        /* <DEDUP_REMOVED lines=14> */
[----:B------:R-:W-:-:S07]  /*9f90*/  FADD.FTZ R176, R176, R149 ;  /* 0x00000095b0b07221 */ /* 0x000fce0000010000 */
[----:B------:R-:W4:Y:S01]  /*9fa0*/  MUFU.EX2 R152, R152 ;  /* 0x0000009800987308 */ /* 0x000f220000000800 */
        /* <DEDUP_REMOVED lines=8> */
[C---:B----4-:R-:W-:Y:S01]  /*a030*/  F2FP.BF16.F32.PACK_AB R49, R152.reuse, R139 ;  /* 0x0000008b9831723e */ /* 0x050fe200000010ff */
[----:B------:R-:W-:Y:S01]  /*a040*/  FADD.FTZ R139, R139, R138 ;  /* 0x0000008a8b8b7221 */ /* 0x000fe20000010000 */
[----:B-1----:R-:W-:Y:S03]  /*a050*/  HMMA.16816.F32.BF16 R16, R52, R24, R16 ;  /* 0x000000183410723c */ /* 0x002fe60000041810 */
[----:B------:R-:W-:-:S02]  /*a060*/  FADD.FTZ R152, R152, R139 ;  /* 0x0000008b98987221 */ /* 0x000fc40000010000 */
[----:B------:R-:W-:Y:S01]  /*a070*/  MUFU.EX2 R157, R157 ;  /* 0x0000009d009d7308 */ /* 0x000fe20000000800 */
[C---:B------:R-:W-:Y:S01]  /*a080*/  HMMA.16816.F32.BF16 R12, R52.reuse, R26, R12 ;  /* 0x0000001a340c723c */ /* 0x040fe2000004180c */
[----:B------:R-:W1:Y:S05]  /*a090*/  LDSM.16.MT88.4 R24, [R237+0xd000] ;  /* 0x00d00000ed18783b */ /* 0x000e6a0000004200 */
[----:B---3--:R-:W-:Y:S01]  /*a0a0*/  HMMA.16816.F32.BF16 R32, R52, R56, R32 ;  /* 0x000000383420723c */ /* 0x008fe20000041820 */
[----:B------:R-:W3:Y:S01]  /*a0b0*/  MUFU.EX2 R208, R208 ;  /* 0x000000d000d07308 */ /* 0x000ee20000000800 */
[----:B-----5:R-:W-:Y:S01]  /*a0c0*/  F2FP.BF16.F32.PACK_AB R51, R168, R141 ;  /* 0x0000008da833723e */ /* 0x020fe200000010ff */
[----:B------:R-:W-:-:S03]  /*a0d0*/  FADD.FTZ R141, R141, R152 ;  /* 0x000000988d8d7221 */ /* 0x000fc60000010000 */
[C---:B------:R-:W-:Y:S01]  /*a0e0*/  HMMA.16816.F32.BF16 R28, R52.reuse, R58, R28 ;  /* 0x0000003a341c723c */ /* 0x040fe2000004181c */
[----:B------:R-:W4:Y:S01]  /*a0f0*/  LDSM.16.MT88.4 R56, [R232+0xd000] ;  /* 0x00d00000e838783b */ /* 0x000f220000004200 */
[----:B------:R-:W-:Y:S01]  /*a100*/  FADD.FTZ R168, R168, R141 ;  /* 0x0000008da8a87221 */ /* 0x000fe20000010000 */
[----:B------:R-:W-:Y:S02]  /*a110*/  MUFU.EX2 R159, R159 ;  /* 0x0000009f009f7308 */ /* 0x000fe40000000800 */
[----:B------:R-:W-:Y:S01]  /*a120*/  LDSM.16.MT88.4 R140, [R233+0x11800] ;  /* 0x01180000e98c783b */ /* 0x000fe20000004200 */
        /* <DEDUP_REMOVED lines=241> */
[----:B------:R-:W-:Y:S01]  /*b040*/  FFMA.FTZ R44, R100, UR16, -R115 ;  /* 0x00000010642c7c23 */ /* 0x000fe20008010873 */
[----:B------:R-:W-:Y:S01]  /*b050*/  FADD.FTZ R214, R214, R171 ;  /* 0x000000abd6d67221 */ /* 0x000fe20000010000 */
[----:B------:R-:W-:Y:S01]  /*b060*/  FADD.FTZ R162, R162, R181 ;  /* 0x000000b5a2a27221 */ /* 0x000fe20000010000 */
[----:B------:R-:W-:Y:S01]  /*b070*/  HMMA.16816.F32.BF16 R8, R48, R24, R8 ;  /* 0x000000183008723c */ /* 0x000fe20000041808 */
[----:B------:R-:W3:Y:S01]  /*b080*/  MUFU.EX2 R78, R78 ;  /* 0x0000004e004e7308 */ /* 0x000ee20000000800 */
[----:B------:R-:W-:Y:S01]  /*b090*/  FADD.FTZ R173, R173, R214 ;  /* 0x000000d6adad7221 */ /* 0x000fe20000010000 */
[----:B------:R-:W-:Y:S01]  /*b0a0*/  FADD.FTZ R183, R183, R162 ;  /* 0x000000a2b7b77221 */ /* 0x000fe20000010000 */
[----:B--2---:R-:W-:-:S02]  /*b0b0*/  F2FP.BF16.F32.PACK_AB R135, R252, R75 ;  /* 0x0000004bfc87723e */ /* 0x004fc400000010ff */
[----:B------:R-:W-:Y:S01]  /*b0c0*/  FADD.FTZ R182, R182, R173 ;  /* 0x000000adb6b67221 */ /* 0x000fe20000010000 */
[C---:B------:R-:W-:Y:S01]  /*b0d0*/  HMMA.16816.F32.BF16 R4, R48.reuse, R26, R4 ;  /* 0x0000001a3004723c */ /* 0x040fe20000041804 */
[----:B------:R-:W2:Y:S01]  /*b0e0*/  LDSM.16.MT88.4 R24, [R234+0x11800] ;  /* 0x01180000ea18783b */ /* 0x000ea20000004200 */
[----:B------:R-:W-:Y:S01]  /*b0f0*/  MUFU.EX2 R44, R44 ;  /* 0x0000002c002c7308 */ /* 0x000fe20000000800 */
[----:B------:R-:W-:Y:S01]  /*b100*/  FADD.FTZ R179, R179, R182 ;  /* 0x000000b6b3b37221 */ /* 0x000fe20000010000 */
[----:B------:R-:W-:Y:S02]  /*b110*/  FADD.FTZ R136, R136, R183 ;  /* 0x000000b788887221 */ /* 0x000fe40000010000 */
[C---:B------:R-:W-:Y:S01]  /*b120*/  HMMA.16816.F32.BF16 R36, R48.reuse, R46, R36 ;  /* 0x0000002e3024723c */ /* 0x040fe20000041824 */
[----:B------:R-:W-:Y:S01]  /*b130*/  FADD.FTZ R179, R172, R179 ;  /* 0x000000b3acb37221 */ /* 0x000fe20000010000 */
[----:B------:R-:W-:Y:S02]  /*b140*/  FADD.FTZ R187, R187, R136 ;  /* 0x00000088bbbb7221 */ /* 0x000fe40000010000 */
[----:B------:R-:W4:Y:S01]  /*b150*/  MUFU.EX2 R251, R251 ;  /* 0x000000fb00fb7308 */ /* 0x000f220000000800 */
[----:B------:R-:W-:Y:S01]  /*b160*/  FADD.FTZ R158, R158, R179 ;  /* 0x000000b39e9e7221 */ /* 0x000fe20000010000 */
[----:B------:R-:W-:Y:S01]  /*b170*/  FADD.FTZ R148, R148, R187 ;  /* 0x000000bb94947221 */ /* 0x000fe20000010000 */
[----:B---3--:R-:W-:Y:S01]  /*b180*/  F2FP.BF16.F32.PACK_AB R132, R78, R77 ;  /* 0x0000004d4e84723e */ /* 0x008fe200000010ff */
[----:B------:R-:W-:Y:S01]  /*b190*/  HMMA.16816.F32.BF16 R32, R48, R52, R32 ;  /* 0x000000343020723c */ /* 0x000fe20000041820 */
[----:B------:R-:W-:Y:S01]  /*b1a0*/  FADD.FTZ R185, R185, R158 ;  /* 0x0000009eb9b97221 */ /* 0x000fe20000010000 */
[----:B------:R-:W-:-:S03]  /*b1b0*/  FADD.FTZ R148, R189, R148 ;  /* 0x00000094bd947221 */ /* 0x000fc60000010000 */
[----:B------:R-:W-:Y:S01]  /*b1c0*/  FADD.FTZ R146, R146, R185 ;  /* 0x000000b992927221 */ /* 0x000fe20000010000 */
[----:B------:R-:W-:Y:S01]  /*b1d0*/  FADD.FTZ R63, R63, R148 ;  /* 0x000000943f3f7221 */ /* 0x000fe20000010000 */
[----:B------:R-:W-:Y:S02]  /*b1e0*/  HMMA.16816.F32.BF16 R28, R48, R54, R28 ;  /* 0x00000036301c723c */ /* 0x000fe4000004181c */
[----:B------:R-:W-:Y:S01]  /*b1f0*/  FADD.FTZ R191, R191, R146 ;  /* 0x00000092bfbf7221 */ /* 0x000fe20000010000 */
[----:B------:R-:W-:Y:S01]  /*b200*/  FADD.FTZ R82, R82, R63 ;  /* 0x0000003f52527221 */ /* 0x000fe20000010000 */
[----:B----4-:R-:W-:Y:S02]  /*b210*/  F2FP.BF16.F32.PACK_AB R134, R251, R44 ;  /* 0x0000002cfb86723e */ /* 0x010fe400000010ff */
[----:B------:R-:W-:-:S04]  /*b220*/  FADD.FTZ R60, R60, R191 ;  /* 0x000000bf3c3c7221 */ /* 0x000fc80000010000 */
[----:B------:R-:W-:Y:S01]  /*b230*/  FADD.FTZ R61, R61, R60 ;  /* 0x0000003c3d3d7221 */ /* 0x000fe20000010000 */
[----:B-1----:R-:W-:Y:S03]  /*b240*/  HMMA.16816.F32.BF16 R160, R132, R20, R16 ;  /* 0x0000001484a0723c */ /* 0x002fe60000041810 */
[----:B------:R-:W-:-:S04]  /*b250*/  FADD.FTZ R62, R62, R61 ;  /* 0x0000003d3e3e7221 */ /* 0x000fc80000010000 */
[----:B------:R-:W-:Y:S01]  /*b260*/  FADD.FTZ R83, R83, R62 ;  /* 0x0000003e53537221 */ /* 0x000fe20000010000 */
[----:B------:R-:W-:Y:S01]  /*b270*/  FADD.FTZ R17, R79, R82 ;  /* 0x000000524f117221 */ /* 0x000fe20000010000 */
[----:B--2---:R-:W-:Y:S03]  /*b280*/  HMMA.16816.F32.BF16 R152, R132, R24, R8 ;  /* 0x000000188498723c */ /* 0x004fe60000041808 */
[----:B------:R-:W-:-:S03]  /*b290*/  FADD.FTZ R17, R84, R17 ;  /* 0x0000001154117221 */ /* 0x000fc60000010000 */
[C---:B------:R-:W-:Y:S01]  /*b2a0*/  HMMA.16816.F32.BF16 R156, R132.reuse, R22, R12 ;  /* 0x00000016849c723c */ /* 0x040fe2000004180c */
[----:B------:R-:W-:Y:S01]  /*b2b0*/  FADD.FTZ R66, R66, R17 ;  /* 0x0000001142427221 */ /* 0x000fe20000010000 */
[----:B------:R-:W-:Y:S01]  /*b2c0*/  FADD.FTZ R8, R64, R83 ;  /* 0x0000005340087221 */ /* 0x000fe20000010000 */
[----:B------:R-:W1:Y:S02]  /*b2d0*/  LDSM.16.MT88.4 R12, [R232+0x11800] ;  /* 0x01180000e80c783b */ /* 0x000e640000004200 */
        /* <DEDUP_REMOVED lines=31> */
[----:B------:R-:W-:-:S04]  /*b4d0*/  FADD.FTZ R44, R44, R77 ;  /* 0x0000004d2c2c7221 */ /* 0x000fc80000010000 */
[----:B------:R-:W-:Y:S01]  /*b4e0*/  FADD.FTZ R251, R251, R44 ;  /* 0x0000002cfbfb7221 */ /* 0x000fe20000010000 */
[----:B------:R-:W-:-:S13]  /*b4f0*/  @!P1 BRA `(.L_x_1568) ;  /* 0x0000007800789947 */ /* 0x000fda0003800000 */
[----:B------:R-:W-:-:S04]  /*b500*/  DEPBAR.LE SB0, 0x0 ;  /* 0x000080000000791a */ /* 0x000fc80000000000 */
[----:B------:R-:W-:Y:S01]  /*b510*/  UIADD3 UR15, UR19, -0x2, URZ ;  /* 0xfffffffe130f7890 */ /* 0x000fe2000fffe03f */
[----:B------:R-:W-:Y:S06]  /*b520*/  BAR.SYNC.DEFER_BLOCKING 0x0 ;  /* 0x0000000000007b1d */ /* 0x000fec0000010000 */
[----:B------:R-:W-:Y:S05]  /*b530*/  @!P3 BRA `(.L_x_1569) ;  /* 0x0000000000f4b947 */ /* 0x000fea0003800000 */
[----:B------:R-:W1:Y:S01]  /*b540*/  LDC R4, c[0x0][0x380] ;  /* 0x0000e000ff047b82 */ /* 0x000e620000000800 */
[----:B------:R-:W-:Y:S01]  /*b550*/  USHF.L.U32 UR4, UR15, 0x8, URZ ;  /* 0x000000080f047899 */ /* 0x000fe2000800063f */
[----:B------:R-:W-:-:S03]  /*b560*/  ULDC.64 UR18, c[0x0][0x238] ;  /* 0x00008e0000127ab9 */ /* 0x000fc60000000a00 */
        /* <DEDUP_REMOVED lines=21> */
[----:B------:R-:W-:Y:S02]  /*b6c0*/  LOP3.LUT R5, R4, UR16, RZ, 0x3c, !PT ;  /* 0x0000001004057c12 */ /* 0x000fe4000f8e3cff */
        /* <DEDUP_REMOVED lines=36> */
.L_x_1569:
[----:B------:R-:W-:-:S04]  /*b910*/  ULEA UR4, -UR8, URZ, 0x8 ;  /* 0x0000003f08047291 */ /* 0x000fc8000f8e413f */
[----:B------:R-:W-:Y:S02]  /*b920*/  USHF.R.S32.HI UR16, URZ, 0x1f, UR4 ;  /* 0x0000001f3f107899 */ /* 0x000fe40008011404 */
[----:B------:R-:W-:-:S04]  /*b930*/  MOV R4, UR4 ;  /* 0x0000000400047c02 */ /* 0x000fc80008000f00 */
[----:B------:R-:W-:-:S07]  /*b940*/  MOV R3, UR16 ;  /* 0x0000001000037c02 */ /* 0x000fce0008000f00 */
.L_x_1570:
[----:B------:R-:W-:Y:S01]  /*b950*/  ULDC UR4, c[0x0][0x2d0] ;  /* 0x0000b40000047ab9 */ /* 0x000fe20000000800 */
[----:B------:R-:W-:Y:S01]  /*b960*/  LEA R204, P1, R4, R204, 0x1 ;  /* 0x000000cc04cc7211 */ /* 0x000fe200078208ff */
[----:B------:R-:W-:Y:S01]  /*b970*/  IMAD.U32 R5, RZ, RZ, UR8 ;  /* 0x00000008ff057e24 */ /* 0x000fe2000f8e00ff */
[----:B------:R-:W-:Y:S01]  /*b980*/  ISETP.GE.AND P0, PT, R244, UR4, PT ;  /* 0x00000004f4007c0c */ /* 0x000fe2000bf06270 */
[----:B------:R-:W-:Y:S01]  /*b990*/  IMAD.U32 R206, RZ, RZ, UR8 ;  /* 0x00000008ffce7e24 */ /* 0x000fe2000f8e00ff */
[----:B------:R-:W-:Y:S01]  /*b9a0*/  LEA.HI.X R205, R4, R205, R3, 0x1, P1 ;  /* 0x000000cd04cd7211 */ /* 0x000fe200008f0c03 */
[----:B------:R-:W-:Y:S01]  /*b9b0*/  IMAD.U32 R7, RZ, RZ, UR9 ;  /* 0x00000009ff077e24 */ /* 0x000fe2000f8e00ff */
[----:B------:R-:W-:Y:S01]  /*b9c0*/  UISETP.GT.AND UP1, UPT, UR15, UR12, UPT ;  /* 0x0000000c0f00728c */ /* 0x000fe2000bf24270 */
        /* <DEDUP_REMOVED lines=104> */
[----:B------:R-:W-:Y:S02]  /*c050*/  @!P0 LEA R32, P2, R9, UR6, 0x1 ;  /* 0x0000000609208c11 */ /* 0x000fe4000f8408ff */
[----:B------:R-:W-:Y:S02]  /*c060*/  @!P0 LEA R38, P5, R5, UR6, 0x1 ;  /* 0x0000000605268c11 */ /* 0x000fe4000f8a08ff */
[----:B------:R-:W-:-:S02]  /*c070*/  @!P0 IADD3.X R3, R3, UR9, R33, P1, !PT ;  /* 0x0000000903038c10 */ /* 0x000fc40008ffe421 */
[----:B------:R-:W-:Y:S02]  /*c080*/  @!P0 LEA.HI.X R37, R7, UR7, R8, 0x1, P4 ;  /* 0x0000000707258c11 */ /* 0x000fe4000a0f0c08 */
        /* <DEDUP_REMOVED lines=255> */
[C---:B------:R-:W-:Y:S01]  /*d080*/  VIADD R3, R190.reuse, 0x9 ;  /* 0x00000009be037836 */ /* 0x040fe20000000000 */
[C---:B-1----:R-:W-:Y:S01]  /*d090*/  HMMA.16816.F32.BF16 R88, R120.reuse, R108, R88 ;  /* 0x0000006c7858723c */ /* 0x042fe20000041858 */
[----:B------:R-:W-:Y:S02]  /*d0a0*/  FSEL R213, R105, -INF , !P1 ;  /* 0xff80000069d57808 */ /* 0x000fe40004800000 */
[----:B------:R-:W-:Y:S02]  /*d0b0*/  FSEL R211, R107, -INF , !P4 ;  /* 0xff8000006bd37808 */ /* 0x000fe40006000000 */
[CC--:B------:R-:W-:Y:S01]  /*d0c0*/  ISETP.GE.AND P2, PT, R3.reuse, R203.reuse, PT ;  /* 0x000000cb0300720c */ /* 0x0c0fe20003f46270 */
[C---:B------:R-:W-:Y:S01]  /*d0d0*/  HMMA.16816.F32.BF16 R84, R120.reuse, R110, R84 ;  /* 0x0000006e7854723c */ /* 0x040fe20000041854 */
[C---:B------:R-:W-:Y:S01]  /*d0e0*/  VIADD R108, R190.reuse, 0x11 ;  /* 0x00000011be6c7836 */ /* 0x040fe20000000000 */
[-C--:B------:R-:W-:Y:S01]  /*d0f0*/  ISETP.GE.AND P5, PT, R3, R202.reuse, PT ;  /* 0x000000ca0300720c */ /* 0x080fe20003fa6270 */
[C---:B------:R-:W-:Y:S01]  /*d100*/  VIADD R3, R190.reuse, 0x19 ;  /* 0x00000019be037836 */ /* 0x040fe20000000000 */
[----:B------:R-:W-:Y:S01]  /*d110*/  FSEL R105, R101, -INF , !P2 ;  /* 0xff80000065697808 */ /* 0x000fe20005000000 */
[----:B------:R-:W-:Y:S01]  /*d120*/  VIADD R101, R190, 0x21 ;  /* 0x00000021be657836 */ /* 0x000fe20000000000 */
[C---:B------:R-:W-:Y:S01]  /*d130*/  ISETP.GE.AND P6, PT, R108.reuse, R203, PT ;  /* 0x000000cb6c00720c */ /* 0x040fe20003fc6270 */
[----:B--2---:R-:W-:Y:S01]  /*d140*/  HMMA.16816.F32.BF16 R80, R120, R180, R80 ;  /* 0x000000b47850723c */ /* 0x004fe20000041850 */
[----:B------:R-:W-:Y:S01]  /*d150*/  ISETP.GE.AND P1, PT, R108, R202, PT ;  /* 0x000000ca6c00720c */ /* 0x000fe20003f26270 */
[----:B------:R-:W-:Y:S01]  /*d160*/  STL [R1+0x4], R105 ;  /* 0x0000046901007387 */ /* 0x000fe20000100800 */
[----:B------:R-:W-:-:S02]  /*d170*/  FSEL R97, R97, -INF , !P6 ;  /* 0xff80000061617808 */ /* 0x000fc40007000000 */
[CC--:B------:R-:W-:Y:S01]  /*d180*/  ISETP.GE.AND P4, PT, R3.reuse, R203.reuse, PT ;  /* 0x000000cb0300720c */ /* 0x0c0fe20003f86270 */
[----:B------:R-:W1:Y:S01]  /*d190*/  LDSM.16.M88.4 R108, [R216+0x3000] ;  /* 0x00300000d86c783b */ /* 0x000e620000000200 */
[----:B------:R-:W-:Y:S01]  /*d1a0*/  HMMA.16816.F32.BF16 R76, R120, R182, R76 ;  /* 0x000000b6784c723c */ /* 0x000fe2000004184c */
[----:B------:R-:W-:Y:S01]  /*d1b0*/  ISETP.GE.AND P2, PT, R3, R202, PT ;  /* 0x000000ca0300720c */ /* 0x000fe20003f46270 */
[----:B------:R-:W-:Y:S01]  /*d1c0*/  VIADD R3, R190, 0x29 ;  /* 0x00000029be037836 */ /* 0x000fe20000000000 */
[----:B------:R-:W2:Y:S01]  /*d1d0*/  LDSM.16.M88.4 R180, [R216+0x3800] ;  /* 0x00380000d8b4783b */ /* 0x000ea20000000200 */
[----:B------:R-:W-:Y:S02]  /*d1e0*/  FSEL R215, R103, -INF , !P5 ;  /* 0xff80000067d77808 */ /* 0x000fe40006800000 */
[----:B------:R-:W-:Y:S01]  /*d1f0*/  HMMA.16816.F32.BF16 R48, R192, R184, R48 ;  /* 0x000000b8c030723c */ /* 0x000fe20000041830 */
[----:B------:R-:W-:Y:S01]  /*d200*/  ISETP.GE.AND P5, PT, R101, R203, PT ;  /* 0x000000cb6500720c */ /* 0x000fe20003fa6270 */
[----:B------:R5:W-:Y:S01]  /*d210*/  STL [R1+0xc], R97 ;  /* 0x00000c6101007387 */ /* 0x000be20000100800 */
[----:B------:R-:W-:-:S02]  /*d220*/  FSEL R248, R99, -INF , !P1 ;  /* 0xff80000063f87808 */ /* 0x000fc40004800000 */
[----:B------:R-:W-:Y:S01]  /*d230*/  FSEL R89, R89, -INF , !P5 ;  /* 0xff80000059597808 */ /* 0x000fe20006800000 */
[----:B------:R-:W-:Y:S01]  /*d240*/  HMMA.16816.F32.BF16 R44, R192, R186, R44 ;  /* 0x000000bac02c723c */ /* 0x000fe2000004182c */
[----:B------:R-:W-:Y:S01]  /*d250*/  LDSM.16.M88.4 R184, [R218] ;  /* 0x00000000dab8783b */ /* 0x000fe20000000200 */
[----:B------:R-:W-:Y:S02]  /*d260*/  ISETP.GE.AND P1, PT, R3, R203, PT ;  /* 0x000000cb0300720c */ /* 0x000fe40003f26270 */
[----:B------:R-:W-:Y:S02]  /*d270*/  ISETP.GE.AND P6, PT, R101, R202, PT ;  /* 0x000000ca6500720c */ /* 0x000fe40003fc6270 */
[----:B---3--:R-:W-:Y:S01]  /*d280*/  HMMA.16816.F32.BF16 R72, R120, R116, R72 ;  /* 0x000000747848723c */ /* 0x008fe20000041848 */
[----:B------:R-:W-:Y:S02]  /*d290*/  FSEL R214, R95, -INF , !P2 ;  /* 0xff8000005fd67808 */ /* 0x000fe40005000000 */
[----:B------:R-:W-:-:S03]  /*d2a0*/  FSEL R208, R91, -INF , !P6 ;  /* 0xff8000005bd07808 */ /* 0x000fc60007000000 */
[C---:B------:R-:W-:Y:S01]  /*d2b0*/  HMMA.16816.F32.BF16 R68, R120.reuse, R118, R68 ;  /* 0x000000767844723c */ /* 0x040fe20000041844 */
[----:B------:R-:W3:Y:S05]  /*d2c0*/  LDSM.16.M88.4 R116, [R216+0x4000] ;  /* 0x00400000d874783b */ /* 0x000eea0000000200 */
[----:B----4-:R-:W-:Y:S01]  /*d2d0*/  HMMA.16816.F32.BF16 R64, R120, R112, R64 ;  /* 0x000000707840723c */ /* 0x010fe20000041840 */
[----:B-----5:R-:W-:Y:S01]  /*d2e0*/  FSEL R97, R93, -INF , !P4 ;  /* 0xff8000005d617808 */ /* 0x020fe20006000000 */
[----:B------:R-:W-:Y:S01]  /*d2f0*/  VIADD R93, R190, 0x31 ;  /* 0x00000031be5d7836 */ /* 0x000fe20000000000 */
[----:B------:R-:W-:-:S03]  /*d300*/  ISETP.GE.AND P4, PT, R3, R202, PT ;  /* 0x000000ca0300720c */ /* 0x000fc60003f86270 */
[C---:B------:R-:W-:Y:S01]  /*d310*/  HMMA.16816.F32.BF16 R60, R120.reuse, R114, R60 ;  /* 0x00000072783c723c */ /* 0x040fe2000004183c */
[----:B------:R-:W4:Y:S01]  /*d320*/  LDSM.16.M88.4 R112, [R216+0x4800] ;  /* 0x00480000d870783b */ /* 0x000f220000000200 */
[----:B------:R-:W-:Y:S01]  /*d330*/  VIADD R3, R190, 0x39 ;  /* 0x00000039be037836 */ /* 0x000fe20000000000 */
[----:B------:R-:W-:Y:S02]  /*d340*/  ISETP.GE.AND P5, PT, R93, R202, PT ;  /* 0x000000ca5d00720c */ /* 0x000fe40003fa6270 */
        /* <DEDUP_REMOVED lines=10> */
[----:B--2---:R-:W-:Y:S01]  /*d3f0*/  HMMA.16816.F32.BF16 R48, R120, R180, R48 ;  /* 0x000000b47830723c */ /* 0x004fe20000041830 */
[----:B------:R-:W-:-:S05]  /*d400*/  FSEL R206, R87, -INF , !P4 ;  /* 0xff80000057ce7808 */ /* 0x000fca0006000000 */
[C---:B------:R-:W-:Y:S01]  /*d410*/  HMMA.16816.F32.BF16 R44, R120.reuse, R182, R44 ;  /* 0x000000b6782c723c */ /* 0x040fe2000004182c */
[----:B------:R-:W2:Y:S05]  /*d420*/  LDSM.16.M88.4 R180, [R216+0x5800] ;  /* 0x00580000d8b4783b */ /* 0x000eaa0000000200 */
[----:B---3--:R-:W-:Y:S01]  /*d430*/  HMMA.16816.F32.BF16 R40, R120, R116, R40 ;  /* 0x000000747828723c */ /* 0x008fe20000041828 */
[----:B-1----:R-:W-:Y:S01]  /*d440*/  FSEL R89, R85, -INF , !P1 ;  /* 0xff80000055597808 */ /* 0x002fe20004800000 */
[----:B------:R-:W-:-:S04]  /*d450*/  VIADD R85, R190, 0x41 ;  /* 0x00000041be557836 */ /* 0x000fc80000000000 */
[C---:B------:R-:W-:Y:S01]  /*d460*/  HMMA.16816.F32.BF16 R36, R120.reuse, R118, R36 ;  /* 0x000000767824723c */ /* 0x040fe20000041824 */
[----:B------:R-:W1:Y:S01]  /*d470*/  LDSM.16.M88.4 R116, [R216+0x6000] ;  /* 0x00600000d874783b */ /* 0x000e620000000200 */
[-C--:B------:R-:W-:Y:S01]  /*d480*/  ISETP.GE.AND P1, PT, R3, R202.reuse, PT ;  /* 0x000000ca0300720c */ /* 0x080fe20003f26270 */
[----:B------:R-:W-:Y:S01]  /*d490*/  VIADD R3, R190, 0x49 ;  /* 0x00000049be037836 */ /* 0x000fe20000000000 */
[CC--:B------:R-:W-:Y:S01]  /*d4a0*/  ISETP.GE.AND P2, PT, R85.reuse, R202.reuse, PT ;  /* 0x000000ca5500720c */ /* 0x0c0fe20003f46270 */
[----:B------:R-:W-:Y:S01]  /*d4b0*/  STL [R1], R89 ;  /* 0x0000005901007387 */ /* 0x000fe20000100800 */
[C---:B----4-:R-:W-:Y:S01]  /*d4c0*/  HMMA.16816.F32.BF16 R32, R120.reuse, R112, R32 ;  /* 0x000000707820723c */ /* 0x050fe20000041820 */
[----:B------:R-:W-:Y:S02]  /*d4d0*/  ISETP.GE.AND P4, PT, R85, R203, PT ;  /* 0x000000cb5500720c */ /* 0x000fe40003f86270 */
[-C--:B------:R-:W-:Y:S02]  /*d4e0*/  ISETP.GE.AND P6, PT, R3, R202.reuse, PT ;  /* 0x000000ca0300720c */ /* 0x080fe40003fc6270 */
[----:B------:R-:W-:Y:S01]  /*d4f0*/  FSEL R207, R73, -INF , !P4 ;  /* 0xff80000049cf7808 */ /* 0x000fe20006000000 */
[----:B------:R-:W-:Y:S01]  /*d500*/  HMMA.16816.F32.BF16 R28, R120, R114, R28 ;  /* 0x00000072781c723c */ /* 0x000fe2000004181c */
[----:B------:R-:W3:Y:S01]  /*d510*/  LDSM.16.M88.4 R112, [R216+0x6800] ;  /* 0x00680000d870783b */ /* 0x000ee20000000200 */
[----:B------:R-:W-:-:S04]  /*d520*/  ISETP.GE.AND P4, PT, R77, R202, PT ;  /* 0x000000ca4d00720c */ /* 0x000fc80003f86270 */
[C---:B-----5:R-:W-:Y:S06]  /*d530*/  HMMA.16816.F32.BF16 R24, R120.reuse, R108, R24 ;  /* 0x0000006c7818723c */ /* 0x060fec0000041818 */
[----:B------:R-:W-:Y:S01]  /*d540*/  HMMA.16816.F32.BF16 R20, R120, R110, R20 ;  /* 0x0000006e7814723c */ /* 0x000fe20000041814 */
[----:B------:R-:W4:Y:S05]  /*d550*/  LDSM.16.M88.4 R108, [R216+0x7000] ;  /* 0x00700000d86c783b */ /* 0x000f2a0000000200 */
[C---:B------:R-:W-:Y:S06]  /*d560*/  HMMA.16816.F32.BF16 R168, R192.reuse, R184, R168 ;  /* 0x000000b8c0a8723c */ /* 0x040fec00000418a8 */
[----:B------:R-:W-:Y:S01]  /*d570*/  HMMA.16816.F32.BF16 R164, R192, R186, R164 ;  /* 0x000000bac0a4723c */ /* 0x000fe200000418a4 */
[----:B------:R-:W-:-:S05]  /*d580*/  FSEL R184, R71, -INF , !P6 ;  /* 0xff80000047b87808 */ /* 0x000fca0007000000 */
[C---:B--2---:R-:W-:Y:S01]  /*d590*/  HMMA.16816.F32.BF16 R16, R120.reuse, R180, R16 ;  /* 0x000000b47810723c */ /* 0x044fe20000041810 */
[----:B------:R-:W-:Y:S02]  /*d5a0*/  FSEL R194, R83, -INF , !P5 ;  /* 0xff80000053c27808 */ /* 0x000fe40006800000 */
[----:B------:R-:W-:Y:S01]  /*d5b0*/  ISETP.GE.AND P5, PT, R3, R203, PT ;  /* 0x000000cb0300720c */ /* 0x000fe20003fa6270 */
[C---:B------:R-:W-:Y:S01]  /*d5c0*/  VIADD R3, R190.reuse, 0x59 ;  /* 0x00000059be037836 */ /* 0x040fe20000000000 */
[----:B------:R-:W-:Y:S01]  /*d5d0*/  FSEL R186, R75, -INF , !P2 ;  /* 0xff8000004bba7808 */ /* 0x000fe20005000000 */
[----:B------:R-:W-:Y:S01]  /*d5e0*/  HMMA.16816.F32.BF16 R12, R120, R182, R12 ;  /* 0x000000b6780c723c */ /* 0x000fe2000004180c */
[----:B------:R-:W2:Y:S01]  /*d5f0*/  LDSM.16.M88.4 R180, [R216+0x7800] ;  /* 0x00780000d8b4783b */ /* 0x000ea20000000200 */
[----:B------:R-:W-:Y:S01]  /*d600*/  FSEL R197, R69, -INF , !P5 ;  /* 0xff80000045c57808 */ /* 0x000fe20006800000 */
[----:B------:R-:W-:Y:S01]  /*d610*/  VIADD R69, R190, 0x69 ;  /* 0x00000069be457836 */ /* 0x000fe20000000000 */
[----:B------:R-:W-:Y:S01]  /*d620*/  FSEL R192, R79, -INF , !P1 ;  /* 0xff8000004fc07808 */ /* 0x000fe20004800000 */
[----:B------:R-:W-:-:S04]  /*d630*/  DEPBAR.LE SB0, 0x0 ;  /* 0x000080000000791a */ /* 0x000fc80000000000 */
[CC--:B------:R-:W-:Y:S01]  /*d640*/  ISETP.GE.AND P2, PT, R3.reuse, R203.reuse, PT ;  /* 0x000000cb0300720c */ /* 0x0c0fe20003f46270 */
[C---:B-1----:R-:W-:Y:S01]  /*d650*/  HMMA.16816.F32.BF16 R8, R120.reuse, R116, R8 ;  /* 0x000000747808723c */ /* 0x042fe20000041808 */
[-C--:B------:R-:W-:Y:S01]  /*d660*/  ISETP.GE.AND P5, PT, R3, R202.reuse, PT ;  /* 0x000000ca0300720c */ /* 0x080fe20003fa6270 */
[C---:B------:R-:W-:Y:S01]  /*d670*/  VIADD R3, R190.reuse, 0x61 ;  /* 0x00000061be037836 */ /* 0x040fe20000000000 */
[-C--:B------:R-:W-:Y:S02]  /*d680*/  ISETP.GE.AND P1, PT, R77, R203.reuse, PT ;  /* 0x000000cb4d00720c */ /* 0x080fe40003f26270 */
[----:B------:R-:W-:Y:S01]  /*d690*/  FSEL R189, R61, -INF , !P2 ;  /* 0xff8000003dbd7808 */ /* 0x000fe20005000000 */
[C---:B------:R-:W-:Y:S01]  /*d6a0*/  VIADD R61, R190.reuse, 0x79 ;  /* 0x00000079be3d7836 */ /* 0x040fe20000000000 */
[----:B------:R-:W-:Y:S01]  /*d6b0*/  FSEL R195, R65, -INF , !P1 ;  /* 0xff80000041c37808 */ /* 0x000fe20004800000 */
[----:B------:R-:W-:Y:S01]  /*d6c0*/  VIADD R65, R190, 0x71 ;  /* 0x00000071be417836 */ /* 0x000fe20000000000 */
[C---:B------:R-:W-:Y:S01]  /*d6d0*/  ISETP.GE.AND P6, PT, R3.reuse, R203, PT ;  /* 0x000000cb0300720c */ /* 0x040fe20003fc6270 */
[----:B------:R-:W-:Y:S01]  /*d6e0*/  HMMA.16816.F32.BF16 R4, R120, R118, R4 ;  /* 0x000000767804723c */ /* 0x000fe20000041804 */
[----:B------:R-:W-:-:S02]  /*d6f0*/  ISETP.GE.AND P1, PT, R3, R202, PT ;  /* 0x000000ca0300720c */ /* 0x000fc40003f26270 */
[----:B------:R-:W-:Y:S02]  /*d700*/  FSEL R3, R67, -INF , !P4 ;  /* 0xff80000043037808 */ /* 0x000fe40006000000 */
[-C--:B------:R-:W-:Y:S01]  /*d710*/  ISETP.GE.AND P4, PT, R69, R203.reuse, PT ;  /* 0x000000cb4500720c */ /* 0x080fe20003f86270 */
[C---:B---3--:R-:W-:Y:S01]  /*d720*/  HMMA.16816.F32.BF16 R176, R120.reuse, R112, R176 ;  /* 0x0000007078b0723c */ /* 0x048fe200000418b0 */
[----:B------:R-:W-:Y:S01]  /*d730*/  FSEL R63, R63, -INF , !P5 ;  /* 0xff8000003f3f7808 */ /* 0x000fe20006800000 */
[----:B------:R-:W-:Y:S01]  /*d740*/  IMAD.U32 R119, RZ, RZ, UR4 ;  /* 0x00000004ff777e24 */ /* 0x000fe2000f8e00ff */
[----:B------:R-:W-:Y:S02]  /*d750*/  FSEL R187, R57, -INF , !P6 ;  /* 0xff80000039bb7808 */ /* 0x000fe40007000000 */
[C---:B------:R-:W-:Y:S01]  /*d760*/  ISETP.GE.AND P5, PT, R65.reuse, R203, PT ;  /* 0x000000cb4100720c */ /* 0x040fe20003fa6270 */
[----:B------:R-:W-:Y:S01]  /*d770*/  HMMA.16816.F32.BF16 R172, R120, R114, R172 ;  /* 0x0000007278ac723c */ /* 0x000fe200000418ac */
[-C--:B------:R-:W-:Y:S01]  /*d780*/  ISETP.GE.AND P6, PT, R65, R202.reuse, PT ;  /* 0x000000ca4100720c */ /* 0x080fe20003fc6270 */
[----:B------:R-:W-:Y:S01]  /*d790*/  VIADD R65, R190, 0x81 ;  /* 0x00000081be417836 */ /* 0x000fe20000000000 */
[----:B------:R-:W-:-:S02]  /*d7a0*/  ISETP.GE.AND P2, PT, R69, R202, PT ;  /* 0x000000ca4500720c */ /* 0x000fc40003f46270 */
[----:B------:R-:W-:Y:S01]  /*d7b0*/  FSEL R59, R59, -INF , !P1 ;  /* 0xff8000003b3b7808 */ /* 0x000fe20004800000 */
[C---:B----4-:R-:W-:Y:S01]  /*d7c0*/  HMMA.16816.F32.BF16 R168, R120.reuse, R108, R168 ;  /* 0x0000006c78a8723c */ /* 0x050fe200000418a8 */
[----:B------:R-:W-:Y:S01]  /*d7d0*/  FSEL R185, R53, -INF , !P4 ;  /* 0xff80000035b97808 */ /* 0x000fe20006000000 */
[C---:B------:R-:W-:Y:S01]  /*d7e0*/  VIADD R53, R190.reuse, 0x89 ;  /* 0x00000089be357836 */ /* 0x040fe20000000000 */
[----:B------:R-:W-:Y:S01]  /*d7f0*/  BAR.SYNC.DEFER_BLOCKING 0x0 ;  /* 0x0000000000007b1d */ /* 0x000fe20000010000 */
[CC--:B------:R-:W-:Y:S02]  /*d800*/  ISETP.GE.AND P1, PT, R61.reuse, R203.reuse, PT ;  /* 0x000000cb3d00720c */ /* 0x0c0fe40003f26270 */
[-C--:B------:R-:W-:Y:S01]  /*d810*/  ISETP.GE.AND P4, PT, R61, R202.reuse, PT ;  /* 0x000000ca3d00720c */ /* 0x080fe20003f86270 */
[C---:B--2---:R-:W-:Y:S01]  /*d820*/  HMMA.16816.F32.BF16 R128, R120.reuse, R180, R128 ;  /* 0x000000b47880723c */ /* 0x044fe20000041880 */
[----:B------:R-:W-:Y:S01]  /*d830*/  FSEL R57, R55, -INF , !P2 ;  /* 0xff80000037397808 */ /* 0x000fe20005000000 */
[----:B------:R-:W-:Y:S01]  /*d840*/  IMAD.U32 R55, RZ, RZ, UR4 ;  /* 0x00000004ff377e24 */ /* 0x000fe2000f8e00ff */
[----:B------:R-:W-:Y:S01]  /*d850*/  FSEL R61, R49, -INF , !P5 ;  /* 0xff800000313d7808 */ /* 0x000fe20006800000 */
[----:B------:R-:W-:Y:S01]  /*d860*/  VIADD R49, R190, 0x91 ;  /* 0x00000091be317836 */ /* 0x000fe20000000000 */
[C---:B------:R-:W-:Y:S01]  /*d870*/  ISETP.GE.AND P2, PT, R65.reuse, R203, PT ;  /* 0x000000cb4100720c */ /* 0x040fe20003f46270 */
[----:B------:R-:W-:Y:S01]  /*d880*/  HMMA.16816.F32.BF16 R124, R120, R182, R124 ;  /* 0x000000b6787c723c */ /* 0x000fe2000004187c */
[----:B------:R-:W-:-:S02]  /*d890*/  ISETP.GE.AND P5, PT, R65, R202, PT ;  /* 0x000000ca4100720c */ /* 0x000fc40003fa6270 */
[----:B------:R-:W-:Y:S01]  /*d8a0*/  FSEL R65, R51, -INF , !P6 ;  /* 0xff80000033417808 */ /* 0x000fe20007000000 */
[----:B------:R-:W-:Y:S01]  /*d8b0*/  IMAD.U32 R51, RZ, RZ, UR4 ;  /* 0x00000004ff337e24 */ /* 0x000fe2000f8e00ff */
[----:B------:R-:W-:Y:S01]  /*d8c0*/  FSEL R67, R45, -INF , !P1 ;  /* 0xff8000002d437808 */ /* 0x000fe20004800000 */
[C---:B------:R-:W-:Y:S01]  /*d8d0*/  VIADD R45, R190.reuse, 0x99 ;  /* 0x00000099be2d7836 */ /* 0x040fe20000000000 */
[----:B------:R-:W-:Y:S01]  /*d8e0*/  FSEL R69, R47, -INF , !P4 ;  /* 0xff8000002f457808 */ /* 0x000fe20006000000 */
[----:B------:R-:W-:Y:S01]  /*d8f0*/  HMMA.16816.F32.BF16 R164, R120, R110, R164 ;  /* 0x0000006e78a4723c */ /* 0x000fe200000418a4 */
[----:B------:R-:W-:Y:S01]  /*d900*/  FSEL R71, R41, -INF , !P2 ;  /* 0xff80000029477808 */ /* 0x000fe20005000000 */
[C---:B------:R-:W-:Y:S01]  /*d910*/  VIADD R41, R190.reuse, 0xa1 ;  /* 0x000000a1be297836 */ /* 0x040fe20000000000 */
[CC--:B------:R-:W-:Y:S01]  /*d920*/  ISETP.GE.AND P6, PT, R53.reuse, R203.reuse, PT ;  /* 0x000000cb3500720c */ /* 0x0c0fe20003fc6270 */
[----:B------:R-:W-:Y:S01]  /*d930*/  IMAD.U32 R47, RZ, RZ, UR4 ;  /* 0x00000004ff2f7e24 */ /* 0x000fe2000f8e00ff */
[-C--:B------:R-:W-:Y:S01]  /*d940*/  ISETP.GE.AND P1, PT, R53, R202.reuse, PT ;  /* 0x000000ca3500720c */ /* 0x080fe20003f26270 */
[----:B------:R-:W-:Y:S01]  /*d950*/  IMAD.U32 R53, RZ, RZ, UR4 ;  /* 0x00000004ff357e24 */ /* 0x000fe2000f8e00ff */
[-C--:B------:R-:W-:Y:S01]  /*d960*/  ISETP.GE.AND P4, PT, R49, R203.reuse, PT ;  /* 0x000000cb3100720c */ /* 0x080fe20003f86270 */
[----:B------:R-:W-:Y:S01]  /*d970*/  IMAD.U32 R123, RZ, RZ, UR4 ;  /* 0x00000004ff7b7e24 */ /* 0x000fe2000f8e00ff */
[----:B------:R-:W-:Y:S01]  /*d980*/  FSEL R73, R43, -INF , !P5 ;  /* 0xff8000002b497808 */ /* 0x000fe20006800000 */
[----:B------:R-:W-:Y:S01]  /*d990*/  IMAD.U32 R121, RZ, RZ, UR4 ;  /* 0x00000004ff797e24 */ /* 0x000fe2000f8e00ff */
[----:B------:R-:W-:Y:S01]  /*d9a0*/  FSEL R75, R37, -INF , !P6 ;  /* 0xff800000254b7808 */ /* 0x000fe20007000000 */
[C---:B------:R-:W-:Y:S01]  /*d9b0*/  VIADD R37, R190.reuse, 0xa9 ;  /* 0x000000a9be257836 */ /* 0x040fe20000000000 */
        /* <DEDUP_REMOVED lines=10> */
[----:B------:R-:W-:-:S02]  /*da60*/  ISETP.GE.AND P1, PT, R41, R203, PT ;  /* 0x000000cb2900720c */ /* 0x000fc40003f26270 */
        /* <DEDUP_REMOVED lines=8> */
[----:B------:R-:W-:Y:S01]  /*daf0*/  ISETP.GE.AND P4, PT, R41, R202, PT ;  /* 0x000000ca2900720c */ /* 0x000fe20003f86270 */
[----:B------:R-:W-:Y:S01]  /*db00*/  IMAD.U32 R41, RZ, RZ, UR4 ;  /* 0x00000004ff297e24 */ /* 0x000fe2000f8e00ff */
[----:B------:R-:W-:-:S02]  /*db10*/  ISETP.GE.AND P2, PT, R37, R203, PT ;  /* 0x000000cb2500720c */ /* 0x000fc40003f46270 */
[----:B------:R-:W-:Y:S02]  /*db20*/  ISETP.GE.AND P5, PT, R37, R202, PT ;  /* 0x000000ca2500720c */ /* 0x000fe40003fa6270 */
[-C--:B------:R-:W-:Y:S02]  /*db30*/  ISETP.GE.AND P6, PT, R33, R203.reuse, PT ;  /* 0x000000cb2100720c */ /* 0x080fe40003fc6270 */
        /* <DEDUP_REMOVED lines=8> */
[----:B------:R-:W-:-:S02]  /*dbc0*/  ISETP.GE.AND P4, PT, R29, R203, PT ;  /* 0x000000cb1d00720c */ /* 0x000fc40003f86270 */
[-C--:B------:R-:W-:Y:S01]  /*dbd0*/  ISETP.GE.AND P2, PT, R29, R202.reuse, PT ;  /* 0x000000ca1d00720c */ /* 0x080fe20003f46270 */
[----:B------:R-:W-:Y:S01]  /*dbe0*/  IMAD.U32 R29, RZ, RZ, UR4 ;  /* 0x00000004ff1d7e24 */ /* 0x000fe2000f8e00ff */
[----:B------:R-:W-:Y:S02]  /*dbf0*/  ISETP.GE.AND P5, PT, R25, R203, PT ;  /* 0x000000cb1900720c */ /* 0x000fe40003fa6270 */
[----:B------:R-:W-:Y:S02]  /*dc00*/  ISETP.GE.AND P1, PT, R33, R202, PT ;  /* 0x000000ca2100720c */ /* 0x000fe40003f26270 */
[----:B------:R-:W-:Y:S01]  /*dc10*/  FSEL R99, R13, -INF , !P4 ;  /* 0xff8000000d637808 */ /* 0x000fe20006000000 */
[C---:B------:R-:W-:Y:S01]  /*dc20*/  VIADD R13, R190.reuse, 0xd9 ;  /* 0x000000d9be0d7836 */ /* 0x040fe20000000000 */
[----:B------:R-:W-:Y:S01]  /*dc30*/  FSEL R101, R15, -INF , !P2 ;  /* 0xff8000000f657808 */ /* 0x000fe20005000000 */
[----:B------:R-:W-:Y:S01]  /*dc40*/  IMAD.U32 R15, RZ, RZ, UR4 ;  /* 0x00000004ff0f7e24 */ /* 0x000fe2000f8e00ff */
[----:B------:R-:W-:Y:S01]  /*dc50*/  FSEL R103, R9, -INF , !P5 ;  /* 0xff80000009677808 */ /* 0x000fe20006800000 */
[----:B------:R-:W-:Y:S01]  /*dc60*/  VIADD R9, R190, 0xe1 ;  /* 0x000000e1be097836 */ /* 0x000fe20000000000 */
[----:B------:R-:W-:-:S02]  /*dc70*/  FSEL R97, R19, -INF , !P1 ;  /* 0xff80000013617808 */ /* 0x000fc40004800000 */
[-C--:B------:R-:W-:Y:S02]  /*dc80*/  ISETP.GE.AND P4, PT, R21, R202.reuse, PT ;  /* 0x000000ca1500720c */ /* 0x080fe40003f86270 */
[-C--:B------:R-:W-:Y:S02]  /*dc90*/  ISETP.GE.AND P2, PT, R17, R203.reuse, PT ;  /* 0x000000cb1100720c */ /* 0x080fe40003f46270 */
[----:B------:R-:W-:Y:S01]  /*dca0*/  ISETP.GE.AND P6, PT, R25, R202, PT ;  /* 0x000000ca1900720c */ /* 0x000fe20003fc6270 */
[----:B------:R-:W-:Y:S01]  /*dcb0*/  IMAD.U32 R25, RZ, RZ, UR4 ;  /* 0x00000004ff197e24 */ /* 0x000fe2000f8e00ff */
[----:B------:R-:W-:Y:S01]  /*dcc0*/  ISETP.GE.AND P1, PT, R21, R203, PT ;  /* 0x000000cb1500720c */ /* 0x000fe20003f26270 */
[----:B------:R-:W-:Y:S01]  /*dcd0*/  VIADD R21, R190, 0xf9 ;  /* 0x000000f9be157836 */ /* 0x000fe20000000000 */
[----:B------:R-:W-:Y:S01]  /*dce0*/  FSEL R108, R7, -INF , !P4 ;  /* 0xff800000076c7808 */ /* 0x000fe20006000000 */
[----:B------:R-:W-:Y:S01]  /*dcf0*/  IMAD.U32 R7, RZ, RZ, UR4 ;  /* 0x00000004ff077e24 */ /* 0x000fe2000f8e00ff */
[----:B------:R-:W-:-:S02]  /*dd00*/  FSEL R109, R177, -INF , !P2 ;  /* 0xff800000b16d7808 */ /* 0x000fc40005000000 */
[----:B------:R-:W-:Y:S02]  /*dd10*/  FSEL R105, R11, -INF , !P6 ;  /* 0xff8000000b697808 */ /* 0x000fe40007000000 */
[----:B------:R-:W-:Y:S01]  /*dd20*/  FSEL R107, R5, -INF , !P1 ;  /* 0xff800000056b7808 */ /* 0x000fe20004800000 */
[C---:B------:R-:W-:Y:S01]  /*dd30*/  VIADD R5, R190.reuse, 0xe9 ;  /* 0x000000e9be057836 */ /* 0x040fe20000000000 */
[CC--:B------:R-:W-:Y:S02]  /*dd40*/  ISETP.GE.AND P4, PT, R9.reuse, R203.reuse, PT ;  /* 0x000000cb0900720c */ /* 0x0c0fe40003f86270 */
[-C--:B------:R-:W-:Y:S01]  /*dd50*/  ISETP.GE.AND P2, PT, R9, R202.reuse, PT ;  /* 0x000000ca0900720c */ /* 0x080fe20003f46270 */
[----:B------:R-:W-:Y:S01]  /*dd60*/  VIADD R9, R190, 0xf1 ;  /* 0x000000f1be097836 */ /* 0x000fe20000000000 */
[----:B------:R-:W-:Y:S01]  /*dd70*/  ISETP.GE.AND P5, PT, R17, R202, PT ;  /* 0x000000ca1100720c */ /* 0x000fe20003fa6270 */
[----:B------:R-:W-:Y:S01]  /*dd80*/  IMAD.U32 R17, RZ, RZ, UR4 ;  /* 0x00000004ff117e24 */ /* 0x000fe2000f8e00ff */
[----:B------:R-:W-:-:S02]  /*dd90*/  ISETP.GE.AND P6, PT, R13, R203, PT ;  /* 0x000000cb0d00720c */ /* 0x000fc40003fc6270 */
[-C--:B------:R-:W-:Y:S01]  /*dda0*/  ISETP.GE.AND P1, PT, R13, R202.reuse, PT ;  /* 0x000000ca0d00720c */ /* 0x080fe20003f26270 */
[----:B------:R-:W-:Y:S01]  /*ddb0*/  IMAD.U32 R13, RZ, RZ, UR4 ;  /* 0x00000004ff0d7e24 */ /* 0x000fe2000f8e00ff */
[----:B------:R-:W-:Y:S02]  /*ddc0*/  FSEL R110, R179, -INF , !P5 ;  /* 0xff800000b36e7808 */ /* 0x000fe40006800000 */
[----:B------:R-:W-:Y:S02]  /*ddd0*/  FSEL R111, R173, -INF , !P6 ;  /* 0xff800000ad6f7808 */ /* 0x000fe40007000000 */
[----:B------:R-:W-:Y:S02]  /*dde0*/  FSEL R112, R175, -INF , !P1 ;  /* 0xff800000af707808 */ /* 0x000fe40004800000 */
[CC--:B------:R-:W-:Y:S02]  /*ddf0*/  ISETP.GE.AND P5, PT, R5.reuse, R203.reuse, PT ;  /* 0x000000cb0500720c */ /* 0x0c0fe40003fa6270 */
[----:B------:R-:W-:Y:S01]  /*de00*/  ISETP.GE.AND P6, PT, R5, R202, PT ;  /* 0x000000ca0500720c */ /* 0x000fe20003fc6270 */
[----:B------:R-:W-:Y:S01]  /*de10*/  IMAD.U32 R5, RZ, RZ, UR4 ;  /* 0x00000004ff057e24 */ /* 0x000fe2000f8e00ff */
[----:B------:R-:W-:-:S02]  /*de20*/  ISETP.GE.AND P1, PT, R9, R203, PT ;  /* 0x000000cb0900720c */ /* 0x000fc40003f26270 */
[----:B------:R-:W-:Y:S02]  /*de30*/  FSEL R114, R171, -INF , !P2 ;  /* 0xff800000ab727808 */ /* 0x000fe40005000000 */
[-C--:B------:R-:W-:Y:S02]  /*de40*/  ISETP.GE.AND P2, PT, R190, R203.reuse, PT ;  /* 0x000000cbbe00720c */ /* 0x080fe40003f46270 */
[----:B------:R-:W-:Y:S01]  /*de50*/  FSEL R117, R129, -INF , !P1 ;  /* 0xff80000081757808 */ /* 0x000fe20004800000 */
[----:B------:R-:W-:Y:S01]  /*de60*/  IMAD.U32 R129, RZ, RZ, UR4 ;  /* 0x00000004ff817e24 */ /* 0x000fe2000f8e00ff */
[----:B------:R-:W-:Y:S02]  /*de70*/  ISETP.GE.AND P1, PT, R21, R203, PT ;  /* 0x000000cb1500720c */ /* 0x000fe40003f26270 */
[----:B------:R-:W-:Y:S02]  /*de80*/  LOP3.LUT R5, R5, 0x10, R188, 0xfe, !PT ;  /* 0x0000001005057812 */ /* 0x000fe400078efebc */
[----:B------:R-:W-:-:S02]  /*de90*/  FSEL R113, R169, -INF , !P4 ;  /* 0xff800000a9717808 */ /* 0x000fc40006000000 */
[----:B------:R-:W-:Y:S02]  /*dea0*/  FSEL R11, R104, -INF , !P2 ;  /* 0xff800000680b7808 */ /* 0x000fe40005000000 */
[-C--:B------:R-:W-:Y:S01]  /*deb0*/  ISETP.GE.AND P4, PT, R9, R202.reuse, PT ;  /* 0x000000ca0900720c */ /* 0x080fe20003f86270 */
[----:B------:R-:W-:Y:S01]  /*dec0*/  IMAD.U32 R9, RZ, RZ, UR4 ;  /* 0x00000004ff097e24 */ /* 0x000fe2000f8e00ff */
[----:B------:R-:W-:Y:S01]  /*ded0*/  FSEL R104, R125, -INF , !P1 ;  /* 0xff8000007d687808 */ /* 0x000fe20004800000 */
[----:B------:R-:W-:Y:S01]  /*dee0*/  IMAD.U32 R125, RZ, RZ, UR4 ;  /* 0x00000004ff7d7e24 */ /* 0x000fe2000f8e00ff */
[----:B------:R-:W-:Y:S02]  /*def0*/  LOP3.LUT R7, R7, 0x8, R188, 0xfe, !PT ;  /* 0x0000000807077812 */ /* 0x000fe400078efebc */
[CC--:B------:R-:W-:Y:S02]  /*df00*/  ISETP.GE.AND P2, PT, R5.reuse, R203.reuse, PT ;  /* 0x000000cb0500720c */ /* 0x0c0fe40003f46270 */
[----:B------:R-:W-:Y:S01]  /*df10*/  ISETP.GE.AND P1, PT, R5, R202, PT ;  /* 0x000000ca0500720c */ /* 0x000fe20003f26270 */
[----:B------:R-:W-:Y:S01]  /*df20*/  IMAD.U32 R5, RZ, RZ, UR4 ;  /* 0x00000004ff057e24 */ /* 0x000fe2000f8e00ff */
[----:B------:R-:W-:Y:S01]  /*df30*/  FSEL R116, R167, -INF , !P6 ;  /* 0xff800000a7747808 */ /* 0x000fe20007000000 */
[----:B------:R-:W-:Y:S01]  /*df40*/  IMAD.U32 R167, RZ, RZ, UR4 ;  /* 0x00000004ffa77e24 */ /* 0x000fe2000f8e00ff */
[----:B------:R-:W-:Y:S01]  /*df50*/  FSEL R118, R131, -INF , !P4 ;  /* 0xff80000083767808 */ /* 0x000fe20006000000 */
[----:B------:R-:W-:Y:S01]  /*df60*/  IMAD.U32 R131, RZ, RZ, UR4 ;  /* 0x00000004ff837e24 */ /* 0x000fe2000f8e00ff */
[----:B------:R-:W-:Y:S01]  /*df70*/  FSEL R115, R165, -INF , !P5 ;  /* 0xff800000a5737808 */ /* 0x000fe20006800000 */
[----:B------:R-:W-:Y:S01]  /*df80*/  IMAD.U32 R165, RZ, RZ, UR4 ;  /* 0x00000004ffa57e24 */ /* 0x000fe2000f8e00ff */
[----:B------:R-:W-:-:S02]  /*df90*/  ISETP.GE.AND P6, PT, R7, R203, PT ;  /* 0x000000cb0700720c */ /* 0x000fc40003fc6270 */
[-C--:B------:R-:W-:Y:S01]  /*dfa0*/  ISETP.GE.AND P4, PT, R7, R202.reuse, PT ;  /* 0x000000ca0700720c */ /* 0x080fe20003f86270 */
[----:B------:R-:W-:Y:S01]  /*dfb0*/  IMAD.U32 R7, RZ, RZ, UR4 ;  /* 0x00000004ff077e24 */ /* 0x000fe2000f8e00ff */
[----:B------:R-:W-:Y:S02]  /*dfc0*/  ISETP.GE.AND P5, PT, R190, R202, PT ;  /* 0x000000cabe00720c */ /* 0x000fe40003fa6270 */
[--C-:B------:R-:W-:Y:S02]  /*dfd0*/  LOP3.LUT R5, R5, 0x18, R188.reuse, 0xfe, !PT ;  /* 0x0000001805057812 */ /* 0x100fe400078efebc */
[----:B------:R-:W-:Y:S02]  /*dfe0*/  LOP3.LUT R13, R13, 0x20, R188, 0xfe, !PT ;  /* 0x000000200d0d7812 */ /* 0x000fe400078efebc */
[----:B------:R-:W-:Y:S02]  /*dff0*/  FSEL R122, R106, -INF , !P5 ;  /* 0xff8000006a7a7808 */ /* 0x000fe40006800000 */
[----:B------:R-:W-:-:S02]  /*e000*/  FSEL R19, R100, -INF , !P6 ;  /* 0xff80000064137808 */ /* 0x000fc40007000000 */
[--C-:B------:R-:W-:Y:S02]  /*e010*/  LOP3.LUT R7, R7, 0x28, R188.reuse, 0xfe, !PT ;  /* 0x0000002807077812 */ /* 0x100fe400078efebc */
[C---:B------:R-:W-:Y:S02]  /*e020*/  ISETP.GE.AND P5, PT, R5.reuse, R203, PT ;  /* 0x000000cb0500720c */ /* 0x040fe40003fa6270 */
[----:B------:R-:W-:Y:S02]  /*e030*/  ISETP.GE.AND P6, PT, R5, R202, PT ;  /* 0x000000ca0500720c */ /* 0x000fe40003fc6270 */
[--C-:B------:R-:W-:Y:S02]  /*e040*/  LOP3.LUT R120, R15, 0x88, R188.reuse, 0xfe, !PT ;  /* 0x000000880f787812 */ /* 0x100fe400078efebc */
[----:B------:R-:W-:Y:S02]  /*e050*/  FSEL R5, R102, -INF , !P4 ;  /* 0xff80000066057808 */ /* 0x000fe40006000000 */
[----:B------:R-:W-:-:S02]  /*e060*/  LOP3.LUT R9, R9, 0x30, R188, 0xfe, !PT ;  /* 0x0000003009097812 */ /* 0x000fc400078efebc */
[CC--:B------:R-:W-:Y:S02]  /*e070*/  ISETP.GE.AND P4, PT, R13.reuse, R203.reuse, PT ;  /* 0x000000cb0d00720c */ /* 0x0c0fe40003f86270 */
[----:B------:R-:W-:Y:S02]  /*e080*/  FSEL R15, R96, -INF , !P2 ;  /* 0xff800000600f7808 */ /* 0x000fe40005000000 */
[----:B------:R-:W-:Y:S02]  /*e090*/  ISETP.GE.AND P2, PT, R13, R202, PT ;  /* 0x000000ca0d00720c */ /* 0x000fe40003f46270 */
[----:B------:R-:W-:Y:S02]  /*e0a0*/  FSEL R33, R98, -INF , !P1 ;  /* 0xff80000062217808 */ /* 0x000fe40004800000 */
[----:B------:R-:W-:Y:S02]  /*e0b0*/  LOP3.LUT R17, R17, 0x38, R188, 0xfe, !PT ;  /* 0x0000003811117812 */ /* 0x000fe400078efebc */
[----:B------:R-:W-:-:S02]  /*e0c0*/  ISETP.GE.AND P1, PT, R7, R203, PT ;  /* 0x000000cb0700720c */ /* 0x000fc40003f26270 */
[----:B------:R-:W-:Y:S02]  /*e0d0*/  FSEL R13, R92, -INF , !P5 ;  /* 0xff8000005c0d7808 */ /* 0x000fe40006800000 */
[----:B------:R-:W-:Y:S02]  /*e0e0*/  ISETP.GE.AND P5, PT, R7, R202, PT ;  /* 0x000000ca0700720c */ /* 0x000fe40003fa6270 */
[----:B------:R-:W-:Y:S02]  /*e0f0*/  FSEL R37, R94, -INF , !P6 ;  /* 0xff8000005e257808 */ /* 0x000fe40007000000 */
[----:B------:R-:W-:Y:S02]  /*e100*/  ISETP.GE.AND P6, PT, R9, R203, PT ;  /* 0x000000cb0900720c */ /* 0x000fe40003fc6270 */
[----:B------:R-:W-:Y:S02]  /*e110*/  FSEL R7, R88, -INF , !P4 ;  /* 0xff80000058077808 */ /* 0x000fe40006000000 */
[----:B------:R-:W-:-:S02]  /*e120*/  LOP3.LUT R29, R29, 0x40, R188, 0xfe, !PT ;  /* 0x000000401d1d7812 */ /* 0x000fc400078efebc */
[-C--:B------:R-:W-:Y:S02]  /*e130*/  ISETP.GE.AND P4, PT, R9, R202.reuse, PT ;  /* 0x000000ca0900720c */ /* 0x080fe40003f86270 */
[----:B------:R-:W-:Y:S02]  /*e140*/  FSEL R88, R90, -INF , !P2 ;  /* 0xff8000005a587808 */ /* 0x000fe40005000000 */
[C---:B------:R-:W-:Y:S02]  /*e150*/  ISETP.GE.AND P2, PT, R17.reuse, R203, PT ;  /* 0x000000cb1100720c */ /* 0x040fe40003f46270 */
[----:B------:R-:W-:Y:S01]  /*e160*/  FSEL R9, R84, -INF , !P1 ;  /* 0xff80000054097808 */ /* 0x000fe20004800000 */
[----:B------:R-:W-:Y:S01]  /*e170*/  STL [R1+0x24], R88 ;  /* 0x0000245801007387 */ /* 0x000fe20000100800 */
[----:B------:R-:W-:Y:S02]  /*e180*/  ISETP.GE.AND P1, PT, R17, R202, PT ;  /* 0x000000ca1100720c */ /* 0x000fe40003f26270 */
[----:B------:R-:W-:-:S02]  /*e190*/  LOP3.LUT R167, R167, 0x50, R188, 0xfe, !PT ;  /* 0x00000050a7a77812 */ /* 0x000fc400078efebc */
[----:B------:R-:W-:Y:S02]  /*e1a0*/  FSEL R169, R86, -INF , !P5 ;  /* 0xff80000056a97808 */ /* 0x000fe40006800000 */
[----:B------:R-:W-:Y:S02]  /*e1b0*/  FSEL R17, R80, -INF , !P6 ;  /* 0xff80000050117808 */ /* 0x000fe40007000000 */
[C---:B------:R-:W-:Y:S02]  /*e1c0*/  ISETP.GE.AND P5, PT, R29.reuse, R203, PT ;  /* 0x000000cb1d00720c */ /* 0x040fe40003fa6270 */
[----:B------:R-:W-:Y:S02]  /*e1d0*/  ISETP.GE.AND P6, PT, R29, R202, PT ;  /* 0x000000ca1d00720c */ /* 0x000fe40003fc6270 */
[----:B------:R-:W-:Y:S02]  /*e1e0*/  FSEL R29, R76, -INF , !P2 ;  /* 0xff8000004c1d7808 */ /* 0x000fe40005000000 */
[----:B------:R-:W-:-:S02]  /*e1f0*/  FSEL R76, R78, -INF , !P1 ;  /* 0xff8000004e4c7808 */ /* 0x000fc40004800000 */
[----:B------:R-:W-:Y:S02]  /*e200*/  ISETP.GE.AND P1, PT, R167, R203, PT ;  /* 0x000000cba700720c */ /* 0x000fe40003f26270 */
[--C-:B------:R-:W-:Y:S02]  /*e210*/  LOP3.LUT R131, R131, 0x60, R188.reuse, 0xfe, !PT ;  /* 0x0000006083837812 */ /* 0x100fe400078efebc */
[----:B------:R-:W-:Y:S02]  /*e220*/  FSEL R171, R64, -INF , !P1 ;  /* 0xff80000040ab7808 */ /* 0x000fe40004800000 */
[----:B------:R-:W-:Y:S02]  /*e230*/  ISETP.GE.AND P1, PT, R131, R202, PT ;  /* 0x000000ca8300720c */ /* 0x000fe40003f26270 */
[--C-:B------:R-:W-:Y:S02]  /*e240*/  LOP3.LUT R123, R123, 0x78, R188.reuse, 0xfe, !PT ;  /* 0x000000787b7b7812 */ /* 0x100fe400078efebc */
[----:B------:R-:W-:-:S02]  /*e250*/  LOP3.LUT R49, R49, 0x48, R188, 0xfe, !PT ;  /* 0x0000004831317812 */ /* 0x000fc400078efebc */
[----:B------:R-:W-:Y:S02]  /*e260*/  FSEL R198, R58, -INF , !P1 ;  /* 0xff8000003ac67808 */ /* 0x000fe40004800000 */
[----:B------:R-:W-:Y:S02]  /*e270*/  LOP3.LUT R165, R165, 0x58, R188, 0xfe, !PT ;  /* 0x00000058a5a57812 */ /* 0x000fe400078efebc */
[----:B------:R-:W-:Y:S02]  /*e280*/  FSEL R80, R82, -INF , !P4 ;  /* 0xff80000052507808 */ /* 0x000fe40006000000 */
[-C--:B------:R-:W-:Y:S02]  /*e290*/  ISETP.GE.AND P1, PT, R123, R203.reuse, PT ;  /* 0x000000cb7b00720c */ /* 0x080fe40003f26270 */
[C---:B------:R-:W-:Y:S01]  /*e2a0*/  ISETP.GE.AND P4, PT, R49.reuse, R203, PT ;  /* 0x000000cb3100720c */ /* 0x040fe20003f86270 */
[----:B------:R-:W-:Y:S01]  /*e2b0*/  STL [R1+0x20], R80 ;  /* 0x0000205001007387 */ /* 0x000fe20000100800 */
[----:B------:R-:W-:-:S02]  /*e2c0*/  ISETP.GE.AND P2, PT, R49, R202, PT ;  /* 0x000000ca3100720c */ /* 0x000fc40003f46270 */
[----:B------:R-:W-:Y:S01]  /*e2d0*/  FSEL R173, R74, -INF , !P6 ;  /* 0xff8000004aad7808 */ /* 0x000fe20007000000 */
[----:B------:R-:W-:Y:S01]  /*e2e0*/  STL [R1+0x1c], R76 ;  /* 0x00001c4c01007387 */ /* 0x000fe20000100800 */
[----:B------:R-:W-:Y:S02]  /*e2f0*/  ISETP.GE.AND P6, PT, R165, R203, PT ;  /* 0x000000cba500720c */ /* 0x000fe40003fc6270 */
[----:B------:R-:W-:Y:S02]  /*e300*/  FSEL R199, R44, -INF , !P1 ;  /* 0xff8000002cc77808 */ /* 0x000fe40004800000 */
[----:B------:R-:W-:Y:S02]  /*e310*/  FSEL R49, R72, -INF , !P5 ;  /* 0xff80000048317808 */ /* 0x000fe40006800000 */
[----:B------:R-:W-:Y:S02]  /*e320*/  FSEL R68, R68, -INF , !P4 ;  /* 0xff80000044447808 */ /* 0x000fe40006000000 */
[----:B------:R-:W-:-:S02]  /*e330*/  FSEL R177, R70, -INF , !P2 ;  /* 0xff80000046b17808 */ /* 0x000fc40005000000 */
[-C--:B------:R-:W-:Y:S01]  /*e340*/  ISETP.GE.AND P1, PT, R120, R202.reuse, PT ;  /* 0x000000ca7800720c */ /* 0x080fe20003f26270 */
[----:B------:R-:W-:Y:S01]  /*e350*/  STL [R1+0x28], R68 ;  /* 0x0000284401007387 */ /* 0x000fe20000100800 */
[--C-:B------:R-:W-:Y:S02]  /*e360*/  LOP3.LUT R53, R53, 0xa0, R188.reuse, 0xfe, !PT ;  /* 0x000000a035357812 */ /* 0x100fe400078efebc */
[-C--:B------:R-:W-:Y:S02]  /*e370*/  ISETP.GE.AND P5, PT, R167, R202.reuse, PT ;  /* 0x000000caa700720c */ /* 0x080fe40003fa6270 */
[----:B------:R-:W-:Y:S02]  /*e380*/  ISETP.GE.AND P4, PT, R165, R202, PT ;  /* 0x000000caa500720c */ /* 0x000fe40003f86270 */
[----:B------:R-:W-:Y:S02]  /*e390*/  ISETP.GE.AND P2, PT, R131, R203, PT ;  /* 0x000000cb8300720c */ /* 0x000fe40003f46270 */
[----:B------:R-:W-:-:S02]  /*e3a0*/  LOP3.LUT R129, R129, 0x68, R188, 0xfe, !PT ;  /* 0x0000006881817812 */ /* 0x000fc400078efebc */
[----:B------:R-:W-:Y:S02]  /*e3b0*/  LOP3.LUT R125, R125, 0x70, R188, 0xfe, !PT ;  /* 0x000000707d7d7812 */ /* 0x000fe400078efebc */
[----:B------:R-:W-:Y:S02]  /*e3c0*/  FSEL R60, R60, -INF , !P6 ;  /* 0xff8000003c3c7808 */ /* 0x000fe40007000000 */
[----:B------:R-:W-:Y:S02]  /*e3d0*/  FSEL R180, R38, -INF , !P1 ;  /* 0xff80000026b47808 */ /* 0x000fe40004800000 */
[----:B------:R-:W-:Y:S01]  /*e3e0*/  FSEL R212, R66, -INF , !P5 ;  /* 0xff80000042d47808 */ /* 0x000fe20006800000 */
[----:B------:R1:W-:Y:S01]  /*e3f0*/  STL [R1+0x18], R60 ;  /* 0x0000183c01007387 */ /* 0x0003e20000100800 */
[----:B------:R-:W-:Y:S02]  /*e400*/  FSEL R210, R62, -INF , !P4 ;  /* 0xff8000003ed27808 */ /* 0x000fe40006000000 */
[----:B------:R-:W-:-:S02]  /*e410*/  FSEL R56, R56, -INF , !P2 ;  /* 0xff80000038387808 */ /* 0x000fc40005000000 */
[-C--:B------:R-:W-:Y:S02]  /*e420*/  ISETP.GE.AND P1, PT, R53, R203.reuse, PT ;  /* 0x000000cb3500720c */ /* 0x080fe40003f26270 */
[----:B------:R-:W-:Y:S01]  /*e430*/  LOP3.LUT R47, R47, 0xb0, R188, 0xfe, !PT ;  /* 0x000000b02f2f7812 */ /* 0x000fe200078efebc */
[----:B------:R2:W-:Y:S01]  /*e440*/  STL [R1+0x10], R56 ;  /* 0x0000103801007387 */ /* 0x0005e20000100800 */
[CC--:B------:R-:W-:Y:S02]  /*e450*/  ISETP.GE.AND P5, PT, R129.reuse, R203.reuse, PT ;  /* 0x000000cb8100720c */ /* 0x0c0fe40003fa6270 */
[-C--:B------:R-:W-:Y:S02]  /*e460*/  ISETP.GE.AND P6, PT, R129, R202.reuse, PT ;  /* 0x000000ca8100720c */ /* 0x080fe40003fc6270 */
[C---:B------:R-:W-:Y:S02]  /*e470*/  ISETP.GE.AND P4, PT, R125.reuse, R203, PT ;  /* 0x000000cb7d00720c */ /* 0x040fe40003f86270 */
[----:B------:R-:W-:-:S02]  /*e480*/  ISETP.GE.AND P2, PT, R125, R202, PT ;  /* 0x000000ca7d00720c */ /* 0x000fc40003f46270 */
[----:B------:R-:W-:Y:S02]  /*e490*/  LOP3.LUT R121, R121, 0x80, R188, 0xfe, !PT ;  /* 0x0000008079797812 */ /* 0x000fe400078efebc */
[----:B------:R-:W-:Y:S02]  /*e4a0*/  FSEL R181, R52, -INF , !P5 ;  /* 0xff80000034b57808 */ /* 0x000fe40006800000 */
[----:B------:R-:W-:Y:S02]  /*e4b0*/  FSEL R196, R54, -INF , !P6 ;  /* 0xff80000036c47808 */ /* 0x000fe40007000000 */
[----:B------:R-:W-:Y:S02]  /*e4c0*/  FSEL R183, R48, -INF , !P4 ;  /* 0xff80000030b77808 */ /* 0x000fe40006000000 */
[----:B-1----:R-:W-:Y:S02]  /*e4d0*/  FSEL R60, R24, -INF , !P1 ;  /* 0xff800000183c7808 */ /* 0x002fe40004800000 */
[----:B------:R-:W-:-:S02]  /*e4e0*/  FSEL R190, R50, -INF , !P2 ;  /* 0xff80000032be7808 */ /* 0x000fc40005000000 */
[-C--:B------:R-:W-:Y:S02]  /*e4f0*/  ISETP.GE.AND P1, PT, R47, R202.reuse, PT ;  /* 0x000000ca2f00720c */ /* 0x080fe40003f26270 */
[----:B------:R-:W-:Y:S02]  /*e500*/  LOP3.LUT R41, R41, 0xc8, R188, 0xfe, !PT ;  /* 0x000000c829297812 */ /* 0x000fe400078efebc */
[-C--:B------:R-:W-:Y:S02]  /*e510*/  ISETP.GE.AND P5, PT, R123, R202.reuse, PT ;  /* 0x000000ca7b00720c */ /* 0x080fe40003fa6270 */
[CC--:B------:R-:W-:Y:S02]  /*e520*/  ISETP.GE.AND P6, PT, R121.reuse, R203.reuse, PT ;  /* 0x000000cb7900720c */ /* 0x0c0fe40003fc6270 */
[----:B------:R-:W-:Y:S02]  /*e530*/  ISETP.GE.AND P4, PT, R121, R202, PT ;  /* 0x000000ca7900720c */ /* 0x000fe40003f86270 */
[----:B------:R-:W-:-:S02]  /*e540*/  ISETP.GE.AND P2, PT, R120, R203, PT ;  /* 0x000000cb7800720c */ /* 0x000fc40003f46270 */
[--C-:B------:R-:W-:Y:S02]  /*e550*/  LOP3.LUT R119, R119, 0x90, R188.reuse, 0xfe, !PT ;  /* 0x0000009077777812 */ /* 0x100fe400078efebc */
[--C-:B------:R-:W-:Y:S02]  /*e560*/  LOP3.LUT R55, R55, 0x98, R188.reuse, 0xfe, !PT ;  /* 0x0000009837377812 */ /* 0x100fe400078efebc */
[--C-:B------:R-:W-:Y:S02]  /*e570*/  LOP3.LUT R51, R51, 0xa8, R188.reuse, 0xfe, !PT ;  /* 0x000000a833337812 */ /* 0x100fe400078efebc */
[--C-:B------:R-:W-:Y:S02]  /*e580*/  LOP3.LUT R45, R45, 0xb8, R188.reuse, 0xfe, !PT ;  /* 0x000000b82d2d7812 */ /* 0x100fe400078efebc */
[--C-:B------:R-:W-:Y:S02]  /*e590*/  LOP3.LUT R43, R43, 0xc0, R188.reuse, 0xfe, !PT ;  /* 0x000000c02b2b7812 */ /* 0x100fe400078efebc */
[----:B------:R-:W-:-:S02]  /*e5a0*/  LOP3.LUT R39, R39, 0xd0, R188, 0xfe, !PT ;  /* 0x000000d027277812 */ /* 0x000fc400078efebc */
[--C-:B------:R-:W-:Y:S02]  /*e5b0*/  LOP3.LUT R35, R35, 0xd8, R188.reuse, 0xfe, !PT ;  /* 0x000000d823237812 */ /* 0x100fe400078efebc */
[--C-:B------:R-:W-:Y:S02]  /*e5c0*/  LOP3.LUT R31, R31, 0xe0, R188.reuse, 0xfe, !PT ;  /* 0x000000e01f1f7812 */ /* 0x100fe400078efebc */
[--C-:B------:R-:W-:Y:S02]  /*e5d0*/  LOP3.LUT R27, R27, 0xe8, R188.reuse, 0xfe, !PT ;  /* 0x000000e81b1b7812 */ /* 0x100fe400078efebc */
[--C-:B------:R-:W-:Y:S02]  /*e5e0*/  LOP3.LUT R25, R25, 0xf0, R188.reuse, 0xfe, !PT ;  /* 0x000000f019197812 */ /* 0x100fe400078efebc */
[----:B------:R-:W-:Y:S02]  /*e5f0*/  LOP3.LUT R23, R23, 0xf8, R188, 0xfe, !PT ;  /* 0x000000f817177812 */ /* 0x000fe400078efebc */
[----:B------:R-:W-:-:S02]  /*e600*/  FSEL R70, R18, -INF , !P1 ;  /* 0xff80000012467808 */ /* 0x000fc40004800000 */
[----:B------:R-:W-:Y:S02]  /*e610*/  FSEL R188, R46, -INF , !P5 ;  /* 0xff8000002ebc7808 */ /* 0x000fe40006800000 */
[----:B------:R-:W-:Y:S02]  /*e620*/  FSEL R193, R40, -INF , !P6 ;  /* 0xff80000028c17808 */ /* 0x000fe40007000000 */
[----:B------:R-:W-:Y:S02]  /*e630*/  FSEL R182, R42, -INF , !P4 ;  /* 0xff8000002ab67808 */ /* 0x000fe40006000000 */
[----:B------:R-:W-:Y:S02]  /*e640*/  FSEL R191, R36, -INF , !P2 ;  /* 0xff80000024bf7808 */ /* 0x000fe40005000000 */
[-C--:B------:R-:W-:Y:S02]  /*e650*/  ISETP.GE.AND P1, PT, R41, R203.reuse, PT ;  /* 0x000000cb2900720c */ /* 0x080fe40003f26270 */
[----:B------:R-:W-:-:S02]  /*e660*/  ISETP.GE.AND P5, PT, R119, R203, PT ;  /* 0x000000cb7700720c */ /* 0x000fc40003fa6270 */
[-C--:B------:R-:W-:Y:S02]  /*e670*/  ISETP.GE.AND P6, PT, R119, R202.reuse, PT ;  /* 0x000000ca7700720c */ /* 0x080fe40003fc6270 */
[C---:B------:R-:W-:Y:S02]  /*e680*/  ISETP.GE.AND P4, PT, R55.reuse, R203, PT ;  /* 0x000000cb3700720c */ /* 0x040fe40003f86270 */
[----:B------:R-:W-:Y:S02]  /*e690*/  ISETP.GE.AND P2, PT, R55, R202, PT ;  /* 0x000000ca3700720c */ /* 0x000fe40003f46270 */
[----:B------:R-:W-:Y:S02]  /*e6a0*/  FSEL R80, R4, -INF , !P1 ;  /* 0xff80000004507808 */ /* 0x000fe40004800000 */
[----:B------:R-:W-:Y:S02]  /*e6b0*/  FSEL R179, R32, -INF , !P5 ;  /* 0xff80000020b37808 */ /* 0x000fe40006800000 */
[----:B--2---:R-:W-:-:S02]  /*e6c0*/  FSEL R56, R34, -INF , !P6 ;  /* 0xff80000022387808 */ /* 0x004fc40007000000 */
[----:B------:R-:W-:Y:S02]  /*e6d0*/  FSEL R175, R28, -INF , !P4 ;  /* 0xff8000001caf7808 */ /* 0x000fe40006000000 */
[----:B------:R-:W-:Y:S02]  /*e6e0*/  FSEL R58, R30, -INF , !P2 ;  /* 0xff8000001e3a7808 */ /* 0x000fe40005000000 */
[-C--:B------:R-:W-:Y:S02]  /*e6f0*/  ISETP.GE.AND P1, PT, R35, R202.reuse, PT ;  /* 0x000000ca2300720c */ /* 0x080fe40003f26270 */
[-C--:B------:R-:W-:Y:S02]  /*e700*/  ISETP.GE.AND P5, PT, R53, R202.reuse, PT ;  /* 0x000000ca3500720c */ /* 0x080fe40003fa6270 */
[C---:B------:R-:W-:Y:S02]  /*e710*/  ISETP.GE.AND P6, PT, R51.reuse, R203, PT ;  /* 0x000000cb3300720c */ /* 0x040fe40003fc6270 */
[----:B------:R-:W-:-:S02]  /*e720*/  ISETP.GE.AND P4, PT, R51, R202, PT ;  /* 0x000000ca3300720c */ /* 0x000fc40003f86270 */
[----:B------:R-:W-:Y:S02]  /*e730*/  ISETP.GE.AND P2, PT, R47, R203, PT ;  /* 0x000000cb2f00720c */ /* 0x000fe40003f46270 */
[----:B------:R-:W-:Y:S02]  /*e740*/  FSEL R90, R174, -INF , !P1 ;  /* 0xff800000ae5a7808 */ /* 0x000fe40004800000 */
[----:B------:R-:W-:Y:S02]  /*e750*/  FSEL R62, R26, -INF , !P5 ;  /* 0xff8000001a3e7808 */ /* 0x000fe40006800000 */
[----:B------:R-:W-:Y:S02]  /*e760*/  FSEL R64, R20, -INF , !P6 ;  /* 0xff80000014407808 */ /* 0x000fe40007000000 */
[----:B------:R-:W-:Y:S02]  /*e770*/  FSEL R66, R22, -INF , !P4 ;  /* 0xff80000016427808 */ /* 0x000fe40006000000 */
[----:B------:R-:W-:-:S02]  /*e780*/  FSEL R68, R16, -INF , !P2 ;  /* 0xff80000010447808 */ /* 0x000fc40005000000 */
[-C--:B------:R-:W-:Y:S02]  /*e790*/  ISETP.GE.AND P1, PT, R25, R203.reuse, PT ;  /* 0x000000cb1900720c */ /* 0x080fe40003f26270 */
[CC--:B------:R-:W-:Y:S02]  /*e7a0*/  ISETP.GE.AND P5, PT, R45.reuse, R203.reuse, PT ;  /* 0x000000cb2d00720c */ /* 0x0c0fe40003fa6270 */
[-C--:B------:R-:W-:Y:S02]  /*e7b0*/  ISETP.GE.AND P6, PT, R45, R202.reuse, PT ;  /* 0x000000ca2d00720c */ /* 0x080fe40003fc6270 */
[C---:B------:R-:W-:Y:S02]  /*e7c0*/  ISETP.GE.AND P4, PT, R43.reuse, R203, PT ;  /* 0x000000cb2b00720c */ /* 0x040fe40003f86270 */
[----:B------:R-:W-:Y:S02]  /*e7d0*/  ISETP.GE.AND P2, PT, R43, R202, PT ;  /* 0x000000ca2b00720c */ /* 0x000fe40003f46270 */
[----:B------:R-:W-:-:S02]  /*e7e0*/  FSEL R100, R128, -INF , !P1 ;  /* 0xff80000080647808 */ /* 0x000fc40004800000 */
[----:B------:R-:W-:Y:S02]  /*e7f0*/  FSEL R72, R12, -INF , !P5 ;  /* 0xff8000000c487808 */ /* 0x000fe40006800000 */
[----:B------:R-:W-:Y:S02]  /*e800*/  FSEL R74, R14, -INF , !P6 ;  /* 0xff8000000e4a7808 */ /* 0x000fe40007000000 */
[----:B------:R-:W-:Y:S02]  /*e810*/  FSEL R76, R8, -INF , !P4 ;  /* 0xff800000084c7808 */ /* 0x000fe40006000000 */
[----:B------:R-:W-:Y:S02]  /*e820*/  FSEL R78, R10, -INF , !P2 ;  /* 0xff8000000a4e7808 */ /* 0x000fe40005000000 */
[----:B------:R-:W-:Y:S02]  /*e830*/  PLOP3.LUT P1, PT, PT, PT, UP1, 0x80, 0x0 ;  /* 0x000000000000781c */ /* 0x000fe40003f2f018 */
[----:B------:R-:W-:-:S02]  /*e840*/  ISETP.GE.AND P5, PT, R41, R202, PT ;  /* 0x000000ca2900720c */ /* 0x000fc40003fa6270 */
[CC--:B------:R-:W-:Y:S02]  /*e850*/  ISETP.GE.AND P6, PT, R39.reuse, R203.reuse, PT ;  /* 0x000000cb2700720c */ /* 0x0c0fe40003fc6270 */
[----:B------:R-:W-:Y:S02]  /*e860*/  ISETP.GE.AND P4, PT, R39, R202, PT ;  /* 0x000000ca2700720c */ /* 0x000fe40003f86270 */
[----:B------:R-:W-:Y:S02]  /*e870*/  ISETP.GE.AND P2, PT, R35, R203, PT ;  /* 0x000000cb2300720c */ /* 0x000fe40003f46270 */
[----:B------:R-:W-:Y:S02]  /*e880*/  FSEL R82, R6, -INF , !P5 ;  /* 0xff80000006527808 */ /* 0x000fe40006800000 */
[----:B------:R-:W-:Y:S02]  /*e890*/  FSEL R84, R176, -INF , !P6 ;  /* 0xff800000b0547808 */ /* 0x000fe40007000000 */
[----:B------:R-:W-:-:S02]  /*e8a0*/  FSEL R86, R178, -INF , !P4 ;  /* 0xff800000b2567808 */ /* 0x000fc40006000000 */
[----:B------:R-:W-:Y:S02]  /*e8b0*/  FSEL R88, R172, -INF , !P2 ;  /* 0xff800000ac587808 */ /* 0x000fe40005000000 */
        /* <DEDUP_REMOVED lines=8> */
[-C--:B------:R-:W-:Y:S02]  /*e940*/  ISETP.GE.AND P5, PT, R25, R202.reuse, PT ;  /* 0x000000ca1900720c */ /* 0x080fe40003fa6270 */
[C---:B------:R-:W-:Y:S02]  /*e950*/  ISETP.GE.AND P6, PT, R23.reuse, R203, PT ;  /* 0x000000cb1700720c */ /* 0x040fe40003fc6270 */
[----:B------:R-:W-:-:S02]  /*e960*/  ISETP.GE.AND P4, PT, R23, R202, PT ;  /* 0x000000ca1700720c */ /* 0x000fc40003f86270 */
        /* <DEDUP_REMOVED lines=21> */
[----:B------:R-:W-:-:S04]  /*eac0*/  IMAD.HI.U32 R10, R4, R25, RZ ;  /* 0x00000019040a7227 */ /* 0x000fc800078e00ff */
[----:B------:R-:W-:Y:S01]  /*ead0*/  IMAD.HI.U32 R4, R4, R21, RZ ;  /* 0x0000001504047227 */ /* 0x000fe200078e00ff */
[----:B------:R-:W-:-:S03]  /*eae0*/  IADD3 R23, -R10, RZ, RZ ;  /* 0x000000ff0a177210 */ /* 0x000fc60007ffe1ff */
[----:B------:R-:W-:Y:S02]  /*eaf0*/  IMAD.MOV R12, RZ, RZ, -R4 ;  /* 0x000000ffff0c7224 */ /* 0x000fe400078e0a04 */
[C---:B------:R-:W-:Y:S02]  /*eb00*/  IMAD R23, R6.reuse, R23, R25 ;  /* 0x0000001706177224 */ /* 0x040fe400078e0219 */
[----:B------:R-:W-:Y:S01]  /*eb10*/  IMAD R21, R6, R12, R21 ;  /* 0x0000000c06157224 */ /* 0x000fe200078e0215 */
[----:B------:R-:W-:Y:S02]  /*eb20*/  LOP3.LUT R12, R8, UR4, RZ, 0x3c, !PT ;  /* 0x00000004080c7c12 */ /* 0x000fe4000f8e3cff */
[C---:B------:R-:W-:Y:S02]  /*eb30*/  ISETP.GT.U32.AND P5, PT, R6.reuse, R23, PT ;  /* 0x000000170600720c */ /* 0x040fe40003fa4070 */
[----:B------:R-:W-:-:S11]  /*eb40*/  ISETP.GT.U32.AND P4, PT, R6, R21, PT ;  /* 0x000000150600720c */ /* 0x000fd60003f84070 */
[-C--:B------:R-:W-:Y:S02]  /*eb50*/  @!P5 IADD3 R23, R23, -R6.reuse, RZ ;  /* 0x800000061717d210 */ /* 0x080fe40007ffe0ff */
[----:B------:R-:W-:Y:S01]  /*eb60*/  @!P4 IMAD.IADD R21, R21, 0x1, -R6 ;  /* 0x000000011515c824 */ /* 0x000fe200078e0a06 */
[----:B------:R-:W-:Y:S02]  /*eb70*/  @!P5 IADD3 R10, R10, 0x1, RZ ;  /* 0x000000010a0ad810 */ /* 0x000fe40007ffe0ff */
[-C--:B------:R-:W-:Y:S02]  /*eb80*/  ISETP.GE.U32.AND P2, PT, R23, R6.reuse, PT ;  /* 0x000000061700720c */ /* 0x080fe40003f46070 */
[----:B------:R-:W-:Y:S02]  /*eb90*/  ISETP.GE.U32.AND P6, PT, R21, R6, PT ;  /* 0x000000061500720c */ /* 0x000fe40003fc6070 */
[----:B------:R-:W-:Y:S01]  /*eba0*/  LOP3.LUT R6, R8, UR6, RZ, 0x3c, !PT ;  /* 0x0000000608067c12 */ /* 0x000fe2000f8e3cff */
[----:B------:R-:W-:Y:S01]  /*ebb0*/  ULDC.64 UR6, c[0x0][0x230] ;  /* 0x00008c0000067ab9 */ /* 0x000fe20000000a00 */
[----:B------:R-:W-:-:S02]  /*ebc0*/  ISETP.GE.AND P5, PT, R12, RZ, PT ;  /* 0x000000ff0c00720c */ /* 0x000fc40003fa6270 */
[----:B------:R-:W-:Y:S02]  /*ebd0*/  @!P4 IADD3 R4, R4, 0x1, RZ ;  /* 0x000000010404c810 */ /* 0x000fe40007ffe0ff */
[----:B------:R-:W-:-:S03]  /*ebe0*/  ISETP.NE.AND P4, PT, R8, RZ, PT ;  /* 0x000000ff0800720c */ /* 0x000fc60003f85270 */
[----:B------:R-:W-:Y:S01]  /*ebf0*/  @P2 VIADD R10, R10, 0x1 ;  /* 0x000000010a0a2836 */ /* 0x000fe20000000000 */
[----:B------:R-:W-:Y:S01]  /*ec00*/  ISETP.GE.AND P2, PT, R6, RZ, PT ;  /* 0x000000ff0600720c */ /* 0x000fe20003f46270 */
[----:B------:R-:W-:-:S04]  /*ec10*/  @P6 VIADD R4, R4, 0x1 ;  /* 0x0000000104046836 */ /* 0x000fc80000000000 */
[----:B------:R-:W-:Y:S01]  /*ec20*/  @!P5 IMAD.MOV R10, RZ, RZ, -R10 ;  /* 0x000000ffff0ad224 */ /* 0x000fe200078e0a0a */
[----:B------:R-:W-:Y:S02]  /*ec30*/  MOV R23, R4 ;  /* 0x0000000400177202 */ /* 0x000fe40000000f00 */
[----:B------:R-:W-:-:S04]  /*ec40*/  LOP3.LUT R4, RZ, R8, RZ, 0x33, !PT ;  /* 0x00000008ff047212 */ /* 0x000fc800078e33ff */
[----:B------:R-:W-:Y:S02]  /*ec50*/  SEL R21, R4, R10, !P4 ;  /* 0x0000000a04157207 */ /* 0x000fe40006000000 */
[----:B------:R-:W-:-:S03]  /*ec60*/  @!P2 IADD3 R23, -R23, RZ, RZ ;  /* 0x000000ff1717a210 */ /* 0x000fc60007ffe1ff */
[----:B------:R-:W-:Y:S01]  /*ec70*/  IMAD.WIDE R26, R21, 0x4, R246 ;  /* 0x00000004151a7825 */ /* 0x000fe200078e02f6 */
[----:B------:R-:W-:-:S04]  /*ec80*/  SEL R4, R4, R23, !P4 ;  /* 0x0000001704047207 */ /* 0x000fc80006000000 */
[----:B------:R-:W2:Y:S01]  /*ec90*/  LDG.E R23, desc[UR22][R26.64] ;  /* 0x000000161a177981 */ /* 0x000ea2000c1e1900 */
[----:B------:R-:W-:-:S05]  /*eca0*/  IMAD.WIDE R24, R4, 0x4, R246 ;  /* 0x0000000404187825 */ /* 0x000fca00078e02f6 */
        /* <DEDUP_REMOVED lines=12> */
[----:B------:R-:W-:-:S05]  /*ed70*/  IMAD R21, R8, UR7, R21 ;  /* 0x0000000708157c24 */ /* 0x000fca000f8e0215 */
[----:B------:R-:W-:Y:S01]  /*ed80*/  IADD3 R4, R23, R21, RZ ;  /* 0x0000001517047210 */ /* 0x000fe20007ffe0ff */
[----:B------:R-:W-:Y:S01]  /*ed90*/  IMAD.MOV.U32 R21, RZ, RZ, R22 ;  /* 0x000000ffff157224 */ /* 0x000fe200078e0016 */
[----:B------:R-:W-:Y:S06]  /*eda0*/  BRA `(.L_x_1573) ;  /* 0x0000000000107947 */ /* 0x000fec0003800000 */
.L_x_1572:
[----:B------:R-:W-:-:S04]  /*edb0*/  ULEA UR6, -UR10, URZ, 0x8 ;  /* 0x0000003f0a067291 */ /* 0x000fc8000f8e413f */
[----:B------:R-:W-:Y:S02]  /*edc0*/  USHF.R.S32.HI UR4, URZ, 0x1f, UR6 ;  /* 0x0000001f3f047899 */ /* 0x000fe40008011406 */
[----:B------:R-:W-:-:S04]  /*edd0*/  MOV R21, UR6 ;  /* 0x0000000600157c02 */ /* 0x000fc80008000f00 */
[----:B------:R-:W-:-:S07]  /*ede0*/  MOV R4, UR4 ;  /* 0x0000000400047c02 */ /* 0x000fce0008000f00 */
.L_x_1573:
[----:B------:R-:W-:Y:S01]  /*edf0*/  @!P0 IADD3 R25, P4, P2, R21, UR14, R200 ;  /* 0x0000000e15198c10 */ /* 0x000fe2000fa9e0c8 */
[----:B------:R-:W-:Y:S01]  /*ee00*/  IMAD.U32 R31, RZ, RZ, UR10 ;  /* 0x0000000aff1f7e24 */ /* 0x000fe2000f8e00ff */
[----:B------:R-:W-:Y:S01]  /*ee10*/  ULDC.64 UR6, c[0x0][0x218] ;  /* 0x0000860000067ab9 */ /* 0x000fe20000000a00 */
[----:B------:R-:W-:Y:S01]  /*ee20*/  IMAD.U32 R123, RZ, RZ, UR10 ;  /* 0x0000000aff7b7e24 */ /* 0x000fe2000f8e00ff */
        /* <DEDUP_REMOVED lines=8> */
[-C--:B------:R-:W-:Y:S01]  /*eeb0*/  @!P0 LEA.HI.X R123, R123, R201.reuse, R6, 0x5, P2 ;  /* 0x000000c97b7b8211 */ /* 0x080fe200010f2c06 */
[----:B------:R-:W-:Y:S01]  /*eec0*/  IMAD.U32 R121, RZ, RZ, UR10 ;  /* 0x0000000aff797e24 */ /* 0x000fe2000f8e00ff */
[-C--:B------:R-:W-:Y:S01]  /*eed0*/  @!P0 LEA R6, P2, R31, R200.reuse, 0x6 ;  /* 0x000000c81f068211 */ /* 0x080fe200078430ff */
[----:B------:R-:W-:Y:S01]  /*eee0*/  IMAD.U32 R12, RZ, RZ, UR11 ;  /* 0x0000000bff0c7e24 */ /* 0x000fe2000f8e00ff */
[----:B------:R-:W-:Y:S01]  /*eef0*/  @!UP0 UIMAD UR9, UR11, 0x30, URZ ;  /* 0x000000300b0988a4 */ /* 0x000fe2000f8e023f */
[----:B------:R-:W-:Y:S01]  /*ef00*/  @!P0 IMAD.WIDE.U32 R34, R34, 0x30, R200 ;  /* 0x0000003022228825 */ /* 0x000fe200078e00c8 */
[----:B------:R-:W-:Y:S01]  /*ef10*/  @!P0 LEA R18, P4, R25, R200, 0x7 ;  /* 0x000000c819128211 */ /* 0x000fe200078838ff */
[----:B------:R-:W-:Y:S01]  /*ef20*/  @!UP0 UIMAD UR4, UR11, 0x50, URZ ;  /* 0x000000500b0488a4 */ /* 0x000fe2000f8e023f */
[-C--:B------:R-:W-:Y:S01]  /*ef30*/  @!P0 LEA.HI.X R121, R121, R201.reuse, R12, 0x6, P2 ;  /* 0x000000c979798211 */ /* 0x080fe200010f340c */
[----:B------:R-:W-:Y:S01]  /*ef40*/  IMAD.U32 R42, RZ, RZ, UR10 ;  /* 0x0000000aff2a7e24 */ /* 0x000fe2000f8e00ff */
[C---:B------:R-:W-:Y:S01]  /*ef50*/  @!P0 IADD3 R25, P2, R21.reuse, R34, RZ ;  /* 0x0000002215198210 */ /* 0x040fe20007f5e0ff */
[----:B------:R-:W-:Y:S01]  /*ef60*/  IMAD.U32 R41, RZ, RZ, UR10 ;  /* 0x0000000aff297e24 */ /* 0x000fe2000f8e00ff */
[----:B------:R-:W-:Y:S01]  /*ef70*/  @!UP0 UIMAD UR16, UR11, 0x60, URZ ;  /* 0x000000600b1088a4 */ /* 0x000fe2000f8e023f */
[----:B------:R-:W-:Y:S01]  /*ef80*/  IMAD.U32 R8, RZ, RZ, UR11 ;  /* 0x0000000bff087e24 */ /* 0x000fe2000f8e00ff */
[----:B------:R-:W-:Y:S01]  /*ef90*/  @!P0 LEA R50, P5, R21, R250, 0x1 ;  /* 0x000000fa15328211 */ /* 0x000fe200078a08ff */
[----:B------:R-:W-:Y:S01]  /*efa0*/  @!P0 IMAD.WIDE.U32 R38, R38, 0x50, R200 ;  /* 0x0000005026268825 */ /* 0x000fe200078e00c8 */
[----:B------:R1:W-:Y:S01]  /*efb0*/  @P0 STS.128 [R242+0x2000], RZ ;  /* 0x002000fff2000388 */ /* 0x0003e20000000c00 */
[----:B------:R-:W-:Y:S01]  /*efc0*/  @!P0 LEA R130, P6, R25, UR6, 0x1 ;  /* 0x0000000619828c11 */ /* 0x000fe2000f8c08ff */
[----:B------:R-:W-:Y:S01]  /*efd0*/  BSSY B0, `(.L_x_1574) ;  /* 0x00000a2000007945 */ /* 0x000fe20003800000 */
[----:B------:R-:W-:Y:S01]  /*efe0*/  IMAD.U32 R46, RZ, RZ, UR10 ;  /* 0x0000000aff2e7e24 */ /* 0x000fe2000f8e00ff */
[----:B------:R-:W-:Y:S01]  /*eff0*/  @!P0 LEA.HI.X R41, R41, R201, R8, 0x7, P4 ;  /* 0x000000c929298211 */ /* 0x000fe200020f3c08 */
[----:B------:R-:W-:Y:S01]  /*f000*/  @!P0 IMAD.WIDE.U32 R42, R42, 0x60, R200 ;  /* 0x000000602a2a8825 */ /* 0x000fe200078e00c8 */
[----:B------:R-:W-:-:S02]  /*f010*/  @!P0 IADD3 R31, P4, R21, R38, RZ ;  /* 0x00000026151f8210 */ /* 0x000fc40007f9e0ff */
[----:B------:R-:W-:Y:S01]  /*f020*/  @!P0 IADD3.X R8, R4, UR9, R35, P2, !PT ;  /* 0x0000000904088c10 */ /* 0x000fe200097fe423 */
[----:B------:R-:W-:Y:S01]  /*f030*/  IMAD.U32 R44, RZ, RZ, UR10 ;  /* 0x0000000aff2c7e24 */ /* 0x000fe2000f8e00ff */
[C---:B------:R-:W-:Y:S01]  /*f040*/  @!P0 IADD3 R35, P2, R21.reuse, R42, RZ ;  /* 0x0000002a15238210 */ /* 0x040fe20007f5e0ff */
[----:B------:R-:W-:Y:S01]  /*f050*/  @!P0 IMAD.WIDE.U32 R46, R46, 0x70, R200 ;  /* 0x000000702e2e8825 */ /* 0x000fe200078e00c8 */
[----:B------:R-:W-:Y:S01]  /*f060*/  @!UP0 UIMAD UR9, UR11, 0x70, URZ ;  /* 0x000000700b0988a4 */ /* 0x000fe2000f8e023f */
[----:B------:R-:W-:Y:S01]  /*f070*/  @!P0 IADD3.X R12, R4, UR4, R39, P4, !PT ;  /* 0x00000004040c8c10 */ /* 0x000fe2000a7fe427 */
[----:B------:R-:W-:Y:S01]  /*f080*/  @!UP0 UIMAD UR4, UR11, 0x90, URZ ;  /* 0x000000900b0488a4 */ /* 0x000fe2000f8e023f */
[----:B------:R-:W-:Y:S01]  /*f090*/  @!P0 IMAD.WIDE.U32 R44, R44, 0x90, R200 ;  /* 0x000000902c2c8825 */ /* 0x000fe200078e00c8 */
[C---:B------:R-:W-:Y:S02]  /*f0a0*/  @!P0 IADD3 R39, P4, R21.reuse, R46, RZ ;  /* 0x0000002e15278210 */ /* 0x040fe40007f9e0ff */
[C---:B------:R-:W-:Y:S01]  /*f0b0*/  @!P0 IADD3.X R14, R4.reuse, UR16, R43, P2, !PT ;  /* 0x00000010040e8c10 */ /* 0x040fe200097fe42b */
[----:B------:R-:W-:Y:S01]  /*f0c0*/  IMAD.U32 R52, RZ, RZ, UR10 ;  /* 0x0000000aff347e24 */ /* 0x000fe2000f8e00ff */
[C---:B------:R-:W-:Y:S01]  /*f0d0*/  @!P0 IADD3 R43, P2, R21.reuse, R44, RZ ;  /* 0x0000002c152b8210 */ /* 0x040fe20007f5e0ff */
[----:B------:R-:W-:Y:S01]  /*f0e0*/  IMAD.U32 R22, RZ, RZ, UR10 ;  /* 0x0000000aff167e24 */ /* 0x000fe2000f8e00ff */
[C---:B------:R-:W-:Y:S01]  /*f0f0*/  @!P0 LEA.HI.X R51, R21.reuse, R249, R4, 0x1, P5 ;  /* 0x000000f915338211 */ /* 0x040fe200028f0c04 */
[----:B------:R-:W-:Y:S01]  /*f100*/  IMAD.U32 R26, RZ, RZ, UR10 ;  /* 0x0000000aff1a7e24 */ /* 0x000fe2000f8e00ff */
[----:B------:R-:W-:Y:S01]  /*f110*/  @!P0 IADD3.X R16, R4, UR9, R47, P4, !PT ;  /* 0x0000000904108c10 */ /* 0x000fe2000a7fe42f */
[----:B------:R-:W-:Y:S01]  /*f120*/  @!P0 IMAD.WIDE.U32 R52, R52, 0xa0, R200 ;  /* 0x000000a034348825 */ /* 0x000fe200078e00c8 */
[----:B------:R-:W-:Y:S01]  /*f130*/  @!UP0 UIMAD UR16, UR11, 0xa0, URZ ;  /* 0x000000a00b1088a4 */ /* 0x000fe2000f8e023f */
[----:B------:R-:W-:Y:S01]  /*f140*/  @!P0 IADD3.X R20, R4, UR4, R45, P2, !PT ;  /* 0x0000000404148c10 */ /* 0x000fe200097fe42d */
[----:B------:R-:W-:Y:S01]  /*f150*/  @!UP0 UIMAD UR9, UR11, 0xb0, URZ ;  /* 0x000000b00b0988a4 */ /* 0x000fe2000f8e023f */
[--C-:B------:R-:W-:Y:S01]  /*f160*/  @!P0 IMAD.WIDE.U32 R22, R22, 0xb0, R200.reuse ;  /* 0x000000b016168825 */ /* 0x100fe200078e00c8 */
[----:B------:R-:W-:Y:S01]  /*f170*/  @!UP0 UIMAD UR4, UR11, 0xc0, URZ ;  /* 0x000000c00b0488a4 */ /* 0x000fe2000f8e023f */
[----:B------:R-:W-:Y:S01]  /*f180*/  @!PT LDS RZ, [RZ] ;  /* 0x00000000fffff984 */ /* 0x000fe20000000800 */
[----:B------:R-:W-:Y:S01]  /*f190*/  @!PT LDS RZ, [RZ] ;  /* 0x00000000fffff984 */ /* 0x000fe20000000800 */
[----:B------:R-:W-:Y:S01]  /*f1a0*/  @!PT LDS RZ, [RZ] ;  /* 0x00000000fffff984 */ /* 0x000fe20000000800 */
[----:B------:R2:W-:Y:S01]  /*f1b0*/  @!P0 LDGSTS.E.BYPASS.LTC128B.128 [R242+0x2000], desc[UR22][R50.64] ;  /* 0x0200000032f28fae */ /* 0x0005e2000b901d56 */
[C---:B------:R-:W-:Y:S01]  /*f1c0*/  @!P0 IADD3 R45, P5, R21.reuse, R52, RZ ;  /* 0x00000034152d8210 */ /* 0x040fe20007fbe0ff */
[----:B------:R-:W-:Y:S01]  /*f1d0*/  @!P0 IMAD.WIDE.U32 R26, R26, 0xc0, R200 ;  /* 0x000000c01a1a8825 */ /* 0x000fe200078e00c8 */
[C---:B------:R-:W-:Y:S01]  /*f1e0*/  @!P0 IADD3 R47, P4, R21.reuse, R22, RZ ;  /* 0x00000016152f8210 */ /* 0x040fe20007f9e0ff */
[----:B------:R1:W-:Y:S01]  /*f1f0*/  @P0 STS.128 [R242+0x2800], RZ ;  /* 0x002800fff2000388 */ /* 0x0003e20000000c00 */
[C---:B------:R-:W-:Y:S01]  /*f200*/  @!P0 IADD3.X R22, R4.reuse, UR16, R53, P5, !PT ;  /* 0x0000001004168c10 */ /* 0x040fe2000affe435 */
[----:B------:R-:W-:Y:S01]  /*f210*/  IMAD.U32 R124, RZ, RZ, UR10 ;  /* 0x0000000aff7c7e24 */ /* 0x000fe2000f8e00ff */
[----:B------:R-:W-:Y:S01]  /*f220*/  @!P0 IADD3.X R24, R4, UR9, R23, P4, !PT ;  /* 0x0000000904188c10 */ /* 0x000fe2000a7fe417 */
[----:B------:R-:W-:Y:S01]  /*f230*/  IMAD.U32 R54, RZ, RZ, UR10 ;  /* 0x0000000aff367e24 */ /* 0x000fe2000f8e00ff */
[----:B------:R-:W-:Y:S01]  /*f240*/  @!P0 IADD3 R23, P5, R21, R10, RZ ;  /* 0x0000000a15178210 */ /* 0x000fe20007fbe0ff */
[----:B------:R-:W-:Y:S01]  /*f250*/  @!P0 IMAD.WIDE.U32 R124, R124, 0xd0, R200 ;  /* 0x000000d07c7c8825 */ /* 0x000fe200078e00c8 */
[----:B------:R-:W-:Y:S01]  /*f260*/  @!P0 LEA.HI.X R131, R25, UR7, R8, 0x1, P6 ;  /* 0x0000000719838c11 */ /* 0x000fe2000b0f0c08 */
[----:B------:R-:W-:Y:S01]  /*f270*/  @!PT LDS RZ, [RZ] ;  /* 0x00000000fffff984 */ /* 0x000fe20000000800 */
[----:B------:R-:W-:Y:S01]  /*f280*/  @!PT LDS RZ, [RZ] ;  /* 0x00000000fffff984 */ /* 0x000fe20000000800 */
[----:B------:R-:W-:Y:S01]  /*f290*/  @!PT LDS RZ, [RZ] ;  /* 0x00000000fffff984 */ /* 0x000fe20000000800 */
[----:B------:R1:W-:Y:S02]  /*f2a0*/  @!P0 LDGSTS.E.BYPASS.LTC128B.128 [R242+0x2800], desc[UR22][R126.64] ;  /* 0x028000007ef28fae */ /* 0x0003e4000b901d56 */
[----:B------:R-:W-:-:S02]  /*f2b0*/  @!P0 IMAD.WIDE.U32 R54, R54, 0xe0, R200 ;  /* 0x000000e036368825 */ /* 0x000fc400078e00c8 */
[----:B------:R1:W-:Y:S01]  /*f2c0*/  @P0 STS.128 [R242+0x3000], RZ ;  /* 0x003000fff2000388 */ /* 0x0003e20000000c00 */
[----:B--2---:R-:W-:-:S04]  /*f2d0*/  @!P0 IADD3 R51, P2, R21, R26, RZ ;  /* 0x0000001a15338210 */ /* 0x004fc80007f5e0ff */
[C---:B------:R-:W-:Y:S01]  /*f2e0*/  @!P0 IADD3.X R26, R4.reuse, UR4, R27, P2, !PT ;  /* 0x00000004041a8c10 */ /* 0x040fe200097fe41b */
[----:B------:R-:W-:Y:S01]  /*f2f0*/  @!UP0 UIMAD UR4, UR11, 0xd0, URZ ;  /* 0x000000d00b0488a4 */ /* 0x000fe2000f8e023f */
[C---:B------:R-:W-:Y:S01]  /*f300*/  @!P0 IADD3 R27, P4, R21.reuse, R6, RZ ;  /* 0x00000006151b8210 */ /* 0x040fe20007f9e0ff */
[C---:B------:R-:W-:Y:S01]  /*f310*/  @!P0 IMAD.X R6, R4.reuse, 0x1, R123, P5 ;  /* 0x0000000104068824 */ /* 0x040fe200028e067b */
[----:B------:R-:W-:Y:S02]  /*f320*/  @!P0 IADD3 R53, P2, R21, R124, RZ ;  /* 0x0000007c15358210 */ /* 0x000fe40007f5e0ff */
[----:B------:R-:W-:Y:S01]  /*f330*/  @!P0 LEA R124, P5, R23, UR6, 0x1 ;  /* 0x00000006177c8c11 */ /* 0x000fe2000f8a08ff */
[C---:B------:R-:W-:Y:S01]  /*f340*/  @!P0 IMAD.X R10, R4.reuse, 0x1, R121, P4 ;  /* 0x00000001040a8824 */ /* 0x040fe200020e0679 */
[----:B------:R-:W-:Y:S02]  /*f350*/  @!P0 LEA R128, P4, R27, UR6, 0x1 ;  /* 0x000000061b808c11 */ /* 0x000fe4000f8808ff */
[----:B------:R-:W-:Y:S01]  /*f360*/  @!P0 IADD3.X R28, R4, UR4, R125, P2, !PT ;  /* 0x00000004041c8c10 */ /* 0x000fe200097fe47d */
[----:B------:R-:W-:Y:S01]  /*f370*/  @!UP0 UIMAD UR4, UR11, 0xe0, URZ ;  /* 0x000000e00b0488a4 */ /* 0x000fe2000f8e023f */
[----:B------:R-:W-:-:S02]  /*f380*/  @!P0 LEA.HI.X R125, R23, UR7, R6, 0x1, P5 ;  /* 0x00000007177d8c11 */ /* 0x000fc4000a8f0c06 */
[----:B------:R-:W-:Y:S02]  /*f390*/  @!P0 LEA.HI.X R129, R27, UR7, R10, 0x1, P4 ;  /* 0x000000071b818c11 */ /* 0x000fe4000a0f0c0a */
[----:B------:R-:W-:Y:S01]  /*f3a0*/  @!P0 LEA R30, P5, R31, UR6, 0x1 ;  /* 0x000000061f1e8c11 */ /* 0x000fe2000f8a08ff */
[----:B------:R-:W-:Y:S01]  /*f3b0*/  @!PT LDS RZ, [RZ] ;  /* 0x00000000fffff984 */ /* 0x000fe20000000800 */
[----:B------:R-:W-:Y:S01]  /*f3c0*/  @!PT LDS RZ, [RZ] ;  /* 0x00000000fffff984 */ /* 0x000fe20000000800 */
[----:B------:R-:W-:Y:S01]  /*f3d0*/  @!PT LDS RZ, [RZ] ;  /* 0x00000000fffff984 */ /* 0x000fe20000000800 */
[----:B------:R1:W-:Y:S01]  /*f3e0*/  @!P0 LDGSTS.E.BYPASS.LTC128B.128 [R242+0x3000], desc[UR22][R124.64] ;  /* 0x030000007cf28fae */ /* 0x0003e2000b901d56 */
[C---:B------:R-:W-:Y:S02]  /*f3f0*/  @!P0 IADD3 R18, P4, R21.reuse, R18, RZ ;  /* 0x0000001215128210 */ /* 0x040fe40007f9e0ff */
[----:B------:R-:W-:Y:S01]  /*f400*/  @!P0 IADD3 R6, P2, R21, R54, RZ ;  /* 0x0000003615068210 */ /* 0x000fe20007f5e0ff */
[----:B------:R1:W-:Y:S01]  /*f410*/  @P0 STS.128 [R242+0x3800], RZ ;  /* 0x003800fff2000388 */ /* 0x0003e20000000c00 */
[----:B------:R-:W-:Y:S01]  /*f420*/  @!P0 LEA.HI.X R31, R31, UR7, R12, 0x1, P5 ;  /* 0x000000071f1f8c11 */ /* 0x000fe2000a8f0c0c */
[----:B------:R-:W-:Y:S01]  /*f430*/  @!P0 IMAD.X R41, R4, 0x1, R41, P4 ;  /* 0x0000000104298824 */ /* 0x000fe200020e0629 */
[----:B------:R-:W-:Y:S01]  /*f440*/  @!P0 LEA R164, P5, R35, UR6, 0x1 ;  /* 0x0000000623a48c11 */ /* 0x000fe2000f8a08ff */
[----:B------:R-:W-:Y:S01]  /*f450*/  @!PT LDS RZ, [RZ] ;  /* 0x00000000fffff984 */ /* 0x000fe20000000800 */
[----:B------:R-:W-:Y:S01]  /*f460*/  @!PT LDS RZ, [RZ] ;  /* 0x00000000fffff984 */ /* 0x000fe20000000800 */
[----:B------:R-:W-:Y:S01]  /*f470*/  @!PT LDS RZ, [RZ] ;  /* 0x00000000fffff984 */ /* 0x000fe20000000800 */
[----:B------:R1:W-:Y:S01]  /*f480*/  @!P0 LDGSTS.E.BYPASS.LTC128B.128 [R242+0x3800], desc[UR22][R130.64] ;  /* 0x0380000082f28fae */ /* 0x0003e2000b901d56 */
[----:B------:R-:W-:-:S02]  /*f490*/  @!P0 LEA R38, P4, R39, UR6, 0x1 ;  /* 0x0000000627268c11 */ /* 0x000fc4000f8808ff */
[----:B------:R-:W-:Y:S01]  /*f4a0*/  @!P0 IADD3.X R55, R4, UR4, R55, P2, !PT ;  /* 0x0000000404378c10 */ /* 0x000fe200097fe437 */
[----:B------:R1:W-:Y:S01]  /*f4b0*/  @P0 STS.128 [R242+0x4000], RZ ;  /* 0x004000fff2000388 */ /* 0x0003e20000000c00 */
[C---:B------:R-:W-:Y:S02]  /*f4c0*/  @!P0 LEA R34, P2, R18.reuse, UR6, 0x1 ;  /* 0x0000000612228c11 */ /* 0x040fe4000f8408ff */
[----:B------:R-:W-:Y:S01]  /*f4d0*/  @!P0 LEA.HI.X R165, R35, UR7, R14, 0x1, P5 ;  /* 0x0000000723a58c11 */ /* 0x000fe2000a8f0c0e */
[----:B------:R-:W-:Y:S01]  /*f4e0*/  @!PT LDS RZ, [RZ] ;  /* 0x00000000fffff984 */ /* 0x000fe20000000800 */
[----:B------:R-:W-:Y:S01]  /*f4f0*/  @!PT LDS RZ, [RZ] ;  /* 0x00000000fffff984 */ /* 0x000fe20000000800 */
[----:B------:R-:W-:Y:S01]  /*f500*/  @!PT LDS RZ, [RZ] ;  /* 0x00000000fffff984 */ /* 0x000fe20000000800 */
[----:B------:R1:W-:Y:S01]  /*f510*/  @!P0 LDGSTS.E.BYPASS.LTC128B.128 [R242+0x4000], desc[UR22][R128.64] ;  /* 0x0400000080f28fae */ /* 0x0003e2000b901d56 */
[----:B------:R-:W-:Y:S02]  /*f520*/  @!P0 LEA.HI.X R39, R39, UR7, R16, 0x1, P4 ;  /* 0x0000000727278c11 */ /* 0x000fe4000a0f0c10 */
[----:B------:R-:W-:Y:S01]  /*f530*/  @!P0 LEA R166, P5, R43, UR6, 0x1 ;  /* 0x000000062ba68c11 */ /* 0x000fe2000f8a08ff */
[----:B------:R1:W-:Y:S01]  /*f540*/  @P0 STS.128 [R242+0x4800], RZ ;  /* 0x004800fff2000388 */ /* 0x0003e20000000c00 */
[----:B------:R-:W-:-:S02]  /*f550*/  @!P0 LEA.HI.X R35, R18, UR7, R41, 0x1, P2 ;  /* 0x0000000712238c11 */ /* 0x000fc400090f0c29 */
[----:B------:R-:W-:Y:S01]  /*f560*/  @!P0 LEA R42, P4, R45, UR6, 0x1 ;  /* 0x000000062d2a8c11 */ /* 0x000fe2000f8808ff */
[----:B------:R-:W-:Y:S01]  /*f570*/  @!PT LDS RZ, [RZ] ;  /* 0x00000000fffff984 */ /* 0x000fe20000000800 */
[----:B------:R-:W-:Y:S01]  /*f580*/  @!PT LDS RZ, [RZ] ;  /* 0x00000000fffff984 */ /* 0x000fe20000000800 */
[----:B------:R-:W-:Y:S01]  /*f590*/  @!PT LDS RZ, [RZ] ;  /* 0x00000000fffff984 */ /* 0x000fe20000000800 */
[----:B------:R1:W-:Y:S01]  /*f5a0*/  @!P0 LDGSTS.E.BYPASS.LTC128B.128 [R242+0x4800], desc[UR22][R30.64] ;  /* 0x048000001ef28fae */ /* 0x0003e2000b901d56 */
[----:B------:R-:W-:Y:S02]  /*f5b0*/  @!P0 LEA R40, P2, R47, UR6, 0x1 ;  /* 0x000000062f288c11 */ /* 0x000fe4000f8408ff */
[----:B------:R-:W-:Y:S01]  /*f5c0*/  @!P0 LEA.HI.X R167, R43, UR7, R20, 0x1, P5 ;  /* 0x000000072ba78c11 */ /* 0x000fe2000a8f0c14 */
[----:B------:R1:W-:Y:S01]  /*f5d0*/  @P0 STS.128 [R242+0x5000], RZ ;  /* 0x005000fff2000388 */ /* 0x0003e20000000c00 */
[----:B------:R-:W-:Y:S02]  /*f5e0*/  @!P0 LEA.HI.X R43, R45, UR7, R22, 0x1, P4 ;  /* 0x000000072d2b8c11 */ /* 0x000fe4000a0f0c16 */
[----:B------:R-:W-:Y:S01]  /*f5f0*/  @!P0 LEA R44, P5, R51, UR6, 0x1 ;  /* 0x00000006332c8c11 */ /* 0x000fe2000f8a08ff */
[----:B------:R-:W-:Y:S01]  /*f600*/  @!PT LDS RZ, [RZ] ;  /* 0x00000000fffff984 */ /* 0x000fe20000000800 */
[----:B------:R-:W-:Y:S01]  /*f610*/  @!PT LDS RZ, [RZ] ;  /* 0x00000000fffff984 */ /* 0x000fe20000000800 */
[----:B------:R-:W-:Y:S01]  /*f620*/  @!PT LDS RZ, [RZ] ;  /* 0x00000000fffff984 */ /* 0x000fe20000000800 */
[----:B------:R1:W-:Y:S01]  /*f630*/  @!P0 LDGSTS.E.BYPASS.LTC128B.128 [R242+0x5000], desc[UR22][R164.64] ;  /* 0x05000000a4f28fae */ /* 0x0003e2000b901d56 */
[----:B------:R-:W-:-:S02]  /*f640*/  @!P0 LEA.HI.X R41, R47, UR7, R24, 0x1, P2 ;  /* 0x000000072f298c11 */ /* 0x000fc400090f0c18 */
[----:B------:R-:W-:Y:S01]  /*f650*/  @!P0 LEA R24, P4, R53, UR6, 0x1 ;  /* 0x0000000635188c11 */ /* 0x000fe2000f8808ff */
        /* <DEDUP_REMOVED lines=57> */
.L_x_1575:
[----:B------:R-:W-:Y:S05]  /*f9f0*/  BSYNC B0 ;  /* 0x0000000000007941 */ /* 0x000fea0003800000 */
.L_x_1574:
[----:B------:R-:W0:Y:S01]  /*fa00*/  LDGDEPBAR ;  /* 0x00000000000079af */ /* 0x000e220000000000 */
[----:B------:R-:W-:-:S04]  /*fa10*/  LEA R250, P0, R21, R250, 0x1 ;  /* 0x000000fa15fa7211 */ /* 0x000fc800078008ff */
[----:B------:R-:W-:-:S09]  /*fa20*/  LEA.HI.X R249, R21, R249, R4, 0x1, P0 ;  /* 0x000000f915f97211 */ /* 0x000fd200000f0c04 */
.L_x_1571:
[----:B------:R-:W3:Y:S01]  /*fa30*/  LDL.LU R21, [R1+0x10] ;  /* 0x0000100001157983 */ /* 0x000ee20000300800 */
[----:B------:R-:W-:Y:S01]  /*fa40*/  MOV R201, R169 ;  /* 0x000000a900c97202 */ /* 0x000fe20000000f00 */
[----:B------:R-:W-:Y:S02]  /*fa50*/  ULDC UR4, c[0x0][0x2ec] ;  /* 0x0000bb0000047ab9 */ /* 0x000fe40000000800 */
[----:B------:R-:W4:Y:S04]  /*fa60*/  LDL.LU R20, [R1+0x18] ;  /* 0x0000180001147983 */ /* 0x000f280000300800 */
[----:B------:R-:W5:Y:S04]  /*fa70*/  LDL.LU R18, [R1+0x1c] ;  /* 0x00001c0001127983 */ /* 0x000f680000300800 */
[----:B------:R-:W2:Y:S04]  /*fa80*/  LDL.LU R6, [R1+0x24] ;  /* 0x0000240001067983 */ /* 0x000ea80000300800 */
[----:B------:R-:W2:Y:S04]  /*fa90*/  LDL.LU R4, [R1+0x20] ;  /* 0x0000200001047983 */ /* 0x000ea80000300800 */
[----:B------:R-:W2:Y:S04]  /*faa0*/  LDL.LU R14, [R1+0x4] ;  /* 0x00000400010e7983 */ /* 0x000ea80000300800 */
[----:B------:R-:W2:Y:S04]  /*fab0*/  LDL.LU R12, [R1+0xc] ;  /* 0x00000c00010c7983 */ /* 0x000ea80000300800 */
[----:B------:R-:W2:Y:S04]  /*fac0*/  LDL.LU R10, [R1+0x14] ;  /* 0x00001400010a7983 */ /* 0x000ea80000300800 */
[----:B------:R-:W2:Y:S04]  /*fad0*/  LDL.LU R8, [R1+0x8] ;  /* 0x0000080001087983 */ /* 0x000ea80000300800 */
[----:B------:R-:W2:Y:S04]  /*fae0*/  LDL.LU R16, [R1] ;  /* 0x0000000001107983 */ /* 0x000ea80000300800 */
[----:B------:R-:W2:Y:S01]  /*faf0*/  LDL.LU R203, [R1+0x28] ;  /* 0x0000280001cb7983 */ /* 0x000ea20000300800 */
[----:B------:R-:W-:-:S03]  /*fb00*/  MOV R200, R171 ;  /* 0x000000ab00c87202 */ /* 0x000fc60000000f00 */
[----:B-1----:R-:W-:Y:S01]  /*fb10*/  LDSM.16.MT88.4 R40, [R234+0xa800] ;  /* 0x00a80000ea28783b */ /* 0x002fe20000004200 */
[----:B---3--:R-:W-:Y:S02]  /*fb20*/  MOV R172, R21 ;  /* 0x0000001500ac7202 */ /* 0x008fe40000000f00 */
[----:B----4-:R-:W-:Y:S02]  /*fb30*/  MOV R174, R20 ;  /* 0x0000001400ae7202 */ /* 0x010fe40000000f00 */
[----:B-----5:R-:W-:Y:S02]  /*fb40*/  MOV R176, R18 ;  /* 0x0000001200b07202 */ /* 0x020fe40000000f00 */
[----:B--2---:R-:W-:Y:S02]  /*fb50*/  MOV R202, R6 ;  /* 0x0000000600ca7202 */ /* 0x004fe40000000f00 */
[----:B------:R-:W-:-:S04]  /*fb60*/  FMNMX.FTZ R6, R2, R11, !PT ;  /* 0x0000000b02067209 */ /* 0x000fc80007810000 */
[----:B------:R-:W-:-:S04]  /*fb70*/  FMNMX.FTZ R6, R213, R6, !PT ;  /* 0x00000006d5067209 */ /* 0x000fc80007810000 */
[----:B------:R-:W-:-:S04]  /*fb80*/  FMNMX.FTZ R6, R19, R6, !PT ;  /* 0x0000000613067209 */ /* 0x000fc80007810000 */
[----:B------:R-:W-:-:S04]  /*fb90*/  FMNMX.FTZ R6, R14, R6, !PT ;  /* 0x000000060e067209 */ /* 0x000fc80007810000 */
[----:B------:R-:W-:Y:S02]  /*fba0*/  FMNMX.FTZ R6, R15, R6, !PT ;  /* 0x000000060f067209 */ /* 0x000fe40007810000 */
[----:B------:R-:W-:Y:S02]  /*fbb0*/  MOV R178, R4 ;  /* 0x0000000400b27202 */ /* 0x000fe40000000f00 */
        /* <DEDUP_REMOVED lines=123> */
[----:B------:R-:W-:-:S05]  /*10370*/  FMNMX.FTZ R21, R120, R21, !PT ;  /* 0x0000001578157209 */ /* 0x000fca0007810000 */
[----:B------:R-:W2:Y:S01]  /*10380*/  SHFL.BFLY PT, R4, R21, 0x2, 0x1f ;  /* 0x0c401f0015047f89 */ /* 0x000ea200000e0000 */
[----:B-1----:R-:W-:-:S05]  /*10390*/  FMNMX.FTZ R6, R23, R6, !PT ;  /* 0x0000000617067209 */ /* 0x002fca0007810000 */
[----:B------:R-:W1:Y:S01]  /*103a0*/  SHFL.BFLY PT, R167, R6, 0x1, 0x1f ;  /* 0x0c201f0006a77f89 */ /* 0x000e6200000e0000 */
[----:B--2---:R-:W-:-:S03]  /*103b0*/  FMNMX.FTZ R4, R21, R4, !PT ;  /* 0x0000000415047209 */ /* 0x004fc60007810000 */
[----:B------:R-:W-:Y:S04]  /*103c0*/  LDSM.16.MT88.4 R20, [R237+0xa000] ;  /* 0x00a00000ed14783b */ /* 0x000fe80000004200 */
[----:B------:R-:W2:Y:S01]  /*103d0*/  SHFL.BFLY PT, R165, R4, 0x1, 0x1f ;  /* 0x0c201f0004a57f89 */ /* 0x000ea200000e0000 */
[----:B-1----:R-:W-:-:S04]  /*103e0*/  FMNMX.FTZ R167, R6, R167, !PT ;  /* 0x000000a706a77209 */ /* 0x002fc80007810000 */
[----:B------:R-:W-:-:S04]  /*103f0*/  FSETP.NEU.FTZ.AND P2, PT, R167, -INF , PT ;  /* 0xff800000a700780b */ /* 0x000fc80003f5d000 */
[----:B------:R-:W-:-:S05]  /*10400*/  FSEL R171, R167, RZ, P2 ;  /* 0x000000ffa7ab7208 */ /* 0x000fca0001000000 */
[----:B------:R-:W-:-:S04]  /*10410*/  FADD.FTZ R171, R2, -R171 ;  /* 0x800000ab02ab7221 */ /* 0x000fc80000010000 */
[----:B------:R-:W-:Y:S01]  /*10420*/  FMUL.FTZ R171, R171, UR4 ;  /* 0x00000004abab7c20 */ /* 0x000fe20008410000 */
[----:B--2---:R-:W-:-:S05]  /*10430*/  FMNMX.FTZ R165, R4, R165, !PT ;  /* 0x000000a504a57209 */ /* 0x004fca0007810000 */
[----:B------:R-:W1:Y:S01]  /*10440*/  MUFU.EX2 R171, R171 ;  /* 0x000000ab00ab7308 */ /* 0x000e620000000800 */
[C---:B------:R-:W-:Y:S01]  /*10450*/  FSETP.NEU.FTZ.AND P0, PT, R165.reuse, -INF , PT ;  /* 0xff800000a500780b */ /* 0x040fe20003f1d000 */
[----:B------:R-:W-:Y:S01]  /*10460*/  FMUL.FTZ R125, R165, UR4 ;  /* 0x00000004a57d7c20 */ /* 0x000fe20008410000 */
[----:B------:R-:W-:-:S04]  /*10470*/  FMUL.FTZ R168, R167, UR4 ;  /* 0x00000004a7a87c20 */ /* 0x000fc80008410000 */
[----:B------:R-:W-:Y:S02]  /*10480*/  FSEL R125, R125, RZ, P0 ;  /* 0x000000ff7d7d7208 */ /* 0x000fe40000000000 */
[----:B------:R-:W-:-:S03]  /*10490*/  FSEL R168, R168, RZ, P2 ;  /* 0x000000ffa8a87208 */ /* 0x000fc60001000000 */
[----:B------:R-:W-:Y:S01]  /*104a0*/  FFMA.FTZ R121, R5, UR4, -R125 ;  /* 0x0000000405797c23 */ /* 0x000fe2000801087d */
[----:B------:R-:W-:Y:S01]  /*104b0*/  FSEL R5, R165, RZ, P0 ;  /* 0x000000ffa5057208 */ /* 0x000fe20000000000 */
[--C-:B------:R-:W-:Y:S01]  /*104c0*/  FFMA.FTZ R128, R12, UR4, -R168.reuse ;  /* 0x000000040c807c23 */ /* 0x100fe200080108a8 */
[--C-:B------:R-:W-:Y:S01]  /*104d0*/  FFMA.FTZ R127, R13, UR4, -R168.reuse ;  /* 0x000000040d7f7c23 */ /* 0x100fe200080108a8 */
[-C--:B-1----:R-:W-:Y:S01]  /*104e0*/  FMUL.FTZ R12, R160, R171.reuse ;  /* 0x000000aba00c7220 */ /* 0x082fe20000410000 */
[-C--:B------:R-:W-:Y:S01]  /*104f0*/  FMUL.FTZ R13, R161, R171.reuse ;  /* 0x000000aba10d7220 */ /* 0x080fe20000410000 */
[--C-:B------:R-:W-:Y:S01]  /*10500*/  FFMA.FTZ R131, R19, UR4, -R168.reuse ;  /* 0x0000000413837c23 */ /* 0x100fe200080108a8 */
[--C-:B------:R-:W-:Y:S01]  /*10510*/  FFMA.FTZ R124, R7, UR4, -R168.reuse ;  /* 0x00000004077c7c23 */ /* 0x100fe200080108a8 */
[----:B------:R-:W-:Y:S01]  /*10520*/  FADD.FTZ R0, R0, -R5 ;  /* 0x8000000500007221 */ /* 0x000fe20000010000 */
[--C-:B------:R-:W-:Y:S01]  /*10530*/  FFMA.FTZ R161, R16, UR4, -R168.reuse ;  /* 0x0000000410a17c23 */ /* 0x100fe200080108a8 */
[--C-:B------:R-:W-:Y:S01]  /*10540*/  FFMA.FTZ R160, R17, UR4, -R168.reuse ;  /* 0x0000000411a07c23 */ /* 0x100fe200080108a8 */
[----:B------:R-:W-:Y:S01]  /*10550*/  FMUL.FTZ R24, R152, R171 ;  /* 0x000000ab98187220 */ /* 0x000fe20000410000 */
[----:B------:R-:W1:Y:S01]  /*10560*/  LDSM.16.MT88.4 R4, [R234+0xa000] ;  /* 0x00a00000ea04783b */ /* 0x000e620000004200 */
[----:B------:R-:W-:-:S03]  /*10570*/  FFMA.FTZ R152, R29, UR4, -R168 ;  /* 0x000000041d987c23 */ /* 0x000fc600080108a8 */
[----:B------:R-:W2:Y:S01]  /*10580*/  LDSM.16.MT88.4 R16, [R233+0xa000] ;  /* 0x00a00000e910783b */ /* 0x000ea20000004200 */
[----:B------:R-:W-:-:S03]  /*10590*/  FMUL.FTZ R170, R0, UR4 ;  /* 0x0000000400aa7c20 */ /* 0x000fc60008410000 */
[----:B------:R-:W3:Y:S01]  /*105a0*/  LDSM.16.MT88.4 R28, [R232+0xa000] ;  /* 0x00a00000e81c783b */ /* 0x000ee20000004200 */
[--C-:B------:R-:W-:Y:S01]  /*105b0*/  FFMA.FTZ R123, R122, UR4, -R125.reuse ;  /* 0x000000047a7b7c23 */ /* 0x100fe2000801087d */
[--C-:B------:R-:W-:Y:S01]  /*105c0*/  FFMA.FTZ R166, R11, UR4, -R168.reuse ;  /* 0x000000040ba67c23 */ /* 0x100fe200080108a8 */
[----:B------:R-:W4:Y:S01]  /*105d0*/  MUFU.EX2 R170, R170 ;  /* 0x000000aa00aa7308 */ /* 0x000f220000000800 */
[--C-:B------:R-:W-:Y:S01]  /*105e0*/  FFMA.FTZ R164, R213, UR4, -R168.reuse ;  /* 0x00000004d5a47c23 */ /* 0x100fe200080108a8 */
[----:B------:R-:W-:Y:S01]  /*105f0*/  FFMA.FTZ R130, R14, UR4, -R168 ;  /* 0x000000040e827c23 */ /* 0x000fe200080108a8 */
[--C-:B------:R-:W-:Y:S01]  /*10600*/  FFMA.FTZ R122, R211, UR4, -R125.reuse ;  /* 0x00000004d37a7c23 */ /* 0x100fe2000801087d */
[----:B------:R-:W-:-:S04]  /*10610*/  FFMA.FTZ R215, R215, UR4, -R125 ;  /* 0x00000004d7d77c23 */ /* 0x000fc8000801087d */
[----:B------:R-:W-:Y:S08]  /*10620*/  MUFU.EX2 R166, R166 ;  /* 0x000000a600a67308 */ /* 0x000ff00000000800 */
[----:B------:R-:W5:Y:S08]  /*10630*/  MUFU.EX2 R164, R164 ;  /* 0x000000a400a47308 */ /* 0x000f700000000800 */
[----:B------:R-:W-:Y:S08]  /*10640*/  MUFU.EX2 R131, R131 ;  /* 0x0000008300837308 */ /* 0x000ff00000000800 */
[----:B------:R-:W-:Y:S08]  /*10650*/  MUFU.EX2 R130, R130 ;  /* 0x0000008200827308 */ /* 0x000ff00000000800 */
[----:B------:R-:W-:Y:S08]  /*10660*/  MUFU.EX2 R123, R123 ;  /* 0x0000007b007b7308 */ /* 0x000ff00000000800 */
[----:B------:R-:W1:Y:S08]  /*10670*/  MUFU.EX2 R122, R122 ;  /* 0x0000007a007a7308 */ /* 0x000e700000000800 */
[----:B------:R-:W-:Y:S08]  /*10680*/  MUFU.EX2 R121, R121 ;  /* 0x0000007900797308 */ /* 0x000ff00000000800 */
[----:B------:R-:W2:Y:S01]  /*10690*/  MUFU.EX2 R2, R215 ;  /* 0x000000d700027308 */ /* 0x000ea20000000800 */
[----:B----4-:R-:W-:Y:S01]  /*106a0*/  FMUL.FTZ R26, R154, R170 ;  /* 0x000000aa9a1a7220 */ /* 0x010fe20000410000 */
[----:B------:R-:W-:-:S02]  /*106b0*/  FFMA.FTZ R154, R33, UR4, -R125 ;  /* 0x00000004219a7c23 */ /* 0x000fc4000801087d */
[----:B------:R-:W4:Y:S01]  /*106c0*/  LDSM.16.MT88.4 R32, [R237+0xa800] ;  /* 0x00a80000ed20783b */ /* 0x000f220000004200 */
[--C-:B------:R-:W-:Y:S01]  /*106d0*/  FFMA.FTZ R129, R15, UR4, -R168.reuse ;  /* 0x000000040f817c23 */ /* 0x100fe200080108a8 */
[--C-:B------:R-:W-:Y:S01]  /*106e0*/  FFMA.FTZ R126, R10, UR4, -R168.reuse ;  /* 0x000000040a7e7c23 */ /* 0x100fe200080108a8 */
[--C-:B------:R-:W-:Y:S01]  /*106f0*/  FFMA.FTZ R169, R8, UR4, -R168.reuse ;  /* 0x0000000408a97c23 */ /* 0x100fe200080108a8 */
[----:B------:R-:W-:Y:S01]  /*10700*/  FFMA.FTZ R0, R9, UR4, -R168 ;  /* 0x0000000409007c23 */ /* 0x000fe200080108a8 */
[--C-:B------:R-:W-:Y:S01]  /*10710*/  FFMA.FTZ R48, R37, UR4, -R125.reuse ;  /* 0x0000000425307c23 */ /* 0x100fe2000801087d */
[----:B-----5:R-:W-:Y:S01]  /*10720*/  F2FP.BF16.F32.PACK_AB R8, R164, R166 ;  /* 0x000000a6a408723e */ /* 0x020fe200000010ff */
[-C--:B------:R-:W-:Y:S01]  /*10730*/  FMUL.FTZ R14, R162, R170.reuse ;  /* 0x000000aaa20e7220 */ /* 0x080fe20000410000 */
[----:B-1----:R-:W-:Y:S01]  /*10740*/  F2FP.BF16.F32.PACK_AB R9, R122, R123 ;  /* 0x0000007b7a09723e */ /* 0x002fe200000010ff */
[-C--:B------:R-:W-:Y:S01]  /*10750*/  FMUL.FTZ R15, R163, R170.reuse ;  /* 0x000000aaa30f7220 */ /* 0x080fe20000410000 */
[----:B------:R-:W-:Y:S01]  /*10760*/  F2FP.BF16.F32.PACK_AB R10, R130, R131 ;  /* 0x00000083820a723e */ /* 0x000fe200000010ff */
[----:B------:R-:W-:Y:S01]  /*10770*/  FMUL.FTZ R25, R153, R171 ;  /* 0x000000ab99197220 */ /* 0x000fe20000410000 */
[-C--:B------:R-:W-:Y:S01]  /*10780*/  FMUL.FTZ R27, R155, R170.reuse ;  /* 0x000000aa9b1b7220 */ /* 0x080fe20000410000 */
[----:B--2---:R-:W-:Y:S01]  /*10790*/  F2FP.BF16.F32.PACK_AB R11, R2, R121 ;  /* 0x00000079020b723e */ /* 0x004fe200000010ff */
        /* <DEDUP_REMOVED lines=22> */
[-C--:B------:R-:W-:Y:S01]  /*10900*/  FMUL.FTZ R134, R134, R170.reuse ;  /* 0x000000aa86867220 */ /* 0x080fe20000410000 */
[----:B------:R-:W-:Y:S01]  /*10910*/  FMUL.FTZ R135, R135, R170 ;  /* 0x000000aa87877220 */ /* 0x000fe20000410000 */
[----:B------:R-:W-:Y:S01]  /*10920*/  HMMA.16816.F32.BF16 R12, R8, R20, R12 ;  /* 0x00000014080c723c */ /* 0x000fe2000004180c */
[--C-:B------:R-:W-:Y:S01]  /*10930*/  FFMA.FTZ R248, R248, UR4, -R125.reuse ;  /* 0x00000004f8f87c23 */ /* 0x100fe2000801087d */
[----:B------:R-:W-:-:S04]  /*10940*/  FFMA.FTZ R214, R214, UR4, -R125 ;  /* 0x00000004d6d67c23 */ /* 0x000fc8000801087d */
[C---:B------:R-:W-:Y:S01]  /*10950*/  HMMA.16816.F32.BF16 R24, R8.reuse, R4, R24 ;  /* 0x000000040818723c */ /* 0x040fe20000041818 */
[----:B------:R-:W-:Y:S05]  /*10960*/  MUFU.EX2 R129, R129 ;  /* 0x0000008100817308 */ /* 0x000fea0000000800 */
[C---:B------:R-:W-:Y:S03]  /*10970*/  HMMA.16816.F32.BF16 R36, R8.reuse, R16, R36 ;  /* 0x000000100824723c */ /* 0x040fe60000041824 */
[----:B------:R-:W1:Y:S03]  /*10980*/  MUFU.EX2 R128, R128 ;  /* 0x0000008000807308 */ /* 0x000e660000000800 */
[C---:B------:R-:W-:Y:S06]  /*10990*/  HMMA.16816.F32.BF16 R20, R8.reuse, R22, R156 ;  /* 0x000000160814723c */ /* 0x040fec000004189c */
[C---:B------:R-:W-:Y:S01]  /*109a0*/  HMMA.16816.F32.BF16 R4, R8.reuse, R6, R148 ;  /* 0x000000060804723c */ /* 0x040fe20000041894 */
[----:B------:R-:W-:Y:S05]  /*109b0*/  MUFU.EX2 R127, R127 ;  /* 0x0000007f007f7308 */ /* 0x000fea0000000800 */
[C---:B------:R-:W-:Y:S03]  /*109c0*/  HMMA.16816.F32.BF16 R16, R8.reuse, R18, R140 ;  /* 0x000000120810723c */ /* 0x040fe6000004188c */
[----:B------:R-:W-:Y:S03]  /*109d0*/  MUFU.EX2 R126, R126 ;  /* 0x0000007e007e7308 */ /* 0x000fe60000000800 */
[C---:B---3--:R-:W-:Y:S06]  /*109e0*/  HMMA.16816.F32.BF16 R44, R8.reuse, R28, R44 ;  /* 0x0000001c082c723c */ /* 0x048fec000004182c */
[----:B------:R-:W-:Y:S01]  /*109f0*/  HMMA.16816.F32.BF16 R132, R8, R30, R132 ;  /* 0x0000001e0884723c */ /* 0x000fe20000041884 */
[----:B------:R-:W2:Y:S01]  /*10a00*/  LDSM.16.MT88.4 R8, [R232+0xa800] ;  /* 0x00a80000e808783b */ /* 0x000ea20000004200 */
[----:B------:R-:W-:Y:S01]  /*10a10*/  MUFU.EX2 R154, R154 ;  /* 0x0000009a009a7308 */ /* 0x000fe20000000800 */
[----:B------:R-:W-:-:S02]  /*10a20*/  FFMA.FTZ R136, R49, UR4, -R168 ;  /* 0x0000000431887c23 */ /* 0x000fc400080108a8 */
[----:B------:R-:W-:Y:S05]  /*10a30*/  LDSM.16.MT88.4 R28, [R237+0xb000] ;  /* 0x00b00000ed1c783b */ /* 0x000fea0000004200 */
[----:B------:R-:W3:Y:S08]  /*10a40*/  MUFU.EX2 R149, R248 ;  /* 0x000000f800957308 */ /* 0x000ef00000000800 */
[----:B------:R5:W-:Y:S08]  /*10a50*/  MUFU.EX2 R144, R48 ;  /* 0x0000003000907308 */ /* 0x000bf00000000800 */
[----:B------:R-:W4:Y:S01]  /*10a60*/  MUFU.EX2 R141, R214 ;  /* 0x000000d6008d7308 */ /* 0x000f220000000800 */
[----:B-----5:R-:W5:Y:S01]  /*10a70*/  LDSM.16.MT88.4 R48, [R233+0xa800] ;  /* 0x00a80000e930783b */ /* 0x020f620000004200 */
[----:B-1----:R-:W-:-:S02]  /*10a80*/  F2FP.BF16.F32.PACK_AB R52, R128, R129 ;  /* 0x000000818034723e */ /* 0x002fc400000010ff */
[----:B---3--:R-:W-:Y:S02]  /*10a90*/  F2FP.BF16.F32.PACK_AB R53, R149, R154 ;  /* 0x0000009a9535723e */ /* 0x008fe400000010ff */
[----:B------:R-:W-:Y:S02]  /*10aa0*/  F2FP.BF16.F32.PACK_AB R54, R126, R127 ;  /* 0x0000007f7e36723e */ /* 0x000fe400000010ff */
[----:B----4-:R-:W-:Y:S01]  /*10ab0*/  F2FP.BF16.F32.PACK_AB R55, R141, R144 ;  /* 0x000000908d37723e */ /* 0x010fe200000010ff */
[--C-:B------:R-:W-:Y:S01]  /*10ac0*/  FFMA.FTZ R140, R202, UR4, -R125.reuse ;  /* 0x00000004ca8c7c23 */ /* 0x100fe2000801087d */
[--C-:B------:R-:W-:Y:S01]  /*10ad0*/  FFMA.FTZ R143, R208, UR4, -R125.reuse ;  /* 0x00000004d08f7c23 */ /* 0x100fe2000801087d */
[--C-:B------:R-:W-:Y:S01]  /*10ae0*/  FFMA.FTZ R142, R201, UR4, -R125.reuse ;  /* 0x00000004c98e7c23 */ /* 0x100fe2000801087d */
[----:B------:R-:W-:-:S03]  /*10af0*/  FFMA.FTZ R145, R206, UR4, -R125 ;  /* 0x00000004ce917c23 */ /* 0x000fc6000801087d */
[C---:B------:R-:W-:Y:S06]  /*10b00*/  HMMA.16816.F32.BF16 R12, R52.reuse, R32, R12 ;  /* 0x00000020340c723c */ /* 0x040fec000004180c */
[C---:B------:R-:W-:Y:S01]  /*10b10*/  HMMA.16816.F32.BF16 R20, R52.reuse, R34, R20 ;  /* 0x000000223414723c */ /* 0x040fe20000041814 */
[----:B------:R-:W1:Y:S01]  /*10b20*/  LDSM.16.MT88.4 R32, [R234+0xb000] ;  /* 0x00b00000ea20783b */ /* 0x000e620000004200 */
[----:B------:R-:W-:Y:S08]  /*10b30*/  MUFU.EX2 R124, R124 ;  /* 0x0000007c007c7308 */ /* 0x000ff00000000800 */
[----:B------:R-:W3:Y:S08]  /*10b40*/  MUFU.EX2 R169, R169 ;  /* 0x000000a900a97308 */ /* 0x000ef00000000800 */
[----:B------:R-:W-:Y:S08]  /*10b50*/  MUFU.EX2 R0, R0 ;  /* 0x0000000000007308 */ /* 0x000ff00000000800 */
[----:B------:R-:W-:Y:S08]  /*10b60*/  MUFU.EX2 R161, R161 ;  /* 0x000000a100a17308 */ /* 0x000ff00000000800 */
[----:B------:R-:W-:Y:S08]  /*10b70*/  MUFU.EX2 R140, R140 ;  /* 0x0000008c008c7308 */ /* 0x000ff00000000800 */
[----:B------:R-:W4:Y:S08]  /*10b80*/  MUFU.EX2 R143, R143 ;  /* 0x0000008f008f7308 */ /* 0x000f300000000800 */
[----:B------:R-:W-:Y:S08]  /*10b90*/  MUFU.EX2 R142, R142 ;  /* 0x0000008e008e7308 */ /* 0x000ff00000000800 */
[----:B------:R-:W1:Y:S01]  /*10ba0*/  MUFU.EX2 R145, R145 ;  /* 0x0000009100917308 */ /* 0x000e620000000800 */
[C---:B--2---:R-:W-:Y:S06]  /*10bb0*/  HMMA.16816.F32.BF16 R44, R52.reuse, R8, R44 ;  /* 0x00000008342c723c */ /* 0x044fec000004182c */
[C---:B------:R-:W-:Y:S01]  /*10bc0*/  HMMA.16816.F32.BF16 R132, R52.reuse, R10, R132 ;  /* 0x0000000a3484723c */ /* 0x040fe20000041884 */
[----:B------:R-:W2:Y:S05]  /*10bd0*/  LDSM.16.MT88.4 R8, [R232+0xb000] ;  /* 0x00b00000e808783b */ /* 0x000eaa0000004200 */
[C---:B------:R-:W-:Y:S06]  /*10be0*/  HMMA.16816.F32.BF16 R24, R52.reuse, R40, R24 ;  /* 0x000000283418723c */ /* 0x040fec0000041818 */
[C---:B------:R-:W-:Y:S01]  /*10bf0*/  HMMA.16816.F32.BF16 R4, R52.reuse, R42, R4 ;  /* 0x0000002a3404723c */ /* 0x040fe20000041804 */
[----:B------:R-:W2:Y:S05]  /*10c00*/  LDSM.16.MT88.4 R40, [R233+0xb000] ;  /* 0x00b00000e928783b */ /* 0x000eaa0000004200 */
[C---:B-----5:R-:W-:Y:S06]  /*10c10*/  HMMA.16816.F32.BF16 R36, R52.reuse, R48, R36 ;  /* 0x000000303424723c */ /* 0x060fec0000041824 */
[----:B------:R-:W-:Y:S01]  /*10c20*/  HMMA.16816.F32.BF16 R16, R52, R50, R16 ;  /* 0x000000323410723c */ /* 0x000fe20000041810 */
[----:B---3--:R-:W-:-:S02]  /*10c30*/  F2FP.BF16.F32.PACK_AB R48, R169, R124 ;  /* 0x0000007ca930723e */ /* 0x008fc400000010ff */
[----:B----4-:R-:W-:-:S04]  /*10c40*/  F2FP.BF16.F32.PACK_AB R49, R143, R140 ;  /* 0x0000008c8f31723e */ /* 0x010fc800000010ff */
[----:B------:R-:W-:Y:S02]  /*10c50*/  F2FP.BF16.F32.PACK_AB R50, R161, R0 ;  /* 0x00000000a132723e */ /* 0x000fe400000010ff */
[----:B-1----:R-:W-:-:S07]  /*10c60*/  F2FP.BF16.F32.PACK_AB R51, R145, R142 ;  /* 0x0000008e9133723e */ /* 0x002fce00000010ff */
[C---:B------:R-:W-:Y:S06]  /*10c70*/  HMMA.16816.F32.BF16 R12, R48.reuse, R28, R12 ;  /* 0x0000001c300c723c */ /* 0x040fec000004180c */
[C---:B------:R-:W-:Y:S01]  /*10c80*/  HMMA.16816.F32.BF16 R20, R48.reuse, R30, R20 ;  /* 0x0000001e3014723c */ /* 0x040fe20000041814 */
[----:B------:R-:W1:Y:S01]  /*10c90*/  LDSM.16.MT88.4 R28, [R237+0xb800] ;  /* 0x00b80000ed1c783b */ /* 0x000e620000004200 */
[--C-:B------:R-:W-:Y:S01]  /*10ca0*/  FFMA.FTZ R137, R209, UR4, -R168.reuse ;  /* 0x00000004d1897c23 */ /* 0x100fe200080108a8 */
[--C-:B------:R-:W-:Y:S01]  /*10cb0*/  FFMA.FTZ R148, R178, UR4, -R125.reuse ;  /* 0x00000004b2947c23 */ /* 0x100fe2000801087d */
[--C-:B------:R-:W-:Y:S01]  /*10cc0*/  FFMA.FTZ R155, R194, UR4, -R125.reuse ;  /* 0x00000004c29b7c23 */ /* 0x100fe2000801087d */
[--C-:B------:R-:W-:Y:S01]  /*10cd0*/  FFMA.FTZ R150, R176, UR4, -R125.reuse ;  /* 0x00000004b0967c23 */ /* 0x100fe2000801087d */
[----:B------:R-:W-:Y:S01]  /*10ce0*/  HMMA.16816.F32.BF16 R24, R48, R32, R24 ;  /* 0x000000203018723c */ /* 0x000fe20000041818 */
[----:B------:R-:W-:Y:S01]  /*10cf0*/  FFMA.FTZ R157, R192, UR4, -R125 ;  /* 0x00000004c09d7c23 */ /* 0x000fe2000801087d */
[----:B------:R-:W-:-:S04]  /*10d00*/  FFMA.FTZ R245, R245, UR4, -R168 ;  /* 0x00000004f5f57c23 */ /* 0x000fc800080108a8 */
[C---:B------:R-:W-:Y:S01]  /*10d10*/  HMMA.16816.F32.BF16 R4, R48.reuse, R34, R4 ;  /* 0x000000223004723c */ /* 0x040fe20000041804 */
[----:B------:R-:W3:Y:S01]  /*10d20*/  LDSM.16.MT88.4 R32, [R234+0xb800] ;  /* 0x00b80000ea20783b */ /* 0x000ee20000004200 */
[----:B------:R-:W-:Y:S08]  /*10d30*/  MUFU.EX2 R160, R160 ;  /* 0x000000a000a07308 */ /* 0x000ff00000000800 */
[----:B------:R-:W4:Y:S08]  /*10d40*/  MUFU.EX2 R153, R245 ;  /* 0x000000f500997308 */ /* 0x000f300000000800 */
[----:B------:R-:W-:Y:S08]  /*10d50*/  MUFU.EX2 R152, R152 ;  /* 0x0000009800987308 */ /* 0x000ff00000000800 */
[----:B------:R-:W-:Y:S08]  /*10d60*/  MUFU.EX2 R137, R137 ;  /* 0x0000008900897308 */ /* 0x000ff00000000800 */
[----:B------:R-:W-:Y:S08]  /*10d70*/  MUFU.EX2 R148, R148 ;  /* 0x0000009400947308 */ /* 0x000ff00000000800 */
[----:B------:R-:W5:Y:S08]  /*10d80*/  MUFU.EX2 R155, R155 ;  /* 0x0000009b009b7308 */ /* 0x000f700000000800 */
[----:B------:R-:W-:Y:S08]  /*10d90*/  MUFU.EX2 R150, R150 ;  /* 0x0000009600967308 */ /* 0x000ff00000000800 */
[----:B------:R-:W1:Y:S01]  /*10da0*/  MUFU.EX2 R157, R157 ;  /* 0x0000009d009d7308 */ /* 0x000e620000000800 */
[C---:B--2---:R-:W-:Y:S06]  /*10db0*/  HMMA.16816.F32.BF16 R44, R48.reuse, R8, R44 ;  /* 0x00000008302c723c */ /* 0x044fec000004182c */
[----:B------:R-:W-:Y:S01]  /*10dc0*/  HMMA.16816.F32.BF16 R132, R48, R10, R132 ;  /* 0x0000000a3084723c */ /* 0x000fe20000041884 */
[----:B------:R-:W2:Y:S01]  /*10dd0*/  LDSM.16.MT88.4 R8, [R232+0xb800] ;  /* 0x00b80000e808783b */ /* 0x000ea20000004200 */
[----:B----4-:R-:W-:-:S02]  /*10de0*/  F2FP.BF16.F32.PACK_AB R52, R153, R160 ;  /* 0x000000a09934723e */ /* 0x010fc400000010ff */
[----:B-----5:R-:W-:Y:S02]  /*10df0*/  F2FP.BF16.F32.PACK_AB R53, R155, R148 ;  /* 0x000000949b35723e */ /* 0x020fe400000010ff */
[----:B------:R-:W-:Y:S01]  /*10e00*/  HMMA.16816.F32.BF16 R36, R48, R40, R36 ;  /* 0x000000283024723c */ /* 0x000fe20000041824 */
[----:B------:R-:W-:Y:S02]  /*10e10*/  F2FP.BF16.F32.PACK_AB R54, R137, R152 ;  /* 0x000000988936723e */ /* 0x000fe400000010ff */
[----:B-1----:R-:W-:-:S03]  /*10e20*/  F2FP.BF16.F32.PACK_AB R55, R157, R150 ;  /* 0x000000969d37723e */ /* 0x002fc600000010ff */
[----:B------:R-:W-:Y:S01]  /*10e30*/  HMMA.16816.F32.BF16 R16, R48, R42, R16 ;  /* 0x0000002a3010723c */ /* 0x000fe20000041810 */
[----:B------:R-:W1:Y:S05]  /*10e40*/  LDSM.16.MT88.4 R40, [R233+0xb800] ;  /* 0x00b80000e928783b */ /* 0x000e6a0000004200 */
[C---:B------:R-:W-:Y:S06]  /*10e50*/  HMMA.16816.F32.BF16 R12, R52.reuse, R28, R12 ;  /* 0x0000001c340c723c */ /* 0x040fec000004180c */
[C---:B------:R-:W-:Y:S01]  /*10e60*/  HMMA.16816.F32.BF16 R20, R52.reuse, R30, R20 ;  /* 0x0000001e3414723c */ /* 0x040fe20000041814 */
[----:B------:R-:W4:Y:S01]  /*10e70*/  LDSM.16.MT88.4 R28, [R237+0xc000] ;  /* 0x00c00000ed1c783b */ /* 0x000f220000004200 */
[--C-:B------:R-:W-:Y:S01]  /*10e80*/  FFMA.FTZ R158, R172, UR4, -R168.reuse ;  /* 0x00000004ac9e7c23 */ /* 0x100fe200080108a8 */
[--C-:B------:R-:W-:Y:S01]  /*10e90*/  FFMA.FTZ R162, R173, UR4, -R125.reuse ;  /* 0x00000004ada27c23 */ /* 0x100fe2000801087d */
[--C-:B------:R-:W-:Y:S01]  /*10ea0*/  FFMA.FTZ R172, R177, UR4, -R125.reuse ;  /* 0x00000004b1ac7c23 */ /* 0x100fe2000801087d */
[--C-:B------:R-:W-:Y:S01]  /*10eb0*/  FFMA.FTZ R139, R207, UR4, -R168.reuse ;  /* 0x00000004cf8b7c23 */ /* 0x100fe200080108a8 */
[--C-:B------:R-:W-:Y:S01]  /*10ec0*/  FFMA.FTZ R138, R203, UR4, -R168.reuse ;  /* 0x00000004cb8a7c23 */ /* 0x100fe200080108a8 */
[----:B------:R-:W-:Y:S01]  /*10ed0*/  FFMA.FTZ R147, R197, UR4, -R168 ;  /* 0x00000004c5937c23 */ /* 0x000fe200080108a8 */
[----:B---3--:R-:W-:Y:S01]  /*10ee0*/  HMMA.16816.F32.BF16 R24, R52, R32, R24 ;  /* 0x000000203418723c */ /* 0x008fe20000041818 */
[--C-:B------:R-:W-:Y:S01]  /*10ef0*/  FFMA.FTZ R173, R186, UR4, -R125.reuse ;  /* 0x00000004baad7c23 */ /* 0x100fe2000801087d */
[----:B------:R-:W-:-:S04]  /*10f00*/  FFMA.FTZ R177, R184, UR4, -R125 ;  /* 0x00000004b8b17c23 */ /* 0x000fc8000801087d */
[C---:B------:R-:W-:Y:S01]  /*10f10*/  HMMA.16816.F32.BF16 R4, R52.reuse, R34, R4 ;  /* 0x000000223404723c */ /* 0x040fe20000041804 */
        /* <DEDUP_REMOVED lines=14> */
[----:B------:R-:W-:Y:S01]  /*11000*/  HMMA.16816.F32.BF16 R36, R52, R40, R36 ;  /* 0x000000283424723c */ /* 0x000fe20000041824 */
[----:B------:R-:W-:Y:S02]  /*11010*/  F2FP.BF16.F32.PACK_AB R50, R147, R138 ;  /* 0x0000008a9332723e */ /* 0x000fe400000010ff */
[----:B----4-:R-:W-:-:S03]  /*11020*/  F2FP.BF16.F32.PACK_AB R51, R177, R172 ;  /* 0x000000acb133723e */ /* 0x010fc600000010ff */
        /* <DEDUP_REMOVED lines=9> */
[----:B------:R-:W-:Y:S01]  /*110c0*/  FFMA.FTZ R159, R189, UR4, -R168 ;  /* 0x00000004bd9f7c23 */ /* 0x000fe200080108a8 */
[--C-:B------:R-:W-:Y:S01]  /*110d0*/  FFMA.FTZ R178, R212, UR4, -R125.reuse ;  /* 0x00000004d4b27c23 */ /* 0x100fe2000801087d */
[--C-:B------:R-:W-:Y:S01]  /*110e0*/  FFMA.FTZ R3, R3, UR4, -R125.reuse ;  /* 0x0000000403037c23 */ /* 0x100fe2000801087d */
        /* <DEDUP_REMOVED lines=62> */
[--C-:B------:R-:W-:Y:S01]  /*114d0*/  FFMA.FTZ R63, R199, UR4, -R168.reuse ;  /* 0x00000004c73f7c23 */ /* 0x100fe200080108a8 */
[----:B------:R-:W-:Y:S01]  /*114e0*/  FFMA.FTZ R186, R67, UR4, -R168 ;  /* 0x0000000443ba7c23 */ /* 0x000fe200080108a8 */
[----:B---3--:R-:W-:Y:S01]  /*114f0*/  HMMA.16816.F32.BF16 R24, R48, R32, R24 ;  /* 0x000000203018723c */ /* 0x008fe20000041818 */
[----:B------:R-:W-:-:S05]  /*11500*/  FFMA.FTZ R188, R69, UR4, -R125 ;  /* 0x0000000445bc7c23 */ /* 0x000fca000801087d */
        /* <DEDUP_REMOVED lines=114> */
[----:B------:R-:W1:Y:S04]  /*11c30*/  LDSM.16.MT88.4 R40, [R233+0xf000] ;  /* 0x00f00000e928783b */ /* 0x000e680000004200 */
[----:B------:R-:W4:Y:S01]  /*11c40*/  LDSM.16.MT88.4 R52, [R234+0xf800] ;  /* 0x00f80000ea34783b */ /* 0x000f220000004200 */
[----:B------:R-:W-:Y:S01]  /*11c50*/  HMMA.16816.F32.BF16 R12, R48, R28, R12 ;  /* 0x0000001c300c723c */ /* 0x000fe2000004180c */
[----:B------:R-:W-:-:S05]  /*11c60*/  FFMA.FTZ R91, R95, UR4, -R168 ;  /* 0x000000045f5b7c23 */ /* 0x000fca00080108a8 */
[C---:B------:R-:W-:Y:S01]  /*11c70*/  HMMA.16816.F32.BF16 R20, R48.reuse, R30, R20 ;  /* 0x0000001e3014723c */ /* 0x040fe20000041814 */
[----:B------:R-:W5:Y:S01]  /*11c80*/  LDSM.16.MT88.4 R28, [R237+0xf800] ;  /* 0x00f80000ed1c783b */ /* 0x000f620000004200 */
[--C-:B------:R-:W-:Y:S01]  /*11c90*/  FFMA.FTZ R68, R68, UR4, -R168.reuse ;  /* 0x0000000444447c23 */ /* 0x100fe200080108a8 */
[--C-:B------:R-:W-:Y:S01]  /*11ca0*/  FFMA.FTZ R72, R72, UR4, -R168.reuse ;  /* 0x0000000448487c23 */ /* 0x100fe200080108a8 */
[----:B------:R-:W-:Y:S01]  /*11cb0*/  FFMA.FTZ R95, R99, UR4, -R168 ;  /* 0x00000004635f7c23 */ /* 0x000fe200080108a8 */
[--C-:B------:R-:W-:Y:S01]  /*11cc0*/  FFMA.FTZ R70, R70, UR4, -R125.reuse ;  /* 0x0000000446467c23 */ /* 0x100fe2000801087d */
[--C-:B------:R-:W-:Y:S01]  /*11cd0*/  FFMA.FTZ R97, R97, UR4, -R125.reuse ;  /* 0x0000000461617c23 */ /* 0x100fe2000801087d */
[--C-:B------:R-:W-:Y:S01]  /*11ce0*/  FFMA.FTZ R74, R74, UR4, -R125.reuse ;  /* 0x000000044a4a7c23 */ /* 0x100fe2000801087d */
[----:B------:R-:W-:Y:S01]  /*11cf0*/  FFMA.FTZ R101, R101, UR4, -R125 ;  /* 0x0000000465657c23 */ /* 0x000fe2000801087d */
[----:B------:R-:W-:Y:S01]  /*11d00*/  MUFU.EX2 R68, R68 ;  /* 0x0000004400447308 */ /* 0x000fe20000000800 */
[C---:B---3--:R-:W-:Y:S07]  /*11d10*/  HMMA.16816.F32.BF16 R24, R48.reuse, R32, R24 ;  /* 0x000000203018723c */ /* 0x048fee0000041818 */
[----:B------:R-:W3:Y:S08]  /*11d20*/  MUFU.EX2 R91, R91 ;  /* 0x0000005b005b7308 */ /* 0x000ef00000000800 */
[----:B------:R-:W-:Y:S08]  /*11d30*/  MUFU.EX2 R72, R72 ;  /* 0x0000004800487308 */ /* 0x000ff00000000800 */
[----:B------:R-:W-:Y:S08]  /*11d40*/  MUFU.EX2 R95, R95 ;  /* 0x0000005f005f7308 */ /* 0x000ff00000000800 */
[----:B------:R-:W-:Y:S08]  /*11d50*/  MUFU.EX2 R70, R70 ;  /* 0x0000004600467308 */ /* 0x000ff00000000800 */
[----:B------:R-:W1:Y:S08]  /*11d60*/  MUFU.EX2 R97, R97 ;  /* 0x0000006100617308 */ /* 0x000e700000000800 */
[----:B------:R-:W-:Y:S08]  /*11d70*/  MUFU.EX2 R74, R74 ;  /* 0x0000004a004a7308 */ /* 0x000ff00000000800 */
[----:B------:R-:W4:Y:S01]  /*11d80*/  MUFU.EX2 R101, R101 ;  /* 0x0000006500657308 */ /* 0x000f220000000800 */
[----:B--2---:R-:W-:Y:S01]  /*11d90*/  HMMA.16816.F32.BF16 R44, R48, R8, R44 ;  /* 0x00000008302c723c */ /* 0x004fe2000004182c */
[----:B---3--:R-:W-:-:S02]  /*11da0*/  F2FP.BF16.F32.PACK_AB R56, R91, R68 ;  /* 0x000000445b38723e */ /* 0x008fc400000010ff */
[----:B-1----:R-:W-:-:S03]  /*11db0*/  F2FP.BF16.F32.PACK_AB R57, R97, R70 ;  /* 0x000000466139723e */ /* 0x002fc600000010ff */
[----:B------:R-:W-:Y:S01]  /*11dc0*/  HMMA.16816.F32.BF16 R132, R48, R10, R132 ;  /* 0x0000000a3084723c */ /* 0x000fe20000041884 */
[----:B------:R-:W1:Y:S01]  /*11dd0*/  LDSM.16.MT88.4 R8, [R237+0x10000] ;  /* 0x01000000ed08783b */ /* 0x000e620000004200 */
[----:B------:R-:W-:Y:S01]  /*11de0*/  F2FP.BF16.F32.PACK_AB R58, R95, R72 ;  /* 0x000000485f3a723e */ /* 0x000fe200000010ff */
[----:B------:R-:W-:-:S03]  /*11df0*/  FFMA.FTZ R99, R103, UR4, -R168 ;  /* 0x0000000467637c23 */ /* 0x000fc600080108a8 */
[----:B------:R-:W-:Y:S01]  /*11e00*/  HMMA.16816.F32.BF16 R36, R48, R40, R36 ;  /* 0x000000283024723c */ /* 0x000fe20000041824 */
[----:B----4-:R-:W-:-:S05]  /*11e10*/  F2FP.BF16.F32.PACK_AB R59, R101, R74 ;  /* 0x0000004a653b723e */ /* 0x010fca00000010ff */
[----:B------:R-:W-:Y:S01]  /*11e20*/  HMMA.16816.F32.BF16 R16, R48, R42, R16 ;  /* 0x0000002a3010723c */ /* 0x000fe20000041810 */
[----:B------:R-:W2:Y:S01]  /*11e30*/  LDSM.16.MT88.4 R40, [R232+0xf800] ;  /* 0x00f80000e828783b */ /* 0x000ea20000004200 */
[--C-:B------:R-:W-:Y:S01]  /*11e40*/  FFMA.FTZ R76, R76, UR4, -R168.reuse ;  /* 0x000000044c4c7c23 */ /* 0x100fe200080108a8 */
[--C-:B------:R-:W-:Y:S01]  /*11e50*/  FFMA.FTZ R80, R80, UR4, -R168.reuse ;  /* 0x0000000450507c23 */ /* 0x100fe200080108a8 */
[----:B------:R-:W-:Y:S01]  /*11e60*/  FFMA.FTZ R103, R107, UR4, -R168 ;  /* 0x000000046b677c23 */ /* 0x000fe200080108a8 */
[--C-:B------:R-:W-:Y:S01]  /*11e70*/  FFMA.FTZ R78, R78, UR4, -R125.reuse ;  /* 0x000000044e4e7c23 */ /* 0x100fe2000801087d */
[----:B------:R-:W-:Y:S01]  /*11e80*/  HMMA.16816.F32.BF16 R24, R56, R52, R24 ;  /* 0x000000343818723c */ /* 0x000fe20000041818 */
[----:B------:R-:W-:-:S06]  /*11e90*/  FFMA.FTZ R105, R105, UR4, -R125 ;  /* 0x0000000469697c23 */ /* 0x000fcc000801087d */
[--C-:B------:R-:W-:Y:S01]  /*11ea0*/  FFMA.FTZ R52, R82, UR4, -R125.reuse ;  /* 0x0000000452347c23 */ /* 0x100fe2000801087d */
[----:B------:R-:W-:Y:S01]  /*11eb0*/  FFMA.FTZ R53, R108, UR4, -R125 ;  /* 0x000000046c357c23 */ /* 0x000fe2000801087d */
[----:B------:R-:W-:Y:S01]  /*11ec0*/  HMMA.16816.F32.BF16 R4, R48, R34, R4 ;  /* 0x000000223004723c */ /* 0x000fe20000041804 */
[----:B------:R-:W3:Y:S01]  /*11ed0*/  LDSM.16.MT88.4 R32, [R233+0xf800] ;  /* 0x00f80000e920783b */ /* 0x000ee20000004200 */
[----:B------:R-:W-:Y:S01]  /*11ee0*/  MUFU.EX2 R76, R76 ;  /* 0x0000004c004c7308 */ /* 0x000fe20000000800 */
[----:B------:R-:W-:Y:S01]  /*11ef0*/  FFMA.FTZ R171, R251, R171, R166 ;  /* 0x000000abfbab7223 */ /* 0x000fe200000100a6 */
[----:B------:R-:W-:Y:S02]  /*11f00*/  FFMA.FTZ R123, R252, R170, R123 ;  /* 0x000000aafc7b7223 */ /* 0x000fe4000001007b */
[C---:B-----5:R-:W-:Y:S04]  /*11f10*/  HMMA.16816.F32.BF16 R12, R56.reuse, R28, R12 ;  /* 0x0000001c380c723c */ /* 0x060fe8000004180c */
[----:B------:R-:W4:Y:S02]  /*11f20*/  MUFU.EX2 R99, R99 ;  /* 0x0000006300637308 */ /* 0x000f240000000800 */
[----:B------:R-:W-:Y:S01]  /*11f30*/  HMMA.16816.F32.BF16 R20, R56, R30, R20 ;  /* 0x0000001e3814723c */ /* 0x000fe20000041814 */
[----:B------:R-:W5:Y:S05]  /*11f40*/  LDSM.16.MT88.4 R28, [R234+0x10000] ;  /* 0x01000000ea1c783b */ /* 0x000f6a0000004200 */
[----:B------:R-:W-:Y:S01]  /*11f50*/  MUFU.EX2 R80, R80 ;  /* 0x0000005000507308 */ /* 0x000fe20000000800 */
[----:B------:R-:W-:Y:S01]  /*11f60*/  FADD.FTZ R164, R164, R171 ;  /* 0x000000aba4a47221 */ /* 0x000fe20000010000 */
[----:B------:R-:W-:-:S06]  /*11f70*/  FADD.FTZ R122, R122, R123 ;  /* 0x0000007b7a7a7221 */ /* 0x000fcc0000010000 */
[----:B------:R-:W-:Y:S08]  /*11f80*/  MUFU.EX2 R103, R103 ;  /* 0x0000006700677308 */ /* 0x000ff00000000800 */
[----:B------:R-:W-:Y:S08]  /*11f90*/  MUFU.EX2 R78, R78 ;  /* 0x0000004e004e7308 */ /* 0x000ff00000000800 */
[----:B------:R-:W1:Y:S08]  /*11fa0*/  MUFU.EX2 R105, R105 ;  /* 0x0000006900697308 */ /* 0x000e700000000800 */
[----:B------:R-:W-:Y:S08]  /*11fb0*/  MUFU.EX2 R52, R52 ;  /* 0x0000003400347308 */ /* 0x000ff00000000800 */
[----:B------:R-:W2:Y:S01]  /*11fc0*/  MUFU.EX2 R53, R53 ;  /* 0x0000003500357308 */ /* 0x000ea20000000800 */
[----:B------:R-:W-:Y:S01]  /*11fd0*/  FADD.FTZ R131, R131, R164 ;  /* 0x000000a483837221 */ /* 0x000fe20000010000 */
[----:B------:R-:W-:-:S03]  /*11fe0*/  FADD.FTZ R121, R121, R122 ;  /* 0x0000007a79797221 */ /* 0x000fc60000010000 */
[----:B------:R-:W-:Y:S01]  /*11ff0*/  FADD.FTZ R130, R130, R131 ;  /* 0x0000008382827221 */ /* 0x000fe20000010000 */
[----:B------:R-:W-:Y:S01]  /*12000*/  FADD.FTZ R121, R2, R121 ;  /* 0x0000007902797221 */ /* 0x000fe20000010000 */
[----:B----4-:R-:W-:Y:S02]  /*12010*/  F2FP.BF16.F32.PACK_AB R48, R99, R76 ;  /* 0x0000004c6330723e */ /* 0x010fe400000010ff */
[----:B-1----:R-:W-:Y:S01]  /*12020*/  F2FP.BF16.F32.PACK_AB R49, R105, R78 ;  /* 0x0000004e6931723e */ /* 0x002fe200000010ff */
[----:B------:R-:W-:Y:S01]  /*12030*/  FADD.FTZ R129, R129, R130 ;  /* 0x0000008281817221 */ /* 0x000fe20000010000 */
[----:B------:R-:W-:Y:S01]  /*12040*/  F2FP.BF16.F32.PACK_AB R50, R103, R80 ;  /* 0x000000506732723e */ /* 0x000fe200000010ff */
[----:B------:R-:W-:Y:S01]  /*12050*/  FADD.FTZ R154, R154, R121 ;  /* 0x000000799a9a7221 */ /* 0x000fe20000010000 */
[----:B--2---:R-:W-:Y:S01]  /*12060*/  F2FP.BF16.F32.PACK_AB R51, R53, R52 ;  /* 0x000000343533723e */ /* 0x004fe200000010ff */
[----:B------:R-:W-:Y:S02]  /*12070*/  FADD.FTZ R128, R128, R129 ;  /* 0x0000008180807221 */ /* 0x000fe40000010000 */
[----:B------:R-:W-:-:S04]  /*12080*/  FADD.FTZ R149, R149, R154 ;  /* 0x0000009a95957221 */ /* 0x000fc80000010000 */
[----:B------:R-:W-:Y:S01]  /*12090*/  FADD.FTZ R144, R144, R149 ;  /* 0x0000009590907221 */ /* 0x000fe20000010000 */
[----:B------:R-:W-:Y:S03]  /*120a0*/  HMMA.16816.F32.BF16 R12, R48, R8, R12 ;  /* 0x00000008300c723c */ /* 0x000fe6000004180c */
[----:B------:R-:W-:-:S04]  /*120b0*/  FADD.FTZ R141, R141, R144 ;  /* 0x000000908d8d7221 */ /* 0x000fc80000010000 */
[----:B------:R-:W-:Y:S01]  /*120c0*/  FADD.FTZ R9, R127, R128 ;  /* 0x000000807f097221 */ /* 0x000fe20000010000 */
[C---:B------:R-:W-:Y:S03]  /*120d0*/  HMMA.16816.F32.BF16 R44, R56.reuse, R40, R44 ;  /* 0x00000028382c723c */ /* 0x040fe6000004182c */
[----:B------:R-:W-:Y:S01]  /*120e0*/  FADD.FTZ R9, R126, R9 ;  /* 0x000000097e097221 */ /* 0x000fe20000010000 */
[----:B------:R-:W-:Y:S02]  /*120f0*/  FADD.FTZ R140, R140, R141 ;  /* 0x0000008d8c8c7221 */ /* 0x000fe40000010000 */
[----:B------:R-:W-:Y:S01]  /*12100*/  HMMA.16816.F32.BF16 R132, R56, R42, R132 ;  /* 0x0000002a3884723c */ /* 0x000fe20000041884 */
[----:B------:R-:W1:Y:S01]  /*12110*/  LDSM.16.MT88.4 R40, [R232+0x10000] ;  /* 0x01000000e828783b */ /* 0x000e620000004200 */
[----:B------:R-:W-:Y:S01]  /*12120*/  FADD.FTZ R124, R124, R9 ;  /* 0x000000097c7c7221 */ /* 0x000fe20000010000 */
[----:B------:R-:W-:-:S03]  /*12130*/  FADD.FTZ R143, R143, R140 ;  /* 0x0000008c8f8f7221 */ /* 0x000fc60000010000 */
[----:B------:R-:W-:Y:S01]  /*12140*/  FADD.FTZ R169, R169, R124 ;  /* 0x0000007ca9a97221 */ /* 0x000fe20000010000 */
[----:B---3--:R-:W-:Y:S01]  /*12150*/  HMMA.16816.F32.BF16 R36, R56, R32, R36 ;  /* 0x000000203824723c */ /* 0x008fe20000041824 */
[----:B------:R-:W-:-:S05]  /*12160*/  FADD.FTZ R142, R142, R143 ;  /* 0x0000008f8e8e7221 */ /* 0x000fca0000010000 */
[----:B------:R-:W-:Y:S01]  /*12170*/  HMMA.16816.F32.BF16 R16, R56, R34, R16 ;  /* 0x000000223810723c */ /* 0x000fe20000041810 */
[----:B------:R-:W2:Y:S05]  /*12180*/  LDSM.16.MT88.4 R32, [R233+0x10000] ;  /* 0x01000000e920783b */ /* 0x000eaa0000004200 */
[C---:B------:R-:W-:Y:S01]  /*12190*/  HMMA.16816.F32.BF16 R20, R48.reuse, R10, R20 ;  /* 0x0000000a3014723c */ /* 0x040fe20000041814 */
[----:B------:R-:W3:Y:S05]  /*121a0*/  LDSM.16.MT88.4 R8, [R237+0x10800] ;  /* 0x01080000ed08783b */ /* 0x000eea0000004200 */
[----:B-----5:R-:W-:Y:S01]  /*121b0*/  HMMA.16816.F32.BF16 R24, R48, R28, R24 ;  /* 0x0000001c3018723c */ /* 0x020fe20000041818 */
[----:B------:R-:W-:Y:S01]  /*121c0*/  FADD.FTZ R145, R145, R142 ;  /* 0x0000008e91917221 */ /* 0x000fe20000010000 */
[--C-:B------:R-:W-:Y:S01]  /*121d0*/  FFMA.FTZ R107, R112, UR4, -R125.reuse ;  /* 0x00000004706b7c23 */ /* 0x100fe2000801087d */
[----:B------:R-:W-:Y:S01]  /*121e0*/  FFMA.FTZ R88, R88, UR4, -R168 ;  /* 0x0000000458587c23 */ /* 0x000fe200080108a8 */
[----:B------:R-:W-:-:S03]  /*121f0*/  FFMA.FTZ R90, R90, UR4, -R125 ;  /* 0x000000045a5a7c23 */ /* 0x000fc6000801087d */
[----:B------:R-:W-:Y:S01]  /*12200*/  FADD.FTZ R28, R0, R169 ;  /* 0x000000a9001c7221 */ /* 0x000fe20000010000 */
[----:B------:R-:W-:Y:S01]  /*12210*/  HMMA.16816.F32.BF16 R4, R56, R54, R4 ;  /* 0x000000363804723c */ /* 0x000fe20000041804 */
[--C-:B------:R-:W-:Y:S01]  /*12220*/  FFMA.FTZ R82, R96, UR4, -R168.reuse ;  /* 0x0000000460527c23 */ /* 0x100fe200080108a8 */
[----:B------:R-:W-:Y:S01]  /*12230*/  FFMA.FTZ R100, R100, UR4, -R168 ;  /* 0x0000000464647c23 */ /* 0x000fe200080108a8 */
[----:B------:R-:W-:Y:S01]  /*12240*/  FADD.FTZ R161, R161, R28 ;  /* 0x0000001ca1a17221 */ /* 0x000fe20000010000 */
[----:B------:R-:W-:Y:S01]  /*12250*/  FADD.FTZ R148, R148, R145 ;  /* 0x0000009194947221 */ /* 0x000fe20000010000 */
[----:B------:R-:W-:Y:S02]  /*12260*/  LDSM.16.MT88.4 R140, [R233+0x11800] ;  /* 0x01180000e98c783b */ /* 0x000fe40000004200 */
[----:B------:R-:W-:Y:S01]  /*12270*/  FADD.FTZ R160, R160, R161 ;  /* 0x000000a1a0a07221 */ /* 0x000fe20000010000 */
[--C-:B------:R-:W-:Y:S01]  /*12280*/  FFMA.FTZ R54, R84, UR4, -R168.reuse ;  /* 0x0000000454367c23 */ /* 0x100fe200080108a8 */
[--C-:B------:R-:W-:Y:S01]  /*12290*/  FFMA.FTZ R55, R109, UR4, -R168.reuse ;  /* 0x000000046d377c23 */ /* 0x100fe200080108a8 */
[----:B------:R-:W-:Y:S01]  /*122a0*/  FFMA.FTZ R57, R111, UR4, -R168 ;  /* 0x000000046f397c23 */ /* 0x000fe200080108a8 */
[--C-:B------:R-:W-:Y:S01]  /*122b0*/  FFMA.FTZ R56, R86, UR4, -R125.reuse ;  /* 0x0000000456387c23 */ /* 0x100fe2000801087d */
[----:B------:R-:W-:Y:S01]  /*122c0*/  FFMA.FTZ R59, R110, UR4, -R125 ;  /* 0x000000046e3b7c23 */ /* 0x000fe2000801087d */
[----:B------:R-:W-:Y:S01]  /*122d0*/  FADD.FTZ R153, R153, R160 ;  /* 0x000000a099997221 */ /* 0x000fe20000010000 */
[----:B------:R-:W-:Y:S01]  /*122e0*/  FADD.FTZ R155, R155, R148 ;  /* 0x000000949b9b7221 */ /* 0x000fe20000010000 */
[----:B------:R-:W-:Y:S02]  /*122f0*/  MUFU.EX2 R54, R54 ;  /* 0x0000003600367308 */ /* 0x000fe40000000800 */
[----:B------:R-:W-:Y:S01]  /*12300*/  FADD.FTZ R152, R152, R153 ;  /* 0x0000009998987221 */ /* 0x000fe20000010000 */
[----:B------:R-:W-:-:S05]  /*12310*/  FADD.FTZ R150, R150, R155 ;  /* 0x0000009b96967221 */ /* 0x000fca0000010000 */
[----:B------:R-:W4:Y:S01]  /*12320*/  MUFU.EX2 R55, R55 ;  /* 0x0000003700377308 */ /* 0x000f220000000800 */
[----:B------:R-:W-:Y:S01]  /*12330*/  FADD.FTZ R137, R137, R152 ;  /* 0x0000009889897221 */ /* 0x000fe20000010000 */
[----:B------:R-:W-:-:S06]  /*12340*/  FADD.FTZ R157, R157, R150 ;  /* 0x000000969d9d7221 */ /* 0x000fcc0000010000 */
[----:B------:R-:W-:Y:S08]  /*12350*/  MUFU.EX2 R2, R88 ;  /* 0x0000005800027308 */ /* 0x000ff00000000800 */
[----:B------:R-:W-:Y:S08]  /*12360*/  MUFU.EX2 R57, R57 ;  /* 0x0000003900397308 */ /* 0x000ff00000000800 */
[----:B------:R-:W-:Y:S08]  /*12370*/  MUFU.EX2 R56, R56 ;  /* 0x0000003800387308 */ /* 0x000ff00000000800 */
[----:B------:R-:W5:Y:S08]  /*12380*/  MUFU.EX2 R59, R59 ;  /* 0x0000003b003b7308 */ /* 0x000f700000000800 */
[----:B------:R-:W-:Y:S08]  /*12390*/  MUFU.EX2 R0, R90 ;  /* 0x0000005a00007308 */ /* 0x000ff00000000800 */
[----:B------:R-:W2:Y:S01]  /*123a0*/  MUFU.EX2 R107, R107 ;  /* 0x0000006b006b7308 */ /* 0x000ea20000000800 */
[----:B------:R-:W-:Y:S01]  /*123b0*/  FADD.FTZ R136, R136, R137 ;  /* 0x0000008988887221 */ /* 0x000fe20000010000 */
[----:B------:R-:W-:-:S03]  /*123c0*/  FADD.FTZ R162, R162, R157 ;  /* 0x0000009da2a27221 */ /* 0x000fc60000010000 */
[----:B------:R-:W-:Y:S01]  /*123d0*/  FADD.FTZ R139, R139, R136 ;  /* 0x000000888b8b7221 */ /* 0x000fe20000010000 */
[----:B------:R-:W-:Y:S01]  /*123e0*/  FADD.FTZ R173, R173, R162 ;  /* 0x000000a2adad7221 */ /* 0x000fe20000010000 */
[----:B-1----:R-:W-:Y:S02]  /*123f0*/  HMMA.16816.F32.BF16 R44, R48, R40, R44 ;  /* 0x00000028302c723c */ /* 0x002fe4000004182c */
[----:B------:R-:W-:Y:S01]  /*12400*/  FADD.FTZ R138, R138, R139 ;  /* 0x0000008b8a8a7221 */ /* 0x000fe20000010000 */
[----:B------:R-:W-:-:S03]  /*12410*/  FADD.FTZ R172, R172, R173 ;  /* 0x000000adacac7221 */ /* 0x000fc60000010000 */
[----:B------:R-:W-:Y:S01]  /*12420*/  HMMA.16816.F32.BF16 R132, R48, R42, R132 ;  /* 0x0000002a3084723c */ /* 0x000fe20000041884 */
[----:B----4-:R-:W-:Y:S02]  /*12430*/  F2FP.BF16.F32.PACK_AB R40, R55, R54 ;  /* 0x000000363728723e */ /* 0x010fe400000010ff */
[----:B-----5:R-:W-:-:S04]  /*12440*/  F2FP.BF16.F32.PACK_AB R41, R59, R56 ;  /* 0x000000383b29723e */ /* 0x020fc800000010ff */
[----:B------:R-:W-:Y:S02]  /*12450*/  F2FP.BF16.F32.PACK_AB R42, R57, R2 ;  /* 0x00000002392a723e */ /* 0x000fe400000010ff */
[----:B--2---:R-:W-:Y:S01]  /*12460*/  F2FP.BF16.F32.PACK_AB R43, R107, R0 ;  /* 0x000000006b2b723e */ /* 0x004fe200000010ff */
[----:B------:R-:W-:Y:S01]  /*12470*/  FADD.FTZ R138, R147, R138 ;  /* 0x0000008a938a7221 */ /* 0x000fe20000010000 */
[----:B------:R-:W-:Y:S01]  /*12480*/  FADD.FTZ R177, R177, R172 ;  /* 0x000000acb1b17221 */ /* 0x000fe20000010000 */
[----:B------:R-:W-:Y:S01]  /*12490*/  HMMA.16816.F32.BF16 R4, R48, R30, R4 ;  /* 0x0000001e3004723c */ /* 0x000fe20000041804 */
[----:B------:R-:W1:Y:S01]  /*124a0*/  LDSM.16.MT88.4 R28, [R234+0x10800] ;  /* 0x01080000ea1c783b */ /* 0x000e620000004200 */
[----:B------:R-:W-:-:S04]  /*124b0*/  FADD.FTZ R151, R151, R138 ;  /* 0x0000008a97977221 */ /* 0x000fc80000010000 */
[C---:B------:R-:W-:Y:S06]  /*124c0*/  HMMA.16816.F32.BF16 R36, R48.reuse, R32, R36 ;  /* 0x000000203024723c */ /* 0x040fec0000041824 */
[----:B------:R-:W-:Y:S01]  /*124d0*/  HMMA.16816.F32.BF16 R16, R48, R34, R16 ;  /* 0x000000223010723c */ /* 0x000fe20000041810 */
[----:B------:R-:W2:Y:S05]  /*124e0*/  LDSM.16.MT88.4 R48, [R232+0x10800] ;  /* 0x01080000e830783b */ /* 0x000eaa0000004200 */
[----:B---3--:R-:W-:Y:S01]  /*124f0*/  HMMA.16816.F32.BF16 R12, R40, R8, R12 ;  /* 0x00000008280c723c */ /* 0x008fe2000004180c */
[----:B------:R-:W-:Y:S01]  /*12500*/  FADD.FTZ R151, R146, R151 ;  /* 0x0000009792977221 */ /* 0x000fe20000010000 */
[----:B------:R-:W3:Y:S05]  /*12510*/  LDSM.16.MT88.4 R32, [R233+0x10800] ;  /* 0x01080000e920783b */ /* 0x000eea0000004200 */
[----:B------:R-:W-:-:S04]  /*12520*/  FADD.FTZ R8, R178, R177 ;  /* 0x000000b1b2087221 */ /* 0x000fc80000010000 */
[----:B------:R-:W-:Y:S01]  /*12530*/  FADD.FTZ R8, R3, R8 ;  /* 0x0000000803087221 */ /* 0x000fe20000010000 */
[----:B------:R-:W-:Y:S01]  /*12540*/  FADD.FTZ R156, R156, R151 ;  /* 0x000000979c9c7221 */ /* 0x000fe20000010000 */
[C---:B------:R-:W-:Y:S01]  /*12550*/  HMMA.16816.F32.BF16 R20, R40.reuse, R10, R20 ;  /* 0x0000000a2814723c */ /* 0x040fe20000041814 */
[----:B------:R-:W-:Y:S01]  /*12560*/  FFMA.FTZ R109, R113, UR4, -R168 ;  /* 0x00000004716d7c23 */ /* 0x000fe200080108a8 */
[----:B------:R-:W-:Y:S01]  /*12570*/  FADD.FTZ R183, R183, R8 ;  /* 0x00000008b7b77221 */ /* 0x000fe20000010000 */
[----:B------:R-:W-:Y:S01]  /*12580*/  FADD.FTZ R159, R159, R156 ;  /* 0x0000009c9f9f7221 */ /* 0x000fe20000010000 */
[----:B------:R-:W4:Y:S02]  /*12590*/  LDSM.16.MT88.4 R8, [R237+0x11000] ;  /* 0x01100000ed08783b */ /* 0x000f240000004200 */
[----:B------:R-:W-:Y:S01]  /*125a0*/  FADD.FTZ R184, R184, R183 ;  /* 0x000000b7b8b87221 */ /* 0x000fe20000010000 */
[----:B------:R-:W-:Y:S01]  /*125b0*/  FADD.FTZ R158, R158, R159 ;  /* 0x0000009f9e9e7221 */ /* 0x000fe20000010000 */
[--C-:B------:R-:W-:Y:S01]  /*125c0*/  FFMA.FTZ R58, R92, UR4, -R168.reuse ;  /* 0x000000045c3a7c23 */ /* 0x100fe200080108a8 */
[----:B------:R-:W-:Y:S01]  /*125d0*/  FFMA.FTZ R111, R115, UR4, -R168 ;  /* 0x00000004736f7c23 */ /* 0x000fe200080108a8 */
[----:B------:R-:W-:Y:S01]  /*125e0*/  FADD.FTZ R185, R185, R184 ;  /* 0x000000b8b9b97221 */ /* 0x000fe20000010000 */
[----:B------:R-:W-:Y:S01]  /*125f0*/  FADD.FTZ R163, R163, R158 ;  /* 0x0000009ea3a37221 */ /* 0x000fe20000010000 */
[C---:B-1----:R-:W-:Y:S01]  /*12600*/  HMMA.16816.F32.BF16 R24, R40.reuse, R28, R24 ;  /* 0x0000001c2818723c */ /* 0x042fe20000041818 */
[----:B------:R-:W-:Y:S01]  /*12610*/  FFMA.FTZ R84, R94, UR4, -R125 ;  /* 0x000000045e547c23 */ /* 0x000fe2000801087d */
[----:B------:R-:W-:Y:S01]  /*12620*/  FADD.FTZ R192, R192, R185 ;  /* 0x000000b9c0c07221 */ /* 0x000fe20000010000 */
[----:B------:R-:W-:Y:S01]  /*12630*/  FADD.FTZ R174, R174, R163 ;  /* 0x000000a3aeae7221 */ /* 0x000fe20000010000 */
[--C-:B------:R-:W-:Y:S01]  /*12640*/  FFMA.FTZ R3, R114, UR4, -R125.reuse ;  /* 0x0000000472037c23 */ /* 0x100fe2000801087d */
[--C-:B------:R-:W-:Y:S01]  /*12650*/  FFMA.FTZ R86, R98, UR4, -R125.reuse ;  /* 0x0000000462567c23 */ /* 0x100fe2000801087d */
[----:B------:R-:W-:Y:S01]  /*12660*/  FADD.FTZ R187, R187, R192 ;  /* 0x000000c0bbbb7221 */ /* 0x000fe20000010000 */
[----:B------:R-:W-:Y:S01]  /*12670*/  FADD.FTZ R181, R181, R174 ;  /* 0x000000aeb5b57221 */ /* 0x000fe20000010000 */
[C---:B------:R-:W-:Y:S01]  /*12680*/  HMMA.16816.F32.BF16 R4, R40.reuse, R30, R4 ;  /* 0x0000001e2804723c */ /* 0x040fe20000041804 */
[----:B------:R-:W-:Y:S01]  /*12690*/  FFMA.FTZ R113, R116, UR4, -R125 ;  /* 0x0000000474717c23 */ /* 0x000fe2000801087d */
[----:B------:R-:W-:Y:S01]  /*126a0*/  FADD.FTZ R194, R194, R187 ;  /* 0x000000bbc2c27221 */ /* 0x000fe20000010000 */
[----:B------:R-:W-:Y:S01]  /*126b0*/  FADD.FTZ R176, R176, R181 ;  /* 0x000000b5b0b07221 */ /* 0x000fe20000010000 */
[----:B------:R-:W1:Y:S02]  /*126c0*/  LDSM.16.MT88.4 R28, [R234+0x11000] ;  /* 0x01100000ea1c783b */ /* 0x000e640000004200 */
[----:B------:R-:W-:Y:S01]  /*126d0*/  FADD.FTZ R75, R75, R194 ;  /* 0x000000c24b4b7221 */ /* 0x000fe20000010000 */
[----:B------:R-:W-:Y:S01]  /*126e0*/  FADD.FTZ R176, R61, R176 ;  /* 0x000000b03db07221 */ /* 0x000fe20000010000 */
[----:B--2---:R-:W-:Y:S01]  /*126f0*/  HMMA.16816.F32.BF16 R44, R40, R48, R44 ;  /* 0x00000030282c723c */ /* 0x004fe2000004182c */
[----:B------:R-:W-:Y:S01]  /*12700*/  MUFU.EX2 R58, R58 ;  /* 0x0000003a003a7308 */ /* 0x000fe20000000800 */
[----:B------:R-:W-:Y:S01]  /*12710*/  FADD.FTZ R190, R190, R75 ;  /* 0x0000004bbebe7221 */ /* 0x000fe20000010000 */
[----:B------:R-:W2:Y:S03]  /*12720*/  LDSM.16.MT88.4 R156, [R237+0x11800] ;  /* 0x01180000ed9c783b */ /* 0x000ea60000004200 */
[----:B------:R-:W-:Y:S01]  /*12730*/  FADD.FTZ R65, R65, R190 ;  /* 0x000000be41417221 */ /* 0x000fe20000010000 */
[----:B------:R-:W-:-:S02]  /*12740*/  FADD.FTZ R49, R63, R176 ;  /* 0x000000b03f317221 */ /* 0x000fc40000010000 */
[----:B------:R-:W-:Y:S01]  /*12750*/  MUFU.EX2 R82, R82 ;  /* 0x0000005200527308 */ /* 0x000fe20000000800 */
[----:B------:R-:W-:Y:S01]  /*12760*/  FADD.FTZ R188, R188, R65 ;  /* 0x00000041bcbc7221 */ /* 0x000fe20000010000 */
[----:B------:R-:W-:Y:S01]  /*12770*/  FADD.FTZ R186, R186, R49 ;  /* 0x00000031baba7221 */ /* 0x000fe20000010000 */
[C---:B---3--:R-:W-:Y:S01]  /*12780*/  HMMA.16816.F32.BF16 R36, R40.reuse, R32, R36 ;  /* 0x000000202824723c */ /* 0x048fe20000041824 */
[----:B------:R-:W-:Y:S01]  /*12790*/  FFMA.FTZ R88, R117, UR4, -R168 ;  /* 0x0000000475587c23 */ /* 0x000fe200080108a8 */
[----:B------:R-:W-:Y:S01]  /*127a0*/  FADD.FTZ R83, R83, R188 ;  /* 0x000000bc53537221 */ /* 0x000fe20000010000 */
[----:B------:R-:W-:Y:S01]  /*127b0*/  FADD.FTZ R67, R67, R186 ;  /* 0x000000ba43437221 */ /* 0x000fe20000010000 */
[----:B------:R-:W-:Y:S01]  /*127c0*/  FFMA.FTZ R90, R104, UR4, -R168 ;  /* 0x00000004685a7c23 */ /* 0x000fe200080108a8 */
[----:B------:R-:W3:Y:S01]  /*127d0*/  MUFU.EX2 R109, R109 ;  /* 0x0000006d006d7308 */ /* 0x000ee20000000800 */
[----:B------:R-:W-:Y:S01]  /*127e0*/  FADD.FTZ R182, R182, R83 ;  /* 0x00000053b6b67221 */ /* 0x000fe20000010000 */
[----:B------:R-:W-:Y:S01]  /*127f0*/  FADD.FTZ R196, R196, R67 ;  /* 0x00000043c4c47221 */ /* 0x000fe20000010000 */
[C---:B------:R-:W-:Y:S01]  /*12800*/  HMMA.16816.F32.BF16 R16, R40.reuse, R34, R16 ;  /* 0x000000222810723c */ /* 0x040fe20000041810 */
[----:B------:R-:W-:Y:S04]  /*12810*/  LDSM.16.MT88.4 R148, [R234+0x11800] ;  /* 0x01180000ea94783b */ /* 0x000fe80000004200 */
[----:B------:R-:W-:Y:S08]  /*12820*/  MUFU.EX2 R111, R111 ;  /* 0x0000006f006f7308 */ /* 0x000ff00000000800 */
[----:B------:R-:W-:Y:S08]  /*12830*/  MUFU.EX2 R84, R84 ;  /* 0x0000005400547308 */ /* 0x000ff00000000800 */
[----:B------:R-:W5:Y:S08]  /*12840*/  MUFU.EX2 R3, R3 ;  /* 0x0000000300037308 */ /* 0x000f700000000800 */
[----:B------:R-:W-:Y:S08]  /*12850*/  MUFU.EX2 R86, R86 ;  /* 0x0000005600567308 */ /* 0x000ff00000000800 */
[----:B------:R-:W4:Y:S01]  /*12860*/  MUFU.EX2 R113, R113 ;  /* 0x0000007100717308 */ /* 0x000f220000000800 */
[----:B------:R-:W-:Y:S01]  /*12870*/  FADD.FTZ R71, R71, R196 ;  /* 0x000000c447477221 */ /* 0x000fe20000010000 */
[----:B------:R-:W-:Y:S01]  /*12880*/  FADD.FTZ R73, R73, R182 ;  /* 0x000000b649497221 */ /* 0x000fe20000010000 */
[----:B------:R-:W-:Y:S01]  /*12890*/  HMMA.16816.F32.BF16 R132, R40, R50, R132 ;  /* 0x000000322884723c */ /* 0x000fe20000041884 */
[----:B------:R-:W-:Y:S01]  /*128a0*/  FFMA.FTZ R63, R106, UR4, -R168 ;  /* 0x000000046a3f7c23 */ /* 0x000fe200080108a8 */
[----:B------:R-:W-:Y:S01]  /*128b0*/  FADD.FTZ R198, R198, R71 ;  /* 0x00000047c6c67221 */ /* 0x000fe20000010000 */
[----:B------:R-:W-:Y:S01]  /*128c0*/  FADD.FTZ R180, R180, R73 ;  /* 0x00000049b4b47221 */ /* 0x000fe20000010000 */
[----:B------:R-:W2:Y:S02]  /*128d0*/  LDSM.16.MT88.4 R32, [R233+0x11000] ;  /* 0x01100000e920783b */ /* 0x000ea40000004200 */
[----:B------:R-:W-:Y:S01]  /*128e0*/  FADD.FTZ R69, R69, R198 ;  /* 0x000000c645457221 */ /* 0x000fe20000010000 */
[----:B---3--:R-:W-:Y:S01]  /*128f0*/  F2FP.BF16.F32.PACK_AB R40, R109, R58 ;  /* 0x0000003a6d28723e */ /* 0x008fe200000010ff */
[----:B------:R-:W-:Y:S01]  /*12900*/  FADD.FTZ R87, R87, R180 ;  /* 0x000000b457577221 */ /* 0x000fe20000010000 */
[----:B-----5:R-:W-:-:S02]  /*12910*/  F2FP.BF16.F32.PACK_AB R41, R3, R84 ;  /* 0x000000540329723e */ /* 0x020fc400000010ff */
[----:B------:R-:W-:Y:S02]  /*12920*/  F2FP.BF16.F32.PACK_AB R42, R111, R82 ;  /* 0x000000526f2a723e */ /* 0x000fe400000010ff */
[----:B----4-:R-:W-:Y:S01]  /*12930*/  F2FP.BF16.F32.PACK_AB R43, R113, R86 ;  /* 0x00000056712b723e */ /* 0x010fe200000010ff */
[----:B------:R-:W-:Y:S01]  /*12940*/  FADD.FTZ R200, R200, R69 ;  /* 0x00000045c8c87221 */ /* 0x000fe20000010000 */
[----:B------:R-:W-:Y:S01]  /*12950*/  FADD.FTZ R206, R206, R87 ;  /* 0x00000057cece7221 */ /* 0x000fe20000010000 */
[----:B------:R-:W-:Y:S01]  /*12960*/  MUFU.EX2 R61, R100 ;  /* 0x00000064003d7308 */ /* 0x000fe20000000800 */
[----:B------:R-:W3:Y:S01]  /*12970*/  LDSM.16.MT88.4 R48, [R232+0x11000] ;  /* 0x01100000e830783b */ /* 0x000ee20000004200 */
[----:B------:R-:W-:Y:S02]  /*12980*/  FADD.FTZ R79, R79, R200 ;  /* 0x000000c84f4f7221 */ /* 0x000fe40000010000 */
[----:B------:R-:W-:Y:S02]  /*12990*/  HMMA.16816.F32.BF16 R12, R40, R8, R12 ;  /* 0x00000008280c723c */ /* 0x000fe4000004180c */
[----:B------:R-:W-:-:S05]  /*129a0*/  FADD.FTZ R79, R202, R79 ;  /* 0x0000004fca4f7221 */ /* 0x000fca0000010000 */
[----:B------:R-:W-:-:S04]  /*129b0*/  FADD.FTZ R9, R81, R206 ;  /* 0x000000ce51097221 */ /* 0x000fc80000010000 */
[----:B------:R-:W-:Y:S01]  /*129c0*/  FADD.FTZ R9, R208, R9 ;  /* 0x00000009d0097221 */ /* 0x000fe20000010000 */
[----:B------:R-:W-:Y:S01]  /*129d0*/  FADD.FTZ R60, R60, R79 ;  /* 0x0000004f3c3c7221 */ /* 0x000fe20000010000 */
[----:B-1----:R-:W-:Y:S02]  /*129e0*/  HMMA.16816.F32.BF16 R24, R40, R28, R24 ;  /* 0x0000001c2818723c */ /* 0x002fe40000041818 */
[----:B------:R-:W-:Y:S01]  /*129f0*/  FADD.FTZ R62, R62, R9 ;  /* 0x000000093e3e7221 */ /* 0x000fe20000010000 */
[----:B------:R-:W-:-:S03]  /*12a00*/  FADD.FTZ R77, R77, R60 ;  /* 0x0000003c4d4d7221 */ /* 0x000fc60000010000 */
[----:B------:R-:W-:Y:S01]  /*12a10*/  HMMA.16816.F32.BF16 R4, R40, R30, R4 ;  /* 0x0000001e2804723c */ /* 0x000fe20000041804 */
[--C-:B------:R-:W-:Y:S01]  /*12a20*/  FFMA.FTZ R28, R102, UR4, -R125.reuse ;  /* 0x00000004661c7c23 */ /* 0x100fe2000801087d */
[----:B------:R-:W-:Y:S01]  /*12a30*/  FFMA.FTZ R29, R118, UR4, -R125 ;  /* 0x00000004761d7c23 */ /* 0x000fe2000801087d */
[----:B------:R-:W-:-:S04]  /*12a40*/  FADD.FTZ R89, R89, R62 ;  /* 0x0000003e59597221 */ /* 0x000fc80000010000 */
[--C-:B------:R-:W-:Y:S01]  /*12a50*/  FFMA.FTZ R30, R119, UR4, -R125.reuse ;  /* 0x00000004771e7c23 */ /* 0x100fe2000801087d */
[----:B------:R-:W-:Y:S01]  /*12a60*/  FFMA.FTZ R31, R120, UR4, -R125 ;  /* 0x00000004781f7c23 */ /* 0x000fe2000801087d */
[----:B------:R-:W-:Y:S01]  /*12a70*/  FADD.FTZ R64, R64, R77 ;  /* 0x0000004d40407221 */ /* 0x000fe20000010000 */
[----:B------:R-:W-:Y:S01]  /*12a80*/  FADD.FTZ R66, R66, R89 ;  /* 0x0000005942427221 */ /* 0x000fe20000010000 */
[----:B------:R-:W1:Y:S02]  /*12a90*/  MUFU.EX2 R88, R88 ;  /* 0x0000005800587308 */ /* 0x000e640000000800 */
[----:B------:R-:W-:Y:S01]  /*12aa0*/  FADD.FTZ R85, R85, R64 ;  /* 0x0000004055557221 */ /* 0x000fe20000010000 */
[----:B------:R-:W-:-:S05]  /*12ab0*/  FADD.FTZ R93, R93, R66 ;  /* 0x000000425d5d7221 */ /* 0x000fca0000010000 */
[----:B------:R-:W-:Y:S01]  /*12ac0*/  MUFU.EX2 R63, R63 ;  /* 0x0000003f003f7308 */ /* 0x000fe20000000800 */
[----:B------:R-:W-:-:S07]  /*12ad0*/  FADD.FTZ R68, R68, R85 ;  /* 0x0000005544447221 */ /* 0x000fce0000010000 */
[----:B------:R-:W-:Y:S01]  /*12ae0*/  MUFU.EX2 R90, R90 ;  /* 0x0000005a005a7308 */ /* 0x000fe20000000800 */
[----:B------:R-:W-:-:S07]  /*12af0*/  FADD.FTZ R70, R70, R93 ;  /* 0x0000005d46467221 */ /* 0x000fce0000010000 */
[----:B------:R-:W-:Y:S08]  /*12b00*/  MUFU.EX2 R28, R28 ;  /* 0x0000001c001c7308 */ /* 0x000ff00000000800 */
[----:B------:R-:W4:Y:S08]  /*12b10*/  MUFU.EX2 R29, R29 ;  /* 0x0000001d001d7308 */ /* 0x000f300000000800 */
[----:B------:R-:W-:Y:S08]  /*12b20*/  MUFU.EX2 R30, R30 ;  /* 0x0000001e001e7308 */ /* 0x000ff00000000800 */
[----:B------:R-:W5:Y:S01]  /*12b30*/  MUFU.EX2 R31, R31 ;  /* 0x0000001f001f7308 */ /* 0x000f620000000800 */
[----:B------:R-:W-:Y:S01]  /*12b40*/  FADD.FTZ R91, R91, R68 ;  /* 0x000000445b5b7221 */ /* 0x000fe20000010000 */
[----:B------:R-:W-:Y:S01]  /*12b50*/  FADD.FTZ R97, R97, R70 ;  /* 0x0000004661617221 */ /* 0x000fe20000010000 */
[----:B------:R-:W-:Y:S02]  /*12b60*/  HMMA.16816.F32.BF16 R20, R40, R10, R20 ;  /* 0x0000000a2814723c */ /* 0x000fe40000041814 */
[----:B------:R-:W-:Y:S01]  /*12b70*/  FADD.FTZ R72, R72, R91 ;  /* 0x0000005b48487221 */ /* 0x000fe20000010000 */
[----:B------:R-:W-:Y:S01]  /*12b80*/  FADD.FTZ R74, R74, R97 ;  /* 0x000000614a4a7221 */ /* 0x000fe20000010000 */
[----:B-1----:R-:W-:-:S02]  /*12b90*/  F2FP.BF16.F32.PACK_AB R8, R88, R61 ;  /* 0x0000003d5808723e */ /* 0x002fc400000010ff */
[----:B----4-:R-:W-:Y:S02]  /*12ba0*/  F2FP.BF16.F32.PACK_AB R9, R29, R28 ;  /* 0x0000001c1d09723e */ /* 0x010fe400000010ff */
[----:B------:R-:W-:Y:S01]  /*12bb0*/  F2FP.BF16.F32.PACK_AB R10, R90, R63 ;  /* 0x0000003f5a0a723e */ /* 0x000fe200000010ff */
[----:B------:R-:W-:Y:S01]  /*12bc0*/  FADD.FTZ R95, R95, R72 ;  /* 0x000000485f5f7221 */ /* 0x000fe20000010000 */
[----:B------:R-:W-:Y:S01]  /*12bd0*/  FADD.FTZ R101, R101, R74 ;  /* 0x0000004a65657221 */ /* 0x000fe20000010000 */
[----:B-----5:R-:W-:Y:S02]  /*12be0*/  F2FP.BF16.F32.PACK_AB R11, R31, R30 ;  /* 0x0000001e1f0b723e */ /* 0x020fe400000010ff */
[----:B------:R-:W-:Y:S01]  /*12bf0*/  FADD.FTZ R76, R76, R95 ;  /* 0x0000005f4c4c7221 */ /* 0x000fe20000010000 */
[----:B------:R-:W-:-:S04]  /*12c00*/  FADD.FTZ R78, R78, R101 ;  /* 0x000000654e4e7221 */ /* 0x000fc80000010000 */
[----:B--2---:R-:W-:Y:S01]  /*12c10*/  HMMA.16816.F32.BF16 R160, R8, R156, R12 ;  /* 0x0000009c08a0723c */ /* 0x004fe2000004180c */
        /* <DEDUP_REMOVED lines=39> */
[----:B------:R-:W-:Y:S01]  /*12e90*/  FADD.FTZ R30, R30, R29 ;  /* 0x0000001d1e1e7221 */ /* 0x000fe20000010000 */
[----:B------:R-:W-:Y:S02]  /*12ea0*/  MOV R0, R165 ;  /* 0x000000a500007202 */ /* 0x000fe40000000f00 */
[----:B------:R-:W-:Y:S01]  /*12eb0*/  FADD.FTZ R251, R90, R63 ;  /* 0x0000003f5afb7221 */ /* 0x000fe20000010000 */
[----:B------:R-:W-:Y:S01]  /*12ec0*/  FADD.FTZ R252, R31, R30 ;  /* 0x0000001e1ffc7221 */ /* 0x000fe20000010000 */
[----:B------:R-:W-:-:S09]  /*12ed0*/  MOV R2, R167 ;  /* 0x000000a700027202 */ /* 0x000fd20000000f00 */
.L_x_1568:
[----:B------:R-:W-:Y:S05]  /*12ee0*/  @!P1 BRA `(.L_x_1576) ;  /* 0x0000006000149947 */ /* 0x000fea0003800000 */
[----:B------:R-:W-:Y:S01]  /*12ef0*/  ULEA UR11, -UR8, URZ, 0x8 ;  /* 0x0000003f080b7291 */ /* 0x000fe2000f8e413f */
[----:B------:R-:W-:Y:S01]  /*12f00*/  IMAD.MOV.U32 R3, RZ, RZ, R0 ;  /* 0x000000ffff037224 */ /* 0x000fe200078e0000 */
[----:B------:R-:W-:Y:S01]  /*12f10*/  ULDC.64 UR6, c[0x0][0x250] ;  /* 0x0000940000067ab9 */ /* 0x000fe20000000a00 */
[----:B------:R-:W-:Y:S01]  /*12f20*/  IMAD.MOV.U32 R165, RZ, RZ, R2 ;  /* 0x000000ffffa57224 */ /* 0x000fe200078e0002 */
[----:B------:R-:W-:Y:S02]  /*12f30*/  USHF.R.S32.HI UR10, URZ, 0x1f, UR11 ;  /* 0x0000001f3f0a7899 */ /* 0x000fe4000801140b */
[----:B------:R-:W-:Y:S01]  /*12f40*/  MOV R248, UR11 ;  /* 0x0000000b00f87c02 */ /* 0x000fe20008000f00 */
[----:B------:R-:W-:Y:S01]  /*12f50*/  ULDC UR16, c[0x0][0x2d0] ;  /* 0x0000b40000107ab9 */ /* 0x000fe20000000800 */
[----:B------:R-:W-:Y:S01]  /*12f60*/  ULDC UR4, c[0x0][0x2ec] ;  /* 0x0000bb0000047ab9 */ /* 0x000fe20000000800 */
[----:B------:R-:W-:Y:S01]  /*12f70*/  ULDC.64 UR8, c[0x0][0x248] ;  /* 0x0000920000087ab9 */ /* 0x000fe20000000a00 */
[----:B------:R-:W-:Y:S01]  /*12f80*/  MOV R245, UR10 ;  /* 0x0000000a00f57c02 */ /* 0x000fe20008000f00 */
[----:B------:R-:W-:Y:S01]  /*12f90*/  UMOV UR11, UR6 ;  /* 0x00000006000b7c82 */ /* 0x000fe20008000000 */
[----:B------:R-:W-:-:S05]  /*12fa0*/  UMOV UR10, UR7 ;  /* 0x00000007000a7c82 */ /* 0x000fca0008000000 */
.L_x_1580:
[----:B------:R-:W-:Y:S01]  /*12fb0*/  ISETP.GE.AND P0, PT, R244, UR16, PT ;  /* 0x00000010f4007c0c */ /* 0x000fe2000bf06270 */
[----:B------:R-:W-:Y:S04]  /*12fc0*/  DEPBAR.LE SB0, 0x0 ;  /* 0x000080000000791a */ /* 0x000fe80000000000 */
[----:B------:R-:W-:Y:S01]  /*12fd0*/  BAR.SYNC.DEFER_BLOCKING 0x0 ;  /* 0x0000000000007b1d */ /* 0x000fe20000010000 */
[----:B------:R-:W-:Y:S01]  /*12fe0*/  UIADD3 UR15, UR15, -0x1, URZ ;  /* 0xffffffff0f0f7890 */ /* 0x000fe2000fffe03f */
[----:B------:R-:W-:Y:S01]  /*12ff0*/  IMAD.MOV.U32 R52, RZ, RZ, R248 ;  /* 0x000000ffff347224 */ /* 0x000fe200078e00f8 */
[----:B------:R-:W-:Y:S05]  /*13000*/  MOV R53, R245 ;  /* 0x000000f500357202 */ /* 0x000fea0000000f00 */
[----:B------:R-:W1:Y:S01]  /*13010*/  @!P0 LDC.64 R46, c[0x0][0x250] ;  /* 0x00009400ff2e8b82 */ /* 0x000e620000000a00 */
[----:B------:R-:W-:Y:S01]  /*13020*/  UMOV UR19, UR6 ;  /* 0x0000000600137c82 */ /* 0x000fe20008000000 */
[----:B------:R-:W-:Y:S06]  /*13030*/  UMOV UR18, UR7 ;  /* 0x0000000700127c82 */ /* 0x000fec0008000000 */
[----:B------:R-:W2:Y:S01]  /*13040*/  @!P0 LDC.64 R50, c[0x0][0x250] ;  /* 0x00009400ff328b82 */ /* 0x000ea20000000a00 */
[----:B------:R-:W-:Y:S05]  /*13050*/  @!P3 BRA `(.L_x_1577) ;  /* 0x000000040000b947 */ /* 0x000fea0003800000 */
[----:B------:R-:W3:Y:S01]  /*13060*/  LDC R0, c[0x0][0x380] ;  /* 0x0000e000ff007b82 */ /* 0x000ee20000000800 */
[----:B------:R-:W-:Y:S04]  /*13070*/  USHF.L.U32 UR18, UR15, 0x8, URZ ;  /* 0x000000080f127899 */ /* 0x000fe8000800063f */
[----:B------:R-:W-:Y:S06]  /*13080*/  UIADD3 UR19, UR18, 0x100, URZ ;  /* 0x0000010012137890 */ /* 0x000fec000fffe03f */
        /* <DEDUP_REMOVED lines=27> */
[C---:B------:R-:W-:Y:S01]  /*13240*/  LOP3.LUT R2, R0.reuse, UR18, RZ, 0x3c, !PT ;  /* 0x0000001200027c12 */ /* 0x040fe2000f8e3cff */
[----:B------:R-:W-:Y:S01]  /*13250*/  UMOV UR18, UR10 ;  /* 0x0000000a00127c82 */ /* 0x000fe20008000000 */
        /* <DEDUP_REMOVED lines=32> */
.L_x_1577:
        /* <DEDUP_REMOVED lines=13> */
[----:B------:R-:W-:Y:S01]  /*13530*/  UISETP.GT.AND UP0, UPT, UR15, UR12, UPT ;  /* 0x0000000c0f00728c */ /* 0x000fe2000bf04270 */
        /* <DEDUP_REMOVED lines=119> */
[----:B-1----:R-:W-:Y:S03]  /*13cb0*/  @!P0 IMAD.WIDE.U32 R54, R48, 0xd0, R52 ;  /* 0x000000d030368825 */ /* 0x002fe600078e0034 */
[----:B------:R-:W-:Y:S01]  /*13cc0*/  @!PT LDS RZ, [RZ] ;  /* 0x00000000fffff984 */ /* 0x000fe20000000800 */
[----:B------:R-:W-:Y:S01]  /*13cd0*/  @!PT LDS RZ, [RZ] ;  /* 0x00000000fffff984 */ /* 0x000fe20000000800 */
[----:B------:R-:W-:Y:S01]  /*13ce0*/  @!PT LDS RZ, [RZ] ;  /* 0x00000000fffff984 */ /* 0x000fe20000000800 */
[----:B------:R-:W-:Y:S01]  /*13cf0*/  @!P0 LDGSTS.E.BYPASS.LTC128B.128 [R242+0x10000], desc[UR22][R50.64] ;  /* 0x1000000032f28fae */ /* 0x000fe2000b901d56 */
[----:B------:R-:W-:Y:S01]  /*13d00*/  @!P0 IMAD.IADD R49, R49, 0x1, R55 ;  /* 0x0000000131318824 */ /* 0x000fe200078e0237 */
[-C--:B------:R-:W-:Y:S01]  /*13d10*/  @!P0 LEA R48, P4, R54, R204.reuse, 0x1 ;  /* 0x000000cc36308211 */ /* 0x080fe200078808ff */
[----:B--2---:R-:W-:Y:S01]  /*13d20*/  @!P0 IMAD.WIDE.U32 R58, R46, 0xe0, R52 ;  /* 0x000000e02e3a8825 */ /* 0x004fe200078e0034 */
[----:B------:R-:W-:Y:S02]  /*13d30*/  @P0 STS.128 [R242+0x10800], RZ ;  /* 0x010800fff2000388 */ /* 0x000fe40000000c00 */
[-C--:B------:R-:W-:Y:S01]  /*13d40*/  @!P0 LEA.HI.X R49, R54, R205.reuse, R49, 0x1, P4 ;  /* 0x000000cd36318211 */ /* 0x080fe200020f0c31 */
[----:B------:R-:W-:Y:S01]  /*13d50*/  @!P0 IMAD R47, R47, 0xe0, RZ ;  /* 0x000000e02f2f8824 */ /* 0x000fe200078e02ff */
[-C--:B------:R-:W-:Y:S01]  /*13d60*/  @!P0 LEA R46, P2, R58, R204.reuse, 0x1 ;  /* 0x000000cc3a2e8211 */ /* 0x080fe200078408ff */
[----:B---3--:R-:W-:Y:S02]  /*13d70*/  @!P0 IMAD.WIDE.U32 R52, R44, 0xf0, R52 ;  /* 0x000000f02c348825 */ /* 0x008fe400078e0034 */
[----:B------:R-:W-:Y:S01]  /*13d80*/  @!PT LDS RZ, [RZ] ;  /* 0x00000000fffff984 */ /* 0x000fe20000000800 */
[----:B------:R-:W-:Y:S01]  /*13d90*/  @!PT LDS RZ, [RZ] ;  /* 0x00000000fffff984 */ /* 0x000fe20000000800 */
[----:B------:R-:W-:Y:S01]  /*13da0*/  @!PT LDS RZ, [RZ] ;  /* 0x00000000fffff984 */ /* 0x000fe20000000800 */
[----:B------:R-:W-:Y:S02]  /*13db0*/  @!P0 LDGSTS.E.BYPASS.LTC128B.128 [R242+0x10800], desc[UR22][R48.64] ;  /* 0x1080000030f28fae */ /* 0x000fe4000b901d56 */
[----:B------:R-:W-:Y:S01]  /*13dc0*/  @!P0 IMAD.IADD R47, R47, 0x1, R59 ;  /* 0x000000012f2f8824 */ /* 0x000fe200078e023b */
[----:B------:R-:W-:Y:S01]  /*13dd0*/  @!P0 LEA R44, P1, R52, R204, 0x1 ;  /* 0x000000cc342c8211 */ /* 0x000fe200078208ff */
[----:B------:R-:W-:Y:S01]  /*13de0*/  @!P0 IMAD R45, R45, 0xf0, RZ ;  /* 0x000000f02d2d8824 */ /* 0x000fe200078e02ff */
[----:B------:R-:W-:Y:S02]  /*13df0*/  @P0 STS.128 [R242+0x11000], RZ ;  /* 0x011000fff2000388 */ /* 0x000fe40000000c00 */
[-C--:B------:R-:W-:Y:S01]  /*13e00*/  @!P0 LEA.HI.X R47, R58, R205.reuse, R47, 0x1, P2 ;  /* 0x000000cd3a2f8211 */ /* 0x080fe200010f0c2f */
[----:B------:R-:W-:Y:S04]  /*13e10*/  @!P0 IMAD.IADD R45, R45, 0x1, R53 ;  /* 0x000000012d2d8824 */ /* 0x000fe800078e0235 */
[----:B------:R-:W-:Y:S01]  /*13e20*/  @!PT LDS RZ, [RZ] ;  /* 0x00000000fffff984 */ /* 0x000fe20000000800 */
[----:B------:R-:W-:Y:S01]  /*13e30*/  @!PT LDS RZ, [RZ] ;  /* 0x00000000fffff984 */ /* 0x000fe20000000800 */
[----:B------:R-:W-:Y:S01]  /*13e40*/  @!PT LDS RZ, [RZ] ;  /* 0x00000000fffff984 */ /* 0x000fe20000000800 */
[----:B------:R-:W-:Y:S01]  /*13e50*/  @!P0 LDGSTS.E.BYPASS.LTC128B.128 [R242+0x11000], desc[UR22][R46.64] ;  /* 0x110000002ef28fae */ /* 0x000fe2000b901d56 */
[----:B------:R-:W-:Y:S02]  /*13e60*/  @!P0 LEA.HI.X R45, R52, R205, R45, 0x1, P1 ;  /* 0x000000cd342d8211 */ /* 0x000fe400008f0c2d */
[----:B------:R-:W-:Y:S01]  /*13e70*/  PLOP3.LUT P1, PT, PT, PT, UP0, 0x80, 0x0 ;  /* 0x000000000000781c */ /* 0x000fe20003f2f008 */
        /* <DEDUP_REMOVED lines=218> */
[----:B------:R-:W-:Y:S04]  /*14c20*/  USHF.L.U32 UR10, UR15, 0x8, URZ ;  /* 0x000000080f0a7899 */ /* 0x000fe8000800063f */
[----:B------:R-:W-:Y:S02]  /*14c30*/  UIADD3 UR11, UR10, -0x100, URZ ;  /* 0xffffff000a0b7890 */ /* 0x000fe4000fffe03f */
[----:B------:R-:W-:Y:S04]  /*14c40*/  IMAD.U32 R170, RZ, RZ, UR10 ;  /* 0x0000000affaa7e24 */ /* 0x000fe8000f8e00ff */
[----:B------:R-:W-:Y:S02]  /*14c50*/  MOV R169, UR11 ;  /* 0x0000000b00a97c02 */ /* 0x000fe40008000f00 */
[----:B------:R-:W-:Y:S02]  /*14c60*/  IABS R170, R170 ;  /* 0x000000aa00aa7213 */ /* 0x000fe40000000000 */
        /* <DEDUP_REMOVED lines=17> */
[----:B------:R-:W-:Y:S01]  /*14d80*/  LOP3.LUT R171, RZ, R164, RZ, 0x33, !PT ;  /* 0x000000a4ffab7212 */ /* 0x000fe200078e33ff */
[----:B------:R-:W-:Y:S01]  /*14d90*/  UMOV UR10, UR8 ;  /* 0x00000008000a7c82 */ /* 0x000fe20008000000 */
        /* <DEDUP_REMOVED lines=39> */
.L_x_1579:
        /* <DEDUP_REMOVED lines=25> */
[C---:B--2---:R-:W-:Y:S01]  /*151a0*/  @!P0 LEA.HI.X R168, R0.reuse, R171, R168, 0x5, P2 ;  /* 0x000000ab00a88211 */ /* 0x044fe200010f2ca8 */
[----:B------:R-:W-:Y:S01]  /*151b0*/  @!P0 IMAD.WIDE.U32 R190, R0, 0x90, R170 ;  /* 0x0000009000be8825 */ /* 0x000fe200078e00aa */
        /* <DEDUP_REMOVED lines=12> */
[----:B------:R-:W-:Y:S01]  /*15280*/  @!P0 IMAD.WIDE.U32 R174, R0, 0x50, R170 ;  /* 0x0000005000ae8825 */ /* 0x000fe200078e00aa */
[-C--:B------:R-:W-:Y:S01]  /*15290*/  @!P0 LEA R176, P1, R168, R250.reuse, 0x1 ;  /* 0x000000faa8b08211 */ /* 0x080fe200078208ff */
[----:B------:R1:W-:Y:S01]  /*152a0*/  @P0 STS.128 [R242+0x3800], RZ ;  /* 0x003800fff2000388 */ /* 0x0003e20000000c00 */
[----:B------:R-:W5:Y:S01]  /*152b0*/  @!P0 LDC R2, c[0x0][0x24c] ;  /* 0x00009300ff028b82 */ /* 0x000f620000000800 */
[----:B------:R-:W-:Y:S02]  /*152c0*/  @!P0 IMAD.MOV.U32 R183, RZ, RZ, R171 ;  /* 0x000000ffffb78224 */ /* 0x000fe400078e00ab */
[----:B------:R-:W-:Y:S01]  /*152d0*/  @!PT LDS RZ, [RZ] ;  /* 0x00000000fffff984 */ /* 0x000fe20000000800 */
[----:B------:R-:W-:Y:S01]  /*152e0*/  @!PT LDS RZ, [RZ] ;  /* 0x00000000fffff984 */ /* 0x000fe20000000800 */
[----:B------:R-:W-:Y:S01]  /*152f0*/  @!PT LDS RZ, [RZ] ;  /* 0x00000000fffff984 */ /* 0x000fe20000000800 */
[----:B------:R1:W-:Y:S01]  /*15300*/  @!P0 LDGSTS.E.BYPASS.LTC128B.128 [R242+0x3800], desc[UR22][R180.64] ;  /* 0x03800000b4f28fae */ /* 0x0003e2000b901d56 */
[----:B------:R-:W-:Y:S03]  /*15310*/  @!P0 IMAD.WIDE.U32 R182, R0, 0xa0, R182 ;  /* 0x000000a000b68825 */ /* 0x000fe600078e00b6 */
[----:B------:R1:W-:Y:S01]  /*15320*/  @P0 STS.128 [R242+0x4000], RZ ;  /* 0x004000fff2000388 */ /* 0x0003e20000000c00 */
        /* <DEDUP_REMOVED lines=46> */
[----:B-1----:R-:W-:Y:S01]  /*15610*/  @!P0 MOV R176, R170 ;  /* 0x000000aa00b08202 */ /* 0x002fe20000000f00 */
[--C-:B------:R-:W-:Y:S02]  /*15620*/  @!P0 IMAD.MOV.U32 R177, RZ, RZ, R171.reuse ;  /* 0x000000ffffb18224 */ /* 0x100fe400078e00ab */
[----:B------:R2:W-:Y:S01]  /*15630*/  @P0 STS.128 [R242+0x6000], RZ ;  /* 0x006000fff2000388 */ /* 0x0005e20000000c00 */
[----:B------:R-:W-:Y:S01]  /*15640*/  @!P0 IMAD.MOV.U32 R175, RZ, RZ, R171 ;  /* 0x000000ffffaf8224 */ /* 0x000fe200078e00ab */
[----:B------:R-:W1:Y:S01]  /*15650*/  @!P0 LDC R2, c[0x0][0x24c] ;  /* 0x00009300ff028b82 */ /* 0x000e620000000800 */
[C---:B------:R-:W-:Y:S04]  /*15660*/  @!P0 IMAD.WIDE.U32 R180, R0.reuse, 0xb0, R180 ;  /* 0x000000b000b48825 */ /* 0x040fe800078e00b4 */
[----:B-----5:R-:W-:Y:S01]  /*15670*/  @!P0 IMAD.MOV.U32 R178, RZ, RZ, R170 ;  /* 0x000000ffffb28224 */ /* 0x020fe200078e00aa */
[----:B---3--:R-:W-:Y:S01]  /*15680*/  @!P0 LEA.HI.X R169, R0, R171, R169, 0x7, P1 ;  /* 0x000000ab00a98211 */ /* 0x008fe200008f3ca9 */
[----:B------:R-:W-:Y:S01]  /*15690*/  @!P0 IMAD.MOV.U32 R179, RZ, RZ, R171 ;  /* 0x000000ffffb38224 */ /* 0x000fe200078e00ab */
[----:B------:R-:W-:Y:S01]  /*156a0*/  @!P0 LEA R186, P1, R190, R250, 0x1 ;  /* 0x000000fabeba8211 */ /* 0x000fe200078208ff */
[----:B------:R-:W-:Y:S01]  /*156b0*/  @!P0 IMAD.WIDE.U32 R176, R0, 0xd0, R176 ;  /* 0x000000d000b08825 */ /* 0x000fe200078e00b0 */
[-C--:B------:R-:W-:Y:S02]  /*156c0*/  @!P0 LEA.HI.X R189, R168, R249.reuse, R169, 0x1, P2 ;  /* 0x000000f9a8bd8211 */ /* 0x080fe400010f0ca9 */
[----:B------:R-:W3:Y:S01]  /*156d0*/  @!P0 LDC R168, c[0x0][0x24c] ;  /* 0x00009300ffa88b82 */ /* 0x000ee20000000800 */
[----:B------:R-:W-:Y:S01]  /*156e0*/  @!P0 MOV R172, R170 ;  /* 0x000000aa00ac8202 */ /* 0x000fe20000000f00 */
[----:B------:R-:W-:Y:S01]  /*156f0*/  @!P0 IMAD.MOV.U32 R173, RZ, RZ, R171 ;  /* 0x000000ffffad8224 */ /* 0x000fe200078e00ab */
[----:B------:R-:W-:Y:S01]  /*15700*/  @!PT LDS RZ, [RZ] ;  /* 0x00000000fffff984 */ /* 0x000fe20000000800 */
[----:B------:R-:W-:Y:S01]  /*15710*/  @!PT LDS RZ, [RZ] ;  /* 0x00000000fffff984 */ /* 0x000fe20000000800 */
[----:B------:R-:W-:Y:S01]  /*15720*/  @!PT LDS RZ, [RZ] ;  /* 0x00000000fffff984 */ /* 0x000fe20000000800 */
[----:B------:R2:W-:Y:S01]  /*15730*/  @!P0 LDGSTS.E.BYPASS.LTC128B.128 [R242+0x6000], desc[UR22][R188.64] ;  /* 0x06000000bcf28fae */ /* 0x0005e2000b901d56 */
[C---:B------:R-:W-:Y:S03]  /*15740*/  @!P0 IMAD.WIDE.U32 R178, R0.reuse, 0xc0, R178 ;  /* 0x000000c000b28825 */ /* 0x040fe600078e00b2 */
[----:B------:R2:W-:Y:S01]  /*15750*/  @P0 STS.128 [R242+0x6800], RZ ;  /* 0x006800fff2000388 */ /* 0x0005e20000000c00 */
[C---:B------:R-:W-:Y:S04]  /*15760*/  @!P0 IMAD.WIDE.U32 R174, R0.reuse, 0xe0, R174 ;  /* 0x000000e000ae8825 */ /* 0x040fe800078e00ae */
[----:B------:R-:W-:Y:S04]  /*15770*/  @!P0 IMAD.WIDE.U32 R172, R0, 0xf0, R172 ;  /* 0x000000f000ac8825 */ /* 0x000fe800078e00ac */
[----:B------:R-:W-:Y:S02]  /*15780*/  @!P0 IMAD.IADD R0, R167, 0x1, R191 ;  /* 0x00000001a7008824 */ /* 0x000fe400078e02bf */
[----:B----4-:R-:W-:Y:S01]  /*15790*/  @!P0 IMAD R169, R166, 0xa0, RZ ;  /* 0x000000a0a6a98824 */ /* 0x010fe200078e02ff */
[----:B------:R-:W4:Y:S01]  /*157a0*/  @!P0 LDC R167, c[0x0][0x24c] ;  /* 0x00009300ffa78b82 */ /* 0x000f220000000800 */
[----:B-1----:R-:W-:Y:S01]  /*157b0*/  @!P0 IMAD R171, R2, 0xc0, RZ ;  /* 0x000000c002ab8824 */ /* 0x002fe200078e02ff */
[-C--:B------:R-:W-:Y:S01]  /*157c0*/  @!P0 LEA.HI.X R187, R190, R249.reuse, R0, 0x1, P1 ;  /* 0x000000f9bebb8211 */ /* 0x080fe200008f0c00 */
[----:B------:R-:W-:Y:S01]  /*157d0*/  @!P0 IMAD.IADD R166, R169, 0x1, R183 ;  /* 0x00000001a9a68824 */ /* 0x000fe200078e02b7 */
[-C--:B------:R-:W-:Y:S01]  /*157e0*/  @!P0 LEA R190, P1, R182, R250.reuse, 0x1 ;  /* 0x000000fab6be8211 */ /* 0x080fe200078208ff */
[----:B------:R-:W-:Y:S02]  /*157f0*/  @!P0 IMAD.IADD R171, R171, 0x1, R179 ;  /* 0x00000001abab8824 */ /* 0x000fe400078e02b3 */
[----:B------:R-:W-:Y:S01]  /*15800*/  @!PT LDS RZ, [RZ] ;  /* 0x00000000fffff984 */ /* 0x000fe20000000800 */
[----:B------:R-:W-:Y:S01]  /*15810*/  @!PT LDS RZ, [RZ] ;  /* 0x00000000fffff984 */ /* 0x000fe20000000800 */
[----:B------:R-:W-:Y:S01]  /*15820*/  @!PT LDS RZ, [RZ] ;  /* 0x00000000fffff984 */ /* 0x000fe20000000800 */
[----:B------:R2:W-:Y:S01]  /*15830*/  @!P0 LDGSTS.E.BYPASS.LTC128B.128 [R242+0x6800], desc[UR22][R186.64] ;  /* 0x06800000baf28fae */ /* 0x0005e2000b901d56 */
[----:B------:R-:W-:Y:S01]  /*15840*/  @!P0 IMAD R169, R164, 0xb0, RZ ;  /* 0x000000b0a4a98824 */ /* 0x000fe200078e02ff */
[----:B------:R-:W-:Y:S01]  /*15850*/  @!P0 LEA.HI.X R191, R182, R249, R166, 0x1, P1 ;  /* 0x000000f9b6bf8211 */ /* 0x000fe200008f0ca6 */
[----:B------:R-:W1:Y:S01]  /*15860*/  @!P0 LDC R0, c[0x0][0x24c] ;  /* 0x00009300ff008b82 */ /* 0x000e620000000800 */
[----:B------:R2:W-:Y:S01]  /*15870*/  @P0 STS.128 [R242+0x7000], RZ ;  /* 0x007000fff2000388 */ /* 0x0005e20000000c00 */
[-C--:B------:R-:W-:Y:S02]  /*15880*/  @!P0 LEA R182, P2, R180, R250.reuse, 0x1 ;  /* 0x000000fab4b68211 */ /* 0x080fe400078408ff */
[----:B------:R-:W-:Y:S01]  /*15890*/  @!P0 IADD3 R169, R169, R181, RZ ;  /* 0x000000b5a9a98210 */ /* 0x000fe20007ffe0ff */
[----:B------:R-:W-:Y:S01]  /*158a0*/  @!PT LDS RZ, [RZ] ;  /* 0x00000000fffff984 */ /* 0x000fe20000000800 */
[----:B------:R-:W-:Y:S01]  /*158b0*/  @!PT LDS RZ, [RZ] ;  /* 0x00000000fffff984 */ /* 0x000fe20000000800 */
[----:B------:R-:W-:Y:S01]  /*158c0*/  @!PT LDS RZ, [RZ] ;  /* 0x00000000fffff984 */ /* 0x000fe20000000800 */
[----:B------:R2:W-:Y:S01]  /*158d0*/  @!P0 LDGSTS.E.BYPASS.LTC128B.128 [R242+0x7000], desc[UR22][R190.64] ;  /* 0x07000000bef28fae */ /* 0x0005e2000b901d56 */
[-C--:B------:R-:W-:Y:S02]  /*158e0*/  @!P0 LEA R170, P1, R178, R250.reuse, 0x1 ;  /* 0x000000fab2aa8211 */ /* 0x080fe400078208ff */
[-C--:B------:R-:W-:Y:S01]  /*158f0*/  @!P0 LEA.HI.X R183, R180, R249.reuse, R169, 0x1, P2 ;  /* 0x000000f9b4b78211 */ /* 0x080fe200010f0ca9 */
[----:B------:R2:W-:Y:S01]  /*15900*/  @P0 STS.128 [R242+0x7800], RZ ;  /* 0x007800fff2000388 */ /* 0x0005e20000000c00 */
[-C--:B------:R-:W-:Y:S01]  /*15910*/  @!P0 LEA.HI.X R171, R178, R249.reuse, R171, 0x1, P1 ;  /* 0x000000f9b2ab8211 */ /* 0x080fe200008f0cab */
[----:B---3--:R-:W-:Y:S01]  /*15920*/  @!P0 IMAD R169, R168, 0xd0, RZ ;  /* 0x000000d0a8a98824 */ /* 0x008fe200078e02ff */
[-C--:B------:R-:W-:Y:S01]  /*15930*/  @!P0 LEA R168, P4, R176, R250.reuse, 0x1 ;  /* 0x000000fab0a88211 */ /* 0x080fe200078808ff */
[----:B------:R-:W-:Y:S01]  /*15940*/  @!PT LDS RZ, [RZ] ;  /* 0x00000000fffff984 */ /* 0x000fe20000000800 */
[----:B------:R-:W-:Y:S01]  /*15950*/  @!PT LDS RZ, [RZ] ;  /* 0x00000000fffff984 */ /* 0x000fe20000000800 */
[----:B------:R-:W-:Y:S01]  /*15960*/  @!PT LDS RZ, [RZ] ;  /* 0x00000000fffff984 */ /* 0x000fe20000000800 */
[----:B------:R2:W-:Y:S01]  /*15970*/  @!P0 LDGSTS.E.BYPASS.LTC128B.128 [R242+0x7800], desc[UR22][R182.64] ;  /* 0x07800000b6f28fae */ /* 0x0005e2000b901d56 */
[-C--:B------:R-:W-:Y:S01]  /*15980*/  @!P0 LEA R166, P2, R174, R250.reuse, 0x1 ;  /* 0x000000faaea68211 */ /* 0x080fe200078408ff */
[----:B------:R-:W-:Y:S01]  /*15990*/  @!P0 IMAD.IADD R169, R169, 0x1, R177 ;  /* 0x00000001a9a98824 */ /* 0x000fe200078e02b1 */
[----:B------:R-:W-:Y:S01]  /*159a0*/  @!P0 LEA R178, P1, R172, R250, 0x1 ;  /* 0x000000faacb28211 */ /* 0x000fe200078208ff */
[----:B------:R2:W-:Y:S01]  /*159b0*/  @P0 STS.128 [R242+0x8000], RZ ;  /* 0x008000fff2000388 */ /* 0x0005e20000000c00 */
[----:B----4-:R-:W-:Y:S02]  /*159c0*/  @!P0 IMAD R167, R167, 0xe0, RZ ;  /* 0x000000e0a7a78824 */ /* 0x010fe400078e02ff */
[-C--:B------:R-:W-:Y:S01]  /*159d0*/  @!P0 LEA.HI.X R169, R176, R249.reuse, R169, 0x1, P4 ;  /* 0x000000f9b0a98211 */ /* 0x080fe200020f0ca9 */
[----:B------:R-:W-:Y:S01]  /*159e0*/  @!PT LDS RZ, [RZ] ;  /* 0x00000000fffff984 */ /* 0x000fe20000000800 */
[----:B------:R-:W-:Y:S01]  /*159f0*/  @!PT LDS RZ, [RZ] ;  /* 0x00000000fffff984 */ /* 0x000fe20000000800 */
[----:B------:R-:W-:Y:S01]  /*15a00*/  @!PT LDS RZ, [RZ] ;  /* 0x00000000fffff984 */ /* 0x000fe20000000800 */
[----:B------:R2:W-:Y:S01]  /*15a10*/  @!P0 LDGSTS.E.BYPASS.LTC128B.128 [R242+0x8000], desc[UR22][R170.64] ;  /* 0x08000000aaf28fae */ /* 0x0005e2000b901d56 */
[----:B------:R-:W-:Y:S02]  /*15a20*/  @!P0 IMAD.IADD R167, R167, 0x1, R175 ;  /* 0x00000001a7a78824 */ /* 0x000fe400078e02af */
[----:B-1----:R-:W-:Y:S01]  /*15a30*/  @!P0 IMAD R179, R0, 0xf0, RZ ;  /* 0x000000f000b38824 */ /* 0x002fe200078e02ff */
[----:B------:R2:W-:Y:S01]  /*15a40*/  @P0 STS.128 [R242+0x8800], RZ ;  /* 0x008800fff2000388 */ /* 0x0005e20000000c00 */
[----:B------:R-:W-:Y:S01]  /*15a50*/  IMAD.MOV.U32 R250, RZ, RZ, R184 ;  /* 0x000000fffffa7224 */ /* 0x000fe200078e00b8 */
[----:B------:R-:W-:Y:S02]  /*15a60*/  @!P0 LEA.HI.X R167, R174, R249, R167, 0x1, P2 ;  /* 0x000000f9aea78211 */ /* 0x000fe400010f0ca7 */
[----:B------:R-:W-:Y:S01]  /*15a70*/  @!PT LDS RZ, [RZ] ;  /* 0x00000000fffff984 */ /* 0x000fe20000000800 */
[----:B------:R-:W-:Y:S01]  /*15a80*/  @!PT LDS RZ, [RZ] ;  /* 0x00000000fffff984 */ /* 0x000fe20000000800 */
[----:B------:R-:W-:Y:S01]  /*15a90*/  @!PT LDS RZ, [RZ] ;  /* 0x00000000fffff984 */ /* 0x000fe20000000800 */
[----:B------:R2:W-:Y:S01]  /*15aa0*/  @!P0 LDGSTS.E.BYPASS.LTC128B.128 [R242+0x8800], desc[UR22][R168.64] ;  /* 0x08800000a8f28fae */ /* 0x0005e2000b901d56 */
[----:B------:R-:W-:Y:S03]  /*15ab0*/  @!P0 IADD3 R179, R179, R173, RZ ;  /* 0x000000adb3b38210 */ /* 0x000fe60007ffe0ff */
[----:B------:R2:W-:Y:S01]  /*15ac0*/  @P0 STS.128 [R242+0x9000], RZ ;  /* 0x009000fff2000388 */ /* 0x0005e20000000c00 */
[----:B------:R-:W-:Y:S01]  /*15ad0*/  @!P0 LEA.HI.X R179, R172, R249, R179, 0x1, P1 ;  /* 0x000000f9acb38211 */ /* 0x000fe200008f0cb3 */
[----:B------:R-:W-:Y:S02]  /*15ae0*/  IMAD.MOV.U32 R249, RZ, RZ, R185 ;  /* 0x000000fffff97224 */ /* 0x000fe400078e00b9 */
        /* <DEDUP_REMOVED lines=10> */
.L_x_1578:
[----:B------:R-:W-:Y:S01]  /*15b90*/  FMNMX.FTZ R0, R4, R165, !PT ;  /* 0x000000a504007209 */ /* 0x000fe20007810000 */
[----:B------:R-:W-:Y:S01]  /*15ba0*/  UISETP.GT.AND UP0, UPT, UR15, UR12, UPT ;  /* 0x0000000c0f00728c */ /* 0x000fe2000bf04270 */
[----:B------:R-:W-:Y:S01]  /*15bb0*/  FMNMX.FTZ R2, R6, R3, !PT ;  /* 0x0000000306027209 */ /* 0x000fe20007810000 */
[----:B------:R-:W-:Y:S01]  /*15bc0*/  UMOV UR11, UR19 ;  /* 0x00000013000b7c82 */ /* 0x000fe20008000000 */
[----:B--2---:R-:W-:Y:S01]  /*15bd0*/  FMNMX.FTZ R167, R5, R0, !PT ;  /* 0x0000000005a77209 */ /* 0x004fe20007810000 */
        /* <DEDUP_REMOVED lines=125> */
[----:B------:R-:W-:Y:S01]  /*163b0*/  SHFL.BFLY PT, R171, R166, 0x2, 0x1f ;  /* 0x0c401f00a6ab7f89 */ /* 0x000fe200000e0000 */
[----:B------:R-:W-:Y:S07]  /*163c0*/  FMNMX.FTZ R169, R131, R0, !PT ;  /* 0x0000000083a97209 */ /* 0x000fee0007810000 */
[----:B------:R-:W1:Y:S02]  /*163d0*/  SHFL.BFLY PT, R0, R169, 0x2, 0x1f ;  /* 0x0c401f00a9007f89 */ /* 0x000e6400000e0000 */
[----:B-1----:R-:W-:Y:S02]  /*163e0*/  FMNMX.FTZ R167, R169, R0, !PT ;  /* 0x00000000a9a77209 */ /* 0x002fe40007810000 */
[----:B------:R-:W-:Y:S04]  /*163f0*/  FMNMX.FTZ R173, R166, R171, !PT ;  /* 0x000000aba6ad7209 */ /* 0x000fe80007810000 */
[----:B------:R-:W-:Y:S08]  /*16400*/  LDSM.16.MT88.4 R168, [R234+0xa000] ;  /* 0x00a00000eaa8783b */ /* 0x000ff00000004200 */
[----:B------:R-:W1:Y:S08]  /*16410*/  SHFL.BFLY PT, R2, R173, 0x1, 0x1f ;  /* 0x0c201f00ad027f89 */ /* 0x000e7000000e0000 */
[----:B------:R-:W2:Y:S01]  /*16420*/  SHFL.BFLY PT, R0, R167, 0x1, 0x1f ;  /* 0x0c201f00a7007f89 */ /* 0x000ea200000e0000 */
[----:B-1----:R-:W-:Y:S07]  /*16430*/  FMNMX.FTZ R2, R173, R2, !PT ;  /* 0x00000002ad027209 */ /* 0x002fee0007810000 */
[----:B------:R-:W-:Y:S01]  /*16440*/  LDSM.16.MT88.4 R172, [R233+0xa000] ;  /* 0x00a00000e9ac783b */ /* 0x000fe20000004200 */
[C---:B------:R-:W-:Y:S01]  /*16450*/  FSETP.NEU.FTZ.AND P0, PT, R2.reuse, -INF , PT ;  /* 0xff8000000200780b */ /* 0x040fe20003f1d000 */
[C---:B------:R-:W-:Y:S01]  /*16460*/  FMUL.FTZ R176, R2.reuse, UR4 ;  /* 0x0000000402b07c20 */ /* 0x040fe20008410000 */
[----:B------:R-:W-:Y:S01]  /*16470*/  FADD.FTZ R164, -R2, R165 ;  /* 0x000000a502a47221 */ /* 0x000fe20000010100 */
[----:B--2---:R-:W-:Y:S03]  /*16480*/  FMNMX.FTZ R0, R167, R0, !PT ;  /* 0x00000000a7007209 */ /* 0x004fe60007810000 */
[----:B------:R-:W-:Y:S01]  /*16490*/  FSEL R176, R176, RZ, P0 ;  /* 0x000000ffb0b07208 */ /* 0x000fe20000000000 */
[----:B------:R-:W-:Y:S01]  /*164a0*/  FMUL.FTZ R165, R164, UR4 ;  /* 0x00000004a4a57c20 */ /* 0x000fe20008410000 */
[C---:B------:R-:W-:Y:S01]  /*164b0*/  FMUL.FTZ R167, R0.reuse, UR4 ;  /* 0x0000000400a77c20 */ /* 0x040fe20008410000 */
[C---:B------:R-:W-:Y:S01]  /*164c0*/  FSETP.NEU.FTZ.AND P0, PT, R0.reuse, -INF , PT ;  /* 0xff8000000000780b */ /* 0x040fe20003f1d000 */
[----:B------:R-:W-:Y:S01]  /*164d0*/  FADD.FTZ R3, -R0, R3 ;  /* 0x0000000300037221 */ /* 0x000fe20000010100 */
[----:B------:R-:W1:Y:S01]  /*164e0*/  MUFU.EX2 R164, R165 ;  /* 0x000000a500a47308 */ /* 0x000e620000000800 */
[--C-:B------:R-:W-:Y:S01]  /*164f0*/  FFMA.FTZ R188, R16, UR4, -R176.reuse ;  /* 0x0000000410bc7c23 */ /* 0x100fe200080108b0 */
[--C-:B------:R-:W-:Y:S01]  /*16500*/  FFMA.FTZ R185, R17, UR4, -R176.reuse ;  /* 0x0000000411b97c23 */ /* 0x100fe200080108b0 */
[----:B------:R-:W-:Y:S01]  /*16510*/  FSEL R167, R167, RZ, P0 ;  /* 0x000000ffa7a77208 */ /* 0x000fe20000000000 */
[--C-:B------:R-:W-:Y:S01]  /*16520*/  FFMA.FTZ R182, R20, UR4, -R176.reuse ;  /* 0x0000000414b67c23 */ /* 0x100fe200080108b0 */
[--C-:B------:R-:W-:Y:S01]  /*16530*/  FFMA.FTZ R183, R21, UR4, -R176.reuse ;  /* 0x0000000415b77c23 */ /* 0x100fe200080108b0 */
[--C-:B------:R-:W-:Y:S01]  /*16540*/  FFMA.FTZ R181, R24, UR4, -R176.reuse ;  /* 0x0000000418b57c23 */ /* 0x100fe200080108b0 */
[--C-:B------:R-:W-:Y:S03]  /*16550*/  FFMA.FTZ R195, R5, UR4, -R176.reuse ;  /* 0x0000000405c37c23 */ /* 0x100fe600080108b0 */
[----:B------:R-:W-:Y:S01]  /*16560*/  MUFU.EX2 R188, R188 ;  /* 0x000000bc00bc7308 */ /* 0x000fe20000000800 */
[--C-:B------:R-:W-:Y:S01]  /*16570*/  FFMA.FTZ R191, R18, UR4, -R167.reuse ;  /* 0x0000000412bf7c23 */ /* 0x100fe200080108a7 */
[--C-:B------:R-:W-:Y:S01]  /*16580*/  FFMA.FTZ R186, R19, UR4, -R167.reuse ;  /* 0x0000000413ba7c23 */ /* 0x100fe200080108a7 */
[--C-:B------:R-:W-:Y:S01]  /*16590*/  FFMA.FTZ R184, R22, UR4, -R167.reuse ;  /* 0x0000000416b87c23 */ /* 0x100fe200080108a7 */
[----:B------:R-:W2:Y:S01]  /*165a0*/  LDSM.16.MT88.4 R16, [R237+0xa000] ;  /* 0x00a00000ed10783b */ /* 0x000ea20000004200 */
[--C-:B------:R-:W-:Y:S01]  /*165b0*/  FFMA.FTZ R179, R23, UR4, -R167.reuse ;  /* 0x0000000417b37c23 */ /* 0x100fe200080108a7 */
[--C-:B------:R-:W-:Y:S01]  /*165c0*/  FFMA.FTZ R177, R26, UR4, -R167.reuse ;  /* 0x000000041ab17c23 */ /* 0x100fe200080108a7 */
[--C-:B------:R-:W-:Y:S03]  /*165d0*/  FFMA.FTZ R180, R27, UR4, -R167.reuse ;  /* 0x000000041bb47c23 */ /* 0x100fe600080108a7 */
[----:B------:R-:W-:Y:S01]  /*165e0*/  MUFU.EX2 R195, R195 ;  /* 0x000000c300c37308 */ /* 0x000fe20000000800 */
[C---:B-1----:R-:W-:Y:S01]  /*165f0*/  FMUL.FTZ R20, R164.reuse, R148 ;  /* 0x00000094a4147220 */ /* 0x042fe20000410000 */
[C---:B------:R-:W-:Y:S01]  /*16600*/  FMUL.FTZ R21, R164.reuse, R149 ;  /* 0x00000095a4157220 */ /* 0x040fe20000410000 */
[----:B------:R-:W-:Y:S01]  /*16610*/  FMUL.FTZ R24, R164, R144 ;  /* 0x00000090a4187220 */ /* 0x000fe20000410000 */
[--C-:B------:R-:W-:Y:S01]  /*16620*/  FFMA.FTZ R178, R30, UR4, -R167.reuse ;  /* 0x000000041eb27c23 */ /* 0x100fe200080108a7 */
[--C-:B------:R-:W-:Y:S01]  /*16630*/  FFMA.FTZ R5, R31, UR4, -R167.reuse ;  /* 0x000000041f057c23 */ /* 0x100fe200080108a7 */
[--C-:B------:R-:W-:Y:S01]  /*16640*/  FFMA.FTZ R200, R6, UR4, -R167.reuse ;  /* 0x0000000406c87c23 */ /* 0x100fe200080108a7 */
[--C-:B------:R-:W-:Y:S03]  /*16650*/  FFMA.FTZ R6, R29, UR4, -R176.reuse ;  /* 0x000000041d067c23 */ /* 0x100fe600080108b0 */
[----:B------:R-:W-:Y:S01]  /*16660*/  MUFU.EX2 R185, R185 ;  /* 0x000000b900b97308 */ /* 0x000fe20000000800 */
[----:B------:R-:W-:Y:S01]  /*16670*/  FMUL.FTZ R29, R164, R141 ;  /* 0x0000008da41d7220 */ /* 0x000fe20000410000 */
[--C-:B------:R-:W-:Y:S01]  /*16680*/  FFMA.FTZ R198, R7, UR4, -R167.reuse ;  /* 0x0000000407c67c23 */ /* 0x100fe200080108a7 */
[--C-:B------:R-:W-:Y:S01]  /*16690*/  FFMA.FTZ R7, R28, UR4, -R176.reuse ;  /* 0x000000041c077c23 */ /* 0x100fe200080108b0 */
[----:B------:R-:W-:Y:S01]  /*166a0*/  FMUL.FTZ R28, R164, R140 ;  /* 0x0000008ca41c7220 */ /* 0x000fe20000410000 */
[----:B------:R-:W-:Y:S01]  /*166b0*/  FMUL.FTZ R166, R3, UR4 ;  /* 0x0000000403a67c20 */ /* 0x000fe20008410000 */
[--C-:B------:R-:W-:Y:S01]  /*166c0*/  FFMA.FTZ R194, R12, UR4, -R176.reuse ;  /* 0x000000040cc27c23 */ /* 0x100fe200080108b0 */
[--C-:B------:R-:W-:Y:S03]  /*166d0*/  FFMA.FTZ R189, R13, UR4, -R176.reuse ;  /* 0x000000040dbd7c23 */ /* 0x100fe600080108b0 */
[----:B------:R-:W-:Y:S01]  /*166e0*/  MUFU.EX2 R200, R200 ;  /* 0x000000c800c87308 */ /* 0x000fe20000000800 */
[--C-:B------:R-:W-:Y:S01]  /*166f0*/  FFMA.FTZ R190, R14, UR4, -R167.reuse ;  /* 0x000000040ebe7c23 */ /* 0x100fe200080108a7 */
[--C-:B------:R-:W-:Y:S01]  /*16700*/  FFMA.FTZ R187, R15, UR4, -R167.reuse ;  /* 0x000000040fbb7c23 */ /* 0x100fe200080108a7 */
[C---:B------:R-:W-:Y:S01]  /*16710*/  FMUL.FTZ R12, R164.reuse, R156 ;  /* 0x0000009ca40c7220 */ /* 0x040fe20000410000 */
[----:B------:R-:W-:Y:S01]  /*16720*/  FMUL.FTZ R13, R164, R157 ;  /* 0x0000009da40d7220 */ /* 0x000fe20000410000 */
[--C-:B------:R-:W-:Y:S01]  /*16730*/  FFMA.FTZ R156, R32, UR4, -R176.reuse ;  /* 0x00000004209c7c23 */ /* 0x100fe200080108b0 */
[C---:B------:R-:W-:Y:S01]  /*16740*/  FMUL.FTZ R32, R164.reuse, R136 ;  /* 0x00000088a4207220 */ /* 0x040fe20000410000 */
[--C-:B------:R-:W-:Y:S03]  /*16750*/  FFMA.FTZ R157, R33, UR4, -R176.reuse ;  /* 0x00000004219d7c23 */ /* 0x100fe600080108b0 */
[----:B------:R-:W1:Y:S01]  /*16760*/  MUFU.EX2 R3, R166 ;  /* 0x000000a600037308 */ /* 0x000e620000000800 */
[C---:B------:R-:W-:Y:S01]  /*16770*/  FMUL.FTZ R33, R164.reuse, R137 ;  /* 0x00000089a4217220 */ /* 0x040fe20000410000 */
[C---:B------:R-:W-:Y:S01]  /*16780*/  FMUL.FTZ R132, R164.reuse, R132 ;  /* 0x00000084a4847220 */ /* 0x040fe20000410000 */
[----:B------:R-:W-:Y:S01]  /*16790*/  FMUL.FTZ R133, R164, R133 ;  /* 0x00000085a4857220 */ /* 0x000fe20000410000 */
        /* <DEDUP_REMOVED lines=13> */
[C---:B-1----:R-:W-:Y:S01]  /*16870*/  FMUL.FTZ R22, R3.reuse, R150 ;  /* 0x0000009603167220 */ /* 0x042fe20000410000 */
[C---:B------:R-:W-:Y:S01]  /*16880*/  FMUL.FTZ R23, R3.reuse, R151 ;  /* 0x0000009703177220 */ /* 0x040fe20000410000 */
[C---:B------:R-:W-:Y:S01]  /*16890*/  FMUL.FTZ R26, R3.reuse, R146 ;  /* 0x00000092031a7220 */ /* 0x040fe20000410000 */
[----:B------:R-:W-:Y:S01]  /*168a0*/  LDSM.16.MT88.4 R148, [R237+0xa800] ;  /* 0x00a80000ed94783b */ /* 0x000fe20000004200 */
[C---:B------:R-:W-:Y:S01]  /*168b0*/  FMUL.FTZ R27, R3.reuse, R147 ;  /* 0x00000093031b7220 */ /* 0x040fe20000410000 */
[C---:B------:R-:W-:Y:S01]  /*168c0*/  FMUL.FTZ R30, R3.reuse, R142 ;  /* 0x0000008e031e7220 */ /* 0x040fe20000410000 */
[----:B------:R-:W-:Y:S03]  /*168d0*/  FMUL.FTZ R31, R3, R143 ;  /* 0x0000008f031f7220 */ /* 0x000fe60000410000 */
[----:B------:R-:W1:Y:S01]  /*168e0*/  MUFU.EX2 R189, R189 ;  /* 0x000000bd00bd7308 */ /* 0x000e620000000800 */
[--C-:B------:R-:W-:Y:S01]  /*168f0*/  FFMA.FTZ R166, R25, UR4, -R176.reuse ;  /* 0x0000000419a67c23 */ /* 0x100fe200080108b0 */
[----:B------:R-:W-:Y:S01]  /*16900*/  FMUL.FTZ R25, R164, R145 ;  /* 0x00000091a4197220 */ /* 0x000fe20000410000 */
[C---:B------:R-:W-:Y:S01]  /*16910*/  FMUL.FTZ R14, R3.reuse, R158 ;  /* 0x0000009e030e7220 */ /* 0x040fe20000410000 */
[----:B------:R-:W-:Y:S01]  /*16920*/  LDSM.16.MT88.4 R140, [R234+0xa800] ;  /* 0x00a80000ea8c783b */ /* 0x000fe20000004200 */
[C---:B------:R-:W-:Y:S01]  /*16930*/  FMUL.FTZ R15, R3.reuse, R159 ;  /* 0x0000009f030f7220 */ /* 0x040fe20000410000 */
[--C-:B------:R-:W-:Y:S01]  /*16940*/  FFMA.FTZ R158, R34, UR4, -R167.reuse ;  /* 0x00000004229e7c23 */ /* 0x100fe200080108a7 */
[----:B------:R-:W-:Y:S03]  /*16950*/  FMUL.FTZ R34, R3, R138 ;  /* 0x0000008a03227220 */ /* 0x000fe60000410000 */
[----:B------:R-:W-:Y:S01]  /*16960*/  MUFU.EX2 R190, R190 ;  /* 0x000000be00be7308 */ /* 0x000fe20000000800 */
[----:B------:R-:W-:Y:S01]  /*16970*/  F2FP.BF16.F32.PACK_AB R138, R185, R188 ;  /* 0x000000bcb98a723e */ /* 0x000fe200000010ff */
[--C-:B------:R-:W-:Y:S01]  /*16980*/  FFMA.FTZ R159, R35, UR4, -R167.reuse ;  /* 0x00000004239f7c23 */ /* 0x100fe200080108a7 */
[C---:B------:R-:W-:Y:S01]  /*16990*/  FMUL.FTZ R35, R3.reuse, R139 ;  /* 0x0000008b03237220 */ /* 0x040fe20000410000 */
[----:B------:R-:W-:Y:S01]  /*169a0*/  LDSM.16.MT88.4 R144, [R233+0xa800] ;  /* 0x00a80000e990783b */ /* 0x000fe20000004200 */
[C---:B------:R-:W-:Y:S01]  /*169b0*/  FMUL.FTZ R134, R3.reuse, R134 ;  /* 0x0000008603867220 */ /* 0x040fe20000410000 */
[----:B------:R-:W-:Y:S01]  /*169c0*/  FMUL.FTZ R135, R3, R135 ;  /* 0x0000008703877220 */ /* 0x000fe20000410000 */
[--C-:B------:R-:W-:Y:S03]  /*169d0*/  FFMA.FTZ R108, R108, UR4, -R176.reuse ;  /* 0x000000046c6c7c23 */ /* 0x100fe600080108b0 */
[----:B------:R-:W3:Y:S01]  /*169e0*/  MUFU.EX2 R187, R187 ;  /* 0x000000bb00bb7308 */ /* 0x000ee20000000800 */
[----:B-1----:R-:W-:Y:S01]  /*169f0*/  F2FP.BF16.F32.PACK_AB R136, R189, R194 ;  /* 0x000000c2bd88723e */ /* 0x002fe200000010ff */
[--C-:B------:R-:W-:Y:S01]  /*16a00*/  FFMA.FTZ R110, R110, UR4, -R167.reuse ;  /* 0x000000046e6e7c23 */ /* 0x100fe200080108a7 */
[--C-:B------:R-:W-:Y:S01]  /*16a10*/  FFMA.FTZ R121, R121, UR4, -R176.reuse ;  /* 0x0000000479797c23 */ /* 0x100fe200080108b0 */
[--C-:B------:R-:W-:Y:S01]  /*16a20*/  FFMA.FTZ R123, R123, UR4, -R167.reuse ;  /* 0x000000047b7b7c23 */ /* 0x100fe200080108a7 */
[--C-:B------:R-:W-:Y:S01]  /*16a30*/  FFMA.FTZ R196, R8, UR4, -R176.reuse ;  /* 0x0000000408c47c23 */ /* 0x100fe200080108b0 */
[C---:B------:R-:W-:Y:S01]  /*16a40*/  FMUL.FTZ R8, R164.reuse, R160 ;  /* 0x000000a0a4087220 */ /* 0x040fe20000410000 */
[--C-:B------:R-:W-:Y:S03]  /*16a50*/  FFMA.FTZ R193, R9, UR4, -R176.reuse ;  /* 0x0000000409c17c23 */ /* 0x100fe600080108b0 */
[----:B------:R-:W-:Y:S01]  /*16a60*/  MUFU.EX2 R191, R191 ;  /* 0x000000bf00bf7308 */ /* 0x000fe20000000800 */
[----:B------:R-:W-:Y:S01]  /*16a70*/  FMUL.FTZ R9, R164, R161 ;  /* 0x000000a1a4097220 */ /* 0x000fe20000410000 */
[----:B------:R-:W-:Y:S01]  /*16a80*/  F2FP.BF16.F32.PACK_AB R161, R198, R200 ;  /* 0x000000c8c6a1723e */ /* 0x000fe200000010ff */
[--C-:B------:R-:W-:Y:S01]  /*16a90*/  FFMA.FTZ R197, R10, UR4, -R167.reuse ;  /* 0x000000040ac57c23 */ /* 0x100fe200080108a7 */
[----:B------:R-:W-:Y:S01]  /*16aa0*/  FMUL.FTZ R10, R3, R162 ;  /* 0x000000a2030a7220 */ /* 0x000fe20000410000 */
[--C-:B------:R-:W-:Y:S01]  /*16ab0*/  FFMA.FTZ R192, R11, UR4, -R167.reuse ;  /* 0x000000040bc07c23 */ /* 0x100fe200080108a7 */
[----:B------:R-:W-:Y:S01]  /*16ac0*/  FMUL.FTZ R11, R3, R163 ;  /* 0x000000a3030b7220 */ /* 0x000fe20000410000 */
[----:B------:R-:W-:Y:S03]  /*16ad0*/  FFMA.FTZ R86, R86, UR4, -R167 ;  /* 0x0000000456567c23 */ /* 0x000fe600080108a7 */
[----:B------:R-:W-:Y:S01]  /*16ae0*/  MUFU.EX2 R196, R196 ;  /* 0x000000c400c47308 */ /* 0x000fe20000000800 */
[----:B---3--:R-:W-:Y:S01]  /*16af0*/  F2FP.BF16.F32.PACK_AB R137, R187, R190 ;  /* 0x000000bebb89723e */ /* 0x008fe200000010ff */
[----:B------:R-:W-:Y:S01]  /*16b00*/  FFMA.FTZ R88, R88, UR4, -R176 ;  /* 0x0000000458587c23 */ /* 0x000fe200080108b0 */
[----:B------:R-:W-:Y:S01]  /*16b10*/  FFMA.FTZ R200, R3, R252, R200 ;  /* 0x000000fc03c87223 */ /* 0x000fe200000100c8 */
[--C-:B------:R-:W-:Y:S01]  /*16b20*/  FFMA.FTZ R96, R96, UR4, -R176.reuse ;  /* 0x0000000460607c23 */ /* 0x100fe200080108b0 */
[----:B------:R-:W-:Y:S01]  /*16b30*/  FFMA.FTZ R199, R4, UR4, -R176 ;  /* 0x0000000404c77c23 */ /* 0x000fe200080108b0 */
[----:B------:R-:W-:Y:S01]  /*16b40*/  PLOP3.LUT P0, PT, PT, PT, UP0, 0x80, 0x0 ;  /* 0x000000000000781c */ /* 0x000fe20003f0f008 */
[----:B------:R-:W-:Y:S03]  /*16b50*/  FADD.FTZ R200, R198, R200 ;  /* 0x000000c8c6c87221 */ /* 0x000fe60000010000 */
[----:B------:R-:W1:Y:S01]  /*16b60*/  MUFU.EX2 R193, R193 ;  /* 0x000000c100c17308 */ /* 0x000e620000000800 */
[----:B------:R-:W-:Y:S09]  /*16b70*/  MOV R165, R2 ;  /* 0x0000000200a57202 */ /* 0x000ff20000000f00 */
[----:B------:R-:W3:Y:S10]  /*16b80*/  MUFU.EX2 R199, R199 ;  /* 0x000000c700c77308 */ /* 0x000ef40000000800 */
[----:B------:R-:W-:Y:S01]  /*16b90*/  MUFU.EX2 R197, R197 ;  /* 0x000000c500c57308 */ /* 0x000fe20000000800 */
[----:B-1----:R-:W-:Y:S09]  /*16ba0*/  F2FP.BF16.F32.PACK_AB R162, R193, R196 ;  /* 0x000000c4c1a2723e */ /* 0x002ff200000010ff */
[----:B------:R-:W1:Y:S01]  /*16bb0*/  MUFU.EX2 R192, R192 ;  /* 0x000000c000c07308 */ /* 0x000e620000000800 */
[C---:B---3--:R-:W-:Y:S01]  /*16bc0*/  F2FP.BF16.F32.PACK_AB R160, R195.reuse, R199 ;  /* 0x000000c7c3a0723e */ /* 0x048fe200000010ff */
[----:B------:R-:W-:Y:S04]  /*16bd0*/  FFMA.FTZ R199, R164, R251, R199 ;  /* 0x000000fba4c77223 */ /* 0x000fe800000100c7 */
[----:B------:R-:W-:Y:S04]  /*16be0*/  FADD.FTZ R199, R195, R199 ;  /* 0x000000c7c3c77221 */ /* 0x000fe80000010000 */
[----:B------:R-:W3:Y:S01]  /*16bf0*/  MUFU.EX2 R186, R186 ;  /* 0x000000ba00ba7308 */ /* 0x000ee20000000800 */
[----:B------:R-:W-:Y:S04]  /*16c00*/  FADD.FTZ R196, R196, R199 ;  /* 0x000000c7c4c47221 */ /* 0x000fe80000010000 */
[----:B------:R-:W-:Y:S05]  /*16c10*/  FADD.FTZ R193, R193, R196 ;  /* 0x000000c4c1c17221 */ /* 0x000fea0000010000 */
[----:B------:R-:W-:Y:S01]  /*16c20*/  MUFU.EX2 R182, R182 ;  /* 0x000000b600b67308 */ /* 0x000fe20000000800 */
[----:B-1----:R-:W-:Y:S01]  /*16c30*/  F2FP.BF16.F32.PACK_AB R163, R192, R197 ;  /* 0x000000c5c0a3723e */ /* 0x002fe200000010ff */
[----:B------:R-:W-:Y:S04]  /*16c40*/  FADD.FTZ R194, R194, R193 ;  /* 0x000000c1c2c27221 */ /* 0x000fe80000010000 */
[----:B------:R-:W-:Y:S04]  /*16c50*/  FADD.FTZ R189, R189, R194 ;  /* 0x000000c2bdbd7221 */ /* 0x000fe80000010000 */
[----:B------:R-:W1:Y:S01]  /*16c60*/  MUFU.EX2 R183, R183 ;  /* 0x000000b700b77308 */ /* 0x000e620000000800 */
[----:B---3--:R-:W-:Y:S01]  /*16c70*/  F2FP.BF16.F32.PACK_AB R139, R186, R191 ;  /* 0x000000bfba8b723e */ /* 0x008fe200000010ff */
[C---:B--2---:R-:W-:Y:S05]  /*16c80*/  HMMA.16816.F32.BF16 R8, R160.reuse, R16, R8 ;  /* 0x00000010a008723c */ /* 0x044fea0000041808 */
[----:B------:R-:W-:Y:S03]  /*16c90*/  FADD.FTZ R188, R188, R189 ;  /* 0x000000bdbcbc7221 */ /* 0x000fe60000010000 */
[----:B------:R-:W-:Y:S03]  /*16ca0*/  MUFU.EX2 R184, R184 ;  /* 0x000000b800b87308 */ /* 0x000fe60000000800 */
[C---:B------:R-:W-:Y:S01]  /*16cb0*/  FMUL.FTZ R16, R164.reuse, R152 ;  /* 0x00000098a4107220 */ /* 0x040fe20000410000 */
[----:B------:R-:W-:Y:S01]  /*16cc0*/  FMUL.FTZ R17, R164, R153 ;  /* 0x00000099a4117220 */ /* 0x000fe20000410000 */
[C---:B------:R-:W-:Y:S03]  /*16cd0*/  HMMA.16816.F32.BF16 R12, R160.reuse, R18, R12 ;  /* 0x00000012a00c723c */ /* 0x040fe6000004180c */
[----:B------:R-:W-:Y:S02]  /*16ce0*/  FADD.FTZ R185, R185, R188 ;  /* 0x000000bcb9b97221 */ /* 0x000fe40000010000 */
[----:B------:R-:W2:Y:S02]  /*16cf0*/  MUFU.EX2 R179, R179 ;  /* 0x000000b300b37308 */ /* 0x000ea40000000800 */
[C---:B------:R-:W-:Y:S01]  /*16d00*/  FMUL.FTZ R18, R3.reuse, R154 ;  /* 0x0000009a03127220 */ /* 0x040fe20000410000 */
[----:B------:R-:W-:Y:S02]  /*16d10*/  FMUL.FTZ R19, R3, R155 ;  /* 0x0000009b03137220 */ /* 0x000fe40000410000 */
[----:B------:R-:W3:Y:S01]  /*16d20*/  LDSM.16.MT88.4 R152, [R232+0xa000] ;  /* 0x00a00000e898783b */ /* 0x000ee20000004200 */
[----:B------:R-:W-:Y:S01]  /*16d30*/  FFMA.FTZ R3, R101, UR4, -R176 ;  /* 0x0000000465037c23 */ /* 0x000fe200080108b0 */
[----:B------:R-:W-:Y:S03]  /*16d40*/  FADD.FTZ R101, R197, R200 ;  /* 0x000000c8c5657221 */ /* 0x000fe60000010000 */
[----:B------:R-:W-:Y:S01]  /*16d50*/  MUFU.EX2 R181, R181 ;  /* 0x000000b500b57308 */ /* 0x000fe20000000800 */
[C---:B------:R-:W-:Y:S03]  /*16d60*/  HMMA.16816.F32.BF16 R16, R160.reuse, R168, R16 ;  /* 0x000000a8a010723c */ /* 0x040fe60000041810 */
[----:B------:R-:W-:Y:S06]  /*16d70*/  FADD.FTZ R101, R192, R101 ;  /* 0x00000065c0657221 */ /* 0x000fec0000010000 */
[----:B------:R-:W4:Y:S02]  /*16d80*/  MUFU.EX2 R166, R166 ;  /* 0x000000a600a67308 */ /* 0x000f240000000800 */
[--C-:B------:R-:W-:Y:S01]  /*16d90*/  FFMA.FTZ R168, R36, UR4, -R176.reuse ;  /* 0x0000000424a87c23 */ /* 0x100fe200080108b0 */
[--C-:B------:R-:W-:Y:S01]  /*16da0*/  FFMA.FTZ R169, R37, UR4, -R176.reuse ;  /* 0x0000000425a97c23 */ /* 0x100fe200080108b0 */
[C---:B------:R-:W-:Y:S03]  /*16db0*/  HMMA.16816.F32.BF16 R20, R160.reuse, R170, R20 ;  /* 0x000000aaa014723c */ /* 0x040fe60000041814 */
[----:B------:R-:W-:Y:S01]  /*16dc0*/  FADD.FTZ R190, R190, R101 ;  /* 0x00000065bebe7221 */ /* 0x000fe20000010000 */
[--C-:B------:R-:W-:Y:S02]  /*16dd0*/  FFMA.FTZ R101, R104, UR4, -R176.reuse ;  /* 0x0000000468657c23 */ /* 0x100fe400080108b0 */
[----:B------:R-:W-:Y:S01]  /*16de0*/  MUFU.EX2 R177, R177 ;  /* 0x000000b100b17308 */ /* 0x000fe20000000800 */
[C---:B------:R-:W-:Y:S04]  /*16df0*/  HMMA.16816.F32.BF16 R24, R160.reuse, R172, R24 ;  /* 0x000000aca018723c */ /* 0x040fe80000041818 */
[--C-:B------:R-:W-:Y:S02]  /*16e00*/  FFMA.FTZ R170, R38, UR4, -R167.reuse ;  /* 0x0000000426aa7c23 */ /* 0x100fe400080108a7 */
[C---:B------:R-:W-:Y:S03]  /*16e10*/  HMMA.16816.F32.BF16 R28, R160.reuse, R174, R28 ;  /* 0x000000aea01c723c */ /* 0x040fe6000004181c */
[----:B------:R-:W5:Y:S02]  /*16e20*/  MUFU.EX2 R180, R180 ;  /* 0x000000b400b47308 */ /* 0x000f640000000800 */
[----:B------:R-:W-:Y:S01]  /*16e30*/  FFMA.FTZ R171, R46, UR4, -R167 ;  /* 0x000000042eab7c23 */ /* 0x000fe200080108a7 */
[----:B------:R-:W-:Y:S01]  /*16e40*/  FFMA.FTZ R104, R105, UR4, -R176 ;  /* 0x0000000469687c23 */ /* 0x000fe200080108b0 */
[----:B------:R-:W-:Y:S06]  /*16e50*/  FADD.FTZ R190, R187, R190 ;  /* 0x000000bebbbe7221 */ /* 0x000fec0000010000 */
[----:B------:R-:W-:Y:S01]  /*16e60*/  MUFU.EX2 R7, R7 ;  /* 0x0000000700077308 */ /* 0x000fe20000000800 */
[----:B------:R-:W-:Y:S01]  /*16e70*/  FADD.FTZ R191, R191, R190 ;  /* 0x000000bebfbf7221 */ /* 0x000fe20000010000 */
[C---:B---3--:R-:W-:Y:S08]  /*16e80*/  HMMA.16816.F32.BF16 R32, R160.reuse, R152, R32 ;  /* 0x00000098a020723c */ /* 0x048ff00000041820 */
[----:B------:R-:W-:Y:S03]  /*16e90*/  MUFU.EX2 R6, R6 ;  /* 0x0000000600067308 */ /* 0x000fe60000000800 */
[----:B------:R-:W-:Y:S01]  /*16ea0*/  FADD.FTZ R191, R186, R191 ;  /* 0x000000bfbabf7221 */ /* 0x000fe20000010000 */
[----:B------:R-:W-:Y:S06]  /*16eb0*/  HMMA.16816.F32.BF16 R132, R160, R154, R132 ;  /* 0x0000009aa084723c */ /* 0x000fec0000041884 */
[----:B------:R-:W-:Y:S01]  /*16ec0*/  MUFU.EX2 R178, R178 ;  /* 0x000000b200b27308 */ /* 0x000fe20000000800 */
[--C-:B------:R-:W-:Y:S01]  /*16ed0*/  FFMA.FTZ R153, R39, UR4, -R167.reuse ;  /* 0x0000000427997c23 */ /* 0x100fe200080108a7 */
[C---:B------:R-:W-:Y:S01]  /*16ee0*/  HMMA.16816.F32.BF16 R8, R136.reuse, R148, R8 ;  /* 0x000000948808723c */ /* 0x040fe20000041808 */
[----:B------:R-:W3:Y:S04]  /*16ef0*/  LDSM.16.MT88.4 R36, [R232+0xa800] ;  /* 0x00a80000e824783b */ /* 0x000ee80000004200 */
[--C-:B------:R-:W-:Y:S03]  /*16f00*/  FFMA.FTZ R154, R40, UR4, -R176.reuse ;  /* 0x00000004289a7c23 */ /* 0x100fe600080108b0 */
[----:B------:R-:W-:Y:S01]  /*16f10*/  MUFU.EX2 R5, R5 ;  /* 0x0000000500057308 */ /* 0x000fe20000000800 */
[C---:B------:R-:W-:Y:S01]  /*16f20*/  HMMA.16816.F32.BF16 R12, R136.reuse, R150, R12 ;  /* 0x00000096880c723c */ /* 0x040fe2000004180c */
[----:B------:R-:W3:Y:S02]  /*16f30*/  LDSM.16.MT88.4 R148, [R237+0xb000] ;  /* 0x00b00000ed94783b */ /* 0x000ee40000004200 */
[----:B-1----:R-:W-:Y:S01]  /*16f40*/  F2FP.BF16.F32.PACK_AB R40, R183, R182 ;  /* 0x000000b6b728723e */ /* 0x002fe200000010ff */
[--C-:B------:R-:W-:Y:S02]  /*16f50*/  FFMA.FTZ R155, R41, UR4, -R176.reuse ;  /* 0x00000004299b7c23 */ /* 0x100fe400080108b0 */
[C---:B------:R-:W-:Y:S03]  /*16f60*/  HMMA.16816.F32.BF16 R16, R136.reuse, R140, R16 ;  /* 0x0000008c8810723c */ /* 0x040fe60000041810 */
[----:B------:R-:W-:Y:S02]  /*16f70*/  MUFU.EX2 R156, R156 ;  /* 0x0000009c009c7308 */ /* 0x000fe40000000800 */
[----:B--2---:R-:W-:Y:S01]  /*16f80*/  F2FP.BF16.F32.PACK_AB R41, R179, R184 ;  /* 0x000000b8b329723e */ /* 0x004fe200000010ff */
[C---:B------:R-:W-:Y:S01]  /*16f90*/  HMMA.16816.F32.BF16 R20, R136.reuse, R142, R20 ;  /* 0x0000008e8814723c */ /* 0x040fe20000041814 */
[----:B------:R-:W1:Y:S06]  /*16fa0*/  LDSM.16.MT88.4 R140, [R234+0xb000] ;  /* 0x00b00000ea8c783b */ /* 0x000e6c0000004200 */
[----:B------:R-:W2:Y:S01]  /*16fb0*/  MUFU.EX2 R157, R157 ;  /* 0x0000009d009d7308 */ /* 0x000ea20000000800 */
[--C-:B------:R-:W-:Y:S01]  /*16fc0*/  FFMA.FTZ R161, R42, UR4, -R167.reuse ;  /* 0x000000042aa17c23 */ /* 0x100fe200080108a7 */
[C---:B------:R-:W-:Y:S08]  /*16fd0*/  HMMA.16816.F32.BF16 R24, R136.reuse, R144, R24 ;  /* 0x000000908818723c */ /* 0x040ff00000041818 */
[----:B------:R-:W-:Y:S01]  /*16fe0*/  MUFU.EX2 R158, R158 ;  /* 0x0000009e009e7308 */ /* 0x000fe20000000800 */
[C---:B------:R-:W-:Y:S01]  /*16ff0*/  HMMA.16816.F32.BF16 R28, R136.reuse, R146, R28 ;  /* 0x00000092881c723c */ /* 0x040fe2000004181c */
[----:B------:R-:W1:Y:S02]  /*17000*/  LDSM.16.MT88.4 R144, [R233+0xb000] ;  /* 0x00b00000e990783b */ /* 0x000e640000004200 */
[----:B----4-:R-:W-:Y:S01]  /*17010*/  F2FP.BF16.F32.PACK_AB R42, R166, R181 ;  /* 0x000000b5a62a723e */ /* 0x010fe200000010ff */
[--C-:B------:R-:W-:Y:S05]  /*17020*/  FFMA.FTZ R162, R43, UR4, -R167.reuse ;  /* 0x000000042ba27c23 */ /* 0x100fea00080108a7 */
[----:B------:R-:W4:Y:S02]  /*17030*/  MUFU.EX2 R159, R159 ;  /* 0x0000009f009f7308 */ /* 0x000f240000000800 */
[----:B-----5:R-:W-:Y:S01]  /*17040*/  F2FP.BF16.F32.PACK_AB R43, R180, R177 ;  /* 0x000000b1b42b723e */ /* 0x020fe200000010ff */
[C---:B---3--:R-:W-:Y:S03]  /*17050*/  HMMA.16816.F32.BF16 R32, R136.reuse, R36, R32 ;  /* 0x000000248820723c */ /* 0x048fe60000041820 */
[----:B--2---:R-:W-:Y:S01]  /*17060*/  F2FP.BF16.F32.PACK_AB R46, R157, R156 ;  /* 0x0000009c9d2e723e */ /* 0x004fe200000010ff */
[--C-:B------:R-:W-:Y:S03]  /*17070*/  FFMA.FTZ R163, R44, UR4, -R176.reuse ;  /* 0x000000042ca37c23 */ /* 0x100fe600080108b0 */
[----:B------:R2:W-:Y:S01]  /*17080*/  MUFU.EX2 R152, R170 ;  /* 0x000000aa00987308 */ /* 0x0005e20000000800 */
[----:B------:R-:W-:Y:S01]  /*17090*/  HMMA.16816.F32.BF16 R132, R136, R38, R132 ;  /* 0x000000268884723c */ /* 0x000fe20000041884 */
[----:B------:R-:W3:Y:S02]  /*170a0*/  LDSM.16.MT88.4 R36, [R232+0xb000] ;  /* 0x00b00000e824783b */ /* 0x000ee40000004200 */
[----:B------:R-:W-:Y:S03]  /*170b0*/  F2FP.BF16.F32.PACK_AB R44, R6, R7 ;  /* 0x00000007062c723e */ /* 0x000fe600000010ff */
[C---:B------:R-:W-:Y:S03]  /*170c0*/  HMMA.16816.F32.BF16 R8, R40.reuse, R148, R8 ;  /* 0x000000942808723c */ /* 0x040fe60000041808 */
[----:B------:R-:W-:Y:S01]  /*170d0*/  MUFU.EX2 R168, R168 ;  /* 0x000000a800a87308 */ /* 0x000fe20000000800 */
[----:B------:R-:W5:Y:S01]  /*170e0*/  LDSM.16.MT88.4 R136, [R237+0xb800] ;  /* 0x00b80000ed88783b */ /* 0x000f620000004200 */
[--C-:B------:R-:W-:Y:S01]  /*170f0*/  FFMA.FTZ R160, R45, UR4, -R176.reuse ;  /* 0x000000042da07c23 */ /* 0x100fe200080108b0 */
[C---:B------:R-:W-:Y:S07]  /*17100*/  HMMA.16816.F32.BF16 R12, R40.reuse, R150, R12 ;  /* 0x00000096280c723c */ /* 0x040fee000004180c */
[----:B------:R-:W5:Y:S01]  /*17110*/  MUFU.EX2 R169, R169 ;  /* 0x000000a900a97308 */ /* 0x000f620000000800 */
[--C-:B------:R-:W-:Y:S01]  /*17120*/  FFMA.FTZ R149, R49, UR4, -R176.reuse ;  /* 0x0000000431957c23 */ /* 0x100fe200080108b0 */
[C---:B-1----:R-:W-:Y:S08]  /*17130*/  HMMA.16816.F32.BF16 R16, R40.reuse, R140, R16 ;  /* 0x0000008c2810723c */ /* 0x042ff00000041810 */
[----:B------:R-:W1:Y:S01]  /*17140*/  MUFU.EX2 R153, R153 ;  /* 0x0000009900997308 */ /* 0x000e620000000800 */
[C---:B------:R-:W-:Y:S01]  /*17150*/  HMMA.16816.F32.BF16 R20, R40.reuse, R142, R20 ;  /* 0x0000008e2814723c */ /* 0x040fe20000041814 */
[----:B------:R-:W1:Y:S02]  /*17160*/  LDSM.16.MT88.4 R140, [R234+0xb800] ;  /* 0x00b80000ea8c783b */ /* 0x000e640000004200 */
[--C-:B------:R-:W-:Y:S01]  /*17170*/  FFMA.FTZ R150, R48, UR4, -R176.reuse ;  /* 0x0000000430967c23 */ /* 0x100fe200080108b0 */
[--C-:B------:R-:W-:Y:S05]  /*17180*/  FFMA.FTZ R151, R50, UR4, -R167.reuse ;  /* 0x0000000432977c23 */ /* 0x100fea00080108a7 */
[----:B------:R-:W-:Y:S02]  /*17190*/  MUFU.EX2 R154, R154 ;  /* 0x0000009a009a7308 */ /* 0x000fe40000000800 */
[--C-:B--2---:R-:W-:Y:S01]  /*171a0*/  FFMA.FTZ R170, R54, UR4, -R167.reuse ;  /* 0x0000000436aa7c23 */ /* 0x104fe200080108a7 */
[C---:B------:R-:W-:Y:S03]  /*171b0*/  HMMA.16816.F32.BF16 R24, R40.reuse, R144, R24 ;  /* 0x000000902818723c */ /* 0x040fe60000041818 */
[----:B------:R-:W-:Y:S01]  /*171c0*/  F2FP.BF16.F32.PACK_AB R45, R5, R178 ;  /* 0x000000b2052d723e */ /* 0x000fe200000010ff */
[--C-:B------:R-:W-:Y:S01]  /*171d0*/  FFMA.FTZ R148, R47, UR4, -R167.reuse ;  /* 0x000000042f947c23 */ /* 0x100fe200080108a7 */
[----:B----4-:R-:W-:Y:S02]  /*171e0*/  F2FP.BF16.F32.PACK_AB R47, R159, R158 ;  /* 0x0000009e9f2f723e */ /* 0x010fe400000010ff */
[----:B------:R-:W2:Y:S01]  /*171f0*/  MUFU.EX2 R155, R155 ;  /* 0x0000009b009b7308 */ /* 0x000ea20000000800 */
[--C-:B------:R-:W-:Y:S03]  /*17200*/  FFMA.FTZ R144, R51, UR4, -R167.reuse ;  /* 0x0000000433907c23 */ /* 0x100fe600080108a7 */
[--C-:B------:R-:W-:Y:S01]  /*17210*/  FFMA.FTZ R145, R52, UR4, -R176.reuse ;  /* 0x0000000434917c23 */ /* 0x100fe200080108b0 */
[----:B------:R-:W4:Y:S01]  /*17220*/  LDSM.16.MT88.4 R48, [R233+0xb800] ;  /* 0x00b80000e930783b */ /* 0x000f220000004200 */
[C---:B------:R-:W-:Y:S04]  /*17230*/  HMMA.16816.F32.BF16 R28, R40.reuse, R146, R28 ;  /* 0x00000092281c723c */ /* 0x040fe8000004181c */
[----:B------:R-:W-:Y:S02]  /*17240*/  MUFU.EX2 R161, R161 ;  /* 0x000000a100a17308 */ /* 0x000fe40000000800 */
[C---:B---3--:R-:W-:Y:S05]  /*17250*/  HMMA.16816.F32.BF16 R32, R40.reuse, R36, R32 ;  /* 0x000000242820723c */ /* 0x048fea0000041820 */
[--C-:B------:R-:W-:Y:S03]  /*17260*/  FFMA.FTZ R146, R53, UR4, -R176.reuse ;  /* 0x0000000435927c23 */ /* 0x100fe600080108b0 */
[----:B------:R-:W3:Y:S01]  /*17270*/  MUFU.EX2 R162, R162 ;  /* 0x000000a200a27308 */ /* 0x000ee20000000800 */
[----:B------:R-:W-:Y:S01]  /*17280*/  HMMA.16816.F32.BF16 R132, R40, R38, R132 ;  /* 0x000000262884723c */ /* 0x000fe20000041884 */
[----:B------:R-:W2:Y:S02]  /*17290*/  LDSM.16.MT88.4 R36, [R232+0xb800] ;  /* 0x00b80000e824783b */ /* 0x000ea40000004200 */
[--C-:B------:R-:W-:Y:S03]  /*172a0*/  FFMA.FTZ R147, R55, UR4, -R167.reuse ;  /* 0x0000000437937c23 */ /* 0x100fe600080108a7 */
[C---:B-----5:R-:W-:Y:S03]  /*172b0*/  HMMA.16816.F32.BF16 R8, R44.reuse, R136, R8 ;  /* 0x000000882c08723c */ /* 0x060fe60000041808 */
[----:B------:R-:W-:Y:S01]  /*172c0*/  MUFU.EX2 R163, R163 ;  /* 0x000000a300a37308 */ /* 0x000fe20000000800 */
[----:B------:R-:W5:Y:S01]  /*172d0*/  LDSM.16.MT88.4 R52, [R237+0xc000] ;  /* 0x00c00000ed34783b */ /* 0x000f620000004200 */
[----:B------:R-:W-:Y:S01]  /*172e0*/  F2FP.BF16.F32.PACK_AB R40, R169, R168 ;  /* 0x000000a8a928723e */ /* 0x000fe200000010ff */
[C---:B------:R-:W-:Y:S07]  /*172f0*/  HMMA.16816.F32.BF16 R12, R44.reuse, R138, R12 ;  /* 0x0000008a2c0c723c */ /* 0x040fee000004180c */
[----:B------:R-:W3:Y:S01]  /*17300*/  MUFU.EX2 R160, R160 ;  /* 0x000000a000a07308 */ /* 0x000ee20000000800 */
[----:B------:R-:W5:Y:S01]  /*17310*/  LDSM.16.MT88.4 R136, [R234+0xc000] ;  /* 0x00c00000ea88783b */ /* 0x000f620000004200 */
[C---:B-1----:R-:W-:Y:S08]  /*17320*/  HMMA.16816.F32.BF16 R16, R44.reuse, R140, R16 ;  /* 0x0000008c2c10723c */ /* 0x042ff00000041810 */
[----:B------:R-:W-:Y:S01]  /*17330*/  MUFU.EX2 R171, R171 ;  /* 0x000000ab00ab7308 */ /* 0x000fe20000000800 */
[C---:B------:R-:W-:Y:S03]  /*17340*/  HMMA.16816.F32.BF16 R20, R44.reuse, R142, R20 ;  /* 0x0000008e2c14723c */ /* 0x040fe60000041814 */
[--C-:B------:R-:W-:Y:S03]  /*17350*/  FFMA.FTZ R141, R56, UR4, -R176.reuse ;  /* 0x00000004388d7c23 */ /* 0x100fe600080108b0 */
[C---:B----4-:R-:W-:Y:S03]  /*17360*/  HMMA.16816.F32.BF16 R24, R44.reuse, R48, R24 ;  /* 0x000000302c18723c */ /* 0x050fe60000041818 */
[----:B------:R-:W-:Y:S02]  /*17370*/  MUFU.EX2 R148, R148 ;  /* 0x0000009400947308 */ /* 0x000fe40000000800 */
[--C-:B------:R-:W-:Y:S01]  /*17380*/  FFMA.FTZ R140, R57, UR4, -R176.reuse ;  /* 0x00000004398c7c23 */ /* 0x100fe200080108b0 */
[C---:B------:R-:W-:Y:S01]  /*17390*/  HMMA.16816.F32.BF16 R28, R44.reuse, R50, R28 ;  /* 0x000000322c1c723c */ /* 0x040fe2000004181c */
[----:B------:R-:W1:Y:S06]  /*173a0*/  LDSM.16.MT88.4 R48, [R233+0xc000] ;  /* 0x00c00000e930783b */ /* 0x000e6c0000004200 */
[----:B------:R-:W-:Y:S01]  /*173b0*/  MUFU.EX2 R150, R150 ;  /* 0x0000009600967308 */ /* 0x000fe20000000800 */
[--C-:B------:R-:W-:Y:S01]  /*173c0*/  FFMA.FTZ R142, R58, UR4, -R167.reuse ;  /* 0x000000043a8e7c23 */ /* 0x100fe200080108a7 */
[C---:B--2---:R-:W-:Y:S08]  /*173d0*/  HMMA.16816.F32.BF16 R32, R44.reuse, R36, R32 ;  /* 0x000000242c20723c */ /* 0x044ff00000041820 */
[----:B------:R-:W2:Y:S01]  /*173e0*/  MUFU.EX2 R149, R149 ;  /* 0x0000009500957308 */ /* 0x000ea20000000800 */
[----:B------:R-:W-:Y:S01]  /*173f0*/  HMMA.16816.F32.BF16 R132, R44, R38, R132 ;  /* 0x000000262c84723c */ /* 0x000fe20000041884 */
[----:B------:R-:W4:Y:S02]  /*17400*/  LDSM.16.MT88.4 R36, [R232+0xc000] ;  /* 0x00c00000e824783b */ /* 0x000f240000004200 */
[--C-:B------:R-:W-:Y:S01]  /*17410*/  FFMA.FTZ R143, R59, UR4, -R167.reuse ;  /* 0x000000043b8f7c23 */ /* 0x100fe200080108a7 */
[----:B------:R-:W-:Y:S05]  /*17420*/  F2FP.BF16.F32.PACK_AB R41, R153, R152 ;  /* 0x000000989929723e */ /* 0x000fea00000010ff */
[----:B------:R-:W-:Y:S02]  /*17430*/  MUFU.EX2 R151, R151 ;  /* 0x0000009700977308 */ /* 0x000fe40000000800 */
[----:B------:R-:W-:Y:S01]  /*17440*/  F2FP.BF16.F32.PACK_AB R42, R155, R154 ;  /* 0x0000009a9b2a723e */ /* 0x000fe200000010ff */
[----:B------:R-:W-:Y:S01]  /*17450*/  LDSM.16.MT88.4 R56, [R234+0xc800] ;  /* 0x00c80000ea38783b */ /* 0x000fe20000004200 */
[----:B---3--:R-:W-:Y:S02]  /*17460*/  F2FP.BF16.F32.PACK_AB R43, R162, R161 ;  /* 0x000000a1a22b723e */ /* 0x008fe400000010ff */
[----:B------:R-:W-:Y:S04]  /*17470*/  F2FP.BF16.F32.PACK_AB R44, R160, R163 ;  /* 0x000000a3a02c723e */ /* 0x000fe800000010ff */
[----:B------:R-:W3:Y:S01]  /*17480*/  MUFU.EX2 R144, R144 ;  /* 0x0000009000907308 */ /* 0x000ee20000000800 */
[----:B--2---:R-:W-:Y:S01]  /*17490*/  F2FP.BF16.F32.PACK_AB R46, R149, R150 ;  /* 0x00000096952e723e */ /* 0x004fe200000010ff */
[C---:B-----5:R-:W-:Y:S08]  /*174a0*/  HMMA.16816.F32.BF16 R8, R40.reuse, R52, R8 ;  /* 0x000000342808723c */ /* 0x060ff00000041808 */
[----:B------:R-:W-:Y:S01]  /*174b0*/  MUFU.EX2 R145, R145 ;  /* 0x0000009100917308 */ /* 0x000fe20000000800 */
[C---:B------:R-:W-:Y:S01]  /*174c0*/  HMMA.16816.F32.BF16 R12, R40.reuse, R54, R12 ;  /* 0x00000036280c723c */ /* 0x040fe2000004180c */
[----:B------:R-:W2:Y:S02]  /*174d0*/  LDSM.16.MT88.4 R52, [R237+0xc800] ;  /* 0x00c80000ed34783b */ /* 0x000ea40000004200 */
[----:B------:R-:W-:Y:S03]  /*174e0*/  F2FP.BF16.F32.PACK_AB R45, R148, R171 ;  /* 0x000000ab942d723e */ /* 0x000fe600000010ff */
[C---:B------:R-:W-:Y:S03]  /*174f0*/  HMMA.16816.F32.BF16 R16, R40.reuse, R136, R16 ;  /* 0x000000882810723c */ /* 0x040fe60000041810 */
[----:B------:R-:W5:Y:S02]  /*17500*/  MUFU.EX2 R146, R146 ;  /* 0x0000009200927308 */ /* 0x000f640000000800 */
[----:B---3--:R-:W-:Y:S01]  /*17510*/  F2FP.BF16.F32.PACK_AB R47, R144, R151 ;  /* 0x00000097902f723e */ /* 0x008fe200000010ff */
[C---:B------:R-:W-:Y:S07]  /*17520*/  HMMA.16816.F32.BF16 R20, R40.reuse, R138, R20 ;  /* 0x0000008a2814723c */ /* 0x040fee0000041814 */
[----:B------:R-:W-:Y:S01]  /*17530*/  MUFU.EX2 R170, R170 ;  /* 0x000000aa00aa7308 */ /* 0x000fe20000000800 */
[--C-:B------:R-:W-:Y:S01]  /*17540*/  FFMA.FTZ R137, R67, UR4, -R167.reuse ;  /* 0x0000000443897c23 */ /* 0x100fe200080108a7 */
[C---:B-1----:R-:W-:Y:S08]  /*17550*/  HMMA.16816.F32.BF16 R24, R40.reuse, R48, R24 ;  /* 0x000000302818723c */ /* 0x042ff00000041818 */
[----:B------:R-:W1:Y:S01]  /*17560*/  MUFU.EX2 R147, R147 ;  /* 0x0000009300937308 */ /* 0x000e620000000800 */
[C---:B------:R-:W-:Y:S01]  /*17570*/  HMMA.16816.F32.BF16 R28, R40.reuse, R50, R28 ;  /* 0x00000032281c723c */ /* 0x040fe2000004181c */
[----:B------:R-:W3:Y:S02]  /*17580*/  LDSM.16.MT88.4 R48, [R233+0xc800] ;  /* 0x00c80000e930783b */ /* 0x000ee40000004200 */
[--C-:B------:R-:W-:Y:S03]  /*17590*/  FFMA.FTZ R67, R68, UR4, -R176.reuse ;  /* 0x0000000444437c23 */ /* 0x100fe600080108b0 */
[C---:B----4-:R-:W-:Y:S03]  /*175a0*/  HMMA.16816.F32.BF16 R32, R40.reuse, R36, R32 ;  /* 0x000000242820723c */ /* 0x050fe60000041820 */
[----:B------:R-:W-:Y:S02]  /*175b0*/  MUFU.EX2 R141, R141 ;  /* 0x0000008d008d7308 */ /* 0x000fe40000000800 */
[--C-:B------:R-:W-:Y:S01]  /*175c0*/  FFMA.FTZ R68, R69, UR4, -R176.reuse ;  /* 0x0000000445447c23 */ /* 0x100fe200080108b0 */
[----:B------:R-:W-:Y:S01]  /*175d0*/  HMMA.16816.F32.BF16 R132, R40, R38, R132 ;  /* 0x000000262884723c */ /* 0x000fe20000041884 */
[----:B------:R-:W4:Y:S06]  /*175e0*/  LDSM.16.MT88.4 R36, [R232+0xc800] ;  /* 0x00c80000e824783b */ /* 0x000f2c0000004200 */
[----:B------:R-:W3:Y:S01]  /*175f0*/  MUFU.EX2 R140, R140 ;  /* 0x0000008c008c7308 */ /* 0x000ee20000000800 */
[--C-:B------:R-:W-:Y:S01]  /*17600*/  FFMA.FTZ R69, R70, UR4, -R167.reuse ;  /* 0x0000000446457c23 */ /* 0x100fe200080108a7 */
[C---:B--2---:R-:W-:Y:S08]  /*17610*/  HMMA.16816.F32.BF16 R8, R44.reuse, R52, R8 ;  /* 0x000000342c08723c */ /* 0x044ff00000041808 */
[----:B------:R-:W-:Y:S01]  /*17620*/  MUFU.EX2 R142, R142 ;  /* 0x0000008e008e7308 */ /* 0x000fe20000000800 */
[C---:B------:R-:W-:Y:S01]  /*17630*/  HMMA.16816.F32.BF16 R12, R44.reuse, R54, R12 ;  /* 0x000000362c0c723c */ /* 0x040fe2000004180c */
[----:B------:R-:W2:Y:S02]  /*17640*/  LDSM.16.MT88.4 R52, [R237+0xd000] ;  /* 0x00d00000ed34783b */ /* 0x000ea40000004200 */
[----:B-----5:R-:W-:Y:S03]  /*17650*/  F2FP.BF16.F32.PACK_AB R40, R146, R145 ;  /* 0x000000919228723e */ /* 0x020fe600000010ff */
[C---:B------:R-:W-:Y:S03]  /*17660*/  HMMA.16816.F32.BF16 R16, R44.reuse, R56, R16 ;  /* 0x000000382c10723c */ /* 0x040fe60000041810 */
[----:B------:R-:W5:Y:S02]  /*17670*/  MUFU.EX2 R143, R143 ;  /* 0x0000008f008f7308 */ /* 0x000f640000000800 */
[----:B-1----:R-:W-:Y:S01]  /*17680*/  F2FP.BF16.F32.PACK_AB R41, R147, R170 ;  /* 0x000000aa9329723e */ /* 0x002fe200000010ff */
[C---:B------:R-:W-:Y:S01]  /*17690*/  HMMA.16816.F32.BF16 R20, R44.reuse, R58, R20 ;  /* 0x0000003a2c14723c */ /* 0x040fe20000041814 */
[----:B------:R-:W1:Y:S06]  /*176a0*/  LDSM.16.MT88.4 R56, [R234+0xd000] ;  /* 0x00d00000ea38783b */ /* 0x000e6c0000004200 */
[----:B------:R-:W-:Y:S01]  /*176b0*/  MUFU.EX2 R60, R60 ;  /* 0x0000003c003c7308 */ /* 0x000fe20000000800 */
[----:B---3--:R-:W-:Y:S01]  /*176c0*/  F2FP.BF16.F32.PACK_AB R42, R140, R141 ;  /* 0x0000008d8c2a723e */ /* 0x008fe200000010ff */
[C---:B------:R-:W-:Y:S08]  /*176d0*/  HMMA.16816.F32.BF16 R24, R44.reuse, R48, R24 ;  /* 0x000000302c18723c */ /* 0x040ff00000041818 */
[----:B------:R-:W3:Y:S01]  /*176e0*/  MUFU.EX2 R61, R61 ;  /* 0x0000003d003d7308 */ /* 0x000ee20000000800 */
[C---:B------:R-:W-:Y:S01]  /*176f0*/  HMMA.16816.F32.BF16 R28, R44.reuse, R50, R28 ;  /* 0x000000322c1c723c */ /* 0x040fe2000004181c */
[----:B------:R-:W1:Y:S02]  /*17700*/  LDSM.16.MT88.4 R48, [R233+0xd000] ;  /* 0x00d00000e930783b */ /* 0x000e640000004200 */
[----:B-----5:R-:W-:Y:S03]  /*17710*/  F2FP.BF16.F32.PACK_AB R43, R143, R142 ;  /* 0x0000008e8f2b723e */ /* 0x020fe600000010ff */
[C---:B----4-:R-:W-:Y:S03]  /*17720*/  HMMA.16816.F32.BF16 R32, R44.reuse, R36, R32 ;  /* 0x000000242c20723c */ /* 0x050fe60000041820 */
[----:B------:R-:W-:Y:S02]  /*17730*/  MUFU.EX2 R62, R62 ;  /* 0x0000003e003e7308 */ /* 0x000fe40000000800 */
[--C-:B------:R-:W-:Y:S01]  /*17740*/  FFMA.FTZ R70, R71, UR4, -R167.reuse ;  /* 0x0000000447467c23 */ /* 0x100fe200080108a7 */
[----:B------:R-:W-:Y:S01]  /*17750*/  HMMA.16816.F32.BF16 R132, R44, R38, R132 ;  /* 0x000000262c84723c */ /* 0x000fe20000041884 */
[----:B------:R-:W4:Y:S06]  /*17760*/  LDSM.16.MT88.4 R36, [R232+0xd000] ;  /* 0x00d00000e824783b */ /* 0x000f2c0000004200 */
[----:B------:R-:W5:Y:S01]  /*17770*/  MUFU.EX2 R63, R63 ;  /* 0x0000003f003f7308 */ /* 0x000f620000000800 */
[--C-:B------:R-:W-:Y:S01]  /*17780*/  FFMA.FTZ R71, R72, UR4, -R176.reuse ;  /* 0x0000000448477c23 */ /* 0x100fe200080108b0 */
[C---:B--2---:R-:W-:Y:S08]  /*17790*/  HMMA.16816.F32.BF16 R8, R40.reuse, R52, R8 ;  /* 0x000000342808723c */ /* 0x044ff00000041808 */
[----:B------:R-:W-:Y:S01]  /*177a0*/  MUFU.EX2 R64, R64 ;  /* 0x0000004000407308 */ /* 0x000fe20000000800 */
[C---:B------:R-:W-:Y:S01]  /*177b0*/  HMMA.16816.F32.BF16 R12, R40.reuse, R54, R12 ;  /* 0x00000036280c723c */ /* 0x040fe2000004180c */
[----:B------:R-:W2:Y:S02]  /*177c0*/  LDSM.16.MT88.4 R52, [R237+0xd800] ;  /* 0x00d80000ed34783b */ /* 0x000ea40000004200 */
[----:B---3--:R-:W-:Y:S03]  /*177d0*/  F2FP.BF16.F32.PACK_AB R44, R61, R60 ;  /* 0x0000003c3d2c723e */ /* 0x008fe600000010ff */
[C---:B-1----:R-:W-:Y:S03]  /*177e0*/  HMMA.16816.F32.BF16 R16, R40.reuse, R56, R16 ;  /* 0x000000382810723c */ /* 0x042fe60000041810 */
[----:B------:R-:W1:Y:S02]  /*177f0*/  MUFU.EX2 R65, R65 ;  /* 0x0000004100417308 */ /* 0x000e640000000800 */
[----:B-----5:R-:W-:Y:S01]  /*17800*/  F2FP.BF16.F32.PACK_AB R45, R63, R62 ;  /* 0x0000003e3f2d723e */ /* 0x020fe200000010ff */
[C---:B------:R-:W-:Y:S01]  /*17810*/  HMMA.16816.F32.BF16 R20, R40.reuse, R58, R20 ;  /* 0x0000003a2814723c */ /* 0x040fe20000041814 */
[----:B------:R-:W3:Y:S06]  /*17820*/  LDSM.16.MT88.4 R56, [R234+0xd800] ;  /* 0x00d80000ea38783b */ /* 0x000eec0000004200 */
[----:B------:R-:W-:Y:S01]  /*17830*/  MUFU.EX2 R66, R66 ;  /* 0x0000004200427308 */ /* 0x000fe20000000800 */
[--C-:B------:R-:W-:Y:S01]  /*17840*/  FFMA.FTZ R72, R73, UR4, -R176.reuse ;  /* 0x0000000449487c23 */ /* 0x100fe200080108b0 */
[C---:B------:R-:W-:Y:S08]  /*17850*/  HMMA.16816.F32.BF16 R24, R40.reuse, R48, R24 ;  /* 0x000000302818723c */ /* 0x040ff00000041818 */
[----:B------:R-:W5:Y:S01]  /*17860*/  MUFU.EX2 R137, R137 ;  /* 0x0000008900897308 */ /* 0x000f620000000800 */
[C---:B------:R-:W-:Y:S01]  /*17870*/  HMMA.16816.F32.BF16 R28, R40.reuse, R50, R28 ;  /* 0x00000032281c723c */ /* 0x040fe2000004181c */
[----:B------:R-:W3:Y:S02]  /*17880*/  LDSM.16.MT88.4 R48, [R233+0xd800] ;  /* 0x00d80000e930783b */ /* 0x000ee40000004200 */
[----:B-1----:R-:W-:Y:S03]  /*17890*/  F2FP.BF16.F32.PACK_AB R46, R65, R64 ;  /* 0x00000040412e723e */ /* 0x002fe600000010ff */
[C---:B----4-:R-:W-:Y:S03]  /*178a0*/  HMMA.16816.F32.BF16 R32, R40.reuse, R36, R32 ;  /* 0x000000242820723c */ /* 0x050fe60000041820 */
[----:B------:R-:W-:Y:S02]  /*178b0*/  MUFU.EX2 R67, R67 ;  /* 0x0000004300437308 */ /* 0x000fe40000000800 */
[--C-:B------:R-:W-:Y:S01]  /*178c0*/  FFMA.FTZ R73, R74, UR4, -R167.reuse ;  /* 0x000000044a497c23 */ /* 0x100fe200080108a7 */
[----:B------:R-:W-:Y:S01]  /*178d0*/  HMMA.16816.F32.BF16 R132, R40, R38, R132 ;  /* 0x000000262884723c */ /* 0x000fe20000041884 */
[----:B------:R-:W1:Y:S06]  /*178e0*/  LDSM.16.MT88.4 R36, [R232+0xd800] ;  /* 0x00d80000e824783b */ /* 0x000e6c0000004200 */
[----:B------:R-:W4:Y:S01]  /*178f0*/  MUFU.EX2 R68, R68 ;  /* 0x0000004400447308 */ /* 0x000f220000000800 */
[----:B-----5:R-:W-:Y:S03]  /*17900*/  F2FP.BF16.F32.PACK_AB R47, R137, R66 ;  /* 0x00000042892f723e */ /* 0x020fe600000010ff */
[--C-:B------:R-:W-:Y:S01]  /*17910*/  FFMA.FTZ R74, R75, UR4, -R167.reuse ;  /* 0x000000044b4a7c23 */ /* 0x100fe200080108a7 */
[--C-:B------:R-:W-:Y:S01]  /*17920*/  FFMA.FTZ R75, R77, UR4, -R176.reuse ;  /* 0x000000044d4b7c23 */ /* 0x100fe200080108b0 */
[--C-:B------:R-:W-:Y:S01]  /*17930*/  FFMA.FTZ R77, R79, UR4, -R167.reuse ;  /* 0x000000044f4d7c23 */ /* 0x100fe200080108a7 */
[----:B------:R-:W5:Y:S03]  /*17940*/  LDSM.16.MT88.4 R40, [R237+0xe000] ;  /* 0x00e00000ed28783b */ /* 0x000f660000004200 */
[----:B------:R-:W-:Y:S01]  /*17950*/  MUFU.EX2 R69, R69 ;  /* 0x0000004500457308 */ /* 0x000fe20000000800 */
[C---:B--2---:R-:W-:Y:S05]  /*17960*/  HMMA.16816.F32.BF16 R8, R44.reuse, R52, R8 ;  /* 0x000000342c08723c */ /* 0x044fea0000041808 */
[--C-:B------:R-:W-:Y:S01]  /*17970*/  FFMA.FTZ R79, R80, UR4, -R176.reuse ;  /* 0x00000004504f7c23 */ /* 0x100fe200080108b0 */
[C---:B------:R-:W-:Y:S03]  /*17980*/  HMMA.16816.F32.BF16 R12, R44.reuse, R54, R12 ;  /* 0x000000362c0c723c */ /* 0x040fe6000004180c */
[----:B------:R-:W2:Y:S01]  /*17990*/  MUFU.EX2 R70, R70 ;  /* 0x0000004600467308 */ /* 0x000ea20000000800 */
[----:B------:R-:W5:Y:S01]  /*179a0*/  LDSM.16.MT88.4 R52, [R234+0xe000] ;  /* 0x00e00000ea34783b */ /* 0x000f620000004200 */
[--C-:B------:R-:W-:Y:S01]  /*179b0*/  FFMA.FTZ R80, R81, UR4, -R176.reuse ;  /* 0x0000000451507c23 */ /* 0x100fe200080108b0 */
[C---:B---3--:R-:W-:Y:S07]  /*179c0*/  HMMA.16816.F32.BF16 R16, R44.reuse, R56, R16 ;  /* 0x000000382c10723c */ /* 0x048fee0000041810 */
[----:B------:R-:W-:Y:S01]  /*179d0*/  MUFU.EX2 R71, R71 ;  /* 0x0000004700477308 */ /* 0x000fe20000000800 */
[--C-:B------:R-:W-:Y:S01]  /*179e0*/  FFMA.FTZ R81, R83, UR4, -R167.reuse ;  /* 0x0000000453517c23 */ /* 0x100fe200080108a7 */
[C---:B------:R-:W-:Y:S01]  /*179f0*/  HMMA.16816.F32.BF16 R20, R44.reuse, R58, R20 ;  /* 0x0000003a2c14723c */ /* 0x040fe20000041814 */
[----:B------:R-:W-:Y:S07]  /*17a00*/  LDSM.16.MT88.4 R56, [R237+0xf000] ;  /* 0x00f00000ed38783b */ /* 0x000fee0000004200 */
[----:B------:R-:W3:Y:S01]  /*17a10*/  MUFU.EX2 R72, R72 ;  /* 0x0000004800487308 */ /* 0x000ee20000000800 */
[C---:B------:R-:W-:Y:S03]  /*17a20*/  HMMA.16816.F32.BF16 R24, R44.reuse, R48, R24 ;  /* 0x000000302c18723c */ /* 0x040fe60000041818 */
[--C-:B------:R-:W-:Y:S03]  /*17a30*/  FFMA.FTZ R83, R84, UR4, -R176.reuse ;  /* 0x0000000454537c23 */ /* 0x100fe600080108b0 */
[C---:B------:R-:W-:Y:S03]  /*17a40*/  HMMA.16816.F32.BF16 R28, R44.reuse, R50, R28 ;  /* 0x000000322c1c723c */ /* 0x040fe6000004181c */
[----:B------:R-:W-:Y:S01]  /*17a50*/  MUFU.EX2 R73, R73 ;  /* 0x0000004900497308 */ /* 0x000fe20000000800 */
[----:B------:R-:W5:Y:S01]  /*17a60*/  LDSM.16.MT88.4 R48, [R233+0xe000] ;  /* 0x00e00000e930783b */ /* 0x000f620000004200 */
[--C-:B------:R-:W-:Y:S01]  /*17a70*/  FFMA.FTZ R84, R85, UR4, -R176.reuse ;  /* 0x0000000455547c23 */ /* 0x100fe200080108b0 */
[C---:B-1----:R-:W-:Y:S07]  /*17a80*/  HMMA.16816.F32.BF16 R32, R44.reuse, R36, R32 ;  /* 0x000000242c20723c */ /* 0x042fee0000041820 */
[----:B------:R-:W1:Y:S01]  /*17a90*/  MUFU.EX2 R74, R74 ;  /* 0x0000004a004a7308 */ /* 0x000e620000000800 */
[--C-:B------:R-:W-:Y:S01]  /*17aa0*/  FFMA.FTZ R85, R87, UR4, -R167.reuse ;  /* 0x0000000457557c23 */ /* 0x100fe200080108a7 */
[----:B------:R-:W-:Y:S01]  /*17ab0*/  HMMA.16816.F32.BF16 R132, R44, R38, R132 ;  /* 0x000000262c84723c */ /* 0x000fe20000041884 */
[----:B------:R-:W5:Y:S07]  /*17ac0*/  LDSM.16.MT88.4 R44, [R232+0xe000] ;  /* 0x00e00000e82c783b */ /* 0x000f6e0000004200 */
[----:B------:R-:W-:Y:S03]  /*17ad0*/  MUFU.EX2 R76, R76 ;  /* 0x0000004c004c7308 */ /* 0x000fe60000000800 */
[----:B----4-:R-:W-:Y:S01]  /*17ae0*/  F2FP.BF16.F32.PACK_AB R36, R68, R67 ;  /* 0x000000434424723e */ /* 0x010fe200000010ff */
[--C-:B------:R-:W-:Y:S01]  /*17af0*/  FFMA.FTZ R87, R89, UR4, -R176.reuse ;  /* 0x0000000459577c23 */ /* 0x100fe200080108b0 */
[----:B--2---:R-:W-:Y:S02]  /*17b00*/  F2FP.BF16.F32.PACK_AB R37, R70, R69 ;  /* 0x000000454625723e */ /* 0x004fe400000010ff */
[----:B---3--:R-:W-:Y:S01]  /*17b10*/  F2FP.BF16.F32.PACK_AB R38, R72, R71 ;  /* 0x000000474826723e */ /* 0x008fe200000010ff */
[--C-:B------:R-:W-:Y:S02]  /*17b20*/  FFMA.FTZ R89, R90, UR4, -R167.reuse ;  /* 0x000000045a597c23 */ /* 0x100fe400080108a7 */
[----:B------:R-:W2:Y:S01]  /*17b30*/  MUFU.EX2 R75, R75 ;  /* 0x0000004b004b7308 */ /* 0x000ea20000000800 */
[----:B-1----:R-:W-:Y:S01]  /*17b40*/  F2FP.BF16.F32.PACK_AB R39, R74, R73 ;  /* 0x000000494a27723e */ /* 0x002fe200000010ff */
[--C-:B------:R-:W-:Y:S01]  /*17b50*/  FFMA.FTZ R90, R91, UR4, -R167.reuse ;  /* 0x000000045b5a7c23 */ /* 0x100fe200080108a7 */
[--C-:B------:R-:W-:Y:S01]  /*17b60*/  FFMA.FTZ R91, R92, UR4, -R176.reuse ;  /* 0x000000045c5b7c23 */ /* 0x100fe200080108b0 */
[--C-:B------:R-:W-:Y:S01]  /*17b70*/  FFMA.FTZ R92, R93, UR4, -R176.reuse ;  /* 0x000000045d5c7c23 */ /* 0x100fe200080108b0 */
[--C-:B------:R-:W-:Y:S01]  /*17b80*/  FFMA.FTZ R93, R94, UR4, -R167.reuse ;  /* 0x000000045e5d7c23 */ /* 0x100fe200080108a7 */
[--C-:B------:R-:W-:Y:S01]  /*17b90*/  FFMA.FTZ R94, R95, UR4, -R167.reuse ;  /* 0x000000045f5e7c23 */ /* 0x100fe200080108a7 */
[--C-:B------:R-:W-:Y:S03]  /*17ba0*/  FFMA.FTZ R95, R97, UR4, -R176.reuse ;  /* 0x00000004615f7c23 */ /* 0x100fe600080108b0 */
[----:B------:R-:W-:Y:S01]  /*17bb0*/  MUFU.EX2 R78, R78 ;  /* 0x0000004e004e7308 */ /* 0x000fe20000000800 */
[C---:B-----5:R-:W-:Y:S05]  /*17bc0*/  HMMA.16816.F32.BF16 R8, R36.reuse, R40, R8 ;  /* 0x000000282408723c */ /* 0x060fea0000041808 */
[--C-:B------:R-:W-:Y:S01]  /*17bd0*/  FFMA.FTZ R97, R98, UR4, -R167.reuse ;  /* 0x0000000462617c23 */ /* 0x100fe200080108a7 */
[C---:B------:R-:W-:Y:S03]  /*17be0*/  HMMA.16816.F32.BF16 R12, R36.reuse, R42, R12 ;  /* 0x0000002a240c723c */ /* 0x040fe6000004180c */
[----:B------:R-:W1:Y:S01]  /*17bf0*/  MUFU.EX2 R77, R77 ;  /* 0x0000004d004d7308 */ /* 0x000e620000000800 */
[----:B------:R-:W3:Y:S01]  /*17c00*/  LDSM.16.MT88.4 R40, [R237+0xe800] ;  /* 0x00e80000ed28783b */ /* 0x000ee20000004200 */
[--C-:B------:R-:W-:Y:S01]  /*17c10*/  FFMA.FTZ R98, R99, UR4, -R167.reuse ;  /* 0x0000000463627c23 */ /* 0x100fe200080108a7 */
[C---:B------:R-:W-:Y:S07]  /*17c20*/  HMMA.16816.F32.BF16 R16, R36.reuse, R52, R16 ;  /* 0x000000342410723c */ /* 0x040fee0000041810 */
[----:B------:R-:W-:Y:S01]  /*17c30*/  MUFU.EX2 R79, R79 ;  /* 0x0000004f004f7308 */ /* 0x000fe20000000800 */
[--C-:B------:R-:W-:Y:S01]  /*17c40*/  FFMA.FTZ R99, R102, UR4, -R167.reuse ;  /* 0x0000000466637c23 */ /* 0x100fe200080108a7 */
[C---:B------:R-:W-:Y:S01]  /*17c50*/  HMMA.16816.F32.BF16 R20, R36.reuse, R54, R20 ;  /* 0x000000362414723c */ /* 0x040fe20000041814 */
[----:B------:R-:W4:Y:S07]  /*17c60*/  LDSM.16.MT88.4 R52, [R234+0xe800] ;  /* 0x00e80000ea34783b */ /* 0x000f2e0000004200 */
[----:B------:R-:W5:Y:S01]  /*17c70*/  MUFU.EX2 R80, R80 ;  /* 0x0000005000507308 */ /* 0x000f620000000800 */
[C---:B------:R-:W-:Y:S03]  /*17c80*/  HMMA.16816.F32.BF16 R24, R36.reuse, R48, R24 ;  /* 0x000000302418723c */ /* 0x040fe60000041818 */
[--C-:B------:R-:W-:Y:S03]  /*17c90*/  FFMA.FTZ R102, R103, UR4, -R167.reuse ;  /* 0x0000000467667c23 */ /* 0x100fe600080108a7 */
[C---:B------:R-:W-:Y:S03]  /*17ca0*/  HMMA.16816.F32.BF16 R28, R36.reuse, R50, R28 ;  /* 0x00000032241c723c */ /* 0x040fe6000004181c */
[----:B------:R-:W-:Y:S01]  /*17cb0*/  MUFU.EX2 R82, R82 ;  /* 0x0000005200527308 */ /* 0x000fe20000000800 */
[----:B------:R-:W4:Y:S01]  /*17cc0*/  LDSM.16.MT88.4 R48, [R233+0xe800] ;  /* 0x00e80000e930783b */ /* 0x000f220000004200 */
[--C-:B------:R-:W-:Y:S01]  /*17cd0*/  FFMA.FTZ R103, R106, UR4, -R167.reuse ;  /* 0x000000046a677c23 */ /* 0x100fe200080108a7 */
[C---:B------:R-:W-:Y:S07]  /*17ce0*/  HMMA.16816.F32.BF16 R32, R36.reuse, R44, R32 ;  /* 0x0000002c2420723c */ /* 0x040fee0000041820 */
[----:B------:R-:W3:Y:S01]  /*17cf0*/  MUFU.EX2 R81, R81 ;  /* 0x0000005100517308 */ /* 0x000ee20000000800 */
[--C-:B------:R-:W-:Y:S01]  /*17d00*/  FFMA.FTZ R106, R107, UR4, -R167.reuse ;  /* 0x000000046b6a7c23 */ /* 0x100fe200080108a7 */
[----:B------:R-:W-:Y:S01]  /*17d10*/  HMMA.16816.F32.BF16 R132, R36, R46, R132 ;  /* 0x0000002e2484723c */ /* 0x000fe20000041884 */
[----:B------:R-:W4:Y:S07]  /*17d20*/  LDSM.16.MT88.4 R44, [R232+0xe800] ;  /* 0x00e80000e82c783b */ /* 0x000f2e0000004200 */
[----:B------:R-:W-:Y:S03]  /*17d30*/  MUFU.EX2 R83, R83 ;  /* 0x0000005300537308 */ /* 0x000fe60000000800 */
[----:B------:R-:W-:Y:S01]  /*17d40*/  FFMA.FTZ R107, R114, UR4, -R167 ;  /* 0x00000004726b7c23 */ /* 0x000fe200080108a7 */
[----:B--2---:R-:W-:Y:S01]  /*17d50*/  F2FP.BF16.F32.PACK_AB R36, R75, R76 ;  /* 0x0000004c4b24723e */ /* 0x004fe200000010ff */
[----:B------:R-:W-:Y:S01]  /*17d60*/  FFMA.FTZ R114, R117, UR4, -R176 ;  /* 0x0000000475727c23 */ /* 0x000fe200080108b0 */
[----:B-1----:R-:W-:Y:S04]  /*17d70*/  F2FP.BF16.F32.PACK_AB R37, R77, R78 ;  /* 0x0000004e4d25723e */ /* 0x002fe800000010ff */
[----:B------:R-:W1:Y:S01]  /*17d80*/  MUFU.EX2 R84, R84 ;  /* 0x0000005400547308 */ /* 0x000e620000000800 */
[----:B-----5:R-:W-:Y:S02]  /*17d90*/  F2FP.BF16.F32.PACK_AB R38, R80, R79 ;  /* 0x0000004f5026723e */ /* 0x020fe400000010ff */
[----:B---3--:R-:W-:Y:S07]  /*17da0*/  F2FP.BF16.F32.PACK_AB R39, R81, R82 ;  /* 0x000000525127723e */ /* 0x008fee00000010ff */
[----:B------:R-:W-:Y:S01]  /*17db0*/  MUFU.EX2 R86, R86 ;  /* 0x0000005600567308 */ /* 0x000fe20000000800 */
[C---:B------:R-:W-:Y:S09]  /*17dc0*/  HMMA.16816.F32.BF16 R8, R36.reuse, R40, R8 ;  /* 0x000000282408723c */ /* 0x040ff20000041808 */
[----:B------:R-:W2:Y:S01]  /*17dd0*/  MUFU.EX2 R85, R85 ;  /* 0x0000005500557308 */ /* 0x000ea20000000800 */
[C---:B------:R-:W-:Y:S03]  /*17de0*/  HMMA.16816.F32.BF16 R12, R36.reuse, R42, R12 ;  /* 0x0000002a240c723c */ /* 0x040fe6000004180c */
[----:B-1----:R-:W-:Y:S03]  /*17df0*/  F2FP.BF16.F32.PACK_AB R40, R84, R83 ;  /* 0x000000535428723e */ /* 0x002fe600000010ff */
[C---:B----4-:R-:W-:Y:S03]  /*17e00*/  HMMA.16816.F32.BF16 R16, R36.reuse, R52, R16 ;  /* 0x000000342410723c */ /* 0x050fe60000041810 */
[----:B------:R-:W-:Y:S03]  /*17e10*/  MUFU.EX2 R88, R88 ;  /* 0x0000005800587308 */ /* 0x000fe60000000800 */
[C---:B------:R-:W-:Y:S01]  /*17e20*/  HMMA.16816.F32.BF16 R20, R36.reuse, R54, R20 ;  /* 0x000000362414723c */ /* 0x040fe20000041814 */
[----:B------:R-:W1:Y:S06]  /*17e30*/  LDSM.16.MT88.4 R52, [R234+0xf000] ;  /* 0x00f00000ea34783b */ /* 0x000e6c0000004200 */
[----:B------:R-:W3:Y:S01]  /*17e40*/  MUFU.EX2 R87, R87 ;  /* 0x0000005700577308 */ /* 0x000ee20000000800 */
[----:B--2---:R-:W-:Y:S01]  /*17e50*/  F2FP.BF16.F32.PACK_AB R41, R85, R86 ;  /* 0x000000565529723e */ /* 0x004fe200000010ff */
[C---:B------:R-:W-:Y:S08]  /*17e60*/  HMMA.16816.F32.BF16 R24, R36.reuse, R48, R24 ;  /* 0x000000302418723c */ /* 0x040ff00000041818 */
[----:B------:R-:W-:Y:S01]  /*17e70*/  MUFU.EX2 R89, R89 ;  /* 0x0000005900597308 */ /* 0x000fe20000000800 */
[C---:B------:R-:W-:Y:S01]  /*17e80*/  HMMA.16816.F32.BF16 R28, R36.reuse, R50, R28 ;  /* 0x00000032241c723c */ /* 0x040fe2000004181c */
[----:B------:R-:W2:Y:S05]  /*17e90*/  LDSM.16.MT88.4 R48, [R233+0xf000] ;  /* 0x00f00000e930783b */ /* 0x000eaa0000004200 */
[C---:B------:R-:W-:Y:S03]  /*17ea0*/  HMMA.16816.F32.BF16 R32, R36.reuse, R44, R32 ;  /* 0x0000002c2420723c */ /* 0x040fe60000041820 */
[----:B------:R-:W4:Y:S02]  /*17eb0*/  MUFU.EX2 R90, R90 ;  /* 0x0000005a005a7308 */ /* 0x000f240000000800 */
[----:B---3--:R-:W-:Y:S01]  /*17ec0*/  F2FP.BF16.F32.PACK_AB R42, R87, R88 ;  /* 0x00000058572a723e */ /* 0x008fe200000010ff */
[----:B------:R-:W-:Y:S01]  /*17ed0*/  HMMA.16816.F32.BF16 R132, R36, R46, R132 ;  /* 0x0000002e2484723c */ /* 0x000fe20000041884 */
[----:B------:R-:W3:Y:S06]  /*17ee0*/  LDSM.16.MT88.4 R36, [R232+0xf000] ;  /* 0x00f00000e824783b */ /* 0x000eec0000004200 */
[----:B------:R-:W-:Y:S01]  /*17ef0*/  MUFU.EX2 R91, R91 ;  /* 0x0000005b005b7308 */ /* 0x000fe20000000800 */
[----:B------:R-:W-:Y:S03]  /*17f00*/  FADD.FTZ R44, R184, R191 ;  /* 0x000000bfb82c7221 */ /* 0x000fe60000010000 */
[----:B------:R-:W-:Y:S06]  /*17f10*/  FADD.FTZ R46, R182, R185 ;  /* 0x000000b9b62e7221 */ /* 0x000fec0000010000 */
[----:B------:R-:W5:Y:S01]  /*17f20*/  MUFU.EX2 R92, R92 ;  /* 0x0000005c005c7308 */ /* 0x000f620000000800 */
[----:B----4-:R-:W-:Y:S01]  /*17f30*/  F2FP.BF16.F32.PACK_AB R43, R90, R89 ;  /* 0x000000595a2b723e */ /* 0x010fe200000010ff */
        /* <DEDUP_REMOVED lines=8> */
[----:B------:R-:W4:Y:S01]  /*17fc0*/  MUFU.EX2 R94, R94 ;  /* 0x0000005e005e7308 */ /* 0x000f220000000800 */
[----:B------:R-:W3:Y:S01]  /*17fd0*/  LDSM.16.MT88.4 R56, [R237+0xf800] ;  /* 0x00f80000ed38783b */ /* 0x000ee20000004200 */
        /* <DEDUP_REMOVED lines=8> */
[----:B----4-:R-:W-:Y:S03]  /*18060*/  F2FP.BF16.F32.PACK_AB R45, R94, R93 ;  /* 0x0000005d5e2d723e */ /* 0x010fe600000010ff */
[C---:B------:R-:W-:Y:S03]  /*18070*/  HMMA.16816.F32.BF16 R28, R40.reuse, R50, R28 ;  /* 0x00000032281c723c */ /* 0x040fe6000004181c */
[----:B------:R-:W-:Y:S01]  /*18080*/  MUFU.EX2 R97, R97 ;  /* 0x0000006100617308 */ /* 0x000fe20000000800 */
[----:B------:R-:W2:Y:S01]  /*18090*/  LDSM.16.MT88.4 R48, [R233+0xf800] ;  /* 0x00f80000e930783b */ /* 0x000ea20000004200 */
[----:B------:R-:W-:Y:S01]  /*180a0*/  FADD.FTZ R5, R5, R178 ;  /* 0x000000b205057221 */ /* 0x000fe20000010000 */
[C---:B---3--:R-:W-:Y:S07]  /*180b0*/  HMMA.16816.F32.BF16 R32, R40.reuse, R36, R32 ;  /* 0x000000242820723c */ /* 0x048fee0000041820 */
[----:B------:R-:W3:Y:S01]  /*180c0*/  MUFU.EX2 R98, R98 ;  /* 0x0000006200627308 */ /* 0x000ee20000000800 */
[----:B-----5:R-:W-:Y:S01]  /*180d0*/  F2FP.BF16.F32.PACK_AB R46, R95, R96 ;  /* 0x000000605f2e723e */ /* 0x020fe200000010ff */
        /* <DEDUP_REMOVED lines=10> */
[----:B------:R-:W-:Y:S01]  /*18180*/  FADD.FTZ R152, R152, R159 ;  /* 0x0000009f98987221 */ /* 0x000fe20000010000 */
[--C-:B------:R-:W-:Y:S01]  /*18190*/  FFMA.FTZ R7, R109, UR4, -R176.reuse ;  /* 0x000000046d077c23 */ /* 0x100fe200080108b0 */
[--C-:B------:R-:W-:Y:S01]  /*181a0*/  FFMA.FTZ R109, R116, UR4, -R176.reuse ;  /* 0x00000004746d7c23 */ /* 0x100fe200080108b0 */
[----:B------:R-:W-:Y:S01]  /*181b0*/  FADD.FTZ R156, R156, R105 ;  /* 0x000000699c9c7221 */ /* 0x000fe20000010000 */
[----:B------:R-:W-:Y:S03]  /*181c0*/  FFMA.FTZ R105, R112, UR4, -R176 ;  /* 0x0000000470697c23 */ /* 0x000fe600080108b0 */
[----:B------:R-:W-:Y:S01]  /*181d0*/  MUFU.EX2 R99, R99 ;  /* 0x0000006300637308 */ /* 0x000fe20000000800 */
[C---:B------:R-:W-:Y:S05]  /*181e0*/  HMMA.16816.F32.BF16 R8, R44.reuse, R56, R8 ;  /* 0x000000382c08723c */ /* 0x040fea0000041808 */
[----:B------:R-:W-:Y:S01]  /*181f0*/  FADD.FTZ R157, R157, R156 ;  /* 0x0000009c9d9d7221 */ /* 0x000fe20000010000 */
[C---:B------:R-:W-:Y:S03]  /*18200*/  HMMA.16816.F32.BF16 R12, R44.reuse, R58, R12 ;  /* 0x0000003a2c0c723c */ /* 0x040fe6000004180c */
[----:B------:R-:W3:Y:S01]  /*18210*/  MUFU.EX2 R102, R102 ;  /* 0x0000006600667308 */ /* 0x000ee20000000800 */
[----:B------:R-:W3:Y:S01]  /*18220*/  LDSM.16.MT88.4 R56, [R237+0x10000] ;  /* 0x01000000ed38783b */ /* 0x000ee20000004200 */
[----:B------:R-:W-:Y:S01]  /*18230*/  FADD.FTZ R168, R168, R157 ;  /* 0x0000009da8a87221 */ /* 0x000fe20000010000 */
[C---:B-1----:R-:W-:Y:S07]  /*18240*/  HMMA.16816.F32.BF16 R16, R44.reuse, R52, R16 ;  /* 0x000000342c10723c */ /* 0x042fee0000041810 */
[----:B------:R-:W-:Y:S01]  /*18250*/  MUFU.EX2 R101, R101 ;  /* 0x0000006500657308 */ /* 0x000fe20000000800 */
[----:B------:R-:W-:Y:S03]  /*18260*/  LDSM.16.MT88.4 R156, [R237+0x11800] ;  /* 0x01180000ed9c783b */ /* 0x000fe60000004200 */
[----:B------:R-:W-:Y:S01]  /*18270*/  FFMA.FTZ R112, R115, UR4, -R167 ;  /* 0x0000000473707c23 */ /* 0x000fe200080108a7 */
[C---:B------:R-:W-:Y:S05]  /*18280*/  HMMA.16816.F32.BF16 R20, R44.reuse, R54, R20 ;  /* 0x000000362c14723c */ /* 0x040fea0000041814 */
[----:B------:R-:W1:Y:S01]  /*18290*/  MUFU.EX2 R104, R104 ;  /* 0x0000006800687308 */ /* 0x000e620000000800 */
[C---:B--2---:R-:W-:Y:S01]  /*182a0*/  HMMA.16816.F32.BF16 R24, R44.reuse, R48, R24 ;  /* 0x000000302c18723c */ /* 0x044fe20000041818 */
[----:B------:R-:W2:Y:S04]  /*182b0*/  LDSM.16.MT88.4 R52, [R234+0x10000] ;  /* 0x01000000ea34783b */ /* 0x000ea80000004200 */
[----:B------:R-:W-:Y:S01]  /*182c0*/  FADD.FTZ R169, R169, R168 ;  /* 0x000000a8a9a97221 */ /* 0x000fe20000010000 */
        /* <DEDUP_REMOVED lines=11> */
[----:B-----5:R-:W-:Y:S01]  /*18380*/  F2FP.BF16.F32.PACK_AB R40, R3, R100 ;  /* 0x000000640328723e */ /* 0x020fe200000010ff */
[----:B------:R-:W-:Y:S01]  /*18390*/  FADD.FTZ R152, R153, R152 ;  /* 0x0000009899987221 */ /* 0x000fe20000010000 */
[----:B---3--:R-:W-:Y:S03]  /*183a0*/  F2FP.BF16.F32.PACK_AB R41, R102, R99 ;  /* 0x000000636629723e */ /* 0x008fe600000010ff */
[----:B------:R-:W-:Y:S01]  /*183b0*/  FADD.FTZ R161, R161, R152 ;  /* 0x00000098a1a17221 */ /* 0x000fe20000010000 */
[----:B-1----:R-:W-:Y:S01]  /*183c0*/  F2FP.BF16.F32.PACK_AB R42, R104, R101 ;  /* 0x00000065682a723e */ /* 0x002fe200000010ff */
[----:B------:R1:W-:Y:S01]  /*183d0*/  MUFU.EX2 R5, R110 ;  /* 0x0000006e00057308 */ /* 0x0003e20000000800 */
[----:B----4-:R-:W-:Y:S01]  /*183e0*/  F2FP.BF16.F32.PACK_AB R43, R106, R103 ;  /* 0x000000676a2b723e */ /* 0x010fe200000010ff */
[----:B------:R-:W-:Y:S01]  /*183f0*/  FADD.FTZ R162, R162, R161 ;  /* 0x000000a1a2a27221 */ /* 0x000fe20000010000 */
[----:B------:R-:W-:Y:S01]  /*18400*/  FADD.FTZ R163, R160, R163 ;  /* 0x000000a3a0a37221 */ /* 0x000fe20000010000 */
[----:B------:R-:W-:Y:S02]  /*18410*/  FFMA.FTZ R116, R119, UR4, -R167 ;  /* 0x0000000477747c23 */ /* 0x000fe400080108a7 */
[----:B------:R-:W-:Y:S01]  /*18420*/  FADD.FTZ R171, R171, R162 ;  /* 0x000000a2abab7221 */ /* 0x000fe20000010000 */
[----:B------:R-:W-:Y:S01]  /*18430*/  FADD.FTZ R150, R150, R163 ;  /* 0x000000a396967221 */ /* 0x000fe20000010000 */
[C---:B------:R-:W-:Y:S02]  /*18440*/  HMMA.16816.F32.BF16 R8, R40.reuse, R56, R8 ;  /* 0x000000382808723c */ /* 0x040fe40000041808 */
[----:B------:R-:W3:Y:S03]  /*18450*/  MUFU.EX2 R7, R7 ;  /* 0x0000000700077308 */ /* 0x000ee60000000800 */
[----:B------:R-:W-:Y:S01]  /*18460*/  FADD.FTZ R148, R148, R171 ;  /* 0x000000ab94947221 */ /* 0x000fe20000010000 */
[C---:B------:R-:W-:Y:S01]  /*18470*/  HMMA.16816.F32.BF16 R12, R40.reuse, R58, R12 ;  /* 0x0000003a280c723c */ /* 0x040fe2000004180c */
[----:B------:R-:W4:Y:S05]  /*18480*/  LDSM.16.MT88.4 R56, [R237+0x10800] ;  /* 0x01080000ed38783b */ /* 0x000f2a0000004200 */
[----:B------:R-:W-:Y:S01]  /*18490*/  MUFU.EX2 R105, R105 ;  /* 0x0000006900697308 */ /* 0x000fe20000000800 */
[----:B------:R-:W-:Y:S01]  /*184a0*/  FADD.FTZ R151, R151, R148 ;  /* 0x0000009497977221 */ /* 0x000fe20000010000 */
[C---:B--2---:R-:W-:Y:S03]  /*184b0*/  HMMA.16816.F32.BF16 R16, R40.reuse, R52, R16 ;  /* 0x000000342810723c */ /* 0x044fe60000041810 */
[----:B------:R-:W-:Y:S03]  /*184c0*/  FADD.FTZ R151, R144, R151 ;  /* 0x0000009790977221 */ /* 0x000fe60000010000 */
[C---:B------:R-:W-:Y:S01]  /*184d0*/  HMMA.16816.F32.BF16 R20, R40.reuse, R54, R20 ;  /* 0x000000362814723c */ /* 0x040fe20000041814 */
[----:B------:R-:W2:Y:S01]  /*184e0*/  LDSM.16.MT88.4 R52, [R234+0x10800] ;  /* 0x01080000ea34783b */ /* 0x000ea20000004200 */
[----:B------:R-:W-:Y:S03]  /*184f0*/  MUFU.EX2 R107, R107 ;  /* 0x0000006b006b7308 */ /* 0x000fe60000000800 */
[----:B------:R-:W-:Y:S01]  /*18500*/  FFMA.FTZ R108, R111, UR4, -R167 ;  /* 0x000000046f6c7c23 */ /* 0x000fe200080108a7 */
[C---:B------:R-:W-:Y:S06]  /*18510*/  HMMA.16816.F32.BF16 R24, R40.reuse, R48, R24 ;  /* 0x000000302818723c */ /* 0x040fec0000041818 */
[----:B------:R-:W5:Y:S01]  /*18520*/  MUFU.EX2 R112, R112 ;  /* 0x0000007000707308 */ /* 0x000f620000000800 */
[----:B-1----:R-:W-:Y:S01]  /*18530*/  FFMA.FTZ R110, R113, UR4, -R176 ;  /* 0x00000004716e7c23 */ /* 0x002fe200080108b0 */
[C---:B------:R-:W-:Y:S01]  /*18540*/  HMMA.16816.F32.BF16 R28, R40.reuse, R50, R28 ;  /* 0x00000032281c723c */ /* 0x040fe2000004181c */
[----:B------:R-:W1:Y:S02]  /*18550*/  LDSM.16.MT88.4 R48, [R233+0x10800] ;  /* 0x01080000e930783b */ /* 0x000e640000004200 */
[----:B------:R-:W-:Y:S03]  /*18560*/  FADD.FTZ R170, R170, R151 ;  /* 0x00000097aaaa7221 */ /* 0x000fe60000010000 */
[C---:B------:R-:W-:Y:S02]  /*18570*/  HMMA.16816.F32.BF16 R32, R40.reuse, R36, R32 ;  /* 0x000000242820723c */ /* 0x040fe40000041820 */
[----:B------:R-:W4:Y:S03]  /*18580*/  MUFU.EX2 R108, R108 ;  /* 0x0000006c006c7308 */ /* 0x000f260000000800 */
[----:B---3--:R-:W-:Y:S01]  /*18590*/  F2FP.BF16.F32.PACK_AB R44, R7, R6 ;  /* 0x00000006072c723e */ /* 0x008fe200000010ff */
[----:B------:R-:W-:Y:S01]  /*185a0*/  HMMA.16816.F32.BF16 R132, R40, R38, R132 ;  /* 0x000000262884723c */ /* 0x000fe20000041884 */
[----:B------:R-:W3:Y:S05]  /*185b0*/  LDSM.16.MT88.4 R36, [R232+0x10800] ;  /* 0x01080000e824783b */ /* 0x000eea0000004200 */
[----:B------:R-:W2:Y:S01]  /*185c0*/  MUFU.EX2 R110, R110 ;  /* 0x0000006e006e7308 */ /* 0x000ea20000000800 */
[----:B-----5:R-:W-:Y:S01]  /*185d0*/  F2FP.BF16.F32.PACK_AB R47, R112, R107 ;  /* 0x0000006b702f723e */ /* 0x020fe200000010ff */
[----:B------:R-:W-:Y:S03]  /*185e0*/  FADD.FTZ R147, R147, R170 ;  /* 0x000000aa93937221 */ /* 0x000fe60000010000 */
[----:B------:R-:W-:Y:S01]  /*185f0*/  FADD.FTZ R150, R149, R150 ;  /* 0x0000009695967221 */ /* 0x000fe20000010000 */
[----:B------:R-:W-:Y:S01]  /*18600*/  FFMA.FTZ R111, R118, UR4, -R167 ;  /* 0x00000004766f7c23 */ /* 0x000fe200080108a7 */
[----:B------:R-:W5:Y:S01]  /*18610*/  LDSM.16.MT88.4 R40, [R237+0x11000] ;  /* 0x01100000ed28783b */ /* 0x000f620000004200 */
[----:B------:R-:W-:Y:S01]  /*18620*/  FADD.FTZ R142, R142, R147 ;  /* 0x000000938e8e7221 */ /* 0x000fe20000010000 */
[----:B----4-:R-:W-:Y:S01]  /*18630*/  F2FP.BF16.F32.PACK_AB R45, R108, R5 ;  /* 0x000000056c2d723e */ /* 0x010fe200000010ff */
[----:B------:R-:W-:Y:S01]  /*18640*/  FADD.FTZ R145, R145, R150 ;  /* 0x0000009691917221 */ /* 0x000fe20000010000 */
[----:B------:R-:W-:Y:S01]  /*18650*/  MUFU.EX2 R109, R109 ;  /* 0x0000006d006d7308 */ /* 0x000fe20000000800 */
[----:B------:R-:W-:Y:S01]  /*18660*/  FADD.FTZ R143, R143, R142 ;  /* 0x0000008e8f8f7221 */ /* 0x000fe20000010000 */
[----:B------:R-:W-:Y:S01]  /*18670*/  FFMA.FTZ R113, R120, UR4, -R176 ;  /* 0x0000000478717c23 */ /* 0x000fe200080108b0 */
[----:B------:R-:W-:Y:S01]  /*18680*/  FADD.FTZ R146, R146, R145 ;  /* 0x0000009192927221 */ /* 0x000fe20000010000 */
[----:B------:R-:W-:Y:S01]  /*18690*/  LDSM.16.MT88.4 R148, [R234+0x11800] ;  /* 0x01180000ea94783b */ /* 0x000fe20000004200 */
[----:B------:R-:W-:Y:S01]  /*186a0*/  FADD.FTZ R62, R62, R143 ;  /* 0x0000008f3e3e7221 */ /* 0x000fe20000010000 */
[----:B--2---:R-:W-:Y:S01]  /*186b0*/  F2FP.BF16.F32.PACK_AB R46, R110, R105 ;  /* 0x000000696e2e723e */ /* 0x004fe200000010ff */
[----:B------:R-:W-:Y:S03]  /*186c0*/  FADD.FTZ R115, R141, R146 ;  /* 0x000000928d737221 */ /* 0x000fe60000010000 */
[----:B------:R-:W2:Y:S01]  /*186d0*/  MUFU.EX2 R114, R114 ;  /* 0x0000007200727308 */ /* 0x000ea20000000800 */
[----:B------:R-:W-:Y:S01]  /*186e0*/  FADD.FTZ R63, R63, R62 ;  /* 0x0000003e3f3f7221 */ /* 0x000fe20000010000 */
[----:B------:R-:W-:Y:S01]  /*186f0*/  FFMA.FTZ R62, R127, UR4, -R167 ;  /* 0x000000047f3e7c23 */ /* 0x000fe200080108a7 */
[----:B------:R-:W-:Y:S01]  /*18700*/  FADD.FTZ R115, R140, R115 ;  /* 0x000000738c737221 */ /* 0x000fe20000010000 */
[C---:B------:R-:W-:Y:S01]  /*18710*/  HMMA.16816.F32.BF16 R8, R44.reuse, R56, R8 ;  /* 0x000000382c08723c */ /* 0x040fe20000041808 */
[----:B------:R-:W-:Y:S05]  /*18720*/  LDSM.16.MT88.4 R140, [R233+0x11800] ;  /* 0x01180000e98c783b */ /* 0x000fea0000004200 */
[----:B------:R-:W-:Y:S01]  /*18730*/  MUFU.EX2 R111, R111 ;  /* 0x0000006f006f7308 */ /* 0x000fe20000000800 */
[----:B------:R-:W-:Y:S01]  /*18740*/  FADD.FTZ R60, R60, R115 ;  /* 0x000000733c3c7221 */ /* 0x000fe20000010000 */
[C---:B------:R-:W-:Y:S08]  /*18750*/  HMMA.16816.F32.BF16 R12, R44.reuse, R58, R12 ;  /* 0x0000003a2c0c723c */ /* 0x040ff0000004180c */
[----:B------:R-:W4:Y:S01]  /*18760*/  MUFU.EX2 R116, R116 ;  /* 0x0000007400747308 */ /* 0x000f220000000800 */
[C---:B------:R-:W-:Y:S03]  /*18770*/  HMMA.16816.F32.BF16 R16, R44.reuse, R52, R16 ;  /* 0x000000342c10723c */ /* 0x040fe60000041810 */
[----:B------:R-:W-:Y:S03]  /*18780*/  FADD.FTZ R58, R66, R63 ;  /* 0x0000003f423a7221 */ /* 0x000fe60000010000 */
[C---:B------:R-:W-:Y:S01]  /*18790*/  HMMA.16816.F32.BF16 R20, R44.reuse, R54, R20 ;  /* 0x000000362c14723c */ /* 0x040fe20000041814 */
[----:B------:R-:W5:Y:S02]  /*187a0*/  LDSM.16.MT88.4 R52, [R234+0x11000] ;  /* 0x01100000ea34783b */ /* 0x000f640000004200 */
[----:B------:R-:W-:Y:S02]  /*187b0*/  MUFU.EX2 R113, R113 ;  /* 0x0000007100717308 */ /* 0x000fe40000000800 */
[----:B------:R-:W-:Y:S01]  /*187c0*/  FADD.FTZ R58, R137, R58 ;  /* 0x0000003a893a7221 */ /* 0x000fe20000010000 */
[C---:B-1----:R-:W-:Y:S07]  /*187d0*/  HMMA.16816.F32.BF16 R24, R44.reuse, R48, R24 ;  /* 0x000000302c18723c */ /* 0x042fee0000041818 */
[----:B------:R-:W1:Y:S01]  /*187e0*/  MUFU.EX2 R56, R121 ;  /* 0x0000007900387308 */ /* 0x000e620000000800 */
[----:B------:R-:W-:Y:S01]  /*187f0*/  FADD.FTZ R69, R69, R58 ;  /* 0x0000003a45457221 */ /* 0x000fe20000010000 */
[C---:B------:R-:W-:Y:S03]  /*18800*/  HMMA.16816.F32.BF16 R28, R44.reuse, R50, R28 ;  /* 0x000000322c1c723c */ /* 0x040fe6000004181c */
[----:B------:R-:W-:Y:S03]  /*18810*/  FFMA.FTZ R57, R122, UR4, -R167 ;  /* 0x000000047a397c23 */ /* 0x000fe600080108a7 */
[C---:B---3--:R-:W-:Y:S02]  /*18820*/  HMMA.16816.F32.BF16 R32, R44.reuse, R36, R32 ;  /* 0x000000242c20723c */ /* 0x048fe40000041820 */
[----:B------:R-:W-:Y:S03]  /*18830*/  MUFU.EX2 R58, R123 ;  /* 0x0000007b003a7308 */ /* 0x000fe60000000800 */
[----:B------:R-:W-:Y:S01]  /*18840*/  FADD.FTZ R70, R70, R69 ;  /* 0x0000004546467221 */ /* 0x000fe20000010000 */
[----:B------:R-:W-:Y:S01]  /*18850*/  HMMA.16816.F32.BF16 R132, R44, R38, R132 ;  /* 0x000000262c84723c */ /* 0x000fe20000041884 */
[----:B------:R-:W-:Y:S05]  /*18860*/  LDSM.16.MT88.4 R44, [R232+0x11000] ;  /* 0x01100000e82c783b */ /* 0x000fea0000004200 */
[----:B------:R-:W3:Y:S01]  /*18870*/  MUFU.EX2 R57, R57 ;  /* 0x0000003900397308 */ /* 0x000ee20000000800 */
[----:B------:R-:W-:Y:S01]  /*18880*/  FADD.FTZ R61, R61, R60 ;  /* 0x0000003c3d3d7221 */ /* 0x000fe20000010000 */
[----:B------:R-:W-:Y:S03]  /*18890*/  FADD.FTZ R49, R73, R70 ;  /* 0x0000004649317221 */ /* 0x000fe60000010000 */
[----:B--2---:R-:W-:Y:S01]  /*188a0*/  F2FP.BF16.F32.PACK_AB R36, R114, R109 ;  /* 0x0000006d7224723e */ /* 0x004fe200000010ff */
[--C-:B------:R-:W-:Y:S01]  /*188b0*/  FFMA.FTZ R59, R124, UR4, -R176.reuse ;  /* 0x000000047c3b7c23 */ /* 0x100fe200080108b0 */
[----:B------:R-:W-:Y:S01]  /*188c0*/  FADD.FTZ R64, R64, R61 ;  /* 0x0000003d40407221 */ /* 0x000fe20000010000 */
[----:B------:R-:W-:Y:S01]  /*188d0*/  FADD.FTZ R49, R74, R49 ;  /* 0x000000314a317221 */ /* 0x000fe20000010000 */
[----:B----4-:R-:W-:Y:S01]  /*188e0*/  F2FP.BF16.F32.PACK_AB R37, R116, R111 ;  /* 0x0000006f7425723e */ /* 0x010fe200000010ff */
[----:B------:R-:W-:Y:S01]  /*188f0*/  FFMA.FTZ R60, R125, UR4, -R176 ;  /* 0x000000047d3c7c23 */ /* 0x000fe200080108b0 */
[----:B------:R-:W-:Y:S01]  /*18900*/  FADD.FTZ R64, R65, R64 ;  /* 0x0000004041407221 */ /* 0x000fe20000010000 */
[----:B------:R-:W-:Y:S01]  /*18910*/  FADD.FTZ R78, R78, R49 ;  /* 0x000000314e4e7221 */ /* 0x000fe20000010000 */
[----:B-1----:R-:W-:Y:S01]  /*18920*/  F2FP.BF16.F32.PACK_AB R38, R56, R113 ;  /* 0x000000713826723e */ /* 0x002fe200000010ff */
[----:B------:R-:W1:Y:S01]  /*18930*/  LDSM.16.MT88.4 R48, [R233+0x11000] ;  /* 0x01100000e930783b */ /* 0x000e620000004200 */
[----:B------:R-:W-:Y:S01]  /*18940*/  FADD.FTZ R67, R67, R64 ;  /* 0x0000004043437221 */ /* 0x000fe20000010000 */
[----:B---3--:R-:W-:Y:S01]  /*18950*/  F2FP.BF16.F32.PACK_AB R39, R58, R57 ;  /* 0x000000393a27723e */ /* 0x008fe200000010ff */
[----:B------:R-:W-:Y:S01]  /*18960*/  MUFU.EX2 R59, R59 ;  /* 0x0000003b003b7308 */ /* 0x000fe20000000800 */
[----:B------:R-:W-:Y:S01]  /*18970*/  FADD.FTZ R77, R77, R78 ;  /* 0x0000004e4d4d7221 */ /* 0x000fe20000010000 */
[----:B------:R-:W-:Y:S01]  /*18980*/  FADD.FTZ R68, R68, R67 ;  /* 0x0000004344447221 */ /* 0x000fe20000010000 */
[----:B------:R-:W-:Y:S01]  /*18990*/  FFMA.FTZ R61, R126, UR4, -R167 ;  /* 0x000000047e3d7c23 */ /* 0x000fe200080108a7 */
[----:B------:R-:W-:Y:S01]  /*189a0*/  FFMA.FTZ R63, R128, UR4, -R176 ;  /* 0x00000004803f7c23 */ /* 0x000fe200080108b0 */
[----:B------:R-:W-:Y:S01]  /*189b0*/  FADD.FTZ R82, R82, R77 ;  /* 0x0000004d52527221 */ /* 0x000fe20000010000 */
[C---:B-----5:R-:W-:Y:S04]  /*189c0*/  HMMA.16816.F32.BF16 R8, R36.reuse, R40, R8 ;  /* 0x000000282408723c */ /* 0x060fe80000041808 */
[----:B------:R-:W2:Y:S01]  /*189d0*/  MUFU.EX2 R60, R60 ;  /* 0x0000003c003c7308 */ /* 0x000ea20000000800 */
[----:B------:R-:W-:Y:S01]  /*189e0*/  FADD.FTZ R71, R71, R68 ;  /* 0x0000004447477221 */ /* 0x000fe20000010000 */
[C---:B------:R-:W-:Y:S08]  /*189f0*/  HMMA.16816.F32.BF16 R12, R36.reuse, R42, R12 ;  /* 0x0000002a240c723c */ /* 0x040ff0000004180c */
[----:B------:R-:W-:Y:S03]  /*18a00*/  MUFU.EX2 R61, R61 ;  /* 0x0000003d003d7308 */ /* 0x000fe60000000800 */
[----:B------:R-:W-:Y:S01]  /*18a10*/  FADD.FTZ R71, R72, R71 ;  /* 0x0000004748477221 */ /* 0x000fe20000010000 */
[C---:B------:R-:W-:Y:S03]  /*18a20*/  HMMA.16816.F32.BF16 R16, R36.reuse, R52, R16 ;  /* 0x000000342410723c */ /* 0x040fe60000041810 */
[----:B------:R-:W-:Y:S03]  /*18a30*/  FADD.FTZ R76, R76, R71 ;  /* 0x000000474c4c7221 */ /* 0x000fe60000010000 */
[C---:B------:R-:W-:Y:S01]  /*18a40*/  HMMA.16816.F32.BF16 R20, R36.reuse, R54, R20 ;  /* 0x000000362414723c */ /* 0x040fe20000041814 */
[----:B------:R-:W3:Y:S04]  /*18a50*/  MUFU.EX2 R62, R62 ;  /* 0x0000003e003e7308 */ /* 0x000ee80000000800 */
[----:B------:R-:W-:Y:S01]  /*18a60*/  FADD.FTZ R76, R75, R76 ;  /* 0x0000004c4b4c7221 */ /* 0x000fe20000010000 */
[----:B------:R-:W-:Y:S01]  /*18a70*/  FADD.FTZ R81, R81, R82 ;  /* 0x0000005251517221 */ /* 0x000fe20000010000 */
[----:B------:R-:W-:Y:S01]  /*18a80*/  FFMA.FTZ R52, R130, UR4, -R167 ;  /* 0x0000000482347c23 */ /* 0x000fe200080108a7 */
[----:B------:R-:W-:Y:S03]  /*18a90*/  FFMA.FTZ R176, R129, UR4, -R176 ;  /* 0x0000000481b07c23 */ /* 0x000fe600080108b0 */
[----:B------:R-:W-:Y:S01]  /*18aa0*/  MUFU.EX2 R63, R63 ;  /* 0x0000003f003f7308 */ /* 0x000fe20000000800 */
[----:B------:R-:W-:Y:S01]  /*18ab0*/  FADD.FTZ R79, R79, R76 ;  /* 0x0000004c4f4f7221 */ /* 0x000fe20000010000 */
[----:B------:R-:W-:Y:S01]  /*18ac0*/  FADD.FTZ R86, R86, R81 ;  /* 0x0000005156567221 */ /* 0x000fe20000010000 */
[C---:B-1----:R-:W-:Y:S03]  /*18ad0*/  HMMA.16816.F32.BF16 R24, R36.reuse, R48, R24 ;  /* 0x000000302418723c */ /* 0x042fe60000041818 */
[----:B------:R-:W-:Y:S01]  /*18ae0*/  FADD.FTZ R80, R80, R79 ;  /* 0x0000004f50507221 */ /* 0x000fe20000010000 */
[----:B------:R-:W-:Y:S01]  /*18af0*/  FFMA.FTZ R167, R131, UR4, -R167 ;  /* 0x0000000483a77c23 */ /* 0x000fe200080108a7 */
[----:B------:R-:W-:Y:S01]  /*18b00*/  FADD.FTZ R86, R85, R86 ;  /* 0x0000005655567221 */ /* 0x000fe20000010000 */
[C---:B------:R-:W-:Y:S01]  /*18b10*/  HMMA.16816.F32.BF16 R28, R36.reuse, R50, R28 ;  /* 0x00000032241c723c */ /* 0x040fe2000004181c */
[----:B------:R-:W1:Y:S04]  /*18b20*/  MUFU.EX2 R176, R176 ;  /* 0x000000b000b07308 */ /* 0x000e680000000800 */
[----:B------:R-:W-:Y:S01]  /*18b30*/  FADD.FTZ R83, R83, R80 ;  /* 0x0000005053537221 */ /* 0x000fe20000010000 */
[C---:B------:R-:W-:Y:S05]  /*18b40*/  HMMA.16816.F32.BF16 R32, R36.reuse, R44, R32 ;  /* 0x0000002c2420723c */ /* 0x040fea0000041820 */
[----:B------:R-:W-:Y:S01]  /*18b50*/  MUFU.EX2 R52, R52 ;  /* 0x0000003400347308 */ /* 0x000fe20000000800 */
[----:B------:R-:W-:Y:S01]  /*18b60*/  FADD.FTZ R83, R84, R83 ;  /* 0x0000005354537221 */ /* 0x000fe20000010000 */
[----:B------:R-:W-:Y:S01]  /*18b70*/  HMMA.16816.F32.BF16 R132, R36, R46, R132 ;  /* 0x0000002e2484723c */ /* 0x000fe20000041884 */
[----:B------:R-:W4:Y:S03]  /*18b80*/  LDSM.16.MT88.4 R36, [R232+0x11800] ;  /* 0x01180000e824783b */ /* 0x000f260000004200 */
[----:B------:R-:W-:Y:S01]  /*18b90*/  FADD.FTZ R88, R88, R83 ;  /* 0x0000005358587221 */ /* 0x000fe20000010000 */
[----:B------:R-:W-:Y:S03]  /*18ba0*/  FADD.FTZ R89, R89, R86 ;  /* 0x0000005659597221 */ /* 0x000fe60000010000 */
[----:B------:R-:W5:Y:S03]  /*18bb0*/  MUFU.EX2 R167, R167 ;  /* 0x000000a700a77308 */ /* 0x000f660000000800 */
[----:B--2---:R-:W-:Y:S01]  /*18bc0*/  F2FP.BF16.F32.PACK_AB R40, R60, R59 ;  /* 0x0000003b3c28723e */ /* 0x004fe200000010ff */
[----:B------:R-:W-:Y:S01]  /*18bd0*/  FADD.FTZ R88, R87, R88 ;  /* 0x0000005857587221 */ /* 0x000fe20000010000 */
[----:B------:R-:W-:Y:S01]  /*18be0*/  FADD.FTZ R90, R90, R89 ;  /* 0x000000595a5a7221 */ /* 0x000fe20000010000 */
[----:B---3--:R-:W-:Y:S02]  /*18bf0*/  F2FP.BF16.F32.PACK_AB R41, R62, R61 ;  /* 0x0000003d3e29723e */ /* 0x008fe400000010ff */
[----:B------:R-:W-:Y:S01]  /*18c00*/  FADD.FTZ R91, R91, R88 ;  /* 0x000000585b5b7221 */ /* 0x000fe20000010000 */
[----:B------:R-:W-:Y:S01]  /*18c10*/  FADD.FTZ R93, R93, R90 ;  /* 0x0000005a5d5d7221 */ /* 0x000fe20000010000 */
[----:B-1----:R-:W-:Y:S02]  /*18c20*/  F2FP.BF16.F32.PACK_AB R42, R176, R63 ;  /* 0x0000003fb02a723e */ /* 0x002fe400000010ff */
[----:B------:R-:W-:Y:S01]  /*18c30*/  FADD.FTZ R91, R92, R91 ;  /* 0x0000005b5c5b7221 */ /* 0x000fe20000010000 */
[----:B------:R-:W-:Y:S03]  /*18c40*/  FADD.FTZ R94, R94, R93 ;  /* 0x0000005d5e5e7221 */ /* 0x000fe60000010000 */
[----:B------:R-:W-:Y:S01]  /*18c50*/  FADD.FTZ R96, R96, R91 ;  /* 0x0000005b60607221 */ /* 0x000fe20000010000 */
[----:B------:R-:W-:Y:S01]  /*18c60*/  FADD.FTZ R97, R97, R94 ;  /* 0x0000005e61617221 */ /* 0x000fe20000010000 */
[----:B-----5:R-:W-:Y:S02]  /*18c70*/  F2FP.BF16.F32.PACK_AB R43, R167, R52 ;  /* 0x00000034a72b723e */ /* 0x020fe400000010ff */
[----:B------:R-:W-:Y:S01]  /*18c80*/  FADD.FTZ R95, R95, R96 ;  /* 0x000000605f5f7221 */ /* 0x000fe20000010000 */
[----:B------:R-:W-:Y:S03]  /*18c90*/  FADD.FTZ R98, R98, R97 ;  /* 0x0000006162627221 */ /* 0x000fe60000010000 */
        /* <DEDUP_REMOVED lines=16> */
[C---:B----4-:R-:W-:Y:S04]  /*18da0*/  HMMA.16816.F32.BF16 R136, R40.reuse, R36, R32 ;  /* 0x000000242888723c */ /* 0x050fe80000041820 */
[----:B------:R-:W-:Y:S01]  /*18db0*/  FADD.FTZ R6, R7, R6 ;  /* 0x0000000607067221 */ /* 0x000fe20000010000 */
[----:B------:R-:W-:Y:S01]  /*18dc0*/  FADD.FTZ R108, R108, R5 ;  /* 0x000000056c6c7221 */ /* 0x000fe20000010000 */
[----:B------:R-:W-:Y:S05]  /*18dd0*/  HMMA.16816.F32.BF16 R132, R40, R38, R132 ;  /* 0x000000262884723c */ /* 0x000fea0000041884 */
[----:B------:R-:W-:Y:S01]  /*18de0*/  FADD.FTZ R105, R105, R6 ;  /* 0x0000000669697221 */ /* 0x000fe20000010000 */
[----:B------:R-:W-:Y:S01]  /*18df0*/  FADD.FTZ R107, R107, R108 ;  /* 0x0000006c6b6b7221 */ /* 0x000fe20000010000 */
[----:B------:R-:W-:Y:S04]  /*18e00*/  MOV R3, R0 ;  /* 0x0000000000037202 */ /* 0x000fe80000000f00 */
        /* <DEDUP_REMOVED lines=18> */
[----:B------:R-:W-:Y:S06]  /*18f30*/  @P0 BRA `(.L_x_1580) ;  /* 0xffffffa0001c0947 */ /* 0x000fec000383ffff */
.L_x_1576:
[----:B------:R-:W1:Y:S01]  /*18f40*/  SHFL.BFLY PT, R8, R251, 0x2, 0x1f ;  /* 0x0c401f00fb087f89 */ /* 0x000e6200000e0000 */
[----:B------:R-:W-:Y:S01]  /*18f50*/  MOV R11, 0x3f800000 ;  /* 0x3f800000000b7802 */ /* 0x000fe20000000f00 */
[----:B------:R-:W-:Y:S01]  /*18f60*/  IMAD.MOV.U32 R10, RZ, RZ, 0x3f800000 ;  /* 0x3f800000ff0a7424 */ /* 0x000fe200078e00ff */
[----:B------:R-:W2:Y:S01]  /*18f70*/  S2UR UR6, SR_CgaCtaId ;  /* 0x00000000000679c3 */ /* 0x000ea20000008800 */
[----:B------:R-:W3:Y:S01]  /*18f80*/  SHFL.BFLY PT, R5, R252, 0x2, 0x1f ;  /* 0x0c401f00fc057f89 */ /* 0x000ee200000e0000 */
[----:B------:R-:W-:Y:S01]  /*18f90*/  UMOV UR4, 0x400 ;  /* 0x0000040000047882 */ /* 0x000fe20000000000 */
[----:B------:R-:W-:Y:S01]  /*18fa0*/  BSSY B0, `(.L_x_1581) ;  /* 0x00000a2000007945 */ /* 0x000fe20003800000 */
[----:B------:R-:W4:Y:S04]  /*18fb0*/  S2R R3, SR_TID.X ;  /* 0x0000000000037919 */ /* 0x000f280000002100 */
[----:B------:R-:W-:Y:S06]  /*18fc0*/  BAR.SYNC.DEFER_BLOCKING 0x0 ;  /* 0x0000000000007b1d */ /* 0x000fec0000010000 */
[----:B------:R-:W5:Y:S01]  /*18fd0*/  S2R R23, SR_CTAID.Y ;  /* 0x0000000000177919 */ /* 0x000f620000002600 */
[----:B-1----:R-:W-:Y:S01]  /*18fe0*/  FADD.FTZ R8, R8, R251 ;  /* 0x000000fb08087221 */ /* 0x002fe20000010000 */
[----:B------:R-:W1:Y:S01]  /*18ff0*/  S2R R22, SR_CTAID.X ;  /* 0x0000000000167919 */ /* 0x000e620000002500 */
[----:B--2---:R-:W-:Y:S01]  /*19000*/  ULEA UR6, UR6, UR4, 0x18 ;  /* 0x0000000406067291 */ /* 0x004fe2000f8ec03f */
[----:B---3--:R-:W-:-:S02]  /*19010*/  FADD.FTZ R4, R5, R252 ;  /* 0x000000fc05047221 */ /* 0x008fc40000010000 */
[----:B------:R-:W2:Y:S01]  /*19020*/  SHFL.BFLY PT, R7, R8, 0x1, 0x1f ;  /* 0x0c201f0008077f89 */ /* 0x000ea200000e0000 */
[----:B------:R-:W3:Y:S03]  /*19030*/  S2UR UR4, SR_CTAID.Z ;  /* 0x00000000000479c3 */ /* 0x000ee60000002700 */
[----:B------:R-:W5:Y:S01]  /*19040*/  SHFL.BFLY PT, R5, R4, 0x1, 0x1f ;  /* 0x0c201f0004057f89 */ /* 0x000f6200000e0000 */
[----:B----4-:R-:W-:-:S04]  /*19050*/  SHF.R.S32.HI R6, RZ, 0x1f, R3 ;  /* 0x0000001fff067819 */ /* 0x010fc80000011403 */
[CC--:B------:R-:W-:Y:S02]  /*19060*/  LEA.HI R9, R6.reuse, R3.reuse, RZ, 0x2 ;  /* 0x0000000306097211 */ /* 0x0c0fe400078f10ff */
[----:B------:R-:W-:Y:S02]  /*19070*/  LEA.HI R14, R6, R3, RZ, 0x4 ;  /* 0x00000003060e7211 */ /* 0x000fe400078f20ff */
[----:B------:R-:W-:Y:S02]  /*19080*/  SHF.R.S32.HI R13, RZ, 0x2, R9 ;  /* 0x00000002ff0d7819 */ /* 0x000fe40000011409 */
[----:B------:R-:W-:Y:S02]  /*19090*/  LOP3.LUT R14, R14, 0xfffffff0, RZ, 0xc0, !PT ;  /* 0xfffffff00e0e7812 */ /* 0x000fe400078ec0ff */
[----:B------:R-:W-:Y:S01]  /*190a0*/  LOP3.LUT R16, R9, 0x1ffffffc, RZ, 0xc0, !PT ;  /* 0x1ffffffc09107812 */ /* 0x000fe200078ec0ff */
[----:B--2---:R-:W-:Y:S01]  /*190b0*/  FADD.FTZ R7, R8, R7 ;  /* 0x0000000708077221 */ /* 0x004fe20000010000 */
[----:B------:R-:W-:-:S02]  /*190c0*/  SHF.R.S32.HI R8, RZ, 0x1f, R9 ;  /* 0x0000001fff087819 */ /* 0x000fc40000011409 */
[----:B------:R-:W-:Y:S01]  /*190d0*/  LEA.HI R6, R6, R3, RZ, 0x5 ;  /* 0x0000000306067211 */ /* 0x000fe200078f28ff */
[----:B-----5:R-:W-:Y:S01]  /*190e0*/  FADD.FTZ R5, R4, R5 ;  /* 0x0000000504057221 */ /* 0x020fe20000010000 */
[----:B------:R-:W-:Y:S01]  /*190f0*/  FSETP.NE.FTZ.AND P4, PT, R7, RZ, PT ;  /* 0x000000ff0700720b */ /* 0x000fe20003f95000 */
[----:B------:R-:W2:Y:S01]  /*19100*/  S2R R4, SR_TID.X ;  /* 0x0000000000047919 */ /* 0x000ea20000002100 */
[----:B------:R-:W-:Y:S01]  /*19110*/  LEA.HI R8, R8, R13, RZ, 0x3 ;  /* 0x0000000d08087211 */ /* 0x000fe200078f18ff */
[----:B------:R-:W-:Y:S01]  /*19120*/  IMAD.IADD R16, R3, 0x1, -R16 ;  /* 0x0000000103107824 */ /* 0x000fe200078e0a10 */
[----:B------:R-:W-:Y:S02]  /*19130*/  FSETP.NE.FTZ.AND P3, PT, R5, RZ, PT ;  /* 0x000000ff0500720b */ /* 0x000fe40003f75000 */
[----:B------:R-:W-:Y:S02]  /*19140*/  LOP3.LUT R8, R8, 0xfffffff8, RZ, 0xc0, !PT ;  /* 0xfffffff808087812 */ /* 0x000fe400078ec0ff */
[----:B------:R-:W-:-:S02]  /*19150*/  SHF.R.S32.HI R9, RZ, 0x5, R6 ;  /* 0x00000005ff097819 */ /* 0x000fc40000011406 */
[----:B------:R-:W-:Y:S01]  /*19160*/  IADD3 R8, R13, -R8, RZ ;  /* 0x800000080d087210 */ /* 0x000fe20007ffe0ff */
[----:B------:R-:W-:Y:S01]  /*19170*/  IMAD.IADD R13, R3, 0x1, -R14 ;  /* 0x00000001030d7824 */ /* 0x000fe200078e0a0e */
[----:B------:R-:W-:Y:S01]  /*19180*/  LEA R16, R9, R16, 0x9 ;  /* 0x0000001009107211 */ /* 0x000fe200078e48ff */
[----:B------:R-:W4:Y:S01]  /*19190*/  @P4 MUFU.RCP R11, R7 ;  /* 0x00000007000b4308 */ /* 0x000f220000001000 */
[----:B------:R-:W-:Y:S01]  /*191a0*/  LOP3.LUT R14, R8, 0x1, RZ, 0xc0, !PT ;  /* 0x00000001080e7812 */ /* 0x000fe200078ec0ff */
[----:B------:R-:W5:Y:S01]  /*191b0*/  @P4 LDC R27, c[0x0][0x2e8] ;  /* 0x0000ba00ff1b4b82 */ /* 0x000f620000000800 */
[----:B------:R-:W-:Y:S02]  /*191c0*/  LOP3.LUT R6, R6, 0xffffffe0, RZ, 0xc0, !PT ;  /* 0xffffffe006067812 */ /* 0x000fe400078ec0ff */
[----:B------:R-:W-:Y:S02]  /*191d0*/  ISETP.NE.U32.AND P0, PT, R14, 0x1, PT ;  /* 0x000000010e00780c */ /* 0x000fe40003f05070 */
[----:B-1----:R-:W-:Y:S01]  /*191e0*/  SHF.L.U32 R22, R22, 0x6, RZ ;  /* 0x0000000616167819 */ /* 0x002fe200000006ff */
[----:B------:R-:W1:Y:S01]  /*191f0*/  @P3 MUFU.RCP R10, R5 ;  /* 0x00000005000a3308 */ /* 0x000e620000001000 */
[C---:B------:R-:W-:Y:S01]  /*19200*/  R2P PR, R8.reuse, 0x6 ;  /* 0x0000000608007804 */ /* 0x040fe20000000000 */
[----:B------:R-:W3:Y:S01]  /*19210*/  @P3 LDC R25, c[0x0][0x2e8] ;  /* 0x0000ba00ff193b82 */ /* 0x000ee20000000800 */
[----:B------:R-:W-:Y:S01]  /*19220*/  SHF.L.U32 R8, R8, 0x6, RZ ;  /* 0x0000000608087819 */ /* 0x000fe200000006ff */
[----:B------:R-:W-:Y:S01]  /*19230*/  IMAD.IADD R6, R3, 0x1, -R6 ;  /* 0x0000000103067824 */ /* 0x000fe200078e0a06 */
[----:B------:R-:W-:-:S02]  /*19240*/  MOV R3, 0xff800000 ;  /* 0xff80000000037802 */ /* 0x000fc40000000f00 */
[----:B------:R-:W-:Y:S01]  /*19250*/  LOP3.LUT R8, R8, 0x1c0, RZ, 0xc0, !PT ;  /* 0x000001c008087812 */ /* 0x000fe200078ec0ff */
[----:B------:R-:W5:Y:S01]  /*19260*/  @P4 MUFU.LG2 R7, R7 ;  /* 0x0000000700074308 */ /* 0x000f620000000c00 */
[C---:B----4-:R-:W-:Y:S01]  /*19270*/  FMUL.FTZ R160, R11.reuse, R160 ;  /* 0x000000a00ba07220 */ /* 0x050fe20000410000 */
        /* <DEDUP_REMOVED lines=15> */
[----:B--2---:R-:W-:Y:S01]  /*19370*/  SHF.R.S32.HI R11, RZ, 0x1f, R4 ;  /* 0x0000001fff0b7819 */ /* 0x004fe20000011404 */
[C---:B-1----:R-:W-:Y:S01]  /*19380*/  FMUL.FTZ R163, R10.reuse, R163 ;  /* 0x000000a30aa37220 */ /* 0x042fe20000410000 */
[C---:B------:R-:W-:Y:S01]  /*19390*/  FMUL.FTZ R162, R10.reuse, R162 ;  /* 0x000000a20aa27220 */ /* 0x040fe20000410000 */
[C---:B------:R-:W-:Y:S01]  /*193a0*/  FMUL.FTZ R159, R10.reuse, R159 ;  /* 0x0000009f0a9f7220 */ /* 0x040fe20000410000 */
[----:B------:R-:W-:Y:S01]  /*193b0*/  LEA.HI R12, R11, R4, RZ, 0x4 ;  /* 0x000000040b0c7211 */ /* 0x000fe200078f20ff */
[C---:B------:R-:W-:Y:S01]  /*193c0*/  FMUL.FTZ R158, R10.reuse, R158 ;  /* 0x0000009e0a9e7220 */ /* 0x040fe20000410000 */
[C---:B------:R-:W-:Y:S01]  /*193d0*/  FMUL.FTZ R155, R10.reuse, R155 ;  /* 0x0000009b0a9b7220 */ /* 0x040fe20000410000 */
[C---:B------:R-:W-:Y:S01]  /*193e0*/  FMUL.FTZ R154, R10.reuse, R154 ;  /* 0x0000009a0a9a7220 */ /* 0x040fe20000410000 */
[----:B------:R-:W-:Y:S01]  /*193f0*/  SHF.R.S32.HI R12, RZ, 0x4, R12 ;  /* 0x00000004ff0c7819 */ /* 0x000fe2000001140c */
        /* <DEDUP_REMOVED lines=10> */
[----:B------:R-:W-:Y:S01]  /*194a0*/  SHF.L.U32 R15, R12, 0x6, RZ ;  /* 0x000000060c0f7819 */ /* 0x000fe200000006ff */
[----:B------:R-:W1:Y:S01]  /*194b0*/  @P3 MUFU.LG2 R5, R5 ;  /* 0x0000000500053308 */ /* 0x000e620000000c00 */
[----:B------:R-:W-:Y:S01]  /*194c0*/  LEA.HI R10, R13, R13, RZ, 0x1 ;  /* 0x0000000d0d0a7211 */ /* 0x000fe200078f08ff */
[----:B-----5:R-:W-:Y:S01]  /*194d0*/  @P4 FMUL.FTZ R7, R7, 0.69314718246459960938 ;  /* 0x3f31721807074820 */ /* 0x020fe20000410000 */
[----:B------:R-:W-:-:S02]  /*194e0*/  LOP3.LUT R14, R15, 0x1c0, RZ, 0xc0, !PT ;  /* 0x000001c00f0e7812 */ /* 0x000fc400078ec0ff */
[----:B------:R-:W-:Y:S01]  /*194f0*/  LEA.HI R24, R11, R4, RZ, 0x5 ;  /* 0x000000040b187211 */ /* 0x000fe200078f28ff */
[C---:B------:R-:W-:Y:S01]  /*19500*/  IMAD.SHL.U32 R15, R10.reuse, 0x4, RZ ;  /* 0x000000040a0f7824 */ /* 0x040fe200078e00ff */
[----:B------:R-:W-:Y:S01]  /*19510*/  LOP3.LUT R10, R10, 0xffffffe, RZ, 0xc0, !PT ;  /* 0x0ffffffe0a0a7812 */ /* 0x000fe200078ec0ff */
[----:B------:R-:W2:Y:S01]  /*19520*/  LDC R11, c[0x0][0x270] ;  /* 0x00009c00ff0b7b82 */ /* 0x000ea20000000800 */
[----:B------:R-:W-:Y:S02]  /*19530*/  @P4 FFMA.FTZ R3, R2, R27, R7 ;  /* 0x0000001b02034223 */ /* 0x000fe40000010007 */
[----:B------:R-:W-:Y:S01]  /*19540*/  LOP3.LUT R15, R14, 0x38, R15, 0xf8, !PT ;  /* 0x000000380e0f7812 */ /* 0x000fe200078ef80f */
[----:B------:R-:W-:Y:S01]  /*19550*/  IMAD.IADD R17, R13, 0x1, -R10 ;  /* 0x000000010d117824 */ /* 0x000fe200078e0a0a */
[----:B------:R-:W-:Y:S02]  /*19560*/  SHF.R.U32.HI R14, RZ, 0x3, R14 ;  /* 0x00000003ff0e7819 */ /* 0x000fe4000001160e */
[----:B------:R-:W-:-:S02]  /*19570*/  MOV R10, 0x40 ;  /* 0x00000040000a7802 */ /* 0x000fc40000000f00 */
[----:B------:R-:W-:Y:S01]  /*19580*/  LOP3.LUT R14, R15, R14, RZ, 0x3c, !PT ;  /* 0x0000000e0f0e7212 */ /* 0x000fe200078e3cff */
[----:B-1----:R-:W-:Y:S01]  /*19590*/  @P3 FMUL.FTZ R5, R5, 0.69314718246459960938 ;  /* 0x3f31721805053820 */ /* 0x002fe20000410000 */
[----:B------:R-:W-:Y:S01]  /*195a0*/  LEA.HI R15, R8, R8, RZ, 0x1d ;  /* 0x00000008080f7211 */ /* 0x000fe200078fe8ff */
[----:B------:R-:W-:Y:S01]  /*195b0*/  IMAD.MOV.U32 R8, RZ, RZ, -0x20 ;  /* 0xffffffe0ff087424 */ /* 0x000fe200078e00ff */
[----:B------:R-:W-:Y:S01]  /*195c0*/  SEL R10, R10, 0xffffffc0, !P1 ;  /* 0xffffffc00a0a7807 */ /* 0x000fe20004800000 */
[----:B------:R-:W-:Y:S01]  /*195d0*/  IMAD R14, R17, 0x4, R14 ;  /* 0x00000004110e7824 */ /* 0x000fe200078e020e */
[----:B------:R-:W-:Y:S02]  /*195e0*/  LEA R15, R16, R15, 0x1 ;  /* 0x0000000f100f7211 */ /* 0x000fe400078e08ff */
[----:B------:R-:W-:Y:S02]  /*195f0*/  SEL R8, R8, 0x20, !P0 ;  /* 0x0000002008087807 */ /* 0x000fe40004000000 */
[----:B------:R-:W-:-:S02]  /*19600*/  LEA R15, R15, UR6, 0x2 ;  /* 0x000000060f0f7c11 */ /* 0x000fc4000f8e10ff */
[----:B------:R-:W-:Y:S01]  /*19610*/  LOP3.LUT P0, RZ, R6, 0x3, RZ, 0xc0, !PT ;  /* 0x0000000306ff7812 */ /* 0x000fe2000780c0ff */
[----:B------:R-:W-:Y:S01]  /*19620*/  IMAD.MOV.U32 R6, RZ, RZ, -0x800000 ;  /* 0xff800000ff067424 */ /* 0x000fe200078e00ff */
[C---:B------:R-:W-:Y:S01]  /*19630*/  IADD3 R19, R15.reuse, 0x80, RZ ;  /* 0x000000800f137810 */ /* 0x040fe20007ffe0ff */
[C-C-:B------:R-:W-:Y:S01]  /*19640*/  IMAD.IADD R16, R15.reuse, 0x1, R10.reuse ;  /* 0x000000010f107824 */ /* 0x140fe200078e020a */
[C---:B------:R-:W-:Y:S01]  /*19650*/  IADD3 R17, R15.reuse, R8, RZ ;  /* 0x000000080f117210 */ /* 0x040fe20007ffe0ff */
[----:B------:R-:W-:Y:S01]  /*19660*/  STS.64 [R15], R160 ;  /* 0x000000a00f007388 */ /* 0x000fe20000000a00 */
[----:B------:R-:W-:Y:S01]  /*19670*/  @P2 IADD3 R19, R15, -0x80, RZ ;  /* 0xffffff800f132810 */ /* 0x000fe20007ffe0ff */
[----:B---3--:R-:W-:Y:S02]  /*19680*/  @P3 FFMA.FTZ R6, R0, R25, R5 ;  /* 0x0000001900063223 */ /* 0x008fe40000010005 */
[----:B------:R-:W-:Y:S01]  /*19690*/  IMAD.IADD R18, R17, 0x1, R10 ;  /* 0x0000000111127824 */ /* 0x000fe200078e020a */
[----:B------:R1:W-:Y:S01]  /*196a0*/  STS.64 [R15+0x800], R162 ;  /* 0x000800a20f007388 */ /* 0x0003e20000000a00 */
[----:B------:R-:W-:Y:S01]  /*196b0*/  IMAD.IADD R21, R8, 0x1, R19 ;  /* 0x0000000108157824 */ /* 0x000fe200078e0213 */
[----:B------:R-:W-:-:S02]  /*196c0*/  IADD3 R20, R10, R19, RZ ;  /* 0x000000130a147210 */ /* 0x000fc40007ffe0ff */
[----:B------:R-:W-:Y:S01]  /*196d0*/  STS.64 [R17], R156 ;  /* 0x0000009c11007388 */ /* 0x000fe20000000a00 */
[----:B------:R-:W-:Y:S01]  /*196e0*/  IMAD.IADD R10, R10, 0x1, R21 ;  /* 0x000000010a0a7824 */ /* 0x000fe200078e0215 */
[----:B------:R-:W-:Y:S02]  /*196f0*/  LEA R8, R14, UR6, 0x2 ;  /* 0x000000060e087c11 */ /* 0x000fe4000f8e10ff */
[----:B------:R-:W-:Y:S04]  /*19700*/  STS.64 [R17+0x800], R158 ;  /* 0x0008009e11007388 */ /* 0x000fe80000000a00 */
[----:B------:R-:W-:Y:S04]  /*19710*/  STS.64 [R16], R152 ;  /* 0x0000009810007388 */ /* 0x000fe80000000a00 */
[----:B------:R-:W-:Y:S04]  /*19720*/  STS.64 [R16+0x800], R154 ;  /* 0x0008009a10007388 */ /* 0x000fe80000000a00 */
[----:B------:R-:W-:Y:S04]  /*19730*/  STS.64 [R18], R148 ;  /* 0x0000009412007388 */ /* 0x000fe80000000a00 */
[----:B------:R-:W-:Y:S01]  /*19740*/  STS.64 [R18+0x800], R150 ;  /* 0x0008009612007388 */ /* 0x000fe20000000a00 */
[----:B-1----:R-:W1:Y:S03]  /*19750*/  LDC.64 R14, c[0x0][0x2c0] ;  /* 0x0000b000ff0e7b82 */ /* 0x002e660000000a00 */
[----:B------:R-:W-:Y:S04]  /*19760*/  STS.64 [R19], R144 ;  /* 0x0000009013007388 */ /* 0x000fe80000000a00 */
[----:B------:R-:W-:Y:S04]  /*19770*/  STS.64 [R19+0x800], R146 ;  /* 0x0008009213007388 */ /* 0x000fe80000000a00 */
[----:B------:R-:W-:Y:S04]  /*19780*/  STS.64 [R21], R140 ;  /* 0x0000008c15007388 */ /* 0x000fe80000000a00 */
[----:B------:R3:W-:Y:S04]  /*19790*/  STS.64 [R21+0x800], R142 ;  /* 0x0008008e15007388 */ /* 0x0007e80000000a00 */
[----:B------:R-:W-:Y:S04]  /*197a0*/  STS.64 [R20], R136 ;  /* 0x0000008814007388 */ /* 0x000fe80000000a00 */
[----:B------:R-:W-:Y:S01]  /*197b0*/  STS.64 [R20+0x800], R138 ;  /* 0x0008008a14007388 */ /* 0x000fe20000000a00 */
[----:B-1----:R-:W-:-:S03]  /*197c0*/  IMAD R14, R23, R14, UR17 ;  /* 0x00000011170e7e24 */ /* 0x002fc6000f8e020e */
[----:B------:R-:W-:Y:S04]  /*197d0*/  STS.64 [R10], R132 ;  /* 0x000000840a007388 */ /* 0x000fe80000000a00 */
[----:B------:R1:W-:Y:S01]  /*197e0*/  STS.64 [R10+0x800], R134 ;  /* 0x000800860a007388 */ /* 0x0003e20000000a00 */
[----:B------:R-:W-:Y:S01]  /*197f0*/  BAR.SYNC.DEFER_BLOCKING 0x0 ;  /* 0x0000000000007b1d */ /* 0x000fe20000010000 */
[----:B---3--:R-:W-:-:S04]  /*19800*/  LOP3.LUT R21, R24, 0xffffffe0, RZ, 0xc0, !PT ;  /* 0xffffffe018157812 */ /* 0x008fc800078ec0ff */
[----:B------:R-:W-:-:S04]  /*19810*/  IADD3 R21, -R21, R4, RZ ;  /* 0x0000000415157210 */ /* 0x000fc80007ffe1ff */
[----:B------:R-:W-:-:S04]  /*19820*/  SHF.R.S32.HI R4, RZ, 0x1f, R21 ;  /* 0x0000001fff047819 */ /* 0x000fc80000011415 */
[----:B------:R-:W-:Y:S02]  /*19830*/  LEA.HI R4, R4, R21, RZ, 0x2 ;  /* 0x0000001504047211 */ /* 0x000fe400078f10ff */
[----:B-1----:R-:W-:Y:S01]  /*19840*/  SHF.R.S32.HI R10, RZ, 0x1f, R9 ;  /* 0x0000001fff0a7819 */ /* 0x002fe20000011409 */
[----:B------:R1:W3:Y:S01]  /*19850*/  LDS.128 R16, [R8] ;  /* 0x0000000008107984 */ /* 0x0002e20000000c00 */
[----:B------:R-:W-:Y:S02]  /*19860*/  SHF.R.S32.HI R4, RZ, 0x2, R4 ;  /* 0x00000002ff047819 */ /* 0x000fe40000011404 */
[----:B------:R-:W-:-:S04]  /*19870*/  LEA.HI R10, R10, R9, RZ, 0x2 ;  /* 0x000000090a0a7211 */ /* 0x000fc800078f10ff */
[----:B------:R-:W-:-:S04]  /*19880*/  LOP3.LUT R10, R10, 0xffffffc, RZ, 0xc0, !PT ;  /* 0x0ffffffc0a0a7812 */ /* 0x000fc800078ec0ff */
[----:B------:R-:W-:Y:S01]  /*19890*/  IADD3 R9, R9, -R10, RZ ;  /* 0x8000000a09097210 */ /* 0x000fe20007ffe0ff */
[----:B------:R-:W-:-:S03]  /*198a0*/  IMAD R10, RZ, RZ, -UR17 ;  /* 0x80000011ff0a7e24 */ /* 0x000fc6000f8e02ff */
[----:B------:R-:W-:Y:S01]  /*198b0*/  LEA R4, R9, R4, 0x4 ;  /* 0x0000000409047211 */ /* 0x000fe200078e20ff */
[----:B--2---:R-:W-:-:S04]  /*198c0*/  IMAD R10, R11, R10, UR4 ;  /* 0x000000040b0a7e24 */ /* 0x004fc8000f8e020a */
[----:B------:R-:W-:Y:S01]  /*198d0*/  IMAD R14, R14, R11, R10 ;  /* 0x0000000b0e0e7224 */ /* 0x000fe200078e020a */
[----:B------:R-:W-:-:S03]  /*198e0*/  SHF.L.U32 R10, R13, 0x2, RZ ;  /* 0x000000020d0a7819 */ /* 0x000fc600000006ff */
[----:B------:R-:W-:Y:S01]  /*198f0*/  IMAD R15, R14, R15, R22 ;  /* 0x0000000f0e0f7224 */ /* 0x000fe200078e0216 */
[----:B-1----:R-:W-:Y:S06]  /*19900*/  @P0 BRA `(.L_x_1582) ;  /* 0x00000000002c0947 */ /* 0x002fec0003800000 */
[C---:B------:R-:W-:Y:S01]  /*19910*/  VIADD R5, R4.reuse, 0x8 ;  /* 0x0000000804057836 */ /* 0x040fe20000000000 */
[----:B------:R-:W-:Y:S01]  /*19920*/  SHF.R.S32.HI R2, RZ, 0x1f, R4 ;  /* 0x0000001fff027819 */ /* 0x000fe20000011404 */
[----:B------:R-:W-:Y:S01]  /*19930*/  ULDC.64 UR6, c[0x0][0x2b8] ;  /* 0x0000ae0000067ab9 */ /* 0x000fe20000000a00 */
[----:B------:R-:W-:Y:S02]  /*19940*/  IADD3 R0, P0, R15, R4, RZ ;  /* 0x000000040f007210 */ /* 0x000fe40007f1e0ff */
[----:B------:R-:W-:Y:S02]  /*19950*/  ISETP.GE.AND P2, PT, R4, UR5, PT ;  /* 0x0000000504007c0c */ /* 0x000fe4000bf46270 */
[----:B------:R-:W-:Y:S02]  /*19960*/  ISETP.GE.AND P1, PT, R5, UR5, PT ;  /* 0x0000000505007c0c */ /* 0x000fe4000bf26270 */
[----:B------:R-:W-:Y:S02]  /*19970*/  LEA.HI.X.SX32 R5, R15, R2, 0x1, P0 ;  /* 0x000000020f057211 */ /* 0x000fe400000f0eff */
[----:B------:R-:W-:-:S04]  /*19980*/  LEA R4, P0, R0, UR6, 0x2 ;  /* 0x0000000600047c11 */ /* 0x000fc8000f8010ff */
[----:B------:R-:W-:-:S05]  /*19990*/  LEA.HI.X R5, R0, UR7, R5, 0x2, P0 ;  /* 0x0000000700057c11 */ /* 0x000fca00080f1405 */
[----:B------:R1:W-:Y:S04]  /*199a0*/  @!P2 STG.E desc[UR22][R4.64], R3 ;  /* 0x000000030400a986 */ /* 0x0003e8000c101916 */
[----:B------:R1:W-:Y:S02]  /*199b0*/  @!P1 STG.E desc[UR22][R4.64+0x20], R6 ;  /* 0x0000200604009986 */ /* 0x0003e4000c101916 */
.L_x_1582:
[----:B------:R-:W-:Y:S05]  /*199c0*/  BSYNC B0 ;  /* 0x0000000000007941 */ /* 0x000fea0003800000 */
.L_x_1581:
[----:B------:R-:W2:Y:S01]  /*199d0*/  LDS.128 R36, [R8+0x800] ;  /* 0x0008000008247984 */ /* 0x000ea20000000c00 */
[--C-:B------:R-:W-:Y:S01]  /*199e0*/  SHF.R.S32.HI R11, RZ, 0x1f, R10.reuse ;  /* 0x0000001fff0b7819 */ /* 0x100fe2000001140a */
[----:B------:R-:W-:Y:S01]  /*199f0*/  ULDC UR4, c[0x0][0x2d0] ;  /* 0x0000b40000047ab9 */ /* 0x000fe20000000800 */
[----:B------:R-:W-:Y:S01]  /*19a00*/  VIADD R0, R12, 0x10 ;  /* 0x000000100c007836 */ /* 0x000fe20000000000 */
[----:B------:R-:W4:Y:S01]  /*19a10*/  LDS.128 R32, [R8+0x1000] ;  /* 0x0010000008207984 */ /* 0x000f220000000c00 */
[----:B------:R-:W-:Y:S01]  /*19a20*/  ISETP.GE.AND P0, PT, R10, UR4, PT ;  /* 0x000000040a007c0c */ /* 0x000fe2000bf06270 */
[----:B------:R-:W-:Y:S01]  /*19a30*/  ULDC UR4, c[0x0][0x2dc] ;  /* 0x0000b70000047ab9 */ /* 0x000fe20000000800 */
[C---:B------:R-:W-:Y:S01]  /*19a40*/  IMAD.WIDE R10, R12.reuse, 0x40, R10 ;  /* 0x000000400c0a7825 */ /* 0x040fe200078e020a */
[----:B------:R-:W5:Y:S01]  /*19a50*/  LDS.128 R28, [R8+0x1800] ;  /* 0x00180000081c7984 */ /* 0x000f620000000c00 */
[----:B------:R-:W-:Y:S01]  /*19a60*/  ISETP.GE.OR P1, PT, R12, UR5, P0 ;  /* 0x000000050c007c0c */ /* 0x000fe20008726670 */
[----:B------:R-:W-:Y:S01]  /*19a70*/  ULDC.64 UR6, c[0x0][0x288] ;  /* 0x0000a20000067ab9 */ /* 0x000fe20000000a00 */
[----:B------:R-:W-:Y:S01]  /*19a80*/  IMAD R9, R15, UR4, RZ ;  /* 0x000000040f097c24 */ /* 0x000fe2000f8e02ff */
[----:B------:R-:W5:Y:S01]  /*19a90*/  LDS.128 R24, [R8+0x2000] ;  /* 0x0020000008187984 */ /* 0x000f620000000c00 */
[----:B------:R-:W-:Y:S01]  /*19aa0*/  ISETP.GE.OR P5, PT, R0, UR5, P0 ;  /* 0x0000000500007c0c */ /* 0x000fe200087a6670 */
[----:B------:R-:W-:-:S02]  /*19ab0*/  VIADD R2, R12, 0x8 ;  /* 0x000000080c027836 */ /* 0x000fc40000000000 */
[----:B------:R-:W5:Y:S01]  /*19ac0*/  LDS.128 R20, [R8+0x2800] ;  /* 0x0028000008147984 */ /* 0x000f620000000c00 */
[C---:B------:R-:W-:Y:S01]  /*19ad0*/  IADD3 R10, P2, R9.reuse, R10, RZ ;  /* 0x0000000a090a7210 */ /* 0x040fe20007f5e0ff */
[----:B------:R-:W-:Y:S01]  /*19ae0*/  VIADD R0, R12, 0x28 ;  /* 0x000000280c007836 */ /* 0x000fe20000000000 */
[----:B------:R-:W-:Y:S01]  /*19af0*/  ISETP.GE.OR P6, PT, R2, UR5, P0 ;  /* 0x0000000502007c0c */ /* 0x000fe200087c6670 */
[----:B-1----:R-:W1:Y:S01]  /*19b00*/  LDS.128 R4, [R8+0x3000] ;  /* 0x0030000008047984 */ /* 0x002e620000000c00 */
[----:B------:R-:W-:Y:S01]  /*19b10*/  LEA.HI.X.SX32 R9, R9, R11, 0x1, P2 ;  /* 0x0000000b09097211 */ /* 0x000fe200010f0eff */
[----:B------:R-:W-:Y:S01]  /*19b20*/  VIADD R3, R12, 0x18 ;  /* 0x000000180c037836 */ /* 0x000fe20000000000 */
[----:B------:R-:W-:Y:S01]  /*19b30*/  LEA R14, P2, R10, UR6, 0x2 ;  /* 0x000000060a0e7c11 */ /* 0x000fe2000f8410ff */
[----:B------:R1:W1:Y:S01]  /*19b40*/  LDS.128 R40, [R8+0x3800] ;  /* 0x0038000008287984 */ /* 0x0002620000000c00 */
[----:B------:R-:W-:Y:S02]  /*19b50*/  VIADD R2, R12, 0x20 ;  /* 0x000000200c027836 */ /* 0x000fe40000000000 */
[----:B------:R-:W-:-:S02]  /*19b60*/  LEA.HI.X R15, R10, UR7, R9, 0x2, P2 ;  /* 0x000000070a0f7c11 */ /* 0x000fc400090f1409 */
[----:B------:R-:W-:Y:S01]  /*19b70*/  ISETP.GE.OR P2, PT, R0, UR5, P0 ;  /* 0x0000000500007c0c */ /* 0x000fe20008746670 */
[C---:B------:R-:W-:Y:S01]  /*19b80*/  VIADD R0, R12.reuse, 0x30 ;  /* 0x000000300c007836 */ /* 0x040fe20000000000 */
[----:B------:R-:W-:Y:S01]  /*19b90*/  ISETP.GE.OR P4, PT, R3, UR5, P0 ;  /* 0x0000000503007c0c */ /* 0x000fe20008786670 */
[----:B------:R-:W-:Y:S01]  /*19ba0*/  VIADD R12, R12, 0x38 ;  /* 0x000000380c0c7836 */ /* 0x000fe20000000000 */
[----:B---3--:R3:W-:Y:S01]  /*19bb0*/  @!P1 STG.E.64 desc[UR22][R14.64], R16 ;  /* 0x000000100e009986 */ /* 0x0087e2000c101b16 */
[----:B------:R-:W-:-:S03]  /*19bc0*/  ISETP.GE.OR P3, PT, R2, UR5, P0 ;  /* 0x0000000502007c0c */ /* 0x000fc60008766670 */
[----:B------:R3:W-:Y:S01]  /*19bd0*/  @!P1 STG.E.64 desc[UR22][R14.64+0x8], R18 ;  /* 0x000008120e009986 */ /* 0x0007e2000c101b16 */
[----:B------:R-:W-:Y:S02]  /*19be0*/  ISETP.GE.OR P1, PT, R0, UR5, P0 ;  /* 0x0000000500007c0c */ /* 0x000fe40008726670 */
[----:B------:R-:W-:Y:S01]  /*19bf0*/  ISETP.GE.OR P0, PT, R12, UR5, P0 ;  /* 0x000000050c007c0c */ /* 0x000fe20008706670 */
[----:B--2---:R3:W-:Y:S04]  /*19c00*/  @!P6 STG.E.128 desc[UR22][R14.64+0x800], R36 ;  /* 0x000800240e00e986 */ /* 0x0047e8000c101d16 */
[----:B----4-:R3:W-:Y:S04]  /*19c10*/  @!P5 STG.E.128 desc[UR22][R14.64+0x1000], R32 ;  /* 0x001000200e00d986 */ /* 0x0107e8000c101d16 */
[----:B-----5:R3:W-:Y:S04]  /*19c20*/  @!P4 STG.E.128 desc[UR22][R14.64+0x1800], R28 ;  /* 0x0018001c0e00c986 */ /* 0x0207e8000c101d16 */
[----:B------:R3:W-:Y:S04]  /*19c30*/  @!P3 STG.E.128 desc[UR22][R14.64+0x2000], R24 ;  /* 0x002000180e00b986 */ /* 0x0007e8000c101d16 */
[----:B------:R3:W-:Y:S04]  /*19c40*/  @!P2 STG.E.128 desc[UR22][R14.64+0x2800], R20 ;  /* 0x002800140e00a986 */ /* 0x0007e8000c101d16 */
[----:B-1----:R3:W-:Y:S01]  /*19c50*/  @!P1 STG.E.128 desc[UR22][R14.64+0x3000], R4 ;  /* 0x003000040e009986 */ /* 0x0027e2000c101d16 */
[----:B------:R-:W-:Y:S05]  /*19c60*/  @P0 EXIT ;  /* 0x000000000000094d */ /* 0x000fea0003800000 */
[----:B------:R-:W-:Y:S01]  /*19c70*/  STG.E.128 desc[UR22][R14.64+0x3800], R40 ;  /* 0x003800280e007986 */ /* 0x000fe2000c101d16 */
[----:B------:R-:W-:Y:S05]  /*19c80*/  EXIT ;  /* 0x000000000000794d */ /* 0x000fea0003800000 */
.L_x_1583:
        /* <DEDUP_REMOVED lines=15> */
.L_x_7996:


//--------------------- .text._ZN5flash24flash_fwd_splitkv_kernelI23Flash_fwd_kernel_traitsILi64ELi64ELi256ELi4ELb0ELb0EN7cutlass10bfloat16_tE19Flash_kernel_traitsILi64ELi64ELi256ELi4ES3_EELb1ELb0ELb0ELb0ELb0ELb1ELb1ELb0EEEvNS_16Flash_fwd_paramsE --------------------------
	.section	.text._ZN5flash24flash_fwd_splitkv_kernelI23Flash_fwd_kernel_traitsILi64ELi64ELi256ELi4ELb0ELb0EN7cutlass10bfloat16_tE19Flash_kernel_traitsILi64ELi64ELi256ELi4ES3_EELb1ELb0ELb0ELb0ELb0ELb1ELb1ELb0EEEvNS_16Flash_fwd_paramsE,"ax",@progbits
	.align	128
        .global         _ZN5flash24flash_fwd_splitkv_kernelI23Flash_fwd_kernel_traitsILi64ELi64ELi256ELi4ELb0ELb0EN7cutlass10bfloat16_tE19Flash_kernel_traitsILi64ELi64ELi256ELi4ES3_EELb1ELb0ELb0ELb0ELb0ELb1ELb1ELb0EEEvNS_16Flash_fwd_paramsE
        .type           _ZN5flash24flash_fwd_splitkv_kernelI23Flash_fwd_kernel_traitsILi64ELi64ELi256ELi4ELb0ELb0EN7cutlass10bfloat16_tE19Flash_kernel_traitsILi64ELi64ELi256ELi4ES3_EELb1ELb0ELb0ELb0ELb0ELb1ELb1ELb0EEEvNS_16Flash_fwd_paramsE,@function
        .size           _ZN5flash24flash_fwd_splitkv_kernelI23Flash_fwd_kernel_traitsILi64ELi64ELi256ELi4ELb0ELb0EN7cutlass10bfloat16_tE19Flash_kernel_traitsILi64ELi64ELi256ELi4ES3_EELb1ELb0ELb0ELb0ELb0ELb1ELb1ELb0EEEvNS_16Flash_fwd_paramsE,(.L_x_7997 - _ZN5flash24flash_fwd_splitkv_kernelI23Flash_fwd_kernel_traitsILi64ELi64ELi256ELi4ELb0ELb0EN7cutlass10bfloat16_tE19Flash_kernel_traitsILi64ELi64ELi256ELi4ES3_EELb1ELb0ELb0ELb0ELb0ELb1ELb1ELb0EEEvNS_16Flash_fwd_paramsE)
        .other          _ZN5flash24flash_fwd_splitkv_kernelI23Flash_fwd_kernel_traitsILi64ELi64ELi256ELi4ELb0ELb0EN7cutlass10bfloat16_tE19Flash_kernel_traitsILi64ELi64ELi256ELi4ES3_EELb1ELb0ELb0ELb0ELb0ELb1ELb1ELb0EEEvNS_16Flash_fwd_paramsE,@"STO_CUDA_ENTRY STV_DEFAULT"
_ZN5flash24flash_fwd_splitkv_kernelI23Flash_fwd_kernel_traitsILi64ELi64ELi256ELi4ELb0ELb0EN7cutlass10bfloat16_tE19Flash_kernel_traitsILi64ELi64ELi256ELi4ES3_EELb1ELb0ELb0ELb0ELb0ELb1ELb1ELb0EEEvNS_16Flash_fwd_paramsE:
.text._ZN5flash24flash_fwd_splitkv_kernelI23Flash_fwd_kernel_traitsILi64ELi64ELi256ELi4ELb0ELb0EN7cutlass10bfloat16_tE19Flash_kernel_traitsILi64ELi64ELi256ELi4ES3_EELb1ELb0ELb0ELb0ELb0ELb1ELb1ELb0EEEvNS_16Flash_fwd_paramsE:
        /* <DEDUP_REMOVED lines=43> */
[----:B------:R-:W-:-:S04]  /*02b0*/  ULDC.64 UR8, c[0x0][0x2f8] ;  /* 0x0000be0000087ab9 */ /* 0x000fc80000000a00 */
[----:B------:R-:W2:Y:S04]  /*02c0*/  @P2 LDG.E R6, desc[UR22][R2.64] ;  /* 0x0000001602062981 */ /* 0x000ea8000c1e1900 */
[----:B------:R1:W3:Y:S01]  /*02d0*/  @P2 LDG.E R0, desc[UR22][R2.64+0x4] ;  /* 0x0000041602002981 */ /* 0x0002e2000c1e1900 */
[----:B------:R-:W-:Y:S01]  /*02e0*/  PLOP3.LUT P1, PT, PT, PT, UP2, 0x80, 0x0 ;  /* 0x000000000000781c */ /* 0x000fe20003f2f028 */
[----:B------:R-:W-:-:S06]  /*02f0*/  UIMAD.WIDE UR8, UR17, 0x4, UR8 ;  /* 0x00000004110878a5 */ /* 0x000fcc000f8e0208 */
[----:B------:R-:W-:Y:S02]  /*0300*/  IMAD.U32 R4, RZ, RZ, UR8 ;  /* 0x00000008ff047e24 */ /* 0x000fe4000f8e00ff */
[----:B------:R-:W-:Y:S02]  /*0310*/  IMAD.U32 R5, RZ, RZ, UR9 ;  /* 0x00000009ff057e24 */ /* 0x000fe4000f8e00ff */
[----:B-1----:R-:W-:Y:S02]  /*0320*/  IMAD.U32 R2, RZ, RZ, UR10 ;  /* 0x0000000aff027e24 */ /* 0x002fe4000f8e00ff */
[----:B------:R-:W-:-:S05]  /*0330*/  IMAD.U32 R3, RZ, RZ, UR11 ;  /* 0x0000000bff037e24 */ /* 0x000fca000f8e00ff */
[----:B------:R-:W4:Y:S04]  /*0340*/  @P0 LDG.E R2, desc[UR22][R2.64] ;  /* 0x0000001602020981 */ /* 0x000f28000c1e1900 */
[----:B------:R-:W5:Y:S01]  /*0350*/  @!P1 LDG.E R3, desc[UR22][R4.64] ;  /* 0x0000001604039981 */ /* 0x000f62000c1e1900 */
[----:B------:R-:W-:Y:S01]  /*0360*/  UMOV UR27, 0xffffffff ;  /* 0xffffffff001b7882 */ /* 0x000fe20000000000 */
[----:B------:R-:W-:Y:S01]  /*0370*/  UMOV UR7, URZ ;  /* 0x0000003f00077c82 */ /* 0x000fe20008000000 */
[----:B------:R-:W-:Y:S01]  /*0380*/  UMOV UR8, 0xffffffff ;  /* 0xffffffff00087882 */ /* 0x000fe20000000000 */
[----:B------:R-:W1:Y:S01]  /*0390*/  S2R R66, SR_TID.X ;  /* 0x0000000000427919 */ /* 0x000e620000002100 */
[----:B------:R-:W1:Y:S08]  /*03a0*/  S2UR UR21, SR_CTAID.X ;  /* 0x00000000001579c3 */ /* 0x000e700000002500 */
[----:B------:R-:W1:Y:S01]  /*03b0*/  S2UR UR9, SR_CTAID.Y ;  /* 0x00000000000979c3 */ /* 0x000e620000002600 */
[----:B--2---:R-:W-:-:S02]  /*03c0*/  @P2 R2UR UR27, R6 ;  /* 0x00000000061b22ca */ /* 0x004fc400000e0000 */
[----:B---3--:R-:W-:-:S13]  /*03d0*/  @P2 R2UR UR25, R0 ;  /* 0x00000000001922ca */ /* 0x008fda00000e0000 */
[----:B------:R-:W-:-:S07]  /*03e0*/  @UP1 UIADD3 UR25, UR25, -UR27, URZ ;  /* 0x8000001b19191290 */ /* 0x000fce000fffe03f */
[----:B------:R-:W-:Y:S01]  /*03f0*/  @!UP1 ULDC UR25, c[0x0][0x2c4] ;  /* 0x0000b10000199ab9 */ /* 0x000fe20000000800 */
[----:B----4-:R-:W-:Y:S02]  /*0400*/  @P0 R2UR UR7, R2 ;  /* 0x00000000020702ca */ /* 0x010fe400000e0000 */
[----:B------:R-:W-:Y:S01]  /*0410*/  ISETP.NE.U32.AND P0, PT, RZ, UR4, PT ;  /* 0x00000004ff007c0c */ /* 0x000fe2000bf05070 */
[----:B------:R-:W-:-:S03]  /*0420*/  UIADD3 UR4, -UR17, URZ, URZ ;  /* 0x0000003f11047290 */ /* 0x000fc6000fffe13f */
[----:B------:R-:W-:Y:S01]  /*0430*/  ISETP.NE.AND.EX P0, PT, RZ, UR5, PT, P0 ;  /* 0x00000005ff007c0c */ /* 0x000fe2000bf05300 */
[----:B------:R-:W-:Y:S01]  /*0440*/  UIMAD UR13, UR6, UR4, UR13 ;  /* 0x00000004060d72a4 */ /* 0x000fe2000f8e020d */
[----:B-----5:R-:W-:-:S11]  /*0450*/  @!P1 R2UR UR8, R3 ;  /* 0x00000000030892ca */ /* 0x020fd600000e0000 */
[----:B-1----:R-:W-:Y:S05]  /*0460*/  @!P0 BRA `(.L_x_1584) ;  /* 0x00000000001c8947 */ /* 0x002fea0003800000 */
[----:B------:R-:W-:-:S13]  /*0470*/  PLOP3.LUT P0, PT, PT, PT, UP3, 0x80, 0x0 ;  /* 0x000000000000781c */ /* 0x000fda0003f0f038 */
[----:B------:R-:W2:Y:S04]  /*0480*/  @P0 LDG.E R0, desc[UR22][R4.64+0x4] ;  /* 0x0000041604000981 */ /* 0x000ea8000c1e1900 */
[----:B------:R-:W3:Y:S01]  /*0490*/  @!P0 LDG.E R4, desc[UR22][R4.64] ;  /* 0x0000001604048981 */ /* 0x000ee2000c1e1900 */
[----:B--2---:R-:W-:-:S13]  /*04a0*/  @P0 R2UR UR10, R0 ;  /* 0x00000000000a02ca */ /* 0x004fda00000e0000 */
[----:B------:R-:W-:-:S07]  /*04b0*/  @UP3 UIADD3 UR10, UR10, -UR8, URZ ;  /* 0x800000080a0a3290 */ /* 0x000fce000fffe03f */
[----:B---3--:R-:W-:Y:S01]  /*04c0*/  @!P0 R2UR UR10, R4 ;  /* 0x00000000040a82ca */ /* 0x008fe200000e0000 */
[----:B------:R-:W-:-:S14]  /*04d0*/  BRA `(.L_x_1585) ;  /* 0x0000000000047947 */ /* 0x000fdc0003800000 */
.L_x_1584:
[----:B------:R-:W-:-:S05]  /*04e0*/  ULDC UR10, c[0x0][0x2c8] ;  /* 0x0000b200000a7ab9 */ /* 0x000fca0000000800 */
.L_x_1585:
        /* <DEDUP_REMOVED lines=99> */
[C---:B------:R-:W-:Y:S01]  /*0b20*/  IMAD.WIDE R4, R7.reuse, 0x40, R8 ;  /* 0x0000004007047825 */ /* 0x040fe200078e0208 */
        /* <DEDUP_REMOVED lines=10> */
[----:B------:R-:W-:Y:S02]  /*0bd0*/  ISETP.GE.OR P3, PT, R5, UR6, P1 ;  /* 0x0000000605007c0c */ /* 0x000fe40008f66670 */
[----:B------:R-:W-:Y:S01]  /*0be0*/  LEA.HI.X R9, R3, UR5, R2, 0x2, P2 ;  /* 0x0000000503097c11 */ /* 0x000fe200090f1402 */
[C---:B------:R-:W-:Y:S01]  /*0bf0*/  VIADD R3, R7.reuse, 0x28 ;  /* 0x0000002807037836 */ /* 0x040fe20000000000 */
[----:B------:R-:W-:Y:S01]  /*0c00*/  ISETP.GE.OR P6, PT, R4, UR6, P1 ;  /* 0x0000000604007c0c */ /* 0x000fe20008fc6670 */
[----:B------:R-:W-:Y:S01]  /*0c10*/  VIADD R2, R7, 0x30 ;  /* 0x0000003007027836 */ /* 0x000fe20000000000 */
[C---:B------:R-:W-:Y:S01]  /*0c20*/  ISETP.GE.OR P2, PT, R6.reuse, UR6, P1 ;  /* 0x0000000606007c0c */ /* 0x040fe20008f46670 */
[----:B------:R-:W-:Y:S01]  /*0c30*/  @!P4 STG.E.128 desc[UR22][R8.64+0x800], RZ ;  /* 0x000800ff0800c986 */ /* 0x000fe2000c101d16 */
[----:B------:R-:W-:Y:S01]  /*0c40*/  ULDC.64 UR4, c[0x0][0x2b8] ;  /* 0x0000ae0000047ab9 */ /* 0x000fe20000000a00 */
[----:B------:R-:W-:-:S02]  /*0c50*/  ISETP.GE.AND P4, PT, R6, UR6, PT ;  /* 0x0000000606007c0c */ /* 0x000fc4000bf86270 */
[----:B------:R-:W-:Y:S01]  /*0c60*/  @!P0 STG.E.128 desc[UR22][R8.64], RZ ;  /* 0x000000ff08008986 */ /* 0x000fe2000c101d16 */
[----:B------:R-:W-:Y:S02]  /*0c70*/  ISETP.GE.OR P0, PT, R3, UR6, P1 ;  /* 0x0000000603007c0c */ /* 0x000fe40008f06670 */
[----:B------:R-:W-:Y:S01]  /*0c80*/  ISETP.NE.OR P4, PT, R66, RZ, P4 ;  /* 0x000000ff4200720c */ /* 0x000fe20002785670 */
[----:B------:R-:W-:Y:S01]  /*0c90*/  @!P3 STG.E.128 desc[UR22][R8.64+0x1800], RZ ;  /* 0x001800ff0800b986 */ /* 0x000fe2000c101d16 */
[----:B------:R-:W-:-:S03]  /*0ca0*/  ISETP.GE.AND P3, PT, R5, UR6, PT ;  /* 0x0000000605007c0c */ /* 0x000fc6000bf66270 */
[----:B------:R-:W-:Y:S01]  /*0cb0*/  @!P6 STG.E.128 desc[UR22][R8.64+0x2000], RZ ;  /* 0x002000ff0800e986 */ /* 0x000fe2000c101d16 */
[C---:B------:R-:W-:Y:S02]  /*0cc0*/  ISETP.NE.AND P6, PT, R66.reuse, RZ, PT ;  /* 0x000000ff4200720c */ /* 0x040fe40003fc5270 */
[----:B------:R-:W-:Y:S01]  /*0cd0*/  ISETP.NE.OR P3, PT, R66, RZ, P3 ;  /* 0x000000ff4200720c */ /* 0x000fe20001f65670 */
[----:B------:R-:W-:Y:S01]  /*0ce0*/  @!P2 STG.E.128 desc[UR22][R8.64+0x1000], RZ ;  /* 0x001000ff0800a986 */ /* 0x000fe2000c101d16 */
[C---:B------:R-:W-:Y:S02]  /*0cf0*/  ISETP.GE.OR P6, PT, R7.reuse, UR6, P6 ;  /* 0x0000000607007c0c */ /* 0x040fe4000b7c6670 */
[----:B------:R-:W-:Y:S01]  /*0d00*/  ISETP.GE.OR P2, PT, R2, UR6, P1 ;  /* 0x0000000602007c0c */ /* 0x000fe20008f46670 */
[----:B------:R-:W-:Y:S01]  /*0d10*/  @!P0 STG.E.128 desc[UR22][R8.64+0x2800], RZ ;  /* 0x002800ff08008986 */ /* 0x000fe2000c101d16 */
[----:B------:R-:W-:Y:S02]  /*0d20*/  IADD3 R5, P0, R7, UR8, RZ ;  /* 0x0000000807057c10 */ /* 0x000fe4000ff1e0ff */
[----:B------:R-:W-:-:S02]  /*0d30*/  ISETP.GE.OR P1, PT, R0, UR6, P1 ;  /* 0x0000000600007c0c */ /* 0x000fc40008f26670 */
[----:B------:R-:W-:Y:S02]  /*0d40*/  LEA.HI.X.SX32 R7, R7, UR7, 0x1, P0 ;  /* 0x0000000707077c11 */ /* 0x000fe400080f0eff */
[----:B------:R-:W-:-:S04]  /*0d50*/  LEA R6, P0, R5, UR4, 0x2 ;  /* 0x0000000405067c11 */ /* 0x000fc8000f8010ff */
[----:B------:R-:W-:Y:S01]  /*0d60*/  LEA.HI.X R7, R5, UR5, R7, 0x2, P0 ;  /* 0x0000000505077c11 */ /* 0x000fe200080f1407 */
[----:B------:R-:W-:Y:S01]  /*0d70*/  @!P2 STG.E.128 desc[UR22][R8.64+0x3000], RZ ;  /* 0x003000ff0800a986 */ /* 0x000fe2000c101d16 */
[----:B------:R-:W-:Y:S01]  /*0d80*/  ISETP.GE.AND P0, PT, R2, UR6, PT ;  /* 0x0000000602007c0c */ /* 0x000fe2000bf06270 */
[----:B------:R-:W-:Y:S01]  /*0d90*/  @!P5 IMAD.MOV.U32 R2, RZ, RZ, -0x800000 ;  /* 0xff800000ff02d424 */ /* 0x000fe200078e00ff */
[----:B------:R-:W-:Y:S01]  /*0da0*/  ISETP.GE.AND P2, PT, R4, UR6, PT ;  /* 0x0000000604007c0c */ /* 0x000fe2000bf46270 */
[----:B------:R1:W-:Y:S01]  /*0db0*/  @!P1 STG.E.128 desc[UR22][R8.64+0x3800], RZ ;  /* 0x003800ff08009986 */ /* 0x0003e2000c101d16 */
[C---:B------:R-:W-:Y:S01]  /*0dc0*/  ISETP.NE.OR P0, PT, R66.reuse, RZ, P0 ;  /* 0x000000ff4200720c */ /* 0x040fe20000705670 */
[----:B------:R-:W-:Y:S01]  /*0dd0*/  @!P3 IMAD.MOV.U32 R5, RZ, RZ, -0x800000 ;  /* 0xff800000ff05b424 */ /* 0x000fe200078e00ff */
[----:B------:R-:W-:Y:S01]  /*0de0*/  ISETP.GE.AND P1, PT, R3, UR6, PT ;  /* 0x0000000603007c0c */ /* 0x000fe2000bf26270 */
[----:B------:R2:W-:Y:S01]  /*0df0*/  @!P5 STG.E desc[UR22][R6.64+0x20], R2 ;  /* 0x000020020600d986 */ /* 0x0005e2000c101916 */
[C---:B------:R-:W-:Y:S01]  /*0e00*/  ISETP.NE.OR P2, PT, R66.reuse, RZ, P2 ;  /* 0x000000ff4200720c */ /* 0x040fe20001745670 */
[----:B------:R-:W-:Y:S01]  /*0e10*/  @!P6 IMAD.MOV.U32 R3, RZ, RZ, -0x800000 ;  /* 0xff800000ff03e424 */ /* 0x000fe200078e00ff */
[----:B------:R-:W-:Y:S01]  /*0e20*/  ISETP.NE.OR P1, PT, R66, RZ, P1 ;  /* 0x000000ff4200720c */ /* 0x000fe20000f25670 */
[----:B------:R-:W-:Y:S04]  /*0e30*/  @!P3 STG.E desc[UR22][R6.64+0x60], R5 ;  /* 0x000060050600b986 */ /* 0x000fe8000c101916 */
[----:B------:R3:W-:Y:S06]  /*0e40*/  @!P6 STG.E desc[UR22][R6.64], R3 ;  /* 0x000000030600e986 */ /* 0x0007ec000c101916 */
[----:B------:R-:W-:-:S05]  /*0e50*/  @!P2 IMAD.MOV.U32 R4, RZ, RZ, -0x800000 ;  /* 0xff800000ff04a424 */ /* 0x000fca00078e00ff */
[----:B------:R4:W-:Y:S01]  /*0e60*/  @!P2 STG.E desc[UR22][R6.64+0x80], R4 ;  /* 0x000080040600a986 */ /* 0x0009e2000c101916 */
[----:B-1----:R-:W-:-:S05]  /*0e70*/  @!P4 IMAD.MOV.U32 R8, RZ, RZ, -0x800000 ;  /* 0xff800000ff08c424 */ /* 0x002fca00078e00ff */
[----:B------:R4:W-:Y:S01]  /*0e80*/  @!P4 STG.E desc[UR22][R6.64+0x40], R8 ;  /* 0x000040080600c986 */ /* 0x0009e2000c101916 */
[----:B--2---:R-:W-:-:S05]  /*0e90*/  @!P0 IMAD.MOV.U32 R2, RZ, RZ, -0x800000 ;  /* 0xff800000ff028424 */ /* 0x004fca00078e00ff */
[----:B------:R4:W-:Y:S01]  /*0ea0*/  @!P0 STG.E desc[UR22][R6.64+0xc0], R2 ;  /* 0x0000c00206008986 */ /* 0x0009e2000c101916 */
[----:B------:R-:W-:Y:S01]  /*0eb0*/  ISETP.GE.AND P0, PT, R0, UR6, PT ;  /* 0x0000000600007c0c */ /* 0x000fe2000bf06270 */
[----:B---3--:R-:W-:-:S03]  /*0ec0*/  @!P1 IMAD.MOV.U32 R3, RZ, RZ, -0x800000 ;  /* 0xff800000ff039424 */ /* 0x008fc600078e00ff */
[----:B------:R-:W-:Y:S02]  /*0ed0*/  ISETP.NE.OR P0, PT, R66, RZ, P0 ;  /* 0x000000ff4200720c */ /* 0x000fe40000705670 */
[----:B------:R4:W-:Y:S11]  /*0ee0*/  @!P1 STG.E desc[UR22][R6.64+0xa0], R3 ;  /* 0x0000a00306009986 */ /* 0x0009f6000c101916 */
[----:B------:R-:W-:Y:S05]  /*0ef0*/  @P0 EXIT ;  /* 0x000000000000094d */ /* 0x000fea0003800000 */
[----:B------:R-:W-:-:S05]  /*0f00*/  MOV R0, 0xff800000 ;  /* 0xff80000000007802 */ /* 0x000fca0000000f00 */
[----:B------:R-:W-:Y:S01]  /*0f10*/  STG.E desc[UR22][R6.64+0xe0], R0 ;  /* 0x0000e00006007986 */ /* 0x000fe2000c101916 */
[----:B------:R-:W-:Y:S05]  /*0f20*/  EXIT ;  /* 0x000000000000794d */ /* 0x000fea0003800000 */
.L_x_1586:
        /* <DEDUP_REMOVED lines=28> */
.L_x_1587:
        /* <DEDUP_REMOVED lines=26> */
[----:B------:R-:W-:Y:S02]  /*1290*/  ISETP.GE.AND P0, PT, R0, RZ, PT ;  /* 0x000000ff0000720c */ /* 0x000fe40003f06270 */
[----:B------:R-:W1:Y:S05]  /*12a0*/  LDC R0, c[0x0][0x278] ;  /* 0x00009e00ff007b82 */ /* 0x000e6a0000000800 */
[----:B------:R-:W-:-:S06]  /*12b0*/  @P2 IADD3 R6, R6, 0x1, RZ ;  /* 0x0000000106062810 */ /* 0x000fcc0007ffe0ff */
[----:B------:R-:W-:Y:S01]  /*12c0*/  @!P0 IMAD.MOV R6, RZ, RZ, -R6 ;  /* 0x000000ffff068224 */ /* 0x000fe200078e0a06 */
[----:B------:R-:W-:-:S05]  /*12d0*/  @!P1 LOP3.LUT R6, RZ, R64, RZ, 0x33, !PT ;  /* 0x00000040ff069212 */ /* 0x000fca00078e33ff */
[----:B------:R-:W-:-:S06]  /*12e0*/  IMAD.WIDE R2, R6, 0x4, R244 ;  /* 0x0000000406027825 */ /* 0x000fcc00078e02f4 */
[----:B------:R2:W3:Y:S01]  /*12f0*/  LDG.E R3, desc[UR22][R2.64] ;  /* 0x0000001602037981 */ /* 0x0004e2000c1e1900 */
[----:B-1----:R-:W-:Y:S01]  /*1300*/  IABS R5, R0 ;  /* 0x0000000000057213 */ /* 0x002fe20000000000 */
[----:B------:R-:W-:-:S03]  /*1310*/  IMAD.MOV R6, RZ, RZ, -R6 ;  /* 0x000000ffff067224 */ /* 0x000fc600078e0a06 */
[----:B------:R-:W1:Y:S01]  /*1320*/  I2F.RP R8, R5 ;  /* 0x0000000500087306 */ /* 0x000e620000209400 */
[----:B------:R-:W-:-:S05]  /*1330*/  IMAD R64, R64, R6, UR7 ;  /* 0x0000000740407e24 */ /* 0x000fca000f8e0206 */
[----:B------:R-:W-:Y:S02]  /*1340*/  SHF.R.S32.HI R67, RZ, 0x1f, R64 ;  /* 0x0000001fff437819 */ /* 0x000fe40000011440 */
[----:B-1----:R-:W1:Y:S01]  /*1350*/  MUFU.RCP R8, R8 ;  /* 0x0000000800087308 */ /* 0x002e620000001000 */
[----:B--2---:R-:W-:-:S04]  /*1360*/  MOV R2, UR13 ;  /* 0x0000000d00027c02 */ /* 0x004fc80008000f00 */
[----:B------:R-:W-:-:S04]  /*1370*/  IABS R2, R2 ;  /* 0x0000000200027213 */ /* 0x000fc80000000000 */
[----:B------:R-:W-:Y:S02]  /*1380*/  MOV R7, R2 ;  /* 0x0000000200077202 */ /* 0x000fe40000000f00 */
[----:B-1----:R-:W-:-:S04]  /*1390*/  IADD3 R8, R8, 0xffffffe, RZ ;  /* 0x0ffffffe08087810 */ /* 0x002fc80007ffe0ff */
        /* <DEDUP_REMOVED lines=11> */
[----:B------:R-:W-:Y:S02]  /*1450*/  ISETP.GE.U32.AND P2, PT, R4, R5, PT ;  /* 0x000000050400720c */ /* 0x000fe40003f46070 */
[----:B------:R-:W-:-:S11]  /*1460*/  ISETP.NE.AND P1, PT, R0, RZ, PT ;  /* 0x000000ff0000720c */ /* 0x000fd60003f25270 */
[----:B------:R-:W-:Y:S01]  /*1470*/  @P2 VIADD R2, R2, 0x1 ;  /* 0x0000000102022836 */ /* 0x000fe20000000000 */
[----:B---3--:R-:W-:Y:S02]  /*1480*/  R2UR UR9, R3 ;  /* 0x00000000030972ca */ /* 0x008fe400000e0000 */
        /* <DEDUP_REMOVED lines=25> */
[----:B------:R-:W-:-:S02]  /*1620*/  UMOV UR26, UR28 ;  /* 0x0000001c001a7c82 */ /* 0x000fc40008000000 */
[C---:B------:R-:W-:Y:S02]  /*1630*/  IMAD R0, R2.reuse, UR7, R0 ;  /* 0x0000000702007c24 */ /* 0x040fe4000f8e0200 */
[----:B------:R-:W-:-:S04]  /*1640*/  IMAD.WIDE.U32 R12, R2, UR6, R4 ;  /* 0x00000006020c7c25 */ /* 0x000fc8000f8e0004 */
[----:B------:R-:W-:Y:S01]  /*1650*/  IMAD.IADD R4, R13, 0x1, R0 ;  /* 0x000000010d047824 */ /* 0x000fe200078e0200 */
[----:B------:R-:W-:Y:S06]  /*1660*/  BRA `(.L_x_1589) ;  /* 0x00000004005c7947 */ /* 0x000fec0003800000 */
.L_x_1588:
        /* <DEDUP_REMOVED lines=48> */
.L_x_1590:
        /* <DEDUP_REMOVED lines=11> */
[----:B------:R-:W-:Y:S01]  /*1a20*/  MOV R67, UR15 ;  /* 0x0000000f00437c02 */ /* 0x000fe20008000f00 */
[----:B------:R-:W-:Y:S01]  /*1a30*/  IMAD.U32 R4, RZ, RZ, UR28 ;  /* 0x0000001cff047e24 */ /* 0x000fe2000f8e00ff */
[----:B------:R-:W-:Y:S01]  /*1a40*/  MOV R5, UR29 ;  /* 0x0000001d00057c02 */ /* 0x000fe20008000f00 */
[----:B-1----:R-:W-:-:S02]  /*1a50*/  IMAD R0, R22, R2, RZ ;  /* 0x0000000216007224 */ /* 0x002fc400078e02ff */
[----:B------:R-:W-:Y:S01]  /*1a60*/  IMAD.U32 R5, RZ, RZ, UR4 ;  /* 0x00000004ff057e24 */ /* 0x000fe2000f8e00ff */
[----:B------:R-:W-:Y:S01]  /*1a70*/  @UP0 ULDC.64 UR4, c[0x0][0x250] ;  /* 0x0000940000040ab9 */ /* 0x000fe20000000a00 */
[C---:B------:R-:W-:Y:S01]  /*1a80*/  IMAD R0, R24.reuse, R3, R0 ;  /* 0x0000000318007224 */ /* 0x040fe200078e0200 */
[----:B------:R-:W-:Y:S01]  /*1a90*/  @UP0 UIMAD.WIDE.U32 UR28, UR8, UR4, URZ ;  /* 0x00000004081c02a5 */ /* 0x000fe2000f8e003f */
[----:B------:R-:W-:-:S03]  /*1aa0*/  IMAD.WIDE.U32 R4, R24, R2, R4 ;  /* 0x0000000218047225 */ /* 0x000fc600078e0004 */
[----:B------:R-:W-:Y:S01]  /*1ab0*/  @UP0 UIMAD UR14, UR8, UR5, UR29 ;  /* 0x00000005080e02a4 */ /* 0x000fe2000f8e021d */
[----:B------:R-:W-:Y:S02]  /*1ac0*/  MOV R12, R4 ;  /* 0x00000004000c7202 */ /* 0x000fe40000000f00 */
        /* <DEDUP_REMOVED lines=17> */
.L_x_1589:
        /* <DEDUP_REMOVED lines=15> */
[----:B------:R-:W-:Y:S01]  /*1cd0*/  VIADD R0, R18, 0x10 ;  /* 0x0000001012007836 */ /* 0x000fe20000000000 */
[----:B------:R-:W2:Y:S01]  /*1ce0*/  S2UR UR4, SR_CgaCtaId ;  /* 0x00000000000479c3 */ /* 0x000ea20000008800 */
[----:B------:R-:W-:Y:S01]  /*1cf0*/  IMAD.IADD R2, R66, 0x1, -R2 ;  /* 0x0000000142027824 */ /* 0x000fe200078e0a02 */
[----:B------:R-:W-:Y:S01]  /*1d00*/  @UP0 UIMAD UR27, UR27, UR5, UR29 ;  /* 0x000000051b1b02a4 */ /* 0x000fe2000f8e021d */
[----:B------:R-:W-:Y:S01]  /*1d10*/  IMAD.SHL.U32 R3, R18, 0x40, RZ ;  /* 0x0000004012037824 */ /* 0x000fe200078e00ff */
[----:B------:R-:W-:Y:S01]  /*1d20*/  UIADD3 UR5, -UR21, UR25, URZ ;  /* 0x0000001915057290 */ /* 0x000fe2000fffe13f */
[----:B------:R-:W-:Y:S01]  /*1d30*/  ISETP.GE.AND P6, PT, R0, UR16, PT ;  /* 0x0000001000007c0c */ /* 0x000fe2000bfc6270 */
[----:B------:R-:W-:Y:S01]  /*1d40*/  IMAD.SHL.U32 R242, R2, 0x8, RZ ;  /* 0x0000000802f27824 */ /* 0x000fe200078e00ff */
[C---:B------:R-:W-:Y:S01]  /*1d50*/  ISETP.GE.AND P4, PT, R0.reuse, UR16, PT ;  /* 0x0000001000007c0c */ /* 0x040fe2000bf86270 */
[----:B------:R-:W-:Y:S01]  /*1d60*/  @!UP0 USHF.R.S32.HI UR29, URZ, 0x1f, UR17 ;  /* 0x0000001f3f1d8899 */ /* 0x000fe20008011411 */
[----:B------:R-:W-:Y:S01]  /*1d70*/  IMAD.U32 R8, RZ, RZ, UR8 ;  /* 0x00000008ff087e24 */ /* 0x000fe2000f8e00ff */
[----:B------:R-:W-:Y:S01]  /*1d80*/  ISETP.GE.AND P1, PT, R0, UR5, PT ;  /* 0x0000000500007c0c */ /* 0x000fe2000bf26270 */
[----:B------:R-:W-:Y:S01]  /*1d90*/  @!UP0 UIMAD.WIDE.U32 UR32, UR17, UR6, URZ ;  /* 0x00000006112082a5 */ /* 0x000fe2000f8e003f */
[----:B------:R-:W-:Y:S01]  /*1da0*/  LOP3.LUT R0, R3, 0x1c0, RZ, 0xc0, !PT ;  /* 0x000001c003007812 */ /* 0x000fe200078ec0ff */
[----:B------:R-:W-:Y:S01]  /*1db0*/  @!UP0 UIMAD UR29, UR29, UR6, URZ ;  /* 0x000000061d1d82a4 */ /* 0x000fe2000f8e023f */
[----:B------:R-:W-:Y:S01]  /*1dc0*/  LEA.HI R3, R7, R66, RZ, 0x6 ;  /* 0x0000004207037211 */ /* 0x000fe200078f30ff */
[----:B------:R-:W-:Y:S01]  /*1dd0*/  UIMAD UR31, UR31, UR8, URZ ;  /* 0x000000081f1f72a4 */ /* 0x000fe2000f8e023f */
[----:B------:R-:W-:Y:S01]  /*1de0*/  LOP3.LUT R5, R0, 0x38, R242, 0xf8, !PT ;  /* 0x0000003800057812 */ /* 0x000fe200078ef8f2 */
[----:B------:R-:W-:Y:S01]  /*1df0*/  @!UP0 UIMAD UR29, UR17, UR7, UR29 ;  /* 0x00000007111d82a4 */ /* 0x000fe2000f8e021d */
[----:B------:R-:W-:Y:S01]  /*1e00*/  SHF.R.U32.HI R0, RZ, 0x3, R0 ;  /* 0x00000003ff007819 */ /* 0x000fe20000011600 */
[----:B------:R-:W-:Y:S01]  /*1e10*/  IMAD.SHL.U32 R3, R3, 0x8, RZ ;  /* 0x0000000803037824 */ /* 0x000fe200078e00ff */
[----:B------:R-:W-:Y:S01]  /*1e20*/  @!UP0 UMOV UR28, UR32 ;  /* 0x00000020001c8c82 */ /* 0x000fe20008000000 */
[----:B------:R-:W-:Y:S01]  /*1e30*/  @!UP0 UIADD3 UR27, UR33, UR29, URZ ;  /* 0x0000001d211b8290 */ /* 0x000fe2000fffe03f */
[----:B------:R-:W-:Y:S01]  /*1e40*/  LOP3.LUT R0, R5, R0, RZ, 0x3c, !PT ;  /* 0x0000000005007212 */ /* 0x000fe200078e3cff */
[----:B------:R-:W-:Y:S01]  /*1e50*/  ULDC.64 UR6, c[0x0][0x268] ;  /* 0x00009a0000067ab9 */ /* 0x000fe20000000a00 */
[----:B------:R-:W-:Y:S01]  /*1e60*/  IADD3 R10, P2, R242, UR28, RZ ;  /* 0x0000001cf20a7c10 */ /* 0x000fe2000ff5e0ff */
[----:B------:R-:W-:Y:S01]  /*1e70*/  UIMAD UR9, UR13, UR9, UR31 ;  /* 0x000000090d0972a4 */ /* 0x000fe2000f8e021f */
[----:B------:R-:W-:Y:S01]  /*1e80*/  LOP3.LUT R241, R0, 0xfffffe00, R3, 0xf8, !PT ;  /* 0xfffffe0000f17812 */ /* 0x000fe200078ef803 */
[----:B------:R-:W-:Y:S01]  /*1e90*/  UMOV UR30, 0x400 ;  /* 0x00000400001e7882 */ /* 0x000fe20000000000 */
[----:B------:R-:W-:Y:S01]  /*1ea0*/  SHF.R.S32.HI R0, RZ, 0x1f, R242 ;  /* 0x0000001fff007819 */ /* 0x000fe200000114f2 */
[----:B------:R-:W-:Y:S01]  /*1eb0*/  IMAD R22, R22, UR6, RZ ;  /* 0x0000000616167c24 */ /* 0x000fe2000f8e02ff */
[----:B------:R-:W-:Y:S01]  /*1ec0*/  IADD3 R12, P0, R242, R12, RZ ;  /* 0x0000000cf20c7210 */ /* 0x000fe20007f1e0ff */
[----:B--2---:R-:W-:Y:S01]  /*1ed0*/  ULEA UR4, UR4, UR30, 0x18 ;  /* 0x0000001e04047291 */ /* 0x004fe2000f8ec03f */
[----:B------:R-:W-:Y:S01]  /*1ee0*/  IADD3.X R11, R0, UR27, RZ, P2, !PT ;  /* 0x0000001b000b7c10 */ /* 0x000fe200097fe4ff */
[C---:B------:R-:W-:Y:S01]  /*1ef0*/  VIADD R3, R18.reuse, 0x20 ;  /* 0x0000002012037836 */ /* 0x040fe20000000000 */
[----:B------:R-:W-:Y:S01]  /*1f00*/  ISETP.GE.AND P2, PT, R18, UR5, PT ;  /* 0x0000000512007c0c */ /* 0x000fe2000bf46270 */
[----:B------:R-:W-:Y:S01]  /*1f10*/  IMAD.X R13, R0, 0x1, R4, P0 ;  /* 0x00000001000d7824 */ /* 0x000fe200000e0604 */
[----:B------:R-:W-:Y:S01]  /*1f20*/  IADD3 R4, P0, R242, UR26, RZ ;  /* 0x0000001af2047c10 */ /* 0x000fe2000ff1e0ff */
[----:B------:R-:W-:Y:S01]  /*1f30*/  IMAD.WIDE.U32 R8, R8, UR13, R10 ;  /* 0x0000000d08087c25 */ /* 0x000fe2000f8e000a */
[----:B------:R-:W-:-:S02]  /*1f40*/  SHF.R.S32.HI R19, RZ, 0x1f, R18 ;  /* 0x0000001fff137819 */ /* 0x000fc40000011412 */
[----:B------:R-:W-:Y:S01]  /*1f50*/  IADD3.X R5, R0, UR14, RZ, P0, !PT ;  /* 0x0000000e00057c10 */ /* 0x000fe200087fe4ff */
[----:B------:R-:W-:Y:S01]  /*1f60*/  IMAD R22, R24, UR7, R22 ;  /* 0x0000000718167c24 */ /* 0x000fe2000f8e0216 */
[----:B------:R-:W-:Y:S01]  /*1f70*/  IADD3 R64, P5, R18, R64, RZ ;  /* 0x0000004012407210 */ /* 0x000fe20007fbe0ff */
[----:B------:R-:W-:Y:S01]  /*1f80*/  VIADD R11, R9, UR9 ;  /* 0x00000009090b7c36 */ /* 0x000fe20008000000 */
[----:B------:R-:W-:Y:S01]  /*1f90*/  ISETP.GE.AND P0, PT, R3, UR5, PT ;  /* 0x0000000503007c0c */ /* 0x000fe2000bf06270 */
[----:B------:R-:W-:Y:S01]  /*1fa0*/  IMAD.WIDE.U32 R24, R24, UR6, R4 ;  /* 0x0000000618187c25 */ /* 0x000fe2000f8e0004 */
[----:B------:R-:W-:-:S03]  /*1fb0*/  LEA R241, R241, UR4, 0x1 ;  /* 0x00000004f1f17c11 */ /* 0x000fc6000f8e08ff */
[----:B------:R-:W-:Y:S01]  /*1fc0*/  IMAD.X R67, R19, 0x1, R67, P5 ;  /* 0x0000000113437824 */ /* 0x000fe200028e0643 */
[----:B------:R-:W-:Y:S01]  /*1fd0*/  ISETP.GE.AND P5, PT, R3, UR16, PT ;  /* 0x0000001003007c0c */ /* 0x000fe2000bfa6270 */
[----:B-1----:R-:W-:Y:S01]  /*1fe0*/  IMAD.WIDE R14, R14, 0x40, R18 ;  /* 0x000000400e0e7825 */ /* 0x002fe200078e0212 */
[----:B------:R-:W-:Y:S11]  /*1ff0*/  @P2 BRA `(.L_x_1592) ;  /* 0x0000000000442947 */ /* 0x000ff60003800000 */
        /* <DEDUP_REMOVED lines=17> */
.L_x_1592:
[----:B------:R-:W-:Y:S05]  /*2110*/  BSYNC B0 ;  /* 0x0000000000007941 */ /* 0x000fea0003800000 */
.L_x_1591:
        /* <DEDUP_REMOVED lines=17> */
[----:B--2---:R-:W-:Y:S02]  /*2230*/  LEA R16, P1, R4, UR6, 0x1 ;  /* 0x0000000604107c11 */ /* 0x004fe4000f8208ff */
[----:B------:R-:W-:-:S04]  /*2240*/  IADD3 R0, R5, R0, RZ ;  /* 0x0000000005007210 */ /* 0x000fc80007ffe0ff */
[----:B------:R-:W-:-:S05]  /*2250*/  LEA.HI.X R17, R4, UR7, R0, 0x1, P1 ;  /* 0x0000000704117c11 */ /* 0x000fca00088f0c00 */
[----:B------:R-:W-:Y:S01]  /*2260*/  @!PT LDS RZ, [RZ] ;  /* 0x00000000fffff984 */ /* 0x000fe20000000800 */
[----:B------:R-:W-:Y:S01]  /*2270*/  @!PT LDS RZ, [RZ] ;  /* 0x00000000fffff984 */ /* 0x000fe20000000800 */
[----:B------:R-:W-:Y:S01]  /*2280*/  @!PT LDS RZ, [RZ] ;  /* 0x00000000fffff984 */ /* 0x000fe20000000800 */
[----:B------:R4:W-:Y:S02]  /*2290*/  LDGSTS.E.BYPASS.LTC128B.128 [R241+0x800], desc[UR22][R16.64] ;  /* 0x0080000010f17fae */ /* 0x0009e4000b901d56 */
.L_x_1594:
[----:B------:R-:W-:Y:S05]  /*22a0*/  BSYNC B0 ;  /* 0x0000000000007941 */ /* 0x000fea0003800000 */
.L_x_1593:
[----:B------:R-:W-:Y:S01]  /*22b0*/  BSSY B0, `(.L_x_1595) ;  /* 0x0000018000007945 */ /* 0x000fe20003800000 */
[----:B------:R-:W-:Y:S01]  /*22c0*/  ISETP.GE.AND P1, PT, R21, UR5, PT ;  /* 0x0000000515007c0c */ /* 0x000fe2000bf26270 */
[----:B------:R-:W-:Y:S02]  /*22d0*/  IMAD R3, R19, UR10, RZ ;  /* 0x0000000a13037c24 */ /* 0x000fe4000f8e02ff */
[----:B------:R-:W-:Y:S10]  /*22e0*/  @P0 BRA `(.L_x_1596) ;  /* 0x0000000000500947 */ /* 0x000ff40003800000 */
[----:B------:R-:W-:Y:S02]  /*22f0*/  ULDC UR6, c[0x0][0x2d0] ;  /* 0x0000b40000067ab9 */ /* 0x000fe40000000800 */
[----:B------:R-:W-:-:S13]  /*2300*/  ISETP.GE.AND P0, PT, R242, UR6, PT ;  /* 0x00000006f2007c0c */ /* 0x000fda000bf06270 */
[----:B------:R1:W-:Y:S01]  /*2310*/  @P0 STS.128 [R241+0x1000], RZ ;  /* 0x001000fff1000388 */ /* 0x0003e20000000c00 */
[----:B------:R-:W-:Y:S05]  /*2320*/  @P0 BRA `(.L_x_1596) ;  /* 0x0000000000400947 */ /* 0x000fea0003800000 */
[----:B------:R-:W-:Y:S01]  /*2330*/  IADD3 R4, P0, R14, 0x20, RZ ;  /* 0x000000200e047810 */ /* 0x000fe20007f1e0ff */
[----:B------:R-:W-:Y:S01]  /*2340*/  ULDC.64 UR6, c[0x0][0x240] ;  /* 0x0000900000067ab9 */ /* 0x000fe20000000a00 */
[----:B--2-4-:R-:W-:Y:S01]  /*2350*/  MOV R17, R11 ;  /* 0x0000000b00117202 */ /* 0x014fe20000000f00 */
        /* <DEDUP_REMOVED lines=13> */
.L_x_1596:
[----:B------:R-:W-:Y:S05]  /*2430*/  BSYNC B0 ;  /* 0x0000000000007941 */ /* 0x000fea0003800000 */
.L_x_1595:
        /* <DEDUP_REMOVED lines=9> */
[----:B--2---:R-:W-:Y:S01]  /*24d0*/  IADD3.X R4, RZ, R15, RZ, P0, !PT ;  /* 0x0000000fff047210 */ /* 0x004fe200007fe4ff */
        /* <DEDUP_REMOVED lines=11> */
.L_x_1598:
[----:B------:R-:W-:Y:S05]  /*2590*/  BSYNC B0 ;  /* 0x0000000000007941 */ /* 0x000fea0003800000 */
.L_x_1597:
        /* <DEDUP_REMOVED lines=14> */
[----:B--2---:R-:W-:-:S04]  /*2680*/  LEA R4, P0, R70, UR6, 0x1 ;  /* 0x0000000646047c11 */ /* 0x004fc8000f8008ff */
[----:B------:R-:W-:-:S05]  /*2690*/  LEA.HI.X R5, R70, UR7, R3, 0x1, P0 ;  /* 0x0000000746057c11 */ /* 0x000fca00080f0c03 */
[----:B------:R-:W-:Y:S01]  /*26a0*/  @!PT LDS RZ, [RZ] ;  /* 0x00000000fffff984 */ /* 0x000fe20000000800 */
[----:B------:R-:W-:Y:S01]  /*26b0*/  @!PT LDS RZ, [RZ] ;  /* 0x00000000fffff984 */ /* 0x000fe20000000800 */
[----:B------:R-:W-:Y:S01]  /*26c0*/  @!PT LDS RZ, [RZ] ;  /* 0x00000000fffff984 */ /* 0x000fe20000000800 */
[----:B------:R2:W-:Y:S04]  /*26d0*/  LDGSTS.E.BYPASS.LTC128B.128 [R241+0x2000], desc[UR22][R4.64] ;  /* 0x0200000004f17fae */ /* 0x0005e8000b901d56 */
.L_x_1600:
[----:B------:R-:W-:Y:S05]  /*26e0*/  BSYNC B0 ;  /* 0x0000000000007941 */ /* 0x000fea0003800000 */
.L_x_1599:
[----:B------:R-:W-:Y:S01]  /*26f0*/  USHF.L.U64.HI UR13, UR10, 0x4, UR11 ;  /* 0x000000040a0d7899 */ /* 0x000fe2000801020b */
[----:B------:R-:W-:Y:S01]  /*2700*/  BSSY B0, `(.L_x_1601) ;  /* 0x0000012000007945 */ /* 0x000fe20003800000 */
[----:B------:R-:W-:Y:S01]  /*2710*/  USHF.L.U32 UR14, UR10, 0x4, URZ ;  /* 0x000000040a0e7899 */ /* 0x000fe2000800063f */
[----:B------:R-:W-:Y:S02]  /*2720*/  ISETP.GE.AND P0, PT, R6, UR16, PT ;  /* 0x0000001006007c0c */ /* 0x000fe4000bf06270 */
[----:B--2---:R-:W-:Y:S01]  /*2730*/  IADD3 R5, R18, 0x50, RZ ;  /* 0x0000005012057810 */ /* 0x004fe20007ffe0ff */
        /* <DEDUP_REMOVED lines=14> */
.L_x_1602:
[----:B------:R-:W-:Y:S05]  /*2820*/  BSYNC B0 ;  /* 0x0000000000007941 */ /* 0x000fea0003800000 */
.L_x_1601:
        /* <DEDUP_REMOVED lines=20> */
.L_x_1604:
[----:B------:R-:W-:Y:S05]  /*2970*/  BSYNC B0 ;  /* 0x0000000000007941 */ /* 0x000fea0003800000 */
.L_x_1603:
[----:B------:R-:W-:Y:S01]  /*2980*/  BSSY B0, `(.L_x_1605) ;  /* 0x0000015000007945 */ /* 0x000fe20003800000 */
[----:B------:R-:W-:Y:S02]  /*2990*/  ISETP.GE.AND P5, PT, R4, UR16, PT ;  /* 0x0000001004007c0c */ /* 0x000fe4000bfa6270 */
[----:B----4-:R-:W-:Y:S01]  /*29a0*/  IADD3 R16, R18, 0x70, RZ ;  /* 0x0000007012107810 */ /* 0x010fe20007ffe0ff */
        /* <DEDUP_REMOVED lines=18> */
.L_x_1606:
[----:B------:R-:W-:Y:S05]  /*2ad0*/  BSYNC B0 ;  /* 0x0000000000007941 */ /* 0x000fea0003800000 */
.L_x_1605:
        /* <DEDUP_REMOVED lines=20> */
.L_x_1608:
[----:B------:R-:W-:Y:S05]  /*2c20*/  BSYNC B0 ;  /* 0x0000000000007941 */ /* 0x000fea0003800000 */
.L_x_1607:
        /* <DEDUP_REMOVED lines=21> */
.L_x_1610:
[----:B------:R-:W-:Y:S05]  /*2d80*/  BSYNC B0 ;  /* 0x0000000000007941 */ /* 0x000fea0003800000 */
.L_x_1609:
        /* <DEDUP_REMOVED lines=21> */
.L_x_1612:
[----:B------:R-:W-:Y:S05]  /*2ee0*/  BSYNC B0 ;  /* 0x0000000000007941 */ /* 0x000fea0003800000 */
.L_x_1611:
        /* <DEDUP_REMOVED lines=21> */
.L_x_1614:
[----:B------:R-:W-:Y:S05]  /*3040*/  BSYNC B0 ;  /* 0x0000000000007941 */ /* 0x000fea0003800000 */
.L_x_1613:
        /* <DEDUP_REMOVED lines=20> */
.L_x_1616:
[----:B------:R-:W-:Y:S05]  /*3190*/  BSYNC B0 ;  /* 0x0000000000007941 */ /* 0x000fea0003800000 */
.L_x_1615:
        /* <DEDUP_REMOVED lines=21> */
.L_x_1618:
[----:B------:R-:W-:Y:S05]  /*32f0*/  BSYNC B0 ;  /* 0x0000000000007941 */ /* 0x000fea0003800000 */
.L_x_1617:
        /* <DEDUP_REMOVED lines=9> */
[----:B------:R-:W-:Y:S01]  /*3390*/  MOV R27, R3 ;  /* 0x00000003001b7202 */ /* 0x000fe20000000f00 */
        /* <DEDUP_REMOVED lines=12> */
.L_x_1620:
[----:B------:R-:W-:Y:S05]  /*3460*/  BSYNC B0 ;  /* 0x0000000000007941 */ /* 0x000fea0003800000 */
.L_x_1619:
[----:B------:R-:W-:Y:S01]  /*3470*/  LOP3.LUT R20, R0, 0xffffffe0, RZ, 0xc0, !PT ;  /* 0xffffffe000147812 */ /* 0x000fe200078ec0ff */
        /* <DEDUP_REMOVED lines=22> */
.L_x_1622:
[----:B------:R-:W-:Y:S05]  /*35e0*/  BSYNC B0 ;  /* 0x0000000000007941 */ /* 0x000fea0003800000 */
.L_x_1621:
        /* <DEDUP_REMOVED lines=25> */
.L_x_1624:
[----:B------:R-:W-:Y:S05]  /*3780*/  BSYNC B0 ;  /* 0x0000000000007941 */ /* 0x000fea0003800000 */
.L_x_1623:
        /* <DEDUP_REMOVED lines=19> */
.L_x_1626:
[----:B------:R-:W-:Y:S05]  /*38c0*/  BSYNC B0 ;  /* 0x0000000000007941 */ /* 0x000fea0003800000 */
.L_x_1625:
        /* <DEDUP_REMOVED lines=19> */
.L_x_1628:
[----:B------:R-:W-:Y:S05]  /*3a00*/  BSYNC B0 ;  /* 0x0000000000007941 */ /* 0x000fea0003800000 */
.L_x_1627:
        /* <DEDUP_REMOVED lines=19> */
.L_x_1630:
[----:B------:R-:W-:Y:S05]  /*3b40*/  BSYNC B0 ;  /* 0x0000000000007941 */ /* 0x000fea0003800000 */
.L_x_1629:
        /* <DEDUP_REMOVED lines=16> */
[----:B------:R-:W-:Y:S01]  /*3c50*/  IADD3 R17, R20, UR24, -R17 ;  /* 0x0000001814117c10 */ /* 0x000fe2000fffe811 */
[----:B------:R-:W-:Y:S01]  /*3c60*/  IMAD.MOV.U32 R69, RZ, RZ, R62 ;  /* 0x000000ffff457224 */ /* 0x000fe200078e003e */
[----:B------:R-:W-:Y:S02]  /*3c70*/  LEA.HI.X R61, R64, UR7, R67, 0x1, P6 ;  /* 0x00000007403d7c11 */ /* 0x000fe4000b0f0c43 */
[----:B------:R-:W-:Y:S01]  /*3c80*/  ISETP.GE.AND P6, PT, R5, UR16, PT ;  /* 0x0000001005007c0c */ /* 0x000fe2000bfc6270 */
[----:B------:R-:W-:Y:S01]  /*3c90*/  VIADD R115, R17, UR20 ;  /* 0x0000001411737c36 */ /* 0x000fe20008000000 */
[----:B------:R-:W-:-:S04]  /*3ca0*/  DEPBAR.LE SB0, 0x0 ;  /* 0x000080000000791a */ /* 0x000fc80000000000 */
[----:B------:R-:W-:Y:S01]  /*3cb0*/  BAR.SYNC.DEFER_BLOCKING 0x0 ;  /* 0x0000000000007b1d */ /* 0x000fe20000010000 */
[----:B------:R-:W-:-:S05]  /*3cc0*/  IMAD.MOV.U32 R68, RZ, RZ, R61 ;  /* 0x000000ffff447224 */ /* 0x000fca00078e003d */
        /* <DEDUP_REMOVED lines=12> */
.L_x_1632:
[----:B------:R-:W-:Y:S05]  /*3d90*/  BSYNC B0 ;  /* 0x0000000000007941 */ /* 0x000fea0003800000 */
.L_x_1631:
        /* <DEDUP_REMOVED lines=19> */
.L_x_1634:
[----:B------:R-:W-:Y:S05]  /*3ed0*/  BSYNC B0 ;  /* 0x0000000000007941 */ /* 0x000fea0003800000 */
.L_x_1633:
        /* <DEDUP_REMOVED lines=17> */
.L_x_1636:
[----:B------:R-:W-:Y:S05]  /*3ff0*/  BSYNC B0 ;  /* 0x0000000000007941 */ /* 0x000fea0003800000 */
.L_x_1635:
        /* <DEDUP_REMOVED lines=18> */
.L_x_1638:
[----:B------:R-:W-:Y:S05]  /*4120*/  BSYNC B0 ;  /* 0x0000000000007941 */ /* 0x000fea0003800000 */
.L_x_1637:
        /* <DEDUP_REMOVED lines=17> */
.L_x_1640:
[----:B------:R-:W-:Y:S05]  /*4240*/  BSYNC B0 ;  /* 0x0000000000007941 */ /* 0x000fea0003800000 */
.L_x_1639:
        /* <DEDUP_REMOVED lines=20> */
.L_x_1642:
[----:B------:R-:W-:Y:S05]  /*4390*/  BSYNC B0 ;  /* 0x0000000000007941 */ /* 0x000fea0003800000 */
.L_x_1641:
        /* <DEDUP_REMOVED lines=20> */
.L_x_1644:
[----:B------:R-:W-:Y:S05]  /*44e0*/  BSYNC B0 ;  /* 0x0000000000007941 */ /* 0x000fea0003800000 */
.L_x_1643:
        /* <DEDUP_REMOVED lines=21> */
.L_x_1646:
[----:B------:R-:W-:Y:S05]  /*4640*/  BSYNC B0 ;  /* 0x0000000000007941 */ /* 0x000fea0003800000 */
.L_x_1645:
        /* <DEDUP_REMOVED lines=23> */
.L_x_1648:
[----:B------:R-:W-:Y:S05]  /*47c0*/  BSYNC B0 ;  /* 0x0000000000007941 */ /* 0x000fea0003800000 */
.L_x_1647:
[----:B------:R1:W-:Y:S01]  /*47d0*/  @P0 STS.128 [R241+0xe800], RZ ;  /* 0x00e800fff1000388 */ /* 0x0003e20000000c00 */
[----:B------:R-:W-:Y:S01]  /*47e0*/  IMAD.IADD R13, R5, 0x1, -R13 ;  /* 0x00000001050d7824 */ /* 0x000fe200078e0a0d */
[----:B------:R-:W-:Y:S01]  /*47f0*/  BSSY B0, `(.L_x_1649) ;  /* 0x0000016000007945 */ /* 0x000fe20003800000 */
[----:B------:R-:W-:Y:S01]  /*4800*/  IMAD.SHL.U32 R5, R4, 0x40, RZ ;  /* 0x0000004004057824 */ /* 0x000fe200078e00ff */
[----:B------:R-:W-:Y:S01]  /*4810*/  ISETP.GE.AND P2, PT, R9, UR16, PT ;  /* 0x0000001009007c0c */ /* 0x000fe2000bf46270 */
[----:B------:R-:W-:Y:S01]  /*4820*/  IMAD.SHL.U32 R7, R13, 0x8, RZ ;  /* 0x000000080d077824 */ /* 0x000fe200078e00ff */
[----:B------:R-:W-:Y:S02]  /*4830*/  LOP3.LUT R18, R12, 0x8, R18, 0xf8, !PT ;  /* 0x000000080c127812 */ /* 0x000fe400078ef812 */
        /* <DEDUP_REMOVED lines=17> */
.L_x_1650:
[----:B------:R-:W-:Y:S05]  /*4950*/  BSYNC B0 ;  /* 0x0000000000007941 */ /* 0x000fea0003800000 */
.L_x_1649:
        /* <DEDUP_REMOVED lines=26> */
.L_x_1652:
[----:B------:R-:W-:Y:S05]  /*4b00*/  BSYNC B0 ;  /* 0x0000000000007941 */ /* 0x000fea0003800000 */
.L_x_1651:
        /* <DEDUP_REMOVED lines=17> */
.L_x_1654:
[----:B------:R-:W-:Y:S05]  /*4c20*/  BSYNC B0 ;  /* 0x0000000000007941 */ /* 0x000fea0003800000 */
.L_x_1653:
        /* <DEDUP_REMOVED lines=17> */
.L_x_1656:
[----:B------:R-:W-:Y:S05]  /*4d40*/  BSYNC B0 ;  /* 0x0000000000007941 */ /* 0x000fea0003800000 */
.L_x_1655:
        /* <DEDUP_REMOVED lines=17> */
.L_x_1658:
[----:B------:R-:W-:Y:S05]  /*4e60*/  BSYNC B0 ;  /* 0x0000000000007941 */ /* 0x000fea0003800000 */
.L_x_1657:
        /* <DEDUP_REMOVED lines=17> */
.L_x_1660:
[----:B------:R-:W-:Y:S05]  /*4f80*/  BSYNC B0 ;  /* 0x0000000000007941 */ /* 0x000fea0003800000 */
.L_x_1659:
        /* <DEDUP_REMOVED lines=25> */
.L_x_1662:
[----:B------:R-:W-:Y:S05]  /*5120*/  BSYNC B0 ;  /* 0x0000000000007941 */ /* 0x000fea0003800000 */
.L_x_1661:
[----:B-1----:R-:W-:Y:S01]  /*5130*/  LDSM.16.M88.4 R4, [R240] ;  /* 0x00000000f004783b */ /* 0x002fe20000000200 */
[----:B------:R-:W-:Y:S01]  /*5140*/  LOP3.LUT P0, RZ, R2, 0x2, RZ, 0xc0, !PT ;  /* 0x0000000202ff7812 */ /* 0x000fe2000780c0ff */
[----:B------:R-:W-:Y:S01]  /*5150*/  ULDC UR16, c[0x0][0x39c] ;  /* 0x0000e70000107ab9 */ /* 0x000fe20000000800 */
[----:B------:R-:W-:Y:S01]  /*5160*/  LEA R60, R235, R240, 0x1 ;  /* 0x000000f0eb3c7211 */ /* 0x000fe200078e08ff */
[----:B------:R-:W1:Y:S01]  /*5170*/  LDSM.16.M88.4 R44, [R239+0x2000] ;  /* 0x00200000ef2c783b */ /* 0x000e620000000200 */
[----:B------:R-:W-:Y:S01]  /*5180*/  SEL R0, R0, 0xfffffff0, !P0 ;  /* 0xfffffff000007807 */ /* 0x000fe20004000000 */
[----:B------:R-:W-:Y:S01]  /*5190*/  UISETP.GT.AND UP0, UPT, UR15, UR12, UPT ;  /* 0x0000000c0f00728c */ /* 0x000fe2000bf04270 */
[----:B------:R-:W-:Y:S01]  /*51a0*/  LOP3.LUT P0, RZ, R2, 0x4, RZ, 0xc0, !PT ;  /* 0x0000000402ff7812 */ /* 0x000fe2000780c0ff */
[----:B------:R-:W-:Y:S01]  /*51b0*/  LDSM.16.M88.4 R12, [R60] ;  /* 0x000000003c0c783b */ /* 0x000fe20000000200 */
[----:B------:R-:W-:Y:S02]  /*51c0*/  LEA R233, R0, R239, 0x1 ;  /* 0x000000ef00e97211 */ /* 0x000fe400078e08ff */
[C---:B------:R-:W-:Y:S01]  /*51d0*/  IADD3 R8, R239.reuse, 0x2000, RZ ;  /* 0x00002000ef087810 */ /* 0x040fe20007ffe0ff */
[----:B------:R-:W5:Y:S01]  /*51e0*/  LDSM.16.M88.4 R56, [R239+0x2800] ;  /* 0x00280000ef38783b */ /* 0x000f620000000200 */
[----:B------:R-:W-:-:S02]  /*51f0*/  IADD3 R238, R239, 0x2040, RZ ;  /* 0x00002040efee7810 */ /* 0x000fc40007ffe0ff */
[----:B------:R-:W-:Y:S01]  /*5200*/  LEA R2, R234, R240, 0x1 ;  /* 0x000000f0ea027211 */ /* 0x000fe200078e08ff */
[----:B------:R-:W2:Y:S01]  /*5210*/  LDSM.16.M88.4 R36, [R233+0x2000] ;  /* 0x00200000e924783b */ /* 0x000ea20000000200 */
[----:B------:R-:W-:Y:S02]  /*5220*/  PLOP3.LUT P1, PT, PT, PT, UP0, 0x80, 0x0 ;  /* 0x000000000000781c */ /* 0x000fe40003f2f008 */
[----:B------:R-:W-:Y:S01]  /*5230*/  LEA R237, R235, R2, 0x1 ;  /* 0x00000002ebed7211 */ /* 0x000fe200078e08ff */
[----:B------:R-:W3:Y:S01]  /*5240*/  LDSM.16.M88.4 R76, [R233+0x2800] ;  /* 0x00280000e94c783b */ /* 0x000ee20000000200 */
[----:B------:R-:W-:Y:S02]  /*5250*/  @P0 IADD3 R238, R8, -0x40, RZ ;  /* 0xffffffc008ee0810 */ /* 0x000fe40007ffe0ff */
[----:B------:R-:W-:Y:S01]  /*5260*/  LOP3.LUT R236, R71, R117, RZ, 0xfc, !PT ;  /* 0x0000007547ec7212 */ /* 0x000fe200078efcff */
[----:B------:R-:W-:Y:S01]  /*5270*/  LDSM.16.M88.4 R8, [R2] ;  /* 0x000000000208783b */ /* 0x000fe20000000200 */
[----:B------:R-:W-:-:S02]  /*5280*/  LEA R166, R0, R238, 0x1 ;  /* 0x000000ee00a67211 */ /* 0x000fc400078e08ff */
[----:B------:R-:W-:Y:S01]  /*5290*/  MOV R71, 0x8 ;  /* 0x0000000800477802 */ /* 0x000fe20000000f00 */
[----:B------:R-:W4:Y:S01]  /*52a0*/  LDSM.16.M88.4 R16, [R238] ;  /* 0x00000000ee10783b */ /* 0x000f220000000200 */
[C---:B------:R-:W-:Y:S02]  /*52b0*/  VIMNMX R164, R115.reuse, UR24, PT ;  /* 0x0000001873a47c48 */ /* 0x040fe4000bfe0100 */
[----:B------:R-:W-:Y:S01]  /*52c0*/  VIADDMNMX R71, R115, R71, UR24, PT ;  /* 0x0000001873477e46 */ /* 0x000fe2000b800147 */
[----:B------:R-:W4:Y:S01]  /*52d0*/  LDSM.16.M88.4 R40, [R239+0x3000] ;  /* 0x00300000ef28783b */ /* 0x000f220000000200 */
[C---:B------:R-:W-:Y:S02]  /*52e0*/  IADD3 R229, R238.reuse, 0x800, RZ ;  /* 0x00000800eee57810 */ /* 0x040fe40007ffe0ff */
[C---:B------:R-:W-:Y:S01]  /*52f0*/  IADD3 R228, R238.reuse, 0x1000, RZ ;  /* 0x00001000eee47810 */ /* 0x040fe20007ffe0ff */
[----:B------:R-:W-:Y:S01]  /*5300*/  LDSM.16.M88.4 R28, [R237] ;  /* 0x00000000ed1c783b */ /* 0x000fe20000000200 */
[----:B------:R-:W-:-:S02]  /*5310*/  IADD3 R227, R238, 0x1800, RZ ;  /* 0x00001800eee37810 */ /* 0x000fc40007ffe0ff */
[C---:B------:R-:W-:Y:S01]  /*5320*/  IADD3 R226, R238.reuse, 0x2000, RZ ;  /* 0x00002000eee27810 */ /* 0x040fe20007ffe0ff */
[----:B------:R-:W4:Y:S01]  /*5330*/  LDSM.16.M88.4 R20, [R166] ;  /* 0x00000000a614783b */ /* 0x000f220000000200 */
[C---:B------:R-:W-:Y:S02]  /*5340*/  IADD3 R225, R238.reuse, 0x2800, RZ ;  /* 0x00002800eee17810 */ /* 0x040fe40007ffe0ff */
[C---:B------:R-:W-:Y:S01]  /*5350*/  IADD3 R224, R238.reuse, 0x3000, RZ ;  /* 0x00003000eee07810 */ /* 0x040fe20007ffe0ff */
[C---:B-1----:R-:W-:Y:S01]  /*5360*/  HMMA.16816.F32.BF16 R32, R4.reuse, R44, RZ ;  /* 0x0000002c0420723c */ /* 0x042fe200000418ff */
[----:B------:R-:W1:Y:S01]  /*5370*/  LDSM.16.M88.4 R72, [R238+0x800] ;  /* 0x00080000ee48783b */ /* 0x000e620000000200 */
[C---:B------:R-:W-:Y:S02]  /*5380*/  IADD3 R223, R238.reuse, 0x3800, RZ ;  /* 0x00003800eedf7810 */ /* 0x040fe40007ffe0ff */
[C---:B------:R-:W-:Y:S01]  /*5390*/  IADD3 R222, R238.reuse, 0x4000, RZ ;  /* 0x00004000eede7810 */ /* 0x040fe20007ffe0ff */
[----:B------:R-:W1:Y:S01]  /*53a0*/  LDSM.16.M88.4 R52, [R233+0x3000] ;  /* 0x00300000e934783b */ /* 0x000e620000000200 */
[----:B------:R-:W-:Y:S01]  /*53b0*/  HMMA.16816.F32.BF16 R44, R4, R46, RZ ;  /* 0x0000002e042c723c */ /* 0x000fe200000418ff */
[----:B------:R-:W-:-:S02]  /*53c0*/  IADD3 R221, R238, 0x4800, RZ ;  /* 0x00004800eedd7810 */ /* 0x000fc40007ffe0ff */
[----:B------:R-:W1:Y:S01]  /*53d0*/  LDSM.16.M88.4 R48, [R166+0x800] ;  /* 0x00080000a630783b */ /* 0x000e620000000200 */
[C---:B------:R-:W-:Y:S02]  /*53e0*/  IADD3 R220, R238.reuse, 0x5000, RZ ;  /* 0x00005000eedc7810 */ /* 0x040fe40007ffe0ff */
[C---:B-----5:R-:W-:Y:S01]  /*53f0*/  HMMA.16816.F32.BF16 R24, R4.reuse, R56, RZ ;  /* 0x000000380418723c */ /* 0x060fe200000418ff */
[----:B------:R-:W0:Y:S01]  /*5400*/  LDGDEPBAR ;  /* 0x00000000000079af */ /* 0x000e220000000000 */
[C---:B------:R-:W-:Y:S02]  /*5410*/  IADD3 R219, R238.reuse, 0x5800, RZ ;  /* 0x00005800eedb7810 */ /* 0x040fe40007ffe0ff */
[C---:B------:R-:W-:Y:S02]  /*5420*/  IADD3 R218, R238.reuse, 0x6000, RZ ;  /* 0x00006000eeda7810 */ /* 0x040fe40007ffe0ff */
[----:B------:R-:W-:Y:S01]  /*5430*/  HMMA.16816.F32.BF16 R56, R4, R58, RZ ;  /* 0x0000003a0438723c */ /* 0x000fe200000418ff */
[----:B------:R-:W-:-:S02]  /*5440*/  IADD3 R217, R238, 0x6800, RZ ;  /* 0x00006800eed97810 */ /* 0x000fc40007ffe0ff */
[C---:B------:R-:W-:Y:S02]  /*5450*/  IADD3 R216, R238.reuse, 0x7000, RZ ;  /* 0x00007000eed87810 */ /* 0x040fe40007ffe0ff */
[----:B------:R-:W-:Y:S01]  /*5460*/  IADD3 R167, R238, 0x7800, RZ ;  /* 0x00007800eea77810 */ /* 0x000fe20007ffe0ff */
[C---:B--2---:R-:W-:Y:S06]  /*5470*/  HMMA.16816.F32.BF16 R32, R12.reuse, R36, R32 ;  /* 0x000000240c20723c */ /* 0x044fec0000041820 */
[C---:B------:R-:W-:Y:S01]  /*5480*/  HMMA.16816.F32.BF16 R44, R12.reuse, R38, R44 ;  /* 0x000000260c2c723c */ /* 0x040fe2000004182c */
[----:B------:R-:W-:Y:S05]  /*5490*/  LDSM.16.M88.4 R36, [R239+0x3800] ;  /* 0x00380000ef24783b */ /* 0x000fea0000000200 */
[C---:B---3--:R-:W-:Y:S06]  /*54a0*/  HMMA.16816.F32.BF16 R24, R12.reuse, R76, R24 ;  /* 0x0000004c0c18723c */ /* 0x048fec0000041818 */
[----:B------:R-:W-:Y:S01]  /*54b0*/  HMMA.16816.F32.BF16 R56, R12, R78, R56 ;  /* 0x0000004e0c38723c */ /* 0x000fe20000041838 */
[----:B------:R-:W2:Y:S05]  /*54c0*/  LDSM.16.M88.4 R76, [R238+0x1000] ;  /* 0x00100000ee4c783b */ /* 0x000eaa0000000200 */
[C---:B----4-:R-:W-:Y:S06]  /*54d0*/  HMMA.16816.F32.BF16 R32, R8.reuse, R16, R32 ;  /* 0x000000100820723c */ /* 0x050fec0000041820 */
[----:B------:R-:W-:Y:S06]  /*54e0*/  HMMA.16816.F32.BF16 R44, R8, R18, R44 ;  /* 0x00000012082c723c */ /* 0x000fec000004182c */
[C---:B------:R-:W-:Y:S06]  /*54f0*/  HMMA.16816.F32.BF16 R16, R4.reuse, R40, RZ ;  /* 0x000000280410723c */ /* 0x040fec00000418ff */
[----:B------:R-:W-:Y:S06]  /*5500*/  HMMA.16816.F32.BF16 R40, R4, R42, RZ ;  /* 0x0000002a0428723c */ /* 0x000fec00000418ff */
[----:B------:R-:W-:Y:S06]  /*5510*/  HMMA.16816.F32.BF16 R32, R28, R20, R32 ;  /* 0x000000141c20723c */ /* 0x000fec0000041820 */
[----:B-1----:R-:W-:Y:S06]  /*5520*/  HMMA.16816.F32.BF16 R24, R8, R72, R24 ;  /* 0x000000480818723c */ /* 0x002fec0000041818 */
[----:B------:R-:W-:Y:S01]  /*5530*/  HMMA.16816.F32.BF16 R44, R28, R22, R44 ;  /* 0x000000161c2c723c */ /* 0x000fe2000004182c */
[----:B------:R-:W-:Y:S05]  /*5540*/  LDSM.16.M88.4 R20, [R233+0x3800] ;  /* 0x00380000e914783b */ /* 0x000fea0000000200 */
[----:B------:R-:W-:Y:S01]  /*5550*/  HMMA.16816.F32.BF16 R56, R8, R74, R56 ;  /* 0x0000004a0838723c */ /* 0x000fe20000041838 */
[----:B------:R-:W1:Y:S05]  /*5560*/  LDSM.16.M88.4 R72, [R166+0x1000] ;  /* 0x00100000a648783b */ /* 0x000e6a0000000200 */
[C---:B------:R-:W-:Y:S01]  /*5570*/  HMMA.16816.F32.BF16 R16, R12.reuse, R52, R16 ;  /* 0x000000340c10723c */ /* 0x040fe20000041810 */
[----:B------:R-:W-:Y:S01]  /*5580*/  FMUL.FTZ R33, R33, UR16 ;  /* 0x0000001021217c20 */ /* 0x000fe20008410000 */
[----:B------:R-:W-:Y:S01]  /*5590*/  FMUL.FTZ R34, R34, UR16 ;  /* 0x0000001022227c20 */ /* 0x000fe20008410000 */
[----:B------:R-:W-:Y:S01]  /*55a0*/  FMUL.FTZ R35, R35, UR16 ;  /* 0x0000001023237c20 */ /* 0x000fe20008410000 */
[----:B------:R-:W-:Y:S01]  /*55b0*/  FMUL.FTZ R0, R32, UR16 ;  /* 0x0000001020007c20 */ /* 0x000fe20008410000 */
[----:B------:R-:W3:Y:S01]  /*55c0*/  MUFU.TANH R112, R33 ;  /* 0x0000002100707308 */ /* 0x000ee20000002400 */
[----:B------:R-:W-:Y:S01]  /*55d0*/  HMMA.16816.F32.BF16 R40, R12, R54, R40 ;  /* 0x000000360c28723c */ /* 0x000fe20000041828 */
[----:B------:R-:W-:Y:S05]  /*55e0*/  LDSM.16.M88.4 R52, [R239+0x4000] ;  /* 0x00400000ef34783b */ /* 0x000fea0000000200 */
[C---:B------:R-:W-:Y:S01]  /*55f0*/  HMMA.16816.F32.BF16 R24, R28.reuse, R48, R24 ;  /* 0x000000301c18723c */ /* 0x040fe20000041818 */
[----:B------:R-:W4:Y:S01]  /*5600*/  MUFU.TANH R111, R34 ;  /* 0x00000022006f7308 */ /* 0x000f220000002400 */
[----:B------:R-:W-:Y:S01]  /*5610*/  FMUL.FTZ R44, R44, UR16 ;  /* 0x000000102c2c7c20 */ /* 0x000fe20008410000 */
[----:B------:R-:W-:Y:S01]  /*5620*/  FMUL.FTZ R45, R45, UR16 ;  /* 0x000000102d2d7c20 */ /* 0x000fe20008410000 */
[----:B------:R-:W-:Y:S01]  /*5630*/  FMUL.FTZ R46, R46, UR16 ;  /* 0x000000102e2e7c20 */ /* 0x000fe20008410000 */
[----:B------:R-:W-:Y:S01]  /*5640*/  FMUL.FTZ R47, R47, UR16 ;  /* 0x000000102f2f7c20 */ /* 0x000fe20008410000 */
[----:B------:R-:W-:Y:S01]  /*5650*/  HMMA.16816.F32.BF16 R56, R28, R50, R56 ;  /* 0x000000321c38723c */ /* 0x000fe20000041838 */
[----:B------:R-:W5:Y:S02]  /*5660*/  LDSM.16.M88.4 R48, [R238+0x1800] ;  /* 0x00180000ee30783b */ /* 0x000f640000000200 */
[----:B------:R3:W1:Y:S03]  /*5670*/  MUFU.TANH R110, R35 ;  /* 0x00000023006e7308 */ /* 0x0006660000002400 */
[C---:B--2---:R-:W-:Y:S05]  /*5680*/  HMMA.16816.F32.BF16 R16, R8.reuse, R76, R16 ;  /* 0x0000004c0810723c */ /* 0x044fea0000041810 */
[----:B------:R-:W2:Y:S01]  /*5690*/  MUFU.TANH R109, R44 ;  /* 0x0000002c006d7308 */ /* 0x000ea20000002400 */
[----:B------:R-:W-:Y:S01]  /*56a0*/  HMMA.16816.F32.BF16 R40, R8, R78, R40 ;  /* 0x0000004e0828723c */ /* 0x000fe20000041828 */
[----:B------:R-:W4:Y:S05]  /*56b0*/  LDSM.16.M88.4 R76, [R166+0x1800] ;  /* 0x00180000a64c783b */ /* 0x000f2a0000000200 */
[----:B------:R-:W-:Y:S01]  /*56c0*/  FMUL.FTZ R24, R24, UR16 ;  /* 0x0000001018187c20 */ /* 0x000fe20008410000 */
[----:B------:R-:W2:Y:S01]  /*56d0*/  MUFU.TANH R108, R45 ;  /* 0x0000002d006c7308 */ /* 0x000ea20000002400 */
[C---:B---3--:R-:W-:Y:S01]  /*56e0*/  HMMA.16816.F32.BF16 R32, R4.reuse, R36, RZ ;  /* 0x000000240420723c */ /* 0x048fe200000418ff */
[----:B------:R-:W-:Y:S01]  /*56f0*/  FMUL.FTZ R25, R25, UR16 ;  /* 0x0000001019197c20 */ /* 0x000fe20008410000 */
[----:B------:R-:W-:Y:S01]  /*5700*/  FMUL.FTZ R26, R26, UR16 ;  /* 0x000000101a1a7c20 */ /* 0x000fe20008410000 */
[----:B------:R-:W-:Y:S01]  /*5710*/  FMUL.FTZ R27, R27, UR16 ;  /* 0x000000101b1b7c20 */ /* 0x000fe20008410000 */
[----:B------:R-:W-:Y:S01]  /*5720*/  FMUL.FTZ R56, R56, UR16 ;  /* 0x0000001038387c20 */ /* 0x000fe20008410000 */
[----:B------:R-:W-:Y:S01]  /*5730*/  FMUL.FTZ R57, R57, UR16 ;  /* 0x0000001039397c20 */ /* 0x000fe20008410000 */
[----:B------:R-:W-:Y:S01]  /*5740*/  HMMA.16816.F32.BF16 R36, R4, R38, RZ ;  /* 0x000000260424723c */ /* 0x000fe200000418ff */
[----:B------:R-:W3:Y:S01]  /*5750*/  MUFU.TANH R107, R46 ;  /* 0x0000002e006b7308 */ /* 0x000ee20000002400 */
[----:B------:R-:W-:Y:S01]  /*5760*/  FMUL.FTZ R58, R58, UR16 ;  /* 0x000000103a3a7c20 */ /* 0x000fe20008410000 */
[----:B------:R-:W-:-:S03]  /*5770*/  FMUL.FTZ R59, R59, UR16 ;  /* 0x000000103b3b7c20 */ /* 0x000fc60008410000 */
[C---:B-1----:R-:W-:Y:S03]  /*5780*/  HMMA.16816.F32.BF16 R16, R28.reuse, R72, R16 ;  /* 0x000000481c10723c */ /* 0x042fe60000041810 */
[----:B------:R1:W1:Y:S03]  /*5790*/  MUFU.TANH R106, R47 ;  /* 0x0000002f006a7308 */ /* 0x0002660000002400 */
[----:B------:R-:W-:Y:S01]  /*57a0*/  HMMA.16816.F32.BF16 R40, R28, R74, R40 ;  /* 0x0000004a1c28723c */ /* 0x000fe20000041828 */
[----:B------:R-:W-:Y:S04]  /*57b0*/  LDSM.16.M88.4 R72, [R238+0x2000] ;  /* 0x00200000ee48783b */ /* 0x000fe80000000200 */
[----:B------:R-:W2:Y:S01]  /*57c0*/  MUFU.TANH R105, R24 ;  /* 0x0000001800697308 */ /* 0x000ea20000002400 */
[C---:B------:R-:W-:Y:S06]  /*57d0*/  HMMA.16816.F32.BF16 R32, R12.reuse, R20, R32 ;  /* 0x000000140c20723c */ /* 0x040fec0000041820 */
[----:B------:R-:W-:Y:S01]  /*57e0*/  HMMA.16816.F32.BF16 R36, R12, R22, R36 ;  /* 0x000000160c24723c */ /* 0x000fe20000041824 */
[----:B------:R-:W-:Y:S01]  /*57f0*/  LDSM.16.M88.4 R20, [R239+0x4800] ;  /* 0x00480000ef14783b */ /* 0x000fe20000000200 */
[----:B------:R-:W2:Y:S03]  /*5800*/  MUFU.TANH R104, R25 ;  /* 0x0000001900687308 */ /* 0x000ea60000002400 */
[----:B-1----:R-:W1:Y:S01]  /*5810*/  LDSM.16.M88.4 R44, [R233+0x4000] ;  /* 0x00400000e92c783b */ /* 0x002e620000000200 */
[----:B------:R-:W-:Y:S01]  /*5820*/  FMUL.FTZ R16, R16, UR16 ;  /* 0x0000001010107c20 */ /* 0x000fe20008410000 */
[----:B------:R-:W-:Y:S01]  /*5830*/  FMUL.FTZ R17, R17, UR16 ;  /* 0x0000001011117c20 */ /* 0x000fe20008410000 */
[----:B------:R-:W-:Y:S01]  /*5840*/  FMUL.FTZ R18, R18, UR16 ;  /* 0x0000001012127c20 */ /* 0x000fe20008410000 */
[----:B------:R-:W-:Y:S01]  /*5850*/  FMUL.FTZ R19, R19, UR16 ;  /* 0x0000001013137c20 */ /* 0x000fe20008410000 */
[----:B------:R-:W1:Y:S02]  /*5860*/  MUFU.TANH R103, R26 ;  /* 0x0000001a00677308 */ /* 0x000e640000002400 */
[----:B------:R-:W-:Y:S01]  /*5870*/  FMUL.FTZ R40, R40, UR16 ;  /* 0x0000001028287c20 */ /* 0x000fe20008410000 */
[----:B------:R-:W-:Y:S01]  /*5880*/  FMUL.FTZ R41, R41, UR16 ;  /* 0x0000001029297c20 */ /* 0x000fe20008410000 */
[----:B------:R-:W-:Y:S01]  /*5890*/  FMUL.FTZ R42, R42, UR16 ;  /* 0x000000102a2a7c20 */ /* 0x000fe20008410000 */
[----:B------:R-:W-:-:S03]  /*58a0*/  FMUL.FTZ R43, R43, UR16 ;  /* 0x000000102b2b7c20 */ /* 0x000fc60008410000 */
[----:B------:R3:W1:Y:S01]  /*58b0*/  MUFU.TANH R102, R27 ;  /* 0x0000001b00667308 */ /* 0x0006620000002400 */
[C---:B-----5:R-:W-:Y:S06]  /*58c0*/  HMMA.16816.F32.BF16 R32, R8.reuse, R48, R32 ;  /* 0x000000300820723c */ /* 0x060fec0000041820 */
[----:B------:R-:W-:Y:S01]  /*58d0*/  HMMA.16816.F32.BF16 R36, R8, R50, R36 ;  /* 0x000000320824723c */ /* 0x000fe20000041824 */
[----:B------:R-:W1:Y:S01]  /*58e0*/  MUFU.TANH R101, R56 ;  /* 0x0000003800657308 */ /* 0x000e620000002400 */
[----:B------:R-:W5:Y:S07]  /*58f0*/  LDSM.16.M88.4 R48, [R166+0x2000] ;  /* 0x00200000a630783b */ /* 0x000f6e0000000200 */
[----:B------:R-:W1:Y:S01]  /*5900*/  MUFU.TANH R100, R57 ;  /* 0x0000003900647308 */ /* 0x000e620000002400 */
[C---:B---3--:R-:W-:Y:S06]  /*5910*/  HMMA.16816.F32.BF16 R24, R4.reuse, R52, RZ ;  /* 0x000000340418723c */ /* 0x048fec00000418ff */
[----:B------:R-:W-:Y:S01]  /*5920*/  HMMA.16816.F32.BF16 R52, R4, R54, RZ ;  /* 0x000000360434723c */ /* 0x000fe200000418ff */
[----:B------:R-:W3:Y:S05]  /*5930*/  MUFU.TANH R99, R58 ;  /* 0x0000003a00637308 */ /* 0x000eea0000002400 */
[C---:B----4-:R-:W-:Y:S03]  /*5940*/  HMMA.16816.F32.BF16 R32, R28.reuse, R76, R32 ;  /* 0x0000004c1c20723c */ /* 0x050fe60000041820 */
[----:B------:R4:W2:Y:S03]  /*5950*/  MUFU.TANH R98, R59 ;  /* 0x0000003b00627308 */ /* 0x0008a60000002400 */
[----:B------:R-:W-:Y:S01]  /*5960*/  HMMA.16816.F32.BF16 R36, R28, R78, R36 ;  /* 0x0000004e1c24723c */ /* 0x000fe20000041824 */
[----:B------:R-:W-:Y:S04]  /*5970*/  LDSM.16.M88.4 R76, [R233+0x5000] ;  /* 0x00500000e94c783b */ /* 0x000fe80000000200 */
[----:B------:R-:W2:Y:S01]  /*5980*/  MUFU.TANH R97, R16 ;  /* 0x0000001000617308 */ /* 0x000ea20000002400 */
[C---:B-1----:R-:W-:Y:S06]  /*5990*/  HMMA.16816.F32.BF16 R24, R12.reuse, R44, R24 ;  /* 0x0000002c0c18723c */ /* 0x042fec0000041818 */
[----:B------:R-:W-:Y:S01]  /*59a0*/  HMMA.16816.F32.BF16 R52, R12, R46, R52 ;  /* 0x0000002e0c34723c */ /* 0x000fe20000041834 */
[----:B------:R-:W-:Y:S01]  /*59b0*/  LDSM.16.M88.4 R44, [R239+0x5000] ;  /* 0x00500000ef2c783b */ /* 0x000fe20000000200 */
[----:B------:R-:W1:Y:S03]  /*59c0*/  MUFU.TANH R96, R17 ;  /* 0x0000001100607308 */ /* 0x000e660000002400 */
[----:B----4-:R-:W4:Y:S01]  /*59d0*/  LDSM.16.M88.4 R56, [R233+0x4800] ;  /* 0x00480000e938783b */ /* 0x010f220000000200 */
        /* <DEDUP_REMOVED lines=10> */
[C---:B------:R-:W-:Y:S06]  /*5a80*/  HMMA.16816.F32.BF16 R24, R8.reuse, R72, R24 ;  /* 0x000000480818723c */ /* 0x040fec0000041818 */
[----:B------:R-:W-:Y:S01]  /*5a90*/  HMMA.16816.F32.BF16 R52, R8, R74, R52 ;  /* 0x0000004a0834723c */ /* 0x000fe20000041834 */
[----:B------:R-:W1:Y:S01]  /*5aa0*/  MUFU.TANH R93, R40 ;  /* 0x00000028005d7308 */ /* 0x000e620000002400 */
[----:B------:R-:W-:Y:S07]  /*5ab0*/  LDSM.16.M88.4 R72, [R166+0x2800] ;  /* 0x00280000a648783b */ /* 0x000fee0000000200 */
[----:B------:R-:W1:Y:S01]  /*5ac0*/  MUFU.TANH R92, R41 ;  /* 0x00000029005c7308 */ /* 0x000e620000002400 */
[C---:B---3--:R-:W-:Y:S06]  /*5ad0*/  HMMA.16816.F32.BF16 R16, R4.reuse, R20, RZ ;  /* 0x000000140410723c */ /* 0x048fec00000418ff */
[----:B------:R-:W-:Y:S01]  /*5ae0*/  HMMA.16816.F32.BF16 R20, R4, R22, RZ ;  /* 0x000000160414723c */ /* 0x000fe200000418ff */
[----:B------:R-:W3:Y:S05]  /*5af0*/  MUFU.TANH R91, R42 ;  /* 0x0000002a005b7308 */ /* 0x000eea0000002400 */
[C---:B-----5:R-:W-:Y:S03]  /*5b00*/  HMMA.16816.F32.BF16 R24, R28.reuse, R48, R24 ;  /* 0x000000301c18723c */ /* 0x060fe60000041818 */
[----:B------:R5:W1:Y:S03]  /*5b10*/  MUFU.TANH R90, R43 ;  /* 0x0000002b005a7308 */ /* 0x000a660000002400 */
[----:B------:R-:W-:Y:S01]  /*5b20*/  HMMA.16816.F32.BF16 R52, R28, R50, R52 ;  /* 0x000000321c34723c */ /* 0x000fe20000041834 */
[----:B------:R-:W-:Y:S04]  /*5b30*/  LDSM.16.M88.4 R48, [R233+0x5800] ;  /* 0x00580000e930783b */ /* 0x000fe80000000200 */
[----:B------:R-:W1:Y:S01]  /*5b40*/  MUFU.TANH R89, R32 ;  /* 0x0000002000597308 */ /* 0x000e620000002400 */
[C---:B----4-:R-:W-:Y:S06]  /*5b50*/  HMMA.16816.F32.BF16 R16, R12.reuse, R56, R16 ;  /* 0x000000380c10723c */ /* 0x050fec0000041810 */
[----:B------:R-:W-:Y:S01]  /*5b60*/  HMMA.16816.F32.BF16 R20, R12, R58, R20 ;  /* 0x0000003a0c14723c */ /* 0x000fe20000041814 */
[----:B------:R-:W4:Y:S01]  /*5b70*/  MUFU.TANH R88, R33 ;  /* 0x0000002100587308 */ /* 0x000f220000002400 */
[----:B-----5:R-:W5:Y:S04]  /*5b80*/  LDSM.16.M88.4 R40, [R238+0x2800] ;  /* 0x00280000ee28783b */ /* 0x020f680000000200 */
[----:B------:R-:W2:Y:S01]  /*5b90*/  LDSM.16.M88.4 R56, [R239+0x5800] ;  /* 0x00580000ef38783b */ /* 0x000ea20000000200 */
[----:B------:R-:W-:Y:S01]  /*5ba0*/  FMUL.FTZ R24, R24, UR16 ;  /* 0x0000001018187c20 */ /* 0x000fe20008410000 */
[----:B------:R-:W-:Y:S01]  /*5bb0*/  FMUL.FTZ R25, R25, UR16 ;  /* 0x0000001019197c20 */ /* 0x000fe20008410000 */
[----:B------:R-:W1:Y:S01]  /*5bc0*/  MUFU.TANH R87, R34 ;  /* 0x0000002200577308 */ /* 0x000e620000002400 */
[----:B------:R-:W-:Y:S01]  /*5bd0*/  FMUL.FTZ R26, R26, UR16 ;  /* 0x000000101a1a7c20 */ /* 0x000fe20008410000 */
[----:B------:R-:W-:Y:S01]  /*5be0*/  FMUL.FTZ R2, R27, UR16 ;  /* 0x000000101b027c20 */ /* 0x000fe20008410000 */
[----:B------:R-:W-:Y:S01]  /*5bf0*/  FMUL.FTZ R52, R52, UR16 ;  /* 0x0000001034347c20 */ /* 0x000fe20008410000 */
[----:B------:R-:W-:Y:S01]  /*5c00*/  FMUL.FTZ R53, R53, UR16 ;  /* 0x0000001035357c20 */ /* 0x000fe20008410000 */
[----:B------:R-:W-:Y:S01]  /*5c10*/  FMUL.FTZ R54, R54, UR16 ;  /* 0x0000001036367c20 */ /* 0x000fe20008410000 */
[----:B------:R-:W-:-:S02]  /*5c20*/  FMUL.FTZ R55, R55, UR16 ;  /* 0x0000001037377c20 */ /* 0x000fc40008410000 */
[----:B------:R3:W1:Y:S08]  /*5c30*/  MUFU.TANH R86, R35 ;  /* 0x0000002300567308 */ /* 0x0006700000002400 */
[----:B------:R-:W1:Y:S08]  /*5c40*/  MUFU.TANH R85, R36 ;  /* 0x0000002400557308 */ /* 0x000e700000002400 */
[----:B------:R-:W1:Y:S01]  /*5c50*/  MUFU.TANH R84, R37 ;  /* 0x0000002500547308 */ /* 0x000e620000002400 */
[C---:B---3--:R-:W-:Y:S06]  /*5c60*/  HMMA.16816.F32.BF16 R32, R4.reuse, R44, RZ ;  /* 0x0000002c0420723c */ /* 0x048fec00000418ff */
[----:B------:R-:W-:Y:S01]  /*5c70*/  HMMA.16816.F32.BF16 R44, R4, R46, RZ ;  /* 0x0000002e042c723c */ /* 0x000fe200000418ff */
[----:B------:R-:W3:Y:S05]  /*5c80*/  MUFU.TANH R83, R38 ;  /* 0x0000002600537308 */ /* 0x000eea0000002400 */
[C---:B-----5:R-:W-:Y:S03]  /*5c90*/  HMMA.16816.F32.BF16 R16, R8.reuse, R40, R16 ;  /* 0x000000280810723c */ /* 0x060fe60000041810 */
[----:B------:R5:W1:Y:S03]  /*5ca0*/  MUFU.TANH R82, R39 ;  /* 0x0000002700527308 */ /* 0x000a660000002400 */
[----:B------:R-:W-:Y:S05]  /*5cb0*/  HMMA.16816.F32.BF16 R20, R8, R42, R20 ;  /* 0x0000002a0814723c */ /* 0x000fea0000041814 */
[----:B------:R-:W1:Y:S01]  /*5cc0*/  MUFU.TANH R81, R24 ;  /* 0x0000001800517308 */ /* 0x000e620000002400 */
[C---:B------:R-:W-:Y:S06]  /*5cd0*/  HMMA.16816.F32.BF16 R32, R12.reuse, R76, R32 ;  /* 0x0000004c0c20723c */ /* 0x040fec0000041820 */
[----:B------:R-:W-:Y:S01]  /*5ce0*/  HMMA.16816.F32.BF16 R44, R12, R78, R44 ;  /* 0x0000004e0c2c723c */ /* 0x000fe2000004182c */
[----:B------:R-:W-:Y:S01]  /*5cf0*/  LDSM.16.M88.4 R76, [R239+0x6000] ;  /* 0x00600000ef4c783b */ /* 0x000fe20000000200 */
[----:B------:R-:W1:Y:S03]  /*5d00*/  MUFU.TANH R80, R25 ;  /* 0x0000001900507308 */ /* 0x000e660000002400 */
[----:B-----5:R-:W5:Y:S01]  /*5d10*/  LDSM.16.M88.4 R36, [R238+0x3000] ;  /* 0x00300000ee24783b */ /* 0x020f620000000200 */
[C---:B------:R-:W-:Y:S04]  /*5d20*/  HMMA.16816.F32.BF16 R16, R28.reuse, R72, R16 ;  /* 0x000000481c10723c */ /* 0x040fe80000041810 */
[----:B------:R4:W1:Y:S02]  /*5d30*/  MUFU.TANH R63, R26 ;  /* 0x0000001a003f7308 */ /* 0x0008640000002400 */
[----:B------:R-:W-:Y:S01]  /*5d40*/  HMMA.16816.F32.BF16 R20, R28, R74, R20 ;  /* 0x0000004a1c14723c */ /* 0x000fe20000041814 */
[----:B------:R-:W-:Y:S05]  /*5d50*/  LDSM.16.M88.4 R72, [R233+0x6000] ;  /* 0x00600000e948783b */ /* 0x000fea0000000200 */
[C---:B--2---:R-:W-:Y:S01]  /*5d60*/  HMMA.16816.F32.BF16 R40, R4.reuse, R56, RZ ;  /* 0x000000380428723c */ /* 0x044fe200000418ff */
[----:B------:R-:W2:Y:S05]  /*5d70*/  MUFU.TANH R113, R52 ;  /* 0x0000003400717308 */ /* 0x000eaa0000002400 */
[----:B------:R-:W-:Y:S01]  /*5d80*/  HMMA.16816.F32.BF16 R56, R4, R58, RZ ;  /* 0x0000003a0438723c */ /* 0x000fe200000418ff */
[----:B----4-:R-:W4:Y:S02]  /*5d90*/  LDSM.16.M88.4 R24, [R166+0x3000] ;  /* 0x00300000a618783b */ /* 0x010f240000000200 */
[----:B------:R-:W1:Y:S03]  /*5da0*/  MUFU.TANH R114, R53 ;  /* 0x0000003500727308 */ /* 0x000e660000002400 */
[----:B------:R-:W-:Y:S01]  /*5db0*/  FMUL.FTZ R16, R16, UR16 ;  /* 0x0000001010107c20 */ /* 0x000fe20008410000 */
[----:B------:R-:W-:Y:S01]  /*5dc0*/  FMUL.FTZ R17, R17, UR16 ;  /* 0x0000001011117c20 */ /* 0x000fe20008410000 */
[----:B------:R-:W-:Y:S01]  /*5dd0*/  FMUL.FTZ R18, R18, UR16 ;  /* 0x0000001012127c20 */ /* 0x000fe20008410000 */
[----:B------:R-:W-:-:S02]  /*5de0*/  FMUL.FTZ R19, R19, UR16 ;  /* 0x0000001013137c20 */ /* 0x000fc40008410000 */
[----:B------:R-:W1:Y:S01]  /*5df0*/  MUFU.TANH R116, R54 ;  /* 0x0000003600747308 */ /* 0x000e620000002400 */
[----:B------:R-:W-:Y:S01]  /*5e00*/  FMUL.FTZ R20, R20, UR16 ;  /* 0x0000001014147c20 */ /* 0x000fe20008410000 */
[----:B------:R-:W-:Y:S01]  /*5e10*/  FMUL.FTZ R21, R21, UR16 ;  /* 0x0000001015157c20 */ /* 0x000fe20008410000 */
[----:B------:R-:W-:Y:S01]  /*5e20*/  FMUL.FTZ R22, R22, UR16 ;  /* 0x0000001016167c20 */ /* 0x000fe20008410000 */
[----:B------:R-:W-:-:S03]  /*5e30*/  FMUL.FTZ R23, R23, UR16 ;  /* 0x0000001017177c20 */ /* 0x000fc60008410000 */
[----:B------:R-:W-:Y:S01]  /*5e40*/  HMMA.16816.F32.BF16 R40, R12, R48, R40 ;  /* 0x000000300c28723c */ /* 0x000fe20000041828 */
[----:B------:R3:W1:Y:S05]  /*5e50*/  MUFU.TANH R118, R55 ;  /* 0x0000003700767308 */ /* 0x00066a0000002400 */
[C---:B-----5:R-:W-:Y:S03]  /*5e60*/  HMMA.16816.F32.BF16 R32, R8.reuse, R36, R32 ;  /* 0x000000240820723c */ /* 0x060fe60000041820 */
[----:B------:R-:W1:Y:S03]  /*5e70*/  MUFU.TANH R119, R16 ;  /* 0x0000001000777308 */ /* 0x000e660000002400 */
[----:B------:R-:W-:Y:S01]  /*5e80*/  HMMA.16816.F32.BF16 R44, R8, R38, R44 ;  /* 0x00000026082c723c */ /* 0x000fe2000004182c */
[----:B------:R-:W-:Y:S04]  /*5e90*/  LDSM.16.M88.4 R36, [R166+0x3800] ;  /* 0x00380000a624783b */ /* 0x000fe80000000200 */
[----:B------:R-:W1:Y:S01]  /*5ea0*/  MUFU.TANH R120, R17 ;  /* 0x0000001100787308 */ /* 0x000e620000002400 */
[----:B---3--:R-:W3:Y:S01]  /*5eb0*/  LDSM.16.M88.4 R52, [R238+0x3800] ;  /* 0x00380000ee34783b */ /* 0x008ee20000000200 */
[----:B------:R-:W-:Y:S03]  /*5ec0*/  HMMA.16816.F32.BF16 R56, R12, R50, R56 ;  /* 0x000000320c38723c */ /* 0x000fe60000041838 */
[----:B------:R-:W5:Y:S03]  /*5ed0*/  LDSM.16.M88.4 R48, [R239+0x6800] ;  /* 0x00680000ef30783b */ /* 0x000f660000000200 */
[----:B------:R-:W1:Y:S05]  /*5ee0*/  MUFU.TANH R121, R18 ;  /* 0x0000001200797308 */ /* 0x000e6a0000002400 */
[C---:B----4-:R-:W-:Y:S03]  /*5ef0*/  HMMA.16816.F32.BF16 R32, R28.reuse, R24, R32 ;  /* 0x000000181c20723c */ /* 0x050fe60000041820 */
[----:B------:R4:W1:Y:S03]  /*5f00*/  MUFU.TANH R122, R19 ;  /* 0x00000013007a7308 */ /* 0x0008660000002400 */
[----:B------:R-:W-:Y:S01]  /*5f10*/  HMMA.16816.F32.BF16 R44, R28, R26, R44 ;  /* 0x0000001a1c2c723c */ /* 0x000fe2000004182c */
[----:B------:R-:W-:Y:S04]  /*5f20*/  LDSM.16.M88.4 R24, [R233+0x6800] ;  /* 0x00680000e918783b */ /* 0x000fe80000000200 */
[----:B------:R-:W1:Y:S08]  /*5f30*/  MUFU.TANH R123, R20 ;  /* 0x00000014007b7308 */ /* 0x000e700000002400 */
[----:B------:R-:W1:Y:S01]  /*5f40*/  MUFU.TANH R124, R21 ;  /* 0x00000015007c7308 */ /* 0x000e620000002400 */
[C---:B----4-:R-:W-:Y:S04]  /*5f50*/  HMMA.16816.F32.BF16 R16, R4.reuse, R76, RZ ;  /* 0x0000004c0410723c */ /* 0x050fe800000418ff */
[----:B------:R-:W-:Y:S01]  /*5f60*/  FMUL.FTZ R32, R32, UR16 ;  /* 0x0000001020207c20 */ /* 0x000fe20008410000 */
[----:B------:R-:W-:Y:S01]  /*5f70*/  FMUL.FTZ R33, R33, UR16 ;  /* 0x0000001021217c20 */ /* 0x000fe20008410000 */
[----:B------:R-:W-:Y:S01]  /*5f80*/  FMUL.FTZ R34, R34, UR16 ;  /* 0x0000001022227c20 */ /* 0x000fe20008410000 */
[----:B------:R-:W-:Y:S01]  /*5f90*/  HMMA.16816.F32.BF16 R76, R4, R78, RZ ;  /* 0x0000004e044c723c */ /* 0x000fe200000418ff */
[----:B------:R-:W4:Y:S01]  /*5fa0*/  MUFU.TANH R125, R22 ;  /* 0x00000016007d7308 */ /* 0x000f220000002400 */
[----:B------:R-:W-:Y:S01]  /*5fb0*/  FMUL.FTZ R35, R35, UR16 ;  /* 0x0000001023237c20 */ /* 0x000fe20008410000 */
[----:B------:R-:W-:Y:S01]  /*5fc0*/  FMUL.FTZ R44, R44, UR16 ;  /* 0x000000102c2c7c20 */ /* 0x000fe20008410000 */
[----:B------:R-:W-:Y:S01]  /*5fd0*/  FMUL.FTZ R45, R45, UR16 ;  /* 0x000000102d2d7c20 */ /* 0x000fe20008410000 */
[----:B------:R-:W-:Y:S01]  /*5fe0*/  FMUL.FTZ R46, R46, UR16 ;  /* 0x000000102e2e7c20 */ /* 0x000fe20008410000 */
[----:B---3--:R-:W-:Y:S01]  /*5ff0*/  HMMA.16816.F32.BF16 R40, R8, R52, R40 ;  /* 0x000000340828723c */ /* 0x008fe20000041828 */
[----:B------:R-:W-:-:S02]  /*6000*/  FMUL.FTZ R47, R47, UR16 ;  /* 0x000000102f2f7c20 */ /* 0x000fc40008410000 */
[----:B------:R3:W1:Y:S03]  /*6010*/  MUFU.TANH R126, R23 ;  /* 0x00000017007e7308 */ /* 0x0006660000002400 */
[----:B------:R-:W-:Y:S01]  /*6020*/  HMMA.16816.F32.BF16 R56, R8, R54, R56 ;  /* 0x000000360838723c */ /* 0x000fe20000041838 */
[----:B------:R-:W-:Y:S04]  /*6030*/  LDSM.16.M88.4 R52, [R166+0x4000] ;  /* 0x00400000a634783b */ /* 0x000fe80000000200 */
[----:B------:R-:W1:Y:S01]  /*6040*/  MUFU.TANH R127, R32 ;  /* 0x00000020007f7308 */ /* 0x000e620000002400 */
[C---:B------:R-:W-:Y:S06]  /*6050*/  HMMA.16816.F32.BF16 R16, R12.reuse, R72, R16 ;  /* 0x000000480c10723c */ /* 0x040fec0000041810 */
[----:B------:R-:W-:Y:S01]  /*6060*/  HMMA.16816.F32.BF16 R76, R12, R74, R76 ;  /* 0x0000004a0c4c723c */ /* 0x000fe2000004184c */
[----:B------:R-:W-:Y:S01]  /*6070*/  LDSM.16.M88.4 R72, [R239+0x7000] ;  /* 0x00700000ef48783b */ /* 0x000fe20000000200 */
[----:B------:R-:W1:Y:S03]  /*6080*/  MUFU.TANH R128, R33 ;  /* 0x0000002100807308 */ /* 0x000e660000002400 */
[----:B---3--:R-:W3:Y:S01]  /*6090*/  LDSM.16.M88.4 R20, [R238+0x4000] ;  /* 0x00400000ee14783b */ /* 0x008ee20000000200 */
[C---:B------:R-:W-:Y:S04]  /*60a0*/  HMMA.16816.F32.BF16 R40, R28.reuse, R36, R40 ;  /* 0x000000241c28723c */ /* 0x040fe80000041828 */
[----:B------:R-:W1:Y:S02]  /*60b0*/  MUFU.TANH R129, R34 ;  /* 0x0000002200817308 */ /* 0x000e640000002400 */
[----:B------:R-:W-:Y:S01]  /*60c0*/  HMMA.16816.F32.BF16 R56, R28, R38, R56 ;  /* 0x000000261c38723c */ /* 0x000fe20000041838 */
[----:B------:R-:W2:Y:S05]  /*60d0*/  LDSM.16.M88.4 R36, [R238+0x4800] ;  /* 0x00480000ee24783b */ /* 0x000eaa0000000200 */
[----:B------:R5:W1:Y:S08]  /*60e0*/  MUFU.TANH R130, R35 ;  /* 0x0000002300827308 */ /* 0x000a700000002400 */
[----:B------:R-:W1:Y:S04]  /*60f0*/  MUFU.TANH R131, R44 ;  /* 0x0000002c00837308 */ /* 0x000e680000002400 */
[----:B------:R-:W-:Y:S01]  /*6100*/  FMUL.FTZ R40, R40, UR16 ;  /* 0x0000001028287c20 */ /* 0x000fe20008410000 */
[----:B------:R-:W-:Y:S01]  /*6110*/  FMUL.FTZ R41, R41, UR16 ;  /* 0x0000001029297c20 */ /* 0x000fe20008410000 */
[----:B------:R-:W-:Y:S01]  /*6120*/  FMUL.FTZ R42, R42, UR16 ;  /* 0x000000102a2a7c20 */ /* 0x000fe20008410000 */
[----:B------:R-:W-:Y:S01]  /*6130*/  FMUL.FTZ R43, R43, UR16 ;  /* 0x000000102b2b7c20 */ /* 0x000fe20008410000 */
[----:B------:R-:W1:Y:S01]  /*6140*/  MUFU.TANH R132, R45 ;  /* 0x0000002d00847308 */ /* 0x000e620000002400 */
[----:B-----5:R-:W-:Y:S01]  /*6150*/  HMMA.16816.F32.BF16 R32, R4, R48, RZ ;  /* 0x000000300420723c */ /* 0x020fe200000418ff */
[----:B------:R-:W-:Y:S01]  /*6160*/  FMUL.FTZ R56, R56, UR16 ;  /* 0x0000001038387c20 */ /* 0x000fe20008410000 */
[----:B------:R-:W-:Y:S01]  /*6170*/  FMUL.FTZ R57, R57, UR16 ;  /* 0x0000001039397c20 */ /* 0x000fe20008410000 */
[----:B------:R-:W-:Y:S01]  /*6180*/  FMUL.FTZ R58, R58, UR16 ;  /* 0x000000103a3a7c20 */ /* 0x000fe20008410000 */
[----:B------:R-:W-:-:S02]  /*6190*/  FMUL.FTZ R59, R59, UR16 ;  /* 0x000000103b3b7c20 */ /* 0x000fc40008410000 */
[----:B------:R-:W-:Y:S01]  /*61a0*/  HMMA.16816.F32.BF16 R48, R4, R50, RZ ;  /* 0x000000320430723c */ /* 0x000fe200000418ff */
[----:B------:R-:W1:Y:S05]  /*61b0*/  MUFU.TANH R133, R46 ;  /* 0x0000002e00857308 */ /* 0x000e6a0000002400 */
[C---:B---3--:R-:W-:Y:S03]  /*61c0*/  HMMA.16816.F32.BF16 R16, R8.reuse, R20, R16 ;  /* 0x000000140810723c */ /* 0x048fe60000041810 */
[----:B------:R3:W1:Y:S03]  /*61d0*/  MUFU.TANH R134, R47 ;  /* 0x0000002f00867308 */ /* 0x0006660000002400 */
[----:B------:R-:W-:Y:S05]  /*61e0*/  HMMA.16816.F32.BF16 R76, R8, R22, R76 ;  /* 0x00000016084c723c */ /* 0x000fea000004184c */
[----:B------:R-:W1:Y:S01]  /*61f0*/  MUFU.TANH R135, R40 ;  /* 0x0000002800877308 */ /* 0x000e620000002400 */
[----:B------:R-:W-:Y:S06]  /*6200*/  HMMA.16816.F32.BF16 R20, R4, R72, RZ ;  /* 0x000000480414723c */ /* 0x000fec00000418ff */
[----:B------:R-:W-:Y:S01]  /*6210*/  HMMA.16816.F32.BF16 R32, R12, R24, R32 ;  /* 0x000000180c20723c */ /* 0x000fe20000041820 */
[----:B------:R-:W1:Y:S01]  /*6220*/  MUFU.TANH R136, R41 ;  /* 0x0000002900887308 */ /* 0x000e620000002400 */
[----:B---3--:R-:W3:Y:S04]  /*6230*/  LDSM.16.M88.4 R44, [R233+0x7000] ;  /* 0x00700000e92c783b */ /* 0x008ee80000000200 */
[----:B------:R-:W-:Y:S03]  /*6240*/  HMMA.16816.F32.BF16 R16, R28, R52, R16 ;  /* 0x000000341c10723c */ /* 0x000fe60000041810 */
[----:B------:R-:W1:Y:S03]  /*6250*/  MUFU.TANH R137, R42 ;  /* 0x0000002a00897308 */ /* 0x000e660000002400 */
[----:B------:R-:W-:Y:S01]  /*6260*/  HMMA.16816.F32.BF16 R48, R12, R26, R48 ;  /* 0x0000001a0c30723c */ /* 0x000fe20000041830 */
[----:B------:R-:W-:Y:S04]  /*6270*/  LDSM.16.M88.4 R24, [R239+0x7800] ;  /* 0x00780000ef18783b */ /* 0x000fe80000000200 */
[----:B------:R5:W1:Y:S01]  /*6280*/  MUFU.TANH R138, R43 ;  /* 0x0000002b008a7308 */ /* 0x000a620000002400 */
[----:B------:R-:W-:Y:S01]  /*6290*/  HMMA.16816.F32.BF16 R76, R28, R54, R76 ;  /* 0x000000361c4c723c */ /* 0x000fe2000004184c */
[----:B------:R-:W4:Y:S05]  /*62a0*/  LDSM.16.M88.4 R52, [R238+0x5000] ;  /* 0x00500000ee34783b */ /* 0x000f2a0000000200 */
[----:B------:R-:W-:Y:S01]  /*62b0*/  HMMA.16816.F32.BF16 R72, R4, R74, RZ ;  /* 0x0000004a0448723c */ /* 0x000fe200000418ff */
[----:B------:R-:W1:Y:S05]  /*62c0*/  MUFU.TANH R139, R56 ;  /* 0x00000038008b7308 */ /* 0x000e6a0000002400 */
[C---:B--2---:R-:W-:Y:S01]  /*62d0*/  HMMA.16816.F32.BF16 R32, R8.reuse, R36, R32 ;  /* 0x000000240820723c */ /* 0x044fe20000041820 */
[----:B------:R-:W-:Y:S01]  /*62e0*/  FMUL.FTZ R16, R16, UR16 ;  /* 0x0000001010107c20 */ /* 0x000fe20008410000 */
[----:B------:R-:W-:Y:S01]  /*62f0*/  FMUL.FTZ R17, R17, UR16 ;  /* 0x0000001011117c20 */ /* 0x000fe20008410000 */
[----:B------:R-:W2:Y:S01]  /*6300*/  MUFU.TANH R140, R57 ;  /* 0x00000039008c7308 */ /* 0x000ea20000002400 */
[----:B-----5:R-:W5:Y:S01]  /*6310*/  LDSM.16.M88.4 R40, [R166+0x4800] ;  /* 0x00480000a628783b */ /* 0x020f620000000200 */
[----:B------:R-:W-:Y:S01]  /*6320*/  FMUL.FTZ R18, R18, UR16 ;  /* 0x0000001012127c20 */ /* 0x000fe20008410000 */
[----:B------:R-:W-:Y:S01]  /*6330*/  HMMA.16816.F32.BF16 R48, R8, R38, R48 ;  /* 0x000000260830723c */ /* 0x000fe20000041830 */
[----:B------:R-:W-:Y:S01]  /*6340*/  FMUL.FTZ R19, R19, UR16 ;  /* 0x0000001013137c20 */ /* 0x000fe20008410000 */
[----:B------:R-:W1:Y:S03]  /*6350*/  LDSM.16.M88.4 R36, [R166+0x5000] ;  /* 0x00500000a624783b */ /* 0x000e660000000200 */
[----:B------:R-:W1:Y:S01]  /*6360*/  MUFU.TANH R141, R58 ;  /* 0x0000003a008d7308 */ /* 0x000e620000002400 */
[----:B---3--:R-:W-:Y:S01]  /*6370*/  HMMA.16816.F32.BF16 R20, R12, R44, R20 ;  /* 0x0000002c0c14723c */ /* 0x008fe20000041814 */
[----:B------:R-:W-:Y:S01]  /*6380*/  FMUL.FTZ R76, R76, UR16 ;  /* 0x000000104c4c7c20 */ /* 0x000fe20008410000 */
[----:B------:R-:W-:Y:S01]  /*6390*/  FMUL.FTZ R77, R77, UR16 ;  /* 0x000000104d4d7c20 */ /* 0x000fe20008410000 */
[----:B------:R-:W-:Y:S01]  /*63a0*/  FMUL.FTZ R78, R78, UR16 ;  /* 0x000000104e4e7c20 */ /* 0x000fe20008410000 */
[----:B------:R-:W-:-:S02]  /*63b0*/  FMUL.FTZ R79, R79, UR16 ;  /* 0x000000104f4f7c20 */ /* 0x000fc40008410000 */
[----:B------:R-:W-:Y:S01]  /*63c0*/  HMMA.16816.F32.BF16 R72, R12, R46, R72 ;  /* 0x0000002e0c48723c */ /* 0x000fe20000041848 */
[----:B------:R3:W1:Y:S01]  /*63d0*/  MUFU.TANH R142, R59 ;  /* 0x0000003b008e7308 */ /* 0x0006620000002400 */
[----:B------:R-:W2:Y:S07]  /*63e0*/  LDSM.16.M88.4 R44, [R239+0x8000] ;  /* 0x00800000ef2c783b */ /* 0x000eae0000000200 */
[----:B------:R-:W1:Y:S08]  /*63f0*/  MUFU.TANH R143, R16 ;  /* 0x00000010008f7308 */ /* 0x000e700000002400 */
[----:B------:R-:W1:Y:S01]  /*6400*/  MUFU.TANH R144, R17 ;  /* 0x0000001100907308 */ /* 0x000e620000002400 */
[----:B---3--:R-:W3:Y:S01]  /*6410*/  LDSM.16.M88.4 R56, [R233+0x7800] ;  /* 0x00780000e938783b */ /* 0x008ee20000000200 */
[----:B----4-:R-:W-:Y:S06]  /*6420*/  HMMA.16816.F32.BF16 R20, R8, R52, R20 ;  /* 0x000000340814723c */ /* 0x010fec0000041814 */
[----:B------:R-:W4:Y:S01]  /*6430*/  MUFU.TANH R145, R18 ;  /* 0x0000001200917308 */ /* 0x000f220000002400 */
[C---:B-----5:R-:W-:Y:S06]  /*6440*/  HMMA.16816.F32.BF16 R32, R28.reuse, R40, R32 ;  /* 0x000000281c20723c */ /* 0x060fec0000041820 */
[----:B------:R-:W-:Y:S01]  /*6450*/  HMMA.16816.F32.BF16 R48, R28, R42, R48 ;  /* 0x0000002a1c30723c */ /* 0x000fe20000041830 */
[----:B------:R5:W2:Y:S01]  /*6460*/  MUFU.TANH R146, R19 ;  /* 0x0000001300927308 */ /* 0x000aa20000002400 */
[----:B------:R-:W-:Y:S04]  /*6470*/  LDSM.16.M88.4 R40, [R238+0x5800] ;  /* 0x00580000ee28783b */ /* 0x000fe80000000200 */
[----:B------:R-:W-:Y:S01]  /*6480*/  HMMA.16816.F32.BF16 R72, R8, R54, R72 ;  /* 0x000000360848723c */ /* 0x000fe20000041848 */
[----:B------:R-:W4:Y:S02]  /*6490*/  LDSM.16.M88.4 R52, [R233+0x8000] ;  /* 0x00800000e934783b */ /* 0x000f240000000200 */
[----:B------:R-:W2:Y:S03]  /*64a0*/  MUFU.TANH R0, R0 ;  /* 0x0000000000007308 */ /* 0x000ea60000002400 */
[----:B-1----:R-:W-:Y:S05]  /*64b0*/  HMMA.16816.F32.BF16 R20, R28, R36, R20 ;  /* 0x000000241c14723c */ /* 0x002fea0000041814 */
[----:B------:R-:W1:Y:S01]  /*64c0*/  MUFU.TANH R2, R2 ;  /* 0x0000000200027308 */ /* 0x000e620000002400 */
[----:B-----5:R-:W-:Y:S01]  /*64d0*/  HMMA.16816.F32.BF16 R16, R4, R24, RZ ;  /* 0x000000180410723c */ /* 0x020fe200000418ff */
[----:B------:R-:W-:Y:S01]  /*64e0*/  FMUL.FTZ R32, R32, UR16 ;  /* 0x0000001020207c20 */ /* 0x000fe20008410000 */
[----:B------:R-:W-:Y:S01]  /*64f0*/  FMUL.FTZ R33, R33, UR16 ;  /* 0x0000001021217c20 */ /* 0x000fe20008410000 */
[----:B------:R-:W-:Y:S01]  /*6500*/  FMUL.FTZ R34, R34, UR16 ;  /* 0x0000001022227c20 */ /* 0x000fe20008410000 */
[----:B------:R-:W-:-:S02]  /*6510*/  FMUL.FTZ R35, R35, UR16 ;  /* 0x0000001023237c20 */ /* 0x000fc40008410000 */
[----:B------:R-:W-:Y:S01]  /*6520*/  HMMA.16816.F32.BF16 R24, R4, R26, RZ ;  /* 0x0000001a0418723c */ /* 0x000fe200000418ff */
[----:B------:R-:W1:Y:S01]  /*6530*/  MUFU.TANH R182, R32 ;  /* 0x0000002000b67308 */ /* 0x000e620000002400 */
[----:B------:R-:W-:Y:S01]  /*6540*/  FMUL.FTZ R48, R48, UR16 ;  /* 0x0000001030307c20 */ /* 0x000fe20008410000 */
[----:B------:R-:W-:Y:S01]  /*6550*/  FMUL.FTZ R49, R49, UR16 ;  /* 0x0000001031317c20 */ /* 0x000fe20008410000 */
[----:B------:R-:W-:Y:S01]  /*6560*/  FMUL.FTZ R50, R50, UR16 ;  /* 0x0000001032327c20 */ /* 0x000fe20008410000 */
[----:B------:R-:W-:Y:S01]  /*6570*/  FMUL.FTZ R51, R51, UR16 ;  /* 0x0000001033337c20 */ /* 0x000fe20008410000 */
[----:B------:R-:W-:Y:S03]  /*6580*/  HMMA.16816.F32.BF16 R72, R28, R38, R72 ;  /* 0x000000261c48723c */ /* 0x000fe60000041848 */
[----:B------:R-:W1:Y:S03]  /*6590*/  MUFU.TANH R180, R33 ;  /* 0x0000002100b47308 */ /* 0x000e660000002400 */
[----:B--2---:R-:W-:Y:S01]  /*65a0*/  HMMA.16816.F32.BF16 R36, R4, R44, RZ ;  /* 0x0000002c0424723c */ /* 0x004fe200000418ff */
[----:B------:R-:W-:Y:S01]  /*65b0*/  FMUL.FTZ R20, R20, UR16 ;  /* 0x0000001014147c20 */ /* 0x000fe20008410000 */
[----:B------:R-:W-:Y:S01]  /*65c0*/  FMUL.FTZ R21, R21, UR16 ;  /* 0x0000001015157c20 */ /* 0x000fe20008410000 */
[----:B------:R-:W-:Y:S01]  /*65d0*/  FMUL.FTZ R22, R22, UR16 ;  /* 0x0000001016167c20 */ /* 0x000fe20008410000 */
[----:B------:R-:W-:Y:S01]  /*65e0*/  FMUL.FTZ R186, R23, UR16 ;  /* 0x0000001017ba7c20 */ /* 0x000fe20008410000 */
[----:B------:R-:W2:Y:S01]  /*65f0*/  MUFU.TANH R200, R34 ;  /* 0x0000002200c87308 */ /* 0x000ea20000002400 */
[C---:B---3--:R-:W-:Y:S06]  /*6600*/  HMMA.16816.F32.BF16 R16, R12.reuse, R56, R16 ;  /* 0x000000380c10723c */ /* 0x048fec0000041810 */
[----:B------:R-:W-:Y:S01]  /*6610*/  HMMA.16816.F32.BF16 R24, R12, R58, R24 ;  /* 0x0000003a0c18723c */ /* 0x000fe20000041818 */
[----:B------:R3:W1:Y:S05]  /*6620*/  MUFU.TANH R202, R35 ;  /* 0x0000002300ca7308 */ /* 0x00066a0000002400 */
[----:B------:R-:W-:Y:S01]  /*6630*/  HMMA.16816.F32.BF16 R44, R4, R46, RZ ;  /* 0x0000002e042c723c */ /* 0x000fe200000418ff */
[----:B------:R-:W-:Y:S01]  /*6640*/  FMUL.FTZ R72, R72, UR16 ;  /* 0x0000001048487c20 */ /* 0x000fe20008410000 */
[----:B------:R-:W-:Y:S01]  /*6650*/  FMUL.FTZ R73, R73, UR16 ;  /* 0x0000001049497c20 */ /* 0x000fe20008410000 */
[----:B------:R-:W1:Y:S01]  /*6660*/  MUFU.TANH R163, R20 ;  /* 0x0000001400a37308 */ /* 0x000e620000002400 */
[----:B------:R-:W-:Y:S01]  /*6670*/  FMUL.FTZ R74, R74, UR16 ;  /* 0x000000104a4a7c20 */ /* 0x000fe20008410000 */
[----:B------:R-:W-:Y:S01]  /*6680*/  FMUL.FTZ R75, R75, UR16 ;  /* 0x000000104b4b7c20 */ /* 0x000fe20008410000 */
[----:B----4-:R-:W-:Y:S05]  /*6690*/  HMMA.16816.F32.BF16 R36, R12, R52, R36 ;  /* 0x000000340c24723c */ /* 0x010fea0000041824 */
[----:B------:R-:W4:Y:S01]  /*66a0*/  MUFU.TANH R162, R21 ;  /* 0x0000001500a27308 */ /* 0x000f220000002400 */
[C---:B------:R-:W-:Y:S01]  /*66b0*/  HMMA.16816.F32.BF16 R16, R8.reuse, R40, R16 ;  /* 0x000000280810723c */ /* 0x040fe20000041810 */
[----:B---3--:R-:W3:Y:S05]  /*66c0*/  LDSM.16.M88.4 R32, [R166+0x5800] ;  /* 0x00580000a620783b */ /* 0x008eea0000000200 */
[----:B------:R-:W-:Y:S01]  /*66d0*/  HMMA.16816.F32.BF16 R24, R8, R42, R24 ;  /* 0x0000002a0818723c */ /* 0x000fe20000041818 */
[----:B------:R-:W5:Y:S01]  /*66e0*/  LDSM.16.M88.4 R40, [R238+0x6000] ;  /* 0x00600000ee28783b */ /* 0x000f620000000200 */
[----:B------:R2:W1:Y:S04]  /*66f0*/  MUFU.TANH R189, R22 ;  /* 0x0000001600bd7308 */ /* 0x0004680000002400 */
[----:B------:R-:W-:Y:S01]  /*6700*/  HMMA.16816.F32.BF16 R44, R12, R54, R44 ;  /* 0x000000360c2c723c */ /* 0x000fe2000004182c */
[----:B------:R-:W-:Y:S03]  /*6710*/  LDSM.16.M88.4 R52, [R233+0x8800] ;  /* 0x00880000e934783b */ /* 0x000fe60000000200 */
[----:B------:R-:W1:Y:S08]  /*6720*/  MUFU.TANH R178, R48 ;  /* 0x0000003000b27308 */ /* 0x000e700000002400 */
[----:B------:R-:W1:Y:S01]  /*6730*/  MUFU.TANH R175, R49 ;  /* 0x0000003100af7308 */ /* 0x000e620000002400 */
[----:B--2---:R-:W2:Y:S07]  /*6740*/  LDSM.16.M88.4 R20, [R239+0x8800] ;  /* 0x00880000ef14783b */ /* 0x004eae0000000200 */
[----:B------:R-:W1:Y:S08]  /*6750*/  MUFU.TANH R203, R50 ;  /* 0x0000003200cb7308 */ /* 0x000e700000002400 */
[----:B------:R4:W1:Y:S01]  /*6760*/  MUFU.TANH R190, R51 ;  /* 0x0000003300be7308 */ /* 0x0008620000002400 */
[----:B---3--:R-:W-:Y:S06]  /*6770*/  HMMA.16816.F32.BF16 R24, R28, R34, R24 ;  /* 0x000000221c18723c */ /* 0x008fec0000041818 */
[----:B-----5:R-:W-:Y:S01]  /*6780*/  HMMA.16816.F32.BF16 R36, R8, R40, R36 ;  /* 0x000000280824723c */ /* 0x020fe20000041824 */
[----:B------:R-:W3:Y:S05]  /*6790*/  MUFU.TANH R160, R72 ;  /* 0x0000004800a07308 */ /* 0x000eea0000002400 */
[----:B------:R-:W-:Y:S01]  /*67a0*/  HMMA.16816.F32.BF16 R16, R28, R32, R16 ;  /* 0x000000201c10723c */ /* 0x000fe20000041810 */
[----:B------:R-:W-:Y:S02]  /*67b0*/  LDSM.16.M88.4 R32, [R239+0x9000] ;  /* 0x00900000ef20783b */ /* 0x000fe40000000200 */
[----:B------:R-:W1:Y:S02]  /*67c0*/  MUFU.TANH R156, R73 ;  /* 0x00000049009c7308 */ /* 0x000e640000002400 */
[----:B----4-:R-:W4:Y:S01]  /*67d0*/  LDSM.16.M88.4 R48, [R166+0x6000] ;  /* 0x00600000a630783b */ /* 0x010f220000000200 */
[----:B------:R-:W-:Y:S05]  /*67e0*/  HMMA.16816.F32.BF16 R44, R8, R42, R44 ;  /* 0x0000002a082c723c */ /* 0x000fea000004182c */
[----:B------:R-:W1:Y:S01]  /*67f0*/  MUFU.TANH R174, R74 ;  /* 0x0000004a00ae7308 */ /* 0x000e620000002400 */
[----:B--2---:R-:W-:Y:S01]  /*6800*/  HMMA.16816.F32.BF16 R56, R4, R20, RZ ;  /* 0x000000140438723c */ /* 0x004fe200000418ff */
[----:B------:R-:W-:Y:S01]  /*6810*/  FMUL.FTZ R24, R24, UR16 ;  /* 0x0000001018187c20 */ /* 0x000fe20008410000 */
[----:B------:R-:W-:Y:S01]  /*6820*/  FMUL.FTZ R25, R25, UR16 ;  /* 0x0000001019197c20 */ /* 0x000fe20008410000 */
[----:B------:R-:W-:Y:S01]  /*6830*/  FMUL.FTZ R26, R26, UR16 ;  /* 0x000000101a1a7c20 */ /* 0x000fe20008410000 */
[----:B------:R-:W-:-:S02]  /*6840*/  FMUL.FTZ R27, R27, UR16 ;  /* 0x000000101b1b7c20 */ /* 0x000fc40008410000 */
[----:B------:R-:W-:Y:S01]  /*6850*/  HMMA.16816.F32.BF16 R20, R4, R22, RZ ;  /* 0x000000160414723c */ /* 0x000fe200000418ff */
[----:B------:R2:W1:Y:S05]  /*6860*/  MUFU.TANH R171, R75 ;  /* 0x0000004b00ab7308 */ /* 0x00046a0000002400 */
[----:B------:R-:W-:Y:S01]  /*6870*/  FMUL.FTZ R16, R16, UR16 ;  /* 0x0000001010107c20 */ /* 0x000fe20008410000 */
[----:B------:R-:W-:Y:S01]  /*6880*/  FMUL.FTZ R17, R17, UR16 ;  /* 0x0000001011117c20 */ /* 0x000fe20008410000 */
[----:B------:R-:W-:Y:S01]  /*6890*/  FMUL.FTZ R18, R18, UR16 ;  /* 0x0000001012127c20 */ /* 0x000fe20008410000 */
[----:B------:R-:W1:Y:S01]  /*68a0*/  MUFU.TANH R204, R24 ;  /* 0x0000001800cc7308 */ /* 0x000e620000002400 */
[----:B------:R-:W-:-:S07]  /*68b0*/  FMUL.FTZ R19, R19, UR16 ;  /* 0x0000001013137c20 */ /* 0x000fce0008410000 */
[----:B------:R-:W1:Y:S01]  /*68c0*/  MUFU.TANH R207, R25 ;  /* 0x0000001900cf7308 */ /* 0x000e620000002400 */
[----:B--2---:R-:W2:Y:S01]  /*68d0*/  LDSM.16.M88.4 R72, [R238+0x6800] ;  /* 0x00680000ee48783b */ /* 0x004ea20000000200 */
[C---:B------:R-:W-:Y:S06]  /*68e0*/  HMMA.16816.F32.BF16 R56, R12.reuse, R52, R56 ;  /* 0x000000340c38723c */ /* 0x040fec0000041838 */
[----:B------:R-:W-:Y:S01]  /*68f0*/  HMMA.16816.F32.BF16 R52, R12, R54, R20 ;  /* 0x000000360c34723c */ /* 0x000fe20000041814 */
[----:B------:R-:W1:Y:S01]  /*6900*/  MUFU.TANH R151, R26 ;  /* 0x0000001a00977308 */ /* 0x000e620000002400 */
[----:B------:R-:W5:Y:S04]  /*6910*/  LDSM.16.M88.4 R20, [R166+0x6800] ;  /* 0x00680000a614783b */ /* 0x000f680000000200 */
[----:B----4-:R-:W-:Y:S03]  /*6920*/  HMMA.16816.F32.BF16 R36, R28, R48, R36 ;  /* 0x000000301c24723c */ /* 0x010fe60000041824 */
[----:B------:R4:W1:Y:S03]  /*6930*/  MUFU.TANH R149, R27 ;  /* 0x0000001b00957308 */ /* 0x0008660000002400 */
[C---:B------:R-:W-:Y:S05]  /*6940*/  HMMA.16816.F32.BF16 R40, R4.reuse, R32, RZ ;  /* 0x000000200428723c */ /* 0x040fea00000418ff */
[----:B------:R-:W1:Y:S01]  /*6950*/  MUFU.TANH R148, R16 ;  /* 0x0000001000947308 */ /* 0x000e620000002400 */
[----:B------:R-:W-:Y:S06]  /*6960*/  HMMA.16816.F32.BF16 R32, R4, R34, RZ ;  /* 0x000000220420723c */ /* 0x000fec00000418ff */
[----:B------:R-:W-:Y:S01]  /*6970*/  HMMA.16816.F32.BF16 R44, R28, R50, R44 ;  /* 0x000000321c2c723c */ /* 0x000fe2000004182c */
[----:B------:R-:W1:Y:S01]  /*6980*/  MUFU.TANH R150, R17 ;  /* 0x0000001100967308 */ /* 0x000e620000002400 */
[----:B----4-:R-:W4:Y:S04]  /*6990*/  LDSM.16.M88.4 R24, [R239+0x9800] ;  /* 0x00980000ef18783b */ /* 0x010f280000000200 */
[----:B------:R-:W-:Y:S01]  /*69a0*/  FMUL.FTZ R36, R36, UR16 ;  /* 0x0000001024247c20 */ /* 0x000fe20008410000 */
[----:B------:R-:W-:Y:S01]  /*69b0*/  FMUL.FTZ R37, R37, UR16 ;  /* 0x0000001025257c20 */ /* 0x000fe20008410000 */
[----:B------:R-:W-:Y:S01]  /*69c0*/  FMUL.FTZ R38, R38, UR16 ;  /* 0x0000001026267c20 */ /* 0x000fe20008410000 */
[----:B------:R-:W-:Y:S01]  /*69d0*/  FMUL.FTZ R39, R39, UR16 ;  /* 0x0000001027277c20 */ /* 0x000fe20008410000 */
[----:B------:R-:W1:Y:S01]  /*69e0*/  MUFU.TANH R168, R18 ;  /* 0x0000001200a87308 */ /* 0x000e620000002400 */
[C---:B--2---:R-:W-:Y:S01]  /*69f0*/  HMMA.16816.F32.BF16 R56, R8.reuse, R72, R56 ;  /* 0x000000480838723c */ /* 0x044fe20000041838 */
[----:B------:R-:W-:Y:S05]  /*6a00*/  LDSM.16.M88.4 R48, [R238+0x7000] ;  /* 0x00700000ee30783b */ /* 0x000fea0000000200 */
[----:B------:R-:W-:Y:S01]  /*6a10*/  HMMA.16816.F32.BF16 R52, R8, R74, R52 ;  /* 0x0000004a0834723c */ /* 0x000fe20000041834 */
[----:B------:R2:W1:Y:S06]  /*6a20*/  MUFU.TANH R155, R19 ;  /* 0x00000013009b7308 */ /* 0x00046c0000002400 */
[----:B------:R-:W-:Y:S01]  /*6a30*/  FMUL.FTZ R46, R46, UR16 ;  /* 0x000000102e2e7c20 */ /* 0x000fe20008410000 */
[----:B------:R-:W-:Y:S01]  /*6a40*/  FMUL.FTZ R47, R47, UR16 ;  /* 0x000000102f2f7c20 */ /* 0x000fe20008410000 */
[----:B------:R-:W1:Y:S01]  /*6a50*/  MUFU.TANH R211, R36 ;  /* 0x0000002400d37308 */ /* 0x000e620000002400 */
[----:B------:R-:W-:Y:S01]  /*6a60*/  FMUL.FTZ R44, R44, UR16 ;  /* 0x000000102c2c7c20 */ /* 0x000fe20008410000 */
[----:B------:R-:W-:-:S06]  /*6a70*/  FMUL.FTZ R45, R45, UR16 ;  /* 0x000000102d2d7c20 */ /* 0x000fcc0008410000 */
[----:B------:R-:W1:Y:S01]  /*6a80*/  MUFU.TANH R212, R37 ;  /* 0x0000002500d47308 */ /* 0x000e620000002400 */
[----:B--2---:R-:W2:Y:S01]  /*6a90*/  LDSM.16.M88.4 R16, [R233+0x9000] ;  /* 0x00900000e910783b */ /* 0x004ea20000000200 */
[----:B-----5:R-:W-:Y:S06]  /*6aa0*/  HMMA.16816.F32.BF16 R56, R28, R20, R56 ;  /* 0x000000141c38723c */ /* 0x020fec0000041838 */
[----:B------:R-:W1:Y:S01]  /*6ab0*/  MUFU.TANH R147, R38 ;  /* 0x0000002600937308 */ /* 0x000e620000002400 */
[C---:B----4-:R-:W-:Y:S06]  /*6ac0*/  HMMA.16816.F32.BF16 R72, R4.reuse, R24, RZ ;  /* 0x000000180448723c */ /* 0x050fec00000418ff */
[----:B------:R-:W-:Y:S01]  /*6ad0*/  HMMA.16816.F32.BF16 R4, R4, R26, RZ ;  /* 0x0000001a0404723c */ /* 0x000fe200000418ff */
[----:B------:R4:W1:Y:S01]  /*6ae0*/  MUFU.TANH R230, R39 ;  /* 0x0000002700e67308 */ /* 0x0008620000002400 */
[----:B------:R-:W-:Y:S04]  /*6af0*/  LDSM.16.M88.4 R24, [R166+0x7800] ;  /* 0x00780000a618783b */ /* 0x000fe80000000200 */
[----:B------:R-:W-:Y:S01]  /*6b00*/  HMMA.16816.F32.BF16 R52, R28, R22, R52 ;  /* 0x000000161c34723c */ /* 0x000fe20000041834 */
[----:B------:R-:W-:Y:S02]  /*6b10*/  LDSM.16.M88.4 R20, [R238+0x7800] ;  /* 0x00780000ee14783b */ /* 0x000fe40000000200 */
[----:B------:R5:W1:Y:S08]  /*6b20*/  MUFU.TANH R231, R46 ;  /* 0x0000002e00e77308 */ /* 0x000a700000002400 */
[----:B------:R-:W1:Y:S01]  /*6b30*/  MUFU.TANH R76, R76 ;  /* 0x0000004c004c7308 */ /* 0x000e620000002400 */
[----:B----4-:R-:W4:Y:S07]  /*6b40*/  LDSM.16.M88.4 R36, [R233+0x9800] ;  /* 0x00980000e924783b */ /* 0x010f2e0000000200 */
[----:B------:R-:W1:Y:S01]  /*6b50*/  MUFU.TANH R77, R77 ;  /* 0x0000004d004d7308 */ /* 0x000e620000002400 */
[----:B--2---:R-:W-:Y:S01]  /*6b60*/  HMMA.16816.F32.BF16 R40, R12, R16, R40 ;  /* 0x000000100c28723c */ /* 0x004fe20000041828 */
[----:B-----5:R-:W-:-:S05]  /*6b70*/  FMUL.FTZ R46, R56, UR16 ;  /* 0x00000010382e7c20 */ /* 0x020fca0008410000 */
[----:B------:R-:W-:Y:S01]  /*6b80*/  HMMA.16816.F32.BF16 R32, R12, R18, R32 ;  /* 0x000000120c20723c */ /* 0x000fe20000041820 */
[----:B------:R-:W2:Y:S01]  /*6b90*/  LDSM.16.M88.4 R16, [R166+0x7000] ;  /* 0x00700000a610783b */ /* 0x000ea20000000200 */
[----:B------:R-:W1:Y:S01]  /*6ba0*/  MUFU.TANH R78, R78 ;  /* 0x0000004e004e7308 */ /* 0x000e620000002400 */
[----:B------:R-:W-:-:S07]  /*6bb0*/  DEPBAR.LE SB0, 0x0 ;  /* 0x000080000000791a */ /* 0x000fce0000000000 */
[----:B------:R-:W1:Y:S08]  /*6bc0*/  MUFU.TANH R79, R79 ;  /* 0x0000004f004f7308 */ /* 0x000e700000002400 */
[C---:B------:R-:W-:Y:S01]  /*6bd0*/  HMMA.16816.F32.BF16 R40, R8.reuse, R48, R40 ;  /* 0x000000300828723c */ /* 0x040fe20000041828 */
[----:B------:R5:W1:Y:S05]  /*6be0*/  MUFU.TANH R48, R47 ;  /* 0x0000002f00307308 */ /* 0x000a6a0000002400 */
[----:B------:R-:W-:Y:S01]  /*6bf0*/  HMMA.16816.F32.BF16 R32, R8, R50, R32 ;  /* 0x000000320820723c */ /* 0x000fe20000041820 */
[----:B------:R-:W-:-:S02]  /*6c00*/  FMUL.FTZ R49, R58, UR16 ;  /* 0x000000103a317c20 */ /* 0x000fc40008410000 */
[----:B------:R-:W1:Y:S03]  /*6c10*/  MUFU.TANH R186, R186 ;  /* 0x000000ba00ba7308 */ /* 0x000e660000002400 */
[----:B----4-:R-:W-:Y:S01]  /*6c20*/  HMMA.16816.F32.BF16 R72, R12, R36, R72 ;  /* 0x000000240c48723c */ /* 0x010fe20000041848 */
[----:B------:R-:W-:Y:S01]  /*6c30*/  FMUL.FTZ R50, R59, UR16 ;  /* 0x000000103b327c20 */ /* 0x000fe20008410000 */
[----:B------:R-:W-:-:S03]  /*6c40*/  SHF.L.U32 R59, R66, 0x1, RZ ;  /* 0x00000001423b7819 */ /* 0x000fc600000006ff */
[----:B------:R-:W4:Y:S01]  /*6c50*/  MUFU.TANH R44, R44 ;  /* 0x0000002c002c7308 */ /* 0x000f220000002400 */
[----:B------:R-:W-:Y:S01]  /*6c60*/  HMMA.16816.F32.BF16 R4, R12, R38, R4 ;  /* 0x000000260c04723c */ /* 0x000fe20000041804 */
[----:B-----5:R-:W-:Y:S01]  /*6c70*/  FMUL.FTZ R47, R57, UR16 ;  /* 0x00000010392f7c20 */ /* 0x020fe20008410000 */
[----:B------:R-:W-:Y:S01]  /*6c80*/  FMUL.FTZ R37, R52, UR16 ;  /* 0x0000001034257c20 */ /* 0x000fe20008410000 */
[----:B------:R-:W-:Y:S01]  /*6c90*/  FMUL.FTZ R36, R53, UR16 ;  /* 0x0000001035247c20 */ /* 0x000fe20008410000 */
[----:B------:R-:W-:Y:S02]  /*6ca0*/  LOP3.LUT R59, R59, 0x6, RZ, 0xc0, !PT ;  /* 0x000000063b3b7812 */ /* 0x000fe400078ec0ff */
[C---:B--2---:R-:W-:Y:S01]  /*6cb0*/  HMMA.16816.F32.BF16 R40, R28.reuse, R16, R40 ;  /* 0x000000101c28723c */ /* 0x044fe20000041828 */
[----:B------:R-:W-:Y:S01]  /*6cc0*/  FMUL.FTZ R38, R54, UR16 ;  /* 0x0000001036267c20 */ /* 0x000fe20008410000 */
[----:B------:R-:W-:Y:S01]  /*6cd0*/  FMUL.FTZ R39, R55, UR16 ;  /* 0x0000001037277c20 */ /* 0x000fe20008410000 */
[----:B------:R-:W2:Y:S03]  /*6ce0*/  MUFU.TANH R45, R45 ;  /* 0x0000002d002d7308 */ /* 0x000ea60000002400 */
[----:B------:R-:W-:Y:S05]  /*6cf0*/  HMMA.16816.F32.BF16 R32, R28, R18, R32 ;  /* 0x000000121c20723c */ /* 0x000fea0000041820 */
[----:B------:R-:W1:Y:S01]  /*6d00*/  MUFU.TANH R46, R46 ;  /* 0x0000002e002e7308 */ /* 0x000e620000002400 */
[C---:B------:R-:W-:Y:S06]  /*6d10*/  HMMA.16816.F32.BF16 R72, R8.reuse, R20, R72 ;  /* 0x000000140848723c */ /* 0x040fec0000041848 */
[----:B------:R-:W-:Y:S01]  /*6d20*/  HMMA.16816.F32.BF16 R4, R8, R22, R4 ;  /* 0x000000160804723c */ /* 0x000fe20000041804 */
[----:B------:R-:W1:Y:S05]  /*6d30*/  MUFU.TANH R47, R47 ;  /* 0x0000002f002f7308 */ /* 0x000e6a0000002400 */
        /* <DEDUP_REMOVED lines=9> */
[C---:B------:R-:W-:Y:S01]  /*6dd0*/  HMMA.16816.F32.BF16 R72, R28.reuse, R24, R72 ;  /* 0x000000181c48723c */ /* 0x040fe20000041848 */
[----:B------:R-:W1:Y:S05]  /*6de0*/  MUFU.TANH R50, R50 ;  /* 0x0000003200327308 */ /* 0x000e6a0000002400 */
[----:B------:R-:W-:Y:S03]  /*6df0*/  HMMA.16816.F32.BF16 R4, R28, R26, R4 ;  /* 0x0000001a1c04723c */ /* 0x000fe60000041804 */
[----:B------:R-:W1:Y:S08]  /*6e00*/  MUFU.TANH R37, R37 ;  /* 0x0000002500257308 */ /* 0x000e700000002400 */
[----:B------:R-:W1:Y:S07]  /*6e10*/  MUFU.TANH R36, R36 ;  /* 0x0000002400247308 */ /* 0x000e6e0000002400 */
        /* <DEDUP_REMOVED lines=9> */
[----:B------:R-:W1:Y:S08]  /*6eb0*/  MUFU.TANH R39, R39 ;  /* 0x0000002700277308 */ /* 0x000e700000002400 */
        /* <DEDUP_REMOVED lines=12> */
[----:B------:R1:W1:Y:S08]  /*6f80*/  MUFU.TANH R24, R4 ;  /* 0x0000000400187308 */ /* 0x0002700000002400 */
[----:B------:R1:W1:Y:S08]  /*6f90*/  MUFU.TANH R25, R5 ;  /* 0x0000000500197308 */ /* 0x0002700000002400 */
[----:B------:R1:W1:Y:S08]  /*6fa0*/  MUFU.TANH R29, R6 ;  /* 0x00000006001d7308 */ /* 0x0002700000002400 */
[----:B------:R1:W1:Y:S01]  /*6fb0*/  MUFU.TANH R28, R7 ;  /* 0x00000007001c7308 */ /* 0x0002620000002400 */
[----:B------:R-:W-:Y:S06]  /*6fc0*/  BAR.SYNC.DEFER_BLOCKING 0x0 ;  /* 0x0000000000007b1d */ /* 0x000fec0000010000 */
[----:B--234-:R-:W-:Y:S05]  /*6fd0*/  @!P1 BRA `(.L_x_1663) ;  /* 0x0000001000989947 */ /* 0x01cfea0003800000 */
[----:B------:R-:W-:Y:S05]  /*6fe0*/  @!P3 BRA `(.L_x_1664) ;  /* 0x0000000000f8b947 */ /* 0x000fea0003800000 */
[----:B-1----:R-:W1:Y:S01]  /*6ff0*/  LDC R5, c[0x0][0x380] ;  /* 0x0000e000ff057b82 */ /* 0x002e620000000800 */
        /* <DEDUP_REMOVED lines=29> */
[C---:B------:R-:W-:Y:S02]  /*71d0*/  LOP3.LUT R4, R5.reuse, UR16, RZ, 0x3c, !PT ;  /* 0x0000001005047c12 */ /* 0x040fe4000f8e3cff */
[----:B------:R-:W-:Y:S02]  /*71e0*/  ISETP.GE.AND P4, PT, R6, RZ, PT ;  /* 0x000000ff0600720c */ /* 0x000fe40003f86270 */
[----:B------:R-:W-:Y:S02]  /*71f0*/  ISETP.GE.AND P0, PT, R4, RZ, PT ;  /* 0x000000ff0400720c */ /* 0x000fe40003f06270 */
[----:B------:R-:W-:Y:S01]  /*7200*/  ISETP.NE.AND P2, PT, R5, RZ, PT ;  /* 0x000000ff0500720c */ /* 0x000fe20003f45270 */
[----:B------:R-:W-:Y:S01]  /*7210*/  @P6 VIADD R11, R11, 0x1 ;  /* 0x000000010b0b6836 */ /* 0x000fe20000000000 */
[----:B------:R-:W-:Y:S02]  /*7220*/  LOP3.LUT R8, RZ, R5, RZ, 0x33, !PT ;  /* 0x00000005ff087212 */ /* 0x000fe400078e33ff */
[----:B------:R-:W-:Y:S01]  /*7230*/  @P5 IADD3 R10, R10, 0x1, RZ ;  /* 0x000000010a0a5810 */ /* 0x000fe20007ffe0ff */
[----:B------:R-:W-:-:S05]  /*7240*/  IMAD.MOV.U32 R4, RZ, RZ, R11 ;  /* 0x000000ffff047224 */ /* 0x000fca00078e000b */
[----:B------:R-:W-:Y:S01]  /*7250*/  @!P4 IADD3 R4, -R4, RZ, RZ ;  /* 0x000000ff0404c210 */ /* 0x000fe20007ffe1ff */
[----:B------:R-:W-:-:S03]  /*7260*/  @!P0 IMAD.MOV R10, RZ, RZ, -R10 ;  /* 0x000000ffff0a8224 */ /* 0x000fc600078e0a0a */
[C---:B------:R-:W-:Y:S02]  /*7270*/  SEL R4, R8.reuse, R4, !P2 ;  /* 0x0000000408047207 */ /* 0x040fe40005000000 */
[----:B------:R-:W-:-:S03]  /*7280*/  SEL R8, R8, R10, !P2 ;  /* 0x0000000a08087207 */ /* 0x000fc60005000000 */
[----:B------:R-:W-:-:S04]  /*7290*/  IMAD.WIDE R6, R4, 0x4, R244 ;  /* 0x0000000404067825 */ /* 0x000fc800078e02f4 */
[----:B------:R-:W-:Y:S02]  /*72a0*/  IMAD.WIDE R10, R8, 0x4, R244 ;  /* 0x00000004080a7825 */ /* 0x000fe400078e02f4 */
        /* <DEDUP_REMOVED lines=9> */
[----:B------:R-:W-:Y:S02]  /*7340*/  IMAD.MOV.U32 R4, RZ, RZ, R8 ;  /* 0x000000ffff047224 */ /* 0x000fe400078e0008 */
[----:B--2---:R-:W-:-:S04]  /*7350*/  IMAD.IADD R6, R6, 0x1, -R7 ;  /* 0x0000000106067824 */ /* 0x004fc800078e0a07 */
[----:B------:R-:W-:Y:S01]  /*7360*/  IMAD.WIDE.U32 R4, R6, UR20, R4 ;  /* 0x0000001406047c25 */ /* 0x000fe2000f8e0004 */
[----:B------:R-:W-:-:S03]  /*7370*/  SHF.R.S32.HI R7, RZ, 0x1f, R6 ;  /* 0x0000001fff077819 */ /* 0x000fc60000011406 */
[----:B------:R-:W-:Y:S02]  /*7380*/  IMAD.MOV.U32 R34, RZ, RZ, R4 ;  /* 0x000000ffff227224 */ /* 0x000fe400078e0004 */
[----:B------:R-:W-:-:S04]  /*7390*/  IMAD R7, R7, UR20, RZ ;  /* 0x0000001407077c24 */ /* 0x000fc8000f8e02ff */
[----:B------:R-:W-:-:S05]  /*73a0*/  IMAD R7, R6, UR21, R7 ;  /* 0x0000001506077c24 */ /* 0x000fca000f8e0207 */
[----:B------:R-:W-:Y:S01]  /*73b0*/  IADD3 R31, R5, R7, RZ ;  /* 0x00000007051f7210 */ /* 0x000fe20007ffe0ff */
[----:B------:R-:W-:Y:S06]  /*73c0*/  BRA `(.L_x_1665) ;  /* 0x0000000000107947 */ /* 0x000fec0003800000 */
.L_x_1664:
[----:B------:R-:W-:-:S04]  /*73d0*/  ULEA UR16, -UR10, URZ, 0x8 ;  /* 0x0000003f0a107291 */ /* 0x000fc8000f8e413f */
[----:B------:R-:W-:Y:S02]  /*73e0*/  USHF.R.S32.HI UR20, URZ, 0x1f, UR16 ;  /* 0x0000001f3f147899 */ /* 0x000fe40008011410 */
[----:B------:R-:W-:-:S04]  /*73f0*/  MOV R34, UR16 ;  /* 0x0000001000227c02 */ /* 0x000fc80008000f00 */
[----:B------:R-:W-:-:S07]  /*7400*/  MOV R31, UR20 ;  /* 0x00000014001f7c02 */ /* 0x000fce0008000f00 */
.L_x_1665:
[----:B------:R-:W-:Y:S01]  /*7410*/  ULDC UR16, c[0x0][0x2d0] ;  /* 0x0000b40000107ab9 */ /* 0x000fe20000000800 */
[----:B------:R-:W-:Y:S01]  /*7420*/  IMAD.U32 R159, RZ, RZ, UR10 ;  /* 0x0000000aff9f7e24 */ /* 0x000fe2000f8e00ff */
[----:B------:R-:W-:Y:S01]  /*7430*/  ISETP.GE.AND P0, PT, R242, UR16, PT ;  /* 0x00000010f2007c0c */ /* 0x000fe2000bf06270 */
[----:B------:R-:W-:Y:S01]  /*7440*/  IMAD.U32 R15, RZ, RZ, UR10 ;  /* 0x0000000aff0f7e24 */ /* 0x000fe2000f8e00ff */
[----:B------:R-:W-:Y:S01]  /*7450*/  BSSY B0, `(.L_x_1666) ;  /* 0x00000db000007945 */ /* 0x000fe20003800000 */
[----:B-1----:R-:W-:Y:S02]  /*7460*/  IMAD.U32 R5, RZ, RZ, UR10 ;  /* 0x0000000aff057e24 */ /* 0x002fe4000f8e00ff */
[----:B------:R-:W-:Y:S02]  /*7470*/  IMAD.U32 R154, RZ, RZ, UR11 ;  /* 0x0000000bff9a7e24 */ /* 0x000fe4000f8e00ff */
[----:B------:R-:W-:Y:S02]  /*7480*/  IMAD.U32 R4, RZ, RZ, UR10 ;  /* 0x0000000aff047e24 */ /* 0x000fe4000f8e00ff */
[----:B------:R-:W-:-:S02]  /*7490*/  IMAD.U32 R14, RZ, RZ, UR11 ;  /* 0x0000000bff0e7e24 */ /* 0x000fc4000f8e00ff */
[----:B------:R-:W-:Y:S02]  /*74a0*/  IMAD.U32 R52, RZ, RZ, UR10 ;  /* 0x0000000aff347e24 */ /* 0x000fe4000f8e00ff */
[-C--:B------:R-:W-:Y:S01]  /*74b0*/  @!P0 LEA R159, P4, R159, R70.reuse, 0x5 ;  /* 0x000000469f9f8211 */ /* 0x080fe200078828ff */
[----:B------:R-:W-:Y:S01]  /*74c0*/  IMAD.U32 R8, RZ, RZ, UR10 ;  /* 0x0000000aff087e24 */ /* 0x000fe2000f8e00ff */
[-C--:B------:R-:W-:Y:S01]  /*74d0*/  @!P0 LEA R15, P2, R15, R70.reuse, 0x6 ;  /* 0x000000460f0f8211 */ /* 0x080fe200078430ff */
[----:B------:R-:W-:Y:S01]  /*74e0*/  IMAD.U32 R73, RZ, RZ, UR10 ;  /* 0x0000000aff497e24 */ /* 0x000fe2000f8e00ff */
[-C--:B------:R-:W-:Y:S01]  /*74f0*/  @!P0 LEA.HI.X R154, R5, R3.reuse, R154, 0x5, P4 ;  /* 0x00000003059a8211 */ /* 0x080fe200020f2c9a */
[----:B------:R-:W-:Y:S01]  /*7500*/  @!P0 IMAD.MOV.U32 R5, RZ, RZ, R3 ;  /* 0x000000ffff058224 */ /* 0x000fe200078e0003 */
[----:B------:R-:W-:Y:S01]  /*7510*/  @!P0 LEA.HI.X R14, R4, R3, R14, 0x6, P2 ;  /* 0x00000003040e8211 */ /* 0x000fe200010f340e */
[----:B------:R-:W-:Y:S01]  /*7520*/  @!P0 IMAD.MOV.U32 R4, RZ, RZ, R70 ;  /* 0x000000ffff048224 */ /* 0x000fe200078e0046 */
[----:B------:R-:W-:Y:S01]  /*7530*/  @!P0 LEA R73, P2, R73, R70, 0x7 ;  /* 0x0000004649498211 */ /* 0x000fe200078438ff */
[----:B------:R-:W-:Y:S01]  /*7540*/  IMAD.U32 R30, RZ, RZ, UR11 ;  /* 0x0000000bff1e7e24 */ /* 0x000fe2000f8e00ff */
[----:B------:R-:W-:Y:S01]  /*7550*/  VOTEU.ALL UP0, P0 ;  /* 0x00000000003f7886 */ /* 0x000fe20000000000 */
[--C-:B------:R-:W-:Y:S01]  /*7560*/  @!P0 IMAD.WIDE.U32 R52, R52, 0x30, R4.reuse ;  /* 0x0000003034348825 */ /* 0x100fe200078e0004 */
[----:B------:R1:W-:Y:S03]  /*7570*/  @P0 STS.128 [R241+0x2000], RZ ;  /* 0x002000fff1000388 */ /* 0x0003e60000000c00 */
[----:B------:R-:W-:Y:S01]  /*7580*/  @!P0 IMAD.WIDE.U32 R8, R8, 0x50, R4 ;  /* 0x0000005008088825 */ /* 0x000fe200078e0004 */
[----:B------:R-:W-:-:S02]  /*7590*/  @!UP0 UIMAD UR21, UR11, 0x50, URZ ;  /* 0x000000500b1588a4 */ /* 0x000fc4000f8e023f */
[----:B------:R-:W-:Y:S01]  /*75a0*/  @!UP0 UIMAD UR16, UR11, 0x30, URZ ;  /* 0x000000300b1088a4 */ /* 0x000fe2000f8e023f */
[----:B------:R-:W-:Y:S01]  /*75b0*/  IMAD.U32 R5, RZ, RZ, UR10 ;  /* 0x0000000aff057e24 */ /* 0x000fe2000f8e00ff */
[----:B------:R-:W-:Y:S01]  /*75c0*/  @!UP0 UIMAD UR20, UR11, 0x60, URZ ;  /* 0x000000600b1488a4 */ /* 0x000fe2000f8e023f */
[----:B------:R-:W-:Y:S01]  /*75d0*/  IMAD.U32 R6, RZ, RZ, UR10 ;  /* 0x0000000aff067e24 */ /* 0x000fe2000f8e00ff */
[----:B------:R-:W-:Y:S01]  /*75e0*/  @!UP0 UIMAD UR24, UR11, 0x90, URZ ;  /* 0x000000900b1888a4 */ /* 0x000fe2000f8e023f */
[----:B------:R-:W-:Y:S01]  /*75f0*/  IMAD.U32 R4, RZ, RZ, UR10 ;  /* 0x0000000aff047e24 */ /* 0x000fe2000f8e00ff */
[----:B------:R-:W-:Y:S01]  /*7600*/  @!P0 LEA.HI.X R30, R5, R3, R30, 0x7, P2 ;  /* 0x00000003051e8211 */ /* 0x000fe200010f3c1e */
[----:B------:R-:W-:Y:S01]  /*7610*/  @!P0 IMAD.MOV.U32 R10, RZ, RZ, R70 ;  /* 0x000000ffff0a8224 */ /* 0x000fe200078e0046 */
[----:B------:R-:W-:Y:S01]  /*7620*/  @!P0 IADD3 R153, P2, R34, R8, RZ ;  /* 0x0000000822998210 */ /* 0x000fe20007f5e0ff */
[----:B------:R-:W-:Y:S02]  /*7630*/  @!P0 IMAD.MOV.U32 R11, RZ, RZ, R3 ;  /* 0x000000ffff0b8224 */ /* 0x000fe400078e0003 */
[----:B------:R-:W-:Y:S01]  /*7640*/  IMAD.U32 R42, RZ, RZ, UR10 ;  /* 0x0000000aff2a7e24 */ /* 0x000fe2000f8e00ff */
[----:B------:R-:W-:Y:S01]  /*7650*/  @!P0 IADD3.X R152, R31, UR21, R9, P2, !PT ;  /* 0x000000151f988c10 */ /* 0x000fe200097fe409 */
[----:B------:R-:W-:Y:S01]  /*7660*/  IMAD.U32 R176, RZ, RZ, UR10 ;  /* 0x0000000affb07e24 */ /* 0x000fe2000f8e00ff */
[----:B------:R-:W2:Y:S01]  /*7670*/  @!P0 LDC.64 R8, c[0x0][0x218] ;  /* 0x00008600ff088b82 */ /* 0x000ea20000000a00 */
[----:B------:R-:W-:Y:S01]  /*7680*/  IMAD.U32 R56, RZ, RZ, UR10 ;  /* 0x0000000aff387e24 */ /* 0x000fe2000f8e00ff */
[----:B------:R-:W-:Y:S01]  /*7690*/  @!UP0 UIMAD UR21, UR11, 0xa0, URZ ;  /* 0x000000a00b1588a4 */ /* 0x000fe2000f8e023f */
[----:B------:R-:W-:-:S04]  /*76a0*/  @!P0 IMAD.WIDE.U32 R6, R6, 0x60, R10 ;  /* 0x0000006006068825 */ /* 0x000fc800078e000a */
[----:B------:R-:W-:-:S04]  /*76b0*/  @!P0 IMAD.WIDE.U32 R4, R4, 0x70, R10 ;  /* 0x0000007004048825 */ /* 0x000fc800078e000a */
[----:B------:R-:W-:Y:S01]  /*76c0*/  @!P0 IMAD.WIDE.U32 R42, R42, 0x90, R10 ;  /* 0x000000902a2a8825 */ /* 0x000fe200078e000a */
[----:B------:R-:W-:-:S03]  /*76d0*/  @!P0 IADD3 R117, P2, R34, R4, RZ ;  /* 0x0000000422758210 */ /* 0x000fc60007f5e0ff */
[----:B------:R-:W-:Y:S01]  /*76e0*/  @!P0 IMAD.WIDE.U32 R176, R176, 0xa0, R10 ;  /* 0x000000a0b0b08825 */ /* 0x000fe200078e000a */
[----:B------:R-:W-:-:S03]  /*76f0*/  @!P0 IADD3 R42, P6, R34, R42, RZ ;  /* 0x0000002a222a8210 */ /* 0x000fc60007fde0ff */
[----:B------:R-:W-:Y:S01]  /*7700*/  @!P0 IMAD.WIDE.U32 R56, R56, 0xb0, R10 ;  /* 0x000000b038388825 */ /* 0x000fe200078e000a */
[----:B------:R-:W-:Y:S02]  /*7710*/  @!P0 IADD3 R51, P5, R34, R176, RZ ;  /* 0x000000b022338210 */ /* 0x000fe40007fbe0ff */
[C---:B------:R-:W-:Y:S01]  /*7720*/  @!P0 IADD3.X R35, R31.reuse, UR24, R43, P6, !PT ;  /* 0x000000181f238c10 */ /* 0x040fe2000b7fe42b */
[----:B------:R-:W-:Y:S01]  /*7730*/  IMAD.U32 R12, RZ, RZ, UR10 ;  /* 0x0000000aff0c7e24 */ /* 0x000fe2000f8e00ff */
[----:B------:R-:W-:Y:S01]  /*7740*/  @!P0 IADD3.X R43, R31, UR21, R177, P5, !PT ;  /* 0x000000151f2b8c10 */ /* 0x000fe2000affe4b1 */
[----:B------:R-:W-:Y:S02]  /*7750*/  IMAD.U32 R10, RZ, RZ, UR10 ;  /* 0x0000000aff0a7e24 */ /* 0x000fe4000f8e00ff */
[----:B------:R-:W-:Y:S02]  /*7760*/  @!P0 IMAD.MOV.U32 R16, RZ, RZ, R70 ;  /* 0x000000ffff108224 */ /* 0x000fe400078e0046 */
[----:B------:R-:W-:-:S02]  /*7770*/  @!P0 IMAD.MOV.U32 R17, RZ, RZ, R3 ;  /* 0x000000ffff118224 */ /* 0x000fc400078e0003 */
[----:B------:R-:W-:Y:S02]  /*7780*/  IMAD.U32 R172, RZ, RZ, UR10 ;  /* 0x0000000affac7e24 */ /* 0x000fe4000f8e00ff */
[----:B------:R-:W-:-:S04]  /*7790*/  @!P0 IMAD.WIDE.U32 R12, R12, 0xc0, R16 ;  /* 0x000000c00c0c8825 */ /* 0x000fc800078e0010 */
[----:B------:R-:W-:Y:S01]  /*77a0*/  @!P0 IMAD.WIDE.U32 R10, R10, 0xd0, R16 ;  /* 0x000000d00a0a8825 */ /* 0x000fe200078e0010 */
[----:B------:R-:W-:-:S03]  /*77b0*/  @!P0 IADD3 R17, P4, R34, R52, RZ ;  /* 0x0000003422118210 */ /* 0x000fc60007f9e0ff */
[----:B------:R-:W-:Y:S01]  /*77c0*/  @!P0 IMAD.MOV.U32 R54, RZ, RZ, R70 ;  /* 0x000000ffff368224 */ /* 0x000fe200078e0046 */
[----:B------:R-:W-:Y:S01]  /*77d0*/  @!P0 IADD3.X R16, R31, UR16, R53, P4, !PT ;  /* 0x000000101f108c10 */ /* 0x000fe2000a7fe435 */
[----:B------:R-:W-:Y:S01]  /*77e0*/  @!UP0 UIMAD UR16, UR11, 0x70, URZ ;  /* 0x000000700b1088a4 */ /* 0x000fe2000f8e023f */
[----:B------:R-:W-:Y:S01]  /*77f0*/  @!P0 IADD3 R75, P4, R34, R6, RZ ;  /* 0x00000006224b8210 */ /* 0x000fe20007f9e0ff */
[----:B------:R-:W-:-:S03]  /*7800*/  @!P0 IMAD.MOV.U32 R55, RZ, RZ, R3 ;  /* 0x000000ffff378224 */ /* 0x000fc600078e0003 */
[C---:B------:R-:W-:Y:S01]  /*7810*/  @!P0 IADD3.X R74, R31.reuse, UR20, R7, P4, !PT ;  /* 0x000000141f4a8c10 */ /* 0x040fe2000a7fe407 */
[----:B------:R-:W-:Y:S01]  /*7820*/  @!P0 IMAD.WIDE.U32 R172, R172, 0xe0, R54 ;  /* 0x000000e0acac8825 */ /* 0x000fe200078e0036 */
[----:B------:R-:W-:Y:S01]  /*7830*/  @!P0 IADD3.X R115, R31, UR16, R5, P2, !PT ;  /* 0x000000101f738c10 */ /* 0x000fe200097fe405 */
[----:B------:R-:W3:Y:S01]  /*7840*/  @!P0 LDC.64 R6, c[0x0][0x218] ;  /* 0x00008600ff068b82 */ /* 0x000ee20000000a00 */
[----:B------:R-:W-:Y:S01]  /*7850*/  @!UP0 UIMAD UR16, UR11, 0xc0, URZ ;  /* 0x000000c00b1088a4 */ /* 0x000fe2000f8e023f */
[C---:B------:R-:W-:Y:S01]  /*7860*/  @!P0 IADD3 R55, P2, R34.reuse, R12, RZ ;  /* 0x0000000c22378210 */ /* 0x040fe20007f5e0ff */
[----:B------:R-:W-:Y:S01]  /*7870*/  @!UP0 UIMAD UR20, UR11, 0xb0, URZ ;  /* 0x000000b00b1488a4 */ /* 0x000fe2000f8e023f */
[----:B------:R-:W-:-:S03]  /*7880*/  @!P0 IADD3 R53, P4, R34, R56, RZ ;  /* 0x0000003822358210 */ /* 0x000fc60007f9e0ff */
[C---:B------:R-:W-:Y:S01]  /*7890*/  @!P0 IADD3.X R54, R31.reuse, UR16, R13, P2, !PT ;  /* 0x000000101f368c10 */ /* 0x040fe200097fe40d */
[----:B------:R-:W4:Y:S01]  /*78a0*/  @!P0 LDC.64 R4, c[0x0][0x218] ;  /* 0x00008600ff048b82 */ /* 0x000f220000000a00 */
[C---:B------:R-:W-:Y:S01]  /*78b0*/  @!P0 IADD3 R158, P2, R34.reuse, R70, RZ ;  /* 0x00000046229e8210 */ /* 0x040fe20007f5e0ff */
[----:B------:R-:W-:Y:S01]  /*78c0*/  @!UP0 UIMAD UR16, UR11, 0xe0, URZ ;  /* 0x000000e00b1088a4 */ /* 0x000fe2000f8e023f */
[C---:B------:R-:W-:Y:S01]  /*78d0*/  @!P0 IADD3.X R52, R31.reuse, UR20, R57, P4, !PT ;  /* 0x000000141f348c10 */ /* 0x040fe2000a7fe439 */
[----:B------:R-:W-:Y:S01]  /*78e0*/  @!UP0 UIMAD UR20, UR11, 0xd0, URZ ;  /* 0x000000d00b1488a4 */ /* 0x000fe2000f8e023f */
[----:B------:R-:W-:Y:S01]  /*78f0*/  @!P0 IADD3 R56, P4, R34, R10, RZ ;  /* 0x0000000a22388210 */ /* 0x000fe20007f9e0ff */
[----:B------:R-:W-:Y:S01]  /*7900*/  @!P0 IMAD.X R157, R31, 0x1, R3, P2 ;  /* 0x000000011f9d8824 */ /* 0x000fe200010e0603 */
[----:B--2---:R-:W-:Y:S01]  /*7910*/  @!P0 LEA R184, P5, R158, R8, 0x1 ;  /* 0x000000089eb88211 */ /* 0x004fe200078a08ff */
[----:B------:R-:W2:Y:S01]  /*7920*/  @!P0 LDC.64 R12, c[0x0][0x218] ;  /* 0x00008600ff0c8b82 */ /* 0x000ea20000000a00 */
[----:B------:R-:W-:-:S02]  /*7930*/  @!P0 IADD3 R57, P2, R34, R172, RZ ;  /* 0x000000ac22398210 */ /* 0x000fc40007f5e0ff */
[C---:B------:R-:W-:Y:S02]  /*7940*/  @!P0 IADD3.X R58, R31.reuse, UR20, R11, P4, !PT ;  /* 0x000000141f3a8c10 */ /* 0x040fe4000a7fe40b */
[----:B------:R-:W-:Y:S02]  /*7950*/  @!P0 LEA.HI.X R185, R158, R9, R157, 0x1, P5 ;  /* 0x000000099eb98211 */ /* 0x000fe400028f0c9d */
[C---:B------:R-:W-:Y:S01]  /*7960*/  @!P0 IADD3.X R72, R31.reuse, UR16, R173, P2, !PT ;  /* 0x000000101f488c10 */ /* 0x040fe200097fe4ad */
[----:B------:R-:W5:Y:S01]  /*7970*/  @!P0 LDC.64 R10, c[0x0][0x218] ;  /* 0x00008600ff0a8b82 */ /* 0x000f620000000a00 */
[C---:B------:R-:W-:Y:S01]  /*7980*/  @!P0 IADD3 R158, P5, P4, R34.reuse, UR14, R70 ;  /* 0x0000000e229e8c10 */ /* 0x040fe2000fcbe046 */
[----:B------:R-:W-:Y:S01]  /*7990*/  @!PT LDS RZ, [RZ] ;  /* 0x00000000fffff984 */ /* 0x000fe20000000800 */
[----:B------:R-:W-:Y:S01]  /*79a0*/  @!PT LDS RZ, [RZ] ;  /* 0x00000000fffff984 */ /* 0x000fe20000000800 */
[----:B------:R-:W-:Y:S01]  /*79b0*/  @!PT LDS RZ, [RZ] ;  /* 0x00000000fffff984 */ /* 0x000fe20000000800 */
[----:B------:R-:W-:Y:S01]  /*79c0*/  @!P0 LDGSTS.E.BYPASS.LTC128B.128 [R241+0x2000], desc[UR22][R184.64] ;  /* 0x02000000b8f18fae */ /* 0x000fe2000b901d56 */
[----:B------:R-:W-:Y:S02]  /*79d0*/  @!P0 IADD3 R159, P2, R34, R159, RZ ;  /* 0x0000009f229f8210 */ /* 0x000fe40007f5e0ff */
[C---:B------:R-:W-:Y:S01]  /*79e0*/  @!P0 IADD3.X R157, R31.reuse, UR13, R3, P5, P4 ;  /* 0x0000000d1f9d8c10 */ /* 0x040fe2000afe8403 */
[----:B------:R1:W-:Y:S01]  /*79f0*/  @P0 STS.128 [R241+0x2800], RZ ;  /* 0x002800fff1000388 */ /* 0x0003e20000000c00 */
[----:B---3--:R-:W-:Y:S01]  /*7a00*/  @!P0 LEA R172, P4, R158, R6, 0x1 ;  /* 0x000000069eac8211 */ /* 0x008fe200078808ff */
[----:B------:R-:W3:Y:S01]  /*7a10*/  @!P0 LDC.64 R8, c[0x0][0x218] ;  /* 0x00008600ff088b82 */ /* 0x000ee20000000a00 */
[----:B------:R-:W-:Y:S01]  /*7a20*/  @!P0 IMAD.X R154, R31, 0x1, R154, P2 ;  /* 0x000000011f9a8824 */ /* 0x000fe200010e069a */
[----:B----4-:R-:W-:-:S02]  /*7a30*/  @!P0 LEA R176, P2, R159, R4, 0x1 ;  /* 0x000000049fb08211 */ /* 0x010fc400078408ff */
[----:B------:R-:W-:Y:S02]  /*7a40*/  @!P0 LEA.HI.X R173, R158, R7, R157, 0x1, P4 ;  /* 0x000000079ead8211 */ /* 0x000fe400020f0c9d */
[----:B------:R-:W-:Y:S02]  /*7a50*/  @!P0 LEA.HI.X R177, R159, R5, R154, 0x1, P2 ;  /* 0x000000059fb18211 */ /* 0x000fe400010f0c9a */
[----:B------:R-:W4:Y:S01]  /*7a60*/  @!P0 LDC.64 R6, c[0x0][0x218] ;  /* 0x00008600ff068b82 */ /* 0x000f220000000a00 */
[----:B------:R-:W-:Y:S01]  /*7a70*/  @!P0 IADD3 R15, P2, R34, R15, RZ ;  /* 0x0000000f220f8210 */ /* 0x000fe20007f5e0ff */
[----:B------:R-:W-:Y:S01]  /*7a80*/  @!PT LDS RZ, [RZ] ;  /* 0x00000000fffff984 */ /* 0x000fe20000000800 */
[----:B------:R-:W-:Y:S01]  /*7a90*/  @!PT LDS RZ, [RZ] ;  /* 0x00000000fffff984 */ /* 0x000fe20000000800 */
[----:B------:R-:W-:Y:S01]  /*7aa0*/  @!PT LDS RZ, [RZ] ;  /* 0x00000000fffff984 */ /* 0x000fe20000000800 */
[----:B------:R-:W-:Y:S01]  /*7ab0*/  @!P0 LDGSTS.E.BYPASS.LTC128B.128 [R241+0x2800], desc[UR22][R172.64] ;  /* 0x02800000acf18fae */ /* 0x000fe2000b901d56 */
[----:B--2---:R-:W-:-:S03]  /*7ac0*/  @!P0 LEA R12, P4, R17, R12, 0x1 ;  /* 0x0000000c110c8211 */ /* 0x004fc600078808ff */
[----:B------:R-:W-:Y:S01]  /*7ad0*/  @!P0 IMAD.X R14, R31, 0x1, R14, P2 ;  /* 0x000000011f0e8824 */ /* 0x000fe200010e060e */
[----:B------:R-:W-:Y:S01]  /*7ae0*/  @!P0 LEA.HI.X R13, R17, R13, R16, 0x1, P4 ;  /* 0x0000000d110d8211 */ /* 0x000fe200020f0c10 */
[----:B------:R-:W2:Y:S01]  /*7af0*/  @!P0 LDC.64 R4, c[0x0][0x218] ;  /* 0x00008600ff048b82 */ /* 0x000ea20000000a00 */
[C---:B-----5:R-:W-:Y:S01]  /*7b00*/  @!P0 LEA R10, P2, R15.reuse, R10, 0x1 ;  /* 0x0000000a0f0a8211 */ /* 0x060fe200078408ff */
[----:B------:R1:W-:Y:S03]  /*7b10*/  @P0 STS.128 [R241+0x3000], RZ ;  /* 0x003000fff1000388 */ /* 0x0003e60000000c00 */
[----:B------:R-:W-:Y:S01]  /*7b20*/  @!P0 LEA.HI.X R11, R15, R11, R14, 0x1, P2 ;  /* 0x0000000b0f0b8211 */ /* 0x000fe200010f0c0e */
[----:B------:R-:W-:Y:S01]  /*7b30*/  @!PT LDS RZ, [RZ] ;  /* 0x00000000fffff984 */ /* 0x000fe20000000800 */
[----:B------:R-:W-:Y:S01]  /*7b40*/  @!PT LDS RZ, [RZ] ;  /* 0x00000000fffff984 */ /* 0x000fe20000000800 */
[----:B------:R-:W-:Y:S01]  /*7b50*/  @!PT LDS RZ, [RZ] ;  /* 0x00000000fffff984 */ /* 0x000fe20000000800 */
[----:B------:R-:W-:Y:S02]  /*7b60*/  @!P0 LDGSTS.E.BYPASS.LTC128B.128 [R241+0x3000], desc[UR22][R176.64] ;  /* 0x03000000b0f18fae */ /* 0x000fe4000b901d56 */
[----:B------:R-:W5:Y:S01]  /*7b70*/  @!P0 LDC.64 R16, c[0x0][0x218] ;  /* 0x00008600ff108b82 */ /* 0x000f620000000a00 */
[C---:B---3--:R-:W-:Y:S01]  /*7b80*/  @!P0 LEA R8, P2, R153.reuse, R8, 0x1 ;  /* 0x0000000899088211 */ /* 0x048fe200078408ff */
[----:B------:R1:W-:Y:S03]  /*7b90*/  @P0 STS.128 [R241+0x3800], RZ ;  /* 0x003800fff1000388 */ /* 0x0003e60000000c00 */
[----:B------:R-:W-:Y:S01]  /*7ba0*/  @!P0 LEA.HI.X R9, R153, R9, R152, 0x1, P2 ;  /* 0x0000000999098211 */ /* 0x000fe200010f0c98 */
[----:B------:R-:W-:Y:S01]  /*7bb0*/  @!PT LDS RZ, [RZ] ;  /* 0x00000000fffff984 */ /* 0x000fe20000000800 */
[----:B------:R-:W-:Y:S01]  /*7bc0*/  @!PT LDS RZ, [RZ] ;  /* 0x00000000fffff984 */ /* 0x000fe20000000800 */
[----:B------:R-:W-:Y:S01]  /*7bd0*/  @!PT LDS RZ, [RZ] ;  /* 0x00000000fffff984 */ /* 0x000fe20000000800 */
[----:B------:R3:W-:Y:S02]  /*7be0*/  @!P0 LDGSTS.E.BYPASS.LTC128B.128 [R241+0x3800], desc[UR22][R12.64] ;  /* 0x038000000cf18fae */ /* 0x0007e4000b901d56 */
[----:B------:R-:W1:Y:S01]  /*7bf0*/  @!P0 LDC.64 R14, c[0x0][0x218] ;  /* 0x00008600ff0e8b82 */ /* 0x000e620000000a00 */
[C---:B----4-:R-:W-:Y:S01]  /*7c00*/  @!P0 LEA R152, P4, R75.reuse, R6, 0x1 ;  /* 0x000000064b988211 */ /* 0x050fe200078808ff */
[----:B------:R4:W-:Y:S03]  /*7c10*/  @P0 STS.128 [R241+0x4000], RZ ;  /* 0x004000fff1000388 */ /* 0x0009e60000000c00 */
[----:B------:R-:W-:Y:S01]  /*7c20*/  @!P0 LEA.HI.X R153, R75, R7, R74, 0x1, P4 ;  /* 0x000000074b998211 */ /* 0x000fe200020f0c4a */
[----:B------:R-:W-:Y:S01]  /*7c30*/  @!PT LDS RZ, [RZ] ;  /* 0x00000000fffff984 */ /* 0x000fe20000000800 */
[----:B------:R-:W-:Y:S01]  /*7c40*/  @!PT LDS RZ, [RZ] ;  /* 0x00000000fffff984 */ /* 0x000fe20000000800 */
[----:B------:R-:W-:Y:S01]  /*7c50*/  @!PT LDS RZ, [RZ] ;  /* 0x00000000fffff984 */ /* 0x000fe20000000800 */
[----:B------:R4:W-:Y:S01]  /*7c60*/  @!P0 LDGSTS.E.BYPASS.LTC128B.128 [R241+0x4000], desc[UR22][R10.64] ;  /* 0x040000000af18fae */ /* 0x0009e2000b901d56 */
[C---:B--2---:R-:W-:Y:S01]  /*7c70*/  @!P0 LEA R158, P2, R117.reuse, R4, 0x1 ;  /* 0x00000004759e8211 */ /* 0x044fe200078408ff */
[----:B------:R-:W2:Y:S02]  /*7c80*/  @!P0 LDC.64 R6, c[0x0][0x218] ;  /* 0x00008600ff068b82 */ /* 0x000ea40000000a00 */
[----:B------:R1:W-:Y:S01]  /*7c90*/  @P0 STS.128 [R241+0x4800], RZ ;  /* 0x004800fff1000388 */ /* 0x0003e20000000c00 */
[----:B------:R-:W-:-:S03]  /*7ca0*/  @!P0 LEA.HI.X R159, R117, R5, R115, 0x1, P2 ;  /* 0x00000005759f8211 */ /* 0x000fc600010f0c73 */
[----:B------:R-:W-:Y:S01]  /*7cb0*/  @!PT LDS RZ, [RZ] ;  /* 0x00000000fffff984 */ /* 0x000fe20000000800 */
[----:B------:R-:W-:Y:S01]  /*7cc0*/  @!PT LDS RZ, [RZ] ;  /* 0x00000000fffff984 */ /* 0x000fe20000000800 */
[----:B------:R-:W-:Y:S01]  /*7cd0*/  @!PT LDS RZ, [RZ] ;  /* 0x00000000fffff984 */ /* 0x000fe20000000800 */
[----:B------:R4:W-:Y:S01]  /*7ce0*/  @!P0 LDGSTS.E.BYPASS.LTC128B.128 [R241+0x4800], desc[UR22][R8.64] ;  /* 0x0480000008f18fae */ /* 0x0009e2000b901d56 */
[----:B------:R-:W-:Y:S01]  /*7cf0*/  @!P0 IADD3 R73, P2, R34, R73, RZ ;  /* 0x0000004922498210 */ /* 0x000fe20007f5e0ff */
[----:B------:R-:W2:Y:S02]  /*7d00*/  @!P0 LDC.64 R4, c[0x0][0x218] ;  /* 0x00008600ff048b82 */ /* 0x000ea40000000a00 */
[----:B------:R1:W-:Y:S02]  /*7d10*/  @P0 STS.128 [R241+0x5000], RZ ;  /* 0x005000fff1000388 */ /* 0x0003e40000000c00 */
[----:B------:R-:W-:Y:S01]  /*7d20*/  @!P0 IMAD.X R30, R31, 0x1, R30, P2 ;  /* 0x000000011f1e8824 */ /* 0x000fe200010e061e */
[C---:B-----5:R-:W-:Y:S01]  /*7d30*/  @!P0 LEA R16, P2, R73.reuse, R16, 0x1 ;  /* 0x0000001049108211 */ /* 0x060fe200078408ff */
[----:B------:R-:W-:Y:S01]  /*7d40*/  @!PT LDS RZ, [RZ] ;  /* 0x00000000fffff984 */ /* 0x000fe20000000800 */
[----:B------:R-:W-:Y:S01]  /*7d50*/  @!PT LDS RZ, [RZ] ;  /* 0x00000000fffff984 */ /* 0x000fe20000000800 */
[----:B------:R-:W-:Y:S01]  /*7d60*/  @!PT LDS RZ, [RZ] ;  /* 0x00000000fffff984 */ /* 0x000fe20000000800 */
[----:B------:R2:W-:Y:S02]  /*7d70*/  @!P0 LDGSTS.E.BYPASS.LTC128B.128 [R241+0x5000], desc[UR22][R152.64] ;  /* 0x0500000098f18fae */ /* 0x0005e4000b901d56 */
[----:B---3--:R-:W3:Y:S01]  /*7d80*/  @!P0 LDC.64 R12, c[0x0][0x218] ;  /* 0x00008600ff0c8b82 */ /* 0x008ee20000000a00 */
[----:B------:R-:W-:Y:S01]  /*7d90*/  @!P0 LEA.HI.X R17, R73, R17, R30, 0x1, P2 ;  /* 0x0000001149118211 */ /* 0x000fe200010f0c1e */
[----:B------:R2:W-:Y:S01]  /*7da0*/  @P0 STS.128 [R241+0x5800], RZ ;  /* 0x005800fff1000388 */ /* 0x0005e20000000c00 */
[----:B-1----:R-:W-:-:S03]  /*7db0*/  @!P0 LEA R14, P2, R42, R14, 0x1 ;  /* 0x0000000e2a0e8211 */ /* 0x002fc600078408ff */
[----:B------:R-:W-:Y:S01]  /*7dc0*/  @!PT LDS RZ, [RZ] ;  /* 0x00000000fffff984 */ /* 0x000fe20000000800 */
[----:B------:R-:W-:Y:S01]  /*7dd0*/  @!PT LDS RZ, [RZ] ;  /* 0x00000000fffff984 */ /* 0x000fe20000000800 */
[----:B------:R-:W-:Y:S01]  /*7de0*/  @!PT LDS RZ, [RZ] ;  /* 0x00000000fffff984 */ /* 0x000fe20000000800 */
[----:B------:R1:W-:Y:S01]  /*7df0*/  @!P0 LDGSTS.E.BYPASS.LTC128B.128 [R241+0x5800], desc[UR22][R158.64] ;  /* 0x058000009ef18fae */ /* 0x0003e2000b901d56 */
[----:B------:R-:W-:Y:S01]  /*7e00*/  @!P0 LEA.HI.X R15, R42, R15, R35, 0x1, P2 ;  /* 0x0000000f2a0f8211 */ /* 0x000fe200010f0c23 */
[----:B----4-:R-:W4:Y:S02]  /*7e10*/  @!P0 LDC.64 R10, c[0x0][0x218] ;  /* 0x00008600ff0a8b82 */ /* 0x010f240000000a00 */
[----:B------:R1:W-:Y:S04]  /*7e20*/  @P0 STS.128 [R241+0x6000], RZ ;  /* 0x006000fff1000388 */ /* 0x0003e80000000c00 */
[----:B------:R-:W-:Y:S01]  /*7e30*/  @!PT LDS RZ, [RZ] ;  /* 0x00000000fffff984 */ /* 0x000fe20000000800 */
[----:B------:R-:W-:Y:S01]  /*7e40*/  @!PT LDS RZ, [RZ] ;  /* 0x00000000fffff984 */ /* 0x000fe20000000800 */
[----:B------:R-:W-:Y:S01]  /*7e50*/  @!PT LDS RZ, [RZ] ;  /* 0x00000000fffff984 */ /* 0x000fe20000000800 */
[----:B------:R1:W-:Y:S02]  /*7e60*/  @!P0 LDGSTS.E.BYPASS.LTC128B.128 [R241+0x6000], desc[UR22][R16.64] ;  /* 0x0600000010f18fae */ /* 0x0003e4000b901d56 */
[----:B------:R-:W5:Y:S02]  /*7e70*/  @!P0 LDC.64 R8, c[0x0][0x218] ;  /* 0x00008600ff088b82 */ /* 0x000f640000000a00 */
[----:B------:R1:W-:Y:S04]  /*7e80*/  @P0 STS.128 [R241+0x6800], RZ ;  /* 0x006800fff1000388 */ /* 0x0003e80000000c00 */
[----:B------:R-:W-:Y:S01]  /*7e90*/  @!PT LDS RZ, [RZ] ;  /* 0x00000000fffff984 */ /* 0x000fe20000000800 */
[----:B------:R-:W-:Y:S01]  /*7ea0*/  @!PT LDS RZ, [RZ] ;  /* 0x00000000fffff984 */ /* 0x000fe20000000800 */
[----:B------:R-:W-:Y:S01]  /*7eb0*/  @!PT LDS RZ, [RZ] ;  /* 0x00000000fffff984 */ /* 0x000fe20000000800 */
[----:B------:R1:W-:Y:S01]  /*7ec0*/  @!P0 LDGSTS.E.BYPASS.LTC128B.128 [R241+0x6800], desc[UR22][R14.64] ;  /* 0x068000000ef18fae */ /* 0x0003e2000b901d56 */
[----:B---3--:R-:W-:-:S03]  /*7ed0*/  @!P0 LEA R12, P4, R51, R12, 0x1 ;  /* 0x0000000c330c8211 */ /* 0x008fc600078808ff */
[----:B------:R1:W-:Y:S01]  /*7ee0*/  @P0 STS.128 [R241+0x7000], RZ ;  /* 0x007000fff1000388 */ /* 0x0003e20000000c00 */
[----:B------:R-:W-:Y:S02]  /*7ef0*/  @!P0 LEA.HI.X R13, R51, R13, R43, 0x1, P4 ;  /* 0x0000000d330d8211 */ /* 0x000fe400020f0c2b */
[C---:B--2---:R-:W-:Y:S02]  /*7f00*/  @!P0 LEA R6, P4, R56.reuse, R6, 0x1 ;  /* 0x0000000638068211 */ /* 0x044fe400078808ff */
[C---:B----4-:R-:W-:Y:S01]  /*7f10*/  @!P0 LEA R10, P2, R53.reuse, R10, 0x1 ;  /* 0x0000000a350a8211 */ /* 0x050fe200078408ff */
[----:B------:R-:W-:Y:S01]  /*7f20*/  @!PT LDS RZ, [RZ] ;  /* 0x00000000fffff984 */ /* 0x000fe20000000800 */
[----:B------:R-:W-:Y:S01]  /*7f30*/  @!PT LDS RZ, [RZ] ;  /* 0x00000000fffff984 */ /* 0x000fe20000000800 */
[----:B------:R-:W-:Y:S01]  /*7f40*/  @!PT LDS RZ, [RZ] ;  /* 0x00000000fffff984 */ /* 0x000fe20000000800 */
[----:B------:R1:W-:Y:S01]  /*7f50*/  @!P0 LDGSTS.E.BYPASS.LTC128B.128 [R241+0x7000], desc[UR22][R12.64] ;  /* 0x070000000cf18fae */ /* 0x0003e2000b901d56 */
[----:B------:R-:W-:Y:S02]  /*7f60*/  @!P0 LEA.HI.X R7, R56, R7, R58, 0x1, P4 ;  /* 0x0000000738078211 */ /* 0x000fe400020f0c3a */
[----:B------:R-:W-:Y:S01]  /*7f70*/  @!P0 LEA.HI.X R11, R53, R11, R52, 0x1, P2 ;  /* 0x0000000b350b8211 */ /* 0x000fe200010f0c34 */
[----:B------:R1:W-:Y:S01]  /*7f80*/  @P0 STS.128 [R241+0x7800], RZ ;  /* 0x007800fff1000388 */ /* 0x0003e20000000c00 */
[----:B------:R-:W-:-:S02]  /*7f90*/  @!P0 LEA R4, P2, R57, R4, 0x1 ;  /* 0x0000000439048211 */ /* 0x000fc400078408ff */
[----:B-----5:R-:W-:Y:S01]  /*7fa0*/  @!P0 LEA R8, P5, R55, R8, 0x1 ;  /* 0x0000000837088211 */ /* 0x020fe200078a08ff */
        /* <DEDUP_REMOVED lines=37> */
.L_x_1667:
[----:B------:R-:W-:Y:S05]  /*8200*/  BSYNC B0 ;  /* 0x0000000000007941 */ /* 0x000fea0003800000 */
.L_x_1666:
[----:B------:R-:W0:Y:S01]  /*8210*/  LDGDEPBAR ;  /* 0x00000000000079af */ /* 0x000e220000000000 */
[----:B------:R-:W-:-:S04]  /*8220*/  IADD3 R70, P0, R34, R70, RZ ;  /* 0x0000004622467210 */ /* 0x000fc80007f1e0ff */
[----:B------:R-:W-:-:S09]  /*8230*/  IADD3.X R3, R31, R3, RZ, P0, !PT ;  /* 0x000000031f037210 */ /* 0x000fd200007fe4ff */
.L_x_1663:
[----:B------:R-:W-:Y:S01]  /*8240*/  VIADD R59, R59, UR18 ;  /* 0x000000123b3b7c36 */ /* 0x000fe20008000000 */
[----:B------:R-:W-:Y:S01]  /*8250*/  ULDC UR16, c[0x0][0x2ec] ;  /* 0x0000bb0000107ab9 */ /* 0x000fe20000000800 */
[----:B------:R-:W-:Y:S01]  /*8260*/  LEA R236, R236, UR4, 0x1 ;  /* 0x00000004ecec7c11 */ /* 0x000fe2000f8e08ff */
[----:B------:R-:W-:Y:S01]  /*8270*/  ULDC.64 UR20, c[0x0][0x218] ;  /* 0x0000860000147ab9 */ /* 0x000fe20000000a00 */
[C---:B-1----:R-:W-:Y:S01]  /*8280*/  VIADD R5, R59.reuse, 0x1 ;  /* 0x000000013b057836 */ /* 0x042fe20000000000 */
[CC--:B------:R-:W-:Y:S01]  /*8290*/  ISETP.GE.AND P0, PT, R59.reuse, R71.reuse, PT ;  /* 0x000000473b00720c */ /* 0x0c0fe20003f06270 */
[C---:B------:R-:W-:Y:S02]  /*82a0*/  VIADD R4, R59.reuse, 0x8 ;  /* 0x000000083b047836 */ /* 0x040fe40000000000 */
[----:B--2---:R-:W-:Y:S01]  /*82b0*/  VIADD R7, R59, 0x11 ;  /* 0x000000113b077836 */ /* 0x004fe20000000000 */
[-C--:B------:R-:W-:Y:S01]  /*82c0*/  ISETP.GE.AND P6, PT, R5, R164.reuse, PT ;  /* 0x000000a40500720c */ /* 0x080fe20003fc6270 */
[----:B------:R-:W-:Y:S01]  /*82d0*/  VIADD R8, R59, 0x18 ;  /* 0x000000183b087836 */ /* 0x000fe20000000000 */
[-C--:B------:R-:W-:Y:S01]  /*82e0*/  ISETP.GE.AND P4, PT, R5, R71.reuse, PT ;  /* 0x000000470500720c */ /* 0x080fe20003f86270 */
[C---:B------:R-:W-:Y:S01]  /*82f0*/  VIADD R5, R59.reuse, 0x9 ;  /* 0x000000093b057836 */ /* 0x040fe20000000000 */
[CC--:B------:R-:W-:Y:S01]  /*8300*/  ISETP.GE.AND P2, PT, R4.reuse, R164.reuse, PT ;  /* 0x000000a40400720c */ /* 0x0c0fe20003f46270 */
[C---:B------:R-:W-:Y:S01]  /*8310*/  VIADD R9, R59.reuse, 0x28 ;  /* 0x000000283b097836 */ /* 0x040fe20000000000 */
[-C--:B------:R-:W-:Y:S01]  /*8320*/  ISETP.GE.AND P5, PT, R4, R71.reuse, PT ;  /* 0x000000470400720c */ /* 0x080fe20003fa6270 */
[----:B------:R-:W-:Y:S01]  /*8330*/  VIADD R4, R59, 0x10 ;  /* 0x000000103b047836 */ /* 0x000fe20000000000 */
[----:B------:R-:W-:Y:S01]  /*8340*/  FSEL R15, R111, -INF , !P0 ;  /* 0xff8000006f0f7808 */ /* 0x000fe20004000000 */
[----:B------:R-:W-:Y:S01]  /*8350*/  VIADD R11, R59, 0x50 ;  /* 0x000000503b0b7836 */ /* 0x000fe20000000000 */
[-C--:B------:R-:W-:Y:S01]  /*8360*/  ISETP.GE.AND P0, PT, R5, R164.reuse, PT ;  /* 0x000000a40500720c */ /* 0x080fe20003f06270 */
[C---:B------:R-:W-:Y:S01]  /*8370*/  VIADD R72, R59.reuse, 0x71 ;  /* 0x000000713b487836 */ /* 0x040fe20000000000 */
[----:B------:R-:W-:Y:S01]  /*8380*/  FSEL R6, R112, -INF , !P6 ;  /* 0xff80000070067808 */ /* 0x000fe20007000000 */
[----:B------:R-:W-:Y:S01]  /*8390*/  VIADD R75, R59, 0xe0 ;  /* 0x000000e03b4b7836 */ /* 0x000fe20000000000 */
[----:B------:R-:W-:Y:S01]  /*83a0*/  ISETP.GE.AND P6, PT, R5, R71, PT ;  /* 0x000000470500720c */ /* 0x000fe20003fc6270 */
[C---:B------:R-:W-:Y:S01]  /*83b0*/  VIADD R73, R59.reuse, 0xe8 ;  /* 0x000000e83b497836 */ /* 0x040fe20000000000 */
[----:B------:R-:W-:Y:S01]  /*83c0*/  FSEL R13, R110, -INF , !P4 ;  /* 0xff8000006e0d7808 */ /* 0x000fe20006000000 */
[----:B------:R-:W-:Y:S01]  /*83d0*/  VIADD R74, R59, 0xe1 ;  /* 0x000000e13b4a7836 */ /* 0x000fe20000000000 */
[----:B------:R-:W-:Y:S01]  /*83e0*/  FSEL R5, R109, -INF , !P2 ;  /* 0xff8000006d057808 */ /* 0x000fe20005000000 */
[----:B------:R-:W-:Y:S01]  /*83f0*/  IMAD R232, R235, 0x2, R236 ;  /* 0x00000002ebe87824 */ /* 0x000fe200078e02ec */
[----:B------:R-:W-:-:S02]  /*8400*/  ISETP.GE.AND P4, PT, R4, R164, PT ;  /* 0x000000a40400720c */ /* 0x000fc40003f86270 */
[-C--:B------:R-:W-:Y:S02]  /*8410*/  ISETP.GE.AND P2, PT, R4, R71.reuse, PT ;  /* 0x000000470400720c */ /* 0x080fe40003f46270 */
[----:B------:R-:W-:Y:S02]  /*8420*/  FSEL R14, R107, -INF , !P5 ;  /* 0xff8000006b0e7808 */ /* 0x000fe40006800000 */
[----:B------:R-:W-:Y:S02]  /*8430*/  FSEL R4, R108, -INF , !P0 ;  /* 0xff8000006c047808 */ /* 0x000fe40004000000 */
[C---:B------:R-:W-:Y:S02]  /*8440*/  ISETP.GE.AND P5, PT, R7.reuse, R164, PT ;  /* 0x000000a40700720c */ /* 0x040fe40003fa6270 */
        /* <DEDUP_REMOVED lines=10> */
[-C--:B------:R-:W-:Y:S01]  /*84f0*/  ISETP.GE.AND P5, PT, R7, R71.reuse, PT ;  /* 0x000000470700720c */ /* 0x080fe20003fa6270 */
[----:B------:R-:W-:Y:S01]  /*8500*/  VIADD R7, R59, 0x21 ;  /* 0x000000213b077836 */ /* 0x000fe20000000000 */
[----:B------:R-:W-:Y:S02]  /*8510*/  FSEL R34, R102, -INF , !P0 ;  /* 0xff80000066227808 */ /* 0x000fe40004000000 */
[----:B------:R-:W-:Y:S02]  /*8520*/  FSEL R10, R101, -INF , !P6 ;  /* 0xff800000650a7808 */ /* 0x000fe40007000000 */
[C---:B------:R-:W-:Y:S02]  /*8530*/  ISETP.GE.AND P0, PT, R8.reuse, R164, PT ;  /* 0x000000a40800720c */ /* 0x040fe40003f06270 */
[----:B------:R-:W-:Y:S02]  /*8540*/  ISETP.GE.AND P6, PT, R8, R71, PT ;  /* 0x000000470800720c */ /* 0x000fe40003fc6270 */
        /* <DEDUP_REMOVED lines=27> */
[CC--:B------:R-:W-:Y:S02]  /*8700*/  ISETP.GE.AND P4, PT, R9.reuse, R164.reuse, PT ;  /* 0x000000a40900720c */ /* 0x0c0fe40003f86270 */
[----:B------:R-:W-:Y:S01]  /*8710*/  ISETP.GE.AND P2, PT, R9, R71, PT ;  /* 0x000000470900720c */ /* 0x000fe20003f46270 */
[----:B------:R-:W-:Y:S01]  /*8720*/  VIADD R9, R59, 0x40 ;  /* 0x000000403b097836 */ /* 0x000fe20000000000 */
[----:B------:R-:W-:Y:S01]  /*8730*/  FSEL R55, R87, -INF , !P5 ;  /* 0xff80000057377808 */ /* 0x000fe20006800000 */
[C---:B------:R-:W-:Y:S01]  /*8740*/  VIADD R87, R59.reuse, 0xb0 ;  /* 0x000000b03b577836 */ /* 0x040fe20000000000 */
[----:B------:R-:W-:Y:S01]  /*8750*/  FSEL R209, R88, -INF , !P0 ;  /* 0xff80000058d17808 */ /* 0x000fe20004000000 */
[----:B------:R-:W-:Y:S01]  /*8760*/  VIADD R88, R59, 0xa9 ;  /* 0x000000a93b587836 */ /* 0x000fe20000000000 */
[----:B------:R-:W-:-:S02]  /*8770*/  ISETP.GE.AND P5, PT, R7, R164, PT ;  /* 0x000000a40700720c */ /* 0x000fc40003fa6270 */
[-C--:B------:R-:W-:Y:S01]  /*8780*/  ISETP.GE.AND P0, PT, R7, R71.reuse, PT ;  /* 0x000000470700720c */ /* 0x080fe20003f06270 */
[C---:B------:R-:W-:Y:S01]  /*8790*/  VIADD R7, R59.reuse, 0x41 ;  /* 0x000000413b077836 */ /* 0x040fe20000000000 */
[----:B------:R-:W-:Y:S01]  /*87a0*/  FSEL R54, R86, -INF , !P6 ;  /* 0xff80000056367808 */ /* 0x000fe20007000000 */
[----:B------:R-:W-:Y:S01]  /*87b0*/  VIADD R86, R59, 0xb1 ;  /* 0x000000b13b567836 */ /* 0x000fe20000000000 */
[----:B------:R-:W-:Y:S01]  /*87c0*/  FSEL R206, R85, -INF , !P4 ;  /* 0xff80000055ce7808 */ /* 0x000fe20006000000 */
[----:B------:R-:W-:Y:S01]  /*87d0*/  VIADD R85, R59, 0xb8 ;  /* 0x000000b83b557836 */ /* 0x000fe20000000000 */
        /* <DEDUP_REMOVED lines=12> */
[-C--:B------:R-:W-:Y:S02]  /*88a0*/  ISETP.GE.AND P0, PT, R9, R164.reuse, PT ;  /* 0x000000a40900720c */ /* 0x080fe40003f06270 */
[----:B------:R-:W-:Y:S01]  /*88b0*/  FSEL R154, R81, -INF , !P6 ;  /* 0xff800000519a7808 */ /* 0x000fe20007000000 */
[----:B------:R-:W-:Y:S01]  /*88c0*/  VIADD R81, R59, 0xc8 ;  /* 0x000000c83b517836 */ /* 0x000fe20000000000 */
[----:B------:R-:W-:Y:S01]  /*88d0*/  ISETP.GE.AND P6, PT, R9, R71, PT ;  /* 0x000000470900720c */ /* 0x000fe20003fc6270 */
[----:B------:R-:W-:Y:S01]  /*88e0*/  VIADD R9, R59, 0x51 ;  /* 0x000000513b097836 */ /* 0x000fe20000000000 */
[----:B------:R-:W-:Y:S01]  /*88f0*/  FSEL R12, R63, -INF , !P4 ;  /* 0xff8000003f0c7808 */ /* 0x000fe20006000000 */
[C---:B------:R-:W-:Y:S01]  /*8900*/  VIADD R63, R59.reuse, 0x59 ;  /* 0x000000593b3f7836 */ /* 0x040fe20000000000 */
[----:B------:R-:W-:Y:S01]  /*8910*/  FSEL R157, R80, -INF , !P2 ;  /* 0xff800000509d7808 */ /* 0x000fe20005000000 */
[----:B------:R-:W-:Y:S01]  /*8920*/  VIADD R80, R59, 0xc9 ;  /* 0x000000c93b507836 */ /* 0x000fe20000000000 */
[----:B------:R-:W-:-:S02]  /*8930*/  ISETP.GE.AND P4, PT, R7, R164, PT ;  /* 0x000000a40700720c */ /* 0x000fc40003f86270 */
[-C--:B------:R-:W-:Y:S02]  /*8940*/  ISETP.GE.AND P2, PT, R7, R71.reuse, PT ;  /* 0x000000470700720c */ /* 0x080fe40003f46270 */
[----:B------:R-:W-:Y:S01]  /*8950*/  FSEL R7, R2, -INF , !P5 ;  /* 0xff80000002077808 */ /* 0x000fe20006800000 */
[----:B------:R-:W-:Y:S01]  /*8960*/  VIADD R2, R59, 0x58 ;  /* 0x000000583b027836 */ /* 0x000fe20000000000 */
[----:B------:R-:W-:Y:S02]  /*8970*/  FSEL R158, R113, -INF , !P0 ;  /* 0xff800000719e7808 */ /* 0x000fe40004000000 */
[C---:B------:R-:W-:Y:S02]  /*8980*/  ISETP.GE.AND P5, PT, R11.reuse, R164, PT ;  /* 0x000000a40b00720c */ /* 0x040fe40003fa6270 */
[----:B------:R-:W-:Y:S02]  /*8990*/  ISETP.GE.AND P0, PT, R11, R71, PT ;  /* 0x000000470b00720c */ /* 0x000fe40003f06270 */
[----:B------:R-:W-:-:S02]  /*89a0*/  FSEL R11, R116, -INF , !P6 ;  /* 0xff800000740b7808 */ /* 0x000fc40007000000 */
[C---:B------:R-:W-:Y:S02]  /*89b0*/  ISETP.GE.AND P6, PT, R9.reuse, R164, PT ;  /* 0x000000a40900720c */ /* 0x040fe40003fc6270 */
[----:B------:R-:W-:Y:S02]  /*89c0*/  FSEL R159, R114, -INF , !P4 ;  /* 0xff800000729f7808 */ /* 0x000fe40006000000 */
[----:B------:R-:W-:Y:S02]  /*89d0*/  ISETP.GE.AND P4, PT, R9, R71, PT ;  /* 0x000000470900720c */ /* 0x000fe40003f86270 */
        /* <DEDUP_REMOVED lines=32> */
[----:B------:R-:W-:Y:S01]  /*8be0*/  ISETP.GE.AND P4, PT, R2, R71, PT ;  /* 0x000000470200720c */ /* 0x000fe20003f86270 */
[----:B------:R-:W-:Y:S01]  /*8bf0*/  VIADD R2, R59, 0x70 ;  /* 0x000000703b027836 */ /* 0x000fe20000000000 */
[----:B------:R-:W-:Y:S02]  /*8c00*/  FMNMX.FTZ R63, R35, R63, !PT ;  /* 0x0000003f233f7209 */ /* 0x000fe40007810000 */
[----:B------:R-:W-:Y:S02]  /*8c10*/  FSEL R153, R133, -INF , !P4 ;  /* 0xff80000085997808 */ /* 0x000fe40006000000 */
[----:B------:R-:W-:Y:S02]  /*8c20*/  FSEL R187, R132, -INF , !P2 ;  /* 0xff80000084bb7808 */ /* 0x000fe40005000000 */
[----:B------:R-:W-:-:S02]  /*8c30*/  FMNMX.FTZ R63, R42, R63, !PT ;  /* 0x0000003f2a3f7209 */ /* 0x000fc40007810000 */
[----:B------:R-:W-:Y:S02]  /*8c40*/  FSEL R185, R131, -INF , !P6 ;  /* 0xff80000083b97808 */ /* 0x000fe40007000000 */
[CC--:B------:R-:W-:Y:S02]  /*8c50*/  ISETP.GE.AND P4, PT, R72.reuse, R164.reuse, PT ;  /* 0x000000a44800720c */ /* 0x0c0fe40003f86270 */
[-C--:B------:R-:W-:Y:S01]  /*8c60*/  ISETP.GE.AND P2, PT, R72, R71.reuse, PT ;  /* 0x000000474800720c */ /* 0x080fe20003f46270 */
[C---:B------:R-:W-:Y:S01]  /*8c70*/  VIADD R72, R59.reuse, 0x79 ;  /* 0x000000793b487836 */ /* 0x040fe20000000000 */
[----:B------:R-:W-:Y:S02]  /*8c80*/  ISETP.GE.AND P6, PT, R2, R71, PT ;  /* 0x000000470200720c */ /* 0x000fe40003fc6270 */
[----:B------:R-:W-:Y:S02]  /*8c90*/  FSEL R205, R130, -INF , !P0 ;  /* 0xff80000082cd7808 */ /* 0x000fe40004000000 */
        /* <DEDUP_REMOVED lines=10> */
[-C--:B------:R-:W-:Y:S02]  /*8d40*/  ISETP.GE.AND P0, PT, R2, R71.reuse, PT ;  /* 0x000000470200720c */ /* 0x080fe40003f06270 */
[----:B------:R-:W-:Y:S02]  /*8d50*/  FMNMX.FTZ R72, R52, R72, !PT ;  /* 0x0000004834487209 */ /* 0x000fe40007810000 */
[----:B------:R-:W-:Y:S02]  /*8d60*/  FSEL R177, R141, -INF , !P0 ;  /* 0xff8000008db17808 */ /* 0x000fe40004000000 */
[----:B------:R-:W-:Y:S02]  /*8d70*/  FSEL R198, R140, -INF , !P6 ;  /* 0xff8000008cc67808 */ /* 0x000fe40007000000 */
[C---:B------:R-:W-:Y:S02]  /*8d80*/  ISETP.GE.AND P0, PT, R63.reuse, R164, PT ;  /* 0x000000a43f00720c */ /* 0x040fe40003f06270 */
[----:B------:R-:W-:-:S02]  /*8d90*/  ISETP.GE.AND P6, PT, R63, R71, PT ;  /* 0x000000473f00720c */ /* 0x000fc40003fc6270 */
[----:B------:R-:W-:Y:S01]  /*8da0*/  FMNMX.FTZ R63, R53, R72, !PT ;  /* 0x00000048353f7209 */ /* 0x000fe20007810000 */
[----:B------:R-:W-:Y:S01]  /*8db0*/  VIADD R72, R59, 0x89 ;  /* 0x000000893b487836 */ /* 0x000fe20000000000 */
[----:B------:R-:W-:Y:S02]  /*8dc0*/  FSEL R161, R134, -INF , !P5 ;  /* 0xff80000086a17808 */ /* 0x000fe40006800000 */
[----:B------:R-:W-:Y:S02]  /*8dd0*/  FMNMX.FTZ R63, R55, R63, !PT ;  /* 0x0000003f373f7209 */ /* 0x000fe40007810000 */
[----:B------:R-:W-:Y:S01]  /*8de0*/  ISETP.GE.AND P5, PT, R2, R164, PT ;  /* 0x000000a40200720c */ /* 0x000fe20003fa6270 */
[----:B------:R-:W-:Y:S01]  /*8df0*/  VIADD R2, R59, 0x80 ;  /* 0x000000803b027836 */ /* 0x000fe20000000000 */
[----:B------:R-:W-:Y:S02]  /*8e00*/  FMNMX.FTZ R63, R54, R63, !PT ;  /* 0x0000003f363f7209 */ /* 0x000fe40007810000 */
[----:B------:R-:W-:-:S02]  /*8e10*/  FSEL R169, R138, -INF , !P2 ;  /* 0xff8000008aa97808 */ /* 0x000fc40005000000 */
[----:B------:R-:W-:Y:S02]  /*8e20*/  FMNMX.FTZ R63, R58, R63, !PT ;  /* 0x0000003f3a3f7209 */ /* 0x000fe40007810000 */
[----:B------:R-:W-:Y:S02]  /*8e30*/  FSEL R197, R139, -INF , !P5 ;  /* 0xff8000008bc57808 */ /* 0x000fe40006800000 */
[C---:B------:R-:W-:Y:S02]  /*8e40*/  ISETP.GE.AND P2, PT, R2.reuse, R164, PT ;  /* 0x000000a40200720c */ /* 0x040fe40003f46270 */
        /* <DEDUP_REMOVED lines=10> */
[----:B------:R-:W-:Y:S01]  /*8ef0*/  FSEL R195, R76, -INF , !P4 ;  /* 0xff8000004cc37808 */ /* 0x000fe20006000000 */
[----:B------:R-:W-:Y:S01]  /*8f00*/  VIADD R76, R59, 0xd9 ;  /* 0x000000d93b4c7836 */ /* 0x000fe20000000000 */
[----:B------:R-:W-:-:S02]  /*8f10*/  ISETP.GE.AND P4, PT, R2, R71, PT ;  /* 0x000000470200720c */ /* 0x000fc40003f86270 */
[----:B------:R-:W-:Y:S02]  /*8f20*/  FMNMX.FTZ R63, R11, R63, !PT ;  /* 0x0000003f0b3f7209 */ /* 0x000fe40007810000 */
[----:B------:R-:W-:Y:S02]  /*8f30*/  FSEL R200, R200, -INF , !P4 ;  /* 0xff800000c8c87808 */ /* 0x000fe40006000000 */
[----:B------:R-:W-:Y:S01]  /*8f40*/  FMNMX.FTZ R89, R9, R63, !PT ;  /* 0x0000003f09597209 */ /* 0x000fe20007810000 */
[C---:B------:R-:W-:Y:S01]  /*8f50*/  VIADD R63, R59.reuse, 0xf1 ;  /* 0x000000f13b3f7836 */ /* 0x040fe20000000000 */
[C---:B------:R-:W-:Y:S02]  /*8f60*/  ISETP.GE.AND P4, PT, R59.reuse, R164, PT ;  /* 0x000000a43b00720c */ /* 0x040fe40003f86270 */
[----:B------:R-:W-:Y:S02]  /*8f70*/  FMNMX.FTZ R89, R56, R89, !PT ;  /* 0x0000005938597209 */ /* 0x000fe40007810000 */
[----:B------:R-:W-:Y:S01]  /*8f80*/  FSEL R119, R0, -INF , !P4 ;  /* 0xff80000000777808 */ /* 0x000fe20006000000 */
[----:B------:R-:W-:Y:S01]  /*8f90*/  VIADD R0, R59, 0xa1 ;  /* 0x000000a13b007836 */ /* 0x000fe20000000000 */
        /* <DEDUP_REMOVED lines=20> */
[----:B------:R-:W-:Y:S02]  /*90e0*/  FSEL R181, R145, -INF , !P5 ;  /* 0xff80000091b57808 */ /* 0x000fe40006800000 */
[----:B------:R-:W-:Y:S02]  /*90f0*/  FMNMX.FTZ R89, R179, R89, !PT ;  /* 0x00000059b3597209 */ /* 0x000fe40007810000 */
[----:B------:R-:W-:Y:S02]  /*9100*/  FMNMX.FTZ R90, R214, R90, !PT ;  /* 0x0000005ad65a7209 */ /* 0x000fe40007810000 */
[----:B------:R-:W-:Y:S02]  /*9110*/  FSEL R188, R146, -INF , !P6 ;  /* 0xff80000092bc7808 */ /* 0x000fe40007000000 */
[----:B------:R-:W-:-:S02]  /*9120*/  FMNMX.FTZ R89, R181, R89, !PT ;  /* 0x00000059b5597209 */ /* 0x000fc40007810000 */
[----:B------:R-:W-:Y:S02]  /*9130*/  FMNMX.FTZ R90, R210, R90, !PT ;  /* 0x0000005ad25a7209 */ /* 0x000fe40007810000 */
[----:B------:R-:W-:Y:S02]  /*9140*/  FSEL R199, R144, -INF , !P0 ;  /* 0xff80000090c77808 */ /* 0x000fe40004000000 */
[----:B------:R-:W-:Y:S02]  /*9150*/  ISETP.GE.AND P0, PT, R72, R71, PT ;  /* 0x000000474800720c */ /* 0x000fe40003f06270 */
[----:B------:R-:W-:Y:S01]  /*9160*/  FSEL R191, R78, -INF , !P2 ;  /* 0xff8000004ebf7808 */ /* 0x000fe20005000000 */
[----:B------:R-:W-:Y:S01]  /*9170*/  VIADD R78, R59, 0xd1 ;  /* 0x000000d13b4e7836 */ /* 0x000fe20000000000 */
[----:B------:R-:W-:Y:S02]  /*9180*/  FMNMX.FTZ R89, R188, R89, !PT ;  /* 0x00000059bc597209 */ /* 0x000fe40007810000 */
[----:B------:R-:W-:-:S02]  /*9190*/  FMNMX.FTZ R90, R209, R90, !PT ;  /* 0x0000005ad15a7209 */ /* 0x000fc40007810000 */
[-C--:B------:R-:W-:Y:S01]  /*91a0*/  ISETP.GE.AND P5, PT, R72, R164.reuse, PT ;  /* 0x000000a44800720c */ /* 0x080fe20003fa6270 */
[C---:B------:R-:W-:Y:S01]  /*91b0*/  VIADD R72, R59.reuse, 0x91 ;  /* 0x000000913b487836 */ /* 0x040fe20000000000 */
[----:B------:R-:W-:Y:S01]  /*91c0*/  ISETP.GE.AND P6, PT, R2, R164, PT ;  /* 0x000000a40200720c */ /* 0x000fe20003fc6270 */
[----:B------:R-:W-:Y:S01]  /*91d0*/  VIADD R2, R59, 0x98 ;  /* 0x000000983b027836 */ /* 0x000fe20000000000 */
[----:B------:R-:W-:Y:S01]  /*91e0*/  FSEL R192, R79, -INF , !P0 ;  /* 0xff8000004fc07808 */ /* 0x000fe20004000000 */
[----:B------:R-:W-:Y:S01]  /*91f0*/  VIADD R79, R59, 0xd0 ;  /* 0x000000d03b4f7836 */ /* 0x000fe20000000000 */
[----:B------:R-:W-:Y:S02]  /*9200*/  FMNMX.FTZ R89, R191, R89, !PT ;  /* 0x00000059bf597209 */ /* 0x000fe40007810000 */
[----:B------:R-:W-:Y:S02]  /*9210*/  FMNMX.FTZ R90, R206, R90, !PT ;  /* 0x0000005ace5a7209 */ /* 0x000fe40007810000 */
[----:B------:R-:W-:Y:S01]  /*9220*/  FSEL R193, R77, -INF , !P5 ;  /* 0xff8000004dc17808 */ /* 0x000fe20006800000 */
[----:B------:R-:W-:Y:S01]  /*9230*/  VIADD R77, R59, 0xd8 ;  /* 0x000000d83b4d7836 */ /* 0x000fe20000000000 */
[----:B------:R-:W-:-:S02]  /*9240*/  FSEL R182, R182, -INF , !P6 ;  /* 0xff800000b6b67808 */ /* 0x000fc40007000000 */
[-C--:B------:R-:W-:Y:S02]  /*9250*/  ISETP.GE.AND P5, PT, R72, R71.reuse, PT ;  /* 0x000000474800720c */ /* 0x080fe40003fa6270 */
[CC--:B------:R-:W-:Y:S02]  /*9260*/  ISETP.GE.AND P0, PT, R2.reuse, R164.reuse, PT ;  /* 0x000000a40200720c */ /* 0x0c0fe40003f06270 */
[----:B------:R-:W-:Y:S01]  /*9270*/  ISETP.GE.AND P6, PT, R2, R71, PT ;  /* 0x000000470200720c */ /* 0x000fe20003fc6270 */
[C---:B------:R-:W-:Y:S01]  /*9280*/  VIADD R2, R59.reuse, 0x99 ;  /* 0x000000993b027836 */ /* 0x040fe20000000000 */
        /* <DEDUP_REMOVED lines=8> */
[C---:B------:R-:W-:Y:S02]  /*9310*/  ISETP.GE.AND P2, PT, R2.reuse, R164, PT ;  /* 0x000000a40200720c */ /* 0x040fe40003f46270 */
[----:B------:R-:W-:Y:S01]  /*9320*/  ISETP.GE.AND P5, PT, R2, R71, PT ;  /* 0x000000470200720c */ /* 0x000fe20003fa6270 */
[----:B------:R-:W-:Y:S01]  /*9330*/  VIADD R2, R59, 0xa0 ;  /* 0x000000a03b027836 */ /* 0x000fe20000000000 */
[----:B------:R-:W-:-:S02]  /*9340*/  FSEL R203, R203, -INF , !P6 ;  /* 0xff800000cbcb7808 */ /* 0x000fc40007000000 */
[----:B------:R-:W-:Y:S02]  /*9350*/  FMNMX.FTZ R89, R202, R89, !PT ;  /* 0x00000059ca597209 */ /* 0x000fe40007810000 */
[----:B------:R-:W-:Y:S02]  /*9360*/  FMNMX.FTZ R90, R157, R90, !PT ;  /* 0x0000005a9d5a7209 */ /* 0x000fe40007810000 */
[----:B------:R-:W-:Y:S02]  /*9370*/  ISETP.GE.AND P4, PT, R2, R71, PT ;  /* 0x000000470200720c */ /* 0x000fe40003f86270 */
[----:B------:R-:W-:Y:S02]  /*9380*/  FSEL R190, R190, -INF , !P5 ;  /* 0xff800000bebe7808 */ /* 0x000fe40006800000 */
[----:B------:R-:W-:Y:S02]  /*9390*/  FMNMX.FTZ R89, R203, R89, !PT ;  /* 0x00000059cb597209 */ /* 0x000fe40007810000 */
[----:B------:R-:W-:-:S02]  /*93a0*/  FSEL R175, R175, -INF , !P2 ;  /* 0xff800000afaf7808 */ /* 0x000fc40005000000 */
[----:B------:R-:W-:Y:S02]  /*93b0*/  FMNMX.FTZ R90, R158, R90, !PT ;  /* 0x0000005a9e5a7209 */ /* 0x000fe40007810000 */
[----:B------:R-:W-:Y:S02]  /*93c0*/  FSEL R178, R178, -INF , !P0 ;  /* 0xff800000b2b27808 */ /* 0x000fe40004000000 */
[CC--:B------:R-:W-:Y:S02]  /*93d0*/  ISETP.GE.AND P6, PT, R0.reuse, R164.reuse, PT ;  /* 0x000000a40000720c */ /* 0x0c0fe40003fc6270 */
[----:B------:R-:W-:Y:S01]  /*93e0*/  ISETP.GE.AND P2, PT, R0, R71, PT ;  /* 0x000000470000720c */ /* 0x000fe20003f46270 */
[C---:B------:R-:W-:Y:S01]  /*93f0*/  VIADD R0, R59.reuse, 0xa8 ;  /* 0x000000a83b007836 */ /* 0x040fe20000000000 */
[----:B------:R-:W-:Y:S01]  /*9400*/  ISETP.GE.AND P0, PT, R2, R164, PT ;  /* 0x000000a40200720c */ /* 0x000fe20003f06270 */
[----:B------:R-:W-:Y:S01]  /*9410*/  VIADD R2, R59, 0xf8 ;  /* 0x000000f83b027836 */ /* 0x000fe20000000000 */
[----:B------:R-:W-:-:S02]  /*9420*/  FSEL R189, R189, -INF , !P4 ;  /* 0xff800000bdbd7808 */ /* 0x000fc40006000000 */
[----:B------:R-:W-:Y:S02]  /*9430*/  FMNMX.FTZ R89, R190, R89, !PT ;  /* 0x00000059be597209 */ /* 0x000fe40007810000 */
[----:B------:R-:W-:Y:S02]  /*9440*/  FMNMX.FTZ R90, R159, R90, !PT ;  /* 0x0000005a9f5a7209 */ /* 0x000fe40007810000 */
[----:B------:R-:W-:Y:S02]  /*9450*/  FSEL R163, R163, -INF , !P0 ;  /* 0xff800000a3a37808 */ /* 0x000fe40004000000 */
        /* <DEDUP_REMOVED lines=24> */
[----:B------:R-:W-:Y:S02]  /*95e0*/  FSEL R149, R149, -INF , !P2 ;  /* 0xff80000095957808 */ /* 0x000fe40005000000 */
[-C--:B------:R-:W-:Y:S02]  /*95f0*/  ISETP.GE.AND P2, PT, R82, R71.reuse, PT ;  /* 0x000000475200720c */ /* 0x080fe40003f46270 */
[----:B------:R-:W-:-:S02]  /*9600*/  ISETP.GE.AND P0, PT, R83, R71, PT ;  /* 0x000000475300720c */ /* 0x000fc40003f06270 */
[----:B------:R-:W-:Y:S02]  /*9610*/  FMNMX.FTZ R89, R151, R89, !PT ;  /* 0x0000005997597209 */ /* 0x000fe40007810000 */
[----:B------:R-:W-:Y:S02]  /*9620*/  FMNMX.FTZ R90, R185, R90, !PT ;  /* 0x0000005ab95a7209 */ /* 0x000fe40007810000 */
[----:B------:R-:W-:Y:S02]  /*9630*/  FSEL R137, R230, -INF , !P2 ;  /* 0xff800000e6897808 */ /* 0x000fe40005000000 */
[----:B------:R-:W-:Y:S02]  /*9640*/  FSEL R147, R147, -INF , !P0 ;  /* 0xff80000093937808 */ /* 0x000fe40004000000 */
[----:B------:R-:W-:Y:S02]  /*9650*/  FMNMX.FTZ R89, R149, R89, !PT ;  /* 0x0000005995597209 */ /* 0x000fe40007810000 */
[----:B------:R-:W-:-:S02]  /*9660*/  ISETP.GE.AND P2, PT, R80, R71, PT ;  /* 0x000000475000720c */ /* 0x000fc40003f46270 */
[----:B------:R-:W-:Y:S02]  /*9670*/  FMNMX.FTZ R90, R187, R90, !PT ;  /* 0x0000005abb5a7209 */ /* 0x000fe40007810000 */
[----:B------:R-:W-:Y:S02]  /*9680*/  ISETP.GE.AND P0, PT, R81, R71, PT ;  /* 0x000000475100720c */ /* 0x000fe40003f06270 */
[----:B------:R-:W-:Y:S02]  /*9690*/  FMNMX.FTZ R89, R147, R89, !PT ;  /* 0x0000005993597209 */ /* 0x000fe40007810000 */
[----:B------:R-:W-:Y:S02]  /*96a0*/  FSEL R101, R48, -INF , !P2 ;  /* 0xff80000030657808 */ /* 0x000fe40005000000 */
[----:B------:R-:W-:Y:S02]  /*96b0*/  FMNMX.FTZ R48, R194, R90, !PT ;  /* 0x0000005ac2307209 */ /* 0x000fe40007810000 */
[----:B------:R-:W-:Y:S01]  /*96c0*/  FSEL R136, R231, -INF , !P0 ;  /* 0xff800000e7887808 */ /* 0x000fe20004000000 */
[----:B------:R-:W-:Y:S01]  /*96d0*/  IMAD R231, R234, 0x2, R236 ;  /* 0x00000002eae77824 */ /* 0x000fe200078e02ec */
[----:B------:R-:W-:-:S02]  /*96e0*/  FMNMX.FTZ R89, R137, R89, !PT ;  /* 0x0000005989597209 */ /* 0x000fc40007810000 */
[----:B------:R-:W-:Y:S01]  /*96f0*/  FMNMX.FTZ R48, R196, R48, !PT ;  /* 0x00000030c4307209 */ /* 0x000fe20007810000 */
[----:B------:R-:W-:Y:S01]  /*9700*/  IMAD R230, R235, 0x2, R231 ;  /* 0x00000002ebe67824 */ /* 0x000fe200078e02e7 */
[-C--:B------:R-:W-:Y:S02]  /*9710*/  ISETP.GE.AND P0, PT, R79, R71.reuse, PT ;  /* 0x000000474f00720c */ /* 0x080fe40003f06270 */
[----:B------:R-:W-:Y:S02]  /*9720*/  ISETP.GE.AND P2, PT, R78, R71, PT ;  /* 0x000000474e00720c */ /* 0x000fe40003f46270 */
[----:B------:R-:W-:Y:S02]  /*9730*/  FMNMX.FTZ R89, R136, R89, !PT ;  /* 0x0000005988597209 */ /* 0x000fe40007810000 */
[----:B------:R-:W-:Y:S02]  /*9740*/  FMNMX.FTZ R48, R197, R48, !PT ;  /* 0x00000030c5307209 */ /* 0x000fe40007810000 */
[----:B------:R-:W-:-:S02]  /*9750*/  FSEL R100, R49, -INF , !P0 ;  /* 0xff80000031647808 */ /* 0x000fc40004000000 */
[----:B------:R-:W-:Y:S02]  /*9760*/  FSEL R99, R50, -INF , !P2 ;  /* 0xff80000032637808 */ /* 0x000fe40005000000 */
[----:B------:R-:W-:Y:S02]  /*9770*/  FMNMX.FTZ R49, R101, R89, !PT ;  /* 0x0000005965317209 */ /* 0x000fe40007810000 */
[-C--:B------:R-:W-:Y:S02]  /*9780*/  ISETP.GE.AND P2, PT, R76, R71.reuse, PT ;  /* 0x000000474c00720c */ /* 0x080fe40003f46270 */
[----:B------:R-:W-:Y:S02]  /*9790*/  FMNMX.FTZ R48, R198, R48, !PT ;  /* 0x00000030c6307209 */ /* 0x000fe40007810000 */
[----:B------:R-:W-:Y:S02]  /*97a0*/  ISETP.GE.AND P0, PT, R77, R71, PT ;  /* 0x000000474d00720c */ /* 0x000fe40003f06270 */
[----:B------:R-:W-:-:S02]  /*97b0*/  FMNMX.FTZ R49, R100, R49, !PT ;  /* 0x0000003164317209 */ /* 0x000fc40007810000 */
[----:B------:R-:W-:Y:S02]  /*97c0*/  FSEL R97, R39, -INF , !P2 ;  /* 0xff80000027617808 */ /* 0x000fe40005000000 */
[----:B------:R-:W-:Y:S02]  /*97d0*/  FMNMX.FTZ R39, R201, R48, !PT ;  /* 0x00000030c9277209 */ /* 0x000fe40007810000 */
[----:B------:R-:W-:Y:S02]  /*97e0*/  FSEL R98, R38, -INF , !P0 ;  /* 0xff80000026627808 */ /* 0x000fe40004000000 */
[----:B------:R-:W-:Y:S02]  /*97f0*/  ISETP.GE.AND P0, PT, R75, R71, PT ;  /* 0x000000474b00720c */ /* 0x000fe40003f06270 */
[----:B------:R-:W-:Y:S02]  /*9800*/  FMNMX.FTZ R38, R99, R49, !PT ;  /* 0x0000003163267209 */ /* 0x000fe40007810000 */
[----:B------:R-:W-:-:S02]  /*9810*/  FMNMX.FTZ R39, R199, R39, !PT ;  /* 0x00000027c7277209 */ /* 0x000fc40007810000 */
[----:B------:R-:W-:Y:S02]  /*9820*/  FSEL R96, R40, -INF , !P0 ;  /* 0xff80000028607808 */ /* 0x000fe40004000000 */
[----:B------:R-:W-:Y:S02]  /*9830*/  FMNMX.FTZ R38, R98, R38, !PT ;  /* 0x0000002662267209 */ /* 0x000fe40007810000 */
[----:B------:R-:W-:Y:S02]  /*9840*/  ISETP.GE.AND P0, PT, R73, R71, PT ;  /* 0x000000474900720c */ /* 0x000fe40003f06270 */
[----:B------:R-:W-:Y:S02]  /*9850*/  FMNMX.FTZ R39, R195, R39, !PT ;  /* 0x00000027c3277209 */ /* 0x000fe40007810000 */
[----:B------:R-:W-:Y:S02]  /*9860*/  ISETP.GE.AND P2, PT, R74, R71, PT ;  /* 0x000000474a00720c */ /* 0x000fe40003f46270 */
[----:B------:R-:W-:-:S02]  /*9870*/  FMNMX.FTZ R38, R97, R38, !PT ;  /* 0x0000002661267209 */ /* 0x000fc40007810000 */
[----:B------:R-:W-:Y:S02]  /*9880*/  FSEL R94, R33, -INF , !P0 ;  /* 0xff800000215e7808 */ /* 0x000fe40004000000 */
[----:B------:R-:W-:Y:S01]  /*9890*/  ISETP.GE.AND P5, PT, R0, R164, PT ;  /* 0x000000a40000720c */ /* 0x000fe20003fa6270 */
[----:B------:R-:W-:Y:S01]  /*98a0*/  VIADD R0, R59, 0xe9 ;  /* 0x000000e93b007836 */ /* 0x000fe20000000000 */
[----:B------:R-:W-:Y:S01]  /*98b0*/  FMNMX.FTZ R33, R193, R39, !PT ;  /* 0x00000027c1217209 */ /* 0x000fe20007810000 */
[----:B------:R-:W-:Y:S01]  /*98c0*/  VIADD R59, R59, 0xf9 ;  /* 0x000000f93b3b7836 */ /* 0x000fe20000000000 */
        /* <DEDUP_REMOVED lines=8> */
[----:B------:R-:W-:-:S02]  /*9950*/  FSEL R93, R32, -INF , !P2 ;  /* 0xff800000205d7808 */ /* 0x000fc40005000000 */
[----:B------:R-:W-:Y:S02]  /*9960*/  FMNMX.FTZ R32, R94, R38, !PT ;  /* 0x000000265e207209 */ /* 0x000fe40007810000 */
[----:B------:R-:W-:Y:S02]  /*9970*/  FMNMX.FTZ R27, R178, R27, !PT ;  /* 0x0000001bb21b7209 */ /* 0x000fe40007810000 */
[----:B------:R-:W-:Y:S02]  /*9980*/  ISETP.GE.AND P2, PT, R63, R71, PT ;  /* 0x000000473f00720c */ /* 0x000fe40003f46270 */
[----:B------:R-:W-:Y:S02]  /*9990*/  FMNMX.FTZ R32, R93, R32, !PT ;  /* 0x000000205d207209 */ /* 0x000fe40007810000 */
[----:B------:R-:W-:Y:S02]  /*99a0*/  FMNMX.FTZ R27, R175, R27, !PT ;  /* 0x0000001baf1b7209 */ /* 0x000fe40007810000 */
[----:B------:R-:W-:-:S02]  /*99b0*/  FSEL R91, R26, -INF , !P2 ;  /* 0xff8000001a5b7808 */ /* 0x000fc40005000000 */
[----:B------:R-:W-:Y:S02]  /*99c0*/  ISETP.GE.AND P0, PT, R2, R71, PT ;  /* 0x000000470200720c */ /* 0x000fe40003f06270 */
[----:B------:R-:W-:Y:S02]  /*99d0*/  FMNMX.FTZ R26, R92, R32, !PT ;  /* 0x000000205c1a7209 */ /* 0x000fe40007810000 */
        /* <DEDUP_REMOVED lines=15> */
[----:B------:R-:W-:Y:S01]  /*9ad0*/  FSEL R143, R148, -INF , !P2 ;  /* 0xff800000948f7808 */ /* 0x000fe20005000000 */
[----:B------:R-:W1:Y:S01]  /*9ae0*/  SHFL.BFLY PT, R27, R26, 0x2, 0x1f ;  /* 0x0c401f001a1b7f89 */ /* 0x000e6200000e0000 */
[----:B------:R-:W-:-:S02]  /*9af0*/  FMNMX.FTZ R28, R156, R28, !PT ;  /* 0x0000001c9c1c7209 */ /* 0x000fc40007810000 */
[----:B------:R-:W-:Y:S02]  /*9b00*/  ISETP.GE.AND P2, PT, R85, R164, PT ;  /* 0x000000a45500720c */ /* 0x000fe40003f46270 */
        /* <DEDUP_REMOVED lines=17> */
[----:B-1----:R-:W-:Y:S02]  /*9c20*/  FMNMX.FTZ R27, R26, R27, !PT ;  /* 0x0000001b1a1b7209 */ /* 0x002fe40007810000 */
[----:B------:R-:W-:Y:S02]  /*9c30*/  ISETP.GE.AND P2, PT, R79, R164, PT ;  /* 0x000000a44f00720c */ /* 0x000fe40003f46270 */
[----:B------:R-:W-:Y:S01]  /*9c40*/  FSEL R114, R45, -INF , !P0 ;  /* 0xff8000002d727808 */ /* 0x000fe20004000000 */
[----:B------:R-:W1:Y:S01]  /*9c50*/  SHFL.BFLY PT, R26, R27, 0x1, 0x1f ;  /* 0x0c201f001b1a7f89 */ /* 0x000e6200000e0000 */
[----:B------:R-:W-:Y:S02]  /*9c60*/  FMNMX.FTZ R28, R115, R28, !PT ;  /* 0x0000001c731c7209 */ /* 0x000fe40007810000 */
[----:B------:R-:W-:Y:S02]  /*9c70*/  ISETP.GE.AND P0, PT, R78, R164, PT ;  /* 0x000000a44e00720c */ /* 0x000fe40003f06270 */
[----:B------:R-:W-:-:S02]  /*9c80*/  FSEL R113, R46, -INF , !P2 ;  /* 0xff8000002e717808 */ /* 0x000fc40005000000 */
[----:B------:R-:W-:Y:S02]  /*9c90*/  FMNMX.FTZ R28, R114, R28, !PT ;  /* 0x0000001c721c7209 */ /* 0x000fe40007810000 */
[----:B------:R-:W-:Y:S02]  /*9ca0*/  ISETP.GE.AND P2, PT, R77, R164, PT ;  /* 0x000000a44d00720c */ /* 0x000fe40003f46270 */
[----:B------:R-:W-:Y:S02]  /*9cb0*/  FSEL R112, R47, -INF , !P0 ;  /* 0xff8000002f707808 */ /* 0x000fe40004000000 */
[----:B------:R-:W-:Y:S01]  /*9cc0*/  FMNMX.FTZ R28, R113, R28, !PT ;  /* 0x0000001c711c7209 */ /* 0x000fe20007810000 */
[----:B------:R-:W-:Y:S01]  /*9cd0*/  LDSM.16.MT88.4 R44, [R236+0xa800] ;  /* 0x00a80000ec2c783b */ /* 0x000fe20000004200 */
        /* <DEDUP_REMOVED lines=10> */
[----:B------:R-:W-:Y:S02]  /*9d80*/  FSEL R108, R18, -INF , !P4 ;  /* 0xff800000126c7808 */ /* 0x000fe40006000000 */
[----:B------:R-:W-:Y:S02]  /*9d90*/  ISETP.GE.AND P0, PT, R73, R164, PT ;  /* 0x000000a44900720c */ /* 0x000fe40003f06270 */
[----:B------:R-:W-:Y:S02]  /*9da0*/  FMNMX.FTZ R18, R109, R28, !PT ;  /* 0x0000001c6d127209 */ /* 0x000fe40007810000 */
[----:B------:R-:W-:Y:S02]  /*9db0*/  ISETP.GE.AND P2, PT, R0, R164, PT ;  /* 0x000000a40000720c */ /* 0x000fe40003f46270 */
[----:B------:R-:W-:-:S02]  /*9dc0*/  FSEL R107, R21, -INF , !P0 ;  /* 0xff800000156b7808 */ /* 0x000fc40004000000 */
[----:B------:R-:W-:Y:S02]  /*9dd0*/  FMNMX.FTZ R18, R108, R18, !PT ;  /* 0x000000126c127209 */ /* 0x000fe40007810000 */
[----:B-1----:R-:W-:Y:S02]  /*9de0*/  FMNMX.FTZ R0, R27, R26, !PT ;  /* 0x0000001a1b007209 */ /* 0x002fe40007810000 */
[----:B------:R-:W-:Y:S02]  /*9df0*/  ISETP.GE.AND P4, PT, R72, R164, PT ;  /* 0x000000a44800720c */ /* 0x000fe40003f86270 */
[----:B------:R-:W-:Y:S01]  /*9e00*/  FSEL R106, R20, -INF , !P2 ;  /* 0xff800000146a7808 */ /* 0x000fe20005000000 */
[C---:B------:R-:W-:Y:S01]  /*9e10*/  FMUL.FTZ R87, R0.reuse, UR16 ;  /* 0x0000001000577c20 */ /* 0x040fe20008410000 */
[----:B------:R-:W-:Y:S02]  /*9e20*/  FMNMX.FTZ R18, R107, R18, !PT ;  /* 0x000000126b127209 */ /* 0x000fe40007810000 */
[----:B------:R-:W-:-:S02]  /*9e30*/  FSETP.NEU.FTZ.AND P0, PT, R0, -INF , PT ;  /* 0xff8000000000780b */ /* 0x000fc40003f1d000 */
[----:B------:R-:W-:Y:S02]  /*9e40*/  ISETP.GE.AND P2, PT, R63, R164, PT ;  /* 0x000000a43f00720c */ /* 0x000fe40003f46270 */
        /* <DEDUP_REMOVED lines=11> */
[----:B------:R-:W-:Y:S01]  /*9f00*/  LDSM.16.MT88.4 R28, [R236+0xa000] ;  /* 0x00a00000ec1c783b */ /* 0x000fe20000004200 */
[----:B------:R-:W-:Y:S01]  /*9f10*/  FMNMX.FTZ R18, R104, R18, !PT ;  /* 0x0000001268127209 */ /* 0x000fe20007810000 */
[--C-:B------:R-:W-:Y:S01]  /*9f20*/  FFMA.FTZ R86, R15, UR16, -R87.reuse ;  /* 0x000000100f567c23 */ /* 0x100fe20008010857 */
[----:B------:R-:W-:Y:S01]  /*9f30*/  FSEL R102, R25, -INF , !P2 ;  /* 0xff80000019667808 */ /* 0x000fe20005000000 */
[--C-:B------:R-:W-:Y:S01]  /*9f40*/  FFMA.FTZ R84, R14, UR16, -R87.reuse ;  /* 0x000000100e547c23 */ /* 0x100fe20008010857 */
[----:B------:R-:W-:Y:S01]  /*9f50*/  FMNMX.FTZ R2, R103, R18, !PT ;  /* 0x0000001267027209 */ /* 0x000fe20007810000 */
[--C-:B------:R-:W-:Y:S01]  /*9f60*/  FFMA.FTZ R123, R12, UR16, -R87.reuse ;  /* 0x000000100c7b7c23 */ /* 0x100fe20008010857 */
[--C-:B------:R-:W-:Y:S01]  /*9f70*/  FFMA.FTZ R76, R52, UR16, -R87.reuse ;  /* 0x00000010344c7c23 */ /* 0x100fe20008010857 */
[--C-:B------:R-:W-:Y:S01]  /*9f80*/  FFMA.FTZ R75, R53, UR16, -R87.reuse ;  /* 0x00000010354b7c23 */ /* 0x100fe20008010857 */
[----:B------:R-:W-:Y:S01]  /*9f90*/  FMNMX.FTZ R2, R102, R2, !PT ;  /* 0x0000000266027209 */ /* 0x000fe20007810000 */
[--C-:B------:R-:W-:Y:S01]  /*9fa0*/  FFMA.FTZ R74, R55, UR16, -R87.reuse ;  /* 0x00000010374a7c23 */ /* 0x100fe20008010857 */
[--C-:B------:R-:W-:Y:S01]  /*9fb0*/  FFMA.FTZ R73, R54, UR16, -R87.reuse ;  /* 0x0000001036497c23 */ /* 0x100fe20008010857 */
[----:B------:R-:W-:Y:S01]  /*9fc0*/  LDSM.16.MT88.4 R20, [R232+0xa000] ;  /* 0x00a00000e814783b */ /* 0x000fe20000004200 */
[----:B------:R-:W-:Y:S01]  /*9fd0*/  MUFU.EX2 R86, R86 ;  /* 0x0000005600567308 */ /* 0x000fe20000000800 */
[--C-:B------:R-:W-:Y:S01]  /*9fe0*/  FFMA.FTZ R122, R7, UR16, -R87.reuse ;  /* 0x00000010077a7c23 */ /* 0x100fe20008010857 */
[--C-:B------:R-:W-:Y:S01]  /*9ff0*/  FFMA.FTZ R81, R34, UR16, -R87.reuse ;  /* 0x0000001022517c23 */ /* 0x100fe20008010857 */
[----:B------:R-:W1:Y:S01]  /*a000*/  SHFL.BFLY PT, R13, R2, 0x2, 0x1f ;  /* 0x0c401f00020d7f89 */ /* 0x000e6200000e0000 */
[--C-:B------:R-:W-:Y:S01]  /*a010*/  FFMA.FTZ R80, R35, UR16, -R87.reuse ;  /* 0x0000001023507c23 */ /* 0x100fe20008010857 */
[--C-:B------:R-:W-:Y:S01]  /*a020*/  FFMA.FTZ R79, R42, UR16, -R87.reuse ;  /* 0x000000102a4f7c23 */ /* 0x100fe20008010857 */
[--C-:B------:R-:W-:Y:S01]  /*a030*/  FFMA.FTZ R78, R43, UR16, -R87.reuse ;  /* 0x000000102b4e7c23 */ /* 0x100fe20008010857 */
[----:B------:R-:W-:Y:S01]  /*a040*/  LDSM.16.MT88.4 R52, [R230+0xa000] ;  /* 0x00a00000e634783b */ /* 0x000fe20000004200 */
[----:B------:R-:W-:Y:S01]  /*a050*/  MUFU.EX2 R85, R85 ;  /* 0x0000005500557308 */ /* 0x000fe20000000800 */
[--C-:B------:R-:W-:Y:S01]  /*a060*/  FFMA.FTZ R72, R58, UR16, -R87.reuse ;  /* 0x000000103a487c23 */ /* 0x100fe20008010857 */
[--C-:B------:R-:W-:Y:S01]  /*a070*/  FFMA.FTZ R63, R57, UR16, -R87.reuse ;  /* 0x00000010393f7c23 */ /* 0x100fe20008010857 */
[----:B------:R-:W-:Y:S01]  /*a080*/  LDSM.16.MT88.4 R40, [R232+0xa800] ;  /* 0x00a80000e828783b */ /* 0x000fe20000004200 */
        /* <DEDUP_REMOVED lines=12> */
[----:B------:R-:W2:Y:S01]  /*a150*/  MUFU.EX2 R83, R83 ;  /* 0x0000005300537308 */ /* 0x000ea20000000800 */
[--C-:B------:R-:W-:Y:S01]  /*a160*/  FFMA.FTZ R177, R177, UR16, -R87.reuse ;  /* 0x00000010b1b17c23 */ /* 0x100fe20008010857 */
[--C-:B------:R-:W-:Y:S01]  /*a170*/  FFMA.FTZ R179, R179, UR16, -R87.reuse ;  /* 0x00000010b3b37c23 */ /* 0x100fe20008010857 */
[----:B-1----:R-:W-:Y:S01]  /*a180*/  FMNMX.FTZ R2, R2, R13, !PT ;  /* 0x0000000d02027209 */ /* 0x002fe20007810000 */
[--C-:B------:R-:W-:Y:S01]  /*a190*/  FFMA.FTZ R181, R181, UR16, -R87.reuse ;  /* 0x00000010b5b57c23 */ /* 0x100fe20008010857 */
[--C-:B------:R-:W-:Y:S01]  /*a1a0*/  FFMA.FTZ R188, R188, UR16, -R87.reuse ;  /* 0x00000010bcbc7c23 */ /* 0x100fe20008010857 */
[--C-:B------:R-:W-:Y:S01]  /*a1b0*/  FFMA.FTZ R191, R191, UR16, -R87.reuse ;  /* 0x00000010bfbf7c23 */ /* 0x100fe20008010857 */
[--C-:B------:R-:W-:Y:S01]  /*a1c0*/  FFMA.FTZ R192, R192, UR16, -R87.reuse ;  /* 0x00000010c0c07c23 */ /* 0x100fe20008010857 */
[----:B------:R-:W1:Y:S01]  /*a1d0*/  SHFL.BFLY PT, R13, R2, 0x1, 0x1f ;  /* 0x0c201f00020d7f89 */ /* 0x000e6200000e0000 */
        /* <DEDUP_REMOVED lines=8> */
[----:B--2---:R-:W-:Y:S01]  /*a260*/  F2FP.BF16.F32.PACK_AB R7, R83, R84 ;  /* 0x000000545307723e */ /* 0x004fe200000010ff */
[----:B------:R-:W2:Y:S01]  /*a270*/  MUFU.EX2 R81, R81 ;  /* 0x0000005100517308 */ /* 0x000ea20000000800 */
[--C-:B------:R-:W-:Y:S01]  /*a280*/  FFMA.FTZ R171, R171, UR16, -R87.reuse ;  /* 0x00000010abab7c23 */ /* 0x100fe20008010857 */
        /* <DEDUP_REMOVED lines=12> */
[----:B-1----:R-:W-:Y:S01]  /*a350*/  FMNMX.FTZ R2, R2, R13, !PT ;  /* 0x0000000d02027209 */ /* 0x002fe20007810000 */
[--C-:B------:R-:W-:Y:S01]  /*a360*/  FFMA.FTZ R97, R97, UR16, -R87.reuse ;  /* 0x0000001061617c23 */ /* 0x100fe20008010857 */
[----:B------:R-:W1:Y:S01]  /*a370*/  LDSM.16.MT88.4 R12, [R231+0xa000] ;  /* 0x00a00000e70c783b */ /* 0x000e620000004200 */
[----:B------:R-:W3:Y:S01]  /*a380*/  MUFU.EX2 R79, R79 ;  /* 0x0000004f004f7308 */ /* 0x000ee20000000800 */
[C---:B------:R-:W-:Y:S01]  /*a390*/  FSETP.NEU.FTZ.AND P0, PT, R2.reuse, -INF , PT ;  /* 0xff8000000200780b */ /* 0x040fe20003f1d000 */
[----:B------:R-:W-:Y:S01]  /*a3a0*/  FMUL.FTZ R88, R2, UR16 ;  /* 0x0000001002587c20 */ /* 0x000fe20008410000 */
[----:B--2---:R-:W-:Y:S01]  /*a3b0*/  F2FP.BF16.F32.PACK_AB R49, R81, R82 ;  /* 0x000000525131723e */ /* 0x004fe200000010ff */
[----:B------:R-:W-:-:S03]  /*a3c0*/  FFMA.FTZ R249, R89, UR16, -R87 ;  /* 0x0000001059f97c23 */ /* 0x000fc60008010857 */
[----:B------:R-:W-:Y:S01]  /*a3d0*/  FSEL R88, R88, RZ, P0 ;  /* 0x000000ff58587208 */ /* 0x000fe20000000000 */
[----:B------:R-:W-:Y:S04]  /*a3e0*/  MUFU.EX2 R78, R78 ;  /* 0x0000004e004e7308 */ /* 0x000fe80000000800 */
[--C-:B------:R-:W-:Y:S01]  /*a3f0*/  FFMA.FTZ R135, R119, UR16, -R88.reuse ;  /* 0x0000001077877c23 */ /* 0x100fe20008010858 */
[--C-:B------:R-:W-:Y:S01]  /*a400*/  FFMA.FTZ R134, R6, UR16, -R88.reuse ;  /* 0x0000001006867c23 */ /* 0x100fe20008010858 */
[--C-:B------:R-:W-:Y:S01]  /*a410*/  FFMA.FTZ R133, R5, UR16, -R88.reuse ;  /* 0x0000001005857c23 */ /* 0x100fe20008010858 */
[--C-:B------:R-:W-:Y:S01]  /*a420*/  FFMA.FTZ R132, R4, UR16, -R88.reuse ;  /* 0x0000001004847c23 */ /* 0x100fe20008010858 */
[----:B------:R-:W-:Y:S01]  /*a430*/  F2FP.BF16.F32.PACK_AB R5, R85, R86 ;  /* 0x000000565505723e */ /* 0x000fe200000010ff */
[--C-:B------:R-:W-:Y:S01]  /*a440*/  FFMA.FTZ R131, R17, UR16, -R88.reuse ;  /* 0x0000001011837c23 */ /* 0x100fe20008010858 */
[----:B------:R-:W-:Y:S01]  /*a450*/  MUFU.EX2 R135, R135 ;  /* 0x0000008700877308 */ /* 0x000fe20000000800 */
[--C-:B------:R-:W-:Y:S01]  /*a460*/  FFMA.FTZ R130, R16, UR16, -R88.reuse ;  /* 0x0000001010827c23 */ /* 0x100fe20008010858 */
[--C-:B------:R-:W-:Y:S01]  /*a470*/  FFMA.FTZ R129, R10, UR16, -R88.reuse ;  /* 0x000000100a817c23 */ /* 0x100fe20008010858 */
[--C-:B------:R-:W-:Y:S01]  /*a480*/  FFMA.FTZ R128, R8, UR16, -R88.reuse ;  /* 0x0000001008807c23 */ /* 0x100fe20008010858 */
[--C-:B------:R-:W-:Y:S01]  /*a490*/  FFMA.FTZ R119, R56, UR16, -R87.reuse ;  /* 0x0000001038777c23 */ /* 0x100fe20008010857 */
[----:B---3--:R-:W-:Y:S01]  /*a4a0*/  F2FP.BF16.F32.PACK_AB R51, R79, R80 ;  /* 0x000000504f33723e */ /* 0x008fe200000010ff */
[----:B------:R-:W2:Y:S01]  /*a4b0*/  LDSM.16.MT88.4 R56, [R230+0xa800] ;  /* 0x00a80000e638783b */ /* 0x000ea20000004200 */
[--C-:B------:R-:W-:Y:S01]  /*a4c0*/  FFMA.FTZ R127, R247, UR16, -R88.reuse ;  /* 0x00000010f77f7c23 */ /* 0x100fe20008010858 */
[----:B------:R-:W3:Y:S01]  /*a4d0*/  MUFU.EX2 R134, R134 ;  /* 0x0000008600867308 */ /* 0x000ee20000000800 */
        /* <DEDUP_REMOVED lines=16> */
[----:B---3--:R-:W-:Y:S01]  /*a5e0*/  F2FP.BF16.F32.PACK_AB R4, R134, R135 ;  /* 0x000000878604723e */ /* 0x008fe200000010ff */
[--C-:B------:R-:W-:Y:S01]  /*a5f0*/  FFMA.FTZ R176, R176, UR16, -R88.reuse ;  /* 0x00000010b0b07c23 */ /* 0x100fe20008010858 */
[----:B------:R-:W-:Y:S01]  /*a600*/  FFMA.FTZ R152, R205, UR16, -R87 ;  /* 0x00000010cd987c23 */ /* 0x000fe20008010857 */
        /* <DEDUP_REMOVED lines=13> */
[----:B----4-:R-:W-:Y:S01]  /*a6e0*/  F2FP.BF16.F32.PACK_AB R6, R132, R133 ;  /* 0x000000858406723e */ /* 0x010fe200000010ff */
[--C-:B------:R-:W-:Y:S01]  /*a6f0*/  FFMA.FTZ R193, R193, UR16, -R88.reuse ;  /* 0x00000010c1c17c23 */ /* 0x100fe20008010858 */
[--C-:B------:R-:W-:Y:S01]  /*a700*/  FFMA.FTZ R182, R182, UR16, -R88.reuse ;  /* 0x00000010b6b67c23 */ /* 0x100fe20008010858 */
[--C-:B------:R-:W-:Y:S01]  /*a710*/  FFMA.FTZ R180, R180, UR16, -R88.reuse ;  /* 0x00000010b4b47c23 */ /* 0x100fe20008010858 */
[--C-:B------:R-:W-:Y:S01]  /*a720*/  FFMA.FTZ R178, R178, UR16, -R88.reuse ;  /* 0x00000010b2b27c23 */ /* 0x100fe20008010858 */
[--C-:B------:R-:W-:Y:S01]  /*a730*/  FFMA.FTZ R175, R175, UR16, -R88.reuse ;  /* 0x00000010afaf7c23 */ /* 0x100fe20008010858 */
[--C-:B------:R-:W-:Y:S01]  /*a740*/  FFMA.FTZ R163, R163, UR16, -R88.reuse ;  /* 0x00000010a3a37c23 */ /* 0x100fe20008010858 */
[C---:B------:R-:W-:Y:S01]  /*a750*/  HMMA.16816.F32.BF16 R32, R4.reuse, R28, RZ ;  /* 0x0000001c0420723c */ /* 0x040fe200000418ff */
[----:B------:R-:W-:Y:S01]  /*a760*/  MUFU.EX2 R129, R129 ;  /* 0x0000008100817308 */ /* 0x000fe20000000800 */
[--C-:B------:R-:W-:Y:S01]  /*a770*/  FFMA.FTZ R162, R162, UR16, -R88.reuse ;  /* 0x00000010a2a27c23 */ /* 0x100fe20008010858 */
[--C-:B------:R-:W-:Y:S01]  /*a780*/  FFMA.FTZ R160, R160, UR16, -R88.reuse ;  /* 0x00000010a0a07c23 */ /* 0x100fe20008010858 */
[--C-:B------:R-:W-:Y:S01]  /*a790*/  FFMA.FTZ R156, R156, UR16, -R88.reuse ;  /* 0x000000109c9c7c23 */ /* 0x100fe20008010858 */
[--C-:B------:R-:W-:Y:S01]  /*a7a0*/  FFMA.FTZ R143, R143, UR16, -R88.reuse ;  /* 0x000000108f8f7c23 */ /* 0x100fe20008010858 */
[C---:B------:R-:W-:Y:S01]  /*a7b0*/  HMMA.16816.F32.BF16 R28, R4.reuse, R30, RZ ;  /* 0x0000001e041c723c */ /* 0x040fe200000418ff */
[--C-:B------:R-:W-:Y:S01]  /*a7c0*/  FFMA.FTZ R140, R140, UR16, -R88.reuse ;  /* 0x000000108c8c7c23 */ /* 0x100fe20008010858 */
[--C-:B------:R-:W-:Y:S01]  /*a7d0*/  FFMA.FTZ R139, R139, UR16, -R88.reuse ;  /* 0x000000108b8b7c23 */ /* 0x100fe20008010858 */
[----:B------:R-:W4:Y:S01]  /*a7e0*/  MUFU.EX2 R128, R128 ;  /* 0x0000008000807308 */ /* 0x000f220000000800 */
[----:B---3--:R-:W-:Y:S01]  /*a7f0*/  F2FP.BF16.F32.PACK_AB R48, R130, R131 ;  /* 0x000000838230723e */ /* 0x008fe200000010ff */
[--C-:B------:R-:W-:Y:S01]  /*a800*/  FFMA.FTZ R138, R138, UR16, -R88.reuse ;  /* 0x000000108a8a7c23 */ /* 0x100fe20008010858 */
[C---:B------:R-:W-:Y:S01]  /*a810*/  HMMA.16816.F32.BF16 R24, R4.reuse, R20, RZ ;  /* 0x000000140418723c */ /* 0x040fe200000418ff */
[--C-:B------:R-:W-:Y:S01]  /*a820*/  FFMA.FTZ R117, R117, UR16, -R88.reuse ;  /* 0x0000001075757c23 */ /* 0x100fe20008010858 */
[--C-:B------:R-:W-:Y:S01]  /*a830*/  FFMA.FTZ R116, R116, UR16, -R88.reuse ;  /* 0x0000001074747c23 */ /* 0x100fe20008010858 */
[--C-:B------:R-:W-:Y:S01]  /*a840*/  FFMA.FTZ R115, R115, UR16, -R88.reuse ;  /* 0x0000001073737c23 */ /* 0x100fe20008010858 */
[----:B------:R-:W-:Y:S01]  /*a850*/  FFMA.FTZ R114, R114, UR16, -R88 ;  /* 0x0000001072727c23 */ /* 0x000fe20008010858 */
[----:B------:R-:W3:Y:S01]  /*a860*/  MUFU.EX2 R77, R77 ;  /* 0x0000004d004d7308 */ /* 0x000ee20000000800 */
[C---:B-1----:R-:W-:Y:S01]  /*a870*/  HMMA.16816.F32.BF16 R16, R4.reuse, R12, RZ ;  /* 0x0000000c0410723c */ /* 0x042fe200000418ff */
[----:B------:R-:W-:Y:S01]  /*a880*/  FADD.FTZ R86, R86, R85 ;  /* 0x0000005556567221 */ /* 0x000fe20000010000 */
[----:B------:R-:W-:Y:S01]  /*a890*/  FADD.FTZ R134, R135, R134 ;  /* 0x0000008687867221 */ /* 0x000fe20000010000 */
[--C-:B------:R-:W-:Y:S01]  /*a8a0*/  FFMA.FTZ R113, R113, UR16, -R88.reuse ;  /* 0x0000001071717c23 */ /* 0x100fe20008010858 */
[----:B------:R-:W-:Y:S01]  /*a8b0*/  FFMA.FTZ R111, R111, UR16, -R88 ;  /* 0x000000106f6f7c23 */ /* 0x000fe20008010858 */
[----:B------:R-:W-:Y:S01]  /*a8c0*/  FADD.FTZ R84, R84, R86 ;  /* 0x0000005654547221 */ /* 0x000fe20000010000 */
[C---:B------:R-:W-:Y:S01]  /*a8d0*/  HMMA.16816.F32.BF16 R20, R4.reuse, R22, RZ ;  /* 0x000000160414723c */ /* 0x040fe200000418ff */
[----:B------:R-:W-:Y:S01]  /*a8e0*/  MUFU.EX2 R76, R76 ;  /* 0x0000004c004c7308 */ /* 0x000fe20000000800 */
[----:B----4-:R-:W-:Y:S01]  /*a8f0*/  F2FP.BF16.F32.PACK_AB R50, R128, R129 ;  /* 0x000000818032723e */ /* 0x010fe200000010ff */
[----:B------:R-:W-:Y:S01]  /*a900*/  FADD.FTZ R133, R133, R134 ;  /* 0x0000008685857221 */ /* 0x000fe20000010000 */
[----:B------:R-:W-:Y:S01]  /*a910*/  FADD.FTZ R84, R83, R84 ;  /* 0x0000005453547221 */ /* 0x000fe20000010000 */
[----:B------:R-:W-:Y:S01]  /*a920*/  FFMA.FTZ R110, R110, UR16, -R88 ;  /* 0x000000106e6e7c23 */ /* 0x000fe20008010858 */
[C---:B------:R-:W-:Y:S01]  /*a930*/  HMMA.16816.F32.BF16 R12, R4.reuse, R14, RZ ;  /* 0x0000000e040c723c */ /* 0x040fe200000418ff */
[----:B------:R-:W-:Y:S01]  /*a940*/  FADD.FTZ R133, R132, R133 ;  /* 0x0000008584857221 */ /* 0x000fe20000010000 */
[----:B------:R-:W-:Y:S01]  /*a950*/  FADD.FTZ R84, R82, R84 ;  /* 0x0000005452547221 */ /* 0x000fe20000010000 */
[----:B------:R-:W1:Y:S01]  /*a960*/  MUFU.EX2 R75, R75 ;  /* 0x0000004b004b7308 */ /* 0x000e620000000800 */
[----:B------:R-:W-:Y:S01]  /*a970*/  FFMA.FTZ R86, R105, UR16, -R88 ;  /* 0x0000001069567c23 */ /* 0x000fe20008010858 */
[----:B------:R-:W-:Y:S01]  /*a980*/  FADD.FTZ R131, R131, R133 ;  /* 0x0000008583837221 */ /* 0x000fe20000010000 */
[C---:B------:R-:W-:Y:S01]  /*a990*/  HMMA.16816.F32.BF16 R8, R4.reuse, R52, RZ ;  /* 0x000000340408723c */ /* 0x040fe200000418ff */
[----:B------:R-:W-:Y:S01]  /*a9a0*/  FADD.FTZ R84, R81, R84 ;  /* 0x0000005451547221 */ /* 0x000fe20000010000 */
[--C-:B------:R-:W-:Y:S01]  /*a9b0*/  FFMA.FTZ R89, R103, UR16, -R88.reuse ;  /* 0x0000001067597c23 */ /* 0x100fe20008010858 */
[----:B------:R-:W-:Y:S01]  /*a9c0*/  FADD.FTZ R131, R130, R131 ;  /* 0x0000008382837221 */ /* 0x000fe20000010000 */
[----:B------:R-:W-:Y:S01]  /*a9d0*/  FFMA.FTZ R250, R102, UR16, -R88 ;  /* 0x0000001066fa7c23 */ /* 0x000fe20008010858 */
[----:B------:R-:W-:Y:S01]  /*a9e0*/  MUFU.EX2 R127, R127 ;  /* 0x0000007f007f7308 */ /* 0x000fe20000000800 */
[----:B------:R-:W-:Y:S01]  /*a9f0*/  HMMA.16816.F32.BF16 R4, R4, R54, RZ ;  /* 0x000000360404723c */ /* 0x000fe200000418ff */
[----:B---3--:R-:W-:Y:S01]  /*aa00*/  F2FP.BF16.F32.PACK_AB R53, R77, R78 ;  /* 0x0000004e4d35723e */ /* 0x008fe200000010ff */
[----:B------:R-:W-:-:S04]  /*aa10*/  FADD.FTZ R131, R129, R131 ;  /* 0x0000008381837221 */ /* 0x000fc80000010000 */
[----:B------:R-:W-:Y:S01]  /*aa20*/  HMMA.16816.F32.BF16 R32, R48, R44, R32 ;  /* 0x0000002c3020723c */ /* 0x000fe20000041820 */
[----:B------:R-:W3:Y:S01]  /*aa30*/  MUFU.EX2 R126, R126 ;  /* 0x0000007e007e7308 */ /* 0x000ee20000000800 */
[----:B-1----:R-:W-:Y:S01]  /*aa40*/  F2FP.BF16.F32.PACK_AB R55, R75, R76 ;  /* 0x0000004c4b37723e */ /* 0x002fe200000010ff */
[----:B------:R-:W-:-:S03]  /*aa50*/  FADD.FTZ R131, R128, R131 ;  /* 0x0000008380837221 */ /* 0x000fc60000010000 */
[C---:B------:R-:W-:Y:S01]  /*aa60*/  HMMA.16816.F32.BF16 R28, R48.reuse, R46, R28 ;  /* 0x0000002e301c723c */ /* 0x040fe2000004181c */
[----:B------:R-:W1:Y:S02]  /*aa70*/  LDSM.16.MT88.4 R44, [R236+0xb000] ;  /* 0x00b00000ec2c783b */ /* 0x000e640000004200 */
[----:B------:R-:W4:Y:S03]  /*aa80*/  MUFU.EX2 R125, R125 ;  /* 0x0000007d007d7308 */ /* 0x000f260000000800 */
[C---:B------:R-:W-:Y:S05]  /*aa90*/  HMMA.16816.F32.BF16 R24, R48.reuse, R40, R24 ;  /* 0x000000283018723c */ /* 0x040fea0000041818 */
[----:B------:R-:W5:Y:S01]  /*aaa0*/  MUFU.EX2 R124, R124 ;  /* 0x0000007c007c7308 */ /* 0x000f620000000800 */
[----:B------:R-:W-:Y:S01]  /*aab0*/  HMMA.16816.F32.BF16 R20, R48, R42, R20 ;  /* 0x0000002a3014723c */ /* 0x000fe20000041814 */
[----:B------:R-:W1:Y:S01]  /*aac0*/  LDSM.16.MT88.4 R40, [R232+0xb000] ;  /* 0x00b00000e828783b */ /* 0x000e620000004200 */
[----:B---3--:R-:W-:Y:S01]  /*aad0*/  F2FP.BF16.F32.PACK_AB R52, R126, R127 ;  /* 0x0000007f7e34723e */ /* 0x008fe200000010ff */
[----:B------:R-:W-:-:S03]  /*aae0*/  FADD.FTZ R127, R127, R131 ;  /* 0x000000837f7f7221 */ /* 0x000fc60000010000 */
[----:B------:R-:W-:Y:S01]  /*aaf0*/  HMMA.16816.F32.BF16 R16, R48, R36, R16 ;  /* 0x000000243010723c */ /* 0x000fe20000041810 */
[----:B------:R-:W-:Y:S01]  /*ab00*/  MUFU.EX2 R74, R74 ;  /* 0x0000004a004a7308 */ /* 0x000fe20000000800 */
[----:B------:R-:W-:-:S04]  /*ab10*/  FADD.FTZ R127, R126, R127 ;  /* 0x0000007f7e7f7221 */ /* 0x000fc80000010000 */
[C---:B------:R-:W-:Y:S01]  /*ab20*/  HMMA.16816.F32.BF16 R12, R48.reuse, R38, R12 ;  /* 0x00000026300c723c */ /* 0x040fe2000004180c */
[----:B------:R-:W3:Y:S01]  /*ab30*/  LDSM.16.MT88.4 R36, [R231+0xb000] ;  /* 0x00b00000e724783b */ /* 0x000ee20000004200 */
[----:B----4-:R-:W-:Y:S01]  /*ab40*/  FADD.FTZ R127, R125, R127 ;  /* 0x0000007f7d7f7221 */ /* 0x010fe20000010000 */
[----:B------:R-:W4:Y:S01]  /*ab50*/  MUFU.EX2 R73, R73 ;  /* 0x0000004900497308 */ /* 0x000f220000000800 */
[C---:B-----5:R-:W-:Y:S02]  /*ab60*/  F2FP.BF16.F32.PACK_AB R54, R124.reuse, R125 ;  /* 0x0000007d7c36723e */ /* 0x060fe400000010ff */
[----:B--2---:R-:W-:Y:S01]  /*ab70*/  HMMA.16816.F32.BF16 R8, R48, R56, R8 ;  /* 0x000000383008723c */ /* 0x004fe20000041808 */
[----:B------:R-:W-:-:S04]  /*ab80*/  FADD.FTZ R124, R124, R127 ;  /* 0x0000007f7c7c7221 */ /* 0x000fc80000010000 */
[----:B------:R-:W-:Y:S01]  /*ab90*/  MUFU.EX2 R72, R72 ;  /* 0x0000004800487308 */ /* 0x000fe20000000800 */
[----:B------:R-:W-:Y:S01]  /*aba0*/  HMMA.16816.F32.BF16 R4, R48, R58, R4 ;  /* 0x0000003a3004723c */ /* 0x000fe20000041804 */
[----:B------:R-:W2:Y:S05]  /*abb0*/  LDSM.16.MT88.4 R56, [R230+0xb000] ;  /* 0x00b00000e638783b */ /* 0x000eaa0000004200 */
[----:B-1----:R-:W-:Y:S01]  /*abc0*/  HMMA.16816.F32.BF16 R32, R52, R44, R32 ;  /* 0x0000002c3420723c */ /* 0x002fe20000041820 */
[----:B------:R-:W1:Y:S01]  /*abd0*/  MUFU.EX2 R63, R63 ;  /* 0x0000003f003f7308 */ /* 0x000e620000000800 */
[----:B----4-:R-:W-:-:S04]  /*abe0*/  F2FP.BF16.F32.PACK_AB R49, R73, R74 ;  /* 0x0000004a4931723e */ /* 0x010fc800000010ff */
[C---:B------:R-:W-:Y:S01]  /*abf0*/  HMMA.16816.F32.BF16 R28, R52.reuse, R46, R28 ;  /* 0x0000002e341c723c */ /* 0x040fe2000004181c */
[----:B------:R-:W4:Y:S02]  /*ac00*/  LDSM.16.MT88.4 R44, [R236+0xb800] ;  /* 0x00b80000ec2c783b */ /* 0x000f240000004200 */
[----:B------:R-:W5:Y:S03]  /*ac10*/  MUFU.EX2 R144, R144 ;  /* 0x0000009000907308 */ /* 0x000f660000000800 */
[C---:B------:R-:W-:Y:S05]  /*ac20*/  HMMA.16816.F32.BF16 R24, R52.reuse, R40, R24 ;  /* 0x000000283418723c */ /* 0x040fea0000041818 */
[----:B------:R-:W2:Y:S01]  /*ac30*/  MUFU.EX2 R145, R145 ;  /* 0x0000009100917308 */ /* 0x000ea20000000800 */
[----:B------:R-:W-:Y:S01]  /*ac40*/  HMMA.16816.F32.BF16 R20, R52, R42, R20 ;  /* 0x0000002a3414723c */ /* 0x000fe20000041814 */
[----:B------:R-:W4:Y:S01]  /*ac50*/  LDSM.16.MT88.4 R40, [R232+0xb800] ;  /* 0x00b80000e828783b */ /* 0x000f220000004200 */
[----:B-1----:R-:W-:-:S04]  /*ac60*/  F2FP.BF16.F32.PACK_AB R51, R63, R72 ;  /* 0x000000483f33723e */ /* 0x002fc800000010ff */
[----:B---3--:R-:W-:Y:S01]  /*ac70*/  HMMA.16816.F32.BF16 R16, R52, R36, R16 ;  /* 0x000000243410723c */ /* 0x008fe20000041810 */
[----:B------:R-:W1:Y:S01]  /*ac80*/  MUFU.EX2 R146, R146 ;  /* 0x0000009200927308 */ /* 0x000e620000000800 */
[----:B-----5:R-:W-:-:S04]  /*ac90*/  FADD.FTZ R124, R144, R124 ;  /* 0x0000007c907c7221 */ /* 0x020fc80000010000 */
[C---:B------:R-:W-:Y:S01]  /*aca0*/  HMMA.16816.F32.BF16 R12, R52.reuse, R38, R12 ;  /* 0x00000026340c723c */ /* 0x040fe2000004180c */
[----:B------:R-:W3:Y:S02]  /*acb0*/  LDSM.16.MT88.4 R36, [R231+0xb800] ;  /* 0x00b80000e724783b */ /* 0x000ee40000004200 */
[----:B------:R-:W5:Y:S01]  /*acc0*/  MUFU.EX2 R148, R148 ;  /* 0x0000009400947308 */ /* 0x000f620000000800 */
[C---:B--2---:R-:W-:Y:S01]  /*acd0*/  F2FP.BF16.F32.PACK_AB R48, R145.reuse, R144 ;  /* 0x000000909130723e */ /* 0x044fe200000010ff */
[----:B------:R-:W-:Y:S01]  /*ace0*/  FADD.FTZ R145, R145, R124 ;  /* 0x0000007c91917221 */ /* 0x000fe20000010000 */
[C---:B------:R-:W-:Y:S05]  /*acf0*/  HMMA.16816.F32.BF16 R8, R52.reuse, R56, R8 ;  /* 0x000000383408723c */ /* 0x040fea0000041808 */
[----:B------:R-:W-:Y:S01]  /*ad00*/  MUFU.EX2 R123, R123 ;  /* 0x0000007b007b7308 */ /* 0x000fe20000000800 */
[----:B------:R-:W-:Y:S01]  /*ad10*/  HMMA.16816.F32.BF16 R4, R52, R58, R4 ;  /* 0x0000003a3404723c */ /* 0x000fe20000041804 */
[----:B------:R-:W2:Y:S01]  /*ad20*/  LDSM.16.MT88.4 R56, [R230+0xb800] ;  /* 0x00b80000e638783b */ /* 0x000ea20000004200 */
[----:B-1----:R-:W-:-:S05]  /*ad30*/  FADD.FTZ R145, R146, R145 ;  /* 0x0000009192917221 */ /* 0x002fca0000010000 */
[----:B------:R-:W1:Y:S01]  /*ad40*/  MUFU.EX2 R122, R122 ;  /* 0x0000007a007a7308 */ /* 0x000e620000000800 */
[C---:B-----5:R-:W-:Y:S01]  /*ad50*/  F2FP.BF16.F32.PACK_AB R50, R148.reuse, R146 ;  /* 0x000000929432723e */ /* 0x060fe200000010ff */
[----:B------:R-:W-:-:S06]  /*ad60*/  FADD.FTZ R148, R148, R145 ;  /* 0x0000009194947221 */ /* 0x000fcc0000010000 */
[C---:B----4-:R-:W-:Y:S01]  /*ad70*/  HMMA.16816.F32.BF16 R32, R48.reuse, R44, R32 ;  /* 0x0000002c3020723c */ /* 0x050fe20000041820 */
[----:B------:R-:W-:Y:S05]  /*ad80*/  MUFU.EX2 R121, R121 ;  /* 0x0000007900797308 */ /* 0x000fea0000000800 */
[----:B------:R-:W-:Y:S01]  /*ad90*/  HMMA.16816.F32.BF16 R28, R48, R46, R28 ;  /* 0x0000002e301c723c */ /* 0x000fe2000004181c */
[----:B------:R-:W4:Y:S02]  /*ada0*/  LDSM.16.MT88.4 R44, [R236+0xc000] ;  /* 0x00c00000ec2c783b */ /* 0x000f240000004200 */
[----:B------:R-:W5:Y:S01]  /*adb0*/  MUFU.EX2 R120, R120 ;  /* 0x0000007800787308 */ /* 0x000f620000000800 */
[----:B-1----:R-:W-:-:S02]  /*adc0*/  F2FP.BF16.F32.PACK_AB R53, R122, R123 ;  /* 0x0000007b7a35723e */ /* 0x002fc400000010ff */
[C---:B------:R-:W-:Y:S05]  /*add0*/  HMMA.16816.F32.BF16 R24, R48.reuse, R40, R24 ;  /* 0x000000283018723c */ /* 0x040fea0000041818 */
[----:B------:R-:W1:Y:S01]  /*ade0*/  MUFU.EX2 R154, R154 ;  /* 0x0000009a009a7308 */ /* 0x000e620000000800 */
[C---:B------:R-:W-:Y:S01]  /*adf0*/  HMMA.16816.F32.BF16 R20, R48.reuse, R42, R20 ;  /* 0x0000002a3014723c */ /* 0x040fe20000041814 */
[----:B------:R-:W4:Y:S05]  /*ae00*/  LDSM.16.MT88.4 R40, [R232+0xc000] ;  /* 0x00c00000e828783b */ /* 0x000f2a0000004200 */
[----:B---3--:R-:W-:Y:S01]  /*ae10*/  HMMA.16816.F32.BF16 R16, R48, R36, R16 ;  /* 0x000000243010723c */ /* 0x008fe20000041810 */
[----:B------:R-:W3:Y:S01]  /*ae20*/  MUFU.EX2 R157, R157 ;  /* 0x0000009d009d7308 */ /* 0x000ee20000000800 */
[----:B-----5:R-:W-:-:S04]  /*ae30*/  F2FP.BF16.F32.PACK_AB R55, R120, R121 ;  /* 0x000000797837723e */ /* 0x020fc800000010ff */
[C---:B------:R-:W-:Y:S01]  /*ae40*/  HMMA.16816.F32.BF16 R12, R48.reuse, R38, R12 ;  /* 0x00000026300c723c */ /* 0x040fe2000004180c */
[----:B------:R-:W5:Y:S02]  /*ae50*/  LDSM.16.MT88.4 R36, [R231+0xc000] ;  /* 0x00c00000e724783b */ /* 0x000f640000004200 */
[----:B------:R-:W3:Y:S01]  /*ae60*/  MUFU.EX2 R158, R158 ;  /* 0x0000009e009e7308 */ /* 0x000ee20000000800 */
[----:B-1----:R-:W-:Y:S02]  /*ae70*/  FADD.FTZ R148, R154, R148 ;  /* 0x000000949a947221 */ /* 0x002fe40000010000 */
[C---:B--2---:R-:W-:Y:S05]  /*ae80*/  HMMA.16816.F32.BF16 R8, R48.reuse, R56, R8 ;  /* 0x000000383008723c */ /* 0x044fea0000041808 */
[----:B------:R-:W1:Y:S01]  /*ae90*/  MUFU.EX2 R159, R159 ;  /* 0x0000009f009f7308 */ /* 0x000e620000000800 */
[----:B------:R-:W-:Y:S01]  /*aea0*/  HMMA.16816.F32.BF16 R4, R48, R58, R4 ;  /* 0x0000003a3004723c */ /* 0x000fe20000041804 */
[----:B------:R-:W2:Y:S01]  /*aeb0*/  LDSM.16.MT88.4 R56, [R230+0xc000] ;  /* 0x00c00000e638783b */ /* 0x000ea20000004200 */
[C---:B---3--:R-:W-:Y:S01]  /*aec0*/  F2FP.BF16.F32.PACK_AB R52, R157.reuse, R154 ;  /* 0x0000009a9d34723e */ /* 0x048fe200000010ff */
[----:B------:R-:W-:-:S04]  /*aed0*/  FADD.FTZ R157, R157, R148 ;  /* 0x000000949d9d7221 */ /* 0x000fc80000010000 */
[----:B------:R-:W-:Y:S01]  /*aee0*/  MUFU.EX2 R119, R119 ;  /* 0x0000007700777308 */ /* 0x000fe20000000800 */
[----:B------:R-:W-:-:S07]  /*aef0*/  FADD.FTZ R157, R158, R157 ;  /* 0x0000009d9e9d7221 */ /* 0x000fce0000010000 */
[----:B------:R-:W3:Y:S01]  /*af00*/  MUFU.EX2 R118, R118 ;  /* 0x0000007600767308 */ /* 0x000ee20000000800 */
[C---:B-1----:R-:W-:Y:S01]  /*af10*/  F2FP.BF16.F32.PACK_AB R54, R159.reuse, R158 ;  /* 0x0000009e9f36723e */ /* 0x042fe200000010ff */
[----:B------:R-:W-:-:S06]  /*af20*/  FADD.FTZ R159, R159, R157 ;  /* 0x0000009d9f9f7221 */ /* 0x000fcc0000010000 */
[C---:B----4-:R-:W-:Y:S01]  /*af30*/  HMMA.16816.F32.BF16 R32, R52.reuse, R44, R32 ;  /* 0x0000002c3420723c */ /* 0x050fe20000041820 */
[----:B------:R-:W-:Y:S05]  /*af40*/  MUFU.EX2 R141, R141 ;  /* 0x0000008d008d7308 */ /* 0x000fea0000000800 */
[----:B------:R-:W-:Y:S01]  /*af50*/  HMMA.16816.F32.BF16 R28, R52, R46, R28 ;  /* 0x0000002e341c723c */ /* 0x000fe2000004181c */
[----:B------:R-:W1:Y:S02]  /*af60*/  LDSM.16.MT88.4 R44, [R236+0xc800] ;  /* 0x00c80000ec2c783b */ /* 0x000e640000004200 */
[----:B------:R-:W4:Y:S01]  /*af70*/  MUFU.EX2 R142, R142 ;  /* 0x0000008e008e7308 */ /* 0x000f220000000800 */
[----:B---3--:R-:W-:-:S02]  /*af80*/  F2FP.BF16.F32.PACK_AB R49, R118, R119 ;  /* 0x000000777631723e */ /* 0x008fc400000010ff */
[C---:B------:R-:W-:Y:S05]  /*af90*/  HMMA.16816.F32.BF16 R24, R52.reuse, R40, R24 ;  /* 0x000000283418723c */ /* 0x040fea0000041818 */
[----:B------:R-:W3:Y:S01]  /*afa0*/  MUFU.EX2 R170, R170 ;  /* 0x000000aa00aa7308 */ /* 0x000ee20000000800 */
[C---:B------:R-:W-:Y:S01]  /*afb0*/  HMMA.16816.F32.BF16 R20, R52.reuse, R42, R20 ;  /* 0x0000002a3414723c */ /* 0x040fe20000041814 */
[----:B------:R-:W1:Y:S05]  /*afc0*/  LDSM.16.MT88.4 R40, [R232+0xc800] ;  /* 0x00c80000e828783b */ /* 0x000e6a0000004200 */
[----:B-----5:R-:W-:Y:S01]  /*afd0*/  HMMA.16816.F32.BF16 R16, R52, R36, R16 ;  /* 0x000000243410723c */ /* 0x020fe20000041810 */
[----:B------:R-:W5:Y:S01]  /*afe0*/  MUFU.EX2 R172, R172 ;  /* 0x000000ac00ac7308 */ /* 0x000f620000000800 */
[----:B----4-:R-:W-:-:S04]  /*aff0*/  F2FP.BF16.F32.PACK_AB R51, R142, R141 ;  /* 0x0000008d8e33723e */ /* 0x010fc800000010ff */
[C---:B------:R-:W-:Y:S01]  /*b000*/  HMMA.16816.F32.BF16 R12, R52.reuse, R38, R12 ;  /* 0x00000026340c723c */ /* 0x040fe2000004180c */
[----:B------:R-:W4:Y:S02]  /*b010*/  LDSM.16.MT88.4 R36, [R231+0xc800] ;  /* 0x00c80000e724783b */ /* 0x000f240000004200 */
[----:B------:R-:W-:Y:S01]  /*b020*/  MUFU.EX2 R173, R173 ;  /* 0x000000ad00ad7308 */ /* 0x000fe20000000800 */
[----:B---3--:R-:W-:Y:S02]  /*b030*/  FADD.FTZ R159, R170, R159 ;  /* 0x0000009faa9f7221 */ /* 0x008fe40000010000 */
[C---:B--2---:R-:W-:Y:S05]  /*b040*/  HMMA.16816.F32.BF16 R8, R52.reuse, R56, R8 ;  /* 0x000000383408723c */ /* 0x044fea0000041808 */
[----:B------:R-:W2:Y:S01]  /*b050*/  MUFU.EX2 R176, R176 ;  /* 0x000000b000b07308 */ /* 0x000ea20000000800 */
[----:B------:R-:W-:Y:S01]  /*b060*/  HMMA.16816.F32.BF16 R4, R52, R58, R4 ;  /* 0x0000003a3404723c */ /* 0x000fe20000041804 */
[----:B------:R-:W3:Y:S01]  /*b070*/  LDSM.16.MT88.4 R56, [R230+0xc800] ;  /* 0x00c80000e638783b */ /* 0x000ee20000004200 */
[C---:B-----5:R-:W-:Y:S01]  /*b080*/  F2FP.BF16.F32.PACK_AB R48, R172.reuse, R170 ;  /* 0x000000aaac30723e */ /* 0x060fe200000010ff */
[----:B------:R-:W-:-:S04]  /*b090*/  FADD.FTZ R172, R172, R159 ;  /* 0x0000009facac7221 */ /* 0x000fc80000010000 */
[----:B------:R-:W-:Y:S08]  /*b0a0*/  MUFU.EX2 R150, R150 ;  /* 0x0000009600967308 */ /* 0x000ff00000000800 */
[----:B------:R-:W5:Y:S01]  /*b0b0*/  MUFU.EX2 R152, R152 ;  /* 0x0000009800987308 */ /* 0x000f620000000800 */
[----:B--2---:R-:W-:Y:S01]  /*b0c0*/  F2FP.BF16.F32.PACK_AB R50, R176, R173 ;  /* 0x000000adb032723e */ /* 0x004fe200000010ff */
[----:B------:R-:W-:-:S04]  /*b0d0*/  FADD.FTZ R173, R173, R172 ;  /* 0x000000acadad7221 */ /* 0x000fc80000010000 */
[----:B------:R-:W-:Y:S02]  /*b0e0*/  FADD.FTZ R173, R176, R173 ;  /* 0x000000adb0ad7221 */ /* 0x000fe40000010000 */
[C---:B-1----:R-:W-:Y:S01]  /*b0f0*/  HMMA.16816.F32.BF16 R32, R48.reuse, R44, R32 ;  /* 0x0000002c3020723c */ /* 0x042fe20000041820 */
[----:B------:R-:W-:Y:S05]  /*b100*/  MUFU.EX2 R153, R153 ;  /* 0x0000009900997308 */ /* 0x000fea0000000800 */
[----:B------:R-:W-:Y:S01]  /*b110*/  HMMA.16816.F32.BF16 R28, R48, R46, R28 ;  /* 0x0000002e301c723c */ /* 0x000fe2000004181c */
[----:B------:R-:W1:Y:S02]  /*b120*/  LDSM.16.MT88.4 R44, [R236+0xd000] ;  /* 0x00d00000ec2c783b */ /* 0x000e640000004200 */
[----:B------:R-:W2:Y:S01]  /*b130*/  MUFU.EX2 R161, R161 ;  /* 0x000000a100a17308 */ /* 0x000ea20000000800 */
[----:B-----5:R-:W-:-:S02]  /*b140*/  F2FP.BF16.F32.PACK_AB R53, R152, R150 ;  /* 0x000000969835723e */ /* 0x020fc400000010ff */
[C---:B------:R-:W-:Y:S05]  /*b150*/  HMMA.16816.F32.BF16 R24, R48.reuse, R40, R24 ;  /* 0x000000283018723c */ /* 0x040fea0000041818 */
[----:B------:R-:W-:Y:S01]  /*b160*/  MUFU.EX2 R183, R183 ;  /* 0x000000b700b77308 */ /* 0x000fe20000000800 */
[C---:B------:R-:W-:Y:S01]  /*b170*/  HMMA.16816.F32.BF16 R20, R48.reuse, R42, R20 ;  /* 0x0000002a3014723c */ /* 0x040fe20000041814 */
[----:B------:R-:W5:Y:S05]  /*b180*/  LDSM.16.MT88.4 R40, [R232+0xd000] ;  /* 0x00d00000e828783b */ /* 0x000f6a0000004200 */
[----:B----4-:R-:W-:Y:S01]  /*b190*/  HMMA.16816.F32.BF16 R16, R48, R36, R16 ;  /* 0x000000243010723c */ /* 0x010fe20000041810 */
[----:B------:R-:W4:Y:S01]  /*b1a0*/  MUFU.EX2 R184, R184 ;  /* 0x000000b800b87308 */ /* 0x000f220000000800 */
[----:B--2---:R-:W-:-:S04]  /*b1b0*/  F2FP.BF16.F32.PACK_AB R55, R161, R153 ;  /* 0x00000099a137723e */ /* 0x004fc800000010ff */
[C---:B------:R-:W-:Y:S01]  /*b1c0*/  HMMA.16816.F32.BF16 R12, R48.reuse, R38, R12 ;  /* 0x00000026300c723c */ /* 0x040fe2000004180c */
[----:B------:R-:W2:Y:S02]  /*b1d0*/  LDSM.16.MT88.4 R36, [R231+0xd000] ;  /* 0x00d00000e724783b */ /* 0x000ea40000004200 */
[----:B------:R-:W-:Y:S03]  /*b1e0*/  MUFU.EX2 R185, R185 ;  /* 0x000000b900b97308 */ /* 0x000fe60000000800 */
[C---:B---3--:R-:W-:Y:S05]  /*b1f0*/  HMMA.16816.F32.BF16 R8, R48.reuse, R56, R8 ;  /* 0x000000383008723c */ /* 0x048fea0000041808 */
[----:B------:R-:W3:Y:S01]  /*b200*/  MUFU.EX2 R187, R187 ;  /* 0x000000bb00bb7308 */ /* 0x000ee20000000800 */
[----:B------:R-:W-:Y:S01]  /*b210*/  HMMA.16816.F32.BF16 R4, R48, R58, R4 ;  /* 0x0000003a3004723c */ /* 0x000fe20000041804 */
[----:B------:R-:W2:Y:S01]  /*b220*/  LDSM.16.MT88.4 R56, [R230+0xd000] ;  /* 0x00d00000e638783b */ /* 0x000ea20000004200 */
[----:B----4-:R-:W-:Y:S01]  /*b230*/  F2FP.BF16.F32.PACK_AB R52, R184, R183 ;  /* 0x000000b7b834723e */ /* 0x010fe200000010ff */
[----:B------:R-:W-:-:S04]  /*b240*/  FADD.FTZ R183, R183, R173 ;  /* 0x000000adb7b77221 */ /* 0x000fc80000010000 */
[----:B------:R-:W-:Y:S01]  /*b250*/  MUFU.EX2 R165, R165 ;  /* 0x000000a500a57308 */ /* 0x000fe20000000800 */
[----:B------:R-:W-:-:S07]  /*b260*/  FADD.FTZ R183, R184, R183 ;  /* 0x000000b7b8b77221 */ /* 0x000fce0000010000 */
[----:B------:R-:W4:Y:S01]  /*b270*/  MUFU.EX2 R169, R169 ;  /* 0x000000a900a97308 */ /* 0x000f220000000800 */
[----:B---3--:R-:W-:Y:S01]  /*b280*/  F2FP.BF16.F32.PACK_AB R54, R187, R185 ;  /* 0x000000b9bb36723e */ /* 0x008fe200000010ff */
[----:B------:R-:W-:-:S04]  /*b290*/  FADD.FTZ R185, R185, R183 ;  /* 0x000000b7b9b97221 */ /* 0x000fc80000010000 */
[----:B------:R-:W-:Y:S02]  /*b2a0*/  FADD.FTZ R185, R187, R185 ;  /* 0x000000b9bbb97221 */ /* 0x000fe40000010000 */
[C---:B-1----:R-:W-:Y:S01]  /*b2b0*/  HMMA.16816.F32.BF16 R32, R52.reuse, R44, R32 ;  /* 0x0000002c3420723c */ /* 0x042fe20000041820 */
[----:B------:R-:W-:Y:S05]  /*b2c0*/  MUFU.EX2 R177, R177 ;  /* 0x000000b100b17308 */ /* 0x000fea0000000800 */
[----:B------:R-:W-:Y:S01]  /*b2d0*/  HMMA.16816.F32.BF16 R28, R52, R46, R28 ;  /* 0x0000002e341c723c */ /* 0x000fe2000004181c */
[----:B------:R-:W1:Y:S02]  /*b2e0*/  LDSM.16.MT88.4 R44, [R236+0xd800] ;  /* 0x00d80000ec2c783b */ /* 0x000e640000004200 */
[----:B------:R-:W3:Y:S01]  /*b2f0*/  MUFU.EX2 R179, R179 ;  /* 0x000000b300b37308 */ /* 0x000ee20000000800 */
[----:B----4-:R-:W-:-:S02]  /*b300*/  F2FP.BF16.F32.PACK_AB R49, R169, R165 ;  /* 0x000000a5a931723e */ /* 0x010fc400000010ff */
[C---:B-----5:R-:W-:Y:S05]  /*b310*/  HMMA.16816.F32.BF16 R24, R52.reuse, R40, R24 ;  /* 0x000000283418723c */ /* 0x060fea0000041818 */
[----:B------:R-:W-:Y:S01]  /*b320*/  MUFU.EX2 R194, R194 ;  /* 0x000000c200c27308 */ /* 0x000fe20000000800 */
[C---:B------:R-:W-:Y:S01]  /*b330*/  HMMA.16816.F32.BF16 R20, R52.reuse, R42, R20 ;  /* 0x0000002a3414723c */ /* 0x040fe20000041814 */
[----:B------:R-:W4:Y:S05]  /*b340*/  LDSM.16.MT88.4 R40, [R232+0xd800] ;  /* 0x00d80000e828783b */ /* 0x000f2a0000004200 */
[----:B--2---:R-:W-:Y:S01]  /*b350*/  HMMA.16816.F32.BF16 R16, R52, R36, R16 ;  /* 0x000000243410723c */ /* 0x004fe20000041810 */
[----:B------:R-:W2:Y:S01]  /*b360*/  MUFU.EX2 R196, R196 ;  /* 0x000000c400c47308 */ /* 0x000ea20000000800 */
[----:B---3--:R-:W-:-:S04]  /*b370*/  F2FP.BF16.F32.PACK_AB R51, R179, R177 ;  /* 0x000000b1b333723e */ /* 0x008fc800000010ff */
[C---:B------:R-:W-:Y:S01]  /*b380*/  HMMA.16816.F32.BF16 R12, R52.reuse, R38, R12 ;  /* 0x00000026340c723c */ /* 0x040fe2000004180c */
[----:B------:R-:W3:Y:S02]  /*b390*/  LDSM.16.MT88.4 R36, [R231+0xd800] ;  /* 0x00d80000e724783b */ /* 0x000ee40000004200 */
[----:B------:R-:W-:Y:S03]  /*b3a0*/  MUFU.EX2 R197, R197 ;  /* 0x000000c500c57308 */ /* 0x000fe60000000800 */
[C---:B------:R-:W-:Y:S05]  /*b3b0*/  HMMA.16816.F32.BF16 R8, R52.reuse, R56, R8 ;  /* 0x000000383408723c */ /* 0x040fea0000041808 */
[----:B------:R-:W5:Y:S01]  /*b3c0*/  MUFU.EX2 R198, R198 ;  /* 0x000000c600c67308 */ /* 0x000f620000000800 */
[----:B------:R-:W-:Y:S01]  /*b3d0*/  HMMA.16816.F32.BF16 R4, R52, R58, R4 ;  /* 0x0000003a3404723c */ /* 0x000fe20000041804 */
[----:B------:R-:W3:Y:S01]  /*b3e0*/  LDSM.16.MT88.4 R56, [R230+0xd800] ;  /* 0x00d80000e638783b */ /* 0x000ee20000004200 */
[----:B--2---:R-:W-:Y:S01]  /*b3f0*/  F2FP.BF16.F32.PACK_AB R48, R196, R194 ;  /* 0x000000c2c430723e */ /* 0x004fe200000010ff */
[----:B------:R-:W-:-:S04]  /*b400*/  FADD.FTZ R194, R194, R185 ;  /* 0x000000b9c2c27221 */ /* 0x000fc80000010000 */
[----:B------:R-:W-:Y:S01]  /*b410*/  MUFU.EX2 R181, R181 ;  /* 0x000000b500b57308 */ /* 0x000fe20000000800 */
[----:B------:R-:W-:-:S07]  /*b420*/  FADD.FTZ R194, R196, R194 ;  /* 0x000000c2c4c27221 */ /* 0x000fce0000010000 */
[----:B------:R-:W2:Y:S01]  /*b430*/  MUFU.EX2 R188, R188 ;  /* 0x000000bc00bc7308 */ /* 0x000ea20000000800 */
[----:B-----5:R-:W-:Y:S01]  /*b440*/  F2FP.BF16.F32.PACK_AB R50, R198, R197 ;  /* 0x000000c5c632723e */ /* 0x020fe200000010ff */
[----:B------:R-:W-:-:S04]  /*b450*/  FADD.FTZ R197, R197, R194 ;  /* 0x000000c2c5c57221 */ /* 0x000fc80000010000 */
[----:B------:R-:W-:Y:S02]  /*b460*/  FADD.FTZ R198, R198, R197 ;  /* 0x000000c5c6c67221 */ /* 0x000fe40000010000 */
[C---:B-1----:R-:W-:Y:S01]  /*b470*/  HMMA.16816.F32.BF16 R32, R48.reuse, R44, R32 ;  /* 0x0000002c3020723c */ /* 0x042fe20000041820 */
[----:B------:R-:W-:Y:S05]  /*b480*/  MUFU.EX2 R191, R191 ;  /* 0x000000bf00bf7308 */ /* 0x000fea0000000800 */
[----:B------:R-:W-:Y:S01]  /*b490*/  HMMA.16816.F32.BF16 R28, R48, R46, R28 ;  /* 0x0000002e301c723c */ /* 0x000fe2000004181c */
[----:B------:R-:W1:Y:S02]  /*b4a0*/  LDSM.16.MT88.4 R44, [R236+0xe000] ;  /* 0x00e00000ec2c783b */ /* 0x000e640000004200 */
[----:B------:R-:W5:Y:S01]  /*b4b0*/  MUFU.EX2 R192, R192 ;  /* 0x000000c000c07308 */ /* 0x000f620000000800 */
[----:B--2---:R-:W-:-:S02]  /*b4c0*/  F2FP.BF16.F32.PACK_AB R53, R188, R181 ;  /* 0x000000b5bc35723e */ /* 0x004fc400000010ff */
[C---:B----4-:R-:W-:Y:S05]  /*b4d0*/  HMMA.16816.F32.BF16 R24, R48.reuse, R40, R24 ;  /* 0x000000283018723c */ /* 0x050fea0000041818 */
[----:B------:R-:W2:Y:S01]  /*b4e0*/  MUFU.EX2 R201, R201 ;  /* 0x000000c900c97308 */ /* 0x000ea20000000800 */
[C---:B------:R-:W-:Y:S01]  /*b4f0*/  HMMA.16816.F32.BF16 R20, R48.reuse, R42, R20 ;  /* 0x0000002a3014723c */ /* 0x040fe20000041814 */
[----:B------:R-:W4:Y:S05]  /*b500*/  LDSM.16.MT88.4 R40, [R232+0xe000] ;  /* 0x00e00000e828783b */ /* 0x000f2a0000004200 */
[----:B---3--:R-:W-:Y:S01]  /*b510*/  HMMA.16816.F32.BF16 R16, R48, R36, R16 ;  /* 0x000000243010723c */ /* 0x008fe20000041810 */
[----:B------:R-:W3:Y:S01]  /*b520*/  MUFU.EX2 R199, R199 ;  /* 0x000000c700c77308 */ /* 0x000ee20000000800 */
[----:B-----5:R-:W-:-:S04]  /*b530*/  F2FP.BF16.F32.PACK_AB R55, R192, R191 ;  /* 0x000000bfc037723e */ /* 0x020fc800000010ff */
[C---:B------:R-:W-:Y:S01]  /*b540*/  HMMA.16816.F32.BF16 R12, R48.reuse, R38, R12 ;  /* 0x00000026300c723c */ /* 0x040fe2000004180c */
[----:B------:R-:W5:Y:S02]  /*b550*/  LDSM.16.MT88.4 R36, [R231+0xe000] ;  /* 0x00e00000e724783b */ /* 0x000f640000004200 */
[----:B------:R-:W1:Y:S01]  /*b560*/  MUFU.EX2 R195, R195 ;  /* 0x000000c300c37308 */ /* 0x000e620000000800 */
[----:B--2---:R-:W-:Y:S02]  /*b570*/  FADD.FTZ R198, R201, R198 ;  /* 0x000000c6c9c67221 */ /* 0x004fe40000010000 */
[C---:B------:R-:W-:Y:S05]  /*b580*/  HMMA.16816.F32.BF16 R8, R48.reuse, R56, R8 ;  /* 0x000000383008723c */ /* 0x040fea0000041808 */
[----:B------:R-:W2:Y:S01]  /*b590*/  MUFU.EX2 R193, R193 ;  /* 0x000000c100c17308 */ /* 0x000ea20000000800 */
[----:B------:R-:W-:Y:S01]  /*b5a0*/  HMMA.16816.F32.BF16 R4, R48, R58, R4 ;  /* 0x0000003a3004723c */ /* 0x000fe20000041804 */
[----:B------:R-:W5:Y:S01]  /*b5b0*/  LDSM.16.MT88.4 R56, [R230+0xe000] ;  /* 0x00e00000e638783b */ /* 0x000f620000004200 */
[C---:B---3--:R-:W-:Y:S01]  /*b5c0*/  F2FP.BF16.F32.PACK_AB R52, R199.reuse, R201 ;  /* 0x000000c9c734723e */ /* 0x048fe200000010ff */
[----:B------:R-:W-:-:S02]  /*b5d0*/  FADD.FTZ R199, R199, R198 ;  /* 0x000000c6c7c77221 */ /* 0x000fc40000010000 */
[----:B------:R-:W3:Y:S02]  /*b5e0*/  LDSM.16.MT88.4 R48, [R236+0xe800] ;  /* 0x00e80000ec30783b */ /* 0x000ee40000004200 */
[----:B------:R-:W-:Y:S01]  /*b5f0*/  MUFU.EX2 R200, R200 ;  /* 0x000000c800c87308 */ /* 0x000fe20000000800 */
[----:B-1----:R-:W-:-:S07]  /*b600*/  FADD.FTZ R199, R195, R199 ;  /* 0x000000c7c3c77221 */ /* 0x002fce0000010000 */
[----:B------:R-:W1:Y:S01]  /*b610*/  MUFU.EX2 R202, R202 ;  /* 0x000000ca00ca7308 */ /* 0x000e620000000800 */
[C---:B--2---:R-:W-:Y:S01]  /*b620*/  F2FP.BF16.F32.PACK_AB R54, R193.reuse, R195 ;  /* 0x000000c3c136723e */ /* 0x044fe200000010ff */
[----:B------:R-:W-:-:S06]  /*b630*/  FADD.FTZ R193, R193, R199 ;  /* 0x000000c7c1c17221 */ /* 0x000fcc0000010000 */
[----:B------:R-:W-:Y:S01]  /*b640*/  MUFU.EX2 R203, R203 ;  /* 0x000000cb00cb7308 */ /* 0x000fe20000000800 */
[C---:B------:R-:W-:Y:S06]  /*b650*/  HMMA.16816.F32.BF16 R32, R52.reuse, R44, R32 ;  /* 0x0000002c3420723c */ /* 0x040fec0000041820 */
[C---:B------:R-:W-:Y:S01]  /*b660*/  HMMA.16816.F32.BF16 R28, R52.reuse, R46, R28 ;  /* 0x0000002e341c723c */ /* 0x040fe2000004181c */
[----:B------:R-:W-:Y:S01]  /*b670*/  MUFU.EX2 R190, R190 ;  /* 0x000000be00be7308 */ /* 0x000fe20000000800 */
[----:B------:R-:W2:Y:S04]  /*b680*/  LDSM.16.MT88.4 R44, [R232+0xe800] ;  /* 0x00e80000e82c783b */ /* 0x000ea80000004200 */
[C---:B----4-:R-:W-:Y:S03]  /*b690*/  HMMA.16816.F32.BF16 R24, R52.reuse, R40, R24 ;  /* 0x000000283418723c */ /* 0x050fe60000041818 */
[----:B------:R-:W4:Y:S03]  /*b6a0*/  MUFU.EX2 R182, R182 ;  /* 0x000000b600b67308 */ /* 0x000f260000000800 */
[C---:B------:R-:W-:Y:S01]  /*b6b0*/  HMMA.16816.F32.BF16 R20, R52.reuse, R42, R20 ;  /* 0x0000002a3414723c */ /* 0x040fe20000041814 */
[----:B------:R-:W2:Y:S04]  /*b6c0*/  LDSM.16.MT88.4 R40, [R231+0xe800] ;  /* 0x00e80000e728783b */ /* 0x000ea80000004200 */
[----:B------:R-:W3:Y:S01]  /*b6d0*/  MUFU.EX2 R180, R180 ;  /* 0x000000b400b47308 */ /* 0x000ee20000000800 */
[C---:B-----5:R-:W-:Y:S06]  /*b6e0*/  HMMA.16816.F32.BF16 R16, R52.reuse, R36, R16 ;  /* 0x000000243410723c */ /* 0x060fec0000041810 */
[----:B------:R-:W-:Y:S01]  /*b6f0*/  HMMA.16816.F32.BF16 R12, R52, R38, R12 ;  /* 0x00000026340c723c */ /* 0x000fe2000004180c */
[----:B------:R-:W5:Y:S01]  /*b700*/  MUFU.EX2 R178, R178 ;  /* 0x000000b200b27308 */ /* 0x000f620000000800 */
[----:B-1----:R-:W-:Y:S01]  /*b710*/  F2FP.BF16.F32.PACK_AB R37, R202, R200 ;  /* 0x000000c8ca25723e */ /* 0x002fe200000010ff */
[----:B----4-:R-:W-:-:S03]  /*b720*/  FADD.FTZ R193, R182, R193 ;  /* 0x000000c1b6c17221 */ /* 0x010fc60000010000 */
[C---:B------:R-:W-:Y:S01]  /*b730*/  HMMA.16816.F32.BF16 R8, R52.reuse, R56, R8 ;  /* 0x000000383408723c */ /* 0x040fe20000041808 */
[----:B------:R-:W-:Y:S02]  /*b740*/  F2FP.BF16.F32.PACK_AB R39, R190, R203 ;  /* 0x000000cbbe27723e */ /* 0x000fe400000010ff */
[----:B------:R-:W1:Y:S01]  /*b750*/  MUFU.EX2 R175, R175 ;  /* 0x000000af00af7308 */ /* 0x000e620000000800 */
[C---:B---3--:R-:W-:Y:S01]  /*b760*/  F2FP.BF16.F32.PACK_AB R36, R180.reuse, R182 ;  /* 0x000000b6b424723e */ /* 0x048fe200000010ff */
[----:B------:R-:W-:Y:S01]  /*b770*/  FADD.FTZ R180, R180, R193 ;  /* 0x000000c1b4b47221 */ /* 0x000fe20000010000 */
[----:B------:R-:W-:Y:S01]  /*b780*/  HMMA.16816.F32.BF16 R4, R52, R58, R4 ;  /* 0x0000003a3404723c */ /* 0x000fe20000041804 */
[----:B------:R-:W3:Y:S04]  /*b790*/  LDSM.16.MT88.4 R56, [R230+0xe800] ;  /* 0x00e80000e638783b */ /* 0x000ee80000004200 */
[----:B------:R-:W-:Y:S01]  /*b7a0*/  MUFU.EX2 R189, R189 ;  /* 0x000000bd00bd7308 */ /* 0x000fe20000000800 */
[----:B-----5:R-:W-:-:S07]  /*b7b0*/  FADD.FTZ R180, R178, R180 ;  /* 0x000000b4b2b47221 */ /* 0x020fce0000010000 */
[----:B------:R-:W4:Y:S01]  /*b7c0*/  MUFU.EX2 R186, R186 ;  /* 0x000000ba00ba7308 */ /* 0x000f220000000800 */
[C---:B-1----:R-:W-:Y:S01]  /*b7d0*/  F2FP.BF16.F32.PACK_AB R38, R175.reuse, R178 ;  /* 0x000000b2af26723e */ /* 0x042fe200000010ff */
[----:B------:R-:W-:-:S06]  /*b7e0*/  FADD.FTZ R175, R175, R180 ;  /* 0x000000b4afaf7221 */ /* 0x000fcc0000010000 */
[C---:B------:R-:W-:Y:S01]  /*b7f0*/  HMMA.16816.F32.BF16 R32, R36.reuse, R48, R32 ;  /* 0x000000302420723c */ /* 0x040fe20000041820 */
[----:B------:R-:W-:Y:S05]  /*b800*/  MUFU.EX2 R174, R174 ;  /* 0x000000ae00ae7308 */ /* 0x000fea0000000800 */
[----:B------:R-:W-:Y:S01]  /*b810*/  HMMA.16816.F32.BF16 R28, R36, R50, R28 ;  /* 0x00000032241c723c */ /* 0x000fe2000004181c */
[----:B------:R-:W1:Y:S02]  /*b820*/  LDSM.16.MT88.4 R48, [R236+0xf000] ;  /* 0x00f00000ec30783b */ /* 0x000e640000004200 */
[----:B------:R-:W5:Y:S01]  /*b830*/  MUFU.EX2 R171, R171 ;  /* 0x000000ab00ab7308 */ /* 0x000f620000000800 */
[----:B----4-:R-:W-:-:S02]  /*b840*/  F2FP.BF16.F32.PACK_AB R53, R186, R189 ;  /* 0x000000bdba35723e */ /* 0x010fc400000010ff */
[C---:B--2---:R-:W-:Y:S05]  /*b850*/  HMMA.16816.F32.BF16 R24, R36.reuse, R44, R24 ;  /* 0x0000002c2418723c */ /* 0x044fea0000041818 */
[----:B------:R-:W2:Y:S01]  /*b860*/  MUFU.EX2 R163, R163 ;  /* 0x000000a300a37308 */ /* 0x000ea20000000800 */
[C---:B------:R-:W-:Y:S01]  /*b870*/  HMMA.16816.F32.BF16 R20, R36.reuse, R46, R20 ;  /* 0x0000002e2414723c */ /* 0x040fe20000041814 */
[----:B------:R-:W4:Y:S05]  /*b880*/  LDSM.16.MT88.4 R44, [R232+0xf000] ;  /* 0x00f00000e82c783b */ /* 0x000f2a0000004200 */
[----:B------:R-:W-:Y:S01]  /*b890*/  HMMA.16816.F32.BF16 R16, R36, R40, R16 ;  /* 0x000000282410723c */ /* 0x000fe20000041810 */
[----:B------:R-:W1:Y:S01]  /*b8a0*/  MUFU.EX2 R162, R162 ;  /* 0x000000a200a27308 */ /* 0x000e620000000800 */
[----:B-----5:R-:W-:-:S04]  /*b8b0*/  F2FP.BF16.F32.PACK_AB R55, R171, R174 ;  /* 0x000000aeab37723e */ /* 0x020fc800000010ff */
[C---:B------:R-:W-:Y:S01]  /*b8c0*/  HMMA.16816.F32.BF16 R12, R36.reuse, R42, R12 ;  /* 0x0000002a240c723c */ /* 0x040fe2000004180c */
[----:B------:R-:W5:Y:S02]  /*b8d0*/  LDSM.16.MT88.4 R40, [R231+0xf000] ;  /* 0x00f00000e728783b */ /* 0x000f640000004200 */
[----:B------:R-:W-:Y:S01]  /*b8e0*/  MUFU.EX2 R160, R160 ;  /* 0x000000a000a07308 */ /* 0x000fe20000000800 */
[----:B--2---:R-:W-:Y:S02]  /*b8f0*/  FADD.FTZ R175, R163, R175 ;  /* 0x000000afa3af7221 */ /* 0x004fe40000010000 */
[C---:B---3--:R-:W-:Y:S05]  /*b900*/  HMMA.16816.F32.BF16 R8, R36.reuse, R56, R8 ;  /* 0x000000382408723c */ /* 0x048fea0000041808 */
[----:B------:R-:W2:Y:S01]  /*b910*/  MUFU.EX2 R156, R156 ;  /* 0x0000009c009c7308 */ /* 0x000ea20000000800 */
[----:B------:R-:W-:Y:S01]  /*b920*/  HMMA.16816.F32.BF16 R4, R36, R58, R4 ;  /* 0x0000003a2404723c */ /* 0x000fe20000041804 */
[C---:B-1----:R-:W-:Y:S01]  /*b930*/  F2FP.BF16.F32.PACK_AB R52, R162.reuse, R163 ;  /* 0x000000a3a234723e */ /* 0x042fe200000010ff */
[----:B------:R-:W1:Y:S01]  /*b940*/  LDSM.16.MT88.4 R36, [R230+0xf000] ;  /* 0x00f00000e624783b */ /* 0x000e620000004200 */
[----:B------:R-:W-:-:S04]  /*b950*/  FADD.FTZ R175, R162, R175 ;  /* 0x000000afa2af7221 */ /* 0x000fc80000010000 */
[----:B------:R-:W-:Y:S08]  /*b960*/  MUFU.EX2 R168, R168 ;  /* 0x000000a800a87308 */ /* 0x000ff00000000800 */
[----:B------:R-:W-:Y:S01]  /*b970*/  MUFU.EX2 R155, R155 ;  /* 0x0000009b009b7308 */ /* 0x000fe20000000800 */
[----:B--2---:R-:W-:Y:S01]  /*b980*/  F2FP.BF16.F32.PACK_AB R54, R156, R160 ;  /* 0x000000a09c36723e */ /* 0x004fe200000010ff */
[----:B------:R-:W-:-:S04]  /*b990*/  FADD.FTZ R160, R160, R175 ;  /* 0x000000afa0a07221 */ /* 0x000fc80000010000 */
[----:B------:R-:W-:Y:S02]  /*b9a0*/  FADD.FTZ R160, R156, R160 ;  /* 0x000000a09ca07221 */ /* 0x000fe40000010000 */
[C---:B------:R-:W-:Y:S01]  /*b9b0*/  HMMA.16816.F32.BF16 R32, R52.reuse, R48, R32 ;  /* 0x000000303420723c */ /* 0x040fe20000041820 */
[----:B------:R-:W-:Y:S05]  /*b9c0*/  MUFU.EX2 R151, R151 ;  /* 0x0000009700977308 */ /* 0x000fea0000000800 */
[C---:B------:R-:W-:Y:S01]  /*b9d0*/  HMMA.16816.F32.BF16 R28, R52.reuse, R50, R28 ;  /* 0x00000032341c723c */ /* 0x040fe2000004181c */
[----:B------:R-:W2:Y:S02]  /*b9e0*/  LDSM.16.MT88.4 R48, [R236+0xf800] ;  /* 0x00f80000ec30783b */ /* 0x000ea40000004200 */
[----:B------:R-:W-:Y:S03]  /*b9f0*/  MUFU.EX2 R149, R149 ;  /* 0x0000009500957308 */ /* 0x000fe60000000800 */
[C---:B----4-:R-:W-:Y:S05]  /*ba00*/  HMMA.16816.F32.BF16 R24, R52.reuse, R44, R24 ;  /* 0x0000002c3418723c */ /* 0x050fea0000041818 */
[----:B------:R-:W3:Y:S01]  /*ba10*/  MUFU.EX2 R143, R143 ;  /* 0x0000008f008f7308 */ /* 0x000ee20000000800 */
[C---:B------:R-:W-:Y:S01]  /*ba20*/  HMMA.16816.F32.BF16 R20, R52.reuse, R46, R20 ;  /* 0x0000002e3414723c */ /* 0x040fe20000041814 */
[----:B------:R-:W-:Y:S05]  /*ba30*/  LDSM.16.MT88.4 R44, [R232+0xf800] ;  /* 0x00f80000e82c783b */ /* 0x000fea0000004200 */
[C---:B-----5:R-:W-:Y:S01]  /*ba40*/  HMMA.16816.F32.BF16 R16, R52.reuse, R40, R16 ;  /* 0x000000283410723c */ /* 0x060fe20000041810 */
[----:B------:R-:W4:Y:S05]  /*ba50*/  MUFU.EX2 R140, R140 ;  /* 0x0000008c008c7308 */ /* 0x000f2a0000000800 */
[----:B------:R-:W-:Y:S01]  /*ba60*/  HMMA.16816.F32.BF16 R12, R52, R42, R12 ;  /* 0x0000002a340c723c */ /* 0x000fe2000004180c */
[----:B------:R-:W5:Y:S02]  /*ba70*/  LDSM.16.MT88.4 R40, [R231+0xf800] ;  /* 0x00f80000e728783b */ /* 0x000f640000004200 */
[----:B------:R-:W-:Y:S01]  /*ba80*/  MUFU.EX2 R139, R139 ;  /* 0x0000008b008b7308 */ /* 0x000fe20000000800 */
[----:B---3--:R-:W-:-:S02]  /*ba90*/  FADD.FTZ R160, R143, R160 ;  /* 0x000000a08fa07221 */ /* 0x008fc40000010000 */
[C---:B-1----:R-:W-:Y:S05]  /*baa0*/  HMMA.16816.F32.BF16 R8, R52.reuse, R36, R8 ;  /* 0x000000243408723c */ /* 0x042fea0000041808 */
[----:B------:R-:W1:Y:S01]  /*bab0*/  MUFU.EX2 R138, R138 ;  /* 0x0000008a008a7308 */ /* 0x000e620000000800 */
[----:B------:R-:W-:Y:S01]  /*bac0*/  HMMA.16816.F32.BF16 R4, R52, R38, R4 ;  /* 0x000000263404723c */ /* 0x000fe20000041804 */
[----:B------:R-:W3:Y:S06]  /*bad0*/  LDSM.16.MT88.4 R36, [R230+0xf800] ;  /* 0x00f80000e624783b */ /* 0x000eec0000004200 */
[----:B------:R-:W-:Y:S01]  /*bae0*/  F2FP.BF16.F32.PACK_AB R53, R155, R168 ;  /* 0x000000a89b35723e */ /* 0x000fe200000010ff */
[----:B------:R-:W-:Y:S01]  /*baf0*/  MUFU.EX2 R147, R147 ;  /* 0x0000009300937308 */ /* 0x000fe20000000800 */
[----:B------:R-:W-:-:S02]  /*bb00*/  F2FP.BF16.F32.PACK_AB R55, R149, R151 ;  /* 0x000000979537723e */ /* 0x000fc400000010ff */
[C---:B----4-:R-:W-:Y:S01]  /*bb10*/  F2FP.BF16.F32.PACK_AB R52, R140.reuse, R143 ;  /* 0x0000008f8c34723e */ /* 0x050fe200000010ff */
[----:B------:R-:W-:Y:S01]  /*bb20*/  FADD.FTZ R140, R140, R160 ;  /* 0x000000a08c8c7221 */ /* 0x000fe20000010000 */
[----:B-1----:R-:W-:-:S03]  /*bb30*/  F2FP.BF16.F32.PACK_AB R54, R138, R139 ;  /* 0x0000008b8a36723e */ /* 0x002fc600000010ff */
[----:B------:R-:W1:Y:S01]  /*bb40*/  MUFU.EX2 R137, R137 ;  /* 0x0000008900897308 */ /* 0x000e620000000800 */
[----:B------:R-:W-:-:S04]  /*bb50*/  FADD.FTZ R140, R139, R140 ;  /* 0x0000008c8b8c7221 */ /* 0x000fc80000010000 */
[----:B------:R-:W-:Y:S01]  /*bb60*/  FADD.FTZ R138, R138, R140 ;  /* 0x0000008c8a8a7221 */ /* 0x000fe20000010000 */
[C---:B--2---:R-:W-:Y:S02]  /*bb70*/  HMMA.16816.F32.BF16 R32, R52.reuse, R48, R32 ;  /* 0x000000303420723c */ /* 0x044fe40000041820 */
[----:B------:R-:W-:Y:S04]  /*bb80*/  MUFU.EX2 R136, R136 ;  /* 0x0000008800887308 */ /* 0x000fe80000000800 */
[C---:B------:R-:W-:Y:S01]  /*bb90*/  HMMA.16816.F32.BF16 R28, R52.reuse, R50, R28 ;  /* 0x00000032341c723c */ /* 0x040fe2000004181c */
[----:B------:R-:W2:Y:S03]  /*bba0*/  LDSM.16.MT88.4 R48, [R236+0x10000] ;  /* 0x01000000ec30783b */ /* 0x000ea60000004200 */
[----:B------:R-:W4:Y:S01]  /*bbb0*/  MUFU.EX2 R101, R101 ;  /* 0x0000006500657308 */ /* 0x000f220000000800 */
[----:B-1----:R-:W-:Y:S01]  /*bbc0*/  F2FP.BF16.F32.PACK_AB R57, R137, R147 ;  /* 0x000000938939723e */ /* 0x002fe200000010ff */
[C---:B-----5:R-:W-:Y:S06]  /*bbd0*/  HMMA.16816.F32.BF16 R16, R52.reuse, R40, R16 ;  /* 0x000000283410723c */ /* 0x060fec0000041810 */
[----:B------:R-:W1:Y:S01]  /*bbe0*/  MUFU.EX2 R117, R117 ;  /* 0x0000007500757308 */ /* 0x000e620000000800 */
[C---:B---3--:R-:W-:Y:S06]  /*bbf0*/  HMMA.16816.F32.BF16 R8, R52.reuse, R36, R8 ;  /* 0x000000243408723c */ /* 0x048fec0000041808 */
[C---:B------:R-:W-:Y:S01]  /*bc00*/  HMMA.16816.F32.BF16 R4, R52.reuse, R38, R4 ;  /* 0x000000263404723c */ /* 0x040fe20000041804 */
[----:B------:R-:W3:Y:S01]  /*bc10*/  MUFU.EX2 R116, R116 ;  /* 0x0000007400747308 */ /* 0x000ee20000000800 */
[----:B----4-:R-:W-:Y:S01]  /*bc20*/  F2FP.BF16.F32.PACK_AB R59, R101, R136 ;  /* 0x00000088653b723e */ /* 0x010fe200000010ff */
[----:B------:R-:W4:Y:S03]  /*bc30*/  LDSM.16.MT88.4 R36, [R230+0x10000] ;  /* 0x01000000e624783b */ /* 0x000f260000004200 */
[----:B------:R-:W-:Y:S01]  /*bc40*/  HMMA.16816.F32.BF16 R12, R52, R42, R12 ;  /* 0x0000002a340c723c */ /* 0x000fe2000004180c */
[----:B------:R-:W5:Y:S02]  /*bc50*/  LDSM.16.MT88.4 R40, [R231+0x10000] ;  /* 0x01000000e728783b */ /* 0x000f640000004200 */
[----:B------:R-:W2:Y:S01]  /*bc60*/  MUFU.EX2 R115, R115 ;  /* 0x0000007300737308 */ /* 0x000ea20000000800 */
[----:B-1----:R-:W-:-:S02]  /*bc70*/  FADD.FTZ R138, R117, R138 ;  /* 0x0000008a758a7221 */ /* 0x002fc40000010000 */
[C---:B------:R-:W-:Y:S05]  /*bc80*/  HMMA.16816.F32.BF16 R24, R52.reuse, R44, R24 ;  /* 0x0000002c3418723c */ /* 0x040fea0000041818 */
[----:B------:R-:W1:Y:S01]  /*bc90*/  MUFU.EX2 R114, R114 ;  /* 0x0000007200727308 */ /* 0x000e620000000800 */
[C---:B---3--:R-:W-:Y:S01]  /*bca0*/  F2FP.BF16.F32.PACK_AB R56, R116.reuse, R117 ;  /* 0x000000757438723e */ /* 0x048fe200000010ff */
[----:B------:R-:W-:Y:S01]  /*bcb0*/  HMMA.16816.F32.BF16 R20, R52, R46, R20 ;  /* 0x0000002e3414723c */ /* 0x000fe20000041814 */
[----:B------:R-:W3:Y:S01]  /*bcc0*/  LDSM.16.MT88.4 R44, [R232+0x10000] ;  /* 0x01000000e82c783b */ /* 0x000ee20000004200 */
[----:B------:R-:W-:-:S03]  /*bcd0*/  FADD.FTZ R116, R116, R138 ;  /* 0x0000008a74747221 */ /* 0x000fc60000010000 */
[----:B------:R-:W-:Y:S01]  /*bce0*/  LDSM.16.MT88.4 R52, [R230+0x10800] ;  /* 0x01080000e634783b */ /* 0x000fe20000004200 */
[----:B------:R-:W-:Y:S01]  /*bcf0*/  MUFU.EX2 R85, R100 ;  /* 0x0000006400557308 */ /* 0x000fe20000000800 */
[----:B--2---:R-:W-:-:S07]  /*bd00*/  FADD.FTZ R116, R115, R116 ;  /* 0x0000007473747221 */ /* 0x004fce0000010000 */
[----:B------:R-:W2:Y:S01]  /*bd10*/  MUFU.EX2 R83, R99 ;  /* 0x0000006300537308 */ /* 0x000ea20000000800 */
[C---:B-1----:R-:W-:Y:S01]  /*bd20*/  F2FP.BF16.F32.PACK_AB R58, R114.reuse, R115 ;  /* 0x00000073723a723e */ /* 0x042fe200000010ff */
[----:B------:R-:W-:-:S06]  /*bd30*/  FADD.FTZ R114, R114, R116 ;  /* 0x0000007472727221 */ /* 0x000fcc0000010000 */
[C---:B------:R-:W-:Y:S01]  /*bd40*/  HMMA.16816.F32.BF16 R32, R56.reuse, R48, R32 ;  /* 0x000000303820723c */ /* 0x040fe20000041820 */
[----:B------:R-:W-:Y:S05]  /*bd50*/  MUFU.EX2 R82, R98 ;  /* 0x0000006200527308 */ /* 0x000fea0000000800 */
[C---:B----4-:R-:W-:Y:S01]  /*bd60*/  HMMA.16816.F32.BF16 R8, R56.reuse, R36, R8 ;  /* 0x000000243808723c */ /* 0x050fe20000041808 */
[----:B------:R-:W-:Y:S01]  /*bd70*/  FADD.FTZ R48, R80, R84 ;  /* 0x0000005450307221 */ /* 0x000fe20000010000 */
[--C-:B------:R-:W-:Y:S01]  /*bd80*/  FFMA.FTZ R80, R91, UR16, -R87.reuse ;  /* 0x000000105b507c23 */ /* 0x100fe20008010857 */
[----:B------:R-:W-:Y:S01]  /*bd90*/  MUFU.EX2 R81, R97 ;  /* 0x0000006100517308 */ /* 0x000fe20000000800 */
[----:B--2---:R-:W-:Y:S01]  /*bda0*/  F2FP.BF16.F32.PACK_AB R49, R83, R85 ;  /* 0x000000555331723e */ /* 0x004fe200000010ff */
[----:B------:R-:W-:Y:S01]  /*bdb0*/  FADD.FTZ R48, R79, R48 ;  /* 0x000000304f307221 */ /* 0x000fe20000010000 */
[C---:B------:R-:W-:Y:S01]  /*bdc0*/  HMMA.16816.F32.BF16 R4, R56.reuse, R38, R4 ;  /* 0x000000263804723c */ /* 0x040fe20000041804 */
[----:B------:R-:W1:Y:S01]  /*bdd0*/  LDSM.16.MT88.4 R36, [R231+0x10800] ;  /* 0x01080000e724783b */ /* 0x000e620000004200 */
[--C-:B------:R-:W-:Y:S01]  /*bde0*/  FFMA.FTZ R84, R90, UR16, -R87.reuse ;  /* 0x000000105a547c23 */ /* 0x100fe20008010857 */
[----:B------:R-:W-:Y:S01]  /*bdf0*/  FADD.FTZ R48, R78, R48 ;  /* 0x000000304e307221 */ /* 0x000fe20000010000 */
[----:B------:R-:W-:Y:S01]  /*be00*/  FFMA.FTZ R78, R112, UR16, -R88 ;  /* 0x00000010704e7c23 */ /* 0x000fe20008010858 */
[----:B------:R-:W2:Y:S01]  /*be10*/  MUFU.EX2 R79, R113 ;  /* 0x00000071004f7308 */ /* 0x000ea20000000800 */
[----:B-----5:R-:W-:Y:S01]  /*be20*/  HMMA.16816.F32.BF16 R16, R56, R40, R16 ;  /* 0x000000283810723c */ /* 0x020fe20000041810 */
[----:B------:R-:W-:Y:S01]  /*be30*/  FADD.FTZ R48, R77, R48 ;  /* 0x000000304d307221 */ /* 0x000fe20000010000 */
[----:B------:R-:W-:-:S03]  /*be40*/  FFMA.FTZ R77, R92, UR16, -R87 ;  /* 0x000000105c4d7c23 */ /* 0x000fc60008010857 */
[----:B------:R-:W-:Y:S01]  /*be50*/  FADD.FTZ R48, R76, R48 ;  /* 0x000000304c307221 */ /* 0x000fe20000010000 */
[----:B------:R-:W-:Y:S01]  /*be60*/  HMMA.16816.F32.BF16 R12, R56, R42, R12 ;  /* 0x0000002a380c723c */ /* 0x000fe2000004180c */
[----:B------:R-:W4:Y:S01]  /*be70*/  MUFU.EX2 R78, R78 ;  /* 0x0000004e004e7308 */ /* 0x000f220000000800 */
[----:B------:R-:W5:Y:S01]  /*be80*/  LDSM.16.MT88.4 R40, [R232+0x10800] ;  /* 0x01080000e828783b */ /* 0x000f620000004200 */
[----:B------:R-:W-:-:S03]  /*be90*/  FADD.FTZ R75, R75, R48 ;  /* 0x000000304b4b7221 */ /* 0x000fc60000010000 */
[C---:B------:R-:W-:Y:S01]  /*bea0*/  HMMA.16816.F32.BF16 R28, R56.reuse, R50, R28 ;  /* 0x00000032381c723c */ /* 0x040fe2000004181c */
[----:B------:R-:W-:Y:S02]  /*beb0*/  FADD.FTZ R75, R74, R75 ;  /* 0x0000004b4a4b7221 */ /* 0x000fe40000010000 */
[----:B------:R-:W-:Y:S01]  /*bec0*/  MUFU.EX2 R76, R111 ;  /* 0x0000006f004c7308 */ /* 0x000fe20000000800 */
[----:B--2---:R-:W-:Y:S01]  /*bed0*/  FADD.FTZ R114, R79, R114 ;  /* 0x000000724f727221 */ /* 0x004fe20000010000 */
[----:B------:R-:W-:Y:S01]  /*bee0*/  FADD.FTZ R75, R73, R75 ;  /* 0x0000004b494b7221 */ /* 0x000fe20000010000 */
[C---:B---3--:R-:W-:Y:S01]  /*bef0*/  HMMA.16816.F32.BF16 R24, R56.reuse, R44, R24 ;  /* 0x0000002c3818723c */ /* 0x048fe20000041818 */
[----:B------:R-:W-:Y:S01]  /*bf00*/  F2FP.BF16.F32.PACK_AB R51, R81, R82 ;  /* 0x000000525133723e */ /* 0x000fe200000010ff */
[--C-:B------:R-:W-:Y:S01]  /*bf10*/  FFMA.FTZ R73, R107, UR16, -R88.reuse ;  /* 0x000000106b497c23 */ /* 0x100fe20008010858 */
[----:B------:R-:W-:Y:S01]  /*bf20*/  FADD.FTZ R75, R72, R75 ;  /* 0x0000004b484b7221 */ /* 0x000fe20000010000 */
[--C-:B------:R-:W-:Y:S01]  /*bf30*/  FFMA.FTZ R72, R108, UR16, -R88.reuse ;  /* 0x000000106c487c23 */ /* 0x100fe20008010858 */
[----:B------:R-:W2:Y:S01]  /*bf40*/  MUFU.EX2 R74, R110 ;  /* 0x0000006e004a7308 */ /* 0x000ea20000000800 */
[----:B------:R-:W-:Y:S01]  /*bf50*/  HMMA.16816.F32.BF16 R20, R56, R46, R20 ;  /* 0x0000002e3814723c */ /* 0x000fe20000041814 */
[----:B------:R-:W-:Y:S01]  /*bf60*/  FADD.FTZ R75, R63, R75 ;  /* 0x0000004b3f4b7221 */ /* 0x000fe20000010000 */
[----:B------:R-:W3:Y:S01]  /*bf70*/  LDSM.16.MT88.4 R44, [R236+0x10800] ;  /* 0x01080000ec2c783b */ /* 0x000ee20000004200 */
[----:B----4-:R-:W-:Y:S01]  /*bf80*/  F2FP.BF16.F32.PACK_AB R48, R78, R79 ;  /* 0x0000004f4e30723e */ /* 0x010fe200000010ff */
[--C-:B------:R-:W-:Y:S01]  /*bf90*/  FFMA.FTZ R63, R109, UR16, -R88.reuse ;  /* 0x000000106d3f7c23 */ /* 0x100fe20008010858 */
[----:B------:R-:W-:Y:S01]  /*bfa0*/  FADD.FTZ R123, R123, R75 ;  /* 0x0000004b7b7b7221 */ /* 0x000fe20000010000 */
[--C-:B------:R-:W-:Y:S01]  /*bfb0*/  FFMA.FTZ R75, R106, UR16, -R88.reuse ;  /* 0x000000106a4b7c23 */ /* 0x100fe20008010858 */
[--C-:B------:R-:W-:Y:S01]  /*bfc0*/  FFMA.FTZ R56, R96, UR16, -R87.reuse ;  /* 0x0000001060387c23 */ /* 0x100fe20008010857 */
[----:B------:R-:W-:Y:S01]  /*bfd0*/  FFMA.FTZ R57, R95, UR16, -R87 ;  /* 0x000000105f397c23 */ /* 0x000fe20008010857 */
[----:B------:R-:W-:Y:S01]  /*bfe0*/  FADD.FTZ R123, R122, R123 ;  /* 0x0000007b7a7b7221 */ /* 0x000fe20000010000 */
[--C-:B------:R-:W-:Y:S01]  /*bff0*/  FFMA.FTZ R58, R94, UR16, -R87.reuse ;  /* 0x000000105e3a7c23 */ /* 0x100fe20008010857 */
[----:B------:R-:W-:Y:S01]  /*c000*/  FFMA.FTZ R59, R93, UR16, -R87 ;  /* 0x000000105d3b7c23 */ /* 0x000fe20008010857 */
[----:B------:R-:W4:Y:S01]  /*c010*/  MUFU.EX2 R63, R63 ;  /* 0x0000003f003f7308 */ /* 0x000f220000000800 */
[----:B------:R-:W-:Y:S01]  /*c020*/  FADD.FTZ R121, R121, R123 ;  /* 0x0000007b79797221 */ /* 0x000fe20000010000 */
[----:B------:R-:W-:Y:S01]  /*c030*/  FFMA.FTZ R87, R104, UR16, -R88 ;  /* 0x0000001068577c23 */ /* 0x000fe20008010858 */
[----:B------:R-:W-:Y:S01]  /*c040*/  FADD.FTZ R78, R78, R114 ;  /* 0x000000724e4e7221 */ /* 0x000fe20000010000 */
[----:B--2---:R-:W-:Y:S01]  /*c050*/  F2FP.BF16.F32.PACK_AB R50, R74, R76 ;  /* 0x0000004c4a32723e */ /* 0x004fe200000010ff */
[----:B------:R-:W-:-:S02]  /*c060*/  FADD.FTZ R121, R120, R121 ;  /* 0x0000007978797221 */ /* 0x000fc40000010000 */
[----:B------:R-:W-:Y:S01]  /*c070*/  FADD.FTZ R78, R76, R78 ;  /* 0x0000004e4c4e7221 */ /* 0x000fe20000010000 */
[----:B------:R-:W-:Y:S01]  /*c080*/  MUFU.EX2 R56, R56 ;  /* 0x0000003800387308 */ /* 0x000fe20000000800 */
[----:B------:R-:W-:Y:S02]  /*c090*/  FADD.FTZ R119, R119, R121 ;  /* 0x0000007977777221 */ /* 0x000fe40000010000 */
[----:B-1----:R-:W-:Y:S01]  /*c0a0*/  HMMA.16816.F32.BF16 R16, R48, R36, R16 ;  /* 0x000000243010723c */ /* 0x002fe20000041810 */
[----:B------:R-:W-:Y:S01]  /*c0b0*/  FADD.FTZ R74, R74, R78 ;  /* 0x0000004e4a4a7221 */ /* 0x000fe20000010000 */
[----:B------:R-:W-:-:S03]  /*c0c0*/  FADD.FTZ R119, R118, R119 ;  /* 0x0000007776777221 */ /* 0x000fc60000010000 */
[----:B------:R-:W1:Y:S01]  /*c0d0*/  MUFU.EX2 R57, R57 ;  /* 0x0000003900397308 */ /* 0x000e620000000800 */
[----:B------:R-:W-:Y:S01]  /*c0e0*/  FADD.FTZ R141, R141, R119 ;  /* 0x000000778d8d7221 */ /* 0x000fe20000010000 */
[----:B------:R-:W-:Y:S01]  /*c0f0*/  HMMA.16816.F32.BF16 R12, R48, R38, R12 ;  /* 0x00000026300c723c */ /* 0x000fe2000004180c */
[----:B------:R-:W2:Y:S01]  /*c100*/  LDSM.16.MT88.4 R36, [R232+0x11000] ;  /* 0x01100000e824783b */ /* 0x000ea20000004200 */
[----:B----4-:R-:W-:Y:S01]  /*c110*/  FADD.FTZ R74, R63, R74 ;  /* 0x0000004a3f4a7221 */ /* 0x010fe20000010000 */
[----:B------:R-:W-:-:S03]  /*c120*/  FADD.FTZ R141, R142, R141 ;  /* 0x0000008d8e8d7221 */ /* 0x000fc60000010000 */
[----:B------:R-:W-:Y:S01]  /*c130*/  MUFU.EX2 R58, R58 ;  /* 0x0000003a003a7308 */ /* 0x000fe20000000800 */
[----:B------:R-:W-:Y:S01]  /*c140*/  FADD.FTZ R141, R150, R141 ;  /* 0x0000008d968d7221 */ /* 0x000fe20000010000 */
[----:B-----5:R-:W-:Y:S03]  /*c150*/  HMMA.16816.F32.BF16 R24, R48, R40, R24 ;  /* 0x000000283018723c */ /* 0x020fe60000041818 */
[----:B------:R-:W-:-:S03]  /*c160*/  FADD.FTZ R152, R152, R141 ;  /* 0x0000008d98987221 */ /* 0x000fc60000010000 */
[----:B------:R-:W4:Y:S01]  /*c170*/  MUFU.EX2 R59, R59 ;  /* 0x0000003b003b7308 */ /* 0x000f220000000800 */
[----:B------:R-:W-:Y:S01]  /*c180*/  FADD.FTZ R152, R153, R152 ;  /* 0x0000009899987221 */ /* 0x000fe20000010000 */
[----:B------:R-:W-:Y:S01]  /*c190*/  HMMA.16816.F32.BF16 R20, R48, R42, R20 ;  /* 0x0000002a3014723c */ /* 0x000fe20000041814 */
[----:B------:R-:W5:Y:S02]  /*c1a0*/  LDSM.16.MT88.4 R40, [R236+0x11000] ;  /* 0x01100000ec28783b */ /* 0x000f640000004200 */
[----:B------:R-:W-:-:S03]  /*c1b0*/  FADD.FTZ R161, R161, R152 ;  /* 0x00000098a1a17221 */ /* 0x000fc60000010000 */
[----:B------:R-:W2:Y:S01]  /*c1c0*/  MUFU.EX2 R72, R72 ;  /* 0x0000004800487308 */ /* 0x000ea20000000800 */
[----:B------:R-:W-:Y:S01]  /*c1d0*/  FADD.FTZ R161, R165, R161 ;  /* 0x000000a1a5a17221 */ /* 0x000fe20000010000 */
[----:B---3--:R-:W-:Y:S03]  /*c1e0*/  HMMA.16816.F32.BF16 R32, R48, R44, R32 ;  /* 0x0000002c3020723c */ /* 0x008fe60000041820 */
[----:B------:R-:W-:-:S03]  /*c1f0*/  FADD.FTZ R161, R169, R161 ;  /* 0x000000a1a9a17221 */ /* 0x000fc60000010000 */
[----:B------:R-:W-:Y:S01]  /*c200*/  MUFU.EX2 R73, R73 ;  /* 0x0000004900497308 */ /* 0x000fe20000000800 */
[----:B------:R-:W-:Y:S01]  /*c210*/  FADD.FTZ R161, R177, R161 ;  /* 0x000000a1b1a17221 */ /* 0x000fe20000010000 */
[----:B------:R-:W-:Y:S01]  /*c220*/  HMMA.16816.F32.BF16 R28, R48, R46, R28 ;  /* 0x0000002e301c723c */ /* 0x000fe2000004181c */
[----:B------:R-:W3:Y:S02]  /*c230*/  LDSM.16.MT88.4 R44, [R231+0x11000] ;  /* 0x01100000e72c783b */ /* 0x000ee40000004200 */
[----:B------:R-:W-:-:S03]  /*c240*/  FADD.FTZ R179, R179, R161 ;  /* 0x000000a1b3b37221 */ /* 0x000fc60000010000 */
[----:B------:R-:W2:Y:S01]  /*c250*/  MUFU.EX2 R75, R75 ;  /* 0x0000004b004b7308 */ /* 0x000ea20000000800 */
[----:B------:R-:W-:Y:S01]  /*c260*/  FADD.FTZ R179, R181, R179 ;  /* 0x000000b3b5b37221 */ /* 0x000fe20000010000 */
[----:B------:R-:W-:Y:S03]  /*c270*/  HMMA.16816.F32.BF16 R8, R48, R52, R8 ;  /* 0x000000343008723c */ /* 0x000fe60000041808 */
[----:B------:R-:W-:-:S03]  /*c280*/  FADD.FTZ R179, R188, R179 ;  /* 0x000000b3bcb37221 */ /* 0x000fc60000010000 */
[----:B------:R-:W-:Y:S01]  /*c290*/  HMMA.16816.F32.BF16 R4, R48, R54, R4 ;  /* 0x000000363004723c */ /* 0x000fe20000041804 */
[----:B------:R-:W-:Y:S01]  /*c2a0*/  FADD.FTZ R191, R191, R179 ;  /* 0x000000b3bfbf7221 */ /* 0x000fe20000010000 */
[----:B------:R-:W-:Y:S01]  /*c2b0*/  MUFU.EX2 R77, R77 ;  /* 0x0000004d004d7308 */ /* 0x000fe20000000800 */
[----:B------:R-:W3:Y:S02]  /*c2c0*/  LDSM.16.MT88.4 R52, [R230+0x11000] ;  /* 0x01100000e634783b */ /* 0x000ee40000004200 */
[----:B------:R-:W-:Y:S02]  /*c2d0*/  FADD.FTZ R191, R192, R191 ;  /* 0x000000bfc0bf7221 */ /* 0x000fe40000010000 */
[----:B-1----:R-:W-:Y:S02]  /*c2e0*/  F2FP.BF16.F32.PACK_AB R49, R57, R56 ;  /* 0x000000383931723e */ /* 0x002fe400000010ff */
[----:B------:R-:W-:Y:S01]  /*c2f0*/  FADD.FTZ R200, R200, R191 ;  /* 0x000000bfc8c87221 */ /* 0x000fe20000010000 */
[----:B----4-:R-:W-:Y:S01]  /*c300*/  F2FP.BF16.F32.PACK_AB R51, R59, R58 ;  /* 0x0000003a3b33723e */ /* 0x010fe200000010ff */
[----:B------:R-:W1:Y:S01]  /*c310*/  MUFU.EX2 R80, R80 ;  /* 0x0000005000507308 */ /* 0x000e620000000800 */
[----:B--2---:R-:W-:Y:S01]  /*c320*/  F2FP.BF16.F32.PACK_AB R48, R72, R63 ;  /* 0x0000003f4830723e */ /* 0x004fe200000010ff */
[----:B------:R-:W-:Y:S01]  /*c330*/  FADD.FTZ R200, R202, R200 ;  /* 0x000000c8cac87221 */ /* 0x000fe20000010000 */
[----:B------:R-:W-:Y:S01]  /*c340*/  F2FP.BF16.F32.PACK_AB R50, R75, R73 ;  /* 0x000000494b32723e */ /* 0x000fe200000010ff */
[----:B------:R-:W-:-:S02]  /*c350*/  FADD.FTZ R72, R72, R74 ;  /* 0x0000004a48487221 */ /* 0x000fc40000010000 */
[----:B------:R-:W-:Y:S02]  /*c360*/  FADD.FTZ R203, R203, R200 ;  /* 0x000000c8cbcb7221 */ /* 0x000fe40000010000 */
[----:B------:R-:W-:Y:S01]  /*c370*/  MUFU.EX2 R84, R84 ;  /* 0x0000005400547308 */ /* 0x000fe20000000800 */
[----:B------:R-:W-:Y:S01]  /*c380*/  FADD.FTZ R72, R73, R72 ;  /* 0x0000004849487221 */ /* 0x000fe20000010000 */
[----:B------:R-:W-:Y:S01]  /*c390*/  FADD.FTZ R203, R190, R203 ;  /* 0x000000cbbecb7221 */ /* 0x000fe20000010000 */
[C---:B------:R-:W-:Y:S02]  /*c3a0*/  HMMA.16816.F32.BF16 R24, R48.reuse, R36, R24 ;  /* 0x000000243018723c */ /* 0x040fe40000041818 */
[----:B------:R-:W-:Y:S01]  /*c3b0*/  FADD.FTZ R75, R75, R72 ;  /* 0x000000484b4b7221 */ /* 0x000fe20000010000 */
[----:B------:R-:W-:Y:S02]  /*c3c0*/  FADD.FTZ R189, R189, R203 ;  /* 0x000000cbbdbd7221 */ /* 0x000fe40000010000 */
[----:B------:R-:W2:Y:S01]  /*c3d0*/  MUFU.EX2 R249, R249 ;  /* 0x000000f900f97308 */ /* 0x000ea20000000800 */
[----:B------:R-:W-:Y:S01]  /*c3e0*/  HMMA.16816.F32.BF16 R20, R48, R38, R20 ;  /* 0x000000263014723c */ /* 0x000fe20000041814 */
[----:B------:R-:W-:Y:S01]  /*c3f0*/  FADD.FTZ R189, R186, R189 ;  /* 0x000000bdbabd7221 */ /* 0x000fe20000010000 */
[----:B------:R-:W4:Y:S01]  /*c400*/  LDSM.16.MT88.4 R36, [R236+0x11800] ;  /* 0x01180000ec24783b */ /* 0x000f220000004200 */
[----:B-1----:R-:W-:-:S02]  /*c410*/  F2FP.BF16.F32.PACK_AB R133, R80, R77 ;  /* 0x0000004d5085723e */ /* 0x002fc400000010ff */
[----:B------:R-:W-:Y:S01]  /*c420*/  FADD.FTZ R189, R174, R189 ;  /* 0x000000bdaebd7221 */ /* 0x000fe20000010000 */
[C---:B-----5:R-:W-:Y:S01]  /*c430*/  HMMA.16816.F32.BF16 R28, R48.reuse, R42, R28 ;  /* 0x0000002a301c723c */ /* 0x060fe2000004181c */
[----:B------:R-:W1:Y:S02]  /*c440*/  MUFU.EX2 R86, R86 ;  /* 0x0000005600567308 */ /* 0x000e640000000800 */
[----:B------:R-:W-:Y:S01]  /*c450*/  FADD.FTZ R171, R171, R189 ;  /* 0x000000bdabab7221 */ /* 0x000fe20000010000 */
[----:B------:R-:W-:Y:S02]  /*c460*/  LEA R189, P0, R70, UR20, 0x1 ;  /* 0x0000001446bd7c11 */ /* 0x000fe4000f8008ff */
[C---:B------:R-:W-:Y:S01]  /*c470*/  HMMA.16816.F32.BF16 R32, R48.reuse, R40, R32 ;  /* 0x000000283020723c */ /* 0x040fe20000041820 */
[----:B------:R-:W-:Y:S01]  /*c480*/  FADD.FTZ R171, R168, R171 ;  /* 0x000000aba8ab7221 */ /* 0x000fe20000010000 */
[----:B------:R-:W5:Y:S01]  /*c490*/  LDSM.16.MT88.4 R40, [R232+0x11800] ;  /* 0x01180000e828783b */ /* 0x000f620000004200 */
[----:B------:R-:W1:Y:S01]  /*c4a0*/  MUFU.EX2 R87, R87 ;  /* 0x0000005700577308 */ /* 0x000e620000000800 */
[----:B--2---:R-:W-:Y:S01]  /*c4b0*/  F2FP.BF16.F32.PACK_AB R135, R249, R84 ;  /* 0x00000054f987723e */ /* 0x004fe200000010ff */
[----:B------:R-:W-:Y:S01]  /*c4c0*/  FADD.FTZ R155, R155, R171 ;  /* 0x000000ab9b9b7221 */ /* 0x000fe20000010000 */
[----:B---3--:R-:W-:Y:S01]  /*c4d0*/  HMMA.16816.F32.BF16 R16, R48, R44, R16 ;  /* 0x0000002c3010723c */ /* 0x008fe20000041810 */
[----:B------:R-:W-:Y:S01]  /*c4e0*/  LEA.HI.X R188, R70, UR21, R3, 0x1, P0 ;  /* 0x0000001546bc7c11 */ /* 0x000fe200080f0c03 */
[----:B------:R-:W-:-:S02]  /*c4f0*/  IMAD.MOV.U32 R248, RZ, RZ, R189 ;  /* 0x000000fffff87224 */ /* 0x000fc400078e00bd */
[----:B------:R-:W-:Y:S01]  /*c500*/  FADD.FTZ R155, R151, R155 ;  /* 0x0000009b979b7221 */ /* 0x000fe20000010000 */
[----:B------:R-:W2:Y:S01]  /*c510*/  MUFU.EX2 R89, R89 ;  /* 0x0000005900597308 */ /* 0x000ea20000000800 */
[C---:B------:R-:W-:Y:S02]  /*c520*/  HMMA.16816.F32.BF16 R12, R48.reuse, R46, R12 ;  /* 0x0000002e300c723c */ /* 0x040fe4000004180c */
[----:B------:R-:W-:Y:S01]  /*c530*/  FADD.FTZ R149, R149, R155 ;  /* 0x0000009b95957221 */ /* 0x000fe20000010000 */
[----:B------:R-:W3:Y:S01]  /*c540*/  LDSM.16.MT88.4 R44, [R231+0x11800] ;  /* 0x01180000e72c783b */ /* 0x000ee20000004200 */
[----:B-1----:R-:W-:Y:S01]  /*c550*/  FADD.FTZ R75, R86, R75 ;  /* 0x0000004b564b7221 */ /* 0x002fe20000010000 */
[----:B------:R-:W-:Y:S02]  /*c560*/  IMAD.MOV.U32 R247, RZ, RZ, R188 ;  /* 0x000000fffff77224 */ /* 0x000fe400078e00bc */
[----:B------:R-:W-:Y:S01]  /*c570*/  FADD.FTZ R149, R147, R149 ;  /* 0x0000009593957221 */ /* 0x000fe20000010000 */
[----:B------:R-:W-:Y:S01]  /*c580*/  HMMA.16816.F32.BF16 R8, R48, R52, R8 ;  /* 0x000000343008723c */ /* 0x000fe20000041808 */
[----:B------:R-:W1:Y:S01]  /*c590*/  MUFU.EX2 R250, R250 ;  /* 0x000000fa00fa7308 */ /* 0x000e620000000800 */
[----:B------:R-:W-:Y:S01]  /*c5a0*/  F2FP.BF16.F32.PACK_AB R132, R87, R86 ;  /* 0x000000565784723e */ /* 0x000fe200000010ff */
[----:B------:R-:W-:Y:S01]  /*c5b0*/  FADD.FTZ R137, R137, R149 ;  /* 0x0000009589897221 */ /* 0x000fe20000010000 */
[----:B------:R-:W-:-:S02]  /*c5c0*/  FADD.FTZ R75, R87, R75 ;  /* 0x0000004b574b7221 */ /* 0x000fc40000010000 */
[----:B------:R-:W-:Y:S01]  /*c5d0*/  HMMA.16816.F32.BF16 R4, R48, R54, R4 ;  /* 0x000000363004723c */ /* 0x000fe20000041804 */
[----:B------:R-:W-:Y:S01]  /*c5e0*/  FADD.FTZ R137, R136, R137 ;  /* 0x0000008988897221 */ /* 0x000fe20000010000 */
[----:B--2---:R-:W-:-:S03]  /*c5f0*/  FADD.FTZ R75, R89, R75 ;  /* 0x0000004b594b7221 */ /* 0x004fc60000010000 */
[----:B------:R-:W-:-:S04]  /*c600*/  FADD.FTZ R101, R101, R137 ;  /* 0x0000008965657221 */ /* 0x000fc80000010000 */
[----:B------:R-:W-:Y:S01]  /*c610*/  FADD.FTZ R101, R85, R101 ;  /* 0x0000006555657221 */ /* 0x000fe20000010000 */
[----:B-1----:R-:W-:-:S03]  /*c620*/  F2FP.BF16.F32.PACK_AB R134, R250, R89 ;  /* 0x00000059fa86723e */ /* 0x002fc600000010ff */
[----:B------:R-:W-:Y:S01]  /*c630*/  FADD.FTZ R83, R83, R101 ;  /* 0x0000006553537221 */ /* 0x000fe20000010000 */
[----:B------:R-:W-:-:S03]  /*c640*/  FADD.FTZ R250, R250, R75 ;  /* 0x0000004bfafa7221 */ /* 0x000fc60000010000 */
[----:B------:R-:W-:Y:S01]  /*c650*/  FADD.FTZ R83, R82, R83 ;  /* 0x0000005352537221 */ /* 0x000fe20000010000 */
[----:B----4-:R-:W-:Y:S01]  /*c660*/  HMMA.16816.F32.BF16 R156, R132, R38, R28 ;  /* 0x00000026849c723c */ /* 0x010fe2000004181c */
[----:B------:R-:W1:Y:S02]  /*c670*/  LDSM.16.MT88.4 R28, [R230+0x11800] ;  /* 0x01180000e61c783b */ /* 0x000e640000004200 */
[----:B------:R-:W-:-:S04]  /*c680*/  FADD.FTZ R81, R81, R83 ;  /* 0x0000005351517221 */ /* 0x000fc80000010000 */
[----:B------:R-:W-:Y:S01]  /*c690*/  FADD.FTZ R81, R56, R81 ;  /* 0x0000005138517221 */ /* 0x000fe20000010000 */
[----:B------:R-:W-:Y:S03]  /*c6a0*/  HMMA.16816.F32.BF16 R160, R132, R36, R32 ;  /* 0x0000002484a0723c */ /* 0x000fe60000041820 */
[----:B------:R-:W-:-:S03]  /*c6b0*/  FADD.FTZ R57, R57, R81 ;  /* 0x0000005139397221 */ /* 0x000fc60000010000 */
[----:B-----5:R-:W-:Y:S01]  /*c6c0*/  HMMA.16816.F32.BF16 R152, R132, R40, R24 ;  /* 0x000000288498723c */ /* 0x020fe20000041818 */
[----:B------:R-:W-:-:S04]  /*c6d0*/  FADD.FTZ R57, R58, R57 ;  /* 0x000000393a397221 */ /* 0x000fc80000010000 */
[----:B------:R-:W-:Y:S01]  /*c6e0*/  FADD.FTZ R59, R59, R57 ;  /* 0x000000393b3b7221 */ /* 0x000fe20000010000 */
[----:B------:R-:W-:Y:S03]  /*c6f0*/  HMMA.16816.F32.BF16 R148, R132, R42, R20 ;  /* 0x0000002a8494723c */ /* 0x000fe60000041814 */
[----:B------:R-:W-:-:S03]  /*c700*/  FADD.FTZ R59, R77, R59 ;  /* 0x0000003b4d3b7221 */ /* 0x000fc60000010000 */
[----:B---3--:R-:W-:Y:S01]  /*c710*/  HMMA.16816.F32.BF16 R144, R132, R44, R16 ;  /* 0x0000002c8490723c */ /* 0x008fe20000041810 */
[----:B------:R-:W-:-:S04]  /*c720*/  FADD.FTZ R59, R80, R59 ;  /* 0x0000003b503b7221 */ /* 0x000fc80000010000 */
[----:B------:R-:W-:Y:S01]  /*c730*/  FADD.FTZ R59, R84, R59 ;  /* 0x0000003b543b7221 */ /* 0x000fe20000010000 */
[----:B------:R-:W-:Y:S03]  /*c740*/  HMMA.16816.F32.BF16 R140, R132, R46, R12 ;  /* 0x0000002e848c723c */ /* 0x000fe6000004180c */
[----:B------:R-:W-:-:S03]  /*c750*/  FADD.FTZ R249, R249, R59 ;  /* 0x0000003bf9f97221 */ /* 0x000fc60000010000 */
[C---:B-1----:R-:W-:Y:S06]  /*c760*/  HMMA.16816.F32.BF16 R136, R132.reuse, R28, R8 ;  /* 0x0000001c8488723c */ /* 0x042fec0000041808 */
[----:B------:R-:W-:Y:S01]  /*c770*/  HMMA.16816.F32.BF16 R132, R132, R30, R4 ;  /* 0x0000001e8484723c */ /* 0x000fe20000041804 */
[----:B------:R-:W-:-:S08]  /*c780*/  NOP ;  /* 0x0000000000007918 */ /* 0x000fd00000000000 */
[----:B------:R-:W-:-:S15]  /*c790*/  @!P1 BRA `(.L_x_1668) ;  /* 0x0000008800789947 */ /* 0x000fde0003800000 */
        /* <DEDUP_REMOVED lines=8> */
[----:B------:R-:W-:-:S04]  /*c820*/  IMAD.U32 R7, RZ, RZ, UR4 ;  /* 0x00000004ff077e24 */ /* 0x000fc8000f8e00ff */
[----:B------:R-:W-:Y:S02]  /*c830*/  MOV R9, UR16 ;  /* 0x0000001000097c02 */ /* 0x000fe40008000f00 */
[----:B------:R-:W-:Y:S02]  /*c840*/  IABS R7, R7 ;  /* 0x0000000700077213 */ /* 0x000fe40000000000 */
[----:B------:R-:W-:Y:S02]  /*c850*/  IABS R9, R9 ;  /* 0x0000000900097213 */ /* 0x000fe40000000000 */
[----:B-1----:R-:W-:-:S04]  /*c860*/  IABS R4, R5 ;  /* 0x0000000500047213 */ /* 0x002fc80000000000 */
[----:B------:R-:W1:Y:S08]  /*c870*/  I2F.RP R12, R4 ;  /* 0x00000004000c7306 */ /* 0x000e700000209400 */
[----:B-1----:R-:W1:Y:S02]  /*c880*/  MUFU.RCP R12, R12 ;  /* 0x0000000c000c7308 */ /* 0x002e640000001000 */
[----:B-1----:R-:W-:-:S06]  /*c890*/  VIADD R12, R12, 0xffffffe ;  /* 0x0ffffffe0c0c7836 */ /* 0x002fcc0000000000 */
[----:B------:R-:W1:Y:S02]  /*c8a0*/  F2I.FTZ.U32.TRUNC.NTZ R13, R12 ;  /* 0x0000000c000d7305 */ /* 0x000e64000021f000 */
[----:B-1----:R-:W-:Y:S01]  /*c8b0*/  IMAD.MOV R10, RZ, RZ, -R13 ;  /* 0x000000ffff0a7224 */ /* 0x002fe200078e0a0d */
        /* <DEDUP_REMOVED lines=50> */
.L_x_1669:
[----:B------:R-:W-:-:S04]  /*cbe0*/  ULEA UR4, -UR8, URZ, 0x8 ;  /* 0x0000003f08047291 */ /* 0x000fc8000f8e413f */
[----:B------:R-:W-:Y:S02]  /*cbf0*/  USHF.R.S32.HI UR16, URZ, 0x1f, UR4 ;  /* 0x0000001f3f107899 */ /* 0x000fe40008011404 */
[----:B------:R-:W-:-:S04]  /*cc00*/  MOV R5, UR4 ;  /* 0x0000000400057c02 */ /* 0x000fc80008000f00 */
[----:B------:R-:W-:-:S07]  /*cc10*/  MOV R4, UR16 ;  /* 0x0000001000047c02 */ /* 0x000fce0008000f00 */
.L_x_1670:
[----:B------:R-:W-:Y:S01]  /*cc20*/  ULDC UR4, c[0x0][0x2d0] ;  /* 0x0000b40000047ab9 */ /* 0x000fe20000000800 */
[C---:B------:R-:W-:Y:S01]  /*cc30*/  LEA R69, P1, R5.reuse, R62, 0x1 ;  /* 0x0000003e05457211 */ /* 0x040fe200078208ff */
        /* <DEDUP_REMOVED lines=10> */
[----:B------:R-:W-:Y:S01]  /*cce0*/  @!P0 IMAD.MOV.U32 R10, RZ, RZ, R69 ;  /* 0x000000ffff0a8224 */ /* 0x000fe200078e0045 */
[-C--:B------:R-:W-:Y:S01]  /*ccf0*/  @!P0 LEA R7, P1, R7, R64.reuse, 0x5 ;  /* 0x0000004007078211 */ /* 0x080fe200078228ff */
[----:B------:R-:W-:Y:S01]  /*cd00*/  @!P0 IMAD.MOV.U32 R11, RZ, RZ, R68 ;  /* 0x000000ffff0b8224 */ /* 0x000fe200078e0044 */
[----:B------:R-:W-:Y:S01]  /*cd10*/  @P0 STS.128 [R241+0xa000], RZ ;  /* 0x00a000fff1000388 */ /* 0x000fe20000000c00 */
[----:B------:R-:W-:Y:S01]  /*cd20*/  IMAD.U32 R26, RZ, RZ, UR8 ;  /* 0x00000008ff1a7e24 */ /* 0x000fe2000f8e00ff */
[----:B------:R-:W-:Y:S01]  /*cd30*/  @!P0 LEA.HI.X R6, R8, R67, R6, 0x5, P1 ;  /* 0x0000004308068211 */ /* 0x000fe200008f2c06 */
[----:B------:R-:W-:Y:S01]  /*cd40*/  IMAD.U32 R8, RZ, RZ, UR9 ;  /* 0x00000009ff087e24 */ /* 0x000fe2000f8e00ff */
[----:B------:R-:W-:Y:S01]  /*cd50*/  @!PT LDS RZ, [RZ] ;  /* 0x00000000fffff984 */ /* 0x000fe20000000800 */
[----:B------:R-:W-:Y:S01]  /*cd60*/  @!PT LDS RZ, [RZ] ;  /* 0x00000000fffff984 */ /* 0x000fe20000000800 */
[----:B------:R-:W-:Y:S01]  /*cd70*/  @!PT LDS RZ, [RZ] ;  /* 0x00000000fffff984 */ /* 0x000fe20000000800 */
[----:B------:R1:W-:Y:S01]  /*cd80*/  @!P0 LDGSTS.E.BYPASS.LTC128B.128 [R241+0xa000], desc[UR22][R10.64] ;  /* 0x0a0000000af18fae */ /* 0x0003e2000b901d56 */
[----:B------:R-:W-:Y:S01]  /*cd90*/  @!P0 LEA R9, P1, R9, R64, 0x6 ;  /* 0x0000004009098211 */ /* 0x000fe200078230ff */
[----:B------:R-:W-:Y:S01]  /*cda0*/  IMAD.U32 R24, RZ, RZ, UR8 ;  /* 0x00000008ff187e24 */ /* 0x000fe2000f8e00ff */
[----:B------:R-:W-:Y:S01]  /*cdb0*/  VOTEU.ALL UP0, P0 ;  /* 0x00000000003f7886 */ /* 0x000fe20000000000 */
[----:B------:R-:W-:Y:S01]  /*cdc0*/  @!P0 IMAD.MOV.U32 R13, RZ, RZ, R67 ;  /* 0x000000ffff0d8224 */ /* 0x000fe200078e0043 */
[----:B------:R-:W-:Y:S01]  /*cdd0*/  @P0 STS.128 [R241+0xa800], RZ ;  /* 0x00a800fff1000388 */ /* 0x000fe20000000c00 */
[----:B------:R-:W-:-:S02]  /*cde0*/  IMAD.U32 R42, RZ, RZ, UR8 ;  /* 0x00000008ff2a7e24 */ /* 0x000fc4000f8e00ff */
[----:B------:R-:W-:Y:S01]  /*cdf0*/  IMAD.U32 R40, RZ, RZ, UR8 ;  /* 0x00000008ff287e24 */ /* 0x000fe2000f8e00ff */
[----:B------:R-:W-:Y:S01]  /*ce00*/  @!UP0 UIMAD UR19, UR9, 0x30, URZ ;  /* 0x00000030091388a4 */ /* 0x000fe2000f8e023f */
[----:B------:R-:W-:Y:S01]  /*ce10*/  IMAD.U32 R38, RZ, RZ, UR8 ;  /* 0x00000008ff267e24 */ /* 0x000fe2000f8e00ff */
[----:B------:R-:W-:Y:S01]  /*ce20*/  @!UP0 UIMAD UR4, UR9, 0x70, URZ ;  /* 0x00000070090488a4 */ /* 0x000fe2000f8e023f */
[----:B------:R-:W-:Y:S01]  /*ce30*/  IMAD.U32 R36, RZ, RZ, UR8 ;  /* 0x00000008ff247e24 */ /* 0x000fe2000f8e00ff */
[----:B------:R-:W-:Y:S01]  /*ce40*/  @!UP0 UIMAD UR18, UR9, 0x50, URZ ;  /* 0x00000050091288a4 */ /* 0x000fe2000f8e023f */
[----:B------:R-:W-:Y:S01]  /*ce50*/  IMAD.U32 R18, RZ, RZ, UR8 ;  /* 0x00000008ff127e24 */ /* 0x000fe2000f8e00ff */
[----:B------:R-:W-:Y:S01]  /*ce60*/  @!UP0 UIMAD UR16, UR9, 0x60, URZ ;  /* 0x00000060091088a4 */ /* 0x000fe2000f8e023f */
[----:B------:R-:W-:Y:S02]  /*ce70*/  @!P0 IMAD.MOV.U32 R66, RZ, RZ, R64 ;  /* 0x000000ffff428224 */ /* 0x000fe400078e0040 */
[----:B------:R-:W-:-:S02]  /*ce80*/  IMAD.U32 R20, RZ, RZ, UR8 ;  /* 0x00000008ff147e24 */ /* 0x000fc4000f8e00ff */
[----:B------:R-:W-:-:S04]  /*ce90*/  @!P0 IMAD.WIDE.U32 R18, R18, 0x30, R66 ;  /* 0x0000003012128825 */ /* 0x000fc800078e0042 */
[----:B------:R-:W-:Y:S02]  /*cea0*/  @!P0 IMAD.MOV.U32 R14, RZ, RZ, R64 ;  /* 0x000000ffff0e8224 */ /* 0x000fe400078e0040 */
[--C-:B------:R-:W-:Y:S02]  /*ceb0*/  @!P0 IMAD.MOV.U32 R15, RZ, RZ, R67.reuse ;  /* 0x000000ffff0f8224 */ /* 0x100fe400078e0043 */
[----:B-1----:R-:W-:Y:S02]  /*cec0*/  IMAD.U32 R10, RZ, RZ, UR8 ;  /* 0x00000008ff0a7e24 */ /* 0x002fe4000f8e00ff */
[----:B------:R-:W-:Y:S02]  /*ced0*/  @!P0 IMAD.MOV.U32 R11, RZ, RZ, R67 ;  /* 0x000000ffff0b8224 */ /* 0x000fe400078e0043 */
[----:B------:R-:W-:Y:S01]  /*cee0*/  @!P0 IMAD.WIDE.U32 R20, R20, 0x70, R14 ;  /* 0x0000007014148825 */ /* 0x000fe200078e000e */
[----:B------:R-:W-:-:S03]  /*cef0*/  @!P0 LEA.HI.X R8, R10, R67, R8, 0x6, P1 ;  /* 0x000000430a088211 */ /* 0x000fc600008f3408 */
[----:B------:R-:W-:Y:S02]  /*cf00*/  @!P0 IMAD.MOV.U32 R10, RZ, RZ, R64 ;  /* 0x000000ffff0a8224 */ /* 0x000fe400078e0040 */
[----:B------:R-:W-:Y:S02]  /*cf10*/  IMAD.U32 R32, RZ, RZ, UR8 ;  /* 0x00000008ff207e24 */ /* 0x000fe4000f8e00ff */
[----:B------:R-:W-:-:S04]  /*cf20*/  @!P0 IMAD.WIDE.U32 R28, R28, 0x50, R10 ;  /* 0x000000501c1c8825 */ /* 0x000fc800078e000a */
[----:B------:R-:W-:Y:S01]  /*cf30*/  @!P0 IMAD.WIDE.U32 R22, R22, 0x60, R10 ;  /* 0x0000006016168825 */ /* 0x000fe200078e000a */
[----:B------:R-:W-:-:S03]  /*cf40*/  @!P0 IADD3 R15, P4, R5, R28, RZ ;  /* 0x0000001c050f8210 */ /* 0x000fc60007f9e0ff */
[----:B------:R-:W-:Y:S01]  /*cf50*/  IMAD.U32 R11, RZ, RZ, UR8 ;  /* 0x00000008ff0b7e24 */ /* 0x000fe2000f8e00ff */
[----:B------:R-:W-:Y:S01]  /*cf60*/  @!P0 IADD3.X R14, R4, UR18, R29, P4, !PT ;  /* 0x00000012040e8c10 */ /* 0x000fe2000a7fe41d */
[----:B------:R-:W-:Y:S01]  /*cf70*/  IMAD.U32 R10, RZ, RZ, UR9 ;  /* 0x00000009ff0a7e24 */ /* 0x000fe2000f8e00ff */
[----:B------:R-:W-:Y:S01]  /*cf80*/  @!UP0 UIMAD UR18, UR9, 0x90, URZ ;  /* 0x00000090091288a4 */ /* 0x000fe2000f8e023f */
[----:B------:R-:W-:Y:S01]  /*cf90*/  @!P0 IMAD.MOV.U32 R65, RZ, RZ, R67 ;  /* 0x000000ffff418224 */ /* 0x000fe200078e0043 */
[----:B------:R-:W-:Y:S01]  /*cfa0*/  @!P0 LEA R11, P1, R11, R64, 0x7 ;  /* 0x000000400b0b8211 */ /* 0x000fe200078238ff */
[----:B------:R-:W-:Y:S02]  /*cfb0*/  IMAD.MOV.U32 R248, RZ, RZ, R189 ;  /* 0x000000fffff87224 */ /* 0x000fe400078e00bd */
[----:B------:R-:W-:Y:S01]  /*cfc0*/  @!P0 IMAD.WIDE.U32 R32, R32, 0xf0, R64 ;  /* 0x000000f020208825 */ /* 0x000fe200078e0040 */
[----:B------:R-:W-:-:S03]  /*cfd0*/  @!P0 LEA.HI.X R10, R12, R67, R10, 0x7, P1 ;  /* 0x000000430c0a8211 */ /* 0x000fc600008f3c0a */
[----:B------:R-:W-:Y:S02]  /*cfe0*/  @!P0 IMAD.MOV.U32 R12, RZ, RZ, R64 ;  /* 0x000000ffff0c8224 */ /* 0x000fe400078e0040 */
[----:B------:R-:W-:Y:S02]  /*cff0*/  IMAD.MOV.U32 R247, RZ, RZ, R188 ;  /* 0x000000fffff77224 */ /* 0x000fe400078e00bc */
[----:B------:R-:W-:-:S04]  /*d000*/  @!P0 IMAD.WIDE.U32 R26, R26, 0x90, R12 ;  /* 0x000000901a1a8825 */ /* 0x000fc800078e000c */
[----:B------:R-:W-:-:S04]  /*d010*/  @!P0 IMAD.WIDE.U32 R24, R24, 0xa0, R12 ;  /* 0x000000a018188825 */ /* 0x000fc800078e000c */
[----:B------:R-:W-:-:S04]  /*d020*/  @!P0 IMAD.WIDE.U32 R42, R42, 0xb0, R12 ;  /* 0x000000b02a2a8825 */ /* 0x000fc800078e000c */
[----:B------:R-:W-:-:S04]  /*d030*/  @!P0 IMAD.WIDE.U32 R40, R40, 0xc0, R12 ;  /* 0x000000c028288825 */ /* 0x000fc800078e000c */
[----:B------:R-:W-:-:S04]  /*d040*/  @!P0 IMAD.WIDE.U32 R38, R38, 0xd0, R12 ;  /* 0x000000d026268825 */ /* 0x000fc800078e000c */
[----:B------:R-:W-:Y:S01]  /*d050*/  @!P0 IMAD.WIDE.U32 R36, R36, 0xe0, R12 ;  /* 0x000000e024248825 */ /* 0x000fe200078e000c */
[----:B------:R-:W-:-:S04]  /*d060*/  @!P0 IADD3 R12, P2, P1, R5, UR26, R64 ;  /* 0x0000001a050c8c10 */ /* 0x000fc8000f95e040 */
[----:B------:R-:W-:Y:S02]  /*d070*/  @!P0 IADD3.X R66, R4, UR25, R67, P2, P1 ;  /* 0x0000001904428c10 */ /* 0x000fe400097e2443 */
[C---:B------:R-:W-:Y:S02]  /*d080*/  @!P0 LEA R34, P1, R12.reuse, UR6, 0x1 ;  /* 0x000000060c228c11 */ /* 0x040fe4000f8208ff */
[C---:B------:R-:W-:Y:S02]  /*d090*/  @!P0 IADD3 R17, P2, R5.reuse, R22, RZ ;  /* 0x0000001605118210 */ /* 0x040fe40007f5e0ff */
[----:B------:R-:W-:Y:S02]  /*d0a0*/  @!P0 LEA.HI.X R35, R12, UR7, R66, 0x1, P1 ;  /* 0x000000070c238c11 */ /* 0x000fe400088f0c42 */
[C---:B------:R-:W-:Y:S02]  /*d0b0*/  @!P0 IADD3 R13, P1, R5.reuse, R18, RZ ;  /* 0x00000012050d8210 */ /* 0x040fe40007f3e0ff */
[C---:B------:R-:W-:Y:S01]  /*d0c0*/  @!P0 IADD3.X R16, R4.reuse, UR16, R23, P2, !PT ;  /* 0x0000001004108c10 */ /* 0x040fe200097fe417 */
[----:B------:R-:W-:Y:S01]  /*d0d0*/  @!UP0 UIMAD UR16, UR9, 0xc0, URZ ;  /* 0x000000c0091088a4 */ /* 0x000fe2000f8e023f */
[C---:B------:R-:W-:Y:S01]  /*d0e0*/  @!P0 IADD3.X R12, R4.reuse, UR19, R19, P1, !PT ;  /* 0x00000013040c8c10 */ /* 0x040fe20008ffe413 */
[----:B------:R-:W-:Y:S01]  /*d0f0*/  @!UP0 UIMAD UR19, UR9, 0xb0, URZ ;  /* 0x000000b0091388a4 */ /* 0x000fe2000f8e023f */
[C---:B------:R-:W-:Y:S01]  /*d100*/  @!P0 IADD3 R19, P1, R5.reuse, R20, RZ ;  /* 0x0000001405138210 */ /* 0x040fe20007f3e0ff */
[----:B------:R-:W-:Y:S01]  /*d110*/  @!PT LDS RZ, [RZ] ;  /* 0x00000000fffff984 */ /* 0x000fe20000000800 */
[----:B------:R-:W-:Y:S01]  /*d120*/  @!PT LDS RZ, [RZ] ;  /* 0x00000000fffff984 */ /* 0x000fe20000000800 */
[----:B------:R-:W-:Y:S01]  /*d130*/  @!PT LDS RZ, [RZ] ;  /* 0x00000000fffff984 */ /* 0x000fe20000000800 */
[----:B------:R1:W-:Y:S03]  /*d140*/  @!P0 LDGSTS.E.BYPASS.LTC128B.128 [R241+0xa800], desc[UR22][R34.64] ;  /* 0x0a80000022f18fae */ /* 0x0003e6000b901d56 */
[----:B------:R-:W-:Y:S01]  /*d150*/  @!P0 IADD3.X R18, R4, UR4, R21, P1, !PT ;  /* 0x0000000404128c10 */ /* 0x000fe20008ffe415 */
[----:B------:R-:W-:Y:S01]  /*d160*/  @!UP0 UIMAD UR4, UR9, 0xa0, URZ ;  /* 0x000000a0090488a4 */ /* 0x000fe2000f8e023f */
[C---:B------:R-:W-:Y:S01]  /*d170*/  @!P0 IADD3 R23, P1, R5.reuse, R24, RZ ;  /* 0x0000001805178210 */ /* 0x040fe20007f3e0ff */
[----:B------:R-:W-:Y:S01]  /*d180*/  @P0 STS.128 [R241+0xb000], RZ ;  /* 0x00b000fff1000388 */ /* 0x000fe20000000c00 */
[----:B------:R-:W-:-:S03]  /*d190*/  @!P0 IADD3 R21, P2, R5, R26, RZ ;  /* 0x0000001a05158210 */ /* 0x000fc60007f5e0ff */
[C---:B------:R-:W-:Y:S01]  /*d1a0*/  @!P0 IADD3.X R22, R4.reuse, UR4, R25, P1, !PT ;  /* 0x0000000404168c10 */ /* 0x040fe20008ffe419 */
[----:B------:R-:W-:Y:S01]  /*d1b0*/  @!UP0 UIMAD UR4, UR9, 0xe0, URZ ;  /* 0x000000e0090488a4 */ /* 0x000fe2000f8e023f */
[C---:B------:R-:W-:Y:S01]  /*d1c0*/  @!P0 IADD3.X R20, R4.reuse, UR18, R27, P2, !PT ;  /* 0x0000001204148c10 */ /* 0x040fe200097fe41b */
[----:B------:R-:W-:Y:S01]  /*d1d0*/  @!UP0 UIMAD UR18, UR9, 0xd0, URZ ;  /* 0x000000d0091288a4 */ /* 0x000fe2000f8e023f */
[C---:B------:R-:W-:Y:S01]  /*d1e0*/  @!P0 IADD3 R31, P1, R5.reuse, R36, RZ ;  /* 0x00000024051f8210 */ /* 0x040fe20007f3e0ff */
[----:B------:R-:W-:Y:S01]  /*d1f0*/  @!UP0 UIMAD UR9, UR9, 0xf0, URZ ;  /* 0x000000f0090988a4 */ /* 0x000fe2000f8e023f */
[C---:B------:R-:W-:Y:S02]  /*d200*/  @!P0 IADD3 R27, P4, R5.reuse, R40, RZ ;  /* 0x00000028051b8210 */ /* 0x040fe40007f9e0ff */
[----:B------:R-:W-:Y:S02]  /*d210*/  @!P0 IADD3 R29, P2, R5, R38, RZ ;  /* 0x00000026051d8210 */ /* 0x000fe40007f5e0ff */
[C---:B------:R-:W-:Y:S01]  /*d220*/  @!P0 IADD3.X R30, R4.reuse, UR4, R37, P1, !PT ;  /* 0x00000004041e8c10 */ /* 0x040fe20008ffe425 */
[----:B------:R-:W-:Y:S01]  /*d230*/  ULDC UR4, c[0x0][0x39c] ;  /* 0x0000e70000047ab9 */ /* 0x000fe20000000800 */
[----:B------:R-:W-:-:S02]  /*d240*/  @!P0 IADD3.X R26, R4, UR16, R41, P4, !PT ;  /* 0x00000010041a8c10 */ /* 0x000fc4000a7fe429 */
[C---:B------:R-:W-:Y:S02]  /*d250*/  @!P0 IADD3.X R28, R4.reuse, UR18, R39, P2, !PT ;  /* 0x00000012041c8c10 */ /* 0x040fe400097fe427 */
[C---:B------:R-:W-:Y:S02]  /*d260*/  @!P0 IADD3 R11, P1, R5.reuse, R11, RZ ;  /* 0x0000000b050b8210 */ /* 0x040fe40007f3e0ff */
[C---:B------:R-:W-:Y:S02]  /*d270*/  @!P0 IADD3 R7, P4, R5.reuse, R7, RZ ;  /* 0x0000000705078210 */ /* 0x040fe40007f9e0ff */
[C---:B------:R-:W-:Y:S01]  /*d280*/  @!P0 IADD3 R9, P2, R5.reuse, R9, RZ ;  /* 0x0000000905098210 */ /* 0x040fe20007f5e0ff */
[C---:B------:R-:W-:Y:S01]  /*d290*/  @!P0 IMAD.X R10, R4.reuse, 0x1, R10, P1 ;  /* 0x00000001040a8824 */ /* 0x040fe200008e060a */
[C---:B------:R-:W-:Y:S01]  /*d2a0*/  @!P0 IADD3 R25, P5, R5.reuse, R42, RZ ;  /* 0x0000002a05198210 */ /* 0x040fe20007fbe0ff */
[C---:B------:R-:W-:Y:S01]  /*d2b0*/  @!P0 IMAD.X R6, R4.reuse, 0x1, R6, P4 ;  /* 0x0000000104068824 */ /* 0x040fe200020e0606 */
[----:B------:R-:W-:Y:S01]  /*d2c0*/  @!P0 IADD3 R5, P1, R5, R32, RZ ;  /* 0x0000002005058210 */ /* 0x000fe20007f3e0ff */
[----:B------:R-:W-:Y:S01]  /*d2d0*/  @!P0 IMAD.X R8, R4, 0x1, R8, P2 ;  /* 0x0000000104088824 */ /* 0x000fe200010e0608 */
[----:B------:R-:W-:-:S02]  /*d2e0*/  @!P0 LEA R36, P4, R9, UR6, 0x1 ;  /* 0x0000000609248c11 */ /* 0x000fc4000f8808ff */
[----:B------:R-:W-:Y:S02]  /*d2f0*/  @!P0 LEA R32, P2, R11, UR6, 0x1 ;  /* 0x000000060b208c11 */ /* 0x000fe4000f8408ff */
[C---:B------:R-:W-:Y:S02]  /*d300*/  @!P0 IADD3.X R24, R4.reuse, UR19, R43, P5, !PT ;  /* 0x0000001304188c10 */ /* 0x040fe4000affe42b */
[----:B------:R-:W-:Y:S02]  /*d310*/  @!P0 LEA R38, P5, R7, UR6, 0x1 ;  /* 0x0000000607268c11 */ /* 0x000fe4000f8a08ff */
[----:B------:R-:W-:Y:S02]  /*d320*/  @!P0 IADD3.X R4, R4, UR9, R33, P1, !PT ;  /* 0x0000000904048c10 */ /* 0x000fe40008ffe421 */
[----:B------:R-:W-:Y:S02]  /*d330*/  @!P0 LEA.HI.X R37, R9, UR7, R8, 0x1, P4 ;  /* 0x0000000709258c11 */ /* 0x000fe4000a0f0c08 */
[----:B------:R-:W-:-:S02]  /*d340*/  @!P0 LEA.HI.X R33, R11, UR7, R10, 0x1, P2 ;  /* 0x000000070b218c11 */ /* 0x000fc400090f0c0a */
        /* <DEDUP_REMOVED lines=11> */
[----:B-1----:R-:W-:-:S02]  /*d400*/  @!P0 LEA R34, P5, R19, UR6, 0x1 ;  /* 0x0000000613228c11 */ /* 0x002fc4000f8a08ff */
        /* <DEDUP_REMOVED lines=8> */
[----:B------:R-:W-:Y:S02]  /*d490*/  @!P0 LEA R12, P1, R25, UR6, 0x1 ;  /* 0x00000006190c8c11 */ /* 0x000fe4000f8208ff */
        /* <DEDUP_REMOVED lines=14> */
[----:B------:R-:W-:Y:S02]  /*d580*/  @!P0 LEA R22, P4, R29, UR6, 0x1 ;  /* 0x000000061d168c11 */ /* 0x000fe4000f8808ff */
[----:B------:R-:W-:Y:S01]  /*d590*/  @!P0 LEA R20, P2, R31, UR6, 0x1 ;  /* 0x000000061f148c11 */ /* 0x000fe2000f8408ff */
[----:B------:R-:W-:Y:S01]  /*d5a0*/  @P0 STS.128 [R241+0xd000], RZ ;  /* 0x00d000fff1000388 */ /* 0x000fe20000000c00 */
[----:B------:R-:W-:-:S02]  /*d5b0*/  @!P0 LEA.HI.X R25, R27, UR7, R26, 0x1, P5 ;  /* 0x000000071b198c11 */ /* 0x000fc4000a8f0c1a */
[----:B------:R-:W-:Y:S01]  /*d5c0*/  @!P0 LEA R18, P1, R5, UR6, 0x1 ;  /* 0x0000000605128c11 */ /* 0x000fe2000f8208ff */
[----:B------:R-:W-:Y:S01]  /*d5d0*/  @!PT LDS RZ, [RZ] ;  /* 0x00000000fffff984 */ /* 0x000fe20000000800 */
[----:B------:R-:W-:Y:S01]  /*d5e0*/  @!PT LDS RZ, [RZ] ;  /* 0x00000000fffff984 */ /* 0x000fe20000000800 */
[----:B------:R-:W-:Y:S01]  /*d5f0*/  @!PT LDS RZ, [RZ] ;  /* 0x00000000fffff984 */ /* 0x000fe20000000800 */
[----:B------:R-:W-:Y:S01]  /*d600*/  @!P0 LDGSTS.E.BYPASS.LTC128B.128 [R241+0xd000], desc[UR22][R6.64] ;  /* 0x0d00000006f18fae */ /* 0x000fe2000b901d56 */
[----:B------:R-:W-:Y:S01]  /*d610*/  @!P0 LEA.HI.X R23, R29, UR7, R28, 0x1, P4 ;  /* 0x000000071d178c11 */ /* 0x000fe2000a0f0c1c */
[----:B------:R-:W-:Y:S01]  /*d620*/  IMAD R28, R234, 0x2, R240 ;  /* 0x00000002ea1c7824 */ /* 0x000fe200078e02f0 */
[----:B------:R-:W-:Y:S01]  /*d630*/  @!P0 LEA.HI.X R21, R31, UR7, R30, 0x1, P2 ;  /* 0x000000071f158c11 */ /* 0x000fe200090f0c1e */
[----:B------:R-:W-:Y:S01]  /*d640*/  @P0 STS.128 [R241+0xd800], RZ ;  /* 0x00d800fff1000388 */ /* 0x000fe20000000c00 */
[----:B------:R-:W-:Y:S01]  /*d650*/  @!P0 LEA.HI.X R19, R5, UR7, R4, 0x1, P1 ;  /* 0x0000000705138c11 */ /* 0x000fe200088f0c04 */
[----:B------:R-:W-:Y:S02]  /*d660*/  USHF.L.U32 UR6, UR15, 0x8, URZ ;  /* 0x000000080f067899 */ /* 0x000fe4000800063f */
        /* <DEDUP_REMOVED lines=44> */
[----:B-1----:R-:W-:Y:S04]  /*d930*/  LDSM.16.M88.4 R32, [R240] ;  /* 0x00000000f020783b */ /* 0x002fe80000000200 */
[----:B--2---:R-:W1:Y:S04]  /*d940*/  LDSM.16.M88.4 R24, [R239+0x2000] ;  /* 0x00200000ef18783b */ /* 0x004e680000000200 */
[----:B------:R-:W-:Y:S04]  /*d950*/  LDSM.16.M88.4 R176, [R60] ;  /* 0x000000003cb0783b */ /* 0x000fe80000000200 */
[----:B------:R-:W-:Y:S04]  /*d960*/  LDSM.16.M88.4 R52, [R233+0x2000] ;  /* 0x00200000e934783b */ /* 0x000fe80000000200 */
[----:B------:R-:W2:Y:S04]  /*d970*/  LDSM.16.M88.4 R36, [R239+0x2800] ;  /* 0x00280000ef24783b */ /* 0x000ea80000000200 */
[----:B------:R-:W-:Y:S04]  /*d980*/  LDSM.16.M88.4 R28, [R28] ;  /* 0x000000001c1c783b */ /* 0x000fe80000000200 */
[----:B---3--:R-:W-:Y:S04]  /*d990*/  LDSM.16.M88.4 R16, [R238] ;  /* 0x00000000ee10783b */ /* 0x008fe80000000200 */
[----:B------:R-:W3:Y:S04]  /*d9a0*/  LDSM.16.M88.4 R48, [R233+0x2800] ;  /* 0x00280000e930783b */ /* 0x000ee80000000200 */
[----:B------:R-:W4:Y:S04]  /*d9b0*/  LDSM.16.M88.4 R4, [R239+0x3000] ;  /* 0x00300000ef04783b */ /* 0x000f280000000200 */
[----:B------:R-:W5:Y:S04]  /*d9c0*/  LDSM.16.M88.4 R20, [R239+0x3800] ;  /* 0x00380000ef14783b */ /* 0x000f680000000200 */
[----:B------:R-:W5:Y:S01]  /*d9d0*/  LDSM.16.M88.4 R64, [R229] ;  /* 0x00000000e540783b */ /* 0x000f620000000200 */
[C---:B-1----:R-:W-:Y:S03]  /*d9e0*/  HMMA.16816.F32.BF16 R40, R32.reuse, R24, RZ ;  /* 0x000000182028723c */ /* 0x042fe600000418ff */
[----:B------:R-:W1:Y:S04]  /*d9f0*/  LDSM.16.M88.4 R60, [R233+0x3800] ;  /* 0x00380000e93c783b */ /* 0x000e680000000200 */
[----:B------:R-:W1:Y:S01]  /*da00*/  LDSM.16.M88.4 R44, [R233+0x3000] ;  /* 0x00300000e92c783b */ /* 0x000e620000000200 */
[C---:B------:R-:W-:Y:S03]  /*da10*/  HMMA.16816.F32.BF16 R24, R32.reuse, R26, RZ ;  /* 0x0000001a2018723c */ /* 0x040fe600000418ff */
[----:B------:R-:W-:Y:S03]  /*da20*/  LDSM.16.M88.4 R184, [R227] ;  /* 0x00000000e3b8783b */ /* 0x000fe60000000200 */
[C---:B--2---:R-:W-:Y:S01]  /*da30*/  HMMA.16816.F32.BF16 R12, R32.reuse, R36, RZ ;  /* 0x00000024200c723c */ /* 0x044fe200000418ff */
[----:B------:R-:W-:Y:S04]  /*da40*/  LDSM.16.M88.4 R56, [R228] ;  /* 0x00000000e438783b */ /* 0x000fe80000000200 */
[----:B------:R-:W-:Y:S01]  /*da50*/  LDSM.16.M88.4 R124, [R239+0x4000] ;  /* 0x00400000ef7c783b */ /* 0x000fe20000000200 */
[----:B------:R-:W-:Y:S03]  /*da60*/  HMMA.16816.F32.BF16 R36, R32, R38, RZ ;  /* 0x000000262024723c */ /* 0x000fe600000418ff */
[----:B------:R-:W-:Y:S03]  /*da70*/  LDSM.16.M88.4 R116, [R239+0x4800] ;  /* 0x00480000ef74783b */ /* 0x000fe60000000200 */
[C---:B------:R-:W-:Y:S01]  /*da80*/  HMMA.16816.F32.BF16 R40, R176.reuse, R52, R40 ;  /* 0x00000034b028723c */ /* 0x040fe20000041828 */
[----:B------:R-:W-:Y:S04]  /*da90*/  LDSM.16.M88.4 R108, [R239+0x5000] ;  /* 0x00500000ef6c783b */ /* 0x000fe80000000200 */
[----:B------:R-:W-:Y:S01]  /*daa0*/  LDSM.16.M88.4 R100, [R239+0x5800] ;  /* 0x00580000ef64783b */ /* 0x000fe20000000200 */
[C---:B------:R-:W-:Y:S03]  /*dab0*/  HMMA.16816.F32.BF16 R24, R176.reuse, R54, R24 ;  /* 0x00000036b018723c */ /* 0x040fe60000041818 */
[----:B------:R-:W-:Y:S03]  /*dac0*/  LDSM.16.M88.4 R52, [R166] ;  /* 0x00000000a634783b */ /* 0x000fe60000000200 */
[----:B---3--:R-:W-:Y:S01]  /*dad0*/  HMMA.16816.F32.BF16 R12, R176, R48, R12 ;  /* 0x00000030b00c723c */ /* 0x008fe2000004180c */
[----:B------:R-:W-:Y:S04]  /*dae0*/  LDSM.16.M88.4 R92, [R239+0x6000] ;  /* 0x00600000ef5c783b */ /* 0x000fe80000000200 */
[----:B------:R-:W-:Y:S01]  /*daf0*/  LDSM.16.M88.4 R84, [R239+0x6800] ;  /* 0x00680000ef54783b */ /* 0x000fe20000000200 */
[----:B----4-:R-:W-:Y:S03]  /*db00*/  HMMA.16816.F32.BF16 R180, R32, R4, RZ ;  /* 0x0000000420b4723c */ /* 0x010fe600000418ff */
[----:B------:R-:W-:Y:S03]  /*db10*/  LDSM.16.M88.4 R76, [R239+0x7000] ;  /* 0x00700000ef4c783b */ /* 0x000fe60000000200 */
[C---:B------:R-:W-:Y:S01]  /*db20*/  HMMA.16816.F32.BF16 R40, R28.reuse, R16, R40 ;  /* 0x000000101c28723c */ /* 0x040fe20000041828 */
[----:B------:R-:W-:Y:S04]  /*db30*/  LDSM.16.M88.4 R172, [R233+0x4000] ;  /* 0x00400000e9ac783b */ /* 0x000fe80000000200 */
[----:B------:R-:W-:Y:S01]  /*db40*/  LDSM.16.M88.4 R168, [R233+0x4800] ;  /* 0x00480000e9a8783b */ /* 0x000fe20000000200 */
[----:B------:R-:W-:Y:S03]  /*db50*/  HMMA.16816.F32.BF16 R24, R28, R18, R24 ;  /* 0x000000121c18723c */ /* 0x000fe60000041818 */
[----:B------:R-:W2:Y:S03]  /*db60*/  LDSM.16.M88.4 R16, [R237] ;  /* 0x00000000ed10783b */ /* 0x000ea60000000200 */
[C---:B-----5:R-:W-:Y:S01]  /*db70*/  HMMA.16816.F32.BF16 R8, R32.reuse, R20, RZ ;  /* 0x000000142008723c */ /* 0x060fe200000418ff */
[----:B------:R-:W0:Y:S05]  /*db80*/  LDGDEPBAR ;  /* 0x00000000000079af */ /* 0x000e2a0000000000 */
[----:B------:R-:W-:Y:S06]  /*db90*/  HMMA.16816.F32.BF16 R4, R32, R6, RZ ;  /* 0x000000062004723c */ /* 0x000fec00000418ff */
[----:B------:R-:W-:Y:S01]  /*dba0*/  HMMA.16816.F32.BF16 R36, R176, R50, R36 ;  /* 0x00000032b024723c */ /* 0x000fe20000041824 */
[----:B------:R-:W3:Y:S05]  /*dbb0*/  LDSM.16.M88.4 R48, [R166+0x800] ;  /* 0x00080000a630783b */ /* 0x000eea0000000200 */
[----:B------:R-:W-:Y:S06]  /*dbc0*/  HMMA.16816.F32.BF16 R12, R28, R64, R12 ;  /* 0x000000401c0c723c */ /* 0x000fec000004180c */
[C---:B-1----:R-:W-:Y:S06]  /*dbd0*/  HMMA.16816.F32.BF16 R8, R176.reuse, R60, R8 ;  /* 0x0000003cb008723c */ /* 0x042fec0000041808 */
[C---:B------:R-:W-:Y:S06]  /*dbe0*/  HMMA.16816.F32.BF16 R180, R176.reuse, R44, R180 ;  /* 0x0000002cb0b4723c */ /* 0x040fec00000418b4 */
[----:B------:R-:W-:Y:S01]  /*dbf0*/  HMMA.16816.F32.BF16 R4, R176, R46, R4 ;  /* 0x0000002eb004723c */ /* 0x000fe20000041804 */
[----:B------:R-:W1:Y:S05]  /*dc00*/  LDSM.16.M88.4 R44, [R166+0x1000] ;  /* 0x00100000a62c783b */ /* 0x000e6a0000000200 */
[C---:B--2---:R-:W-:Y:S06]  /*dc10*/  HMMA.16816.F32.BF16 R40, R16.reuse, R52, R40 ;  /* 0x000000341028723c */ /* 0x044fec0000041828 */
[----:B------:R-:W-:Y:S06]  /*dc20*/  HMMA.16816.F32.BF16 R24, R16, R54, R24 ;  /* 0x000000361018723c */ /* 0x000fec0000041818 */
[----:B------:R-:W-:Y:S01]  /*dc30*/  HMMA.16816.F32.BF16 R36, R28, R66, R36 ;  /* 0x000000421c24723c */ /* 0x000fe20000041824 */
[----:B------:R-:W2:Y:S05]  /*dc40*/  LDSM.16.M88.4 R64, [R239+0x7800] ;  /* 0x00780000ef40783b */ /* 0x000eaa0000000200 */
[----:B---3--:R-:W-:Y:S06]  /*dc50*/  HMMA.16816.F32.BF16 R12, R16, R48, R12 ;  /* 0x00000030100c723c */ /* 0x008fec000004180c */
[----:B------:R-:W-:Y:S01]  /*dc60*/  FMUL.FTZ R40, R40, UR4 ;  /* 0x0000000428287c20 */ /* 0x000fe20008410000 */
[----:B------:R-:W-:Y:S01]  /*dc70*/  FMUL.FTZ R41, R41, UR4 ;  /* 0x0000000429297c20 */ /* 0x000fe20008410000 */
[----:B------:R-:W-:Y:S01]  /*dc80*/  FMUL.FTZ R42, R42, UR4 ;  /* 0x000000042a2a7c20 */ /* 0x000fe20008410000 */
[----:B------:R-:W-:Y:S01]  /*dc90*/  FMUL.FTZ R43, R43, UR4 ;  /* 0x000000042b2b7c20 */ /* 0x000fe20008410000 */
[----:B------:R-:W-:Y:S01]  /*dca0*/  HMMA.16816.F32.BF16 R20, R32, R22, RZ ;  /* 0x000000162014723c */ /* 0x000fe200000418ff */
[----:B------:R-:W3:Y:S01]  /*dcb0*/  MUFU.TANH R199, R41 ;  /* 0x0000002900c77308 */ /* 0x000ee20000002400 */
[----:B------:R-:W-:Y:S01]  /*dcc0*/  FMUL.FTZ R24, R24, UR4 ;  /* 0x0000000418187c20 */ /* 0x000fe20008410000 */
[----:B------:R-:W-:Y:S01]  /*dcd0*/  FMUL.FTZ R25, R25, UR4 ;  /* 0x0000000419197c20 */ /* 0x000fe20008410000 */
[----:B------:R-:W-:Y:S01]  /*dce0*/  FMUL.FTZ R26, R26, UR4 ;  /* 0x000000041a1a7c20 */ /* 0x000fe20008410000 */
[----:B------:R-:W-:Y:S01]  /*dcf0*/  FMUL.FTZ R27, R27, UR4 ;  /* 0x000000041b1b7c20 */ /* 0x000fe20008410000 */
[C---:B------:R-:W-:Y:S03]  /*dd00*/  HMMA.16816.F32.BF16 R8, R28.reuse, R184, R8 ;  /* 0x000000b81c08723c */ /* 0x040fe60000041808 */
[----:B------:R-:W-:Y:S03]  /*dd10*/  MUFU.TANH R184, R40 ;  /* 0x0000002800b87308 */ /* 0x000fe60000002400 */
[C---:B------:R-:W-:Y:S02]  /*dd20*/  HMMA.16816.F32.BF16 R180, R28.reuse, R56, R180 ;  /* 0x000000381cb4723c */ /* 0x040fe400000418b4 */
[----:B------:R-:W-:Y:S01]  /*dd30*/  FMUL.FTZ R12, R12, UR4 ;  /* 0x000000040c0c7c20 */ /* 0x000fe20008410000 */
[----:B------:R-:W-:Y:S01]  /*dd40*/  FMUL.FTZ R13, R13, UR4 ;  /* 0x000000040d0d7c20 */ /* 0x000fe20008410000 */
[----:B------:R-:W-:Y:S01]  /*dd50*/  FMUL.FTZ R14, R14, UR4 ;  /* 0x000000040e0e7c20 */ /* 0x000fe20008410000 */
[----:B------:R-:W-:Y:S01]  /*dd60*/  MUFU.TANH R185, R42 ;  /* 0x0000002a00b97308 */ /* 0x000fe20000002400 */
[----:B------:R-:W-:Y:S01]  /*dd70*/  HMMA.16816.F32.BF16 R4, R28, R58, R4 ;  /* 0x0000003a1c04723c */ /* 0x000fe20000041804 */
[----:B------:R-:W4:Y:S01]  /*dd80*/  LDSM.16.M88.4 R56, [R239+0x8000] ;  /* 0x00800000ef38783b */ /* 0x000f220000000200 */
[----:B------:R-:W-:-:S04]  /*dd90*/  FMUL.FTZ R15, R15, UR4 ;  /* 0x000000040f0f7c20 */ /* 0x000fc80008410000 */
[----:B------:R-:W-:Y:S01]  /*dda0*/  HMMA.16816.F32.BF16 R36, R16, R50, R36 ;  /* 0x000000321024723c */ /* 0x000fe20000041824 */
[----:B------:R5:W3:Y:S01]  /*ddb0*/  MUFU.TANH R165, R43 ;  /* 0x0000002b00a57308 */ /* 0x000ae20000002400 */
[----:B------:R-:W3:Y:S04]  /*ddc0*/  LDSM.16.M88.4 R48, [R239+0x8800] ;  /* 0x00880000ef30783b */ /* 0x000ee80000000200 */
[----:B------:R-:W-:Y:S03]  /*ddd0*/  HMMA.16816.F32.BF16 R20, R176, R62, R20 ;  /* 0x0000003eb014723c */ /* 0x000fe60000041814 */
[----:B------:R-:W-:Y:S03]  /*dde0*/  MUFU.TANH R190, R24 ;  /* 0x0000001800be7308 */ /* 0x000fe60000002400 */
[----:B------:R-:W-:Y:S05]  /*ddf0*/  HMMA.16816.F32.BF16 R128, R32, R124, RZ ;  /* 0x0000007c2080723c */ /* 0x000fea00000418ff */
[----:B------:R-:W3:Y:S01]  /*de00*/  MUFU.TANH R201, R25 ;  /* 0x0000001900c97308 */ /* 0x000ee20000002400 */
[----:B-----5:R-:W5:Y:S01]  /*de10*/  LDSM.16.M88.4 R40, [R239+0x9000] ;  /* 0x00900000ef28783b */ /* 0x020f620000000200 */
[C---:B-1----:R-:W-:Y:S05]  /*de20*/  HMMA.16816.F32.BF16 R180, R16.reuse, R44, R180 ;  /* 0x0000002c10b4723c */ /* 0x042fea00000418b4 */
[----:B------:R-:W-:Y:S01]  /*de30*/  FMUL.FTZ R36, R36, UR4 ;  /* 0x0000000424247c20 */ /* 0x000fe20008410000 */
[----:B------:R-:W-:Y:S01]  /*de40*/  MUFU.TANH R191, R26 ;  /* 0x0000001a00bf7308 */ /* 0x000fe20000002400 */
[----:B------:R-:W-:Y:S01]  /*de50*/  FMUL.FTZ R37, R37, UR4 ;  /* 0x0000000425257c20 */ /* 0x000fe20008410000 */
[----:B------:R-:W-:Y:S01]  /*de60*/  FMUL.FTZ R38, R38, UR4 ;  /* 0x0000000426267c20 */ /* 0x000fe20008410000 */
[----:B------:R-:W-:Y:S01]  /*de70*/  FMUL.FTZ R39, R39, UR4 ;  /* 0x0000000427277c20 */ /* 0x000fe20008410000 */
[----:B------:R-:W-:Y:S04]  /*de80*/  HMMA.16816.F32.BF16 R4, R16, R46, R4 ;  /* 0x0000002e1004723c */ /* 0x000fe80000041804 */
[----:B------:R1:W-:Y:S02]  /*de90*/  MUFU.TANH R200, R27 ;  /* 0x0000001b00c87308 */ /* 0x0003e40000002400 */
[C---:B------:R-:W-:Y:S06]  /*dea0*/  HMMA.16816.F32.BF16 R120, R32.reuse, R116, RZ ;  /* 0x000000742078723c */ /* 0x040fec00000418ff */
[----:B------:R-:W-:Y:S01]  /*deb0*/  MUFU.TANH R192, R12 ;  /* 0x0000000c00c07308 */ /* 0x000fe20000002400 */
[----:B------:R-:W-:Y:S01]  /*dec0*/  HMMA.16816.F32.BF16 R112, R32, R108, RZ ;  /* 0x0000006c2070723c */ /* 0x000fe200000418ff */
[----:B------:R-:W-:Y:S01]  /*ded0*/  FMUL.FTZ R180, R180, UR4 ;  /* 0x00000004b4b47c20 */ /* 0x000fe20008410000 */
[----:B------:R-:W-:Y:S01]  /*dee0*/  FMUL.FTZ R181, R181, UR4 ;  /* 0x00000004b5b57c20 */ /* 0x000fe20008410000 */
[----:B------:R-:W-:Y:S01]  /*def0*/  FMUL.FTZ R182, R182, UR4 ;  /* 0x00000004b6b67c20 */ /* 0x000fe20008410000 */
[----:B------:R-:W-:-:S02]  /*df00*/  FMUL.FTZ R183, R183, UR4 ;  /* 0x00000004b7b77c20 */ /* 0x000fc40008410000 */
[C---:B------:R-:W-:Y:S01]  /*df10*/  HMMA.16816.F32.BF16 R104, R32.reuse, R100, RZ ;  /* 0x000000642068723c */ /* 0x040fe200000418ff */
[----:B------:R-:W5:Y:S01]  /*df20*/  MUFU.TANH R202, R13 ;  /* 0x0000000d00ca7308 */ /* 0x000f620000002400 */
[----:B-1----:R-:W1:Y:S03]  /*df30*/  LDSM.16.M88.4 R24, [R239+0x9800] ;  /* 0x00980000ef18783b */ /* 0x002e660000000200 */
[----:B------:R-:W-:Y:S01]  /*df40*/  FMUL.FTZ R4, R4, UR4 ;  /* 0x0000000404047c20 */ /* 0x000fe20008410000 */
[----:B------:R-:W-:Y:S01]  /*df50*/  HMMA.16816.F32.BF16 R96, R32, R92, RZ ;  /* 0x0000005c2060723c */ /* 0x000fe200000418ff */
[----:B------:R-:W-:Y:S01]  /*df60*/  FMUL.FTZ R5, R5, UR4 ;  /* 0x0000000405057c20 */ /* 0x000fe20008410000 */
[----:B------:R-:W-:Y:S01]  /*df70*/  FMUL.FTZ R6, R6, UR4 ;  /* 0x0000000406067c20 */ /* 0x000fe20008410000 */
[----:B------:R-:W-:Y:S01]  /*df80*/  MUFU.TANH R193, R14 ;  /* 0x0000000e00c17308 */ /* 0x000fe20000002400 */
[----:B------:R-:W-:-:S02]  /*df90*/  FMUL.FTZ R7, R7, UR4 ;  /* 0x0000000407077c20 */ /* 0x000fc40008410000 */
[C---:B------:R-:W-:Y:S05]  /*dfa0*/  HMMA.16816.F32.BF16 R88, R32.reuse, R84, RZ ;  /* 0x000000542058723c */ /* 0x040fea00000418ff */
[----:B------:R3:W1:Y:S01]  /*dfb0*/  MUFU.TANH R203, R15 ;  /* 0x0000000f00cb7308 */ /* 0x0006620000002400 */
[C---:B------:R-:W-:Y:S06]  /*dfc0*/  HMMA.16816.F32.BF16 R80, R32.reuse, R76, RZ ;  /* 0x0000004c2050723c */ /* 0x040fec00000418ff */
[C---:B--2---:R-:W-:Y:S01]  /*dfd0*/  HMMA.16816.F32.BF16 R72, R32.reuse, R64, RZ ;  /* 0x000000402048723c */ /* 0x044fe200000418ff */
[----:B------:R-:W-:Y:S05]  /*dfe0*/  MUFU.TANH R194, R36 ;  /* 0x0000002400c27308 */ /* 0x000fea0000002400 */
[C---:B----4-:R-:W-:Y:S03]  /*dff0*/  HMMA.16816.F32.BF16 R60, R32.reuse, R56, RZ ;  /* 0x00000038203c723c */ /* 0x050fe600000418ff */
[----:B------:R-:W-:Y:S01]  /*e000*/  MUFU.TANH R204, R37 ;  /* 0x0000002500cc7308 */ /* 0x000fe20000002400 */
[----:B---3--:R-:W2:Y:S02]  /*e010*/  LDSM.16.M88.4 R12, [R166+0x1800] ;  /* 0x00180000a60c783b */ /* 0x008ea40000000200 */
[C---:B------:R-:W-:Y:S05]  /*e020*/  HMMA.16816.F32.BF16 R52, R32.reuse, R48, RZ ;  /* 0x000000302034723c */ /* 0x040fea00000418ff */
[----:B------:R-:W-:Y:S01]  /*e030*/  MUFU.TANH R195, R38 ;  /* 0x0000002600c37308 */ /* 0x000fe20000002400 */
[C---:B-----5:R-:W-:Y:S06]  /*e040*/  HMMA.16816.F32.BF16 R44, R32.reuse, R40, RZ ;  /* 0x00000028202c723c */ /* 0x060fec00000418ff */
[C---:B------:R-:W-:Y:S01]  /*e050*/  HMMA.16816.F32.BF16 R124, R32.reuse, R126, RZ ;  /* 0x0000007e207c723c */ /* 0x040fe200000418ff */
[----:B------:R-:W3:Y:S05]  /*e060*/  MUFU.TANH R205, R39 ;  /* 0x0000002700cd7308 */ /* 0x000eea0000002400 */
[C---:B------:R-:W-:Y:S03]  /*e070*/  HMMA.16816.F32.BF16 R116, R32.reuse, R118, RZ ;  /* 0x000000762074723c */ /* 0x040fe600000418ff */
[----:B------:R-:W-:Y:S03]  /*e080*/  MUFU.TANH R196, R180 ;  /* 0x000000b400c47308 */ /* 0x000fe60000002400 */
[C---:B------:R-:W-:Y:S05]  /*e090*/  HMMA.16816.F32.BF16 R108, R32.reuse, R110, RZ ;  /* 0x0000006e206c723c */ /* 0x040fea00000418ff */
[----:B------:R-:W4:Y:S01]  /*e0a0*/  MUFU.TANH R207, R181 ;  /* 0x000000b500cf7308 */ /* 0x000f220000002400 */
[C---:B------:R-:W-:Y:S06]  /*e0b0*/  HMMA.16816.F32.BF16 R100, R32.reuse, R102, RZ ;  /* 0x000000662064723c */ /* 0x040fec00000418ff */
[C---:B------:R-:W-:Y:S01]  /*e0c0*/  HMMA.16816.F32.BF16 R92, R32.reuse, R94, RZ ;  /* 0x0000005e205c723c */ /* 0x040fe200000418ff */
[----:B------:R-:W-:Y:S05]  /*e0d0*/  MUFU.TANH R197, R182 ;  /* 0x000000b600c57308 */ /* 0x000fea0000002400 */
[C---:B------:R-:W-:Y:S03]  /*e0e0*/  HMMA.16816.F32.BF16 R84, R32.reuse, R86, RZ ;  /* 0x000000562054723c */ /* 0x040fe600000418ff */
[----:B------:R5:W-:Y:S03]  /*e0f0*/  MUFU.TANH R206, R183 ;  /* 0x000000b700ce7308 */ /* 0x000be60000002400 */
[C---:B------:R-:W-:Y:S05]  /*e100*/  HMMA.16816.F32.BF16 R76, R32.reuse, R78, RZ ;  /* 0x0000004e204c723c */ /* 0x040fea00000418ff */
[----:B------:R-:W-:Y:S01]  /*e110*/  MUFU.TANH R198, R4 ;  /* 0x0000000400c67308 */ /* 0x000fe20000002400 */
[C---:B------:R-:W-:Y:S06]  /*e120*/  HMMA.16816.F32.BF16 R64, R32.reuse, R66, RZ ;  /* 0x000000422040723c */ /* 0x040fec00000418ff */
[C---:B------:R-:W-:Y:S01]  /*e130*/  HMMA.16816.F32.BF16 R56, R32.reuse, R58, RZ ;  /* 0x0000003a2038723c */ /* 0x040fe200000418ff */
[----:B------:R-:W4:Y:S01]  /*e140*/  MUFU.TANH R208, R7 ;  /* 0x0000000700d07308 */ /* 0x000f220000002400 */
[----:B-----5:R-:W-:Y:S04]  /*e150*/  LDSM.16.M88.4 R180, [R233+0x5000] ;  /* 0x00500000e9b4783b */ /* 0x020fe80000000200 */
[C---:B------:R-:W-:Y:S06]  /*e160*/  HMMA.16816.F32.BF16 R48, R32.reuse, R50, RZ ;  /* 0x000000322030723c */ /* 0x040fec00000418ff */
[C---:B------:R-:W-:Y:S06]  /*e170*/  HMMA.16816.F32.BF16 R40, R32.reuse, R42, RZ ;  /* 0x0000002a2028723c */ /* 0x040fec00000418ff */
[C---:B-1----:R-:W-:Y:S06]  /*e180*/  HMMA.16816.F32.BF16 R36, R32.reuse, R24, RZ ;  /* 0x000000182024723c */ /* 0x042fec00000418ff */
[----:B------:R-:W-:Y:S01]  /*e190*/  HMMA.16816.F32.BF16 R32, R32, R26, RZ ;  /* 0x0000001a2020723c */ /* 0x000fe200000418ff */
[----:B------:R-:W1:Y:S05]  /*e1a0*/  LDSM.16.M88.4 R24, [R226] ;  /* 0x00000000e218783b */ /* 0x000e6a0000000200 */
[----:B------:R-:W-:Y:S01]  /*e1b0*/  HMMA.16816.F32.BF16 R20, R28, R186, R20 ;  /* 0x000000ba1c14723c */ /* 0x000fe20000041814 */
[----:B------:R-:W5:Y:S05]  /*e1c0*/  MUFU.TANH R187, R5 ;  /* 0x0000000500bb7308 */ /* 0x000f6a0000002400 */
[----:B------:R-:W-:Y:S03]  /*e1d0*/  HMMA.16816.F32.BF16 R128, R176, R172, R128 ;  /* 0x000000acb080723c */ /* 0x000fe60000041880 */
[----:B------:R3:W-:Y:S03]  /*e1e0*/  MUFU.TANH R186, R6 ;  /* 0x0000000600ba7308 */ /* 0x0007e60000002400 */
[----:B--2---:R-:W-:Y:S06]  /*e1f0*/  HMMA.16816.F32.BF16 R8, R16, R12, R8 ;  /* 0x0000000c1008723c */ /* 0x004fec0000041808 */
[----:B------:R-:W-:Y:S01]  /*e200*/  HMMA.16816.F32.BF16 R172, R176, R174, R124 ;  /* 0x000000aeb0ac723c */ /* 0x000fe2000004187c */
[----:B------:R-:W2:Y:S05]  /*e210*/  LDSM.16.M88.4 R124, [R166+0x2000] ;  /* 0x00200000a67c783b */ /* 0x000eaa0000000200 */
[----:B------:R-:W-:Y:S01]  /*e220*/  HMMA.16816.F32.BF16 R20, R16, R14, R20 ;  /* 0x0000000e1014723c */ /* 0x000fe20000041814 */
[----:B------:R-:W4:Y:S04]  /*e230*/  LDSM.16.M88.4 R12, [R225] ;  /* 0x00000000e10c783b */ /* 0x000f280000000200 */
[----:B---3--:R-:W3:Y:S01]  /*e240*/  LDSM.16.M88.4 R4, [R233+0x5800] ;  /* 0x00580000e904783b */ /* 0x008ee20000000200 */
[----:B------:R-:W-:Y:S06]  /*e250*/  HMMA.16816.F32.BF16 R120, R176, R168, R120 ;  /* 0x000000a8b078723c */ /* 0x000fec0000041878 */
[----:B-1----:R-:W-:Y:S01]  /*e260*/  HMMA.16816.F32.BF16 R128, R28, R24, R128 ;  /* 0x000000181c80723c */ /* 0x002fe20000041880 */
[----:B------:R-:W-:Y:S01]  /*e270*/  FMUL.FTZ R8, R8, UR4 ;  /* 0x0000000408087c20 */ /* 0x000fe20008410000 */
[----:B------:R-:W-:Y:S01]  /*e280*/  FMUL.FTZ R9, R9, UR4 ;  /* 0x0000000409097c20 */ /* 0x000fe20008410000 */
[----:B------:R-:W-:Y:S01]  /*e290*/  FMUL.FTZ R10, R10, UR4 ;  /* 0x000000040a0a7c20 */ /* 0x000fe20008410000 */
[----:B------:R-:W-:Y:S01]  /*e2a0*/  FMUL.FTZ R11, R11, UR4 ;  /* 0x000000040b0b7c20 */ /* 0x000fe20008410000 */
[----:B------:R-:W-:Y:S01]  /*e2b0*/  MUFU.TANH R168, R8 ;  /* 0x0000000800a87308 */ /* 0x000fe20000002400 */
[----:B------:R-:W-:Y:S06]  /*e2c0*/  HMMA.16816.F32.BF16 R116, R176, R170, R116 ;  /* 0x000000aab074723c */ /* 0x000fec0000041874 */
[----:B------:R-:W-:Y:S01]  /*e2d0*/  HMMA.16816.F32.BF16 R172, R28, R26, R172 ;  /* 0x0000001a1cac723c */ /* 0x000fe200000418ac */
[----:B------:R-:W-:Y:S01]  /*e2e0*/  MUFU.TANH R170, R9 ;  /* 0x0000000900aa7308 */ /* 0x000fe20000002400 */
[----:B------:R-:W1:Y:S01]  /*e2f0*/  LDSM.16.M88.4 R24, [R166+0x2800] ;  /* 0x00280000a618783b */ /* 0x000e620000000200 */
[----:B------:R-:W-:Y:S01]  /*e300*/  FMUL.FTZ R20, R20, UR4 ;  /* 0x0000000414147c20 */ /* 0x000fe20008410000 */
[----:B------:R-:W-:Y:S01]  /*e310*/  FMUL.FTZ R21, R21, UR4 ;  /* 0x0000000415157c20 */ /* 0x000fe20008410000 */
[----:B------:R-:W-:Y:S01]  /*e320*/  FMUL.FTZ R22, R22, UR4 ;  /* 0x0000000416167c20 */ /* 0x000fe20008410000 */
[----:B------:R-:W-:Y:S01]  /*e330*/  FMUL.FTZ R23, R23, UR4 ;  /* 0x0000000417177c20 */ /* 0x000fe20008410000 */
[----:B------:R-:W-:Y:S02]  /*e340*/  HMMA.16816.F32.BF16 R112, R176, R180, R112 ;  /* 0x000000b4b070723c */ /* 0x000fe40000041870 */
[----:B------:R-:W-:Y:S04]  /*e350*/  MUFU.TANH R169, R10 ;  /* 0x0000000a00a97308 */ /* 0x000fe80000002400 */
[----:B--2---:R-:W-:Y:S04]  /*e360*/  HMMA.16816.F32.BF16 R128, R16, R124, R128 ;  /* 0x0000007c1080723c */ /* 0x004fe80000041880 */
[----:B------:R2:W5:Y:S02]  /*e370*/  MUFU.TANH R171, R11 ;  /* 0x0000000b00ab7308 */ /* 0x0005640000002400 */
[C---:B----4-:R-:W-:Y:S06]  /*e380*/  HMMA.16816.F32.BF16 R120, R28.reuse, R12, R120 ;  /* 0x0000000c1c78723c */ /* 0x050fec0000041878 */
[----:B------:R-:W-:Y:S01]  /*e390*/  MUFU.TANH R124, R20 ;  /* 0x00000014007c7308 */ /* 0x000fe20000002400 */
[----:B------:R-:W-:Y:S01]  /*e3a0*/  HMMA.16816.F32.BF16 R116, R28, R14, R116 ;  /* 0x0000000e1c74723c */ /* 0x000fe20000041874 */
[----:B------:R-:W4:Y:S05]  /*e3b0*/  LDSM.16.M88.4 R12, [R233+0x7000] ;  /* 0x00700000e90c783b */ /* 0x000f2a0000000200 */
[C---:B---3--:R-:W-:Y:S01]  /*e3c0*/  HMMA.16816.F32.BF16 R104, R176.reuse, R4, R104 ;  /* 0x00000004b068723c */ /* 0x048fe20000041868 */
[----:B------:R-:W3:Y:S01]  /*e3d0*/  MUFU.TANH R180, R21 ;  /* 0x0000001500b47308 */ /* 0x000ee20000002400 */
[----:B--2---:R-:W2:Y:S03]  /*e3e0*/  LDSM.16.M88.4 R8, [R233+0x6000] ;  /* 0x00600000e908783b */ /* 0x004ea60000000200 */
[----:B------:R-:W-:Y:S01]  /*e3f0*/  FMUL.FTZ R129, R129, UR4 ;  /* 0x0000000481817c20 */ /* 0x000fe20008410000 */
[C---:B------:R-:W-:Y:S01]  /*e400*/  HMMA.16816.F32.BF16 R100, R176.reuse, R6, R100 ;  /* 0x00000006b064723c */ /* 0x040fe20000041864 */
[----:B------:R-:W5:Y:S01]  /*e410*/  LDSM.16.M88.4 R4, [R233+0x6800] ;  /* 0x00680000e904783b */ /* 0x000f620000000200 */
[----:B------:R-:W-:Y:S01]  /*e420*/  FMUL.FTZ R128, R128, UR4 ;  /* 0x0000000480807c20 */ /* 0x000fe20008410000 */
[----:B------:R-:W-:Y:S03]  /*e430*/  MUFU.TANH R125, R22 ;  /* 0x00000016007d7308 */ /* 0x000fe60000002400 */
[----:B------:R-:W-:Y:S05]  /*e440*/  HMMA.16816.F32.BF16 R108, R176, R182, R108 ;  /* 0x000000b6b06c723c */ /* 0x000fea000004186c */
[----:B------:R3:W5:Y:S01]  /*e450*/  MUFU.TANH R181, R23 ;  /* 0x0000001700b57308 */ /* 0x0007620000002400 */
[C---:B-1----:R-:W-:Y:S06]  /*e460*/  HMMA.16816.F32.BF16 R120, R16.reuse, R24, R120 ;  /* 0x000000181078723c */ /* 0x042fec0000041878 */
[C---:B------:R-:W-:Y:S01]  /*e470*/  HMMA.16816.F32.BF16 R116, R16.reuse, R26, R116 ;  /* 0x0000001a1074723c */ /* 0x040fe20000041874 */
[----:B------:R-:W1:Y:S01]  /*e480*/  LDSM.16.M88.4 R24, [R233+0x7800] ;  /* 0x00780000e918783b */ /* 0x000e620000000200 */
[----:B------:R5:W1:Y:S04]  /*e490*/  MUFU.TANH R182, R129 ;  /* 0x0000008100b67308 */ /* 0x000a680000002400 */
[----:B------:R-:W-:Y:S01]  /*e4a0*/  HMMA.16816.F32.BF16 R172, R16, R126, R172 ;  /* 0x0000007e10ac723c */ /* 0x000fe200000418ac */
[----:B---3--:R-:W3:Y:S03]  /*e4b0*/  LDSM.16.M88.4 R20, [R224] ;  /* 0x00000000e014783b */ /* 0x008ee60000000200 */
[----:B------:R5:W-:Y:S02]  /*e4c0*/  MUFU.TANH R126, R128 ;  /* 0x00000080007e7308 */ /* 0x000be40000002400 */
[----:B----4-:R-:W-:Y:S01]  /*e4d0*/  HMMA.16816.F32.BF16 R80, R176, R12, R80 ;  /* 0x0000000cb050723c */ /* 0x010fe20000041850 */
[----:B------:R-:W-:Y:S01]  /*e4e0*/  FMUL.FTZ R127, R130, UR4 ;  /* 0x00000004827f7c20 */ /* 0x000fe20008410000 */
[----:B------:R-:W-:-:S04]  /*e4f0*/  FMUL.FTZ R130, R131, UR4 ;  /* 0x0000000483827c20 */ /* 0x000fc80008410000 */
[----:B--2---:R-:W-:Y:S01]  /*e500*/  HMMA.16816.F32.BF16 R96, R176, R8, R96 ;  /* 0x00000008b060723c */ /* 0x004fe20000041860 */
[----:B------:R-:W-:Y:S01]  /*e510*/  FMUL.FTZ R121, R121, UR4 ;  /* 0x0000000479797c20 */ /* 0x000fe20008410000 */
[----:B------:R-:W-:Y:S01]  /*e520*/  MUFU.TANH R130, R130 ;  /* 0x0000008200827308 */ /* 0x000fe20000002400 */
[----:B------:R-:W-:-:S03]  /*e530*/  FMUL.FTZ R120, R120, UR4 ;  /* 0x0000000478787c20 */ /* 0x000fc60008410000 */
[C---:B------:R-:W-:Y:S01]  /*e540*/  HMMA.16816.F32.BF16 R92, R176.reuse, R10, R92 ;  /* 0x0000000ab05c723c */ /* 0x040fe2000004185c */
[----:B------:R-:W-:Y:S01]  /*e550*/  LDSM.16.M88.4 R8, [R166+0x3000] ;  /* 0x00300000a608783b */ /* 0x000fe20000000200 */
[----:B------:R-:W-:Y:S01]  /*e560*/  FMUL.FTZ R117, R117, UR4 ;  /* 0x0000000475757c20 */ /* 0x000fe20008410000 */
[----:B------:R-:W-:Y:S01]  /*e570*/  FMUL.FTZ R116, R116, UR4 ;  /* 0x0000000474747c20 */ /* 0x000fe20008410000 */
[----:B------:R2:W-:Y:S02]  /*e580*/  MUFU.TANH R210, R121 ;  /* 0x0000007900d27308 */ /* 0x0005e40000002400 */
[----:B-----5:R-:W-:Y:S01]  /*e590*/  HMMA.16816.F32.BF16 R88, R176, R4, R88 ;  /* 0x00000004b058723c */ /* 0x020fe20000041858 */
[----:B------:R-:W-:Y:S01]  /*e5a0*/  FMUL.FTZ R129, R174, UR4 ;  /* 0x00000004ae817c20 */ /* 0x000fe20008410000 */
[----:B------:R-:W-:Y:S01]  /*e5b0*/  FMUL.FTZ R131, R175, UR4 ;  /* 0x00000004af837c20 */ /* 0x000fe20008410000 */
[----:B------:R-:W-:Y:S01]  /*e5c0*/  FMUL.FTZ R128, R172, UR4 ;  /* 0x00000004ac807c20 */ /* 0x000fe20008410000 */
[----:B------:R-:W-:-:S02]  /*e5d0*/  FMUL.FTZ R173, R173, UR4 ;  /* 0x00000004adad7c20 */ /* 0x000fc40008410000 */
[C---:B------:R-:W-:Y:S01]  /*e5e0*/  HMMA.16816.F32.BF16 R84, R176.reuse, R6, R84 ;  /* 0x00000006b054723c */ /* 0x040fe20000041854 */
[----:B------:R-:W4:Y:S01]  /*e5f0*/  LDSM.16.M88.4 R4, [R233+0x8000] ;  /* 0x00800000e904783b */ /* 0x000f220000000200 */
[----:B------:R-:W5:Y:S04]  /*e600*/  MUFU.TANH R212, R173 ;  /* 0x000000ad00d47308 */ /* 0x000f680000002400 */
[C---:B------:R-:W-:Y:S01]  /*e610*/  HMMA.16816.F32.BF16 R76, R176.reuse, R14, R76 ;  /* 0x0000000eb04c723c */ /* 0x040fe2000004184c */
[----:B------:R-:W-:Y:S01]  /*e620*/  LDSM.16.M88.4 R12, [R233+0x8800] ;  /* 0x00880000e90c783b */ /* 0x000fe20000000200 */
[----:B--2---:R-:W-:Y:S01]  /*e630*/  FMUL.FTZ R121, R122, UR4 ;  /* 0x000000047a797c20 */ /* 0x004fe20008410000 */
[----:B------:R-:W-:Y:S01]  /*e640*/  FMUL.FTZ R122, R123, UR4 ;  /* 0x000000047b7a7c20 */ /* 0x000fe20008410000 */
[----:B------:R-:W2:Y:S02]  /*e650*/  MUFU.TANH R131, R131 ;  /* 0x0000008300837308 */ /* 0x000ea40000002400 */
[----:B-1----:R-:W-:Y:S06]  /*e660*/  HMMA.16816.F32.BF16 R72, R176, R24, R72 ;  /* 0x00000018b048723c */ /* 0x002fec0000041848 */
[C---:B---3--:R-:W-:Y:S01]  /*e670*/  HMMA.16816.F32.BF16 R112, R28.reuse, R20, R112 ;  /* 0x000000141c70723c */ /* 0x048fe20000041870 */
[----:B------:R1:W-:Y:S05]  /*e680*/  MUFU.TANH R123, R117 ;  /* 0x00000075007b7308 */ /* 0x0003ea0000002400 */
[----:B------:R-:W-:Y:S01]  /*e690*/  HMMA.16816.F32.BF16 R108, R28, R22, R108 ;  /* 0x000000161c6c723c */ /* 0x000fe2000004186c */
[----:B------:R-:W3:Y:S02]  /*e6a0*/  LDSM.16.M88.4 R20, [R223] ;  /* 0x00000000df14783b */ /* 0x000ee40000000200 */
[----:B------:R-:W2:Y:S03]  /*e6b0*/  MUFU.TANH R122, R122 ;  /* 0x0000007a007a7308 */ /* 0x000ea60000002400 */
[C---:B------:R-:W-:Y:S01]  /*e6c0*/  HMMA.16816.F32.BF16 R64, R176.reuse, R26, R64 ;  /* 0x0000001ab040723c */ /* 0x040fe20000041840 */
[----:B------:R-:W5:Y:S04]  /*e6d0*/  LDSM.16.M88.4 R24, [R166+0x3800] ;  /* 0x00380000a618783b */ /* 0x000f680000000200 */
[----:B------:R-:W-:Y:S01]  /*e6e0*/  MUFU.TANH R128, R128 ;  /* 0x0000008000807308 */ /* 0x000fe20000002400 */
[----:B-1----:R-:W-:Y:S01]  /*e6f0*/  FMUL.FTZ R117, R118, UR4 ;  /* 0x0000000476757c20 */ /* 0x002fe20008410000 */
[----:B------:R-:W-:Y:S01]  /*e700*/  FMUL.FTZ R118, R119, UR4 ;  /* 0x0000000477767c20 */ /* 0x000fe20008410000 */
[----:B----4-:R-:W-:Y:S05]  /*e710*/  HMMA.16816.F32.BF16 R60, R176, R4, R60 ;  /* 0x00000004b03c723c */ /* 0x010fea000004183c */
[----:B------:R-:W1:Y:S01]  /*e720*/  MUFU.TANH R118, R118 ;  /* 0x0000007600767308 */ /* 0x000e620000002400 */
[C---:B------:R-:W-:Y:S07]  /*e730*/  HMMA.16816.F32.BF16 R112, R16.reuse, R8, R112 ;  /* 0x000000081070723c */ /* 0x040fee0000041870 */
[----:B------:R-:W-:Y:S01]  /*e740*/  MUFU.TANH R129, R129 ;  /* 0x0000008100817308 */ /* 0x000fe20000002400 */
[----:B------:R-:W-:Y:S01]  /*e750*/  HMMA.16816.F32.BF16 R108, R16, R10, R108 ;  /* 0x0000000a106c723c */ /* 0x000fe2000004186c */
[----:B------:R-:W4:Y:S05]  /*e760*/  LDSM.16.M88.4 R8, [R222] ;  /* 0x00000000de08783b */ /* 0x000f2a0000000200 */
[----:B------:R-:W-:Y:S01]  /*e770*/  HMMA.16816.F32.BF16 R56, R176, R6, R56 ;  /* 0x00000006b038723c */ /* 0x000fe20000041838 */
[----:B------:R-:W-:Y:S01]  /*e780*/  LDSM.16.M88.4 R4, [R233+0x9000] ;  /* 0x00900000e904783b */ /* 0x000fe20000000200 */
[----:B------:R-:W-:Y:S04]  /*e790*/  MUFU.TANH R120, R120 ;  /* 0x0000007800787308 */ /* 0x000fe80000002400 */
[C---:B---3--:R-:W-:Y:S04]  /*e7a0*/  HMMA.16816.F32.BF16 R104, R28.reuse, R20, R104 ;  /* 0x000000141c68723c */ /* 0x048fe80000041868 */
[----:B------:R-:W-:Y:S02]  /*e7b0*/  MUFU.TANH R117, R117 ;  /* 0x0000007500757308 */ /* 0x000fe40000002400 */
[----:B------:R-:W-:Y:S01]  /*e7c0*/  HMMA.16816.F32.BF16 R100, R28, R22, R100 ;  /* 0x000000161c64723c */ /* 0x000fe20000041864 */
[----:B------:R-:W3:Y:S01]  /*e7d0*/  LDSM.16.M88.4 R20, [R233+0x9800] ;  /* 0x00980000e914783b */ /* 0x000ee20000000200 */
[----:B------:R-:W-:Y:S01]  /*e7e0*/  FMUL.FTZ R113, R113, UR4 ;  /* 0x0000000471717c20 */ /* 0x000fe20008410000 */
[----:B------:R-:W-:-:S03]  /*e7f0*/  FMUL.FTZ R112, R112, UR4 ;  /* 0x0000000470707c20 */ /* 0x000fc60008410000 */
[----:B------:R-:W-:Y:S01]  /*e800*/  HMMA.16816.F32.BF16 R52, R176, R12, R52 ;  /* 0x0000000cb034723c */ /* 0x000fe20000041834 */
[----:B------:R-:W-:Y:S01]  /*e810*/  FMUL.FTZ R109, R109, UR4 ;  /* 0x000000046d6d7c20 */ /* 0x000fe20008410000 */
[----:B------:R2:W1:Y:S01]  /*e820*/  MUFU.TANH R172, R113 ;  /* 0x0000007100ac7308 */ /* 0x0004620000002400 */
[----:B------:R-:W-:-:S03]  /*e830*/  FMUL.FTZ R108, R108, UR4 ;  /* 0x000000046c6c7c20 */ /* 0x000fc60008410000 */
[----:B------:R-:W-:Y:S01]  /*e840*/  HMMA.16816.F32.BF16 R48, R176, R14, R48 ;  /* 0x0000000eb030723c */ /* 0x000fe20000041830 */
[----:B------:R-:W1:Y:S03]  /*e850*/  LDSM.16.M88.4 R12, [R166+0x4000] ;  /* 0x00400000a60c783b */ /* 0x000e660000000200 */
[----:B------:R-:W-:Y:S02]  /*e860*/  MUFU.TANH R112, R112 ;  /* 0x0000007000707308 */ /* 0x000fe40000002400 */
[C---:B-----5:R-:W-:Y:S06]  /*e870*/  HMMA.16816.F32.BF16 R104, R16.reuse, R24, R104 ;  /* 0x000000181068723c */ /* 0x060fec0000041868 */
[----:B------:R-:W-:Y:S01]  /*e880*/  HMMA.16816.F32.BF16 R100, R16, R26, R100 ;  /* 0x0000001a1064723c */ /* 0x000fe20000041864 */
[----:B------:R-:W5:Y:S01]  /*e890*/  LDSM.16.M88.4 R24, [R221] ;  /* 0x00000000dd18783b */ /* 0x000f620000000200 */
[----:B--2---:R-:W-:Y:S01]  /*e8a0*/  FMUL.FTZ R113, R114, UR4 ;  /* 0x0000000472717c20 */ /* 0x004fe20008410000 */
[----:B------:R-:W-:Y:S01]  /*e8b0*/  FMUL.FTZ R114, R115, UR4 ;  /* 0x0000000473727c20 */ /* 0x000fe20008410000 */
[----:B------:R-:W-:Y:S02]  /*e8c0*/  MUFU.TANH R127, R127 ;  /* 0x0000007f007f7308 */ /* 0x000fe40000002400 */
[C---:B----4-:R-:W-:Y:S06]  /*e8d0*/  HMMA.16816.F32.BF16 R96, R28.reuse, R8, R96 ;  /* 0x000000081c60723c */ /* 0x050fec0000041860 */
[----:B------:R-:W-:Y:S01]  /*e8e0*/  HMMA.16816.F32.BF16 R92, R28, R10, R92 ;  /* 0x0000000a1c5c723c */ /* 0x000fe2000004185c */
[----:B------:R-:W2:Y:S01]  /*e8f0*/  LDSM.16.M88.4 R8, [R220] ;  /* 0x00000000dc08783b */ /* 0x000ea20000000200 */
[----:B------:R4:W2:Y:S04]  /*e900*/  MUFU.TANH R115, R109 ;  /* 0x0000006d00737308 */ /* 0x0008a80000002400 */
[C---:B---3--:R-:W-:Y:S01]  /*e910*/  HMMA.16816.F32.BF16 R36, R176.reuse, R20, R36 ;  /* 0x00000014b024723c */ /* 0x048fe20000041824 */
[----:B------:R-:W3:Y:S01]  /*e920*/  S2R R20, SR_TID.X ;  /* 0x0000000000147919 */ /* 0x000ee20000002100 */
[----:B------:R-:W-:Y:S01]  /*e930*/  FMUL.FTZ R105, R105, UR4 ;  /* 0x0000000469697c20 */ /* 0x000fe20008410000 */
[----:B------:R-:W-:Y:S01]  /*e940*/  FMUL.FTZ R104, R104, UR4 ;  /* 0x0000000468687c20 */ /* 0x000fe20008410000 */
[----:B------:R-:W-:Y:S01]  /*e950*/  FMUL.FTZ R107, R107, UR4 ;  /* 0x000000046b6b7c20 */ /* 0x000fe20008410000 */
[----:B------:R-:W2:Y:S01]  /*e960*/  MUFU.TANH R114, R114 ;  /* 0x0000007200727308 */ /* 0x000ea20000002400 */
[----:B------:R-:W-:Y:S01]  /*e970*/  HMMA.16816.F32.BF16 R44, R176, R4, R44 ;  /* 0x00000004b02c723c */ /* 0x000fe2000004182c */
[----:B------:R-:W-:Y:S01]  /*e980*/  FMUL.FTZ R101, R101, UR4 ;  /* 0x0000000465657c20 */ /* 0x000fe20008410000 */
[----:B------:R-:W-:-:S04]  /*e990*/  FMUL.FTZ R100, R100, UR4 ;  /* 0x0000000464647c20 */ /* 0x000fc80008410000 */
[----:B------:R-:W-:Y:S01]  /*e9a0*/  HMMA.16816.F32.BF16 R40, R176, R6, R40 ;  /* 0x00000006b028723c */ /* 0x000fe20000041828 */
[----:B------:R-:W2:Y:S01]  /*e9b0*/  LDSM.16.M88.4 R4, [R166+0x4800] ;  /* 0x00480000a604783b */ /* 0x000ea20000000200 */
[----:B------:R3:W-:Y:S01]  /*e9c0*/  MUFU.TANH R174, R101 ;  /* 0x0000006500ae7308 */ /* 0x0007e20000002400 */
[----:B----4-:R-:W-:Y:S01]  /*e9d0*/  FMUL.FTZ R109, R110, UR4 ;  /* 0x000000046e6d7c20 */ /* 0x010fe20008410000 */
[----:B------:R-:W-:Y:S02]  /*e9e0*/  FMUL.FTZ R110, R111, UR4 ;  /* 0x000000046f6e7c20 */ /* 0x000fe40008410000 */
[----:B-1----:R-:W-:Y:S04]  /*e9f0*/  HMMA.16816.F32.BF16 R96, R16, R12, R96 ;  /* 0x0000000c1060723c */ /* 0x002fe80000041860 */
[----:B------:R-:W-:Y:S02]  /*ea00*/  MUFU.TANH R111, R105 ;  /* 0x00000069006f7308 */ /* 0x000fe40000002400 */
[----:B-----5:R-:W-:Y:S06]  /*ea10*/  HMMA.16816.F32.BF16 R88, R28, R24, R88 ;  /* 0x000000181c58723c */ /* 0x020fec0000041858 */
[----:B------:R-:W-:Y:S01]  /*ea20*/  HMMA.16816.F32.BF16 R92, R16, R14, R92 ;  /* 0x0000000e105c723c */ /* 0x000fe2000004185c */
[----:B------:R-:W-:Y:S01]  /*ea30*/  LDSM.16.M88.4 R12, [R166+0x5000] ;  /* 0x00500000a60c783b */ /* 0x000fe20000000200 */
[----:B---3--:R-:W-:Y:S01]  /*ea40*/  FMUL.FTZ R101, R102, UR4 ;  /* 0x0000000466657c20 */ /* 0x008fe20008410000 */
[----:B------:R-:W-:-:S02]  /*ea50*/  IMAD.SHL.U32 R20, R20, 0x2, RZ ;  /* 0x0000000214147824 */ /* 0x000fc400078e00ff */
[----:B------:R-:W-:Y:S01]  /*ea60*/  FMUL.FTZ R102, R103, UR4 ;  /* 0x0000000467667c20 */ /* 0x000fe20008410000 */
[----:B------:R1:W-:Y:S01]  /*ea70*/  MUFU.TANH R213, R104 ;  /* 0x0000006800d57308 */ /* 0x0003e20000002400 */
[----:B------:R-:W-:Y:S05]  /*ea80*/  HMMA.16816.F32.BF16 R32, R176, R22, R32 ;  /* 0x00000016b020723c */ /* 0x000fea0000041820 */
[----:B------:R-:W-:Y:S01]  /*ea90*/  FMUL.FTZ R97, R97, UR4 ;  /* 0x0000000461617c20 */ /* 0x000fe20008410000 */
[----:B------:R-:W-:Y:S01]  /*eaa0*/  HMMA.16816.F32.BF16 R84, R28, R26, R84 ;  /* 0x0000001a1c54723c */ /* 0x000fe20000041854 */
[----:B------:R-:W-:Y:S01]  /*eab0*/  FMUL.FTZ R175, R99, UR4 ;  /* 0x0000000463af7c20 */ /* 0x000fe20008410000 */
[----:B------:R-:W3:Y:S01]  /*eac0*/  LDSM.16.M88.4 R24, [R218] ;  /* 0x00000000da18783b */ /* 0x000ee20000000200 */
[----:B------:R4:W-:Y:S01]  /*ead0*/  MUFU.TANH R103, R97 ;  /* 0x0000006100677308 */ /* 0x0009e20000002400 */
[----:B------:R-:W-:-:S02]  /*eae0*/  FMUL.FTZ R96, R96, UR4 ;  /* 0x0000000460607c20 */ /* 0x000fc40008410000 */
[----:B--2---:R-:W-:Y:S01]  /*eaf0*/  HMMA.16816.F32.BF16 R80, R28, R8, R80 ;  /* 0x000000081c50723c */ /* 0x004fe20000041850 */
[----:B-1----:R-:W-:-:S04]  /*eb00*/  FMUL.FTZ R104, R106, UR4 ;  /* 0x000000046a687c20 */ /* 0x002fc80008410000 */
[----:B------:R1:W-:Y:S01]  /*eb10*/  MUFU.TANH R173, R107 ;  /* 0x0000006b00ad7308 */ /* 0x0003e20000002400 */
[----:B------:R-:W-:Y:S01]  /*eb20*/  HMMA.16816.F32.BF16 R88, R16, R4, R88 ;  /* 0x000000041058723c */ /* 0x000fe20000041858 */
[----:B------:R-:W-:Y:S01]  /*eb30*/  FMUL.FTZ R93, R93, UR4 ;  /* 0x000000045d5d7c20 */ /* 0x000fe20008410000 */
[----:B------:R-:W-:-:S04]  /*eb40*/  FMUL.FTZ R94, R94, UR4 ;  /* 0x000000045e5e7c20 */ /* 0x000fc80008410000 */
[----:B------:R-:W-:Y:S01]  /*eb50*/  HMMA.16816.F32.BF16 R76, R28, R10, R76 ;  /* 0x0000000a1c4c723c */ /* 0x000fe2000004184c */
[----:B------:R-:W-:Y:S02]  /*eb60*/  IMAD.U32 R4, RZ, RZ, UR6 ;  /* 0x00000006ff047e24 */ /* 0x000fe4000f8e00ff */
[----:B----4-:R-:W-:Y:S01]  /*eb70*/  FMUL.FTZ R97, R98, UR4 ;  /* 0x0000000462617c20 */ /* 0x010fe20008410000 */
[----:B------:R-:W-:Y:S01]  /*eb80*/  LOP3.LUT R98, R20, 0x6, RZ, 0xc0, !PT ;  /* 0x0000000614627812 */ /* 0x000fe200078ec0ff */
[----:B------:R-:W-:Y:S01]  /*eb90*/  LDSM.16.M88.4 R8, [R166+0x5800] ;  /* 0x00580000a608783b */ /* 0x000fe20000000200 */
[----:B------:R-:W2:Y:S01]  /*eba0*/  MUFU.TANH R110, R110 ;  /* 0x0000006e006e7308 */ /* 0x000ea20000002400 */
[----:B------:R-:W-:Y:S01]  /*ebb0*/  HMMA.16816.F32.BF16 R84, R16, R6, R84 ;  /* 0x000000061054723c */ /* 0x000fe20000041854 */
[----:B------:R-:W-:Y:S01]  /*ebc0*/  LOP3.LUT R99, R98, UR6, RZ, 0xfc, !PT ;  /* 0x0000000662637c12 */ /* 0x000fe2000f8efcff */
[----:B------:R-:W4:Y:S01]  /*ebd0*/  LDSM.16.M88.4 R20, [R219] ;  /* 0x00000000db14783b */ /* 0x000f220000000200 */
[----:B------:R-:W-:-:S03]  /*ebe0*/  LOP3.LUT R4, R4, 0x8, R98, 0xfe, !PT ;  /* 0x0000000804047812 */ /* 0x000fc600078efe62 */
[C---:B------:R-:W-:Y:S01]  /*ebf0*/  VIADD R5, R99.reuse, 0x1 ;  /* 0x0000000163057836 */ /* 0x040fe20000000000 */
[CC--:B------:R-:W-:Y:S01]  /*ec00*/  ISETP.GE.AND P6, PT, R4.reuse, R164.reuse, PT ;  /* 0x000000a40400720c */ /* 0x0c0fe20003fc6270 */
[----:B------:R-:W5:Y:S01]  /*ec10*/  MUFU.TANH R102, R102 ;  /* 0x0000006600667308 */ /* 0x000f620000002400 */
[-C--:B------:R-:W-:Y:S01]  /*ec20*/  ISETP.GE.AND P4, PT, R4, R71.reuse, PT ;  /* 0x000000470400720c */ /* 0x080fe20003f86270 */
[----:B------:R-:W-:Y:S01]  /*ec30*/  VIADD R4, R99, 0x9 ;  /* 0x0000000963047836 */ /* 0x000fe20000000000 */
[-C--:B------:R-:W-:Y:S01]  /*ec40*/  ISETP.GE.AND P5, PT, R5, R164.reuse, PT ;  /* 0x000000a40500720c */ /* 0x080fe20003fa6270 */
[----:B------:R-:W-:Y:S01]  /*ec50*/  FMUL.FTZ R91, R91, UR4 ;  /* 0x000000045b5b7c20 */ /* 0x000fe20008410000 */
[-C--:B------:R-:W-:Y:S01]  /*ec60*/  ISETP.GE.AND P1, PT, R5, R71.reuse, PT ;  /* 0x000000470500720c */ /* 0x080fe20003f26270 */
[----:B------:R-:W-:Y:S01]  /*ec70*/  FMUL.FTZ R89, R89, UR4 ;  /* 0x0000000459597c20 */ /* 0x000fe20008410000 */
[----:B------:R-:W-:Y:S01]  /*ec80*/  FSEL R105, R199, -INF , !P5 ;  /* 0xff800000c7697808 */ /* 0x000fe20006800000 */
[----:B------:R2:W5:Y:S01]  /*ec90*/  MUFU.TANH R178, R93 ;  /* 0x0000005d00b27308 */ /* 0x0005620000002400 */
[C---:B------:R-:W-:Y:S01]  /*eca0*/  ISETP.GE.AND P2, PT, R4.reuse, R164, PT ;  /* 0x000000a40400720c */ /* 0x040fe20003f46270 */
[----:B---3--:R-:W-:Y:S01]  /*ecb0*/  HMMA.16816.F32.BF16 R60, R28, R24, R60 ;  /* 0x000000181c3c723c */ /* 0x008fe2000004183c */
[----:B------:R-:W-:Y:S01]  /*ecc0*/  ISETP.GE.AND P5, PT, R4, R71, PT ;  /* 0x000000470400720c */ /* 0x000fe20003fa6270 */
[----:B------:R-:W-:Y:S01]  /*ecd0*/  VIADD R4, R99, 0x11 ;  /* 0x0000001163047836 */ /* 0x000fe20000000000 */
[----:B------:R-:W-:-:S02]  /*ece0*/  FSEL R119, R165, -INF , !P1 ;  /* 0xff800000a5777808 */ /* 0x000fc40004800000 */
[----:B------:R-:W-:Y:S01]  /*ecf0*/  FSEL R106, R201, -INF , !P2 ;  /* 0xff800000c96a7808 */ /* 0x000fe20005000000 */
[----:B------:R-:W-:Y:S01]  /*ed00*/  HMMA.16816.F32.BF16 R56, R28, R26, R56 ;  /* 0x0000001a1c38723c */ /* 0x000fe20000041838 */
[C---:B------:R-:W-:Y:S01]  /*ed10*/  ISETP.GE.AND P1, PT, R4.reuse, R164, PT ;  /* 0x000000a40400720c */ /* 0x040fe20003f26270 */
[----:B------:R-:W-:Y:S01]  /*ed20*/  VIADD R24, R99, 0x49 ;  /* 0x0000004963187836 */ /* 0x000fe20000000000 */
[----:B------:R-:W-:Y:S01]  /*ed30*/  ISETP.GE.AND P2, PT, R4, R71, PT ;  /* 0x000000470400720c */ /* 0x000fe20003f46270 */
[----:B------:R-:W3:Y:S01]  /*ed40*/  MUFU.TANH R175, R175 ;  /* 0x000000af00af7308 */ /* 0x000ee20000002400 */
[----:B-1----:R-:W-:Y:S01]  /*ed50*/  FSEL R107, R202, -INF , !P1 ;  /* 0xff800000ca6b7808 */ /* 0x002fe20004800000 */
[----:B------:R-:W-:Y:S01]  /*ed60*/  HMMA.16816.F32.BF16 R4, R16, R12, R80 ;  /* 0x0000000c1004723c */ /* 0x000fe20000041850 */
[----:B------:R-:W-:Y:S01]  /*ed70*/  FSEL R243, R203, -INF , !P2 ;  /* 0xff800000cbf37808 */ /* 0x000fe20005000000 */
[----:B------:R-:W-:Y:S01]  /*ed80*/  FMUL.FTZ R85, R85, UR4 ;  /* 0x0000000455557c20 */ /* 0x000fe20008410000 */
[----:B--2---:R-:W-:Y:S01]  /*ed90*/  FMUL.FTZ R93, R95, UR4 ;  /* 0x000000045f5d7c20 */ /* 0x004fe20008410000 */
[----:B------:R-:W-:-:S02]  /*eda0*/  FMUL.FTZ R87, R87, UR4 ;  /* 0x0000000457577c20 */ /* 0x000fc40008410000 */
[----:B------:R1:W-:Y:S01]  /*edb0*/  MUFU.TANH R165, R91 ;  /* 0x0000005b00a57308 */ /* 0x0003e20000002400 */
[----:B------:R-:W-:Y:S01]  /*edc0*/  VIADD R12, R99, 0x19 ;  /* 0x00000019630c7836 */ /* 0x000fe20000000000 */
[----:B------:R-:W-:-:S04]  /*edd0*/  FSEL R13, R200, -INF , !P5 ;  /* 0xff800000c80d7808 */ /* 0x000fc80006800000 */
[CC--:B------:R-:W-:Y:S01]  /*ede0*/  ISETP.GE.AND P5, PT, R12.reuse, R164.reuse, PT ;  /* 0x000000a40c00720c */ /* 0x0c0fe20003fa6270 */
[C---:B----4-:R-:W-:Y:S01]  /*edf0*/  HMMA.16816.F32.BF16 R72, R28.reuse, R20, R72 ;  /* 0x000000141c48723c */ /* 0x050fe20000041848 */
[----:B------:R2:W-:Y:S01]  /*ee00*/  STL [R1], R13 ;  /* 0x0000000d01007387 */ /* 0x0005e20000100800 */
[-C--:B------:R-:W-:Y:S01]  /*ee10*/  ISETP.GE.AND P1, PT, R12, R71.reuse, PT ;  /* 0x000000470c00720c */ /* 0x080fe20003f26270 */
[----:B------:R-:W-:Y:S01]  /*ee20*/  VIADD R12, R99, 0x21 ;  /* 0x00000021630c7836 */ /* 0x000fe20000000000 */
[----:B------:R-:W4:Y:S02]  /*ee30*/  MUFU.TANH R93, R93 ;  /* 0x0000005d005d7308 */ /* 0x000f240000002400 */
[----:B------:R-:W-:Y:S01]  /*ee40*/  FSEL R214, R205, -INF , !P1 ;  /* 0xff800000cdd67808 */ /* 0x000fe20004800000 */
[----:B------:R-:W-:Y:S01]  /*ee50*/  VIADD R20, R99, 0x29 ;  /* 0x0000002963147836 */ /* 0x000fe20000000000 */
[-C--:B------:R-:W-:Y:S01]  /*ee60*/  ISETP.GE.AND P2, PT, R12, R164.reuse, PT ;  /* 0x000000a40c00720c */ /* 0x080fe20003f46270 */
[----:B------:R-:W-:Y:S02]  /*ee70*/  HMMA.16816.F32.BF16 R64, R28, R22, R64 ;  /* 0x000000161c40723c */ /* 0x000fe40000041840 */
[----:B------:R-:W-:Y:S01]  /*ee80*/  FMUL.FTZ R5, R5, UR4 ;  /* 0x0000000405057c20 */ /* 0x000fe20008410000 */
[----:B------:R-:W-:Y:S01]  /*ee90*/  FSEL R21, R207, -INF , !P2 ;  /* 0xff800000cf157808 */ /* 0x000fe20005000000 */
[----:B------:R-:W-:Y:S01]  /*eea0*/  FMUL.FTZ R7, R7, UR4 ;  /* 0x0000000407077c20 */ /* 0x000fe20008410000 */
[C---:B------:R-:W-:Y:S01]  /*eeb0*/  ISETP.GE.AND P1, PT, R20.reuse, R164, PT ;  /* 0x000000a41400720c */ /* 0x040fe20003f26270 */
[----:B------:R-:W4:Y:S01]  /*eec0*/  MUFU.TANH R85, R85 ;  /* 0x0000005500557308 */ /* 0x000f220000002400 */
[----:B------:R-:W-:Y:S01]  /*eed0*/  ISETP.GE.AND P2, PT, R20, R71, PT ;  /* 0x000000471400720c */ /* 0x000fe20003f46270 */
[----:B------:R-:W-:-:S02]  /*eee0*/  VIADD R20, R99, 0x31 ;  /* 0x0000003163147836 */ /* 0x000fc40000000000 */
[----:B-1----:R-:W-:Y:S01]  /*eef0*/  FMUL.FTZ R91, R6, UR4 ;  /* 0x00000004065b7c20 */ /* 0x002fe20008410000 */
[----:B------:R-:W-:Y:S01]  /*ef00*/  IMAD.U32 R6, RZ, RZ, UR6 ;  /* 0x00000006ff067e24 */ /* 0x000fe2000f8e00ff */
[----:B------:R-:W-:Y:S01]  /*ef10*/  FSEL R209, R208, -INF , !P2 ;  /* 0xff800000d0d17808 */ /* 0x000fe20005000000 */
[----:B------:R-:W-:Y:S01]  /*ef20*/  FMUL.FTZ R4, R4, UR4 ;  /* 0x0000000404047c20 */ /* 0x000fe20008410000 */
[----:B------:R-:W1:Y:S02]  /*ef30*/  MUFU.TANH R5, R5 ;  /* 0x0000000500057308 */ /* 0x000e640000002400 */
[----:B------:R-:W-:Y:S02]  /*ef40*/  LOP3.LUT R6, R6, 0x18, R98, 0xfe, !PT ;  /* 0x0000001806067812 */ /* 0x000fe400078efe62 */
[----:B--2---:R-:W-:Y:S02]  /*ef50*/  FSEL R13, R204, -INF , !P5 ;  /* 0xff800000cc0d7808 */ /* 0x004fe40006800000 */
[----:B------:R-:W-:-:S03]  /*ef60*/  ISETP.GE.AND P5, PT, R12, R71, PT ;  /* 0x000000470c00720c */ /* 0x000fc60003fa6270 */
[----:B------:R2:W-:Y:S01]  /*ef70*/  STL [R1+0x18], R13 ;  /* 0x0000180d01007387 */ /* 0x0005e20000100800 */
[----:B------:R-:W-:Y:S01]  /*ef80*/  FSEL R211, R206, -INF , !P5 ;  /* 0xff800000ced37808 */ /* 0x000fe20006800000 */
[----:B------:R-:W-:Y:S01]  /*ef90*/  MUFU.TANH R7, R7 ;  /* 0x0000000700077308 */ /* 0x000fe20000002400 */
[----:B------:R-:W-:Y:S01]  /*efa0*/  ISETP.GE.AND P5, PT, R20, R164, PT ;  /* 0x000000a41400720c */ /* 0x000fe20003fa6270 */
[----:B------:R5:W-:Y:S06]  /*efb0*/  STL [R1+0x14], R21 ;  /* 0x0000141501007387 */ /* 0x000bec0000100800 */
[----:B------:R-:W1:Y:S08]  /*efc0*/  MUFU.TANH R176, R89 ;  /* 0x0000005900b07308 */ /* 0x000e700000002400 */
[----:B------:R-:W-:Y:S01]  /*efd0*/  MUFU.TANH R87, R87 ;  /* 0x0000005700577308 */ /* 0x000fe20000002400 */
[----:B--2---:R-:W-:Y:S01]  /*efe0*/  HMMA.16816.F32.BF16 R12, R16, R14, R76 ;  /* 0x0000000e100c723c */ /* 0x004fe2000004184c */
[----:B------:R-:W2:Y:S06]  /*eff0*/  LDSM.16.M88.4 R76, [R166+0x6000] ;  /* 0x00600000a64c783b */ /* 0x000eac0000000200 */
[----:B------:R3:W-:Y:S01]  /*f000*/  MUFU.TANH R183, R94 ;  /* 0x0000005e00b77308 */ /* 0x0007e20000002400 */
[----:B-----5:R-:W-:-:S02]  /*f010*/  FSEL R21, R187, -INF , !P1 ;  /* 0xff800000bb157808 */ /* 0x020fc40004800000 */
[----:B------:R-:W-:-:S03]  /*f020*/  ISETP.GE.AND P1, PT, R20, R71, PT ;  /* 0x000000471400720c */ /* 0x000fc60003f26270 */
[----:B------:R5:W-:Y:S01]  /*f030*/  STL [R1+0x8], R21 ;  /* 0x0000081501007387 */ /* 0x000be20000100800 */
[----:B------:R-:W-:Y:S01]  /*f040*/  FSEL R208, R171, -INF , !P1 ;  /* 0xff800000abd07808 */ /* 0x000fe20004800000 */
[----:B------:R-:W-:Y:S01]  /*f050*/  MUFU.TANH R113, R113 ;  /* 0x0000007100717308 */ /* 0x000fe20000002400 */
[----:B---3--:R-:W-:-:S07]  /*f060*/  IMAD.U32 R94, RZ, RZ, UR6 ;  /* 0x00000006ff5e7e24 */ /* 0x008fce000f8e00ff */
[----:B------:R-:W-:Y:S01]  /*f070*/  MUFU.TANH R104, R104 ;  /* 0x0000006800687308 */ /* 0x000fe20000002400 */
[----:B------:R-:W-:Y:S01]  /*f080*/  FMUL.FTZ R15, R15, UR4 ;  /* 0x000000040f0f7c20 */ /* 0x000fe20008410000 */
[----:B------:R-:W-:Y:S01]  /*f090*/  FMUL.FTZ R13, R13, UR4 ;  /* 0x000000040d0d7c20 */ /* 0x000fe20008410000 */
[----:B------:R-:W-:Y:S01]  /*f0a0*/  FMUL.FTZ R12, R12, UR4 ;  /* 0x000000040c0c7c20 */ /* 0x000fe20008410000 */
[----:B------:R-:W-:-:S04]  /*f0b0*/  LOP3.LUT R94, R94, 0x60, R98, 0xfe, !PT ;  /* 0x000000605e5e7812 */ /* 0x000fc800078efe62 */
[----:B------:R-:W-:Y:S01]  /*f0c0*/  MUFU.TANH R100, R100 ;  /* 0x0000006400647308 */ /* 0x000fe20000002400 */
[----:B-----5:R-:W-:Y:S01]  /*f0d0*/  HMMA.16816.F32.BF16 R20, R16, R8, R72 ;  /* 0x000000081014723c */ /* 0x020fe20000041848 */
[----:B------:R-:W3:Y:S06]  /*f0e0*/  LDSM.16.M88.4 R72, [R217] ;  /* 0x00000000d948783b */ /* 0x000eec0000000200 */
[----:B------:R-:W5:Y:S01]  /*f0f0*/  MUFU.TANH R15, R15 ;  /* 0x0000000f000f7308 */ /* 0x000f620000002400 */
[----:B------:R-:W-:Y:S01]  /*f100*/  VIADD R8, R99, 0x39 ;  /* 0x0000003963087836 */ /* 0x000fe20000000000 */
[----:B------:R-:W-:-:S06]  /*f110*/  FSEL R9, R170, -INF , !P5 ;  /* 0xff800000aa097808 */ /* 0x000fcc0006800000 */
[----:B------:R-:W-:Y:S01]  /*f120*/  MUFU.TANH R13, R13 ;  /* 0x0000000d000d7308 */ /* 0x000fe20000002400 */
[CC--:B------:R-:W-:Y:S01]  /*f130*/  ISETP.GE.AND P2, PT, R8.reuse, R164.reuse, PT ;  /* 0x000000a40800720c */ /* 0x0c0fe20003f46270 */
[----:B------:R4:W-:Y:S01]  /*f140*/  STL [R1+0xc], R9 ;  /* 0x00000c0901007387 */ /* 0x0009e20000100800 */
[----:B------:R-:W-:Y:S01]  /*f150*/  ISETP.GE.AND P5, PT, R8, R71, PT ;  /* 0x000000470800720c */ /* 0x000fe20003fa6270 */
[----:B------:R-:W-:Y:S01]  /*f160*/  VIADD R8, R99, 0x41 ;  /* 0x0000004163087836 */ /* 0x000fe20000000000 */
[----:B------:R-:W-:Y:S02]  /*f170*/  FSEL R252, R180, -INF , !P2 ;  /* 0xff800000b4fc7808 */ /* 0x000fe40005000000 */
[----:B------:R-:W-:Y:S01]  /*f180*/  FSEL R206, R181, -INF , !P5 ;  /* 0xff800000b5ce7808 */ /* 0x000fe20006800000 */
[----:B------:R-:W-:Y:S01]  /*f190*/  MUFU.TANH R180, R4 ;  /* 0x0000000400b47308 */ /* 0x000fe20000002400 */
[-C--:B------:R-:W-:Y:S02]  /*f1a0*/  ISETP.GE.AND P1, PT, R8, R164.reuse, PT ;  /* 0x000000a40800720c */ /* 0x080fe40003f26270 */
[----:B------:R-:W-:-:S02]  /*f1b0*/  ISETP.GE.AND P5, PT, R24, R164, PT ;  /* 0x000000a41800720c */ /* 0x000fc40003fa6270 */
[----:B------:R-:W-:Y:S01]  /*f1c0*/  FSEL R251, R182, -INF , !P1 ;  /* 0xff800000b6fb7808 */ /* 0x000fe20004800000 */
[----:B------:R-:W-:Y:S01]  /*f1d0*/  FMUL.FTZ R21, R21, UR4 ;  /* 0x0000000415157c20 */ /* 0x000fe20008410000 */
[-C--:B------:R-:W-:Y:S01]  /*f1e0*/  ISETP.GE.AND P1, PT, R24, R71.reuse, PT ;  /* 0x000000471800720c */ /* 0x080fe20003f26270 */
[----:B------:R-:W-:Y:S01]  /*f1f0*/  VIADD R24, R99, 0x51 ;  /* 0x0000005163187836 */ /* 0x000fe20000000000 */
[-C--:B------:R-:W-:Y:S01]  /*f200*/  ISETP.GE.AND P2, PT, R8, R71.reuse, PT ;  /* 0x000000470800720c */ /* 0x080fe20003f46270 */
[----:B------:R-:W-:Y:S01]  /*f210*/  FMUL.FTZ R23, R23, UR4 ;  /* 0x0000000417177c20 */ /* 0x000fe20008410000 */
[----:B------:R-:W-:Y:S01]  /*f220*/  FSEL R212, R212, -INF , !P5 ;  /* 0xff800000d4d47808 */ /* 0x000fe20006800000 */
[----:B------:R-:W5:Y:S01]  /*f230*/  MUFU.TANH R21, R21 ;  /* 0x0000001500157308 */ /* 0x000f620000002400 */
[----:B------:R-:W-:Y:S01]  /*f240*/  FSEL R203, R130, -INF , !P2 ;  /* 0xff80000082cb7808 */ /* 0x000fe20005000000 */
[----:B------:R-:W-:Y:S01]  /*f250*/  FMUL.FTZ R89, R22, UR4 ;  /* 0x0000000416597c20 */ /* 0x000fe20008410000 */
[C---:B------:R-:W-:Y:S01]  /*f260*/  ISETP.GE.AND P2, PT, R24.reuse, R164, PT ;  /* 0x000000a41800720c */ /* 0x040fe20003f46270 */
[----:B------:R-:W-:Y:S01]  /*f270*/  IMAD.U32 R22, RZ, RZ, UR6 ;  /* 0x00000006ff167e24 */ /* 0x000fe2000f8e00ff */
[----:B------:R-:W-:Y:S01]  /*f280*/  ISETP.GE.AND P5, PT, R24, R71, PT ;  /* 0x000000471800720c */ /* 0x000fe20003fa6270 */
[----:B----4-:R-:W-:Y:S01]  /*f290*/  HMMA.16816.F32.BF16 R8, R16, R10, R64 ;  /* 0x0000000a1008723c */ /* 0x010fe20000041840 */
[----:B------:R-:W4:Y:S01]  /*f2a0*/  LDSM.16.M88.4 R64, [R166+0x6800] ;  /* 0x00680000a640783b */ /* 0x000f220000000200 */
[----:B------:R-:W-:Y:S01]  /*f2b0*/  FSEL R202, R131, -INF , !P1 ;  /* 0xff80000083ca7808 */ /* 0x000fe20004800000 */
[----:B------:R-:W-:Y:S01]  /*f2c0*/  MUFU.TANH R23, R23 ;  /* 0x0000001700177308 */ /* 0x000fe20000002400 */
[----:B------:R-:W-:-:S02]  /*f2d0*/  FSEL R210, R210, -INF , !P2 ;  /* 0xff800000d2d27808 */ /* 0x000fc40005000000 */
[----:B--2---:R-:W-:Y:S01]  /*f2e0*/  HMMA.16816.F32.BF16 R24, R16, R76, R60 ;  /* 0x0000004c1018723c */ /* 0x004fe2000004183c */
[----:B------:R-:W2:Y:S01]  /*f2f0*/  LDSM.16.M88.4 R60, [R216] ;  /* 0x00000000d83c783b */ /* 0x000ea20000000200 */
[----:B------:R-:W-:Y:S02]  /*f300*/  FSEL R200, R122, -INF , !P5 ;  /* 0xff8000007ac87808 */ /* 0x000fe40006800000 */
[----:B------:R-:W-:Y:S01]  /*f310*/  LOP3.LUT R22, R22, 0xd0, R98, 0xfe, !PT ;  /* 0x000000d016167812 */ /* 0x000fe200078efe62 */
[----:B------:R-:W-:Y:S01]  /*f320*/  MUFU.TANH R116, R116 ;  /* 0x0000007400747308 */ /* 0x000fe20000002400 */
[----:B---3--:R-:W-:Y:S01]  /*f330*/  HMMA.16816.F32.BF16 R80, R28, R72, R52 ;  /* 0x000000481c50723c */ /* 0x008fe20000041834 */
[----:B------:R-:W-:-:S05]  /*f340*/  VIADD R76, R99, 0x59 ;  /* 0x00000059634c7836 */ /* 0x000fca0000000000 */
[CC--:B------:R-:W-:Y:S01]  /*f350*/  ISETP.GE.AND P1, PT, R76.reuse, R164.reuse, PT ;  /* 0x000000a44c00720c */ /* 0x0c0fe20003f26270 */
[C---:B------:R-:W-:Y:S01]  /*f360*/  VIADD R72, R99.reuse, 0x69 ;  /* 0x0000006963487836 */ /* 0x040fe20000000000 */
[-C--:B------:R-:W-:Y:S01]  /*f370*/  ISETP.GE.AND P2, PT, R76, R71.reuse, PT ;  /* 0x000000474c00720c */ /* 0x080fe20003f46270 */
[----:B------:R-:W-:Y:S01]  /*f380*/  VIADD R76, R99, 0x61 ;  /* 0x00000061634c7836 */ /* 0x000fe20000000000 */
[----:B------:R-:W-:Y:S01]  /*f390*/  FSEL R207, R123, -INF , !P1 ;  /* 0xff8000007bcf7808 */ /* 0x000fe20004800000 */
[----:B------:R-:W-:Y:S01]  /*f3a0*/  HMMA.16816.F32.BF16 R52, R16, R78, R56 ;  /* 0x0000004e1034723c */ /* 0x000fe20000041838 */
[----:B------:R-:W-:Y:S01]  /*f3b0*/  FSEL R187, R118, -INF , !P2 ;  /* 0xff80000076bb7808 */ /* 0x000fe20005000000 */
[----:B------:R-:W-:Y:S01]  /*f3c0*/  LDSM.16.M88.4 R56, [R166+0x7000] ;  /* 0x00700000a638783b */ /* 0x000fe20000000200 */
[-C--:B------:R-:W-:Y:S01]  /*f3d0*/  ISETP.GE.AND P5, PT, R76, R164.reuse, PT ;  /* 0x000000a44c00720c */ /* 0x080fe20003fa6270 */
[----:B------:R-:W-:Y:S01]  /*f3e0*/  FMUL.FTZ R9, R9, UR4 ;  /* 0x0000000409097c20 */ /* 0x000fe20008410000 */
[----:B------:R-:W-:Y:S01]  /*f3f0*/  ISETP.GE.AND P2, PT, R72, R164, PT ;  /* 0x000000a44800720c */ /* 0x000fe20003f46270 */
[----:B------:R-:W-:Y:S01]  /*f400*/  FMUL.FTZ R11, R11, UR4 ;  /* 0x000000040b0b7c20 */ /* 0x000fe20008410000 */
[----:B------:R-:W-:Y:S01]  /*f410*/  FSEL R205, R172, -INF , !P5 ;  /* 0xff800000accd7808 */ /* 0x000fe20006800000 */
[----:B------:R-:W-:Y:S01]  /*f420*/  FMUL.FTZ R25, R25, UR4 ;  /* 0x0000000419197c20 */ /* 0x000fe20008410000 */
[-C--:B------:R-:W-:Y:S01]  /*f430*/  ISETP.GE.AND P5, PT, R72, R71.reuse, PT ;  /* 0x000000474800720c */ /* 0x080fe20003fa6270 */
[----:B------:R-:W-:Y:S01]  /*f440*/  FMUL.FTZ R27, R27, UR4 ;  /* 0x000000041b1b7c20 */ /* 0x000fe20008410000 */
[----:B------:R-:W-:Y:S01]  /*f450*/  ISETP.GE.AND P1, PT, R76, R71, PT ;  /* 0x000000474c00720c */ /* 0x000fe20003f26270 */
[----:B------:R-:W-:Y:S01]  /*f460*/  HMMA.16816.F32.BF16 R72, R28, R74, R48 ;  /* 0x0000004a1c48723c */ /* 0x000fe20000041830 */
[----:B------:R-:W3:Y:S01]  /*f470*/  LDSM.16.M88.4 R76, [R167] ;  /* 0x00000000a74c783b */ /* 0x000ee20000000200 */
[----:B------:R-:W-:Y:S01]  /*f480*/  FSEL R204, R115, -INF , !P2 ;  /* 0xff80000073cc7808 */ /* 0x000fe20005000000 */
[----:B------:R-:W5:Y:S01]  /*f490*/  MUFU.TANH R9, R9 ;  /* 0x0000000900097308 */ /* 0x000f620000002400 */
[----:B------:R-:W-:Y:S01]  /*f4a0*/  FSEL R181, R114, -INF , !P1 ;  /* 0xff80000072b57808 */ /* 0x000fe20004800000 */
[----:B------:R-:W-:Y:S01]  /*f4b0*/  FMUL.FTZ R8, R8, UR4 ;  /* 0x0000000408087c20 */ /* 0x000fe20008410000 */
[----:B------:R-:W-:Y:S01]  /*f4c0*/  FSEL R179, R110, -INF , !P5 ;  /* 0xff8000006eb37808 */ /* 0x000fe20006800000 */
[----:B------:R-:W-:-:S02]  /*f4d0*/  VIADD R48, R99, 0x71 ;  /* 0x0000007163307836 */ /* 0x000fc40000000000 */
[----:B------:R-:W-:Y:S01]  /*f4e0*/  FMUL.FTZ R24, R24, UR4 ;  /* 0x0000000418187c20 */ /* 0x000fe20008410000 */
[----:B------:R-:W-:Y:S01]  /*f4f0*/  FMUL.FTZ R26, R26, UR4 ;  /* 0x000000041a1a7c20 */ /* 0x000fe20008410000 */
[----:B------:R-:W5:Y:S01]  /*f500*/  MUFU.TANH R11, R11 ;  /* 0x0000000b000b7308 */ /* 0x000f620000002400 */
[C---:B------:R-:W-:Y:S01]  /*f510*/  ISETP.GE.AND P1, PT, R48.reuse, R164, PT ;  /* 0x000000a43000720c */ /* 0x040fe20003f26270 */
[----:B------:R-:W-:Y:S01]  /*f520*/  FMUL.FTZ R53, R53, UR4 ;  /* 0x0000000435357c20 */ /* 0x000fe20008410000 */
[----:B------:R-:W-:Y:S01]  /*f530*/  ISETP.GE.AND P2, PT, R48, R71, PT ;  /* 0x000000473000720c */ /* 0x000fe20003f46270 */
[----:B------:R-:W-:Y:S01]  /*f540*/  FMUL.FTZ R55, R55, UR4 ;  /* 0x0000000437377c20 */ /* 0x000fe20008410000 */
[----:B----4-:R-:W-:Y:S01]  /*f550*/  HMMA.16816.F32.BF16 R48, R16, R64, R80 ;  /* 0x000000401030723c */ /* 0x010fe20000041850 */
[----:B------:R-:W-:Y:S01]  /*f560*/  FSEL R201, R111, -INF , !P1 ;  /* 0xff8000006fc97808 */ /* 0x000fe20004800000 */
[----:B------:R-:W-:Y:S01]  /*f570*/  FMUL.FTZ R52, R52, UR4 ;  /* 0x0000000434347c20 */ /* 0x000fe20008410000 */
[----:B------:R-:W-:Y:S01]  /*f580*/  FSEL R177, R173, -INF , !P2 ;  /* 0xff800000adb17808 */ /* 0x000fe20005000000 */
[----:B------:R-:W4:Y:S01]  /*f590*/  MUFU.TANH R25, R25 ;  /* 0x0000001900197308 */ /* 0x000f220000002400 */
[----:B------:R-:W-:Y:S01]  /*f5a0*/  FMUL.FTZ R54, R54, UR4 ;  /* 0x0000000436367c20 */ /* 0x000fe20008410000 */
[----:B--2---:R-:W-:Y:S01]  /*f5b0*/  HMMA.16816.F32.BF16 R80, R28, R60, R44 ;  /* 0x0000003c1c50723c */ /* 0x004fe2000004182c */
[----:B------:R-:W-:-:S05]  /*f5c0*/  VIADD R64, R99, 0x79 ;  /* 0x0000007963407836 */ /* 0x000fca0000000000 */
[CC--:B------:R-:W-:Y:S01]  /*f5d0*/  ISETP.GE.AND P5, PT, R64.reuse, R164.reuse, PT ;  /* 0x000000a44000720c */ /* 0x0c0fe20003fa6270 */
[----:B------:R-:W-:Y:S01]  /*f5e0*/  HMMA.16816.F32.BF16 R44, R16, R66, R72 ;  /* 0x00000042102c723c */ /* 0x000fe20000041848 */
[----:B------:R-:W-:Y:S01]  /*f5f0*/  ISETP.GE.AND P1, PT, R64, R71, PT ;  /* 0x000000474000720c */ /* 0x000fe20003f26270 */
[C---:B------:R-:W-:Y:S01]  /*f600*/  VIADD R64, R99.reuse, 0x81 ;  /* 0x0000008163407836 */ /* 0x040fe20000000000 */
[----:B------:R-:W2:Y:S01]  /*f610*/  LDSM.16.M88.4 R72, [R166+0x7800] ;  /* 0x00780000a648783b */ /* 0x000ea20000000200 */
[----:B------:R-:W-:Y:S01]  /*f620*/  VIADD R60, R99, 0x89 ;  /* 0x00000089633c7836 */ /* 0x000fe20000000000 */
[----:B------:R-:W-:Y:S01]  /*f630*/  FSEL R199, R174, -INF , !P5 ;  /* 0xff800000aec77808 */ /* 0x000fe20006800000 */
[----:B------:R-:W4:Y:S01]  /*f640*/  MUFU.TANH R27, R27 ;  /* 0x0000001b001b7308 */ /* 0x000f220000002400 */
[----:B------:R-:W-:Y:S01]  /*f650*/  ISETP.GE.AND P2, PT, R64, R164, PT ;  /* 0x000000a44000720c */ /* 0x000fe20003f46270 */
[----:B------:R-:W-:-:S04]  /*f660*/  DEPBAR.LE SB0, 0x0 ;  /* 0x000080000000791a */ /* 0x000fc80000000000 */
[----:B------:R-:W-:Y:S01]  /*f670*/  FSEL R174, R102, -INF , !P1 ;  /* 0xff80000066ae7808 */ /* 0x000fe20004800000 */
[----:B------:R-:W-:Y:S01]  /*f680*/  FMUL.FTZ R67, R51, UR4 ;  /* 0x0000000433437c20 */ /* 0x000fe20008410000 */
[----:B------:R-:W-:Y:S01]  /*f690*/  FSEL R182, R103, -INF , !P2 ;  /* 0xff80000067b67808 */ /* 0x000fe20005000000 */
[----:B------:R-:W-:Y:S01]  /*f6a0*/  VIADD R51, R99, 0xa1 ;  /* 0x000000a163337836 */ /* 0x000fe20000000000 */
[CC--:B------:R-:W-:Y:S01]  /*f6b0*/  ISETP.GE.AND P1, PT, R60.reuse, R164.reuse, PT ;  /* 0x000000a43c00720c */ /* 0x0c0fe20003f26270 */
[C---:B---3--:R-:W-:Y:S01]  /*f6c0*/  HMMA.16816.F32.BF16 R32, R28.reuse, R78, R32 ;  /* 0x0000004e1c20723c */ /* 0x048fe20000041820 */
[-C--:B------:R-:W-:Y:S01]  /*f6d0*/  ISETP.GE.AND P2, PT, R60, R71.reuse, PT ;  /* 0x000000473c00720c */ /* 0x080fe20003f46270 */
[----:B------:R-:W-:Y:S01]  /*f6e0*/  FMUL.FTZ R49, R49, UR4 ;  /* 0x0000000431317c20 */ /* 0x000fe20008410000 */
[-C--:B------:R-:W-:Y:S01]  /*f6f0*/  ISETP.GE.AND P5, PT, R64, R71.reuse, PT ;  /* 0x000000474000720c */ /* 0x080fe20003fa6270 */
[----:B------:R-:W-:Y:S01]  /*f700*/  VIADD R64, R99, 0x91 ;  /* 0x0000009163407836 */ /* 0x000fe20000000000 */
[----:B------:R-:W-:Y:S01]  /*f710*/  FSEL R178, R178, -INF , !P1 ;  /* 0xff800000b2b27808 */ /* 0x000fe20004800000 */
[----:B------:R-:W-:Y:S01]  /*f720*/  HMMA.16816.F32.BF16 R60, R28, R62, R40 ;  /* 0x0000003e1c3c723c */ /* 0x000fe20000041828 */
[----:B------:R-:W-:Y:S01]  /*f730*/  FSEL R172, R175, -INF , !P5 ;  /* 0xff800000afac7808 */ /* 0x000fe20006800000 */
[----:B------:R-:W3:Y:S01]  /*f740*/  MUFU.TANH R53, R53 ;  /* 0x0000003500357308 */ /* 0x000ee20000002400 */
[CC--:B------:R-:W-:Y:S01]  /*f750*/  ISETP.GE.AND P5, PT, R64.reuse, R164.reuse, PT ;  /* 0x000000a44000720c */ /* 0x0c0fe20003fa6270 */
[----:B------:R-:W-:Y:S01]  /*f760*/  FMUL.FTZ R47, R47, UR4 ;  /* 0x000000042f2f7c20 */ /* 0x000fe20008410000 */
[----:B------:R-:W-:Y:S01]  /*f770*/  ISETP.GE.AND P1, PT, R64, R71, PT ;  /* 0x000000474000720c */ /* 0x000fe20003f26270 */
[----:B------:R-:W-:Y:S01]  /*f780*/  HMMA.16816.F32.BF16 R40, R16, R56, R80 ;  /* 0x000000381028723c */ /* 0x000fe20000041850 */
[----:B------:R-:W-:Y:S01]  /*f790*/  VIADD R64, R99, 0x99 ;  /* 0x0000009963407836 */ /* 0x000fe20000000000 */
[----:B------:R-:W-:Y:S01]  /*f7a0*/  FSEL R171, R93, -INF , !P2 ;  /* 0xff8000005dab7808 */ /* 0x000fe20005000000 */
[----:B------:R-:W-:Y:S01]  /*f7b0*/  IMAD.U32 R93, RZ, RZ, UR6 ;  /* 0x00000006ff5d7e24 */ /* 0x000fe2000f8e00ff */
[----:B------:R-:W-:Y:S01]  /*f7c0*/  FSEL R165, R165, -INF , !P1 ;  /* 0xff800000a5a57808 */ /* 0x000fe20004800000 */
[----:B------:R-:W3:Y:S01]  /*f7d0*/  MUFU.TANH R55, R55 ;  /* 0x0000003700377308 */ /* 0x000ee20000002400 */
[----:B------:R-:W-:Y:S01]  /*f7e0*/  HMMA.16816.F32.BF16 R80, R28, R76, R36 ;  /* 0x0000004c1c50723c */ /* 0x000fe20000041824 */
[-C--:B------:R-:W-:Y:S01]  /*f7f0*/  ISETP.GE.AND P2, PT, R64, R164.reuse, PT ;  /* 0x000000a44000720c */ /* 0x080fe20003f46270 */
[----:B------:R-:W-:Y:S01]  /*f800*/  FMUL.FTZ R44, R44, UR4 ;  /* 0x000000042c2c7c20 */ /* 0x000fe20008410000 */
[----:B------:R-:W-:Y:S01]  /*f810*/  ISETP.GE.AND P1, PT, R51, R164, PT ;  /* 0x000000a43300720c */ /* 0x000fe20003f26270 */
[----:B------:R-:W-:Y:S01]  /*f820*/  FMUL.FTZ R46, R46, UR4 ;  /* 0x000000042e2e7c20 */ /* 0x000fe20008410000 */
[----:B------:R-:W-:Y:S01]  /*f830*/  FSEL R173, R85, -INF , !P2 ;  /* 0xff80000055ad7808 */ /* 0x000fe20005000000 */
[----:B------:R-:W-:-:S02]  /*f840*/  IMAD.U32 R85, RZ, RZ, UR6 ;  /* 0x00000006ff557e24 */ /* 0x000fc4000f8e00ff */
[----:B------:R-:W-:Y:S01]  /*f850*/  FMUL.FTZ R76, R45, UR4 ;  /* 0x000000042d4c7c20 */ /* 0x000fe20008410000 */
[----:B-1----:R-:W-:Y:S01]  /*f860*/  FSEL R170, R5, -INF , !P1 ;  /* 0xff80000005aa7808 */ /* 0x002fe20004800000 */
[----:B------:R-:W-:Y:S01]  /*f870*/  VIADD R45, R99, 0xa9 ;  /* 0x000000a9632d7836 */ /* 0x000fe20000000000 */
[-C--:B------:R-:W-:Y:S01]  /*f880*/  ISETP.GE.AND P2, PT, R51, R71.reuse, PT ;  /* 0x000000473300720c */ /* 0x080fe20003f46270 */
[C---:B------:R-:W-:Y:S01]  /*f890*/  VIADD R5, R99.reuse, 0xb1 ;  /* 0x000000b163057836 */ /* 0x040fe20000000000 */
[C---:B------:R-:W-:Y:S01]  /*f8a0*/  HMMA.16816.F32.BF16 R36, R16.reuse, R58, R60 ;  /* 0x0000003a1024723c */ /* 0x040fe2000004183c */
[----:B------:R-:W-:Y:S01]  /*f8b0*/  VIADD R28, R99, 0xb9 ;  /* 0x000000b9631c7836 */ /* 0x000fe20000000000 */
[-C--:B------:R-:W-:Y:S01]  /*f8c0*/  ISETP.GE.AND P1, PT, R45, R71.reuse, PT ;  /* 0x000000472d00720c */ /* 0x080fe20003f26270 */
[----:B------:R-:W1:Y:S01]  /*f8d0*/  MUFU.TANH R49, R49 ;  /* 0x0000003100317308 */ /* 0x000e620000002400 */
[----:B------:R-:W-:Y:S01]  /*f8e0*/  FSEL R176, R176, -INF , !P5 ;  /* 0xff800000b0b07808 */ /* 0x000fe20006800000 */
[----:B------:R-:W-:Y:S01]  /*f8f0*/  FMUL.FTZ R51, R90, UR4 ;  /* 0x000000045a337c20 */ /* 0x000fe20008410000 */
[-C--:B------:R-:W-:Y:S01]  /*f900*/  ISETP.GE.AND P5, PT, R64, R71.reuse, PT ;  /* 0x000000474000720c */ /* 0x080fe20003fa6270 */
[----:B------:R-:W-:Y:S01]  /*f910*/  FMUL.FTZ R41, R41, UR4 ;  /* 0x0000000429297c20 */ /* 0x000fe20008410000 */
[----:B------:R-:W-:Y:S01]  /*f920*/  FSEL R60, R7, -INF , !P2 ;  /* 0xff800000073c7808 */ /* 0x000fe20005000000 */
[----:B------:R-:W-:Y:S01]  /*f930*/  VIADD R7, R99, 0xc9 ;  /* 0x000000c963077836 */ /* 0x000fe20000000000 */
[-C--:B------:R-:W-:Y:S01]  /*f940*/  ISETP.GE.AND P2, PT, R5, R164.reuse, PT ;  /* 0x000000a40500720c */ /* 0x080fe20003f46270 */
[----:B------:R-:W1:Y:S01]  /*f950*/  MUFU.TANH R67, R67 ;  /* 0x0000004300437308 */ /* 0x000e620000002400 */
[----:B-----5:R-:W-:Y:S01]  /*f960*/  FSEL R59, R15, -INF , !P1 ;  /* 0xff8000000f3b7808 */ /* 0x020fe20004800000 */
[----:B------:R-:W-:Y:S01]  /*f970*/  FMUL.FTZ R43, R43, UR4 ;  /* 0x000000042b2b7c20 */ /* 0x000fe20008410000 */
[----:B------:R-:W-:Y:S01]  /*f980*/  FSEL R63, R21, -INF , !P2 ;  /* 0xff800000153f7808 */ /* 0x000fe20005000000 */
[----:B------:R-:W-:Y:S01]  /*f990*/  FMUL.FTZ R90, R14, UR4 ;  /* 0x000000040e5a7c20 */ /* 0x000fe20008410000 */
[CC--:B------:R-:W-:Y:S01]  /*f9a0*/  ISETP.GE.AND P1, PT, R28.reuse, R164.reuse, PT ;  /* 0x000000a41c00720c */ /* 0x0c0fe20003f26270 */
[----:B------:R-:W-:Y:S01]  /*f9b0*/  IMAD.U32 R21, RZ, RZ, UR6 ;  /* 0x00000006ff157e24 */ /* 0x000fe2000f8e00ff */
[-C--:B------:R-:W-:Y:S01]  /*f9c0*/  ISETP.GE.AND P2, PT, R28, R71.reuse, PT ;  /* 0x000000471c00720c */ /* 0x080fe20003f46270 */
[----:B------:R-:W5:Y:S01]  /*f9d0*/  MUFU.TANH R76, R76 ;  /* 0x0000004c004c7308 */ /* 0x000f620000002400 */
[C---:B--2---:R-:W-:Y:S01]  /*f9e0*/  HMMA.16816.F32.BF16 R28, R16.reuse, R72, R80 ;  /* 0x00000048101c723c */ /* 0x044fe20000041850 */
[----:B------:R-:W-:Y:S01]  /*f9f0*/  FSEL R56, R87, -INF , !P5 ;  /* 0xff80000057387808 */ /* 0x000fe20006800000 */
[----:B------:R-:W-:Y:S01]  /*fa00*/  IMAD.U32 R87, RZ, RZ, UR6 ;  /* 0x00000006ff577e24 */ /* 0x000fe2000f8e00ff */
[-C--:B------:R-:W-:Y:S01]  /*fa10*/  ISETP.GE.AND P5, PT, R45, R164.reuse, PT ;  /* 0x000000a42d00720c */ /* 0x080fe20003fa6270 */
[----:B------:R-:W-:Y:S01]  /*fa20*/  FMUL.FTZ R37, R37, UR4 ;  /* 0x0000000425257c20 */ /* 0x000fe20008410000 */
[----:B------:R-:W-:Y:S01]  /*fa30*/  FSEL R62, R9, -INF , !P1 ;  /* 0xff800000093e7808 */ /* 0x000fe20004800000 */
[----:B------:R-:W-:Y:S01]  /*fa40*/  HMMA.16816.F32.BF16 R16, R16, R74, R32 ;  /* 0x0000004a1010723c */ /* 0x000fe20000041820 */
[----:B------:R-:W-:Y:S01]  /*fa50*/  FSEL R64, R13, -INF , !P5 ;  /* 0xff8000000d407808 */ /* 0x000fe20006800000 */
[----:B------:R-:W-:Y:S01]  /*fa60*/  VIADD R13, R99, 0xc1 ;  /* 0x000000c1630d7836 */ /* 0x000fe20000000000 */
[-C--:B------:R-:W-:Y:S01]  /*fa70*/  ISETP.GE.AND P5, PT, R5, R71.reuse, PT ;  /* 0x000000470500720c */ /* 0x080fe20003fa6270 */
[----:B------:R-:W2:Y:S01]  /*fa80*/  MUFU.TANH R66, R47 ;  /* 0x0000002f00427308 */ /* 0x000ea20000002400 */
[----:B------:R-:W-:Y:S01]  /*fa90*/  VIADD R9, R99, 0xd1 ;  /* 0x000000d163097836 */ /* 0x000fe20000000000 */
[----:B------:R-:W-:Y:S01]  /*faa0*/  FSEL R57, R11, -INF , !P2 ;  /* 0xff8000000b397808 */ /* 0x000fe20005000000 */
[----:B------:R-:W-:Y:S01]  /*fab0*/  FMUL.FTZ R39, R39, UR4 ;  /* 0x0000000427277c20 */ /* 0x000fe20008410000 */
[----:B------:R-:W-:Y:S01]  /*fac0*/  FSEL R58, R23, -INF , !P5 ;  /* 0xff800000173a7808 */ /* 0x000fe20006800000 */
[----:B------:R-:W-:Y:S01]  /*fad0*/  VIADD R11, R99, 0xd9 ;  /* 0x000000d9630b7836 */ /* 0x000fe20000000000 */
[CC--:B------:R-:W-:Y:S01]  /*fae0*/  ISETP.GE.AND P5, PT, R13.reuse, R164.reuse, PT ;  /* 0x000000a40d00720c */ /* 0x0c0fe20003fa6270 */
[----:B------:R-:W-:Y:S01]  /*faf0*/  IMAD.U32 R32, RZ, RZ, UR6 ;  /* 0x00000006ff207e24 */ /* 0x000fe2000f8e00ff */
[-C--:B------:R-:W-:Y:S01]  /*fb00*/  ISETP.GE.AND P1, PT, R13, R71.reuse, PT ;  /* 0x000000470d00720c */ /* 0x080fe20003f26270 */
[----:B------:R-:W2:Y:S01]  /*fb10*/  MUFU.TANH R5, R41 ;  /* 0x0000002900057308 */ /* 0x000ea20000002400 */
[----:B----4-:R-:W-:Y:S01]  /*fb20*/  FSEL R61, R25, -INF , !P5 ;  /* 0xff800000193d7808 */ /* 0x010fe20006800000 */
[----:B------:R-:W-:Y:S01]  /*fb30*/  FMUL.FTZ R25, R92, UR4 ;  /* 0x000000045c197c20 */ /* 0x000fe20008410000 */
[CC--:B------:R-:W-:Y:S01]  /*fb40*/  ISETP.GE.AND P2, PT, R7.reuse, R164.reuse, PT ;  /* 0x000000a40700720c */ /* 0x0c0fe20003f46270 */
[----:B------:R-:W-:Y:S01]  /*fb50*/  FMUL.FTZ R45, R84, UR4 ;  /* 0x00000004542d7c20 */ /* 0x000fe20008410000 */
[-C--:B------:R-:W-:Y:S01]  /*fb60*/  ISETP.GE.AND P5, PT, R7, R71.reuse, PT ;  /* 0x000000470700720c */ /* 0x080fe20003fa6270 */
[----:B------:R-:W-:Y:S01]  /*fb70*/  FMUL.FTZ R31, R31, UR4 ;  /* 0x000000041f1f7c20 */ /* 0x000fe20008410000 */
[----:B------:R-:W-:Y:S01]  /*fb80*/  FSEL R73, R27, -INF , !P1 ;  /* 0xff8000001b497808 */ /* 0x000fe20004800000 */
[----:B------:R-:W4:Y:S01]  /*fb90*/  MUFU.TANH R7, R37 ;  /* 0x0000002500077308 */ /* 0x000f220000002400 */
[-C--:B------:R-:W-:Y:S01]  /*fba0*/  ISETP.GE.AND P1, PT, R9, R164.reuse, PT ;  /* 0x000000a40900720c */ /* 0x080fe20003f26270 */
[----:B------:R-:W-:Y:S01]  /*fbb0*/  FMUL.FTZ R29, R29, UR4 ;  /* 0x000000041d1d7c20 */ /* 0x000fe20008410000 */
[----:B---3--:R-:W-:Y:S01]  /*fbc0*/  FSEL R78, R53, -INF , !P2 ;  /* 0xff800000354e7808 */ /* 0x008fe20005000000 */
[----:B------:R-:W-:Y:S01]  /*fbd0*/  FMUL.FTZ R17, R17, UR4 ;  /* 0x0000000411117c20 */ /* 0x000fe20008410000 */
[-C--:B------:R-:W-:Y:S01]  /*fbe0*/  ISETP.GE.AND P2, PT, R9, R71.reuse, PT ;  /* 0x000000470900720c */ /* 0x080fe20003f46270 */
[----:B------:R-:W-:Y:S01]  /*fbf0*/  VIADD R9, R99, 0xe1 ;  /* 0x000000e163097836 */ /* 0x000fe20000000000 */
[----:B------:R-:W-:Y:S01]  /*fc00*/  FSEL R72, R55, -INF , !P5 ;  /* 0xff80000037487808 */ /* 0x000fe20006800000 */
[----:B------:R3:W4:Y:S01]  /*fc10*/  MUFU.TANH R65, R43 ;  /* 0x0000002b00417308 */ /* 0x0007220000002400 */
[----:B-1----:R-:W-:Y:S01]  /*fc20*/  FSEL R77, R49, -INF , !P1 ;  /* 0xff800000314d7808 */ /* 0x002fe20004800000 */
[----:B------:R-:W-:Y:S01]  /*fc30*/  IMAD.U32 R49, RZ, RZ, UR6 ;  /* 0x00000006ff317e24 */ /* 0x000fe2000f8e00ff */
[CC--:B------:R-:W-:Y:S01]  /*fc40*/  ISETP.GE.AND P5, PT, R11.reuse, R164.reuse, PT ;  /* 0x000000a40b00720c */ /* 0x0c0fe20003fa6270 */
[----:B------:R-:W-:Y:S01]  /*fc50*/  IMAD.U32 R92, RZ, RZ, UR6 ;  /* 0x00000006ff5c7e24 */ /* 0x000fe2000f8e00ff */
[-C--:B------:R-:W-:Y:S01]  /*fc60*/  ISETP.GE.AND P1, PT, R11, R71.reuse, PT ;  /* 0x000000470b00720c */ /* 0x080fe20003f26270 */
[----:B------:R-:W-:Y:S01]  /*fc70*/  VIADD R11, R99, 0xe9 ;  /* 0x000000e9630b7836 */ /* 0x000fe20000000000 */
[----:B------:R-:W-:Y:S01]  /*fc80*/  FSEL R67, R67, -INF , !P2 ;  /* 0xff80000043437808 */ /* 0x000fe20005000000 */
[----:B------:R1:W1:Y:S01]  /*fc90*/  MUFU.TANH R79, R39 ;  /* 0x00000027004f7308 */ /* 0x0002620000002400 */
[----:B-----5:R-:W-:Y:S01]  /*fca0*/  FSEL R76, R76, -INF , !P5 ;  /* 0xff8000004c4c7808 */ /* 0x020fe20006800000 */
[----:B------:R-:W-:Y:S01]  /*fcb0*/  IMAD.U32 R84, RZ, RZ, UR6 ;  /* 0x00000006ff547e24 */ /* 0x000fe2000f8e00ff */
[CC--:B------:R-:W-:Y:S01]  /*fcc0*/  ISETP.GE.AND P2, PT, R9.reuse, R164.reuse, PT ;  /* 0x000000a40900720c */ /* 0x0c0fe20003f46270 */
[----:B------:R-:W-:Y:S01]  /*fcd0*/  IMAD.U32 R83, RZ, RZ, UR6 ;  /* 0x00000006ff537e24 */ /* 0x000fe2000f8e00ff */
[-C--:B------:R-:W-:Y:S01]  /*fce0*/  ISETP.GE.AND P5, PT, R9, R71.reuse, PT ;  /* 0x000000470900720c */ /* 0x080fe20003fa6270 */
[----:B------:R-:W-:Y:S01]  /*fcf0*/  VIADD R9, R99, 0xf1 ;  /* 0x000000f163097836 */ /* 0x000fe20000000000 */
[----:B--2---:R-:W-:Y:S01]  /*fd00*/  FSEL R66, R66, -INF , !P1 ;  /* 0xff80000042427808 */ /* 0x004fe20004800000 */
[----:B------:R-:W2:Y:S01]  /*fd10*/  MUFU.TANH R81, R31 ;  /* 0x0000001f00517308 */ /* 0x000ea20000002400 */
[-C--:B------:R-:W-:Y:S01]  /*fd20*/  ISETP.GE.AND P1, PT, R11, R164.reuse, PT ;  /* 0x000000a40b00720c */ /* 0x080fe20003f26270 */
[----:B---3--:R-:W-:Y:S01]  /*fd30*/  FMUL.FTZ R43, R86, UR4 ;  /* 0x00000004562b7c20 */ /* 0x008fe20008410000 */
[----:B------:R-:W-:Y:S01]  /*fd40*/  FSEL R75, R5, -INF , !P2 ;  /* 0xff800000054b7808 */ /* 0x000fe20005000000 */
[----:B------:R-:W-:Y:S01]  /*fd50*/  IMAD.U32 R5, RZ, RZ, UR6 ;  /* 0x00000006ff057e24 */ /* 0x000fe2000f8e00ff */
[----:B----4-:R-:W-:Y:S01]  /*fd60*/  FSEL R74, R7, -INF , !P1 ;  /* 0xff800000074a7808 */ /* 0x010fe20004800000 */
[----:B------:R-:W-:Y:S01]  /*fd70*/  VIADD R7, R99, 0xf9 ;  /* 0x000000f963077836 */ /* 0x000fe20000000000 */
[-C--:B------:R-:W-:Y:S01]  /*fd80*/  ISETP.GE.AND P2, PT, R11, R71.reuse, PT ;  /* 0x000000470b00720c */ /* 0x080fe20003f46270 */
[----:B------:R3:W4:Y:S01]  /*fd90*/  MUFU.TANH R82, R17 ;  /* 0x0000001100527308 */ /* 0x0007220000002400 */
[-C--:B------:R-:W-:Y:S01]  /*fda0*/  ISETP.GE.AND P1, PT, R9, R71.reuse, PT ;  /* 0x000000470900720c */ /* 0x080fe20003f26270 */
[----:B-1----:R-:W-:Y:S01]  /*fdb0*/  FMUL.FTZ R39, R88, UR4 ;  /* 0x0000000458277c20 */ /* 0x002fe20008410000 */
[----:B------:R-:W-:Y:S01]  /*fdc0*/  FSEL R65, R65, -INF , !P5 ;  /* 0xff80000041417808 */ /* 0x000fe20006800000 */
[----:B------:R-:W-:Y:S01]  /*fdd0*/  FMUL.FTZ R88, R10, UR4 ;  /* 0x000000040a587c20 */ /* 0x000fe20008410000 */
[----:B------:R-:W-:Y:S01]  /*fde0*/  FSEL R79, R79, -INF , !P2 ;  /* 0xff8000004f4f7808 */ /* 0x000fe20005000000 */
[----:B------:R-:W-:Y:S01]  /*fdf0*/  IMAD.U32 R86, RZ, RZ, UR6 ;  /* 0x00000006ff567e24 */ /* 0x000fe2000f8e00ff */
[-C--:B------:R-:W-:Y:S01]  /*fe00*/  ISETP.GE.AND P5, PT, R9, R164.reuse, PT ;  /* 0x000000a40900720c */ /* 0x080fe20003fa6270 */
[----:B------:R-:W1:Y:S01]  /*fe10*/  MUFU.TANH R80, R29 ;  /* 0x0000001d00507308 */ /* 0x000e620000002400 */
[----:B--2---:R-:W-:Y:S01]  /*fe20*/  FSEL R81, R81, -INF , !P1 ;  /* 0xff80000051517808 */ /* 0x004fe20004800000 */
[----:B------:R-:W-:Y:S01]  /*fe30*/  FMUL.FTZ R31, R20, UR4 ;  /* 0x00000004141f7c20 */ /* 0x000fe20008410000 */
[-C--:B------:R-:W-:Y:S01]  /*fe40*/  ISETP.GE.AND P2, PT, R99, R164.reuse, PT ;  /* 0x000000a46300720c */ /* 0x080fe20003f46270 */
[----:B------:R-:W-:Y:S01]  /*fe50*/  IMAD.U32 R53, RZ, RZ, UR6 ;  /* 0x00000006ff357e24 */ /* 0x000fe2000f8e00ff */
[-C--:B------:R-:W-:Y:S01]  /*fe60*/  ISETP.GE.AND P1, PT, R7, R164.reuse, PT ;  /* 0x000000a40700720c */ /* 0x080fe20003f26270 */
[----:B------:R-:W-:Y:S01]  /*fe70*/  IMAD.U32 R47, RZ, RZ, UR6 ;  /* 0x00000006ff2f7e24 */ /* 0x000fe2000f8e00ff */
[--C-:B------:R-:W-:Y:S01]  /*fe80*/  LOP3.LUT R9, R5, 0x10, R98.reuse, 0xfe, !PT ;  /* 0x0000001005097812 */ /* 0x100fe200078efe62 */
[----:B------:R2:W-:Y:S01]  /*fe90*/  MUFU.TANH R175, R12 ;  /* 0x0000000c00af7308 */ /* 0x0005e20000002400 */
[----:B------:R-:W-:Y:S01]  /*fea0*/  FSEL R5, R184, -INF , !P2 ;  /* 0xff800000b8057808 */ /* 0x000fe20005000000 */
[----:B---3--:R-:W-:Y:S01]  /*feb0*/  IMAD.U32 R17, RZ, RZ, UR6 ;  /* 0x00000006ff117e24 */ /* 0x008fe2000f8e00ff */
[----:B----4-:R-:W-:Y:S01]  /*fec0*/  FSEL R82, R82, -INF , !P1 ;  /* 0xff80000052527808 */ /* 0x010fe20004800000 */
[----:B------:R-:W-:Y:S01]  /*fed0*/  IMAD.U32 R41, RZ, RZ, UR6 ;  /* 0x00000006ff297e24 */ /* 0x000fe2000f8e00ff */
[CC--:B------:R-:W-:Y:S01]  /*fee0*/  ISETP.GE.AND P2, PT, R9.reuse, R164.reuse, PT ;  /* 0x000000a40900720c */ /* 0x0c0fe20003f46270 */
[----:B------:R-:W-:Y:S01]  /*fef0*/  IMAD.U32 R34, RZ, RZ, UR6 ;  /* 0x00000006ff227e24 */ /* 0x000fe2000f8e00ff */
[-C--:B------:R-:W-:Y:S01]  /*ff00*/  ISETP.GE.AND P1, PT, R9, R71.reuse, PT ;  /* 0x000000470900720c */ /* 0x080fe20003f26270 */
[----:B------:R-:W-:Y:S01]  /*ff10*/  IMAD.U32 R9, RZ, RZ, UR6 ;  /* 0x00000006ff097e24 */ /* 0x000fe2000f8e00ff */
[----:B-1----:R-:W-:Y:S01]  /*ff20*/  FSEL R80, R80, -INF , !P5 ;  /* 0xff80000050507808 */ /* 0x002fe20006800000 */
[----:B------:R-:W-:Y:S01]  /*ff30*/  IMAD.U32 R29, RZ, RZ, UR6 ;  /* 0x00000006ff1d7e24 */ /* 0x000fe2000f8e00ff */
[-C--:B------:R-:W-:Y:S01]  /*ff40*/  ISETP.GE.AND P5, PT, R99, R71.reuse, PT ;  /* 0x000000476300720c */ /* 0x080fe20003fa6270 */
[----:B------:R1:W-:Y:S01]  /*ff50*/  MUFU.TANH R35, R8 ;  /* 0x0000000800237308 */ /* 0x0003e20000002400 */
[--C-:B------:R-:W-:Y:S01]  /*ff60*/  LOP3.LUT R32, R32, 0x20, R98.reuse, 0xfe, !PT ;  /* 0x0000002020207812 */ /* 0x100fe200078efe62 */
[----:B------:R-:W-:Y:S01]  /*ff70*/  IMAD.U32 R99, RZ, RZ, UR6 ;  /* 0x00000006ff637e24 */ /* 0x000fe2000f8e00ff */
[----:B------:R-:W-:Y:S01]  /*ff80*/  FSEL R4, R185, -INF , !P5 ;  /* 0xff800000b9047808 */ /* 0x000fe20006800000 */
[----:B------:R-:W-:Y:S01]  /*ff90*/  IMAD.U32 R27, RZ, RZ, UR6 ;  /* 0x00000006ff1b7e24 */ /* 0x000fe2000f8e00ff */
[----:B--2---:R-:W-:Y:S01]  /*ffa0*/  FSEL R12, R190, -INF , !P6 ;  /* 0xff800000be0c7808 */ /* 0x004fe20007000000 */
[----:B------:R-:W-:Y:S01]  /*ffb0*/  IMAD.U32 R55, RZ, RZ, UR6 ;  /* 0x00000006ff377e24 */ /* 0x000fe2000f8e00ff */
[--C-:B------:R-:W-:Y:S01]  /*ffc0*/  LOP3.LUT R9, R9, 0x28, R98.reuse, 0xfe, !PT ;  /* 0x0000002809097812 */ /* 0x100fe200078efe62 */
[----:B------:R-:W2:Y:S01]  /*ffd0*/  MUFU.TANH R97, R97 ;  /* 0x0000006100617308 */ /* 0x000ea20000002400 */
[CC--:B------:R-:W-:Y:S01]  /*ffe0*/  ISETP.GE.AND P5, PT, R6.reuse, R164.reuse, PT ;  /* 0x000000a40600720c */ /* 0x0c0fe20003fa6270 */
[----:B------:R-:W-:Y:S01]  /*fff0*/  IMAD.U32 R33, RZ, RZ, UR6 ;  /* 0x00000006ff217e24 */ /* 0x000fe2000f8e00ff */
[-C--:B------:R-:W-:Y:S01]  /*10000*/  ISETP.GE.AND P6, PT, R6, R71.reuse, PT ;  /* 0x000000470600720c */ /* 0x080fe20003fc6270 */
[----:B------:R-:W-:Y:S01]  /*10010*/  IMAD.U32 R23, RZ, RZ, UR6 ;  /* 0x00000006ff177e24 */ /* 0x000fe2000f8e00ff */
[----:B------:R-:W-:Y:S01]  /*10020*/  FSEL R6, R191, -INF , !P4 ;  /* 0xff800000bf067808 */ /* 0x000fe20006000000 */
[----:B------:R-:W-:Y:S01]  /*10030*/  IMAD.U32 R20, RZ, RZ, UR6 ;  /* 0x00000006ff147e24 */ /* 0x000fe2000f8e00ff */
[----:B------:R-:W-:Y:S01]  /*10040*/  FSEL R11, R192, -INF , !P2 ;  /* 0xff800000c00b7808 */ /* 0x000fe20005000000 */
[----:B------:R-:W3:Y:S01]  /*10050*/  MUFU.TANH R25, R25 ;  /* 0x0000001900197308 */ /* 0x000ee20000002400 */
[--C-:B------:R-:W-:Y:S01]  /*10060*/  LOP3.LUT R87, R87, 0x30, R98.reuse, 0xfe, !PT ;  /* 0x0000003057577812 */ /* 0x100fe200078efe62 */
[----:B------:R-:W-:Y:S01]  /*10070*/  IMAD.U32 R15, RZ, RZ, UR6 ;  /* 0x00000006ff0f7e24 */ /* 0x000fe2000f8e00ff */
[CC--:B------:R-:W-:Y:S01]  /*10080*/  ISETP.GE.AND P4, PT, R32.reuse, R164.reuse, PT ;  /* 0x000000a42000720c */ /* 0x0c0fe20003f86270 */
[----:B------:R-:W-:Y:S01]  /*10090*/  IMAD.U32 R14, RZ, RZ, UR6 ;  /* 0x00000006ff0e7e24 */ /* 0x000fe2000f8e00ff */
[-C--:B------:R-:W-:Y:S01]  /*100a0*/  ISETP.GE.AND P2, PT, R32, R71.reuse, PT ;  /* 0x000000472000720c */ /* 0x080fe20003f46270 */
[----:B------:R-:W-:Y:S01]  /*100b0*/  IMAD.U32 R13, RZ, RZ, UR6 ;  /* 0x00000006ff0d7e24 */ /* 0x000fe2000f8e00ff */
[----:B------:R-:W-:Y:S01]  /*100c0*/  FSEL R32, R193, -INF , !P1 ;  /* 0xff800000c1207808 */ /* 0x000fe20004800000 */
[----:B------:R-:W4:Y:S01]  /*100d0*/  MUFU.TANH R121, R121 ;  /* 0x0000007900797308 */ /* 0x000f220000002400 */
[--C-:B------:R-:W-:Y:S01]  /*100e0*/  LOP3.LUT R17, R17, 0x38, R98.reuse, 0xfe, !PT ;  /* 0x0000003811117812 */ /* 0x100fe200078efe62 */
[----:B------:R-:W-:Y:S01]  /*100f0*/  FMUL.FTZ R28, R28, UR4 ;  /* 0x000000041c1c7c20 */ /* 0x000fe20008410000 */
[-C--:B------:R-:W-:Y:S01]  /*10100*/  ISETP.GE.AND P1, PT, R9, R164.reuse, PT ;  /* 0x000000a40900720c */ /* 0x080fe20003f26270 */
[----:B------:R-:W-:Y:S01]  /*10110*/  FMUL.FTZ R48, R48, UR4 ;  /* 0x0000000430307c20 */ /* 0x000fe20008410000 */
[----:B------:R-:W-:Y:S01]  /*10120*/  FSEL R10, R194, -INF , !P5 ;  /* 0xff800000c20a7808 */ /* 0x000fe20006800000 */
[----:B------:R-:W-:Y:S01]  /*10130*/  FMUL.FTZ R40, R40, UR4 ;  /* 0x0000000428287c20 */ /* 0x000fe20008410000 */
[----:B------:R-:W-:Y:S01]  /*10140*/  FSEL R37, R195, -INF , !P6 ;  /* 0xff800000c3257808 */ /* 0x000fe20007000000 */
[----:B------:R-:W5:Y:S01]  /*10150*/  MUFU.TANH R109, R109 ;  /* 0x0000006d006d7308 */ /* 0x000f620000002400 */
[-C--:B------:R-:W-:Y:S01]  /*10160*/  ISETP.GE.AND P5, PT, R9, R71.reuse, PT ;  /* 0x000000470900720c */ /* 0x080fe20003fa6270 */
[----:B------:R-:W-:Y:S01]  /*10170*/  FMUL.FTZ R42, R42, UR4 ;  /* 0x000000042a2a7c20 */ /* 0x000fe20008410000 */
[-C--:B------:R-:W-:Y:S01]  /*10180*/  ISETP.GE.AND P6, PT, R87, R164.reuse, PT ;  /* 0x000000a45700720c */ /* 0x080fe20003fc6270 */
[----:B------:R-:W-:Y:S01]  /*10190*/  FMUL.FTZ R36, R36, UR4 ;  /* 0x0000000424247c20 */ /* 0x000fe20008410000 */
[--C-:B------:R-:W-:Y:S01]  /*101a0*/  LOP3.LUT R29, R29, 0x40, R98.reuse, 0xfe, !PT ;  /* 0x000000401d1d7812 */ /* 0x100fe200078efe62 */
[----:B------:R-:W-:Y:S01]  /*101b0*/  FMUL.FTZ R38, R38, UR4 ;  /* 0x0000000426267c20 */ /* 0x000fe20008410000 */
[----:B------:R-:W-:Y:S01]  /*101c0*/  FSEL R9, R196, -INF , !P4 ;  /* 0xff800000c4097808 */ /* 0x000fe20006000000 */
[----:B------:R-:W5:Y:S01]  /*101d0*/  MUFU.TANH R45, R45 ;  /* 0x0000002d002d7308 */ /* 0x000f620000002400 */
[----:B------:R-:W-:Y:S01]  /*101e0*/  FSEL R131, R197, -INF , !P2 ;  /* 0xff800000c5837808 */ /* 0x000fe20005000000 */
[----:B------:R-:W-:Y:S01]  /*101f0*/  FMUL.FTZ R30, R30, UR4 ;  /* 0x000000041e1e7c20 */ /* 0x000fe20008410000 */
[----:B------:R-:W-:Y:S01]  /*10200*/  ISETP.GE.AND P4, PT, R87, R71, PT ;  /* 0x000000475700720c */ /* 0x000fe20003f86270 */
[----:B------:R-:W-:Y:S01]  /*10210*/  FMUL.FTZ R16, R16, UR4 ;  /* 0x0000000410107c20 */ /* 0x000fe20008410000 */
[----:B------:R-:W-:Y:S01]  /*10220*/  ISETP.GE.AND P2, PT, R17, R164, PT ;  /* 0x000000a41100720c */ /* 0x000fe20003f46270 */
[----:B------:R-:W-:Y:S01]  /*10230*/  FMUL.FTZ R18, R18, UR4 ;  /* 0x0000000412127c20 */ /* 0x000fe20008410000 */
[----:B-1----:R-:W-:Y:S01]  /*10240*/  FSEL R8, R198, -INF , !P1 ;  /* 0xff800000c6087808 */ /* 0x002fe20004800000 */
[----:B------:R-:W1:Y:S01]  /*10250*/  MUFU.TANH R43, R43 ;  /* 0x0000002b002b7308 */ /* 0x000e620000002400 */
[----:B------:R-:W-:-:S02]  /*10260*/  LOP3.LUT R49, R49, 0x48, R98, 0xfe, !PT ;  /* 0x0000004831317812 */ /* 0x000fc400078efe62 */
[-C--:B------:R-:W-:Y:S02]  /*10270*/  ISETP.GE.AND P1, PT, R17, R71.reuse, PT ;  /* 0x000000471100720c */ /* 0x080fe40003f26270 */
[----:B------:R-:W-:Y:S02]  /*10280*/  FSEL R122, R186, -INF , !P5 ;  /* 0xff800000ba7a7808 */ /* 0x000fe40006800000 */
[----:B------:R-:W-:Y:S01]  /*10290*/  FSEL R17, R168, -INF , !P6 ;  /* 0xff800000a8117808 */ /* 0x000fe20007000000 */
[----:B------:R-:W1:Y:S01]  /*102a0*/  MUFU.TANH R108, R108 ;  /* 0x0000006c006c7308 */ /* 0x000e620000002400 */
[C---:B------:R-:W-:Y:S02]  /*102b0*/  ISETP.GE.AND P5, PT, R29.reuse, R164, PT ;  /* 0x000000a41d00720c */ /* 0x040fe40003fa6270 */
[----:B------:R-:W-:Y:S02]  /*102c0*/  ISETP.GE.AND P6, PT, R29, R71, PT ;  /* 0x000000471d00720c */ /* 0x000fe40003fc6270 */
[----:B------:R-:W-:-:S02]  /*102d0*/  FSEL R130, R169, -INF , !P4 ;  /* 0xff800000a9827808 */ /* 0x000fc40006000000 */
[----:B------:R-:W-:Y:S01]  /*102e0*/  FSEL R29, R124, -INF , !P2 ;  /* 0xff8000007c1d7808 */ /* 0x000fe20005000000 */
[----:B------:R-:W1:Y:S01]  /*102f0*/  MUFU.TANH R90, R90 ;  /* 0x0000005a005a7308 */ /* 0x000e620000002400 */
[--C-:B------:R-:W-:Y:S02]  /*10300*/  LOP3.LUT R99, R99, 0x50, R98.reuse, 0xfe, !PT ;  /* 0x0000005063637812 */ /* 0x100fe400078efe62 */
[C---:B------:R-:W-:Y:S02]  /*10310*/  ISETP.GE.AND P4, PT, R49.reuse, R164, PT ;  /* 0x000000a43100720c */ /* 0x040fe40003f86270 */
[----:B------:R-:W-:Y:S02]  /*10320*/  ISETP.GE.AND P2, PT, R49, R71, PT ;  /* 0x000000473100720c */ /* 0x000fe40003f46270 */
[----:B------:R-:W-:Y:S01]  /*10330*/  LOP3.LUT R86, R86, 0x58, R98, 0xfe, !PT ;  /* 0x0000005856567812 */ /* 0x000fe200078efe62 */
[----:B------:R-:W1:Y:S01]  /*10340*/  MUFU.TANH R31, R31 ;  /* 0x0000001f001f7308 */ /* 0x000e620000002400 */
[----:B------:R-:W-:-:S02]  /*10350*/  FSEL R125, R125, -INF , !P1 ;  /* 0xff8000007d7d7808 */ /* 0x000fc40004800000 */
[-C--:B------:R-:W-:Y:S02]  /*10360*/  ISETP.GE.AND P1, PT, R99, R164.reuse, PT ;  /* 0x000000a46300720c */ /* 0x080fe40003f26270 */
[----:B------:R-:W-:Y:S02]  /*10370*/  FSEL R128, R128, -INF , !P4 ;  /* 0xff80000080807808 */ /* 0x000fe40006000000 */
[----:B------:R-:W-:Y:S01]  /*10380*/  FSEL R246, R129, -INF , !P2 ;  /* 0xff80000081f67808 */ /* 0x000fe20005000000 */
[----:B------:R2:W-:Y:S01]  /*10390*/  MUFU.TANH R87, R26 ;  /* 0x0000001a00577308 */ /* 0x0005e20000002400 */
[----:B------:R-:W-:Y:S02]  /*103a0*/  ISETP.GE.AND P4, PT, R86, R71, PT ;  /* 0x000000475600720c */ /* 0x000fe40003f86270 */
[----:B------:R-:W-:Y:S02]  /*103b0*/  ISETP.GE.AND P2, PT, R94, R164, PT ;  /* 0x000000a45e00720c */ /* 0x000fe40003f46270 */
[----:B------:R-:W-:-:S02]  /*103c0*/  LOP3.LUT R92, R92, 0x70, R98, 0xfe, !PT ;  /* 0x000000705c5c7812 */ /* 0x000fc400078efe62 */
[----:B------:R-:W-:Y:S01]  /*103d0*/  FSEL R49, R126, -INF , !P5 ;  /* 0xff8000007e317808 */ /* 0x000fe20006800000 */
[----:B------:R-:W1:Y:S01]  /*103e0*/  MUFU.TANH R96, R96 ;  /* 0x0000006000607308 */ /* 0x000e620000002400 */
[----:B------:R-:W-:Y:S02]  /*103f0*/  FSEL R126, R120, -INF , !P1 ;  /* 0xff800000787e7808 */ /* 0x000fe40004800000 */
[----:B------:R-:W-:Y:S02]  /*10400*/  ISETP.GE.AND P1, PT, R94, R71, PT ;  /* 0x000000475e00720c */ /* 0x000fe40003f26270 */
[----:B------:R-:W-:Y:S02]  /*10410*/  FSEL R197, R117, -INF , !P4 ;  /* 0xff80000075c57808 */ /* 0x000fe40006000000 */
[----:B------:R-:W-:Y:S01]  /*10420*/  FSEL R112, R112, -INF , !P2 ;  /* 0xff80000070707808 */ /* 0x000fe20005000000 */
[----:B------:R-:W1:Y:S01]  /*10430*/  MUFU.TANH R89, R89 ;  /* 0x0000005900597308 */ /* 0x000e620000002400 */
[----:B------:R-:W-:Y:S01]  /*10440*/  LOP3.LUT R85, R85, 0x78, R98, 0xfe, !PT ;  /* 0x0000007855557812 */ /* 0x000fe200078efe62 */
[----:B--2---:R-:W-:Y:S01]  /*10450*/  FMUL.FTZ R26, R50, UR4 ;  /* 0x00000004321a7c20 */ /* 0x004fe20008410000 */
[----:B------:R-:W-:-:S02]  /*10460*/  ISETP.GE.AND P4, PT, R92, R164, PT ;  /* 0x000000a45c00720c */ /* 0x000fc40003f86270 */
[----:B------:R-:W-:Y:S02]  /*10470*/  ISETP.GE.AND P2, PT, R92, R71, PT ;  /* 0x000000475c00720c */ /* 0x000fe40003f46270 */
[--C-:B------:R-:W-:Y:S01]  /*10480*/  LOP3.LUT R84, R84, 0x80, R98.reuse, 0xfe, !PT ;  /* 0x0000008054547812 */ /* 0x100fe200078efe62 */
[----:B------:R-:W2:Y:S01]  /*10490*/  MUFU.TANH R101, R101 ;  /* 0x0000006500657308 */ /* 0x000ea20000002400 */
[----:B------:R-:W-:Y:S02]  /*104a0*/  LOP3.LUT R83, R83, 0x88, R98, 0xfe, !PT ;  /* 0x0000008853537812 */ /* 0x000fe400078efe62 */
[----:B------:R-:W-:Y:S02]  /*104b0*/  FSEL R192, R113, -INF , !P1 ;  /* 0xff80000071c07808 */ /* 0x000fe40004800000 */
[----:B------:R-:W-:Y:S02]  /*104c0*/  FSEL R127, R127, -INF , !P6 ;  /* 0xff8000007f7f7808 */ /* 0x000fe40007000000 */
[----:B------:R-:W-:Y:S01]  /*104d0*/  ISETP.GE.AND P1, PT, R85, R164, PT ;  /* 0x000000a45500720c */ /* 0x000fe20003f26270 */
[----:B------:R-:W2:Y:S01]  /*104e0*/  MUFU.TANH R24, R24 ;  /* 0x0000001800187308 */ /* 0x000ea20000002400 */
[----:B------:R-:W-:-:S02]  /*104f0*/  FSEL R213, R213, -INF , !P4 ;  /* 0xff800000d5d57808 */ /* 0x000fc40006000000 */
[----:B------:R-:W-:Y:S02]  /*10500*/  FSEL R191, R104, -INF , !P2 ;  /* 0xff80000068bf7808 */ /* 0x000fe40005000000 */
[-C--:B------:R-:W-:Y:S02]  /*10510*/  ISETP.GE.AND P6, PT, R86, R164.reuse, PT ;  /* 0x000000a45600720c */ /* 0x080fe40003fc6270 */
[----:B------:R-:W-:Y:S01]  /*10520*/  ISETP.GE.AND P4, PT, R84, R71, PT ;  /* 0x000000475400720c */ /* 0x000fe20003f86270 */
[----:B------:R-:W2:Y:S01]  /*10530*/  MUFU.TANH R95, R52 ;  /* 0x00000034005f7308 */ /* 0x000ea20000002400 */
[----:B------:R-:W-:Y:S02]  /*10540*/  ISETP.GE.AND P2, PT, R83, R164, PT ;  /* 0x000000a45300720c */ /* 0x000fe40003f46270 */
[--C-:B------:R-:W-:Y:S02]  /*10550*/  LOP3.LUT R93, R93, 0x68, R98.reuse, 0xfe, !PT ;  /* 0x000000685d5d7812 */ /* 0x100fe400078efe62 */
[----:B------:R-:W-:-:S02]  /*10560*/  LOP3.LUT R53, R53, 0x98, R98, 0xfe, !PT ;  /* 0x0000009835357812 */ /* 0x000fc400078efe62 */
[-C--:B------:R-:W-:Y:S01]  /*10570*/  ISETP.GE.AND P5, PT, R99, R71.reuse, PT ;  /* 0x000000476300720c */ /* 0x080fe20003fa6270 */
[----:B------:R-:W2:Y:S01]  /*10580*/  MUFU.TANH R39, R39 ;  /* 0x0000002700277308 */ /* 0x000ea20000002400 */
[----:B------:R-:W-:Y:S02]  /*10590*/  FSEL R196, R100, -INF , !P1 ;  /* 0xff80000064c47808 */ /* 0x000fe40004800000 */
[----:B------:R-:W-:Y:S02]  /*105a0*/  FSEL R116, R116, -INF , !P6 ;  /* 0xff80000074747808 */ /* 0x000fe40007000000 */
[----:B------:R-:W-:Y:S02]  /*105b0*/  ISETP.GE.AND P1, PT, R83, R71, PT ;  /* 0x000000475300720c */ /* 0x000fe40003f26270 */
[----:B------:R-:W-:Y:S01]  /*105c0*/  FSEL R184, R97, -INF , !P4 ;  /* 0xff80000061b87808 */ /* 0x000fe20006000000 */
[----:B------:R-:W2:Y:S01]  /*105d0*/  MUFU.TANH R51, R51 ;  /* 0x0000003300337308 */ /* 0x000ea20000002400 */
[----:B---3--:R-:W-:-:S02]  /*105e0*/  FSEL R194, R25, -INF , !P2 ;  /* 0xff80000019c27808 */ /* 0x008fc40005000000 */
[--C-:B------:R-:W-:Y:S02]  /*105f0*/  LOP3.LUT R47, R47, 0xa0, R98.reuse, 0xfe, !PT ;  /* 0x000000a02f2f7812 */ /* 0x100fe400078efe62 */
[----:B----4-:R-:W-:Y:S02]  /*10600*/  FSEL R198, R121, -INF , !P5 ;  /* 0xff80000079c67808 */ /* 0x010fe40006800000 */
[-C--:B------:R-:W-:Y:S01]  /*10610*/  ISETP.GE.AND P6, PT, R93, R71.reuse, PT ;  /* 0x000000475d00720c */ /* 0x080fe20003fc6270 */
[----:B------:R-:W3:Y:S01]  /*10620*/  MUFU.TANH R26, R26 ;  /* 0x0000001a001a7308 */ /* 0x000ee20000002400 */
[C---:B------:R-:W-:Y:S02]  /*10630*/  ISETP.GE.AND P4, PT, R53.reuse, R164, PT ;  /* 0x000000a43500720c */ /* 0x040fe40003f86270 */
[----:B------:R-:W-:Y:S02]  /*10640*/  ISETP.GE.AND P2, PT, R53, R71, PT ;  /* 0x000000473500720c */ /* 0x000fe40003f46270 */
[----:B------:R-:W-:-:S02]  /*10650*/  LOP3.LUT R41, R41, 0xa8, R98, 0xfe, !PT ;  /* 0x000000a829297812 */ /* 0x000fc400078efe62 */
[----:B------:R-:W-:Y:S01]  /*10660*/  LOP3.LUT R34, R34, 0xb0, R98, 0xfe, !PT ;  /* 0x000000b022227812 */ /* 0x000fe200078efe62 */
[----:B------:R-:W-:Y:S01]  /*10670*/  MUFU.TANH R91, R91 ;  /* 0x0000005b005b7308 */ /* 0x000fe20000002400 */
[-C--:B------:R-:W-:Y:S02]  /*10680*/  ISETP.GE.AND P5, PT, R93, R164.reuse, PT ;  /* 0x000000a45d00720c */ /* 0x080fe40003fa6270 */
[----:B------:R-:W-:Y:S02]  /*10690*/  FSEL R183, R183, -INF , !P1 ;  /* 0xff800000b7b77808 */ /* 0x000fe40004800000 */
[----:B-----5:R-:W-:Y:S02]  /*106a0*/  FSEL R193, R109, -INF , !P6 ;  /* 0xff8000006dc17808 */ /* 0x020fe40007000000 */
[----:B------:R-:W-:Y:S01]  /*106b0*/  ISETP.GE.AND P1, PT, R47, R164, PT ;  /* 0x000000a42f00720c */ /* 0x000fe20003f26270 */
[----:B------:R-:W4:Y:S01]  /*106c0*/  MUFU.TANH R93, R44 ;  /* 0x0000002c005d7308 */ /* 0x000f220000002400 */
[----:B------:R-:W-:-:S02]  /*106d0*/  FSEL R185, R45, -INF , !P4 ;  /* 0xff8000002db97808 */ /* 0x000fc40006000000 */
[----:B-1----:R-:W-:Y:S02]  /*106e0*/  FSEL R168, R43, -INF , !P2 ;  /* 0xff8000002ba87808 */ /* 0x002fe40005000000 */
[-C--:B------:R-:W-:Y:S02]  /*106f0*/  ISETP.GE.AND P6, PT, R84, R164.reuse, PT ;  /* 0x000000a45400720c */ /* 0x080fe40003fc6270 */
[----:B------:R-:W-:Y:S01]  /*10700*/  ISETP.GE.AND P4, PT, R41, R71, PT ;  /* 0x000000472900720c */ /* 0x000fe20003f86270 */
[----:B------:R-:W1:Y:S01]  /*10710*/  MUFU.TANH R84, R46 ;  /* 0x0000002e00547308 */ /* 0x000e620000002400 */
[----:B------:R-:W-:Y:S02]  /*10720*/  ISETP.GE.AND P2, PT, R34, R164, PT ;  /* 0x000000a42200720c */ /* 0x000fe40003f46270 */
[--C-:B------:R-:W-:Y:S02]  /*10730*/  LOP3.LUT R27, R27, 0xc0, R98.reuse, 0xfe, !PT ;  /* 0x000000c01b1b7812 */ /* 0x100fe400078efe62 */
[----:B------:R-:W-:-:S02]  /*10740*/  LOP3.LUT R55, R55, 0x90, R98, 0xfe, !PT ;  /* 0x0000009037377812 */ /* 0x000fc400078efe62 */
[--C-:B------:R-:W-:Y:S01]  /*10750*/  LOP3.LUT R33, R33, 0xb8, R98.reuse, 0xfe, !PT ;  /* 0x000000b821217812 */ /* 0x100fe200078efe62 */
[----:B------:R-:W5:Y:S01]  /*10760*/  MUFU.TANH R104, R28 ;  /* 0x0000001c00687308 */ /* 0x000f620000002400 */
[--C-:B------:R-:W-:Y:S02]  /*10770*/  LOP3.LUT R23, R23, 0xc8, R98.reuse, 0xfe, !PT ;  /* 0x000000c817177812 */ /* 0x100fe400078efe62 */
[--C-:B------:R-:W-:Y:S02]  /*10780*/  LOP3.LUT R21, R21, 0xd8, R98.reuse, 0xfe, !PT ;  /* 0x000000d815157812 */ /* 0x100fe400078efe62 */
[--C-:B------:R-:W-:Y:S02]  /*10790*/  LOP3.LUT R20, R20, 0xe0, R98.reuse, 0xfe, !PT ;  /* 0x000000e014147812 */ /* 0x100fe400078efe62 */
[--C-:B------:R-:W-:Y:S01]  /*107a0*/  LOP3.LUT R15, R15, 0xe8, R98.reuse, 0xfe, !PT ;  /* 0x000000e80f0f7812 */ /* 0x100fe200078efe62 */
[----:B------:R-:W5:Y:S01]  /*107b0*/  MUFU.TANH R88, R88 ;  /* 0x0000005800587308 */ /* 0x000f620000002400 */
[----:B------:R-:W-:-:S02]  /*107c0*/  LOP3.LUT R14, R14, 0xf0, R98, 0xfe, !PT ;  /* 0x000000f00e0e7812 */ /* 0x000fc400078efe62 */
[----:B------:R-:W-:Y:S02]  /*107d0*/  LOP3.LUT R13, R13, 0xf8, R98, 0xfe, !PT ;  /* 0x000000f80d0d7812 */ /* 0x000fe400078efe62 */
[----:B------:R-:W-:Y:S02]  /*107e0*/  FSEL R180, R180, -INF , !P1 ;  /* 0xff800000b4b47808 */ /* 0x000fe40004800000 */
[----:B------:R-:W-:Y:S01]  /*107f0*/  FSEL R215, R108, -INF , !P5 ;  /* 0xff8000006cd77808 */ /* 0x000fe20006800000 */
[----:B------:R-:W5:Y:S01]  /*10800*/  MUFU.TANH R86, R54 ;  /* 0x0000003600567308 */ /* 0x000f620000002400 */
[----:B------:R-:W-:Y:S02]  /*10810*/  ISETP.GE.AND P1, PT, R34, R71, PT ;  /* 0x000000472200720c */ /* 0x000fe40003f26270 */
[----:B------:R-:W-:Y:S02]  /*10820*/  FSEL R90, R90, -INF , !P4 ;  /* 0xff8000005a5a7808 */ /* 0x000fe40006000000 */
[----:B------:R-:W-:-:S02]  /*10830*/  FSEL R98, R31, -INF , !P2 ;  /* 0xff8000001f627808 */ /* 0x000fc40005000000 */
[-C--:B------:R-:W-:Y:S01]  /*10840*/  ISETP.GE.AND P5, PT, R85, R71.reuse, PT ;  /* 0x000000475500720c */ /* 0x080fe20003fa6270 */
[----:B------:R-:W5:Y:S01]  /*10850*/  MUFU.TANH R94, R48 ;  /* 0x00000030005e7308 */ /* 0x000f620000002400 */
[C---:B------:R-:W-:Y:S02]  /*10860*/  ISETP.GE.AND P4, PT, R27.reuse, R164, PT ;  /* 0x000000a41b00720c */ /* 0x040fe40003f86270 */
[----:B------:R-:W-:Y:S02]  /*10870*/  ISETP.GE.AND P2, PT, R27, R71, PT ;  /* 0x000000471b00720c */ /* 0x000fe40003f46270 */
[----:B------:R-:W-:Y:S02]  /*10880*/  FSEL R195, R96, -INF , !P6 ;  /* 0xff80000060c37808 */ /* 0x000fe40007000000 */
[----:B------:R-:W-:Y:S01]  /*10890*/  FSEL R89, R89, -INF , !P1 ;  /* 0xff80000059597808 */ /* 0x000fe20004800000 */
[----:B------:R-:W5:Y:S01]  /*108a0*/  MUFU.TANH R92, R40 ;  /* 0x00000028005c7308 */ /* 0x000f620000002400 */
[----:B--2---:R-:W-:-:S02]  /*108b0*/  FSEL R190, R101, -INF , !P5 ;  /* 0xff80000065be7808 */ /* 0x004fc40006800000 */
[-C--:B------:R-:W-:Y:S02]  /*108c0*/  ISETP.GE.AND P1, PT, R23, R164.reuse, PT ;  /* 0x000000a41700720c */ /* 0x080fe40003f26270 */
[----:B------:R-:W-:Y:S02]  /*108d0*/  FSEL R96, R24, -INF , !P4 ;  /* 0xff80000018607808 */ /* 0x000fe40006000000 */
[----:B------:R-:W-:Y:S01]  /*108e0*/  FSEL R87, R87, -INF , !P2 ;  /* 0xff80000057577808 */ /* 0x000fe20005000000 */
[----:B------:R-:W2:Y:S01]  /*108f0*/  MUFU.TANH R83, R42 ;  /* 0x0000002a00537308 */ /* 0x000ea20000002400 */
[C---:B------:R-:W-:Y:S02]  /*10900*/  ISETP.GE.AND P5, PT, R55.reuse, R164, PT ;  /* 0x000000a43700720c */ /* 0x040fe40003fa6270 */
[-C--:B------:R-:W-:Y:S02]  /*10910*/  ISETP.GE.AND P6, PT, R55, R71.reuse, PT ;  /* 0x000000473700720c */ /* 0x080fe40003fc6270 */
[----:B------:R-:W-:-:S02]  /*10920*/  ISETP.GE.AND P4, PT, R22, R71, PT ;  /* 0x000000471600720c */ /* 0x000fc40003f86270 */
[----:B------:R-:W-:Y:S01]  /*10930*/  ISETP.GE.AND P2, PT, R21, R164, PT ;  /* 0x000000a41500720c */ /* 0x000fe20003f46270 */
[----:B------:R-:W2:Y:S01]  /*10940*/  MUFU.TANH R100, R36 ;  /* 0x0000002400647308 */ /* 0x000ea20000002400 */
[----:B------:R-:W-:Y:S02]  /*10950*/  FSEL R95, R95, -INF , !P1 ;  /* 0xff8000005f5f7808 */ /* 0x000fe40004800000 */
[----:B------:R-:W-:Y:S02]  /*10960*/  FSEL R186, R39, -INF , !P5 ;  /* 0xff80000027ba7808 */ /* 0x000fe40006800000 */
[----:B------:R-:W-:Y:S02]  /*10970*/  FSEL R169, R51, -INF , !P6 ;  /* 0xff80000033a97808 */ /* 0x000fe40007000000 */
[----:B------:R-:W-:Y:S01]  /*10980*/  ISETP.GE.AND P1, PT, R21, R71, PT ;  /* 0x000000471500720c */ /* 0x000fe20003f26270 */
[----:B------:R-:W2:Y:S01]  /*10990*/  MUFU.TANH R99, R38 ;  /* 0x0000002600637308 */ /* 0x000ea20000002400 */
[----:B---3--:R-:W-:-:S02]  /*109a0*/  FSEL R85, R26, -INF , !P4 ;  /* 0xff8000001a557808 */ /* 0x008fc40006000000 */
[----:B----4-:R-:W-:Y:S02]  /*109b0*/  FSEL R93, R93, -INF , !P2 ;  /* 0xff8000005d5d7808 */ /* 0x010fe40005000000 */
[-C--:B------:R-:W-:Y:S02]  /*109c0*/  ISETP.GE.AND P5, PT, R47, R71.reuse, PT ;  /* 0x000000472f00720c */ /* 0x080fe40003fa6270 */
[-C--:B------:R-:W-:Y:S01]  /*109d0*/  ISETP.GE.AND P6, PT, R41, R164.reuse, PT ;  /* 0x000000a42900720c */ /* 0x080fe20003fc6270 */
[----:B------:R-:W3:Y:S01]  /*109e0*/  MUFU.TANH R102, R30 ;  /* 0x0000001e00667308 */ /* 0x000ee20000002400 */
[----:B------:R-:W-:Y:S01]  /*109f0*/  BAR.SYNC.DEFER_BLOCKING 0x0 ;  /* 0x0000000000007b1d */ /* 0x000fe20000010000 */
[C---:B------:R-:W-:Y:S02]  /*10a00*/  ISETP.GE.AND P4, PT, R15.reuse, R164, PT ;  /* 0x000000a40f00720c */ /* 0x040fe40003f86270 */
[----:B------:R-:W-:Y:S01]  /*10a10*/  ISETP.GE.AND P2, PT, R15, R71, PT ;  /* 0x000000470f00720c */ /* 0x000fe20003f46270 */
[----:B------:R-:W-:Y:S01]  /*10a20*/  FMUL.FTZ R15, R19, UR4 ;  /* 0x00000004130f7c20 */ /* 0x000fe20008410000 */
[----:B-1----:R-:W-:-:S02]  /*10a30*/  FSEL R84, R84, -INF , !P1 ;  /* 0xff80000054547808 */ /* 0x002fc40004800000 */
[----:B------:R-:W-:Y:S01]  /*10a40*/  FSEL R91, R91, -INF , !P5 ;  /* 0xff8000005b5b7808 */ /* 0x000fe20006800000 */
[----:B------:R-:W1:Y:S01]  /*10a50*/  MUFU.TANH R103, R16 ;  /* 0x0000001000677308 */ /* 0x000e620000002400 */
[----:B------:R-:W-:Y:S02]  /*10a60*/  FSEL R175, R175, -INF , !P6 ;  /* 0xff800000afaf7808 */ /* 0x000fe40007000000 */
[-C--:B------:R-:W-:Y:S02]  /*10a70*/  ISETP.GE.AND P1, PT, R14, R164.reuse, PT ;  /* 0x000000a40e00720c */ /* 0x080fe40003f26270 */
[C---:B------:R-:W-:Y:S02]  /*10a80*/  ISETP.GE.AND P5, PT, R33.reuse, R164, PT ;  /* 0x000000a42100720c */ /* 0x040fe40003fa6270 */
[----:B------:R-:W-:Y:S01]  /*10a90*/  ISETP.GE.AND P6, PT, R33, R71, PT ;  /* 0x000000472100720c */ /* 0x000fe20003fc6270 */
[----:B------:R-:W4:Y:S01]  /*10aa0*/  MUFU.TANH R101, R18 ;  /* 0x0000001200657308 */ /* 0x000f220000002400 */
[----:B-----5:R-:W-:-:S02]  /*10ab0*/  FSEL R104, R104, -INF , !P1 ;  /* 0xff80000068687808 */ /* 0x020fc40004800000 */
[----:B------:R-:W-:Y:S02]  /*10ac0*/  FSEL R97, R35, -INF , !P5 ;  /* 0xff80000023617808 */ /* 0x000fe40006800000 */
[----:B------:R-:W-:Y:S02]  /*10ad0*/  FSEL R88, R88, -INF , !P6 ;  /* 0xff80000058587808 */ /* 0x000fe40007000000 */
[----:B------:R-:W-:Y:S01]  /*10ae0*/  PLOP3.LUT P1, PT, PT, PT, UP1, 0x80, 0x0 ;  /* 0x000000000000781c */ /* 0x000fe20003f2f018 */
[----:B------:R-:W5:Y:S01]  /*10af0*/  MUFU.TANH R15, R15 ;  /* 0x0000000f000f7308 */ /* 0x000f620000002400 */
[----:B------:R-:W-:Y:S02]  /*10b00*/  ISETP.GE.AND P5, PT, R23, R71, PT ;  /* 0x000000471700720c */ /* 0x000fe40003fa6270 */
[----:B------:R-:W-:Y:S02]  /*10b10*/  ISETP.GE.AND P6, PT, R22, R164, PT ;  /* 0x000000a41600720c */ /* 0x000fe40003fc6270 */
[----:B------:R-:W-:-:S02]  /*10b20*/  FSEL R86, R86, -INF , !P5 ;  /* 0xff80000056567808 */ /* 0x000fc40006800000 */
[----:B------:R-:W-:Y:S02]  /*10b30*/  FSEL R94, R94, -INF , !P6 ;  /* 0xff8000005e5e7808 */ /* 0x000fe40007000000 */
[C---:B------:R-:W-:Y:S02]  /*10b40*/  ISETP.GE.AND P5, PT, R20.reuse, R164, PT ;  /* 0x000000a41400720c */ /* 0x040fe40003fa6270 */
[----:B------:R-:W-:Y:S02]  /*10b50*/  ISETP.GE.AND P6, PT, R20, R71, PT ;  /* 0x000000471400720c */ /* 0x000fe40003fc6270 */
[----:B------:R-:W-:Y:S02]  /*10b60*/  FSEL R92, R92, -INF , !P5 ;  /* 0xff8000005c5c7808 */ /* 0x000fe40006800000 */
[----:B--2---:R-:W-:Y:S02]  /*10b70*/  FSEL R83, R83, -INF , !P6 ;  /* 0xff80000053537808 */ /* 0x004fe40007000000 */
[----:B------:R-:W-:-:S02]  /*10b80*/  FSEL R100, R100, -INF , !P4 ;  /* 0xff80000064647808 */ /* 0x000fc40006000000 */
[----:B------:R-:W-:Y:S02]  /*10b90*/  FSEL R99, R99, -INF , !P2 ;  /* 0xff80000063637808 */ /* 0x000fe40005000000 */
[-C--:B------:R-:W-:Y:S02]  /*10ba0*/  ISETP.GE.AND P5, PT, R14, R71.reuse, PT ;  /* 0x000000470e00720c */ /* 0x080fe40003fa6270 */
[C---:B------:R-:W-:Y:S02]  /*10bb0*/  ISETP.GE.AND P6, PT, R13.reuse, R164, PT ;  /* 0x000000a40d00720c */ /* 0x040fe40003fc6270 */
[-C--:B------:R-:W-:Y:S02]  /*10bc0*/  ISETP.GE.AND P4, PT, R13, R71.reuse, PT ;  /* 0x000000470d00720c */ /* 0x080fe40003f86270 */
[----:B------:R-:W-:Y:S02]  /*10bd0*/  ISETP.GE.AND P2, PT, R7, R71, PT ;  /* 0x000000470700720c */ /* 0x000fe40003f46270 */
[----:B---3--:R-:W-:-:S02]  /*10be0*/  FSEL R102, R102, -INF , !P5 ;  /* 0xff80000066667808 */ /* 0x008fc40006800000 */
[----:B-1----:R-:W-:Y:S02]  /*10bf0*/  FSEL R103, R103, -INF , !P6 ;  /* 0xff80000067677808 */ /* 0x002fe40007000000 */
[----:B----4-:R-:W-:Y:S02]  /*10c00*/  FSEL R101, R101, -INF , !P4 ;  /* 0xff80000065657808 */ /* 0x010fe40006000000 */
[----:B-----5:R-:W-:Y:S01]  /*10c10*/  FSEL R71, R15, -INF , !P2 ;  /* 0xff8000000f477808 */ /* 0x020fe20005000000 */
        /* <DEDUP_REMOVED lines=18> */
[----:B------:R-:W-:-:S05]  /*10d40*/  IADD3 R16, -R19, RZ, RZ ;  /* 0x000000ff13107210 */ /* 0x000fca0007ffe1ff */
[----:B------:R-:W-:Y:S02]  /*10d50*/  IMAD R18, R13, R16, R18 ;  /* 0x000000100d127224 */ /* 0x000fe400078e0212 */
[----:B------:R-:W-:-:S03]  /*10d60*/  IMAD.MOV R16, RZ, RZ, -R7 ;  /* 0x000000ffff107224 */ /* 0x000fc600078e0a07 */
[C---:B------:R-:W-:Y:S01]  /*10d70*/  ISETP.GT.U32.AND P5, PT, R13.reuse, R18, PT ;  /* 0x000000120d00720c */ /* 0x040fe20003fa4070 */
[----:B------:R-:W-:Y:S01]  /*10d80*/  IMAD R15, R13, R16, R15 ;  /* 0x000000100d0f7224 */ /* 0x000fe200078e020f */
[----:B------:R-:W-:-:S04]  /*10d90*/  LOP3.LUT R16, RZ, R14, RZ, 0x33, !PT ;  /* 0x0000000eff107212 */ /* 0x000fc800078e33ff */
[----:B------:R-:W-:-:S07]  /*10da0*/  ISETP.GT.U32.AND P4, PT, R13, R15, PT ;  /* 0x0000000f0d00720c */ /* 0x000fce0003f84070 */
[-C--:B------:R-:W-:Y:S02]  /*10db0*/  @!P5 IADD3 R18, R18, -R13.reuse, RZ ;  /* 0x8000000d1212d210 */ /* 0x080fe40007ffe0ff */
[----:B------:R-:W-:Y:S02]  /*10dc0*/  @!P5 IADD3 R19, R19, 0x1, RZ ;  /* 0x000000011313d810 */ /* 0x000fe40007ffe0ff */
[-C--:B------:R-:W-:Y:S02]  /*10dd0*/  ISETP.GE.U32.AND P2, PT, R18, R13.reuse, PT ;  /* 0x0000000d1200720c */ /* 0x080fe40003f46070 */
[----:B------:R-:W-:Y:S01]  /*10de0*/  @!P4 IMAD.IADD R15, R15, 0x1, -R13 ;  /* 0x000000010f0fc824 */ /* 0x000fe200078e0a0d */
[----:B------:R-:W-:Y:S02]  /*10df0*/  @!P4 IADD3 R7, R7, 0x1, RZ ;  /* 0x000000010707c810 */ /* 0x000fe40007ffe0ff */
[----:B------:R-:W-:Y:S02]  /*10e00*/  ISETP.NE.AND P4, PT, R14, RZ, PT ;  /* 0x000000ff0e00720c */ /* 0x000fe40003f85270 */
[----:B------:R-:W-:-:S02]  /*10e10*/  ISETP.GE.U32.AND P6, PT, R15, R13, PT ;  /* 0x0000000d0f00720c */ /* 0x000fc40003fc6070 */
[C---:B------:R-:W-:Y:S01]  /*10e20*/  LOP3.LUT R15, R14.reuse, UR6, RZ, 0x3c, !PT ;  /* 0x000000060e0f7c12 */ /* 0x040fe2000f8e3cff */
[----:B------:R-:W-:Y:S01]  /*10e30*/  ULDC.64 UR6, c[0x0][0x230] ;  /* 0x00008c0000067ab9 */ /* 0x000fe20000000a00 */
[----:B------:R-:W-:Y:S02]  /*10e40*/  LOP3.LUT R13, R14, UR4, RZ, 0x3c, !PT ;  /* 0x000000040e0d7c12 */ /* 0x000fe4000f8e3cff */
[----:B------:R-:W-:Y:S01]  /*10e50*/  ISETP.GE.AND P5, PT, R15, RZ, PT ;  /* 0x000000ff0f00720c */ /* 0x000fe20003fa6270 */
[----:B------:R-:W-:Y:S01]  /*10e60*/  @P2 VIADD R19, R19, 0x1 ;  /* 0x0000000113132836 */ /* 0x000fe20000000000 */
[----:B------:R-:W-:-:S05]  /*10e70*/  ISETP.GE.AND P2, PT, R13, RZ, PT ;  /* 0x000000ff0d00720c */ /* 0x000fca0003f46270 */
[----:B------:R-:W-:-:S05]  /*10e80*/  @P6 VIADD R7, R7, 0x1 ;  /* 0x0000000107076836 */ /* 0x000fca0000000000 */
[----:B------:R-:W-:Y:S01]  /*10e90*/  MOV R13, R7 ;  /* 0x00000007000d7202 */ /* 0x000fe20000000f00 */
[----:B------:R-:W-:-:S03]  /*10ea0*/  @!P5 IMAD.MOV R19, RZ, RZ, -R19 ;  /* 0x000000ffff13d224 */ /* 0x000fc600078e0a13 */
[----:B------:R-:W-:Y:S02]  /*10eb0*/  @!P2 IADD3 R13, -R13, RZ, RZ ;  /* 0x000000ff0d0da210 */ /* 0x000fe40007ffe1ff */
[C---:B------:R-:W-:Y:S02]  /*10ec0*/  SEL R7, R16.reuse, R19, !P4 ;  /* 0x0000001310077207 */ /* 0x040fe40006000000 */
[----:B------:R-:W-:-:S03]  /*10ed0*/  SEL R16, R16, R13, !P4 ;  /* 0x0000000d10107207 */ /* 0x000fc60006000000 */
[----:B------:R-:W-:-:S04]  /*10ee0*/  IMAD.WIDE R20, R7, 0x4, R244 ;  /* 0x0000000407147825 */ /* 0x000fc800078e02f4 */
[----:B------:R-:W-:Y:S01]  /*10ef0*/  IMAD.WIDE R18, R16, 0x4, R244 ;  /* 0x0000000410127825 */ /* 0x000fe200078e02f4 */
[----:B------:R-:W2:Y:S04]  /*10f00*/  LDG.E R13, desc[UR22][R20.64] ;  /* 0x00000016140d7981 */ /* 0x000ea8000c1e1900 */
[----:B------:R1:W2:Y:S01]  /*10f10*/  LDG.E R15, desc[UR22][R18.64] ;  /* 0x00000016120f7981 */ /* 0x0002a2000c1e1900 */
[----:B------:R-:W-:-:S04]  /*10f20*/  IMAD.IADD R7, R7, 0x1, -R16 ;  /* 0x0000000107077824 */ /* 0x000fc800078e0a10 */
[----:B------:R-:W-:-:S05]  /*10f30*/  IMAD R14, R7, R14, -0x100 ;  /* 0xffffff00070e7424 */ /* 0x000fca00078e020e */
[----:B------:R-:W-:-:S05]  /*10f40*/  SHF.R.S32.HI R7, RZ, 0x1f, R14 ;  /* 0x0000001fff077819 */ /* 0x000fca000001140e */
[----:B------:R-:W-:-:S04]  /*10f50*/  IMAD R7, R7, UR10, RZ ;  /* 0x0000000a07077c24 */ /* 0x000fc8000f8e02ff */
[C---:B------:R-:W-:Y:S02]  /*10f60*/  IMAD R7, R14.reuse, UR11, R7 ;  /* 0x0000000b0e077c24 */ /* 0x040fe4000f8e0207 */
[----:B-1----:R-:W-:-:S04]  /*10f70*/  IMAD.WIDE.U32 R18, R14, UR10, RZ ;  /* 0x0000000a0e127c25 */ /* 0x002fc8000f8e00ff */
        /* <DEDUP_REMOVED lines=9> */
.L_x_1672:
[----:B------:R-:W-:-:S04]  /*11010*/  ULEA UR6, -UR10, URZ, 0x8 ;  /* 0x0000003f0a067291 */ /* 0x000fc8000f8e413f */
[----:B------:R-:W-:Y:S02]  /*11020*/  USHF.R.S32.HI UR4, URZ, 0x1f, UR6 ;  /* 0x0000001f3f047899 */ /* 0x000fe40008011406 */
[----:B------:R-:W-:-:S04]  /*11030*/  MOV R7, UR6 ;  /* 0x0000000600077c02 */ /* 0x000fc80008000f00 */
[----:B------:R-:W-:-:S07]  /*11040*/  MOV R247, UR4 ;  /* 0x0000000400f77c02 */ /* 0x000fce0008000f00 */
.L_x_1673:
[----:B------:R-:W-:Y:S01]  /*11050*/  IMAD.U32 R22, RZ, RZ, UR10 ;  /* 0x0000000aff167e24 */ /* 0x000fe2000f8e00ff */
[--C-:B------:R-:W-:Y:S01]  /*11060*/  @!P0 IADD3 R18, P4, P2, R7, UR14, R70.reuse ;  /* 0x0000000e07128c10 */ /* 0x100fe2000fa9e046 */
[----:B------:R-:W-:Y:S01]  /*11070*/  IMAD.U32 R24, RZ, RZ, UR10 ;  /* 0x0000000aff187e24 */ /* 0x000fe2000f8e00ff */
[----:B------:R-:W-:Y:S01]  /*11080*/  ULDC.64 UR6, c[0x0][0x218] ;  /* 0x0000860000067ab9 */ /* 0x000fe20000000a00 */
[----:B------:R-:W-:Y:S01]  /*11090*/  IMAD.U32 R52, RZ, RZ, UR10 ;  /* 0x0000000aff347e24 */ /* 0x000fe2000f8e00ff */
[--C-:B------:R-:W-:Y:S01]  /*110a0*/  @!P0 IADD3.X R16, R247, UR13, R3.reuse, P4, P2 ;  /* 0x0000000df7108c10 */ /* 0x100fe2000a7e4403 */
[----:B------:R-:W-:Y:S01]  /*110b0*/  @!P0 IMAD.MOV.U32 R14, RZ, RZ, R70 ;  /* 0x000000ffff0e8224 */ /* 0x000fe200078e0046 */
[C---:B------:R-:W-:Y:S01]  /*110c0*/  @!P0 LEA R46, P4, R18.reuse, UR6, 0x1 ;  /* 0x00000006122e8c11 */ /* 0x040fe2000f8808ff */
[----:B------:R-:W-:Y:S01]  /*110d0*/  @!P0 IMAD.MOV.U32 R15, RZ, RZ, R3 ;  /* 0x000000ffff0f8224 */ /* 0x000fe200078e0003 */
[C---:B------:R-:W-:Y:S01]  /*110e0*/  @!P0 LEA R20, P5, R7.reuse, R189, 0x1 ;  /* 0x000000bd07148211 */ /* 0x040fe200078a08ff */
[----:B------:R-:W-:Y:S01]  /*110f0*/  IMAD.U32 R34, RZ, RZ, UR10 ;  /* 0x0000000aff227e24 */ /* 0x000fe2000f8e00ff */
[----:B------:R-:W-:Y:S01]  /*11100*/  @!P0 LEA.HI.X R47, R18, UR7, R16, 0x1, P4 ;  /* 0x00000007122f8c11 */ /* 0x000fe2000a0f0c10 */
[----:B------:R-:W-:Y:S01]  /*11110*/  IMAD.U32 R30, RZ, RZ, UR10 ;  /* 0x0000000aff1e7e24 */ /* 0x000fe2000f8e00ff */
[----:B------:R-:W-:Y:S01]  /*11120*/  @!P0 LEA.HI.X R21, R7, R188, R247, 0x1, P5 ;  /* 0x000000bc07158211 */ /* 0x000fe200028f0cf7 */
[----:B------:R-:W-:Y:S01]  /*11130*/  IMAD.U32 R50, RZ, RZ, UR10 ;  /* 0x0000000aff327e24 */ /* 0x000fe2000f8e00ff */
[----:B------:R-:W-:Y:S01]  /*11140*/  @!UP0 UIMAD UR9, UR11, 0x30, URZ ;  /* 0x000000300b0988a4 */ /* 0x000fe2000f8e023f */
[----:B------:R-:W-:Y:S01]  /*11150*/  IMAD.U32 R44, RZ, RZ, UR10 ;  /* 0x0000000aff2c7e24 */ /* 0x000fe2000f8e00ff */
[----:B------:R1:W-:Y:S01]  /*11160*/  @P0 STS.128 [R241+0x2000], RZ ;  /* 0x002000fff1000388 */ /* 0x0003e20000000c00 */
[----:B------:R-:W-:Y:S01]  /*11170*/  IMAD.U32 R38, RZ, RZ, UR10 ;  /* 0x0000000aff267e24 */ /* 0x000fe2000f8e00ff */
[----:B------:R-:W-:Y:S01]  /*11180*/  @!UP0 UIMAD UR4, UR11, 0x50, URZ ;  /* 0x000000500b0488a4 */ /* 0x000fe2000f8e023f */
[----:B------:R-:W-:Y:S01]  /*11190*/  IMAD.U32 R40, RZ, RZ, UR10 ;  /* 0x0000000aff287e24 */ /* 0x000fe2000f8e00ff */
[----:B------:R-:W-:Y:S01]  /*111a0*/  @!PT LDS RZ, [RZ] ;  /* 0x00000000fffff984 */ /* 0x000fe20000000800 */
[----:B------:R-:W-:Y:S01]  /*111b0*/  @!PT LDS RZ, [RZ] ;  /* 0x00000000fffff984 */ /* 0x000fe20000000800 */
[----:B------:R-:W-:Y:S01]  /*111c0*/  @!PT LDS RZ, [RZ] ;  /* 0x00000000fffff984 */ /* 0x000fe20000000800 */
[----:B------:R2:W-:Y:S01]  /*111d0*/  @!P0 LDGSTS.E.BYPASS.LTC128B.128 [R241+0x2000], desc[UR22][R20.64] ;  /* 0x0200000014f18fae */ /* 0x0005e2000b901d56 */
[--C-:B------:R-:W-:Y:S01]  /*111e0*/  @!P0 IMAD.WIDE.U32 R22, R22, 0x30, R14.reuse ;  /* 0x0000003016168825 */ /* 0x100fe200078e000e */
[----:B------:R-:W-:Y:S01]  /*111f0*/  @!UP0 UIMAD UR16, UR11, 0x60, URZ ;  /* 0x000000600b1088a4 */ /* 0x000fe2000f8e023f */
[----:B------:R-:W-:Y:S01]  /*11200*/  BSSY B0, `(.L_x_1674) ;  /* 0x00000ab000007945 */ /* 0x000fe20003800000 */
[----:B------:R1:W-:Y:S01]  /*11210*/  @P0 STS.128 [R241+0x2800], RZ ;  /* 0x002800fff1000388 */ /* 0x0003e20000000c00 */
[----:B------:R-:W-:-:S03]  /*11220*/  @!P0 IMAD.WIDE.U32 R24, R24, 0x50, R14 ;  /* 0x0000005018188825 */ /* 0x000fc600078e000e */
[----:B------:R-:W-:Y:S01]  /*11230*/  @!PT LDS RZ, [RZ] ;  /* 0x00000000fffff984 */ /* 0x000fe20000000800 */
[----:B------:R-:W-:Y:S01]  /*11240*/  @!PT LDS RZ, [RZ] ;  /* 0x00000000fffff984 */ /* 0x000fe20000000800 */
[----:B------:R-:W-:Y:S01]  /*11250*/  @!PT LDS RZ, [RZ] ;  /* 0x00000000fffff984 */ /* 0x000fe20000000800 */
[----:B------:R1:W-:Y:S01]  /*11260*/  @!P0 LDGSTS.E.BYPASS.LTC128B.128 [R241+0x2800], desc[UR22][R46.64] ;  /* 0x028000002ef18fae */ /* 0x0003e2000b901d56 */
[----:B------:R-:W-:-:S03]  /*11270*/  @!P0 IMAD.WIDE.U32 R52, R52, 0x60, R14 ;  /* 0x0000006034348825 */ /* 0x000fc600078e000e */
[----:B------:R1:W-:Y:S01]  /*11280*/  @P0 STS.128 [R241+0x3000], RZ ;  /* 0x003000fff1000388 */ /* 0x0003e20000000c00 */
[----:B------:R-:W-:-:S04]  /*11290*/  @!P0 IMAD.WIDE.U32 R34, R34, 0x70, R14 ;  /* 0x0000007022228825 */ /* 0x000fc800078e000e */
[----:B------:R-:W-:-:S04]  /*112a0*/  @!P0 IMAD.WIDE.U32 R30, R30, 0x90, R14 ;  /* 0x000000901e1e8825 */ /* 0x000fc800078e000e */
[----:B------:R-:W-:-:S04]  /*112b0*/  @!P0 IMAD.WIDE.U32 R50, R50, 0xa0, R14 ;  /* 0x000000a032328825 */ /* 0x000fc800078e000e */
[----:B------:R-:W-:Y:S01]  /*112c0*/  @!P0 IMAD.WIDE.U32 R44, R44, 0xb0, R14 ;  /* 0x000000b02c2c8825 */ /* 0x000fe200078e000e */
[----:B------:R-:W-:-:S03]  /*112d0*/  @!P0 IADD3 R33, P5, R7, R50, RZ ;  /* 0x0000003207218210 */ /* 0x000fc60007fbe0ff */
[----:B------:R-:W-:-:S04]  /*112e0*/  @!P0 IMAD.WIDE.U32 R38, R38, 0xc0, R14 ;  /* 0x000000c026268825 */ /* 0x000fc800078e000e */
[----:B------:R-:W-:-:S04]  /*112f0*/  @!P0 IMAD.WIDE.U32 R40, R40, 0xd0, R14 ;  /* 0x000000d028288825 */ /* 0x000fc800078e000e */
[----:B------:R-:W-:Y:S02]  /*11300*/  IMAD.U32 R14, RZ, RZ, UR10 ;  /* 0x0000000aff0e7e24 */ /* 0x000fe4000f8e00ff */
[----:B------:R-:W-:Y:S02]  /*11310*/  IMAD.U32 R42, RZ, RZ, UR10 ;  /* 0x0000000aff2a7e24 */ /* 0x000fe4000f8e00ff */
[----:B------:R-:W-:Y:S01]  /*11320*/  @!P0 IMAD.MOV.U32 R26, RZ, RZ, R70 ;  /* 0x000000ffff1a8224 */ /* 0x000fe200078e0046 */
[----:B------:R-:W-:Y:S01]  /*11330*/  @!P0 LEA R14, P2, R14, R70, 0x5 ;  /* 0x000000460e0e8211 */ /* 0x000fe200078428ff */
[----:B------:R-:W-:Y:S02]  /*11340*/  @!P0 IMAD.MOV.U32 R27, RZ, RZ, R3 ;  /* 0x000000ffff1b8224 */ /* 0x000fe400078e0003 */
[----:B------:R-:W-:Y:S02]  /*11350*/  IMAD.U32 R15, RZ, RZ, UR10 ;  /* 0x0000000aff0f7e24 */ /* 0x000fe4000f8e00ff */
[----:B------:R-:W-:-:S02]  /*11360*/  IMAD.U32 R13, RZ, RZ, UR11 ;  /* 0x0000000bff0d7e24 */ /* 0x000fc4000f8e00ff */
[----:B------:R-:W-:Y:S02]  /*11370*/  IMAD.U32 R19, RZ, RZ, UR10 ;  /* 0x0000000aff137e24 */ /* 0x000fe4000f8e00ff */
[----:B------:R-:W-:Y:S01]  /*11380*/  @!P0 IMAD.WIDE.U32 R42, R42, 0xe0, R26 ;  /* 0x000000e02a2a8825 */ /* 0x000fe200078e001a */
[----:B------:R-:W-:Y:S02]  /*11390*/  @!P0 LEA.HI.X R13, R15, R3, R13, 0x5, P2 ;  /* 0x000000030f0d8211 */ /* 0x000fe400010f2c0d */
[-C--:B------:R-:W-:Y:S01]  /*113a0*/  @!P0 LEA R19, P2, R19, R70.reuse, 0x6 ;  /* 0x0000004613138211 */ /* 0x080fe200078430ff */
[----:B------:R-:W-:Y:S02]  /*113b0*/  IMAD.U32 R27, RZ, RZ, UR10 ;  /* 0x0000000aff1b7e24 */ /* 0x000fe4000f8e00ff */
[----:B------:R-:W-:Y:S02]  /*113c0*/  IMAD.U32 R16, RZ, RZ, UR10 ;  /* 0x0000000aff107e24 */ /* 0x000fe4000f8e00ff */
[----:B------:R-:W-:Y:S01]  /*113d0*/  IMAD.U32 R18, RZ, RZ, UR11 ;  /* 0x0000000bff127e24 */ /* 0x000fe2000f8e00ff */
[----:B------:R-:W-:Y:S01]  /*113e0*/  @!P0 LEA R27, P4, R27, R70, 0x7 ;  /* 0x000000461b1b8211 */ /* 0x000fe200078838ff */
[----:B------:R-:W-:-:S03]  /*113f0*/  IMAD.U32 R26, RZ, RZ, UR11 ;  /* 0x0000000bff1a7e24 */ /* 0x000fc6000f8e00ff */
[-C--:B------:R-:W-:Y:S02]  /*11400*/  @!P0 LEA.HI.X R18, R16, R3.reuse, R18, 0x6, P2 ;  /* 0x0000000310128211 */ /* 0x080fe400010f3412 */
[----:B------:R-:W-:Y:S02]  /*11410*/  @!P0 IADD3 R16, P2, R7, R22, RZ ;  /* 0x0000001607108210 */ /* 0x000fe40007f5e0ff */
[----:B------:R-:W-:Y:S02]  /*11420*/  @!P0 LEA.HI.X R26, R15, R3, R26, 0x7, P4 ;  /* 0x000000030f1a8211 */ /* 0x000fe400020f3c1a */
[----:B--2---:R-:W-:Y:S02]  /*11430*/  @!P0 IADD3 R21, P4, R7, R24, RZ ;  /* 0x0000001807158210 */ /* 0x004fe40007f9e0ff */
[----:B------:R-:W-:Y:S01]  /*11440*/  @!P0 IADD3.X R15, R247, UR9, R23, P2, !PT ;  /* 0x00000009f70f8c10 */ /* 0x000fe200097fe417 */
[----:B------:R-:W-:Y:S01]  /*11450*/  @!UP0 UIMAD UR9, UR11, 0x70, URZ ;  /* 0x000000700b0988a4 */ /* 0x000fe2000f8e023f */
[----:B------:R-:W-:-:S02]  /*11460*/  @!P0 IADD3 R23, P2, R7, R52, RZ ;  /* 0x0000003407178210 */ /* 0x000fc40007f5e0ff */
[----:B------:R-:W-:Y:S01]  /*11470*/  @!P0 IADD3.X R20, R247, UR4, R25, P4, !PT ;  /* 0x00000004f7148c10 */ /* 0x000fe2000a7fe419 */
[----:B------:R-:W-:Y:S01]  /*11480*/  @!UP0 UIMAD UR4, UR11, 0x90, URZ ;  /* 0x000000900b0488a4 */ /* 0x000fe2000f8e023f */
[----:B------:R-:W-:Y:S02]  /*11490*/  @!P0 IADD3 R25, P4, R7, R34, RZ ;  /* 0x0000002207198210 */ /* 0x000fe40007f9e0ff */
[----:B------:R-:W-:Y:S01]  /*114a0*/  @!P0 IADD3.X R22, R247, UR16, R53, P2, !PT ;  /* 0x00000010f7168c10 */ /* 0x000fe200097fe435 */
[----:B------:R-:W-:Y:S01]  /*114b0*/  @!UP0 UIMAD UR16, UR11, 0xa0, URZ ;  /* 0x000000a00b1088a4 */ /* 0x000fe2000f8e023f */
[----:B------:R-:W-:Y:S02]  /*114c0*/  @!P0 IADD3 R30, P2, R7, R30, RZ ;  /* 0x0000001e071e8210 */ /* 0x000fe40007f5e0ff */
[----:B------:R-:W-:Y:S01]  /*114d0*/  @!P0 IADD3.X R24, R247, UR9, R35, P4, !PT ;  /* 0x00000009f7188c10 */ /* 0x000fe2000a7fe423 */
[----:B------:R-:W-:Y:S01]  /*114e0*/  @!UP0 UIMAD UR9, UR11, 0xb0, URZ ;  /* 0x000000b00b0988a4 */ /* 0x000fe2000f8e023f */
[----:B------:R-:W-:-:S02]  /*114f0*/  @!P0 IADD3 R35, P4, R7, R44, RZ ;  /* 0x0000002c07238210 */ /* 0x000fc40007f9e0ff */
[----:B------:R-:W-:Y:S01]  /*11500*/  @!P0 IADD3.X R28, R247, UR4, R31, P2, !PT ;  /* 0x00000004f71c8c10 */ /* 0x000fe200097fe41f */
[----:B------:R-:W-:Y:S01]  /*11510*/  @!UP0 UIMAD UR4, UR11, 0xc0, URZ ;  /* 0x000000c00b0488a4 */ /* 0x000fe2000f8e023f */
[----:B------:R-:W-:Y:S02]  /*11520*/  @!P0 IADD3 R38, P2, R7, R38, RZ ;  /* 0x0000002607268210 */ /* 0x000fe40007f5e0ff */
[C---:B------:R-:W-:Y:S02]  /*11530*/  @!P0 IADD3.X R34, R247.reuse, UR9, R45, P4, !PT ;  /* 0x00000009f7228c10 */ /* 0x040fe4000a7fe42d */
[----:B------:R-:W-:Y:S02]  /*11540*/  @!P0 IADD3.X R31, R247, UR16, R51, P5, !PT ;  /* 0x00000010f71f8c10 */ /* 0x000fe4000affe433 */
[C---:B------:R-:W-:Y:S02]  /*11550*/  @!P0 IADD3 R19, P4, R7.reuse, R19, RZ ;  /* 0x0000001307138210 */ /* 0x040fe40007f9e0ff */
[----:B------:R-:W-:-:S02]  /*11560*/  @!P0 IADD3 R14, P5, R7, R14, RZ ;  /* 0x0000000e070e8210 */ /* 0x000fc40007fbe0ff */
[C---:B------:R-:W-:Y:S01]  /*11570*/  @!P0 IADD3.X R36, R247.reuse, UR4, R39, P2, !PT ;  /* 0x00000004f7248c10 */ /* 0x040fe200097fe427 */
[----:B------:R-:W-:Y:S01]  /*11580*/  @!UP0 UIMAD UR4, UR11, 0xd0, URZ ;  /* 0x000000d00b0488a4 */ /* 0x000fe2000f8e023f */
[----:B------:R-:W-:Y:S01]  /*11590*/  @!P0 IMAD.X R18, R247, 0x1, R18, P4 ;  /* 0x00000001f7128824 */ /* 0x000fe200020e0612 */
[----:B------:R-:W-:Y:S01]  /*115a0*/  @!P0 IADD3 R40, P2, R7, R40, RZ ;  /* 0x0000002807288210 */ /* 0x000fe20007f5e0ff */
[----:B------:R-:W-:Y:S01]  /*115b0*/  @!P0 IMAD.X R13, R247, 0x1, R13, P5 ;  /* 0x00000001f70d8824 */ /* 0x000fe200028e060d */
[----:B------:R-:W-:Y:S02]  /*115c0*/  @!P0 LEA R50, P4, R19, UR6, 0x1 ;  /* 0x0000000613328c11 */ /* 0x000fe4000f8808ff */
[----:B------:R-:W-:Y:S02]  /*115d0*/  @!P0 LEA R44, P5, R14, UR6, 0x1 ;  /* 0x000000060e2c8c11 */ /* 0x000fe4000f8a08ff */
[----:B------:R-:W-:Y:S01]  /*115e0*/  @!P0 IADD3.X R39, R247, UR4, R41, P2, !PT ;  /* 0x00000004f7278c10 */ /* 0x000fe200097fe429 */
[----:B------:R-:W-:Y:S01]  /*115f0*/  @!UP0 UIMAD UR4, UR11, 0xe0, URZ ;  /* 0x000000e00b0488a4 */ /* 0x000fe2000f8e023f */
[----:B------:R-:W-:-:S02]  /*11600*/  @!P0 LEA.HI.X R51, R19, UR7, R18, 0x1, P4 ;  /* 0x0000000713338c11 */ /* 0x000fc4000a0f0c12 */
[----:B------:R-:W-:Y:S02]  /*11610*/  @!P0 LEA.HI.X R45, R14, UR7, R13, 0x1, P5 ;  /* 0x000000070e2d8c11 */ /* 0x000fe4000a8f0c0d */
[C---:B------:R-:W-:Y:S02]  /*11620*/  @!P0 LEA R18, P6, R16.reuse, UR6, 0x1 ;  /* 0x0000000610128c11 */ /* 0x040fe4000f8c08ff */
        /* <DEDUP_REMOVED lines=10> */
[----:B------:R-:W-:-:S02]  /*116d0*/  @!P0 LEA.HI.X R15, R21, UR7, R20, 0x1, P5 ;  /* 0x00000007150f8c11 */ /* 0x000fc4000a8f0c14 */
[----:B------:R-:W-:Y:S01]  /*116e0*/  @!P0 IADD3.X R42, R247, UR4, R43, P2, !PT ;  /* 0x00000004f72a8c10 */ /* 0x000fe200097fe42b */
[----:B------:R-:W-:Y:S01]  /*116f0*/  @!PT LDS RZ, [RZ] ;  /* 0x00000000fffff984 */ /* 0x000fe20000000800 */
[----:B------:R-:W-:Y:S01]  /*11700*/  @!PT LDS RZ, [RZ] ;  /* 0x00000000fffff984 */ /* 0x000fe20000000800 */
[----:B------:R-:W-:Y:S01]  /*11710*/  @!PT LDS RZ, [RZ] ;  /* 0x00000000fffff984 */ /* 0x000fe20000000800 */
[----:B------:R1:W-:Y:S01]  /*11720*/  @!P0 LDGSTS.E.BYPASS.LTC128B.128 [R241+0x3800], desc[UR22][R18.64] ;  /* 0x0380000012f18fae */ /* 0x0003e2000b901d56 */
[----:B------:R-:W-:Y:S02]  /*11730*/  @!P0 LEA R54, P5, R23, UR6, 0x1 ;  /* 0x0000000617368c11 */ /* 0x000fe4000f8a08ff */
        /* <DEDUP_REMOVED lines=8> */
[----:B------:R-:W-:-:S02]  /*117c0*/  @!P0 LEA.HI.X R21, R27, UR7, R26, 0x1, P2 ;  /* 0x000000071b158c11 */ /* 0x000fc400090f0c1a */
[----:B------:R-:W-:Y:S01]  /*117d0*/  @!P0 LEA.HI.X R53, R25, UR7, R24, 0x1, P4 ;  /* 0x0000000719358c11 */ /* 0x000fe2000a0f0c18 */
[----:B------:R1:W-:Y:S01]  /*117e0*/  @P0 STS.128 [R241+0x4800], RZ ;  /* 0x004800fff1000388 */ /* 0x0003e20000000c00 */
[C---:B------:R-:W-:Y:S02]  /*117f0*/  @!P0 LEA R26, P5, R30.reuse, UR6, 0x1 ;  /* 0x000000061e1a8c11 */ /* 0x040fe4000f8a08ff */
        /* <DEDUP_REMOVED lines=8> */
[----:B------:R-:W-:-:S02]  /*11880*/  @!P0 LEA.HI.X R25, R33, UR7, R31, 0x1, P4 ;  /* 0x0000000721198c11 */ /* 0x000fc4000a0f0c1f */
[----:B------:R-:W-:Y:S01]  /*11890*/  @!P0 LEA R108, P5, R38, UR6, 0x1 ;  /* 0x00000006266c8c11 */ /* 0x000fe2000f8a08ff */
        /* <DEDUP_REMOVED lines=54> */
[----:B-1----:R-:W-:Y:S02]  /*11c00*/  IMAD.MOV.U32 R14, RZ, RZ, R70 ;  /* 0x000000ffff0e7224 */ /* 0x002fe400078e0046 */
        /* <DEDUP_REMOVED lines=10> */
.L_x_1675:
[----:B------:R-:W-:Y:S05]  /*11cb0*/  BSYNC B0 ;  /* 0x0000000000007941 */ /* 0x000fea0003800000 */
.L_x_1674:
[----:B------:R-:W0:Y:S01]  /*11cc0*/  LDGDEPBAR ;  /* 0x00000000000079af */ /* 0x000e220000000000 */
[----:B------:R-:W-:-:S04]  /*11cd0*/  LEA R248, P0, R7, R189, 0x1 ;  /* 0x000000bd07f87211 */ /* 0x000fc800078008ff */
[----:B------:R-:W-:-:S09]  /*11ce0*/  LEA.HI.X R247, R7, R188, R247, 0x1, P0 ;  /* 0x000000bc07f77211 */ /* 0x000fd200000f0cf7 */
.L_x_1671:
[----:B-1----:R-:W3:Y:S01]  /*11cf0*/  LDL.LU R18, [R1+0x18] ;  /* 0x0000180001127983 */ /* 0x002ee20000300800 */
[----:B------:R-:W-:Y:S01]  /*11d00*/  FMNMX.FTZ R13, R2, R5, !PT ;  /* 0x00000005020d7209 */ /* 0x000fe20007810000 */
[----:B------:R-:W-:Y:S02]  /*11d10*/  ULDC UR4, c[0x0][0x2ec] ;  /* 0x0000bb0000047ab9 */ /* 0x000fe40000000800 */
[----:B--2---:R-:W2:Y:S04]  /*11d20*/  LDL.LU R15, [R1] ;  /* 0x00000000010f7983 */ /* 0x004ea80000300800 */
[----:B------:R-:W4:Y:S04]  /*11d30*/  LDL.LU R14, [R1+0x14] ;  /* 0x00001400010e7983 */ /* 0x000f280000300800 */
[----:B------:R-:W5:Y:S04]  /*11d40*/  LDL.LU R16, [R1+0x8] ;  /* 0x0000080001107983 */ /* 0x000f680000300800 */
[----:B------:R-:W5:Y:S01]  /*11d50*/  LDL.LU R25, [R1+0xc] ;  /* 0x00000c0001197983 */ /* 0x000f620000300800 */
[----:B------:R-:W-:-:S02]  /*11d60*/  FMNMX.FTZ R13, R105, R13, !PT ;  /* 0x0000000d690d7209 */ /* 0x000fc40007810000 */
[----:B------:R-:W-:Y:S01]  /*11d70*/  FMNMX.FTZ R3, R0, R4, !PT ;  /* 0x0000000400037209 */ /* 0x000fe20007810000 */
[----:B------:R-:W-:Y:S01]  /*11d80*/  LDSM.16.MT88.4 R20, [R236+0xa000] ;  /* 0x00a00000ec14783b */ /* 0x000fe20000004200 */
[----:B------:R-:W-:Y:S02]  /*11d90*/  FMNMX.FTZ R13, R12, R13, !PT ;  /* 0x0000000d0c0d7209 */ /* 0x000fe40007810000 */
[----:B------:R-:W-:Y:S01]  /*11da0*/  FMNMX.FTZ R3, R119, R3, !PT ;  /* 0x0000000377037209 */ /* 0x000fe20007810000 */
[----:B------:R-:W-:Y:S01]  /*11db0*/  LDSM.16.MT88.4 R40, [R232+0xa800] ;  /* 0x00a80000e828783b */ /* 0x000fe20000004200 */
[----:B------:R-:W-:Y:S02]  /*11dc0*/  FMNMX.FTZ R13, R106, R13, !PT ;  /* 0x0000000d6a0d7209 */ /* 0x000fe40007810000 */
[----:B------:R-:W-:Y:S02]  /*11dd0*/  FMNMX.FTZ R3, R6, R3, !PT ;  /* 0x0000000306037209 */ /* 0x000fe40007810000 */
[----:B------:R-:W-:-:S02]  /*11de0*/  FMNMX.FTZ R13, R11, R13, !PT ;  /* 0x0000000d0b0d7209 */ /* 0x000fc40007810000 */
[----:B------:R-:W-:Y:S02]  /*11df0*/  MOV R24, R122 ;  /* 0x0000007a00187202 */ /* 0x000fe40000000f00 */
[----:B------:R-:W-:Y:S02]  /*11e00*/  FMNMX.FTZ R13, R107, R13, !PT ;  /* 0x0000000d6b0d7209 */ /* 0x000fe40007810000 */
[----:B------:R-:W-:Y:S02]  /*11e10*/  MOV R164, R127 ;  /* 0x0000007f00a47202 */ /* 0x000fe40000000f00 */
[----:B------:R-:W-:Y:S02]  /*11e20*/  FMNMX.FTZ R13, R10, R13, !PT ;  /* 0x0000000d0a0d7209 */ /* 0x000fe40007810000 */
[----:B------:R-:W-:Y:S02]  /*11e30*/  MOV R189, R116 ;  /* 0x0000007400bd7202 */ /* 0x000fe40000000f00 */
[----:B------:R-:W-:-:S02]  /*11e40*/  MOV R188, R112 ;  /* 0x0000007000bc7202 */ /* 0x000fc40000000f00 */
[----:B---3--:R-:W-:Y:S02]  /*11e50*/  FMNMX.FTZ R13, R18, R13, !PT ;  /* 0x0000000d120d7209 */ /* 0x008fe40007810000 */
[----:B--2---:R-:W-:Y:S02]  /*11e60*/  FMNMX.FTZ R3, R15, R3, !PT ;  /* 0x000000030f037209 */ /* 0x004fe40007810000 */
[----:B------:R-:W-:Y:S02]  /*11e70*/  FMNMX.FTZ R13, R9, R13, !PT ;  /* 0x0000000d090d7209 */ /* 0x000fe40007810000 */
[----:B------:R-:W-:Y:S02]  /*11e80*/  FMNMX.FTZ R3, R32, R3, !PT ;  /* 0x0000000320037209 */ /* 0x000fe40007810000 */
[----:B----4-:R-:W-:Y:S02]  /*11e90*/  FMNMX.FTZ R13, R14, R13, !PT ;  /* 0x0000000d0e0d7209 */ /* 0x010fe40007810000 */
[----:B------:R-:W-:-:S02]  /*11ea0*/  FMNMX.FTZ R3, R243, R3, !PT ;  /* 0x00000003f3037209 */ /* 0x000fc40007810000 */
[----:B------:R-:W-:Y:S02]  /*11eb0*/  FMNMX.FTZ R13, R8, R13, !PT ;  /* 0x0000000d080d7209 */ /* 0x000fe40007810000 */
[----:B------:R-:W-:Y:S02]  /*11ec0*/  FMNMX.FTZ R3, R37, R3, !PT ;  /* 0x0000000325037209 */ /* 0x000fe40007810000 */
[----:B-----5:R-:W-:Y:S02]  /*11ed0*/  FMNMX.FTZ R13, R16, R13, !PT ;  /* 0x0000000d100d7209 */ /* 0x020fe40007810000 */
        /* <DEDUP_REMOVED lines=109> */
[----:B------:R-:W-:-:S05]  /*125b0*/  FMNMX.FTZ R3, R71, R3, !PT ;  /* 0x0000000347037209 */ /* 0x000fca0007810000 */
[----:B------:R-:W2:Y:S01]  /*125c0*/  SHFL.BFLY PT, R117, R3, 0x2, 0x1f ;  /* 0x0c401f0003757f89 */ /* 0x000ea200000e0000 */
[----:B-1----:R-:W-:-:S05]  /*125d0*/  FMNMX.FTZ R7, R13, R7, !PT ;  /* 0x000000070d077209 */ /* 0x002fca0007810000 */
[----:B------:R-:W1:Y:S01]  /*125e0*/  SHFL.BFLY PT, R118, R7, 0x1, 0x1f ;  /* 0x0c201f0007767f89 */ /* 0x000e6200000e0000 */
[----:B--2---:R-:W-:-:S05]  /*125f0*/  FMNMX.FTZ R117, R3, R117, !PT ;  /* 0x0000007503757209 */ /* 0x004fca0007810000 */
[----:B------:R-:W2:Y:S01]  /*12600*/  SHFL.BFLY PT, R3, R117, 0x1, 0x1f ;  /* 0x0c201f0075037f89 */ /* 0x000ea200000e0000 */
[----:B-1----:R-:W-:-:S04]  /*12610*/  FMNMX.FTZ R118, R7, R118, !PT ;  /* 0x0000007607767209 */ /* 0x002fc80007810000 */
[C---:B------:R-:W-:Y:S01]  /*12620*/  FSETP.NEU.FTZ.AND P2, PT, R118.reuse, -INF , PT ;  /* 0xff8000007600780b */ /* 0x040fe20003f5d000 */
[----:B------:R-:W-:-:S03]  /*12630*/  FMUL.FTZ R116, R118, UR4 ;  /* 0x0000000476747c20 */ /* 0x000fc60008410000 */
[----:B------:R-:W-:Y:S02]  /*12640*/  FSEL R121, R118, RZ, P2 ;  /* 0x000000ff76797208 */ /* 0x000fe40001000000 */
[----:B------:R-:W-:-:S03]  /*12650*/  FSEL R116, R116, RZ, P2 ;  /* 0x000000ff74747208 */ /* 0x000fc60001000000 */
[----:B------:R-:W-:Y:S02]  /*12660*/  FADD.FTZ R121, R2, -R121 ;  /* 0x8000007902797221 */ /* 0x000fe40000010000 */
[--C-:B------:R-:W-:Y:S01]  /*12670*/  FFMA.FTZ R112, R106, UR4, -R116.reuse ;  /* 0x000000046a707c23 */ /* 0x100fe20008010874 */
[--C-:B------:R-:W-:Y:S01]  /*12680*/  FFMA.FTZ R114, R105, UR4, -R116.reuse ;  /* 0x0000000469727c23 */ /* 0x100fe20008010874 */
[----:B------:R-:W-:Y:S01]  /*12690*/  FMUL.FTZ R121, R121, UR4 ;  /* 0x0000000479797c20 */ /* 0x000fe20008410000 */
[----:B--2---:R-:W-:Y:S01]  /*126a0*/  FMNMX.FTZ R117, R117, R3, !PT ;  /* 0x0000000375757209 */ /* 0x004fe20007810000 */
[--C-:B------:R-:W-:Y:S01]  /*126b0*/  FFMA.FTZ R115, R5, UR4, -R116.reuse ;  /* 0x0000000405737c23 */ /* 0x100fe20008010874 */
[--C-:B------:R-:W-:Y:S01]  /*126c0*/  FFMA.FTZ R113, R12, UR4, -R116.reuse ;  /* 0x000000040c717c23 */ /* 0x100fe20008010874 */
[--C-:B------:R-:W-:Y:S01]  /*126d0*/  FFMA.FTZ R108, R18, UR4, -R116.reuse ;  /* 0x00000004126c7c23 */ /* 0x100fe20008010874 */
[C---:B------:R-:W-:Y:S01]  /*126e0*/  FSETP.NEU.FTZ.AND P0, PT, R117.reuse, -INF , PT ;  /* 0xff8000007500780b */ /* 0x040fe20003f1d000 */
[----:B------:R-:W-:Y:S01]  /*126f0*/  FMUL.FTZ R106, R117, UR4 ;  /* 0x00000004756a7c20 */ /* 0x000fe20008410000 */
[----:B------:R-:W1:Y:S01]  /*12700*/  MUFU.EX2 R121, R121 ;  /* 0x0000007900797308 */ /* 0x000e620000000800 */
[--C-:B------:R-:W-:Y:S01]  /*12710*/  FFMA.FTZ R123, R16, UR4, -R116.reuse ;  /* 0x00000004107b7c23 */ /* 0x100fe20008010874 */
[--C-:B------:R-:W-:Y:S01]  /*12720*/  FFMA.FTZ R122, R17, UR4, -R116.reuse ;  /* 0x00000004117a7c23 */ /* 0x100fe20008010874 */
[--C-:B------:R-:W-:Y:S01]  /*12730*/  FFMA.FTZ R110, R107, UR4, -R116.reuse ;  /* 0x000000046b6e7c23 */ /* 0x100fe20008010874 */
[----:B------:R-:W-:Y:S01]  /*12740*/  FSEL R106, R106, RZ, P0 ;  /* 0x000000ff6a6a7208 */ /* 0x000fe20000000000 */
[----:B------:R-:W-:Y:S01]  /*12750*/  LDSM.16.MT88.4 R16, [R231+0xa000] ;  /* 0x00a00000e710783b */ /* 0x000fe20000004200 */
[--C-:B------:R-:W-:Y:S01]  /*12760*/  FFMA.FTZ R111, R11, UR4, -R116.reuse ;  /* 0x000000040b6f7c23 */ /* 0x100fe20008010874 */
[----:B------:R-:W-:Y:S01]  /*12770*/  FFMA.FTZ R109, R10, UR4, -R116 ;  /* 0x000000040a6d7c23 */ /* 0x000fe20008010874 */
[----:B------:R-:W-:Y:S01]  /*12780*/  MUFU.EX2 R115, R115 ;  /* 0x0000007300737308 */ /* 0x000fe20000000800 */
[--C-:B------:R-:W-:Y:S01]  /*12790*/  FFMA.FTZ R105, R4, UR4, -R106.reuse ;  /* 0x0000000404697c23 */ /* 0x100fe2000801086a */
[----:B------:R-:W-:Y:S01]  /*127a0*/  FSEL R4, R117, RZ, P0 ;  /* 0x000000ff75047208 */ /* 0x000fe20000000000 */
[--C-:B------:R-:W-:Y:S01]  /*127b0*/  FFMA.FTZ R5, R15, UR4, -R106.reuse ;  /* 0x000000040f057c23 */ /* 0x100fe2000801086a */
[--C-:B------:R-:W-:Y:S01]  /*127c0*/  FFMA.FTZ R3, R6, UR4, -R106.reuse ;  /* 0x0000000406037c23 */ /* 0x100fe2000801086a */
[----:B------:R-:W-:Y:S01]  /*127d0*/  FFMA.FTZ R70, R119, UR4, -R106 ;  /* 0x0000000477467c23 */ /* 0x000fe2000801086a */
[----:B------:R-:W-:Y:S01]  /*127e0*/  FFMA.FTZ R119, R14, UR4, -R116 ;  /* 0x000000040e777c23 */ /* 0x000fe20008010874 */
[----:B------:R-:W-:Y:S01]  /*127f0*/  FADD.FTZ R0, R0, -R4 ;  /* 0x8000000400007221 */ /* 0x000fe20000010000 */
[----:B------:R2:W-:Y:S01]  /*12800*/  MUFU.EX2 R2, R5 ;  /* 0x0000000500027308 */ /* 0x0005e20000000800 */
[----:B-1----:R-:W-:Y:S01]  /*12810*/  FMUL.FTZ R12, R160, R121 ;  /* 0x00000079a00c7220 */ /* 0x002fe20000410000 */
[----:B------:R-:W-:Y:S01]  /*12820*/  MOV R160, R125 ;  /* 0x0000007d00a07202 */ /* 0x000fe20000000f00 */
[----:B------:R-:W-:Y:S01]  /*12830*/  FMUL.FTZ R0, R0, UR4 ;  /* 0x0000000400007c20 */ /* 0x000fe20008410000 */
[--C-:B------:R-:W-:Y:S01]  /*12840*/  FFMA.FTZ R125, R29, UR4, -R116.reuse ;  /* 0x000000041d7d7c23 */ /* 0x100fe20008010874 */
[--C-:B------:R-:W-:Y:S01]  /*12850*/  FFMA.FTZ R107, R9, UR4, -R116.reuse ;  /* 0x00000004096b7c23 */ /* 0x100fe20008010874 */
[----:B------:R-:W-:Y:S01]  /*12860*/  LDSM.16.MT88.4 R28, [R230+0xa000] ;  /* 0x00a00000e61c783b */ /* 0x000fe20000004200 */
[----:B------:R-:W-:Y:S01]  /*12870*/  FFMA.FTZ R124, R25, UR4, -R116 ;  /* 0x00000004197c7c23 */ /* 0x000fe20008010874 */
[----:B------:R-:W1:Y:S01]  /*12880*/  MUFU.EX2 R120, R0 ;  /* 0x0000000000787308 */ /* 0x000e620000000800 */
[-C--:B------:R-:W-:Y:S01]  /*12890*/  FMUL.FTZ R13, R161, R121.reuse ;  /* 0x00000079a10d7220 */ /* 0x080fe20000410000 */
[-C--:B------:R-:W-:Y:S01]  /*128a0*/  FMUL.FTZ R25, R153, R121.reuse ;  /* 0x0000007999197220 */ /* 0x080fe20000410000 */
[-C--:B------:R-:W-:Y:S01]  /*128b0*/  FMUL.FTZ R156, R156, R121.reuse ;  /* 0x000000799c9c7220 */ /* 0x080fe20000410000 */
[-C--:B------:R-:W-:Y:S01]  /*128c0*/  FMUL.FTZ R157, R157, R121.reuse ;  /* 0x000000799d9d7220 */ /* 0x080fe20000410000 */
[----:B------:R-:W-:Y:S01]  /*128d0*/  MOV R153, R128 ;  /* 0x0000008000997202 */ /* 0x000fe20000000f00 */
[--C-:B------:R-:W-:Y:S01]  /*128e0*/  FFMA.FTZ R127, R243, UR4, -R106.reuse ;  /* 0x00000004f37f7c23 */ /* 0x100fe2000801086a */
[--C-:B------:R-:W-:Y:S01]  /*128f0*/  FFMA.FTZ R128, R37, UR4, -R106.reuse ;  /* 0x0000000425807c23 */ /* 0x100fe2000801086a */
[----:B------:R-:W3:Y:S01]  /*12900*/  MUFU.EX2 R114, R114 ;  /* 0x0000007200727308 */ /* 0x000ee20000000800 */
[----:B--2---:R-:W2:Y:S01]  /*12910*/  LDSM.16.MT88.4 R4, [R232+0xa000] ;  /* 0x00a00000e804783b */ /* 0x004ea20000004200 */
[--C-:B------:R-:W-:Y:S01]  /*12920*/  FFMA.FTZ R129, R214, UR4, -R106.reuse ;  /* 0x00000004d6817c23 */ /* 0x100fe2000801086a */
[-C--:B------:R-:W-:Y:S01]  /*12930*/  FMUL.FTZ R36, R144, R121.reuse ;  /* 0x0000007990247220 */ /* 0x080fe20000410000 */
[-C--:B------:R-:W-:Y:S01]  /*12940*/  FMUL.FTZ R37, R145, R121.reuse ;  /* 0x0000007991257220 */ /* 0x080fe20000410000 */
[-C--:B------:R-:W-:Y:S01]  /*12950*/  FMUL.FTZ R148, R148, R121.reuse ;  /* 0x0000007994947220 */ /* 0x080fe20000410000 */
[-C--:B------:R-:W-:Y:S01]  /*12960*/  FMUL.FTZ R149, R149, R121.reuse ;  /* 0x0000007995957220 */ /* 0x080fe20000410000 */
[----:B------:R-:W-:Y:S01]  /*12970*/  FMUL.FTZ R140, R140, R121 ;  /* 0x000000798c8c7220 */ /* 0x000fe20000410000 */
[----:B------:R-:W-:Y:S01]  /*12980*/  MUFU.EX2 R113, R113 ;  /* 0x0000007100717308 */ /* 0x000fe20000000800 */
[----:B-1----:R-:W-:Y:S01]  /*12990*/  FMUL.FTZ R14, R162, R120 ;  /* 0x00000078a20e7220 */ /* 0x002fe20000410000 */
[----:B------:R-:W-:Y:S01]  /*129a0*/  MOV R162, R126 ;  /* 0x0000007e00a27202 */ /* 0x000fe20000000f00 */
[----:B------:R-:W-:Y:S01]  /*129b0*/  FFMA.FTZ R126, R32, UR4, -R106 ;  /* 0x00000004207e7c23 */ /* 0x000fe2000801086a */
[--C-:B------:R-:W-:Y:S01]  /*129c0*/  FFMA.FTZ R0, R8, UR4, -R116.reuse ;  /* 0x0000000408007c23 */ /* 0x100fe20008010874 */
[----:B------:R-:W1:Y:S01]  /*129d0*/  LDSM.16.MT88.4 R32, [R236+0xa800] ;  /* 0x00a80000ec20783b */ /* 0x000e620000004200 */
[-C--:B------:R-:W-:Y:S01]  /*129e0*/  FMUL.FTZ R15, R163, R120.reuse ;  /* 0x00000078a30f7220 */ /* 0x080fe20000410000 */
[-C--:B------:R-:W-:Y:S01]  /*129f0*/  FMUL.FTZ R158, R158, R120.reuse ;  /* 0x000000789e9e7220 */ /* 0x080fe20000410000 */
[----:B------:R-:W4:Y:S01]  /*12a00*/  MUFU.EX2 R112, R112 ;  /* 0x0000007000707308 */ /* 0x000f220000000800 */
[----:B---3--:R-:W-:Y:S01]  /*12a10*/  F2FP.BF16.F32.PACK_AB R8, R114, R115 ;  /* 0x000000737208723e */ /* 0x008fe200000010ff */
[----:B------:R-:W-:Y:S01]  /*12a20*/  FMUL.FTZ R159, R159, R120 ;  /* 0x000000789f9f7220 */ /* 0x000fe20000410000 */
[----:B------:R-:W-:Y:S01]  /*12a30*/  MOV R163, R24 ;  /* 0x0000001800a37202 */ /* 0x000fe20000000f00 */
[-C--:B------:R-:W-:Y:S01]  /*12a40*/  FMUL.FTZ R24, R152, R121.reuse ;  /* 0x0000007998187220 */ /* 0x080fe20000410000 */
[-C--:B------:R-:W-:Y:S01]  /*12a50*/  FMUL.FTZ R26, R154, R120.reuse ;  /* 0x000000789a1a7220 */ /* 0x080fe20000410000 */
[-C--:B------:R-:W-:Y:S01]  /*12a60*/  FMUL.FTZ R27, R155, R120.reuse ;  /* 0x000000789b1b7220 */ /* 0x080fe20000410000 */
[-C--:B------:R-:W-:Y:S01]  /*12a70*/  FMUL.FTZ R38, R146, R120.reuse ;  /* 0x0000007892267220 */ /* 0x080fe20000410000 */
[----:B------:R-:W-:Y:S01]  /*12a80*/  MUFU.EX2 R105, R105 ;  /* 0x0000006900697308 */ /* 0x000fe20000000800 */
[-C--:B------:R-:W-:Y:S01]  /*12a90*/  FMUL.FTZ R39, R147, R120.reuse ;  /* 0x0000007893277220 */ /* 0x080fe20000410000 */
[-C--:B------:R-:W-:Y:S01]  /*12aa0*/  FMUL.FTZ R150, R150, R120.reuse ;  /* 0x0000007896967220 */ /* 0x080fe20000410000 */
[-C--:B------:R-:W-:Y:S01]  /*12ab0*/  FMUL.FTZ R151, R151, R120.reuse ;  /* 0x0000007897977220 */ /* 0x080fe20000410000 */
[-C--:B------:R-:W-:Y:S01]  /*12ac0*/  FMUL.FTZ R141, R141, R121.reuse ;  /* 0x000000798d8d7220 */ /* 0x080fe20000410000 */
[-C--:B------:R-:W-:Y:S01]  /*12ad0*/  FMUL.FTZ R142, R142, R120.reuse ;  /* 0x000000788e8e7220 */ /* 0x080fe20000410000 */
[-C--:B------:R-:W-:Y:S01]  /*12ae0*/  FMUL.FTZ R143, R143, R120.reuse ;  /* 0x000000788f8f7220 */ /* 0x080fe20000410000 */
[----:B------:R-:W-:Y:S01]  /*12af0*/  FMUL.FTZ R44, R136, R121 ;  /* 0x00000079882c7220 */ /* 0x000fe20000410000 */
[----:B------:R-:W3:Y:S01]  /*12b00*/  MUFU.EX2 R70, R70 ;  /* 0x0000004600467308 */ /* 0x000ee20000000800 */
[----:B----4-:R-:W-:Y:S01]  /*12b10*/  F2FP.BF16.F32.PACK_AB R10, R112, R113 ;  /* 0x00000071700a723e */ /* 0x010fe200000010ff */
[-C--:B------:R-:W-:Y:S01]  /*12b20*/  FMUL.FTZ R45, R137, R121.reuse ;  /* 0x00000079892d7220 */ /* 0x080fe20000410000 */
[-C--:B------:R-:W-:Y:S01]  /*12b30*/  FMUL.FTZ R46, R138, R120.reuse ;  /* 0x000000788a2e7220 */ /* 0x080fe20000410000 */
[-C--:B------:R-:W-:Y:S01]  /*12b40*/  FMUL.FTZ R47, R139, R120.reuse ;  /* 0x000000788b2f7220 */ /* 0x080fe20000410000 */
[-C--:B------:R-:W-:Y:S01]  /*12b50*/  FMUL.FTZ R132, R132, R121.reuse ;  /* 0x0000007984847220 */ /* 0x080fe20000410000 */
[----:B------:R-:W-:Y:S01]  /*12b60*/  FMUL.FTZ R133, R133, R121 ;  /* 0x0000007985857220 */ /* 0x000fe20000410000 */
[-C--:B------:R-:W-:Y:S01]  /*12b70*/  FMUL.FTZ R134, R134, R120.reuse ;  /* 0x0000007886867220 */ /* 0x080fe20000410000 */
[----:B------:R-:W4:Y:S01]  /*12b80*/  MUFU.EX2 R3, R3 ;  /* 0x0000000300037308 */ /* 0x000f220000000800 */
[----:B------:R-:W-:Y:S01]  /*12b90*/  FMUL.FTZ R135, R135, R120 ;  /* 0x0000007887877220 */ /* 0x000fe20000410000 */
[----:B------:R-:W-:Y:S01]  /*12ba0*/  MOV R152, R131 ;  /* 0x0000008300987202 */ /* 0x000fe20000000f00 */
[----:B------:R-:W-:Y:S01]  /*12bb0*/  FFMA.FTZ R131, R49, UR4, -R116 ;  /* 0x0000000431837c23 */ /* 0x000fe20008010874 */
[--C-:B------:R-:W-:Y:S01]  /*12bc0*/  FFMA.FTZ R139, R211, UR4, -R106.reuse ;  /* 0x00000004d38b7c23 */ /* 0x100fe2000801086a */
[----:B------:R-:W-:Y:S01]  /*12bd0*/  LDSM.16.MT88.4 R48, [R231+0xa800] ;  /* 0x00a80000e730783b */ /* 0x000fe20000004200 */
[----:B------:R-:W-:Y:S01]  /*12be0*/  MOV R161, R130 ;  /* 0x0000008200a17202 */ /* 0x000fe20000000f00 */
[----:B------:R-:W-:Y:S01]  /*12bf0*/  FFMA.FTZ R138, R152, UR4, -R106 ;  /* 0x00000004988a7c23 */ /* 0x000fe2000801086a */
[----:B------:R-:W-:Y:S01]  /*12c00*/  MUFU.EX2 R111, R111 ;  /* 0x0000006f006f7308 */ /* 0x000fe20000000800 */
[----:B---3--:R-:W-:Y:S01]  /*12c10*/  F2FP.BF16.F32.PACK_AB R9, R70, R105 ;  /* 0x000000694609723e */ /* 0x008fe200000010ff */
[----:B------:R-:W-:Y:S01]  /*12c20*/  FFMA.FTZ R130, R252, UR4, -R116 ;  /* 0x00000004fc827c23 */ /* 0x000fe20008010874 */
[--C-:B------:R-:W-:Y:S01]  /*12c30*/  FFMA.FTZ R145, R161, UR4, -R106.reuse ;  /* 0x00000004a1917c23 */ /* 0x100fe2000801086a */
[--C-:B------:R-:W-:Y:S01]  /*12c40*/  FFMA.FTZ R146, R208, UR4, -R106.reuse ;  /* 0x00000004d0927c23 */ /* 0x100fe2000801086a */
[----:B------:R-:W-:Y:S01]  /*12c50*/  FFMA.FTZ R147, R160, UR4, -R106 ;  /* 0x00000004a0937c23 */ /* 0x000fe2000801086a */
[--C-:B------:R-:W-:Y:S01]  /*12c60*/  FFMA.FTZ R137, R153, UR4, -R116.reuse ;  /* 0x0000000499897c23 */ /* 0x100fe20008010874 */
[----:B------:R-:W-:Y:S01]  /*12c70*/  FFMA.FTZ R136, R251, UR4, -R116 ;  /* 0x00000004fb887c23 */ /* 0x000fe20008010874 */
[----:B------:R-:W3:Y:S01]  /*12c80*/  MUFU.EX2 R110, R110 ;  /* 0x0000006e006e7308 */ /* 0x000ee20000000800 */
[----:B----4-:R-:W-:Y:S01]  /*12c90*/  F2FP.BF16.F32.PACK_AB R11, R2, R3 ;  /* 0x00000003020b723e */ /* 0x010fe200000010ff */
[--C-:B------:R-:W-:Y:S01]  /*12ca0*/  FFMA.FTZ R153, R164, UR4, -R106.reuse ;  /* 0x00000004a4997c23 */ /* 0x100fe2000801086a */
[--C-:B------:R-:W-:Y:S01]  /*12cb0*/  FFMA.FTZ R154, R203, UR4, -R106.reuse ;  /* 0x00000004cb9a7c23 */ /* 0x100fe2000801086a */
[----:B------:R-:W-:Y:S01]  /*12cc0*/  FFMA.FTZ R155, R246, UR4, -R106 ;  /* 0x00000004f69b7c23 */ /* 0x000fe2000801086a */
[----:B------:R-:W-:Y:S01]  /*12cd0*/  FFMA.FTZ R144, R162, UR4, -R116 ;  /* 0x00000004a2907c23 */ /* 0x000fe20008010874 */
[--C-:B------:R-:W-:Y:S01]  /*12ce0*/  FFMA.FTZ R160, R198, UR4, -R106.reuse ;  /* 0x00000004c6a07c23 */ /* 0x100fe2000801086a */
[--C-:B------:R-:W-:Y:S01]  /*12cf0*/  FFMA.FTZ R161, R200, UR4, -R106.reuse ;  /* 0x00000004c8a17c23 */ /* 0x100fe2000801086a */
[C---:B------:R-:W-:Y:S01]  /*12d00*/  HMMA.16816.F32.BF16 R12, R8.reuse, R20, R12 ;  /* 0x00000014080c723c */ /* 0x040fe2000004180c */
[----:B------:R-:W-:Y:S01]  /*12d10*/  MUFU.EX2 R109, R109 ;  /* 0x0000006d006d7308 */ /* 0x000fe20000000800 */
[----:B------:R-:W-:Y:S01]  /*12d20*/  FFMA.FTZ R162, R197, UR4, -R106 ;  /* 0x00000004c5a27c23 */ /* 0x000fe2000801086a */
[----:B------:R-:W-:Y:S01]  /*12d30*/  FFMA.FTZ R152, R205, UR4, -R116 ;  /* 0x00000004cd987c23 */ /* 0x000fe20008010874 */
[--C-:B------:R-:W-:Y:S01]  /*12d40*/  FFMA.FTZ R192, R192, UR4, -R106.reuse ;  /* 0x00000004c0c07c23 */ /* 0x100fe2000801086a */
[--C-:B------:R-:W-:Y:S01]  /*12d50*/  FFMA.FTZ R181, R181, UR4, -R106.reuse ;  /* 0x00000004b5b57c23 */ /* 0x100fe2000801086a */
[C---:B------:R-:W-:Y:S01]  /*12d60*/  HMMA.16816.F32.BF16 R20, R8.reuse, R22, R156 ;  /* 0x000000160814723c */ /* 0x040fe2000004189c */
[--C-:B------:R-:W-:Y:S01]  /*12d70*/  FFMA.FTZ R193, R193, UR4, -R106.reuse ;  /* 0x00000004c1c17c23 */ /* 0x100fe2000801086a */
[----:B------:R-:W-:Y:S01]  /*12d80*/  FFMA.FTZ R179, R179, UR4, -R106 ;  /* 0x00000004b3b37c23 */ /* 0x000fe2000801086a */
[----:B------:R-:W4:Y:S01]  /*12d90*/  MUFU.EX2 R108, R108 ;  /* 0x0000006c006c7308 */ /* 0x000f220000000800 */
[----:B---3--:R-:W-:Y:S01]  /*12da0*/  F2FP.BF16.F32.PACK_AB R52, R110, R111 ;  /* 0x0000006f6e34723e */ /* 0x008fe200000010ff */
[----:B------:R-:W-:Y:S01]  /*12db0*/  FFMA.FTZ R164, R201, UR4, -R116 ;  /* 0x00000004c9a47c23 */ /* 0x000fe20008010874 */
[C---:B--2---:R-:W-:Y:S01]  /*12dc0*/  HMMA.16816.F32.BF16 R24, R8.reuse, R4, R24 ;  /* 0x000000040818723c */ /* 0x044fe20000041818 */
[----:B------:R-:W-:Y:S01]  /*12dd0*/  FFMA.FTZ R156, R202, UR4, -R106 ;  /* 0x00000004ca9c7c23 */ /* 0x000fe2000801086a */
[--C-:B------:R-:W-:Y:S01]  /*12de0*/  FFMA.FTZ R157, R215, UR4, -R116.reuse ;  /* 0x00000004d79d7c23 */ /* 0x100fe20008010874 */
[--C-:B------:R-:W-:Y:S01]  /*12df0*/  FFMA.FTZ R159, R204, UR4, -R116.reuse ;  /* 0x00000004cc9f7c23 */ /* 0x100fe20008010874 */
[----:B------:R-:W-:Y:S01]  /*12e00*/  FFMA.FTZ R158, R213, UR4, -R116 ;  /* 0x00000004d59e7c23 */ /* 0x000fe20008010874 */
[----:B------:R-:W-:Y:S01]  /*12e10*/  MUFU.EX2 R126, R126 ;  /* 0x0000007e007e7308 */ /* 0x000fe20000000800 */
[C---:B------:R-:W-:Y:S01]  /*12e20*/  HMMA.16816.F32.BF16 R36, R8.reuse, R16, R36 ;  /* 0x000000100824723c */ /* 0x040fe20000041824 */
[--C-:B------:R-:W-:Y:S01]  /*12e30*/  FFMA.FTZ R191, R191, UR4, -R106.reuse ;  /* 0x00000004bfbf7c23 */ /* 0x100fe2000801086a */
[--C-:B------:R-:W-:Y:S01]  /*12e40*/  FFMA.FTZ R177, R177, UR4, -R106.reuse ;  /* 0x00000004b1b17c23 */ /* 0x100fe2000801086a */
[--C-:B------:R-:W-:Y:S01]  /*12e50*/  FFMA.FTZ R190, R190, UR4, -R106.reuse ;  /* 0x00000004bebe7c23 */ /* 0x100fe2000801086a */
[----:B------:R-:W-:Y:S01]  /*12e60*/  FFMA.FTZ R174, R174, UR4, -R106 ;  /* 0x00000004aeae7c23 */ /* 0x000fe2000801086a */
[--C-:B------:R-:W-:Y:S01]  /*12e70*/  FFMA.FTZ R182, R182, UR4, -R116.reuse ;  /* 0x00000004b6b67c23 */ /* 0x100fe20008010874 */
[C---:B------:R-:W-:Y:S01]  /*12e80*/  HMMA.16816.F32.BF16 R4, R8.reuse, R6, R148 ;  /* 0x000000060804723c */ /* 0x040fe20000041894 */
[----:B------:R-:W2:Y:S01]  /*12e90*/  MUFU.EX2 R127, R127 ;  /* 0x0000007f007f7308 */ /* 0x000ea20000000800 */
[----:B----4-:R-:W-:Y:S01]  /*12ea0*/  F2FP.BF16.F32.PACK_AB R54, R108, R109 ;  /* 0x0000006d6c36723e */ /* 0x010fe200000010ff */
[--C-:B------:R-:W-:Y:S01]  /*12eb0*/  FFMA.FTZ R194, R194, UR4, -R116.reuse ;  /* 0x00000004c2c27c23 */ /* 0x100fe20008010874 */
[----:B------:R-:W-:Y:S01]  /*12ec0*/  FFMA.FTZ R178, R178, UR4, -R116 ;  /* 0x00000004b2b27c23 */ /* 0x000fe20008010874 */
[--C-:B------:R-:W-:Y:S01]  /*12ed0*/  FFMA.FTZ R184, R184, UR4, -R106.reuse ;  /* 0x00000004b8b87c23 */ /* 0x100fe2000801086a */
[C---:B------:R-:W-:Y:S01]  /*12ee0*/  HMMA.16816.F32.BF16 R16, R8.reuse, R18, R140 ;  /* 0x000000120810723c */ /* 0x040fe2000004188c */
[----:B------:R-:W-:Y:S01]  /*12ef0*/  FFMA.FTZ R148, R206, UR4, -R106 ;  /* 0x00000004ce947c23 */ /* 0x000fe2000801086a */
[--C-:B------:R-:W-:Y:S01]  /*12f00*/  FFMA.FTZ R149, R189, UR4, -R116.reuse ;  /* 0x00000004bd957c23 */ /* 0x100fe20008010874 */
[----:B------:R-:W-:Y:S01]  /*12f10*/  MUFU.EX2 R128, R128 ;  /* 0x0000008000807308 */ /* 0x000fe20000000800 */
[--C-:B------:R-:W-:Y:S01]  /*12f20*/  FFMA.FTZ R150, R207, UR4, -R116.reuse ;  /* 0x00000004cf967c23 */ /* 0x100fe20008010874 */
[----:B------:R-:W-:Y:S01]  /*12f30*/  FFMA.FTZ R151, R188, UR4, -R116 ;  /* 0x00000004bc977c23 */ /* 0x000fe20008010874 */
[C---:B------:R-:W-:Y:S01]  /*12f40*/  HMMA.16816.F32.BF16 R44, R8.reuse, R28, R44 ;  /* 0x0000001c082c723c */ /* 0x040fe2000004182c */
[--C-:B------:R-:W-:Y:S01]  /*12f50*/  FFMA.FTZ R140, R163, UR4, -R106.reuse ;  /* 0x00000004a38c7c23 */ /* 0x100fe2000801086a */
[----:B------:R-:W-:Y:S01]  /*12f60*/  FFMA.FTZ R141, R209, UR4, -R106 ;  /* 0x00000004d18d7c23 */ /* 0x000fe2000801086a */
[--C-:B------:R-:W-:Y:S01]  /*12f70*/  FFMA.FTZ R142, R212, UR4, -R116.reuse ;  /* 0x00000004d48e7c23 */ /* 0x100fe20008010874 */
[----:B------:R-:W-:Y:S01]  /*12f80*/  FFMA.FTZ R143, R210, UR4, -R116 ;  /* 0x00000004d28f7c23 */ /* 0x000fe20008010874 */
[----:B------:R-:W3:Y:S01]  /*12f90*/  MUFU.EX2 R129, R129 ;  /* 0x0000008100817308 */ /* 0x000ee20000000800 */
[----:B------:R-:W-:Y:S01]  /*12fa0*/  HMMA.16816.F32.BF16 R132, R8, R30, R132 ;  /* 0x0000001e0884723c */ /* 0x000fe20000041884 */
[----:B------:R-:W4:Y:S01]  /*12fb0*/  LDSM.16.MT88.4 R8, [R230+0xa800] ;  /* 0x00a80000e608783b */ /* 0x000f220000004200 */
[----:B--2---:R-:W-:Y:S01]  /*12fc0*/  F2FP.BF16.F32.PACK_AB R53, R127, R126 ;  /* 0x0000007e7f35723e */ /* 0x004fe200000010ff */
[----:B------:R-:W-:Y:S01]  /*12fd0*/  FFMA.FTZ R163, R187, UR4, -R106 ;  /* 0x00000004bba37c23 */ /* 0x000fe2000801086a */
[--C-:B------:R-:W-:Y:S01]  /*12fe0*/  FFMA.FTZ R187, R196, UR4, -R116.reuse ;  /* 0x00000004c4bb7c23 */ /* 0x100fe20008010874 */
[----:B------:R-:W-:Y:S01]  /*12ff0*/  LDSM.16.MT88.4 R28, [R236+0xb000] ;  /* 0x00b00000ec1c783b */ /* 0x000fe20000004200 */
[--C-:B------:R-:W-:Y:S01]  /*13000*/  FFMA.FTZ R188, R199, UR4, -R116.reuse ;  /* 0x00000004c7bc7c23 */ /* 0x100fe20008010874 */
[----:B------:R-:W-:Y:S01]  /*13010*/  MUFU.EX2 R107, R107 ;  /* 0x0000006b006b7308 */ /* 0x000fe20000000800 */
[----:B------:R-:W-:Y:S01]  /*13020*/  FFMA.FTZ R189, R195, UR4, -R116 ;  /* 0x00000004c3bd7c23 */ /* 0x000fe20008010874 */
[--C-:B------:R-:W-:Y:S01]  /*13030*/  FFMA.FTZ R172, R172, UR4, -R106.reuse ;  /* 0x00000004acac7c23 */ /* 0x100fe2000801086a */
[--C-:B------:R-:W-:Y:S01]  /*13040*/  FFMA.FTZ R183, R183, UR4, -R106.reuse ;  /* 0x00000004b7b77c23 */ /* 0x100fe2000801086a */
[----:B------:R-:W-:Y:S01]  /*13050*/  FFMA.FTZ R171, R171, UR4, -R106 ;  /* 0x00000004abab7c23 */ /* 0x000fe2000801086a */
[--C-:B------:R-:W-:Y:S01]  /*13060*/  FFMA.FTZ R186, R186, UR4, -R116.reuse ;  /* 0x00000004baba7c23 */ /* 0x100fe20008010874 */
[--C-:B------:R-:W-:Y:S01]  /*13070*/  FFMA.FTZ R176, R176, UR4, -R116.reuse ;  /* 0x00000004b0b07c23 */ /* 0x100fe20008010874 */
[--C-:B------:R-:W-:Y:S01]  /*13080*/  FFMA.FTZ R185, R185, UR4, -R116.reuse ;  /* 0x00000004b9b97c23 */ /* 0x100fe20008010874 */
[----:B------:R-:W2:Y:S01]  /*13090*/  MUFU.EX2 R119, R119 ;  /* 0x0000007700777308 */ /* 0x000ea20000000800 */
[----:B---3--:R-:W-:Y:S01]  /*130a0*/  F2FP.BF16.F32.PACK_AB R55, R129, R128 ;  /* 0x000000808137723e */ /* 0x008fe200000010ff */
[----:B------:R-:W-:Y:S01]  /*130b0*/  FFMA.FTZ R173, R173, UR4, -R116 ;  /* 0x00000004adad7c23 */ /* 0x000fe20008010874 */
[--C-:B------:R-:W-:Y:S01]  /*130c0*/  FFMA.FTZ R169, R169, UR4, -R106.reuse ;  /* 0x00000004a9a97c23 */ /* 0x100fe2000801086a */
[--C-:B------:R-:W-:Y:S01]  /*130d0*/  FFMA.FTZ R165, R165, UR4, -R106.reuse ;  /* 0x00000004a5a57c23 */ /* 0x100fe2000801086a */
[--C-:B------:R-:W-:Y:S01]  /*130e0*/  FFMA.FTZ R168, R168, UR4, -R106.reuse ;  /* 0x00000004a8a87c23 */ /* 0x100fe2000801086a */
[----:B------:R-:W-:Y:S01]  /*130f0*/  FFMA.FTZ R195, R56, UR4, -R106 ;  /* 0x0000000438c37c23 */ /* 0x000fe2000801086a */
[--C-:B------:R-:W-:Y:S01]  /*13100*/  FFMA.FTZ R180, R180, UR4, -R116.reuse ;  /* 0x00000004b4b47c23 */ /* 0x100fe20008010874 */
[C---:B-1----:R-:W-:Y:S01]  /*13110*/  HMMA.16816.F32.BF16 R12, R52.reuse, R32, R12 ;  /* 0x00000020340c723c */ /* 0x042fe2000004180c */
[----:B------:R-:W-:Y:S01]  /*13120*/  MUFU.EX2 R0, R0 ;  /* 0x0000000000007308 */ /* 0x000fe20000000800 */
[--C-:B------:R-:W-:Y:S01]  /*13130*/  FFMA.FTZ R170, R170, UR4, -R116.reuse ;  /* 0x00000004aaaa7c23 */ /* 0x100fe20008010874 */
[--C-:B------:R-:W-:Y:S01]  /*13140*/  FFMA.FTZ R175, R175, UR4, -R116.reuse ;  /* 0x00000004afaf7c23 */ /* 0x100fe20008010874 */
[----:B------:R-:W-:Y:S01]  /*13150*/  FFMA.FTZ R64, R64, UR4, -R116 ;  /* 0x0000000440407c23 */ /* 0x000fe20008010874 */
[--C-:B------:R-:W-:Y:S01]  /*13160*/  FFMA.FTZ R91, R91, UR4, -R106.reuse ;  /* 0x000000045b5b7c23 */ /* 0x100fe2000801086a */
[C---:B------:R-:W-:Y:S01]  /*13170*/  HMMA.16816.F32.BF16 R20, R52.reuse, R34, R20 ;  /* 0x000000223414723c */ /* 0x040fe20000041814 */
[----:B------:R-:W1:Y:S01]  /*13180*/  LDSM.16.MT88.4 R32, [R232+0xb000] ;  /* 0x00b00000e820783b */ /* 0x000e620000004200 */
        /* <DEDUP_REMOVED lines=8> */
[--C-:B------:R-:W-:Y:S01]  /*13210*/  FFMA.FTZ R197, R58, UR4, -R106.reuse ;  /* 0x000000043ac57c23 */ /* 0x100fe2000801086a */
[----:B------:R-:W-:Y:S01]  /*13220*/  MUFU.EX2 R138, R138 ;  /* 0x0000008a008a7308 */ /* 0x000fe20000000800 */
[C---:B------:R-:W-:Y:S01]  /*13230*/  HMMA.16816.F32.BF16 R4, R52.reuse, R42, R4 ;  /* 0x0000002a3404723c */ /* 0x040fe20000041804 */
[----:B------:R-:W3:Y:S01]  /*13240*/  LDSM.16.MT88.4 R40, [R231+0xb000] ;  /* 0x00b00000e728783b */ /* 0x000ee20000004200 */
[--C-:B------:R-:W-:Y:S01]  /*13250*/  FFMA.FTZ R88, R88, UR4, -R106.reuse ;  /* 0x0000000458587c23 */ /* 0x100fe2000801086a */
[----:B------:R-:W-:Y:S01]  /*13260*/  FFMA.FTZ R198, R57, UR4, -R106 ;  /* 0x0000000439c67c23 */ /* 0x000fe2000801086a */
[----:B------:R-:W-:Y:S01]  /*13270*/  FFMA.FTZ R115, R250, R121, R115 ;  /* 0x00000079fa737223 */ /* 0x000fe20000010073 */
[--C-:B------:R-:W-:Y:S01]  /*13280*/  FFMA.FTZ R96, R96, UR4, -R116.reuse ;  /* 0x0000000460607c23 */ /* 0x100fe20008010874 */
[C---:B----4-:R-:W-:Y:S01]  /*13290*/  HMMA.16816.F32.BF16 R44, R52.reuse, R8, R44 ;  /* 0x00000008342c723c */ /* 0x050fe2000004182c */
[----:B------:R-:W4:Y:S01]  /*132a0*/  MUFU.EX2 R139, R139 ;  /* 0x0000008b008b7308 */ /* 0x000f220000000800 */
[----:B------:R-:W-:Y:S01]  /*132b0*/  FADD.FTZ R115, R114, R115 ;  /* 0x0000007372737221 */ /* 0x000fe20000010000 */
[--C-:B------:R-:W-:Y:S01]  /*132c0*/  FFMA.FTZ R61, R61, UR4, -R116.reuse ;  /* 0x000000043d3d7c23 */ /* 0x100fe20008010874 */
[--C-:B------:R-:W-:Y:S01]  /*132d0*/  FFMA.FTZ R95, R95, UR4, -R116.reuse ;  /* 0x000000045f5f7c23 */ /* 0x100fe20008010874 */
[----:B------:R-:W-:Y:S01]  /*132e0*/  FFMA.FTZ R78, R78, UR4, -R116 ;  /* 0x000000044e4e7c23 */ /* 0x000fe20008010874 */
[C---:B------:R-:W-:Y:S01]  /*132f0*/  HMMA.16816.F32.BF16 R132, R52.reuse, R10, R132 ;  /* 0x0000000a3484723c */ /* 0x040fe20000041884 */
[----:B------:R-:W5:Y:S01]  /*13300*/  LDSM.16.MT88.4 R8, [R230+0xb000] ;  /* 0x00b00000e608783b */ /* 0x000f620000004200 */
[----:B------:R-:W-:Y:S01]  /*13310*/  FADD.FTZ R115, R113, R115 ;  /* 0x0000007371737221 */ /* 0x000fe20000010000 */
[----:B------:R-:W-:Y:S01]  /*13320*/  MUFU.EX2 R140, R140 ;  /* 0x0000008c008c7308 */ /* 0x000fe20000000800 */
[--C-:B------:R-:W-:Y:S01]  /*13330*/  FFMA.FTZ R87, R87, UR4, -R106.reuse ;  /* 0x0000000457577c23 */ /* 0x100fe2000801086a */
[----:B------:R-:W-:Y:S01]  /*13340*/  FFMA.FTZ R73, R73, UR4, -R106 ;  /* 0x0000000449497c23 */ /* 0x000fe2000801086a */
[C---:B------:R-:W-:Y:S01]  /*13350*/  HMMA.16816.F32.BF16 R36, R52.reuse, R48, R36 ;  /* 0x000000303424723c */ /* 0x040fe20000041824 */
[----:B------:R-:W-:Y:S01]  /*13360*/  FADD.FTZ R112, R112, R115 ;  /* 0x0000007370707221 */ /* 0x000fe20000010000 */
[----:B------:R-:W-:Y:S01]  /*13370*/  FFMA.FTZ R93, R93, UR4, -R116 ;  /* 0x000000045d5d7c23 */ /* 0x000fe20008010874 */
[--C-:B------:R-:W-:Y:S01]  /*13380*/  FFMA.FTZ R84, R84, UR4, -R106.reuse ;  /* 0x0000000454547c23 */ /* 0x100fe2000801086a */
[----:B------:R-:W-:Y:S01]  /*13390*/  FFMA.FTZ R65, R65, UR4, -R106 ;  /* 0x0000000441417c23 */ /* 0x000fe2000801086a */
[----:B------:R-:W1:Y:S01]  /*133a0*/  MUFU.EX2 R141, R141 ;  /* 0x0000008d008d7308 */ /* 0x000e620000000800 */
[----:B------:R-:W-:Y:S01]  /*133b0*/  HMMA.16816.F32.BF16 R16, R52, R50, R16 ;  /* 0x000000323410723c */ /* 0x000fe20000041810 */
[----:B--2---:R-:W-:Y:S01]  /*133c0*/  F2FP.BF16.F32.PACK_AB R48, R119, R107 ;  /* 0x0000006b7730723e */ /* 0x004fe200000010ff */
[----:B------:R-:W-:Y:S01]  /*133d0*/  FADD.FTZ R112, R111, R112 ;  /* 0x000000706f707221 */ /* 0x000fe20000010000 */
[----:B----4-:R-:W-:Y:S01]  /*133e0*/  F2FP.BF16.F32.PACK_AB R49, R139, R138 ;  /* 0x0000008a8b31723e */ /* 0x010fe200000010ff */
[----:B------:R-:W-:-:S02]  /*133f0*/  FFMA.FTZ R250, R82, UR4, -R116 ;  /* 0x0000000452fa7c23 */ /* 0x000fc40008010874 */
[----:B------:R-:W-:Y:S01]  /*13400*/  FADD.FTZ R112, R110, R112 ;  /* 0x000000706e707221 */ /* 0x000fe20000010000 */
[----:B------:R-:W-:Y:S01]  /*13410*/  F2FP.BF16.F32.PACK_AB R50, R123, R0 ;  /* 0x000000007b32723e */ /* 0x000fe200000010ff */
[----:B------:R-:W-:Y:S02]  /*13420*/  MUFU.EX2 R122, R122 ;  /* 0x0000007a007a7308 */ /* 0x000fe40000000800 */
[----:B------:R-:W-:-:S04]  /*13430*/  FADD.FTZ R112, R109, R112 ;  /* 0x000000706d707221 */ /* 0x000fc80000010000 */
[----:B------:R-:W-:Y:S01]  /*13440*/  FADD.FTZ R108, R108, R112 ;  /* 0x000000706c6c7221 */ /* 0x000fe20000010000 */
[----:B-1----:R-:W-:Y:S01]  /*13450*/  F2FP.BF16.F32.PACK_AB R51, R141, R140 ;  /* 0x0000008c8d33723e */ /* 0x002fe200000010ff */
[----:B------:R-:W1:Y:S02]  /*13460*/  MUFU.EX2 R124, R124 ;  /* 0x0000007c007c7308 */ /* 0x000e640000000800 */
[----:B------:R-:W-:-:S04]  /*13470*/  FADD.FTZ R108, R107, R108 ;  /* 0x0000006c6b6c7221 */ /* 0x000fc80000010000 */
[----:B------:R-:W-:Y:S01]  /*13480*/  FADD.FTZ R108, R119, R108 ;  /* 0x0000006c776c7221 */ /* 0x000fe20000010000 */
[----:B------:R-:W-:Y:S01]  /*13490*/  HMMA.16816.F32.BF16 R24, R48, R32, R24 ;  /* 0x000000203018723c */ /* 0x000fe20000041818 */
[----:B------:R-:W2:Y:S02]  /*134a0*/  MUFU.EX2 R125, R125 ;  /* 0x0000007d007d7308 */ /* 0x000ea40000000800 */
[----:B------:R-:W-:-:S03]  /*134b0*/  FADD.FTZ R108, R0, R108 ;  /* 0x0000006c006c7221 */ /* 0x000fc60000010000 */
[C---:B------:R-:W-:Y:S01]  /*134c0*/  HMMA.16816.F32.BF16 R4, R48.reuse, R34, R4 ;  /* 0x000000223004723c */ /* 0x040fe20000041804 */
[----:B------:R-:W4:Y:S01]  /*134d0*/  LDSM.16.MT88.4 R32, [R232+0xb800] ;  /* 0x00b80000e820783b */ /* 0x000f220000004200 */
[----:B------:R-:W-:Y:S01]  /*134e0*/  FADD.FTZ R123, R123, R108 ;  /* 0x0000006c7b7b7221 */ /* 0x000fe20000010000 */
[----:B------:R-:W5:Y:S01]  /*134f0*/  MUFU.EX2 R130, R130 ;  /* 0x0000008200827308 */ /* 0x000f620000000800 */
[----:B-1----:R-:W-:Y:S02]  /*13500*/  F2FP.BF16.F32.PACK_AB R52, R124, R122 ;  /* 0x0000007a7c34723e */ /* 0x002fe400000010ff */
[----:B------:R-:W-:Y:S01]  /*13510*/  HMMA.16816.F32.BF16 R12, R48, R28, R12 ;  /* 0x0000001c300c723c */ /* 0x000fe2000004180c */
[----:B------:R-:W-:-:S04]  /*13520*/  FADD.FTZ R123, R122, R123 ;  /* 0x0000007b7a7b7221 */ /* 0x000fc80000010000 */
[----:B------:R-:W-:Y:S01]  /*13530*/  FADD.FTZ R123, R124, R123 ;  /* 0x0000007b7c7b7221 */ /* 0x000fe20000010000 */
[----:B------:R-:W-:Y:S01]  /*13540*/  MUFU.EX2 R145, R145 ;  /* 0x0000009100917308 */ /* 0x000fe20000000800 */
[----:B------:R-:W-:Y:S01]  /*13550*/  HMMA.16816.F32.BF16 R20, R48, R30, R20 ;  /* 0x0000001e3014723c */ /* 0x000fe20000041814 */
[----:B------:R-:W1:Y:S01]  /*13560*/  LDSM.16.MT88.4 R28, [R236+0xb800] ;  /* 0x00b80000ec1c783b */ /* 0x000e620000004200 */
[----:B--2---:R-:W-:-:S04]  /*13570*/  FADD.FTZ R123, R125, R123 ;  /* 0x0000007b7d7b7221 */ /* 0x004fc80000010000 */
[----:B---3--:R-:W-:Y:S01]  /*13580*/  HMMA.16816.F32.BF16 R36, R48, R40, R36 ;  /* 0x000000283024723c */ /* 0x008fe20000041824 */
[----:B------:R-:W2:Y:S01]  /*13590*/  MUFU.EX2 R146, R146 ;  /* 0x0000009200927308 */ /* 0x000ea20000000800 */
[C---:B-----5:R-:W-:Y:S01]  /*135a0*/  F2FP.BF16.F32.PACK_AB R54, R130.reuse, R125 ;  /* 0x0000007d8236723e */ /* 0x060fe200000010ff */
[----:B------:R-:W-:-:S03]  /*135b0*/  FADD.FTZ R123, R130, R123 ;  /* 0x0000007b827b7221 */ /* 0x000fc60000010000 */
[C---:B------:R-:W-:Y:S01]  /*135c0*/  HMMA.16816.F32.BF16 R16, R48.reuse, R42, R16 ;  /* 0x0000002a3010723c */ /* 0x040fe20000041810 */
[----:B------:R-:W3:Y:S02]  /*135d0*/  LDSM.16.MT88.4 R40, [R231+0xb800] ;  /* 0x00b80000e728783b */ /* 0x000ee40000004200 */
[----:B------:R-:W-:Y:S03]  /*135e0*/  MUFU.EX2 R147, R147 ;  /* 0x0000009300937308 */ /* 0x000fe60000000800 */
[C---:B------:R-:W-:Y:S05]  /*135f0*/  HMMA.16816.F32.BF16 R44, R48.reuse, R8, R44 ;  /* 0x00000008302c723c */ /* 0x040fea000004182c */
[----:B------:R-:W5:Y:S01]  /*13600*/  MUFU.EX2 R148, R148 ;  /* 0x0000009400947308 */ /* 0x000f620000000800 */
[----:B------:R-:W-:Y:S01]  /*13610*/  HMMA.16816.F32.BF16 R132, R48, R10, R132 ;  /* 0x0000000a3084723c */ /* 0x000fe20000041884 */
[----:B------:R-:W3:Y:S01]  /*13620*/  LDSM.16.MT88.4 R8, [R230+0xb800] ;  /* 0x00b80000e608783b */ /* 0x000ee20000004200 */
[----:B--2---:R-:W-:-:S05]  /*13630*/  F2FP.BF16.F32.PACK_AB R53, R146, R145 ;  /* 0x000000919235723e */ /* 0x004fca00000010ff */
[----:B------:R-:W-:Y:S08]  /*13640*/  MUFU.EX2 R131, R131 ;  /* 0x0000008300837308 */ /* 0x000ff00000000800 */
[----:B------:R-:W2:Y:S01]  /*13650*/  MUFU.EX2 R136, R136 ;  /* 0x0000008800887308 */ /* 0x000ea20000000800 */
[----:B-----5:R-:W-:-:S07]  /*13660*/  F2FP.BF16.F32.PACK_AB R55, R148, R147 ;  /* 0x000000939437723e */ /* 0x020fce00000010ff */
[C---:B----4-:R-:W-:Y:S01]  /*13670*/  HMMA.16816.F32.BF16 R24, R52.reuse, R32, R24 ;  /* 0x000000203418723c */ /* 0x050fe20000041818 */
[----:B------:R-:W-:Y:S05]  /*13680*/  MUFU.EX2 R137, R137 ;  /* 0x0000008900897308 */ /* 0x000fea0000000800 */
[C---:B------:R-:W-:Y:S01]  /*13690*/  HMMA.16816.F32.BF16 R4, R52.reuse, R34, R4 ;  /* 0x000000223404723c */ /* 0x040fe20000041804 */
[----:B------:R-:W4:Y:S02]  /*136a0*/  LDSM.16.MT88.4 R32, [R232+0xc000] ;  /* 0x00c00000e820783b */ /* 0x000f240000004200 */
[----:B------:R-:W5:Y:S01]  /*136b0*/  MUFU.EX2 R142, R142 ;  /* 0x0000008e008e7308 */ /* 0x000f620000000800 */
[C---:B--2---:R-:W-:Y:S01]  /*136c0*/  F2FP.BF16.F32.PACK_AB R48, R136.reuse, R131 ;  /* 0x000000838830723e */ /* 0x044fe200000010ff */
[----:B------:R-:W-:Y:S01]  /*136d0*/  FADD.FTZ R131, R131, R123 ;  /* 0x0000007b83837221 */ /* 0x000fe20000010000 */
[----:B-1----:R-:W-:Y:S03]  /*136e0*/  HMMA.16816.F32.BF16 R12, R52, R28, R12 ;  /* 0x0000001c340c723c */ /* 0x002fe6000004180c */
[----:B------:R-:W-:-:S02]  /*136f0*/  FADD.FTZ R131, R136, R131 ;  /* 0x0000008388837221 */ /* 0x000fc40000010000 */
[----:B------:R-:W-:Y:S01]  /*13700*/  MUFU.EX2 R153, R153 ;  /* 0x0000009900997308 */ /* 0x000fe20000000800 */
[C---:B------:R-:W-:Y:S01]  /*13710*/  HMMA.16816.F32.BF16 R20, R52.reuse, R30, R20 ;  /* 0x0000001e3414723c */ /* 0x040fe20000041814 */
[----:B------:R-:W1:Y:S05]  /*13720*/  LDSM.16.MT88.4 R28, [R236+0xc000] ;  /* 0x00c00000ec1c783b */ /* 0x000e6a0000004200 */
[----:B---3--:R-:W-:Y:S01]  /*13730*/  HMMA.16816.F32.BF16 R36, R52, R40, R36 ;  /* 0x000000283424723c */ /* 0x008fe20000041824 */
[----:B------:R-:W2:Y:S01]  /*13740*/  MUFU.EX2 R154, R154 ;  /* 0x0000009a009a7308 */ /* 0x000ea20000000800 */
[----:B-----5:R-:W-:Y:S01]  /*13750*/  F2FP.BF16.F32.PACK_AB R50, R142, R137 ;  /* 0x000000898e32723e */ /* 0x020fe200000010ff */
        /* <DEDUP_REMOVED lines=38> */
[----:B------:R-:W2:Y:S08]  /*139c0*/  MUFU.EX2 R151, R151 ;  /* 0x0000009700977308 */ /* 0x000eb00000000800 */
[----:B------:R-:W1:Y:S01]  /*139d0*/  MUFU.EX2 R152, R152 ;  /* 0x0000009800987308 */ /* 0x000e620000000800 */
[----:B-----5:R-:W-:-:S07]  /*139e0*/  F2FP.BF16.F32.PACK_AB R55, R163, R162 ;  /* 0x000000a2a337723e */ /* 0x020fce00000010ff */
[----:B----4-:R-:W-:Y:S01]  /*139f0*/  HMMA.16816.F32.BF16 R24, R52, R32, R24 ;  /* 0x000000203418723c */ /* 0x010fe20000041818 */
[----:B------:R-:W4:Y:S01]  /*13a00*/  MUFU.EX2 R157, R157 ;  /* 0x0000009d009d7308 */ /* 0x000f220000000800 */
[----:B--2---:R-:W-:-:S04]  /*13a10*/  FADD.FTZ R149, R151, R149 ;  /* 0x0000009597957221 */ /* 0x004fc80000010000 */
[C---:B------:R-:W-:Y:S01]  /*13a20*/  HMMA.16816.F32.BF16 R4, R52.reuse, R34, R4 ;  /* 0x000000223404723c */ /* 0x040fe20000041804 */
[----:B------:R-:W2:Y:S02]  /*13a30*/  LDSM.16.MT88.4 R32, [R232+0xd000] ;  /* 0x00d00000e820783b */ /* 0x000ea40000004200 */
[----:B------:R-:W5:Y:S01]  /*13a40*/  MUFU.EX2 R159, R159 ;  /* 0x0000009f009f7308 */ /* 0x000f620000000800 */
[C---:B-1----:R-:W-:Y:S01]  /*13a50*/  F2FP.BF16.F32.PACK_AB R48, R152.reuse, R151 ;  /* 0x000000979830723e */ /* 0x042fe200000010ff */
[----:B------:R-:W-:Y:S01]  /*13a60*/  FADD.FTZ R152, R152, R149 ;  /* 0x0000009598987221 */ /* 0x000fe20000010000 */
[C---:B------:R-:W-:Y:S05]  /*13a70*/  HMMA.16816.F32.BF16 R12, R52.reuse, R28, R12 ;  /* 0x0000001c340c723c */ /* 0x040fea000004180c */
[----:B------:R-:W-:Y:S01]  /*13a80*/  MUFU.EX2 R192, R192 ;  /* 0x000000c000c07308 */ /* 0x000fe20000000800 */
[----:B------:R-:W-:Y:S01]  /*13a90*/  HMMA.16816.F32.BF16 R20, R52, R30, R20 ;  /* 0x0000001e3414723c */ /* 0x000fe20000041814 */
[----:B------:R-:W1:Y:S01]  /*13aa0*/  LDSM.16.MT88.4 R28, [R236+0xd000] ;  /* 0x00d00000ec1c783b */ /* 0x000e620000004200 */
[----:B----4-:R-:W-:-:S04]  /*13ab0*/  FADD.FTZ R152, R157, R152 ;  /* 0x000000989d987221 */ /* 0x010fc80000010000 */
[----:B---3--:R-:W-:Y:S01]  /*13ac0*/  HMMA.16816.F32.BF16 R36, R52, R40, R36 ;  /* 0x000000283424723c */ /* 0x008fe20000041824 */
[----:B------:R-:W3:Y:S01]  /*13ad0*/  MUFU.EX2 R181, R181 ;  /* 0x000000b500b57308 */ /* 0x000ee20000000800 */
[C---:B-----5:R-:W-:Y:S01]  /*13ae0*/  F2FP.BF16.F32.PACK_AB R50, R159.reuse, R157 ;  /* 0x0000009d9f32723e */ /* 0x060fe200000010ff */
[----:B------:R-:W-:-:S03]  /*13af0*/  FADD.FTZ R159, R159, R152 ;  /* 0x000000989f9f7221 */ /* 0x000fc60000010000 */
[C---:B------:R-:W-:Y:S01]  /*13b00*/  HMMA.16816.F32.BF16 R16, R52.reuse, R42, R16 ;  /* 0x0000002a3410723c */ /* 0x040fe20000041810 */
[----:B------:R-:W4:Y:S02]  /*13b10*/  LDSM.16.MT88.4 R40, [R231+0xd000] ;  /* 0x00d00000e728783b */ /* 0x000f240000004200 */
[----:B------:R-:W-:Y:S03]  /*13b20*/  MUFU.EX2 R193, R193 ;  /* 0x000000c100c17308 */ /* 0x000fe60000000800 */
[C---:B------:R-:W-:Y:S05]  /*13b30*/  HMMA.16816.F32.BF16 R44, R52.reuse, R8, R44 ;  /* 0x00000008342c723c */ /* 0x040fea000004182c */
[----:B------:R-:W5:Y:S01]  /*13b40*/  MUFU.EX2 R179, R179 ;  /* 0x000000b300b37308 */ /* 0x000f620000000800 */
[----:B------:R-:W-:Y:S01]  /*13b50*/  HMMA.16816.F32.BF16 R132, R52, R10, R132 ;  /* 0x0000000a3484723c */ /* 0x000fe20000041884 */
[----:B------:R-:W4:Y:S01]  /*13b60*/  LDSM.16.MT88.4 R8, [R230+0xd000] ;  /* 0x00d00000e608783b */ /* 0x000f220000004200 */
[----:B---3--:R-:W-:-:S05]  /*13b70*/  F2FP.BF16.F32.PACK_AB R49, R181, R192 ;  /* 0x000000c0b531723e */ /* 0x008fca00000010ff */
[----:B------:R-:W3:Y:S08]  /*13b80*/  MUFU.EX2 R158, R158 ;  /* 0x0000009e009e7308 */ /* 0x000ef00000000800 */
[----:B------:R-:W1:Y:S01]  /*13b90*/  MUFU.EX2 R164, R164 ;  /* 0x000000a400a47308 */ /* 0x000e620000000800 */
[----:B-----5:R-:W-:-:S07]  /*13ba0*/  F2FP.BF16.F32.PACK_AB R51, R179, R193 ;  /* 0x000000c1b333723e */ /* 0x020fce00000010ff */
[----:B--2---:R-:W-:Y:S01]  /*13bb0*/  HMMA.16816.F32.BF16 R24, R48, R32, R24 ;  /* 0x000000203018723c */ /* 0x004fe20000041818 */
[----:B------:R-:W2:Y:S01]  /*13bc0*/  MUFU.EX2 R187, R187 ;  /* 0x000000bb00bb7308 */ /* 0x000ea20000000800 */
[----:B---3--:R-:W-:-:S04]  /*13bd0*/  FADD.FTZ R159, R158, R159 ;  /* 0x0000009f9e9f7221 */ /* 0x008fc80000010000 */
[C---:B------:R-:W-:Y:S01]  /*13be0*/  HMMA.16816.F32.BF16 R4, R48.reuse, R34, R4 ;  /* 0x000000223004723c */ /* 0x040fe20000041804 */
[----:B------:R-:W3:Y:S02]  /*13bf0*/  LDSM.16.MT88.4 R32, [R232+0xd800] ;  /* 0x00d80000e820783b */ /* 0x000ee40000004200 */
[----:B------:R-:W5:Y:S01]  /*13c00*/  MUFU.EX2 R188, R188 ;  /* 0x000000bc00bc7308 */ /* 0x000f620000000800 */
[C---:B-1----:R-:W-:Y:S01]  /*13c10*/  F2FP.BF16.F32.PACK_AB R52, R164.reuse, R158 ;  /* 0x0000009ea434723e */ /* 0x042fe200000010ff */
[----:B------:R-:W-:Y:S01]  /*13c20*/  FADD.FTZ R159, R164, R159 ;  /* 0x0000009fa49f7221 */ /* 0x000fe20000010000 */
[C---:B------:R-:W-:Y:S05]  /*13c30*/  HMMA.16816.F32.BF16 R12, R48.reuse, R28, R12 ;  /* 0x0000001c300c723c */ /* 0x040fea000004180c */
[----:B------:R-:W-:Y:S01]  /*13c40*/  MUFU.EX2 R191, R191 ;  /* 0x000000bf00bf7308 */ /* 0x000fe20000000800 */
[----:B------:R-:W-:Y:S01]  /*13c50*/  HMMA.16816.F32.BF16 R20, R48, R30, R20 ;  /* 0x0000001e3014723c */ /* 0x000fe20000041814 */
[----:B------:R-:W1:Y:S01]  /*13c60*/  LDSM.16.MT88.4 R28, [R236+0xd800] ;  /* 0x00d80000ec1c783b */ /* 0x000e620000004200 */
[----:B--2---:R-:W-:-:S04]  /*13c70*/  FADD.FTZ R159, R187, R159 ;  /* 0x0000009fbb9f7221 */ /* 0x004fc80000010000 */
[----:B----4-:R-:W-:Y:S01]  /*13c80*/  HMMA.16816.F32.BF16 R36, R48, R40, R36 ;  /* 0x000000283024723c */ /* 0x010fe20000041824 */
[----:B------:R-:W2:Y:S01]  /*13c90*/  MUFU.EX2 R177, R177 ;  /* 0x000000b100b17308 */ /* 0x000ea20000000800 */
        /* <DEDUP_REMOVED lines=10> */
[----:B------:R-:W2:Y:S08]  /*13d40*/  MUFU.EX2 R189, R189 ;  /* 0x000000bd00bd7308 */ /* 0x000eb00000000800 */
[----:B------:R-:W1:Y:S01]  /*13d50*/  MUFU.EX2 R182, R182 ;  /* 0x000000b600b67308 */ /* 0x000e620000000800 */
[----:B-----5:R-:W-:-:S07]  /*13d60*/  F2FP.BF16.F32.PACK_AB R55, R174, R190 ;  /* 0x000000beae37723e */ /* 0x020fce00000010ff */
[----:B---3--:R-:W-:Y:S01]  /*13d70*/  HMMA.16816.F32.BF16 R24, R52, R32, R24 ;  /* 0x000000203418723c */ /* 0x008fe20000041818 */
[----:B------:R-:W-:Y:S01]  /*13d80*/  MUFU.EX2 R194, R194 ;  /* 0x000000c200c27308 */ /* 0x000fe20000000800 */
[----:B--2---:R-:W-:-:S04]  /*13d90*/  FADD.FTZ R188, R189, R188 ;  /* 0x000000bcbdbc7221 */ /* 0x004fc80000010000 */
[C---:B------:R-:W-:Y:S01]  /*13da0*/  HMMA.16816.F32.BF16 R4, R52.reuse, R34, R4 ;  /* 0x000000223404723c */ /* 0x040fe20000041804 */
[----:B------:R-:W2:Y:S02]  /*13db0*/  LDSM.16.MT88.4 R32, [R232+0xe000] ;  /* 0x00e00000e820783b */ /* 0x000ea40000004200 */
[----:B------:R-:W3:Y:S01]  /*13dc0*/  MUFU.EX2 R178, R178 ;  /* 0x000000b200b27308 */ /* 0x000ee20000000800 */
[C---:B-1----:R-:W-:Y:S01]  /*13dd0*/  F2FP.BF16.F32.PACK_AB R48, R182.reuse, R189 ;  /* 0x000000bdb630723e */ /* 0x042fe200000010ff */
[----:B------:R-:W-:Y:S01]  /*13de0*/  FADD.FTZ R188, R182, R188 ;  /* 0x000000bcb6bc7221 */ /* 0x000fe20000010000 */
[C---:B------:R-:W-:Y:S05]  /*13df0*/  HMMA.16816.F32.BF16 R12, R52.reuse, R28, R12 ;  /* 0x0000001c340c723c */ /* 0x040fea000004180c */
[----:B------:R-:W-:Y:S01]  /*13e00*/  MUFU.EX2 R184, R184 ;  /* 0x000000b800b87308 */ /* 0x000fe20000000800 */
[C---:B------:R-:W-:Y:S01]  /*13e10*/  HMMA.16816.F32.BF16 R20, R52.reuse, R30, R20 ;  /* 0x0000001e3414723c */ /* 0x040fe20000041814 */
[----:B------:R-:W1:Y:S05]  /*13e20*/  LDSM.16.MT88.4 R28, [R236+0xe000] ;  /* 0x00e00000ec1c783b */ /* 0x000e6a0000004200 */
        /* <DEDUP_REMOVED lines=12> */
[----:B----4-:R-:W-:-:S05]  /*13ef0*/  F2FP.BF16.F32.PACK_AB R49, R172, R184 ;  /* 0x000000b8ac31723e */ /* 0x010fca00000010ff */
[----:B------:R-:W-:Y:S01]  /*13f00*/  MUFU.EX2 R186, R186 ;  /* 0x000000ba00ba7308 */ /* 0x000fe20000000800 */
[--C-:B------:R-:W-:Y:S01]  /*13f10*/  FFMA.FTZ R52, R98, UR4, -R116.reuse ;  /* 0x0000000462347c23 */ /* 0x100fe20008010874 */
[----:B------:R-:W-:-:S06]  /*13f20*/  FFMA.FTZ R98, R63, UR4, -R116 ;  /* 0x000000043f627c23 */ /* 0x000fcc0008010874 */
[----:B------:R-:W-:Y:S01]  /*13f30*/  MUFU.EX2 R176, R176 ;  /* 0x000000b000b07308 */ /* 0x000fe20000000800 */
[----:B-----5:R-:W-:-:S07]  /*13f40*/  F2FP.BF16.F32.PACK_AB R51, R171, R183 ;  /* 0x000000b7ab33723e */ /* 0x020fce00000010ff */
[C---:B--2---:R-:W-:Y:S01]  /*13f50*/  HMMA.16816.F32.BF16 R24, R48.reuse, R32, R24 ;  /* 0x000000203018723c */ /* 0x044fe20000041818 */
[----:B------:R-:W-:Y:S05]  /*13f60*/  MUFU.EX2 R185, R185 ;  /* 0x000000b900b97308 */ /* 0x000fea0000000800 */
[C---:B------:R-:W-:Y:S01]  /*13f70*/  HMMA.16816.F32.BF16 R4, R48.reuse, R34, R4 ;  /* 0x000000223004723c */ /* 0x040fe20000041804 */
[----:B------:R-:W2:Y:S02]  /*13f80*/  LDSM.16.MT88.4 R32, [R232+0xe800] ;  /* 0x00e80000e820783b */ /* 0x000ea40000004200 */
[----:B------:R-:W4:Y:S03]  /*13f90*/  MUFU.EX2 R173, R173 ;  /* 0x000000ad00ad7308 */ /* 0x000f260000000800 */
[C---:B-1----:R-:W-:Y:S05]  /*13fa0*/  HMMA.16816.F32.BF16 R12, R48.reuse, R28, R12 ;  /* 0x0000001c300c723c */ /* 0x042fea000004180c */
[----:B------:R-:W-:Y:S01]  /*13fb0*/  MUFU.EX2 R169, R169 ;  /* 0x000000a900a97308 */ /* 0x000fe20000000800 */
[C---:B------:R-:W-:Y:S01]  /*13fc0*/  HMMA.16816.F32.BF16 R20, R48.reuse, R30, R20 ;  /* 0x0000001e3014723c */ /* 0x040fe20000041814 */
[----:B------:R-:W1:Y:S05]  /*13fd0*/  LDSM.16.MT88.4 R28, [R236+0xe800] ;  /* 0x00e80000ec1c783b */ /* 0x000e6a0000004200 */
[----:B---3--:R-:W-:Y:S01]  /*13fe0*/  HMMA.16816.F32.BF16 R36, R48, R40, R36 ;  /* 0x000000283024723c */ /* 0x008fe20000041824 */
[----:B------:R-:W3:Y:S01]  /*13ff0*/  MUFU.EX2 R165, R165 ;  /* 0x000000a500a57308 */ /* 0x000ee20000000800 */
[----:B----4-:R-:W-:-:S04]  /*14000*/  F2FP.BF16.F32.PACK_AB R54, R173, R185 ;  /* 0x000000b9ad36723e */ /* 0x010fc800000010ff */
        /* <DEDUP_REMOVED lines=8> */
[----:B------:R3:W-:Y:S08]  /*14090*/  MUFU.EX2 R63, R52 ;  /* 0x00000034003f7308 */ /* 0x0007f00000000800 */
[----:B------:R-:W-:Y:S01]  /*140a0*/  MUFU.EX2 R180, R180 ;  /* 0x000000b400b47308 */ /* 0x000fe20000000800 */
[----:B-----5:R-:W-:-:S07]  /*140b0*/  F2FP.BF16.F32.PACK_AB R55, R195, R168 ;  /* 0x000000a8c337723e */ /* 0x020fce00000010ff */
[----:B------:R-:W5:Y:S01]  /*140c0*/  MUFU.EX2 R170, R170 ;  /* 0x000000aa00aa7308 */ /* 0x000f620000000800 */
[----:B---3--:R-:W-:Y:S01]  /*140d0*/  F2FP.BF16.F32.PACK_AB R52, R176, R186 ;  /* 0x000000bab034723e */ /* 0x008fe200000010ff */
[----:B------:R-:W-:-:S04]  /*140e0*/  FADD.FTZ R186, R186, R194 ;  /* 0x000000c2baba7221 */ /* 0x000fc80000010000 */
[----:B------:R-:W-:Y:S02]  /*140f0*/  FADD.FTZ R186, R176, R186 ;  /* 0x000000bab0ba7221 */ /* 0x000fe40000010000 */
[----:B--2---:R-:W-:Y:S01]  /*14100*/  HMMA.16816.F32.BF16 R24, R52, R32, R24 ;  /* 0x000000203418723c */ /* 0x004fe20000041818 */
[----:B------:R-:W-:Y:S01]  /*14110*/  MUFU.EX2 R175, R175 ;  /* 0x000000af00af7308 */ /* 0x000fe20000000800 */
[----:B------:R-:W-:-:S04]  /*14120*/  FADD.FTZ R185, R185, R186 ;  /* 0x000000bab9b97221 */ /* 0x000fc80000010000 */
        /* <DEDUP_REMOVED lines=19> */
[----:B------:R-:W-:Y:S01]  /*14260*/  HMMA.16816.F32.BF16 R44, R52, R8, R44 ;  /* 0x00000008342c723c */ /* 0x000fe2000004182c */
[----:B------:R-:W-:-:S04]  /*14270*/  FADD.FTZ R64, R63, R64 ;  /* 0x000000403f407221 */ /* 0x000fc80000010000 */
[----:B------:R-:W5:Y:S01]  /*14280*/  MUFU.EX2 R196, R196 ;  /* 0x000000c400c47308 */ /* 0x000f620000000800 */
[----:B------:R-:W-:Y:S01]  /*14290*/  HMMA.16816.F32.BF16 R132, R52, R10, R132 ;  /* 0x0000000a3484723c */ /* 0x000fe20000041884 */
[----:B------:R-:W-:Y:S01]  /*142a0*/  LDSM.16.MT88.4 R52, [R232+0xf800] ;  /* 0x00f80000e834783b */ /* 0x000fe20000004200 */
[----:B----4-:R-:W-:-:S03]  /*142b0*/  F2FP.BF16.F32.PACK_AB R49, R60, R91 ;  /* 0x0000005b3c31723e */ /* 0x010fc600000010ff */
[----:B------:R-:W4:Y:S02]  /*142c0*/  LDSM.16.MT88.4 R8, [R230+0xf000] ;  /* 0x00f00000e608783b */ /* 0x000f240000004200 */
[----:B------:R-:W1:Y:S08]  /*142d0*/  MUFU.EX2 R98, R98 ;  /* 0x0000006200627308 */ /* 0x000e700000000800 */
[----:B------:R-:W3:Y:S01]  /*142e0*/  MUFU.EX2 R97, R97 ;  /* 0x0000006100617308 */ /* 0x000ee20000000800 */
[----:B-----5:R-:W-:-:S07]  /*142f0*/  F2FP.BF16.F32.PACK_AB R51, R196, R90 ;  /* 0x0000005ac433723e */ /* 0x020fce00000010ff */
[----:B------:R-:W5:Y:S01]  /*14300*/  MUFU.EX2 R62, R62 ;  /* 0x0000003e003e7308 */ /* 0x000f620000000800 */
[----:B--2---:R-:W-:Y:S01]  /*14310*/  HMMA.16816.F32.BF16 R4, R48, R34, R4 ;  /* 0x000000223004723c */ /* 0x004fe20000041804 */
[C---:B-1----:R-:W-:Y:S01]  /*14320*/  F2FP.BF16.F32.PACK_AB R56, R98.reuse, R63 ;  /* 0x0000003f6238723e */ /* 0x042fe200000010ff */
[----:B------:R-:W-:-:S04]  /*14330*/  FADD.FTZ R98, R98, R64 ;  /* 0x0000004062627221 */ /* 0x000fc80000010000 */
[----:B------:R-:W-:Y:S01]  /*14340*/  HMMA.16816.F32.BF16 R12, R48, R28, R12 ;  /* 0x0000001c300c723c */ /* 0x000fe2000004180c */
[----:B------:R-:W-:Y:S01]  /*14350*/  MUFU.EX2 R89, R89 ;  /* 0x0000005900597308 */ /* 0x000fe20000000800 */
[----:B---3--:R-:W-:-:S04]  /*14360*/  FADD.FTZ R98, R97, R98 ;  /* 0x0000006261627221 */ /* 0x008fc80000010000 */
[C---:B------:R-:W-:Y:S01]  /*14370*/  HMMA.16816.F32.BF16 R20, R48.reuse, R30, R20 ;  /* 0x0000001e3014723c */ /* 0x040fe20000041814 */
[----:B------:R-:W1:Y:S02]  /*14380*/  LDSM.16.MT88.4 R28, [R236+0xf800] ;  /* 0x00f80000ec1c783b */ /* 0x000e640000004200 */
[----:B------:R-:W2:Y:S01]  /*14390*/  MUFU.EX2 R197, R197 ;  /* 0x000000c500c57308 */ /* 0x000ea20000000800 */
[C---:B-----5:R-:W-:Y:S01]  /*143a0*/  F2FP.BF16.F32.PACK_AB R58, R62.reuse, R97 ;  /* 0x000000613e3a723e */ /* 0x060fe200000010ff */
[----:B------:R-:W-:Y:S01]  /*143b0*/  FADD.FTZ R62, R62, R98 ;  /* 0x000000623e3e7221 */ /* 0x000fe20000010000 */
[C---:B------:R-:W-:Y:S01]  /*143c0*/  HMMA.16816.F32.BF16 R24, R48.reuse, R32, R24 ;  /* 0x000000203018723c */ /* 0x040fe20000041818 */
[----:B------:R-:W3:Y:S04]  /*143d0*/  LDSM.16.MT88.4 R32, [R231+0xf800] ;  /* 0x00f80000e720783b */ /* 0x000ee80000004200 */
[----:B------:R-:W-:Y:S01]  /*143e0*/  MUFU.EX2 R88, R88 ;  /* 0x0000005800587308 */ /* 0x000fe20000000800 */
[C---:B------:R-:W-:Y:S06]  /*143f0*/  HMMA.16816.F32.BF16 R36, R48.reuse, R40, R36 ;  /* 0x000000283024723c */ /* 0x040fec0000041824 */
[C---:B------:R-:W-:Y:S01]  /*14400*/  HMMA.16816.F32.BF16 R16, R48.reuse, R42, R16 ;  /* 0x0000002a3010723c */ /* 0x040fe20000041810 */
[----:B------:R-:W5:Y:S01]  /*14410*/  MUFU.EX2 R198, R198 ;  /* 0x000000c600c67308 */ /* 0x000f620000000800 */
[----:B--2---:R-:W-:Y:S01]  /*14420*/  F2FP.BF16.F32.PACK_AB R57, R197, R89 ;  /* 0x00000059c539723e */ /* 0x004fe200000010ff */
[----:B------:R-:W2:Y:S03]  /*14430*/  LDSM.16.MT88.4 R40, [R230+0xf800] ;  /* 0x00f80000e628783b */ /* 0x000ea60000004200 */
[C---:B----4-:R-:W-:Y:S03]  /*14440*/  HMMA.16816.F32.BF16 R44, R48.reuse, R8, R44 ;  /* 0x00000008302c723c */ /* 0x050fe6000004182c */
[----:B------:R-:W4:Y:S03]  /*14450*/  MUFU.EX2 R96, R96 ;  /* 0x0000006000607308 */ /* 0x000f260000000800 */
[----:B------:R-:W-:Y:S01]  /*14460*/  HMMA.16816.F32.BF16 R132, R48, R10, R132 ;  /* 0x0000000a3084723c */ /* 0x000fe20000041884 */
[----:B------:R-:W-:Y:S04]  /*14470*/  LDSM.16.MT88.4 R8, [R236+0x10000] ;  /* 0x01000000ec08783b */ /* 0x000fe80000004200 */
[----:B------:R-:W3:Y:S01]  /*14480*/  MUFU.EX2 R61, R61 ;  /* 0x0000003d003d7308 */ /* 0x000ee20000000800 */
[----:B-----5:R-:W-:-:S07]  /*14490*/  F2FP.BF16.F32.PACK_AB R59, R198, R88 ;  /* 0x00000058c63b723e */ /* 0x020fce00000010ff */
[----:B------:R-:W-:Y:S01]  /*144a0*/  HMMA.16816.F32.BF16 R4, R56, R54, R4 ;  /* 0x000000363804723c */ /* 0x000fe20000041804 */
[----:B------:R-:W-:Y:S01]  /*144b0*/  MUFU.EX2 R95, R95 ;  /* 0x0000005f005f7308 */ /* 0x000fe20000000800 */
[----:B----4-:R-:W-:-:S04]  /*144c0*/  FADD.FTZ R62, R96, R62 ;  /* 0x0000003e603e7221 */ /* 0x010fc80000010000 */
[C---:B-1----:R-:W-:Y:S01]  /*144d0*/  HMMA.16816.F32.BF16 R12, R56.reuse, R28, R12 ;  /* 0x0000001c380c723c */ /* 0x042fe2000004180c */
[----:B------:R-:W-:Y:S01]  /*144e0*/  FFMA.FTZ R55, R249, R120, R105 ;  /* 0x00000078f9377223 */ /* 0x000fe20000010069 */
[--C-:B------:R-:W-:Y:S01]  /*144f0*/  FFMA.FTZ R54, R94, UR4, -R116.reuse ;  /* 0x000000045e367c23 */ /* 0x100fe20008010874 */
[----:B------:R-:W1:Y:S01]  /*14500*/  MUFU.EX2 R78, R78 ;  /* 0x0000004e004e7308 */ /* 0x000e620000000800 */
[----:B---3--:R-:W-:Y:S01]  /*14510*/  F2FP.BF16.F32.PACK_AB R48, R61, R96 ;  /* 0x000000603d30723e */ /* 0x008fe200000010ff */
[----:B------:R-:W-:Y:S01]  /*14520*/  FADD.FTZ R55, R70, R55 ;  /* 0x0000003746377221 */ /* 0x000fe20000010000 */
[C---:B------:R-:W-:Y:S01]  /*14530*/  HMMA.16816.F32.BF16 R20, R56.reuse, R30, R20 ;  /* 0x0000001e3814723c */ /* 0x040fe20000041814 */
[----:B------:R-:W3:Y:S01]  /*14540*/  LDSM.16.MT88.4 R28, [R232+0x10000] ;  /* 0x01000000e81c783b */ /* 0x000ee20000004200 */
[--C-:B------:R-:W-:Y:S01]  /*14550*/  FFMA.FTZ R70, R74, UR4, -R116.reuse ;  /* 0x000000044a467c23 */ /* 0x100fe20008010874 */
[----:B------:R-:W-:Y:S01]  /*14560*/  FADD.FTZ R55, R3, R55 ;  /* 0x0000003703377221 */ /* 0x000fe20000010000 */
[----:B------:R-:W-:Y:S01]  /*14570*/  FFMA.FTZ R3, R77, UR4, -R116 ;  /* 0x000000044d037c23 */ /* 0x000fe20008010874 */
[----:B------:R-:W-:Y:S01]  /*14580*/  MUFU.EX2 R87, R87 ;  /* 0x0000005700577308 */ /* 0x000fe20000000800 */
[C---:B------:R-:W-:Y:S01]  /*14590*/  HMMA.16816.F32.BF16 R24, R56.reuse, R52, R24 ;  /* 0x000000343818723c */ /* 0x040fe20000041818 */
[----:B------:R-:W-:Y:S01]  /*145a0*/  FADD.FTZ R55, R2, R55 ;  /* 0x0000003702377221 */ /* 0x000fe20000010000 */
[----:B------:R-:W-:Y:S01]  /*145b0*/  FFMA.FTZ R74, R99, UR4, -R106 ;  /* 0x00000004634a7c23 */ /* 0x000fe2000801086a */
[----:B------:R-:W-:Y:S01]  /*145c0*/  FFMA.FTZ R77, R80, UR4, -R116 ;  /* 0x00000004504d7c23 */ /* 0x000fe20008010874 */
[--C-:B------:R-:W-:Y:S01]  /*145d0*/  FFMA.FTZ R249, R71, UR4, -R106.reuse ;  /* 0x0000000447f97c23 */ /* 0x100fe2000801086a */
[----:B------:R-:W-:Y:S01]  /*145e0*/  FADD.FTZ R126, R126, R55 ;  /* 0x000000377e7e7221 */ /* 0x000fe20000010000 */
[C---:B------:R-:W-:Y:S01]  /*145f0*/  HMMA.16816.F32.BF16 R36, R56.reuse, R32, R36 ;  /* 0x000000203824723c */ /* 0x040fe20000041824 */
[--C-:B------:R-:W-:Y:S01]  /*14600*/  FFMA.FTZ R52, R86, UR4, -R106.reuse ;  /* 0x0000000456347c23 */ /* 0x100fe2000801086a */
[----:B------:R-:W-:Y:S01]  /*14610*/  FFMA.FTZ R53, R72, UR4, -R106 ;  /* 0x0000000448357c23 */ /* 0x000fe2000801086a */
[----:B------:R-:W-:Y:S01]  /*14620*/  FADD.FTZ R126, R127, R126 ;  /* 0x0000007e7f7e7221 */ /* 0x000fe20000010000 */
[----:B------:R-:W4:Y:S01]  /*14630*/  MUFU.EX2 R73, R73 ;  /* 0x0000004900497308 */ /* 0x000f220000000800 */
[----:B-1----:R-:W-:Y:S01]  /*14640*/  F2FP.BF16.F32.PACK_AB R50, R78, R95 ;  /* 0x0000005f4e32723e */ /* 0x002fe200000010ff */
[C---:B------:R-:W-:Y:S01]  /*14650*/  HMMA.16816.F32.BF16 R16, R56.reuse, R34, R16 ;  /* 0x000000223810723c */ /* 0x040fe20000041810 */
[----:B------:R-:W-:Y:S01]  /*14660*/  FADD.FTZ R126, R128, R126 ;  /* 0x0000007e807e7221 */ /* 0x000fe20000010000 */
[----:B------:R-:W1:Y:S01]  /*14670*/  LDSM.16.MT88.4 R32, [R231+0x10000] ;  /* 0x01000000e720783b */ /* 0x000e620000004200 */
[----:B------:R-:W-:Y:S01]  /*14680*/  FFMA.FTZ R55, R76, UR4, -R116 ;  /* 0x000000044c377c23 */ /* 0x000fe20008010874 */
[----:B------:R-:W-:Y:S01]  /*14690*/  FFMA.FTZ R72, R83, UR4, -R106 ;  /* 0x0000000453487c23 */ /* 0x000fe2000801086a */
[----:B------:R-:W-:Y:S01]  /*146a0*/  FADD.FTZ R126, R129, R126 ;  /* 0x0000007e817e7221 */ /* 0x000fe20000010000 */
[----:B------:R-:W-:Y:S01]  /*146b0*/  MUFU.EX2 R52, R52 ;  /* 0x0000003400347308 */ /* 0x000fe20000000800 */
[----:B--2---:R-:W-:Y:S01]  /*146c0*/  HMMA.16816.F32.BF16 R44, R56, R40, R44 ;  /* 0x00000028382c723c */ /* 0x004fe2000004182c */
[----:B------:R-:W-:Y:S01]  /*146d0*/  FFMA.FTZ R76, R104, UR4, -R116 ;  /* 0x00000004684c7c23 */ /* 0x000fe20008010874 */
[----:B------:R-:W-:Y:S01]  /*146e0*/  FADD.FTZ R138, R138, R126 ;  /* 0x0000007e8a8a7221 */ /* 0x000fe20000010000 */
[----:B------:R-:W-:-:S03]  /*146f0*/  FADD.FTZ R61, R61, R62 ;  /* 0x0000003e3d3d7221 */ /* 0x000fc60000010000 */
[----:B------:R-:W-:Y:S01]  /*14700*/  FADD.FTZ R138, R139, R138 ;  /* 0x0000008a8b8a7221 */ /* 0x000fe20000010000 */
[----:B------:R-:W2:Y:S01]  /*14710*/  MUFU.EX2 R53, R53 ;  /* 0x0000003500357308 */ /* 0x000ea20000000800 */
[----:B------:R-:W-:Y:S01]  /*14720*/  HMMA.16816.F32.BF16 R132, R56, R42, R132 ;  /* 0x0000002a3884723c */ /* 0x000fe20000041884 */
[----:B----4-:R-:W-:Y:S01]  /*14730*/  F2FP.BF16.F32.PACK_AB R49, R73, R87 ;  /* 0x000000574931723e */ /* 0x010fe200000010ff */
[----:B------:R-:W-:Y:S01]  /*14740*/  FADD.FTZ R138, R140, R138 ;  /* 0x0000008a8c8a7221 */ /* 0x000fe20000010000 */
[----:B------:R-:W4:Y:S01]  /*14750*/  LDSM.16.MT88.4 R40, [R230+0x10000] ;  /* 0x01000000e628783b */ /* 0x000f220000004200 */
[----:B------:R-:W-:Y:S02]  /*14760*/  FADD.FTZ R61, R95, R61 ;  /* 0x0000003d5f3d7221 */ /* 0x000fe40000010000 */
[----:B------:R-:W-:Y:S01]  /*14770*/  FADD.FTZ R141, R141, R138 ;  /* 0x0000008a8d8d7221 */ /* 0x000fe20000010000 */
[--C-:B------:R-:W-:Y:S01]  /*14780*/  FFMA.FTZ R56, R85, UR4, -R106.reuse ;  /* 0x0000000455387c23 */ /* 0x100fe2000801086a */
[--C-:B------:R-:W-:Y:S01]  /*14790*/  FFMA.FTZ R57, R67, UR4, -R106.reuse ;  /* 0x0000000443397c23 */ /* 0x100fe2000801086a */
[----:B------:R-:W-:Y:S01]  /*147a0*/  FFMA.FTZ R58, R66, UR4, -R106 ;  /* 0x00000004423a7c23 */ /* 0x000fe2000801086a */
[----:B------:R-:W-:Y:S01]  /*147b0*/  FADD.FTZ R141, R145, R141 ;  /* 0x0000008d918d7221 */ /* 0x000fe20000010000 */
[----:B------:R-:W5:Y:S01]  /*147c0*/  MUFU.EX2 R54, R54 ;  /* 0x0000003600367308 */ /* 0x000f620000000800 */
[--C-:B------:R-:W-:Y:S01]  /*147d0*/  FFMA.FTZ R66, R75, UR4, -R116.reuse ;  /* 0x000000044b427c23 */ /* 0x100fe20008010874 */
[--C-:B------:R-:W-:Y:S01]  /*147e0*/  FFMA.FTZ R59, R92, UR4, -R116.reuse ;  /* 0x000000045c3b7c23 */ /* 0x100fe20008010874 */
[----:B------:R-:W-:Y:S01]  /*147f0*/  FADD.FTZ R146, R146, R141 ;  /* 0x0000008d92927221 */ /* 0x000fe20000010000 */
[----:B------:R-:W-:Y:S01]  /*14800*/  FFMA.FTZ R67, R100, UR4, -R116 ;  /* 0x0000000464437c23 */ /* 0x000fe20008010874 */
[----:B--2---:R-:W-:Y:S01]  /*14810*/  F2FP.BF16.F32.PACK_AB R51, R53, R52 ;  /* 0x000000343533723e */ /* 0x004fe200000010ff */
[----:B------:R-:W-:Y:S01]  /*14820*/  FFMA.FTZ R75, R79, UR4, -R106 ;  /* 0x000000044f4b7c23 */ /* 0x000fe2000801086a */
[----:B------:R-:W-:Y:S01]  /*14830*/  FADD.FTZ R146, R147, R146 ;  /* 0x0000009293927221 */ /* 0x000fe20000010000 */
[----:B------:R-:W2:Y:S01]  /*14840*/  MUFU.EX2 R3, R3 ;  /* 0x0000000300037308 */ /* 0x000ea20000000800 */
[----:B------:R-:W-:Y:S01]  /*14850*/  FFMA.FTZ R79, R103, UR4, -R116 ;  /* 0x00000004674f7c23 */ /* 0x000fe20008010874 */
[----:B------:R-:W-:Y:S01]  /*14860*/  LDSM.16.MT88.4 R140, [R231+0x11800] ;  /* 0x01180000e78c783b */ /* 0x000fe20000004200 */
[----:B------:R-:W-:Y:S01]  /*14870*/  FADD.FTZ R148, R148, R146 ;  /* 0x0000009294947221 */ /* 0x000fe20000010000 */
[----:B---3--:R-:W-:Y:S01]  /*14880*/  HMMA.16816.F32.BF16 R24, R48, R28, R24 ;  /* 0x0000001c3018723c */ /* 0x008fe20000041818 */
[----:B------:R-:W-:-:S02]  /*14890*/  FADD.FTZ R78, R78, R61 ;  /* 0x0000003d4e4e7221 */ /* 0x000fc40000010000 */
[----:B------:R-:W-:Y:S01]  /*148a0*/  FADD.FTZ R148, R153, R148 ;  /* 0x0000009499947221 */ /* 0x000fe20000010000 */
[----:B------:R-:W-:Y:S01]  /*148b0*/  MUFU.EX2 R2, R93 ;  /* 0x0000005d00027308 */ /* 0x000fe20000000800 */
[----:B-----5:R-:W-:Y:S01]  /*148c0*/  FADD.FTZ R78, R54, R78 ;  /* 0x0000004e364e7221 */ /* 0x020fe20000010000 */
[C---:B------:R-:W-:Y:S01]  /*148d0*/  HMMA.16816.F32.BF16 R4, R48.reuse, R30, R4 ;  /* 0x0000001e3004723c */ /* 0x040fe20000041804 */
[----:B------:R-:W-:Y:S01]  /*148e0*/  FADD.FTZ R154, R154, R148 ;  /* 0x000000949a9a7221 */ /* 0x000fe20000010000 */
[----:B------:R-:W3:Y:S03]  /*148f0*/  LDSM.16.MT88.4 R28, [R232+0x10800] ;  /* 0x01080000e81c783b */ /* 0x000ee60000004200 */
[----:B------:R-:W-:Y:S01]  /*14900*/  FADD.FTZ R154, R155, R154 ;  /* 0x0000009a9b9a7221 */ /* 0x000fe20000010000 */
[----:B------:R-:W-:Y:S01]  /*14910*/  HMMA.16816.F32.BF16 R12, R48, R8, R12 ;  /* 0x00000008300c723c */ /* 0x000fe2000004180c */
[----:B------:R-:W-:Y:S01]  /*14920*/  MUFU.EX2 R55, R55 ;  /* 0x0000003700377308 */ /* 0x000fe20000000800 */
[----:B------:R-:W-:Y:S01]  /*14930*/  LDSM.16.MT88.4 R148, [R232+0x11800] ;  /* 0x01180000e894783b */ /* 0x000fe20000004200 */
[----:B------:R-:W-:-:S03]  /*14940*/  FADD.FTZ R156, R156, R154 ;  /* 0x0000009a9c9c7221 */ /* 0x000fc60000010000 */
[C---:B------:R-:W-:Y:S01]  /*14950*/  HMMA.16816.F32.BF16 R20, R48.reuse, R10, R20 ;  /* 0x0000000a3014723c */ /* 0x040fe20000041814 */
[----:B------:R-:W-:Y:S01]  /*14960*/  FADD.FTZ R156, R160, R156 ;  /* 0x0000009ca09c7221 */ /* 0x000fe20000010000 */
[----:B------:R-:W5:Y:S01]  /*14970*/  LDSM.16.MT88.4 R8, [R236+0x10800] ;  /* 0x01080000ec08783b */ /* 0x000f620000004200 */
[----:B------:R-:W-:Y:S02]  /*14980*/  MUFU.EX2 R56, R56 ;  /* 0x0000003800387308 */ /* 0x000fe40000000800 */
[----:B------:R-:W-:Y:S01]  /*14990*/  FADD.FTZ R161, R161, R156 ;  /* 0x0000009ca1a17221 */ /* 0x000fe20000010000 */
[C---:B-1----:R-:W-:Y:S01]  /*149a0*/  HMMA.16816.F32.BF16 R36, R48.reuse, R32, R36 ;  /* 0x000000203024723c */ /* 0x042fe20000041824 */
[----:B------:R-:W-:Y:S02]  /*149b0*/  LDSM.16.MT88.4 R156, [R236+0x11800] ;  /* 0x01180000ec9c783b */ /* 0x000fe40000004200 */
[----:B------:R-:W-:Y:S02]  /*149c0*/  FADD.FTZ R162, R162, R161 ;  /* 0x000000a1a2a27221 */ /* 0x000fe40000010000 */
[----:B------:R-:W1:Y:S01]  /*149d0*/  MUFU.EX2 R57, R57 ;  /* 0x0000003900397308 */ /* 0x000e620000000800 */
[C---:B------:R-:W-:Y:S01]  /*149e0*/  HMMA.16816.F32.BF16 R16, R48.reuse, R34, R16 ;  /* 0x000000223010723c */ /* 0x040fe20000041810 */
[----:B------:R-:W-:Y:S01]  /*149f0*/  FADD.FTZ R162, R163, R162 ;  /* 0x000000a2a3a27221 */ /* 0x000fe20000010000 */
[----:B------:R-:W5:Y:S03]  /*14a00*/  LDSM.16.MT88.4 R32, [R231+0x10800] ;  /* 0x01080000e720783b */ /* 0x000f660000004200 */
[----:B------:R-:W-:Y:S01]  /*14a10*/  FADD.FTZ R192, R192, R162 ;  /* 0x000000a2c0c07221 */ /* 0x000fe20000010000 */
[----:B----4-:R-:W-:Y:S01]  /*14a20*/  HMMA.16816.F32.BF16 R44, R48, R40, R44 ;  /* 0x00000028302c723c */ /* 0x010fe2000004182c */
[----:B------:R-:W-:Y:S02]  /*14a30*/  MUFU.EX2 R0, R84 ;  /* 0x0000005400007308 */ /* 0x000fe40000000800 */
[----:B------:R-:W-:-:S03]  /*14a40*/  FADD.FTZ R192, R181, R192 ;  /* 0x000000c0b5c07221 */ /* 0x000fc60000010000 */
[----:B------:R-:W-:Y:S01]  /*14a50*/  HMMA.16816.F32.BF16 R132, R48, R42, R132 ;  /* 0x0000002a3084723c */ /* 0x000fe20000041884 */
[----:B------:R-:W-:Y:S01]  /*14a60*/  FADD.FTZ R193, R193, R192 ;  /* 0x000000c0c1c17221 */ /* 0x000fe20000010000 */
[----:B--2---:R-:W-:Y:S01]  /*14a70*/  F2FP.BF16.F32.PACK_AB R40, R3, R54 ;  /* 0x000000360328723e */ /* 0x004fe200000010ff */
[----:B------:R-:W2:Y:S01]  /*14a80*/  MUFU.EX2 R58, R58 ;  /* 0x0000003a003a7308 */ /* 0x000ea20000000800 */
[----:B-1----:R-:W-:Y:S01]  /*14a90*/  F2FP.BF16.F32.PACK_AB R41, R57, R56 ;  /* 0x000000383929723e */ /* 0x002fe200000010ff */
[----:B------:R-:W-:Y:S01]  /*14aa0*/  FADD.FTZ R193, R179, R193 ;  /* 0x000000c1b3c17221 */ /* 0x000fe20000010000 */
[----:B------:R-:W1:Y:S01]  /*14ab0*/  LDSM.16.MT88.4 R48, [R230+0x10800] ;  /* 0x01080000e630783b */ /* 0x000e620000004200 */
[----:B------:R-:W-:Y:S01]  /*14ac0*/  F2FP.BF16.F32.PACK_AB R42, R55, R2 ;  /* 0x00000002372a723e */ /* 0x000fe200000010ff */
[----:B------:R-:W-:Y:S01]  /*14ad0*/  FADD.FTZ R3, R3, R78 ;  /* 0x0000004e03037221 */ /* 0x000fe20000010000 */
[----:B------:R-:W-:Y:S02]  /*14ae0*/  FADD.FTZ R191, R191, R193 ;  /* 0x000000c1bfbf7221 */ /* 0x000fe40000010000 */
[----:B------:R-:W4:Y:S01]  /*14af0*/  MUFU.EX2 R59, R59 ;  /* 0x0000003b003b7308 */ /* 0x000f220000000800 */
[----:B------:R-:W-:Y:S01]  /*14b00*/  FADD.FTZ R3, R2, R3 ;  /* 0x0000000302037221 */ /* 0x000fe20000010000 */
[----:B------:R-:W-:Y:S01]  /*14b10*/  FADD.FTZ R191, R177, R191 ;  /* 0x000000bfb1bf7221 */ /* 0x000fe20000010000 */
[----:B------:R-:W-:-:S02]  /*14b20*/  MOV R2, R118 ;  /* 0x0000007600027202 */ /* 0x000fc40000000f00 */
[----:B------:R-:W-:Y:S01]  /*14b30*/  FADD.FTZ R55, R55, R3 ;  /* 0x0000000337377221 */ /* 0x000fe20000010000 */
[----:B------:R-:W-:Y:S02]  /*14b40*/  FADD.FTZ R190, R190, R191 ;  /* 0x000000bfbebe7221 */ /* 0x000fe40000010000 */
[----:B------:R-:W1:Y:S01]  /*14b50*/  MUFU.EX2 R66, R66 ;  /* 0x0000004200427308 */ /* 0x000e620000000800 */
[----:B--2---:R-:W-:Y:S01]  /*14b60*/  F2FP.BF16.F32.PACK_AB R43, R58, R0 ;  /* 0x000000003a2b723e */ /* 0x004fe200000010ff */
[----:B------:R-:W-:-:S04]  /*14b70*/  FADD.FTZ R174, R174, R190 ;  /* 0x000000beaeae7221 */ /* 0x000fc80000010000 */
[----:B------:R-:W-:Y:S02]  /*14b80*/  FADD.FTZ R174, R184, R174 ;  /* 0x000000aeb8ae7221 */ /* 0x000fe40000010000 */
[----:B---3--:R-:W-:Y:S01]  /*14b90*/  HMMA.16816.F32.BF16 R24, R40, R28, R24 ;  /* 0x0000001c2818723c */ /* 0x008fe20000041818 */
[----:B------:R-:W-:Y:S01]  /*14ba0*/  MUFU.EX2 R67, R67 ;  /* 0x0000004300437308 */ /* 0x000fe20000000800 */
[----:B------:R-:W-:Y:S01]  /*14bb0*/  FADD.FTZ R172, R172, R174 ;  /* 0x000000aeacac7221 */ /* 0x000fe20000010000 */
[----:B----4-:R-:W-:-:S03]  /*14bc0*/  FADD.FTZ R55, R59, R55 ;  /* 0x000000373b377221 */ /* 0x010fc60000010000 */
[C---:B------:R-:W-:Y:S01]  /*14bd0*/  HMMA.16816.F32.BF16 R4, R40.reuse, R30, R4 ;  /* 0x0000001e2804723c */ /* 0x040fe20000041804 */
[----:B------:R-:W2:Y:S01]  /*14be0*/  LDSM.16.MT88.4 R28, [R232+0x11000] ;  /* 0x01100000e81c783b */ /* 0x000ea20000004200 */
[----:B------:R-:W-:Y:S01]  /*14bf0*/  FADD.FTZ R172, R183, R172 ;  /* 0x000000acb7ac7221 */ /* 0x000fe20000010000 */
[----:B------:R-:W-:Y:S03]  /*14c00*/  MUFU.EX2 R70, R70 ;  /* 0x0000004600467308 */ /* 0x000fe60000000800 */
[----:B-----5:R-:W-:Y:S01]  /*14c10*/  HMMA.16816.F32.BF16 R12, R40, R8, R12 ;  /* 0x00000008280c723c */ /* 0x020fe2000004180c */
[----:B------:R-:W-:-:S04]  /*14c20*/  FADD.FTZ R171, R171, R172 ;  /* 0x000000acabab7221 */ /* 0x000fc80000010000 */
[----:B------:R-:W-:Y:S01]  /*14c30*/  MUFU.EX2 R72, R72 ;  /* 0x0000004800487308 */ /* 0x000fe20000000800 */
[----:B------:R-:W-:Y:S01]  /*14c40*/  HMMA.16816.F32.BF16 R20, R40, R10, R20 ;  /* 0x0000000a2814723c */ /* 0x000fe20000041814 */
[----:B------:R-:W3:Y:S01]  /*14c50*/  LDSM.16.MT88.4 R8, [R236+0x11000] ;  /* 0x01100000ec08783b */ /* 0x000ee20000004200 */
[----:B------:R-:W-:-:S04]  /*14c60*/  FADD.FTZ R171, R169, R171 ;  /* 0x000000aba9ab7221 */ /* 0x000fc80000010000 */
[----:B------:R-:W-:Y:S01]  /*14c70*/  FADD.FTZ R165, R165, R171 ;  /* 0x000000aba5a57221 */ /* 0x000fe20000010000 */
[----:B------:R-:W4:Y:S01]  /*14c80*/  MUFU.EX2 R65, R65 ;  /* 0x0000004100417308 */ /* 0x000f220000000800 */
[----:B------:R-:W-:Y:S02]  /*14c90*/  HMMA.16816.F32.BF16 R36, R40, R32, R36 ;  /* 0x000000202824723c */ /* 0x000fe40000041824 */
[----:B------:R-:W-:-:S04]  /*14ca0*/  FADD.FTZ R165, R168, R165 ;  /* 0x000000a5a8a57221 */ /* 0x000fc80000010000 */
[C---:B------:R-:W-:Y:S01]  /*14cb0*/  HMMA.16816.F32.BF16 R16, R40.reuse, R34, R16 ;  /* 0x000000222810723c */ /* 0x040fe20000041810 */
[----:B------:R-:W-:Y:S01]  /*14cc0*/  MUFU.EX2 R74, R74 ;  /* 0x0000004a004a7308 */ /* 0x000fe20000000800 */
[----:B------:R-:W-:Y:S01]  /*14cd0*/  FADD.FTZ R195, R195, R165 ;  /* 0x000000a5c3c37221 */ /* 0x000fe20000010000 */
[----:B------:R-:W5:Y:S03]  /*14ce0*/  LDSM.16.MT88.4 R32, [R231+0x11000] ;  /* 0x01100000e720783b */ /* 0x000f660000004200 */
[C---:B-1----:R-:W-:Y:S01]  /*14cf0*/  HMMA.16816.F32.BF16 R44, R40.reuse, R48, R44 ;  /* 0x00000030282c723c */ /* 0x042fe2000004182c */
[----:B------:R-:W-:Y:S02]  /*14d00*/  FADD.FTZ R195, R91, R195 ;  /* 0x000000c35bc37221 */ /* 0x000fe40000010000 */
[----:B------:R-:W1:Y:S02]  /*14d10*/  MUFU.EX2 R75, R75 ;  /* 0x0000004b004b7308 */ /* 0x000e640000000800 */
[----:B------:R-:W-:Y:S01]  /*14d20*/  FADD.FTZ R195, R60, R195 ;  /* 0x000000c33cc37221 */ /* 0x000fe20000010000 */
[----:B------:R-:W-:Y:S01]  /*14d30*/  HMMA.16816.F32.BF16 R132, R40, R50, R132 ;  /* 0x000000322884723c */ /* 0x000fe20000041884 */
[----:B------:R-:W5:Y:S02]  /*14d40*/  LDSM.16.MT88.4 R48, [R230+0x11000] ;  /* 0x01100000e630783b */ /* 0x000f640000004200 */
[----:B------:R-:W-:-:S02]  /*14d50*/  FADD.FTZ R90, R90, R195 ;  /* 0x000000c35a5a7221 */ /* 0x000fc40000010000 */
[----:B------:R-:W3:Y:S02]  /*14d60*/  MUFU.EX2 R76, R76 ;  /* 0x0000004c004c7308 */ /* 0x000ee40000000800 */
[----:B------:R-:W-:Y:S01]  /*14d70*/  F2FP.BF16.F32.PACK_AB R40, R66, R59 ;  /* 0x0000003b4228723e */ /* 0x000fe200000010ff */
[----:B------:R-:W-:Y:S01]  /*14d80*/  FADD.FTZ R90, R196, R90 ;  /* 0x0000005ac45a7221 */ /* 0x000fe20000010000 */
[----:B----4-:R-:W-:Y:S01]  /*14d90*/  F2FP.BF16.F32.PACK_AB R41, R65, R72 ;  /* 0x000000484129723e */ /* 0x010fe200000010ff */
[----:B------:R-:W-:Y:S01]  /*14da0*/  FADD.FTZ R66, R66, R55 ;  /* 0x0000003742427221 */ /* 0x000fe20000010000 */
[----:B------:R-:W-:Y:S01]  /*14db0*/  F2FP.BF16.F32.PACK_AB R42, R70, R67 ;  /* 0x00000043462a723e */ /* 0x000fe200000010ff */
[----:B------:R-:W-:Y:S01]  /*14dc0*/  FADD.FTZ R90, R89, R90 ;  /* 0x0000005a595a7221 */ /* 0x000fe20000010000 */
[----:B------:R-:W4:Y:S01]  /*14dd0*/  MUFU.EX2 R77, R77 ;  /* 0x0000004d004d7308 */ /* 0x000f220000000800 */
[----:B-1----:R-:W-:Y:S01]  /*14de0*/  F2FP.BF16.F32.PACK_AB R43, R75, R74 ;  /* 0x0000004a4b2b723e */ /* 0x002fe200000010ff */
[----:B------:R-:W-:Y:S01]  /*14df0*/  FADD.FTZ R66, R67, R66 ;  /* 0x0000004243427221 */ /* 0x000fe20000010000 */
[----:B------:R-:W-:-:S03]  /*14e00*/  FADD.FTZ R197, R197, R90 ;  /* 0x0000005ac5c57221 */ /* 0x000fc60000010000 */
[----:B------:R-:W-:Y:S01]  /*14e10*/  FADD.FTZ R70, R70, R66 ;  /* 0x0000004246467221 */ /* 0x000fe20000010000 */
[----:B------:R-:W-:Y:S01]  /*14e20*/  FADD.FTZ R197, R88, R197 ;  /* 0x000000c558c57221 */ /* 0x000fe20000010000 */
[----:B--2---:R-:W-:Y:S01]  /*14e30*/  HMMA.16816.F32.BF16 R24, R40, R28, R24 ;  /* 0x0000001c2818723c */ /* 0x004fe20000041818 */
[----:B------:R-:W1:Y:S01]  /*14e40*/  MUFU.EX2 R79, R79 ;  /* 0x0000004f004f7308 */ /* 0x000e620000000800 */
[----:B---3--:R-:W-:Y:S01]  /*14e50*/  FADD.FTZ R70, R76, R70 ;  /* 0x000000464c467221 */ /* 0x008fe20000010000 */
[----:B------:R-:W-:-:S03]  /*14e60*/  FADD.FTZ R198, R198, R197 ;  /* 0x000000c5c6c67221 */ /* 0x000fc60000010000 */
[C---:B------:R-:W-:Y:S01]  /*14e70*/  HMMA.16816.F32.BF16 R4, R40.reuse, R30, R4 ;  /* 0x0000001e2804723c */ /* 0x040fe20000041804 */
[--C-:B------:R-:W-:Y:S01]  /*14e80*/  FFMA.FTZ R28, R102, UR4, -R106.reuse ;  /* 0x00000004661c7c23 */ /* 0x100fe2000801086a */
[----:B------:R-:W-:Y:S01]  /*14e90*/  FFMA.FTZ R29, R81, UR4, -R106 ;  /* 0x00000004511d7c23 */ /* 0x000fe2000801086a */
[----:B------:R-:W2:Y:S01]  /*14ea0*/  MUFU.EX2 R250, R250 ;  /* 0x000000fa00fa7308 */ /* 0x000ea20000000800 */
[----:B------:R-:W-:Y:S01]  /*14eb0*/  FADD.FTZ R198, R87, R198 ;  /* 0x000000c657c67221 */ /* 0x000fe20000010000 */
[----:B----4-:R-:W-:Y:S01]  /*14ec0*/  FADD.FTZ R70, R77, R70 ;  /* 0x000000464d467221 */ /* 0x010fe20000010000 */
[----:B------:R-:W-:Y:S01]  /*14ed0*/  HMMA.16816.F32.BF16 R12, R40, R8, R12 ;  /* 0x00000008280c723c */ /* 0x000fe2000004180c */
[----:B------:R-:W-:Y:S01]  /*14ee0*/  FFMA.FTZ R30, R101, UR4, -R106 ;  /* 0x00000004651e7c23 */ /* 0x000fe2000801086a */
[----:B------:R-:W-:-:S03]  /*14ef0*/  FADD.FTZ R73, R73, R198 ;  /* 0x000000c649497221 */ /* 0x000fc60000010000 */
[----:B------:R-:W-:Y:S01]  /*14f00*/  MUFU.EX2 R28, R28 ;  /* 0x0000001c001c7308 */ /* 0x000fe20000000800 */
[----:B------:R-:W-:Y:S01]  /*14f10*/  HMMA.16816.F32.BF16 R20, R40, R10, R20 ;  /* 0x0000000a2814723c */ /* 0x000fe20000041814 */
[----:B------:R-:W-:Y:S01]  /*14f20*/  F2FP.BF16.F32.PACK_AB R8, R77, R76 ;  /* 0x0000004c4d08723e */ /* 0x000fe200000010ff */
[----:B------:R-:W-:Y:S01]  /*14f30*/  FADD.FTZ R73, R52, R73 ;  /* 0x0000004934497221 */ /* 0x000fe20000010000 */
[----:B-1----:R-:W-:-:S03]  /*14f40*/  FADD.FTZ R70, R79, R70 ;  /* 0x000000464f467221 */ /* 0x002fc60000010000 */
[----:B------:R-:W-:Y:S01]  /*14f50*/  FADD.FTZ R53, R53, R73 ;  /* 0x0000004935357221 */ /* 0x000fe20000010000 */
[----:B------:R-:W1:Y:S01]  /*14f60*/  MUFU.EX2 R29, R29 ;  /* 0x0000001d001d7308 */ /* 0x000e620000000800 */
[----:B--2---:R-:W-:Y:S01]  /*14f70*/  F2FP.BF16.F32.PACK_AB R10, R250, R79 ;  /* 0x0000004ffa0a723e */ /* 0x004fe200000010ff */
[----:B-----5:R-:W-:Y:S01]  /*14f80*/  HMMA.16816.F32.BF16 R36, R40, R32, R36 ;  /* 0x000000202824723c */ /* 0x020fe20000041824 */
[----:B------:R-:W-:Y:S01]  /*14f90*/  FADD.FTZ R53, R56, R53 ;  /* 0x0000003538357221 */ /* 0x000fe20000010000 */
[----:B------:R-:W-:-:S03]  /*14fa0*/  FADD.FTZ R250, R250, R70 ;  /* 0x00000046fafa7221 */ /* 0x000fc60000010000 */
[----:B------:R-:W-:Y:S01]  /*14fb0*/  FADD.FTZ R57, R57, R53 ;  /* 0x0000003539397221 */ /* 0x000fe20000010000 */
[----:B------:R-:W-:Y:S01]  /*14fc0*/  MUFU.EX2 R30, R30 ;  /* 0x0000001e001e7308 */ /* 0x000fe20000000800 */
[----:B------:R-:W-:Y:S02]  /*14fd0*/  HMMA.16816.F32.BF16 R16, R40, R34, R16 ;  /* 0x000000222810723c */ /* 0x000fe40000041810 */
[----:B------:R-:W-:Y:S01]  /*14fe0*/  FADD.FTZ R57, R0, R57 ;  /* 0x0000003900397221 */ /* 0x000fe20000010000 */
[----:B------:R-:W-:-:S03]  /*14ff0*/  MOV R0, R117 ;  /* 0x0000007500007202 */ /* 0x000fc60000000f00 */
[----:B------:R-:W-:Y:S01]  /*15000*/  HMMA.16816.F32.BF16 R44, R40, R48, R44 ;  /* 0x00000030282c723c */ /* 0x000fe2000004182c */
[----:B------:R-:W2:Y:S01]  /*15010*/  MUFU.EX2 R249, R249 ;  /* 0x000000f900f97308 */ /* 0x000ea20000000800 */
[----:B-1----:R-:W-:Y:S01]  /*15020*/  F2FP.BF16.F32.PACK_AB R9, R29, R28 ;  /* 0x0000001c1d09723e */ /* 0x002fe200000010ff */
[----:B------:R-:W-:-:S03]  /*15030*/  FADD.FTZ R58, R58, R57 ;  /* 0x000000393a3a7221 */ /* 0x000fc60000010000 */
[----:B------:R-:W-:Y:S01]  /*15040*/  HMMA.16816.F32.BF16 R132, R40, R50, R132 ;  /* 0x000000322884723c */ /* 0x000fe20000041884 */
[----:B------:R-:W-:-:S04]  /*15050*/  FADD.FTZ R58, R72, R58 ;  /* 0x0000003a483a7221 */ /* 0x000fc80000010000 */
[----:B------:R-:W-:-:S04]  /*15060*/  FADD.FTZ R65, R65, R58 ;  /* 0x0000003a41417221 */ /* 0x000fc80000010000 */
[----:B------:R-:W-:Y:S01]  /*15070*/  FADD.FTZ R65, R74, R65 ;  /* 0x000000414a417221 */ /* 0x000fe20000010000 */
[----:B--2---:R-:W-:-:S03]  /*15080*/  F2FP.BF16.F32.PACK_AB R11, R249, R30 ;  /* 0x0000001ef90b723e */ /* 0x004fc600000010ff */
[----:B------:R-:W-:-:S04]  /*15090*/  FADD.FTZ R75, R75, R65 ;  /* 0x000000414b4b7221 */ /* 0x000fc80000010000 */
[----:B------:R-:W-:Y:S01]  /*150a0*/  FADD.FTZ R75, R28, R75 ;  /* 0x0000004b1c4b7221 */ /* 0x000fe20000010000 */
[----:B------:R-:W-:Y:S01]  /*150b0*/  HMMA.16816.F32.BF16 R160, R8, R156, R12 ;  /* 0x0000009c08a0723c */ /* 0x000fe2000004180c */
[----:B------:R-:W1:Y:S02]  /*150c0*/  LDSM.16.MT88.4 R12, [R230+0x11800] ;  /* 0x01180000e60c783b */ /* 0x000e640000004200 */
[----:B------:R-:W-:-:S03]  /*150d0*/  FADD.FTZ R75, R29, R75 ;  /* 0x0000004b1d4b7221 */ /* 0x000fc60000010000 */
[----:B------:R-:W-:Y:S01]  /*150e0*/  HMMA.16816.F32.BF16 R152, R8, R148, R24 ;  /* 0x000000940898723c */ /* 0x000fe20000041818 */
[----:B------:R-:W-:-:S04]  /*150f0*/  FADD.FTZ R75, R30, R75 ;  /* 0x0000004b1e4b7221 */ /* 0x000fc80000010000 */
[----:B------:R-:W-:Y:S01]  /*15100*/  FADD.FTZ R249, R249, R75 ;  /* 0x0000004bf9f97221 */ /* 0x000fe20000010000 */
[C---:B------:R-:W-:Y:S06]  /*15110*/  HMMA.16816.F32.BF16 R144, R8.reuse, R140, R36 ;  /* 0x0000008c0890723c */ /* 0x040fec0000041824 */
[C---:B------:R-:W-:Y:S06]  /*15120*/  HMMA.16816.F32.BF16 R156, R8.reuse, R158, R20 ;  /* 0x0000009e089c723c */ /* 0x040fec0000041814 */
[C---:B------:R-:W-:Y:S06]  /*15130*/  HMMA.16816.F32.BF16 R148, R8.reuse, R150, R4 ;  /* 0x000000960894723c */ /* 0x040fec0000041804 */
[C---:B------:R-:W-:Y:S06]  /*15140*/  HMMA.16816.F32.BF16 R140, R8.reuse, R142, R16 ;  /* 0x0000008e088c723c */ /* 0x040fec0000041810 */
[C---:B-1----:R-:W-:Y:S06]  /*15150*/  HMMA.16816.F32.BF16 R136, R8.reuse, R12, R44 ;  /* 0x0000000c0888723c */ /* 0x042fec000004182c */
[----:B------:R-:W-:-:S15]  /*15160*/  HMMA.16816.F32.BF16 R132, R8, R14, R132 ;  /* 0x0000000e0884723c */ /* 0x000fde0000041884 */
[----:B------:R-:W-:-:S09]  /*15170*/  NOP ;  /* 0x0000000000007918 */ /* 0x000fd20000000000 */
.L_x_1668:
        /* <DEDUP_REMOVED lines=9> */
[----:B------:R-:W-:Y:S01]  /*15210*/  ULDC UR4, c[0x0][0x2ec] ;  /* 0x0000bb0000047ab9 */ /* 0x000fe20000000800 */
[----:B------:R-:W-:Y:S01]  /*15220*/  MOV R243, UR10 ;  /* 0x0000000a00f37c02 */ /* 0x000fe20008000f00 */
[----:B------:R-:W-:Y:S01]  /*15230*/  ULDC.64 UR8, c[0x0][0x248] ;  /* 0x0000920000087ab9 */ /* 0x000fe20000000a00 */
[----:B------:R-:W-:Y:S01]  /*15240*/  UMOV UR11, UR6 ;  /* 0x00000006000b7c82 */ /* 0x000fe20008000000 */
[----:B------:R-:W-:-:S05]  /*15250*/  UMOV UR10, UR7 ;  /* 0x00000007000a7c82 */ /* 0x000fca0008000000 */
.L_x_1680:
        /* <DEDUP_REMOVED lines=13> */
[----:B------:R-:W-:Y:S02]  /*15330*/  UIADD3 UR20, UR19, 0x100, URZ ;  /* 0x0000010013147890 */ /* 0x000fe4000fffe03f */
[----:B------:R-:W-:Y:S04]  /*15340*/  MOV R6, UR19 ;  /* 0x0000001300067c02 */ /* 0x000fe80008000f00 */
[----:B------:R-:W-:Y:S01]  /*15350*/  IMAD.U32 R10, RZ, RZ, UR20 ;  /* 0x00000014ff0a7e24 */ /* 0x000fe2000f8e00ff */
[----:B------:R-:W-:Y:S04]  /*15360*/  IABS R6, R6 ;  /* 0x0000000600067213 */ /* 0x000fe80000000000 */
[----:B------:R-:W-:Y:S02]  /*15370*/  IABS R10, R10 ;  /* 0x0000000a000a7213 */ /* 0x000fe40000000000 */
[----:B---3--:R-:W-:Y:S04]  /*15380*/  IABS R2, R0 ;  /* 0x0000000000027213 */ /* 0x008fe80000000000 */
[----:B------:R-:W3:Y:S10]  /*15390*/  I2F.RP R14, R2 ;  /* 0x00000002000e7306 */ /* 0x000ef40000209400 */
[----:B---3--:R-:W3:Y:S02]  /*153a0*/  MUFU.RCP R14, R14 ;  /* 0x0000000e000e7308 */ /* 0x008ee40000001000 */
[----:B---3--:R-:W-:Y:S08]  /*153b0*/  VIADD R14, R14, 0xffffffe ;  /* 0x0ffffffe0e0e7836 */ /* 0x008ff00000000000 */
[----:B------:R-:W3:Y:S02]  /*153c0*/  F2I.FTZ.U32.TRUNC.NTZ R15, R14 ;  /* 0x0000000e000f7305 */ /* 0x000ee4000021f000 */
[--C-:B---3--:R-:W-:Y:S02]  /*153d0*/  IMAD.MOV R12, RZ, RZ, -R15.reuse ;  /* 0x000000ffff0c7224 */ /* 0x108fe400078e0a0f */
[----:B------:R-:W-:Y:S02]  /*153e0*/  IMAD.MOV.U32 R14, RZ, RZ, RZ ;  /* 0x000000ffff0e7224 */ /* 0x000fe400078e00ff */
[----:B------:R-:W-:Y:S04]  /*153f0*/  IMAD R12, R12, R2, RZ ;  /* 0x000000020c0c7224 */ /* 0x000fe800078e02ff */
[----:B------:R-:W-:Y:S06]  /*15400*/  IMAD.HI.U32 R12, R15, R12, R14 ;  /* 0x0000000c0f0c7227 */ /* 0x000fec00078e000e */
[C---:B------:R-:W-:Y:S04]  /*15410*/  IMAD.HI.U32 R11, R12.reuse, R6, RZ ;  /* 0x000000060c0b7227 */ /* 0x040fe800078e00ff */
[----:B------:R-:W-:Y:S01]  /*15420*/  IMAD.HI.U32 R12, R12, R10, RZ ;  /* 0x0000000a0c0c7227 */ /* 0x000fe200078e00ff */
[C---:B------:R-:W-:Y:S03]  /*15430*/  IADD3 R3, -R11.reuse, RZ, RZ ;  /* 0x000000ff0b037210 */ /* 0x040fe60007ffe1ff */
[----:B------:R-:W-:Y:S02]  /*15440*/  IMAD.MOV R7, RZ, RZ, -R12 ;  /* 0x000000ffff077224 */ /* 0x000fe400078e0a0c */
[----:B------:R-:W-:Y:S01]  /*15450*/  IMAD R6, R2, R3, R6 ;  /* 0x0000000302067224 */ /* 0x000fe200078e0206 */
[----:B------:R-:W-:Y:S01]  /*15460*/  LOP3.LUT R3, R0, UR20, RZ, 0x3c, !PT ;  /* 0x0000001400037c12 */ /* 0x000fe2000f8e3cff */
[C---:B------:R-:W-:Y:S01]  /*15470*/  IMAD R10, R2.reuse, R7, R10 ;  /* 0x00000007020a7224 */ /* 0x040fe200078e020a */
[----:B------:R-:W-:Y:S02]  /*15480*/  UMOV UR20, UR11 ;  /* 0x0000000b00147c82 */ /* 0x000fe40008000000 */
        /* <DEDUP_REMOVED lines=12> */
[----:B------:R-:W-:Y:S02]  /*15550*/  ISETP.GE.AND P1, PT, R2, RZ, PT ;  /* 0x000000ff0200720c */ /* 0x000fe40003f26270 */
[----:B------:R-:W-:Y:S03]  /*15560*/  LOP3.LUT R3, RZ, R0, RZ, 0x33, !PT ;  /* 0x00000000ff037212 */ /* 0x000fe600078e33ff */
[----:B------:R-:W-:Y:S02]  /*15570*/  @P5 IADD3 R11, R11, 0x1, RZ ;  /* 0x000000010b0b5810 */ /* 0x000fe40007ffe0ff */
[----:B------:R-:W-:Y:S05]  /*15580*/  @P6 VIADD R12, R12, 0x1 ;  /* 0x000000010c0c6836 */ /* 0x000fea0000000000 */
[----:B------:R-:W-:Y:S01]  /*15590*/  @!P2 IADD3 R12, -R12, RZ, RZ ;  /* 0x000000ff0c0ca210 */ /* 0x000fe20007ffe1ff */
[----:B------:R-:W-:Y:S05]  /*155a0*/  @!P1 IMAD.MOV R11, RZ, RZ, -R11 ;  /* 0x000000ffff0b9224 */ /* 0x000fea00078e0a0b */
[C---:B------:R-:W-:Y:S02]  /*155b0*/  SEL R2, R3.reuse, R11, !P4 ;  /* 0x0000000b03027207 */ /* 0x040fe40006000000 */
[----:B------:R-:W-:Y:S02]  /*155c0*/  SEL R11, R3, R12, !P4 ;  /* 0x0000000c030b7207 */ /* 0x000fe40006000000 */
[CC--:B------:R-:W-:Y:S02]  /*155d0*/  LEA R6, P2, R2.reuse, R244.reuse, 0x2 ;  /* 0x000000f402067211 */ /* 0x0c0fe400078410ff */
[C---:B------:R-:W-:Y:S02]  /*155e0*/  LEA R12, P1, R11.reuse, R244, 0x2 ;  /* 0x000000f40b0c7211 */ /* 0x040fe400078210ff */
[-C--:B------:R-:W-:Y:S02]  /*155f0*/  LEA.HI.X.SX32 R7, R2, R245.reuse, 0x2, P2 ;  /* 0x000000f502077211 */ /* 0x080fe400010f16ff */
[C---:B------:R-:W-:Y:S01]  /*15600*/  LEA.HI.X.SX32 R13, R11.reuse, R245, 0x2, P1 ;  /* 0x000000f50b0d7211 */ /* 0x040fe200008f16ff */
[----:B------:R-:W-:Y:S02]  /*15610*/  IMAD.IADD R11, R11, 0x1, -R2 ;  /* 0x000000010b0b7824 */ /* 0x000fe400078e0a02 */
[----:B------:R-:W3:Y:S01]  /*15620*/  LDG.E R6, desc[UR22][R6.64] ;  /* 0x0000001606067981 */ /* 0x000ee2000c1e1900 */
[----:B------:R-:W4:Y:S01]  /*15630*/  LDC.64 R2, c[0x0][0x238] ;  /* 0x00008e00ff027b82 */ /* 0x000f220000000a00 */
[----:B------:R-:W-:Y:S04]  /*15640*/  IMAD R11, R11, R0, -0x100 ;  /* 0xffffff000b0b7424 */ /* 0x000fe800078e0200 */
[C---:B------:R-:W-:Y:S01]  /*15650*/  IMAD R0, R11.reuse, UR10, RZ ;  /* 0x0000000a0b007c24 */ /* 0x040fe2000f8e02ff */
[----:B------:R-:W-:Y:S05]  /*15660*/  SHF.R.S32.HI R10, RZ, 0x1f, R11 ;  /* 0x0000001fff0a7819 */ /* 0x000fea000001140b */
[----:B------:R-:W-:Y:S02]  /*15670*/  IMAD R0, R10, UR11, R0 ;  /* 0x0000000b0a007c24 */ /* 0x000fe4000f8e0200 */
[----:B------:R-:W-:Y:S04]  /*15680*/  IMAD.WIDE.U32 R10, R11, UR11, RZ ;  /* 0x0000000b0b0a7c25 */ /* 0x000fe8000f8e00ff */
[----:B------:R-:W-:Y:S01]  /*15690*/  IMAD.IADD R11, R11, 0x1, R0 ;  /* 0x000000010b0b7824 */ /* 0x000fe200078e0200 */
[----:B------:R-:W3:Y:S02]  /*156a0*/  LDG.E R7, desc[UR22][R12.64] ;  /* 0x000000160c077981 */ /* 0x000ee4000c1e1900 */
[----:B---3--:R-:W-:Y:S04]  /*156b0*/  IADD3 R6, -R7, R6, RZ ;  /* 0x0000000607067210 */ /* 0x008fe80007ffe1ff */
[----:B------:R-:W-:Y:S01]  /*156c0*/  SHF.R.S32.HI R7, RZ, 0x1f, R6 ;  /* 0x0000001fff077819 */ /* 0x000fe20000011406 */
[CC--:B----4-:R-:W-:Y:S04]  /*156d0*/  IMAD.WIDE.U32 R10, R6.reuse, R2.reuse, R10 ;  /* 0x00000002060a7225 */ /* 0x0d0fe800078e000a */
[----:B------:R-:W-:Y:S04]  /*156e0*/  IMAD R7, R7, R2, RZ ;  /* 0x0000000207077224 */ /* 0x000fe800078e02ff */
[----:B------:R-:W-:Y:S05]  /*156f0*/  IMAD R7, R6, R3, R7 ;  /* 0x0000000306077224 */ /* 0x000fea00078e0207 */
[----:B------:R-:W-:Y:S07]  /*15700*/  IADD3 R0, R11, R7, RZ ;  /* 0x000000070b007210 */ /* 0x000fee0007ffe0ff */
.L_x_1677:
[----:B------:R3:W-:Y:S01]  /*15710*/  STL.64 [R1+0x68], R132 ;  /* 0x0000688401007387 */ /* 0x0007e20000100a00 */
[----:B------:R-:W-:Y:S01]  /*15720*/  @!P0 IADD3 R12, P1, R10, UR26, RZ ;  /* 0x0000001a0a0c8c10 */ /* 0x000fe2000ff3e0ff */
[----:B------:R-:W4:Y:S01]  /*15730*/  @!P0 LDC.64 R6, c[0x0][0x250] ;  /* 0x00009400ff068b82 */ /* 0x000f220000000a00 */
[----:B--2---:R-:W-:Y:S01]  /*15740*/  @!P0 IMAD R9, R9, 0x30, RZ ;  /* 0x0000003009098824 */ /* 0x004fe200078e02ff */
[----:B------:R-:W-:Y:S01]  /*15750*/  LEA R172, R235, R240, 0x1 ;  /* 0x000000f0ebac7211 */ /* 0x000fe200078e08ff */
[----:B------:R-:W-:Y:S01]  /*15760*/  UISETP.GT.AND UP0, UPT, UR15, UR12, UPT ;  /* 0x0000000c0f00728c */ /* 0x000fe2000bf04270 */
[----:B------:R-:W-:Y:S01]  /*15770*/  @P0 STS.128 [R241+0xa000], RZ ;  /* 0x00a000fff1000388 */ /* 0x000fe20000000c00 */
[----:B------:R-:W-:Y:S03]  /*15780*/  @!P0 IADD3.X R11, R0, UR25, RZ, P1, !PT ;  /* 0x00000019000b8c10 */ /* 0x000fe60008ffe4ff */
[----:B------:R-:W2:Y:S01]  /*15790*/  @!P0 LDC.64 R2, c[0x0][0x250] ;  /* 0x00009400ff028b82 */ /* 0x000ea20000000a00 */
[CC--:B------:R-:W-:Y:S04]  /*157a0*/  @!P0 LEA R14, P1, R12.reuse, R69.reuse, 0x1 ;  /* 0x000000450c0e8211 */ /* 0x0c0fe800078208ff */
[----:B------:R-:W-:Y:S02]  /*157b0*/  @!P0 LEA.HI.X R15, R12, R68, R11, 0x1, P1 ;  /* 0x000000440c0f8211 */ /* 0x000fe400008f0c0b */
[C---:B-1----:R-:W-:Y:S04]  /*157c0*/  @!P0 LEA R11, P1, R4.reuse, R10, 0x5 ;  /* 0x0000000a040b8211 */ /* 0x042fe800078228ff */
[----:B------:R-:W-:Y:S02]  /*157d0*/  @!P0 LEA.HI.X R5, R4, R0, R5, 0x5, P1 ;  /* 0x0000000004058211 */ /* 0x000fe400008f2c05 */
[CC--:B------:R-:W-:Y:S04]  /*157e0*/  @!P0 LEA R12, P1, R11.reuse, R69.reuse, 0x1 ;  /* 0x000000450b0c8211 */ /* 0x0c0fe800078208ff */
[----:B------:R-:W-:Y:S02]  /*157f0*/  @!P0 LEA.HI.X R13, R11, R68, R5, 0x1, P1 ;  /* 0x000000440b0d8211 */ /* 0x000fe400008f0c05 */
[C---:B---3--:R-:W-:Y:S01]  /*15800*/  LEA R132, P2, R10.reuse, R69, 0x1 ;  /* 0x000000450a847211 */ /* 0x048fe200078408ff */
[----:B------:R-:W1:Y:S01]  /*15810*/  @!P0 LDC.64 R4, c[0x0][0x250] ;  /* 0x00009400ff048b82 */ /* 0x000e620000000a00 */
[----:B------:R-:W-:Y:S02]  /*15820*/  @!P0 MOV R11, R0 ;  /* 0x00000000000b8202 */ /* 0x000fe40000000f00 */
[-C--:B------:R-:W-:Y:S01]  /*15830*/  LEA.HI.X R133, R10, R68.reuse, R0, 0x1, P2 ;  /* 0x000000440a857211 */ /* 0x080fe200010f0c00 */
[--C-:B------:R-:W-:Y:S04]  /*15840*/  @!P0 IMAD.WIDE.U32 R18, R8, 0x30, R10.reuse ;  /* 0x0000003008128825 */ /* 0x100fe800078e000a */
[----:B------:R-:W-:Y:S01]  /*15850*/  @!PT LDS RZ, [RZ] ;  /* 0x00000000fffff984 */ /* 0x000fe20000000800 */
[----:B------:R-:W-:Y:S01]  /*15860*/  @!PT LDS RZ, [RZ] ;  /* 0x00000000fffff984 */ /* 0x000fe20000000800 */
[----:B------:R-:W-:Y:S01]  /*15870*/  @!PT LDS RZ, [RZ] ;  /* 0x00000000fffff984 */ /* 0x000fe20000000800 */
[----:B------:R-:W-:Y:S01]  /*15880*/  @!P0 LDGSTS.E.BYPASS.LTC128B.128 [R241+0xa000], desc[UR22][R132.64] ;  /* 0x0a00000084f18fae */ /* 0x000fe2000b901d56 */
[----:B------:R-:W-:Y:S07]  /*15890*/  @!P0 IADD3 R8, R9, R19, RZ ;  /* 0x0000001309088210 */ /* 0x000fee0007ffe0ff */
[----:B------:R-:W-:Y:S08]  /*158a0*/  @P0 STS.128 [R241+0xa800], RZ ;  /* 0x00a800fff1000388 */ /* 0x000ff00000000c00 */
[----:B------:R-:W-:Y:S01]  /*158b0*/  @!PT LDS RZ, [RZ] ;  /* 0x00000000fffff984 */ /* 0x000fe20000000800 */
[----:B------:R-:W-:Y:S01]  /*158c0*/  @!PT LDS RZ, [RZ] ;  /* 0x00000000fffff984 */ /* 0x000fe20000000800 */
[----:B------:R-:W-:Y:S01]  /*158d0*/  @!PT LDS RZ, [RZ] ;  /* 0x00000000fffff984 */ /* 0x000fe20000000800 */
[----:B------:R3:W-:Y:S01]  /*158e0*/  @!P0 LDGSTS.E.BYPASS.LTC128B.128 [R241+0xa800], desc[UR22][R14.64] ;  /* 0x0a8000000ef18fae */ /* 0x0007e2000b901d56 */
[----:B--2---:R-:W-:Y:S04]  /*158f0*/  @!P0 IMAD.WIDE.U32 R16, R2, 0x50, R10 ;  /* 0x0000005002108825 */ /* 0x004fe800078e000a */
[----:B-1----:R-:W-:Y:S03]  /*15900*/  @!P0 IMAD R5, R5, 0x60, RZ ;  /* 0x0000006005058824 */ /* 0x002fe600078e02ff */
[----:B------:R-:W-:Y:S08]  /*15910*/  @P0 STS.128 [R241+0xb000], RZ ;  /* 0x00b000fff1000388 */ /* 0x000ff00000000c00 */
[----:B------:R-:W-:Y:S01]  /*15920*/  @!PT LDS RZ, [RZ] ;  /* 0x00000000fffff984 */ /* 0x000fe20000000800 */
[----:B------:R-:W-:Y:S01]  /*15930*/  @!PT LDS RZ, [RZ] ;  /* 0x00000000fffff984 */ /* 0x000fe20000000800 */
[----:B------:R-:W-:Y:S01]  /*15940*/  @!PT LDS RZ, [RZ] ;  /* 0x00000000fffff984 */ /* 0x000fe20000000800 */
[----:B------:R4:W-:Y:S08]  /*15950*/  @!P0 LDGSTS.E.BYPASS.LTC128B.128 [R241+0xb000], desc[UR22][R12.64] ;  /* 0x0b0000000cf18fae */ /* 0x0009f0000b901d56 */
[----:B------:R-:W-:Y:S01]  /*15960*/  @P0 STS.128 [R241+0xb800], RZ ;  /* 0x00b800fff1000388 */ /* 0x000fe20000000c00 */
[CC--:B---3--:R-:W-:Y:S04]  /*15970*/  @!P0 LEA R14, P2, R18.reuse, R69.reuse, 0x1 ;  /* 0x00000045120e8211 */ /* 0x0c8fe800078408ff */
[----:B------:R-:W-:Y:S02]  /*15980*/  @!P0 LEA.HI.X R15, R18, R68, R8, 0x1, P2 ;  /* 0x00000044120f8211 */ /* 0x000fe400010f0c08 */
[----:B------:R-:W1:Y:S03]  /*15990*/  @!P0 LDC.64 R8, c[0x0][0x250] ;  /* 0x00009400ff088b82 */ /* 0x000e660000000a00 */
[----:B------:R-:W-:Y:S01]  /*159a0*/  @!PT LDS RZ, [RZ] ;  /* 0x00000000fffff984 */ /* 0x000fe20000000800 */
[----:B------:R-:W-:Y:S01]  /*159b0*/  @!PT LDS RZ, [RZ] ;  /* 0x00000000fffff984 */ /* 0x000fe20000000800 */
[----:B------:R-:W-:Y:S01]  /*159c0*/  @!PT LDS RZ, [RZ] ;  /* 0x00000000fffff984 */ /* 0x000fe20000000800 */
[----:B------:R2:W-:Y:S01]  /*159d0*/  @!P0 LDGSTS.E.BYPASS.LTC128B.128 [R241+0xb800], desc[UR22][R14.64] ;  /* 0x0b8000000ef18fae */ /* 0x0005e2000b901d56 */
[C---:B----4-:R-:W-:Y:S07]  /*159e0*/  @!P0 LEA R13, P1, R6.reuse, R10, 0x6 ;  /* 0x0000000a060d8211 */ /* 0x050fee00078230ff */
[----:B------:R-:W-:Y:S01]  /*159f0*/  @P0 STS.128 [R241+0xc000], RZ ;  /* 0x00c000fff1000388 */ /* 0x000fe20000000c00 */
[----:B------:R-:W-:Y:S01]  /*15a00*/  @!P0 IMAD R12, R3, 0x50, RZ ;  /* 0x00000050030c8824 */ /* 0x000fe200078e02ff */
[----:B------:R-:W-:Y:S01]  /*15a10*/  @!P0 LEA.HI.X R7, R6, R0, R7, 0x6, P1 ;  /* 0x0000000006078211 */ /* 0x000fe200008f3407 */
[----:B------:R-:W3:Y:S01]  /*15a20*/  @!P0 LDC.64 R2, c[0x0][0x250] ;  /* 0x00009400ff028b82 */ /* 0x000ee20000000a00 */
[CC--:B------:R-:W-:Y:S02]  /*15a30*/  @!P0 LEA R18, P2, R13.reuse, R69.reuse, 0x1 ;  /* 0x000000450d128211 */ /* 0x0c0fe400078408ff */
[----:B------:R-:W-:Y:S02]  /*15a40*/  @!P0 LEA R20, P1, R16, R69, 0x1 ;  /* 0x0000004510148211 */ /* 0x000fe400078208ff */
[-C--:B------:R-:W-:Y:S02]  /*15a50*/  @!P0 LEA.HI.X R19, R13, R68.reuse, R7, 0x1, P2 ;  /* 0x000000440d138211 */ /* 0x080fe400010f0c07 */
[----:B------:R-:W-:Y:S01]  /*15a60*/  @!P0 IADD3 R12, R12, R17, RZ ;  /* 0x000000110c0c8210 */ /* 0x000fe20007ffe0ff */
[----:B------:R-:W4:Y:S02]  /*15a70*/  @!P0 LDC.64 R6, c[0x0][0x250] ;  /* 0x00009400ff068b82 */ /* 0x000f240000000a00 */
[----:B------:R-:W-:Y:S01]  /*15a80*/  @!PT LDS RZ, [RZ] ;  /* 0x00000000fffff984 */ /* 0x000fe20000000800 */
[----:B------:R-:W-:Y:S01]  /*15a90*/  @!PT LDS RZ, [RZ] ;  /* 0x00000000fffff984 */ /* 0x000fe20000000800 */
[----:B------:R-:W-:Y:S01]  /*15aa0*/  @!PT LDS RZ, [RZ] ;  /* 0x00000000fffff984 */ /* 0x000fe20000000800 */
[----:B------:R4:W-:Y:S01]  /*15ab0*/  @!P0 LDGSTS.E.BYPASS.LTC128B.128 [R241+0xc000], desc[UR22][R18.64] ;  /* 0x0c00000012f18fae */ /* 0x0009e2000b901d56 */
[-C--:B------:R-:W-:Y:S01]  /*15ac0*/  @!P0 LEA.HI.X R21, R16, R68.reuse, R12, 0x1, P1 ;  /* 0x0000004410158211 */ /* 0x080fe200008f0c0c */
[----:B------:R-:W-:Y:S05]  /*15ad0*/  @!P0 IMAD.WIDE.U32 R12, R4, 0x60, R10 ;  /* 0x00000060040c8825 */ /* 0x000fea00078e000a */
[----:B------:R-:W-:Y:S01]  /*15ae0*/  @!P0 IADD3 R5, R5, R13, RZ ;  /* 0x0000000d05058210 */ /* 0x000fe20007ffe0ff */
[----:B------:R-:W-:Y:S01]  /*15af0*/  @P0 STS.128 [R241+0xc800], RZ ;  /* 0x00c800fff1000388 */ /* 0x000fe20000000c00 */
[CC--:B--2---:R-:W-:Y:S04]  /*15b00*/  @!P0 LEA R14, P1, R12.reuse, R69.reuse, 0x1 ;  /* 0x000000450c0e8211 */ /* 0x0c4fe800078208ff */
[----:B------:R-:W-:Y:S01]  /*15b10*/  @!P0 LEA.HI.X R15, R12, R68, R5, 0x1, P1 ;  /* 0x000000440c0f8211 */ /* 0x000fe200008f0c05 */
[----:B---3--:R-:W-:Y:S01]  /*15b20*/  @!P0 IMAD R13, R3, 0x70, RZ ;  /* 0x00000070030d8824 */ /* 0x008fe200078e02ff */
[----:B-1----:R-:W-:Y:S01]  /*15b30*/  @!P0 LEA R12, P1, R8, R10, 0x7 ;  /* 0x0000000a080c8211 */ /* 0x002fe200078238ff */
[----:B------:R-:W-:Y:S01]  /*15b40*/  @!PT LDS RZ, [RZ] ;  /* 0x00000000fffff984 */ /* 0x000fe20000000800 */
[----:B------:R-:W-:Y:S01]  /*15b50*/  @!PT LDS RZ, [RZ] ;  /* 0x00000000fffff984 */ /* 0x000fe20000000800 */
[----:B------:R-:W-:Y:S01]  /*15b60*/  @!PT LDS RZ, [RZ] ;  /* 0x00000000fffff984 */ /* 0x000fe20000000800 */
[----:B------:R1:W-:Y:S01]  /*15b70*/  @!P0 LDGSTS.E.BYPASS.LTC128B.128 [R241+0xc800], desc[UR22][R20.64] ;  /* 0x0c80000014f18fae */ /* 0x0003e2000b901d56 */
[----:B------:R-:W2:Y:S01]  /*15b80*/  @!P0 LDC.64 R4, c[0x0][0x250] ;  /* 0x00009400ff048b82 */ /* 0x000ea20000000a00 */
[----:B----4-:R-:W-:Y:S06]  /*15b90*/  @!P0 IMAD R7, R7, 0x90, RZ ;  /* 0x0000009007078824 */ /* 0x010fec00078e02ff */
[----:B------:R-:W-:Y:S01]  /*15ba0*/  @P0 STS.128 [R241+0xd000], RZ ;  /* 0x00d000fff1000388 */ /* 0x000fe20000000c00 */
[----:B------:R-:W-:Y:S02]  /*15bb0*/  @!P0 IMAD.WIDE.U32 R18, R2, 0x70, R10 ;  /* 0x0000007002128825 */ /* 0x000fe400078e000a */
[----:B------:R-:W3:Y:S05]  /*15bc0*/  @!P0 LDC.64 R2, c[0x0][0x250] ;  /* 0x00009400ff028b82 */ /* 0x000eea0000000a00 */
[----:B------:R-:W-:Y:S01]  /*15bd0*/  @!PT LDS RZ, [RZ] ;  /* 0x00000000fffff984 */ /* 0x000fe20000000800 */
[----:B------:R-:W-:Y:S01]  /*15be0*/  @!PT LDS RZ, [RZ] ;  /* 0x00000000fffff984 */ /* 0x000fe20000000800 */
[----:B------:R-:W-:Y:S01]  /*15bf0*/  @!PT LDS RZ, [RZ] ;  /* 0x00000000fffff984 */ /* 0x000fe20000000800 */
[----:B------:R4:W-:Y:S01]  /*15c00*/  @!P0 LDGSTS.E.BYPASS.LTC128B.128 [R241+0xd000], desc[UR22][R14.64] ;  /* 0x0d0000000ef18fae */ /* 0x0009e2000b901d56 */
[C---:B------:R-:W-:Y:S02]  /*15c10*/  @!P0 LEA R16, P2, R18.reuse, R69, 0x1 ;  /* 0x0000004512108211 */ /* 0x040fe400078408ff */
[----:B------:R-:W-:Y:S04]  /*15c20*/  @!P0 IADD3 R13, R13, R19, RZ ;  /* 0x000000130d0d8210 */ /* 0x000fe80007ffe0ff */
[----:B------:R-:W-:Y:S01]  /*15c30*/  @!P0 LEA.HI.X R17, R18, R68, R13, 0x1, P2 ;  /* 0x0000004412118211 */ /* 0x000fe200010f0c0d */
[----:B------:R-:W-:Y:S01]  /*15c40*/  @P0 STS.128 [R241+0xd800], RZ ;  /* 0x00d800fff1000388 */ /* 0x000fe20000000c00 */
[----:B------:R-:W-:Y:S02]  /*15c50*/  @!P0 LEA.HI.X R13, R8, R0, R9, 0x7, P1 ;  /* 0x00000000080d8211 */ /* 0x000fe400008f3c09 */
[----:B------:R-:W-:Y:S01]  /*15c60*/  @!P0 LEA R18, P1, R12, R69, 0x1 ;  /* 0x000000450c128211 */ /* 0x000fe200078208ff */
[----:B-1----:R-:W-:Y:S01]  /*15c70*/  @!P0 IMAD.WIDE.U32 R20, R6, 0x90, R10 ;  /* 0x0000009006148825 */ /* 0x002fe200078e000a */
[----:B------:R-:W1:Y:S02]  /*15c80*/  @!P0 LDC.64 R8, c[0x0][0x250] ;  /* 0x00009400ff088b82 */ /* 0x000e640000000a00 */
[-C--:B------:R-:W-:Y:S01]  /*15c90*/  @!P0 LEA.HI.X R19, R12, R68.reuse, R13, 0x1, P1 ;  /* 0x000000440c138211 */ /* 0x080fe200008f0c0d */
[----:B------:R-:W-:Y:S01]  /*15ca0*/  @!PT LDS RZ, [RZ] ;  /* 0x00000000fffff984 */ /* 0x000fe20000000800 */
[----:B------:R-:W-:Y:S01]  /*15cb0*/  @!PT LDS RZ, [RZ] ;  /* 0x00000000fffff984 */ /* 0x000fe20000000800 */
[----:B------:R-:W-:Y:S01]  /*15cc0*/  @!PT LDS RZ, [RZ] ;  /* 0x00000000fffff984 */ /* 0x000fe20000000800 */
[----:B------:R1:W-:Y:S01]  /*15cd0*/  @!P0 LDGSTS.E.BYPASS.LTC128B.128 [R241+0xd800], desc[UR22][R16.64] ;  /* 0x0d80000010f18fae */ /* 0x0003e2000b901d56 */
[----:B------:R-:W-:Y:S01]  /*15ce0*/  @!P0 IADD3 R7, R7, R21, RZ ;  /* 0x0000001507078210 */ /* 0x000fe20007ffe0ff */
[----:B--2---:R-:W-:Y:S02]  /*15cf0*/  @!P0 IMAD R12, R5, 0xa0, RZ ;  /* 0x000000a0050c8824 */ /* 0x004fe400078e02ff */
[----:B---3--:R-:W-:Y:S04]  /*15d00*/  @!P0 IMAD R13, R3, 0xb0, RZ ;  /* 0x000000b0030d8824 */ /* 0x008fe800078e02ff */
[----:B------:R-:W-:Y:S01]  /*15d10*/  @P0 STS.128 [R241+0xe000], RZ ;  /* 0x00e000fff1000388 */ /* 0x000fe20000000c00 */
[C---:B----4-:R-:W-:Y:S04]  /*15d20*/  @!P0 LEA R14, P1, R20.reuse, R69, 0x1 ;  /* 0x00000045140e8211 */ /* 0x050fe800078208ff */
[-C--:B------:R-:W-:Y:S03]  /*15d30*/  @!P0 LEA.HI.X R15, R20, R68.reuse, R7, 0x1, P1 ;  /* 0x00000044140f8211 */ /* 0x080fe600008f0c07 */
[----:B------:R-:W-:Y:S01]  /*15d40*/  @!PT LDS RZ, [RZ] ;  /* 0x00000000fffff984 */ /* 0x000fe20000000800 */
[----:B------:R-:W-:Y:S01]  /*15d50*/  @!PT LDS RZ, [RZ] ;  /* 0x00000000fffff984 */ /* 0x000fe20000000800 */
[----:B------:R-:W-:Y:S01]  /*15d60*/  @!PT LDS RZ, [RZ] ;  /* 0x00000000fffff984 */ /* 0x000fe20000000800 */
[----:B------:R2:W-:Y:S01]  /*15d70*/  @!P0 LDGSTS.E.BYPASS.LTC128B.128 [R241+0xe000], desc[UR22][R18.64] ;  /* 0x0e00000012f18fae */ /* 0x0005e2000b901d56 */
[----:B------:R-:W3:Y:S01]  /*15d80*/  @!P0 LDC.64 R6, c[0x0][0x250] ;  /* 0x00009400ff068b82 */ /* 0x000ee20000000a00 */
[--C-:B-1----:R-:W-:Y:S06]  /*15d90*/  @!P0 IMAD.WIDE.U32 R20, R8, 0xc0, R10.reuse ;  /* 0x000000c008148825 */ /* 0x102fec00078e000a */
[----:B------:R-:W-:Y:S01]  /*15da0*/  @P0 STS.128 [R241+0xe800], RZ ;  /* 0x00e800fff1000388 */ /* 0x000fe20000000c00 */
[----:B------:R-:W-:Y:S02]  /*15db0*/  @!P0 IMAD R9, R9, 0xc0, RZ ;  /* 0x000000c009098824 */ /* 0x000fe400078e02ff */
[----:B------:R-:W-:Y:S02]  /*15dc0*/  @!P0 IMAD.WIDE.U32 R16, R4, 0xa0, R10 ;  /* 0x000000a004108825 */ /* 0x000fe400078e000a */
[----:B------:R-:W1:Y:S01]  /*15dd0*/  @!P0 LDC.64 R4, c[0x0][0x250] ;  /* 0x00009400ff048b82 */ /* 0x000e620000000a00 */
[----:B------:R-:W-:Y:S02]  /*15de0*/  @!P0 IADD3 R9, R9, R21, RZ ;  /* 0x0000001509098210 */ /* 0x000fe40007ffe0ff */
[----:B------:R-:W-:Y:S01]  /*15df0*/  @!PT LDS RZ, [RZ] ;  /* 0x00000000fffff984 */ /* 0x000fe20000000800 */
[----:B------:R-:W-:Y:S01]  /*15e00*/  @!PT LDS RZ, [RZ] ;  /* 0x00000000fffff984 */ /* 0x000fe20000000800 */
[----:B------:R-:W-:Y:S01]  /*15e10*/  @!PT LDS RZ, [RZ] ;  /* 0x00000000fffff984 */ /* 0x000fe20000000800 */
[----:B------:R4:W-:Y:S01]  /*15e20*/  @!P0 LDGSTS.E.BYPASS.LTC128B.128 [R241+0xe800], desc[UR22][R14.64] ;  /* 0x0e8000000ef18fae */ /* 0x0009e2000b901d56 */
[----:B------:R-:W-:Y:S02]  /*15e30*/  @!P0 LEA R22, P1, R16, R69, 0x1 ;  /* 0x0000004510168211 */ /* 0x000fe400078208ff */
[----:B------:R-:W-:Y:S04]  /*15e40*/  @!P0 IADD3 R12, R12, R17, RZ ;  /* 0x000000110c0c8210 */ /* 0x000fe80007ffe0ff */
[-C--:B------:R-:W-:Y:S01]  /*15e50*/  @!P0 LEA.HI.X R23, R16, R68.reuse, R12, 0x1, P1 ;  /* 0x0000004410178211 */ /* 0x080fe200008f0c0c */
[----:B------:R-:W-:Y:S01]  /*15e60*/  @P0 STS.128 [R241+0xf000], RZ ;  /* 0x00f000fff1000388 */ /* 0x000fe20000000c00 */
[----:B------:R-:W-:Y:S01]  /*15e70*/  @!P0 LEA R8, P1, R20, R69, 0x1 ;  /* 0x0000004514088211 */ /* 0x000fe200078208ff */
[----:B---3--:R-:W-:Y:S02]  /*15e80*/  @!P0 IMAD R7, R7, 0xd0, RZ ;  /* 0x000000d007078824 */ /* 0x008fe400078e02ff */
[----:B--2---:R-:W-:Y:S01]  /*15e90*/  @!P0 IMAD.WIDE.U32 R18, R2, 0xb0, R10 ;  /* 0x000000b002128825 */ /* 0x004fe200078e000a */
[-C--:B------:R-:W-:Y:S01]  /*15ea0*/  @!P0 LEA.HI.X R9, R20, R68.reuse, R9, 0x1, P1 ;  /* 0x0000004414098211 */ /* 0x080fe200008f0c09 */
[----:B------:R-:W2:Y:S02]  /*15eb0*/  @!P0 LDC.64 R2, c[0x0][0x250] ;  /* 0x00009400ff028b82 */ /* 0x000ea40000000a00 */
[----:B------:R-:W-:Y:S01]  /*15ec0*/  @!PT LDS RZ, [RZ] ;  /* 0x00000000fffff984 */ /* 0x000fe20000000800 */
[----:B------:R-:W-:Y:S01]  /*15ed0*/  @!PT LDS RZ, [RZ] ;  /* 0x00000000fffff984 */ /* 0x000fe20000000800 */
[----:B------:R-:W-:Y:S01]  /*15ee0*/  @!PT LDS RZ, [RZ] ;  /* 0x00000000fffff984 */ /* 0x000fe20000000800 */
[----:B------:R-:W-:Y:S01]  /*15ef0*/  @!P0 LDGSTS.E.BYPASS.LTC128B.128 [R241+0xf000], desc[UR22][R22.64] ;  /* 0x0f00000016f18fae */ /* 0x000fe2000b901d56 */
[----:B------:R-:W-:Y:S02]  /*15f00*/  @!P0 IADD3 R13, R13, R19, RZ ;  /* 0x000000130d0d8210 */ /* 0x000fe40007ffe0ff */
[-C--:B------:R-:W-:Y:S01]  /*15f10*/  @!P0 LEA R12, P2, R18, R69.reuse, 0x1 ;  /* 0x00000045120c8211 */ /* 0x080fe200078408ff */
[----:B-1----:R-:W-:Y:S04]  /*15f20*/  @!P0 IMAD.WIDE.U32 R16, R4, 0xe0, R10 ;  /* 0x000000e004108825 */ /* 0x002fe800078e000a */
[----:B------:R-:W-:Y:S01]  /*15f30*/  @P0 STS.128 [R241+0xf800], RZ ;  /* 0x00f800fff1000388 */ /* 0x000fe20000000c00 */
[-C--:B------:R-:W-:Y:S01]  /*15f40*/  @!P0 LEA.HI.X R13, R18, R68.reuse, R13, 0x1, P2 ;  /* 0x00000044120d8211 */ /* 0x080fe200010f0c0d */
[----:B------:R-:W-:Y:S01]  /*15f50*/  @!P0 IMAD R5, R5, 0xe0, RZ ;  /* 0x000000e005058824 */ /* 0x000fe200078e02ff */
[----:B------:R-:W-:Y:S01]  /*15f60*/  @!P0 LEA R4, P2, R16, R69, 0x1 ;  /* 0x0000004510048211 */ /* 0x000fe200078408ff */
[----:B----4-:R-:W-:Y:S03]  /*15f70*/  @!P0 IMAD.WIDE.U32 R14, R6, 0xd0, R10 ;  /* 0x000000d0060e8825 */ /* 0x010fe600078e000a */
[----:B------:R-:W-:Y:S01]  /*15f80*/  @!P0 IADD3 R5, R5, R17, RZ ;  /* 0x0000001105058210 */ /* 0x000fe20007ffe0ff */
[----:B------:R-:W-:Y:S01]  /*15f90*/  @!PT LDS RZ, [RZ] ;  /* 0x00000000fffff984 */ /* 0x000fe20000000800 */
[----:B------:R-:W-:Y:S01]  /*15fa0*/  @!PT LDS RZ, [RZ] ;  /* 0x00000000fffff984 */ /* 0x000fe20000000800 */
[----:B------:R-:W-:Y:S01]  /*15fb0*/  @!PT LDS RZ, [RZ] ;  /* 0x00000000fffff984 */ /* 0x000fe20000000800 */
[----:B------:R-:W-:Y:S01]  /*15fc0*/  @!P0 LDGSTS.E.BYPASS.LTC128B.128 [R241+0xf800], desc[UR22][R12.64] ;  /* 0x0f8000000cf18fae */ /* 0x000fe2000b901d56 */
[----:B------:R-:W-:Y:S02]  /*15fd0*/  @!P0 LEA R6, P4, R14, R69, 0x1 ;  /* 0x000000450e068211 */ /* 0x000fe400078808ff */
[----:B------:R-:W-:Y:S02]  /*15fe0*/  @!P0 IADD3 R7, R7, R15, RZ ;  /* 0x0000000f07078210 */ /* 0x000fe40007ffe0ff */
[-C--:B------:R-:W-:Y:S01]  /*15ff0*/  @!P0 LEA.HI.X R5, R16, R68.reuse, R5, 0x1, P2 ;  /* 0x0000004410058211 */ /* 0x080fe200010f0c05 */
[----:B--2---:R-:W-:Y:S01]  /*16000*/  @!P0 IMAD.WIDE.U32 R10, R2, 0xf0, R10 ;  /* 0x000000f0020a8825 */ /* 0x004fe200078e000a */
[-C--:B------:R-:W-:Y:S01]  /*16010*/  @!P0 LEA.HI.X R7, R14, R68.reuse, R7, 0x1, P4 ;  /* 0x000000440e078211 */ /* 0x080fe200020f0c07 */
[----:B------:R-:W-:Y:S02]  /*16020*/  @P0 STS.128 [R241+0x10000], RZ ;  /* 0x010000fff1000388 */ /* 0x000fe40000000c00 */
[----:B------:R-:W-:Y:S01]  /*16030*/  @!P0 IMAD R3, R3, 0xf0, RZ ;  /* 0x000000f003038824 */ /* 0x000fe200078e02ff */
[C---:B------:R-:W-:Y:S04]  /*16040*/  @!P0 LEA R2, P1, R10.reuse, R69, 0x1 ;  /* 0x000000450a028211 */ /* 0x040fe800078208ff */
[----:B------:R-:W-:Y:S01]  /*16050*/  @!P0 IADD3 R3, R3, R11, RZ ;  /* 0x0000000b03038210 */ /* 0x000fe20007ffe0ff */
[----:B------:R-:W-:Y:S01]  /*16060*/  @!PT LDS RZ, [RZ] ;  /* 0x00000000fffff984 */ /* 0x000fe20000000800 */
[----:B------:R-:W-:Y:S01]  /*16070*/  @!PT LDS RZ, [RZ] ;  /* 0x00000000fffff984 */ /* 0x000fe20000000800 */
[----:B------:R-:W-:Y:S01]  /*16080*/  @!PT LDS RZ, [RZ] ;  /* 0x00000000fffff984 */ /* 0x000fe20000000800 */
[----:B------:R1:W-:Y:S03]  /*16090*/  @!P0 LDGSTS.E.BYPASS.LTC128B.128 [R241+0x10000], desc[UR22][R8.64] ;  /* 0x1000000008f18fae */ /* 0x0003e6000b901d56 */
[----:B------:R-:W-:Y:S02]  /*160a0*/  @!P0 LEA.HI.X R3, R10, R68, R3, 0x1, P1 ;  /* 0x000000440a038211 */ /* 0x000fe400008f0c03 */
[----:B------:R-:W-:Y:S03]  /*160b0*/  PLOP3.LUT P1, PT, PT, PT, UP0, 0x80, 0x0 ;  /* 0x000000000000781c */ /* 0x000fe60003f2f008 */
[----:B------:R-:W-:Y:S08]  /*160c0*/  @P0 STS.128 [R241+0x10800], RZ ;  /* 0x010800fff1000388 */ /* 0x000ff00000000c00 */
[----:B------:R-:W-:Y:S01]  /*160d0*/  @!PT LDS RZ, [RZ] ;  /* 0x00000000fffff984 */ /* 0x000fe20000000800 */
[----:B------:R-:W-:Y:S01]  /*160e0*/  @!PT LDS RZ, [RZ] ;  /* 0x00000000fffff984 */ /* 0x000fe20000000800 */
[----:B------:R-:W-:Y:S01]  /*160f0*/  @!PT LDS RZ, [RZ] ;  /* 0x00000000fffff984 */ /* 0x000fe20000000800 */
[----:B------:R-:W-:Y:S08]  /*16100*/  @!P0 LDGSTS.E.BYPASS.LTC128B.128 [R241+0x10800], desc[UR22][R6.64] ;  /* 0x1080000006f18fae */ /* 0x000ff0000b901d56 */
        /* <DEDUP_REMOVED lines=11> */
[----:B-1----:R-:W2:Y:S08]  /*161c0*/  LDSM.16.M88.4 R8, [R239+0x2000] ;  /* 0x00200000ef08783b */ /* 0x002eb00000000200 */
[----:B------:R-:W1:Y:S08]  /*161d0*/  LDSM.16.M88.4 R16, [R239+0x2800] ;  /* 0x00280000ef10783b */ /* 0x000e700000000200 */
[----:B------:R-:W4:Y:S08]  /*161e0*/  LDSM.16.M88.4 R24, [R239+0x3000] ;  /* 0x00300000ef18783b */ /* 0x000f300000000200 */
[----:B------:R-:W3:Y:S08]  /*161f0*/  LDSM.16.M88.4 R32, [R239+0x3800] ;  /* 0x00380000ef20783b */ /* 0x000ef00000000200 */
[----:B------:R-:W3:Y:S01]  /*16200*/  LDSM.16.M88.4 R40, [R239+0x4000] ;  /* 0x00400000ef28783b */ /* 0x000ee20000000200 */
[C---:B--2---:R-:W-:Y:S07]  /*16210*/  HMMA.16816.F32.BF16 R4, R128.reuse, R8, RZ ;  /* 0x000000088004723c */ /* 0x044fee00000418ff */
[----:B------:R-:W2:Y:S01]  /*16220*/  LDSM.16.M88.4 R48, [R239+0x4800] ;  /* 0x00480000ef30783b */ /* 0x000ea20000000200 */
[C---:B------:R-:W-:Y:S07]  /*16230*/  HMMA.16816.F32.BF16 R8, R128.reuse, R10, RZ ;  /* 0x0000000a8008723c */ /* 0x040fee00000418ff */
[----:B------:R-:W2:Y:S01]  /*16240*/  LDSM.16.M88.4 R56, [R239+0x5000] ;  /* 0x00500000ef38783b */ /* 0x000ea20000000200 */
[C---:B-1----:R-:W-:Y:S07]  /*16250*/  HMMA.16816.F32.BF16 R12, R128.reuse, R16, RZ ;  /* 0x00000010800c723c */ /* 0x042fee00000418ff */
[----:B------:R-:W1:Y:S01]  /*16260*/  LDSM.16.M88.4 R64, [R239+0x5800] ;  /* 0x00580000ef40783b */ /* 0x000e620000000200 */
[C---:B------:R-:W-:Y:S06]  /*16270*/  HMMA.16816.F32.BF16 R16, R128.reuse, R18, RZ ;  /* 0x000000128010723c */ /* 0x040fec00000418ff */
[C---:B----4-:R-:W-:Y:S01]  /*16280*/  HMMA.16816.F32.BF16 R20, R128.reuse, R24, RZ ;  /* 0x000000188014723c */ /* 0x050fe200000418ff */
[----:B------:R-:W4:Y:S05]  /*16290*/  LDSM.16.M88.4 R72, [R239+0x6000] ;  /* 0x00600000ef48783b */ /* 0x000f2a0000000200 */
[C---:B------:R-:W-:Y:S03]  /*162a0*/  HMMA.16816.F32.BF16 R24, R128.reuse, R26, RZ ;  /* 0x0000001a8018723c */ /* 0x040fe600000418ff */
[----:B------:R-:W4:Y:S03]  /*162b0*/  LDSM.16.M88.4 R80, [R239+0x6800] ;  /* 0x00680000ef50783b */ /* 0x000f260000000200 */
[C---:B---3--:R-:W-:Y:S05]  /*162c0*/  HMMA.16816.F32.BF16 R28, R128.reuse, R32, RZ ;  /* 0x00000020801c723c */ /* 0x048fea00000418ff */
[----:B------:R-:W3:Y:S01]  /*162d0*/  LDSM.16.M88.4 R88, [R239+0x7000] ;  /* 0x00700000ef58783b */ /* 0x000ee20000000200 */
[C---:B------:R-:W-:Y:S06]  /*162e0*/  HMMA.16816.F32.BF16 R32, R128.reuse, R34, RZ ;  /* 0x000000228020723c */ /* 0x040fec00000418ff */
[C---:B------:R-:W-:Y:S01]  /*162f0*/  HMMA.16816.F32.BF16 R36, R128.reuse, R40, RZ ;  /* 0x000000288024723c */ /* 0x040fe200000418ff */
[----:B------:R-:W3:Y:S05]  /*16300*/  LDSM.16.M88.4 R96, [R239+0x7800] ;  /* 0x00780000ef60783b */ /* 0x000eea0000000200 */
[C---:B------:R-:W-:Y:S03]  /*16310*/  HMMA.16816.F32.BF16 R40, R128.reuse, R42, RZ ;  /* 0x0000002a8028723c */ /* 0x040fe600000418ff */
[----:B------:R-:W3:Y:S03]  /*16320*/  LDSM.16.M88.4 R104, [R239+0x8000] ;  /* 0x00800000ef68783b */ /* 0x000ee60000000200 */
[C---:B--2---:R-:W-:Y:S05]  /*16330*/  HMMA.16816.F32.BF16 R44, R128.reuse, R48, RZ ;  /* 0x00000030802c723c */ /* 0x044fea00000418ff */
[----:B------:R-:W2:Y:S01]  /*16340*/  LDSM.16.M88.4 R112, [R239+0x8800] ;  /* 0x00880000ef70783b */ /* 0x000ea20000000200 */
[C---:B------:R-:W-:Y:S06]  /*16350*/  HMMA.16816.F32.BF16 R48, R128.reuse, R50, RZ ;  /* 0x000000328030723c */ /* 0x040fec00000418ff */
[C---:B------:R-:W-:Y:S01]  /*16360*/  HMMA.16816.F32.BF16 R52, R128.reuse, R56, RZ ;  /* 0x000000388034723c */ /* 0x040fe200000418ff */
[----:B------:R-:W2:Y:S05]  /*16370*/  LDSM.16.M88.4 R120, [R239+0x9000] ;  /* 0x00900000ef78783b */ /* 0x000eaa0000000200 */
[C---:B------:R-:W-:Y:S03]  /*16380*/  HMMA.16816.F32.BF16 R56, R128.reuse, R58, RZ ;  /* 0x0000003a8038723c */ /* 0x040fe600000418ff */
[----:B------:R-:W2:Y:S03]  /*16390*/  LDSM.16.M88.4 R168, [R239+0x9800] ;  /* 0x00980000efa8783b */ /* 0x000ea60000000200 */
[C---:B-1----:R-:W-:Y:S05]  /*163a0*/  HMMA.16816.F32.BF16 R60, R128.reuse, R64, RZ ;  /* 0x00000040803c723c */ /* 0x042fea00000418ff */
[----:B------:R-:W-:Y:S01]  /*163b0*/  LDSM.16.M88.4 R172, [R172] ;  /* 0x00000000acac783b */ /* 0x000fe20000000200 */
[C---:B------:R-:W-:Y:S06]  /*163c0*/  HMMA.16816.F32.BF16 R64, R128.reuse, R66, RZ ;  /* 0x000000428040723c */ /* 0x040fec00000418ff */
[C---:B----4-:R-:W-:Y:S01]  /*163d0*/  HMMA.16816.F32.BF16 R68, R128.reuse, R72, RZ ;  /* 0x000000488044723c */ /* 0x050fe200000418ff */
[----:B------:R-:W1:Y:S05]  /*163e0*/  LDSM.16.M88.4 R176, [R233+0x2000] ;  /* 0x00200000e9b0783b */ /* 0x000e6a0000000200 */
[C---:B------:R-:W-:Y:S03]  /*163f0*/  HMMA.16816.F32.BF16 R72, R128.reuse, R74, RZ ;  /* 0x0000004a8048723c */ /* 0x040fe600000418ff */
[----:B------:R-:W4:Y:S03]  /*16400*/  LDSM.16.M88.4 R180, [R233+0x2800] ;  /* 0x00280000e9b4783b */ /* 0x000f260000000200 */
[C---:B------:R-:W-:Y:S05]  /*16410*/  HMMA.16816.F32.BF16 R76, R128.reuse, R80, RZ ;  /* 0x00000050804c723c */ /* 0x040fea00000418ff */
[----:B------:R-:W4:Y:S01]  /*16420*/  LDSM.16.M88.4 R184, [R233+0x3000] ;  /* 0x00300000e9b8783b */ /* 0x000f220000000200 */
[C---:B------:R-:W-:Y:S06]  /*16430*/  HMMA.16816.F32.BF16 R80, R128.reuse, R82, RZ ;  /* 0x000000528050723c */ /* 0x040fec00000418ff */
[C---:B---3--:R-:W-:Y:S01]  /*16440*/  HMMA.16816.F32.BF16 R84, R128.reuse, R88, RZ ;  /* 0x000000588054723c */ /* 0x048fe200000418ff */
[----:B------:R-:W3:Y:S05]  /*16450*/  LDSM.16.M88.4 R188, [R233+0x3800] ;  /* 0x00380000e9bc783b */ /* 0x000eea0000000200 */
[C---:B------:R-:W-:Y:S03]  /*16460*/  HMMA.16816.F32.BF16 R88, R128.reuse, R90, RZ ;  /* 0x0000005a8058723c */ /* 0x040fe600000418ff */
[----:B------:R-:W3:Y:S03]  /*16470*/  LDSM.16.M88.4 R192, [R233+0x4000] ;  /* 0x00400000e9c0783b */ /* 0x000ee60000000200 */
[C---:B------:R-:W-:Y:S05]  /*16480*/  HMMA.16816.F32.BF16 R92, R128.reuse, R96, RZ ;  /* 0x00000060805c723c */ /* 0x040fea00000418ff */
        /* <DEDUP_REMOVED lines=12> */
[----:B------:R-:W0:Y:S03]  /*16550*/  LDGDEPBAR ;  /* 0x00000000000079af */ /* 0x000e260000000000 */
[C---:B------:R-:W-:Y:S06]  /*16560*/  HMMA.16816.F32.BF16 R124, R128.reuse, R168, RZ ;  /* 0x000000a8807c723c */ /* 0x040fec00000418ff */
[----:B------:R-:W-:Y:S01]  /*16570*/  HMMA.16816.F32.BF16 R128, R128, R170, RZ ;  /* 0x000000aa8080723c */ /* 0x000fe200000418ff */
[----:B------:R-:W2:Y:S05]  /*16580*/  LDSM.16.M88.4 R168, [R233+0x7000] ;  /* 0x00700000e9a8783b */ /* 0x000eaa0000000200 */
[C---:B-1----:R-:W-:Y:S06]  /*16590*/  HMMA.16816.F32.BF16 R4, R172.reuse, R176, R4 ;  /* 0x000000b0ac04723c */ /* 0x042fec0000041804 */
[C---:B------:R-:W-:Y:S01]  /*165a0*/  HMMA.16816.F32.BF16 R8, R172.reuse, R178, R8 ;  /* 0x000000b2ac08723c */ /* 0x040fe20000041808 */
[----:B------:R-:W1:Y:S05]  /*165b0*/  LDSM.16.M88.4 R176, [R233+0x7800] ;  /* 0x00780000e9b0783b */ /* 0x000e6a0000000200 */
[C---:B----4-:R-:W-:Y:S06]  /*165c0*/  HMMA.16816.F32.BF16 R12, R172.reuse, R180, R12 ;  /* 0x000000b4ac0c723c */ /* 0x050fec000004180c */
[C---:B------:R-:W-:Y:S01]  /*165d0*/  HMMA.16816.F32.BF16 R16, R172.reuse, R182, R16 ;  /* 0x000000b6ac10723c */ /* 0x040fe20000041810 */
[----:B------:R-:W4:Y:S05]  /*165e0*/  LDSM.16.M88.4 R180, [R233+0x8000] ;  /* 0x00800000e9b4783b */ /* 0x000f2a0000000200 */
[C---:B------:R-:W-:Y:S06]  /*165f0*/  HMMA.16816.F32.BF16 R20, R172.reuse, R184, R20 ;  /* 0x000000b8ac14723c */ /* 0x040fec0000041814 */
[C---:B------:R-:W-:Y:S01]  /*16600*/  HMMA.16816.F32.BF16 R24, R172.reuse, R186, R24 ;  /* 0x000000baac18723c */ /* 0x040fe20000041818 */
[----:B------:R-:W4:Y:S05]  /*16610*/  LDSM.16.M88.4 R184, [R233+0x8800] ;  /* 0x00880000e9b8783b */ /* 0x000f2a0000000200 */
[C---:B---3--:R-:W-:Y:S06]  /*16620*/  HMMA.16816.F32.BF16 R28, R172.reuse, R188, R28 ;  /* 0x000000bcac1c723c */ /* 0x048fec000004181c */
[C---:B------:R-:W-:Y:S01]  /*16630*/  HMMA.16816.F32.BF16 R32, R172.reuse, R190, R32 ;  /* 0x000000beac20723c */ /* 0x040fe20000041820 */
[----:B------:R-:W3:Y:S05]  /*16640*/  LDSM.16.M88.4 R188, [R233+0x9000] ;  /* 0x00900000e9bc783b */ /* 0x000eea0000000200 */
        /* <DEDUP_REMOVED lines=13> */
[C---:B--2---:R-:W-:Y:S06]  /*16720*/  HMMA.16816.F32.BF16 R68, R172.reuse, R208, R68 ;  /* 0x000000d0ac44723c */ /* 0x044fec0000041844 */
[C---:B------:R-:W-:Y:S01]  /*16730*/  HMMA.16816.F32.BF16 R72, R172.reuse, R210, R72 ;  /* 0x000000d2ac48723c */ /* 0x040fe20000041848 */
[----:B------:R-:W-:Y:S05]  /*16740*/  LDSM.16.M88.4 R208, [R227] ;  /* 0x00000000e3d0783b */ /* 0x000fea0000000200 */
[C---:B------:R-:W-:Y:S06]  /*16750*/  HMMA.16816.F32.BF16 R76, R172.reuse, R212, R76 ;  /* 0x000000d4ac4c723c */ /* 0x040fec000004184c */
[C---:B------:R-:W-:Y:S01]  /*16760*/  HMMA.16816.F32.BF16 R80, R172.reuse, R214, R80 ;  /* 0x000000d6ac50723c */ /* 0x040fe20000041850 */
[----:B------:R-:W-:Y:S05]  /*16770*/  LDSM.16.M88.4 R212, [R226] ;  /* 0x00000000e2d4783b */ /* 0x000fea0000000200 */
[C---:B------:R-:W-:Y:S06]  /*16780*/  HMMA.16816.F32.BF16 R84, R172.reuse, R168, R84 ;  /* 0x000000a8ac54723c */ /* 0x040fec0000041854 */
[C---:B------:R-:W-:Y:S01]  /*16790*/  HMMA.16816.F32.BF16 R88, R172.reuse, R170, R88 ;  /* 0x000000aaac58723c */ /* 0x040fe20000041858 */
[----:B------:R-:W2:Y:S05]  /*167a0*/  LDSM.16.M88.4 R168, [R233+0x9800] ;  /* 0x00980000e9a8783b */ /* 0x000eaa0000000200 */
[C---:B-1----:R-:W-:Y:S06]  /*167b0*/  HMMA.16816.F32.BF16 R92, R172.reuse, R176, R92 ;  /* 0x000000b0ac5c723c */ /* 0x042fec000004185c */
[C---:B------:R-:W-:Y:S01]  /*167c0*/  HMMA.16816.F32.BF16 R96, R172.reuse, R178, R96 ;  /* 0x000000b2ac60723c */ /* 0x040fe20000041860 */
[----:B------:R-:W1:Y:S05]  /*167d0*/  LDSM.16.M88.4 R176, [R225] ;  /* 0x00000000e1b0783b */ /* 0x000e6a0000000200 */
[C---:B----4-:R-:W-:Y:S06]  /*167e0*/  HMMA.16816.F32.BF16 R100, R172.reuse, R180, R100 ;  /* 0x000000b4ac64723c */ /* 0x050fec0000041864 */
[C---:B------:R-:W-:Y:S01]  /*167f0*/  HMMA.16816.F32.BF16 R104, R172.reuse, R182, R104 ;  /* 0x000000b6ac68723c */ /* 0x040fe20000041868 */
[----:B------:R-:W4:Y:S05]  /*16800*/  LDSM.16.M88.4 R180, [R224] ;  /* 0x00000000e0b4783b */ /* 0x000f2a0000000200 */
[C---:B------:R-:W-:Y:S06]  /*16810*/  HMMA.16816.F32.BF16 R108, R172.reuse, R184, R108 ;  /* 0x000000b8ac6c723c */ /* 0x040fec000004186c */
[C---:B------:R-:W-:Y:S01]  /*16820*/  HMMA.16816.F32.BF16 R112, R172.reuse, R186, R112 ;  /* 0x000000baac70723c */ /* 0x040fe20000041870 */
[----:B------:R-:W-:Y:S05]  /*16830*/  LDSM.16.M88.4 R184, [R221] ;  /* 0x00000000ddb8783b */ /* 0x000fea0000000200 */
[C---:B---3--:R-:W-:Y:S06]  /*16840*/  HMMA.16816.F32.BF16 R116, R172.reuse, R188, R116 ;  /* 0x000000bcac74723c */ /* 0x048fec0000041874 */
[C---:B------:R-:W-:Y:S01]  /*16850*/  HMMA.16816.F32.BF16 R120, R172.reuse, R190, R120 ;  /* 0x000000beac78723c */ /* 0x040fe20000041878 */
[----:B------:R-:W-:Y:S05]  /*16860*/  LDSM.16.M88.4 R188, [R219] ;  /* 0x00000000dbbc783b */ /* 0x000fea0000000200 */
[C---:B--2---:R-:W-:Y:S06]  /*16870*/  HMMA.16816.F32.BF16 R124, R172.reuse, R168, R124 ;  /* 0x000000a8ac7c723c */ /* 0x044fec000004187c */
[----:B------:R-:W-:Y:S01]  /*16880*/  HMMA.16816.F32.BF16 R128, R172, R170, R128 ;  /* 0x000000aaac80723c */ /* 0x000fe20000041880 */
[----:B------:R-:W2:Y:S05]  /*16890*/  LDSM.16.M88.4 R168, [R223] ;  /* 0x00000000dfa8783b */ /* 0x000eaa0000000200 */
[C---:B------:R-:W-:Y:S03]  /*168a0*/  HMMA.16816.F32.BF16 R4, R192.reuse, R196, R4 ;  /* 0x000000c4c004723c */ /* 0x040fe60000041804 */
[----:B------:R-:W3:Y:S03]  /*168b0*/  LDSM.16.M88.4 R172, [R222] ;  /* 0x00000000deac783b */ /* 0x000ee60000000200 */
        /* <DEDUP_REMOVED lines=16> */
[----:B------:R-:W1:Y:S05]  /*169c0*/  LDSM.16.M88.4 R176, [R220] ;  /* 0x00000000dcb0783b */ /* 0x000e6a0000000200 */
[C---:B----4-:R-:W-:Y:S06]  /*169d0*/  HMMA.16816.F32.BF16 R52, R192.reuse, R180, R52 ;  /* 0x000000b4c034723c */ /* 0x050fec0000041834 */
[C---:B------:R-:W-:Y:S01]  /*169e0*/  HMMA.16816.F32.BF16 R56, R192.reuse, R182, R56 ;  /* 0x000000b6c038723c */ /* 0x040fe20000041838 */
[----:B------:R-:W4:Y:S05]  /*169f0*/  LDSM.16.M88.4 R180, [R237] ;  /* 0x00000000edb4783b */ /* 0x000f2a0000000200 */
[C---:B--2---:R-:W-:Y:S06]  /*16a00*/  HMMA.16816.F32.BF16 R60, R192.reuse, R168, R60 ;  /* 0x000000a8c03c723c */ /* 0x044fec000004183c */
[C---:B------:R-:W-:Y:S01]  /*16a10*/  HMMA.16816.F32.BF16 R64, R192.reuse, R170, R64 ;  /* 0x000000aac040723c */ /* 0x040fe20000041840 */
[----:B------:R-:W2:Y:S05]  /*16a20*/  LDSM.16.M88.4 R168, [R166+0x800] ;  /* 0x00080000a6a8783b */ /* 0x000eaa0000000200 */
[C---:B---3--:R-:W-:Y:S06]  /*16a30*/  HMMA.16816.F32.BF16 R68, R192.reuse, R172, R68 ;  /* 0x000000acc044723c */ /* 0x048fec0000041844 */
[C---:B------:R-:W-:Y:S06]  /*16a40*/  HMMA.16816.F32.BF16 R72, R192.reuse, R174, R72 ;  /* 0x000000aec048723c */ /* 0x040fec0000041848 */
[C---:B------:R-:W-:Y:S06]  /*16a50*/  HMMA.16816.F32.BF16 R76, R192.reuse, R184, R76 ;  /* 0x000000b8c04c723c */ /* 0x040fec000004184c */
[C---:B------:R-:W-:Y:S06]  /*16a60*/  HMMA.16816.F32.BF16 R80, R192.reuse, R186, R80 ;  /* 0x000000bac050723c */ /* 0x040fec0000041850 */
[C---:B-1----:R-:W-:Y:S06]  /*16a70*/  HMMA.16816.F32.BF16 R84, R192.reuse, R176, R84 ;  /* 0x000000b0c054723c */ /* 0x042fec0000041854 */
        /* <DEDUP_REMOVED lines=13> */
[C---:B--2---:R-:W-:Y:S06]  /*16b50*/  HMMA.16816.F32.BF16 R12, R180.reuse, R168, R12 ;  /* 0x000000a8b40c723c */ /* 0x044fec000004180c */
        /* <DEDUP_REMOVED lines=10> */
[----:B------:R-:W-:Y:S01]  /*16c00*/  MUFU.TANH R2, R9 ;  /* 0x0000000900027308 */ /* 0x000fe20000002400 */
[----:B------:R-:W-:Y:S01]  /*16c10*/  FMUL.FTZ R12, R12, UR16 ;  /* 0x000000100c0c7c20 */ /* 0x000fe20008410000 */
[----:B------:R-:W-:Y:S02]  /*16c20*/  FMUL.FTZ R13, R13, UR16 ;  /* 0x000000100d0d7c20 */ /* 0x000fe40008410000 */
[----:B------:R-:W-:Y:S01]  /*16c30*/  FMUL.FTZ R16, R16, UR16 ;  /* 0x0000001010107c20 */ /* 0x000fe20008410000 */
[----:B------:R-:W-:Y:S05]  /*16c40*/  FMUL.FTZ R17, R17, UR16 ;  /* 0x0000001011117c20 */ /* 0x000fea0008410000 */
[----:B------:R-:W-:Y:S01]  /*16c50*/  MUFU.TANH R188, R4 ;  /* 0x0000000400bc7308 */ /* 0x000fe20000002400 */
[----:B-1----:R1:W-:Y:S09]  /*16c60*/  STL [R1+0x34], R0 ;  /* 0x0000340001007387 */ /* 0x0023f20000100800 */
[----:B------:R-:W-:Y:S10]  /*16c70*/  MUFU.TANH R187, R6 ;  /* 0x0000000600bb7308 */ /* 0x000ff40000002400 */
[----:B------:R-:W-:Y:S10]  /*16c80*/  MUFU.TANH R17, R17 ;  /* 0x0000001100117308 */ /* 0x000ff40000002400 */
[----:B-1----:R1:W2:Y:S02]  /*16c90*/  MUFU.TANH R0, R7 ;  /* 0x0000000700007308 */ /* 0x0022a40000002400 */
[----:B-1----:R-:W1:Y:S08]  /*16ca0*/  LDSM.16.M88.4 R4, [R166+0x1000] ;  /* 0x00100000a604783b */ /* 0x002e700000000200 */
[----:B--2---:R2:W-:Y:S02]  /*16cb0*/  STL [R1+0x44], R0 ;  /* 0x0000440001007387 */ /* 0x0045e40000100800 */
[----:B--2---:R-:W2:Y:S01]  /*16cc0*/  MUFU.TANH R0, R8 ;  /* 0x0000000800007308 */ /* 0x004ea20000002400 */
[C---:B-1----:R-:W-:Y:S06]  /*16cd0*/  HMMA.16816.F32.BF16 R20, R180.reuse, R4, R20 ;  /* 0x00000004b414723c */ /* 0x042fec0000041814 */
[C---:B------:R-:W-:Y:S01]  /*16ce0*/  HMMA.16816.F32.BF16 R24, R180.reuse, R6, R24 ;  /* 0x00000006b418723c */ /* 0x040fe20000041818 */
[----:B------:R-:W-:Y:S08]  /*16cf0*/  LDSM.16.M88.4 R4, [R166+0x2000] ;  /* 0x00200000a604783b */ /* 0x000ff00000000200 */
[----:B--2---:R1:W-:Y:S04]  /*16d00*/  STL [R1+0x40], R0 ;  /* 0x0000400001007387 */ /* 0x0043e80000100800 */
[----:B------:R2:W-:Y:S05]  /*16d10*/  STL [R1+0x3c], R2 ;  /* 0x00003c0201007387 */ /* 0x0005ea0000100800 */
[----:B------:R-:W-:Y:S01]  /*16d20*/  FMUL.FTZ R20, R20, UR16 ;  /* 0x0000001014147c20 */ /* 0x000fe20008410000 */
[----:B------:R-:W-:Y:S05]  /*16d30*/  FMUL.FTZ R21, R21, UR16 ;  /* 0x0000001015157c20 */ /* 0x000fea0008410000 */
[----:B------:R-:W-:Y:S01]  /*16d40*/  FMUL.FTZ R24, R24, UR16 ;  /* 0x0000001018187c20 */ /* 0x000fe20008410000 */
[----:B------:R-:W-:Y:S01]  /*16d50*/  FMUL.FTZ R25, R25, UR16 ;  /* 0x0000001019197c20 */ /* 0x000fe20008410000 */
[----:B-1----:R-:W1:Y:S10]  /*16d60*/  MUFU.TANH R0, R10 ;  /* 0x0000000a00007308 */ /* 0x002e740000002400 */
[----:B--2---:R2:W-:Y:S01]  /*16d70*/  MUFU.TANH R2, R12 ;  /* 0x0000000c00027308 */ /* 0x0045e20000002400 */
[----:B-1----:R1:W-:Y:S01]  /*16d80*/  STL [R1+0x38], R0 ;  /* 0x0000380001007387 */ /* 0x0023e20000100800 */
[----:B--2---:R-:W-:Y:S01]  /*16d90*/  FMUL.FTZ R12, R15, UR16 ;  /* 0x000000100f0c7c20 */ /* 0x004fe20008410000 */
[----:B------:R-:W-:Y:S01]  /*16da0*/  FMUL.FTZ R15, R19, UR16 ;  /* 0x00000010130f7c20 */ /* 0x000fe20008410000 */
[----:B------:R-:W-:Y:S06]  /*16db0*/  FMUL.FTZ R19, R22, UR16 ;  /* 0x0000001016137c20 */ /* 0x000fec0008410000 */
[----:B------:R-:W-:Y:S10]  /*16dc0*/  MUFU.TANH R12, R12 ;  /* 0x0000000c000c7308 */ /* 0x000ff40000002400 */
[----:B------:R-:W-:Y:S10]  /*16dd0*/  MUFU.TANH R15, R15 ;  /* 0x0000000f000f7308 */ /* 0x000ff40000002400 */
[----:B-1----:R1:W2:Y:S10]  /*16de0*/  MUFU.TANH R0, R11 ;  /* 0x0000000b00007308 */ /* 0x0022b40000002400 */
[----:B------:R-:W-:Y:S01]  /*16df0*/  MUFU.TANH R19, R19 ;  /* 0x0000001300137308 */ /* 0x000fe20000002400 */
[----:B-1----:R-:W1:Y:S08]  /*16e00*/  LDSM.16.M88.4 R8, [R166+0x1800] ;  /* 0x00180000a608783b */ /* 0x002e700000000200 */
[----:B--2---:R2:W-:Y:S04]  /*16e10*/  STL [R1+0x50], R0 ;  /* 0x0000500001007387 */ /* 0x0045e80000100800 */
[----:B------:R3:W-:Y:S01]  /*16e20*/  STL [R1+0x4c], R2 ;  /* 0x00004c0201007387 */ /* 0x0007e20000100800 */
[----:B--2---:R2:W4:Y:S01]  /*16e30*/  MUFU.TANH R0, R13 ;  /* 0x0000000d00007308 */ /* 0x0045220000002400 */
[C---:B-1----:R-:W-:Y:S09]  /*16e40*/  HMMA.16816.F32.BF16 R28, R180.reuse, R8, R28 ;  /* 0x00000008b41c723c */ /* 0x042ff2000004181c */
[----:B---3--:R1:W-:Y:S01]  /*16e50*/  MUFU.TANH R2, R20 ;  /* 0x0000001400027308 */ /* 0x0083e20000002400 */
[C---:B------:R-:W-:Y:S01]  /*16e60*/  HMMA.16816.F32.BF16 R32, R180.reuse, R10, R32 ;  /* 0x0000000ab420723c */ /* 0x040fe20000041820 */
[----:B------:R-:W3:Y:S02]  /*16e70*/  LDSM.16.M88.4 R8, [R166+0x2800] ;  /* 0x00280000a608783b */ /* 0x000ee40000000200 */
[----:B--2---:R-:W-:Y:S03]  /*16e80*/  FMUL.FTZ R13, R14, UR16 ;  /* 0x000000100e0d7c20 */ /* 0x004fe60008410000 */
[C---:B------:R-:W-:Y:S03]  /*16e90*/  HMMA.16816.F32.BF16 R36, R180.reuse, R4, R36 ;  /* 0x00000004b424723c */ /* 0x040fe60000041824 */
[----:B----4-:R2:W-:Y:S01]  /*16ea0*/  STL [R1+0x48], R0 ;  /* 0x0000480001007387 */ /* 0x0105e20000100800 */
[----:B------:R-:W-:Y:S02]  /*16eb0*/  MUFU.TANH R13, R13 ;  /* 0x0000000d000d7308 */ /* 0x000fe40000002400 */
[C---:B------:R-:W-:Y:S01]  /*16ec0*/  HMMA.16816.F32.BF16 R40, R180.reuse, R6, R40 ;  /* 0x00000006b428723c */ /* 0x040fe20000041828 */
[----:B------:R-:W4:Y:S04]  /*16ed0*/  LDSM.16.M88.4 R4, [R166+0x3000] ;  /* 0x00300000a604783b */ /* 0x000f280000000200 */
[----:B------:R-:W-:Y:S06]  /*16ee0*/  FMUL.FTZ R29, R29, UR16 ;  /* 0x000000101d1d7c20 */ /* 0x000fec0008410000 */
[----:B------:R-:W-:Y:S01]  /*16ef0*/  MUFU.TANH R29, R29 ;  /* 0x0000001d001d7308 */ /* 0x000fe20000002400 */
[----:B------:R-:W-:Y:S01]  /*16f00*/  FMUL.FTZ R14, R32, UR16 ;  /* 0x00000010200e7c20 */ /* 0x000fe20008410000 */
[----:B------:R-:W-:Y:S05]  /*16f10*/  FMUL.FTZ R22, R34, UR16 ;  /* 0x0000001022167c20 */ /* 0x000fea0008410000 */
[----:B-1----:R-:W-:Y:S01]  /*16f20*/  FMUL.FTZ R20, R36, UR16 ;  /* 0x0000001024147c20 */ /* 0x002fe20008410000 */
[----:B------:R-:W-:Y:S02]  /*16f30*/  FMUL.FTZ R34, R37, UR16 ;  /* 0x0000001025227c20 */ /* 0x000fe40008410000 */
[----:B------:R-:W-:Y:S01]  /*16f40*/  MUFU.TANH R14, R14 ;  /* 0x0000000e000e7308 */ /* 0x000fe20000002400 */
[----:B------:R-:W-:Y:S02]  /*16f50*/  FMUL.FTZ R32, R39, UR16 ;  /* 0x0000001027207c20 */ /* 0x000fe40008410000 */
[----:B------:R-:W-:Y:S01]  /*16f60*/  FMUL.FTZ R40, R40, UR16 ;  /* 0x0000001028287c20 */ /* 0x000fe20008410000 */
[----:B------:R-:W-:Y:S01]  /*16f70*/  FMUL.FTZ R41, R41, UR16 ;  /* 0x0000001029297c20 */ /* 0x000fe20008410000 */
[----:B------:R-:W-:Y:S01]  /*16f80*/  FMUL.FTZ R42, R42, UR16 ;  /* 0x000000102a2a7c20 */ /* 0x000fe20008410000 */
[----:B------:R-:W-:Y:S04]  /*16f90*/  FMUL.FTZ R43, R43, UR16 ;  /* 0x000000102b2b7c20 */ /* 0x000fe80008410000 */
[----:B--2---:R-:W1:Y:S01]  /*16fa0*/  MUFU.TANH R0, R16 ;  /* 0x0000001000007308 */ /* 0x004e620000002400 */
[C---:B---3--:R-:W-:Y:S06]  /*16fb0*/  HMMA.16816.F32.BF16 R44, R180.reuse, R8, R44 ;  /* 0x00000008b42c723c */ /* 0x048fec000004182c */
[C---:B------:R-:W-:Y:S03]  /*16fc0*/  HMMA.16816.F32.BF16 R48, R180.reuse, R10, R48 ;  /* 0x0000000ab430723c */ /* 0x040fe60000041830 */
[----:B------:R-:W-:Y:S01]  /*16fd0*/  MUFU.TANH R22, R22 ;  /* 0x0000001600167308 */ /* 0x000fe20000002400 */
[----:B------:R-:W2:Y:S02]  /*16fe0*/  LDSM.16.M88.4 R8, [R166+0x3800] ;  /* 0x00380000a608783b */ /* 0x000ea40000000200 */
[C---:B----4-:R-:W-:Y:S07]  /*16ff0*/  HMMA.16816.F32.BF16 R52, R180.reuse, R4, R52 ;  /* 0x00000004b434723c */ /* 0x050fee0000041834 */
[----:B------:R-:W-:Y:S01]  /*17000*/  MUFU.TANH R20, R20 ;  /* 0x0000001400147308 */ /* 0x000fe20000002400 */
[----:B-1----:R1:W-:Y:S03]  /*17010*/  STL [R1+0x54], R0 ;  /* 0x0000540001007387 */ /* 0x0023e60000100800 */
[----:B------:R-:W-:Y:S01]  /*17020*/  FMUL.FTZ R16, R18, UR16 ;  /* 0x0000001012107c20 */ /* 0x000fe20008410000 */
[C---:B------:R-:W-:Y:S01]  /*17030*/  HMMA.16816.F32.BF16 R56, R180.reuse, R6, R56 ;  /* 0x00000006b438723c */ /* 0x040fe20000041838 */
[----:B------:R-:W3:Y:S04]  /*17040*/  LDSM.16.M88.4 R4, [R166+0x4000] ;  /* 0x00400000a604783b */ /* 0x000ee80000000200 */
[----:B------:R-:W-:Y:S01]  /*17050*/  MUFU.TANH R16, R16 ;  /* 0x0000001000107308 */ /* 0x000fe20000002400 */
[----:B------:R-:W-:Y:S01]  /*17060*/  FMUL.FTZ R44, R44, UR16 ;  /* 0x000000102c2c7c20 */ /* 0x000fe20008410000 */
[----:B------:R-:W-:Y:S01]  /*17070*/  FMUL.FTZ R45, R45, UR16 ;  /* 0x000000102d2d7c20 */ /* 0x000fe20008410000 */
[----:B------:R-:W-:Y:S01]  /*17080*/  FMUL.FTZ R18, R23, UR16 ;  /* 0x0000001017127c20 */ /* 0x000fe20008410000 */
[----:B------:R4:W-:Y:S02]  /*17090*/  STL [R1+0x5c], R2 ;  /* 0x00005c0201007387 */ /* 0x0009e40000100800 */
[----:B------:R-:W-:Y:S01]  /*170a0*/  FMUL.FTZ R23, R33, UR16 ;  /* 0x0000001021177c20 */ /* 0x000fe20008410000 */
[----:B------:R-:W-:Y:S03]  /*170b0*/  FMUL.FTZ R48, R48, UR16 ;  /* 0x0000001030307c20 */ /* 0x000fe60008410000 */
[----:B------:R-:W-:Y:S01]  /*170c0*/  MUFU.TANH R34, R34 ;  /* 0x0000002200227308 */ /* 0x000fe20000002400 */
[----:B------:R-:W-:Y:S01]  /*170d0*/  FMUL.FTZ R49, R49, UR16 ;  /* 0x0000001031317c20 */ /* 0x000fe20008410000 */
[----:B------:R-:W-:Y:S01]  /*170e0*/  FMUL.FTZ R50, R50, UR16 ;  /* 0x0000001032327c20 */ /* 0x000fe20008410000 */
[----:B------:R-:W-:Y:S01]  /*170f0*/  FMUL.FTZ R51, R51, UR16 ;  /* 0x0000001033337c20 */ /* 0x000fe20008410000 */
[----:B------:R-:W-:Y:S01]  /*17100*/  FMUL.FTZ R33, R38, UR16 ;  /* 0x0000001026217c20 */ /* 0x000fe20008410000 */
[----:B------:R-:W-:Y:S01]  /*17110*/  FMUL.FTZ R52, R52, UR16 ;  /* 0x0000001034347c20 */ /* 0x000fe20008410000 */
        /* <DEDUP_REMOVED lines=10> */
[----:B-1----:R-:W1:Y:S01]  /*171c0*/  MUFU.TANH R0, R21 ;  /* 0x0000001500007308 */ /* 0x002e620000002400 */
[C---:B--2---:R-:W-:Y:S06]  /*171d0*/  HMMA.16816.F32.BF16 R60, R180.reuse, R8, R60 ;  /* 0x00000008b43c723c */ /* 0x044fec000004183c */
[C---:B------:R-:W-:Y:S03]  /*171e0*/  HMMA.16816.F32.BF16 R64, R180.reuse, R10, R64 ;  /* 0x0000000ab440723c */ /* 0x040fe60000041840 */
[----:B----4-:R2:W4:Y:S01]  /*171f0*/  MUFU.TANH R2, R24 ;  /* 0x0000001800027308 */ /* 0x0105220000002400 */
[----:B------:R-:W4:Y:S02]  /*17200*/  LDSM.16.M88.4 R8, [R166+0x4800] ;  /* 0x00480000a608783b */ /* 0x000f240000000200 */
[C---:B---3--:R-:W-:Y:S07]  /*17210*/  HMMA.16816.F32.BF16 R68, R180.reuse, R4, R68 ;  /* 0x00000004b444723c */ /* 0x048fee0000041844 */
[----:B------:R-:W-:Y:S01]  /*17220*/  MUFU.TANH R23, R23 ;  /* 0x0000001700177308 */ /* 0x000fe20000002400 */
[----:B-1----:R1:W-:Y:S03]  /*17230*/  STL [R1+0x58], R0 ;  /* 0x0000580001007387 */ /* 0x0023e60000100800 */
[----:B------:R-:W-:Y:S01]  /*17240*/  FMUL.FTZ R21, R35, UR16 ;  /* 0x0000001023157c20 */ /* 0x000fe20008410000 */
[C---:B------:R-:W-:Y:S01]  /*17250*/  HMMA.16816.F32.BF16 R72, R180.reuse, R6, R72 ;  /* 0x00000006b448723c */ /* 0x040fe20000041848 */
[----:B------:R-:W3:Y:S04]  /*17260*/  LDSM.16.M88.4 R4, [R166+0x5000] ;  /* 0x00500000a604783b */ /* 0x000ee80000000200 */
[----:B------:R-:W-:Y:S01]  /*17270*/  MUFU.TANH R21, R21 ;  /* 0x0000001500157308 */ /* 0x000fe20000002400 */
[----:B--2---:R-:W-:Y:S01]  /*17280*/  FMUL.FTZ R24, R27, UR16 ;  /* 0x000000101b187c20 */ /* 0x004fe20008410000 */
[----:B------:R-:W-:Y:S01]  /*17290*/  FMUL.FTZ R60, R60, UR16 ;  /* 0x000000103c3c7c20 */ /* 0x000fe20008410000 */
[----:B------:R-:W-:Y:S01]  /*172a0*/  FMUL.FTZ R61, R61, UR16 ;  /* 0x000000103d3d7c20 */ /* 0x000fe20008410000 */
[----:B----4-:R2:W-:Y:S02]  /*172b0*/  STL [R1+0x64], R2 ;  /* 0x0000640201007387 */ /* 0x0105e40000100800 */
        /* <DEDUP_REMOVED lines=15> */
[----:B------:R-:W-:Y:S05]  /*173b0*/  FMUL.FTZ R73, R73, UR16 ;  /* 0x0000001049497c20 */ /* 0x000fea0008410000 */
[----:B-1----:R-:W1:Y:S01]  /*173c0*/  MUFU.TANH R0, R25 ;  /* 0x0000001900007308 */ /* 0x002e620000002400 */
[C---:B------:R-:W-:Y:S06]  /*173d0*/  HMMA.16816.F32.BF16 R76, R180.reuse, R8, R76 ;  /* 0x00000008b44c723c */ /* 0x040fec000004184c */
[C---:B------:R-:W-:Y:S03]  /*173e0*/  HMMA.16816.F32.BF16 R80, R180.reuse, R10, R80 ;  /* 0x0000000ab450723c */ /* 0x040fe60000041850 */
[----:B--2---:R-:W-:Y:S01]  /*173f0*/  MUFU.TANH R2, R41 ;  /* 0x0000002900027308 */ /* 0x004fe20000002400 */
[----:B------:R-:W2:Y:S02]  /*17400*/  LDSM.16.M88.4 R8, [R166+0x5800] ;  /* 0x00580000a608783b */ /* 0x000ea40000000200 */
[C---:B---3--:R-:W-:Y:S07]  /*17410*/  HMMA.16816.F32.BF16 R84, R180.reuse, R4, R84 ;  /* 0x00000004b454723c */ /* 0x048fee0000041854 */
[----:B------:R3:W-:Y:S01]  /*17420*/  MUFU.TANH R202, R68 ;  /* 0x0000004400ca7308 */ /* 0x0007e20000002400 */
[----:B-1----:R1:W-:Y:S03]  /*17430*/  STL [R1+0x60], R0 ;  /* 0x0000600001007387 */ /* 0x0023e60000100800 */
[----:B------:R-:W-:Y:S01]  /*17440*/  FMUL.FTZ R25, R26, UR16 ;  /* 0x000000101a197c20 */ /* 0x000fe20008410000 */
[C---:B------:R-:W-:Y:S01]  /*17450*/  HMMA.16816.F32.BF16 R88, R180.reuse, R6, R88 ;  /* 0x00000006b458723c */ /* 0x040fe20000041858 */
[----:B------:R-:W4:Y:S04]  /*17460*/  LDSM.16.M88.4 R4, [R166+0x6000] ;  /* 0x00600000a604783b */ /* 0x000f280000000200 */
[----:B------:R1:W-:Y:S01]  /*17470*/  MUFU.TANH R201, R69 ;  /* 0x0000004500c97308 */ /* 0x0003e20000002400 */
[----:B------:R-:W-:Y:S01]  /*17480*/  FMUL.FTZ R76, R76, UR16 ;  /* 0x000000104c4c7c20 */ /* 0x000fe20008410000 */
[----:B------:R-:W-:Y:S01]  /*17490*/  FMUL.FTZ R77, R77, UR16 ;  /* 0x000000104d4d7c20 */ /* 0x000fe20008410000 */
[----:B------:R-:W-:Y:S03]  /*174a0*/  FMUL.FTZ R78, R78, UR16 ;  /* 0x000000104e4e7c20 */ /* 0x000fe60008410000 */
[----:B------:R-:W-:Y:S01]  /*174b0*/  FMUL.FTZ R79, R79, UR16 ;  /* 0x000000104f4f7c20 */ /* 0x000fe20008410000 */
[----:B------:R-:W-:Y:S03]  /*174c0*/  FMUL.FTZ R80, R80, UR16 ;  /* 0x0000001050507c20 */ /* 0x000fe60008410000 */
[----:B------:R-:W-:Y:S01]  /*174d0*/  MUFU.TANH R205, R65 ;  /* 0x0000004100cd7308 */ /* 0x000fe20000002400 */
[----:B---3--:R-:W-:Y:S01]  /*174e0*/  MOV R68, R133 ;  /* 0x0000008500447202 */ /* 0x008fe20000000f00 */
[----:B------:R-:W-:Y:S01]  /*174f0*/  FMUL.FTZ R81, R81, UR16 ;  /* 0x0000001051517c20 */ /* 0x000fe20008410000 */
[----:B------:R-:W-:Y:S01]  /*17500*/  FMUL.FTZ R82, R82, UR16 ;  /* 0x0000001052527c20 */ /* 0x000fe20008410000 */
[----:B------:R-:W-:Y:S01]  /*17510*/  FMUL.FTZ R83, R83, UR16 ;  /* 0x0000001053537c20 */ /* 0x000fe20008410000 */
[----:B------:R-:W-:Y:S01]  /*17520*/  FMUL.FTZ R84, R84, UR16 ;  /* 0x0000001054547c20 */ /* 0x000fe20008410000 */
[----:B------:R-:W-:Y:S01]  /*17530*/  FMUL.FTZ R85, R85, UR16 ;  /* 0x0000001055557c20 */ /* 0x000fe20008410000 */
[----:B------:R-:W-:Y:S03]  /*17540*/  FMUL.FTZ R86, R86, UR16 ;  /* 0x0000001056567c20 */ /* 0x000fe60008410000 */
[----:B------:R3:W-:Y:S01]  /*17550*/  MUFU.TANH R204, R66 ;  /* 0x0000004200cc7308 */ /* 0x0007e20000002400 */
[----:B-1----:R-:W-:Y:S01]  /*17560*/  MOV R69, R132 ;  /* 0x0000008400457202 */ /* 0x002fe20000000f00 */
[----:B------:R-:W-:Y:S01]  /*17570*/  FMUL.FTZ R87, R87, UR16 ;  /* 0x0000001057577c20 */ /* 0x000fe20008410000 */
[----:B------:R-:W-:Y:S01]  /*17580*/  FMUL.FTZ R88, R88, UR16 ;  /* 0x0000001058587c20 */ /* 0x000fe20008410000 */
[----:B------:R-:W-:Y:S01]  /*17590*/  FMUL.FTZ R89, R89, UR16 ;  /* 0x0000001059597c20 */ /* 0x000fe20008410000 */
[----:B------:R-:W-:Y:S01]  /*175a0*/  FMUL.FTZ R26, R28, UR16 ;  /* 0x000000101c1a7c20 */ /* 0x000fe20008410000 */
[----:B------:R-:W-:Y:S01]  /*175b0*/  FMUL.FTZ R28, R30, UR16 ;  /* 0x000000101e1c7c20 */ /* 0x000fe20008410000 */
[----:B------:R-:W-:Y:S03]  /*175c0*/  FMUL.FTZ R30, R31, UR16 ;  /* 0x000000101f1e7c20 */ /* 0x000fe60008410000 */
[----:B------:R-:W1:Y:S01]  /*175d0*/  MUFU.TANH R0, R40 ;  /* 0x0000002800007308 */ /* 0x000e620000002400 */
[C---:B--2---:R-:W-:Y:S06]  /*175e0*/  HMMA.16816.F32.BF16 R92, R180.reuse, R8, R92 ;  /* 0x00000008b45c723c */ /* 0x044fec000004185c */
[C---:B------:R-:W-:Y:S03]  /*175f0*/  HMMA.16816.F32.BF16 R96, R180.reuse, R10, R96 ;  /* 0x0000000ab460723c */ /* 0x040fe60000041860 */
[----:B------:R2:W-:Y:S01]  /*17600*/  MUFU.TANH R203, R67 ;  /* 0x0000004300cb7308 */ /* 0x0005e20000002400 */
[----:B------:R-:W2:Y:S01]  /*17610*/  LDSM.16.M88.4 R8, [R166+0x6800] ;  /* 0x00680000a608783b */ /* 0x000ea20000000200 */
[----:B---3--:R-:W-:Y:S01]  /*17620*/  FMUL.FTZ R66, R91, UR16 ;  /* 0x000000105b427c20 */ /* 0x008fe20008410000 */
[C---:B----4-:R-:W-:Y:S07]  /*17630*/  HMMA.16816.F32.BF16 R100, R180.reuse, R4, R100 ;  /* 0x00000004b464723c */ /* 0x050fee0000041864 */
[----:B------:R-:W-:Y:S01]  /*17640*/  MUFU.TANH R200, R70 ;  /* 0x0000004600c87308 */ /* 0x000fe20000002400 */
[----:B-1----:R1:W-:Y:S01]  /*17650*/  STL [R1+0x30], R0 ;  /* 0x0000300001007387 */ /* 0x0023e20000100800 */
[C---:B------:R-:W-:Y:S03]  /*17660*/  HMMA.16816.F32.BF16 R104, R180.reuse, R6, R104 ;  /* 0x00000006b468723c */ /* 0x040fe60000041868 */
[----:B------:R-:W3:Y:S05]  /*17670*/  LDSM.16.M88.4 R4, [R166+0x7000] ;  /* 0x00700000a604783b */ /* 0x000eea0000000200 */
[----:B------:R-:W-:Y:S03]  /*17680*/  MUFU.TANH R199, R71 ;  /* 0x0000004700c77308 */ /* 0x000fe60000002400 */
[----:B------:R-:W-:Y:S01]  /*17690*/  FMUL.FTZ R94, R94, UR16 ;  /* 0x000000105e5e7c20 */ /* 0x000fe20008410000 */
[----:B------:R-:W-:Y:S01]  /*176a0*/  FMUL.FTZ R95, R95, UR16 ;  /* 0x000000105f5f7c20 */ /* 0x000fe20008410000 */
[----:B--2---:R-:W-:Y:S01]  /*176b0*/  FMUL.FTZ R67, R90, UR16 ;  /* 0x000000105a437c20 */ /* 0x004fe20008410000 */
[----:B------:R2:W-:Y:S01]  /*176c0*/  STL [R1+0x2c], R2 ;  /* 0x00002c0201007387 */ /* 0x0005e20000100800 */
[----:B------:R-:W-:Y:S01]  /*176d0*/  FMUL.FTZ R65, R92, UR16 ;  /* 0x000000105c417c20 */ /* 0x000fe20008410000 */
[----:B------:R-:W-:Y:S02]  /*176e0*/  FMUL.FTZ R96, R96, UR16 ;  /* 0x0000001060607c20 */ /* 0x000fe40008410000 */
[----:B------:R-:W-:Y:S01]  /*176f0*/  MUFU.TANH R198, R72 ;  /* 0x0000004800c67308 */ /* 0x000fe20000002400 */
[----:B------:R-:W-:Y:S01]  /*17700*/  FMUL.FTZ R97, R97, UR16 ;  /* 0x0000001061617c20 */ /* 0x000fe20008410000 */
[----:B------:R-:W-:Y:S01]  /*17710*/  FMUL.FTZ R98, R98, UR16 ;  /* 0x0000001062627c20 */ /* 0x000fe20008410000 */
[----:B------:R-:W-:Y:S01]  /*17720*/  FMUL.FTZ R99, R99, UR16 ;  /* 0x0000001063637c20 */ /* 0x000fe20008410000 */
[----:B------:R-:W-:Y:S01]  /*17730*/  FMUL.FTZ R64, R93, UR16 ;  /* 0x000000105d407c20 */ /* 0x000fe20008410000 */
[----:B------:R-:W-:Y:S05]  /*17740*/  FMUL.FTZ R100, R100, UR16 ;  /* 0x0000001064647c20 */ /* 0x000fea0008410000 */
[----:B------:R-:W-:Y:S01]  /*17750*/  MUFU.TANH R196, R74 ;  /* 0x0000004a00c47308 */ /* 0x000fe20000002400 */
[----:B------:R-:W-:Y:S09]  /*17760*/  FMUL.FTZ R93, R107, UR16 ;  /* 0x000000106b5d7c20 */ /* 0x000ff20008410000 */
[----:B-1----:R-:W1:Y:S01]  /*17770*/  MUFU.TANH R0, R42 ;  /* 0x0000002a00007308 */ /* 0x002e620000002400 */
[C---:B------:R-:W-:Y:S06]  /*17780*/  HMMA.16816.F32.BF16 R108, R180.reuse, R8, R108 ;  /* 0x00000008b46c723c */ /* 0x040fec000004186c */
[C---:B------:R-:W-:Y:S03]  /*17790*/  HMMA.16816.F32.BF16 R112, R180.reuse, R10, R112 ;  /* 0x0000000ab470723c */ /* 0x040fe60000041870 */
[----:B--2---:R-:W-:Y:S01]  /*177a0*/  MUFU.TANH R2, R44 ;  /* 0x0000002c00027308 */ /* 0x004fe20000002400 */
[----:B------:R-:W2:Y:S02]  /*177b0*/  LDSM.16.M88.4 R8, [R166+0x7800] ;  /* 0x00780000a608783b */ /* 0x000ea40000000200 */
[----:B------:R-:W-:Y:S07]  /*177c0*/  DEPBAR.LE SB0, 0x0 ;  /* 0x000080000000791a */ /* 0x000fee0000000000 */
[----:B------:R-:W-:Y:S01]  /*177d0*/  MUFU.TANH R195, R75 ;  /* 0x0000004b00c37308 */ /* 0x000fe20000002400 */
[----:B-1----:R1:W-:Y:S01]  /*177e0*/  STL [R1+0x28], R0 ;  /* 0x0000280001007387 */ /* 0x0023e20000100800 */
[C---:B---3--:R-:W-:Y:S08]  /*177f0*/  HMMA.16816.F32.BF16 R116, R180.reuse, R4, R116 ;  /* 0x00000004b474723c */ /* 0x048ff00000041874 */
[----:B------:R3:W-:Y:S01]  /*17800*/  MUFU.TANH R194, R76 ;  /* 0x0000004c00c27308 */ /* 0x0007e20000002400 */
[----:B------:R-:W-:Y:S01]  /*17810*/  BAR.SYNC.DEFER_BLOCKING 0x0 ;  /* 0x0000000000007b1d */ /* 0x000fe20000010000 */
[C---:B------:R-:W-:Y:S03]  /*17820*/  HMMA.16816.F32.BF16 R120, R180.reuse, R6, R120 ;  /* 0x00000006b478723c */ /* 0x040fe60000041878 */
[----:B------:R-:W-:Y:S01]  /*17830*/  FMUL.FTZ R92, R108, UR16 ;  /* 0x000000106c5c7c20 */ /* 0x000fe20008410000 */
[----:B------:R-:W-:Y:S01]  /*17840*/  FMUL.FTZ R91, R109, UR16 ;  /* 0x000000106d5b7c20 */ /* 0x000fe20008410000 */
[----:B------:R-:W-:Y:S03]  /*17850*/  FMUL.FTZ R90, R110, UR16 ;  /* 0x000000106e5a7c20 */ /* 0x000fe60008410000 */
[----:B------:R-:W-:Y:S10]  /*17860*/  MUFU.TANH R193, R77 ;  /* 0x0000004d00c17308 */ /* 0x000ff40000002400 */
[----:B------:R4:W-:Y:S10]  /*17870*/  MUFU.TANH R192, R78 ;  /* 0x0000004e00c07308 */ /* 0x0009f40000002400 */
[----:B-1----:R-:W1:Y:S01]  /*17880*/  MUFU.TANH R0, R43 ;  /* 0x0000002b00007308 */ /* 0x002e620000002400 */
[C---:B--2---:R-:W-:Y:S03]  /*17890*/  HMMA.16816.F32.BF16 R124, R180.reuse, R8, R124 ;  /* 0x00000008b47c723c */ /* 0x044fe6000004187c */
[----:B---3--:R-:W-:Y:S03]  /*178a0*/  FMUL.FTZ R76, R123, UR16 ;  /* 0x000000107b4c7c20 */ /* 0x008fe60008410000 */
[----:B------:R-:W-:Y:S03]  /*178b0*/  HMMA.16816.F32.BF16 R128, R180, R10, R128 ;  /* 0x0000000ab480723c */ /* 0x000fe60000041880 */
[----:B------:R2:W-:Y:S02]  /*178c0*/  MUFU.TANH R190, R79 ;  /* 0x0000004f00be7308 */ /* 0x0005e40000002400 */
[----:B----4-:R-:W-:Y:S08]  /*178d0*/  FMUL.FTZ R78, R122, UR16 ;  /* 0x000000107a4e7c20 */ /* 0x010ff00008410000 */
[----:B------:R3:W-:Y:S01]  /*178e0*/  MUFU.TANH R191, R80 ;  /* 0x0000005000bf7308 */ /* 0x0007e20000002400 */
[----:B-1----:R1:W-:Y:S04]  /*178f0*/  STL [R1+0x24], R0 ;  /* 0x0000240001007387 */ /* 0x0023e80000100800 */
[----:B------:R4:W-:Y:S05]  /*17900*/  STL [R1+0x20], R2 ;  /* 0x0000200201007387 */ /* 0x0009ea0000100800 */
[----:B------:R1:W-:Y:S01]  /*17910*/  MUFU.TANH R189, R81 ;  /* 0x0000005100bd7308 */ /* 0x0003e20000002400 */
[----:B--2---:R-:W-:Y:S01]  /*17920*/  FMUL.FTZ R79, R121, UR16 ;  /* 0x00000010794f7c20 */ /* 0x004fe20008410000 */
[----:B------:R-:W-:Y:S01]  /*17930*/  FMUL.FTZ R77, R124, UR16 ;  /* 0x000000107c4d7c20 */ /* 0x000fe20008410000 */
[----:B------:R-:W-:Y:S01]  /*17940*/  FMUL.FTZ R75, R125, UR16 ;  /* 0x000000107d4b7c20 */ /* 0x000fe20008410000 */
[----:B------:R-:W-:Y:S01]  /*17950*/  FMUL.FTZ R74, R126, UR16 ;  /* 0x000000107e4a7c20 */ /* 0x000fe20008410000 */
[----:B------:R-:W-:Y:S01]  /*17960*/  FMUL.FTZ R72, R127, UR16 ;  /* 0x000000107f487c20 */ /* 0x000fe20008410000 */
[----:B------:R-:W-:Y:S04]  /*17970*/  FMUL.FTZ R71, R128, UR16 ;  /* 0x0000001080477c20 */ /* 0x000fe80008410000 */
[----:B------:R2:W-:Y:S01]  /*17980*/  MUFU.TANH R186, R82 ;  /* 0x0000005200ba7308 */ /* 0x0005e20000002400 */
[----:B---3--:R-:W-:Y:S01]  /*17990*/  FMUL.FTZ R80, R120, UR16 ;  /* 0x0000001078507c20 */ /* 0x008fe20008410000 */
[----:B------:R-:W-:Y:S01]  /*179a0*/  FMUL.FTZ R70, R129, UR16 ;  /* 0x0000001081467c20 */ /* 0x000fe20008410000 */
[----:B------:R-:W-:Y:S01]  /*179b0*/  FMUL.FTZ R36, R130, UR16 ;  /* 0x0000001082247c20 */ /* 0x000fe20008410000 */
[----:B------:R-:W-:Y:S06]  /*179c0*/  FMUL.FTZ R3, R131, UR16 ;  /* 0x0000001083037c20 */ /* 0x000fec0008410000 */
[----:B------:R3:W-:Y:S01]  /*179d0*/  MUFU.TANH R184, R83 ;  /* 0x0000005300b87308 */ /* 0x0007e20000002400 */
[----:B-1----:R-:W-:Y:S09]  /*179e0*/  FMUL.FTZ R81, R119, UR16 ;  /* 0x0000001077517c20 */ /* 0x002ff20008410000 */
[----:B------:R-:W1:Y:S01]  /*179f0*/  MUFU.TANH R0, R45 ;  /* 0x0000002d00007308 */ /* 0x000e620000002400 */
[----:B--2---:R-:W-:Y:S09]  /*17a00*/  FMUL.FTZ R82, R118, UR16 ;  /* 0x0000001076527c20 */ /* 0x004ff20008410000 */
[----:B----4-:R-:W-:Y:S01]  /*17a10*/  MUFU.TANH R2, R50 ;  /* 0x0000003200027308 */ /* 0x010fe20000002400 */
[----:B---3--:R-:W-:Y:S09]  /*17a20*/  FMUL.FTZ R83, R117, UR16 ;  /* 0x0000001075537c20 */ /* 0x008ff20008410000 */
[----:B------:R2:W-:Y:S01]  /*17a30*/  MUFU.TANH R185, R84 ;  /* 0x0000005400b97308 */ /* 0x0005e20000002400 */
[----:B-1----:R1:W-:Y:S09]  /*17a40*/  STL [R1+0x1c], R0 ;  /* 0x00001c0001007387 */ /* 0x0023f20000100800 */
[----:B------:R3:W-:Y:S10]  /*17a50*/  MUFU.TANH R179, R85 ;  /* 0x0000005500b37308 */ /* 0x0007f40000002400 */
[----:B------:R4:W-:Y:S01]  /*17a60*/  MUFU.TANH R178, R86 ;  /* 0x0000005600b27308 */ /* 0x0009e20000002400 */
[----:B--2---:R-:W-:Y:S09]  /*17a70*/  FMUL.FTZ R84, R116, UR16 ;  /* 0x0000001074547c20 */ /* 0x004ff20008410000 */
[----:B------:R2:W-:Y:S01]  /*17a80*/  MUFU.TANH R177, R87 ;  /* 0x0000005700b17308 */ /* 0x0005e20000002400 */
[----:B---3--:R-:W-:Y:S09]  /*17a90*/  FMUL.FTZ R85, R115, UR16 ;  /* 0x0000001073557c20 */ /* 0x008ff20008410000 */
[----:B-1----:R-:W1:Y:S01]  /*17aa0*/  MUFU.TANH R0, R48 ;  /* 0x0000003000007308 */ /* 0x002e620000002400 */
[----:B----4-:R-:W-:Y:S09]  /*17ab0*/  FMUL.FTZ R86, R114, UR16 ;  /* 0x0000001072567c20 */ /* 0x010ff20008410000 */
[----:B------:R3:W-:Y:S01]  /*17ac0*/  MUFU.TANH R176, R88 ;  /* 0x0000005800b07308 */ /* 0x0007e20000002400 */
[----:B--2---:R-:W-:Y:S09]  /*17ad0*/  FMUL.FTZ R87, R113, UR16 ;  /* 0x0000001071577c20 */ /* 0x004ff20008410000 */
[----:B------:R2:W-:Y:S01]  /*17ae0*/  MUFU.TANH R175, R89 ;  /* 0x0000005900af7308 */ /* 0x0005e20000002400 */
[----:B-1----:R1:W-:Y:S09]  /*17af0*/  STL [R1+0x14], R0 ;  /* 0x0000140001007387 */ /* 0x0023f20000100800 */
[----:B------:R4:W-:Y:S01]  /*17b00*/  MUFU.TANH R174, R94 ;  /* 0x0000005e00ae7308 */ /* 0x0009e20000002400 */
[----:B---3--:R-:W-:Y:S09]  /*17b10*/  FMUL.FTZ R88, R112, UR16 ;  /* 0x0000001070587c20 */ /* 0x008ff20008410000 */
[----:B------:R3:W-:Y:S01]  /*17b20*/  MUFU.TANH R173, R95 ;  /* 0x0000005f00ad7308 */ /* 0x0007e20000002400 */
[----:B--2---:R-:W-:Y:S09]  /*17b30*/  FMUL.FTZ R89, R111, UR16 ;  /* 0x000000106f597c20 */ /* 0x004ff20008410000 */
[----:B------:R2:W-:Y:S01]  /*17b40*/  MUFU.TANH R172, R96 ;  /* 0x0000006000ac7308 */ /* 0x0005e20000002400 */
[----:B----4-:R-:W-:Y:S09]  /*17b50*/  FMUL.FTZ R94, R106, UR16 ;  /* 0x000000106a5e7c20 */ /* 0x010ff20008410000 */
[----:B-1----:R-:W1:Y:S01]  /*17b60*/  MUFU.TANH R0, R49 ;  /* 0x0000003100007308 */ /* 0x002e620000002400 */
[----:B---3--:R-:W-:Y:S09]  /*17b70*/  FMUL.FTZ R95, R105, UR16 ;  /* 0x00000010695f7c20 */ /* 0x008ff20008410000 */
[----:B------:R3:W-:Y:S01]  /*17b80*/  MUFU.TANH R171, R97 ;  /* 0x0000006100ab7308 */ /* 0x0007e20000002400 */
[----:B--2---:R-:W-:Y:S09]  /*17b90*/  FMUL.FTZ R96, R104, UR16 ;  /* 0x0000001068607c20 */ /* 0x004ff20008410000 */
[----:B------:R2:W-:Y:S01]  /*17ba0*/  MUFU.TANH R170, R98 ;  /* 0x0000006200aa7308 */ /* 0x0005e20000002400 */
[----:B-1----:R1:W-:Y:S04]  /*17bb0*/  STL [R1+0x10], R0 ;  /* 0x0000100001007387 */ /* 0x0023e80000100800 */
[----:B------:R-:W-:Y:S05]  /*17bc0*/  STL [R1+0xc], R2 ;  /* 0x00000c0201007387 */ /* 0x000fea0000100800 */
[----:B------:R4:W-:Y:S01]  /*17bd0*/  MUFU.TANH R169, R99 ;  /* 0x0000006300a97308 */ /* 0x0009e20000002400 */
[----:B---3--:R-:W-:Y:S09]  /*17be0*/  FMUL.FTZ R97, R102, UR16 ;  /* 0x0000001066617c20 */ /* 0x008ff20008410000 */
[----:B------:R-:W-:Y:S01]  /*17bf0*/  MUFU.TANH R25, R25 ;  /* 0x0000001900197308 */ /* 0x000fe20000002400 */
[----:B--2---:R-:W-:Y:S09]  /*17c00*/  FMUL.FTZ R98, R103, UR16 ;  /* 0x0000001067627c20 */ /* 0x004ff20008410000 */
[----:B------:R-:W-:Y:S01]  /*17c10*/  MUFU.TANH R26, R26 ;  /* 0x0000001a001a7308 */ /* 0x000fe20000002400 */
[----:B----4-:R-:W-:Y:S09]  /*17c20*/  FMUL.FTZ R99, R101, UR16 ;  /* 0x0000001065637c20 */ /* 0x010ff20008410000 */
[----:B-1----:R-:W1:Y:S10]  /*17c30*/  MUFU.TANH R0, R51 ;  /* 0x0000003300007308 */ /* 0x002e740000002400 */
[----:B------:R-:W-:Y:S10]  /*17c40*/  MUFU.TANH R28, R28 ;  /* 0x0000001c001c7308 */ /* 0x000ff40000002400 */
[----:B------:R-:W-:Y:S01]  /*17c50*/  MUFU.TANH R30, R30 ;  /* 0x0000001e001e7308 */ /* 0x000fe20000002400 */
[----:B-1----:R1:W-:Y:S09]  /*17c60*/  STL [R1+0x4], R0 ;  /* 0x0000040001007387 */ /* 0x0023f20000100800 */
[----:B------:R-:W-:Y:S10]  /*17c70*/  MUFU.TANH R33, R33 ;  /* 0x0000002100217308 */ /* 0x000ff40000002400 */
[----:B------:R-:W-:Y:S10]  /*17c80*/  MUFU.TANH R32, R32 ;  /* 0x0000002000207308 */ /* 0x000ff40000002400 */
[----:B------:R-:W-:Y:S10]  /*17c90*/  MUFU.TANH R37, R46 ;  /* 0x0000002e00257308 */ /* 0x000ff40000002400 */
[----:B-1----:R-:W1:Y:S10]  /*17ca0*/  MUFU.TANH R0, R52 ;  /* 0x0000003400007308 */ /* 0x002e740000002400 */
[----:B------:R2:W3:Y:S10]  /*17cb0*/  MUFU.TANH R35, R47 ;  /* 0x0000002f00237308 */ /* 0x0004f40000002400 */
[----:B------:R2:W4:Y:S01]  /*17cc0*/  MUFU.TANH R252, R53 ;  /* 0x0000003500fc7308 */ /* 0x0005220000002400 */
[----:B-1----:R2:W-:Y:S04]  /*17cd0*/  STL [R1+0x8], R0 ;  /* 0x0000080001007387 */ /* 0x0025e80000100800 */
[----:B------:R2:W5:Y:S05]  /*17ce0*/  LDL.LU.64 R132, [R1+0x68] ;  /* 0x0000680001847983 */ /* 0x00056a0000300a00 */
[----:B------:R2:W1:Y:S10]  /*17cf0*/  MUFU.TANH R251, R54 ;  /* 0x0000003600fb7308 */ /* 0x0004740000002400 */
        /* <DEDUP_REMOVED lines=45> */
[----:B------:R-:W1:Y:S01]  /*17fd0*/  MUFU.TANH R3, R3 ;  /* 0x0000000300037308 */ /* 0x000e620000002400 */
[----:B--234-:R-:W-:Y:S05]  /*17fe0*/  @!P1 BRA `(.L_x_1678) ;  /* 0x0000001000009947 */ /* 0x01cfea0003800000 */
[----:B------:R-:W2:Y:S01]  /*17ff0*/  LDC R0, c[0x0][0x248] ;  /* 0x00009200ff007b82 */ /* 0x000ea20000000800 */
[----:B------:R-:W-:Y:S07]  /*18000*/  ULDC.64 UR10, c[0x0][0x248] ;  /* 0x00009200000a7ab9 */ /* 0x000fee0000000a00 */
[----:B------:R-:W3:Y:S08]  /*18010*/  @!P0 LDC R7, c[0x0][0x24c] ;  /* 0x00009300ff078b82 */ /* 0x000ef00000000800 */
[----:B------:R-:W4:Y:S01]  /*18020*/  @!P0 LDC R2, c[0x0][0x24c] ;  /* 0x00009300ff028b82 */ /* 0x000f220000000800 */
[----:B--2---:R-:W-:Y:S04]  /*18030*/  LEA R10, -R0, RZ, 0x8 ;  /* 0x000000ff000a7211 */ /* 0x004fe800078e41ff */
[----:B------:R-:W-:Y:S01]  /*18040*/  SHF.R.S32.HI R8, RZ, 0x1f, R10 ;  /* 0x0000001fff087819 */ /* 0x000fe2000001140a */
[----:B------:R-:W-:Y:S06]  /*18050*/  @!P3 BRA `(.L_x_1679) ;  /* 0x000000040000b947 */ /* 0x000fec0003800000 */
[----:B------:R-:W2:Y:S01]  /*18060*/  LDC R6, c[0x0][0x380] ;  /* 0x0000e000ff067b82 */ /* 0x000ea20000000800 */
[----:B------:R-:W-:Y:S04]  /*18070*/  USHF.L.U32 UR10, UR15, 0x8, URZ ;  /* 0x000000080f0a7899 */ /* 0x000fe8000800063f */
[----:B------:R-:W-:Y:S02]  /*18080*/  UIADD3 UR11, UR10, -0x100, URZ ;  /* 0xffffff000a0b7890 */ /* 0x000fe4000fffe03f */
[----:B------:R-:W-:Y:S04]  /*18090*/  IMAD.U32 R10, RZ, RZ, UR10 ;  /* 0x0000000aff0a7e24 */ /* 0x000fe8000f8e00ff */
[----:B------:R-:W-:Y:S02]  /*180a0*/  MOV R8, UR11 ;  /* 0x0000000b00087c02 */ /* 0x000fe40008000f00 */
[----:B------:R-:W-:Y:S02]  /*180b0*/  IABS R10, R10 ;  /* 0x0000000a000a7213 */ /* 0x000fe40000000000 */
[----:B------:R-:W-:Y:S02]  /*180c0*/  IABS R8, R8 ;  /* 0x0000000800087213 */ /* 0x000fe40000000000 */
[----:B--2---:R-:W-:Y:S04]  /*180d0*/  IABS R4, R6 ;  /* 0x0000000600047213 */ /* 0x004fe80000000000 */
[----:B------:R-:W2:Y:S10]  /*180e0*/  I2F.RP R38, R4 ;  /* 0x0000000400267306 */ /* 0x000eb40000209400 */
[----:B--2---:R-:W2:Y:S02]  /*180f0*/  MUFU.RCP R38, R38 ;  /* 0x0000002600267308 */ /* 0x004ea40000001000 */
[----:B--2---:R-:W-:Y:S08]  /*18100*/  VIADD R38, R38, 0xffffffe ;  /* 0x0ffffffe26267836 */ /* 0x004ff00000000000 */
[----:B------:R-:W2:Y:S02]  /*18110*/  F2I.FTZ.U32.TRUNC.NTZ R39, R38 ;  /* 0x0000002600277305 */ /* 0x000ea4000021f000 */
[--C-:B--2---:R-:W-:Y:S02]  /*18120*/  IMAD.MOV R27, RZ, RZ, -R39.reuse ;  /* 0x000000ffff1b7224 */ /* 0x104fe400078e0a27 */
        /* <DEDUP_REMOVED lines=36> */
[----:B------:R-:W2:Y:S01]  /*18370*/  LDG.E R8, desc[UR22][R8.64] ;  /* 0x0000001608087981 */ /* 0x000ea2000c1e1900 */
[----:B------:R-:W1:Y:S01]  /*18380*/  LDC.64 R4, c[0x0][0x230] ;  /* 0x00008c00ff047b82 */ /* 0x000e620000000a00 */
[----:B------:R-:W-:Y:S04]  /*18390*/  IMAD R11, R11, R6, -0x100 ;  /* 0xffffff000b0b7424 */ /* 0x000fe800078e0206 */
[C---:B------:R-:W-:Y:S01]  /*183a0*/  IMAD R6, R11.reuse, UR9, RZ ;  /* 0x000000090b067c24 */ /* 0x040fe2000f8e02ff */
[----:B------:R-:W-:Y:S05]  /*183b0*/  SHF.R.S32.HI R10, RZ, 0x1f, R11 ;  /* 0x0000001fff0a7819 */ /* 0x000fea000001140b */
[----:B------:R-:W-:Y:S02]  /*183c0*/  IMAD R6, R10, UR8, R6 ;  /* 0x000000080a067c24 */ /* 0x000fe4000f8e0206 */
[----:B------:R-:W-:Y:S04]  /*183d0*/  IMAD.WIDE.U32 R10, R11, UR8, RZ ;  /* 0x000000080b0a7c25 */ /* 0x000fe8000f8e00ff */
[----:B------:R-:W-:Y:S01]  /*183e0*/  IMAD.IADD R11, R11, 0x1, R6 ;  /* 0x000000010b0b7824 */ /* 0x000fe200078e0206 */
[----:B------:R-:W2:Y:S02]  /*183f0*/  LDG.E R9, desc[UR22][R38.64] ;  /* 0x0000001626097981 */ /* 0x000ea4000c1e1900 */
[----:B--2---:R-:W-:Y:S04]  /*18400*/  IADD3 R8, -R9, R8, RZ ;  /* 0x0000000809087210 */ /* 0x004fe80007ffe1ff */
[----:B------:R-:W-:Y:S01]  /*18410*/  SHF.R.S32.HI R9, RZ, 0x1f, R8 ;  /* 0x0000001fff097819 */ /* 0x000fe20000011408 */
[CC--:B-1----:R-:W-:Y:S04]  /*18420*/  IMAD.WIDE.U32 R10, R8.reuse, R4.reuse, R10 ;  /* 0x00000004080a7225 */ /* 0x0c2fe800078e000a */
[----:B------:R-:W-:Y:S04]  /*18430*/  IMAD R9, R9, R4, RZ ;  /* 0x0000000409097224 */ /* 0x000fe800078e02ff */
[----:B------:R-:W-:Y:S05]  /*18440*/  IMAD R9, R8, R5, R9 ;  /* 0x0000000508097224 */ /* 0x000fea00078e0209 */
[----:B------:R-:W-:Y:S07]  /*18450*/  IADD3 R8, R11, R9, RZ ;  /* 0x000000090b087210 */ /* 0x000fee0007ffe0ff */
.L_x_1679:
[----:B------:R2:W-:Y:S01]  /*18460*/  @P0 STS.128 [R241+0x2000], RZ ;  /* 0x002000fff1000388 */ /* 0x0005e20000000c00 */
[CC--:B------:R-:W-:Y:S01]  /*18470*/  LEA R48, P2, R10.reuse, R248.reuse, 0x1 ;  /* 0x000000f80a307211 */ /* 0x0c0fe200078408ff */
[--C-:B------:R-:W-:Y:S01]  /*18480*/  @!P0 IMAD.MOV.U32 R11, RZ, RZ, R8.reuse ;  /* 0x000000ffff0b8224 */ /* 0x100fe200078e0008 */
[----:B------:R-:W-:Y:S01]  /*18490*/  @!P0 IADD3 R5, P1, R10, UR14, RZ ;  /* 0x0000000e0a058c10 */ /* 0x000fe2000ff3e0ff */
[----:B----4-:R-:W-:Y:S01]  /*184a0*/  @!P0 IMAD R2, R2, 0x30, RZ ;  /* 0x0000003002028824 */ /* 0x010fe200078e02ff */
[-C--:B------:R-:W-:Y:S01]  /*184b0*/  LEA.HI.X R49, R10, R247.reuse, R8, 0x1, P2 ;  /* 0x000000f70a317211 */ /* 0x080fe200010f0c08 */
[----:B------:R-:W4:Y:S01]  /*184c0*/  @!P0 LDC R6, c[0x0][0x24c] ;  /* 0x00009300ff068b82 */ /* 0x000f220000000800 */
[----:B------:R-:W-:Y:S01]  /*184d0*/  @!P0 IADD3.X R4, R8, UR13, RZ, P1, !PT ;  /* 0x0000000d08048c10 */ /* 0x000fe20008ffe4ff */
[C---:B------:R-:W-:Y:S01]  /*184e0*/  @!P0 IMAD.WIDE.U32 R40, R0.reuse, 0x30, R10 ;  /* 0x0000003000288825 */ /* 0x040fe200078e000a */
[C---:B------:R-:W-:Y:S01]  /*184f0*/  @!P0 LEA R42, P1, R5.reuse, R248, 0x1 ;  /* 0x000000f8052a8211 */ /* 0x040fe200078208ff */
[----:B------:R-:W-:Y:S01]  /*18500*/  @!PT LDS RZ, [RZ] ;  /* 0x00000000fffff984 */ /* 0x000fe20000000800 */
[----:B------:R-:W-:Y:S01]  /*18510*/  @!PT LDS RZ, [RZ] ;  /* 0x00000000fffff984 */ /* 0x000fe20000000800 */
[----:B------:R-:W-:Y:S01]  /*18520*/  @!PT LDS RZ, [RZ] ;  /* 0x00000000fffff984 */ /* 0x000fe20000000800 */
[----:B------:R-:W-:Y:S01]  /*18530*/  @!P0 LDGSTS.E.BYPASS.LTC128B.128 [R241+0x2000], desc[UR22][R48.64] ;  /* 0x0200000030f18fae */ /* 0x000fe2000b901d56 */
[----:B------:R-:W-:Y:S01]  /*18540*/  @!P0 LEA R9, P2, R0, R10, 0x5 ;  /* 0x0000000a00098211 */ /* 0x000fe200078428ff */
[----:B------:R-:W-:Y:S01]  /*18550*/  @!P0 IMAD.IADD R2, R2, 0x1, R41 ;  /* 0x0000000102028824 */ /* 0x000fe200078e0229 */
[-C--:B------:R-:W-:Y:S01]  /*18560*/  @!P0 LEA.HI.X R43, R5, R247.reuse, R4, 0x1, P1 ;  /* 0x000000f7052b8211 */ /* 0x080fe200008f0c04 */
[----:B------:R2:W-:Y:S01]  /*18570*/  @P0 STS.128 [R241+0x2800], RZ ;  /* 0x002800fff1000388 */ /* 0x0005e20000000c00 */
[C---:B------:R-:W-:Y:S01]  /*18580*/  @!P0 LEA R38, P1, R9.reuse, R248, 0x1 ;  /* 0x000000f809268211 */ /* 0x040fe200078208ff */
[----:B------:R-:W1:Y:S01]  /*18590*/  @!P0 LDC R5, c[0x0][0x24c] ;  /* 0x00009300ff058b82 */ /* 0x000e620000000800 */
[----:B---3--:R-:W-:Y:S01]  /*185a0*/  @!P0 LEA.HI.X R7, R0, R8, R7, 0x5, P2 ;  /* 0x0000000800078211 */ /* 0x008fe200010f2c07 */
[----:B------:R-:W-:Y:S01]  /*185b0*/  @!PT LDS RZ, [RZ] ;  /* 0x00000000fffff984 */ /* 0x000fe20000000800 */
[----:B------:R-:W-:Y:S01]  /*185c0*/  @!PT LDS RZ, [RZ] ;  /* 0x00000000fffff984 */ /* 0x000fe20000000800 */
[----:B------:R-:W-:Y:S01]  /*185d0*/  @!PT LDS RZ, [RZ] ;  /* 0x00000000fffff984 */ /* 0x000fe20000000800 */
[----:B------:R3:W-:Y:S01]  /*185e0*/  @!P0 LDGSTS.E.BYPASS.LTC128B.128 [R241+0x2800], desc[UR22][R42.64] ;  /* 0x028000002af18fae */ /* 0x0007e2000b901d56 */
[----:B------:R-:W-:Y:S01]  /*185f0*/  @!P0 IMAD.MOV.U32 R41, RZ, RZ, R8 ;  /* 0x000000ffff298224 */ /* 0x000fe200078e0008 */
[----:B------:R-:W-:Y:S01]  /*18600*/  UMOV UR8, UR10 ;  /* 0x0000000a00087c82 */ /* 0x000fe20008000000 */
[-C--:B------:R-:W-:Y:S01]  /*18610*/  @!P0 LEA.HI.X R39, R9, R247.reuse, R7, 0x1, P1 ;  /* 0x000000f709278211 */ /* 0x080fe200008f0c07 */
[----:B------:R2:W-:Y:S01]  /*18620*/  @P0 STS.128 [R241+0x3000], RZ ;  /* 0x003000fff1000388 */ /* 0x0005e20000000c00 */
[----:B------:R-:W-:Y:S01]  /*18630*/  @!P0 LEA R46, P1, R40, R248, 0x1 ;  /* 0x000000f8282e8211 */ /* 0x000fe200078208ff */
[----:B------:R-:W2:Y:S01]  /*18640*/  @!P0 LDC R4, c[0x0][0x24c] ;  /* 0x00009300ff048b82 */ /* 0x000ea20000000800 */
[----:B------:R-:W-:Y:S01]  /*18650*/  @!P0 LEA R7, P2, R0, R10, 0x6 ;  /* 0x0000000a00078211 */ /* 0x000fe200078430ff */
[----:B------:R-:W-:Y:S01]  /*18660*/  @!PT LDS RZ, [RZ] ;  /* 0x00000000fffff984 */ /* 0x000fe20000000800 */
[----:B------:R-:W-:Y:S01]  /*18670*/  @!PT LDS RZ, [RZ] ;  /* 0x00000000fffff984 */ /* 0x000fe20000000800 */
[----:B------:R-:W-:Y:S01]  /*18680*/  @!PT LDS RZ, [RZ] ;  /* 0x00000000fffff984 */ /* 0x000fe20000000800 */
[----:B------:R-:W-:Y:S01]  /*18690*/  @!P0 LDGSTS.E.BYPASS.LTC128B.128 [R241+0x3000], desc[UR22][R38.64] ;  /* 0x0300000026f18fae */ /* 0x000fe2000b901d56 */
[-C--:B------:R-:W-:Y:S01]  /*186a0*/  @!P0 LEA.HI.X R47, R40, R247.reuse, R2, 0x1, P1 ;  /* 0x000000f7282f8211 */ /* 0x080fe200008f0c02 */
[--C-:B------:R-:W-:Y:S01]  /*186b0*/  @!P0 IMAD.MOV.U32 R40, RZ, RZ, R10.reuse ;  /* 0x000000ffff288224 */ /* 0x100fe200078e000a */
[----:B------:R-:W-:Y:S01]  /*186c0*/  @!P0 LEA R44, P1, R7, R248, 0x1 ;  /* 0x000000f8072c8211 */ /* 0x000fe200078208ff */
[----:B------:R1:W-:Y:S01]  /*186d0*/  @P0 STS.128 [R241+0x3800], RZ ;  /* 0x003800fff1000388 */ /* 0x0003e20000000c00 */
[----:B------:R-:W-:Y:S01]  /*186e0*/  @!P0 IMAD.MOV.U32 R52, RZ, RZ, R10 ;  /* 0x000000ffff348224 */ /* 0x000fe200078e000a */
[----:B------:R-:W4:Y:S01]  /*186f0*/  @!P0 LDC R2, c[0x0][0x24c] ;  /* 0x00009300ff028b82 */ /* 0x000f220000000800 */
[C---:B------:R-:W-:Y:S01]  /*18700*/  @!P0 IMAD.WIDE.U32 R40, R0.reuse, 0x60, R40 ;  /* 0x0000006000288825 */ /* 0x040fe200078e0028 */
[----:B------:R-:W-:Y:S01]  /*18710*/  @!PT LDS RZ, [RZ] ;  /* 0x00000000fffff984 */ /* 0x000fe20000000800 */
[----:B------:R-:W-:Y:S01]  /*18720*/  @!PT LDS RZ, [RZ] ;  /* 0x00000000fffff984 */ /* 0x000fe20000000800 */
[----:B------:R-:W-:Y:S01]  /*18730*/  @!PT LDS RZ, [RZ] ;  /* 0x00000000fffff984 */ /* 0x000fe20000000800 */
[----:B------:R2:W-:Y:S01]  /*18740*/  @!P0 LDGSTS.E.BYPASS.LTC128B.128 [R241+0x3800], desc[UR22][R46.64] ;  /* 0x038000002ef18fae */ /* 0x0005e2000b901d56 */
[----:B------:R-:W-:Y:S02]  /*18750*/  UMOV UR9, UR11 ;  /* 0x0000000b00097c82 */ /* 0x000fe40008000000 */
[----:B------:R-:W-:Y:S01]  /*18760*/  @!P0 IMAD.MOV.U32 R53, RZ, RZ, R8 ;  /* 0x000000ffff358224 */ /* 0x000fe200078e0008 */
[----:B------:R1:W-:Y:S01]  /*18770*/  @P0 STS.128 [R241+0x4000], RZ ;  /* 0x004000fff1000388 */ /* 0x0003e20000000c00 */
[C---:B------:R-:W-:Y:S04]  /*18780*/  @!P0 IMAD.WIDE.U32 R52, R0.reuse, 0x90, R52 ;  /* 0x0000009000348825 */ /* 0x040fe800078e0034 */
[----:B---3--:R-:W-:Y:S04]  /*18790*/  @!P0 IMAD.WIDE.U32 R42, R0, 0x50, R10 ;  /* 0x00000050002a8825 */ /* 0x008fe800078e000a */
[----:B----4-:R-:W-:Y:S01]  /*187a0*/  @!P0 IMAD R2, R2, 0x70, RZ ;  /* 0x0000007002028824 */ /* 0x010fe200078e02ff */
[----:B------:R-:W-:Y:S01]  /*187b0*/  @!P0 LEA.HI.X R6, R0, R8, R6, 0x6, P2 ;  /* 0x0000000800068211 */ /* 0x000fe200010f3406 */
[----:B-1----:R-:W-:Y:S02]  /*187c0*/  @!P0 IMAD R5, R5, 0x50, RZ ;  /* 0x0000005005058824 */ /* 0x002fe400078e02ff */
[----:B--2---:R-:W-:Y:S01]  /*187d0*/  @!P0 IMAD R4, R4, 0x60, RZ ;  /* 0x0000006004048824 */ /* 0x004fe200078e02ff */
[----:B------:R-:W-:Y:S02]  /*187e0*/  @!P0 LEA.HI.X R45, R7, R247, R6, 0x1, P1 ;  /* 0x000000f7072d8211 */ /* 0x000fe400008f0c06 */
[-C--:B------:R-:W-:Y:S01]  /*187f0*/  @!P0 LEA R46, P2, R42, R248.reuse, 0x1 ;  /* 0x000000f82a2e8211 */ /* 0x080fe200078408ff */
[----:B------:R-:W1:Y:S01]  /*18800*/  @!P0 LDC R7, c[0x0][0x24c] ;  /* 0x00009300ff078b82 */ /* 0x000e620000000800 */
[----:B------:R-:W-:Y:S01]  /*18810*/  @!P0 IADD3 R5, R5, R43, RZ ;  /* 0x0000002b05058210 */ /* 0x000fe20007ffe0ff */
[----:B------:R-:W-:Y:S01]  /*18820*/  @!PT LDS RZ, [RZ] ;  /* 0x00000000fffff984 */ /* 0x000fe20000000800 */
[----:B------:R-:W-:Y:S01]  /*18830*/  @!PT LDS RZ, [RZ] ;  /* 0x00000000fffff984 */ /* 0x000fe20000000800 */
[----:B------:R-:W-:Y:S01]  /*18840*/  @!PT LDS RZ, [RZ] ;  /* 0x00000000fffff984 */ /* 0x000fe20000000800 */
[----:B------:R2:W-:Y:S01]  /*18850*/  @!P0 LDGSTS.E.BYPASS.LTC128B.128 [R241+0x4000], desc[UR22][R44.64] ;  /* 0x040000002cf18fae */ /* 0x0005e2000b901d56 */
[----:B------:R-:W-:Y:S01]  /*18860*/  @!P0 LEA R38, P1, R40, R248, 0x1 ;  /* 0x000000f828268211 */ /* 0x000fe200078208ff */
[----:B------:R-:W-:Y:S01]  /*18870*/  @!P0 IMAD.IADD R4, R4, 0x1, R41 ;  /* 0x0000000104048824 */ /* 0x000fe200078e0229 */
[-C--:B------:R-:W-:Y:S01]  /*18880*/  @!P0 LEA.HI.X R47, R42, R247.reuse, R5, 0x1, P2 ;  /* 0x000000f72a2f8211 */ /* 0x080fe200010f0c05 */
[----:B------:R3:W-:Y:S01]  /*18890*/  @P0 STS.128 [R241+0x4800], RZ ;  /* 0x004800fff1000388 */ /* 0x0007e20000000c00 */
[----:B------:R-:W-:Y:S01]  /*188a0*/  @!P0 IMAD.MOV.U32 R43, RZ, RZ, R8 ;  /* 0x000000ffff2b8224 */ /* 0x000fe200078e0008 */
[----:B------:R-:W4:Y:S01]  /*188b0*/  @!P0 LDC R6, c[0x0][0x24c] ;  /* 0x00009300ff068b82 */ /* 0x000f220000000800 */
[-C--:B------:R-:W-:Y:S01]  /*188c0*/  @!P0 LEA.HI.X R39, R40, R247.reuse, R4, 0x1, P1 ;  /* 0x000000f728278211 */ /* 0x080fe200008f0c04 */
[----:B------:R-:W-:Y:S01]  /*188d0*/  @!PT LDS RZ, [RZ] ;  /* 0x00000000fffff984 */ /* 0x000fe20000000800 */
[----:B------:R-:W-:Y:S01]  /*188e0*/  @!PT LDS RZ, [RZ] ;  /* 0x00000000fffff984 */ /* 0x000fe20000000800 */
[----:B------:R-:W-:Y:S01]  /*188f0*/  @!PT LDS RZ, [RZ] ;  /* 0x00000000fffff984 */ /* 0x000fe20000000800 */
[----:B------:R3:W-:Y:S01]  /*18900*/  @!P0 LDGSTS.E.BYPASS.LTC128B.128 [R241+0x4800], desc[UR22][R46.64] ;  /* 0x048000002ef18fae */ /* 0x0007e2000b901d56 */
[----:B------:R-:W-:Y:S01]  /*18910*/  @!P0 IMAD.WIDE.U32 R4, R0, 0x70, R10 ;  /* 0x0000007000048825 */ /* 0x000fe200078e000a */
[----:B------:R-:W-:Y:S02]  /*18920*/  @!P0 MOV R42, R10 ;  /* 0x0000000a002a8202 */ /* 0x000fe40000000f00 */
[----:B------:R1:W-:Y:S01]  /*18930*/  @P0 STS.128 [R241+0x5000], RZ ;  /* 0x005000fff1000388 */ /* 0x0003e20000000c00 */
[----:B------:R-:W-:Y:S01]  /*18940*/  @!P0 IMAD.IADD R2, R2, 0x1, R5 ;  /* 0x0000000102028824 */ /* 0x000fe200078e0205 */
[----:B------:R-:W-:Y:S01]  /*18950*/  @!P0 LEA R54, P1, R4, R248, 0x1 ;  /* 0x000000f804368211 */ /* 0x000fe200078208ff */
[----:B------:R-:W3:Y:S01]  /*18960*/  @!P0 LDC R5, c[0x0][0x24c] ;  /* 0x00009300ff058b82 */ /* 0x000ee20000000800 */
[----:B------:R-:W-:Y:S01]  /*18970*/  @!PT LDS RZ, [RZ] ;  /* 0x00000000fffff984 */ /* 0x000fe20000000800 */
[----:B------:R-:W-:Y:S01]  /*18980*/  @!PT LDS RZ, [RZ] ;  /* 0x00000000fffff984 */ /* 0x000fe20000000800 */
[----:B------:R-:W-:Y:S01]  /*18990*/  @!PT LDS RZ, [RZ] ;  /* 0x00000000fffff984 */ /* 0x000fe20000000800 */
[----:B------:R3:W-:Y:S01]  /*189a0*/  @!P0 LDGSTS.E.BYPASS.LTC128B.128 [R241+0x5000], desc[UR22][R38.64] ;  /* 0x0500000026f18fae */ /* 0x0007e2000b901d56 */
[----:B------:R-:W-:Y:S01]  /*189b0*/  @!P0 IMAD.WIDE.U32 R42, R0, 0xc0, R42 ;  /* 0x000000c0002a8825 */ /* 0x000fe200078e002a */
[-C--:B------:R-:W-:Y:S02]  /*189c0*/  @!P0 LEA.HI.X R55, R4, R247.reuse, R2, 0x1, P1 ;  /* 0x000000f704378211 */ /* 0x080fe400008f0c02 */
[----:B------:R1:W-:Y:S01]  /*189d0*/  @P0 STS.128 [R241+0x5800], RZ ;  /* 0x005800fff1000388 */ /* 0x0003e20000000c00 */
[C---:B------:R-:W-:Y:S01]  /*189e0*/  @!P0 LEA R9, P1, R0.reuse, R10, 0x7 ;  /* 0x0000000a00098211 */ /* 0x040fe200078238ff */
[----:B------:R-:W-:Y:S01]  /*189f0*/  @!P0 IMAD.MOV.U32 R41, RZ, RZ, R8 ;  /* 0x000000ffff298224 */ /* 0x000fe200078e0008 */
[----:B------:R-:W3:Y:S01]  /*18a00*/  @!P0 LDC R4, c[0x0][0x24c] ;  /* 0x00009300ff048b82 */ /* 0x000ee20000000800 */
[----:B------:R-:W-:Y:S01]  /*18a10*/  @!PT LDS RZ, [RZ] ;  /* 0x00000000fffff984 */ /* 0x000fe20000000800 */
[----:B------:R-:W-:Y:S01]  /*18a20*/  @!PT LDS RZ, [RZ] ;  /* 0x00000000fffff984 */ /* 0x000fe20000000800 */
[----:B------:R-:W-:Y:S01]  /*18a30*/  @!PT LDS RZ, [RZ] ;  /* 0x00000000fffff984 */ /* 0x000fe20000000800 */
[----:B------:R-:W-:Y:S01]  /*18a40*/  @!P0 LDGSTS.E.BYPASS.LTC128B.128 [R241+0x5800], desc[UR22][R54.64] ;  /* 0x0580000036f18fae */ /* 0x000fe2000b901d56 */
[C---:B-1----:R-:W-:Y:S01]  /*18a50*/  @!P0 LEA.HI.X R7, R0.reuse, R8, R7, 0x7, P1 ;  /* 0x0000000800078211 */ /* 0x042fe200008f3c07 */
[----:B------:R-:W-:Y:S01]  /*18a60*/  @!P0 IMAD.MOV.U32 R40, RZ, RZ, R10 ;  /* 0x000000ffff288224 */ /* 0x000fe200078e000a */
[C---:B------:R-:W-:Y:S01]  /*18a70*/  @!P0 LEA R50, P2, R9.reuse, R248, 0x1 ;  /* 0x000000f809328211 */ /* 0x040fe200078408ff */
[----:B------:R1:W-:Y:S01]  /*18a80*/  @P0 STS.128 [R241+0x6000], RZ ;  /* 0x006000fff1000388 */ /* 0x0003e20000000c00 */
[----:B--2---:R-:W-:Y:S02]  /*18a90*/  @!P0 IMAD.MOV.U32 R45, RZ, RZ, R8 ;  /* 0x000000ffff2d8224 */ /* 0x004fe400078e0008 */
[-C--:B------:R-:W-:Y:S01]  /*18aa0*/  @!P0 LEA.HI.X R51, R9, R247.reuse, R7, 0x1, P2 ;  /* 0x000000f709338211 */ /* 0x080fe200010f0c07 */
[----:B------:R-:W2:Y:S01]  /*18ab0*/  @!P0 LDC R2, c[0x0][0x24c] ;  /* 0x00009300ff028b82 */ /* 0x000ea20000000800 */
[----:B------:R-:W-:Y:S03]  /*18ac0*/  @!P0 IMAD.WIDE.U32 R40, R0, 0xd0, R40 ;  /* 0x000000d000288825 */ /* 0x000fe600078e0028 */
[----:B------:R-:W-:Y:S01]  /*18ad0*/  @!PT LDS RZ, [RZ] ;  /* 0x00000000fffff984 */ /* 0x000fe20000000800 */
[----:B------:R-:W-:Y:S01]  /*18ae0*/  @!PT LDS RZ, [RZ] ;  /* 0x00000000fffff984 */ /* 0x000fe20000000800 */
[----:B------:R-:W-:Y:S01]  /*18af0*/  @!PT LDS RZ, [RZ] ;  /* 0x00000000fffff984 */ /* 0x000fe20000000800 */
[----:B------:R1:W-:Y:S01]  /*18b00*/  @!P0 LDGSTS.E.BYPASS.LTC128B.128 [R241+0x6000], desc[UR22][R50.64] ;  /* 0x0600000032f18fae */ /* 0x0003e2000b901d56 */
[----:B----4-:R-:W-:Y:S01]  /*18b10*/  @!P0 IMAD R6, R6, 0x90, RZ ;  /* 0x0000009006068824 */ /* 0x010fe200078e02ff */
[----:B---3--:R-:W-:Y:S01]  /*18b20*/  @!P0 MOV R46, R10 ;  /* 0x0000000a002e8202 */ /* 0x008fe20000000f00 */
[--C-:B------:R-:W-:Y:S01]  /*18b30*/  @!P0 IMAD.MOV.U32 R47, RZ, RZ, R8.reuse ;  /* 0x000000ffff2f8224 */ /* 0x100fe200078e0008 */
[----:B------:R3:W-:Y:S01]  /*18b40*/  @P0 STS.128 [R241+0x6800], RZ ;  /* 0x006800fff1000388 */ /* 0x0007e20000000c00 */
[----:B------:R-:W-:Y:S01]  /*18b50*/  @!P0 IMAD.IADD R6, R6, 0x1, R53 ;  /* 0x0000000106068824 */ /* 0x000fe200078e0235 */
[----:B------:R-:W4:Y:S01]  /*18b60*/  @!P0 LDC R7, c[0x0][0x24c] ;  /* 0x00009300ff078b82 */ /* 0x000f220000000800 */
[----:B------:R-:W-:Y:S01]  /*18b70*/  @!P0 IMAD.MOV.U32 R39, RZ, RZ, R8 ;  /* 0x000000ffff278224 */ /* 0x000fe200078e0008 */
[----:B------:R-:W-:Y:S01]  /*18b80*/  @!P0 LEA R8, P1, R52, R248, 0x1 ;  /* 0x000000f834088211 */ /* 0x000fe200078208ff */
[----:B------:R-:W-:Y:S01]  /*18b90*/  @!P0 IMAD.WIDE.U32 R46, R0, 0xa0, R46 ;  /* 0x000000a0002e8825 */ /* 0x000fe200078e002e */
[----:B------:R-:W-:Y:S02]  /*18ba0*/  @!P0 MOV R38, R10 ;  /* 0x0000000a00268202 */ /* 0x000fe40000000f00 */
[-C--:B------:R-:W-:Y:S01]  /*18bb0*/  @!P0 LEA.HI.X R9, R52, R247.reuse, R6, 0x1, P1 ;  /* 0x000000f734098211 */ /* 0x080fe200008f0c06 */
[----:B------:R-:W-:Y:S01]  /*18bc0*/  @!P0 IMAD.MOV.U32 R44, RZ, RZ, R10 ;  /* 0x000000ffff2c8224 */ /* 0x000fe200078e000a */
[----:B------:R-:W3:Y:S01]  /*18bd0*/  @!P0 LDC R6, c[0x0][0x24c] ;  /* 0x00009300ff068b82 */ /* 0x000ee20000000800 */
[C---:B------:R-:W-:Y:S02]  /*18be0*/  @!P0 IMAD.WIDE.U32 R38, R0.reuse, 0xe0, R38 ;  /* 0x000000e000268825 */ /* 0x040fe400078e0026 */
[----:B------:R-:W-:Y:S01]  /*18bf0*/  @!PT LDS RZ, [RZ] ;  /* 0x00000000fffff984 */ /* 0x000fe20000000800 */
[----:B------:R-:W-:Y:S01]  /*18c00*/  @!PT LDS RZ, [RZ] ;  /* 0x00000000fffff984 */ /* 0x000fe20000000800 */
[----:B------:R-:W-:Y:S01]  /*18c10*/  @!PT LDS RZ, [RZ] ;  /* 0x00000000fffff984 */ /* 0x000fe20000000800 */
[----:B------:R4:W-:Y:S02]  /*18c20*/  @!P0 LDGSTS.E.BYPASS.LTC128B.128 [R241+0x6800], desc[UR22][R8.64] ;  /* 0x0680000008f18fae */ /* 0x0009e4000b901d56 */
[----:B------:R-:W-:Y:S02]  /*18c30*/  @!P0 IMAD R5, R5, 0xa0, RZ ;  /* 0x000000a005058824 */ /* 0x000fe400078e02ff */
[----:B------:R2:W-:Y:S01]  /*18c40*/  @P0 STS.128 [R241+0x7000], RZ ;  /* 0x007000fff1000388 */ /* 0x0005e20000000c00 */
[----:B------:R-:W-:Y:S04]  /*18c50*/  @!P0 IMAD.WIDE.U32 R44, R0, 0xb0, R44 ;  /* 0x000000b0002c8825 */ /* 0x000fe800078e002c */
[----:B------:R-:W-:Y:S01]  /*18c60*/  @!P0 IMAD.IADD R5, R5, 0x1, R47 ;  /* 0x0000000105058824 */ /* 0x000fe200078e022f */
[-C--:B-1----:R-:W-:Y:S01]  /*18c70*/  @!P0 LEA R50, P1, R46, R248.reuse, 0x1 ;  /* 0x000000f82e328211 */ /* 0x082fe200078208ff */
[----:B------:R-:W-:Y:S02]  /*18c80*/  @!P0 IMAD R4, R4, 0xb0, RZ ;  /* 0x000000b004048824 */ /* 0x000fe400078e02ff */
[----:B------:R-:W-:Y:S01]  /*18c90*/  @!P0 IMAD.WIDE.U32 R10, R0, 0xf0, R10 ;  /* 0x000000f0000a8825 */ /* 0x000fe200078e000a */
[----:B------:R-:W-:Y:S01]  /*18ca0*/  @!P0 LEA.HI.X R51, R46, R247, R5, 0x1, P1 ;  /* 0x000000f72e338211 */ /* 0x000fe200008f0c05 */
[----:B------:R-:W1:Y:S01]  /*18cb0*/  @!P0 LDC R0, c[0x0][0x24c] ;  /* 0x00009300ff008b82 */ /* 0x000e620000000800 */
[-C--:B------:R-:W-:Y:S01]  /*18cc0*/  @!P0 LEA R46, P2, R44, R248.reuse, 0x1 ;  /* 0x000000f82c2e8211 */ /* 0x080fe200078408ff */
[----:B--2---:R-:W-:Y:S01]  /*18cd0*/  @!P0 IMAD R2, R2, 0xc0, RZ ;  /* 0x000000c002028824 */ /* 0x004fe200078e02ff */
[----:B------:R-:W-:Y:S01]  /*18ce0*/  @!P0 IADD3 R4, R4, R45, RZ ;  /* 0x0000002d04048210 */ /* 0x000fe20007ffe0ff */
[----:B------:R-:W-:Y:S01]  /*18cf0*/  @!PT LDS RZ, [RZ] ;  /* 0x00000000fffff984 */ /* 0x000fe20000000800 */
[----:B------:R-:W-:Y:S01]  /*18d00*/  @!PT LDS RZ, [RZ] ;  /* 0x00000000fffff984 */ /* 0x000fe20000000800 */
[----:B------:R-:W-:Y:S01]  /*18d10*/  @!PT LDS RZ, [RZ] ;  /* 0x00000000fffff984 */ /* 0x000fe20000000800 */
[----:B------:R2:W-:Y:S01]  /*18d20*/  @!P0 LDGSTS.E.BYPASS.LTC128B.128 [R241+0x7000], desc[UR22][R50.64] ;  /* 0x0700000032f18fae */ /* 0x0005e2000b901d56 */
[----:B----4-:R-:W-:Y:S02]  /*18d30*/  @!P0 IMAD R7, R7, 0xd0, RZ ;  /* 0x000000d007078824 */ /* 0x010fe400078e02ff */
[-C--:B------:R-:W-:Y:S01]  /*18d40*/  @!P0 LEA.HI.X R47, R44, R247.reuse, R4, 0x1, P2 ;  /* 0x000000f72c2f8211 */ /* 0x080fe200010f0c04 */
[----:B------:R2:W-:Y:S01]  /*18d50*/  @P0 STS.128 [R241+0x7800], RZ ;  /* 0x007800fff1000388 */ /* 0x0005e20000000c00 */
[----:B------:R-:W-:Y:S01]  /*18d60*/  @!P0 IMAD.IADD R2, R2, 0x1, R43 ;  /* 0x0000000102028824 */ /* 0x000fe200078e022b */
[-C--:B------:R-:W-:Y:S01]  /*18d70*/  @!P0 LEA R4, P2, R38, R248.reuse, 0x1 ;  /* 0x000000f826048211 */ /* 0x080fe200078408ff */
[----:B------:R-:W-:Y:S01]  /*18d80*/  @!P0 IMAD.IADD R7, R7, 0x1, R41 ;  /* 0x0000000107078824 */ /* 0x000fe200078e0229 */
[----:B------:R-:W-:Y:S01]  /*18d90*/  @!PT LDS RZ, [RZ] ;  /* 0x00000000fffff984 */ /* 0x000fe20000000800 */
[----:B------:R-:W-:Y:S01]  /*18da0*/  @!PT LDS RZ, [RZ] ;  /* 0x00000000fffff984 */ /* 0x000fe20000000800 */
[----:B------:R-:W-:Y:S01]  /*18db0*/  @!PT LDS RZ, [RZ] ;  /* 0x00000000fffff984 */ /* 0x000fe20000000800 */
[----:B------:R2:W-:Y:S01]  /*18dc0*/  @!P0 LDGSTS.E.BYPASS.LTC128B.128 [R241+0x7800], desc[UR22][R46.64] ;  /* 0x078000002ef18fae */ /* 0x0005e2000b901d56 */
[-C--:B------:R-:W-:Y:S01]  /*18dd0*/  @!P0 LEA R8, P1, R42, R248.reuse, 0x1 ;  /* 0x000000f82a088211 */ /* 0x080fe200078208ff */
[----:B---3--:R-:W-:Y:S02]  /*18de0*/  @!P0 IMAD R6, R6, 0xe0, RZ ;  /* 0x000000e006068824 */ /* 0x008fe400078e02ff */
[----:B------:R2:W-:Y:S01]  /*18df0*/  @P0 STS.128 [R241+0x8000], RZ ;  /* 0x008000fff1000388 */ /* 0x0005e20000000c00 */
[-C--:B------:R-:W-:Y:S01]  /*18e00*/  @!P0 LEA.HI.X R9, R42, R247.reuse, R2, 0x1, P1 ;  /* 0x000000f72a098211 */ /* 0x080fe200008f0c02 */
[----:B------:R-:W-:Y:S01]  /*18e10*/  @!P0 IMAD.IADD R6, R6, 0x1, R39 ;  /* 0x0000000106068824 */ /* 0x000fe200078e0227 */
[-C--:B------:R-:W-:Y:S02]  /*18e20*/  @!P0 LEA R42, P4, R40, R248.reuse, 0x1 ;  /* 0x000000f8282a8211 */ /* 0x080fe400078808ff */
[----:B------:R-:W-:Y:S01]  /*18e30*/  @!P0 LEA R44, P1, R10, R248, 0x1 ;  /* 0x000000f80a2c8211 */ /* 0x000fe200078208ff */
[----:B------:R-:W-:Y:S01]  /*18e40*/  @!PT LDS RZ, [RZ] ;  /* 0x00000000fffff984 */ /* 0x000fe20000000800 */
[----:B------:R-:W-:Y:S01]  /*18e50*/  @!PT LDS RZ, [RZ] ;  /* 0x00000000fffff984 */ /* 0x000fe20000000800 */
[----:B------:R-:W-:Y:S01]  /*18e60*/  @!PT LDS RZ, [RZ] ;  /* 0x00000000fffff984 */ /* 0x000fe20000000800 */
[----:B------:R2:W-:Y:S01]  /*18e70*/  @!P0 LDGSTS.E.BYPASS.LTC128B.128 [R241+0x8000], desc[UR22][R8.64] ;  /* 0x0800000008f18fae */ /* 0x0005e2000b901d56 */
[-C--:B------:R-:W-:Y:S01]  /*18e80*/  @!P0 LEA.HI.X R43, R40, R247.reuse, R7, 0x1, P4 ;  /* 0x000000f7282b8211 */ /* 0x080fe200020f0c07 */
[----:B-1----:R-:W-:Y:S01]  /*18e90*/  @!P0 IMAD R0, R0, 0xf0, RZ ;  /* 0x000000f000008824 */ /* 0x002fe200078e02ff */
[----:B------:R-:W-:Y:S01]  /*18ea0*/  @!P0 LEA.HI.X R5, R38, R247, R6, 0x1, P2 ;  /* 0x000000f726058211 */ /* 0x000fe200010f0c06 */
[----:B------:R2:W-:Y:S01]  /*18eb0*/  @P0 STS.128 [R241+0x8800], RZ ;  /* 0x008800fff1000388 */ /* 0x0005e20000000c00 */
[----:B------:R-:W-:Y:S02]  /*18ec0*/  IMAD.MOV.U32 R248, RZ, RZ, R48 ;  /* 0x000000fffff87224 */ /* 0x000fe400078e0030 */
[----:B------:R-:W-:Y:S01]  /*18ed0*/  @!P0 IADD3 R0, R0, R11, RZ ;  /* 0x0000000b00008210 */ /* 0x000fe20007ffe0ff */
[----:B------:R-:W-:Y:S01]  /*18ee0*/  @!PT LDS RZ, [RZ] ;  /* 0x00000000fffff984 */ /* 0x000fe20000000800 */
[----:B------:R-:W-:Y:S01]  /*18ef0*/  @!PT LDS RZ, [RZ] ;  /* 0x00000000fffff984 */ /* 0x000fe20000000800 */
[----:B------:R-:W-:Y:S01]  /*18f00*/  @!PT LDS RZ, [RZ] ;  /* 0x00000000fffff984 */ /* 0x000fe20000000800 */
[----:B------:R2:W-:Y:S03]  /*18f10*/  @!P0 LDGSTS.E.BYPASS.LTC128B.128 [R241+0x8800], desc[UR22][R42.64] ;  /* 0x088000002af18fae */ /* 0x0005e6000b901d56 */
[----:B------:R-:W-:Y:S01]  /*18f20*/  @!P0 LEA.HI.X R45, R10, R247, R0, 0x1, P1 ;  /* 0x000000f70a2d8211 */ /* 0x000fe200008f0c00 */
[----:B------:R2:W-:Y:S01]  /*18f30*/  @P0 STS.128 [R241+0x9000], RZ ;  /* 0x009000fff1000388 */ /* 0x0005e20000000c00 */
[----:B------:R-:W-:Y:S03]  /*18f40*/  IMAD.MOV.U32 R247, RZ, RZ, R49 ;  /* 0x000000fffff77224 */ /* 0x000fe600078e0031 */
        /* <DEDUP_REMOVED lines=10> */
.L_x_1678:
[----:B--2---:R-:W2:Y:S01]  /*18ff0*/  LDL.LU R42, [R1+0x3c] ;  /* 0x00003c00012a7983 */ /* 0x004ea20000300800 */
[----:B------:R-:W-:Y:S01]  /*19000*/  MOV R50, R37 ;  /* 0x0000002500327202 */ /* 0x000fe20000000f00 */
[----:B------:R-:W-:Y:S02]  /*19010*/  UISETP.GT.AND UP0, UPT, UR15, UR12, UPT ;  /* 0x0000000c0f00728c */ /* 0x000fe4000bf04270 */
[----:B------:R-:W3:Y:S01]  /*19020*/  LDL.LU R41, [R1+0x38] ;  /* 0x0000380001297983 */ /* 0x000ee20000300800 */
[----:B------:R-:W-:Y:S01]  /*19030*/  UMOV UR11, UR20 ;  /* 0x00000014000b7c82 */ /* 0x000fe20008000000 */
[----:B------:R-:W-:Y:S02]  /*19040*/  UMOV UR10, UR19 ;  /* 0x00000013000a7c82 */ /* 0x000fe40008000000 */
[----:B------:R-:W4:Y:S04]  /*19050*/  LDL.LU R40, [R1+0x50] ;  /* 0x0000500001287983 */ /* 0x000f280000300800 */
[----:B------:R-:W4:Y:S04]  /*19060*/  LDL.LU R31, [R1+0x4c] ;  /* 0x00004c00011f7983 */ /* 0x000f280000300800 */
[----:B------:R-:W4:Y:S04]  /*19070*/  LDL.LU R27, [R1+0x48] ;  /* 0x00004800011b7983 */ /* 0x000f280000300800 */
[----:B------:R-:W4:Y:S04]  /*19080*/  LDL.LU R10, [R1+0x54] ;  /* 0x00005400010a7983 */ /* 0x000f280000300800 */
[----:B------:R-:W4:Y:S04]  /*19090*/  LDL.LU R9, [R1+0x5c] ;  /* 0x00005c0001097983 */ /* 0x000f280000300800 */
[----:B------:R-:W2:Y:S04]  /*190a0*/  LDL.LU R47, [R1+0x1c] ;  /* 0x00001c00012f7983 */ /* 0x000ea80000300800 */
[----:B------:R-:W4:Y:S04]  /*190b0*/  LDL.LU R8, [R1+0x58] ;  /* 0x0000580001087983 */ /* 0x000f280000300800 */
[----:B------:R-:W3:Y:S04]  /*190c0*/  LDL.LU R46, [R1+0x28] ;  /* 0x00002800012e7983 */ /* 0x000ee80000300800 */
        /* <DEDUP_REMOVED lines=14> */
[----:B------:R-:W-:Y:S08]  /*191b0*/  LDSM.16.MT88.4 R56, [R232+0xa800] ;  /* 0x00a80000e838783b */ /* 0x000ff00000004200 */
[----:B------:R-:W-:Y:S01]  /*191c0*/  LDSM.16.MT88.4 R60, [R231+0xa800] ;  /* 0x00a80000e73c783b */ /* 0x000fe20000004200 */
[----:B--2---:R-:W-:Y:S02]  /*191d0*/  MOV R129, R47 ;  /* 0x0000002f00817202 */ /* 0x004fe40000000f00 */
[----:B---3--:R-:W-:Y:S02]  /*191e0*/  MOV R131, R46 ;  /* 0x0000002e00837202 */ /* 0x008fe40000000f00 */
[----:B----4-:R-:W-:Y:S02]  /*191f0*/  MOV R130, R45 ;  /* 0x0000002d00827202 */ /* 0x010fe40000000f00 */
[----:B------:R-:W-:Y:S02]  /*19200*/  MOV R128, R44 ;  /* 0x0000002c00807202 */ /* 0x000fe40000000f00 */
[----:B------:R-:W-:Y:S02]  /*19210*/  MOV R44, R39 ;  /* 0x00000027002c7202 */ /* 0x000fe40000000f00 */
[----:B------:R-:W-:Y:S02]  /*19220*/  MOV R45, R38 ;  /* 0x00000026002d7202 */ /* 0x000fe40000000f00 */
[----:B------:R-:W-:Y:S02]  /*19230*/  MOV R46, R11 ;  /* 0x0000000b002e7202 */ /* 0x000fe40000000f00 */
[----:B------:R-:W-:Y:S02]  /*19240*/  MOV R47, R5 ;  /* 0x00000005002f7202 */ /* 0x000fe40000000f00 */
[----:B------:R-:W-:Y:S02]  /*19250*/  MOV R48, R4 ;  /* 0x0000000400307202 */ /* 0x000fe40000000f00 */
[----:B------:R-:W-:Y:S02]  /*19260*/  FMNMX.FTZ R4, R188, R165, !PT ;  /* 0x000000a5bc047209 */ /* 0x000fe40007810000 */
[----:B------:R-:W-:Y:S02]  /*19270*/  MOV R11, R2 ;  /* 0x00000002000b7202 */ /* 0x000fe40000000f00 */
        /* <DEDUP_REMOVED lines=49> */
[----:B-1----:R-:W-:Y:S02]  /*19590*/  FMNMX.FTZ R0, R251, R0, !PT ;  /* 0x00000000fb007209 */ /* 0x002fe40007810000 */
        /* <DEDUP_REMOVED lines=77> */
[----:B------:R-:W-:Y:S03]  /*19a70*/  FMNMX.FTZ R0, R3, R0, !PT ;  /* 0x0000000003007209 */ /* 0x000fe60007810000 */
[----:B------:R-:W1:Y:S08]  /*19a80*/  SHFL.BFLY PT, R2, R4, 0x2, 0x1f ;  /* 0x0c401f0004027f89 */ /* 0x000e7000000e0000 */
[----:B------:R-:W2:Y:S01]  /*19a90*/  SHFL.BFLY PT, R5, R0, 0x2, 0x1f ;  /* 0x0c401f0000057f89 */ /* 0x000ea200000e0000 */
[----:B-1----:R-:W-:Y:S02]  /*19aa0*/  FMNMX.FTZ R4, R4, R2, !PT ;  /* 0x0000000204047209 */ /* 0x002fe40007810000 */
[----:B--2---:R-:W-:Y:S05]  /*19ab0*/  FMNMX.FTZ R5, R0, R5, !PT ;  /* 0x0000000500057209 */ /* 0x004fea0007810000 */
[----:B------:R-:W1:Y:S08]  /*19ac0*/  SHFL.BFLY PT, R2, R4, 0x1, 0x1f ;  /* 0x0c201f0004027f89 */ /* 0x000e7000000e0000 */
[----:B------:R-:W2:Y:S01]  /*19ad0*/  SHFL.BFLY PT, R0, R5, 0x1, 0x1f ;  /* 0x0c201f0005007f89 */ /* 0x000ea200000e0000 */
[----:B-1----:R-:W-:Y:S02]  /*19ae0*/  FMNMX.FTZ R2, R4, R2, !PT ;  /* 0x0000000204027209 */ /* 0x002fe40007810000 */
[----:B--2---:R-:W-:Y:S03]  /*19af0*/  FMNMX.FTZ R0, R5, R0, !PT ;  /* 0x0000000005007209 */ /* 0x004fe60007810000 */
[C---:B------:R-:W-:Y:S01]  /*19b00*/  FMUL.FTZ R73, R2.reuse, UR4 ;  /* 0x0000000402497c20 */ /* 0x040fe20008410000 */
[C---:B------:R-:W-:Y:S01]  /*19b10*/  FSETP.NEU.FTZ.AND P0, PT, R2.reuse, -INF , PT ;  /* 0xff8000000200780b */ /* 0x040fe20003f1d000 */
[----:B------:R-:W-:Y:S01]  /*19b20*/  FADD.FTZ R4, -R2, R165 ;  /* 0x000000a502047221 */ /* 0x000fe20000010100 */
[----:B------:R-:W-:Y:S02]  /*19b30*/  FMUL.FTZ R39, R0, UR4 ;  /* 0x0000000400277c20 */ /* 0x000fe40008410000 */
[----:B------:R-:W-:Y:S01]  /*19b40*/  FSEL R73, R73, RZ, P0 ;  /* 0x000000ff49497208 */ /* 0x000fe20000000000 */
[----:B------:R-:W-:Y:S01]  /*19b50*/  FMUL.FTZ R38, R4, UR4 ;  /* 0x0000000404267c20 */ /* 0x000fe20008410000 */
[C---:B------:R-:W-:Y:S01]  /*19b60*/  FSETP.NEU.FTZ.AND P0, PT, R0.reuse, -INF , PT ;  /* 0xff8000000000780b */ /* 0x040fe20003f1d000 */
[----:B------:R-:W-:Y:S02]  /*19b70*/  FADD.FTZ R4, -R0, R164 ;  /* 0x000000a400047221 */ /* 0x000fe40000010100 */
[--C-:B------:R-:W-:Y:S01]  /*19b80*/  FFMA.FTZ R119, R17, UR4, -R73.reuse ;  /* 0x0000000411777c23 */ /* 0x100fe20008010849 */
[--C-:B------:R-:W-:Y:S01]  /*19b90*/  FFMA.FTZ R183, R52, UR4, -R73.reuse ;  /* 0x0000000434b77c23 */ /* 0x100fe20008010849 */
[----:B------:R-:W1:Y:S01]  /*19ba0*/  MUFU.EX2 R38, R38 ;  /* 0x0000002600267308 */ /* 0x000e620000000800 */
[----:B------:R-:W-:Y:S01]  /*19bb0*/  LDSM.16.MT88.4 R52, [R236+0xa800] ;  /* 0x00a80000ec34783b */ /* 0x000fe20000004200 */
[--C-:B------:R-:W-:Y:S01]  /*19bc0*/  FFMA.FTZ R124, R27, UR4, -R73.reuse ;  /* 0x000000041b7c7c23 */ /* 0x100fe20008010849 */
[--C-:B------:R-:W-:Y:S01]  /*19bd0*/  FFMA.FTZ R103, R26, UR4, -R73.reuse ;  /* 0x000000041a677c23 */ /* 0x100fe20008010849 */
[--C-:B------:R-:W-:Y:S01]  /*19be0*/  FFMA.FTZ R126, R31, UR4, -R73.reuse ;  /* 0x000000041f7e7c23 */ /* 0x100fe20008010849 */
[--C-:B------:R-:W-:Y:S01]  /*19bf0*/  FFMA.FTZ R100, R29, UR4, -R73.reuse ;  /* 0x000000041d647c23 */ /* 0x100fe20008010849 */
[----:B------:R-:W-:Y:S01]  /*19c00*/  FSEL R39, R39, RZ, P0 ;  /* 0x000000ff27277208 */ /* 0x000fe20000000000 */
[--C-:B------:R-:W-:Y:S03]  /*19c10*/  FFMA.FTZ R182, R43, UR4, -R73.reuse ;  /* 0x000000042bb67c23 */ /* 0x100fe60008010849 */
[----:B------:R-:W-:Y:S01]  /*19c20*/  MUFU.EX2 R183, R183 ;  /* 0x000000b700b77308 */ /* 0x000fe20000000800 */
[--C-:B------:R-:W-:Y:S01]  /*19c30*/  FFMA.FTZ R165, R42, UR4, -R73.reuse ;  /* 0x000000042aa57c23 */ /* 0x100fe20008010849 */
[----:B------:R-:W-:Y:S01]  /*19c40*/  FFMA.FTZ R168, R168, UR4, -R73 ;  /* 0x00000004a8a87c23 */ /* 0x000fe20008010849 */
[--C-:B------:R-:W-:Y:S01]  /*19c50*/  FFMA.FTZ R120, R16, UR4, -R39.reuse ;  /* 0x0000000410787c23 */ /* 0x100fe20008010827 */
[--C-:B------:R-:W-:Y:S01]  /*19c60*/  FFMA.FTZ R113, R19, UR4, -R39.reuse ;  /* 0x0000000413717c23 */ /* 0x100fe20008010827 */
[--C-:B------:R-:W-:Y:S01]  /*19c70*/  FFMA.FTZ R111, R18, UR4, -R39.reuse ;  /* 0x00000004126f7c23 */ /* 0x100fe20008010827 */
[--C-:B------:R-:W-:Y:S01]  /*19c80*/  FFMA.FTZ R109, R25, UR4, -R39.reuse ;  /* 0x00000004196d7c23 */ /* 0x100fe20008010827 */
[----:B------:R-:W2:Y:S03]  /*19c90*/  LDSM.16.MT88.4 R16, [R236+0xa000] ;  /* 0x00a00000ec10783b */ /* 0x000ea60000004200 */
[----:B------:R-:W-:Y:S01]  /*19ca0*/  MUFU.EX2 R182, R182 ;  /* 0x000000b600b67308 */ /* 0x000fe20000000800 */
[--C-:B------:R-:W-:Y:S01]  /*19cb0*/  FFMA.FTZ R106, R24, UR4, -R39.reuse ;  /* 0x00000004186a7c23 */ /* 0x100fe20008010827 */
[--C-:B------:R-:W-:Y:S01]  /*19cc0*/  FFMA.FTZ R102, R28, UR4, -R39.reuse ;  /* 0x000000041c667c23 */ /* 0x100fe20008010827 */
[--C-:B------:R-:W-:Y:S01]  /*19cd0*/  FFMA.FTZ R101, R30, UR4, -R39.reuse ;  /* 0x000000041e657c23 */ /* 0x100fe20008010827 */
[--C-:B------:R-:W-:Y:S01]  /*19ce0*/  FFMA.FTZ R187, R187, UR4, -R39.reuse ;  /* 0x00000004bbbb7c23 */ /* 0x100fe20008010827 */
[--C-:B------:R-:W-:Y:S01]  /*19cf0*/  FFMA.FTZ R181, R51, UR4, -R39.reuse ;  /* 0x0000000433b57c23 */ /* 0x100fe20008010827 */
[--C-:B------:R-:W-:Y:S01]  /*19d00*/  FFMA.FTZ R180, R41, UR4, -R39.reuse ;  /* 0x0000000429b47c23 */ /* 0x100fe20008010827 */
[----:B------:R-:W3:Y:S03]  /*19d10*/  LDSM.16.MT88.4 R24, [R232+0xa000] ;  /* 0x00a00000e818783b */ /* 0x000ee60000004200 */
[----:B------:R-:W4:Y:S01]  /*19d20*/  MUFU.EX2 R165, R165 ;  /* 0x000000a500a57308 */ /* 0x000f220000000800 */
[--C-:B------:R-:W-:Y:S01]  /*19d30*/  FFMA.FTZ R164, R40, UR4, -R39.reuse ;  /* 0x0000000428a47c23 */ /* 0x100fe20008010827 */
[----:B-1----:R-:W-:Y:S01]  /*19d40*/  FMUL.FTZ R5, R38, R161 ;  /* 0x000000a126057220 */ /* 0x002fe20000410000 */
[--C-:B------:R-:W-:Y:S01]  /*19d50*/  FFMA.FTZ R123, R12, UR4, -R39.reuse ;  /* 0x000000040c7b7c23 */ /* 0x100fe20008010827 */
[C---:B------:R-:W-:Y:S01]  /*19d60*/  FMUL.FTZ R12, R38.reuse, R152 ;  /* 0x00000098260c7220 */ /* 0x040fe20000410000 */
[----:B------:R-:W-:Y:S01]  /*19d70*/  MOV R152, R46 ;  /* 0x0000002e00987202 */ /* 0x000fe20000000f00 */
[--C-:B------:R-:W-:Y:S01]  /*19d80*/  FFMA.FTZ R125, R13, UR4, -R39.reuse ;  /* 0x000000040d7d7c23 */ /* 0x100fe20008010827 */
[----:B------:R-:W1:Y:S03]  /*19d90*/  LDSM.16.MT88.4 R28, [R231+0xa000] ;  /* 0x00a00000e71c783b */ /* 0x000e660000004200 */
[----:B------:R-:W-:Y:S01]  /*19da0*/  MUFU.EX2 R187, R187 ;  /* 0x000000bb00bb7308 */ /* 0x000fe20000000800 */
[--C-:B------:R-:W-:Y:S01]  /*19db0*/  FFMA.FTZ R118, R15, UR4, -R39.reuse ;  /* 0x000000040f767c23 */ /* 0x100fe20008010827 */
[----:B------:R-:W-:Y:S01]  /*19dc0*/  FMUL.FTZ R13, R38, R153 ;  /* 0x00000099260d7220 */ /* 0x000fe20000410000 */
[--C-:B------:R-:W-:Y:S01]  /*19dd0*/  FFMA.FTZ R110, R22, UR4, -R39.reuse ;  /* 0x00000004166e7c23 */ /* 0x100fe20008010827 */
[--C-:B------:R-:W-:Y:S01]  /*19de0*/  FFMA.FTZ R108, R21, UR4, -R39.reuse ;  /* 0x00000004156c7c23 */ /* 0x100fe20008010827 */
[----:B------:R-:W-:Y:S01]  /*19df0*/  FMUL.FTZ R21, R38, R145 ;  /* 0x0000009126157220 */ /* 0x000fe20000410000 */
[--C-:B------:R-:W-:Y:S01]  /*19e00*/  FFMA.FTZ R122, R33, UR4, -R39.reuse ;  /* 0x00000004217a7c23 */ /* 0x100fe20008010827 */
[--C-:B------:R-:W-:Y:S03]  /*19e10*/  FFMA.FTZ R127, R32, UR4, -R39.reuse ;  /* 0x00000004207f7c23 */ /* 0x100fe60008010827 */
[----:B------:R-:W2:Y:S01]  /*19e20*/  MUFU.EX2 R181, R181 ;  /* 0x000000b500b57308 */ /* 0x000ea20000000800 */
[----:B----4-:R-:W-:Y:S01]  /*19e30*/  F2FP.BF16.F32.PACK_AB R42, R165, R182 ;  /* 0x000000b6a52a723e */ /* 0x010fe200000010ff */
[C---:B-----5:R-:W-:Y:S01]  /*19e40*/  FMUL.FTZ R32, R38.reuse, R132 ;  /* 0x0000008426207220 */ /* 0x060fe20000410000 */
        /* <DEDUP_REMOVED lines=13> */
[----:B------:R-:W4:Y:S01]  /*19f20*/  MUFU.EX2 R164, R164 ;  /* 0x000000a400a47308 */ /* 0x000f220000000800 */
[----:B--2---:R-:W-:Y:S01]  /*19f30*/  F2FP.BF16.F32.PACK_AB R41, R181, R187 ;  /* 0x000000bbb529723e */ /* 0x004fe200000010ff */
[--C-:B------:R-:W-:Y:S01]  /*19f40*/  FFMA.FTZ R93, R93, UR4, -R39.reuse ;  /* 0x000000045d5d7c23 */ /* 0x100fe20008010827 */
[--C-:B------:R-:W-:Y:S01]  /*19f50*/  FFMA.FTZ R90, R90, UR4, -R39.reuse ;  /* 0x000000045a5a7c23 */ /* 0x100fe20008010827 */
[--C-:B------:R-:W-:Y:S01]  /*19f60*/  FFMA.FTZ R89, R89, UR4, -R39.reuse ;  /* 0x0000000459597c23 */ /* 0x100fe20008010827 */
[--C-:B------:R-:W-:Y:S01]  /*19f70*/  FFMA.FTZ R82, R82, UR4, -R39.reuse ;  /* 0x0000000452527c23 */ /* 0x100fe20008010827 */
[--C-:B------:R-:W-:Y:S01]  /*19f80*/  FFMA.FTZ R81, R81, UR4, -R39.reuse ;  /* 0x0000000451517c23 */ /* 0x100fe20008010827 */
[--C-:B------:R-:W-:Y:S03]  /*19f90*/  FFMA.FTZ R78, R78, UR4, -R39.reuse ;  /* 0x000000044e4e7c23 */ /* 0x100fe60008010827 */
[----:B------:R-:W-:Y:S01]  /*19fa0*/  MUFU.EX2 R126, R126 ;  /* 0x0000007e007e7308 */ /* 0x000fe20000000800 */
[----:B------:R-:W-:Y:S01]  /*19fb0*/  FFMA.FTZ R72, R72, UR4, -R39 ;  /* 0x0000000448487c23 */ /* 0x000fe20008010827 */
[--C-:B------:R-:W-:Y:S01]  /*19fc0*/  FFMA.FTZ R188, R188, UR4, -R73.reuse ;  /* 0x00000004bcbc7c23 */ /* 0x100fe20008010849 */
[----:B------:R-:W-:Y:S01]  /*19fd0*/  FMUL.FTZ R4, R4, UR4 ;  /* 0x0000000404047c20 */ /* 0x000fe20008410000 */
[--C-:B------:R-:W-:Y:S01]  /*19fe0*/  FFMA.FTZ R112, R7, UR4, -R73.reuse ;  /* 0x0000000407707c23 */ /* 0x100fe20008010849 */
[--C-:B------:R-:W-:Y:S01]  /*19ff0*/  FFMA.FTZ R107, R6, UR4, -R73.reuse ;  /* 0x00000004066b7c23 */ /* 0x100fe20008010849 */
[--C-:B------:R-:W-:Y:S01]  /*1a000*/  FFMA.FTZ R121, R10, UR4, -R73.reuse ;  /* 0x000000040a797c23 */ /* 0x100fe20008010849 */
[--C-:B------:R-:W-:Y:S03]  /*1a010*/  FFMA.FTZ R116, R9, UR4, -R73.reuse ;  /* 0x0000000409747c23 */ /* 0x100fe60008010849 */
[----:B------:R2:W3:Y:S01]  /*1a020*/  MUFU.EX2 R37, R4 ;  /* 0x0000000400257308 */ /* 0x0004e20000000800 */
[----:B----4-:R-:W-:Y:S01]  /*1a030*/  F2FP.BF16.F32.PACK_AB R43, R164, R180 ;  /* 0x000000b4a42b723e */ /* 0x010fe200000010ff */
[----:B------:R-:W-:Y:S01]  /*1a040*/  FMUL.FTZ R9, R38, R157 ;  /* 0x0000009d26097220 */ /* 0x000fe20000410000 */
[--C-:B------:R-:W-:Y:S01]  /*1a050*/  FFMA.FTZ R114, R8, UR4, -R73.reuse ;  /* 0x0000000408727c23 */ /* 0x100fe20008010849 */
[----:B------:R-:W-:Y:S01]  /*1a060*/  FMUL.FTZ R8, R38, R156 ;  /* 0x0000009c26087220 */ /* 0x000fe20000410000 */
[----:B------:R-:W-:Y:S01]  /*1a070*/  MOV R156, R44 ;  /* 0x0000002c009c7202 */ /* 0x000fe20000000f00 */
[--C-:B------:R-:W-:Y:S01]  /*1a080*/  FFMA.FTZ R104, R14, UR4, -R73.reuse ;  /* 0x000000040e687c23 */ /* 0x100fe20008010849 */
[----:B------:R-:W-:Y:S03]  /*1a090*/  MOV R161, R11 ;  /* 0x0000000b00a17202 */ /* 0x000fe60000000f00 */
[----:B------:R-:W4:Y:S01]  /*1a0a0*/  MUFU.EX2 R188, R188 ;  /* 0x000000bc00bc7308 */ /* 0x000f220000000800 */
[--C-:B------:R-:W-:Y:S01]  /*1a0b0*/  FFMA.FTZ R105, R23, UR4, -R73.reuse ;  /* 0x0000000417697c23 */ /* 0x100fe20008010849 */
[----:B------:R-:W-:Y:S01]  /*1a0c0*/  FFMA.FTZ R115, R20, UR4, -R73 ;  /* 0x0000000414737c23 */ /* 0x000fe20008010849 */
[----:B------:R-:W-:Y:S01]  /*1a0d0*/  FMUL.FTZ R20, R38, R144 ;  /* 0x0000009026147220 */ /* 0x000fe20000410000 */
[----:B------:R-:W-:Y:S01]  /*1a0e0*/  FFMA.FTZ R144, R251, UR4, -R39 ;  /* 0x00000004fb907c23 */ /* 0x000fe20008010827 */
[----:B------:R-:W-:Y:S01]  /*1a0f0*/  MOV R157, R35 ;  /* 0x00000023009d7202 */ /* 0x000fe20000000f00 */
[--C-:B------:R-:W-:Y:S01]  /*1a100*/  FFMA.FTZ R117, R34, UR4, -R73.reuse ;  /* 0x0000000422757c23 */ /* 0x100fe20008010849 */
[----:B------:R-:W-:Y:S03]  /*1a110*/  FFMA.FTZ R145, R215, UR4, -R73 ;  /* 0x00000004d7917c23 */ /* 0x000fe60008010849 */
[----:B------:R-:W-:Y:S01]  /*1a120*/  MUFU.EX2 R124, R124 ;  /* 0x0000007c007c7308 */ /* 0x000fe20000000800 */
[C---:B--2---:R-:W-:Y:S01]  /*1a130*/  FMUL.FTZ R4, R38.reuse, R160 ;  /* 0x000000a026047220 */ /* 0x044fe20000410000 */
[C---:B---3--:R-:W-:Y:S01]  /*1a140*/  FMUL.FTZ R6, R37.reuse, R162 ;  /* 0x000000a225067220 */ /* 0x048fe20000410000 */
[----:B------:R-:W-:Y:S01]  /*1a150*/  MOV R162, R47 ;  /* 0x0000002f00a27202 */ /* 0x000fe20000000f00 */
[C---:B------:R-:W-:Y:S01]  /*1a160*/  FMUL.FTZ R7, R37.reuse, R163 ;  /* 0x000000a325077220 */ /* 0x040fe20000410000 */
[----:B------:R-:W-:Y:S01]  /*1a170*/  MOV R163, R45 ;  /* 0x0000002d00a37202 */ /* 0x000fe20000000f00 */
[----:B------:R-:W-:Y:S01]  /*1a180*/  FMUL.FTZ R10, R37, R158 ;  /* 0x0000009e250a7220 */ /* 0x000fe20000410000 */
[----:B------:R-:W2:Y:S03]  /*1a190*/  LDSM.16.MT88.4 R44, [R230+0xa000] ;  /* 0x00a00000e62c783b */ /* 0x000ea60000004200 */
[----:B------:R-:W-:Y:S01]  /*1a1a0*/  MUFU.EX2 R125, R125 ;  /* 0x0000007d007d7308 */ /* 0x000fe20000000800 */
[----:B----4-:R-:W-:Y:S01]  /*1a1b0*/  F2FP.BF16.F32.PACK_AB R40, R183, R188 ;  /* 0x000000bcb728723e */ /* 0x010fe200000010ff */
[C---:B------:R-:W-:Y:S01]  /*1a1c0*/  FMUL.FTZ R11, R37.reuse, R159 ;  /* 0x0000009f250b7220 */ /* 0x040fe20000410000 */
[C---:B------:R-:W-:Y:S01]  /*1a1d0*/  FMUL.FTZ R14, R37.reuse, R154 ;  /* 0x0000009a250e7220 */ /* 0x040fe20000410000 */
[C---:B------:R-:W-:Y:S01]  /*1a1e0*/  FMUL.FTZ R15, R37.reuse, R155 ;  /* 0x0000009b250f7220 */ /* 0x040fe20000410000 */
[C---:B------:R-:W-:Y:S01]  /*1a1f0*/  FMUL.FTZ R22, R37.reuse, R146 ;  /* 0x0000009225167220 */ /* 0x040fe20000410000 */
[C---:B------:R-:W-:Y:S01]  /*1a200*/  FMUL.FTZ R23, R37.reuse, R147 ;  /* 0x0000009325177220 */ /* 0x040fe20000410000 */
[C---:B------:R-:W-:Y:S03]  /*1a210*/  FMUL.FTZ R34, R37.reuse, R134 ;  /* 0x0000008625227220 */ /* 0x040fe60000410000 */
[----:B------:R-:W-:Y:S01]  /*1a220*/  MUFU.EX2 R123, R123 ;  /* 0x0000007b007b7308 */ /* 0x000fe20000000800 */
[C---:B------:R-:W-:Y:S01]  /*1a230*/  HMMA.16816.F32.BF16 R4, R40.reuse, R16, R4 ;  /* 0x000000102804723c */ /* 0x040fe20000041804 */
[----:B------:R-:W-:Y:S04]  /*1a240*/  PLOP3.LUT P0, PT, PT, PT, UP0, 0x80, 0x0 ;  /* 0x000000000000781c */ /* 0x000fe80003f0f008 */
[C---:B------:R-:W-:Y:S01]  /*1a250*/  FMUL.FTZ R35, R37.reuse, R135 ;  /* 0x0000008725237220 */ /* 0x040fe20000410000 */
[C---:B------:R-:W-:Y:S03]  /*1a260*/  HMMA.16816.F32.BF16 R8, R40.reuse, R18, R8 ;  /* 0x000000122808723c */ /* 0x040fe60000041808 */
[----:B------:R-:W-:Y:S02]  /*1a270*/  MUFU.EX2 R121, R121 ;  /* 0x0000007900797308 */ /* 0x000fe40000000800 */
[C---:B------:R-:W-:Y:S01]  /*1a280*/  FMUL.FTZ R16, R38.reuse, R148 ;  /* 0x0000009426107220 */ /* 0x040fe20000410000 */
[C---:B------:R-:W-:Y:S07]  /*1a290*/  HMMA.16816.F32.BF16 R12, R40.reuse, R24, R12 ;  /* 0x00000018280c723c */ /* 0x040fee000004180c */
[----:B------:R-:W-:Y:S01]  /*1a2a0*/  MUFU.EX2 R119, R119 ;  /* 0x0000007700777308 */ /* 0x000fe20000000800 */
[C---:B------:R-:W-:Y:S03]  /*1a2b0*/  FMUL.FTZ R17, R38.reuse, R149 ;  /* 0x0000009526117220 */ /* 0x040fe60000410000 */
[C---:B------:R-:W-:Y:S01]  /*1a2c0*/  FMUL.FTZ R18, R37.reuse, R150 ;  /* 0x0000009625127220 */ /* 0x040fe20000410000 */
[----:B------:R-:W-:Y:S01]  /*1a2d0*/  FMUL.FTZ R19, R37, R151 ;  /* 0x0000009725137220 */ /* 0x000fe20000410000 */
[C---:B------:R-:W-:Y:S04]  /*1a2e0*/  FMUL.FTZ R24, R38.reuse, R140 ;  /* 0x0000008c26187220 */ /* 0x040fe80000410000 */
[----:B------:R-:W-:Y:S01]  /*1a2f0*/  MUFU.EX2 R120, R120 ;  /* 0x0000007800787308 */ /* 0x000fe20000000800 */
[----:B------:R-:W-:Y:S01]  /*1a300*/  FMUL.FTZ R25, R38, R141 ;  /* 0x0000008d26197220 */ /* 0x000fe20000410000 */
[----:B------:R-:W-:Y:S01]  /*1a310*/  FFMA.FTZ R134, R157, UR4, -R39 ;  /* 0x000000049d867c23 */ /* 0x000fe20008010827 */
[C---:B------:R-:W-:Y:S03]  /*1a320*/  HMMA.16816.F32.BF16 R16, R40.reuse, R26, R16 ;  /* 0x0000001a2810723c */ /* 0x040fe60000041810 */
[----:B------:R-:W-:Y:S01]  /*1a330*/  FFMA.FTZ R141, R252, UR4, -R73 ;  /* 0x00000004fc8d7c23 */ /* 0x000fe20008010849 */
[--C-:B------:R-:W-:Y:S03]  /*1a340*/  FFMA.FTZ R148, R212, UR4, -R39.reuse ;  /* 0x00000004d4947c23 */ /* 0x100fe60008010827 */
[----:B------:R-:W3:Y:S01]  /*1a350*/  MUFU.EX2 R118, R118 ;  /* 0x0000007600767308 */ /* 0x000ee20000000800 */
[C---:B-1----:R-:W-:Y:S03]  /*1a360*/  HMMA.16816.F32.BF16 R20, R40.reuse, R28, R20 ;  /* 0x0000001c2814723c */ /* 0x042fe60000041814 */
[C---:B------:R-:W-:Y:S01]  /*1a370*/  FMUL.FTZ R26, R37.reuse, R142 ;  /* 0x0000008e251a7220 */ /* 0x040fe20000410000 */
[----:B------:R-:W-:Y:S05]  /*1a380*/  FMUL.FTZ R27, R37, R143 ;  /* 0x0000008f251b7220 */ /* 0x000fea0000410000 */
[----:B------:R-:W-:Y:S02]  /*1a390*/  MUFU.EX2 R116, R116 ;  /* 0x0000007400747308 */ /* 0x000fe40000000800 */
[C---:B------:R-:W-:Y:S01]  /*1a3a0*/  FMUL.FTZ R28, R38.reuse, R136 ;  /* 0x00000088261c7220 */ /* 0x040fe20000410000 */
[----:B------:R-:W-:Y:S01]  /*1a3b0*/  FMUL.FTZ R29, R38, R137 ;  /* 0x00000089261d7220 */ /* 0x000fe20000410000 */
[--C-:B------:R-:W-:Y:S01]  /*1a3c0*/  FFMA.FTZ R142, R214, UR4, -R39.reuse ;  /* 0x00000004d68e7c23 */ /* 0x100fe20008010827 */
[C---:B------:R-:W-:Y:S05]  /*1a3d0*/  HMMA.16816.F32.BF16 R24, R40.reuse, R30, R24 ;  /* 0x0000001e2818723c */ /* 0x040fea0000041818 */
[----:B------:R-:W1:Y:S01]  /*1a3e0*/  MUFU.EX2 R114, R114 ;  /* 0x0000007200727308 */ /* 0x000e620000000800 */
[----:B---3--:R-:W-:Y:S01]  /*1a3f0*/  F2FP.BF16.F32.PACK_AB R51, R118, R120 ;  /* 0x000000787633723e */ /* 0x008fe200000010ff */
[----:B------:R-:W-:Y:S01]  /*1a400*/  FFMA.FTZ R147, R211, UR4, -R39 ;  /* 0x00000004d3937c23 */ /* 0x000fe20008010827 */
[----:B------:R-:W-:Y:S03]  /*1a410*/  FFMA.FTZ R149, R209, UR4, -R73 ;  /* 0x00000004d1957c23 */ /* 0x000fe60008010849 */
[--C-:B------:R-:W-:Y:S01]  /*1a420*/  FFMA.FTZ R150, R207, UR4, -R39.reuse ;  /* 0x00000004cf967c23 */ /* 0x100fe20008010827 */
[C---:B------:R-:W-:Y:S01]  /*1a430*/  FMUL.FTZ R30, R37.reuse, R138 ;  /* 0x0000008a251e7220 */ /* 0x040fe20000410000 */
[----:B------:R-:W-:Y:S02]  /*1a440*/  FMUL.FTZ R31, R37, R139 ;  /* 0x0000008b251f7220 */ /* 0x000fe40000410000 */
[----:B------:R-:W-:Y:S01]  /*1a450*/  MUFU.EX2 R113, R113 ;  /* 0x0000007100717308 */ /* 0x000fe20000000800 */
[--C-:B------:R-:W-:Y:S01]  /*1a460*/  FFMA.FTZ R139, R162, UR4, -R39.reuse ;  /* 0x00000004a28b7c23 */ /* 0x100fe20008010827 */
[--C-:B------:R-:W-:Y:S01]  /*1a470*/  FFMA.FTZ R138, R161, UR4, -R39.reuse ;  /* 0x00000004a18a7c23 */ /* 0x100fe20008010827 */
[--C-:B------:R-:W-:Y:S01]  /*1a480*/  FFMA.FTZ R151, R208, UR4, -R39.reuse ;  /* 0x00000004d0977c23 */ /* 0x100fe20008010827 */
[--C-:B------:R-:W-:Y:S01]  /*1a490*/  FFMA.FTZ R154, R204, UR4, -R39.reuse ;  /* 0x00000004cc9a7c23 */ /* 0x100fe20008010827 */
[C---:B--2---:R-:W-:Y:S05]  /*1a4a0*/  HMMA.16816.F32.BF16 R28, R40.reuse, R44, R28 ;  /* 0x0000002c281c723c */ /* 0x044fea000004181c */
[----:B------:R-:W2:Y:S01]  /*1a4b0*/  MUFU.EX2 R111, R111 ;  /* 0x0000006f006f7308 */ /* 0x000ea20000000800 */
[----:B------:R-:W-:Y:S01]  /*1a4c0*/  FFMA.FTZ R155, R203, UR4, -R39 ;  /* 0x00000004cb9b7c23 */ /* 0x000fe20008010827 */
[--C-:B------:R-:W-:Y:S01]  /*1a4d0*/  FFMA.FTZ R157, R201, UR4, -R73.reuse ;  /* 0x00000004c99d7c23 */ /* 0x100fe20008010849 */
[----:B------:R-:W-:Y:S01]  /*1a4e0*/  HMMA.16816.F32.BF16 R32, R40, R46, R32 ;  /* 0x0000002e2820723c */ /* 0x000fe20000041820 */
[----:B------:R-:W3:Y:S06]  /*1a4f0*/  LDSM.16.MT88.4 R40, [R230+0xa800] ;  /* 0x00a80000e628783b */ /* 0x000eec0000004200 */
[----:B------:R-:W-:Y:S01]  /*1a500*/  MUFU.EX2 R112, R112 ;  /* 0x0000007000707308 */ /* 0x000fe20000000800 */
[----:B-1----:R-:W-:Y:S03]  /*1a510*/  F2FP.BF16.F32.PACK_AB R44, R114, R116 ;  /* 0x00000074722c723e */ /* 0x002fe600000010ff */
[--C-:B------:R-:W-:Y:S01]  /*1a520*/  FFMA.FTZ R161, R198, UR4, -R73.reuse ;  /* 0x00000004c6a17c23 */ /* 0x100fe20008010849 */
[----:B------:R-:W-:Y:S01]  /*1a530*/  FFMA.FTZ R198, R64, UR4, -R73 ;  /* 0x0000000440c67c23 */ /* 0x000fe20008010849 */
[--C-:B------:R-:W-:Y:S01]  /*1a540*/  FFMA.FTZ R162, R196, UR4, -R39.reuse ;  /* 0x00000004c4a27c23 */ /* 0x100fe20008010827 */
[----:B------:R-:W-:Y:S03]  /*1a550*/  FFMA.FTZ R196, R66, UR4, -R39 ;  /* 0x0000000442c47c23 */ /* 0x000fe60008010827 */
[----:B------:R-:W1:Y:S01]  /*1a560*/  MUFU.EX2 R107, R107 ;  /* 0x0000006b006b7308 */ /* 0x000e620000000800 */
[----:B--2---:R-:W-:Y:S01]  /*1a570*/  F2FP.BF16.F32.PACK_AB R45, R111, R113 ;  /* 0x000000716f2d723e */ /* 0x004fe200000010ff */
[----:B------:R-:W-:Y:S01]  /*1a580*/  FFMA.FTZ R187, R37, R249, R187 ;  /* 0x000000f925bb7223 */ /* 0x000fe200000100bb */
[----:B------:R-:W-:Y:S01]  /*1a590*/  MOV R158, R50 ;  /* 0x00000032009e7202 */ /* 0x000fe20000000f00 */
[--C-:B------:R-:W-:Y:S01]  /*1a5a0*/  FFMA.FTZ R136, R156, UR4, -R73.reuse ;  /* 0x000000049c887c23 */ /* 0x100fe20008010849 */
[----:B------:R-:W-:Y:S01]  /*1a5b0*/  F2FP.BF16.F32.PACK_AB R50, R119, R121 ;  /* 0x000000797732723e */ /* 0x000fe200000010ff */
[----:B------:R-:W-:Y:S01]  /*1a5c0*/  FFMA.FTZ R156, R202, UR4, -R73 ;  /* 0x00000004ca9c7c23 */ /* 0x000fe20008010849 */
[----:B------:R-:W-:Y:S03]  /*1a5d0*/  MOV R160, R49 ;  /* 0x0000003100a07202 */ /* 0x000fe60000000f00 */
[----:B------:R-:W-:Y:S01]  /*1a5e0*/  MUFU.EX2 R109, R109 ;  /* 0x0000006d006d7308 */ /* 0x000fe20000000800 */
[----:B------:R-:W-:Y:S01]  /*1a5f0*/  F2FP.BF16.F32.PACK_AB R49, R123, R125 ;  /* 0x0000007d7b31723e */ /* 0x000fe200000010ff */
[--C-:B------:R-:W-:Y:S01]  /*1a600*/  FFMA.FTZ R137, R158, UR4, -R39.reuse ;  /* 0x000000049e897c23 */ /* 0x100fe20008010827 */
[----:B------:R-:W-:Y:S01]  /*1a610*/  FFMA.FTZ R158, R200, UR4, -R39 ;  /* 0x00000004c89e7c23 */ /* 0x000fe20008010827 */
[--C-:B------:R-:W-:Y:S01]  /*1a620*/  FFMA.FTZ R140, R160, UR4, -R73.reuse ;  /* 0x00000004a08c7c23 */ /* 0x100fe20008010849 */
[--C-:B------:R-:W-:Y:S01]  /*1a630*/  FFMA.FTZ R160, R197, UR4, -R73.reuse ;  /* 0x00000004c5a07c23 */ /* 0x100fe20008010849 */
[--C-:B------:R-:W-:Y:S01]  /*1a640*/  FFMA.FTZ R197, R65, UR4, -R73.reuse ;  /* 0x0000000441c57c23 */ /* 0x100fe20008010849 */
[----:B------:R-:W-:Y:S03]  /*1a650*/  MOV R159, R48 ;  /* 0x00000030009f7202 */ /* 0x000fe60000000f00 */
[----:B------:R-:W2:Y:S01]  /*1a660*/  MUFU.EX2 R106, R106 ;  /* 0x0000006a006a7308 */ /* 0x000ea20000000800 */
[----:B------:R-:W-:Y:S01]  /*1a670*/  F2FP.BF16.F32.PACK_AB R48, R124, R126 ;  /* 0x0000007e7c30723e */ /* 0x000fe200000010ff */
[----:B------:R-:W-:Y:S01]  /*1a680*/  FFMA.FTZ R135, R163, UR4, -R73 ;  /* 0x00000004a3877c23 */ /* 0x000fe20008010849 */
[----:B-1----:R-:W-:Y:S01]  /*1a690*/  F2FP.BF16.F32.PACK_AB R46, R107, R112 ;  /* 0x000000706b2e723e */ /* 0x002fe200000010ff */
[--C-:B------:R-:W-:Y:S01]  /*1a6a0*/  FFMA.FTZ R163, R195, UR4, -R39.reuse ;  /* 0x00000004c3a37c23 */ /* 0x100fe20008010827 */
[----:B------:R-:W-:Y:S01]  /*1a6b0*/  FFMA.FTZ R195, R190, UR4, -R39 ;  /* 0x00000004bec37c23 */ /* 0x000fe20008010827 */
[----:B------:R-:W-:Y:S01]  /*1a6c0*/  FFMA.FTZ R190, R191, UR4, -R73 ;  /* 0x00000004bfbe7c23 */ /* 0x000fe20008010849 */
[----:B------:R-:W-:Y:S03]  /*1a6d0*/  FFMA.FTZ R191, R67, UR4, -R39 ;  /* 0x0000000443bf7c23 */ /* 0x000fe60008010827 */
[----:B------:R-:W-:Y:S01]  /*1a6e0*/  MUFU.EX2 R103, R103 ;  /* 0x0000006700677308 */ /* 0x000fe20000000800 */
[----:B------:R-:W-:Y:S01]  /*1a6f0*/  LDSM.16.MT88.4 R64, [R232+0xe800] ;  /* 0x00e80000e840783b */ /* 0x000fe20000004200 */
[C---:B------:R-:W-:Y:S05]  /*1a700*/  HMMA.16816.F32.BF16 R4, R48.reuse, R52, R4 ;  /* 0x000000343004723c */ /* 0x040fea0000041804 */
[----:B------:R-:W-:Y:S03]  /*1a710*/  FFMA.FTZ R133, R159, UR4, -R73 ;  /* 0x000000049f857c23 */ /* 0x000fe60008010849 */
[----:B------:R-:W1:Y:S01]  /*1a720*/  MUFU.EX2 R100, R100 ;  /* 0x0000006400647308 */ /* 0x000e620000000800 */
[C---:B------:R-:W-:Y:S01]  /*1a730*/  HMMA.16816.F32.BF16 R8, R48.reuse, R54, R8 ;  /* 0x000000363008723c */ /* 0x040fe20000041808 */
[----:B------:R-:W4:Y:S02]  /*1a740*/  LDSM.16.MT88.4 R52, [R236+0xb000] ;  /* 0x00b00000ec34783b */ /* 0x000f240000004200 */
[----:B--2---:R-:W-:Y:S01]  /*1a750*/  F2FP.BF16.F32.PACK_AB R47, R106, R109 ;  /* 0x0000006d6a2f723e */ /* 0x004fe200000010ff */
[----:B------:R-:W-:Y:S02]  /*1a760*/  FFMA.FTZ R159, R199, UR4, -R39 ;  /* 0x00000004c79f7c23 */ /* 0x000fe40008010827 */
[C---:B------:R-:W-:Y:S03]  /*1a770*/  HMMA.16816.F32.BF16 R12, R48.reuse, R56, R12 ;  /* 0x00000038300c723c */ /* 0x040fe6000004180c */
[----:B------:R-:W-:Y:S02]  /*1a780*/  MUFU.EX2 R102, R102 ;  /* 0x0000006600667308 */ /* 0x000fe40000000800 */
[--C-:B------:R-:W-:Y:S01]  /*1a790*/  FFMA.FTZ R143, R213, UR4, -R73.reuse ;  /* 0x00000004d58f7c23 */ /* 0x100fe20008010849 */
[C---:B------:R-:W-:Y:S01]  /*1a7a0*/  HMMA.16816.F32.BF16 R16, R48.reuse, R58, R16 ;  /* 0x0000003a3010723c */ /* 0x040fe20000041810 */
[----:B------:R-:W2:Y:S06]  /*1a7b0*/  LDSM.16.MT88.4 R56, [R232+0xb000] ;  /* 0x00b00000e838783b */ /* 0x000eac0000004200 */
[----:B------:R-:W2:Y:S01]  /*1a7c0*/  MUFU.EX2 R101, R101 ;  /* 0x0000006500657308 */ /* 0x000ea20000000800 */
[--C-:B------:R-:W-:Y:S01]  /*1a7d0*/  FFMA.FTZ R146, R210, UR4, -R73.reuse ;  /* 0x00000004d2927c23 */ /* 0x100fe20008010849 */
[C---:B------:R-:W-:Y:S08]  /*1a7e0*/  HMMA.16816.F32.BF16 R20, R48.reuse, R60, R20 ;  /* 0x0000003c3014723c */ /* 0x040ff00000041814 */
[----:B------:R-:W-:Y:S01]  /*1a7f0*/  MUFU.EX2 R104, R104 ;  /* 0x0000006800687308 */ /* 0x000fe20000000800 */
[C---:B------:R-:W-:Y:S01]  /*1a800*/  HMMA.16816.F32.BF16 R24, R48.reuse, R62, R24 ;  /* 0x0000003e3018723c */ /* 0x040fe20000041818 */
[----:B------:R-:W2:Y:S02]  /*1a810*/  LDSM.16.MT88.4 R60, [R231+0xb000] ;  /* 0x00b00000e73c783b */ /* 0x000ea40000004200 */
[--C-:B------:R-:W-:Y:S03]  /*1a820*/  FFMA.FTZ R152, R206, UR4, -R73.reuse ;  /* 0x00000004ce987c23 */ /* 0x100fe60008010849 */
[C---:B---3--:R-:W-:Y:S03]  /*1a830*/  HMMA.16816.F32.BF16 R28, R48.reuse, R40, R28 ;  /* 0x00000028301c723c */ /* 0x048fe6000004181c */
[----:B------:R-:W3:Y:S02]  /*1a840*/  MUFU.EX2 R105, R105 ;  /* 0x0000006900697308 */ /* 0x000ee40000000800 */
[--C-:B------:R-:W-:Y:S01]  /*1a850*/  FFMA.FTZ R153, R205, UR4, -R73.reuse ;  /* 0x00000004cd997c23 */ /* 0x100fe20008010849 */
[----:B------:R-:W-:Y:S01]  /*1a860*/  HMMA.16816.F32.BF16 R32, R48, R42, R32 ;  /* 0x0000002a3020723c */ /* 0x000fe20000041820 */
[----:B------:R-:W3:Y:S06]  /*1a870*/  LDSM.16.MT88.4 R40, [R230+0xb000] ;  /* 0x00b00000e628783b */ /* 0x000eec0000004200 */
[----:B------:R-:W-:Y:S01]  /*1a880*/  MUFU.EX2 R110, R110 ;  /* 0x0000006e006e7308 */ /* 0x000fe20000000800 */
[--C-:B------:R-:W-:Y:S01]  /*1a890*/  FFMA.FTZ R194, R194, UR4, -R73.reuse ;  /* 0x00000004c2c27c23 */ /* 0x100fe20008010849 */
[C---:B----4-:R-:W-:Y:S08]  /*1a8a0*/  HMMA.16816.F32.BF16 R4, R44.reuse, R52, R4 ;  /* 0x000000342c04723c */ /* 0x050ff00000041804 */
[----:B------:R-:W4:Y:S01]  /*1a8b0*/  MUFU.EX2 R108, R108 ;  /* 0x0000006c006c7308 */ /* 0x000f220000000800 */
[C---:B------:R-:W-:Y:S01]  /*1a8c0*/  HMMA.16816.F32.BF16 R8, R44.reuse, R54, R8 ;  /* 0x000000362c08723c */ /* 0x040fe20000041808 */
[----:B------:R-:W4:Y:S02]  /*1a8d0*/  LDSM.16.MT88.4 R52, [R236+0xb800] ;  /* 0x00b80000ec34783b */ /* 0x000f240000004200 */
[----:B-1----:R-:W-:Y:S03]  /*1a8e0*/  F2FP.BF16.F32.PACK_AB R48, R100, R103 ;  /* 0x000000676430723e */ /* 0x002fe600000010ff */
[C---:B--2---:R-:W-:Y:S03]  /*1a8f0*/  HMMA.16816.F32.BF16 R12, R44.reuse, R56, R12 ;  /* 0x000000382c0c723c */ /* 0x044fe6000004180c */
[----:B------:R-:W-:Y:S02]  /*1a900*/  MUFU.EX2 R115, R115 ;  /* 0x0000007300737308 */ /* 0x000fe40000000800 */
[----:B------:R-:W-:Y:S01]  /*1a910*/  F2FP.BF16.F32.PACK_AB R49, R101, R102 ;  /* 0x000000666531723e */ /* 0x000fe200000010ff */
[C---:B------:R-:W-:Y:S01]  /*1a920*/  HMMA.16816.F32.BF16 R16, R44.reuse, R58, R16 ;  /* 0x0000003a2c10723c */ /* 0x040fe20000041810 */
[----:B------:R-:W1:Y:S06]  /*1a930*/  LDSM.16.MT88.4 R56, [R232+0xb800] ;  /* 0x00b80000e838783b */ /* 0x000e6c0000004200 */
[----:B------:R-:W2:Y:S01]  /*1a940*/  MUFU.EX2 R117, R117 ;  /* 0x0000007500757308 */ /* 0x000ea20000000800 */
[----:B---3--:R-:W-:Y:S01]  /*1a950*/  F2FP.BF16.F32.PACK_AB R50, R105, R104 ;  /* 0x000000686932723e */ /* 0x008fe200000010ff */
[C---:B------:R-:W-:Y:S08]  /*1a960*/  HMMA.16816.F32.BF16 R20, R44.reuse, R60, R20 ;  /* 0x0000003c2c14723c */ /* 0x040ff00000041814 */
[----:B------:R-:W-:Y:S01]  /*1a970*/  MUFU.EX2 R122, R122 ;  /* 0x0000007a007a7308 */ /* 0x000fe20000000800 */
[C---:B------:R-:W-:Y:S01]  /*1a980*/  HMMA.16816.F32.BF16 R24, R44.reuse, R62, R24 ;  /* 0x0000003e2c18723c */ /* 0x040fe20000041818 */
[----:B------:R-:W3:Y:S02]  /*1a990*/  LDSM.16.MT88.4 R60, [R231+0xb800] ;  /* 0x00b80000e73c783b */ /* 0x000ee40000004200 */
[----:B----4-:R-:W-:Y:S03]  /*1a9a0*/  F2FP.BF16.F32.PACK_AB R51, R108, R110 ;  /* 0x0000006e6c33723e */ /* 0x010fe600000010ff */
[C---:B------:R-:W-:Y:S03]  /*1a9b0*/  HMMA.16816.F32.BF16 R28, R44.reuse, R40, R28 ;  /* 0x000000282c1c723c */ /* 0x040fe6000004181c */
[----:B------:R-:W4:Y:S02]  /*1a9c0*/  MUFU.EX2 R127, R127 ;  /* 0x0000007f007f7308 */ /* 0x000f240000000800 */
[--C-:B------:R-:W-:Y:S01]  /*1a9d0*/  FFMA.FTZ R193, R193, UR4, -R73.reuse ;  /* 0x00000004c1c17c23 */ /* 0x100fe20008010849 */
[----:B------:R-:W-:Y:S01]  /*1a9e0*/  HMMA.16816.F32.BF16 R32, R44, R42, R32 ;  /* 0x0000002a2c20723c */ /* 0x000fe20000041820 */
[----:B------:R-:W3:Y:S06]  /*1a9f0*/  LDSM.16.MT88.4 R40, [R230+0xb800] ;  /* 0x00b80000e628783b */ /* 0x000eec0000004200 */
[----:B------:R-:W-:Y:S01]  /*1aa00*/  MUFU.EX2 R131, R131 ;  /* 0x0000008300837308 */ /* 0x000fe20000000800 */
[--C-:B------:R-:W-:Y:S01]  /*1aa10*/  FFMA.FTZ R189, R189, UR4, -R73.reuse ;  /* 0x00000004bdbd7c23 */ /* 0x100fe20008010849 */
[C---:B------:R-:W-:Y:S08]  /*1aa20*/  HMMA.16816.F32.BF16 R4, R48.reuse, R52, R4 ;  /* 0x000000343004723c */ /* 0x040ff00000041804 */
[----:B------:R-:W3:Y:S01]  /*1aa30*/  MUFU.EX2 R132, R132 ;  /* 0x0000008400847308 */ /* 0x000ee20000000800 */
[C---:B------:R-:W-:Y:S01]  /*1aa40*/  HMMA.16816.F32.BF16 R8, R48.reuse, R54, R8 ;  /* 0x000000363008723c */ /* 0x040fe20000041808 */
[----:B------:R-:W3:Y:S02]  /*1aa50*/  LDSM.16.MT88.4 R52, [R236+0xc000] ;  /* 0x00c00000ec34783b */ /* 0x000ee40000004200 */
[----:B--2---:R-:W-:Y:S03]  /*1aa60*/  F2FP.BF16.F32.PACK_AB R44, R117, R115 ;  /* 0x00000073752c723e */ /* 0x004fe600000010ff */
[C---:B-1----:R-:W-:Y:S03]  /*1aa70*/  HMMA.16816.F32.BF16 R12, R48.reuse, R56, R12 ;  /* 0x00000038300c723c */ /* 0x042fe6000004180c */
[----:B------:R-:W-:Y:S02]  /*1aa80*/  MUFU.EX2 R133, R133 ;  /* 0x0000008500857308 */ /* 0x000fe40000000800 */
[----:B----4-:R-:W-:Y:S01]  /*1aa90*/  F2FP.BF16.F32.PACK_AB R45, R127, R122 ;  /* 0x0000007a7f2d723e */ /* 0x010fe200000010ff */
[C---:B------:R-:W-:Y:S01]  /*1aaa0*/  HMMA.16816.F32.BF16 R16, R48.reuse, R58, R16 ;  /* 0x0000003a3010723c */ /* 0x040fe20000041810 */
[----:B------:R-:W1:Y:S06]  /*1aab0*/  LDSM.16.MT88.4 R56, [R232+0xc000] ;  /* 0x00c00000e838783b */ /* 0x000e6c0000004200 */
[----:B------:R-:W-:Y:S01]  /*1aac0*/  MUFU.EX2 R137, R137 ;  /* 0x0000008900897308 */ /* 0x000fe20000000800 */
[----:B---3--:R-:W-:Y:S01]  /*1aad0*/  F2FP.BF16.F32.PACK_AB R47, R132, R131 ;  /* 0x00000083842f723e */ /* 0x008fe200000010ff */
[C---:B------:R-:W-:Y:S08]  /*1aae0*/  HMMA.16816.F32.BF16 R20, R48.reuse, R60, R20 ;  /* 0x0000003c3014723c */ /* 0x040ff00000041814 */
[----:B------:R-:W2:Y:S01]  /*1aaf0*/  MUFU.EX2 R134, R134 ;  /* 0x0000008600867308 */ /* 0x000ea20000000800 */
[C---:B------:R-:W-:Y:S01]  /*1ab00*/  HMMA.16816.F32.BF16 R24, R48.reuse, R62, R24 ;  /* 0x0000003e3018723c */ /* 0x040fe20000041818 */
[----:B------:R-:W3:Y:S02]  /*1ab10*/  LDSM.16.MT88.4 R60, [R231+0xc000] ;  /* 0x00c00000e73c783b */ /* 0x000ee40000004200 */
[--C-:B------:R-:W-:Y:S03]  /*1ab20*/  FFMA.FTZ R185, R185, UR4, -R73.reuse ;  /* 0x00000004b9b97c23 */ /* 0x100fe60008010849 */
[C---:B------:R-:W-:Y:S03]  /*1ab30*/  HMMA.16816.F32.BF16 R28, R48.reuse, R40, R28 ;  /* 0x00000028301c723c */ /* 0x040fe6000004181c */
[----:B------:R-:W-:Y:S02]  /*1ab40*/  MUFU.EX2 R136, R136 ;  /* 0x0000008800887308 */ /* 0x000fe40000000800 */
[--C-:B------:R-:W-:Y:S01]  /*1ab50*/  FFMA.FTZ R179, R179, UR4, -R73.reuse ;  /* 0x00000004b3b37c23 */ /* 0x100fe20008010849 */
[----:B------:R-:W-:Y:S01]  /*1ab60*/  HMMA.16816.F32.BF16 R32, R48, R42, R32 ;  /* 0x0000002a3020723c */ /* 0x000fe20000041820 */
[----:B------:R-:W4:Y:S06]  /*1ab70*/  LDSM.16.MT88.4 R40, [R230+0xc000] ;  /* 0x00c00000e628783b */ /* 0x000f2c0000004200 */
[----:B------:R-:W1:Y:S01]  /*1ab80*/  MUFU.EX2 R135, R135 ;  /* 0x0000008700877308 */ /* 0x000e620000000800 */
[--C-:B------:R-:W-:Y:S03]  /*1ab90*/  FFMA.FTZ R176, R176, UR4, -R73.reuse ;  /* 0x00000004b0b07c23 */ /* 0x100fe60008010849 */
[----:B------:R-:W-:Y:S01]  /*1aba0*/  FFMA.FTZ R175, R175, UR4, -R73 ;  /* 0x00000004afaf7c23 */ /* 0x000fe20008010849 */
[----:B--2---:R-:W-:Y:S01]  /*1abb0*/  F2FP.BF16.F32.PACK_AB R49, R134, R137 ;  /* 0x000000898631723e */ /* 0x004fe200000010ff */
[----:B------:R-:W-:Y:S04]  /*1abc0*/  FFMA.FTZ R188, R38, R250, R188 ;  /* 0x000000fa26bc7223 */ /* 0x000fe800000100bc */
[----:B------:R-:W-:Y:S01]  /*1abd0*/  MUFU.EX2 R139, R139 ;  /* 0x0000008b008b7308 */ /* 0x000fe20000000800 */
[----:B------:R-:W-:Y:S01]  /*1abe0*/  FFMA.FTZ R38, R97, UR4, -R39 ;  /* 0x0000000461267c23 */ /* 0x000fe20008010827 */
[--C-:B------:R-:W-:Y:S01]  /*1abf0*/  FFMA.FTZ R95, R95, UR4, -R73.reuse ;  /* 0x000000045f5f7c23 */ /* 0x100fe20008010849 */
[--C-:B------:R-:W-:Y:S01]  /*1ac00*/  FFMA.FTZ R92, R92, UR4, -R73.reuse ;  /* 0x000000045c5c7c23 */ /* 0x100fe20008010849 */
[--C-:B------:R-:W-:Y:S01]  /*1ac10*/  FFMA.FTZ R91, R91, UR4, -R73.reuse ;  /* 0x000000045b5b7c23 */ /* 0x100fe20008010849 */
[--C-:B------:R-:W-:Y:S01]  /*1ac20*/  FFMA.FTZ R88, R88, UR4, -R73.reuse ;  /* 0x0000000458587c23 */ /* 0x100fe20008010849 */
[--C-:B------:R-:W-:Y:S01]  /*1ac30*/  FFMA.FTZ R87, R87, UR4, -R73.reuse ;  /* 0x0000000457577c23 */ /* 0x100fe20008010849 */
[--C-:B------:R-:W-:Y:S03]  /*1ac40*/  FFMA.FTZ R128, R128, UR4, -R73.reuse ;  /* 0x0000000480807c23 */ /* 0x100fe60008010849 */
        /* <DEDUP_REMOVED lines=9> */
[--C-:B------:R-:W-:Y:S01]  /*1ace0*/  FFMA.FTZ R80, R80, UR4, -R73.reuse ;  /* 0x0000000450507c23 */ /* 0x100fe20008010849 */
[----:B------:R-:W-:Y:S01]  /*1acf0*/  FFMA.FTZ R79, R79, UR4, -R73 ;  /* 0x000000044f4f7c23 */ /* 0x000fe20008010849 */
[----:B------:R-:W-:Y:S01]  /*1ad00*/  FADD.FTZ R188, R183, R188 ;  /* 0x000000bcb7bc7221 */ /* 0x000fe20000010000 */
[----:B------:R-:W-:Y:S01]  /*1ad10*/  FADD.FTZ R187, R181, R187 ;  /* 0x000000bbb5bb7221 */ /* 0x000fe20000010000 */
[----:B------:R-:W-:Y:S02]  /*1ad20*/  FFMA.FTZ R71, R71, UR4, -R73 ;  /* 0x0000000447477c23 */ /* 0x000fe40008010849 */
[----:B------:R-:W-:Y:S03]  /*1ad30*/  FADD.FTZ R182, R182, R188 ;  /* 0x000000bcb6b67221 */ /* 0x000fe60000010000 */
[----:B------:R-:W1:Y:S01]  /*1ad40*/  MUFU.EX2 R130, R130 ;  /* 0x0000008200827308 */ /* 0x000e620000000800 */
[----:B--2---:R-:W-:Y:S01]  /*1ad50*/  F2FP.BF16.F32.PACK_AB R51, R138, R139 ;  /* 0x0000008b8a33723e */ /* 0x004fe200000010ff */
[----:B------:R-:W-:Y:S01]  /*1ad60*/  FADD.FTZ R187, R180, R187 ;  /* 0x000000bbb4bb7221 */ /* 0x000fe20000010000 */
[----:B------:R-:W-:Y:S03]  /*1ad70*/  FADD.FTZ R165, R165, R182 ;  /* 0x000000b6a5a57221 */ /* 0x000fe60000010000 */
[----:B------:R-:W-:Y:S01]  /*1ad80*/  FADD.FTZ R164, R164, R187 ;  /* 0x000000bba4a47221 */ /* 0x000fe20000010000 */
[----:B------:R-:W-:Y:S03]  /*1ad90*/  FADD.FTZ R165, R126, R165 ;  /* 0x000000a57ea57221 */ /* 0x000fe60000010000 */
[----:B------:R-:W2:Y:S01]  /*1ada0*/  MUFU.EX2 R129, R129 ;  /* 0x0000008100817308 */ /* 0x000ea20000000800 */
[----:B------:R-:W-:Y:S01]  /*1adb0*/  FADD.FTZ R164, R125, R164 ;  /* 0x000000a47da47221 */ /* 0x000fe20000010000 */
[----:B------:R-:W-:Y:S03]  /*1adc0*/  FADD.FTZ R165, R124, R165 ;  /* 0x000000a57ca57221 */ /* 0x000fe60000010000 */
[----:B------:R-:W-:Y:S01]  /*1add0*/  FADD.FTZ R164, R123, R164 ;  /* 0x000000a47ba47221 */ /* 0x000fe20000010000 */
[----:B------:R-:W-:Y:S04]  /*1ade0*/  FADD.FTZ R165, R121, R165 ;  /* 0x000000a579a57221 */ /* 0x000fe80000010000 */
[----:B------:R-:W-:Y:S01]  /*1adf0*/  MUFU.EX2 R140, R140 ;  /* 0x0000008c008c7308 */ /* 0x000fe20000000800 */
[----:B-1----:R-:W-:Y:S01]  /*1ae00*/  F2FP.BF16.F32.PACK_AB R46, R130, R128 ;  /* 0x00000080822e723e */ /* 0x002fe200000010ff */
[----:B------:R-:W-:Y:S01]  /*1ae10*/  FADD.FTZ R164, R120, R164 ;  /* 0x000000a478a47221 */ /* 0x000fe20000010000 */
[----:B------:R-:W-:Y:S03]  /*1ae20*/  FADD.FTZ R165, R119, R165 ;  /* 0x000000a577a57221 */ /* 0x000fe60000010000 */
[----:B------:R-:W-:Y:S01]  /*1ae30*/  FADD.FTZ R164, R118, R164 ;  /* 0x000000a476a47221 */ /* 0x000fe20000010000 */
[----:B------:R-:W-:Y:S03]  /*1ae40*/  FADD.FTZ R165, R116, R165 ;  /* 0x000000a574a57221 */ /* 0x000fe60000010000 */
[----:B------:R-:W1:Y:S01]  /*1ae50*/  MUFU.EX2 R141, R141 ;  /* 0x0000008d008d7308 */ /* 0x000e620000000800 */
[C---:B------:R-:W-:Y:S05]  /*1ae60*/  HMMA.16816.F32.BF16 R4, R44.reuse, R52, R4 ;  /* 0x000000342c04723c */ /* 0x040fea0000041804 */
[----:B--2---:R-:W-:Y:S01]  /*1ae70*/  F2FP.BF16.F32.PACK_AB R48, R129, R133 ;  /* 0x000000858130723e */ /* 0x004fe200000010ff */
[C---:B------:R-:W-:Y:S03]  /*1ae80*/  HMMA.16816.F32.BF16 R8, R44.reuse, R54, R8 ;  /* 0x000000362c08723c */ /* 0x040fe60000041808 */
[----:B------:R-:W-:Y:S01]  /*1ae90*/  MUFU.EX2 R144, R144 ;  /* 0x0000009000907308 */ /* 0x000fe20000000800 */
[----:B------:R-:W2:Y:S01]  /*1aea0*/  LDSM.16.MT88.4 R52, [R236+0xc800] ;  /* 0x00c80000ec34783b */ /* 0x000ea20000004200 */
[----:B------:R-:W-:Y:S01]  /*1aeb0*/  FADD.FTZ R114, R114, R165 ;  /* 0x000000a572727221 */ /* 0x000fe20000010000 */
[C---:B------:R-:W-:Y:S07]  /*1aec0*/  HMMA.16816.F32.BF16 R12, R44.reuse, R56, R12 ;  /* 0x000000382c0c723c */ /* 0x040fee000004180c */
[----:B------:R-:W1:Y:S01]  /*1aed0*/  MUFU.EX2 R142, R142 ;  /* 0x0000008e008e7308 */ /* 0x000e620000000800 */
[----:B------:R-:W-:Y:S01]  /*1aee0*/  FADD.FTZ R114, R112, R114 ;  /* 0x0000007270727221 */ /* 0x000fe20000010000 */
[C---:B------:R-:W-:Y:S01]  /*1aef0*/  HMMA.16816.F32.BF16 R16, R44.reuse, R58, R16 ;  /* 0x0000003a2c10723c */ /* 0x040fe20000041810 */
[----:B------:R-:W1:Y:S07]  /*1af00*/  LDSM.16.MT88.4 R56, [R232+0xc800] ;  /* 0x00c80000e838783b */ /* 0x000e6e0000004200 */
[----:B------:R-:W-:Y:S01]  /*1af10*/  MUFU.EX2 R145, R145 ;  /* 0x0000009100917308 */ /* 0x000fe20000000800 */
[C---:B---3--:R-:W-:Y:S03]  /*1af20*/  HMMA.16816.F32.BF16 R20, R44.reuse, R60, R20 ;  /* 0x0000003c2c14723c */ /* 0x048fe60000041814 */
[----:B------:R-:W-:Y:S03]  /*1af30*/  FADD.FTZ R107, R107, R114 ;  /* 0x000000726b6b7221 */ /* 0x000fe60000010000 */
[C---:B------:R-:W-:Y:S03]  /*1af40*/  HMMA.16816.F32.BF16 R24, R44.reuse, R62, R24 ;  /* 0x0000003e2c18723c */ /* 0x040fe60000041818 */
[----:B------:R-:W3:Y:S01]  /*1af50*/  MUFU.EX2 R143, R143 ;  /* 0x0000008f008f7308 */ /* 0x000ee20000000800 */
[----:B------:R-:W3:Y:S01]  /*1af60*/  LDSM.16.MT88.4 R60, [R231+0xc800] ;  /* 0x00c80000e73c783b */ /* 0x000ee20000004200 */
[----:B------:R-:W-:Y:S01]  /*1af70*/  FADD.FTZ R107, R103, R107 ;  /* 0x0000006b676b7221 */ /* 0x000fe20000010000 */
[C---:B----4-:R-:W-:Y:S07]  /*1af80*/  HMMA.16816.F32.BF16 R28, R44.reuse, R40, R28 ;  /* 0x000000282c1c723c */ /* 0x050fee000004181c */
[----:B------:R-:W-:Y:S01]  /*1af90*/  MUFU.EX2 R148, R148 ;  /* 0x0000009400947308 */ /* 0x000fe20000000800 */
[----:B------:R-:W-:Y:S01]  /*1afa0*/  FADD.FTZ R107, R100, R107 ;  /* 0x0000006b646b7221 */ /* 0x000fe20000010000 */
[----:B------:R-:W-:Y:S01]  /*1afb0*/  HMMA.16816.F32.BF16 R32, R44, R42, R32 ;  /* 0x0000002a2c20723c */ /* 0x000fe20000041820 */
[----:B------:R-:W4:Y:S07]  /*1afc0*/  LDSM.16.MT88.4 R40, [R230+0xc800] ;  /* 0x00c80000e628783b */ /* 0x000f2e0000004200 */
[----:B------:R-:W3:Y:S01]  /*1afd0*/  MUFU.EX2 R147, R147 ;  /* 0x0000009300937308 */ /* 0x000ee20000000800 */
[C---:B--2---:R-:W-:Y:S05]  /*1afe0*/  HMMA.16816.F32.BF16 R4, R48.reuse, R52, R4 ;  /* 0x000000343004723c */ /* 0x044fea0000041804 */
[----:B-1----:R-:W-:Y:S01]  /*1aff0*/  F2FP.BF16.F32.PACK_AB R44, R141, R140 ;  /* 0x0000008c8d2c723e */ /* 0x002fe200000010ff */
[C---:B------:R-:W-:Y:S03]  /*1b000*/  HMMA.16816.F32.BF16 R8, R48.reuse, R54, R8 ;  /* 0x000000363008723c */ /* 0x040fe60000041808 */
[----:B------:R-:W-:Y:S01]  /*1b010*/  MUFU.EX2 R146, R146 ;  /* 0x0000009200927308 */ /* 0x000fe20000000800 */
[----:B------:R-:W1:Y:S01]  /*1b020*/  LDSM.16.MT88.4 R52, [R236+0xd000] ;  /* 0x00d00000ec34783b */ /* 0x000e620000004200 */
[----:B------:R-:W-:Y:S01]  /*1b030*/  F2FP.BF16.F32.PACK_AB R45, R142, R144 ;  /* 0x000000908e2d723e */ /* 0x000fe200000010ff */
[C---:B------:R-:W-:Y:S07]  /*1b040*/  HMMA.16816.F32.BF16 R12, R48.reuse, R56, R12 ;  /* 0x00000038300c723c */ /* 0x040fee000004180c */
[----:B------:R-:W2:Y:S01]  /*1b050*/  MUFU.EX2 R149, R149 ;  /* 0x0000009500957308 */ /* 0x000ea20000000800 */
[----:B---3--:R-:W-:Y:S01]  /*1b060*/  F2FP.BF16.F32.PACK_AB R46, R143, R145 ;  /* 0x000000918f2e723e */ /* 0x008fe200000010ff */
[C---:B------:R-:W-:Y:S01]  /*1b070*/  HMMA.16816.F32.BF16 R16, R48.reuse, R58, R16 ;  /* 0x0000003a3010723c */ /* 0x040fe20000041810 */
[----:B------:R-:W3:Y:S07]  /*1b080*/  LDSM.16.MT88.4 R56, [R232+0xd000] ;  /* 0x00d00000e838783b */ /* 0x000eee0000004200 */
[----:B------:R-:W-:Y:S01]  /*1b090*/  MUFU.EX2 R150, R150 ;  /* 0x0000009600967308 */ /* 0x000fe20000000800 */
[C---:B------:R-:W-:Y:S03]  /*1b0a0*/  HMMA.16816.F32.BF16 R20, R48.reuse, R60, R20 ;  /* 0x0000003c3014723c */ /* 0x040fe60000041814 */
[----:B------:R-:W-:Y:S03]  /*1b0b0*/  F2FP.BF16.F32.PACK_AB R47, R147, R148 ;  /* 0x00000094932f723e */ /* 0x000fe600000010ff */
[C---:B------:R-:W-:Y:S03]  /*1b0c0*/  HMMA.16816.F32.BF16 R24, R48.reuse, R62, R24 ;  /* 0x0000003e3018723c */ /* 0x040fe60000041818 */
[----:B------:R-:W2:Y:S01]  /*1b0d0*/  MUFU.EX2 R151, R151 ;  /* 0x0000009700977308 */ /* 0x000ea20000000800 */
        /* <DEDUP_REMOVED lines=8> */
[C---:B-1----:R-:W-:Y:S05]  /*1b160*/  HMMA.16816.F32.BF16 R4, R44.reuse, R52, R4 ;  /* 0x000000342c04723c */ /* 0x042fea0000041804 */
[----:B--2---:R-:W-:Y:S01]  /*1b170*/  F2FP.BF16.F32.PACK_AB R48, R149, R146 ;  /* 0x000000929530723e */ /* 0x004fe200000010ff */
[C---:B------:R-:W-:Y:S03]  /*1b180*/  HMMA.16816.F32.BF16 R8, R44.reuse, R54, R8 ;  /* 0x000000362c08723c */ /* 0x040fe60000041808 */
[----:B------:R-:W-:Y:S01]  /*1b190*/  MUFU.EX2 R154, R154 ;  /* 0x0000009a009a7308 */ /* 0x000fe20000000800 */
[----:B------:R-:W1:Y:S01]  /*1b1a0*/  LDSM.16.MT88.4 R52, [R236+0xd800] ;  /* 0x00d80000ec34783b */ /* 0x000e620000004200 */
[----:B------:R-:W-:Y:S01]  /*1b1b0*/  F2FP.BF16.F32.PACK_AB R49, R151, R150 ;  /* 0x000000969731723e */ /* 0x000fe200000010ff */
[C---:B---3--:R-:W-:Y:S07]  /*1b1c0*/  HMMA.16816.F32.BF16 R12, R44.reuse, R56, R12 ;  /* 0x000000382c0c723c */ /* 0x048fee000004180c */
[----:B------:R-:W2:Y:S01]  /*1b1d0*/  MUFU.EX2 R155, R155 ;  /* 0x0000009b009b7308 */ /* 0x000ea20000000800 */
[----:B------:R-:W-:Y:S01]  /*1b1e0*/  F2FP.BF16.F32.PACK_AB R50, R153, R152 ;  /* 0x000000989932723e */ /* 0x000fe200000010ff */
[C---:B------:R-:W-:Y:S01]  /*1b1f0*/  HMMA.16816.F32.BF16 R16, R44.reuse, R58, R16 ;  /* 0x0000003a2c10723c */ /* 0x040fe20000041810 */
[----:B------:R-:W3:Y:S07]  /*1b200*/  LDSM.16.MT88.4 R56, [R232+0xd800] ;  /* 0x00d80000e838783b */ /* 0x000eee0000004200 */
[----:B------:R-:W-:Y:S01]  /*1b210*/  MUFU.EX2 R156, R156 ;  /* 0x0000009c009c7308 */ /* 0x000fe20000000800 */
[C---:B------:R-:W-:Y:S03]  /*1b220*/  HMMA.16816.F32.BF16 R20, R44.reuse, R60, R20 ;  /* 0x0000003c2c14723c */ /* 0x040fe60000041814 */
[----:B------:R-:W-:Y:S03]  /*1b230*/  FADD.FTZ R104, R115, R104 ;  /* 0x0000006873687221 */ /* 0x000fe60000010000 */
[C---:B------:R-:W-:Y:S03]  /*1b240*/  HMMA.16816.F32.BF16 R24, R44.reuse, R62, R24 ;  /* 0x0000003e2c18723c */ /* 0x040fe60000041818 */
[----:B------:R-:W3:Y:S01]  /*1b250*/  MUFU.EX2 R157, R157 ;  /* 0x0000009d009d7308 */ /* 0x000ee20000000800 */
[----:B------:R-:W3:Y:S01]  /*1b260*/  LDSM.16.MT88.4 R60, [R231+0xd800] ;  /* 0x00d80000e73c783b */ /* 0x000ee20000004200 */
[----:B--2---:R-:W-:Y:S01]  /*1b270*/  F2FP.BF16.F32.PACK_AB R51, R155, R154 ;  /* 0x0000009a9b33723e */ /* 0x004fe200000010ff */
[C---:B----4-:R-:W-:Y:S07]  /*1b280*/  HMMA.16816.F32.BF16 R28, R44.reuse, R40, R28 ;  /* 0x000000282c1c723c */ /* 0x050fee000004181c */
[----:B------:R-:W-:Y:S01]  /*1b290*/  MUFU.EX2 R158, R158 ;  /* 0x0000009e009e7308 */ /* 0x000fe20000000800 */
[----:B------:R-:W-:Y:S01]  /*1b2a0*/  FADD.FTZ R117, R117, R104 ;  /* 0x0000006875757221 */ /* 0x000fe20000010000 */
[----:B------:R-:W-:Y:S01]  /*1b2b0*/  HMMA.16816.F32.BF16 R32, R44, R42, R32 ;  /* 0x0000002a2c20723c */ /* 0x000fe20000041820 */
[----:B------:R-:W2:Y:S07]  /*1b2c0*/  LDSM.16.MT88.4 R40, [R230+0xd800] ;  /* 0x00d80000e628783b */ /* 0x000eae0000004200 */
[----:B------:R-:W4:Y:S01]  /*1b2d0*/  MUFU.EX2 R159, R159 ;  /* 0x0000009f009f7308 */ /* 0x000f220000000800 */
[C---:B-1----:R-:W-:Y:S01]  /*1b2e0*/  HMMA.16816.F32.BF16 R4, R48.reuse, R52, R4 ;  /* 0x000000343004723c */ /* 0x042fe20000041804 */
[----:B------:R-:W1:Y:S04]  /*1b2f0*/  LDSM.16.MT88.4 R44, [R236+0xe000] ;  /* 0x00e00000ec2c783b */ /* 0x000e680000004200 */
[----:B------:R-:W-:Y:S01]  /*1b300*/  FADD.FTZ R117, R128, R117 ;  /* 0x0000007580757221 */ /* 0x000fe20000010000 */
[C---:B------:R-:W-:Y:S03]  /*1b310*/  HMMA.16816.F32.BF16 R8, R48.reuse, R54, R8 ;  /* 0x000000363008723c */ /* 0x040fe60000041808 */
[----:B------:R-:W-:Y:S01]  /*1b320*/  MUFU.EX2 R161, R161 ;  /* 0x000000a100a17308 */ /* 0x000fe20000000800 */
[----:B------:R-:W1:Y:S02]  /*1b330*/  LDSM.16.MT88.4 R52, [R232+0xe000] ;  /* 0x00e00000e834783b */ /* 0x000e640000004200 */
[C---:B---3--:R-:W-:Y:S07]  /*1b340*/  HMMA.16816.F32.BF16 R12, R48.reuse, R56, R12 ;  /* 0x00000038300c723c */ /* 0x048fee000004180c */
[----:B------:R-:W3:Y:S01]  /*1b350*/  MUFU.EX2 R160, R160 ;  /* 0x000000a000a07308 */ /* 0x000ee20000000800 */
[----:B------:R-:W-:Y:S01]  /*1b360*/  FADD.FTZ R130, R130, R117 ;  /* 0x0000007582827221 */ /* 0x000fe20000010000 */
[C---:B------:R-:W-:Y:S01]  /*1b370*/  HMMA.16816.F32.BF16 R16, R48.reuse, R58, R16 ;  /* 0x0000003a3010723c */ /* 0x040fe20000041810 */
[----:B------:R-:W1:Y:S07]  /*1b380*/  LDSM.16.MT88.4 R56, [R231+0xe000] ;  /* 0x00e00000e738783b */ /* 0x000e6e0000004200 */
[----:B------:R-:W-:Y:S01]  /*1b390*/  MUFU.EX2 R162, R162 ;  /* 0x000000a200a27308 */ /* 0x000fe20000000800 */
[C---:B------:R-:W-:Y:S03]  /*1b3a0*/  HMMA.16816.F32.BF16 R20, R48.reuse, R60, R20 ;  /* 0x0000003c3014723c */ /* 0x040fe60000041814 */
[----:B------:R-:W-:Y:S03]  /*1b3b0*/  FADD.FTZ R133, R133, R130 ;  /* 0x0000008285857221 */ /* 0x000fe60000010000 */
[C---:B------:R-:W-:Y:S03]  /*1b3c0*/  HMMA.16816.F32.BF16 R24, R48.reuse, R62, R24 ;  /* 0x0000003e3018723c */ /* 0x040fe60000041818 */
[----:B------:R-:W3:Y:S01]  /*1b3d0*/  MUFU.EX2 R163, R163 ;  /* 0x000000a300a37308 */ /* 0x000ee20000000800 */
[----:B------:R-:W-:Y:S01]  /*1b3e0*/  LDSM.16.MT88.4 R60, [R236+0xe800] ;  /* 0x00e80000ec3c783b */ /* 0x000fe20000004200 */
[----:B------:R-:W-:Y:S01]  /*1b3f0*/  FADD.FTZ R133, R129, R133 ;  /* 0x0000008581857221 */ /* 0x000fe20000010000 */
[C---:B--2---:R-:W-:Y:S07]  /*1b400*/  HMMA.16816.F32.BF16 R28, R48.reuse, R40, R28 ;  /* 0x00000028301c723c */ /* 0x044fee000004181c */
[----:B------:R-:W-:Y:S01]  /*1b410*/  MUFU.EX2 R194, R194 ;  /* 0x000000c200c27308 */ /* 0x000fe20000000800 */
[----:B------:R-:W-:Y:S01]  /*1b420*/  FADD.FTZ R133, R136, R133 ;  /* 0x0000008588857221 */ /* 0x000fe20000010000 */
[----:B------:R-:W-:Y:S01]  /*1b430*/  HMMA.16816.F32.BF16 R32, R48, R42, R32 ;  /* 0x0000002a3020723c */ /* 0x000fe20000041820 */
[----:B------:R-:W2:Y:S07]  /*1b440*/  LDSM.16.MT88.4 R48, [R230+0xe000] ;  /* 0x00e00000e630783b */ /* 0x000eae0000004200 */
[----:B------:R-:W1:Y:S03]  /*1b450*/  MUFU.EX2 R193, R193 ;  /* 0x000000c100c17308 */ /* 0x000e660000000800 */
[----:B------:R-:W-:Y:S01]  /*1b460*/  F2FP.BF16.F32.PACK_AB R40, R157, R156 ;  /* 0x0000009c9d28723e */ /* 0x000fe200000010ff */
[----:B------:R-:W-:Y:S01]  /*1b470*/  FADD.FTZ R133, R135, R133 ;  /* 0x0000008587857221 */ /* 0x000fe20000010000 */
[----:B----4-:R-:W-:Y:S03]  /*1b480*/  F2FP.BF16.F32.PACK_AB R41, R159, R158 ;  /* 0x0000009e9f29723e */ /* 0x010fe600000010ff */
[----:B------:R-:W-:Y:S01]  /*1b490*/  FADD.FTZ R133, R140, R133 ;  /* 0x000000858c857221 */ /* 0x000fe20000010000 */
[----:B---3--:R-:W-:Y:S01]  /*1b4a0*/  F2FP.BF16.F32.PACK_AB R42, R160, R161 ;  /* 0x000000a1a02a723e */ /* 0x008fe200000010ff */
[----:B------:R-:W-:Y:S01]  /*1b4b0*/  MUFU.EX2 R192, R192 ;  /* 0x000000c000c07308 */ /* 0x000fe20000000800 */
[----:B------:R-:W-:Y:S01]  /*1b4c0*/  F2FP.BF16.F32.PACK_AB R43, R163, R162 ;  /* 0x000000a2a32b723e */ /* 0x000fe200000010ff */
[----:B------:R-:W-:Y:S01]  /*1b4d0*/  FADD.FTZ R133, R141, R133 ;  /* 0x000000858d857221 */ /* 0x000fe20000010000 */
[----:B------:R-:W-:Y:S01]  /*1b4e0*/  FADD.FTZ R164, R113, R164 ;  /* 0x000000a471a47221 */ /* 0x000fe20000010000 */
[----:B------:R-:W-:Y:S02]  /*1b4f0*/  MOV R165, R2 ;  /* 0x0000000200a57202 */ /* 0x000fe40000000f00 */
[----:B------:R-:W-:Y:S01]  /*1b500*/  FADD.FTZ R145, R145, R133 ;  /* 0x0000008591917221 */ /* 0x000fe20000010000 */
[----:B------:R-:W-:Y:S03]  /*1b510*/  FADD.FTZ R164, R111, R164 ;  /* 0x000000a46fa47221 */ /* 0x000fe60000010000 */
[----:B------:R-:W3:Y:S01]  /*1b520*/  MUFU.EX2 R195, R195 ;  /* 0x000000c300c37308 */ /* 0x000ee20000000800 */
[C---:B-1----:R-:W-:Y:S05]  /*1b530*/  HMMA.16816.F32.BF16 R4, R40.reuse, R44, R4 ;  /* 0x0000002c2804723c */ /* 0x042fea0000041804 */
[----:B------:R-:W-:Y:S01]  /*1b540*/  FADD.FTZ R143, R143, R145 ;  /* 0x000000918f8f7221 */ /* 0x000fe20000010000 */
[C---:B------:R-:W-:Y:S03]  /*1b550*/  HMMA.16816.F32.BF16 R8, R40.reuse, R46, R8 ;  /* 0x0000002e2808723c */ /* 0x040fe60000041808 */
[----:B------:R-:W-:Y:S02]  /*1b560*/  MUFU.EX2 R190, R190 ;  /* 0x000000be00be7308 */ /* 0x000fe40000000800 */
[----:B------:R-:W-:Y:S01]  /*1b570*/  F2FP.BF16.F32.PACK_AB R44, R193, R194 ;  /* 0x000000c2c12c723e */ /* 0x000fe200000010ff */
[C---:B------:R-:W-:Y:S07]  /*1b580*/  HMMA.16816.F32.BF16 R12, R40.reuse, R52, R12 ;  /* 0x00000034280c723c */ /* 0x040fee000004180c */
[----:B------:R-:W1:Y:S01]  /*1b590*/  MUFU.EX2 R189, R189 ;  /* 0x000000bd00bd7308 */ /* 0x000e620000000800 */
[----:B---3--:R-:W-:Y:S01]  /*1b5a0*/  F2FP.BF16.F32.PACK_AB R45, R195, R192 ;  /* 0x000000c0c32d723e */ /* 0x008fe200000010ff */
[C---:B------:R-:W-:Y:S01]  /*1b5b0*/  HMMA.16816.F32.BF16 R16, R40.reuse, R54, R16 ;  /* 0x000000362810723c */ /* 0x040fe20000041810 */
[----:B------:R-:W3:Y:S07]  /*1b5c0*/  LDSM.16.MT88.4 R52, [R231+0xe800] ;  /* 0x00e80000e734783b */ /* 0x000eee0000004200 */
[----:B------:R-:W-:Y:S01]  /*1b5d0*/  MUFU.EX2 R186, R186 ;  /* 0x000000ba00ba7308 */ /* 0x000fe20000000800 */
[C---:B------:R-:W-:Y:S03]  /*1b5e0*/  HMMA.16816.F32.BF16 R20, R40.reuse, R56, R20 ;  /* 0x000000382814723c */ /* 0x040fe60000041814 */
[----:B------:R-:W-:Y:S03]  /*1b5f0*/  FADD.FTZ R143, R146, R143 ;  /* 0x0000008f928f7221 */ /* 0x000fe60000010000 */
[C---:B------:R-:W-:Y:S03]  /*1b600*/  HMMA.16816.F32.BF16 R24, R40.reuse, R58, R24 ;  /* 0x0000003a2818723c */ /* 0x040fe60000041818 */
[----:B------:R-:W4:Y:S01]  /*1b610*/  MUFU.EX2 R184, R184 ;  /* 0x000000b800b87308 */ /* 0x000f220000000800 */
[----:B------:R-:W3:Y:S01]  /*1b620*/  LDSM.16.MT88.4 R56, [R230+0xe800] ;  /* 0x00e80000e638783b */ /* 0x000ee20000004200 */
[----:B-1----:R-:W-:Y:S01]  /*1b630*/  F2FP.BF16.F32.PACK_AB R46, R189, R190 ;  /* 0x000000bebd2e723e */ /* 0x002fe200000010ff */
[C---:B--2---:R-:W-:Y:S07]  /*1b640*/  HMMA.16816.F32.BF16 R28, R40.reuse, R48, R28 ;  /* 0x00000030281c723c */ /* 0x044fee000004181c */
[----:B------:R-:W-:Y:S01]  /*1b650*/  MUFU.EX2 R185, R185 ;  /* 0x000000b900b97308 */ /* 0x000fe20000000800 */
[----:B------:R-:W-:Y:S01]  /*1b660*/  FADD.FTZ R143, R149, R143 ;  /* 0x0000008f958f7221 */ /* 0x000fe20000010000 */
[----:B------:R-:W-:Y:S01]  /*1b670*/  HMMA.16816.F32.BF16 R32, R40, R50, R32 ;  /* 0x000000322820723c */ /* 0x000fe20000041820 */
[----:B------:R-:W1:Y:S07]  /*1b680*/  LDSM.16.MT88.4 R48, [R236+0xf000] ;  /* 0x00f00000ec30783b */ /* 0x000e6e0000004200 */
[----:B------:R-:W2:Y:S03]  /*1b690*/  MUFU.EX2 R179, R179 ;  /* 0x000000b300b37308 */ /* 0x000ea60000000800 */
[----:B----4-:R-:W-:Y:S01]  /*1b6a0*/  F2FP.BF16.F32.PACK_AB R47, R184, R186 ;  /* 0x000000bab82f723e */ /* 0x010fe200000010ff */
[----:B------:R-:W-:Y:S01]  /*1b6b0*/  FADD.FTZ R143, R152, R143 ;  /* 0x0000008f988f7221 */ /* 0x000fe20000010000 */
[----:B------:R-:W-:Y:S03]  /*1b6c0*/  FADD.FTZ R164, R109, R164 ;  /* 0x000000a46da47221 */ /* 0x000fe60000010000 */
[----:B------:R-:W-:Y:S01]  /*1b6d0*/  FADD.FTZ R153, R153, R143 ;  /* 0x0000008f99997221 */ /* 0x000fe20000010000 */
[----:B------:R-:W-:Y:S01]  /*1b6e0*/  FADD.FTZ R106, R106, R164 ;  /* 0x000000a46a6a7221 */ /* 0x000fe20000010000 */
[----:B------:R-:W-:Y:S01]  /*1b6f0*/  MUFU.EX2 R178, R178 ;  /* 0x000000b200b27308 */ /* 0x000fe20000000800 */
[C---:B------:R-:W-:Y:S05]  /*1b700*/  HMMA.16816.F32.BF16 R4, R44.reuse, R60, R4 ;  /* 0x0000003c2c04723c */ /* 0x040fea0000041804 */
[----:B------:R-:W-:Y:S01]  /*1b710*/  FADD.FTZ R153, R156, R153 ;  /* 0x000000999c997221 */ /* 0x000fe20000010000 */
[C---:B------:R-:W-:Y:S03]  /*1b720*/  HMMA.16816.F32.BF16 R8, R44.reuse, R62, R8 ;  /* 0x0000003e2c08723c */ /* 0x040fe60000041808 */
[----:B------:R-:W4:Y:S01]  /*1b730*/  MUFU.EX2 R177, R177 ;  /* 0x000000b100b17308 */ /* 0x000f220000000800 */
[----:B------:R-:W1:Y:S01]  /*1b740*/  LDSM.16.MT88.4 R60, [R232+0xf000] ;  /* 0x00f00000e83c783b */ /* 0x000e620000004200 */
[----:B--2---:R-:W-:Y:S01]  /*1b750*/  F2FP.BF16.F32.PACK_AB R40, R179, R185 ;  /* 0x000000b9b328723e */ /* 0x004fe200000010ff */
[C---:B------:R-:W-:Y:S07]  /*1b760*/  HMMA.16816.F32.BF16 R12, R44.reuse, R64, R12 ;  /* 0x000000402c0c723c */ /* 0x040fee000004180c */
[----:B------:R-:W-:Y:S01]  /*1b770*/  MUFU.EX2 R176, R176 ;  /* 0x000000b000b07308 */ /* 0x000fe20000000800 */
[----:B------:R-:W-:Y:S01]  /*1b780*/  FADD.FTZ R153, R157, R153 ;  /* 0x000000999d997221 */ /* 0x000fe20000010000 */
[C---:B------:R-:W-:Y:S08]  /*1b790*/  HMMA.16816.F32.BF16 R16, R44.reuse, R66, R16 ;  /* 0x000000422c10723c */ /* 0x040ff00000041810 */
[----:B------:R-:W2:Y:S01]  /*1b7a0*/  MUFU.EX2 R175, R175 ;  /* 0x000000af00af7308 */ /* 0x000ea20000000800 */
[C---:B---3--:R-:W-:Y:S03]  /*1b7b0*/  HMMA.16816.F32.BF16 R20, R44.reuse, R52, R20 ;  /* 0x000000342c14723c */ /* 0x048fe60000041814 */
[----:B----4-:R-:W-:Y:S03]  /*1b7c0*/  F2FP.BF16.F32.PACK_AB R41, R177, R178 ;  /* 0x000000b2b129723e */ /* 0x010fe600000010ff */
[C---:B------:R-:W-:Y:S03]  /*1b7d0*/  HMMA.16816.F32.BF16 R24, R44.reuse, R54, R24 ;  /* 0x000000362c18723c */ /* 0x040fe60000041818 */
[----:B------:R-:W-:Y:S01]  /*1b7e0*/  MUFU.EX2 R191, R191 ;  /* 0x000000bf00bf7308 */ /* 0x000fe20000000800 */
[----:B------:R-:W3:Y:S01]  /*1b7f0*/  LDSM.16.MT88.4 R52, [R231+0xf000] ;  /* 0x00f00000e734783b */ /* 0x000ee20000004200 */
[--C-:B------:R-:W-:Y:S01]  /*1b800*/  FFMA.FTZ R64, R169, UR4, -R39.reuse ;  /* 0x00000004a9407c23 */ /* 0x100fe20008010827 */
[C---:B------:R-:W-:Y:S07]  /*1b810*/  HMMA.16816.F32.BF16 R28, R44.reuse, R56, R28 ;  /* 0x000000382c1c723c */ /* 0x040fee000004181c */
[----:B------:R-:W4:Y:S01]  /*1b820*/  MUFU.EX2 R196, R196 ;  /* 0x000000c400c47308 */ /* 0x000f220000000800 */
[----:B--2---:R-:W-:Y:S01]  /*1b830*/  F2FP.BF16.F32.PACK_AB R42, R175, R176 ;  /* 0x000000b0af2a723e */ /* 0x004fe200000010ff */
[----:B------:R-:W-:Y:S01]  /*1b840*/  HMMA.16816.F32.BF16 R32, R44, R58, R32 ;  /* 0x0000003a2c20723c */ /* 0x000fe20000041820 */
[----:B------:R-:W2:Y:S07]  /*1b850*/  LDSM.16.MT88.4 R44, [R230+0xf000] ;  /* 0x00f00000e62c783b */ /* 0x000eae0000004200 */
[----:B------:R-:W-:Y:S03]  /*1b860*/  MUFU.EX2 R197, R197 ;  /* 0x000000c500c57308 */ /* 0x000fe60000000800 */
[----:B------:R-:W-:Y:S01]  /*1b870*/  FFMA.FTZ R66, R98, UR4, -R39 ;  /* 0x0000000462427c23 */ /* 0x000fe20008010827 */
[--C-:B------:R-:W-:Y:S01]  /*1b880*/  FFMA.FTZ R65, R99, UR4, -R73.reuse ;  /* 0x0000000463417c23 */ /* 0x100fe20008010849 */
[----:B------:R-:W-:Y:S01]  /*1b890*/  FFMA.FTZ R67, R96, UR4, -R73 ;  /* 0x0000000460437c23 */ /* 0x000fe20008010849 */
[----:B------:R-:W2:Y:S01]  /*1b8a0*/  LDSM.16.MT88.4 R56, [R236+0xf800] ;  /* 0x00f80000ec38783b */ /* 0x000ea20000004200 */
[----:B------:R-:W-:Y:S01]  /*1b8b0*/  FADD.FTZ R106, R102, R106 ;  /* 0x0000006a666a7221 */ /* 0x000fe20000010000 */
[----:B------:R-:W-:Y:S02]  /*1b8c0*/  FADD.FTZ R153, R161, R153 ;  /* 0x00000099a1997221 */ /* 0x000fe40000010000 */
[----:B------:R-:W3:Y:S01]  /*1b8d0*/  MUFU.EX2 R198, R198 ;  /* 0x000000c600c67308 */ /* 0x000ee20000000800 */
[----:B----4-:R-:W-:Y:S01]  /*1b8e0*/  F2FP.BF16.F32.PACK_AB R43, R196, R191 ;  /* 0x000000bfc42b723e */ /* 0x010fe200000010ff */
[----:B------:R-:W-:Y:S01]  /*1b8f0*/  FADD.FTZ R106, R101, R106 ;  /* 0x0000006a656a7221 */ /* 0x000fe20000010000 */
[----:B------:R-:W-:Y:S01]  /*1b900*/  FADD.FTZ R153, R160, R153 ;  /* 0x00000099a0997221 */ /* 0x000fe20000010000 */
[----:B------:R-:W-:Y:S02]  /*1b910*/  MOV R164, R0 ;  /* 0x0000000000a47202 */ /* 0x000fe40000000f00 */
[----:B------:R-:W-:Y:S01]  /*1b920*/  FADD.FTZ R106, R110, R106 ;  /* 0x0000006a6e6a7221 */ /* 0x000fe20000010000 */
[----:B------:R-:W-:Y:S03]  /*1b930*/  FADD.FTZ R194, R194, R153 ;  /* 0x00000099c2c27221 */ /* 0x000fe60000010000 */
[----:B------:R-:W-:Y:S01]  /*1b940*/  MUFU.EX2 R174, R174 ;  /* 0x000000ae00ae7308 */ /* 0x000fe20000000800 */
[C---:B-1----:R-:W-:Y:S05]  /*1b950*/  HMMA.16816.F32.BF16 R4, R40.reuse, R48, R4 ;  /* 0x000000302804723c */ /* 0x042fea0000041804 */
[----:B------:R-:W-:Y:S01]  /*1b960*/  FADD.FTZ R106, R108, R106 ;  /* 0x0000006a6c6a7221 */ /* 0x000fe20000010000 */
[C---:B------:R-:W-:Y:S03]  /*1b970*/  HMMA.16816.F32.BF16 R8, R40.reuse, R50, R8 ;  /* 0x000000322808723c */ /* 0x040fe60000041808 */
[----:B------:R-:W1:Y:S02]  /*1b980*/  MUFU.EX2 R173, R173 ;  /* 0x000000ad00ad7308 */ /* 0x000e640000000800 */
[----:B---3--:R-:W-:Y:S01]  /*1b990*/  F2FP.BF16.F32.PACK_AB R48, R198, R197 ;  /* 0x000000c5c630723e */ /* 0x008fe200000010ff */
[C---:B------:R-:W-:Y:S07]  /*1b9a0*/  HMMA.16816.F32.BF16 R12, R40.reuse, R60, R12 ;  /* 0x0000003c280c723c */ /* 0x040fee000004180c */
[----:B------:R-:W-:Y:S01]  /*1b9b0*/  MUFU.EX2 R172, R172 ;  /* 0x000000ac00ac7308 */ /* 0x000fe20000000800 */
[----:B------:R-:W-:Y:S01]  /*1b9c0*/  FADD.FTZ R122, R122, R106 ;  /* 0x0000006a7a7a7221 */ /* 0x000fe20000010000 */
[C---:B------:R-:W-:Y:S01]  /*1b9d0*/  HMMA.16816.F32.BF16 R16, R40.reuse, R62, R16 ;  /* 0x0000003e2810723c */ /* 0x040fe20000041810 */
[----:B------:R-:W3:Y:S07]  /*1b9e0*/  LDSM.16.MT88.4 R60, [R232+0xf800] ;  /* 0x00f80000e83c783b */ /* 0x000eee0000004200 */
[----:B------:R-:W4:Y:S01]  /*1b9f0*/  MUFU.EX2 R171, R171 ;  /* 0x000000ab00ab7308 */ /* 0x000f220000000800 */
[C---:B------:R-:W-:Y:S03]  /*1ba00*/  HMMA.16816.F32.BF16 R20, R40.reuse, R52, R20 ;  /* 0x000000342814723c */ /* 0x040fe60000041814 */
[----:B-1----:R-:W-:Y:S03]  /*1ba10*/  F2FP.BF16.F32.PACK_AB R49, R173, R174 ;  /* 0x000000aead31723e */ /* 0x002fe600000010ff */
[C---:B------:R-:W-:Y:S03]  /*1ba20*/  HMMA.16816.F32.BF16 R24, R40.reuse, R54, R24 ;  /* 0x000000362818723c */ /* 0x040fe60000041818 */
[----:B------:R-:W-:Y:S01]  /*1ba30*/  MUFU.EX2 R170, R170 ;  /* 0x000000aa00aa7308 */ /* 0x000fe20000000800 */
[----:B------:R-:W1:Y:S01]  /*1ba40*/  LDSM.16.MT88.4 R52, [R231+0xf800] ;  /* 0x00f80000e734783b */ /* 0x000e620000004200 */
[----:B------:R-:W-:Y:S01]  /*1ba50*/  FADD.FTZ R122, R127, R122 ;  /* 0x0000007a7f7a7221 */ /* 0x000fe20000010000 */
[C---:B--2---:R-:W-:Y:S07]  /*1ba60*/  HMMA.16816.F32.BF16 R28, R40.reuse, R44, R28 ;  /* 0x0000002c281c723c */ /* 0x044fee000004181c */
[----:B------:R-:W2:Y:S01]  /*1ba70*/  MUFU.EX2 R64, R64 ;  /* 0x0000004000407308 */ /* 0x000ea20000000800 */
[----:B----4-:R-:W-:Y:S01]  /*1ba80*/  F2FP.BF16.F32.PACK_AB R50, R171, R172 ;  /* 0x000000acab32723e */ /* 0x010fe200000010ff */
[----:B------:R-:W-:Y:S01]  /*1ba90*/  HMMA.16816.F32.BF16 R32, R40, R46, R32 ;  /* 0x0000002e2820723c */ /* 0x000fe20000041820 */
[----:B------:R-:W4:Y:S07]  /*1baa0*/  LDSM.16.MT88.4 R40, [R230+0xf800] ;  /* 0x00f80000e628783b */ /* 0x000f2e0000004200 */
[----:B------:R-:W-:Y:S03]  /*1bab0*/  MUFU.EX2 R37, R168 ;  /* 0x000000a800257308 */ /* 0x000fe60000000800 */
[--C-:B------:R-:W-:Y:S01]  /*1bac0*/  FFMA.FTZ R44, R86, UR4, -R39.reuse ;  /* 0x00000004562c7c23 */ /* 0x100fe20008010827 */
[----:B------:R-:W-:Y:S01]  /*1bad0*/  FFMA.FTZ R86, R85, UR4, -R39 ;  /* 0x0000000455567c23 */ /* 0x000fe20008010827 */
[----:B------:R-:W-:Y:S01]  /*1bae0*/  FADD.FTZ R122, R131, R122 ;  /* 0x0000007a837a7221 */ /* 0x000fe20000010000 */
[----:B------:R-:W-:Y:S03]  /*1baf0*/  FADD.FTZ R193, R193, R194 ;  /* 0x000000c2c1c17221 */ /* 0x000fe60000010000 */
[----:B------:R-:W-:Y:S01]  /*1bb00*/  FADD.FTZ R122, R132, R122 ;  /* 0x0000007a847a7221 */ /* 0x000fe20000010000 */
[----:B------:R-:W-:Y:S01]  /*1bb10*/  MUFU.EX2 R65, R65 ;  /* 0x0000004100417308 */ /* 0x000fe20000000800 */
[----:B--2---:R-:W-:Y:S01]  /*1bb20*/  F2FP.BF16.F32.PACK_AB R51, R64, R170 ;  /* 0x000000aa4033723e */ /* 0x004fe200000010ff */
        /* <DEDUP_REMOVED lines=8> */
[----:B------:R-:W2:Y:S01]  /*1bbb0*/  MUFU.EX2 R66, R66 ;  /* 0x0000004200427308 */ /* 0x000ea20000000800 */
[----:B------:R-:W4:Y:S01]  /*1bbc0*/  LDSM.16.MT88.4 R56, [R236+0x10000] ;  /* 0x01000000ec38783b */ /* 0x000f220000004200 */
[----:B------:R-:W-:Y:S01]  /*1bbd0*/  FADD.FTZ R137, R138, R137 ;  /* 0x000000898a897221 */ /* 0x000fe20000010000 */
[C---:B---3--:R-:W-:Y:S07]  /*1bbe0*/  HMMA.16816.F32.BF16 R12, R48.reuse, R60, R12 ;  /* 0x0000003c300c723c */ /* 0x048fee000004180c */
[----:B------:R-:W-:Y:S01]  /*1bbf0*/  MUFU.EX2 R67, R67 ;  /* 0x0000004300437308 */ /* 0x000fe20000000800 */
[----:B------:R-:W-:Y:S01]  /*1bc00*/  FADD.FTZ R137, R144, R137 ;  /* 0x0000008990897221 */ /* 0x000fe20000010000 */
[C---:B------:R-:W-:Y:S01]  /*1bc10*/  HMMA.16816.F32.BF16 R16, R48.reuse, R62, R16 ;  /* 0x0000003e3010723c */ /* 0x040fe20000041810 */
[----:B------:R-:W3:Y:S07]  /*1bc20*/  LDSM.16.MT88.4 R60, [R232+0x10000] ;  /* 0x01000000e83c783b */ /* 0x000eee0000004200 */
[----:B------:R-:W4:Y:S01]  /*1bc30*/  MUFU.EX2 R95, R95 ;  /* 0x0000005f005f7308 */ /* 0x000f220000000800 */
[C---:B-1----:R-:W-:Y:S03]  /*1bc40*/  HMMA.16816.F32.BF16 R20, R48.reuse, R52, R20 ;  /* 0x000000343014723c */ /* 0x042fe60000041814 */
[----:B--2---:R-:W-:Y:S03]  /*1bc50*/  F2FP.BF16.F32.PACK_AB R45, R66, R38 ;  /* 0x00000026422d723e */ /* 0x004fe600000010ff */
[C---:B------:R-:W-:Y:S03]  /*1bc60*/  HMMA.16816.F32.BF16 R24, R48.reuse, R54, R24 ;  /* 0x000000363018723c */ /* 0x040fe60000041818 */
[----:B------:R-:W-:Y:S01]  /*1bc70*/  MUFU.EX2 R94, R94 ;  /* 0x0000005e005e7308 */ /* 0x000fe20000000800 */
[----:B------:R-:W1:Y:S01]  /*1bc80*/  LDSM.16.MT88.4 R52, [R231+0x10000] ;  /* 0x01000000e734783b */ /* 0x000e620000004200 */
[----:B------:R-:W-:Y:S01]  /*1bc90*/  FADD.FTZ R137, R142, R137 ;  /* 0x000000898e897221 */ /* 0x000fe20000010000 */
[C---:B----4-:R-:W-:Y:S07]  /*1bca0*/  HMMA.16816.F32.BF16 R28, R48.reuse, R40, R28 ;  /* 0x00000028301c723c */ /* 0x050fee000004181c */
[----:B------:R-:W2:Y:S01]  /*1bcb0*/  MUFU.EX2 R93, R93 ;  /* 0x0000005d005d7308 */ /* 0x000ea20000000800 */
[----:B------:R-:W-:Y:S03]  /*1bcc0*/  LDSM.16.MT88.4 R140, [R231+0x11800] ;  /* 0x01180000e78c783b */ /* 0x000fe60000004200 */
[----:B------:R-:W-:Y:S01]  /*1bcd0*/  F2FP.BF16.F32.PACK_AB R46, R95, R67 ;  /* 0x000000435f2e723e */ /* 0x000fe200000010ff */
[----:B------:R-:W-:Y:S05]  /*1bce0*/  HMMA.16816.F32.BF16 R32, R48, R42, R32 ;  /* 0x0000002a3020723c */ /* 0x000fea0000041820 */
[----:B------:R4:W-:Y:S01]  /*1bcf0*/  MUFU.EX2 R85, R44 ;  /* 0x0000002c00557308 */ /* 0x0009e20000000800 */
[----:B------:R-:W1:Y:S01]  /*1bd00*/  LDSM.16.MT88.4 R40, [R230+0x10000] ;  /* 0x01000000e628783b */ /* 0x000e620000004200 */
[----:B------:R-:W-:Y:S01]  /*1bd10*/  FADD.FTZ R148, R148, R137 ;  /* 0x0000008994947221 */ /* 0x000fe20000010000 */
[----:B------:R-:W-:Y:S03]  /*1bd20*/  FADD.FTZ R189, R185, R189 ;  /* 0x000000bdb9bd7221 */ /* 0x000fe60000010000 */
[----:B------:R-:W-:Y:S01]  /*1bd30*/  FADD.FTZ R147, R147, R148 ;  /* 0x0000009493937221 */ /* 0x000fe20000010000 */
[----:B------:R-:W-:Y:S03]  /*1bd40*/  FADD.FTZ R189, R179, R189 ;  /* 0x000000bdb3bd7221 */ /* 0x000fe60000010000 */
[----:B------:R-:W-:Y:S01]  /*1bd50*/  MUFU.EX2 R92, R92 ;  /* 0x0000005c005c7308 */ /* 0x000fe20000000800 */
[----:B--2---:R-:W-:Y:S01]  /*1bd60*/  F2FP.BF16.F32.PACK_AB R47, R93, R94 ;  /* 0x0000005e5d2f723e */ /* 0x004fe200000010ff */
[----:B------:R-:W-:Y:S01]  /*1bd70*/  FADD.FTZ R147, R150, R147 ;  /* 0x0000009396937221 */ /* 0x000fe20000010000 */
[----:B------:R-:W-:Y:S03]  /*1bd80*/  FADD.FTZ R176, R176, R189 ;  /* 0x000000bdb0b07221 */ /* 0x000fe60000010000 */
[----:B------:R-:W-:Y:S01]  /*1bd90*/  FADD.FTZ R147, R151, R147 ;  /* 0x0000009397937221 */ /* 0x000fe20000010000 */
[----:B------:R-:W-:Y:S01]  /*1bda0*/  FADD.FTZ R176, R175, R176 ;  /* 0x000000b0afb07221 */ /* 0x000fe20000010000 */
[----:B------:R-:W-:Y:S01]  /*1bdb0*/  LDSM.16.MT88.4 R148, [R232+0x11800] ;  /* 0x01180000e894783b */ /* 0x000fe20000004200 */
[----:B----4-:R-:W-:Y:S01]  /*1bdc0*/  F2FP.BF16.F32.PACK_AB R44, R65, R37 ;  /* 0x00000025412c723e */ /* 0x010fe200000010ff */
[----:B------:R-:W2:Y:S01]  /*1bdd0*/  MUFU.EX2 R91, R91 ;  /* 0x0000005b005b7308 */ /* 0x000ea20000000800 */
[----:B------:R-:W-:Y:S01]  /*1bde0*/  FADD.FTZ R147, R154, R147 ;  /* 0x000000939a937221 */ /* 0x000fe20000010000 */
[----:B------:R-:W-:Y:S03]  /*1bdf0*/  FADD.FTZ R176, R197, R176 ;  /* 0x000000b0c5b07221 */ /* 0x000fe60000010000 */
[----:B------:R-:W-:Y:S01]  /*1be00*/  FADD.FTZ R155, R155, R147 ;  /* 0x000000939b9b7221 */ /* 0x000fe20000010000 */
[C---:B------:R-:W-:Y:S04]  /*1be10*/  HMMA.16816.F32.BF16 R4, R44.reuse, R56, R4 ;  /* 0x000000382c04723c */ /* 0x040fe80000041804 */
[----:B------:R-:W-:Y:S01]  /*1be20*/  MUFU.EX2 R90, R90 ;  /* 0x0000005a005a7308 */ /* 0x000fe20000000800 */
[----:B------:R-:W-:Y:S01]  /*1be30*/  FADD.FTZ R155, R158, R155 ;  /* 0x0000009b9e9b7221 */ /* 0x000fe20000010000 */
[C---:B------:R-:W-:Y:S01]  /*1be40*/  HMMA.16816.F32.BF16 R8, R44.reuse, R58, R8 ;  /* 0x0000003a2c08723c */ /* 0x040fe20000041808 */
[----:B------:R-:W4:Y:S07]  /*1be50*/  LDSM.16.MT88.4 R56, [R236+0x10800] ;  /* 0x01080000ec38783b */ /* 0x000f2e0000004200 */
[----:B------:R-:W1:Y:S03]  /*1be60*/  MUFU.EX2 R89, R89 ;  /* 0x0000005900597308 */ /* 0x000e660000000800 */
[----:B--2---:R-:W-:Y:S01]  /*1be70*/  F2FP.BF16.F32.PACK_AB R48, R91, R92 ;  /* 0x0000005c5b30723e */ /* 0x004fe200000010ff */
[C---:B---3--:R-:W-:Y:S03]  /*1be80*/  HMMA.16816.F32.BF16 R12, R44.reuse, R60, R12 ;  /* 0x0000003c2c0c723c */ /* 0x048fe6000004180c */
[----:B------:R-:W-:Y:S03]  /*1be90*/  FADD.FTZ R159, R159, R155 ;  /* 0x0000009b9f9f7221 */ /* 0x000fe60000010000 */
[C---:B------:R-:W-:Y:S01]  /*1bea0*/  HMMA.16816.F32.BF16 R16, R44.reuse, R62, R16 ;  /* 0x0000003e2c10723c */ /* 0x040fe20000041810 */
[----:B------:R-:W2:Y:S01]  /*1beb0*/  LDSM.16.MT88.4 R60, [R232+0x10800] ;  /* 0x01080000e83c783b */ /* 0x000ea20000004200 */
[----:B------:R-:W-:Y:S03]  /*1bec0*/  MUFU.EX2 R88, R88 ;  /* 0x0000005800587308 */ /* 0x000fe60000000800 */
[----:B------:R-:W-:Y:S01]  /*1bed0*/  FADD.FTZ R159, R162, R159 ;  /* 0x0000009fa29f7221 */ /* 0x000fe20000010000 */
[C---:B-1----:R-:W-:Y:S06]  /*1bee0*/  HMMA.16816.F32.BF16 R20, R44.reuse, R52, R20 ;  /* 0x000000342c14723c */ /* 0x042fec0000041814 */
[----:B------:R-:W1:Y:S01]  /*1bef0*/  MUFU.EX2 R87, R87 ;  /* 0x0000005700577308 */ /* 0x000e620000000800 */
[----:B------:R-:W-:Y:S01]  /*1bf00*/  F2FP.BF16.F32.PACK_AB R49, R89, R90 ;  /* 0x0000005a5931723e */ /* 0x000fe200000010ff */
[C---:B------:R-:W-:Y:S01]  /*1bf10*/  HMMA.16816.F32.BF16 R24, R44.reuse, R54, R24 ;  /* 0x000000362c18723c */ /* 0x040fe20000041818 */
[----:B------:R-:W3:Y:S02]  /*1bf20*/  LDSM.16.MT88.4 R52, [R231+0x10800] ;  /* 0x01080000e734783b */ /* 0x000ee40000004200 */
[----:B------:R-:W-:Y:S03]  /*1bf30*/  FADD.FTZ R159, R163, R159 ;  /* 0x0000009fa39f7221 */ /* 0x000fe60000010000 */
[C---:B------:R-:W-:Y:S02]  /*1bf40*/  HMMA.16816.F32.BF16 R28, R44.reuse, R40, R28 ;  /* 0x000000282c1c723c */ /* 0x040fe4000004181c */
[----:B------:R-:W4:Y:S03]  /*1bf50*/  MUFU.EX2 R86, R86 ;  /* 0x0000005600567308 */ /* 0x000f260000000800 */
[----:B------:R-:W-:Y:S01]  /*1bf60*/  FADD.FTZ R159, R192, R159 ;  /* 0x0000009fc09f7221 */ /* 0x000fe20000010000 */
[----:B------:R-:W-:Y:S01]  /*1bf70*/  HMMA.16816.F32.BF16 R32, R44, R42, R32 ;  /* 0x0000002a2c20723c */ /* 0x000fe20000041820 */
[----:B------:R-:W3:Y:S05]  /*1bf80*/  LDSM.16.MT88.4 R40, [R230+0x10800] ;  /* 0x01080000e628783b */ /* 0x000eea0000004200 */
[----:B------:R-:W-:Y:S01]  /*1bf90*/  MUFU.EX2 R84, R84 ;  /* 0x0000005400547308 */ /* 0x000fe20000000800 */
[----:B-1----:R-:W-:Y:S01]  /*1bfa0*/  F2FP.BF16.F32.PACK_AB R50, R87, R88 ;  /* 0x000000585732723e */ /* 0x002fe200000010ff */
[----:B------:R-:W-:Y:S03]  /*1bfb0*/  FADD.FTZ R195, R195, R159 ;  /* 0x0000009fc3c37221 */ /* 0x000fe60000010000 */
[----:B------:R-:W-:Y:S01]  /*1bfc0*/  FADD.FTZ R176, R198, R176 ;  /* 0x000000b0c6b07221 */ /* 0x000fe20000010000 */
[----:B------:R-:W1:Y:S03]  /*1bfd0*/  LDSM.16.MT88.4 R44, [R236+0x11000] ;  /* 0x01100000ec2c783b */ /* 0x000e660000004200 */
[----:B------:R-:W-:Y:S01]  /*1bfe0*/  FADD.FTZ R172, R172, R176 ;  /* 0x000000b0acac7221 */ /* 0x000fe20000010000 */
[----:B----4-:R-:W-:Y:S01]  /*1bff0*/  F2FP.BF16.F32.PACK_AB R51, R86, R85 ;  /* 0x000000555633723e */ /* 0x010fe200000010ff */
[----:B------:R-:W4:Y:S01]  /*1c000*/  MUFU.EX2 R83, R83 ;  /* 0x0000005300537308 */ /* 0x000f220000000800 */
[----:B------:R-:W-:Y:S02]  /*1c010*/  FADD.FTZ R195, R186, R195 ;  /* 0x000000c3bac37221 */ /* 0x000fe40000010000 */
[----:B------:R-:W-:Y:S02]  /*1c020*/  LDSM.16.MT88.4 R156, [R236+0x11800] ;  /* 0x01180000ec9c783b */ /* 0x000fe40000004200 */
[----:B------:R-:W-:Y:S01]  /*1c030*/  FADD.FTZ R195, R184, R195 ;  /* 0x000000c3b8c37221 */ /* 0x000fe20000010000 */
[C---:B------:R-:W-:Y:S04]  /*1c040*/  HMMA.16816.F32.BF16 R4, R48.reuse, R56, R4 ;  /* 0x000000383004723c */ /* 0x040fe80000041804 */
[----:B------:R-:W-:Y:S01]  /*1c050*/  MUFU.EX2 R82, R82 ;  /* 0x0000005200527308 */ /* 0x000fe20000000800 */
[----:B------:R-:W-:Y:S01]  /*1c060*/  FADD.FTZ R178, R178, R195 ;  /* 0x000000c3b2b27221 */ /* 0x000fe20000010000 */
[C---:B------:R-:W-:Y:S01]  /*1c070*/  HMMA.16816.F32.BF16 R8, R48.reuse, R58, R8 ;  /* 0x0000003a3008723c */ /* 0x040fe20000041808 */
[----:B------:R-:W1:Y:S07]  /*1c080*/  LDSM.16.MT88.4 R56, [R232+0x11000] ;  /* 0x01100000e838783b */ /* 0x000e6e0000004200 */
[----:B------:R-:W4:Y:S03]  /*1c090*/  MUFU.EX2 R81, R81 ;  /* 0x0000005100517308 */ /* 0x000f260000000800 */
[----:B------:R-:W-:Y:S01]  /*1c0a0*/  FADD.FTZ R178, R177, R178 ;  /* 0x000000b2b1b27221 */ /* 0x000fe20000010000 */
[C---:B--2---:R-:W-:Y:S03]  /*1c0b0*/  HMMA.16816.F32.BF16 R12, R48.reuse, R60, R12 ;  /* 0x0000003c300c723c */ /* 0x044fe6000004180c */
[----:B------:R-:W-:Y:S03]  /*1c0c0*/  FADD.FTZ R178, R191, R178 ;  /* 0x000000b2bfb27221 */ /* 0x000fe60000010000 */
[C---:B------:R-:W-:Y:S01]  /*1c0d0*/  HMMA.16816.F32.BF16 R16, R48.reuse, R62, R16 ;  /* 0x0000003e3010723c */ /* 0x040fe20000041810 */
[----:B------:R-:W-:Y:S04]  /*1c0e0*/  MUFU.EX2 R80, R80 ;  /* 0x0000005000507308 */ /* 0x000fe80000000800 */
[--C-:B------:R-:W-:Y:S01]  /*1c0f0*/  FFMA.FTZ R60, R76, UR4, -R39.reuse ;  /* 0x000000044c3c7c23 */ /* 0x100fe20008010827 */
[C---:B---3--:R-:W-:Y:S05]  /*1c100*/  HMMA.16816.F32.BF16 R20, R48.reuse, R52, R20 ;  /* 0x000000343014723c */ /* 0x048fea0000041814 */
[----:B------:R-:W2:Y:S01]  /*1c110*/  MUFU.EX2 R79, R79 ;  /* 0x0000004f004f7308 */ /* 0x000ea20000000800 */
[----:B------:R-:W-:Y:S01]  /*1c120*/  FFMA.FTZ R63, R74, UR4, -R39 ;  /* 0x000000044a3f7c23 */ /* 0x000fe20008010827 */
[C---:B------:R-:W-:Y:S01]  /*1c130*/  HMMA.16816.F32.BF16 R24, R48.reuse, R54, R24 ;  /* 0x000000363018723c */ /* 0x040fe20000041818 */
[----:B------:R-:W3:Y:S07]  /*1c140*/  LDSM.16.MT88.4 R52, [R231+0x11000] ;  /* 0x01100000e734783b */ /* 0x000eee0000004200 */
[----:B------:R-:W-:Y:S01]  /*1c150*/  MUFU.EX2 R78, R78 ;  /* 0x0000004e004e7308 */ /* 0x000fe20000000800 */
[C---:B------:R-:W-:Y:S03]  /*1c160*/  HMMA.16816.F32.BF16 R28, R48.reuse, R40, R28 ;  /* 0x00000028301c723c */ /* 0x040fe6000004181c */
[----:B------:R-:W-:Y:S03]  /*1c170*/  FADD.FTZ R178, R196, R178 ;  /* 0x000000b2c4b27221 */ /* 0x000fe60000010000 */
[----:B------:R-:W-:Y:S03]  /*1c180*/  HMMA.16816.F32.BF16 R32, R48, R42, R32 ;  /* 0x0000002a3020723c */ /* 0x000fe60000041820 */
[----:B------:R-:W1:Y:S01]  /*1c190*/  MUFU.EX2 R60, R60 ;  /* 0x0000003c003c7308 */ /* 0x000e620000000800 */
[----:B------:R-:W3:Y:S01]  /*1c1a0*/  LDSM.16.MT88.4 R48, [R230+0x11000] ;  /* 0x01100000e630783b */ /* 0x000ee20000004200 */
[----:B----4-:R-:W-:Y:S01]  /*1c1b0*/  F2FP.BF16.F32.PACK_AB R40, R83, R84 ;  /* 0x000000545328723e */ /* 0x010fe200000010ff */
[----:B------:R-:W-:Y:S01]  /*1c1c0*/  FADD.FTZ R174, R174, R178 ;  /* 0x000000b2aeae7221 */ /* 0x000fe20000010000 */
[----:B------:R-:W-:Y:S01]  /*1c1d0*/  F2FP.BF16.F32.PACK_AB R41, R81, R82 ;  /* 0x000000525129723e */ /* 0x000fe200000010ff */
[--C-:B------:R-:W-:Y:S05]  /*1c1e0*/  FFMA.FTZ R61, R77, UR4, -R73.reuse ;  /* 0x000000044d3d7c23 */ /* 0x100fea0008010849 */
[----:B------:R-:W-:Y:S01]  /*1c1f0*/  MUFU.EX2 R63, R63 ;  /* 0x0000003f003f7308 */ /* 0x000fe20000000800 */
[----:B--2---:R-:W-:Y:S01]  /*1c200*/  F2FP.BF16.F32.PACK_AB R42, R79, R80 ;  /* 0x000000504f2a723e */ /* 0x004fe200000010ff */
[----:B------:R-:W-:Y:S01]  /*1c210*/  FADD.FTZ R174, R173, R174 ;  /* 0x000000aeadae7221 */ /* 0x000fe20000010000 */
[--C-:B------:R-:W-:Y:S01]  /*1c220*/  FFMA.FTZ R62, R75, UR4, -R73.reuse ;  /* 0x000000044b3e7c23 */ /* 0x100fe20008010849 */
[----:B------:R-:W-:Y:S02]  /*1c230*/  FFMA.FTZ R73, R70, UR4, -R73 ;  /* 0x0000000446497c23 */ /* 0x000fe40008010849 */
[----:B------:R-:W-:Y:S04]  /*1c240*/  FADD.FTZ R174, R170, R174 ;  /* 0x000000aeaaae7221 */ /* 0x000fe80000010000 */
[----:B------:R-:W-:Y:S01]  /*1c250*/  MUFU.EX2 R61, R61 ;  /* 0x0000003d003d7308 */ /* 0x000fe20000000800 */
[----:B-1----:R-:W-:Y:S01]  /*1c260*/  F2FP.BF16.F32.PACK_AB R43, R60, R78 ;  /* 0x0000004e3c2b723e */ /* 0x002fe200000010ff */
[----:B------:R-:W-:Y:S04]  /*1c270*/  FADD.FTZ R64, R64, R174 ;  /* 0x000000ae40407221 */ /* 0x000fe80000010000 */
[----:B------:R-:W-:Y:S02]  /*1c280*/  FADD.FTZ R64, R38, R64 ;  /* 0x0000004026407221 */ /* 0x000fe40000010000 */
[C---:B------:R-:W-:Y:S02]  /*1c290*/  HMMA.16816.F32.BF16 R4, R40.reuse, R44, R4 ;  /* 0x0000002c2804723c */ /* 0x040fe40000041804 */
[----:B------:R-:W1:Y:S03]  /*1c2a0*/  MUFU.EX2 R62, R62 ;  /* 0x0000003e003e7308 */ /* 0x000e660000000800 */
[----:B------:R-:W-:Y:S01]  /*1c2b0*/  FADD.FTZ R66, R66, R64 ;  /* 0x0000004042427221 */ /* 0x000fe20000010000 */
[C---:B------:R-:W-:Y:S06]  /*1c2c0*/  HMMA.16816.F32.BF16 R8, R40.reuse, R46, R8 ;  /* 0x0000002e2808723c */ /* 0x040fec0000041808 */
[----:B------:R-:W2:Y:S01]  /*1c2d0*/  MUFU.EX2 R72, R72 ;  /* 0x0000004800487308 */ /* 0x000ea20000000800 */
[--C-:B------:R-:W-:Y:S01]  /*1c2e0*/  FFMA.FTZ R45, R36, UR4, -R39.reuse ;  /* 0x00000004242d7c23 */ /* 0x100fe20008010827 */
[C---:B------:R-:W-:Y:S03]  /*1c2f0*/  HMMA.16816.F32.BF16 R12, R40.reuse, R56, R12 ;  /* 0x00000038280c723c */ /* 0x040fe6000004180c */
[----:B------:R-:W-:Y:S03]  /*1c300*/  FFMA.FTZ R39, R3, UR4, -R39 ;  /* 0x0000000403277c23 */ /* 0x000fe60008010827 */
[C---:B------:R-:W-:Y:S02]  /*1c310*/  HMMA.16816.F32.BF16 R16, R40.reuse, R58, R16 ;  /* 0x0000003a2810723c */ /* 0x040fe40000041810 */
[----:B------:R-:W-:Y:S03]  /*1c320*/  MUFU.EX2 R44, R71 ;  /* 0x00000047002c7308 */ /* 0x000fe60000000800 */
[----:B------:R-:W-:Y:S01]  /*1c330*/  FADD.FTZ R3, R171, R172 ;  /* 0x000000acab037221 */ /* 0x000fe20000010000 */
[C---:B---3--:R-:W-:Y:S06]  /*1c340*/  HMMA.16816.F32.BF16 R20, R40.reuse, R52, R20 ;  /* 0x000000342814723c */ /* 0x048fec0000041814 */
[----:B------:R3:W-:Y:S01]  /*1c350*/  MUFU.EX2 R249, R39 ;  /* 0x0000002700f97308 */ /* 0x0007e20000000800 */
[----:B------:R-:W-:Y:S01]  /*1c360*/  FADD.FTZ R3, R37, R3 ;  /* 0x0000000325037221 */ /* 0x000fe20000010000 */
[C---:B------:R-:W-:Y:S08]  /*1c370*/  HMMA.16816.F32.BF16 R24, R40.reuse, R54, R24 ;  /* 0x000000362818723c */ /* 0x040ff00000041818 */
[----:B------:R-:W4:Y:S01]  /*1c380*/  MUFU.EX2 R73, R73 ;  /* 0x0000004900497308 */ /* 0x000f220000000800 */
[C---:B------:R-:W-:Y:S03]  /*1c390*/  HMMA.16816.F32.BF16 R28, R40.reuse, R48, R28 ;  /* 0x00000030281c723c */ /* 0x040fe6000004181c */
[----:B-1----:R-:W-:Y:S03]  /*1c3a0*/  F2FP.BF16.F32.PACK_AB R132, R62, R61 ;  /* 0x0000003d3e84723e */ /* 0x002fe600000010ff */
[----:B------:R-:W-:Y:S03]  /*1c3b0*/  HMMA.16816.F32.BF16 R32, R40, R50, R32 ;  /* 0x000000322820723c */ /* 0x000fe60000041820 */
[----:B------:R-:W1:Y:S01]  /*1c3c0*/  MUFU.EX2 R45, R45 ;  /* 0x0000002d002d7308 */ /* 0x000e620000000800 */
[----:B---3--:R-:W3:Y:S01]  /*1c3d0*/  LDSM.16.MT88.4 R36, [R230+0x11800] ;  /* 0x01180000e624783b */ /* 0x008ee20000004200 */
[----:B--2---:R-:W-:Y:S01]  /*1c3e0*/  F2FP.BF16.F32.PACK_AB R133, R72, R63 ;  /* 0x0000003f4885723e */ /* 0x004fe200000010ff */
[----:B------:R-:W-:Y:S01]  /*1c3f0*/  FADD.FTZ R3, R65, R3 ;  /* 0x0000000341037221 */ /* 0x000fe20000010000 */
[----:B------:R-:W-:Y:S01]  /*1c400*/  FADD.FTZ R66, R94, R66 ;  /* 0x000000425e427221 */ /* 0x000fe20000010000 */
[----:B----4-:R-:W-:Y:S03]  /*1c410*/  F2FP.BF16.F32.PACK_AB R134, R73, R44 ;  /* 0x0000002c4986723e */ /* 0x010fe600000010ff */
[----:B------:R-:W-:Y:S01]  /*1c420*/  FADD.FTZ R3, R67, R3 ;  /* 0x0000000343037221 */ /* 0x000fe20000010000 */
[----:B------:R-:W-:Y:S03]  /*1c430*/  FADD.FTZ R66, R93, R66 ;  /* 0x000000425d427221 */ /* 0x000fe60000010000 */
[----:B------:R-:W-:Y:S01]  /*1c440*/  FADD.FTZ R95, R95, R3 ;  /* 0x000000035f5f7221 */ /* 0x000fe20000010000 */
[----:B------:R-:W-:Y:S01]  /*1c450*/  FADD.FTZ R90, R90, R66 ;  /* 0x000000425a5a7221 */ /* 0x000fe20000010000 */
[----:B-1----:R-:W-:Y:S02]  /*1c460*/  F2FP.BF16.F32.PACK_AB R135, R249, R45 ;  /* 0x0000002df987723e */ /* 0x002fe400000010ff */
        /* <DEDUP_REMOVED lines=16> */
[C---:B---3--:R-:W-:Y:S04]  /*1c570*/  HMMA.16816.F32.BF16 R136, R132.reuse, R36, R28 ;  /* 0x000000248488723c */ /* 0x048fe8000004181c */
[----:B------:R-:W-:Y:S01]  /*1c580*/  FADD.FTZ R86, R81, R86 ;  /* 0x0000005651567221 */ /* 0x000fe20000010000 */
[----:B------:R-:W-:Y:S01]  /*1c590*/  FADD.FTZ R83, R80, R83 ;  /* 0x0000005350537221 */ /* 0x000fe20000010000 */
[----:B------:R-:W-:Y:S05]  /*1c5a0*/  HMMA.16816.F32.BF16 R132, R132, R38, R32 ;  /* 0x000000268484723c */ /* 0x000fea0000041820 */
[----:B------:R-:W-:Y:S01]  /*1c5b0*/  FADD.FTZ R78, R78, R86 ;  /* 0x000000564e4e7221 */ /* 0x000fe20000010000 */
[----:B------:R-:W-:Y:S05]  /*1c5c0*/  FADD.FTZ R83, R79, R83 ;  /* 0x000000534f537221 */ /* 0x000fea0000010000 */
        /* <DEDUP_REMOVED lines=9> */
[----:B------:R-:W-:Y:S06]  /*1c660*/  @P0 BRA `(.L_x_1680) ;  /* 0xffffff8800fc0947 */ /* 0x000fec000383ffff */
.L_x_1676:
[----:B------:R-:W1:Y:S01]  /*1c670*/  SHFL.BFLY PT, R3, R250, 0x2, 0x1f ;  /* 0x0c401f00fa037f89 */ /* 0x000e6200000e0000 */
[----:B------:R-:W-:Y:S01]  /*1c680*/  MOV R11, 0x3f800000 ;  /* 0x3f800000000b7802 */ /* 0x000fe20000000f00 */
[----:B------:R-:W-:Y:S01]  /*1c690*/  IMAD.MOV.U32 R10, RZ, RZ, 0x3f800000 ;  /* 0x3f800000ff0a7424 */ /* 0x000fe200078e00ff */
[----:B------:R-:W2:Y:S01]  /*1c6a0*/  S2UR UR6, SR_CgaCtaId ;  /* 0x00000000000679c3 */ /* 0x000ea20000008800 */
[----:B------:R-:W3:Y:S01]  /*1c6b0*/  SHFL.BFLY PT, R4, R249, 0x2, 0x1f ;  /* 0x0c401f00f9047f89 */ /* 0x000ee200000e0000 */
[----:B------:R-:W-:Y:S01]  /*1c6c0*/  UMOV UR4, 0x400 ;  /* 0x0000040000047882 */ /* 0x000fe20000000000 */
[----:B------:R-:W-:Y:S05]  /*1c6d0*/  BSSY B0, `(.L_x_1681) ;  /* 0x00000a2000007945 */ /* 0x000fea0003800000 */
[----:B------:R-:W-:Y:S08]  /*1c6e0*/  BAR.SYNC.DEFER_BLOCKING 0x0 ;  /* 0x0000000000007b1d */ /* 0x000ff00000010000 */
[----:B------:R-:W4:Y:S01]  /*1c6f0*/  LDC R20, c[0x0][0x270] ;  /* 0x00009c00ff147b82 */ /* 0x000f220000000800 */
[----:B-1----:R-:W-:-:S02]  /*1c700*/  FADD.FTZ R250, R3, R250 ;  /* 0x000000fa03fa7221 */ /* 0x002fc40000010000 */
[----:B------:R-:W1:Y:S01]  /*1c710*/  S2R R3, SR_TID.X ;  /* 0x0000000000037919 */ /* 0x000e620000002100 */
[----:B--2---:R-:W-:Y:S01]  /*1c720*/  ULEA UR6, UR6, UR4, 0x18 ;  /* 0x0000000406067291 */ /* 0x004fe2000f8ec03f */
[----:B---3--:R-:W-:-:S03]  /*1c730*/  FADD.FTZ R249, R4, R249 ;  /* 0x000000f904f97221 */ /* 0x008fc60000010000 */
[----:B------:R-:W4:Y:S01]  /*1c740*/  S2UR UR4, SR_CTAID.Z ;  /* 0x00000000000479c3 */ /* 0x000f220000002700 */
[----:B------:R-:W2:Y:S04]  /*1c750*/  SHFL.BFLY PT, R7, R250, 0x1, 0x1f ;  /* 0x0c201f00fa077f89 */ /* 0x000ea800000e0000 */
[----:B------:R-:W3:Y:S01]  /*1c760*/  SHFL.BFLY PT, R6, R249, 0x1, 0x1f ;  /* 0x0c201f00f9067f89 */ /* 0x000ee200000e0000 */
[----:B------:R-:W5:Y:S01]  /*1c770*/  S2R R4, SR_TID.X ;  /* 0x0000000000047919 */ /* 0x000f620000002100 */
[----:B--2---:R-:W-:Y:S01]  /*1c780*/  FADD.FTZ R7, R250, R7 ;  /* 0x00000007fa077221 */ /* 0x004fe20000010000 */
[----:B---3--:R-:W-:-:S04]  /*1c790*/  FADD.FTZ R6, R249, R6 ;  /* 0x00000006f9067221 */ /* 0x008fc80000010000 */
[----:B------:R-:W-:Y:S02]  /*1c7a0*/  FSETP.NE.FTZ.AND P4, PT, R7, RZ, PT ;  /* 0x000000ff0700720b */ /* 0x000fe40003f95000 */
[----:B-1----:R-:W-:Y:S02]  /*1c7b0*/  SHF.R.S32.HI R5, RZ, 0x1f, R3 ;  /* 0x0000001fff057819 */ /* 0x002fe40000011403 */
[----:B------:R-:W-:Y:S02]  /*1c7c0*/  FSETP.NE.FTZ.AND P3, PT, R6, RZ, PT ;  /* 0x000000ff0600720b */ /* 0x000fe40003f75000 */
[CC--:B------:R-:W-:Y:S02]  /*1c7d0*/  LEA.HI R9, R5.reuse, R3.reuse, RZ, 0x2 ;  /* 0x0000000305097211 */ /* 0x0c0fe400078f10ff */
[----:B------:R-:W-:Y:S02]  /*1c7e0*/  LEA.HI R13, R5, R3, RZ, 0x4 ;  /* 0x00000003050d7211 */ /* 0x000fe400078f20ff */
[----:B------:R-:W-:-:S02]  /*1c7f0*/  SHF.R.S32.HI R12, RZ, 0x2, R9 ;  /* 0x00000002ff0c7819 */ /* 0x000fc40000011409 */
[----:B------:R-:W-:Y:S01]  /*1c800*/  SHF.R.S32.HI R8, RZ, 0x1f, R9 ;  /* 0x0000001fff087819 */ /* 0x000fe20000011409 */
[----:B------:R-:W1:Y:S01]  /*1c810*/  @P4 MUFU.RCP R11, R7 ;  /* 0x00000007000b4308 */ /* 0x000e620000001000 */
[----:B------:R-:W-:Y:S01]  /*1c820*/  LOP3.LUT R13, R13, 0xfffffff0, RZ, 0xc0, !PT ;  /* 0xfffffff00d0d7812 */ /* 0x000fe200078ec0ff */
[----:B------:R-:W2:Y:S01]  /*1c830*/  @P4 LDC R23, c[0x0][0x2e8] ;  /* 0x0000ba00ff174b82 */ /* 0x000ea20000000800 */
[----:B------:R-:W-:Y:S02]  /*1c840*/  LEA.HI R8, R8, R12, RZ, 0x3 ;  /* 0x0000000c08087211 */ /* 0x000fe400078f18ff */
[----:B------:R-:W-:Y:S01]  /*1c850*/  LOP3.LUT R9, R9, 0x1ffffffc, RZ, 0xc0, !PT ;  /* 0x1ffffffc09097812 */ /* 0x000fe200078ec0ff */
[----:B------:R-:W-:Y:S01]  /*1c860*/  IMAD.IADD R13, R3, 0x1, -R13 ;  /* 0x00000001030d7824 */ /* 0x000fe200078e0a0d */
[----:B------:R-:W-:Y:S01]  /*1c870*/  LOP3.LUT R8, R8, 0xfffffff8, RZ, 0xc0, !PT ;  /* 0xfffffff808087812 */ /* 0x000fe200078ec0ff */
[----:B------:R-:W3:Y:S01]  /*1c880*/  @P3 MUFU.RCP R10, R6 ;  /* 0x00000006000a3308 */ /* 0x000ee20000001000 */
[----:B------:R-:W-:Y:S01]  /*1c890*/  LEA.HI R5, R5, R3, RZ, 0x5 ;  /* 0x0000000305057211 */ /* 0x000fe200078f28ff */
[----:B------:R-:W-:Y:S01]  /*1c8a0*/  IMAD.IADD R9, R3, 0x1, -R9 ;  /* 0x0000000103097824 */ /* 0x000fe200078e0a09 */
[----:B------:R-:W-:Y:S01]  /*1c8b0*/  IADD3 R8, R12, -R8, RZ ;  /* 0x800000080c087210 */ /* 0x000fe20007ffe0ff */
[----:B------:R-:W2:Y:S01]  /*1c8c0*/  @P3 LDC R22, c[0x0][0x2e8] ;  /* 0x0000ba00ff163b82 */ /* 0x000ea20000000800 */
[----:B------:R-:W-:-:S02]  /*1c8d0*/  SHF.L.U32 R40, R13, 0x2, RZ ;  /* 0x000000020d287819 */ /* 0x000fc400000006ff */
[----:B------:R-:W-:Y:S01]  /*1c8e0*/  LOP3.LUT R14, R8, 0x1, RZ, 0xc0, !PT ;  /* 0x00000001080e7812 */ /* 0x000fe200078ec0ff */
[----:B------:R-:W4:Y:S01]  /*1c8f0*/  @P4 MUFU.LG2 R7, R7 ;  /* 0x0000000700074308 */ /* 0x000f220000000c00 */
        /* <DEDUP_REMOVED lines=16> */
[----:B-----5:R-:W-:Y:S01]  /*1ca00*/  SHF.R.S32.HI R11, RZ, 0x1f, R4 ;  /* 0x0000001fff0b7819 */ /* 0x020fe20000011404 */
[C---:B---3--:R-:W-:Y:S01]  /*1ca10*/  FMUL.FTZ R163, R10.reuse, R163 ;  /* 0x000000a30aa37220 */ /* 0x048fe20000410000 */
        /* <DEDUP_REMOVED lines=20> */
[----:B----4-:R-:W-:Y:S01]  /*1cb60*/  @P4 FMUL.FTZ R7, R7, 0.69314718246459960938 ;  /* 0x3f31721807074820 */ /* 0x010fe20000410000 */
[----:B------:R-:W-:-:S02]  /*1cb70*/  ISETP.NE.U32.AND P0, PT, R14, 0x1, PT ;  /* 0x000000010e00780c */ /* 0x000fc40003f05070 */
[----:B------:R-:W-:Y:S01]  /*1cb80*/  LOP3.LUT R14, R15, 0x1c0, RZ, 0xc0, !PT ;  /* 0x000001c00f0e7812 */ /* 0x000fe200078ec0ff */
[----:B------:R-:W-:Y:S01]  /*1cb90*/  IMAD.SHL.U32 R15, R10, 0x4, RZ ;  /* 0x000000040a0f7824 */ /* 0x000fe200078e00ff */
[C---:B------:R-:W-:Y:S02]  /*1cba0*/  R2P PR, R8.reuse, 0x6 ;  /* 0x0000000608007804 */ /* 0x040fe40000000000 */
[----:B------:R-:W-:Y:S02]  /*1cbb0*/  SHF.L.U32 R8, R8, 0x6, RZ ;  /* 0x0000000608087819 */ /* 0x000fe400000006ff */
[----:B------:R-:W-:Y:S02]  /*1cbc0*/  LOP3.LUT R15, R14, 0x38, R15, 0xf8, !PT ;  /* 0x000000380e0f7812 */ /* 0x000fe400078ef80f */
[----:B------:R-:W-:Y:S02]  /*1cbd0*/  SHF.R.U32.HI R16, RZ, 0x3, R14 ;  /* 0x00000003ff107819 */ /* 0x000fe4000001160e */
[----:B------:R-:W-:-:S02]  /*1cbe0*/  SHF.R.S32.HI R14, RZ, 0x5, R5 ;  /* 0x00000005ff0e7819 */ /* 0x000fc40000011405 */
[----:B------:R-:W-:Y:S01]  /*1cbf0*/  LOP3.LUT R8, R8, 0x1c0, RZ, 0xc0, !PT ;  /* 0x000001c008087812 */ /* 0x000fe200078ec0ff */
[----:B-1----:R-:W-:Y:S01]  /*1cc00*/  @P3 FMUL.FTZ R6, R6, 0.69314718246459960938 ;  /* 0x3f31721806063820 */ /* 0x002fe20000410000 */
[----:B------:R-:W-:Y:S02]  /*1cc10*/  LEA R9, R14, R9, 0x9 ;  /* 0x000000090e097211 */ /* 0x000fe400078e48ff */
[----:B------:R-:W-:Y:S02]  /*1cc20*/  LEA.HI R8, R8, R8, RZ, 0x1d ;  /* 0x0000000808087211 */ /* 0x000fe400078fe8ff */
[----:B------:R-:W-:Y:S02]  /*1cc30*/  LOP3.LUT R15, R15, R16, RZ, 0x3c, !PT ;  /* 0x000000100f0f7212 */ /* 0x000fe400078e3cff */
[----:B------:R-:W-:Y:S01]  /*1cc40*/  LOP3.LUT R16, R10, 0xffffffe, RZ, 0xc0, !PT ;  /* 0x0ffffffe0a107812 */ /* 0x000fe200078ec0ff */
[----:B------:R-:W-:Y:S01]  /*1cc50*/  IMAD.MOV.U32 R10, RZ, RZ, -0x20 ;  /* 0xffffffe0ff0a7424 */ /* 0x000fe200078e00ff */
[----:B------:R-:W-:-:S02]  /*1cc60*/  LEA R8, R9, R8, 0x1 ;  /* 0x0000000809087211 */ /* 0x000fc400078e08ff */
[----:B------:R-:W-:Y:S01]  /*1cc70*/  MOV R9, 0x40 ;  /* 0x0000004000097802 */ /* 0x000fe20000000f00 */
[----:B------:R-:W-:Y:S01]  /*1cc80*/  IMAD.IADD R16, R13, 0x1, -R16 ;  /* 0x000000010d107824 */ /* 0x000fe200078e0a10 */
[----:B------:R-:W-:Y:S02]  /*1cc90*/  LEA R8, R8, UR6, 0x2 ;  /* 0x0000000608087c11 */ /* 0x000fe4000f8e10ff */
[----:B------:R-:W-:Y:S01]  /*1cca0*/  SEL R10, R10, 0x20, !P0 ;  /* 0x000000200a0a7807 */ /* 0x000fe20004000000 */
[----:B------:R-:W-:Y:S01]  /*1ccb0*/  IMAD R15, R16, 0x4, R15 ;  /* 0x00000004100f7824 */ /* 0x000fe200078e020f */
[----:B------:R-:W-:Y:S01]  /*1ccc0*/  SEL R9, R9, 0xffffffc0, !P1 ;  /* 0xffffffc009097807 */ /* 0x000fe20004800000 */
[----:B------:R-:W-:Y:S01]  /*1ccd0*/  STS.64 [R8], R160 ;  /* 0x000000a008007388 */ /* 0x000fe20000000a00 */
[C---:B------:R-:W-:Y:S02]  /*1cce0*/  IADD3 R17, R8.reuse, 0x80, RZ ;  /* 0x0000008008117810 */ /* 0x040fe40007ffe0ff */
[C---:B------:R-:W-:Y:S01]  /*1ccf0*/  IADD3 R16, R8.reuse, R10, RZ ;  /* 0x0000000a08107210 */ /* 0x040fe20007ffe0ff */
[C-C-:B------:R-:W-:Y:S01]  /*1cd00*/  IMAD.IADD R18, R8.reuse, 0x1, R9.reuse ;  /* 0x0000000108127824 */ /* 0x140fe200078e0209 */
[----:B------:R-:W-:Y:S01]  /*1cd10*/  @P2 IADD3 R17, R8, -0x80, RZ ;  /* 0xffffff8008112810 */ /* 0x000fe20007ffe0ff */
[----:B------:R1:W-:Y:S01]  /*1cd20*/  STS.64 [R8+0x800], R162 ;  /* 0x000800a208007388 */ /* 0x0003e20000000a00 */
[----:B------:R-:W-:Y:S01]  /*1cd30*/  LEA R15, R15, UR6, 0x2 ;  /* 0x000000060f0f7c11 */ /* 0x000fe2000f8e10ff */
[----:B------:R-:W-:Y:S01]  /*1cd40*/  IMAD.IADD R19, R16, 0x1, R9 ;  /* 0x0000000110137824 */ /* 0x000fe200078e0209 */
[----:B------:R-:W-:Y:S01]  /*1cd50*/  LEA.HI R21, R11, R4, RZ, 0x5 ;  /* 0x000000040b157211 */ /* 0x000fe200078f28ff */
[----:B------:R-:W-:Y:S01]  /*1cd60*/  IMAD.IADD R10, R10, 0x1, R17 ;  /* 0x000000010a0a7824 */ /* 0x000fe200078e0211 */
[----:B------:R-:W-:Y:S01]  /*1cd70*/  STS.64 [R16], R156 ;  /* 0x0000009c10007388 */ /* 0x000fe20000000a00 */
[----:B------:R-:W-:-:S02]  /*1cd80*/  SHF.R.S32.HI R24, RZ, 0x1f, R14 ;  /* 0x0000001fff187819 */ /* 0x000fc4000001140e */
[----:B------:R-:W-:Y:S01]  /*1cd90*/  LOP3.LUT R5, R5, 0xffffffe0, RZ, 0xc0, !PT ;  /* 0xffffffe005057812 */ /* 0x000fe200078ec0ff */
[----:B------:R-:W-:Y:S01]  /*1cda0*/  STS.64 [R16+0x800], R158 ;  /* 0x0008009e10007388 */ /* 0x000fe20000000a00 */
[----:B------:R-:W-:Y:S02]  /*1cdb0*/  LOP3.LUT R21, R21, 0xffffffe0, RZ, 0xc0, !PT ;  /* 0xffffffe015157812 */ /* 0x000fe400078ec0ff */
[----:B------:R-:W-:Y:S01]  /*1cdc0*/  LEA.HI R24, R24, R14, RZ, 0x2 ;  /* 0x0000000e18187211 */ /* 0x000fe200078f10ff */
[----:B------:R-:W-:Y:S01]  /*1cdd0*/  STS.64 [R18], R152 ;  /* 0x0000009812007388 */ /* 0x000fe20000000a00 */
[----:B------:R-:W-:Y:S01]  /*1cde0*/  IMAD.IADD R5, R3, 0x1, -R5 ;  /* 0x0000000103057824 */ /* 0x000fe200078e0a05 */
[----:B------:R-:W-:Y:S02]  /*1cdf0*/  IADD3 R21, -R21, R4, RZ ;  /* 0x0000000415157210 */ /* 0x000fe40007ffe1ff */
[----:B------:R-:W-:Y:S01]  /*1ce00*/  STS.64 [R18+0x800], R154 ;  /* 0x0008009a12007388 */ /* 0x000fe20000000a00 */
[----:B------:R-:W-:-:S02]  /*1ce10*/  LOP3.LUT R24, R24, 0xffffffc, RZ, 0xc0, !PT ;  /* 0x0ffffffc18187812 */ /* 0x000fc400078ec0ff */
[----:B------:R-:W-:Y:S01]  /*1ce20*/  LOP3.LUT P0, RZ, R5, 0x3, RZ, 0xc0, !PT ;  /* 0x0000000305ff7812 */ /* 0x000fe2000780c0ff */
[----:B------:R-:W-:Y:S01]  /*1ce30*/  STS.64 [R19], R148 ;  /* 0x0000009413007388 */ /* 0x000fe20000000a00 */
[----:B------:R-:W-:Y:S01]  /*1ce40*/  SHF.R.S32.HI R4, RZ, 0x1f, R21 ;  /* 0x0000001fff047819 */ /* 0x000fe20000011415 */
[----:B------:R-:W-:Y:S01]  /*1ce50*/  IMAD.MOV.U32 R5, RZ, RZ, -0x800000 ;  /* 0xff800000ff057424 */ /* 0x000fe200078e00ff */
[----:B------:R-:W-:Y:S01]  /*1ce60*/  IADD3 R3, R14, -R24, RZ ;  /* 0x800000180e037210 */ /* 0x000fe20007ffe0ff */
[----:B------:R-:W-:Y:S01]  /*1ce70*/  STS.64 [R19+0x800], R150 ;  /* 0x0008009613007388 */ /* 0x000fe20000000a00 */
[----:B------:R-:W-:Y:S01]  /*1ce80*/  IMAD R14, RZ, RZ, -UR17 ;  /* 0x80000011ff0e7e24 */ /* 0x000fe2000f8e02ff */
[C---:B-1----:R-:W-:Y:S01]  /*1ce90*/  IADD3 R8, R9.reuse, R17, RZ ;  /* 0x0000001109087210 */ /* 0x042fe20007ffe0ff */
[----:B------:R-:W-:Y:S01]  /*1cea0*/  IMAD.IADD R9, R9, 0x1, R10 ;  /* 0x0000000109097824 */ /* 0x000fe200078e020a */
[----:B------:R-:W-:Y:S01]  /*1ceb0*/  STS.64 [R17], R144 ;  /* 0x0000009011007388 */ /* 0x000fe20000000a00 */
[----:B------:R-:W-:Y:S01]  /*1cec0*/  LEA.HI R4, R4, R21, RZ, 0x2 ;  /* 0x0000001504047211 */ /* 0x000fe200078f10ff */
[----:B------:R-:W-:-:S02]  /*1ced0*/  IMAD R14, R20, R14, UR4 ;  /* 0x00000004140e7e24 */ /* 0x000fc4000f8e020e */
[----:B--2---:R-:W-:Y:S01]  /*1cee0*/  @P3 FFMA.FTZ R5, R0, R22, R6 ;  /* 0x0000001600053223 */ /* 0x004fe20000010006 */
[----:B------:R1:W-:Y:S01]  /*1cef0*/  STS.64 [R17+0x800], R146 ;  /* 0x0008009211007388 */ /* 0x0003e20000000a00 */
[----:B------:R-:W-:-:S03]  /*1cf00*/  SHF.R.S32.HI R4, RZ, 0x2, R4 ;  /* 0x00000002ff047819 */ /* 0x000fc60000011404 */
[----:B------:R2:W-:Y:S01]  /*1cf10*/  STS.64 [R10], R140 ;  /* 0x0000008c0a007388 */ /* 0x0005e20000000a00 */
[----:B------:R-:W-:Y:S02]  /*1cf20*/  LEA R3, R3, R4, 0x4 ;  /* 0x0000000403037211 */ /* 0x000fe400078e20ff */
[----:B------:R-:W-:Y:S01]  /*1cf30*/  MOV R4, 0xff800000 ;  /* 0xff80000000047802 */ /* 0x000fe20000000f00 */
[----:B------:R2:W-:Y:S01]  /*1cf40*/  STS.64 [R10+0x800], R142 ;  /* 0x0008008e0a007388 */ /* 0x0005e20000000a00 */
[----:B------:R-:W-:-:S03]  /*1cf50*/  @P4 FFMA.FTZ R4, R2, R23, R7 ;  /* 0x0000001702044223 */ /* 0x000fc60000010007 */
[----:B------:R2:W-:Y:S04]  /*1cf60*/  STS.64 [R8], R136 ;  /* 0x0000008808007388 */ /* 0x0005e80000000a00 */
[----:B------:R2:W-:Y:S04]  /*1cf70*/  STS.64 [R8+0x800], R138 ;  /* 0x0008008a08007388 */ /* 0x0005e80000000a00 */
[----:B------:R2:W-:Y:S04]  /*1cf80*/  STS.64 [R9], R132 ;  /* 0x0000008409007388 */ /* 0x0005e80000000a00 */
[----:B------:R2:W-:Y:S01]  /*1cf90*/  STS.64 [R9+0x800], R134 ;  /* 0x0008008609007388 */ /* 0x0005e20000000a00 */
[----:B-1----:R-:W1:Y:S08]  /*1cfa0*/  LDC.64 R16, c[0x0][0x2c0] ;  /* 0x0000b000ff107b82 */ /* 0x002e700000000a00 */
[----:B------:R-:W-:Y:S06]  /*1cfb0*/  BAR.SYNC.DEFER_BLOCKING 0x0 ;  /* 0x0000000000007b1d */ /* 0x000fec0000010000 */
[----:B------:R-:W1:Y:S01]  /*1cfc0*/  S2R R18, SR_CTAID.Y ;  /* 0x0000000000127919 */ /* 0x000e620000002600 */
[----:B------:R-:W3:Y:S01]  /*1cfd0*/  S2R R19, SR_CTAID.X ;  /* 0x0000000000137919 */ /* 0x000ee20000002500 */
[----:B------:R2:W4:Y:S01]  /*1cfe0*/  LDS.128 R8, [R15] ;  /* 0x000000000f087984 */ /* 0x0005220000000c00 */
[----:B-1----:R-:W-:Y:S01]  /*1cff0*/  IMAD R16, R18, R16, UR17 ;  /* 0x0000001112107e24 */ /* 0x002fe2000f8e0210 */
[----:B---3--:R-:W-:-:S03]  /*1d000*/  SHF.L.U32 R19, R19, 0x6, RZ ;  /* 0x0000000613137819 */ /* 0x008fc600000006ff */
[----:B------:R-:W-:-:S04]  /*1d010*/  IMAD R14, R16, R20, R14 ;  /* 0x00000014100e7224 */ /* 0x000fc800078e020e */
[----:B------:R-:W-:Y:S01]  /*1d020*/  IMAD R13, R14, R17, R19 ;  /* 0x000000110e0d7224 */ /* 0x000fe200078e0213 */
[----:B--2-4-:R-:W-:Y:S06]  /*1d030*/  @P0 BRA `(.L_x_1682) ;  /* 0x00000000002c0947 */ /* 0x014fec0003800000 */
[----:B------:R-:W-:Y:S01]  /*1d040*/  VIADD R6, R3, 0x8 ;  /* 0x0000000803067836 */ /* 0x000fe20000000000 */
        /* <DEDUP_REMOVED lines=10> */
.L_x_1682:
[----:B------:R-:W-:Y:S05]  /*1d0f0*/  BSYNC B0 ;  /* 0x0000000000007941 */ /* 0x000fea0003800000 */
.L_x_1681:
[----:B------:R-:W2:Y:S01]  /*1d100*/  LDS.128 R32, [R15+0x800] ;  /* 0x000800000f207984 */ /* 0x000ea20000000c00 */
[--C-:B------:R-:W-:Y:S01]  /*1d110*/  SHF.R.S32.HI R41, RZ, 0x1f, R40.reuse ;  /* 0x0000001fff297819 */ /* 0x100fe20000011428 */
[----:B------:R-:W-:Y:S01]  /*1d120*/  ULDC UR4, c[0x0][0x2d0] ;  /* 0x0000b40000047ab9 */ /* 0x000fe20000000800 */
[----:B------:R-:W-:Y:S01]  /*1d130*/  VIADD R0, R12, 0x10 ;  /* 0x000000100c007836 */ /* 0x000fe20000000000 */
[----:B------:R-:W3:Y:S01]  /*1d140*/  LDS.128 R28, [R15+0x1000] ;  /* 0x001000000f1c7984 */ /* 0x000ee20000000c00 */
[----:B------:R-:W-:Y:S01]  /*1d150*/  ISETP.GE.AND P0, PT, R40, UR4, PT ;  /* 0x0000000428007c0c */ /* 0x000fe2000bf06270 */
[----:B------:R-:W-:Y:S01]  /*1d160*/  ULDC UR4, c[0x0][0x2dc] ;  /* 0x0000b70000047ab9 */ /* 0x000fe20000000800 */
[C---:B------:R-:W-:Y:S01]  /*1d170*/  IMAD.WIDE R40, R12.reuse, 0x40, R40 ;  /* 0x000000400c287825 */ /* 0x040fe200078e0228 */
[----:B------:R-:W4:Y:S01]  /*1d180*/  LDS.128 R24, [R15+0x1800] ;  /* 0x001800000f187984 */ /* 0x000f220000000c00 */
        /* <DEDUP_REMOVED lines=21> */
[----:B------:R1:W-:Y:S01]  /*1d2e0*/  @!P1 STG.E.64 desc[UR22][R40.64], R8 ;  /* 0x0000000828009986 */ /* 0x0003e2000c101b16 */
[----:B------:R-:W-:-:S03]  /*1d2f0*/  ISETP.GE.OR P3, PT, R2, UR5, P0 ;  /* 0x0000000502007c0c */ /* 0x000fc60008766670 */
[----:B------:R1:W-:Y:S01]  /*1d300*/  @!P1 STG.E.64 desc[UR22][R40.64+0x8], R10 ;  /* 0x0000080a28009986 */ /* 0x0003e2000c101b16 */
[----:B------:R-:W-:Y:S02]  /*1d310*/  ISETP.GE.OR P1, PT, R0, UR5, P0 ;  /* 0x0000000500007c0c */ /* 0x000fe40008726670 */
[----:B------:R-:W-:Y:S01]  /*1d320*/  ISETP.GE.OR P0, PT, R12, UR5, P0 ;  /* 0x000000050c007c0c */ /* 0x000fe20008706670 */
[----:B--2---:R2:W-:Y:S04]  /*1d330*/  @!P6 STG.E.128 desc[UR22][R40.64+0x800], R32 ;  /* 0x000800202800e986 */ /* 0x0045e8000c101d16 */
[----:B---3--:R2:W-:Y:S04]  /*1d340*/  @!P5 STG.E.128 desc[UR22][R40.64+0x1000], R28 ;  /* 0x0010001c2800d986 */ /* 0x0085e8000c101d16 */
[----:B----4-:R2:W-:Y:S04]  /*1d350*/  @!P4 STG.E.128 desc[UR22][R40.64+0x1800], R24 ;  /* 0x001800182800c986 */ /* 0x0105e8000c101d16 */
[----:B-----5:R2:W-:Y:S04]  /*1d360*/  @!P3 STG.E.128 desc[UR22][R40.64+0x2000], R20 ;  /* 0x002000142800b986 */ /* 0x0205e8000c101d16 */
[----:B------:R2:W-:Y:S04]  /*1d370*/  @!P2 STG.E.128 desc[UR22][R40.64+0x2800], R16 ;  /* 0x002800102800a986 */ /* 0x0005e8000c101d16 */
[----:B-1----:R2:W-:Y:S01]  /*1d380*/  @!P1 STG.E.128 desc[UR22][R40.64+0x3000], R4 ;  /* 0x0030000428009986 */ /* 0x0025e2000c101d16 */
[----:B------:R-:W-:Y:S05]  /*1d390*/  @P0 EXIT ;  /* 0x000000000000094d */ /* 0x000fea0003800000 */
[----:B------:R-:W-:Y:S01]  /*1d3a0*/  STG.E.128 desc[UR22][R40.64+0x3800], R36 ;  /* 0x0038002428007986 */ /* 0x000fe2000c101d16 */
[----:B------:R-:W-:Y:S05]  /*1d3b0*/  EXIT ;  /* 0x000000000000794d */ /* 0x000fea0003800000 */
.L_x_1683:
        /* <DEDUP_REMOVED lines=12> */
.L_x_7997:


//--------------------- .text._ZN5flash24flash_fwd_splitkv_kernelI23Flash_fwd_kernel_traitsILi64ELi64ELi256ELi4ELb0ELb0EN7cutlass10bfloat16_tE19Flash_kernel_traitsILi64ELi64ELi256ELi4ES3_EELb1ELb0ELb0ELb0ELb0ELb0ELb1ELb1EEEvNS_16Flash_fwd_paramsE --------------------------
	.section	.text._ZN5flash24flash_fwd_splitkv_kernelI23Flash_fwd_kernel_traitsILi64ELi64ELi256ELi4ELb0ELb0EN7cutlass10bfloat16_tE19Flash_kernel_traitsILi64ELi64ELi256ELi4ES3_EELb1ELb0ELb0ELb0ELb0ELb0ELb1ELb1EEEvNS_16Flash_fwd_paramsE,"ax",@progbits
	.align	128
        .global         _ZN5flash24flash_fwd_splitkv_kernelI23Flash_fwd_kernel_traitsILi64ELi64ELi256ELi4ELb0ELb0EN7cutlass10bfloat16_tE19Flash_kernel_traitsILi64ELi64ELi256ELi4ES3_EELb1ELb0ELb0ELb0ELb0ELb0ELb1ELb1EEEvNS_16Flash_fwd_paramsE
        .type           _ZN5flash24flash_fwd_splitkv_kernelI23Flash_fwd_kernel_traitsILi64ELi64ELi256ELi4ELb0ELb0EN7cutlass10bfloat16_tE19Flash_kernel_traitsILi64ELi64ELi256ELi4ES3_EELb1ELb0ELb0ELb0ELb0ELb0ELb1ELb1EEEvNS_16Flash_fwd_paramsE,@function
        .size           _ZN5flash24flash_fwd_splitkv_kernelI23Flash_fwd_kernel_traitsILi64ELi64ELi256ELi4ELb0ELb0EN7cutlass10bfloat16_tE19Flash_kernel_traitsILi64ELi64ELi256ELi4ES3_EELb1ELb0ELb0ELb0ELb0ELb0ELb1ELb1EEEvNS_16Flash_fwd_paramsE,(.L_x_7954 - _ZN5flash24flash_fwd_splitkv_kernelI23Flash_fwd_kernel_traitsILi64ELi64ELi256ELi4ELb0ELb0EN7cutlass10bfloat16_tE19Flash_kernel_traitsILi64ELi64ELi256ELi4ES3_EELb1ELb0ELb0ELb0ELb0ELb0ELb1ELb1EEEvNS_16Flash_fwd_paramsE)
        .other          _ZN5flash24flash_fwd_splitkv_kernelI23Flash_fwd_kernel_traitsILi64ELi64ELi256ELi4ELb0ELb0EN7cutlass10bfloat16_tE19Flash_kernel_traitsILi64ELi64ELi256ELi4ES3_EELb1ELb0ELb0ELb0ELb0ELb0ELb1ELb1EEEvNS_16Flash_fwd_paramsE,@"STO_CUDA_ENTRY STV_DEFAULT"
_ZN5flash24flash_fwd_splitkv_kernelI23Flash_fwd_kernel_traitsILi64ELi64ELi256ELi4ELb0ELb0EN7cutlass10bfloat16_tE19Flash_kernel_traitsILi64ELi64ELi256ELi4ES3_EELb1ELb0ELb0ELb0ELb0ELb0ELb1ELb1EEEvNS_16Flash_fwd_paramsE:
.text._ZN5flash24flash_fwd_splitkv_kernelI23Flash_fwd_kernel_traitsILi64ELi64ELi256ELi4ELb0ELb0EN7cutlass10bfloat16_tE19Flash_kernel_traitsILi64ELi64ELi256ELi4ES3_EELb1ELb0ELb0ELb0ELb0ELb0ELb1ELb1EEEvNS_16Flash_fwd_paramsE:
[----:B------:R-:W1:Y:S08]  /*0000*/  LDC R1, c[0x0][0x28] ;  /* 0x00000a00ff017b82 */ /* 0x000e700000000800 */
[----:B------:R-:W2:Y:S01]  /*0010*/  LDC R4, c[0x0][0x270] ;  /* 0x00009c00ff047b82 */ /* 0x000ea20000000800 */
[----:B-1----:R-:W-:Y:S01]  /*0020*/  IADD3 R1, R1, -0x160, RZ ;  /* 0xfffffea001017810 */ /* 0x002fe20007ffe0ff */
[----:B------:R-:W-:Y:S06]  /*0030*/  BSSY B3, `(.L_x_1684) ;  /* 0x000001c000037945 */ /* 0x000fec0003800000 */
[----:B------:R-:W1:Y:S08]  /*0040*/  S2UR UR4, SR_CTAID.Z ;  /* 0x00000000000479c3 */ /* 0x000e700000002700 */
[----:B------:R-:W3:Y:S01]  /*0050*/  S2UR UR8, SR_CTAID.Y ;  /* 0x00000000000879c3 */ /* 0x000ee20000002600 */
[----:B--2---:R-:W2:Y:S01]  /*0060*/  I2F.U32.RP R2, R4 ;  /* 0x0000000400027306 */ /* 0x004ea20000209000 */
[----:B------:R-:W-:-:S06]  /*0070*/  ISETP.NE.U32.AND P0, PT, R4, RZ, PT ;  /* 0x000000ff0400720c */ /* 0x000fcc0003f05070 */
[----:B------:R-:W4:Y:S08]  /*0080*/  LDC R8, c[0x0][0x10] ;  /* 0x00000400ff087b82 */ /* 0x000f300000000800 */
[----:B------:R-:W1:Y:S01]  /*0090*/  LDC.64 R134, c[0x0][0x198] ;  /* 0x00006600ff867b82 */ /* 0x000e620000000a00 */
[----:B--2---:R-:W2:Y:S02]  /*00a0*/  MUFU.RCP R2, R2 ;  /* 0x0000000200027308 */ /* 0x004ea40000001000 */
[----:B--2---:R-:W-:-:S06]  /*00b0*/  IADD3 R2, R2, 0xffffffe, RZ ;  /* 0x0ffffffe02027810 */ /* 0x004fcc0007ffe0ff */
[----:B------:R-:W2:Y:S02]  /*00c0*/  F2I.FTZ.U32.TRUNC.NTZ R3, R2 ;  /* 0x0000000200037305 */ /* 0x000ea4000021f000 */
[----:B--2---:R-:W-:Y:S01]  /*00d0*/  IMAD.MOV R0, RZ, RZ, -R3 ;  /* 0x000000ffff007224 */ /* 0x004fe200078e0a03 */
[----:B------:R-:W-:-:S03]  /*00e0*/  MOV R2, RZ ;  /* 0x000000ff00027202 */ /* 0x000fc60000000f00 */
[----:B------:R-:W-:-:S04]  /*00f0*/  IMAD R0, R0, R4, RZ ;  /* 0x0000000400007224 */ /* 0x000fc800078e02ff */
[----:B------:R-:W-:-:S06]  /*0100*/  IMAD.HI.U32 R2, R3, R0, R2 ;  /* 0x0000000003027227 */ /* 0x000fcc00078e0002 */
[----:B-1----:R-:W-:-:S04]  /*0110*/  IMAD.HI.U32 R5, R2, UR4, RZ ;  /* 0x0000000402057c27 */ /* 0x002fc8000f8e00ff */
[----:B------:R-:W-:-:S04]  /*0120*/  IMAD.MOV R0, RZ, RZ, -R5 ;  /* 0x000000ffff007224 */ /* 0x000fc800078e0a05 */
[----:B------:R-:W-:-:S05]  /*0130*/  IMAD R0, R4, R0, UR4 ;  /* 0x0000000404007e24 */ /* 0x000fca000f8e0200 */
[----:B------:R-:W-:-:S13]  /*0140*/  ISETP.GE.U32.AND P2, PT, R0, R4, PT ;  /* 0x000000040000720c */ /* 0x000fda0003f46070 */
[----:B------:R-:W-:Y:S01]  /*0150*/  @P2 IADD3 R0, R0, -R4, RZ ;  /* 0x8000000400002210 */ /* 0x000fe20007ffe0ff */
[----:B------:R-:W-:-:S03]  /*0160*/  @P2 VIADD R5, R5, 0x1 ;  /* 0x0000000105052836 */ /* 0x000fc60000000000 */
[----:B------:R-:W-:-:S13]  /*0170*/  ISETP.GE.U32.AND P1, PT, R0, R4, PT ;  /* 0x000000040000720c */ /* 0x000fda0003f26070 */
[----:B------:R-:W-:Y:S02]  /*0180*/  @P1 IADD3 R5, R5, 0x1, RZ ;  /* 0x0000000105051810 */ /* 0x000fe40007ffe0ff */
[----:B------:R-:W-:-:S05]  /*0190*/  @!P0 LOP3.LUT R5, RZ, R4, RZ, 0x33, !PT ;  /* 0x00000004ff058212 */ /* 0x000fca00078e33ff */
[----:B------:R-:W-:Y:S01]  /*01a0*/  IMAD.MOV R0, RZ, RZ, -R5 ;  /* 0x000000ffff007224 */ /* 0x000fe200078e0a05 */
[----:B------:R1:W-:Y:S03]  /*01b0*/  STL [R1+0x154], R5 ;  /* 0x0001540501007387 */ /* 0x0003e60000100800 */
[----:B------:R-:W-:-:S05]  /*01c0*/  IMAD R0, R4, R0, UR4 ;  /* 0x0000000404007e24 */ /* 0x000fca000f8e0200 */
[----:B---34-:R1:W-:Y:S02]  /*01d0*/  STL [R1+0x158], R0 ;  /* 0x0001580001007387 */ /* 0x0183e40000100800 */
[----:B-1----:R-:W-:Y:S05]  /*01e0*/  CALL.REL.NOINC `($_ZN5flash24flash_fwd_splitkv_kernelI23Flash_fwd_kernel_traitsILi64ELi64ELi256ELi4ELb0ELb0EN7cutlass10bfloat16_tE19Flash_kernel_traitsILi64ELi64ELi256ELi4ES3_EELb1ELb0ELb0ELb0ELb0ELb0ELb1ELb1EEEvNS_16Flash_fwd_paramsE$_ZN5flash30compute_attn_1rowblock_splitkvI23Flash_fwd_kernel_traitsILi64ELi64ELi256ELi4ELb0ELb0EN7cutlass10bfloat16_tE19Flash_kernel_traitsILi64ELi64ELi256ELi4ES3_EELb1ELb0ELb0ELb0ELb0ELb0ELb1ELb1ENS_16Flash_fwd_paramsEEEvRKT8_iiiii) ;  /* 0x0000000000087944 */ /* 0x002fea0003c00000 */
[----:B------:R-:W-:Y:S05]  /*01f0*/  BSYNC B3 ;  /* 0x0000000000037941 */ /* 0x000fea0003800000 */
.L_x_1684:
[----:B------:R-:W-:Y:S05]  /*0200*/  EXIT ;  /* 0x000000000000794d */ /* 0x000fea0003800000 */
        .type           $_ZN5flash24flash_fwd_splitkv_kernelI23Flash_fwd_kernel_traitsILi64ELi64ELi256ELi4ELb0ELb0EN7cutlass10bfloat16_tE19Flash_kernel_traitsILi64ELi64ELi256ELi4ES3_EELb1ELb0ELb0ELb0ELb0ELb0ELb1ELb1EEEvNS_16Flash_fwd_paramsE$_ZN5flash30compute_attn_1rowblock_splitkvI23Flash_fwd_kernel_traitsILi64ELi64ELi256ELi4ELb0ELb0EN7cutlass10bfloat16_tE19Flash_kernel_traitsILi64ELi64ELi256ELi4ES3_EELb1ELb0ELb0ELb0ELb0ELb0ELb1ELb1ENS_16Flash_fwd_paramsEEEvRKT8_iiiii,@function
        .size           $_ZN5flash24flash_fwd_splitkv_kernelI23Flash_fwd_kernel_traitsILi64ELi64ELi256ELi4ELb0ELb0EN7cutlass10bfloat16_tE19Flash_kernel_traitsILi64ELi64ELi256ELi4ES3_EELb1ELb0ELb0ELb0ELb0ELb0ELb1ELb1EEEvNS_16Flash_fwd_paramsE$_ZN5flash30compute_attn_1rowblock_splitkvI23Flash_fwd_kernel_traitsILi64ELi64ELi256ELi4ELb0ELb0EN7cutlass10bfloat16_tE19Flash_kernel_traitsILi64ELi64ELi256ELi4ES3_EELb1ELb0ELb0ELb0ELb0ELb0ELb1ELb1ENS_16Flash_fwd_paramsEEEvRKT8_iiiii,(.L_x_7954 - $_ZN5flash24flash_fwd_splitkv_kernelI23Flash_fwd_kernel_traitsILi64ELi64ELi256ELi4ELb0ELb0EN7cutlass10bfloat16_tE19Flash_kernel_traitsILi64ELi64ELi256ELi4ES3_EELb1ELb0ELb0ELb0ELb0ELb0ELb1ELb1EEEvNS_16Flash_fwd_paramsE$_ZN5flash30compute_attn_1rowblock_splitkvI23Flash_fwd_kernel_traitsILi64ELi64ELi256ELi4ELb0ELb0EN7cutlass10bfloat16_tE19Flash_kernel_traitsILi64ELi64ELi256ELi4ES3_EELb1ELb0ELb0ELb0ELb0ELb0ELb1ELb1ENS_16Flash_fwd_paramsEEEvRKT8_iiiii)
$_ZN5flash24flash_fwd_splitkv_kernelI23Flash_fwd_kernel_traitsILi64ELi64ELi256ELi4ELb0ELb0EN7cutlass10bfloat16_tE19Flash_kernel_traitsILi64ELi64ELi256ELi4ES3_EELb1ELb0ELb0ELb0ELb0ELb0ELb1ELb1EEEvNS_16Flash_fwd_paramsE$_ZN5flash30compute_attn_1rowblock_splitkvI23Flash_fwd_kernel_traitsILi64ELi64ELi256ELi4ELb0ELb0EN7cutlass10bfloat16_tE19Flash_kernel_traitsILi64ELi64ELi256ELi4ES3_EELb1ELb0ELb0ELb0ELb0ELb0ELb1ELb1ENS_16Flash_fwd_paramsEEEvRKT8_iiiii:
[----:B------:R-:W-:Y:S01]  /*0210*/  ULDC.64 UR6, c[0x0][0x208] ;  /* 0x0000820000067ab9 */ /* 0x000fe20000000a00 */
[----:B------:R-:W2:Y:S04]  /*0220*/  LDL R36, [R1+0x154] ;  /* 0x0001540001247983 */ /* 0x000ea80000100800 */
[----:B------:R-:W3:Y:S01]  /*0230*/  LD.E.64 R2, desc[UR6][R134.64+0xe0] ;  /* 0x0000e00686027980 */ /* 0x000ee2000c101b00 */
[----:B------:R-:W-:-:S03]  /*0240*/  IMAD.MOV.U32 R29, RZ, RZ, -0x1 ;  /* 0xffffffffff1d7424 */ /* 0x000fc600078e00ff */
[----:B------:R-:W4:Y:S01]  /*0250*/  LD.E.64 R4, desc[UR6][R134.64+0xf0] ;  /* 0x0000f00686047980 */ /* 0x000f22000c101b00 */
[----:B---3--:R-:W-:-:S04]  /*0260*/  ISETP.NE.U32.AND P0, PT, R2, RZ, PT ;  /* 0x000000ff0200720c */ /* 0x008fc80003f05070 */
[----:B------:R-:W-:Y:S01]  /*0270*/  ISETP.NE.AND.EX P0, PT, R3, RZ, PT, P0 ;  /* 0x000000ff0300720c */ /* 0x000fe20003f05300 */
[----:B--2---:R-:W-:-:S12]  /*0280*/  IMAD.WIDE R2, R36, 0x4, R2 ;  /* 0x0000000424027825 */ /* 0x004fd800078e0202 */
[----:B------:R-:W2:Y:S04]  /*0290*/  @P0 LD.E R29, desc[UR6][R2.64] ;  /* 0x00000006021d0980 */ /* 0x000ea8000c101900 */
[----:B------:R-:W2:Y:S01]  /*02a0*/  @P0 LD.E R0, desc[UR6][R2.64+0x4] ;  /* 0x0000040602000980 */ /* 0x000ea2000c101900 */
[----:B----4-:R-:W-:-:S04]  /*02b0*/  ISETP.NE.U32.AND P4, PT, R4, RZ, PT ;  /* 0x000000ff0400720c */ /* 0x010fc80003f85070 */
[----:B------:R-:W-:Y:S01]  /*02c0*/  ISETP.NE.AND.EX P4, PT, R5, RZ, PT, P4 ;  /* 0x000000ff0500720c */ /* 0x000fe20003f85340 */
[----:B------:R-:W-:Y:S01]  /*02d0*/  IMAD.MOV.U32 R11, RZ, RZ, RZ ;  /* 0x000000ffff0b7224 */ /* 0x000fe200078e00ff */
[----:B------:R-:W3:Y:S01]  /*02e0*/  LD.E.64 R2, desc[UR6][R134.64+0xe8] ;  /* 0x0000e80686027980 */ /* 0x000ee2000c101b00 */
[----:B------:R-:W-:-:S10]  /*02f0*/  IMAD.WIDE R30, R36, 0x4, R4 ;  /* 0x00000004241e7825 */ /* 0x000fd400078e0204 */
[----:B------:R1:W5:Y:S01]  /*0300*/  @P4 LD.E R11, desc[UR6][R30.64] ;  /* 0x000000061e0b4980 */ /* 0x000362000c101900 */
[----:B--2---:R-:W-:-:S06]  /*0310*/  @P0 IADD3 R16, R0, -R29, RZ ;  /* 0x8000001d00100210 */ /* 0x004fcc0007ffe0ff */
[----:B------:R-:W2:Y:S01]  /*0320*/  @!P0 LD.E R16, desc[UR6][R134.64+0xb4] ;  /* 0x0000b40686108980 */ /* 0x000ea2000c101900 */
[----:B------:R-:W-:Y:S01]  /*0330*/  BSSY B0, `(.L_x_1685) ;  /* 0x000000b000007945 */ /* 0x000fe20003800000 */
[----:B---3--:R-:W-:-:S04]  /*0340*/  ISETP.NE.U32.AND P0, PT, R2, RZ, PT ;  /* 0x000000ff0200720c */ /* 0x008fc80003f05070 */
[----:B------:R-:W-:Y:S01]  /*0350*/  ISETP.NE.AND.EX P0, PT, R3, RZ, PT, P0 ;  /* 0x000000ff0300720c */ /* 0x000fe20003f05300 */
[----:B------:R-:W-:Y:S02]  /*0360*/  IMAD.MOV.U32 R14, RZ, RZ, -0x1 ;  /* 0xffffffffff0e7424 */ /* 0x000fe400078e00ff */
[----:B------:R-:W-:Y:S01]  /*0370*/  IMAD.WIDE R2, R36, 0x4, R2 ;  /* 0x0000000424027825 */ /* 0x000fe200078e0202 */
[----:B--2---:R1:W-:Y:S09]  /*0380*/  STL [R1+0x15c], R16 ;  /* 0x00015c1001007387 */ /* 0x0043f20000100800 */
[----:B------:R-:W-:Y:S05]  /*0390*/  @!P0 BRA `(.L_x_1686) ;  /* 0x0000000000108947 */ /* 0x000fea0003800000 */
[----:B------:R-:W2:Y:S02]  /*03a0*/  LD.E.U8 R0, desc[UR6][R134.64+0x1b2] ;  /* 0x0001b20686007980 */ /* 0x000ea4000c101100 */
[----:B--2---:R-:W-:-:S13]  /*03b0*/  ISETP.NE.AND P1, PT, R0, RZ, PT ;  /* 0x000000ff0000720c */ /* 0x004fda0003f25270 */
[----:B------:R-:W-:Y:S05]  /*03c0*/  @!P1 BRA `(.L_x_1686) ;  /* 0x0000000000049947 */ /* 0x000fea0003800000 */
[----:B------:R2:W5:Y:S02]  /*03d0*/  LD.E R14, desc[UR6][R2.64] ;  /* 0x00000006020e7980 */ /* 0x000564000c101900 */
.L_x_1686:
[----:B------:R-:W-:Y:S05]  /*03e0*/  BSYNC B0 ;  /* 0x0000000000007941 */ /* 0x000fea0003800000 */
.L_x_1685:
        /* <DEDUP_REMOVED lines=8> */
.L_x_1688:
[----:B------:R3:W5:Y:S02]  /*0470*/  LD.E R0, desc[UR6][R134.64+0xb8] ;  /* 0x0000b80686007980 */ /* 0x000764000c101900 */
.L_x_1689:
[----:B------:R-:W-:Y:S05]  /*0480*/  BSYNC B0 ;  /* 0x0000000000007941 */ /* 0x000fea0003800000 */
.L_x_1687:
[----:B--2-4-:R-:W2:Y:S01]  /*0490*/  LD.E.64 R2, desc[UR6][R134.64+0xf8] ;  /* 0x0000f80686027980 */ /* 0x014ea2000c101b00 */
[----:B------:R-:W-:Y:S01]  /*04a0*/  BSSY B1, `(.L_x_1690) ;  /* 0x0000012000017945 */ /* 0x000fe20003800000 */
[----:B-----5:R-:W-:Y:S01]  /*04b0*/  IMAD.IADD R143, R0, 0x1, -R11 ;  /* 0x00000001008f7824 */ /* 0x020fe200078e0a0b */
[----:B--2---:R-:W-:-:S04]  /*04c0*/  ISETP.NE.U32.AND P0, PT, R2, RZ, PT ;  /* 0x000000ff0200720c */ /* 0x004fc80003f05070 */
[----:B------:R-:W-:-:S13]  /*04d0*/  ISETP.NE.AND.EX P0, PT, R3, RZ, PT, P0 ;  /* 0x000000ff0300720c */ /* 0x000fda0003f05300 */
[----:B------:R-:W-:Y:S05]  /*04e0*/  @!P0 BRA `(.L_x_1691) ;  /* 0x0000000000108947 */ /* 0x000fea0003800000 */
[----:B------:R-:W-:-:S06]  /*04f0*/  IMAD.WIDE R2, R36, 0x4, R2 ;  /* 0x0000000424027825 */ /* 0x000fcc00078e0202 */
[----:B------:R-:W2:Y:S02]  /*0500*/  LD.E R2, desc[UR6][R2.64] ;  /* 0x0000000602027980 */ /* 0x000ea4000c101900 */
[----:B--2---:R-:W-:Y:S01]  /*0510*/  IADD3 R241, R2, -R11, RZ ;  /* 0x8000000b02f17210 */ /* 0x004fe20007ffe0ff */
[----:B------:R-:W-:Y:S05]  /*0520*/  BRA `(.L_x_1692) ;  /* 0x0000000000247947 */ /* 0x000fea0003800000 */
.L_x_1691:
[----:B------:R-:W2:Y:S01]  /*0530*/  LD.E.64 R2, desc[UR6][R134.64+0x108] ;  /* 0x0001080686027980 */ /* 0x000ea2000c101b00 */
[----:B------:R-:W-:Y:S01]  /*0540*/  BSSY B0, `(.L_x_1693) ;  /* 0x0000006000007945 */ /* 0x000fe20003800000 */
[----:B------:R-:W-:Y:S01]  /*0550*/  IMAD.MOV.U32 R0, RZ, RZ, RZ ;  /* 0x000000ffff007224 */ /* 0x000fe200078e00ff */
[----:B--2---:R-:W-:-:S04]  /*0560*/  ISETP.NE.U32.AND P0, PT, R2, RZ, PT ;  /* 0x000000ff0200720c */ /* 0x004fc80003f05070 */
[----:B------:R-:W-:-:S13]  /*0570*/  ISETP.NE.AND.EX P0, PT, R3, RZ, PT, P0 ;  /* 0x000000ff0300720c */ /* 0x000fda0003f05300 */
[----:B------:R-:W-:Y:S05]  /*0580*/  @!P0 BRA `(.L_x_1694) ;  /* 0x0000000000048947 */ /* 0x000fea0003800000 */
[----:B------:R2:W5:Y:S02]  /*0590*/  LD.E R0, desc[UR6][R134.64+0xbc] ;  /* 0x0000bc0686007980 */ /* 0x000564000c101900 */
.L_x_1694:
[----:B------:R-:W-:Y:S05]  /*05a0*/  BSYNC B0 ;  /* 0x0000000000007941 */ /* 0x000fea0003800000 */
.L_x_1693:
[----:B-----5:R-:W-:Y:S02]  /*05b0*/  IADD3 R241, R143, R0, RZ ;  /* 0x000000008ff17210 */ /* 0x020fe40007ffe0ff */
.L_x_1692:
[----:B------:R-:W-:Y:S05]  /*05c0*/  BSYNC B1 ;  /* 0x0000000000017941 */ /* 0x000fea0003800000 */
.L_x_1690:
[----:B------:R-:W4:Y:S01]  /*05d0*/  S2R R39, SR_CTAID.X ;  /* 0x0000000000277919 */ /* 0x000f220000002500 */
[----:B------:R-:W-:Y:S01]  /*05e0*/  MOV R15, 0x1f0 ;  /* 0x000001f0000f7802 */ /* 0x000fe20000000f00 */
[----:B------:R-:W-:-:S03]  /*05f0*/  IMAD.MOV.U32 R3, RZ, RZ, 0x0 ;  /* 0x00000000ff037424 */ /* 0x000fc600078e00ff */
[----:B------:R-:W-:Y:S01]  /*0600*/  MOV R2, R15 ;  /* 0x0000000f00027202 */ /* 0x000fe20000000f00 */
[----:B----4-:R-:W-:-:S05]  /*0610*/  IMAD.SHL.U32 R13, R39, 0x40, RZ ;  /* 0x00000040270d7824 */ /* 0x010fca00078e00ff */
[----:B------:R-:W-:-:S13]  /*0620*/  ISETP.GT.AND P0, PT, R16, R13, PT ;  /* 0x0000000d1000720c */ /* 0x000fda0003f04270 */
[----:B-123--:R-:W-:Y:S05]  /*0630*/  @!P0 RET.REL.NODEC R2 `(_ZN5flash24flash_fwd_splitkv_kernelI23Flash_fwd_kernel_traitsILi64ELi64ELi256ELi4ELb0ELb0EN7cutlass10bfloat16_tE19Flash_kernel_traitsILi64ELi64ELi256ELi4ES3_EELb1ELb0ELb0ELb0ELb0ELb0ELb1ELb1EEEvNS_16Flash_fwd_paramsE) ;  /* 0xfffffff802708950 */ /* 0x00efea0003c3ffff */
[----:B------:R-:W2:Y:S04]  /*0640*/  LD.E R0, desc[UR6][R134.64+0xb8] ;  /* 0x0000b80686007980 */ /* 0x000ea8000c101900 */
[----:B------:R-:W3:Y:S01]  /*0650*/  LD.E R10, desc[UR6][R134.64+0x188] ;  /* 0x00018806860a7980 */ /* 0x000ee2000c101900 */
[-C--:B------:R-:W-:Y:S02]  /*0660*/  IABS R4, R8.reuse ;  /* 0x0000000800047213 */ /* 0x080fe40000000000 */
[----:B------:R-:W-:Y:S01]  /*0670*/  IABS R9, R8 ;  /* 0x0000000800097213 */ /* 0x000fe20000000000 */
[----:B------:R-:W1:Y:S01]  /*0680*/  S2R R37, SR_TID.X ;  /* 0x0000000000257919 */ /* 0x000e620000002100 */
[----:B------:R-:W4:Y:S08]  /*0690*/  I2F.RP R2, R4 ;  /* 0x0000000400027306 */ /* 0x000f300000209400 */
[----:B----4-:R-:W4:Y:S02]  /*06a0*/  MUFU.RCP R2, R2 ;  /* 0x0000000200027308 */ /* 0x010f240000001000 */
[----:B----4-:R-:W-:-:S06]  /*06b0*/  VIADD R2, R2, 0xffffffe ;  /* 0x0ffffffe02027836 */ /* 0x010fcc0000000000 */
[----:B------:R4:W5:Y:S01]  /*06c0*/  F2I.FTZ.U32.TRUNC.NTZ R3, R2 ;  /* 0x0000000200037305 */ /* 0x000962000021f000 */
[----:B--2---:R-:W-:-:S05]  /*06d0*/  VIADD R0, R0, 0xff ;  /* 0x000000ff00007836 */ /* 0x004fca0000000000 */
[----:B----4-:R-:W-:-:S04]  /*06e0*/  SHF.R.S32.HI R2, RZ, 0x1f, R0 ;  /* 0x0000001fff027819 */ /* 0x010fc80000011400 */
[----:B------:R-:W-:Y:S01]  /*06f0*/  LEA.HI R2, R2, R0, RZ, 0x8 ;  /* 0x0000000002027211 */ /* 0x000fe200078f40ff */
[----:B-----5:R-:W-:-:S03]  /*0700*/  IMAD.MOV R0, RZ, RZ, -R3 ;  /* 0x000000ffff007224 */ /* 0x020fc600078e0a03 */
[----:B------:R-:W-:Y:S01]  /*0710*/  LEA.HI.SX32 R2, R2, R8, 0x18 ;  /* 0x0000000802027211 */ /* 0x000fe200078fc2ff */
[----:B------:R-:W-:-:S04]  /*0720*/  IMAD R0, R0, R4, RZ ;  /* 0x0000000400007224 */ /* 0x000fc800078e02ff */
[----:B------:R-:W-:Y:S02]  /*0730*/  VIADD R7, R2, 0xffffffff ;  /* 0xffffffff02077836 */ /* 0x000fe40000000000 */
[----:B------:R-:W-:-:S03]  /*0740*/  IMAD.MOV.U32 R2, RZ, RZ, RZ ;  /* 0x000000ffff027224 */ /* 0x000fc600078e00ff */
[----:B------:R-:W-:Y:S01]  /*0750*/  IABS R6, R7 ;  /* 0x0000000700067213 */ /* 0x000fe20000000000 */
[----:B------:R-:W-:-:S04]  /*0760*/  IMAD.HI.U32 R5, R3, R0, R2 ;  /* 0x0000000003057227 */ /* 0x000fc800078e0002 */
[----:B------:R-:W-:Y:S02]  /*0770*/  IMAD.MOV R0, RZ, RZ, -R9 ;  /* 0x000000ffff007224 */ /* 0x000fe400078e0a09 */
[----:B------:R-:W-:Y:S02]  /*0780*/  IMAD.MOV.U32 R2, RZ, RZ, R6 ;  /* 0x000000ffff027224 */ /* 0x000fe400078e0006 */
[----:B------:R-:W-:Y:S02]  /*0790*/  IMAD.MOV.U32 R3, RZ, RZ, R0 ;  /* 0x000000ffff037224 */ /* 0x000fe400078e0000 */
[----:B------:R-:W-:-:S04]  /*07a0*/  IMAD.HI.U32 R0, R5, R2, RZ ;  /* 0x0000000205007227 */ /* 0x000fc800078e00ff */
[----:B------:R-:W-:Y:S02]  /*07b0*/  IMAD R2, R0, R3, R2 ;  /* 0x0000000300027224 */ /* 0x000fe400078e0202 */
[----:B------:R-:W-:-:S03]  /*07c0*/  VIADD R3, R241, 0xff ;  /* 0x000000fff1037836 */ /* 0x000fc60000000000 */
[----:B------:R-:W-:-:S13]  /*07d0*/  ISETP.GT.U32.AND P1, PT, R4, R2, PT ;  /* 0x000000020400720c */ /* 0x000fda0003f24070 */
[----:B------:R-:W-:Y:S02]  /*07e0*/  @!P1 IMAD.IADD R2, R2, 0x1, -R4 ;  /* 0x0000000102029824 */ /* 0x000fe400078e0a04 */
[----:B------:R-:W-:Y:S01]  /*07f0*/  @!P1 VIADD R0, R0, 0x1 ;  /* 0x0000000100009836 */ /* 0x000fe20000000000 */
[----:B------:R-:W-:Y:S02]  /*0800*/  ISETP.NE.AND P1, PT, R8, RZ, PT ;  /* 0x000000ff0800720c */ /* 0x000fe40003f25270 */
[----:B------:R-:W-:Y:S02]  /*0810*/  ISETP.GE.U32.AND P2, PT, R2, R4, PT ;  /* 0x000000040200720c */ /* 0x000fe40003f46070 */
[----:B------:R-:W-:Y:S02]  /*0820*/  LOP3.LUT R2, R7, R8, RZ, 0x3c, !PT ;  /* 0x0000000807027212 */ /* 0x000fe400078e3cff */
[----:B------:R-:W-:Y:S02]  /*0830*/  SHF.R.S32.HI R4, RZ, 0x1f, R3 ;  /* 0x0000001fff047819 */ /* 0x000fe40000011403 */
[----:B------:R-:W-:-:S02]  /*0840*/  ISETP.GE.AND P0, PT, R2, RZ, PT ;  /* 0x000000ff0200720c */ /* 0x000fc40003f06270 */
[----:B------:R-:W-:Y:S02]  /*0850*/  IADD3 R2, -R16, 0x13f, R13 ;  /* 0x0000013f10027810 */ /* 0x000fe40007ffe10d */
[----:B------:R-:W-:Y:S02]  /*0860*/  LEA.HI R3, R4, R3, RZ, 0x8 ;  /* 0x0000000304037211 */ /* 0x000fe400078f40ff */
[----:B---3--:R-:W-:Y:S01]  /*0870*/  IADD3 R2, R10, R2, R241 ;  /* 0x000000020a027210 */ /* 0x008fe20007ffe0f1 */
[----:B------:R-:W-:Y:S01]  /*0880*/  @P2 VIADD R0, R0, 0x1 ;  /* 0x0000000100002836 */ /* 0x000fe20000000000 */
[----:B------:R-:W-:Y:S02]  /*0890*/  SHF.R.S32.HI R3, RZ, 0x8, R3 ;  /* 0x00000008ff037819 */ /* 0x000fe40000011403 */
[----:B------:R-:W-:-:S03]  /*08a0*/  SHF.R.S32.HI R5, RZ, 0x1f, R2 ;  /* 0x0000001fff057819 */ /* 0x000fc60000011402 */
[----:B------:R-:W-:Y:S01]  /*08b0*/  @!P0 IMAD.MOV R0, RZ, RZ, -R0 ;  /* 0x000000ffff008224 */ /* 0x000fe200078e0a00 */
[----:B------:R-:W-:Y:S02]  /*08c0*/  @!P1 LOP3.LUT R0, RZ, R8, RZ, 0x33, !PT ;  /* 0x00000008ff009212 */ /* 0x000fe400078e33ff */
[----:B------:R-:W-:-:S03]  /*08d0*/  LEA.HI R2, R5, R2, RZ, 0x8 ;  /* 0x0000000205027211 */ /* 0x000fc600078f40ff */
[----:B------:R-:W-:Y:S01]  /*08e0*/  IMAD R38, R0, UR8, RZ ;  /* 0x0000000800267c24 */ /* 0x000fe2000f8e02ff */
[----:B------:R-:W-:-:S04]  /*08f0*/  SHF.R.S32.HI R2, RZ, 0x8, R2 ;  /* 0x00000008ff027819 */ /* 0x000fc80000011402 */
[----:B------:R-:W-:Y:S01]  /*0900*/  VIADDMNMX R0, R38, R0, R3, PT ;  /* 0x0000000026007246 */ /* 0x000fe20003800103 */
[----:B------:R2:W-:Y:S03]  /*0910*/  STL [R1+0x150], R38 ;  /* 0x0001502601007387 */ /* 0x0005e60000100800 */
[----:B------:R-:W-:-:S04]  /*0920*/  VIMNMX R34, R0, R2, PT ;  /* 0x0000000200227248 */ /* 0x000fc80003fe0100 */
[----:B------:R-:W-:Y:S01]  /*0930*/  ISETP.GE.AND P0, PT, R38, R34, PT ;  /* 0x000000222600720c */ /* 0x000fe20003f06270 */
[----:B------:R2:W-:-:S12]  /*0940*/  STL [R1+0x7c], R34 ;  /* 0x00007c2201007387 */ /* 0x0005d80000100800 */
[----:B-1----:R-:W-:Y:S05]  /*0950*/  @!P0 BRA `(.L_x_1695) ;  /* 0x0000000400748947 */ /* 0x002fea0003800000 */
[----:B------:R-:W3:Y:S04]  /*0960*/  LD.E.64 R4, desc[UR6][R134.64+0xb0] ;  /* 0x0000b00686047980 */ /* 0x000ee8000c101b00 */
[----:B------:R-:W4:Y:S04]  /*0970*/  LDL.LU R12, [R1+0x158] ;  /* 0x00015800010c7983 */ /* 0x000f280000300800 */
[----:B------:R-:W4:Y:S04]  /*0980*/  LD.E R2, desc[UR6][R134.64+0x60] ;  /* 0x0000600686027980 */ /* 0x000f28000c101900 */
[----:B------:R-:W5:Y:S04]  /*0990*/  LD.E R11, desc[UR6][R134.64+0xcc] ;  /* 0x0000cc06860b7980 */ /* 0x000f68000c101900 */
[----:B------:R-:W2:Y:S04]  /*09a0*/  LD.E R9, desc[UR6][R134.64+0xc0] ;  /* 0x0000c00686097980 */ /* 0x000ea8000c101900 */
[----:B------:R-:W2:Y:S04]  /*09b0*/  LD.E.64 R6, desc[UR6][R134.64+0x78] ;  /* 0x0000780686067980 */ /* 0x000ea8000c101b00 */
[----:B------:R-:W2:Y:S01]  /*09c0*/  LD.E.64 R134, desc[UR6][R134.64+0xa8] ;  /* 0x0000a80686867980 */ /* 0x000ea2000c101b00 */
[----:B------:R-:W-:-:S04]  /*09d0*/  SHF.R.S32.HI R3, RZ, 0x1f, R37 ;  /* 0x0000001fff037819 */ /* 0x000fc80000011425 */
[----:B------:R-:W-:-:S04]  /*09e0*/  LEA.HI R3, R3, R37, RZ, 0x4 ;  /* 0x0000002503037211 */ /* 0x000fc800078f20ff */
[----:B------:R-:W-:-:S05]  /*09f0*/  LOP3.LUT R8, R3, 0xfffffff0, RZ, 0xc0, !PT ;  /* 0xfffffff003087812 */ /* 0x000fca00078ec0ff */
[----:B------:R-:W-:Y:S02]  /*0a00*/  IMAD.IADD R8, R37, 0x1, -R8 ;  /* 0x0000000125087824 */ /* 0x000fe400078e0a08 */
[----:B------:R-:W-:Y:S02]  /*0a10*/  IMAD.IADD R10, R16, 0x1, -R13 ;  /* 0x00000001100a7824 */ /* 0x000fe400078e0a0d */
[----:B---3--:R-:W-:-:S04]  /*0a20*/  IMAD R0, R4, UR8, R36 ;  /* 0x0000000804007c24 */ /* 0x008fc8000f8e0224 */
[----:B----4-:R-:W-:Y:S02]  /*0a30*/  IMAD R0, R0, R2, R12 ;  /* 0x0000000200007224 */ /* 0x010fe400078e020c */
[----:B------:R-:W-:Y:S02]  /*0a40*/  IMAD.SHL.U32 R2, R8, 0x4, RZ ;  /* 0x0000000408027824 */ /* 0x000fe400078e00ff */
[----:B------:R-:W-:Y:S01]  /*0a50*/  IMAD R12, R5, R0, R13 ;  /* 0x00000000050c7224 */ /* 0x000fe200078e020d */
[----:B------:R-:W-:Y:S02]  /*0a60*/  SHF.R.S32.HI R0, RZ, 0x4, R3 ;  /* 0x00000004ff007819 */ /* 0x000fe40000011403 */
[----:B------:R-:W-:Y:S01]  /*0a70*/  SHF.R.S32.HI R3, RZ, 0x1f, R2 ;  /* 0x0000001fff037819 */ /* 0x000fe20000011402 */
[----:B-----5:R-:W-:Y:S02]  /*0a80*/  IMAD R11, R12, R11, RZ ;  /* 0x0000000b0c0b7224 */ /* 0x020fe400078e02ff */
[----:B------:R-:W-:-:S02]  /*0a90*/  VIADD R13, R0, 0x8 ;  /* 0x00000008000d7836 */ /* 0x000fc40000000000 */
[----:B------:R-:W-:Y:S01]  /*0aa0*/  IMAD.WIDE R4, R0, 0x40, R2 ;  /* 0x0000004000047825 */ /* 0x000fe200078e0202 */
[----:B--2---:R-:W-:-:S03]  /*0ab0*/  ISETP.GE.AND P3, PT, R2, R9, PT ;  /* 0x000000090200720c */ /* 0x004fc60003f66270 */
[C---:B------:R-:W-:Y:S01]  /*0ac0*/  VIADD R14, R0.reuse, 0x10 ;  /* 0x00000010000e7836 */ /* 0x040fe20000000000 */
[----:B------:R-:W-:Y:S01]  /*0ad0*/  ISETP.GE.AND P6, PT, R13, R10, PT ;  /* 0x0000000a0d00720c */ /* 0x000fe20003fc6270 */
[----:B------:R-:W-:Y:S01]  /*0ae0*/  VIADD R13, R0, 0x18 ;  /* 0x00000018000d7836 */ /* 0x000fe20000000000 */
[C---:B------:R-:W-:Y:S02]  /*0af0*/  IADD3 R3, P0, R11.reuse, R4, RZ ;  /* 0x000000040b037210 */ /* 0x040fe40007f1e0ff */
[-C--:B------:R-:W-:Y:S02]  /*0b00*/  ISETP.GE.AND P5, PT, R14, R10.reuse, PT ;  /* 0x0000000a0e00720c */ /* 0x080fe40003fa6270 */
[----:B------:R-:W-:Y:S02]  /*0b10*/  ISETP.GE.OR P3, PT, R0, R10, P3 ;  /* 0x0000000a0000720c */ /* 0x000fe40001f66670 */
[----:B------:R-:W-:Y:S02]  /*0b20*/  LEA.HI.X.SX32 R4, R11, R5, 0x1, P0 ;  /* 0x000000050b047211 */ /* 0x000fe400000f0eff */
[----:B------:R-:W-:-:S02]  /*0b30*/  LEA R6, P0, R3, R6, 0x2 ;  /* 0x0000000603067211 */ /* 0x000fc400078010ff */
[-C--:B------:R-:W-:Y:S02]  /*0b40*/  ISETP.GE.AND P4, PT, R13, R10.reuse, PT ;  /* 0x0000000a0d00720c */ /* 0x080fe40003f86270 */
[CC--:B------:R-:W-:Y:S02]  /*0b50*/  ISETP.GE.OR P2, PT, R2.reuse, R9.reuse, P6 ;  /* 0x000000090200720c */ /* 0x0c0fe40003746670 */
[----:B------:R-:W-:Y:S02]  /*0b60*/  ISETP.GE.OR P1, PT, R2, R9, P5 ;  /* 0x000000090200720c */ /* 0x000fe40002f26670 */
[----:B------:R-:W-:Y:S01]  /*0b70*/  LEA.HI.X R7, R3, R7, R4, 0x2, P0 ;  /* 0x0000000703077211 */ /* 0x000fe200000f1404 */
[----:B------:R-:W-:Y:S01]  /*0b80*/  VIADD R4, R0, 0x20 ;  /* 0x0000002000047836 */ /* 0x000fe20000000000 */
[----:B------:R-:W-:Y:S01]  /*0b90*/  ISETP.GE.OR P0, PT, R2, R9, P4 ;  /* 0x000000090200720c */ /* 0x000fe20002706670 */
[----:B------:R-:W-:Y:S02]  /*0ba0*/  VIADD R3, R0, 0x28 ;  /* 0x0000002800037836 */ /* 0x000fe40000000000 */
[----:B------:R-:W-:Y:S01]  /*0bb0*/  @!P3 ST.E.128 desc[UR6][R6.64], RZ ;  /* 0x000000ff0600b985 */ /* 0x000fe2000c101d06 */
[----:B------:R-:W-:-:S03]  /*0bc0*/  ISETP.GE.AND P3, PT, R4, R10, PT ;  /* 0x0000000a0400720c */ /* 0x000fc60003f66270 */
[----:B------:R-:W-:Y:S01]  /*0bd0*/  @!P2 ST.E.128 desc[UR6][R6.64+0x800], RZ ;  /* 0x000800ff0600a985 */ /* 0x000fe2000c101d06 */
[----:B------:R-:W-:-:S03]  /*0be0*/  ISETP.GE.AND P2, PT, R3, R10, PT ;  /* 0x0000000a0300720c */ /* 0x000fc60003f46270 */
[----:B------:R-:W-:Y:S01]  /*0bf0*/  @!P1 ST.E.128 desc[UR6][R6.64+0x1000], RZ ;  /* 0x001000ff06009985 */ /* 0x000fe2000c101d06 */
[----:B------:R-:W-:-:S03]  /*0c00*/  ISETP.GE.OR P1, PT, R2, R9, P3 ;  /* 0x000000090200720c */ /* 0x000fc60001f26670 */
[----:B------:R-:W-:Y:S01]  /*0c10*/  @!P0 ST.E.128 desc[UR6][R6.64+0x1800], RZ ;  /* 0x001800ff06008985 */ /* 0x000fe2000c101d06 */
[----:B------:R-:W-:Y:S01]  /*0c20*/  ISETP.GE.OR P0, PT, R2, R9, P2 ;  /* 0x000000090200720c */ /* 0x000fe20001706670 */
[----:B------:R-:W-:-:S08]  /*0c30*/  VIADD R3, R0, 0x30 ;  /* 0x0000003000037836 */ /* 0x000fd00000000000 */
[----:B------:R-:W-:Y:S01]  /*0c40*/  @!P1 ST.E.128 desc[UR6][R6.64+0x2000], RZ ;  /* 0x002000ff06009985 */ /* 0x000fe2000c101d06 */
[----:B------:R-:W-:-:S03]  /*0c50*/  ISETP.GE.AND P1, PT, R3, R10, PT ;  /* 0x0000000a0300720c */ /* 0x000fc60003f26270 */
[----:B------:R-:W-:Y:S01]  /*0c60*/  @!P0 ST.E.128 desc[UR6][R6.64+0x2800], RZ ;  /* 0x002800ff06008985 */ /* 0x000fe2000c101d06 */
[----:B------:R-:W-:Y:S02]  /*0c70*/  ISETP.GE.OR P0, PT, R2, R9, P1 ;  /* 0x000000090200720c */ /* 0x000fe40000f06670 */
[----:B------:R-:W-:-:S11]  /*0c80*/  SHF.R.S32.HI R5, RZ, 0x1f, R12 ;  /* 0x0000001fff057819 */ /* 0x000fd6000001140c */
[----:B------:R-:W-:Y:S01]  /*0c90*/  @!P0 ST.E.128 desc[UR6][R6.64+0x3000], RZ ;  /* 0x003000ff06008985 */ /* 0x000fe2000c101d06 */
[----:B------:R-:W-:Y:S01]  /*0ca0*/  IADD3 R3, P0, R12, R0, RZ ;  /* 0x000000000c037210 */ /* 0x000fe20007f1e0ff */
[----:B------:R-:W-:-:S03]  /*0cb0*/  VIADD R12, R0, 0x38 ;  /* 0x00000038000c7836 */ /* 0x000fc60000000000 */
[----:B------:R-:W-:Y:S02]  /*0cc0*/  LEA.HI.X.SX32 R5, R0, R5, 0x1, P0 ;  /* 0x0000000500057211 */ /* 0x000fe400000f0eff */
[----:B------:R-:W-:-:S04]  /*0cd0*/  LEA R4, P0, R3, R134, 0x2 ;  /* 0x0000008603047211 */ /* 0x000fc800078010ff */
[----:B------:R-:W-:Y:S02]  /*0ce0*/  LEA.HI.X R5, R3, R135, R5, 0x2, P0 ;  /* 0x0000008703057211 */ /* 0x000fe400000f1405 */
[----:B------:R-:W-:Y:S02]  /*0cf0*/  ISETP.GE.AND P0, PT, R12, R10, PT ;  /* 0x0000000a0c00720c */ /* 0x000fe40003f06270 */
[----:B------:R-:W-:Y:S02]  /*0d00*/  P2R R11, PR, RZ, 0x40 ;  /* 0x00000040ff0b7803 */ /* 0x000fe40000000000 */
[----:B------:R-:W-:-:S13]  /*0d10*/  ISETP.GE.OR P6, PT, R2, R9, P0 ;  /* 0x000000090200720c */ /* 0x000fda00007c6670 */
[----:B------:R1:W-:Y:S01]  /*0d20*/  @!P6 ST.E.128 desc[UR6][R6.64+0x3800], RZ ;  /* 0x003800ff0600e985 */ /* 0x0003e2000c101d06 */
[----:B------:R-:W-:-:S04]  /*0d30*/  ISETP.NE.AND P6, PT, R11, RZ, PT ;  /* 0x000000ff0b00720c */ /* 0x000fc80003fc5270 */
[C---:B------:R-:W-:Y:S02]  /*0d40*/  ISETP.NE.OR P6, PT, R8.reuse, RZ, P6 ;  /* 0x000000ff0800720c */ /* 0x040fe400037c5670 */
[C---:B------:R-:W-:Y:S02]  /*0d50*/  ISETP.NE.OR P5, PT, R8.reuse, RZ, P5 ;  /* 0x000000ff0800720c */ /* 0x040fe40002fa5670 */
[C---:B------:R-:W-:Y:S02]  /*0d60*/  ISETP.NE.OR P3, PT, R8.reuse, RZ, P3 ;  /* 0x000000ff0800720c */ /* 0x040fe40001f65670 */
[----:B------:R-:W-:-:S07]  /*0d70*/  ISETP.NE.OR P2, PT, R8, RZ, P2 ;  /* 0x000000ff0800720c */ /* 0x000fce0001745670 */
[----:B------:R-:W-:-:S05]  /*0d80*/  @!P6 IMAD.MOV.U32 R2, RZ, RZ, -0x800000 ;  /* 0xff800000ff02e424 */ /* 0x000fca00078e00ff */
[----:B------:R2:W-:Y:S01]  /*0d90*/  @!P6 ST.E desc[UR6][R4.64+0x20], R2 ;  /* 0x000020020400e985 */ /* 0x0005e2000c101906 */
[C---:B------:R-:W-:Y:S02]  /*0da0*/  ISETP.NE.AND P6, PT, R8.reuse, RZ, PT ;  /* 0x000000ff0800720c */ /* 0x040fe40003fc5270 */
[C---:B------:R-:W-:Y:S02]  /*0db0*/  ISETP.NE.OR P4, PT, R8.reuse, RZ, P4 ;  /* 0x000000ff0800720c */ /* 0x040fe40002785670 */
[----:B------:R-:W-:Y:S02]  /*0dc0*/  ISETP.NE.OR P1, PT, R8, RZ, P1 ;  /* 0x000000ff0800720c */ /* 0x000fe40000f25670 */
[----:B------:R-:W-:Y:S01]  /*0dd0*/  ISETP.GE.OR P6, PT, R0, R10, P6 ;  /* 0x0000000a0000720c */ /* 0x000fe200037c6670 */
[----:B------:R-:W-:Y:S01]  /*0de0*/  @!P5 IMAD.MOV.U32 R0, RZ, RZ, -0x800000 ;  /* 0xff800000ff00d424 */ /* 0x000fe200078e00ff */
[----:B------:R-:W-:Y:S01]  /*0df0*/  ISETP.NE.OR P0, PT, R8, RZ, P0 ;  /* 0x000000ff0800720c */ /* 0x000fe20000705670 */
[----:B------:R-:W-:-:S03]  /*0e00*/  @!P3 IMAD.MOV.U32 R3, RZ, RZ, -0x800000 ;  /* 0xff800000ff03b424 */ /* 0x000fc600078e00ff */
[----:B------:R3:W-:Y:S03]  /*0e10*/  @!P5 ST.E desc[UR6][R4.64+0x40], R0 ;  /* 0x000040000400d985 */ /* 0x0007e6000c101906 */
[----:B-1----:R-:W-:Y:S01]  /*0e20*/  @!P4 IMAD.MOV.U32 R6, RZ, RZ, -0x800000 ;  /* 0xff800000ff06c424 */ /* 0x002fe200078e00ff */
[----:B------:R1:W-:Y:S03]  /*0e30*/  @!P3 ST.E desc[UR6][R4.64+0x80], R3 ;  /* 0x000080030400b985 */ /* 0x0003e6000c101906 */
[----:B------:R-:W-:Y:S02]  /*0e40*/  @!P6 IMAD.MOV.U32 R7, RZ, RZ, -0x800000 ;  /* 0xff800000ff07e424 */ /* 0x000fe400078e00ff */
[----:B--2---:R-:W-:Y:S01]  /*0e50*/  @!P2 IMAD.MOV.U32 R2, RZ, RZ, -0x800000 ;  /* 0xff800000ff02a424 */ /* 0x004fe200078e00ff */
[----:B------:R-:W-:Y:S04]  /*0e60*/  @!P4 ST.E desc[UR6][R4.64+0x60], R6 ;  /* 0x000060060400c985 */ /* 0x000fe8000c101906 */
[----:B------:R2:W-:Y:S01]  /*0e70*/  @!P2 ST.E desc[UR6][R4.64+0xa0], R2 ;  /* 0x0000a0020400a985 */ /* 0x0005e2000c101906 */
[----:B---3--:R-:W-:-:S03]  /*0e80*/  @!P1 IMAD.MOV.U32 R0, RZ, RZ, -0x800000 ;  /* 0xff800000ff009424 */ /* 0x008fc600078e00ff */
[----:B------:R-:W-:Y:S01]  /*0e90*/  @!P6 ST.E desc[UR6][R4.64], R7 ;  /* 0x000000070400e985 */ /* 0x000fe2000c101906 */
[----:B-1----:R-:W-:-:S03]  /*0ea0*/  IMAD.MOV.U32 R3, RZ, RZ, 0x0 ;  /* 0x00000000ff037424 */ /* 0x002fc600078e00ff */
[----:B------:R1:W-:Y:S01]  /*0eb0*/  @!P1 ST.E desc[UR6][R4.64+0xc0], R0 ;  /* 0x0000c00004009985 */ /* 0x0003e2000c101906 */
[----:B--2---:R-:W-:-:S04]  /*0ec0*/  IMAD.MOV.U32 R2, RZ, RZ, R15 ;  /* 0x000000ffff027224 */ /* 0x004fc800078e000f */
[----:B-1----:R-:W-:Y:S05]  /*0ed0*/  @P0 RET.REL.NODEC R2 `(_ZN5flash24flash_fwd_splitkv_kernelI23Flash_fwd_kernel_traitsILi64ELi64ELi256ELi4ELb0ELb0EN7cutlass10bfloat16_tE19Flash_kernel_traitsILi64ELi64ELi256ELi4ES3_EELb1ELb0ELb0ELb0ELb0ELb0ELb1ELb1EEEvNS_16Flash_fwd_paramsE) ;  /* 0xfffffff002480950 */ /* 0x002fea0003c3ffff */
[----:B------:R-:W-:Y:S02]  /*0ee0*/  MOV R0, 0xff800000 ;  /* 0xff80000000007802 */ /* 0x000fe40000000f00 */
[----:B------:R-:W-:Y:S02]  /*0ef0*/  MOV R2, R15 ;  /* 0x0000000f00027202 */ /* 0x000fe40000000f00 */
[----:B------:R-:W-:Y:S01]  /*0f00*/  MOV R3, 0x0 ;  /* 0x0000000000037802 */ /* 0x000fe20000000f00 */
[----:B------:R1:W-:Y:S03]  /*0f10*/  ST.E desc[UR6][R4.64+0xe0], R0 ;  /* 0x0000e00004007985 */ /* 0x0003e6000c101906 */
[----:B-1----:R-:W-:Y:S05]  /*0f20*/  RET.REL.NODEC R2 `(_ZN5flash24flash_fwd_splitkv_kernelI23Flash_fwd_kernel_traitsILi64ELi64ELi256ELi4ELb0ELb0EN7cutlass10bfloat16_tE19Flash_kernel_traitsILi64ELi64ELi256ELi4ES3_EELb1ELb0ELb0ELb0ELb0ELb0ELb1ELb1EEEvNS_16Flash_fwd_paramsE) ;  /* 0xfffffff002347950 */ /* 0x002fea0003c3ffff */
.L_x_1695:
[----:B------:R-:W3:Y:S04]  /*0f30*/  LD.E.64 R2, desc[UR6][R134.64+0x160] ;  /* 0x0001600686027980 */ /* 0x000ee8000c101b00 */
[----:B------:R-:W4:Y:S04]  /*0f40*/  LD.E.64 R4, desc[UR6][R134.64+0x158] ;  /* 0x0001580686047980 */ /* 0x000f28000c101b00 */
[----:B------:R-:W5:Y:S01]  /*0f50*/  LDL R40, [R1+0x158] ;  /* 0x0001580001287983 */ /* 0x000f620000100800 */
[----:B---3--:R-:W-:-:S04]  /*0f60*/  ISETP.NE.U32.AND P1, PT, R2, RZ, PT ;  /* 0x000000ff0200720c */ /* 0x008fc80003f25070 */
[----:B------:R-:W-:-:S13]  /*0f70*/  ISETP.NE.AND.EX P1, PT, R3, RZ, PT, P1 ;  /* 0x000000ff0300720c */ /* 0x000fda0003f25310 */
[----:B------:R-:W3:Y:S01]  /*0f80*/  @P1 LD.E.64 R6, desc[UR6][R134.64+0x168] ;  /* 0x0001680686061980 */ /* 0x000ee2000c101b00 */
[----:B----4-:R-:W-:-:S04]  /*0f90*/  ISETP.NE.U32.AND P0, PT, R4, RZ, PT ;  /* 0x000000ff0400720c */ /* 0x010fc80003f05070 */
[----:B------:R-:W-:Y:S01]  /*0fa0*/  ISETP.NE.AND.EX P0, PT, R5, RZ, PT, P0 ;  /* 0x000000ff0500720c */ /* 0x000fe20003f05300 */
[--C-:B------:R-:W-:Y:S01]  /*0fb0*/  IMAD.MOV.U32 R10, RZ, RZ, R36.reuse ;  /* 0x000000ffff0a7224 */ /* 0x100fe200078e0024 */
[----:B------:R-:W-:-:S11]  /*0fc0*/  @P1 SHF.R.S32.HI R0, RZ, 0x1f, R36 ;  /* 0x0000001fff001819 */ /* 0x000fd60000011424 */
[----:B------:R-:W-:-:S05]  /*0fd0*/  @P0 IMAD.WIDE R4, R36, 0x4, R4 ;  /* 0x0000000424040825 */ /* 0x000fca00078e0204 */
[----:B------:R1:W5:Y:S01]  /*0fe0*/  @P0 LD.E R10, desc[UR6][R4.64] ;  /* 0x00000006040a0980 */ /* 0x000362000c101900 */
[----:B------:R-:W-:Y:S01]  /*0ff0*/  BSSY B0, `(.L_x_1696) ;  /* 0x00000c1000007945 */ /* 0x000fe20003800000 */
[-C--:B---3--:R-:W-:Y:S02]  /*1000*/  @P1 IMAD R7, R7, R36.reuse, RZ ;  /* 0x0000002407071224 */ /* 0x088fe400078e02ff */
[----:B-1----:R-:W-:-:S04]  /*1010*/  @P1 IMAD.WIDE.U32 R4, R6, R36, RZ ;  /* 0x0000002406041225 */ /* 0x002fc800078e00ff */
[----:B------:R-:W-:Y:S02]  /*1020*/  @P1 IMAD R7, R6, R0, R7 ;  /* 0x0000000006071224 */ /* 0x000fe400078e0207 */
[----:B------:R-:W-:Y:S01]  /*1030*/  IMAD.MOV.U32 R6, RZ, RZ, RZ ;  /* 0x000000ffff067224 */ /* 0x000fe200078e00ff */
[C---:B------:R-:W-:Y:S02]  /*1040*/  @P1 LEA R6, P0, R4.reuse, R2, 0x2 ;  /* 0x0000000204061211 */ /* 0x040fe400078010ff */
[----:B------:R-:W-:Y:S01]  /*1050*/  @P1 IADD3 R7, R5, R7, RZ ;  /* 0x0000000705071210 */ /* 0x000fe20007ffe0ff */
[----:B------:R-:W-:Y:S02]  /*1060*/  IMAD.MOV.U32 R0, RZ, RZ, RZ ;  /* 0x000000ffff007224 */ /* 0x000fe400078e00ff */
[----:B------:R-:W-:Y:S01]  /*1070*/  IMAD.MOV.U32 R222, RZ, RZ, R6 ;  /* 0x000000ffffde7224 */ /* 0x000fe200078e0006 */
[----:B------:R-:W-:-:S04]  /*1080*/  @P1 LEA.HI.X R0, R4, R3, R7, 0x2, P0 ;  /* 0x0000000304001211 */ /* 0x000fc800000f1407 */
[----:B------:R-:W-:Y:S02]  /*1090*/  MOV R223, R0 ;  /* 0x0000000000df7202 */ /* 0x000fe40000000f00 */
[----:B------:R-:W-:-:S04]  /*10a0*/  ISETP.NE.U32.AND P0, PT, R222, RZ, PT ;  /* 0x000000ffde00720c */ /* 0x000fc80003f05070 */
[----:B------:R-:W-:-:S13]  /*10b0*/  ISETP.NE.AND.EX P0, PT, R223, RZ, PT, P0 ;  /* 0x000000ffdf00720c */ /* 0x000fda0003f05300 */
[----:B------:R-:W-:Y:S05]  /*10c0*/  @!P0 BRA `(.L_x_1697) ;  /* 0x0000000400708947 */ /* 0x000fea0003800000 */
[----:B------:R-:W3:Y:S04]  /*10d0*/  LD.E R12, desc[UR6][R134.64+0x170] ;  /* 0x00017006860c7980 */ /* 0x000ee8000c101900 */
[----:B------:R-:W4:Y:S01]  /*10e0*/  LD.E R14, desc[UR6][R134.64+0x68] ;  /* 0x00006806860e7980 */ /* 0x000f22000c101900 */
[----:B------:R-:W-:-:S03]  /*10f0*/  LEA R19, R34, 0xffffff00, 0x8 ;  /* 0xffffff0022137811 */ /* 0x000fc600078e40ff */
[----:B------:R-:W2:Y:S01]  /*1100*/  LD.E.64 R20, desc[UR6][R134.64+0x40] ;  /* 0x0000400686147980 */ /* 0x000ea2000c101b00 */
[----:B------:R-:W-:-:S03]  /*1110*/  IABS R4, R19 ;  /* 0x0000001300047213 */ /* 0x000fc60000000000 */
[----:B------:R-:W2:Y:S04]  /*1120*/  LD.E.64 R192, desc[UR6][R134.64+0x38] ;  /* 0x0000380686c07980 */ /* 0x000ea8000c101b00 */
[----:B------:R-:W2:Y:S04]  /*1130*/  LD.E.64 R8, desc[UR6][R134.64+0x28] ;  /* 0x0000280686087980 */ /* 0x000ea8000c101b00 */
[----:B-----5:R-:W2:Y:S04]  /*1140*/  LD.E.64 R10, desc[UR6][R134.64+0x50] ;  /* 0x00005006860a7980 */ /* 0x020ea8000c101b00 */
[----:B------:R-:W5:Y:S01]  /*1150*/  LD.E.64 R26, desc[UR6][R134.64+0x58] ;  /* 0x00005806861a7980 */ /* 0x000f62000c101b00 */
[----:B---3--:R-:W-:-:S04]  /*1160*/  IABS R0, R12 ;  /* 0x0000000c00007213 */ /* 0x008fc80000000000 */
[----:B------:R-:W-:-:S04]  /*1170*/  MOV R5, R0 ;  /* 0x0000000000057202 */ /* 0x000fc80000000f00 */
[----:B------:R-:W1:Y:S08]  /*1180*/  I2F.RP R2, R5 ;  /* 0x0000000500027306 */ /* 0x000e700000209400 */
[----:B-1----:R-:W1:Y:S02]  /*1190*/  MUFU.RCP R2, R2 ;  /* 0x0000000200027308 */ /* 0x002e640000001000 */
[----:B-1----:R-:W-:-:S06]  /*11a0*/  IADD3 R2, R2, 0xffffffe, RZ ;  /* 0x0ffffffe02027810 */ /* 0x002fcc0007ffe0ff */
[----:B------:R-:W1:Y:S01]  /*11b0*/  F2I.FTZ.U32.TRUNC.NTZ R3, R2 ;  /* 0x0000000200037305 */ /* 0x000e62000021f000 */
[----:B------:R-:W-:Y:S01]  /*11c0*/  IABS R6, R12 ;  /* 0x0000000c00067213 */ /* 0x000fe20000000000 */
[----:B-1----:R-:W-:Y:S01]  /*11d0*/  IMAD.MOV R0, RZ, RZ, -R3 ;  /* 0x000000ffff007224 */ /* 0x002fe200078e0a03 */
[----:B------:R-:W-:-:S03]  /*11e0*/  MOV R2, RZ ;  /* 0x000000ff00027202 */ /* 0x000fc60000000f00 */
[----:B------:R-:W-:-:S04]  /*11f0*/  IMAD R0, R0, R5, RZ ;  /* 0x0000000500007224 */ /* 0x000fc800078e02ff */
[----:B------:R-:W-:Y:S01]  /*1200*/  IMAD.HI.U32 R0, R3, R0, R2 ;  /* 0x0000000003007227 */ /* 0x000fe200078e0002 */
[----:B------:R-:W-:-:S03]  /*1210*/  IADD3 R3, RZ, -R6, RZ ;  /* 0x80000006ff037210 */ /* 0x000fc60007ffe0ff */
[----:B------:R-:W-:-:S04]  /*1220*/  IMAD.MOV.U32 R2, RZ, RZ, R4 ;  /* 0x000000ffff027224 */ /* 0x000fc800078e0004 */
[----:B------:R-:W-:-:S04]  /*1230*/  IMAD.HI.U32 R0, R0, R2, RZ ;  /* 0x0000000200007227 */ /* 0x000fc800078e00ff */
[----:B------:R-:W-:-:S05]  /*1240*/  IMAD R2, R0, R3, R2 ;  /* 0x0000000300027224 */ /* 0x000fca00078e0202 */
[----:B------:R-:W-:-:S13]  /*1250*/  ISETP.GT.U32.AND P1, PT, R5, R2, PT ;  /* 0x000000020500720c */ /* 0x000fda0003f24070 */
[----:B------:R-:W-:-:S05]  /*1260*/  @!P1 IMAD.IADD R2, R2, 0x1, -R5 ;  /* 0x0000000102029824 */ /* 0x000fca00078e0a05 */
[----:B------:R-:W-:Y:S02]  /*1270*/  ISETP.GE.U32.AND P2, PT, R2, R5, PT ;  /* 0x000000050200720c */ /* 0x000fe40003f46070 */
[----:B------:R-:W-:Y:S01]  /*1280*/  LOP3.LUT R2, R19, R12, RZ, 0x3c, !PT ;  /* 0x0000000c13027212 */ /* 0x000fe200078e3cff */
[----:B------:R-:W3:Y:S01]  /*1290*/  LD.E.64 R4, desc[UR6][R134.64+0x20] ;  /* 0x0000200686047980 */ /* 0x000ee2000c101b00 */
[----:B------:R-:W-:Y:S02]  /*12a0*/  @!P1 IADD3 R0, R0, 0x1, RZ ;  /* 0x0000000100009810 */ /* 0x000fe40007ffe0ff */
[----:B------:R-:W-:Y:S02]  /*12b0*/  ISETP.GE.AND P0, PT, R2, RZ, PT ;  /* 0x000000ff0200720c */ /* 0x000fe40003f06270 */
[----:B------:R-:W-:-:S05]  /*12c0*/  ISETP.NE.AND P1, PT, R12, RZ, PT ;  /* 0x000000ff0c00720c */ /* 0x000fca0003f25270 */
[----:B------:R-:W-:-:S05]  /*12d0*/  @P2 VIADD R0, R0, 0x1 ;  /* 0x0000000100002836 */ /* 0x000fca0000000000 */
[----:B------:R-:W-:-:S05]  /*12e0*/  MOV R6, R0 ;  /* 0x0000000000067202 */ /* 0x000fca0000000f00 */
[----:B------:R-:W-:Y:S01]  /*12f0*/  @!P0 IMAD.MOV R6, RZ, RZ, -R6 ;  /* 0x000000ffff068224 */ /* 0x000fe200078e0a06 */
[----:B------:R-:W-:-:S05]  /*1300*/  @!P1 LOP3.LUT R6, RZ, R12, RZ, 0x33, !PT ;  /* 0x0000000cff069212 */ /* 0x000fca00078e33ff */
[----:B------:R-:W-:-:S05]  /*1310*/  IMAD.WIDE R2, R6, 0x4, R222 ;  /* 0x0000000406027825 */ /* 0x000fca00078e02de */
[----:B------:R1:W3:Y:S01]  /*1320*/  LD.E R7, desc[UR6][R2.64] ;  /* 0x0000000602077980 */ /* 0x0002e2000c101900 */
[----:B----4-:R-:W-:-:S04]  /*1330*/  IABS R0, R14 ;  /* 0x0000000e00007213 */ /* 0x010fc80000000000 */
[----:B------:R-:W-:-:S04]  /*1340*/  MOV R15, R0 ;  /* 0x00000000000f7202 */ /* 0x000fc80000000f00 */
        /* <DEDUP_REMOVED lines=14> */
[----:B------:R-:W-:Y:S01]  /*1430*/  ISETP.GT.U32.AND P1, PT, R15, R0, PT ;  /* 0x000000000f00720c */ /* 0x000fe20003f24070 */
[----:B------:R-:W-:-:S12]  /*1440*/  IMAD.MOV R6, RZ, RZ, -R6 ;  /* 0x000000ffff067224 */ /* 0x000fd800078e0a06 */
[----:B------:R-:W-:-:S04]  /*1450*/  @!P1 IADD3 R0, R0, -R15, RZ ;  /* 0x8000000f00009210 */ /* 0x000fc80007ffe0ff */
[----:B------:R-:W-:Y:S02]  /*1460*/  ISETP.GE.U32.AND P2, PT, R0, R15, PT ;  /* 0x0000000f0000720c */ /* 0x000fe40003f46070 */
[----:B------:R-:W-:Y:S02]  /*1470*/  LOP3.LUT R0, R40, R14, RZ, 0x3c, !PT ;  /* 0x0000000e28007212 */ /* 0x000fe400078e3cff */
[----:B------:R-:W-:Y:S02]  /*1480*/  @!P1 IADD3 R2, R2, 0x1, RZ ;  /* 0x0000000102029810 */ /* 0x000fe40007ffe0ff */
[----:B------:R-:W-:Y:S02]  /*1490*/  ISETP.GE.AND P0, PT, R0, RZ, PT ;  /* 0x000000ff0000720c */ /* 0x000fe40003f06270 */
[----:B------:R-:W-:-:S05]  /*14a0*/  ISETP.NE.AND P1, PT, R14, RZ, PT ;  /* 0x000000ff0e00720c */ /* 0x000fca0003f25270 */
[----:B------:R-:W-:Y:S01]  /*14b0*/  @P2 VIADD R2, R2, 0x1 ;  /* 0x0000000102022836 */ /* 0x000fe20000000000 */
[----:B--2---:R1:W-:Y:S03]  /*14c0*/  STL.64 [R1+0x10], R20 ;  /* 0x0000101401007387 */ /* 0x0043e60000100a00 */
[----:B------:R-:W-:-:S04]  /*14d0*/  IMAD.MOV.U32 R0, RZ, RZ, R2 ;  /* 0x000000ffff007224 */ /* 0x000fc800078e0002 */
[----:B------:R-:W-:Y:S01]  /*14e0*/  @!P0 IMAD.MOV R0, RZ, RZ, -R0 ;  /* 0x000000ffff008224 */ /* 0x000fe200078e0a00 */
[----:B------:R-:W-:-:S04]  /*14f0*/  @!P1 LOP3.LUT R0, RZ, R14, RZ, 0x33, !PT ;  /* 0x0000000eff009212 */ /* 0x000fc800078e33ff */
[--C-:B------:R-:W-:Y:S01]  /*1500*/  SHF.R.S32.HI R28, RZ, 0x1f, R0.reuse ;  /* 0x0000001fff1c7819 */ /* 0x100fe20000011400 */
[----:B------:R-:W-:Y:S01]  /*1510*/  IMAD.MOV.U32 R18, RZ, RZ, R0 ;  /* 0x000000ffff127224 */ /* 0x000fe200078e0000 */
[----:B---3--:R-:W-:Y:S01]  /*1520*/  SHF.R.S32.HI R16, RZ, 0x1f, R7 ;  /* 0x0000001fff107819 */ /* 0x008fe20000011407 */
[-C--:B------:R-:W-:Y:S02]  /*1530*/  IMAD R3, R5, R7.reuse, RZ ;  /* 0x0000000705037224 */ /* 0x080fe400078e02ff */
[----:B------:R-:W-:Y:S02]  /*1540*/  IMAD R5, R12, R6, R19 ;  /* 0x000000060c057224 */ /* 0x000fe400078e0213 */
[C---:B------:R-:W-:Y:S02]  /*1550*/  IMAD R3, R4.reuse, R16, R3 ;  /* 0x0000001004037224 */ /* 0x040fe400078e0203 */
[----:B------:R-:W-:Y:S01]  /*1560*/  IMAD.WIDE.U32 R12, R4, R7, RZ ;  /* 0x00000007040c7225 */ /* 0x000fe200078e00ff */
[----:B------:R-:W-:-:S03]  /*1570*/  SHF.R.S32.HI R15, RZ, 0x1f, R5 ;  /* 0x0000001fff0f7819 */ /* 0x000fc60000011405 */
[----:B------:R-:W-:Y:S01]  /*1580*/  IMAD R4, R193, R5, RZ ;  /* 0x00000005c1047224 */ /* 0x000fe200078e02ff */
[----:B------:R-:W-:Y:S02]  /*1590*/  IADD3 R3, R13, R3, RZ ;  /* 0x000000030d037210 */ /* 0x000fe40007ffe0ff */
[----:B------:R-:W-:Y:S01]  /*15a0*/  MOV R2, R12 ;  /* 0x0000000c00027202 */ /* 0x000fe20000000f00 */
[----:B------:R-:W-:-:S04]  /*15b0*/  IMAD R4, R192, R15, R4 ;  /* 0x0000000fc0047224 */ /* 0x000fc800078e0204 */
[----:B------:R-:W-:-:S04]  /*15c0*/  IMAD.WIDE.U32 R2, R5, R192, R2 ;  /* 0x000000c005027225 */ /* 0x000fc800078e0002 */
[-C--:B------:R-:W-:Y:S01]  /*15d0*/  IMAD R9, R9, R7.reuse, RZ ;  /* 0x0000000709097224 */ /* 0x080fe200078e02ff */
        /* <DEDUP_REMOVED lines=11> */
.L_x_1697:
[----:B------:R-:W3:Y:S01]  /*1690*/  LD.E R9, desc[UR6][R134.64+0x68] ;  /* 0x0000680686097980 */ /* 0x000ee2000c101900 */
[----:B------:R-:W-:-:S03]  /*16a0*/  ISETP.NE.AND P3, PT, R14, -0x1, PT ;  /* 0xffffffff0e00780c */ /* 0x000fc60003f65270 */
[----:B------:R-:W4:Y:S04]  /*16b0*/  LD.E.64 R2, desc[UR6][R134.64+0x40] ;  /* 0x0000400686027980 */ /* 0x000f28000c101b00 */
[----:B------:R-:W2:Y:S04]  /*16c0*/  LD.E.64 R192, desc[UR6][R134.64+0x38] ;  /* 0x0000380686c07980 */ /* 0x000ea8000c101b00 */
[----:B------:R-:W2:Y:S04]  /*16d0*/  LD.E.64 R20, desc[UR6][R134.64+0x50] ;  /* 0x0000500686147980 */ /* 0x000ea8000c101b00 */
[----:B------:R-:W2:Y:S04]  /*16e0*/  @!P3 LD.E.64 R6, desc[UR6][R134.64+0x20] ;  /* 0x000020068606b980 */ /* 0x000ea8000c101b00 */
[----:B------:R-:W2:Y:S04]  /*16f0*/  @!P3 LD.E.64 R16, desc[UR6][R134.64+0x28] ;  /* 0x000028068610b980 */ /* 0x000ea8000c101b00 */
[----:B------:R1:W5:Y:S02]  /*1700*/  LD.E.64 R26, desc[UR6][R134.64+0x58] ;  /* 0x00005806861a7980 */ /* 0x000364000c101b00 */
[----:B-----5:R-:W-:-:S02]  /*1710*/  IABS R4, R40 ;  /* 0x0000002800047213 */ /* 0x020fc40000000000 */
[----:B------:R-:W-:Y:S02]  /*1720*/  @!P3 SHF.R.S32.HI R12, RZ, 0x1f, R10 ;  /* 0x0000001fff0cb819 */ /* 0x000fe4000001140a */
[----:B------:R-:W-:Y:S02]  /*1730*/  LEA R19, R34, 0xffffff00, 0x8 ;  /* 0xffffff0022137811 */ /* 0x000fe400078e40ff */
[----:B---3--:R-:W-:-:S04]  /*1740*/  IABS R0, R9 ;  /* 0x0000000900007213 */ /* 0x008fc80000000000 */
[----:B------:R-:W-:Y:S01]  /*1750*/  MOV R15, R0 ;  /* 0x00000000000f7202 */ /* 0x000fe20000000f00 */
[----:B----4-:R3:W-:Y:S01]  /*1760*/  STL.64 [R1+0x10], R2 ;  /* 0x0000100201007387 */ /* 0x0107e20000100a00 */
[----:B------:R-:W-:Y:S02]  /*1770*/  IMAD.MOV.U32 R18, RZ, RZ, R2 ;  /* 0x000000ffff127224 */ /* 0x000fe400078e0002 */
[----:B---3--:R-:W3:Y:S08]  /*1780*/  I2F.RP R2, R15 ;  /* 0x0000000f00027306 */ /* 0x008ef00000209400 */
[----:B---3--:R-:W3:Y:S01]  /*1790*/  MUFU.RCP R2, R2 ;  /* 0x0000000200027308 */ /* 0x008ee20000001000 */
[----:B------:R-:W-:Y:S01]  /*17a0*/  MOV R22, R3 ;  /* 0x0000000300167202 */ /* 0x000fe20000000f00 */
[----:B---3--:R-:W-:-:S06]  /*17b0*/  VIADD R2, R2, 0xffffffe ;  /* 0x0ffffffe02027836 */ /* 0x008fcc0000000000 */
[----:B------:R-:W3:Y:S01]  /*17c0*/  F2I.FTZ.U32.TRUNC.NTZ R3, R2 ;  /* 0x0000000200037305 */ /* 0x000ee2000021f000 */
[----:B------:R-:W-:Y:S02]  /*17d0*/  IABS R5, R9 ;  /* 0x0000000900057213 */ /* 0x000fe40000000000 */
[----:B---3--:R-:W-:Y:S01]  /*17e0*/  IADD3 R0, RZ, -R3, RZ ;  /* 0x80000003ff007210 */ /* 0x008fe20007ffe0ff */
[----:B------:R-:W-:-:S04]  /*17f0*/  IMAD.MOV.U32 R2, RZ, RZ, RZ ;  /* 0x000000ffff027224 */ /* 0x000fc800078e00ff */
[----:B------:R-:W-:-:S04]  /*1800*/  IMAD R0, R0, R15, RZ ;  /* 0x0000000f00007224 */ /* 0x000fc800078e02ff */
[----:B------:R-:W-:Y:S01]  /*1810*/  IMAD.HI.U32 R2, R3, R0, R2 ;  /* 0x0000000003027227 */ /* 0x000fe200078e0002 */
[----:B------:R-:W-:-:S03]  /*1820*/  MOV R0, R4 ;  /* 0x0000000400007202 */ /* 0x000fc60000000f00 */
[----:B------:R-:W-:Y:S02]  /*1830*/  IMAD.MOV R3, RZ, RZ, -R5 ;  /* 0x000000ffff037224 */ /* 0x000fe400078e0a05 */
[----:B------:R-:W-:Y:S01]  /*1840*/  IMAD.HI.U32 R8, R2, R0, RZ ;  /* 0x0000000002087227 */ /* 0x000fe200078e00ff */
[----:B------:R-:W-:-:S03]  /*1850*/  @!P3 SHF.R.S32.HI R5, RZ, 0x1f, R11 ;  /* 0x0000001fff05b819 */ /* 0x000fc6000001140b */
[----:B------:R-:W-:Y:S02]  /*1860*/  IMAD R0, R8, R3, R0 ;  /* 0x0000000308007224 */ /* 0x000fe400078e0200 */
[----:B--2---:R-:W-:-:S03]  /*1870*/  @!P3 IMAD R2, R193, R11, RZ ;  /* 0x0000000bc102b224 */ /* 0x004fc600078e02ff */
[----:B------:R-:W-:Y:S01]  /*1880*/  ISETP.GT.U32.AND P0, PT, R15, R0, PT ;  /* 0x000000000f00720c */ /* 0x000fe20003f04070 */
[----:B------:R-:W-:Y:S02]  /*1890*/  @!P3 IMAD R5, R5, R192, R2 ;  /* 0x000000c00505b224 */ /* 0x000fe400078e0202 */
[----:B------:R-:W-:Y:S01]  /*18a0*/  @!P3 IMAD.WIDE.U32 R2, R192, R11, RZ ;  /* 0x0000000bc002b225 */ /* 0x000fe200078e00ff */
[----:B------:R-:W-:-:S03]  /*18b0*/  @P3 IADD3 R4, R11, R14, RZ ;  /* 0x0000000e0b043210 */ /* 0x000fc60007ffe0ff */
[----:B------:R-:W-:Y:S02]  /*18c0*/  @!P3 IMAD.IADD R3, R3, 0x1, R5 ;  /* 0x000000010303b824 */ /* 0x000fe400078e0205 */
[----:B------:R-:W-:Y:S02]  /*18d0*/  @!P3 IMAD R7, R7, R10, RZ ;  /* 0x0000000a0707b224 */ /* 0x000fe400078e02ff */
[-C--:B------:R-:W-:Y:S02]  /*18e0*/  @P3 IMAD R13, R193, R4.reuse, RZ ;  /* 0x00000004c10d3224 */ /* 0x080fe400078e02ff */
[----:B------:R-:W-:Y:S01]  /*18f0*/  @P3 IMAD.WIDE.U32 R4, R192, R4, RZ ;  /* 0x00000004c0043225 */ /* 0x000fe200078e00ff */
[----:B------:R-:W-:-:S03]  /*1900*/  @!P0 IADD3 R0, R0, -R15, RZ ;  /* 0x8000000f00008210 */ /* 0x000fc60007ffe0ff */
[----:B------:R-:W-:Y:S01]  /*1910*/  @!P3 IMAD.WIDE.U32 R2, R6, R10, R2 ;  /* 0x0000000a0602b225 */ /* 0x000fe200078e0002 */
[----:B------:R-:W-:-:S03]  /*1920*/  ISETP.GE.U32.AND P2, PT, R0, R15, PT ;  /* 0x0000000f0000720c */ /* 0x000fc60003f46070 */
[----:B------:R-:W-:Y:S01]  /*1930*/  @!P3 IMAD R7, R6, R12, R7 ;  /* 0x0000000c0607b224 */ /* 0x000fe200078e0207 */
[----:B------:R-:W-:Y:S02]  /*1940*/  @P3 IADD3 R6, R5, R13, RZ ;  /* 0x0000000d05063210 */ /* 0x000fe40007ffe0ff */
[----:B------:R-:W-:Y:S01]  /*1950*/  @!P3 MOV R4, R2 ;  /* 0x000000020004b202 */ /* 0x000fe20000000f00 */
[----:B------:R-:W-:Y:S01]  /*1960*/  @!P3 IMAD.IADD R6, R3, 0x1, R7 ;  /* 0x000000010306b824 */ /* 0x000fe200078e0207 */
[----:B------:R-:W-:Y:S01]  /*1970*/  @!P3 SHF.R.S32.HI R0, RZ, 0x1f, R11 ;  /* 0x0000001fff00b819 */ /* 0x000fe2000001140b */
[----:B------:R-:W-:Y:S01]  /*1980*/  @!P3 IMAD R3, R22, R11, RZ ;  /* 0x0000000b1603b224 */ /* 0x000fe200078e02ff */
[----:B------:R-:W-:Y:S01]  /*1990*/  LOP3.LUT R2, R40, R9, RZ, 0x3c, !PT ;  /* 0x0000000928027212 */ /* 0x000fe200078e3cff */
[----:B------:R-:W-:Y:S01]  /*19a0*/  IMAD R5, R193, R19, RZ ;  /* 0x00000013c1057224 */ /* 0x000fe200078e02ff */
[----:B------:R-:W-:Y:S01]  /*19b0*/  SHF.R.S32.HI R15, RZ, 0x1f, R19 ;  /* 0x0000001fff0f7819 */ /* 0x000fe20000011413 */
[----:B------:R-:W-:Y:S01]  /*19c0*/  @!P3 IMAD R0, R0, R18, R3 ;  /* 0x000000120000b224 */ /* 0x000fe200078e0203 */
[----:B------:R-:W-:Y:S01]  /*19d0*/  ISETP.GE.AND P1, PT, R2, RZ, PT ;  /* 0x000000ff0200720c */ /* 0x000fe20003f26270 */
[----:B------:R-:W-:Y:S01]  /*19e0*/  IMAD.MOV.U32 R3, RZ, RZ, R6 ;  /* 0x000000ffff037224 */ /* 0x000fe200078e0006 */
[----:B------:R-:W-:-:S02]  /*19f0*/  MOV R2, R4 ;  /* 0x0000000400027202 */ /* 0x000fc40000000f00 */
[----:B------:R-:W-:Y:S02]  /*1a00*/  @!P0 IADD3 R8, R8, 0x1, RZ ;  /* 0x0000000108088810 */ /* 0x000fe40007ffe0ff */
[----:B------:R-:W-:Y:S01]  /*1a10*/  ISETP.NE.AND P0, PT, R9, RZ, PT ;  /* 0x000000ff0900720c */ /* 0x000fe20003f05270 */
[----:B------:R-:W-:Y:S02]  /*1a20*/  IMAD R5, R15, R192, R5 ;  /* 0x000000c00f057224 */ /* 0x000fe400078e0205 */
[----:B------:R-:W-:Y:S01]  /*1a30*/  IMAD.WIDE.U32 R2, R192, R19, R2 ;  /* 0x00000013c0027225 */ /* 0x000fe200078e0002 */
[----:B------:R-:W-:-:S03]  /*1a40*/  @P2 IADD3 R8, R8, 0x1, RZ ;  /* 0x0000000108082810 */ /* 0x000fc60007ffe0ff */
[----:B------:R-:W-:-:S04]  /*1a50*/  @!P3 IMAD.WIDE.U32 R6, R18, R11, RZ ;  /* 0x0000000b1206b225 */ /* 0x000fc800078e00ff */
[----:B------:R-:W-:Y:S01]  /*1a60*/  IMAD.IADD R5, R3, 0x1, R5 ;  /* 0x0000000103057824 */ /* 0x000fe200078e0205 */
[----:B------:R-:W-:Y:S02]  /*1a70*/  @!P3 IADD3 R3, R7, R0, RZ ;  /* 0x000000000703b210 */ /* 0x000fe40007ffe0ff */
[----:B------:R-:W-:Y:S02]  /*1a80*/  MOV R0, R8 ;  /* 0x0000000800007202 */ /* 0x000fe40000000f00 */
[----:B------:R-:W-:Y:S01]  /*1a90*/  MOV R4, R2 ;  /* 0x0000000200047202 */ /* 0x000fe20000000f00 */
[----:B------:R-:W-:Y:S01]  /*1aa0*/  @!P3 IMAD.MOV.U32 R2, RZ, RZ, R6 ;  /* 0x000000ffff02b224 */ /* 0x000fe200078e0006 */
[----:B------:R-:W-:Y:S02]  /*1ab0*/  @!P1 IADD3 R0, -R0, RZ, RZ ;  /* 0x000000ff00009210 */ /* 0x000fe40007ffe1ff */
[----:B------:R-:W-:Y:S01]  /*1ac0*/  @!P0 LOP3.LUT R0, RZ, R9, RZ, 0x33, !PT ;  /* 0x00000009ff008212 */ /* 0x000fe200078e33ff */
[----:B------:R-:W-:Y:S01]  /*1ad0*/  @P3 IMAD.IADD R8, R11, 0x1, R14 ;  /* 0x000000010b083824 */ /* 0x000fe200078e020e */
[----:B------:R-:W-:Y:S01]  /*1ae0*/  @!P3 SHF.R.S32.HI R6, RZ, 0x1f, R10 ;  /* 0x0000001fff06b819 */ /* 0x000fe2000001140a */
[----:B------:R-:W-:Y:S01]  /*1af0*/  @!P3 IMAD R7, R17, R10, RZ ;  /* 0x0000000a1107b224 */ /* 0x000fe200078e02ff */
[----:B------:R-:W-:Y:S01]  /*1b00*/  SHF.R.S32.HI R28, RZ, 0x1f, R0 ;  /* 0x0000001fff1c7819 */ /* 0x000fe20000011400 */
[----:B------:R-:W-:-:S02]  /*1b10*/  IMAD R11, R21, R0, RZ ;  /* 0x00000000150b7224 */ /* 0x000fc400078e02ff */
[----:B------:R-:W-:Y:S02]  /*1b20*/  @P3 IMAD R14, R22, R8, RZ ;  /* 0x00000008160e3224 */ /* 0x000fe400078e02ff */
[----:B------:R-:W-:Y:S02]  /*1b30*/  @!P3 IMAD R12, R16, R6, R7 ;  /* 0x00000006100cb224 */ /* 0x000fe400078e0207 */
[----:B------:R-:W-:-:S04]  /*1b40*/  @P3 IMAD.WIDE.U32 R8, R18, R8, RZ ;  /* 0x0000000812083225 */ /* 0x000fc800078e00ff */
[----:B------:R-:W-:-:S04]  /*1b50*/  @!P3 IMAD.WIDE.U32 R6, R16, R10, R2 ;  /* 0x0000000a1006b225 */ /* 0x000fc800078e0002 */
[----:B------:R-:W-:Y:S01]  /*1b60*/  IMAD.WIDE.U32 R2, R20, R0, R4 ;  /* 0x0000000014027225 */ /* 0x000fe200078e0004 */
[----:B------:R-:W-:-:S03]  /*1b70*/  @P3 IADD3 R14, R9, R14, RZ ;  /* 0x0000000e090e3210 */ /* 0x000fc60007ffe0ff */
[----:B------:R-:W-:Y:S01]  /*1b80*/  IMAD R4, R20, R28, R11 ;  /* 0x0000001c14047224 */ /* 0x000fe200078e020b */
[----:B------:R-:W-:Y:S01]  /*1b90*/  @P3 MOV R10, R8 ;  /* 0x00000008000a3202 */ /* 0x000fe20000000f00 */
[----:B------:R-:W-:Y:S01]  /*1ba0*/  @!P3 IMAD.IADD R14, R7, 0x1, R12 ;  /* 0x00000001070eb824 */ /* 0x000fe200078e020c */
[----:B------:R-:W-:Y:S01]  /*1bb0*/  @!P3 MOV R10, R6 ;  /* 0x00000006000ab202 */ /* 0x000fe20000000f00 */
[----:B------:R-:W-:Y:S01]  /*1bc0*/  IMAD.IADD R24, R3, 0x1, R4 ;  /* 0x0000000103187824 */ /* 0x000fe200078e0204 */
[----:B------:R-:W-:Y:S02]  /*1bd0*/  MOV R17, R2 ;  /* 0x0000000200117202 */ /* 0x000fe40000000f00 */
[----:B------:R-:W-:Y:S02]  /*1be0*/  MOV R5, R19 ;  /* 0x0000001300057202 */ /* 0x000fe40000000f00 */
[----:B-1----:R-:W-:Y:S02]  /*1bf0*/  MOV R18, R0 ;  /* 0x0000000000127202 */ /* 0x002fe40000000f00 */
.L_x_1698:
[----:B------:R-:W-:Y:S05]  /*1c00*/  BSYNC B0 ;  /* 0x0000000000007941 */ /* 0x000fea0003800000 */
.L_x_1696:
[----:B------:R-:W2:Y:S04]  /*1c10*/  LD.E R2, desc[UR6][R134.64+0xc0] ;  /* 0x0000c00686027980 */ /* 0x000ea8000c101900 */
[----:B------:R-:W3:Y:S01]  /*1c20*/  LDL R33, [R1+0x10] ;  /* 0x0000100001217983 */ /* 0x000ee20000100800 */
[----:B------:R-:W-:-:S03]  /*1c30*/  ISETP.NE.AND P1, PT, R29, -0x1, PT ;  /* 0xffffffff1d00780c */ /* 0x000fc60003f25270 */
[----:B------:R-:W4:Y:S04]  /*1c40*/  LDL R35, [R1+0x14] ;  /* 0x0000140001237983 */ /* 0x000f280000100800 */
[----:B------:R-:W4:Y:S04]  /*1c50*/  LD.E.64 R8, desc[UR6][R134.64+0x30] ;  /* 0x0000300686087980 */ /* 0x000f28000c101b00 */
[----:B------:R-:W4:Y:S04]  /*1c60*/  LD.E.64 R12, desc[UR6][R134.64+0x48] ;  /* 0x00004806860c7980 */ /* 0x000f28000c101b00 */
[----:B------:R-:W4:Y:S04]  /*1c70*/  @!P1 LD.E.64 R6, desc[UR6][R134.64+0x18] ;  /* 0x0000180686069980 */ /* 0x000f28000c101b00 */
[----:B------:R-:W4:Y:S04]  /*1c80*/  LD.E.64 R22, desc[UR6][R134.64+0x10] ;  /* 0x0000100686167980 */ /* 0x000f28000c101b00 */
[----:B------:R-:W4:Y:S04]  /*1c90*/  LD.E.64 R20, desc[UR6][R134.64+0x8] ;  /* 0x0000080686147980 */ /* 0x000f28000c101b00 */
[----:B------:R1:W5:Y:S04]  /*1ca0*/  @P4 LD.E R30, desc[UR6][R30.64] ;  /* 0x000000061e1e4980 */ /* 0x000368000c101900 */
[----:B------:R2:W5:Y:S01]  /*1cb0*/  LD.E.64 R194, desc[UR6][R134.64] ;  /* 0x0000000686c27980 */ /* 0x000562000c101b00 */
[----:B------:R-:W-:-:S04]  /*1cc0*/  SHF.R.S32.HI R32, RZ, 0x1f, R37 ;  /* 0x0000001fff207819 */ /* 0x000fc80000011425 */
[----:B------:R-:W-:-:S04]  /*1cd0*/  LEA.HI R0, R32, R37, RZ, 0x3 ;  /* 0x0000002520007211 */ /* 0x000fc800078f18ff */
[----:B------:R-:W-:-:S05]  /*1ce0*/  SHF.R.S32.HI R78, RZ, 0x3, R0 ;  /* 0x00000003ff4e7819 */ /* 0x000fca0000011400 */
[----:B------:R-:W-:Y:S01]  /*1cf0*/  IMAD.SHL.U32 R4, R78, 0x40, RZ ;  /* 0x000000404e047824 */ /* 0x000fe200078e00ff */
[----:B-1----:R-:W-:Y:S02]  /*1d00*/  LEA.HI R31, R32, R37, RZ, 0x4 ;  /* 0x00000025201f7211 */ /* 0x002fe400078f20ff */
[----:B------:R-:W-:Y:S02]  /*1d10*/  SHF.R.S32.HI R244, RZ, 0x1f, R36 ;  /* 0x0000001ffff47819 */ /* 0x000fe40000011424 */
[----:B------:R-:W-:Y:S01]  /*1d20*/  SHF.R.S32.HI R79, RZ, 0x1f, R78 ;  /* 0x0000001fff4f7819 */ /* 0x000fe2000001144e */
[----:B------:R-:W-:Y:S01]  /*1d30*/  IMAD.MOV.U32 R189, RZ, RZ, 0x20 ;  /* 0x00000020ffbd7424 */ /* 0x000fe200078e00ff */
[C---:B------:R-:W-:Y:S01]  /*1d40*/  SHF.L.U64.HI R173, R192.reuse, 0x4, R193 ;  /* 0x00000004c0ad7819 */ /* 0x040fe200000102c1 */
[----:B------:R-:W-:Y:S01]  /*1d50*/  IMAD.SHL.U32 R172, R192, 0x10, RZ ;  /* 0x00000010c0ac7824 */ /* 0x000fe200078e00ff */
[----:B------:R-:W-:Y:S01]  /*1d60*/  SHF.R.S32.HI R247, RZ, 0x4, R31 ;  /* 0x00000004fff77819 */ /* 0x000fe2000001141f */
[----:B--2---:R1:W-:Y:S02]  /*1d70*/  STL [R1], R2 ;  /* 0x0000000201007387 */ /* 0x0043e40000100800 */
[----:B-1----:R-:W-:-:S05]  /*1d80*/  LOP3.LUT R2, R0, 0xfffffff8, RZ, 0xc0, !PT ;  /* 0xfffffff800027812 */ /* 0x002fca00078ec0ff */
[----:B------:R-:W-:-:S04]  /*1d90*/  IMAD.IADD R246, R37, 0x1, -R2 ;  /* 0x0000000125f67824 */ /* 0x000fc800078e0a02 */
[----:B------:R-:W-:-:S05]  /*1da0*/  IMAD.SHL.U32 R132, R246, 0x8, RZ ;  /* 0x00000008f6847824 */ /* 0x000fca00078e00ff */
[----:B------:R-:W-:Y:S02]  /*1db0*/  IADD3 R2, P0, R132, R10, RZ ;  /* 0x0000000a84027210 */ /* 0x000fe40007f1e0ff */
[----:B------:R-:W-:Y:S01]  /*1dc0*/  SHF.R.S32.HI R133, RZ, 0x1f, R132 ;  /* 0x0000001fff857819 */ /* 0x000fe20000011484 */
[----:B---3--:R-:W-:Y:S01]  /*1dd0*/  IMAD R0, R15, R33, RZ ;  /* 0x000000210f007224 */ /* 0x008fe200078e02ff */
[----:B------:R-:W-:Y:S02]  /*1de0*/  LOP3.LUT R10, R4, 0x1c0, RZ, 0xc0, !PT ;  /* 0x000001c0040a7812 */ /* 0x000fe400078ec0ff */
[----:B------:R-:W-:Y:S01]  /*1df0*/  IADD3.X R3, R133, R14, RZ, P0, !PT ;  /* 0x0000000e85037210 */ /* 0x000fe200007fe4ff */
[C---:B----4-:R-:W-:Y:S01]  /*1e00*/  IMAD R0, R5.reuse, R35, R0 ;  /* 0x0000002305007224 */ /* 0x050fe200078e0200 */
[----:B------:R-:W-:Y:S02]  /*1e10*/  LOP3.LUT R4, R10, 0x38, R132, 0xf8, !PT ;  /* 0x000000380a047812 */ /* 0x000fe400078ef884 */
[----:B------:R-:W-:Y:S01]  /*1e20*/  SHF.R.U32.HI R10, RZ, 0x3, R10 ;  /* 0x00000003ff0a7819 */ /* 0x000fe2000001160a */
[----:B------:R-:W-:-:S03]  /*1e30*/  IMAD.WIDE.U32 R2, R5, R33, R2 ;  /* 0x0000002105027225 */ /* 0x000fc600078e0002 */
[----:B------:R-:W-:Y:S01]  /*1e40*/  LOP3.LUT R25, R4, R10, RZ, 0x3c, !PT ;  /* 0x0000000a04197212 */ /* 0x000fe200078e3cff */
[----:B------:R-:W-:Y:S01]  /*1e50*/  IMAD.IADD R3, R3, 0x1, R0 ;  /* 0x0000000103037824 */ /* 0x000fe200078e0200 */
[----:B------:R-:W-:Y:S01]  /*1e60*/  LOP3.LUT R4, R31, 0xfffffff0, RZ, 0xc0, !PT ;  /* 0xfffffff01f047812 */ /* 0x000fe200078ec0ff */
[----:B-----5:R-:W-:-:S04]  /*1e70*/  IMAD R0, R27, R18, RZ ;  /* 0x000000121b007224 */ /* 0x020fc800078e02ff */
[-C--:B------:R-:W-:Y:S02]  /*1e80*/  IMAD R16, R28, R26.reuse, R0 ;  /* 0x0000001a1c107224 */ /* 0x080fe400078e0200 */
[----:B------:R-:W-:Y:S02]  /*1e90*/  IMAD.IADD R0, R37, 0x1, -R4 ;  /* 0x0000000125007824 */ /* 0x000fe400078e0a04 */
[----:B------:R-:W-:-:S03]  /*1ea0*/  IMAD.WIDE.U32 R10, R18, R26, R2 ;  /* 0x0000001a120a7225 */ /* 0x000fc600078e0002 */
[----:B------:R-:W-:Y:S01]  /*1eb0*/  SHF.R.S32.HI R3, RZ, 0x1f, R0 ;  /* 0x0000001fff037819 */ /* 0x000fe20000011400 */
[----:B------:R-:W-:-:S03]  /*1ec0*/  @!P1 IMAD R2, R7, R36, RZ ;  /* 0x0000002407029224 */ /* 0x000fc600078e02ff */
[----:B------:R-:W-:Y:S01]  /*1ed0*/  LEA.HI R249, R3, R0, RZ, 0x3 ;  /* 0x0000000003f97211 */ /* 0x000fe200078f18ff */
[C---:B------:R-:W-:Y:S02]  /*1ee0*/  @!P1 IMAD R14, R6.reuse, R244, R2 ;  /* 0x000000f4060e9224 */ /* 0x040fe400078e0202 */
[----:B------:R-:W-:-:S04]  /*1ef0*/  @!P1 IMAD.WIDE.U32 R2, R6, R36, RZ ;  /* 0x0000002406029225 */ /* 0x000fc800078e00ff */
[----:B------:R-:W-:-:S04]  /*1f00*/  @P1 IMAD.WIDE.U32 R4, R8, R29, RZ ;  /* 0x0000001d08041225 */ /* 0x000fc800078e00ff */
[----:B------:R-:W-:Y:S02]  /*1f10*/  @P1 IMAD R15, R9, R29, RZ ;  /* 0x0000001d090f1224 */ /* 0x000fe400078e02ff */
[----:B------:R-:W-:-:S03]  /*1f20*/  @!P1 IMAD.MOV.U32 R4, RZ, RZ, R2 ;  /* 0x000000ffff049224 */ /* 0x000fc600078e0002 */
[----:B------:R-:W-:Y:S01]  /*1f30*/  @P1 IADD3 R5, R5, R15, RZ ;  /* 0x0000000f05051210 */ /* 0x000fe20007ffe0ff */
[----:B------:R-:W-:Y:S01]  /*1f40*/  @!P1 IMAD.IADD R5, R3, 0x1, R14 ;  /* 0x0000000103059824 */ /* 0x000fe200078e020e */
[----:B------:R-:W-:Y:S02]  /*1f50*/  IADD3 R2, P0, R132, R4, RZ ;  /* 0x0000000484027210 */ /* 0x000fe40007f1e0ff */
[----:B------:R-:W-:Y:S02]  /*1f60*/  LEA.HI R26, R32, R37, RZ, 0x6 ;  /* 0x00000025201a7211 */ /* 0x000fe400078f30ff */
[----:B------:R-:W-:Y:S01]  /*1f70*/  LOP3.LUT R6, R249, 0xfffffff8, RZ, 0xc0, !PT ;  /* 0xfffffff8f9067812 */ /* 0x000fe200078ec0ff */
[----:B------:R-:W-:Y:S01]  /*1f80*/  IMAD.X R3, R133, 0x1, R5, P0 ;  /* 0x0000000185037824 */ /* 0x000fe200000e0605 */
[----:B------:R-:W-:Y:S01]  /*1f90*/  SHF.R.S32.HI R4, RZ, 0x1f, R40 ;  /* 0x0000001fff047819 */ /* 0x000fe20000011428 */
[----:B------:R-:W-:Y:S02]  /*1fa0*/  @P1 IMAD.MOV.U32 R196, RZ, RZ, R8 ;  /* 0x000000ffffc41224 */ /* 0x000fe400078e0008 */
[----:B------:R-:W-:-:S02]  /*1fb0*/  @P1 IMAD.MOV.U32 R197, RZ, RZ, R9 ;  /* 0x000000ffffc51224 */ /* 0x000fc400078e0009 */
[----:B------:R-:W-:Y:S02]  /*1fc0*/  IMAD.SHL.U32 R7, R26, 0x8, RZ ;  /* 0x000000081a077824 */ /* 0x000fe400078e00ff */
[----:B------:R-:W-:Y:S02]  /*1fd0*/  IMAD.IADD R248, R0, 0x1, -R6 ;  /* 0x0000000100f87824 */ /* 0x000fe400078e0a06 */
[----:B------:R-:W-:Y:S02]  /*1fe0*/  @!P1 IMAD.MOV.U32 R196, RZ, RZ, R8 ;  /* 0x000000ffffc49224 */ /* 0x000fe400078e0008 */
[----:B------:R-:W-:Y:S02]  /*1ff0*/  @!P1 IMAD.MOV.U32 R197, RZ, RZ, R9 ;  /* 0x000000ffffc59224 */ /* 0x000fe400078e0009 */
[----:B------:R-:W-:Y:S02]  /*2000*/  IMAD R0, R13, R40, RZ ;  /* 0x000000280d007224 */ /* 0x000fe400078e02ff */
[----:B------:R-:W-:Y:S01]  /*2010*/  IMAD.WIDE.U32 R8, R40, R12, R2 ;  /* 0x0000000c28087225 */ /* 0x000fe200078e0002 */
[----:B------:R-:W-:-:S02]  /*2020*/  IADD3 R2, P0, R132, R17, RZ ;  /* 0x0000001184027210 */ /* 0x000fc40007f1e0ff */
[----:B------:R-:W-:Y:S01]  /*2030*/  LOP3.LUT R250, R25, 0xfffffe00, R7, 0xf8, !PT ;  /* 0xfffffe0019fa7812 */ /* 0x000fe200078ef807 */
[----:B------:R-:W-:Y:S01]  /*2040*/  IMAD R4, R12, R4, R0 ;  /* 0x000000040c047224 */ /* 0x000fe200078e0200 */
[----:B------:R-:W-:Y:S01]  /*2050*/  IADD3 R7, R11, R16, RZ ;  /* 0x000000100b077210 */ /* 0x000fe20007ffe0ff */
[----:B------:R-:W-:Y:S01]  /*2060*/  IMAD R0, R193, R78, RZ ;  /* 0x0000004ec1007224 */ /* 0x000fe200078e02ff */
[----:B------:R-:W-:Y:S01]  /*2070*/  MOV R6, R10 ;  /* 0x0000000a00067202 */ /* 0x000fe20000000f00 */
[----:B------:R-:W-:Y:S01]  /*2080*/  IMAD.WIDE R10, R39, 0x40, R78 ;  /* 0x00000040270a7825 */ /* 0x000fe200078e024e */
[----:B------:R-:W-:-:S03]  /*2090*/  IADD3 R9, R9, R4, RZ ;  /* 0x0000000409097210 */ /* 0x000fc60007ffe0ff */
[----:B------:R-:W-:Y:S02]  /*20a0*/  IMAD.X R3, R133, 0x1, R24, P0 ;  /* 0x0000000185037824 */ /* 0x000fe400000e0618 */
[----:B------:R-:W-:Y:S02]  /*20b0*/  IMAD R12, R35, R78, RZ ;  /* 0x0000004e230c7224 */ /* 0x000fe400078e02ff */
        /* <DEDUP_REMOVED lines=14> */
[----:B------:R-:W-:-:S02]  /*21a0*/  VIMNMX R142, R38, R2, !PT ;  /* 0x00000002268e7248 */ /* 0x000fc40007fe0100 */
        /* <DEDUP_REMOVED lines=20> */
[----:B------:R-:W5:Y:S04]  /*22f0*/  LD.E.64 R64, desc[UR6][R134.64+0x128] ;  /* 0x0001280686407980 */ /* 0x000f68000c101b00 */
[----:B------:R-:W4:Y:S04]  /*2300*/  LD.E.64 R8, desc[UR6][R134.64+0x140] ;  /* 0x0001400686087980 */ /* 0x000f28000c101b00 */
[----:B------:R-:W4:Y:S04]  /*2310*/  LD.E.64 R12, desc[UR6][R134.64+0x138] ;  /* 0x00013806860c7980 */ /* 0x000f28000c101b00 */
[----:B------:R-:W4:Y:S04]  /*2320*/  LD.E R21, desc[UR6][R134.64+0xd0] ;  /* 0x0000d00686157980 */ /* 0x000f28000c101900 */
[----:B------:R-:W4:Y:S04]  /*2330*/  LD.E.64 R22, desc[UR6][R134.64+0x110] ;  /* 0x0001100686167980 */ /* 0x000f28000c101b00 */
[----:B------:R-:W4:Y:S04]  /*2340*/  LD.E.64 R24, desc[UR6][R134.64+0x108] ;  /* 0x0001080686187980 */ /* 0x000f28000c101b00 */
[----:B------:R-:W4:Y:S04]  /*2350*/  LD.E.64 R14, desc[UR6][R134.64+0x150] ;  /* 0x00015006860e7980 */ /* 0x000f28000c101b00 */
[----:B------:R-:W4:Y:S01]  /*2360*/  LD.E.64 R16, desc[UR6][R134.64+0x148] ;  /* 0x0001480686107980 */ /* 0x000f22000c101b00 */
[----:B------:R-:W-:Y:S01]  /*2370*/  IMAD.WIDE.U32 R190, R33, 0x60, RZ ;  /* 0x0000006021be7825 */ /* 0x000fe200078e00ff */
[----:B------:R-:W-:-:S02]  /*2380*/  IADD3 R80, R78, 0x10, RZ ;  /* 0x000000104e507810 */ /* 0x000fc40007ffe0ff */
[C---:B------:R-:W-:Y:S01]  /*2390*/  IADD3 R92, R78.reuse, 0x30, RZ ;  /* 0x000000304e5c7810 */ /* 0x040fe20007ffe0ff */
[C---:B------:R-:W-:Y:S01]  /*23a0*/  IMAD.WIDE.U32 R186, R33.reuse, 0xa0, RZ ;  /* 0x000000a021ba7825 */ /* 0x040fe200078e00ff */
[C---:B------:R-:W-:Y:S02]  /*23b0*/  IADD3 R91, R78.reuse, 0x40, RZ ;  /* 0x000000404e5b7810 */ /* 0x040fe40007ffe0ff */
[C---:B------:R-:W-:Y:S01]  /*23c0*/  IADD3 R89, R78.reuse, 0x60, RZ ;  /* 0x000000604e597810 */ /* 0x040fe20007ffe0ff */
[C---:B------:R-:W-:Y:S01]  /*23d0*/  IMAD.WIDE.U32 R182, R33.reuse, 0xe0, RZ ;  /* 0x000000e021b67825 */ /* 0x040fe200078e00ff */
[C---:B------:R-:W-:Y:S02]  /*23e0*/  IADD3 R88, R78.reuse, 0x70, RZ ;  /* 0x000000704e587810 */ /* 0x040fe40007ffe0ff */
[C---:B------:R-:W-:Y:S01]  /*23f0*/  IADD3 R86, R78.reuse, 0x90, RZ ;  /* 0x000000904e567810 */ /* 0x040fe20007ffe0ff */
[----:B------:R-:W-:Y:S01]  /*2400*/  IMAD.WIDE.U32 R180, R33, 0x120, RZ ;  /* 0x0000012021b47825 */ /* 0x000fe200078e00ff */
[----:B------:R-:W-:-:S02]  /*2410*/  IADD3 R85, R78, 0xa0, RZ ;  /* 0x000000a04e557810 */ /* 0x000fc40007ffe0ff */
[C---:B------:R-:W-:Y:S01]  /*2420*/  IADD3 R83, R78.reuse, 0xc0, RZ ;  /* 0x000000c04e537810 */ /* 0x040fe20007ffe0ff */
[C---:B------:R-:W-:Y:S01]  /*2430*/  IMAD.WIDE.U32 R176, R33.reuse, 0x160, RZ ;  /* 0x0000016021b07825 */ /* 0x040fe200078e00ff */
[C---:B------:R-:W-:Y:S02]  /*2440*/  IADD3 R82, R78.reuse, 0xd0, RZ ;  /* 0x000000d04e527810 */ /* 0x040fe40007ffe0ff */
[----:B------:R-:W-:Y:S01]  /*2450*/  IADD3 R93, R78, 0xf0, RZ ;  /* 0x000000f04e5d7810 */ /* 0x000fe20007ffe0ff */
[C---:B------:R-:W-:Y:S01]  /*2460*/  IMAD.WIDE.U32 R174, R33.reuse, 0x180, RZ ;  /* 0x0000018021ae7825 */ /* 0x040fe200078e00ff */
[C-C-:B------:R-:W-:Y:S02]  /*2470*/  SHF.L.U64.HI R141, R192.reuse, 0x5, R193.reuse ;  /* 0x00000005c08d7819 */ /* 0x140fe400000102c1 */
[C---:B------:R-:W-:Y:S01]  /*2480*/  SHF.L.U32 R100, R192.reuse, 0x5, RZ ;  /* 0x00000005c0647819 */ /* 0x040fe200000006ff */
[----:B------:R-:W-:Y:S01]  /*2490*/  IMAD.WIDE.U32 R168, R33, 0x1c0, RZ ;  /* 0x000001c021a87825 */ /* 0x000fe200078e00ff */
[----:B------:R-:W-:-:S02]  /*24a0*/  SHF.L.U64.HI R140, R192, 0x6, R193 ;  /* 0x00000006c08c7819 */ /* 0x000fc400000102c1 */
[C---:B------:R-:W-:Y:S01]  /*24b0*/  SHF.L.U64.HI R139, R192.reuse, 0x7, R193 ;  /* 0x00000007c08b7819 */ /* 0x040fe200000102c1 */
[C---:B------:R-:W-:Y:S01]  /*24c0*/  IMAD.WIDE.U32 R184, R33.reuse, 0xc0, RZ ;  /* 0x000000c021b87825 */ /* 0x040fe200078e00ff */
[----:B------:R-:W-:Y:S02]  /*24d0*/  SHF.L.U32 R98, R192, 0x7, RZ ;  /* 0x00000007c0627819 */ /* 0x000fe400000006ff */
[----:B------:R-:W-:Y:S01]  /*24e0*/  MOV R67, R225 ;  /* 0x000000e100437202 */ /* 0x000fe20000000f00 */
[----:B------:R-:W-:Y:S01]  /*24f0*/  IMAD.WIDE.U32 R178, R33, 0x140, RZ ;  /* 0x0000014021b27825 */ /* 0x000fe200078e00ff */
[----:B------:R-:W-:-:S03]  /*2500*/  MOV R72, R220 ;  /* 0x000000dc00487202 */ /* 0x000fc60000000f00 */
[----:B------:R-:W-:-:S04]  /*2510*/  IMAD.WIDE.U32 R170, R33, 0x1a0, RZ ;  /* 0x000001a021aa7825 */ /* 0x000fc800078e00ff */
[----:B------:R-:W-:-:S04]  /*2520*/  IMAD.WIDE.U32 R166, R33, 0x1e0, RZ ;  /* 0x000001e021a67825 */ /* 0x000fc800078e00ff */
[C---:B------:R-:W-:Y:S02]  /*2530*/  VIADD R77, R78.reuse, 0x20 ;  /* 0x000000204e4d7836 */ /* 0x040fe40000000000 */
[C---:B------:R-:W-:Y:S02]  /*2540*/  VIADD R90, R78.reuse, 0x50 ;  /* 0x000000504e5a7836 */ /* 0x040fe40000000000 */
[C---:B------:R-:W-:Y:S02]  /*2550*/  VIADD R87, R78.reuse, 0x80 ;  /* 0x000000804e577836 */ /* 0x040fe40000000000 */
[C---:B------:R-:W-:Y:S02]  /*2560*/  VIADD R84, R78.reuse, 0xb0 ;  /* 0x000000b04e547836 */ /* 0x040fe40000000000 */
[----:B------:R-:W-:Y:S02]  /*2570*/  VIADD R81, R78, 0xe0 ;  /* 0x000000e04e517836 */ /* 0x000fe40000000000 */
[----:B------:R-:W-:-:S02]  /*2580*/  IMAD.SHL.U32 R99, R192, 0x40, RZ ;  /* 0x00000040c0637824 */ /* 0x000fc400078e00ff */
[----:B------:R-:W-:Y:S02]  /*2590*/  IMAD.MOV.U32 R68, RZ, RZ, R224 ;  /* 0x000000ffff447224 */ /* 0x000fe400078e00e0 */
[----:B------:R-:W-:Y:S02]  /*25a0*/  IMAD.MOV.U32 R71, RZ, RZ, R221 ;  /* 0x000000ffff477224 */ /* 0x000fe400078e00dd */
[----:B--2---:R-:W-:-:S04]  /*25b0*/  IMAD R0, R5, R36, RZ ;  /* 0x0000002405007224 */ /* 0x004fc800078e02ff */
[----:B------:R-:W-:Y:S02]  /*25c0*/  IMAD R20, R4, R244, R0 ;  /* 0x000000f404147224 */ /* 0x000fe400078e0200 */
[----:B------:R-:W-:-:S04]  /*25d0*/  IMAD.WIDE.U32 R4, R36, R4, R132 ;  /* 0x0000000424047225 */ /* 0x000fc800078e0084 */
[----:B---3--:R-:W-:Y:S01]  /*25e0*/  IMAD R0, R7, R36, RZ ;  /* 0x0000002407007224 */ /* 0x008fe200078e02ff */
[----:B------:R-:W-:Y:S01]  /*25f0*/  IADD3 R7, R5, R20, RZ ;  /* 0x0000001405077210 */ /* 0x000fe20007ffe0ff */
[----:B------:R-:W-:Y:S01]  /*2600*/  IMAD.WIDE.U32 R10, R36, R6, R132 ;  /* 0x00000006240a7225 */ /* 0x000fe200078e0084 */
[C---:B-----5:R-:W-:Y:S02]  /*2610*/  SHF.L.U64.HI R131, R64.reuse, 0x5, R65 ;  /* 0x0000000540837819 */ /* 0x060fe40000010241 */
[----:B------:R-:W-:Y:S01]  /*2620*/  SHF.L.U32 R94, R64, 0x5, RZ ;  /* 0x00000005405e7819 */ /* 0x000fe200000006ff */
[----:B------:R-:W-:Y:S01]  /*2630*/  IMAD R5, R6, R244, R0 ;  /* 0x000000f406057224 */ /* 0x000fe200078e0200 */
[----:B------:R-:W-:Y:S01]  /*2640*/  SHF.R.S32.HI R0, RZ, 0x1f, R19 ;  /* 0x0000001fff007819 */ /* 0x000fe20000011413 */
[----:B----4-:R-:W-:Y:S01]  /*2650*/  IMAD R20, R3, R19, RZ ;  /* 0x0000001303147224 */ /* 0x010fe200078e02ff */
[----:B------:R-:W-:Y:S01]  /*2660*/  SHF.L.U64.HI R136, R64, 0x6, R65 ;  /* 0x0000000640887819 */ /* 0x000fe20000010241 */
[----:B------:R-:W-:Y:S01]  /*2670*/  IMAD.MOV.U32 R6, RZ, RZ, R4 ;  /* 0x000000ffff067224 */ /* 0x000fe200078e0004 */
[----:B------:R-:W-:Y:S01]  /*2680*/  IADD3 R5, R11, R5, RZ ;  /* 0x000000050b057210 */ /* 0x000fe20007ffe0ff */
[----:B------:R-:W-:Y:S01]  /*2690*/  IMAD R20, R2, R0, R20 ;  /* 0x0000000002147224 */ /* 0x000fe200078e0214 */
[----:B------:R-:W-:Y:S01]  /*26a0*/  SHF.L.U32 R95, R64, 0x6, RZ ;  /* 0x00000006405f7819 */ /* 0x000fe200000006ff */
[----:B------:R-:W-:Y:S01]  /*26b0*/  IMAD.WIDE.U32 R6, R2, R19, R6 ;  /* 0x0000001302067225 */ /* 0x000fe200078e0006 */
[----:B------:R-:W-:-:S02]  /*26c0*/  SHF.L.U64.HI R137, R64, 0x7, R65 ;  /* 0x0000000740897819 */ /* 0x000fc40000010241 */
[C---:B------:R-:W-:Y:S01]  /*26d0*/  SHF.L.U64.HI R138, R64.reuse, 0x4, R65 ;  /* 0x00000004408a7819 */ /* 0x040fe20000010241 */
[-C--:B------:R-:W-:Y:S01]  /*26e0*/  IMAD R11, R65, R19.reuse, RZ ;  /* 0x00000013410b7224 */ /* 0x080fe200078e02ff */
[----:B------:R-:W-:Y:S01]  /*26f0*/  IADD3 R7, R7, R20, RZ ;  /* 0x0000001407077210 */ /* 0x000fe20007ffe0ff */
[----:B------:R-:W-:Y:S01]  /*2700*/  IMAD.MOV.U32 R4, RZ, RZ, R10 ;  /* 0x000000ffff047224 */ /* 0x000fe200078e000a */
[----:B------:R-:W-:Y:S01]  /*2710*/  SHF.L.U64.HI R20, R33, 0x5, R35 ;  /* 0x0000000521147819 */ /* 0x000fe20000010223 */
[----:B------:R-:W-:Y:S01]  /*2720*/  IMAD R9, R9, R18, RZ ;  /* 0x0000001209097224 */ /* 0x000fe200078e02ff */
[C---:B------:R-:W-:Y:S01]  /*2730*/  SHF.L.U32 R97, R64.reuse, 0x4, RZ ;  /* 0x0000000440617819 */ /* 0x040fe200000006ff */
[C---:B------:R-:W-:Y:S02]  /*2740*/  IMAD R0, R64.reuse, R0, R11 ;  /* 0x0000000040007224 */ /* 0x040fe400078e020b */
[----:B------:R-:W-:-:S04]  /*2750*/  IMAD.WIDE.U32 R4, R64, R19, R4 ;  /* 0x0000001340047225 */ /* 0x000fc800078e0004 */
[C---:B------:R-:W-:Y:S01]  /*2760*/  IMAD R11, R8.reuse, R28, R9 ;  /* 0x0000001c080b7224 */ /* 0x040fe200078e0209 */
[----:B------:R-:W-:Y:S01]  /*2770*/  SHF.R.S32.HI R9, RZ, 0x1f, R143 ;  /* 0x0000001fff097819 */ /* 0x000fe2000001148f */
[----:B------:R-:W-:-:S04]  /*2780*/  IMAD.WIDE.U32 R6, R8, R18, R6 ;  /* 0x0000001208067225 */ /* 0x000fc800078e0006 */
[----:B------:R-:W-:Y:S01]  /*2790*/  IMAD.IADD R5, R5, 0x1, R0 ;  /* 0x0000000105057824 */ /* 0x000fe200078e0200 */
[----:B------:R-:W-:Y:S01]  /*27a0*/  IADD3 R0, P0, -R143, R78, RZ ;  /* 0x0000004e8f007210 */ /* 0x000fe20007f1e1ff */
[-C--:B------:R-:W-:Y:S02]  /*27b0*/  IMAD R8, R13, R18.reuse, RZ ;  /* 0x000000120d087224 */ /* 0x080fe400078e02ff */
[----:B------:R-:W-:-:S04]  /*27c0*/  IMAD.WIDE.U32 R4, R12, R18, R4 ;  /* 0x000000120c047225 */ /* 0x000fc800078e0004 */
[----:B------:R-:W-:Y:S01]  /*27d0*/  IMAD R10, R12, R28, R8 ;  /* 0x0000001c0c0a7224 */ /* 0x000fe200078e0208 */
[----:B------:R-:W-:Y:S01]  /*27e0*/  IADD3.X R8, R79, ~R9, RZ, P0, !PT ;  /* 0x800000094f087210 */ /* 0x000fe200007fe4ff */
[----:B------:R-:W-:Y:S01]  /*27f0*/  IMAD.IADD R7, R7, 0x1, R11 ;  /* 0x0000000107077824 */ /* 0x000fe200078e020b */
[----:B------:R-:W-:Y:S01]  /*2800*/  LEA.HI R9, R21, R21, RZ, 0x1 ;  /* 0x0000001515097211 */ /* 0x000fe200078f08ff */
[----:B------:R-:W-:Y:S01]  /*2810*/  IMAD.IADD R19, R30, 0x1, R19 ;  /* 0x000000011e137824 */ /* 0x000fe200078e0213 */
[----:B------:R-:W-:Y:S01]  /*2820*/  IADD3 R5, R5, R10, RZ ;  /* 0x0000000a05057210 */ /* 0x000fe20007ffe0ff */
[C---:B------:R-:W-:Y:S01]  /*2830*/  IMAD R11, R8.reuse, R2, RZ ;  /* 0x00000002080b7224 */ /* 0x040fe200078e02ff */
[----:B------:R-:W-:Y:S01]  /*2840*/  SHF.R.S32.HI R9, RZ, 0x1, R9 ;  /* 0x00000001ff097819 */ /* 0x000fe20000011409 */
[----:B------:R-:W-:Y:S01]  /*2850*/  IMAD R10, R8, R64, RZ ;  /* 0x00000040080a7224 */ /* 0x000fe200078e02ff */
[----:B------:R-:W-:Y:S01]  /*2860*/  MOV R21, R34 ;  /* 0x0000002200157202 */ /* 0x000fe20000000f00 */
[----:B------:R-:W-:Y:S01]  /*2870*/  IMAD.WIDE.U32 R4, R64, R0, R4 ;  /* 0x0000000040047225 */ /* 0x000fe200078e0004 */
[----:B------:R-:W-:-:S02]  /*2880*/  SHF.L.U32 R115, R9, 0x4, RZ ;  /* 0x0000000409737819 */ /* 0x000fc400000006ff */
[----:B------:R-:W-:Y:S01]  /*2890*/  SHF.L.U32 R112, R9, 0x6, RZ ;  /* 0x0000000609707819 */ /* 0x000fe200000006ff */
[----:B------:R-:W-:Y:S01]  /*28a0*/  IMAD R8, R78, R9, R251 ;  /* 0x000000094e087224 */ /* 0x000fe200078e02fb */
[----:B------:R-:W-:Y:S01]  /*28b0*/  LEA R70, P0, R4, R24, 0x1 ;  /* 0x0000001804467211 */ /* 0x000fe200078008ff */
[-C--:B------:R-:W-:Y:S01]  /*28c0*/  IMAD R10, R65, R0.reuse, R10 ;  /* 0x00000000410a7224 */ /* 0x080fe200078e020a */
[----:B------:R-:W-:Y:S01]  /*28d0*/  SHF.L.U32 R108, R9, 0x7, RZ ;  /* 0x00000007096c7819 */ /* 0x000fe200000006ff */
[----:B------:R-:W-:Y:S01]  /*28e0*/  IMAD R11, R3, R0, R11 ;  /* 0x00000000030b7224 */ /* 0x000fe200078e020b */
[----:B------:R-:W-:Y:S01]  /*28f0*/  SHF.R.S32.HI R130, RZ, 0x1f, R115 ;  /* 0x0000001fff827819 */ /* 0x000fe20000011473 */
[----:B------:R-:W-:Y:S01]  /*2900*/  IMAD R19, R9, R19, RZ ;  /* 0x0000001309137224 */ /* 0x000fe200078e02ff */
[----:B------:R-:W-:Y:S01]  /*2910*/  IADD3 R10, R5, R10, RZ ;  /* 0x0000000a050a7210 */ /* 0x000fe20007ffe0ff */
[----:B------:R-:W-:Y:S01]  /*2920*/  IMAD.WIDE.U32 R6, R2, R0, R6 ;  /* 0x0000000002067225 */ /* 0x000fe200078e0006 */
[----:B------:R-:W-:-:S02]  /*2930*/  IADD3 R0, R251, R8, RZ ;  /* 0x00000008fb007210 */ /* 0x000fc40007ffe0ff */
[----:B------:R-:W-:Y:S01]  /*2940*/  IADD3 R18, P3, R19, R8, RZ ;  /* 0x0000000813127210 */ /* 0x000fe20007f7e0ff */
[----:B------:R-:W-:Y:S01]  /*2950*/  IMAD.IADD R45, R7, 0x1, R11 ;  /* 0x00000001072d7824 */ /* 0x000fe200078e020b */
[----:B------:R-:W-:Y:S01]  /*2960*/  IADD3 R5, P2, R19, R0, RZ ;  /* 0x0000000013057210 */ /* 0x000fe20007f5e0ff */
[C---:B------:R-:W-:Y:S01]  /*2970*/  IMAD R13, R35.reuse, 0x120, RZ ;  /* 0x00000120230d7824 */ /* 0x040fe200078e02ff */
[----:B------:R-:W-:Y:S01]  /*2980*/  SHF.R.S32.HI R12, RZ, 0x1f, R19 ;  /* 0x0000001fff0c7819 */ /* 0x000fe20000011413 */
[----:B------:R-:W-:Y:S01]  /*2990*/  IMAD R11, R35, 0x160, RZ ;  /* 0x00000160230b7824 */ /* 0x000fe200078e02ff */
[----:B------:R-:W-:Y:S01]  /*29a0*/  LEA R44, P1, R6, R22, 0x1 ;  /* 0x00000016062c7211 */ /* 0x000fe200078208ff */
[----:B------:R-:W-:Y:S01]  /*29b0*/  IMAD.SHL.U32 R76, R5, 0x2, RZ ;  /* 0x00000002054c7824 */ /* 0x000fe200078e00ff */
[----:B------:R-:W-:Y:S01]  /*29c0*/  SHF.L.U32 R19, R18, 0x1, RZ ;  /* 0x0000000112137819 */ /* 0x000fe200000006ff */
[----:B------:R-:W-:Y:S01]  /*29d0*/  IMAD R7, R35, 0x1c0, RZ ;  /* 0x000001c023077824 */ /* 0x000fe200078e02ff */
[-C--:B------:R-:W-:Y:S01]  /*29e0*/  LEA.HI.X.SX32 R8, R8, R12.reuse, 0x1, P3 ;  /* 0x0000000c08087211 */ /* 0x080fe200018f0eff */
[----:B------:R-:W-:Y:S01]  /*29f0*/  IMAD R24, R3, 0x60, RZ ;  /* 0x0000006003187824 */ /* 0x000fe200078e02ff */
[----:B------:R-:W-:Y:S01]  /*2a00*/  LEA.HI.X.SX32 R0, R0, R12, 0x1, P2 ;  /* 0x0000000c00007211 */ /* 0x000fe200010f0eff */
[C---:B------:R-:W-:Y:S01]  /*2a10*/  IMAD R12, R35.reuse, 0x140, RZ ;  /* 0x00000140230c7824 */ /* 0x040fe200078e02ff */
[----:B------:R-:W-:Y:S01]  /*2a20*/  LEA.HI.X R45, R6, R23, R45, 0x1, P1 ;  /* 0x00000017062d7211 */ /* 0x000fe200008f0c2d */
[----:B------:R-:W-:Y:S01]  /*2a30*/  IMAD R6, R35, 0x1e0, RZ ;  /* 0x000001e023067824 */ /* 0x000fe200078e02ff */
[----:B------:R-:W-:Y:S01]  /*2a40*/  LEA.HI.X R69, R4, R25, R10, 0x1, P0 ;  /* 0x0000001904457211 */ /* 0x000fe200000f0c0a */
[----:B------:R-:W-:Y:S01]  /*2a50*/  IMAD.SHL.U32 R4, R33, 0x40, RZ ;  /* 0x0000004021047824 */ /* 0x000fe200078e00ff */
[-C--:B------:R-:W-:Y:S01]  /*2a60*/  IADD3 R37, P1, R14, R19.reuse, RZ ;  /* 0x000000130e257210 */ /* 0x080fe20007f3e0ff */
[C---:B------:R-:W-:Y:S01]  /*2a70*/  IMAD R10, R35.reuse, 0x180, RZ ;  /* 0x00000180230a7824 */ /* 0x040fe200078e02ff */
[----:B------:R-:W-:Y:S01]  /*2a80*/  SHF.L.U64.HI R18, R18, 0x1, R8 ;  /* 0x0000000112127819 */ /* 0x000fe20000010208 */
[C---:B------:R-:W-:Y:S01]  /*2a90*/  IMAD R8, R35.reuse, 0x1a0, RZ ;  /* 0x000001a023087824 */ /* 0x040fe200078e02ff */
[-C--:B------:R-:W-:Y:S01]  /*2aa0*/  IADD3 R75, P3, R14, R76.reuse, RZ ;  /* 0x0000004c0e4b7210 */ /* 0x080fe20007f7e0ff */
[----:B------:R-:W-:Y:S01]  /*2ab0*/  IMAD R14, R35, 0xe0, RZ ;  /* 0x000000e0230e7824 */ /* 0x000fe200078e02ff */
[C---:B------:R-:W-:Y:S01]  /*2ac0*/  IADD3 R19, P0, R16.reuse, R19, RZ ;  /* 0x0000001310137210 */ /* 0x040fe20007f1e0ff */
[----:B------:R-:W-:Y:S01]  /*2ad0*/  IMAD.IADD R229, R179, 0x1, R12 ;  /* 0x00000001b3e57824 */ /* 0x000fe200078e020c */
[----:B------:R-:W-:Y:S01]  /*2ae0*/  SHF.L.U64.HI R0, R5, 0x1, R0 ;  /* 0x0000000105007819 */ /* 0x000fe20000010200 */
[----:B------:R-:W-:Y:S01]  /*2af0*/  IMAD.IADD R226, R171, 0x1, R8 ;  /* 0x00000001abe27824 */ /* 0x000fe200078e0208 */
[----:B------:R-:W-:Y:S01]  /*2b00*/  IADD3 R76, P2, R16, R76, RZ ;  /* 0x0000004c104c7210 */ /* 0x000fe20007f5e0ff */
[----:B------:R-:W-:Y:S01]  /*2b10*/  IMAD R16, R35, 0xa0, RZ ;  /* 0x000000a023107824 */ /* 0x000fe200078e02ff */
[----:B------:R-:W-:Y:S01]  /*2b20*/  IADD3.X R36, R15, R18, RZ, P1, !PT ;  /* 0x000000120f247210 */ /* 0x000fe20000ffe4ff */
[C---:B------:R-:W-:Y:S01]  /*2b30*/  IMAD.X R18, R17.reuse, 0x1, R18, P0 ;  /* 0x0000000111127824 */ /* 0x040fe200000e0612 */
[-C--:B------:R-:W-:Y:S01]  /*2b40*/  IADD3.X R73, R17, R0.reuse, RZ, P2, !PT ;  /* 0x0000000011497210 */ /* 0x080fe200017fe4ff */
[----:B------:R-:W-:Y:S01]  /*2b50*/  IMAD R17, R35, 0x60, RZ ;  /* 0x0000006023117824 */ /* 0x000fe200078e02ff */
[----:B------:R-:W-:Y:S01]  /*2b60*/  IADD3.X R74, R15, R0, RZ, P3, !PT ;  /* 0x000000000f4a7210 */ /* 0x000fe20001ffe4ff */
[----:B------:R-:W-:Y:S01]  /*2b70*/  IMAD R15, R35, 0xc0, RZ ;  /* 0x000000c0230f7824 */ /* 0x000fe200078e02ff */
[----:B------:R-:W-:Y:S01]  /*2b80*/  SHF.L.U32 R0, R33, 0x5, RZ ;  /* 0x0000000521007819 */ /* 0x000fe200000006ff */
[----:B------:R-:W-:Y:S01]  /*2b90*/  IMAD R12, R3, 0x1c0, RZ ;  /* 0x000001c0030c7824 */ /* 0x000fe200078e02ff */
[----:B------:R-:W-:Y:S01]  /*2ba0*/  SHF.L.U64.HI R22, R33, 0x6, R35 ;  /* 0x0000000621167819 */ /* 0x000fe20000010223 */
[----:B------:R-:W-:Y:S01]  /*2bb0*/  IMAD.IADD R232, R185, 0x1, R15 ;  /* 0x00000001b9e87824 */ /* 0x000fe200078e020f */
[----:B------:R-:W-:Y:S01]  /*2bc0*/  SHF.L.U64.HI R23, R33, 0x7, R35 ;  /* 0x0000000721177819 */ /* 0x000fe20000010223 */
[----:B------:R-:W-:Y:S01]  /*2bd0*/  IMAD R15, R3, 0x160, RZ ;  /* 0x00000160030f7824 */ /* 0x000fe200078e02ff */
[----:B------:R-:W-:Y:S01]  /*2be0*/  SHF.L.U32 R5, R33, 0x7, RZ ;  /* 0x0000000721057819 */ /* 0x000fe200000006ff */
[----:B------:R-:W-:Y:S01]  /*2bf0*/  IMAD.WIDE.U32 R162, R2, 0xa0, RZ ;  /* 0x000000a002a27825 */ /* 0x000fe200078e00ff */
[----:B------:R-:W-:-:S02]  /*2c00*/  SHF.L.U64.HI R240, R0, 0x1, R20 ;  /* 0x0000000100f07819 */ /* 0x000fc40000010214 */
[----:B------:R-:W-:Y:S01]  /*2c10*/  SHF.L.U64.HI R238, R4, 0x1, R22 ;  /* 0x0000000104ee7819 */ /* 0x000fe20000010216 */
[C---:B------:R-:W-:Y:S01]  /*2c20*/  IMAD.SHL.U32 R235, R5.reuse, 0x2, RZ ;  /* 0x0000000205eb7824 */ /* 0x040fe200078e00ff */
[----:B------:R-:W-:Y:S01]  /*2c30*/  SHF.L.U64.HI R236, R5, 0x1, R23 ;  /* 0x0000000105ec7819 */ /* 0x000fe20000010217 */
        /* <DEDUP_REMOVED lines=14> */
[----:B------:R-:W-:Y:S01]  /*2d20*/  IMAD.SHL.U32 R5, R2, 0x80, RZ ;  /* 0x0000008002057824 */ /* 0x000fe200078e00ff */
[----:B------:R-:W-:Y:S01]  /*2d30*/  SHF.L.U32 R239, R0, 0x1, RZ ;  /* 0x0000000100ef7819 */ /* 0x000fe200000006ff */
[----:B------:R-:W-:Y:S01]  /*2d40*/  IMAD.WIDE.U32 R160, R2, 0xc0, RZ ;  /* 0x000000c002a07825 */ /* 0x000fe200078e00ff */
[----:B------:R-:W-:-:S02]  /*2d50*/  IADD3 R218, R167, R6, RZ ;  /* 0x00000006a7da7210 */ /* 0x000fc40007ffe0ff */
[C-C-:B------:R-:W-:Y:S01]  /*2d60*/  SHF.L.U64.HI R11, R2.reuse, 0x4, R3.reuse ;  /* 0x00000004020b7819 */ /* 0x140fe20000010203 */
[C---:B------:R-:W-:Y:S01]  /*2d70*/  IMAD.SHL.U32 R6, R2.reuse, 0x10, RZ ;  /* 0x0000001002067824 */ /* 0x040fe200078e00ff */
[C-C-:B------:R-:W-:Y:S01]  /*2d80*/  SHF.L.U64.HI R7, R2.reuse, 0x5, R3.reuse ;  /* 0x0000000502077819 */ /* 0x140fe20000010203 */
[C---:B------:R-:W-:Y:S01]  /*2d90*/  IMAD.WIDE.U32 R156, R2.reuse, 0x120, RZ ;  /* 0x00000120029c7825 */ /* 0x040fe200078e00ff */
[C-C-:B------:R-:W-:Y:S02]  /*2da0*/  SHF.L.U64.HI R8, R2.reuse, 0x6, R3.reuse ;  /* 0x0000000602087819 */ /* 0x140fe40000010203 */
[----:B------:R-:W-:Y:S01]  /*2db0*/  SHF.L.U64.HI R10, R2, 0x7, R3 ;  /* 0x00000007020a7819 */ /* 0x000fe20000010203 */
[----:B------:R-:W-:Y:S01]  /*2dc0*/  IMAD R3, R3, 0x1e0, RZ ;  /* 0x000001e003037824 */ /* 0x000fe200078e02ff */
[----:B------:R-:W-:Y:S01]  /*2dd0*/  SHF.L.U32 R237, R4, 0x1, RZ ;  /* 0x0000000104ed7819 */ /* 0x000fe200000006ff */
[C---:B------:R-:W-:Y:S01]  /*2de0*/  IMAD.WIDE.U32 R154, R2.reuse, 0x140, RZ ;  /* 0x00000140029a7825 */ /* 0x040fe200078e00ff */
[----:B------:R-:W-:-:S02]  /*2df0*/  SHF.L.U32 R0, R2, 0x5, RZ ;  /* 0x0000000502007819 */ /* 0x000fc400000006ff */
[C---:B------:R-:W-:Y:S01]  /*2e00*/  SHF.L.U32 R4, R2.reuse, 0x6, RZ ;  /* 0x0000000602047819 */ /* 0x040fe200000006ff */
[----:B------:R-:W-:Y:S01]  /*2e10*/  IMAD.WIDE.U32 R150, R2, 0x180, RZ ;  /* 0x0000018002967825 */ /* 0x000fe200078e00ff */
[C---:B------:R-:W-:Y:S02]  /*2e20*/  SHF.L.U64.HI R217, R6.reuse, 0x1, R11 ;  /* 0x0000000106d97819 */ /* 0x040fe4000001020b */
[----:B------:R-:W-:Y:S01]  /*2e30*/  SHF.L.U32 R216, R6, 0x1, RZ ;  /* 0x0000000106d87819 */ /* 0x000fe200000006ff */
[----:B------:R-:W-:Y:S01]  /*2e40*/  IMAD.WIDE.U32 R148, R2, 0x1a0, RZ ;  /* 0x000001a002947825 */ /* 0x000fe200078e00ff */
[----:B------:R-:W-:Y:S02]  /*2e50*/  SHF.L.U64.HI R215, R0, 0x1, R7 ;  /* 0x0000000100d77819 */ /* 0x000fe40000010207 */
[----:B------:R-:W-:Y:S01]  /*2e60*/  SHF.L.U64.HI R213, R4, 0x1, R8 ;  /* 0x0000000104d57819 */ /* 0x000fe20000010208 */
[----:B------:R-:W-:Y:S01]  /*2e70*/  IMAD.WIDE.U32 R144, R2, 0x1e0, RZ ;  /* 0x000001e002907825 */ /* 0x000fe200078e00ff */
[----:B------:R-:W-:-:S02]  /*2e80*/  SHF.L.U32 R212, R4, 0x1, RZ ;  /* 0x0000000104d47819 */ /* 0x000fc400000006ff */
[----:B------:R-:W-:Y:S01]  /*2e90*/  SHF.L.U64.HI R211, R5, 0x1, R10 ;  /* 0x0000000105d37819 */ /* 0x000fe2000001020a */
[----:B------:R-:W-:Y:S01]  /*2ea0*/  IMAD.SHL.U32 R114, R9, 0x20, RZ ;  /* 0x0000002009727824 */ /* 0x000fe200078e00ff */
[----:B------:R-:W-:Y:S01]  /*2eb0*/  SHF.L.U32 R210, R5, 0x1, RZ ;  /* 0x0000000105d27819 */ /* 0x000fe200000006ff */
        /* <DEDUP_REMOVED lines=15> */
[----:B------:R-:W-:Y:S01]  /*2fb0*/  SHF.R.S32.HI R129, RZ, 0x1f, R114 ;  /* 0x0000001fff817819 */ /* 0x000fe20000011472 */
[C---:B------:R-:W-:Y:S01]  /*2fc0*/  IMAD R103, R9.reuse, 0xd0, RZ ;  /* 0x000000d009677824 */ /* 0x040fe200078e02ff */
[----:B------:R-:W-:Y:S01]  /*2fd0*/  SHF.R.S32.HI R128, RZ, 0x1f, R113 ;  /* 0x0000001fff807819 */ /* 0x000fe20000011471 */
[C---:B------:R-:W-:Y:S01]  /*2fe0*/  IMAD R102, R9.reuse, 0xe0, RZ ;  /* 0x000000e009667824 */ /* 0x040fe200078e02ff */
[----:B------:R-:W-:Y:S01]  /*2ff0*/  SHF.R.S32.HI R127, RZ, 0x1f, R112 ;  /* 0x0000001fff7f7819 */ /* 0x000fe20000011470 */
[----:B------:R-:W-:Y:S01]  /*3000*/  IMAD R101, R9, 0xf0, RZ ;  /* 0x000000f009657824 */ /* 0x000fe200078e02ff */
[----:B------:R-:W-:Y:S01]  /*3010*/  SHF.R.S32.HI R126, RZ, 0x1f, R111 ;  /* 0x0000001fff7e7819 */ /* 0x000fe2000001146f */
[----:B------:R-:W-:Y:S01]  /*3020*/  IMAD.WIDE.U32 R164, R2, 0x60, RZ ;  /* 0x0000006002a47825 */ /* 0x000fe200078e00ff */
[----:B------:R-:W-:-:S02]  /*3030*/  SHF.R.S32.HI R125, RZ, 0x1f, R110 ;  /* 0x0000001fff7d7819 */ /* 0x000fc4000001146e */
[----:B------:R-:W-:Y:S01]  /*3040*/  SHF.R.S32.HI R124, RZ, 0x1f, R109 ;  /* 0x0000001fff7c7819 */ /* 0x000fe2000001146d */
[C---:B------:R-:W-:Y:S01]  /*3050*/  IMAD.WIDE.U32 R158, R2.reuse, 0xe0, RZ ;  /* 0x000000e0029e7825 */ /* 0x040fe200078e00ff */
[----:B------:R-:W-:Y:S02]  /*3060*/  SHF.R.S32.HI R123, RZ, 0x1f, R108 ;  /* 0x0000001fff7b7819 */ /* 0x000fe4000001146c */
[----:B------:R-:W-:Y:S01]  /*3070*/  SHF.R.S32.HI R122, RZ, 0x1f, R107 ;  /* 0x0000001fff7a7819 */ /* 0x000fe2000001146b */
[C---:B------:R-:W-:Y:S01]  /*3080*/  IMAD.WIDE.U32 R152, R2.reuse, 0x160, RZ ;  /* 0x0000016002987825 */ /* 0x040fe200078e00ff */
[----:B------:R-:W-:Y:S02]  /*3090*/  SHF.R.S32.HI R121, RZ, 0x1f, R106 ;  /* 0x0000001fff797819 */ /* 0x000fe4000001146a */
[----:B------:R-:W-:Y:S01]  /*30a0*/  SHF.R.S32.HI R120, RZ, 0x1f, R105 ;  /* 0x0000001fff787819 */ /* 0x000fe20000011469 */
[----:B------:R-:W-:Y:S01]  /*30b0*/  IMAD.WIDE.U32 R146, R2, 0x1c0, RZ ;  /* 0x000001c002927825 */ /* 0x000fe200078e00ff */
[----:B------:R-:W-:-:S02]  /*30c0*/  SHF.R.S32.HI R119, RZ, 0x1f, R104 ;  /* 0x0000001fff777819 */ /* 0x000fc40000011468 */
[----:B------:R-:W-:Y:S01]  /*30d0*/  SHF.R.S32.HI R118, RZ, 0x1f, R103 ;  /* 0x0000001fff767819 */ /* 0x000fe20000011467 */
[----:B------:R-:W-:Y:S01]  /*30e0*/  IMAD.SHL.U32 R96, R64, 0x80, RZ ;  /* 0x0000008040607824 */ /* 0x000fe200078e00ff */
[----:B------:R-:W-:Y:S01]  /*30f0*/  SHF.R.S32.HI R117, RZ, 0x1f, R102 ;  /* 0x0000001fff757819 */ /* 0x000fe20000011466 */
[----:B------:R-:W-:Y:S01]  /*3100*/  IMAD.SHL.U32 R214, R0, 0x2, RZ ;  /* 0x0000000200d67824 */ /* 0x000fe200078e00ff */
[----:B------:R-:W-:Y:S01]  /*3110*/  SHF.R.S32.HI R116, RZ, 0x1f, R101 ;  /* 0x0000001fff747819 */ /* 0x000fe20000011465 */
[----:B------:R-:W-:Y:S02]  /*3120*/  IMAD.IADD R209, R165, 0x1, R24 ;  /* 0x00000001a5d17824 */ /* 0x000fe400078e0218 */
[----:B------:R-:W-:Y:S02]  /*3130*/  IMAD.IADD R205, R159, 0x1, R20 ;  /* 0x000000019fcd7824 */ /* 0x000fe400078e0214 */
[----:B------:R-:W-:Y:S02]  /*3140*/  IMAD.IADD R202, R153, 0x1, R15 ;  /* 0x0000000199ca7824 */ /* 0x000fe400078e020f */
[----:B------:R-:W-:-:S07]  /*3150*/  IMAD.IADD R199, R147, 0x1, R12 ;  /* 0x0000000193c77824 */ /* 0x000fce00078e020c */
.L_x_1803:
[----:B------:R-:W-:Y:S01]  /*3160*/  LOP3.LUT R62, R62, 0xfffffeff, RZ, 0xc0, !PT ;  /* 0xfffffeff3e3e7812 */ /* 0x000fe200078ec0ff */
[----:B--2---:R-:W2:Y:S01]  /*3170*/  LDL R0, [R1] ;  /* 0x0000000001007983 */ /* 0x004ea20000100800 */
[----:B------:R-:W-:Y:S01]  /*3180*/  IMAD.SHL.U32 R22, R21, 0x100, RZ ;  /* 0x0000010015167824 */ /* 0x000fe200078e00ff */
[----:B------:R-:W-:Y:S03]  /*3190*/  BSSY B2, `(.L_x_1700) ;  /* 0x0000c21000027945 */ /* 0x000fe60003800000 */
[----:B------:R-:W-:Y:S04]  /*31a0*/  VIADD R20, R22, 0xffffff00 ;  /* 0xffffff0016147836 */ /* 0x000fe80000000000 */
        /* <DEDUP_REMOVED lines=8> */
[----:B------:R-:W-:Y:S02]  /*3230*/  ISETP.LT.OR P6, PT, R77, R66, P1 ;  /* 0x000000424d00720c */ /* 0x000fe40000fc1670 */
[----:B------:R-:W-:Y:S05]  /*3240*/  ISETP.GE.OR P3, PT, R91, R63, P0 ;  /* 0x0000003f5b00720c */ /* 0x000fea0000766670 */
[----:B------:R-:W-:Y:S02]  /*3250*/  @P4 LOP3.LUT R62, R62, 0x100, RZ, 0xfc, !PT ;  /* 0x000001003e3e4812 */ /* 0x000fe400078efcff */
[----:B------:R-:W-:Y:S02]  /*3260*/  @!P4 IADD3 R12, P1, R44, R216, RZ ;  /* 0x000000d82c0cc210 */ /* 0x000fe40007f3e0ff */
[----:B------:R-:W-:Y:S02]  /*3270*/  LOP3.LUT R62, R62, 0xffffff7f, RZ, 0xc0, !PT ;  /* 0xffffff7f3e3e7812 */ /* 0x000fe400078ec0ff */
[----:B---3--:R-:W-:Y:S01]  /*3280*/  @!P4 LEA R10, P2, R208, R72, 0x1 ;  /* 0x00000048d00ac211 */ /* 0x008fe200078408ff */
[----:B------:R-:W-:Y:S01]  /*3290*/  @!P4 IMAD.X R13, R45, 0x1, R217, P1 ;  /* 0x000000012d0dc824 */ /* 0x000fe200008e06d9 */
[----:B------:R-:W-:Y:S02]  /*32a0*/  @P6 LOP3.LUT R62, R62, 0x80, RZ, 0xfc, !PT ;  /* 0x000000803e3e6812 */ /* 0x000fe400078efcff */
[----:B------:R-:W-:Y:S02]  /*32b0*/  ISETP.LT.OR P4, PT, R91, R66, P3 ;  /* 0x000000425b00720c */ /* 0x000fe40001f81670 */
[----:B------:R-:W-:Y:S02]  /*32c0*/  LOP3.LUT R62, R62, 0xffffffbf, RZ, 0xc0, !PT ;  /* 0xffffffbf3e3e7812 */ /* 0x000fe400078ec0ff */
[----:B------:R-:W-:Y:S02]  /*32d0*/  @!P6 IADD3 R8, P1, R44, R214, RZ ;  /* 0x000000d62c08e210 */ /* 0x000fe40007f3e0ff */
[----:B------:R-:W-:Y:S03]  /*32e0*/  @P5 LOP3.LUT R62, R62, 0x40, RZ, 0xfc, !PT ;  /* 0x000000403e3e5812 */ /* 0x000fe600078efcff */
[----:B------:R-:W-:Y:S01]  /*32f0*/  @!P6 IMAD.X R9, R45, 0x1, R215, P1 ;  /* 0x000000012d09e824 */ /* 0x000fe200008e06d7 */
[----:B------:R-:W-:Y:S02]  /*3300*/  LOP3.LUT P3, RZ, R62, 0x100, RZ, 0xc0, !PT ;  /* 0x000001003eff7812 */ /* 0x000fe4000786c0ff */
[----:B------:R-:W-:Y:S02]  /*3310*/  @!P6 IADD3 R6, P1, R72, R239, RZ ;  /* 0x000000ef4806e210 */ /* 0x000fe40007f3e0ff */
[----:B------:R-:W-:Y:S03]  /*3320*/  LOP3.LUT R62, R62, 0xffffffdf, RZ, 0xc0, !PT ;  /* 0xffffffdf3e3e7812 */ /* 0x000fe600078ec0ff */
[----:B------:R-:W-:Y:S01]  /*3330*/  @!P6 IMAD.X R7, R71, 0x1, R240, P1 ;  /* 0x000000014707e824 */ /* 0x000fe200008e06f0 */
[----:B------:R-:W-:Y:S02]  /*3340*/  @!P5 IADD3 R4, P1, R44, R164, RZ ;  /* 0x000000a42c04d210 */ /* 0x000fe40007f3e0ff */
[----:B------:R-:W-:Y:S02]  /*3350*/  @P4 LOP3.LUT R62, R62, 0x20, RZ, 0xfc, !PT ;  /* 0x000000203e3e4812 */ /* 0x000fe400078efcff */
[----:B------:R-:W-:Y:S01]  /*3360*/  ISETP.GE.OR P6, PT, R85, R63, P0 ;  /* 0x0000003f5500720c */ /* 0x000fe200007c6670 */
[C---:B------:R-:W-:Y:S01]  /*3370*/  @!P5 IMAD.X R5, R45.reuse, 0x1, R209, P1 ;  /* 0x000000012d05d824 */ /* 0x040fe200008e06d1 */
[----:B------:R-:W-:Y:S02]  /*3380*/  @!P3 LEA.HI.X R11, R208, R71, R252, 0x1, P2 ;  /* 0x00000047d00bb211 */ /* 0x000fe400010f0cfc */
[-C--:B------:R-:W-:Y:S02]  /*3390*/  ISETP.GE.OR P2, PT, R90, R63.reuse, P0 ;  /* 0x0000003f5a00720c */ /* 0x080fe40000746670 */
[----:B----4-:R-:W-:Y:S02]  /*33a0*/  @!P4 IADD3 R28, P1, R44, R212, RZ ;  /* 0x000000d42c1cc210 */ /* 0x010fe40007f3e0ff */
[-C--:B------:R-:W-:Y:S02]  /*33b0*/  ISETP.LT.OR P3, PT, R90, R66.reuse, P2 ;  /* 0x000000425a00720c */ /* 0x080fe40001761670 */
[----:B------:R-:W-:Y:S01]  /*33c0*/  LOP3.LUT R62, R62, 0xffffffef, RZ, 0xc0, !PT ;  /* 0xffffffef3e3e7812 */ /* 0x000fe200078ec0ff */
[----:B------:R-:W-:Y:S01]  /*33d0*/  @!P4 IMAD.X R29, R45, 0x1, R213, P1 ;  /* 0x000000012d1dc824 */ /* 0x000fe200008e06d5 */
        /* <DEDUP_REMOVED lines=10> */
[-C--:B------:R-:W-:Y:S02]  /*3480*/  ISETP.LT.OR P2, PT, R89, R66.reuse, P1 ;  /* 0x000000425900720c */ /* 0x080fe40000f41670 */
[CC--:B------:R-:W-:Y:S04]  /*3490*/  ISETP.GE.OR P3, PT, R82.reuse, R63.reuse, P0 ;  /* 0x0000003f5200720c */ /* 0x0c0fe80000766670 */
[----:B------:R-:W-:Y:S07]  /*34a0*/  ISETP.LT.OR P3, PT, R82, R66, P3 ;  /* 0x000000425200720c */ /* 0x000fee0001f61670 */
        /* <DEDUP_REMOVED lines=24> */
[----:B------:R-:W-:Y:S02]  /*3630*/  @!P6 IADD3 R50, P1, R44, R154, RZ ;  /* 0x0000009a2c32e210 */ /* 0x000fe40007f3e0ff */
[-C--:B------:R-:W-:Y:S02]  /*3640*/  ISETP.GE.OR P2, PT, R81, R63.reuse, P0 ;  /* 0x0000003f5100720c */ /* 0x080fe40000746670 */
[----:B------:R-:W-:Y:S01]  /*3650*/  LOP3.LUT R62, R62, 0xffffdfff, RZ, 0xc0, !PT ;  /* 0xffffdfff3e3e7812 */ /* 0x000fe200078ec0ff */
[----:B------:R-:W-:Y:S01]  /*3660*/  @!P6 IMAD.X R51, R45, 0x1, R203, P1 ;  /* 0x000000012d33e824 */ /* 0x000fe200008e06cb */
        /* <DEDUP_REMOVED lines=35> */
[----:B------:R-:W-:Y:S02]  /*38a0*/  LOP3.LUT P5, RZ, R62, 0x40, RZ, 0xc0, !PT ;  /* 0x000000403eff7812 */ /* 0x000fe400078ac0ff */
[----:B------:R-:W-:Y:S02]  /*38b0*/  ISETP.NE.AND P6, PT, R0, RZ, PT ;  /* 0x000000ff0000720c */ /* 0x000fe40003fc5270 */
[----:B------:R-:W-:Y:S04]  /*38c0*/  LOP3.LUT R62, R62, 0xffffefff, RZ, 0xc0, !PT ;  /* 0xffffefff3e3e7812 */ /* 0x000fe800078ec0ff */
[----:B------:R-:W-:Y:S04]  /*38d0*/  @P1 LOP3.LUT R62, R62, 0x1000, RZ, 0xfc, !PT ;  /* 0x000010003e3e1812 */ /* 0x000fe800078efcff */
[C---:B------:R-:W-:Y:S02]  /*38e0*/  LOP3.LUT P1, RZ, R62.reuse, 0x20, RZ, 0xc0, !PT ;  /* 0x000000203eff7812 */ /* 0x040fe4000782c0ff */
[----:B------:R-:W-:Y:S04]  /*38f0*/  LOP3.LUT R62, R62, 0xfffffdff, RZ, 0xc0, !PT ;  /* 0xfffffdff3e3e7812 */ /* 0x000fe800078ec0ff */
[----:B------:R-:W-:Y:S01]  /*3900*/  @P0 LOP3.LUT R62, R62, 0x200, RZ, 0xfc, !PT ;  /* 0x000002003e3e0812 */ /* 0x000fe200078efcff */
        /* <DEDUP_REMOVED lines=23> */
[----:B------:R-:W-:Y:S05]  /*3a80*/  @!P6 IADD3 R26, P0, R72, R235, RZ ;  /* 0x000000eb481ae210 */ /* 0x000fea0007f1e0ff */
[C---:B------:R-:W-:Y:S01]  /*3a90*/  @!P6 IMAD.X R27, R71.reuse, 0x1, R236, P0 ;  /* 0x00000001471be824 */ /* 0x040fe200000e06ec */
[C---:B------:R-:W-:Y:S01]  /*3aa0*/  LOP3.LUT P6, RZ, R62.reuse, 0x8000, RZ, 0xc0, !PT ;  /* 0x000080003eff7812 */ /* 0x040fe200078cc0ff */
[----:B-1----:R-:W2:Y:S04]  /*3ab0*/  @!P5 LD.E.128 R4, desc[UR6][R4.64] ;  /* 0x000000060404d980 */ /* 0x002ea8000c101d00 */
[----:B--2---:R1:W-:Y:S01]  /*3ac0*/  @!P5 ST.E.128 desc[UR6][R2.64], R4 ;  /* 0x000000040200d985 */ /* 0x0043e2000c101d06 */
[----:B------:R-:W-:Y:S03]  /*3ad0*/  LOP3.LUT P5, RZ, R62, 0x4000, RZ, 0xc0, !PT ;  /* 0x000040003eff7812 */ /* 0x000fe600078ac0ff */
[----:B-1----:R-:W2:Y:S04]  /*3ae0*/  @!P1 LD.E.128 R4, desc[UR6][R28.64] ;  /* 0x000000061c049980 */ /* 0x002ea8000c101d00 */
[----:B------:R-:W-:Y:S05]  /*3af0*/  @!P6 IADD3 R2, P0, R72, R180, RZ ;  /* 0x000000b44802e210 */ /* 0x000fea0007f1e0ff */
[C---:B------:R-:W-:Y:S01]  /*3b00*/  @!P6 IMAD.X R3, R71.reuse, 0x1, R230, P0 ;  /* 0x000000014703e824 */ /* 0x040fe200000e06e6 */
[C---:B------:R-:W-:Y:S02]  /*3b10*/  LOP3.LUT P6, RZ, R62.reuse, 0x2000, RZ, 0xc0, !PT ;  /* 0x000020003eff7812 */ /* 0x040fe400078cc0ff */
[----:B------:R-:W-:Y:S11]  /*3b20*/  LOP3.LUT R62, R62, 0xfffffbff, RZ, 0xc0, !PT ;  /* 0xfffffbff3e3e7812 */ /* 0x000ff600078ec0ff */
[----:B------:R-:W-:Y:S02]  /*3b30*/  @!P6 IADD3 R34, P0, R72, R178, RZ ;  /* 0x000000b24822e210 */ /* 0x000fe40007f1e0ff */
[----:B------:R-:W-:Y:S03]  /*3b40*/  @P6 LOP3.LUT R62, R62, 0x400, RZ, 0xfc, !PT ;  /* 0x000004003e3e6812 */ /* 0x000fe600078efcff */
[C---:B------:R-:W-:Y:S01]  /*3b50*/  @!P6 IMAD.X R35, R71.reuse, 0x1, R229, P0 ;  /* 0x000000014723e824 */ /* 0x040fe200000e06e5 */
[C---:B------:R-:W-:Y:S02]  /*3b60*/  LOP3.LUT P6, RZ, R62.reuse, 0x2, RZ, 0xc0, !PT ;  /* 0x000000023eff7812 */ /* 0x040fe400078cc0ff */
[----:B------:R-:W-:Y:S11]  /*3b70*/  LOP3.LUT R62, R62, 0xfffff7ff, RZ, 0xc0, !PT ;  /* 0xfffff7ff3e3e7812 */ /* 0x000ff600078ec0ff */
[----:B------:R-:W-:Y:S04]  /*3b80*/  @P6 LOP3.LUT R62, R62, 0x800, RZ, 0xfc, !PT ;  /* 0x000008003e3e6812 */ /* 0x000fe800078efcff */
[C---:B------:R-:W-:Y:S01]  /*3b90*/  LOP3.LUT P6, RZ, R62.reuse, 0x4, RZ, 0xc0, !PT ;  /* 0x000000043eff7812 */ /* 0x040fe200078cc0ff */
[----:B--2---:R1:W-:Y:S01]  /*3ba0*/  @!P1 ST.E.128 desc[UR6][R16.64], R4 ;  /* 0x0000000410009985 */ /* 0x0043e2000c101d06 */
[----:B------:R-:W-:Y:S02]  /*3bb0*/  LOP3.LUT P1, RZ, R62, 0x1000, RZ, 0xc0, !PT ;  /* 0x000010003eff7812 */ /* 0x000fe4000782c0ff */
[C---:B-1----:R-:W-:Y:S05]  /*3bc0*/  @!P5 IADD3 R16, P0, R72.reuse, R176, RZ ;  /* 0x000000b04810d210 */ /* 0x042fea0007f1e0ff */
[C---:B------:R-:W-:Y:S01]  /*3bd0*/  @!P5 IMAD.X R17, R71.reuse, 0x1, R228, P0 ;  /* 0x000000014711d824 */ /* 0x040fe200000e06e4 */
[----:B------:R-:W-:Y:S05]  /*3be0*/  @!P4 IADD3 R32, P0, R72, R174, RZ ;  /* 0x000000ae4820c210 */ /* 0x000fea0007f1e0ff */
[C---:B------:R-:W-:Y:S01]  /*3bf0*/  @!P4 IMAD.X R33, R71.reuse, 0x1, R227, P0 ;  /* 0x000000014721c824 */ /* 0x040fe200000e06e3 */
[----:B------:R-:W-:Y:S11]  /*3c00*/  LOP3.LUT P0, RZ, R62, 0x10, RZ, 0xc0, !PT ;  /* 0x000000103eff7812 */ /* 0x000ff6000780c0ff */
[----:B------:R-:W-:Y:S02]  /*3c10*/  @!UPT UIADD3 URZ, URZ, URZ, URZ ;  /* 0x0000003f3f3ff290 */ /* 0x000fe4000fffe03f */
[----:B------:R-:W2:Y:S04]  /*3c20*/  @!P0 LD.E.128 R4, desc[UR6][R30.64] ;  /* 0x000000061e048980 */ /* 0x000ea8000c101d00 */
[----:B--2---:R1:W-:Y:S01]  /*3c30*/  @!P0 ST.E.128 desc[UR6][R14.64], R4 ;  /* 0x000000040e008985 */ /* 0x0043e2000c101d06 */
[C---:B------:R-:W-:Y:S05]  /*3c40*/  @!P3 IADD3 R28, P0, R72.reuse, R170, RZ ;  /* 0x000000aa481cb210 */ /* 0x040fea0007f1e0ff */
[C---:B------:R-:W-:Y:S01]  /*3c50*/  @!P3 IMAD.X R29, R71.reuse, 0x1, R226, P0 ;  /* 0x00000001471db824 */ /* 0x040fe200000e06e2 */
[----:B------:R-:W-:Y:S05]  /*3c60*/  @!P2 IADD3 R38, P0, R72, R168, RZ ;  /* 0x000000a84826a210 */ /* 0x000fea0007f1e0ff */
[C---:B------:R-:W-:Y:S01]  /*3c70*/  @!P2 IMAD.X R39, R71.reuse, 0x1, R219, P0 ;  /* 0x000000014727a824 */ /* 0x040fe200000e06db */
[----:B------:R-:W-:Y:S11]  /*3c80*/  LOP3.LUT P0, RZ, R62, 0x8, RZ, 0xc0, !PT ;  /* 0x000000083eff7812 */ /* 0x000ff6000780c0ff */
[----:B------:R-:W-:Y:S02]  /*3c90*/  @!UPT UIADD3 URZ, URZ, URZ, URZ ;  /* 0x0000003f3f3ff290 */ /* 0x000fe4000fffe03f */
[----:B------:R-:W2:Y:S04]  /*3ca0*/  @!P0 LD.E.128 R8, desc[UR6][R40.64] ;  /* 0x0000000628088980 */ /* 0x000ea8000c101d00 */
[----:B--2---:R-:W-:Y:S01]  /*3cb0*/  @!P0 ST.E.128 desc[UR6][R24.64], R8 ;  /* 0x0000000818008985 */ /* 0x004fe2000c101d06 */
[----:B------:R-:W-:Y:S03]  /*3cc0*/  @!P1 IADD3 R30, P0, R72, R166, RZ ;  /* 0x000000a6481e9210 */ /* 0x000fe60007f1e0ff */
[----:B-1----:R-:W2:Y:S02]  /*3cd0*/  @!P6 LD.E.128 R4, desc[UR6][R42.64] ;  /* 0x000000062a04e980 */ /* 0x002ea4000c101d00 */
[----:B------:R-:W-:Y:S01]  /*3ce0*/  @!P1 IMAD.X R31, R71, 0x1, R218, P0 ;  /* 0x00000001471f9824 */ /* 0x000fe200000e06da */
[C---:B------:R-:W-:Y:S01]  /*3cf0*/  LOP3.LUT P0, RZ, R62.reuse, 0x1, RZ, 0xc0, !PT ;  /* 0x000000013eff7812 */ /* 0x040fe2000780c0ff */
        /* <DEDUP_REMOVED lines=8> */
[----:B------:R-:W2:Y:S04]  /*3d80*/  @!P6 LD.E.128 R24, desc[UR6][R50.64] ;  /* 0x000000063218e980 */ /* 0x000ea8000c101d00 */
[----:B--2---:R-:W-:Y:S04]  /*3d90*/  @!P6 ST.E.128 desc[UR6][R34.64], R24 ;  /* 0x000000182200e985 */ /* 0x004fe8000c101d06 */
[----:B------:R-:W2:Y:S04]  /*3da0*/  @!P5 LD.E.128 R12, desc[UR6][R52.64] ;  /* 0x00000006340cd980 */ /* 0x000ea8000c101d00 */
[----:B--2---:R-:W-:Y:S04]  /*3db0*/  @!P5 ST.E.128 desc[UR6][R16.64], R12 ;  /* 0x0000000c1000d985 */ /* 0x004fe8000c101d06 */
[----:B------:R-:W2:Y:S04]  /*3dc0*/  @!P4 LD.E.128 R8, desc[UR6][R54.64] ;  /* 0x000000063608c980 */ /* 0x000ea8000c101d00 */
[----:B--2---:R-:W-:Y:S04]  /*3dd0*/  @!P4 ST.E.128 desc[UR6][R32.64], R8 ;  /* 0x000000082000c985 */ /* 0x004fe8000c101d06 */
[----:B-1----:R-:W2:Y:S04]  /*3de0*/  @!P3 LD.E.128 R4, desc[UR6][R56.64] ;  /* 0x000000063804b980 */ /* 0x002ea8000c101d00 */
        /* <DEDUP_REMOVED lines=85> */
.L_x_1704:
[----:B------:R-:W-:Y:S05]  /*4340*/  BSYNC B0 ;  /* 0x0000000000007941 */ /* 0x000fea0003800000 */
.L_x_1703:
        /* <DEDUP_REMOVED lines=57> */
.L_x_1706:
[----:B------:R-:W-:Y:S05]  /*46e0*/  BSYNC B0 ;  /* 0x0000000000007941 */ /* 0x000fea0003800000 */
.L_x_1705:
        /* <DEDUP_REMOVED lines=60> */
.L_x_1708:
[----:B------:R-:W-:Y:S05]  /*4ab0*/  BSYNC B0 ;  /* 0x0000000000007941 */ /* 0x000fea0003800000 */
.L_x_1707:
        /* <DEDUP_REMOVED lines=67> */
.L_x_1710:
[----:B------:R-:W-:Y:S05]  /*4ef0*/  BSYNC B0 ;  /* 0x0000000000007941 */ /* 0x000fea0003800000 */
.L_x_1709:
        /* <DEDUP_REMOVED lines=60> */
.L_x_1712:
[----:B------:R-:W-:Y:S05]  /*52c0*/  BSYNC B0 ;  /* 0x0000000000007941 */ /* 0x000fea0003800000 */
.L_x_1711:
        /* <DEDUP_REMOVED lines=67> */
.L_x_1714:
[----:B------:R-:W-:Y:S05]  /*5700*/  BSYNC B0 ;  /* 0x0000000000007941 */ /* 0x000fea0003800000 */
.L_x_1713:
        /* <DEDUP_REMOVED lines=67> */
.L_x_1716:
[----:B------:R-:W-:Y:S05]  /*5b40*/  BSYNC B0 ;  /* 0x0000000000007941 */ /* 0x000fea0003800000 */
.L_x_1715:
        /* <DEDUP_REMOVED lines=67> */
.L_x_1718:
[----:B------:R-:W-:Y:S05]  /*5f80*/  BSYNC B0 ;  /* 0x0000000000007941 */ /* 0x000fea0003800000 */
.L_x_1717:
        /* <DEDUP_REMOVED lines=61> */
.L_x_1720:
[----:B------:R-:W-:Y:S05]  /*6360*/  BSYNC B0 ;  /* 0x0000000000007941 */ /* 0x000fea0003800000 */
.L_x_1719:
        /* <DEDUP_REMOVED lines=67> */
.L_x_1722:
[----:B------:R-:W-:Y:S05]  /*67a0*/  BSYNC B0 ;  /* 0x0000000000007941 */ /* 0x000fea0003800000 */
.L_x_1721:
        /* <DEDUP_REMOVED lines=65> */
.L_x_1724:
[----:B------:R-:W-:Y:S05]  /*6bc0*/  BSYNC B0 ;  /* 0x0000000000007941 */ /* 0x000fea0003800000 */
.L_x_1723:
[----:B------:R-:W-:Y:S01]  /*6bd0*/  ISETP.GE.AND P0, PT, R93, R63, PT ;  /* 0x0000003f5d00720c */ /* 0x000fe20003f06270 */
[----:B------:R-:W-:Y:S01]  /*6be0*/  BSSY B0, `(.L_x_1725) ;  /* 0x000004b000007945 */ /* 0x000fe20003800000 */
[CC--:B------:R-:W-:Y:S02]  /*6bf0*/  ISETP.GE.OR P6, PT, R132.reuse, R48.reuse, P1 ;  /* 0x000000308400720c */ /* 0x0c0fe40000fc6670 */
[----:B------:R-:W-:Y:S02]  /*6c00*/  ISETP.GE.OR P1, PT, R132, R48, P0 ;  /* 0x000000308400720c */ /* 0x000fe40000726670 */
        /* <DEDUP_REMOVED lines=72> */
.L_x_1726:
[----:B------:R-:W-:Y:S05]  /*7090*/  BSYNC B0 ;  /* 0x0000000000007941 */ /* 0x000fea0003800000 */
.L_x_1725:
        /* <DEDUP_REMOVED lines=64> */
.L_x_1728:
[----:B------:R-:W-:Y:S05]  /*74a0*/  BSYNC B0 ;  /* 0x0000000000007941 */ /* 0x000fea0003800000 */
.L_x_1727:
        /* <DEDUP_REMOVED lines=64> */
.L_x_1730:
[----:B------:R-:W-:Y:S05]  /*78b0*/  BSYNC B0 ;  /* 0x0000000000007941 */ /* 0x000fea0003800000 */
.L_x_1729:
        /* <DEDUP_REMOVED lines=64> */
.L_x_1732:
[----:B------:R-:W-:Y:S05]  /*7cc0*/  BSYNC B0 ;  /* 0x0000000000007941 */ /* 0x000fea0003800000 */
.L_x_1731:
        /* <DEDUP_REMOVED lines=64> */
.L_x_1734:
[----:B------:R-:W-:Y:S05]  /*80d0*/  BSYNC B0 ;  /* 0x0000000000007941 */ /* 0x000fea0003800000 */
.L_x_1733:
        /* <DEDUP_REMOVED lines=11> */
.L_x_1702:
        /* <DEDUP_REMOVED lines=21> */
[C---:B------:R-:W-:Y:S02]  /*82e0*/  SHF.L.U32 R23, R28.reuse, 0x10, RZ ;  /* 0x000000101c177819 */ /* 0x040fe400000006ff */
[----:B------:R-:W-:Y:S02]  /*82f0*/  LOP3.LUT R24, R28, 0xffff0000, RZ, 0xc0, !PT ;  /* 0xffff00001c187812 */ /* 0x000fe400078ec0ff */
[----:B------:R-:W-:Y:S01]  /*8300*/  LOP3.LUT R26, R29, 0xffff0000, RZ, 0xc0, !PT ;  /* 0xffff00001d1a7812 */ /* 0x000fe200078ec0ff */
[C---:B------:R-:W-:Y:S01]  /*8310*/  IMAD.U32 R29, R31.reuse, 0x10000, RZ ;  /* 0x000100001f1d7824 */ /* 0x040fe200078e00ff */
[C---:B------:R-:W-:Y:S01]  /*8320*/  SHF.L.U32 R27, R30.reuse, 0x10, RZ ;  /* 0x000000101e1b7819 */ /* 0x040fe200000006ff */
[--C-:B------:R-:W-:Y:S01]  /*8330*/  @P1 IMAD.MOV R0, RZ, RZ, -R46.reuse ;  /* 0x000000ffff001224 */ /* 0x100fe200078e0a2e */
[----:B------:R-:W-:Y:S01]  /*8340*/  LOP3.LUT R28, R30, 0xffff0000, RZ, 0xc0, !PT ;  /* 0xffff00001e1c7812 */ /* 0x000fe200078ec0ff */
        /* <DEDUP_REMOVED lines=9> */
[----:B------:R2:W3:Y:S01]  /*83e0*/  LD.E.128 R40, desc[UR6][R8.64] ;  /* 0x0000000608287980 */ /* 0x0004e2000c101d00 */
[----:B-1----:R-:W-:Y:S01]  /*83f0*/  MOV R2, R76 ;  /* 0x0000004c00027202 */ /* 0x002fe20000000f00 */
[----:B------:R-:W-:Y:S03]  /*8400*/  IMAD.MOV.U32 R3, RZ, RZ, R73 ;  /* 0x000000ffff037224 */ /* 0x000fe600078e0049 */
[C---:B------:R-:W-:Y:S04]  /*8410*/  LEA R2, P0, R0.reuse, R2, 0x1 ;  /* 0x0000000200027211 */ /* 0x040fe800078008ff */
[----:B------:R-:W-:Y:S05]  /*8420*/  LEA.HI.X.SX32 R3, R0, R3, 0x1, P0 ;  /* 0x0000000300037211 */ /* 0x000fea00000f0eff */
[----:B------:R1:W4:Y:S01]  /*8430*/  LD.E.128 R32, desc[UR6][R2.64] ;  /* 0x0000000602207980 */ /* 0x000322000c101d00 */
[C---:B--2---:R-:W-:Y:S01]  /*8440*/  SHF.L.U32 R9, R4.reuse, 0x10, RZ ;  /* 0x0000001004097819 */ /* 0x044fe200000006ff */
[----:B------:R-:W-:Y:S01]  /*8450*/  IMAD.U32 R14, R5, 0x10000, RZ ;  /* 0x00010000050e7824 */ /* 0x000fe200078e00ff */
[----:B------:R-:W-:Y:S01]  /*8460*/  LOP3.LUT R11, R4, 0xffff0000, RZ, 0xc0, !PT ;  /* 0xffff0000040b7812 */ /* 0x000fe200078ec0ff */
[----:B------:R-:W-:Y:S01]  /*8470*/  IMAD.U32 R17, R7, 0x10000, RZ ;  /* 0x0001000007117824 */ /* 0x000fe200078e00ff */
[----:B------:R-:W-:Y:S02]  /*8480*/  LOP3.LUT R10, R5, 0xffff0000, RZ, 0xc0, !PT ;  /* 0xffff0000050a7812 */ /* 0x000fe400078ec0ff */
[----:B------:R-:W-:Y:S02]  /*8490*/  SHF.L.U32 R13, R6, 0x10, RZ ;  /* 0x00000010060d7819 */ /* 0x000fe400000006ff */
[C---:B---3--:R-:W-:Y:S01]  /*84a0*/  SHF.L.U32 R0, R40.reuse, 0x10, RZ ;  /* 0x0000001028007819 */ /* 0x048fe200000006ff */
        /* <DEDUP_REMOVED lines=25> */
[C---:B----4-:R-:W-:Y:S01]  /*8640*/  SHF.L.U32 R9, R32.reuse, 0x10, RZ ;  /* 0x0000001020097819 */ /* 0x050fe200000006ff */
        /* <DEDUP_REMOVED lines=11> */
[----:B------:R-:W-:Y:S01]  /*8700*/  FFMA.FTZ R5, R27, R14, R5 ;  /* 0x0000000e1b057223 */ /* 0x000fe20000010005 */
[----:B------:R-:W-:Y:S01]  /*8710*/  FFMA.FTZ R6, R28, R15, R6 ;  /* 0x0000000f1c067223 */ /* 0x000fe20000010006 */
[----:B------:R-:W-:Y:S01]  /*8720*/  F2FP.BF16.F32.PACK_AB R28, R2, R0 ;  /* 0x00000000021c723e */ /* 0x000fe200000010ff */
[----:B------:R-:W-:Y:S01]  /*8730*/  FFMA.FTZ R7, R29, R16, R7 ;  /* 0x000000101d077223 */ /* 0x000fe20000010007 */
[----:B------:R-:W-:Y:S01]  /*8740*/  F2FP.BF16.F32.PACK_AB R29, R4, R3 ;  /* 0x00000003041d723e */ /* 0x000fe200000010ff */
[----:B------:R-:W-:Y:S01]  /*8750*/  FFMA.FTZ R8, R30, R17, R8 ;  /* 0x000000111e087223 */ /* 0x000fe20000010008 */
[----:B------:R-:W-:Y:S04]  /*8760*/  F2FP.BF16.F32.PACK_AB R30, R6, R5 ;  /* 0x00000005061e723e */ /* 0x000fe800000010ff */
[----:B------:R-:W-:Y:S02]  /*8770*/  F2FP.BF16.F32.PACK_AB R31, R8, R7 ;  /* 0x00000007081f723e */ /* 0x000fe400000010ff */
.L_x_1739:
[----:B------:R-:W-:Y:S05]  /*8780*/  BSYNC B0 ;  /* 0x0000000000007941 */ /* 0x000fea0003800000 */
.L_x_1738:
[----:B-----5:R2:W-:Y:S02]  /*8790*/  ST.E.128 desc[UR6][R38.64], R28 ;  /* 0x0000001c26007985 */ /* 0x0205e4000c101d06 */
.L_x_1737:
[----:B------:R-:W-:Y:S05]  /*87a0*/  BSYNC B1 ;  /* 0x0000000000017941 */ /* 0x000fea0003800000 */
.L_x_1736:
        /* <DEDUP_REMOVED lines=16> */
[C---:B-----5:R-:W-:Y:S01]  /*88b0*/  LOP3.LUT R24, R28.reuse, 0xffff0000, RZ, 0xc0, !PT ;  /* 0xffff00001c187812 */ /* 0x060fe200078ec0ff */
[----:B------:R-:W-:Y:S01]  /*88c0*/  IMAD.MOV.U32 R0, RZ, RZ, RZ ;  /* 0x000000ffff007224 */ /* 0x000fe200078e00ff */
[C---:B------:R-:W-:Y:S01]  /*88d0*/  LOP3.LUT R26, R29.reuse, 0xffff0000, RZ, 0xc0, !PT ;  /* 0xffff00001d1a7812 */ /* 0x040fe200078ec0ff */
        /* <DEDUP_REMOVED lines=24> */
[----:B---3--:R-:W-:Y:S01]  /*8a60*/  IMAD.U32 R9, R4, 0x10000, RZ ;  /* 0x0001000004097824 */ /* 0x008fe200078e00ff */
[C---:B------:R-:W-:Y:S01]  /*8a70*/  SHF.L.U32 R14, R5.reuse, 0x10, RZ ;  /* 0x00000010050e7819 */ /* 0x040fe200000006ff */
[C---:B------:R-:W-:Y:S01]  /*8a80*/  IMAD.U32 R13, R6.reuse, 0x10000, RZ ;  /* 0x00010000060d7824 */ /* 0x040fe200078e00ff */
[----:B------:R-:W-:Y:S02]  /*8a90*/  LOP3.LUT R10, R5, 0xffff0000, RZ, 0xc0, !PT ;  /* 0xffff0000050a7812 */ /* 0x000fe400078ec0ff */
[----:B------:R-:W-:Y:S02]  /*8aa0*/  LOP3.LUT R16, R6, 0xffff0000, RZ, 0xc0, !PT ;  /* 0xffff000006107812 */ /* 0x000fe400078ec0ff */
[C---:B----4-:R-:W-:Y:S01]  /*8ab0*/  LOP3.LUT R4, R41.reuse, 0xffff0000, RZ, 0xc0, !PT ;  /* 0xffff000029047812 */ /* 0x050fe200078ec0ff */
[C---:B------:R-:W-:Y:S01]  /*8ac0*/  IMAD.U32 R0, R40.reuse, 0x10000, RZ ;  /* 0x0001000028007824 */ /* 0x040fe200078e00ff */
[----:B-1----:R-:W-:Y:S01]  /*8ad0*/  LOP3.LUT R2, R40, 0xffff0000, RZ, 0xc0, !PT ;  /* 0xffff000028027812 */ /* 0x002fe200078ec0ff */
[----:B------:R-:W-:Y:S01]  /*8ae0*/  IMAD.U32 R5, R42, 0x10000, RZ ;  /* 0x000100002a057824 */ /* 0x000fe200078e00ff */
[----:B------:R-:W-:Y:S01]  /*8af0*/  SHF.L.U32 R3, R41, 0x10, RZ ;  /* 0x0000001029037819 */ /* 0x000fe200000006ff */
[----:B------:R-:W-:Y:S01]  /*8b00*/  @!P1 FADD.FTZ R0, -R0, -RZ ;  /* 0x800000ff00009221 */ /* 0x000fe20000010100 */
[----:B------:R-:W-:Y:S01]  /*8b10*/  LOP3.LUT R8, R43, 0xffff0000, RZ, 0xc0, !PT ;  /* 0xffff00002b087812 */ /* 0x000fe200078ec0ff */
[----:B------:R-:W-:Y:S01]  /*8b20*/  @!P1 FADD.FTZ R4, -R4, -RZ ;  /* 0x800000ff04049221 */ /* 0x000fe20000010100 */
[C---:B------:R-:W-:Y:S01]  /*8b30*/  SHF.L.U32 R17, R7.reuse, 0x10, RZ ;  /* 0x0000001007117819 */ /* 0x040fe200000006ff */
[----:B------:R-:W-:Y:S01]  /*8b40*/  @!P1 FADD.FTZ R2, -R2, -RZ ;  /* 0x800000ff02029221 */ /* 0x000fe20000010100 */
[----:B------:R-:W-:Y:S01]  /*8b50*/  LOP3.LUT R15, R7, 0xffff0000, RZ, 0xc0, !PT ;  /* 0xffff0000070f7812 */ /* 0x000fe200078ec0ff */
[----:B------:R-:W-:Y:S01]  /*8b60*/  @!P1 FADD.FTZ R5, -R5, -RZ ;  /* 0x800000ff05059221 */ /* 0x000fe20000010100 */
[----:B------:R-:W-:Y:S01]  /*8b70*/  LOP3.LUT R6, R42, 0xffff0000, RZ, 0xc0, !PT ;  /* 0xffff00002a067812 */ /* 0x000fe200078ec0ff */
[----:B------:R-:W-:Y:S01]  /*8b80*/  @!P1 FADD.FTZ R3, -R3, -RZ ;  /* 0x800000ff03039221 */ /* 0x000fe20000010100 */
[----:B------:R-:W-:Y:S01]  /*8b90*/  SHF.L.U32 R7, R43, 0x10, RZ ;  /* 0x000000102b077819 */ /* 0x000fe200000006ff */
        /* <DEDUP_REMOVED lines=11> */
[C---:B------:R-:W-:Y:S01]  /*8c50*/  LOP3.LUT R10, R32.reuse, 0xffff0000, RZ, 0xc0, !PT ;  /* 0xffff0000200a7812 */ /* 0x040fe200078ec0ff */
[----:B------:R-:W-:Y:S01]  /*8c60*/  IMAD.U32 R9, R32, 0x10000, RZ ;  /* 0x0001000020097824 */ /* 0x000fe200078e00ff */
[C---:B------:R-:W-:Y:S01]  /*8c70*/  SHF.L.U32 R11, R33.reuse, 0x10, RZ ;  /* 0x00000010210b7819 */ /* 0x040fe200000006ff */
[C---:B------:R-:W-:Y:S01]  /*8c80*/  IMAD.U32 R14, R34.reuse, 0x10000, RZ ;  /* 0x00010000220e7824 */ /* 0x040fe200078e00ff */
[----:B------:R-:W-:Y:S01]  /*8c90*/  LOP3.LUT R13, R33, 0xffff0000, RZ, 0xc0, !PT ;  /* 0xffff0000210d7812 */ /* 0x000fe200078ec0ff */
[----:B------:R-:W-:Y:S01]  /*8ca0*/  FFMA.FTZ R0, R23, R9, R0 ;  /* 0x0000000917007223 */ /* 0x000fe20000010000 */
[----:B------:R-:W-:Y:S01]  /*8cb0*/  LOP3.LUT R15, R34, 0xffff0000, RZ, 0xc0, !PT ;  /* 0xffff0000220f7812 */ /* 0x000fe200078ec0ff */
[----:B------:R-:W-:Y:S01]  /*8cc0*/  FFMA.FTZ R2, R24, R10, R2 ;  /* 0x0000000a18027223 */ /* 0x000fe20000010002 */
[----:B------:R-:W-:Y:S01]  /*8cd0*/  SHF.L.U32 R16, R35, 0x10, RZ ;  /* 0x0000001023107819 */ /* 0x000fe200000006ff */
        /* <DEDUP_REMOVED lines=11> */
.L_x_1743:
[----:B------:R-:W-:Y:S05]  /*8d90*/  BSYNC B0 ;  /* 0x0000000000007941 */ /* 0x000fea0003800000 */
.L_x_1742:
[----:B-----5:R3:W-:Y:S02]  /*8da0*/  ST.E.128 desc[UR6][R38.64], R28 ;  /* 0x0000001c26007985 */ /* 0x0207e4000c101d06 */
.L_x_1741:
[----:B------:R-:W-:Y:S05]  /*8db0*/  BSYNC B1 ;  /* 0x0000000000017941 */ /* 0x000fea0003800000 */
.L_x_1740:
[C---:B------:R-:W-:Y:S01]  /*8dc0*/  ISETP.GE.AND P0, PT, R77.reuse, R63, PT ;  /* 0x0000003f4d00720c */ /* 0x040fe20003f06270 */
        /* <DEDUP_REMOVED lines=93> */
.L_x_1747:
[----:B------:R-:W-:Y:S05]  /*93a0*/  BSYNC B0 ;  /* 0x0000000000007941 */ /* 0x000fea0003800000 */
.L_x_1746:
[----:B-----5:R4:W-:Y:S02]  /*93b0*/  ST.E.128 desc[UR6][R38.64], R28 ;  /* 0x0000001c26007985 */ /* 0x0209e4000c101d06 */
.L_x_1745:
[----:B------:R-:W-:Y:S05]  /*93c0*/  BSYNC B1 ;  /* 0x0000000000017941 */ /* 0x000fea0003800000 */
.L_x_1744:
        /* <DEDUP_REMOVED lines=101> */
.L_x_1751:
[----:B------:R-:W-:Y:S05]  /*9a20*/  BSYNC B0 ;  /* 0x0000000000007941 */ /* 0x000fea0003800000 */
.L_x_1750:
[----:B-----5:R2:W-:Y:S02]  /*9a30*/  ST.E.128 desc[UR6][R38.64], R28 ;  /* 0x0000001c26007985 */ /* 0x0205e4000c101d06 */
.L_x_1749:
[----:B------:R-:W-:Y:S05]  /*9a40*/  BSYNC B1 ;  /* 0x0000000000017941 */ /* 0x000fea0003800000 */
.L_x_1748:
        /* <DEDUP_REMOVED lines=94> */
.L_x_1755:
[----:B------:R-:W-:Y:S05]  /*a030*/  BSYNC B0 ;  /* 0x0000000000007941 */ /* 0x000fea0003800000 */
.L_x_1754:
[----:B-----5:R2:W-:Y:S02]  /*a040*/  ST.E.128 desc[UR6][R38.64], R28 ;  /* 0x0000001c26007985 */ /* 0x0205e4000c101d06 */
.L_x_1753:
[----:B------:R-:W-:Y:S05]  /*a050*/  BSYNC B1 ;  /* 0x0000000000017941 */ /* 0x000fea0003800000 */
.L_x_1752:
        /* <DEDUP_REMOVED lines=101> */
.L_x_1759:
[----:B------:R-:W-:Y:S05]  /*a6b0*/  BSYNC B0 ;  /* 0x0000000000007941 */ /* 0x000fea0003800000 */
.L_x_1758:
[----:B-----5:R2:W-:Y:S02]  /*a6c0*/  ST.E.128 desc[UR6][R38.64], R28 ;  /* 0x0000001c26007985 */ /* 0x0205e4000c101d06 */
.L_x_1757:
[----:B------:R-:W-:Y:S05]  /*a6d0*/  BSYNC B1 ;  /* 0x0000000000017941 */ /* 0x000fea0003800000 */
.L_x_1756:
        /* <DEDUP_REMOVED lines=101> */
.L_x_1763:
[----:B------:R-:W-:Y:S05]  /*ad30*/  BSYNC B0 ;  /* 0x0000000000007941 */ /* 0x000fea0003800000 */
.L_x_1762:
[----:B-----5:R2:W-:Y:S02]  /*ad40*/  ST.E.128 desc[UR6][R38.64], R28 ;  /* 0x0000001c26007985 */ /* 0x0205e4000c101d06 */
.L_x_1761:
[----:B------:R-:W-:Y:S05]  /*ad50*/  BSYNC B1 ;  /* 0x0000000000017941 */ /* 0x000fea0003800000 */
.L_x_1760:
        /* <DEDUP_REMOVED lines=101> */
.L_x_1767:
[----:B------:R-:W-:Y:S05]  /*b3b0*/  BSYNC B0 ;  /* 0x0000000000007941 */ /* 0x000fea0003800000 */
.L_x_1766:
[----:B-----5:R2:W-:Y:S02]  /*b3c0*/  ST.E.128 desc[UR6][R38.64], R28 ;  /* 0x0000001c26007985 */ /* 0x0205e4000c101d06 */
.L_x_1765:
[----:B------:R-:W-:Y:S05]  /*b3d0*/  BSYNC B1 ;  /* 0x0000000000017941 */ /* 0x000fea0003800000 */
.L_x_1764:
        /* <DEDUP_REMOVED lines=94> */
.L_x_1771:
[----:B------:R-:W-:Y:S05]  /*b9c0*/  BSYNC B0 ;  /* 0x0000000000007941 */ /* 0x000fea0003800000 */
.L_x_1770:
[----:B-----5:R2:W-:Y:S02]  /*b9d0*/  ST.E.128 desc[UR6][R38.64], R28 ;  /* 0x0000001c26007985 */ /* 0x0205e4000c101d06 */
.L_x_1769:
[----:B------:R-:W-:Y:S05]  /*b9e0*/  BSYNC B1 ;  /* 0x0000000000017941 */ /* 0x000fea0003800000 */
.L_x_1768:
        /* <DEDUP_REMOVED lines=101> */
.L_x_1775:
[----:B------:R-:W-:Y:S05]  /*c040*/  BSYNC B0 ;  /* 0x0000000000007941 */ /* 0x000fea0003800000 */
.L_x_1774:
[----:B-----5:R2:W-:Y:S02]  /*c050*/  ST.E.128 desc[UR6][R38.64], R28 ;  /* 0x0000001c26007985 */ /* 0x0205e4000c101d06 */
.L_x_1773:
[----:B------:R-:W-:Y:S05]  /*c060*/  BSYNC B1 ;  /* 0x0000000000017941 */ /* 0x000fea0003800000 */
.L_x_1772:
        /* <DEDUP_REMOVED lines=101> */
.L_x_1779:
[----:B------:R-:W-:Y:S05]  /*c6c0*/  BSYNC B0 ;  /* 0x0000000000007941 */ /* 0x000fea0003800000 */
.L_x_1778:
[----:B-----5:R2:W-:Y:S02]  /*c6d0*/  ST.E.128 desc[UR6][R38.64], R28 ;  /* 0x0000001c26007985 */ /* 0x0205e4000c101d06 */
.L_x_1777:
[----:B------:R-:W-:Y:S05]  /*c6e0*/  BSYNC B1 ;  /* 0x0000000000017941 */ /* 0x000fea0003800000 */
.L_x_1776:
        /* <DEDUP_REMOVED lines=101> */
.L_x_1783:
[----:B------:R-:W-:Y:S05]  /*cd40*/  BSYNC B0 ;  /* 0x0000000000007941 */ /* 0x000fea0003800000 */
.L_x_1782:
[----:B-----5:R2:W-:Y:S02]  /*cd50*/  ST.E.128 desc[UR6][R38.64], R28 ;  /* 0x0000001c26007985 */ /* 0x0205e4000c101d06 */
.L_x_1781:
[----:B------:R-:W-:Y:S05]  /*cd60*/  BSYNC B1 ;  /* 0x0000000000017941 */ /* 0x000fea0003800000 */
.L_x_1780:
        /* <DEDUP_REMOVED lines=101> */
.L_x_1787:
[----:B------:R-:W-:Y:S05]  /*d3c0*/  BSYNC B0 ;  /* 0x0000000000007941 */ /* 0x000fea0003800000 */
.L_x_1786:
[----:B-----5:R2:W-:Y:S02]  /*d3d0*/  ST.E.128 desc[UR6][R38.64], R28 ;  /* 0x0000001c26007985 */ /* 0x0205e4000c101d06 */
.L_x_1785:
[----:B------:R-:W-:Y:S05]  /*d3e0*/  BSYNC B1 ;  /* 0x0000000000017941 */ /* 0x000fea0003800000 */
.L_x_1784:
        /* <DEDUP_REMOVED lines=101> */
.L_x_1791:
[----:B------:R-:W-:Y:S05]  /*da40*/  BSYNC B0 ;  /* 0x0000000000007941 */ /* 0x000fea0003800000 */
.L_x_1790:
[----:B-----5:R2:W-:Y:S02]  /*da50*/  ST.E.128 desc[UR6][R38.64], R28 ;  /* 0x0000001c26007985 */ /* 0x0205e4000c101d06 */
.L_x_1789:
[----:B------:R-:W-:Y:S05]  /*da60*/  BSYNC B1 ;  /* 0x0000000000017941 */ /* 0x000fea0003800000 */
.L_x_1788:
        /* <DEDUP_REMOVED lines=101> */
.L_x_1795:
[----:B------:R-:W-:Y:S05]  /*e0c0*/  BSYNC B0 ;  /* 0x0000000000007941 */ /* 0x000fea0003800000 */
.L_x_1794:
[----:B-----5:R2:W-:Y:S02]  /*e0d0*/  ST.E.128 desc[UR6][R38.64], R28 ;  /* 0x0000001c26007985 */ /* 0x0205e4000c101d06 */
.L_x_1793:
[----:B------:R-:W-:Y:S05]  /*e0e0*/  BSYNC B1 ;  /* 0x0000000000017941 */ /* 0x000fea0003800000 */
.L_x_1792:
        /* <DEDUP_REMOVED lines=17> */
[----:B------:R1:W5:Y:S04]  /*e200*/  LD.E.128 R8, desc[UR6][R2.64] ;  /* 0x0000000602087980 */ /* 0x000368000c101d00 */
[----:B--234-:R-:W-:Y:S02]  /*e210*/  IADD3 R31, R5, R0, RZ ;  /* 0x00000000051f7210 */ /* 0x01cfe40007ffe0ff */
        /* <DEDUP_REMOVED lines=12> */
[----:B------:R-:W-:Y:S01]  /*e2e0*/  @P1 IMAD.MOV R47, RZ, RZ, -R46 ;  /* 0x000000ffff2f1224 */ /* 0x000fe200078e0a2e */
        /* <DEDUP_REMOVED lines=69> */
.L_x_1799:
[----:B------:R-:W-:Y:S05]  /*e740*/  BSYNC B0 ;  /* 0x0000000000007941 */ /* 0x000fea0003800000 */
.L_x_1798:
[----:B-----5:R2:W-:Y:S02]  /*e750*/  ST.E.128 desc[UR6][R30.64], R8 ;  /* 0x000000081e007985 */ /* 0x0205e4000c101d06 */
.L_x_1797:
[----:B------:R-:W-:Y:S05]  /*e760*/  BSYNC B1 ;  /* 0x0000000000017941 */ /* 0x000fea0003800000 */
.L_x_1796:
        /* <DEDUP_REMOVED lines=11> */
.L_x_1701:
[----:B------:R-:W-:Y:S02]  /*e820*/  P2R R17, PR, RZ, 0x10 ;  /* 0x00000010ff117803 */ /* 0x000fe40000000000 */
[C---:B------:R-:W-:Y:S02]  /*e830*/  LOP3.LUT P4, RZ, R62.reuse, 0x200, RZ, 0xc0, !PT ;  /* 0x000002003eff7812 */ /* 0x040fe4000788c0ff */
[----:B------:R-:W-:Y:S02]  /*e840*/  P2R R0, PR, RZ, 0x40 ;  /* 0x00000040ff007803 */ /* 0x000fe40000000000 */
[C---:B------:R-:W-:Y:S02]  /*e850*/  LOP3.LUT P6, RZ, R62.reuse, 0x100, RZ, 0xc0, !PT ;  /* 0x000001003eff7812 */ /* 0x040fe400078cc0ff */
[----:B------:R-:W-:Y:S02]  /*e860*/  P2R R23, PR, RZ, 0x8 ;  /* 0x00000008ff177803 */ /* 0x000fe40000000000 */
[C---:B------:R-:W-:Y:S02]  /*e870*/  LOP3.LUT P3, RZ, R62.reuse, 0x80, RZ, 0xc0, !PT ;  /* 0x000000803eff7812 */ /* 0x040fe4000786c0ff */
[----:B------:R-:W-:Y:S02]  /*e880*/  P2R R24, PR, RZ, 0x4 ;  /* 0x00000004ff187803 */ /* 0x000fe40000000000 */
[C---:B------:R-:W-:Y:S01]  /*e890*/  LOP3.LUT P2, RZ, R62.reuse, 0x40, RZ, 0xc0, !PT ;  /* 0x000000403eff7812 */ /* 0x040fe2000784c0ff */
[----:B------:R-:W-:Y:S01]  /*e8a0*/  @!P4 IMAD.MOV.U32 R3, RZ, RZ, R69 ;  /* 0x000000ffff03c224 */ /* 0x000fe200078e0045 */
[-C--:B------:R-:W-:Y:S02]  /*e8b0*/  @!P4 MOV R2, R70.reuse ;  /* 0x000000460002c202 */ /* 0x080fe40000000f00 */
[----:B------:R-:W-:Y:S02]  /*e8c0*/  P2R R16, PR, RZ, 0x20 ;  /* 0x00000020ff107803 */ /* 0x000fe40000000000 */
[C---:B------:R-:W-:Y:S01]  /*e8d0*/  @!P6 LEA R8, P0, R97.reuse, R70, 0x1 ;  /* 0x000000466108e211 */ /* 0x040fe200078008ff */
[----:B------:R1:W2:Y:S01]  /*e8e0*/  @!P4 LD.E.128 R12, desc[UR6][R2.64] ;  /* 0x00000006020cc980 */ /* 0x0002a2000c101d00 */
[----:B------:R-:W-:Y:S02]  /*e8f0*/  LOP3.LUT P5, RZ, R62, 0x20, RZ, 0xc0, !PT ;  /* 0x000000203eff7812 */ /* 0x000fe400078ac0ff */
[----:B------:R-:W-:Y:S02]  /*e900*/  @!P6 LEA.HI.X R9, R97, R69, R138, 0x1, P0 ;  /* 0x000000456109e211 */ /* 0x000fe400000f0c8a */
[C---:B------:R-:W-:Y:S02]  /*e910*/  @!P6 LEA R6, P0, R172.reuse, R68, 0x1 ;  /* 0x00000044ac06e211 */ /* 0x040fe400078008ff */
[----:B------:R-:W-:Y:S02]  /*e920*/  P2R R25, PR, RZ, 0x2 ;  /* 0x00000002ff197803 */ /* 0x000fe40000000000 */
[----:B------:R-:W-:Y:S02]  /*e930*/  @!P6 LEA.HI.X R7, R172, R67, R173, 0x1, P0 ;  /* 0x00000043ac07e211 */ /* 0x000fe400000f0cad */
[----:B------:R-:W-:Y:S02]  /*e940*/  @!P3 LEA R4, P0, R94, R70, 0x1 ;  /* 0x000000465e04b211 */ /* 0x000fe400078008ff */
[----:B------:R-:W-:Y:S02]  /*e950*/  LOP3.LUT P1, RZ, R62, 0x2, RZ, 0xc0, !PT ;  /* 0x000000023eff7812 */ /* 0x000fe4000782c0ff */
        /* <DEDUP_REMOVED lines=34> */
[----:B------:R-:W-:Y:S03]  /*eb80*/  @!P1 LEA R8, P0, R96, R70, 0x1 ;  /* 0x0000004660089211 */ /* 0x000fe600078008ff */
        /* <DEDUP_REMOVED lines=129> */
.L_x_1735:
[----:B------:R-:W-:Y:S05]  /*f3a0*/  BSYNC B2 ;  /* 0x0000000000027941 */ /* 0x000fea0003800000 */
.L_x_1700:
        /* <DEDUP_REMOVED lines=15> */
[----:B--23--:R-:W-:Y:S03]  /*f4a0*/  IABS R6, R20 ;  /* 0x0000001400067213 */ /* 0x00cfe60000000000 */
[----:B------:R-:W2:Y:S01]  /*f4b0*/  LD.E.64 R12, desc[UR6][R134.64+0x28] ;  /* 0x00002806860c7980 */ /* 0x000ea2000c101b00 */
[-C--:B-----5:R-:W-:Y:S02]  /*f4c0*/  IABS R8, R3.reuse ;  /* 0x0000000300087213 */ /* 0x0a0fe40000000000 */
[----:B------:R-:W-:Y:S02]  /*f4d0*/  IABS R9, R3 ;  /* 0x0000000300097213 */ /* 0x000fe40000000000 */
[----:B------:R-:W1:Y:S02]  /*f4e0*/  I2F.RP R4, R8 ;  /* 0x0000000800047306 */ /* 0x000e640000209400 */
[----:B------:R-:W-:Y:S08]  /*f4f0*/  IADD3 R9, RZ, -R9, RZ ;  /* 0x80000009ff097210 */ /* 0x000ff00007ffe0ff */
        /* <DEDUP_REMOVED lines=17> */
[----:B------:R-:W-:Y:S01]  /*f610*/  @!P0 IADD3 R2, R2, 0x1, RZ ;  /* 0x0000000102028810 */ /* 0x000fe20007ffe0ff */
[----:B------:R-:W-:Y:S01]  /*f620*/  @!P0 IMAD.IADD R5, R5, 0x1, -R8 ;  /* 0x0000000105058824 */ /* 0x000fe200078e0a08 */
        /* <DEDUP_REMOVED lines=12> */
[----:B------:R-:W-:Y:S02]  /*f6f0*/  @!P1 IMAD.MOV R2, RZ, RZ, -R2 ;  /* 0x000000ffff029224 */ /* 0x000fe400078e0a02 */
[----:B------:R-:W-:Y:S03]  /*f700*/  @!P2 IMAD.MOV R4, RZ, RZ, -R4 ;  /* 0x000000ffff04a224 */ /* 0x000fe600078e0a04 */
[C---:B------:R-:W-:Y:S02]  /*f710*/  SEL R5, R6.reuse, R2, !P0 ;  /* 0x0000000206057207 */ /* 0x040fe40004000000 */
[----:B------:R-:W-:Y:S02]  /*f720*/  SEL R2, R6, R4, !P0 ;  /* 0x0000000406027207 */ /* 0x000fe40004000000 */
[CC--:B------:R-:W-:Y:S01]  /*f730*/  LEA R10, P1, R5.reuse, R222.reuse, 0x2 ;  /* 0x000000de050a7211 */ /* 0x0c0fe200078210ff */
[----:B------:R-:W3:Y:S01]  /*f740*/  LD.E.64 R6, desc[UR6][R134.64+0x40] ;  /* 0x0000400686067980 */ /* 0x000ee2000c101b00 */
[C---:B------:R-:W-:Y:S02]  /*f750*/  LEA R8, P0, R2.reuse, R222, 0x2 ;  /* 0x000000de02087211 */ /* 0x040fe400078010ff */
[-C--:B------:R-:W-:Y:S02]  /*f760*/  LEA.HI.X.SX32 R11, R5, R223.reuse, 0x2, P1 ;  /* 0x000000df050b7211 */ /* 0x080fe400008f16ff */
[C---:B------:R-:W-:Y:S01]  /*f770*/  LEA.HI.X.SX32 R9, R2.reuse, R223, 0x2, P0 ;  /* 0x000000df02097211 */ /* 0x040fe200000f16ff */
[----:B------:R-:W-:Y:S02]  /*f780*/  IMAD.IADD R2, R2, 0x1, -R5 ;  /* 0x0000000102027824 */ /* 0x000fe400078e0a05 */
[----:B------:R-:W5:Y:S02]  /*f790*/  LD.E R15, desc[UR6][R10.64] ;  /* 0x000000060a0f7980 */ /* 0x000f64000c101900 */
[----:B------:R-:W-:Y:S02]  /*f7a0*/  IMAD R0, R2, R3, R0 ;  /* 0x0000000302007224 */ /* 0x000fe400078e0200 */
[----:B------:R-:W5:Y:S03]  /*f7b0*/  LD.E R4, desc[UR6][R8.64] ;  /* 0x0000000608047980 */ /* 0x000f66000c101900 */
[----:B------:R-:W-:Y:S01]  /*f7c0*/  SHF.R.S32.HI R14, RZ, 0x1f, R0 ;  /* 0x0000001fff0e7819 */ /* 0x000fe20000011400 */
[----:B------:R-:W4:Y:S06]  /*f7d0*/  LD.E.64 R10, desc[UR6][R134.64+0x38] ;  /* 0x00003806860a7980 */ /* 0x000f2c000c101b00 */
[----:B------:R-:W4:Y:S01]  /*f7e0*/  LD.E.64 R8, desc[UR6][R134.64+0x20] ;  /* 0x0000200686087980 */ /* 0x000f22000c101b00 */
[----:B---3--:R-:W-:Y:S04]  /*f7f0*/  IMAD R2, R7, R0, RZ ;  /* 0x0000000007027224 */ /* 0x008fe800078e02ff */
[----:B------:R-:W-:Y:S01]  /*f800*/  IMAD R7, R6, R14, R2 ;  /* 0x0000000e06077224 */ /* 0x000fe200078e0202 */
[----:B-----5:R-:W-:Y:S01]  /*f810*/  IADD3 R15, -R4, R15, RZ ;  /* 0x0000000f040f7210 */ /* 0x020fe20007ffe1ff */
[----:B------:R-:W-:Y:S03]  /*f820*/  IMAD.WIDE.U32 R4, R6, R0, RZ ;  /* 0x0000000006047225 */ /* 0x000fe600078e00ff */
[----:B------:R-:W-:Y:S01]  /*f830*/  SHF.R.S32.HI R16, RZ, 0x1f, R15 ;  /* 0x0000001fff107819 */ /* 0x000fe2000001140f */
[----:B------:R-:W-:Y:S02]  /*f840*/  IMAD.IADD R5, R5, 0x1, R7 ;  /* 0x0000000105057824 */ /* 0x000fe400078e0207 */
[----:B--2---:R-:W-:Y:S03]  /*f850*/  IMAD.WIDE.U32 R4, R15, R12, R4 ;  /* 0x0000000c0f047225 */ /* 0x004fe600078e0004 */
[----:B------:R-:W-:Y:S01]  /*f860*/  LEA R72, P1, R4, R72, 0x1 ;  /* 0x0000004804487211 */ /* 0x000fe200078208ff */
[-C--:B----4-:R-:W-:Y:S04]  /*f870*/  IMAD R2, R9, R15.reuse, RZ ;  /* 0x0000000f09027224 */ /* 0x090fe800078e02ff */
        /* <DEDUP_REMOVED lines=14> */
.L_x_1801:
[----:B------:R-:W-:Y:S01]  /*f960*/  MOV R5, R71 ;  /* 0x0000004700057202 */ /* 0x000fe20000000f00 */
[----:B------:R-:W2:Y:S01]  /*f970*/  LD.E R2, desc[UR6][R134.64+0x40] ;  /* 0x0000400686027980 */ /* 0x000ea2000c101900 */
[----:B------:R-:W-:Y:S01]  /*f980*/  MOV R3, R67 ;  /* 0x0000004300037202 */ /* 0x000fe20000000f00 */
[----:B------:R-:W-:Y:S02]  /*f990*/  IMAD.MOV.U32 R4, RZ, RZ, R72 ;  /* 0x000000ffff047224 */ /* 0x000fe400078e0048 */
[----:B------:R-:W5:Y:S02]  /*f9a0*/  LD.E R0, desc[UR6][R134.64+0x38] ;  /* 0x0000380686007980 */ /* 0x000f64000c101900 */
[----:B-----5:R-:W-:Y:S02]  /*f9b0*/  IMAD.U32 R0, R0, -0x100, RZ ;  /* 0xffffff0000007824 */ /* 0x020fe400078e00ff */
[----:B--23--:R-:W-:Y:S02]  /*f9c0*/  IMAD.U32 R6, R2, -0x100, RZ ;  /* 0xffffff0002067824 */ /* 0x00cfe400078e00ff */
[----:B------:R-:W-:Y:S03]  /*f9d0*/  IMAD.MOV.U32 R2, RZ, RZ, R68 ;  /* 0x000000ffff027224 */ /* 0x000fe600078e0044 */
[----:B------:R-:W-:Y:S02]  /*f9e0*/  LEA R72, P1, R6, R4, 0x1 ;  /* 0x0000000406487211 */ /* 0x000fe400078208ff */
[----:B------:R-:W-:Y:S02]  /*f9f0*/  LEA R68, P0, R0, R2, 0x1 ;  /* 0x0000000200447211 */ /* 0x000fe400078008ff */
[----:B------:R-:W-:Y:S02]  /*fa00*/  LEA.HI.X.SX32 R71, R6, R5, 0x1, P1 ;  /* 0x0000000506477211 */ /* 0x000fe400008f0eff */
[----:B------:R-:W-:Y:S09]  /*fa10*/  LEA.HI.X.SX32 R67, R0, R3, 0x1, P0 ;  /* 0x0000000300437211 */ /* 0x000ff200000f0eff */
.L_x_1802:
[----:B------:R-:W-:Y:S05]  /*fa20*/  BSYNC B0 ;  /* 0x0000000000007941 */ /* 0x000fea0003800000 */
.L_x_1800:
[----:B------:R-:W-:Y:S04]  /*fa30*/  IADD3 R21, R21, -0x1, RZ ;  /* 0xffffffff15157810 */ /* 0x000fe80007ffe0ff */
[----:B------:R-:W-:Y:S11]  /*fa40*/  ISETP.GT.AND P0, PT, R21, R142, PT ;  /* 0x0000008e1500720c */ /* 0x000ff60003f04270 */
[----:B------:R-:W-:Y:S02]  /*fa50*/  @!UPT UIADD3 URZ, URZ, URZ, URZ ;  /* 0x0000003f3f3ff290 */ /* 0x000fe4000fffe03f */
[----:B------:R-:W-:Y:S05]  /*fa60*/  @P0 BRA `(.L_x_1803) ;  /* 0xffffff3400bc0947 */ /* 0x000fea000383ffff */
.L_x_1699:
[----:B------:R-:W-:Y:S05]  /*fa70*/  WARPSYNC.ALL ;  /* 0x0000000000007948 */ /* 0x000fea0003800000 */
[----:B------:R-:W-:Y:S06]  /*fa80*/  BAR.SYNC.DEFER_BLOCKING 0x0 ;  /* 0x0000000000007b1d */ /* 0x000fec0000010000 */
[----:B------:R-:W5:Y:S02]  /*fa90*/  LD.E R33, desc[UR6][R134.64+0xd0] ;  /* 0x0000d00686217980 */ /* 0x000f64000c101900 */
[----:B------:R-:W1:Y:S01]  /*faa0*/  S2UR UR4, SR_CgaCtaId ;  /* 0x00000000000479c3 */ /* 0x000e620000008800 */
[----:B------:R-:W-:Y:S01]  /*fab0*/  UMOV UR5, 0x400 ;  /* 0x0000040000057882 */ /* 0x000fe20000000000 */
[----:B------:R-:W-:Y:S01]  /*fac0*/  BSSY B2, `(.L_x_1804) ;  /* 0x00002eb000027945 */ /* 0x000fe20003800000 */
[----:B------:R-:W4:Y:S01]  /*fad0*/  S2R R0, SR_CTAID.X ;  /* 0x0000000000007919 */ /* 0x000f220000002500 */
[C---:B--23--:R-:W-:Y:S01]  /*fae0*/  SHF.L.U64.HI R6, R196.reuse, 0x4, R197 ;  /* 0x00000004c4067819 */ /* 0x04cfe200000102c5 */
[----:B------:R-:W-:Y:S01]  /*faf0*/  IMAD.SHL.U32 R4, R196, 0x10, RZ ;  /* 0x00000010c4047824 */ /* 0x000fe200078e00ff */
[----:B-1----:R-:W-:-:S06]  /*fb00*/  ULEA UR4, UR4, UR5, 0x18 ;  /* 0x0000000504047291 */ /* 0x002fcc000f8ec03f */
[----:B------:R-:W-:Y:S01]  /*fb10*/  LEA R190, R250, UR4, 0x1 ;  /* 0x00000004fabe7c11 */ /* 0x000fe2000f8e08ff */
[----:B----4-:R-:W-:Y:S01]  /*fb20*/  IMAD.SHL.U32 R209, R0, 0x40, RZ ;  /* 0x0000004000d17824 */ /* 0x010fe200078e00ff */
[----:B-----5:R-:W-:-:S13]  /*fb30*/  ISETP.NE.AND P0, PT, R33, RZ, PT ;  /* 0x000000ff2100720c */ /* 0x020fda0003f05270 */
[----:B------:R-:W-:Y:S05]  /*fb40*/  @!P0 BRA `(.L_x_1805) ;  /* 0x0000002800788947 */ /* 0x000fea0003800000 */
[----:B------:R-:W2:Y:S04]  /*fb50*/  LD.E.64 R2, desc[UR6][R134.64+0xf0] ;  /* 0x0000f00686027980 */ /* 0x000ea8000c101b00 */
[----:B------:R-:W3:Y:S04]  /*fb60*/  LDL R0, [R1+0x154] ;  /* 0x0001540001007983 */ /* 0x000ee80000100800 */
[----:B------:R-:W4:Y:S04]  /*fb70*/  LD.E.U8 R12, desc[UR6][R134.64+0x1b3] ;  /* 0x0001b306860c7980 */ /* 0x000f28000c101100 */
[----:B------:R-:W4:Y:S04]  /*fb80*/  LDL R13, [R1+0x15c] ;  /* 0x00015c00010d7983 */ /* 0x000f280000100800 */
[----:B------:R-:W5:Y:S04]  /*fb90*/  LD.E R39, desc[UR6][R134.64+0xc0] ;  /* 0x0000c00686277980 */ /* 0x000f68000c101900 */
[----:B------:R-:W5:Y:S04]  /*fba0*/  LD.E.64 R24, desc[UR6][R134.64+0x148] ;  /* 0x0001480686187980 */ /* 0x000f68000c101b00 */
[----:B------:R-:W5:Y:S01]  /*fbb0*/  LD.E.64 R22, desc[UR6][R134.64+0x150] ;  /* 0x0001500686167980 */ /* 0x000f62000c101b00 */
[----:B--2---:R-:W-:-:S04]  /*fbc0*/  ISETP.NE.U32.AND P1, PT, R2, RZ, PT ;  /* 0x000000ff0200720c */ /* 0x004fc80003f25070 */
[----:B------:R-:W-:-:S13]  /*fbd0*/  ISETP.NE.AND.EX P1, PT, R3, RZ, PT, P1 ;  /* 0x000000ff0300720c */ /* 0x000fda0003f25310 */
[----:B---3--:R-:W-:-:S04]  /*fbe0*/  @P1 LEA R2, P0, R0, R2, 0x2 ;  /* 0x0000000200021211 */ /* 0x008fc800078010ff */
[----:B------:R-:W-:Y:S01]  /*fbf0*/  @P1 LEA.HI.X R3, R0, R3, R244, 0x2, P0 ;  /* 0x0000000300031211 */ /* 0x000fe200000f14f4 */
[----:B------:R-:W-:-:S06]  /*fc00*/  IMAD.MOV.U32 R0, RZ, RZ, RZ ;  /* 0x000000ffff007224 */ /* 0x000fcc00078e00ff */
[----:B------:R1:W2:Y:S01]  /*fc10*/  @P1 LD.E R0, desc[UR6][R2.64] ;  /* 0x0000000602001980 */ /* 0x0002a2000c101900 */
[-C--:B------:R-:W-:Y:S01]  /*fc20*/  IADD3 R4, P1, R4, R242.reuse, RZ ;  /* 0x000000f204047210 */ /* 0x080fe20007f3e0ff */
[----:B------:R-:W-:Y:S01]  /*fc30*/  IMAD.MOV.U32 R244, RZ, RZ, R242 ;  /* 0x000000fffff47224 */ /* 0x000fe200078e00f2 */
[----:B------:R-:W-:Y:S01]  /*fc40*/  LEA R5, P0, R196, R242, 0x5 ;  /* 0x000000f2c4057211 */ /* 0x000fe200078028ff */
[----:B------:R-:W-:Y:S02]  /*fc50*/  IMAD R10, R197, 0x30, RZ ;  /* 0x00000030c50a7824 */ /* 0x000fe400078e02ff */
[----:B------:R-:W-:Y:S01]  /*fc60*/  IMAD.X R6, R6, 0x1, R245, P1 ;  /* 0x0000000106067824 */ /* 0x000fe200008e06f5 */
[----:B------:R-:W-:Y:S02]  /*fc70*/  LEA.HI.X R7, R196, R245, R197, 0x5, P0 ;  /* 0x000000f5c4077211 */ /* 0x000fe400000f2cc5 */
[-C--:B------:R-:W-:Y:S02]  /*fc80*/  LEA R26, P1, R4, R194.reuse, 0x1 ;  /* 0x000000c2041a7211 */ /* 0x080fe400078208ff */
[----:B------:R-:W-:-:S02]  /*fc90*/  LEA R42, P0, R5, R194, 0x1 ;  /* 0x000000c2052a7211 */ /* 0x000fc400078008ff */
[-C--:B------:R-:W-:Y:S02]  /*fca0*/  LEA.HI.X R27, R4, R195.reuse, R6, 0x1, P1 ;  /* 0x000000c3041b7211 */ /* 0x080fe400008f0c06 */
[----:B------:R-:W-:Y:S01]  /*fcb0*/  LEA.HI.X R43, R5, R195, R7, 0x1, P0 ;  /* 0x000000c3052b7211 */ /* 0x000fe200000f0c07 */
[----:B-1----:R-:W-:-:S04]  /*fcc0*/  IMAD.WIDE.U32 R2, R196, 0x30, R244 ;  /* 0x00000030c4027825 */ /* 0x002fc800078e00f4 */
[----:B------:R-:W-:Y:S01]  /*fcd0*/  IMAD.IADD R6, R3, 0x1, R10 ;  /* 0x0000000103067824 */ /* 0x000fe200078e020a */
[----:B------:R-:W-:-:S04]  /*fce0*/  LEA R48, P0, R2, R194, 0x1 ;  /* 0x000000c202307211 */ /* 0x000fc800078008ff */
[----:B------:R-:W-:Y:S02]  /*fcf0*/  LEA.HI.X R49, R2, R195, R6, 0x1, P0 ;  /* 0x000000c302317211 */ /* 0x000fe400000f0c06 */
[----:B----4-:R-:W-:Y:S02]  /*fd00*/  ISETP.NE.AND P0, PT, R12, RZ, PT ;  /* 0x000000ff0c00720c */ /* 0x010fe40003f05270 */
[----:B------:R-:W-:-:S04]  /*fd10*/  LEA R8, P2, R242, R194, 0x1 ;  /* 0x000000c2f2087211 */ /* 0x000fc800078408ff */
[----:B------:R-:W-:Y:S01]  /*fd20*/  LEA.HI.X R9, R242, R195, R245, 0x1, P2 ;  /* 0x000000c3f2097211 */ /* 0x000fe200010f0cf5 */
[--C-:B------:R-:W-:Y:S01]  /*fd30*/  IMAD.IADD R37, R13, 0x1, -R209.reuse ;  /* 0x000000010d257824 */ /* 0x100fe200078e0ad1 */
[----:B--2---:R-:W-:Y:S02]  /*fd40*/  IADD3 R11, R0, R143, R209 ;  /* 0x0000008f000b7210 */ /* 0x004fe40007ffe0d1 */
[----:B------:R-:W-:-:S04]  /*fd50*/  LEA.HI R0, R33, R33, RZ, 0x1 ;  /* 0x0000002121007211 */ /* 0x000fc800078f08ff */
[----:B------:R-:W-:-:S05]  /*fd60*/  SHF.R.S32.HI R20, RZ, 0x1, R0 ;  /* 0x00000001ff147819 */ /* 0x000fca0000011400 */
[-C--:B------:R-:W-:Y:S02]  /*fd70*/  IMAD R0, R78, R20.reuse, R251 ;  /* 0x000000144e007224 */ /* 0x080fe400078e02fb */
[----:B------:R-:W-:Y:S02]  /*fd80*/  IMAD R4, R11, R20, RZ ;  /* 0x000000140b047224 */ /* 0x000fe400078e02ff */
[----:B------:R-:W-:-:S03]  /*fd90*/  IMAD.IADD R3, R251, 0x1, R0 ;  /* 0x00000001fb037824 */ /* 0x000fc600078e0200 */
[----:B------:R-:W-:Y:S02]  /*fda0*/  SHF.R.S32.HI R5, RZ, 0x1f, R4 ;  /* 0x0000001fff057819 */ /* 0x000fe40000011404 */
[C---:B------:R-:W-:Y:S02]  /*fdb0*/  IADD3 R15, P2, R4.reuse, R0, RZ ;  /* 0x00000000040f7210 */ /* 0x040fe40007f5e0ff */
[----:B------:R-:W-:Y:S01]  /*fdc0*/  IADD3 R38, P1, R4, R3, RZ ;  /* 0x0000000304267210 */ /* 0x000fe20007f3e0ff */
[----:B------:R-:W-:Y:S01]  /*fdd0*/  IMAD.SHL.U32 R21, R20, 0x10, RZ ;  /* 0x0000001014157824 */ /* 0x000fe200078e00ff */
        /* <DEDUP_REMOVED lines=8> */
[----:B-----5:R-:W-:-:S13]  /*fe60*/  ISETP.GE.AND P0, PT, R132, R39, PT ;  /* 0x000000278400720c */ /* 0x020fda0003f06270 */
        /* <DEDUP_REMOVED lines=50> */
.L_x_1810:
[----:B------:R-:W-:Y:S05]  /*10190*/  BSYNC B0 ;  /* 0x0000000000007941 */ /* 0x000fea0003800000 */
.L_x_1809:
[----:B-----5:R3:W-:Y:S02]  /*101a0*/  STS.128 [R190], R4 ;  /* 0x00000004be007388 */ /* 0x0207e40000000c00 */
.L_x_1808:
[----:B------:R-:W-:Y:S05]  /*101b0*/  BSYNC B1 ;  /* 0x0000000000017941 */ /* 0x000fea0003800000 */
.L_x_1807:
[----:B------:R-:W-:Y:S01]  /*101c0*/  VIADD R41, R78, 0x10 ;  /* 0x000000104e297836 */ /* 0x000fe20000000000 */
[----:B------:R-:W-:Y:S04]  /*101d0*/  BSSY B1, `(.L_x_1811) ;  /* 0x000003b000017945 */ /* 0x000fe80003800000 */
[----:B------:R-:W-:-:S04]  /*101e0*/  ISETP.GE.AND P0, PT, R41, R37, PT ;  /* 0x000000252900720c */ /* 0x000fc80003f06270 */
[----:B------:R-:W-:-:S13]  /*101f0*/  ISETP.LT.OR P0, PT, R29, -0x87, P0 ;  /* 0xffffff791d00780c */ /* 0x000fda0000701670 */
[----:B------:R-:W-:Y:S05]  /*10200*/  @P0 BRA `(.L_x_1812) ;  /* 0x0000000000dc0947 */ /* 0x000fea0003800000 */
[----:B-----5:R-:W-:-:S13]  /*10210*/  ISETP.GE.AND P0, PT, R132, R39, PT ;  /* 0x000000278400720c */ /* 0x020fda0003f06270 */
        /* <DEDUP_REMOVED lines=52> */
.L_x_1814:
[----:B------:R-:W-:Y:S05]  /*10560*/  BSYNC B0 ;  /* 0x0000000000007941 */ /* 0x000fea0003800000 */
.L_x_1813:
[----:B-----5:R1:W-:Y:S02]  /*10570*/  STS.128 [R190+0x800], R4 ;  /* 0x00080004be007388 */ /* 0x0203e40000000c00 */
.L_x_1812:
[----:B------:R-:W-:Y:S05]  /*10580*/  BSYNC B1 ;  /* 0x0000000000017941 */ /* 0x000fea0003800000 */
.L_x_1811:
        /* <DEDUP_REMOVED lines=59> */
.L_x_1818:
[----:B------:R-:W-:Y:S05]  /*10940*/  BSYNC B0 ;  /* 0x0000000000007941 */ /* 0x000fea0003800000 */
.L_x_1817:
[----:B-----5:R3:W-:Y:S02]  /*10950*/  STS.128 [R190+0x1000], R4 ;  /* 0x00100004be007388 */ /* 0x0207e40000000c00 */
.L_x_1816:
[----:B------:R-:W-:Y:S05]  /*10960*/  BSYNC B1 ;  /* 0x0000000000017941 */ /* 0x000fea0003800000 */
.L_x_1815:
[----:B---3--:R-:W-:-:S05]  /*10970*/  VIADD R27, R78, 0x30 ;  /* 0x000000304e1b7836 */ /* 0x008fca0000000000 */
[----:B------:R-:W-:-:S04]  /*10980*/  ISETP.GE.AND P0, PT, R27, R37, PT ;  /* 0x000000251b00720c */ /* 0x000fc80003f06270 */
[----:B------:R-:W-:-:S13]  /*10990*/  ISETP.LT.OR P0, PT, R29, -0x187, P0 ;  /* 0xfffffe791d00780c */ /* 0x000fda0000701670 */
[----:B------:R-:W-:Y:S05]  /*109a0*/  @P0 BRA `(.L_x_1819) ;  /* 0x0000001c00f00947 */ /* 0x000fea0003800000 */
[----:B-----5:R-:W-:-:S13]  /*109b0*/  ISETP.GE.AND P0, PT, R132, R39, PT ;  /* 0x000000278400720c */ /* 0x020fda0003f06270 */
        /* <DEDUP_REMOVED lines=53> */
.L_x_1821:
[----:B------:R-:W-:Y:S05]  /*10d10*/  BSYNC B0 ;  /* 0x0000000000007941 */ /* 0x000fea0003800000 */
.L_x_1820:
[----:B-----5:R1:W-:Y:S01]  /*10d20*/  STS.128 [R190+0x1800], R4 ;  /* 0x00180004be007388 */ /* 0x0203e20000000c00 */
[----:B------:R-:W-:Y:S05]  /*10d30*/  BRA `(.L_x_1819) ;  /* 0x0000001c000c7947 */ /* 0x000fea0003800000 */
.L_x_1806:
        /* <DEDUP_REMOVED lines=91> */
.L_x_1825:
[----:B------:R-:W-:Y:S05]  /*112f0*/  BSYNC B0 ;  /* 0x0000000000007941 */ /* 0x000fea0003800000 */
.L_x_1824:
[----:B-----5:R3:W-:Y:S02]  /*11300*/  STS.128 [R190], R4 ;  /* 0x00000004be007388 */ /* 0x0207e40000000c00 */
.L_x_1823:
[----:B------:R-:W-:Y:S05]  /*11310*/  BSYNC B1 ;  /* 0x0000000000017941 */ /* 0x000fea0003800000 */
.L_x_1822:
        /* <DEDUP_REMOVED lines=93> */
.L_x_1829:
[----:B------:R-:W-:Y:S05]  /*118f0*/  BSYNC B0 ;  /* 0x0000000000007941 */ /* 0x000fea0003800000 */
.L_x_1828:
[----:B-----5:R1:W-:Y:S02]  /*11900*/  STS.128 [R190+0x800], R4 ;  /* 0x00080004be007388 */ /* 0x0203e40000000c00 */
.L_x_1827:
[----:B------:R-:W-:Y:S05]  /*11910*/  BSYNC B1 ;  /* 0x0000000000017941 */ /* 0x000fea0003800000 */
.L_x_1826:
        /* <DEDUP_REMOVED lines=65> */
[----:B------:R-:W-:Y:S01]  /*11d30*/  SHF.L.U32 R40, R11, 0x10, RZ ;  /* 0x000000100b287819 */ /* 0x000fe200000006ff */
        /* <DEDUP_REMOVED lines=28> */
.L_x_1833:
[----:B------:R-:W-:Y:S05]  /*11f00*/  BSYNC B0 ;  /* 0x0000000000007941 */ /* 0x000fea0003800000 */
.L_x_1832:
[----:B-----5:R3:W-:Y:S02]  /*11f10*/  STS.128 [R190+0x1000], R4 ;  /* 0x00100004be007388 */ /* 0x0207e40000000c00 */
.L_x_1831:
[----:B------:R-:W-:Y:S05]  /*11f20*/  BSYNC B1 ;  /* 0x0000000000017941 */ /* 0x000fea0003800000 */
.L_x_1830:
        /* <DEDUP_REMOVED lines=93> */
.L_x_1835:
[----:B------:R-:W-:Y:S05]  /*12500*/  BSYNC B0 ;  /* 0x0000000000007941 */ /* 0x000fea0003800000 */
.L_x_1834:
[----:B-----5:R1:W-:Y:S01]  /*12510*/  STS.128 [R190+0x1800], R4 ;  /* 0x00180004be007388 */ /* 0x0203e20000000c00 */
[----:B------:R-:W-:Y:S05]  /*12520*/  BRA `(.L_x_1819) ;  /* 0x0000000400107947 */ /* 0x000fea0003800000 */
.L_x_1805:
        /* <DEDUP_REMOVED lines=21> */
.L_x_1837:
[----:B------:R-:W-:Y:S05]  /*12680*/  BSYNC B0 ;  /* 0x0000000000007941 */ /* 0x000fea0003800000 */
.L_x_1836:
        /* <DEDUP_REMOVED lines=14> */
.L_x_1839:
[----:B------:R-:W-:Y:S05]  /*12770*/  BSYNC B0 ;  /* 0x0000000000007941 */ /* 0x000fea0003800000 */
.L_x_1838:
[----:B------:R-:W-:Y:S04]  /*12780*/  BSSY B0, `(.L_x_1840) ;  /* 0x000000e000007945 */ /* 0x000fe80003800000 */
[----:B------:R-:W-:Y:S05]  /*12790*/  @P2 BRA `(.L_x_1841) ;  /* 0x0000000000302947 */ /* 0x000fea0003800000 */
[----:B------:R-:W5:Y:S02]  /*127a0*/  LDL R0, [R1] ;  /* 0x0000000001007983 */ /* 0x000f640000100800 */
        /* <DEDUP_REMOVED lines=11> */
.L_x_1841:
[----:B------:R-:W-:Y:S05]  /*12860*/  BSYNC B0 ;  /* 0x0000000000007941 */ /* 0x000fea0003800000 */
.L_x_1840:
[----:B------:R-:W-:Y:S05]  /*12870*/  @P1 BRA `(.L_x_1819) ;  /* 0x00000000003c1947 */ /* 0x000fea0003800000 */
[----:B------:R-:W5:Y:S02]  /*12880*/  LDL R0, [R1] ;  /* 0x0000000001007983 */ /* 0x000f640000100800 */
        /* <DEDUP_REMOVED lines=14> */
.L_x_1819:
[----:B------:R-:W-:Y:S05]  /*12970*/  BSYNC B2 ;  /* 0x0000000000027941 */ /* 0x000fea0003800000 */
.L_x_1804:
[----:B------:R-:W4:Y:S01]  /*12980*/  LDL R0, [R1+0x7c] ;  /* 0x00007c0001007983 */ /* 0x000f220000100800 */
[C---:B-1----:R-:W-:Y:S01]  /*12990*/  VIADD R7, R78.reuse, 0x40 ;  /* 0x000000404e077836 */ /* 0x042fe20000000000 */
[----:B------:R-:W-:Y:S01]  /*129a0*/  BSSY B0, `(.L_x_1842) ;  /* 0x000001a000007945 */ /* 0x000fe20003800000 */
[C---:B------:R-:W-:Y:S02]  /*129b0*/  VIADD R6, R78.reuse, 0x50 ;  /* 0x000000504e067836 */ /* 0x040fe40000000000 */
[C---:B------:R-:W-:Y:S02]  /*129c0*/  VIADD R5, R78.reuse, 0x60 ;  /* 0x000000604e057836 */ /* 0x040fe40000000000 */
[----:B------:R-:W-:Y:S02]  /*129d0*/  VIADD R11, R78, 0x70 ;  /* 0x000000704e0b7836 */ /* 0x000fe40000000000 */
[----:B----4-:R-:W-:-:S04]  /*129e0*/  VIADD R240, R0, 0xffffffff ;  /* 0xffffffff00f07836 */ /* 0x010fc80000000000 */
[----:B------:R-:W-:Y:S01]  /*129f0*/  IMAD.SHL.U32 R85, R240, 0x100, RZ ;  /* 0x00000100f0557824 */ /* 0x000fe200078e00ff */
[----:B------:R1:W-:Y:S03]  /*12a00*/  STL [R1+0x4], R240 ;  /* 0x000004f001007387 */ /* 0x0003e60000100800 */
        /* <DEDUP_REMOVED lines=9> */
[----:B------:R-:W4:Y:S02]  /*12aa0*/  LDL R0, [R1] ;  /* 0x0000000001007983 */ /* 0x000f240000100800 */
[----:B----4-:R-:W-:-:S13]  /*12ab0*/  ISETP.GE.AND P2, PT, R132, R0, PT ;  /* 0x000000008400720c */ /* 0x010fda0003f46270 */
        /* <DEDUP_REMOVED lines=8> */
.L_x_1843:
[----:B------:R-:W-:Y:S05]  /*12b40*/  BSYNC B0 ;  /* 0x0000000000007941 */ /* 0x000fea0003800000 */
.L_x_1842:
[----:B------:R-:W-:Y:S01]  /*12b50*/  BSSY B0, `(.L_x_1844) ;  /* 0x000000e000007945 */ /* 0x000fe20003800000 */
[----:B------:R-:W-:Y:S02]  /*12b60*/  ISETP.GE.AND P2, PT, R11, R4, PT ;  /* 0x000000040b00720c */ /* 0x000fe40003f46270 */
[----:B------:R-:W-:Y:S01]  /*12b70*/  IADD3 R10, R78, 0x80, RZ ;  /* 0x000000804e0a7810 */ /* 0x000fe20007ffe0ff */
[----:B------:R-:W-:Y:S05]  /*12b80*/  @P1 BRA `(.L_x_1845) ;  /* 0x0000000000281947 */ /* 0x000fea0003800000 */
[----:B------:R-:W3:Y:S02]  /*12b90*/  LDL R0, [R1] ;  /* 0x0000000001007983 */ /* 0x000ee40000100800 */
[----:B---3--:R-:W-:-:S13]  /*12ba0*/  ISETP.GE.AND P1, PT, R132, R0, PT ;  /* 0x000000008400720c */ /* 0x008fda0003f26270 */
[----:B------:R3:W-:Y:S01]  /*12bb0*/  @P1 STS.128 [R190+0x2800], RZ ;  /* 0x002800ffbe001388 */ /* 0x0007e20000000c00 */
[----:B------:R-:W-:Y:S05]  /*12bc0*/  @P1 BRA `(.L_x_1845) ;  /* 0x0000000000181947 */ /* 0x000fea0003800000 */
[----:B--2---:R-:W-:-:S04]  /*12bd0*/  LEA R2, P1, R172, R224, 0x1 ;  /* 0x000000e0ac027211 */ /* 0x004fc800078208ff */
[----:B------:R-:W-:-:S05]  /*12be0*/  LEA.HI.X R3, R172, R225, R173, 0x1, P1 ;  /* 0x000000e1ac037211 */ /* 0x000fca00008f0cad */
[----:B------:R-:W-:Y:S01]  /*12bf0*/  @!PT LDS RZ, [RZ] ;  /* 0x00000000fffff984 */ /* 0x000fe20000000800 */
[----:B------:R-:W-:Y:S01]  /*12c00*/  @!PT LDS RZ, [RZ] ;  /* 0x00000000fffff984 */ /* 0x000fe20000000800 */
[----:B------:R-:W-:Y:S01]  /*12c10*/  @!PT LDS RZ, [RZ] ;  /* 0x00000000fffff984 */ /* 0x000fe20000000800 */
[----:B------:R2:W-:Y:S04]  /*12c20*/  LDGSTS.E.BYPASS.LTC128B.128 [R190+0x2800], desc[UR6][R2.64] ;  /* 0x0280000002be7fae */ /* 0x0005e8000b901d46 */
.L_x_1845:
[----:B------:R-:W-:Y:S05]  /*12c30*/  BSYNC B0 ;  /* 0x0000000000007941 */ /* 0x000fea0003800000 */
.L_x_1844:
[----:B------:R-:W-:Y:S01]  /*12c40*/  BSSY B0, `(.L_x_1846) ;  /* 0x000000e000007945 */ /* 0x000fe20003800000 */
[----:B------:R-:W-:Y:S02]  /*12c50*/  ISETP.GE.AND P1, PT, R10, R4, PT ;  /* 0x000000040a00720c */ /* 0x000fe40003f26270 */
[----:B--2---:R-:W-:Y:S01]  /*12c60*/  IADD3 R9, R78, 0x90, RZ ;  /* 0x000000904e097810 */ /* 0x004fe20007ffe0ff */
[----:B------:R-:W-:Y:S05]  /*12c70*/  @P0 BRA `(.L_x_1847) ;  /* 0x0000000000280947 */ /* 0x000fea0003800000 */
[----:B------:R-:W2:Y:S02]  /*12c80*/  LDL R0, [R1] ;  /* 0x0000000001007983 */ /* 0x000ea40000100800 */
        /* <DEDUP_REMOVED lines=9> */
.L_x_1847:
[----:B------:R-:W-:Y:S05]  /*12d20*/  BSYNC B0 ;  /* 0x0000000000007941 */ /* 0x000fea0003800000 */
.L_x_1846:
        /* <DEDUP_REMOVED lines=8> */
[----:B-1----:R-:W-:Y:S01]  /*12db0*/  MOV R2, R224 ;  /* 0x000000e000027202 */ /* 0x002fe20000000f00 */
        /* <DEDUP_REMOVED lines=8> */
.L_x_1849:
[----:B------:R-:W-:Y:S05]  /*12e40*/  BSYNC B0 ;  /* 0x0000000000007941 */ /* 0x000fea0003800000 */
.L_x_1848:
[----:B------:R-:W-:Y:S01]  /*12e50*/  BSSY B0, `(.L_x_1850) ;  /* 0x000000e000007945 */ /* 0x000fe20003800000 */
[----:B------:R-:W-:Y:S02]  /*12e60*/  ISETP.GE.AND P6, PT, R13, R4, PT ;  /* 0x000000040d00720c */ /* 0x000fe40003fc6270 */
[----:B------:R-:W-:Y:S01]  /*12e70*/  IADD3 R8, R78, 0xb0, RZ ;  /* 0x000000b04e087810 */ /* 0x000fe20007ffe0ff */
[----:B------:R-:W-:Y:S05]  /*12e80*/  @P5 BRA `(.L_x_1851) ;  /* 0x0000000000285947 */ /* 0x000fea0003800000 */
[----:B------:R-:W2:Y:S02]  /*12e90*/  LDL R0, [R1] ;  /* 0x0000000001007983 */ /* 0x000ea40000100800 */
[----:B--2---:R-:W-:-:S13]  /*12ea0*/  ISETP.GE.AND P5, PT, R132, R0, PT ;  /* 0x000000008400720c */ /* 0x004fda0003fa6270 */
[----:B------:R2:W-:Y:S01]  /*12eb0*/  @P5 STS.128 [R190+0x4000], RZ ;  /* 0x004000ffbe005388 */ /* 0x0005e20000000c00 */
[----:B------:R-:W-:Y:S05]  /*12ec0*/  @P5 BRA `(.L_x_1851) ;  /* 0x0000000000185947 */ /* 0x000fea0003800000 */
[----:B-1----:R-:W-:-:S04]  /*12ed0*/  LEA R2, P5, R192, R224, 0x7 ;  /* 0x000000e0c0027211 */ /* 0x002fc800078a38ff */
[----:B------:R-:W-:-:S05]  /*12ee0*/  LEA.HI.X R3, R192, R225, R193, 0x7, P5 ;  /* 0x000000e1c0037211 */ /* 0x000fca00028f3cc1 */
[----:B------:R-:W-:Y:S01]  /*12ef0*/  @!PT LDS RZ, [RZ] ;  /* 0x00000000fffff984 */ /* 0x000fe20000000800 */
[----:B------:R-:W-:Y:S01]  /*12f00*/  @!PT LDS RZ, [RZ] ;  /* 0x00000000fffff984 */ /* 0x000fe20000000800 */
[----:B------:R-:W-:Y:S01]  /*12f10*/  @!PT LDS RZ, [RZ] ;  /* 0x00000000fffff984 */ /* 0x000fe20000000800 */
[----:B------:R1:W-:Y:S04]  /*12f20*/  LDGSTS.E.BYPASS.LTC128B.128 [R190+0x4000], desc[UR6][R2.64] ;  /* 0x0400000002be7fae */ /* 0x0003e8000b901d46 */
.L_x_1851:
[----:B------:R-:W-:Y:S05]  /*12f30*/  BSYNC B0 ;  /* 0x0000000000007941 */ /* 0x000fea0003800000 */
.L_x_1850:
        /* <DEDUP_REMOVED lines=17> */
.L_x_1853:
[----:B------:R-:W-:Y:S05]  /*13050*/  BSYNC B0 ;  /* 0x0000000000007941 */ /* 0x000fea0003800000 */
.L_x_1852:
        /* <DEDUP_REMOVED lines=17> */
.L_x_1855:
[----:B------:R-:W-:Y:S05]  /*13170*/  BSYNC B0 ;  /* 0x0000000000007941 */ /* 0x000fea0003800000 */
.L_x_1854:
        /* <DEDUP_REMOVED lines=17> */
.L_x_1857:
[----:B------:R-:W-:Y:S05]  /*13290*/  BSYNC B0 ;  /* 0x0000000000007941 */ /* 0x000fea0003800000 */
.L_x_1856:
        /* <DEDUP_REMOVED lines=14> */
.L_x_1859:
[----:B------:R-:W-:Y:S05]  /*13380*/  BSYNC B0 ;  /* 0x0000000000007941 */ /* 0x000fea0003800000 */
.L_x_1858:
[----:B------:R-:W-:Y:S01]  /*13390*/  BSSY B0, `(.L_x_1860) ;  /* 0x0000010000007945 */ /* 0x000fe20003800000 */
[----:B------:R-:W-:-:S03]  /*133a0*/  ISETP.GE.AND P1, PT, R16, R4, PT ;  /* 0x000000041000720c */ /* 0x000fc60003f26270 */
[----:B------:R-:W-:Y:S10]  /*133b0*/  @P0 BRA `(.L_x_1861) ;  /* 0x0000000000340947 */ /* 0x000ff40003800000 */
        /* <DEDUP_REMOVED lines=13> */
.L_x_1861:
[----:B------:R-:W-:Y:S05]  /*13490*/  BSYNC B0 ;  /* 0x0000000000007941 */ /* 0x000fea0003800000 */
.L_x_1860:
[----:B------:R-:W-:Y:S04]  /*134a0*/  BSSY B0, `(.L_x_1862) ;  /* 0x000000f000007945 */ /* 0x000fe80003800000 */
        /* <DEDUP_REMOVED lines=14> */
.L_x_1863:
[----:B------:R-:W-:Y:S05]  /*13590*/  BSYNC B0 ;  /* 0x0000000000007941 */ /* 0x000fea0003800000 */
.L_x_1862:
[----:B------:R-:W-:Y:S04]  /*135a0*/  BSSY B0, `(.L_x_1864) ;  /* 0x000000f000007945 */ /* 0x000fe80003800000 */
        /* <DEDUP_REMOVED lines=14> */
.L_x_1865:
[----:B------:R-:W-:Y:S05]  /*13690*/  BSYNC B0 ;  /* 0x0000000000007941 */ /* 0x000fea0003800000 */
.L_x_1864:
        /* <DEDUP_REMOVED lines=15> */
.L_x_1867:
[----:B------:R-:W-:Y:S05]  /*13790*/  BSYNC B0 ;  /* 0x0000000000007941 */ /* 0x000fea0003800000 */
.L_x_1866:
        /* <DEDUP_REMOVED lines=15> */
.L_x_1869:
[----:B------:R-:W-:Y:S05]  /*13890*/  BSYNC B0 ;  /* 0x0000000000007941 */ /* 0x000fea0003800000 */
.L_x_1868:
        /* <DEDUP_REMOVED lines=15> */
.L_x_1871:
[----:B------:R-:W-:Y:S05]  /*13990*/  BSYNC B0 ;  /* 0x0000000000007941 */ /* 0x000fea0003800000 */
.L_x_1870:
        /* <DEDUP_REMOVED lines=15> */
.L_x_1873:
[----:B------:R-:W-:Y:S05]  /*13a90*/  BSYNC B0 ;  /* 0x0000000000007941 */ /* 0x000fea0003800000 */
.L_x_1872:
        /* <DEDUP_REMOVED lines=14> */
[----:B------:R-:W2:Y:S02]  /*13b80*/  LDL R0, [R1] ;  /* 0x0000000001007983 */ /* 0x000ea40000100800 */
[----:B--2---:R-:W-:-:S13]  /*13b90*/  ISETP.GE.AND P2, PT, R132, R0, PT ;  /* 0x000000008400720c */ /* 0x004fda0003f46270 */
[----:B------:R2:W-:Y:S01]  /*13ba0*/  @P2 STS.128 [R190+0xa000], RZ ;  /* 0x00a000ffbe002388 */ /* 0x0005e20000000c00 */
[----:B------:R-:W-:Y:S05]  /*13bb0*/  @P2 BRA `(.L_x_1875) ;  /* 0x0000000000182947 */ /* 0x000fea0003800000 */
[----:B-1----:R-:W-:Y:S02]  /*13bc0*/  MOV R2, R220 ;  /* 0x000000dc00027202 */ /* 0x002fe40000000f00 */
[----:B------:R-:W-:-:S05]  /*13bd0*/  MOV R3, R221 ;  /* 0x000000dd00037202 */ /* 0x000fca0000000f00 */
[----:B------:R-:W-:Y:S01]  /*13be0*/  @!PT LDS RZ, [RZ] ;  /* 0x00000000fffff984 */ /* 0x000fe20000000800 */
[----:B------:R-:W-:Y:S01]  /*13bf0*/  @!PT LDS RZ, [RZ] ;  /* 0x00000000fffff984 */ /* 0x000fe20000000800 */
[----:B------:R-:W-:Y:S01]  /*13c00*/  @!PT LDS RZ, [RZ] ;  /* 0x00000000fffff984 */ /* 0x000fe20000000800 */
[----:B------:R1:W-:Y:S02]  /*13c10*/  LDGSTS.E.BYPASS.LTC128B.128 [R190+0xa000], desc[UR6][R2.64] ;  /* 0x0a00000002be7fae */ /* 0x0003e4000b901d46 */
.L_x_1875:
[----:B------:R-:W-:Y:S05]  /*13c20*/  BSYNC B0 ;  /* 0x0000000000007941 */ /* 0x000fea0003800000 */
.L_x_1874:
[----:B------:R1:W-:Y:S01]  /*13c30*/  @P1 STS.128 [R190+0xa800], RZ ;  /* 0x00a800ffbe001388 */ /* 0x0003e20000000c00 */
[----:B------:R-:W-:Y:S01]  /*13c40*/  BSSY B0, `(.L_x_1876) ;  /* 0x000000d000007945 */ /* 0x000fe20003800000 */
[----:B------:R-:W-:-:S03]  /*13c50*/  ISETP.GE.AND P2, PT, R11, R4, PT ;  /* 0x000000040b00720c */ /* 0x000fc60003f46270 */
[----:B------:R-:W-:Y:S10]  /*13c60*/  @P1 BRA `(.L_x_1877) ;  /* 0x0000000000281947 */ /* 0x000ff40003800000 */
        /* <DEDUP_REMOVED lines=10> */
.L_x_1877:
[----:B------:R-:W-:Y:S05]  /*13d10*/  BSYNC B0 ;  /* 0x0000000000007941 */ /* 0x000fea0003800000 */
.L_x_1876:
        /* <DEDUP_REMOVED lines=8> */
[----:B------:R-:W1:Y:S04]  /*13da0*/  LDL R0, [R1+0x10] ;  /* 0x0000100001007983 */ /* 0x000e680000100800 */
[----:B------:R-:W3:Y:S01]  /*13db0*/  LDL R5, [R1+0x14] ;  /* 0x0000140001057983 */ /* 0x000ee20000100800 */
[----:B-1----:R-:W-:-:S04]  /*13dc0*/  LEA R2, P0, R0, R220, 0x6 ;  /* 0x000000dc00027211 */ /* 0x002fc800078030ff */
[----:B---3--:R-:W-:-:S05]  /*13dd0*/  LEA.HI.X R3, R0, R221, R5, 0x6, P0 ;  /* 0x000000dd00037211 */ /* 0x008fca00000f3405 */
[----:B------:R-:W-:Y:S01]  /*13de0*/  @!PT LDS RZ, [RZ] ;  /* 0x00000000fffff984 */ /* 0x000fe20000000800 */
[----:B------:R-:W-:Y:S01]  /*13df0*/  @!PT LDS RZ, [RZ] ;  /* 0x00000000fffff984 */ /* 0x000fe20000000800 */
[----:B------:R-:W-:Y:S01]  /*13e00*/  @!PT LDS RZ, [RZ] ;  /* 0x00000000fffff984 */ /* 0x000fe20000000800 */
[----:B------:R1:W-:Y:S04]  /*13e10*/  LDGSTS.E.BYPASS.LTC128B.128 [R190+0xb000], desc[UR6][R2.64] ;  /* 0x0b00000002be7fae */ /* 0x0003e8000b901d46 */
.L_x_1879:
[----:B------:R-:W-:Y:S05]  /*13e20*/  BSYNC B0 ;  /* 0x0000000000007941 */ /* 0x000fea0003800000 */
.L_x_1878:
        /* <DEDUP_REMOVED lines=8> */
[----:B-1----:R-:W3:Y:S04]  /*13eb0*/  LDL R2, [R1+0x10] ;  /* 0x0000100001027983 */ /* 0x002ee80000100800 */
        /* <DEDUP_REMOVED lines=11> */
.L_x_1881:
[----:B------:R-:W-:Y:S05]  /*13f70*/  BSYNC B0 ;  /* 0x0000000000007941 */ /* 0x000fea0003800000 */
.L_x_1880:
        /* <DEDUP_REMOVED lines=16> */
.L_x_1883:
[----:B------:R-:W-:Y:S05]  /*14080*/  BSYNC B0 ;  /* 0x0000000000007941 */ /* 0x000fea0003800000 */
.L_x_1882:
        /* <DEDUP_REMOVED lines=20> */
.L_x_1885:
[----:B------:R-:W-:Y:S05]  /*141d0*/  BSYNC B0 ;  /* 0x0000000000007941 */ /* 0x000fea0003800000 */
.L_x_1884:
[----:B------:R1:W-:Y:S01]  /*141e0*/  @P3 STS.128 [R190+0xd000], RZ ;  /* 0x00d000ffbe003388 */ /* 0x0003e20000000c00 */
[----:B------:R-:W-:Y:S01]  /*141f0*/  BSSY B0, `(.L_x_1886) ;  /* 0x0000014000007945 */ /* 0x000fe20003800000 */
[----:B------:R-:W-:Y:S02]  /*14200*/  ISETP.GE.AND P4, PT, R12, R4, PT ;  /* 0x000000040c00720c */ /* 0x000fe40003f86270 */
[----:B------:R-:W-:Y:S01]  /*14210*/  LEA.HI R7, R247, R247, RZ, 0x1 ;  /* 0x000000f7f7077211 */ /* 0x000fe200078f08ff */
[----:B------:R-:W-:Y:S05]  /*14220*/  @P3 BRA `(.L_x_1887) ;  /* 0x0000000000403947 */ /* 0x000fea0003800000 */
[----:B------:R-:W3:Y:S02]  /*14230*/  LDL R0, [R1] ;  /* 0x0000000001007983 */ /* 0x000ee40000100800 */
[----:B---3--:R-:W-:-:S13]  /*14240*/  ISETP.GE.AND P3, PT, R132, R0, PT ;  /* 0x000000008400720c */ /* 0x008fda0003f66270 */
[----:B------:R3:W-:Y:S01]  /*14250*/  @P3 STS.128 [R190+0xd000], RZ ;  /* 0x00d000ffbe003388 */ /* 0x0007e20000000c00 */
[----:B------:R-:W-:Y:S05]  /*14260*/  @P3 BRA `(.L_x_1887) ;  /* 0x0000000000303947 */ /* 0x000fea0003800000 */
[----:B-1----:R-:W2:Y:S04]  /*14270*/  LDL R2, [R1+0x10] ;  /* 0x0000100001027983 */ /* 0x002ea80000100800 */
        /* <DEDUP_REMOVED lines=11> */
.L_x_1887:
[----:B------:R-:W-:Y:S05]  /*14330*/  BSYNC B0 ;  /* 0x0000000000007941 */ /* 0x000fea0003800000 */
.L_x_1886:
[----:B------:R1:W-:Y:S01]  /*14340*/  @P2 STS.128 [R190+0xd800], RZ ;  /* 0x00d800ffbe002388 */ /* 0x0003e20000000c00 */
[----:B------:R-:W-:Y:S01]  /*14350*/  LOP3.LUT R7, R7, 0xfffffffe, RZ, 0xc0, !PT ;  /* 0xfffffffe07077812 */ /* 0x000fe200078ec0ff */
[----:B------:R-:W-:Y:S01]  /*14360*/  BSSY B0, `(.L_x_1888) ;  /* 0x0000016000007945 */ /* 0x000fe20003800000 */
[----:B------:R-:W-:Y:S01]  /*14370*/  ISETP.GE.AND P3, PT, R14, R4, PT ;  /* 0x000000040e00720c */ /* 0x000fe20003f66270 */
[----:B------:R-:W-:Y:S01]  /*14380*/  IMAD.SHL.U32 R6, R246, 0x40, RZ ;  /* 0x00000040f6067824 */ /* 0x000fe200078e00ff */
[----:B------:R-:W-:Y:S01]  /*14390*/  SHF.L.U32 R5, R248, 0x6, RZ ;  /* 0x00000006f8057819 */ /* 0x000fe200000006ff */
[----:B------:R-:W-:Y:S01]  /*143a0*/  IMAD.IADD R7, R247, 0x1, -R7 ;  /* 0x00000001f7077824 */ /* 0x000fe200078e0a07 */
[----:B------:R-:W-:Y:S05]  /*143b0*/  @P2 BRA `(.L_x_1889) ;  /* 0x0000000000402947 */ /* 0x000fea0003800000 */
        /* <DEDUP_REMOVED lines=16> */
.L_x_1889:
[----:B------:R-:W-:Y:S05]  /*144c0*/  BSYNC B0 ;  /* 0x0000000000007941 */ /* 0x000fea0003800000 */
.L_x_1888:
[----:B------:R-:W3:Y:S01]  /*144d0*/  S2R R175, SR_TID.X ;  /* 0x0000000000af7919 */ /* 0x000ee20000002100 */
[----:B-1----:R-:W-:Y:S01]  /*144e0*/  IMAD.SHL.U32 R2, R78, 0x8, RZ ;  /* 0x000000084e027824 */ /* 0x002fe200078e00ff */
[----:B------:R-:W-:Y:S01]  /*144f0*/  LOP3.LUT R9, R6, 0x1c0, RZ, 0xc0, !PT ;  /* 0x000001c006097812 */ /* 0x000fe200078ec0ff */
[----:B------:R-:W-:Y:S01]  /*14500*/  IMAD.SHL.U32 R3, R7, 0x8, RZ ;  /* 0x0000000807037824 */ /* 0x000fe200078e00ff */
[----:B------:R1:W-:Y:S01]  /*14510*/  @P1 STS.128 [R190+0xe000], RZ ;  /* 0x00e000ffbe001388 */ /* 0x0003e20000000c00 */
[----:B------:R-:W-:Y:S01]  /*14520*/  IMAD.SHL.U32 R6, R249, 0x40, RZ ;  /* 0x00000040f9067824 */ /* 0x000fe200078e00ff */
[----:B------:R-:W-:Y:S01]  /*14530*/  LOP3.LUT R0, R5, 0x1c0, RZ, 0xc0, !PT ;  /* 0x000001c005007812 */ /* 0x000fe200078ec0ff */
[----:B------:R-:W-:Y:S01]  /*14540*/  BSSY B0, `(.L_x_1890) ;  /* 0x000001a000007945 */ /* 0x000fe20003800000 */
[----:B------:R-:W-:Y:S02]  /*14550*/  LOP3.LUT R8, R9, 0x8, R2, 0xf8, !PT ;  /* 0x0000000809087812 */ /* 0x000fe400078ef802 */
[----:B------:R-:W-:-:S02]  /*14560*/  SHF.R.U32.HI R5, RZ, 0x3, R9 ;  /* 0x00000003ff057819 */ /* 0x000fc40000011609 */
[----:B------:R-:W-:Y:S02]  /*14570*/  LOP3.LUT R2, R0, 0x8, R3, 0xf8, !PT ;  /* 0x0000000800027812 */ /* 0x000fe400078ef803 */
[----:B------:R-:W-:Y:S02]  /*14580*/  LOP3.LUT R87, R6, 0xfffffe00, RZ, 0xc0, !PT ;  /* 0xfffffe0006577812 */ /* 0x000fe400078ec0ff */
[----:B------:R-:W-:Y:S02]  /*14590*/  SHF.R.U32.HI R0, RZ, 0x3, R0 ;  /* 0x00000003ff007819 */ /* 0x000fe40000011600 */
[----:B------:R-:W-:Y:S02]  /*145a0*/  LOP3.LUT R6, R8, R5, RZ, 0x3c, !PT ;  /* 0x0000000508067212 */ /* 0x000fe400078e3cff */
[----:B------:R-:W-:Y:S02]  /*145b0*/  ISETP.GE.AND P2, PT, R15, R4, PT ;  /* 0x000000040f00720c */ /* 0x000fe40003f46270 */
[----:B------:R-:W-:-:S02]  /*145c0*/  LOP3.LUT R86, R2, R0, RZ, 0x3c, !PT ;  /* 0x0000000002567212 */ /* 0x000fc400078e3cff */
[----:B---3--:R-:W-:-:S04]  /*145d0*/  SHF.R.S32.HI R174, RZ, 0x1f, R175 ;  /* 0x0000001fffae7819 */ /* 0x008fc800000114af */
[----:B------:R-:W-:-:S04]  /*145e0*/  LEA.HI R174, R174, R175, RZ, 0x5 ;  /* 0x000000afaeae7211 */ /* 0x000fc800078f28ff */
[----:B------:R-:W-:-:S05]  /*145f0*/  SHF.R.S32.HI R174, RZ, 0x5, R174 ;  /* 0x00000005ffae7819 */ /* 0x000fca00000114ae */
[----:B------:R-:W-:Y:S01]  /*14600*/  IMAD R5, R174, 0x400, R87 ;  /* 0x00000400ae057824 */ /* 0x000fe200078e0257 */
[----:B-1----:R-:W-:Y:S05]  /*14610*/  @P1 BRA `(.L_x_1891) ;  /* 0x0000000000301947 */ /* 0x002fea0003800000 */
[----:B------:R-:W3:Y:S02]  /*14620*/  LDL R10, [R1] ;  /* 0x00000000010a7983 */ /* 0x000ee40000100800 */
        /* <DEDUP_REMOVED lines=11> */
.L_x_1891:
[----:B------:R-:W-:Y:S05]  /*146e0*/  BSYNC B0 ;  /* 0x0000000000007941 */ /* 0x000fea0003800000 */
.L_x_1890:
        /* <DEDUP_REMOVED lines=8> */
[----:B------:R-:W3:Y:S02]  /*14770*/  LDL R3, [R1] ;  /* 0x0000000001037983 */ /* 0x000ee40000100800 */
[----:B---3--:R-:W-:-:S13]  /*14780*/  ISETP.GE.AND P0, PT, R132, R3, PT ;  /* 0x000000038400720c */ /* 0x008fda0003f06270 */
[----:B------:R3:W-:Y:S01]  /*14790*/  @P0 STS.128 [R190+0xe800], RZ ;  /* 0x00e800ffbe000388 */ /* 0x0007e20000000c00 */
[----:B------:R-:W-:Y:S05]  /*147a0*/  @P0 BRA `(.L_x_1893) ;  /* 0x00000000002c0947 */ /* 0x000fea0003800000 */
[----:B------:R-:W2:Y:S04]  /*147b0*/  LDL R3, [R1+0x14] ;  /* 0x0000140001037983 */ /* 0x000ea80000100800 */
[----:B------:R-:W4:Y:S01]  /*147c0*/  LDL R8, [R1+0x10] ;  /* 0x0000100001087983 */ /* 0x000f220000100800 */
[----:B------:R-:W-:Y:S01]  /*147d0*/  MOV R2, R220 ;  /* 0x000000dc00027202 */ /* 0x000fe20000000f00 */
[----:B--2---:R-:W-:Y:S01]  /*147e0*/  IMAD R0, R3, 0x120, RZ ;  /* 0x0000012003007824 */ /* 0x004fe200078e02ff */
[----:B------:R-:W-:-:S03]  /*147f0*/  MOV R3, R221 ;  /* 0x000000dd00037202 */ /* 0x000fc60000000f00 */
[----:B----4-:R-:W-:-:S05]  /*14800*/  IMAD.WIDE.U32 R2, R8, 0x120, R2 ;  /* 0x0000012008027825 */ /* 0x010fca00078e0002 */
[----:B------:R-:W-:-:S05]  /*14810*/  IADD3 R3, R0, R3, RZ ;  /* 0x0000000300037210 */ /* 0x000fca0007ffe0ff */
[----:B------:R-:W-:Y:S01]  /*14820*/  @!PT LDS RZ, [RZ] ;  /* 0x00000000fffff984 */ /* 0x000fe20000000800 */
[----:B------:R-:W-:Y:S01]  /*14830*/  @!PT LDS RZ, [RZ] ;  /* 0x00000000fffff984 */ /* 0x000fe20000000800 */
[----:B------:R-:W-:Y:S01]  /*14840*/  @!PT LDS RZ, [RZ] ;  /* 0x00000000fffff984 */ /* 0x000fe20000000800 */
[----:B------:R2:W-:Y:S02]  /*14850*/  LDGSTS.E.BYPASS.LTC128B.128 [R190+0xe800], desc[UR6][R2.64] ;  /* 0x0e80000002be7fae */ /* 0x0005e4000b901d46 */
.L_x_1893:
[----:B------:R-:W-:Y:S05]  /*14860*/  BSYNC B0 ;  /* 0x0000000000007941 */ /* 0x000fea0003800000 */
.L_x_1892:
[----:B------:R1:W-:Y:S01]  /*14870*/  @P6 STS.128 [R190+0xf000], RZ ;  /* 0x00f000ffbe006388 */ /* 0x0003e20000000c00 */
[----:B------:R-:W-:Y:S04]  /*14880*/  BSSY B0, `(.L_x_1894) ;  /* 0x0000012000007945 */ /* 0x000fe80003800000 */
[----:B------:R-:W-:Y:S05]  /*14890*/  @P6 BRA `(.L_x_1895) ;  /* 0x0000000000406947 */ /* 0x000fea0003800000 */
[----:B------:R-:W4:Y:S02]  /*148a0*/  LDL R0, [R1] ;  /* 0x0000000001007983 */ /* 0x000f240000100800 */
[----:B----4-:R-:W-:-:S13]  /*148b0*/  ISETP.GE.AND P0, PT, R132, R0, PT ;  /* 0x000000008400720c */ /* 0x010fda0003f06270 */
[----:B------:R4:W-:Y:S01]  /*148c0*/  @P0 STS.128 [R190+0xf000], RZ ;  /* 0x00f000ffbe000388 */ /* 0x0009e20000000c00 */
[----:B------:R-:W-:Y:S05]  /*148d0*/  @P0 BRA `(.L_x_1895) ;  /* 0x0000000000300947 */ /* 0x000fea0003800000 */
[----:B--2---:R-:W2:Y:S04]  /*148e0*/  LDL R2, [R1+0x10] ;  /* 0x0000100001027983 */ /* 0x004ea80000100800 */
[----:B------:R-:W3:Y:S01]  /*148f0*/  LDL R0, [R1+0x14] ;  /* 0x0000140001007983 */ /* 0x000ee20000100800 */
[----:B------:R-:W-:Y:S02]  /*14900*/  MOV R3, R221 ;  /* 0x000000dd00037202 */ /* 0x000fe40000000f00 */
[----:B--2---:R-:W-:Y:S02]  /*14910*/  MOV R4, R2 ;  /* 0x0000000200047202 */ /* 0x004fe40000000f00 */
[----:B------:R-:W-:Y:S01]  /*14920*/  MOV R2, R220 ;  /* 0x000000dc00027202 */ /* 0x000fe20000000f00 */
[----:B---3--:R-:W-:-:S04]  /*14930*/  IMAD R0, R0, 0x140, RZ ;  /* 0x0000014000007824 */ /* 0x008fc800078e02ff */
[----:B------:R-:W-:-:S05]  /*14940*/  IMAD.WIDE.U32 R2, R4, 0x140, R2 ;  /* 0x0000014004027825 */ /* 0x000fca00078e0002 */
[----:B------:R-:W-:-:S05]  /*14950*/  IADD3 R3, R0, R3, RZ ;  /* 0x0000000300037210 */ /* 0x000fca0007ffe0ff */
[----:B------:R-:W-:Y:S01]  /*14960*/  @!PT LDS RZ, [RZ] ;  /* 0x00000000fffff984 */ /* 0x000fe20000000800 */
[----:B------:R-:W-:Y:S01]  /*14970*/  @!PT LDS RZ, [RZ] ;  /* 0x00000000fffff984 */ /* 0x000fe20000000800 */
[----:B------:R-:W-:Y:S01]  /*14980*/  @!PT LDS RZ, [RZ] ;  /* 0x00000000fffff984 */ /* 0x000fe20000000800 */
[----:B------:R2:W-:Y:S02]  /*14990*/  LDGSTS.E.BYPASS.LTC128B.128 [R190+0xf000], desc[UR6][R2.64] ;  /* 0x0f00000002be7fae */ /* 0x0005e4000b901d46 */
.L_x_1895:
[----:B------:R-:W-:Y:S05]  /*149a0*/  BSYNC B0 ;  /* 0x0000000000007941 */ /* 0x000fea0003800000 */
.L_x_1894:
[----:B------:R1:W-:Y:S01]  /*149b0*/  @P5 STS.128 [R190+0xf800], RZ ;  /* 0x00f800ffbe005388 */ /* 0x0003e20000000c00 */
[----:B------:R-:W-:Y:S04]  /*149c0*/  BSSY B0, `(.L_x_1896) ;  /* 0x0000012000007945 */ /* 0x000fe80003800000 */
[----:B------:R-:W-:Y:S05]  /*149d0*/  @P5 BRA `(.L_x_1897) ;  /* 0x0000000000405947 */ /* 0x000fea0003800000 */
[----:B------:R-:W3:Y:S02]  /*149e0*/  LDL R0, [R1] ;  /* 0x0000000001007983 */ /* 0x000ee40000100800 */
[----:B---3--:R-:W-:-:S13]  /*149f0*/  ISETP.GE.AND P0, PT, R132, R0, PT ;  /* 0x000000008400720c */ /* 0x008fda0003f06270 */
[----:B------:R3:W-:Y:S01]  /*14a00*/  @P0 STS.128 [R190+0xf800], RZ ;  /* 0x00f800ffbe000388 */ /* 0x0007e20000000c00 */
[----:B------:R-:W-:Y:S05]  /*14a10*/  @P0 BRA `(.L_x_1897) ;  /* 0x0000000000300947 */ /* 0x000fea0003800000 */
[----:B--2---:R-:W2:Y:S04]  /*14a20*/  LDL R2, [R1+0x10] ;  /* 0x0000100001027983 */ /* 0x004ea80000100800 */
        /* <DEDUP_REMOVED lines=11> */
.L_x_1897:
[----:B------:R-:W-:Y:S05]  /*14ae0*/  BSYNC B0 ;  /* 0x0000000000007941 */ /* 0x000fea0003800000 */
.L_x_1896:
        /* <DEDUP_REMOVED lines=19> */
.L_x_1899:
[----:B------:R-:W-:Y:S05]  /*14c20*/  BSYNC B0 ;  /* 0x0000000000007941 */ /* 0x000fea0003800000 */
.L_x_1898:
        /* <DEDUP_REMOVED lines=19> */
.L_x_1901:
[----:B------:R-:W-:Y:S05]  /*14d60*/  BSYNC B0 ;  /* 0x0000000000007941 */ /* 0x000fea0003800000 */
.L_x_1900:
        /* <DEDUP_REMOVED lines=19> */
.L_x_1903:
[----:B------:R-:W-:Y:S05]  /*14ea0*/  BSYNC B0 ;  /* 0x0000000000007941 */ /* 0x000fea0003800000 */
.L_x_1902:
        /* <DEDUP_REMOVED lines=19> */
.L_x_1905:
[----:B------:R-:W-:Y:S05]  /*14fe0*/  BSYNC B0 ;  /* 0x0000000000007941 */ /* 0x000fea0003800000 */
.L_x_1904:
[----:B--2---:R-:W2:Y:S01]  /*14ff0*/  LDL R2, [R1+0x15c] ;  /* 0x00015c0001027983 */ /* 0x004ea20000100800 */
[----:B------:R-:W-:Y:S01]  /*15000*/  R2P PR, R246, 0x6 ;  /* 0x00000006f6007804 */ /* 0x000fe20000000000 */
[----:B------:R-:W-:Y:S02]  /*15010*/  IMAD.MOV.U32 R0, RZ, RZ, 0x20 ;  /* 0x00000020ff007424 */ /* 0x000fe400078e00ff */
[----:B------:R-:W-:Y:S01]  /*15020*/  LDSM.16.M88.4 R4, [R185] ;  /* 0x00000000b904783b */ /* 0x000fe20000000200 */
[----:B------:R-:W-:Y:S02]  /*15030*/  IMAD R3, R188, 0x2, R185 ;  /* 0x00000002bc037824 */ /* 0x000fe400078e02b9 */
[----:B------:R-:W-:Y:S01]  /*15040*/  SEL R186, R0, 0xffffffe0, !P1 ;  /* 0xffffffe000ba7807 */ /* 0x000fe20004800000 */
[----:B------:R-:W4:Y:S01]  /*15050*/  LDSM.16.M88.4 R32, [R138+0x2000] ;  /* 0x002000008a20783b */ /* 0x000f220000000200 */
[C---:B------:R-:W-:Y:S02]  /*15060*/  VIADD R0, R138.reuse, 0x2000 ;  /* 0x000020008a007836 */ /* 0x040fe40000000000 */
[C---:B------:R-:W-:Y:S01]  /*15070*/  VIADD R139, R138.reuse, 0x2040 ;  /* 0x000020408a8b7836 */ /* 0x040fe20000000000 */
[----:B------:R-:W1:Y:S01]  /*15080*/  LDSM.16.M88.4 R28, [R138+0x2800] ;  /* 0x002800008a1c783b */ /* 0x000e620000000200 */
[----:B------:R-:W-:-:S02]  /*15090*/  IMAD.IADD R84, R138, 0x1, R186 ;  /* 0x000000018a547824 */ /* 0x000fc400078e02ba */
[----:B------:R-:W-:Y:S01]  /*150a0*/  @P2 VIADD R139, R0, 0xffffffc0 ;  /* 0xffffffc0008b2836 */ /* 0x000fe20000000000 */
[----:B-----5:R-:W3:Y:S03]  /*150b0*/  LDSM.16.M88.4 R24, [R138+0x3000] ;  /* 0x003000008a18783b */ /* 0x020ee60000000200 */
[----:B------:R-:W-:Y:S01]  /*150c0*/  IMAD.IADD R184, R186, 0x1, R139 ;  /* 0x00000001bab87824 */ /* 0x000fe200078e028b */
[----:B------:R-:W3:Y:S04]  /*150d0*/  LDSM.16.M88.4 R20, [R138+0x3800] ;  /* 0x003800008a14783b */ /* 0x000ee80000000200 */
[----:B------:R-:W3:Y:S04]  /*150e0*/  LDSM.16.M88.4 R12, [R138+0x4800] ;  /* 0x004800008a0c783b */ /* 0x000ee80000000200 */
[----:B------:R-:W3:Y:S04]  /*150f0*/  LDSM.16.M88.4 R8, [R138+0x5000] ;  /* 0x005000008a08783b */ /* 0x000ee80000000200 */
[----:B------:R-:W3:Y:S04]  /*15100*/  LDSM.16.M88.4 R16, [R138+0x4000] ;  /* 0x004000008a10783b */ /* 0x000ee80000000200 */
[----:B------:R-:W3:Y:S04]  /*15110*/  LDSM.16.M88.4 R36, [R138+0x5800] ;  /* 0x005800008a24783b */ /* 0x000ee80000000200 */
[----:B------:R-:W3:Y:S04]  /*15120*/  LDSM.16.M88.4 R44, [R138+0x6000] ;  /* 0x006000008a2c783b */ /* 0x000ee80000000200 */
[----:B------:R-:W3:Y:S01]  /*15130*/  LDSM.16.M88.4 R40, [R138+0x6800] ;  /* 0x006800008a28783b */ /* 0x000ee20000000200 */
[C---:B----4-:R-:W-:Y:S03]  /*15140*/  HMMA.16816.F32.BF16 R92, R4.reuse, R32, RZ ;  /* 0x00000020045c723c */ /* 0x050fe600000418ff */
[----:B------:R-:W-:Y:S04]  /*15150*/  LDSM.16.M88.4 R48, [R84+0x2000] ;  /* 0x002000005430783b */ /* 0x000fe80000000200 */
[----:B------:R-:W-:Y:S01]  /*15160*/  STL [R1+0x80], R3 ;  /* 0x0000800301007387 */ /* 0x000fe20000100800 */
[C---:B------:R-:W-:Y:S03]  /*15170*/  HMMA.16816.F32.BF16 R100, R4.reuse, R34, RZ ;  /* 0x000000220464723c */ /* 0x040fe600000418ff */
[----:B------:R-:W4:Y:S03]  /*15180*/  LDSM.16.M88.4 R32, [R138+0x7000] ;  /* 0x007000008a20783b */ /* 0x000f260000000200 */
[C---:B-1----:R-:W-:Y:S01]  /*15190*/  HMMA.16816.F32.BF16 R104, R4.reuse, R28, RZ ;  /* 0x0000001c0468723c */ /* 0x042fe200000418ff */
[----:B------:R-:W2:Y:S04]  /*151a0*/  LDL R242, [R1+0x150] ;  /* 0x0001500001f27983 */ /* 0x000ea80000100800 */
[----:B------:R-:W0:Y:S01]  /*151b0*/  LDGDEPBAR ;  /* 0x00000000000079af */ /* 0x000e220000000000 */
[C---:B------:R-:W-:Y:S03]  /*151c0*/  HMMA.16816.F32.BF16 R108, R4.reuse, R30, RZ ;  /* 0x0000001e046c723c */ /* 0x040fe600000418ff */
[----:B------:R-:W-:Y:S03]  /*151d0*/  LDSM.16.M88.4 R28, [R138+0x9800] ;  /* 0x009800008a1c783b */ /* 0x000fe60000000200 */
[C---:B---3--:R-:W-:Y:S06]  /*151e0*/  HMMA.16816.F32.BF16 R112, R4.reuse, R24, RZ ;  /* 0x000000180470723c */ /* 0x048fec00000418ff */
[C---:B------:R-:W-:Y:S01]  /*151f0*/  HMMA.16816.F32.BF16 R116, R4.reuse, R26, RZ ;  /* 0x0000001a0474723c */ /* 0x040fe200000418ff */
[----:B------:R-:W1:Y:S05]  /*15200*/  LDSM.16.M88.4 R24, [R138+0x7800] ;  /* 0x007800008a18783b */ /* 0x000e6a0000000200 */
[C---:B------:R-:W-:Y:S06]  /*15210*/  HMMA.16816.F32.BF16 R140, R4.reuse, R20, RZ ;  /* 0x00000014048c723c */ /* 0x040fec00000418ff */
[C---:B------:R-:W-:Y:S01]  /*15220*/  HMMA.16816.F32.BF16 R124, R4.reuse, R22, RZ ;  /* 0x00000016047c723c */ /* 0x040fe200000418ff */
[----:B------:R-:W-:Y:S05]  /*15230*/  LDSM.16.M88.4 R20, [R138+0x9000] ;  /* 0x009000008a14783b */ /* 0x000fea0000000200 */
[C---:B------:R-:W-:Y:S06]  /*15240*/  HMMA.16816.F32.BF16 R76, R4.reuse, R12, RZ ;  /* 0x0000000c044c723c */ /* 0x040fec00000418ff */
[C---:B------:R-:W-:Y:S01]  /*15250*/  HMMA.16816.F32.BF16 R64, R4.reuse, R14, RZ ;  /* 0x0000000e0440723c */ /* 0x040fe200000418ff */
[----:B------:R-:W3:Y:S05]  /*15260*/  LDSM.16.M88.4 R12, [R138+0x8000] ;  /* 0x008000008a0c783b */ /* 0x000eea0000000200 */
[C---:B------:R-:W-:Y:S06]  /*15270*/  HMMA.16816.F32.BF16 R72, R4.reuse, R8, RZ ;  /* 0x000000080448723c */ /* 0x040fec00000418ff */
[C---:B------:R-:W-:Y:S01]  /*15280*/  HMMA.16816.F32.BF16 R80, R4.reuse, R10, RZ ;  /* 0x0000000a0450723c */ /* 0x040fe200000418ff */
[----:B------:R-:W3:Y:S05]  /*15290*/  LDSM.16.M88.4 R8, [R138+0x8800] ;  /* 0x008800008a08783b */ /* 0x000eea0000000200 */
[C---:B------:R-:W-:Y:S06]  /*152a0*/  HMMA.16816.F32.BF16 R96, R4.reuse, R16, RZ ;  /* 0x000000100460723c */ /* 0x040fec00000418ff */
[C---:B------:R-:W-:Y:S01]  /*152b0*/  HMMA.16816.F32.BF16 R88, R4.reuse, R18, RZ ;  /* 0x000000120458723c */ /* 0x040fe200000418ff */
[----:B------:R4:W-:Y:S05]  /*152c0*/  LDSM.16.M88.4 R16, [R3] ;  /* 0x000000000310783b */ /* 0x0009ea0000000200 */
[C---:B------:R-:W-:Y:S06]  /*152d0*/  HMMA.16816.F32.BF16 R68, R4.reuse, R36, RZ ;  /* 0x000000240444723c */ /* 0x040fec00000418ff */
[C---:B------:R-:W-:Y:S01]  /*152e0*/  HMMA.16816.F32.BF16 R60, R4.reuse, R38, RZ ;  /* 0x00000026043c723c */ /* 0x040fe200000418ff */
[----:B------:R-:W3:Y:S05]  /*152f0*/  LDSM.16.M88.4 R36, [R84+0x3800] ;  /* 0x003800005424783b */ /* 0x000eea0000000200 */
[C---:B------:R-:W-:Y:S06]  /*15300*/  HMMA.16816.F32.BF16 R56, R4.reuse, R44, RZ ;  /* 0x0000002c0438723c */ /* 0x040fec00000418ff */
[----:B------:R-:W-:Y:S01]  /*15310*/  HMMA.16816.F32.BF16 R52, R4, R46, RZ ;  /* 0x0000002e0434723c */ /* 0x000fe200000418ff */
[----:B------:R-:W-:Y:S01]  /*15320*/  LDSM.16.M88.4 R44, [R84+0x2800] ;  /* 0x00280000542c783b */ /* 0x000fe20000000200 */
[----:B----4-:R-:W-:-:S04]  /*15330*/  SHF.R.S32.HI R3, RZ, 0x1f, R175 ;  /* 0x0000001fff037819 */ /* 0x010fc800000114af */
[----:B------:R-:W-:Y:S01]  /*15340*/  HMMA.16816.F32.BF16 R128, R4, R40, RZ ;  /* 0x000000280480723c */ /* 0x000fe200000418ff */
[----:B------:R-:W-:-:S04]  /*15350*/  LEA.HI R3, R3, R175, RZ, 0x5 ;  /* 0x000000af03037211 */ /* 0x000fc800078f28ff */
[----:B------:R-:W-:Y:S01]  /*15360*/  LOP3.LUT R3, R3, 0xffffffe0, RZ, 0xc0, !PT ;  /* 0xffffffe003037812 */ /* 0x000fe200078ec0ff */
[C---:B------:R-:W-:Y:S01]  /*15370*/  HMMA.16816.F32.BF16 R160, R4.reuse, R42, RZ ;  /* 0x0000002a04a0723c */ /* 0x040fe200000418ff */
[----:B------:R-:W4:Y:S03]  /*15380*/  LDSM.16.M88.4 R40, [R84+0x3000] ;  /* 0x003000005428783b */ /* 0x000f260000000200 */
[----:B------:R-:W-:Y:S02]  /*15390*/  IMAD.IADD R3, R175, 0x1, -R3 ;  /* 0x00000001af037824 */ /* 0x000fe400078e0a03 */
[----:B------:R-:W-:Y:S03]  /*153a0*/  HMMA.16816.F32.BF16 R180, R4, R32, RZ ;  /* 0x0000002004b4723c */ /* 0x000fe600000418ff */
[----:B------:R-:W-:-:S03]  /*153b0*/  SHF.R.S32.HI R0, RZ, 0x1f, R3 ;  /* 0x0000001fff007819 */ /* 0x000fc60000011403 */
[C---:B------:R-:W-:Y:S01]  /*153c0*/  HMMA.16816.F32.BF16 R156, R4.reuse, R34, RZ ;  /* 0x00000022049c723c */ /* 0x040fe200000418ff */
[----:B------:R-:W-:Y:S01]  /*153d0*/  LDSM.16.M88.4 R32, [R84+0x4000] ;  /* 0x004000005420783b */ /* 0x000fe20000000200 */
[----:B------:R-:W-:Y:S02]  /*153e0*/  LEA.HI R0, R0, R3, RZ, 0x2 ;  /* 0x0000000300007211 */ /* 0x000fe400078f10ff */
[----:B------:R-:W4:Y:S02]  /*153f0*/  S2R R3, SR_TID.X ;  /* 0x0000000000037919 */ /* 0x000f240000002100 */
[----:B-1----:R-:W-:Y:S01]  /*15400*/  HMMA.16816.F32.BF16 R176, R4, R24, RZ ;  /* 0x0000001804b0723c */ /* 0x002fe200000418ff */
[----:B------:R-:W-:-:S05]  /*15410*/  SHF.R.S32.HI R0, RZ, 0x2, R0 ;  /* 0x00000002ff007819 */ /* 0x000fca0000011400 */
[----:B------:R-:W-:Y:S01]  /*15420*/  HMMA.16816.F32.BF16 R168, R4, R26, RZ ;  /* 0x0000001a04a8723c */ /* 0x000fe200000418ff */
[----:B------:R-:W1:Y:S01]  /*15430*/  LDSM.16.M88.4 R24, [R84+0x4800] ;  /* 0x004800005418783b */ /* 0x000e620000000200 */
[----:B------:R-:W-:-:S04]  /*15440*/  IMAD R0, R174, 0x10, R0 ;  /* 0x00000010ae007824 */ /* 0x000fc800078e0200 */
[----:B---3--:R-:W-:Y:S01]  /*15450*/  HMMA.16816.F32.BF16 R204, R4, R12, RZ ;  /* 0x0000000c04cc723c */ /* 0x008fe200000418ff */
[----:B------:R-:W-:-:S05]  /*15460*/  IADD3 R0, R0, 0x1, R209 ;  /* 0x0000000100007810 */ /* 0x000fca0007ffe0d1 */
[C---:B------:R-:W-:Y:S01]  /*15470*/  HMMA.16816.F32.BF16 R200, R4.reuse, R14, RZ ;  /* 0x0000000e04c8723c */ /* 0x040fe200000418ff */
[----:B------:R-:W-:Y:S05]  /*15480*/  LDSM.16.M88.4 R12, [R84+0x5000] ;  /* 0x00500000540c783b */ /* 0x000fea0000000200 */
[C---:B------:R-:W-:Y:S06]  /*15490*/  HMMA.16816.F32.BF16 R196, R4.reuse, R8, RZ ;  /* 0x0000000804c4723c */ /* 0x040fec00000418ff */
[----:B------:R-:W-:Y:S01]  /*154a0*/  HMMA.16816.F32.BF16 R164, R4, R10, RZ ;  /* 0x0000000a04a4723c */ /* 0x000fe200000418ff */
[----:B------:R-:W-:Y:S01]  /*154b0*/  LDSM.16.M88.4 R8, [R84+0x5800] ;  /* 0x005800005408783b */ /* 0x000fe20000000200 */
[----:B----4-:R-:W-:-:S04]  /*154c0*/  IMAD.SHL.U32 R3, R3, 0x2, RZ ;  /* 0x0000000203037824 */ /* 0x010fc800078e00ff */
[----:B------:R-:W-:Y:S01]  /*154d0*/  HMMA.16816.F32.BF16 R152, R4, R20, RZ ;  /* 0x000000140498723c */ /* 0x000fe200000418ff */
[----:B------:R-:W-:-:S05]  /*154e0*/  LOP3.LUT R3, R3, 0x6, RZ, 0xc0, !PT ;  /* 0x0000000603037812 */ /* 0x000fca00078ec0ff */
[----:B------:R-:W-:Y:S01]  /*154f0*/  HMMA.16816.F32.BF16 R148, R4, R22, RZ ;  /* 0x000000160494723c */ /* 0x000fe200000418ff */
[----:B------:R-:W-:Y:S01]  /*15500*/  LDSM.16.M88.4 R20, [R84+0x9000] ;  /* 0x009000005414783b */ /* 0x000fe20000000200 */
[----:B------:R-:W-:-:S04]  /*15510*/  IMAD.IADD R3, R85, 0x1, R3 ;  /* 0x0000000155037824 */ /* 0x000fc800078e0203 */
        /* <DEDUP_REMOVED lines=17> */
[C---:B------:R-:W-:Y:S01]  /*15630*/  HMMA.16816.F32.BF16 R248, R16.reuse, R6, R52 ;  /* 0x0000000610f8723c */ /* 0x040fe20000041834 */
[----:B------:R-:W3:Y:S04]  /*15640*/  LDSM.16.M88.4 R4, [R84+0x9800] ;  /* 0x009800005404783b */ /* 0x000ee80000000200 */
[----:B------:R-:W-:Y:S01]  /*15650*/  LDSM.16.M88.4 R52, [R139+0x2800] ;  /* 0x002800008b34783b */ /* 0x000fe20000000200 */
[----:B--2---:R-:W-:Y:S01]  /*15660*/  IMAD.MOV.U32 R137, RZ, RZ, R2 ;  /* 0x000000ffff897224 */ /* 0x004fe200078e0002 */
[----:B------:R-:W-:Y:S01]  /*15670*/  HMMA.16816.F32.BF16 R96, R16, R32, R96 ;  /* 0x000000201060723c */ /* 0x000fe20000041860 */
[----:B------:R-:W-:-:S03]  /*15680*/  IMAD R2, R189, 0x2, R185 ;  /* 0x00000002bd027824 */ /* 0x000fc600078e02b9 */
[----:B------:R-:W-:Y:S01]  /*15690*/  IADD3 R0, R241, R0, -R137 ;  /* 0x00000000f1007210 */ /* 0x000fe20007ffe889 */
[----:B------:R-:W-:Y:S01]  /*156a0*/  IMAD R187, R188, 0x2, R2 ;  /* 0x00000002bcbb7824 */ /* 0x000fe200078e0202 */
[C---:B------:R-:W-:Y:S01]  /*156b0*/  HMMA.16816.F32.BF16 R88, R16.reuse, R34, R88 ;  /* 0x000000221058723c */ /* 0x040fe20000041858 */
[----:B------:R-:W-:Y:S05]  /*156c0*/  LDSM.16.M88.4 R32, [R139] ;  /* 0x000000008b20783b */ /* 0x000fea0000000200 */
[C---:B------:R-:W-:Y:S06]  /*156d0*/  HMMA.16816.F32.BF16 R228, R16.reuse, R12, R72 ;  /* 0x0000000c10e4723c */ /* 0x040fec0000041848 */
[C---:B------:R-:W-:Y:S01]  /*156e0*/  HMMA.16816.F32.BF16 R80, R16.reuse, R14, R80 ;  /* 0x0000000e1050723c */ /* 0x040fe20000041850 */
[----:B------:R-:W2:Y:S05]  /*156f0*/  LDSM.16.M88.4 R12, [R2] ;  /* 0x00000000020c783b */ /* 0x000eaa0000000200 */
[C---:B------:R-:W-:Y:S06]  /*15700*/  HMMA.16816.F32.BF16 R232, R16.reuse, R8, R68 ;  /* 0x0000000810e8723c */ /* 0x040fec0000041844 */
[C---:B------:R-:W-:Y:S01]  /*15710*/  HMMA.16816.F32.BF16 R236, R16.reuse, R10, R60 ;  /* 0x0000000a10ec723c */ /* 0x040fe2000004183c */
[----:B------:R-:W-:Y:S05]  /*15720*/  LDSM.16.M88.4 R8, [R187] ;  /* 0x00000000bb08783b */ /* 0x000fea0000000200 */
[C---:B----4-:R-:W-:Y:S06]  /*15730*/  HMMA.16816.F32.BF16 R176, R16.reuse, R36, R176 ;  /* 0x0000002410b0723c */ /* 0x050fec00000418b0 */
[C---:B------:R-:W-:Y:S01]  /*15740*/  HMMA.16816.F32.BF16 R168, R16.reuse, R38, R168 ;  /* 0x0000002610a8723c */ /* 0x040fe200000418a8 */
[----:B------:R-:W-:Y:S05]  /*15750*/  LDSM.16.M88.4 R36, [R184] ;  /* 0x00000000b824783b */ /* 0x000fea0000000200 */
[C---:B------:R-:W-:Y:S06]  /*15760*/  HMMA.16816.F32.BF16 R104, R16.reuse, R44, R104 ;  /* 0x0000002c1068723c */ /* 0x040fec0000041868 */
[C---:B------:R-:W-:Y:S01]  /*15770*/  HMMA.16816.F32.BF16 R108, R16.reuse, R46, R108 ;  /* 0x0000002e106c723c */ /* 0x040fe2000004186c */
[----:B------:R-:W4:Y:S05]  /*15780*/  LDSM.16.M88.4 R44, [R139+0x800] ;  /* 0x000800008b2c783b */ /* 0x000f2a0000000200 */
[C---:B------:R-:W-:Y:S06]  /*15790*/  HMMA.16816.F32.BF16 R128, R16.reuse, R48, R128 ;  /* 0x000000301080723c */ /* 0x040fec0000041880 */
[C---:B------:R-:W-:Y:S06]  /*157a0*/  HMMA.16816.F32.BF16 R160, R16.reuse, R50, R160 ;  /* 0x0000003210a0723c */ /* 0x040fec00000418a0 */
[C---:B------:R-:W-:Y:S06]  /*157b0*/  HMMA.16816.F32.BF16 R180, R16.reuse, R40, R180 ;  /* 0x0000002810b4723c */ /* 0x040fec00000418b4 */
[C---:B------:R-:W-:Y:S01]  /*157c0*/  HMMA.16816.F32.BF16 R156, R16.reuse, R42, R156 ;  /* 0x0000002a109c723c */ /* 0x040fe2000004189c */
[----:B------:R-:W4:Y:S05]  /*157d0*/  LDSM.16.M88.4 R40, [R139+0x1000] ;  /* 0x001000008b28783b */ /* 0x000f2a0000000200 */
[C---:B------:R-:W-:Y:S06]  /*157e0*/  HMMA.16816.F32.BF16 R204, R16.reuse, R28, R204 ;  /* 0x0000001c10cc723c */ /* 0x040fec00000418cc */
[C---:B------:R-:W-:Y:S01]  /*157f0*/  HMMA.16816.F32.BF16 R200, R16.reuse, R30, R200 ;  /* 0x0000001e10c8723c */ /* 0x040fe200000418c8 */
[----:B------:R-:W-:Y:S05]  /*15800*/  LDSM.16.M88.4 R28, [R184+0x800] ;  /* 0x00080000b81c783b */ /* 0x000fea0000000200 */
[C---:B-1----:R-:W-:Y:S06]  /*15810*/  HMMA.16816.F32.BF16 R196, R16.reuse, R24, R196 ;  /* 0x0000001810c4723c */ /* 0x042fec00000418c4 */
[C---:B------:R-:W-:Y:S01]  /*15820*/  HMMA.16816.F32.BF16 R164, R16.reuse, R26, R164 ;  /* 0x0000001a10a4723c */ /* 0x040fe200000418a4 */
[----:B------:R-:W1:Y:S05]  /*15830*/  LDSM.16.M88.4 R24, [R139+0x1800] ;  /* 0x001800008b18783b */ /* 0x000e6a0000000200 */
[C---:B------:R-:W-:Y:S06]  /*15840*/  HMMA.16816.F32.BF16 R152, R16.reuse, R20, R152 ;  /* 0x000000141098723c */ /* 0x040fec0000041898 */
[C---:B------:R-:W-:Y:S06]  /*15850*/  HMMA.16816.F32.BF16 R148, R16.reuse, R22, R148 ;  /* 0x000000161094723c */ /* 0x040fec0000041894 */
[C---:B---3--:R-:W-:Y:S06]  /*15860*/  HMMA.16816.F32.BF16 R144, R16.reuse, R4, R144 ;  /* 0x000000041090723c */ /* 0x048fec0000041890 */
[----:B------:R-:W-:Y:S06]  /*15870*/  HMMA.16816.F32.BF16 R120, R16, R6, R120 ;  /* 0x000000061078723c */ /* 0x000fec0000041878 */
[C---:B--2---:R-:W-:Y:S06]  /*15880*/  HMMA.16816.F32.BF16 R4, R12.reuse, R32, R92 ;  /* 0x000000200c04723c */ /* 0x044fec000004185c */
[C---:B------:R-:W-:Y:S01]  /*15890*/  HMMA.16816.F32.BF16 R16, R12.reuse, R34, R100 ;  /* 0x000000220c10723c */ /* 0x040fe20000041864 */
[----:B------:R-:W2:Y:S05]  /*158a0*/  LDSM.16.M88.4 R32, [R139+0x2000] ;  /* 0x002000008b20783b */ /* 0x000eaa0000000200 */
[C---:B----4-:R-:W-:Y:S06]  /*158b0*/  HMMA.16816.F32.BF16 R20, R12.reuse, R44, R104 ;  /* 0x0000002c0c14723c */ /* 0x050fec0000041868 */
[----:B------:R-:W-:Y:S01]  /*158c0*/  HMMA.16816.F32.BF16 R48, R12, R46, R108 ;  /* 0x0000002e0c30723c */ /* 0x000fe2000004186c */
[----:B------:R-:W-:Y:S05]  /*158d0*/  LDSM.16.M88.4 R44, [R184+0x1800] ;  /* 0x00180000b82c783b */ /* 0x000fea0000000200 */
[C---:B------:R-:W-:Y:S06]  /*158e0*/  HMMA.16816.F32.BF16 R76, R8.reuse, R36, R4 ;  /* 0x00000024084c723c */ /* 0x040fec0000041804 */
[----:B------:R-:W-:Y:S01]  /*158f0*/  HMMA.16816.F32.BF16 R16, R8, R38, R16 ;  /* 0x000000260810723c */ /* 0x000fe20000041810 */
[----:B------:R-:W3:Y:S01]  /*15900*/  LDSM.16.M88.4 R36, [R184+0x1000] ;  /* 0x00100000b824783b */ /* 0x000ee20000000200 */
[----:B------:R-:W-:-:S04]  /*15910*/  IMAD.IADD R0, R136, 0x1, R0 ;  /* 0x0000000188007824 */ /* 0x000fc800078e0200 */
[C---:B------:R-:W-:Y:S01]  /*15920*/  HMMA.16816.F32.BF16 R64, R12.reuse, R40, R112 ;  /* 0x000000280c40723c */ /* 0x040fe20000041870 */
[C---:B------:R-:W-:Y:S01]  /*15930*/  VIADD R6, R3.reuse, 0x1 ;  /* 0x0000000103067836 */ /* 0x040fe20000000000 */
[C---:B------:R-:W-:Y:S02]  /*15940*/  VIMNMX R7, R0.reuse, R241, PT ;  /* 0x000000f100077248 */ /* 0x040fe40003fe0100 */
[----:B------:R-:W-:Y:S02]  /*15950*/  VIADDMNMX R5, R0, 0x8, R241, PT ;  /* 0x0000000800057846 */ /* 0x000fe400038001f1 */
[----:B-1----:R-:W-:Y:S01]  /*15960*/  HMMA.16816.F32.BF16 R56, R12, R24, R140 ;  /* 0x000000180c38723c */ /* 0x002fe2000004188c */
[----:B------:R-:W-:-:S05]  /*15970*/  VIADD R4, R3, 0x8 ;  /* 0x0000000803047836 */ /* 0x000fca0000000000 */
[----:B------:R-:W-:Y:S01]  /*15980*/  HMMA.16816.F32.BF16 R60, R12, R26, R124 ;  /* 0x0000001a0c3c723c */ /* 0x000fe2000004187c */
[----:B------:R-:W-:-:S05]  /*15990*/  ISETP.GE.AND P0, PT, R6, R7, PT ;  /* 0x000000070600720c */ /* 0x000fca0003f06270 */
[----:B------:R-:W-:Y:S01]  /*159a0*/  HMMA.16816.F32.BF16 R20, R8, R28, R20 ;  /* 0x0000001c0814723c */ /* 0x000fe20000041814 */
[----:B------:R-:W-:-:S05]  /*159b0*/  ISETP.GE.AND P5, PT, R6, R5, PT ;  /* 0x000000050600720c */ /* 0x000fca0003fa6270 */
[----:B------:R-:W-:Y:S01]  /*159c0*/  HMMA.16816.F32.BF16 R24, R8, R30, R48 ;  /* 0x0000001e0818723c */ /* 0x000fe20000041830 */
[----:B------:R-:W1:Y:S01]  /*159d0*/  LDSM.16.M88.4 R28, [R139+0x3000] ;  /* 0x003000008b1c783b */ /* 0x000e620000000200 */
[----:B------:R-:W-:-:S04]  /*159e0*/  VIADD R6, R3, 0x9 ;  /* 0x0000000903067836 */ /* 0x000fc80000000000 */
[C---:B------:R-:W-:Y:S01]  /*159f0*/  HMMA.16816.F32.BF16 R72, R12.reuse, R42, R116 ;  /* 0x0000002a0c48723c */ /* 0x040fe20000041874 */
[C---:B------:R-:W-:Y:S01]  /*15a00*/  ISETP.GE.AND P2, PT, R4.reuse, R7, PT ;  /* 0x000000070400720c */ /* 0x040fe20003f46270 */
[----:B------:R-:W-:Y:S01]  /*15a10*/  LDSM.16.M88.4 R48, [R139+0x3800] ;  /* 0x003800008b30783b */ /* 0x000fe20000000200 */
[-C--:B------:R-:W-:Y:S01]  /*15a20*/  ISETP.GE.AND P4, PT, R4, R5.reuse, PT ;  /* 0x000000050400720c */ /* 0x080fe20003f86270 */
[C---:B------:R-:W-:Y:S01]  /*15a30*/  VIADD R4, R3.reuse, 0x10 ;  /* 0x0000001003047836 */ /* 0x040fe20000000000 */
[----:B------:R-:W-:Y:S01]  /*15a40*/  ISETP.GE.AND P3, PT, R3, R5, PT ;  /* 0x000000050300720c */ /* 0x000fe20003f66270 */
[----:B--2---:R-:W-:Y:S01]  /*15a50*/  HMMA.16816.F32.BF16 R40, R12, R32, R96 ;  /* 0x000000200c28723c */ /* 0x004fe20000041860 */
[C---:B------:R-:W-:Y:S02]  /*15a60*/  ISETP.GE.AND P1, PT, R6.reuse, R7, PT ;  /* 0x000000070600720c */ /* 0x040fe40003f26270 */
[----:B------:R-:W-:-:S03]  /*15a70*/  ISETP.GE.AND P6, PT, R6, R5, PT ;  /* 0x000000050600720c */ /* 0x000fc60003fc6270 */
[----:B------:R-:W-:Y:S01]  /*15a80*/  HMMA.16816.F32.BF16 R68, R12, R34, R88 ;  /* 0x000000220c44723c */ /* 0x000fe20000041858 */
[----:B------:R-:W2:Y:S01]  /*15a90*/  LDSM.16.M88.4 R32, [R184+0x2000] ;  /* 0x00200000b820783b */ /* 0x000ea20000000200 */
[----:B------:R-:W-:Y:S02]  /*15aa0*/  LOP3.LUT R0, R86, R87, RZ, 0xfc, !PT ;  /* 0x0000005756007212 */ /* 0x000fe400078efcff */
[----:B------:R-:W-:Y:S02]  /*15ab0*/  FSEL R92, R78, -INF , !P3 ;  /* 0xff8000004e5c7808 */ /* 0x000fe40005800000 */
[----:B------:R-:W-:Y:S02]  /*15ac0*/  FSEL R94, R77, -INF , !P0 ;  /* 0xff8000004d5e7808 */ /* 0x000fe40004000000 */
[----:B------:R-:W-:Y:S02]  /*15ad0*/  FSEL R100, R16, -INF , !P2 ;  /* 0xff80000010647808 */ /* 0x000fe40005000000 */
[----:B------:R-:W-:-:S02]  /*15ae0*/  FSEL R93, R18, -INF , !P4 ;  /* 0xff800000125d7808 */ /* 0x000fc40006000000 */
[----:B------:R-:W-:Y:S02]  /*15af0*/  FSEL R95, R17, -INF , !P1 ;  /* 0xff800000115f7808 */ /* 0x000fe40004800000 */
[----:B------:R-:W-:Y:S02]  /*15b00*/  FSEL R87, R19, -INF , !P6 ;  /* 0xff80000013577808 */ /* 0x000fe40007000000 */
[C---:B------:R-:W-:Y:S01]  /*15b10*/  ISETP.GE.AND P3, PT, R4.reuse, R7, PT ;  /* 0x000000070400720c */ /* 0x040fe20003f66270 */
[----:B---3--:R-:W-:Y:S01]  /*15b20*/  HMMA.16816.F32.BF16 R16, R8, R36, R64 ;  /* 0x000000240810723c */ /* 0x008fe20000041840 */
[----:B------:R-:W-:Y:S01]  /*15b30*/  ISETP.GE.AND P0, PT, R4, R5, PT ;  /* 0x000000050400720c */ /* 0x000fe20003f06270 */
[C---:B------:R-:W-:Y:S02]  /*15b40*/  VIADD R4, R3.reuse, 0x18 ;  /* 0x0000001803047836 */ /* 0x040fe40000000000 */
[----:B------:R-:W-:Y:S01]  /*15b50*/  VIADD R6, R3, 0x11 ;  /* 0x0000001103067836 */ /* 0x000fe20000000000 */
[----:B------:R-:W-:-:S02]  /*15b60*/  FSEL R79, R79, -INF , !P5 ;  /* 0xff8000004f4f7808 */ /* 0x000fc40006800000 */
[C---:B------:R-:W-:Y:S02]  /*15b70*/  ISETP.GE.AND P4, PT, R4.reuse, R7, PT ;  /* 0x000000070400720c */ /* 0x040fe40003f86270 */
[----:B------:R-:W-:Y:S01]  /*15b80*/  ISETP.GE.AND P1, PT, R4, R5, PT ;  /* 0x000000050400720c */ /* 0x000fe20003f26270 */
        /* <DEDUP_REMOVED lines=10> */
[----:B------:R-:W-:Y:S02]  /*15c30*/  ISETP.GE.AND P3, PT, R4, R5, PT ;  /* 0x000000050400720c */ /* 0x000fe40003f66270 */
        /* <DEDUP_REMOVED lines=9> */
[----:B------:R-:W3:Y:S01]  /*15cd0*/  LDSM.16.M88.4 R52, [R184+0x2800] ;  /* 0x00280000b834783b */ /* 0x000ee20000000200 */
[----:B------:R-:W-:Y:S01]  /*15ce0*/  VIADD R4, R3, 0x28 ;  /* 0x0000002803047836 */ /* 0x000fe20000000000 */
[----:B------:R-:W-:-:S03]  /*15cf0*/  ISETP.GE.AND P2, PT, R6, R7, PT ;  /* 0x000000070600720c */ /* 0x000fc60003f46270 */
[----:B------:R-:W-:Y:S01]  /*15d00*/  HMMA.16816.F32.BF16 R24, R8, R44, R56 ;  /* 0x0000002c0818723c */ /* 0x000fe20000041838 */
[----:B------:R-:W-:Y:S02]  /*15d10*/  ISETP.GE.AND P4, PT, R6, R5, PT ;  /* 0x000000050600720c */ /* 0x000fe40003f86270 */
[----:B------:R-:W-:Y:S02]  /*15d20*/  FSEL R105, R16, -INF , !P0 ;  /* 0xff80000010697808 */ /* 0x000fe40004000000 */
[----:B------:R-:W-:Y:S02]  /*15d30*/  FSEL R101, R18, -INF , !P5 ;  /* 0xff80000012657808 */ /* 0x000fe40006800000 */
[----:B------:R-:W-:Y:S02]  /*15d40*/  FSEL R104, R17, -INF , !P2 ;  /* 0xff80000011687808 */ /* 0x000fe40005000000 */
[----:B------:R-:W-:Y:S01]  /*15d50*/  FSEL R98, R19, -INF , !P4 ;  /* 0xff80000013627808 */ /* 0x000fe20006000000 */
[----:B-1----:R-:W-:Y:S01]  /*15d60*/  HMMA.16816.F32.BF16 R56, R12, R28, R228 ;  /* 0x0000001c0c38723c */ /* 0x002fe200000418e4 */
[----:B------:R-:W-:-:S02]  /*15d70*/  ISETP.GE.AND P1, PT, R4, R7, PT ;  /* 0x000000070400720c */ /* 0x000fc40003f26270 */
[----:B------:R-:W-:Y:S01]  /*15d80*/  ISETP.GE.AND P6, PT, R4, R5, PT ;  /* 0x000000050400720c */ /* 0x000fe20003fc6270 */
[C---:B------:R-:W-:Y:S02]  /*15d90*/  VIADD R4, R3.reuse, 0x30 ;  /* 0x0000003003047836 */ /* 0x040fe40000000000 */
[----:B------:R-:W-:Y:S01]  /*15da0*/  HMMA.16816.F32.BF16 R16, R8, R46, R60 ;  /* 0x0000002e0810723c */ /* 0x000fe2000004183c */
[----:B------:R-:W-:Y:S01]  /*15db0*/  VIADD R6, R3, 0x29 ;  /* 0x0000002903067836 */ /* 0x000fe20000000000 */
[----:B------:R-:W-:Y:S01]  /*15dc0*/  FSEL R103, R20, -INF , !P1 ;  /* 0xff80000014677808 */ /* 0x000fe20004800000 */
[----:B------:R-:W-:Y:S03]  /*15dd0*/  LDSM.16.M88.4 R60, [R139+0x5000] ;  /* 0x005000008b3c783b */ /* 0x000fe60000000200 */
[----:B------:R-:W-:Y:S01]  /*15de0*/  HMMA.16816.F32.BF16 R44, R12, R30, R80 ;  /* 0x0000001e0c2c723c */ /* 0x000fe20000041850 */
[----:B------:R-:W1:Y:S01]  /*15df0*/  LDSM.16.M88.4 R28, [R184+0x3000] ;  /* 0x00300000b81c783b */ /* 0x000e620000000200 */
[----:B------:R-:W-:-:S02]  /*15e00*/  ISETP.GE.AND P5, PT, R4, R7, PT ;  /* 0x000000070400720c */ /* 0x000fc40003fa6270 */
[----:B------:R-:W-:Y:S01]  /*15e10*/  ISETP.GE.AND P2, PT, R4, R5, PT ;  /* 0x000000050400720c */ /* 0x000fe20003f46270 */
[----:B------:R-:W-:Y:S01]  /*15e20*/  VIADD R4, R3, 0x31 ;  /* 0x0000003103047836 */ /* 0x000fe20000000000 */
[C---:B------:R-:W-:Y:S02]  /*15e30*/  ISETP.GE.AND P3, PT, R6.reuse, R7, PT ;  /* 0x000000070600720c */ /* 0x040fe40003f66270 */
[----:B------:R-:W-:Y:S02]  /*15e40*/  ISETP.GE.AND P0, PT, R6, R5, PT ;  /* 0x000000050600720c */ /* 0x000fe40003f06270 */
[----:B------:R-:W-:Y:S02]  /*15e50*/  FSEL R91, R22, -INF , !P6 ;  /* 0xff800000165b7808 */ /* 0x000fe40007000000 */
[----:B------:R-:W-:Y:S02]  /*15e60*/  FSEL R102, R21, -INF , !P3 ;  /* 0xff80000015667808 */ /* 0x000fe40005800000 */
[----:B------:R-:W-:-:S02]  /*15e70*/  FSEL R99, R23, -INF , !P0 ;  /* 0xff80000017637808 */ /* 0x000fc40004000000 */
[C---:B------:R-:W-:Y:S01]  /*15e80*/  ISETP.GE.AND P4, PT, R4.reuse, R7, PT ;  /* 0x000000070400720c */ /* 0x040fe20003f86270 */
[----:B--2---:R-:W-:Y:S01]  /*15e90*/  HMMA.16816.F32.BF16 R20, R8, R32, R40 ;  /* 0x000000200814723c */ /* 0x004fe20000041828 */
[----:B------:R-:W-:Y:S01]  /*15ea0*/  ISETP.GE.AND P1, PT, R4, R5, PT ;  /* 0x000000050400720c */ /* 0x000fe20003f26270 */
[----:B------:R-:W-:Y:S01]  /*15eb0*/  VIADD R6, R3, 0x38 ;  /* 0x0000003803067836 */ /* 0x000fe20000000000 */
[----:B------:R-:W-:Y:S01]  /*15ec0*/  FSEL R110, R24, -INF , !P5 ;  /* 0xff800000186e7808 */ /* 0x000fe20006800000 */
[----:B------:R-:W2:Y:S01]  /*15ed0*/  LDSM.16.M88.4 R40, [R139+0x4000] ;  /* 0x004000008b28783b */ /* 0x000ea20000000200 */
[----:B------:R-:W-:Y:S02]  /*15ee0*/  FSEL R106, R26, -INF , !P2 ;  /* 0xff8000001a6a7808 */ /* 0x000fe40005000000 */
[----:B------:R-:W-:Y:S02]  /*15ef0*/  FSEL R108, R25, -INF , !P4 ;  /* 0xff800000196c7808 */ /* 0x000fe40006000000 */
[----:B------:R-:W-:-:S02]  /*15f00*/  FSEL R81, R27, -INF , !P1 ;  /* 0xff8000001b517808 */ /* 0x000fc40004800000 */
[----:B------:R-:W-:Y:S01]  /*15f10*/  HMMA.16816.F32.BF16 R24, R8, R34, R68 ;  /* 0x000000220818723c */ /* 0x000fe20000041844 */
[C---:B------:R-:W-:Y:S01]  /*15f20*/  ISETP.GE.AND P6, PT, R6.reuse, R7, PT ;  /* 0x000000070600720c */ /* 0x040fe20003fc6270 */
[C---:B------:R-:W-:Y:S01]  /*15f30*/  VIADD R4, R3.reuse, 0x40 ;  /* 0x0000004003047836 */ /* 0x040fe20000000000 */
[----:B------:R-:W-:Y:S01]  /*15f40*/  ISETP.GE.AND P3, PT, R6, R5, PT ;  /* 0x000000050600720c */ /* 0x000fe20003f66270 */
[C---:B------:R-:W-:Y:S01]  /*15f50*/  VIADD R6, R3.reuse, 0x39 ;  /* 0x0000003903067836 */ /* 0x040fe20000000000 */
[----:B------:R-:W-:Y:S02]  /*15f60*/  LDSM.16.M88.4 R32, [R139+0x4800] ;  /* 0x004800008b20783b */ /* 0x000fe40000000200 */
[C---:B------:R-:W-:Y:S02]  /*15f70*/  ISETP.GE.AND P2, PT, R4.reuse, R7, PT ;  /* 0x000000070400720c */ /* 0x040fe40003f46270 */
[----:B------:R-:W-:Y:S01]  /*15f80*/  ISETP.GE.AND P4, PT, R4, R5, PT ;  /* 0x000000050400720c */ /* 0x000fe20003f86270 */
[----:B------:R-:W-:Y:S01]  /*15f90*/  VIADD R4, R3, 0x48 ;  /* 0x0000004803047836 */ /* 0x000fe20000000000 */
[C---:B------:R-:W-:Y:S01]  /*15fa0*/  ISETP.GE.AND P0, PT, R6.reuse, R7, PT ;  /* 0x000000070600720c */ /* 0x040fe20003f06270 */
[----:B------:R-:W-:Y:S01]  /*15fb0*/  HMMA.16816.F32.BF16 R36, R12, R48, R232 ;  /* 0x000000300c24723c */ /* 0x000fe200000418e8 */
[----:B------:R-:W-:-:S02]  /*15fc0*/  ISETP.GE.AND P5, PT, R6, R5, PT ;  /* 0x000000050600720c */ /* 0x000fc40003fa6270 */
[----:B------:R-:W-:Y:S02]  /*15fd0*/  FSEL R80, R18, -INF , !P3 ;  /* 0xff80000012507808 */ /* 0x000fe40005800000 */
[----:B------:R-:W-:Y:S01]  /*15fe0*/  FSEL R83, R17, -INF , !P0 ;  /* 0xff80000011537808 */ /* 0x000fe20004000000 */
[----:B------:R-:W-:Y:S01]  /*15ff0*/  HMMA.16816.F32.BF16 R68, R12, R50, R236 ;  /* 0x000000320c44723c */ /* 0x000fe200000418ec */
[----:B------:R-:W4:Y:S01]  /*16000*/  LDSM.16.M88.4 R48, [R184+0x3800] ;  /* 0x00380000b830783b */ /* 0x000f220000000200 */
[C---:B------:R-:W-:Y:S02]  /*16010*/  ISETP.GE.AND P3, PT, R4.reuse, R7, PT ;  /* 0x000000070400720c */ /* 0x040fe40003f66270 */
[----:B------:R-:W-:Y:S01]  /*16020*/  ISETP.GE.AND P0, PT, R4, R5, PT ;  /* 0x000000050400720c */ /* 0x000fe20003f06270 */
[----:B------:R-:W-:Y:S01]  /*16030*/  VIADD R4, R3, 0x49 ;  /* 0x0000004903047836 */ /* 0x000fe20000000000 */
[----:B------:R-:W-:Y:S02]  /*16040*/  FSEL R107, R16, -INF , !P6 ;  /* 0xff800000106b7808 */ /* 0x000fe40007000000 */
[----:B------:R-:W-:-:S02]  /*16050*/  FSEL R82, R19, -INF , !P5 ;  /* 0xff80000013527808 */ /* 0x000fc40006800000 */
[----:B---3--:R-:W-:Y:S01]  /*16060*/  HMMA.16816.F32.BF16 R16, R8, R52, R64 ;  /* 0x000000340810723c */ /* 0x008fe20000041840 */
[C---:B------:R-:W-:Y:S01]  /*16070*/  VIADD R6, R3.reuse, 0x41 ;  /* 0x0000004103067836 */ /* 0x040fe20000000000 */
[----:B------:R-:W-:Y:S02]  /*16080*/  FSEL R118, R20, -INF , !P2 ;  /* 0xff80000014767808 */ /* 0x000fe40005000000 */
[C---:B------:R-:W-:Y:S02]  /*16090*/  ISETP.GE.AND P5, PT, R4.reuse, R7, PT ;  /* 0x000000070400720c */ /* 0x040fe40003fa6270 */
[----:B------:R-:W-:Y:S02]  /*160a0*/  ISETP.GE.AND P2, PT, R4, R5, PT ;  /* 0x000000050400720c */ /* 0x000fe40003f46270 */
[C---:B------:R-:W-:Y:S02]  /*160b0*/  ISETP.GE.AND P1, PT, R6.reuse, R7, PT ;  /* 0x000000070600720c */ /* 0x040fe40003f26270 */
[----:B------:R-:W-:Y:S01]  /*160c0*/  ISETP.GE.AND P6, PT, R6, R5, PT ;  /* 0x000000050600720c */ /* 0x000fe20003fc6270 */
[----:B------:R-:W-:Y:S01]  /*160d0*/  VIADD R6, R3, 0x50 ;  /* 0x0000005003067836 */ /* 0x000fe20000000000 */
[----:B------:R-:W-:-:S02]  /*160e0*/  FSEL R115, R24, -INF , !P3 ;  /* 0xff80000018737808 */ /* 0x000fc40005800000 */
[----:B------:R-:W-:Y:S02]  /*160f0*/  FSEL R109, R26, -INF , !P0 ;  /* 0xff8000001a6d7808 */ /* 0x000fe40004000000 */
[----:B------:R-:W-:Y:S02]  /*16100*/  FSEL R114, R25, -INF , !P5 ;  /* 0xff80000019727808 */ /* 0x000fe40006800000 */
[----:B------:R-:W-:Y:S02]  /*16110*/  FSEL R112, R27, -INF , !P2 ;  /* 0xff8000001b707808 */ /* 0x000fe40005000000 */
[----:B-1----:R-:W-:Y:S01]  /*16120*/  HMMA.16816.F32.BF16 R24, R8, R28, R56 ;  /* 0x0000001c0818723c */ /* 0x002fe20000041838 */
[----:B------:R-:W1:Y:S01]  /*16130*/  LDSM.16.M88.4 R56, [R184+0x4000] ;  /* 0x00400000b838783b */ /* 0x000e620000000200 */
[----:B------:R-:W-:Y:S02]  /*16140*/  FSEL R113, R22, -INF , !P4 ;  /* 0xff80000016717808 */ /* 0x000fe40006000000 */
[----:B------:R-:W-:-:S02]  /*16150*/  FSEL R116, R21, -INF , !P1 ;  /* 0xff80000015747808 */ /* 0x000fc40004800000 */
[----:B------:R-:W-:Y:S02]  /*16160*/  FSEL R111, R23, -INF , !P6 ;  /* 0xff800000176f7808 */ /* 0x000fe40007000000 */
[----:B------:R-:W-:Y:S01]  /*16170*/  HMMA.16816.F32.BF16 R20, R8, R54, R72 ;  /* 0x000000360814723c */ /* 0x000fe20000041848 */
[C---:B------:R-:W-:Y:S02]  /*16180*/  ISETP.GE.AND P4, PT, R6.reuse, R7, PT ;  /* 0x000000070600720c */ /* 0x040fe40003f86270 */
[----:B------:R-:W-:Y:S01]  /*16190*/  ISETP.GE.AND P1, PT, R6, R5, PT ;  /* 0x000000050600720c */ /* 0x000fe20003f26270 */
[C---:B------:R-:W-:Y:S02]  /*161a0*/  VIADD R6, R3.reuse, 0x51 ;  /* 0x0000005103067836 */ /* 0x040fe40000000000 */
[----:B------:R-:W-:-:S03]  /*161b0*/  VIADD R4, R3, 0x58 ;  /* 0x0000005803047836 */ /* 0x000fc60000000000 */
[C---:B------:R-:W-:Y:S02]  /*161c0*/  ISETP.GE.AND P6, PT, R6.reuse, R7, PT ;  /* 0x000000070600720c */ /* 0x040fe40003fc6270 */
[----:B------:R-:W-:Y:S02]  /*161d0*/  ISETP.GE.AND P3, PT, R6, R5, PT ;  /* 0x000000050600720c */ /* 0x000fe40003f66270 */
[----:B------:R-:W-:Y:S02]  /*161e0*/  FSEL R137, R16, -INF , !P4 ;  /* 0xff80000010897808 */ /* 0x000fe40006000000 */
[----:B------:R-:W-:Y:S02]  /*161f0*/  FSEL R125, R18, -INF , !P1 ;  /* 0xff800000127d7808 */ /* 0x000fe40004800000 */
[----:B------:R-:W-:Y:S02]  /*16200*/  FSEL R136, R17, -INF , !P6 ;  /* 0xff80000011887808 */ /* 0x000fe40007000000 */
[----:B------:R-:W-:Y:S01]  /*16210*/  FSEL R119, R19, -INF , !P3 ;  /* 0xff80000013777808 */ /* 0x000fe20005800000 */
[----:B--2---:R-:W-:Y:S01]  /*16220*/  HMMA.16816.F32.BF16 R64, R12, R40, R244 ;  /* 0x000000280c40723c */ /* 0x004fe200000418f4 */
[----:B------:R-:W-:-:S02]  /*16230*/  ISETP.GE.AND P0, PT, R4, R7, PT ;  /* 0x000000070400720c */ /* 0x000fc40003f06270 */
[----:B------:R-:W-:Y:S01]  /*16240*/  ISETP.GE.AND P5, PT, R4, R5, PT ;  /* 0x000000050400720c */ /* 0x000fe20003fa6270 */
[C---:B------:R-:W-:Y:S02]  /*16250*/  VIADD R4, R3.reuse, 0x60 ;  /* 0x0000006003047836 */ /* 0x040fe40000000000 */
[----:B------:R-:W-:Y:S01]  /*16260*/  HMMA.16816.F32.BF16 R16, R8, R30, R44 ;  /* 0x0000001e0810723c */ /* 0x000fe2000004182c */
[----:B------:R-:W-:Y:S01]  /*16270*/  VIADD R6, R3, 0x59 ;  /* 0x0000005903067836 */ /* 0x000fe20000000000 */
[----:B------:R-:W-:Y:S01]  /*16280*/  LDSM.16.M88.4 R28, [R184+0x4800] ;  /* 0x00480000b81c783b */ /* 0x000fe20000000200 */
[----:B------:R-:W-:-:S03]  /*16290*/  ISETP.GE.AND P1, PT, R4, R7, PT ;  /* 0x000000070400720c */ /* 0x000fc60003f26270 */
[----:B------:R-:W2:Y:S01]  /*162a0*/  LDSM.16.M88.4 R44, [R139+0x5800] ;  /* 0x005800008b2c783b */ /* 0x000ea20000000200 */
        /* <DEDUP_REMOVED lines=9> */
[----:B------:R-:W-:Y:S01]  /*16340*/  HMMA.16816.F32.BF16 R72, R12, R42, R248 ;  /* 0x0000002a0c48723c */ /* 0x000fe200000418f8 */
[C---:B------:R-:W-:Y:S02]  /*16350*/  ISETP.GE.AND P3, PT, R4.reuse, R7, PT ;  /* 0x000000070400720c */ /* 0x040fe40003f66270 */
[----:B------:R-:W-:-:S03]  /*16360*/  ISETP.GE.AND P0, PT, R4, R5, PT ;  /* 0x000000050400720c */ /* 0x000fc60003f06270 */
[----:B----4-:R-:W-:Y:S01]  /*16370*/  HMMA.16816.F32.BF16 R20, R8, R48, R36 ;  /* 0x000000300814723c */ /* 0x010fe20000041824 */
[C---:B------:R-:W-:Y:S02]  /*16380*/  ISETP.GE.AND P5, PT, R6.reuse, R7, PT ;  /* 0x000000070600720c */ /* 0x040fe40003fa6270 */
[----:B------:R-:W-:Y:S01]  /*16390*/  ISETP.GE.AND P2, PT, R6, R5, PT ;  /* 0x000000050600720c */ /* 0x000fe20003f46270 */
[----:B------:R-:W-:Y:S01]  /*163a0*/  VIADD R6, R3, 0x69 ;  /* 0x0000006903067836 */ /* 0x000fe20000000000 */
[----:B------:R-:W-:Y:S01]  /*163b0*/  FSEL R174, R24, -INF , !P1 ;  /* 0xff80000018ae7808 */ /* 0x000fe20004800000 */
[----:B------:R-:W-:Y:S01]  /*163c0*/  HMMA.16816.F32.BF16 R52, R12, R32, R128 ;  /* 0x000000200c34723c */ /* 0x000fe20000041880 */
[----:B------:R-:W-:Y:S01]  /*163d0*/  FSEL R142, R25, -INF , !P3 ;  /* 0xff800000198e7808 */ /* 0x000fe20005800000 */
[----:B------:R-:W-:Y:S01]  /*163e0*/  VIADD R4, R3, 0x70 ;  /* 0x0000007003047836 */ /* 0x000fe20000000000 */
[----:B------:R-:W-:Y:S01]  /*163f0*/  ISETP.GE.AND P4, PT, R6, R7, PT ;  /* 0x000000070600720c */ /* 0x000fe20003f86270 */
[----:B------:R-:W-:Y:S03]  /*16400*/  LDSM.16.M88.4 R36, [R184+0x5000] ;  /* 0x00500000b824783b */ /* 0x000fe60000000200 */
[----:B------:R-:W-:-:S02]  /*16410*/  FSEL R131, R26, -INF , !P6 ;  /* 0xff8000001a837808 */ /* 0x000fc40007000000 */
[----:B------:R-:W-:Y:S02]  /*16420*/  FSEL R129, R27, -INF , !P0 ;  /* 0xff8000001b817808 */ /* 0x000fe40004000000 */
[----:B------:R-:W-:Y:S01]  /*16430*/  HMMA.16816.F32.BF16 R24, R8, R50, R68 ;  /* 0x000000320818723c */ /* 0x000fe20000041844 */
[----:B------:R-:W-:Y:S01]  /*16440*/  ISETP.GE.AND P1, PT, R6, R5, PT ;  /* 0x000000050600720c */ /* 0x000fe20003f26270 */
[----:B------:R-:W3:Y:S01]  /*16450*/  LDSM.16.M88.4 R48, [R139+0x6000] ;  /* 0x006000008b30783b */ /* 0x000ee20000000200 */
[----:B------:R-:W-:Y:S02]  /*16460*/  FSEL R141, R16, -INF , !P5 ;  /* 0xff800000108d7808 */ /* 0x000fe40006800000 */
[----:B------:R-:W-:Y:S01]  /*16470*/  FSEL R128, R18, -INF , !P2 ;  /* 0xff80000012807808 */ /* 0x000fe20005000000 */
[----:B------:R-:W-:Y:S01]  /*16480*/  HMMA.16816.F32.BF16 R40, R12, R34, R160 ;  /* 0x000000220c28723c */ /* 0x000fe200000418a0 */
[----:B------:R-:W-:Y:S02]  /*16490*/  FSEL R140, R17, -INF , !P4 ;  /* 0xff800000118c7808 */ /* 0x000fe40006000000 */
[----:B------:R-:W-:-:S02]  /*164a0*/  FSEL R130, R19, -INF , !P1 ;  /* 0xff80000013827808 */ /* 0x000fc40004800000 */
[C---:B------:R-:W-:Y:S01]  /*164b0*/  ISETP.GE.AND P6, PT, R4.reuse, R7, PT ;  /* 0x000000070400720c */ /* 0x040fe20003fc6270 */
[----:B-1----:R-:W-:Y:S01]  /*164c0*/  HMMA.16816.F32.BF16 R16, R8, R56, R64 ;  /* 0x000000380810723c */ /* 0x002fe20000041840 */
[----:B------:R-:W-:Y:S01]  /*164d0*/  ISETP.GE.AND P3, PT, R4, R5, PT ;  /* 0x000000050400720c */ /* 0x000fe20003f66270 */
[C---:B------:R-:W-:Y:S02]  /*164e0*/  VIADD R4, R3.reuse, 0x78 ;  /* 0x0000007803047836 */ /* 0x040fe40000000000 */
[----:B------:R-:W-:Y:S02]  /*164f0*/  VIADD R6, R3, 0x71 ;  /* 0x0000007103067836 */ /* 0x000fe40000000000 */
[----:B------:R-:W-:Y:S01]  /*16500*/  HMMA.16816.F32.BF16 R32, R12, R60, R180 ;  /* 0x0000003c0c20723c */ /* 0x000fe200000418b4 */
[----:B------:R-:W-:-:S05]  /*16510*/  ISETP.GE.AND P2, PT, R4, R7, PT ;  /* 0x000000070400720c */ /* 0x000fca0003f46270 */
[----:B------:R-:W-:Y:S01]  /*16520*/  HMMA.16816.F32.BF16 R64, R12, R62, R156 ;  /* 0x0000003e0c40723c */ /* 0x000fe2000004189c */
[----:B------:R-:W1:Y:S01]  /*16530*/  LDSM.16.M88.4 R60, [R184+0x5800] ;  /* 0x00580000b83c783b */ /* 0x000e620000000200 */
[----:B------:R-:W-:Y:S01]  /*16540*/  ISETP.GE.AND P4, PT, R4, R5, PT ;  /* 0x000000050400720c */ /* 0x000fe20003f86270 */
[----:B------:R-:W-:Y:S01]  /*16550*/  VIADD R4, R3, 0x79 ;  /* 0x0000007903047836 */ /* 0x000fe20000000000 */
[C---:B------:R-:W-:Y:S02]  /*16560*/  ISETP.GE.AND P0, PT, R6.reuse, R7, PT ;  /* 0x000000070600720c */ /* 0x040fe40003f06270 */
[----:B------:R-:W-:Y:S02]  /*16570*/  ISETP.GE.AND P5, PT, R6, R5, PT ;  /* 0x000000050600720c */ /* 0x000fe40003fa6270 */
        /* <DEDUP_REMOVED lines=8> */
[----:B------:R-:W4:Y:S01]  /*16600*/  LDSM.16.M88.4 R56, [R139+0x6800] ;  /* 0x006800008b38783b */ /* 0x000f220000000200 */
[----:B------:R-:W-:Y:S02]  /*16610*/  FSEL R191, R24, -INF , !P2 ;  /* 0xff80000018bf7808 */ /* 0x000fe40005000000 */
[----:B------:R-:W-:-:S02]  /*16620*/  FSEL R156, R26, -INF , !P4 ;  /* 0xff8000001a9c7808 */ /* 0x000fc40006000000 */
[----:B------:R-:W-:Y:S02]  /*16630*/  FSEL R162, R25, -INF , !P1 ;  /* 0xff80000019a27808 */ /* 0x000fe40004800000 */
[----:B------:R-:W-:Y:S01]  /*16640*/  FSEL R158, R27, -INF , !P6 ;  /* 0xff8000001b9e7808 */ /* 0x000fe20007000000 */
[----:B--2---:R-:W-:Y:S01]  /*16650*/  HMMA.16816.F32.BF16 R68, R12, R44, R176 ;  /* 0x0000002c0c44723c */ /* 0x004fe200000418b0 */
[C---:B------:R-:W-:Y:S02]  /*16660*/  ISETP.GE.AND P3, PT, R6.reuse, R7, PT ;  /* 0x000000070600720c */ /* 0x040fe40003f66270 */
[----:B------:R-:W-:-:S03]  /*16670*/  ISETP.GE.AND P0, PT, R6, R5, PT ;  /* 0x000000050600720c */ /* 0x000fc60003f06270 */
[----:B------:R-:W-:Y:S01]  /*16680*/  HMMA.16816.F32.BF16 R24, R8, R28, R52 ;  /* 0x0000001c0818723c */ /* 0x000fe20000041834 */
[C---:B------:R-:W-:Y:S02]  /*16690*/  VIADD R6, R3.reuse, 0x88 ;  /* 0x0000008803067836 */ /* 0x040fe40000000000 */
[----:B------:R-:W-:-:S03]  /*166a0*/  VIADD R4, R3, 0x81 ;  /* 0x0000008103047836 */ /* 0x000fc60000000000 */
[----:B------:R-:W-:Y:S01]  /*166b0*/  HMMA.16816.F32.BF16 R40, R8, R30, R40 ;  /* 0x0000001e0828723c */ /* 0x000fe20000041828 */
[C---:B------:R-:W-:Y:S01]  /*166c0*/  ISETP.GE.AND P4, PT, R6.reuse, R7, PT ;  /* 0x000000070600720c */ /* 0x040fe20003f86270 */
[----:B------:R-:W2:Y:S01]  /*166d0*/  LDSM.16.M88.4 R28, [R184+0x6000] ;  /* 0x00600000b81c783b */ /* 0x000ea20000000200 */
[----:B------:R-:W-:Y:S01]  /*166e0*/  ISETP.GE.AND P1, PT, R6, R5, PT ;  /* 0x000000050600720c */ /* 0x000fe20003f26270 */
[C---:B------:R-:W-:Y:S01]  /*166f0*/  VIADD R6, R3.reuse, 0x89 ;  /* 0x0000008903067836 */ /* 0x040fe20000000000 */
[----:B------:R-:W-:Y:S01]  /*16700*/  FSEL R177, R16, -INF , !P3 ;  /* 0xff80000010b17808 */ /* 0x000fe20005800000 */
[----:B------:R-:W-:Y:S01]  /*16710*/  HMMA.16816.F32.BF16 R52, R12, R46, R168 ;  /* 0x0000002e0c34723c */ /* 0x000fe200000418a8 */
[C---:B------:R-:W-:Y:S01]  /*16720*/  ISETP.GE.AND P5, PT, R4.reuse, R7, PT ;  /* 0x000000070400720c */ /* 0x040fe20003fa6270 */
[----:B------:R-:W2:Y:S01]  /*16730*/  LDSM.16.M88.4 R44, [R139+0x7000] ;  /* 0x007000008b2c783b */ /* 0x000ea20000000200 */
        /* <DEDUP_REMOVED lines=10> */
[----:B------:R-:W-:Y:S02]  /*167e0*/  ISETP.GE.AND P5, PT, R4, R5, PT ;  /* 0x000000050400720c */ /* 0x000fe40003fa6270 */
[C---:B------:R-:W-:Y:S02]  /*167f0*/  ISETP.GE.AND P2, PT, R6.reuse, R7, PT ;  /* 0x000000070600720c */ /* 0x040fe40003f46270 */
[----:B------:R-:W-:Y:S01]  /*16800*/  ISETP.GE.AND P4, PT, R6, R5, PT ;  /* 0x000000050600720c */ /* 0x000fe20003f86270 */
[----:B---3--:R-:W-:Y:S01]  /*16810*/  HMMA.16816.F32.BF16 R16, R12, R48, R204 ;  /* 0x000000300c10723c */ /* 0x008fe200000418cc */
[----:B------:R-:W-:Y:S02]  /*16820*/  FSEL R209, R24, -INF , !P0 ;  /* 0xff80000018d17808 */ /* 0x000fe40004000000 */
[----:B------:R-:W-:Y:S01]  /*16830*/  FSEL R170, R27, -INF , !P4 ;  /* 0xff8000001baa7808 */ /* 0x000fe20006000000 */
[----:B------:R-:W-:Y:S02]  /*16840*/  VIADD R4, R3, 0x98 ;  /* 0x0000009803047836 */ /* 0x000fe40000000000 */
[----:B------:R-:W-:Y:S01]  /*16850*/  HMMA.16816.F32.BF16 R32, R8, R36, R32 ;  /* 0x000000240820723c */ /* 0x000fe20000041820 */
[----:B------:R-:W-:-:S02]  /*16860*/  FSEL R204, R26, -INF , !P5 ;  /* 0xff8000001acc7808 */ /* 0x000fc40006800000 */
[----:B------:R-:W-:Y:S01]  /*16870*/  FSEL R205, R25, -INF , !P2 ;  /* 0xff80000019cd7808 */ /* 0x000fe20005000000 */
[----:B------:R-:W-:Y:S02]  /*16880*/  VIADD R6, R3, 0x99 ;  /* 0x0000009903067836 */ /* 0x000fe40000000000 */
[C---:B-1----:R-:W-:Y:S01]  /*16890*/  HMMA.16816.F32.BF16 R24, R8.reuse, R60, R68 ;  /* 0x0000003c0818723c */ /* 0x042fe20000041844 */
[----:B------:R-:W1:Y:S01]  /*168a0*/  LDSM.16.M88.4 R68, [R184+0x6800] ;  /* 0x00680000b844783b */ /* 0x000e620000000200 */
[----:B------:R-:W-:Y:S02]  /*168b0*/  FSEL R143, R22, -INF , !P1 ;  /* 0xff800000168f7808 */ /* 0x000fe40004800000 */
[----:B------:R-:W-:Y:S02]  /*168c0*/  FSEL R160, R21, -INF , !P6 ;  /* 0xff80000015a07808 */ /* 0x000fe40007000000 */
[----:B------:R-:W-:Y:S02]  /*168d0*/  FSEL R168, R23, -INF , !P3 ;  /* 0xff80000017a87808 */ /* 0x000fe40005800000 */
[----:B------:R-:W-:Y:S01]  /*168e0*/  HMMA.16816.F32.BF16 R20, R8, R38, R64 ;  /* 0x000000260814723c */ /* 0x000fe20000041840 */
[C---:B------:R-:W-:Y:S01]  /*168f0*/  ISETP.GE.AND P1, PT, R4.reuse, R7, PT ;  /* 0x000000070400720c */ /* 0x040fe20003f26270 */
[----:B------:R-:W3:Y:S01]  /*16900*/  LDSM.16.M88.4 R64, [R139+0x7800] ;  /* 0x007800008b40783b */ /* 0x000ee20000000200 */
[----:B------:R-:W-:Y:S01]  /*16910*/  ISETP.GE.AND P6, PT, R4, R5, PT ;  /* 0x000000050400720c */ /* 0x000fe20003fc6270 */
[----:B------:R-:W-:Y:S01]  /*16920*/  VIADD R4, R3, 0xa0 ;  /* 0x000000a003047836 */ /* 0x000fe20000000000 */
[----:B------:R-:W-:-:S02]  /*16930*/  ISETP.GE.AND P3, PT, R6, R7, PT ;  /* 0x000000070600720c */ /* 0x000fc40003f66270 */
[----:B------:R-:W-:Y:S01]  /*16940*/  ISETP.GE.AND P0, PT, R6, R5, PT ;  /* 0x000000050600720c */ /* 0x000fe20003f06270 */
[C---:B------:R-:W-:Y:S01]  /*16950*/  HMMA.16816.F32.BF16 R36, R12.reuse, R50, R200 ;  /* 0x000000320c24723c */ /* 0x040fe200000418c8 */
[----:B------:R-:W-:Y:S02]  /*16960*/  FSEL R178, R40, -INF , !P1 ;  /* 0xff80000028b27808 */ /* 0x000fe40004800000 */
[----:B------:R-:W-:Y:S02]  /*16970*/  FSEL R169, R42, -INF , !P6 ;  /* 0xff8000002aa97808 */ /* 0x000fe40007000000 */
[----:B------:R-:W-:Y:S02]  /*16980*/  FSEL R171, R41, -INF , !P3 ;  /* 0xff80000029ab7808 */ /* 0x000fe40005800000 */
[----:B------:R-:W-:Y:S01]  /*16990*/  FSEL R179, R43, -INF , !P0 ;  /* 0xff8000002bb37808 */ /* 0x000fe20004000000 */
[----:B----4-:R-:W-:Y:S01]  /*169a0*/  HMMA.16816.F32.BF16 R48, R12, R56, R196 ;  /* 0x000000380c30723c */ /* 0x010fe200000418c4 */
[----:B------:R-:W-:-:S02]  /*169b0*/  ISETP.GE.AND P5, PT, R4, R7, PT ;  /* 0x000000070400720c */ /* 0x000fc40003fa6270 */
[----:B------:R-:W-:Y:S01]  /*169c0*/  ISETP.GE.AND P2, PT, R4, R5, PT ;  /* 0x000000050400720c */ /* 0x000fe20003f46270 */
[----:B------:R-:W-:Y:S02]  /*169d0*/  VIADD R4, R3, 0xa1 ;  /* 0x000000a103047836 */ /* 0x000fe40000000000 */
[----:B------:R-:W-:Y:S06]  /*169e0*/  HMMA.16816.F32.BF16 R40, R8, R62, R52 ;  /* 0x0000003e0828723c */ /* 0x000fec0000041834 */
[----:B------:R-:W-:Y:S01]  /*169f0*/  HMMA.16816.F32.BF16 R60, R12, R58, R164 ;  /* 0x0000003a0c3c723c */ /* 0x000fe200000418a4 */
[----:B------:R-:W4:Y:S01]  /*16a00*/  LDSM.16.M88.4 R56, [R184+0x7000] ;  /* 0x00700000b838783b */ /* 0x000f220000000200 */
[----:B------:R-:W-:-:S02]  /*16a10*/  ISETP.GE.AND P4, PT, R4, R7, PT ;  /* 0x000000070400720c */ /* 0x000fc40003f86270 */
[----:B------:R-:W-:Y:S01]  /*16a20*/  ISETP.GE.AND P1, PT, R4, R5, PT ;  /* 0x000000050400720c */ /* 0x000fe20003f26270 */
[C---:B------:R-:W-:Y:S02]  /*16a30*/  VIADD R4, R3.reuse, 0xa9 ;  /* 0x000000a903047836 */ /* 0x040fe40000000000 */
[C---:B------:R-:W-:Y:S01]  /*16a40*/  VIADD R6, R3.reuse, 0xa8 ;  /* 0x000000a803067836 */ /* 0x040fe20000000000 */
[----:B------:R-:W-:Y:S01]  /*16a50*/  FSEL R200, R32, -INF , !P5 ;  /* 0xff80000020c87808 */ /* 0x000fe20006800000 */
[----:B--2---:R-:W-:Y:S01]  /*16a60*/  HMMA.16816.F32.BF16 R16, R8, R28, R16 ;  /* 0x0000001c0810723c */ /* 0x004fe20000041810 */
[C---:B------:R-:W-:Y:S02]  /*16a70*/  ISETP.GE.AND P0, PT, R4.reuse, R7, PT ;  /* 0x000000070400720c */ /* 0x040fe40003f06270 */
[----:B------:R-:W-:Y:S01]  /*16a80*/  ISETP.GE.AND P5, PT, R4, R5, PT ;  /* 0x000000050400720c */ /* 0x000fe20003fa6270 */
[----:B------:R-:W-:Y:S01]  /*16a90*/  VIADD R4, R3, 0xb1 ;  /* 0x000000b103047836 */ /* 0x000fe20000000000 */
[----:B------:R-:W-:-:S02]  /*16aa0*/  ISETP.GE.AND P6, PT, R6, R7, PT ;  /* 0x000000070600720c */ /* 0x000fc40003fc6270 */
[----:B------:R-:W-:Y:S01]  /*16ab0*/  ISETP.GE.AND P3, PT, R6, R5, PT ;  /* 0x000000050600720c */ /* 0x000fe20003f66270 */
[----:B------:R-:W-:Y:S01]  /*16ac0*/  VIADD R6, R3, 0xb0 ;  /* 0x000000b003067836 */ /* 0x000fe20000000000 */
[----:B------:R-:W-:Y:S01]  /*16ad0*/  FSEL R198, R34, -INF , !P2 ;  /* 0xff80000022c67808 */ /* 0x000fe20005000000 */
[C---:B------:R-:W-:Y:S01]  /*16ae0*/  HMMA.16816.F32.BF16 R52, R12.reuse, R44, R152 ;  /* 0x0000002c0c34723c */ /* 0x040fe20000041898 */
[----:B------:R-:W-:Y:S02]  /*16af0*/  FSEL R199, R33, -INF , !P4 ;  /* 0xff80000021c77808 */ /* 0x000fe40006000000 */
[----:B------:R-:W-:Y:S02]  /*16b00*/  FSEL R196, R35, -INF , !P1 ;  /* 0xff80000023c47808 */ /* 0x000fe40004800000 */
[----:B------:R-:W-:Y:S01]  /*16b10*/  FSEL R197, R20, -INF , !P6 ;  /* 0xff80000014c57808 */ /* 0x000fe20007000000 */
[----:B------:R-:W-:Y:S01]  /*16b20*/  HMMA.16816.F32.BF16 R32, R12, R46, R148 ;  /* 0x0000002e0c20723c */ /* 0x000fe20000041894 */
[C---:B------:R-:W-:Y:S01]  /*16b30*/  ISETP.GE.AND P1, PT, R4.reuse, R7, PT ;  /* 0x000000070400720c */ /* 0x040fe20003f26270 */
[----:B------:R-:W2:Y:S01]  /*16b40*/  LDSM.16.M88.4 R44, [R184+0x7800] ;  /* 0x00780000b82c783b */ /* 0x000ea20000000200 */
[----:B------:R-:W-:Y:S01]  /*16b50*/  ISETP.GE.AND P6, PT, R4, R5, PT ;  /* 0x000000050400720c */ /* 0x000fe20003fc6270 */
[----:B------:R-:W-:Y:S01]  /*16b60*/  VIADD R4, R3, 0xb8 ;  /* 0x000000b803047836 */ /* 0x000fe20000000000 */
[----:B------:R-:W-:Y:S01]  /*16b70*/  ISETP.GE.AND P2, PT, R6, R7, PT ;  /* 0x000000070600720c */ /* 0x000fe20003f46270 */
[----:B------:R-:W-:-:S04]  /*16b80*/  DEPBAR.LE SB0, 0x0 ;  /* 0x000080000000791a */ /* 0x000fc80000000000 */
[----:B------:R-:W-:Y:S01]  /*16b90*/  ISETP.GE.AND P4, PT, R6, R5, PT ;  /* 0x000000050600720c */ /* 0x000fe20003f86270 */
[----:B------:R-:W-:Y:S01]  /*16ba0*/  VIADD R6, R3, 0xb9 ;  /* 0x000000b903067836 */ /* 0x000fe20000000000 */
[----:B------:R-:W-:Y:S02]  /*16bb0*/  FSEL R164, R22, -INF , !P3 ;  /* 0xff80000016a47808 */ /* 0x000fe40005800000 */
[----:B------:R-:W-:Y:S02]  /*16bc0*/  FSEL R166, R21, -INF , !P0 ;  /* 0xff80000015a67808 */ /* 0x000fe40004000000 */
[----:B------:R-:W-:Y:S02]  /*16bd0*/  FSEL R165, R23, -INF , !P5 ;  /* 0xff80000017a57808 */ /* 0x000fe40006800000 */
[----:B------:R-:W-:Y:S01]  /*16be0*/  HMMA.16816.F32.BF16 R20, R8, R30, R36 ;  /* 0x0000001e0814723c */ /* 0x000fe20000041824 */
[C---:B------:R-:W-:Y:S02]  /*16bf0*/  ISETP.GE.AND P3, PT, R4.reuse, R7, PT ;  /* 0x000000070400720c */ /* 0x040fe40003f66270 */
[----:B------:R-:W-:Y:S01]  /*16c00*/  ISETP.GE.AND P0, PT, R4, R5, PT ;  /* 0x000000050400720c */ /* 0x000fe20003f06270 */
[----:B------:R-:W-:Y:S01]  /*16c10*/  VIADD R4, R3, 0xc1 ;  /* 0x000000c103047836 */ /* 0x000fe20000000000 */
[----:B------:R-:W-:-:S02]  /*16c20*/  FSEL R167, R24, -INF , !P2 ;  /* 0xff80000018a77808 */ /* 0x000fc40005000000 */
[C---:B------:R-:W-:Y:S02]  /*16c30*/  ISETP.GE.AND P5, PT, R6.reuse, R7, PT ;  /* 0x000000070600720c */ /* 0x040fe40003fa6270 */
[----:B------:R-:W-:Y:S01]  /*16c40*/  ISETP.GE.AND P2, PT, R6, R5, PT ;  /* 0x000000050600720c */ /* 0x000fe20003f46270 */
[----:B------:R-:W-:Y:S01]  /*16c50*/  VIADD R6, R3, 0xc0 ;  /* 0x000000c003067836 */ /* 0x000fe20000000000 */
[----:B------:R-:W-:Y:S01]  /*16c60*/  FSEL R153, R27, -INF , !P6 ;  /* 0xff8000001b997808 */ /* 0x000fe20007000000 */
[----:B-1----:R-:W-:Y:S01]  /*16c70*/  HMMA.16816.F32.BF16 R28, R8, R68, R48 ;  /* 0x00000044081c723c */ /* 0x002fe20000041830 */
[----:B------:R-:W-:Y:S02]  /*16c80*/  FSEL R155, R40, -INF , !P3 ;  /* 0xff800000289b7808 */ /* 0x000fe40005800000 */
[----:B------:R-:W-:Y:S02]  /*16c90*/  FSEL R152, R26, -INF , !P4 ;  /* 0xff8000001a987808 */ /* 0x000fe40006000000 */
[----:B------:R-:W-:-:S02]  /*16ca0*/  ISETP.GE.AND P6, PT, R4, R7, PT ;  /* 0x000000070400720c */ /* 0x000fc40003fc6270 */
[----:B------:R-:W-:Y:S01]  /*16cb0*/  ISETP.GE.AND P3, PT, R4, R5, PT ;  /* 0x000000050400720c */ /* 0x000fe20003f66270 */
[----:B------:R-:W-:Y:S01]  /*16cc0*/  VIADD R4, R3, 0xc9 ;  /* 0x000000c903047836 */ /* 0x000fe20000000000 */
[----:B------:R-:W-:Y:S01]  /*16cd0*/  ISETP.GE.AND P4, PT, R6, R7, PT ;  /* 0x000000070600720c */ /* 0x000fe20003f86270 */
[----:B------:R-:W-:Y:S01]  /*16ce0*/  HMMA.16816.F32.BF16 R36, R8, R70, R60 ;  /* 0x000000460824723c */ /* 0x000fe2000004183c */
[----:B------:R-:W-:Y:S02]  /*16cf0*/  FSEL R149, R42, -INF , !P0 ;  /* 0xff8000002a957808 */ /* 0x000fe40004000000 */
[----:B------:R-:W-:Y:S02]  /*16d00*/  FSEL R150, R41, -INF , !P5 ;  /* 0xff80000029967808 */ /* 0x000fe40006800000 */
[----:B------:R-:W-:Y:S02]  /*16d10*/  FSEL R148, R43, -INF , !P2 ;  /* 0xff8000002b947808 */ /* 0x000fe40005000000 */
[----:B------:R-:W-:Y:S01]  /*16d20*/  FSEL R202, R16, -INF , !P4 ;  /* 0xff80000010ca7808 */ /* 0x000fe20006000000 */
[----:B---3--:R-:W-:Y:S01]  /*16d30*/  HMMA.16816.F32.BF16 R40, R12, R64, R144 ;  /* 0x000000400c28723c */ /* 0x008fe20000041890 */
[----:B------:R-:W-:-:S02]  /*16d40*/  FSEL R154, R25, -INF , !P1 ;  /* 0xff800000199a7808 */ /* 0x000fc40004800000 */
[C---:B------:R-:W-:Y:S02]  /*16d50*/  ISETP.GE.AND P2, PT, R4.reuse, R7, PT ;  /* 0x000000070400720c */ /* 0x040fe40003f46270 */
[-C--:B------:R-:W-:Y:S01]  /*16d60*/  ISETP.GE.AND P4, PT, R4, R5.reuse, PT ;  /* 0x000000050400720c */ /* 0x080fe20003f86270 */
[C---:B------:R-:W-:Y:S01]  /*16d70*/  VIADD R4, R3.reuse, 0xd0 ;  /* 0x000000d003047836 */ /* 0x040fe20000000000 */
[----:B------:R-:W-:Y:S01]  /*16d80*/  BAR.SYNC.DEFER_BLOCKING 0x0 ;  /* 0x0000000000007b1d */ /* 0x000fe20000010000 */
[----:B------:R-:W-:Y:S01]  /*16d90*/  ISETP.GE.AND P1, PT, R6, R5, PT ;  /* 0x000000050600720c */ /* 0x000fe20003f26270 */
[----:B------:R-:W-:Y:S01]  /*16da0*/  VIADD R6, R3, 0xc8 ;  /* 0x000000c803067836 */ /* 0x000fe20000000000 */
[----:B------:R-:W-:Y:S01]  /*16db0*/  FSEL R201, R17, -INF , !P6 ;  /* 0xff80000011c97808 */ /* 0x000fe20007000000 */
[----:B----4-:R-:W-:Y:S01]  /*16dc0*/  HMMA.16816.F32.BF16 R24, R8, R56, R52 ;  /* 0x000000380818723c */ /* 0x010fe20000041834 */
[----:B------:R-:W-:Y:S02]  /*16dd0*/  FSEL R145, R18, -INF , !P1 ;  /* 0xff80000012917808 */ /* 0x000fe40004800000 */
[----:B------:R-:W-:-:S02]  /*16de0*/  ISETP.GE.AND P1, PT, R4, R7, PT ;  /* 0x000000070400720c */ /* 0x000fc40003f26270 */
[----:B------:R-:W-:Y:S01]  /*16df0*/  ISETP.GE.AND P6, PT, R4, R5, PT ;  /* 0x000000050400720c */ /* 0x000fe20003fc6270 */
[----:B------:R-:W-:Y:S01]  /*16e00*/  VIADD R4, R3, 0xd1 ;  /* 0x000000d103047836 */ /* 0x000fe20000000000 */
[----:B------:R-:W-:Y:S02]  /*16e10*/  ISETP.GE.AND P0, PT, R6, R7, PT ;  /* 0x000000070600720c */ /* 0x000fe40003f06270 */
[----:B------:R-:W-:Y:S02]  /*16e20*/  FSEL R144, R19, -INF , !P3 ;  /* 0xff80000013907808 */ /* 0x000fe40005800000 */
[----:B------:R-:W-:Y:S02]  /*16e30*/  FSEL R151, R20, -INF , !P0 ;  /* 0xff80000014977808 */ /* 0x000fe40004000000 */
[----:B------:R-:W-:Y:S02]  /*16e40*/  ISETP.GE.AND P5, PT, R6, R5, PT ;  /* 0x000000050600720c */ /* 0x000fe40003fa6270 */
[----:B------:R-:W-:-:S02]  /*16e50*/  ISETP.GE.AND P3, PT, R4, R7, PT ;  /* 0x000000070400720c */ /* 0x000fc40003f66270 */
[----:B------:R-:W-:Y:S01]  /*16e60*/  ISETP.GE.AND P0, PT, R4, R5, PT ;  /* 0x000000050400720c */ /* 0x000fe20003f06270 */
[C---:B------:R-:W-:Y:S01]  /*16e70*/  VIADD R4, R3.reuse, 0xe0 ;  /* 0x000000e003047836 */ /* 0x040fe20000000000 */
[----:B------:R-:W-:Y:S01]  /*16e80*/  HMMA.16816.F32.BF16 R12, R12, R66, R120 ;  /* 0x000000420c0c723c */ /* 0x000fe20000041878 */
[----:B------:R-:W-:Y:S01]  /*16e90*/  VIADD R6, R3, 0xd8 ;  /* 0x000000d803067836 */ /* 0x000fe20000000000 */
[----:B------:R-:W-:Y:S02]  /*16ea0*/  FSEL R146, R21, -INF , !P2 ;  /* 0xff80000015927808 */ /* 0x000fe40005000000 */
[----:B------:R-:W-:-:S03]  /*16eb0*/  FSEL R207, R29, -INF , !P3 ;  /* 0xff8000001dcf7808 */ /* 0x000fc60005800000 */
[----:B------:R-:W-:Y:S02]  /*16ec0*/  FSEL R122, R22, -INF , !P5 ;  /* 0xff800000167a7808 */ /* 0x000fe40006800000 */
[----:B------:R-:W-:Y:S02]  /*16ed0*/  FSEL R120, R23, -INF , !P4 ;  /* 0xff80000017787808 */ /* 0x000fe40006000000 */
[----:B------:R-:W-:Y:S01]  /*16ee0*/  FSEL R121, R30, -INF , !P6 ;  /* 0xff8000001e797808 */ /* 0x000fe20007000000 */
[----:B------:R-:W-:Y:S01]  /*16ef0*/  HMMA.16816.F32.BF16 R20, R8, R58, R32 ;  /* 0x0000003a0814723c */ /* 0x000fe20000041820 */
[C---:B------:R-:W-:Y:S02]  /*16f00*/  ISETP.GE.AND P6, PT, R4.reuse, R7, PT ;  /* 0x000000070400720c */ /* 0x040fe40003fc6270 */
[----:B------:R-:W-:Y:S01]  /*16f10*/  ISETP.GE.AND P3, PT, R4, R5, PT ;  /* 0x000000050400720c */ /* 0x000fe20003f66270 */
[----:B------:R-:W-:Y:S01]  /*16f20*/  VIADD R4, R3, 0xe1 ;  /* 0x000000e103047836 */ /* 0x000fe20000000000 */
[----:B------:R-:W-:-:S02]  /*16f30*/  ISETP.GE.AND P5, PT, R6, R7, PT ;  /* 0x000000070600720c */ /* 0x000fc40003fa6270 */
[----:B------:R-:W-:Y:S01]  /*16f40*/  ISETP.GE.AND P2, PT, R6, R5, PT ;  /* 0x000000050600720c */ /* 0x000fe20003f46270 */
[----:B------:R-:W-:Y:S01]  /*16f50*/  VIADD R6, R3, 0xd9 ;  /* 0x000000d903067836 */ /* 0x000fe20000000000 */
[----:B------:R-:W-:Y:S01]  /*16f60*/  FSEL R123, R31, -INF , !P0 ;  /* 0xff8000001f7b7808 */ /* 0x000fe20004000000 */
[----:B--2---:R-:W-:Y:S01]  /*16f70*/  HMMA.16816.F32.BF16 R16, R8, R44, R40 ;  /* 0x0000002c0810723c */ /* 0x004fe20000041828 */
[----:B------:R-:W-:Y:S02]  /*16f80*/  FSEL R206, R36, -INF , !P5 ;  /* 0xff80000024ce7808 */ /* 0x000fe40006800000 */
[----:B------:R-:W-:Y:S02]  /*16f90*/  FSEL R203, R28, -INF , !P1 ;  /* 0xff8000001ccb7808 */ /* 0x000fe40004800000 */
[C---:B------:R-:W-:Y:S02]  /*16fa0*/  ISETP.GE.AND P0, PT, R4.reuse, R7, PT ;  /* 0x000000070400720c */ /* 0x040fe40003f06270 */
[-C--:B------:R-:W-:Y:S01]  /*16fb0*/  ISETP.GE.AND P5, PT, R4, R5.reuse, PT ;  /* 0x000000050400720c */ /* 0x080fe20003fa6270 */
[----:B------:R-:W-:Y:S01]  /*16fc0*/  VIADD R4, R3, 0xe9 ;  /* 0x000000e903047836 */ /* 0x000fe20000000000 */
[----:B------:R-:W-:-:S02]  /*16fd0*/  ISETP.GE.AND P1, PT, R6, R5, PT ;  /* 0x000000050600720c */ /* 0x000fc40003f26270 */
[----:B------:R-:W-:Y:S02]  /*16fe0*/  FSEL R216, R24, -INF , !P6 ;  /* 0xff80000018d87808 */ /* 0x000fe40007000000 */
[----:B------:R-:W-:Y:S02]  /*16ff0*/  FSEL R211, R39, -INF , !P1 ;  /* 0xff80000027d37808 */ /* 0x000fe40004800000 */
[C---:B------:R-:W-:Y:S02]  /*17000*/  ISETP.GE.AND P1, PT, R4.reuse, R7, PT ;  /* 0x000000070400720c */ /* 0x040fe40003f26270 */
[----:B------:R-:W-:Y:S01]  /*17010*/  ISETP.GE.AND P6, PT, R4, R5, PT ;  /* 0x000000050400720c */ /* 0x000fe20003fc6270 */
[C---:B------:R-:W-:Y:S01]  /*17020*/  VIADD R4, R3.reuse, 0xf0 ;  /* 0x000000f003047836 */ /* 0x040fe20000000000 */
        /* <DEDUP_REMOVED lines=26> */
[----:B------:R-:W-:Y:S01]  /*171d0*/  ISETP.GE.AND P0, PT, R4, R5, PT ;  /* 0x000000050400720c */ /* 0x000fe20003f06270 */
[----:B------:R-:W-:Y:S01]  /*171e0*/  VIADD R4, R139, 0x1000 ;  /* 0x000010008b047836 */ /* 0x000fe20000000000 */
[----:B------:R-:W-:Y:S01]  /*171f0*/  ISETP.GE.AND P6, PT, R3, R7, PT ;  /* 0x000000070300720c */ /* 0x000fe20003fc6270 */
[C---:B------:R-:W-:Y:S01]  /*17200*/  VIADD R3, R139.reuse, 0x1800 ;  /* 0x000018008b037836 */ /* 0x040fe20000000000 */
[----:B------:R1:W-:Y:S04]  /*17210*/  STL [R1+0x90], R6 ;  /* 0x0000900601007387 */ /* 0x0003e80000100800 */
[----:B------:R2:W-:Y:S04]  /*17220*/  STL [R1+0x94], R4 ;  /* 0x0000940401007387 */ /* 0x0005e80000100800 */
[----:B------:R3:W-:Y:S01]  /*17230*/  STL [R1+0x98], R3 ;  /* 0x0000980301007387 */ /* 0x0007e20000100800 */
[----:B-1----:R-:W-:-:S02]  /*17240*/  VIADD R6, R139, 0x2000 ;  /* 0x000020008b067836 */ /* 0x002fc40000000000 */
[----:B--2---:R-:W-:-:S03]  /*17250*/  VIADD R4, R139, 0x2800 ;  /* 0x000028008b047836 */ /* 0x004fc60000000000 */
[----:B------:R1:W-:Y:S01]  /*17260*/  STL [R1+0x9c], R6 ;  /* 0x00009c0601007387 */ /* 0x0003e20000100800 */
[----:B---3--:R-:W-:-:S03]  /*17270*/  VIADD R3, R139, 0x3000 ;  /* 0x000030008b037836 */ /* 0x008fc60000000000 */
[----:B------:R2:W-:Y:S04]  /*17280*/  STL [R1+0xa0], R4 ;  /* 0x0000a00401007387 */ /* 0x0005e80000100800 */
[----:B------:R3:W-:Y:S01]  /*17290*/  STL [R1+0xa4], R3 ;  /* 0x0000a40301007387 */ /* 0x0007e20000100800 */
[----:B------:R-:W-:Y:S01]  /*172a0*/  HMMA.16816.F32.BF16 R8, R8, R46, R12 ;  /* 0x0000002e0808723c */ /* 0x000fe2000004180c */
        /* <DEDUP_REMOVED lines=12> */
[----:B------:R-:W-:Y:S02]  /*17370*/  FSEL R227, R19, -INF , !P2 ;  /* 0xff80000013e37808 */ /* 0x000fe40005000000 */
[----:B------:R-:W-:Y:S01]  /*17380*/  ISETP.GT.AND P2, PT, R240, R242, PT ;  /* 0x000000f2f000720c */ /* 0x000fe20003f44270 */
[C---:B-1----:R-:W-:Y:S02]  /*17390*/  VIADD R6, R139.reuse, 0x6800 ;  /* 0x000068008b067836 */ /* 0x042fe40000000000 */
[----:B--2---:R-:W-:-:S02]  /*173a0*/  VIADD R4, R139, 0x7000 ;  /* 0x000070008b047836 */ /* 0x004fc40000000000 */
[----:B---3--:R-:W-:Y:S01]  /*173b0*/  VIADD R3, R139, 0x7800 ;  /* 0x000078008b037836 */ /* 0x008fe20000000000 */
[----:B------:R1:W-:Y:S04]  /*173c0*/  STL [R1+0x12c], R6 ;  /* 0x00012c0601007387 */ /* 0x0003e80000100800 */
[----:B------:R1:W-:Y:S04]  /*173d0*/  STL [R1+0x134], R3 ;  /* 0x0001340301007387 */ /* 0x0003e80000100800 */
[----:B------:R1:W-:Y:S01]  /*173e0*/  STL [R1+0x130], R4 ;  /* 0x0001300401007387 */ /* 0x0003e20000100800 */
[----:B------:R-:W-:Y:S01]  /*173f0*/  FSEL R233, R11, -INF , !P0 ;  /* 0xff8000000be97808 */ /* 0x000fe20004000000 */
[----:B------:R-:W-:Y:S01]  /*17400*/  BSSY B1, `(.L_x_1906) ;  /* 0x0000104000017945 */ /* 0x000fe20003800000 */
[----:B------:R-:W-:-:S02]  /*17410*/  ISETP.NE.U32.AND P0, PT, R222, RZ, PT ;  /* 0x000000ffde00720c */ /* 0x000fc40003f05070 */
[----:B------:R-:W-:Y:S02]  /*17420*/  FSEL R76, R76, -INF , !P6 ;  /* 0xff8000004c4c7808 */ /* 0x000fe40007000000 */
[----:B------:R-:W-:Y:S02]  /*17430*/  FSEL R230, R17, -INF , !P5 ;  /* 0xff80000011e67808 */ /* 0x000fe40006800000 */
[----:B------:R-:W-:Y:S02]  /*17440*/  FSEL R231, R8, -INF , !P4 ;  /* 0xff80000008e77808 */ /* 0x000fe40006000000 */
[----:B------:R-:W-:Y:S02]  /*17450*/  FSEL R228, R10, -INF , !P1 ;  /* 0xff8000000ae47808 */ /* 0x000fe40004800000 */
[----:B------:R-:W-:Y:S02]  /*17460*/  FSEL R232, R9, -INF , !P3 ;  /* 0xff80000009e87808 */ /* 0x000fe40005800000 */
[----:B------:R-:W-:Y:S01]  /*17470*/  ISETP.NE.AND.EX P0, PT, R223, RZ, PT, P0 ;  /* 0x000000ffdf00720c */ /* 0x000fe20003f05300 */
[----:B------:R-:W-:-:S12]  /*17480*/  @!P2 BRA `(.L_x_1907) ;  /* 0x0000000c00eca947 */ /* 0x000fd80003800000 */
        /* <DEDUP_REMOVED lines=9> */
[----:B------:R-:W-:-:S07]  /*17520*/  LOP3.LUT R10, R10, R3, RZ, 0x3c, !PT ;  /* 0x000000030a0a7212 */ /* 0x000fce00078e3cff */
[----:B-1----:R-:W1:Y:S02]  /*17530*/  MUFU.RCP R8, R8 ;  /* 0x0000000800087308 */ /* 0x002e640000001000 */
[----:B-1----:R-:W-:-:S06]  /*17540*/  VIADD R8, R8, 0xffffffe ;  /* 0x0ffffffe08087836 */ /* 0x002fcc0000000000 */
[----:B------:R-:W1:Y:S02]  /*17550*/  F2I.FTZ.U32.TRUNC.NTZ R9, R8 ;  /* 0x0000000800097305 */ /* 0x000e64000021f000 */
[----:B-1----:R-:W-:Y:S02]  /*17560*/  IMAD.MOV R4, RZ, RZ, -R9 ;  /* 0x000000ffff047224 */ /* 0x002fe400078e0a09 */
[----:B------:R-:W-:Y:S02]  /*17570*/  IMAD.MOV.U32 R8, RZ, RZ, RZ ;  /* 0x000000ffff087224 */ /* 0x000fe400078e00ff */
[----:B------:R-:W-:-:S04]  /*17580*/  IMAD R4, R4, R11, RZ ;  /* 0x0000000b04047224 */ /* 0x000fc800078e02ff */
[----:B------:R-:W-:Y:S01]  /*17590*/  IMAD.HI.U32 R4, R9, R4, R8 ;  /* 0x0000000409047227 */ /* 0x000fe200078e0008 */
[----:B------:R-:W-:Y:S02]  /*175a0*/  MOV R9, R6 ;  /* 0x0000000600097202 */ /* 0x000fe40000000f00 */
[----:B------:R-:W-:Y:S01]  /*175b0*/  MOV R8, R12 ;  /* 0x0000000c00087202 */ /* 0x000fe20000000f00 */
[----:B------:R-:W-:-:S04]  /*175c0*/  IMAD.MOV R6, RZ, RZ, -R13 ;  /* 0x000000ffff067224 */ /* 0x000fc800078e0a0d */
        /* <DEDUP_REMOVED lines=46> */
.L_x_1909:
[----:B-1----:R-:W2:Y:S02]  /*178b0*/  LD.E R3, desc[UR6][R134.64+0x38] ;  /* 0x0000380686037980 */ /* 0x002ea4000c101900 */
[----:B--2---:R-:W-:-:S04]  /*178c0*/  LEA R3, -R3, RZ, 0x8 ;  /* 0x000000ff03037211 */ /* 0x004fc800078e41ff */
[----:B------:R-:W-:Y:S02]  /*178d0*/  SHF.R.S32.HI R4, RZ, 0x1f, R3 ;  /* 0x0000001fff047819 */ /* 0x000fe40000011403 */
.L_x_1910:
[----:B------:R-:W-:Y:S05]  /*178e0*/  BSYNC B0 ;  /* 0x0000000000007941 */ /* 0x000fea0003800000 */
.L_x_1908:
[----:B------:R-:W2:Y:S01]  /*178f0*/  LDL R6, [R1] ;  /* 0x0000000001067983 */ /* 0x000ea20000100800 */
[----:B------:R-:W-:Y:S01]  /*17900*/  BSSY B0, `(.L_x_1911) ;  /* 0x00000b0000007945 */ /* 0x000fe20003800000 */
[----:B--2---:R-:W-:-:S13]  /*17910*/  ISETP.GE.AND P1, PT, R132, R6, PT ;  /* 0x000000068400720c */ /* 0x004fda0003f26270 */
        /* <DEDUP_REMOVED lines=174> */
.L_x_1912:
[----:B------:R-:W-:Y:S05]  /*18400*/  BSYNC B0 ;  /* 0x0000000000007941 */ /* 0x000fea0003800000 */
.L_x_1911:
[----:B------:R-:W0:Y:S01]  /*18410*/  LDGDEPBAR ;  /* 0x00000000000079af */ /* 0x000e220000000000 */
[----:B------:R-:W-:-:S04]  /*18420*/  LEA R224, P1, R3, R224, 0x1 ;  /* 0x000000e003e07211 */ /* 0x000fc800078208ff */
[----:B------:R-:W-:-:S09]  /*18430*/  LEA.HI.X R225, R3, R225, R4, 0x1, P1 ;  /* 0x000000e103e17211 */ /* 0x000fd200008f0c04 */
.L_x_1907:
[----:B------:R-:W-:Y:S05]  /*18440*/  BSYNC B1 ;  /* 0x0000000000017941 */ /* 0x000fea0003800000 */
.L_x_1906:
        /* <DEDUP_REMOVED lines=131> */
[C---:B------:R-:W-:Y:S01]  /*18c80*/  LEA R183, R188.reuse, R180, 0x1 ;  /* 0x000000b4bcb77211 */ /* 0x040fe200078e08ff */
[----:B------:R-:W-:Y:S01]  /*18c90*/  LDSM.16.MT88.4 R12, [R181+0xa000] ;  /* 0x00a00000b50c783b */ /* 0x000fe20000004200 */
[----:B------:R-:W-:-:S03]  /*18ca0*/  LEA R182, R188, R181, 0x1 ;  /* 0x000000b5bcb67211 */ /* 0x000fc600078e08ff */
[----:B------:R-:W-:Y:S04]  /*18cb0*/  LDSM.16.MT88.4 R16, [R183+0xa000] ;  /* 0x00a00000b710783b */ /* 0x000fe80000004200 */
[----:B------:R-:W-:Y:S04]  /*18cc0*/  LDSM.16.MT88.4 R28, [R182+0xa000] ;  /* 0x00a00000b61c783b */ /* 0x000fe80000004200 */
[----:B------:R-:W-:Y:S01]  /*18cd0*/  LDSM.16.MT88.4 R48, [R180+0xa800] ;  /* 0x00a80000b430783b */ /* 0x000fe20000004200 */
[----:B-1----:R-:W-:-:S03]  /*18ce0*/  FMNMX.FTZ R4, R4, R6, !PT ;  /* 0x0000000604047209 */ /* 0x002fc60007810000 */
[----:B------:R-:W-:Y:S04]  /*18cf0*/  LDSM.16.MT88.4 R44, [R183+0xa800] ;  /* 0x00a80000b72c783b */ /* 0x000fe80000004200 */
[----:B------:R-:W1:Y:S04]  /*18d00*/  SHFL.BFLY PT, R6, R38, 0x2, 0x1f ;  /* 0x0c401f0026067f89 */ /* 0x000e6800000e0000 */
[----:B------:R-:W4:Y:S01]  /*18d10*/  SHFL.BFLY PT, R8, R4, 0x1, 0x1f ;  /* 0x0c201f0004087f89 */ /* 0x000f2200000e0000 */
[----:B-1----:R-:W-:Y:S02]  /*18d20*/  FMNMX.FTZ R38, R38, R6, !PT ;  /* 0x0000000626267209 */ /* 0x002fe40007810000 */
[----:B----4-:R-:W-:-:S03]  /*18d30*/  FMNMX.FTZ R39, R4, R8, !PT ;  /* 0x0000000804277209 */ /* 0x010fc60007810000 */
[----:B------:R-:W1:Y:S01]  /*18d40*/  SHFL.BFLY PT, R8, R38, 0x1, 0x1f ;  /* 0x0c201f0026087f89 */ /* 0x000e6200000e0000 */
[----:B------:R-:W-:Y:S01]  /*18d50*/  FSETP.NEU.FTZ.AND P1, PT, R39, -INF , PT ;  /* 0xff8000002700780b */ /* 0x000fe20003f3d000 */
[----:B---3--:R-:W-:-:S05]  /*18d60*/  FMUL.FTZ R4, R3, R39 ;  /* 0x0000002703047220 */ /* 0x008fca0000410000 */
[----:B------:R-:W-:-:S05]  /*18d70*/  FSEL R4, R4, RZ, P1 ;  /* 0x000000ff04047208 */ /* 0x000fca0000800000 */
[----:B------:R-:W-:-:S04]  /*18d80*/  FFMA.FTZ R6, R92, R3, -R4 ;  /* 0x000000035c067223 */ /* 0x000fc80000010804 */
[----:B------:R3:W-:Y:S01]  /*18d90*/  MUFU.EX2 R85, R6 ;  /* 0x0000000600557308 */ /* 0x0007e20000000800 */
[----:B-1----:R-:W-:-:S04]  /*18da0*/  FMNMX.FTZ R38, R38, R8, !PT ;  /* 0x0000000826267209 */ /* 0x002fc80007810000 */
[----:B------:R-:W-:Y:S01]  /*18db0*/  FSETP.NEU.FTZ.AND P1, PT, R38, -INF , PT ;  /* 0xff8000002600780b */ /* 0x000fe20003f3d000 */
[----:B------:R-:W-:Y:S01]  /*18dc0*/  FMUL.FTZ R8, R3, R38 ;  /* 0x0000002603087220 */ /* 0x000fe20000410000 */
[----:B---3--:R-:W-:-:S04]  /*18dd0*/  FFMA.FTZ R6, R79, R3, -R4 ;  /* 0x000000034f067223 */ /* 0x008fc80000010804 */
[----:B------:R1:W-:Y:S02]  /*18de0*/  MUFU.EX2 R36, R6 ;  /* 0x0000000600247308 */ /* 0x0003e40000000800 */
[----:B-1----:R-:W-:-:S06]  /*18df0*/  FFMA.FTZ R6, R93, R3, -R4 ;  /* 0x000000035d067223 */ /* 0x002fcc0000010804 */
[----:B------:R1:W-:Y:S02]  /*18e00*/  MUFU.EX2 R92, R6 ;  /* 0x00000006005c7308 */ /* 0x0003e40000000800 */
[----:B-1----:R-:W-:-:S06]  /*18e10*/  FFMA.FTZ R6, R87, R3, -R4 ;  /* 0x0000000357067223 */ /* 0x002fcc0000010804 */
[----:B------:R1:W2:Y:S02]  /*18e20*/  MUFU.EX2 R93, R6 ;  /* 0x00000006005d7308 */ /* 0x0002a40000000800 */
[----:B-1----:R-:W-:Y:S01]  /*18e30*/  FSEL R6, R8, RZ, P1 ;  /* 0x000000ff08067208 */ /* 0x002fe20000800000 */
[----:B------:R-:W-:Y:S01]  /*18e40*/  FFMA.FTZ R8, R77, R3, -R4 ;  /* 0x000000034d087223 */ /* 0x000fe20000010804 */
[----:B--2---:R-:W-:-:S03]  /*18e50*/  F2FP.BF16.F32.PACK_AB R11, R93, R92 ;  /* 0x0000005c5d0b723e */ /* 0x004fc600000010ff */
[-CC-:B------:R-:W-:Y:S01]  /*18e60*/  FFMA.FTZ R0, R94, R3.reuse, -R6.reuse ;  /* 0x000000035e007223 */ /* 0x180fe20000010806 */
[----:B------:R1:W-:Y:S02]  /*18e70*/  MUFU.EX2 R9, R8 ;  /* 0x0000000800097308 */ /* 0x0003e40000000800 */
[----:B-1----:R-:W-:-:S06]  /*18e80*/  FFMA.FTZ R8, R76, R3, -R6 ;  /* 0x000000034c087223 */ /* 0x002fcc0000010806 */
[----:B------:R1:W-:Y:S08]  /*18e90*/  MUFU.EX2 R76, R0 ;  /* 0x00000000004c7308 */ /* 0x0003f00000000800 */
[----:B------:R-:W2:Y:S01]  /*18ea0*/  MUFU.EX2 R77, R8 ;  /* 0x00000008004d7308 */ /* 0x000ea20000000800 */
[----:B-1----:R-:W-:-:S07]  /*18eb0*/  FFMA.FTZ R0, R100, R3, -R6 ;  /* 0x0000000364007223 */ /* 0x002fce0000010806 */
[----:B------:R1:W-:Y:S01]  /*18ec0*/  MUFU.EX2 R79, R0 ;  /* 0x00000000004f7308 */ /* 0x0003e20000000800 */
[----:B--2---:R-:W-:Y:S01]  /*18ed0*/  F2FP.BF16.F32.PACK_AB R8, R76, R77 ;  /* 0x0000004d4c08723e */ /* 0x004fe200000010ff */
[----:B-1----:R-:W-:-:S06]  /*18ee0*/  FFMA.FTZ R0, R95, R3, -R6 ;  /* 0x000000035f007223 */ /* 0x002fcc0000010806 */
[----:B------:R1:W2:Y:S02]  /*18ef0*/  MUFU.EX2 R87, R0 ;  /* 0x0000000000577308 */ /* 0x0002a40000000800 */
[----:B-1----:R-:W-:Y:S01]  /*18f00*/  FFMA.FTZ R0, R86, R3, -R4 ;  /* 0x0000000356007223 */ /* 0x002fe20000010804 */
[----:B--2---:R-:W-:-:S05]  /*18f10*/  F2FP.BF16.F32.PACK_AB R10, R87, R79 ;  /* 0x0000004f570a723e */ /* 0x004fca00000010ff */
[----:B------:R1:W2:Y:S02]  /*18f20*/  MUFU.EX2 R94, R0 ;  /* 0x00000000005e7308 */ /* 0x0002a40000000800 */
[----:B-1----:R-:W-:Y:S01]  /*18f30*/  FFMA.FTZ R0, R78, R3, -R4 ;  /* 0x000000034e007223 */ /* 0x002fe20000010804 */
[----:B------:R-:W-:Y:S02]  /*18f40*/  MOV R78, R9 ;  /* 0x00000009004e7202 */ /* 0x000fe40000000f00 */
[----:B------:R-:W-:-:S03]  /*18f50*/  F2FP.BF16.F32.PACK_AB R9, R36, R85 ;  /* 0x000000552409723e */ /* 0x000fc600000010ff */
[----:B------:R1:W-:Y:S01]  /*18f60*/  MUFU.EX2 R100, R0 ;  /* 0x0000000000647308 */ /* 0x0003e20000000800 */
[----:B------:R-:W-:-:S03]  /*18f70*/  FADD.FTZ R36, R85, R36 ;  /* 0x0000002455247221 */ /* 0x000fc60000010000 */
[C---:B------:R-:W-:Y:S06]  /*18f80*/  HMMA.16816.F32.BF16 R32, R8.reuse, R12, RZ ;  /* 0x0000000c0820723c */ /* 0x040fec00000418ff */
[----:B------:R-:W-:Y:S01]  /*18f90*/  HMMA.16816.F32.BF16 R24, R8, R14, RZ ;  /* 0x0000000e0818723c */ /* 0x000fe200000418ff */
[----:B------:R-:W3:Y:S01]  /*18fa0*/  LDSM.16.MT88.4 R12, [R181+0xa800] ;  /* 0x00a80000b50c783b */ /* 0x000ee20000004200 */
[----:B-1----:R-:W-:-:S04]  /*18fb0*/  FFMA.FTZ R0, R97, R3, -R6 ;  /* 0x0000000361007223 */ /* 0x002fc80000010806 */
[C---:B------:R-:W-:Y:S01]  /*18fc0*/  HMMA.16816.F32.BF16 R56, R8.reuse, R20, RZ ;  /* 0x000000140838723c */ /* 0x040fe200000418ff */
[----:B------:R1:W-:Y:S05]  /*18fd0*/  MUFU.EX2 R86, R0 ;  /* 0x0000000000567308 */ /* 0x0003ea0000000800 */
[C---:B------:R-:W-:Y:S06]  /*18fe0*/  HMMA.16816.F32.BF16 R52, R8.reuse, R22, RZ ;  /* 0x000000160834723c */ /* 0x040fec00000418ff */
[C---:B------:R-:W-:Y:S06]  /*18ff0*/  HMMA.16816.F32.BF16 R40, R8.reuse, R16, RZ ;  /* 0x000000100828723c */ /* 0x040fec00000418ff */
[----:B------:R-:W-:Y:S01]  /*19000*/  HMMA.16816.F32.BF16 R16, R8, R18, RZ ;  /* 0x000000120810723c */ /* 0x000fe200000418ff */
[----:B-1----:R-:W-:-:S04]  /*19010*/  FFMA.FTZ R0, R96, R3, -R6 ;  /* 0x0000000360007223 */ /* 0x002fc80000010806 */
[----:B------:R1:W4:Y:S01]  /*19020*/  MUFU.EX2 R95, R0 ;  /* 0x00000000005f7308 */ /* 0x0003220000000800 */
[C---:B------:R-:W-:Y:S06]  /*19030*/  HMMA.16816.F32.BF16 R60, R8.reuse, R28, RZ ;  /* 0x0000001c083c723c */ /* 0x040fec00000418ff */
[----:B------:R-:W-:Y:S07]  /*19040*/  HMMA.16816.F32.BF16 R20, R8, R30, RZ ;  /* 0x0000001e0814723c */ /* 0x000fee00000418ff */
[----:B--2---:R-:W-:Y:S01]  /*19050*/  F2FP.BF16.F32.PACK_AB R9, R94, R78 ;  /* 0x0000004e5e09723e */ /* 0x004fe200000010ff */
[----:B-1----:R-:W-:Y:S01]  /*19060*/  FFMA.FTZ R0, R90, R3, -R6 ;  /* 0x000000035a007223 */ /* 0x002fe20000010806 */
[----:B----4-:R-:W-:-:S03]  /*19070*/  F2FP.BF16.F32.PACK_AB R8, R95, R86 ;  /* 0x000000565f08723e */ /* 0x010fc600000010ff */
[----:B------:R1:W-:Y:S02]  /*19080*/  MUFU.EX2 R97, R0 ;  /* 0x0000000000617308 */ /* 0x0003e40000000800 */
[----:B-1----:R-:W-:-:S06]  /*19090*/  FFMA.FTZ R0, R89, R3, -R6 ;  /* 0x0000000359007223 */ /* 0x002fcc0000010806 */
[----:B------:R1:W2:Y:S02]  /*190a0*/  MUFU.EX2 R69, R0 ;  /* 0x0000000000457308 */ /* 0x0002a40000000800 */
[----:B-1----:R-:W-:Y:S01]  /*190b0*/  FFMA.FTZ R0, R88, R3, -R4 ;  /* 0x0000000358007223 */ /* 0x002fe20000010804 */
[----:B--2---:R-:W-:-:S05]  /*190c0*/  F2FP.BF16.F32.PACK_AB R10, R69, R97 ;  /* 0x00000061450a723e */ /* 0x004fca00000010ff */
[----:B------:R1:W2:Y:S02]  /*190d0*/  MUFU.EX2 R96, R0 ;  /* 0x0000000000607308 */ /* 0x0002a40000000800 */
[----:B-1----:R-:W-:Y:S01]  /*190e0*/  FFMA.FTZ R0, R101, R3, -R4 ;  /* 0x0000000365007223 */ /* 0x002fe20000010804 */
[----:B--2---:R-:W-:-:S05]  /*190f0*/  F2FP.BF16.F32.PACK_AB R11, R96, R100 ;  /* 0x00000064600b723e */ /* 0x004fca00000010ff */
[----:B------:R1:W-:Y:S02]  /*19100*/  MUFU.EX2 R88, R0 ;  /* 0x0000000000587308 */ /* 0x0003e40000000800 */
[C---:B------:R-:W-:Y:S06]  /*19110*/  HMMA.16816.F32.BF16 R56, R8.reuse, R48, R56 ;  /* 0x000000300838723c */ /* 0x040fec0000041838 */
[C---:B------:R-:W-:Y:S06]  /*19120*/  HMMA.16816.F32.BF16 R52, R8.reuse, R50, R52 ;  /* 0x000000320834723c */ /* 0x040fec0000041834 */
[----:B------:R-:W-:Y:S01]  /*19130*/  HMMA.16816.F32.BF16 R48, R8, R44, R40 ;  /* 0x0000002c0830723c */ /* 0x000fe20000041828 */
[----:B-1----:R-:W-:Y:S01]  /*19140*/  FFMA.FTZ R0, R98, R3, -R4 ;  /* 0x0000000362007223 */ /* 0x002fe20000010804 */
[----:B------:R-:W-:-:S03]  /*19150*/  MOV R98, R69 ;  /* 0x0000004500627202 */ /* 0x000fc60000000f00 */
[----:B------:R1:W2:Y:S01]  /*19160*/  MUFU.EX2 R90, R0 ;  /* 0x00000000005a7308 */ /* 0x0002a20000000800 */
[C---:B------:R-:W-:Y:S01]  /*19170*/  HMMA.16816.F32.BF16 R40, R8.reuse, R46, R16 ;  /* 0x0000002e0828723c */ /* 0x040fe20000041810 */
[----:B------:R-:W4:Y:S05]  /*19180*/  LDSM.16.MT88.4 R16, [R182+0xa800] ;  /* 0x00a80000b610783b */ /* 0x000f2a0000004200 */
[C---:B---3--:R-:W-:Y:S06]  /*19190*/  HMMA.16816.F32.BF16 R44, R8.reuse, R12, R32 ;  /* 0x0000000c082c723c */ /* 0x048fec0000041820 */
[----:B------:R-:W-:Y:S01]  /*191a0*/  HMMA.16816.F32.BF16 R32, R8, R14, R24 ;  /* 0x0000000e0820723c */ /* 0x000fe20000041818 */
[----:B------:R-:W3:Y:S01]  /*191b0*/  LDSM.16.MT88.4 R12, [R183+0xb000] ;  /* 0x00b00000b70c783b */ /* 0x000ee20000004200 */
[----:B-1----:R-:W-:-:S04]  /*191c0*/  FFMA.FTZ R0, R91, R3, -R4 ;  /* 0x000000035b007223 */ /* 0x002fc80000010804 */
[----:B------:R1:W-:Y:S02]  /*191d0*/  MUFU.EX2 R101, R0 ;  /* 0x0000000000657308 */ /* 0x0003e40000000800 */
[----:B-1----:R-:W-:-:S06]  /*191e0*/  FFMA.FTZ R0, R105, R3, -R6 ;  /* 0x0000000369007223 */ /* 0x002fcc0000010806 */
[----:B------:R1:W-:Y:S01]  /*191f0*/  MUFU.EX2 R89, R0 ;  /* 0x0000000000597308 */ /* 0x0003e20000000800 */
[C---:B----4-:R-:W-:Y:S01]  /*19200*/  HMMA.16816.F32.BF16 R24, R8.reuse, R18, R20 ;  /* 0x000000120818723c */ /* 0x050fe20000041814 */
[----:B------:R-:W4:Y:S05]  /*19210*/  LDSM.16.MT88.4 R20, [R181+0xb000] ;  /* 0x00b00000b514783b */ /* 0x000f2a0000004200 */
[----:B------:R-:W-:Y:S01]  /*19220*/  HMMA.16816.F32.BF16 R28, R8, R16, R60 ;  /* 0x00000010081c723c */ /* 0x000fe2000004183c */
[----:B------:R-:W5:Y:S06]  /*19230*/  LDSM.16.MT88.4 R16, [R180+0xb000] ;  /* 0x00b00000b410783b */ /* 0x000f6c0000004200 */
[----:B--2---:R-:W-:Y:S01]  /*19240*/  F2FP.BF16.F32.PACK_AB R9, R90, R88 ;  /* 0x000000585a09723e */ /* 0x004fe200000010ff */
[----:B-1----:R-:W-:-:S04]  /*19250*/  FFMA.FTZ R0, R104, R3, -R6 ;  /* 0x0000000368007223 */ /* 0x002fc80000010806 */
        /* <DEDUP_REMOVED lines=10> */
[----:B------:R-:W-:Y:S01]  /*19300*/  FFMA.FTZ R0, R106, R3, -R4 ;  /* 0x000000036a007223 */ /* 0x000fe20000010804 */
[----:B------:R-:W-:-:S04]  /*19310*/  MOV R106, R37 ;  /* 0x00000025006a7202 */ /* 0x000fc80000000f00 */
[----:B------:R1:W2:Y:S01]  /*19320*/  MUFU.EX2 R70, R0 ;  /* 0x0000000000467308 */ /* 0x0002a20000000800 */
[C---:B---3--:R-:W-:Y:S06]  /*19330*/  HMMA.16816.F32.BF16 R48, R8.reuse, R12, R48 ;  /* 0x0000000c0830723c */ /* 0x048fec0000041830 */
[C---:B------:R-:W-:Y:S01]  /*19340*/  HMMA.16816.F32.BF16 R40, R8.reuse, R14, R40 ;  /* 0x0000000e0828723c */ /* 0x040fe20000041828 */
[----:B------:R-:W3:Y:S05]  /*19350*/  LDSM.16.MT88.4 R12, [R182+0xb000] ;  /* 0x00b00000b60c783b */ /* 0x000eea0000004200 */
[----:B----4-:R-:W-:Y:S01]  /*19360*/  HMMA.16816.F32.BF16 R44, R8, R20, R44 ;  /* 0x00000014082c723c */ /* 0x010fe2000004182c */
[----:B-1----:R-:W-:-:S05]  /*19370*/  FFMA.FTZ R0, R81, R3, -R4 ;  /* 0x0000000351007223 */ /* 0x002fca0000010804 */
[C---:B-----5:R-:W-:Y:S01]  /*19380*/  HMMA.16816.F32.BF16 R64, R8.reuse, R16, R56 ;  /* 0x000000100840723c */ /* 0x060fe20000041838 */
[----:B------:R1:W4:Y:S05]  /*19390*/  MUFU.EX2 R68, R0 ;  /* 0x0000000000447308 */ /* 0x00032a0000000800 */
[C---:B------:R-:W-:Y:S06]  /*193a0*/  HMMA.16816.F32.BF16 R52, R8.reuse, R18, R52 ;  /* 0x000000120834723c */ /* 0x040fec0000041834 */
[----:B------:R-:W-:Y:S01]  /*193b0*/  HMMA.16816.F32.BF16 R32, R8, R22, R32 ;  /* 0x000000160820723c */ /* 0x000fe20000041820 */
[----:B-1----:R-:W-:Y:S01]  /*193c0*/  FFMA.FTZ R0, R80, R3, -R4 ;  /* 0x0000000350007223 */ /* 0x002fe20000010804 */
[----:B--2---:R-:W-:-:S03]  /*193d0*/  MOV R80, R70 ;  /* 0x0000004600507202 */ /* 0x004fc60000000f00 */
[----:B------:R1:W-:Y:S01]  /*193e0*/  MUFU.EX2 R20, R0 ;  /* 0x0000000000147308 */ /* 0x0003e20000000800 */
[C---:B---3--:R-:W-:Y:S06]  /*193f0*/  HMMA.16816.F32.BF16 R28, R8.reuse, R12, R28 ;  /* 0x0000000c081c723c */ /* 0x048fec000004181c */
[----:B------:R-:W-:Y:S01]  /*19400*/  HMMA.16816.F32.BF16 R24, R8, R14, R24 ;  /* 0x0000000e0818723c */ /* 0x000fe20000041818 */
[----:B------:R-:W2:Y:S01]  /*19410*/  LDSM.16.MT88.4 R12, [R183+0xb800] ;  /* 0x00b80000b70c783b */ /* 0x000ea20000004200 */
[----:B-1----:R-:W-:-:S05]  /*19420*/  FFMA.FTZ R0, R110, R3, -R6 ;  /* 0x000000036e007223 */ /* 0x002fca0000010806 */
[----:B----4-:R-:W-:Y:S01]  /*19430*/  F2FP.BF16.F32.PACK_AB R9, R68, R80 ;  /* 0x000000504409723e */ /* 0x010fe200000010ff */
[----:B------:R1:W3:Y:S02]  /*19440*/  MUFU.EX2 R16, R0 ;  /* 0x0000000000107308 */ /* 0x0002e40000000800 */
[-CC-:B-1----:R-:W-:Y:S01]  /*19450*/  FFMA.FTZ R0, R108, R3.reuse, -R6.reuse ;  /* 0x000000036c007223 */ /* 0x182fe20000010806 */
[----:B---3--:R-:W-:Y:S02]  /*19460*/  MOV R108, R16 ;  /* 0x00000010006c7202 */ /* 0x008fe40000000f00 */
[----:B------:R-:W1:Y:S03]  /*19470*/  LDSM.16.MT88.4 R16, [R180+0xb800] ;  /* 0x00b80000b410783b */ /* 0x000e660000004200 */
[----:B------:R3:W4:Y:S02]  /*19480*/  MUFU.EX2 R103, R0 ;  /* 0x0000000000677308 */ /* 0x0007240000000800 */
[----:B---3--:R-:W-:Y:S01]  /*19490*/  FFMA.FTZ R0, R107, R3, -R6 ;  /* 0x000000036b007223 */ /* 0x008fe20000010806 */
[----:B----4-:R-:W-:-:S05]  /*194a0*/  F2FP.BF16.F32.PACK_AB R8, R103, R108 ;  /* 0x0000006c6708723e */ /* 0x010fca00000010ff */
[----:B------:R3:W-:Y:S02]  /*194b0*/  MUFU.EX2 R81, R0 ;  /* 0x0000000000517308 */ /* 0x0007e40000000800 */
[----:B---3--:R-:W-:-:S06]  /*194c0*/  FFMA.FTZ R0, R83, R3, -R6 ;  /* 0x0000000353007223 */ /* 0x008fcc0000010806 */
[----:B------:R3:W4:Y:S02]  /*194d0*/  MUFU.EX2 R110, R0 ;  /* 0x00000000006e7308 */ /* 0x0007240000000800 */
[----:B---3--:R-:W-:Y:S01]  /*194e0*/  FFMA.FTZ R0, R82, R3, -R4 ;  /* 0x0000000352007223 */ /* 0x008fe20000010804 */
[----:B------:R-:W-:Y:S02]  /*194f0*/  MOV R82, R20 ;  /* 0x0000001400527202 */ /* 0x000fe40000000f00 */
[----:B----4-:R-:W-:-:S03]  /*19500*/  F2FP.BF16.F32.PACK_AB R10, R110, R81 ;  /* 0x000000516e0a723e */ /* 0x010fc600000010ff */
[----:B------:R-:W3:Y:S01]  /*19510*/  MUFU.EX2 R83, R0 ;  /* 0x0000000000537308 */ /* 0x000ee20000000800 */
[----:B------:R-:W4:Y:S01]  /*19520*/  LDSM.16.MT88.4 R20, [R181+0xb800] ;  /* 0x00b80000b514783b */ /* 0x000f220000004200 */
[----:B---3--:R-:W-:Y:S01]  /*19530*/  F2FP.BF16.F32.PACK_AB R11, R83, R82 ;  /* 0x00000052530b723e */ /* 0x008fe200000010ff */
[----:B------:R-:W-:-:S05]  /*19540*/  FFMA.FTZ R0, R113, R3, -R4 ;  /* 0x0000000371007223 */ /* 0x000fca0000010804 */
[----:B------:R3:W-:Y:S01]  /*19550*/  MUFU.EX2 R113, R0 ;  /* 0x0000000000717308 */ /* 0x0007e20000000800 */
[C---:B--2---:R-:W-:Y:S06]  /*19560*/  HMMA.16816.F32.BF16 R48, R8.reuse, R12, R48 ;  /* 0x0000000c0830723c */ /* 0x044fec0000041830 */
[C---:B------:R-:W-:Y:S01]  /*19570*/  HMMA.16816.F32.BF16 R40, R8.reuse, R14, R40 ;  /* 0x0000000e0828723c */ /* 0x040fe20000041828 */
[----:B------:R-:W2:Y:S05]  /*19580*/  LDSM.16.MT88.4 R12, [R182+0xb800] ;  /* 0x00b80000b60c783b */ /* 0x000eaa0000004200 */
[----:B-1----:R-:W-:Y:S01]  /*19590*/  HMMA.16816.F32.BF16 R64, R8, R16, R64 ;  /* 0x000000100840723c */ /* 0x002fe20000041840 */
[----:B---3--:R-:W-:Y:S01]  /*195a0*/  FFMA.FTZ R0, R111, R3, -R4 ;  /* 0x000000036f007223 */ /* 0x008fe20000010804 */
[----:B------:R-:W-:-:S04]  /*195b0*/  MOV R111, R68 ;  /* 0x00000044006f7202 */ /* 0x000fc80000000f00 */
[C---:B------:R-:W-:Y:S01]  /*195c0*/  HMMA.16816.F32.BF16 R52, R8.reuse, R18, R52 ;  /* 0x000000120834723c */ /* 0x040fe20000041834 */
[----:B------:R1:W3:Y:S05]  /*195d0*/  MUFU.EX2 R16, R0 ;  /* 0x0000000000107308 */ /* 0x0002ea0000000800 */
[C---:B----4-:R-:W-:Y:S06]  /*195e0*/  HMMA.16816.F32.BF16 R44, R8.reuse, R20, R44 ;  /* 0x00000014082c723c */ /* 0x050fec000004182c */
[----:B------:R-:W-:Y:S01]  /*195f0*/  HMMA.16816.F32.BF16 R32, R8, R22, R32 ;  /* 0x000000160820723c */ /* 0x000fe20000041820 */
[----:B------:R-:W-:Y:S01]  /*19600*/  LDSM.16.MT88.4 R20, [R181+0xc000] ;  /* 0x00c00000b514783b */ /* 0x000fe20000004200 */
[----:B-1----:R-:W-:Y:S01]  /*19610*/  FFMA.FTZ R0, R109, R3, -R4 ;  /* 0x000000036d007223 */ /* 0x002fe20000010804 */
[----:B---3--:R-:W-:-:S02]  /*19620*/  MOV R109, R16 ;  /* 0x00000010006d7202 */ /* 0x008fc40000000f00 */
[----:B------:R-:W-:Y:S01]  /*19630*/  LDSM.16.MT88.4 R16, [R180+0xc000] ;  /* 0x00c00000b410783b */ /* 0x000fe20000004200 */
[----:B------:R1:W-:Y:S01]  /*19640*/  MUFU.EX2 R99, R0 ;  /* 0x0000000000637308 */ /* 0x0003e20000000800 */
[C---:B--2---:R-:W-:Y:S06]  /*19650*/  HMMA.16816.F32.BF16 R28, R8.reuse, R12, R28 ;  /* 0x0000000c081c723c */ /* 0x044fec000004181c */
[----:B------:R-:W-:Y:S01]  /*19660*/  HMMA.16816.F32.BF16 R24, R8, R14, R24 ;  /* 0x0000000e0818723c */ /* 0x000fe20000041818 */
[----:B------:R-:W2:Y:S01]  /*19670*/  LDSM.16.MT88.4 R12, [R183+0xc000] ;  /* 0x00c00000b70c783b */ /* 0x000ea20000004200 */
[----:B-1----:R-:W-:-:S05]  /*19680*/  FFMA.FTZ R0, R118, R3, -R6 ;  /* 0x0000000376007223 */ /* 0x002fca0000010806 */
[----:B------:R-:W-:Y:S01]  /*19690*/  F2FP.BF16.F32.PACK_AB R9, R109, R113 ;  /* 0x000000716d09723e */ /* 0x000fe200000010ff */
        /* <DEDUP_REMOVED lines=100> */
[----:B------:R-:W-:-:S03]  /*19ce0*/  MOV R194, R115 ;  /* 0x0000007300c27202 */ /* 0x000fc60000000f00 */
        /* <DEDUP_REMOVED lines=16> */
[----:B------:R-:W-:Y:S01]  /*19df0*/  MOV R83, R104 ;  /* 0x0000006800537202 */ /* 0x000fe20000000f00 */
[C---:B-1----:R-:W-:Y:S06]  /*19e00*/  HMMA.16816.F32.BF16 R48, R8.reuse, R12, R32 ;  /* 0x0000000c0830723c */ /* 0x042fec0000041820 */
[C---:B------:R-:W-:Y:S01]  /*19e10*/  HMMA.16816.F32.BF16 R44, R8.reuse, R14, R28 ;  /* 0x0000000e082c723c */ /* 0x040fe2000004181c */
[----:B------:R-:W1:Y:S05]  /*19e20*/  LDSM.16.MT88.4 R12, [R182+0xd800] ;  /* 0x00d80000b60c783b */ /* 0x000e6a0000004200 */
[----:B------:R-:W-:Y:S01]  /*19e30*/  HMMA.16816.F32.BF16 R28, R8, R16, R60 ;  /* 0x00000010081c723c */ /* 0x000fe2000004183c */
[----:B--2---:R-:W-:Y:S01]  /*19e40*/  FFMA.FTZ R0, R157, R3, -R4 ;  /* 0x000000039d007223 */ /* 0x004fe20000010804 */
[----:B------:R-:W-:-:S03]  /*19e50*/  MOV R157, R111 ;  /* 0x0000006f009d7202 */ /* 0x000fc60000000f00 */
[----:B------:R2:W3:Y:S01]  /*19e60*/  MUFU.EX2 R141, R0 ;  /* 0x00000000008d7308 */ /* 0x0004e20000000800 */
[----:B------:R-:W-:Y:S01]  /*19e70*/  HMMA.16816.F32.BF16 R32, R8, R18, R56 ;  /* 0x000000120820723c */ /* 0x000fe20000041838 */
[----:B------:R-:W-:Y:S01]  /*19e80*/  FFMA.FTZ R16, R160, R3, -R6 ;  /* 0x00000003a0107223 */ /* 0x000fe20000010806 */
[----:B------:R-:W-:-:S04]  /*19e90*/  MOV R160, R103 ;  /* 0x0000006700a07202 */ /* 0x000fc80000000f00 */
[C---:B------:R-:W-:Y:S01]  /*19ea0*/  HMMA.16816.F32.BF16 R40, R8.reuse, R20, R68 ;  /* 0x000000140828723c */ /* 0x040fe20000041844 */
[----:B------:R4:W-:Y:S05]  /*19eb0*/  MUFU.EX2 R131, R16 ;  /* 0x0000001000837308 */ /* 0x0009ea0000000800 */
[----:B------:R-:W-:Y:S01]  /*19ec0*/  HMMA.16816.F32.BF16 R72, R8, R22, R72 ;  /* 0x000000160848723c */ /* 0x000fe20000041848 */
[----:B------:R-:W-:Y:S01]  /*19ed0*/  LDSM.16.MT88.4 R20, [R183+0xe800] ;  /* 0x00e80000b714783b */ /* 0x000fe20000004200 */
[----:B--2---:R-:W-:-:S04]  /*19ee0*/  FFMA.FTZ R0, R143, R3, -R4 ;  /* 0x000000038f007223 */ /* 0x004fc80000010804 */
[----:B------:R2:W-:Y:S01]  /*19ef0*/  MUFU.EX2 R143, R0 ;  /* 0x00000000008f7308 */ /* 0x0005e20000000800 */
[----:B----4-:R-:W4:Y:S01]  /*19f00*/  LDSM.16.MT88.4 R16, [R180+0xe000] ;  /* 0x00e00000b410783b */ /* 0x010f220000004200 */
[C---:B-1----:R-:W-:Y:S06]  /*19f10*/  HMMA.16816.F32.BF16 R68, R8.reuse, R12, R64 ;  /* 0x0000000c0844723c */ /* 0x042fec0000041840 */
[----:B------:R-:W-:Y:S01]  /*19f20*/  HMMA.16816.F32.BF16 R60, R8, R14, R52 ;  /* 0x0000000e083c723c */ /* 0x000fe20000041834 */
[----:B------:R-:W1:Y:S01]  /*19f30*/  LDSM.16.MT88.4 R12, [R182+0xe000] ;  /* 0x00e00000b60c783b */ /* 0x000e620000004200 */
[----:B--2---:R-:W-:Y:S01]  /*19f40*/  FFMA.FTZ R0, R177, R3, -R6 ;  /* 0x00000003b1007223 */ /* 0x004fe20000010806 */
[----:B------:R-:W-:-:S03]  /*19f50*/  MOV R177, R113 ;  /* 0x0000007100b17202 */ /* 0x000fc60000000f00 */
[----:B------:R2:W-:Y:S01]  /*19f60*/  MUFU.EX2 R137, R0 ;  /* 0x0000000000897308 */ /* 0x0005e20000000800 */
[----:B---3--:R-:W-:Y:S01]  /*19f70*/  F2FP.BF16.F32.PACK_AB R9, R141, R140 ;  /* 0x0000008c8d09723e */ /* 0x008fe200000010ff */
[----:B--2---:R-:W-:Y:S01]  /*19f80*/  FFMA.FTZ R0, R176, R3, -R6 ;  /* 0x00000003b0007223 */ /* 0x004fe20000010806 */
[----:B------:R-:W-:-:S05]  /*19f90*/  MOV R176, R107 ;  /* 0x0000006b00b07202 */ /* 0x000fca0000000f00 */
[----:B------:R2:W3:Y:S02]  /*19fa0*/  MUFU.EX2 R136, R0 ;  /* 0x0000000000887308 */ /* 0x0004e40000000800 */
[----:B--2---:R-:W-:Y:S01]  /*19fb0*/  FFMA.FTZ R0, R161, R3, -R6 ;  /* 0x00000003a1007223 */ /* 0x004fe20000010806 */
[----:B---3--:R-:W-:Y:S02]  /*19fc0*/  F2FP.BF16.F32.PACK_AB R8, R136, R137 ;  /* 0x000000898808723e */ /* 0x008fe400000010ff */
[----:B------:R-:W-:-:S03]  /*19fd0*/  MOV R161, R81 ;  /* 0x0000005100a17202 */ /* 0x000fc60000000f00 */
[----:B------:R2:W3:Y:S01]  /*19fe0*/  MUFU.EX2 R130, R0 ;  /* 0x0000000000827308 */ /* 0x0004e20000000800 */
[----:B------:R-:W-:Y:S01]  /*19ff0*/  MOV R81, R101 ;  /* 0x0000006500517202 */ /* 0x000fe20000000f00 */
[----:B--2---:R-:W-:Y:S01]  /*1a000*/  FFMA.FTZ R0, R168, R3, -R4 ;  /* 0x00000003a8007223 */ /* 0x004fe20000010804 */
[----:B---3--:R-:W-:Y:S02]  /*1a010*/  F2FP.BF16.F32.PACK_AB R10, R131, R130 ;  /* 0x00000082830a723e */ /* 0x008fe400000010ff */
[----:B------:R-:W-:-:S03]  /*1a020*/  MOV R168, R108 ;  /* 0x0000006c00a87202 */ /* 0x000fc60000000f00 */
[----:B------:R-:W2:Y:S02]  /*1a030*/  MUFU.EX2 R129, R0 ;  /* 0x0000000000817308 */ /* 0x000ea40000000800 */
[----:B--2---:R-:W-:Y:S01]  /*1a040*/  F2FP.BF16.F32.PACK_AB R11, R129, R143 ;  /* 0x0000008f810b723e */ /* 0x004fe200000010ff */
[--C-:B------:R-:W-:Y:S01]  /*1a050*/  FFMA.FTZ R0, R204, R3, -R4.reuse ;  /* 0x00000003cc007223 */ /* 0x100fe20000010804 */
[----:B------:R-:W-:Y:S02]  /*1a060*/  MOV R204, R80 ;  /* 0x0000005000cc7202 */ /* 0x000fe40000000f00 */
[----:B------:R-:W-:Y:S02]  /*1a070*/  MOV R80, R105 ;  /* 0x0000006900507202 */ /* 0x000fe40000000f00 */
[----:B------:R2:W-:Y:S01]  /*1a080*/  MUFU.EX2 R118, R0 ;  /* 0x0000000000767308 */ /* 0x0005e20000000800 */
[C---:B----4-:R-:W-:Y:S06]  /*1a090*/  HMMA.16816.F32.BF16 R64, R8.reuse, R16, R48 ;  /* 0x000000100840723c */ /* 0x050fec0000041830 */
[C---:B------:R-:W-:Y:S01]  /*1a0a0*/  HMMA.16816.F32.BF16 R56, R8.reuse, R18, R44 ;  /* 0x000000120838723c */ /* 0x040fe2000004182c */
[----:B------:R-:W3:Y:S05]  /*1a0b0*/  LDSM.16.MT88.4 R16, [R181+0xe000] ;  /* 0x00e00000b510783b */ /* 0x000eea0000004200 */
[----:B------:R-:W-:Y:S01]  /*1a0c0*/  HMMA.16816.F32.BF16 R48, R8, R26, R32 ;  /* 0x0000001a0830723c */ /* 0x000fe20000041820 */
[----:B--2---:R-:W-:Y:S01]  /*1a0d0*/  FFMA.FTZ R0, R170, R3, -R4 ;  /* 0x00000003aa007223 */ /* 0x004fe20000010804 */
[----:B------:R-:W-:-:S04]  /*1a0e0*/  MOV R170, R106 ;  /* 0x0000006a00aa7202 */ /* 0x000fc80000000f00 */
[C---:B------:R-:W-:Y:S01]  /*1a0f0*/  HMMA.16816.F32.BF16 R52, R8.reuse, R24, R28 ;  /* 0x000000180834723c */ /* 0x040fe2000004181c */
[----:B------:R2:W4:Y:S01]  /*1a100*/  MUFU.EX2 R125, R0 ;  /* 0x00000000007d7308 */ /* 0x0005220000000800 */
[----:B------:R-:W-:Y:S04]  /*1a110*/  LDSM.16.MT88.4 R24, [R180+0xe800] ;  /* 0x00e80000b418783b */ /* 0x000fe80000004200 */
[----:B-1----:R-:W-:Y:S01]  /*1a120*/  HMMA.16816.F32.BF16 R44, R8, R12, R68 ;  /* 0x0000000c082c723c */ /* 0x002fe20000041844 */
[----:B--2---:R-:W-:Y:S01]  /*1a130*/  FFMA.FTZ R0, R169, R3, -R4 ;  /* 0x00000003a9007223 */ /* 0x004fe20000010804 */
[----:B------:R-:W-:-:S03]  /*1a140*/  MOV R169, R102 ;  /* 0x0000006600a97202 */ /* 0x000fc60000000f00 */
[----:B------:R1:W-:Y:S01]  /*1a150*/  MUFU.EX2 R128, R0 ;  /* 0x0000000000807308 */ /* 0x0003e20000000800 */
[C---:B---3--:R-:W-:Y:S01]  /*1a160*/  HMMA.16816.F32.BF16 R32, R8.reuse, R16, R40 ;  /* 0x000000100820723c */ /* 0x048fe20000041828 */
[----:B------:R-:W2:Y:S05]  /*1a170*/  LDSM.16.MT88.4 R40, [R181+0xe800] ;  /* 0x00e80000b528783b */ /* 0x000eaa0000004200 */
[----:B------:R-:W-:Y:S01]  /*1a180*/  HMMA.16816.F32.BF16 R28, R8, R18, R72 ;  /* 0x00000012081c723c */ /* 0x000fe20000041848 */
[----:B-1----:R-:W-:Y:S01]  /*1a190*/  FFMA.FTZ R0, R209, R3, -R6 ;  /* 0x00000003d1007223 */ /* 0x002fe20000010806 */
[----:B------:R-:W-:-:S04]  /*1a1a0*/  MOV R209, R78 ;  /* 0x0000004e00d17202 */ /* 0x000fc80000000f00 */
[----:B------:R-:W-:Y:S01]  /*1a1b0*/  HMMA.16816.F32.BF16 R16, R8, R14, R60 ;  /* 0x0000000e0810723c */ /* 0x000fe2000004183c */
[----:B------:R-:W1:Y:S01]  /*1a1c0*/  LDSM.16.MT88.4 R12, [R182+0xe800] ;  /* 0x00e80000b60c783b */ /* 0x000e620000004200 */
[----:B------:R3:W-:Y:S05]  /*1a1d0*/  MUFU.EX2 R124, R0 ;  /* 0x00000000007c7308 */ /* 0x0007ea0000000800 */
[----:B----4-:R-:W-:Y:S01]  /*1a1e0*/  F2FP.BF16.F32.PACK_AB R9, R125, R118 ;  /* 0x000000767d09723e */ /* 0x010fe200000010ff */
[----:B---3--:R-:W-:Y:S01]  /*1a1f0*/  FFMA.FTZ R0, R205, R3, -R6 ;  /* 0x00000003cd007223 */ /* 0x008fe20000010806 */
[----:B------:R-:W-:Y:S02]  /*1a200*/  MOV R205, R170 ;  /* 0x000000aa00cd7202 */ /* 0x000fe40000000f00 */
[----:B------:R-:W-:Y:S01]  /*1a210*/  MOV R170, R168 ;  /* 0x000000a800aa7202 */ /* 0x000fe20000000f00 */
[----:B------:R3:W4:Y:S01]  /*1a220*/  MUFU.EX2 R127, R0 ;  /* 0x00000000007f7308 */ /* 0x0007220000000800 */
[----:B------:R-:W-:-:S02]  /*1a230*/  MOV R168, R157 ;  /* 0x0000009d00a87202 */ /* 0x000fc40000000f00 */
[----:B------:R-:W-:Y:S02]  /*1a240*/  MOV R157, R191 ;  /* 0x000000bf009d7202 */ /* 0x000fe40000000f00 */
[----:B------:R-:W-:Y:S02]  /*1a250*/  MOV R191, R91 ;  /* 0x0000005b00bf7202 */ /* 0x000fe40000000f00 */
[----:B------:R-:W-:Y:S01]  /*1a260*/  MOV R91, R95 ;  /* 0x0000005f005b7202 */ /* 0x000fe20000000f00 */
[-CC-:B---3--:R-:W-:Y:S01]  /*1a270*/  FFMA.FTZ R0, R178, R3.reuse, -R6.reuse ;  /* 0x00000003b2007223 */ /* 0x188fe20000010806 */
[----:B----4-:R-:W-:Y:S02]  /*1a280*/  F2FP.BF16.F32.PACK_AB R8, R127, R124 ;  /* 0x0000007c7f08723e */ /* 0x010fe400000010ff */
[----:B------:R-:W-:Y:S01]  /*1a290*/  MOV R178, R98 ;  /* 0x0000006200b27202 */ /* 0x000fe20000000f00 */
[----:B------:R3:W-:Y:S02]  /*1a2a0*/  MUFU.EX2 R119, R0 ;  /* 0x0000000000777308 */ /* 0x0007e40000000800 */
[----:B---3--:R-:W-:Y:S01]  /*1a2b0*/  FFMA.FTZ R0, R171, R3, -R6 ;  /* 0x00000003ab007223 */ /* 0x008fe20000010806 */
[----:B------:R-:W-:-:S05]  /*1a2c0*/  MOV R171, R96 ;  /* 0x0000006000ab7202 */ /* 0x000fca0000000f00 */
[----:B------:R3:W4:Y:S02]  /*1a2d0*/  MUFU.EX2 R126, R0 ;  /* 0x00000000007e7308 */ /* 0x0007240000000800 */
[----:B---3--:R-:W-:Y:S01]  /*1a2e0*/  FFMA.FTZ R0, R179, R3, -R4 ;  /* 0x00000003b3007223 */ /* 0x008fe20000010804 */
[----:B----4-:R-:W-:Y:S02]  /*1a2f0*/  F2FP.BF16.F32.PACK_AB R10, R126, R119 ;  /* 0x000000777e0a723e */ /* 0x010fe400000010ff */
[----:B------:R-:W-:-:S03]  /*1a300*/  MOV R179, R97 ;  /* 0x0000006100b37202 */ /* 0x000fc60000000f00 */
[----:B------:R3:W4:Y:S02]  /*1a310*/  MUFU.EX2 R117, R0 ;  /* 0x0000000000757308 */ /* 0x0007240000000800 */
[----:B---3--:R-:W-:Y:S01]  /*1a320*/  FFMA.FTZ R0, R198, R3, -R4 ;  /* 0x00000003c6007223 */ /* 0x008fe20000010804 */
[----:B----4-:R-:W-:Y:S02]  /*1a330*/  F2FP.BF16.F32.PACK_AB R11, R117, R128 ;  /* 0x00000080750b723e */ /* 0x010fe400000010ff */
[----:B------:R-:W-:-:S03]  /*1a340*/  MOV R198, R100 ;  /* 0x0000006400c67202 */ /* 0x000fc60000000f00 */
[----:B------:R3:W-:Y:S02]  /*1a350*/  MUFU.EX2 R111, R0 ;  /* 0x00000000006f7308 */ /* 0x0007e40000000800 */
[C---:B--2---:R-:W-:Y:S06]  /*1a360*/  HMMA.16816.F32.BF16 R32, R8.reuse, R40, R32 ;  /* 0x000000280820723c */ /* 0x044fec0000041820 */
[C---:B------:R-:W-:Y:S06]  /*1a370*/  HMMA.16816.F32.BF16 R40, R8.reuse, R42, R28 ;  /* 0x0000002a0828723c */ /* 0x040fec000004181c */
[C---:B-1----:R-:W-:Y:S01]  /*1a380*/  HMMA.16816.F32.BF16 R28, R8.reuse, R14, R16 ;  /* 0x0000000e081c723c */ /* 0x042fe20000041810 */
[-CC-:B---3--:R-:W-:Y:S01]  /*1a390*/  FFMA.FTZ R0, R196, R3.reuse, -R4.reuse ;  /* 0x00000003c4007223 */ /* 0x188fe20000010804 */
[----:B------:R-:W1:Y:S03]  /*1a3a0*/  LDSM.16.MT88.4 R16, [R180+0xf000] ;  /* 0x00f00000b410783b */ /* 0x000e660000004200 */
[----:B------:R2:W3:Y:S01]  /*1a3b0*/  MUFU.EX2 R116, R0 ;  /* 0x0000000000747308 */ /* 0x0004e20000000800 */
[C---:B------:R-:W-:Y:S01]  /*1a3c0*/  HMMA.16816.F32.BF16 R44, R8.reuse, R12, R44 ;  /* 0x0000000c082c723c */ /* 0x040fe2000004182c */
[----:B------:R-:W4:Y:S05]  /*1a3d0*/  LDSM.16.MT88.4 R12, [R183+0xf000] ;  /* 0x00f00000b70c783b */ /* 0x000f2a0000004200 */
[C---:B------:R-:W-:Y:S06]  /*1a3e0*/  HMMA.16816.F32.BF16 R64, R8.reuse, R24, R64 ;  /* 0x000000180840723c */ /* 0x040fec0000041840 */
[----:B------:R-:W-:Y:S01]  /*1a3f0*/  HMMA.16816.F32.BF16 R56, R8, R26, R56 ;  /* 0x0000001a0838723c */ /* 0x000fe20000041838 */
[----:B--2---:R-:W-:-:S05]  /*1a400*/  FFMA.FTZ R0, R164, R3, -R4 ;  /* 0x00000003a4007223 */ /* 0x004fca0000010804 */
[C---:B------:R-:W-:Y:S01]  /*1a410*/  HMMA.16816.F32.BF16 R24, R8.reuse, R20, R52 ;  /* 0x000000140818723c */ /* 0x040fe20000041834 */
[----:B------:R2:W-:Y:S05]  /*1a420*/  MUFU.EX2 R115, R0 ;  /* 0x0000000000737308 */ /* 0x0005ea0000000800 */
[----:B------:R-:W-:Y:S01]  /*1a430*/  HMMA.16816.F32.BF16 R48, R8, R22, R48 ;  /* 0x000000160830723c */ /* 0x000fe20000041830 */
[----:B------:R-:W5:Y:S06]  /*1a440*/  LDSM.16.MT88.4 R20, [R181+0xf000] ;  /* 0x00f00000b514783b */ /* 0x000f6c0000004200 */
[----:B------:R-:W-:Y:S01]  /*1a450*/  FFMA.FTZ R8, R166, R3, -R6 ;  /* 0x00000003a6087223 */ /* 0x000fe20000010806 */
[----:B---3--:R-:W-:-:S03]  /*1a460*/  F2FP.BF16.F32.PACK_AB R9, R116, R111 ;  /* 0x0000006f7409723e */ /* 0x008fc600000010ff */
[----:B------:R-:W-:Y:S01]  /*1a470*/  MUFU.EX2 R110, R8 ;  /* 0x00000008006e7308 */ /* 0x000fe20000000800 */
[----:B--2---:R-:W-:-:S07]  /*1a480*/  FFMA.FTZ R0, R200, R3, -R6 ;  /* 0x00000003c8007223 */ /* 0x004fce0000010806 */
[----:B------:R2:W-:Y:S02]  /*1a490*/  MUFU.EX2 R114, R0 ;  /* 0x0000000000727308 */ /* 0x0005e40000000800 */
[----:B--2---:R-:W-:-:S06]  /*1a4a0*/  FFMA.FTZ R0, R199, R3, -R6 ;  /* 0x00000003c7007223 */ /* 0x004fcc0000010806 */
[----:B------:R2:W3:Y:S02]  /*1a4b0*/  MUFU.EX2 R113, R0 ;  /* 0x0000000000717308 */ /* 0x0004e40000000800 */
[----:B--2---:R-:W-:Y:S01]  /*1a4c0*/  FFMA.FTZ R0, R197, R3, -R6 ;  /* 0x00000003c5007223 */ /* 0x004fe20000010806 */
[----:B---3--:R-:W-:-:S05]  /*1a4d0*/  F2FP.BF16.F32.PACK_AB R8, R113, R114 ;  /* 0x000000727108723e */ /* 0x008fca00000010ff */
        /* <DEDUP_REMOVED lines=8> */
[----:B----4-:R-:W-:Y:S01]  /*1a560*/  HMMA.16816.F32.BF16 R64, R8, R12, R24 ;  /* 0x0000000c0840723c */ /* 0x010fe20000041818 */
[----:B------:R-:W-:Y:S01]  /*1a570*/  LDSM.16.MT88.4 R24, [R180+0xf800] ;  /* 0x00f80000b418783b */ /* 0x000fe20000004200 */
[----:B------:R-:W-:Y:S01]  /*1a580*/  FADD.FTZ R17, R77, R76 ;  /* 0x0000004c4d117221 */ /* 0x000fe20000010000 */
[----:B------:R-:W-:-:S03]  /*1a590*/  FADD.FTZ R16, R92, R36 ;  /* 0x000000245c107221 */ /* 0x000fc60000010000 */
[C---:B------:R-:W-:Y:S01]  /*1a5a0*/  HMMA.16816.F32.BF16 R60, R8.reuse, R14, R48 ;  /* 0x0000000e083c723c */ /* 0x040fe20000041830 */
[----:B------:R-:W1:Y:S01]  /*1a5b0*/  LDSM.16.MT88.4 R12, [R182+0xf000] ;  /* 0x00f00000b60c783b */ /* 0x000e620000004200 */
[----:B------:R-:W-:Y:S01]  /*1a5c0*/  FADD.FTZ R17, R79, R17 ;  /* 0x000000114f117221 */ /* 0x000fe20000010000 */
[-C--:B--2---:R-:W-:Y:S01]  /*1a5d0*/  FFMA.FTZ R0, R153, R3.reuse, -R4 ;  /* 0x0000000399007223 */ /* 0x084fe20000010804 */
[----:B------:R-:W-:Y:S02]  /*1a5e0*/  FADD.FTZ R16, R93, R16 ;  /* 0x000000105d107221 */ /* 0x000fe40000010000 */
[C---:B------:R-:W-:Y:S01]  /*1a5f0*/  HMMA.16816.F32.BF16 R56, R8.reuse, R18, R56 ;  /* 0x000000120838723c */ /* 0x040fe20000041838 */
[----:B------:R2:W3:Y:S05]  /*1a600*/  MUFU.EX2 R106, R0 ;  /* 0x00000000006a7308 */ /* 0x0004ea0000000800 */
[C---:B-----5:R-:W-:Y:S06]  /*1a610*/  HMMA.16816.F32.BF16 R32, R8.reuse, R20, R32 ;  /* 0x000000140820723c */ /* 0x060fec0000041820 */
[----:B------:R-:W-:Y:S01]  /*1a620*/  HMMA.16816.F32.BF16 R68, R8, R22, R40 ;  /* 0x000000160844723c */ /* 0x000fe20000041828 */
[----:B------:R-:W4:Y:S01]  /*1a630*/  LDSM.16.MT88.4 R20, [R183+0xf800] ;  /* 0x00f80000b714783b */ /* 0x000f220000004200 */
[----:B--2---:R-:W-:-:S04]  /*1a640*/  FFMA.FTZ R0, R149, R3, -R4 ;  /* 0x0000000395007223 */ /* 0x004fc80000010804 */
[----:B------:R2:W-:Y:S01]  /*1a650*/  MUFU.EX2 R107, R0 ;  /* 0x00000000006b7308 */ /* 0x0005e20000000800 */
[----:B-1----:R-:W-:Y:S01]  /*1a660*/  HMMA.16816.F32.BF16 R76, R8, R12, R44 ;  /* 0x0000000c084c723c */ /* 0x002fe2000004182c */
[----:B--2---:R-:W-:-:S05]  /*1a670*/  FFMA.FTZ R0, R148, R3, -R4 ;  /* 0x0000000394007223 */ /* 0x004fca0000010804 */
[----:B------:R-:W-:Y:S01]  /*1a680*/  HMMA.16816.F32.BF16 R44, R8, R14, R28 ;  /* 0x0000000e082c723c */ /* 0x000fe2000004181c */
[----:B------:R-:W-:Y:S01]  /*1a690*/  FADD.FTZ R12, R209, R16 ;  /* 0x00000010d10c7221 */ /* 0x000fe20000010000 */
[----:B------:R1:W2:Y:S01]  /*1a6a0*/  MUFU.EX2 R108, R0 ;  /* 0x00000000006c7308 */ /* 0x0002a20000000800 */
[----:B------:R-:W-:Y:S01]  /*1a6b0*/  FADD.FTZ R13, R87, R17 ;  /* 0x00000011570d7221 */ /* 0x000fe20000010000 */
[----:B------:R-:W-:Y:S01]  /*1a6c0*/  MOV R209, R169 ;  /* 0x000000a900d17202 */ /* 0x000fe20000000f00 */
[----:B------:R-:W5:Y:S01]  /*1a6d0*/  LDSM.16.MT88.4 R16, [R181+0xf800] ;  /* 0x00f80000b510783b */ /* 0x000f620000004200 */
[----:B------:R-:W-:Y:S01]  /*1a6e0*/  MOV R169, R204 ;  /* 0x000000cc00a97202 */ /* 0x000fe20000000f00 */
[----:B------:R-:W-:Y:S01]  /*1a6f0*/  FADD.FTZ R36, R94, R12 ;  /* 0x0000000c5e247221 */ /* 0x000fe20000010000 */
[----:B------:R-:W-:Y:S01]  /*1a700*/  MOV R204, R177 ;  /* 0x000000b100cc7202 */ /* 0x000fe20000000f00 */
[----:B------:R-:W-:Y:S01]  /*1a710*/  FADD.FTZ R13, R86, R13 ;  /* 0x0000000d560d7221 */ /* 0x000fe20000010000 */
[----:B------:R-:W-:Y:S01]  /*1a720*/  MOV R177, R158 ;  /* 0x0000009e00b17202 */ /* 0x000fe20000000f00 */
[----:B------:R-:W-:Y:S01]  /*1a730*/  FFMA.FTZ R14, R123, R3, -R4 ;  /* 0x000000037b0e7223 */ /* 0x000fe20000010804 */
[----:B------:R-:W-:Y:S01]  /*1a740*/  MOV R158, R99 ;  /* 0x00000063009e7202 */ /* 0x000fe20000000f00 */
[----:B------:R-:W-:Y:S01]  /*1a750*/  FADD.FTZ R12, R91, R13 ;  /* 0x0000000d5b0c7221 */ /* 0x000fe20000010000 */
[----:B---3--:R-:W-:Y:S01]  /*1a760*/  F2FP.BF16.F32.PACK_AB R9, R106, R105 ;  /* 0x000000696a09723e */ /* 0x008fe200000010ff */
[----:B------:R-:W-:Y:S02]  /*1a770*/  MUFU.EX2 R93, R14 ;  /* 0x0000000e005d7308 */ /* 0x000fe40000000800 */
[----:B------:R-:W-:Y:S01]  /*1a780*/  FADD.FTZ R12, R179, R12 ;  /* 0x0000000cb30c7221 */ /* 0x000fe20000010000 */
[----:B------:R-:W-:Y:S01]  /*1a790*/  MOV R179, R81 ;  /* 0x0000005100b37202 */ /* 0x000fe20000000f00 */
[----:B-1----:R-:W-:Y:S01]  /*1a7a0*/  FFMA.FTZ R0, R167, R3, -R6 ;  /* 0x00000003a7007223 */ /* 0x002fe20000010806 */
[----:B--2---:R-:W-:Y:S01]  /*1a7b0*/  F2FP.BF16.F32.PACK_AB R11, R108, R107 ;  /* 0x0000006b6c0b723e */ /* 0x004fe200000010ff */
[----:B------:R-:W-:Y:S01]  /*1a7c0*/  FADD.FTZ R13, R178, R12 ;  /* 0x0000000cb20d7221 */ /* 0x000fe20000010000 */
[----:B------:R-:W-:Y:S01]  /*1a7d0*/  MOV R178, R209 ;  /* 0x000000d100b27202 */ /* 0x000fe20000000f00 */
[----:B------:R1:W-:Y:S01]  /*1a7e0*/  MUFU.EX2 R104, R0 ;  /* 0x0000000000687308 */ /* 0x0003e20000000800 */
[----:B------:R-:W-:Y:S01]  /*1a7f0*/  MOV R209, R160 ;  /* 0x000000a000d17202 */ /* 0x000fe20000000f00 */
[-C--:B------:R-:W-:Y:S01]  /*1a800*/  FFMA.FTZ R12, R147, R3.reuse, -R4 ;  /* 0x00000003930c7223 */ /* 0x080fe20000010804 */
[----:B------:R-:W-:Y:S01]  /*1a810*/  MOV R160, R82 ;  /* 0x0000005200a07202 */ /* 0x000fe20000000f00 */
[----:B------:R-:W-:Y:S01]  /*1a820*/  LDSM.16.MT88.4 R164, [R180+0x11800] ;  /* 0x01180000b4a4783b */ /* 0x000fe20000004200 */
        /* <DEDUP_REMOVED lines=9> */
[----:B------:R1:W-:Y:S02]  /*1a8c0*/  MUFU.EX2 R100, R0 ;  /* 0x0000000000647308 */ /* 0x0003e40000000800 */
[C---:B------:R-:W-:Y:S06]  /*1a8d0*/  HMMA.16816.F32.BF16 R40, R8.reuse, R24, R52 ;  /* 0x000000180828723c */ /* 0x040fec0000041834 */
[C---:B------:R-:W-:Y:S01]  /*1a8e0*/  HMMA.16816.F32.BF16 R28, R8.reuse, R26, R56 ;  /* 0x0000001a081c723c */ /* 0x040fe20000041838 */
[----:B------:R-:W2:Y:S05]  /*1a8f0*/  LDSM.16.MT88.4 R24, [R182+0xf800] ;  /* 0x00f80000b618783b */ /* 0x000eaa0000004200 */
[C---:B----4-:R-:W-:Y:S01]  /*1a900*/  HMMA.16816.F32.BF16 R48, R8.reuse, R20, R64 ;  /* 0x000000140830723c */ /* 0x050fe20000041840 */
[-CC-:B-1----:R-:W-:Y:S01]  /*1a910*/  FFMA.FTZ R0, R144, R3.reuse, -R4.reuse ;  /* 0x0000000390007223 */ /* 0x182fe20000010804 */
[----:B------:R-:W-:Y:S03]  /*1a920*/  LDSM.16.MT88.4 R64, [R182+0x10000] ;  /* 0x01000000b640783b */ /* 0x000fe60000004200 */
[----:B------:R1:W3:Y:S01]  /*1a930*/  MUFU.EX2 R98, R0 ;  /* 0x0000000000627308 */ /* 0x0002e20000000800 */
[C---:B------:R-:W-:Y:S01]  /*1a940*/  HMMA.16816.F32.BF16 R56, R8.reuse, R22, R60 ;  /* 0x000000160838723c */ /* 0x040fe2000004183c */
[----:B------:R-:W4:Y:S04]  /*1a950*/  LDSM.16.MT88.4 R20, [R180+0x10000] ;  /* 0x01000000b414783b */ /* 0x000f280000004200 */
[----:B------:R-:W-:Y:S01]  /*1a960*/  LDSM.16.MT88.4 R60, [R181+0x10000] ;  /* 0x01000000b53c783b */ /* 0x000fe20000004200 */
[C---:B-----5:R-:W-:Y:S03]  /*1a970*/  HMMA.16816.F32.BF16 R72, R8.reuse, R16, R32 ;  /* 0x000000100848723c */ /* 0x060fe60000041820 */
[----:B------:R-:W5:Y:S03]  /*1a980*/  LDSM.16.MT88.4 R32, [R183+0x10000] ;  /* 0x01000000b720783b */ /* 0x000f660000004200 */
[----:B------:R-:W-:Y:S01]  /*1a990*/  HMMA.16816.F32.BF16 R68, R8, R18, R68 ;  /* 0x000000120844723c */ /* 0x000fe20000041844 */
[----:B------:R-:W-:Y:S01]  /*1a9a0*/  FADD.FTZ R16, R89, R13 ;  /* 0x0000000d59107221 */ /* 0x000fe20000010000 */
[----:B-1----:R-:W-:Y:S01]  /*1a9b0*/  FFMA.FTZ R0, R122, R3, -R4 ;  /* 0x000000037a007223 */ /* 0x002fe20000010804 */
[----:B---3--:R-:W-:-:S03]  /*1a9c0*/  F2FP.BF16.F32.PACK_AB R13, R98, R100 ;  /* 0x00000064620d723e */ /* 0x008fc600000010ff */
[----:B------:R1:W-:Y:S01]  /*1a9d0*/  MUFU.EX2 R99, R0 ;  /* 0x0000000000637308 */ /* 0x0003e20000000800 */
[----:B--2---:R-:W-:Y:S01]  /*1a9e0*/  HMMA.16816.F32.BF16 R76, R8, R24, R76 ;  /* 0x00000018084c723c */ /* 0x004fe2000004184c */
[----:B-1----:R-:W-:-:S06]  /*1a9f0*/  FFMA.FTZ R0, R120, R3, -R4 ;  /* 0x0000000378007223 */ /* 0x002fcc0000010804 */
[----:B------:R1:W2:Y:S02]  /*1aa00*/  MUFU.EX2 R97, R0 ;  /* 0x0000000000617308 */ /* 0x0002a40000000800 */
[----:B-1----:R-:W-:Y:S01]  /*1aa10*/  FFMA.FTZ R0, R121, R3, -R4 ;  /* 0x0000000379007223 */ /* 0x002fe20000010804 */
[----:B--2---:R-:W-:-:S05]  /*1aa20*/  F2FP.BF16.F32.PACK_AB R15, R97, R99 ;  /* 0x00000063610f723e */ /* 0x004fca00000010ff */
[----:B------:R1:W-:Y:S02]  /*1aa30*/  MUFU.EX2 R96, R0 ;  /* 0x0000000000607308 */ /* 0x0003e40000000800 */
[----:B-1----:R-:W-:-:S06]  /*1aa40*/  FFMA.FTZ R0, R202, R3, -R6 ;  /* 0x00000003ca007223 */ /* 0x002fcc0000010806 */
[----:B------:R1:W-:Y:S02]  /*1aa50*/  MUFU.EX2 R95, R0 ;  /* 0x00000000005f7308 */ /* 0x0003e40000000800 */
[----:B-1----:R-:W-:-:S06]  /*1aa60*/  FFMA.FTZ R0, R201, R3, -R6 ;  /* 0x00000003c9007223 */ /* 0x002fcc0000010806 */
[----:B------:R1:W-:Y:S02]  /*1aa70*/  MUFU.EX2 R92, R0 ;  /* 0x00000000005c7308 */ /* 0x0003e40000000800 */
[-CC-:B-1----:R-:W-:Y:S02]  /*1aa80*/  FFMA.FTZ R0, R151, R3.reuse, -R6.reuse ;  /* 0x0000000397007223 */ /* 0x182fe40000010806 */
[----:B------:R-:W-:Y:S04]  /*1aa90*/  LDSM.16.MT88.4 R148, [R181+0x11800] ;  /* 0x01180000b594783b */ /* 0x000fe80000004200 */
[----:B------:R1:W-:Y:S02]  /*1aaa0*/  MUFU.EX2 R94, R0 ;  /* 0x00000000005e7308 */ /* 0x0003e40000000800 */
[----:B-1----:R-:W-:-:S06]  /*1aab0*/  FFMA.FTZ R0, R146, R3, -R6 ;  /* 0x0000000392007223 */ /* 0x002fcc0000010806 */
[----:B------:R1:W2:Y:S02]  /*1aac0*/  MUFU.EX2 R91, R0 ;  /* 0x00000000005b7308 */ /* 0x0002a40000000800 */
[----:B-1----:R-:W-:Y:S01]  /*1aad0*/  FADD.FTZ R0, R198, R36 ;  /* 0x00000024c6007221 */ /* 0x002fe20000010000 */
[----:B------:R-:W-:Y:S02]  /*1aae0*/  MOV R198, R83 ;  /* 0x0000005300c67202 */ /* 0x000fe40000000f00 */
[----:B--2---:R-:W-:Y:S01]  /*1aaf0*/  F2FP.BF16.F32.PACK_AB R14, R91, R94 ;  /* 0x0000005e5b0e723e */ /* 0x004fe200000010ff */
[----:B------:R-:W-:Y:S01]  /*1ab00*/  FADD.FTZ R0, R171, R0 ;  /* 0x00000000ab007221 */ /* 0x000fe20000010000 */
[----:B------:R-:W-:Y:S02]  /*1ab10*/  MOV R171, R80 ;  /* 0x0000005000ab7202 */ /* 0x000fe40000000f00 */
[----:B------:R-:W-:Y:S01]  /*1ab20*/  HMMA.16816.F32.BF16 R80, R8, R26, R44 ;  /* 0x0000001a0850723c */ /* 0x000fe2000004182c */
[----:B------:R-:W-:Y:S01]  /*1ab30*/  FADD.FTZ R0, R88, R0 ;  /* 0x0000000058007221 */ /* 0x000fe20000010000 */
[----:B------:R-:W1:Y:S03]  /*1ab40*/  LDSM.16.MT88.4 R44, [R181+0x10800] ;  /* 0x01080000b52c783b */ /* 0x000e660000004200 */
[----:B------:R-:W-:Y:S01]  /*1ab50*/  FADD.FTZ R17, R90, R0 ;  /* 0x000000005a117221 */ /* 0x000fe20000010000 */
[-C--:B------:R-:W-:Y:S01]  /*1ab60*/  FFMA.FTZ R0, R203, R3.reuse, -R6 ;  /* 0x00000003cb007223 */ /* 0x080fe20000010806 */
[----:B------:R-:W-:Y:S01]  /*1ab70*/  FADD.FTZ R8, R198, R16 ;  /* 0x00000010c6087221 */ /* 0x000fe20000010000 */
[----:B------:R2:W-:Y:S01]  /*1ab80*/  MUFU.EX2 R90, R12 ;  /* 0x0000000c005a7308 */ /* 0x0005e20000000800 */
[----:B------:R-:W-:-:S02]  /*1ab90*/  FFMA.FTZ R9, R211, R3, -R4 ;  /* 0x00000003d3097223 */ /* 0x000fc40000010804 */
[----:B------:R-:W-:-:S04]  /*1aba0*/  FADD.FTZ R8, R171, R8 ;  /* 0x00000008ab087221 */ /* 0x000fc80000010000 */
[----:B------:R-:W-:Y:S01]  /*1abb0*/  FADD.FTZ R8, R205, R8 ;  /* 0x00000008cd087221 */ /* 0x000fe20000010000 */
[----:B------:R3:W-:Y:S08]  /*1abc0*/  MUFU.EX2 R89, R0 ;  /* 0x0000000000597308 */ /* 0x0007f00000000800 */
[----:B------:R5:W1:Y:S01]  /*1abd0*/  MUFU.EX2 R85, R9 ;  /* 0x0000000900557308 */ /* 0x000a620000000800 */
[----:B--2---:R-:W-:-:S07]  /*1abe0*/  F2FP.BF16.F32.PACK_AB R12, R92, R95 ;  /* 0x0000005f5c0c723e */ /* 0x004fce00000010ff */
[----:B----4-:R-:W-:Y:S01]  /*1abf0*/  HMMA.16816.F32.BF16 R52, R12, R20, R40 ;  /* 0x000000140c34723c */ /* 0x010fe20000041828 */
[----:B---3--:R-:W-:-:S04]  /*1ac00*/  FFMA.FTZ R0, R207, R3, -R6 ;  /* 0x00000003cf007223 */ /* 0x008fc80000010806 */
[----:B------:R2:W-:Y:S01]  /*1ac10*/  MUFU.EX2 R88, R0 ;  /* 0x0000000000587308 */ /* 0x0005e20000000800 */
[C---:B------:R-:W-:Y:S01]  /*1ac20*/  HMMA.16816.F32.BF16 R24, R12.reuse, R22, R28 ;  /* 0x000000160c18723c */ /* 0x040fe2000004181c */
[----:B------:R-:W-:Y:S01]  /*1ac30*/  LDSM.16.MT88.4 R20, [R180+0x10800] ;  /* 0x01080000b414783b */ /* 0x000fe20000004200 */
[----:B-----5:R-:W-:Y:S02]  /*1ac40*/  F2FP.BF16.F32.PACK_AB R9, R93, R96 ;  /* 0x000000605d09723e */ /* 0x020fe400000010ff */
[----:B-1----:R-:W-:Y:S02]  /*1ac50*/  F2FP.BF16.F32.PACK_AB R11, R85, R90 ;  /* 0x0000005a550b723e */ /* 0x002fe400000010ff */
[C---:B------:R-:W-:Y:S06]  /*1ac60*/  HMMA.16816.F32.BF16 R28, R12.reuse, R32, R48 ;  /* 0x000000200c1c723c */ /* 0x040fec0000041830 */
[----:B------:R-:W-:Y:S01]  /*1ac70*/  HMMA.16816.F32.BF16 R40, R12, R34, R56 ;  /* 0x000000220c28723c */ /* 0x000fe20000041838 */
[----:B------:R-:W1:Y:S01]  /*1ac80*/  LDSM.16.MT88.4 R32, [R183+0x10800] ;  /* 0x01080000b720783b */ /* 0x000e620000004200 */
[----:B--2---:R-:W-:-:S04]  /*1ac90*/  FFMA.FTZ R0, R206, R3, -R6 ;  /* 0x00000003ce007223 */ /* 0x004fc80000010806 */
[C---:B------:R-:W-:Y:S01]  /*1aca0*/  HMMA.16816.F32.BF16 R48, R12.reuse, R60, R72 ;  /* 0x0000003c0c30723c */ /* 0x040fe20000041848 */
[----:B------:R2:W-:Y:S05]  /*1acb0*/  MUFU.EX2 R87, R0 ;  /* 0x0000000000577308 */ /* 0x0005ea0000000800 */
[C---:B------:R-:W-:Y:S06]  /*1acc0*/  HMMA.16816.F32.BF16 R56, R12.reuse, R62, R68 ;  /* 0x0000003e0c38723c */ /* 0x040fec0000041844 */
[C---:B------:R-:W-:Y:S06]  /*1acd0*/  HMMA.16816.F32.BF16 R60, R12.reuse, R64, R76 ;  /* 0x000000400c3c723c */ /* 0x040fec000004184c */
[----:B------:R-:W-:Y:S01]  /*1ace0*/  HMMA.16816.F32.BF16 R64, R12, R66, R80 ;  /* 0x000000420c40723c */ /* 0x000fe20000041850 */
[----:B--2---:R-:W-:-:S04]  /*1acf0*/  FFMA.FTZ R0, R210, R3, -R6 ;  /* 0x00000003d2007223 */ /* 0x004fc80000010806 */
[----:B------:R2:W3:Y:S02]  /*1ad00*/  MUFU.EX2 R86, R0 ;  /* 0x0000000000567308 */ /* 0x0004e40000000800 */
[-CC-:B------:R-:W-:Y:S01]  /*1ad10*/  FFMA.FTZ R13, R214, R3.reuse, -R4.reuse ;  /* 0x00000003d60d7223 */ /* 0x180fe20000010804 */
[----:B------:R-:W-:-:S05]  /*1ad20*/  FFMA.FTZ R14, R227, R3, -R4 ;  /* 0x00000003e30e7223 */ /* 0x000fca0000010804 */
[----:B------:R4:W-:Y:S01]  /*1ad30*/  MUFU.EX2 R74, R13 ;  /* 0x0000000d004a7308 */ /* 0x0009e20000000800 */
[----:B--2---:R-:W-:Y:S01]  /*1ad40*/  FADD.FTZ R0, R179, R17 ;  /* 0x00000011b3007221 */ /* 0x004fe20000010000 */
[----:B------:R-:W-:Y:S01]  /*1ad50*/  FADD.FTZ R17, R170, R8 ;  /* 0x00000008aa117221 */ /* 0x000fe20000010000 */
[----:B------:R-:W-:Y:S01]  /*1ad60*/  FFMA.FTZ R8, R212, R3, -R4 ;  /* 0x00000003d4087223 */ /* 0x000fe20000010804 */
[----:B---3--:R-:W-:Y:S01]  /*1ad70*/  F2FP.BF16.F32.PACK_AB R10, R86, R87 ;  /* 0x00000057560a723e */ /* 0x008fe200000010ff */
[----:B------:R-:W-:Y:S01]  /*1ad80*/  FADD.FTZ R0, R178, R0 ;  /* 0x00000000b2007221 */ /* 0x000fe20000010000 */
[----:B------:R-:W-:Y:S02]  /*1ad90*/  FADD.FTZ R12, R209, R17 ;  /* 0x00000011d10c7221 */ /* 0x000fe40000010000 */
[----:B------:R2:W-:Y:S01]  /*1ada0*/  MUFU.EX2 R76, R8 ;  /* 0x00000008004c7308 */ /* 0x0005e20000000800 */
[----:B------:R-:W-:Y:S01]  /*1adb0*/  FADD.FTZ R0, R169, R0 ;  /* 0x00000000a9007221 */ /* 0x000fe20000010000 */
[----:B------:R-:W-:-:S03]  /*1adc0*/  FADD.FTZ R12, R161, R12 ;  /* 0x0000000ca10c7221 */ /* 0x000fc60000010000 */
[----:B------:R-:W-:Y:S01]  /*1add0*/  FADD.FTZ R16, R168, R0 ;  /* 0x00000000a8107221 */ /* 0x000fe20000010000 */
[-C--:B------:R-:W-:Y:S01]  /*1ade0*/  FFMA.FTZ R0, R213, R3.reuse, -R4 ;  /* 0x00000003d5007223 */ /* 0x080fe20000010804 */
[----:B----4-:R-:W-:Y:S01]  /*1adf0*/  FADD.FTZ R13, R162, R12 ;  /* 0x0000000ca20d7221 */ /* 0x010fe20000010000 */
[----:B------:R-:W-:Y:S02]  /*1ae00*/  FFMA.FTZ R12, R216, R3, -R6 ;  /* 0x00000003d80c7223 */ /* 0x000fe40000010806 */
[----:B------:R3:W-:Y:S01]  /*1ae10*/  MUFU.EX2 R75, R0 ;  /* 0x00000000004b7308 */ /* 0x0007e20000000800 */
[----:B------:R-:W-:-:S04]  /*1ae20*/  FADD.FTZ R13, R176, R13 ;  /* 0x0000000db00d7221 */ /* 0x000fc80000010000 */
[----:B------:R-:W-:Y:S01]  /*1ae30*/  FADD.FTZ R13, R157, R13 ;  /* 0x0000000d9d0d7221 */ /* 0x000fe20000010000 */
[----:B--2---:R-:W-:Y:S02]  /*1ae40*/  F2FP.BF16.F32.PACK_AB R8, R88, R89 ;  /* 0x000000595808723e */ /* 0x004fe400000010ff */
[----:B------:R2:W-:Y:S01]  /*1ae50*/  MUFU.EX2 R73, R12 ;  /* 0x0000000c00497308 */ /* 0x0005e20000000800 */
[----:B------:R-:W-:-:S04]  /*1ae60*/  FADD.FTZ R13, R191, R13 ;  /* 0x0000000dbf0d7221 */ /* 0x000fc80000010000 */
[----:B------:R-:W-:Y:S01]  /*1ae70*/  FADD.FTZ R13, R195, R13 ;  /* 0x0000000dc30d7221 */ /* 0x000fe20000010000 */
[C---:B------:R-:W-:Y:S01]  /*1ae80*/  HMMA.16816.F32.BF16 R48, R8.reuse, R44, R48 ;  /* 0x0000002c0830723c */ /* 0x040fe20000041830 */
[----:B---3--:R-:W-:Y:S02]  /*1ae90*/  FADD.FTZ R0, R160, R16 ;  /* 0x00000010a0007221 */ /* 0x008fe40000010000 */
[----:B------:R-:W-:Y:S01]  /*1aea0*/  FADD.FTZ R13, R248, R13 ;  /* 0x0000000df80d7221 */ /* 0x000fe20000010000 */
[----:B------:R-:W-:Y:S02]  /*1aeb0*/  LDSM.16.MT88.4 R16, [R183+0x11000] ;  /* 0x01100000b710783b */ /* 0x000fe40000004200 */
[C---:B-1----:R-:W-:Y:S01]  /*1aec0*/  HMMA.16816.F32.BF16 R40, R8.reuse, R34, R40 ;  /* 0x000000220828723c */ /* 0x042fe20000041828 */
[----:B------:R-:W-:Y:S01]  /*1aed0*/  FADD.FTZ R0, R163, R0 ;  /* 0x00000000a3007221 */ /* 0x000fe20000010000 */
[----:B------:R-:W-:Y:S01]  /*1aee0*/  FADD.FTZ R13, R247, R13 ;  /* 0x0000000df70d7221 */ /* 0x000fe20000010000 */
[----:B------:R-:W-:Y:S02]  /*1aef0*/  MUFU.EX2 R34, R14 ;  /* 0x0000000e00227308 */ /* 0x000fe40000000800 */
[----:B------:R-:W-:Y:S01]  /*1af00*/  FADD.FTZ R0, R204, R0 ;  /* 0x00000000cc007221 */ /* 0x000fe20000010000 */
[----:B--2---:R-:W-:Y:S01]  /*1af10*/  FFMA.FTZ R12, R215, R3, -R6 ;  /* 0x00000003d70c7223 */ /* 0x004fe20000010806 */
[----:B------:R-:W-:Y:S01]  /*1af20*/  FADD.FTZ R13, R37, R13 ;  /* 0x0000000d250d7221 */ /* 0x000fe20000010000 */
[C---:B------:R-:W-:Y:S01]  /*1af30*/  HMMA.16816.F32.BF16 R160, R8.reuse, R32, R28 ;  /* 0x0000002008a0723c */ /* 0x040fe2000004181c */
[----:B------:R-:W-:Y:S01]  /*1af40*/  FADD.FTZ R0, R177, R0 ;  /* 0x00000000b1007221 */ /* 0x000fe20000010000 */
[----:B------:R-:W-:Y:S01]  /*1af50*/  LDSM.16.MT88.4 R28, [R181+0x11000] ;  /* 0x01100000b51c783b */ /* 0x000fe20000004200 */
[----:B------:R1:W2:Y:S01]  /*1af60*/  MUFU.EX2 R72, R12 ;  /* 0x0000000c00487308 */ /* 0x0002a20000000800 */
        /* <DEDUP_REMOVED lines=8> */
[C---:B------:R-:W-:Y:S01]  /*1aff0*/  HMMA.16816.F32.BF16 R68, R8.reuse, R22, R24 ;  /* 0x000000160844723c */ /* 0x040fe20000041818 */
[----:B------:R-:W4:Y:S01]  /*1b000*/  LDSM.16.MT88.4 R20, [R180+0x11000] ;  /* 0x01100000b414783b */ /* 0x000f220000004200 */
[----:B------:R-:W-:Y:S01]  /*1b010*/  FADD.FTZ R13, R237, R13 ;  /* 0x0000000ded0d7221 */ /* 0x000fe20000010000 */
[----:B------:R-:W-:Y:S02]  /*1b020*/  FADD.FTZ R0, R250, R0 ;  /* 0x00000000fa007221 */ /* 0x000fe40000010000 */
[----:B------:R-:W5:Y:S01]  /*1b030*/  LDSM.16.MT88.4 R24, [R182+0x11000] ;  /* 0x01100000b618783b */ /* 0x000f620000004200 */
[----:B-1----:R-:W-:Y:S01]  /*1b040*/  FFMA.FTZ R12, R217, R3, -R6 ;  /* 0x00000003d90c7223 */ /* 0x002fe20000010806 */
[----:B------:R-:W-:Y:S01]  /*1b050*/  FADD.FTZ R0, R251, R0 ;  /* 0x00000000fb007221 */ /* 0x000fe20000010000 */
[----:B------:R-:W-:Y:S01]  /*1b060*/  FADD.FTZ R13, R239, R13 ;  /* 0x0000000def0d7221 */ /* 0x000fe20000010000 */
[----:B------:R-:W-:Y:S01]  /*1b070*/  HMMA.16816.F32.BF16 R56, R8, R46, R56 ;  /* 0x0000002e0838723c */ /* 0x000fe20000041838 */
[----:B------:R1:W-:Y:S01]  /*1b080*/  MUFU.EX2 R44, R12 ;  /* 0x0000000c002c7308 */ /* 0x0003e20000000800 */
[----:B------:R-:W-:-:S04]  /*1b090*/  FADD.FTZ R0, R245, R0 ;  /* 0x00000000f5007221 */ /* 0x000fc80000010000 */
[----:B------:R-:W-:-:S04]  /*1b0a0*/  FADD.FTZ R0, R242, R0 ;  /* 0x00000000f2007221 */ /* 0x000fc80000010000 */
[----:B------:R-:W-:Y:S01]  /*1b0b0*/  FADD.FTZ R0, R244, R0 ;  /* 0x00000000f4007221 */ /* 0x000fe20000010000 */
[----:B-1----:R-:W-:-:S04]  /*1b0c0*/  FFMA.FTZ R12, R218, R3, -R6 ;  /* 0x00000003da0c7223 */ /* 0x002fc80000010806 */
[----:B------:R1:W4:Y:S01]  /*1b0d0*/  MUFU.EX2 R37, R12 ;  /* 0x0000000c00257308 */ /* 0x0003220000000800 */
[C---:B---3--:R-:W-:Y:S06]  /*1b0e0*/  HMMA.16816.F32.BF16 R60, R8.reuse, R52, R60 ;  /* 0x00000034083c723c */ /* 0x048fec000004183c */
[----:B------:R-:W-:Y:S07]  /*1b0f0*/  HMMA.16816.F32.BF16 R52, R8, R54, R64 ;  /* 0x000000360834723c */ /* 0x000fee0000041840 */
[----:B--2---:R-:W-:Y:S01]  /*1b100*/  F2FP.BF16.F32.PACK_AB R8, R72, R73 ;  /* 0x000000494808723e */ /* 0x004fe200000010ff */
[----:B-1----:R-:W-:Y:S01]  /*1b110*/  FFMA.FTZ R12, R219, R3, -R4 ;  /* 0x00000003db0c7223 */ /* 0x002fe20000010804 */
[----:B------:R-:W-:-:S02]  /*1b120*/  F2FP.BF16.F32.PACK_AB R9, R75, R76 ;  /* 0x0000004c4b09723e */ /* 0x000fc400000010ff */
[----:B----4-:R-:W-:Y:S01]  /*1b130*/  F2FP.BF16.F32.PACK_AB R10, R37, R44 ;  /* 0x0000002c250a723e */ /* 0x010fe200000010ff */
[----:B------:R1:W2:Y:S02]  /*1b140*/  MUFU.EX2 R36, R12 ;  /* 0x0000000c00247308 */ /* 0x0002a40000000800 */
[----:B-1----:R-:W-:Y:S01]  /*1b150*/  FADD.FTZ R12, R243, R0 ;  /* 0x00000000f30c7221 */ /* 0x002fe20000010000 */
[-C--:B------:R-:W-:Y:S01]  /*1b160*/  FFMA.FTZ R0, R226, R3.reuse, -R4 ;  /* 0x00000003e2007223 */ /* 0x080fe20000010804 */
[----:B--2---:R-:W-:Y:S02]  /*1b170*/  F2FP.BF16.F32.PACK_AB R11, R36, R74 ;  /* 0x0000004a240b723e */ /* 0x004fe400000010ff */
[----:B------:R-:W-:Y:S02]  /*1b180*/  FADD.FTZ R12, R238, R12 ;  /* 0x0000000cee0c7221 */ /* 0x000fe40000010000 */
[----:B------:R1:W2:Y:S03]  /*1b190*/  MUFU.EX2 R35, R0 ;  /* 0x0000000000237308 */ /* 0x0002a60000000800 */
[C---:B------:R-:W-:Y:S06]  /*1b1a0*/  HMMA.16816.F32.BF16 R168, R8.reuse, R20, R168 ;  /* 0x0000001408a8723c */ /* 0x040fec00000418a8 */
[C---:B------:R-:W-:Y:S06]  /*1b1b0*/  HMMA.16816.F32.BF16 R152, R8.reuse, R28, R48 ;  /* 0x0000001c0898723c */ /* 0x040fec0000041830 */
[----:B------:R-:W-:Y:S01]  /*1b1c0*/  HMMA.16816.F32.BF16 R20, R8, R22, R68 ;  /* 0x000000160814723c */ /* 0x000fe20000041844 */
[----:B-1----:R-:W-:Y:S01]  /*1b1d0*/  FADD.FTZ R0, R234, R12 ;  /* 0x0000000cea007221 */ /* 0x002fe20000010000 */
[----:B------:R-:W-:Y:S01]  /*1b1e0*/  FADD.FTZ R12, R175, R13 ;  /* 0x0000000daf0c7221 */ /* 0x000fe20000010000 */
[----:B------:R-:W-:-:S02]  /*1b1f0*/  FFMA.FTZ R13, R228, R3, -R4 ;  /* 0x00000003e40d7223 */ /* 0x000fc40000010804 */
[----:B------:R-:W-:Y:S01]  /*1b200*/  FADD.FTZ R0, R235, R0 ;  /* 0x00000000eb007221 */ /* 0x000fe20000010000 */
[----:B------:R-:W-:Y:S01]  /*1b210*/  FADD.FTZ R12, R159, R12 ;  /* 0x0000000c9f0c7221 */ /* 0x000fe20000010000 */
[----:B------:R1:W-:Y:S01]  /*1b220*/  MUFU.EX2 R33, R13 ;  /* 0x0000000d00217308 */ /* 0x0003e20000000800 */
[C---:B------:R-:W-:Y:S01]  /*1b230*/  HMMA.16816.F32.BF16 R160, R8.reuse, R16, R160 ;  /* 0x0000001008a0723c */ /* 0x040fe200000418a0 */
[----:B------:R-:W-:Y:S01]  /*1b240*/  FADD.FTZ R0, R236, R0 ;  /* 0x00000000ec007221 */ /* 0x000fe20000010000 */
[----:B------:R-:W-:Y:S02]  /*1b250*/  FADD.FTZ R12, R156, R12 ;  /* 0x0000000c9c0c7221 */ /* 0x000fe40000010000 */
[----:B------:R-:W3:Y:S01]  /*1b260*/  LDSM.16.MT88.4 R156, [R183+0x11800] ;  /* 0x01180000b79c783b */ /* 0x000ee20000004200 */
        /* <DEDUP_REMOVED lines=8> */
[----:B-1----:R-:W-:Y:S01]  /*1b2f0*/  FFMA.FTZ R13, R229, R3, -R6 ;  /* 0x00000003e50d7223 */ /* 0x002fe20000010806 */
[----:B------:R-:W-:Y:S01]  /*1b300*/  FADD.FTZ R0, R143, R0 ;  /* 0x000000008f007221 */ /* 0x000fe20000010000 */
[----:B------:R-:W-:Y:S01]  /*1b310*/  FADD.FTZ R12, R130, R12 ;  /* 0x0000000c820c7221 */ /* 0x000fe20000010000 */
[----:B--2---:R-:W-:Y:S01]  /*1b320*/  F2FP.BF16.F32.PACK_AB R141, R34, R35 ;  /* 0x00000023228d723e */ /* 0x004fe200000010ff */
[----:B------:R1:W-:Y:S01]  /*1b330*/  MUFU.EX2 R32, R13 ;  /* 0x0000000d00207308 */ /* 0x0003e20000000800 */
[----:B------:R-:W-:Y:S01]  /*1b340*/  FADD.FTZ R0, R129, R0 ;  /* 0x0000000081007221 */ /* 0x000fe20000010000 */
[----:B------:R-:W-:Y:S01]  /*1b350*/  FADD.FTZ R12, R131, R12 ;  /* 0x0000000c830c7221 */ /* 0x000fe20000010000 */
[----:B-----5:R-:W-:Y:S02]  /*1b360*/  HMMA.16816.F32.BF16 R60, R8, R24, R60 ;  /* 0x00000018083c723c */ /* 0x020fe4000004183c */
[----:B------:R-:W-:Y:S01]  /*1b370*/  FADD.FTZ R0, R118, R0 ;  /* 0x0000000076007221 */ /* 0x000fe20000010000 */
[----:B------:R-:W-:-:S03]  /*1b380*/  FADD.FTZ R12, R124, R12 ;  /* 0x0000000c7c0c7221 */ /* 0x000fc60000010000 */
[----:B------:R-:W-:Y:S01]  /*1b390*/  FADD.FTZ R0, R125, R0 ;  /* 0x000000007d007221 */ /* 0x000fe20000010000 */
[----:B------:R-:W-:Y:S01]  /*1b3a0*/  HMMA.16816.F32.BF16 R52, R8, R26, R52 ;  /* 0x0000001a0834723c */ /* 0x000fe20000041834 */
[----:B------:R-:W2:Y:S02]  /*1b3b0*/  LDSM.16.MT88.4 R8, [R182+0x11800] ;  /* 0x01180000b608783b */ /* 0x000ea40000004200 */
[----:B------:R-:W-:Y:S01]  /*1b3c0*/  FADD.FTZ R0, R128, R0 ;  /* 0x0000000080007221 */ /* 0x000fe20000010000 */
[----:B-1----:R-:W-:-:S04]  /*1b3d0*/  FFMA.FTZ R13, R230, R3, -R6 ;  /* 0x00000003e60d7223 */ /* 0x002fc80000010806 */
[----:B------:R1:W4:Y:S02]  /*1b3e0*/  MUFU.EX2 R15, R13 ;  /* 0x0000000d000f7308 */ /* 0x0003240000000800 */
[----:B-1----:R-:W-:Y:S01]  /*1b3f0*/  FFMA.FTZ R13, R231, R3, -R6 ;  /* 0x00000003e70d7223 */ /* 0x002fe20000010806 */
[----:B----4-:R-:W-:-:S05]  /*1b400*/  F2FP.BF16.F32.PACK_AB R140, R15, R32 ;  /* 0x000000200f8c723e */ /* 0x010fca00000010ff */
        /* <DEDUP_REMOVED lines=9> */
[----:B------:R4:W5:Y:S01]  /*1b4a0*/  MUFU.EX2 R6, R3 ;  /* 0x0000000300067308 */ /* 0x0009620000000800 */
[----:B-1----:R-:W-:Y:S01]  /*1b4b0*/  F2FP.BF16.F32.PACK_AB R142, R13, R14 ;  /* 0x0000000e0d8e723e */ /* 0x002fe200000010ff */
        /* <DEDUP_REMOVED lines=59> */
[----:B------:R-:W2:Y:S01]  /*1b870*/  LDL.LU R195, [R1+0x7c] ;  /* 0x00007c0001c37983 */ /* 0x000ea20000300800 */
        /* <DEDUP_REMOVED lines=71> */
.L_x_1915:
[----:B-1----:R-:W3:Y:S02]  /*1bcf0*/  LD.E R0, desc[UR6][R134.64+0x40] ;  /* 0x0000400686007980 */ /* 0x002ee4000c101900 */
[----:B---3--:R-:W-:-:S04]  /*1bd00*/  LEA R0, -R0, RZ, 0x8 ;  /* 0x000000ff00007211 */ /* 0x008fc800078e41ff */
[----:B------:R-:W-:Y:S02]  /*1bd10*/  SHF.R.S32.HI R3, RZ, 0x1f, R0 ;  /* 0x0000001fff037819 */ /* 0x000fe40000011400 */
.L_x_1916:
[----:B------:R-:W-:Y:S05]  /*1bd20*/  BSYNC B0 ;  /* 0x0000000000007941 */ /* 0x000fea0003800000 */
.L_x_1914:
[----:B------:R-:W3:Y:S04]  /*1bd30*/  LDL.LU R22, [R1+0x80] ;  /* 0x0000800001167983 */ /* 0x000ee80000300800 */
        /* <DEDUP_REMOVED lines=11> */
[----:B------:R-:W2:Y:S04]  /*1bdf0*/  LDL R10, [R1+0x150] ;  /* 0x00015000010a7983 */ /* 0x000ea80000100800 */
        /* <DEDUP_REMOVED lines=9> */
[----:B---3--:R-:W-:Y:S02]  /*1be90*/  IMAD.MOV.U32 R64, RZ, RZ, R22 ;  /* 0x000000ffff407224 */ /* 0x008fe400078e0016 */
[----:B----4-:R-:W-:Y:S02]  /*1bea0*/  IMAD.MOV.U32 R63, RZ, RZ, R21 ;  /* 0x000000ffff3f7224 */ /* 0x010fe400078e0015 */
[----:B-----5:R-:W-:Y:S02]  /*1beb0*/  IMAD.MOV.U32 R62, RZ, RZ, R20 ;  /* 0x000000ffff3e7224 */ /* 0x020fe400078e0014 */
[----:B--2---:R-:W-:Y:S02]  /*1bec0*/  IMAD.MOV.U32 R61, RZ, RZ, R19 ;  /* 0x000000ffff3d7224 */ /* 0x004fe400078e0013 */
[----:B------:R-:W-:Y:S02]  /*1bed0*/  IMAD.MOV.U32 R60, RZ, RZ, R18 ;  /* 0x000000ffff3c7224 */ /* 0x000fe400078e0012 */
[----:B------:R-:W-:-:S02]  /*1bee0*/  IMAD.MOV.U32 R59, RZ, RZ, R17 ;  /* 0x000000ffff3b7224 */ /* 0x000fc400078e0011 */
[----:B------:R-:W-:Y:S02]  /*1bef0*/  IMAD.MOV.U32 R58, RZ, RZ, R16 ;  /* 0x000000ffff3a7224 */ /* 0x000fe400078e0010 */
[----:B------:R-:W-:Y:S02]  /*1bf00*/  IMAD.MOV.U32 R55, RZ, RZ, R13 ;  /* 0x000000ffff377224 */ /* 0x000fe400078e000d */
[----:B------:R-:W-:Y:S02]  /*1bf10*/  IMAD.MOV.U32 R54, RZ, RZ, R12 ;  /* 0x000000ffff367224 */ /* 0x000fe400078e000c */
[----:B------:R-:W-:Y:S02]  /*1bf20*/  IMAD.MOV.U32 R53, RZ, RZ, R11 ;  /* 0x000000ffff357224 */ /* 0x000fe400078e000b */
[----:B------:R-:W-:Y:S02]  /*1bf30*/  IMAD.MOV.U32 R52, RZ, RZ, R10 ;  /* 0x000000ffff347224 */ /* 0x000fe400078e000a */
[----:B------:R-:W-:Y:S01]  /*1bf40*/  IMAD.MOV.U32 R51, RZ, RZ, R9 ;  /* 0x000000ffff337224 */ /* 0x000fe200078e0009 */
[----:B------:R-:W-:Y:S01]  /*1bf50*/  ISETP.GE.AND P1, PT, R132, R23, PT ;  /* 0x000000178400720c */ /* 0x000fe20003f26270 */
[----:B------:R-:W-:-:S02]  /*1bf60*/  IMAD.MOV.U32 R48, RZ, RZ, R4 ;  /* 0x000000ffff307224 */ /* 0x000fc400078e0004 */
[----:B------:R-:W-:Y:S02]  /*1bf70*/  IMAD.MOV.U32 R50, RZ, RZ, R8 ;  /* 0x000000ffff327224 */ /* 0x000fe400078e0008 */
[----:B------:R-:W-:Y:S02]  /*1bf80*/  IMAD.MOV.U32 R65, RZ, RZ, R24 ;  /* 0x000000ffff417224 */ /* 0x000fe400078e0018 */
[----:B------:R-:W-:-:S06]  /*1bf90*/  IMAD.MOV.U32 R49, RZ, RZ, R6 ;  /* 0x000000ffff317224 */ /* 0x000fcc00078e0006 */
[----:B------:R-:W-:Y:S01]  /*1bfa0*/  @!P1 IADD3 R4, P2, R0, R208, RZ ;  /* 0x000000d000049210 */ /* 0x000fe20007f5e0ff */
[----:B------:R-:W-:Y:S02]  /*1bfb0*/  @!P1 IMAD.MOV.U32 R8, RZ, RZ, R0 ;  /* 0x000000ffff089224 */ /* 0x000fe400078e0000 */
[----:B------:R-:W-:Y:S01]  /*1bfc0*/  @!P1 IMAD.MOV.U32 R9, RZ, RZ, R3 ;  /* 0x000000ffff099224 */ /* 0x000fe200078e0003 */
[----:B------:R-:W-:Y:S01]  /*1bfd0*/  @!P1 IADD3.X R6, R3, R252, RZ, P2, !PT ;  /* 0x000000fc03069210 */ /* 0x000fe200017fe4ff */
[----:B------:R-:W-:Y:S01]  /*1bfe0*/  @!P1 IMAD R11, R25, 0x30, RZ ;  /* 0x00000030190b9824 */ /* 0x000fe200078e02ff */
[C---:B------:R-:W-:Y:S01]  /*1bff0*/  @!P1 LEA R46, P2, R4.reuse, R220, 0x1 ;  /* 0x000000dc042e9211 */ /* 0x040fe200078408ff */
[C---:B------:R-:W-:Y:S01]  /*1c000*/  @!P1 IMAD.WIDE.U32 R8, R65.reuse, 0x30, R8 ;  /* 0x0000003041089825 */ /* 0x040fe200078e0008 */
[-C--:B------:R-:W-:Y:S02]  /*1c010*/  @!P1 LEA R10, P4, R65, R0.reuse, 0x5 ;  /* 0x00000000410a9211 */ /* 0x080fe400078828ff */
[----:B------:R-:W-:Y:S01]  /*1c020*/  @!P1 LEA.HI.X R47, R4, R221, R6, 0x1, P2 ;  /* 0x000000dd042f9211 */ /* 0x000fe200010f0c06 */
[----:B------:R-:W-:Y:S01]  /*1c030*/  @!P1 IMAD.IADD R11, R9, 0x1, R11 ;  /* 0x00000001090b9824 */ /* 0x000fe200078e020b */
[----:B------:R-:W-:-:S02]  /*1c040*/  @!P1 LEA R4, P3, R65, R0, 0x6 ;  /* 0x0000000041049211 */ /* 0x000fc400078630ff */
[CCC-:B------:R-:W-:Y:S02]  /*1c050*/  @!P1 LEA.HI.X R12, R65.reuse, R3.reuse, R25.reuse, 0x5, P4 ;  /* 0x00000003410c9211 */ /* 0x1c0fe400020f2c19 */
[----:B------:R-:W-:Y:S02]  /*1c060*/  @!P1 LEA R42, P4, R8, R220, 0x1 ;  /* 0x000000dc082a9211 */ /* 0x000fe400078808ff */
[C---:B------:R-:W-:Y:S01]  /*1c070*/  @!P1 LEA.HI.X R13, R65.reuse, R3, R25, 0x6, P3 ;  /* 0x00000003410d9211 */ /* 0x040fe200018f3419 */
[----:B------:R-:W-:Y:S01]  /*1c080*/  @!P1 IMAD.MOV.U32 R9, RZ, RZ, R3 ;  /* 0x000000ffff099224 */ /* 0x000fe200078e0003 */
[C---:B------:R-:W-:Y:S02]  /*1c090*/  @!P1 LEA R6, P2, R65.reuse, R0, 0x7 ;  /* 0x0000000041069211 */ /* 0x040fe400078438ff */
[-C--:B------:R-:W-:Y:S02]  /*1c0a0*/  @!P1 LEA R40, P3, R4, R220.reuse, 0x1 ;  /* 0x000000dc04289211 */ /* 0x080fe400078608ff */
[----:B------:R-:W-:Y:S01]  /*1c0b0*/  @!P1 LEA.HI.X R43, R8, R221, R11, 0x1, P4 ;  /* 0x000000dd082b9211 */ /* 0x000fe200020f0c0b */
[----:B------:R-:W-:Y:S01]  /*1c0c0*/  @!P1 IMAD.MOV.U32 R8, RZ, RZ, R0 ;  /* 0x000000ffff089224 */ /* 0x000fe200078e0000 */
[----:B------:R-:W-:Y:S01]  /*1c0d0*/  @!P1 LEA R44, P5, R10, R220, 0x1 ;  /* 0x000000dc0a2c9211 */ /* 0x000fe200078a08ff */
[----:B------:R-:W-:Y:S01]  /*1c0e0*/  IMAD.MOV.U32 R56, RZ, RZ, R14 ;  /* 0x000000ffff387224 */ /* 0x000fe200078e000e */
[C---:B------:R-:W-:Y:S01]  /*1c0f0*/  @!P1 LEA.HI.X R14, R65.reuse, R3, R25, 0x7, P2 ;  /* 0x00000003410e9211 */ /* 0x040fe200010f3c19 */
[----:B------:R-:W-:Y:S01]  /*1c100*/  @!P1 IMAD.WIDE.U32 R16, R65, 0x50, R8 ;  /* 0x0000005041109825 */ /* 0x000fe200078e0008 */
[----:B------:R-:W-:-:S02]  /*1c110*/  @!P1 LEA.HI.X R41, R4, R221, R13, 0x1, P3 ;  /* 0x000000dd04299211 */ /* 0x000fc400018f0c0d */
[----:B------:R-:W-:Y:S01]  /*1c120*/  @!P1 LEA R36, P2, R6, R220, 0x1 ;  /* 0x000000dc06249211 */ /* 0x000fe200078408ff */
[----:B------:R-:W-:Y:S01]  /*1c130*/  @!P1 IMAD R4, R25, 0x50, RZ ;  /* 0x0000005019049824 */ /* 0x000fe200078e02ff */
[-C--:B------:R-:W-:Y:S01]  /*1c140*/  @!P1 LEA.HI.X R45, R10, R221.reuse, R12, 0x1, P5 ;  /* 0x000000dd0a2d9211 */ /* 0x080fe200028f0c0c */
[----:B------:R-:W-:Y:S02]  /*1c150*/  @!P1 IMAD.MOV.U32 R10, RZ, RZ, R0 ;  /* 0x000000ffff0a9224 */ /* 0x000fe400078e0000 */
[--C-:B------:R-:W-:Y:S01]  /*1c160*/  @!P1 IMAD.MOV.U32 R11, RZ, RZ, R3.reuse ;  /* 0x000000ffff0b9224 */ /* 0x100fe200078e0003 */
[----:B------:R-:W-:Y:S01]  /*1c170*/  @!P1 LEA.HI.X R37, R6, R221, R14, 0x1, P2 ;  /* 0x000000dd06259211 */ /* 0x000fe200010f0c0e */
[--C-:B------:R-:W-:Y:S02]  /*1c180*/  @!P1 IMAD.MOV.U32 R18, RZ, RZ, R0.reuse ;  /* 0x000000ffff129224 */ /* 0x100fe400078e0000 */
[----:B------:R-:W-:Y:S02]  /*1c190*/  @!P1 IMAD.MOV.U32 R19, RZ, RZ, R3 ;  /* 0x000000ffff139224 */ /* 0x000fe400078e0003 */
[----:B------:R-:W-:-:S02]  /*1c1a0*/  @!P1 IMAD.MOV.U32 R20, RZ, RZ, R0 ;  /* 0x000000ffff149224 */ /* 0x000fc400078e0000 */
[----:B------:R-:W-:Y:S01]  /*1c1b0*/  @!P1 IMAD.MOV.U32 R21, RZ, RZ, R3 ;  /* 0x000000ffff159224 */ /* 0x000fe200078e0003 */
[C---:B------:R-:W-:Y:S01]  /*1c1c0*/  @!P1 LEA R34, P2, R16.reuse, R220, 0x1 ;  /* 0x000000dc10229211 */ /* 0x040fe200078408ff */
[----:B------:R-:W-:Y:S02]  /*1c1d0*/  @!P1 IMAD.IADD R4, R17, 0x1, R4 ;  /* 0x0000000111049824 */ /* 0x000fe400078e0204 */
[----:B------:R-:W-:Y:S02]  /*1c1e0*/  IMAD.MOV.U32 R57, RZ, RZ, R15 ;  /* 0x000000ffff397224 */ /* 0x000fe400078e000f */
[----:B------:R-:W-:Y:S02]  /*1c1f0*/  @!P1 IMAD R6, R25, 0x60, RZ ;  /* 0x0000006019069824 */ /* 0x000fe400078e02ff */
[----:B------:R-:W-:Y:S01]  /*1c200*/  @!P1 IMAD.WIDE.U32 R14, R65, 0x60, R10 ;  /* 0x00000060410e9825 */ /* 0x000fe200078e000a */
[----:B------:R-:W-:-:S03]  /*1c210*/  @!P1 LEA.HI.X R35, R16, R221, R4, 0x1, P2 ;  /* 0x000000dd10239211 */ /* 0x000fc600010f0c04 */
[----:B------:R-:W-:-:S04]  /*1c220*/  @!P1 IMAD.WIDE.U32 R12, R65, 0x70, R8 ;  /* 0x00000070410c9825 */ /* 0x000fc800078e0008 */
[C---:B------:R-:W-:Y:S02]  /*1c230*/  @!P1 IMAD R22, R25.reuse, 0x70, RZ ;  /* 0x0000007019169824 */ /* 0x040fe400078e02ff */
[C---:B------:R-:W-:Y:S02]  /*1c240*/  @!P1 IMAD R23, R25.reuse, 0x90, RZ ;  /* 0x0000009019179824 */ /* 0x040fe400078e02ff */
[----:B------:R-:W-:Y:S02]  /*1c250*/  @!P1 IMAD R24, R25, 0xa0, RZ ;  /* 0x000000a019189824 */ /* 0x000fe400078e02ff */
[----:B------:R-:W-:-:S04]  /*1c260*/  @!P1 IMAD.WIDE.U32 R10, R65, 0x90, R18 ;  /* 0x00000090410a9825 */ /* 0x000fc800078e0012 */
[----:B------:R-:W-:Y:S01]  /*1c270*/  @!P1 IMAD.WIDE.U32 R8, R65, 0xa0, R20 ;  /* 0x000000a041089825 */ /* 0x000fe200078e0014 */
[----:B------:R-:W-:-:S03]  /*1c280*/  @!P1 LEA R32, P5, R14, R220, 0x1 ;  /* 0x000000dc0e209211 */ /* 0x000fc600078a08ff */
[----:B------:R-:W-:Y:S01]  /*1c290*/  @!P1 IMAD.IADD R4, R6, 0x1, R15 ;  /* 0x0000000106049824 */ /* 0x000fe200078e020f */
[-C--:B------:R-:W-:Y:S01]  /*1c2a0*/  @!P1 LEA R30, P4, R12, R220.reuse, 0x1 ;  /* 0x000000dc0c1e9211 */ /* 0x080fe200078808ff */
[----:B------:R-:W-:Y:S01]  /*1c2b0*/  @!P1 IMAD.IADD R6, R13, 0x1, R22 ;  /* 0x000000010d069824 */ /* 0x000fe200078e0216 */
[-C--:B------:R-:W-:Y:S01]  /*1c2c0*/  @!P1 LEA R28, P3, R10, R220.reuse, 0x1 ;  /* 0x000000dc0a1c9211 */ /* 0x080fe200078608ff */
[----:B------:R-:W-:Y:S01]  /*1c2d0*/  @!P1 IMAD.IADD R11, R11, 0x1, R23 ;  /* 0x000000010b0b9824 */ /* 0x000fe200078e0217 */
[----:B------:R-:W-:Y:S01]  /*1c2e0*/  @!P1 LEA R26, P2, R8, R220, 0x1 ;  /* 0x000000dc081a9211 */ /* 0x000fe200078408ff */
[----:B------:R-:W-:Y:S01]  /*1c2f0*/  @!P1 IMAD.IADD R9, R24, 0x1, R9 ;  /* 0x0000000118099824 */ /* 0x000fe200078e0209 */
[----:B------:R-:W-:Y:S01]  /*1c300*/  @P1 STS.128 [R190+0xa000], RZ ;  /* 0x00a000ffbe001388 */ /* 0x000fe20000000c00 */
[----:B------:R-:W-:Y:S01]  /*1c310*/  @!P1 MOV R17, R3 ;  /* 0x0000000300119202 */ /* 0x000fe20000000f00 */
[----:B------:R-:W-:Y:S02]  /*1c320*/  @!P1 IMAD.MOV.U32 R16, RZ, RZ, R0 ;  /* 0x000000ffff109224 */ /* 0x000fe400078e0000 */
[----:B------:R-:W-:Y:S01]  /*1c330*/  @!PT LDS RZ, [RZ] ;  /* 0x00000000fffff984 */ /* 0x000fe20000000800 */
[----:B------:R-:W-:Y:S01]  /*1c340*/  @!PT LDS RZ, [RZ] ;  /* 0x00000000fffff984 */ /* 0x000fe20000000800 */
[----:B------:R-:W-:Y:S01]  /*1c350*/  @!PT LDS RZ, [RZ] ;  /* 0x00000000fffff984 */ /* 0x000fe20000000800 */
[----:B------:R-:W-:Y:S01]  /*1c360*/  @!P1 LDGSTS.E.BYPASS.LTC128B.128 [R190+0xa000], desc[UR6][R136.64] ;  /* 0x0a00000088be9fae */ /* 0x000fe2000b901d46 */
[-C--:B------:R-:W-:Y:S01]  /*1c370*/  @!P1 LEA.HI.X R33, R14, R221.reuse, R4, 0x1, P5 ;  /* 0x000000dd0e219211 */ /* 0x080fe200028f0c04 */
[----:B------:R-:W-:Y:S01]  /*1c380*/  @!P1 IMAD.MOV.U32 R14, RZ, RZ, R0 ;  /* 0x000000ffff0e9224 */ /* 0x000fe200078e0000 */
[-C--:B------:R-:W-:Y:S01]  /*1c390*/  @!P1 LEA.HI.X R31, R12, R221.reuse, R6, 0x1, P4 ;  /* 0x000000dd0c1f9211 */ /* 0x080fe200020f0c06 */
[----:B------:R-:W-:Y:S01]  /*1c3a0*/  @P1 STS.128 [R190+0xa800], RZ ;  /* 0x00a800ffbe001388 */ /* 0x000fe20000000c00 */
[-C--:B------:R-:W-:Y:S01]  /*1c3b0*/  @!P1 LEA.HI.X R29, R10, R221.reuse, R11, 0x1, P3 ;  /* 0x000000dd0a1d9211 */ /* 0x080fe200018f0c0b */
[--C-:B------:R-:W-:Y:S01]  /*1c3c0*/  @!P1 IMAD.MOV.U32 R12, RZ, RZ, R0.reuse ;  /* 0x000000ffff0c9224 */ /* 0x100fe200078e0000 */
[----:B------:R-:W-:Y:S01]  /*1c3d0*/  @!P1 LEA.HI.X R27, R8, R221, R9, 0x1, P2 ;  /* 0x000000dd081b9211 */ /* 0x000fe200010f0c09 */
        /* <DEDUP_REMOVED lines=14> */
[----:B------:R-:W-:Y:S01]  /*1c4c0*/  @P1 STS.128 [R190+0xb800], RZ ;  /* 0x00b800ffbe001388 */ /* 0x000fe20000000c00 */
[----:B------:R-:W-:-:S03]  /*1c4d0*/  @!P1 IMAD.MOV.U32 R13, RZ, RZ, R3 ;  /* 0x000000ffff0d9224 */ /* 0x000fc600078e0003 */
[----:B------:R-:W-:Y:S01]  /*1c4e0*/  @!PT LDS RZ, [RZ] ;  /* 0x00000000fffff984 */ /* 0x000fe20000000800 */
[----:B------:R-:W-:Y:S01]  /*1c4f0*/  @!PT LDS RZ, [RZ] ;  /* 0x00000000fffff984 */ /* 0x000fe20000000800 */
[----:B------:R-:W-:Y:S01]  /*1c500*/  @!PT LDS RZ, [RZ] ;  /* 0x00000000fffff984 */ /* 0x000fe20000000800 */
[----:B------:R-:W-:Y:S01]  /*1c510*/  @!P1 LDGSTS.E.BYPASS.LTC128B.128 [R190+0xb800], desc[UR6][R42.64] ;  /* 0x0b8000002abe9fae */ /* 0x000fe2000b901d46 */
[----:B------:R-:W-:Y:S01]  /*1c520*/  @!P1 IMAD.IADD R0, R17, 0x1, R0 ;  /* 0x0000000111009824 */ /* 0x000fe200078e0200 */
[----:B------:R-:W-:Y:S02]  /*1c530*/  @!P1 LEA R24, P2, R16, R220, 0x1 ;  /* 0x000000dc10189211 */ /* 0x000fe400078408ff */
[----:B------:R-:W-:Y:S01]  /*1c540*/  @P1 STS.128 [R190+0xc000], RZ ;  /* 0x00c000ffbe001388 */ /* 0x000fe20000000c00 */
[----:B------:R-:W-:-:S03]  /*1c550*/  @!P1 IMAD.MOV.U32 R11, RZ, RZ, R3 ;  /* 0x000000ffff0b9224 */ /* 0x000fc600078e0003 */
        /* <DEDUP_REMOVED lines=12> */
[C---:B------:R-:W-:Y:S02]  /*1c620*/  @!P1 IMAD R3, R25.reuse, 0xd0, RZ ;  /* 0x000000d019039824 */ /* 0x040fe400078e02ff */
        /* <DEDUP_REMOVED lines=26> */
[----:B------:R-:W-:Y:S01]  /*1c7d0*/  @!P1 LEA.HI.X R23, R14, R221, R0, 0x1, P5 ;  /* 0x000000dd0e179211 */ /* 0x000fe200028f0c00 */
[----:B------:R-:W-:Y:S01]  /*1c7e0*/  @!P1 IMAD.IADD R6, R9, 0x1, R18 ;  /* 0x0000000109069824 */ /* 0x000fe200078e0212 */
[----:B------:R-:W-:Y:S01]  /*1c7f0*/  @P1 STS.128 [R190+0xe800], RZ ;  /* 0x00e800ffbe001388 */ /* 0x000fe20000000c00 */
[----:B------:R-:W-:-:S03]  /*1c800*/  @!P1 LEA R18, P3, R10, R220, 0x1 ;  /* 0x000000dc0a129211 */ /* 0x000fc600078608ff */
[----:B------:R-:W-:Y:S01]  /*1c810*/  @!PT LDS RZ, [RZ] ;  /* 0x00000000fffff984 */ /* 0x000fe20000000800 */
[----:B------:R-:W-:Y:S01]  /*1c820*/  @!PT LDS RZ, [RZ] ;  /* 0x00000000fffff984 */ /* 0x000fe20000000800 */
[----:B------:R-:W-:Y:S01]  /*1c830*/  @!PT LDS RZ, [RZ] ;  /* 0x00000000fffff984 */ /* 0x000fe20000000800 */
[----:B------:R1:W-:Y:S01]  /*1c840*/  @!P1 LDGSTS.E.BYPASS.LTC128B.128 [R190+0xe800], desc[UR6][R28.64] ;  /* 0x0e8000001cbe9fae */ /* 0x0003e2000b901d46 */
        /* <DEDUP_REMOVED lines=34> */
[----:B------:R-:W-:Y:S04]  /*1ca70*/  LDSM.16.M88.4 R8, [R138+0x2000] ;  /* 0x002000008a08783b */ /* 0x000fe80000000200 */
[----:B-1----:R-:W-:Y:S04]  /*1ca80*/  LDSM.16.M88.4 R28, [R138+0x2800] ;  /* 0x002800008a1c783b */ /* 0x002fe80000000200 */
[----:B--2---:R-:W1:Y:S04]  /*1ca90*/  LDSM.16.M88.4 R20, [R185] ;  /* 0x00000000b914783b */ /* 0x004e680000000200 */
[----:B------:R-:W-:Y:S01]  /*1caa0*/  LDSM.16.M88.4 R32, [R84+0x2000] ;  /* 0x002000005420783b */ /* 0x000fe20000000200 */
[----:B------:R-:W-:-:S02]  /*1cab0*/  IMAD.MOV.U32 R68, RZ, RZ, R63 ;  /* 0x000000ffff447224 */ /* 0x000fc400078e003f */
[----:B------:R-:W-:Y:S01]  /*1cac0*/  IMAD.MOV.U32 R69, RZ, RZ, R62 ;  /* 0x000000ffff457224 */ /* 0x000fe200078e003e */
[----:B------:R-:W-:Y:S01]  /*1cad0*/  LDSM.16.M88.4 R40, [R138+0x3000] ;  /* 0x003000008a28783b */ /* 0x000fe20000000200 */
[----:B------:R-:W-:Y:S02]  /*1cae0*/  IMAD.MOV.U32 R70, RZ, RZ, R61 ;  /* 0x000000ffff467224 */ /* 0x000fe400078e003d */
[----:B------:R-:W-:Y:S01]  /*1caf0*/  IMAD.MOV.U32 R71, RZ, RZ, R60 ;  /* 0x000000ffff477224 */ /* 0x000fe200078e003c */
[----:B------:R-:W-:Y:S01]  /*1cb00*/  MOV R72, R59 ;  /* 0x0000003b00487202 */ /* 0x000fe20000000f00 */
[----:B------:R-:W-:Y:S04]  /*1cb10*/  LDSM.16.M88.4 R60, [R84+0x2800] ;  /* 0x00280000543c783b */ /* 0x000fe80000000200 */
[----:B---3--:R-:W2:Y:S01]  /*1cb20*/  LDSM.16.M88.4 R16, [R64] ;  /* 0x000000004010783b */ /* 0x008ea20000000200 */
[----:B------:R-:W-:-:S02]  /*1cb30*/  IMAD.MOV.U32 R76, RZ, RZ, R55 ;  /* 0x000000ffff4c7224 */ /* 0x000fc400078e0037 */
[----:B------:R-:W-:Y:S01]  /*1cb40*/  IMAD.MOV.U32 R77, RZ, RZ, R54 ;  /* 0x000000ffff4d7224 */ /* 0x000fe200078e0036 */
[----:B------:R-:W-:Y:S01]  /*1cb50*/  LDSM.16.M88.4 R64, [R138+0x4000] ;  /* 0x004000008a40783b */ /* 0x000fe20000000200 */
[----:B------:R-:W-:Y:S02]  /*1cb60*/  IMAD.MOV.U32 R78, RZ, RZ, R53 ;  /* 0x000000ffff4e7224 */ /* 0x000fe400078e0035 */
[----:B------:R-:W-:Y:S01]  /*1cb70*/  IMAD.MOV.U32 R83, RZ, RZ, R52 ;  /* 0x000000ffff537224 */ /* 0x000fe200078e0034 */
[----:B------:R-:W-:Y:S04]  /*1cb80*/  LDSM.16.M88.4 R88, [R84+0x4000] ;  /* 0x004000005458783b */ /* 0x000fe80000000200 */
[----:B------:R-:W3:Y:S01]  /*1cb90*/  LDSM.16.M88.4 R52, [R138+0x3800] ;  /* 0x003800008a34783b */ /* 0x000ee20000000200 */
[----:B------:R-:W-:-:S02]  /*1cba0*/  IMAD.MOV.U32 R82, RZ, RZ, R51 ;  /* 0x000000ffff527224 */ /* 0x000fc400078e0033 */
[----:B------:R-:W-:Y:S01]  /*1cbb0*/  IMAD.MOV.U32 R81, RZ, RZ, R50 ;  /* 0x000000ffff517224 */ /* 0x000fe200078e0032 */
[----:B------:R-:W-:Y:S01]  /*1cbc0*/  LDSM.16.M88.4 R92, [R138+0x6000] ;  /* 0x006000008a5c783b */ /* 0x000fe20000000200 */
[----:B------:R-:W-:Y:S02]  /*1cbd0*/  IMAD.MOV.U32 R80, RZ, RZ, R49 ;  /* 0x000000ffff507224 */ /* 0x000fe400078e0031 */
[----:B------:R-:W-:Y:S01]  /*1cbe0*/  IMAD.MOV.U32 R79, RZ, RZ, R48 ;  /* 0x000000ffff4f7224 */ /* 0x000fe200078e0030 */
[----:B------:R-:W-:Y:S01]  /*1cbf0*/  LDSM.16.M88.4 R112, [R138+0x7800] ;  /* 0x007800008a70783b */ /* 0x000fe20000000200 */
[----:B-1----:R-:W-:Y:S03]  /*1cc00*/  HMMA.16816.F32.BF16 R24, R20, R8, RZ ;  /* 0x000000081418723c */ /* 0x002fe600000418ff */
[----:B------:R-:W1:Y:S01]  /*1cc10*/  LDSM.16.M88.4 R48, [R84+0x3800] ;  /* 0x003800005430783b */ /* 0x000e620000000200 */
[----:B------:R-:W-:-:S02]  /*1cc20*/  IMAD.MOV.U32 R73, RZ, RZ, R58 ;  /* 0x000000ffff497224 */ /* 0x000fc400078e003a */
[----:B------:R-:W-:Y:S01]  /*1cc30*/  IMAD.MOV.U32 R74, RZ, RZ, R57 ;  /* 0x000000ffff4a7224 */ /* 0x000fe200078e0039 */
[----:B------:R-:W-:Y:S01]  /*1cc40*/  LDSM.16.M88.4 R96, [R84+0x7000] ;  /* 0x007000005460783b */ /* 0x000fe20000000200 */
[C---:B------:R-:W-:Y:S01]  /*1cc50*/  HMMA.16816.F32.BF16 R12, R20.reuse, R10, RZ ;  /* 0x0000000a140c723c */ /* 0x040fe200000418ff */
[----:B------:R-:W-:Y:S02]  /*1cc60*/  IMAD.MOV.U32 R75, RZ, RZ, R56 ;  /* 0x000000ffff4b7224 */ /* 0x000fe400078e0038 */
[----:B------:R-:W4:Y:S03]  /*1cc70*/  LDSM.16.M88.4 R56, [R84+0x3000] ;  /* 0x003000005438783b */ /* 0x000f260000000200 */
[----:B------:R-:W-:Y:S01]  /*1cc80*/  HMMA.16816.F32.BF16 R8, R20, R28, RZ ;  /* 0x0000001c1408723c */ /* 0x000fe200000418ff */
[----:B------:R-:W-:Y:S01]  /*1cc90*/  IMAD.MOV.U32 R252, RZ, RZ, R122 ;  /* 0x000000fffffc7224 */ /* 0x000fe200078e007a */
[----:B------:R-:W0:Y:S08]  /*1cca0*/  LDGDEPBAR ;  /* 0x00000000000079af */ /* 0x000e300000000000 */
[C---:B--2---:R-:W-:Y:S08]  /*1ccb0*/  HMMA.16816.F32.BF16 R44, R16.reuse, R32, R24 ;  /* 0x00000020102c723c */ /* 0x044ff00000041818 */
[C---:B------:R-:W-:Y:S06]  /*1ccc0*/  HMMA.16816.F32.BF16 R12, R16.reuse, R34, R12 ;  /* 0x00000022100c723c */ /* 0x040fec000004180c */
[----:B------:R-:W-:Y:S01]  /*1ccd0*/  HMMA.16816.F32.BF16 R8, R16, R60, R8 ;  /* 0x0000003c1008723c */ /* 0x000fe20000041808 */
[----:B------:R-:W-:-:S02]  /*1cce0*/  IMAD.MOV.U32 R128, RZ, RZ, R79 ;  /* 0x000000ffff807224 */ /* 0x000fc400078e004f */
[----:B------:R-:W-:Y:S02]  /*1ccf0*/  IMAD.MOV.U32 R129, RZ, RZ, R78 ;  /* 0x000000ffff817224 */ /* 0x000fe400078e004e */
[----:B------:R-:W-:Y:S01]  /*1cd00*/  IMAD.MOV.U32 R130, RZ, RZ, R77 ;  /* 0x000000ffff827224 */ /* 0x000fe200078e004d */
[----:B------:R-:W-:Y:S01]  /*1cd10*/  HMMA.16816.F32.BF16 R32, R20, R40, RZ ;  /* 0x000000281420723c */ /* 0x000fe200000418ff */
[----:B------:R-:W-:Y:S02]  /*1cd20*/  IMAD.MOV.U32 R131, RZ, RZ, R76 ;  /* 0x000000ffff837224 */ /* 0x000fe400078e004c */
[----:B------:R-:W-:Y:S01]  /*1cd30*/  LDSM.16.M88.4 R76, [R138+0x5000] ;  /* 0x005000008a4c783b */ /* 0x000fe20000000200 */
[----:B------:R-:W-:Y:S02]  /*1cd40*/  IMAD.MOV.U32 R226, RZ, RZ, R47 ;  /* 0x000000ffffe27224 */ /* 0x000fe400078e002f */
[----:B------:R-:W-:Y:S02]  /*1cd50*/  IMAD.MOV.U32 R195, RZ, RZ, R45 ;  /* 0x000000ffffc37224 */ /* 0x000fe400078e002d */
[----:B------:R-:W-:-:S02]  /*1cd60*/  IMAD.MOV.U32 R194, RZ, RZ, R46 ;  /* 0x000000ffffc27224 */ /* 0x000fc400078e002e */
[----:B------:R-:W-:Y:S02]  /*1cd70*/  IMAD.MOV.U32 R221, RZ, RZ, R44 ;  /* 0x000000ffffdd7224 */ /* 0x000fe400078e002c */
[C---:B------:R-:W-:Y:S01]  /*1cd80*/  HMMA.16816.F32.BF16 R44, R20.reuse, R30, RZ ;  /* 0x0000001e142c723c */ /* 0x040fe200000418ff */
[----:B------:R-:W-:Y:S01]  /*1cd90*/  IMAD.MOV.U32 R191, RZ, RZ, R12 ;  /* 0x000000ffffbf7224 */ /* 0x000fe200078e000c */
[----:B------:R-:W-:Y:S01]  /*1cda0*/  MOV R174, R14 ;  /* 0x0000000e00ae7202 */ /* 0x000fe20000000f00 */
[----:B------:R-:W-:Y:S02]  /*1cdb0*/  IMAD.MOV.U32 R175, RZ, RZ, R13 ;  /* 0x000000ffffaf7224 */ /* 0x000fe400078e000d */
[----:B------:R-:W-:Y:S01]  /*1cdc0*/  IMAD.MOV.U32 R37, RZ, RZ, R15 ;  /* 0x000000ffff257224 */ /* 0x000fe200078e000f */
[C---:B------:R-:W-:Y:S01]  /*1cdd0*/  HMMA.16816.F32.BF16 R28, R20.reuse, R42, RZ ;  /* 0x0000002a141c723c */ /* 0x040fe200000418ff */
[----:B------:R-:W2:Y:S05]  /*1cde0*/  LDSM.16.M88.4 R40, [R138+0x4800] ;  /* 0x004800008a28783b */ /* 0x000eaa0000000200 */
[C---:B---3--:R-:W-:Y:S06]  /*1cdf0*/  HMMA.16816.F32.BF16 R24, R20.reuse, R52, RZ ;  /* 0x000000341418723c */ /* 0x048fec00000418ff */
[----:B------:R-:W-:Y:S01]  /*1ce00*/  HMMA.16816.F32.BF16 R12, R20, R54, RZ ;  /* 0x00000036140c723c */ /* 0x000fe200000418ff */
[----:B------:R-:W-:-:S02]  /*1ce10*/  IMAD.MOV.U32 R120, RZ, RZ, R8 ;  /* 0x000000ffff787224 */ /* 0x000fc400078e0008 */
[----:B------:R-:W-:Y:S02]  /*1ce20*/  IMAD.MOV.U32 R36, RZ, RZ, R9 ;  /* 0x000000ffff247224 */ /* 0x000fe400078e0009 */
[----:B------:R-:W-:Y:S02]  /*1ce30*/  IMAD.MOV.U32 R6, RZ, RZ, R10 ;  /* 0x000000ffff067224 */ /* 0x000fe400078e000a */
[----:B------:R-:W-:Y:S02]  /*1ce40*/  IMAD.MOV.U32 R0, RZ, RZ, R11 ;  /* 0x000000ffff007224 */ /* 0x000fe400078e000b */
[----:B------:R-:W-:Y:S01]  /*1ce50*/  HMMA.16816.F32.BF16 R8, R20, R64, RZ ;  /* 0x000000401408723c */ /* 0x000fe200000418ff */
[----:B------:R-:W-:Y:S01]  /*1ce60*/  MOV R179, R71 ;  /* 0x0000004700b37202 */ /* 0x000fe20000000f00 */
[----:B------:R-:W-:Y:S02]  /*1ce70*/  IMAD.MOV.U32 R196, RZ, RZ, R70 ;  /* 0x000000ffffc47224 */ /* 0x000fe400078e0046 */
[----:B------:R-:W-:-:S02]  /*1ce80*/  IMAD.MOV.U32 R197, RZ, RZ, R69 ;  /* 0x000000ffffc57224 */ /* 0x000fc400078e0045 */
[----:B------:R-:W-:Y:S02]  /*1ce90*/  IMAD.MOV.U32 R198, RZ, RZ, R68 ;  /* 0x000000ffffc67224 */ /* 0x000fe400078e0044 */
[----:B------:R-:W3:Y:S01]  /*1cea0*/  LDSM.16.M88.4 R68, [R84+0x5000] ;  /* 0x005000005444783b */ /* 0x000ee20000000200 */
[----:B-1----:R-:W-:Y:S01]  /*1ceb0*/  HMMA.16816.F32.BF16 R212, R16, R48, R24 ;  /* 0x0000003010d4723c */ /* 0x002fe20000041818 */
[----:B------:R-:W-:Y:S02]  /*1cec0*/  IMAD.MOV.U32 R86, RZ, RZ, R83 ;  /* 0x000000ffff567224 */ /* 0x000fe400078e0053 */
[----:B------:R-:W-:-:S03]  /*1ced0*/  IMAD.MOV.U32 R87, RZ, RZ, R82 ;  /* 0x000000ffff577224 */ /* 0x000fc600078e0052 */
[C---:B------:R-:W-:Y:S01]  /*1cee0*/  HMMA.16816.F32.BF16 R208, R16.reuse, R50, R12 ;  /* 0x0000003210d0723c */ /* 0x040fe2000004180c */
[----:B------:R-:W1:Y:S01]  /*1cef0*/  LDSM.16.M88.4 R48, [R84+0x6000] ;  /* 0x006000005430783b */ /* 0x000e620000000200 */
[----:B------:R-:W-:Y:S02]  /*1cf00*/  IMAD.MOV.U32 R121, RZ, RZ, R81 ;  /* 0x000000ffff797224 */ /* 0x000fe400078e0051 */
[----:B------:R-:W-:Y:S02]  /*1cf10*/  IMAD.MOV.U32 R123, RZ, RZ, R80 ;  /* 0x000000ffff7b7224 */ /* 0x000fe400078e0050 */
[----:B------:R-:W5:Y:S01]  /*1cf20*/  LDSM.16.M88.4 R80, [R138+0x5800] ;  /* 0x005800008a50783b */ /* 0x000f620000000200 */
[----:B------:R-:W-:Y:S01]  /*1cf30*/  HMMA.16816.F32.BF16 R248, R16, R62, R44 ;  /* 0x0000003e10f8723c */ /* 0x000fe2000004182c */
[----:B------:R-:W-:Y:S02]  /*1cf40*/  IMAD.MOV.U32 R176, RZ, RZ, R75 ;  /* 0x000000ffffb07224 */ /* 0x000fe400078e004b */
[----:B------:R-:W-:-:S02]  /*1cf50*/  IMAD.MOV.U32 R85, RZ, RZ, R74 ;  /* 0x000000ffff557224 */ /* 0x000fc400078e004a */
[----:B------:R-:W-:Y:S01]  /*1cf60*/  IMAD.MOV.U32 R177, RZ, RZ, R73 ;  /* 0x000000ffffb17224 */ /* 0x000fe200078e0049 */
[----:B----4-:R-:W-:Y:S01]  /*1cf70*/  HMMA.16816.F32.BF16 R232, R16, R56, R32 ;  /* 0x0000003810e8723c */ /* 0x010fe20000041820 */
[----:B------:R-:W-:Y:S02]  /*1cf80*/  IMAD.MOV.U32 R178, RZ, RZ, R72 ;  /* 0x000000ffffb27224 */ /* 0x000fe400078e0048 */
[----:B------:R-:W4:Y:S03]  /*1cf90*/  LDSM.16.M88.4 R72, [R84+0x4800] ;  /* 0x004800005448783b */ /* 0x000f260000000200 */
[C---:B--2---:R-:W-:Y:S06]  /*1cfa0*/  HMMA.16816.F32.BF16 R52, R20.reuse, R40, RZ ;  /* 0x000000281434723c */ /* 0x044fec00000418ff */
[----:B------:R-:W-:Y:S06]  /*1cfb0*/  HMMA.16816.F32.BF16 R44, R20, R42, RZ ;  /* 0x0000002a142c723c */ /* 0x000fec00000418ff */
[----:B------:R-:W-:Y:S06]  /*1cfc0*/  HMMA.16816.F32.BF16 R204, R16, R88, R8 ;  /* 0x0000005810cc723c */ /* 0x000fec0000041808 */
[C---:B------:R-:W-:Y:S06]  /*1cfd0*/  HMMA.16816.F32.BF16 R40, R20.reuse, R76, RZ ;  /* 0x0000004c1428723c */ /* 0x040fec00000418ff */
[C---:B------:R-:W-:Y:S01]  /*1cfe0*/  HMMA.16816.F32.BF16 R32, R20.reuse, R78, RZ ;  /* 0x0000004e1420723c */ /* 0x040fe200000418ff */
[----:B------:R-:W-:Y:S05]  /*1cff0*/  LDSM.16.M88.4 R76, [R138+0x7000] ;  /* 0x007000008a4c783b */ /* 0x000fea0000000200 */
[C---:B------:R-:W-:Y:S06]  /*1d000*/  HMMA.16816.F32.BF16 R12, R20.reuse, R92, RZ ;  /* 0x0000005c140c723c */ /* 0x040fec00000418ff */
[----:B------:R-:W-:Y:S06]  /*1d010*/  HMMA.16816.F32.BF16 R8, R20, R94, RZ ;  /* 0x0000005e1408723c */ /* 0x000fec00000418ff */
[----:B------:R-:W-:Y:S01]  /*1d020*/  HMMA.16816.F32.BF16 R216, R16, R58, R28 ;  /* 0x0000003a10d8723c */ /* 0x000fe2000004181c */
[----:B------:R-:W-:Y:S01]  /*1d030*/  LDSM.16.M88.4 R56, [R138+0x6800] ;  /* 0x006800008a38783b */ /* 0x000fe20000000200 */
[----:B------:R-:W-:-:S02]  /*1d040*/  IMAD.MOV.U32 R3, RZ, RZ, R128 ;  /* 0x000000ffff037224 */ /* 0x000fc400078e0080 */
[----:B------:R-:W-:Y:S01]  /*1d050*/  IMAD.MOV.U32 R220, RZ, RZ, R123 ;  /* 0x000000ffffdc7224 */ /* 0x000fe200078e007b */
[----:B------:R-:W-:Y:S01]  /*1d060*/  LDSM.16.M88.4 R92, [R138+0x9000] ;  /* 0x009000008a5c783b */ /* 0x000fe20000000200 */
[----:B------:R-:W-:Y:S03]  /*1d070*/  HMMA.16816.F32.BF16 R60, R20, R66, RZ ;  /* 0x00000042143c723c */ /* 0x000fe600000418ff */
[----:B------:R-:W2:Y:S03]  /*1d080*/  LDSM.16.M88.4 R64, [R84+0x5800] ;  /* 0x005800005440783b */ /* 0x000ea60000000200 */
[C---:B---3--:R-:W-:Y:S01]  /*1d090*/  HMMA.16816.F32.BF16 R100, R16.reuse, R68, R40 ;  /* 0x000000441064723c */ /* 0x048fe20000041828 */
[----:B------:R-:W-:Y:S05]  /*1d0a0*/  LDSM.16.M88.4 R40, [R196] ;  /* 0x00000000c428783b */ /* 0x000fea0000000200 */
[C---:B------:R-:W-:Y:S01]  /*1d0b0*/  HMMA.16816.F32.BF16 R104, R16.reuse, R70, R32 ;  /* 0x000000461068723c */ /* 0x040fe20000041820 */
[----:B------:R-:W3:Y:S04]  /*1d0c0*/  LDSM.16.M88.4 R68, [R84+0x7800] ;  /* 0x007800005444783b */ /* 0x000ee80000000200 */
[----:B------:R-:W-:Y:S01]  /*1d0d0*/  LDSM.16.M88.4 R32, [R179] ;  /* 0x00000000b320783b */ /* 0x000fe20000000200 */
[C---:B-1----:R-:W-:Y:S03]  /*1d0e0*/  HMMA.16816.F32.BF16 R236, R16.reuse, R48, R12 ;  /* 0x0000003010ec723c */ /* 0x042fe6000004180c */
[----:B------:R-:W-:Y:S03]  /*1d0f0*/  LDSM.16.M88.4 R12, [R2] ;  /* 0x00000000020c783b */ /* 0x000fe60000000200 */
[----:B------:R-:W-:Y:S01]  /*1d100*/  HMMA.16816.F32.BF16 R228, R16, R50, R8 ;  /* 0x0000003210e4723c */ /* 0x000fe20000041808 */
[----:B------:R-:W1:Y:S05]  /*1d110*/  LDSM.16.M88.4 R48, [R198] ;  /* 0x00000000c630783b */ /* 0x000e6a0000000200 */
[C---:B-----5:R-:W-:Y:S06]  /*1d120*/  HMMA.16816.F32.BF16 R28, R20.reuse, R80, RZ ;  /* 0x00000050141c723c */ /* 0x060fec00000418ff */
[----:B------:R-:W-:Y:S01]  /*1d130*/  HMMA.16816.F32.BF16 R24, R20, R82, RZ ;  /* 0x000000521418723c */ /* 0x000fe200000418ff */
[----:B------:R-:W5:Y:S05]  /*1d140*/  LDSM.16.M88.4 R80, [R84+0x6800] ;  /* 0x006800005450783b */ /* 0x000f6a0000000200 */
[----:B----4-:R-:W-:Y:S06]  /*1d150*/  HMMA.16816.F32.BF16 R116, R16, R72, R52 ;  /* 0x000000481074723c */ /* 0x010fec0000041834 */
[----:B------:R-:W-:Y:S06]  /*1d160*/  HMMA.16816.F32.BF16 R52, R20, R114, RZ ;  /* 0x000000721434723c */ /* 0x000fec00000418ff */
[C---:B--2---:R-:W-:Y:S01]  /*1d170*/  HMMA.16816.F32.BF16 R244, R16.reuse, R64, R28 ;  /* 0x0000004010f4723c */ /* 0x044fe2000004181c */
[----:B------:R-:W2:Y:S05]  /*1d180*/  LDSM.16.M88.4 R28, [R178] ;  /* 0x00000000b21c783b */ /* 0x000eaa0000000200 */
[----:B------:R-:W-:Y:S06]  /*1d190*/  HMMA.16816.F32.BF16 R240, R16, R66, R24 ;  /* 0x0000004210f0723c */ /* 0x000fec0000041818 */
[C---:B------:R-:W-:Y:S06]  /*1d1a0*/  HMMA.16816.F32.BF16 R24, R20.reuse, R56, RZ ;  /* 0x000000381418723c */ /* 0x040fec00000418ff */
[C---:B------:R-:W-:Y:S06]  /*1d1b0*/  HMMA.16816.F32.BF16 R8, R20.reuse, R58, RZ ;  /* 0x0000003a1408723c */ /* 0x040fec00000418ff */
[----:B------:R-:W-:Y:S06]  /*1d1c0*/  HMMA.16816.F32.BF16 R56, R20, R112, RZ ;  /* 0x000000701438723c */ /* 0x000fec00000418ff */
[----:B---3--:R-:W-:Y:S06]  /*1d1d0*/  HMMA.16816.F32.BF16 R112, R16, R70, R52 ;  /* 0x000000461070723c */ /* 0x008fec0000041834 */
[----:B-1----:R-:W-:Y:S06]  /*1d1e0*/  HMMA.16816.F32.BF16 R52, R12, R50, R248 ;  /* 0x000000320c34723c */ /* 0x002fec00000418f8 */
[C---:B------:R-:W-:Y:S01]  /*1d1f0*/  HMMA.16816.F32.BF16 R124, R16.reuse, R90, R60 ;  /* 0x0000005a107c723c */ /* 0x040fe2000004183c */
[----:B------:R-:W-:Y:S05]  /*1d200*/  LDSM.16.M88.4 R88, [R138+0x8800] ;  /* 0x008800008a58783b */ /* 0x000fea0000000200 */
[----:B------:R-:W-:Y:S01]  /*1d210*/  HMMA.16816.F32.BF16 R108, R16, R74, R44 ;  /* 0x0000004a106c723c */ /* 0x000fe2000004182c */
[----:B------:R-:W1:Y:S04]  /*1d220*/  LDSM.16.M88.4 R72, [R177] ;  /* 0x00000000b148783b */ /* 0x000e680000000200 */
[----:B------:R3:W4:Y:S01]  /*1d230*/  LDSM.16.M88.4 R44, [R197] ;  /* 0x00000000c52c783b */ /* 0x0007220000000200 */
[----:B------:R-:W-:Y:S06]  /*1d240*/  HMMA.16816.F32.BF16 R204, R12, R32, R204 ;  /* 0x000000200ccc723c */ /* 0x000fec00000418cc */
[----:B------:R-:W-:Y:S01]  /*1d250*/  IMAD.MOV.U32 R2, RZ, RZ, R55 ;  /* 0x000000ffff027224 */ /* 0x000fe200078e0037 */
[C---:B-----5:R-:W-:Y:S01]  /*1d260*/  HMMA.16816.F32.BF16 R200, R16.reuse, R80, R24 ;  /* 0x0000005010c8723c */ /* 0x060fe20000041818 */
[----:B------:R-:W-:Y:S01]  /*1d270*/  IMAD.MOV.U32 R227, RZ, RZ, R121 ;  /* 0x000000ffffe37224 */ /* 0x000fe200078e0079 */
[----:B------:R-:W5:Y:S04]  /*1d280*/  LDSM.16.M88.4 R24, [R138+0x8000] ;  /* 0x008000008a18783b */ /* 0x000f680000000200 */
[----:B---3--:R-:W-:Y:S07]  /*1d290*/  HMMA.16816.F32.BF16 R196, R16, R82, R8 ;  /* 0x0000005210c4723c */ /* 0x008fee0000041808 */
[----:B------:R-:W-:-:S02]  /*1d2a0*/  IMAD.MOV.U32 R9, RZ, RZ, R36 ;  /* 0x000000ffff097224 */ /* 0x000fc400078e0024 */
[----:B------:R-:W-:Y:S02]  /*1d2b0*/  IMAD.MOV.U32 R10, RZ, RZ, R6 ;  /* 0x000000ffff0a7224 */ /* 0x000fe400078e0006 */
[----:B------:R-:W-:Y:S02]  /*1d2c0*/  IMAD.MOV.U32 R11, RZ, RZ, R0 ;  /* 0x000000ffff0b7224 */ /* 0x000fe400078e0000 */
[----:B------:R-:W-:Y:S02]  /*1d2d0*/  IMAD.MOV.U32 R36, RZ, RZ, R53 ;  /* 0x000000ffff247224 */ /* 0x000fe400078e0035 */
[----:B------:R-:W-:Y:S02]  /*1d2e0*/  IMAD.MOV.U32 R6, RZ, RZ, R54 ;  /* 0x000000ffff067224 */ /* 0x000fe400078e0036 */
[----:B------:R-:W-:Y:S02]  /*1d2f0*/  IMAD.MOV.U32 R0, RZ, RZ, R52 ;  /* 0x000000ffff007224 */ /* 0x000fe400078e0034 */
[----:B------:R-:W-:Y:S01]  /*1d300*/  HMMA.16816.F32.BF16 R52, R12, R34, R124 ;  /* 0x000000220c34723c */ /* 0x000fe2000004187c */
[----:B------:R-:W-:-:S05]  /*1d310*/  IMAD.MOV.U32 R8, RZ, RZ, R120 ;  /* 0x000000ffff087224 */ /* 0x000fca00078e0078 */
[C---:B--2---:R-:W-:Y:S06]  /*1d320*/  HMMA.16816.F32.BF16 R32, R12.reuse, R28, R116 ;  /* 0x0000001c0c20723c */ /* 0x044fec0000041874 */
[C---:B------:R-:W-:Y:S06]  /*1d330*/  HMMA.16816.F32.BF16 R28, R12.reuse, R30, R108 ;  /* 0x0000001e0c1c723c */ /* 0x040fec000004186c */
[----:B------:R-:W-:Y:S06]  /*1d340*/  HMMA.16816.F32.BF16 R80, R12, R48, R8 ;  /* 0x000000300c50723c */ /* 0x000fec0000041808 */
[----:B------:R-:W-:Y:S07]  /*1d350*/  HMMA.16816.F32.BF16 R64, R20, R76, RZ ;  /* 0x0000004c1440723c */ /* 0x000fee00000418ff */
[----:B------:R-:W-:-:S05]  /*1d360*/  IMAD.MOV.U32 R76, RZ, RZ, R131 ;  /* 0x000000ffff4c7224 */ /* 0x000fca00078e0083 */
[----:B------:R-:W-:Y:S02]  /*1d370*/  IMAD.MOV.U32 R119, RZ, RZ, R28 ;  /* 0x000000ffff777224 */ /* 0x000fe400078e001c */
[----:B------:R-:W-:Y:S02]  /*1d380*/  IMAD.MOV.U32 R118, RZ, RZ, R29 ;  /* 0x000000ffff767224 */ /* 0x000fe400078e001d */
[----:B------:R-:W-:Y:S02]  /*1d390*/  IMAD.MOV.U32 R117, RZ, RZ, R30 ;  /* 0x000000ffff757224 */ /* 0x000fe400078e001e */
[----:B------:R-:W-:Y:S02]  /*1d3a0*/  IMAD.MOV.U32 R116, RZ, RZ, R31 ;  /* 0x000000ffff747224 */ /* 0x000fe400078e001f */
[----:B-1----:R-:W-:Y:S01]  /*1d3b0*/  HMMA.16816.F32.BF16 R28, R12, R72, R100 ;  /* 0x000000480c1c723c */ /* 0x002fe20000041864 */
[----:B------:R-:W-:Y:S01]  /*1d3c0*/  IMAD.MOV.U32 R48, RZ, RZ, R82 ;  /* 0x000000ffff307224 */ /* 0x000fe200078e0052 */
[----:B------:R-:W-:Y:S01]  /*1d3d0*/  MOV R9, R80 ;  /* 0x0000005000097202 */ /* 0x000fe20000000f00 */
[----:B------:R-:W-:-:S02]  /*1d3e0*/  IMAD.MOV.U32 R10, RZ, RZ, R83 ;  /* 0x000000ffff0a7224 */ /* 0x000fc400078e0053 */
[----:B------:R-:W-:Y:S02]  /*1d3f0*/  IMAD.MOV.U32 R8, RZ, RZ, R81 ;  /* 0x000000ffff087224 */ /* 0x000fe400078e0051 */
[----:B------:R-:W-:Y:S02]  /*1d400*/  IMAD.MOV.U32 R81, RZ, RZ, R76 ;  /* 0x000000ffff517224 */ /* 0x000fe400078e004c */
[----:B------:R-:W-:Y:S02]  /*1d410*/  IMAD.MOV.U32 R80, RZ, RZ, R3 ;  /* 0x000000ffff507224 */ /* 0x000fe400078e0003 */
[----:B------:R-:W-:Y:S02]  /*1d420*/  IMAD.MOV.U32 R83, RZ, RZ, R220 ;  /* 0x000000ffff537224 */ /* 0x000fe400078e00dc */
[----:B------:R-:W-:Y:S01]  /*1d430*/  IMAD.MOV.U32 R82, RZ, RZ, R227 ;  /* 0x000000ffff527224 */ /* 0x000fe200078e00e3 */
[----:B------:R-:W-:Y:S01]  /*1d440*/  HMMA.16816.F32.BF16 R120, R16, R68, R56 ;  /* 0x000000441078723c */ /* 0x000fe20000041838 */
[----:B------:R-:W-:-:S05]  /*1d450*/  IMAD.MOV.U32 R49, RZ, RZ, R83 ;  /* 0x000000ffff317224 */ /* 0x000fca00078e0053 */
[----:B----4-:R-:W-:Y:S01]  /*1d460*/  HMMA.16816.F32.BF16 R232, R12, R44, R232 ;  /* 0x0000002c0ce8723c */ /* 0x010fe200000418e8 */
[----:B------:R-:W-:-:S05]  /*1d470*/  IMAD.MOV.U32 R59, RZ, RZ, R82 ;  /* 0x000000ffff3b7224 */ /* 0x000fca00078e0052 */
[----:B------:R-:W-:Y:S01]  /*1d480*/  HMMA.16816.F32.BF16 R212, R12, R40, R212 ;  /* 0x000000280cd4723c */ /* 0x000fe200000418d4 */
[----:B------:R-:W-:-:S06]  /*1d490*/  IMAD.MOV.U32 R45, RZ, RZ, R80 ;  /* 0x000000ffff2d7224 */ /* 0x000fcc00078e0050 */
[----:B------:R-:W-:Y:S02]  /*1d4a0*/  MOV R41, R81 ;  /* 0x0000005100297202 */ /* 0x000fe40000000f00 */
[----:B------:R-:W1:Y:S01]  /*1d4b0*/  LDSM.16.M88.4 R80, [R84+0x8800] ;  /* 0x008800005450783b */ /* 0x000e620000000200 */
[----:B------:R-:W-:Y:S01]  /*1d4c0*/  HMMA.16816.F32.BF16 R60, R20, R78, RZ ;  /* 0x0000004e143c723c */ /* 0x000fe200000418ff */
[----:B------:R-:W-:Y:S02]  /*1d4d0*/  IMAD.MOV.U32 R127, RZ, RZ, R28 ;  /* 0x000000ffff7f7224 */ /* 0x000fe400078e001c */
[----:B------:R-:W-:Y:S02]  /*1d4e0*/  IMAD.MOV.U32 R126, RZ, RZ, R29 ;  /* 0x000000ffff7e7224 */ /* 0x000fe400078e001d */
[----:B------:R-:W-:Y:S02]  /*1d4f0*/  IMAD.MOV.U32 R125, RZ, RZ, R30 ;  /* 0x000000ffff7d7224 */ /* 0x000fe400078e001e */
[----:B------:R-:W-:-:S02]  /*1d500*/  IMAD.MOV.U32 R124, RZ, RZ, R31 ;  /* 0x000000ffff7c7224 */ /* 0x000fc400078e001f */
[----:B------:R-:W-:Y:S01]  /*1d510*/  HMMA.16816.F32.BF16 R28, R12, R74, R104 ;  /* 0x0000004a0c1c723c */ /* 0x000fe20000041868 */
[----:B------:R-:W-:Y:S02]  /*1d520*/  IMAD.MOV.U32 R79, RZ, RZ, R176 ;  /* 0x000000ffff4f7224 */ /* 0x000fe400078e00b0 */
[----:B------:R-:W-:-:S03]  /*1d530*/  IMAD.MOV.U32 R77, RZ, RZ, R129 ;  /* 0x000000ffff4d7224 */ /* 0x000fc600078e0081 */
[----:B------:R-:W-:Y:S01]  /*1d540*/  HMMA.16816.F32.BF16 R176, R16, R96, R64 ;  /* 0x0000006010b0723c */ /* 0x000fe20000041840 */
[----:B------:R-:W-:Y:S01]  /*1d550*/  IMAD.MOV.U32 R78, RZ, RZ, R79 ;  /* 0x000000ffff4e7224 */ /* 0x000fe200078e004f */
[----:B------:R-:W-:Y:S01]  /*1d560*/  MOV R79, R226 ;  /* 0x000000e2004f7202 */ /* 0x000fe20000000f00 */
[----:B------:R-:W-:-:S03]  /*1d570*/  IMAD.MOV.U32 R11, RZ, RZ, R77 ;  /* 0x000000ffff0b7224 */ /* 0x000fc600078e004d */
[----:B------:R-:W-:Y:S01]  /*1d580*/  HMMA.16816.F32.BF16 R68, R20, R88, RZ ;  /* 0x000000581444723c */ /* 0x000fe200000418ff */
[----:B------:R-:W-:Y:S02]  /*1d590*/  IMAD.MOV.U32 R76, RZ, RZ, R195 ;  /* 0x000000ffff4c7224 */ /* 0x000fe400078e00c3 */
[----:B------:R-:W-:-:S03]  /*1d5a0*/  IMAD.MOV.U32 R77, RZ, RZ, R194 ;  /* 0x000000ffff4d7224 */ /* 0x000fc600078e00c2 */
[----:B------:R-:W-:Y:S01]  /*1d5b0*/  HMMA.16816.F32.BF16 R64, R20, R90, RZ ;  /* 0x0000005a1440723c */ /* 0x000fe200000418ff */
[----:B------:R-:W-:Y:S02]  /*1d5c0*/  IMAD.MOV.U32 R227, RZ, RZ, R33 ;  /* 0x000000ffffe37224 */ /* 0x000fe400078e0021 */
[----:B------:R-:W-:Y:S02]  /*1d5d0*/  IMAD.MOV.U32 R226, RZ, RZ, R34 ;  /* 0x000000ffffe27224 */ /* 0x000fe400078e0022 */
[----:B------:R-:W-:Y:S02]  /*1d5e0*/  IMAD.MOV.U32 R195, RZ, RZ, R35 ;  /* 0x000000ffffc37224 */ /* 0x000fe400078e0023 */
[----:B------:R-:W-:Y:S02]  /*1d5f0*/  IMAD.MOV.U32 R194, RZ, RZ, R32 ;  /* 0x000000ffffc27224 */ /* 0x000fe400078e0020 */
[----:B------:R-:W2:Y:S01]  /*1d600*/  LDSM.16.M88.4 R32, [R84+0x8000] ;  /* 0x008000005420783b */ /* 0x000ea20000000200 */
[----:B------:R-:W-:-:S02]  /*1d610*/  IMAD.MOV.U32 R73, RZ, RZ, R78 ;  /* 0x000000ffff497224 */ /* 0x000fc400078e004e */
[----:B------:R-:W-:Y:S02]  /*1d620*/  IMAD.MOV.U32 R108, RZ, RZ, R79 ;  /* 0x000000ffff6c7224 */ /* 0x000fe400078e004f */
[----:B------:R-:W-:Y:S02]  /*1d630*/  IMAD.MOV.U32 R109, RZ, RZ, R76 ;  /* 0x000000ffff6d7224 */ /* 0x000fe400078e004c */
[----:B------:R-:W-:Y:S01]  /*1d640*/  IMAD.MOV.U32 R110, RZ, RZ, R77 ;  /* 0x000000ffff6e7224 */ /* 0x000fe200078e004d */
[----:B------:R-:W-:Y:S01]  /*1d650*/  LDSM.16.M88.4 R72, [R73] ;  /* 0x000000004948783b */ /* 0x000fe20000000200 */
[----:B------:R-:W-:-:S03]  /*1d660*/  IMAD.MOV.U32 R4, RZ, RZ, R130 ;  /* 0x000000ffff047224 */ /* 0x000fc600078e0082 */
[----:B------:R-:W3:Y:S01]  /*1d670*/  LDSM.16.M88.4 R76, [R84+0x9000] ;  /* 0x00900000544c783b */ /* 0x000ee20000000200 */
[----:B------:R-:W-:Y:S01]  /*1d680*/  HMMA.16816.F32.BF16 R128, R16, R98, R60 ;  /* 0x000000621080723c */ /* 0x000fe2000004183c */
[----:B------:R-:W-:Y:S02]  /*1d690*/  IMAD.MOV.U32 R220, RZ, RZ, R252 ;  /* 0x000000ffffdc7224 */ /* 0x000fe400078e00fc */
[----:B------:R-:W-:Y:S01]  /*1d6a0*/  IMAD.MOV.U32 R252, RZ, RZ, R87 ;  /* 0x000000fffffc7224 */ /* 0x000fe200078e0057 */
[----:B------:R5:W-:Y:S01]  /*1d6b0*/  LDSM.16.M88.4 R96, [R11] ;  /* 0x000000000b60783b */ /* 0x000be20000000200 */
        /* <DEDUP_REMOVED lines=9> */
[----:B------:R4:W3:Y:S01]  /*1d750*/  LDSM.16.M88.4 R52, [R59] ;  /* 0x000000003b34783b */ /* 0x0008e20000000200 */
[----:B------:R-:W-:-:S02]  /*1d760*/  IMAD.MOV.U32 R101, RZ, RZ, R30 ;  /* 0x000000ffff657224 */ /* 0x000fc400078e001e */
[----:B------:R-:W-:Y:S02]  /*1d770*/  IMAD.MOV.U32 R100, RZ, RZ, R28 ;  /* 0x000000ffff647224 */ /* 0x000fe400078e001c */
[----:B------:R-:W-:Y:S01]  /*1d780*/  IMAD.MOV.U32 R221, RZ, RZ, R31 ;  /* 0x000000ffffdd7224 */ /* 0x000fe200078e001f */
[C---:B-----5:R-:W-:Y:S01]  /*1d790*/  HMMA.16816.F32.BF16 R8, R20.reuse, R24, RZ ;  /* 0x000000181408723c */ /* 0x060fe200000418ff */
[----:B------:R-:W-:Y:S02]  /*1d7a0*/  IMAD.MOV.U32 R250, RZ, RZ, R48 ;  /* 0x000000fffffa7224 */ /* 0x000fe400078e0030 */
[----:B------:R-:W-:Y:S03]  /*1d7b0*/  LDSM.16.M88.4 R48, [R49] ;  /* 0x000000003130783b */ /* 0x000fe60000000200 */
[----:B------:R-:W-:Y:S06]  /*1d7c0*/  HMMA.16816.F32.BF16 R28, R20, R26, RZ ;  /* 0x0000001a141c723c */ /* 0x000fec00000418ff */
[C---:B-1----:R-:W-:Y:S06]  /*1d7d0*/  HMMA.16816.F32.BF16 R68, R16.reuse, R80, R68 ;  /* 0x000000501044723c */ /* 0x042fec0000041844 */
[----:B------:R-:W-:Y:S01]  /*1d7e0*/  HMMA.16816.F32.BF16 R64, R16, R82, R64 ;  /* 0x000000521040723c */ /* 0x000fe20000041840 */
[----:B------:R-:W1:Y:S05]  /*1d7f0*/  LDSM.16.M88.4 R80, [R138+0x9800] ;  /* 0x009800008a50783b */ /* 0x000e6a0000000200 */
[C---:B------:R-:W-:Y:S06]  /*1d800*/  HMMA.16816.F32.BF16 R60, R20.reuse, R92, RZ ;  /* 0x0000005c143c723c */ /* 0x040fec00000418ff */
[----:B----4-:R-:W-:Y:S06]  /*1d810*/  HMMA.16816.F32.BF16 R56, R20, R94, RZ ;  /* 0x0000005e1438723c */ /* 0x010fec00000418ff */
[C---:B--2---:R-:W-:Y:S06]  /*1d820*/  HMMA.16816.F32.BF16 R24, R16.reuse, R32, R8 ;  /* 0x000000201018723c */ /* 0x044fec0000041808 */
[----:B------:R-:W-:Y:S06]  /*1d830*/  HMMA.16816.F32.BF16 R8, R16, R34, R28 ;  /* 0x000000221008723c */ /* 0x000fec000004181c */
[C---:B------:R-:W-:Y:S01]  /*1d840*/  HMMA.16816.F32.BF16 R216, R12.reuse, R46, R216 ;  /* 0x0000002e0cd8723c */ /* 0x040fe200000418d8 */
[----:B------:R-:W2:Y:S05]  /*1d850*/  LDSM.16.M88.4 R44, [R45] ;  /* 0x000000002d2c783b */ /* 0x000eaa0000000200 */
[----:B------:R-:W-:Y:S01]  /*1d860*/  HMMA.16816.F32.BF16 R208, R12, R42, R208 ;  /* 0x0000002a0cd0723c */ /* 0x000fe200000418d0 */
[----:B------:R-:W4:Y:S01]  /*1d870*/  LDSM.16.M88.4 R40, [R41] ;  /* 0x000000002928783b */ /* 0x000f220000000200 */
[----:B------:R-:W-:-:S04]  /*1d880*/  IMAD.MOV.U32 R90, RZ, RZ, R107 ;  /* 0x000000ffff5a7224 */ /* 0x000fc800078e006b */
[C---:B---3--:R-:W-:Y:S06]  /*1d890*/  HMMA.16816.F32.BF16 R60, R16.reuse, R76, R60 ;  /* 0x0000004c103c723c */ /* 0x048fec000004183c */
[----:B------:R-:W-:Y:S01]  /*1d8a0*/  HMMA.16816.F32.BF16 R76, R16, R78, R56 ;  /* 0x0000004e104c723c */ /* 0x000fe20000041838 */
[----:B------:R-:W-:-:S06]  /*1d8b0*/  IMAD.MOV.U32 R34, RZ, RZ, R36 ;  /* 0x000000ffff227224 */ /* 0x000fcc00078e0024 */
[----:B------:R-:W-:Y:S01]  /*1d8c0*/  IMAD.MOV.U32 R58, RZ, RZ, R4 ;  /* 0x000000ffff3a7224 */ /* 0x000fe200078e0004 */
[----:B------:R-:W-:Y:S01]  /*1d8d0*/  HMMA.16816.F32.BF16 R104, R12, R54, R228 ;  /* 0x000000360c68723c */ /* 0x000fe200000418e4 */
[----:B------:R-:W-:Y:S02]  /*1d8e0*/  IMAD.MOV.U32 R32, RZ, RZ, R108 ;  /* 0x000000ffff207224 */ /* 0x000fe400078e006c */
[----:B------:R-:W-:-:S04]  /*1d8f0*/  IMAD.MOV.U32 R30, RZ, RZ, R109 ;  /* 0x000000ffff1e7224 */ /* 0x000fc800078e006d */
[----:B------:R-:W-:Y:S02]  /*1d900*/  IMAD.MOV.U32 R231, RZ, RZ, R58 ;  /* 0x000000ffffe77224 */ /* 0x000fe400078e003a */
[----:B------:R-:W-:Y:S02]  /*1d910*/  IMAD.MOV.U32 R31, RZ, RZ, R110 ;  /* 0x000000ffff1f7224 */ /* 0x000fe400078e006e */
[----:B------:R-:W-:Y:S02]  /*1d920*/  IMAD.MOV.U32 R29, RZ, RZ, R111 ;  /* 0x000000ffff1d7224 */ /* 0x000fe400078e006f */
[----:B-1----:R-:W-:Y:S01]  /*1d930*/  IMAD.MOV.U32 R57, RZ, RZ, R80 ;  /* 0x000000ffff397224 */ /* 0x002fe200078e0050 */
[----:B------:R-:W-:Y:S01]  /*1d940*/  HMMA.16816.F32.BF16 R108, R12, R50, R196 ;  /* 0x000000320c6c723c */ /* 0x000fe200000418c4 */
[----:B------:R-:W-:Y:S02]  /*1d950*/  IMAD.MOV.U32 R56, RZ, RZ, R81 ;  /* 0x000000ffff387224 */ /* 0x000fe400078e0051 */
[----:B------:R-:W-:-:S02]  /*1d960*/  IMAD.MOV.U32 R36, RZ, RZ, R82 ;  /* 0x000000ffff247224 */ /* 0x000fc400078e0052 */
[----:B------:R-:W-:Y:S02]  /*1d970*/  IMAD.MOV.U32 R4, RZ, RZ, R83 ;  /* 0x000000ffff047224 */ /* 0x000fe400078e0053 */
[C---:B------:R-:W-:Y:S01]  /*1d980*/  HMMA.16816.F32.BF16 R80, R12.reuse, R48, R200 ;  /* 0x000000300c50723c */ /* 0x040fe200000418c8 */
[----:B------:R1:W3:Y:S05]  /*1d990*/  LDSM.16.M88.4 R48, [R231] ;  /* 0x00000000e730783b */ /* 0x0002ea0000000200 */
[C---:B------:R-:W-:Y:S06]  /*1d9a0*/  HMMA.16816.F32.BF16 R8, R12.reuse, R74, R8 ;  /* 0x0000004a0c08723c */ /* 0x040fec0000041808 */
[----:B------:R-:W-:Y:S01]  /*1d9b0*/  HMMA.16816.F32.BF16 R24, R12, R72, R24 ;  /* 0x000000480c18723c */ /* 0x000fe20000041818 */
[----:B------:R-:W-:Y:S01]  /*1d9c0*/  IMAD.MOV.U32 R33, RZ, RZ, R103 ;  /* 0x000000ffff217224 */ /* 0x000fe200078e0067 */
[----:B------:R-:W-:Y:S01]  /*1d9d0*/  MOV R91, R100 ;  /* 0x00000064005b7202 */ /* 0x000fe20000000f00 */
[----:B------:R-:W-:-:S02]  /*1d9e0*/  IMAD.MOV.U32 R88, RZ, RZ, R102 ;  /* 0x000000ffff587224 */ /* 0x000fc400078e0066 */
[----:B------:R-:W-:Y:S02]  /*1d9f0*/  IMAD.MOV.U32 R89, RZ, RZ, R101 ;  /* 0x000000ffff597224 */ /* 0x000fe400078e0065 */
[----:B------:R-:W-:Y:S01]  /*1da00*/  HMMA.16816.F32.BF16 R100, R12, R52, R236 ;  /* 0x000000340c64723c */ /* 0x000fe200000418ec */
[----:B------:R-:W-:Y:S02]  /*1da10*/  IMAD.MOV.U32 R59, RZ, RZ, R0 ;  /* 0x000000ffff3b7224 */ /* 0x000fe400078e0000 */
[----:B------:R-:W-:-:S04]  /*1da20*/  IMAD.MOV.U32 R28, RZ, RZ, R2 ;  /* 0x000000ffff1c7224 */ /* 0x000fc800078e0002 */
[----:B------:R-:W-:Y:S02]  /*1da30*/  IMAD.MOV.U32 R239, RZ, RZ, R85 ;  /* 0x000000ffffef7224 */ /* 0x000fe400078e0055 */
[----:B------:R-:W-:Y:S02]  /*1da40*/  IMAD.MOV.U32 R35, RZ, RZ, R6 ;  /* 0x000000ffff237224 */ /* 0x000fe400078e0006 */
[----:B------:R-:W-:Y:S02]  /*1da50*/  IMAD.MOV.U32 R53, RZ, RZ, R239 ;  /* 0x000000ffff357224 */ /* 0x000fe400078e00ef */
[----:B------:R-:W-:Y:S02]  /*1da60*/  IMAD.MOV.U32 R236, RZ, RZ, R57 ;  /* 0x000000ffffec7224 */ /* 0x000fe400078e0039 */
[----:B------:R-:W-:Y:S02]  /*1da70*/  IMAD.MOV.U32 R238, RZ, RZ, R59 ;  /* 0x000000ffffee7224 */ /* 0x000fe400078e003b */
[----:B------:R-:W-:Y:S01]  /*1da80*/  IMAD.MOV.U32 R239, RZ, RZ, R34 ;  /* 0x000000ffffef7224 */ /* 0x000fe200078e0022 */
[----:B------:R-:W-:Y:S01]  /*1da90*/  HMMA.16816.F32.BF16 R92, R12, R96, R244 ;  /* 0x000000600c5c723c */ /* 0x000fe200000418f4 */
[----:B------:R-:W-:Y:S01]  /*1daa0*/  IMAD.MOV.U32 R237, RZ, RZ, R56 ;  /* 0x000000ffffed7224 */ /* 0x000fe200078e0038 */
[----:B------:R-:W5:Y:S01]  /*1dab0*/  LDSM.16.M88.4 R52, [R53] ;  /* 0x000000003534783b */ /* 0x000f620000000200 */
[----:B------:R-:W-:-:S02]  /*1dac0*/  IMAD.MOV.U32 R57, RZ, RZ, R28 ;  /* 0x000000ffff397224 */ /* 0x000fc400078e001c */
[----:B------:R-:W-:Y:S02]  /*1dad0*/  IMAD.MOV.U32 R58, RZ, RZ, R29 ;  /* 0x000000ffff3a7224 */ /* 0x000fe400078e001d */
[----:B------:R-:W-:Y:S02]  /*1dae0*/  IMAD.MOV.U32 R59, RZ, RZ, R30 ;  /* 0x000000ffff3b7224 */ /* 0x000fe400078e001e */
[----:B------:R-:W-:Y:S01]  /*1daf0*/  IMAD.MOV.U32 R34, RZ, RZ, R31 ;  /* 0x000000ffff227224 */ /* 0x000fe200078e001f */
[----:B------:R-:W-:Y:S01]  /*1db00*/  HMMA.16816.F32.BF16 R96, R12, R98, R240 ;  /* 0x000000620c60723c */ /* 0x000fe200000418f0 */
[----:B------:R-:W-:Y:S02]  /*1db10*/  IMAD.MOV.U32 R28, RZ, RZ, R33 ;  /* 0x000000ffff1c7224 */ /* 0x000fe400078e0021 */
[----:B------:R-:W-:Y:S02]  /*1db20*/  IMAD.MOV.U32 R29, RZ, RZ, R90 ;  /* 0x000000ffff1d7224 */ /* 0x000fe400078e005a */
[----:B------:R-:W-:-:S02]  /*1db30*/  IMAD.MOV.U32 R30, RZ, RZ, R250 ;  /* 0x000000ffff1e7224 */ /* 0x000fc400078e00fa */
[----:B------:R-:W-:Y:S01]  /*1db40*/  IMAD.MOV.U32 R31, RZ, RZ, R251 ;  /* 0x000000ffff1f7224 */ /* 0x000fe200078e00fb */
[C---:B--2---:R-:W-:Y:S01]  /*1db50*/  HMMA.16816.F32.BF16 R240, R12.reuse, R46, R128 ;  /* 0x0000002e0cf0723c */ /* 0x044fe20000041880 */
[----:B------:R-:W-:Y:S01]  /*1db60*/  IMAD.MOV.U32 R56, RZ, RZ, R35 ;  /* 0x000000ffff387224 */ /* 0x000fe200078e0023 */
[----:B------:R-:W-:Y:S01]  /*1db70*/  MOV R33, R248 ;  /* 0x000000f800217202 */ /* 0x000fe20000000f00 */
[----:B------:R-:W-:Y:S02]  /*1db80*/  IMAD.MOV.U32 R35, RZ, RZ, R32 ;  /* 0x000000ffff237224 */ /* 0x000fe400078e0020 */
[----:B------:R-:W-:Y:S01]  /*1db90*/  IMAD.MOV.U32 R32, RZ, RZ, R249 ;  /* 0x000000ffff207224 */ /* 0x000fe200078e00f9 */
[----:B----4-:R-:W-:Y:S01]  /*1dba0*/  HMMA.16816.F32.BF16 R120, R12, R40, R120 ;  /* 0x000000280c78723c */ /* 0x010fe20000041878 */
[----:B------:R-:W-:Y:S01]  /*1dbb0*/  IMAD.MOV.U32 R129, RZ, RZ, R237 ;  /* 0x000000ffff817224 */ /* 0x000fe200078e00ed */
[----:B-1----:R-:W-:Y:S01]  /*1dbc0*/  MOV R231, R30 ;  /* 0x0000001e00e77202 */ /* 0x002fe20000000f00 */
[----:B------:R-:W-:-:S02]  /*1dbd0*/  IMAD.MOV.U32 R128, RZ, RZ, R236 ;  /* 0x000000ffff807224 */ /* 0x000fc400078e00ec */
[----:B------:R-:W-:Y:S01]  /*1dbe0*/  IMAD.MOV.U32 R237, RZ, RZ, R87 ;  /* 0x000000ffffed7224 */ /* 0x000fe200078e0057 */
[----:B------:R-:W-:Y:S01]  /*1dbf0*/  HMMA.16816.F32.BF16 R248, R12, R42, R112 ;  /* 0x0000002a0cf8723c */ /* 0x000fe20000041870 */
[----:B------:R-:W-:Y:S01]  /*1dc00*/  IMAD.MOV.U32 R229, RZ, RZ, R28 ;  /* 0x000000ffffe57224 */ /* 0x000fe200078e001c */
[----:B------:R-:W1:Y:S01]  /*1dc10*/  LDSM.16.M88.4 R40, [R139] ;  /* 0x000000008b28783b */ /* 0x000e620000000200 */
[----:B------:R-:W-:Y:S02]  /*1dc20*/  IMAD.MOV.U32 R230, RZ, RZ, R29 ;  /* 0x000000ffffe67224 */ /* 0x000fe400078e001d */
[----:B------:R-:W-:Y:S02]  /*1dc30*/  IMAD.MOV.U32 R236, RZ, RZ, R31 ;  /* 0x000000ffffec7224 */ /* 0x000fe400078e001f */
[----:B------:R-:W-:Y:S01]  /*1dc40*/  IMAD.MOV.U32 R113, RZ, RZ, R9 ;  /* 0x000000ffff717224 */ /* 0x000fe200078e0009 */
[----:B------:R-:W-:Y:S01]  /*1dc50*/  LDSM.16.M88.4 R28, [R184+0x1000] ;  /* 0x00100000b81c783b */ /* 0x000fe20000000200 */
[----:B------:R-:W-:-:S02]  /*1dc60*/  IMAD.MOV.U32 R112, RZ, RZ, R10 ;  /* 0x000000ffff707224 */ /* 0x000fc400078e000a */
[----:B------:R-:W-:Y:S02]  /*1dc70*/  IMAD.MOV.U32 R87, RZ, RZ, R8 ;  /* 0x000000ffff577224 */ /* 0x000fe400078e0008 */
[----:B------:R-:W-:Y:S02]  /*1dc80*/  IMAD.MOV.U32 R74, RZ, RZ, R11 ;  /* 0x000000ffff4a7224 */ /* 0x000fe400078e000b */
[----:B------:R-:W2:Y:S01]  /*1dc90*/  LDSM.16.M88.4 R8, [R187] ;  /* 0x00000000bb08783b */ /* 0x000ea20000000200 */
        /* <DEDUP_REMOVED lines=8> */
[----:B------:R-:W4:Y:S01]  /*1dd20*/  LDSM.16.M88.4 R32, [R184+0x800] ;  /* 0x00080000b820783b */ /* 0x000f220000000200 */
[----:B------:R-:W-:Y:S02]  /*1dd30*/  IMAD.MOV.U32 R73, RZ, RZ, R25 ;  /* 0x000000ffff497224 */ /* 0x000fe400078e0019 */
[----:B------:R-:W-:-:S02]  /*1dd40*/  IMAD.MOV.U32 R72, RZ, RZ, R26 ;  /* 0x000000ffff487224 */ /* 0x000fc400078e001a */
[----:B------:R-:W-:Y:S02]  /*1dd50*/  IMAD.MOV.U32 R3, RZ, RZ, R27 ;  /* 0x000000ffff037224 */ /* 0x000fe400078e001b */
[----:B------:R-:W4:Y:S01]  /*1dd60*/  LDSM.16.M88.4 R24, [R184+0x1800] ;  /* 0x00180000b818783b */ /* 0x000f220000000200 */
[C---:B---3--:R-:W-:Y:S06]  /*1dd70*/  HMMA.16816.F32.BF16 R60, R12.reuse, R48, R60 ;  /* 0x000000300c3c723c */ /* 0x048fec000004183c */
[----:B------:R-:W-:Y:S01]  /*1dd80*/  HMMA.16816.F32.BF16 R48, R12, R50, R76 ;  /* 0x000000320c30723c */ /* 0x000fe2000004184c */
[----:B------:R-:W-:-:S02]  /*1dd90*/  IMAD.MOV.U32 R197, RZ, RZ, R58 ;  /* 0x000000ffffc57224 */ /* 0x000fc400078e003a */
[----:B------:R-:W-:Y:S01]  /*1dda0*/  IMAD.MOV.U32 R198, RZ, RZ, R59 ;  /* 0x000000ffffc67224 */ /* 0x000fe200078e003b */
[----:B------:R-:W-:Y:S01]  /*1ddb0*/  MOV R0, R123 ;  /* 0x0000007b00007202 */ /* 0x000fe20000000f00 */
[----:B------:R-:W-:Y:S02]  /*1ddc0*/  IMAD.MOV.U32 R85, RZ, RZ, R120 ;  /* 0x000000ffff557224 */ /* 0x000fe400078e0078 */
[----:B------:R-:W-:Y:S02]  /*1ddd0*/  IMAD.MOV.U32 R6, RZ, RZ, R121 ;  /* 0x000000ffff067224 */ /* 0x000fe400078e0079 */
[----:B------:R-:W-:Y:S01]  /*1dde0*/  IMAD.MOV.U32 R2, RZ, RZ, R122 ;  /* 0x000000ffff027224 */ /* 0x000fe200078e007a */
[----:B------:R-:W-:Y:S01]  /*1ddf0*/  HMMA.16816.F32.BF16 R244, R12, R44, R176 ;  /* 0x0000002c0cf4723c */ /* 0x000fe200000418b0 */
[----:B------:R-:W-:Y:S01]  /*1de00*/  IMAD.MOV.U32 R120, RZ, RZ, R197 ;  /* 0x000000ffff787224 */ /* 0x000fe200078e00c5 */
[----:B------:R-:W3:Y:S01]  /*1de10*/  LDSM.16.M88.4 R176, [R84+0x9800] ;  /* 0x0098000054b0783b */ /* 0x000ee20000000200 */
[----:B------:R-:W-:-:S02]  /*1de20*/  IMAD.MOV.U32 R121, RZ, RZ, R198 ;  /* 0x000000ffff797224 */ /* 0x000fc400078e00c6 */
[----:B------:R-:W-:Y:S02]  /*1de30*/  IMAD.MOV.U32 R122, RZ, RZ, R199 ;  /* 0x000000ffff7a7224 */ /* 0x000fe400078e00c7 */
[----:B------:R-:W-:Y:S01]  /*1de40*/  IMAD.MOV.U32 R123, RZ, RZ, R228 ;  /* 0x000000ffff7b7224 */ /* 0x000fe200078e00e4 */
[----:B------:R-:W-:Y:S01]  /*1de50*/  HMMA.16816.F32.BF16 R44, R20, R128, RZ ;  /* 0x00000080142c723c */ /* 0x000fe200000418ff */
        /* <DEDUP_REMOVED lines=8> */
[----:B-----5:R-:W-:Y:S01]  /*1dee0*/  HMMA.16816.F32.BF16 R68, R12, R52, R68 ;  /* 0x000000340c44723c */ /* 0x020fe20000041844 */
[----:B------:R-:W-:Y:S01]  /*1def0*/  IMAD.MOV.U32 R197, RZ, RZ, R230 ;  /* 0x000000ffffc57224 */ /* 0x000fe200078e00e6 */
[----:B------:R-:W-:Y:S01]  /*1df00*/  MOV R230, R227 ;  /* 0x000000e300e67202 */ /* 0x000fe20000000f00 */
[----:B------:R-:W-:Y:S01]  /*1df10*/  IMAD.MOV.U32 R198, RZ, RZ, R231 ;  /* 0x000000ffffc67224 */ /* 0x000fe200078e00e7 */
[----:B------:R-:W-:Y:S01]  /*1df20*/  LDSM.16.M88.4 R56, [R184+0x2000] ;  /* 0x00200000b838783b */ /* 0x000fe20000000200 */
        /* <DEDUP_REMOVED lines=8> */
[----:B-1----:R-:W-:Y:S06]  /*1dfb0*/  HMMA.16816.F32.BF16 R48, R12, R40, R120 ;  /* 0x000000280c30723c */ /* 0x002fec0000041878 */
[----:B--2---:R-:W-:Y:S06]  /*1dfc0*/  HMMA.16816.F32.BF16 R120, R8, R28, R232 ;  /* 0x0000001c0878723c */ /* 0x004fec00000418e8 */
[----:B------:R-:W-:Y:S01]  /*1dfd0*/  HMMA.16816.F32.BF16 R64, R12, R54, R64 ;  /* 0x000000360c40723c */ /* 0x000fe20000041840 */
[----:B------:R-:W-:-:S02]  /*1dfe0*/  IMAD.MOV.U32 R232, RZ, RZ, R119 ;  /* 0x000000ffffe87224 */ /* 0x000fc400078e0077 */
[----:B------:R-:W-:Y:S02]  /*1dff0*/  IMAD.MOV.U32 R233, RZ, RZ, R118 ;  /* 0x000000ffffe97224 */ /* 0x000fe400078e0076 */
[----:B------:R-:W-:Y:S01]  /*1e000*/  IMAD.MOV.U32 R234, RZ, RZ, R117 ;  /* 0x000000ffffea7224 */ /* 0x000fe200078e0075 */
[----:B------:R-:W-:Y:S01]  /*1e010*/  HMMA.16816.F32.BF16 R52, R12, R42, R128 ;  /* 0x0000002a0c34723c */ /* 0x000fe20000041880 */
[----:B------:R-:W-:Y:S01]  /*1e020*/  IMAD.MOV.U32 R235, RZ, RZ, R116 ;  /* 0x000000ffffeb7224 */ /* 0x000fe200078e0074 */
[----:B------:R-:W-:Y:S04]  /*1e030*/  LDSM.16.M88.4 R40, [R184+0x4000] ;  /* 0x00400000b828783b */ /* 0x000fe80000000200 */
[C---:B------:R-:W-:Y:S01]  /*1e040*/  HMMA.16816.F32.BF16 R116, R8.reuse, R30, R216 ;  /* 0x0000001e0874723c */ /* 0x040fe200000418d8 */
[----:B------:R-:W-:Y:S05]  /*1e050*/  LDSM.16.M88.4 R28, [R184+0x3000] ;  /* 0x00300000b81c783b */ /* 0x000fea0000000200 */
[----:B----4-:R-:W-:Y:S01]  /*1e060*/  HMMA.16816.F32.BF16 R128, R8, R34, R200 ;  /* 0x000000220880723c */ /* 0x010fe200000418c8 */
[----:B------:R-:W-:-:S02]  /*1e070*/  IMAD.MOV.U32 R216, RZ, RZ, R127 ;  /* 0x000000ffffd87224 */ /* 0x000fc400078e007f */
[----:B------:R-:W-:Y:S02]  /*1e080*/  IMAD.MOV.U32 R217, RZ, RZ, R126 ;  /* 0x000000ffffd97224 */ /* 0x000fe400078e007e */
[----:B------:R-:W-:Y:S01]  /*1e090*/  IMAD.MOV.U32 R218, RZ, RZ, R125 ;  /* 0x000000ffffda7224 */ /* 0x000fe200078e007d */
[----:B------:R-:W-:Y:S01]  /*1e0a0*/  HMMA.16816.F32.BF16 R200, R8, R26, R208 ;  /* 0x0000001a08c8723c */ /* 0x000fe200000418d0 */
[----:B------:R-:W-:-:S05]  /*1e0b0*/  IMAD.MOV.U32 R219, RZ, RZ, R124 ;  /* 0x000000ffffdb7224 */ /* 0x000fca00078e007c */
[C---:B------:R-:W-:Y:S01]  /*1e0c0*/  HMMA.16816.F32.BF16 R124, R8.reuse, R24, R212 ;  /* 0x00000018087c723c */ /* 0x040fe200000418d4 */
[----:B------:R-:W1:Y:S01]  /*1e0d0*/  LDSM.16.M88.4 R24, [R184+0x3800] ;  /* 0x00380000b818783b */ /* 0x000e620000000200 */
[----:B------:R-:W-:Y:S01]  /*1e0e0*/  IMAD.MOV.U32 R79, RZ, RZ, R50 ;  /* 0x000000ffff4f7224 */ /* 0x000fe200078e0032 */
[----:B------:R-:W-:Y:S01]  /*1e0f0*/  MOV R77, R48 ;  /* 0x00000030004d7202 */ /* 0x000fe20000000f00 */
[----:B------:R-:W-:Y:S02]  /*1e100*/  IMAD.MOV.U32 R78, RZ, RZ, R51 ;  /* 0x000000ffff4e7224 */ /* 0x000fe400078e0033 */
[----:B------:R-:W-:Y:S01]  /*1e110*/  HMMA.16816.F32.BF16 R196, R8, R32, R196 ;  /* 0x0000002008c4723c */ /* 0x000fe200000418c4 */
[----:B------:R-:W-:Y:S01]  /*1e120*/  IMAD.MOV.U32 R76, RZ, RZ, R49 ;  /* 0x000000ffff4c7224 */ /* 0x000fe200078e0031 */
[----:B------:R-:W2:Y:S01]  /*1e130*/  LDSM.16.M88.4 R32, [R184+0x2800] ;  /* 0x00280000b820783b */ /* 0x000ea20000000200 */
[----:B------:R-:W-:-:S03]  /*1e140*/  IMAD.MOV.U32 R228, RZ, RZ, R229 ;  /* 0x000000ffffe47224 */ /* 0x000fc600078e00e5 */
[----:B---3--:R-:W-:Y:S01]  /*1e150*/  HMMA.16816.F32.BF16 R48, R16, R176, R44 ;  /* 0x000000b01030723c */ /* 0x008fe2000004182c */
[----:B------:R-:W3:Y:S01]  /*1e160*/  LDSM.16.M88.4 R44, [R184+0x4800] ;  /* 0x00480000b82c783b */ /* 0x000ee20000000200 */
[----:B------:R-:W-:Y:S02]  /*1e170*/  IMAD.MOV.U32 R229, RZ, RZ, R230 ;  /* 0x000000ffffe57224 */ /* 0x000fe400078e00e6 */
[----:B------:R-:W-:Y:S02]  /*1e180*/  IMAD.MOV.U32 R230, RZ, RZ, R231 ;  /* 0x000000ffffe67224 */ /* 0x000fe400078e00e7 */
[----:B------:R-:W-:Y:S02]  /*1e190*/  IMAD.MOV.U32 R231, RZ, RZ, R90 ;  /* 0x000000ffffe77224 */ /* 0x000fe400078e005a */
[----:B------:R-:W-:Y:S02]  /*1e1a0*/  IMAD.MOV.U32 R212, RZ, RZ, R91 ;  /* 0x000000ffffd47224 */ /* 0x000fe400078e005b */
[----:B------:R-:W-:-:S02]  /*1e1b0*/  IMAD.MOV.U32 R213, RZ, RZ, R88 ;  /* 0x000000ffffd57224 */ /* 0x000fc400078e0058 */
[----:B------:R-:W-:Y:S02]  /*1e1c0*/  IMAD.MOV.U32 R214, RZ, RZ, R89 ;  /* 0x000000ffffd67224 */ /* 0x000fe400078e0059 */
[----:B------:R4:W-:Y:S01]  /*1e1d0*/  LDSM.16.M88.4 R88, [R252] ;  /* 0x00000000fc58783b */ /* 0x0009e20000000200 */
[C---:B-1----:R-:W-:Y:S06]  /*1e1e0*/  HMMA.16816.F32.BF16 R92, R8.reuse, R24, R92 ;  /* 0x00000018085c723c */ /* 0x042fec000004185c */
[----:B------:R-:W-:Y:S01]  /*1e1f0*/  HMMA.16816.F32.BF16 R96, R8, R26, R96 ;  /* 0x0000001a0860723c */ /* 0x000fe20000041860 */
[----:B------:R-:W1:Y:S01]  /*1e200*/  LDSM.16.M88.4 R24, [R184+0x5000] ;  /* 0x00500000b818783b */ /* 0x000e620000000200 */
[----:B----4-:R-:W4:Y:S01]  /*1e210*/  S2R R252, SR_TID.X ;  /* 0x0000000000fc7919 */ /* 0x010f220000002100 */
[----:B------:R-:W-:-:S02]  /*1e220*/  IMAD.MOV.U32 R191, RZ, RZ, R60 ;  /* 0x000000ffffbf7224 */ /* 0x000fc400078e003c */
[----:B------:R-:W-:Y:S02]  /*1e230*/  IMAD.MOV.U32 R175, RZ, RZ, R61 ;  /* 0x000000ffffaf7224 */ /* 0x000fe400078e003d */
[----:B------:R-:W-:Y:S02]  /*1e240*/  IMAD.MOV.U32 R174, RZ, RZ, R62 ;  /* 0x000000ffffae7224 */ /* 0x000fe400078e003e */
[----:B------:R-:W-:Y:S02]  /*1e250*/  IMAD.MOV.U32 R37, RZ, RZ, R63 ;  /* 0x000000ffff257224 */ /* 0x000fe400078e003f */
[----:B------:R-:W5:Y:S01]  /*1e260*/  LDSM.16.M88.4 R60, [R184] ;  /* 0x00000000b83c783b */ /* 0x000f620000000200 */
[----:B------:R-:W-:Y:S01]  /*1e270*/  IMAD.MOV.U32 R215, RZ, RZ, R221 ;  /* 0x000000ffffd77224 */ /* 0x000fe200078e00dd */
[----:B------:R-:W-:Y:S01]  /*1e280*/  HMMA.16816.F32.BF16 R216, R8, R28, R216 ;  /* 0x0000001c08d8723c */ /* 0x000fe200000418d8 */
[----:B------:R-:W-:-:S05]  /*1e290*/  IMAD.MOV.U32 R75, RZ, RZ, R114 ;  /* 0x000000ffff4b7224 */ /* 0x000fca00078e0072 */
[C---:B------:R-:W-:Y:S01]  /*1e2a0*/  HMMA.16816.F32.BF16 R212, R8.reuse, R30, R212 ;  /* 0x0000001e08d4723c */ /* 0x040fe200000418d4 */
[----:B------:R-:W5:Y:S05]  /*1e2b0*/  LDSM.16.M88.4 R28, [R184+0x5800] ;  /* 0x00580000b81c783b */ /* 0x000f6a0000000200 */
[C---:B------:R-:W-:Y:S06]  /*1e2c0*/  HMMA.16816.F32.BF16 R204, R8.reuse, R56, R204 ;  /* 0x0000003808cc723c */ /* 0x040fec00000418cc */
[----:B------:R-:W-:Y:S01]  /*1e2d0*/  HMMA.16816.F32.BF16 R236, R8, R58, R236 ;  /* 0x0000003a08ec723c */ /* 0x000fe200000418ec */
[----:B------:R-:W-:Y:S01]  /*1e2e0*/  IMAD.MOV.U32 R57, RZ, RZ, R113 ;  /* 0x000000ffff397224 */ /* 0x000fe200078e0071 */
[----:B----4-:R-:W-:Y:S01]  /*1e2f0*/  SHF.L.U32 R221, R252, 0x1, RZ ;  /* 0x00000001fcdd7819 */ /* 0x010fe200000006ff */
[----:B------:R-:W-:-:S03]  /*1e300*/  IMAD.MOV.U32 R56, RZ, RZ, R87 ;  /* 0x000000ffff387224 */ /* 0x000fc600078e0057 */
[----:B--2---:R-:W-:Y:S01]  /*1e310*/  HMMA.16816.F32.BF16 R228, R8, R32, R228 ;  /* 0x0000002008e4723c */ /* 0x004fe200000418e4 */
[----:B------:R-:W-:Y:S02]  /*1e320*/  IMAD.MOV.U32 R59, RZ, RZ, R112 ;  /* 0x000000ffff3b7224 */ /* 0x000fe400078e0070 */
[----:B------:R-:W-:-:S03]  /*1e330*/  IMAD.MOV.U32 R252, RZ, RZ, R86 ;  /* 0x000000fffffc7224 */ /* 0x000fc600078e0056 */
[----:B---3--:R-:W-:Y:S01]  /*1e340*/  HMMA.16816.F32.BF16 R112, R8, R44, R80 ;  /* 0x0000002c0870723c */ /* 0x008fe20000041850 */
[----:B------:R-:W-:Y:S02]  /*1e350*/  IMAD.MOV.U32 R33, RZ, RZ, R76 ;  /* 0x000000ffff217224 */ /* 0x000fe400078e004c */
[----:B------:R-:W-:-:S03]  /*1e360*/  IMAD.MOV.U32 R76, RZ, RZ, R85 ;  /* 0x000000ffff4c7224 */ /* 0x000fc600078e0055 */
[C---:B-1----:R-:W-:Y:S06]  /*1e370*/  HMMA.16816.F32.BF16 R84, R8.reuse, R24, R244 ;  /* 0x000000180854723c */ /* 0x042fec00000418f4 */
[----:B------:R-:W-:Y:S01]  /*1e380*/  HMMA.16816.F32.BF16 R80, R8, R26, R240 ;  /* 0x0000001a0850723c */ /* 0x000fe200000418f0 */
[----:B------:R-:W1:Y:S01]  /*1e390*/  LDSM.16.M88.4 R24, [R184+0x6000] ;  /* 0x00600000b818783b */ /* 0x000e620000000200 */
[----:B------:R-:W-:-:S04]  /*1e3a0*/  IMAD.MOV.U32 R58, RZ, RZ, R77 ;  /* 0x000000ffff3a7224 */ /* 0x000fc800078e004d */
[----:B-----5:R-:W-:Y:S01]  /*1e3b0*/  HMMA.16816.F32.BF16 R52, R8, R62, R52 ;  /* 0x0000003e0834723c */ /* 0x020fe20000041834 */
[----:B------:R-:W-:Y:S01]  /*1e3c0*/  IMAD.MOV.U32 R77, RZ, RZ, R6 ;  /* 0x000000ffff4d7224 */ /* 0x000fe200078e0006 */
[----:B------:R-:W-:Y:S01]  /*1e3d0*/  LOP3.LUT R221, R221, 0x6, RZ, 0xc0, !PT ;  /* 0x00000006dddd7812 */ /* 0x000fe200078ec0ff */
[----:B------:R-:W-:Y:S02]  /*1e3e0*/  IMAD.SHL.U32 R6, R220, 0x100, RZ ;  /* 0x00000100dc067824 */ /* 0x000fe400078e00ff */
[----:B------:R-:W-:Y:S02]  /*1e3f0*/  IMAD.MOV.U32 R176, RZ, RZ, R79 ;  /* 0x000000ffffb07224 */ /* 0x000fe400078e004f */
[----:B------:R-:W-:Y:S01]  /*1e400*/  IMAD.MOV.U32 R79, RZ, RZ, R0 ;  /* 0x000000ffff4f7224 */ /* 0x000fe200078e0000 */
[--C-:B------:R-:W-:Y:S01]  /*1e410*/  LOP3.LUT R0, R6, 0x8, R221.reuse, 0xfe, !PT ;  /* 0x0000000806007812 */ /* 0x100fe200078efedd */
[----:B------:R-:W-:Y:S02]  /*1e420*/  IMAD.MOV.U32 R177, RZ, RZ, R78 ;  /* 0x000000ffffb17224 */ /* 0x000fe400078e004e */
[----:B------:R-:W-:Y:S01]  /*1e430*/  IMAD.MOV.U32 R78, RZ, RZ, R2 ;  /* 0x000000ffff4e7224 */ /* 0x000fe200078e0002 */
[C---:B------:R-:W-:Y:S01]  /*1e440*/  ISETP.GE.AND P5, PT, R0.reuse, R7, PT ;  /* 0x000000070000720c */ /* 0x040fe20003fa6270 */
[----:B------:R-:W-:Y:S01]  /*1e450*/  IMAD.MOV.U32 R32, RZ, RZ, R58 ;  /* 0x000000ffff207224 */ /* 0x000fe200078e003a */
[----:B------:R-:W-:Y:S01]  /*1e460*/  ISETP.GE.AND P4, PT, R0, R5, PT ;  /* 0x000000050000720c */ /* 0x000fe20003f86270 */
[----:B------:R-:W-:Y:S01]  /*1e470*/  HMMA.16816.F32.BF16 R208, R12, R88, R48 ;  /* 0x000000580cd0723c */ /* 0x000fe20000041830 */
[----:B------:R-:W-:Y:S01]  /*1e480*/  LOP3.LUT R0, R6, 0x10, R221, 0xfe, !PT ;  /* 0x0000001006007812 */ /* 0x000fe200078efedd */
[----:B------:R-:W-:-:S02]  /*1e490*/  IMAD.MOV.U32 R58, RZ, RZ, R59 ;  /* 0x000000ffff3a7224 */ /* 0x000fc400078e003b */
[----:B------:R-:W-:-:S03]  /*1e4a0*/  IMAD.MOV.U32 R59, RZ, RZ, R74 ;  /* 0x000000ffff3b7224 */ /* 0x000fc600078e004a */
[----:B------:R-:W-:Y:S01]  /*1e4b0*/  MOV R48, R75 ;  /* 0x0000004b00307202 */ /* 0x000fe20000000f00 */
[----:B------:R-:W-:Y:S02]  /*1e4c0*/  IMAD.MOV.U32 R49, RZ, RZ, R73 ;  /* 0x000000ffff317224 */ /* 0x000fe400078e0049 */
[----:B------:R-:W-:Y:S02]  /*1e4d0*/  IMAD.MOV.U32 R50, RZ, RZ, R72 ;  /* 0x000000ffff327224 */ /* 0x000fe400078e0048 */
[----:B------:R-:W-:Y:S01]  /*1e4e0*/  IMAD.MOV.U32 R51, RZ, RZ, R3 ;  /* 0x000000ffff337224 */ /* 0x000fe200078e0003 */
[----:B------:R-:W-:Y:S01]  /*1e4f0*/  HMMA.16816.F32.BF16 R76, R8, R28, R76 ;  /* 0x0000001c084c723c */ /* 0x000fe2000004184c */
[C---:B------:R-:W-:Y:S02]  /*1e500*/  ISETP.GE.AND P6, PT, R0.reuse, R7, PT ;  /* 0x000000070000720c */ /* 0x040fe40003fc6270 */
[----:B------:R-:W-:-:S03]  /*1e510*/  ISETP.GE.AND P3, PT, R0, R5, PT ;  /* 0x000000050000720c */ /* 0x000fc60003f66270 */
[C---:B------:R-:W-:Y:S01]  /*1e520*/  HMMA.16816.F32.BF16 R72, R8.reuse, R30, R248 ;  /* 0x0000001e0848723c */ /* 0x040fe200000418f8 */
[----:B------:R-:W2:Y:S01]  /*1e530*/  LDSM.16.M88.4 R28, [R184+0x6800] ;  /* 0x00680000b81c783b */ /* 0x000ea20000000200 */
[C-C-:B------:R-:W-:Y:S02]  /*1e540*/  LOP3.LUT R2, R6.reuse, 0x18, R221.reuse, 0xfe, !PT ;  /* 0x0000001806027812 */ /* 0x140fe400078efedd */
[----:B------:R-:W-:Y:S02]  /*1e550*/  LOP3.LUT R0, R6, 0x20, R221, 0xfe, !PT ;  /* 0x0000002006007812 */ /* 0x000fe400078efedd */
[----:B------:R-:W-:Y:S01]  /*1e560*/  FSEL R52, R52, -INF , !P5 ;  /* 0xff80000034347808 */ /* 0x000fe20006800000 */
[----:B-1----:R-:W-:Y:S01]  /*1e570*/  HMMA.16816.F32.BF16 R48, R8, R24, R48 ;  /* 0x000000180830723c */ /* 0x002fe20000041830 */
[----:B------:R-:W-:Y:S02]  /*1e580*/  FSEL R54, R54, -INF , !P4 ;  /* 0xff80000036367808 */ /* 0x000fe40006000000 */
[----:B------:R-:W-:-:S02]  /*1e590*/  FSEL R196, R196, -INF , !P6 ;  /* 0xff800000c4c47808 */ /* 0x000fc40007000000 */
[C---:B------:R-:W-:Y:S01]  /*1e5a0*/  ISETP.GE.AND P2, PT, R2.reuse, R7, PT ;  /* 0x000000070200720c */ /* 0x040fe20003f46270 */
[C---:B------:R-:W-:Y:S01]  /*1e5b0*/  HMMA.16816.F32.BF16 R56, R8.reuse, R26, R56 ;  /* 0x0000001a0838723c */ /* 0x040fe20000041838 */
[----:B------:R-:W-:Y:S01]  /*1e5c0*/  ISETP.GE.AND P5, PT, R2, R5, PT ;  /* 0x000000050200720c */ /* 0x000fe20003fa6270 */
[----:B------:R-:W1:Y:S01]  /*1e5d0*/  LDSM.16.M88.4 R24, [R184+0x7000] ;  /* 0x00700000b818783b */ /* 0x000e620000000200 */
[C---:B------:R-:W-:Y:S02]  /*1e5e0*/  ISETP.GE.AND P4, PT, R0.reuse, R7, PT ;  /* 0x000000070000720c */ /* 0x040fe40003f86270 */
[----:B------:R-:W-:Y:S01]  /*1e5f0*/  ISETP.GE.AND P6, PT, R0, R5, PT ;  /* 0x000000050000720c */ /* 0x000fe20003fc6270 */
[----:B------:R-:W-:Y:S01]  /*1e600*/  HMMA.16816.F32.BF16 R232, R8, R34, R232 ;  /* 0x0000002208e8723c */ /* 0x000fe200000418e8 */
[C-C-:B------:R-:W-:Y:S02]  /*1e610*/  LOP3.LUT R2, R6.reuse, 0x28, R221.reuse, 0xfe, !PT ;  /* 0x0000002806027812 */ /* 0x140fe400078efedd */
[----:B------:R-:W-:-:S02]  /*1e620*/  LOP3.LUT R0, R6, 0x30, R221, 0xfe, !PT ;  /* 0x0000003006007812 */ /* 0x000fc400078efedd */
[----:B------:R-:W-:Y:S01]  /*1e630*/  FSEL R198, R198, -INF , !P3 ;  /* 0xff800000c6c67808 */ /* 0x000fe20005800000 */
[C---:B------:R-:W-:Y:S01]  /*1e640*/  HMMA.16816.F32.BF16 R100, R8.reuse, R40, R100 ;  /* 0x000000280864723c */ /* 0x040fe20000041864 */
[----:B------:R-:W-:Y:S02]  /*1e650*/  FSEL R128, R128, -INF , !P2 ;  /* 0xff80000080807808 */ /* 0x000fe40005000000 */
[----:B------:R-:W-:Y:S02]  /*1e660*/  FSEL R130, R130, -INF , !P5 ;  /* 0xff80000082827808 */ /* 0x000fe40006800000 */
[----:B------:R-:W-:Y:S01]  /*1e670*/  FSEL R120, R120, -INF , !P4 ;  /* 0xff80000078787808 */ /* 0x000fe20006000000 */
[----:B------:R-:W-:Y:S01]  /*1e680*/  HMMA.16816.F32.BF16 R104, R8, R42, R104 ;  /* 0x0000002a0868723c */ /* 0x000fe20000041868 */
[C---:B------:R-:W-:Y:S01]  /*1e690*/  ISETP.GE.AND P3, PT, R2.reuse, R7, PT ;  /* 0x000000070200720c */ /* 0x040fe20003f66270 */
[----:B------:R-:W3:Y:S01]  /*1e6a0*/  LDSM.16.M88.4 R40, [R184+0x7800] ;  /* 0x00780000b828783b */ /* 0x000ee20000000200 */
[----:B------:R-:W-:-:S02]  /*1e6b0*/  ISETP.GE.AND P2, PT, R2, R5, PT ;  /* 0x000000050200720c */ /* 0x000fc40003f46270 */
[----:B------:R-:W-:Y:S01]  /*1e6c0*/  FSEL R122, R122, -INF , !P6 ;  /* 0xff8000007a7a7808 */ /* 0x000fe20007000000 */
[C---:B------:R-:W-:Y:S01]  /*1e6d0*/  HMMA.16816.F32.BF16 R108, R8.reuse, R46, R108 ;  /* 0x0000002e086c723c */ /* 0x040fe2000004186c */
[----:B------:R-:W-:Y:S02]  /*1e6e0*/  ISETP.GE.AND P5, PT, R0, R7, PT ;  /* 0x000000070000720c */ /* 0x000fe40003fa6270 */
[----:B------:R-:W-:Y:S01]  /*1e6f0*/  LOP3.LUT R3, R6, 0x78, R221, 0xfe, !PT ;  /* 0x0000007806037812 */ /* 0x000fe200078efedd */
[----:B------:R-:W-:Y:S01]  /*1e700*/  IMAD.MOV.U32 R248, RZ, RZ, R32 ;  /* 0x000000fffff87224 */ /* 0x000fe200078e0020 */
[----:B------:R-:W-:Y:S01]  /*1e710*/  ISETP.GE.AND P4, PT, R0, R5, PT ;  /* 0x000000050000720c */ /* 0x000fe20003f86270 */
[----:B------:R-:W-:Y:S01]  /*1e720*/  IMAD.MOV.U32 R249, RZ, RZ, R33 ;  /* 0x000000fffff97224 */ /* 0x000fe200078e0021 */
[C---:B------:R-:W-:Y:S01]  /*1e730*/  LOP3.LUT R2, R6.reuse, 0x38, R221, 0xfe, !PT ;  /* 0x0000003806027812 */ /* 0x040fe200078efedd */
[----:B------:R-:W-:Y:S01]  /*1e740*/  IMAD.MOV.U32 R34, RZ, RZ, R195 ;  /* 0x000000ffff227224 */ /* 0x000fe200078e00c3 */
[----:B------:R-:W-:Y:S01]  /*1e750*/  LOP3.LUT R0, R6, 0x40, R221, 0xfe, !PT ;  /* 0x0000004006007812 */ /* 0x000fe200078efedd */
[----:B------:R-:W-:Y:S01]  /*1e760*/  IMAD.MOV.U32 R35, RZ, RZ, R194 ;  /* 0x000000ffff237224 */ /* 0x000fe200078e00c2 */
[----:B------:R-:W-:Y:S01]  /*1e770*/  FSEL R116, R116, -INF , !P3 ;  /* 0xff80000074747808 */ /* 0x000fe20005800000 */
[----:B------:R-:W-:Y:S01]  /*1e780*/  IMAD.MOV.U32 R44, RZ, RZ, R191 ;  /* 0x000000ffff2c7224 */ /* 0x000fe200078e00bf */
[----:B------:R-:W-:Y:S01]  /*1e790*/  FSEL R118, R118, -INF , !P2 ;  /* 0xff80000076767808 */ /* 0x000fe20005000000 */
[----:B------:R-:W-:Y:S01]  /*1e7a0*/  IMAD.MOV.U32 R45, RZ, RZ, R175 ;  /* 0x000000ffff2d7224 */ /* 0x000fe200078e00af */
[----:B------:R-:W-:Y:S01]  /*1e7b0*/  FSEL R124, R124, -INF , !P5 ;  /* 0xff8000007c7c7808 */ /* 0x000fe20006800000 */
[C---:B--2---:R-:W-:Y:S01]  /*1e7c0*/  HMMA.16816.F32.BF16 R68, R8.reuse, R28, R68 ;  /* 0x0000001c0844723c */ /* 0x044fe20000041844 */
[C---:B------:R-:W-:Y:S01]  /*1e7d0*/  ISETP.GE.AND P6, PT, R2.reuse, R7, PT ;  /* 0x000000070200720c */ /* 0x040fe20003fc6270 */
[----:B------:R-:W-:Y:S01]  /*1e7e0*/  IMAD.MOV.U32 R250, RZ, RZ, R176 ;  /* 0x000000fffffa7224 */ /* 0x000fe200078e00b0 */
[----:B------:R-:W-:Y:S01]  /*1e7f0*/  ISETP.GE.AND P3, PT, R2, R5, PT ;  /* 0x000000050200720c */ /* 0x000fe20003f66270 */
[----:B------:R-:W-:Y:S01]  /*1e800*/  IMAD.MOV.U32 R251, RZ, RZ, R177 ;  /* 0x000000fffffb7224 */ /* 0x000fe200078e00b1 */
[C---:B------:R-:W-:Y:S01]  /*1e810*/  ISETP.GE.AND P2, PT, R0.reuse, R7, PT ;  /* 0x000000070000720c */ /* 0x040fe20003f46270 */
[----:B------:R-:W-:Y:S01]  /*1e820*/  HMMA.16816.F32.BF16 R64, R8, R30, R64 ;  /* 0x0000001e0840723c */ /* 0x000fe20000041840 */
[----:B------:R-:W-:Y:S01]  /*1e830*/  ISETP.GE.AND P5, PT, R0, R5, PT ;  /* 0x000000050000720c */ /* 0x000fe20003fa6270 */
[----:B------:R-:W-:Y:S01]  /*1e840*/  IMAD.MOV.U32 R62, RZ, RZ, R36 ;  /* 0x000000ffff3e7224 */ /* 0x000fe200078e0024 */
[C-C-:B------:R-:W-:Y:S01]  /*1e850*/  LOP3.LUT R2, R6.reuse, 0x48, R221.reuse, 0xfe, !PT ;  /* 0x0000004806027812 */ /* 0x140fe200078efedd */
[----:B------:R-:W-:Y:S01]  /*1e860*/  IMAD.MOV.U32 R63, RZ, RZ, R4 ;  /* 0x000000ffff3f7224 */ /* 0x000fe200078e0004 */
[----:B------:R-:W-:Y:S01]  /*1e870*/  LOP3.LUT R0, R6, 0x50, R221, 0xfe, !PT ;  /* 0x0000005006007812 */ /* 0x000fe200078efedd */
[----:B------:R-:W-:-:S04]  /*1e880*/  DEPBAR.LE SB0, 0x0 ;  /* 0x000080000000791a */ /* 0x000fc80000000000 */
        /* <DEDUP_REMOVED lines=37> */
[----:B------:R-:W-:Y:S02]  /*1eae0*/  ISETP.GE.AND P2, PT, R3, R5, PT ;  /* 0x000000050300720c */ /* 0x000fe40003f46270 */
[C---:B------:R-:W-:Y:S02]  /*1eaf0*/  ISETP.GE.AND P5, PT, R2.reuse, R7, PT ;  /* 0x000000070200720c */ /* 0x040fe40003fa6270 */
[----:B------:R-:W-:Y:S02]  /*1eb00*/  ISETP.GE.AND P4, PT, R2, R5, PT ;  /* 0x000000050200720c */ /* 0x000fe40003f86270 */
[C---:B------:R-:W-:Y:S02]  /*1eb10*/  ISETP.GE.AND P6, PT, R0.reuse, R7, PT ;  /* 0x000000070000720c */ /* 0x040fe40003fc6270 */
[----:B------:R-:W-:-:S02]  /*1eb20*/  ISETP.GE.AND P3, PT, R0, R5, PT ;  /* 0x000000050000720c */ /* 0x000fc40003f66270 */
[C-C-:B------:R-:W-:Y:S02]  /*1eb30*/  LOP3.LUT R2, R6.reuse, 0x90, R221.reuse, 0xfe, !PT ;  /* 0x0000009006027812 */ /* 0x140fe400078efedd */
[----:B------:R-:W-:Y:S01]  /*1eb40*/  LOP3.LUT R0, R6, 0x98, R221, 0xfe, !PT ;  /* 0x0000009806007812 */ /* 0x000fe200078efedd */
[----:B------:R-:W-:Y:S01]  /*1eb50*/  IMAD.MOV.U32 R32, RZ, RZ, R227 ;  /* 0x000000ffff207224 */ /* 0x000fe200078e00e3 */
[----:B------:R-:W-:Y:S01]  /*1eb60*/  FSEL R98, R98, -INF , !P2 ;  /* 0xff80000062627808 */ /* 0x000fe20005000000 */
[----:B------:R-:W-:Y:S01]  /*1eb70*/  IMAD.MOV.U32 R33, RZ, RZ, R226 ;  /* 0x000000ffff217224 */ /* 0x000fe200078e00e2 */
[----:B------:R-:W-:Y:S01]  /*1eb80*/  FSEL R100, R100, -INF , !P5 ;  /* 0xff80000064647808 */ /* 0x000fe20006800000 */
[----:B------:R-:W-:Y:S01]  /*1eb90*/  IMAD.MOV.U32 R46, RZ, RZ, R174 ;  /* 0x000000ffff2e7224 */ /* 0x000fe200078e00ae */
[----:B------:R-:W-:Y:S01]  /*1eba0*/  FSEL R102, R102, -INF , !P4 ;  /* 0xff80000066667808 */ /* 0x000fe20006000000 */
[----:B------:R-:W-:Y:S01]  /*1ebb0*/  IMAD.MOV.U32 R47, RZ, RZ, R37 ;  /* 0x000000ffff2f7224 */ /* 0x000fe200078e0025 */
[----:B------:R-:W-:-:S02]  /*1ebc0*/  FSEL R104, R104, -INF , !P6 ;  /* 0xff80000068687808 */ /* 0x000fc40007000000 */
[C---:B------:R-:W-:Y:S02]  /*1ebd0*/  ISETP.GE.AND P2, PT, R2.reuse, R7, PT ;  /* 0x000000070200720c */ /* 0x040fe40003f46270 */
[----:B------:R-:W-:Y:S02]  /*1ebe0*/  ISETP.GE.AND P5, PT, R2, R5, PT ;  /* 0x000000050200720c */ /* 0x000fe40003fa6270 */
[C---:B------:R-:W-:Y:S02]  /*1ebf0*/  ISETP.GE.AND P4, PT, R0.reuse, R7, PT ;  /* 0x000000070000720c */ /* 0x040fe40003f86270 */
[----:B------:R-:W-:Y:S02]  /*1ec00*/  ISETP.GE.AND P6, PT, R0, R5, PT ;  /* 0x000000050000720c */ /* 0x000fe40003fc6270 */
[C-C-:B------:R-:W-:Y:S02]  /*1ec10*/  LOP3.LUT R2, R6.reuse, 0xa0, R221.reuse, 0xfe, !PT ;  /* 0x000000a006027812 */ /* 0x140fe400078efedd */
[----:B------:R-:W-:Y:S01]  /*1ec20*/  LOP3.LUT R0, R6, 0xa8, R221, 0xfe, !PT ;  /* 0x000000a806007812 */ /* 0x000fe200078efedd */
[----:B-1----:R-:W-:Y:S01]  /*1ec30*/  HMMA.16816.F32.BF16 R44, R8, R24, R44 ;  /* 0x00000018082c723c */ /* 0x002fe2000004182c */
[----:B------:R-:W-:-:S02]  /*1ec40*/  FSEL R106, R106, -INF , !P3 ;  /* 0xff8000006a6a7808 */ /* 0x000fc40005800000 */
[----:B------:R-:W-:Y:S02]  /*1ec50*/  FSEL R112, R112, -INF , !P2 ;  /* 0xff80000070707808 */ /* 0x000fe40005000000 */
[----:B------:R-:W-:Y:S01]  /*1ec60*/  FSEL R114, R114, -INF , !P5 ;  /* 0xff80000072727808 */ /* 0x000fe20006800000 */
[----:B------:R-:W-:Y:S01]  /*1ec70*/  HMMA.16816.F32.BF16 R32, R8, R26, R32 ;  /* 0x0000001a0820723c */ /* 0x000fe20000041820 */
[----:B------:R-:W-:Y:S02]  /*1ec80*/  FSEL R108, R108, -INF , !P4 ;  /* 0xff8000006c6c7808 */ /* 0x000fe40006000000 */
[C---:B------:R-:W-:Y:S02]  /*1ec90*/  ISETP.GE.AND P3, PT, R2.reuse, R7, PT ;  /* 0x000000070200720c */ /* 0x040fe40003f66270 */
[----:B------:R-:W-:Y:S02]  /*1eca0*/  ISETP.GE.AND P2, PT, R2, R5, PT ;  /* 0x000000050200720c */ /* 0x000fe40003f46270 */
[----:B------:R-:W-:-:S02]  /*1ecb0*/  ISETP.GE.AND P5, PT, R0, R7, PT ;  /* 0x000000070000720c */ /* 0x000fc40003fa6270 */
[----:B------:R-:W-:Y:S02]  /*1ecc0*/  ISETP.GE.AND P4, PT, R0, R5, PT ;  /* 0x000000050000720c */ /* 0x000fe40003f86270 */
[C-C-:B------:R-:W-:Y:S02]  /*1ecd0*/  LOP3.LUT R2, R6.reuse, 0xb0, R221.reuse, 0xfe, !PT ;  /* 0x000000b006027812 */ /* 0x140fe400078efedd */
[----:B------:R-:W-:Y:S01]  /*1ece0*/  LOP3.LUT R0, R6, 0xb8, R221, 0xfe, !PT ;  /* 0x000000b806007812 */ /* 0x000fe200078efedd */
[----:B---3--:R-:W-:Y:S01]  /*1ecf0*/  HMMA.16816.F32.BF16 R28, R8, R40, R208 ;  /* 0x00000028081c723c */ /* 0x008fe200000418d0 */
        /* <DEDUP_REMOVED lines=9> */
[----:B------:R-:W-:Y:S01]  /*1ed90*/  LOP3.LUT R0, R6, 0xc8, R221, 0xfe, !PT ;  /* 0x000000c806007812 */ /* 0x000fe200078efedd */
[----:B------:R-:W-:Y:S01]  /*1eda0*/  HMMA.16816.F32.BF16 R24, R8, R60, R248 ;  /* 0x0000003c0818723c */ /* 0x000fe200000418f8 */
        /* <DEDUP_REMOVED lines=29> */
[C---:B------:R-:W-:Y:S02]  /*1ef80*/  LOP3.LUT R0, R6.reuse, R221, RZ, 0xfc, !PT ;  /* 0x000000dd06007212 */ /* 0x040fe400078efcff */
        /* <DEDUP_REMOVED lines=8> */
[----:B------:R-:W-:Y:S01]  /*1f010*/  ISETP.GE.AND P4, PT, R3, R5, PT ;  /* 0x000000050300720c */ /* 0x000fe20003f86270 */
[C---:B------:R-:W-:Y:S01]  /*1f020*/  VIADD R3, R0.reuse, 0x9 ;  /* 0x0000000900037836 */ /* 0x040fe20000000000 */
[----:B------:R-:W-:Y:S02]  /*1f030*/  IADD3 R2, R0, 0x1, RZ ;  /* 0x0000000100027810 */ /* 0x000fe40007ffe0ff */
[----:B------:R-:W-:-:S02]  /*1f040*/  FSEL R48, R34, -INF , !P6 ;  /* 0xff80000022307808 */ /* 0x000fc40007000000 */
[----:B------:R-:W-:Y:S01]  /*1f050*/  FSEL R64, R28, -INF , !P3 ;  /* 0xff8000001c407808 */ /* 0x000fe20005800000 */
[----:B------:R-:W-:Y:S01]  /*1f060*/  BAR.SYNC.DEFER_BLOCKING 0x0 ;  /* 0x0000000000007b1d */ /* 0x000fe20000010000 */
        /* <DEDUP_REMOVED lines=34> */
[----:B------:R-:W-:Y:S01]  /*1f290*/  ISETP.GE.AND P2, PT, R3, R7, PT ;  /* 0x000000070300720c */ /* 0x000fe20003f46270 */
[----:B------:R-:W-:Y:S01]  /*1f2a0*/  HMMA.16816.F32.BF16 R20, R20, R62, RZ ;  /* 0x0000003e1414723c */ /* 0x000fe200000418ff */
[----:B------:R-:W-:Y:S01]  /*1f2b0*/  FSEL R125, R125, -INF , !P6 ;  /* 0xff8000007d7d7808 */ /* 0x000fe20007000000 */
[C---:B------:R-:W-:Y:S01]  /*1f2c0*/  VIADD R4, R0.reuse, 0x49 ;  /* 0x0000004900047836 */ /* 0x040fe20000000000 */
[----:B------:R-:W-:Y:S01]  /*1f2d0*/  ISETP.GE.AND P6, PT, R3, R5, PT ;  /* 0x000000050300720c */ /* 0x000fe20003fc6270 */
[----:B------:R-:W-:Y:S01]  /*1f2e0*/  VIADD R3, R0, 0x51 ;  /* 0x0000005100037836 */ /* 0x000fe20000000000 */
[----:B------:R-:W-:-:S02]  /*1f2f0*/  FSEL R127, R127, -INF , !P3 ;  /* 0xff8000007f7f7808 */ /* 0x000fc40005800000 */
[----:B------:R-:W-:Y:S02]  /*1f300*/  FSEL R201, R201, -INF , !P2 ;  /* 0xff800000c9c97808 */ /* 0x000fe40005000000 */
[C---:B------:R-:W-:Y:S02]  /*1f310*/  ISETP.GE.AND P3, PT, R2.reuse, R7, PT ;  /* 0x000000070200720c */ /* 0x040fe40003f66270 */
[----:B------:R-:W-:Y:S02]  /*1f320*/  ISETP.GE.AND P2, PT, R2, R5, PT ;  /* 0x000000050200720c */ /* 0x000fe40003f46270 */
[----:B------:R-:W-:Y:S01]  /*1f330*/  FSEL R203, R203, -INF , !P6 ;  /* 0xff800000cbcb7808 */ /* 0x000fe20007000000 */
[----:B------:R-:W-:Y:S01]  /*1f340*/  VIADD R2, R0, 0x59 ;  /* 0x0000005900027836 */ /* 0x000fe20000000000 */
[----:B------:R-:W-:Y:S02]  /*1f350*/  ISETP.GE.AND P6, PT, R4, R7, PT ;  /* 0x000000070400720c */ /* 0x000fe40003fc6270 */
[----:B------:R-:W-:-:S02]  /*1f360*/  FSEL R205, R205, -INF , !P3 ;  /* 0xff800000cdcd7808 */ /* 0x000fc40005800000 */
[----:B------:R-:W-:Y:S02]  /*1f370*/  FSEL R207, R207, -INF , !P2 ;  /* 0xff800000cfcf7808 */ /* 0x000fe40005000000 */
[----:B------:R-:W-:Y:S02]  /*1f380*/  ISETP.GE.AND P3, PT, R4, R5, PT ;  /* 0x000000050400720c */ /* 0x000fe40003f66270 */
        /* <DEDUP_REMOVED lines=8> */
[C---:B------:R-:W-:Y:S01]  /*1f410*/  VIADD R2, R0.reuse, 0x69 ;  /* 0x0000006900027836 */ /* 0x040fe20000000000 */
[----:B------:R-:W-:Y:S01]  /*1f420*/  FSEL R231, R231, -INF , !P6 ;  /* 0xff800000e7e77808 */ /* 0x000fe20007000000 */
[----:B------:R-:W-:Y:S01]  /*1f430*/  VIADD R4, R0, 0x71 ;  /* 0x0000007100047836 */ /* 0x000fe20000000000 */
[----:B------:R-:W-:Y:S02]  /*1f440*/  ISETP.GE.AND P6, PT, R3, R7, PT ;  /* 0x000000070300720c */ /* 0x000fe40003fc6270 */
[----:B------:R-:W-:-:S02]  /*1f450*/  FSEL R233, R233, -INF , !P3 ;  /* 0xff800000e9e97808 */ /* 0x000fc40005800000 */
[----:B------:R-:W-:Y:S02]  /*1f460*/  FSEL R235, R235, -INF , !P2 ;  /* 0xff800000ebeb7808 */ /* 0x000fe40005000000 */
[----:B------:R-:W-:Y:S02]  /*1f470*/  ISETP.GE.AND P3, PT, R3, R5, PT ;  /* 0x000000050300720c */ /* 0x000fe40003f66270 */
[----:B------:R-:W-:Y:S01]  /*1f480*/  ISETP.GE.AND P2, PT, R2, R7, PT ;  /* 0x000000070200720c */ /* 0x000fe20003f46270 */
[----:B------:R-:W-:Y:S01]  /*1f490*/  VIADD R3, R0, 0x79 ;  /* 0x0000007900037836 */ /* 0x000fe20000000000 */
[----:B------:R-:W-:Y:S01]  /*1f4a0*/  FSEL R217, R217, -INF , !P6 ;  /* 0xff800000d9d97808 */ /* 0x000fe20007000000 */
[----:B------:R-:W-:Y:S01]  /*1f4b0*/  HMMA.16816.F32.BF16 R16, R16, R178, R20 ;  /* 0x000000b21010723c */ /* 0x000fe20000041814 */
[----:B------:R-:W-:Y:S01]  /*1f4c0*/  ISETP.GE.AND P6, PT, R2, R5, PT ;  /* 0x000000050200720c */ /* 0x000fe20003fc6270 */
[----:B------:R-:W-:Y:S01]  /*1f4d0*/  VIADD R2, R0, 0x81 ;  /* 0x0000008100027836 */ /* 0x000fe20000000000 */
[----:B------:R-:W-:-:S02]  /*1f4e0*/  FSEL R219, R219, -INF , !P3 ;  /* 0xff800000dbdb7808 */ /* 0x000fc40005800000 */
[----:B------:R-:W-:Y:S02]  /*1f4f0*/  FSEL R213, R213, -INF , !P2 ;  /* 0xff800000d5d57808 */ /* 0x000fe40005000000 */
[C---:B------:R-:W-:Y:S02]  /*1f500*/  ISETP.GE.AND P3, PT, R4.reuse, R7, PT ;  /* 0x000000070400720c */ /* 0x040fe40003f66270 */
[----:B------:R-:W-:Y:S02]  /*1f510*/  ISETP.GE.AND P2, PT, R4, R5, PT ;  /* 0x000000050400720c */ /* 0x000fe40003f46270 */
[----:B------:R-:W-:Y:S02]  /*1f520*/  FSEL R215, R215, -INF , !P6 ;  /* 0xff800000d7d77808 */ /* 0x000fe40007000000 */
[----:B------:R-:W-:Y:S02]  /*1f530*/  ISETP.GE.AND P6, PT, R3, R7, PT ;  /* 0x000000070300720c */ /* 0x000fe40003fc6270 */
[----:B------:R-:W-:-:S02]  /*1f540*/  FSEL R93, R93, -INF , !P3 ;  /* 0xff8000005d5d7808 */ /* 0x000fc40005800000 */
[----:B------:R-:W-:Y:S02]  /*1f550*/  FSEL R95, R95, -INF , !P2 ;  /* 0xff8000005f5f7808 */ /* 0x000fe40005000000 */
[----:B------:R-:W-:Y:S02]  /*1f560*/  ISETP.GE.AND P3, PT, R3, R5, PT ;  /* 0x000000050300720c */ /* 0x000fe40003f66270 */
[----:B------:R-:W-:Y:S02]  /*1f570*/  ISETP.GE.AND P2, PT, R2, R7, PT ;  /* 0x000000070200720c */ /* 0x000fe40003f46270 */
[C---:B------:R-:W-:Y:S02]  /*1f580*/  IADD3 R3, R0.reuse, 0x89, RZ ;  /* 0x0000008900037810 */ /* 0x040fe40007ffe0ff */
[----:B------:R-:W-:Y:S01]  /*1f590*/  FSEL R97, R97, -INF , !P6 ;  /* 0xff80000061617808 */ /* 0x000fe20007000000 */
[----:B------:R-:W-:Y:S01]  /*1f5a0*/  VIADD R4, R0, 0x99 ;  /* 0x0000009900047836 */ /* 0x000fe20000000000 */
        /* <DEDUP_REMOVED lines=11> */
[----:B------:R-:W-:Y:S02]  /*1f660*/  ISETP.GE.AND P3, PT, R2, R5, PT ;  /* 0x000000050200720c */ /* 0x000fe40003f66270 */
[----:B------:R-:W-:Y:S01]  /*1f670*/  ISETP.GE.AND P2, PT, R4, R7, PT ;  /* 0x000000070400720c */ /* 0x000fe20003f46270 */
[----:B------:R-:W-:Y:S01]  /*1f680*/  VIADD R2, R0, 0xa9 ;  /* 0x000000a900027836 */ /* 0x000fe20000000000 */
[----:B------:R-:W-:Y:S02]  /*1f690*/  FSEL R113, R113, -INF , !P6 ;  /* 0xff80000071717808 */ /* 0x000fe40007000000 */
[----:B------:R-:W-:Y:S02]  /*1f6a0*/  FSEL R115, R115, -INF , !P3 ;  /* 0xff80000073737808 */ /* 0x000fe40005800000 */
[----:B------:R-:W-:-:S02]  /*1f6b0*/  FSEL R109, R109, -INF , !P2 ;  /* 0xff8000006d6d7808 */ /* 0x000fc40005000000 */
[----:B------:R-:W-:Y:S02]  /*1f6c0*/  ISETP.GE.AND P6, PT, R4, R5, PT ;  /* 0x000000050400720c */ /* 0x000fe40003fc6270 */
[C---:B------:R-:W-:Y:S02]  /*1f6d0*/  ISETP.GE.AND P3, PT, R3.reuse, R7, PT ;  /* 0x000000070300720c */ /* 0x040fe40003f66270 */
[----:B------:R-:W-:Y:S01]  /*1f6e0*/  ISETP.GE.AND P2, PT, R3, R5, PT ;  /* 0x000000050300720c */ /* 0x000fe20003f46270 */
[----:B------:R-:W-:Y:S01]  /*1f6f0*/  VIADD R3, R0, 0xb1 ;  /* 0x000000b100037836 */ /* 0x000fe20000000000 */
[----:B------:R-:W-:Y:S01]  /*1f700*/  FSEL R111, R111, -INF , !P6 ;  /* 0xff8000006f6f7808 */ /* 0x000fe20007000000 */
[----:B------:R-:W-:Y:S01]  /*1f710*/  HMMA.16816.F32.BF16 R12, R12, R90, R16 ;  /* 0x0000005a0c0c723c */ /* 0x000fe20000041810 */
[----:B------:R-:W-:Y:S02]  /*1f720*/  FSEL R85, R85, -INF , !P3 ;  /* 0xff80000055557808 */ /* 0x000fe40005800000 */
[----:B------:R-:W-:-:S02]  /*1f730*/  ISETP.GE.AND P6, PT, R2, R7, PT ;  /* 0x000000070200720c */ /* 0x000fc40003fc6270 */
[----:B------:R-:W-:Y:S01]  /*1f740*/  ISETP.GE.AND P3, PT, R2, R5, PT ;  /* 0x000000050200720c */ /* 0x000fe20003f66270 */
[C---:B------:R-:W-:Y:S01]  /*1f750*/  VIADD R2, R0.reuse, 0xb9 ;  /* 0x000000b900027836 */ /* 0x040fe20000000000 */
[----:B------:R-:W-:Y:S02]  /*1f760*/  FSEL R87, R87, -INF , !P2 ;  /* 0xff80000057577808 */ /* 0x000fe40005000000 */
[----:B------:R-:W-:Y:S01]  /*1f770*/  ISETP.GE.AND P2, PT, R3, R7, PT ;  /* 0x000000070300720c */ /* 0x000fe20003f46270 */
[C---:B------:R-:W-:Y:S01]  /*1f780*/  VIADD R4, R0.reuse, 0xc1 ;  /* 0x000000c100047836 */ /* 0x040fe20000000000 */
[----:B------:R-:W-:Y:S02]  /*1f790*/  FSEL R81, R81, -INF , !P6 ;  /* 0xff80000051517808 */ /* 0x000fe40007000000 */
        /* <DEDUP_REMOVED lines=26> */
[----:B------:R-:W-:Y:S01]  /*1f940*/  FSEL R177, R71, -INF , !P2 ;  /* 0xff80000047b17808 */ /* 0x000fe20005000000 */
[----:B------:R-:W-:Y:S01]  /*1f950*/  HMMA.16816.F32.BF16 R8, R8, R42, R12 ;  /* 0x0000002a0808723c */ /* 0x000fe2000004180c */
[----:B------:R-:W-:-:S04]  /*1f960*/  ISETP.GE.AND P2, PT, R2, R7, PT ;  /* 0x000000070200720c */ /* 0x000fc80003f46270 */
[----:B------:R-:W-:Y:S02]  /*1f970*/  FSEL R244, R45, -INF , !P2 ;  /* 0xff8000002df47808 */ /* 0x000fe40005000000 */
[----:B------:R-:W-:Y:S01]  /*1f980*/  ISETP.GE.AND P2, PT, R3, R5, PT ;  /* 0x000000050300720c */ /* 0x000fe20003f46270 */
[----:B------:R-:W-:-:S03]  /*1f990*/  IMAD.MOV.U32 R221, RZ, RZ, R252 ;  /* 0x000000ffffdd7224 */ /* 0x000fc600078e00fc */
[----:B------:R-:W-:Y:S02]  /*1f9a0*/  FSEL R247, R35, -INF , !P2 ;  /* 0xff80000023f77808 */ /* 0x000fe40005000000 */
[----:B------:R-:W-:Y:S02]  /*1f9b0*/  ISETP.GE.AND P2, PT, R0, R7, PT ;  /* 0x000000070000720c */ /* 0x000fe40003f46270 */
[----:B------:R-:W-:Y:S02]  /*1f9c0*/  FSEL R208, R65, -INF , !P6 ;  /* 0xff80000041d07808 */ /* 0x000fe40007000000 */
[----:B------:R-:W-:Y:S01]  /*1f9d0*/  ISETP.GE.AND P6, PT, R2, R5, PT ;  /* 0x000000050200720c */ /* 0x000fe20003fc6270 */
[----:B------:R-:W-:Y:S01]  /*1f9e0*/  VIADD R2, R0, 0xf1 ;  /* 0x000000f100027836 */ /* 0x000fe20000000000 */
[----:B------:R-:W-:Y:S02]  /*1f9f0*/  FSEL R210, R67, -INF , !P3 ;  /* 0xff80000043d27808 */ /* 0x000fe40005800000 */
[----:B------:R-:W-:-:S02]  /*1fa00*/  FSEL R41, R24, -INF , !P2 ;  /* 0xff80000018297808 */ /* 0x000fc40005000000 */
[----:B------:R-:W-:Y:S02]  /*1fa10*/  ISETP.GE.AND P3, PT, R3, R7, PT ;  /* 0x000000070300720c */ /* 0x000fe40003f66270 */
[----:B------:R-:W-:Y:S02]  /*1fa20*/  ISETP.GT.AND P2, PT, R220, R221, PT ;  /* 0x000000dddc00720c */ /* 0x000fe40003f44270 */
[----:B------:R-:W-:Y:S02]  /*1fa30*/  FSEL R240, R47, -INF , !P6 ;  /* 0xff8000002ff07808 */ /* 0x000fe40007000000 */
[----:B------:R-:W-:Y:S02]  /*1fa40*/  FSEL R246, R33, -INF , !P3 ;  /* 0xff80000021f67808 */ /* 0x000fe40005800000 */
[C---:B------:R-:W-:Y:S02]  /*1fa50*/  ISETP.GE.AND P6, PT, R2.reuse, R7, PT ;  /* 0x000000070200720c */ /* 0x040fe40003fc6270 */
[----:B------:R-:W-:Y:S01]  /*1fa60*/  ISETP.GE.AND P3, PT, R2, R5, PT ;  /* 0x000000050200720c */ /* 0x000fe20003f66270 */
[----:B------:R-:W-:Y:S01]  /*1fa70*/  VIADD R2, R0, 0xf9 ;  /* 0x000000f900027836 */ /* 0x000fe20000000000 */
[----:B------:R-:W-:-:S02]  /*1fa80*/  FSEL R91, R8, -INF , !P5 ;  /* 0xff800000085b7808 */ /* 0x000fc40006800000 */
[----:B------:R-:W-:Y:S02]  /*1fa90*/  FSEL R252, R29, -INF , !P6 ;  /* 0xff8000001dfc7808 */ /* 0x000fe40007000000 */
[----:B------:R-:W-:Y:S01]  /*1faa0*/  FSEL R249, R31, -INF , !P3 ;  /* 0xff8000001ff97808 */ /* 0x000fe20005800000 */
[----:B------:R-:W-:Y:S01]  /*1fab0*/  BSSY B1, `(.L_x_1917) ;  /* 0x0000103000017945 */ /* 0x000fe20003800000 */
[----:B------:R-:W-:Y:S02]  /*1fac0*/  ISETP.GE.AND P5, PT, R0, R5, PT ;  /* 0x000000050000720c */ /* 0x000fe40003fa6270 */
[C---:B------:R-:W-:Y:S02]  /*1fad0*/  ISETP.GE.AND P6, PT, R2.reuse, R7, PT ;  /* 0x000000070200720c */ /* 0x040fe40003fc6270 */
[----:B------:R-:W-:Y:S01]  /*1fae0*/  ISETP.GE.AND P3, PT, R2, R5, PT ;  /* 0x000000050200720c */ /* 0x000fe20003f66270 */
[----:B------:R-:W-:Y:S01]  /*1faf0*/  IMAD.MOV.U32 R220, RZ, RZ, R136 ;  /* 0x000000ffffdc7224 */ /* 0x000fe200078e0088 */
[----:B------:R-:W-:Y:S01]  /*1fb00*/  FSEL R40, R26, -INF , !P5 ;  /* 0xff8000001a287808 */ /* 0x000fe20006800000 */
[----:B------:R-:W-:Y:S01]  /*1fb10*/  IMAD.MOV.U32 R221, RZ, RZ, R137 ;  /* 0x000000ffffdd7224 */ /* 0x000fe200078e0089 */
[----:B------:R-:W-:-:S02]  /*1fb20*/  FSEL R250, R10, -INF , !P4 ;  /* 0xff8000000afa7808 */ /* 0x000fc40006000000 */
[----:B------:R-:W-:Y:S02]  /*1fb30*/  FSEL R65, R9, -INF , !P6 ;  /* 0xff80000009417808 */ /* 0x000fe40007000000 */
        /* <DEDUP_REMOVED lines=12> */
[----:B------:R-:W-:Y:S02]  /*1fc00*/  ISETP.GE.AND P4, PT, R6, RZ, PT ;  /* 0x000000ff0600720c */ /* 0x000fe40003f86270 */
[----:B------:R-:W-:Y:S01]  /*1fc10*/  LOP3.LUT R6, RZ, R0, RZ, 0x33, !PT ;  /* 0x00000000ff067212 */ /* 0x000fe200078e33ff */
[----:B-1----:R-:W1:Y:S02]  /*1fc20*/  MUFU.RCP R2, R2 ;  /* 0x0000000200027308 */ /* 0x002e640000001000 */
[----:B-1----:R-:W-:-:S06]  /*1fc30*/  VIADD R2, R2, 0xffffffe ;  /* 0x0ffffffe02027836 */ /* 0x002fcc0000000000 */
[----:B------:R-:W1:Y:S02]  /*1fc40*/  F2I.FTZ.U32.TRUNC.NTZ R3, R2 ;  /* 0x0000000200037305 */ /* 0x000e64000021f000 */
[----:B-1----:R-:W-:-:S04]  /*1fc50*/  IMAD.MOV R2, RZ, RZ, -R3 ;  /* 0x000000ffff027224 */ /* 0x002fc800078e0a03 */
[----:B------:R-:W-:Y:S02]  /*1fc60*/  IMAD R4, R2, R7, RZ ;  /* 0x0000000702047224 */ /* 0x000fe400078e02ff */
[----:B------:R-:W-:-:S04]  /*1fc70*/  IMAD.MOV.U32 R2, RZ, RZ, RZ ;  /* 0x000000ffff027224 */ /* 0x000fc800078e00ff */
[----:B------:R-:W-:Y:S01]  /*1fc80*/  IMAD.HI.U32 R2, R3, R4, R2 ;  /* 0x0000000403027227 */ /* 0x000fe200078e0002 */
[----:B------:R-:W-:-:S03]  /*1fc90*/  IADD3 R3, RZ, -R10, RZ ;  /* 0x8000000aff037210 */ /* 0x000fc60007ffe0ff */
[----:B------:R-:W-:Y:S01]  /*1fca0*/  IMAD.MOV.U32 R4, RZ, RZ, R8 ;  /* 0x000000ffff047224 */ /* 0x000fe200078e0008 */
[----:B------:R-:W-:Y:S01]  /*1fcb0*/  MOV R8, R3 ;  /* 0x0000000300087202 */ /* 0x000fe20000000f00 */
        /* <DEDUP_REMOVED lines=14> */
[----:B------:R-:W-:-:S05]  /*1fda0*/  ISETP.GE.AND P0, PT, R4, RZ, PT ;  /* 0x000000ff0400720c */ /* 0x000fca0003f06270 */
        /* <DEDUP_REMOVED lines=20> */
[----:B------:R-:W-:Y:S02]  /*1fef0*/  MOV R2, R6 ;  /* 0x0000000600027202 */ /* 0x000fe40000000f00 */
[----:B------:R-:W-:Y:S01]  /*1ff00*/  SHF.R.S32.HI R8, RZ, 0x1f, R9 ;  /* 0x0000001fff087819 */ /* 0x000fe20000011409 */
[----:B----4-:R-:W-:-:S04]  /*1ff10*/  IMAD R0, R5, R9, RZ ;  /* 0x0000000905007224 */ /* 0x010fc800078e02ff */
[----:B------:R-:W-:Y:S02]  /*1ff20*/  IMAD R0, R4, R8, R0 ;  /* 0x0000000804007224 */ /* 0x000fe400078e0200 */
[----:B------:R-:W-:-:S04]  /*1ff30*/  IMAD.WIDE.U32 R4, R9, R4, R2 ;  /* 0x0000000409047225 */ /* 0x000fc800078e0002 */
[----:B------:R-:W-:Y:S01]  /*1ff40*/  IMAD.IADD R2, R5, 0x1, R0 ;  /* 0x0000000105027824 */ /* 0x000fe200078e0200 */
[----:B------:R-:W-:Y:S01]  /*1ff50*/  MOV R0, R4 ;  /* 0x0000000400007202 */ /* 0x000fe20000000f00 */
[----:B------:R-:W-:Y:S05]  /*1ff60*/  BRA `(.L_x_1921) ;  /* 0x00000000000c7947 */ /* 0x000fea0003800000 */
.L_x_1920:
[----:B------:R-:W2:Y:S02]  /*1ff70*/  LD.E R0, desc[UR6][R134.64+0x38] ;  /* 0x0000380686007980 */ /* 0x000ea4000c101900 */
[----:B--2---:R-:W-:-:S04]  /*1ff80*/  LEA R0, -R0, RZ, 0x8 ;  /* 0x000000ff00007211 */ /* 0x004fc800078e41ff */
[----:B------:R-:W-:Y:S02]  /*1ff90*/  SHF.R.S32.HI R2, RZ, 0x1f, R0 ;  /* 0x0000001fff027819 */ /* 0x000fe40000011400 */
.L_x_1921:
[----:B------:R-:W-:Y:S05]  /*1ffa0*/  BSYNC B0 ;  /* 0x0000000000007941 */ /* 0x000fea0003800000 */
.L_x_1919:
        /* <DEDUP_REMOVED lines=175> */
.L_x_1923:
[----:B------:R-:W-:Y:S05]  /*20aa0*/  BSYNC B0 ;  /* 0x0000000000007941 */ /* 0x000fea0003800000 */
.L_x_1922:
[----:B------:R-:W0:Y:S01]  /*20ab0*/  LDGDEPBAR ;  /* 0x00000000000079af */ /* 0x000e220000000000 */
[----:B------:R-:W-:-:S04]  /*20ac0*/  LEA R224, P0, R0, R224, 0x1 ;  /* 0x000000e000e07211 */ /* 0x000fc800078008ff */
[----:B------:R-:W-:-:S09]  /*20ad0*/  LEA.HI.X R225, R0, R225, R2, 0x1, P0 ;  /* 0x000000e100e17211 */ /* 0x000fd200000f0c02 */
.L_x_1918:
[----:B------:R-:W-:Y:S05]  /*20ae0*/  BSYNC B1 ;  /* 0x0000000000017941 */ /* 0x000fea0003800000 */
.L_x_1917:
[----:B------:R-:W-:Y:S01]  /*20af0*/  FMNMX.FTZ R0, R39, R40, !PT ;  /* 0x0000002827007209 */ /* 0x000fe20007810000 */
[----:B--2---:R-:W2:Y:S01]  /*20b00*/  LDL.LU R7, [R1+0x8] ;  /* 0x0000080001077983 */ /* 0x004ea20000300800 */
[----:B------:R-:W-:Y:S02]  /*20b10*/  MOV R59, R56 ;  /* 0x00000038003b7202 */ /* 0x000fe40000000f00 */
[----:B------:R-:W-:Y:S01]  /*20b20*/  FMNMX.FTZ R0, R44, R0, !PT ;  /* 0x000000002c007209 */ /* 0x000fe20007810000 */
[----:B------:R-:W3:Y:S03]  /*20b30*/  LDL.LU R8, [R1+0xc] ;  /* 0x00000c0001087983 */ /* 0x000ee60000300800 */
[----:B------:R-:W-:Y:S01]  /*20b40*/  FMNMX.FTZ R0, R54, R0, !PT ;  /* 0x0000000036007209 */ /* 0x000fe20007810000 */
[----:B-1----:R-:W-:Y:S03]  /*20b50*/  LDSM.16.MT88.4 R16, [R183+0xa000] ;  /* 0x00a00000b710783b */ /* 0x002fe60000004200 */
[----:B------:R-:W-:Y:S01]  /*20b60*/  FMNMX.FTZ R2, R55, R0, !PT ;  /* 0x0000000037027209 */ /* 0x000fe20007810000 */
[----:B------:R-:W-:Y:S03]  /*20b70*/  LDSM.16.MT88.4 R20, [R181+0xa000] ;  /* 0x00a00000b514783b */ /* 0x000fe60000004200 */
[----:B------:R-:W-:Y:S01]  /*20b80*/  FMNMX.FTZ R2, R198, R2, !PT ;  /* 0x00000002c6027209 */ /* 0x000fe20007810000 */
[----:B------:R-:W4:Y:S03]  /*20b90*/  LD.E R0, desc[UR6][R134.64+0xdc] ;  /* 0x0000dc0686007980 */ /* 0x000f26000c101900 */
[----:B------:R-:W-:Y:S01]  /*20ba0*/  FMNMX.FTZ R2, R199, R2, !PT ;  /* 0x00000002c7027209 */ /* 0x000fe20007810000 */
[----:B------:R-:W-:Y:S03]  /*20bb0*/  LDSM.16.MT88.4 R28, [R182+0xa000] ;  /* 0x00a00000b61c783b */ /* 0x000fe60000004200 */
[----:B------:R-:W-:Y:S01]  /*20bc0*/  FMNMX.FTZ R2, R130, R2, !PT ;  /* 0x0000000282027209 */ /* 0x000fe20007810000 */
[----:B------:R-:W-:Y:S03]  /*20bd0*/  LDSM.16.MT88.4 R32, [R181+0xa800] ;  /* 0x00a80000b520783b */ /* 0x000fe60000004200 */
        /* <DEDUP_REMOVED lines=119> */
[----:B------:R-:W-:Y:S01]  /*21350*/  FMNMX.FTZ R2, R66, R2, !PT ;  /* 0x0000000242027209 */ /* 0x000fe20007810000 */
[----:B----4-:R-:W-:-:S03]  /*21360*/  FMUL.FTZ R3, R0, R77 ;  /* 0x0000004d00037220 */ /* 0x010fc60000410000 */
[----:B------:R-:W-:Y:S02]  /*21370*/  FMNMX.FTZ R2, R246, R2, !PT ;  /* 0x00000002f6027209 */ /* 0x000fe40007810000 */
[----:B------:R-:W-:Y:S02]  /*21380*/  FSETP.NEU.FTZ.AND P0, PT, R77, -INF , PT ;  /* 0xff8000004d00780b */ /* 0x000fe40003f1d000 */
[----:B------:R-:W-:Y:S02]  /*21390*/  FMNMX.FTZ R2, R64, R2, !PT ;  /* 0x0000000240027209 */ /* 0x000fe40007810000 */
[----:B------:R-:W-:Y:S02]  /*213a0*/  FSEL R3, R3, RZ, P0 ;  /* 0x000000ff03037208 */ /* 0x000fe40000000000 */
[----:B------:R-:W-:-:S03]  /*213b0*/  FMNMX.FTZ R2, R252, R2, !PT ;  /* 0x00000002fc027209 */ /* 0x000fc60007810000 */
[----:B------:R-:W-:Y:S01]  /*213c0*/  FFMA.FTZ R4, R40, R0, -R3 ;  /* 0x0000000028047223 */ /* 0x000fe20000010803 */
[----:B------:R-:W-:-:S03]  /*213d0*/  FMNMX.FTZ R2, R91, R2, !PT ;  /* 0x000000025b027209 */ /* 0x000fc60007810000 */
[----:B------:R1:W-:Y:S01]  /*213e0*/  MUFU.EX2 R90, R4 ;  /* 0x00000004005a7308 */ /* 0x0003e20000000800 */
[----:B------:R-:W-:-:S05]  /*213f0*/  FMNMX.FTZ R2, R65, R2, !PT ;  /* 0x0000000241027209 */ /* 0x000fca0007810000 */
[----:B------:R-:W4:Y:S01]  /*21400*/  SHFL.BFLY PT, R6, R2, 0x2, 0x1f ;  /* 0x0c401f0002067f89 */ /* 0x000f2200000e0000 */
[----:B-1----:R-:W-:-:S04]  /*21410*/  FFMA.FTZ R4, R44, R0, -R3 ;  /* 0x000000002c047223 */ /* 0x002fc80000010803 */
[----:B------:R1:W-:Y:S02]  /*21420*/  MUFU.EX2 R56, R4 ;  /* 0x0000000400387308 */ /* 0x0003e40000000800 */
[----:B-1----:R-:W-:-:S06]  /*21430*/  FFMA.FTZ R4, R54, R0, -R3 ;  /* 0x0000000036047223 */ /* 0x002fcc0000010803 */
[----:B------:R1:W5:Y:S02]  /*21440*/  MUFU.EX2 R5, R4 ;  /* 0x0000000400057308 */ /* 0x0003640000000800 */
[----:B-1----:R-:W-:-:S06]  /*21450*/  FFMA.FTZ R4, R55, R0, -R3 ;  /* 0x0000000037047223 */ /* 0x002fcc0000010803 */
[----:B------:R1:W-:Y:S01]  /*21460*/  MUFU.EX2 R58, R4 ;  /* 0x00000004003a7308 */ /* 0x0003e20000000800 */
[----:B----4-:R-:W-:Y:S01]  /*21470*/  FMNMX.FTZ R2, R2, R6, !PT ;  /* 0x0000000602027209 */ /* 0x010fe20007810000 */
[----:B-1----:R-:W-:-:S06]  /*21480*/  FFMA.FTZ R4, R198, R0, -R3 ;  /* 0x00000000c6047223 */ /* 0x002fcc0000010803 */
[----:B------:R1:W-:Y:S02]  /*21490*/  MUFU.EX2 R137, R4 ;  /* 0x0000000400897308 */ /* 0x0003e40000000800 */
[----:B-1----:R-:W-:-:S06]  /*214a0*/  FFMA.FTZ R4, R199, R0, -R3 ;  /* 0x00000000c7047223 */ /* 0x002fcc0000010803 */
[----:B------:R1:W-:Y:S02]  /*214b0*/  MUFU.EX2 R9, R4 ;  /* 0x0000000400097308 */ /* 0x0003e40000000800 */
[-CC-:B-1----:R-:W-:Y:S01]  /*214c0*/  FFMA.FTZ R4, R130, R0.reuse, -R3.reuse ;  /* 0x0000000082047223 */ /* 0x182fe20000010803 */
[----:B-----5:R-:W-:Y:S01]  /*214d0*/  MOV R130, R5 ;  /* 0x0000000500827202 */ /* 0x020fe20000000f00 */
[----:B------:R-:W-:-:S04]  /*214e0*/  FFMA.FTZ R5, R122, R0, -R3 ;  /* 0x000000007a057223 */ /* 0x000fc80000010803 */
[----:B------:R1:W-:Y:S08]  /*214f0*/  MUFU.EX2 R43, R5 ;  /* 0x00000005002b7308 */ /* 0x0003f00000000800 */
[----:B------:R4:W-:Y:S01]  /*21500*/  MUFU.EX2 R57, R4 ;  /* 0x0000000400397308 */ /* 0x0009e20000000800 */
[----:B-1----:R-:W1:Y:S01]  /*21510*/  SHFL.BFLY PT, R5, R2, 0x1, 0x1f ;  /* 0x0c201f0002057f89 */ /* 0x002e6200000e0000 */
[----:B----4-:R-:W-:-:S06]  /*21520*/  FFMA.FTZ R4, R131, R0, -R3 ;  /* 0x0000000083047223 */ /* 0x010fcc0000010803 */
[----:B------:R4:W-:Y:S02]  /*21530*/  MUFU.EX2 R136, R4 ;  /* 0x0000000400887308 */ /* 0x0009e40000000800 */
[----:B----4-:R-:W-:-:S06]  /*21540*/  FFMA.FTZ R4, R123, R0, -R3 ;  /* 0x000000007b047223 */ /* 0x010fcc0000010803 */
[----:B------:R4:W5:Y:S01]  /*21550*/  MUFU.EX2 R6, R4 ;  /* 0x0000000400067308 */ /* 0x0009620000000800 */
[----:B-1----:R-:W-:Y:S01]  /*21560*/  FMNMX.FTZ R76, R2, R5, !PT ;  /* 0x00000005024c7209 */ /* 0x002fe20007810000 */
[-CC-:B------:R-:W-:Y:S01]  /*21570*/  FFMA.FTZ R2, R202, R0.reuse, -R3.reuse ;  /* 0x00000000ca027223 */ /* 0x180fe20000010803 */
[----:B----4-:R-:W-:-:S05]  /*21580*/  FFMA.FTZ R4, R118, R0, -R3 ;  /* 0x0000000076047223 */ /* 0x010fca0000010803 */
[----:B------:R1:W-:Y:S01]  /*21590*/  MUFU.EX2 R122, R4 ;  /* 0x00000004007a7308 */ /* 0x0003e20000000800 */
[----:B------:R-:W-:Y:S01]  /*215a0*/  FMUL.FTZ R5, R0, R76 ;  /* 0x0000004c00057220 */ /* 0x000fe20000410000 */
[----:B------:R-:W-:Y:S01]  /*215b0*/  FSETP.NEU.FTZ.AND P1, PT, R76, -INF , PT ;  /* 0xff8000004c00780b */ /* 0x000fe20003f3d000 */
[----:B-1----:R-:W-:-:S05]  /*215c0*/  FFMA.FTZ R4, R119, R0, -R3 ;  /* 0x0000000077047223 */ /* 0x002fca0000010803 */
[----:B------:R1:W-:Y:S01]  /*215d0*/  MUFU.EX2 R118, R4 ;  /* 0x0000000400767308 */ /* 0x0003e20000000800 */
[----:B------:R-:W-:Y:S01]  /*215e0*/  FSEL R5, R5, RZ, P1 ;  /* 0x000000ff05057208 */ /* 0x000fe20000800000 */
[----:B-1----:R-:W-:-:S06]  /*215f0*/  FFMA.FTZ R4, R126, R0, -R3 ;  /* 0x000000007e047223 */ /* 0x002fcc0000010803 */
[----:B------:R1:W-:Y:S02]  /*21600*/  MUFU.EX2 R72, R4 ;  /* 0x0000000400487308 */ /* 0x0003e40000000800 */
[----:B-1----:R-:W-:-:S06]  /*21610*/  FFMA.FTZ R4, R127, R0, -R3 ;  /* 0x000000007f047223 */ /* 0x002fcc0000010803 */
[----:B------:R1:W-:Y:S02]  /*21620*/  MUFU.EX2 R127, R2 ;  /* 0x00000002007f7308 */ /* 0x0003e40000000800 */
[----:B-1----:R-:W-:-:S06]  /*21630*/  FFMA.FTZ R2, R203, R0, -R3 ;  /* 0x00000000cb027223 */ /* 0x002fcc0000010803 */
[----:B------:R1:W-:Y:S02]  /*21640*/  MUFU.EX2 R40, R2 ;  /* 0x0000000200287308 */ /* 0x0003e40000000800 */
[----:B-1----:R-:W-:-:S06]  /*21650*/  FFMA.FTZ R2, R206, R0, -R3 ;  /* 0x00000000ce027223 */ /* 0x002fcc0000010803 */
[----:B------:R1:W4:Y:S02]  /*21660*/  MUFU.EX2 R24, R2 ;  /* 0x0000000200187308 */ /* 0x0003240000000800 */
[----:B-1----:R-:W-:-:S06]  /*21670*/  FFMA.FTZ R2, R41, R0, -R5 ;  /* 0x0000000029027223 */ /* 0x002fcc0000010805 */
[----:B------:R1:W-:Y:S01]  /*21680*/  MUFU.EX2 R198, R2 ;  /* 0x0000000200c67308 */ /* 0x0003e20000000800 */
[----:B-----5:R-:W-:Y:S01]  /*21690*/  MOV R126, R6 ;  /* 0x00000006007e7202 */ /* 0x020fe20000000f00 */
[-CC-:B------:R-:W-:Y:S01]  /*216a0*/  FFMA.FTZ R6, R53, R0.reuse, -R5.reuse ;  /* 0x0000000035067223 */ /* 0x180fe20000010805 */
[----:B-1----:R-:W-:-:S05]  /*216b0*/  FFMA.FTZ R2, R46, R0, -R5 ;  /* 0x000000002e027223 */ /* 0x002fca0000010805 */
[----:B------:R1:W-:Y:S08]  /*216c0*/  MUFU.EX2 R202, R2 ;  /* 0x0000000200ca7308 */ /* 0x0003f00000000800 */
[----:B------:R5:W-:Y:S01]  /*216d0*/  MUFU.EX2 R74, R4 ;  /* 0x00000004004a7308 */ /* 0x000be20000000800 */
[----:B-1----:R-:W-:-:S07]  /*216e0*/  FFMA.FTZ R2, R52, R0, -R5 ;  /* 0x0000000034027223 */ /* 0x002fce0000010805 */
[----:B------:R1:W-:Y:S01]  /*216f0*/  MUFU.EX2 R206, R2 ;  /* 0x0000000200ce7308 */ /* 0x0003e20000000800 */
[----:B-----5:R-:W-:-:S07]  /*21700*/  FSEL R4, R76, RZ, P1 ;  /* 0x000000ff4c047208 */ /* 0x020fce0000800000 */
[----:B------:R5:W-:Y:S01]  /*21710*/  MUFU.EX2 R203, R6 ;  /* 0x0000000600cb7308 */ /* 0x000be20000000800 */
[----:B-1----:R-:W-:-:S05]  /*21720*/  FSEL R2, R77, RZ, P0 ;  /* 0x000000ff4d027208 */ /* 0x002fca0000000000 */
[----:B------:R-:W-:-:S04]  /*21730*/  FADD.FTZ R2, R39, -R2 ;  /* 0x8000000227027221 */ /* 0x000fc80000010000 */
[----:B-----5:R-:W-:Y:S01]  /*21740*/  FMUL.FTZ R6, R0, R2 ;  /* 0x0000000200067220 */ /* 0x020fe20000410000 */
[----:B------:R-:W-:Y:S01]  /*21750*/  FADD.FTZ R2, R38, -R4 ;  /* 0x8000000426027221 */ /* 0x000fe20000010000 */
[----:B--2---:R-:W-:Y:S01]  /*21760*/  MOV R75, R7 ;  /* 0x00000007004b7202 */ /* 0x004fe20000000f00 */
[----:B------:R-:W-:Y:S02]  /*21770*/  LDSM.16.MT88.4 R36, [R183+0xa800] ;  /* 0x00a80000b724783b */ /* 0x000fe40000004200 */
[----:B------:R-:W-:Y:S01]  /*21780*/  FMUL.FTZ R2, R0, R2 ;  /* 0x0000000200027220 */ /* 0x000fe20000410000 */
[----:B------:R-:W-:-:S03]  /*21790*/  MOV R123, R9 ;  /* 0x00000009007b7202 */ /* 0x000fc60000000f00 */
[----:B------:R1:W-:Y:S01]  /*217a0*/  MUFU.EX2 R7, R2 ;  /* 0x0000000200077308 */ /* 0x0003e20000000800 */
[----:B---3--:R-:W-:Y:S02]  /*217b0*/  MOV R73, R8 ;  /* 0x0000000800497202 */ /* 0x008fe40000000f00 */
[----:B------:R-:W2:Y:S01]  /*217c0*/  LDSM.16.MT88.4 R8, [R180+0xa000] ;  /* 0x00a00000b408783b */ /* 0x000ea20000004200 */
[----:B-1----:R-:W-:-:S04]  /*217d0*/  FFMA.FTZ R2, R207, R0, -R3 ;  /* 0x00000000cf027223 */ /* 0x002fc80000010803 */
[----:B------:R1:W-:Y:S01]  /*217e0*/  MUFU.EX2 R42, R2 ;  /* 0x00000002002a7308 */ /* 0x0003e20000000800 */
[-CC-:B------:R-:W-:Y:S01]  /*217f0*/  FFMA.FTZ R4, R239, R0.reuse, -R3.reuse ;  /* 0x00000000ef047223 */ /* 0x180fe20000010803 */
[----:B-1----:R-:W-:-:S06]  /*21800*/  FFMA.FTZ R2, R238, R0, -R3 ;  /* 0x00000000ee027223 */ /* 0x002fcc0000010803 */
[----:B------:R1:W-:Y:S08]  /*21810*/  MUFU.EX2 R238, R2 ;  /* 0x0000000200ee7308 */ /* 0x0003f00000000800 */
[----:B------:R-:W3:Y:S01]  /*21820*/  MUFU.EX2 R6, R6 ;  /* 0x0000000600067308 */ /* 0x000ee20000000800 */
[----:B-1----:R-:W-:-:S07]  /*21830*/  FFMA.FTZ R2, R196, R0, -R5 ;  /* 0x00000000c4027223 */ /* 0x002fce0000010805 */
[----:B------:R1:W-:Y:S02]  /*21840*/  MUFU.EX2 R199, R2 ;  /* 0x0000000200c77308 */ /* 0x0003e40000000800 */
[----:B-1----:R-:W-:-:S06]  /*21850*/  FFMA.FTZ R2, R197, R0, -R5 ;  /* 0x00000000c5027223 */ /* 0x002fcc0000010805 */
[----:B------:R1:W5:Y:S08]  /*21860*/  MUFU.EX2 R196, R2 ;  /* 0x0000000200c47308 */ /* 0x0003700000000800 */
[----:B------:R4:W-:Y:S01]  /*21870*/  MUFU.EX2 R239, R4 ;  /* 0x0000000400ef7308 */ /* 0x0009e20000000800 */
[----:B-1----:R-:W-:-:S07]  /*21880*/  FFMA.FTZ R2, R128, R0, -R5 ;  /* 0x0000000080027223 */ /* 0x002fce0000010805 */
[----:B------:R1:W-:Y:S01]  /*21890*/  MUFU.EX2 R173, R2 ;  /* 0x0000000200ad7308 */ /* 0x0003e20000000800 */
[----:B----4-:R-:W-:Y:S02]  /*218a0*/  MOV R4, R24 ;  /* 0x0000001800047202 */ /* 0x010fe40000000f00 */
[----:B------:R-:W4:Y:S01]  /*218b0*/  LDSM.16.MT88.4 R24, [R180+0xa800] ;  /* 0x00a80000b418783b */ /* 0x000f220000004200 */
[----:B-1----:R-:W-:-:S04]  /*218c0*/  FFMA.FTZ R2, R129, R0, -R5 ;  /* 0x0000000081027223 */ /* 0x002fc80000010805 */
[----:B------:R1:W5:Y:S01]  /*218d0*/  MUFU.EX2 R172, R2 ;  /* 0x0000000200ac7308 */ /* 0x0003620000000800 */
[----:B------:R-:W-:Y:S01]  /*218e0*/  F2FP.BF16.F32.PACK_AB R13, R56, R90 ;  /* 0x0000005a380d723e */ /* 0x000fe200000010ff */
[----:B---3--:R-:W-:Y:S01]  /*218f0*/  FMUL.FTZ R170, R170, R6 ;  /* 0x00000006aaaa7220 */ /* 0x008fe20000410000 */
[----:B------:R-:W-:Y:S01]  /*21900*/  F2FP.BF16.F32.PACK_AB R15, R58, R130 ;  /* 0x000000823a0f723e */ /* 0x000fe200000010ff */
[----:B------:R-:W-:Y:S01]  /*21910*/  FMUL.FTZ R171, R171, R6 ;  /* 0x00000006abab7220 */ /* 0x000fe20000410000 */
[----:B------:R-:W-:Y:S01]  /*21920*/  F2FP.BF16.F32.PACK_AB R12, R202, R198 ;  /* 0x000000c6ca0c723e */ /* 0x000fe200000010ff */
[-C--:B------:R-:W-:Y:S01]  /*21930*/  FMUL.FTZ R168, R168, R7.reuse ;  /* 0x00000007a8a87220 */ /* 0x080fe20000410000 */
[----:B------:R-:W-:Y:S01]  /*21940*/  F2FP.BF16.F32.PACK_AB R14, R203, R206 ;  /* 0x000000cecb0e723e */ /* 0x000fe200000010ff */
[-C--:B------:R-:W-:Y:S01]  /*21950*/  FMUL.FTZ R169, R169, R7.reuse ;  /* 0x00000007a9a97220 */ /* 0x080fe20000410000 */
[-C--:B------:R-:W-:Y:S01]  /*21960*/  FMUL.FTZ R166, R166, R6.reuse ;  /* 0x00000006a6a67220 */ /* 0x080fe20000410000 */
[----:B------:R-:W-:Y:S01]  /*21970*/  FMUL.FTZ R167, R167, R6 ;  /* 0x00000006a7a77220 */ /* 0x000fe20000410000 */
[----:B-1----:R-:W-:Y:S01]  /*21980*/  FFMA.FTZ R2, R230, R0, -R3 ;  /* 0x00000000e6027223 */ /* 0x002fe20000010803 */
[----:B------:R-:W-:-:S03]  /*21990*/  FMUL.FTZ R164, R164, R7 ;  /* 0x00000007a4a47220 */ /* 0x000fc60000410000 */
[----:B------:R1:W-:Y:S01]  /*219a0*/  MUFU.EX2 R230, R2 ;  /* 0x0000000200e67308 */ /* 0x0003e20000000800 */
[-C--:B------:R-:W-:Y:S01]  /*219b0*/  FMUL.FTZ R165, R165, R7.reuse ;  /* 0x00000007a5a57220 */ /* 0x080fe20000410000 */
[-C--:B------:R-:W-:Y:S01]  /*219c0*/  FMUL.FTZ R158, R158, R6.reuse ;  /* 0x000000069e9e7220 */ /* 0x080fe20000410000 */
[----:B------:R-:W-:Y:S01]  /*219d0*/  FMUL.FTZ R159, R159, R6 ;  /* 0x000000069f9f7220 */ /* 0x000fe20000410000 */
[-C--:B------:R-:W-:Y:S01]  /*219e0*/  FMUL.FTZ R156, R156, R7.reuse ;  /* 0x000000079c9c7220 */ /* 0x080fe20000410000 */
[----:B------:R-:W-:Y:S01]  /*219f0*/  FMUL.FTZ R157, R157, R7 ;  /* 0x000000079d9d7220 */ /* 0x000fe20000410000 */
[----:B--2---:R-:W-:Y:S01]  /*21a00*/  HMMA.16816.F32.BF16 R168, R12, R8, R168 ;  /* 0x000000080ca8723c */ /* 0x004fe200000418a8 */
[----:B-1----:R-:W-:-:S04]  /*21a10*/  FFMA.FTZ R2, R231, R0, -R3 ;  /* 0x00000000e7027223 */ /* 0x002fc80000010803 */
[----:B------:R1:W-:Y:S01]  /*21a20*/  MUFU.EX2 R207, R2 ;  /* 0x0000000200cf7308 */ /* 0x0003e20000000800 */
[C---:B------:R-:W-:Y:S01]  /*21a30*/  HMMA.16816.F32.BF16 R164, R12.reuse, R10, R164 ;  /* 0x0000000a0ca4723c */ /* 0x040fe200000418a4 */
[-C--:B------:R-:W-:Y:S01]  /*21a40*/  FMUL.FTZ R162, R162, R6.reuse ;  /* 0x00000006a2a27220 */ /* 0x080fe20000410000 */
[----:B------:R-:W-:Y:S01]  /*21a50*/  FMUL.FTZ R163, R163, R6 ;  /* 0x00000006a3a37220 */ /* 0x000fe20000410000 */
[-C--:B------:R-:W-:Y:S01]  /*21a60*/  FMUL.FTZ R160, R160, R7.reuse ;  /* 0x00000007a0a07220 */ /* 0x080fe20000410000 */
[----:B------:R-:W-:Y:S02]  /*21a70*/  FMUL.FTZ R161, R161, R7 ;  /* 0x00000007a1a17220 */ /* 0x000fe40000410000 */
[----:B------:R-:W-:Y:S01]  /*21a80*/  HMMA.16816.F32.BF16 R52, R12, R18, R156 ;  /* 0x000000120c34723c */ /* 0x000fe2000004189c */
[----:B-1----:R-:W-:-:S04]  /*21a90*/  FFMA.FTZ R2, R234, R0, -R3 ;  /* 0x00000000ea027223 */ /* 0x002fc80000010803 */
[----:B------:R1:W-:Y:S01]  /*21aa0*/  MUFU.EX2 R197, R2 ;  /* 0x0000000200c57308 */ /* 0x0003e20000000800 */
[----:B------:R-:W-:Y:S01]  /*21ab0*/  HMMA.16816.F32.BF16 R44, R12, R16, R160 ;  /* 0x000000100c2c723c */ /* 0x000fe200000418a0 */
        /* <DEDUP_REMOVED lines=13> */
[----:B-----5:R-:W-:Y:S01]  /*21b90*/  F2FP.BF16.F32.PACK_AB R8, R196, R199 ;  /* 0x000000c7c408723e */ /* 0x020fe200000010ff */
[----:B------:R1:W-:Y:S01]  /*21ba0*/  MUFU.EX2 R157, R2 ;  /* 0x00000002009d7308 */ /* 0x0003e20000000800 */
[----:B------:R-:W-:-:S02]  /*21bb0*/  F2FP.BF16.F32.PACK_AB R9, R123, R137 ;  /* 0x000000897b09723e */ /* 0x000fc400000010ff */
[----:B------:R-:W-:Y:S01]  /*21bc0*/  F2FP.BF16.F32.PACK_AB R10, R172, R173 ;  /* 0x000000adac0a723e */ /* 0x000fe200000010ff */
[----:B------:R-:W2:Y:S01]  /*21bd0*/  LDSM.16.MT88.4 R16, [R182+0xa800] ;  /* 0x00a80000b610783b */ /* 0x000ea20000004200 */
[----:B------:R-:W-:Y:S01]  /*21be0*/  F2FP.BF16.F32.PACK_AB R11, R136, R57 ;  /* 0x00000039880b723e */ /* 0x000fe200000010ff */
[----:B-1----:R-:W-:-:S04]  /*21bf0*/  FFMA.FTZ R2, R121, R0, -R5 ;  /* 0x0000000079027223 */ /* 0x002fc80000010805 */
[----:B------:R1:W3:Y:S01]  /*21c00*/  MUFU.EX2 R160, R2 ;  /* 0x0000000200a07308 */ /* 0x0002e20000000800 */
[----:B------:R-:W-:Y:S01]  /*21c10*/  HMMA.16816.F32.BF16 R152, R12, R20, R152 ;  /* 0x000000140c98723c */ /* 0x000fe20000041898 */
[----:B-1----:R-:W-:-:S06]  /*21c20*/  FFMA.FTZ R2, R116, R0, -R5 ;  /* 0x0000000074027223 */ /* 0x002fcc0000010805 */
[----:B------:R1:W-:Y:S01]  /*21c30*/  MUFU.EX2 R159, R2 ;  /* 0x00000002009f7308 */ /* 0x0003e20000000800 */
[C---:B------:R-:W-:Y:S06]  /*21c40*/  HMMA.16816.F32.BF16 R144, R12.reuse, R28, R144 ;  /* 0x0000001c0c90723c */ /* 0x040fec0000041890 */
[----:B------:R-:W-:Y:S01]  /*21c50*/  HMMA.16816.F32.BF16 R140, R12, R30, R140 ;  /* 0x0000001e0c8c723c */ /* 0x000fe2000004188c */
[----:B-1----:R-:W-:-:S05]  /*21c60*/  FFMA.FTZ R2, R117, R0, -R5 ;  /* 0x0000000075027223 */ /* 0x002fca0000010805 */
[C---:B----4-:R-:W-:Y:S01]  /*21c70*/  HMMA.16816.F32.BF16 R28, R8.reuse, R24, R168 ;  /* 0x00000018081c723c */ /* 0x050fe200000418a8 */
[----:B------:R1:W4:Y:S05]  /*21c80*/  MUFU.EX2 R162, R2 ;  /* 0x0000000200a27308 */ /* 0x00032a0000000800 */
[----:B------:R-:W-:Y:S01]  /*21c90*/  HMMA.16816.F32.BF16 R24, R8, R26, R164 ;  /* 0x0000001a0818723c */ /* 0x000fe200000418a4 */
[----:B-1----:R-:W-:-:S04]  /*21ca0*/  FFMA.FTZ R2, R235, R0, -R3 ;  /* 0x00000000eb027223 */ /* 0x002fc80000010803 */
[----:B------:R1:W-:Y:S01]  /*21cb0*/  MUFU.EX2 R166, R2 ;  /* 0x0000000200a67308 */ /* 0x0003e20000000800 */
[-C--:B------:R-:W-:Y:S01]  /*21cc0*/  FMUL.FTZ R150, R150, R6.reuse ;  /* 0x0000000696967220 */ /* 0x080fe20000410000 */
[----:B------:R-:W-:Y:S01]  /*21cd0*/  FMUL.FTZ R151, R151, R6 ;  /* 0x0000000697977220 */ /* 0x000fe20000410000 */
[----:B------:R-:W-:Y:S01]  /*21ce0*/  FMUL.FTZ R148, R148, R7 ;  /* 0x0000000794947220 */ /* 0x000fe20000410000 */
[----:B-1----:R-:W-:-:S04]  /*21cf0*/  FFMA.FTZ R2, R218, R0, -R3 ;  /* 0x00000000da027223 */ /* 0x002fc80000010803 */
[----:B------:R1:W-:Y:S01]  /*21d00*/  MUFU.EX2 R165, R2 ;  /* 0x0000000200a57308 */ /* 0x0003e20000000800 */
[----:B------:R-:W-:Y:S01]  /*21d10*/  FMUL.FTZ R149, R149, R7 ;  /* 0x0000000795957220 */ /* 0x000fe20000410000 */
[----:B------:R-:W-:Y:S01]  /*21d20*/  HMMA.16816.F32.BF16 R68, R8, R32, R152 ;  /* 0x000000200844723c */ /* 0x000fe20000041898 */
[----:B-1----:R-:W-:-:S05]  /*21d30*/  FFMA.FTZ R2, R219, R0, -R3 ;  /* 0x00000000db027223 */ /* 0x002fca0000010803 */
[----:B------:R1:W-:Y:S01]  /*21d40*/  MUFU.EX2 R164, R2 ;  /* 0x0000000200a47308 */ /* 0x0003e20000000800 */
[----:B------:R-:W-:Y:S01]  /*21d50*/  HMMA.16816.F32.BF16 R148, R12, R22, R148 ;  /* 0x000000160c94723c */ /* 0x000fe20000041894 */
[----:B------:R-:W5:Y:S01]  /*21d60*/  LDSM.16.MT88.4 R20, [R180+0xb000] ;  /* 0x00b00000b414783b */ /* 0x000f620000004200 */
[----:B-1----:R-:W-:-:S05]  /*21d70*/  FFMA.FTZ R2, R124, R0, -R5 ;  /* 0x000000007c027223 */ /* 0x002fca0000010805 */
[----:B------:R1:W-:Y:S01]  /*21d80*/  MUFU.EX2 R156, R2 ;  /* 0x00000002009c7308 */ /* 0x0003e20000000800 */
[----:B------:R-:W-:Y:S01]  /*21d90*/  MOV R163, R74 ;  /* 0x0000004a00a37202 */ /* 0x000fe20000000f00 */
[----:B-1----:R-:W-:-:S06]  /*21da0*/  FFMA.FTZ R2, R125, R0, -R5 ;  /* 0x000000007d027223 */ /* 0x002fcc0000010805 */
[----:B------:R1:W5:Y:S01]  /*21db0*/  MUFU.EX2 R154, R2 ;  /* 0x00000002009a7308 */ /* 0x0003620000000800 */
[----:B------:R-:W-:Y:S01]  /*21dc0*/  MOV R161, R72 ;  /* 0x0000004800a17202 */ /* 0x000fe20000000f00 */
[----:B-1----:R-:W-:-:S06]  /*21dd0*/  FFMA.FTZ R2, R200, R0, -R5 ;  /* 0x00000000c8027223 */ /* 0x002fcc0000010805 */
[----:B------:R1:W-:Y:S01]  /*21de0*/  MUFU.EX2 R153, R2 ;  /* 0x0000000200997308 */ /* 0x0003e20000000800 */
[----:B------:R-:W-:Y:S02]  /*21df0*/  MOV R119, R48 ;  /* 0x0000003000777202 */ /* 0x000fe40000000f00 */
[----:B------:R-:W-:Y:S01]  /*21e00*/  MOV R120, R43 ;  /* 0x0000002b00787202 */ /* 0x000fe20000000f00 */
[----:B-1----:R-:W-:-:S04]  /*21e10*/  FFMA.FTZ R2, R201, R0, -R5 ;  /* 0x00000000c9027223 */ /* 0x002fc80000010805 */
[----:B------:R1:W5:Y:S01]  /*21e20*/  MUFU.EX2 R152, R2 ;  /* 0x0000000200987308 */ /* 0x0003620000000800 */
[----:B------:R-:W-:Y:S02]  /*21e30*/  MOV R167, R42 ;  /* 0x0000002a00a77202 */ /* 0x000fe40000000f00 */
[----:B------:R-:W-:Y:S02]  /*21e40*/  MOV R158, R40 ;  /* 0x00000028009e7202 */ /* 0x000fe40000000f00 */
[----:B------:R-:W-:Y:S01]  /*21e50*/  MOV R131, R50 ;  /* 0x0000003200837202 */ /* 0x000fe20000000f00 */
[----:B------:R-:W5:Y:S01]  /*21e60*/  LDSM.16.MT88.4 R40, [R183+0xb000] ;  /* 0x00b00000b728783b */ /* 0x000f620000004200 */
[--C-:B-1----:R-:W-:Y:S01]  /*21e70*/  FFMA.FTZ R2, R214, R0, -R3.reuse ;  /* 0x00000000d6027223 */ /* 0x102fe20000010803 */
[----:B------:R-:W-:Y:S01]  /*21e80*/  MOV R214, R163 ;  /* 0x000000a300d67202 */ /* 0x000fe20000000f00 */
[C---:B------:R-:W-:Y:S01]  /*21e90*/  HMMA.16816.F32.BF16 R44, R8.reuse, R36, R44 ;  /* 0x00000024082c723c */ /* 0x040fe2000004182c */
[----:B------:R-:W-:Y:S01]  /*21ea0*/  MOV R128, R127 ;  /* 0x0000007f00807202 */ /* 0x000fe20000000f00 */
[----:B------:R1:W-:Y:S01]  /*21eb0*/  MUFU.EX2 R163, R2 ;  /* 0x0000000200a37308 */ /* 0x0003e20000000800 */
[----:B------:R-:W-:Y:S01]  /*21ec0*/  MOV R127, R119 ;  /* 0x00000077007f7202 */ /* 0x000fe20000000f00 */
[----:B------:R-:W-:Y:S01]  /*21ed0*/  LDSM.16.MT88.4 R48, [R181+0xb000] ;  /* 0x00b00000b530783b */ /* 0x000fe20000004200 */
[----:B------:R-:W-:Y:S01]  /*21ee0*/  MOV R119, R131 ;  /* 0x0000008300777202 */ /* 0x000fe20000000f00 */
[----:B------:R-:W-:Y:S01]  /*21ef0*/  HMMA.16816.F32.BF16 R52, R8, R38, R52 ;  /* 0x000000260834723c */ /* 0x000fe20000041834 */
[----:B------:R-:W-:Y:S01]  /*21f00*/  MOV R219, R158 ;  /* 0x0000009e00db7202 */ /* 0x000fe20000000f00 */
[----:B------:R-:W5:Y:S01]  /*21f10*/  LDSM.16.MT88.4 R36, [R182+0xb000] ;  /* 0x00b00000b624783b */ /* 0x000f620000004200 */
[----:B------:R-:W-:Y:S01]  /*21f20*/  MOV R218, R4 ;  /* 0x0000000400da7202 */ /* 0x000fe20000000f00 */
[----:B-1----:R-:W-:Y:S01]  /*21f30*/  FFMA.FTZ R2, R215, R0, -R3 ;  /* 0x00000000d7027223 */ /* 0x002fe20000010803 */
[----:B------:R-:W-:-:S03]  /*21f40*/  MOV R215, R161 ;  /* 0x000000a100d77202 */ /* 0x000fc60000000f00 */
[----:B------:R1:W-:Y:S01]  /*21f50*/  MUFU.EX2 R161, R2 ;  /* 0x0000000200a17308 */ /* 0x0003e20000000800 */
[----:B------:R-:W-:Y:S01]  /*21f60*/  MOV R131, R91 ;  /* 0x0000005b00837202 */ /* 0x000fe20000000f00 */
[----:B--2---:R-:W-:Y:S01]  /*21f70*/  HMMA.16816.F32.BF16 R140, R8, R18, R140 ;  /* 0x00000012088c723c */ /* 0x004fe2000004188c */
[----:B------:R-:W-:Y:S02]  /*21f80*/  MOV R91, R75 ;  /* 0x0000004b005b7202 */ /* 0x000fe40000000f00 */
[----:B------:R-:W-:-:S03]  /*21f90*/  MOV R4, R73 ;  /* 0x0000004900047202 */ /* 0x000fc60000000f00 */
[----:B------:R-:W-:Y:S01]  /*21fa0*/  HMMA.16816.F32.BF16 R72, R8, R16, R144 ;  /* 0x000000100848723c */ /* 0x000fe20000041890 */
[----:B------:R-:W2:Y:S01]  /*21fb0*/  LDSM.16.MT88.4 R16, [R180+0xb800] ;  /* 0x00b80000b410783b */ /* 0x000ea20000004200 */
[----:B-1----:R-:W-:-:S04]  /*21fc0*/  FFMA.FTZ R2, R94, R0, -R3 ;  /* 0x000000005e027223 */ /* 0x002fc80000010803 */
[----:B------:R1:W-:Y:S01]  /*21fd0*/  MUFU.EX2 R158, R2 ;  /* 0x00000002009e7308 */ /* 0x0003e20000000800 */
[----:B------:R-:W-:Y:S01]  /*21fe0*/  HMMA.16816.F32.BF16 R60, R8, R34, R148 ;  /* 0x00000022083c723c */ /* 0x000fe20000041894 */
[----:B---3--:R-:W-:Y:S02]  /*21ff0*/  F2FP.BF16.F32.PACK_AB R12, R160, R157 ;  /* 0x0000009da00c723e */ /* 0x008fe400000010ff */
[----:B------:R-:W-:Y:S02]  /*22000*/  F2FP.BF16.F32.PACK_AB R13, R126, R120 ;  /* 0x000000787e0d723e */ /* 0x000fe400000010ff */
[----:B----4-:R-:W-:Y:S01]  /*22010*/  F2FP.BF16.F32.PACK_AB R14, R162, R159 ;  /* 0x0000009fa20e723e */ /* 0x010fe200000010ff */
[----:B-1----:R-:W-:-:S04]  /*22020*/  FFMA.FTZ R2, R204, R0, -R5 ;  /* 0x00000000cc027223 */ /* 0x002fc80000010805 */
[----:B------:R1:W-:Y:S01]  /*22030*/  MUFU.EX2 R149, R2 ;  /* 0x0000000200957308 */ /* 0x0003e20000000800 */
[----:B------:R-:W-:Y:S01]  /*22040*/  F2FP.BF16.F32.PACK_AB R15, R118, R122 ;  /* 0x0000007a760f723e */ /* 0x000fe200000010ff */
[----:B-1----:R-:W-:-:S06]  /*22050*/  FFMA.FTZ R2, R205, R0, -R5 ;  /* 0x00000000cd027223 */ /* 0x002fcc0000010805 */
[----:B------:R1:W3:Y:S01]  /*22060*/  MUFU.EX2 R148, R2 ;  /* 0x0000000200947308 */ /* 0x0002e20000000800 */
[C---:B-----5:R-:W-:Y:S01]  /*22070*/  HMMA.16816.F32.BF16 R32, R12.reuse, R20, R28 ;  /* 0x000000140c20723c */ /* 0x060fe2000004181c */
[----:B------:R-:W4:Y:S05]  /*22080*/  LDSM.16.MT88.4 R28, [R183+0xb800] ;  /* 0x00b80000b71c783b */ /* 0x000f2a0000004200 */
[----:B------:R-:W-:Y:S01]  /*22090*/  HMMA.16816.F32.BF16 R24, R12, R22, R24 ;  /* 0x000000160c18723c */ /* 0x000fe20000041818 */
[----:B-1----:R-:W-:-:S04]  /*220a0*/  FFMA.FTZ R2, R236, R0, -R5 ;  /* 0x00000000ec027223 */ /* 0x002fc80000010805 */
[----:B------:R1:W-:Y:S01]  /*220b0*/  MUFU.EX2 R147, R2 ;  /* 0x0000000200937308 */ /* 0x0003e20000000800 */
[----:B------:R-:W-:Y:S01]  /*220c0*/  MOV R201, R128 ;  /* 0x0000008000c97202 */ /* 0x000fe20000000f00 */
[----:B-1----:R-:W-:-:S06]  /*220d0*/  FFMA.FTZ R2, R237, R0, -R5 ;  /* 0x00000000ed027223 */ /* 0x002fcc0000010805 */
[----:B------:R1:W5:Y:S01]  /*220e0*/  MUFU.EX2 R146, R2 ;  /* 0x0000000200927308 */ /* 0x0003620000000800 */
[----:B------:R-:W-:Y:S01]  /*220f0*/  HMMA.16816.F32.BF16 R20, R12, R40, R44 ;  /* 0x000000280c14723c */ /* 0x000fe2000004182c */
[----:B------:R-:W-:Y:S01]  /*22100*/  F2FP.BF16.F32.PACK_AB R8, R154, R156 ;  /* 0x0000009c9a08723e */ /* 0x000fe200000010ff */
[----:B-1----:R-:W-:-:S05]  /*22110*/  FFMA.FTZ R2, R95, R0, -R3 ;  /* 0x000000005f027223 */ /* 0x002fca0000010803 */
[----:B------:R1:W-:Y:S01]  /*22120*/  MUFU.EX2 R155, R2 ;  /* 0x00000002009b7308 */ /* 0x0003e20000000800 */
[----:B------:R-:W-:Y:S01]  /*22130*/  HMMA.16816.F32.BF16 R40, R12, R42, R52 ;  /* 0x0000002a0c28723c */ /* 0x000fe20000041834 */
[----:B------:R-:W-:Y:S01]  /*22140*/  F2FP.BF16.F32.PACK_AB R9, R214, R215 ;  /* 0x000000d7d609723e */ /* 0x000fe200000010ff */
[----:B------:R-:W5:Y:S01]  /*22150*/  LDSM.16.MT88.4 R52, [R181+0xb800] ;  /* 0x00b80000b534783b */ /* 0x000f620000004200 */
[----:B------:R-:W-:Y:S02]  /*22160*/  F2FP.BF16.F32.PACK_AB R10, R152, R153 ;  /* 0x00000099980a723e */ /* 0x000fe400000010ff */
[----:B------:R-:W-:Y:S01]  /*22170*/  F2FP.BF16.F32.PACK_AB R11, R219, R201 ;  /* 0x000000c9db0b723e */ /* 0x000fe200000010ff */
[----:B-1----:R-:W-:-:S04]  /*22180*/  FFMA.FTZ R2, R98, R0, -R3 ;  /* 0x0000000062027223 */ /* 0x002fc80000010803 */
[----:B------:R1:W-:Y:S01]  /*22190*/  MUFU.EX2 R151, R2 ;  /* 0x0000000200977308 */ /* 0x0003e20000000800 */
[----:B------:R-:W-:Y:S02]  /*221a0*/  MOV R170, R59 ;  /* 0x0000003b00aa7202 */ /* 0x000fe40000000f00 */
[----:B------:R-:W-:Y:S02]  /*221b0*/  MOV R121, R58 ;  /* 0x0000003a00797202 */ /* 0x000fe40000000f00 */
[----:B------:R-:W-:Y:S02]  /*221c0*/  MOV R116, R57 ;  /* 0x0000003900747202 */ /* 0x000fe40000000f00 */
[----:B------:R-:W-:Y:S02]  /*221d0*/  MOV R117, R56 ;  /* 0x0000003800757202 */ /* 0x000fe40000000f00 */
[----:B------:R-:W-:Y:S01]  /*221e0*/  HMMA.16816.F32.BF16 R56, R12, R38, R140 ;  /* 0x000000260c38723c */ /* 0x000fe2000004188c */
[----:B-1----:R-:W-:-:S04]  /*221f0*/  FFMA.FTZ R2, R99, R0, -R3 ;  /* 0x0000000063027223 */ /* 0x002fc80000010803 */
[----:B------:R1:W-:Y:S01]  /*22200*/  MUFU.EX2 R150, R2 ;  /* 0x0000000200967308 */ /* 0x0003e20000000800 */
[----:B------:R-:W-:Y:S01]  /*22210*/  MOV R231, R67 ;  /* 0x0000004300e77202 */ /* 0x000fe20000000f00 */
[----:B------:R-:W-:Y:S01]  /*22220*/  HMMA.16816.F32.BF16 R72, R12, R36, R72 ;  /* 0x000000240c48723c */ /* 0x000fe20000041848 */
[----:B------:R-:W-:Y:S01]  /*22230*/  MOV R234, R65 ;  /* 0x0000004100ea7202 */ /* 0x000fe20000000f00 */
[----:B------:R-:W5:Y:S01]  /*22240*/  LDSM.16.MT88.4 R36, [R180+0xc000] ;  /* 0x00c00000b424783b */ /* 0x000f620000004200 */
[----:B------:R-:W-:Y:S02]  /*22250*/  MOV R168, R66 ;  /* 0x0000004200a87202 */ /* 0x000fe40000000f00 */
[----:B------:R-:W-:Y:S01]  /*22260*/  MOV R169, R64 ;  /* 0x0000004000a97202 */ /* 0x000fe20000000f00 */
[----:B--2---:R-:W-:Y:S01]  /*22270*/  HMMA.16816.F32.BF16 R44, R8, R18, R24 ;  /* 0x00000012082c723c */ /* 0x004fe20000041818 */
[----:B-1----:R-:W-:-:S05]  /*22280*/  FFMA.FTZ R2, R228, R0, -R5 ;  /* 0x00000000e4027223 */ /* 0x002fca0000010805 */
[----:B------:R-:W-:Y:S01]  /*22290*/  HMMA.16816.F32.BF16 R64, R8, R16, R32 ;  /* 0x000000100840723c */ /* 0x000fe20000041820 */
[----:B------:R-:W1:Y:S01]  /*222a0*/  LDSM.16.MT88.4 R16, [R183+0xc000] ;  /* 0x00c00000b710783b */ /* 0x000e620000004200 */
[----:B------:R2:W-:Y:S01]  /*222b0*/  MUFU.EX2 R142, R2 ;  /* 0x00000002008e7308 */ /* 0x0005e20000000800 */
[----:B------:R-:W-:Y:S02]  /*222c0*/  MOV R171, R137 ;  /* 0x0000008900ab7202 */ /* 0x000fe40000000f00 */
[----:B------:R-:W-:Y:S01]  /*222d0*/  LDSM.16.MT88.4 R32, [R181+0xc000] ;  /* 0x00c00000b520783b */ /* 0x000fe20000004200 */
[----:B------:R-:W-:Y:S01]  /*222e0*/  HMMA.16816.F32.BF16 R68, R12, R48, R68 ;  /* 0x000000300c44723c */ /* 0x000fe20000041844 */
[----:B--2---:R-:W-:-:S04]  /*222f0*/  FFMA.FTZ R2, R229, R0, -R5 ;  /* 0x00000000e5027223 */ /* 0x004fc80000010805 */
[----:B------:R2:W1:Y:S01]  /*22300*/  MUFU.EX2 R141, R2 ;  /* 0x00000002008d7308 */ /* 0x0004620000000800 */
[----:B------:R-:W-:Y:S01]  /*22310*/  HMMA.16816.F32.BF16 R60, R12, R50, R60 ;  /* 0x000000320c3c723c */ /* 0x000fe2000004183c */
[----:B------:R-:W1:Y:S01]  /*22320*/  LDSM.16.MT88.4 R48, [R182+0xb800] ;  /* 0x00b80000b630783b */ /* 0x000e620000004200 */
[----:B--2---:R-:W-:-:S05]  /*22330*/  FFMA.FTZ R2, R232, R0, -R5 ;  /* 0x00000000e8027223 */ /* 0x004fca0000010805 */
[----:B------:R2:W-:Y:S01]  /*22340*/  MUFU.EX2 R140, R2 ;  /* 0x00000002008c7308 */ /* 0x0005e20000000800 */
[C---:B----4-:R-:W-:Y:S06]  /*22350*/  HMMA.16816.F32.BF16 R24, R8.reuse, R28, R20 ;  /* 0x0000001c0818723c */ /* 0x050fec0000041814 */
[----:B------:R-:W-:Y:S01]  /*22360*/  HMMA.16816.F32.BF16 R20, R8, R30, R40 ;  /* 0x0000001e0814723c */ /* 0x000fe20000041828 */
[----:B--2---:R-:W-:-:S04]  /*22370*/  FFMA.FTZ R2, R233, R0, -R5 ;  /* 0x00000000e9027223 */ /* 0x004fc80000010805 */
[----:B------:R2:W4:Y:S02]  /*22380*/  MUFU.EX2 R137, R2 ;  /* 0x0000000200897308 */ /* 0x0005240000000800 */
[----:B--2---:R-:W-:-:S06]  /*22390*/  FFMA.FTZ R2, R102, R0, -R3 ;  /* 0x0000000066027223 */ /* 0x004fcc0000010803 */
[----:B------:R2:W-:Y:S01]  /*223a0*/  MUFU.EX2 R145, R2 ;  /* 0x0000000200917308 */ /* 0x0005e20000000800 */
[----:B---3--:R-:W-:Y:S01]  /*223b0*/  F2FP.BF16.F32.PACK_AB R12, R148, R149 ;  /* 0x00000095940c723e */ /* 0x008fe200000010ff */
[----:B--2---:R-:W-:-:S06]  /*223c0*/  FFMA.FTZ R2, R103, R0, -R3 ;  /* 0x0000000067027223 */ /* 0x004fcc0000010803 */
[----:B------:R2:W-:Y:S01]  /*223d0*/  MUFU.EX2 R144, R2 ;  /* 0x0000000200907308 */ /* 0x0005e20000000800 */
[----:B------:R-:W-:Y:S02]  /*223e0*/  F2FP.BF16.F32.PACK_AB R13, R167, R218 ;  /* 0x000000daa70d723e */ /* 0x000fe400000010ff */
[----:B-----5:R-:W-:Y:S02]  /*223f0*/  F2FP.BF16.F32.PACK_AB R14, R146, R147 ;  /* 0x00000093920e723e */ /* 0x020fe400000010ff */
[----:B------:R-:W-:Y:S01]  /*22400*/  F2FP.BF16.F32.PACK_AB R15, R239, R238 ;  /* 0x000000eeef0f723e */ /* 0x000fe200000010ff */
[----:B--2---:R-:W-:-:S04]  /*22410*/  FFMA.FTZ R2, R106, R0, -R3 ;  /* 0x000000006a027223 */ /* 0x004fc80000010803 */
[----:B------:R2:W-:Y:S01]  /*22420*/  MUFU.EX2 R143, R2 ;  /* 0x00000002008f7308 */ /* 0x0005e20000000800 */
[----:B------:R-:W-:Y:S01]  /*22430*/  HMMA.16816.F32.BF16 R68, R8, R52, R68 ;  /* 0x000000340844723c */ /* 0x000fe20000041844 */
[----:B------:R-:W-:Y:S01]  /*22440*/  MOV R200, R127 ;  /* 0x0000007f00c87202 */ /* 0x000fe20000000f00 */
[----:B--2---:R-:W-:-:S05]  /*22450*/  FFMA.FTZ R2, R216, R0, -R5 ;  /* 0x00000000d8027223 */ /* 0x004fca0000010805 */
[----:B------:R2:W-:Y:S01]  /*22460*/  MUFU.EX2 R129, R2 ;  /* 0x0000000200817308 */ /* 0x0005e20000000800 */
[----:B------:R-:W-:Y:S06]  /*22470*/  HMMA.16816.F32.BF16 R40, R8, R54, R60 ;  /* 0x000000360828723c */ /* 0x000fec000004183c */
[----:B------:R-:W-:Y:S01]  /*22480*/  HMMA.16816.F32.BF16 R52, R12, R38, R44 ;  /* 0x000000260c34723c */ /* 0x000fe2000004182c */
[----:B------:R-:W3:Y:S01]  /*22490*/  LDSM.16.MT88.4 R44, [R180+0xc800] ;  /* 0x00c80000b42c783b */ /* 0x000ee20000004200 */
[----:B--2---:R-:W-:-:S04]  /*224a0*/  FFMA.FTZ R2, R217, R0, -R5 ;  /* 0x00000000d9027223 */ /* 0x004fc80000010805 */
[----:B------:R2:W5:Y:S01]  /*224b0*/  MUFU.EX2 R128, R2 ;  /* 0x0000000200807308 */ /* 0x0005620000000800 */
[----:B-1----:R-:W-:Y:S01]  /*224c0*/  HMMA.16816.F32.BF16 R28, R12, R18, R20 ;  /* 0x000000120c1c723c */ /* 0x002fe20000041814 */
[----:B------:R-:W1:Y:S01]  /*224d0*/  LDSM.16.MT88.4 R20, [R183+0xc800] ;  /* 0x00c80000b714783b */ /* 0x000e620000004200 */
[----:B------:R-:W-:Y:S01]  /*224e0*/  MOV R236, R126 ;  /* 0x0000007e00ec7202 */ /* 0x000fe20000000f00 */
[----:B--2---:R-:W-:-:S04]  /*224f0*/  FFMA.FTZ R2, R212, R0, -R5 ;  /* 0x00000000d4027223 */ /* 0x004fc80000010805 */
[----:B------:R2:W-:Y:S01]  /*22500*/  MUFU.EX2 R127, R2 ;  /* 0x00000002007f7308 */ /* 0x0005e20000000800 */
[----:B------:R-:W-:Y:S01]  /*22510*/  HMMA.16816.F32.BF16 R72, R8, R48, R72 ;  /* 0x000000300848723c */ /* 0x000fe20000041848 */
[----:B------:R-:W-:-:S05]  /*22520*/  MOV R228, R136 ;  /* 0x0000008800e47202 */ /* 0x000fca0000000f00 */
[----:B------:R-:W-:Y:S01]  /*22530*/  HMMA.16816.F32.BF16 R56, R8, R50, R56 ;  /* 0x000000320838723c */ /* 0x000fe20000041838 */
[----:B------:R-:W5:Y:S01]  /*22540*/  LDSM.16.MT88.4 R48, [R182+0xc000] ;  /* 0x00c00000b630783b */ /* 0x000f620000004200 */
[----:B--2---:R-:W-:-:S04]  /*22550*/  FFMA.FTZ R2, R213, R0, -R5 ;  /* 0x00000000d5027223 */ /* 0x004fc80000010805 */
[----:B------:R2:W5:Y:S01]  /*22560*/  MUFU.EX2 R126, R2 ;  /* 0x00000002007e7308 */ /* 0x0005620000000800 */
[----:B------:R-:W-:Y:S01]  /*22570*/  MOV R233, R171 ;  /* 0x000000ab00e97202 */ /* 0x000fe20000000f00 */
[----:B------:R-:W-:Y:S01]  /*22580*/  HMMA.16816.F32.BF16 R64, R12, R36, R64 ;  /* 0x000000240c40723c */ /* 0x000fe20000041840 */
[----:B------:R-:W-:Y:S01]  /*22590*/  MOV R171, R131 ;  /* 0x0000008300ab7202 */ /* 0x000fe20000000f00 */
[----:B------:R-:W-:Y:S01]  /*225a0*/  LDSM.16.MT88.4 R36, [R182+0xc800] ;  /* 0x00c80000b624783b */ /* 0x000fe20000004200 */
[----:B--2---:R-:W-:-:S04]  /*225b0*/  FFMA.FTZ R2, R107, R0, -R3 ;  /* 0x000000006b027223 */ /* 0x004fc80000010803 */
[----:B------:R2:W-:Y:S01]  /*225c0*/  MUFU.EX2 R136, R2 ;  /* 0x0000000200887308 */ /* 0x0005e20000000800 */
[----:B------:R-:W-:Y:S01]  /*225d0*/  HMMA.16816.F32.BF16 R60, R12, R16, R24 ;  /* 0x000000100c3c723c */ /* 0x000fe20000041818 */
[----:B------:R-:W5:Y:S01]  /*225e0*/  LDSM.16.MT88.4 R16, [R181+0xc800] ;  /* 0x00c80000b510783b */ /* 0x000f620000004200 */
[----:B------:R-:W-:Y:S01]  /*225f0*/  MOV R217, R130 ;  /* 0x0000008200d97202 */ /* 0x000fe20000000f00 */
[----:B--2---:R-:W-:-:S04]  /*22600*/  FFMA.FTZ R2, R114, R0, -R3 ;  /* 0x0000000072027223 */ /* 0x004fc80000010803 */
[----:B------:R2:W-:Y:S01]  /*22610*/  MUFU.EX2 R131, R2 ;  /* 0x0000000200837308 */ /* 0x0005e20000000800 */
[----:B------:R-:W-:Y:S02]  /*22620*/  MOV R237, R120 ;  /* 0x0000007800ed7202 */ /* 0x000fe40000000f00 */
[----:B------:R-:W-:Y:S01]  /*22630*/  MOV R205, R122 ;  /* 0x0000007a00cd7202 */ /* 0x000fe20000000f00 */
[----:B--2---:R-:W-:-:S04]  /*22640*/  FFMA.FTZ R2, R115, R0, -R3 ;  /* 0x0000000073027223 */ /* 0x004fc80000010803 */
[----:B------:R2:W-:Y:S01]  /*22650*/  MUFU.EX2 R130, R2 ;  /* 0x0000000200827308 */ /* 0x0005e20000000800 */
[----:B------:R-:W-:Y:S01]  /*22660*/  F2FP.BF16.F32.PACK_AB R8, R141, R142 ;  /* 0x0000008e8d08723e */ /* 0x000fe200000010ff */
[----:B------:R-:W-:Y:S01]  /*22670*/  HMMA.16816.F32.BF16 R68, R12, R32, R68 ;  /* 0x000000200c44723c */ /* 0x000fe20000041844 */
[----:B------:R-:W-:Y:S02]  /*22680*/  F2FP.BF16.F32.PACK_AB R9, R207, R230 ;  /* 0x000000e6cf09723e */ /* 0x000fe400000010ff */
[----:B----4-:R-:W-:Y:S01]  /*22690*/  F2FP.BF16.F32.PACK_AB R10, R137, R140 ;  /* 0x0000008c890a723e */ /* 0x010fe200000010ff */
[----:B--2---:R-:W-:-:S04]  /*226a0*/  FFMA.FTZ R2, R92, R0, -R5 ;  /* 0x000000005c027223 */ /* 0x004fc80000010805 */
[----:B------:R2:W-:Y:S01]  /*226b0*/  MUFU.EX2 R120, R2 ;  /* 0x0000000200787308 */ /* 0x0005e20000000800 */
[----:B------:R-:W-:Y:S01]  /*226c0*/  F2FP.BF16.F32.PACK_AB R11, R166, R197 ;  /* 0x000000c5a60b723e */ /* 0x000fe200000010ff */
[----:B------:R-:W-:Y:S01]  /*226d0*/  HMMA.16816.F32.BF16 R24, R12, R34, R40 ;  /* 0x000000220c18723c */ /* 0x000fe20000041828 */
[----:B------:R-:W-:Y:S02]  /*226e0*/  MOV R216, R121 ;  /* 0x0000007900d87202 */ /* 0x000fe40000000f00 */
[----:B------:R-:W-:Y:S01]  /*226f0*/  MOV R235, R170 ;  /* 0x000000aa00eb7202 */ /* 0x000fe20000000f00 */
[----:B--2---:R-:W-:-:S04]  /*22700*/  FFMA.FTZ R2, R93, R0, -R5 ;  /* 0x000000005d027223 */ /* 0x004fc80000010805 */
[----:B------:R2:W4:Y:S01]  /*22710*/  MUFU.EX2 R122, R2 ;  /* 0x00000002007a7308 */ /* 0x0005220000000800 */
[----:B---3--:R-:W-:Y:S01]  /*22720*/  HMMA.16816.F32.BF16 R64, R8, R44, R64 ;  /* 0x0000002c0840723c */ /* 0x008fe20000041840 */
[----:B------:R-:W-:-:S05]  /*22730*/  MOV R170, R119 ;  /* 0x0000007700aa7202 */ /* 0x000fca0000000f00 */
[----:B------:R-:W-:Y:S01]  /*22740*/  HMMA.16816.F32.BF16 R52, R8, R46, R52 ;  /* 0x0000002e0834723c */ /* 0x000fe20000041834 */
[----:B------:R-:W3:Y:S01]  /*22750*/  LDSM.16.MT88.4 R44, [R180+0xd000] ;  /* 0x00d00000b42c783b */ /* 0x000ee20000004200 */
[----:B--2---:R-:W-:-:S04]  /*22760*/  FFMA.FTZ R2, R96, R0, -R5 ;  /* 0x0000000060027223 */ /* 0x004fc80000010805 */
[----:B------:R2:W-:Y:S01]  /*22770*/  MUFU.EX2 R121, R2 ;  /* 0x0000000200797308 */ /* 0x0005e20000000800 */
[----:B-1----:R-:W-:Y:S01]  /*22780*/  HMMA.16816.F32.BF16 R32, R8, R22, R28 ;  /* 0x000000160820723c */ /* 0x002fe2000004181c */
[----:B------:R-:W1:Y:S01]  /*22790*/  LDSM.16.MT88.4 R28, [R183+0xd000] ;  /* 0x00d00000b71c783b */ /* 0x000e620000004200 */
[----:B--2---:R-:W-:-:S05]  /*227a0*/  FFMA.FTZ R2, R97, R0, -R5 ;  /* 0x0000000061027223 */ /* 0x004fca0000010805 */
[----:B------:R2:W4:Y:S01]  /*227b0*/  MUFU.EX2 R119, R2 ;  /* 0x0000000200777308 */ /* 0x0005220000000800 */
[----:B-----5:R-:W-:Y:S01]  /*227c0*/  HMMA.16816.F32.BF16 R72, R12, R48, R72 ;  /* 0x000000300c48723c */ /* 0x020fe20000041848 */
[----:B------:R-:W-:-:S05]  /*227d0*/  MOV R232, R123 ;  /* 0x0000007b00e87202 */ /* 0x000fca0000000f00 */
[----:B------:R-:W-:Y:S01]  /*227e0*/  HMMA.16816.F32.BF16 R40, R12, R50, R56 ;  /* 0x000000320c28723c */ /* 0x000fe20000041838 */
[----:B--2---:R-:W-:-:S04]  /*227f0*/  FFMA.FTZ R2, R110, R0, -R3 ;  /* 0x000000006e027223 */ /* 0x004fc80000010803 */
[----:B------:R2:W-:Y:S01]  /*22800*/  MUFU.EX2 R125, R2 ;  /* 0x00000002007d7308 */ /* 0x0005e20000000800 */
[----:B------:R-:W-:Y:S01]  /*22810*/  HMMA.16816.F32.BF16 R60, R8, R20, R60 ;  /* 0x00000014083c723c */ /* 0x000fe2000004183c */
[----:B------:R-:W5:Y:S01]  /*22820*/  LDSM.16.MT88.4 R20, [R181+0xd000] ;  /* 0x00d00000b514783b */ /* 0x000f620000004200 */
[----:B------:R-:W-:Y:S01]  /*22830*/  MOV R229, R116 ;  /* 0x0000007400e57202 */ /* 0x000fe20000000f00 */
[----:B--2---:R-:W-:-:S04]  /*22840*/  FFMA.FTZ R2, R111, R0, -R3 ;  /* 0x000000006f027223 */ /* 0x004fc80000010803 */
[----:B------:R2:W-:Y:S01]  /*22850*/  MUFU.EX2 R124, R2 ;  /* 0x00000002007c7308 */ /* 0x0005e20000000800 */
[C---:B------:R-:W-:Y:S06]  /*22860*/  HMMA.16816.F32.BF16 R68, R8.reuse, R16, R68 ;  /* 0x000000100844723c */ /* 0x040fec0000041844 */
[----:B------:R-:W-:Y:S01]  /*22870*/  HMMA.16816.F32.BF16 R24, R8, R18, R24 ;  /* 0x000000120818723c */ /* 0x000fe20000041818 */
[----:B------:R-:W4:Y:S01]  /*22880*/  LDSM.16.MT88.4 R16, [R182+0xd000] ;  /* 0x00d00000b610783b */ /* 0x000f220000004200 */
[----:B--2---:R-:W-:-:S04]  /*22890*/  FFMA.FTZ R2, R86, R0, -R3 ;  /* 0x0000000056027223 */ /* 0x004fc80000010803 */
[----:B------:R2:W-:Y:S02]  /*228a0*/  MUFU.EX2 R123, R2 ;  /* 0x00000002007b7308 */ /* 0x0005e40000000800 */
[----:B--2---:R-:W-:-:S06]  /*228b0*/  FFMA.FTZ R2, R100, R0, -R5 ;  /* 0x0000000064027223 */ /* 0x004fcc0000010805 */
[----:B------:R2:W-:Y:S01]  /*228c0*/  MUFU.EX2 R116, R2 ;  /* 0x0000000200747308 */ /* 0x0005e20000000800 */
[----:B------:R-:W-:Y:S01]  /*228d0*/  F2FP.BF16.F32.PACK_AB R12, R128, R129 ;  /* 0x00000081800c723e */ /* 0x000fe200000010ff */
[----:B------:R-:W-:Y:S01]  /*228e0*/  HMMA.16816.F32.BF16 R72, R8, R36, R72 ;  /* 0x000000240848723c */ /* 0x000fe20000041848 */
[----:B------:R-:W-:Y:S02]  /*228f0*/  F2FP.BF16.F32.PACK_AB R13, R164, R165 ;  /* 0x000000a5a40d723e */ /* 0x000fe400000010ff */
[----:B------:R-:W-:Y:S01]  /*22900*/  F2FP.BF16.F32.PACK_AB R14, R126, R127 ;  /* 0x0000007f7e0e723e */ /* 0x000fe200000010ff */
[----:B--2---:R-:W-:-:S04]  /*22910*/  FFMA.FTZ R2, R101, R0, -R5 ;  /* 0x0000000065027223 */ /* 0x004fc80000010805 */
[----:B------:R2:W4:Y:S01]  /*22920*/  MUFU.EX2 R114, R2 ;  /* 0x0000000200727308 */ /* 0x0005220000000800 */
[----:B------:R-:W-:Y:S01]  /*22930*/  F2FP.BF16.F32.PACK_AB R15, R161, R163 ;  /* 0x000000a3a10f723e */ /* 0x000fe200000010ff */
[----:B------:R-:W-:Y:S01]  /*22940*/  HMMA.16816.F32.BF16 R40, R8, R38, R40 ;  /* 0x000000260828723c */ /* 0x000fe20000041828 */
[----:B------:R-:W-:Y:S01]  /*22950*/  MOV R204, R118 ;  /* 0x0000007600cc7202 */ /* 0x000fe20000000f00 */
[----:B--2---:R-:W-:-:S04]  /*22960*/  FFMA.FTZ R2, R104, R0, -R5 ;  /* 0x0000000068027223 */ /* 0x004fc80000010805 */
[----:B------:R2:W-:Y:S01]  /*22970*/  MUFU.EX2 R111, R2 ;  /* 0x00000002006f7308 */ /* 0x0005e20000000800 */
[----:B---3--:R-:W-:Y:S01]  /*22980*/  HMMA.16816.F32.BF16 R64, R12, R44, R64 ;  /* 0x0000002c0c40723c */ /* 0x008fe20000041840 */
[----:B------:R-:W-:-:S05]  /*22990*/  MOV R212, R117 ;  /* 0x0000007500d47202 */ /* 0x000fca0000000f00 */
[----:B------:R-:W-:Y:S01]  /*229a0*/  HMMA.16816.F32.BF16 R52, R12, R46, R52 ;  /* 0x0000002e0c34723c */ /* 0x000fe20000041834 */
[----:B------:R-:W3:Y:S01]  /*229b0*/  LDSM.16.MT88.4 R44, [R180+0xd800] ;  /* 0x00d80000b42c783b */ /* 0x000ee20000004200 */
[----:B--2---:R-:W-:-:S04]  /*229c0*/  FFMA.FTZ R2, R105, R0, -R5 ;  /* 0x0000000069027223 */ /* 0x004fc80000010805 */
[----:B------:R2:W3:Y:S01]  /*229d0*/  MUFU.EX2 R110, R2 ;  /* 0x00000002006e7308 */ /* 0x0004e20000000800 */
[----:B-1----:R-:W-:Y:S01]  /*229e0*/  HMMA.16816.F32.BF16 R36, R12, R30, R32 ;  /* 0x0000001e0c24723c */ /* 0x002fe20000041820 */
[----:B------:R-:W1:Y:S01]  /*229f0*/  LDSM.16.MT88.4 R32, [R183+0xd800] ;  /* 0x00d80000b720783b */ /* 0x000e620000004200 */
[----:B--2---:R-:W-:-:S05]  /*22a00*/  FFMA.FTZ R2, R87, R0, -R3 ;  /* 0x0000000057027223 */ /* 0x004fca0000010803 */
[----:B------:R2:W-:Y:S01]  /*22a10*/  MUFU.EX2 R118, R2 ;  /* 0x0000000200767308 */ /* 0x0005e20000000800 */
[----:B------:R-:W-:Y:S01]  /*22a20*/  HMMA.16816.F32.BF16 R60, R12, R28, R60 ;  /* 0x0000001c0c3c723c */ /* 0x000fe2000004183c */
[----:B--2---:R-:W-:-:S06]  /*22a30*/  FFMA.FTZ R2, R82, R0, -R3 ;  /* 0x0000000052027223 */ /* 0x004fcc0000010803 */
[----:B------:R2:W-:Y:S01]  /*22a40*/  MUFU.EX2 R117, R2 ;  /* 0x0000000200757308 */ /* 0x0005e20000000800 */
[----:B-----5:R-:W-:Y:S01]  /*22a50*/  HMMA.16816.F32.BF16 R68, R12, R20, R68 ;  /* 0x000000140c44723c */ /* 0x020fe20000041844 */
[----:B--2---:R-:W-:-:S06]  /*22a60*/  FFMA.FTZ R2, R83, R0, -R3 ;  /* 0x0000000053027223 */ /* 0x004fcc0000010803 */
[----:B------:R2:W-:Y:S01]  /*22a70*/  MUFU.EX2 R115, R2 ;  /* 0x0000000200737308 */ /* 0x0005e20000000800 */
[C---:B------:R-:W-:Y:S01]  /*22a80*/  HMMA.16816.F32.BF16 R28, R12.reuse, R22, R24 ;  /* 0x000000160c1c723c */ /* 0x040fe20000041818 */
[----:B------:R-:W5:Y:S05]  /*22a90*/  LDSM.16.MT88.4 R24, [R181+0xd800] ;  /* 0x00d80000b518783b */ /* 0x000f6a0000004200 */
[----:B----4-:R-:W-:Y:S01]  /*22aa0*/  HMMA.16816.F32.BF16 R72, R12, R16, R72 ;  /* 0x000000100c48723c */ /* 0x010fe20000041848 */
[----:B--2---:R-:W-:-:S05]  /*22ab0*/  FFMA.FTZ R2, R112, R0, -R5 ;  /* 0x0000000070027223 */ /* 0x004fca0000010805 */
[----:B------:R-:W-:Y:S01]  /*22ac0*/  HMMA.16816.F32.BF16 R20, R12, R18, R40 ;  /* 0x000000120c14723c */ /* 0x000fe20000041828 */
[----:B------:R-:W2:Y:S01]  /*22ad0*/  LDSM.16.MT88.4 R16, [R182+0xd800] ;  /* 0x00d80000b610783b */ /* 0x000ea20000004200 */
[----:B------:R4:W-:Y:S01]  /*22ae0*/  MUFU.EX2 R106, R2 ;  /* 0x00000002006a7308 */ /* 0x0009e20000000800 */
[----:B------:R-:W-:Y:S02]  /*22af0*/  F2FP.BF16.F32.PACK_AB R8, R122, R120 ;  /* 0x000000787a08723e */ /* 0x000fe400000010ff */
[----:B------:R-:W-:Y:S01]  /*22b00*/  LDSM.16.MT88.4 R40, [R183+0xe000] ;  /* 0x00e00000b728783b */ /* 0x000fe20000004200 */
[----:B----4-:R-:W-:-:S04]  /*22b10*/  FFMA.FTZ R2, R113, R0, -R5 ;  /* 0x0000000071027223 */ /* 0x010fc80000010805 */
[----:B------:R4:W2:Y:S01]  /*22b20*/  MUFU.EX2 R105, R2 ;  /* 0x0000000200697308 */ /* 0x0008a20000000800 */
[----:B------:R-:W-:Y:S02]  /*22b30*/  F2FP.BF16.F32.PACK_AB R9, R155, R158 ;  /* 0x0000009e9b09723e */ /* 0x000fe400000010ff */
[----:B------:R-:W-:Y:S01]  /*22b40*/  F2FP.BF16.F32.PACK_AB R10, R119, R121 ;  /* 0x00000079770a723e */ /* 0x000fe200000010ff */
[----:B----4-:R-:W-:-:S04]  /*22b50*/  FFMA.FTZ R2, R108, R0, -R5 ;  /* 0x000000006c027223 */ /* 0x010fc80000010805 */
[----:B------:R4:W-:Y:S01]  /*22b60*/  MUFU.EX2 R104, R2 ;  /* 0x0000000200687308 */ /* 0x0009e20000000800 */
[----:B------:R-:W-:Y:S01]  /*22b70*/  F2FP.BF16.F32.PACK_AB R11, R150, R151 ;  /* 0x00000097960b723e */ /* 0x000fe200000010ff */
[----:B----4-:R-:W-:-:S06]  /*22b80*/  FFMA.FTZ R2, R109, R0, -R5 ;  /* 0x000000006d027223 */ /* 0x010fcc0000010805 */
[----:B------:R4:W2:Y:S01]  /*22b90*/  MUFU.EX2 R103, R2 ;  /* 0x0000000200677308 */ /* 0x0008a20000000800 */
[C---:B---3--:R-:W-:Y:S06]  /*22ba0*/  HMMA.16816.F32.BF16 R64, R8.reuse, R44, R64 ;  /* 0x0000002c0840723c */ /* 0x048fec0000041840 */
[----:B------:R-:W-:Y:S01]  /*22bb0*/  HMMA.16816.F32.BF16 R52, R8, R46, R52 ;  /* 0x0000002e0834723c */ /* 0x000fe20000041834 */
[----:B------:R-:W3:Y:S01]  /*22bc0*/  LDSM.16.MT88.4 R44, [R180+0xe000] ;  /* 0x00e00000b42c783b */ /* 0x000ee20000004200 */
[----:B----4-:R-:W-:-:S04]  /*22bd0*/  FFMA.FTZ R2, R174, R0, -R3 ;  /* 0x00000000ae027223 */ /* 0x010fc80000010803 */
[----:B------:R4:W-:Y:S01]  /*22be0*/  MUFU.EX2 R109, R2 ;  /* 0x00000002006d7308 */ /* 0x0009e20000000800 */
[C---:B-1----:R-:W-:Y:S06]  /*22bf0*/  HMMA.16816.F32.BF16 R60, R8.reuse, R32, R60 ;  /* 0x00000020083c723c */ /* 0x042fec000004183c */
[----:B------:R-:W-:Y:S01]  /*22c00*/  HMMA.16816.F32.BF16 R48, R8, R34, R36 ;  /* 0x000000220830723c */ /* 0x000fe20000041824 */
[----:B------:R-:W1:Y:S01]  /*22c10*/  LDSM.16.MT88.4 R32, [R181+0xe000] ;  /* 0x00e00000b520783b */ /* 0x000e620000004200 */
[----:B----4-:R-:W-:-:S04]  /*22c20*/  FFMA.FTZ R2, R79, R0, -R3 ;  /* 0x000000004f027223 */ /* 0x010fc80000010803 */
[----:B------:R4:W-:Y:S02]  /*22c30*/  MUFU.EX2 R108, R2 ;  /* 0x00000002006c7308 */ /* 0x0009e40000000800 */
[----:B----4-:R-:W-:-:S06]  /*22c40*/  FFMA.FTZ R2, R175, R0, -R3 ;  /* 0x00000000af027223 */ /* 0x010fcc0000010803 */
[----:B------:R4:W-:Y:S01]  /*22c50*/  MUFU.EX2 R107, R2 ;  /* 0x00000002006b7308 */ /* 0x0009e20000000800 */
[----:B-----5:R-:W-:Y:S01]  /*22c60*/  HMMA.16816.F32.BF16 R36, R8, R26, R28 ;  /* 0x0000001a0824723c */ /* 0x020fe2000004181c */
[----:B----4-:R-:W-:-:S06]  /*22c70*/  FFMA.FTZ R2, R191, R0, -R5 ;  /* 0x00000000bf027223 */ /* 0x010fcc0000010805 */
[----:B------:R4:W-:Y:S01]  /*22c80*/  MUFU.EX2 R99, R2 ;  /* 0x0000000200637308 */ /* 0x0009e20000000800 */
[C---:B--2---:R-:W-:Y:S06]  /*22c90*/  HMMA.16816.F32.BF16 R72, R8.reuse, R16, R72 ;  /* 0x000000100848723c */ /* 0x044fec0000041848 */
[----:B------:R-:W-:Y:S01]  /*22ca0*/  HMMA.16816.F32.BF16 R28, R8, R18, R20 ;  /* 0x00000012081c723c */ /* 0x000fe20000041814 */
[----:B------:R-:W2:Y:S04]  /*22cb0*/  LDSM.16.MT88.4 R16, [R182+0xe000] ;  /* 0x00e00000b610783b */ /* 0x000ea80000004200 */
[----:B------:R-:W5:Y:S01]  /*22cc0*/  LDSM.16.MT88.4 R20, [R180+0xe800] ;  /* 0x00e80000b414783b */ /* 0x000f620000004200 */
[----:B----4-:R-:W-:-:S04]  /*22cd0*/  FFMA.FTZ R2, R85, R0, -R5 ;  /* 0x0000000055027223 */ /* 0x010fc80000010805 */
[----:B------:R4:W5:Y:S02]  /*22ce0*/  MUFU.EX2 R100, R2 ;  /* 0x0000000200647308 */ /* 0x0009640000000800 */
[----:B----4-:R-:W-:-:S06]  /*22cf0*/  FFMA.FTZ R2, R194, R0, -R5 ;  /* 0x00000000c2027223 */ /* 0x010fcc0000010805 */
[----:B------:R4:W-:Y:S01]  /*22d00*/  MUFU.EX2 R98, R2 ;  /* 0x0000000200627308 */ /* 0x0009e20000000800 */
[----:B------:R-:W-:Y:S02]  /*22d10*/  F2FP.BF16.F32.PACK_AB R12, R114, R116 ;  /* 0x00000074720c723e */ /* 0x000fe400000010ff */
[----:B------:R-:W-:Y:S01]  /*22d20*/  F2FP.BF16.F32.PACK_AB R13, R144, R145 ;  /* 0x00000091900d723e */ /* 0x000fe200000010ff */
[----:B----4-:R-:W-:-:S04]  /*22d30*/  FFMA.FTZ R2, R81, R0, -R5 ;  /* 0x0000000051027223 */ /* 0x010fc80000010805 */
[----:B------:R4:W5:Y:S01]  /*22d40*/  MUFU.EX2 R97, R2 ;  /* 0x0000000200617308 */ /* 0x0009620000000800 */
[----:B------:R-:W-:Y:S02]  /*22d50*/  F2FP.BF16.F32.PACK_AB R14, R110, R111 ;  /* 0x0000006f6e0e723e */ /* 0x000fe400000010ff */
[----:B------:R-:W-:Y:S01]  /*22d60*/  F2FP.BF16.F32.PACK_AB R15, R136, R143 ;  /* 0x0000008f880f723e */ /* 0x000fe200000010ff */
[----:B----4-:R-:W-:-:S04]  /*22d70*/  FFMA.FTZ R2, R78, R0, -R3 ;  /* 0x000000004e027223 */ /* 0x010fc80000010803 */
[----:B------:R4:W-:Y:S01]  /*22d80*/  MUFU.EX2 R102, R2 ;  /* 0x0000000200667308 */ /* 0x0009e20000000800 */
[----:B------:R-:W-:Y:S01]  /*22d90*/  HMMA.16816.F32.BF16 R68, R8, R24, R68 ;  /* 0x000000180844723c */ /* 0x000fe20000041844 */
[----:B----4-:R-:W-:-:S06]  /*22da0*/  FFMA.FTZ R2, R195, R0, -R3 ;  /* 0x00000000c3027223 */ /* 0x010fcc0000010803 */
[----:B------:R4:W-:Y:S01]  /*22db0*/  MUFU.EX2 R101, R2 ;  /* 0x0000000200657308 */ /* 0x0009e20000000800 */
[C---:B---3--:R-:W-:Y:S06]  /*22dc0*/  HMMA.16816.F32.BF16 R64, R12.reuse, R44, R64 ;  /* 0x0000002c0c40723c */ /* 0x048fec0000041840 */
[----:B------:R-:W-:Y:S01]  /*22dd0*/  HMMA.16816.F32.BF16 R24, R12, R46, R52 ;  /* 0x0000002e0c18723c */ /* 0x000fe20000041834 */
[----:B------:R-:W3:Y:S01]  /*22de0*/  LDSM.16.MT88.4 R44, [R183+0xe800] ;  /* 0x00e80000b72c783b */ /* 0x000ee20000004200 */
[----:B----4-:R-:W-:-:S04]  /*22df0*/  FFMA.FTZ R2, R80, R0, -R3 ;  /* 0x0000000050027223 */ /* 0x010fc80000010803 */
[----:B-1----:R-:W-:Y:S01]  /*22e00*/  HMMA.16816.F32.BF16 R52, R12, R34, R36 ;  /* 0x000000220c34723c */ /* 0x002fe20000041824 */
[----:B------:R-:W1:Y:S01]  /*22e10*/  LDSM.16.MT88.4 R36, [R182+0xe800] ;  /* 0x00e80000b624783b */ /* 0x000e620000004200 */
[----:B------:R4:W-:Y:S02]  /*22e20*/  MUFU.EX2 R96, R2 ;  /* 0x0000000200607308 */ /* 0x0009e40000000800 */
[----:B----4-:R-:W-:-:S06]  /*22e30*/  FFMA.FTZ R2, R226, R0, -R5 ;  /* 0x00000000e2027223 */ /* 0x010fcc0000010805 */
[----:B------:R4:W-:Y:S01]  /*22e40*/  MUFU.EX2 R95, R2 ;  /* 0x00000002005f7308 */ /* 0x0009e20000000800 */
[----:B------:R-:W-:Y:S01]  /*22e50*/  MOV R213, R91 ;  /* 0x0000005b00d57202 */ /* 0x000fe20000000f00 */
[----:B------:R-:W-:Y:S01]  /*22e60*/  HMMA.16816.F32.BF16 R60, R12, R40, R60 ;  /* 0x000000280c3c723c */ /* 0x000fe2000004183c */
[----:B------:R-:W-:Y:S01]  /*22e70*/  F2FP.BF16.F32.PACK_AB R8, R105, R106 ;  /* 0x0000006a6908723e */ /* 0x000fe200000010ff */
[----:B----4-:R-:W-:-:S04]  /*22e80*/  FFMA.FTZ R2, R84, R0, -R5 ;  /* 0x0000000054027223 */ /* 0x010fc80000010805 */
[----:B------:R4:W1:Y:S01]  /*22e90*/  MUFU.EX2 R93, R2 ;  /* 0x00000002005d7308 */ /* 0x0008620000000800 */
[C---:B------:R-:W-:Y:S01]  /*22ea0*/  HMMA.16816.F32.BF16 R56, R12.reuse, R42, R48 ;  /* 0x0000002a0c38723c */ /* 0x040fe20000041830 */
[----:B------:R-:W-:Y:S01]  /*22eb0*/  F2FP.BF16.F32.PACK_AB R9, R130, R131 ;  /* 0x000000838209723e */ /* 0x000fe200000010ff */
[----:B------:R-:W1:Y:S01]  /*22ec0*/  LDSM.16.MT88.4 R48, [R181+0xe800] ;  /* 0x00e80000b530783b */ /* 0x000e620000004200 */
[----:B------:R-:W-:Y:S02]  /*22ed0*/  F2FP.BF16.F32.PACK_AB R10, R103, R104 ;  /* 0x00000068670a723e */ /* 0x000fe400000010ff */
[----:B------:R-:W-:Y:S01]  /*22ee0*/  F2FP.BF16.F32.PACK_AB R11, R124, R125 ;  /* 0x0000007d7c0b723e */ /* 0x000fe200000010ff */
[----:B--2---:R-:W-:Y:S01]  /*22ef0*/  HMMA.16816.F32.BF16 R72, R12, R16, R72 ;  /* 0x000000100c48723c */ /* 0x004fe20000041848 */
[----:B----4-:R-:W-:-:S04]  /*22f00*/  FFMA.FTZ R2, R227, R0, -R5 ;  /* 0x00000000e3027223 */ /* 0x010fc80000010805 */
[----:B------:R2:W-:Y:S01]  /*22f10*/  MUFU.EX2 R92, R2 ;  /* 0x00000002005c7308 */ /* 0x0005e20000000800 */
[----:B------:R-:W-:Y:S01]  /*22f20*/  HMMA.16816.F32.BF16 R40, R12, R18, R28 ;  /* 0x000000120c28723c */ /* 0x000fe2000004181c */
[----:B------:R-:W-:-:S05]  /*22f30*/  FFMA.FTZ R6, R213, R6, R90 ;  /* 0x00000006d5067223 */ /* 0x000fca000001005a */
[----:B------:R-:W-:Y:S01]  /*22f40*/  HMMA.16816.F32.BF16 R68, R12, R32, R68 ;  /* 0x000000200c44723c */ /* 0x000fe20000041844 */
[----:B------:R-:W-:Y:S01]  /*22f50*/  LDSM.16.MT88.4 R12, [R183+0xf000] ;  /* 0x00f00000b70c783b */ /* 0x000fe20000004200 */
[----:B--2---:R-:W-:-:S04]  /*22f60*/  FFMA.FTZ R2, R88, R0, -R5 ;  /* 0x0000000058027223 */ /* 0x004fc80000010805 */
[----:B------:R2:W4:Y:S01]  /*22f70*/  MUFU.EX2 R91, R2 ;  /* 0x00000002005b7308 */ /* 0x0005220000000800 */
[C---:B-----5:R-:W-:Y:S06]  /*22f80*/  HMMA.16816.F32.BF16 R64, R8.reuse, R20, R64 ;  /* 0x000000140840723c */ /* 0x060fec0000041840 */
[----:B------:R-:W-:Y:S01]  /*22f90*/  HMMA.16816.F32.BF16 R32, R8, R22, R24 ;  /* 0x000000160820723c */ /* 0x000fe20000041818 */
[----:B------:R-:W5:Y:S01]  /*22fa0*/  LDSM.16.MT88.4 R20, [R180+0xf000] ;  /* 0x00f00000b414783b */ /* 0x000f620000004200 */
[----:B--2---:R-:W-:-:S04]  /*22fb0*/  FFMA.FTZ R2, R209, R0, -R3 ;  /* 0x00000000d1027223 */ /* 0x004fc80000010803 */
[----:B------:R2:W-:Y:S02]  /*22fc0*/  MUFU.EX2 R94, R2 ;  /* 0x00000002005e7308 */ /* 0x0005e40000000800 */
[----:B--2---:R-:W-:-:S06]  /*22fd0*/  FFMA.FTZ R2, R89, R0, -R3 ;  /* 0x0000000059027223 */ /* 0x004fcc0000010803 */
[----:B------:R2:W-:Y:S01]  /*22fe0*/  MUFU.EX2 R90, R2 ;  /* 0x00000002005a7308 */ /* 0x0005e20000000800 */
[----:B---3--:R-:W-:Y:S01]  /*22ff0*/  HMMA.16816.F32.BF16 R24, R8, R46, R56 ;  /* 0x0000002e0818723c */ /* 0x008fe20000041838 */
[----:B--2---:R-:W-:-:S06]  /*23000*/  FFMA.FTZ R2, R211, R0, -R3 ;  /* 0x00000000d3027223 */ /* 0x004fcc0000010803 */
[----:B------:R2:W-:Y:S01]  /*23010*/  MUFU.EX2 R89, R2 ;  /* 0x0000000200597308 */ /* 0x0005e20000000800 */
[C---:B-1----:R-:W-:Y:S06]  /*23020*/  HMMA.16816.F32.BF16 R72, R8.reuse, R36, R72 ;  /* 0x000000240848723c */ /* 0x042fec0000041848 */
[----:B------:R-:W-:Y:S01]  /*23030*/  HMMA.16816.F32.BF16 R56, R8, R38, R40 ;  /* 0x000000260838723c */ /* 0x000fe20000041828 */
[----:B------:R-:W1:Y:S01]  /*23040*/  LDSM.16.MT88.4 R36, [R182+0xf000] ;  /* 0x00f00000b624783b */ /* 0x000e620000004200 */
[----:B--2---:R-:W-:-:S04]  /*23050*/  FFMA.FTZ R2, R241, R0, -R5 ;  /* 0x00000000f1027223 */ /* 0x004fc80000010805 */
[----:B------:R2:W-:Y:S01]  /*23060*/  MUFU.EX2 R88, R2 ;  /* 0x0000000200587308 */ /* 0x0005e20000000800 */
[----:B------:R-:W-:Y:S01]  /*23070*/  HMMA.16816.F32.BF16 R28, R8, R44, R60 ;  /* 0x0000002c081c723c */ /* 0x000fe2000004183c */
[----:B------:R-:W3:Y:S01]  /*23080*/  LDSM.16.MT88.4 R44, [R181+0xf000] ;  /* 0x00f00000b52c783b */ /* 0x000ee20000004200 */
[----:B--2---:R-:W-:-:S05]  /*23090*/  FFMA.FTZ R2, R176, R0, -R5 ;  /* 0x00000000b0027223 */ /* 0x004fca0000010805 */
[----:B------:R2:W4:Y:S01]  /*230a0*/  MUFU.EX2 R87, R2 ;  /* 0x0000000200577308 */ /* 0x0005220000000800 */
[----:B------:R-:W-:Y:S01]  /*230b0*/  F2FP.BF16.F32.PACK_AB R16, R100, R99 ;  /* 0x000000636410723e */ /* 0x000fe200000010ff */
[----:B--2---:R-:W-:-:S06]  /*230c0*/  FFMA.FTZ R2, R242, R0, -R5 ;  /* 0x00000000f2027223 */ /* 0x004fcc0000010805 */
[----:B------:R2:W-:Y:S01]  /*230d0*/  MUFU.EX2 R86, R2 ;  /* 0x0000000200567308 */ /* 0x0005e20000000800 */
[----:B------:R-:W-:Y:S01]  /*230e0*/  F2FP.BF16.F32.PACK_AB R17, R118, R123 ;  /* 0x0000007b7611723e */ /* 0x000fe200000010ff */
[----:B------:R-:W-:Y:S01]  /*230f0*/  HMMA.16816.F32.BF16 R68, R8, R48, R68 ;  /* 0x000000300844723c */ /* 0x000fe20000041844 */
[----:B------:R-:W-:Y:S01]  /*23100*/  F2FP.BF16.F32.PACK_AB R18, R97, R98 ;  /* 0x000000626112723e */ /* 0x000fe200000010ff */
[----:B------:R-:W-:Y:S01]  /*23110*/  FFMA.FTZ R4, R4, R7, R198 ;  /* 0x0000000704047223 */ /* 0x000fe200000100c6 */
[----:B------:R-:W-:Y:S01]  /*23120*/  F2FP.BF16.F32.PACK_AB R19, R115, R117 ;  /* 0x000000757313723e */ /* 0x000fe200000010ff */
[----:B--2---:R-:W-:-:S04]  /*23130*/  FFMA.FTZ R2, R178, R0, -R5 ;  /* 0x00000000b2027223 */ /* 0x004fc80000010805 */
[----:B------:R2:W4:Y:S01]  /*23140*/  MUFU.EX2 R85, R2 ;  /* 0x0000000200557308 */ /* 0x0005220000000800 */
[----:B------:R-:W-:Y:S01]  /*23150*/  HMMA.16816.F32.BF16 R60, R8, R50, R52 ;  /* 0x00000032083c723c */ /* 0x000fe20000041834 */
[----:B------:R-:W-:Y:S01]  /*23160*/  FADD.FTZ R7, R212, R6 ;  /* 0x00000006d4077221 */ /* 0x000fe20000010000 */
[----:B------:R-:W-:Y:S01]  /*23170*/  FADD.FTZ R6, R202, R4 ;  /* 0x00000004ca067221 */ /* 0x000fe20000010000 */
[----:B------:R-:W-:Y:S01]  /*23180*/  LDSM.16.MT88.4 R8, [R181+0xf800] ;  /* 0x00f80000b508783b */ /* 0x000fe20000004200 */
[----:B--2---:R-:W-:Y:S02]  /*23190*/  FFMA.FTZ R2, R177, R0, -R3 ;  /* 0x00000000b1027223 */ /* 0x004fe40000010803 */
[----:B-----5:R-:W-:Y:S01]  /*231a0*/  HMMA.16816.F32.BF16 R64, R16, R20, R64 ;  /* 0x000000141040723c */ /* 0x020fe20000041840 */
[----:B------:R-:W-:Y:S01]  /*231b0*/  LDSM.16.MT88.4 R48, [R180+0xf800] ;  /* 0x00f80000b430783b */ /* 0x000fe20000004200 */
[----:B------:R2:W-:Y:S01]  /*231c0*/  MUFU.EX2 R84, R2 ;  /* 0x0000000200547308 */ /* 0x0005e20000000800 */
[----:B------:R-:W-:-:S03]  /*231d0*/  FADD.FTZ R4, R217, R7 ;  /* 0x00000007d9047221 */ /* 0x000fc60000010000 */
[----:B------:R-:W-:Y:S01]  /*231e0*/  HMMA.16816.F32.BF16 R52, R16, R22, R32 ;  /* 0x000000161034723c */ /* 0x000fe20000041820 */
[----:B------:R-:W5:Y:S01]  /*231f0*/  LDSM.16.MT88.4 R20, [R183+0xf800] ;  /* 0x00f80000b714783b */ /* 0x000f620000004200 */
[----:B------:R-:W-:Y:S01]  /*23200*/  FADD.FTZ R6, R206, R6 ;  /* 0x00000006ce067221 */ /* 0x000fe20000010000 */
[----:B------:R-:W-:Y:S01]  /*23210*/  FADD.FTZ R4, R216, R4 ;  /* 0x00000004d8047221 */ /* 0x000fe20000010000 */
[----:B--2---:R-:W-:-:S04]  /*23220*/  FFMA.FTZ R2, R243, R0, -R3 ;  /* 0x00000000f3027223 */ /* 0x004fc80000010803 */
[----:B------:R2:W-:Y:S01]  /*23230*/  MUFU.EX2 R83, R2 ;  /* 0x0000000200537308 */ /* 0x0005e20000000800 */
[----:B------:R-:W-:-:S04]  /*23240*/  FADD.FTZ R6, R203, R6 ;  /* 0x00000006cb067221 */ /* 0x000fc80000010000 */
[----:B------:R-:W-:Y:S01]  /*23250*/  FADD.FTZ R6, R199, R6 ;  /* 0x00000006c7067221 */ /* 0x000fe20000010000 */
[----:B--2---:R-:W-:-:S04]  /*23260*/  FFMA.FTZ R2, R245, R0, -R5 ;  /* 0x00000000f5027223 */ /* 0x004fc80000010805 */
[----:B------:R2:W-:Y:S01]  /*23270*/  MUFU.EX2 R82, R2 ;  /* 0x0000000200527308 */ /* 0x0005e20000000800 */
[----:B------:R-:W-:Y:S01]  /*23280*/  HMMA.16816.F32.BF16 R40, R16, R12, R28 ;  /* 0x0000000c1028723c */ /* 0x000fe2000004181c */
[----:B--2---:R-:W-:-:S06]  /*23290*/  FFMA.FTZ R2, R179, R0, -R5 ;  /* 0x00000000b3027223 */ /* 0x004fcc0000010805 */
[----:B------:R2:W5:Y:S01]  /*232a0*/  MUFU.EX2 R81, R2 ;  /* 0x0000000200517308 */ /* 0x0005620000000800 */
[C---:B------:R-:W-:Y:S06]  /*232b0*/  HMMA.16816.F32.BF16 R32, R16.reuse, R14, R24 ;  /* 0x0000000e1020723c */ /* 0x040fec0000041818 */
[----:B-1----:R-:W-:Y:S01]  /*232c0*/  HMMA.16816.F32.BF16 R72, R16, R36, R72 ;  /* 0x000000241048723c */ /* 0x002fe20000041848 */
[----:B--2---:R-:W-:Y:S01]  /*232d0*/  FADD.FTZ R2, R233, R4 ;  /* 0x00000004e9027221 */ /* 0x004fe20000010000 */
[----:B------:R-:W-:-:S03]  /*232e0*/  FFMA.FTZ R4, R248, R0, -R5 ;  /* 0x00000000f8047223 */ /* 0x000fc60000010805 */
[----:B------:R-:W-:Y:S01]  /*232f0*/  FADD.FTZ R2, R232, R2 ;  /* 0x00000002e8027221 */ /* 0x000fe20000010000 */
[----:B------:R1:W-:Y:S01]  /*23300*/  MUFU.EX2 R80, R4 ;  /* 0x0000000400507308 */ /* 0x0003e20000000800 */
[----:B---3--:R-:W-:Y:S02]  /*23310*/  HMMA.16816.F32.BF16 R28, R16, R44, R68 ;  /* 0x0000002c101c723c */ /* 0x008fe40000041844 */
[----:B------:R-:W-:-:S04]  /*23320*/  FADD.FTZ R2, R229, R2 ;  /* 0x00000002e5027221 */ /* 0x000fc80000010000 */
[----:B------:R-:W-:Y:S01]  /*23330*/  HMMA.16816.F32.BF16 R24, R16, R46, R60 ;  /* 0x0000002e1018723c */ /* 0x000fe2000004183c */
[----:B------:R-:W-:-:S05]  /*23340*/  FADD.FTZ R2, R228, R2 ;  /* 0x00000002e4027221 */ /* 0x000fca0000010000 */
[----:B------:R-:W-:Y:S01]  /*23350*/  HMMA.16816.F32.BF16 R36, R16, R38, R56 ;  /* 0x000000261024723c */ /* 0x000fe20000041838 */
[----:B------:R-:W2:Y:S01]  /*23360*/  LDSM.16.MT88.4 R16, [R182+0xf800] ;  /* 0x00f80000b610783b */ /* 0x000ea20000004200 */
[----:B-1----:R-:W-:-:S04]  /*23370*/  FADD.FTZ R4, R196, R6 ;  /* 0x00000006c4047221 */ /* 0x002fc80000010000 */
[----:B------:R-:W-:Y:S01]  /*23380*/  FADD.FTZ R4, R173, R4 ;  /* 0x00000004ad047221 */ /* 0x000fe20000010000 */
[----:B------:R-:W-:-:S03]  /*23390*/  FADD.FTZ R2, R237, R2 ;  /* 0x00000002ed027221 */ /* 0x000fc60000010000 */
[----:B------:R-:W-:Y:S01]  /*233a0*/  FADD.FTZ R4, R172, R4 ;  /* 0x00000004ac047221 */ /* 0x000fe20000010000 */
[----:B------:R-:W-:-:S03]  /*233b0*/  FFMA.FTZ R6, R208, R0, -R5 ;  /* 0x00000000d0067223 */ /* 0x000fc60000010805 */
[----:B------:R-:W-:Y:S01]  /*233c0*/  FADD.FTZ R4, R157, R4 ;  /* 0x000000049d047221 */ /* 0x000fe20000010000 */
[----:B------:R-:W-:Y:S01]  /*233d0*/  FADD.FTZ R2, R236, R2 ;  /* 0x00000002ec027221 */ /* 0x000fe20000010000 */
[----:B------:R1:W3:Y:S02]  /*233e0*/  MUFU.EX2 R79, R6 ;  /* 0x00000006004f7308 */ /* 0x0002e40000000800 */
[----:B------:R-:W-:Y:S01]  /*233f0*/  FADD.FTZ R4, R160, R4 ;  /* 0x00000004a0047221 */ /* 0x000fe20000010000 */
[----:B------:R-:W-:Y:S01]  /*23400*/  FADD.FTZ R2, R205, R2 ;  /* 0x00000002cd027221 */ /* 0x000fe20000010000 */
[----:B------:R-:W-:Y:S02]  /*23410*/  F2FP.BF16.F32.PACK_AB R12, R93, R95 ;  /* 0x0000005f5d0c723e */ /* 0x000fe400000010ff */
[----:B------:R-:W-:Y:S01]  /*23420*/  F2FP.BF16.F32.PACK_AB R13, R108, R109 ;  /* 0x0000006d6c0d723e */ /* 0x000fe200000010ff */
[----:B------:R-:W-:Y:S01]  /*23430*/  FADD.FTZ R7, R159, R4 ;  /* 0x000000049f077221 */ /* 0x000fe20000010000 */
[----:B----4-:R-:W-:-:S02]  /*23440*/  F2FP.BF16.F32.PACK_AB R14, R91, R92 ;  /* 0x0000005c5b0e723e */ /* 0x010fc400000010ff */
[----:B------:R-:W-:Y:S01]  /*23450*/  F2FP.BF16.F32.PACK_AB R15, R102, R107 ;  /* 0x0000006b660f723e */ /* 0x000fe200000010ff */
[-CC-:B------:R-:W-:Y:S01]  /*23460*/  FFMA.FTZ R4, R251, R0.reuse, -R3.reuse ;  /* 0x00000000fb047223 */ /* 0x180fe20000010803 */
[----:B-1----:R-:W-:-:S04]  /*23470*/  FFMA.FTZ R6, R210, R0, -R3 ;  /* 0x00000000d2067223 */ /* 0x002fc80000010803 */
[----:B------:R1:W4:Y:S01]  /*23480*/  MUFU.EX2 R78, R6 ;  /* 0x00000006004e7308 */ /* 0x0003220000000800 */
[C---:B-----5:R-:W-:Y:S06]  /*23490*/  HMMA.16816.F32.BF16 R44, R12.reuse, R22, R32 ;  /* 0x000000160c2c723c */ /* 0x060fec0000041820 */
[----:B------:R-:W-:Y:S01]  /*234a0*/  HMMA.16816.F32.BF16 R32, R12, R8, R28 ;  /* 0x000000080c20723c */ /* 0x000fe2000004181c */
[----:B------:R5:W-:Y:S01]  /*234b0*/  MUFU.EX2 R71, R4 ;  /* 0x0000000400477308 */ /* 0x000be20000000800 */
[----:B-1----:R-:W-:Y:S01]  /*234c0*/  FADD.FTZ R6, R204, R2 ;  /* 0x00000002cc067221 */ /* 0x002fe20000010000 */
[----:B------:R-:W-:-:S03]  /*234d0*/  FADD.FTZ R2, R162, R7 ;  /* 0x00000007a2027221 */ /* 0x000fc60000010000 */
[----:B------:R-:W-:Y:S01]  /*234e0*/  HMMA.16816.F32.BF16 R28, R12, R10, R24 ;  /* 0x0000000a0c1c723c */ /* 0x000fe20000041818 */
[----:B------:R-:W1:Y:S01]  /*234f0*/  LDSM.16.MT88.4 R24, [R181+0x10000] ;  /* 0x01000000b518783b */ /* 0x000e620000004200 */
[----:B------:R-:W-:Y:S01]  /*23500*/  FADD.FTZ R6, R215, R6 ;  /* 0x00000006d7067221 */ /* 0x000fe20000010000 */
[----:B-----5:R-:W-:-:S03]  /*23510*/  FADD.FTZ R4, R156, R2 ;  /* 0x000000029c047221 */ /* 0x020fc60000010000 */
[----:B------:R-:W-:Y:S01]  /*23520*/  HMMA.16816.F32.BF16 R56, R12, R50, R52 ;  /* 0x000000320c38723c */ /* 0x000fe20000041834 */
[----:B------:R-:W5:Y:S01]  /*23530*/  LDSM.16.MT88.4 R52, [R180+0x10000] ;  /* 0x01000000b434783b */ /* 0x000f620000004200 */
        /* <DEDUP_REMOVED lines=10> */
[----:B------:R-:W3:Y:S01]  /*235e0*/  LDSM.16.MT88.4 R40, [R183+0x10000] ;  /* 0x01000000b728783b */ /* 0x000ee20000004200 */
        /* <DEDUP_REMOVED lines=22> */
[----:B----4-:R-:W-:-:S04]  /*23750*/  FFMA.FTZ R4, R235, R0, -R5 ;  /* 0x00000000eb047223 */ /* 0x010fc80000010805 */
[----:B------:R4:W-:Y:S01]  /*23760*/  MUFU.EX2 R68, R4 ;  /* 0x0000000400447308 */ /* 0x0009e20000000800 */
[----:B-1----:R-:W-:Y:S01]  /*23770*/  HMMA.16816.F32.BF16 R36, R8, R24, R32 ;  /* 0x000000180824723c */ /* 0x002fe20000041820 */
[----:B------:R-:W-:Y:S01]  /*23780*/  FADD.FTZ R2, R166, R2 ;  /* 0x00000002a6027221 */ /* 0x000fe20000010000 */
[----:B------:R-:W-:-:S04]  /*23790*/  FADD.FTZ R6, R137, R6 ;  /* 0x0000000689067221 */ /* 0x000fc80000010000 */
[----:B-----5:R-:W-:Y:S01]  /*237a0*/  HMMA.16816.F32.BF16 R64, R8, R52, R64 ;  /* 0x000000340840723c */ /* 0x020fe20000041840 */
[----:B------:R-:W-:-:S05]  /*237b0*/  FADD.FTZ R2, R165, R2 ;  /* 0x00000002a5027221 */ /* 0x000fca0000010000 */
[----:B------:R-:W-:Y:S01]  /*237c0*/  HMMA.16816.F32.BF16 R56, R8, R54, R56 ;  /* 0x000000360838723c */ /* 0x000fe20000041838 */
[----:B----4-:R-:W-:-:S05]  /*237d0*/  FFMA.FTZ R4, R244, R0, -R5 ;  /* 0x00000000f4047223 */ /* 0x010fca0000010805 */
[----:B------:R-:W-:Y:S01]  /*237e0*/  HMMA.16816.F32.BF16 R32, R8, R26, R28 ;  /* 0x0000001a0820723c */ /* 0x000fe2000004181c */
[----:B------:R-:W1:Y:S01]  /*237f0*/  LDSM.16.MT88.4 R24, [R183+0x10800] ;  /* 0x01080000b718783b */ /* 0x000e620000004200 */
[----:B------:R4:W5:Y:S01]  /*23800*/  MUFU.EX2 R63, R4 ;  /* 0x00000004003f7308 */ /* 0x0009620000000800 */
[----:B------:R-:W-:Y:S01]  /*23810*/  FADD.FTZ R6, R129, R6 ;  /* 0x0000000681067221 */ /* 0x000fe20000010000 */
[----:B------:R-:W-:-:S03]  /*23820*/  FADD.FTZ R2, R164, R2 ;  /* 0x00000002a4027221 */ /* 0x000fc60000010000 */
[----:B------:R-:W-:Y:S01]  /*23830*/  FADD.FTZ R6, R128, R6 ;  /* 0x0000000680067221 */ /* 0x000fe20000010000 */
[----:B------:R-:W-:Y:S01]  /*23840*/  FADD.FTZ R2, R163, R2 ;  /* 0x00000002a3027221 */ /* 0x000fe20000010000 */
[----:B----4-:R-:W-:-:S04]  /*23850*/  FFMA.FTZ R4, R168, R0, -R5 ;  /* 0x00000000a8047223 */ /* 0x010fc80000010805 */
[----:B------:R4:W-:Y:S01]  /*23860*/  MUFU.EX2 R62, R4 ;  /* 0x00000004003e7308 */ /* 0x0009e20000000800 */
[----:B------:R-:W-:Y:S01]  /*23870*/  FADD.FTZ R6, R127, R6 ;  /* 0x000000067f067221 */ /* 0x000fe20000010000 */
[----:B---3--:R-:W-:Y:S03]  /*23880*/  HMMA.16816.F32.BF16 R48, R8, R40, R48 ;  /* 0x000000280830723c */ /* 0x008fe60000041830 */
[----:B------:R-:W-:-:S03]  /*23890*/  FADD.FTZ R6, R126, R6 ;  /* 0x000000067e067221 */ /* 0x000fc60000010000 */
[----:B------:R-:W-:Y:S01]  /*238a0*/  HMMA.16816.F32.BF16 R44, R8, R42, R44 ;  /* 0x0000002a082c723c */ /* 0x000fe2000004182c */
[----:B----4-:R-:W-:-:S04]  /*238b0*/  FFMA.FTZ R4, R246, R0, -R5 ;  /* 0x00000000f6047223 */ /* 0x010fc80000010805 */
        /* <DEDUP_REMOVED lines=13> */
[----:B------:R-:W-:-:S03]  /*23990*/  FFMA.FTZ R2, R170, R0, -R3 ;  /* 0x00000000aa027223 */ /* 0x000fc60000010803 */
[----:B------:R-:W-:Y:S01]  /*239a0*/  FADD.FTZ R4, R158, R4 ;  /* 0x000000049e047221 */ /* 0x000fe20000010000 */
[----:B------:R3:W-:Y:S01]  /*239b0*/  MUFU.EX2 R55, R2 ;  /* 0x0000000200377308 */ /* 0x0007e20000000800 */
[C---:B------:R-:W-:Y:S01]  /*239c0*/  HMMA.16816.F32.BF16 R64, R8.reuse, R20, R64 ;  /* 0x000000140840723c */ /* 0x040fe20000041840 */
[----:B------:R-:W-:Y:S01]  /*239d0*/  FFMA.FTZ R7, R240, R0, -R3 ;  /* 0x00000000f0077223 */ /* 0x000fe20000010803 */
[----:B------:R-:W-:Y:S01]  /*239e0*/  MOV R235, R169 ;  /* 0x000000a900eb7202 */ /* 0x000fe20000000f00 */
[----:B------:R-:W-:Y:S03]  /*239f0*/  LDSM.16.MT88.4 R156, [R183+0x11800] ;  /* 0x01180000b79c783b */ /* 0x000fe60000004200 */
[----:B------:R-:W-:Y:S01]  /*23a00*/  HMMA.16816.F32.BF16 R56, R8, R22, R56 ;  /* 0x000000160838723c */ /* 0x000fe20000041838 */
[----:B------:R-:W5:Y:S01]  /*23a10*/  LDSM.16.MT88.4 R20, [R183+0x11000] ;  /* 0x01100000b714783b */ /* 0x000f620000004200 */
        /* <DEDUP_REMOVED lines=10> */
[----:B------:R-:W-:Y:S01]  /*23ac0*/  FFMA.FTZ R6, R250, R0, -R3 ;  /* 0x00000000fa067223 */ /* 0x000fe20000010803 */
[----:B------:R-:W-:Y:S01]  /*23ad0*/  MOV R167, R171 ;  /* 0x000000ab00a77202 */ /* 0x000fe20000000f00 */
[----:B------:R-:W-:Y:S01]  /*23ae0*/  FADD.FTZ R2, R144, R2 ;  /* 0x0000000290027221 */ /* 0x000fe20000010000 */
[----:B------:R-:W-:Y:S01]  /*23af0*/  FADD.FTZ R4, R114, R4 ;  /* 0x0000000472047221 */ /* 0x000fe20000010000 */
[C---:B------:R-:W-:Y:S01]  /*23b00*/  HMMA.16816.F32.BF16 R44, R8.reuse, R26, R44 ;  /* 0x0000001a082c723c */ /* 0x040fe2000004182c */
[----:B------:R1:W-:Y:S01]  /*23b10*/  MUFU.EX2 R53, R6 ;  /* 0x0000000600357308 */ /* 0x0003e20000000800 */
[----:B------:R-:W-:Y:S01]  /*23b20*/  FADD.FTZ R2, R143, R2 ;  /* 0x000000028f027221 */ /* 0x000fe20000010000 */
[----:B------:R-:W-:Y:S01]  /*23b30*/  FADD.FTZ R4, R111, R4 ;  /* 0x000000046f047221 */ /* 0x000fe20000010000 */
[----:B------:R-:W3:Y:S02]  /*23b40*/  LDSM.16.MT88.4 R24, [R180+0x11000] ;  /* 0x01100000b418783b */ /* 0x000ee40000004200 */
[----:B------:R-:W-:Y:S01]  /*23b50*/  FADD.FTZ R2, R136, R2 ;  /* 0x0000000288027221 */ /* 0x000fe20000010000 */
[----:B------:R-:W-:Y:S01]  /*23b60*/  FADD.FTZ R4, R110, R4 ;  /* 0x000000046e047221 */ /* 0x000fe20000010000 */
[----:B--2---:R-:W-:Y:S01]  /*23b70*/  HMMA.16816.F32.BF16 R36, R8, R12, R36 ;  /* 0x0000000c0824723c */ /* 0x004fe20000041824 */
[----:B------:R-:W-:Y:S01]  /*23b80*/  LDSM.16.MT88.4 R148, [R181+0x11800] ;  /* 0x01180000b594783b */ /* 0x000fe20000004200 */
[----:B------:R-:W-:Y:S01]  /*23b90*/  FADD.FTZ R2, R131, R2 ;  /* 0x0000000283027221 */ /* 0x000fe20000010000 */
[----:B------:R-:W-:-:S03]  /*23ba0*/  FADD.FTZ R4, R106, R4 ;  /* 0x000000046a047221 */ /* 0x000fc60000010000 */
[----:B------:R-:W-:Y:S01]  /*23bb0*/  FADD.FTZ R2, R130, R2 ;  /* 0x0000000282027221 */ /* 0x000fe20000010000 */
[----:B------:R-:W-:Y:S01]  /*23bc0*/  HMMA.16816.F32.BF16 R32, R8, R14, R32 ;  /* 0x0000000e0820723c */ /* 0x000fe20000041820 */
[----:B------:R-:W-:-:S05]  /*23bd0*/  FADD.FTZ R4, R105, R4 ;  /* 0x0000000469047221 */ /* 0x000fca0000010000 */
[----:B----4-:R-:W-:Y:S01]  /*23be0*/  HMMA.16816.F32.BF16 R40, R8, R16, R40 ;  /* 0x000000100828723c */ /* 0x010fe20000041828 */
[----:B-1----:R-:W-:Y:S01]  /*23bf0*/  FFMA.FTZ R6, R235, R0, -R5 ;  /* 0x00000000eb067223 */ /* 0x002fe20000010805 */
[----:B------:R-:W-:-:S04]  /*23c00*/  FADD.FTZ R2, R125, R2 ;  /* 0x000000027d027221 */ /* 0x000fc80000010000 */
[----:B------:R-:W-:Y:S01]  /*23c10*/  HMMA.16816.F32.BF16 R28, R8, R18, R28 ;  /* 0x00000012081c723c */ /* 0x000fe2000004181c */
[----:B------:R1:W2:Y:S01]  /*23c20*/  MUFU.EX2 R52, R6 ;  /* 0x0000000600347308 */ /* 0x0002a20000000800 */
[----:B------:R-:W-:Y:S01]  /*23c30*/  FADD.FTZ R4, R104, R4 ;  /* 0x0000000468047221 */ /* 0x000fe20000010000 */
[----:B------:R-:W-:Y:S01]  /*23c40*/  FADD.FTZ R2, R124, R2 ;  /* 0x000000027c027221 */ /* 0x000fe20000010000 */
[----:B------:R-:W-:Y:S01]  /*23c50*/  FFMA.FTZ R7, R249, R0, -R3 ;  /* 0x00000000f9077223 */ /* 0x000fe20000010803 */
[----:B------:R-:W4:Y:S02]  /*23c60*/  LDSM.16.MT88.4 R16, [R181+0x11000] ;  /* 0x01100000b510783b */ /* 0x000f240000004200 */
[----:B-----5:R-:W-:Y:S02]  /*23c70*/  F2FP.BF16.F32.PACK_AB R8, R63, R68 ;  /* 0x000000443f08723e */ /* 0x020fe400000010ff */
[----:B---3--:R-:W-:Y:S01]  /*23c80*/  F2FP.BF16.F32.PACK_AB R9, R69, R71 ;  /* 0x000000474509723e */ /* 0x008fe200000010ff */
[----:B------:R-:W3:Y:S01]  /*23c90*/  LDSM.16.MT88.4 R12, [R182+0x11000] ;  /* 0x01100000b60c783b */ /* 0x000ee20000004200 */
[----:B------:R-:W-:-:S02]  /*23ca0*/  F2FP.BF16.F32.PACK_AB R10, R61, R62 ;  /* 0x0000003e3d0a723e */ /* 0x000fc400000010ff */
[----:B------:R-:W-:Y:S01]  /*23cb0*/  F2FP.BF16.F32.PACK_AB R11, R60, R70 ;  /* 0x000000463c0b723e */ /* 0x000fe200000010ff */
[----:B------:R-:W-:Y:S01]  /*23cc0*/  FADD.FTZ R4, R103, R4 ;  /* 0x0000000467047221 */ /* 0x000fe20000010000 */
[----:B-1----:R-:W-:-:S05]  /*23cd0*/  FFMA.FTZ R6, R252, R0, -R5 ;  /* 0x00000000fc067223 */ /* 0x002fca0000010805 */
        /* <DEDUP_REMOVED lines=9> */
[----:B------:R-:W5:Y:S01]  /*23d70*/  LDSM.16.MT88.4 R164, [R180+0x11800] ;  /* 0x01180000b4a4783b */ /* 0x000f620000004200 */
        /* <DEDUP_REMOVED lines=26> */
[----:B------:R-:W5:Y:S02]  /*23f20*/  MUFU.EX2 R21, R6 ;  /* 0x0000000600157308 */ /* 0x000f640000000800 */
[----:B------:R-:W-:Y:S01]  /*23f30*/  FADD.FTZ R2, R80, R2 ;  /* 0x0000000250027221 */ /* 0x000fe20000010000 */
[----:B------:R-:W-:-:S05]  /*23f40*/  FADD.FTZ R0, R78, R0 ;  /* 0x000000004e007221 */ /* 0x000fca0000010000 */
[----:B------:R2:W5:Y:S01]  /*23f50*/  MUFU.EX2 R20, R5 ;  /* 0x0000000500147308 */ /* 0x0005620000000800 */
        /* <DEDUP_REMOVED lines=8> */
[----:B------:R-:W5:Y:S01]  /*23fe0*/  MUFU.EX2 R3, R3 ;  /* 0x0000000300037308 */ /* 0x000f620000000800 */
[----:B------:R-:W-:Y:S01]  /*23ff0*/  FADD.FTZ R2, R62, R2 ;  /* 0x000000023e027221 */ /* 0x000fe20000010000 */
[----:B------:R-:W-:-:S03]  /*24000*/  FADD.FTZ R0, R60, R0 ;  /* 0x000000003c007221 */ /* 0x000fc60000010000 */
[----:B----4-:R-:W-:Y:S01]  /*24010*/  HMMA.16816.F32.BF16 R152, R8, R16, R36 ;  /* 0x000000100898723c */ /* 0x010fe20000041824 */
[----:B------:R-:W-:-:S05]  /*24020*/  FADD.FTZ R2, R61, R2 ;  /* 0x000000023d027221 */ /* 0x000fca0000010000 */
[----:B------:R-:W-:Y:S01]  /*24030*/  HMMA.16816.F32.BF16 R24, R8, R26, R56 ;  /* 0x0000001a0818723c */ /* 0x000fe20000041838 */
[----:B------:R-:W-:-:S05]  /*24040*/  FADD.FTZ R0, R55, R0 ;  /* 0x0000000037007221 */ /* 0x000fca0000010000 */
[C---:B------:R-:W-:Y:S06]  /*24050*/  HMMA.16816.F32.BF16 R44, R8.reuse, R22, R44 ;  /* 0x00000016082c723c */ /* 0x040fec000004182c */
[C---:B------:R-:W-:Y:S06]  /*24060*/  HMMA.16816.F32.BF16 R16, R8.reuse, R18, R32 ;  /* 0x000000120810723c */ /* 0x040fec0000041820 */
[----:B---3--:R-:W-:Y:S01]  /*24070*/  HMMA.16816.F32.BF16 R40, R8, R12, R40 ;  /* 0x0000000c0828723c */ /* 0x008fe20000041828 */
[----:B------:R-:W-:-:S05]  /*24080*/  FADD.FTZ R2, R52, R2 ;  /* 0x0000000234027221 */ /* 0x000fca0000010000 */
[----:B------:R-:W-:Y:S01]  /*24090*/  HMMA.16816.F32.BF16 R28, R8, R14, R28 ;  /* 0x0000000e081c723c */ /* 0x000fe2000004181c */
[----:B-1----:R-:W-:Y:S01]  /*240a0*/  FADD.FTZ R0, R54, R0 ;  /* 0x0000000036007221 */ /* 0x002fe20000010000 */
[----:B------:R-:W-:-:S03]  /*240b0*/  FADD.FTZ R2, R48, R2 ;  /* 0x0000000230027221 */ /* 0x000fc60000010000 */
[----:B------:R-:W-:Y:S01]  /*240c0*/  FADD.FTZ R0, R53, R0 ;  /* 0x0000000035007221 */ /* 0x000fe20000010000 */
[----:B-----5:R-:W-:Y:S01]  /*240d0*/  FADD.FTZ R2, R21, R2 ;  /* 0x0000000215027221 */ /* 0x020fe20000010000 */
[----:B------:R-:W-:Y:S02]  /*240e0*/  F2FP.BF16.F32.PACK_AB R140, R48, R52 ;  /* 0x00000034308c723e */ /* 0x000fe400000010ff */
[----:B------:R-:W-:Y:S02]  /*240f0*/  F2FP.BF16.F32.PACK_AB R141, R54, R55 ;  /* 0x00000037368d723e */ /* 0x000fe400000010ff */
[C---:B------:R-:W-:Y:S02]  /*24100*/  F2FP.BF16.F32.PACK_AB R142, R20.reuse, R21 ;  /* 0x00000015148e723e */ /* 0x040fe400000010ff */
[C---:B------:R-:W-:Y:S01]  /*24110*/  F2FP.BF16.F32.PACK_AB R143, R3.reuse, R53 ;  /* 0x00000035038f723e */ /* 0x040fe200000010ff */
[----:B------:R-:W-:Y:S01]  /*24120*/  FADD.FTZ R3, R3, R0 ;  /* 0x0000000003037221 */ /* 0x000fe20000010000 */
[----:B------:R-:W-:-:S04]  /*24130*/  FADD.FTZ R0, R20, R2 ;  /* 0x0000000214007221 */ /* 0x000fc80000010000 */
[----:B------:R3:W-:Y:S01]  /*24140*/  STL [R1+0x8], R3 ;  /* 0x0000080301007387 */ /* 0x0007e20000100800 */
        /* <DEDUP_REMOVED lines=12> */
.L_x_1913:
        /* <DEDUP_REMOVED lines=139> */
.L_x_1933:
[----:B--2---:R-:W2:Y:S01]  /*24ac0*/  LDL.LU R201, [R1+0x4] ;  /* 0x0000040001c97983 */ /* 0x004ea20000300800 */
[----:B------:R-:W-:Y:S04]  /*24ad0*/  DEPBAR.LE SB0, 0x0 ;  /* 0x000080000000791a */ /* 0x000fe80000000000 */
[----:B------:R-:W-:Y:S05]  /*24ae0*/  WARPSYNC.ALL ;  /* 0x0000000000007948 */ /* 0x000fea0003800000 */
[----:B------:R-:W-:Y:S01]  /*24af0*/  BAR.SYNC.DEFER_BLOCKING 0x0 ;  /* 0x0000000000007b1d */ /* 0x000fe20000010000 */
[----:B------:R-:W-:Y:S04]  /*24b00*/  ISETP.NE.U32.AND P0, PT, R222, RZ, PT ;  /* 0x000000ffde00720c */ /* 0x000fe80003f05070 */
[----:B------:R-:W-:Y:S03]  /*24b10*/  ISETP.NE.AND.EX P0, PT, R223, RZ, PT, P0 ;  /* 0x000000ffdf00720c */ /* 0x000fe60003f05300 */
[----:B---3--:R-:W1:Y:S01]  /*24b20*/  LDC.64 R12, c[0x0][0x208] ;  /* 0x00008200ff0c7b82 */ /* 0x008e620000000a00 */
[----:B------:R-:W-:Y:S01]  /*24b30*/  BSSY B0, `(.L_x_1925) ;  /* 0x0000051000007945 */ /* 0x000fe20003800000 */
[----:B--2---:R-:W-:Y:S05]  /*24b40*/  VIADD R201, R201, 0xffffffff ;  /* 0xffffffffc9c97836 */ /* 0x004fea0000000000 */
[----:B------:R2:W-:Y:S03]  /*24b50*/  STL [R1+0x4], R201 ;  /* 0x000004c901007387 */ /* 0x0005e60000100800 */
[----:B-1----:R-:W-:Y:S05]  /*24b60*/  @!P0 BRA `(.L_x_1926) ;  /* 0x00000004001c8947 */ /* 0x002fea0003800000 */
[----:B------:R-:W-:Y:S01]  /*24b70*/  IMAD.SHL.U32 R6, R201, 0x100, RZ ;  /* 0x00000100c9067824 */ /* 0x000fe200078e00ff */
[----:B------:R-:W-:Y:S02]  /*24b80*/  R2UR UR4, R12 ;  /* 0x000000000c0472ca */ /* 0x000fe400000e0000 */
[C---:B------:R-:W-:Y:S01]  /*24b90*/  R2UR UR5, R13.reuse ;  /* 0x000000000d0572ca */ /* 0x040fe200000e0000 */
[----:B------:R-:W-:Y:S01]  /*24ba0*/  VIADD R8, R6, 0x100 ;  /* 0x0000010006087836 */ /* 0x000fe20000000000 */
[----:B------:R-:W-:Y:S02]  /*24bb0*/  IABS R4, R6 ;  /* 0x0000000600047213 */ /* 0x000fe40000000000 */
[C---:B------:R-:W-:Y:S02]  /*24bc0*/  R2UR UR12, R12.reuse ;  /* 0x000000000c0c72ca */ /* 0x040fe400000e0000 */
[C---:B------:R-:W-:Y:S02]  /*24bd0*/  R2UR UR13, R13.reuse ;  /* 0x000000000d0d72ca */ /* 0x040fe400000e0000 */
[C---:B------:R-:W-:Y:S02]  /*24be0*/  R2UR UR14, R12.reuse ;  /* 0x000000000c0e72ca */ /* 0x040fe400000e0000 */
[C---:B------:R-:W-:Y:S02]  /*24bf0*/  R2UR UR15, R13.reuse ;  /* 0x000000000d0f72ca */ /* 0x040fe400000e0000 */
[----:B------:R-:W-:Y:S01]  /*24c00*/  R2UR UR10, R12 ;  /* 0x000000000c0a72ca */ /* 0x000fe200000e0000 */
[----:B------:R-:W3:Y:S01]  /*24c10*/  LD.E R0, desc[UR4][R134.64+0x170] ;  /* 0x0001700486007980 */ /* 0x000ee2000c101900 */
[----:B------:R-:W-:Y:S02]  /*24c20*/  R2UR UR11, R13 ;  /* 0x000000000d0b72ca */ /* 0x000fe400000e0000 */
[-C--:B---3--:R-:W-:Y:S02]  /*24c30*/  IABS R7, R0.reuse ;  /* 0x0000000000077213 */ /* 0x088fe40000000000 */
[-C--:B------:R-:W-:Y:S02]  /*24c40*/  IABS R9, R0.reuse ;  /* 0x0000000000097213 */ /* 0x080fe40000000000 */
[----:B------:R-:W1:Y:S01]  /*24c50*/  I2F.RP R2, R7 ;  /* 0x0000000700027306 */ /* 0x000e620000209400 */
[----:B------:R-:W-:Y:S02]  /*24c60*/  LOP3.LUT R6, R6, R0, RZ, 0x3c, !PT ;  /* 0x0000000006067212 */ /* 0x000fe400078e3cff */
[----:B------:R-:W-:Y:S02]  /*24c70*/  IMAD.MOV R9, RZ, RZ, -R9 ;  /* 0x000000ffff097224 */ /* 0x000fe400078e0a09 */
[----:B------:R-:W-:Y:S05]  /*24c80*/  ISETP.GE.AND P0, PT, R6, RZ, PT ;  /* 0x000000ff0600720c */ /* 0x000fea0003f06270 */
[----:B-1----:R-:W1:Y:S02]  /*24c90*/  MUFU.RCP R2, R2 ;  /* 0x0000000200027308 */ /* 0x002e640000001000 */
[----:B-1----:R-:W-:Y:S08]  /*24ca0*/  VIADD R2, R2, 0xffffffe ;  /* 0x0ffffffe02027836 */ /* 0x002ff00000000000 */
[----:B------:R-:W1:Y:S02]  /*24cb0*/  F2I.FTZ.U32.TRUNC.NTZ R3, R2 ;  /* 0x0000000200037305 */ /* 0x000e64000021f000 */
[--C-:B-1----:R-:W-:Y:S04]  /*24cc0*/  IMAD.MOV R2, RZ, RZ, -R3.reuse ;  /* 0x000000ffff027224 */ /* 0x102fe800078e0a03 */
[----:B------:R-:W-:Y:S02]  /*24cd0*/  IMAD R5, R2, R7, RZ ;  /* 0x0000000702057224 */ /* 0x000fe400078e02ff */
[----:B------:R-:W-:Y:S04]  /*24ce0*/  IMAD.MOV.U32 R2, RZ, RZ, RZ ;  /* 0x000000ffff027224 */ /* 0x000fe800078e00ff */
[----:B------:R-:W-:Y:S01]  /*24cf0*/  IMAD.HI.U32 R3, R3, R5, R2 ;  /* 0x0000000503037227 */ /* 0x000fe200078e0002 */
[----:B------:R-:W-:Y:S02]  /*24d00*/  IABS R5, R8 ;  /* 0x0000000800057213 */ /* 0x000fe40000000000 */
[----:B------:R-:W-:Y:S03]  /*24d10*/  LOP3.LUT R8, R8, R0, RZ, 0x3c, !PT ;  /* 0x0000000008087212 */ /* 0x000fe600078e3cff */
[C---:B------:R-:W-:Y:S04]  /*24d20*/  IMAD.HI.U32 R2, R3.reuse, R4, RZ ;  /* 0x0000000403027227 */ /* 0x040fe800078e00ff */
[----:B------:R-:W-:Y:S02]  /*24d30*/  IMAD R4, R2, R9, R4 ;  /* 0x0000000902047224 */ /* 0x000fe400078e0204 */
[----:B------:R-:W-:Y:S03]  /*24d40*/  IMAD.HI.U32 R3, R3, R5, RZ ;  /* 0x0000000503037227 */ /* 0x000fe600078e00ff */
[----:B------:R-:W-:Y:S01]  /*24d50*/  ISETP.GT.U32.AND P1, PT, R7, R4, PT ;  /* 0x000000040700720c */ /* 0x000fe20003f24070 */
[----:B------:R-:W-:Y:S05]  /*24d60*/  IMAD R5, R3, R9, R5 ;  /* 0x0000000903057224 */ /* 0x000fea00078e0205 */
[----:B------:R-:W-:Y:S07]  /*24d70*/  ISETP.GT.U32.AND P2, PT, R7, R5, PT ;  /* 0x000000050700720c */ /* 0x000fee0003f44070 */
[--C-:B------:R-:W-:Y:S02]  /*24d80*/  @!P1 IMAD.IADD R4, R4, 0x1, -R7.reuse ;  /* 0x0000000104049824 */ /* 0x100fe400078e0a07 */
[----:B------:R-:W-:Y:S01]  /*24d90*/  @!P1 VIADD R2, R2, 0x1 ;  /* 0x0000000102029836 */ /* 0x000fe20000000000 */
[----:B------:R-:W-:Y:S02]  /*24da0*/  ISETP.GE.AND P1, PT, R8, RZ, PT ;  /* 0x000000ff0800720c */ /* 0x000fe40003f26270 */
[-C--:B------:R-:W-:Y:S01]  /*24db0*/  ISETP.GE.U32.AND P3, PT, R4, R7.reuse, PT ;  /* 0x000000070400720c */ /* 0x080fe20003f66070 */
[----:B------:R-:W-:Y:S01]  /*24dc0*/  @!P2 IMAD.IADD R5, R5, 0x1, -R7 ;  /* 0x000000010505a824 */ /* 0x000fe200078e0a07 */
[----:B------:R-:W-:Y:S02]  /*24dd0*/  LOP3.LUT R4, RZ, R0, RZ, 0x33, !PT ;  /* 0x00000000ff047212 */ /* 0x000fe400078e33ff */
[----:B------:R-:W-:Y:S02]  /*24de0*/  @!P2 IADD3 R3, R3, 0x1, RZ ;  /* 0x000000010303a810 */ /* 0x000fe40007ffe0ff */
[----:B------:R-:W-:Y:S02]  /*24df0*/  ISETP.GE.U32.AND P4, PT, R5, R7, PT ;  /* 0x000000070500720c */ /* 0x000fe40003f86070 */
[----:B------:R-:W-:Y:S05]  /*24e00*/  ISETP.NE.AND P2, PT, R0, RZ, PT ;  /* 0x000000ff0000720c */ /* 0x000fea0003f45270 */
[----:B------:R-:W-:Y:S04]  /*24e10*/  @P3 VIADD R2, R2, 0x1 ;  /* 0x0000000102023836 */ /* 0x000fe80000000000 */
[----:B------:R-:W-:Y:S02]  /*24e20*/  @!P0 IMAD.MOV R2, RZ, RZ, -R2 ;  /* 0x000000ffff028224 */ /* 0x000fe400078e0a02 */
[----:B------:R-:W-:Y:S03]  /*24e30*/  @P4 VIADD R3, R3, 0x1 ;  /* 0x0000000103034836 */ /* 0x000fe60000000000 */
[----:B------:R-:W-:Y:S01]  /*24e40*/  SEL R2, R4, R2, !P2 ;  /* 0x0000000204027207 */ /* 0x000fe20005000000 */
[----:B------:R-:W-:Y:S03]  /*24e50*/  @!P1 IMAD.MOV R3, RZ, RZ, -R3 ;  /* 0x000000ffff039224 */ /* 0x000fe600078e0a03 */
[-C--:B------:R-:W-:Y:S02]  /*24e60*/  LEA R8, P1, R2, R222.reuse, 0x2 ;  /* 0x000000de02087211 */ /* 0x080fe400078210ff */
[----:B------:R-:W-:Y:S02]  /*24e70*/  SEL R3, R4, R3, !P2 ;  /* 0x0000000304037207 */ /* 0x000fe40005000000 */
[-C--:B------:R-:W-:Y:S01]  /*24e80*/  LEA.HI.X.SX32 R9, R2, R223.reuse, 0x2, P1 ;  /* 0x000000df02097211 */ /* 0x080fe200008f16ff */
[----:B------:R-:W3:Y:S01]  /*24e90*/  LD.E.64 R4, desc[UR4][R134.64+0x40] ;  /* 0x0000400486047980 */ /* 0x000ee2000c101b00 */
[C---:B------:R-:W-:Y:S01]  /*24ea0*/  LEA R6, P0, R3.reuse, R222, 0x2 ;  /* 0x000000de03067211 */ /* 0x040fe200078010ff */
[C---:B------:R-:W-:Y:S03]  /*24eb0*/  IMAD.IADD R2, R3.reuse, 0x1, -R2 ;  /* 0x0000000103027824 */ /* 0x040fe600078e0a02 */
[----:B------:R-:W-:Y:S01]  /*24ec0*/  LEA.HI.X.SX32 R7, R3, R223, 0x2, P0 ;  /* 0x000000df03077211 */ /* 0x000fe200000f16ff */
[----:B------:R-:W-:Y:S01]  /*24ed0*/  IMAD R0, R0, R2, -0x100 ;  /* 0xffffff0000007424 */ /* 0x000fe200078e0202 */
[----:B------:R1:W4:Y:S04]  /*24ee0*/  LD.E R10, desc[UR12][R8.64] ;  /* 0x0000000c080a7980 */ /* 0x000328000c101900 */
[----:B------:R-:W4:Y:S01]  /*24ef0*/  LD.E R9, desc[UR14][R6.64] ;  /* 0x0000000e06097980 */ /* 0x000f22000c101900 */
[----:B-1----:R-:W-:Y:S03]  /*24f00*/  SHF.R.S32.HI R8, RZ, 0x1f, R0 ;  /* 0x0000001fff087819 */ /* 0x002fe60000011400 */
[----:B------:R-:W5:Y:S01]  /*24f10*/  LD.E.64 R6, desc[UR10][R134.64+0x28] ;  /* 0x0000280a86067980 */ /* 0x000f62000c101b00 */
[-C--:B---3--:R-:W-:Y:S02]  /*24f20*/  IMAD R5, R5, R0.reuse, RZ ;  /* 0x0000000005057224 */ /* 0x088fe400078e02ff */
[C---:B------:R-:W-:Y:S04]  /*24f30*/  IMAD.WIDE.U32 R2, R4.reuse, R0, RZ ;  /* 0x0000000004027225 */ /* 0x040fe800078e00ff */
[----:B------:R-:W-:Y:S04]  /*24f40*/  IMAD R4, R4, R8, R5 ;  /* 0x0000000804047224 */ /* 0x000fe800078e0205 */
[----:B------:R-:W-:Y:S01]  /*24f50*/  IMAD.IADD R3, R3, 0x1, R4 ;  /* 0x0000000103037824 */ /* 0x000fe200078e0204 */
[----:B----4-:R-:W-:Y:S04]  /*24f60*/  IADD3 R9, -R9, R10, RZ ;  /* 0x0000000a09097210 */ /* 0x010fe80007ffe1ff */
[----:B------:R-:W-:Y:S01]  /*24f70*/  SHF.R.S32.HI R8, RZ, 0x1f, R9 ;  /* 0x0000001fff087819 */ /* 0x000fe20000011409 */
[----:B-----5:R-:W-:Y:S02]  /*24f80*/  IMAD R0, R7, R9, RZ ;  /* 0x0000000907007224 */ /* 0x020fe400078e02ff */
[----:B------:R-:W-:Y:S04]  /*24f90*/  IMAD.WIDE.U32 R4, R9, R6, R2 ;  /* 0x0000000609047225 */ /* 0x000fe800078e0002 */
[----:B------:R-:W-:Y:S02]  /*24fa0*/  IMAD R2, R6, R8, R0 ;  /* 0x0000000806027224 */ /* 0x000fe400078e0200 */
[----:B------:R-:W-:Y:S02]  /*24fb0*/  IMAD.MOV.U32 R0, RZ, RZ, R4 ;  /* 0x000000ffff007224 */ /* 0x000fe400078e0004 */
[----:B------:R-:W-:Y:S01]  /*24fc0*/  IMAD.IADD R2, R5, 0x1, R2 ;  /* 0x0000000105027824 */ /* 0x000fe200078e0202 */
[----:B------:R-:W-:Y:S05]  /*24fd0*/  BRA `(.L_x_1927) ;  /* 0x0000000000187947 */ /* 0x000fea0003800000 */
.L_x_1926:
[----:B------:R-:W-:Y:S02]  /*24fe0*/  R2UR UR4, R12 ;  /* 0x000000000c0472ca */ /* 0x000fe400000e0000 */
[----:B------:R-:W-:Y:S11]  /*24ff0*/  R2UR UR5, R13 ;  /* 0x000000000d0572ca */ /* 0x000ff600000e0000 */
[----:B------:R-:W-:Y:S02]  /*25000*/  @!UPT UIADD3 URZ, URZ, URZ, URZ ;  /* 0x0000003f3f3ff290 */ /* 0x000fe4000fffe03f */
[----:B------:R-:W3:Y:S02]  /*25010*/  LD.E R0, desc[UR4][R134.64+0x40] ;  /* 0x0000400486007980 */ /* 0x000ee4000c101900 */
[----:B---3--:R-:W-:Y:S05]  /*25020*/  IMAD.U32 R0, R0, -0x100, RZ ;  /* 0xffffff0000007824 */ /* 0x008fea00078e00ff */
[----:B------:R-:W-:Y:S02]  /*25030*/  SHF.R.S32.HI R2, RZ, 0x1f, R0 ;  /* 0x0000001fff027819 */ /* 0x000fe40000011400 */
.L_x_1927:
[----:B------:R-:W-:Y:S05]  /*25040*/  BSYNC B0 ;  /* 0x0000000000007941 */ /* 0x000fea0003800000 */
.L_x_1925:
[----:B------:R-:W3:Y:S01]  /*25050*/  LDL R199, [R1] ;  /* 0x0000000001c77983 */ /* 0x000ee20000100800 */
[C---:B------:R-:W-:Y:S01]  /*25060*/  LEA R194, P5, R0.reuse, R220, 0x1 ;  /* 0x000000dc00c27211 */ /* 0x040fe200078a08ff */
[----:B------:R-:W-:Y:S01]  /*25070*/  ULDC.64 UR4, c[0x0][0x208] ;  /* 0x0000820000047ab9 */ /* 0x000fe20000000a00 */
[----:B------:R-:W-:Y:S01]  /*25080*/  BSSY B1, `(.L_x_1928) ;  /* 0x00002a7000017945 */ /* 0x000fe20003800000 */
[----:B------:R-:W4:Y:S01]  /*25090*/  LDL.64 R14, [R1+0xc0] ;  /* 0x0000c000010e7983 */ /* 0x000f220000100a00 */
[----:B------:R-:W-:Y:S03]  /*250a0*/  LEA.HI.X R195, R0, R221, R2, 0x1, P5 ;  /* 0x000000dd00c37211 */ /* 0x000fe600028f0c02 */
[----:B------:R-:W5:Y:S04]  /*250b0*/  LDL R6, [R1+0x14] ;  /* 0x0000140001067983 */ /* 0x000f680000100800 */
[----:B------:R-:W2:Y:S04]  /*250c0*/  LDL R5, [R1+0x10] ;  /* 0x0000100001057983 */ /* 0x000ea80000100800 */
[----:B------:R-:W5:Y:S04]  /*250d0*/  LDL R11, [R1+0x140] ;  /* 0x00014000010b7983 */ /* 0x000f680000100800 */
[----:B------:R-:W5:Y:S04]  /*250e0*/  LDL R4, [R1+0x148] ;  /* 0x0001480001047983 */ /* 0x000f680000100800 */
[----:B------:R-:W5:Y:S04]  /*250f0*/  LDL R7, [R1+0x14c] ;  /* 0x00014c0001077983 */ /* 0x000f680000100800 */
[----:B------:R-:W5:Y:S04]  /*25100*/  LDL R8, [R1+0x11c] ;  /* 0x00011c0001087983 */ /* 0x000f680000100800 */
[----:B------:R-:W5:Y:S04]  /*25110*/  LDL.64 R24, [R1+0xb8] ;  /* 0x0000b80001187983 */ /* 0x000f680000100a00 */
[----:B------:R-:W5:Y:S04]  /*25120*/  LDL R19, [R1+0x144] ;  /* 0x0001440001137983 */ /* 0x000f680000100800 */
[----:B------:R-:W5:Y:S04]  /*25130*/  LDL.64 R22, [R1+0x30] ;  /* 0x0000300001167983 */ /* 0x000f680000100a00 */
[----:B------:R-:W5:Y:S04]  /*25140*/  LDL R18, [R1+0x118] ;  /* 0x0001180001127983 */ /* 0x000f680000100800 */
[----:B------:R-:W5:Y:S04]  /*25150*/  LDL.64 R20, [R1+0xb0] ;  /* 0x0000b00001147983 */ /* 0x000f680000100a00 */
[----:B------:R-:W5:Y:S04]  /*25160*/  LDL R9, [R1+0x114] ;  /* 0x0001140001097983 */ /* 0x000f680000100800 */
[----:B------:R-:W5:Y:S04]  /*25170*/  LDL R10, [R1+0x110] ;  /* 0x00011000010a7983 */ /* 0x000f680000100800 */
[----:B------:R-:W5:Y:S04]  /*25180*/  LDL.64 R16, [R1+0xa0] ;  /* 0x0000a00001107983 */ /* 0x000f680000100a00 */
[----:B------:R-:W5:Y:S04]  /*25190*/  LDL.64 R46, [R1+0xa8] ;  /* 0x0000a800012e7983 */ /* 0x000f680000100a00 */
[----:B------:R-:W5:Y:S04]  /*251a0*/  LDL.64 R44, [R1+0x28] ;  /* 0x00002800012c7983 */ /* 0x000f680000100a00 */
[----:B------:R-:W5:Y:S04]  /*251b0*/  LDL.64 R42, [R1+0x20] ;  /* 0x00002000012a7983 */ /* 0x000f680000100a00 */
[----:B------:R-:W5:Y:S04]  /*251c0*/  LDL R37, [R1+0x100] ;  /* 0x0001000001257983 */ /* 0x000f680000100800 */
[----:B------:R-:W5:Y:S04]  /*251d0*/  LDL.64 R40, [R1+0x98] ;  /* 0x0000980001287983 */ /* 0x000f680000100a00 */
[----:B------:R-:W5:Y:S04]  /*251e0*/  LDL R34, [R1+0xfc] ;  /* 0x0000fc0001227983 */ /* 0x000f680000100800 */
[----:B------:R-:W5:Y:S04]  /*251f0*/  LDL.64 R32, [R1+0x18] ;  /* 0x0000180001207983 */ /* 0x000f680000100a00 */
[----:B------:R-:W5:Y:S04]  /*25200*/  LDL R35, [R1+0xf8] ;  /* 0x0000f80001237983 */ /* 0x000f680000100800 */
[----:B------:R-:W5:Y:S04]  /*25210*/  LDL.64 R38, [R1+0x90] ;  /* 0x0000900001267983 */ /* 0x000f680000100a00 */
[----:B------:R-:W5:Y:S04]  /*25220*/  LDL R36, [R1+0xf4] ;  /* 0x0000f40001247983 */ /* 0x000f680000100800 */
[----:B------:R-:W5:Y:S01]  /*25230*/  LDL R202, [R1+0x150] ;  /* 0x0001500001ca7983 */ /* 0x000f620000100800 */
[----:B---3--:R-:W-:Y:S03]  /*25240*/  ISETP.GE.AND P0, PT, R132, R199, PT ;  /* 0x000000c78400720c */ /* 0x008fe60003f06270 */
[----:B----4-:R-:W3:Y:S01]  /*25250*/  LDL R15, [R1+0x138] ;  /* 0x00013800010f7983 */ /* 0x010ee20000100800 */
[C---:B--2---:R-:W-:Y:S01]  /*25260*/  IMAD.SHL.U32 R3, R5.reuse, 0x10, RZ ;  /* 0x0000001005037824 */ /* 0x044fe200078e00ff */
[----:B-----5:R-:W-:Y:S08]  /*25270*/  SHF.L.U64.HI R6, R5, 0x4, R6 ;  /* 0x0000000405067819 */ /* 0x020ff00000010206 */
[----:B------:R-:W-:Y:S01]  /*25280*/  @P0 STS.128 [R190+0xa000], RZ ;  /* 0x00a000ffbe000388 */ /* 0x000fe20000000c00 */
[----:B------:R-:W-:Y:S02]  /*25290*/  @!P0 IADD3 R5, P1, R0, R14, RZ ;  /* 0x0000000e00058210 */ /* 0x000fe40007f3e0ff */
[C---:B------:R-:W-:Y:S01]  /*252a0*/  @!P0 R2UR UR41, R13.reuse ;  /* 0x000000000d2982ca */ /* 0x040fe200000e0000 */
[----:B------:R-:W2:Y:S01]  /*252b0*/  LDL R14, [R1+0x13c] ;  /* 0x00013c00010e7983 */ /* 0x000ea20000100800 */
[C---:B------:R-:W-:Y:S02]  /*252c0*/  @!P0 R2UR UR39, R13.reuse ;  /* 0x000000000d2782ca */ /* 0x040fe400000e0000 */
[C---:B------:R-:W-:Y:S02]  /*252d0*/  @!P0 R2UR UR37, R13.reuse ;  /* 0x000000000d2582ca */ /* 0x040fe400000e0000 */
[C---:B------:R-:W-:Y:S02]  /*252e0*/  @!P0 R2UR UR35, R13.reuse ;  /* 0x000000000d2382ca */ /* 0x040fe400000e0000 */
[C---:B------:R-:W-:Y:S02]  /*252f0*/  @!P0 R2UR UR33, R13.reuse ;  /* 0x000000000d2182ca */ /* 0x040fe400000e0000 */
[C---:B------:R-:W-:Y:S01]  /*25300*/  @!P0 R2UR UR31, R13.reuse ;  /* 0x000000000d1f82ca */ /* 0x040fe200000e0000 */
[----:B------:R-:W-:Y:S01]  /*25310*/  @!P0 IMAD.X R8, R2, 0x1, R8, P1 ;  /* 0x0000000102088824 */ /* 0x000fe200008e0608 */
        /* <DEDUP_REMOVED lines=13> */
[----:B------:R-:W-:Y:S01]  /*253f0*/  @!P0 R2UR UR38, R12 ;  /* 0x000000000c2682ca */ /* 0x000fe200000e0000 */
[----:B------:R-:W-:Y:S01]  /*25400*/  @!P0 IMAD.X R6, R2, 0x1, R6, P3 ;  /* 0x0000000102068824 */ /* 0x000fe200018e0606 */
        /* <DEDUP_REMOVED lines=10> */
[C---:B------:R-:W-:Y:S01]  /*254b0*/  @!P0 R2UR UR24, R12.reuse ;  /* 0x000000000c1882ca */ /* 0x040fe200000e0000 */
        /* <DEDUP_REMOVED lines=8> */
[----:B------:R-:W5:Y:S01]  /*25540*/  LDL R12, [R1+0x108] ;  /* 0x00010800010c7983 */ /* 0x000f620000100800 */
[C---:B------:R-:W-:Y:S02]  /*25550*/  @!P0 LEA R30, P3, R3.reuse, R220, 0x1 ;  /* 0x000000dc031e8211 */ /* 0x040fe400078608ff */
[C---:B------:R-:W-:Y:S02]  /*25560*/  @!P0 IADD3 R4, P2, R0.reuse, R4, RZ ;  /* 0x0000000400048210 */ /* 0x040fe40007f5e0ff */
[----:B------:R-:W-:Y:S02]  /*25570*/  @!P0 LEA.HI.X R31, R3, R221, R6, 0x1, P3 ;  /* 0x000000dd031f8211 */ /* 0x000fe400018f0c06 */
[----:B------:R-:W-:Y:S01]  /*25580*/  @!P0 IADD3 R3, P4, R0, R11, RZ ;  /* 0x0000000b00038210 */ /* 0x000fe20007f9e0ff */
[----:B------:R-:W-:Y:S01]  /*25590*/  @!P0 IMAD.X R7, R2, 0x1, R7, P2 ;  /* 0x0000000102078824 */ /* 0x000fe200010e0607 */
[----:B------:R-:W5:Y:S01]  /*255a0*/  LDL R11, [R1+0x104] ;  /* 0x00010400010b7983 */ /* 0x000f620000100800 */
[CC--:B------:R-:W-:Y:S02]  /*255b0*/  @!P0 LEA R28, P2, R4.reuse, R220.reuse, 0x1 ;  /* 0x000000dc041c8211 */ /* 0x0c0fe400078408ff */
[C---:B------:R-:W-:Y:S01]  /*255c0*/  @!P0 LEA R26, P1, R5.reuse, R220, 0x1 ;  /* 0x000000dc051a8211 */ /* 0x040fe200078208ff */
[----:B------:R-:W-:Y:S01]  /*255d0*/  @!PT LDS RZ, [RZ] ;  /* 0x00000000fffff984 */ /* 0x000fe20000000800 */
[----:B------:R-:W-:Y:S01]  /*255e0*/  @!PT LDS RZ, [RZ] ;  /* 0x00000000fffff984 */ /* 0x000fe20000000800 */
[----:B------:R-:W-:Y:S01]  /*255f0*/  @!PT LDS RZ, [RZ] ;  /* 0x00000000fffff984 */ /* 0x000fe20000000800 */
[----:B------:R-:W-:Y:S01]  /*25600*/  @!P0 LDGSTS.E.BYPASS.LTC128B.128 [R190+0xa800], desc[UR38][R30.64] ;  /* 0x0a8000001ebe8fae */ /* 0x000fe2000b901d66 */
[-C--:B------:R-:W-:Y:S01]  /*25610*/  @!P0 LEA.HI.X R29, R4, R221.reuse, R7, 0x1, P2 ;  /* 0x000000dd041d8211 */ /* 0x080fe200010f0c07 */
[----:B------:R-:W-:Y:S01]  /*25620*/  @!P0 IMAD.X R7, R2, 0x1, R19, P4 ;  /* 0x0000000102078824 */ /* 0x000fe200020e0613 */
[-C--:B------:R-:W-:Y:S01]  /*25630*/  @!P0 LEA.HI.X R27, R5, R221.reuse, R8, 0x1, P1 ;  /* 0x000000dd051b8211 */ /* 0x080fe200008f0c08 */
[----:B------:R-:W-:Y:S01]  /*25640*/  @P0 STS.128 [R190+0xb000], RZ ;  /* 0x00b000ffbe000388 */ /* 0x000fe20000000c00 */
[C---:B------:R-:W-:Y:S02]  /*25650*/  @!P0 IADD3 R4, P3, R0.reuse, R24, RZ ;  /* 0x0000001800048210 */ /* 0x040fe40007f7e0ff */
        /* <DEDUP_REMOVED lines=9> */
[----:B------:R-:W-:Y:S01]  /*256f0*/  @!P0 LEA R22, P3, R4, R220, 0x1 ;  /* 0x000000dc04168211 */ /* 0x000fe200078608ff */
[----:B------:R-:W-:Y:S01]  /*25700*/  @!P0 IMAD.X R9, R2, 0x1, R9, P2 ;  /* 0x0000000102098824 */ /* 0x000fe200010e0609 */
[----:B------:R-:W-:Y:S01]  /*25710*/  @!P0 IADD3 R6, P1, R0, R20, RZ ;  /* 0x0000001400068210 */ /* 0x000fe20007f3e0ff */
[----:B------:R-:W-:Y:S01]  /*25720*/  @!PT LDS RZ, [RZ] ;  /* 0x00000000fffff984 */ /* 0x000fe20000000800 */
[----:B------:R-:W-:Y:S01]  /*25730*/  @!PT LDS RZ, [RZ] ;  /* 0x00000000fffff984 */ /* 0x000fe20000000800 */
[----:B------:R-:W-:Y:S01]  /*25740*/  @!PT LDS RZ, [RZ] ;  /* 0x00000000fffff984 */ /* 0x000fe20000000800 */
[----:B------:R-:W-:Y:S01]  /*25750*/  @!P0 LDGSTS.E.BYPASS.LTC128B.128 [R190+0xb800], desc[UR34][R26.64] ;  /* 0x0b8000001abe8fae */ /* 0x000fe2000b901d62 */
[-C--:B------:R-:W-:Y:S02]  /*25760*/  @!P0 LEA.HI.X R23, R4, R221.reuse, R8, 0x1, P3 ;  /* 0x000000dd04178211 */ /* 0x080fe400018f0c08 */
[CC--:B------:R-:W-:Y:S01]  /*25770*/  @!P0 LEA R20, P2, R5.reuse, R220.reuse, 0x1 ;  /* 0x000000dc05148211 */ /* 0x0c0fe200078408ff */
[----:B------:R-:W-:Y:S01]  /*25780*/  @P0 STS.128 [R190+0xc000], RZ ;  /* 0x00c000ffbe000388 */ /* 0x000fe20000000c00 */
[----:B------:R-:W-:Y:S01]  /*25790*/  @!P0 IMAD.X R10, R2, 0x1, R10, P1 ;  /* 0x00000001020a8824 */ /* 0x000fe200008e060a */
[C---:B------:R-:W-:Y:S02]  /*257a0*/  @!P0 LEA R18, P1, R6.reuse, R220, 0x1 ;  /* 0x000000dc06128211 */ /* 0x040fe400078208ff */
[----:B------:R-:W-:Y:S01]  /*257b0*/  @!PT LDS RZ, [RZ] ;  /* 0x00000000fffff984 */ /* 0x000fe20000000800 */
[----:B------:R-:W-:Y:S01]  /*257c0*/  @!PT LDS RZ, [RZ] ;  /* 0x00000000fffff984 */ /* 0x000fe20000000800 */
[----:B------:R-:W-:Y:S01]  /*257d0*/  @!PT LDS RZ, [RZ] ;  /* 0x00000000fffff984 */ /* 0x000fe20000000800 */
[----:B------:R-:W-:Y:S01]  /*257e0*/  @!P0 LDGSTS.E.BYPASS.LTC128B.128 [R190+0xc000], desc[UR32][R24.64] ;  /* 0x0c00000018be8fae */ /* 0x000fe2000b901d60 */
[-C--:B------:R-:W-:Y:S02]  /*257f0*/  @!P0 LEA.HI.X R21, R5, R221.reuse, R9, 0x1, P2 ;  /* 0x000000dd05158211 */ /* 0x080fe400010f0c09 */
[----:B------:R-:W-:Y:S01]  /*25800*/  @!P0 LEA.HI.X R19, R6, R221, R10, 0x1, P1 ;  /* 0x000000dd06138211 */ /* 0x000fe200008f0c0a */
[----:B------:R-:W-:Y:S01]  /*25810*/  @P0 STS.128 [R190+0xc800], RZ ;  /* 0x00c800ffbe000388 */ /* 0x000fe20000000c00 */
[C---:B------:R-:W-:Y:S02]  /*25820*/  @!P0 IADD3 R6, P1, R0.reuse, R16, RZ ;  /* 0x0000001000068210 */ /* 0x040fe40007f3e0ff */
[C---:B------:R-:W-:Y:S01]  /*25830*/  @!P0 IADD3 R4, P3, R0.reuse, R46, RZ ;  /* 0x0000002e00048210 */ /* 0x040fe20007f7e0ff */
[----:B------:R-:W-:Y:S01]  /*25840*/  @!PT LDS RZ, [RZ] ;  /* 0x00000000fffff984 */ /* 0x000fe20000000800 */
[----:B------:R-:W-:Y:S01]  /*25850*/  @!PT LDS RZ, [RZ] ;  /* 0x00000000fffff984 */ /* 0x000fe20000000800 */
[----:B------:R-:W-:Y:S01]  /*25860*/  @!PT LDS RZ, [RZ] ;  /* 0x00000000fffff984 */ /* 0x000fe20000000800 */
[----:B------:R-:W-:Y:S01]  /*25870*/  @!P0 LDGSTS.E.BYPASS.LTC128B.128 [R190+0xc800], desc[UR30][R22.64] ;  /* 0x0c80000016be8fae */ /* 0x000fe2000b901d5e */
[C---:B------:R-:W-:Y:S03]  /*25880*/  @!P0 IADD3 R5, P2, R0.reuse, R44, RZ ;  /* 0x0000002c00058210 */ /* 0x040fe60007f5e0ff */
        /* <DEDUP_REMOVED lines=10> */
[----:B------:R-:W-:Y:S01]  /*25930*/  @P0 STS.128 [R190+0xe000], RZ ;  /* 0x00e000ffbe000388 */ /* 0x000fe20000000c00 */
[----:B---3--:R-:W-:Y:S05]  /*25940*/  @!P0 IADD3 R3, P4, R0, R15, RZ ;  /* 0x0000000f00038210 */ /* 0x008fea0007f9e0ff */
[----:B--2---:R-:W-:Y:S01]  /*25950*/  @!P0 IMAD.X R7, R2, 0x1, R14, P4 ;  /* 0x0000000102078824 */ /* 0x004fe200020e060e */
[C---:B------:R-:W-:Y:S04]  /*25960*/  @!P0 LEA R16, P4, R3.reuse, R220, 0x1 ;  /* 0x000000dc03108211 */ /* 0x040fe800078808ff */
[-C--:B------:R-:W-:Y:S02]  /*25970*/  @!P0 LEA.HI.X R17, R3, R221.reuse, R7, 0x1, P4 ;  /* 0x000000dd03118211 */ /* 0x080fe400020f0c07 */
[----:B------:R-:W-:Y:S03]  /*25980*/  @!P0 IADD3 R3, P4, R0, R42, RZ ;  /* 0x0000002a00038210 */ /* 0x000fe60007f9e0ff */
[----:B------:R-:W-:Y:S01]  /*25990*/  @!PT LDS RZ, [RZ] ;  /* 0x00000000fffff984 */ /* 0x000fe20000000800 */
[----:B------:R-:W-:Y:S01]  /*259a0*/  @!PT LDS RZ, [RZ] ;  /* 0x00000000fffff984 */ /* 0x000fe20000000800 */
[----:B------:R-:W-:Y:S01]  /*259b0*/  @!PT LDS RZ, [RZ] ;  /* 0x00000000fffff984 */ /* 0x000fe20000000800 */
[----:B------:R-:W-:Y:S02]  /*259c0*/  @!P0 LDGSTS.E.BYPASS.LTC128B.128 [R190+0xe000], desc[UR24][R16.64] ;  /* 0x0e00000010be8fae */ /* 0x000fe4000b901d58 */
[C---:B------:R-:W-:Y:S02]  /*259d0*/  @!P0 IMAD.X R7, R2.reuse, 0x1, R37, P4 ;  /* 0x0000000102078824 */ /* 0x040fe400020e0625 */
[----:B------:R-:W-:Y:S01]  /*259e0*/  @P0 STS.128 [R190+0xe800], RZ ;  /* 0x00e800ffbe000388 */ /* 0x000fe20000000c00 */
[----:B----4-:R-:W-:Y:S01]  /*259f0*/  @!P0 IMAD.X R8, R2, 0x1, R13, P3 ;  /* 0x0000000102088824 */ /* 0x010fe200018e060d */
[CC--:B------:R-:W-:Y:S04]  /*25a00*/  @!P0 LEA R14, P3, R4.reuse, R220.reuse, 0x1 ;  /* 0x000000dc040e8211 */ /* 0x0c0fe800078608ff */
[-C--:B------:R-:W-:Y:S02]  /*25a10*/  @!P0 LEA.HI.X R15, R4, R221.reuse, R8, 0x1, P3 ;  /* 0x000000dd040f8211 */ /* 0x080fe400018f0c08 */
[-C--:B------:R-:W-:Y:S03]  /*25a20*/  @!P0 LEA R8, P4, R3, R220.reuse, 0x1 ;  /* 0x000000dc03088211 */ /* 0x080fe600078808ff */
[----:B------:R-:W-:Y:S01]  /*25a30*/  @!PT LDS RZ, [RZ] ;  /* 0x00000000fffff984 */ /* 0x000fe20000000800 */
[----:B------:R-:W-:Y:S01]  /*25a40*/  @!PT LDS RZ, [RZ] ;  /* 0x00000000fffff984 */ /* 0x000fe20000000800 */
[----:B------:R-:W-:Y:S01]  /*25a50*/  @!PT LDS RZ, [RZ] ;  /* 0x00000000fffff984 */ /* 0x000fe20000000800 */
[----:B------:R-:W-:Y:S04]  /*25a60*/  @!P0 LDGSTS.E.BYPASS.LTC128B.128 [R190+0xe800], desc[UR22][R14.64] ;  /* 0x0e8000000ebe8fae */ /* 0x000fe8000b901d56 */
[----:B------:R-:W-:Y:S01]  /*25a70*/  @P0 STS.128 [R190+0xf000], RZ ;  /* 0x00f000ffbe000388 */ /* 0x000fe20000000c00 */
[----:B-----5:R-:W-:Y:S01]  /*25a80*/  @!P0 IMAD.X R9, R2, 0x1, R12, P2 ;  /* 0x0000000102098824 */ /* 0x020fe200010e060c */
[C---:B------:R-:W-:Y:S04]  /*25a90*/  @!P0 LEA R12, P2, R5.reuse, R220, 0x1 ;  /* 0x000000dc050c8211 */ /* 0x040fe800078408ff */
[-C--:B------:R-:W-:Y:S02]  /*25aa0*/  @!P0 LEA.HI.X R13, R5, R221.reuse, R9, 0x1, P2 ;  /* 0x000000dd050d8211 */ /* 0x080fe400010f0c09 */
[----:B------:R-:W-:Y:S01]  /*25ab0*/  @!P0 IADD3 R5, P3, R0, R40, RZ ;  /* 0x0000002800058210 */ /* 0x000fe20007f7e0ff */
[----:B------:R-:W-:Y:S01]  /*25ac0*/  @!P0 IMAD.X R11, R2, 0x1, R11, P1 ;  /* 0x00000001020b8824 */ /* 0x000fe200008e060b */
[-C--:B------:R-:W-:Y:S01]  /*25ad0*/  @!P0 LEA R10, P1, R6, R220.reuse, 0x1 ;  /* 0x000000dc060a8211 */ /* 0x080fe200078208ff */
        /* <DEDUP_REMOVED lines=8> */
[C---:B------:R-:W-:Y:S02]  /*25b60*/  @!P0 LEA R6, P3, R5.reuse, R220, 0x1 ;  /* 0x000000dc05068211 */ /* 0x040fe400078608ff */
[C---:B------:R-:W-:Y:S01]  /*25b70*/  @!P0 IADD3 R32, P2, R0.reuse, R32, RZ ;  /* 0x0000002000208210 */ /* 0x040fe20007f5e0ff */
[----:B------:R-:W-:Y:S01]  /*25b80*/  @!PT LDS RZ, [RZ] ;  /* 0x00000000fffff984 */ /* 0x000fe20000000800 */
[----:B------:R-:W-:Y:S01]  /*25b90*/  @!PT LDS RZ, [RZ] ;  /* 0x00000000fffff984 */ /* 0x000fe20000000800 */
[----:B------:R-:W-:Y:S01]  /*25ba0*/  @!PT LDS RZ, [RZ] ;  /* 0x00000000fffff984 */ /* 0x000fe20000000800 */
[----:B------:R-:W-:Y:S01]  /*25bb0*/  @!P0 LDGSTS.E.BYPASS.LTC128B.128 [R190+0xf800], desc[UR18][R10.64] ;  /* 0x0f8000000abe8fae */ /* 0x000fe2000b901d52 */
[-C--:B------:R-:W-:Y:S02]  /*25bc0*/  @!P0 LEA.HI.X R7, R5, R221.reuse, R34, 0x1, P3 ;  /* 0x000000dd05078211 */ /* 0x080fe400018f0c22 */
[----:B------:R-:W-:Y:S01]  /*25bd0*/  @!P0 IADD3 R33, P1, R0, R38, RZ ;  /* 0x0000002600218210 */ /* 0x000fe20007f3e0ff */
[----:B------:R-:W-:Y:S01]  /*25be0*/  @P0 STS.128 [R190+0x10000], RZ ;  /* 0x010000ffbe000388 */ /* 0x000fe20000000c00 */
[----:B------:R-:W-:Y:S01]  /*25bf0*/  @!P0 IMAD.X R35, R2, 0x1, R35, P2 ;  /* 0x0000000102238824 */ /* 0x000fe200010e0623 */
[-C--:B------:R-:W-:Y:S02]  /*25c00*/  @!P0 LEA R4, P2, R32, R220.reuse, 0x1 ;  /* 0x000000dc20048211 */ /* 0x080fe400078408ff */
[----:B------:R-:W-:Y:S01]  /*25c10*/  @!PT LDS RZ, [RZ] ;  /* 0x00000000fffff984 */ /* 0x000fe20000000800 */
[----:B------:R-:W-:Y:S01]  /*25c20*/  @!PT LDS RZ, [RZ] ;  /* 0x00000000fffff984 */ /* 0x000fe20000000800 */
[----:B------:R-:W-:Y:S01]  /*25c30*/  @!PT LDS RZ, [RZ] ;  /* 0x00000000fffff984 */ /* 0x000fe20000000800 */
[----:B------:R1:W-:Y:S01]  /*25c40*/  @!P0 LDGSTS.E.BYPASS.LTC128B.128 [R190+0x10000], desc[UR16][R8.64] ;  /* 0x1000000008be8fae */ /* 0x0003e2000b901d50 */
[----:B------:R-:W-:Y:S01]  /*25c50*/  @!P0 IMAD.X R0, R2, 0x1, R36, P1 ;  /* 0x0000000102008824 */ /* 0x000fe200008e0624 */
[-C--:B------:R-:W-:Y:S02]  /*25c60*/  @!P0 LEA.HI.X R5, R32, R221.reuse, R35, 0x1, P2 ;  /* 0x000000dd20058211 */ /* 0x080fe400010f0c23 */
[----:B------:R-:W-:Y:S01]  /*25c70*/  @P0 STS.128 [R190+0x10800], RZ ;  /* 0x010800ffbe000388 */ /* 0x000fe20000000c00 */
[C---:B------:R-:W-:Y:S01]  /*25c80*/  @!P0 LEA R2, P1, R33.reuse, R220, 0x1 ;  /* 0x000000dc21028211 */ /* 0x040fe200078208ff */
[----:B------:R-:W-:Y:S02]  /*25c90*/  IMAD.MOV.U32 R220, RZ, RZ, R194 ;  /* 0x000000ffffdc7224 */ /* 0x000fe400078e00c2 */
[----:B------:R-:W-:Y:S01]  /*25ca0*/  @!PT LDS RZ, [RZ] ;  /* 0x00000000fffff984 */ /* 0x000fe20000000800 */
[----:B------:R-:W-:Y:S01]  /*25cb0*/  @!PT LDS RZ, [RZ] ;  /* 0x00000000fffff984 */ /* 0x000fe20000000800 */
[----:B------:R-:W-:Y:S01]  /*25cc0*/  @!PT LDS RZ, [RZ] ;  /* 0x00000000fffff984 */ /* 0x000fe20000000800 */
[----:B------:R-:W-:Y:S01]  /*25cd0*/  @!P0 LDGSTS.E.BYPASS.LTC128B.128 [R190+0x10800], desc[UR14][R6.64] ;  /* 0x1080000006be8fae */ /* 0x000fe2000b901d4e */
[----:B------:R-:W-:Y:S01]  /*25ce0*/  @!P0 LEA.HI.X R3, R33, R221, R0, 0x1, P1 ;  /* 0x000000dd21038211 */ /* 0x000fe200008f0c00 */
[----:B------:R-:W-:Y:S02]  /*25cf0*/  IMAD.IADD R0, R138, 0x1, R186 ;  /* 0x000000018a007824 */ /* 0x000fe400078e02ba */
[----:B------:R-:W-:Y:S01]  /*25d00*/  @P0 STS.128 [R190+0x11000], RZ ;  /* 0x011000ffbe000388 */ /* 0x000fe20000000c00 */
[----:B------:R-:W-:Y:S03]  /*25d10*/  IMAD.MOV.U32 R221, RZ, RZ, R195 ;  /* 0x000000ffffdd7224 */ /* 0x000fe600078e00c3 */
        /* <DEDUP_REMOVED lines=8> */
[----:B------:R3:W-:Y:S01]  /*25da0*/  @!P0 LDGSTS.E.BYPASS.LTC128B.128 [R190+0x11800], desc[UR10][R2.64] ;  /* 0x1180000002be8fae */ /* 0x0007e2000b901d4a */
[----:B------:R-:W-:Y:S03]  /*25db0*/  ISETP.GT.AND P0, PT, R201, R202, PT ;  /* 0x000000cac900720c */ /* 0x000fe60003f04270 */
[----:B------:R-:W-:Y:S04]  /*25dc0*/  LDSM.16.M88.4 R128, [R185] ;  /* 0x00000000b980783b */ /* 0x000fe80000000200 */
[----:B-1----:R-:W2:Y:S04]  /*25dd0*/  LDSM.16.M88.4 R8, [R138+0x2000] ;  /* 0x002000008a08783b */ /* 0x002ea80000000200 */
[----:B------:R-:W1:Y:S04]  /*25de0*/  LDSM.16.M88.4 R16, [R138+0x2800] ;  /* 0x002800008a10783b */ /* 0x000e680000000200 */
[----:B------:R-:W4:Y:S04]  /*25df0*/  LDSM.16.M88.4 R24, [R138+0x3000] ;  /* 0x003000008a18783b */ /* 0x000f280000000200 */
[----:B------:R-:W5:Y:S04]  /*25e00*/  LDSM.16.M88.4 R32, [R138+0x3800] ;  /* 0x003800008a20783b */ /* 0x000f680000000200 */
[----:B------:R-:W0:Y:S04]  /*25e10*/  LDGDEPBAR ;  /* 0x00000000000079af */ /* 0x000e280000000000 */
[----:B------:R-:W3:Y:S04]  /*25e20*/  LDSM.16.M88.4 R40, [R138+0x4000] ;  /* 0x004000008a28783b */ /* 0x000ee80000000200 */
[----:B------:R-:W3:Y:S04]  /*25e30*/  LDSM.16.M88.4 R48, [R138+0x4800] ;  /* 0x004800008a30783b */ /* 0x000ee80000000200 */
[----:B------:R-:W3:Y:S04]  /*25e40*/  LDSM.16.M88.4 R56, [R138+0x5000] ;  /* 0x005000008a38783b */ /* 0x000ee80000000200 */
[----:B------:R-:W3:Y:S04]  /*25e50*/  LDSM.16.M88.4 R64, [R138+0x5800] ;  /* 0x005800008a40783b */ /* 0x000ee80000000200 */
[----:B------:R-:W3:Y:S01]  /*25e60*/  LDSM.16.M88.4 R72, [R138+0x6000] ;  /* 0x006000008a48783b */ /* 0x000ee20000000200 */
[C---:B--2---:R-:W-:Y:S03]  /*25e70*/  HMMA.16816.F32.BF16 R4, R128.reuse, R8, RZ ;  /* 0x000000088004723c */ /* 0x044fe600000418ff */
[----:B------:R-:W2:Y:S04]  /*25e80*/  LDSM.16.M88.4 R80, [R138+0x6800] ;  /* 0x006800008a50783b */ /* 0x000ea80000000200 */
[----:B------:R-:W2:Y:S01]  /*25e90*/  LDSM.16.M88.4 R88, [R138+0x7000] ;  /* 0x007000008a58783b */ /* 0x000ea20000000200 */
[C---:B------:R-:W-:Y:S03]  /*25ea0*/  HMMA.16816.F32.BF16 R8, R128.reuse, R10, RZ ;  /* 0x0000000a8008723c */ /* 0x040fe600000418ff */
[----:B------:R-:W2:Y:S03]  /*25eb0*/  LDSM.16.M88.4 R96, [R138+0x7800] ;  /* 0x007800008a60783b */ /* 0x000ea60000000200 */
[C---:B-1----:R-:W-:Y:S01]  /*25ec0*/  HMMA.16816.F32.BF16 R12, R128.reuse, R16, RZ ;  /* 0x00000010800c723c */ /* 0x042fe200000418ff */
[----:B------:R-:W1:Y:S04]  /*25ed0*/  LDSM.16.M88.4 R104, [R138+0x8000] ;  /* 0x008000008a68783b */ /* 0x000e680000000200 */
[----:B------:R-:W1:Y:S01]  /*25ee0*/  LDSM.16.M88.4 R112, [R138+0x8800] ;  /* 0x008800008a70783b */ /* 0x000e620000000200 */
[C---:B------:R-:W-:Y:S03]  /*25ef0*/  HMMA.16816.F32.BF16 R16, R128.reuse, R18, RZ ;  /* 0x000000128010723c */ /* 0x040fe600000418ff */
[----:B------:R-:W1:Y:S03]  /*25f00*/  LDSM.16.M88.4 R120, [R138+0x9000] ;  /* 0x009000008a78783b */ /* 0x000e660000000200 */
[C---:B----4-:R-:W-:Y:S01]  /*25f10*/  HMMA.16816.F32.BF16 R20, R128.reuse, R24, RZ ;  /* 0x000000188014723c */ /* 0x050fe200000418ff */
[----:B------:R-:W4:Y:S04]  /*25f20*/  LDSM.16.M88.4 R172, [R138+0x9800] ;  /* 0x009800008aac783b */ /* 0x000f280000000200 */
[----:B------:R-:W-:Y:S01]  /*25f30*/  LDSM.16.M88.4 R176, [R0+0x2000] ;  /* 0x0020000000b0783b */ /* 0x000fe20000000200 */
[C---:B------:R-:W-:Y:S06]  /*25f40*/  HMMA.16816.F32.BF16 R24, R128.reuse, R26, RZ ;  /* 0x0000001a8018723c */ /* 0x040fec00000418ff */
[C---:B-----5:R-:W-:Y:S06]  /*25f50*/  HMMA.16816.F32.BF16 R28, R128.reuse, R32, RZ ;  /* 0x00000020801c723c */ /* 0x060fec00000418ff */
        /* <DEDUP_REMOVED lines=198> */
[----:B------:R-:W-:Y:S01]  /*26bc0*/  IMAD.SHL.U32 R174, R201, 0x100, RZ ;  /* 0x00000100c9ae7824 */ /* 0x000fe200078e00ff */
[----:B------:R-:W2:Y:S04]  /*26bd0*/  LD.E R0, desc[UR4][R134.64+0x170] ;  /* 0x0001700486007980 */ /* 0x000ea8000c101900 */
[C---:B------:R-:W-:Y:S02]  /*26be0*/  IADD3 R176, R174.reuse, -0x100, RZ ;  /* 0xffffff00aeb07810 */ /* 0x040fe40007ffe0ff */
[----:B------:R-:W-:Y:S02]  /*26bf0*/  IABS R173, R174 ;  /* 0x000000ae00ad7213 */ /* 0x000fe40000000000 */
[-C--:B--2---:R-:W-:Y:S02]  /*26c00*/  IABS R175, R0.reuse ;  /* 0x0000000000af7213 */ /* 0x084fe40000000000 */
[-C--:B------:R-:W-:Y:S02]  /*26c10*/  IABS R177, R0.reuse ;  /* 0x0000000000b17213 */ /* 0x080fe40000000000 */
[----:B------:R-:W1:Y:S01]  /*26c20*/  I2F.RP R2, R175 ;  /* 0x000000af00027306 */ /* 0x000e620000209400 */
[-C--:B------:R-:W-:Y:S02]  /*26c30*/  LOP3.LUT R174, R174, R0.reuse, RZ, 0x3c, !PT ;  /* 0x00000000aeae7212 */ /* 0x080fe400078e3cff */
[----:B------:R-:W-:Y:S02]  /*26c40*/  IMAD.MOV R177, RZ, RZ, -R177 ;  /* 0x000000ffffb17224 */ /* 0x000fe400078e0ab1 */
[----:B------:R-:W-:Y:S02]  /*26c50*/  ISETP.GE.AND P2, PT, R174, RZ, PT ;  /* 0x000000ffae00720c */ /* 0x000fe40003f46270 */
[----:B------:R-:W-:Y:S03]  /*26c60*/  LOP3.LUT R174, RZ, R0, RZ, 0x33, !PT ;  /* 0x00000000ffae7212 */ /* 0x000fe600078e33ff */
        /* <DEDUP_REMOVED lines=9> */
[C---:B------:R-:W-:Y:S01]  /*26d00*/  IMAD.HI.U32 R2, R3.reuse, R172, RZ ;  /* 0x000000ac03027227 */ /* 0x040fe200078e00ff */
[----:B------:R-:W-:Y:S03]  /*26d10*/  ISETP.GE.AND P0, PT, R176, RZ, PT ;  /* 0x000000ffb000720c */ /* 0x000fe60003f06270 */
[----:B------:R-:W-:Y:S04]  /*26d20*/  IMAD.HI.U32 R3, R3, R173, RZ ;  /* 0x000000ad03037227 */ /* 0x000fe800078e00ff */
[CC--:B------:R-:W-:Y:S02]  /*26d30*/  IMAD R172, R2.reuse, R177.reuse, R172 ;  /* 0x000000b102ac7224 */ /* 0x0c0fe400078e02ac */
[----:B------:R-:W-:Y:S03]  /*26d40*/  IMAD R173, R3, R177, R173 ;  /* 0x000000b103ad7224 */ /* 0x000fe600078e02ad */
[C---:B------:R-:W-:Y:S02]  /*26d50*/  ISETP.GT.U32.AND P1, PT, R175.reuse, R172, PT ;  /* 0x000000acaf00720c */ /* 0x040fe40003f24070 */
[----:B------:R-:W-:Y:S11]  /*26d60*/  ISETP.GT.U32.AND P3, PT, R175, R173, PT ;  /* 0x000000adaf00720c */ /* 0x000ff60003f64070 */
[----:B------:R-:W-:Y:S01]  /*26d70*/  @!P1 VIADD R2, R2, 0x1 ;  /* 0x0000000102029836 */ /* 0x000fe20000000000 */
[-C--:B------:R-:W-:Y:S01]  /*26d80*/  @!P1 IADD3 R172, R172, -R175.reuse, RZ ;  /* 0x800000afacac9210 */ /* 0x080fe20007ffe0ff */
[----:B------:R-:W-:Y:S01]  /*26d90*/  @!P3 IMAD.IADD R173, R173, 0x1, -R175 ;  /* 0x00000001adadb824 */ /* 0x000fe200078e0aaf */
[----:B------:R-:W-:Y:S02]  /*26da0*/  @!P3 IADD3 R3, R3, 0x1, RZ ;  /* 0x000000010303b810 */ /* 0x000fe40007ffe0ff */
[-C--:B------:R-:W-:Y:S02]  /*26db0*/  ISETP.GE.U32.AND P4, PT, R172, R175.reuse, PT ;  /* 0x000000afac00720c */ /* 0x080fe40003f86070 */
[----:B------:R-:W-:Y:S02]  /*26dc0*/  ISETP.GE.U32.AND P5, PT, R173, R175, PT ;  /* 0x000000afad00720c */ /* 0x000fe40003fa6070 */
[----:B------:R-:W-:Y:S09]  /*26dd0*/  ISETP.NE.AND P1, PT, R0, RZ, PT ;  /* 0x000000ff0000720c */ /* 0x000ff20003f25270 */
[----:B------:R-:W-:Y:S02]  /*26de0*/  @P4 VIADD R2, R2, 0x1 ;  /* 0x0000000102024836 */ /* 0x000fe40000000000 */
[----:B------:R-:W-:Y:S03]  /*26df0*/  @P5 VIADD R3, R3, 0x1 ;  /* 0x0000000103035836 */ /* 0x000fe60000000000 */
[----:B------:R-:W-:Y:S01]  /*26e00*/  @!P0 IADD3 R2, -R2, RZ, RZ ;  /* 0x000000ff02028210 */ /* 0x000fe20007ffe1ff */
        /* <DEDUP_REMOVED lines=14> */
[----:B--2---:R-:W-:Y:S04]  /*26ef0*/  IMAD R3, R3, R0, RZ ;  /* 0x0000000003037224 */ /* 0x004fe800078e02ff */
[C---:B------:R-:W-:Y:S02]  /*26f00*/  IMAD R174, R2.reuse, R174, R3 ;  /* 0x000000ae02ae7224 */ /* 0x040fe400078e0203 */
[----:B------:R-:W-:Y:S04]  /*26f10*/  IMAD.WIDE.U32 R2, R2, R0, RZ ;  /* 0x0000000002027225 */ /* 0x000fe800078e00ff */
[----:B------:R-:W-:Y:S01]  /*26f20*/  IMAD.IADD R3, R3, 0x1, R174 ;  /* 0x0000000103037824 */ /* 0x000fe200078e02ae */
[----:B---3--:R-:W-:Y:S04]  /*26f30*/  IADD3 R176, -R176, R177, RZ ;  /* 0x000000b1b0b07210 */ /* 0x008fe80007ffe1ff */
[----:B------:R-:W-:Y:S01]  /*26f40*/  SHF.R.S32.HI R177, RZ, 0x1f, R176 ;  /* 0x0000001fffb17819 */ /* 0x000fe200000114b0 */
[----:B----4-:R-:W-:Y:S02]  /*26f50*/  IMAD R0, R173, R176, RZ ;  /* 0x000000b0ad007224 */ /* 0x010fe400078e02ff */
[----:B------:R-:W-:Y:S04]  /*26f60*/  IMAD.WIDE.U32 R174, R176, R172, R2 ;  /* 0x000000acb0ae7225 */ /* 0x000fe800078e0002 */
[----:B------:R-:W-:Y:S01]  /*26f70*/  IMAD R2, R172, R177, R0 ;  /* 0x000000b1ac027224 */ /* 0x000fe200078e0200 */
[----:B------:R-:W-:Y:S03]  /*26f80*/  MOV R0, R174 ;  /* 0x000000ae00007202 */ /* 0x000fe60000000f00 */
[----:B------:R-:W-:Y:S01]  /*26f90*/  IMAD.IADD R2, R175, 0x1, R2 ;  /* 0x00000001af027824 */ /* 0x000fe200078e0202 */
[----:B------:R-:W-:Y:S05]  /*26fa0*/  BRA `(.L_x_1932) ;  /* 0x00000000000c7947 */ /* 0x000fea0003800000 */
.L_x_1931:
[----:B------:R-:W2:Y:S02]  /*26fb0*/  LD.E R0, desc[UR4][R134.64+0x38] ;  /* 0x0000380486007980 */ /* 0x000ea4000c101900 */
[----:B--2---:R-:W-:Y:S04]  /*26fc0*/  LEA R0, -R0, RZ, 0x8 ;  /* 0x000000ff00007211 */ /* 0x004fe800078e41ff */
[----:B------:R-:W-:Y:S02]  /*26fd0*/  SHF.R.S32.HI R2, RZ, 0x1f, R0 ;  /* 0x0000001fff027819 */ /* 0x000fe40000011400 */
.L_x_1932:
[----:B------:R-:W-:Y:S05]  /*26fe0*/  BSYNC B0 ;  /* 0x0000000000007941 */ /* 0x000fea0003800000 */
.L_x_1930:
        /* <DEDUP_REMOVED lines=45> */
[CC--:B------:R-:W-:Y:S02]  /*272c0*/  @!P0 LEA R174, P1, R3.reuse, R224.reuse, 0x1 ;  /* 0x000000e003ae8211 */ /* 0x0c0fe400078208ff */
[----:B------:R-:W5:Y:S02]  /*272d0*/  LDL R191, [R1+0x120] ;  /* 0x0001200001bf7983 */ /* 0x000f640000100800 */
[----:B------:R-:W-:Y:S02]  /*272e0*/  @!P0 LEA.HI.X R175, R3, R225, R175, 0x1, P1 ;  /* 0x000000e103af8211 */ /* 0x000fe400008f0caf */
[----:B------:R-:W-:Y:S03]  /*272f0*/  @!P0 IADD3 R3, P1, R0, R179, RZ ;  /* 0x000000b300038210 */ /* 0x000fe60007f3e0ff */
        /* <DEDUP_REMOVED lines=42> */
[----:B------:R-:W-:Y:S02]  /*275a0*/  @!P0 LEA.HI.X R175, R3, R225, R175, 0x1, P1 ;  /* 0x000000e103af8211 */ /* 0x000fe400008f0caf */
[----:B-----5:R-:W-:Y:S02]  /*275b0*/  @!P0 IADD3 R3, P1, R0, R191, RZ ;  /* 0x000000bf00038210 */ /* 0x020fe40007f3e0ff */
        /* <DEDUP_REMOVED lines=83> */
.L_x_1929:
[----:B------:R-:W-:Y:S05]  /*27af0*/  BSYNC B1 ;  /* 0x0000000000017941 */ /* 0x000fea0003800000 */
.L_x_1928:
        /* <DEDUP_REMOVED lines=64> */
[----:B-1----:R-:W1:Y:S02]  /*27f00*/  SHFL.BFLY PT, R2, R0, 0x2, 0x1f ;  /* 0x0c401f0000027f89 */ /* 0x002e6400000e0000 */
[----:B-1----:R-:W-:Y:S06]  /*27f10*/  FMNMX.FTZ R0, R0, R2, !PT ;  /* 0x0000000200007209 */ /* 0x002fec0007810000 */
[----:B------:R-:W1:Y:S02]  /*27f20*/  SHFL.BFLY PT, R2, R0, 0x1, 0x1f ;  /* 0x0c201f0000027f89 */ /* 0x000e6400000e0000 */
[----:B-1----:R-:W-:Y:S06]  /*27f30*/  FMNMX.FTZ R3, R0, R2, !PT ;  /* 0x0000000200037209 */ /* 0x002fec0007810000 */
[----:B------:R-:W2:Y:S01]  /*27f40*/  LD.E R0, desc[UR4][R134.64+0xdc] ;  /* 0x0000dc0486007980 */ /* 0x000ea2000c101900 */
[C---:B------:R-:W-:Y:S01]  /*27f50*/  FSETP.NEU.FTZ.AND P0, PT, R3.reuse, -INF , PT ;  /* 0xff8000000300780b */ /* 0x040fe20003f1d000 */
[----:B------:R-:W-:Y:S01]  /*27f60*/  FADD.FTZ R2, -R3, R136 ;  /* 0x0000008803027221 */ /* 0x000fe20000010100 */
[C---:B--2---:R-:W-:Y:S03]  /*27f70*/  FMUL.FTZ R173, R0.reuse, R3 ;  /* 0x0000000300ad7220 */ /* 0x044fe60000410000 */
[----:B------:R-:W-:Y:S02]  /*27f80*/  FMUL.FTZ R2, R0, R2 ;  /* 0x0000000200027220 */ /* 0x000fe40000410000 */
[----:B------:R-:W-:Y:S04]  /*27f90*/  FSEL R173, R173, RZ, P0 ;  /* 0x000000ffadad7208 */ /* 0x000fe80000000000 */
[----:B------:R-:W1:Y:S01]  /*27fa0*/  MUFU.EX2 R2, R2 ;  /* 0x0000000200027308 */ /* 0x000e620000000800 */
[-CC-:B------:R-:W-:Y:S01]  /*27fb0*/  FFMA.FTZ R200, R38, R0.reuse, -R173.reuse ;  /* 0x0000000026c87223 */ /* 0x180fe200000108ad */
[----:B------:R-:W-:Y:S01]  /*27fc0*/  MOV R38, R201 ;  /* 0x000000c900267202 */ /* 0x000fe20000000f00 */
[--C-:B------:R-:W-:Y:S01]  /*27fd0*/  FFMA.FTZ R201, R39, R0, -R173.reuse ;  /* 0x0000000027c97223 */ /* 0x100fe200000108ad */
[----:B------:R-:W-:Y:S01]  /*27fe0*/  MOV R39, R202 ;  /* 0x000000ca00277202 */ /* 0x000fe20000000f00 */
[-CC-:B------:R-:W-:Y:S01]  /*27ff0*/  FFMA.FTZ R202, R42, R0.reuse, -R173.reuse ;  /* 0x000000002aca7223 */ /* 0x180fe200000108ad */
[-CC-:B------:R-:W-:Y:S01]  /*28000*/  FFMA.FTZ R172, R7, R0.reuse, -R173.reuse ;  /* 0x0000000007ac7223 */ /* 0x180fe200000108ad */
[----:B------:R-:W2:Y:S01]  /*28010*/  LDL.LU R42, [R1+0x8] ;  /* 0x00000800012a7983 */ /* 0x000ea20000300800 */
[-CC-:B------:R-:W-:Y:S01]  /*28020*/  FFMA.FTZ R199, R34, R0.reuse, -R173.reuse ;  /* 0x0000000022c77223 */ /* 0x180fe200000108ad */
[-CC-:B------:R-:W-:Y:S01]  /*28030*/  FFMA.FTZ R6, R6, R0.reuse, -R173.reuse ;  /* 0x0000000006067223 */ /* 0x180fe200000108ad */
[-CC-:B------:R-:W-:Y:S01]  /*28040*/  FFMA.FTZ R209, R47, R0.reuse, -R173.reuse ;  /* 0x000000002fd17223 */ /* 0x180fe200000108ad */
[-CC-:B------:R-:W-:Y:S01]  /*28050*/  FFMA.FTZ R136, R10, R0.reuse, -R173.reuse ;  /* 0x000000000a887223 */ /* 0x180fe200000108ad */
[-CC-:B------:R-:W-:Y:S01]  /*28060*/  FFMA.FTZ R174, R11, R0.reuse, -R173.reuse ;  /* 0x000000000bae7223 */ /* 0x180fe200000108ad */
[----:B------:R3:W2:Y:S01]  /*28070*/  MUFU.EX2 R47, R6 ;  /* 0x00000006002f7308 */ /* 0x0006a20000000800 */
[--C-:B------:R-:W-:Y:S01]  /*28080*/  FFMA.FTZ R177, R18, R0, -R173.reuse ;  /* 0x0000000012b17223 */ /* 0x100fe200000108ad */
[C---:B-1----:R-:W-:Y:S01]  /*28090*/  FMUL.FTZ R7, R2.reuse, R171 ;  /* 0x000000ab02077220 */ /* 0x042fe20000410000 */
[----:B------:R-:W-:Y:S01]  /*280a0*/  MOV R171, R38 ;  /* 0x0000002600ab7202 */ /* 0x000fe20000000f00 */
[----:B------:R-:W-:Y:S01]  /*280b0*/  FMUL.FTZ R34, R2, R142 ;  /* 0x0000008e02227220 */ /* 0x000fe20000410000 */
[----:B------:R-:W-:Y:S01]  /*280c0*/  FMNMX.FTZ R38, R4, R137, !PT ;  /* 0x0000008904267209 */ /* 0x000fe20007810000 */
[----:B------:R-:W4:Y:S01]  /*280d0*/  LDL.LU R142, [R1+0xc] ;  /* 0x00000c00018e7983 */ /* 0x000f220000300800 */
        /* <DEDUP_REMOVED lines=15> */
[C---:B------:R-:W-:Y:S01]  /*281d0*/  FMUL.FTZ R10, R2.reuse, R166 ;  /* 0x000000a6020a7220 */ /* 0x040fe20000410000 */
[C---:B------:R-:W-:Y:S01]  /*281e0*/  FMUL.FTZ R11, R2.reuse, R167 ;  /* 0x000000a7020b7220 */ /* 0x040fe20000410000 */
[C---:B------:R-:W-:Y:S01]  /*281f0*/  FMUL.FTZ R18, R2.reuse, R158 ;  /* 0x0000009e02127220 */ /* 0x040fe20000410000 */
[----:B------:R-:W-:Y:S01]  /*28200*/  FMNMX.FTZ R38, R13, R38, !PT ;  /* 0x000000260d267209 */ /* 0x000fe20007810000 */
[C---:B------:R-:W-:Y:S01]  /*28210*/  FMUL.FTZ R19, R2.reuse, R159 ;  /* 0x0000009f02137220 */ /* 0x040fe20000410000 */
[C---:B---3--:R-:W-:Y:S01]  /*28220*/  FMUL.FTZ R6, R2.reuse, R170 ;  /* 0x000000aa02067220 */ /* 0x048fe20000410000 */
        /* <DEDUP_REMOVED lines=11> */
[----:B------:R-:W-:Y:S01]  /*282e0*/  FMUL.FTZ R35, R2, R143 ;  /* 0x0000008f02237220 */ /* 0x000fe20000410000 */
[----:B------:R-:W-:Y:S01]  /*282f0*/  MOV R170, R39 ;  /* 0x0000002700aa7202 */ /* 0x000fe20000000f00 */
        /* <DEDUP_REMOVED lines=14> */
[----:B------:R1:W-:Y:S01]  /*283e0*/  MUFU.EX2 R43, R174 ;  /* 0x000000ae002b7308 */ /* 0x0003e20000000800 */
        /* <DEDUP_REMOVED lines=43> */
[----:B------:R-:W-:Y:S01]  /*286a0*/  FFMA.FTZ R173, R131, R0, -R173 ;  /* 0x0000000083ad7223 */ /* 0x000fe200000108ad */
[----:B-1----:R-:W-:Y:S02]  /*286b0*/  MOV R174, R170 ;  /* 0x000000aa00ae7202 */ /* 0x002fe40000000f00 */
        /* <DEDUP_REMOVED lines=39> */
[----:B------:R-:W-:Y:S01]  /*28930*/  FMNMX.FTZ R38, R129, R38, !PT ;  /* 0x0000002681267209 */ /* 0x000fe20007810000 */
[----:B--2---:R-:W-:Y:S04]  /*28940*/  FFMA.FTZ R46, R2, R42, R47 ;  /* 0x0000002a022e7223 */ /* 0x004fe8000001002f */
        /* <DEDUP_REMOVED lines=8> */
[----:B------:R-:W-:Y:S04]  /*289d0*/  FMUL.FTZ R2, R0, R2 ;  /* 0x0000000200027220 */ /* 0x000fe80000410000 */
        /* <DEDUP_REMOVED lines=104> */
[----:B---3--:R-:W-:Y:S01]  /*29060*/  FADD.FTZ R0, R36, R0 ;  /* 0x0000000024007221 */ /* 0x008fe20000010000 */
[----:B------:R-:W-:Y:S03]  /*29070*/  MOV R172, R171 ;  /* 0x000000ab00ac7202 */ /* 0x000fe60000000f00 */
[----:B------:R-:W-:Y:S01]  /*29080*/  MUFU.EX2 R2, R177 ;  /* 0x000000b100027308 */ /* 0x000fe20000000800 */
[C---:B-1----:R-:W-:Y:S01]  /*29090*/  HMMA.16816.F32.BF16 R4, R40.reuse, R44, R4 ;  /* 0x0000002c2804723c */ /* 0x042fe20000041804 */
[----:B-----5:R-:W-:Y:S04]  /*290a0*/  LDSM.16.MT88.4 R56, [R180+0xb800] ;  /* 0x00b80000b438783b */ /* 0x020fe80000004200 */
[----:B------:R-:W-:Y:S01]  /*290b0*/  ISETP.GT.AND P0, PT, R172, R174, PT ;  /* 0x000000aeac00720c */ /* 0x000fe20003f04270 */
        /* <DEDUP_REMOVED lines=463> */
[----:B------:R2:W-:Y:S03]  /*2adb0*/  STL [R1+0x8], R0 ;  /* 0x0000080001007387 */ /* 0x0005e60000100800 */
        /* <DEDUP_REMOVED lines=19> */
[----:B------:R-:W-:Y:S04]  /*2aef0*/  FADD.FTZ R0, R52, R0 ;  /* 0x0000000034007221 */ /* 0x000fe80000010000 */
[----:B------:R-:W-:Y:S01]  /*2af00*/  FADD.FTZ R0, R39, R0 ;  /* 0x0000000027007221 */ /* 0x000fe20000010000 */
[----:B------:R-:W-:Y:S04]  /*2af10*/  MOV R39, R3 ;  /* 0x0000000300277202 */ /* 0x000fe80000000f00 */
[----:B------:R2:W-:Y:S01]  /*2af20*/  STL [R1+0xc], R0 ;  /* 0x00000c0001007387 */ /* 0x0005e20000100800 */
[----:B------:R-:W-:Y:S05]  /*2af30*/  @P0 BRA `(.L_x_1933) ;  /* 0xffffff9800e00947 */ /* 0x000fea000383ffff */
.L_x_1924:
[----:B------:R3:W5:Y:S04]  /*2af40*/  LDL R7, [R1+0xc] ;  /* 0x00000c0001077983 */ /* 0x0007680000100800 */
[----:B------:R3:W5:Y:S01]  /*2af50*/  LDL R6, [R1+0x8] ;  /* 0x0000080001067983 */ /* 0x0007620000100800 */
[----:B------:R-:W4:Y:S01]  /*2af60*/  LDC.64 R48, c[0x0][0x208] ;  /* 0x00008200ff307b82 */ /* 0x000f220000000a00 */
[----:B------:R-:W1:Y:S01]  /*2af70*/  S2R R3, SR_TID.X ;  /* 0x0000000000037919 */ /* 0x000e620000002100 */
[----:B----4-:R-:W-:Y:S02]  /*2af80*/  R2UR UR4, R48 ;  /* 0x00000000300472ca */ /* 0x010fe400000e0000 */
[----:B------:R-:W-:Y:S02]  /*2af90*/  R2UR UR5, R49 ;  /* 0x00000000310572ca */ /* 0x000fe400000e0000 */
[----:B-1----:R-:W-:-:S04]  /*2afa0*/  SHF.R.S32.HI R9, RZ, 0x1f, R3 ;  /* 0x0000001fff097819 */ /* 0x002fc80000011403 */
[----:B--2---:R-:W-:-:S07]  /*2afb0*/  LEA.HI R0, R9, R3, RZ, 0x5 ;  /* 0x0000000309007211 */ /* 0x004fce00078f28ff */
[----:B------:R3:W5:Y:S01]  /*2afc0*/  LD.E R14, desc[UR4][R134.64+0xd8] ;  /* 0x0000d804860e7980 */ /* 0x000762000c101900 */
[----:B------:R-:W-:Y:S01]  /*2afd0*/  UMOV UR4, 0xffffffff ;  /* 0xffffffff00047882 */ /* 0x000fe20000000000 */
[----:B------:R-:W-:Y:S02]  /*2afe0*/  LEA.HI R9, R9, R3, RZ, 0x4 ;  /* 0x0000000309097211 */ /* 0x000fe400078f20ff */
[----:B------:R-:W-:Y:S02]  /*2aff0*/  LOP3.LUT R0, R0, 0xffffffe0, RZ, 0xc0, !PT ;  /* 0xffffffe000007812 */ /* 0x000fe400078ec0ff */
[----:B------:R-:W-:-:S03]  /*2b000*/  SHF.R.S32.HI R9, RZ, 0x4, R9 ;  /* 0x00000004ff097819 */ /* 0x000fc60000011409 */
[----:B------:R-:W-:-:S05]  /*2b010*/  IMAD.IADD R0, R3, 0x1, -R0 ;  /* 0x0000000103007824 */ /* 0x000fca00078e0a00 */
[----:B------:R-:W-:-:S04]  /*2b020*/  SHF.R.S32.HI R2, RZ, 0x1f, R0 ;  /* 0x0000001fff027819 */ /* 0x000fc80000011400 */
[----:B------:R-:W-:-:S04]  /*2b030*/  LEA.HI R0, R2, R0, RZ, 0x2 ;  /* 0x0000000002007211 */ /* 0x000fc800078f10ff */
[----:B------:R-:W-:Y:S01]  /*2b040*/  SHF.R.S32.HI R16, RZ, 0x2, R0 ;  /* 0x00000002ff107819 */ /* 0x000fe20000011400 */
[----:B------:R-:W-:Y:S06]  /*2b050*/  BRA.DIV UR4, `(.L_x_1934) ;  /* 0x0000000e04b47947 */ /* 0x000fec000b800000 */
[----:B-----5:R-:W1:Y:S04]  /*2b060*/  SHFL.BFLY PT, R5, R7, 0x2, 0x1f ;  /* 0x0c401f0007057f89 */ /* 0x020e6800000e0000 */
[----:B------:R-:W2:Y:S01]  /*2b070*/  SHFL.BFLY PT, R2, R6, 0x2, 0x1f ;  /* 0x0c401f0006027f89 */ /* 0x000ea200000e0000 */
[----:B-1----:R-:W-:Y:S01]  /*2b080*/  FADD.FTZ R5, R5, R7 ;  /* 0x0000000705057221 */ /* 0x002fe20000010000 */
[----:B--2---:R-:W-:-:S04]  /*2b090*/  FADD.FTZ R2, R2, R6 ;  /* 0x0000000602027221 */ /* 0x004fc80000010000 */
[----:B------:R-:W1:Y:S04]  /*2b0a0*/  SHFL.BFLY PT, R12, R5, 0x1, 0x1f ;  /* 0x0c201f00050c7f89 */ /* 0x000e6800000e0000 */
[----:B------:R2:W4:Y:S01]  /*2b0b0*/  SHFL.BFLY PT, R13, R2, 0x1, 0x1f ;  /* 0x0c201f00020d7f89 */ /* 0x00052200000e0000 */
[----:B-1----:R-:W-:-:S07]  /*2b0c0*/  FADD.FTZ R12, R5, R12 ;  /* 0x0000000c050c7221 */ /* 0x002fce0000010000 */
.L_x_1941:
[----:B------:R-:W1:Y:S01]  /*2b0d0*/  S2R R17, SR_TID.X ;  /* 0x0000000000117919 */ /* 0x000e620000002100 */
[----:B----4-:R-:W-:Y:S01]  /*2b0e0*/  FADD.FTZ R13, R2, R13 ;  /* 0x0000000d020d7221 */ /* 0x010fe20000010000 */
[----:B------:R-:W4:Y:S01]  /*2b0f0*/  S2UR UR4, SR_CgaCtaId ;  /* 0x00000000000479c3 */ /* 0x000f220000008800 */
[----:B------:R-:W-:Y:S01]  /*2b100*/  FSETP.NE.FTZ.AND P4, PT, R12, RZ, PT ;  /* 0x000000ff0c00720b */ /* 0x000fe20003f95000 */
[----:B------:R-:W-:Y:S01]  /*2b110*/  IMAD.MOV.U32 R3, RZ, RZ, 0x3f800000 ;  /* 0x3f800000ff037424 */ /* 0x000fe200078e00ff */
[----:B------:R-:W-:-:S05]  /*2b120*/  MOV R0, 0x3f800000 ;  /* 0x3f80000000007802 */ /* 0x000fca0000000f00 */
[----:B------:R-:W-:Y:S01]  /*2b130*/  BAR.SYNC.DEFER_BLOCKING 0x0 ;  /* 0x0000000000007b1d */ /* 0x000fe20000010000 */
[----:B------:R-:W-:-:S05]  /*2b140*/  FSETP.NE.FTZ.AND P3, PT, R13, RZ, PT ;  /* 0x000000ff0d00720b */ /* 0x000fca0003f75000 */
[----:B------:R-:W3:Y:S01]  /*2b150*/  LDL.LU R20, [R1+0x154] ;  /* 0x0001540001147983 */ /* 0x000ee20000300800 */
[----:B-1----:R-:W-:-:S07]  /*2b160*/  SHF.R.S32.HI R18, RZ, 0x1f, R17 ;  /* 0x0000001fff127819 */ /* 0x002fce0000011411 */
[----:B------:R-:W1:Y:S01]  /*2b170*/  @P3 MUFU.RCP R3, R13 ;  /* 0x0000000d00033308 */ /* 0x000e620000001000 */
[----:B------:R-:W-:Y:S01]  /*2b180*/  UMOV UR5, 0x400 ;  /* 0x0000040000057882 */ /* 0x000fe20000000000 */
[----:B------:R-:W-:Y:S01]  /*2b190*/  MOV R7, 0x40 ;  /* 0x0000004000077802 */ /* 0x000fe20000000f00 */
[----:B------:R-:W3:Y:S01]  /*2b1a0*/  LDL.LU R19, [R1+0x158] ;  /* 0x0001580001137983 */ /* 0x000ee20000300800 */
[CC--:B------:R-:W-:Y:S02]  /*2b1b0*/  LEA.HI R4, R18.reuse, R17.reuse, RZ, 0x2 ;  /* 0x0000001112047211 */ /* 0x0c0fe400078f10ff */
[----:B------:R-:W-:Y:S02]  /*2b1c0*/  LEA.HI R15, R18, R17, RZ, 0x5 ;  /* 0x00000011120f7211 */ /* 0x000fe400078f28ff */
[----:B------:R-:W1:Y:S01]  /*2b1d0*/  @P4 MUFU.RCP R0, R12 ;  /* 0x0000000c00004308 */ /* 0x000e620000001000 */
[--C-:B------:R-:W-:Y:S01]  /*2b1e0*/  SHF.R.S32.HI R5, RZ, 0x2, R4.reuse ;  /* 0x00000002ff057819 */ /* 0x100fe20000011404 */
[----:B----4-:R-:W-:Y:S01]  /*2b1f0*/  ULEA UR4, UR4, UR5, 0x18 ;  /* 0x0000000504047291 */ /* 0x010fe2000f8ec03f */
[----:B--2---:R-:W-:Y:S01]  /*2b200*/  SHF.R.S32.HI R2, RZ, 0x1f, R4 ;  /* 0x0000001fff027819 */ /* 0x004fe20000011404 */
[----:B------:R2:W5:Y:S01]  /*2b210*/  LDL R50, [R1+0x15c] ;  /* 0x00015c0001327983 */ /* 0x0005620000100800 */
[----:B------:R-:W-:-:S02]  /*2b220*/  LOP3.LUT R4, R4, 0x1ffffffc, RZ, 0xc0, !PT ;  /* 0x1ffffffc04047812 */ /* 0x000fc400078ec0ff */
[----:B------:R-:W-:Y:S02]  /*2b230*/  LEA.HI R2, R2, R5, RZ, 0x3 ;  /* 0x0000000502027211 */ /* 0x000fe400078f18ff */
[----:B------:R-:W-:Y:S01]  /*2b240*/  SHF.R.S32.HI R8, RZ, 0x5, R15 ;  /* 0x00000005ff087819 */ /* 0x000fe2000001140f */
[C---:B-1----:R-:W-:Y:S01]  /*2b250*/  FMUL.FTZ R171, R3.reuse, R171 ;  /* 0x000000ab03ab7220 */ /* 0x042fe20000410000 */
[----:B------:R-:W-:Y:S01]  /*2b260*/  LOP3.LUT R2, R2, 0xfffffff8, RZ, 0xc0, !PT ;  /* 0xfffffff802027812 */ /* 0x000fe200078ec0ff */
[C---:B------:R-:W-:Y:S01]  /*2b270*/  FMUL.FTZ R170, R3.reuse, R170 ;  /* 0x000000aa03aa7220 */ /* 0x040fe20000410000 */
[----:B------:R-:W-:Y:S01]  /*2b280*/  IADD3 R4, -R4, R17, RZ ;  /* 0x0000001104047210 */ /* 0x000fe20007ffe1ff */
[----:B------:R-:W-:Y:S01]  /*2b290*/  FMUL.FTZ R167, R3, R167 ;  /* 0x000000a703a77220 */ /* 0x000fe20000410000 */
[----:B------:R-:W-:Y:S01]  /*2b2a0*/  IADD3 R2, R5, -R2, RZ ;  /* 0x8000000205027210 */ /* 0x000fe20007ffe0ff */
[C---:B------:R-:W-:Y:S01]  /*2b2b0*/  FMUL.FTZ R166, R3.reuse, R166 ;  /* 0x000000a603a67220 */ /* 0x040fe20000410000 */
[C---:B------:R-:W-:Y:S01]  /*2b2c0*/  FMUL.FTZ R163, R3.reuse, R163 ;  /* 0x000000a303a37220 */ /* 0x040fe20000410000 */
[----:B------:R-:W-:Y:S01]  /*2b2d0*/  IMAD R4, R8, 0x200, R4 ;  /* 0x0000020008047824 */ /* 0x000fe200078e0204 */
[C---:B------:R-:W-:Y:S01]  /*2b2e0*/  LOP3.LUT R6, R2.reuse, 0x1, RZ, 0xc0, !PT ;  /* 0x0000000102067812 */ /* 0x040fe200078ec0ff */
[C---:B------:R-:W-:Y:S01]  /*2b2f0*/  IMAD.SHL.U32 R5, R2.reuse, 0x40, RZ ;  /* 0x0000004002057824 */ /* 0x040fe200078e00ff */
[----:B------:R-:W-:Y:S01]  /*2b300*/  R2P PR, R2, 0x6 ;  /* 0x0000000602007804 */ /* 0x000fe20000000000 */
[----:B------:R-:W-:Y:S01]  /*2b310*/  FMUL.FTZ R162, R3, R162 ;  /* 0x000000a203a27220 */ /* 0x000fe20000410000 */
[----:B------:R-:W-:Y:S01]  /*2b320*/  ISETP.NE.U32.AND P0, PT, R6, 0x1, PT ;  /* 0x000000010600780c */ /* 0x000fe20003f05070 */
[----:B------:R-:W-:Y:S01]  /*2b330*/  IMAD.MOV.U32 R6, RZ, RZ, 0x20 ;  /* 0x00000020ff067424 */ /* 0x000fe200078e00ff */
[----:B------:R-:W-:Y:S01]  /*2b340*/  LOP3.LUT R5, R5, 0x1c0, RZ, 0xc0, !PT ;  /* 0x000001c005057812 */ /* 0x000fe200078ec0ff */
[C---:B------:R-:W-:Y:S01]  /*2b350*/  FMUL.FTZ R159, R3.reuse, R159 ;  /* 0x0000009f039f7220 */ /* 0x040fe20000410000 */
[C---:B------:R-:W-:Y:S01]  /*2b360*/  FMUL.FTZ R158, R3.reuse, R158 ;  /* 0x0000009e039e7220 */ /* 0x040fe20000410000 */
[----:B------:R-:W-:Y:S01]  /*2b370*/  FMUL.FTZ R155, R3, R155 ;  /* 0x0000009b039b7220 */ /* 0x000fe20000410000 */
[----:B------:R-:W-:Y:S01]  /*2b380*/  LEA.HI R5, R5, R5, RZ, 0x1d ;  /* 0x0000000505057211 */ /* 0x000fe200078fe8ff */
[C---:B------:R-:W-:Y:S01]  /*2b390*/  FMUL.FTZ R154, R3.reuse, R154 ;  /* 0x0000009a039a7220 */ /* 0x040fe20000410000 */
[----:B------:R-:W-:Y:S01]  /*2b3a0*/  SEL R6, R6, 0xffffffe0, P0 ;  /* 0xffffffe006067807 */ /* 0x000fe20000000000 */
[C---:B------:R-:W-:Y:S01]  /*2b3b0*/  FMUL.FTZ R151, R3.reuse, R151 ;  /* 0x0000009703977220 */ /* 0x040fe20000410000 */
[----:B------:R-:W-:Y:S01]  /*2b3c0*/  LEA R2, R4, R5, 0x1 ;  /* 0x0000000504027211 */ /* 0x000fe200078e08ff */
[C---:B------:R-:W-:Y:S01]  /*2b3d0*/  FMUL.FTZ R150, R3.reuse, R150 ;  /* 0x0000009603967220 */ /* 0x040fe20000410000 */
[C---:B------:R-:W-:Y:S01]  /*2b3e0*/  FMUL.FTZ R147, R3.reuse, R147 ;  /* 0x0000009303937220 */ /* 0x040fe20000410000 */
[C---:B------:R-:W-:Y:S01]  /*2b3f0*/  FMUL.FTZ R146, R3.reuse, R146 ;  /* 0x0000009203927220 */ /* 0x040fe20000410000 */
[----:B------:R-:W-:Y:S01]  /*2b400*/  LEA R2, R2, UR4, 0x2 ;  /* 0x0000000402027c11 */ /* 0x000fe2000f8e10ff */
[C---:B------:R-:W-:Y:S01]  /*2b410*/  FMUL.FTZ R143, R3.reuse, R143 ;  /* 0x0000008f038f7220 */ /* 0x040fe20000410000 */
[----:B------:R-:W-:Y:S01]  /*2b420*/  FMUL.FTZ R142, R3, R142 ;  /* 0x0000008e038e7220 */ /* 0x000fe20000410000 */
[----:B------:R-:W-:Y:S01]  /*2b430*/  SEL R7, R7, 0xffffffc0, !P1 ;  /* 0xffffffc007077807 */ /* 0x000fe20004800000 */
[----:B------:R-:W-:Y:S01]  /*2b440*/  FMUL.FTZ R168, R0, R168 ;  /* 0x000000a800a87220 */ /* 0x000fe20000410000 */
[----:B------:R-:W-:-:S02]  /*2b450*/  IMAD.IADD R3, R2, 0x1, R6 ;  /* 0x0000000102037824 */ /* 0x000fc400078e0206 */
        /* <DEDUP_REMOVED lines=15> */
[C---:B------:R-:W-:Y:S01]  /*2b550*/  VIADD R0, R2.reuse, 0x80 ;  /* 0x0000008002007836 */ /* 0x040fe20000000000 */
[CC--:B------:R-:W-:Y:S01]  /*2b560*/  IADD3 R5, R2.reuse, R7.reuse, RZ ;  /* 0x0000000702057210 */ /* 0x0c0fe20007ffe0ff */
[----:B------:R-:W-:Y:S01]  /*2b570*/  @P2 VIADD R0, R2, 0xffffff80 ;  /* 0xffffff8002002836 */ /* 0x000fe20000000000 */
[----:B------:R-:W-:Y:S01]  /*2b580*/  IADD3 R4, R3, R7, RZ ;  /* 0x0000000703047210 */ /* 0x000fe20007ffe0ff */
[----:B------:R-:W-:Y:S01]  /*2b590*/  STS.64 [R2], R168 ;  /* 0x000000a802007388 */ /* 0x000fe20000000a00 */
[----:B------:R-:W-:-:S02]  /*2b5a0*/  R2UR UR12, R48 ;  /* 0x00000000300c72ca */ /* 0x000fc400000e0000 */
[C---:B------:R-:W-:Y:S01]  /*2b5b0*/  R2UR UR13, R49.reuse ;  /* 0x00000000310d72ca */ /* 0x040fe200000e0000 */
[----:B------:R1:W-:Y:S01]  /*2b5c0*/  STS.64 [R2+0x800], R170 ;  /* 0x000800aa02007388 */ /* 0x0003e20000000a00 */
[----:B------:R-:W-:Y:S02]  /*2b5d0*/  R2UR UR10, R48 ;  /* 0x00000000300a72ca */ /* 0x000fe400000e0000 */
[----:B------:R-:W-:Y:S01]  /*2b5e0*/  R2UR UR11, R49 ;  /* 0x00000000310b72ca */ /* 0x000fe200000e0000 */
[----:B------:R-:W-:Y:S04]  /*2b5f0*/  STS.64 [R3], R164 ;  /* 0x000000a403007388 */ /* 0x000fe80000000a00 */
[----:B------:R4:W-:Y:S04]  /*2b600*/  STS.64 [R3+0x800], R166 ;  /* 0x000800a603007388 */ /* 0x0009e80000000a00 */
[----:B------:R-:W-:Y:S04]  /*2b610*/  STS.64 [R5], R160 ;  /* 0x000000a005007388 */ /* 0x000fe80000000a00 */
[----:B------:R-:W-:Y:S04]  /*2b620*/  STS.64 [R5+0x800], R162 ;  /* 0x000800a205007388 */ /* 0x000fe80000000a00 */
[----:B------:R-:W-:Y:S04]  /*2b630*/  STS.64 [R4], R156 ;  /* 0x0000009c04007388 */ /* 0x000fe80000000a00 */
[----:B------:R-:W-:Y:S01]  /*2b640*/  STS.64 [R4+0x800], R158 ;  /* 0x0008009e04007388 */ /* 0x000fe20000000a00 */
[----:B-1----:R-:W-:-:S03]  /*2b650*/  IADD3 R2, R6, R0, RZ ;  /* 0x0000000006027210 */ /* 0x002fc60007ffe0ff */
[----:B------:R-:W-:Y:S04]  /*2b660*/  STS.64 [R0], R152 ;  /* 0x0000009800007388 */ /* 0x000fe80000000a00 */
[----:B------:R1:W-:Y:S01]  /*2b670*/  STS.64 [R0+0x800], R154 ;  /* 0x0008009a00007388 */ /* 0x0003e20000000a00 */
[----:B----4-:R-:W-:-:S03]  /*2b680*/  IMAD.IADD R3, R7, 0x1, R0 ;  /* 0x0000000107037824 */ /* 0x010fc600078e0200 */
[----:B------:R-:W-:Y:S04]  /*2b690*/  STS.64 [R2], R148 ;  /* 0x0000009402007388 */ /* 0x000fe80000000a00 */
[----:B------:R4:W-:Y:S04]  /*2b6a0*/  STS.64 [R2+0x800], R150 ;  /* 0x0008009602007388 */ /* 0x0009e80000000a00 */
[----:B------:R-:W-:Y:S04]  /*2b6b0*/  STS.64 [R3], R144 ;  /* 0x0000009003007388 */ /* 0x000fe80000000a00 */
[----:B------:R-:W-:Y:S01]  /*2b6c0*/  STS.64 [R3+0x800], R146 ;  /* 0x0008009203007388 */ /* 0x000fe20000000a00 */
[----:B-1----:R-:W-:-:S05]  /*2b6d0*/  IADD3 R0, R7, R2, RZ ;  /* 0x0000000207007210 */ /* 0x002fca0007ffe0ff */
[----:B------:R-:W-:Y:S04]  /*2b6e0*/  STS.64 [R0], R140 ;  /* 0x0000008c00007388 */ /* 0x000fe80000000a00 */
[----:B------:R1:W-:Y:S04]  /*2b6f0*/  STS.64 [R0+0x800], R142 ;  /* 0x0008008e00007388 */ /* 0x0003e80000000a00 */
[----:B------:R-:W3:Y:S04]  /*2b700*/  LD.E.64 R10, desc[UR12][R134.64+0xb0] ;  /* 0x0000b00c860a7980 */ /* 0x000ee8000c101b00 */
[----:B------:R-:W2:Y:S01]  /*2b710*/  LD.E R7, desc[UR10][R134.64+0x60] ;  /* 0x0000600a86077980 */ /* 0x000ea2000c101900 */
[----:B----4-:R-:W4:Y:S01]  /*2b720*/  @P4 MUFU.LG2 R2, R12 ;  /* 0x0000000c00024308 */ /* 0x010f220000000c00 */
[----:B------:R-:W-:Y:S01]  /*2b730*/  MOV R46, 0xff800000 ;  /* 0xff800000002e7802 */ /* 0x000fe20000000f00 */
[----:B------:R-:W-:Y:S01]  /*2b740*/  IMAD.MOV.U32 R45, RZ, RZ, -0x800000 ;  /* 0xff800000ff2d7424 */ /* 0x000fe200078e00ff */
[----:B------:R-:W-:Y:S01]  /*2b750*/  LOP3.LUT R4, R15, 0xffffffe0, RZ, 0xc0, !PT ;  /* 0xffffffe00f047812 */ /* 0x000fe200078ec0ff */
[----:B------:R-:W1:Y:S01]  /*2b760*/  S2R R47, SR_CTAID.X ;  /* 0x00000000002f7919 */ /* 0x000e620000002500 */
[----:B------:R-:W-:-:S02]  /*2b770*/  R2UR UR14, R48 ;  /* 0x00000000300e72ca */ /* 0x000fc400000e0000 */
[----:B------:R-:W-:Y:S01]  /*2b780*/  R2UR UR15, R49 ;  /* 0x00000000310f72ca */ /* 0x000fe200000e0000 */
[----:B------:R-:W1:Y:S01]  /*2b790*/  @P3 MUFU.LG2 R5, R13 ;  /* 0x0000000d00053308 */ /* 0x000e620000000c00 */
[----:B------:R-:W-:Y:S01]  /*2b7a0*/  SHF.R.S32.HI R6, RZ, 0x1f, R8 ;  /* 0x0000001fff067819 */ /* 0x000fe20000011408 */
[----:B----4-:R-:W-:Y:S01]  /*2b7b0*/  @P4 FMUL.FTZ R2, R2, 0.69314718246459960938 ;  /* 0x3f31721802024820 */ /* 0x010fe20000410000 */
[----:B-1----:R-:W-:-:S03]  /*2b7c0*/  LEA.HI R0, R18, R17, RZ, 0x4 ;  /* 0x0000001112007211 */ /* 0x002fc600078f20ff */
[----:B------:R-:W-:Y:S01]  /*2b7d0*/  @P4 FFMA.FTZ R46, R14, R38, R2 ;  /* 0x000000260e2e4223 */ /* 0x000fe20000010002 */
[----:B------:R-:W-:Y:S01]  /*2b7e0*/  LOP3.LUT R0, R0, 0xfffffff0, RZ, 0xc0, !PT ;  /* 0xfffffff000007812 */ /* 0x000fe200078ec0ff */
[----:B------:R-:W-:-:S04]  /*2b7f0*/  @P3 FMUL.FTZ R5, R5, 0.69314718246459960938 ;  /* 0x3f31721805053820 */ /* 0x000fc80000410000 */
[----:B------:R-:W-:Y:S02]  /*2b800*/  IMAD.IADD R44, R17, 0x1, -R0 ;  /* 0x00000001112c7824 */ /* 0x000fe400078e0a00 */
[----:B------:R-:W-:Y:S02]  /*2b810*/  IMAD.SHL.U32 R0, R9, 0x40, RZ ;  /* 0x0000004009007824 */ /* 0x000fe400078e00ff */
[----:B------:R-:W-:Y:S01]  /*2b820*/  @P3 FFMA.FTZ R45, R14, R39, R5 ;  /* 0x000000270e2d3223 */ /* 0x000fe20000010005 */
[----:B------:R-:W-:Y:S02]  /*2b830*/  IADD3 R5, -R4, R17, RZ ;  /* 0x0000001104057210 */ /* 0x000fe40007ffe1ff */
[----:B------:R-:W-:Y:S02]  /*2b840*/  LEA.HI R3, R44, R44, RZ, 0x1 ;  /* 0x0000002c2c037211 */ /* 0x000fe400078f08ff */
[----:B------:R-:W-:Y:S02]  /*2b850*/  LOP3.LUT R0, R0, 0x1c0, RZ, 0xc0, !PT ;  /* 0x000001c000007812 */ /* 0x000fe400078ec0ff */
[----:B------:R-:W-:-:S02]  /*2b860*/  SHF.L.U32 R2, R3, 0x2, RZ ;  /* 0x0000000203027819 */ /* 0x000fc400000006ff */
[----:B------:R-:W-:Y:S02]  /*2b870*/  LOP3.LUT P0, RZ, R5, 0x3, RZ, 0xc0, !PT ;  /* 0x0000000305ff7812 */ /* 0x000fe4000780c0ff */
[----:B------:R-:W-:Y:S02]  /*2b880*/  LOP3.LUT R2, R0, 0x38, R2, 0xf8, !PT ;  /* 0x0000003800027812 */ /* 0x000fe400078ef802 */
[----:B------:R-:W-:-:S04]  /*2b890*/  SHF.R.U32.HI R0, RZ, 0x3, R0 ;  /* 0x00000003ff007819 */ /* 0x000fc80000011600 */
[----:B------:R-:W-:Y:S02]  /*2b8a0*/  LOP3.LUT R4, R2, R0, RZ, 0x3c, !PT ;  /* 0x0000000002047212 */ /* 0x000fe400078e3cff */
[----:B------:R-:W-:Y:S02]  /*2b8b0*/  LOP3.LUT R0, R3, 0xffffffe, RZ, 0xc0, !PT ;  /* 0x0ffffffe03007812 */ /* 0x000fe400078ec0ff */
[----:B------:R-:W-:-:S03]  /*2b8c0*/  LEA.HI R2, R6, R8, RZ, 0x2 ;  /* 0x0000000806027211 */ /* 0x000fc600078f10ff */
[----:B------:R-:W-:Y:S01]  /*2b8d0*/  IMAD.IADD R0, R44, 0x1, -R0 ;  /* 0x000000012c007824 */ /* 0x000fe200078e0a00 */
[----:B------:R-:W-:-:S04]  /*2b8e0*/  LOP3.LUT R2, R2, 0xffffffc, RZ, 0xc0, !PT ;  /* 0x0ffffffc02027812 */ /* 0x000fc800078ec0ff */
[----:B------:R-:W-:Y:S02]  /*2b8f0*/  LEA R0, R0, R4, 0x2 ;  /* 0x0000000400007211 */ /* 0x000fe400078e10ff */
[----:B------:R1:W5:Y:S01]  /*2b900*/  LD.E.64 R4, desc[UR10][R134.64+0xa8] ;  /* 0x0000a80a86047980 */ /* 0x000362000c101b00 */
[----:B------:R-:W-:Y:S01]  /*2b910*/  IADD3 R2, R8, -R2, RZ ;  /* 0x8000000208027210 */ /* 0x000fe20007ffe0ff */
[----:B------:R-:W-:Y:S01]  /*2b920*/  IMAD.SHL.U32 R8, R47, 0x40, RZ ;  /* 0x000000402f087824 */ /* 0x000fe200078e00ff */
[----:B------:R-:W-:Y:S02]  /*2b930*/  LEA R0, R0, UR4, 0x2 ;  /* 0x0000000400007c11 */ /* 0x000fe4000f8e10ff */
[----:B------:R-:W-:Y:S01]  /*2b940*/  LEA R2, R2, R16, 0x4 ;  /* 0x0000001002027211 */ /* 0x000fe200078e20ff */
[----:B------:R-:W-:Y:S01]  /*2b950*/  BSSY B0, `(.L_x_1935) ;  /* 0x000001f000007945 */ /* 0x000fe20003800000 */
[----:B---3--:R-:W-:Y:S02]  /*2b960*/  IMAD R3, R10, UR8, R20 ;  /* 0x000000080a037c24 */ /* 0x008fe4000f8e0214 */
[----:B------:R1:W5:Y:S02]  /*2b970*/  LD.E R10, desc[UR14][R134.64+0xcc] ;  /* 0x0000cc0e860a7980 */ /* 0x000364000c101900 */
[----:B--2---:R-:W-:-:S02]  /*2b980*/  IMAD R3, R3, R7, R19 ;  /* 0x0000000703037224 */ /* 0x004fc400078e0213 */
[----:B------:R1:W5:Y:S02]  /*2b990*/  LD.E.64 R6, desc[UR12][R134.64+0x78] ;  /* 0x0000780c86067980 */ /* 0x000364000c101b00 */
[----:B------:R-:W-:Y:S01]  /*2b9a0*/  IMAD R8, R11, R3, R8 ;  /* 0x000000030b087224 */ /* 0x000fe200078e0208 */
[----:B------:R-:W-:Y:S06]  /*2b9b0*/  BAR.SYNC.DEFER_BLOCKING 0x0 ;  /* 0x0000000000007b1d */ /* 0x000fec0000010000 */
[----:B------:R1:W2:Y:S04]  /*2b9c0*/  LDS.128 R40, [R0] ;  /* 0x0000000000287984 */ /* 0x0002a80000000c00 */
[----:B------:R1:W3:Y:S04]  /*2b9d0*/  LDS.128 R36, [R0+0x800] ;  /* 0x0008000000247984 */ /* 0x0002e80000000c00 */
[----:B------:R1:W4:Y:S04]  /*2b9e0*/  LDS.128 R32, [R0+0x1000] ;  /* 0x0010000000207984 */ /* 0x0003280000000c00 */
[----:B------:R1:W1:Y:S04]  /*2b9f0*/  LDS.128 R28, [R0+0x1800] ;  /* 0x00180000001c7984 */ /* 0x0002680000000c00 */
[----:B------:R1:W1:Y:S04]  /*2ba00*/  LDS.128 R24, [R0+0x2000] ;  /* 0x0020000000187984 */ /* 0x0002680000000c00 */
[----:B------:R1:W1:Y:S04]  /*2ba10*/  LDS.128 R20, [R0+0x2800] ;  /* 0x0028000000147984 */ /* 0x0002680000000c00 */
[----:B------:R1:W1:Y:S04]  /*2ba20*/  LDS.128 R16, [R0+0x3000] ;  /* 0x0030000000107984 */ /* 0x0002680000000c00 */
[----:B------:R1:W1:Y:S01]  /*2ba30*/  LDS.128 R12, [R0+0x3800] ;  /* 0x00380000000c7984 */ /* 0x0002620000000c00 */
[----:B------:R-:W-:Y:S05]  /*2ba40*/  @P0 BRA `(.L_x_1936) ;  /* 0x00000000003c0947 */ /* 0x000fea0003800000 */
[----:B-1---5:R-:W-:Y:S02]  /*2ba50*/  IMAD R0, R47, -0x40, R50 ;  /* 0xffffffc02f007824 */ /* 0x022fe400078e0232 */
[----:B------:R-:W-:-:S03]  /*2ba60*/  VIADD R3, R2, 0x8 ;  /* 0x0000000802037836 */ /* 0x000fc60000000000 */
[-C--:B------:R-:W-:Y:S02]  /*2ba70*/  ISETP.GE.AND P2, PT, R2, R0.reuse, PT ;  /* 0x000000000200720c */ /* 0x080fe40003f46270 */
[----:B------:R-:W-:Y:S02]  /*2ba80*/  ISETP.GE.AND P1, PT, R3, R0, PT ;  /* 0x000000000300720c */ /* 0x000fe40003f26270 */
[----:B------:R-:W-:Y:S02]  /*2ba90*/  SHF.R.S32.HI R3, RZ, 0x1f, R8 ;  /* 0x0000001fff037819 */ /* 0x000fe40000011408 */
[----:B------:R-:W-:-:S04]  /*2baa0*/  IADD3 R0, P0, R8, R2, RZ ;  /* 0x0000000208007210 */ /* 0x000fc80007f1e0ff */
[----:B------:R-:W-:Y:S02]  /*2bab0*/  LEA.HI.X.SX32 R3, R2, R3, 0x1, P0 ;  /* 0x0000000302037211 */ /* 0x000fe400000f0eff */
[----:B------:R-:W-:Y:S02]  /*2bac0*/  LEA R2, P0, R0, R4, 0x2 ;  /* 0x0000000400027211 */ /* 0x000fe400078010ff */
[C---:B------:R-:W-:Y:S02]  /*2bad0*/  @!P2 R2UR UR10, R48.reuse ;  /* 0x00000000300aa2ca */ /* 0x040fe400000e0000 */
[C---:B------:R-:W-:Y:S02]  /*2bae0*/  @!P2 R2UR UR11, R49.reuse ;  /* 0x00000000310ba2ca */ /* 0x040fe400000e0000 */
[----:B------:R-:W-:Y:S02]  /*2baf0*/  @!P1 R2UR UR4, R48 ;  /* 0x00000000300492ca */ /* 0x000fe400000e0000 */
[----:B------:R-:W-:-:S02]  /*2bb00*/  @!P1 R2UR UR5, R49 ;  /* 0x00000000310592ca */ /* 0x000fc400000e0000 */
[----:B------:R-:W-:-:S07]  /*2bb10*/  LEA.HI.X R3, R0, R5, R3, 0x2, P0 ;  /* 0x0000000500037211 */ /* 0x000fce00000f1403 */
[----:B------:R1:W-:Y:S04]  /*2bb20*/  @!P2 ST.E desc[UR10][R2.64], R46 ;  /* 0x0000002e0200a985 */ /* 0x0003e8000c10190a */
[----:B------:R1:W-:Y:S02]  /*2bb30*/  @!P1 ST.E desc[UR4][R2.64+0x20], R45 ;  /* 0x0000202d02009985 */ /* 0x0003e4000c101904 */
.L_x_1936:
[----:B------:R-:W-:Y:S05]  /*2bb40*/  BSYNC B0 ;  /* 0x0000000000007941 */ /* 0x000fea0003800000 */
.L_x_1935:
[----:B------:R-:W-:Y:S02]  /*2bb50*/  R2UR UR4, R48 ;  /* 0x00000000300472ca */ /* 0x000fe400000e0000 */
[----:B------:R-:W-:-:S13]  /*2bb60*/  R2UR UR5, R49 ;  /* 0x00000000310572ca */ /* 0x000fda00000e0000 */
[----:B-1----:R-:W2:Y:S01]  /*2bb70*/  LD.E R134, desc[UR4][R134.64+0xc0] ;  /* 0x0000c00486867980 */ /* 0x002ea2000c101900 */
[----:B------:R-:W-:Y:S01]  /*2bb80*/  IMAD.SHL.U32 R2, R44, 0x4, RZ ;  /* 0x000000042c027824 */ /* 0x000fe200078e00ff */
[----:B------:R-:W-:Y:S01]  /*2bb90*/  MOV R11, 0x1f0 ;  /* 0x000001f0000b7802 */ /* 0x000fe20000000f00 */
[----:B-----5:R-:W-:Y:S02]  /*2bba0*/  IMAD R5, R47, -0x40, R50 ;  /* 0xffffffc02f057824 */ /* 0x020fe400078e0232 */
[C---:B------:R-:W-:Y:S01]  /*2bbb0*/  VIADD R0, R9.reuse, 0x8 ;  /* 0x0000000809007836 */ /* 0x040fe20000000000 */
[--C-:B------:R-:W-:Y:S02]  /*2bbc0*/  SHF.R.S32.HI R3, RZ, 0x1f, R2.reuse ;  /* 0x0000001fff037819 */ /* 0x100fe40000011402 */
[----:B--2---:R-:W-:Y:S01]  /*2bbd0*/  ISETP.GE.AND P0, PT, R2, R134, PT ;  /* 0x000000860200720c */ /* 0x004fe20003f06270 */
[----:B------:R-:W-:-:S03]  /*2bbe0*/  IMAD.WIDE R2, R9, 0x40, R2 ;  /* 0x0000004009027825 */ /* 0x000fc600078e0202 */
[----:B------:R-:W-:Y:S01]  /*2bbf0*/  ISETP.GE.OR P6, PT, R0, R5, P0 ;  /* 0x000000050000720c */ /* 0x000fe200007c6670 */
[----:B------:R-:W-:-:S05]  /*2bc00*/  IMAD R0, R8, R10, RZ ;  /* 0x0000000a08007224 */ /* 0x000fca00078e02ff */
[----:B------:R-:W-:-:S04]  /*2bc10*/  IADD3 R4, P1, R2, R0, RZ ;  /* 0x0000000002047210 */ /* 0x000fc80007f3e0ff */
[----:B------:R-:W-:Y:S02]  /*2bc20*/  LEA.HI.X.SX32 R0, R0, R3, 0x1, P1 ;  /* 0x0000000300007211 */ /* 0x000fe400008f0eff */
[----:B------:R-:W-:Y:S01]  /*2bc30*/  LEA R2, P1, R4, R6, 0x2 ;  /* 0x0000000604027211 */ /* 0x000fe200078210ff */
[----:B------:R-:W-:Y:S01]  /*2bc40*/  VIADD R6, R9, 0x10 ;  /* 0x0000001009067836 */ /* 0x000fe20000000000 */
[----:B------:R-:W-:Y:S02]  /*2bc50*/  @!P6 R2UR UR4, R48 ;  /* 0x000000003004e2ca */ /* 0x000fe400000e0000 */
[----:B------:R-:W-:Y:S02]  /*2bc60*/  @!P6 R2UR UR5, R49 ;  /* 0x000000003105e2ca */ /* 0x000fe400000e0000 */
[----:B------:R-:W-:Y:S01]  /*2bc70*/  LEA.HI.X R3, R4, R7, R0, 0x2, P1 ;  /* 0x0000000704037211 */ /* 0x000fe200008f1400 */
[C---:B------:R-:W-:Y:S01]  /*2bc80*/  VIADD R7, R9.reuse, 0x18 ;  /* 0x0000001809077836 */ /* 0x040fe20000000000 */
[----:B------:R-:W-:Y:S01]  /*2bc90*/  ISETP.GE.OR P5, PT, R6, R5, P0 ;  /* 0x000000050600720c */ /* 0x000fe200007a6670 */
[----:B------:R-:W-:-:S02]  /*2bca0*/  VIADD R6, R9, 0x20 ;  /* 0x0000002009067836 */ /* 0x000fc40000000000 */
[----:B------:R-:W-:Y:S01]  /*2bcb0*/  VIADD R4, R9, 0x28 ;  /* 0x0000002809047836 */ /* 0x000fe20000000000 */
[-C--:B------:R-:W-:Y:S01]  /*2bcc0*/  ISETP.GE.OR P4, PT, R7, R5.reuse, P0 ;  /* 0x000000050700720c */ /* 0x080fe20000786670 */
[C---:B------:R-:W-:Y:S01]  /*2bcd0*/  VIADD R0, R9.reuse, 0x30 ;  /* 0x0000003009007836 */ /* 0x040fe20000000000 */
[-C--:B------:R-:W-:Y:S02]  /*2bce0*/  ISETP.GE.OR P3, PT, R6, R5.reuse, P0 ;  /* 0x000000050600720c */ /* 0x080fe40000766670 */
[-C--:B------:R-:W-:Y:S01]  /*2bcf0*/  ISETP.GE.OR P2, PT, R4, R5.reuse, P0 ;  /* 0x000000050400720c */ /* 0x080fe20000746670 */
[----:B---3--:R-:W-:Y:S01]  /*2bd00*/  @!P6 ST.E.128 desc[UR4][R2.64+0x800], R36 ;  /* 0x000800240200e985 */ /* 0x008fe2000c101d04 */
[-C--:B------:R-:W-:Y:S01]  /*2bd10*/  ISETP.GE.OR P1, PT, R0, R5.reuse, P0 ;  /* 0x000000050000720c */ /* 0x080fe20000726670 */
[----:B------:R-:W-:Y:S01]  /*2bd20*/  IMAD.MOV.U32 R4, RZ, RZ, R11 ;  /* 0x000000ffff047224 */ /* 0x000fe200078e000b */
[C---:B------:R-:W-:Y:S01]  /*2bd30*/  ISETP.GE.OR P6, PT, R9.reuse, R5, P0 ;  /* 0x000000050900720c */ /* 0x040fe200007c6670 */
[----:B------:R-:W-:Y:S01]  /*2bd40*/  VIADD R9, R9, 0x38 ;  /* 0x0000003809097836 */ /* 0x000fe20000000000 */
[----:B------:R-:W-:-:S02]  /*2bd50*/  @!P5 R2UR UR16, R48 ;  /* 0x000000003010d2ca */ /* 0x000fc400000e0000 */
[C---:B------:R-:W-:Y:S02]  /*2bd60*/  @!P5 R2UR UR17, R49.reuse ;  /* 0x000000003111d2ca */ /* 0x040fe400000e0000 */
[C---:B------:R-:W-:Y:S02]  /*2bd70*/  @!P4 R2UR UR14, R48.reuse ;  /* 0x00000000300ec2ca */ /* 0x040fe400000e0000 */
[C---:B------:R-:W-:Y:S02]  /*2bd80*/  @!P4 R2UR UR15, R49.reuse ;  /* 0x00000000310fc2ca */ /* 0x040fe400000e0000 */
[C---:B------:R-:W-:Y:S02]  /*2bd90*/  @!P3 R2UR UR12, R48.reuse ;  /* 0x00000000300cb2ca */ /* 0x040fe400000e0000 */
[----:B------:R-:W-:Y:S02]  /*2bda0*/  @!P3 R2UR UR13, R49 ;  /* 0x00000000310db2ca */ /* 0x000fe400000e0000 */
[----:B------:R-:W-:-:S02]  /*2bdb0*/  @!P2 R2UR UR10, R48 ;  /* 0x00000000300aa2ca */ /* 0x000fc400000e0000 */
[C---:B------:R-:W-:Y:S01]  /*2bdc0*/  @!P2 R2UR UR11, R49.reuse ;  /* 0x00000000310ba2ca */ /* 0x040fe200000e0000 */
[----:B----4-:R-:W-:Y:S01]  /*2bdd0*/  @!P5 ST.E.128 desc[UR16][R2.64+0x1000], R32 ;  /* 0x001000200200d985 */ /* 0x010fe2000c101d10 */
[C---:B------:R-:W-:Y:S02]  /*2bde0*/  @!P1 R2UR UR4, R48.reuse ;  /* 0x00000000300492ca */ /* 0x040fe400000e0000 */
[C---:B------:R-:W-:Y:S01]  /*2bdf0*/  @!P1 R2UR UR5, R49.reuse ;  /* 0x00000000310592ca */ /* 0x040fe200000e0000 */
[----:B------:R-:W-:Y:S01]  /*2be00*/  @!P4 ST.E.128 desc[UR14][R2.64+0x1800], R28 ;  /* 0x0018001c0200c985 */ /* 0x000fe2000c101d0e */
[C---:B------:R-:W-:Y:S02]  /*2be10*/  @!P6 R2UR UR20, R48.reuse ;  /* 0x000000003014e2ca */ /* 0x040fe400000e0000 */
[----:B------:R-:W-:Y:S01]  /*2be20*/  @!P6 R2UR UR21, R49 ;  /* 0x000000003115e2ca */ /* 0x000fe200000e0000 */
[----:B------:R-:W-:Y:S01]  /*2be30*/  @!P3 ST.E.128 desc[UR12][R2.64+0x2000], R24 ;  /* 0x002000180200b985 */ /* 0x000fe2000c101d0c */
[----:B------:R-:W-:-:S02]  /*2be40*/  @!P6 R2UR UR18, R48 ;  /* 0x000000003012e2ca */ /* 0x000fc400000e0000 */
[----:B------:R-:W-:Y:S01]  /*2be50*/  @!P6 R2UR UR19, R49 ;  /* 0x000000003113e2ca */ /* 0x000fe200000e0000 */
[----:B------:R-:W-:Y:S01]  /*2be60*/  @!P2 ST.E.128 desc[UR10][R2.64+0x2800], R20 ;  /* 0x002800140200a985 */ /* 0x000fe2000c101d0a */
[----:B------:R-:W-:Y:S01]  /*2be70*/  ISETP.GE.OR P0, PT, R9, R5, P0 ;  /* 0x000000050900720c */ /* 0x000fe20000706670 */
[----:B------:R-:W-:Y:S02]  /*2be80*/  IMAD.MOV.U32 R5, RZ, RZ, 0x0 ;  /* 0x00000000ff057424 */ /* 0x000fe400078e00ff */
[----:B------:R-:W-:Y:S04]  /*2be90*/  @!P1 ST.E.128 desc[UR4][R2.64+0x3000], R16 ;  /* 0x0030001002009985 */ /* 0x000fe8000c101d04 */
[----:B------:R-:W-:Y:S04]  /*2bea0*/  @!P6 ST.E.64 desc[UR20][R2.64], R40 ;  /* 0x000000280200e985 */ /* 0x000fe8000c101b14 */
[----:B------:R1:W-:Y:S02]  /*2beb0*/  @!P6 ST.E.64 desc[UR18][R2.64+0x8], R42 ;  /* 0x0000082a0200e985 */ /* 0x0003e4000c101b12 */
[----:B-1----:R-:W-:Y:S05]  /*2bec0*/  @P0 RET.REL.NODEC R4 `(_ZN5flash24flash_fwd_splitkv_kernelI23Flash_fwd_kernel_traitsILi64ELi64ELi256ELi4ELb0ELb0EN7cutlass10bfloat16_tE19Flash_kernel_traitsILi64ELi64ELi256ELi4ES3_EELb1ELb0ELb0ELb0ELb0ELb0ELb1ELb1EEEvNS_16Flash_fwd_paramsE) ;  /* 0xfffffd40044c0950 */ /* 0x002fea0003c3ffff */
[----:B------:R-:W-:Y:S02]  /*2bed0*/  R2UR UR4, R48 ;  /* 0x00000000300472ca */ /* 0x000fe400000e0000 */
[----:B------:R-:W-:-:S13]  /*2bee0*/  R2UR UR5, R49 ;  /* 0x00000000310572ca */ /* 0x000fda00000e0000 */
[----:B------:R1:W-:Y:S02]  /*2bef0*/  ST.E.128 desc[UR4][R2.64+0x3800], R12 ;  /* 0x0038000c02007985 */ /* 0x0003e4000c101d04 */
[----:B-1----:R-:W-:Y:S02]  /*2bf00*/  IMAD.MOV.U32 R2, RZ, RZ, R11 ;  /* 0x000000ffff027224 */ /* 0x002fe400078e000b */
[----:B------:R-:W-:-:S04]  /*2bf10*/  IMAD.MOV.U32 R3, RZ, RZ, 0x0 ;  /* 0x00000000ff037424 */ /* 0x000fc800078e00ff */
[----:B------:R-:W-:Y:S05]  /*2bf20*/  RET.REL.NODEC R2 `(_ZN5flash24flash_fwd_splitkv_kernelI23Flash_fwd_kernel_traitsILi64ELi64ELi256ELi4ELb0ELb0EN7cutlass10bfloat16_tE19Flash_kernel_traitsILi64ELi64ELi256ELi4ES3_EELb1ELb0ELb0ELb0ELb0ELb0ELb1ELb1EEEvNS_16Flash_fwd_paramsE) ;  /* 0xfffffd4002347950 */ /* 0x000fea0003c3ffff */
.L_x_1934:
[----:B------:R-:W-:Y:S01]  /*2bf30*/  IMAD.MOV.U32 R0, RZ, RZ, 0x2 ;  /* 0x00000002ff007424 */ /* 0x000fe200078e00ff */
[----:B-----5:R-:W-:Y:S01]  /*2bf40*/  MOV R2, R7 ;  /* 0x0000000700027202 */ /* 0x020fe20000000f00 */
[----:B------:R-:W-:Y:S01]  /*2bf50*/  IMAD.MOV.U32 R4, RZ, RZ, -0x1 ;  /* 0xffffffffff047424 */ /* 0x000fe200078e00ff */
[----:B------:R-:W-:-:S07]  /*2bf60*/  MOV R3, 0x1f ;  /* 0x0000001f00037802 */ /* 0x000fce0000000f00 */
[----:B---3--:R-:W-:Y:S05]  /*2bf70*/  WARPSYNC.COLLECTIVE R4, `(.L_x_1937) ;  /* 0x0000000004087348 */ /* 0x008fea0003c00000 */
[----:B------:R1:W2:Y:S02]  /*2bf80*/  SHFL.BFLY P0, R0, R2, R0, R3 ;  /* 0x0c00000002007389 */ /* 0x0002a40000000003 */
[----:B-123--:R-:W-:Y:S01]  /*2bf90*/  ENDCOLLECTIVE ;  /* 0x000000000000791b */ /* 0x00efe20003800000 */
.L_x_1937:
[----:B------:R-:W-:Y:S02]  /*2bfa0*/  MOV R5, R0 ;  /* 0x0000000000057202 */ /* 0x000fe40000000f00 */
[----:B------:R-:W-:-:S03]  /*2bfb0*/  MOV R0, 0x1 ;  /* 0x0000000100007802 */ /* 0x000fc60000000f00 */
[----:B------:R-:W-:-:S04]  /*2bfc0*/  FADD.FTZ R5, R5, R7 ;  /* 0x0000000705057221 */ /* 0x000fc80000010000 */
[----:B------:R-:W-:-:S07]  /*2bfd0*/  IMAD.MOV.U32 R2, RZ, RZ, R5 ;  /* 0x000000ffff027224 */ /* 0x000fce00078e0005 */
[----:B------:R-:W-:Y:S05]  /*2bfe0*/  WARPSYNC.COLLECTIVE R4, `(.L_x_1938) ;  /* 0x0000000004087348 */ /* 0x000fea0003c00000 */
[----:B------:R1:W2:Y:S02]  /*2bff0*/  SHFL.BFLY P0, R0, R2, R0, R3 ;  /* 0x0c00000002007389 */ /* 0x0002a40000000003 */
[----:B-12---:R-:W-:Y:S01]  /*2c000*/  ENDCOLLECTIVE ;  /* 0x000000000000791b */ /* 0x006fe20003800000 */
.L_x_1938:
[----:B------:R-:W-:Y:S01]  /*2c010*/  IMAD.MOV.U32 R12, RZ, RZ, R0 ;  /* 0x000000ffff0c7224 */ /* 0x000fe200078e0000 */
[----:B------:R-:W-:Y:S02]  /*2c020*/  MOV R0, 0x2 ;  /* 0x0000000200007802 */ /* 0x000fe40000000f00 */
[----:B------:R-:W-:Y:S01]  /*2c030*/  MOV R2, R6 ;  /* 0x0000000600027202 */ /* 0x000fe20000000f00 */
[----:B------:R-:W-:-:S07]  /*2c040*/  FADD.FTZ R12, R5, R12 ;  /* 0x0000000c050c7221 */ /* 0x000fce0000010000 */
[----:B------:R-:W-:Y:S05]  /*2c050*/  WARPSYNC.COLLECTIVE R4, `(.L_x_1939) ;  /* 0x0000000004087348 */ /* 0x000fea0003c00000 */
[----:B------:R1:W2:Y:S02]  /*2c060*/  SHFL.BFLY P0, R0, R2, R0, R3 ;  /* 0x0c00000002007389 */ /* 0x0002a40000000003 */
[----:B-12---:R-:W-:Y:S01]  /*2c070*/  ENDCOLLECTIVE ;  /* 0x000000000000791b */ /* 0x006fe20003800000 */
.L_x_1939:
[----:B------:R-:W-:Y:S01]  /*2c080*/  IMAD.MOV.U32 R2, RZ, RZ, R0 ;  /* 0x000000ffff027224 */ /* 0x000fe200078e0000 */
[----:B------:R-:W-:-:S03]  /*2c090*/  MOV R0, 0x1 ;  /* 0x0000000100007802 */ /* 0x000fc60000000f00 */
[----:B------:R-:W-:-:S07]  /*2c0a0*/  FADD.FTZ R2, R2, R6 ;  /* 0x0000000602027221 */ /* 0x000fce0000010000 */
[----:B------:R-:W-:Y:S05]  /*2c0b0*/  WARPSYNC.COLLECTIVE R4, `(.L_x_1940) ;  /* 0x0000000004087348 */ /* 0x000fea0003c00000 */
[----:B------:R1:W2:Y:S02]  /*2c0c0*/  SHFL.BFLY P0, R0, R2, R0, R3 ;  /* 0x0c00000002007389 */ /* 0x0002a40000000003 */
[----:B-12---:R-:W-:Y:S01]  /*2c0d0*/  ENDCOLLECTIVE ;  /* 0x000000000000791b */ /* 0x006fe20003800000 */
.L_x_1940:
[----:B------:R-:W-:Y:S01]  /*2c0e0*/  MOV R13, R0 ;  /* 0x00000000000d7202 */ /* 0x000fe20000000f00 */
[----:B------:R-:W-:Y:S06]  /*2c0f0*/  BRA `(.L_x_1941) ;  /* 0xffffffec00f47947 */ /* 0x000fec000383ffff */
.L_x_1942:
        /* <DEDUP_REMOVED lines=16> */
.L_x_7954:


//--------------------- .text._ZN5flash24flash_fwd_splitkv_kernelI23Flash_fwd_kernel_traitsILi64ELi64ELi256ELi4ELb0ELb0EN7cutlass10bfloat16_tE19Flash_kernel_traitsILi64ELi64ELi256ELi4ES3_EELb1ELb0ELb0ELb0ELb0ELb1ELb1ELb1EEEvNS_16Flash_fwd_paramsE --------------------------
	.section	.text._ZN5flash24flash_fwd_splitkv_kernelI23Flash_fwd_kernel_traitsILi64ELi64ELi256ELi4ELb0ELb0EN7cutlass10bfloat16_tE19Flash_kernel_traitsILi64ELi64ELi256ELi4ES3_EELb1ELb0ELb0ELb0ELb0ELb1ELb1ELb1EEEvNS_16Flash_fwd_paramsE,"ax",@progbits
	.align	128
        .global         _ZN5flash24flash_fwd_splitkv_kernelI23Flash_fwd_kernel_traitsILi64ELi64ELi256ELi4ELb0ELb0EN7cutlass10bfloat16_tE19Flash_kernel_traitsILi64ELi64ELi256ELi4ES3_EELb1ELb0ELb0ELb0ELb0ELb1ELb1ELb1EEEvNS_16Flash_fwd_paramsE
        .type           _ZN5flash24flash_fwd_splitkv_kernelI23Flash_fwd_kernel_traitsILi64ELi64ELi256ELi4ELb0ELb0EN7cutlass10bfloat16_tE19Flash_kernel_traitsILi64ELi64ELi256ELi4ES3_EELb1ELb0ELb0ELb0ELb0ELb1ELb1ELb1EEEvNS_16Flash_fwd_paramsE,@function
        .size           _ZN5flash24flash_fwd_splitkv_kernelI23Flash_fwd_kernel_traitsILi64ELi64ELi256ELi4ELb0ELb0EN7cutlass10bfloat16_tE19Flash_kernel_traitsILi64ELi64ELi256ELi4ES3_EELb1ELb0ELb0ELb0ELb0ELb1ELb1ELb1EEEvNS_16Flash_fwd_paramsE,(.L_x_7955 - _ZN5flash24flash_fwd_splitkv_kernelI23Flash_fwd_kernel_traitsILi64ELi64ELi256ELi4ELb0ELb0EN7cutlass10bfloat16_tE19Flash_kernel_traitsILi64ELi64ELi256ELi4ES3_EELb1ELb0ELb0ELb0ELb0ELb1ELb1ELb1EEEvNS_16Flash_fwd_paramsE)
        .other          _ZN5flash24flash_fwd_splitkv_kernelI23Flash_fwd_kernel_traitsILi64ELi64ELi256ELi4ELb0ELb0EN7cutlass10bfloat16_tE19Flash_kernel_traitsILi64ELi64ELi256ELi4ES3_EELb1ELb0ELb0ELb0ELb0ELb1ELb1ELb1EEEvNS_16Flash_fwd_paramsE,@"STO_CUDA_ENTRY STV_DEFAULT"
_ZN5flash24flash_fwd_splitkv_kernelI23Flash_fwd_kernel_traitsILi64ELi64ELi256ELi4ELb0ELb0EN7cutlass10bfloat16_tE19Flash_kernel_traitsILi64ELi64ELi256ELi4ES3_EELb1ELb0ELb0ELb0ELb0ELb1ELb1ELb1EEEvNS_16Flash_fwd_paramsE:
.text._ZN5flash24flash_fwd_splitkv_kernelI23Flash_fwd_kernel_traitsILi64ELi64ELi256ELi4ELb0ELb0EN7cutlass10bfloat16_tE19Flash_kernel_traitsILi64ELi64ELi256ELi4ES3_EELb1ELb0ELb0ELb0ELb0ELb1ELb1ELb1EEEvNS_16Flash_fwd_paramsE:
        /* <DEDUP_REMOVED lines=30> */
[----:B-1----:R-:W-:Y:S05]  /*01e0*/  CALL.REL.NOINC `($_ZN5flash24flash_fwd_splitkv_kernelI23Flash_fwd_kernel_traitsILi64ELi64ELi256ELi4ELb0ELb0EN7cutlass10bfloat16_tE19Flash_kernel_traitsILi64ELi64ELi256ELi4ES3_EELb1ELb0ELb0ELb0ELb0ELb1ELb1ELb1EEEvNS_16Flash_fwd_paramsE$_ZN5flash30compute_attn_1rowblock_splitkvI23Flash_fwd_kernel_traitsILi64ELi64ELi256ELi4ELb0ELb0EN7cutlass10bfloat16_tE19Flash_kernel_traitsILi64ELi64ELi256ELi4ES3_EELb1ELb0ELb0ELb0ELb0ELb1ELb1ELb1ENS_16Flash_fwd_paramsEEEvRKT8_iiiii) ;  /* 0x0000000000087944 */ /* 0x002fea0003c00000 */
[----:B------:R-:W-:Y:S05]  /*01f0*/  BSYNC B3 ;  /* 0x0000000000037941 */ /* 0x000fea0003800000 */
.L_x_1943:
[----:B------:R-:W-:Y:S05]  /*0200*/  EXIT ;  /* 0x000000000000794d */ /* 0x000fea0003800000 */
        .type           $_ZN5flash24flash_fwd_splitkv_kernelI23Flash_fwd_kernel_traitsILi64ELi64ELi256ELi4ELb0ELb0EN7cutlass10bfloat16_tE19Flash_kernel_traitsILi64ELi64ELi256ELi4ES3_EELb1ELb0ELb0ELb0ELb0ELb1ELb1ELb1EEEvNS_16Flash_fwd_paramsE$_ZN5flash30compute_attn_1rowblock_splitkvI23Flash_fwd_kernel_traitsILi64ELi64ELi256ELi4ELb0ELb0EN7cutlass10bfloat16_tE19Flash_kernel_traitsILi64ELi64ELi256ELi4ES3_EELb1ELb0ELb0ELb0ELb0ELb1ELb1ELb1ENS_16Flash_fwd_paramsEEEvRKT8_iiiii,@function
        .size           $_ZN5flash24flash_fwd_splitkv_kernelI23Flash_fwd_kernel_traitsILi64ELi64ELi256ELi4ELb0ELb0EN7cutlass10bfloat16_tE19Flash_kernel_traitsILi64ELi64ELi256ELi4ES3_EELb1ELb0ELb0ELb0ELb0ELb1ELb1ELb1EEEvNS_16Flash_fwd_paramsE$_ZN5flash30compute_attn_1rowblock_splitkvI23Flash_fwd_kernel_traitsILi64ELi64ELi256ELi4ELb0ELb0EN7cutlass10bfloat16_tE19Flash_kernel_traitsILi64ELi64ELi256ELi4ES3_EELb1ELb0ELb0ELb0ELb0ELb1ELb1ELb1ENS_16Flash_fwd_paramsEEEvRKT8_iiiii,(.L_x_7955 - $_ZN5flash24flash_fwd_splitkv_kernelI23Flash_fwd_kernel_traitsILi64ELi64ELi256ELi4ELb0ELb0EN7cutlass10bfloat16_tE19Flash_kernel_traitsILi64ELi64ELi256ELi4ES3_EELb1ELb0ELb0ELb0ELb0ELb1ELb1ELb1EEEvNS_16Flash_fwd_paramsE$_ZN5flash30compute_attn_1rowblock_splitkvI23Flash_fwd_kernel_traitsILi64ELi64ELi256ELi4ELb0ELb0EN7cutlass10bfloat16_tE19Flash_kernel_traitsILi64ELi64ELi256ELi4ES3_EELb1ELb0ELb0ELb0ELb0ELb1ELb1ELb1ENS_16Flash_fwd_paramsEEEvRKT8_iiiii)
$_ZN5flash24flash_fwd_splitkv_kernelI23Flash_fwd_kernel_traitsILi64ELi64ELi256ELi4ELb0ELb0EN7cutlass10bfloat16_tE19Flash_kernel_traitsILi64ELi64ELi256ELi4ES3_EELb1ELb0ELb0ELb0ELb0ELb1ELb1ELb1EEEvNS_16Flash_fwd_paramsE$_ZN5flash30compute_attn_1rowblock_splitkvI23Flash_fwd_kernel_traitsILi64ELi64ELi256ELi4ELb0ELb0EN7cutlass10bfloat16_tE19Flash_kernel_traitsILi64ELi64ELi256ELi4ES3_EELb1ELb0ELb0ELb0ELb0ELb1ELb1ELb1ENS_16Flash_fwd_paramsEEEvRKT8_iiiii:
        /* <DEDUP_REMOVED lines=29> */
.L_x_1945:
[----:B------:R-:W-:Y:S05]  /*03e0*/  BSYNC B0 ;  /* 0x0000000000007941 */ /* 0x000fea0003800000 */
.L_x_1944:
        /* <DEDUP_REMOVED lines=8> */
.L_x_1947:
[----:B------:R3:W5:Y:S02]  /*0470*/  LD.E R0, desc[UR6][R24.64+0xb8] ;  /* 0x0000b80618007980 */ /* 0x000764000c101900 */
.L_x_1948:
[----:B------:R-:W-:Y:S05]  /*0480*/  BSYNC B0 ;  /* 0x0000000000007941 */ /* 0x000fea0003800000 */
.L_x_1946:
        /* <DEDUP_REMOVED lines=10> */
.L_x_1950:
[----:B------:R-:W2:Y:S01]  /*0530*/  LD.E.64 R2, desc[UR6][R24.64+0x108] ;  /* 0x0001080618027980 */ /* 0x000ea2000c101b00 */
[----:B------:R-:W-:Y:S01]  /*0540*/  BSSY B0, `(.L_x_1952) ;  /* 0x0000006000007945 */ /* 0x000fe20003800000 */
[----:B------:R-:W-:Y:S01]  /*0550*/  IMAD.MOV.U32 R0, RZ, RZ, RZ ;  /* 0x000000ffff007224 */ /* 0x000fe200078e00ff */
[----:B--2---:R-:W-:-:S04]  /*0560*/  ISETP.NE.U32.AND P0, PT, R2, RZ, PT ;  /* 0x000000ff0200720c */ /* 0x004fc80003f05070 */
[----:B------:R-:W-:-:S13]  /*0570*/  ISETP.NE.AND.EX P0, PT, R3, RZ, PT, P0 ;  /* 0x000000ff0300720c */ /* 0x000fda0003f05300 */
[----:B------:R-:W-:Y:S05]  /*0580*/  @!P0 BRA `(.L_x_1953) ;  /* 0x0000000000048947 */ /* 0x000fea0003800000 */
[----:B------:R2:W5:Y:S02]  /*0590*/  LD.E R0, desc[UR6][R24.64+0xbc] ;  /* 0x0000bc0618007980 */ /* 0x000564000c101900 */
.L_x_1953:
[----:B------:R-:W-:Y:S05]  /*05a0*/  BSYNC B0 ;  /* 0x0000000000007941 */ /* 0x000fea0003800000 */
.L_x_1952:
[----:B-----5:R-:W-:Y:S02]  /*05b0*/  IADD3 R212, R166, R0, RZ ;  /* 0x00000000a6d47210 */ /* 0x020fe40007ffe0ff */
.L_x_1951:
[----:B------:R-:W-:Y:S05]  /*05c0*/  BSYNC B1 ;  /* 0x0000000000017941 */ /* 0x000fea0003800000 */
.L_x_1949:
[----:B------:R-:W4:Y:S01]  /*05d0*/  S2R R41, SR_CTAID.X ;  /* 0x0000000000297919 */ /* 0x000f220000002500 */
[----:B------:R-:W-:Y:S01]  /*05e0*/  MOV R15, 0x1f0 ;  /* 0x000001f0000f7802 */ /* 0x000fe20000000f00 */
[----:B------:R-:W-:-:S03]  /*05f0*/  IMAD.MOV.U32 R3, RZ, RZ, 0x0 ;  /* 0x00000000ff037424 */ /* 0x000fc600078e00ff */
[----:B------:R-:W-:Y:S01]  /*0600*/  MOV R2, R15 ;  /* 0x0000000f00027202 */ /* 0x000fe20000000f00 */
[----:B----4-:R-:W-:-:S05]  /*0610*/  IMAD.SHL.U32 R14, R41, 0x40, RZ ;  /* 0x00000040290e7824 */ /* 0x010fca00078e00ff */
[----:B------:R-:W-:-:S13]  /*0620*/  ISETP.GT.AND P0, PT, R16, R14, PT ;  /* 0x0000000e1000720c */ /* 0x000fda0003f04270 */
[----:B-123--:R-:W-:Y:S05]  /*0630*/  @!P0 RET.REL.NODEC R2 `(_ZN5flash24flash_fwd_splitkv_kernelI23Flash_fwd_kernel_traitsILi64ELi64ELi256ELi4ELb0ELb0EN7cutlass10bfloat16_tE19Flash_kernel_traitsILi64ELi64ELi256ELi4ES3_EELb1ELb0ELb0ELb0ELb0ELb1ELb1ELb1EEEvNS_16Flash_fwd_paramsE) ;  /* 0xfffffff802708950 */ /* 0x00efea0003c3ffff */
        /* <DEDUP_REMOVED lines=13> */
[----:B------:R-:W-:-:S05]  /*0710*/  LEA.HI.SX32 R0, R0, R7, 0x18 ;  /* 0x0000000700007211 */ /* 0x000fca00078fc2ff */
[----:B------:R-:W-:Y:S02]  /*0720*/  VIADD R5, R0, 0xffffffff ;  /* 0xffffffff00057836 */ /* 0x000fe40000000000 */
[----:B------:R-:W-:Y:S02]  /*0730*/  IMAD R0, R2, R4, RZ ;  /* 0x0000000402007224 */ /* 0x000fe400078e02ff */
[----:B------:R-:W-:Y:S01]  /*0740*/  IMAD.MOV.U32 R2, RZ, RZ, RZ ;  /* 0x000000ffff027224 */ /* 0x000fe200078e00ff */
[----:B------:R-:W-:-:S03]  /*0750*/  IABS R9, R5 ;  /* 0x0000000500097213 */ /* 0x000fc60000000000 */
        /* <DEDUP_REMOVED lines=119> */
[----:B-1----:R-:W-:Y:S05]  /*0ed0*/  @P0 RET.REL.NODEC R2 `(_ZN5flash24flash_fwd_splitkv_kernelI23Flash_fwd_kernel_traitsILi64ELi64ELi256ELi4ELb0ELb0EN7cutlass10bfloat16_tE19Flash_kernel_traitsILi64ELi64ELi256ELi4ES3_EELb1ELb0ELb0ELb0ELb0ELb1ELb1ELb1EEEvNS_16Flash_fwd_paramsE) ;  /* 0xfffffff002480950 */ /* 0x002fea0003c3ffff */
[----:B------:R-:W-:Y:S02]  /*0ee0*/  MOV R0, 0xff800000 ;  /* 0xff80000000007802 */ /* 0x000fe40000000f00 */
[----:B------:R-:W-:Y:S02]  /*0ef0*/  MOV R2, R15 ;  /* 0x0000000f00027202 */ /* 0x000fe40000000f00 */
[----:B------:R-:W-:Y:S01]  /*0f00*/  MOV R3, 0x0 ;  /* 0x0000000000037802 */ /* 0x000fe20000000f00 */
[----:B------:R1:W-:Y:S03]  /*0f10*/  ST.E desc[UR6][R4.64+0xe0], R0 ;  /* 0x0000e00004007985 */ /* 0x0003e6000c101906 */
[----:B-1----:R-:W-:Y:S05]  /*0f20*/  RET.REL.NODEC R2 `(_ZN5flash24flash_fwd_splitkv_kernelI23Flash_fwd_kernel_traitsILi64ELi64ELi256ELi4ELb0ELb0EN7cutlass10bfloat16_tE19Flash_kernel_traitsILi64ELi64ELi256ELi4ES3_EELb1ELb0ELb0ELb0ELb0ELb1ELb1ELb1EEEvNS_16Flash_fwd_paramsE) ;  /* 0xfffffff002347950 */ /* 0x002fea0003c3ffff */
.L_x_1954:
        /* <DEDUP_REMOVED lines=70> */
[----:B-1----:R-:W-:Y:S01]  /*1390*/  IADD3 R0, RZ, -R3, RZ ;  /* 0x80000003ff007210 */ /* 0x002fe20007ffe0ff */
[----:B------:R-:W-:-:S04]  /*13a0*/  IMAD.MOV.U32 R2, RZ, RZ, RZ ;  /* 0x000000ffff027224 */ /* 0x000fc800078e00ff */
[----:B------:R-:W-:Y:S01]  /*13b0*/  IMAD R14, R0, R4, RZ ;  /* 0x00000004000e7224 */ /* 0x000fe200078e02ff */
[----:B------:R-:W-:-:S03]  /*13c0*/  IABS R0, R42 ;  /* 0x0000002a00007213 */ /* 0x000fc60000000000 */
[----:B------:R-:W-:Y:S01]  /*13d0*/  IMAD.HI.U32 R14, R3, R14, R2 ;  /* 0x0000000e030e7227 */ /* 0x000fe200078e0002 */
[----:B------:R-:W-:-:S05]  /*13e0*/  IADD3 R2, RZ, -R16, RZ ;  /* 0x80000010ff027210 */ /* 0x000fca0007ffe0ff */
[----:B------:R-:W-:Y:S02]  /*13f0*/  IMAD.MOV.U32 R3, RZ, RZ, R2 ;  /* 0x000000ffff037224 */ /* 0x000fe400078e0002 */
        /* <DEDUP_REMOVED lines=40> */
.L_x_1956:
        /* <DEDUP_REMOVED lines=8> */
[----:B-----5:R-:W-:-:S02]  /*1700*/  @!P3 SHF.R.S32.HI R14, RZ, 0x1f, R12 ;  /* 0x0000001fff0eb819 */ /* 0x020fc4000001140c */
[----:B------:R-:W-:-:S04]  /*1710*/  LEA R19, R36, 0xffffff00, 0x8 ;  /* 0xffffff0024137811 */ /* 0x000fc800078e40ff */
[----:B------:R-:W-:Y:S02]  /*1720*/  SHF.R.S32.HI R22, RZ, 0x1f, R19 ;  /* 0x0000001fff167819 */ /* 0x000fe40000011413 */
        /* <DEDUP_REMOVED lines=12> */
[----:B------:R-:W-:Y:S01]  /*17f0*/  IMAD R4, R0, R6, RZ ;  /* 0x0000000600047224 */ /* 0x000fe200078e02ff */
[----:B------:R-:W-:-:S03]  /*1800*/  IABS R0, R42 ;  /* 0x0000002a00007213 */ /* 0x000fc60000000000 */
[----:B------:R-:W-:Y:S01]  /*1810*/  IMAD.HI.U32 R4, R3, R4, R2 ;  /* 0x0000000403047227 */ /* 0x000fe200078e0002 */
[----:B------:R-:W-:-:S05]  /*1820*/  IADD3 R2, RZ, -R5, RZ ;  /* 0x80000005ff027210 */ /* 0x000fca0007ffe0ff */
        /* <DEDUP_REMOVED lines=22> */
[----:B------:R-:W-:Y:S02]  /*1990*/  IMAD R5, R191, R19, RZ ;  /* 0x00000013bf057224 */ /* 0x000fe400078e02ff */
        /* <DEDUP_REMOVED lines=17> */
[----:B------:R-:W-:Y:S01]  /*1ab0*/  @!P3 IMAD R7, R17, R12, RZ ;  /* 0x0000000c1107b224 */ /* 0x000fe200078e02ff */
[----:B------:R-:W-:Y:S01]  /*1ac0*/  @!P3 SHF.R.S32.HI R6, RZ, 0x1f, R12 ;  /* 0x0000001fff06b819 */ /* 0x000fe2000001140c */
[----:B------:R-:W-:Y:S01]  /*1ad0*/  @P3 IMAD.IADD R8, R13, 0x1, R18 ;  /* 0x000000010d083824 */ /* 0x000fe200078e0212 */
[----:B------:R-:W-:Y:S01]  /*1ae0*/  SHF.R.S32.HI R30, RZ, 0x1f, R0 ;  /* 0x0000001fff1e7819 */ /* 0x000fe20000011400 */
[----:B------:R-:W-:-:S02]  /*1af0*/  IMAD R11, R21, R0, RZ ;  /* 0x00000000150b7224 */ /* 0x000fc400078e02ff */
[----:B------:R-:W-:Y:S02]  /*1b00*/  @!P3 IMAD R13, R16, R6, R7 ;  /* 0x00000006100db224 */ /* 0x000fe400078e0207 */
[----:B------:R-:W-:Y:S02]  /*1b10*/  @P3 IMAD R14, R26, R8, RZ ;  /* 0x000000081a0e3224 */ /* 0x000fe400078e02ff */
[----:B------:R-:W-:-:S04]  /*1b20*/  @!P3 IMAD.WIDE.U32 R6, R16, R12, R2 ;  /* 0x0000000c1006b225 */ /* 0x000fc800078e0002 */
[----:B------:R-:W-:-:S04]  /*1b30*/  @P3 IMAD.WIDE.U32 R8, R23, R8, RZ ;  /* 0x0000000817083225 */ /* 0x000fc800078e00ff */
[----:B------:R-:W-:-:S04]  /*1b40*/  IMAD.WIDE.U32 R2, R20, R0, R4 ;  /* 0x0000000014027225 */ /* 0x000fc800078e0004 */
[----:B------:R-:W-:Y:S01]  /*1b50*/  IMAD R4, R20, R30, R11 ;  /* 0x0000001e14047224 */ /* 0x000fe200078e020b */
[----:B------:R-:W-:Y:S01]  /*1b60*/  @P3 IADD3 R14, R9, R14, RZ ;  /* 0x0000000e090e3210 */ /* 0x000fe20007ffe0ff */
[----:B------:R-:W-:Y:S01]  /*1b70*/  @!P3 IMAD.IADD R14, R7, 0x1, R13 ;  /* 0x00000001070eb824 */ /* 0x000fe200078e020d */
[----:B------:R-:W-:Y:S01]  /*1b80*/  @P3 MOV R10, R8 ;  /* 0x00000008000a3202 */ /* 0x000fe20000000f00 */
[----:B------:R-:W-:Y:S01]  /*1b90*/  IMAD.IADD R23, R3, 0x1, R4 ;  /* 0x0000000103177824 */ /* 0x000fe200078e0204 */
[----:B------:R-:W-:Y:S02]  /*1ba0*/  @!P3 MOV R10, R6 ;  /* 0x00000006000ab202 */ /* 0x000fe40000000f00 */
[----:B------:R-:W-:Y:S02]  /*1bb0*/  MOV R17, R2 ;  /* 0x0000000200117202 */ /* 0x000fe40000000f00 */
[----:B------:R-:W-:Y:S02]  /*1bc0*/  MOV R4, R19 ;  /* 0x0000001300047202 */ /* 0x000fe40000000f00 */
[----:B-1----:R-:W-:-:S02]  /*1bd0*/  MOV R18, R0 ;  /* 0x0000000000127202 */ /* 0x002fc40000000f00 */
.L_x_1957:
[----:B------:R-:W-:Y:S05]  /*1be0*/  BSYNC B0 ;  /* 0x0000000000007941 */ /* 0x000fea0003800000 */
.L_x_1955:
[----:B------:R-:W2:Y:S04]  /*1bf0*/  LDL R35, [R1+0x18] ;  /* 0x0000180001237983 */ /* 0x000ea80000100800 */
[----:B------:R-:W3:Y:S01]  /*1c00*/  LDL R37, [R1+0x1c] ;  /* 0x00001c0001257983 */ /* 0x000ee20000100800 */
[----:B------:R-:W-:-:S03]  /*1c10*/  ISETP.NE.AND P1, PT, R31, -0x1, PT ;  /* 0xffffffff1f00780c */ /* 0x000fc60003f25270 */
[----:B------:R-:W4:Y:S04]  /*1c20*/  LD.E.64 R8, desc[UR6][R24.64+0x30] ;  /* 0x0000300618087980 */ /* 0x000f28000c101b00 */
[----:B------:R-:W4:Y:S04]  /*1c30*/  LD.E R15, desc[UR6][R24.64+0xc0] ;  /* 0x0000c006180f7980 */ /* 0x000f28000c101900 */
        /* <DEDUP_REMOVED lines=8> */
[----:B------:R-:W-:-:S05]  /*1cc0*/  LOP3.LUT R2, R0, 0xfffffff8, RZ, 0xc0, !PT ;  /* 0xfffffff800027812 */ /* 0x000fca00078ec0ff */
[----:B------:R-:W-:Y:S01]  /*1cd0*/  IMAD.IADD R218, R39, 0x1, -R2 ;  /* 0x0000000127da7824 */ /* 0x000fe200078e0a02 */
[----:B------:R-:W-:-:S03]  /*1ce0*/  SHF.R.S32.HI R80, RZ, 0x3, R0 ;  /* 0x00000003ff507819 */ /* 0x000fc60000011400 */
[----:B------:R-:W-:Y:S02]  /*1cf0*/  IMAD.SHL.U32 R132, R218, 0x8, RZ ;  /* 0x00000008da847824 */ /* 0x000fe400078e00ff */
[----:B------:R-:W-:-:S03]  /*1d00*/  IMAD.SHL.U32 R5, R80, 0x40, RZ ;  /* 0x0000004050057824 */ /* 0x000fc600078e00ff */
[----:B------:R-:W-:Y:S02]  /*1d10*/  IADD3 R2, P0, R132, R10, RZ ;  /* 0x0000000a84027210 */ /* 0x000fe40007f1e0ff */
[----:B------:R-:W-:Y:S02]  /*1d20*/  SHF.R.S32.HI R133, RZ, 0x1f, R132 ;  /* 0x0000001fff857819 */ /* 0x000fe40000011484 */
[----:B------:R-:W-:Y:S02]  /*1d30*/  LOP3.LUT R5, R5, 0x1c0, RZ, 0xc0, !PT ;  /* 0x000001c005057812 */ /* 0x000fe400078ec0ff */
[----:B------:R-:W-:Y:S02]  /*1d40*/  IADD3.X R3, R133, R14, RZ, P0, !PT ;  /* 0x0000000e85037210 */ /* 0x000fe400007fe4ff */
[----:B-1----:R-:W-:Y:S02]  /*1d50*/  LEA.HI R33, R34, R39, RZ, 0x4 ;  /* 0x0000002722217211 */ /* 0x002fe400078f20ff */
[----:B------:R-:W-:-:S02]  /*1d60*/  SHF.R.S32.HI R216, RZ, 0x1f, R38 ;  /* 0x0000001fffd87819 */ /* 0x000fc40000011426 */
[----:B------:R-:W-:Y:S01]  /*1d70*/  SHF.R.S32.HI R81, RZ, 0x1f, R80 ;  /* 0x0000001fff517819 */ /* 0x000fe20000011450 */
[----:B------:R-:W-:Y:S01]  /*1d80*/  IMAD.MOV.U32 R187, RZ, RZ, 0x20 ;  /* 0x00000020ffbb7424 */ /* 0x000fe200078e00ff */
[C---:B------:R-:W-:Y:S01]  /*1d90*/  SHF.L.U64.HI R119, R190.reuse, 0x4, R191 ;  /* 0x00000004be777819 */ /* 0x040fe200000102bf */
[----:B------:R-:W-:Y:S01]  /*1da0*/  IMAD.SHL.U32 R117, R190, 0x10, RZ ;  /* 0x00000010be757824 */ /* 0x000fe200078e00ff */
[----:B------:R-:W-:Y:S01]  /*1db0*/  SHF.R.S32.HI R223, RZ, 0x4, R33 ;  /* 0x00000004ffdf7819 */ /* 0x000fe20000011421 */
[-C--:B--2---:R-:W-:Y:S02]  /*1dc0*/  IMAD R0, R22, R35.reuse, RZ ;  /* 0x0000002316007224 */ /* 0x084fe400078e02ff */
[----:B------:R-:W-:-:S04]  /*1dd0*/  IMAD.WIDE.U32 R2, R4, R35, R2 ;  /* 0x0000002304027225 */ /* 0x000fc800078e0002 */
[----:B---3--:R-:W-:Y:S01]  /*1de0*/  IMAD R0, R4, R37, R0 ;  /* 0x0000002504007224 */ /* 0x008fe200078e0200 */
[----:B------:R-:W-:Y:S02]  /*1df0*/  LOP3.LUT R4, R5, 0x38, R132, 0xf8, !PT ;  /* 0x0000003805047812 */ /* 0x000fe400078ef884 */
[----:B------:R-:W-:Y:S01]  /*1e00*/  SHF.R.U32.HI R5, RZ, 0x3, R5 ;  /* 0x00000003ff057819 */ /* 0x000fe20000011605 */
[----:B------:R-:W-:Y:S02]  /*1e10*/  IMAD.IADD R3, R3, 0x1, R0 ;  /* 0x0000000103037824 */ /* 0x000fe400078e0200 */
[----:B------:R-:W-:Y:S01]  /*1e20*/  IMAD R0, R29, R18, RZ ;  /* 0x000000121d007224 */ /* 0x000fe200078e02ff */
[----:B------:R-:W-:Y:S02]  /*1e30*/  LOP3.LUT R22, R4, R5, RZ, 0x3c, !PT ;  /* 0x0000000504167212 */ /* 0x000fe400078e3cff */
[----:B------:R-:W-:Y:S01]  /*1e40*/  LOP3.LUT R4, R33, 0xfffffff0, RZ, 0xc0, !PT ;  /* 0xfffffff021047812 */ /* 0x000fe200078ec0ff */
[----:B------:R-:W-:-:S04]  /*1e50*/  IMAD R16, R30, R28, R0 ;  /* 0x0000001c1e107224 */ /* 0x000fc800078e0200 */
[----:B------:R-:W-:Y:S02]  /*1e60*/  IMAD.IADD R0, R39, 0x1, -R4 ;  /* 0x0000000127007824 */ /* 0x000fe400078e0a04 */
[----:B------:R-:W-:-:S03]  /*1e70*/  IMAD.WIDE.U32 R10, R18, R28, R2 ;  /* 0x0000001c120a7225 */ /* 0x000fc600078e0002 */
[----:B------:R-:W-:Y:S01]  /*1e80*/  SHF.R.S32.HI R3, RZ, 0x1f, R0 ;  /* 0x0000001fff037819 */ /* 0x000fe20000011400 */
[----:B----4-:R-:W-:-:S03]  /*1e90*/  @!P1 IMAD R2, R7, R38, RZ ;  /* 0x0000002607029224 */ /* 0x010fc600078e02ff */
[----:B------:R-:W-:Y:S01]  /*1ea0*/  LEA.HI R250, R3, R0, RZ, 0x3 ;  /* 0x0000000003fa7211 */ /* 0x000fe200078f18ff */
[C---:B------:R-:W-:Y:S02]  /*1eb0*/  @!P1 IMAD R14, R6.reuse, R216, R2 ;  /* 0x000000d8060e9224 */ /* 0x040fe400078e0202 */
[----:B------:R-:W-:Y:S01]  /*1ec0*/  @!P1 IMAD.WIDE.U32 R2, R6, R38, RZ ;  /* 0x0000002606029225 */ /* 0x000fe200078e00ff */
[----:B------:R1:W-:Y:S03]  /*1ed0*/  STL [R1+0x4], R15 ;  /* 0x0000040f01007387 */ /* 0x0003e60000100800 */
[----:B------:R-:W-:Y:S01]  /*1ee0*/  @P1 IMAD.WIDE.U32 R4, R8, R31, RZ ;  /* 0x0000001f08041225 */ /* 0x000fe200078e00ff */
[----:B------:R-:W-:-:S03]  /*1ef0*/  LEA.HI R28, R34, R39, RZ, 0x6 ;  /* 0x00000027221c7211 */ /* 0x000fc600078f30ff */
[----:B------:R-:W-:Y:S01]  /*1f00*/  @!P1 IMAD.MOV.U32 R4, RZ, RZ, R2 ;  /* 0x000000ffff049224 */ /* 0x000fe200078e0002 */
[----:B------:R-:W-:Y:S01]  /*1f10*/  LOP3.LUT R6, R250, 0xfffffff8, RZ, 0xc0, !PT ;  /* 0xfffffff8fa067812 */ /* 0x000fe200078ec0ff */
[----:B------:R-:W-:-:S03]  /*1f20*/  IMAD.SHL.U32 R7, R28, 0x8, RZ ;  /* 0x000000081c077824 */ /* 0x000fc600078e00ff */
[----:B------:R-:W-:Y:S01]  /*1f30*/  IADD3 R2, P0, R132, R4, RZ ;  /* 0x0000000484027210 */ /* 0x000fe20007f1e0ff */
[----:B------:R-:W-:Y:S02]  /*1f40*/  @P1 IMAD.MOV.U32 R170, RZ, RZ, R8 ;  /* 0x000000ffffaa1224 */ /* 0x000fe400078e0008 */
[----:B-1----:R-:W-:-:S05]  /*1f50*/  @P1 IMAD R15, R9, R31, RZ ;  /* 0x0000001f090f1224 */ /* 0x002fca00078e02ff */
[----:B------:R-:W-:Y:S01]  /*1f60*/  @P1 IADD3 R5, R5, R15, RZ ;  /* 0x0000000f05051210 */ /* 0x000fe20007ffe0ff */
[----:B------:R-:W-:Y:S01]  /*1f70*/  @!P1 IMAD.IADD R5, R3, 0x1, R14 ;  /* 0x0000000103059824 */ /* 0x000fe200078e020e */
[----:B------:R-:W-:Y:S01]  /*1f80*/  LOP3.LUT R7, R22, 0xfffffe00, R7, 0xf8, !PT ;  /* 0xfffffe0016077812 */ /* 0x000fe200078ef807 */
[----:B------:R-:W-:Y:S02]  /*1f90*/  @P1 IMAD.MOV.U32 R171, RZ, RZ, R9 ;  /* 0x000000ffffab1224 */ /* 0x000fe400078e0009 */
[----:B------:R-:W-:Y:S01]  /*1fa0*/  IMAD.X R3, R133, 0x1, R5, P0 ;  /* 0x0000000185037824 */ /* 0x000fe200000e0605 */
[----:B------:R-:W-:Y:S01]  /*1fb0*/  SHF.R.S32.HI R4, RZ, 0x1f, R42 ;  /* 0x0000001fff047819 */ /* 0x000fe2000001142a */
[----:B------:R-:W-:Y:S02]  /*1fc0*/  IMAD.IADD R249, R0, 0x1, -R6 ;  /* 0x0000000100f97824 */ /* 0x000fe400078e0a06 */
[----:B------:R-:W-:Y:S02]  /*1fd0*/  @!P1 IMAD.MOV.U32 R170, RZ, RZ, R8 ;  /* 0x000000ffffaa9224 */ /* 0x000fe400078e0008 */
[----:B------:R-:W-:-:S02]  /*1fe0*/  @!P1 IMAD.MOV.U32 R171, RZ, RZ, R9 ;  /* 0x000000ffffab9224 */ /* 0x000fc400078e0009 */
[----:B------:R-:W-:Y:S02]  /*1ff0*/  IMAD R0, R13, R42, RZ ;  /* 0x0000002a0d007224 */ /* 0x000fe400078e02ff */
[----:B------:R-:W-:Y:S01]  /*2000*/  IMAD.WIDE.U32 R8, R42, R12, R2 ;  /* 0x0000000c2a087225 */ /* 0x000fe200078e0002 */
[----:B------:R-:W-:Y:S01]  /*2010*/  IADD3 R2, P0, R132, R17, RZ ;  /* 0x0000001184027210 */ /* 0x000fe20007f1e0ff */
[----:B------:R1:W-:Y:S01]  /*2020*/  STL [R1], R7 ;  /* 0x0000000701007387 */ /* 0x0003e20000100800 */
[----:B------:R-:W-:Y:S01]  /*2030*/  MOV R6, R10 ;  /* 0x0000000a00067202 */ /* 0x000fe20000000f00 */
[----:B------:R-:W-:Y:S02]  /*2040*/  IMAD R4, R12, R4, R0 ;  /* 0x000000040c047224 */ /* 0x000fe400078e0200 */
[----:B------:R-:W-:Y:S02]  /*2050*/  IMAD R0, R191, R80, RZ ;  /* 0x00000050bf007224 */ /* 0x000fe400078e02ff */
[----:B------:R-:W-:-:S02]  /*2060*/  IMAD.X R3, R133, 0x1, R23, P0 ;  /* 0x0000000185037824 */ /* 0x000fc400000e0617 */
[----:B------:R-:W-:Y:S01]  /*2070*/  IMAD R12, R37, R80, RZ ;  /* 0x00000050250c7224 */ /* 0x000fe200078e02ff */
[----:B------:R-:W-:Y:S01]  /*2080*/  IADD3 R9, R9, R4, RZ ;  /* 0x0000000409097210 */ /* 0x000fe20007ffe0ff */
[-C--:B------:R-:W-:Y:S02]  /*2090*/  IMAD R0, R81, R190.reuse, R0 ;  /* 0x000000be51007224 */ /* 0x080fe400078e0200 */
[----:B------:R-:W-:-:S04]  /*20a0*/  IMAD.WIDE.U32 R4, R80, R190, R2 ;  /* 0x000000be50047225 */ /* 0x000fc800078e0002 */
[----:B------:R-:W-:Y:S01]  /*20b0*/  IMAD.IADD R0, R5, 0x1, R0 ;  /* 0x0000000105007824 */ /* 0x000fe200078e0200 */
[----:B-1----:R-:W-:Y:S01]  /*20c0*/  IADD3 R7, R11, R16, RZ ;  /* 0x000000100b077210 */ /* 0x002fe20007ffe0ff */
[----:B------:R-:W-:-:S04]  /*20d0*/  IMAD.WIDE R10, R41, 0x40, R80 ;  /* 0x00000040290a7825 */ /* 0x000fc800078e0250 */
[----:B------:R-:W-:Y:S02]  /*20e0*/  IMAD R13, R11, R170, RZ ;  /* 0x000000aa0b0d7224 */ /* 0x000fe400078e02ff */
[-C--:B------:R-:W-:Y:S02]  /*20f0*/  IMAD R11, R81, R35.reuse, R12 ;  /* 0x00000023510b7224 */ /* 0x080fe400078e020c */
[----:B------:R-:W-:-:S04]  /*2100*/  IMAD.WIDE.U32 R2, R80, R35, R6 ;  /* 0x0000002350027225 */ /* 0x000fc800078e0006 */
[----:B------:R-:W-:Y:S01]  /*2110*/  IMAD.IADD R5, R3, 0x1, R11 ;  /* 0x0000000103057824 */ /* 0x000fe200078e020b */
[C---:B------:R-:W-:Y:S02]  /*2120*/  LEA R235, P0, R2.reuse, R26, 0x1 ;  /* 0x0000001a02eb7211 */ /* 0x040fe400078008ff */
[----:B------:R-:W-:Y:S02]  /*2130*/  SHF.R.S32.HI R3, RZ, 0x1f, R166 ;  /* 0x0000001fff037819 */ /* 0x000fe400000114a6 */
[----:B------:R-:W-:Y:S02]  /*2140*/  LEA.HI.X R233, R2, R27, R5, 0x1, P0 ;  /* 0x0000001b02e97211 */ /* 0x000fe400000f0c05 */
[----:B------:R-:W-:Y:S02]  /*2150*/  LEA.HI R2, R3, R166, RZ, 0x8 ;  /* 0x000000a603027211 */ /* 0x000fe400078f40ff */
[----:B------:R-:W-:Y:S02]  /*2160*/  LEA R241, P1, R4, R20, 0x1 ;  /* 0x0000001404f17211 */ /* 0x000fe400078208ff */
[----:B------:R-:W-:-:S02]  /*2170*/  SHF.R.S32.HI R2, RZ, 0x8, R2 ;  /* 0x00000008ff027819 */ /* 0x000fc40000011402 */
[----:B------:R-:W-:Y:S02]  /*2180*/  LEA.HI.X R239, R4, R21, R0, 0x1, P1 ;  /* 0x0000001504ef7211 */ /* 0x000fe400008f0c00 */
[----:B------:R-:W-:Y:S02]  /*2190*/  VIMNMX R118, R40, R2, !PT ;  /* 0x0000000228767248 */ /* 0x000fe40007fe0100 */
[----:B------:R-:W-:Y:S02]  /*21a0*/  R2P PR, R249, 0x6 ;  /* 0x00000006f9007804 */ /* 0x000fe40000000000 */
[----:B------:R-:W-:Y:S02]  /*21b0*/  ISETP.GT.AND P0, PT, R36, R118, PT ;  /* 0x000000762400720c */ /* 0x000fe40003f04270 */
[----:B------:R-:W-:Y:S01]  /*21c0*/  LEA.HI R3, R34, R39, RZ, 0x5 ;  /* 0x0000002722037211 */ /* 0x000fe200078f28ff */
[C---:B------:R-:W-:Y:S01]  /*21d0*/  IMAD R13, R10.reuse, R171, R13 ;  /* 0x000000ab0a0d7224 */ /* 0x040fe200078e020d */
[----:B------:R-:W-:Y:S01]  /*21e0*/  MOV R0, 0x10 ;  /* 0x0000001000007802 */ /* 0x000fe20000000f00 */
[----:B------:R-:W-:Y:S01]  /*21f0*/  IMAD.WIDE.U32 R214, R10, R170, R8 ;  /* 0x000000aa0ad67225 */ /* 0x000fe200078e0008 */
[----:B------:R-:W-:-:S02]  /*2200*/  LOP3.LUT R2, R3, 0xffffffe0, RZ, 0xc0, !PT ;  /* 0xffffffe003027812 */ /* 0x000fc400078ec0ff */
[C---:B------:R-:W-:Y:S01]  /*2210*/  SHF.L.U64.HI R213, R35.reuse, 0x4, R37 ;  /* 0x0000000423d57819 */ /* 0x040fe20000010225 */
[----:B------:R-:W-:Y:S01]  /*2220*/  @!P4 IMAD.MOV.U32 R32, RZ, RZ, RZ ;  /* 0x000000ffff20c224 */ /* 0x000fe200078e00ff */
[----:B------:R-:W-:Y:S01]  /*2230*/  SHF.L.U32 R188, R35, 0x4, RZ ;  /* 0x0000000423bc7819 */ /* 0x000fe200000006ff */
[----:B------:R-:W-:Y:S01]  /*2240*/  IMAD.IADD R251, R39, 0x1, -R2 ;  /* 0x0000000127fb7824 */ /* 0x000fe200078e0a02 */
[----:B------:R-:W-:Y:S01]  /*2250*/  SHF.R.S32.HI R252, RZ, 0x5, R3 ;  /* 0x00000005fffc7819 */ /* 0x000fe20000011403 */
[----:B------:R-:W-:Y:S01]  /*2260*/  IMAD.IADD R217, R215, 0x1, R13 ;  /* 0x00000001d7d97824 */ /* 0x000fe200078e020d */
[----:B------:R-:W-:Y:S02]  /*2270*/  SHF.L.U32 R28, R218, 0x2, RZ ;  /* 0x00000002da1c7819 */ /* 0x000fe400000006ff */
        /* <DEDUP_REMOVED lines=237> */
.L_x_2062:
[----:B------:R-:W-:Y:S01]  /*3150*/  LOP3.LUT R62, R62, 0xfffffeff, RZ, 0xc0, !PT ;  /* 0xfffffeff3e3e7812 */ /* 0x000fe200078ec0ff */
[----:B--2---:R-:W2:Y:S01]  /*3160*/  LDL R0, [R1+0x4] ;  /* 0x0000040001007983 */ /* 0x004ea20000100800 */
        /* <DEDUP_REMOVED lines=8> */
[CC--:B------:R-:W-:Y:S02]  /*31f0*/  ISETP.GE.OR P1, PT, R82.reuse, R63.reuse, P0 ;  /* 0x0000003f5200720c */ /* 0x0c0fe40000726670 */
[-C--:B------:R-:W-:Y:S02]  /*3200*/  ISETP.GE.OR P3, PT, R93, R63.reuse, P0 ;  /* 0x0000003f5d00720c */ /* 0x080fe40000766670 */
[-C--:B------:R-:W-:Y:S02]  /*3210*/  ISETP.LT.OR P6, PT, R82, R66.reuse, P1 ;  /* 0x000000425200720c */ /* 0x080fe40000fc1670 */
[-C--:B------:R-:W-:Y:S02]  /*3220*/  ISETP.GE.OR P1, PT, R79, R63.reuse, P0 ;  /* 0x0000003f4f00720c */ /* 0x080fe40000726670 */
        /* <DEDUP_REMOVED lines=14> */
[C---:B------:R-:W-:Y:S01]  /*3310*/  @!P5 IMAD.X R13, R77.reuse, 0x1, R192, P2 ;  /* 0x000000014d0dd824 */ /* 0x040fe200010e06c0 */
        /* <DEDUP_REMOVED lines=12> */
[C---:B------:R-:W-:Y:S01]  /*33e0*/  @!P3 IMAD.X R5, R77.reuse, 0x1, R185, P1 ;  /* 0x000000014d05b824 */ /* 0x040fe200008e06b9 */
[----:B------:R-:W-:Y:S02]  /*33f0*/  @!P2 IADD3 R32, P1, R78, R140, RZ ;  /* 0x0000008c4e20a210 */ /* 0x000fe40007f3e0ff */
[----:B------:R-:W-:Y:S02]  /*3400*/  @P3 LOP3.LUT R62, R62, 0x20, RZ, 0xfc, !PT ;  /* 0x000000203e3e3812 */ /* 0x000fe400078efcff */
[-C--:B------:R-:W-:Y:S01]  /*3410*/  ISETP.GE.OR P5, PT, R86, R63.reuse, P0 ;  /* 0x0000003f5600720c */ /* 0x080fe200007a6670 */
[----:B------:R-:W-:Y:S01]  /*3420*/  @!P2 IMAD.X R33, R77, 0x1, R180, P1 ;  /* 0x000000014d21a824 */ /* 0x000fe200008e06b4 */
[----:B------:R-:W-:Y:S02]  /*3430*/  LOP3.LUT R62, R62, 0xffffffef, RZ, 0xc0, !PT ;  /* 0xffffffef3e3e7812 */ /* 0x000fe400078ec0ff */
[CC--:B------:R-:W-:Y:S02]  /*3440*/  ISETP.GE.OR P1, PT, R91.reuse, R63.reuse, P0 ;  /* 0x0000003f5b00720c */ /* 0x0c0fe40000726670 */
        /* <DEDUP_REMOVED lines=241> */
.L_x_1963:
[----:B------:R-:W-:Y:S05]  /*4360*/  BSYNC B0 ;  /* 0x0000000000007941 */ /* 0x000fea0003800000 */
.L_x_1962:
        /* <DEDUP_REMOVED lines=57> */
.L_x_1965:
[----:B------:R-:W-:Y:S05]  /*4700*/  BSYNC B0 ;  /* 0x0000000000007941 */ /* 0x000fea0003800000 */
.L_x_1964:
        /* <DEDUP_REMOVED lines=60> */
.L_x_1967:
[----:B------:R-:W-:Y:S05]  /*4ad0*/  BSYNC B0 ;  /* 0x0000000000007941 */ /* 0x000fea0003800000 */
.L_x_1966:
        /* <DEDUP_REMOVED lines=67> */
.L_x_1969:
[----:B------:R-:W-:Y:S05]  /*4f10*/  BSYNC B0 ;  /* 0x0000000000007941 */ /* 0x000fea0003800000 */
.L_x_1968:
        /* <DEDUP_REMOVED lines=60> */
.L_x_1971:
[----:B------:R-:W-:Y:S05]  /*52e0*/  BSYNC B0 ;  /* 0x0000000000007941 */ /* 0x000fea0003800000 */
.L_x_1970:
        /* <DEDUP_REMOVED lines=67> */
.L_x_1973:
[----:B------:R-:W-:Y:S05]  /*5720*/  BSYNC B0 ;  /* 0x0000000000007941 */ /* 0x000fea0003800000 */
.L_x_1972:
        /* <DEDUP_REMOVED lines=67> */
.L_x_1975:
[----:B------:R-:W-:Y:S05]  /*5b60*/  BSYNC B0 ;  /* 0x0000000000007941 */ /* 0x000fea0003800000 */
.L_x_1974:
        /* <DEDUP_REMOVED lines=67> */
.L_x_1977:
[----:B------:R-:W-:Y:S05]  /*5fa0*/  BSYNC B0 ;  /* 0x0000000000007941 */ /* 0x000fea0003800000 */
.L_x_1976:
        /* <DEDUP_REMOVED lines=61> */
.L_x_1979:
[----:B------:R-:W-:Y:S05]  /*6380*/  BSYNC B0 ;  /* 0x0000000000007941 */ /* 0x000fea0003800000 */
.L_x_1978:
        /* <DEDUP_REMOVED lines=67> */
.L_x_1981:
[----:B------:R-:W-:Y:S05]  /*67c0*/  BSYNC B0 ;  /* 0x0000000000007941 */ /* 0x000fea0003800000 */
.L_x_1980:
        /* <DEDUP_REMOVED lines=65> */
.L_x_1983:
[----:B------:R-:W-:Y:S05]  /*6be0*/  BSYNC B0 ;  /* 0x0000000000007941 */ /* 0x000fea0003800000 */
.L_x_1982:
        /* <DEDUP_REMOVED lines=76> */
.L_x_1985:
[----:B------:R-:W-:Y:S05]  /*70b0*/  BSYNC B0 ;  /* 0x0000000000007941 */ /* 0x000fea0003800000 */
.L_x_1984:
        /* <DEDUP_REMOVED lines=64> */
.L_x_1987:
[----:B------:R-:W-:Y:S05]  /*74c0*/  BSYNC B0 ;  /* 0x0000000000007941 */ /* 0x000fea0003800000 */
.L_x_1986:
        /* <DEDUP_REMOVED lines=64> */
.L_x_1989:
[----:B------:R-:W-:Y:S05]  /*78d0*/  BSYNC B0 ;  /* 0x0000000000007941 */ /* 0x000fea0003800000 */
.L_x_1988:
        /* <DEDUP_REMOVED lines=64> */
.L_x_1991:
[----:B------:R-:W-:Y:S05]  /*7ce0*/  BSYNC B0 ;  /* 0x0000000000007941 */ /* 0x000fea0003800000 */
.L_x_1990:
        /* <DEDUP_REMOVED lines=64> */
.L_x_1993:
[----:B------:R-:W-:Y:S05]  /*80f0*/  BSYNC B0 ;  /* 0x0000000000007941 */ /* 0x000fea0003800000 */
.L_x_1992:
        /* <DEDUP_REMOVED lines=11> */
.L_x_1961:
        /* <DEDUP_REMOVED lines=96> */
.L_x_1998:
[----:B------:R-:W-:Y:S05]  /*87b0*/  BSYNC B0 ;  /* 0x0000000000007941 */ /* 0x000fea0003800000 */
.L_x_1997:
[----:B-----5:R2:W-:Y:S02]  /*87c0*/  ST.E.128 desc[UR6][R34.64], R8 ;  /* 0x0000000822007985 */ /* 0x0205e4000c101d06 */
.L_x_1996:
[----:B------:R-:W-:Y:S05]  /*87d0*/  BSYNC B1 ;  /* 0x0000000000017941 */ /* 0x000fea0003800000 */
.L_x_1995:
        /* <DEDUP_REMOVED lines=95> */
.L_x_2002:
[----:B------:R-:W-:Y:S05]  /*8dd0*/  BSYNC B0 ;  /* 0x0000000000007941 */ /* 0x000fea0003800000 */
.L_x_2001:
[----:B-----5:R3:W-:Y:S02]  /*8de0*/  ST.E.128 desc[UR6][R34.64], R8 ;  /* 0x0000000822007985 */ /* 0x0207e4000c101d06 */
.L_x_2000:
[----:B------:R-:W-:Y:S05]  /*8df0*/  BSYNC B1 ;  /* 0x0000000000017941 */ /* 0x000fea0003800000 */
.L_x_1999:
        /* <DEDUP_REMOVED lines=95> */
.L_x_2006:
[----:B------:R-:W-:Y:S05]  /*93f0*/  BSYNC B0 ;  /* 0x0000000000007941 */ /* 0x000fea0003800000 */
.L_x_2005:
[----:B-----5:R4:W-:Y:S02]  /*9400*/  ST.E.128 desc[UR6][R34.64], R8 ;  /* 0x0000000822007985 */ /* 0x0209e4000c101d06 */
.L_x_2004:
[----:B------:R-:W-:Y:S05]  /*9410*/  BSYNC B1 ;  /* 0x0000000000017941 */ /* 0x000fea0003800000 */
.L_x_2003:
        /* <DEDUP_REMOVED lines=102> */
.L_x_2010:
[----:B------:R-:W-:Y:S05]  /*9a80*/  BSYNC B0 ;  /* 0x0000000000007941 */ /* 0x000fea0003800000 */
.L_x_2009:
[----:B-----5:R2:W-:Y:S02]  /*9a90*/  ST.E.128 desc[UR6][R34.64], R8 ;  /* 0x0000000822007985 */ /* 0x0205e4000c101d06 */
.L_x_2008:
[----:B------:R-:W-:Y:S05]  /*9aa0*/  BSYNC B1 ;  /* 0x0000000000017941 */ /* 0x000fea0003800000 */
.L_x_2007:
        /* <DEDUP_REMOVED lines=95> */
.L_x_2014:
[----:B------:R-:W-:Y:S05]  /*a0a0*/  BSYNC B0 ;  /* 0x0000000000007941 */ /* 0x000fea0003800000 */
.L_x_2013:
[----:B-----5:R2:W-:Y:S02]  /*a0b0*/  ST.E.128 desc[UR6][R34.64], R8 ;  /* 0x0000000822007985 */ /* 0x0205e4000c101d06 */
.L_x_2012:
[----:B------:R-:W-:Y:S05]  /*a0c0*/  BSYNC B1 ;  /* 0x0000000000017941 */ /* 0x000fea0003800000 */
.L_x_2011:
        /* <DEDUP_REMOVED lines=102> */
.L_x_2018:
[----:B------:R-:W-:Y:S05]  /*a730*/  BSYNC B0 ;  /* 0x0000000000007941 */ /* 0x000fea0003800000 */
.L_x_2017:
[----:B-----5:R2:W-:Y:S02]  /*a740*/  ST.E.128 desc[UR6][R34.64], R8 ;  /* 0x0000000822007985 */ /* 0x0205e4000c101d06 */
.L_x_2016:
[----:B------:R-:W-:Y:S05]  /*a750*/  BSYNC B1 ;  /* 0x0000000000017941 */ /* 0x000fea0003800000 */
.L_x_2015:
        /* <DEDUP_REMOVED lines=102> */
.L_x_2022:
[----:B------:R-:W-:Y:S05]  /*adc0*/  BSYNC B0 ;  /* 0x0000000000007941 */ /* 0x000fea0003800000 */
.L_x_2021:
[----:B-----5:R2:W-:Y:S02]  /*add0*/  ST.E.128 desc[UR6][R34.64], R8 ;  /* 0x0000000822007985 */ /* 0x0205e4000c101d06 */
.L_x_2020:
[----:B------:R-:W-:Y:S05]  /*ade0*/  BSYNC B1 ;  /* 0x0000000000017941 */ /* 0x000fea0003800000 */
.L_x_2019:
        /* <DEDUP_REMOVED lines=102> */
.L_x_2026:
[----:B------:R-:W-:Y:S05]  /*b450*/  BSYNC B0 ;  /* 0x0000000000007941 */ /* 0x000fea0003800000 */
.L_x_2025:
[----:B-----5:R2:W-:Y:S02]  /*b460*/  ST.E.128 desc[UR6][R34.64], R8 ;  /* 0x0000000822007985 */ /* 0x0205e4000c101d06 */
.L_x_2024:
[----:B------:R-:W-:Y:S05]  /*b470*/  BSYNC B1 ;  /* 0x0000000000017941 */ /* 0x000fea0003800000 */
.L_x_2023:
        /* <DEDUP_REMOVED lines=95> */
.L_x_2030:
[----:B------:R-:W-:Y:S05]  /*ba70*/  BSYNC B0 ;  /* 0x0000000000007941 */ /* 0x000fea0003800000 */
.L_x_2029:
[----:B-----5:R2:W-:Y:S02]  /*ba80*/  ST.E.128 desc[UR6][R34.64], R8 ;  /* 0x0000000822007985 */ /* 0x0205e4000c101d06 */
.L_x_2028:
[----:B------:R-:W-:Y:S05]  /*ba90*/  BSYNC B1 ;  /* 0x0000000000017941 */ /* 0x000fea0003800000 */
.L_x_2027:
        /* <DEDUP_REMOVED lines=102> */
.L_x_2034:
[----:B------:R-:W-:Y:S05]  /*c100*/  BSYNC B0 ;  /* 0x0000000000007941 */ /* 0x000fea0003800000 */
.L_x_2033:
[----:B-----5:R2:W-:Y:S02]  /*c110*/  ST.E.128 desc[UR6][R34.64], R8 ;  /* 0x0000000822007985 */ /* 0x0205e4000c101d06 */
.L_x_2032:
[----:B------:R-:W-:Y:S05]  /*c120*/  BSYNC B1 ;  /* 0x0000000000017941 */ /* 0x000fea0003800000 */
.L_x_2031:
        /* <DEDUP_REMOVED lines=102> */
.L_x_2038:
[----:B------:R-:W-:Y:S05]  /*c790*/  BSYNC B0 ;  /* 0x0000000000007941 */ /* 0x000fea0003800000 */
.L_x_2037:
[----:B-----5:R2:W-:Y:S02]  /*c7a0*/  ST.E.128 desc[UR6][R34.64], R8 ;  /* 0x0000000822007985 */ /* 0x0205e4000c101d06 */
.L_x_2036:
[----:B------:R-:W-:Y:S05]  /*c7b0*/  BSYNC B1 ;  /* 0x0000000000017941 */ /* 0x000fea0003800000 */
.L_x_2035:
        /* <DEDUP_REMOVED lines=102> */
.L_x_2042:
[----:B------:R-:W-:Y:S05]  /*ce20*/  BSYNC B0 ;  /* 0x0000000000007941 */ /* 0x000fea0003800000 */
.L_x_2041:
[----:B-----5:R2:W-:Y:S02]  /*ce30*/  ST.E.128 desc[UR6][R34.64], R8 ;  /* 0x0000000822007985 */ /* 0x0205e4000c101d06 */
.L_x_2040:
[----:B------:R-:W-:Y:S05]  /*ce40*/  BSYNC B1 ;  /* 0x0000000000017941 */ /* 0x000fea0003800000 */
.L_x_2039:
        /* <DEDUP_REMOVED lines=102> */
.L_x_2046:
[----:B------:R-:W-:Y:S05]  /*d4b0*/  BSYNC B0 ;  /* 0x0000000000007941 */ /* 0x000fea0003800000 */
.L_x_2045:
[----:B-----5:R2:W-:Y:S02]  /*d4c0*/  ST.E.128 desc[UR6][R34.64], R8 ;  /* 0x0000000822007985 */ /* 0x0205e4000c101d06 */
.L_x_2044:
[----:B------:R-:W-:Y:S05]  /*d4d0*/  BSYNC B1 ;  /* 0x0000000000017941 */ /* 0x000fea0003800000 */
.L_x_2043:
        /* <DEDUP_REMOVED lines=102> */
.L_x_2050:
[----:B------:R-:W-:Y:S05]  /*db40*/  BSYNC B0 ;  /* 0x0000000000007941 */ /* 0x000fea0003800000 */
.L_x_2049:
[----:B-----5:R2:W-:Y:S02]  /*db50*/  ST.E.128 desc[UR6][R34.64], R8 ;  /* 0x0000000822007985 */ /* 0x0205e4000c101d06 */
.L_x_2048:
[----:B------:R-:W-:Y:S05]  /*db60*/  BSYNC B1 ;  /* 0x0000000000017941 */ /* 0x000fea0003800000 */
.L_x_2047:
        /* <DEDUP_REMOVED lines=102> */
.L_x_2054:
[----:B------:R-:W-:Y:S05]  /*e1d0*/  BSYNC B0 ;  /* 0x0000000000007941 */ /* 0x000fea0003800000 */
.L_x_2053:
[----:B-----5:R2:W-:Y:S02]  /*e1e0*/  ST.E.128 desc[UR6][R34.64], R8 ;  /* 0x0000000822007985 */ /* 0x0205e4000c101d06 */
.L_x_2052:
[----:B------:R-:W-:Y:S05]  /*e1f0*/  BSYNC B1 ;  /* 0x0000000000017941 */ /* 0x000fea0003800000 */
.L_x_2051:
        /* <DEDUP_REMOVED lines=101> */
.L_x_2058:
[----:B------:R-:W-:Y:S05]  /*e850*/  BSYNC B0 ;  /* 0x0000000000007941 */ /* 0x000fea0003800000 */
.L_x_2057:
[----:B-----5:R2:W-:Y:S02]  /*e860*/  ST.E.128 desc[UR6][R42.64], R8 ;  /* 0x000000082a007985 */ /* 0x0205e4000c101d06 */
.L_x_2056:
[----:B------:R-:W-:Y:S05]  /*e870*/  BSYNC B1 ;  /* 0x0000000000017941 */ /* 0x000fea0003800000 */
.L_x_2055:
        /* <DEDUP_REMOVED lines=11> */
.L_x_1960:
        /* <DEDUP_REMOVED lines=184> */
.L_x_1994:
[----:B------:R-:W-:Y:S05]  /*f4b0*/  BSYNC B2 ;  /* 0x0000000000027941 */ /* 0x000fea0003800000 */
.L_x_1959:
        /* <DEDUP_REMOVED lines=92> */
.L_x_2060:
        /* <DEDUP_REMOVED lines=12> */
.L_x_2061:
[----:B------:R-:W-:Y:S05]  /*fb40*/  BSYNC B0 ;  /* 0x0000000000007941 */ /* 0x000fea0003800000 */
.L_x_2059:
[----:B------:R-:W-:Y:S04]  /*fb50*/  IADD3 R21, R21, -0x1, RZ ;  /* 0xffffffff15157810 */ /* 0x000fe80007ffe0ff */
[----:B------:R-:W-:Y:S11]  /*fb60*/  ISETP.GT.AND P0, PT, R21, R118, PT ;  /* 0x000000761500720c */ /* 0x000ff60003f04270 */
[----:B------:R-:W-:Y:S02]  /*fb70*/  @!UPT UIADD3 URZ, URZ, URZ, URZ ;  /* 0x0000003f3f3ff290 */ /* 0x000fe4000fffe03f */
[----:B------:R-:W-:Y:S05]  /*fb80*/  @P0 BRA `(.L_x_2062) ;  /* 0xffffff3400700947 */ /* 0x000fea000383ffff */
.L_x_1958:
[----:B------:R-:W-:Y:S05]  /*fb90*/  WARPSYNC.ALL ;  /* 0x0000000000007948 */ /* 0x000fea0003800000 */
[----:B------:R-:W-:Y:S06]  /*fba0*/  BAR.SYNC.DEFER_BLOCKING 0x0 ;  /* 0x0000000000007b1d */ /* 0x000fec0000010000 */
[----:B------:R-:W2:Y:S04]  /*fbb0*/  LDL.LU R0, [R1] ;  /* 0x0000000001007983 */ /* 0x000ea80000300800 */
[----:B--234-:R-:W2:Y:S01]  /*fbc0*/  LD.E R35, desc[UR6][R24.64+0xd0] ;  /* 0x0000d00618237980 */ /* 0x01cea2000c101900 */
[----:B------:R-:W1:Y:S01]  /*fbd0*/  S2UR UR4, SR_CgaCtaId ;  /* 0x00000000000479c3 */ /* 0x000e620000008800 */
[----:B------:R-:W-:Y:S01]  /*fbe0*/  UMOV UR5, 0x400 ;  /* 0x0000040000057882 */ /* 0x000fe20000000000 */
[----:B------:R-:W-:Y:S01]  /*fbf0*/  BSSY B2, `(.L_x_2063) ;  /* 0x00002ec000027945 */ /* 0x000fe20003800000 */
[----:B------:R-:W3:Y:S01]  /*fc00*/  S2R R2, SR_CTAID.X ;  /* 0x0000000000027919 */ /* 0x000ee20000002500 */
[C---:B------:R-:W-:Y:S01]  /*fc10*/  SHF.L.U64.HI R6, R170.reuse, 0x4, R171 ;  /* 0x00000004aa067819 */ /* 0x040fe200000102ab */
[----:B------:R-:W-:Y:S01]  /*fc20*/  IMAD.SHL.U32 R4, R170, 0x10, RZ ;  /* 0x00000010aa047824 */ /* 0x000fe200078e00ff */
[----:B-1----:R-:W-:Y:S01]  /*fc30*/  ULEA UR4, UR4, UR5, 0x18 ;  /* 0x0000000504047291 */ /* 0x002fe2000f8ec03f */
[----:B---3--:R-:W-:-:S05]  /*fc40*/  IMAD.SHL.U32 R224, R2, 0x40, RZ ;  /* 0x0000004002e07824 */ /* 0x008fca00078e00ff */
[----:B------:R-:W-:Y:S02]  /*fc50*/  LEA R189, R0, UR4, 0x1 ;  /* 0x0000000400bd7c11 */ /* 0x000fe4000f8e08ff */
[----:B--2---:R-:W-:-:S13]  /*fc60*/  ISETP.NE.AND P0, PT, R35, RZ, PT ;  /* 0x000000ff2300720c */ /* 0x004fda0003f05270 */
        /* <DEDUP_REMOVED lines=102> */
.L_x_2069:
[----:B------:R-:W-:Y:S05]  /*102d0*/  BSYNC B0 ;  /* 0x0000000000007941 */ /* 0x000fea0003800000 */
.L_x_2068:
[----:B-----5:R3:W-:Y:S02]  /*102e0*/  STS.128 [R189], R4 ;  /* 0x00000004bd007388 */ /* 0x0207e40000000c00 */
.L_x_2067:
[----:B------:R-:W-:Y:S05]  /*102f0*/  BSYNC B1 ;  /* 0x0000000000017941 */ /* 0x000fea0003800000 */
.L_x_2066:
        /* <DEDUP_REMOVED lines=58> */
.L_x_2073:
[----:B------:R-:W-:Y:S05]  /*106a0*/  BSYNC B0 ;  /* 0x0000000000007941 */ /* 0x000fea0003800000 */
.L_x_2072:
[----:B-----5:R1:W-:Y:S02]  /*106b0*/  STS.128 [R189+0x800], R4 ;  /* 0x00080004bd007388 */ /* 0x0203e40000000c00 */
.L_x_2071:
[----:B------:R-:W-:Y:S05]  /*106c0*/  BSYNC B1 ;  /* 0x0000000000017941 */ /* 0x000fea0003800000 */
.L_x_2070:
        /* <DEDUP_REMOVED lines=59> */
.L_x_2077:
[----:B------:R-:W-:Y:S05]  /*10a80*/  BSYNC B0 ;  /* 0x0000000000007941 */ /* 0x000fea0003800000 */
.L_x_2076:
[----:B-----5:R3:W-:Y:S02]  /*10a90*/  STS.128 [R189+0x1000], R4 ;  /* 0x00100004bd007388 */ /* 0x0207e40000000c00 */
.L_x_2075:
[----:B------:R-:W-:Y:S05]  /*10aa0*/  BSYNC B1 ;  /* 0x0000000000017941 */ /* 0x000fea0003800000 */
.L_x_2074:
        /* <DEDUP_REMOVED lines=58> */
.L_x_2080:
[----:B------:R-:W-:Y:S05]  /*10e50*/  BSYNC B0 ;  /* 0x0000000000007941 */ /* 0x000fea0003800000 */
.L_x_2079:
[----:B-----5:R3:W-:Y:S01]  /*10e60*/  STS.128 [R189+0x1800], R4 ;  /* 0x00180004bd007388 */ /* 0x0207e20000000c00 */
[----:B------:R-:W-:Y:S05]  /*10e70*/  BRA `(.L_x_2078) ;  /* 0x0000001c000c7947 */ /* 0x000fea0003800000 */
.L_x_2065:
        /* <DEDUP_REMOVED lines=91> */
.L_x_2084:
[----:B------:R-:W-:Y:S05]  /*11430*/  BSYNC B0 ;  /* 0x0000000000007941 */ /* 0x000fea0003800000 */
.L_x_2083:
[----:B-----5:R3:W-:Y:S02]  /*11440*/  STS.128 [R189], R4 ;  /* 0x00000004bd007388 */ /* 0x0207e40000000c00 */
.L_x_2082:
[----:B------:R-:W-:Y:S05]  /*11450*/  BSYNC B1 ;  /* 0x0000000000017941 */ /* 0x000fea0003800000 */
.L_x_2081:
        /* <DEDUP_REMOVED lines=93> */
.L_x_2088:
[----:B------:R-:W-:Y:S05]  /*11a30*/  BSYNC B0 ;  /* 0x0000000000007941 */ /* 0x000fea0003800000 */
.L_x_2087:
[----:B-----5:R1:W-:Y:S02]  /*11a40*/  STS.128 [R189+0x800], R4 ;  /* 0x00080004bd007388 */ /* 0x0203e40000000c00 */
.L_x_2086:
[----:B------:R-:W-:Y:S05]  /*11a50*/  BSYNC B1 ;  /* 0x0000000000017941 */ /* 0x000fea0003800000 */
.L_x_2085:
        /* <DEDUP_REMOVED lines=94> */
.L_x_2092:
[----:B------:R-:W-:Y:S05]  /*12040*/  BSYNC B0 ;  /* 0x0000000000007941 */ /* 0x000fea0003800000 */
.L_x_2091:
[----:B-----5:R3:W-:Y:S02]  /*12050*/  STS.128 [R189+0x1000], R4 ;  /* 0x00100004bd007388 */ /* 0x0207e40000000c00 */
.L_x_2090:
[----:B------:R-:W-:Y:S05]  /*12060*/  BSYNC B1 ;  /* 0x0000000000017941 */ /* 0x000fea0003800000 */
.L_x_2089:
        /* <DEDUP_REMOVED lines=93> */
.L_x_2094:
[----:B------:R-:W-:Y:S05]  /*12640*/  BSYNC B0 ;  /* 0x0000000000007941 */ /* 0x000fea0003800000 */
.L_x_2093:
[----:B-----5:R3:W-:Y:S01]  /*12650*/  STS.128 [R189+0x1800], R4 ;  /* 0x00180004bd007388 */ /* 0x0207e20000000c00 */
[----:B------:R-:W-:Y:S05]  /*12660*/  BRA `(.L_x_2078) ;  /* 0x0000000400107947 */ /* 0x000fea0003800000 */
.L_x_2064:
        /* <DEDUP_REMOVED lines=11> */
[----:B------:R-:W2:Y:S02]  /*12720*/  LDL R2, [R1+0x4] ;  /* 0x0000040001027983 */ /* 0x000ea40000100800 */
        /* <DEDUP_REMOVED lines=9> */
.L_x_2096:
[----:B------:R-:W-:Y:S05]  /*127c0*/  BSYNC B0 ;  /* 0x0000000000007941 */ /* 0x000fea0003800000 */
.L_x_2095:
[----:B------:R-:W-:Y:S04]  /*127d0*/  BSSY B0, `(.L_x_2097) ;  /* 0x000000e000007945 */ /* 0x000fe80003800000 */
[----:B------:R-:W-:Y:S05]  /*127e0*/  @P3 BRA `(.L_x_2098) ;  /* 0x0000000000303947 */ /* 0x000fea0003800000 */
[----:B------:R-:W3:Y:S02]  /*127f0*/  LDL R0, [R1+0x4] ;  /* 0x0000040001007983 */ /* 0x000ee40000100800 */
        /* <DEDUP_REMOVED lines=11> */
.L_x_2098:
[----:B------:R-:W-:Y:S05]  /*128b0*/  BSYNC B0 ;  /* 0x0000000000007941 */ /* 0x000fea0003800000 */
.L_x_2097:
[----:B------:R-:W-:Y:S04]  /*128c0*/  BSSY B0, `(.L_x_2099) ;  /* 0x000000e000007945 */ /* 0x000fe80003800000 */
[----:B------:R-:W-:Y:S05]  /*128d0*/  @P2 BRA `(.L_x_2100) ;  /* 0x0000000000302947 */ /* 0x000fea0003800000 */
[----:B------:R-:W2:Y:S02]  /*128e0*/  LDL R0, [R1+0x4] ;  /* 0x0000040001007983 */ /* 0x000ea40000100800 */
        /* <DEDUP_REMOVED lines=11> */
.L_x_2100:
[----:B------:R-:W-:Y:S05]  /*129a0*/  BSYNC B0 ;  /* 0x0000000000007941 */ /* 0x000fea0003800000 */
.L_x_2099:
[----:B------:R-:W-:Y:S05]  /*129b0*/  @P1 BRA `(.L_x_2078) ;  /* 0x00000000003c1947 */ /* 0x000fea0003800000 */
[----:B------:R-:W3:Y:S02]  /*129c0*/  LDL R0, [R1+0x4] ;  /* 0x0000040001007983 */ /* 0x000ee40000100800 */
        /* <DEDUP_REMOVED lines=14> */
.L_x_2078:
[----:B------:R-:W-:Y:S05]  /*12ab0*/  BSYNC B2 ;  /* 0x0000000000027941 */ /* 0x000fea0003800000 */
.L_x_2063:
        /* <DEDUP_REMOVED lines=18> */
[----:B--2---:R-:W2:Y:S02]  /*12be0*/  LDL R2, [R1+0x4] ;  /* 0x0000040001027983 */ /* 0x004ea40000100800 */
        /* <DEDUP_REMOVED lines=9> */
.L_x_2102:
[----:B------:R-:W-:Y:S05]  /*12c80*/  BSYNC B0 ;  /* 0x0000000000007941 */ /* 0x000fea0003800000 */
.L_x_2101:
[----:B------:R-:W-:Y:S01]  /*12c90*/  BSSY B0, `(.L_x_2103) ;  /* 0x000000e000007945 */ /* 0x000fe20003800000 */
[----:B------:R-:W-:Y:S02]  /*12ca0*/  ISETP.GE.AND P2, PT, R12, R0, PT ;  /* 0x000000000c00720c */ /* 0x000fe40003f46270 */
[----:B------:R-:W-:Y:S01]  /*12cb0*/  IADD3 R11, R80, 0x80, RZ ;  /* 0x00000080500b7810 */ /* 0x000fe20007ffe0ff */
[----:B------:R-:W-:Y:S05]  /*12cc0*/  @P1 BRA `(.L_x_2104) ;  /* 0x0000000000281947 */ /* 0x000fea0003800000 */
[----:B--2-4-:R-:W2:Y:S02]  /*12cd0*/  LDL R2, [R1+0x4] ;  /* 0x0000040001027983 */ /* 0x014ea40000100800 */
        /* <DEDUP_REMOVED lines=9> */
.L_x_2104:
[----:B------:R-:W-:Y:S05]  /*12d70*/  BSYNC B0 ;  /* 0x0000000000007941 */ /* 0x000fea0003800000 */
.L_x_2103:
        /* <DEDUP_REMOVED lines=14> */
.L_x_2106:
[----:B------:R-:W-:Y:S05]  /*12e60*/  BSYNC B0 ;  /* 0x0000000000007941 */ /* 0x000fea0003800000 */
.L_x_2105:
        /* <DEDUP_REMOVED lines=17> */
.L_x_2108:
[----:B------:R-:W-:Y:S05]  /*12f80*/  BSYNC B0 ;  /* 0x0000000000007941 */ /* 0x000fea0003800000 */
.L_x_2107:
[----:B------:R-:W-:Y:S01]  /*12f90*/  BSSY B0, `(.L_x_2109) ;  /* 0x000000e000007945 */ /* 0x000fe20003800000 */
[----:B------:R-:W-:Y:S02]  /*12fa0*/  ISETP.GE.AND P6, PT, R16, R0, PT ;  /* 0x000000001000720c */ /* 0x000fe40003fc6270 */
[----:B--2---:R-:W-:Y:S01]  /*12fb0*/  IADD3 R9, R80, 0xb0, RZ ;  /* 0x000000b050097810 */ /* 0x004fe20007ffe0ff */
[----:B------:R-:W-:Y:S05]  /*12fc0*/  @P5 BRA `(.L_x_2110) ;  /* 0x0000000000285947 */ /* 0x000fea0003800000 */
[----:B----4-:R-:W2:Y:S02]  /*12fd0*/  LDL R2, [R1+0x4] ;  /* 0x0000040001027983 */ /* 0x010ea40000100800 */
        /* <DEDUP_REMOVED lines=9> */
.L_x_2110:
[----:B------:R-:W-:Y:S05]  /*13070*/  BSYNC B0 ;  /* 0x0000000000007941 */ /* 0x000fea0003800000 */
.L_x_2109:
[----:B------:R-:W-:Y:S01]  /*13080*/  BSSY B0, `(.L_x_2111) ;  /* 0x0000011000007945 */ /* 0x000fe20003800000 */
[----:B------:R-:W-:Y:S02]  /*13090*/  ISETP.GE.AND P5, PT, R9, R0, PT ;  /* 0x000000000900720c */ /* 0x000fe40003fa6270 */
[----:B------:R-:W-:Y:S01]  /*130a0*/  IADD3 R15, R80, 0xc0, RZ ;  /* 0x000000c0500f7810 */ /* 0x000fe20007ffe0ff */
[----:B------:R-:W-:Y:S05]  /*130b0*/  @P4 BRA `(.L_x_2112) ;  /* 0x0000000000344947 */ /* 0x000fea0003800000 */
[----:B----4-:R-:W4:Y:S02]  /*130c0*/  LDL R2, [R1+0x4] ;  /* 0x0000040001027983 */ /* 0x010f240000100800 */
[----:B----4-:R-:W-:-:S13]  /*130d0*/  ISETP.GE.AND P4, PT, R132, R2, PT ;  /* 0x000000028400720c */ /* 0x010fda0003f86270 */
        /* <DEDUP_REMOVED lines=11> */
.L_x_2112:
[----:B------:R-:W-:Y:S05]  /*13190*/  BSYNC B0 ;  /* 0x0000000000007941 */ /* 0x000fea0003800000 */
.L_x_2111:
[----:B------:R-:W-:Y:S01]  /*131a0*/  BSSY B0, `(.L_x_2113) ;  /* 0x0000011000007945 */ /* 0x000fe20003800000 */
[----:B------:R-:W-:Y:S02]  /*131b0*/  ISETP.GE.AND P4, PT, R15, R0, PT ;  /* 0x000000000f00720c */ /* 0x000fe40003f86270 */
[----:B------:R-:W-:Y:S01]  /*131c0*/  IADD3 R14, R80, 0xd0, RZ ;  /* 0x000000d0500e7810 */ /* 0x000fe20007ffe0ff */
[----:B------:R-:W-:Y:S05]  /*131d0*/  @P3 BRA `(.L_x_2114) ;  /* 0x0000000000343947 */ /* 0x000fea0003800000 */
[----:B-1--4-:R-:W4:Y:S02]  /*131e0*/  LDL R2, [R1+0x4] ;  /* 0x0000040001027983 */ /* 0x012f240000100800 */
        /* <DEDUP_REMOVED lines=12> */
.L_x_2114:
[----:B------:R-:W-:Y:S05]  /*132b0*/  BSYNC B0 ;  /* 0x0000000000007941 */ /* 0x000fea0003800000 */
.L_x_2113:
        /* <DEDUP_REMOVED lines=17> */
.L_x_2116:
[----:B------:R-:W-:Y:S05]  /*133d0*/  BSYNC B0 ;  /* 0x0000000000007941 */ /* 0x000fea0003800000 */
.L_x_2115:
        /* <DEDUP_REMOVED lines=14> */
.L_x_2118:
[----:B------:R-:W-:Y:S05]  /*134c0*/  BSYNC B0 ;  /* 0x0000000000007941 */ /* 0x000fea0003800000 */
.L_x_2117:
[----:B------:R-:W-:Y:S01]  /*134d0*/  BSSY B0, `(.L_x_2119) ;  /* 0x0000010000007945 */ /* 0x000fe20003800000 */
[----:B------:R-:W-:-:S03]  /*134e0*/  ISETP.GE.AND P1, PT, R8, R0, PT ;  /* 0x000000000800720c */ /* 0x000fc60003f26270 */
[----:B------:R-:W-:Y:S10]  /*134f0*/  @P0 BRA `(.L_x_2120) ;  /* 0x0000000000340947 */ /* 0x000ff40003800000 */
        /* <DEDUP_REMOVED lines=13> */
.L_x_2120:
[----:B------:R-:W-:Y:S05]  /*135d0*/  BSYNC B0 ;  /* 0x0000000000007941 */ /* 0x000fea0003800000 */
.L_x_2119:
[----:B------:R-:W-:Y:S04]  /*135e0*/  BSSY B0, `(.L_x_2121) ;  /* 0x000000f000007945 */ /* 0x000fe80003800000 */
        /* <DEDUP_REMOVED lines=14> */
.L_x_2122:
[----:B------:R-:W-:Y:S05]  /*136d0*/  BSYNC B0 ;  /* 0x0000000000007941 */ /* 0x000fea0003800000 */
.L_x_2121:
        /* <DEDUP_REMOVED lines=15> */
.L_x_2124:
[----:B------:R-:W-:Y:S05]  /*137d0*/  BSYNC B0 ;  /* 0x0000000000007941 */ /* 0x000fea0003800000 */
.L_x_2123:
        /* <DEDUP_REMOVED lines=15> */
.L_x_2126:
[----:B------:R-:W-:Y:S05]  /*138d0*/  BSYNC B0 ;  /* 0x0000000000007941 */ /* 0x000fea0003800000 */
.L_x_2125:
        /* <DEDUP_REMOVED lines=15> */
.L_x_2128:
[----:B------:R-:W-:Y:S05]  /*139d0*/  BSYNC B0 ;  /* 0x0000000000007941 */ /* 0x000fea0003800000 */
.L_x_2127:
        /* <DEDUP_REMOVED lines=15> */
.L_x_2130:
[----:B------:R-:W-:Y:S05]  /*13ad0*/  BSYNC B0 ;  /* 0x0000000000007941 */ /* 0x000fea0003800000 */
.L_x_2129:
        /* <DEDUP_REMOVED lines=15> */
.L_x_2132:
[----:B------:R-:W-:Y:S05]  /*13bd0*/  BSYNC B0 ;  /* 0x0000000000007941 */ /* 0x000fea0003800000 */
.L_x_2131:
        /* <DEDUP_REMOVED lines=14> */
[----:B-1--4-:R-:W4:Y:S02]  /*13cc0*/  LDL R2, [R1+0x4] ;  /* 0x0000040001027983 */ /* 0x012f240000100800 */
[----:B----4-:R-:W-:-:S13]  /*13cd0*/  ISETP.GE.AND P2, PT, R132, R2, PT ;  /* 0x000000028400720c */ /* 0x010fda0003f46270 */
        /* <DEDUP_REMOVED lines=8> */
.L_x_2134:
[----:B------:R-:W-:Y:S05]  /*13d60*/  BSYNC B0 ;  /* 0x0000000000007941 */ /* 0x000fea0003800000 */
.L_x_2133:
[----:B------:R1:W-:Y:S01]  /*13d70*/  @P1 STS.128 [R189+0xa800], RZ ;  /* 0x00a800ffbd001388 */ /* 0x0003e20000000c00 */
[----:B------:R-:W-:Y:S01]  /*13d80*/  BSSY B0, `(.L_x_2135) ;  /* 0x000000d000007945 */ /* 0x000fe20003800000 */
[----:B------:R-:W-:-:S03]  /*13d90*/  ISETP.GE.AND P2, PT, R12, R0, PT ;  /* 0x000000000c00720c */ /* 0x000fc60003f46270 */
[----:B------:R-:W-:Y:S10]  /*13da0*/  @P1 BRA `(.L_x_2136) ;  /* 0x0000000000281947 */ /* 0x000ff40003800000 */
        /* <DEDUP_REMOVED lines=10> */
.L_x_2136:
[----:B------:R-:W-:Y:S05]  /*13e50*/  BSYNC B0 ;  /* 0x0000000000007941 */ /* 0x000fea0003800000 */
.L_x_2135:
        /* <DEDUP_REMOVED lines=8> */
[----:B------:R-:W4:Y:S04]  /*13ee0*/  LDL R4, [R1+0x18] ;  /* 0x0000180001047983 */ /* 0x000f280000100800 */
[----:B------:R-:W2:Y:S01]  /*13ef0*/  LDL R5, [R1+0x1c] ;  /* 0x00001c0001057983 */ /* 0x000ea20000100800 */
[----:B----4-:R-:W-:-:S04]  /*13f00*/  LEA R2, P0, R4, R235, 0x6 ;  /* 0x000000eb04027211 */ /* 0x010fc800078030ff */
[----:B--2---:R-:W-:-:S05]  /*13f10*/  LEA.HI.X R3, R4, R233, R5, 0x6, P0 ;  /* 0x000000e904037211 */ /* 0x004fca00000f3405 */
[----:B------:R-:W-:Y:S01]  /*13f20*/  @!PT LDS RZ, [RZ] ;  /* 0x00000000fffff984 */ /* 0x000fe20000000800 */
[----:B------:R-:W-:Y:S01]  /*13f30*/  @!PT LDS RZ, [RZ] ;  /* 0x00000000fffff984 */ /* 0x000fe20000000800 */
[----:B------:R-:W-:Y:S01]  /*13f40*/  @!PT LDS RZ, [RZ] ;  /* 0x00000000fffff984 */ /* 0x000fe20000000800 */
[----:B------:R2:W-:Y:S04]  /*13f50*/  LDGSTS.E.BYPASS.LTC128B.128 [R189+0xb000], desc[UR6][R2.64] ;  /* 0x0b00000002bd7fae */ /* 0x0005e8000b901d46 */
.L_x_2138:
[----:B------:R-:W-:Y:S05]  /*13f60*/  BSYNC B0 ;  /* 0x0000000000007941 */ /* 0x000fea0003800000 */
.L_x_2137:
[----:B------:R1:W-:Y:S01]  /*13f70*/  @P6 STS.128 [R189+0xb800], RZ ;  /* 0x00b800ffbd006388 */ /* 0x0003e20000000c00 */
[----:B------:R-:W-:Y:S01]  /*13f80*/  BSSY B0, `(.L_x_2139) ;  /* 0x0000013000007945 */ /* 0x000fe20003800000 */
[----:B------:R-:W-:-:S03]  /*13f90*/  ISETP.GE.AND P0, PT, R10, R0, PT ;  /* 0x000000000a00720c */ /* 0x000fc60003f06270 */
[----:B------:R-:W-:Y:S10]  /*13fa0*/  @P6 BRA `(.L_x_2140) ;  /* 0x0000000000406947 */ /* 0x000ff40003800000 */
[----:B-12-4-:R-:W2:Y:S02]  /*13fb0*/  LDL R2, [R1+0x4] ;  /* 0x0000040001027983 */ /* 0x016ea40000100800 */
[----:B--2---:R-:W-:-:S13]  /*13fc0*/  ISETP.GE.AND P6, PT, R132, R2, PT ;  /* 0x000000028400720c */ /* 0x004fda0003fc6270 */
[----:B------:R1:W-:Y:S01]  /*13fd0*/  @P6 STS.128 [R189+0xb800], RZ ;  /* 0x00b800ffbd006388 */ /* 0x0003e20000000c00 */
[----:B------:R-:W-:Y:S05]  /*13fe0*/  @P6 BRA `(.L_x_2140) ;  /* 0x0000000000306947 */ /* 0x000fea0003800000 */
[----:B------:R-:W2:Y:S04]  /*13ff0*/  LDL R3, [R1+0x18] ;  /* 0x0000180001037983 */ /* 0x000ea80000100800 */
[----:B------:R-:W4:Y:S01]  /*14000*/  LDL R2, [R1+0x1c] ;  /* 0x00001c0001027983 */ /* 0x000f220000100800 */
[----:B--2---:R-:W-:Y:S02]  /*14010*/  MOV R5, R3 ;  /* 0x0000000300057202 */ /* 0x004fe40000000f00 */
[----:B------:R-:W-:Y:S01]  /*14020*/  MOV R3, R233 ;  /* 0x000000e900037202 */ /* 0x000fe20000000f00 */
[----:B----4-:R-:W-:Y:S01]  /*14030*/  IMAD R4, R2, 0x60, RZ ;  /* 0x0000006002047824 */ /* 0x010fe200078e02ff */
[----:B------:R-:W-:-:S05]  /*14040*/  MOV R2, R235 ;  /* 0x000000eb00027202 */ /* 0x000fca0000000f00 */
[----:B------:R-:W-:-:S05]  /*14050*/  IMAD.WIDE.U32 R2, R5, 0x60, R2 ;  /* 0x0000006005027825 */ /* 0x000fca00078e0002 */
[----:B------:R-:W-:-:S05]  /*14060*/  IADD3 R3, R4, R3, RZ ;  /* 0x0000000304037210 */ /* 0x000fca0007ffe0ff */
[----:B------:R-:W-:Y:S01]  /*14070*/  @!PT LDS RZ, [RZ] ;  /* 0x00000000fffff984 */ /* 0x000fe20000000800 */
[----:B------:R-:W-:Y:S01]  /*14080*/  @!PT LDS RZ, [RZ] ;  /* 0x00000000fffff984 */ /* 0x000fe20000000800 */
[----:B------:R-:W-:Y:S01]  /*14090*/  @!PT LDS RZ, [RZ] ;  /* 0x00000000fffff984 */ /* 0x000fe20000000800 */
[----:B------:R2:W-:Y:S02]  /*140a0*/  LDGSTS.E.BYPASS.LTC128B.128 [R189+0xb800], desc[UR6][R2.64] ;  /* 0x0b80000002bd7fae */ /* 0x0005e4000b901d46 */
.L_x_2140:
[----:B------:R-:W-:Y:S05]  /*140b0*/  BSYNC B0 ;  /* 0x0000000000007941 */ /* 0x000fea0003800000 */
.L_x_2139:
        /* <DEDUP_REMOVED lines=10> */
[----:B--2---:R-:W-:-:S04]  /*14160*/  LEA R2, P5, R4, R235, 0x7 ;  /* 0x000000eb04027211 */ /* 0x004fc800078a38ff */
[----:B----4-:R-:W-:-:S05]  /*14170*/  LEA.HI.X R3, R4, R233, R5, 0x7, P5 ;  /* 0x000000e904037211 */ /* 0x010fca00028f3c05 */
[----:B------:R-:W-:Y:S01]  /*14180*/  @!PT LDS RZ, [RZ] ;  /* 0x00000000fffff984 */ /* 0x000fe20000000800 */
[----:B------:R-:W-:Y:S01]  /*14190*/  @!PT LDS RZ, [RZ] ;  /* 0x00000000fffff984 */ /* 0x000fe20000000800 */
[----:B------:R-:W-:Y:S01]  /*141a0*/  @!PT LDS RZ, [RZ] ;  /* 0x00000000fffff984 */ /* 0x000fe20000000800 */
[----:B------:R2:W-:Y:S04]  /*141b0*/  LDGSTS.E.BYPASS.LTC128B.128 [R189+0xc000], desc[UR6][R2.64] ;  /* 0x0c00000002bd7fae */ /* 0x0005e8000b901d46 */
.L_x_2142:
[----:B------:R-:W-:Y:S05]  /*141c0*/  BSYNC B0 ;  /* 0x0000000000007941 */ /* 0x000fea0003800000 */
.L_x_2141:
        /* <DEDUP_REMOVED lines=20> */
.L_x_2144:
[----:B------:R-:W-:Y:S05]  /*14310*/  BSYNC B0 ;  /* 0x0000000000007941 */ /* 0x000fea0003800000 */
.L_x_2143:
        /* <DEDUP_REMOVED lines=20> */
.L_x_2146:
[----:B------:R-:W-:Y:S05]  /*14460*/  BSYNC B0 ;  /* 0x0000000000007941 */ /* 0x000fea0003800000 */
.L_x_2145:
        /* <DEDUP_REMOVED lines=20> */
.L_x_2148:
[----:B------:R-:W-:Y:S05]  /*145b0*/  BSYNC B0 ;  /* 0x0000000000007941 */ /* 0x000fea0003800000 */
.L_x_2147:
        /* <DEDUP_REMOVED lines=16> */
.L_x_2150:
[----:B------:R-:W-:Y:S05]  /*146c0*/  BSYNC B0 ;  /* 0x0000000000007941 */ /* 0x000fea0003800000 */
.L_x_2149:
        /* <DEDUP_REMOVED lines=20> */
.L_x_2152:
[----:B------:R-:W-:Y:S05]  /*14810*/  BSYNC B0 ;  /* 0x0000000000007941 */ /* 0x000fea0003800000 */
.L_x_2151:
[----:B------:R1:W-:Y:S01]  /*14820*/  @P6 STS.128 [R189+0xf000], RZ ;  /* 0x00f000ffbd006388 */ /* 0x0003e20000000c00 */
[----:B------:R-:W-:Y:S04]  /*14830*/  BSSY B0, `(.L_x_2153) ;  /* 0x0000012000007945 */ /* 0x000fe80003800000 */
[----:B------:R-:W-:Y:S05]  /*14840*/  @P6 BRA `(.L_x_2154) ;  /* 0x0000000000406947 */ /* 0x000fea0003800000 */
[----:B------:R-:W3:Y:S02]  /*14850*/  LDL R0, [R1+0x4] ;  /* 0x0000040001007983 */ /* 0x000ee40000100800 */
[----:B---3--:R-:W-:-:S13]  /*14860*/  ISETP.GE.AND P0, PT, R132, R0, PT ;  /* 0x000000008400720c */ /* 0x008fda0003f06270 */
[----:B------:R3:W-:Y:S01]  /*14870*/  @P0 STS.128 [R189+0xf000], RZ ;  /* 0x00f000ffbd000388 */ /* 0x0007e20000000c00 */
[----:B------:R-:W-:Y:S05]  /*14880*/  @P0 BRA `(.L_x_2154) ;  /* 0x0000000000300947 */ /* 0x000fea0003800000 */
[----:B-12-4-:R-:W2:Y:S04]  /*14890*/  LDL R2, [R1+0x18] ;  /* 0x0000180001027983 */ /* 0x016ea80000100800 */
        /* <DEDUP_REMOVED lines=11> */
.L_x_2154:
[----:B------:R-:W-:Y:S05]  /*14950*/  BSYNC B0 ;  /* 0x0000000000007941 */ /* 0x000fea0003800000 */
.L_x_2153:
[----:B------:R1:W-:Y:S01]  /*14960*/  @P5 STS.128 [R189+0xf800], RZ ;  /* 0x00f800ffbd005388 */ /* 0x0003e20000000c00 */
[----:B------:R-:W-:Y:S04]  /*14970*/  BSSY B0, `(.L_x_2155) ;  /* 0x0000012000007945 */ /* 0x000fe80003800000 */
[----:B------:R-:W-:Y:S05]  /*14980*/  @P5 BRA `(.L_x_2156) ;  /* 0x0000000000405947 */ /* 0x000fea0003800000 */
[----:B------:R-:W2:Y:S02]  /*14990*/  LDL R0, [R1+0x4] ;  /* 0x0000040001007983 */ /* 0x000ea40000100800 */
[----:B--2---:R-:W-:-:S13]  /*149a0*/  ISETP.GE.AND P0, PT, R132, R0, PT ;  /* 0x000000008400720c */ /* 0x004fda0003f06270 */
[----:B------:R2:W-:Y:S01]  /*149b0*/  @P0 STS.128 [R189+0xf800], RZ ;  /* 0x00f800ffbd000388 */ /* 0x0005e20000000c00 */
[----:B------:R-:W-:Y:S05]  /*149c0*/  @P0 BRA `(.L_x_2156) ;  /* 0x0000000000300947 */ /* 0x000fea0003800000 */
[----:B-1--4-:R-:W4:Y:S04]  /*149d0*/  LDL R2, [R1+0x18] ;  /* 0x0000180001027983 */ /* 0x012f280000100800 */
[----:B------:R-:W3:Y:S01]  /*149e0*/  LDL R0, [R1+0x1c] ;  /* 0x00001c0001007983 */ /* 0x000ee20000100800 */
[----:B------:R-:W-:Y:S02]  /*149f0*/  MOV R3, R233 ;  /* 0x000000e900037202 */ /* 0x000fe40000000f00 */
[----:B----4-:R-:W-:Y:S02]  /*14a00*/  MOV R4, R2 ;  /* 0x0000000200047202 */ /* 0x010fe40000000f00 */
        /* <DEDUP_REMOVED lines=8> */
.L_x_2156:
[----:B------:R-:W-:Y:S05]  /*14a90*/  BSYNC B0 ;  /* 0x0000000000007941 */ /* 0x000fea0003800000 */
.L_x_2155:
        /* <DEDUP_REMOVED lines=19> */
.L_x_2158:
[----:B------:R-:W-:Y:S05]  /*14bd0*/  BSYNC B0 ;  /* 0x0000000000007941 */ /* 0x000fea0003800000 */
.L_x_2157:
        /* <DEDUP_REMOVED lines=19> */
.L_x_2160:
[----:B------:R-:W-:Y:S05]  /*14d10*/  BSYNC B0 ;  /* 0x0000000000007941 */ /* 0x000fea0003800000 */
.L_x_2159:
        /* <DEDUP_REMOVED lines=19> */
.L_x_2162:
[----:B------:R-:W-:Y:S05]  /*14e50*/  BSYNC B0 ;  /* 0x0000000000007941 */ /* 0x000fea0003800000 */
.L_x_2161:
        /* <DEDUP_REMOVED lines=19> */
.L_x_2164:
[----:B------:R-:W-:Y:S05]  /*14f90*/  BSYNC B0 ;  /* 0x0000000000007941 */ /* 0x000fea0003800000 */
.L_x_2163:
[----:B------:R-:W3:Y:S04]  /*14fa0*/  LDL R8, [R1+0x160] ;  /* 0x0001600001087983 */ /* 0x000ee80000100800 */
[----:B-12-4-:R-:W2:Y:S01]  /*14fb0*/  LD.E R3, desc[UR6][R24.64+0x18c] ;  /* 0x00018c0618037980 */ /* 0x016ea2000c101900 */
[----:B------:R-:W-:Y:S01]  /*14fc0*/  LEA.HI R0, R223, R223, RZ, 0x1 ;  /* 0x000000dfdf007211 */ /* 0x000fe200078f08ff */
[----:B------:R-:W-:Y:S01]  /*14fd0*/  IMAD.SHL.U32 R2, R249, 0x40, RZ ;  /* 0x00000040f9027824 */ /* 0x000fe200078e00ff */
[----:B------:R-:W-:Y:S01]  /*14fe0*/  R2P PR, R218, 0x6 ;  /* 0x00000006da007804 */ /* 0x000fe20000000000 */
[----:B------:R-:W-:Y:S01]  /*14ff0*/  IMAD.SHL.U32 R7, R80, 0x8, RZ ;  /* 0x0000000850077824 */ /* 0x000fe200078e00ff */
[----:B------:R-:W-:Y:S01]  /*15000*/  LOP3.LUT R0, R0, 0xfffffffe, RZ, 0xc0, !PT ;  /* 0xfffffffe00007812 */ /* 0x000fe200078ec0ff */
[----:B------:R-:W-:Y:S01]  /*15010*/  IMAD.SHL.U32 R6, R250, 0x40, RZ ;  /* 0x00000040fa067824 */ /* 0x000fe200078e00ff */
[----:B------:R-:W-:Y:S01]  /*15020*/  LOP3.LUT R2, R2, 0x1c0, RZ, 0xc0, !PT ;  /* 0x000001c002027812 */ /* 0x000fe200078ec0ff */
[----:B------:R-:W1:Y:S02]  /*15030*/  S2R R91, SR_TID.X ;  /* 0x00000000005b7919 */ /* 0x000e640000002100 */
[----:B------:R-:W-:Y:S01]  /*15040*/  IMAD.IADD R5, R223, 0x1, -R0 ;  /* 0x00000001df057824 */ /* 0x000fe200078e0a00 */
[----:B------:R-:W-:Y:S01]  /*15050*/  LOP3.LUT R27, R6, 0xfffffe00, RZ, 0xc0, !PT ;  /* 0xfffffe00061b7812 */ /* 0x000fe200078ec0ff */
[----:B------:R-:W-:Y:S01]  /*15060*/  IMAD.SHL.U32 R0, R218, 0x40, RZ ;  /* 0x00000040da007824 */ /* 0x000fe200078e00ff */
[----:B------:R-:W0:Y:S01]  /*15070*/  LDGDEPBAR ;  /* 0x00000000000079af */ /* 0x000e220000000000 */
        /* <DEDUP_REMOVED lines=17> */
[----:B------:R-:W4:Y:S01]  /*15190*/  LDSM.16.M88.4 R4, [R176+0x2000] ;  /* 0x00200000b004783b */ /* 0x000f220000000200 */
        /* <DEDUP_REMOVED lines=8> */
[----:B-----5:R-:W-:Y:S01]  /*15220*/  LDSM.16.M88.4 R32, [R112+0x2000] ;  /* 0x002000007020783b */ /* 0x020fe20000000200 */
[----:B------:R-:W-:-:S03]  /*15230*/  IMAD.IADD R182, R184, 0x1, R177 ;  /* 0x00000001b8b67824 */ /* 0x000fc600078e02b1 */
[----:B------:R-:W-:Y:S04]  /*15240*/  STL [R1+0x4c], R9 ;  /* 0x00004c0901007387 */ /* 0x000fe80000100800 */
[----:B------:R-:W-:Y:S04]  /*15250*/  LDSM.16.M88.4 R12, [R2] ;  /* 0x00000000020c783b */ /* 0x000fe80000000200 */
[----:B------:R-:W-:Y:S04]  /*15260*/  LDSM.16.M88.4 R44, [R177] ;  /* 0x00000000b12c783b */ /* 0x000fe80000000200 */
[----:B------:R-:W1:Y:S04]  /*15270*/  LDSM.16.M88.4 R48, [R112+0x2800] ;  /* 0x002800007030783b */ /* 0x000e680000000200 */
[----:B------:R-:W3:Y:S04]  /*15280*/  LDSM.16.M88.4 R64, [R176+0x3000] ;  /* 0x00300000b040783b */ /* 0x000ee80000000200 */
[----:B------:R-:W-:Y:S01]  /*15290*/  LDSM.16.M88.4 R52, [R182] ;  /* 0x00000000b634783b */ /* 0x000fe20000000200 */
[C---:B----4-:R-:W-:Y:S03]  /*152a0*/  HMMA.16816.F32.BF16 R28, R20.reuse, R6, RZ ;  /* 0x00000006141c723c */ /* 0x050fe600000418ff */
[----:B------:R-:W-:Y:S04]  /*152b0*/  LDSM.16.M88.4 R56, [R177+0x800] ;  /* 0x00080000b138783b */ /* 0x000fe80000000200 */
[----:B------:R-:W-:Y:S01]  /*152c0*/  LDSM.16.M88.4 R72, [R112+0x3000] ;  /* 0x003000007048783b */ /* 0x000fe20000000200 */
[----:B-1----:R-:W-:Y:S03]  /*152d0*/  HMMA.16816.F32.BF16 R36, R20, R40, RZ ;  /* 0x000000281424723c */ /* 0x002fe600000418ff */
[----:B------:R-:W-:Y:S04]  /*152e0*/  LDSM.16.M88.4 R60, [R182+0x800] ;  /* 0x00080000b63c783b */ /* 0x000fe80000000200 */
[----:B------:R-:W-:Y:S04]  /*152f0*/  LDSM.16.M88.4 R76, [R176+0x3800] ;  /* 0x00380000b04c783b */ /* 0x000fe80000000200 */
[----:B------:R-:W-:Y:S04]  /*15300*/  LDSM.16.M88.4 R80, [R112+0x3800] ;  /* 0x003800007050783b */ /* 0x000fe80000000200 */
[----:B------:R-:W-:Y:S04]  /*15310*/  LDSM.16.M88.4 R68, [R182+0x1000] ;  /* 0x00100000b644783b */ /* 0x000fe80000000200 */
[----:B------:R-:W-:Y:S04]  /*15320*/  LDSM.16.M88.4 R84, [R112+0x4000] ;  /* 0x004000007054783b */ /* 0x000fe80000000200 */
[----:B------:R-:W4:Y:S01]  /*15330*/  LDL R181, [R1+0x154] ;  /* 0x0001540001b57983 */ /* 0x000f220000100800 */
[----:B------:R-:W-:Y:S01]  /*15340*/  HMMA.16816.F32.BF16 R36, R16, R48, R36 ;  /* 0x000000301024723c */ /* 0x000fe20000041824 */
[----:B---3--:R-:W-:-:S05]  /*15350*/  IMAD.MOV.U32 R90, RZ, RZ, R8 ;  /* 0x000000ffff5a7224 */ /* 0x008fca00078e0008 */
        /* <DEDUP_REMOVED lines=205> */
[----:B------:R-:W-:Y:S03]  /*16030*/  LDSM.16.M88.4 R68, [R176+0x7800] ;  /* 0x00780000b044783b */ /* 0x000fe60000000200 */
        /* <DEDUP_REMOVED lines=13> */
[----:B------:R-:W2:Y:S01]  /*16110*/  LDSM.16.M88.4 R56, [R182+0x4800] ;  /* 0x00480000b638783b */ /* 0x000ea20000000200 */
[----:B-1----:R-:W-:-:S04]  /*16120*/  FMUL.FTZ R0, R44, R3 ;  /* 0x000000032c007220 */ /* 0x002fc80000410000 */
[----:B------:R1:W4:-:S12]  /*16130*/  MUFU.TANH R195, R0 ;  /* 0x0000000000c37308 */ /* 0x0003180000002400 */
[----:B------:R-:W-:Y:S01]  /*16140*/  HMMA.16816.F32.BF16 R32, R16, R62, R28 ;  /* 0x0000003e1020723c */ /* 0x000fe2000004181c */
[----:B-1----:R-:W-:-:S04]  /*16150*/  FMUL.FTZ R0, R45, R3 ;  /* 0x000000032d007220 */ /* 0x002fc80000410000 */
[----:B------:R1:W-:Y:S02]  /*16160*/  MUFU.TANH R192, R0 ;  /* 0x0000000000c07308 */ /* 0x0003e40000002400 */
[----:B-1----:R-:W-:-:S06]  /*16170*/  FMUL.FTZ R0, R46, R3 ;  /* 0x000000032e007220 */ /* 0x002fcc0000410000 */
[----:B------:R1:W4:Y:S02]  /*16180*/  MUFU.TANH R174, R0 ;  /* 0x0000000000ae7308 */ /* 0x0003240000002400 */
[-C--:B-1----:R-:W-:Y:S02]  /*16190*/  FMUL.FTZ R0, R47, R3.reuse ;  /* 0x000000032f007220 */ /* 0x082fe40000410000 */
[----:B------:R-:W-:Y:S04]  /*161a0*/  HMMA.16816.F32.BF16 R44, R16, R60, R36 ;  /* 0x0000003c102c723c */ /* 0x000fe80000041824 */
[----:B------:R1:W4:Y:S02]  /*161b0*/  MUFU.TANH R173, R0 ;  /* 0x0000000000ad7308 */ /* 0x0003240000002400 */
[----:B------:R-:W-:Y:S01]  /*161c0*/  HMMA.16816.F32.BF16 R36, R20, R72, RZ ;  /* 0x000000481424723c */ /* 0x000fe200000418ff */
[----:B-1----:R-:W-:-:S05]  /*161d0*/  FMUL.FTZ R0, R40, R3 ;  /* 0x0000000328007220 */ /* 0x002fca0000410000 */
[----:B------:R1:W4:Y:S02]  /*161e0*/  MUFU.TANH R194, R0 ;  /* 0x0000000000c27308 */ /* 0x0003240000002400 */
[----:B-1----:R-:W-:-:S06]  /*161f0*/  FMUL.FTZ R0, R41, R3 ;  /* 0x0000000329007220 */ /* 0x002fcc0000410000 */
[----:B------:R1:W-:Y:S02]  /*16200*/  MUFU.TANH R193, R0 ;  /* 0x0000000000c17308 */ /* 0x0003e40000002400 */
[----:B-1----:R-:W-:-:S06]  /*16210*/  FMUL.FTZ R0, R42, R3 ;  /* 0x000000032a007220 */ /* 0x002fcc0000410000 */
[----:B------:R1:W4:Y:S02]  /*16220*/  MUFU.TANH R171, R0 ;  /* 0x0000000000ab7308 */ /* 0x0003240000002400 */
[----:B-1----:R-:W-:Y:S01]  /*16230*/  LEA.HI R0, R4, R251, RZ, 0x2 ;  /* 0x000000fb04007211 */ /* 0x002fe200078f10ff */
[----:B------:R-:W-:-:S03]  /*16240*/  FMUL.FTZ R4, R43, R3 ;  /* 0x000000032b047220 */ /* 0x000fc60000410000 */
[----:B------:R-:W-:Y:S02]  /*16250*/  SHF.R.S32.HI R0, RZ, 0x2, R0 ;  /* 0x00000002ff007819 */ /* 0x000fe40000011400 */
[----:B------:R1:W4:Y:S03]  /*16260*/  MUFU.TANH R175, R4 ;  /* 0x0000000400af7308 */ /* 0x0003260000002400 */
[----:B------:R-:W-:-:S05]  /*16270*/  IMAD R0, R252, 0x10, R0 ;  /* 0x00000010fc007824 */ /* 0x000fca00078e0200 */
[----:B------:R-:W-:Y:S01]  /*16280*/  IADD3 R0, R0, 0x1, R224 ;  /* 0x0000000100007810 */ /* 0x000fe20007ffe0e0 */
[----:B-1----:R-:W-:-:S04]  /*16290*/  FMUL.FTZ R4, R48, R3 ;  /* 0x0000000330047220 */ /* 0x002fc80000410000 */
[----:B------:R1:W4:Y:S01]  /*162a0*/  MUFU.TANH R179, R4 ;  /* 0x0000000400b37308 */ /* 0x0003220000002400 */
[----:B---3--:R-:W-:Y:S01]  /*162b0*/  HMMA.16816.F32.BF16 R28, R12, R64, R44 ;  /* 0x000000400c1c723c */ /* 0x008fe2000004182c */
[----:B------:R-:W3:Y:S01]  /*162c0*/  LDSM.16.M88.4 R44, [R177+0x5000] ;  /* 0x00500000b12c783b */ /* 0x000ee20000000200 */
[----:B-1----:R-:W-:Y:S02]  /*162d0*/  IADD3 R4, R212, R0, -R90 ;  /* 0x00000000d4047210 */ /* 0x002fe40007ffe85a */
[----:B------:R-:W-:-:S03]  /*162e0*/  LOP3.LUT R0, R26, R27, RZ, 0xfc, !PT ;  /* 0x0000001b1a007212 */ /* 0x000fc600078efcff */
[----:B------:R-:W-:Y:S02]  /*162f0*/  IMAD.IADD R5, R89, 0x1, R4 ;  /* 0x0000000159057824 */ /* 0x000fe400078e0204 */
[----:B------:R-:W-:-:S03]  /*16300*/  IMAD.IADD R4, R88, 0x1, R7 ;  /* 0x0000000158047824 */ /* 0x000fc600078e0207 */
[C---:B------:R-:W-:Y:S01]  /*16310*/  VIMNMX R7, R5.reuse, R212, PT ;  /* 0x000000d405077248 */ /* 0x040fe20003fe0100 */
[----:B------:R-:W-:Y:S01]  /*16320*/  VIADD R26, R4, 0x1 ;  /* 0x00000001041a7836 */ /* 0x000fe20000000000 */
[----:B------:R-:W-:-:S04]  /*16330*/  VIADDMNMX R5, R5, 0x8, R212, PT ;  /* 0x0000000805057846 */ /* 0x000fc800038001d4 */
[C---:B------:R-:W-:Y:S02]  /*16340*/  ISETP.GE.AND P0, PT, R26.reuse, R7, PT ;  /* 0x000000071a00720c */ /* 0x040fe40003f06270 */
[----:B------:R-:W-:Y:S01]  /*16350*/  ISETP.GE.AND P6, PT, R26, R5, PT ;  /* 0x000000051a00720c */ /* 0x000fe20003fc6270 */
[----:B------:R-:W-:-:S04]  /*16360*/  FMUL.FTZ R26, R51, R3 ;  /* 0x00000003331a7220 */ /* 0x000fc80000410000 */
[----:B------:R1:W-:Y:S01]  /*16370*/  MUFU.TANH R156, R26 ;  /* 0x0000001a009c7308 */ /* 0x0003e20000002400 */
[----:B------:R-:W-:Y:S06]  /*16380*/  HMMA.16816.F32.BF16 R32, R12, R66, R32 ;  /* 0x000000420c20723c */ /* 0x000fec0000041820 */
[----:B--2---:R-:W-:Y:S06]  /*16390*/  HMMA.16816.F32.BF16 R40, R8, R56, R28 ;  /* 0x000000380828723c */ /* 0x004fec000004181c */
[----:B------:R-:W-:Y:S01]  /*163a0*/  HMMA.16816.F32.BF16 R60, R16, R76, R36 ;  /* 0x0000004c103c723c */ /* 0x000fe20000041824 */
[----:B------:R-:W-:Y:S01]  /*163b0*/  FMUL.FTZ R27, R50, R3 ;  /* 0x00000003321b7220 */ /* 0x000fe20000410000 */
[C---:B------:R-:W-:Y:S01]  /*163c0*/  VIADD R6, R4.reuse, 0x8 ;  /* 0x0000000804067836 */ /* 0x040fe20000000000 */
[----:B------:R-:W-:Y:S01]  /*163d0*/  ISETP.GE.AND P1, PT, R4, R5, PT ;  /* 0x000000050400720c */ /* 0x000fe20003f26270 */
[-C--:B-1----:R-:W-:Y:S01]  /*163e0*/  FMUL.FTZ R26, R52, R3.reuse ;  /* 0x00000003341a7220 */ /* 0x082fe20000410000 */
[----:B------:R-:W-:Y:S01]  /*163f0*/  FSEL R104, R104, -INF , !P0 ;  /* 0xff80000068687808 */ /* 0x000fe20004000000 */
[----:B------:R-:W-:Y:S02]  /*16400*/  LDSM.16.M88.4 R64, [R176+0x8000] ;  /* 0x00800000b040783b */ /* 0x000fe40000000200 */
[----:B------:R1:W-:Y:S01]  /*16410*/  MUFU.TANH R149, R26 ;  /* 0x0000001a00957308 */ /* 0x0003e20000002400 */
[----:B------:R-:W-:Y:S01]  /*16420*/  HMMA.16816.F32.BF16 R28, R20, R74, RZ ;  /* 0x0000004a141c723c */ /* 0x000fe200000418ff */
[----:B------:R-:W-:Y:S01]  /*16430*/  LDSM.16.M88.4 R72, [R112+0x7800] ;  /* 0x007800007048783b */ /* 0x000fe20000000200 */
[----:B-1----:R-:W-:-:S05]  /*16440*/  FMUL.FTZ R26, R53, R3 ;  /* 0x00000003351a7220 */ /* 0x002fca0000410000 */
[----:B------:R1:W-:Y:S02]  /*16450*/  MUFU.TANH R146, R26 ;  /* 0x0000001a00927308 */ /* 0x0003e40000002400 */
[----:B-1----:R-:W-:-:S06]  /*16460*/  FMUL.FTZ R26, R54, R3 ;  /* 0x00000003361a7220 */ /* 0x002fcc0000410000 */
[----:B------:R1:W-:Y:S01]  /*16470*/  MUFU.TANH R136, R26 ;  /* 0x0000001a00887308 */ /* 0x0003e20000002400 */
[----:B------:R-:W-:Y:S01]  /*16480*/  HMMA.16816.F32.BF16 R48, R8, R58, R32 ;  /* 0x0000003a0830723c */ /* 0x000fe20000041820 */
[----:B-1----:R-:W-:Y:S02]  /*16490*/  FMUL.FTZ R26, R55, R3 ;  /* 0x00000003371a7220 */ /* 0x002fe40000410000 */
[----:B------:R-:W1:Y:S05]  /*164a0*/  LDSM.16.M88.4 R52, [R182+0x5000] ;  /* 0x00500000b634783b */ /* 0x000e6a0000000200 */
[----:B------:R-:W-:Y:S01]  /*164b0*/  HMMA.16816.F32.BF16 R32, R16, R78, R28 ;  /* 0x0000004e1020723c */ /* 0x000fe2000004181c */
[----:B------:R2:W-:Y:S01]  /*164c0*/  MUFU.TANH R139, R26 ;  /* 0x0000001a008b7308 */ /* 0x0005e20000002400 */
[C---:B------:R-:W-:Y:S01]  /*164d0*/  ISETP.GE.AND P3, PT, R6.reuse, R7, PT ;  /* 0x000000070600720c */ /* 0x040fe20003f66270 */
[----:B------:R-:W-:Y:S03]  /*164e0*/  LDSM.16.M88.4 R76, [R112+0x8000] ;  /* 0x00800000704c783b */ /* 0x000fe60000000200 */
[----:B---3--:R-:W-:Y:S01]  /*164f0*/  HMMA.16816.F32.BF16 R28, R12, R44, R60 ;  /* 0x0000002c0c1c723c */ /* 0x008fe2000004183c */
[----:B------:R-:W-:Y:S01]  /*16500*/  ISETP.GE.AND P5, PT, R6, R5, PT ;  /* 0x000000050600720c */ /* 0x000fe20003fa6270 */
[----:B------:R-:W-:-:S02]  /*16510*/  VIADD R6, R4, 0x9 ;  /* 0x0000000904067836 */ /* 0x000fc40000000000 */
[----:B--2---:R-:W-:-:S03]  /*16520*/  FMUL.FTZ R26, R40, R3 ;  /* 0x00000003281a7220 */ /* 0x004fc60000410000 */
[C---:B------:R-:W-:Y:S01]  /*16530*/  ISETP.GE.AND P2, PT, R6.reuse, R7, PT ;  /* 0x000000070600720c */ /* 0x040fe20003f46270 */
[----:B------:R2:W-:Y:S01]  /*16540*/  MUFU.TANH R134, R26 ;  /* 0x0000001a00867308 */ /* 0x0005e20000002400 */
[----:B------:R-:W-:Y:S01]  /*16550*/  ISETP.GE.AND P4, PT, R6, R5, PT ;  /* 0x000000050600720c */ /* 0x000fe20003f86270 */
[----:B------:R-:W-:Y:S01]  /*16560*/  VIADD R6, R4, 0x10 ;  /* 0x0000001004067836 */ /* 0x000fe20000000000 */
[----:B------:R-:W-:Y:S01]  /*16570*/  HMMA.16816.F32.BF16 R36, R20, R68, RZ ;  /* 0x000000441424723c */ /* 0x000fe200000418ff */
[----:B------:R-:W-:-:S03]  /*16580*/  FSEL R101, R101, -INF , !P1 ;  /* 0xff80000065657808 */ /* 0x000fc60004800000 */
[C---:B------:R-:W-:Y:S02]  /*16590*/  ISETP.GE.AND P1, PT, R6.reuse, R7, PT ;  /* 0x000000070600720c */ /* 0x040fe40003f26270 */
[----:B------:R-:W-:Y:S01]  /*165a0*/  ISETP.GE.AND P0, PT, R6, R5, PT ;  /* 0x000000050600720c */ /* 0x000fe20003f06270 */
[----:B--2---:R-:W-:-:S04]  /*165b0*/  FMUL.FTZ R26, R41, R3 ;  /* 0x00000003291a7220 */ /* 0x004fc80000410000 */
[----:B------:R2:W-:Y:S01]  /*165c0*/  MUFU.TANH R125, R26 ;  /* 0x0000001a007d7308 */ /* 0x0005e20000002400 */
[----:B------:R-:W-:Y:S01]  /*165d0*/  VIADD R6, R4, 0x11 ;  /* 0x0000001104067836 */ /* 0x000fe20000000000 */
[----:B------:R-:W-:Y:S01]  /*165e0*/  HMMA.16816.F32.BF16 R32, R12, R46, R32 ;  /* 0x0000002e0c20723c */ /* 0x000fe20000041820 */
[----:B------:R-:W3:Y:S01]  /*165f0*/  LDSM.16.M88.4 R44, [R177+0x5800] ;  /* 0x00580000b12c783b */ /* 0x000ee20000000200 */
[----:B------:R-:W-:Y:S02]  /*16600*/  FSEL R100, R100, -INF , !P6 ;  /* 0xff80000064647808 */ /* 0x000fe40007000000 */
[----:B------:R-:W-:Y:S02]  /*16610*/  FSEL R111, R111, -INF , !P3 ;  /* 0xff8000006f6f7808 */ /* 0x000fe40005800000 */
[----:B------:R-:W-:Y:S01]  /*16620*/  ISETP.GE.AND P6, PT, R6, R7, PT ;  /* 0x000000070600720c */ /* 0x000fe20003fc6270 */
[----:B--2---:R-:W-:-:S04]  /*16630*/  FMUL.FTZ R26, R42, R3 ;  /* 0x000000032a1a7220 */ /* 0x004fc80000410000 */
[----:B------:R2:W-:Y:S01]  /*16640*/  MUFU.TANH R120, R26 ;  /* 0x0000001a00787308 */ /* 0x0005e20000002400 */
[----:B------:R-:W-:Y:S01]  /*16650*/  ISETP.GE.AND P3, PT, R6, R5, PT ;  /* 0x000000050600720c */ /* 0x000fe20003f66270 */
[----:B------:R-:W-:Y:S01]  /*16660*/  VIADD R6, R4, 0x18 ;  /* 0x0000001804067836 */ /* 0x000fe20000000000 */
[----:B------:R-:W-:Y:S02]  /*16670*/  FSEL R103, R103, -INF , !P5 ;  /* 0xff80000067677808 */ /* 0x000fe40006800000 */
[----:B------:R-:W-:Y:S02]  /*16680*/  FSEL R110, R110, -INF , !P2 ;  /* 0xff8000006e6e7808 */ /* 0x000fe40005000000 */
[C---:B------:R-:W-:Y:S01]  /*16690*/  ISETP.GE.AND P5, PT, R6.reuse, R7, PT ;  /* 0x000000070600720c */ /* 0x040fe20003fa6270 */
[----:B--2---:R-:W-:Y:S02]  /*166a0*/  FMUL.FTZ R26, R43, R3 ;  /* 0x000000032b1a7220 */ /* 0x004fe40000410000 */
[----:B-1----:R-:W-:Y:S06]  /*166b0*/  HMMA.16816.F32.BF16 R40, R8, R52, R28 ;  /* 0x000000340828723c */ /* 0x002fec000004181c */
[----:B------:R-:W-:Y:S01]  /*166c0*/  HMMA.16816.F32.BF16 R28, R20, R70, RZ ;  /* 0x00000046141c723c */ /* 0x000fe200000418ff */
[----:B------:R1:W-:Y:S01]  /*166d0*/  MUFU.TANH R121, R26 ;  /* 0x0000001a00797308 */ /* 0x0003e20000002400 */
[----:B------:R-:W-:Y:S01]  /*166e0*/  ISETP.GE.AND P2, PT, R6, R5, PT ;  /* 0x000000050600720c */ /* 0x000fe20003f46270 */
[----:B------:R-:W-:Y:S01]  /*166f0*/  VIADD R6, R4, 0x19 ;  /* 0x0000001904067836 */ /* 0x000fe20000000000 */
[----:B------:R-:W-:Y:S01]  /*16700*/  FSEL R102, R102, -INF , !P4 ;  /* 0xff80000066667808 */ /* 0x000fe20006000000 */
[----:B------:R-:W-:Y:S01]  /*16710*/  LDSM.16.M88.4 R68, [R176+0x8800] ;  /* 0x00880000b044783b */ /* 0x000fe20000000200 */
[----:B------:R-:W-:Y:S01]  /*16720*/  FSEL R115, R115, -INF , !P1 ;  /* 0xff80000073737808 */ /* 0x000fe20004800000 */
[----:B------:R-:W-:Y:S01]  /*16730*/  HMMA.16816.F32.BF16 R56, R16, R72, R36 ;  /* 0x000000481038723c */ /* 0x000fe20000041824 */
[----:B------:R-:W-:-:S02]  /*16740*/  ISETP.GE.AND P4, PT, R6, R7, PT ;  /* 0x000000070600720c */ /* 0x000fc40003f86270 */
[----:B------:R-:W-:Y:S01]  /*16750*/  ISETP.GE.AND P1, PT, R6, R5, PT ;  /* 0x000000050600720c */ /* 0x000fe20003f26270 */
[----:B-1----:R-:W-:-:S04]  /*16760*/  FMUL.FTZ R26, R48, R3 ;  /* 0x00000003301a7220 */ /* 0x002fc80000410000 */
[----:B------:R1:W-:Y:S01]  /*16770*/  MUFU.TANH R109, R26 ;  /* 0x0000001a006d7308 */ /* 0x0003e20000002400 */
[----:B------:R-:W-:Y:S01]  /*16780*/  VIADD R6, R4, 0x20 ;  /* 0x0000002004067836 */ /* 0x000fe20000000000 */
[----:B------:R-:W-:Y:S02]  /*16790*/  FSEL R108, R108, -INF , !P0 ;  /* 0xff8000006c6c7808 */ /* 0x000fe40004000000 */
[----:B------:R-:W-:Y:S02]  /*167a0*/  FSEL R113, R113, -INF , !P6 ;  /* 0xff80000071717808 */ /* 0x000fe40007000000 */
[C---:B------:R-:W-:Y:S02]  /*167b0*/  ISETP.GE.AND P0, PT, R6.reuse, R7, PT ;  /* 0x000000070600720c */ /* 0x040fe40003f06270 */
[----:B------:R-:W-:Y:S01]  /*167c0*/  ISETP.GE.AND P6, PT, R6, R5, PT ;  /* 0x000000050600720c */ /* 0x000fe20003fc6270 */
[----:B-1----:R-:W-:-:S04]  /*167d0*/  FMUL.FTZ R26, R49, R3 ;  /* 0x00000003311a7220 */ /* 0x002fc80000410000 */
[----:B------:R1:W-:Y:S01]  /*167e0*/  MUFU.TANH R107, R26 ;  /* 0x0000001a006b7308 */ /* 0x0003e20000002400 */
[----:B------:R-:W-:Y:S01]  /*167f0*/  VIADD R6, R4, 0x21 ;  /* 0x0000002104067836 */ /* 0x000fe20000000000 */
[----:B------:R-:W-:Y:S02]  /*16800*/  FSEL R106, R106, -INF , !P3 ;  /* 0xff8000006a6a7808 */ /* 0x000fe40005800000 */
[----:B------:R-:W-:Y:S02]  /*16810*/  FSEL R116, R116, -INF , !P5 ;  /* 0xff80000074747808 */ /* 0x000fe40006800000 */
[----:B------:R-:W-:Y:S01]  /*16820*/  ISETP.GE.AND P3, PT, R6, R7, PT ;  /* 0x000000070600720c */ /* 0x000fe20003f66270 */
[----:B-1----:R-:W-:-:S04]  /*16830*/  FMUL.FTZ R26, R50, R3 ;  /* 0x00000003321a7220 */ /* 0x002fc80000410000 */
[----:B------:R1:W-:Y:S01]  /*16840*/  MUFU.TANH R99, R26 ;  /* 0x0000001a00637308 */ /* 0x0003e20000002400 */
[----:B------:R-:W-:Y:S01]  /*16850*/  ISETP.GE.AND P5, PT, R6, R5, PT ;  /* 0x000000050600720c */ /* 0x000fe20003fa6270 */
[----:B------:R-:W-:Y:S01]  /*16860*/  VIADD R6, R4, 0x28 ;  /* 0x0000002804067836 */ /* 0x000fe20000000000 */
[----:B------:R-:W-:Y:S02]  /*16870*/  FSEL R105, R105, -INF , !P2 ;  /* 0xff80000069697808 */ /* 0x000fe40005000000 */
[----:B------:R-:W-:Y:S01]  /*16880*/  FSEL R118, R118, -INF , !P4 ;  /* 0xff80000076767808 */ /* 0x000fe20006000000 */
[----:B-1----:R-:W-:Y:S02]  /*16890*/  FMUL.FTZ R26, R51, R3 ;  /* 0x00000003331a7220 */ /* 0x002fe40000410000 */
[----:B------:R-:W-:Y:S01]  /*168a0*/  HMMA.16816.F32.BF16 R48, R8, R54, R32 ;  /* 0x000000360830723c */ /* 0x000fe20000041820 */
[----:B------:R-:W1:Y:S05]  /*168b0*/  LDSM.16.M88.4 R52, [R182+0x5800] ;  /* 0x00580000b634783b */ /* 0x000e6a0000000200 */
[----:B------:R-:W-:Y:S01]  /*168c0*/  HMMA.16816.F32.BF16 R32, R16, R74, R28 ;  /* 0x0000004a1020723c */ /* 0x000fe2000004181c */
[----:B------:R-:W-:-:S02]  /*168d0*/  ISETP.GE.AND P2, PT, R6, R7, PT ;  /* 0x000000070600720c */ /* 0x000fc40003f46270 */
[----:B------:R-:W-:Y:S01]  /*168e0*/  ISETP.GE.AND P4, PT, R6, R5, PT ;  /* 0x000000050600720c */ /* 0x000fe20003f86270 */
[----:B------:R-:W-:Y:S01]  /*168f0*/  VIADD R6, R4, 0x29 ;  /* 0x0000002904067836 */ /* 0x000fe20000000000 */
[----:B------:R-:W-:Y:S01]  /*16900*/  FSEL R114, R114, -INF , !P1 ;  /* 0xff80000072727808 */ /* 0x000fe20004800000 */
[----:B------:R-:W-:Y:S01]  /*16910*/  HMMA.16816.F32.BF16 R36, R20, R64, RZ ;  /* 0x000000401424723c */ /* 0x000fe200000418ff */
[----:B------:R-:W-:Y:S02]  /*16920*/  FSEL R129, R129, -INF , !P0 ;  /* 0xff80000081817808 */ /* 0x000fe40004000000 */
[C---:B------:R-:W-:Y:S02]  /*16930*/  ISETP.GE.AND P1, PT, R6.reuse, R7, PT ;  /* 0x000000070600720c */ /* 0x040fe40003f26270 */
[----:B------:R-:W-:Y:S01]  /*16940*/  ISETP.GE.AND P0, PT, R6, R5, PT ;  /* 0x000000050600720c */ /* 0x000fe20003f06270 */
[----:B------:R-:W-:Y:S01]  /*16950*/  VIADD R6, R4, 0x30 ;  /* 0x0000003004067836 */ /* 0x000fe20000000000 */
[----:B---3--:R-:W-:Y:S01]  /*16960*/  HMMA.16816.F32.BF16 R28, R12, R44, R56 ;  /* 0x0000002c0c1c723c */ /* 0x008fe20000041838 */
[----:B------:R-:W-:-:S02]  /*16970*/  FSEL R124, R124, -INF , !P6 ;  /* 0xff8000007c7c7808 */ /* 0x000fc40007000000 */
[----:B------:R-:W-:Y:S02]  /*16980*/  FSEL R128, R128, -INF , !P3 ;  /* 0xff80000080807808 */ /* 0x000fe40005800000 */
[----:B------:R-:W-:Y:S01]  /*16990*/  FSEL R123, R123, -INF , !P5 ;  /* 0xff8000007b7b7808 */ /* 0x000fe20006800000 */
[----:B------:R2:W-:Y:S01]  /*169a0*/  MUFU.TANH R98, R26 ;  /* 0x0000001a00627308 */ /* 0x0005e20000002400 */
[C---:B------:R-:W-:Y:S01]  /*169b0*/  ISETP.GE.AND P6, PT, R6.reuse, R7, PT ;  /* 0x000000070600720c */ /* 0x040fe20003fc6270 */
[----:B------:R-:W-:Y:S01]  /*169c0*/  LDSM.16.M88.4 R56, [R182+0x6000] ;  /* 0x00600000b638783b */ /* 0x000fe20000000200 */
[----:B------:R-:W-:Y:S01]  /*169d0*/  ISETP.GE.AND P3, PT, R6, R5, PT ;  /* 0x000000050600720c */ /* 0x000fe20003f66270 */
[----:B------:R-:W-:Y:S01]  /*169e0*/  VIADD R6, R4, 0x31 ;  /* 0x0000003104067836 */ /* 0x000fe20000000000 */
[----:B------:R-:W-:Y:S01]  /*169f0*/  HMMA.16816.F32.BF16 R32, R12, R46, R32 ;  /* 0x0000002e0c20723c */ /* 0x000fe20000041820 */
[----:B------:R-:W-:Y:S01]  /*16a00*/  FSEL R131, R131, -INF , !P2 ;  /* 0xff80000083837808 */ /* 0x000fe20005000000 */
[----:B------:R-:W3:Y:S02]  /*16a10*/  LDSM.16.M88.4 R44, [R177+0x6000] ;  /* 0x00600000b12c783b */ /* 0x000ee40000000200 */
[----:B------:R-:W-:-:S02]  /*16a20*/  ISETP.GE.AND P5, PT, R6, R7, PT ;  /* 0x000000070600720c */ /* 0x000fc40003fa6270 */
        /* <DEDUP_REMOVED lines=9> */
[----:B------:R2:W-:Y:S01]  /*16ac0*/  MUFU.TANH R96, R26 ;  /* 0x0000001a00607308 */ /* 0x0005e20000002400 */
[----:B------:R-:W-:Y:S01]  /*16ad0*/  FSEL R143, R143, -INF , !P6 ;  /* 0xff8000008f8f7808 */ /* 0x000fe20007000000 */
[----:B------:R-:W-:Y:S01]  /*16ae0*/  HMMA.16816.F32.BF16 R60, R16, R76, R36 ;  /* 0x0000004c103c723c */ /* 0x000fe20000041824 */
[----:B------:R-:W-:-:S02]  /*16af0*/  ISETP.GE.AND P0, PT, R6, R7, PT ;  /* 0x000000070600720c */ /* 0x000fc40003f06270 */
[----:B------:R-:W-:Y:S01]  /*16b00*/  ISETP.GE.AND P6, PT, R6, R5, PT ;  /* 0x000000050600720c */ /* 0x000fe20003fc6270 */
[----:B------:R-:W-:Y:S02]  /*16b10*/  VIADD R6, R4, 0x40 ;  /* 0x0000004004067836 */ /* 0x000fe40000000000 */
[----:B-1----:R-:W-:Y:S01]  /*16b20*/  HMMA.16816.F32.BF16 R36, R8, R52, R28 ;  /* 0x000000340824723c */ /* 0x002fe2000004181c */
[----:B------:R-:W-:Y:S02]  /*16b30*/  FSEL R138, R138, -INF , !P3 ;  /* 0xff8000008a8a7808 */ /* 0x000fe40005800000 */
[----:B------:R-:W-:-:S03]  /*16b40*/  FSEL R142, R142, -INF , !P5 ;  /* 0xff8000008e8e7808 */ /* 0x000fc60006800000 */
[----:B------:R-:W-:Y:S01]  /*16b50*/  HMMA.16816.F32.BF16 R28, R20, R66, RZ ;  /* 0x00000042141c723c */ /* 0x000fe200000418ff */
[----:B------:R-:W1:Y:S01]  /*16b60*/  LDSM.16.M88.4 R64, [R112+0x8800] ;  /* 0x008800007040783b */ /* 0x000e620000000200 */
[----:B--2---:R-:W-:Y:S01]  /*16b70*/  FMUL.FTZ R26, R41, R3 ;  /* 0x00000003291a7220 */ /* 0x004fe20000410000 */
[----:B------:R-:W-:-:S03]  /*16b80*/  ISETP.GE.AND P3, PT, R6, R7, PT ;  /* 0x000000070600720c */ /* 0x000fc60003f66270 */
[----:B------:R2:W-:Y:S01]  /*16b90*/  MUFU.TANH R97, R26 ;  /* 0x0000001a00617308 */ /* 0x0005e20000002400 */
[----:B------:R-:W-:Y:S01]  /*16ba0*/  ISETP.GE.AND P5, PT, R6, R5, PT ;  /* 0x000000050600720c */ /* 0x000fe20003fa6270 */
[----:B------:R-:W-:Y:S01]  /*16bb0*/  VIADD R6, R4, 0x41 ;  /* 0x0000004104067836 */ /* 0x000fe20000000000 */
[----:B------:R-:W-:Y:S02]  /*16bc0*/  FSEL R135, R135, -INF , !P2 ;  /* 0xff80000087877808 */ /* 0x000fe40005000000 */
[----:B------:R-:W-:Y:S02]  /*16bd0*/  FSEL R144, R144, -INF , !P4 ;  /* 0xff80000090907808 */ /* 0x000fe40006000000 */
[C---:B------:R-:W-:Y:S02]  /*16be0*/  ISETP.GE.AND P2, PT, R6.reuse, R7, PT ;  /* 0x000000070600720c */ /* 0x040fe40003f46270 */
[----:B------:R-:W-:Y:S01]  /*16bf0*/  ISETP.GE.AND P4, PT, R6, R5, PT ;  /* 0x000000050600720c */ /* 0x000fe20003f86270 */
[----:B--2---:R-:W-:-:S04]  /*16c00*/  FMUL.FTZ R26, R42, R3 ;  /* 0x000000032a1a7220 */ /* 0x004fc80000410000 */
[----:B------:R2:W-:Y:S01]  /*16c10*/  MUFU.TANH R95, R26 ;  /* 0x0000001a005f7308 */ /* 0x0005e20000002400 */
        /* <DEDUP_REMOVED lines=8> */
[----:B------:R-:W-:Y:S01]  /*16ca0*/  HMMA.16816.F32.BF16 R40, R20, R68, RZ ;  /* 0x000000441428723c */ /* 0x000fe200000418ff */
[----:B------:R-:W-:Y:S02]  /*16cb0*/  FSEL R137, R137, -INF , !P6 ;  /* 0xff80000089897808 */ /* 0x000fe40007000000 */
[----:B------:R-:W-:Y:S02]  /*16cc0*/  FSEL R153, R153, -INF , !P3 ;  /* 0xff80000099997808 */ /* 0x000fe40005800000 */
[----:B------:R-:W-:Y:S01]  /*16cd0*/  ISETP.GE.AND P6, PT, R6, R7, PT ;  /* 0x000000070600720c */ /* 0x000fe20003fc6270 */
[----:B------:R4:W1:Y:S01]  /*16ce0*/  MUFU.TANH R160, R27 ;  /* 0x0000001b00a07308 */ /* 0x0008620000002400 */
[----:B--2---:R-:W-:-:S07]  /*16cf0*/  FMUL.FTZ R26, R48, R3 ;  /* 0x00000003301a7220 */ /* 0x004fce0000410000 */
[----:B------:R2:W1:Y:S01]  /*16d00*/  MUFU.TANH R93, R26 ;  /* 0x0000001a005d7308 */ /* 0x0004620000002400 */
[----:B------:R-:W-:Y:S01]  /*16d10*/  ISETP.GE.AND P3, PT, R6, R5, PT ;  /* 0x000000050600720c */ /* 0x000fe20003f66270 */
[----:B------:R-:W-:Y:S02]  /*16d20*/  VIADD R6, R4, 0x50 ;  /* 0x0000005004067836 */ /* 0x000fe40000000000 */
[-C--:B----4-:R-:W-:Y:S01]  /*16d30*/  FMUL.FTZ R27, R51, R3.reuse ;  /* 0x00000003331b7220 */ /* 0x090fe20000410000 */
[----:B------:R-:W-:Y:S02]  /*16d40*/  FSEL R147, R147, -INF , !P5 ;  /* 0xff80000093937808 */ /* 0x000fe40006800000 */
[----:B------:R-:W-:Y:S01]  /*16d50*/  FSEL R151, R151, -INF , !P2 ;  /* 0xff80000097977808 */ /* 0x000fe20005000000 */
[----:B--2---:R-:W-:-:S04]  /*16d60*/  FMUL.FTZ R26, R49, R3 ;  /* 0x00000003311a7220 */ /* 0x004fc80000410000 */
[----:B------:R2:W-:Y:S01]  /*16d70*/  MUFU.TANH R91, R26 ;  /* 0x0000001a005b7308 */ /* 0x0005e20000002400 */
[C---:B------:R-:W-:Y:S02]  /*16d80*/  ISETP.GE.AND P5, PT, R6.reuse, R7, PT ;  /* 0x000000070600720c */ /* 0x040fe40003fa6270 */
[----:B------:R-:W-:Y:S01]  /*16d90*/  ISETP.GE.AND P2, PT, R6, R5, PT ;  /* 0x000000050600720c */ /* 0x000fe20003f46270 */
[----:B------:R-:W-:Y:S01]  /*16da0*/  VIADD R6, R4, 0x51 ;  /* 0x0000005104067836 */ /* 0x000fe20000000000 */
[----:B------:R-:W-:Y:S01]  /*16db0*/  FSEL R145, R145, -INF , !P4 ;  /* 0xff80000091917808 */ /* 0x000fe20006000000 */
[----:B--2---:R-:W-:Y:S02]  /*16dc0*/  FMUL.FTZ R26, R50, R3 ;  /* 0x00000003321a7220 */ /* 0x004fe40000410000 */
[----:B------:R-:W-:Y:S01]  /*16dd0*/  HMMA.16816.F32.BF16 R48, R8, R54, R32 ;  /* 0x000000360830723c */ /* 0x000fe20000041820 */
[----:B------:R-:W-:Y:S01]  /*16de0*/  FSEL R154, R154, -INF , !P1 ;  /* 0xff8000009a9a7808 */ /* 0x000fe20004800000 */
[----:B------:R2:W4:Y:S01]  /*16df0*/  MUFU.TANH R90, R26 ;  /* 0x0000001a005a7308 */ /* 0x0005220000002400 */
[C---:B------:R-:W-:Y:S01]  /*16e00*/  ISETP.GE.AND P4, PT, R6.reuse, R7, PT ;  /* 0x000000070600720c */ /* 0x040fe20003f86270 */
[----:B------:R-:W-:Y:S02]  /*16e10*/  LDSM.16.M88.4 R52, [R176+0x9000] ;  /* 0x00900000b034783b */ /* 0x000fe40000000200 */
[----:B------:R-:W-:Y:S06]  /*16e20*/  HMMA.16816.F32.BF16 R32, R16, R78, R28 ;  /* 0x0000004e1020723c */ /* 0x000fec000004181c */
[----:B---3--:R-:W-:Y:S01]  /*16e30*/  HMMA.16816.F32.BF16 R28, R12, R44, R60 ;  /* 0x0000002c0c1c723c */ /* 0x008fe2000004183c */
[----:B------:R-:W3:Y:S01]  /*16e40*/  LDSM.16.M88.4 R60, [R177+0x6800] ;  /* 0x00680000b13c783b */ /* 0x000ee20000000200 */
[----:B------:R-:W-:Y:S01]  /*16e50*/  ISETP.GE.AND P1, PT, R6, R5, PT ;  /* 0x000000050600720c */ /* 0x000fe20003f26270 */
[----:B------:R-:W-:-:S02]  /*16e60*/  VIADD R6, R4, 0x58 ;  /* 0x0000005804067836 */ /* 0x000fc40000000000 */
[----:B--2---:R-:W-:Y:S01]  /*16e70*/  FMUL.FTZ R26, R36, R3 ;  /* 0x00000003241a7220 */ /* 0x004fe20000410000 */
[----:B------:R-:W-:-:S03]  /*16e80*/  FSEL R141, R141, -INF , !P0 ;  /* 0xff8000008d8d7808 */ /* 0x000fc60004000000 */
[----:B------:R2:W-:Y:S01]  /*16e90*/  MUFU.TANH R87, R26 ;  /* 0x0000001a00577308 */ /* 0x0005e20000002400 */
[----:B------:R-:W-:Y:S02]  /*16ea0*/  FSEL R150, R150, -INF , !P6 ;  /* 0xff80000096967808 */ /* 0x000fe40007000000 */
[C---:B------:R-:W-:Y:S02]  /*16eb0*/  ISETP.GE.AND P0, PT, R6.reuse, R7, PT ;  /* 0x000000070600720c */ /* 0x040fe40003f06270 */
[----:B------:R-:W-:Y:S01]  /*16ec0*/  ISETP.GE.AND P6, PT, R6, R5, PT ;  /* 0x000000050600720c */ /* 0x000fe20003fc6270 */
[----:B------:R-:W-:Y:S02]  /*16ed0*/  VIADD R6, R4, 0x59 ;  /* 0x0000005904067836 */ /* 0x000fe40000000000 */
[----:B------:R1:W4:Y:S01]  /*16ee0*/  MUFU.TANH R89, R27 ;  /* 0x0000001b00597308 */ /* 0x0003220000002400 */
[----:B------:R-:W-:Y:S01]  /*16ef0*/  FSEL R148, R148, -INF , !P3 ;  /* 0xff80000094947808 */ /* 0x000fe20005800000 */
[----:B--2---:R-:W-:-:S06]  /*16f00*/  FMUL.FTZ R26, R37, R3 ;  /* 0x00000003251a7220 */ /* 0x004fcc0000410000 */
[----:B------:R2:W-:Y:S01]  /*16f10*/  MUFU.TANH R86, R26 ;  /* 0x0000001a00567308 */ /* 0x0005e20000002400 */
[----:B------:R-:W-:Y:S01]  /*16f20*/  FSEL R163, R163, -INF , !P5 ;  /* 0xff800000a3a37808 */ /* 0x000fe20006800000 */
[----:B-1----:R-:W-:Y:S01]  /*16f30*/  FMUL.FTZ R27, R39, R3 ;  /* 0x00000003271b7220 */ /* 0x002fe20000410000 */
[C---:B------:R-:W-:Y:S02]  /*16f40*/  ISETP.GE.AND P3, PT, R6.reuse, R7, PT ;  /* 0x000000070600720c */ /* 0x040fe40003f66270 */
[----:B------:R-:W-:Y:S01]  /*16f50*/  ISETP.GE.AND P5, PT, R6, R5, PT ;  /* 0x000000050600720c */ /* 0x000fe20003fa6270 */
[----:B------:R-:W-:Y:S02]  /*16f60*/  VIADD R6, R4, 0x60 ;  /* 0x0000006004067836 */ /* 0x000fe40000000000 */
[----:B--2---:R-:W-:Y:S02]  /*16f70*/  FMUL.FTZ R26, R38, R3 ;  /* 0x00000003261a7220 */ /* 0x004fe40000410000 */
[----:B------:R-:W-:Y:S02]  /*16f80*/  HMMA.16816.F32.BF16 R36, R16, R64, R40 ;  /* 0x000000401024723c */ /* 0x000fe40000041828 */
[----:B------:R1:W2:Y:S01]  /*16f90*/  MUFU.TANH R85, R26 ;  /* 0x0000001a00557308 */ /* 0x0002a20000002400 */
[----:B------:R-:W-:-:S03]  /*16fa0*/  FSEL R158, R158, -INF , !P2 ;  /* 0xff8000009e9e7808 */ /* 0x000fc60005000000 */
[----:B------:R-:W-:Y:S01]  /*16fb0*/  HMMA.16816.F32.BF16 R40, R12, R46, R32 ;  /* 0x0000002e0c28723c */ /* 0x000fe20000041820 */
[----:B------:R-:W-:Y:S02]  /*16fc0*/  FSEL R162, R162, -INF , !P4 ;  /* 0xff800000a2a27808 */ /* 0x000fe40006000000 */
[----:B------:R-:W-:-:S03]  /*16fd0*/  ISETP.GE.AND P2, PT, R6, R7, PT ;  /* 0x000000070600720c */ /* 0x000fc60003f46270 */
[----:B------:R-:W-:Y:S01]  /*16fe0*/  HMMA.16816.F32.BF16 R32, R8, R56, R28 ;  /* 0x000000380820723c */ /* 0x000fe2000004181c */
[----:B------:R-:W-:Y:S01]  /*16ff0*/  ISETP.GE.AND P4, PT, R6, R5, PT ;  /* 0x000000050600720c */ /* 0x000fe20003f86270 */
[----:B------:R-:W-:-:S04]  /*17000*/  VIADD R6, R4, 0x61 ;  /* 0x0000006104067836 */ /* 0x000fc80000000000 */
[----:B------:R-:W-:Y:S01]  /*17010*/  HMMA.16816.F32.BF16 R28, R20, R70, RZ ;  /* 0x00000046141c723c */ /* 0x000fe200000418ff */
[----:B-1----:R-:W-:Y:S01]  /*17020*/  FMUL.FTZ R26, R48, R3 ;  /* 0x00000003301a7220 */ /* 0x002fe20000410000 */
[----:B------:R-:W1:Y:S03]  /*17030*/  LDSM.16.M88.4 R68, [R182+0x6800] ;  /* 0x00680000b644783b */ /* 0x000e660000000200 */
[----:B------:R4:W-:Y:S01]  /*17040*/  MUFU.TANH R83, R26 ;  /* 0x0000001a00537308 */ /* 0x0009e20000002400 */
[----:B------:R-:W-:Y:S02]  /*17050*/  FSEL R155, R155, -INF , !P1 ;  /* 0xff8000009b9b7808 */ /* 0x000fe40004800000 */
[----:B------:R-:W-:Y:S02]  /*17060*/  FSEL R165, R165, -INF , !P0 ;  /* 0xff800000a5a57808 */ /* 0x000fe40004000000 */
[----:B------:R-:W-:-:S02]  /*17070*/  ISETP.GE.AND P1, PT, R6, R7, PT ;  /* 0x000000070600720c */ /* 0x000fc40003f26270 */
[----:B------:R-:W-:Y:S01]  /*17080*/  ISETP.GE.AND P0, PT, R6, R5, PT ;  /* 0x000000050600720c */ /* 0x000fe20003f06270 */
[----:B------:R-:W-:Y:S01]  /*17090*/  VIADD R6, R4, 0x68 ;  /* 0x0000006804067836 */ /* 0x000fe20000000000 */
[----:B------:R-:W-:Y:S01]  /*170a0*/  FSEL R152, R152, -INF , !P6 ;  /* 0xff80000098987808 */ /* 0x000fe20007000000 */
[----:B----4-:R-:W-:-:S04]  /*170b0*/  FMUL.FTZ R26, R49, R3 ;  /* 0x00000003311a7220 */ /* 0x010fc80000410000 */
[----:B------:R4:W-:Y:S01]  /*170c0*/  MUFU.TANH R82, R26 ;  /* 0x0000001a00527308 */ /* 0x0009e20000002400 */
[----:B------:R-:W-:Y:S02]  /*170d0*/  FSEL R159, R159, -INF , !P3 ;  /* 0xff8000009f9f7808 */ /* 0x000fe40005800000 */
[C---:B------:R-:W-:Y:S02]  /*170e0*/  ISETP.GE.AND P6, PT, R6.reuse, R7, PT ;  /* 0x000000070600720c */ /* 0x040fe40003fc6270 */
[----:B------:R-:W-:Y:S01]  /*170f0*/  ISETP.GE.AND P3, PT, R6, R5, PT ;  /* 0x000000050600720c */ /* 0x000fe20003f66270 */
[----:B------:R-:W-:Y:S01]  /*17100*/  VIADD R6, R4, 0x69 ;  /* 0x0000006904067836 */ /* 0x000fe20000000000 */
[----:B---3--:R-:W-:Y:S01]  /*17110*/  HMMA.16816.F32.BF16 R36, R12, R60, R36 ;  /* 0x0000003c0c24723c */ /* 0x008fe20000041824 */
[----:B------:R-:W-:Y:S01]  /*17120*/  FSEL R157, R157, -INF , !P5 ;  /* 0xff8000009d9d7808 */ /* 0x000fe20006800000 */
[----:B----4-:R-:W-:-:S04]  /*17130*/  FMUL.FTZ R26, R50, R3 ;  /* 0x00000003321a7220 */ /* 0x010fc80000410000 */
[----:B------:R3:W-:Y:S01]  /*17140*/  MUFU.TANH R81, R26 ;  /* 0x0000001a00517308 */ /* 0x0007e20000002400 */
[----:B------:R-:W-:Y:S02]  /*17150*/  FSEL R170, R170, -INF , !P2 ;  /* 0xff800000aaaa7808 */ /* 0x000fe40005000000 */
[C---:B------:R-:W-:Y:S02]  /*17160*/  ISETP.GE.AND P5, PT, R6.reuse, R7, PT ;  /* 0x000000070600720c */ /* 0x040fe40003fa6270 */
[----:B------:R-:W-:Y:S01]  /*17170*/  ISETP.GE.AND P2, PT, R6, R5, PT ;  /* 0x000000050600720c */ /* 0x000fe20003f46270 */
[----:B------:R-:W-:Y:S01]  /*17180*/  VIADD R6, R4, 0x70 ;  /* 0x0000007004067836 */ /* 0x000fe20000000000 */
[----:B------:R-:W-:Y:S01]  /*17190*/  FSEL R166, R166, -INF , !P4 ;  /* 0xff800000a6a67808 */ /* 0x000fe20006000000 */
[----:B---3--:R-:W-:Y:S02]  /*171a0*/  FMUL.FTZ R26, R51, R3 ;  /* 0x00000003331a7220 */ /* 0x008fe40000410000 */
[----:B------:R-:W3:Y:S01]  /*171b0*/  LDSM.16.M88.4 R48, [R112+0x9000] ;  /* 0x009000007030783b */ /* 0x000ee20000000200 */
[----:B------:R-:W-:Y:S01]  /*171c0*/  FSEL R169, R169, -INF , !P1 ;  /* 0xff800000a9a97808 */ /* 0x000fe20004800000 */
[----:B------:R-:W-:Y:S01]  /*171d0*/  HMMA.16816.F32.BF16 R44, R8, R58, R40 ;  /* 0x0000003a082c723c */ /* 0x000fe20000041828 */
[----:B------:R-:W-:-:S02]  /*171e0*/  ISETP.GE.AND P4, PT, R6, R7, PT ;  /* 0x000000070600720c */ /* 0x000fc40003f86270 */
[----:B------:R-:W-:Y:S01]  /*171f0*/  ISETP.GE.AND P1, PT, R6, R5, PT ;  /* 0x000000050600720c */ /* 0x000fe20003f26270 */
[----:B------:R-:W-:Y:S01]  /*17200*/  VIADD R6, R4, 0x71 ;  /* 0x0000007104067836 */ /* 0x000fe20000000000 */
[----:B------:R4:W-:Y:S01]  /*17210*/  MUFU.TANH R80, R26 ;  /* 0x0000001a00507308 */ /* 0x0009e20000002400 */
[----:B------:R-:W-:Y:S01]  /*17220*/  HMMA.16816.F32.BF16 R40, R16, R66, R28 ;  /* 0x000000421028723c */ /* 0x000fe2000004181c */
[----:B------:R-:W-:Y:S01]  /*17230*/  FSEL R164, R164, -INF , !P0 ;  /* 0xff800000a4a47808 */ /* 0x000fe20004000000 */
[----:B------:R-:W2:Y:S01]  /*17240*/  LDSM.16.M88.4 R64, [R177+0x7000] ;  /* 0x00700000b140783b */ /* 0x000ea20000000200 */
[----:B------:R-:W-:Y:S02]  /*17250*/  FSEL R172, R172, -INF , !P6 ;  /* 0xff800000acac7808 */ /* 0x000fe40007000000 */
[C---:B------:R-:W-:Y:S01]  /*17260*/  ISETP.GE.AND P0, PT, R6.reuse, R7, PT ;  /* 0x000000070600720c */ /* 0x040fe20003f06270 */
[----:B------:R-:W-:Y:S01]  /*17270*/  HMMA.16816.F32.BF16 R28, R20, R52, RZ ;  /* 0x00000034141c723c */ /* 0x000fe200000418ff */
[----:B------:R-:W-:Y:S01]  /*17280*/  ISETP.GE.AND P6, PT, R6, R5, PT ;  /* 0x000000050600720c */ /* 0x000fe20003fc6270 */
[----:B------:R-:W-:Y:S01]  /*17290*/  VIADD R6, R4, 0x78 ;  /* 0x0000007804067836 */ /* 0x000fe20000000000 */
[----:B------:R-:W-:Y:S01]  /*172a0*/  FSEL R161, R161, -INF , !P3 ;  /* 0xff800000a1a17808 */ /* 0x000fe20005800000 */
[----:B----4-:R-:W-:Y:S01]  /*172b0*/  FMUL.FTZ R26, R32, R3 ;  /* 0x00000003201a7220 */ /* 0x010fe20000410000 */
[----:B------:R-:W-:-:S03]  /*172c0*/  FSEL R168, R168, -INF , !P5 ;  /* 0xff800000a8a87808 */ /* 0x000fc60006800000 */
[----:B------:R4:W-:Y:S01]  /*172d0*/  MUFU.TANH R79, R26 ;  /* 0x0000001a004f7308 */ /* 0x0009e20000002400 */
[C---:B------:R-:W-:Y:S02]  /*172e0*/  ISETP.GE.AND P3, PT, R6.reuse, R7, PT ;  /* 0x000000070600720c */ /* 0x040fe40003f66270 */
[----:B------:R-:W-:Y:S01]  /*172f0*/  ISETP.GE.AND P5, PT, R6, R5, PT ;  /* 0x000000050600720c */ /* 0x000fe20003fa6270 */
[----:B------:R-:W-:Y:S01]  /*17300*/  VIADD R6, R4, 0x79 ;  /* 0x0000007904067836 */ /* 0x000fe20000000000 */
[----:B-1----:R-:W-:Y:S01]  /*17310*/  HMMA.16816.F32.BF16 R56, R8, R68, R36 ;  /* 0x000000440838723c */ /* 0x002fe20000041824 */
[----:B------:R-:W-:Y:S02]  /*17320*/  FSEL R167, R167, -INF , !P2 ;  /* 0xff800000a7a77808 */ /* 0x000fe40005000000 */
[----:B------:R-:W-:-:S03]  /*17330*/  FSEL R195, R195, -INF , !P4 ;  /* 0xff800000c3c37808 */ /* 0x000fc60006000000 */
[----:B------:R-:W-:Y:S01]  /*17340*/  HMMA.16816.F32.BF16 R36, R20, R54, RZ ;  /* 0x000000361424723c */ /* 0x000fe200000418ff */
[----:B------:R-:W1:Y:S01]  /*17350*/  LDSM.16.M88.4 R52, [R176+0x9800] ;  /* 0x00980000b034783b */ /* 0x000e620000000200 */
[----:B----4-:R-:W-:-:S04]  /*17360*/  FMUL.FTZ R26, R33, R3 ;  /* 0x00000003211a7220 */ /* 0x010fc80000410000 */
[----:B------:R4:W-:Y:S01]  /*17370*/  MUFU.TANH R78, R26 ;  /* 0x0000001a004e7308 */ /* 0x0009e20000002400 */
[C---:B------:R-:W-:Y:S02]  /*17380*/  ISETP.GE.AND P2, PT, R6.reuse, R7, PT ;  /* 0x000000070600720c */ /* 0x040fe40003f46270 */
[----:B------:R-:W-:Y:S01]  /*17390*/  ISETP.GE.AND P4, PT, R6, R5, PT ;  /* 0x000000050600720c */ /* 0x000fe20003f86270 */
[----:B------:R-:W-:Y:S01]  /*173a0*/  VIADD R6, R4, 0x80 ;  /* 0x0000008004067836 */ /* 0x000fe20000000000 */
[----:B------:R-:W-:Y:S02]  /*173b0*/  FSEL R174, R174, -INF , !P1 ;  /* 0xff800000aeae7808 */ /* 0x000fe40004800000 */
[----:B------:R-:W-:Y:S01]  /*173c0*/  FSEL R192, R192, -INF , !P0 ;  /* 0xff800000c0c07808 */ /* 0x000fe20004000000 */
[----:B----4-:R-:W-:-:S04]  /*173d0*/  FMUL.FTZ R26, R34, R3 ;  /* 0x00000003221a7220 */ /* 0x010fc80000410000 */
[----:B------:R4:W-:Y:S01]  /*173e0*/  MUFU.TANH R77, R26 ;  /* 0x0000001a004d7308 */ /* 0x0009e20000002400 */
[C---:B------:R-:W-:Y:S02]  /*173f0*/  ISETP.GE.AND P1, PT, R6.reuse, R7, PT ;  /* 0x000000070600720c */ /* 0x040fe40003f26270 */
[----:B------:R-:W-:Y:S01]  /*17400*/  ISETP.GE.AND P0, PT, R6, R5, PT ;  /* 0x000000050600720c */ /* 0x000fe20003f06270 */
[----:B------:R-:W-:Y:S01]  /*17410*/  VIADD R6, R4, 0x81 ;  /* 0x0000008104067836 */ /* 0x000fe20000000000 */
[----:B------:R-:W-:Y:S01]  /*17420*/  FSEL R173, R173, -INF , !P6 ;  /* 0xff800000adad7808 */ /* 0x000fe20007000000 */
[----:B---3--:R-:W-:Y:S01]  /*17430*/  HMMA.16816.F32.BF16 R28, R16, R48, R28 ;  /* 0x00000030101c723c */ /* 0x008fe2000004181c */
[----:B------:R-:W-:Y:S01]  /*17440*/  FSEL R194, R194, -INF , !P3 ;  /* 0xff800000c2c27808 */ /* 0x000fe20005800000 */
[----:B----4-:R-:W-:-:S04]  /*17450*/  FMUL.FTZ R26, R35, R3 ;  /* 0x00000003231a7220 */ /* 0x010fc80000410000 */
[----:B------:R3:W-:Y:S01]  /*17460*/  MUFU.TANH R76, R26 ;  /* 0x0000001a004c7308 */ /* 0x0007e20000002400 */
[----:B------:R-:W-:Y:S01]  /*17470*/  HMMA.16816.F32.BF16 R32, R12, R62, R40 ;  /* 0x0000003e0c20723c */ /* 0x000fe20000041828 */
[C---:B------:R-:W-:Y:S01]  /*17480*/  ISETP.GE.AND P6, PT, R6.reuse, R7, PT ;  /* 0x000000070600720c */ /* 0x040fe20003fc6270 */
[----:B------:R-:W4:Y:S01]  /*17490*/  LDSM.16.M88.4 R60, [R182+0x7000] ;  /* 0x00700000b63c783b */ /* 0x000f220000000200 */
[----:B------:R-:W-:Y:S01]  /*174a0*/  ISETP.GE.AND P3, PT, R6, R5, PT ;  /* 0x000000050600720c */ /* 0x000fe20003f66270 */
[----:B------:R-:W-:Y:S01]  /*174b0*/  VIADD R6, R4, 0x88 ;  /* 0x0000008804067836 */ /* 0x000fe20000000000 */
[----:B------:R-:W-:Y:S01]  /*174c0*/  FSEL R171, R171, -INF , !P5 ;  /* 0xff800000abab7808 */ /* 0x000fe20006800000 */
[----:B---3--:R-:W-:-:S04]  /*174d0*/  FMUL.FTZ R26, R44, R3 ;  /* 0x000000032c1a7220 */ /* 0x008fc80000410000 */
[----:B------:R3:W-:Y:S01]  /*174e0*/  MUFU.TANH R75, R26 ;  /* 0x0000001a004b7308 */ /* 0x0007e20000002400 */
[----:B------:R-:W-:Y:S02]  /*174f0*/  FSEL R193, R193, -INF , !P2 ;  /* 0xff800000c1c17808 */ /* 0x000fe40005000000 */
[C---:B------:R-:W-:Y:S02]  /*17500*/  ISETP.GE.AND P5, PT, R6.reuse, R7, PT ;  /* 0x000000070600720c */ /* 0x040fe40003fa6270 */
[----:B------:R-:W-:Y:S01]  /*17510*/  ISETP.GE.AND P2, PT, R6, R5, PT ;  /* 0x000000050600720c */ /* 0x000fe20003f46270 */
[----:B------:R-:W-:Y:S02]  /*17520*/  VIADD R6, R4, 0x89 ;  /* 0x0000008904067836 */ /* 0x000fe40000000000 */
[----:B---3--:R-:W-:-:S04]  /*17530*/  FMUL.FTZ R26, R45, R3 ;  /* 0x000000032d1a7220 */ /* 0x008fc80000410000 */
[----:B------:R3:W-:Y:S01]  /*17540*/  MUFU.TANH R74, R26 ;  /* 0x0000001a004a7308 */ /* 0x0007e20000002400 */
[----:B------:R-:W-:Y:S02]  /*17550*/  FSEL R175, R175, -INF , !P4 ;  /* 0xff800000afaf7808 */ /* 0x000fe40006000000 */
        /* <DEDUP_REMOVED lines=11> */
[----:B---3--:R-:W-:-:S02]  /*17610*/  FMUL.FTZ R26, R47, R3 ;  /* 0x000000032f1a7220 */ /* 0x008fc40000410000 */
[----:B------:R-:W3:Y:S01]  /*17620*/  LDSM.16.M88.4 R44, [R112+0x9800] ;  /* 0x00980000702c783b */ /* 0x000ee20000000200 */
[----:B------:R-:W-:Y:S01]  /*17630*/  HMMA.16816.F32.BF16 R32, R8, R70, R32 ;  /* 0x000000460820723c */ /* 0x000fe20000041820 */
[----:B------:R-:W-:Y:S01]  /*17640*/  FSEL R156, R156, -INF , !P3 ;  /* 0xff8000009c9c7808 */ /* 0x000fe20005800000 */
[----:B------:R1:W-:Y:S01]  /*17650*/  MUFU.TANH R72, R26 ;  /* 0x0000001a00487308 */ /* 0x0003e20000002400 */
[----:B------:R-:W-:Y:S02]  /*17660*/  FSEL R149, R149, -INF , !P5 ;  /* 0xff80000095957808 */ /* 0x000fe40006800000 */
[C---:B------:R-:W-:Y:S01]  /*17670*/  ISETP.GE.AND P3, PT, R6.reuse, R7, PT ;  /* 0x000000070600720c */ /* 0x040fe20003f66270 */
[----:B--2---:R-:W-:Y:S01]  /*17680*/  HMMA.16816.F32.BF16 R28, R12, R64, R28 ;  /* 0x000000400c1c723c */ /* 0x004fe2000004181c */
[----:B------:R-:W-:Y:S01]  /*17690*/  ISETP.GE.AND P5, PT, R6, R5, PT ;  /* 0x000000050600720c */ /* 0x000fe20003fa6270 */
[----:B------:R-:W-:Y:S01]  /*176a0*/  VIADD R6, R4, 0x98 ;  /* 0x0000009804067836 */ /* 0x000fe20000000000 */
[----:B------:R-:W-:-:S03]  /*176b0*/  FSEL R136, R136, -INF , !P2 ;  /* 0xff80000088887808 */ /* 0x000fc60005000000 */
[----:B------:R-:W-:Y:S01]  /*176c0*/  HMMA.16816.F32.BF16 R48, R16, R50, R36 ;  /* 0x000000321030723c */ /* 0x000fe20000041824 */
[----:B------:R-:W-:Y:S01]  /*176d0*/  FSEL R146, R146, -INF , !P4 ;  /* 0xff80000092927808 */ /* 0x000fe20006000000 */
[----:B-1----:R-:W-:-:S04]  /*176e0*/  FMUL.FTZ R26, R56, R3 ;  /* 0x00000003381a7220 */ /* 0x002fc80000410000 */
[C---:B------:R-:W-:Y:S01]  /*176f0*/  HMMA.16816.F32.BF16 R36, R20.reuse, R52, RZ ;  /* 0x000000341424723c */ /* 0x040fe200000418ff */
[C---:B------:R-:W-:Y:S01]  /*17700*/  ISETP.GE.AND P2, PT, R6.reuse, R7, PT ;  /* 0x000000070600720c */ /* 0x040fe20003f46270 */
[----:B------:R1:W-:Y:S01]  /*17710*/  MUFU.TANH R69, R26 ;  /* 0x0000001a00457308 */ /* 0x0003e20000002400 */
[----:B------:R-:W-:Y:S01]  /*17720*/  ISETP.GE.AND P4, PT, R6, R5, PT ;  /* 0x000000050600720c */ /* 0x000fe20003f86270 */
[----:B------:R-:W-:Y:S02]  /*17730*/  VIADD R6, R4, 0x99 ;  /* 0x0000009904067836 */ /* 0x000fe40000000000 */
[----:B------:R-:W-:Y:S01]  /*17740*/  HMMA.16816.F32.BF16 R40, R20, R54, RZ ;  /* 0x000000361428723c */ /* 0x000fe200000418ff */
[----:B------:R-:W-:Y:S02]  /*17750*/  FSEL R139, R139, -INF , !P1 ;  /* 0xff8000008b8b7808 */ /* 0x000fe40004800000 */
[----:B------:R-:W-:Y:S01]  /*17760*/  FSEL R134, R134, -INF , !P0 ;  /* 0xff80000086867808 */ /* 0x000fe20004000000 */
[----:B------:R2:W3:Y:S01]  /*17770*/  MUFU.TANH R84, R27 ;  /* 0x0000001b00547308 */ /* 0x0004e20000002400 */
[C---:B------:R-:W-:Y:S01]  /*17780*/  ISETP.GE.AND P1, PT, R6.reuse, R7, PT ;  /* 0x000000070600720c */ /* 0x040fe20003f26270 */
[----:B-1----:R-:W-:Y:S01]  /*17790*/  FMUL.FTZ R26, R57, R3 ;  /* 0x00000003391a7220 */ /* 0x002fe20000410000 */
[----:B------:R-:W-:-:S05]  /*177a0*/  ISETP.GE.AND P0, PT, R6, R5, PT ;  /* 0x000000050600720c */ /* 0x000fca0003f06270 */
[----:B------:R1:W-:Y:S01]  /*177b0*/  MUFU.TANH R68, R26 ;  /* 0x0000001a00447308 */ /* 0x0003e20000002400 */
[----:B------:R-:W-:Y:S02]  /*177c0*/  VIADD R6, R4, 0xa0 ;  /* 0x000000a004067836 */ /* 0x000fe40000000000 */
[----:B--2---:R-:W-:Y:S01]  /*177d0*/  FMUL.FTZ R27, R59, R3 ;  /* 0x000000033b1b7220 */ /* 0x004fe20000410000 */
[----:B------:R-:W-:Y:S02]  /*177e0*/  FSEL R120, R120, -INF , !P6 ;  /* 0xff80000078787808 */ /* 0x000fe40007000000 */
[----:B------:R-:W-:Y:S02]  /*177f0*/  FSEL R125, R125, -INF , !P3 ;  /* 0xff8000007d7d7808 */ /* 0x000fe40005800000 */
[----:B------:R-:W-:Y:S01]  /*17800*/  ISETP.GE.AND P6, PT, R6, R7, PT ;  /* 0x000000070600720c */ /* 0x000fe20003fc6270 */
[----:B-1----:R-:W-:Y:S02]  /*17810*/  FMUL.FTZ R26, R58, R3 ;  /* 0x000000033a1a7220 */ /* 0x002fe40000410000 */
[----:B------:R-:W1:Y:S01]  /*17820*/  LDSM.16.M88.4 R56, [R177+0x7800] ;  /* 0x00780000b138783b */ /* 0x000e620000000200 */
[----:B------:R-:W-:Y:S01]  /*17830*/  ISETP.GE.AND P3, PT, R6, R5, PT ;  /* 0x000000050600720c */ /* 0x000fe20003f66270 */
[----:B------:R-:W-:-:S02]  /*17840*/  VIADD R6, R4, 0xa1 ;  /* 0x000000a104067836 */ /* 0x000fc40000000000 */
[----:B------:R-:W-:Y:S01]  /*17850*/  FMUL.FTZ R20, R32, R3 ;  /* 0x0000000320147220 */ /* 0x000fe20000410000 */
[----:B------:R2:W-:Y:S01]  /*17860*/  MUFU.TANH R65, R26 ;  /* 0x0000001a00417308 */ /* 0x0005e20000002400 */
[----:B------:R-:W-:Y:S01]  /*17870*/  FSEL R121, R121, -INF , !P5 ;  /* 0xff80000079797808 */ /* 0x000fe20006800000 */
[----:B----4-:R-:W-:Y:S01]  /*17880*/  HMMA.16816.F32.BF16 R52, R8, R60, R28 ;  /* 0x0000003c0834723c */ /* 0x010fe2000004181c */
[----:B------:R-:W-:Y:S02]  /*17890*/  FSEL R109, R109, -INF , !P2 ;  /* 0xff8000006d6d7808 */ /* 0x000fe40005000000 */
[C---:B------:R-:W-:Y:S02]  /*178a0*/  ISETP.GE.AND P5, PT, R6.reuse, R7, PT ;  /* 0x000000070600720c */ /* 0x040fe40003fa6270 */
[----:B------:R-:W-:Y:S01]  /*178b0*/  ISETP.GE.AND P2, PT, R6, R5, PT ;  /* 0x000000050600720c */ /* 0x000fe20003f46270 */
[----:B------:R-:W-:Y:S01]  /*178c0*/  VIADD R6, R4, 0xa8 ;  /* 0x000000a804067836 */ /* 0x000fe20000000000 */
[----:B------:R4:W-:Y:S01]  /*178d0*/  MUFU.TANH R60, R20 ;  /* 0x00000014003c7308 */ /* 0x0009e20000002400 */
[----:B---3--:R-:W-:Y:S01]  /*178e0*/  HMMA.16816.F32.BF16 R28, R16, R44, R36 ;  /* 0x0000002c101c723c */ /* 0x008fe20000041824 */
[----:B------:R-:W-:Y:S01]  /*178f0*/  FSEL R99, R99, -INF , !P4 ;  /* 0xff80000063637808 */ /* 0x000fe20006000000 */
[----:B--2---:R-:W-:Y:S01]  /*17900*/  FMUL.FTZ R26, R33, R3 ;  /* 0x00000003211a7220 */ /* 0x004fe20000410000 */
[----:B------:R-:W-:-:S02]  /*17910*/  FSEL R107, R107, -INF , !P1 ;  /* 0xff8000006b6b7808 */ /* 0x000fc40004800000 */
[C---:B------:R-:W-:Y:S02]  /*17920*/  ISETP.GE.AND P4, PT, R6.reuse, R7, PT ;  /* 0x000000070600720c */ /* 0x040fe40003f86270 */
[----:B------:R-:W-:Y:S01]  /*17930*/  ISETP.GE.AND P1, PT, R6, R5, PT ;  /* 0x000000050600720c */ /* 0x000fe20003f26270 */
[----:B----4-:R-:W-:Y:S01]  /*17940*/  HMMA.16816.F32.BF16 R20, R12, R66, R48 ;  /* 0x000000420c14723c */ /* 0x010fe20000041830 */
[----:B------:R2:W-:Y:S01]  /*17950*/  MUFU.TANH R49, R26 ;  /* 0x0000001a00317308 */ /* 0x0005e20000002400 */
[----:B------:R-:W-:Y:S01]  /*17960*/  VIADD R6, R4, 0xa9 ;  /* 0x000000a904067836 */ /* 0x000fe20000000000 */
[----:B------:R-:W-:Y:S02]  /*17970*/  FSEL R98, R98, -INF , !P0 ;  /* 0xff80000062627808 */ /* 0x000fe40004000000 */
[----:B------:R-:W-:Y:S02]  /*17980*/  FSEL R96, R96, -INF , !P6 ;  /* 0xff80000060607808 */ /* 0x000fe40007000000 */
[----:B------:R-:W-:-:S02]  /*17990*/  ISETP.GE.AND P0, PT, R6, R7, PT ;  /* 0x000000070600720c */ /* 0x000fc40003f06270 */
        /* <DEDUP_REMOVED lines=8> */
[----:B--2---:R-:W-:Y:S02]  /*17a20*/  FMUL.FTZ R26, R35, R3 ;  /* 0x00000003231a7220 */ /* 0x004fe40000410000 */
[----:B------:R-:W-:Y:S01]  /*17a30*/  HMMA.16816.F32.BF16 R32, R16, R46, R40 ;  /* 0x0000002e1020723c */ /* 0x000fe20000041828 */
[----:B------:R-:W2:Y:S01]  /*17a40*/  LDSM.16.M88.4 R40, [R182+0x7800] ;  /* 0x00780000b628783b */ /* 0x000ea20000000200 */
[----:B------:R-:W-:Y:S01]  /*17a50*/  VIADD R6, R4, 0xb1 ;  /* 0x000000b104067836 */ /* 0x000fe20000000000 */
[----:B------:R-:W-:-:S02]  /*17a60*/  FSEL R94, R94, -INF , !P2 ;  /* 0xff8000005e5e7808 */ /* 0x000fc40005000000 */
[----:B------:R-:W-:Y:S01]  /*17a70*/  FSEL R93, R93, -INF , !P4 ;  /* 0xff8000005d5d7808 */ /* 0x000fe20006000000 */
[----:B------:R-:W-:Y:S01]  /*17a80*/  HMMA.16816.F32.BF16 R36, R8, R62, R20 ;  /* 0x0000003e0824723c */ /* 0x000fe20000041814 */
[----:B------:R-:W-:Y:S02]  /*17a90*/  ISETP.GE.AND P2, PT, R6, R7, PT ;  /* 0x000000070600720c */ /* 0x000fe40003f46270 */
[----:B------:R-:W-:Y:S02]  /*17aa0*/  FSEL R90, R90, -INF , !P1 ;  /* 0xff8000005a5a7808 */ /* 0x000fe40004800000 */
[----:B------:R-:W-:Y:S01]  /*17ab0*/  FSEL R91, R91, -INF , !P0 ;  /* 0xff8000005b5b7808 */ /* 0x000fe20004000000 */
[----:B------:R-:W-:Y:S01]  /*17ac0*/  FMUL.FTZ R16, R52, R3 ;  /* 0x0000000334107220 */ /* 0x000fe20000410000 */
[----:B------:R-:W-:Y:S01]  /*17ad0*/  ISETP.GE.AND P4, PT, R6, R5, PT ;  /* 0x000000050600720c */ /* 0x000fe20003f86270 */
[----:B------:R-:W-:Y:S01]  /*17ae0*/  VIADD R6, R4, 0xb8 ;  /* 0x000000b804067836 */ /* 0x000fe20000000000 */
[----:B-1----:R-:W-:Y:S01]  /*17af0*/  HMMA.16816.F32.BF16 R20, R12, R56, R28 ;  /* 0x000000380c14723c */ /* 0x002fe2000004181c */
[----:B------:R-:W-:-:S02]  /*17b00*/  FSEL R89, R89, -INF , !P6 ;  /* 0xff80000059597808 */ /* 0x000fc40007000000 */
[----:B------:R-:W-:Y:S01]  /*17b10*/  FSEL R206, R87, -INF , !P3 ;  /* 0xff80000057ce7808 */ /* 0x000fe20005800000 */
[----:B------:R-:W1:Y:S01]  /*17b20*/  MUFU.TANH R64, R27 ;  /* 0x0000001b00407308 */ /* 0x000e620000002400 */
[----:B------:R-:W-:Y:S01]  /*17b30*/  ISETP.GE.AND P1, PT, R6, R7, PT ;  /* 0x000000070600720c */ /* 0x000fe20003f26270 */
[----:B------:R-:W-:Y:S01]  /*17b40*/  FMUL.FTZ R18, R54, R3 ;  /* 0x0000000336127220 */ /* 0x000fe20000410000 */
[----:B------:R-:W-:Y:S01]  /*17b50*/  ISETP.GE.AND P0, PT, R6, R5, PT ;  /* 0x000000050600720c */ /* 0x000fe20003f06270 */
[----:B------:R-:W-:Y:S01]  /*17b60*/  VIADD R6, R4, 0xb9 ;  /* 0x000000b904067836 */ /* 0x000fe20000000000 */
[----:B------:R-:W-:Y:S03]  /*17b70*/  HMMA.16816.F32.BF16 R12, R12, R58, R32 ;  /* 0x0000003a0c0c723c */ /* 0x000fe60000041820 */
[----:B------:R-:W3:Y:S01]  /*17b80*/  MUFU.TANH R45, R26 ;  /* 0x0000001a002d7308 */ /* 0x000ee20000002400 */
[C---:B------:R-:W-:Y:S01]  /*17b90*/  ISETP.GE.AND P6, PT, R6.reuse, R7, PT ;  /* 0x000000070600720c */ /* 0x040fe20003fc6270 */
[----:B------:R-:W-:Y:S01]  /*17ba0*/  FMUL.FTZ R17, R55, R3 ;  /* 0x0000000337117220 */ /* 0x000fe20000410000 */
[----:B------:R-:W-:Y:S01]  /*17bb0*/  ISETP.GE.AND P3, PT, R6, R5, PT ;  /* 0x000000050600720c */ /* 0x000fe20003f66270 */
[----:B------:R-:W-:Y:S01]  /*17bc0*/  VIADD R6, R4, 0xc0 ;  /* 0x000000c004067836 */ /* 0x000fe20000000000 */
[----:B------:R-:W-:Y:S01]  /*17bd0*/  FSEL R87, R85, -INF , !P5 ;  /* 0xff80000055577808 */ /* 0x000fe20006800000 */
[----:B------:R-:W-:-:S04]  /*17be0*/  DEPBAR.LE SB0, 0x0 ;  /* 0x000080000000791a */ /* 0x000fc80000000000 */
[----:B------:R4:W3:Y:S01]  /*17bf0*/  MUFU.TANH R44, R16 ;  /* 0x00000010002c7308 */ /* 0x0008e20000002400 */
[----:B------:R-:W-:Y:S02]  /*17c00*/  FSEL R204, R86, -INF , !P2 ;  /* 0xff80000056cc7808 */ /* 0x000fe40005000000 */
        /* <DEDUP_REMOVED lines=10> */
[----:B------:R-:W-:Y:S02]  /*17cb0*/  FSEL R85, R81, -INF , !P0 ;  /* 0xff80000051557808 */ /* 0x000fe40004000000 */
[----:B------:R-:W-:Y:S01]  /*17cc0*/  FSEL R205, R82, -INF , !P6 ;  /* 0xff80000052cd7808 */ /* 0x000fe20007000000 */
[----:B--2---:R-:W-:Y:S01]  /*17cd0*/  HMMA.16816.F32.BF16 R20, R8, R40, R20 ;  /* 0x000000280814723c */ /* 0x004fe20000041814 */
[----:B------:R-:W-:Y:S01]  /*17ce0*/  FSEL R84, R80, -INF , !P3 ;  /* 0xff80000050547808 */ /* 0x000fe20005800000 */
[----:B----4-:R-:W-:Y:S01]  /*17cf0*/  VIADD R16, R4, 0xc8 ;  /* 0x000000c804107836 */ /* 0x010fe20000000000 */
[----:B------:R-:W-:-:S04]  /*17d00*/  FSEL R212, R79, -INF , !P5 ;  /* 0xff8000004fd47808 */ /* 0x000fc80006800000 */
[C---:B------:R-:W-:Y:S02]  /*17d10*/  ISETP.GE.AND P0, PT, R16.reuse, R7, PT ;  /* 0x000000071000720c */ /* 0x040fe40003f06270 */
[----:B------:R-:W-:Y:S01]  /*17d20*/  ISETP.GE.AND P6, PT, R16, R5, PT ;  /* 0x000000051000720c */ /* 0x000fe20003fc6270 */
[----:B------:R-:W-:Y:S01]  /*17d30*/  FMUL.FTZ R16, R36, R3 ;  /* 0x0000000324107220 */ /* 0x000fe20000410000 */
[C---:B------:R-:W-:Y:S02]  /*17d40*/  ISETP.GE.AND P3, PT, R6.reuse, R7, PT ;  /* 0x000000070600720c */ /* 0x040fe40003f66270 */
[----:B------:R-:W-:Y:S01]  /*17d50*/  ISETP.GE.AND P5, PT, R6, R5, PT ;  /* 0x000000050600720c */ /* 0x000fe20003fa6270 */
[----:B------:R-:W-:Y:S01]  /*17d60*/  VIADD R6, R4, 0xd0 ;  /* 0x000000d004067836 */ /* 0x000fe20000000000 */
[----:B------:R2:W-:Y:S01]  /*17d70*/  MUFU.TANH R28, R16 ;  /* 0x00000010001c7308 */ /* 0x0005e20000002400 */
[----:B------:R-:W-:Y:S02]  /*17d80*/  FSEL R199, R77, -INF , !P2 ;  /* 0xff8000004dc77808 */ /* 0x000fe40005000000 */
[----:B------:R-:W-:-:S02]  /*17d90*/  FSEL R211, R78, -INF , !P4 ;  /* 0xff8000004ed37808 */ /* 0x000fc40006000000 */
[C---:B------:R-:W-:Y:S02]  /*17da0*/  ISETP.GE.AND P2, PT, R6.reuse, R7, PT ;  /* 0x000000070600720c */ /* 0x040fe40003f46270 */
[----:B------:R-:W-:Y:S01]  /*17db0*/  ISETP.GE.AND P4, PT, R6, R5, PT ;  /* 0x000000050600720c */ /* 0x000fe20003f86270 */
[----:B------:R-:W-:Y:S01]  /*17dc0*/  VIADD R6, R4, 0xd8 ;  /* 0x000000d804067836 */ /* 0x000fe20000000000 */
[----:B------:R-:W-:Y:S02]  /*17dd0*/  FSEL R198, R76, -INF , !P1 ;  /* 0xff8000004cc67808 */ /* 0x000fe40004800000 */
[----:B------:R-:W-:Y:S01]  /*17de0*/  FSEL R210, R75, -INF , !P0 ;  /* 0xff8000004bd27808 */ /* 0x000fe20004000000 */
[----:B--2---:R-:W-:Y:S01]  /*17df0*/  VIADD R16, R4, 0xd1 ;  /* 0x000000d104107836 */ /* 0x004fe20000000000 */
[----:B------:R-:W-:Y:S04]  /*17e00*/  HMMA.16816.F32.BF16 R12, R8, R42, R12 ;  /* 0x0000002a080c723c */ /* 0x000fe8000004180c */
[----:B------:R-:W-:-:S02]  /*17e10*/  ISETP.GE.AND P1, PT, R16, R7, PT ;  /* 0x000000071000720c */ /* 0x000fc40003f26270 */
[----:B------:R-:W-:Y:S01]  /*17e20*/  ISETP.GE.AND P0, PT, R16, R5, PT ;  /* 0x000000051000720c */ /* 0x000fe20003f06270 */
[----:B------:R-:W-:Y:S01]  /*17e30*/  FMUL.FTZ R16, R38, R3 ;  /* 0x0000000326107220 */ /* 0x000fe20000410000 */
[----:B------:R-:W-:Y:S01]  /*17e40*/  FSEL R200, R73, -INF , !P6 ;  /* 0xff80000049c87808 */ /* 0x000fe20007000000 */
[----:B------:R-:W-:Y:S01]  /*17e50*/  VIADD R8, R4, 0xe1 ;  /* 0x000000e104087836 */ /* 0x000fe20000000000 */
[----:B------:R-:W-:Y:S01]  /*17e60*/  FSEL R209, R74, -INF , !P3 ;  /* 0xff8000004ad17808 */ /* 0x000fe20005800000 */
[----:B------:R2:W-:Y:S01]  /*17e70*/  MUFU.TANH R26, R16 ;  /* 0x00000010001a7308 */ /* 0x0005e20000002400 */
[C---:B------:R-:W-:Y:S02]  /*17e80*/  ISETP.GE.AND P6, PT, R6.reuse, R7, PT ;  /* 0x000000070600720c */ /* 0x040fe40003fc6270 */
[----:B------:R-:W-:Y:S01]  /*17e90*/  ISETP.GE.AND P3, PT, R6, R5, PT ;  /* 0x000000050600720c */ /* 0x000fe20003f66270 */
[----:B------:R-:W-:Y:S01]  /*17ea0*/  VIADD R6, R4, 0xe0 ;  /* 0x000000e004067836 */ /* 0x000fe20000000000 */
[----:B-1----:R-:W-:-:S03]  /*17eb0*/  FSEL R207, R64, -INF , !P0 ;  /* 0xff80000040cf7808 */ /* 0x002fc60004000000 */
[----:B------:R-:W1:Y:S01]  /*17ec0*/  MUFU.TANH R29, R18 ;  /* 0x00000012001d7308 */ /* 0x000e620000002400 */
[----:B------:R-:W-:Y:S02]  /*17ed0*/  FSEL R214, R60, -INF , !P6 ;  /* 0xff8000003cd67808 */ /* 0x000fe40007000000 */
[----:B------:R-:W-:Y:S02]  /*17ee0*/  FSEL R215, R69, -INF , !P2 ;  /* 0xff80000045d77808 */ /* 0x000fe40005000000 */
[----:B------:R-:W-:-:S03]  /*17ef0*/  FSEL R202, R65, -INF , !P4 ;  /* 0xff80000041ca7808 */ /* 0x000fc60006000000 */
[----:B------:R4:W1:Y:S01]  /*17f00*/  MUFU.TANH R30, R17 ;  /* 0x00000011001e7308 */ /* 0x0008620000002400 */
[----:B--2---:R-:W-:Y:S01]  /*17f10*/  VIADD R16, R4, 0xd9 ;  /* 0x000000d904107836 */ /* 0x004fe20000000000 */
[C---:B------:R-:W-:Y:S02]  /*17f20*/  ISETP.GE.AND P0, PT, R8.reuse, R7, PT ;  /* 0x000000070800720c */ /* 0x040fe40003f06270 */
[-C--:B------:R-:W-:Y:S01]  /*17f30*/  ISETP.GE.AND P6, PT, R8, R5.reuse, PT ;  /* 0x000000050800720c */ /* 0x080fe20003fc6270 */
[----:B------:R-:W-:Y:S01]  /*17f40*/  VIADD R8, R4, 0xe9 ;  /* 0x000000e904087836 */ /* 0x000fe20000000000 */
[----:B------:R-:W-:Y:S02]  /*17f50*/  ISETP.GE.AND P2, PT, R16, R5, PT ;  /* 0x000000051000720c */ /* 0x000fe40003f46270 */
[----:B------:R-:W-:Y:S02]  /*17f60*/  ISETP.GE.AND P4, PT, R6, R7, PT ;  /* 0x000000070600720c */ /* 0x000fe40003f86270 */
[----:B------:R-:W-:-:S02]  /*17f70*/  FSEL R217, R68, -INF , !P1 ;  /* 0xff80000044d97808 */ /* 0x000fc40004800000 */
[----:B------:R-:W-:Y:S01]  /*17f80*/  FSEL R201, R72, -INF , !P5 ;  /* 0xff80000048c97808 */ /* 0x000fe20006800000 */
[----:B----4-:R-:W-:Y:S01]  /*17f90*/  FMUL.FTZ R17, R37, R3 ;  /* 0x0000000325117220 */ /* 0x010fe20000410000 */
[----:B------:R-:W-:Y:S01]  /*17fa0*/  ISETP.GE.AND P1, PT, R6, R5, PT ;  /* 0x000000050600720c */ /* 0x000fe20003f26270 */
[----:B------:R-:W-:Y:S01]  /*17fb0*/  VIADD R6, R4, 0xe8 ;  /* 0x000000e804067836 */ /* 0x000fe20000000000 */
[----:B------:R-:W-:Y:S01]  /*17fc0*/  ISETP.GE.AND P5, PT, R16, R7, PT ;  /* 0x000000071000720c */ /* 0x000fe20003fa6270 */
[----:B------:R2:W4:Y:S01]  /*17fd0*/  MUFU.TANH R27, R17 ;  /* 0x00000011001b7308 */ /* 0x0005220000002400 */
[-C--:B------:R-:W-:Y:S01]  /*17fe0*/  FMUL.FTZ R16, R20, R3.reuse ;  /* 0x0000000314107220 */ /* 0x080fe20000410000 */
[----:B---3--:R-:W-:Y:S01]  /*17ff0*/  FSEL R218, R45, -INF , !P2 ;  /* 0xff8000002dda7808 */ /* 0x008fe20005000000 */
[----:B------:R-:W-:Y:S01]  /*18000*/  FMUL.FTZ R9, R21, R3 ;  /* 0x0000000315097220 */ /* 0x000fe20000410000 */
[----:B------:R-:W-:Y:S02]  /*18010*/  FSEL R222, R44, -INF , !P4 ;  /* 0xff8000002cde7808 */ /* 0x000fe40006000000 */
[----:B------:R-:W-:-:S02]  /*18020*/  ISETP.GE.AND P2, PT, R8, R7, PT ;  /* 0x000000070800720c */ /* 0x000fc40003f46270 */
[----:B------:R-:W-:Y:S01]  /*18030*/  ISETP.GE.AND P4, PT, R8, R5, PT ;  /* 0x000000050800720c */ /* 0x000fe20003f86270 */
[-C--:B------:R-:W-:Y:S01]  /*18040*/  FMUL.FTZ R8, R23, R3.reuse ;  /* 0x0000000317087220 */ /* 0x080fe20000410000 */
[----:B------:R-:W-:Y:S01]  /*18050*/  FSEL R208, R48, -INF , !P3 ;  /* 0xff80000030d07808 */ /* 0x000fe20005800000 */
[----:B------:R-:W-:Y:S01]  /*18060*/  MUFU.TANH R18, R16 ;  /* 0x0000001000127308 */ /* 0x000fe20000002400 */
[----:B------:R-:W-:Y:S01]  /*18070*/  FSEL R216, R49, -INF , !P5 ;  /* 0xff80000031d87808 */ /* 0x000fe20006800000 */
[----:B--2---:R-:W-:Y:S01]  /*18080*/  FMUL.FTZ R17, R39, R3 ;  /* 0x0000000327117220 */ /* 0x004fe20000410000 */
[C---:B------:R-:W-:Y:S02]  /*18090*/  ISETP.GE.AND P3, PT, R6.reuse, R7, PT ;  /* 0x000000070600720c */ /* 0x040fe40003f66270 */
[----:B------:R-:W-:-:S03]  /*180a0*/  ISETP.GE.AND P5, PT, R6, R5, PT ;  /* 0x000000050600720c */ /* 0x000fc60003fa6270 */
[----:B------:R-:W2:Y:S01]  /*180b0*/  MUFU.TANH R19, R17 ;  /* 0x0000001100137308 */ /* 0x000ea20000002400 */
[----:B------:R-:W-:Y:S01]  /*180c0*/  VIADD R6, R4, 0xf0 ;  /* 0x000000f004067836 */ /* 0x000fe20000000000 */
[----:B-1----:R-:W-:Y:S02]  /*180d0*/  FSEL R219, R29, -INF , !P1 ;  /* 0xff8000001ddb7808 */ /* 0x002fe40004800000 */
[----:B------:R-:W-:-:S04]  /*180e0*/  FSEL R223, R31, -INF , !P0 ;  /* 0xff8000001fdf7808 */ /* 0x000fc80004000000 */
[----:B------:R1:W-:Y:S01]  /*180f0*/  MUFU.TANH R17, R9 ;  /* 0x0000000900117308 */ /* 0x0003e20000002400 */
[C---:B------:R-:W-:Y:S02]  /*18100*/  ISETP.GE.AND P1, PT, R6.reuse, R7, PT ;  /* 0x000000070600720c */ /* 0x040fe40003f26270 */
[----:B------:R-:W-:Y:S01]  /*18110*/  ISETP.GE.AND P0, PT, R6, R5, PT ;  /* 0x000000050600720c */ /* 0x000fe20003f06270 */
[----:B------:R-:W-:-:S04]  /*18120*/  VIADD R6, R4, 0xf8 ;  /* 0x000000f804067836 */ /* 0x000fc80000000000 */
[----:B------:R3:W2:Y:S01]  /*18130*/  MUFU.TANH R11, R8 ;  /* 0x00000008000b7308 */ /* 0x0006a20000002400 */
[----:B------:R-:W-:Y:S02]  /*18140*/  FSEL R220, R30, -INF , !P6 ;  /* 0xff8000001edc7808 */ /* 0x000fe40007000000 */
[----:B------:R-:W-:Y:S01]  /*18150*/  FSEL R224, R28, -INF , !P3 ;  /* 0xff8000001ce07808 */ /* 0x000fe20005800000 */
[----:B-1----:R-:W-:-:S04]  /*18160*/  FMUL.FTZ R9, R22, R3 ;  /* 0x0000000316097220 */ /* 0x002fc80000410000 */
[----:B------:R1:W2:Y:S01]  /*18170*/  MUFU.TANH R16, R9 ;  /* 0x0000000900107308 */ /* 0x0002a20000002400 */
[----:B---3--:R-:W-:Y:S01]  /*18180*/  VIADD R8, R4, 0xf1 ;  /* 0x000000f104087836 */ /* 0x008fe20000000000 */
[----:B------:R-:W-:Y:S02]  /*18190*/  FSEL R221, R26, -INF , !P5 ;  /* 0xff8000001add7808 */ /* 0x000fe40006800000 */
[----:B----4-:R-:W-:Y:S02]  /*181a0*/  FSEL R225, R27, -INF , !P2 ;  /* 0xff8000001be17808 */ /* 0x010fe40005000000 */
[C---:B------:R-:W-:Y:S02]  /*181b0*/  ISETP.GE.AND P6, PT, R8.reuse, R7, PT ;  /* 0x000000070800720c */ /* 0x040fe40003fc6270 */
[----:B------:R-:W-:Y:S01]  /*181c0*/  ISETP.GE.AND P3, PT, R8, R5, PT ;  /* 0x000000050800720c */ /* 0x000fe20003f66270 */
[----:B------:R-:W-:Y:S01]  /*181d0*/  FMUL.FTZ R8, R13, R3 ;  /* 0x000000030d087220 */ /* 0x000fe20000410000 */
[----:B------:R-:W-:Y:S01]  /*181e0*/  ISETP.GE.AND P5, PT, R6, R7, PT ;  /* 0x000000070600720c */ /* 0x000fe20003fa6270 */
[----:B-1----:R-:W-:Y:S01]  /*181f0*/  FMUL.FTZ R9, R12, R3 ;  /* 0x000000030c097220 */ /* 0x002fe20000410000 */
[----:B------:R-:W-:Y:S01]  /*18200*/  ISETP.GE.AND P2, PT, R6, R5, PT ;  /* 0x000000050600720c */ /* 0x000fe20003f46270 */
[----:B------:R-:W-:-:S02]  /*18210*/  VIADD R6, R4, 0xf9 ;  /* 0x000000f904067836 */ /* 0x000fc40000000000 */
[----:B------:R-:W1:Y:S01]  /*18220*/  MUFU.TANH R10, R9 ;  /* 0x00000009000a7308 */ /* 0x000e620000002400 */
[----:B--2---:R-:W-:Y:S02]  /*18230*/  FSEL R226, R19, -INF , !P4 ;  /* 0xff80000013e27808 */ /* 0x004fe40006000000 */
[----:B------:R-:W-:-:S05]  /*18240*/  FSEL R230, R18, -INF , !P1 ;  /* 0xff80000012e67808 */ /* 0x000fca0004800000 */
[----:B------:R2:W-:Y:S01]  /*18250*/  MUFU.TANH R9, R8 ;  /* 0x0000000800097308 */ /* 0x0005e20000002400 */
[C---:B------:R-:W-:Y:S02]  /*18260*/  ISETP.GE.AND P4, PT, R6.reuse, R7, PT ;  /* 0x000000070600720c */ /* 0x040fe40003f86270 */
[----:B------:R-:W-:Y:S02]  /*18270*/  ISETP.GE.AND P1, PT, R6, R5, PT ;  /* 0x000000050600720c */ /* 0x000fe40003f26270 */
[----:B------:R-:W-:Y:S01]  /*18280*/  FSEL R228, R11, -INF , !P3 ;  /* 0xff8000000be47808 */ /* 0x000fe20005800000 */
[----:B------:R-:W-:Y:S02]  /*18290*/  VIADD R11, R177, 0x1000 ;  /* 0x00001000b10b7836 */ /* 0x000fe40000000000 */
[----:B--2---:R-:W-:-:S04]  /*182a0*/  FMUL.FTZ R8, R14, R3 ;  /* 0x000000030e087220 */ /* 0x004fc80000410000 */
[----:B------:R2:W3:Y:S01]  /*182b0*/  MUFU.TANH R6, R8 ;  /* 0x0000000800067308 */ /* 0x0004e20000002400 */
[C---:B------:R-:W-:Y:S02]  /*182c0*/  VIADD R12, R177.reuse, 0x2000 ;  /* 0x00002000b10c7836 */ /* 0x040fe40000000000 */
[----:B--2---:R-:W-:-:S05]  /*182d0*/  VIADD R8, R177, 0x800 ;  /* 0x00000800b1087836 */ /* 0x004fca0000000000 */
[----:B------:R2:W-:Y:S04]  /*182e0*/  STL [R1+0x50], R8 ;  /* 0x0000500801007387 */ /* 0x0005e80000100800 */
[----:B------:R4:W-:Y:S01]  /*182f0*/  STL [R1+0x54], R11 ;  /* 0x0000540b01007387 */ /* 0x0009e20000100800 */
[C---:B--2---:R-:W-:Y:S02]  /*18300*/  VIADD R8, R177.reuse, 0x1800 ;  /* 0x00001800b1087836 */ /* 0x044fe40000000000 */
[----:B----4-:R-:W-:-:S03]  /*18310*/  VIADD R11, R177, 0x2800 ;  /* 0x00002800b10b7836 */ /* 0x010fc60000000000 */
[----:B------:R2:W-:Y:S04]  /*18320*/  STL [R1+0x58], R8 ;  /* 0x0000580801007387 */ /* 0x0005e80000100800 */
[----:B------:R4:W-:Y:S04]  /*18330*/  STL [R1+0x5c], R12 ;  /* 0x00005c0c01007387 */ /* 0x0009e80000100800 */
[----:B------:R1:W-:Y:S01]  /*18340*/  STL [R1+0x60], R11 ;  /* 0x0000600b01007387 */ /* 0x0003e20000100800 */
[C---:B--2---:R-:W-:Y:S02]  /*18350*/  VIADD R8, R177.reuse, 0x3000 ;  /* 0x00003000b1087836 */ /* 0x044fe40000000000 */
[----:B----4-:R-:W-:-:S03]  /*18360*/  VIADD R12, R177, 0x3800 ;  /* 0x00003800b10c7836 */ /* 0x010fc60000000000 */
[----:B------:R2:W-:Y:S01]  /*18370*/  STL [R1+0x98], R8 ;  /* 0x0000980801007387 */ /* 0x0005e20000100800 */
[----:B-1----:R-:W-:-:S03]  /*18380*/  VIADD R11, R177, 0x4000 ;  /* 0x00004000b10b7836 */ /* 0x002fc60000000000 */
[----:B------:R1:W-:Y:S04]  /*18390*/  STL [R1+0x9c], R12 ;  /* 0x00009c0c01007387 */ /* 0x0003e80000100800 */
[----:B------:R4:W-:Y:S01]  /*183a0*/  STL [R1+0xa0], R11 ;  /* 0x0000a00b01007387 */ /* 0x0009e20000100800 */
[----:B------:R-:W-:Y:S02]  /*183b0*/  FSEL R231, R17, -INF , !P6 ;  /* 0xff80000011e77808 */ /* 0x000fe40007000000 */
[----:B------:R-:W-:Y:S01]  /*183c0*/  ISETP.GE.AND P6, PT, R4, R7, PT ;  /* 0x000000070400720c */ /* 0x000fe20003fc6270 */
[----:B------:R-:W-:Y:S01]  /*183d0*/  FMUL.FTZ R4, R92, R3 ;  /* 0x000000035c047220 */ /* 0x000fe20000410000 */
[C---:B--2---:R-:W-:Y:S02]  /*183e0*/  VIADD R8, R177.reuse, 0x4800 ;  /* 0x00004800b1087836 */ /* 0x044fe40000000000 */
[----:B-1----:R-:W-:-:S03]  /*183f0*/  VIADD R12, R177, 0x5000 ;  /* 0x00005000b10c7836 */ /* 0x002fc60000000000 */
[----:B------:R1:W-:Y:S01]  /*18400*/  STL [R1+0xa4], R8 ;  /* 0x0000a40801007387 */ /* 0x0003e20000100800 */
[----:B----4-:R-:W-:-:S03]  /*18410*/  VIADD R11, R177, 0x5800 ;  /* 0x00005800b10b7836 */ /* 0x010fc60000000000 */
[----:B------:R2:W-:Y:S04]  /*18420*/  STL [R1+0xa8], R12 ;  /* 0x0000a80c01007387 */ /* 0x0005e80000100800 */
[----:B------:R4:W-:Y:S01]  /*18430*/  STL [R1+0xac], R11 ;  /* 0x0000ac0b01007387 */ /* 0x0009e20000100800 */
[----:B------:R-:W-:Y:S01]  /*18440*/  FMUL.FTZ R3, R15, R3 ;  /* 0x000000030f037220 */ /* 0x000fe20000410000 */
[----:B------:R-:W-:Y:S01]  /*18450*/  MUFU.TANH R4, R4 ;  /* 0x0000000400047308 */ /* 0x000fe20000002400 */
[C---:B-1----:R-:W-:Y:S02]  /*18460*/  VIADD R8, R177.reuse, 0x6000 ;  /* 0x00006000b1087836 */ /* 0x042fe40000000000 */
[----:B--2---:R-:W-:-:S03]  /*18470*/  VIADD R12, R177, 0x6800 ;  /* 0x00006800b10c7836 */ /* 0x004fc60000000000 */
[----:B------:R1:W-:Y:S01]  /*18480*/  STL [R1+0xb0], R8 ;  /* 0x0000b00801007387 */ /* 0x0003e20000100800 */
[----:B----4-:R-:W-:-:S03]  /*18490*/  VIADD R11, R177, 0x7000 ;  /* 0x00007000b10b7836 */ /* 0x010fc60000000000 */
[----:B------:R2:W-:Y:S04]  /*184a0*/  STL [R1+0xb4], R12 ;  /* 0x0000b40c01007387 */ /* 0x0005e80000100800 */
[----:B------:R2:W-:Y:S01]  /*184b0*/  STL [R1+0xb8], R11 ;  /* 0x0000b80b01007387 */ /* 0x0005e20000100800 */
[----:B------:R-:W4:Y:S01]  /*184c0*/  MUFU.TANH R3, R3 ;  /* 0x0000000300037308 */ /* 0x000f220000002400 */
[----:B------:R-:W-:Y:S01]  /*184d0*/  ISETP.GT.AND P3, PT, R180, R181, PT ;  /* 0x000000b5b400720c */ /* 0x000fe20003f64270 */
[----:B-1----:R-:W-:-:S05]  /*184e0*/  VIADD R8, R177, 0x7800 ;  /* 0x00007800b1087836 */ /* 0x002fca0000000000 */
[----:B------:R2:W-:Y:S01]  /*184f0*/  STL [R1+0xbc], R8 ;  /* 0x0000bc0801007387 */ /* 0x0005e20000100800 */
[----:B------:R-:W-:Y:S01]  /*18500*/  FSEL R227, R16, -INF , !P0 ;  /* 0xff80000010e37808 */ /* 0x000fe20004000000 */
[----:B------:R-:W-:Y:S01]  /*18510*/  BSSY B1, `(.L_x_2165) ;  /* 0x0000103000017945 */ /* 0x000fe20003800000 */
[----:B------:R-:W-:Y:S01]  /*18520*/  BAR.SYNC.DEFER_BLOCKING 0x0 ;  /* 0x0000000000007b1d */ /* 0x000fe20000010000 */
[----:B------:R-:W-:Y:S02]  /*18530*/  ISETP.NE.U32.AND P0, PT, R236, RZ, PT ;  /* 0x000000ffec00720c */ /* 0x000fe40003f05070 */
[----:B------:R-:W-:Y:S02]  /*18540*/  FSEL R232, R10, -INF , !P5 ;  /* 0xff8000000ae87808 */ /* 0x000fe40006800000 */
[----:B------:R-:W-:Y:S02]  /*18550*/  ISETP.NE.AND.EX P0, PT, R237, RZ, PT, P0 ;  /* 0x000000ffed00720c */ /* 0x000fe40003f05300 */
[----:B---3--:R-:W-:-:S02]  /*18560*/  FSEL R229, R6, -INF , !P2 ;  /* 0xff80000006e57808 */ /* 0x008fc40005000000 */
[----:B------:R-:W-:Y:S02]  /*18570*/  FSEL R234, R9, -INF , !P4 ;  /* 0xff80000009ea7808 */ /* 0x000fe40006000000 */
[----:B----4-:R-:W-:Y:S02]  /*18580*/  FSEL R238, R3, -INF , !P1 ;  /* 0xff80000003ee7808 */ /* 0x010fe40004800000 */
[----:B------:R-:W-:Y:S01]  /*18590*/  FSEL R48, R4, -INF , !P6 ;  /* 0xff80000004307808 */ /* 0x000fe20007000000 */
[----:B------:R-:W-:Y:S06]  /*185a0*/  @!P3 BRA `(.L_x_2166) ;  /* 0x0000000c00e4b947 */ /* 0x000fec0003800000 */
        /* <DEDUP_REMOVED lines=64> */
.L_x_2168:
[----:B------:R-:W3:Y:S02]  /*189b0*/  LD.E R3, desc[UR6][R24.64+0x38] ;  /* 0x0000380618037980 */ /* 0x000ee4000c101900 */
[----:B---3--:R-:W-:-:S04]  /*189c0*/  LEA R3, -R3, RZ, 0x8 ;  /* 0x000000ff03037211 */ /* 0x008fc800078e41ff */
[----:B------:R-:W-:Y:S02]  /*189d0*/  SHF.R.S32.HI R4, RZ, 0x1f, R3 ;  /* 0x0000001fff047819 */ /* 0x000fe40000011403 */
.L_x_2169:
[----:B------:R-:W-:Y:S05]  /*189e0*/  BSYNC B0 ;  /* 0x0000000000007941 */ /* 0x000fea0003800000 */
.L_x_2167:
[----:B------:R-:W3:Y:S01]  /*189f0*/  LDL R6, [R1+0x4] ;  /* 0x0000040001067983 */ /* 0x000ee20000100800 */
[----:B------:R-:W-:Y:S01]  /*18a00*/  BSSY B0, `(.L_x_2170) ;  /* 0x00000b0000007945 */ /* 0x000fe20003800000 */
[----:B---3--:R-:W-:-:S13]  /*18a10*/  ISETP.GE.AND P1, PT, R132, R6, PT ;  /* 0x000000068400720c */ /* 0x008fda0003f26270 */
[----:B------:R-:W-:Y:S01]  /*18a20*/  @!P1 IADD3 R6, P4, R3, R117, RZ ;  /* 0x0000007503069210 */ /* 0x000fe20007f9e0ff */
[----:B------:R-:W-:Y:S01]  /*18a30*/  @!P1 IMAD.MOV.U32 R14, RZ, RZ, R3 ;  /* 0x000000ffff0e9224 */ /* 0x000fe200078e0003 */
[----:B--2---:R-:W-:Y:S01]  /*18a40*/  @!P1 LEA R8, P2, R190, R3, 0x5 ;  /* 0x00000003be089211 */ /* 0x004fe200078428ff */
[C---:B------:R-:W-:Y:S01]  /*18a50*/  @!P1 IMAD R16, R191.reuse, 0x50, RZ ;  /* 0x00000050bf109824 */ /* 0x040fe200078e02ff */
[-C--:B------:R-:W-:Y:S01]  /*18a60*/  @!P1 MOV R15, R4.reuse ;  /* 0x00000004000f9202 */ /* 0x080fe20000000f00 */
[----:B------:R-:W-:Y:S01]  /*18a70*/  @!P1 IMAD.X R9, R4, 0x1, R119, P4 ;  /* 0x0000000104099824 */ /* 0x000fe200020e0677 */
[-C--:B------:R-:W-:Y:S01]  /*18a80*/  @!P1 LEA.HI.X R10, R190, R4.reuse, R191, 0x5, P2 ;  /* 0x00000004be0a9211 */ /* 0x080fe200010f2cbf */
        /* <DEDUP_REMOVED lines=167> */
.L_x_2171:
[----:B------:R-:W-:Y:S05]  /*19500*/  BSYNC B0 ;  /* 0x0000000000007941 */ /* 0x000fea0003800000 */
.L_x_2170:
[----:B------:R-:W0:Y:S01]  /*19510*/  LDGDEPBAR ;  /* 0x00000000000079af */ /* 0x000e220000000000 */
[----:B------:R-:W-:-:S04]  /*19520*/  LEA R241, P1, R3, R241, 0x1 ;  /* 0x000000f103f17211 */ /* 0x000fc800078208ff */
[----:B------:R-:W-:-:S09]  /*19530*/  LEA.HI.X R239, R3, R239, R4, 0x1, P1 ;  /* 0x000000ef03ef7211 */ /* 0x000fd200008f0c04 */
.L_x_2166:
[----:B------:R-:W-:Y:S05]  /*19540*/  BSYNC B1 ;  /* 0x0000000000017941 */ /* 0x000fea0003800000 */
.L_x_2165:
        /* <DEDUP_REMOVED lines=887> */
.L_x_2174:
[----:B-1----:R-:W3:Y:S02]  /*1ccc0*/  LD.E R0, desc[UR6][R24.64+0x40] ;  /* 0x0000400618007980 */ /* 0x002ee4000c101900 */
[----:B---3--:R-:W-:-:S04]  /*1ccd0*/  LEA R0, -R0, RZ, 0x8 ;  /* 0x000000ff00007211 */ /* 0x008fc800078e41ff */
[----:B------:R-:W-:Y:S02]  /*1cce0*/  SHF.R.S32.HI R3, RZ, 0x1f, R0 ;  /* 0x0000001fff037819 */ /* 0x000fe40000011400 */
.L_x_2175:
[----:B------:R-:W-:Y:S05]  /*1ccf0*/  BSYNC B0 ;  /* 0x0000000000007941 */ /* 0x000fea0003800000 */
.L_x_2173:
[----:B------:R-:W3:Y:S04]  /*1cd00*/  LDL.LU R21, [R1+0x4c] ;  /* 0x00004c0001157983 */ /* 0x000ee80000300800 */
[----:B------:R-:W4:Y:S04]  /*1cd10*/  LDL R20, [R1+0x154] ;  /* 0x0001540001147983 */ /* 0x000f280000100800 */
        /* <DEDUP_REMOVED lines=15> */
[----:B------:R-:W2:Y:S04]  /*1ce10*/  LDL R26, [R1+0x18] ;  /* 0x00001800011a7983 */ /* 0x000ea80000100800 */
[----:B------:R-:W2:Y:S01]  /*1ce20*/  LDL R23, [R1+0x1c] ;  /* 0x00001c0001177983 */ /* 0x000ea20000100800 */
[----:B------:R-:W-:-:S04]  /*1ce30*/  LEA R114, P3, R0, R235, 0x1 ;  /* 0x000000eb00727211 */ /* 0x000fc800078608ff */
[----:B------:R-:W-:Y:S01]  /*1ce40*/  LEA.HI.X R115, R0, R233, R3, 0x1, P3 ;  /* 0x000000e900737211 */ /* 0x000fe200018f0c03 */
[----:B------:R-:W-:Y:S04]  /*1ce50*/  STL [R1+0x174], R136 ;  /* 0x0001748801007387 */ /* 0x000fe80000100800 */
[----:B------:R-:W-:Y:S04]  /*1ce60*/  STL [R1+0x170], R119 ;  /* 0x0001707701007387 */ /* 0x000fe80000100800 */
[----:B------:R-:W-:Y:S04]  /*1ce70*/  STL [R1+0x16c], R117 ;  /* 0x00016c7501007387 */ /* 0x000fe80000100800 */
[----:B------:R-:W-:Y:S01]  /*1ce80*/  STL [R1+0x168], R37 ;  /* 0x0001682501007387 */ /* 0x000fe20000100800 */
[----:B---3--:R-:W-:-:S02]  /*1ce90*/  IMAD.MOV.U32 R50, RZ, RZ, R21 ;  /* 0x000000ffff327224 */ /* 0x008fc400078e0015 */
[----:B----4-:R-:W-:Y:S01]  /*1cea0*/  IMAD.MOV.U32 R51, RZ, RZ, R20 ;  /* 0x000000ffff337224 */ /* 0x010fe200078e0014 */
[----:B--2---:R-:W-:Y:S01]  /*1ceb0*/  MOV R56, R19 ;  /* 0x0000001300387202 */ /* 0x004fe20000000f00 */
[----:B------:R-:W-:Y:S02]  /*1cec0*/  IMAD.MOV.U32 R57, RZ, RZ, R18 ;  /* 0x000000ffff397224 */ /* 0x000fe400078e0012 */
[----:B------:R-:W-:Y:S02]  /*1ced0*/  IMAD.MOV.U32 R58, RZ, RZ, R17 ;  /* 0x000000ffff3a7224 */ /* 0x000fe400078e0011 */
[----:B------:R-:W-:Y:S02]  /*1cee0*/  IMAD.MOV.U32 R59, RZ, RZ, R16 ;  /* 0x000000ffff3b7224 */ /* 0x000fe400078e0010 */
[----:B------:R-:W-:Y:S02]  /*1cef0*/  IMAD.MOV.U32 R62, RZ, RZ, R13 ;  /* 0x000000ffff3e7224 */ /* 0x000fe400078e000d */
[----:B------:R-:W-:-:S02]  /*1cf00*/  IMAD.MOV.U32 R63, RZ, RZ, R12 ;  /* 0x000000ffff3f7224 */ /* 0x000fc400078e000c */
[----:B------:R-:W-:Y:S02]  /*1cf10*/  IMAD.MOV.U32 R65, RZ, RZ, R11 ;  /* 0x000000ffff417224 */ /* 0x000fe400078e000b */
[----:B------:R-:W-:Y:S01]  /*1cf20*/  IMAD.MOV.U32 R64, RZ, RZ, R10 ;  /* 0x000000ffff407224 */ /* 0x000fe200078e000a */
[----:B------:R-:W-:Y:S02]  /*1cf30*/  MOV R55, R9 ;  /* 0x0000000900377202 */ /* 0x000fe40000000f00 */
[----:B------:R-:W-:Y:S01]  /*1cf40*/  ISETP.GE.AND P1, PT, R132, R22, PT ;  /* 0x000000168400720c */ /* 0x000fe20003f26270 */
[----:B------:R-:W-:Y:S02]  /*1cf50*/  IMAD.MOV.U32 R52, RZ, RZ, R4 ;  /* 0x000000ffff347224 */ /* 0x000fe400078e0004 */
[----:B------:R-:W-:Y:S02]  /*1cf60*/  IMAD.MOV.U32 R54, RZ, RZ, R8 ;  /* 0x000000ffff367224 */ /* 0x000fe400078e0008 */
[----:B------:R-:W-:-:S02]  /*1cf70*/  IMAD.MOV.U32 R66, RZ, RZ, R26 ;  /* 0x000000ffff427224 */ /* 0x000fc400078e001a */
[----:B------:R-:W-:Y:S02]  /*1cf80*/  IMAD.MOV.U32 R53, RZ, RZ, R6 ;  /* 0x000000ffff357224 */ /* 0x000fe400078e0006 */
[----:B------:R-:W-:-:S04]  /*1cf90*/  IMAD.MOV.U32 R27, RZ, RZ, R23 ;  /* 0x000000ffff1b7224 */ /* 0x000fc800078e0017 */
[----:B------:R-:W-:Y:S01]  /*1cfa0*/  @!P1 IADD3 R4, P2, R0, R188, RZ ;  /* 0x000000bc00049210 */ /* 0x000fe20007f5e0ff */
[----:B------:R-:W-:Y:S01]  /*1cfb0*/  @!P1 IMAD.MOV.U32 R9, RZ, RZ, R3 ;  /* 0x000000ffff099224 */ /* 0x000fe200078e0003 */
[-C--:B------:R-:W-:Y:S01]  /*1cfc0*/  @!P1 MOV R8, R0.reuse ;  /* 0x0000000000089202 */ /* 0x080fe20000000f00 */
[----:B------:R-:W-:Y:S02]  /*1cfd0*/  @!P1 IMAD R11, R27, 0x30, RZ ;  /* 0x000000301b0b9824 */ /* 0x000fe400078e02ff */
[----:B------:R-:W-:Y:S01]  /*1cfe0*/  @!P1 IMAD.X R6, R3, 0x1, R213, P2 ;  /* 0x0000000103069824 */ /* 0x000fe200010e06d5 */
[----:B------:R-:W-:Y:S01]  /*1cff0*/  @!P1 LEA R48, P2, R4, R235, 0x1 ;  /* 0x000000eb04309211 */ /* 0x000fe200078408ff */
[C---:B------:R-:W-:Y:S01]  /*1d000*/  @!P1 IMAD.WIDE.U32 R8, R66.reuse, 0x30, R8 ;  /* 0x0000003042089825 */ /* 0x040fe200078e0008 */
[-C--:B------:R-:W-:Y:S02]  /*1d010*/  @!P1 LEA R10, P4, R66, R0.reuse, 0x5 ;  /* 0x00000000420a9211 */ /* 0x080fe400078828ff */
[----:B------:R-:W-:Y:S01]  /*1d020*/  @!P1 LEA.HI.X R49, R4, R233, R6, 0x1, P2 ;  /* 0x000000e904319211 */ /* 0x000fe200010f0c06 */
[----:B------:R-:W-:Y:S01]  /*1d030*/  @!P1 IMAD.IADD R11, R9, 0x1, R11 ;  /* 0x00000001090b9824 */ /* 0x000fe200078e020b */
[----:B------:R-:W-:-:S02]  /*1d040*/  @!P1 LEA R4, P3, R66, R0, 0x6 ;  /* 0x0000000042049211 */ /* 0x000fc400078630ff */
[--C-:B------:R-:W-:Y:S02]  /*1d050*/  @!P1 LEA.HI.X R12, R66, R3, R27.reuse, 0x5, P4 ;  /* 0x00000003420c9211 */ /* 0x100fe400020f2c1b */
[----:B------:R-:W-:Y:S02]  /*1d060*/  @!P1 LEA R44, P4, R8, R235, 0x1 ;  /* 0x000000eb082c9211 */ /* 0x000fe400078808ff */
[C---:B------:R-:W-:Y:S01]  /*1d070*/  @!P1 LEA.HI.X R13, R66.reuse, R3, R27, 0x6, P3 ;  /* 0x00000003420d9211 */ /* 0x040fe200018f341b */
[----:B------:R-:W-:Y:S01]  /*1d080*/  @!P1 IMAD.MOV.U32 R9, RZ, RZ, R3 ;  /* 0x000000ffff099224 */ /* 0x000fe200078e0003 */
[----:B------:R-:W-:Y:S02]  /*1d090*/  @!P1 LEA R6, P2, R66, R0, 0x7 ;  /* 0x0000000042069211 */ /* 0x000fe400078438ff */
[----:B------:R-:W-:Y:S02]  /*1d0a0*/  @!P1 LEA R42, P3, R4, R235, 0x1 ;  /* 0x000000eb042a9211 */ /* 0x000fe400078608ff */
[----:B------:R-:W-:Y:S01]  /*1d0b0*/  @!P1 LEA.HI.X R45, R8, R233, R11, 0x1, P4 ;  /* 0x000000e9082d9211 */ /* 0x000fe200020f0c0b */
[----:B------:R-:W-:Y:S01]  /*1d0c0*/  @!P1 IMAD.MOV.U32 R8, RZ, RZ, R0 ;  /* 0x000000ffff089224 */ /* 0x000fe200078e0000 */
[----:B------:R-:W-:-:S02]  /*1d0d0*/  @!P1 LEA R46, P5, R10, R235, 0x1 ;  /* 0x000000eb0a2e9211 */ /* 0x000fc400078a08ff */
[----:B------:R-:W-:Y:S01]  /*1d0e0*/  MOV R61, R14 ;  /* 0x0000000e003d7202 */ /* 0x000fe20000000f00 */
[C---:B------:R-:W-:Y:S01]  /*1d0f0*/  @!P1 IMAD.WIDE.U32 R16, R66.reuse, 0x50, R8 ;  /* 0x0000005042109825 */ /* 0x040fe200078e0008 */
[----:B------:R-:W-:Y:S02]  /*1d100*/  @!P1 LEA.HI.X R14, R66, R3, R27, 0x7, P2 ;  /* 0x00000003420e9211 */ /* 0x000fe400010f3c1b */
[----:B------:R-:W-:Y:S01]  /*1d110*/  @!P1 LEA.HI.X R43, R4, R233, R13, 0x1, P3 ;  /* 0x000000e9042b9211 */ /* 0x000fe200018f0c0d */
[----:B------:R-:W-:Y:S01]  /*1d120*/  @!P1 IMAD R4, R27, 0x50, RZ ;  /* 0x000000501b049824 */ /* 0x000fe200078e02ff */
[----:B------:R-:W-:Y:S02]  /*1d130*/  @!P1 LEA R40, P2, R6, R235, 0x1 ;  /* 0x000000eb06289211 */ /* 0x000fe400078408ff */
[----:B------:R-:W-:Y:S01]  /*1d140*/  @!P1 LEA.HI.X R47, R10, R233, R12, 0x1, P5 ;  /* 0x000000e90a2f9211 */ /* 0x000fe200028f0c0c */
[--C-:B------:R-:W-:Y:S01]  /*1d150*/  @!P1 IMAD.MOV.U32 R11, RZ, RZ, R3.reuse ;  /* 0x000000ffff0b9224 */ /* 0x100fe200078e0003 */
[----:B------:R-:W-:Y:S01]  /*1d160*/  @!P1 MOV R10, R0 ;  /* 0x00000000000a9202 */ /* 0x000fe20000000f00 */
[----:B------:R-:W-:Y:S01]  /*1d170*/  @!P1 IMAD.MOV.U32 R18, RZ, RZ, R0 ;  /* 0x000000ffff129224 */ /* 0x000fe200078e0000 */
[----:B------:R-:W-:Y:S01]  /*1d180*/  @!P1 MOV R21, R3 ;  /* 0x0000000300159202 */ /* 0x000fe20000000f00 */
[----:B------:R-:W-:Y:S01]  /*1d190*/  @!P1 IMAD.MOV.U32 R19, RZ, RZ, R3 ;  /* 0x000000ffff139224 */ /* 0x000fe200078e0003 */
[----:B------:R-:W-:Y:S01]  /*1d1a0*/  @!P1 LEA.HI.X R41, R6, R233, R14, 0x1, P2 ;  /* 0x000000e906299211 */ /* 0x000fe200010f0c0e */
[----:B------:R-:W-:Y:S01]  /*1d1b0*/  @!P1 IMAD.MOV.U32 R20, RZ, RZ, R0 ;  /* 0x000000ffff149224 */ /* 0x000fe200078e0000 */
[----:B------:R-:W-:Y:S01]  /*1d1c0*/  @!P1 LEA R38, P2, R16, R235, 0x1 ;  /* 0x000000eb10269211 */ /* 0x000fe200078408ff */
[----:B------:R-:W-:-:S02]  /*1d1d0*/  @!P1 IMAD.IADD R4, R17, 0x1, R4 ;  /* 0x0000000111049824 */ /* 0x000fc400078e0204 */
        /* <DEDUP_REMOVED lines=12> */
[----:B------:R-:W-:Y:S01]  /*1d2a0*/  @!P1 IADD3 R9, R26, R9, RZ ;  /* 0x000000091a099210 */ /* 0x000fe20007ffe0ff */
[----:B------:R-:W-:Y:S01]  /*1d2b0*/  @!P1 IMAD.IADD R6, R13, 0x1, R22 ;  /* 0x000000010d069824 */ /* 0x000fe200078e0216 */
[-C--:B------:R-:W-:Y:S01]  /*1d2c0*/  @!P1 LEA R32, P4, R12, R235.reuse, 0x1 ;  /* 0x000000eb0c209211 */ /* 0x080fe200078808ff */
[----:B------:R-:W-:Y:S01]  /*1d2d0*/  @!P1 IMAD.IADD R11, R11, 0x1, R23 ;  /* 0x000000010b0b9824 */ /* 0x000fe200078e0217 */
[-C--:B------:R-:W-:Y:S01]  /*1d2e0*/  @!P1 LEA R30, P3, R10, R235.reuse, 0x1 ;  /* 0x000000eb0a1e9211 */ /* 0x080fe200078608ff */
[----:B------:R-:W-:Y:S01]  /*1d2f0*/  @P1 STS.128 [R189+0xa000], RZ ;  /* 0x00a000ffbd001388 */ /* 0x000fe20000000c00 */
[----:B------:R-:W-:Y:S01]  /*1d300*/  @!P1 LEA R28, P2, R8, R235, 0x1 ;  /* 0x000000eb081c9211 */ /* 0x000fe200078408ff */
[----:B------:R-:W-:Y:S02]  /*1d310*/  @!P1 IMAD.MOV.U32 R16, RZ, RZ, R0 ;  /* 0x000000ffff109224 */ /* 0x000fe400078e0000 */
[----:B------:R-:W-:Y:S01]  /*1d320*/  @!PT LDS RZ, [RZ] ;  /* 0x00000000fffff984 */ /* 0x000fe20000000800 */
[----:B------:R-:W-:Y:S01]  /*1d330*/  @!PT LDS RZ, [RZ] ;  /* 0x00000000fffff984 */ /* 0x000fe20000000800 */
[----:B------:R-:W-:Y:S01]  /*1d340*/  @!PT LDS RZ, [RZ] ;  /* 0x00000000fffff984 */ /* 0x000fe20000000800 */
[----:B------:R-:W-:Y:S01]  /*1d350*/  @!P1 LDGSTS.E.BYPASS.LTC128B.128 [R189+0xa000], desc[UR6][R114.64] ;  /* 0x0a00000072bd9fae */ /* 0x000fe2000b901d46 */
[----:B------:R-:W-:Y:S01]  /*1d360*/  @!P1 IMAD.MOV.U32 R17, RZ, RZ, R3 ;  /* 0x000000ffff119224 */ /* 0x000fe200078e0003 */
[----:B------:R-:W-:-:S02]  /*1d370*/  @!P1 LEA.HI.X R35, R14, R233, R4, 0x1, P5 ;  /* 0x000000e90e239211 */ /* 0x000fc400028f0c04 */
        /* <DEDUP_REMOVED lines=9> */
[--C-:B------:R-:W-:Y:S01]  /*1d410*/  @!P1 IMAD.MOV.U32 R10, RZ, RZ, R0.reuse ;  /* 0x000000ffff0a9224 */ /* 0x100fe200078e0000 */
[----:B------:R-:W-:Y:S01]  /*1d420*/  @!P1 MOV R12, R0 ;  /* 0x00000000000c9202 */ /* 0x000fe20000000f00 */
[----:B------:R-:W-:Y:S01]  /*1d430*/  @!P1 IMAD.MOV.U32 R8, RZ, RZ, R0 ;  /* 0x000000ffff089224 */ /* 0x000fe200078e0000 */
[----:B------:R-:W-:Y:S01]  /*1d440*/  @P1 STS.128 [R189+0xb000], RZ ;  /* 0x00b000ffbd001388 */ /* 0x000fe20000000c00 */
[----:B------:R-:W-:-:S02]  /*1d450*/  @!P1 IMAD R0, R27, 0xb0, RZ ;  /* 0x000000b01b009824 */ /* 0x000fc400078e02ff */
[----:B------:R-:W-:Y:S01]  /*1d460*/  @!P1 IMAD.WIDE.U32 R16, R66, 0xb0, R16 ;  /* 0x000000b042109825 */ /* 0x000fe200078e0010 */
[----:B------:R-:W-:Y:S01]  /*1d470*/  @!PT LDS RZ, [RZ] ;  /* 0x00000000fffff984 */ /* 0x000fe20000000800 */
[----:B------:R-:W-:Y:S01]  /*1d480*/  @!PT LDS RZ, [RZ] ;  /* 0x00000000fffff984 */ /* 0x000fe20000000800 */
[----:B------:R-:W-:Y:S01]  /*1d490*/  @!PT LDS RZ, [RZ] ;  /* 0x00000000fffff984 */ /* 0x000fe20000000800 */
[----:B------:R-:W-:Y:S01]  /*1d4a0*/  @!P1 LDGSTS.E.BYPASS.LTC128B.128 [R189+0xb000], desc[UR6][R46.64] ;  /* 0x0b0000002ebd9fae */ /* 0x000fe2000b901d46 */
[----:B------:R-:W-:Y:S02]  /*1d4b0*/  @!P1 MOV R9, R3 ;  /* 0x0000000300099202 */ /* 0x000fe40000000f00 */
        /* <DEDUP_REMOVED lines=15> */
[C---:B------:R-:W-:Y:S02]  /*1d5b0*/  @!P1 IMAD R6, R27.reuse, 0xc0, RZ ;  /* 0x000000c01b069824 */ /* 0x040fe400078e02ff */
[----:B------:R-:W-:Y:S01]  /*1d5c0*/  @!P1 IMAD.WIDE.U32 R14, R66, 0xc0, R14 ;  /* 0x000000c0420e9825 */ /* 0x000fe200078e000e */
[----:B------:R-:W-:Y:S04]  /*1d5d0*/  @P1 STS.128 [R189+0xc800], RZ ;  /* 0x00c800ffbd001388 */ /* 0x000fe80000000c00 */
        /* <DEDUP_REMOVED lines=9> */
[----:B------:R-:W-:Y:S01]  /*1d670*/  @!P1 IMAD.WIDE.U32 R12, R66, 0xd0, R12 ;  /* 0x000000d0420c9825 */ /* 0x000fe200078e000c */
[----:B------:R-:W-:Y:S01]  /*1d680*/  @!PT LDS RZ, [RZ] ;  /* 0x00000000fffff984 */ /* 0x000fe20000000800 */
[----:B------:R-:W-:Y:S01]  /*1d690*/  @!PT LDS RZ, [RZ] ;  /* 0x00000000fffff984 */ /* 0x000fe20000000800 */
[----:B------:R-:W-:Y:S01]  /*1d6a0*/  @!PT LDS RZ, [RZ] ;  /* 0x00000000fffff984 */ /* 0x000fe20000000800 */
[----:B------:R-:W-:Y:S01]  /*1d6b0*/  @!P1 LDGSTS.E.BYPASS.LTC128B.128 [R189+0xd000], desc[UR6][R34.64] ;  /* 0x0d00000022bd9fae */ /* 0x000fe2000b901d46 */
[----:B------:R-:W-:-:S02]  /*1d6c0*/  @!P1 LEA R22, P5, R14, R235, 0x1 ;  /* 0x000000eb0e169211 */ /* 0x000fc400078a08ff */
        /* <DEDUP_REMOVED lines=14> */
[----:B------:R1:W-:Y:S01]  /*1d7b0*/  @!P1 LDGSTS.E.BYPASS.LTC128B.128 [R189+0xe000], desc[UR6][R40.64] ;  /* 0x0e00000028bd9fae */ /* 0x0003e2000b901d46 */
        /* <DEDUP_REMOVED lines=15> */
[----:B------:R2:W-:Y:S01]  /*1d8b0*/  @!P1 LDGSTS.E.BYPASS.LTC128B.128 [R189+0xf000], desc[UR6][R28.64] ;  /* 0x0f0000001cbd9fae */ /* 0x0005e2000b901d46 */
        /* <DEDUP_REMOVED lines=27> */
[----:B------:R-:W4:Y:S04]  /*1da70*/  LD.E R0, desc[UR6][R24.64+0x18c] ;  /* 0x00018c0618007980 */ /* 0x000f28000c101900 */
[----:B------:R-:W-:Y:S04]  /*1da80*/  LDSM.16.M88.4 R8, [R183] ;  /* 0x00000000b708783b */ /* 0x000fe80000000200 */
[----:B-1----:R-:W1:Y:S04]  /*1da90*/  LDSM.16.M88.4 R40, [R176+0x3800] ;  /* 0x00380000b028783b */ /* 0x002e680000000200 */
[----:B--2---:R-:W2:Y:S04]  /*1daa0*/  LDSM.16.M88.4 R28, [R176+0x4800] ;  /* 0x00480000b01c783b */ /* 0x004ea80000000200 */
[----:B------:R-:W2:Y:S01]  /*1dab0*/  LDSM.16.M88.4 R68, [R176+0x9000] ;  /* 0x00900000b044783b */ /* 0x000ea20000000200 */
[----:B------:R-:W-:-:S02]  /*1dac0*/  IMAD.MOV.U32 R66, RZ, RZ, R63 ;  /* 0x000000ffff427224 */ /* 0x000fc400078e003f */
[----:B------:R-:W-:Y:S01]  /*1dad0*/  IMAD.MOV.U32 R67, RZ, RZ, R62 ;  /* 0x000000ffff437224 */ /* 0x000fe200078e003e */
[----:B------:R-:W2:Y:S01]  /*1dae0*/  LDSM.16.M88.4 R104, [R176+0x6000] ;  /* 0x00600000b068783b */ /* 0x000ea20000000200 */
[----:B------:R-:W-:Y:S01]  /*1daf0*/  MOV R98, R51 ;  /* 0x0000003300627202 */ /* 0x000fe20000000f00 */
[----:B------:R-:W-:Y:S02]  /*1db00*/  IMAD.MOV.U32 R99, RZ, RZ, R50 ;  /* 0x000000ffff637224 */ /* 0x000fe400078e0032 */
[----:B------:R-:W2:Y:S01]  /*1db10*/  LDSM.16.M88.4 R100, [R176+0x6800] ;  /* 0x00680000b064783b */ /* 0x000ea20000000200 */
[----:B------:R-:W-:Y:S01]  /*1db20*/  IMAD.MOV.U32 R78, RZ, RZ, R59 ;  /* 0x000000ffff4e7224 */ /* 0x000fe200078e003b */
[----:B------:R-:W-:Y:S01]  /*1db30*/  MOV R231, R65 ;  /* 0x0000004100e77202 */ /* 0x000fe20000000f00 */
[----:B------:R-:W-:Y:S01]  /*1db40*/  IMAD.MOV.U32 R79, RZ, RZ, R58 ;  /* 0x000000ffff4f7224 */ /* 0x000fe200078e003a */
[----:B------:R-:W2:Y:S01]  /*1db50*/  LDSM.16.M88.4 R92, [R176+0x7000] ;  /* 0x00700000b05c783b */ /* 0x000ea20000000200 */
[----:B------:R-:W-:-:S02]  /*1db60*/  IMAD.MOV.U32 R96, RZ, RZ, R57 ;  /* 0x000000ffff607224 */ /* 0x000fc400078e0039 */
[----:B------:R-:W-:Y:S01]  /*1db70*/  IMAD.MOV.U32 R97, RZ, RZ, R56 ;  /* 0x000000ffff617224 */ /* 0x000fe200078e0038 */
[----:B------:R-:W2:Y:S01]  /*1db80*/  LDSM.16.M88.4 R48, [R176+0x2800] ;  /* 0x00280000b030783b */ /* 0x000ea20000000200 */
[----:B------:R-:W-:Y:S02]  /*1db90*/  IMAD.MOV.U32 R234, RZ, RZ, R67 ;  /* 0x000000ffffea7224 */ /* 0x000fe400078e0043 */
[----:B------:R-:W-:Y:S01]  /*1dba0*/  IMAD.MOV.U32 R232, RZ, RZ, R66 ;  /* 0x000000ffffe87224 */ /* 0x000fe200078e0042 */
[----:B------:R-:W2:Y:S01]  /*1dbb0*/  LDSM.16.M88.4 R44, [R176+0x3000] ;  /* 0x00300000b02c783b */ /* 0x000ea20000000200 */
[----:B------:R-:W-:-:S03]  /*1dbc0*/  IMAD.MOV.U32 R230, RZ, RZ, R64 ;  /* 0x000000ffffe67224 */ /* 0x000fc600078e0040 */
[----:B------:R-:W2:Y:S04]  /*1dbd0*/  LDSM.16.M88.4 R32, [R176+0x4000] ;  /* 0x00400000b020783b */ /* 0x000ea80000000200 */
[----:B------:R-:W2:Y:S04]  /*1dbe0*/  LDSM.16.M88.4 R88, [R176+0x7800] ;  /* 0x00780000b058783b */ /* 0x000ea80000000200 */
[----:B------:R-:W2:Y:S04]  /*1dbf0*/  LDSM.16.M88.4 R12, [R176+0x2000] ;  /* 0x00200000b00c783b */ /* 0x000ea80000000200 */
[----:B---3--:R-:W3:Y:S04]  /*1dc00*/  LDSM.16.M88.4 R20, [R176+0x5000] ;  /* 0x00500000b014783b */ /* 0x008ee80000000200 */
[----:B------:R-:W3:Y:S04]  /*1dc10*/  LDSM.16.M88.4 R56, [R176+0x5800] ;  /* 0x00580000b038783b */ /* 0x000ee80000000200 */
[----:B------:R-:W3:Y:S04]  /*1dc20*/  LDSM.16.M88.4 R84, [R176+0x8000] ;  /* 0x00800000b054783b */ /* 0x000ee80000000200 */
[----:B------:R-:W3:Y:S04]  /*1dc30*/  LDSM.16.M88.4 R72, [R176+0x8800] ;  /* 0x00880000b048783b */ /* 0x000ee80000000200 */
[----:B------:R-:W3:Y:S01]  /*1dc40*/  LDSM.16.M88.4 R64, [R176+0x9800] ;  /* 0x00980000b040783b */ /* 0x000ee20000000200 */
[C---:B-1----:R-:W-:Y:S01]  /*1dc50*/  HMMA.16816.F32.BF16 R168, R8.reuse, R40, RZ ;  /* 0x0000002808a8723c */ /* 0x042fe200000418ff */
[----:B------:R-:W-:Y:S01]  /*1dc60*/  MOV R77, R60 ;  /* 0x0000003c004d7202 */ /* 0x000fe20000000f00 */
[----:B------:R-:W-:Y:S01]  /*1dc70*/  IMAD.MOV.U32 R76, RZ, RZ, R61 ;  /* 0x000000ffff4c7224 */ /* 0x000fe200078e003d */
[----:B----4-:R1:W-:Y:S03]  /*1dc80*/  LDSM.16.M88.4 R16, [R99] ;  /* 0x000000006310783b */ /* 0x0103e60000000200 */
[C---:B------:R-:W-:Y:S01]  /*1dc90*/  HMMA.16816.F32.BF16 R196, R8.reuse, R42, RZ ;  /* 0x0000002a08c4723c */ /* 0x040fe200000418ff */
[----:B------:R-:W-:Y:S01]  /*1dca0*/  IMAD.MOV.U32 R229, RZ, RZ, R55 ;  /* 0x000000ffffe57224 */ /* 0x000fe200078e0037 */
[----:B------:R-:W-:Y:S01]  /*1dcb0*/  MOV R228, R52 ;  /* 0x0000003400e47202 */ /* 0x000fe20000000f00 */
[----:B------:R-:W-:Y:S01]  /*1dcc0*/  IMAD.MOV.U32 R116, RZ, RZ, R54 ;  /* 0x000000ffff747224 */ /* 0x000fe200078e0036 */
[----:B------:R-:W-:Y:S02]  /*1dcd0*/  STL [R1+0x164], R36 ;  /* 0x0001642401007387 */ /* 0x000fe40000100800 */
[C---:B--2---:R-:W-:Y:S01]  /*1dce0*/  HMMA.16816.F32.BF16 R128, R8.reuse, R28, RZ ;  /* 0x0000001c0880723c */ /* 0x044fe200000418ff */
[----:B------:R-:W-:Y:S01]  /*1dcf0*/  IMAD.MOV.U32 R113, RZ, RZ, R53 ;  /* 0x000000ffff717224 */ /* 0x000fe200078e0035 */
[----:B------:R-:W0:Y:S04]  /*1dd00*/  LDGDEPBAR ;  /* 0x00000000000079af */ /* 0x000e280000000000 */
[C---:B------:R-:W-:Y:S01]  /*1dd10*/  HMMA.16816.F32.BF16 R40, R8.reuse, R30, RZ ;  /* 0x0000001e0828723c */ /* 0x040fe200000418ff */
[----:B------:R-:W-:Y:S01]  /*1dd20*/  IMAD.MOV.U32 R240, RZ, RZ, R96 ;  /* 0x000000fffff07224 */ /* 0x000fe200078e0060 */
[----:B------:R-:W-:Y:S01]  /*1dd30*/  MOV R252, R78 ;  /* 0x0000004e00fc7202 */ /* 0x000fe20000000f00 */
[----:B------:R-:W-:Y:S01]  /*1dd40*/  IMAD.MOV.U32 R134, RZ, RZ, R98 ;  /* 0x000000ffff867224 */ /* 0x000fe200078e0062 */
[----:B------:R-:W2:Y:S02]  /*1dd50*/  LDSM.16.M88.4 R52, [R112+0x2000] ;  /* 0x002000007034783b */ /* 0x000ea40000000200 */
[----:B------:R-:W-:Y:S01]  /*1dd60*/  HMMA.16816.F32.BF16 R28, R8, R70, RZ ;  /* 0x00000046081c723c */ /* 0x000fe200000418ff */
[----:B------:R-:W-:-:S02]  /*1dd70*/  IMAD.MOV.U32 R118, RZ, RZ, R97 ;  /* 0x000000ffff767224 */ /* 0x000fc400078e0061 */
[----:B------:R-:W-:-:S03]  /*1dd80*/  IMAD.MOV.U32 R242, RZ, RZ, R79 ;  /* 0x000000fffff27224 */ /* 0x000fc600078e004f */
[----:B------:R-:W-:Y:S01]  /*1dd90*/  HMMA.16816.F32.BF16 R216, R8, R104, RZ ;  /* 0x0000006808d8723c */ /* 0x000fe200000418ff */
[----:B------:R-:W-:Y:S02]  /*1dda0*/  IMAD.MOV.U32 R243, RZ, RZ, R77 ;  /* 0x000000fffff37224 */ /* 0x000fe400078e004d */
[----:B------:R-:W-:-:S03]  /*1ddb0*/  IMAD.MOV.U32 R238, RZ, RZ, R76 ;  /* 0x000000ffffee7224 */ /* 0x000fc600078e004c */
[----:B------:R-:W-:Y:S01]  /*1ddc0*/  HMMA.16816.F32.BF16 R212, R8, R106, RZ ;  /* 0x0000006a08d4723c */ /* 0x000fe200000418ff */
[----:B------:R-:W-:-:S05]  /*1ddd0*/  IMAD.MOV.U32 R6, RZ, RZ, R240 ;  /* 0x000000ffff067224 */ /* 0x000fca00078e00f0 */
[C---:B------:R-:W-:Y:S06]  /*1dde0*/  HMMA.16816.F32.BF16 R208, R8.reuse, R100, RZ ;  /* 0x0000006408d0723c */ /* 0x040fec00000418ff */
[C---:B------:R-:W-:Y:S01]  /*1ddf0*/  HMMA.16816.F32.BF16 R104, R8.reuse, R102, RZ ;  /* 0x000000660868723c */ /* 0x040fe200000418ff */
[----:B------:R-:W-:Y:S01]  /*1de00*/  IMAD.MOV.U32 R38, RZ, RZ, R31 ;  /* 0x000000ffff267224 */ /* 0x000fe200078e001f */
[----:B------:R-:W-:Y:S01]  /*1de10*/  MOV R3, R28 ;  /* 0x0000001c00037202 */ /* 0x000fe20000000f00 */
[----:B------:R-:W-:Y:S02]  /*1de20*/  IMAD.MOV.U32 R240, RZ, RZ, R29 ;  /* 0x000000fffff07224 */ /* 0x000fe400078e001d */
[----:B------:R-:W-:Y:S01]  /*1de30*/  IMAD.MOV.U32 R37, RZ, RZ, R30 ;  /* 0x000000ffff257224 */ /* 0x000fe200078e001e */
        /* <DEDUP_REMOVED lines=9> */
[C---:B------:R-:W-:Y:S01]  /*1ded0*/  HMMA.16816.F32.BF16 R60, R8.reuse, R14, RZ ;  /* 0x0000000e083c723c */ /* 0x040fe200000418ff */
[----:B------:R-:W1:Y:S05]  /*1dee0*/  LDSM.16.M88.4 R12, [R112+0x3000] ;  /* 0x00300000700c783b */ /* 0x000e6a0000000200 */
[C---:B------:R-:W-:Y:S06]  /*1def0*/  HMMA.16816.F32.BF16 R44, R8.reuse, R46, RZ ;  /* 0x0000002e082c723c */ /* 0x040fec00000418ff */
[C---:B---3--:R-:W-:Y:S06]  /*1df00*/  HMMA.16816.F32.BF16 R32, R8.reuse, R20, RZ ;  /* 0x000000140820723c */ /* 0x048fec00000418ff */
[C---:B------:R-:W-:Y:S01]  /*1df10*/  HMMA.16816.F32.BF16 R172, R8.reuse, R22, RZ ;  /* 0x0000001608ac723c */ /* 0x040fe200000418ff */
[----:B------:R-:W-:Y:S05]  /*1df20*/  LDSM.16.M88.4 R20, [R112+0x2800] ;  /* 0x002800007014783b */ /* 0x000fea0000000200 */
        /* <DEDUP_REMOVED lines=9> */
[----:B------:R-:W-:-:S15]  /*1dfc0*/  HMMA.16816.F32.BF16 R8, R8, R66, RZ ;  /* 0x000000420808723c */ /* 0x000fde00000418ff */
[----:B------:R-:W-:-:S09]  /*1dfd0*/  NOP ;  /* 0x0000000000007918 */ /* 0x000fd20000000000 */
[----:B------:R-:W-:Y:S01]  /*1dfe0*/  IMAD.MOV.U32 R26, RZ, RZ, R9 ;  /* 0x000000ffff1a7224 */ /* 0x000fe200078e0009 */
[----:B------:R-:W-:Y:S01]  /*1dff0*/  MOV R4, R11 ;  /* 0x0000000b00047202 */ /* 0x000fe20000000f00 */
[----:B------:R-:W-:Y:S02]  /*1e000*/  IMAD.MOV.U32 R136, RZ, RZ, R10 ;  /* 0x000000ffff887224 */ /* 0x000fe400078e000a */
[----:B------:R-:W-:Y:S02]  /*1e010*/  IMAD.MOV.U32 R119, RZ, RZ, R8 ;  /* 0x000000ffff777224 */ /* 0x000fe400078e0008 */
[----:B------:R-:W3:Y:S01]  /*1e020*/  LDSM.16.M88.4 R8, [R112+0x3800] ;  /* 0x003800007008783b */ /* 0x000ee20000000200 */
[C---:B--2---:R-:W-:Y:S06]  /*1e030*/  HMMA.16816.F32.BF16 R64, R16.reuse, R54, R60 ;  /* 0x000000361040723c */ /* 0x044fec000004183c */
[C---:B-1----:R-:W-:Y:S06]  /*1e040*/  HMMA.16816.F32.BF16 R56, R16.reuse, R12, R108 ;  /* 0x0000000c1038723c */ /* 0x042fec000004186c */
[C---:B------:R-:W-:Y:S01]  /*1e050*/  HMMA.16816.F32.BF16 R60, R16.reuse, R14, R44 ;  /* 0x0000000e103c723c */ /* 0x040fe2000004182c */
[----:B------:R-:W1:Y:S01]  /*1e060*/  LDSM.16.M88.4 R12, [R112+0x5000] ;  /* 0x00500000700c783b */ /* 0x000e620000000200 */
[----:B------:R-:W-:Y:S01]  /*1e070*/  IMAD.MOV.U32 R235, RZ, RZ, R135 ;  /* 0x000000ffffeb7224 */ /* 0x000fe200078e0087 */
[----:B------:R-:W-:Y:S01]  /*1e080*/  MOV R233, R242 ;  /* 0x000000f200e97202 */ /* 0x000fe20000000f00 */
[----:B------:R-:W-:Y:S01]  /*1e090*/  IMAD.MOV.U32 R135, RZ, RZ, R134 ;  /* 0x000000ffff877224 */ /* 0x000fe200078e0086 */
[----:B------:R-:W-:Y:S01]  /*1e0a0*/  MOV R117, R30 ;  /* 0x0000001e00757202 */ /* 0x000fe20000000f00 */
[----:B------:R-:W-:Y:S01]  /*1e0b0*/  IMAD.MOV.U32 R242, RZ, RZ, R31 ;  /* 0x000000fffff27224 */ /* 0x000fe200078e001f */
[----:B------:R-:W-:Y:S01]  /*1e0c0*/  HMMA.16816.F32.BF16 R80, R16, R52, R80 ;  /* 0x000000341050723c */ /* 0x000fe20000041850 */
[----:B------:R-:W-:Y:S01]  /*1e0d0*/  IMAD.MOV.U32 R134, RZ, RZ, R28 ;  /* 0x000000ffff867224 */ /* 0x000fe200078e001c */
[----:B------:R-:W-:Y:S01]  /*1e0e0*/  LDSM.16.M88.4 R44, [R177] ;  /* 0x00000000b12c783b */ /* 0x000fe20000000200 */
[----:B------:R-:W-:-:S03]  /*1e0f0*/  IMAD.MOV.U32 R27, RZ, RZ, R29 ;  /* 0x000000ffff1b7224 */ /* 0x000fc600078e001d */
[----:B------:R-:W-:Y:S01]  /*1e100*/  LDSM.16.M88.4 R28, [R112+0x4000] ;  /* 0x00400000701c783b */ /* 0x000fe20000000200 */
[C---:B---3--:R-:W-:Y:S06]  /*1e110*/  HMMA.16816.F32.BF16 R68, R16.reuse, R8, R168 ;  /* 0x000000081044723c */ /* 0x048fec00000418a8 */
[----:B------:R-:W-:Y:S01]  /*1e120*/  HMMA.16816.F32.BF16 R196, R16, R10, R196 ;  /* 0x0000000a10c4723c */ /* 0x000fe200000418c4 */
[----:B------:R-:W2:Y:S01]  /*1e130*/  LDSM.16.M88.4 R8, [R112+0x5800] ;  /* 0x005800007008783b */ /* 0x000ea20000000200 */
[----:B------:R-:W-:Y:S02]  /*1e140*/  IMAD.MOV.U32 R84, RZ, RZ, R50 ;  /* 0x000000ffff547224 */ /* 0x000fe400078e0032 */
[----:B------:R-:W-:-:S02]  /*1e150*/  IMAD.MOV.U32 R188, RZ, RZ, R51 ;  /* 0x000000ffffbc7224 */ /* 0x000fc400078e0033 */
[----:B------:R-:W-:Y:S01]  /*1e160*/  IMAD.MOV.U32 R39, RZ, RZ, R48 ;  /* 0x000000ffff277224 */ /* 0x000fe200078e0030 */
[----:B------:R-:W-:Y:S01]  /*1e170*/  HMMA.16816.F32.BF16 R52, R16, R22, R96 ;  /* 0x000000161034723c */ /* 0x000fe20000041860 */
[----:B------:R-:W-:-:S05]  /*1e180*/  IMAD.MOV.U32 R36, RZ, RZ, R49 ;  /* 0x000000ffff247224 */ /* 0x000fca00078e0031 */
[C---:B------:R-:W-:Y:S01]  /*1e190*/  HMMA.16816.F32.BF16 R48, R16.reuse, R20, R76 ;  /* 0x000000141030723c */ /* 0x040fe2000004184c */
[----:B------:R-:W3:Y:S05]  /*1e1a0*/  LDSM.16.M88.4 R20, [R112+0x4800] ;  /* 0x004800007014783b */ /* 0x000eea0000000200 */
[C---:B-1----:R-:W-:Y:S01]  /*1e1b0*/  HMMA.16816.F32.BF16 R76, R16.reuse, R12, R32 ;  /* 0x0000000c104c723c */ /* 0x042fe20000041820 */
[----:B------:R-:W1:Y:S05]  /*1e1c0*/  LDSM.16.M88.4 R32, [R112+0x6800] ;  /* 0x006800007020783b */ /* 0x000e6a0000000200 */
[C---:B------:R-:W-:Y:S01]  /*1e1d0*/  HMMA.16816.F32.BF16 R172, R16.reuse, R14, R172 ;  /* 0x0000000e10ac723c */ /* 0x040fe200000418ac */
[----:B------:R-:W-:Y:S05]  /*1e1e0*/  LDSM.16.M88.4 R12, [R2] ;  /* 0x00000000020c783b */ /* 0x000fea0000000200 */
[C---:B--2---:R-:W-:Y:S06]  /*1e1f0*/  HMMA.16816.F32.BF16 R124, R16.reuse, R8, R124 ;  /* 0x00000008107c723c */ /* 0x044fec000004187c */
[C---:B------:R-:W-:Y:S01]  /*1e200*/  HMMA.16816.F32.BF16 R120, R16.reuse, R10, R120 ;  /* 0x0000000a1078723c */ /* 0x040fe20000041878 */
[----:B------:R-:W2:Y:S05]  /*1e210*/  LDSM.16.M88.4 R8, [R233] ;  /* 0x00000000e908783b */ /* 0x000eaa0000000200 */
[C---:B------:R-:W-:Y:S06]  /*1e220*/  HMMA.16816.F32.BF16 R200, R16.reuse, R28, R200 ;  /* 0x0000001c10c8723c */ /* 0x040fec00000418c8 */
[----:B------:R-:W-:Y:S01]  /*1e230*/  HMMA.16816.F32.BF16 R192, R16, R30, R192 ;  /* 0x0000001e10c0723c */ /* 0x000fe200000418c0 */
[----:B------:R-:W4:Y:S01]  /*1e240*/  LDSM.16.M88.4 R28, [R112+0x7000] ;  /* 0x00700000701c783b */ /* 0x000f220000000200 */
[----:B------:R-:W-:-:S04]  /*1e250*/  IMAD.MOV.U32 R99, RZ, RZ, R84 ;  /* 0x000000ffff637224 */ /* 0x000fc800078e0054 */
[C---:B---3--:R-:W-:Y:S06]  /*1e260*/  HMMA.16816.F32.BF16 R128, R16.reuse, R20, R128 ;  /* 0x000000141080723c */ /* 0x048fec0000041880 */
[C---:B------:R-:W-:Y:S01]  /*1e270*/  HMMA.16816.F32.BF16 R72, R16.reuse, R22, R40 ;  /* 0x000000161048723c */ /* 0x040fe20000041828 */
[----:B------:R-:W3:Y:S04]  /*1e280*/  LDSM.16.M88.4 R20, [R112+0x7800] ;  /* 0x007800007014783b */ /* 0x000ee80000000200 */
[----:B------:R-:W3:Y:S01]  /*1e290*/  LDSM.16.M88.4 R40, [R112+0x6000] ;  /* 0x006000007028783b */ /* 0x000ee20000000200 */
[C---:B-1----:R-:W-:Y:S06]  /*1e2a0*/  HMMA.16816.F32.BF16 R208, R16.reuse, R32, R208 ;  /* 0x0000002010d0723c */ /* 0x042fec00000418d0 */
[----:B------:R-:W-:Y:S01]  /*1e2b0*/  HMMA.16816.F32.BF16 R84, R16, R34, R104 ;  /* 0x000000221054723c */ /* 0x000fe20000041868 */
[----:B------:R-:W-:Y:S05]  /*1e2c0*/  LDSM.16.M88.4 R32, [R182] ;  /* 0x00000000b620783b */ /* 0x000fea0000000200 */
[C---:B--2---:R-:W-:Y:S06]  /*1e2d0*/  HMMA.16816.F32.BF16 R48, R12.reuse, R8, R48 ;  /* 0x000000080c30723c */ /* 0x044fec0000041830 */
[----:B------:R-:W-:Y:S01]  /*1e2e0*/  HMMA.16816.F32.BF16 R52, R12, R10, R52 ;  /* 0x0000000a0c34723c */ /* 0x000fe20000041834 */
[----:B------:R-:W1:Y:S05]  /*1e2f0*/  LDSM.16.M88.4 R8, [R185] ;  /* 0x00000000b908783b */ /* 0x000e6a0000000200 */
[C---:B----4-:R-:W-:Y:S06]  /*1e300*/  HMMA.16816.F32.BF16 R204, R16.reuse, R28, R204 ;  /* 0x0000001c10cc723c */ /* 0x050fec00000418cc */
[----:B------:R-:W-:Y:S06]  /*1e310*/  HMMA.16816.F32.BF16 R168, R16, R30, R100 ;  /* 0x0000001e10a8723c */ /* 0x000fec0000041864 */
[----:B------:R-:W-:Y:S01]  /*1e320*/  HMMA.16816.F32.BF16 R28, R12, R44, R80 ;  /* 0x0000002c0c1c723c */ /* 0x000fe20000041850 */
[----:B------:R-:W-:Y:S01]  /*1e330*/  IMAD.MOV.U32 R108, RZ, RZ, R6 ;  /* 0x000000ffff6c7224 */ /* 0x000fe200078e0006 */
[----:B------:R-:W-:Y:S01]  /*1e340*/  MOV R111, R252 ;  /* 0x000000fc006f7202 */ /* 0x000fe20000000f00 */
[----:B------:R-:W-:-:S02]  /*1e350*/  IMAD.MOV.U32 R96, RZ, RZ, R38 ;  /* 0x000000ffff607224 */ /* 0x000fc400078e0026 */
[----:B------:R-:W-:Y:S01]  /*1e360*/  IMAD.MOV.U32 R97, RZ, RZ, R3 ;  /* 0x000000ffff617224 */ /* 0x000fe200078e0003 */
[----:B------:R-:W-:Y:S01]  /*1e370*/  MOV R3, R231 ;  /* 0x000000e700037202 */ /* 0x000fe20000000f00 */
[----:B------:R-:W-:Y:S02]  /*1e380*/  IMAD.MOV.U32 R110, RZ, RZ, R243 ;  /* 0x000000ffff6e7224 */ /* 0x000fe400078e00f3 */
[----:B------:R-:W-:Y:S02]  /*1e390*/  IMAD.MOV.U32 R109, RZ, RZ, R238 ;  /* 0x000000ffff6d7224 */ /* 0x000fe400078e00ee */
[----:B------:R-:W-:Y:S02]  /*1e3a0*/  IMAD.MOV.U32 R6, RZ, RZ, R235 ;  /* 0x000000ffff067224 */ /* 0x000fe400078e00eb */
[----:B------:R-:W-:Y:S02]  /*1e3b0*/  IMAD.MOV.U32 R243, RZ, RZ, R234 ;  /* 0x000000fffff37224 */ /* 0x000fe400078e00ea */
[----:B------:R-:W-:-:S02]  /*1e3c0*/  IMAD.MOV.U32 R252, RZ, RZ, R232 ;  /* 0x000000fffffc7224 */ /* 0x000fc400078e00e8 */
[----:B------:R-:W-:Y:S01]  /*1e3d0*/  IMAD.MOV.U32 R38, RZ, RZ, R230 ;  /* 0x000000ffff267224 */ /* 0x000fe200078e00e6 */
[----:B---3--:R-:W-:Y:S01]  /*1e3e0*/  HMMA.16816.F32.BF16 R232, R16, R22, R88 ;  /* 0x0000001610e8723c */ /* 0x008fe20000041858 */
[----:B------:R-:W-:Y:S02]  /*1e3f0*/  IMAD.MOV.U32 R238, RZ, RZ, R229 ;  /* 0x000000ffffee7224 */ /* 0x000fe400078e00e5 */
[----:B------:R-:W-:-:S03]  /*1e400*/  IMAD.MOV.U32 R98, RZ, RZ, R228 ;  /* 0x000000ffff627224 */ /* 0x000fc600078e00e4 */
[----:B------:R-:W-:Y:S06]  /*1e410*/  HMMA.16816.F32.BF16 R228, R16, R20, R92 ;  /* 0x0000001410e4723c */ /* 0x000fec000004185c */
[----:B------:R-:W-:Y:S01]  /*1e420*/  HMMA.16816.F32.BF16 R20, R12, R46, R64 ;  /* 0x0000002e0c14723c */ /* 0x000fe20000041840 */
[----:B------:R-:W-:Y:S05]  /*1e430*/  LDSM.16.M88.4 R44, [R182+0x800] ;  /* 0x00080000b62c783b */ /* 0x000fea0000000200 */
[C---:B------:R-:W-:Y:S06]  /*1e440*/  HMMA.16816.F32.BF16 R216, R16.reuse, R40, R216 ;  /* 0x0000002810d8723c */ /* 0x040fec00000418d8 */
[----:B------:R-:W-:Y:S01]  /*1e450*/  HMMA.16816.F32.BF16 R212, R16, R42, R212 ;  /* 0x0000002a10d4723c */ /* 0x000fe200000418d4 */
[----:B------:R-:W2:Y:S05]  /*1e460*/  LDSM.16.M88.4 R40, [R108] ;  /* 0x000000006c28783b */ /* 0x000eaa0000000200 */
[C---:B-1----:R-:W-:Y:S06]  /*1e470*/  HMMA.16816.F32.BF16 R28, R8.reuse, R32, R28 ;  /* 0x00000020081c723c */ /* 0x042fec000004181c */
[----:B------:R-:W-:Y:S01]  /*1e480*/  HMMA.16816.F32.BF16 R20, R8, R34, R20 ;  /* 0x000000220814723c */ /* 0x000fe20000041814 */
[----:B------:R1:W3:-:S15]  /*1e490*/  LDSM.16.M88.4 R32, [R109] ;  /* 0x000000006d20783b */ /* 0x0002de0000000200 */
[----:B------:R-:W-:-:S02]  /*1e4a0*/  NOP ;  /* 0x0000000000007918 */ /* 0x000fc40000000000 */
[-C--:B------:R-:W-:Y:S01]  /*1e4b0*/  FMUL.FTZ R2, R28, R0.reuse ;  /* 0x000000001c027220 */ /* 0x080fe20000410000 */
[----:B-1----:R-:W-:Y:S01]  /*1e4c0*/  MOV R109, R111 ;  /* 0x0000006f006d7202 */ /* 0x002fe20000000f00 */
[----:B------:R-:W-:Y:S02]  /*1e4d0*/  IMAD.MOV.U32 R111, RZ, RZ, R6 ;  /* 0x000000ffff6f7224 */ /* 0x000fe400078e0006 */
[----:B------:R1:W-:Y:S01]  /*1e4e0*/  MUFU.TANH R6, R2 ;  /* 0x0000000200067308 */ /* 0x0003e20000002400 */
[----:B--2---:R-:W-:Y:S01]  /*1e4f0*/  HMMA.16816.F32.BF16 R56, R12, R40, R56 ;  /* 0x000000280c38723c */ /* 0x004fe20000041838 */
[----:B-1----:R-:W-:-:S06]  /*1e500*/  FMUL.FTZ R2, R29, R0 ;  /* 0x000000001d027220 */ /* 0x002fcc0000410000 */
[----:B------:R1:W-:Y:S01]  /*1e510*/  MUFU.TANH R93, R2 ;  /* 0x00000002005d7308 */ /* 0x0003e20000002400 */
[----:B------:R-:W-:Y:S06]  /*1e520*/  HMMA.16816.F32.BF16 R60, R12, R42, R60 ;  /* 0x0000002a0c3c723c */ /* 0x000fec000004183c */
[----:B------:R-:W-:Y:S01]  /*1e530*/  HMMA.16816.F32.BF16 R40, R8, R44, R48 ;  /* 0x0000002c0828723c */ /* 0x000fe20000041830 */
[----:B-1----:R-:W-:-:S04]  /*1e540*/  FMUL.FTZ R2, R30, R0 ;  /* 0x000000001e027220 */ /* 0x002fc80000410000 */
[----:B------:R1:W-:Y:S02]  /*1e550*/  MUFU.TANH R91, R2 ;  /* 0x00000002005b7308 */ /* 0x0003e40000002400 */
[-C--:B-1----:R-:W-:Y:S02]  /*1e560*/  FMUL.FTZ R2, R31, R0.reuse ;  /* 0x000000001f027220 */ /* 0x082fe40000410000 */
[----:B------:R-:W1:Y:S04]  /*1e570*/  LDSM.16.M88.4 R28, [R182+0x1000] ;  /* 0x00100000b61c783b */ /* 0x000e680000000200 */
[----:B------:R2:W-:Y:S02]  /*1e580*/  MUFU.TANH R83, R2 ;  /* 0x0000000200537308 */ /* 0x0005e40000002400 */
[----:B--2---:R-:W-:-:S06]  /*1e590*/  FMUL.FTZ R2, R20, R0 ;  /* 0x0000000014027220 */ /* 0x004fcc0000410000 */
[----:B------:R2:W-:Y:S01]  /*1e5a0*/  MUFU.TANH R82, R2 ;  /* 0x0000000200527308 */ /* 0x0005e20000002400 */
[----:B------:R-:W-:Y:S01]  /*1e5b0*/  HMMA.16816.F32.BF16 R44, R8, R46, R52 ;  /* 0x0000002e082c723c */ /* 0x000fe20000041834 */
[----:B--2---:R-:W-:-:S06]  /*1e5c0*/  FMUL.FTZ R2, R21, R0 ;  /* 0x0000000015027220 */ /* 0x004fcc0000410000 */
[----:B------:R2:W-:Y:S02]  /*1e5d0*/  MUFU.TANH R95, R2 ;  /* 0x00000002005f7308 */ /* 0x0005e40000002400 */
[----:B--2---:R-:W-:-:S06]  /*1e5e0*/  FMUL.FTZ R2, R22, R0 ;  /* 0x0000000016027220 */ /* 0x004fcc0000410000 */
[----:B------:R2:W-:Y:S01]  /*1e5f0*/  MUFU.TANH R81, R2 ;  /* 0x0000000200517308 */ /* 0x0005e20000002400 */
[----:B---3--:R-:W-:Y:S01]  /*1e600*/  HMMA.16816.F32.BF16 R52, R12, R34, R196 ;  /* 0x000000220c34723c */ /* 0x008fe200000418c4 */
[----:B--2---:R-:W-:-:S06]  /*1e610*/  FMUL.FTZ R2, R23, R0 ;  /* 0x0000000017027220 */ /* 0x004fcc0000410000 */
[----:B------:R2:W-:Y:S01]  /*1e620*/  MUFU.TANH R90, R2 ;  /* 0x00000002005a7308 */ /* 0x0005e20000002400 */
[----:B------:R-:W-:Y:S01]  /*1e630*/  IMAD.MOV.U32 R105, RZ, RZ, R252 ;  /* 0x000000ffff697224 */ /* 0x000fe200078e00fc */
[----:B------:R-:W-:Y:S01]  /*1e640*/  HMMA.16816.F32.BF16 R68, R12, R32, R68 ;  /* 0x000000200c44723c */ /* 0x000fe20000041844 */
[----:B------:R3:W4:Y:S01]  /*1e650*/  LDSM.16.M88.4 R32, [R109] ;  /* 0x000000006d20783b */ /* 0x0007220000000200 */
[----:B--2---:R-:W-:-:S04]  /*1e660*/  FMUL.FTZ R2, R40, R0 ;  /* 0x0000000028027220 */ /* 0x004fc80000410000 */
[----:B------:R2:W-:Y:S01]  /*1e670*/  MUFU.TANH R80, R2 ;  /* 0x0000000200507308 */ /* 0x0005e20000002400 */
[----:B-1----:R-:W-:Y:S01]  /*1e680*/  HMMA.16816.F32.BF16 R20, R8, R28, R56 ;  /* 0x0000001c0814723c */ /* 0x002fe20000041838 */
[----:B--2---:R-:W-:-:S06]  /*1e690*/  FMUL.FTZ R2, R41, R0 ;  /* 0x0000000029027220 */ /* 0x004fcc0000410000 */
[----:B------:R1:W-:Y:S01]  /*1e6a0*/  MUFU.TANH R197, R2 ;  /* 0x0000000200c57308 */ /* 0x0003e20000002400 */
[----:B---3--:R-:W-:Y:S02]  /*1e6b0*/  IMAD.MOV.U32 R109, RZ, RZ, R117 ;  /* 0x000000ffff6d7224 */ /* 0x008fe400078e0075 */
[----:B------:R-:W-:Y:S02]  /*1e6c0*/  IMAD.MOV.U32 R104, RZ, RZ, R98 ;  /* 0x000000ffff687224 */ /* 0x000fe400078e0062 */
[----:B-1----:R-:W-:Y:S01]  /*1e6d0*/  FMUL.FTZ R2, R42, R0 ;  /* 0x000000002a027220 */ /* 0x002fe20000410000 */
[----:B------:R-:W-:Y:S02]  /*1e6e0*/  IMAD.MOV.U32 R98, RZ, RZ, R38 ;  /* 0x000000ffff627224 */ /* 0x000fe400078e0026 */
[----:B------:R-:W-:Y:S01]  /*1e6f0*/  IMAD.MOV.U32 R106, RZ, RZ, R242 ;  /* 0x000000ffff6a7224 */ /* 0x000fe200078e00f2 */
[----:B------:R1:W-:Y:S01]  /*1e700*/  MUFU.TANH R252, R2 ;  /* 0x0000000200fc7308 */ /* 0x0003e20000002400 */
[----:B------:R-:W-:Y:S01]  /*1e710*/  MOV R38, R243 ;  /* 0x000000f300267202 */ /* 0x000fe20000000f00 */
[----:B------:R-:W-:-:S02]  /*1e720*/  IMAD.MOV.U32 R107, RZ, RZ, R134 ;  /* 0x000000ffff6b7224 */ /* 0x000fc400078e0086 */
[----:B------:R-:W-:Y:S01]  /*1e730*/  IMAD.MOV.U32 R101, RZ, RZ, R105 ;  /* 0x000000ffff657224 */ /* 0x000fe200078e0069 */
[----:B----4-:R-:W-:Y:S01]  /*1e740*/  HMMA.16816.F32.BF16 R64, R12, R34, R192 ;  /* 0x000000220c40723c */ /* 0x010fe200000418c0 */
[----:B------:R-:W-:Y:S01]  /*1e750*/  LDSM.16.M88.4 R48, [R104] ;  /* 0x000000006830783b */ /* 0x000fe20000000200 */
[----:B-1----:R-:W-:-:S04]  /*1e760*/  FMUL.FTZ R2, R43, R0 ;  /* 0x000000002b027220 */ /* 0x002fc80000410000 */
[----:B------:R-:W-:Y:S01]  /*1e770*/  HMMA.16816.F32.BF16 R40, R8, R30, R60 ;  /* 0x0000001e0828723c */ /* 0x000fe2000004183c */
[----:B------:R-:W1:Y:S01]  /*1e780*/  LDSM.16.M88.4 R28, [R182+0x1800] ;  /* 0x00180000b61c783b */ /* 0x000e620000000200 */
[----:B------:R2:W-:Y:S02]  /*1e790*/  MUFU.TANH R117, R2 ;  /* 0x0000000200757308 */ /* 0x0005e40000002400 */
[----:B--2---:R-:W-:-:S06]  /*1e7a0*/  FMUL.FTZ R2, R44, R0 ;  /* 0x000000002c027220 */ /* 0x004fcc0000410000 */
[----:B------:R2:W-:Y:S02]  /*1e7b0*/  MUFU.TANH R243, R2 ;  /* 0x0000000200f37308 */ /* 0x0005e40000002400 */
[----:B--2---:R-:W-:-:S06]  /*1e7c0*/  FMUL.FTZ R2, R45, R0 ;  /* 0x000000002d027220 */ /* 0x004fcc0000410000 */
[----:B------:R2:W-:Y:S02]  /*1e7d0*/  MUFU.TANH R108, R2 ;  /* 0x00000002006c7308 */ /* 0x0005e40000002400 */
[----:B--2---:R-:W-:-:S06]  /*1e7e0*/  FMUL.FTZ R2, R46, R0 ;  /* 0x000000002e027220 */ /* 0x004fcc0000410000 */
[----:B------:R2:W-:Y:S02]  /*1e7f0*/  MUFU.TANH R242, R2 ;  /* 0x0000000200f27308 */ /* 0x0005e40000002400 */
[----:B--2---:R-:W-:-:S06]  /*1e800*/  FMUL.FTZ R2, R47, R0 ;  /* 0x000000002f027220 */ /* 0x004fcc0000410000 */
[----:B------:R2:W3:Y:S01]  /*1e810*/  MUFU.TANH R94, R2 ;  /* 0x00000002005e7308 */ /* 0x0004e20000002400 */
[----:B------:R-:W-:Y:S02]  /*1e820*/  IMAD.MOV.U32 R105, RZ, RZ, R110 ;  /* 0x000000ffff697224 */ /* 0x000fe400078e006e */
[----:B------:R-:W-:Y:S02]  /*1e830*/  IMAD.MOV.U32 R110, RZ, RZ, R240 ;  /* 0x000000ffff6e7224 */ /* 0x000fe400078e00f0 */
[----:B--2---:R-:W-:-:S04]  /*1e840*/  FMUL.FTZ R2, R20, R0 ;  /* 0x0000000014027220 */ /* 0x004fc80000410000 */
[----:B------:R2:W-:Y:S01]  /*1e850*/  MUFU.TANH R134, R2 ;  /* 0x0000000200867308 */ /* 0x0005e20000002400 */
[----:B------:R-:W-:Y:S01]  /*1e860*/  HMMA.16816.F32.BF16 R60, R12, R32, R200 ;  /* 0x000000200c3c723c */ /* 0x000fe200000418c8 */
[----:B------:R-:W-:Y:S01]  /*1e870*/  MOV R103, R106 ;  /* 0x0000006a00677202 */ /* 0x000fe20000000f00 */
[----:B------:R-:W4:Y:S01]  /*1e880*/  LDSM.16.M88.4 R32, [R182+0x2000] ;  /* 0x00200000b620783b */ /* 0x000f220000000200 */
[----:B------:R-:W-:Y:S02]  /*1e890*/  IMAD.MOV.U32 R106, RZ, RZ, R111 ;  /* 0x000000ffff6a7224 */ /* 0x000fe400078e006f */
[----:B--2---:R-:W-:-:S04]  /*1e8a0*/  FMUL.FTZ R2, R21, R0 ;  /* 0x0000000015027220 */ /* 0x004fc80000410000 */
[----:B------:R2:W3:Y:S01]  /*1e8b0*/  MUFU.TANH R92, R2 ;  /* 0x00000002005c7308 */ /* 0x0004e20000002400 */
[----:B------:R-:W-:Y:S02]  /*1e8c0*/  IMAD.MOV.U32 R111, RZ, RZ, R37 ;  /* 0x000000ffff6f7224 */ /* 0x000fe400078e0025 */
[----:B------:R-:W-:Y:S01]  /*1e8d0*/  IMAD.MOV.U32 R102, RZ, RZ, R107 ;  /* 0x000000ffff667224 */ /* 0x000fe200078e006b */
[----:B------:R-:W-:Y:S01]  /*1e8e0*/  MOV R107, R96 ;  /* 0x00000060006b7202 */ /* 0x000fe20000000f00 */
[----:B--2---:R-:W-:-:S04]  /*1e8f0*/  FMUL.FTZ R2, R22, R0 ;  /* 0x0000000016027220 */ /* 0x004fc80000410000 */
[----:B------:R2:W-:Y:S01]  /*1e900*/  MUFU.TANH R240, R2 ;  /* 0x0000000200f07308 */ /* 0x0005e20000002400 */
[----:B------:R-:W-:Y:S02]  /*1e910*/  IMAD.MOV.U32 R96, RZ, RZ, R135 ;  /* 0x000000ffff607224 */ /* 0x000fe400078e0087 */
[----:B--2---:R-:W-:Y:S02]  /*1e920*/  FMUL.FTZ R2, R23, R0 ;  /* 0x0000000017027220 */ /* 0x004fe40000410000 */
[----:B-1----:R-:W-:Y:S03]  /*1e930*/  HMMA.16816.F32.BF16 R20, R8, R28, R68 ;  /* 0x0000001c0814723c */ /* 0x002fe60000041844 */
[----:B------:R1:W-:Y:S01]  /*1e940*/  MUFU.TANH R37, R2 ;  /* 0x0000000200257308 */ /* 0x0003e20000002400 */
[----:B------:R-:W-:Y:S02]  /*1e950*/  IMAD.MOV.U32 R104, RZ, RZ, R109 ;  /* 0x000000ffff687224 */ /* 0x000fe400078e006d */
[----:B------:R-:W-:Y:S01]  /*1e960*/  IMAD.MOV.U32 R109, RZ, RZ, R97 ;  /* 0x000000ffff6d7224 */ /* 0x000fe200078e0061 */
[----:B------:R-:W-:Y:S01]  /*1e970*/  MOV R97, R118 ;  /* 0x0000007600617202 */ /* 0x000fe20000000f00 */
[----:B-1----:R-:W-:-:S04]  /*1e980*/  FMUL.FTZ R2, R40, R0 ;  /* 0x0000000028027220 */ /* 0x002fc80000410000 */
[----:B------:R1:W-:Y:S01]  /*1e990*/  MUFU.TANH R135, R2 ;  /* 0x0000000200877308 */ /* 0x0003e20000002400 */
[----:B------:R-:W-:Y:S01]  /*1e9a0*/  HMMA.16816.F32.BF16 R44, R8, R30, R52 ;  /* 0x0000001e082c723c */ /* 0x000fe20000041834 */
[----:B------:R2:W3:Y:S01]  /*1e9b0*/  LDSM.16.M88.4 R52, [R101] ;  /* 0x000000006534783b */ /* 0x0004e20000000200 */
[----:B------:R-:W-:Y:S02]  /*1e9c0*/  IMAD.MOV.U32 R100, RZ, RZ, R105 ;  /* 0x000000ffff647224 */ /* 0x000fe400078e0069 */
[----:B-1----:R-:W-:Y:S01]  /*1e9d0*/  FMUL.FTZ R2, R41, R0 ;  /* 0x0000000029027220 */ /* 0x002fe20000410000 */
[----:B------:R-:W-:Y:S01]  /*1e9e0*/  IMAD.MOV.U32 R196, RZ, RZ, R106 ;  /* 0x000000ffffc47224 */ /* 0x000fe200078e006a */
[----:B------:R-:W1:Y:S02]  /*1e9f0*/  LDSM.16.M88.4 R28, [R182+0x2800] ;  /* 0x00280000b61c783b */ /* 0x000e640000000200 */
[----:B------:R4:W-:Y:S01]  /*1ea00*/  MUFU.TANH R88, R2 ;  /* 0x0000000200587308 */ /* 0x0009e20000002400 */
[----:B------:R-:W-:Y:S01]  /*1ea10*/  IMAD.MOV.U32 R105, RZ, RZ, R110 ;  /* 0x000000ffff697224 */ /* 0x000fe200078e006e */
[----:B------:R-:W-:Y:S01]  /*1ea20*/  MOV R110, R98 ;  /* 0x00000062006e7202 */ /* 0x000fe20000000f00 */
[----:B------:R-:W-:-:S02]  /*1ea30*/  IMAD.MOV.U32 R98, RZ, RZ, R99 ;  /* 0x000000ffff627224 */ /* 0x000fc400078e0063 */
[----:B------:R-:W-:Y:S02]  /*1ea40*/  IMAD.MOV.U32 R99, RZ, RZ, R188 ;  /* 0x000000ffff637224 */ /* 0x000fe400078e00bc */
[----:B----4-:R-:W-:-:S04]  /*1ea50*/  FMUL.FTZ R2, R42, R0 ;  /* 0x000000002a027220 */ /* 0x010fc80000410000 */
[----:B------:R4:W-:Y:S01]  /*1ea60*/  MUFU.TANH R118, R2 ;  /* 0x0000000200767308 */ /* 0x0009e20000002400 */
[----:B------:R-:W-:Y:S02]  /*1ea70*/  IMAD.MOV.U32 R188, RZ, RZ, R116 ;  /* 0x000000ffffbc7224 */ /* 0x000fe400078e0074 */
[----:B----4-:R-:W-:-:S05]  /*1ea80*/  FMUL.FTZ R2, R43, R0 ;  /* 0x000000002b027220 */ /* 0x010fca0000410000 */
[----:B------:R4:W-:Y:S01]  /*1ea90*/  MUFU.TANH R202, R2 ;  /* 0x0000000200ca7308 */ /* 0x0009e20000002400 */
[----:B------:R-:W-:Y:S01]  /*1eaa0*/  IMAD.MOV.U32 R106, RZ, RZ, R111 ;  /* 0x000000ffff6a7224 */ /* 0x000fe200078e006f */
[----:B------:R-:W-:Y:S01]  /*1eab0*/  MOV R111, R238 ;  /* 0x000000ee006f7202 */ /* 0x000fe20000000f00 */
[----:B----4-:R-:W-:-:S05]  /*1eac0*/  FMUL.FTZ R2, R20, R0 ;  /* 0x0000000014027220 */ /* 0x010fca0000410000 */
[----:B------:R4:W-:Y:S01]  /*1ead0*/  MUFU.TANH R116, R2 ;  /* 0x0000000200747308 */ /* 0x0009e20000002400 */
[----:B--2---:R-:W-:Y:S02]  /*1eae0*/  IMAD.MOV.U32 R101, RZ, RZ, R102 ;  /* 0x000000ffff657224 */ /* 0x004fe400078e0066 */
[----:B------:R-:W-:Y:S01]  /*1eaf0*/  IMAD.MOV.U32 R102, RZ, RZ, R104 ;  /* 0x000000ffff667224 */ /* 0x000fe200078e0068 */
[----:B------:R-:W-:Y:S01]  /*1eb00*/  MOV R104, R109 ;  /* 0x0000006d00687202 */ /* 0x000fe20000000f00 */
[----:B----4-:R-:W-:-:S04]  /*1eb10*/  FMUL.FTZ R2, R21, R0 ;  /* 0x0000000015027220 */ /* 0x010fc80000410000 */
[----:B------:R2:W-:Y:S02]  /*1eb20*/  MUFU.TANH R203, R2 ;  /* 0x0000000200cb7308 */ /* 0x0005e40000002400 */
[----:B--2---:R-:W-:-:S06]  /*1eb30*/  FMUL.FTZ R2, R22, R0 ;  /* 0x0000000016027220 */ /* 0x004fcc0000410000 */
[----:B------:R2:W-:Y:S01]  /*1eb40*/  MUFU.TANH R238, R2 ;  /* 0x0000000200ee7308 */ /* 0x0005e20000002400 */
[----:B------:R-:W-:Y:S02]  /*1eb50*/  IMAD.MOV.U32 R194, RZ, RZ, R97 ;  /* 0x000000ffffc27224 */ /* 0x000fe400078e0061 */
[----:B------:R-:W-:Y:S02]  /*1eb60*/  IMAD.MOV.U32 R97, RZ, RZ, R36 ;  /* 0x000000ffff617224 */ /* 0x000fe400078e0024 */
[----:B--2---:R-:W-:Y:S02]  /*1eb70*/  FMUL.FTZ R2, R23, R0 ;  /* 0x0000000017027220 */ /* 0x004fe40000410000 */
[----:B------:R-:W-:Y:S02]  /*1eb80*/  HMMA.16816.F32.BF16 R20, R8, R32, R60 ;  /* 0x000000200814723c */ /* 0x000fe4000004183c */
[----:B------:R2:W-:Y:S01]  /*1eb90*/  MUFU.TANH R109, R2 ;  /* 0x00000002006d7308 */ /* 0x0005e20000002400 */
[----:B------:R-:W-:-:S03]  /*1eba0*/  IMAD.MOV.U32 R193, RZ, RZ, R113 ;  /* 0x000000ffffc17224 */ /* 0x000fc600078e0071 */
[----:B------:R-:W-:Y:S01]  /*1ebb0*/  HMMA.16816.F32.BF16 R56, R12, R48, R128 ;  /* 0x000000300c38723c */ /* 0x000fe20000041880 */
[----:B--2---:R-:W-:-:S04]  /*1ebc0*/  FMUL.FTZ R2, R44, R0 ;  /* 0x000000002c027220 */ /* 0x004fc80000410000 */
[----:B------:R2:W-:Y:S01]  /*1ebd0*/  MUFU.TANH R201, R2 ;  /* 0x0000000200c97308 */ /* 0x0005e20000002400 */
[----:B---3--:R-:W-:Y:S01]  /*1ebe0*/  HMMA.16816.F32.BF16 R60, R12, R52, R76 ;  /* 0x000000340c3c723c */ /* 0x008fe2000004184c */
[----:B--2---:R-:W-:-:S06]  /*1ebf0*/  FMUL.FTZ R2, R45, R0 ;  /* 0x000000002d027220 */ /* 0x004fcc0000410000 */
[----:B------:R2:W-:Y:S01]  /*1ec00*/  MUFU.TANH R36, R2 ;  /* 0x0000000200247308 */ /* 0x0005e20000002400 */
[----:B------:R-:W-:Y:S01]  /*1ec10*/  HMMA.16816.F32.BF16 R32, R8, R34, R64 ;  /* 0x000000220820723c */ /* 0x000fe20000041840 */
[----:B--2---:R-:W-:-:S06]  /*1ec20*/  FMUL.FTZ R2, R46, R0 ;  /* 0x000000002e027220 */ /* 0x004fcc0000410000 */
[----:B------:R2:W-:Y:S01]  /*1ec30*/  MUFU.TANH R113, R2 ;  /* 0x0000000200717308 */ /* 0x0005e20000002400 */
[----:B------:R-:W-:Y:S01]  /*1ec40*/  HMMA.16816.F32.BF16 R40, R12, R50, R72 ;  /* 0x000000320c28723c */ /* 0x000fe20000041848 */
[----:B------:R-:W3:Y:S01]  /*1ec50*/  LDSM.16.M88.4 R48, [R112+0x8000] ;  /* 0x008000007030783b */ /* 0x000ee20000000200 */
[----:B--2---:R-:W-:-:S03]  /*1ec60*/  FMUL.FTZ R2, R47, R0 ;  /* 0x000000002f027220 */ /* 0x004fc60000410000 */
[----:B------:R-:W2:Y:S02]  /*1ec70*/  LDSM.16.M88.4 R44, [R193] ;  /* 0x00000000c12c783b */ /* 0x000ea40000000200 */
[----:B------:R4:W-:Y:S02]  /*1ec80*/  MUFU.TANH R78, R2 ;  /* 0x00000002004e7308 */ /* 0x0009e40000002400 */
[----:B----4-:R-:W-:-:S06]  /*1ec90*/  FMUL.FTZ R2, R20, R0 ;  /* 0x0000000014027220 */ /* 0x010fcc0000410000 */
[----:B------:R4:W-:Y:S02]  /*1eca0*/  MUFU.TANH R199, R2 ;  /* 0x0000000200c77308 */ /* 0x0009e40000002400 */
[----:B----4-:R-:W-:-:S06]  /*1ecb0*/  FMUL.FTZ R2, R21, R0 ;  /* 0x0000000015027220 */ /* 0x010fcc0000410000 */
[----:B------:R4:W-:Y:S02]  /*1ecc0*/  MUFU.TANH R89, R2 ;  /* 0x0000000200597308 */ /* 0x0009e40000002400 */
[----:B----4-:R-:W-:-:S06]  /*1ecd0*/  FMUL.FTZ R2, R22, R0 ;  /* 0x0000000016027220 */ /* 0x010fcc0000410000 */
[----:B------:R4:W-:Y:S02]  /*1ece0*/  MUFU.TANH R200, R2 ;  /* 0x0000000200c87308 */ /* 0x0009e40000002400 */
[-C--:B----4-:R-:W-:Y:S02]  /*1ecf0*/  FMUL.FTZ R2, R23, R0.reuse ;  /* 0x0000000017027220 */ /* 0x090fe40000410000 */
[----:B-1----:R-:W-:Y:S04]  /*1ed00*/  HMMA.16816.F32.BF16 R20, R8, R28, R56 ;  /* 0x0000001c0814723c */ /* 0x002fe80000041838 */
[----:B------:R1:W4:Y:S02]  /*1ed10*/  MUFU.TANH R130, R2 ;  /* 0x0000000200827308 */ /* 0x0003240000002400 */
[----:B------:R-:W-:Y:S01]  /*1ed20*/  HMMA.16816.F32.BF16 R56, R12, R54, R172 ;  /* 0x000000360c38723c */ /* 0x000fe200000418ac */
[----:B------:R-:W4:Y:S01]  /*1ed30*/  LDSM.16.M88.4 R52, [R182+0x3000] ;  /* 0x00300000b634783b */ /* 0x000f220000000200 */
[----:B-1----:R-:W-:-:S04]  /*1ed40*/  FMUL.FTZ R2, R32, R0 ;  /* 0x0000000020027220 */ /* 0x002fc80000410000 */
[----:B------:R1:W-:Y:S01]  /*1ed50*/  MUFU.TANH R198, R2 ;  /* 0x0000000200c67308 */ /* 0x0003e20000002400 */
[----:B------:R-:W-:Y:S02]  /*1ed60*/  IMAD.MOV.U32 R195, RZ, RZ, R96 ;  /* 0x000000ffffc37224 */ /* 0x000fe400078e0060 */
[----:B------:R-:W-:Y:S02]  /*1ed70*/  IMAD.MOV.U32 R96, RZ, RZ, R39 ;  /* 0x000000ffff607224 */ /* 0x000fe400078e0027 */
[----:B-1----:R-:W-:-:S04]  /*1ed80*/  FMUL.FTZ R2, R33, R0 ;  /* 0x0000000021027220 */ /* 0x002fc80000410000 */
[----:B------:R1:W-:Y:S01]  /*1ed90*/  MUFU.TANH R79, R2 ;  /* 0x00000002004f7308 */ /* 0x0003e20000002400 */
[----:B------:R-:W-:Y:S02]  /*1eda0*/  IMAD.MOV.U32 R66, RZ, RZ, R38 ;  /* 0x000000ffff427224 */ /* 0x000fe400078e0026 */
[----:B-1----:R-:W-:-:S05]  /*1edb0*/  FMUL.FTZ R2, R34, R0 ;  /* 0x0000000022027220 */ /* 0x002fca0000410000 */
[----:B------:R1:W-:Y:S01]  /*1edc0*/  MUFU.TANH R39, R2 ;  /* 0x0000000200277308 */ /* 0x0003e20000002400 */
[----:B---3--:R-:W-:Y:S01]  /*1edd0*/  HMMA.16816.F32.BF16 R72, R16, R48, R220 ;  /* 0x000000301048723c */ /* 0x008fe200000418dc */
[----:B-1----:R-:W-:Y:S01]  /*1ede0*/  FMUL.FTZ R2, R35, R0 ;  /* 0x0000000023027220 */ /* 0x002fe20000410000 */
[----:B------:R-:W-:Y:S02]  /*1edf0*/  IMAD.MOV.U32 R192, RZ, RZ, R195 ;  /* 0x000000ffffc07224 */ /* 0x000fe400078e00c3 */
[----:B------:R-:W-:-:S03]  /*1ee00*/  IMAD.MOV.U32 R77, RZ, RZ, R196 ;  /* 0x000000ffff4d7224 */ /* 0x000fc600078e00c4 */
[----:B------:R1:W3:Y:S01]  /*1ee10*/  MUFU.TANH R173, R2 ;  /* 0x0000000200ad7308 */ /* 0x0002e20000002400 */
[----:B------:R-:W-:Y:S01]  /*1ee20*/  IMAD.MOV.U32 R128, RZ, RZ, R94 ;  /* 0x000000ffff807224 */ /* 0x000fe200078e005e */
[----:B------:R-:W-:Y:S01]  /*1ee30*/  HMMA.16816.F32.BF16 R28, R8, R30, R40 ;  /* 0x0000001e081c723c */ /* 0x000fe20000041828 */
[----:B------:R-:W-:Y:S01]  /*1ee40*/  IMAD.MOV.U32 R129, RZ, RZ, R90 ;  /* 0x000000ffff817224 */ /* 0x000fe200078e005a */
[----:B------:R-:W-:Y:S01]  /*1ee50*/  MOV R67, R95 ;  /* 0x0000005f00437202 */ /* 0x000fe20000000f00 */
[----:B------:R-:W-:Y:S01]  /*1ee60*/  IMAD.MOV.U32 R131, RZ, RZ, R83 ;  /* 0x000000ffff837224 */ /* 0x000fe200078e0053 */
[----:B------:R-:W3:Y:S01]  /*1ee70*/  LDSM.16.M88.4 R32, [R182+0x3800] ;  /* 0x00380000b620783b */ /* 0x000ee20000000200 */
[----:B-1----:R-:W-:-:S04]  /*1ee80*/  FMUL.FTZ R2, R20, R0 ;  /* 0x0000000014027220 */ /* 0x002fc80000410000 */
[----:B------:R1:W-:Y:S01]  /*1ee90*/  MUFU.TANH R38, R2 ;  /* 0x0000000200267308 */ /* 0x0003e20000002400 */
[----:B------:R-:W-:Y:S01]  /*1eea0*/  IMAD.MOV.U32 R94, RZ, RZ, R100 ;  /* 0x000000ffff5e7224 */ /* 0x000fe200078e0064 */
[----:B------:R-:W-:Y:S01]  /*1eeb0*/  HMMA.16816.F32.BF16 R68, R16, R50, R224 ;  /* 0x000000321044723c */ /* 0x000fe200000418e0 */
[----:B-1----:R-:W-:-:S05]  /*1eec0*/  FMUL.FTZ R2, R21, R0 ;  /* 0x0000000015027220 */ /* 0x002fca0000410000 */
[----:B--2---:R-:W-:Y:S01]  /*1eed0*/  HMMA.16816.F32.BF16 R40, R12, R44, R124 ;  /* 0x0000002c0c28723c */ /* 0x004fe2000004187c */
[----:B------:R-:W-:Y:S01]  /*1eee0*/  IMAD.MOV.U32 R95, RZ, RZ, R26 ;  /* 0x000000ffff5f7224 */ /* 0x000fe200078e001a */
[----:B------:R-:W-:Y:S01]  /*1eef0*/  MOV R100, R101 ;  /* 0x0000006500647202 */ /* 0x000fe20000000f00 */
[----:B------:R1:W-:Y:S01]  /*1ef00*/  MUFU.TANH R220, R2 ;  /* 0x0000000200dc7308 */ /* 0x0003e20000002400 */
[----:B------:R-:W-:Y:S01]  /*1ef10*/  LDSM.16.M88.4 R48, [R112+0x8800] ;  /* 0x008800007030783b */ /* 0x000fe20000000200 */
[----:B-1----:R-:W-:-:S06]  /*1ef20*/  FMUL.FTZ R2, R22, R0 ;  /* 0x0000000016027220 */ /* 0x002fcc0000410000 */
[----:B------:R1:W-:Y:S01]  /*1ef30*/  MUFU.TANH R196, R2 ;  /* 0x0000000200c47308 */ /* 0x0003e20000002400 */
[----:B------:R-:W-:Y:S01]  /*1ef40*/  MOV R125, R92 ;  /* 0x0000005c007d7202 */ /* 0x000fe20000000f00 */
[----:B-1----:R-:W-:Y:S02]  /*1ef50*/  FMUL.FTZ R2, R23, R0 ;  /* 0x0000000017027220 */ /* 0x002fe40000410000 */
[----:B----4-:R-:W-:Y:S07]  /*1ef60*/  HMMA.16816.F32.BF16 R20, R8, R52, R60 ;  /* 0x000000340814723c */ /* 0x010fee000004183c */
[----:B------:R-:W-:-:S02]  /*1ef70*/  IMAD.MOV.U32 R63, RZ, RZ, R130 ;  /* 0x000000ffff3f7224 */ /* 0x000fc400078e0082 */
[----:B------:R-:W-:Y:S02]  /*1ef80*/  IMAD.MOV.U32 R62, RZ, RZ, R192 ;  /* 0x000000ffff3e7224 */ /* 0x000fe400078e00c0 */
[----:B------:R-:W-:Y:S01]  /*1ef90*/  IMAD.MOV.U32 R227, RZ, RZ, R63 ;  /* 0x000000ffffe37224 */ /* 0x000fe200078e003f */
[----:B---3--:R-:W-:Y:S01]  /*1efa0*/  MOV R63, R173 ;  /* 0x000000ad003f7202 */ /* 0x008fe20000000f00 */
[----:B------:R-:W-:Y:S01]  /*1efb0*/  IMAD.MOV.U32 R173, RZ, RZ, R129 ;  /* 0x000000ffffad7224 */ /* 0x000fe200078e0081 */
[----:B------:R-:W-:Y:S01]  /*1efc0*/  MOV R127, R62 ;  /* 0x0000003e007f7202 */ /* 0x000fe20000000f00 */
[----:B------:R-:W-:Y:S02]  /*1efd0*/  IMAD.MOV.U32 R62, RZ, RZ, R128 ;  /* 0x000000ffff3e7224 */ /* 0x000fe400078e0080 */
[----:B------:R-:W-:Y:S01]  /*1efe0*/  IMAD.MOV.U32 R128, RZ, RZ, R131 ;  /* 0x000000ffff807224 */ /* 0x000fe200078e0083 */
[----:B------:R-:W-:Y:S01]  /*1eff0*/  MOV R131, R94 ;  /* 0x0000005e00837202 */ /* 0x000fe20000000f00 */
[----:B------:R-:W-:-:S02]  /*1f000*/  IMAD.MOV.U32 R129, RZ, RZ, R93 ;  /* 0x000000ffff817224 */ /* 0x000fc400078e005d */
[----:B------:R-:W-:Y:S02]  /*1f010*/  IMAD.MOV.U32 R93, RZ, RZ, R119 ;  /* 0x000000ffff5d7224 */ /* 0x000fe400078e0077 */
[----:B------:R-:W-:Y:S02]  /*1f020*/  IMAD.MOV.U32 R94, RZ, RZ, R95 ;  /* 0x000000ffff5e7224 */ /* 0x000fe400078e005f */
[----:B------:R-:W-:Y:S02]  /*1f030*/  IMAD.MOV.U32 R95, RZ, RZ, R136 ;  /* 0x000000ffff5f7224 */ /* 0x000fe400078e0088 */
[----:B------:R-:W-:Y:S01]  /*1f040*/  IMAD.MOV.U32 R92, RZ, RZ, R93 ;  /* 0x000000ffff5c7224 */ /* 0x000fe200078e005d */
[----:B------:R1:W5:Y:S01]  /*1f050*/  LDL.LU R136, [R1+0x174] ;  /* 0x0001740001887983 */ /* 0x0003620000300800 */
[----:B------:R-:W-:Y:S02]  /*1f060*/  IMAD.MOV.U32 R93, RZ, RZ, R94 ;  /* 0x000000ffff5d7224 */ /* 0x000fe400078e005e */
[----:B------:R-:W-:Y:S01]  /*1f070*/  IMAD.MOV.U32 R94, RZ, RZ, R95 ;  /* 0x000000ffff5e7224 */ /* 0x000fe200078e005f */
[----:B------:R1:W5:Y:S01]  /*1f080*/  LDL.LU R119, [R1+0x170] ;  /* 0x0001700001777983 */ /* 0x0003620000300800 */
[----:B------:R-:W-:-:S03]  /*1f090*/  MOV R95, R4 ;  /* 0x00000004005f7202 */ /* 0x000fc60000000f00 */
[----:B------:R-:W2:Y:S01]  /*1f0a0*/  LDL.LU R4, [R1+0xbc] ;  /* 0x0000bc0001047983 */ /* 0x000ea20000300800 */
[----:B------:R3:W-:Y:S01]  /*1f0b0*/  MUFU.TANH R83, R2 ;  /* 0x0000000200537308 */ /* 0x0007e20000002400 */
[----:B------:R-:W-:Y:S02]  /*1f0c0*/  IMAD.MOV.U32 R101, RZ, RZ, R27 ;  /* 0x000000ffff657224 */ /* 0x000fe400078e001b */
[----:B---3--:R-:W-:-:S05]  /*1f0d0*/  FMUL.FTZ R2, R28, R0 ;  /* 0x000000001c027220 */ /* 0x008fca0000410000 */
[----:B------:R3:W-:Y:S01]  /*1f0e0*/  MUFU.TANH R195, R2 ;  /* 0x0000000200c37308 */ /* 0x0007e20000002400 */
[----:B------:R-:W-:Y:S01]  /*1f0f0*/  HMMA.16816.F32.BF16 R52, R8, R54, R56 ;  /* 0x000000360834723c */ /* 0x000fe20000041838 */
[----:B------:R-:W-:Y:S01]  /*1f100*/  LDSM.16.M88.4 R56, [R112+0x9000] ;  /* 0x009000007038783b */ /* 0x000fe20000000200 */
[----:B---3--:R-:W-:-:S05]  /*1f110*/  FMUL.FTZ R2, R29, R0 ;  /* 0x000000001d027220 */ /* 0x008fca0000410000 */
[----:B------:R3:W-:Y:S02]  /*1f120*/  MUFU.TANH R76, R2 ;  /* 0x00000002004c7308 */ /* 0x0007e40000002400 */
[----:B---3--:R-:W-:-:S06]  /*1f130*/  FMUL.FTZ R2, R30, R0 ;  /* 0x000000001e027220 */ /* 0x008fcc0000410000 */
[----:B------:R3:W-:Y:S02]  /*1f140*/  MUFU.TANH R27, R2 ;  /* 0x00000002001b7308 */ /* 0x0007e40000002400 */
[-C--:B---3--:R-:W-:Y:S02]  /*1f150*/  FMUL.FTZ R2, R31, R0.reuse ;  /* 0x000000001f027220 */ /* 0x088fe40000410000 */
[----:B------:R-:W-:Y:S01]  /*1f160*/  HMMA.16816.F32.BF16 R28, R12, R46, R120 ;  /* 0x0000002e0c1c723c */ /* 0x000fe20000041878 */
[----:B------:R-:W3:Y:S03]  /*1f170*/  LDSM.16.M88.4 R44, [R66] ;  /* 0x00000000422c783b */ /* 0x000ee60000000200 */
[----:B------:R4:W-:Y:S02]  /*1f180*/  MUFU.TANH R225, R2 ;  /* 0x0000000200e17308 */ /* 0x0009e40000002400 */
[----:B----4-:R-:W-:-:S06]  /*1f190*/  FMUL.FTZ R2, R20, R0 ;  /* 0x0000000014027220 */ /* 0x010fcc0000410000 */
[----:B------:R4:W-:Y:S01]  /*1f1a0*/  MUFU.TANH R193, R2 ;  /* 0x0000000200c17308 */ /* 0x0009e20000002400 */
[----:B------:R-:W-:Y:S01]  /*1f1b0*/  HMMA.16816.F32.BF16 R40, R8, R32, R40 ;  /* 0x000000200828723c */ /* 0x000fe20000041828 */
[----:B----4-:R-:W-:-:S06]  /*1f1c0*/  FMUL.FTZ R2, R21, R0 ;  /* 0x0000000015027220 */ /* 0x010fcc0000410000 */
[----:B------:R4:W1:Y:S02]  /*1f1d0*/  MUFU.TANH R90, R2 ;  /* 0x00000002005a7308 */ /* 0x0008640000002400 */
[----:B----4-:R-:W-:-:S06]  /*1f1e0*/  FMUL.FTZ R2, R22, R0 ;  /* 0x0000000016027220 */ /* 0x010fcc0000410000 */
[----:B------:R4:W2:Y:S02]  /*1f1f0*/  MUFU.TANH R26, R2 ;  /* 0x00000002001a7308 */ /* 0x0008a40000002400 */
[-C--:B----4-:R-:W-:Y:S02]  /*1f200*/  FMUL.FTZ R2, R23, R0.reuse ;  /* 0x0000000017027220 */ /* 0x090fe40000410000 */
[----:B------:R-:W-:Y:S01]  /*1f210*/  HMMA.16816.F32.BF16 R20, R8, R34, R28 ;  /* 0x000000220814723c */ /* 0x000fe2000004181c */
[----:B------:R-:W4:Y:S03]  /*1f220*/  LDSM.16.M88.4 R32, [R182+0x4000] ;  /* 0x00400000b620783b */ /* 0x000f260000000200 */
[----:B------:R3:W-:Y:S01]  /*1f230*/  MUFU.TANH R226, R2 ;  /* 0x0000000200e27308 */ /* 0x0007e20000002400 */
[----:B------:R-:W-:Y:S02]  /*1f240*/  IMAD.MOV.U32 R172, RZ, RZ, R188 ;  /* 0x000000ffffac7224 */ /* 0x000fe400078e00bc */
[----:B---3--:R-:W-:-:S05]  /*1f250*/  FMUL.FTZ R2, R52, R0 ;  /* 0x0000000034027220 */ /* 0x008fca0000410000 */
[----:B------:R3:W2:Y:S01]  /*1f260*/  MUFU.TANH R192, R2 ;  /* 0x0000000200c07308 */ /* 0x0006a20000002400 */
[----:B------:R-:W-:Y:S01]  /*1f270*/  HMMA.16816.F32.BF16 R28, R12, R44, R216 ;  /* 0x0000002c0c1c723c */ /* 0x000fe200000418d8 */
[----:B------:R-:W-:Y:S02]  /*1f280*/  IMAD.MOV.U32 R61, RZ, RZ, R194 ;  /* 0x000000ffff3d7224 */ /* 0x000fe400078e00c2 */
[----:B---3--:R-:W-:-:S04]  /*1f290*/  FMUL.FTZ R2, R53, R0 ;  /* 0x0000000035027220 */ /* 0x008fc80000410000 */
[----:B------:R3:W-:Y:S01]  /*1f2a0*/  MUFU.TANH R224, R2 ;  /* 0x0000000200e07308 */ /* 0x0007e20000002400 */
[----:B------:R-:W-:Y:S01]  /*1f2b0*/  MOV R222, R77 ;  /* 0x0000004d00de7202 */ /* 0x000fe20000000f00 */
[----:B------:R-:W-:Y:S01]  /*1f2c0*/  IMAD.MOV.U32 R221, RZ, RZ, R78 ;  /* 0x000000ffffdd7224 */ /* 0x000fe200078e004e */
[----:B------:R-:W-:Y:S01]  /*1f2d0*/  MOV R194, R110 ;  /* 0x0000006e00c27202 */ /* 0x000fe20000000f00 */
[----:B------:R-:W-:Y:S02]  /*1f2e0*/  IMAD.MOV.U32 R174, RZ, RZ, R67 ;  /* 0x000000ffffae7224 */ /* 0x000fe400078e0043 */
[----:B---3--:R-:W-:-:S04]  /*1f2f0*/  FMUL.FTZ R2, R54, R0 ;  /* 0x0000000036027220 */ /* 0x008fc80000410000 */
[----:B------:R3:W2:Y:S01]  /*1f300*/  MUFU.TANH R188, R2 ;  /* 0x0000000200bc7308 */ /* 0x0006a20000002400 */
[----:B------:R-:W-:Y:S01]  /*1f310*/  IMAD.MOV.U32 R77, RZ, RZ, R109 ;  /* 0x000000ffff4d7224 */ /* 0x000fe200078e006d */
[----:B------:R-:W-:Y:S01]  /*1f320*/  HMMA.16816.F32.BF16 R64, R16, R48, R244 ;  /* 0x000000301040723c */ /* 0x000fe200000418f4 */
[----:B------:R-:W-:Y:S02]  /*1f330*/  IMAD.MOV.U32 R78, RZ, RZ, R108 ;  /* 0x000000ffff4e7224 */ /* 0x000fe400078e006c */
[----:B------:R-:W-:-:S03]  /*1f340*/  IMAD.MOV.U32 R130, RZ, RZ, R111 ;  /* 0x000000ffff827224 */ /* 0x000fc600078e006f */
[----:B------:R-:W-:Y:S01]  /*1f350*/  HMMA.16816.F32.BF16 R108, R16, R50, R248 ;  /* 0x00000032106c723c */ /* 0x000fe200000418f8 */
[----:B------:R1:W2:Y:S01]  /*1f360*/  LDSM.16.M88.4 R48, [R61] ;  /* 0x000000003d30783b */ /* 0x0002a20000000200 */
[----:B---3--:R-:W-:Y:S01]  /*1f370*/  FMUL.FTZ R2, R55, R0 ;  /* 0x0000000037027220 */ /* 0x008fe20000410000 */
[----:B------:R-:W-:-:S03]  /*1f380*/  IMAD.MOV.U32 R60, RZ, RZ, R221 ;  /* 0x000000ffff3c7224 */ /* 0x000fc600078e00dd */
[----:B------:R-:W-:Y:S01]  /*1f390*/  HMMA.16816.F32.BF16 R44, R12, R46, R212 ;  /* 0x0000002e0c2c723c */ /* 0x000fe200000418d4 */
[----:B------:R-:W-:Y:S01]  /*1f3a0*/  IMAD.MOV.U32 R123, RZ, RZ, R127 ;  /* 0x000000ffff7b7224 */ /* 0x000fe200078e007f */
[----:B------:R3:W-:Y:S01]  /*1f3b0*/  MUFU.TANH R223, R2 ;  /* 0x0000000200df7308 */ /* 0x0007e20000002400 */
[----:B------:R-:W-:Y:S01]  /*1f3c0*/  LDSM.16.M88.4 R52, [R112+0x9800] ;  /* 0x009800007034783b */ /* 0x000fe20000000200 */
[----:B---3--:R-:W-:-:S06]  /*1f3d0*/  FMUL.FTZ R2, R40, R0 ;  /* 0x0000000028027220 */ /* 0x008fcc0000410000 */
[----:B------:R3:W2:Y:S01]  /*1f3e0*/  MUFU.TANH R175, R2 ;  /* 0x0000000200af7308 */ /* 0x0006a20000002400 */
[----:B-1----:R-:W-:Y:S02]  /*1f3f0*/  IMAD.MOV.U32 R61, RZ, RZ, R222 ;  /* 0x000000ffff3d7224 */ /* 0x002fe400078e00de */
[----:B------:R-:W-:Y:S02]  /*1f400*/  IMAD.MOV.U32 R222, RZ, RZ, R174 ;  /* 0x000000ffffde7224 */ /* 0x000fe400078e00ae */
[----:B---3--:R-:W-:-:S04]  /*1f410*/  FMUL.FTZ R2, R41, R0 ;  /* 0x0000000029027220 */ /* 0x008fc80000410000 */
[----:B------:R1:W-:Y:S01]  /*1f420*/  MUFU.TANH R221, R2 ;  /* 0x0000000200dd7308 */ /* 0x0003e20000002400 */
[----:B------:R-:W-:Y:S02]  /*1f430*/  IMAD.MOV.U32 R122, RZ, RZ, R61 ;  /* 0x000000ffff7a7224 */ /* 0x000fe400078e003d */
[----:B------:R-:W-:Y:S02]  /*1f440*/  IMAD.MOV.U32 R61, RZ, RZ, R173 ;  /* 0x000000ffff3d7224 */ /* 0x000fe400078e00ad */
[----:B-1----:R-:W-:-:S04]  /*1f450*/  FMUL.FTZ R2, R42, R0 ;  /* 0x000000002a027220 */ /* 0x002fc80000410000 */
[----:B------:R1:W3:Y:S01]  /*1f460*/  MUFU.TANH R174, R2 ;  /* 0x0000000200ae7308 */ /* 0x0002e20000002400 */
[----:B------:R-:W-:Y:S01]  /*1f470*/  HMMA.16816.F32.BF16 R96, R16, R56, R96 ;  /* 0x000000381060723c */ /* 0x000fe20000041860 */
[----:B------:R-:W-:Y:S02]  /*1f480*/  IMAD.MOV.U32 R127, RZ, RZ, R60 ;  /* 0x000000ffff7f7224 */ /* 0x000fe400078e003c */
[----:B-1----:R-:W-:-:S04]  /*1f490*/  FMUL.FTZ R2, R43, R0 ;  /* 0x000000002b027220 */ /* 0x002fc80000410000 */
[----:B------:R1:W-:Y:S01]  /*1f4a0*/  MUFU.TANH R219, R2 ;  /* 0x0000000200db7308 */ /* 0x0003e20000002400 */
[----:B----4-:R-:W-:Y:S01]  /*1f4b0*/  HMMA.16816.F32.BF16 R40, R8, R32, R28 ;  /* 0x000000200828723c */ /* 0x010fe2000004181c */
[----:B------:R-:W-:-:S05]  /*1f4c0*/  MOV R60, R128 ;  /* 0x00000080003c7202 */ /* 0x000fca0000000f00 */
[----:B------:R-:W-:Y:S01]  /*1f4d0*/  HMMA.16816.F32.BF16 R104, R16, R58, R104 ;  /* 0x0000003a1068723c */ /* 0x000fe20000041868 */
[----:B------:R-:W4:Y:S01]  /*1f4e0*/  LDSM.16.M88.4 R56, [R182+0x4800] ;  /* 0x00480000b638783b */ /* 0x000f220000000200 */
[----:B-1----:R-:W-:-:S04]  /*1f4f0*/  FMUL.FTZ R2, R20, R0 ;  /* 0x0000000014027220 */ /* 0x002fc80000410000 */
[----:B------:R1:W3:Y:S01]  /*1f500*/  MUFU.TANH R173, R2 ;  /* 0x0000000200ad7308 */ /* 0x0002e20000002400 */
[----:B------:R-:W-:Y:S01]  /*1f510*/  IMAD.MOV.U32 R128, RZ, RZ, R131 ;  /* 0x000000ffff807224 */ /* 0x000fe200078e0083 */
[----:B------:R-:W-:Y:S01]  /*1f520*/  MOV R245, R122 ;  /* 0x0000007a00f57202 */ /* 0x000fe20000000f00 */
[----:B------:R-:W-:Y:S02]  /*1f530*/  IMAD.MOV.U32 R122, RZ, RZ, R172 ;  /* 0x000000ffff7a7224 */ /* 0x000fe400078e00ac */
[----:B-1----:R-:W-:-:S04]  /*1f540*/  FMUL.FTZ R2, R21, R0 ;  /* 0x0000000015027220 */ /* 0x002fc80000410000 */
[----:B------:R1:W-:Y:S01]  /*1f550*/  MUFU.TANH R216, R2 ;  /* 0x0000000200d87308 */ /* 0x0003e20000002400 */
[----:B------:R-:W-:Y:S01]  /*1f560*/  IMAD.MOV.U32 R131, RZ, RZ, R194 ;  /* 0x000000ffff837224 */ /* 0x000fe200078e00c2 */
[----:B--2---:R-:W-:Y:S01]  /*1f570*/  HMMA.16816.F32.BF16 R28, R12, R48, R208 ;  /* 0x000000300c1c723c */ /* 0x004fe200000418d0 */
[----:B-1----:R-:W-:-:S05]  /*1f580*/  FMUL.FTZ R2, R22, R0 ;  /* 0x0000000016027220 */ /* 0x002fca0000410000 */
[----:B------:R1:W2:Y:S01]  /*1f590*/  MUFU.TANH R172, R2 ;  /* 0x0000000200ac7308 */ /* 0x0002a20000002400 */
[----:B------:R-:W-:Y:S02]  /*1f5a0*/  IMAD.MOV.U32 R126, RZ, RZ, R129 ;  /* 0x000000ffff7e7224 */ /* 0x000fe400078e0081 */
[----:B-1----:R-:W-:Y:S02]  /*1f5b0*/  FMUL.FTZ R2, R23, R0 ;  /* 0x0000000017027220 */ /* 0x002fe40000410000 */
[----:B------:R-:W-:Y:S01]  /*1f5c0*/  HMMA.16816.F32.BF16 R20, R8, R34, R44 ;  /* 0x000000220814723c */ /* 0x000fe2000004182c */
[----:B------:R1:W3:Y:S02]  /*1f5d0*/  LDSM.16.M88.4 R44, [R128] ;  /* 0x00000000802c783b */ /* 0x0002e40000000200 */
[----:B------:R4:W-:Y:S01]  /*1f5e0*/  MUFU.TANH R213, R2 ;  /* 0x0000000200d57308 */ /* 0x0009e20000002400 */
[----:B------:R-:W-:Y:S02]  /*1f5f0*/  IMAD.MOV.U32 R121, RZ, RZ, R126 ;  /* 0x000000ffff797224 */ /* 0x000fe400078e007e */
[----:B------:R-:W-:Y:S01]  /*1f600*/  IMAD.MOV.U32 R244, RZ, RZ, R122 ;  /* 0x000000fffff47224 */ /* 0x000fe200078e007a */
[----:B------:R-:W-:Y:S01]  /*1f610*/  MOV R122, R125 ;  /* 0x0000007d007a7202 */ /* 0x000fe20000000f00 */
[----:B------:R-:W-:Y:S01]  /*1f620*/  IMAD.MOV.U32 R126, RZ, RZ, R222 ;  /* 0x000000ffff7e7224 */ /* 0x000fe200078e00de */
[----:B------:R-:W-:Y:S01]  /*1f630*/  MOV R247, R62 ;  /* 0x0000003e00f77202 */ /* 0x000fe20000000f00 */
[----:B------:R-:W-:Y:S01]  /*1f640*/  IMAD.MOV.U32 R222, RZ, RZ, R203 ;  /* 0x000000ffffde7224 */ /* 0x000fe200078e00cb */
[----:B------:R-:W-:Y:S01]  /*1f650*/  LDSM.16.M88.4 R32, [R182+0x5000] ;  /* 0x00500000b620783b */ /* 0x000fe20000000200 */
[----:B----4-:R-:W-:Y:S01]  /*1f660*/  FMUL.FTZ R2, R40, R0 ;  /* 0x0000000028027220 */ /* 0x010fe20000410000 */
[----:B-1----:R-:W-:-:S03]  /*1f670*/  IMAD.MOV.U32 R128, RZ, RZ, R131 ;  /* 0x000000ffff807224 */ /* 0x002fc600078e0083 */
[----:B------:R1:W4:Y:S01]  /*1f680*/  MUFU.TANH R131, R2 ;  /* 0x0000000200837308 */ /* 0x0003220000002400 */
[----:B------:R-:W-:Y:S02]  /*1f690*/  IMAD.MOV.U32 R120, RZ, RZ, R60 ;  /* 0x000000ffff787224 */ /* 0x000fe400078e003c */
[----:B------:R-:W-:Y:S02]  /*1f6a0*/  IMAD.MOV.U32 R246, RZ, RZ, R61 ;  /* 0x000000fffff67224 */ /* 0x000fe400078e003d */
[----:B------:R-:W-:Y:S02]  /*1f6b0*/  IMAD.MOV.U32 R125, RZ, RZ, R63 ;  /* 0x000000ffff7d7224 */ /* 0x000fe400078e003f */
[----:B------:R2:W4:Y:S01]  /*1f6c0*/  LDSM.16.M88.4 R60, [R128] ;  /* 0x00000000803c783b */ /* 0x0005220000000200 */
[----:B------:R-:W-:Y:S01]  /*1f6d0*/  MOV R203, R6 ;  /* 0x0000000600cb7202 */ /* 0x000fe20000000f00 */
[----:B-1----:R-:W-:-:S04]  /*1f6e0*/  FMUL.FTZ R2, R41, R0 ;  /* 0x0000000029027220 */ /* 0x002fc80000410000 */
[----:B------:R1:W-:Y:S01]  /*1f6f0*/  MUFU.TANH R212, R2 ;  /* 0x0000000200d47308 */ /* 0x0003e20000002400 */
[----:B------:R-:W-:Y:S02]  /*1f700*/  IMAD.MOV.U32 R217, RZ, RZ, R222 ;  /* 0x000000ffffd97224 */ /* 0x000fe400078e00de */
[----:B------:R-:W4:Y:S01]  /*1f710*/  S2R R222, SR_TID.X ;  /* 0x0000000000de7919 */ /* 0x000f220000002100 */
[----:B------:R-:W-:Y:S01]  /*1f720*/  HMMA.16816.F32.BF16 R48, R12, R50, R84 ;  /* 0x000000320c30723c */ /* 0x000fe20000041854 */
[----:B-1----:R-:W-:-:S04]  /*1f730*/  FMUL.FTZ R2, R42, R0 ;  /* 0x000000002a027220 */ /* 0x002fc80000410000 */
[----:B------:R1:W4:Y:S01]  /*1f740*/  MUFU.TANH R6, R2 ;  /* 0x0000000200067308 */ /* 0x0003220000002400 */
[----:B------:R-:W-:Y:S01]  /*1f750*/  IMAD.MOV.U32 R249, RZ, RZ, R246 ;  /* 0x000000fffff97224 */ /* 0x000fe200078e00f6 */
[----:B------:R-:W-:Y:S01]  /*1f760*/  MOV R246, R203 ;  /* 0x000000cb00f67202 */ /* 0x000fe20000000f00 */
[----:B-1----:R-:W-:-:S05]  /*1f770*/  FMUL.FTZ R2, R43, R0 ;  /* 0x000000002b027220 */ /* 0x002fca0000410000 */
[----:B------:R1:W-:Y:S01]  /*1f780*/  MUFU.TANH R208, R2 ;  /* 0x0000000200d07308 */ /* 0x0003e20000002400 */
[----:B------:R-:W-:Y:S01]  /*1f790*/  HMMA.16816.F32.BF16 R40, R8, R56, R28 ;  /* 0x000000380828723c */ /* 0x000fe2000004181c */
[----:B------:R-:W-:Y:S02]  /*1f7a0*/  IMAD.MOV.U32 R112, RZ, RZ, R244 ;  /* 0x000000ffff707224 */ /* 0x000fe400078e00f4 */
[----:B------:R-:W-:Y:S02]  /*1f7b0*/  IMAD.MOV.U32 R248, RZ, RZ, R126 ;  /* 0x000000fffff87224 */ /* 0x000fe400078e007e */
[----:B-1----:R-:W-:-:S04]  /*1f7c0*/  FMUL.FTZ R2, R20, R0 ;  /* 0x0000000014027220 */ /* 0x002fc80000410000 */
[----:B--2---:R1:W2:Y:S01]  /*1f7d0*/  MUFU.TANH R128, R2 ;  /* 0x0000000200807308 */ /* 0x0042a20000002400 */
[----:B---3--:R-:W-:Y:S06]  /*1f7e0*/  HMMA.16816.F32.BF16 R28, R12, R44, R204 ;  /* 0x0000002c0c1c723c */ /* 0x008fec00000418cc */
[----:B------:R-:W-:Y:S01]  /*1f7f0*/  HMMA.16816.F32.BF16 R100, R16, R52, R100 ;  /* 0x000000341064723c */ /* 0x000fe20000041864 */
[----:B-1----:R-:W-:-:S04]  /*1f800*/  FMUL.FTZ R2, R21, R0 ;  /* 0x0000000015027220 */ /* 0x002fc80000410000 */
[----:B------:R1:W-:Y:S01]  /*1f810*/  MUFU.TANH R203, R2 ;  /* 0x0000000200cb7308 */ /* 0x0003e20000002400 */
[----:B------:R-:W-:Y:S01]  /*1f820*/  HMMA.16816.F32.BF16 R92, R16, R54, R92 ;  /* 0x00000036105c723c */ /* 0x000fe2000004185c */
[----:B------:R-:W3:Y:S01]  /*1f830*/  LDSM.16.M88.4 R52, [R182+0x5800] ;  /* 0x00580000b634783b */ /* 0x000ee20000000200 */
[----:B------:R-:W-:Y:S02]  /*1f840*/  IMAD.MOV.U32 R218, RZ, RZ, R247 ;  /* 0x000000ffffda7224 */ /* 0x000fe400078e00f7 */
[----:B-1----:R-:W-:-:S04]  /*1f850*/  FMUL.FTZ R2, R22, R0 ;  /* 0x0000000016027220 */ /* 0x002fc80000410000 */
[----:B------:R1:W2:Y:S01]  /*1f860*/  MUFU.TANH R126, R2 ;  /* 0x00000002007e7308 */ /* 0x0002a20000002400 */
[----:B------:R-:W-:Y:S01]  /*1f870*/  IMAD.MOV.U32 R215, RZ, RZ, R202 ;  /* 0x000000ffffd77224 */ /* 0x000fe200078e00ca */
[----:B------:R-:W-:Y:S01]  /*1f880*/  MOV R244, R88 ;  /* 0x0000005800f47202 */ /* 0x000fe20000000f00 */
[----:B------:R-:W-:Y:S02]  /*1f890*/  IMAD.MOV.U32 R247, RZ, RZ, R91 ;  /* 0x000000fffff77224 */ /* 0x000fe400078e005b */
[----:B------:R-:W-:Y:S02]  /*1f8a0*/  IMAD.MOV.U32 R251, RZ, RZ, R90 ;  /* 0x000000fffffb7224 */ /* 0x000fe400078e005a */
[----:B------:R-:W-:Y:S02]  /*1f8b0*/  IMAD.MOV.U32 R250, RZ, RZ, R89 ;  /* 0x000000fffffa7224 */ /* 0x000fe400078e0059 */
[----:B-1----:R-:W-:Y:S02]  /*1f8c0*/  FMUL.FTZ R2, R23, R0 ;  /* 0x0000000017027220 */ /* 0x002fe40000410000 */
[----:B------:R-:W-:Y:S01]  /*1f8d0*/  HMMA.16816.F32.BF16 R20, R12, R46, R168 ;  /* 0x0000002e0c14723c */ /* 0x000fe200000418a8 */
[----:B------:R1:W2:Y:S01]  /*1f8e0*/  LDSM.16.M88.4 R44, [R112] ;  /* 0x00000000702c783b */ /* 0x0002a20000000200 */
[----:B------:R3:W-:Y:S01]  /*1f8f0*/  MUFU.TANH R202, R2 ;  /* 0x0000000200ca7308 */ /* 0x0007e20000002400 */
[----:B------:R-:W-:Y:S01]  /*1f900*/  MOV R214, R125 ;  /* 0x0000007d00d67202 */ /* 0x000fe20000000f00 */
[----:B----4-:R-:W-:-:S02]  /*1f910*/  IMAD.SHL.U32 R222, R222, 0x2, RZ ;  /* 0x00000002dede7824 */ /* 0x010fc400078e00ff */
[----:B------:R-:W-:Y:S01]  /*1f920*/  HMMA.16816.F32.BF16 R88, R8, R58, R48 ;  /* 0x0000003a0858723c */ /* 0x000fe20000041830 */
[----:B------:R-:W-:Y:S02]  /*1f930*/  IMAD.MOV.U32 R57, RZ, RZ, R4 ;  /* 0x000000ffff397224 */ /* 0x000fe400078e0004 */
[----:B------:R-:W-:Y:S01]  /*1f940*/  FMUL.FTZ R4, R42, R0 ;  /* 0x000000002a047220 */ /* 0x000fe20000410000 */
[----:B------:R-:W-:Y:S01]  /*1f950*/  MOV R211, R244 ;  /* 0x000000f400d37202 */ /* 0x000fe20000000f00 */
[----:B------:R-:W-:Y:S01]  /*1f960*/  IMAD.MOV.U32 R194, RZ, RZ, R117 ;  /* 0x000000ffffc27224 */ /* 0x000fe200078e0075 */
[----:B------:R-:W-:Y:S01]  /*1f970*/  MOV R124, R227 ;  /* 0x000000e3007c7202 */ /* 0x000fe20000000f00 */
[----:B------:R-:W-:Y:S01]  /*1f980*/  IMAD.MOV.U32 R17, RZ, RZ, R214 ;  /* 0x000000ffff117224 */ /* 0x000fe200078e00d6 */
[----:B------:R-:W-:Y:S01]  /*1f990*/  HMMA.16816.F32.BF16 R48, R12, R60, R228 ;  /* 0x0000003c0c30723c */ /* 0x000fe200000418e4 */
[----:B------:R-:W-:Y:S01]  /*1f9a0*/  IMAD.MOV.U32 R244, RZ, RZ, R123 ;  /* 0x000000fffff47224 */ /* 0x000fe200078e007b */
[----:B------:R4:W5:Y:S01]  /*1f9b0*/  LDL.LU R117, [R1+0x16c] ;  /* 0x00016c0001757983 */ /* 0x0009620000300800 */
[-C--:B---3--:R-:W-:Y:S01]  /*1f9c0*/  FMUL.FTZ R2, R40, R0.reuse ;  /* 0x0000000028027220 */ /* 0x088fe20000410000 */
[----:B------:R-:W-:Y:S01]  /*1f9d0*/  IMAD.MOV.U32 R129, RZ, RZ, R37 ;  /* 0x000000ffff817224 */ /* 0x000fe200078e0025 */
[----:B------:R-:W-:Y:S01]  /*1f9e0*/  LOP3.LUT R222, R222, 0x6, RZ, 0xc0, !PT ;  /* 0x00000006dede7812 */ /* 0x000fe200078ec0ff */
[----:B------:R-:W-:Y:S01]  /*1f9f0*/  IMAD.MOV.U32 R214, RZ, RZ, R250 ;  /* 0x000000ffffd67224 */ /* 0x000fe200078e00fa */
[----:B------:R3:W4:Y:S01]  /*1fa00*/  MUFU.TANH R125, R2 ;  /* 0x00000002007d7308 */ /* 0x0007220000002400 */
[----:B------:R-:W-:Y:S01]  /*1fa10*/  SHF.L.U32 R16, R245, 0x8, RZ ;  /* 0x00000008f5107819 */ /* 0x000fe200000006ff */
[----:B------:R1:W5:Y:S01]  /*1fa20*/  LDL.LU R37, [R1+0x168] ;  /* 0x0001680001257983 */ /* 0x0003620000300800 */
[----:B------:R-:W-:Y:S01]  /*1fa30*/  IMAD.MOV.U32 R227, RZ, RZ, R36 ;  /* 0x000000ffffe37224 */ /* 0x000fe200078e0024 */
[----:B------:R-:W-:Y:S01]  /*1fa40*/  MOV R250, R225 ;  /* 0x000000e100fa7202 */ /* 0x000fe20000000f00 */
[----:B------:R-:W-:Y:S01]  /*1fa50*/  IMAD.MOV.U32 R207, RZ, RZ, R3 ;  /* 0x000000ffffcf7224 */ /* 0x000fe200078e0003 */
[----:B------:R1:W5:Y:S02]  /*1fa60*/  LDL.LU R36, [R1+0x164] ;  /* 0x0001640001247983 */ /* 0x0003640000300800 */
[----:B------:R4:W-:Y:S01]  /*1fa70*/  MUFU.TANH R123, R4 ;  /* 0x00000004007b7308 */ /* 0x0009e20000002400 */
[----:B------:R-:W-:Y:S01]  /*1fa80*/  MOV R225, R197 ;  /* 0x000000c500e17202 */ /* 0x000fe20000000f00 */
[----:B------:R-:W-:Y:S01]  /*1fa90*/  HMMA.16816.F32.BF16 R84, R8, R32, R28 ;  /* 0x000000200854723c */ /* 0x000fe2000004181c */
[----:B------:R-:W-:Y:S01]  /*1faa0*/  LOP3.LUT R3, R16, 0x10, R222, 0xfe, !PT ;  /* 0x0000001010037812 */ /* 0x000fe200078efede */
[-C--:B---3--:R-:W-:Y:S01]  /*1fab0*/  FMUL.FTZ R2, R41, R0.reuse ;  /* 0x0000000029027220 */ /* 0x088fe20000410000 */
[----:B------:R-:W-:Y:S01]  /*1fac0*/  IMAD.MOV.U32 R210, RZ, RZ, R124 ;  /* 0x000000ffffd27224 */ /* 0x000fe200078e007c */
[----:B------:R3:W2:Y:S02]  /*1fad0*/  LDSM.16.M88.4 R28, [R207] ;  /* 0x00000000cf1c783b */ /* 0x0006a40000000200 */
[----:B------:R1:W-:Y:S01]  /*1fae0*/  MUFU.TANH R197, R2 ;  /* 0x0000000200c57308 */ /* 0x0003e20000002400 */
[----:B----4-:R-:W-:-:S02]  /*1faf0*/  FMUL.FTZ R4, R43, R0 ;  /* 0x000000002b047220 */ /* 0x010fc40000410000 */
[----:B------:R-:W-:Y:S01]  /*1fb00*/  HMMA.16816.F32.BF16 R40, R12, R62, R232 ;  /* 0x0000003e0c28723c */ /* 0x000fe200000418e8 */
[-C--:B------:R-:W-:Y:S01]  /*1fb10*/  ISETP.GE.AND P6, PT, R3, R7.reuse, PT ;  /* 0x000000070300720c */ /* 0x080fe20003fc6270 */
[----:B------:R-:W-:Y:S02]  /*1fb20*/  IMAD.MOV.U32 R209, RZ, RZ, R127 ;  /* 0x000000ffffd17224 */ /* 0x000fe400078e007f */
[----:B------:R-:W-:Y:S02]  /*1fb30*/  IMAD.MOV.U32 R19, RZ, RZ, R227 ;  /* 0x000000ffff137224 */ /* 0x000fe400078e00e3 */
[----:B------:R-:W-:Y:S01]  /*1fb40*/  IMAD.MOV.U32 R18, RZ, RZ, R129 ;  /* 0x000000ffff127224 */ /* 0x000fe200078e0081 */
[----:B-1----:R-:W-:Y:S01]  /*1fb50*/  LOP3.LUT R2, R16, 0x8, R222, 0xfe, !PT ;  /* 0x0000000810027812 */ /* 0x002fe200078efede */
[----:B------:R-:W1:Y:S03]  /*1fb60*/  LDSM.16.M88.4 R60, [R182+0x6000] ;  /* 0x00600000b63c783b */ /* 0x000e660000000200 */
[----:B------:R-:W-:-:S02]  /*1fb70*/  ISETP.GE.AND P3, PT, R2, R7, PT ;  /* 0x000000070200720c */ /* 0x000fc40003f66270 */
[----:B------:R-:W-:Y:S02]  /*1fb80*/  ISETP.GE.AND P5, PT, R2, R5, PT ;  /* 0x000000050200720c */ /* 0x000fe40003fa6270 */
[----:B------:R-:W-:Y:S01]  /*1fb90*/  LOP3.LUT R2, R16, 0x18, R222, 0xfe, !PT ;  /* 0x0000001810027812 */ /* 0x000fe200078efede */
[----:B------:R-:W-:Y:S01]  /*1fba0*/  IMAD.MOV.U32 R227, RZ, RZ, R83 ;  /* 0x000000ffffe37224 */ /* 0x000fe200078e0053 */
[----:B------:R-:W-:Y:S02]  /*1fbb0*/  FSEL R127, R82, -INF , !P3 ;  /* 0xff800000527f7808 */ /* 0x000fe40005800000 */
[----:B------:R-:W-:Y:S02]  /*1fbc0*/  FSEL R124, R81, -INF , !P5 ;  /* 0xff800000517c7808 */ /* 0x000fe40006800000 */
[----:B------:R-:W-:Y:S02]  /*1fbd0*/  FSEL R129, R80, -INF , !P6 ;  /* 0xff80000050817808 */ /* 0x000fe40007000000 */
[----:B------:R-:W-:Y:S01]  /*1fbe0*/  HMMA.16816.F32.BF16 R80, R8, R34, R20 ;  /* 0x000000220850723c */ /* 0x000fe20000041814 */
[----:B------:R-:W-:-:S02]  /*1fbf0*/  ISETP.GE.AND P2, PT, R2, R7, PT ;  /* 0x000000070200720c */ /* 0x000fc40003f46270 */
[-C--:B------:R-:W-:Y:S02]  /*1fc00*/  ISETP.GE.AND P3, PT, R2, R5.reuse, PT ;  /* 0x000000050200720c */ /* 0x080fe40003f66270 */
[--C-:B------:R-:W-:Y:S02]  /*1fc10*/  LOP3.LUT R2, R16, 0x20, R222.reuse, 0xfe, !PT ;  /* 0x0000002010027812 */ /* 0x100fe400078efede */
[----:B------:R-:W-:Y:S01]  /*1fc20*/  ISETP.GE.AND P4, PT, R3, R5, PT ;  /* 0x000000050300720c */ /* 0x000fe20003f86270 */
[----:B------:R-:W-:Y:S01]  /*1fc30*/  FMUL.FTZ R3, R88, R0 ;  /* 0x0000000058037220 */ /* 0x000fe20000410000 */
[C---:B------:R-:W-:Y:S02]  /*1fc40*/  ISETP.GE.AND P5, PT, R2.reuse, R7, PT ;  /* 0x000000070200720c */ /* 0x040fe40003fa6270 */
[----:B------:R-:W-:Y:S01]  /*1fc50*/  ISETP.GE.AND P6, PT, R2, R5, PT ;  /* 0x000000050200720c */ /* 0x000fe20003fc6270 */
[----:B------:R4:W1:Y:S01]  /*1fc60*/  MUFU.TANH R112, R3 ;  /* 0x0000000300707308 */ /* 0x0008620000002400 */
[----:B------:R-:W-:Y:S01]  /*1fc70*/  LOP3.LUT R2, R16, 0x28, R222, 0xfe, !PT ;  /* 0x0000002810027812 */ /* 0x000fe200078efede */
[----:B------:R-:W-:-:S02]  /*1fc80*/  IMAD.MOV.U32 R171, RZ, RZ, R218 ;  /* 0x000000ffffab7224 */ /* 0x000fc400078e00da */
[----:B------:R-:W-:Y:S01]  /*1fc90*/  IMAD.MOV.U32 R170, RZ, RZ, R249 ;  /* 0x000000ffffaa7224 */ /* 0x000fe200078e00f9 */
[----:B------:R-:W-:Y:S01]  /*1fca0*/  MOV R249, R76 ;  /* 0x0000004c00f97202 */ /* 0x000fe20000000f00 */
[----:B------:R-:W-:Y:S01]  /*1fcb0*/  IMAD.MOV.U32 R205, RZ, RZ, R122 ;  /* 0x000000ffffcd7224 */ /* 0x000fe200078e007a */
[----:B------:R-:W-:Y:S01]  /*1fcc0*/  FSEL R122, R252, -INF , !P4 ;  /* 0xff800000fc7a7808 */ /* 0x000fe20006000000 */
[----:B------:R-:W-:Y:S02]  /*1fcd0*/  IMAD.MOV.U32 R206, RZ, RZ, R77 ;  /* 0x000000ffffce7224 */ /* 0x000fe400078e004d */
[----:B------:R-:W-:Y:S02]  /*1fce0*/  IMAD.MOV.U32 R218, RZ, RZ, R78 ;  /* 0x000000ffffda7224 */ /* 0x000fe400078e004e */
[----:B---3--:R-:W-:Y:S02]  /*1fcf0*/  IMAD.MOV.U32 R207, RZ, RZ, R79 ;  /* 0x000000ffffcf7224 */ /* 0x008fe400078e004f */
[----:B------:R-:W-:Y:S01]  /*1fd00*/  IMAD.MOV.U32 R59, RZ, RZ, R130 ;  /* 0x000000ffff3b7224 */ /* 0x000fe200078e0082 */
[----:B------:R-:W-:Y:S01]  /*1fd10*/  FSEL R130, R243, -INF , !P2 ;  /* 0xff800000f3827808 */ /* 0x000fe20005000000 */
[----:B------:R-:W-:Y:S01]  /*1fd20*/  HMMA.16816.F32.BF16 R76, R8, R52, R48 ;  /* 0x00000034084c723c */ /* 0x000fe20000041830 */
[----:B----4-:R-:W-:Y:S01]  /*1fd30*/  FMUL.FTZ R3, R90, R0 ;  /* 0x000000005a037220 */ /* 0x010fe20000410000 */
[----:B------:R-:W-:-:S02]  /*1fd40*/  ISETP.GE.AND P4, PT, R2, R7, PT ;  /* 0x000000070200720c */ /* 0x000fc40003f86270 */
[----:B------:R-:W-:Y:S01]  /*1fd50*/  ISETP.GE.AND P2, PT, R2, R5, PT ;  /* 0x000000050200720c */ /* 0x000fe20003f46270 */
[----:B------:R3:W4:Y:S01]  /*1fd60*/  MUFU.TANH R90, R3 ;  /* 0x00000003005a7308 */ /* 0x0007220000002400 */
[----:B------:R-:W-:Y:S01]  /*1fd70*/  LOP3.LUT R2, R16, 0x30, R222, 0xfe, !PT ;  /* 0x0000003010027812 */ /* 0x000fe200078efede */
[----:B--2---:R-:W-:Y:S01]  /*1fd80*/  HMMA.16816.F32.BF16 R20, R12, R44, R72 ;  /* 0x0000002c0c14723c */ /* 0x004fe20000041848 */
[----:B------:R-:W-:Y:S02]  /*1fd90*/  MOV R204, R121 ;  /* 0x0000007900cc7202 */ /* 0x000fe40000000f00 */
[----:B------:R-:W-:-:S03]  /*1fda0*/  FSEL R121, R242, -INF , !P3 ;  /* 0xff800000f2797808 */ /* 0x000fc60005800000 */
[----:B------:R-:W-:Y:S01]  /*1fdb0*/  HMMA.16816.F32.BF16 R72, R8, R54, R40 ;  /* 0x000000360848723c */ /* 0x000fe20000041828 */
[----:B------:R-:W2:Y:S01]  /*1fdc0*/  LDSM.16.M88.4 R40, [R59] ;  /* 0x000000003b28783b */ /* 0x000ea20000000200 */
[----:B------:R-:W-:Y:S02]  /*1fdd0*/  FSEL R134, R134, -INF , !P5 ;  /* 0xff80000086867808 */ /* 0x000fe40006800000 */
[C---:B------:R-:W-:Y:S01]  /*1fde0*/  ISETP.GE.AND P3, PT, R2.reuse, R7, PT ;  /* 0x000000070200720c */ /* 0x040fe20003f66270 */
[----:B------:R-:W-:Y:S01]  /*1fdf0*/  IMAD.MOV.U32 R169, RZ, RZ, R120 ;  /* 0x000000ffffa97224 */ /* 0x000fe200078e0078 */
[----:B------:R-:W-:Y:S01]  /*1fe00*/  ISETP.GE.AND P5, PT, R2, R5, PT ;  /* 0x000000050200720c */ /* 0x000fe20003fa6270 */
[----:B---3--:R-:W-:Y:S01]  /*1fe10*/  FMUL.FTZ R3, R84, R0 ;  /* 0x0000000054037220 */ /* 0x008fe20000410000 */
[----:B------:R-:W-:Y:S02]  /*1fe20*/  LOP3.LUT R2, R16, 0x38, R222, 0xfe, !PT ;  /* 0x0000003810027812 */ /* 0x000fe400078efede */
[----:B------:R-:W-:Y:S01]  /*1fe30*/  FSEL R135, R135, -INF , !P4 ;  /* 0xff80000087877808 */ /* 0x000fe20006000000 */
[----:B------:R3:W4:Y:S01]  /*1fe40*/  MUFU.TANH R88, R3 ;  /* 0x0000000300587308 */ /* 0x0007220000002400 */
[----:B------:R-:W-:-:S02]  /*1fe50*/  FSEL R120, R240, -INF , !P6 ;  /* 0xff800000f0787808 */ /* 0x000fc40007000000 */
[----:B------:R-:W-:Y:S01]  /*1fe60*/  FSEL R118, R118, -INF , !P2 ;  /* 0xff80000076767808 */ /* 0x000fe20005000000 */
[C---:B------:R-:W-:Y:S01]  /*1fe70*/  HMMA.16816.F32.BF16 R44, R12.reuse, R46, R68 ;  /* 0x0000002e0c2c723c */ /* 0x040fe20000041844 */
[C---:B------:R-:W-:Y:S01]  /*1fe80*/  ISETP.GE.AND P6, PT, R2.reuse, R7, PT ;  /* 0x000000070200720c */ /* 0x040fe20003fc6270 */
[----:B------:R-:W-:Y:S01]  /*1fe90*/  IMAD.MOV.U32 R56, RZ, RZ, R194 ;  /* 0x000000ffff387224 */ /* 0x000fe200078e00c2 */
[----:B------:R-:W-:Y:S01]  /*1fea0*/  ISETP.GE.AND P4, PT, R2, R5, PT ;  /* 0x000000050200720c */ /* 0x000fe20003f86270 */
[----:B------:R-:W-:Y:S01]  /*1feb0*/  IMAD.MOV.U32 R230, RZ, RZ, R171 ;  /* 0x000000ffffe67224 */ /* 0x000fe200078e00ab */
[----:B------:R-:W-:Y:S01]  /*1fec0*/  LOP3.LUT R2, R16, 0x40, R222, 0xfe, !PT ;  /* 0x0000004010027812 */ /* 0x000fe200078efede */
[----:B------:R-:W-:Y:S01]  /*1fed0*/  IMAD.MOV.U32 R231, RZ, RZ, R17 ;  /* 0x000000ffffe77224 */ /* 0x000fe200078e0011 */
[----:B------:R-:W-:Y:S01]  /*1fee0*/  FSEL R168, R116, -INF , !P3 ;  /* 0xff80000074a87808 */ /* 0x000fe20005800000 */
[----:B------:R-:W-:Y:S01]  /*1fef0*/  HMMA.16816.F32.BF16 R32, R12, R28, R64 ;  /* 0x0000001c0c20723c */ /* 0x000fe20000041840 */
[----:B------:R-:W-:Y:S01]  /*1ff00*/  MOV R229, R170 ;  /* 0x000000aa00e57202 */ /* 0x000fe20000000f00 */
[----:B------:R-:W-:Y:S01]  /*1ff10*/  LDSM.16.M88.4 R52, [R182+0x7000] ;  /* 0x00700000b634783b */ /* 0x000fe20000000200 */
[----:B---3--:R-:W-:Y:S01]  /*1ff20*/  FMUL.FTZ R3, R86, R0 ;  /* 0x0000000056037220 */ /* 0x008fe20000410000 */
[----:B------:R-:W-:-:S03]  /*1ff30*/  ISETP.GE.AND P2, PT, R2, R7, PT ;  /* 0x000000070200720c */ /* 0x000fc60003f46270 */
[----:B------:R3:W-:Y:S01]  /*1ff40*/  MUFU.TANH R86, R3 ;  /* 0x0000000300567308 */ /* 0x0007e20000002400 */
[----:B------:R-:W-:Y:S02]  /*1ff50*/  ISETP.GE.AND P3, PT, R2, R5, PT ;  /* 0x000000050200720c */ /* 0x000fe40003f66270 */
[----:B------:R-:W-:Y:S01]  /*1ff60*/  LOP3.LUT R2, R16, 0x48, R222, 0xfe, !PT ;  /* 0x0000004810027812 */ /* 0x000fe200078efede */
[----:B------:R-:W-:Y:S01]  /*1ff70*/  IMAD.MOV.U32 R228, RZ, RZ, R169 ;  /* 0x000000ffffe47224 */ /* 0x000fe200078e00a9 */
[----:B------:R-:W-:Y:S02]  /*1ff80*/  FSEL R116, R238, -INF , !P5 ;  /* 0xff800000ee747808 */ /* 0x000fe40006800000 */
[----:B------:R-:W-:Y:S02]  /*1ff90*/  FSEL R169, R201, -INF , !P6 ;  /* 0xff800000c9a97808 */ /* 0x000fe40007000000 */
[----:B------:R-:W-:Y:S01]  /*1ffa0*/  ISETP.GE.AND P5, PT, R2, R7, PT ;  /* 0x000000070200720c */ /* 0x000fe20003fa6270 */
[----:B---3--:R-:W-:Y:S01]  /*1ffb0*/  FMUL.FTZ R3, R80, R0 ;  /* 0x0000000050037220 */ /* 0x008fe20000410000 */
[----:B------:R-:W-:-:S03]  /*1ffc0*/  ISETP.GE.AND P6, PT, R2, R5, PT ;  /* 0x000000050200720c */ /* 0x000fc60003fc6270 */
[----:B------:R3:W-:Y:S01]  /*1ffd0*/  MUFU.TANH R84, R3 ;  /* 0x0000000300547308 */ /* 0x0007e20000002400 */
[----:B------:R-:W-:Y:S02]  /*1ffe0*/  LOP3.LUT R2, R16, 0x50, R222, 0xfe, !PT ;  /* 0x0000005010027812 */ /* 0x000fe400078efede */
[----:B------:R-:W-:Y:S02]  /*1fff0*/  FSEL R113, R113, -INF , !P4 ;  /* 0xff80000071717808 */ /* 0x000fe40006000000 */
[----:B------:R-:W-:Y:S02]  /*20000*/  FSEL R170, R199, -INF , !P2 ;  /* 0xff800000c7aa7808 */ /* 0x000fe40005000000 */
[C---:B------:R-:W-:Y:S02]  /*20010*/  ISETP.GE.AND P4, PT, R2.reuse, R7, PT ;  /* 0x000000070200720c */ /* 0x040fe40003f86270 */
[----:B------:R-:W-:Y:S01]  /*20020*/  ISETP.GE.AND P2, PT, R2, R5, PT ;  /* 0x000000050200720c */ /* 0x000fe20003f46270 */
[----:B---3--:R-:W-:-:S04]  /*20030*/  FMUL.FTZ R3, R82, R0 ;  /* 0x0000000052037220 */ /* 0x008fc80000410000 */
[----:B------:R3:W4:Y:S01]  /*20040*/  MUFU.TANH R82, R3 ;  /* 0x0000000300527308 */ /* 0x0007220000002400 */
[----:B------:R-:W-:Y:S02]  /*20050*/  LOP3.LUT R2, R16, 0x58, R222, 0xfe, !PT ;  /* 0x0000005810027812 */ /* 0x000fe400078efede */
[----:B------:R-:W-:Y:S02]  /*20060*/  FSEL R171, R198, -INF , !P5 ;  /* 0xff800000c6ab7808 */ /* 0x000fe40006800000 */
[----:B------:R-:W-:Y:S01]  /*20070*/  ISETP.GE.AND P5, PT, R2, R5, PT ;  /* 0x000000050200720c */ /* 0x000fe20003fa6270 */
[----:B-1----:R-:W-:Y:S01]  /*20080*/  HMMA.16816.F32.BF16 R68, R8, R60, R20 ;  /* 0x0000003c0844723c */ /* 0x002fe20000041814 */
[----:B------:R-:W-:Y:S01]  /*20090*/  IMAD.MOV.U32 R17, RZ, RZ, R56 ;  /* 0x000000ffff117224 */ /* 0x000fe200078e0038 */
[----:B------:R1:W-:Y:S01]  /*200a0*/  MUFU.TANH R194, R4 ;  /* 0x0000000400c27308 */ /* 0x0003e20000002400 */
[----:B---3--:R-:W-:-:S07]  /*200b0*/  FMUL.FTZ R3, R76, R0 ;  /* 0x000000004c037220 */ /* 0x008fce0000410000 */
[----:B------:R3:W4:Y:S01]  /*200c0*/  MUFU.TANH R80, R3 ;  /* 0x0000000300507308 */ /* 0x0007220000002400 */
[----:B------:R-:W-:Y:S01]  /*200d0*/  HMMA.16816.F32.BF16 R20, R12, R30, R108 ;  /* 0x0000001e0c14723c */ /* 0x000fe2000004186c */
[----:B------:R-:W-:Y:S01]  /*200e0*/  LDSM.16.M88.4 R28, [R182+0x7800] ;  /* 0x00780000b61c783b */ /* 0x000fe20000000200 */
[----:B-1----:R-:W-:-:S03]  /*200f0*/  MOV R4, R57 ;  /* 0x0000003900047202 */ /* 0x002fc60000000f00 */
[----:B------:R-:W1:Y:S02]  /*20100*/  LDSM.16.M88.4 R56, [R182+0x6800] ;  /* 0x00680000b638783b */ /* 0x000e640000000200 */
[----:B------:R-:W-:Y:S02]  /*20110*/  FSEL R108, R39, -INF , !P6 ;  /* 0xff800000276c7808 */ /* 0x000fe40007000000 */
[----:B------:R-:W-:Y:S01]  /*20120*/  FSEL R109, R38, -INF , !P4 ;  /* 0xff800000266d7808 */ /* 0x000fe20006000000 */
[----:B------:R-:W4:Y:S01]  /*20130*/  LDSM.16.M88.4 R48, [R4] ;  /* 0x000000000430783b */ /* 0x000f220000000200 */
[----:B------:R-:W-:Y:S01]  /*20140*/  HMMA.16816.F32.BF16 R64, R8, R62, R44 ;  /* 0x0000003e0840723c */ /* 0x000fe2000004182c */
[----:B------:R-:W-:Y:S01]  /*20150*/  MOV R240, R19 ;  /* 0x0000001300f07202 */ /* 0x000fe20000000f00 */
[----:B------:R-:W-:Y:S02]  /*20160*/  IMAD.MOV.U32 R232, RZ, RZ, R205 ;  /* 0x000000ffffe87224 */ /* 0x000fe400078e00cd */
[----:B------:R-:W-:-:S02]  /*20170*/  IMAD.MOV.U32 R252, RZ, RZ, R210 ;  /* 0x000000fffffc7224 */ /* 0x000fc400078e00d2 */
[----:B---3--:R-:W-:Y:S01]  /*20180*/  FMUL.FTZ R3, R78, R0 ;  /* 0x000000004e037220 */ /* 0x008fe20000410000 */
[----:B------:R-:W-:Y:S01]  /*20190*/  FSEL R78, R200, -INF , !P3 ;  /* 0xff800000c84e7808 */ /* 0x000fe20005800000 */
[----:B------:R-:W-:Y:S01]  /*201a0*/  IMAD.MOV.U32 R233, RZ, RZ, R207 ;  /* 0x000000ffffe97224 */ /* 0x000fe200078e00cf */
[-C--:B------:R-:W-:Y:S01]  /*201b0*/  ISETP.GE.AND P3, PT, R2, R7.reuse, PT ;  /* 0x000000070200720c */ /* 0x080fe20003f66270 */
[----:B------:R3:W-:Y:S01]  /*201c0*/  MUFU.TANH R76, R3 ;  /* 0x00000003004c7308 */ /* 0x0007e20000002400 */
[----:B------:R-:W-:Y:S01]  /*201d0*/  LOP3.LUT R2, R16, 0x60, R222, 0xfe, !PT ;  /* 0x0000006010027812 */ /* 0x000fe200078efede */
[----:B------:R-:W-:Y:S01]  /*201e0*/  IMAD.MOV.U32 R242, RZ, RZ, R209 ;  /* 0x000000fffff27224 */ /* 0x000fe200078e00d1 */
[----:B------:R-:W-:Y:S01]  /*201f0*/  MOV R243, R214 ;  /* 0x000000d600f37202 */ /* 0x000fe20000000f00 */
[----:B------:R-:W-:Y:S01]  /*20200*/  IMAD.MOV.U32 R234, RZ, RZ, R204 ;  /* 0x000000ffffea7224 */ /* 0x000fe200078e00cc */
[C---:B------:R-:W-:Y:S01]  /*20210*/  ISETP.GE.AND P6, PT, R2.reuse, R7, PT ;  /* 0x000000070200720c */ /* 0x040fe20003fc6270 */
[----:B------:R-:W-:Y:S01]  /*20220*/  IMAD.MOV.U32 R235, RZ, RZ, R228 ;  /* 0x000000ffffeb7224 */ /* 0x000fe200078e00e4 */
[----:B------:R-:W-:Y:S01]  /*20230*/  ISETP.GE.AND P4, PT, R2, R5, PT ;  /* 0x000000050200720c */ /* 0x000fe20003f86270 */
[----:B------:R-:W-:-:S04]  /*20240*/  DEPBAR.LE SB0, 0x0 ;  /* 0x000080000000791a */ /* 0x000fc80000000000 */
[----:B------:R-:W-:Y:S01]  /*20250*/  LOP3.LUT R2, R16, 0x68, R222, 0xfe, !PT ;  /* 0x0000006810027812 */ /* 0x000fe200078efede */
[----:B---3--:R-:W-:Y:S01]  /*20260*/  FMUL.FTZ R3, R72, R0 ;  /* 0x0000000048037220 */ /* 0x008fe20000410000 */
[----:B------:R-:W-:-:S03]  /*20270*/  FSEL R110, R195, -INF , !P3 ;  /* 0xff800000c36e7808 */ /* 0x000fc60005800000 */
[----:B------:R3:W-:Y:S01]  /*20280*/  MUFU.TANH R39, R3 ;  /* 0x0000000300277308 */ /* 0x0007e20000002400 */
[----:B------:R-:W-:Y:S01]  /*20290*/  ISETP.GE.AND P3, PT, R2, R5, PT ;  /* 0x000000050200720c */ /* 0x000fe20003f66270 */
[----:B--2---:R-:W-:Y:S01]  /*202a0*/  HMMA.16816.F32.BF16 R44, R12, R40, R96 ;  /* 0x000000280c2c723c */ /* 0x004fe20000041860 */
[----:B------:R-:W-:-:S06]  /*202b0*/  FSEL R111, R193, -INF , !P6 ;  /* 0xff800000c16f7808 */ /* 0x000fcc0007000000 */
[----:B------:R-:W-:Y:S01]  /*202c0*/  FSEL R96, R27, -INF , !P5 ;  /* 0xff8000001b607808 */ /* 0x000fe20006800000 */
[----:B---3--:R-:W-:Y:S01]  /*202d0*/  FMUL.FTZ R3, R74, R0 ;  /* 0x000000004a037220 */ /* 0x008fe20000410000 */
[----:B------:R-:W-:Y:S02]  /*202e0*/  FSEL R74, R196, -INF , !P2 ;  /* 0xff800000c44a7808 */ /* 0x000fe40005000000 */
[----:B------:R-:W-:Y:S02]  /*202f0*/  ISETP.GE.AND P2, PT, R2, R7, PT ;  /* 0x000000070200720c */ /* 0x000fe40003f46270 */
[----:B------:R-:W-:-:S04]  /*20300*/  LOP3.LUT R2, R16, 0x70, R222, 0xfe, !PT ;  /* 0x0000007010027812 */ /* 0x000fc800078efede */
[C---:B------:R-:W-:Y:S02]  /*20310*/  ISETP.GE.AND P5, PT, R2.reuse, R7, PT ;  /* 0x000000070200720c */ /* 0x040fe40003fa6270 */
[----:B------:R-:W-:Y:S02]  /*20320*/  ISETP.GE.AND P6, PT, R2, R5, PT ;  /* 0x000000050200720c */ /* 0x000fe40003fc6270 */
[----:B------:R-:W-:Y:S02]  /*20330*/  LOP3.LUT R2, R16, 0x78, R222, 0xfe, !PT ;  /* 0x0000007810027812 */ /* 0x000fe400078efede */
[----:B------:R-:W-:Y:S02]  /*20340*/  FSEL R97, R26, -INF , !P4 ;  /* 0xff8000001a617808 */ /* 0x000fe40006000000 */
[----:B------:R-:W-:Y:S02]  /*20350*/  FSEL R192, R192, -INF , !P2 ;  /* 0xff800000c0c07808 */ /* 0x000fe40005000000 */
[----:B------:R-:W-:-:S02]  /*20360*/  ISETP.GE.AND P4, PT, R2, R7, PT ;  /* 0x000000070200720c */ /* 0x000fc40003f86270 */
[----:B------:R-:W-:Y:S02]  /*20370*/  ISETP.GE.AND P2, PT, R2, R5, PT ;  /* 0x000000050200720c */ /* 0x000fe40003f46270 */
[----:B------:R-:W-:Y:S02]  /*20380*/  LOP3.LUT R2, R16, 0x80, R222, 0xfe, !PT ;  /* 0x0000008010027812 */ /* 0x000fe400078efede */
[----:B------:R-:W2:Y:S01]  /*20390*/  S2R R222, SR_TID.X ;  /* 0x0000000000de7919 */ /* 0x000ea20000002100 */
[----:B------:R3:W-:Y:S01]  /*203a0*/  MUFU.TANH R38, R3 ;  /* 0x0000000300267308 */ /* 0x0007e20000002400 */
[----:B-1----:R-:W-:Y:S06]  /*203b0*/  HMMA.16816.F32.BF16 R60, R8, R56, R32 ;  /* 0x00000038083c723c */ /* 0x002fec0000041820 */
[----:B------:R-:W-:Y:S06]  /*203c0*/  HMMA.16816.F32.BF16 R32, R12, R42, R104 ;  /* 0x0000002a0c20723c */ /* 0x000fec0000041868 */
[----:B------:R-:W-:Y:S01]  /*203d0*/  HMMA.16816.F32.BF16 R56, R8, R58, R20 ;  /* 0x0000003a0838723c */ /* 0x000fe20000041814 */
[----:B---3--:R-:W-:-:S05]  /*203e0*/  FMUL.FTZ R3, R68, R0 ;  /* 0x0000000044037220 */ /* 0x008fca0000410000 */
[C---:B----4-:R-:W-:Y:S01]  /*203f0*/  HMMA.16816.F32.BF16 R20, R12.reuse, R48, R100 ;  /* 0x000000300c14723c */ /* 0x050fe20000041864 */
[----:B------:R1:W3:Y:S05]  /*20400*/  MUFU.TANH R27, R3 ;  /* 0x00000003001b7308 */ /* 0x0002ea0000002400 */
[----:B------:R-:W-:Y:S01]  /*20410*/  HMMA.16816.F32.BF16 R12, R12, R50, R92 ;  /* 0x000000320c0c723c */ /* 0x000fe2000004185c */
[----:B-1----:R-:W-:-:S04]  /*20420*/  FMUL.FTZ R3, R70, R0 ;  /* 0x0000000046037220 */ /* 0x002fc80000410000 */
[----:B------:R1:W-:Y:S01]  /*20430*/  MUFU.TANH R26, R3 ;  /* 0x00000003001a7308 */ /* 0x0003e20000002400 */
[----:B------:R-:W-:Y:S01]  /*20440*/  FSEL R98, R188, -INF , !P3 ;  /* 0xff800000bc627808 */ /* 0x000fe20005800000 */
[----:B------:R-:W-:Y:S01]  /*20450*/  HMMA.16816.F32.BF16 R44, R8, R52, R44 ;  /* 0x00000034082c723c */ /* 0x000fe2000004182c */
[----:B------:R-:W-:Y:S02]  /*20460*/  FSEL R175, R175, -INF , !P5 ;  /* 0xff800000afaf7808 */ /* 0x000fe40006800000 */
[C---:B------:R-:W-:Y:S02]  /*20470*/  ISETP.GE.AND P3, PT, R2.reuse, R7, PT ;  /* 0x000000070200720c */ /* 0x040fe40003f66270 */
[----:B------:R-:W-:Y:S01]  /*20480*/  ISETP.GE.AND P5, PT, R2, R5, PT ;  /* 0x000000050200720c */ /* 0x000fe20003fa6270 */
[----:B-1----:R-:W-:Y:S01]  /*20490*/  FMUL.FTZ R3, R64, R0 ;  /* 0x0000000040037220 */ /* 0x002fe20000410000 */
[----:B--2---:R-:W-:-:S05]  /*204a0*/  IMAD.SHL.U32 R64, R222, 0x2, RZ ;  /* 0x00000002de407824 */ /* 0x004fca00078e00ff */
[----:B------:R-:W-:Y:S01]  /*204b0*/  LOP3.LUT R64, R64, 0x6, RZ, 0xc0, !PT ;  /* 0x0000000640407812 */ /* 0x000fe200078ec0ff */
[----:B------:R1:W-:Y:S03]  /*204c0*/  MUFU.TANH R19, R3 ;  /* 0x0000000300137308 */ /* 0x0003e60000002400 */
[----:B------:R-:W-:Y:S01]  /*204d0*/  LOP3.LUT R2, R16, 0x88, R64, 0xfe, !PT ;  /* 0x0000008810027812 */ /* 0x000fe200078efe40 */
[----:B------:R-:W-:Y:S01]  /*204e0*/  IMAD.MOV.U32 R40, RZ, RZ, R18 ;  /* 0x000000ffff287224 */ /* 0x000fe200078e0012 */
[----:B------:R-:W-:Y:S02]  /*204f0*/  FSEL R99, R174, -INF , !P6 ;  /* 0xff800000ae637808 */ /* 0x000fe40007000000 */
[----:B------:R-:W-:Y:S02]  /*20500*/  FSEL R173, R173, -INF , !P4 ;  /* 0xff800000adad7808 */ /* 0x000fe40006000000 */
[----:B------:R-:W-:-:S02]  /*20510*/  ISETP.GE.AND P6, PT, R2, R7, PT ;  /* 0x000000070200720c */ /* 0x000fc40003fc6270 */
[----:B------:R-:W-:Y:S01]  /*20520*/  ISETP.GE.AND P4, PT, R2, R5, PT ;  /* 0x000000050200720c */ /* 0x000fe20003f86270 */
[----:B-1----:R-:W-:Y:S01]  /*20530*/  FMUL.FTZ R3, R66, R0 ;  /* 0x0000000042037220 */ /* 0x002fe20000410000 */
[----:B------:R-:W-:-:S03]  /*20540*/  LOP3.LUT R2, R16, 0x90, R64, 0xfe, !PT ;  /* 0x0000009010027812 */ /* 0x000fc600078efe40 */
[----:B------:R1:W-:Y:S01]  /*20550*/  MUFU.TANH R18, R3 ;  /* 0x0000000300127308 */ /* 0x0003e20000002400 */
[----:B------:R-:W-:Y:S01]  /*20560*/  IMAD.MOV.U32 R68, RZ, RZ, R17 ;  /* 0x000000ffff447224 */ /* 0x000fe200078e0011 */
[----:B------:R-:W-:Y:S01]  /*20570*/  FSEL R172, R172, -INF , !P2 ;  /* 0xff800000acac7808 */ /* 0x000fe20005000000 */
[C---:B------:R-:W-:Y:S01]  /*20580*/  HMMA.16816.F32.BF16 R32, R8.reuse, R54, R32 ;  /* 0x000000360820723c */ /* 0x040fe20000041820 */
[----:B------:R-:W-:Y:S02]  /*20590*/  FSEL R193, R131, -INF , !P3 ;  /* 0xff80000083c17808 */ /* 0x000fe40005800000 */
[C---:B------:R-:W-:Y:S02]  /*205a0*/  ISETP.GE.AND P2, PT, R2.reuse, R7, PT ;  /* 0x000000070200720c */ /* 0x040fe40003f46270 */
[----:B------:R-:W-:Y:S01]  /*205b0*/  ISETP.GE.AND P3, PT, R2, R5, PT ;  /* 0x000000050200720c */ /* 0x000fe20003f66270 */
[----:B------:R-:W-:Y:S01]  /*205c0*/  HMMA.16816.F32.BF16 R20, R8, R28, R20 ;  /* 0x0000001c0814723c */ /* 0x000fe20000041814 */
[----:B------:R-:W-:Y:S01]  /*205d0*/  LOP3.LUT R2, R16, 0x98, R64, 0xfe, !PT ;  /* 0x0000009810027812 */ /* 0x000fe200078efe40 */
[----:B-1----:R-:W-:-:S04]  /*205e0*/  FMUL.FTZ R3, R60, R0 ;  /* 0x000000003c037220 */ /* 0x002fc80000410000 */
[----:B------:R1:W-:Y:S01]  /*205f0*/  MUFU.TANH R17, R3 ;  /* 0x0000000300117308 */ /* 0x0003e20000002400 */
[----:B------:R-:W-:Y:S01]  /*20600*/  FSEL R100, R6, -INF , !P5 ;  /* 0xff80000006647808 */ /* 0x000fe20006800000 */
[----:B------:R-:W-:Y:S01]  /*20610*/  HMMA.16816.F32.BF16 R12, R8, R30, R12 ;  /* 0x0000001e080c723c */ /* 0x000fe2000004180c */
[----:B------:R-:W-:Y:S02]  /*20620*/  FSEL R195, R128, -INF , !P6 ;  /* 0xff80000080c37808 */ /* 0x000fe40007000000 */
[C---:B------:R-:W-:Y:S02]  /*20630*/  ISETP.GE.AND P5, PT, R2.reuse, R7, PT ;  /* 0x000000070200720c */ /* 0x040fe40003fa6270 */
[----:B------:R-:W-:Y:S02]  /*20640*/  ISETP.GE.AND P6, PT, R2, R5, PT ;  /* 0x000000050200720c */ /* 0x000fe40003fc6270 */
[----:B------:R-:W-:Y:S01]  /*20650*/  LOP3.LUT R2, R16, 0xa0, R64, 0xfe, !PT ;  /* 0x000000a010027812 */ /* 0x000fe200078efe40 */
[----:B-1----:R-:W-:-:S04]  /*20660*/  FMUL.FTZ R3, R62, R0 ;  /* 0x000000003e037220 */ /* 0x002fc80000410000 */
[----:B------:R1:W2:Y:S01]  /*20670*/  MUFU.TANH R6, R3 ;  /* 0x0000000300067308 */ /* 0x0002a20000002400 */
[----:B------:R-:W-:Y:S02]  /*20680*/  FSEL R126, R126, -INF , !P4 ;  /* 0xff8000007e7e7808 */ /* 0x000fe40006000000 */
[----:B------:R-:W-:Y:S02]  /*20690*/  FSEL R199, R125, -INF , !P2 ;  /* 0xff8000007dc77808 */ /* 0x000fe40005000000 */
[C---:B------:R-:W-:Y:S02]  /*206a0*/  ISETP.GE.AND P4, PT, R2.reuse, R7, PT ;  /* 0x000000070200720c */ /* 0x040fe40003f86270 */
[----:B------:R-:W-:Y:S02]  /*206b0*/  ISETP.GE.AND P2, PT, R2, R5, PT ;  /* 0x000000050200720c */ /* 0x000fe40003f46270 */
[----:B------:R-:W-:Y:S01]  /*206c0*/  LOP3.LUT R2, R16, 0xb0, R64, 0xfe, !PT ;  /* 0x000000b010027812 */ /* 0x000fe200078efe40 */
[-C--:B------:R-:W-:Y:S01]  /*206d0*/  FMUL.FTZ R58, R58, R0.reuse ;  /* 0x000000003a3a7220 */ /* 0x080fe20000410000 */
[-C--:B-1----:R-:W-:Y:S01]  /*206e0*/  FMUL.FTZ R3, R56, R0.reuse ;  /* 0x0000000038037220 */ /* 0x082fe20000410000 */
[----:B------:R-:W-:-:S03]  /*206f0*/  FMUL.FTZ R44, R44, R0 ;  /* 0x000000002c2c7220 */ /* 0x000fc60000410000 */
[----:B------:R1:W-:Y:S01]  /*20700*/  MUFU.TANH R4, R3 ;  /* 0x0000000300047308 */ /* 0x0003e20000002400 */
[----:B------:R-:W-:Y:S02]  /*20710*/  FSEL R201, R112, -INF , !P5 ;  /* 0xff80000070c97808 */ /* 0x000fe40006800000 */
[----:B------:R-:W-:Y:S02]  /*20720*/  FSEL R107, R90, -INF , !P6 ;  /* 0xff8000005a6b7808 */ /* 0x000fe40007000000 */
[----:B------:R-:W-:Y:S02]  /*20730*/  FSEL R205, R88, -INF , !P4 ;  /* 0xff80000058cd7808 */ /* 0x000fe40006000000 */
[C---:B------:R-:W-:Y:S02]  /*20740*/  ISETP.GE.AND P6, PT, R2.reuse, R7, PT ;  /* 0x000000070200720c */ /* 0x040fe40003fc6270 */
[----:B------:R-:W-:Y:S02]  /*20750*/  ISETP.GE.AND P4, PT, R2, R5, PT ;  /* 0x000000050200720c */ /* 0x000fe40003f86270 */
[----:B------:R-:W-:-:S02]  /*20760*/  FSEL R123, R123, -INF , !P3 ;  /* 0xff8000007b7b7808 */ /* 0x000fc40005800000 */
[C-C-:B-1----:R-:W-:Y:S02]  /*20770*/  LOP3.LUT R3, R16.reuse, 0xa8, R64.reuse, 0xfe, !PT ;  /* 0x000000a810037812 */ /* 0x142fe400078efe40 */
[C-C-:B------:R-:W-:Y:S02]  /*20780*/  LOP3.LUT R2, R16.reuse, 0xc0, R64.reuse, 0xfe, !PT ;  /* 0x000000c010027812 */ /* 0x140fe400078efe40 */
[C---:B------:R-:W-:Y:S02]  /*20790*/  ISETP.GE.AND P5, PT, R3.reuse, R5, PT ;  /* 0x000000050300720c */ /* 0x040fe40003fa6270 */
[----:B------:R-:W-:Y:S01]  /*207a0*/  ISETP.GE.AND P3, PT, R3, R7, PT ;  /* 0x000000070300720c */ /* 0x000fe20003f66270 */
[----:B------:R-:W1:Y:S01]  /*207b0*/  MUFU.TANH R58, R58 ;  /* 0x0000003a003a7308 */ /* 0x000e620000002400 */
[----:B------:R-:W-:Y:S02]  /*207c0*/  LOP3.LUT R3, R16, 0xb8, R64, 0xfe, !PT ;  /* 0x000000b810037812 */ /* 0x000fe400078efe40 */
[----:B------:R-:W-:-:S02]  /*207d0*/  FSEL R188, R82, -INF , !P5 ;  /* 0xff80000052bc7808 */ /* 0x000fc40006800000 */
[----:B------:R-:W-:Y:S02]  /*207e0*/  FSEL R210, R80, -INF , !P6 ;  /* 0xff80000050d27808 */ /* 0x000fe40007000000 */
[C---:B------:R-:W-:Y:S01]  /*207f0*/  ISETP.GE.AND P5, PT, R2.reuse, R7, PT ;  /* 0x000000070200720c */ /* 0x040fe20003fa6270 */
[----:B------:R-:W4:Y:S01]  /*20800*/  MUFU.TANH R44, R44 ;  /* 0x0000002c002c7308 */ /* 0x000f220000002400 */
[----:B------:R-:W-:Y:S02]  /*20810*/  ISETP.GE.AND P6, PT, R2, R5, PT ;  /* 0x000000050200720c */ /* 0x000fe40003fc6270 */
[----:B------:R-:W-:Y:S02]  /*20820*/  FSEL R112, R86, -INF , !P2 ;  /* 0xff80000056707808 */ /* 0x000fe40005000000 */
[----:B------:R-:W-:Y:S02]  /*20830*/  FSEL R207, R84, -INF , !P3 ;  /* 0xff80000054cf7808 */ /* 0x000fe40005800000 */
[--C-:B------:R-:W-:Y:S01]  /*20840*/  LOP3.LUT R2, R16, 0xd0, R64.reuse, 0xfe, !PT ;  /* 0x000000d010027812 */ /* 0x100fe200078efe40 */
[----:B------:R-:W-:Y:S01]  /*20850*/  IMAD.MOV.U32 R196, RZ, RZ, R215 ;  /* 0x000000ffffc47224 */ /* 0x000fe200078e00d7 */
[C---:B------:R-:W-:Y:S01]  /*20860*/  ISETP.GE.AND P2, PT, R3.reuse, R7, PT ;  /* 0x000000070300720c */ /* 0x040fe20003f46270 */
[-C--:B------:R-:W-:Y:S01]  /*20870*/  FMUL.FTZ R46, R46, R0.reuse ;  /* 0x000000002e2e7220 */ /* 0x080fe20000410000 */
[-C--:B------:R-:W-:Y:S01]  /*20880*/  ISETP.GE.AND P3, PT, R3, R5.reuse, PT ;  /* 0x000000050300720c */ /* 0x080fe20003f66270 */
[-C--:B------:R-:W-:Y:S01]  /*20890*/  FMUL.FTZ R32, R32, R0.reuse ;  /* 0x0000000020207220 */ /* 0x080fe20000410000 */
[----:B------:R-:W-:Y:S01]  /*208a0*/  LOP3.LUT R3, R16, 0xc8, R64, 0xfe, !PT ;  /* 0x000000c810037812 */ /* 0x000fe200078efe40 */
[-C--:B------:R-:W-:Y:S01]  /*208b0*/  FMUL.FTZ R34, R34, R0.reuse ;  /* 0x0000000022227220 */ /* 0x080fe20000410000 */
[----:B---3--:R-:W-:Y:S01]  /*208c0*/  FSEL R215, R27, -INF , !P5 ;  /* 0xff8000001bd77808 */ /* 0x008fe20006800000 */
[----:B------:R-:W-:Y:S01]  /*208d0*/  FMUL.FTZ R20, R20, R0 ;  /* 0x0000000014147220 */ /* 0x000fe20000410000 */
[----:B------:R-:W-:-:S02]  /*208e0*/  ISETP.GE.AND P5, PT, R2, R5, PT ;  /* 0x000000050200720c */ /* 0x000fc40003fa6270 */
[----:B------:R-:W-:Y:S02]  /*208f0*/  FSEL R198, R76, -INF , !P4 ;  /* 0xff8000004cc67808 */ /* 0x000fe40006000000 */
[----:B------:R-:W-:Y:S02]  /*20900*/  FSEL R209, R39, -INF , !P2 ;  /* 0xff80000027d17808 */ /* 0x000fe40005000000 */
[----:B------:R-:W-:Y:S02]  /*20910*/  FSEL R200, R38, -INF , !P3 ;  /* 0xff80000026c87808 */ /* 0x000fe40005800000 */
[C---:B------:R-:W-:Y:S02]  /*20920*/  ISETP.GE.AND P4, PT, R3.reuse, R7, PT ;  /* 0x000000070300720c */ /* 0x040fe40003f86270 */
[----:B------:R-:W-:Y:S02]  /*20930*/  ISETP.GE.AND P2, PT, R3, R5, PT ;  /* 0x000000050300720c */ /* 0x000fe40003f46270 */
[----:B------:R-:W-:Y:S01]  /*20940*/  ISETP.GE.AND P3, PT, R2, R7, PT ;  /* 0x000000070200720c */ /* 0x000fe20003f66270 */
[----:B------:R-:W-:Y:S01]  /*20950*/  MUFU.TANH R46, R46 ;  /* 0x0000002e002e7308 */ /* 0x000fe20000002400 */
[--C-:B------:R-:W-:Y:S01]  /*20960*/  LOP3.LUT R3, R16, 0xd8, R64.reuse, 0xfe, !PT ;  /* 0x000000d810037812 */ /* 0x100fe200078efe40 */
[-C--:B------:R-:W-:Y:S01]  /*20970*/  FMUL.FTZ R22, R22, R0.reuse ;  /* 0x0000000016167220 */ /* 0x080fe20000410000 */
[----:B------:R-:W-:Y:S01]  /*20980*/  LOP3.LUT R2, R16, 0xe0, R64, 0xfe, !PT ;  /* 0x000000e010027812 */ /* 0x000fe200078efe40 */
[----:B------:R-:W-:Y:S01]  /*20990*/  FMUL.FTZ R12, R12, R0 ;  /* 0x000000000c0c7220 */ /* 0x000fe20000410000 */
[----:B--2---:R-:W-:Y:S01]  /*209a0*/  FSEL R214, R6, -INF , !P5 ;  /* 0xff80000006d67808 */ /* 0x004fe20006800000 */
[----:B------:R-:W-:Y:S01]  /*209b0*/  IMAD.MOV.U32 R41, RZ, RZ, R211 ;  /* 0x000000ffff297224 */ /* 0x000fe200078e00d3 */
[----:B------:R-:W-:Y:S01]  /*209c0*/  MOV R204, R220 ;  /* 0x000000dc00cc7202 */ /* 0x000fe20000000f00 */
[----:B------:R-:W2:Y:S01]  /*209d0*/  MUFU.TANH R32, R32 ;  /* 0x0000002000207308 */ /* 0x000ea20000002400 */
[----:B------:R-:W-:-:S02]  /*209e0*/  IMAD.MOV.U32 R72, RZ, RZ, R217 ;  /* 0x000000ffff487224 */ /* 0x000fc400078e00d9 */
[----:B------:R-:W-:Y:S01]  /*209f0*/  FMUL.FTZ R6, R14, R0 ;  /* 0x000000000e067220 */ /* 0x000fe20000410000 */
[----:B------:R-:W-:Y:S02]  /*20a00*/  FSEL R217, R19, -INF , !P4 ;  /* 0xff80000013d97808 */ /* 0x000fe40006000000 */
[----:B------:R-:W-:Y:S02]  /*20a10*/  FSEL R211, R18, -INF , !P2 ;  /* 0xff80000012d37808 */ /* 0x000fe40005000000 */
[----:B------:R-:W-:Y:S01]  /*20a20*/  FSEL R220, R17, -INF , !P3 ;  /* 0xff80000011dc7808 */ /* 0x000fe20005800000 */
[----:B------:R-:W3:Y:S01]  /*20a30*/  MUFU.TANH R34, R34 ;  /* 0x0000002200227308 */ /* 0x000ee20000002400 */
[----:B------:R-:W-:Y:S02]  /*20a40*/  ISETP.GE.AND P4, PT, R3, R5, PT ;  /* 0x000000050300720c */ /* 0x000fe40003f86270 */
[C---:B------:R-:W-:Y:S02]  /*20a50*/  ISETP.GE.AND P2, PT, R2.reuse, R7, PT ;  /* 0x000000070200720c */ /* 0x040fe40003f46270 */
[----:B------:R-:W-:-:S03]  /*20a60*/  ISETP.GE.AND P3, PT, R2, R5, PT ;  /* 0x000000050200720c */ /* 0x000fc60003f66270 */
[----:B------:R-:W3:Y:S01]  /*20a70*/  MUFU.TANH R20, R20 ;  /* 0x0000001400147308 */ /* 0x000ee20000002400 */
[----:B------:R-:W-:Y:S01]  /*20a80*/  LOP3.LUT R2, R16, 0xf0, R64, 0xfe, !PT ;  /* 0x000000f010027812 */ /* 0x000fe200078efe40 */
[----:B------:R-:W-:Y:S01]  /*20a90*/  IMAD.MOV.U32 R70, RZ, RZ, R218 ;  /* 0x000000ffff467224 */ /* 0x000fe200078e00da */
[----:B------:R-:W-:Y:S02]  /*20aa0*/  MOV R238, R206 ;  /* 0x000000ce00ee7202 */ /* 0x000fe40000000f00 */
[----:B------:R-:W-:Y:S02]  /*20ab0*/  FSEL R206, R26, -INF , !P6 ;  /* 0xff8000001ace7808 */ /* 0x000fe40007000000 */
[----:B-1----:R-:W-:Y:S01]  /*20ac0*/  FSEL R218, R58, -INF , !P4 ;  /* 0xff8000003ada7808 */ /* 0x002fe20006000000 */
[----:B------:R-:W1:Y:S01]  /*20ad0*/  MUFU.TANH R22, R22 ;  /* 0x0000001600167308 */ /* 0x000e620000002400 */
[----:B----4-:R-:W-:Y:S02]  /*20ae0*/  FSEL R228, R44, -INF , !P2 ;  /* 0xff8000002ce47808 */ /* 0x010fe40005000000 */
[----:B------:R-:W-:-:S02]  /*20af0*/  ISETP.GE.AND P6, PT, R3, R7, PT ;  /* 0x000000070300720c */ /* 0x000fc40003fc6270 */
[----:B------:R-:W-:-:S03]  /*20b00*/  ISETP.GE.AND P4, PT, R2, R7, PT ;  /* 0x000000070200720c */ /* 0x000fc60003f86270 */
[----:B------:R-:W4:Y:S01]  /*20b10*/  MUFU.TANH R12, R12 ;  /* 0x0000000c000c7308 */ /* 0x000f220000002400 */
[----:B------:R-:W-:Y:S02]  /*20b20*/  ISETP.GE.AND P2, PT, R2, R5, PT ;  /* 0x000000050200720c */ /* 0x000fe40003f46270 */
[C---:B------:R-:W-:Y:S02]  /*20b30*/  LOP3.LUT R3, R16.reuse, 0xe8, R64, 0xfe, !PT ;  /* 0x000000e810037812 */ /* 0x040fe400078efe40 */
[----:B------:R-:W-:-:S03]  /*20b40*/  LOP3.LUT R2, R16, R64, RZ, 0xfc, !PT ;  /* 0x0000004010027212 */ /* 0x000fc600078efcff */
[----:B------:R-:W4:Y:S01]  /*20b50*/  MUFU.TANH R6, R6 ;  /* 0x0000000600067308 */ /* 0x000f220000002400 */
[----:B------:R-:W-:Y:S02]  /*20b60*/  FSEL R222, R4, -INF , !P6 ;  /* 0xff80000004de7808 */ /* 0x000fe40007000000 */
[C---:B------:R-:W-:Y:S02]  /*20b70*/  ISETP.GE.AND P5, PT, R3.reuse, R7, PT ;  /* 0x000000070300720c */ /* 0x040fe40003fa6270 */
[----:B------:R-:W-:Y:S01]  /*20b80*/  ISETP.GE.AND P6, PT, R3, R5, PT ;  /* 0x000000050300720c */ /* 0x000fe20003fc6270 */
[----:B------:R-:W-:Y:S01]  /*20b90*/  VIADD R3, R2, 0x1 ;  /* 0x0000000102037836 */ /* 0x000fe20000000000 */
[----:B------:R-:W-:Y:S01]  /*20ba0*/  LOP3.LUT R4, R16, 0xf8, R64, 0xfe, !PT ;  /* 0x000000f810047812 */ /* 0x000fe200078efe40 */
[----:B------:R-:W-:Y:S01]  /*20bb0*/  IMAD.MOV.U32 R106, RZ, RZ, R68 ;  /* 0x000000ffff6a7224 */ /* 0x000fe200078e0044 */
[----:B------:R-:W-:Y:S01]  /*20bc0*/  MOV R68, R232 ;  /* 0x000000e800447202 */ /* 0x000fe20000000f00 */
[----:B------:R-:W-:Y:S01]  /*20bd0*/  IMAD.MOV.U32 R104, RZ, RZ, R229 ;  /* 0x000000ffff687224 */ /* 0x000fe200078e00e5 */
[----:B--2---:R-:W-:Y:S01]  /*20be0*/  FSEL R229, R32, -INF , !P5 ;  /* 0xff80000020e57808 */ /* 0x004fe20006800000 */
[----:B------:R-:W-:Y:S01]  /*20bf0*/  IMAD.MOV.U32 R43, RZ, RZ, R248 ;  /* 0x000000ffff2b7224 */ /* 0x000fe200078e00f8 */
[----:B------:R-:W-:Y:S01]  /*20c00*/  MOV R248, R227 ;  /* 0x000000e300f87202 */ /* 0x000fe20000000f00 */
[----:B------:R-:W-:Y:S01]  /*20c10*/  IMAD.MOV.U32 R105, RZ, RZ, R225 ;  /* 0x000000ffff697224 */ /* 0x000fe200078e00e1 */
[----:B------:R-:W-:Y:S01]  /*20c20*/  FSEL R225, R46, -INF , !P3 ;  /* 0xff8000002ee17808 */ /* 0x000fe20005800000 */
[----:B------:R-:W-:Y:S01]  /*20c30*/  IMAD.MOV.U32 R66, RZ, RZ, R234 ;  /* 0x000000ffff427224 */ /* 0x000fe200078e00ea */
[----:B------:R-:W-:-:S02]  /*20c40*/  ISETP.GE.AND P3, PT, R4, R7, PT ;  /* 0x000000070400720c */ /* 0x000fc40003f66270 */
[----:B------:R-:W-:Y:S01]  /*20c50*/  ISETP.GE.AND P5, PT, R4, R5, PT ;  /* 0x000000050400720c */ /* 0x000fe20003fa6270 */
[----:B------:R-:W-:Y:S01]  /*20c60*/  VIADD R4, R2, 0x9 ;  /* 0x0000000902047836 */ /* 0x000fe20000000000 */
[----:B---3--:R-:W-:Y:S02]  /*20c70*/  FSEL R227, R34, -INF , !P6 ;  /* 0xff80000022e37808 */ /* 0x008fe40007000000 */
[----:B------:R-:W-:Y:S02]  /*20c80*/  FSEL R232, R20, -INF , !P4 ;  /* 0xff80000014e87808 */ /* 0x000fe40006000000 */
[C---:B------:R-:W-:Y:S02]  /*20c90*/  ISETP.GE.AND P6, PT, R3.reuse, R7, PT ;  /* 0x000000070300720c */ /* 0x040fe40003fc6270 */
[----:B------:R-:W-:Y:S01]  /*20ca0*/  ISETP.GE.AND P4, PT, R3, R5, PT ;  /* 0x000000050300720c */ /* 0x000fe20003f86270 */
[----:B------:R-:W-:Y:S02]  /*20cb0*/  VIADD R3, R2, 0x11 ;  /* 0x0000001102037836 */ /* 0x000fe40000000000 */
[----:B------:R-:W-:Y:S01]  /*20cc0*/  IMAD.MOV.U32 R64, RZ, RZ, R70 ;  /* 0x000000ffff407224 */ /* 0x000fe200078e0046 */
[----:B------:R-:W-:Y:S01]  /*20cd0*/  MOV R70, R230 ;  /* 0x000000e600467202 */ /* 0x000fe20000000f00 */
[----:B------:R-:W-:Y:S01]  /*20ce0*/  IMAD.MOV.U32 R42, RZ, RZ, R235 ;  /* 0x000000ffff2a7224 */ /* 0x000fe200078e00eb */
[----:B-1----:R-:W-:Y:S01]  /*20cf0*/  FSEL R230, R22, -INF , !P2 ;  /* 0xff80000016e67808 */ /* 0x002fe20005000000 */
[----:B------:R-:W-:Y:S01]  /*20d00*/  IMAD.MOV.U32 R235, RZ, RZ, R231 ;  /* 0x000000ffffeb7224 */ /* 0x000fe200078e00e7 */
[----:B----4-:R-:W-:-:S02]  /*20d10*/  FSEL R234, R12, -INF , !P3 ;  /* 0xff8000000cea7808 */ /* 0x010fc40005800000 */
[C---:B------:R-:W-:Y:S02]  /*20d20*/  ISETP.GE.AND P2, PT, R4.reuse, R7, PT ;  /* 0x000000070400720c */ /* 0x040fe40003f46270 */
[----:B------:R-:W-:Y:S01]  /*20d30*/  ISETP.GE.AND P3, PT, R4, R5, PT ;  /* 0x000000050400720c */ /* 0x000fe20003f66270 */
[----:B------:R-:W-:Y:S01]  /*20d40*/  FMUL.FTZ R4, R85, R0 ;  /* 0x0000000055047220 */ /* 0x000fe20000410000 */
[----:B------:R-:W-:Y:S02]  /*20d50*/  FSEL R231, R6, -INF , !P5 ;  /* 0xff80000006e77808 */ /* 0x000fe40006800000 */
[----:B------:R-:W-:Y:S02]  /*20d60*/  FSEL R58, R66, -INF , !P6 ;  /* 0xff800000423a7808 */ /* 0x000fe40007000000 */
[C---:B------:R-:W-:Y:S02]  /*20d70*/  ISETP.GE.AND P5, PT, R3.reuse, R7, PT ;  /* 0x000000070300720c */ /* 0x040fe40003fa6270 */
[----:B------:R-:W-:-:S02]  /*20d80*/  ISETP.GE.AND P6, PT, R3, R5, PT ;  /* 0x000000050300720c */ /* 0x000fc40003fc6270 */
[----:B------:R-:W-:Y:S01]  /*20d90*/  IADD3 R3, R2, 0x19, RZ ;  /* 0x0000001902037810 */ /* 0x000fe20007ffe0ff */
[----:B------:R1:W-:Y:S01]  /*20da0*/  MUFU.TANH R10, R4 ;  /* 0x00000004000a7308 */ /* 0x0003e20000002400 */
[----:B------:R-:W-:Y:S02]  /*20db0*/  FSEL R44, R42, -INF , !P4 ;  /* 0xff8000002a2c7808 */ /* 0x000fe40006000000 */
[----:B------:R-:W-:Y:S02]  /*20dc0*/  FSEL R56, R43, -INF , !P2 ;  /* 0xff8000002b387808 */ /* 0x000fe40005000000 */
[C---:B------:R-:W-:Y:S02]  /*20dd0*/  ISETP.GE.AND P4, PT, R3.reuse, R7, PT ;  /* 0x000000070300720c */ /* 0x040fe40003f86270 */
[----:B------:R-:W-:Y:S01]  /*20de0*/  ISETP.GE.AND P2, PT, R3, R5, PT ;  /* 0x000000050300720c */ /* 0x000fe20003f46270 */
[----:B------:R-:W-:Y:S02]  /*20df0*/  VIADD R3, R2, 0x29 ;  /* 0x0000002902037836 */ /* 0x000fe40000000000 */
[----:B------:R-:W-:Y:S01]  /*20e00*/  FMUL.FTZ R6, R87, R0 ;  /* 0x0000000057067220 */ /* 0x000fe20000410000 */
[----:B------:R-:W-:-:S02]  /*20e10*/  FSEL R50, R104, -INF , !P3 ;  /* 0xff80000068327808 */ /* 0x000fc40005800000 */
[----:B------:R-:W-:Y:S01]  /*20e20*/  FSEL R60, R105, -INF , !P5 ;  /* 0xff800000693c7808 */ /* 0x000fe20006800000 */
[----:B-1----:R-:W-:Y:S01]  /*20e30*/  VIADD R4, R2, 0x21 ;  /* 0x0000002102047836 */ /* 0x002fe20000000000 */
[----:B------:R-:W-:Y:S02]  /*20e40*/  FSEL R53, R106, -INF , !P6 ;  /* 0xff8000006a357808 */ /* 0x000fe40007000000 */
[----:B------:R-:W-:Y:S02]  /*20e50*/  FSEL R62, R64, -INF , !P4 ;  /* 0xff800000403e7808 */ /* 0x000fe40006000000 */
[C---:B------:R-:W-:Y:S01]  /*20e60*/  ISETP.GE.AND P3, PT, R4.reuse, R7, PT ;  /* 0x000000070400720c */ /* 0x040fe20003f66270 */
[----:B------:R1:W-:Y:S01]  /*20e70*/  MUFU.TANH R30, R6 ;  /* 0x00000006001e7308 */ /* 0x0003e20000002400 */
[----:B------:R-:W-:Y:S01]  /*20e80*/  ISETP.GE.AND P5, PT, R4, R5, PT ;  /* 0x000000050400720c */ /* 0x000fe20003fa6270 */
[----:B------:R-:W-:Y:S01]  /*20e90*/  VIADD R4, R2, 0x31 ;  /* 0x0000003102047836 */ /* 0x000fe20000000000 */
[----:B------:R-:W-:-:S02]  /*20ea0*/  ISETP.GE.AND P6, PT, R3, R7, PT ;  /* 0x000000070300720c */ /* 0x000fc40003fc6270 */
[----:B------:R-:W-:Y:S02]  /*20eb0*/  ISETP.GE.AND P4, PT, R3, R5, PT ;  /* 0x000000050300720c */ /* 0x000fe40003f86270 */
[----:B------:R-:W-:Y:S02]  /*20ec0*/  IADD3 R3, R2, 0x39, RZ ;  /* 0x0000003902037810 */ /* 0x000fe40007ffe0ff */
[----:B------:R-:W-:Y:S01]  /*20ed0*/  FSEL R66, R68, -INF , !P3 ;  /* 0xff80000044427808 */ /* 0x000fe20005800000 */
[-C--:B------:R-:W-:Y:S01]  /*20ee0*/  FMUL.FTZ R8, R89, R0.reuse ;  /* 0x0000000059087220 */ /* 0x080fe20000410000 */
[----:B------:R-:W-:Y:S02]  /*20ef0*/  FSEL R52, R40, -INF , !P5 ;  /* 0xff80000028347808 */ /* 0x000fe40006800000 */
[----:B------:R-:W-:Y:S01]  /*20f00*/  FSEL R68, R41, -INF , !P6 ;  /* 0xff80000029447808 */ /* 0x000fe20007000000 */
[----:B-1----:R-:W-:Y:S01]  /*20f10*/  FMUL.FTZ R6, R81, R0 ;  /* 0x0000000051067220 */ /* 0x002fe20000410000 */
[----:B------:R-:W-:-:S02]  /*20f20*/  FSEL R49, R70, -INF , !P2 ;  /* 0xff80000046317808 */ /* 0x000fc40005000000 */
[C---:B------:R-:W-:Y:S01]  /*20f30*/  ISETP.GE.AND P5, PT, R3.reuse, R7, PT ;  /* 0x000000070300720c */ /* 0x040fe20003fa6270 */
[----:B------:R1:W-:Y:S01]  /*20f40*/  MUFU.TANH R9, R6 ;  /* 0x0000000600097308 */ /* 0x0003e20000002400 */
[----:B------:R-:W-:Y:S01]  /*20f50*/  ISETP.GE.AND P6, PT, R3, R5, PT ;  /* 0x000000050300720c */ /* 0x000fe20003fc6270 */
[----:B------:R-:W-:Y:S01]  /*20f60*/  VIADD R3, R2, 0x41 ;  /* 0x0000004102037836 */ /* 0x000fe20000000000 */
[C---:B------:R-:W-:Y:S02]  /*20f70*/  ISETP.GE.AND P2, PT, R4.reuse, R7, PT ;  /* 0x000000070400720c */ /* 0x040fe40003f46270 */
[----:B------:R-:W-:Y:S01]  /*20f80*/  ISETP.GE.AND P3, PT, R4, R5, PT ;  /* 0x000000050400720c */ /* 0x000fe20003f66270 */
[----:B------:R-:W-:Y:S01]  /*20f90*/  FMUL.FTZ R4, R77, R0 ;  /* 0x000000004d047220 */ /* 0x000fe20000410000 */
[----:B------:R-:W-:Y:S01]  /*20fa0*/  FSEL R48, R196, -INF , !P4 ;  /* 0xff800000c4307808 */ /* 0x000fe20006000000 */
[----:B------:R2:W3:Y:S01]  /*20fb0*/  MUFU.TANH R32, R8 ;  /* 0x0000000800207308 */ /* 0x0004e20000002400 */
[----:B------:R-:W-:-:S02]  /*20fc0*/  FSEL R76, R72, -INF , !P2 ;  /* 0xff800000484c7808 */ /* 0x000fc40005000000 */
[C---:B------:R-:W-:Y:S02]  /*20fd0*/  ISETP.GE.AND P4, PT, R3.reuse, R7, PT ;  /* 0x000000070300720c */ /* 0x040fe40003f86270 */
[----:B------:R-:W-:Y:S01]  /*20fe0*/  ISETP.GE.AND P2, PT, R3, R5, PT ;  /* 0x000000050300720c */ /* 0x000fe20003f46270 */
[-C--:B-1----:R-:W-:Y:S02]  /*20ff0*/  FMUL.FTZ R6, R83, R0.reuse ;  /* 0x0000000053067220 */ /* 0x082fe40000410000 */
[----:B------:R1:W-:Y:S01]  /*21000*/  MUFU.TANH R28, R4 ;  /* 0x00000004001c7308 */ /* 0x0003e20000002400 */
[----:B------:R-:W-:Y:S02]  /*21010*/  VIADD R3, R2, 0x51 ;  /* 0x0000005102037836 */ /* 0x000fe40000000000 */
[----:B--2---:R-:W-:-:S05]  /*21020*/  FMUL.FTZ R8, R91, R0 ;  /* 0x000000005b087220 */ /* 0x004fca0000410000 */
[----:B------:R2:W-:Y:S01]  /*21030*/  MUFU.TANH R29, R6 ;  /* 0x00000006001d7308 */ /* 0x0005e20000002400 */
[----:B------:R-:W-:Y:S02]  /*21040*/  FSEL R51, R242, -INF , !P6 ;  /* 0xff800000f2337808 */ /* 0x000fe40007000000 */
[----:B------:R-:W-:Y:S02]  /*21050*/  FSEL R81, R243, -INF , !P4 ;  /* 0xff800000f3517808 */ /* 0x000fe40006000000 */
[C---:B------:R-:W-:Y:S01]  /*21060*/  ISETP.GE.AND P6, PT, R3.reuse, R7, PT ;  /* 0x000000070300720c */ /* 0x040fe20003fc6270 */
[----:B-1----:R-:W-:Y:S02]  /*21070*/  VIADD R4, R2, 0x49 ;  /* 0x0000004902047836 */ /* 0x002fe40000000000 */
[----:B------:R-:W1:Y:S01]  /*21080*/  MUFU.TANH R31, R8 ;  /* 0x00000008001f7308 */ /* 0x000e620000002400 */
[----:B------:R-:W-:Y:S01]  /*21090*/  ISETP.GE.AND P4, PT, R3, R5, PT ;  /* 0x000000050300720c */ /* 0x000fe20003f86270 */
[----:B--2---:R-:W-:Y:S01]  /*210a0*/  FMUL.FTZ R6, R79, R0 ;  /* 0x000000004f067220 */ /* 0x004fe20000410000 */
[----:B------:R-:W-:Y:S01]  /*210b0*/  FSEL R79, R240, -INF , !P5 ;  /* 0xff800000f04f7808 */ /* 0x000fe20006800000 */
[----:B------:R-:W-:-:S04]  /*210c0*/  VIADD R3, R2, 0x61 ;  /* 0x0000006102037836 */ /* 0x000fc80000000000 */
[----:B------:R2:W4:Y:S01]  /*210d0*/  MUFU.TANH R8, R6 ;  /* 0x0000000600087308 */ /* 0x0005220000002400 */
[----:B------:R-:W-:Y:S02]  /*210e0*/  FSEL R46, R238, -INF , !P3 ;  /* 0xff800000ee2e7808 */ /* 0x000fe40005800000 */
[C---:B------:R-:W-:Y:S02]  /*210f0*/  ISETP.GE.AND P5, PT, R4.reuse, R5, PT ;  /* 0x000000050400720c */ /* 0x040fe40003fa6270 */
[----:B------:R-:W-:Y:S02]  /*21100*/  ISETP.GE.AND P3, PT, R4, R7, PT ;  /* 0x000000070400720c */ /* 0x000fe40003f66270 */
[----:B------:R-:W-:Y:S02]  /*21110*/  IADD3 R4, R2, 0x59, RZ ;  /* 0x0000005902047810 */ /* 0x000fe40007ffe0ff */
[----:B------:R-:W-:Y:S02]  /*21120*/  FSEL R55, R235, -INF , !P5 ;  /* 0xff800000eb377808 */ /* 0x000fe40006800000 */
[----:B------:R-:W-:Y:S01]  /*21130*/  FSEL R85, R204, -INF , !P6 ;  /* 0xff800000cc557808 */ /* 0x000fe20007000000 */
[----:B--2---:R-:W-:Y:S01]  /*21140*/  FMUL.FTZ R6, R73, R0 ;  /* 0x0000000049067220 */ /* 0x004fe20000410000 */
[----:B------:R-:W-:-:S03]  /*21150*/  FSEL R54, R252, -INF , !P2 ;  /* 0xff800000fc367808 */ /* 0x000fc60005000000 */
[----:B------:R2:W4:Y:S01]  /*21160*/  MUFU.TANH R27, R6 ;  /* 0x00000006001b7308 */ /* 0x0005220000002400 */
[----:B------:R-:W-:Y:S02]  /*21170*/  FSEL R83, R233, -INF , !P3 ;  /* 0xff800000e9537808 */ /* 0x000fe40005800000 */
[C---:B------:R-:W-:Y:S02]  /*21180*/  ISETP.GE.AND P5, PT, R3.reuse, R7, PT ;  /* 0x000000070300720c */ /* 0x040fe40003fa6270 */
[----:B------:R-:W-:Y:S01]  /*21190*/  ISETP.GE.AND P6, PT, R3, R5, PT ;  /* 0x000000050300720c */ /* 0x000fe20003fc6270 */
[----:B------:R-:W-:Y:S01]  /*211a0*/  VIADD R3, R2, 0x69 ;  /* 0x0000006902037836 */ /* 0x000fe20000000000 */
[C---:B------:R-:W-:Y:S02]  /*211b0*/  ISETP.GE.AND P2, PT, R4.reuse, R7, PT ;  /* 0x000000070400720c */ /* 0x040fe40003f46270 */
[----:B------:R-:W-:Y:S01]  /*211c0*/  ISETP.GE.AND P3, PT, R4, R5, PT ;  /* 0x000000050400720c */ /* 0x000fe20003f66270 */
[-C--:B------:R-:W-:Y:S01]  /*211d0*/  FMUL.FTZ R4, R69, R0.reuse ;  /* 0x0000000045047220 */ /* 0x080fe20000410000 */
[----:B------:R-:W-:Y:S01]  /*211e0*/  FSEL R64, R248, -INF , !P4 ;  /* 0xff800000f8407808 */ /* 0x000fe20006000000 */
[----:B--2---:R-:W-:Y:S01]  /*211f0*/  FMUL.FTZ R6, R75, R0 ;  /* 0x000000004b067220 */ /* 0x004fe20000410000 */
[----:B------:R-:W-:-:S03]  /*21200*/  FSEL R86, R249, -INF , !P2 ;  /* 0xff800000f9567808 */ /* 0x000fc60005000000 */
[----:B------:R2:W4:Y:S01]  /*21210*/  MUFU.TANH R26, R6 ;  /* 0x00000006001a7308 */ /* 0x0005220000002400 */
[C---:B------:R-:W-:Y:S02]  /*21220*/  ISETP.GE.AND P4, PT, R3.reuse, R7, PT ;  /* 0x000000070300720c */ /* 0x040fe40003f86270 */
[----:B------:R-:W-:Y:S02]  /*21230*/  ISETP.GE.AND P2, PT, R3, R5, PT ;  /* 0x000000050300720c */ /* 0x000fe40003f46270 */
[----:B------:R-:W-:-:S03]  /*21240*/  IADD3 R3, R2, 0x79, RZ ;  /* 0x0000007902037810 */ /* 0x000fc60007ffe0ff */
[----:B------:R3:W4:Y:S01]  /*21250*/  MUFU.TANH R22, R4 ;  /* 0x0000000400167308 */ /* 0x0007220000002400 */
[----:B------:R-:W-:Y:S01]  /*21260*/  FSEL R90, R224, -INF , !P4 ;  /* 0xff800000e05a7808 */ /* 0x000fe20006000000 */
[----:B--2---:R-:W-:Y:S01]  /*21270*/  FMUL.FTZ R6, R71, R0 ;  /* 0x0000000047067220 */ /* 0x004fe20000410000 */
[----:B------:R-:W-:-:S05]  /*21280*/  FSEL R72, R250, -INF , !P3 ;  /* 0xff800000fa487808 */ /* 0x000fca0005800000 */
[----:B------:R2:W4:Y:S01]  /*21290*/  MUFU.TANH R20, R6 ;  /* 0x0000000600147308 */ /* 0x0005220000002400 */
[----:B---3--:R-:W-:Y:S01]  /*212a0*/  VIADD R4, R2, 0x71 ;  /* 0x0000007102047836 */ /* 0x008fe20000000000 */
[----:B------:R-:W-:Y:S02]  /*212b0*/  FSEL R88, R251, -INF , !P5 ;  /* 0xff800000fb587808 */ /* 0x000fe40006800000 */
[----:B------:R-:W-:Y:S02]  /*212c0*/  ISETP.GE.AND P4, PT, R3, R5, PT ;  /* 0x000000050300720c */ /* 0x000fe40003f86270 */
[C---:B------:R-:W-:Y:S02]  /*212d0*/  ISETP.GE.AND P3, PT, R4.reuse, R7, PT ;  /* 0x000000070400720c */ /* 0x040fe40003f66270 */
[----:B------:R-:W-:Y:S01]  /*212e0*/  ISETP.GE.AND P5, PT, R4, R5, PT ;  /* 0x000000050400720c */ /* 0x000fe20003fa6270 */
[----:B------:R-:W-:Y:S02]  /*212f0*/  VIADD R4, R2, 0x81 ;  /* 0x0000008102047836 */ /* 0x000fe40000000000 */
[----:B--2---:R-:W-:Y:S01]  /*21300*/  FMUL.FTZ R6, R65, R0 ;  /* 0x0000000041067220 */ /* 0x004fe20000410000 */
[----:B------:R-:W-:-:S02]  /*21310*/  FSEL R65, R226, -INF , !P6 ;  /* 0xff800000e2417808 */ /* 0x000fc40007000000 */
[-C--:B------:R-:W-:Y:S01]  /*21320*/  ISETP.GE.AND P6, PT, R3, R7.reuse, PT ;  /* 0x000000070300720c */ /* 0x080fe20003fc6270 */
[----:B------:R-:W-:Y:S01]  /*21330*/  VIADD R3, R2, 0x89 ;  /* 0x0000008902037836 */ /* 0x000fe20000000000 */
[----:B------:R2:W3:Y:S01]  /*21340*/  MUFU.TANH R18, R6 ;  /* 0x0000000600127308 */ /* 0x0004e20000002400 */
[----:B------:R-:W-:Y:S02]  /*21350*/  FSEL R82, R219, -INF , !P5 ;  /* 0xff800000db527808 */ /* 0x000fe40006800000 */
[----:B------:R-:W-:Y:S02]  /*21360*/  FSEL R93, R216, -INF , !P6 ;  /* 0xff800000d85d7808 */ /* 0x000fe40007000000 */
[----:B------:R-:W-:Y:S02]  /*21370*/  FSEL R92, R221, -INF , !P3 ;  /* 0xff800000dd5c7808 */ /* 0x000fe40005800000 */
[C---:B------:R-:W-:Y:S02]  /*21380*/  ISETP.GE.AND P5, PT, R3.reuse, R7, PT ;  /* 0x000000070300720c */ /* 0x040fe40003fa6270 */
[-C--:B------:R-:W-:Y:S01]  /*21390*/  ISETP.GE.AND P6, PT, R3, R5.reuse, PT ;  /* 0x000000050300720c */ /* 0x080fe20003fc6270 */
[----:B------:R-:W-:Y:S01]  /*213a0*/  VIADD R3, R2, 0x91 ;  /* 0x0000009102037836 */ /* 0x000fe20000000000 */
[----:B------:R-:W-:Y:S01]  /*213b0*/  ISETP.GE.AND P3, PT, R4, R5, PT ;  /* 0x000000050400720c */ /* 0x000fe20003f66270 */
[----:B--2---:R-:W-:Y:S01]  /*213c0*/  FMUL.FTZ R6, R67, R0 ;  /* 0x0000000043067220 */ /* 0x004fe20000410000 */
[----:B------:R-:W-:-:S02]  /*213d0*/  FSEL R67, R223, -INF , !P2 ;  /* 0xff800000df437808 */ /* 0x000fc40005000000 */
[-C--:B------:R-:W-:Y:S01]  /*213e0*/  ISETP.GE.AND P2, PT, R4, R7.reuse, PT ;  /* 0x000000070400720c */ /* 0x080fe20003f46270 */
[----:B------:R-:W-:Y:S01]  /*213f0*/  FMUL.FTZ R4, R61, R0 ;  /* 0x000000003d047220 */ /* 0x000fe20000410000 */
[----:B------:R2:W3:Y:S01]  /*21400*/  MUFU.TANH R19, R6 ;  /* 0x0000000600137308 */ /* 0x0004e20000002400 */
[----:B------:R-:W-:Y:S02]  /*21410*/  FSEL R84, R213, -INF , !P4 ;  /* 0xff800000d5547808 */ /* 0x000fe40006000000 */
[----:B------:R-:W-:Y:S02]  /*21420*/  FSEL R95, R212, -INF , !P2 ;  /* 0xff800000d45f7808 */ /* 0x000fe40005000000 */
[C---:B------:R-:W-:Y:S02]  /*21430*/  ISETP.GE.AND P4, PT, R3.reuse, R7, PT ;  /* 0x000000070300720c */ /* 0x040fe40003f86270 */
[----:B------:R-:W-:Y:S01]  /*21440*/  ISETP.GE.AND P2, PT, R3, R5, PT ;  /* 0x000000050300720c */ /* 0x000fe20003f46270 */
[----:B------:R1:W3:Y:S01]  /*21450*/  MUFU.TANH R17, R4 ;  /* 0x0000000400117308 */ /* 0x0002e20000002400 */
[----:B------:R-:W-:Y:S01]  /*21460*/  VIADD R3, R2, 0xa1 ;  /* 0x000000a102037836 */ /* 0x000fe20000000000 */
[----:B------:R-:W-:-:S02]  /*21470*/  FSEL R87, R208, -INF , !P3 ;  /* 0xff800000d0577808 */ /* 0x000fc40005800000 */
[----:B------:R-:W-:Y:S01]  /*21480*/  FSEL R102, R203, -INF , !P5 ;  /* 0xff800000cb667808 */ /* 0x000fe20006800000 */
[----:B--2---:R-:W-:Y:S01]  /*21490*/  FMUL.FTZ R6, R63, R0 ;  /* 0x000000003f067220 */ /* 0x004fe20000410000 */
[----:B------:R-:W-:-:S03]  /*214a0*/  FSEL R89, R202, -INF , !P6 ;  /* 0xff800000ca597808 */ /* 0x000fc60007000000 */
[----:B------:R2:W3:Y:S01]  /*214b0*/  MUFU.TANH R14, R6 ;  /* 0x00000006000e7308 */ /* 0x0004e20000002400 */
[----:B-1----:R-:W-:Y:S02]  /*214c0*/  IADD3 R4, R2, 0x99, RZ ;  /* 0x0000009902047810 */ /* 0x002fe40007ffe0ff */
[----:B------:R-:W-:Y:S02]  /*214d0*/  FSEL R104, R197, -INF , !P4 ;  /* 0xff800000c5687808 */ /* 0x000fe40006000000 */
[C---:B------:R-:W-:Y:S02]  /*214e0*/  ISETP.GE.AND P3, PT, R4.reuse, R7, PT ;  /* 0x000000070400720c */ /* 0x040fe40003f66270 */
[----:B------:R-:W-:Y:S01]  /*214f0*/  ISETP.GE.AND P5, PT, R4, R5, PT ;  /* 0x000000050400720c */ /* 0x000fe20003fa6270 */
[C---:B------:R-:W-:Y:S01]  /*21500*/  VIADD R4, R2.reuse, 0xa9 ;  /* 0x000000a902047836 */ /* 0x040fe20000000000 */
[C---:B------:R-:W-:Y:S02]  /*21510*/  ISETP.GE.AND P6, PT, R3.reuse, R7, PT ;  /* 0x000000070300720c */ /* 0x040fe40003fc6270 */
[----:B------:R-:W-:Y:S01]  /*21520*/  ISETP.GE.AND P4, PT, R3, R5, PT ;  /* 0x000000050300720c */ /* 0x000fe20003f86270 */
[----:B--2---:R-:W-:Y:S01]  /*21530*/  FMUL.FTZ R6, R57, R0 ;  /* 0x0000000039067220 */ /* 0x004fe20000410000 */
[----:B------:R-:W-:Y:S01]  /*21540*/  VIADD R3, R2, 0xb1 ;  /* 0x000000b102037836 */ /* 0x000fe20000000000 */
[----:B------:R-:W-:-:S02]  /*21550*/  FSEL R91, R194, -INF , !P2 ;  /* 0xff800000c25b7808 */ /* 0x000fc40005000000 */
[----:B------:R1:W2:Y:S01]  /*21560*/  MUFU.TANH R12, R6 ;  /* 0x00000006000c7308 */ /* 0x0002a20000002400 */
[----:B------:R-:W-:Y:S02]  /*21570*/  FSEL R105, R32, -INF , !P3 ;  /* 0xff80000020697808 */ /* 0x000fe40005800000 */
[C---:B------:R-:W-:Y:S02]  /*21580*/  ISETP.GE.AND P2, PT, R4.reuse, R7, PT ;  /* 0x000000070400720c */ /* 0x040fe40003f46270 */
[----:B------:R-:W-:Y:S01]  /*21590*/  ISETP.GE.AND P3, PT, R4, R5, PT ;  /* 0x000000050400720c */ /* 0x000fe20003f66270 */
[----:B------:R-:W-:Y:S01]  /*215a0*/  FMUL.FTZ R4, R45, R0 ;  /* 0x000000002d047220 */ /* 0x000fe20000410000 */
[----:B------:R-:W-:Y:S02]  /*215b0*/  FSEL R94, R31, -INF , !P5 ;  /* 0xff8000001f5e7808 */ /* 0x000fe40006800000 */
[----:B------:R-:W-:Y:S02]  /*215c0*/  FSEL R125, R10, -INF , !P6 ;  /* 0xff8000000a7d7808 */ /* 0x000fe40007000000 */
[----:B------:R-:W-:-:S02]  /*215d0*/  ISETP.GE.AND P5, PT, R3, R7, PT ;  /* 0x000000070300720c */ /* 0x000fc40003fa6270 */
[----:B------:R-:W-:Y:S01]  /*215e0*/  ISETP.GE.AND P6, PT, R3, R5, PT ;  /* 0x000000050300720c */ /* 0x000fe20003fc6270 */
[----:B-1----:R-:W-:Y:S01]  /*215f0*/  FMUL.FTZ R6, R59, R0 ;  /* 0x000000003b067220 */ /* 0x002fe20000410000 */
[----:B------:R-:W-:-:S03]  /*21600*/  IADD3 R3, R2, 0xb9, RZ ;  /* 0x000000b902037810 */ /* 0x000fc60007ffe0ff */
[----:B------:R1:W-:Y:S01]  /*21610*/  MUFU.TANH R11, R6 ;  /* 0x00000006000b7308 */ /* 0x0003e20000002400 */
[----:B------:R-:W-:Y:S02]  /*21620*/  FSEL R101, R30, -INF , !P4 ;  /* 0xff8000001e657808 */ /* 0x000fe40006000000 */
[----:B------:R-:W-:Y:S02]  /*21630*/  FSEL R131, R9, -INF , !P2 ;  /* 0xff80000009837808 */ /* 0x000fe40005000000 */
[C---:B------:R-:W-:Y:S02]  /*21640*/  ISETP.GE.AND P4, PT, R3.reuse, R7, PT ;  /* 0x000000070300720c */ /* 0x040fe40003f86270 */
[----:B------:R-:W-:Y:S01]  /*21650*/  ISETP.GE.AND P2, PT, R3, R5, PT ;  /* 0x000000050300720c */ /* 0x000fe20003f46270 */
[----:B------:R4:W-:Y:S01]  /*21660*/  MUFU.TANH R10, R4 ;  /* 0x00000004000a7308 */ /* 0x0009e20000002400 */
[----:B------:R-:W-:Y:S01]  /*21670*/  VIADD R3, R2, 0xc9 ;  /* 0x000000c902037836 */ /* 0x000fe20000000000 */
[----:B------:R-:W-:Y:S01]  /*21680*/  FSEL R103, R29, -INF , !P3 ;  /* 0xff8000001d677808 */ /* 0x000fe20005800000 */
[----:B-1----:R-:W-:Y:S01]  /*21690*/  FMUL.FTZ R6, R47, R0 ;  /* 0x000000002f067220 */ /* 0x002fe20000410000 */
[----:B------:R-:W-:-:S04]  /*216a0*/  FSEL R194, R28, -INF , !P5 ;  /* 0xff8000001cc27808 */ /* 0x000fc80006800000 */
[----:B------:R1:W-:Y:S01]  /*216b0*/  MUFU.TANH R9, R6 ;  /* 0x0000000600097308 */ /* 0x0003e20000002400 */
[----:B----4-:R-:W-:Y:S01]  /*216c0*/  VIADD R4, R2, 0xc1 ;  /* 0x000000c102047836 */ /* 0x010fe20000000000 */
[----:B------:R-:W-:Y:S01]  /*216d0*/  FSEL R106, R8, -INF , !P6 ;  /* 0xff800000086a7808 */ /* 0x000fe20007000000 */
[-C--:B------:R-:W-:Y:S01]  /*216e0*/  FMUL.FTZ R23, R23, R0.reuse ;  /* 0x0000000017177220 */ /* 0x080fe20000410000 */
[----:B------:R-:W-:Y:S02]  /*216f0*/  FSEL R196, R27, -INF , !P4 ;  /* 0xff8000001bc47808 */ /* 0x000fe40006000000 */
[C---:B------:R-:W-:Y:S02]  /*21700*/  ISETP.GE.AND P3, PT, R4.reuse, R7, PT ;  /* 0x000000070400720c */ /* 0x040fe40003f66270 */
[----:B------:R-:W-:Y:S01]  /*21710*/  ISETP.GE.AND P5, PT, R4, R5, PT ;  /* 0x000000050400720c */ /* 0x000fe20003fa6270 */
[----:B------:R-:W-:Y:S01]  /*21720*/  VIADD R4, R2, 0xd1 ;  /* 0x000000d102047836 */ /* 0x000fe20000000000 */
[----:B------:R-:W-:Y:S01]  /*21730*/  ISETP.GE.AND P6, PT, R3, R7, PT ;  /* 0x000000070300720c */ /* 0x000fe20003fc6270 */
[----:B-1----:R-:W-:Y:S01]  /*21740*/  FMUL.FTZ R6, R33, R0 ;  /* 0x0000000021067220 */ /* 0x002fe20000410000 */
[----:B------:R-:W-:-:S02]  /*21750*/  ISETP.GE.AND P4, PT, R3, R5, PT ;  /* 0x000000050300720c */ /* 0x000fc40003f86270 */
[----:B------:R-:W-:Y:S01]  /*21760*/  IADD3 R3, R2, 0xd9, RZ ;  /* 0x000000d902037810 */ /* 0x000fe20007ffe0ff */
[----:B------:R1:W4:Y:S01]  /*21770*/  MUFU.TANH R8, R6 ;  /* 0x0000000600087308 */ /* 0x0003220000002400 */
[----:B------:R-:W-:Y:S02]  /*21780*/  FSEL R128, R26, -INF , !P2 ;  /* 0xff8000001a807808 */ /* 0x000fe40005000000 */
[----:B------:R-:W-:Y:S02]  /*21790*/  FSEL R202, R22, -INF , !P3 ;  /* 0xff80000016ca7808 */ /* 0x000fe40005800000 */
[----:B------:R-:W-:Y:S02]  /*217a0*/  FSEL R174, R20, -INF , !P5 ;  /* 0xff80000014ae7808 */ /* 0x000fe40006800000 */
[----:B---3--:R-:W-:Y:S01]  /*217b0*/  FSEL R203, R18, -INF , !P6 ;  /* 0xff80000012cb7808 */ /* 0x008fe20007000000 */
[----:B------:R-:W3:Y:S01]  /*217c0*/  MUFU.TANH R23, R23 ;  /* 0x0000001700177308 */ /* 0x000ee20000002400 */
[----:B------:R-:W-:-:S02]  /*217d0*/  ISETP.GE.AND P2, PT, R4, R7, PT ;  /* 0x000000070400720c */ /* 0x000fc40003f46270 */
[----:B------:R-:W-:Y:S01]  /*217e0*/  ISETP.GE.AND P3, PT, R4, R5, PT ;  /* 0x000000050400720c */ /* 0x000fe20003f66270 */
[C---:B------:R-:W-:Y:S01]  /*217f0*/  VIADD R4, R2.reuse, 0xe1 ;  /* 0x000000e102047836 */ /* 0x040fe20000000000 */
[C---:B------:R-:W-:Y:S02]  /*21800*/  ISETP.GE.AND P5, PT, R3.reuse, R7, PT ;  /* 0x000000070300720c */ /* 0x040fe40003fa6270 */
[----:B------:R-:W-:Y:S01]  /*21810*/  ISETP.GE.AND P6, PT, R3, R5, PT ;  /* 0x000000050300720c */ /* 0x000fe20003fc6270 */
[----:B------:R-:W-:Y:S02]  /*21820*/  VIADD R3, R2, 0xe9 ;  /* 0x000000e902037836 */ /* 0x000fe40000000000 */
[-C--:B-1----:R-:W-:Y:S01]  /*21830*/  FMUL.FTZ R6, R35, R0.reuse ;  /* 0x0000000023067220 */ /* 0x082fe20000410000 */
[----:B------:R-:W-:Y:S01]  /*21840*/  FMUL.FTZ R21, R21, R0 ;  /* 0x0000000015157220 */ /* 0x000fe20000410000 */
[----:B------:R-:W-:Y:S02]  /*21850*/  FSEL R197, R19, -INF , !P4 ;  /* 0xff80000013c57808 */ /* 0x000fe40006000000 */
[----:B------:R-:W-:-:S02]  /*21860*/  FSEL R208, R17, -INF , !P2 ;  /* 0xff80000011d07808 */ /* 0x000fc40005000000 */
[----:B------:R-:W-:Y:S02]  /*21870*/  FSEL R204, R14, -INF , !P3 ;  /* 0xff8000000ecc7808 */ /* 0x000fe40005800000 */
[----:B--2---:R-:W-:Y:S02]  /*21880*/  FSEL R212, R12, -INF , !P5 ;  /* 0xff8000000cd47808 */ /* 0x004fe40006800000 */
[C---:B------:R-:W-:Y:S02]  /*21890*/  ISETP.GE.AND P4, PT, R4.reuse, R7, PT ;  /* 0x000000070400720c */ /* 0x040fe40003f86270 */
[----:B------:R-:W-:Y:S01]  /*218a0*/  ISETP.GE.AND P2, PT, R4, R5, PT ;  /* 0x000000050400720c */ /* 0x000fe20003f46270 */
[-C--:B------:R-:W-:Y:S01]  /*218b0*/  FMUL.FTZ R4, R13, R0.reuse ;  /* 0x000000000d047220 */ /* 0x080fe20000410000 */
[C---:B------:R-:W-:Y:S02]  /*218c0*/  ISETP.GE.AND P3, PT, R3.reuse, R7, PT ;  /* 0x000000070300720c */ /* 0x040fe40003f66270 */
[----:B------:R-:W-:Y:S01]  /*218d0*/  ISETP.GE.AND P5, PT, R3, R5, PT ;  /* 0x000000050300720c */ /* 0x000fe20003fa6270 */
[----:B------:R-:W-:Y:S01]  /*218e0*/  FMUL.FTZ R3, R15, R0 ;  /* 0x000000000f037220 */ /* 0x000fe20000410000 */
[----:B------:R-:W-:Y:S01]  /*218f0*/  VIADD R0, R2, 0xf1 ;  /* 0x000000f102007836 */ /* 0x000fe20000000000 */
[----:B------:R-:W1:Y:S01]  /*21900*/  MUFU.TANH R6, R6 ;  /* 0x0000000600067308 */ /* 0x000e620000002400 */
[----:B----4-:R-:W-:-:S03]  /*21910*/  FSEL R221, R8, -INF , !P3 ;  /* 0xff80000008dd7808 */ /* 0x010fc60005800000 */
[----:B------:R-:W-:-:S04]  /*21920*/  ISETP.GE.AND P3, PT, R0, R5, PT ;  /* 0x000000050000720c */ /* 0x000fc80003f66270 */
[----:B------:R-:W2:Y:S01]  /*21930*/  MUFU.TANH R21, R21 ;  /* 0x0000001500157308 */ /* 0x000ea20000002400 */
[----:B---3--:R-:W-:Y:S02]  /*21940*/  FSEL R224, R23, -INF , !P3 ;  /* 0xff80000017e07808 */ /* 0x008fe40005800000 */
[----:B------:R-:W-:-:S05]  /*21950*/  ISETP.GT.AND P3, PT, R245, R244, PT ;  /* 0x000000f4f500720c */ /* 0x000fca0003f64270 */
[----:B------:R-:W3:Y:S01]  /*21960*/  MUFU.TANH R4, R4 ;  /* 0x0000000400047308 */ /* 0x000ee20000002400 */
[----:B------:R-:W-:-:S07]  /*21970*/  FSEL R213, R11, -INF , !P6 ;  /* 0xff8000000bd57808 */ /* 0x000fce0007000000 */
[----:B------:R-:W4:Y:S01]  /*21980*/  MUFU.TANH R3, R3 ;  /* 0x0000000300037308 */ /* 0x000f220000002400 */
[----:B------:R-:W-:Y:S02]  /*21990*/  FSEL R219, R10, -INF , !P4 ;  /* 0xff8000000adb7808 */ /* 0x000fe40006000000 */
[----:B------:R-:W-:Y:S01]  /*219a0*/  FSEL R216, R9, -INF , !P2 ;  /* 0xff80000009d87808 */ /* 0x000fe20005000000 */
[----:B------:R-:W-:Y:S01]  /*219b0*/  BAR.SYNC.DEFER_BLOCKING 0x0 ;  /* 0x0000000000007b1d */ /* 0x000fe20000010000 */
[C---:B------:R-:W-:Y:S02]  /*219c0*/  ISETP.GE.AND P6, PT, R2.reuse, R7, PT ;  /* 0x000000070200720c */ /* 0x040fe40003fc6270 */
[----:B------:R-:W-:Y:S02]  /*219d0*/  ISETP.GE.AND P4, PT, R2, R5, PT ;  /* 0x000000050200720c */ /* 0x000fe40003f86270 */
[----:B------:R-:W-:Y:S02]  /*219e0*/  ISETP.GE.AND P2, PT, R0, R7, PT ;  /* 0x000000070000720c */ /* 0x000fe40003f46270 */
[----:B------:R-:W-:-:S02]  /*219f0*/  IADD3 R2, R2, 0xf9, RZ ;  /* 0x000000f902027810 */ /* 0x000fc40007ffe0ff */
[----:B-1----:R-:W-:Y:S02]  /*21a00*/  FSEL R223, R6, -INF , !P5 ;  /* 0xff80000006df7808 */ /* 0x002fe40006800000 */
[----:B--2---:R-:W-:Y:S01]  /*21a10*/  FSEL R226, R21, -INF , !P2 ;  /* 0xff80000015e27808 */ /* 0x004fe20005000000 */
[----:B------:R-:W-:Y:S01]  /*21a20*/  BSSY B1, `(.L_x_2176) ;  /* 0x00000ff000017945 */ /* 0x000fe20003800000 */
[C---:B------:R-:W-:Y:S02]  /*21a30*/  ISETP.GE.AND P5, PT, R2.reuse, R7, PT ;  /* 0x000000070200720c */ /* 0x040fe40003fa6270 */
[----:B------:R-:W-:Y:S01]  /*21a40*/  ISETP.GE.AND P2, PT, R2, R5, PT ;  /* 0x000000050200720c */ /* 0x000fe20003f46270 */
[----:B------:R-:W-:Y:S01]  /*21a50*/  IMAD.MOV.U32 R235, RZ, RZ, R114 ;  /* 0x000000ffffeb7224 */ /* 0x000fe200078e0072 */
[----:B------:R-:W-:Y:S01]  /*21a60*/  FSEL R43, R246, -INF , !P6 ;  /* 0xff800000f62b7808 */ /* 0x000fe20007000000 */
[----:B------:R-:W-:Y:S01]  /*21a70*/  IMAD.MOV.U32 R233, RZ, RZ, R115 ;  /* 0x000000ffffe97224 */ /* 0x000fe200078e0073 */
[----:B---3--:R-:W-:-:S02]  /*21a80*/  FSEL R114, R4, -INF , !P5 ;  /* 0xff80000004727808 */ /* 0x008fc40006800000 */
[----:B------:R-:W-:Y:S02]  /*21a90*/  FSEL R42, R247, -INF , !P4 ;  /* 0xff800000f72a7808 */ /* 0x000fe40006000000 */
[----:B----4-:R-:W-:Y:S01]  /*21aa0*/  FSEL R115, R3, -INF , !P2 ;  /* 0xff80000003737808 */ /* 0x010fe20005000000 */
        /* <DEDUP_REMOVED lines=63> */
.L_x_2179:
[----:B------:R-:W2:Y:S02]  /*21ea0*/  LD.E R0, desc[UR6][R24.64+0x38] ;  /* 0x0000380618007980 */ /* 0x000ea4000c101900 */
[----:B--2---:R-:W-:-:S04]  /*21eb0*/  LEA R0, -R0, RZ, 0x8 ;  /* 0x000000ff00007211 */ /* 0x004fc800078e41ff */
[----:B------:R-:W-:Y:S02]  /*21ec0*/  SHF.R.S32.HI R2, RZ, 0x1f, R0 ;  /* 0x0000001fff027819 */ /* 0x000fe40000011400 */
.L_x_2180:
[----:B------:R-:W-:Y:S05]  /*21ed0*/  BSYNC B0 ;  /* 0x0000000000007941 */ /* 0x000fea0003800000 */
.L_x_2178:
        /* <DEDUP_REMOVED lines=175> */
.L_x_2182:
[----:B------:R-:W-:Y:S05]  /*229d0*/  BSYNC B0 ;  /* 0x0000000000007941 */ /* 0x000fea0003800000 */
.L_x_2181:
[----:B------:R-:W0:Y:S01]  /*229e0*/  LDGDEPBAR ;  /* 0x00000000000079af */ /* 0x000e220000000000 */
[----:B------:R-:W-:-:S04]  /*229f0*/  LEA R241, P0, R0, R241, 0x1 ;  /* 0x000000f100f17211 */ /* 0x000fc800078008ff */
[----:B------:R-:W-:-:S09]  /*22a00*/  LEA.HI.X R239, R0, R239, R2, 0x1, P0 ;  /* 0x000000ef00ef7211 */ /* 0x000fd200000f0c02 */
.L_x_2177:
[----:B------:R-:W-:Y:S05]  /*22a10*/  BSYNC B1 ;  /* 0x0000000000017941 */ /* 0x000fea0003800000 */
.L_x_2176:
[----:B-----5:R-:W-:Y:S01]  /*22a20*/  FMNMX.FTZ R0, R37, R42, !PT ;  /* 0x0000002a25007209 */ /* 0x020fe20007810000 */
[----:B--2---:R-:W2:Y:S03]  /*22a30*/  LDL.LU R7, [R1+0xc] ;  /* 0x00000c0001077983 */ /* 0x004ea60000300800 */
[----:B------:R-:W-:Y:S01]  /*22a40*/  FMNMX.FTZ R0, R44, R0, !PT ;  /* 0x000000002c007209 */ /* 0x000fe20007810000 */
[----:B------:R-:W3:Y:S03]  /*22a50*/  LDL.LU R8, [R1+0x10] ;  /* 0x0000100001087983 */ /* 0x000ee60000300800 */
[----:B------:R-:W-:Y:S01]  /*22a60*/  FMNMX.FTZ R0, R124, R0, !PT ;  /* 0x000000007c007209 */ /* 0x000fe20007810000 */
[----:B-1----:R-:W-:Y:S03]  /*22a70*/  LDSM.16.MT88.4 R16, [R181+0xa000] ;  /* 0x00a00000b510783b */ /* 0x002fe60000004200 */
[----:B------:R-:W-:Y:S01]  /*22a80*/  FMNMX.FTZ R2, R50, R0, !PT ;  /* 0x0000000032027209 */ /* 0x000fe20007810000 */
[----:B------:R-:W-:Y:S03]  /*22a90*/  LDSM.16.MT88.4 R20, [R179+0xa000] ;  /* 0x00a00000b314783b */ /* 0x000fe60000004200 */
[----:B------:R-:W-:Y:S01]  /*22aa0*/  FMNMX.FTZ R2, R122, R2, !PT ;  /* 0x000000027a027209 */ /* 0x000fe20007810000 */
[----:B------:R1:W4:Y:S01]  /*22ab0*/  LD.E R0, desc[UR6][R24.64+0xdc] ;  /* 0x0000dc0618007980 */ /* 0x000322000c101900 */
        /* <DEDUP_REMOVED lines=116> */
[----:B------:R-:W1:Y:S01]  /*23200*/  SHFL.BFLY PT, R4, R2, 0x1, 0x1f ;  /* 0x0c201f0002047f89 */ /* 0x000e6200000e0000 */
[----:B--2---:R-:W-:Y:S02]  /*23210*/  MOV R27, R7 ;  /* 0x00000007001b7202 */ /* 0x004fe40000000f00 */
[----:B---3--:R-:W-:Y:S02]  /*23220*/  MOV R26, R8 ;  /* 0x00000008001a7202 */ /* 0x008fe40000000f00 */
[----:B------:R-:W-:Y:S02]  /*23230*/  MOV R40, R27 ;  /* 0x0000001b00287202 */ /* 0x000fe40000000f00 */
[----:B------:R-:W-:Y:S02]  /*23240*/  MOV R41, R26 ;  /* 0x0000001a00297202 */ /* 0x000fe40000000f00 */
[----:B-1----:R-:W-:Y:S01]  /*23250*/  FMNMX.FTZ R80, R2, R4, !PT ;  /* 0x0000000402507209 */ /* 0x002fe20007810000 */
[----:B------:R-:W-:Y:S01]  /*23260*/  LDSM.16.MT88.4 R24, [R178+0xa800] ;  /* 0x00a80000b218783b */ /* 0x000fe20000004200 */
[----:B------:R-:W-:-:S02]  /*23270*/  FMNMX.FTZ R2, R212, R3, !PT ;  /* 0x00000003d4027209 */ /* 0x000fc40007810000 */
[----:B------:R-:W-:Y:S02]  /*23280*/  FSETP.NEU.FTZ.AND P0, PT, R80, -INF , PT ;  /* 0xff8000005000780b */ /* 0x000fe40003f1d000 */
[----:B------:R-:W-:Y:S01]  /*23290*/  FMNMX.FTZ R2, R228, R2, !PT ;  /* 0x00000002e4027209 */ /* 0x000fe20007810000 */
[----:B----4-:R-:W-:-:S03]  /*232a0*/  FMUL.FTZ R3, R0, R80 ;  /* 0x0000005000037220 */ /* 0x010fc60000410000 */
[----:B------:R-:W-:Y:S02]  /*232b0*/  FMNMX.FTZ R2, R219, R2, !PT ;  /* 0x00000002db027209 */ /* 0x000fe40007810000 */
[----:B------:R-:W-:Y:S02]  /*232c0*/  FSEL R3, R3, RZ, P0 ;  /* 0x000000ff03037208 */ /* 0x000fe40000000000 */
[----:B------:R-:W-:-:S03]  /*232d0*/  FMNMX.FTZ R2, R229, R2, !PT ;  /* 0x00000002e5027209 */ /* 0x000fc60007810000 */
[--C-:B------:R-:W-:Y:S01]  /*232e0*/  FFMA.FTZ R4, R42, R0, -R3.reuse ;  /* 0x000000002a047223 */ /* 0x100fe20000010803 */
[----:B------:R-:W-:Y:S01]  /*232f0*/  FMNMX.FTZ R2, R221, R2, !PT ;  /* 0x00000002dd027209 */ /* 0x000fe20007810000 */
[----:B------:R-:W-:Y:S02]  /*23300*/  FFMA.FTZ R5, R120, R0, -R3 ;  /* 0x0000000078057223 */ /* 0x000fe40000010803 */
[----:B------:R1:W-:Y:S01]  /*23310*/  MUFU.EX2 R247, R4 ;  /* 0x0000000400f77308 */ /* 0x0003e20000000800 */
[----:B------:R-:W-:-:S04]  /*23320*/  FMNMX.FTZ R2, R232, R2, !PT ;  /* 0x00000002e8027209 */ /* 0x000fc80007810000 */
[----:B------:R-:W-:-:S04]  /*23330*/  FMNMX.FTZ R2, R226, R2, !PT ;  /* 0x00000002e2027209 */ /* 0x000fc80007810000 */
[----:B------:R-:W-:-:S04]  /*23340*/  FMNMX.FTZ R2, R234, R2, !PT ;  /* 0x00000002ea027209 */ /* 0x000fc80007810000 */
[----:B------:R-:W-:Y:S01]  /*23350*/  FMNMX.FTZ R2, R114, R2, !PT ;  /* 0x0000000272027209 */ /* 0x000fe20007810000 */
[----:B-1----:R-:W-:-:S04]  /*23360*/  FFMA.FTZ R4, R44, R0, -R3 ;  /* 0x000000002c047223 */ /* 0x002fc80000010803 */
[----:B------:R-:W1:Y:S01]  /*23370*/  SHFL.BFLY PT, R6, R2, 0x2, 0x1f ;  /* 0x0c401f0002067f89 */ /* 0x000e6200000e0000 */
[----:B------:R2:W3:Y:S02]  /*23380*/  MUFU.EX2 R249, R4 ;  /* 0x0000000400f97308 */ /* 0x0004e40000000800 */
[----:B--2---:R-:W-:Y:S01]  /*23390*/  FFMA.FTZ R4, R124, R0, -R3 ;  /* 0x000000007c047223 */ /* 0x004fe20000010803 */
[----:B---3--:R-:W-:-:S05]  /*233a0*/  F2FP.BF16.F32.PACK_AB R13, R249, R247 ;  /* 0x000000f7f90d723e */ /* 0x008fca00000010ff */
[----:B------:R2:W-:Y:S01]  /*233b0*/  MUFU.EX2 R252, R4 ;  /* 0x0000000400fc7308 */ /* 0x0005e20000000800 */
[----:B-1----:R-:W-:Y:S01]  /*233c0*/  FMNMX.FTZ R2, R2, R6, !PT ;  /* 0x0000000602027209 */ /* 0x002fe20007810000 */
[----:B--2---:R-:W-:-:S06]  /*233d0*/  FFMA.FTZ R4, R50, R0, -R3 ;  /* 0x0000000032047223 */ /* 0x004fcc0000010803 */
[----:B------:R1:W2:Y:S02]  /*233e0*/  MUFU.EX2 R9, R4 ;  /* 0x0000000400097308 */ /* 0x0002a40000000800 */
[----:B-1----:R-:W-:-:S06]  /*233f0*/  FFMA.FTZ R4, R122, R0, -R3 ;  /* 0x000000007a047223 */ /* 0x002fcc0000010803 */
[----:B------:R1:W-:Y:S08]  /*23400*/  MUFU.EX2 R122, R5 ;  /* 0x00000005007a7308 */ /* 0x0003f00000000800 */
[----:B------:R3:W-:Y:S01]  /*23410*/  MUFU.EX2 R30, R4 ;  /* 0x00000004001e7308 */ /* 0x0007e20000000800 */
[----:B-1----:R-:W1:Y:S01]  /*23420*/  SHFL.BFLY PT, R5, R2, 0x1, 0x1f ;  /* 0x0c201f0002057f89 */ /* 0x002e6200000e0000 */
[----:B---3--:R-:W-:-:S06]  /*23430*/  FFMA.FTZ R4, R53, R0, -R3 ;  /* 0x0000000035047223 */ /* 0x008fcc0000010803 */
[----:B------:R3:W4:Y:S01]  /*23440*/  MUFU.EX2 R29, R4 ;  /* 0x00000004001d7308 */ /* 0x0007220000000800 */
[----:B-1----:R-:W-:Y:S01]  /*23450*/  FMNMX.FTZ R77, R2, R5, !PT ;  /* 0x00000005024d7209 */ /* 0x002fe20007810000 */
[-CC-:B------:R-:W-:Y:S01]  /*23460*/  FFMA.FTZ R2, R113, R0.reuse, -R3.reuse ;  /* 0x0000000071027223 */ /* 0x180fe20000010803 */
[----:B--2---:R-:W-:Y:S02]  /*23470*/  MOV R113, R9 ;  /* 0x0000000900717202 */ /* 0x004fe40000000f00 */
[----:B------:R-:W-:Y:S01]  /*23480*/  FSETP.NEU.FTZ.AND P1, PT, R77, -INF , PT ;  /* 0xff8000004d00780b */ /* 0x000fe20003f3d000 */
[----:B---3--:R-:W-:Y:S01]  /*23490*/  FFMA.FTZ R4, R121, R0, -R3 ;  /* 0x0000000079047223 */ /* 0x008fe20000010803 */
[----:B------:R-:W-:Y:S01]  /*234a0*/  FMUL.FTZ R5, R0, R77 ;  /* 0x0000004d00057220 */ /* 0x000fe20000410000 */
[----:B------:R-:W1:Y:S01]  /*234b0*/  LDSM.16.MT88.4 R8, [R178+0xa000] ;  /* 0x00a00000b208783b */ /* 0x000e620000004200 */
[----:B----4-:R-:W-:Y:S01]  /*234c0*/  MOV R121, R29 ;  /* 0x0000001d00797202 */ /* 0x010fe20000000f00 */
[----:B------:R2:W-:Y:S01]  /*234d0*/  MUFU.EX2 R32, R4 ;  /* 0x0000000400207308 */ /* 0x0005e20000000800 */
[----:B------:R-:W-:-:S02]  /*234e0*/  F2FP.BF16.F32.PACK_AB R15, R113, R252 ;  /* 0x000000fc710f723e */ /* 0x000fc400000010ff */
[----:B------:R-:W-:-:S05]  /*234f0*/  FSEL R5, R5, RZ, P1 ;  /* 0x000000ff05057208 */ /* 0x000fca0000800000 */
[----:B------:R-:W-:-:S04]  /*23500*/  FFMA.FTZ R6, R56, R0, -R5 ;  /* 0x0000000038067223 */ /* 0x000fc80000010805 */
[----:B------:R-:W-:Y:S01]  /*23510*/  MUFU.EX2 R245, R6 ;  /* 0x0000000600f57308 */ /* 0x000fe20000000800 */
[----:B--2---:R-:W-:-:S07]  /*23520*/  FFMA.FTZ R4, R49, R0, -R3 ;  /* 0x0000000031047223 */ /* 0x004fce0000010803 */
[----:B------:R2:W3:Y:S02]  /*23530*/  MUFU.EX2 R28, R4 ;  /* 0x00000004001c7308 */ /* 0x0004e40000000800 */
[----:B--2---:R-:W-:Y:S01]  /*23540*/  FFMA.FTZ R4, R52, R0, -R3 ;  /* 0x0000000034047223 */ /* 0x004fe20000010803 */
[----:B---3--:R-:W-:-:S05]  /*23550*/  MOV R120, R28 ;  /* 0x0000001c00787202 */ /* 0x008fca0000000f00 */
[----:B------:R2:W-:Y:S02]  /*23560*/  MUFU.EX2 R33, R4 ;  /* 0x0000000400217308 */ /* 0x0005e40000000800 */
[----:B--2---:R-:W-:Y:S01]  /*23570*/  FFMA.FTZ R4, R118, R0, -R3 ;  /* 0x0000000076047223 */ /* 0x004fe20000010803 */
[----:B------:R-:W-:-:S05]  /*23580*/  MOV R118, R30 ;  /* 0x0000001e00767202 */ /* 0x000fca0000000f00 */
[----:B------:R2:W-:Y:S02]  /*23590*/  MUFU.EX2 R31, R4 ;  /* 0x00000004001f7308 */ /* 0x0005e40000000800 */
[----:B--2---:R-:W-:-:S06]  /*235a0*/  FFMA.FTZ R4, R48, R0, -R3 ;  /* 0x0000000030047223 */ /* 0x004fcc0000010803 */
[----:B------:R2:W-:Y:S02]  /*235b0*/  MUFU.EX2 R124, R4 ;  /* 0x00000004007c7308 */ /* 0x0005e40000000800 */
[----:B--2---:R-:W-:-:S06]  /*235c0*/  FFMA.FTZ R4, R116, R0, -R3 ;  /* 0x0000000074047223 */ /* 0x004fcc0000010803 */
[----:B------:R2:W-:Y:S08]  /*235d0*/  MUFU.EX2 R116, R2 ;  /* 0x0000000200747308 */ /* 0x0005f00000000800 */
[----:B------:R3:W-:Y:S01]  /*235e0*/  MUFU.EX2 R57, R4 ;  /* 0x0000000400397308 */ /* 0x0007e20000000800 */
[----:B--2---:R-:W-:-:S07]  /*235f0*/  FFMA.FTZ R2, R51, R0, -R3 ;  /* 0x0000000033027223 */ /* 0x004fce0000010803 */
[----:B------:R2:W-:Y:S01]  /*23600*/  MUFU.EX2 R119, R2 ;  /* 0x0000000200777308 */ /* 0x0005e20000000800 */
[----:B---3--:R-:W-:-:S07]  /*23610*/  FFMA.FTZ R4, R46, R0, -R3 ;  /* 0x000000002e047223 */ /* 0x008fce0000010803 */
[----:B------:R3:W-:Y:S01]  /*23620*/  MUFU.EX2 R59, R4 ;  /* 0x00000004003b7308 */ /* 0x0007e20000000800 */
[----:B--2---:R-:W-:-:S07]  /*23630*/  FFMA.FTZ R2, R78, R0, -R3 ;  /* 0x000000004e027223 */ /* 0x004fce0000010803 */
[----:B------:R2:W-:Y:S01]  /*23640*/  MUFU.EX2 R117, R2 ;  /* 0x0000000200757308 */ /* 0x0005e20000000800 */
[----:B---3--:R-:W-:Y:S01]  /*23650*/  FSEL R4, R77, RZ, P1 ;  /* 0x000000ff4d047208 */ /* 0x008fe20000800000 */
[----:B--2---:R-:W-:-:S06]  /*23660*/  FFMA.FTZ R2, R43, R0, -R5 ;  /* 0x000000002b027223 */ /* 0x004fcc0000010805 */
[----:B------:R2:W-:Y:S02]  /*23670*/  MUFU.EX2 R240, R2 ;  /* 0x0000000200f07308 */ /* 0x0005e40000000800 */
[----:B--2---:R-:W-:-:S06]  /*23680*/  FFMA.FTZ R2, R58, R0, -R5 ;  /* 0x000000003a027223 */ /* 0x004fcc0000010805 */
[----:B------:R2:W3:Y:S02]  /*23690*/  MUFU.EX2 R244, R2 ;  /* 0x0000000200f47308 */ /* 0x0004e40000000800 */
[----:B--2---:R-:W-:Y:S01]  /*236a0*/  FFMA.FTZ R2, R127, R0, -R5 ;  /* 0x000000007f027223 */ /* 0x004fe20000010805 */
[----:B---3--:R-:W-:Y:S02]  /*236b0*/  F2FP.BF16.F32.PACK_AB R12, R244, R240 ;  /* 0x000000f0f40c723e */ /* 0x008fe400000010ff */
[----:B------:R-:W-:-:S03]  /*236c0*/  MOV R127, R59 ;  /* 0x0000003b007f7202 */ /* 0x000fc60000000f00 */
[----:B------:R2:W3:Y:S01]  /*236d0*/  MUFU.EX2 R246, R2 ;  /* 0x0000000200f67308 */ /* 0x0004e20000000800 */
[----:B------:R-:W-:Y:S02]  /*236e0*/  MOV R59, R40 ;  /* 0x00000028003b7202 */ /* 0x000fe40000000f00 */
[----:B--2---:R-:W-:Y:S02]  /*236f0*/  FSEL R2, R80, RZ, P0 ;  /* 0x000000ff50027208 */ /* 0x004fe40000000000 */
[----:B---3--:R-:W-:-:S03]  /*23700*/  F2FP.BF16.F32.PACK_AB R14, R245, R246 ;  /* 0x000000f6f50e723e */ /* 0x008fc600000010ff */
[----:B------:R-:W-:-:S04]  /*23710*/  FADD.FTZ R2, R37, -R2 ;  /* 0x8000000225027221 */ /* 0x000fc80000010000 */
[----:B------:R-:W-:Y:S01]  /*23720*/  FMUL.FTZ R6, R0, R2 ;  /* 0x0000000200067220 */ /* 0x000fe20000410000 */
[----:B------:R-:W-:Y:S01]  /*23730*/  FADD.FTZ R2, R36, -R4 ;  /* 0x8000000424027221 */ /* 0x000fe20000010000 */
[--C-:B------:R-:W-:Y:S01]  /*23740*/  FFMA.FTZ R4, R55, R0, -R3.reuse ;  /* 0x0000000037047223 */ /* 0x100fe20000010803 */
[----:B------:R-:W-:Y:S02]  /*23750*/  LDSM.16.MT88.4 R36, [R181+0xa800] ;  /* 0x00a80000b524783b */ /* 0x000fe40000004200 */
[----:B------:R-:W-:Y:S01]  /*23760*/  FMUL.FTZ R2, R0, R2 ;  /* 0x0000000200027220 */ /* 0x000fe20000410000 */
[----:B------:R-:W2:Y:S08]  /*23770*/  MUFU.EX2 R6, R6 ;  /* 0x0000000600067308 */ /* 0x000eb00000000800 */
[----:B------:R3:W4:Y:S08]  /*23780*/  MUFU.EX2 R7, R2 ;  /* 0x0000000200077308 */ /* 0x0007300000000800 */
[----:B------:R1:W-:Y:S01]  /*23790*/  MUFU.EX2 R48, R4 ;  /* 0x0000000400307308 */ /* 0x0003e20000000800 */
[-C--:B--2---:R-:W-:Y:S01]  /*237a0*/  FMUL.FTZ R166, R166, R6.reuse ;  /* 0x00000006a6a67220 */ /* 0x084fe20000410000 */
[-C--:B------:R-:W-:Y:S01]  /*237b0*/  FMUL.FTZ R167, R167, R6.reuse ;  /* 0x00000006a7a77220 */ /* 0x080fe20000410000 */
[-C--:B------:R-:W-:Y:S01]  /*237c0*/  FMUL.FTZ R162, R162, R6.reuse ;  /* 0x00000006a2a27220 */ /* 0x080fe20000410000 */
[-C--:B------:R-:W-:Y:S01]  /*237d0*/  FMUL.FTZ R163, R163, R6.reuse ;  /* 0x00000006a3a37220 */ /* 0x080fe20000410000 */
[-C--:B------:R-:W-:Y:S01]  /*237e0*/  FMUL.FTZ R158, R158, R6.reuse ;  /* 0x000000069e9e7220 */ /* 0x080fe20000410000 */
[-C--:B------:R-:W-:Y:S01]  /*237f0*/  FMUL.FTZ R159, R159, R6.reuse ;  /* 0x000000069f9f7220 */ /* 0x080fe20000410000 */
[-C--:B------:R-:W-:Y:S01]  /*23800*/  FMUL.FTZ R142, R142, R6.reuse ;  /* 0x000000068e8e7220 */ /* 0x080fe20000410000 */
[----:B------:R-:W-:Y:S01]  /*23810*/  FMUL.FTZ R143, R143, R6 ;  /* 0x000000068f8f7220 */ /* 0x000fe20000410000 */
[--C-:B---3--:R-:W-:Y:S01]  /*23820*/  FFMA.FTZ R2, R54, R0, -R3.reuse ;  /* 0x0000000036027223 */ /* 0x108fe20000010803 */
[-C--:B----4-:R-:W-:Y:S01]  /*23830*/  FMUL.FTZ R164, R164, R7.reuse ;  /* 0x00000007a4a47220 */ /* 0x090fe20000410000 */
[-C--:B------:R-:W-:Y:S01]  /*23840*/  FMUL.FTZ R165, R165, R7.reuse ;  /* 0x00000007a5a57220 */ /* 0x080fe20000410000 */
[-C--:B------:R-:W-:Y:S01]  /*23850*/  FMUL.FTZ R160, R160, R7.reuse ;  /* 0x00000007a0a07220 */ /* 0x080fe20000410000 */
[----:B------:R2:W-:Y:S01]  /*23860*/  MUFU.EX2 R58, R2 ;  /* 0x00000002003a7308 */ /* 0x0005e20000000800 */
[-C--:B------:R-:W-:Y:S01]  /*23870*/  FMUL.FTZ R161, R161, R7.reuse ;  /* 0x00000007a1a17220 */ /* 0x080fe20000410000 */
[-C--:B------:R-:W-:Y:S01]  /*23880*/  FMUL.FTZ R156, R156, R7.reuse ;  /* 0x000000079c9c7220 */ /* 0x080fe20000410000 */
[-C--:B------:R-:W-:Y:S01]  /*23890*/  FMUL.FTZ R157, R157, R7.reuse ;  /* 0x000000079d9d7220 */ /* 0x080fe20000410000 */
[-C--:B------:R-:W-:Y:S01]  /*238a0*/  FMUL.FTZ R140, R140, R7.reuse ;  /* 0x000000078c8c7220 */ /* 0x080fe20000410000 */
[C---:B-1----:R-:W-:Y:S01]  /*238b0*/  HMMA.16816.F32.BF16 R164, R12.reuse, R8, R164 ;  /* 0x000000080ca4723c */ /* 0x042fe200000418a4 */
[-C--:B------:R-:W-:Y:S01]  /*238c0*/  FMUL.FTZ R141, R141, R7.reuse ;  /* 0x000000078d8d7220 */ /* 0x080fe20000410000 */
[-C--:B------:R-:W-:Y:S01]  /*238d0*/  FMUL.FTZ R138, R138, R6.reuse ;  /* 0x000000068a8a7220 */ /* 0x080fe20000410000 */
[----:B------:R-:W-:Y:S01]  /*238e0*/  FMUL.FTZ R139, R139, R6 ;  /* 0x000000068b8b7220 */ /* 0x000fe20000410000 */
[-C--:B------:R-:W-:Y:S01]  /*238f0*/  FMUL.FTZ R136, R136, R7.reuse ;  /* 0x0000000788887220 */ /* 0x080fe20000410000 */
[----:B------:R-:W-:Y:S01]  /*23900*/  FMUL.FTZ R137, R137, R7 ;  /* 0x0000000789897220 */ /* 0x000fe20000410000 */
[C---:B------:R-:W-:Y:S01]  /*23910*/  HMMA.16816.F32.BF16 R160, R12.reuse, R10, R160 ;  /* 0x0000000a0ca0723c */ /* 0x040fe200000418a0 */
[----:B------:R-:W-:Y:S01]  /*23920*/  F2FP.BF16.F32.PACK_AB R9, R121, R118 ;  /* 0x000000767909723e */ /* 0x000fe200000010ff */
[-C--:B------:R-:W-:Y:S01]  /*23930*/  FMUL.FTZ R150, R150, R6.reuse ;  /* 0x0000000696967220 */ /* 0x080fe20000410000 */
[----:B------:R-:W-:Y:S01]  /*23940*/  MOV R4, R33 ;  /* 0x0000002100047202 */ /* 0x000fe20000000f00 */
[----:B------:R-:W-:Y:S01]  /*23950*/  FMUL.FTZ R151, R151, R6 ;  /* 0x0000000697977220 */ /* 0x000fe20000410000 */
[----:B------:R-:W-:Y:S01]  /*23960*/  FMUL.FTZ R148, R148, R7 ;  /* 0x0000000794947220 */ /* 0x000fe20000410000 */
[----:B--2---:R-:W-:Y:S01]  /*23970*/  FFMA.FTZ R2, R108, R0, -R3 ;  /* 0x000000006c027223 */ /* 0x004fe20000010803 */
[----:B------:R-:W-:Y:S01]  /*23980*/  MOV R108, R31 ;  /* 0x0000001f006c7202 */ /* 0x000fe20000000f00 */
[C---:B------:R-:W-:Y:S01]  /*23990*/  HMMA.16816.F32.BF16 R44, R12.reuse, R16, R156 ;  /* 0x000000100c2c723c */ /* 0x040fe2000004189c */
[----:B------:R-:W1:Y:S01]  /*239a0*/  LDSM.16.MT88.4 R28, [R180+0xa000] ;  /* 0x00a00000b41c783b */ /* 0x000e620000004200 */
[----:B------:R2:W-:Y:S01]  /*239b0*/  MUFU.EX2 R42, R2 ;  /* 0x00000002002a7308 */ /* 0x0005e20000000800 */
[-C--:B------:R-:W-:Y:S01]  /*239c0*/  FMUL.FTZ R149, R149, R7.reuse ;  /* 0x0000000795957220 */ /* 0x080fe20000410000 */
[-C--:B------:R-:W-:Y:S01]  /*239d0*/  FMUL.FTZ R154, R154, R6.reuse ;  /* 0x000000069a9a7220 */ /* 0x080fe20000410000 */
[-C--:B------:R-:W-:Y:S01]  /*239e0*/  FMUL.FTZ R155, R155, R6.reuse ;  /* 0x000000069b9b7220 */ /* 0x080fe20000410000 */
[-C--:B------:R-:W-:Y:S01]  /*239f0*/  FMUL.FTZ R152, R152, R7.reuse ;  /* 0x0000000798987220 */ /* 0x080fe20000410000 */
[-C--:B------:R-:W-:Y:S01]  /*23a00*/  FMUL.FTZ R153, R153, R7.reuse ;  /* 0x0000000799997220 */ /* 0x080fe20000410000 */
[-C--:B------:R-:W-:Y:S01]  /*23a10*/  FMUL.FTZ R146, R146, R6.reuse ;  /* 0x0000000692927220 */ /* 0x080fe20000410000 */
[----:B------:R-:W-:Y:S01]  /*23a20*/  FMUL.FTZ R147, R147, R6 ;  /* 0x0000000693937220 */ /* 0x000fe20000410000 */
[----:B------:R-:W-:Y:S01]  /*23a30*/  HMMA.16816.F32.BF16 R148, R12, R20, R148 ;  /* 0x000000140c94723c */ /* 0x000fe20000041894 */
[-C--:B------:R-:W-:Y:S01]  /*23a40*/  FMUL.FTZ R144, R144, R7.reuse ;  /* 0x0000000790907220 */ /* 0x080fe20000410000 */
[----:B------:R-:W-:-:S04]  /*23a50*/  FMUL.FTZ R145, R145, R7 ;  /* 0x0000000791917220 */ /* 0x000fc80000410000 */
[----:B------:R-:W-:Y:S01]  /*23a60*/  HMMA.16816.F32.BF16 R52, R12, R18, R152 ;  /* 0x000000120c34723c */ /* 0x000fe20000041898 */
[----:B------:R-:W3:Y:S01]  /*23a70*/  LDSM.16.MT88.4 R16, [R180+0xa800] ;  /* 0x00a80000b410783b */ /* 0x000ee20000004200 */
[----:B--2---:R-:W-:Y:S01]  /*23a80*/  FFMA.FTZ R2, R129, R0, -R5 ;  /* 0x0000000081027223 */ /* 0x004fe20000010805 */
[----:B------:R-:W-:-:S03]  /*23a90*/  MOV R129, R57 ;  /* 0x0000003900817202 */ /* 0x000fc60000000f00 */
[C---:B------:R-:W-:Y:S01]  /*23aa0*/  HMMA.16816.F32.BF16 R144, R12.reuse, R22, R144 ;  /* 0x000000160c90723c */ /* 0x040fe20000041890 */
[----:B------:R2:W-:Y:S01]  /*23ab0*/  MUFU.EX2 R243, R2 ;  /* 0x0000000200f37308 */ /* 0x0005e20000000800 */
[----:B------:R-:W-:Y:S01]  /*23ac0*/  LDSM.16.MT88.4 R20, [R178+0xb000] ;  /* 0x00b00000b214783b */ /* 0x000fe20000004200 */
[----:B------:R-:W-:Y:S01]  /*23ad0*/  MOV R57, R41 ;  /* 0x0000002900397202 */ /* 0x000fe20000000f00 */
[----:B--2---:R-:W-:Y:S02]  /*23ae0*/  FFMA.FTZ R2, R60, R0, -R5 ;  /* 0x000000003c027223 */ /* 0x004fe40000010805 */
[C---:B-1----:R-:W-:Y:S03]  /*23af0*/  HMMA.16816.F32.BF16 R140, R12.reuse, R28, R140 ;  /* 0x0000001c0c8c723c */ /* 0x042fe6000004188c */
[----:B------:R1:W2:Y:S03]  /*23b00*/  MUFU.EX2 R242, R2 ;  /* 0x0000000200f27308 */ /* 0x0002a60000000800 */
[----:B------:R-:W-:Y:S07]  /*23b10*/  HMMA.16816.F32.BF16 R136, R12, R30, R136 ;  /* 0x0000001e0c88723c */ /* 0x000fee0000041888 */
[----:B------:R-:W-:-:S02]  /*23b20*/  F2FP.BF16.F32.PACK_AB R13, R4, R122 ;  /* 0x0000007a040d723e */ /* 0x000fc400000010ff */
[----:B------:R-:W-:Y:S01]  /*23b30*/  F2FP.BF16.F32.PACK_AB R15, R124, R108 ;  /* 0x0000006c7c0f723e */ /* 0x000fe200000010ff */
[--C-:B-1----:R-:W-:Y:S01]  /*23b40*/  FFMA.FTZ R2, R130, R0, -R5.reuse ;  /* 0x0000000082027223 */ /* 0x102fe20000010805 */
[----:B------:R-:W-:Y:S02]  /*23b50*/  MOV R130, R32 ;  /* 0x0000002000827202 */ /* 0x000fe40000000f00 */
[----:B--2---:R-:W-:Y:S01]  /*23b60*/  F2FP.BF16.F32.PACK_AB R8, R242, R243 ;  /* 0x000000f3f208723e */ /* 0x004fe200000010ff */
[----:B------:R1:W-:Y:S01]  /*23b70*/  MUFU.EX2 R78, R2 ;  /* 0x00000002004e7308 */ /* 0x0003e20000000800 */
[----:B------:R-:W-:Y:S01]  /*23b80*/  F2FP.BF16.F32.PACK_AB R11, R120, R130 ;  /* 0x00000082780b723e */ /* 0x000fe200000010ff */
[----:B------:R-:W2:Y:S01]  /*23b90*/  LDSM.16.MT88.4 R32, [R179+0xa800] ;  /* 0x00a80000b320783b */ /* 0x000ea20000004200 */
[----:B-1----:R-:W-:-:S05]  /*23ba0*/  FFMA.FTZ R2, R62, R0, -R5 ;  /* 0x000000003e027223 */ /* 0x002fca0000010805 */
[----:B------:R1:W4:Y:S02]  /*23bb0*/  MUFU.EX2 R238, R2 ;  /* 0x0000000200ee7308 */ /* 0x0003240000000800 */
[----:B-1----:R-:W-:Y:S01]  /*23bc0*/  FFMA.FTZ R2, R74, R0, -R3 ;  /* 0x000000004a027223 */ /* 0x002fe20000010803 */
[----:B----4-:R-:W-:-:S05]  /*23bd0*/  F2FP.BF16.F32.PACK_AB R10, R238, R78 ;  /* 0x0000004eee0a723e */ /* 0x010fca00000010ff */
[----:B------:R1:W-:Y:S02]  /*23be0*/  MUFU.EX2 R251, R2 ;  /* 0x0000000200fb7308 */ /* 0x0003e40000000800 */
[C---:B------:R-:W-:Y:S06]  /*23bf0*/  HMMA.16816.F32.BF16 R28, R8.reuse, R24, R164 ;  /* 0x00000018081c723c */ /* 0x040fec00000418a4 */
[----:B------:R-:W-:Y:S01]  /*23c00*/  HMMA.16816.F32.BF16 R24, R8, R26, R160 ;  /* 0x0000001a0818723c */ /* 0x000fe200000418a0 */
[----:B------:R-:W-:Y:S02]  /*23c10*/  MOV R166, R42 ;  /* 0x0000002a00a67202 */ /* 0x000fe40000000f00 */
[----:B------:R-:W4:Y:S01]  /*23c20*/  LDSM.16.MT88.4 R40, [R181+0xb000] ;  /* 0x00b00000b528783b */ /* 0x000f220000004200 */
[----:B------:R-:W-:-:S02]  /*23c30*/  MOV R167, R48 ;  /* 0x0000003000a77202 */ /* 0x000fc40000000f00 */
[C---:B------:R-:W-:Y:S01]  /*23c40*/  HMMA.16816.F32.BF16 R44, R8.reuse, R36, R44 ;  /* 0x00000024082c723c */ /* 0x040fe2000004182c */
[-CC-:B-1----:R-:W-:Y:S01]  /*23c50*/  FFMA.FTZ R2, R64, R0.reuse, -R3.reuse ;  /* 0x0000000040027223 */ /* 0x182fe20000010803 */
[----:B------:R-:W-:Y:S03]  /*23c60*/  LDSM.16.MT88.4 R48, [R179+0xb000] ;  /* 0x00b00000b330783b */ /* 0x000fe60000004200 */
[----:B------:R1:W-:Y:S01]  /*23c70*/  MUFU.EX2 R250, R2 ;  /* 0x0000000200fa7308 */ /* 0x0003e20000000800 */
[C---:B------:R-:W-:Y:S01]  /*23c80*/  HMMA.16816.F32.BF16 R52, R8.reuse, R38, R52 ;  /* 0x000000260834723c */ /* 0x040fe20000041834 */
[----:B------:R-:W4:Y:S05]  /*23c90*/  LDSM.16.MT88.4 R36, [R180+0xb000] ;  /* 0x00b00000b424783b */ /* 0x000f2a0000004200 */
[C---:B---3--:R-:W-:Y:S06]  /*23ca0*/  HMMA.16816.F32.BF16 R136, R8.reuse, R18, R136 ;  /* 0x000000120888723c */ /* 0x048fec0000041888 */
[----:B--2---:R-:W-:Y:S01]  /*23cb0*/  HMMA.16816.F32.BF16 R60, R8, R34, R144 ;  /* 0x00000022083c723c */ /* 0x004fe20000041890 */
[----:B-1----:R-:W-:-:S04]  /*23cc0*/  FFMA.FTZ R2, R96, R0, -R3 ;  /* 0x0000000060027223 */ /* 0x002fc80000010803 */
[----:B------:R1:W-:Y:S02]  /*23cd0*/  MUFU.EX2 R248, R2 ;  /* 0x0000000200f87308 */ /* 0x0003e40000000800 */
[----:B-1----:R-:W-:-:S06]  /*23ce0*/  FFMA.FTZ R2, R134, R0, -R5 ;  /* 0x0000000086027223 */ /* 0x002fcc0000010805 */
[----:B------:R1:W-:Y:S02]  /*23cf0*/  MUFU.EX2 R156, R2 ;  /* 0x00000002009c7308 */ /* 0x0003e40000000800 */
[----:B-1----:R-:W-:-:S06]  /*23d00*/  FFMA.FTZ R2, R66, R0, -R5 ;  /* 0x0000000042027223 */ /* 0x002fcc0000010805 */
[----:B------:R1:W2:Y:S02]  /*23d10*/  MUFU.EX2 R159, R2 ;  /* 0x00000002009f7308 */ /* 0x0002a40000000800 */
[----:B-1----:R-:W-:Y:S01]  /*23d20*/  FFMA.FTZ R2, R135, R0, -R5 ;  /* 0x0000000087027223 */ /* 0x002fe20000010805 */
[----:B--2---:R-:W-:-:S05]  /*23d30*/  F2FP.BF16.F32.PACK_AB R12, R159, R156 ;  /* 0x0000009c9f0c723e */ /* 0x004fca00000010ff */
[----:B------:R1:W-:Y:S02]  /*23d40*/  MUFU.EX2 R158, R2 ;  /* 0x00000002009e7308 */ /* 0x0003e40000000800 */
[-C--:B-1----:R-:W-:Y:S02]  /*23d50*/  FFMA.FTZ R2, R68, R0.reuse, -R5 ;  /* 0x0000000044027223 */ /* 0x082fe40000010805 */
[C---:B------:R-:W-:Y:S04]  /*23d60*/  HMMA.16816.F32.BF16 R68, R8.reuse, R32, R148 ;  /* 0x000000200844723c */ /* 0x040fe80000041894 */
[----:B------:R1:W2:Y:S02]  /*23d70*/  MUFU.EX2 R161, R2 ;  /* 0x0000000200a17308 */ /* 0x0002a40000000800 */
[----:B-1----:R-:W-:Y:S01]  /*23d80*/  FFMA.FTZ R2, R72, R0, -R3 ;  /* 0x0000000048027223 */ /* 0x002fe20000010803 */
[----:B--2---:R-:W-:Y:S01]  /*23d90*/  F2FP.BF16.F32.PACK_AB R14, R161, R158 ;  /* 0x0000009ea10e723e */ /* 0x004fe200000010ff */
[----:B------:R-:W-:Y:S01]  /*23da0*/  HMMA.16816.F32.BF16 R72, R8, R16, R140 ;  /* 0x000000100848723c */ /* 0x000fe2000004188c */
[----:B------:R-:W1:Y:S03]  /*23db0*/  LDSM.16.MT88.4 R16, [R178+0xb800] ;  /* 0x00b80000b210783b */ /* 0x000e660000004200 */
[----:B------:R2:W-:Y:S02]  /*23dc0*/  MUFU.EX2 R165, R2 ;  /* 0x0000000200a57308 */ /* 0x0005e40000000800 */
[----:B------:R-:W-:Y:S01]  /*23dd0*/  HMMA.16816.F32.BF16 R32, R12, R20, R28 ;  /* 0x000000140c20723c */ /* 0x000fe2000004181c */
[----:B------:R-:W3:Y:S01]  /*23de0*/  LDSM.16.MT88.4 R28, [R181+0xb800] ;  /* 0x00b80000b51c783b */ /* 0x000ee20000004200 */
[----:B------:R-:W-:-:S04]  /*23df0*/  F2FP.BF16.F32.PACK_AB R9, R127, R129 ;  /* 0x000000817f09723e */ /* 0x000fc800000010ff */
[C---:B------:R-:W-:Y:S06]  /*23e00*/  HMMA.16816.F32.BF16 R24, R12.reuse, R22, R24 ;  /* 0x000000160c18723c */ /* 0x040fec0000041818 */
[----:B----4-:R-:W-:Y:S01]  /*23e10*/  HMMA.16816.F32.BF16 R20, R12, R40, R44 ;  /* 0x000000280c14723c */ /* 0x010fe2000004182c */
[----:B--2---:R-:W-:-:S04]  /*23e20*/  FFMA.FTZ R2, R97, R0, -R3 ;  /* 0x0000000061027223 */ /* 0x004fc80000010803 */
[----:B------:R2:W-:Y:S01]  /*23e30*/  MUFU.EX2 R164, R2 ;  /* 0x0000000200a47308 */ /* 0x0005e20000000800 */
[C---:B------:R-:W-:Y:S01]  /*23e40*/  HMMA.16816.F32.BF16 R40, R12.reuse, R42, R52 ;  /* 0x0000002a0c28723c */ /* 0x040fe20000041834 */
[----:B------:R-:W4:Y:S05]  /*23e50*/  LDSM.16.MT88.4 R52, [R179+0xb800] ;  /* 0x00b80000b334783b */ /* 0x000f2a0000004200 */
[C---:B------:R-:W-:Y:S06]  /*23e60*/  HMMA.16816.F32.BF16 R72, R12.reuse, R36, R72 ;  /* 0x000000240c48723c */ /* 0x040fec0000041848 */
[----:B------:R-:W-:Y:S01]  /*23e70*/  HMMA.16816.F32.BF16 R68, R12, R48, R68 ;  /* 0x000000300c44723c */ /* 0x000fe20000041844 */
[----:B--2---:R-:W-:-:S05]  /*23e80*/  FFMA.FTZ R2, R65, R0, -R3 ;  /* 0x0000000041027223 */ /* 0x004fca0000010803 */
[----:B------:R-:W-:Y:S01]  /*23e90*/  HMMA.16816.F32.BF16 R60, R12, R50, R60 ;  /* 0x000000320c3c723c */ /* 0x000fe2000004183c */
[----:B------:R-:W2:Y:S01]  /*23ea0*/  LDSM.16.MT88.4 R48, [R180+0xb800] ;  /* 0x00b80000b430783b */ /* 0x000ea20000004200 */
[----:B------:R1:W-:Y:S02]  /*23eb0*/  MUFU.EX2 R163, R2 ;  /* 0x0000000200a37308 */ /* 0x0003e40000000800 */
[----:B-1----:R-:W-:Y:S01]  /*23ec0*/  FFMA.FTZ R2, R168, R0, -R5 ;  /* 0x00000000a8027223 */ /* 0x002fe20000010805 */
[----:B------:R-:W-:-:S05]  /*23ed0*/  MOV R168, R58 ;  /* 0x0000003a00a87202 */ /* 0x000fca0000000f00 */
[----:B------:R1:W-:Y:S02]  /*23ee0*/  MUFU.EX2 R155, R2 ;  /* 0x00000002009b7308 */ /* 0x0003e40000000800 */
[----:B-1----:R-:W-:Y:S01]  /*23ef0*/  FFMA.FTZ R2, R76, R0, -R5 ;  /* 0x000000004c027223 */ /* 0x002fe20000010805 */
[----:B------:R-:W-:Y:S02]  /*23f00*/  MOV R76, R119 ;  /* 0x00000077004c7202 */ /* 0x000fe40000000f00 */
[----:B------:R-:W-:-:S03]  /*23f10*/  MOV R119, R57 ;  /* 0x0000003900777202 */ /* 0x000fc60000000f00 */
[----:B------:R1:W3:Y:S01]  /*23f20*/  MUFU.EX2 R153, R2 ;  /* 0x0000000200997308 */ /* 0x0002e20000000800 */
[----:B------:R-:W-:Y:S02]  /*23f30*/  F2FP.BF16.F32.PACK_AB R11, R76, R116 ;  /* 0x000000744c0b723e */ /* 0x000fe400000010ff */
[----:B------:R-:W-:Y:S01]  /*23f40*/  MOV R96, R119 ;  /* 0x0000007700607202 */ /* 0x000fe20000000f00 */
[----:B-1----:R-:W-:Y:S01]  /*23f50*/  FFMA.FTZ R2, R169, R0, -R5 ;  /* 0x00000000a9027223 */ /* 0x002fe20000010805 */
[----:B---3--:R-:W-:Y:S02]  /*23f60*/  F2FP.BF16.F32.PACK_AB R8, R153, R155 ;  /* 0x0000009b9908723e */ /* 0x008fe400000010ff */
[----:B------:R-:W-:Y:S01]  /*23f70*/  MOV R169, R117 ;  /* 0x0000007500a97202 */ /* 0x000fe20000000f00 */
[----:B------:R1:W-:Y:S01]  /*23f80*/  MUFU.EX2 R152, R2 ;  /* 0x0000000200987308 */ /* 0x0003e20000000800 */
[----:B------:R-:W-:Y:S02]  /*23f90*/  MOV R117, R59 ;  /* 0x0000003b00757202 */ /* 0x000fe40000000f00 */
[----:B------:R-:W-:Y:S01]  /*23fa0*/  HMMA.16816.F32.BF16 R56, R12, R38, R136 ;  /* 0x000000260c38723c */ /* 0x000fe20000041888 */
[----:B------:R-:W3:Y:S06]  /*23fb0*/  LDSM.16.MT88.4 R36, [R178+0xc000] ;  /* 0x00c00000b224783b */ /* 0x000eec0000004200 */
[----:B------:R-:W-:-:S02]  /*23fc0*/  F2FP.BF16.F32.PACK_AB R13, R168, R169 ;  /* 0x000000a9a80d723e */ /* 0x000fc400000010ff */
[----:B------:R-:W-:Y:S01]  /*23fd0*/  F2FP.BF16.F32.PACK_AB R15, R167, R166 ;  /* 0x000000a6a70f723e */ /* 0x000fe200000010ff */
[----:B-1----:R-:W-:Y:S01]  /*23fe0*/  FFMA.FTZ R2, R79, R0, -R5 ;  /* 0x000000004f027223 */ /* 0x002fe20000010805 */
[----:B------:R-:W-:-:S03]  /*23ff0*/  MOV R79, R121 ;  /* 0x00000079004f7202 */ /* 0x000fc60000000f00 */
[----:B------:R1:W4:Y:S02]  /*24000*/  MUFU.EX2 R151, R2 ;  /* 0x0000000200977308 */ /* 0x0003240000000800 */
[----:B-1----:R-:W-:Y:S01]  /*24010*/  FFMA.FTZ R2, R98, R0, -R3 ;  /* 0x0000000062027223 */ /* 0x002fe20000010803 */
[----:B----4-:R-:W-:-:S05]  /*24020*/  F2FP.BF16.F32.PACK_AB R10, R151, R152 ;  /* 0x00000098970a723e */ /* 0x010fca00000010ff */
[----:B------:R1:W-:Y:S02]  /*24030*/  MUFU.EX2 R162, R2 ;  /* 0x0000000200a27308 */ /* 0x0003e40000000800 */
[C---:B------:R-:W-:Y:S06]  /*24040*/  HMMA.16816.F32.BF16 R44, R8.reuse, R18, R24 ;  /* 0x00000012082c723c */ /* 0x040fec0000041818 */
[C---:B------:R-:W-:Y:S06]  /*24050*/  HMMA.16816.F32.BF16 R24, R8.reuse, R28, R20 ;  /* 0x0000001c0818723c */ /* 0x040fec0000041814 */
[----:B------:R-:W-:Y:S01]  /*24060*/  HMMA.16816.F32.BF16 R20, R8, R30, R40 ;  /* 0x0000001e0814723c */ /* 0x000fe20000041828 */
[----:B-1----:R-:W-:-:S04]  /*24070*/  FFMA.FTZ R2, R67, R0, -R3 ;  /* 0x0000000043027223 */ /* 0x002fc80000010803 */
[----:B------:R1:W-:Y:S01]  /*24080*/  MUFU.EX2 R160, R2 ;  /* 0x0000000200a07308 */ /* 0x0003e20000000800 */
[C---:B------:R-:W-:Y:S01]  /*24090*/  HMMA.16816.F32.BF16 R64, R8.reuse, R16, R32 ;  /* 0x000000100840723c */ /* 0x040fe20000041820 */
[----:B------:R-:W4:Y:S04]  /*240a0*/  LDSM.16.MT88.4 R16, [R181+0xc000] ;  /* 0x00c00000b510783b */ /* 0x000f280000004200 */
[----:B------:R-:W4:Y:S01]  /*240b0*/  LDSM.16.MT88.4 R32, [R179+0xc000] ;  /* 0x00c00000b320783b */ /* 0x000f220000004200 */
[C---:B------:R-:W-:Y:S06]  /*240c0*/  HMMA.16816.F32.BF16 R68, R8.reuse, R52, R68 ;  /* 0x000000340844723c */ /* 0x040fec0000041844 */
[----:B------:R-:W-:Y:S01]  /*240d0*/  HMMA.16816.F32.BF16 R40, R8, R54, R60 ;  /* 0x000000360828723c */ /* 0x000fe2000004183c */
[----:B-1----:R-:W-:-:S05]  /*240e0*/  FFMA.FTZ R2, R99, R0, -R3 ;  /* 0x0000000063027223 */ /* 0x002fca0000010803 */
[C---:B--2---:R-:W-:Y:S01]  /*240f0*/  HMMA.16816.F32.BF16 R72, R8.reuse, R48, R72 ;  /* 0x000000300848723c */ /* 0x044fe20000041848 */
[----:B------:R1:W-:Y:S05]  /*24100*/  MUFU.EX2 R157, R2 ;  /* 0x00000002009d7308 */ /* 0x0003ea0000000800 */
[----:B------:R-:W-:Y:S01]  /*24110*/  HMMA.16816.F32.BF16 R56, R8, R50, R56 ;  /* 0x000000320838723c */ /* 0x000fe20000041838 */
[----:B------:R-:W2:Y:S06]  /*24120*/  LDSM.16.MT88.4 R48, [R180+0xc000] ;  /* 0x00c00000b430783b */ /* 0x000eac0000004200 */
[----:B------:R-:W-:-:S02]  /*24130*/  F2FP.BF16.F32.PACK_AB R9, R250, R251 ;  /* 0x000000fbfa09723e */ /* 0x000fc400000010ff */
[----:B------:R-:W-:Y:S01]  /*24140*/  F2FP.BF16.F32.PACK_AB R11, R165, R248 ;  /* 0x000000f8a50b723e */ /* 0x000fe200000010ff */
[----:B-1----:R-:W-:Y:S01]  /*24150*/  FFMA.FTZ R2, R170, R0, -R5 ;  /* 0x00000000aa027223 */ /* 0x002fe20000010805 */
        /* <DEDUP_REMOVED lines=16> */
[C---:B------:R-:W-:Y:S01]  /*24260*/  HMMA.16816.F32.BF16 R52, R12.reuse, R38, R44 ;  /* 0x000000260c34723c */ /* 0x040fe2000004182c */
[----:B------:R-:W3:Y:S05]  /*24270*/  LDSM.16.MT88.4 R44, [R178+0xc800] ;  /* 0x00c80000b22c783b */ /* 0x000eea0000004200 */
[C---:B----4-:R-:W-:Y:S01]  /*24280*/  HMMA.16816.F32.BF16 R28, R12.reuse, R18, R20 ;  /* 0x000000120c1c723c */ /* 0x050fe20000041814 */
[----:B------:R-:W4:Y:S05]  /*24290*/  LDSM.16.MT88.4 R20, [R181+0xc800] ;  /* 0x00c80000b514783b */ /* 0x000f2a0000004200 */
[C---:B------:R-:W-:Y:S01]  /*242a0*/  HMMA.16816.F32.BF16 R64, R12.reuse, R36, R64 ;  /* 0x000000240c40723c */ /* 0x040fe20000041840 */
[-CC-:B-1----:R-:W-:Y:S01]  /*242b0*/  FFMA.FTZ R2, R172, R0.reuse, -R3.reuse ;  /* 0x00000000ac027223 */ /* 0x182fe20000010803 */
[----:B------:R-:W-:Y:S01]  /*242c0*/  MOV R172, R127 ;  /* 0x0000007f00ac7202 */ /* 0x000fe20000000f00 */
[----:B------:R-:W-:Y:S02]  /*242d0*/  LDSM.16.MT88.4 R36, [R180+0xc800] ;  /* 0x00c80000b424783b */ /* 0x000fe40000004200 */
[----:B------:R1:W-:Y:S01]  /*242e0*/  MUFU.EX2 R150, R2 ;  /* 0x0000000200967308 */ /* 0x0003e20000000800 */
[C---:B------:R-:W-:Y:S01]  /*242f0*/  HMMA.16816.F32.BF16 R60, R12.reuse, R16, R24 ;  /* 0x000000100c3c723c */ /* 0x040fe20000041818 */
[----:B------:R-:W4:Y:S05]  /*24300*/  LDSM.16.MT88.4 R16, [R179+0xc800] ;  /* 0x00c80000b310783b */ /* 0x000f2a0000004200 */
        /* <DEDUP_REMOVED lines=20> */
[C---:B---3--:R-:W-:Y:S06]  /*24450*/  HMMA.16816.F32.BF16 R64, R8.reuse, R44, R64 ;  /* 0x0000002c0840723c */ /* 0x048fec0000041840 */
[C---:B------:R-:W-:Y:S01]  /*24460*/  HMMA.16816.F32.BF16 R52, R8.reuse, R46, R52 ;  /* 0x0000002e0834723c */ /* 0x040fe20000041834 */
[----:B------:R-:W2:Y:S05]  /*24470*/  LDSM.16.MT88.4 R44, [R178+0xd000] ;  /* 0x00d00000b22c783b */ /* 0x000eaa0000004200 */
[C---:B----4-:R-:W-:Y:S01]  /*24480*/  HMMA.16816.F32.BF16 R32, R8.reuse, R22, R28 ;  /* 0x000000160820723c */ /* 0x050fe2000004181c */
        /* <DEDUP_REMOVED lines=14> */
[----:B---3--:R-:W-:-:S04]  /*24570*/  FFMA.FTZ R2, R111, R0, -R5 ;  /* 0x000000006f027223 */ /* 0x008fc80000010805 */
        /* <DEDUP_REMOVED lines=11> */
[----:B------:R2:W3:Y:S02]  /*24630*/  MUFU.EX2 R137, R2 ;  /* 0x0000000200897308 */ /* 0x0004e40000000800 */
        /* <DEDUP_REMOVED lines=16> */
[----:B------:R-:W-:Y:S02]  /*24740*/  LDSM.16.MT88.4 R40, [R181+0xe000] ;  /* 0x00e00000b528783b */ /* 0x000fe40000004200 */
[----:B------:R-:W-:-:S02]  /*24750*/  F2FP.BF16.F32.PACK_AB R13, R143, R144 ;  /* 0x000000908f0d723e */ /* 0x000fc400000010ff */
[----:B---3--:R-:W-:Y:S01]  /*24760*/  F2FP.BF16.F32.PACK_AB R15, R137, R142 ;  /* 0x0000008e890f723e */ /* 0x008fe200000010ff */
        /* <DEDUP_REMOVED lines=19> */
[----:B------:R1:W2:Y:S01]  /*248a0*/  MUFU.EX2 R124, R2 ;  /* 0x00000002007c7308 */ /* 0x0002a20000000800 */
[C---:B------:R-:W-:Y:S01]  /*248b0*/  HMMA.16816.F32.BF16 R48, R8.reuse, R34, R36 ;  /* 0x000000220830723c */ /* 0x040fe20000041824 */
[----:B------:R-:W3:Y:S05]  /*248c0*/  LDSM.16.MT88.4 R32, [R179+0xe000] ;  /* 0x00e00000b320783b */ /* 0x000eea0000004200 */
[C---:B----4-:R-:W-:Y:S06]  /*248d0*/  HMMA.16816.F32.BF16 R36, R8.reuse, R26, R28 ;  /* 0x0000001a0824723c */ /* 0x050fec000004181c */
[----:B------:R-:W-:Y:S01]  /*248e0*/  HMMA.16816.F32.BF16 R72, R8, R16, R72 ;  /* 0x000000100848723c */ /* 0x000fe20000041848 */
[----:B-1----:R-:W-:-:S05]  /*248f0*/  FFMA.FTZ R2, R112, R0, -R3 ;  /* 0x0000000070027223 */ /* 0x002fca0000010803 */
[C---:B------:R-:W-:Y:S01]  /*24900*/  HMMA.16816.F32.BF16 R28, R8.reuse, R18, R20 ;  /* 0x00000012081c723c */ /* 0x040fe20000041814 */
[----:B------:R-:W1:Y:S01]  /*24910*/  LDSM.16.MT88.4 R16, [R180+0xe000] ;  /* 0x00e00000b410783b */ /* 0x000e620000004200 */
[----:B------:R4:W-:Y:S03]  /*24920*/  MUFU.EX2 R123, R2 ;  /* 0x00000002007b7308 */ /* 0x0009e60000000800 */
[----:B------:R-:W1:Y:S01]  /*24930*/  LDSM.16.MT88.4 R20, [R178+0xe800] ;  /* 0x00e80000b214783b */ /* 0x000e620000004200 */
[----:B------:R-:W-:Y:S07]  /*24940*/  HMMA.16816.F32.BF16 R68, R8, R24, R68 ;  /* 0x000000180844723c */ /* 0x000fee0000041844 */
[----:B------:R-:W-:-:S02]  /*24950*/  F2FP.BF16.F32.PACK_AB R9, R135, R136 ;  /* 0x000000888709723e */ /* 0x000fc400000010ff */
[----:B--2---:R-:W-:Y:S01]  /*24960*/  F2FP.BF16.F32.PACK_AB R11, R124, R126 ;  /* 0x0000007e7c0b723e */ /* 0x004fe200000010ff */
[----:B----4-:R-:W-:Y:S01]  /*24970*/  FFMA.FTZ R2, R193, R0, -R5 ;  /* 0x00000000c1027223 */ /* 0x010fe20000010805 */
[----:B------:R-:W-:-:S03]  /*24980*/  MOV R193, R117 ;  /* 0x0000007500c17202 */ /* 0x000fc60000000f00 */
[----:B------:R2:W-:Y:S02]  /*24990*/  MUFU.EX2 R116, R2 ;  /* 0x0000000200747308 */ /* 0x0005e40000000800 */
[----:B--2---:R-:W-:-:S06]  /*249a0*/  FFMA.FTZ R2, R95, R0, -R5 ;  /* 0x000000005f027223 */ /* 0x004fcc0000010805 */
[----:B------:R2:W4:Y:S02]  /*249b0*/  MUFU.EX2 R112, R2 ;  /* 0x0000000200707308 */ /* 0x0005240000000800 */
[----:B--2---:R-:W-:Y:S01]  /*249c0*/  FFMA.FTZ R2, R195, R0, -R5 ;  /* 0x00000000c3027223 */ /* 0x004fe20000010805 */
[----:B------:R-:W-:Y:S02]  /*249d0*/  MOV R195, R118 ;  /* 0x0000007600c37202 */ /* 0x000fe40000000f00 */
[----:B----4-:R-:W-:-:S03]  /*249e0*/  F2FP.BF16.F32.PACK_AB R12, R112, R116 ;  /* 0x00000074700c723e */ /* 0x010fc600000010ff */
[----:B------:R2:W-:Y:S02]  /*249f0*/  MUFU.EX2 R111, R2 ;  /* 0x00000002006f7308 */ /* 0x0005e40000000800 */
[----:B--2---:R-:W-:-:S06]  /*24a00*/  FFMA.FTZ R2, R102, R0, -R5 ;  /* 0x0000000066027223 */ /* 0x004fcc0000010805 */
[----:B------:R2:W4:Y:S02]  /*24a10*/  MUFU.EX2 R110, R2 ;  /* 0x00000002006e7308 */ /* 0x0005240000000800 */
[----:B--2---:R-:W-:Y:S01]  /*24a20*/  FFMA.FTZ R2, R101, R0, -R3 ;  /* 0x0000000065027223 */ /* 0x004fe20000010803 */
[----:B----4-:R-:W-:-:S05]  /*24a30*/  F2FP.BF16.F32.PACK_AB R14, R110, R111 ;  /* 0x0000006f6e0e723e */ /* 0x010fca00000010ff */
[----:B------:R2:W4:Y:S02]  /*24a40*/  MUFU.EX2 R118, R2 ;  /* 0x0000000200767308 */ /* 0x0005240000000800 */
[C---:B---3--:R-:W-:Y:S06]  /*24a50*/  HMMA.16816.F32.BF16 R64, R12.reuse, R44, R64 ;  /* 0x0000002c0c40723c */ /* 0x048fec0000041840 */
[C---:B------:R-:W-:Y:S01]  /*24a60*/  HMMA.16816.F32.BF16 R24, R12.reuse, R46, R52 ;  /* 0x0000002e0c18723c */ /* 0x040fe20000041834 */
[----:B------:R-:W3:Y:S05]  /*24a70*/  LDSM.16.MT88.4 R44, [R181+0xe800] ;  /* 0x00e80000b52c783b */ /* 0x000eea0000004200 */
[C---:B------:R-:W-:Y:S01]  /*24a80*/  HMMA.16816.F32.BF16 R52, R12.reuse, R34, R36 ;  /* 0x000000220c34723c */ /* 0x040fe20000041824 */
[--C-:B--2---:R-:W-:Y:S01]  /*24a90*/  FFMA.FTZ R2, R188, R0, -R3.reuse ;  /* 0x00000000bc027223 */ /* 0x104fe20000010803 */
[----:B------:R-:W-:Y:S01]  /*24aa0*/  MOV R188, R96 ;  /* 0x0000006000bc7202 */ /* 0x000fe20000000f00 */
[----:B------:R-:W2:Y:S02]  /*24ab0*/  LDSM.16.MT88.4 R36, [R180+0xe800] ;  /* 0x00e80000b424783b */ /* 0x000ea40000004200 */
[----:B------:R4:W-:Y:S01]  /*24ac0*/  MUFU.EX2 R117, R2 ;  /* 0x0000000200757308 */ /* 0x0009e20000000800 */
[C---:B------:R-:W-:Y:S06]  /*24ad0*/  HMMA.16816.F32.BF16 R60, R12.reuse, R40, R60 ;  /* 0x000000280c3c723c */ /* 0x040fec000004183c */
[C---:B------:R-:W-:Y:S01]  /*24ae0*/  HMMA.16816.F32.BF16 R56, R12.reuse, R42, R48 ;  /* 0x0000002a0c38723c */ /* 0x040fe20000041830 */
[----:B------:R-:W2:Y:S05]  /*24af0*/  LDSM.16.MT88.4 R48, [R179+0xe800] ;  /* 0x00e80000b330783b */ /* 0x000eaa0000004200 */
[----:B-1----:R-:W-:Y:S01]  /*24b00*/  HMMA.16816.F32.BF16 R72, R12, R16, R72 ;  /* 0x000000100c48723c */ /* 0x002fe20000041848 */
[----:B----4-:R-:W-:-:S05]  /*24b10*/  FFMA.FTZ R2, R103, R0, -R3 ;  /* 0x0000000067027223 */ /* 0x010fca0000010803 */
[C---:B------:R-:W-:Y:S01]  /*24b20*/  HMMA.16816.F32.BF16 R40, R12.reuse, R18, R28 ;  /* 0x000000120c28723c */ /* 0x040fe2000004181c */
[----:B------:R-:W-:Y:S01]  /*24b30*/  F2FP.BF16.F32.PACK_AB R17, R118, R123 ;  /* 0x0000007b7611723e */ /* 0x000fe200000010ff */
[----:B------:R1:W4:Y:S04]  /*24b40*/  MUFU.EX2 R113, R2 ;  /* 0x0000000200717308 */ /* 0x0003280000000800 */
[----:B------:R-:W-:Y:S01]  /*24b50*/  HMMA.16816.F32.BF16 R68, R12, R32, R68 ;  /* 0x000000200c44723c */ /* 0x000fe20000041844 */
[----:B------:R-:W-:Y:S01]  /*24b60*/  LDSM.16.MT88.4 R12, [R181+0xf000] ;  /* 0x00f00000b50c783b */ /* 0x000fe20000004200 */
[----:B-1----:R-:W-:Y:S01]  /*24b70*/  FFMA.FTZ R2, R199, R0, -R5 ;  /* 0x00000000c7027223 */ /* 0x002fe20000010805 */
[----:B----4-:R-:W-:Y:S02]  /*24b80*/  F2FP.BF16.F32.PACK_AB R19, R113, R117 ;  /* 0x000000757113723e */ /* 0x010fe400000010ff */
[----:B------:R-:W-:Y:S01]  /*24b90*/  MOV R199, R195 ;  /* 0x000000c300c77202 */ /* 0x000fe20000000f00 */
[----:B------:R1:W-:Y:S01]  /*24ba0*/  MUFU.EX2 R108, R2 ;  /* 0x00000002006c7308 */ /* 0x0003e20000000800 */
[----:B------:R-:W-:-:S02]  /*24bb0*/  MOV R195, R192 ;  /* 0x000000c000c37202 */ /* 0x000fc40000000f00 */
[----:B------:R-:W-:Y:S01]  /*24bc0*/  MOV R192, R82 ;  /* 0x0000005200c07202 */ /* 0x000fe20000000f00 */
[----:B-1----:R-:W-:-:S04]  /*24bd0*/  FFMA.FTZ R2, R104, R0, -R5 ;  /* 0x0000000068027223 */ /* 0x002fc80000010805 */
        /* <DEDUP_REMOVED lines=9> */
[C---:B------:R-:W-:Y:S06]  /*24c70*/  HMMA.16816.F32.BF16 R64, R8.reuse, R20, R64 ;  /* 0x000000140840723c */ /* 0x040fec0000041840 */
[C---:B------:R-:W-:Y:S01]  /*24c80*/  HMMA.16816.F32.BF16 R32, R8.reuse, R22, R24 ;  /* 0x000000160820723c */ /* 0x040fe20000041818 */
[----:B------:R-:W4:Y:S05]  /*24c90*/  LDSM.16.MT88.4 R20, [R178+0xf000] ;  /* 0x00f00000b214783b */ /* 0x000f2a0000004200 */
[----:B---3--:R-:W-:Y:S01]  /*24ca0*/  HMMA.16816.F32.BF16 R24, R8, R46, R56 ;  /* 0x0000002e0818723c */ /* 0x008fe20000041838 */
[----:B-1----:R-:W-:-:S04]  /*24cb0*/  FFMA.FTZ R2, R106, R0, -R3 ;  /* 0x000000006a027223 */ /* 0x002fc80000010803 */
[----:B------:R1:W-:Y:S01]  /*24cc0*/  MUFU.EX2 R106, R2 ;  /* 0x00000002006a7308 */ /* 0x0003e20000000800 */
[C---:B--2---:R-:W-:Y:S06]  /*24cd0*/  HMMA.16816.F32.BF16 R72, R8.reuse, R36, R72 ;  /* 0x000000240848723c */ /* 0x044fec0000041848 */
[C---:B------:R-:W-:Y:S01]  /*24ce0*/  HMMA.16816.F32.BF16 R56, R8.reuse, R38, R40 ;  /* 0x000000260838723c */ /* 0x040fe20000041828 */
[----:B------:R-:W2:Y:S05]  /*24cf0*/  LDSM.16.MT88.4 R36, [R180+0xf000] ;  /* 0x00f00000b424783b */ /* 0x000eaa0000004200 */
[----:B------:R-:W-:Y:S01]  /*24d00*/  HMMA.16816.F32.BF16 R28, R8, R44, R60 ;  /* 0x0000002c081c723c */ /* 0x000fe2000004183c */
[----:B------:R-:W3:Y:S01]  /*24d10*/  LDSM.16.MT88.4 R44, [R179+0xf000] ;  /* 0x00f00000b32c783b */ /* 0x000ee20000004200 */
        /* <DEDUP_REMOVED lines=17> */
[----:B------:R1:W4:Y:S02]  /*24e30*/  MUFU.EX2 R102, R2 ;  /* 0x0000000200667308 */ /* 0x0003240000000800 */
[C---:B------:R-:W-:Y:S06]  /*24e40*/  HMMA.16816.F32.BF16 R64, R16.reuse, R20, R64 ;  /* 0x000000141040723c */ /* 0x040fec0000041840 */
[C---:B------:R-:W-:Y:S01]  /*24e50*/  HMMA.16816.F32.BF16 R52, R16.reuse, R22, R32 ;  /* 0x000000161034723c */ /* 0x040fe20000041820 */
[----:B------:R-:W3:Y:S05]  /*24e60*/  LDSM.16.MT88.4 R20, [R181+0xf800] ;  /* 0x00f80000b514783b */ /* 0x000eea0000004200 */
[----:B------:R-:W-:Y:S01]  /*24e70*/  HMMA.16816.F32.BF16 R40, R16, R12, R28 ;  /* 0x0000000c1028723c */ /* 0x000fe2000004181c */
[----:B-1----:R-:W-:-:S04]  /*24e80*/  FFMA.FTZ R2, R206, R0, -R3 ;  /* 0x00000000ce027223 */ /* 0x002fc80000010803 */
[----:B------:R1:W-:Y:S01]  /*24e90*/  MUFU.EX2 R100, R2 ;  /* 0x0000000200647308 */ /* 0x0003e20000000800 */
[----:B------:R-:W-:Y:S01]  /*24ea0*/  HMMA.16816.F32.BF16 R32, R16, R14, R24 ;  /* 0x0000000e1020723c */ /* 0x000fe20000041818 */
[----:B------:R-:W-:-:S05]  /*24eb0*/  F2FP.BF16.F32.PACK_AB R13, R106, R109 ;  /* 0x0000006d6a0d723e */ /* 0x000fca00000010ff */
[----:B--2---:R-:W-:Y:S01]  /*24ec0*/  HMMA.16816.F32.BF16 R72, R16, R36, R72 ;  /* 0x000000241048723c */ /* 0x004fe20000041848 */
[----:B----4-:R-:W-:-:S05]  /*24ed0*/  F2FP.BF16.F32.PACK_AB R15, R102, R105 ;  /* 0x00000069660f723e */ /* 0x010fca00000010ff */
[----:B---3--:R-:W-:Y:S01]  /*24ee0*/  HMMA.16816.F32.BF16 R28, R16, R44, R68 ;  /* 0x0000002c101c723c */ /* 0x008fe20000041844 */
        /* <DEDUP_REMOVED lines=17> */
[C---:B------:R-:W-:Y:S06]  /*25000*/  HMMA.16816.F32.BF16 R44, R12.reuse, R22, R32 ;  /* 0x000000160c2c723c */ /* 0x040fec0000041820 */
        /* <DEDUP_REMOVED lines=36> */
[----:B------:R-:W-:Y:S01]  /*25250*/  MOV R173, R81 ;  /* 0x0000005100ad7202 */ /* 0x000fe20000000f00 */
[----:B------:R-:W-:Y:S01]  /*25260*/  FADD.FTZ R7, R249, R2 ;  /* 0x00000002f9077221 */ /* 0x000fe20000010000 */
[----:B------:R-:W-:Y:S01]  /*25270*/  MOV R81, R4 ;  /* 0x0000000400517202 */ /* 0x000fe20000000f00 */
[-C--:B------:R-:W-:Y:S01]  /*25280*/  FFMA.FTZ R4, R218, R0.reuse, -R3 ;  /* 0x00000000da047223 */ /* 0x080fe20000010803 */
[----:B------:R-:W-:Y:S01]  /*25290*/  MOV R188, R83 ;  /* 0x0000005300bc7202 */ /* 0x000fe20000000f00 */
[----:B------:R-:W-:Y:S01]  /*252a0*/  FFMA.FTZ R2, R220, R0, -R5 ;  /* 0x00000000dc027223 */ /* 0x000fe20000010805 */
[----:B------:R-:W-:Y:S01]  /*252b0*/  FADD.FTZ R6, R244, R6 ;  /* 0x00000006f4067221 */ /* 0x000fe20000010000 */
[----:B------:R1:W-:Y:S01]  /*252c0*/  MUFU.EX2 R83, R4 ;  /* 0x0000000400537308 */ /* 0x0003e20000000800 */
[----:B------:R-:W-:Y:S01]  /*252d0*/  HMMA.16816.F32.BF16 R32, R8, R26, R28 ;  /* 0x0000001a0820723c */ /* 0x000fe2000004181c */
[----:B------:R-:W2:Y:S01]  /*252e0*/  LDSM.16.MT88.4 R24, [R181+0x10800] ;  /* 0x01080000b518783b */ /* 0x000ea20000004200 */
[----:B------:R-:W-:-:S04]  /*252f0*/  FADD.FTZ R6, R246, R6 ;  /* 0x00000006f6067221 */ /* 0x000fc80000010000 */
[----:B------:R-:W-:Y:S01]  /*25300*/  FADD.FTZ R6, R245, R6 ;  /* 0x00000006f5067221 */ /* 0x000fe20000010000 */
[----:B------:R4:W-:Y:S01]  /*25310*/  MUFU.EX2 R82, R2 ;  /* 0x0000000200527308 */ /* 0x0009e20000000800 */
[----:B------:R-:W-:Y:S02]  /*25320*/  HMMA.16816.F32.BF16 R48, R8, R40, R48 ;  /* 0x000000280830723c */ /* 0x000fe40000041830 */
[----:B------:R-:W-:-:S04]  /*25330*/  FADD.FTZ R6, R243, R6 ;  /* 0x00000006f3067221 */ /* 0x000fc80000010000 */
[----:B------:R-:W-:Y:S01]  /*25340*/  HMMA.16816.F32.BF16 R44, R8, R42, R44 ;  /* 0x0000002a082c723c */ /* 0x000fe2000004182c */
[----:B-1----:R-:W-:-:S04]  /*25350*/  FADD.FTZ R4, R252, R7 ;  /* 0x00000007fc047221 */ /* 0x002fc80000010000 */
[----:B------:R-:W-:Y:S01]  /*25360*/  FADD.FTZ R4, R193, R4 ;  /* 0x00000004c1047221 */ /* 0x000fe20000010000 */
[----:B------:R-:W-:Y:S01]  /*25370*/  MOV R193, R81 ;  /* 0x0000005100c17202 */ /* 0x000fe20000000f00 */
[----:B---3--:R-:W-:Y:S01]  /*25380*/  HMMA.16816.F32.BF16 R40, R8, R12, R72 ;  /* 0x0000000c0828723c */ /* 0x008fe20000041848 */
[----:B----4-:R-:W-:-:S04]  /*25390*/  FFMA.FTZ R2, R208, R0, -R5 ;  /* 0x00000000d0027223 */ /* 0x010fc80000010805 */
[----:B------:R1:W3:Y:S01]  /*253a0*/  MUFU.EX2 R81, R2 ;  /* 0x0000000200517308 */ /* 0x0002e20000000800 */
[----:B------:R-:W-:Y:S01]  /*253b0*/  HMMA.16816.F32.BF16 R28, R8, R14, R16 ;  /* 0x0000000e081c723c */ /* 0x000fe20000041810 */
[----:B------:R-:W4:Y:S04]  /*253c0*/  LDSM.16.MT88.4 R12, [R179+0x10800] ;  /* 0x01080000b30c783b */ /* 0x000f280000004200 */
[----:B------:R-:W4:Y:S02]  /*253d0*/  LDSM.16.MT88.4 R16, [R180+0x10800] ;  /* 0x01080000b410783b */ /* 0x000f240000004200 */
[----:B------:R-:W-:Y:S01]  /*253e0*/  F2FP.BF16.F32.PACK_AB R9, R84, R89 ;  /* 0x000000595409723e */ /* 0x000fe200000010ff */
[----:B-1----:R-:W-:Y:S01]  /*253f0*/  FADD.FTZ R2, R199, R4 ;  /* 0x00000004c7027221 */ /* 0x002fe20000010000 */
[----:B------:R-:W-:Y:S01]  /*25400*/  FFMA.FTZ R4, R222, R0, -R5 ;  /* 0x00000000de047223 */ /* 0x000fe20000010805 */
[----:B---3--:R-:W-:-:S02]  /*25410*/  F2FP.BF16.F32.PACK_AB R8, R81, R82 ;  /* 0x000000525108723e */ /* 0x008fc400000010ff */
[----:B------:R-:W-:Y:S02]  /*25420*/  FADD.FTZ R2, R79, R2 ;  /* 0x000000024f027221 */ /* 0x000fe40000010000 */
[----:B------:R1:W-:Y:S02]  /*25430*/  MUFU.EX2 R79, R4 ;  /* 0x00000004004f7308 */ /* 0x0003e40000000800 */
[----:B------:R-:W-:-:S04]  /*25440*/  FADD.FTZ R2, R188, R2 ;  /* 0x00000002bc027221 */ /* 0x000fc80000010000 */
[----:B------:R-:W-:-:S04]  /*25450*/  FADD.FTZ R2, R195, R2 ;  /* 0x00000002c3027221 */ /* 0x000fc80000010000 */
[----:B------:R-:W-:Y:S01]  /*25460*/  FADD.FTZ R2, R170, R2 ;  /* 0x00000002aa027221 */ /* 0x000fe20000010000 */
[----:B------:R-:W-:-:S03]  /*25470*/  MOV R170, R76 ;  /* 0x0000004c00aa7202 */ /* 0x000fc60000000f00 */
[----:B------:R-:W-:Y:S01]  /*25480*/  FADD.FTZ R2, R193, R2 ;  /* 0x00000002c1027221 */ /* 0x000fe20000010000 */
[----:B-1----:R-:W-:Y:S01]  /*25490*/  FADD.FTZ R4, R242, R6 ;  /* 0x00000006f2047221 */ /* 0x002fe20000010000 */
[----:B------:R-:W-:Y:S02]  /*254a0*/  FFMA.FTZ R6, R212, R0, -R5 ;  /* 0x00000000d4067223 */ /* 0x000fe40000010805 */
[----:B------:R-:W-:Y:S01]  /*254b0*/  FADD.FTZ R2, R173, R2 ;  /* 0x00000002ad027221 */ /* 0x000fe20000010000 */
[----:B------:R-:W-:Y:S02]  /*254c0*/  FADD.FTZ R4, R78, R4 ;  /* 0x000000044e047221 */ /* 0x000fe40000010000 */
[----:B------:R1:W3:Y:S02]  /*254d0*/  MUFU.EX2 R78, R6 ;  /* 0x00000006004e7308 */ /* 0x0002e40000000800 */
[----:B------:R-:W-:-:S04]  /*254e0*/  FADD.FTZ R4, R238, R4 ;  /* 0x00000004ee047221 */ /* 0x000fc80000010000 */
[----:B------:R-:W-:-:S04]  /*254f0*/  FADD.FTZ R4, R156, R4 ;  /* 0x000000049c047221 */ /* 0x000fc80000010000 */
[----:B------:R-:W-:-:S04]  /*25500*/  FADD.FTZ R4, R159, R4 ;  /* 0x000000049f047221 */ /* 0x000fc80000010000 */
[----:B------:R-:W-:Y:S01]  /*25510*/  FADD.FTZ R7, R158, R4 ;  /* 0x000000049e077221 */ /* 0x000fe20000010000 */
[-CC-:B------:R-:W-:Y:S01]  /*25520*/  FFMA.FTZ R4, R225, R0.reuse, -R3.reuse ;  /* 0x00000000e1047223 */ /* 0x180fe20000010803 */
[-C--:B-1----:R-:W-:Y:S01]  /*25530*/  FFMA.FTZ R6, R213, R0.reuse, -R3 ;  /* 0x00000000d5067223 */ /* 0x082fe20000010803 */
[----:B---3--:R-:W-:Y:S02]  /*25540*/  F2FP.BF16.F32.PACK_AB R10, R78, R79 ;  /* 0x0000004f4e0a723e */ /* 0x008fe400000010ff */
[----:B------:R-:W-:Y:S08]  /*25550*/  MUFU.EX2 R71, R4 ;  /* 0x0000000400477308 */ /* 0x000ff00000000800 */
[----:B------:R1:W3:Y:S02]  /*25560*/  MUFU.EX2 R76, R6 ;  /* 0x00000006004c7308 */ /* 0x0002e40000000800 */
[----:B-1----:R-:W-:Y:S01]  /*25570*/  FADD.FTZ R6, R175, R2 ;  /* 0x00000002af067221 */ /* 0x002fe20000010000 */
[----:B------:R-:W-:Y:S01]  /*25580*/  FADD.FTZ R2, R161, R7 ;  /* 0x00000007a1027221 */ /* 0x000fe20000010000 */
[----:B---3--:R-:W-:Y:S01]  /*25590*/  F2FP.BF16.F32.PACK_AB R11, R76, R83 ;  /* 0x000000534c0b723e */ /* 0x008fe200000010ff */
[----:B------:R-:W-:Y:S01]  /*255a0*/  FFMA.FTZ R7, R216, R0, -R3 ;  /* 0x00000000d8077223 */ /* 0x000fe20000010803 */
[----:B------:R-:W-:Y:S01]  /*255b0*/  FADD.FTZ R6, R192, R6 ;  /* 0x00000006c0067221 */ /* 0x000fe20000010000 */
[----:B------:R-:W-:-:S02]  /*255c0*/  FADD.FTZ R4, R155, R2 ;  /* 0x000000029b047221 */ /* 0x000fc40000010000 */
[----:B------:R1:W3:Y:S01]  /*255d0*/  MUFU.EX2 R69, R7 ;  /* 0x0000000700457308 */ /* 0x0002e20000000800 */
        /* <DEDUP_REMOVED lines=12> */
[----:B------:R-:W3:Y:S02]  /*256a0*/  LDSM.16.MT88.4 R20, [R181+0x11000] ;  /* 0x01100000b514783b */ /* 0x000ee40000004200 */
        /* <DEDUP_REMOVED lines=10> */
[----:B----4-:R-:W-:Y:S01]  /*25750*/  FFMA.FTZ R4, R228, R0, -R5 ;  /* 0x00000000e4047223 */ /* 0x010fe20000010805 */
        /* <DEDUP_REMOVED lines=18> */
[----:B------:R-:W-:Y:S01]  /*25880*/  HMMA.16816.F32.BF16 R40, R8, R16, R40 ;  /* 0x000000100828723c */ /* 0x000fe20000041828 */
[----:B------:R2:W4:Y:S01]  /*25890*/  MUFU.EX2 R63, R4 ;  /* 0x00000004003f7308 */ /* 0x0005220000000800 */
[----:B------:R-:W-:Y:S01]  /*258a0*/  FADD.FTZ R2, R162, R2 ;  /* 0x00000002a2027221 */ /* 0x000fe20000010000 */
[----:B------:R-:W-:-:S03]  /*258b0*/  FADD.FTZ R6, R129, R6 ;  /* 0x0000000681067221 */ /* 0x000fc60000010000 */
[----:B------:R-:W-:Y:S01]  /*258c0*/  HMMA.16816.F32.BF16 R28, R8, R18, R28 ;  /* 0x00000012081c723c */ /* 0x000fe2000004181c */
[----:B------:R-:W-:Y:S01]  /*258d0*/  FADD.FTZ R6, R127, R6 ;  /* 0x000000067f067221 */ /* 0x000fe20000010000 */
[----:B------:R-:W1:Y:S03]  /*258e0*/  LDSM.16.MT88.4 R16, [R179+0x11000] ;  /* 0x01100000b310783b */ /* 0x000e660000004200 */
[----:B------:R-:W-:Y:S02]  /*258f0*/  FADD.FTZ R6, R120, R6 ;  /* 0x0000000678067221 */ /* 0x000fe40000010000 */
[----:B---3--:R-:W-:Y:S01]  /*25900*/  F2FP.BF16.F32.PACK_AB R9, R69, R71 ;  /* 0x000000474509723e */ /* 0x008fe200000010ff */
[----:B--2---:R-:W-:Y:S01]  /*25910*/  FFMA.FTZ R4, R229, R0, -R5 ;  /* 0x00000000e5047223 */ /* 0x004fe20000010805 */
[----:B----4-:R-:W-:-:S03]  /*25920*/  F2FP.BF16.F32.PACK_AB R8, R63, R68 ;  /* 0x000000443f08723e */ /* 0x010fc600000010ff */
        /* <DEDUP_REMOVED lines=8> */
[----:B---3--:R-:W-:Y:S01]  /*259b0*/  F2FP.BF16.F32.PACK_AB R11, R60, R70 ;  /* 0x000000463c0b723e */ /* 0x008fe200000010ff */
[----:B------:R-:W2:Y:S01]  /*259c0*/  LDSM.16.MT88.4 R160, [R178+0x11800] ;  /* 0x01180000b2a0783b */ /* 0x000ea20000004200 */
[----:B------:R-:W-:Y:S02]  /*259d0*/  FADD.FTZ R4, R157, R4 ;  /* 0x000000049d047221 */ /* 0x000fe40000010000 */
[----:B------:R3:W4:Y:S03]  /*259e0*/  MUFU.EX2 R55, R2 ;  /* 0x0000000200377308 */ /* 0x0007260000000800 */
[C---:B------:R-:W-:Y:S06]  /*259f0*/  HMMA.16816.F32.BF16 R156, R8.reuse, R20, R48 ;  /* 0x00000014089c723c */ /* 0x040fec0000041830 */
[C---:B-1----:R-:W-:Y:S06]  /*25a00*/  HMMA.16816.F32.BF16 R164, R8.reuse, R24, R64 ;  /* 0x0000001808a4723c */ /* 0x042fec0000041840 */
[C---:B------:R-:W-:Y:S01]  /*25a10*/  HMMA.16816.F32.BF16 R24, R8.reuse, R26, R56 ;  /* 0x0000001a0818723c */ /* 0x040fe20000041838 */
[----:B---3--:R-:W-:Y:S01]  /*25a20*/  FADD.FTZ R2, R154, R4 ;  /* 0x000000049a027221 */ /* 0x008fe20000010000 */
[----:B------:R-:W-:Y:S01]  /*25a30*/  FADD.FTZ R4, R122, R6 ;  /* 0x000000067a047221 */ /* 0x000fe20000010000 */
[-CC-:B------:R-:W-:Y:S01]  /*25a40*/  FFMA.FTZ R6, R231, R0.reuse, -R3.reuse ;  /* 0x00000000e7067223 */ /* 0x180fe20000010803 */
[----:B------:R-:W-:Y:S01]  /*25a50*/  FFMA.FTZ R3, R115, R0, -R3 ;  /* 0x0000000073037223 */ /* 0x000fe20000010803 */
[----:B------:R-:W-:Y:S01]  /*25a60*/  FADD.FTZ R2, R150, R2 ;  /* 0x0000000296027221 */ /* 0x000fe20000010000 */
[----:B------:R-:W-:Y:S01]  /*25a70*/  FADD.FTZ R4, R121, R4 ;  /* 0x0000000479047221 */ /* 0x000fe20000010000 */
[----:B------:R1:W-:Y:S01]  /*25a80*/  MUFU.EX2 R53, R6 ;  /* 0x0000000600357308 */ /* 0x0003e20000000800 */
[----:B------:R-:W3:Y:S01]  /*25a90*/  LDSM.16.MT88.4 R152, [R181+0x11800] ;  /* 0x01180000b598783b */ /* 0x000ee20000004200 */
[----:B------:R-:W-:Y:S01]  /*25aa0*/  FADD.FTZ R2, R149, R2 ;  /* 0x0000000295027221 */ /* 0x000fe20000010000 */
[----:B------:R-:W-:Y:S01]  /*25ab0*/  FADD.FTZ R4, R119, R4 ;  /* 0x0000000477047221 */ /* 0x000fe20000010000 */
[C---:B------:R-:W-:Y:S02]  /*25ac0*/  HMMA.16816.F32.BF16 R148, R8.reuse, R16, R36 ;  /* 0x000000100894723c */ /* 0x040fe40000041824 */
[----:B------:R-:W-:Y:S01]  /*25ad0*/  FADD.FTZ R2, R144, R2 ;  /* 0x0000000290027221 */ /* 0x000fe20000010000 */
[----:B------:R-:W-:Y:S01]  /*25ae0*/  FADD.FTZ R4, R116, R4 ;  /* 0x0000000474047221 */ /* 0x000fe20000010000 */
[----:B------:R-:W3:Y:S01]  /*25af0*/  LDSM.16.MT88.4 R144, [R179+0x11800] ;  /* 0x01180000b390783b */ /* 0x000ee20000004200 */
[----:B------:R-:W2:Y:S01]  /*25b00*/  MUFU.EX2 R3, R3 ;  /* 0x0000000300037308 */ /* 0x000ea20000000800 */
[----:B------:R-:W-:Y:S01]  /*25b10*/  FADD.FTZ R2, R143, R2 ;  /* 0x000000028f027221 */ /* 0x000fe20000010000 */
[----:B------:R-:W-:Y:S01]  /*25b20*/  FADD.FTZ R4, R112, R4 ;  /* 0x0000000470047221 */ /* 0x000fe20000010000 */
[C---:B------:R-:W-:Y:S01]  /*25b30*/  HMMA.16816.F32.BF16 R44, R8.reuse, R22, R44 ;  /* 0x00000016082c723c */ /* 0x040fe2000004182c */
[----:B------:R-:W-:Y:S01]  /*25b40*/  MOV R37, R80 ;  /* 0x0000005000257202 */ /* 0x000fe20000000f00 */
[----:B------:R-:W-:Y:S01]  /*25b50*/  FADD.FTZ R2, R142, R2 ;  /* 0x000000028e027221 */ /* 0x000fe20000010000 */
[----:B------:R-:W-:Y:S01]  /*25b60*/  FADD.FTZ R4, R111, R4 ;  /* 0x000000046f047221 */ /* 0x000fe20000010000 */
[----:B------:R-:W-:Y:S01]  /*25b70*/  MOV R36, R77 ;  /* 0x0000004d00247202 */ /* 0x000fe20000000f00 */
[----:B-1----:R-:W-:Y:S01]  /*25b80*/  FFMA.FTZ R6, R232, R0, -R5 ;  /* 0x00000000e8067223 */ /* 0x002fe20000010805 */
[----:B------:R-:W-:Y:S01]  /*25b90*/  FADD.FTZ R2, R137, R2 ;  /* 0x0000000289027221 */ /* 0x000fe20000010000 */
[----:B------:R-:W-:Y:S01]  /*25ba0*/  FADD.FTZ R4, R110, R4 ;  /* 0x000000046e047221 */ /* 0x000fe20000010000 */
[----:B------:R-:W-:Y:S01]  /*25bb0*/  HMMA.16816.F32.BF16 R16, R8, R18, R32 ;  /* 0x000000120810723c */ /* 0x000fe20000041820 */
[----:B------:R1:W-:Y:S01]  /*25bc0*/  MUFU.EX2 R52, R6 ;  /* 0x0000000600347308 */ /* 0x0003e20000000800 */
[----:B------:R-:W-:Y:S01]  /*25bd0*/  FADD.FTZ R2, R136, R2 ;  /* 0x0000000288027221 */ /* 0x000fe20000010000 */
[----:B------:R-:W-:Y:S01]  /*25be0*/  FADD.FTZ R4, R108, R4 ;  /* 0x000000046c047221 */ /* 0x000fe20000010000 */
[----:B----4-:R-:W-:-:S02]  /*25bf0*/  F2FP.BF16.F32.PACK_AB R137, R54, R55 ;  /* 0x000000373689723e */ /* 0x010fc400000010ff */
[----:B------:R-:W-:Y:S01]  /*25c00*/  FADD.FTZ R2, R135, R2 ;  /* 0x0000000287027221 */ /* 0x000fe20000010000 */
[----:B------:R-:W-:Y:S01]  /*25c10*/  FADD.FTZ R4, R107, R4 ;  /* 0x000000046b047221 */ /* 0x000fe20000010000 */
[----:B------:R-:W-:Y:S01]  /*25c20*/  HMMA.16816.F32.BF16 R40, R8, R12, R40 ;  /* 0x0000000c0828723c */ /* 0x000fe20000041828 */
[----:B--2---:R-:W-:Y:S01]  /*25c30*/  F2FP.BF16.F32.PACK_AB R139, R3, R53 ;  /* 0x00000035038b723e */ /* 0x004fe200000010ff */
[----:B------:R-:W-:Y:S01]  /*25c40*/  FADD.FTZ R2, R126, R2 ;  /* 0x000000027e027221 */ /* 0x000fe20000010000 */
[----:B------:R-:W-:-:S03]  /*25c50*/  FADD.FTZ R4, R104, R4 ;  /* 0x0000000468047221 */ /* 0x000fc60000010000 */
[----:B------:R-:W-:Y:S01]  /*25c60*/  FADD.FTZ R2, R124, R2 ;  /* 0x000000027c027221 */ /* 0x000fe20000010000 */
[----:B------:R-:W-:Y:S01]  /*25c70*/  FADD.FTZ R4, R103, R4 ;  /* 0x0000000467047221 */ /* 0x000fe20000010000 */
[----:B------:R-:W-:Y:S01]  /*25c80*/  HMMA.16816.F32.BF16 R28, R8, R14, R28 ;  /* 0x0000000e081c723c */ /* 0x000fe2000004181c */
[----:B-1----:R-:W-:Y:S01]  /*25c90*/  FFMA.FTZ R6, R226, R0, -R5 ;  /* 0x00000000e2067223 */ /* 0x002fe20000010805 */
[----:B------:R-:W-:-:S03]  /*25ca0*/  FADD.FTZ R2, R123, R2 ;  /* 0x000000027b027221 */ /* 0x000fc60000010000 */
[----:B------:R1:W2:Y:S02]  /*25cb0*/  MUFU.EX2 R48, R6 ;  /* 0x0000000600307308 */ /* 0x0002a40000000800 */
[-CC-:B-1----:R-:W-:Y:S01]  /*25cc0*/  FFMA.FTZ R6, R234, R0.reuse, -R5.reuse ;  /* 0x00000000ea067223 */ /* 0x182fe20000010805 */
[----:B------:R-:W-:Y:S01]  /*25cd0*/  FFMA.FTZ R5, R114, R0, -R5 ;  /* 0x0000000072057223 */ /* 0x000fe20000010805 */
[----:B------:R-:W-:Y:S01]  /*25ce0*/  FADD.FTZ R0, R99, R4 ;  /* 0x0000000463007221 */ /* 0x000fe20000010000 */
[----:B------:R-:W-:-:S03]  /*25cf0*/  FADD.FTZ R4, R118, R2 ;  /* 0x0000000276047221 */ /* 0x000fc60000010000 */
[----:B------:R-:W-:Y:S01]  /*25d00*/  MUFU.EX2 R21, R6 ;  /* 0x0000000600157308 */ /* 0x000fe20000000800 */
[----:B--2---:R-:W-:Y:S01]  /*25d10*/  F2FP.BF16.F32.PACK_AB R136, R48, R52 ;  /* 0x000000343088723e */ /* 0x004fe200000010ff */
[----:B------:R-:W-:Y:S01]  /*25d20*/  FADD.FTZ R2, R101, R0 ;  /* 0x0000000065027221 */ /* 0x000fe20000010000 */
[----:B------:R-:W-:-:S03]  /*25d30*/  FADD.FTZ R0, R117, R4 ;  /* 0x0000000475007221 */ /* 0x000fc60000010000 */
[----:B------:R-:W-:Y:S01]  /*25d40*/  FADD.FTZ R2, R98, R2 ;  /* 0x0000000262027221 */ /* 0x000fe20000010000 */
[----:B------:R-:W-:Y:S01]  /*25d50*/  FADD.FTZ R0, R113, R0 ;  /* 0x0000000071007221 */ /* 0x000fe20000010000 */
[----:B------:R1:W2:Y:S02]  /*25d60*/  MUFU.EX2 R20, R5 ;  /* 0x0000000500147308 */ /* 0x0002a40000000800 */
        /* <DEDUP_REMOVED lines=11> */
[----:B--2---:R-:W-:Y:S02]  /*25e20*/  F2FP.BF16.F32.PACK_AB R138, R20, R21 ;  /* 0x00000015148a723e */ /* 0x004fe400000010ff */
        /* <DEDUP_REMOVED lines=42> */
.L_x_2172:
[----:B------:R-:W-:Y:S05]  /*260d0*/  @!P3 BRA `(.L_x_2183) ;  /* 0x0000007c0088b947 */ /* 0x000fea0003800000 */
[----:B------:R-:W3:Y:S04]  /*260e0*/  LDL R24, [R1+0x1c] ;  /* 0x00001c0001187983 */ /* 0x000ee80000100800 */
[----:B------:R-:W4:Y:S01]  /*260f0*/  LDL R23, [R1+0x18] ;  /* 0x0000180001177983 */ /* 0x000f220000100800 */
        /* <DEDUP_REMOVED lines=25> */
[----:B--2---:R-:W-:Y:S01]  /*26290*/  IMAD R3, R191, 0xd0, RZ ;  /* 0x000000d0bf037824 */ /* 0x004fe200078e02ff */
[----:B------:R-:W-:Y:S01]  /*262a0*/  IADD3 R5, R5, R33, RZ ;  /* 0x0000002105057210 */ /* 0x000fe20007ffe0ff */
[C---:B------:R-:W-:Y:S01]  /*262b0*/  IMAD R0, R191.reuse, 0xf0, RZ ;  /* 0x000000f0bf007824 */ /* 0x040fe200078e02ff */
[----:B------:R-:W-:Y:S01]  /*262c0*/  IADD3 R4, R4, R31, RZ ;  /* 0x0000001f04047210 */ /* 0x000fe20007ffe0ff */
[----:B------:R-:W-:Y:S01]  /*262d0*/  IMAD R2, R191, 0xe0, RZ ;  /* 0x000000e0bf027824 */ /* 0x000fe200078e02ff */
[----:B------:R-:W-:Y:S01]  /*262e0*/  IADD3 R3, R3, R29, RZ ;  /* 0x0000001d03037210 */ /* 0x000fe20007ffe0ff */
[----:B---3--:R-:W-:-:S02]  /*262f0*/  IMAD R22, R24, 0x30, RZ ;  /* 0x0000003018167824 */ /* 0x008fc400078e02ff */
[C---:B------:R-:W-:Y:S01]  /*26300*/  IMAD R21, R24.reuse, 0x50, RZ ;  /* 0x0000005018157824 */ /* 0x040fe200078e02ff */
[C-C-:B----4-:R-:W-:Y:S01]  /*26310*/  SHF.L.U64.HI R26, R23.reuse, 0x5, R24.reuse ;  /* 0x00000005171a7819 */ /* 0x150fe20000010218 */
        /* <DEDUP_REMOVED lines=102> */
.L_x_2192:
[----:B---3--:R-:W1:Y:S01]  /*26980*/  LDC.64 R14, c[0x0][0x198] ;  /* 0x00006600ff0e7b82 */ /* 0x008e620000000a00 */
[----:B------:R-:W2:Y:S01]  /*26990*/  LDL.LU R188, [R1+0x8] ;  /* 0x0000080001bc7983 */ /* 0x000ea20000300800 */
[----:B------:R-:W-:Y:S04]  /*269a0*/  DEPBAR.LE SB0, 0x0 ;  /* 0x000080000000791a */ /* 0x000fe80000000000 */
[----:B------:R-:W-:Y:S05]  /*269b0*/  WARPSYNC.ALL ;  /* 0x0000000000007948 */ /* 0x000fea0003800000 */
[----:B------:R-:W-:Y:S01]  /*269c0*/  BAR.SYNC.DEFER_BLOCKING 0x0 ;  /* 0x0000000000007b1d */ /* 0x000fe20000010000 */
[----:B------:R-:W-:Y:S04]  /*269d0*/  ISETP.NE.U32.AND P0, PT, R236, RZ, PT ;  /* 0x000000ffec00720c */ /* 0x000fe80003f05070 */
[----:B------:R-:W-:Y:S03]  /*269e0*/  ISETP.NE.AND.EX P0, PT, R237, RZ, PT, P0 ;  /* 0x000000ffed00720c */ /* 0x000fe60003f05300 */
[----:B------:R-:W3:Y:S01]  /*269f0*/  LDC.64 R12, c[0x0][0x208] ;  /* 0x00008200ff0c7b82 */ /* 0x000ee20000000a00 */
[----:B------:R-:W-:Y:S01]  /*26a00*/  BSSY B0, `(.L_x_2184) ;  /* 0x0000051000007945 */ /* 0x000fe20003800000 */
[----:B--2---:R-:W-:Y:S05]  /*26a10*/  VIADD R188, R188, 0xffffffff ;  /* 0xffffffffbcbc7836 */ /* 0x004fea0000000000 */
[----:B------:R2:W-:Y:S03]  /*26a20*/  STL [R1+0x8], R188 ;  /* 0x000008bc01007387 */ /* 0x0005e60000100800 */
[----:B-1-34-:R-:W-:Y:S05]  /*26a30*/  @!P0 BRA `(.L_x_2185) ;  /* 0x00000004001c8947 */ /* 0x01afea0003800000 */
[----:B------:R-:W-:Y:S01]  /*26a40*/  IMAD.SHL.U32 R8, R188, 0x100, RZ ;  /* 0x00000100bc087824 */ /* 0x000fe200078e00ff */
[----:B------:R-:W-:Y:S02]  /*26a50*/  R2UR UR4, R12 ;  /* 0x000000000c0472ca */ /* 0x000fe400000e0000 */
[C---:B------:R-:W-:Y:S01]  /*26a60*/  R2UR UR5, R13.reuse ;  /* 0x000000000d0572ca */ /* 0x040fe200000e0000 */
[----:B------:R-:W-:Y:S01]  /*26a70*/  VIADD R10, R8, 0x100 ;  /* 0x00000100080a7836 */ /* 0x000fe20000000000 */
[----:B------:R-:W-:Y:S02]  /*26a80*/  IABS R9, R8 ;  /* 0x0000000800097213 */ /* 0x000fe40000000000 */
[C---:B------:R-:W-:Y:S02]  /*26a90*/  R2UR UR12, R12.reuse ;  /* 0x000000000c0c72ca */ /* 0x040fe400000e0000 */
[----:B------:R-:W-:Y:S02]  /*26aa0*/  IABS R6, R10 ;  /* 0x0000000a00067213 */ /* 0x000fe40000000000 */
[C---:B------:R-:W-:Y:S02]  /*26ab0*/  R2UR UR13, R13.reuse ;  /* 0x000000000d0d72ca */ /* 0x040fe400000e0000 */
[C---:B------:R-:W-:Y:S02]  /*26ac0*/  R2UR UR14, R12.reuse ;  /* 0x000000000c0e72ca */ /* 0x040fe400000e0000 */
[C---:B------:R-:W-:Y:S01]  /*26ad0*/  R2UR UR15, R13.reuse ;  /* 0x000000000d0f72ca */ /* 0x040fe200000e0000 */
[----:B------:R-:W3:Y:S01]  /*26ae0*/  LD.E R2, desc[UR4][R14.64+0x170] ;  /* 0x000170040e027980 */ /* 0x000ee2000c101900 */
[----:B------:R-:W-:Y:S02]  /*26af0*/  R2UR UR10, R12 ;  /* 0x000000000c0a72ca */ /* 0x000fe400000e0000 */
[----:B------:R-:W-:Y:S02]  /*26b00*/  R2UR UR11, R13 ;  /* 0x000000000d0b72ca */ /* 0x000fe400000e0000 */
[-C--:B---3--:R-:W-:Y:S02]  /*26b10*/  IABS R0, R2.reuse ;  /* 0x0000000200007213 */ /* 0x088fe40000000000 */
[-C--:B------:R-:W-:Y:S02]  /*26b20*/  IABS R7, R2.reuse ;  /* 0x0000000200077213 */ /* 0x080fe40000000000 */
[----:B------:R-:W1:Y:S01]  /*26b30*/  I2F.RP R4, R0 ;  /* 0x0000000000047306 */ /* 0x000e620000209400 */
[-C--:B------:R-:W-:Y:S02]  /*26b40*/  LOP3.LUT R10, R10, R2.reuse, RZ, 0x3c, !PT ;  /* 0x000000020a0a7212 */ /* 0x080fe400078e3cff */
[----:B------:R-:W-:Y:S01]  /*26b50*/  IMAD.MOV R7, RZ, RZ, -R7 ;  /* 0x000000ffff077224 */ /* 0x000fe200078e0a07 */
[----:B------:R-:W-:Y:S04]  /*26b60*/  LOP3.LUT R8, R8, R2, RZ, 0x3c, !PT ;  /* 0x0000000208087212 */ /* 0x000fe800078e3cff */
[----:B------:R-:W-:Y:S02]  /*26b70*/  ISETP.GE.AND P0, PT, R8, RZ, PT ;  /* 0x000000ff0800720c */ /* 0x000fe40003f06270 */
        /* <DEDUP_REMOVED lines=34> */
[----:B------:R1:W4:Y:S02]  /*26da0*/  LD.E R10, desc[UR12][R8.64] ;  /* 0x0000000c080a7980 */ /* 0x000324000c101900 */
[----:B------:R-:W-:Y:S02]  /*26db0*/  IMAD R2, R2, R0, -0x100 ;  /* 0xffffff0002027424 */ /* 0x000fe400078e0200 */
[----:B------:R-:W4:Y:S03]  /*26dc0*/  LD.E R9, desc[UR14][R6.64] ;  /* 0x0000000e06097980 */ /* 0x000f26000c101900 */
[----:B-1----:R-:W-:Y:S01]  /*26dd0*/  SHF.R.S32.HI R8, RZ, 0x1f, R2 ;  /* 0x0000001fff087819 */ /* 0x002fe20000011402 */
[----:B------:R-:W5:Y:S01]  /*26de0*/  LD.E.64 R6, desc[UR10][R14.64+0x28] ;  /* 0x0000280a0e067980 */ /* 0x000f62000c101b00 */
[-C--:B---3--:R-:W-:Y:S02]  /*26df0*/  IMAD R0, R5, R2.reuse, RZ ;  /* 0x0000000205007224 */ /* 0x088fe400078e02ff */
[C---:B------:R-:W-:Y:S04]  /*26e00*/  IMAD.WIDE.U32 R2, R4.reuse, R2, RZ ;  /* 0x0000000204027225 */ /* 0x040fe800078e00ff */
[----:B------:R-:W-:Y:S04]  /*26e10*/  IMAD R4, R4, R8, R0 ;  /* 0x0000000804047224 */ /* 0x000fe800078e0200 */
[----:B------:R-:W-:Y:S01]  /*26e20*/  IMAD.IADD R3, R3, 0x1, R4 ;  /* 0x0000000103037824 */ /* 0x000fe200078e0204 */
[----:B----4-:R-:W-:Y:S04]  /*26e30*/  IADD3 R9, -R9, R10, RZ ;  /* 0x0000000a09097210 */ /* 0x010fe80007ffe1ff */
[----:B------:R-:W-:Y:S01]  /*26e40*/  SHF.R.S32.HI R4, RZ, 0x1f, R9 ;  /* 0x0000001fff047819 */ /* 0x000fe20000011409 */
[----:B-----5:R-:W-:Y:S04]  /*26e50*/  IMAD R0, R7, R9, RZ ;  /* 0x0000000907007224 */ /* 0x020fe800078e02ff */
[----:B------:R-:W-:Y:S02]  /*26e60*/  IMAD R0, R6, R4, R0 ;  /* 0x0000000406007224 */ /* 0x000fe400078e0200 */
[----:B------:R-:W-:Y:S04]  /*26e70*/  IMAD.WIDE.U32 R6, R9, R6, R2 ;  /* 0x0000000609067225 */ /* 0x000fe800078e0002 */
[----:B------:R-:W-:Y:S02]  /*26e80*/  IMAD.IADD R2, R7, 0x1, R0 ;  /* 0x0000000107027824 */ /* 0x000fe400078e0200 */
[----:B------:R-:W-:Y:S01]  /*26e90*/  IMAD.MOV.U32 R0, RZ, RZ, R6 ;  /* 0x000000ffff007224 */ /* 0x000fe200078e0006 */
[----:B------:R-:W-:Y:S05]  /*26ea0*/  BRA `(.L_x_2186) ;  /* 0x0000000000187947 */ /* 0x000fea0003800000 */
.L_x_2185:
[----:B------:R-:W-:Y:S02]  /*26eb0*/  R2UR UR4, R12 ;  /* 0x000000000c0472ca */ /* 0x000fe400000e0000 */
[----:B------:R-:W-:Y:S11]  /*26ec0*/  R2UR UR5, R13 ;  /* 0x000000000d0572ca */ /* 0x000ff600000e0000 */
[----:B------:R-:W-:Y:S02]  /*26ed0*/  @!UPT UIADD3 URZ, URZ, URZ, URZ ;  /* 0x0000003f3f3ff290 */ /* 0x000fe4000fffe03f */
[----:B------:R-:W3:Y:S02]  /*26ee0*/  LD.E R0, desc[UR4][R14.64+0x40] ;  /* 0x000040040e007980 */ /* 0x000ee4000c101900 */
[----:B---3--:R-:W-:Y:S05]  /*26ef0*/  IMAD.U32 R0, R0, -0x100, RZ ;  /* 0xffffff0000007824 */ /* 0x008fea00078e00ff */
[----:B------:R-:W-:Y:S02]  /*26f00*/  SHF.R.S32.HI R2, RZ, 0x1f, R0 ;  /* 0x0000001fff027819 */ /* 0x000fe40000011400 */
.L_x_2186:
[----:B------:R-:W-:Y:S05]  /*26f10*/  BSYNC B0 ;  /* 0x0000000000007941 */ /* 0x000fea0003800000 */
.L_x_2184:
[----:B------:R-:W3:Y:S01]  /*26f20*/  LDL R217, [R1+0x4] ;  /* 0x0000040001d97983 */ /* 0x000ee20000100800 */
[----:B------:R-:W-:Y:S01]  /*26f30*/  LEA R198, P5, R0, R235, 0x1 ;  /* 0x000000eb00c67211 */ /* 0x000fe200078a08ff */
[----:B------:R-:W-:Y:S01]  /*26f40*/  ULDC.64 UR4, c[0x0][0x208] ;  /* 0x0000820000047ab9 */ /* 0x000fe20000000a00 */
[----:B------:R-:W-:Y:S03]  /*26f50*/  LEA R172, R186, R183, 0x1 ;  /* 0x000000b7baac7211 */ /* 0x000fe600078e08ff */
[----:B------:R-:W4:Y:S01]  /*26f60*/  LDL.64 R14, [R1+0xc8] ;  /* 0x0000c800010e7983 */ /* 0x000f220000100a00 */
[----:B------:R-:W-:Y:S01]  /*26f70*/  LEA.HI.X R199, R0, R233, R2, 0x1, P5 ;  /* 0x000000e900c77211 */ /* 0x000fe200028f0c02 */
[----:B------:R-:W-:Y:S04]  /*26f80*/  BSSY B1, `(.L_x_2187) ;  /* 0x00003a5000017945 */ /* 0x000fe80003800000 */
[----:B------:R-:W5:Y:S06]  /*26f90*/  LDL R6, [R1+0x1c] ;  /* 0x00001c0001067983 */ /* 0x000f6c0000100800 */
[----:B------:R-:W2:Y:S06]  /*26fa0*/  LDL R5, [R1+0x18] ;  /* 0x0000180001057983 */ /* 0x000eac0000100800 */
[----:B------:R-:W5:Y:S06]  /*26fb0*/  LDL R11, [R1+0x144] ;  /* 0x00014400010b7983 */ /* 0x000f6c0000100800 */
[----:B------:R-:W5:Y:S06]  /*26fc0*/  LDL R4, [R1+0x14c] ;  /* 0x00014c0001047983 */ /* 0x000f6c0000100800 */
[----:B------:R-:W5:Y:S06]  /*26fd0*/  LDL R7, [R1+0x150] ;  /* 0x0001500001077983 */ /* 0x000f6c0000100800 */
[----:B------:R-:W5:Y:S06]  /*26fe0*/  LDL R8, [R1+0x120] ;  /* 0x0001200001087983 */ /* 0x000f6c0000100800 */
[----:B------:R-:W5:Y:S06]  /*26ff0*/  LDL.64 R24, [R1+0xc0] ;  /* 0x0000c00001187983 */ /* 0x000f6c0000100a00 */
[----:B------:R-:W5:Y:S06]  /*27000*/  LDL R19, [R1+0x148] ;  /* 0x0001480001137983 */ /* 0x000f6c0000100800 */
[----:B------:R-:W5:Y:S06]  /*27010*/  LDL.64 R22, [R1+0x38] ;  /* 0x0000380001167983 */ /* 0x000f6c0000100a00 */
[----:B------:R-:W5:Y:S06]  /*27020*/  LDL R18, [R1+0x11c] ;  /* 0x00011c0001127983 */ /* 0x000f6c0000100800 */
[----:B------:R-:W5:Y:S06]  /*27030*/  LDL.64 R20, [R1+0xb8] ;  /* 0x0000b80001147983 */ /* 0x000f6c0000100a00 */
[----:B------:R-:W5:Y:S06]  /*27040*/  LDL R9, [R1+0x118] ;  /* 0x0001180001097983 */ /* 0x000f6c0000100800 */
[----:B------:R-:W5:Y:S06]  /*27050*/  LDL R10, [R1+0x114] ;  /* 0x00011400010a7983 */ /* 0x000f6c0000100800 */
[----:B------:R-:W5:Y:S06]  /*27060*/  LDL.64 R16, [R1+0xa8] ;  /* 0x0000a80001107983 */ /* 0x000f6c0000100a00 */
[----:B------:R-:W5:Y:S06]  /*27070*/  LDL.64 R46, [R1+0xb0] ;  /* 0x0000b000012e7983 */ /* 0x000f6c0000100a00 */
[----:B------:R-:W5:Y:S06]  /*27080*/  LDL.64 R44, [R1+0x30] ;  /* 0x00003000012c7983 */ /* 0x000f6c0000100a00 */
[----:B------:R-:W5:Y:S06]  /*27090*/  LDL.64 R42, [R1+0x28] ;  /* 0x00002800012a7983 */ /* 0x000f6c0000100a00 */
[----:B------:R-:W5:Y:S06]  /*270a0*/  LDL R37, [R1+0x104] ;  /* 0x0001040001257983 */ /* 0x000f6c0000100800 */
[----:B------:R-:W5:Y:S06]  /*270b0*/  LDL.64 R40, [R1+0xa0] ;  /* 0x0000a00001287983 */ /* 0x000f6c0000100a00 */
[----:B------:R-:W5:Y:S06]  /*270c0*/  LDL R34, [R1+0x100] ;  /* 0x0001000001227983 */ /* 0x000f6c0000100800 */
[----:B------:R-:W5:Y:S06]  /*270d0*/  LDL.64 R32, [R1+0x20] ;  /* 0x0000200001207983 */ /* 0x000f6c0000100a00 */
[----:B------:R-:W5:Y:S06]  /*270e0*/  LDL R35, [R1+0xfc] ;  /* 0x0000fc0001237983 */ /* 0x000f6c0000100800 */
[----:B------:R-:W5:Y:S06]  /*270f0*/  LDL.64 R38, [R1+0x98] ;  /* 0x0000980001267983 */ /* 0x000f6c0000100a00 */
[----:B------:R-:W5:Y:S01]  /*27100*/  LDL R36, [R1+0xf8] ;  /* 0x0000f80001247983 */ /* 0x000f620000100800 */
[----:B---3--:R-:W-:Y:S05]  /*27110*/  ISETP.GE.AND P0, PT, R132, R217, PT ;  /* 0x000000d98400720c */ /* 0x008fea0003f06270 */
[----:B----4-:R-:W3:Y:S01]  /*27120*/  LDL R15, [R1+0x13c] ;  /* 0x00013c00010f7983 */ /* 0x010ee20000100800 */
[C---:B--2---:R-:W-:Y:S07]  /*27130*/  SHF.L.U32 R3, R5.reuse, 0x4, RZ ;  /* 0x0000000405037819 */ /* 0x044fee00000006ff */
[----:B------:R-:W-:Y:S01]  /*27140*/  @P0 STS.128 [R189+0xa000], RZ ;  /* 0x00a000ffbd000388 */ /* 0x000fe20000000c00 */
[----:B-----5:R-:W-:Y:S02]  /*27150*/  SHF.L.U64.HI R6, R5, 0x4, R6 ;  /* 0x0000000405067819 */ /* 0x020fe40000010206 */
[C---:B------:R-:W-:Y:S03]  /*27160*/  @!P0 IADD3 R5, P1, R0.reuse, R14, RZ ;  /* 0x0000000e00058210 */ /* 0x040fe60007f3e0ff */
[----:B------:R-:W2:Y:S01]  /*27170*/  LDL R14, [R1+0x140] ;  /* 0x00014000010e7983 */ /* 0x000ea20000100800 */
        /* <DEDUP_REMOVED lines=40> */
[----:B------:R-:W-:Y:S02]  /*27400*/  @!P0 IADD3.X R6, R2, R6, RZ, P3, !PT ;  /* 0x0000000602068210 */ /* 0x000fe40001ffe4ff */
[C---:B------:R-:W-:Y:S02]  /*27410*/  @!P0 LEA R30, P3, R3.reuse, R235, 0x1 ;  /* 0x000000eb031e8211 */ /* 0x040fe400078608ff */
[C---:B------:R-:W-:Y:S02]  /*27420*/  @!P0 IADD3 R4, P2, R0.reuse, R4, RZ ;  /* 0x0000000400048210 */ /* 0x040fe40007f5e0ff */
[----:B------:R-:W-:Y:S02]  /*27430*/  @!P0 LEA.HI.X R31, R3, R233, R6, 0x1, P3 ;  /* 0x000000e9031f8211 */ /* 0x000fe400018f0c06 */
[----:B------:R-:W-:Y:S02]  /*27440*/  @!P0 IADD3 R3, P4, R0, R11, RZ ;  /* 0x0000000b00038210 */ /* 0x000fe40007f9e0ff */
[----:B------:R-:W5:Y:S01]  /*27450*/  LDL R11, [R1+0x108] ;  /* 0x00010800010b7983 */ /* 0x000f620000100800 */
        /* <DEDUP_REMOVED lines=59> */
[----:B---3--:R-:W-:Y:S04]  /*27810*/  @!P0 IADD3 R3, P4, R0, R15, RZ ;  /* 0x0000000f00038210 */ /* 0x008fe80007f9e0ff */
[----:B--2---:R-:W-:Y:S02]  /*27820*/  @!P0 IADD3.X R7, R2, R14, RZ, P4, !PT ;  /* 0x0000000e02078210 */ /* 0x004fe400027fe4ff */
        /* <DEDUP_REMOVED lines=18> */
[----:B-----5:R-:W-:Y:S02]  /*27950*/  @!P0 IADD3.X R9, R2, R12, RZ, P2, !PT ;  /* 0x0000000c02098210 */ /* 0x020fe400017fe4ff */
        /* <DEDUP_REMOVED lines=55> */
[----:B------:R-:W5:Y:S06]  /*27cd0*/  LDSM.16.M88.4 R32, [R176+0x3800] ;  /* 0x00380000b020783b */ /* 0x000f6c0000000200 */
        /* <DEDUP_REMOVED lines=15> */
[C---:B-----5:R-:W-:Y:S05]  /*27dd0*/  HMMA.16816.F32.BF16 R28, R128.reuse, R32, RZ ;  /* 0x00000020801c723c */ /* 0x060fea00000418ff */
[----:B------:R-:W5:Y:S01]  /*27de0*/  LDSM.16.M88.4 R112, [R176+0x8800] ;  /* 0x00880000b070783b */ /* 0x000f620000000200 */
[C---:B------:R-:W-:Y:S05]  /*27df0*/  HMMA.16816.F32.BF16 R32, R128.reuse, R34, RZ ;  /* 0x000000228020723c */ /* 0x040fea00000418ff */
[----:B------:R-:W5:Y:S01]  /*27e00*/  LDSM.16.M88.4 R120, [R176+0x9000] ;  /* 0x00900000b078783b */ /* 0x000f620000000200 */
[C---:B--2---:R-:W-:Y:S05]  /*27e10*/  HMMA.16816.F32.BF16 R36, R128.reuse, R40, RZ ;  /* 0x000000288024723c */ /* 0x044fea00000418ff */
        /* <DEDUP_REMOVED lines=20> */
[C---:B-----5:R-:W-:Y:S06]  /*27f60*/  HMMA.16816.F32.BF16 R108, R128.reuse, R112, RZ ;  /* 0x00000070806c723c */ /* 0x060fec00000418ff */
[C---:B------:R-:W-:Y:S06]  /*27f70*/  HMMA.16816.F32.BF16 R112, R128.reuse, R114, RZ ;  /* 0x000000728070723c */ /* 0x040fec00000418ff */
[C---:B------:R-:W-:Y:S06]  /*27f80*/  HMMA.16816.F32.BF16 R116, R128.reuse, R120, RZ ;  /* 0x000000788074723c */ /* 0x040fec00000418ff */
[C---:B------:R-:W-:Y:S06]  /*27f90*/  HMMA.16816.F32.BF16 R120, R128.reuse, R122, RZ ;  /* 0x0000007a8078723c */ /* 0x040fec00000418ff */
[C---:B--2---:R-:W-:Y:S06]  /*27fa0*/  HMMA.16816.F32.BF16 R124, R128.reuse, R168, RZ ;  /* 0x000000a8807c723c */ /* 0x044fec00000418ff */
        /* <DEDUP_REMOVED lines=125> */
[----:B------:R-:W1:Y:S04]  /*28780*/  LDSM.16.M88.4 R172, [R182+0x1800] ;  /* 0x00180000b6ac783b */ /* 0x000e680000000200 */
[-C--:B---3--:R-:W-:Y:S01]  /*28790*/  FMUL.FTZ R5, R5, R0.reuse ;  /* 0x0000000005057220 */ /* 0x088fe20000410000 */
[-C--:B------:R-:W-:Y:S01]  /*287a0*/  FMUL.FTZ R4, R4, R0.reuse ;  /* 0x0000000004047220 */ /* 0x080fe20000410000 */
[-C--:B------:R-:W-:Y:S05]  /*287b0*/  FMUL.FTZ R15, R15, R0.reuse ;  /* 0x000000000f0f7220 */ /* 0x080fea0000410000 */
[-C--:B------:R-:W-:Y:S01]  /*287c0*/  FMUL.FTZ R16, R16, R0.reuse ;  /* 0x0000000010107220 */ /* 0x080fe20000410000 */
[----:B------:R-:W2:Y:S01]  /*287d0*/  MUFU.TANH R216, R5 ;  /* 0x0000000500d87308 */ /* 0x000ea20000002400 */
[-C--:B------:R-:W-:Y:S01]  /*287e0*/  FMUL.FTZ R17, R17, R0.reuse ;  /* 0x0000000011117220 */ /* 0x080fe20000410000 */
[-C--:B------:R-:W-:Y:S01]  /*287f0*/  FMUL.FTZ R18, R18, R0.reuse ;  /* 0x0000000012127220 */ /* 0x080fe20000410000 */
[-C--:B------:R-:W-:Y:S02]  /*28800*/  FMUL.FTZ R19, R19, R0.reuse ;  /* 0x0000000013137220 */ /* 0x080fe40000410000 */
[-C--:B------:R-:W-:Y:S01]  /*28810*/  FMUL.FTZ R20, R20, R0.reuse ;  /* 0x0000000014147220 */ /* 0x080fe20000410000 */
[-C--:B------:R-:W-:Y:S01]  /*28820*/  FMUL.FTZ R21, R21, R0.reuse ;  /* 0x0000000015157220 */ /* 0x080fe20000410000 */
[-C--:B------:R-:W-:Y:S01]  /*28830*/  FMUL.FTZ R22, R22, R0.reuse ;  /* 0x0000000016167220 */ /* 0x080fe20000410000 */
[-C--:B------:R-:W-:Y:S02]  /*28840*/  FMUL.FTZ R23, R23, R0.reuse ;  /* 0x0000000017177220 */ /* 0x080fe40000410000 */
[----:B------:R-:W3:Y:S01]  /*28850*/  MUFU.TANH R211, R4 ;  /* 0x0000000400d37308 */ /* 0x000ee20000002400 */
[-C--:B------:R-:W-:Y:S01]  /*28860*/  FMUL.FTZ R24, R24, R0.reuse ;  /* 0x0000000018187220 */ /* 0x080fe20000410000 */
[-C--:B------:R-:W-:Y:S01]  /*28870*/  FMUL.FTZ R25, R25, R0.reuse ;  /* 0x0000000019197220 */ /* 0x080fe20000410000 */
[-C--:B------:R-:W-:Y:S01]  /*28880*/  FMUL.FTZ R26, R26, R0.reuse ;  /* 0x000000001a1a7220 */ /* 0x080fe20000410000 */
[-C--:B------:R-:W-:Y:S01]  /*28890*/  FMUL.FTZ R27, R27, R0.reuse ;  /* 0x000000001b1b7220 */ /* 0x080fe20000410000 */
[-C--:B------:R-:W-:Y:S01]  /*288a0*/  FMUL.FTZ R6, R6, R0.reuse ;  /* 0x0000000006067220 */ /* 0x080fe20000410000 */
[-C--:B------:R-:W-:Y:S01]  /*288b0*/  FMUL.FTZ R7, R7, R0.reuse ;  /* 0x0000000007077220 */ /* 0x080fe20000410000 */
[-C--:B------:R-:W-:Y:S03]  /*288c0*/  FMUL.FTZ R8, R8, R0.reuse ;  /* 0x0000000008087220 */ /* 0x080fe60000410000 */
[----:B------:R-:W4:Y:S01]  /*288d0*/  MUFU.TANH R210, R16 ;  /* 0x0000001000d27308 */ /* 0x000f220000002400 */
[-C--:B------:R-:W-:Y:S01]  /*288e0*/  FMUL.FTZ R9, R9, R0.reuse ;  /* 0x0000000009097220 */ /* 0x080fe20000410000 */
[-C--:B------:R-:W-:Y:S01]  /*288f0*/  FMUL.FTZ R10, R10, R0.reuse ;  /* 0x000000000a0a7220 */ /* 0x080fe20000410000 */
[-C--:B------:R-:W-:Y:S01]  /*28900*/  FMUL.FTZ R11, R11, R0.reuse ;  /* 0x000000000b0b7220 */ /* 0x080fe20000410000 */
[-C--:B------:R-:W-:Y:S01]  /*28910*/  FMUL.FTZ R12, R12, R0.reuse ;  /* 0x000000000c0c7220 */ /* 0x080fe20000410000 */
[C---:B-1----:R-:W-:Y:S05]  /*28920*/  HMMA.16816.F32.BF16 R28, R168.reuse, R172, R28 ;  /* 0x000000aca81c723c */ /* 0x042fea000004181c */
[----:B------:R-:W1:Y:S01]  /*28930*/  MUFU.TANH R209, R17 ;  /* 0x0000001100d17308 */ /* 0x000e620000002400 */
[-C--:B------:R-:W-:Y:S01]  /*28940*/  FMUL.FTZ R13, R13, R0.reuse ;  /* 0x000000000d0d7220 */ /* 0x080fe20000410000 */
[-C--:B------:R-:W-:Y:S01]  /*28950*/  FMUL.FTZ R14, R14, R0.reuse ;  /* 0x000000000e0e7220 */ /* 0x080fe20000410000 */
[C---:B------:R-:W-:Y:S01]  /*28960*/  HMMA.16816.F32.BF16 R32, R168.reuse, R174, R32 ;  /* 0x000000aea820723c */ /* 0x040fe20000041820 */
[----:B------:R-:W5:Y:S06]  /*28970*/  LDSM.16.M88.4 R172, [R182+0x2000] ;  /* 0x00200000b6ac783b */ /* 0x000f6c0000000200 */
        /* <DEDUP_REMOVED lines=10> */
[-C--:B------:R-:W-:Y:S05]  /*28a20*/  FMUL.FTZ R35, R35, R0.reuse ;  /* 0x0000000023237220 */ /* 0x080fea0000410000 */
[----:B------:R-:W1:Y:S10]  /*28a30*/  MUFU.TANH R205, R25 ;  /* 0x0000001900cd7308 */ /* 0x000e740000002400 */
[----:B------:R-:W1:Y:S01]  /*28a40*/  MUFU.TANH R204, R28 ;  /* 0x0000001c00cc7308 */ /* 0x000e620000002400 */
[C---:B-----5:R-:W-:Y:S09]  /*28a50*/  HMMA.16816.F32.BF16 R36, R168.reuse, R172, R36 ;  /* 0x000000aca824723c */ /* 0x060ff20000041824 */
[----:B------:R-:W1:Y:S01]  /*28a60*/  MUFU.TANH R203, R29 ;  /* 0x0000001d00cb7308 */ /* 0x000e620000002400 */
[C---:B------:R-:W-:Y:S01]  /*28a70*/  HMMA.16816.F32.BF16 R40, R168.reuse, R174, R40 ;  /* 0x000000aea828723c */ /* 0x040fe20000041828 */
[----:B------:R-:W5:Y:S08]  /*28a80*/  LDSM.16.M88.4 R172, [R182+0x2800] ;  /* 0x00280000b6ac783b */ /* 0x000f700000000200 */
        /* <DEDUP_REMOVED lines=12> */
[----:B------:R1:W1:Y:S01]  /*28b50*/  MUFU.TANH R196, R40 ;  /* 0x0000002800c47308 */ /* 0x0002620000002400 */
[----:B--2---:R-:W2:Y:S01]  /*28b60*/  LDL R37, [R1+0x154] ;  /* 0x0001540001257983 */ /* 0x004ea20000100800 */
[C---:B-----5:R-:W-:Y:S08]  /*28b70*/  HMMA.16816.F32.BF16 R44, R168.reuse, R172, R44 ;  /* 0x000000aca82c723c */ /* 0x060ff0000004182c */
[----:B------:R1:W1:Y:S01]  /*28b80*/  MUFU.TANH R215, R8 ;  /* 0x0000000800d77308 */ /* 0x0002620000002400 */
[C---:B------:R-:W-:Y:S01]  /*28b90*/  HMMA.16816.F32.BF16 R48, R168.reuse, R174, R48 ;  /* 0x000000aea830723c */ /* 0x040fe20000041830 */
[----:B------:R-:W5:Y:S02]  /*28ba0*/  LDSM.16.M88.4 R172, [R182+0x3000] ;  /* 0x00300000b6ac783b */ /* 0x000f640000000200 */
[----:B---3--:R-:W-:Y:S06]  /*28bb0*/  MOV R36, R188 ;  /* 0x000000bc00247202 */ /* 0x008fec0000000f00 */
        /* <DEDUP_REMOVED lines=12> */
[----:B------:R3:W1:Y:S01]  /*28c80*/  MUFU.TANH R212, R13 ;  /* 0x0000000d00d47308 */ /* 0x0006620000002400 */
        /* <DEDUP_REMOVED lines=35> */
[----:B------:R3:W1:Y:S01]  /*28ec0*/  MUFU.TANH R195, R41 ;  /* 0x0000002900c37308 */ /* 0x0006620000002400 */
[C---:B------:R-:W-:Y:S01]  /*28ed0*/  HMMA.16816.F32.BF16 R72, R168.reuse, R174, R72 ;  /* 0x000000aea848723c */ /* 0x040fe20000041848 */
[----:B------:R-:W5:Y:S08]  /*28ee0*/  LDSM.16.M88.4 R172, [R182+0x4800] ;  /* 0x00480000b6ac783b */ /* 0x000f700000000200 */
        /* <DEDUP_REMOVED lines=13> */
[C---:B-----5:R-:W-:Y:S09]  /*28fc0*/  HMMA.16816.F32.BF16 R76, R168.reuse, R172, R76 ;  /* 0x000000aca84c723c */ /* 0x060ff2000004184c */
[----:B------:R3:W1:Y:S01]  /*28fd0*/  MUFU.TANH R188, R49 ;  /* 0x0000003100bc7308 */ /* 0x0006620000002400 */
        /* <DEDUP_REMOVED lines=35> */
[----:B------:R-:W5:Y:S02]  /*29210*/  LDSM.16.M88.4 R172, [R182+0x6000] ;  /* 0x00600000b6ac783b */ /* 0x000f640000000200 */
[----:B--2---:R-:W-:Y:S06]  /*29220*/  ISETP.GT.AND P0, PT, R36, R37, PT ;  /* 0x000000252400720c */ /* 0x004fec0003f04270 */
[----:B------:R3:W2:Y:S10]  /*29230*/  MUFU.TANH R29, R65 ;  /* 0x00000041001d7308 */ /* 0x0006b40000002400 */
        /* <DEDUP_REMOVED lines=11> */
[----:B------:R-:W1:Y:S01]  /*292f0*/  MUFU.TANH R69, R69 ;  /* 0x0000004500457308 */ /* 0x000e620000002400 */
[C---:B-----5:R-:W-:Y:S09]  /*29300*/  HMMA.16816.F32.BF16 R100, R168.reuse, R172, R100 ;  /* 0x000000aca864723c */ /* 0x060ff20000041864 */
[----:B------:R-:W1:Y:S01]  /*29310*/  MUFU.TANH R70, R70 ;  /* 0x0000004600467308 */ /* 0x000e620000002400 */
        /* <DEDUP_REMOVED lines=35> */
[----:B------:R-:W5:Y:S01]  /*29550*/  LDSM.16.M88.4 R172, [R182+0x7800] ;  /* 0x00780000b6ac783b */ /* 0x000f620000000200 */
        /* <DEDUP_REMOVED lines=78> */
[----:B--2-4-:R-:W-:Y:S05]  /*29a40*/  @!P0 BRA `(.L_x_2188) ;  /* 0x0000000c00e08947 */ /* 0x014fea0003800000 */
[----:B------:R-:W-:Y:S01]  /*29a50*/  ISETP.NE.U32.AND P0, PT, R236, RZ, PT ;  /* 0x000000ffec00720c */ /* 0x000fe20003f05070 */
[----:B------:R-:W-:Y:S03]  /*29a60*/  BSSY B0, `(.L_x_2189) ;  /* 0x0000046000007945 */ /* 0x000fe60003800000 */
[----:B------:R-:W-:Y:S11]  /*29a70*/  ISETP.NE.AND.EX P0, PT, R237, RZ, PT, P0 ;  /* 0x000000ffed00720c */ /* 0x000ff60003f05300 */
[----:B------:R-:W-:Y:S02]  /*29a80*/  @!UPT UIADD3 URZ, URZ, URZ, URZ ;  /* 0x0000003f3f3ff290 */ /* 0x000fe4000fffe03f */
[----:B------:R-:W-:Y:S05]  /*29a90*/  @!P0 BRA `(.L_x_2190) ;  /* 0x0000000000fc8947 */ /* 0x000fea0003800000 */
[----:B---3--:R-:W-:Y:S01]  /*29aa0*/  IMAD.SHL.U32 R13, R36, 0x100, RZ ;  /* 0x00000100240d7824 */ /* 0x008fe200078e00ff */
[----:B------:R-:W2:Y:S04]  /*29ab0*/  LD.E R6, desc[UR4][R2.64+0x170] ;  /* 0x0001700402067980 */ /* 0x000ea8000c101900 */
[C---:B------:R-:W-:Y:S02]  /*29ac0*/  IADD3 R14, R13.reuse, -0x100, RZ ;  /* 0xffffff000d0e7810 */ /* 0x040fe40007ffe0ff */
[----:B------:R-:W-:Y:S02]  /*29ad0*/  IABS R10, R13 ;  /* 0x0000000d000a7213 */ /* 0x000fe40000000000 */
[----:B------:R-:W-:Y:S02]  /*29ae0*/  IABS R12, R14 ;  /* 0x0000000e000c7213 */ /* 0x000fe40000000000 */
[-C--:B--2---:R-:W-:Y:S02]  /*29af0*/  IABS R0, R6.reuse ;  /* 0x0000000600007213 */ /* 0x084fe40000000000 */
[-C--:B------:R-:W-:Y:S02]  /*29b00*/  IABS R11, R6.reuse ;  /* 0x00000006000b7213 */ /* 0x080fe40000000000 */
[----:B-1----:R-:W1:Y:S01]  /*29b10*/  I2F.RP R8, R0 ;  /* 0x0000000000087306 */ /* 0x002e620000209400 */
[-C--:B------:R-:W-:Y:S02]  /*29b20*/  LOP3.LUT R13, R13, R6.reuse, RZ, 0x3c, !PT ;  /* 0x000000060d0d7212 */ /* 0x080fe400078e3cff */
[----:B------:R-:W-:Y:S01]  /*29b30*/  IMAD.MOV R11, RZ, RZ, -R11 ;  /* 0x000000ffff0b7224 */ /* 0x000fe200078e0a0b */
[----:B------:R-:W-:Y:S02]  /*29b40*/  LOP3.LUT R14, R14, R6, RZ, 0x3c, !PT ;  /* 0x000000060e0e7212 */ /* 0x000fe400078e3cff */
[----:B------:R-:W-:Y:S02]  /*29b50*/  ISETP.GE.AND P2, PT, R13, RZ, PT ;  /* 0x000000ff0d00720c */ /* 0x000fe40003f46270 */
        /* <DEDUP_REMOVED lines=14> */
[-C--:B------:R-:W-:Y:S01]  /*29c40*/  @!P1 IADD3 R9, R9, -R0.reuse, RZ ;  /* 0x8000000009099210 */ /* 0x080fe20007ffe0ff */
[----:B------:R-:W-:Y:S01]  /*29c50*/  @!P1 VIADD R7, R7, 0x1 ;  /* 0x0000000107079836 */ /* 0x000fe20000000000 */
[----:B------:R-:W-:Y:S01]  /*29c60*/  @!P3 IADD3 R8, R8, 0x1, RZ ;  /* 0x000000010808b810 */ /* 0x000fe20007ffe0ff */
[----:B------:R-:W-:Y:S01]  /*29c70*/  @!P3 IMAD.IADD R10, R10, 0x1, -R0 ;  /* 0x000000010a0ab824 */ /* 0x000fe200078e0a00 */
[-C--:B------:R-:W-:Y:S02]  /*29c80*/  ISETP.GE.U32.AND P4, PT, R9, R0.reuse, PT ;  /* 0x000000000900720c */ /* 0x080fe40003f86070 */
[----:B------:R-:W-:Y:S02]  /*29c90*/  ISETP.NE.AND P1, PT, R6, RZ, PT ;  /* 0x000000ff0600720c */ /* 0x000fe40003f25270 */
[----:B------:R-:W-:Y:S02]  /*29ca0*/  ISETP.GE.U32.AND P5, PT, R10, R0, PT ;  /* 0x000000000a00720c */ /* 0x000fe40003fa6070 */
[----:B------:R-:W-:Y:S07]  /*29cb0*/  LOP3.LUT R0, RZ, R6, RZ, 0x33, !PT ;  /* 0x00000006ff007212 */ /* 0x000fee00078e33ff */
[----:B------:R-:W-:Y:S04]  /*29cc0*/  @P4 VIADD R7, R7, 0x1 ;  /* 0x0000000107074836 */ /* 0x000fe80000000000 */
[----:B------:R-:W-:Y:S01]  /*29cd0*/  @P5 VIADD R8, R8, 0x1 ;  /* 0x0000000108085836 */ /* 0x000fe20000000000 */
[----:B------:R-:W-:Y:S03]  /*29ce0*/  @!P0 IADD3 R7, -R7, RZ, RZ ;  /* 0x000000ff07078210 */ /* 0x000fe60007ffe1ff */
[----:B------:R-:W-:Y:S01]  /*29cf0*/  @!P2 IMAD.MOV R8, RZ, RZ, -R8 ;  /* 0x000000ffff08a224 */ /* 0x000fe200078e0a08 */
[C---:B------:R-:W-:Y:S04]  /*29d00*/  SEL R7, R0.reuse, R7, !P1 ;  /* 0x0000000700077207 */ /* 0x040fe80004800000 */
        /* <DEDUP_REMOVED lines=24> */
.L_x_2190:
[----:B---3--:R-:W2:Y:S02]  /*29e90*/  LD.E R0, desc[UR4][R2.64+0x38] ;  /* 0x0000380402007980 */ /* 0x008ea4000c101900 */
[----:B--2---:R-:W-:Y:S04]  /*29ea0*/  LEA R0, -R0, RZ, 0x8 ;  /* 0x000000ff00007211 */ /* 0x004fe800078e41ff */
[----:B------:R-:W-:Y:S02]  /*29eb0*/  SHF.R.S32.HI R6, RZ, 0x1f, R0 ;  /* 0x0000001fff067819 */ /* 0x000fe40000011400 */
.L_x_2191:
[----:B------:R-:W-:Y:S05]  /*29ec0*/  BSYNC B0 ;  /* 0x0000000000007941 */ /* 0x000fea0003800000 */
.L_x_2189:
[----:B------:R-:W2:Y:S01]  /*29ed0*/  LDL R43, [R1+0x134] ;  /* 0x00013400012b7983 */ /* 0x000ea20000100800 */
[----:B------:R-:W-:Y:S01]  /*29ee0*/  ISETP.GE.AND P0, PT, R132, R217, PT ;  /* 0x000000d98400720c */ /* 0x000fe20003f06270 */
[C---:B------:R-:W-:Y:S01]  /*29ef0*/  IMAD.SHL.U32 R7, R190.reuse, 0x10, RZ ;  /* 0x00000010be077824 */ /* 0x040fe200078e00ff */
[----:B-1----:R-:W-:Y:S01]  /*29f00*/  SHF.L.U64.HI R8, R190, 0x4, R191 ;  /* 0x00000004be087819 */ /* 0x002fe200000102bf */
        /* <DEDUP_REMOVED lines=42> */
[----:B------:R-:W5:Y:S02]  /*2a1b0*/  LDL.64 R58, [R1+0x58] ;  /* 0x00005800013a7983 */ /* 0x000f640000100a00 */
        /* <DEDUP_REMOVED lines=129> */
.L_x_2188:
[----:B------:R-:W-:Y:S05]  /*2a9d0*/  BSYNC B1 ;  /* 0x0000000000017941 */ /* 0x000fea0003800000 */
.L_x_2187:
[----:B---3--:R1:W2:Y:S04]  /*2a9e0*/  LD.E R0, desc[UR4][R2.64+0xdc] ;  /* 0x0000dc0402007980 */ /* 0x0082a8000c101900 */
        /* <DEDUP_REMOVED lines=194> */
[----:B------:R-:W-:Y:S01]  /*2b610*/  MOV R47, R37 ;  /* 0x00000025002f7202 */ /* 0x000fe20000000f00 */
[----:B-1----:R-:W-:Y:S01]  /*2b620*/  FADD.FTZ R4, R9, R4 ;  /* 0x0000000409047221 */ /* 0x002fe20000010000 */
[----:B------:R-:W-:Y:S02]  /*2b630*/  FMNMX.FTZ R36, R32, R36, !PT ;  /* 0x0000002420247209 */ /* 0x000fe40007810000 */
[----:B------:R-:W-:Y:S02]  /*2b640*/  F2FP.BF16.F32.PACK_AB R41, R41, R12 ;  /* 0x0000000c2929723e */ /* 0x000fe400000010ff */
        /* <DEDUP_REMOVED lines=10> */
[----:B------:R-:W-:Y:S02]  /*2b6f0*/  FMNMX.FTZ R36, R24, R36, !PT ;  /* 0x0000002418247209 */ /* 0x000fe40007810000 */
[----:B------:R-:W-:Y:S03]  /*2b700*/  MOV R159, R111 ;  /* 0x0000006f009f7202 */ /* 0x000fe60000000f00 */
        /* <DEDUP_REMOVED lines=39> */
[--C-:B------:R-:W-:Y:S01]  /*2b980*/  FFMA.FTZ R48, R209, R0, -R5.reuse ;  /* 0x00000000d1307223 */ /* 0x100fe20000010805 */
[----:B------:R-:W1:Y:S01]  /*2b990*/  MUFU.EX2 R2, R2 ;  /* 0x0000000200027308 */ /* 0x000e620000000800 */
[----:B------:R-:W-:Y:S01]  /*2b9a0*/  MOV R212, R166 ;  /* 0x000000a600d47202 */ /* 0x000fe20000000f00 */
[-CC-:B------:R-:W-:Y:S01]  /*2b9b0*/  FFMA.FTZ R78, R45, R0.reuse, -R5.reuse ;  /* 0x000000002d4e7223 */ /* 0x180fe20000010805 */
[-CC-:B------:R-:W-:Y:S01]  /*2b9c0*/  FFMA.FTZ R79, R44, R0.reuse, -R5.reuse ;  /* 0x000000002c4f7223 */ /* 0x180fe20000010805 */
[----:B------:R-:W-:Y:S01]  /*2b9d0*/  MOV R166, R47 ;  /* 0x0000002f00a67202 */ /* 0x000fe20000000f00 */
[--C-:B------:R-:W-:Y:S01]  /*2b9e0*/  FFMA.FTZ R8, R211, R0, -R5.reuse ;  /* 0x00000000d3087223 */ /* 0x100fe20000010805 */
[----:B------:R-:W-:Y:S01]  /*2b9f0*/  MOV R209, R46 ;  /* 0x0000002e00d17202 */ /* 0x000fe20000000f00 */
[-CC-:B------:R-:W-:Y:S03]  /*2ba00*/  FFMA.FTZ R39, R216, R0.reuse, -R5.reuse ;  /* 0x00000000d8277223 */ /* 0x180fe60000010805 */
[----:B------:R-:W-:Y:S01]  /*2ba10*/  MUFU.EX2 R150, R50 ;  /* 0x0000003200967308 */ /* 0x000fe20000000800 */
[----:B------:R-:W2:Y:S01]  /*2ba20*/  LDSM.16.MT88.4 R44, [R178+0xa000] ;  /* 0x00a00000b22c783b */ /* 0x000ea20000004200 */
        /* <DEDUP_REMOVED lines=95> */
[----:B------:R-:W-:Y:S05]  /*2c020*/  MOV R211, R123 ;  /* 0x0000007b00d37202 */ /* 0x000fea0000000f00 */
[----:B------:R-:W-:Y:S01]  /*2c030*/  MUFU.EX2 R2, R58 ;  /* 0x0000003a00027308 */ /* 0x000fe20000000800 */
[----:B-1----:R-:W-:Y:S01]  /*2c040*/  LDSM.16.MT88.4 R48, [R181+0xa800] ;  /* 0x00a80000b530783b */ /* 0x002fe20000004200 */
[----:B----4-:R-:W-:Y:S01]  /*2c050*/  FADD.FTZ R0, R37, R0 ;  /* 0x0000000025007221 */ /* 0x010fe20000010000 */
[----:B------:R-:W-:Y:S02]  /*2c060*/  MOV R213, R115 ;  /* 0x0000007300d57202 */ /* 0x000fe40000000f00 */
[----:B------:R-:W-:Y:S02]  /*2c070*/  MOV R210, R110 ;  /* 0x0000006e00d27202 */ /* 0x000fe40000000f00 */
[----:B------:R-:W-:Y:S03]  /*2c080*/  MOV R216, R122 ;  /* 0x0000007a00d87202 */ /* 0x000fe60000000f00 */
[----:B------:R1:W-:Y:S01]  /*2c090*/  MUFU.EX2 R148, R52 ;  /* 0x0000003400947308 */ /* 0x0003e20000000800 */
[----:B------:R-:W-:Y:S02]  /*2c0a0*/  MOV R214, R118 ;  /* 0x0000007600d67202 */ /* 0x000fe40000000f00 */
[----:B------:R-:W-:Y:S07]  /*2c0b0*/  MOV R215, R119 ;  /* 0x0000007700d77202 */ /* 0x000fee0000000f00 */
        /* <DEDUP_REMOVED lines=375> */
[----:B------:R-:W-:Y:S02]  /*2d830*/  MUFU.EX2 R38, R163 ;  /* 0x000000a300267308 */ /* 0x000fe40000000800 */
[----:B------:R-:W2:Y:S02]  /*2d840*/  LDSM.16.MT88.4 R60, [R180+0x10800] ;  /* 0x01080000b43c783b */ /* 0x000ea40000004200 */
[----:B------:R-:W-:Y:S01]  /*2d850*/  FADD.FTZ R2, R139, R2 ;  /* 0x000000028b027221 */ /* 0x000fe20000010000 */
[C---:B---3--:R-:W-:Y:S05]  /*2d860*/  HMMA.16816.F32.BF16 R28, R48.reuse, R40, R28 ;  /* 0x00000028301c723c */ /* 0x048fea000004181c */
[----:B------:R3:W-:Y:S01]  /*2d870*/  MUFU.EX2 R139, R162 ;  /* 0x000000a2008b7308 */ /* 0x0007e20000000800 */
[----:B------:R-:W-:Y:S01]  /*2d880*/  FADD.FTZ R0, R73, R0 ;  /* 0x0000000049007221 */ /* 0x000fe20000010000 */
[----:B------:R-:W-:Y:S01]  /*2d890*/  HMMA.16816.F32.BF16 R32, R48, R42, R32 ;  /* 0x0000002a3020723c */ /* 0x000fe20000041820 */
[----:B------:R-:W2:Y:S03]  /*2d8a0*/  LDSM.16.MT88.4 R48, [R178+0x11000] ;  /* 0x01100000b230783b */ /* 0x000ea60000004200 */
[----:B------:R-:W-:Y:S01]  /*2d8b0*/  FADD.FTZ R2, R136, R2 ;  /* 0x0000000288027221 */ /* 0x000fe20000010000 */
[----:B------:R-:W-:Y:S01]  /*2d8c0*/  FADD.FTZ R0, R72, R0 ;  /* 0x0000000048007221 */ /* 0x000fe20000010000 */
[----:B------:R-:W-:Y:S02]  /*2d8d0*/  F2FP.BF16.F32.PACK_AB R46, R77, R78 ;  /* 0x0000004e4d2e723e */ /* 0x000fe400000010ff */
[----:B------:R-:W-:Y:S03]  /*2d8e0*/  MUFU.EX2 R73, R120 ;  /* 0x0000007800497308 */ /* 0x000fe60000000800 */
[----:B------:R-:W-:Y:S01]  /*2d8f0*/  FADD.FTZ R2, R122, R2 ;  /* 0x000000027a027221 */ /* 0x000fe20000010000 */
[----:B------:R-:W-:Y:S01]  /*2d900*/  FADD.FTZ R37, R70, R0 ;  /* 0x0000000046257221 */ /* 0x000fe20000010000 */
[----:B----4-:R-:W-:Y:S01]  /*2d910*/  F2FP.BF16.F32.PACK_AB R41, R68, R71 ;  /* 0x000000474429723e */ /* 0x010fe200000010ff */
[C---:B-----5:R-:W-:Y:S01]  /*2d920*/  HMMA.16816.F32.BF16 R4, R44.reuse, R56, R4 ;  /* 0x000000382c04723c */ /* 0x060fe20000041804 */
[----:B---3--:R-:W-:Y:S03]  /*2d930*/  LDSM.16.MT88.4 R160, [R178+0x11800] ;  /* 0x01180000b2a0783b */ /* 0x008fe60000004200 */
[----:B------:R-:W3:Y:S01]  /*2d940*/  MUFU.EX2 R72, R121 ;  /* 0x0000007900487308 */ /* 0x000ee20000000800 */
[----:B------:R-:W-:Y:S01]  /*2d950*/  FADD.FTZ R0, R118, R2 ;  /* 0x0000000276007221 */ /* 0x000fe20000010000 */
[C---:B------:R-:W-:Y:S03]  /*2d960*/  HMMA.16816.F32.BF16 R8, R44.reuse, R58, R8 ;  /* 0x0000003a2c08723c */ /* 0x040fe60000041808 */
[----:B------:R-:W-:Y:S05]  /*2d970*/  LDSM.16.MT88.4 R56, [R179+0x11000] ;  /* 0x01100000b338783b */ /* 0x000fea0000004200 */
[----:B------:R-:W4:Y:S03]  /*2d980*/  MUFU.EX2 R70, R159 ;  /* 0x0000009f00467308 */ /* 0x000f260000000800 */
        /* <DEDUP_REMOVED lines=23> */
[----:B---3--:R-:W-:Y:S02]  /*2db00*/  F2FP.BF16.F32.PACK_AB R42, R72, R73 ;  /* 0x00000049482a723e */ /* 0x008fe400000010ff */
[----:B------:R-:W-:Y:S01]  /*2db10*/  FADD.FTZ R2, R106, R2 ;  /* 0x000000026a027221 */ /* 0x000fe20000010000 */
[----:B------:R-:W-:Y:S01]  /*2db20*/  FADD.FTZ R37, R39, R0 ;  /* 0x0000000027257221 */ /* 0x000fe20000010000 */
[----:B------:R-:W-:Y:S01]  /*2db30*/  MOV R211, R167 ;  /* 0x000000a700d37202 */ /* 0x000fe20000000f00 */
[----:B------:R-:W-:Y:S01]  /*2db40*/  MUFU.EX2 R39, R138 ;  /* 0x0000008a00277308 */ /* 0x000fe20000000800 */
[----:B------:R-:W-:Y:S01]  /*2db50*/  FADD.FTZ R0, R94, R2 ;  /* 0x000000025e007221 */ /* 0x000fe20000010000 */
[C---:B------:R-:W-:Y:S05]  /*2db60*/  HMMA.16816.F32.BF16 R4, R40.reuse, R48, R4 ;  /* 0x000000302804723c */ /* 0x040fea0000041804 */
[----:B------:R-:W-:Y:S01]  /*2db70*/  FADD.FTZ R0, R91, R0 ;  /* 0x000000005b007221 */ /* 0x000fe20000010000 */
[C---:B------:R-:W-:Y:S01]  /*2db80*/  HMMA.16816.F32.BF16 R8, R40.reuse, R50, R8 ;  /* 0x000000322808723c */ /* 0x040fe20000041808 */
[----:B------:R-:W3:Y:S04]  /*2db90*/  LDSM.16.MT88.4 R48, [R180+0x11800] ;  /* 0x01180000b430783b */ /* 0x000ee80000004200 */
[----:B------:R-:W-:Y:S01]  /*2dba0*/  FADD.FTZ R0, R90, R0 ;  /* 0x000000005a007221 */ /* 0x000fe20000010000 */
[C---:B-1----:R-:W-:Y:S01]  /*2dbb0*/  HMMA.16816.F32.BF16 R12, R40.reuse, R52, R12 ;  /* 0x00000034280c723c */ /* 0x042fe2000004180c */
[----:B------:R-:W-:Y:S04]  /*2dbc0*/  MUFU.EX2 R52, R135 ;  /* 0x0000008700347308 */ /* 0x000fe80000000800 */
[----:B------:R-:W-:Y:S01]  /*2dbd0*/  FADD.FTZ R0, R89, R0 ;  /* 0x0000000059007221 */ /* 0x000fe20000010000 */
[C---:B------:R-:W-:Y:S05]  /*2dbe0*/  HMMA.16816.F32.BF16 R16, R40.reuse, R54, R16 ;  /* 0x000000362810723c */ /* 0x040fea0000041810 */
[----:B------:R-:W1:Y:S01]  /*2dbf0*/  MUFU.EX2 R53, R125 ;  /* 0x0000007d00357308 */ /* 0x000e620000000800 */
        /* <DEDUP_REMOVED lines=8> */
[----:B----4-:R-:W-:Y:S01]  /*2dc80*/  FADD.FTZ R0, R70, R37 ;  /* 0x0000002546007221 */ /* 0x010fe20000010000 */
[----:B------:R-:W-:Y:S01]  /*2dc90*/  FADD.FTZ R2, R84, R2 ;  /* 0x0000000254027221 */ /* 0x000fe20000010000 */
[----:B-1----:R-:W-:Y:S04]  /*2dca0*/  F2FP.BF16.F32.PACK_AB R136, R53, R60 ;  /* 0x0000003c3588723e */ /* 0x002fe800000010ff */
[----:B------:R-:W-:Y:S01]  /*2dcb0*/  FADD.FTZ R0, R137, R0 ;  /* 0x0000000089007221 */ /* 0x000fe20000010000 */
[----:B------:R-:W-:Y:S01]  /*2dcc0*/  FADD.FTZ R2, R81, R2 ;  /* 0x0000000251027221 */ /* 0x000fe20000010000 */
[----:B------:R-:W-:Y:S02]  /*2dcd0*/  F2FP.BF16.F32.PACK_AB R137, R137, R70 ;  /* 0x000000468989723e */ /* 0x000fe400000010ff */
[----:B------:R-:W-:Y:S01]  /*2dce0*/  FADD.FTZ R0, R38, R0 ;  /* 0x0000000026007221 */ /* 0x000fe20000010000 */
[----:B------:R-:W-:Y:S01]  /*2dcf0*/  FADD.FTZ R2, R83, R2 ;  /* 0x0000000253027221 */ /* 0x000fe20000010000 */
[----:B------:R-:W-:Y:S02]  /*2dd00*/  F2FP.BF16.F32.PACK_AB R138, R39, R52 ;  /* 0x00000034278a723e */ /* 0x000fe400000010ff */
[C---:B------:R-:W-:Y:S01]  /*2dd10*/  FADD.FTZ R0, R139.reuse, R0 ;  /* 0x000000008b007221 */ /* 0x040fe20000010000 */
[----:B------:R-:W-:Y:S02]  /*2dd20*/  F2FP.BF16.F32.PACK_AB R139, R139, R38 ;  /* 0x000000268b8b723e */ /* 0x000fe400000010ff */
[----:B------:R-:W-:Y:S02]  /*2dd30*/  MOV R216, R166 ;  /* 0x000000a600d87202 */ /* 0x000fe40000000f00 */
[----:B------:R1:W-:Y:S01]  /*2dd40*/  STL [R1+0xc], R0 ;  /* 0x00000c0001007387 */ /* 0x0003e20000100800 */
[-C--:B------:R-:W-:Y:S02]  /*2dd50*/  MOV R37, R3.reuse ;  /* 0x0000000300257202 */ /* 0x080fe40000000f00 */
[C---:B------:R-:W-:Y:S05]  /*2dd60*/  HMMA.16816.F32.BF16 R164, R136.reuse, R160, R4 ;  /* 0x000000a088a4723c */ /* 0x040fea0000041804 */
[----:B------:R-:W-:Y:S01]  /*2dd70*/  ISETP.GT.AND P0, PT, R211, R216, PT ;  /* 0x000000d8d300720c */ /* 0x000fe20003f04270 */
[C---:B------:R-:W-:Y:S05]  /*2dd80*/  HMMA.16816.F32.BF16 R160, R136.reuse, R162, R8 ;  /* 0x000000a288a0723c */ /* 0x040fea0000041808 */
[----:B------:R-:W-:Y:S01]  /*2dd90*/  MOV R134, R3 ;  /* 0x0000000300867202 */ /* 0x000fe20000000f00 */
[C---:B------:R-:W-:Y:S05]  /*2dda0*/  HMMA.16816.F32.BF16 R156, R136.reuse, R152, R12 ;  /* 0x00000098889c723c */ /* 0x040fea000004180c */
[----:B------:R-:W-:Y:S01]  /*2ddb0*/  MOV R135, R36 ;  /* 0x0000002400877202 */ /* 0x000fe20000000f00 */
        /* <DEDUP_REMOVED lines=17> */
[----:B------:R-:W-:Y:S05]  /*2ded0*/  FADD.FTZ R0, R39, R0 ;  /* 0x0000000027007221 */ /* 0x000fea0000010000 */
[----:B------:R4:W-:Y:S01]  /*2dee0*/  STL [R1+0x10], R0 ;  /* 0x0000100001007387 */ /* 0x0009e20000100800 */
[----:B------:R-:W-:Y:S05]  /*2def0*/  @P0 BRA `(.L_x_2192) ;  /* 0xffffff8800a00947 */ /* 0x000fea000383ffff */
.L_x_2183:
[----:B------:R3:W5:Y:S04]  /*2df00*/  LDL R7, [R1+0x10] ;  /* 0x0000100001077983 */ /* 0x0007680000100800 */
[----:B------:R3:W5:Y:S01]  /*2df10*/  LDL R6, [R1+0xc] ;  /* 0x00000c0001067983 */ /* 0x0007620000100800 */
[----:B------:R-:W1:Y:S01]  /*2df20*/  LDC.64 R46, c[0x0][0x208] ;  /* 0x00008200ff2e7b82 */ /* 0x000e620000000a00 */
[----:B--2---:R-:W2:Y:S07]  /*2df30*/  S2R R3, SR_TID.X ;  /* 0x0000000000037919 */ /* 0x004eae0000002100 */
[----:B------:R-:W3:Y:S01]  /*2df40*/  LDC.64 R48, c[0x0][0x198] ;  /* 0x00006600ff307b82 */ /* 0x000ee20000000a00 */
[----:B-1----:R-:W-:-:S02]  /*2df50*/  R2UR UR4, R46 ;  /* 0x000000002e0472ca */ /* 0x002fc400000e0000 */
[----:B------:R-:W-:Y:S02]  /*2df60*/  R2UR UR5, R47 ;  /* 0x000000002f0572ca */ /* 0x000fe400000e0000 */
[----:B--2---:R-:W-:-:S04]  /*2df70*/  SHF.R.S32.HI R10, RZ, 0x1f, R3 ;  /* 0x0000001fff0a7819 */ /* 0x004fc80000011403 */
[----:B----4-:R-:W-:-:S07]  /*2df80*/  LEA.HI R0, R10, R3, RZ, 0x5 ;  /* 0x000000030a007211 */ /* 0x010fce00078f28ff */
[----:B---3--:R1:W5:Y:S01]  /*2df90*/  LD.E R15, desc[UR4][R48.64+0xd8] ;  /* 0x0000d804300f7980 */ /* 0x008362000c101900 */
        /* <DEDUP_REMOVED lines=9> */
[----:B-----5:R-:W2:Y:S04]  /*2e030*/  SHFL.BFLY PT, R5, R7, 0x2, 0x1f ;  /* 0x0c401f0007057f89 */ /* 0x020ea800000e0000 */
[----:B------:R-:W3:Y:S01]  /*2e040*/  SHFL.BFLY PT, R2, R6, 0x2, 0x1f ;  /* 0x0c401f0006027f89 */ /* 0x000ee200000e0000 */
[----:B--2---:R-:W-:Y:S01]  /*2e050*/  FADD.FTZ R5, R5, R7 ;  /* 0x0000000705057221 */ /* 0x004fe20000010000 */
[----:B---3--:R-:W-:-:S04]  /*2e060*/  FADD.FTZ R2, R2, R6 ;  /* 0x0000000602027221 */ /* 0x008fc80000010000 */
[----:B------:R-:W2:Y:S04]  /*2e070*/  SHFL.BFLY PT, R11, R5, 0x1, 0x1f ;  /* 0x0c201f00050b7f89 */ /* 0x000ea800000e0000 */
[----:B------:R3:W4:Y:S01]  /*2e080*/  SHFL.BFLY PT, R14, R2, 0x1, 0x1f ;  /* 0x0c201f00020e7f89 */ /* 0x00072200000e0000 */
[----:B--2---:R-:W-:-:S07]  /*2e090*/  FADD.FTZ R11, R5, R11 ;  /* 0x0000000b050b7221 */ /* 0x004fce0000010000 */
.L_x_2200:
[----:B------:R-:W2:Y:S01]  /*2e0a0*/  S2R R18, SR_TID.X ;  /* 0x0000000000127919 */ /* 0x000ea20000002100 */
        /* <DEDUP_REMOVED lines=8> */
[----:B--2---:R-:W-:-:S07]  /*2e130*/  SHF.R.S32.HI R19, RZ, 0x1f, R18 ;  /* 0x0000001fff137819 */ /* 0x004fce0000011412 */
[----:B------:R-:W2:Y:S01]  /*2e140*/  @P3 MUFU.RCP R3, R14 ;  /* 0x0000000e00033308 */ /* 0x000ea20000001000 */
[----:B------:R-:W-:Y:S01]  /*2e150*/  UMOV UR5, 0x400 ;  /* 0x0000040000057882 */ /* 0x000fe20000000000 */
[----:B------:R-:W-:Y:S01]  /*2e160*/  MOV R7, 0x40 ;  /* 0x0000004000077802 */ /* 0x000fe20000000f00 */
[----:B------:R-:W2:Y:S01]  /*2e170*/  LDL.LU R20, [R1+0x15c] ;  /* 0x00015c0001147983 */ /* 0x000ea20000300800 */
[CC--:B------:R-:W-:Y:S02]  /*2e180*/  LEA.HI R4, R19.reuse, R18.reuse, RZ, 0x2 ;  /* 0x0000001213047211 */ /* 0x0c0fe400078f10ff */
[----:B------:R-:W-:Y:S02]  /*2e190*/  LEA.HI R16, R19, R18, RZ, 0x5 ;  /* 0x0000001213107211 */ /* 0x000fe400078f28ff */
[----:B------:R-:W1:Y:S01]  /*2e1a0*/  @P4 MUFU.RCP R0, R11 ;  /* 0x0000000b00004308 */ /* 0x000e620000001000 */
[--C-:B------:R-:W-:Y:S01]  /*2e1b0*/  SHF.R.S32.HI R5, RZ, 0x2, R4.reuse ;  /* 0x00000002ff057819 */ /* 0x100fe20000011404 */
[----:B----4-:R-:W-:Y:S01]  /*2e1c0*/  ULEA UR4, UR4, UR5, 0x18 ;  /* 0x0000000504047291 */ /* 0x010fe2000f8ec03f */
[----:B---3--:R-:W-:Y:S01]  /*2e1d0*/  SHF.R.S32.HI R2, RZ, 0x1f, R4 ;  /* 0x0000001fff027819 */ /* 0x008fe20000011404 */
[----:B------:R3:W5:Y:S01]  /*2e1e0*/  LDL R51, [R1+0x160] ;  /* 0x0001600001337983 */ /* 0x0007620000100800 */
[----:B------:R-:W-:-:S02]  /*2e1f0*/  LOP3.LUT R4, R4, 0x1ffffffc, RZ, 0xc0, !PT ;  /* 0x1ffffffc04047812 */ /* 0x000fc400078ec0ff */
[----:B------:R-:W-:Y:S02]  /*2e200*/  LEA.HI R2, R2, R5, RZ, 0x3 ;  /* 0x0000000502027211 */ /* 0x000fe400078f18ff */
[----:B------:R-:W-:Y:S01]  /*2e210*/  SHF.R.S32.HI R9, RZ, 0x5, R16 ;  /* 0x00000005ff097819 */ /* 0x000fe20000011410 */
[C---:B--2---:R-:W-:Y:S01]  /*2e220*/  FMUL.FTZ R167, R3.reuse, R167 ;  /* 0x000000a703a77220 */ /* 0x044fe20000410000 */
[----:B------:R-:W-:Y:S01]  /*2e230*/  LOP3.LUT R2, R2, 0xfffffff8, RZ, 0xc0, !PT ;  /* 0xfffffff802027812 */ /* 0x000fe200078ec0ff */
[C---:B------:R-:W-:Y:S01]  /*2e240*/  FMUL.FTZ R166, R3.reuse, R166 ;  /* 0x000000a603a67220 */ /* 0x040fe20000410000 */
[----:B------:R-:W-:Y:S01]  /*2e250*/  IADD3 R4, -R4, R18, RZ ;  /* 0x0000001204047210 */ /* 0x000fe20007ffe1ff */
[----:B------:R-:W-:Y:S01]  /*2e260*/  FMUL.FTZ R163, R3, R163 ;  /* 0x000000a303a37220 */ /* 0x000fe20000410000 */
[----:B------:R-:W-:Y:S01]  /*2e270*/  IADD3 R2, R5, -R2, RZ ;  /* 0x8000000205027210 */ /* 0x000fe20007ffe0ff */
[C---:B------:R-:W-:Y:S01]  /*2e280*/  FMUL.FTZ R162, R3.reuse, R162 ;  /* 0x000000a203a27220 */ /* 0x040fe20000410000 */
[----:B------:R-:W-:Y:S01]  /*2e290*/  FMUL.FTZ R159, R3, R159 ;  /* 0x0000009f039f7220 */ /* 0x000fe20000410000 */
        /* <DEDUP_REMOVED lines=23> */
[----:B-1----:R-:W-:Y:S01]  /*2e410*/  FMUL.FTZ R164, R0, R164 ;  /* 0x000000a400a47220 */ /* 0x002fe20000410000 */
        /* <DEDUP_REMOVED lines=35> */
[----:B--2---:R-:W-:-:S03]  /*2e650*/  IMAD.IADD R3, R7, 0x1, R0 ;  /* 0x0000000107037824 */ /* 0x004fc600078e0200 */
[----:B------:R-:W-:Y:S04]  /*2e660*/  STS.64 [R2], R144 ;  /* 0x0000009002007388 */ /* 0x000fe80000000a00 */
[----:B------:R2:W-:Y:S04]  /*2e670*/  STS.64 [R2+0x800], R146 ;  /* 0x0008009202007388 */ /* 0x0005e80000000a00 */
[----:B------:R-:W-:Y:S04]  /*2e680*/  STS.64 [R3], R140 ;  /* 0x0000008c03007388 */ /* 0x000fe80000000a00 */
[----:B------:R4:W-:Y:S01]  /*2e690*/  STS.64 [R3+0x800], R142 ;  /* 0x0008008e03007388 */ /* 0x0009e20000000a00 */
[----:B-1----:R-:W-:-:S05]  /*2e6a0*/  IADD3 R0, R7, R2, RZ ;  /* 0x0000000207007210 */ /* 0x002fca0007ffe0ff */
[----:B------:R-:W-:Y:S04]  /*2e6b0*/  STS.64 [R0], R136 ;  /* 0x0000008800007388 */ /* 0x000fe80000000a00 */
[----:B------:R1:W-:Y:S04]  /*2e6c0*/  STS.64 [R0+0x800], R138 ;  /* 0x0008008a00007388 */ /* 0x0003e80000000a00 */
[----:B------:R-:W3:Y:S04]  /*2e6d0*/  LD.E.64 R12, desc[UR12][R48.64+0xb0] ;  /* 0x0000b00c300c7980 */ /* 0x000ee8000c101b00 */
[----:B------:R-:W3:Y:S01]  /*2e6e0*/  LD.E R8, desc[UR10][R48.64+0x60] ;  /* 0x0000600a30087980 */ /* 0x000ee2000c101900 */
[----:B--2---:R-:W-:Y:S01]  /*2e6f0*/  @P4 MUFU.LG2 R2, R11 ;  /* 0x0000000b00024308 */ /* 0x004fe20000000c00 */
[----:B------:R-:W-:Y:S01]  /*2e700*/  MOV R45, 0xff800000 ;  /* 0xff800000002d7802 */ /* 0x000fe20000000f00 */
[----:B------:R-:W-:Y:S01]  /*2e710*/  IMAD.MOV.U32 R44, RZ, RZ, -0x800000 ;  /* 0xff800000ff2c7424 */ /* 0x000fe200078e00ff */
[----:B------:R-:W2:Y:S01]  /*2e720*/  S2R R50, SR_CTAID.X ;  /* 0x0000000000327919 */ /* 0x000ea20000002500 */
[----:B----4-:R-:W-:-:S02]  /*2e730*/  LOP3.LUT R3, R16, 0xffffffe0, RZ, 0xc0, !PT ;  /* 0xffffffe010037812 */ /* 0x010fc400078ec0ff */
[----:B------:R-:W-:Y:S02]  /*2e740*/  SHF.R.S32.HI R7, RZ, 0x1f, R9 ;  /* 0x0000001fff077819 */ /* 0x000fe40000011409 */
[----:B------:R-:W4:Y:S01]  /*2e750*/  @P3 MUFU.LG2 R5, R14 ;  /* 0x0000000e00053308 */ /* 0x000f220000000c00 */
[----:B------:R-:W-:Y:S02]  /*2e760*/  R2UR UR14, R46 ;  /* 0x000000002e0e72ca */ /* 0x000fe400000e0000 */
[----:B------:R-:W-:Y:S02]  /*2e770*/  R2UR UR15, R47 ;  /* 0x000000002f0f72ca */ /* 0x000fe400000e0000 */
[----:B------:R-:W-:-:S04]  /*2e780*/  IADD3 R6, -R3, R18, RZ ;  /* 0x0000001203067210 */ /* 0x000fc80007ffe1ff */
[----:B------:R-:W-:Y:S02]  /*2e790*/  LOP3.LUT P0, RZ, R6, 0x3, RZ, 0xc0, !PT ;  /* 0x0000000306ff7812 */ /* 0x000fe4000780c0ff */
[----:B-1----:R-:W-:-:S04]  /*2e7a0*/  LEA.HI R0, R19, R18, RZ, 0x4 ;  /* 0x0000001213007211 */ /* 0x002fc800078f20ff */
[----:B------:R-:W-:Y:S01]  /*2e7b0*/  LOP3.LUT R0, R0, 0xfffffff0, RZ, 0xc0, !PT ;  /* 0xfffffff000007812 */ /* 0x000fe200078ec0ff */
[----:B----4-:R-:W-:-:S04]  /*2e7c0*/  @P3 FMUL.FTZ R5, R5, 0.69314718246459960938 ;  /* 0x3f31721805053820 */ /* 0x010fc80000410000 */
[----:B------:R-:W-:Y:S02]  /*2e7d0*/  IMAD.IADD R11, R18, 0x1, -R0 ;  /* 0x00000001120b7824 */ /* 0x000fe400078e0a00 */
[----:B------:R-:W-:Y:S01]  /*2e7e0*/  @P4 FMUL.FTZ R0, R2, 0.69314718246459960938 ;  /* 0x3f31721802004820 */ /* 0x000fe20000410000 */
[----:B------:R-:W-:Y:S02]  /*2e7f0*/  IMAD.SHL.U32 R2, R10, 0x40, RZ ;  /* 0x000000400a027824 */ /* 0x000fe400078e00ff */
[----:B------:R-:W-:Y:S01]  /*2e800*/  @P3 FFMA.FTZ R44, R15, R37, R5 ;  /* 0x000000250f2c3223 */ /* 0x000fe20000010005 */
[----:B------:R-:W-:Y:S01]  /*2e810*/  LEA.HI R4, R11, R11, RZ, 0x1 ;  /* 0x0000000b0b047211 */ /* 0x000fe200078f08ff */
[----:B------:R-:W-:Y:S01]  /*2e820*/  @P4 FFMA.FTZ R45, R15, R36, R0 ;  /* 0x000000240f2d4223 */ /* 0x000fe20000010000 */
[----:B------:R-:W-:Y:S02]  /*2e830*/  LOP3.LUT R0, R2, 0x1c0, RZ, 0xc0, !PT ;  /* 0x000001c002007812 */ /* 0x000fe400078ec0ff */
[----:B------:R-:W-:-:S04]  /*2e840*/  SHF.L.U32 R2, R4, 0x2, RZ ;  /* 0x0000000204027819 */ /* 0x000fc800000006ff */
[----:B------:R-:W-:Y:S02]  /*2e850*/  LOP3.LUT R2, R0, 0x38, R2, 0xf8, !PT ;  /* 0x0000003800027812 */ /* 0x000fe400078ef802 */
[----:B------:R-:W-:-:S04]  /*2e860*/  SHF.R.U32.HI R0, RZ, 0x3, R0 ;  /* 0x00000003ff007819 */ /* 0x000fc80000011600 */
[----:B------:R-:W-:Y:S02]  /*2e870*/  LOP3.LUT R5, R2, R0, RZ, 0x3c, !PT ;  /* 0x0000000002057212 */ /* 0x000fe400078e3cff */
[----:B------:R-:W-:Y:S01]  /*2e880*/  LOP3.LUT R0, R4, 0xffffffe, RZ, 0xc0, !PT ;  /* 0x0ffffffe04007812 */ /* 0x000fe200078ec0ff */
[----:B--2---:R-:W-:Y:S01]  /*2e890*/  IMAD.SHL.U32 R4, R50, 0x40, RZ ;  /* 0x0000004032047824 */ /* 0x004fe200078e00ff */
[----:B------:R-:W-:Y:S02]  /*2e8a0*/  LEA.HI R2, R7, R9, RZ, 0x2 ;  /* 0x0000000907027211 */ /* 0x000fe400078f10ff */
[----:B------:R1:W5:Y:S01]  /*2e8b0*/  LD.E R7, desc[UR14][R48.64+0xcc] ;  /* 0x0000cc0e30077980 */ /* 0x000362000c101900 */
[----:B------:R-:W-:Y:S01]  /*2e8c0*/  IMAD.IADD R0, R11, 0x1, -R0 ;  /* 0x000000010b007824 */ /* 0x000fe200078e0a00 */
[----:B------:R-:W-:-:S04]  /*2e8d0*/  LOP3.LUT R2, R2, 0xffffffc, RZ, 0xc0, !PT ;  /* 0x0ffffffc02027812 */ /* 0x000fc800078ec0ff */
[----:B------:R-:W-:Y:S02]  /*2e8e0*/  IADD3 R2, R9, -R2, RZ ;  /* 0x8000000209027210 */ /* 0x000fe40007ffe0ff */
[----:B------:R-:W-:Y:S02]  /*2e8f0*/  LEA R0, R0, R5, 0x2 ;  /* 0x0000000500007211 */ /* 0x000fe400078e10ff */
[----:B------:R-:W-:Y:S02]  /*2e900*/  LEA R2, R2, R17, 0x4 ;  /* 0x0000001102027211 */ /* 0x000fe400078e20ff */
[----:B------:R-:W-:Y:S01]  /*2e910*/  LEA R0, R0, UR4, 0x2 ;  /* 0x0000000400007c11 */ /* 0x000fe2000f8e10ff */
[----:B------:R-:W-:Y:S01]  /*2e920*/  BSSY B0, `(.L_x_2194) ;  /* 0x000001f000007945 */ /* 0x000fe20003800000 */
[----:B---3--:R-:W-:-:S04]  /*2e930*/  IMAD R3, R12, UR8, R21 ;  /* 0x000000080c037c24 */ /* 0x008fc8000f8e0215 */
[----:B------:R-:W-:Y:S02]  /*2e940*/  IMAD R3, R3, R8, R20 ;  /* 0x0000000803037224 */ /* 0x000fe400078e0214 */
[----:B------:R1:W5:Y:S02]  /*2e950*/  LD.E.64 R8, desc[UR12][R48.64+0x78] ;  /* 0x0000780c30087980 */ /* 0x000364000c101b00 */
[----:B------:R-:W-:Y:S02]  /*2e960*/  IMAD R6, R13, R3, R4 ;  /* 0x000000030d067224 */ /* 0x000fe400078e0204 */
[----:B------:R1:W5:Y:S01]  /*2e970*/  LD.E.64 R4, desc[UR10][R48.64+0xa8] ;  /* 0x0000a80a30047980 */ /* 0x000362000c101b00 */
        /* <DEDUP_REMOVED lines=25> */
.L_x_2195:
[----:B------:R-:W-:Y:S05]  /*2eb10*/  BSYNC B0 ;  /* 0x0000000000007941 */ /* 0x000fea0003800000 */
.L_x_2194:
[----:B------:R-:W-:Y:S02]  /*2eb20*/  R2UR UR4, R46 ;  /* 0x000000002e0472ca */ /* 0x000fe400000e0000 */
[----:B------:R-:W-:-:S13]  /*2eb30*/  R2UR UR5, R47 ;  /* 0x000000002f0572ca */ /* 0x000fda00000e0000 */
[----:B-1----:R-:W2:Y:S01]  /*2eb40*/  LD.E R0, desc[UR4][R48.64+0xc0] ;  /* 0x0000c00430007980 */ /* 0x002ea2000c101900 */
[----:B------:R-:W-:Y:S01]  /*2eb50*/  IMAD.SHL.U32 R2, R11, 0x4, RZ ;  /* 0x000000040b027824 */ /* 0x000fe200078e00ff */
[----:B------:R-:W-:Y:S01]  /*2eb60*/  MOV R11, 0x1f0 ;  /* 0x000001f0000b7802 */ /* 0x000fe20000000f00 */
[----:B-----5:R-:W-:-:S03]  /*2eb70*/  IMAD R5, R50, -0x40, R51 ;  /* 0xffffffc032057824 */ /* 0x020fc600078e0233 */
[--C-:B------:R-:W-:Y:S02]  /*2eb80*/  SHF.R.S32.HI R3, RZ, 0x1f, R2.reuse ;  /* 0x0000001fff037819 */ /* 0x100fe40000011402 */
[----:B--2---:R-:W-:Y:S01]  /*2eb90*/  ISETP.GE.AND P0, PT, R2, R0, PT ;  /* 0x000000000200720c */ /* 0x004fe20003f06270 */
[C---:B------:R-:W-:Y:S02]  /*2eba0*/  VIADD R0, R10.reuse, 0x8 ;  /* 0x000000080a007836 */ /* 0x040fe40000000000 */
[----:B------:R-:W-:-:S03]  /*2ebb0*/  IMAD.WIDE R2, R10, 0x40, R2 ;  /* 0x000000400a027825 */ /* 0x000fc600078e0202 */
[----:B------:R-:W-:Y:S01]  /*2ebc0*/  ISETP.GE.OR P6, PT, R0, R5, P0 ;  /* 0x000000050000720c */ /* 0x000fe200007c6670 */
[----:B------:R-:W-:Y:S02]  /*2ebd0*/  IMAD R0, R6, R7, RZ ;  /* 0x0000000706007224 */ /* 0x000fe400078e02ff */
[C---:B------:R-:W-:Y:S02]  /*2ebe0*/  VIADD R6, R10.reuse, 0x10 ;  /* 0x000000100a067836 */ /* 0x040fe40000000000 */
[----:B------:R-:W-:Y:S01]  /*2ebf0*/  VIADD R7, R10, 0x18 ;  /* 0x000000180a077836 */ /* 0x000fe20000000000 */
[----:B------:R-:W-:Y:S02]  /*2ec00*/  IADD3 R4, P1, R2, R0, RZ ;  /* 0x0000000002047210 */ /* 0x000fe40007f3e0ff */
[----:B------:R-:W-:Y:S01]  /*2ec10*/  ISETP.GE.OR P5, PT, R6, R5, P0 ;  /* 0x000000050600720c */ /* 0x000fe200007a6670 */
[----:B------:R-:W-:Y:S01]  /*2ec20*/  VIADD R6, R10, 0x20 ;  /* 0x000000200a067836 */ /* 0x000fe20000000000 */
[----:B------:R-:W-:-:S02]  /*2ec30*/  LEA.HI.X.SX32 R0, R0, R3, 0x1, P1 ;  /* 0x0000000300007211 */ /* 0x000fc400008f0eff */
[----:B------:R-:W-:Y:S02]  /*2ec40*/  LEA R2, P1, R4, R8, 0x2 ;  /* 0x0000000804027211 */ /* 0x000fe400078210ff */
[----:B------:R-:W-:Y:S02]  /*2ec50*/  @!P6 R2UR UR4, R46 ;  /* 0x000000002e04e2ca */ /* 0x000fe400000e0000 */
[----:B------:R-:W-:Y:S02]  /*2ec60*/  @!P6 R2UR UR5, R47 ;  /* 0x000000002f05e2ca */ /* 0x000fe400000e0000 */
[----:B------:R-:W-:Y:S01]  /*2ec70*/  LEA.HI.X R3, R4, R9, R0, 0x2, P1 ;  /* 0x0000000904037211 */ /* 0x000fe200008f1400 */
[C---:B------:R-:W-:Y:S01]  /*2ec80*/  VIADD R4, R10.reuse, 0x28 ;  /* 0x000000280a047836 */ /* 0x040fe20000000000 */
[-C--:B------:R-:W-:Y:S01]  /*2ec90*/  ISETP.GE.OR P4, PT, R7, R5.reuse, P0 ;  /* 0x000000050700720c */ /* 0x080fe20000786670 */
[----:B------:R-:W-:Y:S01]  /*2eca0*/  VIADD R0, R10, 0x30 ;  /* 0x000000300a007836 */ /* 0x000fe20000000000 */
[----:B------:R-:W-:-:S02]  /*2ecb0*/  ISETP.GE.OR P3, PT, R6, R5, P0 ;  /* 0x000000050600720c */ /* 0x000fc40000766670 */
[-C--:B------:R-:W-:Y:S01]  /*2ecc0*/  ISETP.GE.OR P2, PT, R4, R5.reuse, P0 ;  /* 0x000000050400720c */ /* 0x080fe20000746670 */
[----:B------:R-:W-:Y:S01]  /*2ecd0*/  IMAD.MOV.U32 R4, RZ, RZ, R11 ;  /* 0x000000ffff047224 */ /* 0x000fe200078e000b */
[-C--:B------:R-:W-:Y:S02]  /*2ece0*/  ISETP.GE.OR P1, PT, R0, R5.reuse, P0 ;  /* 0x000000050000720c */ /* 0x080fe40000726670 */
[----:B------:R-:W-:Y:S01]  /*2ecf0*/  @!P5 R2UR UR16, R46 ;  /* 0x000000002e10d2ca */ /* 0x000fe200000e0000 */
[----:B---3--:R-:W-:Y:S01]  /*2ed00*/  @!P6 ST.E.128 desc[UR4][R2.64+0x800], R36 ;  /* 0x000800240200e985 */ /* 0x008fe2000c101d04 */
[C---:B------:R-:W-:Y:S01]  /*2ed10*/  ISETP.GE.OR P6, PT, R10.reuse, R5, P0 ;  /* 0x000000050a00720c */ /* 0x040fe200007c6670 */
[----:B------:R-:W-:Y:S01]  /*2ed20*/  VIADD R10, R10, 0x38 ;  /* 0x000000380a0a7836 */ /* 0x000fe20000000000 */
[----:B------:R-:W-:Y:S02]  /*2ed30*/  @!P5 R2UR UR17, R47 ;  /* 0x000000002f11d2ca */ /* 0x000fe400000e0000 */
[----:B------:R-:W-:-:S02]  /*2ed40*/  @!P4 R2UR UR14, R46 ;  /* 0x000000002e0ec2ca */ /* 0x000fc400000e0000 */
[C---:B------:R-:W-:Y:S02]  /*2ed50*/  @!P4 R2UR UR15, R47.reuse ;  /* 0x000000002f0fc2ca */ /* 0x040fe400000e0000 */
[C---:B------:R-:W-:Y:S02]  /*2ed60*/  @!P3 R2UR UR12, R46.reuse ;  /* 0x000000002e0cb2ca */ /* 0x040fe400000e0000 */
[C---:B------:R-:W-:Y:S02]  /*2ed70*/  @!P3 R2UR UR13, R47.reuse ;  /* 0x000000002f0db2ca */ /* 0x040fe400000e0000 */
[C---:B------:R-:W-:Y:S02]  /*2ed80*/  @!P2 R2UR UR10, R46.reuse ;  /* 0x000000002e0aa2ca */ /* 0x040fe400000e0000 */
[----:B------:R-:W-:Y:S01]  /*2ed90*/  @!P2 R2UR UR11, R47 ;  /* 0x000000002f0ba2ca */ /* 0x000fe200000e0000 */
[----:B----4-:R-:W-:Y:S01]  /*2eda0*/  @!P5 ST.E.128 desc[UR16][R2.64+0x1000], R32 ;  /* 0x001000200200d985 */ /* 0x010fe2000c101d10 */
[----:B------:R-:W-:-:S02]  /*2edb0*/  @!P1 R2UR UR4, R46 ;  /* 0x000000002e0492ca */ /* 0x000fc400000e0000 */
[C---:B------:R-:W-:Y:S01]  /*2edc0*/  @!P1 R2UR UR5, R47.reuse ;  /* 0x000000002f0592ca */ /* 0x040fe200000e0000 */
[----:B------:R-:W-:Y:S01]  /*2edd0*/  @!P4 ST.E.128 desc[UR14][R2.64+0x1800], R28 ;  /* 0x0018001c0200c985 */ /* 0x000fe2000c101d0e */
[C---:B------:R-:W-:Y:S02]  /*2ede0*/  @!P6 R2UR UR20, R46.reuse ;  /* 0x000000002e14e2ca */ /* 0x040fe400000e0000 */
[C---:B------:R-:W-:Y:S01]  /*2edf0*/  @!P6 R2UR UR21, R47.reuse ;  /* 0x000000002f15e2ca */ /* 0x040fe200000e0000 */
[----:B------:R-:W-:Y:S01]  /*2ee00*/  @!P3 ST.E.128 desc[UR12][R2.64+0x2000], R24 ;  /* 0x002000180200b985 */ /* 0x000fe2000c101d0c */
[----:B------:R-:W-:Y:S02]  /*2ee10*/  @!P6 R2UR UR18, R46 ;  /* 0x000000002e12e2ca */ /* 0x000fe400000e0000 */
[----:B------:R-:W-:Y:S01]  /*2ee20*/  @!P6 R2UR UR19, R47 ;  /* 0x000000002f13e2ca */ /* 0x000fe200000e0000 */
[----:B------:R-:W-:Y:S01]  /*2ee30*/  @!P2 ST.E.128 desc[UR10][R2.64+0x2800], R20 ;  /* 0x002800140200a985 */ /* 0x000fe2000c101d0a */
[----:B------:R-:W-:Y:S01]  /*2ee40*/  ISETP.GE.OR P0, PT, R10, R5, P0 ;  /* 0x000000050a00720c */ /* 0x000fe20000706670 */
[----:B------:R-:W-:-:S02]  /*2ee50*/  IMAD.MOV.U32 R5, RZ, RZ, 0x0 ;  /* 0x00000000ff057424 */ /* 0x000fc400078e00ff */
[----:B------:R-:W-:Y:S04]  /*2ee60*/  @!P1 ST.E.128 desc[UR4][R2.64+0x3000], R16 ;  /* 0x0030001002009985 */ /* 0x000fe8000c101d04 */
[----:B------:R-:W-:Y:S04]  /*2ee70*/  @!P6 ST.E.64 desc[UR20][R2.64], R40 ;  /* 0x000000280200e985 */ /* 0x000fe8000c101b14 */
[----:B------:R1:W-:Y:S02]  /*2ee80*/  @!P6 ST.E.64 desc[UR18][R2.64+0x8], R42 ;  /* 0x0000082a0200e985 */ /* 0x0003e4000c101b12 */
[----:B-1----:R-:W-:Y:S05]  /*2ee90*/  @P0 RET.REL.NODEC R4 `(_ZN5flash24flash_fwd_splitkv_kernelI23Flash_fwd_kernel_traitsILi64ELi64ELi256ELi4ELb0ELb0EN7cutlass10bfloat16_tE19Flash_kernel_traitsILi64ELi64ELi256ELi4ES3_EELb1ELb0ELb0ELb0ELb0ELb1ELb1ELb1EEEvNS_16Flash_fwd_paramsE) ;  /* 0xfffffd1004580950 */ /* 0x002fea0003c3ffff */
[----:B------:R-:W-:Y:S02]  /*2eea0*/  R2UR UR4, R46 ;  /* 0x000000002e0472ca */ /* 0x000fe400000e0000 */
[----:B------:R-:W-:-:S13]  /*2eeb0*/  R2UR UR5, R47 ;  /* 0x000000002f0572ca */ /* 0x000fda00000e0000 */
[----:B------:R1:W-:Y:S02]  /*2eec0*/  ST.E.128 desc[UR4][R2.64+0x3800], R12 ;  /* 0x0038000c02007985 */ /* 0x0003e4000c101d04 */
[----:B-1----:R-:W-:Y:S02]  /*2eed0*/  IMAD.MOV.U32 R2, RZ, RZ, R11 ;  /* 0x000000ffff027224 */ /* 0x002fe400078e000b */
[----:B------:R-:W-:-:S04]  /*2eee0*/  IMAD.MOV.U32 R3, RZ, RZ, 0x0 ;  /* 0x00000000ff037424 */ /* 0x000fc800078e00ff */
[----:B------:R-:W-:Y:S05]  /*2eef0*/  RET.REL.NODEC R2 `(_ZN5flash24flash_fwd_splitkv_kernelI23Flash_fwd_kernel_traitsILi64ELi64ELi256ELi4ELb0ELb0EN7cutlass10bfloat16_tE19Flash_kernel_traitsILi64ELi64ELi256ELi4ES3_EELb1ELb0ELb0ELb0ELb0ELb1ELb1ELb1EEEvNS_16Flash_fwd_paramsE) ;  /* 0xfffffd1002407950 */ /* 0x000fea0003c3ffff */
.L_x_2193:
[----:B------:R-:W-:Y:S01]  /*2ef00*/  IMAD.MOV.U32 R0, RZ, RZ, 0x2 ;  /* 0x00000002ff007424 */ /* 0x000fe200078e00ff */
[----:B-----5:R-:W-:Y:S01]  /*2ef10*/  MOV R2, R7 ;  /* 0x0000000700027202 */ /* 0x020fe20000000f00 */
[----:B------:R-:W-:Y:S01]  /*2ef20*/  IMAD.MOV.U32 R4, RZ, RZ, -0x1 ;  /* 0xffffffffff047424 */ /* 0x000fe200078e00ff */
[----:B------:R-:W-:-:S07]  /*2ef30*/  MOV R3, 0x1f ;  /* 0x0000001f00037802 */ /* 0x000fce0000000f00 */
[----:B-1----:R-:W-:Y:S05]  /*2ef40*/  WARPSYNC.COLLECTIVE R4, `(.L_x_2196) ;  /* 0x0000000004087348 */ /* 0x002fea0003c00000 */
[----:B------:R2:W3:Y:S02]  /*2ef50*/  SHFL.BFLY P0, R0, R2, R0, R3 ;  /* 0x0c00000002007389 */ /* 0x0004e40000000003 */
[----:B-123--:R-:W-:Y:S01]  /*2ef60*/  ENDCOLLECTIVE ;  /* 0x000000000000791b */ /* 0x00efe20003800000 */
.L_x_2196:
[----:B------:R-:W-:Y:S02]  /*2ef70*/  MOV R5, R0 ;  /* 0x0000000000057202 */ /* 0x000fe40000000f00 */
[----:B------:R-:W-:-:S03]  /*2ef80*/  MOV R0, 0x1 ;  /* 0x0000000100007802 */ /* 0x000fc60000000f00 */
[----:B------:R-:W-:-:S04]  /*2ef90*/  FADD.FTZ R5, R5, R7 ;  /* 0x0000000705057221 */ /* 0x000fc80000010000 */
[----:B------:R-:W-:-:S07]  /*2efa0*/  IMAD.MOV.U32 R2, RZ, RZ, R5 ;  /* 0x000000ffff027224 */ /* 0x000fce00078e0005 */
[----:B------:R-:W-:Y:S05]  /*2efb0*/  WARPSYNC.COLLECTIVE R4, `(.L_x_2197) ;  /* 0x0000000004087348 */ /* 0x000fea0003c00000 */
[----:B------:R1:W2:Y:S02]  /*2efc0*/  SHFL.BFLY P0, R0, R2, R0, R3 ;  /* 0x0c00000002007389 */ /* 0x0002a40000000003 */
[----:B-12---:R-:W-:Y:S01]  /*2efd0*/  ENDCOLLECTIVE ;  /* 0x000000000000791b */ /* 0x006fe20003800000 */
.L_x_2197:
[----:B------:R-:W-:Y:S01]  /*2efe0*/  IMAD.MOV.U32 R11, RZ, RZ, R0 ;  /* 0x000000ffff0b7224 */ /* 0x000fe200078e0000 */
[----:B------:R-:W-:Y:S02]  /*2eff0*/  MOV R0, 0x2 ;  /* 0x0000000200007802 */ /* 0x000fe40000000f00 */
[----:B------:R-:W-:Y:S01]  /*2f000*/  MOV R2, R6 ;  /* 0x0000000600027202 */ /* 0x000fe20000000f00 */
[----:B------:R-:W-:-:S07]  /*2f010*/  FADD.FTZ R11, R5, R11 ;  /* 0x0000000b050b7221 */ /* 0x000fce0000010000 */
[----:B------:R-:W-:Y:S05]  /*2f020*/  WARPSYNC.COLLECTIVE R4, `(.L_x_2198) ;  /* 0x0000000004087348 */ /* 0x000fea0003c00000 */
[----:B------:R1:W2:Y:S02]  /*2f030*/  SHFL.BFLY P0, R0, R2, R0, R3 ;  /* 0x0c00000002007389 */ /* 0x0002a40000000003 */
[----:B-12---:R-:W-:Y:S01]  /*2f040*/  ENDCOLLECTIVE ;  /* 0x000000000000791b */ /* 0x006fe20003800000 */
.L_x_2198:
[----:B------:R-:W-:Y:S01]  /*2f050*/  IMAD.MOV.U32 R2, RZ, RZ, R0 ;  /* 0x000000ffff027224 */ /* 0x000fe200078e0000 */
[----:B------:R-:W-:-:S03]  /*2f060*/  MOV R0, 0x1 ;  /* 0x0000000100007802 */ /* 0x000fc60000000f00 */
[----:B------:R-:W-:-:S07]  /*2f070*/  FADD.FTZ R2, R2, R6 ;  /* 0x0000000602027221 */ /* 0x000fce0000010000 */
[----:B------:R-:W-:Y:S05]  /*2f080*/  WARPSYNC.COLLECTIVE R4, `(.L_x_2199) ;  /* 0x0000000004087348 */ /* 0x000fea0003c00000 */
[----:B------:R1:W2:Y:S02]  /*2f090*/  SHFL.BFLY P0, R0, R2, R0, R3 ;  /* 0x0c00000002007389 */ /* 0x0002a40000000003 */
[----:B-12---:R-:W-:Y:S01]  /*2f0a0*/  ENDCOLLECTIVE ;  /* 0x000000000000791b */ /* 0x006fe20003800000 */
.L_x_2199:
[----:B------:R-:W-:Y:S01]  /*2f0b0*/  MOV R14, R0 ;  /* 0x00000000000e7202 */ /* 0x000fe20000000f00 */
[----:B------:R-:W-:Y:S06]  /*2f0c0*/  BRA `(.L_x_2200) ;  /* 0xffffffec00f47947 */ /* 0x000fec000383ffff */
.L_x_2201:
        /* <DEDUP_REMOVED lines=11> */
.L_x_7955:


//--------------------- .text._ZN5flash24flash_fwd_splitkv_kernelI23Flash_fwd_kernel_traitsILi64ELi64ELi256ELi4ELb0ELb0EN7cutlass10bfloat16_tE19Flash_kernel_traitsILi64ELi64ELi256ELi4ES3_EELb1ELb0ELb0ELb1ELb1ELb0ELb0ELb0EEEvNS_16Flash_fwd_paramsE --------------------------
	.section	.text._ZN5flash24flash_fwd_splitkv_kernelI23Flash_fwd_kernel_traitsILi64ELi64ELi256ELi4ELb0ELb0EN7cutlass10bfloat16_tE19Flash_kernel_traitsILi64ELi64ELi256ELi4ES3_EELb1ELb0ELb0ELb1ELb1ELb0ELb0ELb0EEEvNS_16Flash_fwd_paramsE,"ax",@progbits
	.align	128
        .global         _ZN5flash24flash_fwd_splitkv_kernelI23Flash_fwd_kernel_traitsILi64ELi64ELi256ELi4ELb0ELb0EN7cutlass10bfloat16_tE19Flash_kernel_traitsILi64ELi64ELi256ELi4ES3_EELb1ELb0ELb0ELb1ELb1ELb0ELb0ELb0EEEvNS_16Flash_fwd_paramsE
        .type           _ZN5flash24flash_fwd_splitkv_kernelI23Flash_fwd_kernel_traitsILi64ELi64ELi256ELi4ELb0ELb0EN7cutlass10bfloat16_tE19Flash_kernel_traitsILi64ELi64ELi256ELi4ES3_EELb1ELb0ELb0ELb1ELb1ELb0ELb0ELb0EEEvNS_16Flash_fwd_paramsE,@function
        .size           _ZN5flash24flash_fwd_splitkv_kernelI23Flash_fwd_kernel_traitsILi64ELi64ELi256ELi4ELb0ELb0EN7cutlass10bfloat16_tE19Flash_kernel_traitsILi64ELi64ELi256ELi4ES3_EELb1ELb0ELb0ELb1ELb1ELb0ELb0ELb0EEEvNS_16Flash_fwd_paramsE,(.L_x_8000 - _ZN5flash24flash_fwd_splitkv_kernelI23Flash_fwd_kernel_traitsILi64ELi64ELi256ELi4ELb0ELb0EN7cutlass10bfloat16_tE19Flash_kernel_traitsILi64ELi64ELi256ELi4ES3_EELb1ELb0ELb0ELb1ELb1ELb0ELb0ELb0EEEvNS_16Flash_fwd_paramsE)
        .other          _ZN5flash24flash_fwd_splitkv_kernelI23Flash_fwd_kernel_traitsILi64ELi64ELi256ELi4ELb0ELb0EN7cutlass10bfloat16_tE19Flash_kernel_traitsILi64ELi64ELi256ELi4ES3_EELb1ELb0ELb0ELb1ELb1ELb0ELb0ELb0EEEvNS_16Flash_fwd_paramsE,@"STO_CUDA_ENTRY STV_DEFAULT"
_ZN5flash24flash_fwd_splitkv_kernelI23Flash_fwd_kernel_traitsILi64ELi64ELi256ELi4ELb0ELb0EN7cutlass10bfloat16_tE19Flash_kernel_traitsILi64ELi64ELi256ELi4ES3_EELb1ELb0ELb0ELb1ELb1ELb0ELb0ELb0EEEvNS_16Flash_fwd_paramsE:
.text._ZN5flash24flash_fwd_splitkv_kernelI23Flash_fwd_kernel_traitsILi64ELi64ELi256ELi4ELb0ELb0EN7cutlass10bfloat16_tE19Flash_kernel_traitsILi64ELi64ELi256ELi4ES3_EELb1ELb0ELb0ELb1ELb1ELb0ELb0ELb0EEEvNS_16Flash_fwd_paramsE:
[----:B------:R-:W-:Y:S08]  /*0000*/  LDC R1, c[0x0][0x28] ;  /* 0x00000a00ff017b82 */ /* 0x000ff00000000800 */
[----:B------:R-:W1:Y:S01]  /*0010*/  LDC.64 R4, c[0x0][0x300] ;  /* 0x0000c000ff047b82 */ /* 0x000e620000000a00 */
[----:B------:R-:W2:Y:S01]  /*0020*/  S2R R11, SR_CTAID.Y ;  /* 0x00000000000b7919 */ /* 0x000ea20000002600 */
[----:B------:R-:W-:Y:S01]  /*0030*/  IMAD.MOV.U32 R18, RZ, RZ, RZ ;  /* 0x000000ffff127224 */ /* 0x000fe200078e00ff */
[----:B------:R-:W-:Y:S01]  /*0040*/  ULDC.64 UR20, c[0x0][0x208] ;  /* 0x0000820000147ab9 */ /* 0x000fe20000000a00 */
[----:B------:R-:W-:-:S04]  /*0050*/  ULDC UR19, c[0x0][0x2c4] ;  /* 0x0000b10000137ab9 */ /* 0x000fc80000000800 */
[----:B------:R-:W3:Y:S01]  /*0060*/  LDC.64 R2, c[0x0][0x308] ;  /* 0x0000c200ff027b82 */ /* 0x000ee20000000a00 */
[----:B-1----:R-:W-:-:S04]  /*0070*/  ISETP.NE.U32.AND P0, PT, R4, RZ, PT ;  /* 0x000000ff0400720c */ /* 0x002fc80003f05070 */
[----:B------:R-:W-:Y:S02]  /*0080*/  ISETP.NE.AND.EX P0, PT, R5, RZ, PT, P0 ;  /* 0x000000ff0500720c */ /* 0x000fe40003f05300 */
[----:B---3--:R-:W-:-:S04]  /*0090*/  ISETP.NE.U32.AND P2, PT, R2, RZ, PT ;  /* 0x000000ff0200720c */ /* 0x008fc80003f45070 */
[----:B------:R-:W-:-:S07]  /*00a0*/  ISETP.NE.AND.EX P2, PT, R3, RZ, PT, P2 ;  /* 0x000000ff0300720c */ /* 0x000fce0003f45320 */
[----:B------:R-:W2:Y:S08]  /*00b0*/  @P0 LDC.64 R4, c[0x0][0x300] ;  /* 0x0000c000ff040b82 */ /* 0x000eb00000000a00 */
[----:B------:R-:W1:Y:S01]  /*00c0*/  @P2 LDC.64 R2, c[0x0][0x308] ;  /* 0x0000c200ff022b82 */ /* 0x000e620000000a00 */
[----:B--2---:R-:W-:-:S05]  /*00d0*/  @P0 IMAD.WIDE R4, R11, 0x4, R4 ;  /* 0x000000040b040825 */ /* 0x004fca00078e0204 */
[----:B------:R2:W3:Y:S01]  /*00e0*/  @P0 LDG.E R18, desc[UR20][R4.64] ;  /* 0x0000001404120981 */ /* 0x0004e2000c1e1900 */
[----:B-1----:R-:W-:-:S05]  /*00f0*/  @P2 IMAD.WIDE R2, R11, 0x4, R2 ;  /* 0x000000040b022825 */ /* 0x002fca00078e0202 */
[----:B------:R-:W3:Y:S01]  /*0100*/  @P2 LDG.E R193, desc[UR20][R2.64] ;  /* 0x0000001402c12981 */ /* 0x000ee2000c1e1900 */
[----:B------:R-:W1:Y:S01]  /*0110*/  S2R R0, SR_CTAID.X ;  /* 0x0000000000007919 */ /* 0x000e620000002500 */
[----:B--2---:R-:W2:Y:S08]  /*0120*/  @!P2 LDC.64 R4, c[0x0][0x318] ;  /* 0x0000c600ff04ab82 */ /* 0x004eb00000000a00 */
[----:B------:R-:W4:Y:S01]  /*0130*/  @!P2 LDC.64 R2, c[0x0][0x2c8] ;  /* 0x0000b200ff02ab82 */ /* 0x000f220000000a00 */
[----:B-1----:R-:W-:-:S05]  /*0140*/  IMAD.SHL.U32 R196, R0, 0x40, RZ ;  /* 0x0000004000c47824 */ /* 0x002fca00078e00ff */
[----:B------:R-:W-:Y:S02]  /*0150*/  ISETP.GE.AND P1, PT, R196, UR19, PT ;  /* 0x00000013c4007c0c */ /* 0x000fe4000bf26270 */
[----:B--2---:R-:W-:-:S04]  /*0160*/  @!P2 ISETP.NE.U32.AND P0, PT, R4, RZ, PT ;  /* 0x000000ff0400a20c */ /* 0x004fc80003f05070 */
[----:B------:R-:W-:-:S04]  /*0170*/  @!P2 ISETP.NE.AND.EX P0, PT, R5, RZ, PT, P0 ;  /* 0x000000ff0500a20c */ /* 0x000fc80003f05300 */
[----:B----4-:R-:W-:Y:S01]  /*0180*/  @!P2 SEL R4, R3, RZ, P0 ;  /* 0x000000ff0304a207 */ /* 0x010fe20000000000 */
[----:B---3--:R-:W-:Y:S02]  /*0190*/  @P2 IMAD.IADD R193, R193, 0x1, -R18 ;  /* 0x00000001c1c12824 */ /* 0x008fe400078e0a12 */
[----:B------:R-:W-:Y:S06]  /*01a0*/  @P1 EXIT ;  /* 0x000000000000194d */ /* 0x000fec0003800000 */
[----:B------:R-:W-:Y:S01]  /*01b0*/  VIADD R3, R196, 0x13f ;  /* 0x0000013fc4037836 */ /* 0x000fe20000000000 */
[----:B------:R-:W-:Y:S01]  /*01c0*/  @!P2 IADD3 R193, R4, R2, -R18 ;  /* 0x0000000204c1a210 */ /* 0x000fe20007ffe812 */
[----:B------:R-:W-:Y:S01]  /*01d0*/  ULDC UR5, c[0x0][0x2c8] ;  /* 0x0000b20000057ab9 */ /* 0x000fe20000000800 */
[----:B------:R-:W-:Y:S01]  /*01e0*/  ULDC UR18, c[0x0][0x398] ;  /* 0x0000e60000127ab9 */ /* 0x000fe20000000800 */
[----:B------:R-:W-:Y:S01]  /*01f0*/  UIADD3 UR5, UR5, 0xff, URZ ;  /* 0x000000ff05057890 */ /* 0x000fe2000fffe03f */
[C---:B------:R-:W-:Y:S01]  /*0200*/  IADD3 R3, R193.reuse, -UR19, R3 ;  /* 0x80000013c1037c10 */ /* 0x040fe2000fffe003 */
[----:B------:R-:W-:Y:S01]  /*0210*/  VIADD R5, R193, 0xff ;  /* 0x000000ffc1057836 */ /* 0x000fe20000000000 */
[----:B------:R-:W1:Y:S01]  /*0220*/  S2R R10, SR_CTAID.Z ;  /* 0x00000000000a7919 */ /* 0x000e620000002700 */
[----:B------:R-:W-:Y:S02]  /*0230*/  USHF.R.S32.HI UR4, URZ, 0x1f, UR5 ;  /* 0x0000001f3f047899 */ /* 0x000fe40008011405 */
[----:B------:R-:W-:Y:S01]  /*0240*/  VIADD R3, R3, UR18 ;  /* 0x0000001203037c36 */ /* 0x000fe20008000000 */
[----:B------:R-:W-:Y:S01]  /*0250*/  SHF.R.S32.HI R4, RZ, 0x1f, R5 ;  /* 0x0000001fff047819 */ /* 0x000fe20000011405 */
[----:B------:R-:W-:Y:S01]  /*0260*/  ULEA.HI UR4, UR4, UR5, URZ, 0x8 ;  /* 0x0000000504047291 */ /* 0x000fe2000f8f403f */
[----:B------:R-:W2:Y:S02]  /*0270*/  S2R R194, SR_TID.X ;  /* 0x0000000000c27919 */ /* 0x000ea40000002100 */
[----:B------:R-:W-:Y:S01]  /*0280*/  SHF.R.S32.HI R2, RZ, 0x1f, R3 ;  /* 0x0000001fff027819 */ /* 0x000fe20000011403 */
[----:B------:R-:W-:Y:S01]  /*0290*/  USHF.R.S32.HI UR4, URZ, 0x8, UR4 ;  /* 0x000000083f047899 */ /* 0x000fe20008011404 */
[----:B------:R-:W-:-:S02]  /*02a0*/  LEA.HI R4, R4, R5, RZ, 0x8 ;  /* 0x0000000504047211 */ /* 0x000fc400078f40ff */
[----:B------:R-:W-:Y:S02]  /*02b0*/  LEA.HI R2, R2, R3, RZ, 0x8 ;  /* 0x0000000302027211 */ /* 0x000fe400078f40ff */
[----:B------:R-:W-:Y:S02]  /*02c0*/  SHF.R.S32.HI R4, RZ, 0x8, R4 ;  /* 0x00000008ff047819 */ /* 0x000fe40000011404 */
[----:B------:R-:W-:-:S04]  /*02d0*/  SHF.R.S32.HI R2, RZ, 0x8, R2 ;  /* 0x00000008ff027819 */ /* 0x000fc80000011402 */
[----:B------:R-:W-:-:S04]  /*02e0*/  VIMNMX3 R188, R4, UR4, R2, PT ;  /* 0x0000000404bc7c0f */ /* 0x000fc8000b800102 */
[----:B------:R-:W-:-:S13]  /*02f0*/  ISETP.GT.AND P0, PT, R188, RZ, PT ;  /* 0x000000ffbc00720c */ /* 0x000fda0003f04270 */
[----:B-1----:R-:W-:Y:S05]  /*0300*/  @P0 BRA `(.L_x_2202) ;  /* 0x0000000400280947 */ /* 0x002fea0003800000 */
[----:B--2---:R-:W-:Y:S01]  /*0310*/  SHF.R.S32.HI R2, RZ, 0x1f, R194 ;  /* 0x0000001fff027819 */ /* 0x004fe200000114c2 */
[----:B------:R-:W-:Y:S01]  /*0320*/  ULDC.64 UR6, c[0x0][0x298] ;  /* 0x0000a60000067ab9 */ /* 0x000fe20000000a00 */
[----:B------:R-:W-:Y:S01]  /*0330*/  SHF.R.S32.HI R3, RZ, 0x1f, R196 ;  /* 0x0000001fff037819 */ /* 0x000fe200000114c4 */
[----:B------:R-:W-:Y:S01]  /*0340*/  ULDC.64 UR4, c[0x0][0x290] ;  /* 0x0000a40000047ab9 */ /* 0x000fe20000000a00 */
[----:B------:R-:W-:Y:S01]  /*0350*/  LEA.HI R2, R2, R194, RZ, 0x3 ;  /* 0x000000c202027211 */ /* 0x000fe200078f18ff */
[----:B------:R-:W-:Y:S01]  /*0360*/  UIMAD.WIDE.U32 UR8, UR6, 0x20, URZ ;  /* 0x00000020060878a5 */ /* 0x000fe2000f8e003f */
[----:B------:R-:W-:Y:S01]  /*0370*/  SHF.R.S32.HI R0, RZ, 0x1f, R11 ;  /* 0x0000001fff007819 */ /* 0x000fe2000001140b */
[----:B------:R-:W-:Y:S01]  /*0380*/  IMAD R3, R3, UR6, RZ ;  /* 0x0000000603037c24 */ /* 0x000fe2000f8e02ff */
[----:B------:R-:W-:Y:S02]  /*0390*/  LOP3.LUT R4, R2, 0x1ffffff8, RZ, 0xc0, !PT ;  /* 0x1ffffff802047812 */ /* 0x000fe400078ec0ff */
[----:B------:R-:W-:Y:S01]  /*03a0*/  SHF.R.S32.HI R6, RZ, 0x1f, R10 ;  /* 0x0000001fff067819 */ /* 0x000fe2000001140a */
[----:B------:R-:W-:Y:S01]  /*03b0*/  IMAD R3, R196, UR7, R3 ;  /* 0x00000007c4037c24 */ /* 0x000fe2000f8e0203 */
[----:B------:R-:W-:Y:S01]  /*03c0*/  SHF.R.S32.HI R2, RZ, 0x3, R2 ;  /* 0x00000003ff027819 */ /* 0x000fe20000011402 */
[C---:B------:R-:W-:Y:S01]  /*03d0*/  IMAD.IADD R4, R194.reuse, 0x1, -R4 ;  /* 0x00000001c2047824 */ /* 0x040fe200078e0a04 */
[----:B------:R-:W-:Y:S01]  /*03e0*/  LOP3.LUT P5, RZ, R194, 0x7, RZ, 0xc0, !PT ;  /* 0x00000007c2ff7812 */ /* 0x000fe200078ac0ff */
[----:B------:R-:W-:-:S02]  /*03f0*/  IMAD R0, R0, UR4, RZ ;  /* 0x0000000400007c24 */ /* 0x000fc4000f8e02ff */
[----:B------:R-:W-:Y:S02]  /*0400*/  IMAD.SHL.U32 R4, R4, 0x8, RZ ;  /* 0x0000000804047824 */ /* 0x000fe400078e00ff */
[----:B------:R-:W-:Y:S02]  /*0410*/  IMAD R0, R11, UR5, R0 ;  /* 0x000000050b007c24 */ /* 0x000fe4000f8e0200 */
[----:B------:R-:W-:Y:S01]  /*0420*/  VIADD R8, R2, 0x10 ;  /* 0x0000001002087836 */ /* 0x000fe20000000000 */
[----:B------:R-:W-:-:S03]  /*0430*/  SHF.R.S32.HI R5, RZ, 0x1f, R4 ;  /* 0x0000001fff057819 */ /* 0x000fc60000011404 */
[----:B------:R-:W-:-:S04]  /*0440*/  IMAD.WIDE.U32 R4, R196, UR6, R4 ;  /* 0x00000006c4047c25 */ /* 0x000fc8000f8e0004 */
[----:B------:R-:W-:Y:S02]  /*0450*/  IMAD.IADD R5, R5, 0x1, R3 ;  /* 0x0000000105057824 */ /* 0x000fe400078e0203 */
[----:B------:R-:W-:Y:S01]  /*0460*/  IMAD.WIDE.U32 R4, R11, UR4, R4 ;  /* 0x000000040b047c25 */ /* 0x000fe2000f8e0004 */
[----:B------:R-:W-:-:S03]  /*0470*/  ULDC.64 UR4, c[0x0][0x2a0] ;  /* 0x0000a80000047ab9 */ /* 0x000fc60000000a00 */
[----:B------:R-:W-:Y:S02]  /*0480*/  IMAD R6, R6, UR4, RZ ;  /* 0x0000000406067c24 */ /* 0x000fe4000f8e02ff */
[----:B------:R-:W-:Y:S01]  /*0490*/  IMAD.IADD R5, R5, 0x1, R0 ;  /* 0x0000000105057824 */ /* 0x000fe200078e0200 */
[----:B------:R-:W-:Y:S01]  /*04a0*/  SHF.R.S32.HI R0, RZ, 0x1f, R2 ;  /* 0x0000001fff007819 */ /* 0x000fe20000011402 */
[C---:B------:R-:W-:Y:S02]  /*04b0*/  IMAD R6, R10.reuse, UR5, R6 ;  /* 0x000000050a067c24 */ /* 0x040fe4000f8e0206 */
[----:B------:R-:W-:Y:S01]  /*04c0*/  IMAD.WIDE.U32 R4, R10, UR4, R4 ;  /* 0x000000040a047c25 */ /* 0x000fe2000f8e0004 */
[----:B------:R-:W-:-:S03]  /*04d0*/  ULDC UR4, c[0x0][0x270] ;  /* 0x00009c0000047ab9 */ /* 0x000fc60000000800 */
[----:B------:R-:W-:Y:S02]  /*04e0*/  IMAD.IADD R7, R5, 0x1, R6 ;  /* 0x0000000105077824 */ /* 0x000fe400078e0206 */
[----:B------:R-:W-:Y:S02]  /*04f0*/  IMAD R3, R0, UR6, RZ ;  /* 0x0000000600037c24 */ /* 0x000fe4000f8e02ff */
[----:B------:R-:W-:Y:S02]  /*0500*/  IMAD.MOV.U32 R6, RZ, RZ, R4 ;  /* 0x000000ffff067224 */ /* 0x000fe400078e0004 */
[----:B------:R-:W-:Y:S01]  /*0510*/  IMAD R10, R11, UR4, R10 ;  /* 0x000000040b0a7c24 */ /* 0x000fe2000f8e020a */
[----:B------:R-:W-:Y:S01]  /*0520*/  ULDC.64 UR4, c[0x0][0x280] ;  /* 0x0000a00000047ab9 */ /* 0x000fe20000000a00 */
[C---:B------:R-:W-:Y:S02]  /*0530*/  IMAD R3, R2.reuse, UR7, R3 ;  /* 0x0000000702037c24 */ /* 0x040fe4000f8e0203 */
[----:B------:R-:W-:Y:S01]  /*0540*/  IMAD.WIDE.U32 R6, R2, UR6, R6 ;  /* 0x0000000602067c25 */ /* 0x000fe2000f8e0006 */
[----:B------:R-:W-:-:S03]  /*0550*/  USHF.L.U32 UR6, UR7, 0x5, URZ ;  /* 0x0000000507067899 */ /* 0x000fc6000800063f */
[----:B------:R-:W-:Y:S01]  /*0560*/  IMAD R4, R10, UR19, R196 ;  /* 0x000000130a047c24 */ /* 0x000fe2000f8e02c4 */
[----:B------:R-:W-:Y:S01]  /*0570*/  LEA R10, P0, R6, UR4, 0x1 ;  /* 0x00000004060a7c11 */ /* 0x000fe2000f8008ff */
[----:B------:R-:W-:Y:S01]  /*0580*/  IMAD.IADD R3, R7, 0x1, R3 ;  /* 0x0000000107037824 */ /* 0x000fe200078e0203 */
[----:B------:R-:W-:Y:S01]  /*0590*/  IADD3 R196, -R196, UR19, RZ ;  /* 0x00000013c4c47c10 */ /* 0x000fe2000fffe1ff */
[----:B------:R-:W-:Y:S01]  /*05a0*/  UIADD3 UR6, UR9, UR6, URZ ;  /* 0x0000000609067290 */ /* 0x000fe2000fffe03f */
[----:B------:R-:W-:Y:S02]  /*05b0*/  IADD3 R5, P1, R4, R2, RZ ;  /* 0x0000000204057210 */ /* 0x000fe40007f3e0ff */
[----:B------:R-:W-:Y:S01]  /*05c0*/  LEA.HI.X R11, R6, UR5, R3, 0x1, P0 ;  /* 0x00000005060b7c11 */ /* 0x000fe200080f0c03 */
[----:B------:R-:W-:Y:S01]  /*05d0*/  VIADD R3, R2, 0x20 ;  /* 0x0000002002037836 */ /* 0x000fe20000000000 */
[----:B------:R-:W-:Y:S01]  /*05e0*/  LEA.HI.X.SX32 R0, R4, R0, 0x1, P1 ;  /* 0x0000000004007211 */ /* 0x000fe200008f0eff */
[----:B------:R-:W-:Y:S01]  /*05f0*/  ULDC.64 UR4, c[0x0][0x2b0] ;  /* 0x0000ac0000047ab9 */ /* 0x000fe20000000a00 */
[----:B------:R-:W-:Y:S01]  /*0600*/  IADD3 R6, P1, R10, UR8, RZ ;  /* 0x000000080a067c10 */ /* 0x000fe2000ff3e0ff */
[----:B------:R1:W-:Y:S01]  /*0610*/  STG.E.128 desc[UR20][R10.64], RZ ;  /* 0x000000ff0a007986 */ /* 0x0003e2000c101d14 */
[----:B------:R-:W-:-:S02]  /*0620*/  ISETP.GE.OR P3, PT, R8, R196, P5 ;  /* 0x000000c40800720c */ /* 0x000fc40002f66670 */
[CC--:B------:R-:W-:Y:S01]  /*0630*/  ISETP.GE.OR P4, PT, R2.reuse, R196.reuse, P5 ;  /* 0x000000c40200720c */ /* 0x0c0fe20002f86670 */
[----:B------:R-:W-:Y:S01]  /*0640*/  VIADD R2, R2, 0x30 ;  /* 0x0000003002027836 */ /* 0x000fe20000000000 */
[-C--:B------:R-:W-:Y:S02]  /*0650*/  ISETP.GE.OR P2, PT, R3, R196.reuse, P5 ;  /* 0x000000c40300720c */ /* 0x080fe40002f46670 */
[----:B------:R-:W-:Y:S02]  /*0660*/  LEA R8, P0, R5, UR4, 0x2 ;  /* 0x0000000405087c11 */ /* 0x000fe4000f8010ff */
[----:B------:R-:W-:Y:S02]  /*0670*/  IADD3.X R7, R11, UR6, RZ, P1, !PT ;  /* 0x000000060b077c10 */ /* 0x000fe40008ffe4ff */
[----:B------:R-:W-:Y:S02]  /*0680*/  IADD3 R4, P1, R6, UR8, RZ ;  /* 0x0000000806047c10 */ /* 0x000fe4000ff3e0ff */
[----:B------:R-:W-:Y:S01]  /*0690*/  LEA.HI.X R9, R5, UR5, R0, 0x2, P0 ;  /* 0x0000000505097c11 */ /* 0x000fe200080f1400 */
[----:B------:R-:W-:Y:S01]  /*06a0*/  STG.E.128 desc[UR20][R6.64], RZ ;  /* 0x000000ff06007986 */ /* 0x000fe2000c101d14 */
[----:B------:R-:W-:Y:S01]  /*06b0*/  ISETP.GE.OR P5, PT, R2, R196, P5 ;  /* 0x000000c40200720c */ /* 0x000fe20002fa6670 */
[----:B------:R-:W-:Y:S01]  /*06c0*/  @!P3 IMAD.MOV.U32 R3, RZ, RZ, 0x7f800000 ;  /* 0x7f800000ff03b424 */ /* 0x000fe200078e00ff */
[----:B------:R-:W-:Y:S01]  /*06d0*/  IADD3.X R5, R7, UR6, RZ, P1, !PT ;  /* 0x0000000607057c10 */ /* 0x000fe20008ffe4ff */
[----:B------:R-:W-:-:S04]  /*06e0*/  @!P2 IMAD.MOV.U32 R0, RZ, RZ, 0x7f800000 ;  /* 0x7f800000ff00a424 */ /* 0x000fc800078e00ff */
[----:B------:R2:W-:Y:S01]  /*06f0*/  STG.E.128 desc[UR20][R4.64], RZ ;  /* 0x000000ff04007986 */ /* 0x0005e2000c101d14 */
[----:B-1----:R-:W-:-:S04]  /*0700*/  IADD3 R10, P0, R4, UR8, RZ ;  /* 0x00000008040a7c10 */ /* 0x002fc8000ff1e0ff */
[----:B------:R-:W-:-:S05]  /*0710*/  IADD3.X R11, R5, UR6, RZ, P0, !PT ;  /* 0x00000006050b7c10 */ /* 0x000fca00087fe4ff */
[----:B------:R1:W-:Y:S04]  /*0720*/  STG.E.128 desc[UR20][R10.64], RZ ;  /* 0x000000ff0a007986 */ /* 0x0003e8000c101d14 */
[----:B------:R1:W-:Y:S04]  /*0730*/  @!P3 STG.E desc[UR20][R8.64+0x40], R3 ;  /* 0x000040030800b986 */ /* 0x0003e8000c101914 */
[----:B------:R1:W-:Y:S01]  /*0740*/  @!P2 STG.E desc[UR20][R8.64+0x80], R0 ;  /* 0x000080000800a986 */ /* 0x0003e2000c101914 */
[----:B--2---:R-:W-:-:S05]  /*0750*/  @!P4 IMAD.MOV.U32 R4, RZ, RZ, 0x7f800000 ;  /* 0x7f800000ff04c424 */ /* 0x004fca00078e00ff */
[----:B------:R1:W-:Y:S01]  /*0760*/  @!P4 STG.E desc[UR20][R8.64], R4 ;  /* 0x000000040800c986 */ /* 0x0003e2000c101914 */
[----:B------:R-:W-:Y:S05]  /*0770*/  @P5 EXIT ;  /* 0x000000000000594d */ /* 0x000fea0003800000 */
[----:B-1----:R-:W-:-:S05]  /*0780*/  MOV R0, 0x7f800000 ;  /* 0x7f80000000007802 */ /* 0x002fca0000000f00 */
[----:B------:R-:W-:Y:S01]  /*0790*/  STG.E desc[UR20][R8.64+0xc0], R0 ;  /* 0x0000c00008007986 */ /* 0x000fe2000c101914 */
[----:B------:R-:W-:Y:S05]  /*07a0*/  EXIT ;  /* 0x000000000000794d */ /* 0x000fea0003800000 */
.L_x_2202:
[----:B------:R-:W1:Y:S01]  /*07b0*/  LDC.64 R2, c[0x0][0x368] ;  /* 0x0000da00ff027b82 */ /* 0x000e620000000a00 */
[----:B------:R-:W-:Y:S01]  /*07c0*/  IMAD.MOV.U32 R13, RZ, RZ, R11 ;  /* 0x000000ffff0d7224 */ /* 0x000fe200078e000b */
[----:B------:R-:W-:Y:S01]  /*07d0*/  ULDC.64 UR4, c[0x0][0x370] ;  /* 0x0000dc0000047ab9 */ /* 0x000fe20000000a00 */
[----:B-1----:R-:W-:-:S04]  /*07e0*/  ISETP.NE.U32.AND P0, PT, R2, RZ, PT ;  /* 0x000000ff0200720c */ /* 0x002fc80003f05070 */
[----:B------:R-:W-:-:S13]  /*07f0*/  ISETP.NE.AND.EX P0, PT, R3, RZ, PT, P0 ;  /* 0x000000ff0300720c */ /* 0x000fda0003f05300 */
[----:B------:R-:W1:Y:S02]  /*0800*/  @P0 LDC.64 R2, c[0x0][0x368] ;  /* 0x0000da00ff020b82 */ /* 0x000e640000000a00 */
[----:B-1----:R-:W-:-:S05]  /*0810*/  @P0 IMAD.WIDE R2, R11, 0x4, R2 ;  /* 0x000000040b020825 */ /* 0x002fca00078e0202 */
[----:B------:R1:W5:Y:S01]  /*0820*/  @P0 LDG.E R13, desc[UR20][R2.64] ;  /* 0x00000014020d0981 */ /* 0x000362000c1e1900 */
[----:B------:R-:W-:Y:S02]  /*0830*/  ISETP.NE.U32.AND P0, PT, RZ, UR4, PT ;  /* 0x00000004ff007c0c */ /* 0x000fe4000bf05070 */
[----:B------:R-:W-:Y:S02]  /*0840*/  CS2R R244, SRZ ;  /* 0x0000000000f47805 */ /* 0x000fe4000001ff00 */
[----:B------:R-:W-:Y:S02]  /*0850*/  PLOP3.LUT P6, PT, PT, PT, PT, 0x80, 0x0 ;  /* 0x000000000000781c */ /* 0x000fe40003fcf070 */
[----:B------:R-:W-:-:S13]  /*0860*/  ISETP.NE.AND.EX P0, PT, RZ, UR5, PT, P0 ;  /* 0x00000005ff007c0c */ /* 0x000fda000bf05300 */
[----:B------:R-:W-:Y:S05]  /*0870*/  @!P0 BRA `(.L_x_2203) ;  /* 0x0000000000248947 */ /* 0x000fea0003800000 */
[----:B-1----:R-:W1:Y:S01]  /*0880*/  LDC.64 R2, c[0x0][0x378] ;  /* 0x0000de00ff027b82 */ /* 0x002e620000000a00 */
[----:B------:R-:W-:Y:S02]  /*0890*/  SHF.R.S32.HI R4, RZ, 0x1f, R11 ;  /* 0x0000001fff047819 */ /* 0x000fe4000001140b */
[----:B------:R-:W-:-:S03]  /*08a0*/  PLOP3.LUT P6, PT, PT, PT, PT, 0x8, 0x0 ;  /* 0x000000000000781c */ /* 0x000fc60003fce170 */
[-C--:B-1----:R-:W-:Y:S02]  /*08b0*/  IMAD R4, R4, R2.reuse, RZ ;  /* 0x0000000204047224 */ /* 0x082fe400078e02ff */
[----:B------:R-:W-:-:S04]  /*08c0*/  IMAD.WIDE.U32 R6, R11, R2, RZ ;  /* 0x000000020b067225 */ /* 0x000fc800078e00ff */
[----:B------:R-:W-:Y:S01]  /*08d0*/  IMAD R3, R11, R3, R4 ;  /* 0x000000030b037224 */ /* 0x000fe200078e0204 */
[----:B------:R-:W-:-:S04]  /*08e0*/  LEA R244, P0, R6, UR4, 0x2 ;  /* 0x0000000406f47c11 */ /* 0x000fc8000f8010ff */
[----:B------:R-:W-:-:S04]  /*08f0*/  IADD3 R3, R7, R3, RZ ;  /* 0x0000000307037210 */ /* 0x000fc80007ffe0ff */
[----:B------:R-:W-:-:S07]  /*0900*/  LEA.HI.X R245, R6, UR5, R3, 0x2, P0 ;  /* 0x0000000506f57c11 */ /* 0x000fce00080f1403 */
.L_x_2203:
[----:B------:R-:W-:Y:S05]  /*0910*/  @P6 BRA `(.L_x_2204) ;  /* 0x0000000400486947 */ /* 0x000fea0003800000 */
[----:B-1----:R-:W1:Y:S01]  /*0920*/  LDC R3, c[0x0][0x380] ;  /* 0x0000e000ff037b82 */ /* 0x002e620000000800 */
[----:B------:R-:W-:Y:S01]  /*0930*/  LEA R9, R188, 0xffffff00, 0x8 ;  /* 0xffffff00bc097811 */ /* 0x000fe200078e40ff */
[----:B------:R-:W-:Y:S01]  /*0940*/  ULDC.64 UR8, c[0x0][0x230] ;  /* 0x00008c0000087ab9 */ /* 0x000fe20000000a00 */
[----:B------:R-:W-:Y:S01]  /*0950*/  ULDC.64 UR6, c[0x0][0x248] ;  /* 0x0000920000067ab9 */ /* 0x000fe20000000a00 */
[----:B------:R-:W-:Y:S01]  /*0960*/  ULDC.64 UR4, c[0x0][0x238] ;  /* 0x00008e0000047ab9 */ /* 0x000fe20000000a00 */
[----:B------:R-:W-:Y:S01]  /*0970*/  IABS R2, R9 ;  /* 0x0000000900027213 */ /* 0x000fe20000000000 */
[----:B------:R-:W-:Y:S01]  /*0980*/  ULDC.64 UR10, c[0x0][0x260] ;  /* 0x00009800000a7ab9 */ /* 0x000fe20000000a00 */
[----:B-1----:R-:W-:-:S04]  /*0990*/  IABS R5, R3 ;  /* 0x0000000300057213 */ /* 0x002fc80000000000 */
[----:B------:R-:W1:Y:S08]  /*09a0*/  I2F.RP R6, R5 ;  /* 0x0000000500067306 */ /* 0x000e700000209400 */
[----:B-1----:R-:W1:Y:S02]  /*09b0*/  MUFU.RCP R6, R6 ;  /* 0x0000000600067308 */ /* 0x002e640000001000 */
[----:B-1----:R-:W-:-:S06]  /*09c0*/  IADD3 R6, R6, 0xffffffe, RZ ;  /* 0x0ffffffe06067810 */ /* 0x002fcc0007ffe0ff */
[----:B------:R-:W1:Y:S02]  /*09d0*/  F2I.FTZ.U32.TRUNC.NTZ R7, R6 ;  /* 0x0000000600077305 */ /* 0x000e64000021f000 */
[----:B-1----:R-:W-:Y:S01]  /*09e0*/  IMAD.MOV R4, RZ, RZ, -R7 ;  /* 0x000000ffff047224 */ /* 0x002fe200078e0a07 */
[----:B------:R-:W-:-:S03]  /*09f0*/  MOV R6, RZ ;  /* 0x000000ff00067202 */ /* 0x000fc60000000f00 */
[----:B------:R-:W-:-:S04]  /*0a00*/  IMAD R4, R4, R5, RZ ;  /* 0x0000000504047224 */ /* 0x000fc800078e02ff */
[----:B------:R-:W-:-:S04]  /*0a10*/  IMAD.HI.U32 R6, R7, R4, R6 ;  /* 0x0000000407067227 */ /* 0x000fc800078e0006 */
[----:B------:R-:W-:-:S04]  /*0a20*/  IMAD.MOV.U32 R4, RZ, RZ, R2 ;  /* 0x000000ffff047224 */ /* 0x000fc800078e0002 */
        /* <DEDUP_REMOVED lines=10> */
[----:B------:R-:W1:Y:S05]  /*0ad0*/  LDC R2, c[0x0][0x278] ;  /* 0x00009e00ff027b82 */ /* 0x000e6a0000000800 */
[----:B------:R-:W-:-:S06]  /*0ae0*/  @P2 VIADD R6, R6, 0x1 ;  /* 0x0000000106062836 */ /* 0x000fcc0000000000 */
[----:B------:R-:W-:Y:S02]  /*0af0*/  @!P0 IADD3 R6, -R6, RZ, RZ ;  /* 0x000000ff06068210 */ /* 0x000fe40007ffe1ff */
[----:B------:R-:W-:-:S05]  /*0b00*/  @!P1 LOP3.LUT R6, RZ, R3, RZ, 0x33, !PT ;  /* 0x00000003ff069212 */ /* 0x000fca00078e33ff */
[----:B-----5:R-:W-:-:S06]  /*0b10*/  IMAD.WIDE R12, R6, 0x4, R244 ;  /* 0x00000004060c7825 */ /* 0x020fcc00078e02f4 */
[----:B------:R-:W3:Y:S01]  /*0b20*/  LDG.E R12, desc[UR20][R12.64] ;  /* 0x000000140c0c7981 */ /* 0x000ee2000c1e1900 */
[----:B-1----:R-:W-:Y:S01]  /*0b30*/  IABS R5, R2 ;  /* 0x0000000200057213 */ /* 0x002fe20000000000 */
[----:B------:R-:W-:-:S03]  /*0b40*/  IMAD.MOV R6, RZ, RZ, -R6 ;  /* 0x000000ffff067224 */ /* 0x000fc600078e0a06 */
[----:B------:R-:W1:Y:S01]  /*0b50*/  I2F.RP R14, R5 ;  /* 0x00000005000e7306 */ /* 0x000e620000209400 */
[----:B------:R-:W-:-:S07]  /*0b60*/  IMAD R9, R3, R6, R9 ;  /* 0x0000000603097224 */ /* 0x000fce00078e0209 */
[----:B-1----:R-:W1:Y:S02]  /*0b70*/  MUFU.RCP R14, R14 ;  /* 0x0000000e000e7308 */ /* 0x002e640000001000 */
[----:B-1----:R-:W-:-:S06]  /*0b80*/  VIADD R14, R14, 0xffffffe ;  /* 0x0ffffffe0e0e7836 */ /* 0x002fcc0000000000 */
[----:B------:R-:W1:Y:S02]  /*0b90*/  F2I.FTZ.U32.TRUNC.NTZ R15, R14 ;  /* 0x0000000e000f7305 */ /* 0x000e64000021f000 */
[----:B-1----:R-:W-:Y:S01]  /*0ba0*/  IADD3 R4, RZ, -R15, RZ ;  /* 0x8000000fff047210 */ /* 0x002fe20007ffe0ff */
[----:B------:R-:W-:-:S04]  /*0bb0*/  IMAD.MOV.U32 R14, RZ, RZ, RZ ;  /* 0x000000ffff0e7224 */ /* 0x000fc800078e00ff */
[----:B------:R-:W-:Y:S01]  /*0bc0*/  IMAD R7, R4, R5, RZ ;  /* 0x0000000504077224 */ /* 0x000fe200078e02ff */
[----:B------:R-:W-:-:S03]  /*0bd0*/  IABS R4, R10 ;  /* 0x0000000a00047213 */ /* 0x000fc60000000000 */
[----:B------:R-:W-:Y:S01]  /*0be0*/  IMAD.HI.U32 R7, R15, R7, R14 ;  /* 0x000000070f077227 */ /* 0x000fe200078e000e */
[----:B------:R-:W-:-:S05]  /*0bf0*/  MOV R8, R4 ;  /* 0x0000000400087202 */ /* 0x000fca0000000f00 */
[----:B------:R-:W-:-:S04]  /*0c00*/  IMAD.HI.U32 R4, R7, R8, RZ ;  /* 0x0000000807047227 */ /* 0x000fc800078e00ff */
[----:B------:R-:W-:-:S04]  /*0c10*/  IMAD.MOV R7, RZ, RZ, -R4 ;  /* 0x000000ffff077224 */ /* 0x000fc800078e0a04 */
[----:B------:R-:W-:Y:S01]  /*0c20*/  IMAD R7, R5, R7, R8 ;  /* 0x0000000705077224 */ /* 0x000fe200078e0208 */
[----:B------:R-:W-:-:S04]  /*0c30*/  SHF.R.S32.HI R8, RZ, 0x1f, R9 ;  /* 0x0000001fff087819 */ /* 0x000fc80000011409 */
[----:B------:R-:W-:-:S13]  /*0c40*/  ISETP.GT.U32.AND P0, PT, R5, R7, PT ;  /* 0x000000070500720c */ /* 0x000fda0003f04070 */
[-C--:B------:R-:W-:Y:S02]  /*0c50*/  @!P0 IADD3 R7, R7, -R5.reuse, RZ ;  /* 0x8000000507078210 */ /* 0x080fe40007ffe0ff */
[----:B------:R-:W-:Y:S02]  /*0c60*/  @!P0 IADD3 R4, R4, 0x1, RZ ;  /* 0x0000000104048810 */ /* 0x000fe40007ffe0ff */
[----:B------:R-:W-:Y:S02]  /*0c70*/  ISETP.GE.U32.AND P1, PT, R7, R5, PT ;  /* 0x000000050700720c */ /* 0x000fe40003f26070 */
[----:B------:R-:W-:-:S04]  /*0c80*/  LOP3.LUT R5, R10, R2, RZ, 0x3c, !PT ;  /* 0x000000020a057212 */ /* 0x000fc800078e3cff */
[----:B------:R-:W-:Y:S01]  /*0c90*/  ISETP.GE.AND P0, PT, R5, RZ, PT ;  /* 0x000000ff0500720c */ /* 0x000fe20003f06270 */
[----:B------:R-:W-:-:S04]  /*0ca0*/  IMAD R5, R8, UR6, RZ ;  /* 0x0000000608057c24 */ /* 0x000fc8000f8e02ff */
[----:B------:R-:W-:Y:S02]  /*0cb0*/  IMAD R5, R9, UR7, R5 ;  /* 0x0000000709057c24 */ /* 0x000fe4000f8e0205 */
[----:B------:R-:W-:Y:S01]  /*0cc0*/  @P1 VIADD R4, R4, 0x1 ;  /* 0x0000000104041836 */ /* 0x000fe20000000000 */
[----:B------:R-:W-:-:S05]  /*0cd0*/  ISETP.NE.AND P1, PT, R2, RZ, PT ;  /* 0x000000ff0200720c */ /* 0x000fca0003f25270 */
[----:B------:R-:W-:-:S08]  /*0ce0*/  @!P0 IADD3 R4, -R4, RZ, RZ ;  /* 0x000000ff04048210 */ /* 0x000fd00007ffe1ff */
[----:B------:R-:W-:-:S04]  /*0cf0*/  @!P1 LOP3.LUT R4, RZ, R2, RZ, 0x33, !PT ;  /* 0x00000002ff049212 */ /* 0x000fc800078e33ff */
[----:B------:R-:W-:Y:S02]  /*0d00*/  SHF.R.S32.HI R6, RZ, 0x1f, R4 ;  /* 0x0000001fff067819 */ /* 0x000fe40000011404 */
[----:B---3--:R-:W-:Y:S01]  /*0d10*/  SHF.R.S32.HI R7, RZ, 0x1f, R12 ;  /* 0x0000001fff077819 */ /* 0x008fe2000001140c */
[----:B------:R-:W-:-:S04]  /*0d20*/  IMAD.WIDE.U32 R14, R12, UR8, RZ ;  /* 0x000000080c0e7c25 */ /* 0x000fc8000f8e00ff */
[C---:B------:R-:W-:Y:S01]  /*0d30*/  IMAD R3, R7.reuse, UR8, RZ ;  /* 0x0000000807037c24 */ /* 0x040fe2000f8e02ff */
[----:B------:R-:W-:Y:S01]  /*0d40*/  MOV R2, R14 ;  /* 0x0000000e00027202 */ /* 0x000fe20000000f00 */
[----:B------:R-:W-:Y:S02]  /*0d50*/  IMAD R7, R7, UR4, RZ ;  /* 0x0000000407077c24 */ /* 0x000fe4000f8e02ff */
[C---:B------:R-:W-:Y:S02]  /*0d60*/  IMAD R3, R12.reuse, UR9, R3 ;  /* 0x000000090c037c24 */ /* 0x040fe4000f8e0203 */
[C---:B------:R-:W-:Y:S02]  /*0d70*/  IMAD R7, R12.reuse, UR5, R7 ;  /* 0x000000050c077c24 */ /* 0x040fe4000f8e0207 */
[----:B------:R-:W-:Y:S02]  /*0d80*/  IMAD.IADD R3, R15, 0x1, R3 ;  /* 0x000000010f037824 */ /* 0x000fe400078e0203 */
[----:B------:R-:W-:-:S04]  /*0d90*/  IMAD.WIDE.U32 R12, R12, UR4, RZ ;  /* 0x000000040c0c7c25 */ /* 0x000fc8000f8e00ff */
[----:B------:R-:W-:Y:S01]  /*0da0*/  IMAD.WIDE.U32 R2, R9, UR6, R2 ;  /* 0x0000000609027c25 */ /* 0x000fe2000f8e0002 */
[----:B------:R-:W-:-:S03]  /*0db0*/  MOV R16, R12 ;  /* 0x0000000c00107202 */ /* 0x000fc60000000f00 */
[----:B------:R-:W-:Y:S02]  /*0dc0*/  IMAD.IADD R3, R3, 0x1, R5 ;  /* 0x0000000103037824 */ /* 0x000fe400078e0205 */
[----:B------:R-:W-:Y:S02]  /*0dd0*/  IMAD R5, R6, UR10, RZ ;  /* 0x0000000a06057c24 */ /* 0x000fe4000f8e02ff */
[----:B------:R-:W-:-:S04]  /*0de0*/  IMAD.WIDE.U32 R2, R4, UR10, R2 ;  /* 0x0000000a04027c25 */ /* 0x000fc8000f8e0002 */
[----:B------:R-:W-:Y:S02]  /*0df0*/  IMAD R5, R4, UR11, R5 ;  /* 0x0000000b04057c24 */ /* 0x000fe4000f8e0205 */
[----:B------:R-:W-:Y:S01]  /*0e00*/  IMAD.IADD R7, R13, 0x1, R7 ;  /* 0x000000010d077824 */ /* 0x000fe200078e0207 */
[----:B------:R-:W-:Y:S02]  /*0e10*/  MOV R13, R2 ;  /* 0x00000002000d7202 */ /* 0x000fe40000000f00 */
[----:B------:R-:W-:Y:S01]  /*0e20*/  IADD3 R5, R3, R5, RZ ;  /* 0x0000000503057210 */ /* 0x000fe20007ffe0ff */
[----:B------:R-:W-:Y:S06]  /*0e30*/  BRA `(.L_x_2205) ;  /* 0x0000000000f47947 */ /* 0x000fec0003800000 */
.L_x_2204:
[----:B------:R-:W1:Y:S01]  /*0e40*/  LDC R14, c[0x0][0x278] ;  /* 0x00009e00ff0e7b82 */ /* 0x000e620000000800 */
[----:B------:R-:W-:Y:S01]  /*0e50*/  LEA R9, R188, 0xffffff00, 0x8 ;  /* 0xffffff00bc097811 */ /* 0x000fe200078e40ff */
[----:B------:R-:W-:Y:S01]  /*0e60*/  ULDC.64 UR6, c[0x0][0x248] ;  /* 0x0000920000067ab9 */ /* 0x000fe20000000a00 */
[----:B------:R-:W-:Y:S01]  /*0e70*/  SHF.R.S32.HI R16, RZ, 0x1f, R18 ;  /* 0x0000001fff107819 */ /* 0x000fe20000011412 */
[----:B------:R-:W-:Y:S01]  /*0e80*/  ULDC.64 UR8, c[0x0][0x230] ;  /* 0x00008c0000087ab9 */ /* 0x000fe20000000a00 */
[----:B------:R-:W-:Y:S02]  /*0e90*/  SHF.R.S32.HI R8, RZ, 0x1f, R9 ;  /* 0x0000001fff087819 */ /* 0x000fe40000011409 */
[----:B------:R-:W-:Y:S02]  /*0ea0*/  IADD3 R20, P1, R18, R9, RZ ;  /* 0x0000000912147210 */ /* 0x000fe40007f3e0ff */
[----:B-----5:R-:W-:Y:S02]  /*0eb0*/  SHF.R.S32.HI R15, RZ, 0x1f, R13 ;  /* 0x0000001fff0f7819 */ /* 0x020fe4000001140d */
[----:B------:R-:W-:-:S05]  /*0ec0*/  IADD3.X R17, R16, R8, RZ, P1, !PT ;  /* 0x0000000810117210 */ /* 0x000fca0000ffe4ff */
[----:B------:R-:W-:-:S04]  /*0ed0*/  IMAD R17, R17, UR6, RZ ;  /* 0x0000000611117c24 */ /* 0x000fc8000f8e02ff */
[C---:B------:R-:W-:Y:S02]  /*0ee0*/  IMAD R17, R20.reuse, UR7, R17 ;  /* 0x0000000714117c24 */ /* 0x040fe4000f8e0211 */
[----:B------:R-:W-:Y:S01]  /*0ef0*/  IMAD.WIDE.U32 R20, R20, UR6, RZ ;  /* 0x0000000614147c25 */ /* 0x000fe2000f8e00ff */
[----:B-1----:R-:W-:-:S04]  /*0f00*/  IABS R3, R14 ;  /* 0x0000000e00037213 */ /* 0x002fc80000000000 */
[----:B------:R-:W-:Y:S01]  /*0f10*/  IADD3 R21, R21, R17, RZ ;  /* 0x0000001115157210 */ /* 0x000fe20007ffe0ff */
[----:B------:R-:W1:Y:S02]  /*0f20*/  I2F.RP R6, R3 ;  /* 0x0000000300067306 */ /* 0x000e640000209400 */
[----:B------:R-:W-:-:S06]  /*0f30*/  IMAD.WIDE.U32 R20, R13, UR8, R20 ;  /* 0x000000080d147c25 */ /* 0x000fcc000f8e0014 */
[----:B-1----:R-:W1:Y:S02]  /*0f40*/  MUFU.RCP R6, R6 ;  /* 0x0000000600067308 */ /* 0x002e640000001000 */
[----:B-1----:R-:W-:-:S06]  /*0f50*/  IADD3 R6, R6, 0xffffffe, RZ ;  /* 0x0ffffffe06067810 */ /* 0x002fcc0007ffe0ff */
[----:B------:R-:W1:Y:S02]  /*0f60*/  F2I.FTZ.U32.TRUNC.NTZ R7, R6 ;  /* 0x0000000600077305 */ /* 0x000e64000021f000 */
[----:B-1----:R-:W-:Y:S01]  /*0f70*/  IMAD.MOV R2, RZ, RZ, -R7 ;  /* 0x000000ffff027224 */ /* 0x002fe200078e0a07 */
[----:B------:R-:W-:-:S03]  /*0f80*/  MOV R6, RZ ;  /* 0x000000ff00067202 */ /* 0x000fc60000000f00 */
[----:B------:R-:W-:Y:S01]  /*0f90*/  IMAD R4, R2, R3, RZ ;  /* 0x0000000302047224 */ /* 0x000fe200078e02ff */
[----:B------:R-:W-:-:S03]  /*0fa0*/  IABS R2, R10 ;  /* 0x0000000a00027213 */ /* 0x000fc60000000000 */
[----:B------:R-:W-:-:S04]  /*0fb0*/  IMAD.HI.U32 R6, R7, R4, R6 ;  /* 0x0000000407067227 */ /* 0x000fc800078e0006 */
[----:B------:R-:W-:-:S04]  /*0fc0*/  IMAD.MOV.U32 R4, RZ, RZ, R2 ;  /* 0x000000ffff047224 */ /* 0x000fc800078e0002 */
[----:B------:R-:W-:Y:S02]  /*0fd0*/  IMAD.HI.U32 R12, R6, R4, RZ ;  /* 0x00000004060c7227 */ /* 0x000fe400078e00ff */
[----:B------:R-:W1:Y:S03]  /*0fe0*/  LDC.64 R6, c[0x0][0x250] ;  /* 0x00009400ff067b82 */ /* 0x000e660000000a00 */
[----:B------:R-:W-:-:S05]  /*0ff0*/  IADD3 R2, -R12, RZ, RZ ;  /* 0x000000ff0c027210 */ /* 0x000fca0007ffe1ff */
[C---:B------:R-:W-:Y:S02]  /*1000*/  IMAD R2, R3.reuse, R2, R4 ;  /* 0x0000000203027224 */ /* 0x040fe400078e0204 */
[----:B------:R-:W3:Y:S03]  /*1010*/  LDC.64 R4, c[0x0][0x260] ;  /* 0x00009800ff047b82 */ /* 0x000ee60000000a00 */
[----:B------:R-:W-:Y:S01]  /*1020*/  ISETP.GT.U32.AND P0, PT, R3, R2, PT ;  /* 0x000000020300720c */ /* 0x000fe20003f04070 */
[----:B-1----:R-:W-:-:S12]  /*1030*/  IMAD R16, R16, R6, RZ ;  /* 0x0000000610107224 */ /* 0x002fd800078e02ff */
[----:B------:R-:W-:Y:S02]  /*1040*/  @!P0 IMAD.IADD R2, R2, 0x1, -R3 ;  /* 0x0000000102028824 */ /* 0x000fe400078e0a03 */
[----:B------:R-:W-:Y:S01]  /*1050*/  @!P0 VIADD R12, R12, 0x1 ;  /* 0x000000010c0c8836 */ /* 0x000fe20000000000 */
[----:B------:R-:W-:Y:S01]  /*1060*/  ISETP.NE.AND P0, PT, R14, RZ, PT ;  /* 0x000000ff0e00720c */ /* 0x000fe20003f05270 */
[----:B------:R-:W-:Y:S01]  /*1070*/  IMAD R7, R18, R7, R16 ;  /* 0x0000000712077224 */ /* 0x000fe200078e0210 */
[----:B------:R-:W-:Y:S01]  /*1080*/  ISETP.GE.U32.AND P2, PT, R2, R3, PT ;  /* 0x000000030200720c */ /* 0x000fe20003f46070 */
[----:B------:R-:W-:Y:S01]  /*1090*/  IMAD R16, R15, UR8, RZ ;  /* 0x000000080f107c24 */ /* 0x000fe2000f8e02ff */
[----:B------:R-:W-:Y:S01]  /*10a0*/  LOP3.LUT R2, R10, R14, RZ, 0x3c, !PT ;  /* 0x0000000e0a027212 */ /* 0x000fe200078e3cff */
[----:B------:R-:W-:-:S03]  /*10b0*/  IMAD.WIDE.U32 R18, R18, R6, RZ ;  /* 0x0000000612127225 */ /* 0x000fc600078e00ff */
[----:B------:R-:W-:Y:S01]  /*10c0*/  ISETP.GE.AND P1, PT, R2, RZ, PT ;  /* 0x000000ff0200720c */ /* 0x000fe20003f26270 */
[----:B------:R-:W-:Y:S01]  /*10d0*/  IMAD R16, R13, UR9, R16 ;  /* 0x000000090d107c24 */ /* 0x000fe2000f8e0210 */
[----:B------:R-:W1:Y:S01]  /*10e0*/  LDC.64 R2, c[0x0][0x238] ;  /* 0x00008e00ff027b82 */ /* 0x000e620000000a00 */
[----:B------:R-:W-:-:S03]  /*10f0*/  IADD3 R19, R19, R7, RZ ;  /* 0x0000000713137210 */ /* 0x000fc60007ffe0ff */
[----:B------:R-:W-:Y:S01]  /*1100*/  IADD3 R17, R21, R16, RZ ;  /* 0x0000001015117210 */ /* 0x000fe20007ffe0ff */
[----:B------:R-:W-:Y:S01]  /*1110*/  IMAD.MOV.U32 R16, RZ, RZ, R20 ;  /* 0x000000ffff107224 */ /* 0x000fe200078e0014 */
[----:B------:R-:W-:-:S05]  /*1120*/  @P2 IADD3 R12, R12, 0x1, RZ ;  /* 0x000000010c0c2810 */ /* 0x000fca0007ffe0ff */
[----:B------:R-:W-:Y:S01]  /*1130*/  @!P1 IMAD.MOV R12, RZ, RZ, -R12 ;  /* 0x000000ffff0c9224 */ /* 0x000fe200078e0a0c */
[----:B------:R-:W-:-:S04]  /*1140*/  @!P0 LOP3.LUT R12, RZ, R14, RZ, 0x33, !PT ;  /* 0x0000000eff0c8212 */ /* 0x000fc800078e33ff */
[----:B------:R-:W-:-:S05]  /*1150*/  SHF.R.S32.HI R6, RZ, 0x1f, R12 ;  /* 0x0000001fff067819 */ /* 0x000fca000001140c */
[----:B---3--:R-:W-:Y:S02]  /*1160*/  IMAD R7, R6, R4, RZ ;  /* 0x0000000406077224 */ /* 0x008fe400078e02ff */
[-C--:B-1----:R-:W-:Y:S02]  /*1170*/  IMAD R15, R15, R2.reuse, RZ ;  /* 0x000000020f0f7224 */ /* 0x082fe400078e02ff */
[----:B------:R-:W-:-:S04]  /*1180*/  IMAD.WIDE.U32 R18, R13, R2, R18 ;  /* 0x000000020d127225 */ /* 0x000fc800078e0012 */
[----:B------:R-:W-:Y:S02]  /*1190*/  IMAD R3, R13, R3, R15 ;  /* 0x000000030d037224 */ /* 0x000fe400078e020f */
[C---:B------:R-:W-:Y:S01]  /*11a0*/  IMAD.WIDE.U32 R14, R12.reuse, R4, R16 ;  /* 0x000000040c0e7225 */ /* 0x040fe200078e0010 */
[----:B------:R-:W-:Y:S02]  /*11b0*/  MOV R16, R18 ;  /* 0x0000001200107202 */ /* 0x000fe40000000f00 */
[----:B------:R-:W-:Y:S01]  /*11c0*/  MOV R4, R12 ;  /* 0x0000000c00047202 */ /* 0x000fe20000000f00 */
[----:B------:R-:W-:Y:S01]  /*11d0*/  IMAD R5, R12, R5, R7 ;  /* 0x000000050c057224 */ /* 0x000fe200078e0207 */
[----:B------:R-:W-:Y:S01]  /*11e0*/  IADD3 R7, R19, R3, RZ ;  /* 0x0000000313077210 */ /* 0x000fe20007ffe0ff */
[----:B------:R-:W-:-:S03]  /*11f0*/  IMAD.MOV.U32 R13, RZ, RZ, R14 ;  /* 0x000000ffff0d7224 */ /* 0x000fc600078e000e */
[----:B------:R-:W-:-:S07]  /*1200*/  IADD3 R5, R15, R5, RZ ;  /* 0x000000050f057210 */ /* 0x000fce0007ffe0ff */
.L_x_2205:
[----:B--2---:R-:W-:Y:S01]  /*1210*/  SHF.R.S32.HI R197, RZ, 0x1f, R194 ;  /* 0x0000001fffc57819 */ /* 0x004fe200000114c2 */
[----:B------:R-:W-:Y:S01]  /*1220*/  ULDC.64 UR4, c[0x0][0x228] ;  /* 0x00008a0000047ab9 */ /* 0x000fe20000000a00 */
[----:B------:R-:W-:Y:S01]  /*1230*/  SHF.R.S32.HI R12, RZ, 0x1f, R11 ;  /* 0x0000001fff0c7819 */ /* 0x000fe2000001140b */
[----:B------:R-:W1:Y:S01]  /*1240*/  S2UR UR24, SR_CgaCtaId ;  /* 0x00000000001879c3 */ /* 0x000e620000008800 */
[CC--:B------:R-:W-:Y:S01]  /*1250*/  LEA.HI R2, R197.reuse, R194.reuse, RZ, 0x3 ;  /* 0x000000c2c5027211 */ /* 0x0c0fe200078f18ff */
[----:B------:R-:W-:Y:S01]  /*1260*/  ULDC.64 UR10, c[0x0][0x268] ;  /* 0x00009a00000a7ab9 */ /* 0x000fe20000000a00 */
[----:B------:R-:W-:Y:S01]  /*1270*/  LEA.HI R3, R197, R194, RZ, 0x4 ;  /* 0x000000c2c5037211 */ /* 0x000fe200078f20ff */
[----:B------:R-:W-:Y:S01]  /*1280*/  IMAD R12, R12, UR4, RZ ;  /* 0x000000040c0c7c24 */ /* 0x000fe2000f8e02ff */
[----:B------:R-:W-:Y:S01]  /*1290*/  LOP3.LUT R185, R2, 0xfffffff8, RZ, 0xc0, !PT ;  /* 0xfffffff802b97812 */ /* 0x000fe200078ec0ff */
[----:B------:R-:W-:Y:S01]  /*12a0*/  IMAD R6, R6, UR10, RZ ;  /* 0x0000000a06067c24 */ /* 0x000fe2000f8e02ff */
[----:B------:R-:W-:Y:S01]  /*12b0*/  SHF.R.S32.HI R14, RZ, 0x3, R2 ;  /* 0x00000003ff0e7819 */ /* 0x000fe20000011402 */
[----:B------:R-:W-:Y:S01]  /*12c0*/  IMAD R12, R11, UR5, R12 ;  /* 0x000000050b0c7c24 */ /* 0x000fe2000f8e020c */
[----:B------:R-:W-:Y:S01]  /*12d0*/  ULDC.64 UR16, c[0x0][0x240] ;  /* 0x0000900000107ab9 */ /* 0x000fe20000000a00 */
[----:B------:R-:W-:Y:S01]  /*12e0*/  IMAD.IADD R185, R194, 0x1, -R185 ;  /* 0x00000001c2b97824 */ /* 0x000fe200078e0ab9 */
[----:B------:R-:W-:Y:S01]  /*12f0*/  SHF.R.S32.HI R15, RZ, 0x1f, R14 ;  /* 0x0000001fff0f7819 */ /* 0x000fe2000001140e */
[----:B------:R-:W-:Y:S01]  /*1300*/  IMAD.SHL.U32 R18, R14, 0x40, RZ ;  /* 0x000000400e127824 */ /* 0x000fe200078e00ff */
[----:B------:R-:W-:Y:S01]  /*1310*/  LOP3.LUT R17, R3, 0xfffffff0, RZ, 0xc0, !PT ;  /* 0xfffffff003117812 */ /* 0x000fe200078ec0ff */
[----:B------:R-:W-:Y:S01]  /*1320*/  IMAD.SHL.U32 R20, R185, 0x8, RZ ;  /* 0x00000008b9147824 */ /* 0x000fe200078e00ff */
[----:B------:R-:W-:Y:S01]  /*1330*/  USHF.L.U32 UR23, UR6, 0x5, URZ ;  /* 0x0000000506177899 */ /* 0x000fe2000800063f */
[----:B------:R-:W-:Y:S01]  /*1340*/  IMAD R6, R4, UR11, R6 ;  /* 0x0000000b04067c24 */ /* 0x000fe2000f8e0206 */
[----:B------:R-:W-:Y:S01]  /*1350*/  LOP3.LUT R18, R18, 0x1c0, RZ, 0xc0, !PT ;  /* 0x000001c012127812 */ /* 0x000fe200078ec0ff */
[----:B------:R-:W-:Y:S01]  /*1360*/  IMAD.WIDE R22, R0, 0x40, R14 ;  /* 0x0000004000167825 */ /* 0x000fe200078e020e */
[--C-:B------:R-:W-:Y:S01]  /*1370*/  SHF.R.S32.HI R21, RZ, 0x1f, R20.reuse ;  /* 0x0000001fff157819 */ /* 0x100fe20000011414 */
[----:B------:R-:W-:Y:S01]  /*1380*/  ULDC.64 UR14, c[0x0][0x210] ;  /* 0x00008400000e7ab9 */ /* 0x000fe20000000a00 */
[----:B------:R-:W-:Y:S01]  /*1390*/  IADD3 R26, P1, R20, R13, RZ ;  /* 0x0000000d141a7210 */ /* 0x000fe20007f3e0ff */
[----:B------:R-:W-:Y:S01]  /*13a0*/  IMAD.IADD R17, R194, 0x1, -R17 ;  /* 0x00000001c2117824 */ /* 0x000fe200078e0a11 */
[----:B------:R-:W-:Y:S01]  /*13b0*/  IADD3 R24, P0, R20, R16, RZ ;  /* 0x0000001014187210 */ /* 0x000fe20007f1e0ff */
[----:B------:R-:W-:Y:S01]  /*13c0*/  ULDC.64 UR12, c[0x0][0x220] ;  /* 0x00008800000c7ab9 */ /* 0x000fe20000000a00 */
[----:B------:R-:W-:Y:S01]  /*13d0*/  LOP3.LUT R19, R18, 0x38, R20, 0xf8, !PT ;  /* 0x0000003812137812 */ /* 0x000fe200078ef814 */
[C---:B------:R-:W-:Y:S01]  /*13e0*/  IMAD.X R27, R21.reuse, 0x1, R5, P1 ;  /* 0x00000001151b7824 */ /* 0x040fe200008e0605 */
[----:B------:R-:W-:Y:S01]  /*13f0*/  SHF.R.S32.HI R5, RZ, 0x1f, R10 ;  /* 0x0000001fff057819 */ /* 0x000fe2000001140a */
[----:B------:R-:W-:Y:S01]  /*1400*/  IMAD.X R25, R21, 0x1, R7, P0 ;  /* 0x0000000115197824 */ /* 0x000fe200000e0607 */
[----:B------:R-:W-:Y:S01]  /*1410*/  IADD3 R9, P0, R14, R9, RZ ;  /* 0x000000090e097210 */ /* 0x000fe20007f1e0ff */
[----:B------:R-:W-:Y:S01]  /*1420*/  IMAD.WIDE.U32 R20, R11, UR4, R20 ;  /* 0x000000040b147c25 */ /* 0x000fe2000f8e0014 */
[----:B------:R-:W-:Y:S01]  /*1430*/  ULDC.64 UR4, c[0x0][0x258] ;  /* 0x0000960000047ab9 */ /* 0x000fe20000000a00 */
[----:B------:R-:W-:Y:S01]  /*1440*/  SHF.R.U32.HI R18, RZ, 0x3, R18 ;  /* 0x00000003ff127819 */ /* 0x000fe20000011612 */
[----:B------:R-:W-:Y:S01]  /*1450*/  USHF.L.U64.HI UR22, UR6, 0x5, UR7 ;  /* 0x0000000506167899 */ /* 0x000fe20008010207 */
[----:B------:R-:W-:Y:S01]  /*1460*/  IMAD R5, R5, UR4, RZ ;  /* 0x0000000405057c24 */ /* 0x000fe2000f8e02ff */
[----:B------:R-:W-:Y:S01]  /*1470*/  LEA.HI R0, R197, R194, RZ, 0x6 ;  /* 0x000000c2c5007211 */ /* 0x000fe200078f30ff */
[----:B------:R-:W-:Y:S01]  /*1480*/  IMAD.IADD R21, R21, 0x1, R12 ;  /* 0x0000000115157824 */ /* 0x000fe200078e020c */
[----:B------:R-:W-:Y:S01]  /*1490*/  LOP3.LUT R18, R19, R18, RZ, 0x3c, !PT ;  /* 0x0000001213127212 */ /* 0x000fe200078e3cff */
[----:B------:R-:W-:Y:S01]  /*14a0*/  IMAD R5, R10, UR5, R5 ;  /* 0x000000050a057c24 */ /* 0x000fe2000f8e0205 */
[----:B------:R-:W-:Y:S01]  /*14b0*/  SHF.R.S32.HI R19, RZ, 0x1f, R17 ;  /* 0x0000001fff137819 */ /* 0x000fe20000011411 */
[----:B------:R-:W-:Y:S01]  /*14c0*/  IMAD.WIDE.U32 R24, R4, UR10, R24 ;  /* 0x0000000a04187c25 */ /* 0x000fe2000f8e0018 */
[----:B------:R-:W-:Y:S01]  /*14d0*/  ULDC.64 UR10, c[0x0][0x250] ;  /* 0x00009400000a7ab9 */ /* 0x000fe20000000a00 */
[----:B------:R-:W-:Y:S01]  /*14e0*/  UMOV UR25, 0x400 ;  /* 0x0000040000197882 */ /* 0x000fe20000000000 */
[----:B------:R-:W-:Y:S01]  /*14f0*/  LEA.HI R197, R197, R194, RZ, 0x5 ;  /* 0x000000c2c5c57211 */ /* 0x000fe200078f28ff */
[----:B------:R-:W-:Y:S01]  /*1500*/  IMAD.WIDE.U32 R10, R10, UR4, R20 ;  /* 0x000000040a0a7c25 */ /* 0x000fe2000f8e0014 */
[----:B------:R-:W-:-:S02]  /*1510*/  ULDC.64 UR4, c[0x0][0x218] ;  /* 0x0000860000047ab9 */ /* 0x000fc40000000a00 */
[----:B------:R-:W-:Y:S01]  /*1520*/  SHF.R.S32.HI R195, RZ, 0x5, R197 ;  /* 0x00000005ffc37819 */ /* 0x000fe200000114c5 */
[C---:B------:R-:W-:Y:S02]  /*1530*/  IMAD.X R8, R15.reuse, 0x1, R8, P0 ;  /* 0x000000010f087824 */ /* 0x040fe400000e0608 */
[----:B------:R-:W-:Y:S02]  /*1540*/  IMAD R4, R15, UR6, RZ ;  /* 0x000000060f047c24 */ /* 0x000fe4000f8e02ff */
[----:B------:R-:W-:Y:S02]  /*1550*/  IMAD.IADD R7, R25, 0x1, R6 ;  /* 0x0000000119077824 */ /* 0x000fe400078e0206 */
[----:B------:R-:W-:Y:S02]  /*1560*/  IMAD.IADD R11, R11, 0x1, R5 ;  /* 0x000000010b0b7824 */ /* 0x000fe400078e0205 */
[C---:B------:R-:W-:Y:S02]  /*1570*/  IMAD R4, R14.reuse, UR7, R4 ;  /* 0x000000070e047c24 */ /* 0x040fe4000f8e0204 */
[----:B------:R-:W-:-:S04]  /*1580*/  IMAD.WIDE.U32 R26, R14, UR6, R26 ;  /* 0x000000060e1a7c25 */ /* 0x000fc8000f8e001a */
[----:B------:R-:W-:Y:S01]  /*1590*/  IMAD R8, R8, UR10, RZ ;  /* 0x0000000a08087c24 */ /* 0x000fe2000f8e02ff */
[----:B------:R-:W-:Y:S01]  /*15a0*/  LEA R241, P0, R26, UR4, 0x1 ;  /* 0x000000041af17c11 */ /* 0x000fe2000f8008ff */
[----:B------:R-:W-:Y:S01]  /*15b0*/  IMAD.MOV.U32 R6, RZ, RZ, R24 ;  /* 0x000000ffff067224 */ /* 0x000fe200078e0018 */
[----:B------:R-:W-:Y:S01]  /*15c0*/  USHF.L.U32 UR4, UR16, 0x5, URZ ;  /* 0x0000000510047899 */ /* 0x000fe2000800063f */
[----:B------:R-:W-:Y:S02]  /*15d0*/  IMAD R5, R23, UR16, RZ ;  /* 0x0000001017057c24 */ /* 0x000fe4000f8e02ff */
[C---:B------:R-:W-:Y:S01]  /*15e0*/  IMAD R8, R9.reuse, UR11, R8 ;  /* 0x0000000b09087c24 */ /* 0x040fe2000f8e0208 */
[----:B------:R-:W-:Y:S01]  /*15f0*/  USHF.L.U64.HI UR11, UR10, 0x5, UR11 ;  /* 0x000000050a0b7899 */ /* 0x000fe2000801020b */
[----:B------:R-:W-:-:S04]  /*1600*/  IMAD.WIDE.U32 R6, R9, UR10, R6 ;  /* 0x0000000a09067c25 */ /* 0x000fc8000f8e0006 */
[----:B------:R-:W-:Y:S01]  /*1610*/  IMAD R5, R22, UR17, R5 ;  /* 0x0000001116057c24 */ /* 0x000fe2000f8e0205 */
[----:B------:R-:W-:Y:S01]  /*1620*/  LEA R190, P1, R6, UR12, 0x1 ;  /* 0x0000000c06be7c11 */ /* 0x000fe2000f8208ff */
[----:B------:R-:W-:Y:S01]  /*1630*/  IMAD.WIDE.U32 R10, R22, UR16, R10 ;  /* 0x00000010160a7c25 */ /* 0x000fe2000f8e000a */
[----:B------:R-:W-:Y:S02]  /*1640*/  USHF.L.U64.HI UR16, UR16, 0x5, UR17 ;  /* 0x0000000510107899 */ /* 0x000fe40008010211 */
[----:B------:R-:W-:Y:S01]  /*1650*/  USHF.L.U32 UR12, UR10, 0x5, URZ ;  /* 0x000000050a0c7899 */ /* 0x000fe2000800063f */
[----:B------:R-:W-:Y:S01]  /*1660*/  IMAD.IADD R4, R27, 0x1, R4 ;  /* 0x000000011b047824 */ /* 0x000fe200078e0204 */
[----:B------:R-:W-:Y:S01]  /*1670*/  LEA R14, P2, R10, UR14, 0x1 ;  /* 0x0000000e0a0e7c11 */ /* 0x000fe2000f8408ff */
[----:B------:R-:W-:Y:S02]  /*1680*/  IMAD.IADD R8, R7, 0x1, R8 ;  /* 0x0000000107087824 */ /* 0x000fe400078e0208 */
[----:B------:R-:W-:Y:S01]  /*1690*/  IMAD.IADD R5, R11, 0x1, R5 ;  /* 0x000000010b057824 */ /* 0x000fe200078e0205 */
[----:B------:R-:W-:Y:S01]  /*16a0*/  LEA.HI.X R240, R26, UR5, R4, 0x1, P0 ;  /* 0x000000051af07c11 */ /* 0x000fe200080f0c04 */
[----:B------:R-:W-:Y:S01]  /*16b0*/  IMAD.SHL.U32 R13, R0, 0x8, RZ ;  /* 0x00000008000d7824 */ /* 0x000fe200078e00ff */
[----:B------:R-:W-:Y:S01]  /*16c0*/  IADD3 R4, P0, R241, UR23, RZ ;  /* 0x00000017f1047c10 */ /* 0x000fe2000ff1e0ff */
[----:B-1----:R-:W-:Y:S01]  /*16d0*/  ULEA UR5, UR24, UR25, 0x18 ;  /* 0x0000001918057291 */ /* 0x002fe2000f8ec03f */
[----:B------:R-:W-:-:S02]  /*16e0*/  LEA.HI R0, R19, R17, RZ, 0x3 ;  /* 0x0000001113007211 */ /* 0x000fc400078f18ff */
[----:B------:R-:W-:Y:S02]  /*16f0*/  LEA.HI.X R191, R6, UR13, R8, 0x1, P1 ;  /* 0x0000000d06bf7c11 */ /* 0x000fe400088f0c08 */
[----:B------:R-:W-:Y:S01]  /*1700*/  LEA.HI.X R15, R10, UR15, R5, 0x1, P2 ;  /* 0x0000000f0a0f7c11 */ /* 0x000fe200090f0c05 */
[----:B------:R-:W-:Y:S01]  /*1710*/  IMAD.SHL.U32 R192, R0, 0x40, RZ ;  /* 0x0000004000c07824 */ /* 0x000fe200078e00ff */
[----:B------:R-:W-:Y:S02]  /*1720*/  LOP3.LUT R13, R18, 0x7ffffe00, R13, 0xf8, !PT ;  /* 0x7ffffe00120d7812 */ /* 0x000fe400078ef80d */
[----:B------:R-:W-:Y:S02]  /*1730*/  IADD3.X R5, R240, UR22, RZ, P0, !PT ;  /* 0x00000016f0057c10 */ /* 0x000fe400087fe4ff */
[----:B------:R-:W-:Y:S02]  /*1740*/  IADD3 R10, P1, R14, UR4, RZ ;  /* 0x000000040e0a7c10 */ /* 0x000fe4000ff3e0ff */
[----:B------:R-:W-:-:S02]  /*1750*/  IADD3 R6, P0, R4, UR23, RZ ;  /* 0x0000001704067c10 */ /* 0x000fc4000ff1e0ff */
[----:B------:R-:W-:Y:S01]  /*1760*/  LOP3.LUT R184, R0, 0xfffffff8, RZ, 0xc0, !PT ;  /* 0xfffffff800b87812 */ /* 0x000fe200078ec0ff */
[----:B------:R-:W-:Y:S01]  /*1770*/  IMAD.MOV.U32 R0, RZ, RZ, 0x20 ;  /* 0x00000020ff007424 */ /* 0x000fe200078e00ff */
[----:B------:R-:W-:Y:S02]  /*1780*/  LEA R242, R13, UR5, 0x1 ;  /* 0x000000050df27c11 */ /* 0x000fe4000f8e08ff */
[----:B------:R-:W-:Y:S01]  /*1790*/  IADD3.X R11, R15, UR16, RZ, P1, !PT ;  /* 0x000000100f0b7c10 */ /* 0x000fe20008ffe4ff */
[----:B------:R-:W-:Y:S01]  /*17a0*/  IMAD.IADD R184, R17, 0x1, -R184 ;  /* 0x0000000111b87824 */ /* 0x000fe200078e0ab8 */
[----:B------:R-:W-:Y:S01]  /*17b0*/  IADD3.X R7, R5, UR22, RZ, P0, !PT ;  /* 0x0000001605077c10 */ /* 0x000fe200087fe4ff */
[----:B------:R-:W-:Y:S01]  /*17c0*/  @!PT LDS RZ, [RZ] ;  /* 0x00000000fffff984 */ /* 0x000fe20000000800 */
[----:B------:R-:W-:Y:S01]  /*17d0*/  @!PT LDS RZ, [RZ] ;  /* 0x00000000fffff984 */ /* 0x000fe20000000800 */
[----:B------:R-:W-:Y:S01]  /*17e0*/  @!PT LDS RZ, [RZ] ;  /* 0x00000000fffff984 */ /* 0x000fe20000000800 */
[----:B------:R1:W-:Y:S01]  /*17f0*/  LDGSTS.E.BYPASS.LTC128B.128 [R242], desc[UR20][R14.64] ;  /* 0x000000000ef27fae */ /* 0x0003e2000b901d54 */
[----:B------:R-:W-:Y:S02]  /*1800*/  IADD3 R16, P1, R10, UR4, RZ ;  /* 0x000000040a107c10 */ /* 0x000fe4000ff3e0ff */
[----:B------:R-:W-:Y:S01]  /*1810*/  IADD3 R8, P0, R6, UR23, RZ ;  /* 0x0000001706087c10 */ /* 0x000fe2000ff1e0ff */
[----:B------:R2:W-:Y:S01]  /*1820*/  LDGSTS.E.BYPASS.LTC128B.128 [R242+0x800], desc[UR20][R10.64] ;  /* 0x008000000af27fae */ /* 0x0005e2000b901d54 */
[----:B------:R-:W-:-:S02]  /*1830*/  IADD3.X R17, R11, UR16, RZ, P1, !PT ;  /* 0x000000100b117c10 */ /* 0x000fc40008ffe4ff */
[----:B------:R-:W-:Y:S02]  /*1840*/  IADD3.X R9, R7, UR22, RZ, P0, !PT ;  /* 0x0000001607097c10 */ /* 0x000fe400087fe4ff */
[----:B------:R-:W-:Y:S01]  /*1850*/  IADD3 R12, P0, R8, UR23, RZ ;  /* 0x00000017080c7c10 */ /* 0x000fe2000ff1e0ff */
[----:B------:R3:W-:Y:S01]  /*1860*/  LDGSTS.E.BYPASS.LTC128B.128 [R242+0x1000], desc[UR20][R16.64] ;  /* 0x0100000010f27fae */ /* 0x0007e2000b901d54 */
[----:B------:R-:W-:Y:S02]  /*1870*/  LOP3.LUT R192, R192, 0xfffffe00, RZ, 0xc0, !PT ;  /* 0xfffffe00c0c07812 */ /* 0x000fe400078ec0ff */
[----:B------:R-:W-:-:S03]  /*1880*/  IADD3.X R13, R9, UR22, RZ, P0, !PT ;  /* 0x00000016090d7c10 */ /* 0x000fc600087fe4ff */
[C---:B------:R-:W-:Y:S02]  /*1890*/  IMAD R239, R195.reuse, 0x400, R192 ;  /* 0x00000400c3ef7824 */ /* 0x040fe400078e02c0 */
[----:B------:R-:W-:Y:S01]  /*18a0*/  IMAD R195, R195, 0x10, R196 ;  /* 0x00000010c3c37824 */ /* 0x000fe200078e02c4 */
[----:B-1----:R-:W-:Y:S01]  /*18b0*/  IADD3 R14, P1, R16, UR4, RZ ;  /* 0x00000004100e7c10 */ /* 0x002fe2000ff3e0ff */
[----:B------:R-:W-:-:S03]  /*18c0*/  UIADD3 UR4, UR5, 0x2000, URZ ;  /* 0x0000200005047890 */ /* 0x000fc6000fffe03f */
[----:B------:R-:W-:Y:S02]  /*18d0*/  IADD3.X R15, R17, UR16, RZ, P1, !PT ;  /* 0x00000010110f7c10 */ /* 0x000fe40008ffe4ff */
[----:B--2---:R-:W-:Y:S02]  /*18e0*/  IADD3 R10, P0, R12, UR23, RZ ;  /* 0x000000170c0a7c10 */ /* 0x004fe4000ff1e0ff */
[----:B------:R-:W-:Y:S01]  /*18f0*/  LOP3.LUT P1, RZ, R184, 0x2, RZ, 0xc0, !PT ;  /* 0x00000002b8ff7812 */ /* 0x000fe2000782c0ff */
[----:B------:R1:W-:Y:S01]  /*1900*/  LDGSTS.E.BYPASS.LTC128B.128 [R242+0x1800], desc[UR20][R14.64] ;  /* 0x018000000ef27fae */ /* 0x0003e2000b901d54 */
[----:B------:R-:W-:Y:S02]  /*1910*/  IADD3.X R11, R13, UR22, RZ, P0, !PT ;  /* 0x000000160d0b7c10 */ /* 0x000fe400087fe4ff */
[----:B---3--:R-:W-:-:S04]  /*1920*/  IADD3 R16, P0, R10, UR23, RZ ;  /* 0x000000170a107c10 */ /* 0x008fc8000ff1e0ff */
[----:B------:R-:W-:Y:S01]  /*1930*/  IADD3.X R17, R11, UR22, RZ, P0, !PT ;  /* 0x000000160b117c10 */ /* 0x000fe200087fe4ff */
[----:B-1----:R-:W-:Y:S02]  /*1940*/  IMAD.MOV.U32 R14, RZ, RZ, R241 ;  /* 0x000000ffff0e7224 */ /* 0x002fe400078e00f1 */
[----:B------:R-:W-:-:S05]  /*1950*/  IMAD.MOV.U32 R15, RZ, RZ, R240 ;  /* 0x000000ffff0f7224 */ /* 0x000fca00078e00f0 */
[----:B------:R1:W-:Y:S04]  /*1960*/  LDGSTS.E.BYPASS.LTC128B.128 [R242+0x2000], desc[UR20][R14.64] ;  /* 0x020000000ef27fae */ /* 0x0003e8000b901d54 */
[----:B------:R2:W-:Y:S04]  /*1970*/  LDGSTS.E.BYPASS.LTC128B.128 [R242+0x2800], desc[UR20][R4.64] ;  /* 0x0280000004f27fae */ /* 0x0005e8000b901d54 */
[----:B------:R3:W-:Y:S04]  /*1980*/  LDGSTS.E.BYPASS.LTC128B.128 [R242+0x3000], desc[UR20][R6.64] ;  /* 0x0300000006f27fae */ /* 0x0007e8000b901d54 */
[----:B------:R4:W-:Y:S04]  /*1990*/  LDGSTS.E.BYPASS.LTC128B.128 [R242+0x3800], desc[UR20][R8.64] ;  /* 0x0380000008f27fae */ /* 0x0009e8000b901d54 */
[----:B------:R-:W-:Y:S04]  /*19a0*/  LDGSTS.E.BYPASS.LTC128B.128 [R242+0x4000], desc[UR20][R12.64] ;  /* 0x040000000cf27fae */ /* 0x000fe8000b901d54 */
[----:B------:R5:W-:Y:S04]  /*19b0*/  LDGSTS.E.BYPASS.LTC128B.128 [R242+0x4800], desc[UR20][R10.64] ;  /* 0x048000000af27fae */ /* 0x000be8000b901d54 */
[----:B------:R-:W-:Y:S01]  /*19c0*/  LDGSTS.E.BYPASS.LTC128B.128 [R242+0x5000], desc[UR20][R16.64] ;  /* 0x0500000010f27fae */ /* 0x000fe2000b901d54 */
[----:B-1----:R-:W-:-:S04]  /*19d0*/  IADD3 R14, P0, R16, UR23, RZ ;  /* 0x00000017100e7c10 */ /* 0x002fc8000ff1e0ff */
[----:B------:R-:W-:Y:S02]  /*19e0*/  IADD3.X R15, R17, UR22, RZ, P0, !PT ;  /* 0x00000016110f7c10 */ /* 0x000fe400087fe4ff */
[----:B--2---:R-:W-:-:S03]  /*19f0*/  IADD3 R4, P0, R14, UR23, RZ ;  /* 0x000000170e047c10 */ /* 0x004fc6000ff1e0ff */
[----:B------:R-:W-:Y:S01]  /*1a00*/  LDGSTS.E.BYPASS.LTC128B.128 [R242+0x5800], desc[UR20][R14.64] ;  /* 0x058000000ef27fae */ /* 0x000fe2000b901d54 */
[----:B------:R-:W-:Y:S02]  /*1a10*/  IADD3.X R5, R15, UR22, RZ, P0, !PT ;  /* 0x000000160f057c10 */ /* 0x000fe400087fe4ff */
[----:B---3--:R-:W-:-:S03]  /*1a20*/  IADD3 R6, P0, R4, UR23, RZ ;  /* 0x0000001704067c10 */ /* 0x008fc6000ff1e0ff */
[----:B------:R1:W-:Y:S01]  /*1a30*/  LDGSTS.E.BYPASS.LTC128B.128 [R242+0x6000], desc[UR20][R4.64] ;  /* 0x0600000004f27fae */ /* 0x0003e2000b901d54 */
[----:B------:R-:W-:Y:S02]  /*1a40*/  IADD3.X R7, R5, UR22, RZ, P0, !PT ;  /* 0x0000001605077c10 */ /* 0x000fe400087fe4ff */
[----:B----4-:R-:W-:-:S03]  /*1a50*/  IADD3 R8, P0, R6, UR23, RZ ;  /* 0x0000001706087c10 */ /* 0x010fc6000ff1e0ff */
[----:B------:R2:W-:Y:S01]  /*1a60*/  LDGSTS.E.BYPASS.LTC128B.128 [R242+0x6800], desc[UR20][R6.64] ;  /* 0x0680000006f27fae */ /* 0x0005e2000b901d54 */
[----:B------:R-:W-:Y:S02]  /*1a70*/  IADD3.X R9, R7, UR22, RZ, P0, !PT ;  /* 0x0000001607097c10 */ /* 0x000fe400087fe4ff */
[----:B-----5:R-:W-:-:S03]  /*1a80*/  IADD3 R10, P0, R8, UR23, RZ ;  /* 0x00000017080a7c10 */ /* 0x020fc6000ff1e0ff */
[----:B------:R3:W-:Y:S01]  /*1a90*/  LDGSTS.E.BYPASS.LTC128B.128 [R242+0x7000], desc[UR20][R8.64] ;  /* 0x0700000008f27fae */ /* 0x0007e2000b901d54 */
[----:B------:R-:W-:Y:S02]  /*1aa0*/  IADD3.X R11, R9, UR22, RZ, P0, !PT ;  /* 0x00000016090b7c10 */ /* 0x000fe400087fe4ff */
[----:B------:R-:W-:-:S03]  /*1ab0*/  IADD3 R12, P0, R10, UR23, RZ ;  /* 0x000000170a0c7c10 */ /* 0x000fc6000ff1e0ff */
[----:B------:R-:W-:Y:S01]  /*1ac0*/  LDGSTS.E.BYPASS.LTC128B.128 [R242+0x7800], desc[UR20][R10.64] ;  /* 0x078000000af27fae */ /* 0x000fe2000b901d54 */
[----:B------:R-:W-:-:S05]  /*1ad0*/  IADD3.X R13, R11, UR22, RZ, P0, !PT ;  /* 0x000000160b0d7c10 */ /* 0x000fca00087fe4ff */
[----:B------:R-:W-:Y:S01]  /*1ae0*/  LDGSTS.E.BYPASS.LTC128B.128 [R242+0x8000], desc[UR20][R12.64] ;  /* 0x080000000cf27fae */ /* 0x000fe2000b901d54 */
[----:B-1----:R-:W-:-:S04]  /*1af0*/  IADD3 R4, P0, R12, UR23, RZ ;  /* 0x000000170c047c10 */ /* 0x002fc8000ff1e0ff */
[----:B------:R-:W-:Y:S02]  /*1b00*/  IADD3.X R5, R13, UR22, RZ, P0, !PT ;  /* 0x000000160d057c10 */ /* 0x000fe400087fe4ff */
[----:B--2---:R-:W-:-:S03]  /*1b10*/  IADD3 R6, P0, R4, UR23, RZ ;  /* 0x0000001704067c10 */ /* 0x004fc6000ff1e0ff */
[----:B------:R1:W-:Y:S01]  /*1b20*/  LDGSTS.E.BYPASS.LTC128B.128 [R242+0x8800], desc[UR20][R4.64] ;  /* 0x0880000004f27fae */ /* 0x0003e2000b901d54 */
[----:B------:R-:W-:Y:S02]  /*1b30*/  IADD3.X R7, R5, UR22, RZ, P0, !PT ;  /* 0x0000001605077c10 */ /* 0x000fe400087fe4ff */
[----:B---3--:R-:W-:-:S03]  /*1b40*/  IADD3 R8, P0, R6, UR23, RZ ;  /* 0x0000001706087c10 */ /* 0x008fc6000ff1e0ff */
[----:B------:R2:W-:Y:S01]  /*1b50*/  LDGSTS.E.BYPASS.LTC128B.128 [R242+0x9000], desc[UR20][R6.64] ;  /* 0x0900000006f27fae */ /* 0x0005e2000b901d54 */
[----:B------:R-:W-:-:S05]  /*1b60*/  IADD3.X R9, R7, UR22, RZ, P0, !PT ;  /* 0x0000001607097c10 */ /* 0x000fca00087fe4ff */
[----:B------:R3:W-:Y:S04]  /*1b70*/  LDGSTS.E.BYPASS.LTC128B.128 [R242+0x9800], desc[UR20][R8.64] ;  /* 0x0980000008f27fae */ /* 0x0007e8000b901d54 */
[----:B------:R-:W0:Y:S01]  /*1b80*/  LDGDEPBAR ;  /* 0x00000000000079af */ /* 0x000e220000000000 */
[----:B-1----:R-:W-:Y:S02]  /*1b90*/  SHF.R.S32.HI R5, RZ, 0x4, R3 ;  /* 0x00000004ff057819 */ /* 0x002fe40000011403 */
[----:B------:R-:W-:Y:S02]  /*1ba0*/  IADD3 R4, P0, R190, UR12, RZ ;  /* 0x0000000cbe047c10 */ /* 0x000fe4000ff1e0ff */
[----:B------:R-:W-:Y:S01]  /*1bb0*/  LEA.HI R3, R3, R5, RZ, 0x1 ;  /* 0x0000000503037211 */ /* 0x000fe200078f08ff */
[----:B--2---:R-:W-:-:S03]  /*1bc0*/  IMAD.SHL.U32 R7, R185, 0x40, RZ ;  /* 0x00000040b9077824 */ /* 0x004fc600078e00ff */
[----:B------:R-:W-:Y:S02]  /*1bd0*/  LOP3.LUT R3, R3, 0xfffffffe, RZ, 0xc0, !PT ;  /* 0xfffffffe03037812 */ /* 0x000fe400078ec0ff */
[----:B------:R-:W-:Y:S01]  /*1be0*/  LOP3.LUT R7, R7, 0x1c0, RZ, 0xc0, !PT ;  /* 0x000001c007077812 */ /* 0x000fe200078ec0ff */
[----:B---3--:R-:W-:Y:S01]  /*1bf0*/  IMAD.SHL.U32 R8, R184, 0x40, RZ ;  /* 0x00000040b8087824 */ /* 0x008fe200078e00ff */
[----:B------:R-:W-:-:S04]  /*1c00*/  DEPBAR.LE SB0, 0x0 ;  /* 0x000080000000791a */ /* 0x000fc80000000000 */
[----:B------:R-:W-:Y:S01]  /*1c10*/  IMAD.IADD R3, R5, 0x1, -R3 ;  /* 0x0000000105037824 */ /* 0x000fe200078e0a03 */
[----:B------:R-:W-:Y:S01]  /*1c20*/  IADD3.X R5, R191, UR11, RZ, P0, !PT ;  /* 0x0000000bbf057c10 */ /* 0x000fe200087fe4ff */
[----:B------:R-:W-:Y:S01]  /*1c30*/  BAR.SYNC.DEFER_BLOCKING 0x0 ;  /* 0x0000000000007b1d */ /* 0x000fe20000010000 */
[----:B------:R-:W-:Y:S02]  /*1c40*/  IADD3 R12, P0, R4, UR12, RZ ;  /* 0x0000000c040c7c10 */ /* 0x000fe4000ff1e0ff */
[----:B------:R-:W-:Y:S02]  /*1c50*/  LOP3.LUT R6, R7, 0x8, R2, 0xf8, !PT ;  /* 0x0000000807067812 */ /* 0x000fe400078ef802 */
[----:B------:R-:W-:Y:S01]  /*1c60*/  SHF.R.U32.HI R2, RZ, 0x3, R7 ;  /* 0x00000003ff027819 */ /* 0x000fe20000011607 */
[----:B------:R-:W-:Y:S01]  /*1c70*/  IMAD.SHL.U32 R7, R3, 0x8, RZ ;  /* 0x0000000803077824 */ /* 0x000fe200078e00ff */
[----:B------:R-:W-:Y:S02]  /*1c80*/  IADD3.X R13, R5, UR11, RZ, P0, !PT ;  /* 0x0000000b050d7c10 */ /* 0x000fe400087fe4ff */
[----:B------:R-:W-:-:S02]  /*1c90*/  LOP3.LUT R8, R8, 0x1c0, RZ, 0xc0, !PT ;  /* 0x000001c008087812 */ /* 0x000fc400078ec0ff */
[----:B------:R-:W-:Y:S02]  /*1ca0*/  IADD3 R10, P0, R12, UR12, RZ ;  /* 0x0000000c0c0a7c10 */ /* 0x000fe4000ff1e0ff */
[----:B------:R-:W-:Y:S02]  /*1cb0*/  LOP3.LUT R2, R6, R2, RZ, 0x3c, !PT ;  /* 0x0000000206027212 */ /* 0x000fe400078e3cff */
[----:B------:R-:W-:Y:S02]  /*1cc0*/  LOP3.LUT R7, R8, 0x8, R7, 0xf8, !PT ;  /* 0x0000000808077812 */ /* 0x000fe400078ef807 */
[----:B------:R-:W-:Y:S01]  /*1cd0*/  SHF.R.U32.HI R189, RZ, 0x3, R8 ;  /* 0x00000003ffbd7819 */ /* 0x000fe20000011608 */
[----:B------:R-:W-:Y:S01]  /*1ce0*/  IMAD R2, R3, 0x200, R2 ;  /* 0x0000020003027824 */ /* 0x000fe200078e0202 */
[----:B------:R-:W-:Y:S02]  /*1cf0*/  IADD3.X R11, R13, UR11, RZ, P0, !PT ;  /* 0x0000000b0d0b7c10 */ /* 0x000fe400087fe4ff */
[----:B------:R-:W-:-:S02]  /*1d00*/  IADD3 R6, P0, R10, UR12, RZ ;  /* 0x0000000c0a067c10 */ /* 0x000fc4000ff1e0ff */
[----:B------:R-:W-:Y:S01]  /*1d10*/  LOP3.LUT R189, R7, R189, RZ, 0x3c, !PT ;  /* 0x000000bd07bd7212 */ /* 0x000fe200078e3cff */
[----:B------:R-:W-:Y:S01]  /*1d20*/  @!PT LDS RZ, [RZ] ;  /* 0x00000000fffff984 */ /* 0x000fe20000000800 */
[----:B------:R-:W-:Y:S01]  /*1d30*/  @!PT LDS RZ, [RZ] ;  /* 0x00000000fffff984 */ /* 0x000fe20000000800 */
[----:B------:R-:W-:Y:S01]  /*1d40*/  @!PT LDS RZ, [RZ] ;  /* 0x00000000fffff984 */ /* 0x000fe20000000800 */
[----:B------:R-:W-:Y:S01]  /*1d50*/  LDGSTS.E.BYPASS.LTC128B.128 [R242+0xa000], desc[UR20][R190.64] ;  /* 0x0a000000bef27fae */ /* 0x000fe2000b901d54 */
[----:B------:R-:W-:Y:S02]  /*1d60*/  IADD3.X R7, R11, UR11, RZ, P0, !PT ;  /* 0x0000000b0b077c10 */ /* 0x000fe400087fe4ff */
[----:B------:R-:W-:Y:S01]  /*1d70*/  IADD3 R14, P0, R6, UR12, RZ ;  /* 0x0000000c060e7c10 */ /* 0x000fe2000ff1e0ff */
[----:B------:R1:W-:Y:S01]  /*1d80*/  LDGSTS.E.BYPASS.LTC128B.128 [R242+0xa800], desc[UR20][R4.64] ;  /* 0x0a80000004f27fae */ /* 0x0003e2000b901d54 */
[----:B------:R-:W-:Y:S01]  /*1d90*/  IMAD.IADD R239, R239, 0x1, R189 ;  /* 0x00000001efef7824 */ /* 0x000fe200078e02bd */
[----:B------:R-:W-:Y:S02]  /*1da0*/  LEA R172, R2, UR5, 0x1 ;  /* 0x0000000502ac7c11 */ /* 0x000fe4000f8e08ff */
[----:B------:R-:W-:Y:S01]  /*1db0*/  IADD3.X R15, R7, UR11, RZ, P0, !PT ;  /* 0x0000000b070f7c10 */ /* 0x000fe200087fe4ff */
[----:B------:R-:W-:Y:S01]  /*1dc0*/  LDGSTS.E.BYPASS.LTC128B.128 [R242+0xb000], desc[UR20][R12.64] ;  /* 0x0b0000000cf27fae */ /* 0x000fe2000b901d54 */
[----:B------:R-:W-:-:S02]  /*1dd0*/  IADD3 R8, P0, R14, UR12, RZ ;  /* 0x0000000c0e087c10 */ /* 0x000fc4000ff1e0ff */
[----:B------:R-:W-:Y:S01]  /*1de0*/  LEA R239, R239, UR5, 0x1 ;  /* 0x00000005efef7c11 */ /* 0x000fe2000f8e08ff */
[----:B------:R2:W-:Y:S01]  /*1df0*/  LDGSTS.E.BYPASS.LTC128B.128 [R242+0xb800], desc[UR20][R10.64] ;  /* 0x0b8000000af27fae */ /* 0x0005e2000b901d54 */
[----:B------:R-:W-:Y:S02]  /*1e00*/  IADD3.X R9, R15, UR11, RZ, P0, !PT ;  /* 0x0000000b0f097c10 */ /* 0x000fe400087fe4ff */
[----:B------:R-:W-:Y:S01]  /*1e10*/  SEL R3, R0, 0xffffffe0, !P1 ;  /* 0xffffffe000037807 */ /* 0x000fe20004800000 */
[----:B------:R-:W-:Y:S01]  /*1e20*/  LDGSTS.E.BYPASS.LTC128B.128 [R242+0xc000], desc[UR20][R6.64] ;  /* 0x0c00000006f27fae */ /* 0x000fe2000b901d54 */
[----:B------:R-:W-:Y:S02]  /*1e30*/  LEA R238, R2, UR4, 0x1 ;  /* 0x0000000402ee7c11 */ /* 0x000fe4000f8e08ff */
[----:B------:R-:W-:Y:S01]  /*1e40*/  LOP3.LUT P1, RZ, R184, 0x4, RZ, 0xc0, !PT ;  /* 0x00000004b8ff7812 */ /* 0x000fe2000782c0ff */
[----:B------:R-:W-:Y:S01]  /*1e50*/  LDGSTS.E.BYPASS.LTC128B.128 [R242+0xc800], desc[UR20][R14.64] ;  /* 0x0c8000000ef27fae */ /* 0x000fe2000b901d54 */
[----:B------:R-:W-:-:S02]  /*1e60*/  IMAD.IADD R237, R239, 0x1, R3 ;  /* 0x00000001efed7824 */ /* 0x000fc400078e0203 */
[----:B------:R-:W-:Y:S01]  /*1e70*/  VIADD R234, R238, 0x40 ;  /* 0x00000040eeea7836 */ /* 0x000fe20000000000 */
[----:B------:R3:W-:Y:S01]  /*1e80*/  LDGSTS.E.BYPASS.LTC128B.128 [R242+0xd000], desc[UR20][R8.64] ;  /* 0x0d00000008f27fae */ /* 0x0007e2000b901d54 */
[----:B-1----:R-:W-:-:S04]  /*1e90*/  IADD3 R4, P0, R8, UR12, RZ ;  /* 0x0000000c08047c10 */ /* 0x002fc8000ff1e0ff */
[----:B------:R-:W-:Y:S02]  /*1ea0*/  IADD3.X R5, R9, UR11, RZ, P0, !PT ;  /* 0x0000000b09057c10 */ /* 0x000fe400087fe4ff */
[----:B--2---:R-:W-:-:S03]  /*1eb0*/  IADD3 R10, P0, R4, UR12, RZ ;  /* 0x0000000c040a7c10 */ /* 0x004fc6000ff1e0ff */
[----:B------:R1:W-:Y:S01]  /*1ec0*/  LDGSTS.E.BYPASS.LTC128B.128 [R242+0xd800], desc[UR20][R4.64] ;  /* 0x0d80000004f27fae */ /* 0x0003e2000b901d54 */
[----:B------:R-:W-:Y:S02]  /*1ed0*/  IADD3.X R11, R5, UR11, RZ, P0, !PT ;  /* 0x0000000b050b7c10 */ /* 0x000fe400087fe4ff */
[----:B------:R-:W-:-:S03]  /*1ee0*/  IADD3 R12, P0, R10, UR12, RZ ;  /* 0x0000000c0a0c7c10 */ /* 0x000fc6000ff1e0ff */
[----:B------:R-:W-:Y:S01]  /*1ef0*/  LDGSTS.E.BYPASS.LTC128B.128 [R242+0xe000], desc[UR20][R10.64] ;  /* 0x0e0000000af27fae */ /* 0x000fe2000b901d54 */
[----:B------:R-:W-:Y:S02]  /*1f00*/  IADD3.X R13, R11, UR11, RZ, P0, !PT ;  /* 0x0000000b0b0d7c10 */ /* 0x000fe400087fe4ff */
[----:B---3--:R-:W-:-:S03]  /*1f10*/  IADD3 R8, P0, R12, UR12, RZ ;  /* 0x0000000c0c087c10 */ /* 0x008fc6000ff1e0ff */
[----:B------:R-:W-:Y:S01]  /*1f20*/  LDGSTS.E.BYPASS.LTC128B.128 [R242+0xe800], desc[UR20][R12.64] ;  /* 0x0e8000000cf27fae */ /* 0x000fe2000b901d54 */
[----:B------:R-:W-:Y:S02]  /*1f30*/  IADD3.X R9, R13, UR11, RZ, P0, !PT ;  /* 0x0000000b0d097c10 */ /* 0x000fe400087fe4ff */
[----:B------:R-:W-:-:S03]  /*1f40*/  IADD3 R6, P0, R8, UR12, RZ ;  /* 0x0000000c08067c10 */ /* 0x000fc6000ff1e0ff */
[----:B------:R2:W-:Y:S01]  /*1f50*/  LDGSTS.E.BYPASS.LTC128B.128 [R242+0xf000], desc[UR20][R8.64] ;  /* 0x0f00000008f27fae */ /* 0x0005e2000b901d54 */
[----:B------:R-:W-:-:S05]  /*1f60*/  IADD3.X R7, R9, UR11, RZ, P0, !PT ;  /* 0x0000000b09077c10 */ /* 0x000fca00087fe4ff */
[----:B------:R3:W-:Y:S01]  /*1f70*/  LDGSTS.E.BYPASS.LTC128B.128 [R242+0xf800], desc[UR20][R6.64] ;  /* 0x0f80000006f27fae */ /* 0x0007e2000b901d54 */
[----:B-1----:R-:W-:-:S04]  /*1f80*/  IADD3 R4, P0, R6, UR12, RZ ;  /* 0x0000000c06047c10 */ /* 0x002fc8000ff1e0ff */
[----:B------:R-:W-:-:S05]  /*1f90*/  IADD3.X R5, R7, UR11, RZ, P0, !PT ;  /* 0x0000000b07057c10 */ /* 0x000fca00087fe4ff */
[----:B------:R1:W-:Y:S01]  /*1fa0*/  LDGSTS.E.BYPASS.LTC128B.128 [R242+0x10000], desc[UR20][R4.64] ;  /* 0x1000000004f27fae */ /* 0x0003e2000b901d54 */
[----:B--2---:R-:W-:-:S04]  /*1fb0*/  IADD3 R8, P0, R4, UR12, RZ ;  /* 0x0000000c04087c10 */ /* 0x004fc8000ff1e0ff */
[----:B------:R-:W-:Y:S02]  /*1fc0*/  IADD3.X R9, R5, UR11, RZ, P0, !PT ;  /* 0x0000000b05097c10 */ /* 0x000fe400087fe4ff */
[----:B---3--:R-:W-:-:S03]  /*1fd0*/  IADD3 R6, P0, R8, UR12, RZ ;  /* 0x0000000c08067c10 */ /* 0x008fc6000ff1e0ff */
[----:B------:R-:W-:Y:S01]  /*1fe0*/  LDGSTS.E.BYPASS.LTC128B.128 [R242+0x10800], desc[UR20][R8.64] ;  /* 0x1080000008f27fae */ /* 0x000fe2000b901d54 */
[----:B------:R-:W-:-:S05]  /*1ff0*/  IADD3.X R7, R9, UR11, RZ, P0, !PT ;  /* 0x0000000b09077c10 */ /* 0x000fca00087fe4ff */
[----:B------:R-:W-:Y:S01]  /*2000*/  LDGSTS.E.BYPASS.LTC128B.128 [R242+0x11000], desc[UR20][R6.64] ;  /* 0x1100000006f27fae */ /* 0x000fe2000b901d54 */
[----:B-1----:R-:W-:-:S04]  /*2010*/  IADD3 R4, P0, R6, UR12, RZ ;  /* 0x0000000c06047c10 */ /* 0x002fc8000ff1e0ff */
[----:B------:R-:W-:Y:S02]  /*2020*/  IADD3.X R5, R7, UR11, RZ, P0, !PT ;  /* 0x0000000b07057c10 */ /* 0x000fe400087fe4ff */
[----:B------:R-:W-:-:S03]  /*2030*/  LOP3.LUT P0, RZ, R185, 0x2, RZ, 0xc0, !PT ;  /* 0x00000002b9ff7812 */ /* 0x000fc6000780c0ff */
[----:B------:R1:W-:Y:S01]  /*2040*/  LDGSTS.E.BYPASS.LTC128B.128 [R242+0x11800], desc[UR20][R4.64] ;  /* 0x1180000004f27fae */ /* 0x0003e2000b901d54 */
[----:B------:R-:W-:Y:S02]  /*2050*/  SEL R0, R0, 0xffffffe0, !P0 ;  /* 0xffffffe000007807 */ /* 0x000fe40004000000 */
[----:B------:R-:W-:Y:S01]  /*2060*/  LOP3.LUT P0, RZ, R185, 0x4, RZ, 0xc0, !PT ;  /* 0x00000004b9ff7812 */ /* 0x000fe2000780c0ff */
[----:B------:R-:W-:Y:S02]  /*2070*/  LDSM.16.M88.4 R60, [R239] ;  /* 0x00000000ef3c783b */ /* 0x000fe40000000200 */
[C---:B------:R-:W-:Y:S02]  /*2080*/  IMAD.IADD R236, R238.reuse, 0x1, R0 ;  /* 0x00000001eeec7824 */ /* 0x040fe400078e0200 */
[----:B------:R-:W2:Y:S04]  /*2090*/  LDSM.16.M88.4 R28, [R172+0x3800] ;  /* 0x00380000ac1c783b */ /* 0x000ea80000000200 */
[----:B------:R-:W3:Y:S04]  /*20a0*/  LDSM.16.M88.4 R108, [R172+0x6800] ;  /* 0x00680000ac6c783b */ /* 0x000ee80000000200 */
[----:B------:R-:W4:Y:S01]  /*20b0*/  LDSM.16.M88.4 R116, [R172+0x6000] ;  /* 0x00600000ac74783b */ /* 0x000f220000000200 */
[----:B------:R-:W-:-:S03]  /*20c0*/  @P0 VIADD R234, R238, 0xffffffc0 ;  /* 0xffffffc0eeea0836 */ /* 0x000fc60000000000 */
[----:B------:R-:W5:Y:S01]  /*20d0*/  LDSM.16.M88.4 R124, [R172+0x5800] ;  /* 0x00580000ac7c783b */ /* 0x000f620000000200 */
[C---:B------:R-:W-:Y:S02]  /*20e0*/  VIADD R228, R234.reuse, 0x3000 ;  /* 0x00003000eae47836 */ /* 0x040fe40000000000 */
[C---:B------:R-:W-:Y:S01]  /*20f0*/  VIADD R227, R234.reuse, 0x3800 ;  /* 0x00003800eae37836 */ /* 0x040fe20000000000 */
[----:B------:R-:W-:Y:S01]  /*2100*/  LDSM.16.M88.4 R156, [R237] ;  /* 0x00000000ed9c783b */ /* 0x000fe20000000200 */
[C---:B------:R-:W-:Y:S02]  /*2110*/  VIADD R226, R234.reuse, 0x4000 ;  /* 0x00004000eae27836 */ /* 0x040fe40000000000 */
[C---:B------:R-:W-:Y:S01]  /*2120*/  VIADD R225, R234.reuse, 0x4800 ;  /* 0x00004800eae17836 */ /* 0x040fe20000000000 */
[----:B------:R-:W5:Y:S01]  /*2130*/  LDSM.16.M88.4 R136, [R236+0x1800] ;  /* 0x00180000ec88783b */ /* 0x000f620000000200 */
[C---:B------:R-:W-:Y:S02]  /*2140*/  VIADD R224, R234.reuse, 0x5000 ;  /* 0x00005000eae07836 */ /* 0x040fe40000000000 */
[C---:B------:R-:W-:Y:S01]  /*2150*/  VIADD R223, R234.reuse, 0x5800 ;  /* 0x00005800eadf7836 */ /* 0x040fe20000000000 */
[----:B-1----:R-:W1:Y:S01]  /*2160*/  LDSM.16.M88.4 R4, [R236+0x4800] ;  /* 0x00480000ec04783b */ /* 0x002e620000000200 */
[----:B------:R-:W-:-:S02]  /*2170*/  VIADD R222, R234, 0x6000 ;  /* 0x00006000eade7836 */ /* 0x000fc40000000000 */
[C---:B------:R-:W-:Y:S01]  /*2180*/  VIADD R221, R234.reuse, 0x6800 ;  /* 0x00006800eadd7836 */ /* 0x040fe20000000000 */
[----:B------:R-:W1:Y:S01]  /*2190*/  LDSM.16.M88.4 R44, [R172+0x2800] ;  /* 0x00280000ac2c783b */ /* 0x000e620000000200 */
[----:B------:R-:W-:-:S03]  /*21a0*/  VIADD R220, R234, 0x7000 ;  /* 0x00007000eadc7836 */ /* 0x000fc60000000000 */
[----:B------:R-:W1:Y:S04]  /*21b0*/  LDSM.16.M88.4 R100, [R172+0x7000] ;  /* 0x00700000ac64783b */ /* 0x000e680000000200 */
[----:B------:R-:W1:Y:S01]  /*21c0*/  LDSM.16.M88.4 R132, [R236+0x4000] ;  /* 0x00400000ec84783b */ /* 0x000e620000000200 */
[C---:B--2---:R-:W-:Y:S03]  /*21d0*/  HMMA.16816.F32.BF16 R32, R60.reuse, R28, RZ ;  /* 0x0000001c3c20723c */ /* 0x044fe600000418ff */
[----:B------:R-:W2:Y:S04]  /*21e0*/  LDSM.16.M88.4 R52, [R172+0x2000] ;  /* 0x00200000ac34783b */ /* 0x000ea80000000200 */
[----:B------:R-:W2:Y:S01]  /*21f0*/  LDSM.16.M88.4 R36, [R172+0x3000] ;  /* 0x00300000ac24783b */ /* 0x000ea20000000200 */
[C---:B------:R-:W-:Y:S03]  /*2200*/  HMMA.16816.F32.BF16 R28, R60.reuse, R30, RZ ;  /* 0x0000001e3c1c723c */ /* 0x040fe600000418ff */
[----:B------:R-:W2:Y:S03]  /*2210*/  LDSM.16.M88.4 R20, [R172+0x4000] ;  /* 0x00400000ac14783b */ /* 0x000ea60000000200 */
[C---:B---3--:R-:W-:Y:S01]  /*2220*/  HMMA.16816.F32.BF16 R112, R60.reuse, R108, RZ ;  /* 0x0000006c3c70723c */ /* 0x048fe200000418ff */
[----:B------:R-:W3:Y:S04]  /*2230*/  LDSM.16.M88.4 R12, [R172+0x4800] ;  /* 0x00480000ac0c783b */ /* 0x000ee80000000200 */
[----:B------:R-:W3:Y:S01]  /*2240*/  LDSM.16.M88.4 R176, [R172+0x5000] ;  /* 0x00500000acb0783b */ /* 0x000ee20000000200 */
[C---:B----4-:R-:W-:Y:S03]  /*2250*/  HMMA.16816.F32.BF16 R120, R60.reuse, R116, RZ ;  /* 0x000000743c78723c */ /* 0x050fe600000418ff */
[----:B------:R-:W4:Y:S03]  /*2260*/  LDSM.16.M88.4 R92, [R172+0x7800] ;  /* 0x00780000ac5c783b */ /* 0x000f260000000200 */
[C---:B------:R-:W-:Y:S01]  /*2270*/  HMMA.16816.F32.BF16 R116, R60.reuse, R118, RZ ;  /* 0x000000763c74723c */ /* 0x040fe200000418ff */
[----:B------:R-:W4:Y:S04]  /*2280*/  LDSM.16.M88.4 R84, [R172+0x8000] ;  /* 0x00800000ac54783b */ /* 0x000f280000000200 */
[----:B------:R-:W4:Y:S01]  /*2290*/  LDSM.16.M88.4 R76, [R172+0x8800] ;  /* 0x00880000ac4c783b */ /* 0x000f220000000200 */
[C---:B-----5:R-:W-:Y:S03]  /*22a0*/  HMMA.16816.F32.BF16 R128, R60.reuse, R124, RZ ;  /* 0x0000007c3c80723c */ /* 0x060fe600000418ff */
[----:B------:R-:W5:Y:S03]  /*22b0*/  LDSM.16.M88.4 R68, [R172+0x9000] ;  /* 0x00900000ac44783b */ /* 0x000f660000000200 */
[----:B------:R-:W-:Y:S01]  /*22c0*/  HMMA.16816.F32.BF16 R124, R60, R126, RZ ;  /* 0x0000007e3c7c723c */ /* 0x000fe200000418ff */
[----:B------:R-:W5:Y:S04]  /*22d0*/  LDSM.16.M88.4 R172, [R172+0x9800] ;  /* 0x00980000acac783b */ /* 0x000f680000000200 */
[----:B------:R-:W5:Y:S01]  /*22e0*/  LDSM.16.M88.4 R140, [R236+0x3800] ;  /* 0x00380000ec8c783b */ /* 0x000f620000000200 */
[C---:B------:R-:W-:Y:S03]  /*22f0*/  HMMA.16816.F32.BF16 R32, R156.reuse, R136, R32 ;  /* 0x000000889c20723c */ /* 0x040fe60000041820 */
[----:B------:R-:W5:Y:S03]  /*2300*/  LDSM.16.M88.4 R164, [R236+0x800] ;  /* 0x00080000eca4783b */ /* 0x000f660000000200 */
[C---:B------:R-:W-:Y:S01]  /*2310*/  HMMA.16816.F32.BF16 R28, R156.reuse, R138, R28 ;  /* 0x0000008a9c1c723c */ /* 0x040fe2000004181c */
[----:B------:R-:W5:Y:S04]  /*2320*/  LDSM.16.M88.4 R136, [R236+0x5000] ;  /* 0x00500000ec88783b */ /* 0x000f680000000200 */
[----:B------:R-:W5:Y:S01]  /*2330*/  LDSM.16.M88.4 R180, [R236+0x5800] ;  /* 0x00580000ecb4783b */ /* 0x000f620000000200 */
[----:B-1----:R-:W-:Y:S03]  /*2340*/  HMMA.16816.F32.BF16 R112, R156, R4, R112 ;  /* 0x000000049c70723c */ /* 0x002fe60000041870 */
[----:B------:R-:W1:Y:S03]  /*2350*/  LDSM.16.M88.4 R152, [R236+0x2000] ;  /* 0x00200000ec98783b */ /* 0x000e660000000200 */
[C---:B------:R-:W-:Y:S01]  /*2360*/  HMMA.16816.F32.BF16 R48, R60.reuse, R44, RZ ;  /* 0x0000002c3c30723c */ /* 0x040fe200000418ff */
[----:B------:R-:W-:Y:S01]  /*2370*/  IMAD.MOV.U32 R4, RZ, RZ, 0x40 ;  /* 0x00000040ff047424 */ /* 0x000fe200078e00ff */
[----:B------:R-:W-:Y:S04]  /*2380*/  LDSM.16.M88.4 R144, [R236+0x3000] ;  /* 0x00300000ec90783b */ /* 0x000fe80000000200 */
[----:B------:R-:W-:Y:S01]  /*2390*/  SEL R4, R4, 0xffffffc0, !P1 ;  /* 0xffffffc004047807 */ /* 0x000fe20004800000 */
[C---:B------:R-:W-:Y:S01]  /*23a0*/  HMMA.16816.F32.BF16 R44, R60.reuse, R46, RZ ;  /* 0x0000002e3c2c723c */ /* 0x040fe200000418ff */
[----:B------:R-:W-:Y:S03]  /*23b0*/  LDSM.16.M88.4 R160, [R236+0x1000] ;  /* 0x00100000eca0783b */ /* 0x000fe60000000200 */
[----:B------:R-:W-:Y:S01]  /*23c0*/  IMAD.IADD R235, R239, 0x1, R4 ;  /* 0x00000001efeb7824 */ /* 0x000fe200078e0204 */
[----:B------:R-:W-:Y:S01]  /*23d0*/  LDSM.16.M88.4 R148, [R236+0x2800] ;  /* 0x00280000ec94783b */ /* 0x000fe20000000200 */
[C---:B------:R-:W-:Y:S02]  /*23e0*/  HMMA.16816.F32.BF16 R104, R60.reuse, R100, RZ ;  /* 0x000000643c68723c */ /* 0x040fe400000418ff */
[----:B------:R-:W-:Y:S01]  /*23f0*/  IMAD.IADD R233, R3, 0x1, R235 ;  /* 0x0000000103e97824 */ /* 0x000fe200078e02eb */
[----:B------:R-:W-:Y:S03]  /*2400*/  LDSM.16.M88.4 R168, [R236] ;  /* 0x00000000eca8783b */ /* 0x000fe60000000200 */
[----:B------:R-:W-:Y:S01]  /*2410*/  HMMA.16816.F32.BF16 R100, R60, R102, RZ ;  /* 0x000000663c64723c */ /* 0x000fe200000418ff */
[----:B------:R-:W-:Y:S04]  /*2420*/  LDSM.16.M88.4 R184, [R233] ;  /* 0x00000000e9b8783b */ /* 0x000fe80000000200 */
[----:B------:R-:W0:Y:S01]  /*2430*/  LDGDEPBAR ;  /* 0x00000000000079af */ /* 0x000e220000000000 */
[C---:B------:R-:W-:Y:S06]  /*2440*/  HMMA.16816.F32.BF16 R120, R156.reuse, R132, R120 ;  /* 0x000000849c78723c */ /* 0x040fec0000041878 */
[----:B------:R-:W-:Y:S01]  /*2450*/  HMMA.16816.F32.BF16 R116, R156, R134, R116 ;  /* 0x000000869c74723c */ /* 0x000fe20000041874 */
[----:B------:R-:W1:Y:S05]  /*2460*/  LDSM.16.M88.4 R132, [R236+0x7000] ;  /* 0x00700000ec84783b */ /* 0x000e6a0000000200 */
[C---:B--2---:R-:W-:Y:S06]  /*2470*/  HMMA.16816.F32.BF16 R56, R60.reuse, R52, RZ ;  /* 0x000000343c38723c */ /* 0x044fec00000418ff */
[C---:B------:R-:W-:Y:S06]  /*2480*/  HMMA.16816.F32.BF16 R40, R60.reuse, R36, RZ ;  /* 0x000000243c28723c */ /* 0x040fec00000418ff */
[C---:B------:R-:W-:Y:S06]  /*2490*/  HMMA.16816.F32.BF16 R24, R60.reuse, R20, RZ ;  /* 0x000000143c18723c */ /* 0x040fec00000418ff */
[C---:B---3--:R-:W-:Y:S06]  /*24a0*/  HMMA.16816.F32.BF16 R16, R60.reuse, R12, RZ ;  /* 0x0000000c3c10723c */ /* 0x048fec00000418ff */
[C---:B------:R-:W-:Y:S06]  /*24b0*/  HMMA.16816.F32.BF16 R8, R60.reuse, R176, RZ ;  /* 0x000000b03c08723c */ /* 0x040fec00000418ff */
[C---:B----4-:R-:W-:Y:S06]  /*24c0*/  HMMA.16816.F32.BF16 R96, R60.reuse, R92, RZ ;  /* 0x0000005c3c60723c */ /* 0x050fec00000418ff */
[C---:B------:R-:W-:Y:S06]  /*24d0*/  HMMA.16816.F32.BF16 R88, R60.reuse, R84, RZ ;  /* 0x000000543c58723c */ /* 0x040fec00000418ff */
        /* <DEDUP_REMOVED lines=14> */
[----:B------:R-:W-:Y:S05]  /*25c0*/  LDSM.16.M88.4 R172, [R235] ;  /* 0x00000000ebac783b */ /* 0x000fea0000000200 */
        /* <DEDUP_REMOVED lines=12> */
[C---:B-1----:R-:W-:Y:S06]  /*2690*/  HMMA.16816.F32.BF16 R24, R156.reuse, R152, R24 ;  /* 0x000000989c18723c */ /* 0x042fec0000041818 */
[C---:B------:R-:W-:Y:S01]  /*26a0*/  HMMA.16816.F32.BF16 R20, R156.reuse, R154, R20 ;  /* 0x0000009a9c14723c */ /* 0x040fe20000041814 */
[----:B------:R-:W-:Y:S05]  /*26b0*/  LDSM.16.M88.4 R152, [R234] ;  /* 0x00000000ea98783b */ /* 0x000fea0000000200 */
[C---:B------:R-:W-:Y:S06]  /*26c0*/  HMMA.16816.F32.BF16 R72, R156.reuse, R132, R72 ;  /* 0x000000849c48723c */ /* 0x040fec0000041848 */
[----:B------:R-:W-:Y:S01]  /*26d0*/  HMMA.16816.F32.BF16 R68, R156, R134, R68 ;  /* 0x000000869c44723c */ /* 0x000fe20000041844 */
[----:B------:R-:W1:Y:S05]  /*26e0*/  LDSM.16.M88.4 R132, [R234+0x2800] ;  /* 0x00280000ea84783b */ /* 0x000e6a0000000200 */
[C---:B--2---:R-:W-:Y:S06]  /*26f0*/  HMMA.16816.F32.BF16 R32, R172.reuse, R140, R32 ;  /* 0x0000008cac20723c */ /* 0x044fec0000041820 */
[----:B------:R-:W-:Y:S01]  /*2700*/  HMMA.16816.F32.BF16 R28, R172, R142, R28 ;  /* 0x0000008eac1c723c */ /* 0x000fe2000004181c */
[----:B------:R-:W2:Y:S05]  /*2710*/  LDSM.16.M88.4 R140, [R234+0x6800] ;  /* 0x00680000ea8c783b */ /* 0x000eaa0000000200 */
[C---:B------:R-:W-:Y:S06]  /*2720*/  HMMA.16816.F32.BF16 R8, R156.reuse, R144, R8 ;  /* 0x000000909c08723c */ /* 0x040fec0000041808 */
[C---:B------:R-:W-:Y:S01]  /*2730*/  HMMA.16816.F32.BF16 R176, R156.reuse, R146, R176 ;  /* 0x000000929cb0723c */ /* 0x040fe200000418b0 */
[----:B------:R-:W-:Y:S05]  /*2740*/  LDSM.16.M88.4 R144, [R234+0x1000] ;  /* 0x00100000ea90783b */ /* 0x000fea0000000200 */
[C---:B------:R-:W-:Y:S06]  /*2750*/  HMMA.16816.F32.BF16 R40, R156.reuse, R160, R40 ;  /* 0x000000a09c28723c */ /* 0x040fec0000041828 */
[C---:B------:R-:W-:Y:S01]  /*2760*/  HMMA.16816.F32.BF16 R36, R156.reuse, R162, R36 ;  /* 0x000000a29c24723c */ /* 0x040fe20000041824 */
[----:B------:R-:W2:Y:S05]  /*2770*/  LDSM.16.M88.4 R160, [R236+0x7800] ;  /* 0x00780000eca0783b */ /* 0x000eaa0000000200 */
[C---:B------:R-:W-:Y:S06]  /*2780*/  HMMA.16816.F32.BF16 R16, R156.reuse, R148, R16 ;  /* 0x000000949c10723c */ /* 0x040fec0000041810 */
[C---:B------:R-:W-:Y:S01]  /*2790*/  HMMA.16816.F32.BF16 R12, R156.reuse, R150, R12 ;  /* 0x000000969c0c723c */ /* 0x040fe2000004180c */
[----:B------:R-:W2:Y:S05]  /*27a0*/  LDSM.16.M88.4 R148, [R234+0x800] ;  /* 0x00080000ea94783b */ /* 0x000eaa0000000200 */
[C---:B---3--:R-:W-:Y:S06]  /*27b0*/  HMMA.16816.F32.BF16 R80, R156.reuse, R164, R80 ;  /* 0x000000a49c50723c */ /* 0x048fec0000041850 */
[----:B------:R-:W-:Y:S06]  /*27c0*/  HMMA.16816.F32.BF16 R76, R156, R166, R76 ;  /* 0x000000a69c4c723c */ /* 0x000fec000004184c */
[----:B----4-:R-:W-:Y:S01]  /*27d0*/  HMMA.16816.F32.BF16 R24, R172, R136, R24 ;  /* 0x00000088ac18723c */ /* 0x010fe20000041818 */
[----:B------:R-:W-:Y:S01]  /*27e0*/  IMAD.IADD R166, R0, 0x1, R234 ;  /* 0x0000000100a67824 */ /* 0x000fe200078e02ea */
[----:B------:R-:W-:Y:S01]  /*27f0*/  LOP3.LUT R0, R197, 0xffffffe0, RZ, 0xc0, !PT ;  /* 0xffffffe0c5007812 */ /* 0x000fe200078ec0ff */
[----:B------:R-:W-:-:S03]  /*2800*/  IMAD.SHL.U32 R167, R194, 0x2, RZ ;  /* 0x00000002c2a77824 */ /* 0x000fc600078e00ff */
[----:B------:R-:W-:Y:S01]  /*2810*/  HMMA.16816.F32.BF16 R20, R172, R138, R20 ;  /* 0x0000008aac14723c */ /* 0x000fe20000041814 */
[----:B------:R-:W3:Y:S01]  /*2820*/  LDSM.16.M88.4 R136, [R234+0x7000] ;  /* 0x00700000ea88783b */ /* 0x000ee20000000200 */
[----:B------:R-:W-:-:S04]  /*2830*/  IMAD.IADD R0, R194, 0x1, -R0 ;  /* 0x00000001c2007824 */ /* 0x000fc800078e0a00 */
[----:B------:R-:W-:Y:S01]  /*2840*/  HMMA.16816.F32.BF16 R56, R156, R168, R56 ;  /* 0x000000a89c38723c */ /* 0x000fe20000041838 */
[----:B------:R-:W-:-:S04]  /*2850*/  SHF.R.S32.HI R2, RZ, 0x1f, R0 ;  /* 0x0000001fff027819 */ /* 0x000fc80000011400 */
[----:B------:R-:W-:Y:S01]  /*2860*/  LEA.HI R2, R2, R0, RZ, 0x2 ;  /* 0x0000000002027211 */ /* 0x000fe200078f10ff */
[----:B-----5:R-:W-:Y:S01]  /*2870*/  HMMA.16816.F32.BF16 R8, R172, R180, R8 ;  /* 0x000000b4ac08723c */ /* 0x020fe20000041808 */
[----:B------:R-:W-:Y:S02]  /*2880*/  IMAD.SHL.U32 R0, R188, 0x100, RZ ;  /* 0x00000100bc007824 */ /* 0x000fe400078e00ff */
[----:B------:R-:W-:-:S03]  /*2890*/  SHF.R.S32.HI R2, RZ, 0x2, R2 ;  /* 0x00000002ff027819 */ /* 0x000fc60000011402 */
[----:B------:R-:W-:Y:S01]  /*28a0*/  HMMA.16816.F32.BF16 R176, R172, R182, R176 ;  /* 0x000000b6acb0723c */ /* 0x000fe200000418b0 */
[----:B------:R-:W4:Y:S01]  /*28b0*/  LDSM.16.M88.4 R180, [R166] ;  /* 0x00000000a6b4783b */ /* 0x000f220000000200 */
[----:B------:R-:W-:Y:S02]  /*28c0*/  IADD3 R2, R195, 0x1, R2 ;  /* 0x00000001c3027810 */ /* 0x000fe40007ffe002 */
[----:B------:R-:W-:Y:S02]  /*28d0*/  LOP3.LUT R167, R0, 0x6, R167, 0xf8, !PT ;  /* 0x0000000600a77812 */ /* 0x000fe400078ef8a7 */
[----:B------:R-:W-:Y:S01]  /*28e0*/  HMMA.16816.F32.BF16 R52, R156, R170, R52 ;  /* 0x000000aa9c34723c */ /* 0x000fe20000041834 */
[----:B------:R-:W-:Y:S01]  /*28f0*/  IADD3 R2, R193, -UR19, R2 ;  /* 0x80000013c1027c10 */ /* 0x000fe2000fffe002 */
[----:B------:R-:W-:Y:S04]  /*2900*/  LDSM.16.M88.4 R168, [R236+0x6000] ;  /* 0x00600000eca8783b */ /* 0x000fe80000000200 */
[----:B-1----:R-:W-:Y:S01]  /*2910*/  HMMA.16816.F32.BF16 R16, R172, R132, R16 ;  /* 0x00000084ac10723c */ /* 0x002fe20000041810 */
[----:B------:R-:W-:-:S05]  /*2920*/  VIADD R2, R2, UR18 ;  /* 0x0000001202027c36 */ /* 0x000fca0008000000 */
[C---:B------:R-:W-:Y:S01]  /*2930*/  HMMA.16816.F32.BF16 R12, R172.reuse, R134, R12 ;  /* 0x00000086ac0c723c */ /* 0x040fe2000004180c */
[----:B------:R-:W1:Y:S01]  /*2940*/  LDSM.16.M88.4 R132, [R234+0x7800] ;  /* 0x00780000ea84783b */ /* 0x000e620000000200 */
[C---:B------:R-:W-:Y:S02]  /*2950*/  VIMNMX R5, R2.reuse, R193, PT ;  /* 0x000000c102057248 */ /* 0x040fe40003fe0100 */
[----:B------:R-:W-:Y:S02]  /*2960*/  VIADDMNMX R2, R2, 0x8, R193, PT ;  /* 0x0000000802027846 */ /* 0x000fe400038001c1 */
[C---:B--2---:R-:W-:Y:S06]  /*2970*/  HMMA.16816.F32.BF16 R80, R172.reuse, R140, R80 ;  /* 0x0000008cac50723c */ /* 0x044fec0000041850 */
[C---:B------:R-:W-:Y:S01]  /*2980*/  HMMA.16816.F32.BF16 R76, R172.reuse, R142, R76 ;  /* 0x0000008eac4c723c */ /* 0x040fe2000004184c */
[----:B------:R-:W2:Y:S05]  /*2990*/  LDSM.16.M88.4 R140, [R166+0x800] ;  /* 0x00080000a68c783b */ /* 0x000eaa0000000200 */
[----:B------:R-:W-:Y:S06]  /*29a0*/  HMMA.16816.F32.BF16 R56, R172, R152, R56 ;  /* 0x00000098ac38723c */ /* 0x000fec0000041838 */
[C---:B------:R-:W-:Y:S06]  /*29b0*/  HMMA.16816.F32.BF16 R64, R156.reuse, R160, R64 ;  /* 0x000000a09c40723c */ /* 0x040fec0000041840 */
[----:B------:R-:W-:Y:S01]  /*29c0*/  HMMA.16816.F32.BF16 R60, R156, R162, R60 ;  /* 0x000000a29c3c723c */ /* 0x000fe2000004183c */
[----:B------:R-:W-:Y:S05]  /*29d0*/  LDSM.16.M88.4 R160, [R234+0x4000] ;  /* 0x00400000eaa0783b */ /* 0x000fea0000000200 */
[C---:B------:R-:W-:Y:S01]  /*29e0*/  HMMA.16816.F32.BF16 R52, R172.reuse, R154, R52 ;  /* 0x0000009aac34723c */ /* 0x040fe20000041834 */
[----:B------:R-:W-:Y:S05]  /*29f0*/  LDSM.16.M88.4 R152, [R234+0x5000] ;  /* 0x00500000ea98783b */ /* 0x000fea0000000200 */
[C---:B------:R-:W-:Y:S06]  /*2a00*/  HMMA.16816.F32.BF16 R48, R172.reuse, R148, R48 ;  /* 0x00000094ac30723c */ /* 0x040fec0000041830 */
[C---:B---3--:R-:W-:Y:S06]  /*2a10*/  HMMA.16816.F32.BF16 R72, R172.reuse, R136, R72 ;  /* 0x00000088ac48723c */ /* 0x048fec0000041848 */
[C---:B------:R-:W-:Y:S01]  /*2a20*/  HMMA.16816.F32.BF16 R68, R172.reuse, R138, R68 ;  /* 0x0000008aac44723c */ /* 0x040fe20000041844 */
[----:B------:R-:W3:Y:S05]  /*2a30*/  LDSM.16.M88.4 R136, [R166+0x1000] ;  /* 0x00100000a688783b */ /* 0x000eea0000000200 */
[----:B------:R-:W-:Y:S01]  /*2a40*/  HMMA.16816.F32.BF16 R44, R172, R150, R44 ;  /* 0x00000096ac2c723c */ /* 0x000fe2000004182c */
[----:B------:R-:W-:Y:S05]  /*2a50*/  LDSM.16.M88.4 R148, [R234+0x5800] ;  /* 0x00580000ea94783b */ /* 0x000fea0000000200 */
[----:B----4-:R-:W-:Y:S06]  /*2a60*/  HMMA.16816.F32.BF16 R56, R184, R180, R56 ;  /* 0x000000b4b838723c */ /* 0x010fec0000041838 */
[C---:B------:R-:W-:Y:S06]  /*2a70*/  HMMA.16816.F32.BF16 R40, R172.reuse, R144, R40 ;  /* 0x00000090ac28723c */ /* 0x040fec0000041828 */
[C---:B-1----:R-:W-:Y:S06]  /*2a80*/  HMMA.16816.F32.BF16 R64, R172.reuse, R132, R64 ;  /* 0x00000084ac40723c */ /* 0x042fec0000041840 */
[----:B------:R-:W-:Y:S01]  /*2a90*/  HMMA.16816.F32.BF16 R60, R172, R134, R60 ;  /* 0x00000086ac3c723c */ /* 0x000fe2000004183c */
[----:B------:R-:W1:Y:S05]  /*2aa0*/  LDSM.16.M88.4 R132, [R166+0x1800] ;  /* 0x00180000a684783b */ /* 0x000e6a0000000200 */
[----:B------:R-:W-:Y:S06]  /*2ab0*/  HMMA.16816.F32.BF16 R52, R184, R182, R52 ;  /* 0x000000b6b834723c */ /* 0x000fec0000041834 */
[----:B------:R-:W-:Y:S06]  /*2ac0*/  HMMA.16816.F32.BF16 R108, R156, R6, R108 ;  /* 0x000000069c6c723c */ /* 0x000fec000004186c */
[----:B--2---:R-:W-:Y:S01]  /*2ad0*/  HMMA.16816.F32.BF16 R48, R184, R140, R48 ;  /* 0x0000008cb830723c */ /* 0x004fe20000041830 */
[----:B------:R-:W-:-:S02]  /*2ae0*/  VIADD R6, R167, 0xffffff00 ;  /* 0xffffff00a7067836 */ /* 0x000fc40000000000 */
[----:B------:R-:W-:-:S03]  /*2af0*/  VIADD R7, R167, 0xffffff01 ;  /* 0xffffff01a7077836 */ /* 0x000fc60000000000 */
[----:B------:R-:W-:Y:S01]  /*2b00*/  HMMA.16816.F32.BF16 R36, R172, R146, R36 ;  /* 0x00000092ac24723c */ /* 0x000fe20000041824 */
[CC--:B------:R-:W-:Y:S01]  /*2b10*/  ISETP.GE.AND P1, PT, R6.reuse, R5.reuse, PT ;  /* 0x000000050600720c */ /* 0x0c0fe20003f26270 */
[----:B------:R-:W2:Y:S01]  /*2b20*/  LDSM.16.M88.4 R144, [R234+0x6000] ;  /* 0x00600000ea90783b */ /* 0x000ea20000000200 */
[-C--:B------:R-:W-:Y:S01]  /*2b30*/  ISETP.GE.AND P0, PT, R6, R2.reuse, PT ;  /* 0x000000020600720c */ /* 0x080fe20003f06270 */
[----:B------:R-:W-:Y:S01]  /*2b40*/  VIADD R6, R167, 0xffffff08 ;  /* 0xffffff08a7067836 */ /* 0x000fe20000000000 */
[CC--:B------:R-:W-:Y:S01]  /*2b50*/  ISETP.GE.AND P5, PT, R7.reuse, R5.reuse, PT ;  /* 0x000000050700720c */ /* 0x0c0fe20003fa6270 */
[C---:B------:R-:W-:Y:S01]  /*2b60*/  HMMA.16816.F32.BF16 R44, R184.reuse, R142, R44 ;  /* 0x0000008eb82c723c */ /* 0x040fe2000004182c */
[-C--:B------:R-:W-:Y:S01]  /*2b70*/  ISETP.GE.AND P2, PT, R7, R2.reuse, PT ;  /* 0x000000020700720c */ /* 0x080fe20003f46270 */
[C---:B------:R-:W-:Y:S01]  /*2b80*/  VIADD R7, R167.reuse, 0xffffff09 ;  /* 0xffffff09a7077836 */ /* 0x040fe20000000000 */
[C---:B------:R-:W-:Y:S02]  /*2b90*/  ISETP.GE.AND P4, PT, R6.reuse, R5, PT ;  /* 0x000000050600720c */ /* 0x040fe40003f86270 */
[----:B------:R-:W-:Y:S01]  /*2ba0*/  ISETP.GE.AND P3, PT, R6, R2, PT ;  /* 0x000000020600720c */ /* 0x000fe20003f66270 */
[----:B---3--:R-:W-:Y:S01]  /*2bb0*/  HMMA.16816.F32.BF16 R40, R184, R136, R40 ;  /* 0x00000088b828723c */ /* 0x008fe20000041828 */
[----:B------:R-:W-:Y:S01]  /*2bc0*/  FSEL R202, R56, -INF , !P1 ;  /* 0xff80000038ca7808 */ /* 0x000fe20004800000 */
[----:B------:R-:W-:Y:S01]  /*2bd0*/  VIADD R56, R167, 0xffffff11 ;  /* 0xffffff11a7387836 */ /* 0x000fe20000000000 */
[----:B------:R-:W-:-:S02]  /*2be0*/  FSEL R6, R58, -INF , !P0 ;  /* 0xff8000003a067808 */ /* 0x000fc40004000000 */
[CC--:B------:R-:W-:Y:S01]  /*2bf0*/  ISETP.GE.AND P1, PT, R7.reuse, R5.reuse, PT ;  /* 0x000000050700720c */ /* 0x0c0fe20003f26270 */
[C---:B-1----:R-:W-:Y:S01]  /*2c00*/  HMMA.16816.F32.BF16 R32, R184.reuse, R132, R32 ;  /* 0x00000084b820723c */ /* 0x042fe20000041820 */
[-C--:B------:R-:W-:Y:S01]  /*2c10*/  ISETP.GE.AND P0, PT, R7, R2.reuse, PT ;  /* 0x000000020700720c */ /* 0x080fe20003f06270 */
[----:B------:R-:W-:Y:S01]  /*2c20*/  VIADD R7, R167, 0xffffff10 ;  /* 0xffffff10a7077836 */ /* 0x000fe20000000000 */
[----:B------:R-:W-:Y:S01]  /*2c30*/  FSEL R204, R57, -INF , !P5 ;  /* 0xff80000039cc7808 */ /* 0x000fe20006800000 */
[----:B------:R-:W-:Y:S01]  /*2c40*/  VIADD R57, R167, 0xffffff18 ;  /* 0xffffff18a7397836 */ /* 0x000fe20000000000 */
[----:B------:R-:W-:Y:S01]  /*2c50*/  FSEL R201, R59, -INF , !P2 ;  /* 0xff8000003bc97808 */ /* 0x000fe20005000000 */
[C---:B------:R-:W-:Y:S01]  /*2c60*/  HMMA.16816.F32.BF16 R36, R184.reuse, R138, R36 ;  /* 0x0000008ab824723c */ /* 0x040fe20000041824 */
[----:B------:R-:W-:Y:S01]  /*2c70*/  ISETP.GE.AND P5, PT, R7, R5, PT ;  /* 0x000000050700720c */ /* 0x000fe20003fa6270 */
[----:B------:R-:W-:Y:S01]  /*2c80*/  VIADD R133, R167, 0xffffff28 ;  /* 0xffffff28a7857836 */ /* 0x000fe20000000000 */
[----:B------:R-:W-:Y:S01]  /*2c90*/  ISETP.GE.AND P2, PT, R7, R2, PT ;  /* 0x000000020700720c */ /* 0x000fe20003f46270 */
[----:B------:R-:W-:Y:S01]  /*2ca0*/  VIADD R132, R167, 0xffffff29 ;  /* 0xffffff29a7847836 */ /* 0x000fe20000000000 */
[----:B------:R-:W-:Y:S01]  /*2cb0*/  FSEL R7, R54, -INF , !P3 ;  /* 0xff80000036077808 */ /* 0x000fe20005800000 */
[----:B------:R-:W-:Y:S01]  /*2cc0*/  HMMA.16816.F32.BF16 R28, R184, R134, R28 ;  /* 0x00000086b81c723c */ /* 0x000fe2000004181c */
[----:B------:R-:W-:-:S02]  /*2cd0*/  FSEL R205, R52, -INF , !P4 ;  /* 0xff80000034cd7808 */ /* 0x000fc40006000000 */
[CC--:B------:R-:W-:Y:S02]  /*2ce0*/  ISETP.GE.AND P3, PT, R56.reuse, R2.reuse, PT ;  /* 0x000000023800720c */ /* 0x0c0fe40003f66270 */
[----:B------:R-:W-:Y:S01]  /*2cf0*/  FSEL R206, R53, -INF , !P1 ;  /* 0xff80000035ce7808 */ /* 0x000fe20004800000 */
[C---:B------:R-:W-:Y:S01]  /*2d00*/  HMMA.16816.F32.BF16 R88, R156.reuse, R168, R88 ;  /* 0x000000a89c58723c */ /* 0x040fe20000041858 */
[----:B------:R-:W-:Y:S02]  /*2d10*/  FSEL R200, R55, -INF , !P0 ;  /* 0xff80000037c87808 */ /* 0x000fe40004000000 */
[-C--:B------:R-:W-:Y:S01]  /*2d20*/  ISETP.GE.AND P4, PT, R56, R5.reuse, PT ;  /* 0x000000053800720c */ /* 0x080fe20003f86270 */
[----:B------:R-:W1:Y:S01]  /*2d30*/  LDSM.16.M88.4 R52, [R166+0x2000] ;  /* 0x00200000a634783b */ /* 0x000e620000000200 */
[C---:B------:R-:W-:Y:S01]  /*2d40*/  VIADD R56, R167.reuse, 0xffffff19 ;  /* 0xffffff19a7387836 */ /* 0x040fe20000000000 */
[----:B------:R-:W-:Y:S01]  /*2d50*/  FSEL R58, R50, -INF , !P2 ;  /* 0xff800000323a7808 */ /* 0x000fe20005000000 */
[----:B------:R-:W-:Y:S01]  /*2d60*/  VIADD R50, R167, 0xffffff20 ;  /* 0xffffff20a7327836 */ /* 0x000fe20000000000 */
[----:B------:R-:W-:Y:S01]  /*2d70*/  FSEL R59, R51, -INF , !P3 ;  /* 0xff800000333b7808 */ /* 0x000fe20005800000 */
[----:B------:R-:W-:Y:S01]  /*2d80*/  VIADD R51, R167, 0xffffff21 ;  /* 0xffffff21a7337836 */ /* 0x000fe20000000000 */
[C---:B------:R-:W-:Y:S01]  /*2d90*/  ISETP.GE.AND P1, PT, R57.reuse, R5, PT ;  /* 0x000000053900720c */ /* 0x040fe20003f26270 */
[----:B------:R-:W-:Y:S01]  /*2da0*/  HMMA.16816.F32.BF16 R84, R156, R170, R84 ;  /* 0x000000aa9c54723c */ /* 0x000fe20000041854 */
[----:B------:R-:W-:Y:S01]  /*2db0*/  ISETP.GE.AND P0, PT, R57, R2, PT ;  /* 0x000000023900720c */ /* 0x000fe20003f06270 */
[----:B------:R-:W3:Y:S01]  /*2dc0*/  LDSM.16.M88.4 R156, [R234+0x4800] ;  /* 0x00480000ea9c783b */ /* 0x000ee20000000200 */
[----:B------:R-:W-:-:S02]  /*2dd0*/  FSEL R48, R48, -INF , !P5 ;  /* 0xff80000030307808 */ /* 0x000fc40006800000 */
[CC--:B------:R-:W-:Y:S01]  /*2de0*/  ISETP.GE.AND P5, PT, R56.reuse, R5.reuse, PT ;  /* 0x000000053800720c */ /* 0x0c0fe20003fa6270 */
[----:B------:R-:W4:Y:S01]  /*2df0*/  LDSM.16.M88.4 R168, [R234+0x3800] ;  /* 0x00380000eaa8783b */ /* 0x000f220000000200 */
[-C--:B------:R-:W-:Y:S01]  /*2e00*/  ISETP.GE.AND P2, PT, R56, R2.reuse, PT ;  /* 0x000000023800720c */ /* 0x080fe20003f46270 */
[C---:B------:R-:W-:Y:S01]  /*2e10*/  HMMA.16816.F32.BF16 R104, R172.reuse, R152, R104 ;  /* 0x00000098ac68723c */ /* 0x040fe20000041868 */
[----:B------:R-:W-:Y:S02]  /*2e20*/  FSEL R49, R49, -INF , !P4 ;  /* 0xff80000031317808 */ /* 0x000fe40006000000 */
[C---:B------:R-:W-:Y:S02]  /*2e30*/  ISETP.GE.AND P4, PT, R50.reuse, R5, PT ;  /* 0x000000053200720c */ /* 0x040fe40003f86270 */
[----:B------:R-:W-:Y:S01]  /*2e40*/  ISETP.GE.AND P3, PT, R50, R2, PT ;  /* 0x000000023200720c */ /* 0x000fe20003f66270 */
[----:B--2---:R-:W-:Y:S01]  /*2e50*/  HMMA.16816.F32.BF16 R88, R172, R144, R88 ;  /* 0x00000090ac58723c */ /* 0x004fe20000041858 */
[----:B------:R-:W-:-:S02]  /*2e60*/  FSEL R50, R44, -INF , !P1 ;  /* 0xff8000002c327808 */ /* 0x000fc40004800000 */
[----:B------:R-:W-:Y:S02]  /*2e70*/  FSEL R57, R46, -INF , !P0 ;  /* 0xff8000002e397808 */ /* 0x000fe40004000000 */
[CC--:B------:R-:W-:Y:S01]  /*2e80*/  ISETP.GE.AND P1, PT, R51.reuse, R5.reuse, PT ;  /* 0x000000053300720c */ /* 0x0c0fe20003f26270 */
[C---:B------:R-:W-:Y:S01]  /*2e90*/  HMMA.16816.F32.BF16 R116, R172.reuse, R162, R116 ;  /* 0x000000a2ac74723c */ /* 0x040fe20000041874 */
[----:B------:R-:W-:Y:S02]  /*2ea0*/  ISETP.GE.AND P0, PT, R51, R2, PT ;  /* 0x000000023300720c */ /* 0x000fe40003f06270 */
[----:B------:R-:W-:Y:S02]  /*2eb0*/  FSEL R51, R45, -INF , !P5 ;  /* 0xff8000002d337808 */ /* 0x000fe40006800000 */
[----:B------:R-:W-:Y:S01]  /*2ec0*/  FSEL R56, R47, -INF , !P2 ;  /* 0xff8000002f387808 */ /* 0x000fe20005000000 */
[----:B------:R-:W-:Y:S01]  /*2ed0*/  HMMA.16816.F32.BF16 R120, R172, R160, R120 ;  /* 0x000000a0ac78723c */ /* 0x000fe20000041878 */
[----:B------:R-:W2:Y:S01]  /*2ee0*/  LDSM.16.M88.4 R44, [R166+0x2800] ;  /* 0x00280000a62c783b */ /* 0x000ea20000000200 */
[----:B------:R-:W-:-:S02]  /*2ef0*/  ISETP.GE.AND P5, PT, R133, R5, PT ;  /* 0x000000058500720c */ /* 0x000fc40003fa6270 */
[-C--:B------:R-:W-:Y:S02]  /*2f00*/  ISETP.GE.AND P2, PT, R133, R2.reuse, PT ;  /* 0x000000028500720c */ /* 0x080fe40003f46270 */
[----:B------:R-:W-:Y:S01]  /*2f10*/  FSEL R133, R42, -INF , !P3 ;  /* 0xff8000002a857808 */ /* 0x000fe20005800000 */
[----:B------:R-:W-:Y:S01]  /*2f20*/  VIADD R42, R167, 0xffffff30 ;  /* 0xffffff30a72a7836 */ /* 0x000fe20000000000 */
[----:B------:R-:W-:Y:S01]  /*2f30*/  FSEL R134, R43, -INF , !P0 ;  /* 0xff8000002b867808 */ /* 0x000fe20004000000 */
[----:B------:R-:W-:Y:S01]  /*2f40*/  VIADD R43, R167, 0xffffff31 ;  /* 0xffffff31a72b7836 */ /* 0x000fe20000000000 */
[----:B------:R-:W-:Y:S01]  /*2f50*/  FSEL R40, R40, -INF , !P4 ;  /* 0xff80000028287808 */ /* 0x000fe20006000000 */
[----:B-1----:R-:W-:Y:S01]  /*2f60*/  HMMA.16816.F32.BF16 R24, R184, R52, R24 ;  /* 0x00000034b818723c */ /* 0x002fe20000041818 */
[C---:B------:R-:W-:Y:S02]  /*2f70*/  ISETP.GE.AND P4, PT, R132.reuse, R5, PT ;  /* 0x000000058400720c */ /* 0x040fe40003f86270 */
[----:B------:R-:W-:-:S02]  /*2f80*/  ISETP.GE.AND P3, PT, R132, R2, PT ;  /* 0x000000028400720c */ /* 0x000fc40003f66270 */
[----:B------:R-:W-:Y:S01]  /*2f90*/  FSEL R41, R41, -INF , !P1 ;  /* 0xff80000029297808 */ /* 0x000fe20004800000 */
[----:B------:R-:W-:Y:S01]  /*2fa0*/  HMMA.16816.F32.BF16 R20, R184, R54, R20 ;  /* 0x00000036b814723c */ /* 0x000fe20000041814 */
[CC--:B------:R-:W-:Y:S01]  /*2fb0*/  ISETP.GE.AND P1, PT, R42.reuse, R5.reuse, PT ;  /* 0x000000052a00720c */ /* 0x0c0fe20003f26270 */
[C---:B------:R-:W-:Y:S01]  /*2fc0*/  VIADD R53, R167.reuse, 0xffffff38 ;  /* 0xffffff38a7357836 */ /* 0x040fe20000000000 */
[----:B------:R-:W-:Y:S01]  /*2fd0*/  ISETP.GE.AND P0, PT, R42, R2, PT ;  /* 0x000000022a00720c */ /* 0x000fe20003f06270 */
[----:B------:R-:W-:Y:S01]  /*2fe0*/  VIADD R52, R167, 0xffffff39 ;  /* 0xffffff39a7347836 */ /* 0x000fe20000000000 */
[----:B------:R-:W-:Y:S01]  /*2ff0*/  FSEL R42, R36, -INF , !P5 ;  /* 0xff800000242a7808 */ /* 0x000fe20006800000 */
[----:B---3--:R-:W-:Y:S01]  /*3000*/  HMMA.16816.F32.BF16 R112, R172, R156, R112 ;  /* 0x0000009cac70723c */ /* 0x008fe20000041870 */
[----:B------:R-:W-:Y:S02]  /*3010*/  FSEL R135, R38, -INF , !P2 ;  /* 0xff80000026877808 */ /* 0x000fe40005000000 */
[----:B------:R-:W-:-:S02]  /*3020*/  ISETP.GE.AND P5, PT, R43, R5, PT ;  /* 0x000000052b00720c */ /* 0x000fc40003fa6270 */
[----:B------:R-:W-:Y:S01]  /*3030*/  ISETP.GE.AND P2, PT, R43, R2, PT ;  /* 0x000000022b00720c */ /* 0x000fe20003f46270 */
[C---:B----4-:R-:W-:Y:S01]  /*3040*/  HMMA.16816.F32.BF16 R128, R172.reuse, R168, R128 ;  /* 0x000000a8ac80723c */ /* 0x050fe20000041880 */
[----:B------:R-:W-:Y:S02]  /*3050*/  FSEL R43, R37, -INF , !P4 ;  /* 0xff800000252b7808 */ /* 0x000fe40006000000 */
[----:B------:R-:W-:Y:S02]  /*3060*/  FSEL R136, R39, -INF , !P3 ;  /* 0xff80000027887808 */ /* 0x000fe40005800000 */
[----:B------:R-:W1:Y:S01]  /*3070*/  LDSM.16.M88.4 R36, [R166+0x3000] ;  /* 0x00300000a624783b */ /* 0x000e620000000200 */
[----:B------:R-:W-:Y:S01]  /*3080*/  FSEL R32, R32, -INF , !P1 ;  /* 0xff80000020207808 */ /* 0x000fe20004800000 */
[----:B------:R-:W-:Y:S01]  /*3090*/  HMMA.16816.F32.BF16 R124, R172, R170, R124 ;  /* 0x000000aaac7c723c */ /* 0x000fe2000004187c */
[----:B------:R-:W-:Y:S01]  /*30a0*/  FSEL R140, R34, -INF , !P0 ;  /* 0xff800000228c7808 */ /* 0x000fe20004000000 */
[----:B------:R-:W-:Y:S01]  /*30b0*/  VIADD R34, R167, 0xffffff40 ;  /* 0xffffff40a7227836 */ /* 0x000fe20000000000 */
[----:B------:R-:W-:-:S02]  /*30c0*/  ISETP.GE.AND P4, PT, R53, R5, PT ;  /* 0x000000053500720c */ /* 0x000fc40003f86270 */
[-C--:B------:R-:W-:Y:S01]  /*30d0*/  ISETP.GE.AND P3, PT, R53, R2.reuse, PT ;  /* 0x000000023500720c */ /* 0x080fe20003f66270 */
[C---:B--2---:R-:W-:Y:S01]  /*30e0*/  HMMA.16816.F32.BF16 R16, R184.reuse, R44, R16 ;  /* 0x0000002cb810723c */ /* 0x044fe20000041810 */
[C---:B------:R-:W-:Y:S02]  /*30f0*/  ISETP.GE.AND P1, PT, R52.reuse, R5, PT ;  /* 0x000000053400720c */ /* 0x040fe40003f26270 */
[----:B------:R-:W-:Y:S02]  /*3100*/  ISETP.GE.AND P0, PT, R52, R2, PT ;  /* 0x000000023400720c */ /* 0x000fe40003f06270 */
[----:B------:R-:W-:Y:S01]  /*3110*/  FSEL R141, R35, -INF , !P2 ;  /* 0xff800000238d7808 */ /* 0x000fe20005000000 */
[----:B------:R-:W-:Y:S01]  /*3120*/  HMMA.16816.F32.BF16 R12, R184, R46, R12 ;  /* 0x0000002eb80c723c */ /* 0x000fe2000004180c */
[----:B------:R-:W-:Y:S02]  /*3130*/  FSEL R35, R28, -INF , !P4 ;  /* 0xff8000001c237808 */ /* 0x000fe40006000000 */
[----:B------:R-:W-:-:S02]  /*3140*/  FSEL R142, R30, -INF , !P3 ;  /* 0xff8000001e8e7808 */ /* 0x000fc40005800000 */
[----:B------:R-:W-:Y:S01]  /*3150*/  FSEL R45, R29, -INF , !P1 ;  /* 0xff8000001d2d7808 */ /* 0x000fe20004800000 */
[C---:B------:R-:W-:Y:S01]  /*3160*/  HMMA.16816.F32.BF16 R92, R172.reuse, R150, R92 ;  /* 0x00000096ac5c723c */ /* 0x040fe2000004185c */
[----:B------:R-:W-:Y:S02]  /*3170*/  FSEL R145, R31, -INF , !P0 ;  /* 0xff8000001f917808 */ /* 0x000fe40004000000 */
[----:B------:R-:W2:Y:S01]  /*3180*/  LDSM.16.M88.4 R28, [R166+0x3800] ;  /* 0x00380000a61c783b */ /* 0x000ea20000000200 */
[----:B------:R-:W-:Y:S01]  /*3190*/  FSEL R54, R33, -INF , !P5 ;  /* 0xff80000021367808 */ /* 0x000fe20006800000 */
[C---:B------:R-:W-:Y:S01]  /*31a0*/  VIADD R33, R167.reuse, 0xffffff41 ;  /* 0xffffff41a7217836 */ /* 0x040fe20000000000 */
[CC--:B------:R-:W-:Y:S01]  /*31b0*/  ISETP.GE.AND P5, PT, R34.reuse, R5.reuse, PT ;  /* 0x000000052200720c */ /* 0x0c0fe20003fa6270 */
[----:B------:R-:W-:Y:S01]  /*31c0*/  HMMA.16816.F32.BF16 R84, R172, R146, R84 ;  /* 0x00000092ac54723c */ /* 0x000fe20000041854 */
[----:B------:R-:W-:Y:S01]  /*31d0*/  ISETP.GE.AND P2, PT, R34, R2, PT ;  /* 0x000000022200720c */ /* 0x000fe20003f46270 */
[----:B------:R-:W-:Y:S01]  /*31e0*/  VIADD R34, R167, 0xffffff48 ;  /* 0xffffff48a7227836 */ /* 0x000fe20000000000 */
[----:B------:R-:W-:-:S02]  /*31f0*/  ISETP.GE.AND P4, PT, R33, R5, PT ;  /* 0x000000052100720c */ /* 0x000fc40003f86270 */
[-C--:B------:R-:W-:Y:S01]  /*3200*/  ISETP.GE.AND P3, PT, R33, R2.reuse, PT ;  /* 0x000000022100720c */ /* 0x080fe20003f66270 */
[C---:B------:R-:W-:Y:S01]  /*3210*/  VIADD R33, R167.reuse, 0xffffff49 ;  /* 0xffffff49a7217836 */ /* 0x040fe20000000000 */
[----:B------:R-:W-:Y:S01]  /*3220*/  FSEL R44, R24, -INF , !P5 ;  /* 0xff800000182c7808 */ /* 0x000fe20006800000 */
[C---:B------:R-:W-:Y:S01]  /*3230*/  VIADD R24, R167.reuse, 0xffffff51 ;  /* 0xffffff51a7187836 */ /* 0x040fe20000000000 */
[----:B------:R-:W-:Y:S01]  /*3240*/  FSEL R152, R26, -INF , !P2 ;  /* 0xff8000001a987808 */ /* 0x000fe20005000000 */
[----:B------:R-:W-:Y:S01]  /*3250*/  VIADD R26, R167, 0xffffff50 ;  /* 0xffffff50a71a7836 */ /* 0x000fe20000000000 */
[CC--:B------:R-:W-:Y:S01]  /*3260*/  ISETP.GE.AND P1, PT, R34.reuse, R5.reuse, PT ;  /* 0x000000052200720c */ /* 0x0c0fe20003f26270 */
[----:B------:R-:W-:Y:S01]  /*3270*/  HMMA.16816.F32.BF16 R108, R172, R158, R108 ;  /* 0x0000009eac6c723c */ /* 0x000fe2000004186c */
[----:B------:R-:W-:Y:S02]  /*3280*/  ISETP.GE.AND P0, PT, R34, R2, PT ;  /* 0x000000022200720c */ /* 0x000fe40003f06270 */
[----:B------:R-:W-:-:S02]  /*3290*/  ISETP.GE.AND P5, PT, R33, R5, PT ;  /* 0x000000052100720c */ /* 0x000fc40003fa6270 */
[-C--:B------:R-:W-:Y:S01]  /*32a0*/  ISETP.GE.AND P2, PT, R33, R2.reuse, PT ;  /* 0x000000022100720c */ /* 0x080fe20003f46270 */
[C---:B------:R-:W-:Y:S01]  /*32b0*/  HMMA.16816.F32.BF16 R100, R172.reuse, R154, R100 ;  /* 0x0000009aac64723c */ /* 0x040fe20000041864 */
[----:B------:R-:W-:Y:S02]  /*32c0*/  FSEL R34, R25, -INF , !P4 ;  /* 0xff80000019227808 */ /* 0x000fe40006000000 */
[----:B------:R-:W-:Y:S02]  /*32d0*/  FSEL R153, R27, -INF , !P3 ;  /* 0xff8000001b997808 */ /* 0x000fe40005800000 */
[----:B------:R-:W-:Y:S01]  /*32e0*/  FSEL R33, R20, -INF , !P1 ;  /* 0xff80000014217808 */ /* 0x000fe20004800000 */
[C---:B------:R-:W-:Y:S01]  /*32f0*/  VIADD R20, R167.reuse, 0xffffff59 ;  /* 0xffffff59a7147836 */ /* 0x040fe20000000000 */
[----:B------:R-:W-:Y:S01]  /*3300*/  FSEL R156, R22, -INF , !P0 ;  /* 0xff800000169c7808 */ /* 0x000fe20004000000 */
[----:B------:R-:W-:Y:S01]  /*3310*/  VIADD R22, R167, 0xffffff58 ;  /* 0xffffff58a7167836 */ /* 0x000fe20000000000 */
[C---:B------:R-:W-:Y:S01]  /*3320*/  ISETP.GE.AND P4, PT, R26.reuse, R5, PT ;  /* 0x000000051a00720c */ /* 0x040fe20003f86270 */
[----:B------:R-:W-:Y:S01]  /*3330*/  HMMA.16816.F32.BF16 R96, R172, R148, R96 ;  /* 0x00000094ac60723c */ /* 0x000fe20000041860 */
[----:B------:R-:W-:-:S02]  /*3340*/  ISETP.GE.AND P3, PT, R26, R2, PT ;  /* 0x000000021a00720c */ /* 0x000fc40003f66270 */
[CC--:B------:R-:W-:Y:S02]  /*3350*/  ISETP.GE.AND P1, PT, R24.reuse, R5.reuse, PT ;  /* 0x000000051800720c */ /* 0x0c0fe40003f26270 */
[-C--:B------:R-:W-:Y:S02]  /*3360*/  ISETP.GE.AND P0, PT, R24, R2.reuse, PT ;  /* 0x000000021800720c */ /* 0x080fe40003f06270 */
[C---:B-1----:R-:W-:Y:S01]  /*3370*/  HMMA.16816.F32.BF16 R24, R184.reuse, R36, R8 ;  /* 0x00000024b818723c */ /* 0x042fe20000041808 */
[----:B------:R-:W1:Y:S01]  /*3380*/  LDSM.16.M88.4 R8, [R166+0x4000] ;  /* 0x00400000a608783b */ /* 0x000e620000000200 */
[----:B------:R-:W-:Y:S02]  /*3390*/  FSEL R53, R21, -INF , !P5 ;  /* 0xff80000015357808 */ /* 0x000fe40006800000 */
[----:B------:R-:W-:Y:S02]  /*33a0*/  FSEL R157, R23, -INF , !P2 ;  /* 0xff800000179d7808 */ /* 0x000fe40005000000 */
[C---:B------:R-:W-:Y:S01]  /*33b0*/  HMMA.16816.F32.BF16 R36, R184.reuse, R38, R176 ;  /* 0x00000026b824723c */ /* 0x040fe200000418b0 */
[----:B------:R-:W-:Y:S01]  /*33c0*/  FSEL R52, R16, -INF , !P4 ;  /* 0xff80000010347808 */ /* 0x000fe20006000000 */
[C---:B------:R-:W-:Y:S01]  /*33d0*/  VIADD R16, R167.reuse, 0xffffff61 ;  /* 0xffffff61a7107836 */ /* 0x040fe20000000000 */
[----:B------:R-:W-:Y:S01]  /*33e0*/  FSEL R162, R18, -INF , !P3 ;  /* 0xff80000012a27808 */ /* 0x000fe20005800000 */
[----:B------:R-:W-:Y:S01]  /*33f0*/  VIADD R18, R167, 0xffffff60 ;  /* 0xffffff60a7127836 */ /* 0x000fe20000000000 */
[C---:B------:R-:W-:Y:S01]  /*3400*/  ISETP.GE.AND P5, PT, R22.reuse, R5, PT ;  /* 0x000000051600720c */ /* 0x040fe20003fa6270 */
[----:B--2---:R-:W-:Y:S01]  /*3410*/  HMMA.16816.F32.BF16 R128, R184, R28, R128 ;  /* 0x0000001cb880723c */ /* 0x004fe20000041880 */
[----:B------:R-:W-:-:S02]  /*3420*/  ISETP.GE.AND P2, PT, R22, R2, PT ;  /* 0x000000021600720c */ /* 0x000fc40003f46270 */
[C---:B------:R-:W-:Y:S02]  /*3430*/  ISETP.GE.AND P4, PT, R20.reuse, R5, PT ;  /* 0x000000051400720c */ /* 0x040fe40003f86270 */
[----:B------:R-:W-:Y:S01]  /*3440*/  ISETP.GE.AND P3, PT, R20, R2, PT ;  /* 0x000000021400720c */ /* 0x000fe20003f66270 */
[----:B------:R-:W-:Y:S01]  /*3450*/  HMMA.16816.F32.BF16 R124, R184, R30, R124 ;  /* 0x0000001eb87c723c */ /* 0x000fe2000004187c */
[----:B------:R-:W-:Y:S02]  /*3460*/  FSEL R137, R12, -INF , !P5 ;  /* 0xff8000000c897808 */ /* 0x000fe40006800000 */
[----:B------:R-:W-:Y:S02]  /*3470*/  FSEL R168, R14, -INF , !P2 ;  /* 0xff8000000ea87808 */ /* 0x000fe40005000000 */
[----:B------:R-:W-:Y:S02]  /*3480*/  FSEL R138, R13, -INF , !P4 ;  /* 0xff8000000d8a7808 */ /* 0x000fe40006000000 */
[----:B------:R-:W-:-:S02]  /*3490*/  FSEL R171, R15, -INF , !P3 ;  /* 0xff8000000fab7808 */ /* 0x000fc40005800000 */
[----:B------:R-:W2:Y:S01]  /*34a0*/  LDSM.16.M88.4 R12, [R166+0x4800] ;  /* 0x00480000a60c783b */ /* 0x000ea20000000200 */
[----:B------:R-:W-:Y:S01]  /*34b0*/  FSEL R203, R17, -INF , !P1 ;  /* 0xff80000011cb7808 */ /* 0x000fe20004800000 */
[----:B------:R-:W-:Y:S01]  /*34c0*/  VIADD R17, R167, 0xffffff68 ;  /* 0xffffff68a7117836 */ /* 0x000fe20000000000 */
[----:B------:R-:W-:Y:S02]  /*34d0*/  FSEL R163, R19, -INF , !P0 ;  /* 0xff80000013a37808 */ /* 0x000fe40004000000 */
[CC--:B------:R-:W-:Y:S02]  /*34e0*/  ISETP.GE.AND P5, PT, R16.reuse, R5.reuse, PT ;  /* 0x000000051000720c */ /* 0x0c0fe40003fa6270 */
[-C--:B------:R-:W-:Y:S01]  /*34f0*/  ISETP.GE.AND P2, PT, R16, R2.reuse, PT ;  /* 0x000000021000720c */ /* 0x080fe20003f46270 */
[----:B------:R-:W-:Y:S01]  /*3500*/  VIADD R16, R167, 0xffffff69 ;  /* 0xffffff69a7107836 */ /* 0x000fe20000000000 */
[C---:B------:R-:W-:Y:S02]  /*3510*/  ISETP.GE.AND P1, PT, R18.reuse, R5, PT ;  /* 0x000000051200720c */ /* 0x040fe40003f26270 */
[----:B------:R-:W-:-:S02]  /*3520*/  ISETP.GE.AND P0, PT, R18, R2, PT ;  /* 0x000000021200720c */ /* 0x000fc40003f06270 */
[----:B------:R-:W-:Y:S01]  /*3530*/  FSEL R139, R24, -INF , !P1 ;  /* 0xff800000188b7808 */ /* 0x000fe20004800000 */
[C---:B-1----:R-:W-:Y:S01]  /*3540*/  HMMA.16816.F32.BF16 R120, R184.reuse, R8, R120 ;  /* 0x00000008b878723c */ /* 0x042fe20000041878 */
[----:B------:R-:W-:Y:S01]  /*3550*/  FSEL R177, R26, -INF , !P0 ;  /* 0xff8000001ab17808 */ /* 0x000fe20004000000 */
[----:B------:R-:W-:Y:S01]  /*3560*/  VIADD R24, R167, 0xffffffb1 ;  /* 0xffffffb1a7187836 */ /* 0x000fe20000000000 */
[CC--:B------:R-:W-:Y:S02]  /*3570*/  ISETP.GE.AND P4, PT, R17.reuse, R5.reuse, PT ;  /* 0x000000051100720c */ /* 0x0c0fe40003f86270 */
        /* <DEDUP_REMOVED lines=9> */
[----:B------:R-:W-:Y:S01]  /*3610*/  HMMA.16816.F32.BF16 R116, R184, R10, R116 ;  /* 0x0000000ab874723c */ /* 0x000fe20000041874 */
[----:B------:R-:W-:Y:S01]  /*3620*/  FSEL R150, R36, -INF , !P4 ;  /* 0xff80000024967808 */ /* 0x000fe20006000000 */
[----:B------:R-:W-:Y:S01]  /*3630*/  VIADD R25, R167, 0xffffffb0 ;  /* 0xffffffb0a7197836 */ /* 0x000fe20000000000 */
[----:B------:R-:W-:-:S02]  /*3640*/  FSEL R180, R38, -INF , !P3 ;  /* 0xff80000026b47808 */ /* 0x000fc40005800000 */
[CC--:B------:R-:W-:Y:S02]  /*3650*/  ISETP.GE.AND P5, PT, R17.reuse, R5.reuse, PT ;  /* 0x000000051100720c */ /* 0x0c0fe40003fa6270 */
[-C--:B------:R-:W-:Y:S02]  /*3660*/  ISETP.GE.AND P2, PT, R17, R2.reuse, PT ;  /* 0x000000021100720c */ /* 0x080fe40003f46270 */
[C---:B------:R-:W-:Y:S02]  /*3670*/  ISETP.GE.AND P4, PT, R16.reuse, R5, PT ;  /* 0x000000051000720c */ /* 0x040fe40003f86270 */
[----:B------:R-:W-:Y:S01]  /*3680*/  ISETP.GE.AND P3, PT, R16, R2, PT ;  /* 0x000000021000720c */ /* 0x000fe20003f66270 */
[----:B--2---:R-:W-:Y:S01]  /*3690*/  HMMA.16816.F32.BF16 R112, R184, R12, R112 ;  /* 0x0000000cb870723c */ /* 0x004fe20000041870 */
[----:B------:R-:W1:Y:S01]  /*36a0*/  LDSM.16.M88.4 R16, [R166+0x5000] ;  /* 0x00500000a610783b */ /* 0x000e620000000200 */
[----:B------:R-:W-:Y:S02]  /*36b0*/  FSEL R151, R37, -INF , !P1 ;  /* 0xff80000025977808 */ /* 0x000fe40004800000 */
[----:B------:R-:W-:-:S02]  /*36c0*/  FSEL R197, R39, -INF , !P0 ;  /* 0xff80000027c57808 */ /* 0x000fc40004000000 */
[----:B------:R-:W-:Y:S01]  /*36d0*/  FSEL R158, R128, -INF , !P5 ;  /* 0xff800000809e7808 */ /* 0x000fe20006800000 */
[----:B------:R-:W-:Y:S01]  /*36e0*/  HMMA.16816.F32.BF16 R108, R184, R14, R108 ;  /* 0x0000000eb86c723c */ /* 0x000fe2000004186c */
[----:B------:R-:W-:Y:S01]  /*36f0*/  FSEL R195, R130, -INF , !P2 ;  /* 0xff80000082c37808 */ /* 0x000fe20005000000 */
[----:B------:R-:W-:Y:S01]  /*3700*/  VIADD R13, R167, 0xffffff88 ;  /* 0xffffff88a70d7836 */ /* 0x000fe20000000000 */
[-C--:B------:R-:W-:Y:S01]  /*3710*/  ISETP.GE.AND P1, PT, R9, R5.reuse, PT ;  /* 0x000000050900720c */ /* 0x080fe20003f26270 */
[----:B------:R-:W-:Y:S01]  /*3720*/  VIADD R12, R167, 0xffffff89 ;  /* 0xffffff89a70c7836 */ /* 0x000fe20000000000 */
        /* <DEDUP_REMOVED lines=10> */
[----:B------:R-:W-:Y:S02]  /*37d0*/  ISETP.GE.AND P3, PT, R9, R2, PT ;  /* 0x000000020900720c */ /* 0x000fe40003f66270 */
[----:B------:R-:W-:-:S02]  /*37e0*/  ISETP.GE.AND P1, PT, R8, R5, PT ;  /* 0x000000050800720c */ /* 0x000fc40003f26270 */
[----:B------:R-:W-:Y:S02]  /*37f0*/  ISETP.GE.AND P0, PT, R8, R2, PT ;  /* 0x000000020800720c */ /* 0x000fe40003f06270 */
[----:B------:R-:W2:Y:S01]  /*3800*/  LDSM.16.M88.4 R8, [R166+0x5800] ;  /* 0x00580000a608783b */ /* 0x000ea20000000200 */
[----:B------:R-:W-:Y:S02]  /*3810*/  FSEL R174, R125, -INF , !P5 ;  /* 0xff8000007dae7808 */ /* 0x000fe40006800000 */
[----:B------:R-:W-:Y:S02]  /*3820*/  FSEL R181, R127, -INF , !P2 ;  /* 0xff8000007fb57808 */ /* 0x000fe40005000000 */
[----:B------:R-:W-:Y:S02]  /*3830*/  FSEL R175, R120, -INF , !P4 ;  /* 0xff80000078af7808 */ /* 0x000fe40006000000 */
[----:B------:R-:W-:Y:S01]  /*3840*/  FSEL R173, R122, -INF , !P3 ;  /* 0xff8000007aad7808 */ /* 0x000fe20005800000 */
[----:B-1----:R-:W-:Y:S01]  /*3850*/  HMMA.16816.F32.BF16 R104, R184, R16, R104 ;  /* 0x00000010b868723c */ /* 0x002fe20000041868 */
[----:B------:R-:W-:-:S02]  /*3860*/  ISETP.GE.AND P5, PT, R13, R5, PT ;  /* 0x000000050d00720c */ /* 0x000fc40003fa6270 */
[-C--:B------:R-:W-:Y:S01]  /*3870*/  ISETP.GE.AND P2, PT, R13, R2.reuse, PT ;  /* 0x000000020d00720c */ /* 0x080fe20003f46270 */
[C---:B------:R-:W-:Y:S01]  /*3880*/  VIADD R13, R167.reuse, 0xffffff90 ;  /* 0xffffff90a70d7836 */ /* 0x040fe20000000000 */
[C---:B------:R-:W-:Y:S01]  /*3890*/  ISETP.GE.AND P4, PT, R12.reuse, R5, PT ;  /* 0x000000050c00720c */ /* 0x040fe20003f86270 */
[----:B------:R-:W-:Y:S01]  /*38a0*/  HMMA.16816.F32.BF16 R100, R184, R18, R100 ;  /* 0x00000012b864723c */ /* 0x000fe20000041864 */
[----:B------:R-:W-:Y:S01]  /*38b0*/  ISETP.GE.AND P3, PT, R12, R2, PT ;  /* 0x000000020c00720c */ /* 0x000fe20003f66270 */
[----:B------:R-:W-:Y:S01]  /*38c0*/  VIADD R12, R167, 0xffffff91 ;  /* 0xffffff91a70c7836 */ /* 0x000fe20000000000 */
[----:B------:R-:W-:Y:S01]  /*38d0*/  FSEL R176, R121, -INF , !P1 ;  /* 0xff80000079b07808 */ /* 0x000fe20004800000 */
[----:B------:R-:W-:Y:S01]  /*38e0*/  VIADD R17, R167, 0xffffff98 ;  /* 0xffffff98a7117836 */ /* 0x000fe20000000000 */
[----:B------:R-:W-:Y:S01]  /*38f0*/  FSEL R172, R123, -INF , !P0 ;  /* 0xff8000007bac7808 */ /* 0x000fe20004000000 */
[----:B------:R-:W-:Y:S01]  /*3900*/  VIADD R16, R167, 0xffffff99 ;  /* 0xffffff99a7107836 */ /* 0x000fe20000000000 */
[----:B------:R-:W-:-:S02]  /*3910*/  FSEL R199, R116, -INF , !P5 ;  /* 0xff80000074c77808 */ /* 0x000fc40006800000 */
[----:B------:R-:W-:Y:S02]  /*3920*/  FSEL R169, R118, -INF , !P2 ;  /* 0xff80000076a97808 */ /* 0x000fe40005000000 */
[CC--:B------:R-:W-:Y:S02]  /*3930*/  ISETP.GE.AND P1, PT, R13.reuse, R5.reuse, PT ;  /* 0x000000050d00720c */ /* 0x0c0fe40003f26270 */
[-C--:B------:R-:W-:Y:S02]  /*3940*/  ISETP.GE.AND P0, PT, R13, R2.reuse, PT ;  /* 0x000000020d00720c */ /* 0x080fe40003f06270 */
[C---:B------:R-:W-:Y:S02]  /*3950*/  ISETP.GE.AND P5, PT, R12.reuse, R5, PT ;  /* 0x000000050c00720c */ /* 0x040fe40003fa6270 */
[----:B------:R-:W-:Y:S02]  /*3960*/  ISETP.GE.AND P2, PT, R12, R2, PT ;  /* 0x000000020c00720c */ /* 0x000fe40003f46270 */
[----:B------:R-:W1:Y:S01]  /*3970*/  LDSM.16.M88.4 R12, [R166+0x6000] ;  /* 0x00600000a60c783b */ /* 0x000e620000000200 */
[----:B------:R-:W-:-:S02]  /*3980*/  FSEL R198, R117, -INF , !P4 ;  /* 0xff80000075c67808 */ /* 0x000fc40006000000 */
[----:B------:R-:W-:Y:S02]  /*3990*/  FSEL R164, R119, -INF , !P3 ;  /* 0xff80000077a47808 */ /* 0x000fe40005800000 */
[----:B------:R-:W-:Y:S02]  /*39a0*/  FSEL R196, R112, -INF , !P1 ;  /* 0xff80000070c47808 */ /* 0x000fe40004800000 */
[----:B------:R-:W-:Y:S01]  /*39b0*/  FSEL R155, R114, -INF , !P0 ;  /* 0xff800000729b7808 */ /* 0x000fe20004000000 */
[----:B--2---:R-:W-:Y:S01]  /*39c0*/  HMMA.16816.F32.BF16 R20, R184, R8, R96 ;  /* 0x00000008b814723c */ /* 0x004fe20000041860 */
[CC--:B------:R-:W-:Y:S02]  /*39d0*/  ISETP.GE.AND P4, PT, R17.reuse, R5.reuse, PT ;  /* 0x000000051100720c */ /* 0x0c0fe40003f86270 */
[----:B------:R-:W-:Y:S01]  /*39e0*/  ISETP.GE.AND P3, PT, R17, R2, PT ;  /* 0x000000021100720c */ /* 0x000fe20003f66270 */
[----:B------:R-:W-:Y:S01]  /*39f0*/  VIADD R17, R167, 0xffffffa0 ;  /* 0xffffffa0a7117836 */ /* 0x000fe20000000000 */
[----:B------:R-:W-:-:S02]  /*3a00*/  ISETP.GE.AND P1, PT, R16, R5, PT ;  /* 0x000000051000720c */ /* 0x000fc40003f26270 */
[----:B------:R-:W-:Y:S01]  /*3a10*/  ISETP.GE.AND P0, PT, R16, R2, PT ;  /* 0x000000021000720c */ /* 0x000fe20003f06270 */
[----:B------:R-:W-:Y:S01]  /*3a20*/  VIADD R16, R167, 0xffffffa1 ;  /* 0xffffffa1a7107836 */ /* 0x000fe20000000000 */
[----:B------:R-:W-:Y:S01]  /*3a30*/  FSEL R193, R113, -INF , !P5 ;  /* 0xff80000071c17808 */ /* 0x000fe20006800000 */
[----:B------:R-:W-:Y:S01]  /*3a40*/  VIADD R9, R167, 0xffffffa8 ;  /* 0xffffffa8a7097836 */ /* 0x000fe20000000000 */
[----:B------:R-:W-:Y:S01]  /*3a50*/  FSEL R154, R115, -INF , !P2 ;  /* 0xff800000739a7808 */ /* 0x000fe20005000000 */
[----:B------:R-:W-:Y:S01]  /*3a60*/  VIADD R8, R167, 0xffffffa9 ;  /* 0xffffffa9a7087836 */ /* 0x000fe20000000000 */
[----:B------:R-:W-:Y:S02]  /*3a70*/  FSEL R182, R108, -INF , !P4 ;  /* 0xff8000006cb67808 */ /* 0x000fe40006000000 */
[----:B------:R-:W-:Y:S02]  /*3a80*/  FSEL R148, R110, -INF , !P3 ;  /* 0xff8000006e947808 */ /* 0x000fe40005800000 */
[----:B------:R-:W-:-:S02]  /*3a90*/  ISETP.GE.AND P5, PT, R17, R5, PT ;  /* 0x000000051100720c */ /* 0x000fc40003fa6270 */
[-C--:B------:R-:W-:Y:S02]  /*3aa0*/  ISETP.GE.AND P2, PT, R17, R2.reuse, PT ;  /* 0x000000021100720c */ /* 0x080fe40003f46270 */
[C---:B------:R-:W-:Y:S02]  /*3ab0*/  ISETP.GE.AND P4, PT, R16.reuse, R5, PT ;  /* 0x000000051000720c */ /* 0x040fe40003f86270 */
[----:B------:R-:W-:Y:S02]  /*3ac0*/  ISETP.GE.AND P3, PT, R16, R2, PT ;  /* 0x000000021000720c */ /* 0x000fe40003f66270 */
[----:B------:R-:W2:Y:S01]  /*3ad0*/  LDSM.16.M88.4 R16, [R166+0x6800] ;  /* 0x00680000a610783b */ /* 0x000ea20000000200 */
[----:B------:R-:W-:Y:S02]  /*3ae0*/  FSEL R178, R109, -INF , !P1 ;  /* 0xff8000006db27808 */ /* 0x000fe40004800000 */
[----:B------:R-:W-:Y:S02]  /*3af0*/  FSEL R147, R111, -INF , !P0 ;  /* 0xff8000006f937808 */ /* 0x000fe40004000000 */
[----:B------:R-:W-:-:S02]  /*3b00*/  FSEL R170, R104, -INF , !P5 ;  /* 0xff80000068aa7808 */ /* 0x000fc40006800000 */
[----:B------:R-:W-:Y:S01]  /*3b10*/  FSEL R96, R106, -INF , !P2 ;  /* 0xff8000006a607808 */ /* 0x000fe20005000000 */
[C---:B-1----:R-:W-:Y:S01]  /*3b20*/  HMMA.16816.F32.BF16 R28, R184.reuse, R12, R88 ;  /* 0x0000000cb81c723c */ /* 0x042fe20000041858 */
[CC--:B------:R-:W-:Y:S02]  /*3b30*/  ISETP.GE.AND P1, PT, R9.reuse, R5.reuse, PT ;  /* 0x000000050900720c */ /* 0x0c0fe40003f26270 */
[-C--:B------:R-:W-:Y:S02]  /*3b40*/  ISETP.GE.AND P0, PT, R9, R2.reuse, PT ;  /* 0x000000020900720c */ /* 0x080fe40003f06270 */
[C---:B------:R-:W-:Y:S02]  /*3b50*/  ISETP.GE.AND P5, PT, R8.reuse, R5, PT ;  /* 0x000000050800720c */ /* 0x040fe40003fa6270 */
[----:B------:R-:W-:Y:S01]  /*3b60*/  ISETP.GE.AND P2, PT, R8, R2, PT ;  /* 0x000000020800720c */ /* 0x000fe20003f46270 */
[----:B------:R-:W-:Y:S01]  /*3b70*/  VIADD R13, R167, 0xffffffb8 ;  /* 0xffffffb8a70d7836 */ /* 0x000fe20000000000 */
[----:B------:R-:W-:Y:S01]  /*3b80*/  HMMA.16816.F32.BF16 R8, R184, R10, R92 ;  /* 0x0000000ab808723c */ /* 0x000fe2000004185c */
[----:B------:R-:W-:Y:S01]  /*3b90*/  FSEL R165, R105, -INF , !P4 ;  /* 0xff80000069a57808 */ /* 0x000fe20006000000 */
[----:B------:R-:W-:Y:S01]  /*3ba0*/  VIADD R12, R167, 0xffffffb9 ;  /* 0xffffffb9a70c7836 */ /* 0x000fe20000000000 */
[----:B------:R-:W-:-:S02]  /*3bb0*/  FSEL R160, R100, -INF , !P1 ;  /* 0xff80000064a07808 */ /* 0x000fc40004800000 */
[-C--:B------:R-:W-:Y:S02]  /*3bc0*/  ISETP.GE.AND P4, PT, R25, R5.reuse, PT ;  /* 0x000000051900720c */ /* 0x080fe40003f86270 */
[----:B------:R-:W-:Y:S02]  /*3bd0*/  FSEL R93, R107, -INF , !P3 ;  /* 0xff8000006b5d7808 */ /* 0x000fe40005800000 */
[----:B------:R-:W-:Y:S02]  /*3be0*/  FSEL R92, R102, -INF , !P0 ;  /* 0xff800000665c7808 */ /* 0x000fe40004000000 */
[-C--:B------:R-:W-:Y:S02]  /*3bf0*/  ISETP.GE.AND P3, PT, R25, R2.reuse, PT ;  /* 0x000000021900720c */ /* 0x080fe40003f66270 */
[C---:B------:R-:W-:Y:S02]  /*3c00*/  ISETP.GE.AND P1, PT, R24.reuse, R5, PT ;  /* 0x000000051800720c */ /* 0x040fe40003f26270 */
[----:B------:R-:W-:-:S02]  /*3c10*/  ISETP.GE.AND P0, PT, R24, R2, PT ;  /* 0x000000021800720c */ /* 0x000fc40003f06270 */
[----:B------:R-:W1:Y:S01]  /*3c20*/  LDSM.16.M88.4 R24, [R166+0x7000] ;  /* 0x00700000a618783b */ /* 0x000e620000000200 */
[----:B------:R-:W-:Y:S02]  /*3c30*/  FSEL R149, R101, -INF , !P5 ;  /* 0xff80000065957808 */ /* 0x000fe40006800000 */
[----:B------:R-:W-:Y:S02]  /*3c40*/  FSEL R89, R103, -INF , !P2 ;  /* 0xff80000067597808 */ /* 0x000fe40005000000 */
[----:B------:R-:W-:Y:S01]  /*3c50*/  FSEL R144, R20, -INF , !P4 ;  /* 0xff80000014907808 */ /* 0x000fe20006000000 */
[C---:B------:R-:W-:Y:S01]  /*3c60*/  VIADD R20, R167.reuse, 0xffffffc1 ;  /* 0xffffffc1a7147836 */ /* 0x040fe20000000000 */
[----:B------:R-:W-:Y:S01]  /*3c70*/  FSEL R88, R22, -INF , !P3 ;  /* 0xff80000016587808 */ /* 0x000fe20005800000 */
[----:B------:R-:W-:Y:S01]  /*3c80*/  VIADD R22, R167, 0xffffffc0 ;  /* 0xffffffc0a7167836 */ /* 0x000fe20000000000 */
[C---:B------:R-:W-:Y:S02]  /*3c90*/  ISETP.GE.AND P5, PT, R13.reuse, R5, PT ;  /* 0x000000050d00720c */ /* 0x040fe40003fa6270 */
[----:B------:R-:W-:-:S02]  /*3ca0*/  ISETP.GE.AND P2, PT, R13, R2, PT ;  /* 0x000000020d00720c */ /* 0x000fc40003f46270 */
[CC--:B------:R-:W-:Y:S02]  /*3cb0*/  ISETP.GE.AND P4, PT, R12.reuse, R5.reuse, PT ;  /* 0x000000050c00720c */ /* 0x0c0fe40003f86270 */
[----:B------:R-:W-:Y:S02]  /*3cc0*/  ISETP.GE.AND P3, PT, R12, R2, PT ;  /* 0x000000020c00720c */ /* 0x000fe40003f66270 */
[----:B------:R-:W-:Y:S01]  /*3cd0*/  HMMA.16816.F32.BF16 R12, R184, R14, R84 ;  /* 0x0000000eb80c723c */ /* 0x000fe20000041854 */
[----:B------:R-:W-:Y:S02]  /*3ce0*/  FSEL R143, R21, -INF , !P1 ;  /* 0xff800000158f7808 */ /* 0x000fe40004800000 */
[----:B------:R-:W-:-:S04]  /*3cf0*/  ISETP.GE.AND P1, PT, R22, R5, PT ;  /* 0x000000051600720c */ /* 0x000fc80003f26270 */
[----:B------:R-:W-:Y:S02]  /*3d00*/  FSEL R85, R23, -INF , !P0 ;  /* 0xff80000017557808 */ /* 0x000fe40004000000 */
[----:B------:R-:W-:Y:S02]  /*3d10*/  FSEL R86, R8, -INF , !P5 ;  /* 0xff80000008567808 */ /* 0x000fe40006800000 */
[----:B------:R-:W-:Y:S02]  /*3d20*/  FSEL R84, R10, -INF , !P2 ;  /* 0xff8000000a547808 */ /* 0x000fe40005000000 */
[-C--:B------:R-:W-:Y:S02]  /*3d30*/  ISETP.GE.AND P0, PT, R22, R2.reuse, PT ;  /* 0x000000021600720c */ /* 0x080fe40003f06270 */
[C---:B------:R-:W-:Y:S02]  /*3d40*/  ISETP.GE.AND P5, PT, R20.reuse, R5, PT ;  /* 0x000000051400720c */ /* 0x040fe40003fa6270 */
[----:B------:R-:W-:-:S02]  /*3d50*/  ISETP.GE.AND P2, PT, R20, R2, PT ;  /* 0x000000021400720c */ /* 0x000fc40003f46270 */
[----:B--2---:R-:W-:Y:S07]  /*3d60*/  HMMA.16816.F32.BF16 R20, R184, R16, R80 ;  /* 0x00000010b814723c */ /* 0x004fee0000041850 */
[----:B------:R-:W-:Y:S01]  /*3d70*/  FSEL R83, R9, -INF , !P4 ;  /* 0xff80000009537808 */ /* 0x000fe20006000000 */
[----:B------:R-:W-:Y:S01]  /*3d80*/  VIADD R17, R167, 0xffffffc8 ;  /* 0xffffffc8a7117836 */ /* 0x000fe20000000000 */
[----:B------:R-:W-:Y:S01]  /*3d90*/  FSEL R81, R11, -INF , !P3 ;  /* 0xff8000000b517808 */ /* 0x000fe20005800000 */
[C---:B------:R-:W-:Y:S01]  /*3da0*/  VIADD R16, R167.reuse, 0xffffffc9 ;  /* 0xffffffc9a7107836 */ /* 0x040fe20000000000 */
[----:B------:R-:W2:Y:S01]  /*3db0*/  LDSM.16.M88.4 R8, [R166+0x7800] ;  /* 0x00780000a608783b */ /* 0x000ea20000000200 */
[----:B------:R-:W-:Y:S01]  /*3dc0*/  FSEL R82, R28, -INF , !P1 ;  /* 0xff8000001c527808 */ /* 0x000fe20004800000 */
[C---:B------:R-:W-:Y:S01]  /*3dd0*/  VIADD R28, R167.reuse, 0xffffffd1 ;  /* 0xffffffd1a71c7836 */ /* 0x040fe20000000000 */
[----:B------:R-:W-:Y:S01]  /*3de0*/  FSEL R80, R30, -INF , !P0 ;  /* 0xff8000001e507808 */ /* 0x000fe20004000000 */
[----:B------:R-:W-:Y:S01]  /*3df0*/  VIADD R30, R167, 0xffffffd0 ;  /* 0xffffffd0a71e7836 */ /* 0x000fe20000000000 */
[----:B------:R-:W-:Y:S01]  /*3e00*/  ISETP.GE.AND P4, PT, R17, R5, PT ;  /* 0x000000051100720c */ /* 0x000fe20003f86270 */
[----:B------:R-:W-:-:S04]  /*3e10*/  DEPBAR.LE SB0, 0x0 ;  /* 0x000080000000791a */ /* 0x000fc80000000000 */
[----:B------:R-:W-:Y:S01]  /*3e20*/  BAR.SYNC.DEFER_BLOCKING 0x0 ;  /* 0x0000000000007b1d */ /* 0x000fe20000010000 */
[-C--:B------:R-:W-:Y:S02]  /*3e30*/  ISETP.GE.AND P3, PT, R17, R2.reuse, PT ;  /* 0x000000021100720c */ /* 0x080fe40003f66270 */
[C---:B------:R-:W-:Y:S02]  /*3e40*/  ISETP.GE.AND P1, PT, R16.reuse, R5, PT ;  /* 0x000000051000720c */ /* 0x040fe40003f26270 */
[----:B------:R-:W-:Y:S02]  /*3e50*/  ISETP.GE.AND P0, PT, R16, R2, PT ;  /* 0x000000021000720c */ /* 0x000fe40003f06270 */
[----:B------:R-:W-:Y:S07]  /*3e60*/  HMMA.16816.F32.BF16 R16, R184, R18, R76 ;  /* 0x00000012b810723c */ /* 0x000fee000004184c */
[----:B------:R-:W-:-:S02]  /*3e70*/  FSEL R79, R29, -INF , !P5 ;  /* 0xff8000001d4f7808 */ /* 0x000fc40006800000 */
[----:B------:R-:W-:Y:S02]  /*3e80*/  FSEL R77, R31, -INF , !P2 ;  /* 0xff8000001f4d7808 */ /* 0x000fe40005000000 */
[----:B------:R-:W-:Y:S01]  /*3e90*/  FSEL R78, R12, -INF , !P4 ;  /* 0xff8000000c4e7808 */ /* 0x000fe20006000000 */
[C---:B------:R-:W-:Y:S01]  /*3ea0*/  VIADD R12, R167.reuse, 0xffffffd9 ;  /* 0xffffffd9a70c7836 */ /* 0x040fe20000000000 */
[----:B------:R-:W-:Y:S01]  /*3eb0*/  FSEL R76, R14, -INF , !P3 ;  /* 0xff8000000e4c7808 */ /* 0x000fe20005800000 */
[----:B------:R-:W-:Y:S01]  /*3ec0*/  VIADD R14, R167, 0xffffffd8 ;  /* 0xffffffd8a70e7836 */ /* 0x000fe20000000000 */
[CC--:B------:R-:W-:Y:S02]  /*3ed0*/  ISETP.GE.AND P5, PT, R30.reuse, R5.reuse, PT ;  /* 0x000000051e00720c */ /* 0x0c0fe40003fa6270 */
[----:B------:R-:W-:Y:S02]  /*3ee0*/  ISETP.GE.AND P2, PT, R30, R2, PT ;  /* 0x000000021e00720c */ /* 0x000fe40003f46270 */
[----:B------:R-:W-:-:S02]  /*3ef0*/  ISETP.GE.AND P4, PT, R28, R5, PT ;  /* 0x000000051c00720c */ /* 0x000fc40003f86270 */
[----:B------:R-:W-:Y:S02]  /*3f00*/  ISETP.GE.AND P3, PT, R28, R2, PT ;  /* 0x000000021c00720c */ /* 0x000fe40003f66270 */
[C---:B-1----:R-:W-:Y:S06]  /*3f10*/  HMMA.16816.F32.BF16 R28, R184.reuse, R24, R72 ;  /* 0x00000018b81c723c */ /* 0x042fec0000041848 */
[----:B------:R-:W-:Y:S01]  /*3f20*/  HMMA.16816.F32.BF16 R24, R184, R26, R68 ;  /* 0x0000001ab818723c */ /* 0x000fe20000041844 */
[----:B------:R-:W-:Y:S01]  /*3f30*/  FSEL R75, R13, -INF , !P1 ;  /* 0xff8000000d4b7808 */ /* 0x000fe20004800000 */
[----:B------:R-:W-:Y:S01]  /*3f40*/  VIADD R13, R167, 0xffffffe0 ;  /* 0xffffffe0a70d7836 */ /* 0x000fe20000000000 */
[----:B------:R-:W-:-:S02]  /*3f50*/  FSEL R74, R20, -INF , !P5 ;  /* 0xff800000144a7808 */ /* 0x000fc40006800000 */
[----:B------:R-:W-:Y:S01]  /*3f60*/  FSEL R72, R22, -INF , !P2 ;  /* 0xff80000016487808 */ /* 0x000fe20005000000 */
[----:B--2---:R-:W-:Y:S01]  /*3f70*/  HMMA.16816.F32.BF16 R100, R184, R8, R64 ;  /* 0x00000008b864723c */ /* 0x004fe20000041840 */
[----:B------:R-:W-:Y:S02]  /*3f80*/  FSEL R71, R21, -INF , !P4 ;  /* 0xff80000015477808 */ /* 0x000fe40006000000 */
[----:B------:R-:W-:Y:S02]  /*3f90*/  FSEL R69, R23, -INF , !P3 ;  /* 0xff80000017457808 */ /* 0x000fe40005800000 */
[CC--:B------:R-:W-:Y:S02]  /*3fa0*/  ISETP.GE.AND P5, PT, R12.reuse, R5.reuse, PT ;  /* 0x000000050c00720c */ /* 0x0c0fe40003fa6270 */
[-C--:B------:R-:W-:Y:S01]  /*3fb0*/  ISETP.GE.AND P2, PT, R12, R2.reuse, PT ;  /* 0x000000020c00720c */ /* 0x080fe20003f46270 */
[----:B------:R-:W-:Y:S01]  /*3fc0*/  VIADD R9, R167, 0xffffffe8 ;  /* 0xffffffe8a7097836 */ /* 0x000fe20000000000 */
[----:B------:R-:W-:Y:S01]  /*3fd0*/  ISETP.GE.AND P4, PT, R13, R5, PT ;  /* 0x000000050d00720c */ /* 0x000fe20003f86270 */
[----:B------:R-:W-:Y:S01]  /*3fe0*/  VIADD R8, R167, 0xffffffe9 ;  /* 0xffffffe9a7087836 */ /* 0x000fe20000000000 */
[----:B------:R-:W-:Y:S01]  /*3ff0*/  ISETP.GE.AND P3, PT, R13, R2, PT ;  /* 0x000000020d00720c */ /* 0x000fe20003f66270 */
[----:B------:R-:W-:Y:S01]  /*4000*/  VIADD R12, R167, 0xffffffe1 ;  /* 0xffffffe1a70c7836 */ /* 0x000fe20000000000 */
[----:B------:R-:W-:Y:S01]  /*4010*/  FSEL R67, R17, -INF , !P5 ;  /* 0xff80000011437808 */ /* 0x000fe20006800000 */
[----:B------:R-:W-:Y:S01]  /*4020*/  VIADD R13, R167, 0xfffffff0 ;  /* 0xfffffff0a70d7836 */ /* 0x000fe20000000000 */
[----:B------:R-:W-:-:S02]  /*4030*/  FSEL R65, R19, -INF , !P2 ;  /* 0xff80000013417808 */ /* 0x000fc40005000000 */
[----:B------:R-:W-:Y:S02]  /*4040*/  FSEL R66, R28, -INF , !P4 ;  /* 0xff8000001c427808 */ /* 0x000fe40006000000 */
[----:B------:R-:W-:Y:S02]  /*4050*/  FSEL R64, R30, -INF , !P3 ;  /* 0xff8000001e407808 */ /* 0x000fe40005800000 */
[CC--:B------:R-:W-:Y:S02]  /*4060*/  ISETP.GE.AND P5, PT, R9.reuse, R5.reuse, PT ;  /* 0x000000050900720c */ /* 0x0c0fe40003fa6270 */
[-C--:B------:R-:W-:Y:S02]  /*4070*/  ISETP.GE.AND P2, PT, R9, R2.reuse, PT ;  /* 0x000000020900720c */ /* 0x080fe40003f46270 */
[C---:B------:R-:W-:Y:S02]  /*4080*/  ISETP.GE.AND P4, PT, R8.reuse, R5, PT ;  /* 0x000000050800720c */ /* 0x040fe40003f86270 */
[----:B------:R-:W-:-:S02]  /*4090*/  ISETP.GE.AND P3, PT, R8, R2, PT ;  /* 0x000000020800720c */ /* 0x000fc40003f66270 */
[----:B------:R-:W-:Y:S01]  /*40a0*/  HMMA.16816.F32.BF16 R8, R184, R10, R60 ;  /* 0x0000000ab808723c */ /* 0x000fe2000004183c */
[----:B------:R-:W-:Y:S02]  /*40b0*/  FSEL R73, R15, -INF , !P0 ;  /* 0xff8000000f497808 */ /* 0x000fe40004000000 */
[CC--:B------:R-:W-:Y:S02]  /*40c0*/  ISETP.GE.AND P1, PT, R14.reuse, R5.reuse, PT ;  /* 0x000000050e00720c */ /* 0x0c0fe40003f26270 */
[----:B------:R-:W-:Y:S02]  /*40d0*/  ISETP.GE.AND P0, PT, R14, R2, PT ;  /* 0x000000020e00720c */ /* 0x000fe40003f06270 */
[----:B------:R-:W-:Y:S02]  /*40e0*/  FSEL R70, R16, -INF , !P1 ;  /* 0xff80000010467808 */ /* 0x000fe40004800000 */
[----:B------:R-:W-:Y:S02]  /*40f0*/  FSEL R68, R18, -INF , !P0 ;  /* 0xff80000012447808 */ /* 0x000fe40004000000 */
[----:B------:R-:W-:-:S02]  /*4100*/  ISETP.GE.AND P1, PT, R12, R5, PT ;  /* 0x000000050c00720c */ /* 0x000fc40003f26270 */
[-C--:B------:R-:W-:Y:S01]  /*4110*/  ISETP.GE.AND P0, PT, R12, R2.reuse, PT ;  /* 0x000000020c00720c */ /* 0x080fe20003f06270 */
[C---:B------:R-:W-:Y:S01]  /*4120*/  VIADD R12, R167.reuse, 0xfffffff1 ;  /* 0xfffffff1a70c7836 */ /* 0x040fe20000000000 */
[----:B------:R-:W-:Y:S02]  /*4130*/  FSEL R91, R24, -INF , !P5 ;  /* 0xff800000185b7808 */ /* 0x000fe40006800000 */
[----:B------:R-:W-:Y:S02]  /*4140*/  FSEL R62, R26, -INF , !P2 ;  /* 0xff8000001a3e7808 */ /* 0x000fe40005000000 */
[C---:B------:R-:W-:Y:S02]  /*4150*/  ISETP.GE.AND P5, PT, R12.reuse, R5, PT ;  /* 0x000000050c00720c */ /* 0x040fe40003fa6270 */
[-C--:B------:R-:W-:Y:S01]  /*4160*/  ISETP.GE.AND P2, PT, R12, R2.reuse, PT ;  /* 0x000000020c00720c */ /* 0x080fe20003f46270 */
[----:B------:R-:W-:Y:S01]  /*4170*/  VIADD R12, R167, 0xfffffff8 ;  /* 0xfffffff8a70c7836 */ /* 0x000fe20000000000 */
[----:B------:R-:W-:Y:S01]  /*4180*/  FSEL R63, R31, -INF , !P0 ;  /* 0xff8000001f3f7808 */ /* 0x000fe20004000000 */
[----:B------:R-:W-:Y:S01]  /*4190*/  VIADD R167, R167, 0xfffffff9 ;  /* 0xfffffff9a7a77836 */ /* 0x000fe20000000000 */
[----:B------:R-:W-:-:S02]  /*41a0*/  ISETP.GE.AND P0, PT, R13, R2, PT ;  /* 0x000000020d00720c */ /* 0x000fc40003f06270 */
[----:B------:R-:W-:Y:S02]  /*41b0*/  FSEL R94, R29, -INF , !P1 ;  /* 0xff8000001d5e7808 */ /* 0x000fe40004800000 */
[----:B------:R-:W-:Y:S02]  /*41c0*/  FSEL R60, R102, -INF , !P0 ;  /* 0xff800000663c7808 */ /* 0x000fe40004000000 */
[----:B------:R-:W-:Y:S02]  /*41d0*/  ISETP.GE.AND P0, PT, R167, R2, PT ;  /* 0x00000002a700720c */ /* 0x000fe40003f06270 */
[----:B------:R-:W-:Y:S02]  /*41e0*/  ISETP.GE.AND P1, PT, R13, R5, PT ;  /* 0x000000050d00720c */ /* 0x000fe40003f26270 */
[----:B------:R-:W-:Y:S02]  /*41f0*/  FSEL R95, R11, -INF , !P0 ;  /* 0xff8000000b5f7808 */ /* 0x000fe40004000000 */
[----:B------:R-:W-:-:S02]  /*4200*/  ISETP.GE.AND P0, PT, R188, 0x2, PT ;  /* 0x00000002bc00780c */ /* 0x000fc40003f06270 */
[----:B------:R-:W-:Y:S02]  /*4210*/  FSEL R90, R25, -INF , !P4 ;  /* 0xff800000195a7808 */ /* 0x000fe40006000000 */
[----:B------:R-:W-:Y:S02]  /*4220*/  FSEL R61, R27, -INF , !P3 ;  /* 0xff8000001b3d7808 */ /* 0x000fe40005800000 */
[----:B------:R-:W-:Y:S02]  /*4230*/  FSEL R87, R100, -INF , !P1 ;  /* 0xff80000064577808 */ /* 0x000fe40004800000 */
[-C--:B------:R-:W-:Y:S02]  /*4240*/  ISETP.GE.AND P4, PT, R12, R5.reuse, PT ;  /* 0x000000050c00720c */ /* 0x080fe40003f86270 */
[----:B------:R-:W-:Y:S01]  /*4250*/  ISETP.GE.AND P3, PT, R167, R5, PT ;  /* 0x00000005a700720c */ /* 0x000fe20003f66270 */
[----:B------:R-:W-:Y:S01]  /*4260*/  VIADD R167, R234, 0x7800 ;  /* 0x00007800eaa77836 */ /* 0x000fe20000000000 */
[----:B------:R-:W-:-:S02]  /*4270*/  ISETP.GE.AND P1, PT, R12, R2, PT ;  /* 0x000000020c00720c */ /* 0x000fc40003f26270 */
[----:B------:R-:W-:Y:S02]  /*4280*/  LOP3.LUT R5, R189, R192, RZ, 0xfc, !PT ;  /* 0x000000c0bd057212 */ /* 0x000fe400078efcff */
[----:B------:R-:W-:Y:S02]  /*4290*/  FSEL R101, R101, -INF , !P5 ;  /* 0xff80000065657808 */ /* 0x000fe40006800000 */
[----:B------:R-:W-:Y:S02]  /*42a0*/  FSEL R98, R103, -INF , !P2 ;  /* 0xff80000067627808 */ /* 0x000fe40005000000 */
[----:B------:R-:W-:Y:S02]  /*42b0*/  FSEL R100, R8, -INF , !P4 ;  /* 0xff80000008647808 */ /* 0x000fe40006000000 */
[----:B------:R-:W-:Y:S02]  /*42c0*/  FSEL R99, R9, -INF , !P3 ;  /* 0xff80000009637808 */ /* 0x000fe40005800000 */
[----:B------:R-:W-:Y:S01]  /*42d0*/  FSEL R97, R10, -INF , !P1 ;  /* 0xff8000000a617808 */ /* 0x000fe20004800000 */
[----:B------:R-:W-:Y:S06]  /*42e0*/  @!P0 BRA `(.L_x_2206) ;  /* 0x0000000400dc8947 */ /* 0x000fec0003800000 */
[----:B------:R-:W-:Y:S05]  /*42f0*/  @P6 BRA `(.L_x_2207) ;  /* 0x0000000000f06947 */ /* 0x000fea0003800000 */
[----:B------:R-:W1:Y:S01]  /*4300*/  LDC R8, c[0x0][0x380] ;  /* 0x0000e000ff087b82 */ /* 0x000e620000000800 */
[C---:B------:R-:W-:Y:S01]  /*4310*/  VIADD R9, R0.reuse, 0xffffff00 ;  /* 0xffffff0000097836 */ /* 0x040fe20000000000 */
[----:B------:R-:W-:-:S04]  /*4320*/  IADD3 R14, R0, -0x200, RZ ;  /* 0xfffffe00000e7810 */ /* 0x000fc80007ffe0ff */
[----:B------:R-:W-:Y:S02]  /*4330*/  IABS R12, R9 ;  /* 0x00000009000c7213 */ /* 0x000fe40000000000 */
[----:B------:R-:W-:Y:S02]  /*4340*/  IABS R10, R14 ;  /* 0x0000000e000a7213 */ /* 0x000fe40000000000 */
[-C--:B-1----:R-:W-:Y:S02]  /*4350*/  IABS R2, R8.reuse ;  /* 0x0000000800027213 */ /* 0x082fe40000000000 */
[-C--:B------:R-:W-:Y:S02]  /*4360*/  LOP3.LUT R9, R9, R8.reuse, RZ, 0x3c, !PT ;  /* 0x0000000809097212 */ /* 0x080fe400078e3cff */
[----:B------:R-:W1:Y:S01]  /*4370*/  I2F.RP R16, R2 ;  /* 0x0000000200107306 */ /* 0x000e620000209400 */
[----:B------:R-:W-:Y:S02]  /*4380*/  LOP3.LUT R14, R14, R8, RZ, 0x3c, !PT ;  /* 0x000000080e0e7212 */ /* 0x000fe400078e3cff */
[----:B------:R-:W-:-:S05]  /*4390*/  ISETP.GE.AND P3, PT, R9, RZ, PT ;  /* 0x000000ff0900720c */ /* 0x000fca0003f66270 */
        /* <DEDUP_REMOVED lines=11> */
[C---:B------:R-:W-:Y:S02]  /*4450*/  IMAD R11, R2.reuse, R11, R12 ;  /* 0x0000000b020b7224 */ /* 0x040fe400078e020c */
[C---:B------:R-:W-:Y:S01]  /*4460*/  IMAD R0, R2.reuse, R0, R10 ;  /* 0x0000000002007224 */ /* 0x040fe200078e020a */
[----:B------:R-:W-:Y:S02]  /*4470*/  LOP3.LUT R10, RZ, R8, RZ, 0x33, !PT ;  /* 0x00000008ff0a7212 */ /* 0x000fe400078e33ff */
        /* <DEDUP_REMOVED lines=8> */
[----:B------:R-:W-:Y:S02]  /*4500*/  ISETP.GE.AND P1, PT, R14, RZ, PT ;  /* 0x000000ff0e00720c */ /* 0x000fe40003f26270 */
[----:B------:R-:W-:-:S07]  /*4510*/  ISETP.NE.AND P2, PT, R8, RZ, PT ;  /* 0x000000ff0800720c */ /* 0x000fce0003f45270 */
[----:B------:R-:W-:Y:S02]  /*4520*/  @P5 IADD3 R15, R15, 0x1, RZ ;  /* 0x000000010f0f5810 */ /* 0x000fe40007ffe0ff */
[----:B------:R-:W-:Y:S02]  /*4530*/  @P4 VIADD R13, R13, 0x1 ;  /* 0x000000010d0d4836 */ /* 0x000fe40000000000 */
[----:B------:R-:W-:-:S03]  /*4540*/  MOV R0, R15 ;  /* 0x0000000f00007202 */ /* 0x000fc60000000f00 */
[----:B------:R-:W-:Y:S02]  /*4550*/  @!P1 IADD3 R13, -R13, RZ, RZ ;  /* 0x000000ff0d0d9210 */ /* 0x000fe40007ffe1ff */
[----:B------:R-:W-:-:S05]  /*4560*/  @!P3 IMAD.MOV R0, RZ, RZ, -R0 ;  /* 0x000000ffff00b224 */ /* 0x000fca00078e0a00 */
        /* <DEDUP_REMOVED lines=21> */
.L_x_2207:
[----:B------:R-:W-:-:S04]  /*46c0*/  ULEA UR6, -UR6, URZ, 0x8 ;  /* 0x0000003f06067291 */ /* 0x000fc8000f8e413f */
[----:B------:R-:W-:Y:S02]  /*46d0*/  USHF.R.S32.HI UR4, URZ, 0x1f, UR6 ;  /* 0x0000001f3f047899 */ /* 0x000fe40008011406 */
[----:B------:R-:W-:-:S04]  /*46e0*/  MOV R0, UR6 ;  /* 0x0000000600007c02 */ /* 0x000fc80008000f00 */
[----:B------:R-:W-:-:S07]  /*46f0*/  MOV R2, UR4 ;  /* 0x0000000400027c02 */ /* 0x000fce0008000f00 */
.L_x_2208:
[----:B------:R-:W-:-:S04]  /*4700*/  LEA R241, P1, R0, R241, 0x1 ;  /* 0x000000f100f17211 */ /* 0x000fc800078208ff */
[----:B------:R-:W-:Y:S01]  /*4710*/  LEA.HI.X R240, R0, R240, R2, 0x1, P1 ;  /* 0x000000f000f07211 */ /* 0x000fe200008f0c02 */
[----:B------:R-:W-:Y:S01]  /*4720*/  IMAD.MOV.U32 R10, RZ, RZ, R241 ;  /* 0x000000ffff0a7224 */ /* 0x000fe200078e00f1 */
[----:B------:R-:W-:-:S03]  /*4730*/  IADD3 R8, P1, R241, UR23, RZ ;  /* 0x00000017f1087c10 */ /* 0x000fc6000ff3e0ff */
[----:B------:R-:W-:Y:S01]  /*4740*/  IMAD.MOV.U32 R11, RZ, RZ, R240 ;  /* 0x000000ffff0b7224 */ /* 0x000fe200078e00f0 */
[----:B------:R-:W-:Y:S02]  /*4750*/  IADD3.X R9, R240, UR22, RZ, P1, !PT ;  /* 0x00000016f0097c10 */ /* 0x000fe40008ffe4ff */
[----:B------:R-:W-:Y:S02]  /*4760*/  IADD3 R22, P1, R8, UR23, RZ ;  /* 0x0000001708167c10 */ /* 0x000fe4000ff3e0ff */
[----:B------:R-:W-:Y:S01]  /*4770*/  @!PT LDS RZ, [RZ] ;  /* 0x00000000fffff984 */ /* 0x000fe20000000800 */
[----:B------:R-:W-:Y:S01]  /*4780*/  @!PT LDS RZ, [RZ] ;  /* 0x00000000fffff984 */ /* 0x000fe20000000800 */
[----:B------:R-:W-:Y:S01]  /*4790*/  @!PT LDS RZ, [RZ] ;  /* 0x00000000fffff984 */ /* 0x000fe20000000800 */
[----:B------:R1:W-:Y:S02]  /*47a0*/  LDGSTS.E.BYPASS.LTC128B.128 [R242+0x2000], desc[UR20][R10.64] ;  /* 0x020000000af27fae */ /* 0x0003e4000b901d54 */
[----:B------:R-:W-:Y:S02]  /*47b0*/  IADD3.X R23, R9, UR22, RZ, P1, !PT ;  /* 0x0000001609177c10 */ /* 0x000fe40008ffe4ff */
[----:B------:R-:W-:Y:S01]  /*47c0*/  IADD3 R20, P1, R22, UR23, RZ ;  /* 0x0000001716147c10 */ /* 0x000fe2000ff3e0ff */
[----:B------:R2:W-:Y:S03]  /*47d0*/  LDGSTS.E.BYPASS.LTC128B.128 [R242+0x2800], desc[UR20][R8.64] ;  /* 0x0280000008f27fae */ /* 0x0005e6000b901d54 */
[----:B------:R-:W-:Y:S01]  /*47e0*/  IADD3.X R21, R23, UR22, RZ, P1, !PT ;  /* 0x0000001617157c10 */ /* 0x000fe20008ffe4ff */
[----:B------:R-:W-:Y:S01]  /*47f0*/  LDGSTS.E.BYPASS.LTC128B.128 [R242+0x3000], desc[UR20][R22.64] ;  /* 0x0300000016f27fae */ /* 0x000fe2000b901d54 */
[----:B------:R-:W-:-:S03]  /*4800*/  IADD3 R18, P1, R20, UR23, RZ ;  /* 0x0000001714127c10 */ /* 0x000fc6000ff3e0ff */
[----:B------:R3:W-:Y:S01]  /*4810*/  LDGSTS.E.BYPASS.LTC128B.128 [R242+0x3800], desc[UR20][R20.64] ;  /* 0x0380000014f27fae */ /* 0x0007e2000b901d54 */
[----:B------:R-:W-:Y:S02]  /*4820*/  IADD3.X R19, R21, UR22, RZ, P1, !PT ;  /* 0x0000001615137c10 */ /* 0x000fe40008ffe4ff */
[----:B------:R-:W-:-:S03]  /*4830*/  IADD3 R16, P1, R18, UR23, RZ ;  /* 0x0000001712107c10 */ /* 0x000fc6000ff3e0ff */
[----:B------:R4:W-:Y:S01]  /*4840*/  LDGSTS.E.BYPASS.LTC128B.128 [R242+0x4000], desc[UR20][R18.64] ;  /* 0x0400000012f27fae */ /* 0x0009e2000b901d54 */
[----:B------:R-:W-:Y:S02]  /*4850*/  IADD3.X R17, R19, UR22, RZ, P1, !PT ;  /* 0x0000001613117c10 */ /* 0x000fe40008ffe4ff */
[----:B------:R-:W-:-:S03]  /*4860*/  IADD3 R14, P1, R16, UR23, RZ ;  /* 0x00000017100e7c10 */ /* 0x000fc6000ff3e0ff */
[----:B------:R-:W-:Y:S01]  /*4870*/  LDGSTS.E.BYPASS.LTC128B.128 [R242+0x4800], desc[UR20][R16.64] ;  /* 0x0480000010f27fae */ /* 0x000fe2000b901d54 */
[----:B------:R-:W-:Y:S02]  /*4880*/  IADD3.X R15, R17, UR22, RZ, P1, !PT ;  /* 0x00000016110f7c10 */ /* 0x000fe40008ffe4ff */
[----:B------:R-:W-:-:S03]  /*4890*/  IADD3 R12, P1, R14, UR23, RZ ;  /* 0x000000170e0c7c10 */ /* 0x000fc6000ff3e0ff */
[----:B------:R5:W-:Y:S01]  /*48a0*/  LDGSTS.E.BYPASS.LTC128B.128 [R242+0x5000], desc[UR20][R14.64] ;  /* 0x050000000ef27fae */ /* 0x000be2000b901d54 */
[----:B------:R-:W-:Y:S02]  /*48b0*/  IADD3.X R13, R15, UR22, RZ, P1, !PT ;  /* 0x000000160f0d7c10 */ /* 0x000fe40008ffe4ff */
[----:B-1----:R-:W-:-:S03]  /*48c0*/  IADD3 R10, P1, R12, UR23, RZ ;  /* 0x000000170c0a7c10 */ /* 0x002fc6000ff3e0ff */
[----:B------:R1:W-:Y:S01]  /*48d0*/  LDGSTS.E.BYPASS.LTC128B.128 [R242+0x5800], desc[UR20][R12.64] ;  /* 0x058000000cf27fae */ /* 0x0003e2000b901d54 */
        /* <DEDUP_REMOVED lines=13> */
[----:B-1----:R-:W-:-:S03]  /*49b0*/  IADD3 R12, P1, R14, UR23, RZ ;  /* 0x000000170e0c7c10 */ /* 0x002fc6000ff3e0ff */
[----:B------:R3:W-:Y:S01]  /*49c0*/  LDGSTS.E.BYPASS.LTC128B.128 [R242+0x8000], desc[UR20][R14.64] ;  /* 0x080000000ef27fae */ /* 0x0007e2000b901d54 */
[----:B------:R-:W-:-:S05]  /*49d0*/  IADD3.X R13, R15, UR22, RZ, P1, !PT ;  /* 0x000000160f0d7c10 */ /* 0x000fca0008ffe4ff */
[----:B------:R3:W-:Y:S01]  /*49e0*/  LDGSTS.E.BYPASS.LTC128B.128 [R242+0x8800], desc[UR20][R12.64] ;  /* 0x088000000cf27fae */ /* 0x0007e2000b901d54 */
[----:B--2---:R-:W-:-:S04]  /*49f0*/  IADD3 R8, P1, R12, UR23, RZ ;  /* 0x000000170c087c10 */ /* 0x004fc8000ff3e0ff */
[----:B------:R-:W-:Y:S02]  /*4a00*/  IADD3.X R9, R13, UR22, RZ, P1, !PT ;  /* 0x000000160d097c10 */ /* 0x000fe40008ffe4ff */
[----:B------:R-:W-:-:S03]  /*4a10*/  IADD3 R10, P1, R8, UR23, RZ ;  /* 0x00000017080a7c10 */ /* 0x000fc6000ff3e0ff */
[----:B------:R3:W-:Y:S01]  /*4a20*/  LDGSTS.E.BYPASS.LTC128B.128 [R242+0x9000], desc[UR20][R8.64] ;  /* 0x0900000008f27fae */ /* 0x0007e2000b901d54 */
[----:B------:R-:W-:-:S05]  /*4a30*/  IADD3.X R11, R9, UR22, RZ, P1, !PT ;  /* 0x00000016090b7c10 */ /* 0x000fca0008ffe4ff */
[----:B------:R3:W-:Y:S04]  /*4a40*/  LDGSTS.E.BYPASS.LTC128B.128 [R242+0x9800], desc[UR20][R10.64] ;  /* 0x098000000af27fae */ /* 0x0007e8000b901d54 */
[----:B------:R-:W0:Y:S02]  /*4a50*/  LDGDEPBAR ;  /* 0x00000000000079af */ /* 0x000e240000000000 */
.L_x_2206:
[----:B------:R-:W-:Y:S01]  /*4a60*/  FMNMX.FTZ R2, R202, R204, !PT ;  /* 0x000000ccca027209 */ /* 0x000fe20007810000 */
[----:B------:R-:W-:Y:S01]  /*4a70*/  ULDC UR4, c[0x0][0x2ec] ;  /* 0x0000bb0000047ab9 */ /* 0x000fe20000000800 */
        /* <DEDUP_REMOVED lines=125> */
[----:B------:R-:W-:Y:S01]  /*5250*/  LEA R232, R5, UR5, 0x1 ;  /* 0x0000000505e87c11 */ /* 0x000fe2000f8e08ff */
[----:B---3--:R-:W1:Y:S03]  /*5260*/  SHFL.BFLY PT, R8, R2, 0x2, 0x1f ;  /* 0x0c401f0002087f89 */ /* 0x008e6600000e0000 */
[-C--:B------:R-:W-:Y:S01]  /*5270*/  IADD3 R230, R4, R232.reuse, RZ ;  /* 0x000000e804e67210 */ /* 0x080fe20007ffe0ff */
[----:B------:R-:W-:Y:S01]  /*5280*/  LDSM.16.MT88.4 R28, [R232+0xa000] ;  /* 0x00a00000e81c783b */ /* 0x000fe20000004200 */
[C---:B------:R-:W-:Y:S02]  /*5290*/  IADD3 R231, R3.reuse, R232, RZ ;  /* 0x000000e803e77210 */ /* 0x040fe40007ffe0ff */
[----:B------:R-:W-:Y:S01]  /*52a0*/  IADD3 R229, R3, R230, RZ ;  /* 0x000000e603e57210 */ /* 0x000fe20007ffe0ff */
[----:B------:R-:W-:Y:S04]  /*52b0*/  LDSM.16.MT88.4 R12, [R230+0xa000] ;  /* 0x00a00000e60c783b */ /* 0x000fe80000004200 */
[----:B------:R-:W-:Y:S04]  /*52c0*/  LDSM.16.MT88.4 R20, [R231+0xa000] ;  /* 0x00a00000e714783b */ /* 0x000fe80000004200 */
[----:B------:R-:W-:Y:S01]  /*52d0*/  LDSM.16.MT88.4 R36, [R230+0xa800] ;  /* 0x00a80000e624783b */ /* 0x000fe20000004200 */
[----:B-1----:R-:W-:-:S05]  /*52e0*/  FMNMX.FTZ R8, R2, R8, !PT ;  /* 0x0000000802087209 */ /* 0x002fca0007810000 */
[----:B------:R-:W1:Y:S02]  /*52f0*/  SHFL.BFLY PT, R2, R8, 0x1, 0x1f ;  /* 0x0c201f0008027f89 */ /* 0x000e6400000e0000 */
[----:B-1----:R-:W-:Y:S02]  /*5300*/  FMNMX.FTZ R2, R8, R2, !PT ;  /* 0x0000000208027209 */ /* 0x002fe40007810000 */
[----:B------:R-:W1:Y:S02]  /*5310*/  SHFL.BFLY PT, R8, R0, 0x2, 0x1f ;  /* 0x0c401f0000087f89 */ /* 0x000e6400000e0000 */
[C---:B------:R-:W-:Y:S01]  /*5320*/  FSETP.NEU.FTZ.AND P1, PT, R2.reuse, -INF , PT ;  /* 0xff8000000200780b */ /* 0x040fe20003f3d000 */
[----:B------:R-:W-:-:S05]  /*5330*/  FMUL.FTZ R120, R2, UR4 ;  /* 0x0000000402787c20 */ /* 0x000fca0008410000 */
[----:B------:R-:W-:-:S05]  /*5340*/  FSEL R120, R120, RZ, P1 ;  /* 0x000000ff78787208 */ /* 0x000fca0000800000 */
[--C-:B------:R-:W-:Y:S01]  /*5350*/  FFMA.FTZ R115, R48, UR4, -R120.reuse ;  /* 0x0000000430737c23 */ /* 0x100fe20008010878 */
[--C-:B------:R-:W-:Y:S01]  /*5360*/  FFMA.FTZ R114, R49, UR4, -R120.reuse ;  /* 0x0000000431727c23 */ /* 0x100fe20008010878 */
[--C-:B------:R-:W-:Y:S01]  /*5370*/  FFMA.FTZ R113, R50, UR4, -R120.reuse ;  /* 0x0000000432717c23 */ /* 0x100fe20008010878 */
        /* <DEDUP_REMOVED lines=8> */
[----:B-1----:R-:W-:Y:S01]  /*5400*/  FMNMX.FTZ R0, R0, R8, !PT ;  /* 0x0000000800007209 */ /* 0x002fe20007810000 */
[--C-:B------:R-:W-:Y:S01]  /*5410*/  FFMA.FTZ R110, R41, UR4, -R120.reuse ;  /* 0x00000004296e7c23 */ /* 0x100fe20008010878 */
[--C-:B------:R-:W-:Y:S01]  /*5420*/  FFMA.FTZ R109, R42, UR4, -R120.reuse ;  /* 0x000000042a6d7c23 */ /* 0x100fe20008010878 */
[--C-:B------:R-:W-:Y:S01]  /*5430*/  FFMA.FTZ R108, R43, UR4, -R120.reuse ;  /* 0x000000042b6c7c23 */ /* 0x100fe20008010878 */
[--C-:B------:R-:W-:Y:S01]  /*5440*/  FFMA.FTZ R104, R45, UR4, -R120.reuse ;  /* 0x000000042d687c23 */ /* 0x100fe20008010878 */
[----:B------:R-:W1:Y:S01]  /*5450*/  SHFL.BFLY PT, R8, R0, 0x1, 0x1f ;  /* 0x0c201f0000087f89 */ /* 0x000e6200000e0000 */
[--C-:B------:R-:W-:Y:S01]  /*5460*/  FFMA.FTZ R103, R44, UR4, -R120.reuse ;  /* 0x000000042c677c23 */ /* 0x100fe20008010878 */
[----:B------:R-:W2:Y:S01]  /*5470*/  MUFU.EX2 R118, R118 ;  /* 0x0000007600767308 */ /* 0x000ea20000000800 */
[--C-:B------:R-:W-:Y:S01]  /*5480*/  FFMA.FTZ R107, R32, UR4, -R120.reuse ;  /* 0x00000004206b7c23 */ /* 0x100fe20008010878 */
[----:B------:R-:W3:Y:S01]  /*5490*/  LDSM.16.MT88.4 R44, [R232+0xa800] ;  /* 0x00a80000e82c783b */ /* 0x000ee20000004200 */
[--C-:B------:R-:W-:Y:S01]  /*54a0*/  FFMA.FTZ R105, R35, UR4, -R120.reuse ;  /* 0x0000000423697c23 */ /* 0x100fe20008010878 */
[--C-:B------:R-:W-:Y:S01]  /*54b0*/  FFMA.FTZ R125, R34, UR4, -R120.reuse ;  /* 0x00000004227d7c23 */ /* 0x100fe20008010878 */
[--C-:B------:R-:W-:Y:S01]  /*54c0*/  FFMA.FTZ R132, R33, UR4, -R120.reuse ;  /* 0x0000000421847c23 */ /* 0x100fe20008010878 */
[----:B------:R-:W4:Y:S01]  /*54d0*/  LDSM.16.MT88.4 R40, [R231+0xa800] ;  /* 0x00a80000e728783b */ /* 0x000f220000004200 */
        /* <DEDUP_REMOVED lines=9> */
[----:B------:R-:W5:Y:S01]  /*5570*/  MUFU.EX2 R116, R116 ;  /* 0x0000007400747308 */ /* 0x000f620000000800 */
        /* <DEDUP_REMOVED lines=9> */
[C---:B------:R-:W-:Y:S01]  /*5610*/  FSETP.NEU.FTZ.AND P1, PT, R0.reuse, -INF , PT ;  /* 0xff8000000000780b */ /* 0x040fe20003f3d000 */
[----:B------:R-:W-:Y:S01]  /*5620*/  FMUL.FTZ R102, R0, UR4 ;  /* 0x0000000400667c20 */ /* 0x000fe20008410000 */
[--C-:B------:R-:W-:Y:S01]  /*5630*/  FFMA.FTZ R175, R175, UR4, -R120.reuse ;  /* 0x00000004afaf7c23 */ /* 0x100fe20008010878 */
[--C-:B------:R-:W-:Y:S01]  /*5640*/  FFMA.FTZ R176, R176, UR4, -R120.reuse ;  /* 0x00000004b0b07c23 */ /* 0x100fe20008010878 */
[--C-:B------:R-:W-:Y:S01]  /*5650*/  FFMA.FTZ R185, R199, UR4, -R120.reuse ;  /* 0x00000004c7b97c23 */ /* 0x100fe20008010878 */
[--C-:B------:R-:W-:Y:S01]  /*5660*/  FFMA.FTZ R186, R198, UR4, -R120.reuse ;  /* 0x00000004c6ba7c23 */ /* 0x100fe20008010878 */
[----:B------:R-:W-:Y:S01]  /*5670*/  FSEL R102, R102, RZ, P1 ;  /* 0x000000ff66667208 */ /* 0x000fe20000800000 */
[----:B------:R-:W1:Y:S01]  /*5680*/  MUFU.EX2 R114, R114 ;  /* 0x0000007200727308 */ /* 0x000e620000000800 */
[--C-:B------:R-:W-:Y:S01]  /*5690*/  FFMA.FTZ R187, R196, UR4, -R120.reuse ;  /* 0x00000004c4bb7c23 */ /* 0x100fe20008010878 */
[--C-:B------:R-:W-:Y:S01]  /*56a0*/  FFMA.FTZ R193, R193, UR4, -R120.reuse ;  /* 0x00000004c1c17c23 */ /* 0x100fe20008010878 */
[----:B------:R-:W-:Y:S01]  /*56b0*/  FFMA.FTZ R182, R182, UR4, -R120 ;  /* 0x00000004b6b67c23 */ /* 0x000fe20008010878 */
        /* <DEDUP_REMOVED lines=9> */
[----:B-----5:R-:W-:Y:S01]  /*5750*/  F2FP.BF16.F32.PACK_AB R6, R116, R117 ;  /* 0x000000757406723e */ /* 0x020fe200000010ff */
[----:B------:R-:W2:Y:S01]  /*5760*/  LDSM.16.MT88.4 R56, [R229+0xa800] ;  /* 0x00a80000e538783b */ /* 0x000ea20000004200 */
[--C-:B------:R-:W-:Y:S01]  /*5770*/  FFMA.FTZ R133, R133, UR4, -R102.reuse ;  /* 0x0000000485857c23 */ /* 0x100fe20008010866 */
[--C-:B------:R-:W-:Y:S01]  /*5780*/  FFMA.FTZ R134, R134, UR4, -R102.reuse ;  /* 0x0000000486867c23 */ /* 0x100fe20008010866 */
[----:B-1----:R-:W-:Y:S01]  /*5790*/  F2FP.BF16.F32.PACK_AB R52, R114, R115 ;  /* 0x000000737234723e */ /* 0x002fe200000010ff */
[----:B------:R-:W1:Y:S01]  /*57a0*/  MUFU.EX2 R122, R122 ;  /* 0x0000007a007a7308 */ /* 0x000e620000000800 */
        /* <DEDUP_REMOVED lines=16> */
[----:B-1----:R-:W-:Y:S01]  /*58b0*/  F2FP.BF16.F32.PACK_AB R5, R122, R123 ;  /* 0x0000007b7a05723e */ /* 0x002fe200000010ff */
        /* <DEDUP_REMOVED lines=12> */
[----:B------:R-:W-:Y:S01]  /*5980*/  FFMA.FTZ R164, R164, UR4, -R102 ;  /* 0x00000004a4a47c23 */ /* 0x000fe20008010866 */
[----:B------:R-:W-:Y:S01]  /*5990*/  FFMA.FTZ R178, R178, UR4, -R120 ;  /* 0x00000004b2b27c23 */ /* 0x000fe20008010878 */
[----:B------:R-:W1:Y:S01]  /*59a0*/  MUFU.EX2 R112, R112 ;  /* 0x0000007000707308 */ /* 0x000e620000000800 */
[----:B-----5:R-:W-:Y:S01]  /*59b0*/  F2FP.BF16.F32.PACK_AB R7, R124, R121 ;  /* 0x000000797c07723e */ /* 0x020fe200000010ff */
[--C-:B------:R-:W-:Y:S01]  /*59c0*/  FFMA.FTZ R155, R155, UR4, -R102.reuse ;  /* 0x000000049b9b7c23 */ /* 0x100fe20008010866 */
[--C-:B------:R-:W-:Y:S01]  /*59d0*/  FFMA.FTZ R154, R154, UR4, -R102.reuse ;  /* 0x000000049a9a7c23 */ /* 0x100fe20008010866 */
[--C-:B------:R-:W-:Y:S01]  /*59e0*/  FFMA.FTZ R148, R148, UR4, -R102.reuse ;  /* 0x0000000494947c23 */ /* 0x100fe20008010866 */
[----:B------:R-:W-:Y:S01]  /*59f0*/  FFMA.FTZ R147, R147, UR4, -R102 ;  /* 0x0000000493937c23 */ /* 0x000fe20008010866 */
[--C-:B------:R-:W-:Y:S01]  /*5a00*/  FFMA.FTZ R170, R170, UR4, -R120.reuse ;  /* 0x00000004aaaa7c23 */ /* 0x100fe20008010878 */
[--C-:B------:R-:W-:Y:S01]  /*5a10*/  FFMA.FTZ R165, R165, UR4, -R120.reuse ;  /* 0x00000004a5a57c23 */ /* 0x100fe20008010878 */
[C---:B------:R-:W-:Y:S01]  /*5a20*/  HMMA.16816.F32.BF16 R32, R4.reuse, R28, RZ ;  /* 0x0000001c0420723c */ /* 0x040fe200000418ff */
[----:B------:R-:W-:Y:S01]  /*5a30*/  MUFU.EX2 R128, R128 ;  /* 0x0000008000807308 */ /* 0x000fe20000000800 */
[--C-:B------:R-:W-:Y:S01]  /*5a40*/  FFMA.FTZ R160, R160, UR4, -R120.reuse ;  /* 0x00000004a0a07c23 */ /* 0x100fe20008010878 */
[----:B------:R-:W-:Y:S01]  /*5a50*/  FFMA.FTZ R149, R149, UR4, -R120 ;  /* 0x0000000495957c23 */ /* 0x000fe20008010878 */
[--C-:B------:R-:W-:Y:S01]  /*5a60*/  FFMA.FTZ R96, R96, UR4, -R102.reuse ;  /* 0x0000000460607c23 */ /* 0x100fe20008010866 */
[--C-:B------:R-:W-:Y:S01]  /*5a70*/  FFMA.FTZ R93, R93, UR4, -R102.reuse ;  /* 0x000000045d5d7c23 */ /* 0x100fe20008010866 */
[C---:B------:R-:W-:Y:S01]  /*5a80*/  HMMA.16816.F32.BF16 R24, R4.reuse, R20, RZ ;  /* 0x000000140418723c */ /* 0x040fe200000418ff */
[--C-:B------:R-:W-:Y:S01]  /*5a90*/  FFMA.FTZ R92, R92, UR4, -R102.reuse ;  /* 0x000000045c5c7c23 */ /* 0x100fe20008010866 */
[----:B------:R-:W-:Y:S01]  /*5aa0*/  FFMA.FTZ R89, R89, UR4, -R102 ;  /* 0x0000000459597c23 */ /* 0x000fe20008010866 */
[----:B------:R-:W5:Y:S01]  /*5ab0*/  MUFU.EX2 R127, R127 ;  /* 0x0000007f007f7308 */ /* 0x000f620000000800 */
[----:B-1----:R-:W-:Y:S01]  /*5ac0*/  F2FP.BF16.F32.PACK_AB R54, R112, R113 ;  /* 0x000000717036723e */ /* 0x002fe200000010ff */
[----:B------:R-:W-:Y:S01]  /*5ad0*/  FADD.FTZ R118, R119, R118 ;  /* 0x0000007677767221 */ /* 0x000fe20000010000 */
[C---:B------:R-:W-:Y:S01]  /*5ae0*/  HMMA.16816.F32.BF16 R16, R4.reuse, R12, RZ ;  /* 0x0000000c0410723c */ /* 0x040fe200000418ff */
[----:B------:R-:W-:Y:S01]  /*5af0*/  FADD.FTZ R122, R123, R122 ;  /* 0x0000007a7b7a7221 */ /* 0x000fe20000010000 */
[----:B------:R-:W-:Y:S01]  /*5b00*/  FFMA.FTZ R144, R144, UR4, -R120 ;  /* 0x0000000490907c23 */ /* 0x000fe20008010878 */
[----:B------:R-:W-:Y:S01]  /*5b10*/  FADD.FTZ R117, R117, R118 ;  /* 0x0000007675757221 */ /* 0x000fe20000010000 */
[----:B------:R-:W-:Y:S01]  /*5b20*/  FFMA.FTZ R143, R143, UR4, -R120 ;  /* 0x000000048f8f7c23 */ /* 0x000fe20008010878 */
[----:B------:R-:W1:Y:S01]  /*5b30*/  MUFU.EX2 R126, R126 ;  /* 0x0000007e007e7308 */ /* 0x000e620000000800 */
[C---:B------:R-:W-:Y:S01]  /*5b40*/  HMMA.16816.F32.BF16 R28, R4.reuse, R30, RZ ;  /* 0x0000001e041c723c */ /* 0x040fe200000418ff */
[----:B------:R-:W-:Y:S01]  /*5b50*/  FADD.FTZ R121, R121, R122 ;  /* 0x0000007a79797221 */ /* 0x000fe20000010000 */
[----:B------:R-:W-:Y:S01]  /*5b60*/  FADD.FTZ R116, R116, R117 ;  /* 0x0000007574747221 */ /* 0x000fe20000010000 */
[--C-:B------:R-:W-:Y:S01]  /*5b70*/  FFMA.FTZ R86, R86, UR4, -R120.reuse ;  /* 0x0000000456567c23 */ /* 0x100fe20008010878 */
[----:B------:R-:W-:Y:S01]  /*5b80*/  FFMA.FTZ R83, R83, UR4, -R120 ;  /* 0x0000000453537c23 */ /* 0x000fe20008010878 */
[----:B------:R-:W-:Y:S01]  /*5b90*/  FADD.FTZ R124, R124, R121 ;  /* 0x000000797c7c7221 */ /* 0x000fe20000010000 */
[C---:B------:R-:W-:Y:S01]  /*5ba0*/  HMMA.16816.F32.BF16 R20, R4.reuse, R22, RZ ;  /* 0x000000160414723c */ /* 0x040fe200000418ff */
[----:B------:R-:W3:Y:S01]  /*5bb0*/  MUFU.EX2 R3, R3 ;  /* 0x0000000300037308 */ /* 0x000ee20000000800 */
[----:B-----5:R-:W-:Y:S01]  /*5bc0*/  F2FP.BF16.F32.PACK_AB R53, R127, R128 ;  /* 0x000000807f35723e */ /* 0x020fe200000010ff */
[----:B------:R-:W-:Y:S01]  /*5bd0*/  FADD.FTZ R116, R115, R116 ;  /* 0x0000007473747221 */ /* 0x000fe20000010000 */
[----:B------:R-:W-:Y:S01]  /*5be0*/  FADD.FTZ R124, R128, R124 ;  /* 0x0000007c807c7221 */ /* 0x000fe20000010000 */
[----:B------:R-:W-:Y:S01]  /*5bf0*/  FFMA.FTZ R88, R88, UR4, -R102 ;  /* 0x0000000458587c23 */ /* 0x000fe20008010866 */
[C---:B------:R-:W-:Y:S01]  /*5c00*/  HMMA.16816.F32.BF16 R12, R4.reuse, R14, RZ ;  /* 0x0000000e040c723c */ /* 0x040fe200000418ff */
[----:B------:R-:W-:Y:S01]  /*5c10*/  FADD.FTZ R116, R114, R116 ;  /* 0x0000007472747221 */ /* 0x000fe20000010000 */
[----:B------:R-:W-:Y:S01]  /*5c20*/  FADD.FTZ R124, R127, R124 ;  /* 0x0000007c7f7c7221 */ /* 0x000fe20000010000 */
[----:B------:R-:W5:Y:S01]  /*5c30*/  MUFU.EX2 R111, R111 ;  /* 0x0000006f006f7308 */ /* 0x000f620000000800 */
[--C-:B------:R-:W-:Y:S01]  /*5c40*/  FFMA.FTZ R85, R85, UR4, -R102.reuse ;  /* 0x0000000455557c23 */ /* 0x100fe20008010866 */
[--C-:B------:R-:W-:Y:S01]  /*5c50*/  FFMA.FTZ R84, R84, UR4, -R102.reuse ;  /* 0x0000000454547c23 */ /* 0x100fe20008010866 */
[C---:B------:R-:W-:Y:S01]  /*5c60*/  HMMA.16816.F32.BF16 R8, R4.reuse, R48, RZ ;  /* 0x000000300408723c */ /* 0x040fe200000418ff */
[----:B------:R-:W-:Y:S01]  /*5c70*/  FFMA.FTZ R81, R81, UR4, -R102 ;  /* 0x0000000451517c23 */ /* 0x000fe20008010866 */
[----:B------:R-:W-:Y:S01]  /*5c80*/  FADD.FTZ R113, R113, R116 ;  /* 0x0000007471717221 */ /* 0x000fe20000010000 */
[----:B-1----:R-:W-:Y:S01]  /*5c90*/  FADD.FTZ R124, R126, R124 ;  /* 0x0000007c7e7c7221 */ /* 0x002fe20000010000 */
[----:B------:R-:W-:Y:S01]  /*5ca0*/  FFMA.FTZ R82, R82, UR4, -R120 ;  /* 0x0000000452527c23 */ /* 0x000fe20008010878 */
[----:B------:R-:W1:Y:S01]  /*5cb0*/  MUFU.EX2 R110, R110 ;  /* 0x0000006e006e7308 */ /* 0x000e620000000800 */
[----:B------:R-:W-:Y:S01]  /*5cc0*/  HMMA.16816.F32.BF16 R4, R4, R50, RZ ;  /* 0x000000320404723c */ /* 0x000fe200000418ff */
[C---:B---3--:R-:W-:Y:S01]  /*5cd0*/  F2FP.BF16.F32.PACK_AB R55, R3.reuse, R126 ;  /* 0x0000007e0337723e */ /* 0x048fe200000010ff */
[----:B------:R-:W-:Y:S01]  /*5ce0*/  FADD.FTZ R113, R112, R113 ;  /* 0x0000007170717221 */ /* 0x000fe20000010000 */
[----:B------:R-:W-:Y:S01]  /*5cf0*/  FADD.FTZ R124, R3, R124 ;  /* 0x0000007c037c7221 */ /* 0x000fe20000010000 */
[--C-:B------:R-:W-:Y:S01]  /*5d00*/  FFMA.FTZ R79, R79, UR4, -R120.reuse ;  /* 0x000000044f4f7c23 */ /* 0x100fe20008010878 */
[----:B------:R-:W-:Y:S01]  /*5d10*/  FFMA.FTZ R78, R78, UR4, -R120 ;  /* 0x000000044e4e7c23 */ /* 0x000fe20008010878 */
[----:B------:R-:W-:Y:S01]  /*5d20*/  FFMA.FTZ R73, R73, UR4, -R102 ;  /* 0x0000000449497c23 */ /* 0x000fe20008010866 */
[----:B------:R-:W3:Y:S01]  /*5d30*/  MUFU.EX2 R109, R109 ;  /* 0x0000006d006d7308 */ /* 0x000ee20000000800 */
[C---:B------:R-:W-:Y:S01]  /*5d40*/  HMMA.16816.F32.BF16 R32, R52.reuse, R44, R32 ;  /* 0x0000002c3420723c */ /* 0x040fe20000041820 */
[----:B-----5:R-:W-:Y:S01]  /*5d50*/  FADD.FTZ R113, R111, R113 ;  /* 0x000000716f717221 */ /* 0x020fe20000010000 */
[--C-:B------:R-:W-:Y:S01]  /*5d60*/  FFMA.FTZ R71, R71, UR4, -R120.reuse ;  /* 0x0000000447477c23 */ /* 0x100fe20008010878 */
[--C-:B------:R-:W-:Y:S01]  /*5d70*/  FFMA.FTZ R70, R70, UR4, -R120.reuse ;  /* 0x0000000446467c23 */ /* 0x100fe20008010878 */
[----:B------:R-:W-:Y:S01]  /*5d80*/  FFMA.FTZ R67, R67, UR4, -R120 ;  /* 0x0000000443437c23 */ /* 0x000fe20008010878 */
[--C-:B------:R-:W-:Y:S01]  /*5d90*/  FFMA.FTZ R72, R72, UR4, -R102.reuse ;  /* 0x0000000448487c23 */ /* 0x100fe20008010866 */
[C---:B------:R-:W-:Y:S01]  /*5da0*/  HMMA.16816.F32.BF16 R28, R52.reuse, R46, R28 ;  /* 0x0000002e341c723c */ /* 0x040fe2000004181c */
[----:B------:R-:W5:Y:S01]  /*5db0*/  LDSM.16.MT88.4 R44, [R232+0xb000] ;  /* 0x00b00000e82c783b */ /* 0x000f620000004200 */
[----:B------:R-:W2:Y:S01]  /*5dc0*/  MUFU.EX2 R108, R108 ;  /* 0x0000006c006c7308 */ /* 0x000ea20000000800 */
[C---:B-1----:R-:W-:Y:S01]  /*5dd0*/  F2FP.BF16.F32.PACK_AB R48, R110.reuse, R111 ;  /* 0x0000006f6e30723e */ /* 0x042fe200000010ff */
[----:B------:R-:W-:Y:S01]  /*5de0*/  FADD.FTZ R113, R110, R113 ;  /* 0x000000716e717221 */ /* 0x000fe20000010000 */
[--C-:B------:R-:W-:Y:S01]  /*5df0*/  FFMA.FTZ R68, R68, UR4, -R102.reuse ;  /* 0x0000000444447c23 */ /* 0x100fe20008010866 */
[C---:B----4-:R-:W-:Y:S01]  /*5e00*/  HMMA.16816.F32.BF16 R24, R52.reuse, R40, R24 ;  /* 0x000000283418723c */ /* 0x050fe20000041818 */
[--C-:B------:R-:W-:Y:S01]  /*5e10*/  FFMA.FTZ R65, R65, UR4, -R102.reuse ;  /* 0x0000000441417c23 */ /* 0x100fe20008010866 */
[--C-:B------:R-:W-:Y:S01]  /*5e20*/  FFMA.FTZ R69, R69, UR4, -R102.reuse ;  /* 0x0000000445457c23 */ /* 0x100fe20008010866 */
[--C-:B------:R-:W-:Y:S01]  /*5e30*/  FFMA.FTZ R64, R64, UR4, -R102.reuse ;  /* 0x0000000440407c23 */ /* 0x100fe20008010866 */
[----:B------:R-:W-:Y:S01]  /*5e40*/  MUFU.EX2 R133, R133 ;  /* 0x0000008500857308 */ /* 0x000fe20000000800 */
[----:B---3--:R-:W-:Y:S01]  /*5e50*/  FADD.FTZ R113, R109, R113 ;  /* 0x000000716d717221 */ /* 0x008fe20000010000 */
[C---:B------:R-:W-:Y:S01]  /*5e60*/  HMMA.16816.F32.BF16 R20, R52.reuse, R42, R20 ;  /* 0x0000002a3414723c */ /* 0x040fe20000041814 */
[----:B------:R-:W1:Y:S01]  /*5e70*/  LDSM.16.MT88.4 R40, [R231+0xb000] ;  /* 0x00b00000e728783b */ /* 0x000e620000004200 */
[--C-:B------:R-:W-:Y:S01]  /*5e80*/  FFMA.FTZ R63, R63, UR4, -R102.reuse ;  /* 0x000000043f3f7c23 */ /* 0x100fe20008010866 */
[--C-:B------:R-:W-:Y:S01]  /*5e90*/  FFMA.FTZ R62, R62, UR4, -R102.reuse ;  /* 0x000000043e3e7c23 */ /* 0x100fe20008010866 */
[----:B------:R-:W-:Y:S01]  /*5ea0*/  FFMA.FTZ R61, R61, UR4, -R102 ;  /* 0x000000043d3d7c23 */ /* 0x000fe20008010866 */
[----:B------:R-:W-:Y:S01]  /*5eb0*/  FFMA.FTZ R252, R99, UR4, -R120 ;  /* 0x0000000463fc7c23 */ /* 0x000fe20008010878 */
[C---:B--2---:R-:W-:Y:S01]  /*5ec0*/  HMMA.16816.F32.BF16 R8, R52.reuse, R56, R8 ;  /* 0x000000383408723c */ /* 0x044fe20000041808 */
[----:B------:R-:W2:Y:S01]  /*5ed0*/  MUFU.EX2 R134, R134 ;  /* 0x0000008600867308 */ /* 0x000ea20000000800 */
[C---:B------:R-:W-:Y:S01]  /*5ee0*/  F2FP.BF16.F32.PACK_AB R50, R108.reuse, R109 ;  /* 0x0000006d6c32723e */ /* 0x040fe200000010ff */
[----:B------:R-:W-:Y:S01]  /*5ef0*/  FADD.FTZ R108, R108, R113 ;  /* 0x000000716c6c7221 */ /* 0x000fe20000010000 */
[--C-:B------:R-:W-:Y:S01]  /*5f00*/  FFMA.FTZ R60, R60, UR4, -R102.reuse ;  /* 0x000000043c3c7c23 */ /* 0x100fe20008010866 */
[----:B------:R-:W-:Y:S01]  /*5f10*/  FFMA.FTZ R251, R95, UR4, -R102 ;  /* 0x000000045ffb7c23 */ /* 0x000fe20008010866 */
[C---:B------:R-:W-:Y:S01]  /*5f20*/  HMMA.16816.F32.BF16 R4, R52.reuse, R58, R4 ;  /* 0x0000003a3404723c */ /* 0x040fe20000041804 */
[----:B------:R-:W3:Y:S02]  /*5f30*/  LDSM.16.MT88.4 R56, [R229+0xb000] ;  /* 0x00b00000e538783b */ /* 0x000ee40000004200 */
[----:B------:R-:W4:Y:S03]  /*5f40*/  MUFU.EX2 R135, R135 ;  /* 0x0000008700877308 */ /* 0x000f260000000800 */
[C---:B------:R-:W-:Y:S05]  /*5f50*/  HMMA.16816.F32.BF16 R16, R52.reuse, R36, R16 ;  /* 0x000000243410723c */ /* 0x040fea0000041810 */
[----:B------:R-:W5:Y:S01]  /*5f60*/  MUFU.EX2 R136, R136 ;  /* 0x0000008800887308 */ /* 0x000f620000000800 */
[----:B------:R-:W-:Y:S01]  /*5f70*/  HMMA.16816.F32.BF16 R12, R52, R38, R12 ;  /* 0x00000026340c723c */ /* 0x000fe2000004180c */
[----:B------:R-:W3:Y:S01]  /*5f80*/  LDSM.16.MT88.4 R36, [R230+0xb000] ;  /* 0x00b00000e624783b */ /* 0x000ee20000004200 */
[----:B--2---:R-:W-:Y:S01]  /*5f90*/  F2FP.BF16.F32.PACK_AB R49, R134, R133 ;  /* 0x000000858631723e */ /* 0x004fe200000010ff */
[----:B------:R-:W-:-:S04]  /*5fa0*/  FADD.FTZ R133, R133, R124 ;  /* 0x0000007c85857221 */ /* 0x000fc80000010000 */
[----:B------:R-:W2:Y:S01]  /*5fb0*/  MUFU.EX2 R107, R107 ;  /* 0x0000006b006b7308 */ /* 0x000ea20000000800 */
[----:B------:R-:W-:-:S04]  /*5fc0*/  FADD.FTZ R133, R134, R133 ;  /* 0x0000008586857221 */ /* 0x000fc80000010000 */
[----:B----4-:R-:W-:-:S03]  /*5fd0*/  FADD.FTZ R133, R135, R133 ;  /* 0x0000008587857221 */ /* 0x010fc60000010000 */
[----:B------:R-:W4:Y:S01]  /*5fe0*/  MUFU.EX2 R106, R106 ;  /* 0x0000006a006a7308 */ /* 0x000f220000000800 */
[C---:B-----5:R-:W-:Y:S01]  /*5ff0*/  F2FP.BF16.F32.PACK_AB R51, R136.reuse, R135 ;  /* 0x000000878833723e */ /* 0x060fe200000010ff */
[----:B------:R-:W-:-:S06]  /*6000*/  FADD.FTZ R133, R136, R133 ;  /* 0x0000008588857221 */ /* 0x000fcc0000010000 */
[----:B------:R-:W-:Y:S01]  /*6010*/  HMMA.16816.F32.BF16 R32, R48, R44, R32 ;  /* 0x0000002c3020723c */ /* 0x000fe20000041820 */
[----:B------:R-:W5:Y:S01]  /*6020*/  MUFU.EX2 R105, R105 ;  /* 0x0000006900697308 */ /* 0x000f620000000800 */
[----:B--2---:R-:W-:-:S04]  /*6030*/  FADD.FTZ R108, R107, R108 ;  /* 0x0000006c6b6c7221 */ /* 0x004fc80000010000 */
[C---:B------:R-:W-:Y:S01]  /*6040*/  HMMA.16816.F32.BF16 R28, R48.reuse, R46, R28 ;  /* 0x0000002e301c723c */ /* 0x040fe2000004181c */
[----:B------:R-:W2:Y:S02]  /*6050*/  LDSM.16.MT88.4 R44, [R232+0xb800] ;  /* 0x00b80000e82c783b */ /* 0x000ea40000004200 */
[----:B------:R-:W3:Y:S01]  /*6060*/  MUFU.EX2 R104, R104 ;  /* 0x0000006800687308 */ /* 0x000ee20000000800 */
[C---:B----4-:R-:W-:Y:S01]  /*6070*/  F2FP.BF16.F32.PACK_AB R52, R106.reuse, R107 ;  /* 0x0000006b6a34723e */ /* 0x050fe200000010ff */
[----:B------:R-:W-:Y:S01]  /*6080*/  FADD.FTZ R106, R106, R108 ;  /* 0x0000006c6a6a7221 */ /* 0x000fe20000010000 */
[C---:B-1----:R-:W-:Y:S05]  /*6090*/  HMMA.16816.F32.BF16 R24, R48.reuse, R40, R24 ;  /* 0x000000283018723c */ /* 0x042fea0000041818 */
[----:B------:R-:W1:Y:S01]  /*60a0*/  MUFU.EX2 R140, R140 ;  /* 0x0000008c008c7308 */ /* 0x000e620000000800 */
[----:B------:R-:W-:Y:S01]  /*60b0*/  HMMA.16816.F32.BF16 R20, R48, R42, R20 ;  /* 0x0000002a3014723c */ /* 0x000fe20000041814 */
[----:B------:R-:W4:Y:S01]  /*60c0*/  LDSM.16.MT88.4 R40, [R231+0xb800] ;  /* 0x00b80000e728783b */ /* 0x000f220000004200 */
[----:B-----5:R-:W-:-:S04]  /*60d0*/  FADD.FTZ R106, R105, R106 ;  /* 0x0000006a696a7221 */ /* 0x020fc80000010000 */
[----:B---3--:R-:W-:Y:S01]  /*60e0*/  HMMA.16816.F32.BF16 R8, R48, R56, R8 ;  /* 0x000000383008723c */ /* 0x008fe20000041808 */
[----:B------:R-:W3:Y:S01]  /*60f0*/  MUFU.EX2 R141, R141 ;  /* 0x0000008d008d7308 */ /* 0x000ee20000000800 */
[C---:B------:R-:W-:Y:S01]  /*6100*/  F2FP.BF16.F32.PACK_AB R54, R104.reuse, R105 ;  /* 0x000000696836723e */ /* 0x040fe200000010ff */
[----:B------:R-:W-:-:S03]  /*6110*/  FADD.FTZ R104, R104, R106 ;  /* 0x0000006a68687221 */ /* 0x000fc60000010000 */
[C---:B------:R-:W-:Y:S01]  /*6120*/  HMMA.16816.F32.BF16 R4, R48.reuse, R58, R4 ;  /* 0x0000003a3004723c */ /* 0x040fe20000041804 */
[----:B------:R-:W5:Y:S02]  /*6130*/  LDSM.16.MT88.4 R56, [R229+0xb800] ;  /* 0x00b80000e538783b */ /* 0x000f640000004200 */
[----:B------:R-:W2:Y:S01]  /*6140*/  MUFU.EX2 R142, R142 ;  /* 0x0000008e008e7308 */ /* 0x000ea20000000800 */
[----:B-1----:R-:W-:Y:S02]  /*6150*/  FADD.FTZ R133, R140, R133 ;  /* 0x000000858c857221 */ /* 0x002fe40000010000 */
[C---:B------:R-:W-:Y:S05]  /*6160*/  HMMA.16816.F32.BF16 R16, R48.reuse, R36, R16 ;  /* 0x000000243010723c */ /* 0x040fea0000041810 */
[----:B------:R-:W1:Y:S01]  /*6170*/  MUFU.EX2 R145, R145 ;  /* 0x0000009100917308 */ /* 0x000e620000000800 */
[----:B------:R-:W-:Y:S01]  /*6180*/  HMMA.16816.F32.BF16 R12, R48, R38, R12 ;  /* 0x00000026300c723c */ /* 0x000fe2000004180c */
[----:B------:R-:W5:Y:S01]  /*6190*/  LDSM.16.MT88.4 R36, [R230+0xb800] ;  /* 0x00b80000e624783b */ /* 0x000f620000004200 */
[C---:B---3--:R-:W-:Y:S01]  /*61a0*/  F2FP.BF16.F32.PACK_AB R53, R141.reuse, R140 ;  /* 0x0000008c8d35723e */ /* 0x048fe200000010ff */
[----:B------:R-:W-:-:S04]  /*61b0*/  FADD.FTZ R141, R141, R133 ;  /* 0x000000858d8d7221 */ /* 0x000fc80000010000 */
[----:B------:R-:W3:Y:S01]  /*61c0*/  MUFU.EX2 R103, R103 ;  /* 0x0000006700677308 */ /* 0x000ee20000000800 */
[----:B--2---:R-:W-:-:S07]  /*61d0*/  FADD.FTZ R141, R142, R141 ;  /* 0x0000008d8e8d7221 */ /* 0x004fce0000010000 */
[----:B------:R-:W2:Y:S01]  /*61e0*/  MUFU.EX2 R125, R125 ;  /* 0x0000007d007d7308 */ /* 0x000ea20000000800 */
[C---:B-1----:R-:W-:Y:S01]  /*61f0*/  F2FP.BF16.F32.PACK_AB R55, R145.reuse, R142 ;  /* 0x0000008e9137723e */ /* 0x042fe200000010ff */
[----:B------:R-:W-:-:S06]  /*6200*/  FADD.FTZ R141, R145, R141 ;  /* 0x0000008d918d7221 */ /* 0x000fcc0000010000 */
[----:B------:R-:W-:Y:S01]  /*6210*/  HMMA.16816.F32.BF16 R32, R52, R44, R32 ;  /* 0x0000002c3420723c */ /* 0x000fe20000041820 */
[----:B------:R-:W1:Y:S01]  /*6220*/  MUFU.EX2 R132, R132 ;  /* 0x0000008400847308 */ /* 0x000e620000000800 */
[----:B---3--:R-:W-:-:S04]  /*6230*/  FADD.FTZ R104, R103, R104 ;  /* 0x0000006867687221 */ /* 0x008fc80000010000 */
[C---:B------:R-:W-:Y:S01]  /*6240*/  HMMA.16816.F32.BF16 R28, R52.reuse, R46, R28 ;  /* 0x0000002e341c723c */ /* 0x040fe2000004181c */
[----:B------:R-:W3:Y:S02]  /*6250*/  LDSM.16.MT88.4 R44, [R232+0xc000] ;  /* 0x00c00000e82c783b */ /* 0x000ee40000004200 */
[----:B------:R-:W5:Y:S01]  /*6260*/  MUFU.EX2 R131, R131 ;  /* 0x0000008300837308 */ /* 0x000f620000000800 */
[C---:B--2---:R-:W-:Y:S01]  /*6270*/  F2FP.BF16.F32.PACK_AB R48, R125.reuse, R103 ;  /* 0x000000677d30723e */ /* 0x044fe200000010ff */
[----:B------:R-:W-:Y:S01]  /*6280*/  FADD.FTZ R125, R125, R104 ;  /* 0x000000687d7d7221 */ /* 0x000fe20000010000 */
[C---:B----4-:R-:W-:Y:S05]  /*6290*/  HMMA.16816.F32.BF16 R24, R52.reuse, R40, R24 ;  /* 0x000000283418723c */ /* 0x050fea0000041818 */
[----:B------:R-:W-:Y:S01]  /*62a0*/  MUFU.EX2 R152, R152 ;  /* 0x0000009800987308 */ /* 0x000fe20000000800 */
[----:B------:R-:W-:Y:S01]  /*62b0*/  HMMA.16816.F32.BF16 R20, R52, R42, R20 ;  /* 0x0000002a3414723c */ /* 0x000fe20000041814 */
[----:B------:R-:W2:Y:S01]  /*62c0*/  LDSM.16.MT88.4 R40, [R231+0xc000] ;  /* 0x00c00000e728783b */ /* 0x000ea20000004200 */
[----:B-1----:R-:W-:-:S04]  /*62d0*/  FADD.FTZ R125, R132, R125 ;  /* 0x0000007d847d7221 */ /* 0x002fc80000010000 */
[----:B-----5:R-:W-:Y:S01]  /*62e0*/  HMMA.16816.F32.BF16 R8, R52, R56, R8 ;  /* 0x000000383408723c */ /* 0x020fe20000041808 */
[----:B------:R-:W1:Y:S01]  /*62f0*/  MUFU.EX2 R153, R153 ;  /* 0x0000009900997308 */ /* 0x000e620000000800 */
[C---:B------:R-:W-:Y:S01]  /*6300*/  F2FP.BF16.F32.PACK_AB R50, R131.reuse, R132 ;  /* 0x000000848332723e */ /* 0x040fe200000010ff */
        /* <DEDUP_REMOVED lines=8> */
[----:B-1----:R-:W-:Y:S01]  /*6390*/  F2FP.BF16.F32.PACK_AB R49, R153, R152 ;  /* 0x000000989931723e */ /* 0x002fe200000010ff */
[----:B------:R-:W-:-:S04]  /*63a0*/  FADD.FTZ R152, R152, R141 ;  /* 0x0000008d98987221 */ /* 0x000fc80000010000 */
[----:B------:R-:W1:Y:S01]  /*63b0*/  MUFU.EX2 R130, R130 ;  /* 0x0000008200827308 */ /* 0x000e620000000800 */
[----:B------:R-:W-:-:S07]  /*63c0*/  FADD.FTZ R152, R153, R152 ;  /* 0x0000009899987221 */ /* 0x000fce0000010000 */
[----:B------:R-:W2:Y:S01]  /*63d0*/  MUFU.EX2 R129, R129 ;  /* 0x0000008100817308 */ /* 0x000ea20000000800 */
[----:B-----5:R-:W-:Y:S01]  /*63e0*/  F2FP.BF16.F32.PACK_AB R51, R157, R156 ;  /* 0x0000009c9d33723e */ /* 0x020fe200000010ff */
[----:B------:R-:W-:-:S04]  /*63f0*/  FADD.FTZ R156, R156, R152 ;  /* 0x000000989c9c7221 */ /* 0x000fc80000010000 */
[----:B------:R-:W-:Y:S02]  /*6400*/  FADD.FTZ R156, R157, R156 ;  /* 0x0000009c9d9c7221 */ /* 0x000fe40000010000 */
[----:B---3--:R-:W-:Y:S01]  /*6410*/  HMMA.16816.F32.BF16 R32, R48, R44, R32 ;  /* 0x0000002c3020723c */ /* 0x008fe20000041820 */
[----:B------:R-:W3:Y:S01]  /*6420*/  MUFU.EX2 R137, R137 ;  /* 0x0000008900897308 */ /* 0x000ee20000000800 */
[----:B-1----:R-:W-:-:S04]  /*6430*/  FADD.FTZ R131, R130, R131 ;  /* 0x0000008382837221 */ /* 0x002fc80000010000 */
[C---:B------:R-:W-:Y:S01]  /*6440*/  HMMA.16816.F32.BF16 R28, R48.reuse, R46, R28 ;  /* 0x0000002e301c723c */ /* 0x040fe2000004181c */
[----:B------:R-:W1:Y:S02]  /*6450*/  LDSM.16.MT88.4 R44, [R232+0xc800] ;  /* 0x00c80000e82c783b */ /* 0x000e640000004200 */
[----:B------:R-:W5:Y:S01]  /*6460*/  MUFU.EX2 R138, R138 ;  /* 0x0000008a008a7308 */ /* 0x000f620000000800 */
[C---:B--2---:R-:W-:Y:S01]  /*6470*/  F2FP.BF16.F32.PACK_AB R52, R129.reuse, R130 ;  /* 0x000000828134723e */ /* 0x044fe200000010ff */
[----:B------:R-:W-:Y:S01]  /*6480*/  FADD.FTZ R129, R129, R131 ;  /* 0x0000008381817221 */ /* 0x000fe20000010000 */
[C---:B------:R-:W-:Y:S05]  /*6490*/  HMMA.16816.F32.BF16 R24, R48.reuse, R40, R24 ;  /* 0x000000283018723c */ /* 0x040fea0000041818 */
[----:B------:R-:W-:Y:S01]  /*64a0*/  MUFU.EX2 R162, R162 ;  /* 0x000000a200a27308 */ /* 0x000fe20000000800 */
[----:B------:R-:W-:Y:S01]  /*64b0*/  HMMA.16816.F32.BF16 R20, R48, R42, R20 ;  /* 0x0000002a3014723c */ /* 0x000fe20000041814 */
[----:B------:R-:W2:Y:S01]  /*64c0*/  LDSM.16.MT88.4 R40, [R231+0xc800] ;  /* 0x00c80000e728783b */ /* 0x000ea20000004200 */
[----:B---3--:R-:W-:-:S04]  /*64d0*/  FADD.FTZ R129, R137, R129 ;  /* 0x0000008189817221 */ /* 0x008fc80000010000 */
[----:B----4-:R-:W-:Y:S01]  /*64e0*/  HMMA.16816.F32.BF16 R8, R48, R56, R8 ;  /* 0x000000383008723c */ /* 0x010fe20000041808 */
[----:B------:R-:W3:Y:S01]  /*64f0*/  MUFU.EX2 R163, R163 ;  /* 0x000000a300a37308 */ /* 0x000ee20000000800 */
[C---:B-----5:R-:W-:Y:S01]  /*6500*/  F2FP.BF16.F32.PACK_AB R54, R138.reuse, R137 ;  /* 0x000000898a36723e */ /* 0x060fe200000010ff */
[----:B------:R-:W-:-:S03]  /*6510*/  FADD.FTZ R129, R138, R129 ;  /* 0x000000818a817221 */ /* 0x000fc60000010000 */
[C---:B------:R-:W-:Y:S01]  /*6520*/  HMMA.16816.F32.BF16 R4, R48.reuse, R58, R4 ;  /* 0x0000003a3004723c */ /* 0x040fe20000041804 */
[----:B------:R-:W4:Y:S02]  /*6530*/  LDSM.16.MT88.4 R56, [R229+0xc800] ;  /* 0x00c80000e538783b */ /* 0x000f240000004200 */
[----:B------:R-:W5:Y:S03]  /*6540*/  MUFU.EX2 R168, R168 ;  /* 0x000000a800a87308 */ /* 0x000f660000000800 */
[C---:B------:R-:W-:Y:S05]  /*6550*/  HMMA.16816.F32.BF16 R16, R48.reuse, R36, R16 ;  /* 0x000000243010723c */ /* 0x040fea0000041810 */
[----:B------:R-:W1:Y:S01]  /*6560*/  MUFU.EX2 R171, R171 ;  /* 0x000000ab00ab7308 */ /* 0x000e620000000800 */
[----:B------:R-:W-:Y:S01]  /*6570*/  HMMA.16816.F32.BF16 R12, R48, R38, R12 ;  /* 0x00000026300c723c */ /* 0x000fe2000004180c */
[----:B------:R-:W4:Y:S01]  /*6580*/  LDSM.16.MT88.4 R36, [R230+0xc800] ;  /* 0x00c80000e624783b */ /* 0x000f220000004200 */
[----:B---3--:R-:W-:Y:S01]  /*6590*/  F2FP.BF16.F32.PACK_AB R53, R163, R162 ;  /* 0x000000a2a335723e */ /* 0x008fe200000010ff */
[----:B------:R-:W-:-:S04]  /*65a0*/  FADD.FTZ R162, R162, R156 ;  /* 0x0000009ca2a27221 */ /* 0x000fc80000010000 */
[----:B------:R-:W-:Y:S01]  /*65b0*/  MUFU.EX2 R139, R139 ;  /* 0x0000008b008b7308 */ /* 0x000fe20000000800 */
[----:B------:R-:W-:-:S04]  /*65c0*/  FADD.FTZ R163, R163, R162 ;  /* 0x000000a2a3a37221 */ /* 0x000fc80000010000 */
[----:B-----5:R-:W-:-:S03]  /*65d0*/  FADD.FTZ R163, R168, R163 ;  /* 0x000000a3a8a37221 */ /* 0x020fc60000010000 */
[----:B------:R-:W3:Y:S01]  /*65e0*/  MUFU.EX2 R146, R146 ;  /* 0x0000009200927308 */ /* 0x000ee20000000800 */
[C---:B-1----:R-:W-:Y:S01]  /*65f0*/  F2FP.BF16.F32.PACK_AB R55, R171.reuse, R168 ;  /* 0x000000a8ab37723e */ /* 0x042fe200000010ff */
[----:B------:R-:W-:-:S06]  /*6600*/  FADD.FTZ R171, R171, R163 ;  /* 0x000000a3abab7221 */ /* 0x000fcc0000010000 */
[C---:B------:R-:W-:Y:S01]  /*6610*/  HMMA.16816.F32.BF16 R32, R52.reuse, R44, R32 ;  /* 0x0000002c3420723c */ /* 0x040fe20000041820 */
[----:B------:R-:W-:Y:S05]  /*6620*/  MUFU.EX2 R150, R150 ;  /* 0x0000009600967308 */ /* 0x000fea0000000800 */
[C---:B------:R-:W-:Y:S01]  /*6630*/  HMMA.16816.F32.BF16 R28, R52.reuse, R46, R28 ;  /* 0x0000002e341c723c */ /* 0x040fe2000004181c */
[----:B------:R-:W1:Y:S02]  /*6640*/  LDSM.16.MT88.4 R44, [R232+0xd000] ;  /* 0x00d00000e82c783b */ /* 0x000e640000004200 */
[----:B------:R-:W5:Y:S01]  /*6650*/  MUFU.EX2 R151, R151 ;  /* 0x0000009700977308 */ /* 0x000f620000000800 */
[C---:B---3--:R-:W-:Y:S01]  /*6660*/  F2FP.BF16.F32.PACK_AB R48, R146.reuse, R139 ;  /* 0x0000008b9230723e */ /* 0x048fe200000010ff */
[----:B------:R-:W-:Y:S01]  /*6670*/  FADD.FTZ R139, R139, R129 ;  /* 0x000000818b8b7221 */ /* 0x000fe20000010000 */
[----:B--2---:R-:W-:Y:S03]  /*6680*/  HMMA.16816.F32.BF16 R24, R52, R40, R24 ;  /* 0x000000283418723c */ /* 0x004fe60000041818 */
[----:B------:R-:W-:-:S02]  /*6690*/  FADD.FTZ R139, R146, R139 ;  /* 0x0000008b928b7221 */ /* 0x000fc40000010000 */
[----:B------:R-:W2:Y:S01]  /*66a0*/  MUFU.EX2 R177, R177 ;  /* 0x000000b100b17308 */ /* 0x000ea20000000800 */
[C---:B------:R-:W-:Y:S01]  /*66b0*/  HMMA.16816.F32.BF16 R20, R52.reuse, R42, R20 ;  /* 0x0000002a3414723c */ /* 0x040fe20000041814 */
[----:B------:R-:W3:Y:S05]  /*66c0*/  LDSM.16.MT88.4 R40, [R231+0xd000] ;  /* 0x00d00000e728783b */ /* 0x000eea0000004200 */
[----:B----4-:R-:W-:Y:S01]  /*66d0*/  HMMA.16816.F32.BF16 R8, R52, R56, R8 ;  /* 0x000000383408723c */ /* 0x010fe20000041808 */
[----:B------:R-:W4:Y:S01]  /*66e0*/  MUFU.EX2 R179, R179 ;  /* 0x000000b300b37308 */ /* 0x000f220000000800 */
[----:B-----5:R-:W-:Y:S01]  /*66f0*/  F2FP.BF16.F32.PACK_AB R50, R151, R150 ;  /* 0x000000969732723e */ /* 0x020fe200000010ff */
[----:B------:R-:W-:-:S03]  /*6700*/  FADD.FTZ R150, R150, R139 ;  /* 0x0000008b96967221 */ /* 0x000fc60000010000 */
[C---:B------:R-:W-:Y:S01]  /*6710*/  HMMA.16816.F32.BF16 R4, R52.reuse, R58, R4 ;  /* 0x0000003a3404723c */ /* 0x040fe20000041804 */
[----:B------:R-:W5:Y:S01]  /*6720*/  LDSM.16.MT88.4 R56, [R229+0xd000] ;  /* 0x00d00000e538783b */ /* 0x000f620000004200 */
[----:B------:R-:W-:Y:S01]  /*6730*/  FADD.FTZ R150, R151, R150 ;  /* 0x0000009697967221 */ /* 0x000fe20000010000 */
[----:B------:R-:W1:Y:S01]  /*6740*/  MUFU.EX2 R180, R180 ;  /* 0x000000b400b47308 */ /* 0x000e620000000800 */
[----:B--2---:R-:W-:Y:S02]  /*6750*/  FADD.FTZ R171, R177, R171 ;  /* 0x000000abb1ab7221 */ /* 0x004fe40000010000 */
[C---:B------:R-:W-:Y:S05]  /*6760*/  HMMA.16816.F32.BF16 R16, R52.reuse, R36, R16 ;  /* 0x000000243410723c */ /* 0x040fea0000041810 */
[----:B------:R-:W2:Y:S01]  /*6770*/  MUFU.EX2 R184, R184 ;  /* 0x000000b800b87308 */ /* 0x000ea20000000800 */
[----:B------:R-:W-:Y:S01]  /*6780*/  HMMA.16816.F32.BF16 R12, R52, R38, R12 ;  /* 0x00000026340c723c */ /* 0x000fe2000004180c */
[----:B------:R-:W5:Y:S01]  /*6790*/  LDSM.16.MT88.4 R36, [R230+0xd000] ;  /* 0x00d00000e624783b */ /* 0x000f620000004200 */
[C---:B----4-:R-:W-:Y:S01]  /*67a0*/  F2FP.BF16.F32.PACK_AB R49, R179.reuse, R177 ;  /* 0x000000b1b331723e */ /* 0x050fe200000010ff */
[----:B------:R-:W-:-:S04]  /*67b0*/  FADD.FTZ R179, R179, R171 ;  /* 0x000000abb3b37221 */ /* 0x000fc80000010000 */
[----:B------:R-:W4:Y:S01]  /*67c0*/  MUFU.EX2 R158, R158 ;  /* 0x0000009e009e7308 */ /* 0x000f220000000800 */
[----:B-1----:R-:W-:-:S07]  /*67d0*/  FADD.FTZ R179, R180, R179 ;  /* 0x000000b3b4b37221 */ /* 0x002fce0000010000 */
[----:B------:R-:W1:Y:S01]  /*67e0*/  MUFU.EX2 R159, R159 ;  /* 0x0000009f009f7308 */ /* 0x000e620000000800 */
[C---:B--2---:R-:W-:Y:S01]  /*67f0*/  F2FP.BF16.F32.PACK_AB R51, R184.reuse, R180 ;  /* 0x000000b4b833723e */ /* 0x044fe200000010ff */
[----:B------:R-:W-:-:S06]  /*6800*/  FADD.FTZ R184, R184, R179 ;  /* 0x000000b3b8b87221 */ /* 0x000fcc0000010000 */
[----:B------:R-:W-:Y:S01]  /*6810*/  HMMA.16816.F32.BF16 R32, R48, R44, R32 ;  /* 0x0000002c3020723c */ /* 0x000fe20000041820 */
[----:B------:R-:W-:Y:S01]  /*6820*/  MUFU.EX2 R161, R161 ;  /* 0x000000a100a17308 */ /* 0x000fe20000000800 */
[----:B----4-:R-:W-:-:S04]  /*6830*/  FADD.FTZ R150, R158, R150 ;  /* 0x000000969e967221 */ /* 0x010fc80000010000 */
[C---:B------:R-:W-:Y:S01]  /*6840*/  HMMA.16816.F32.BF16 R28, R48.reuse, R46, R28 ;  /* 0x0000002e301c723c */ /* 0x040fe2000004181c */
[----:B------:R-:W2:Y:S02]  /*6850*/  LDSM.16.MT88.4 R44, [R232+0xd800] ;  /* 0x00d80000e82c783b */ /* 0x000ea40000004200 */
[----:B------:R-:W4:Y:S01]  /*6860*/  MUFU.EX2 R174, R174 ;  /* 0x000000ae00ae7308 */ /* 0x000f220000000800 */
[C---:B-1----:R-:W-:Y:S01]  /*6870*/  F2FP.BF16.F32.PACK_AB R52, R159.reuse, R158 ;  /* 0x0000009e9f34723e */ /* 0x042fe200000010ff */
[----:B------:R-:W-:Y:S01]  /*6880*/  FADD.FTZ R150, R159, R150 ;  /* 0x000000969f967221 */ /* 0x000fe20000010000 */
[C---:B---3--:R-:W-:Y:S01]  /*6890*/  HMMA.16816.F32.BF16 R24, R48.reuse, R40, R24 ;  /* 0x000000283018723c */ /* 0x048fe20000041818 */
[----:B------:R-:W-:Y:S04]  /*68a0*/  LDSM.16.MT88.4 R156, [R232+0x11800] ;  /* 0x01180000e89c783b */ /* 0x000fe80000004200 */
[----:B------:R-:W1:Y:S01]  /*68b0*/  MUFU.EX2 R189, R189 ;  /* 0x000000bd00bd7308 */ /* 0x000e620000000800 */
[C---:B------:R-:W-:Y:S01]  /*68c0*/  HMMA.16816.F32.BF16 R20, R48.reuse, R42, R20 ;  /* 0x0000002a3014723c */ /* 0x040fe20000041814 */
[----:B------:R-:W3:Y:S05]  /*68d0*/  LDSM.16.MT88.4 R40, [R231+0xd800] ;  /* 0x00d80000e728783b */ /* 0x000eea0000004200 */
[----:B-----5:R-:W-:Y:S01]  /*68e0*/  HMMA.16816.F32.BF16 R8, R48, R56, R8 ;  /* 0x000000383008723c */ /* 0x020fe20000041808 */
[----:B------:R-:W5:Y:S01]  /*68f0*/  MUFU.EX2 R192, R192 ;  /* 0x000000c000c07308 */ /* 0x000f620000000800 */
[----:B----4-:R-:W-:Y:S01]  /*6900*/  F2FP.BF16.F32.PACK_AB R54, R174, R161 ;  /* 0x000000a1ae36723e */ /* 0x010fe200000010ff */
[----:B------:R-:W-:-:S03]  /*6910*/  FADD.FTZ R161, R161, R150 ;  /* 0x00000096a1a17221 */ /* 0x000fc60000010000 */
[C---:B------:R-:W-:Y:S01]  /*6920*/  HMMA.16816.F32.BF16 R4, R48.reuse, R58, R4 ;  /* 0x0000003a3004723c */ /* 0x040fe20000041804 */
[----:B------:R-:W4:Y:S01]  /*6930*/  LDSM.16.MT88.4 R56, [R229+0xd800] ;  /* 0x00d80000e538783b */ /* 0x000f220000004200 */
[----:B------:R-:W-:Y:S01]  /*6940*/  FADD.FTZ R161, R174, R161 ;  /* 0x000000a1aea17221 */ /* 0x000fe20000010000 */
[----:B------:R-:W-:Y:S01]  /*6950*/  MUFU.EX2 R183, R183 ;  /* 0x000000b700b77308 */ /* 0x000fe20000000800 */
[----:B-1----:R-:W-:Y:S02]  /*6960*/  FADD.FTZ R184, R189, R184 ;  /* 0x000000b8bdb87221 */ /* 0x002fe40000010000 */
[C---:B------:R-:W-:Y:S05]  /*6970*/  HMMA.16816.F32.BF16 R16, R48.reuse, R36, R16 ;  /* 0x000000243010723c */ /* 0x040fea0000041810 */
[----:B------:R-:W1:Y:S01]  /*6980*/  MUFU.EX2 R181, R181 ;  /* 0x000000b500b57308 */ /* 0x000e620000000800 */
[----:B------:R-:W-:Y:S01]  /*6990*/  HMMA.16816.F32.BF16 R12, R48, R38, R12 ;  /* 0x00000026300c723c */ /* 0x000fe2000004180c */
[----:B------:R-:W4:Y:S01]  /*69a0*/  LDSM.16.MT88.4 R36, [R230+0xd800] ;  /* 0x00d80000e624783b */ /* 0x000f220000004200 */
[C---:B-----5:R-:W-:Y:S01]  /*69b0*/  F2FP.BF16.F32.PACK_AB R53, R192.reuse, R189 ;  /* 0x000000bdc035723e */ /* 0x060fe200000010ff */
[----:B------:R-:W-:-:S02]  /*69c0*/  FADD.FTZ R192, R192, R184 ;  /* 0x000000b8c0c07221 */ /* 0x000fc40000010000 */
[----:B------:R-:W5:Y:S02]  /*69d0*/  LDSM.16.MT88.4 R48, [R232+0xe000] ;  /* 0x00e00000e830783b */ /* 0x000f640000004200 */
[----:B------:R-:W3:Y:S08]  /*69e0*/  MUFU.EX2 R175, R175 ;  /* 0x000000af00af7308 */ /* 0x000ef00000000800 */
[----:B------:R-:W5:Y:S01]  /*69f0*/  MUFU.EX2 R176, R176 ;  /* 0x000000b000b07308 */ /* 0x000f620000000800 */
[----:B-1----:R-:W-:Y:S01]  /*6a00*/  F2FP.BF16.F32.PACK_AB R55, R181, R183 ;  /* 0x000000b7b537723e */ /* 0x002fe200000010ff */
[----:B------:R-:W-:-:S04]  /*6a10*/  FADD.FTZ R183, R183, R192 ;  /* 0x000000c0b7b77221 */ /* 0x000fc80000010000 */
[----:B------:R-:W-:Y:S02]  /*6a20*/  FADD.FTZ R183, R181, R183 ;  /* 0x000000b7b5b77221 */ /* 0x000fe40000010000 */
[----:B--2---:R-:W-:Y:S01]  /*6a30*/  HMMA.16816.F32.BF16 R32, R52, R44, R32 ;  /* 0x0000002c3420723c */ /* 0x004fe20000041820 */
[----:B------:R-:W-:Y:S01]  /*6a40*/  MUFU.EX2 R185, R185 ;  /* 0x000000b900b97308 */ /* 0x000fe20000000800 */
[----:B---3--:R-:W-:-:S04]  /*6a50*/  FADD.FTZ R161, R175, R161 ;  /* 0x000000a1afa17221 */ /* 0x008fc80000010000 */
[C---:B------:R-:W-:Y:S01]  /*6a60*/  HMMA.16816.F32.BF16 R28, R52.reuse, R46, R28 ;  /* 0x0000002e341c723c */ /* 0x040fe2000004181c */
[----:B------:R-:W1:Y:S02]  /*6a70*/  LDSM.16.MT88.4 R44, [R231+0xe000] ;  /* 0x00e00000e72c783b */ /* 0x000e640000004200 */
[----:B------:R-:W-:Y:S03]  /*6a80*/  MUFU.EX2 R186, R186 ;  /* 0x000000ba00ba7308 */ /* 0x000fe60000000800 */
[C---:B------:R-:W-:Y:S05]  /*6a90*/  HMMA.16816.F32.BF16 R24, R52.reuse, R40, R24 ;  /* 0x000000283418723c */ /* 0x040fea0000041818 */
[----:B------:R-:W-:Y:S01]  /*6aa0*/  MUFU.EX2 R173, R173 ;  /* 0x000000ad00ad7308 */ /* 0x000fe20000000800 */
[C---:B------:R-:W-:Y:S01]  /*6ab0*/  HMMA.16816.F32.BF16 R20, R52.reuse, R42, R20 ;  /* 0x0000002a3414723c */ /* 0x040fe20000041814 */
[----:B------:R-:W2:Y:S05]  /*6ac0*/  LDSM.16.MT88.4 R40, [R230+0xe000] ;  /* 0x00e00000e628783b */ /* 0x000eaa0000004200 */
[C---:B----4-:R-:W-:Y:S01]  /*6ad0*/  HMMA.16816.F32.BF16 R8, R52.reuse, R56, R8 ;  /* 0x000000383408723c */ /* 0x050fe20000041808 */
[----:B------:R-:W3:Y:S05]  /*6ae0*/  MUFU.EX2 R172, R172 ;  /* 0x000000ac00ac7308 */ /* 0x000eea0000000800 */
[C---:B------:R-:W-:Y:S01]  /*6af0*/  HMMA.16816.F32.BF16 R4, R52.reuse, R58, R4 ;  /* 0x0000003a3404723c */ /* 0x040fe20000041804 */
[----:B------:R-:W4:Y:S02]  /*6b00*/  LDSM.16.MT88.4 R56, [R229+0xe000] ;  /* 0x00e00000e538783b */ /* 0x000f240000004200 */
[----:B------:R-:W-:Y:S03]  /*6b10*/  MUFU.EX2 R169, R169 ;  /* 0x000000a900a97308 */ /* 0x000fe60000000800 */
[C---:B------:R-:W-:Y:S05]  /*6b20*/  HMMA.16816.F32.BF16 R16, R52.reuse, R36, R16 ;  /* 0x000000243410723c */ /* 0x040fea0000041810 */
[----:B------:R-:W1:Y:S01]  /*6b30*/  MUFU.EX2 R164, R164 ;  /* 0x000000a400a47308 */ /* 0x000e620000000800 */
[----:B------:R-:W-:Y:S01]  /*6b40*/  HMMA.16816.F32.BF16 R12, R52, R38, R12 ;  /* 0x00000026340c723c */ /* 0x000fe2000004180c */
[C---:B-----5:R-:W-:Y:S01]  /*6b50*/  F2FP.BF16.F32.PACK_AB R36, R176.reuse, R175 ;  /* 0x000000afb024723e */ /* 0x060fe200000010ff */
[----:B------:R-:W-:Y:S01]  /*6b60*/  FADD.FTZ R176, R176, R161 ;  /* 0x000000a1b0b07221 */ /* 0x000fe20000010000 */
[----:B---3--:R-:W-:Y:S01]  /*6b70*/  F2FP.BF16.F32.PACK_AB R37, R172, R173 ;  /* 0x000000adac25723e */ /* 0x008fe200000010ff */
[----:B------:R-:W-:-:S02]  /*6b80*/  FADD.FTZ R173, R173, R183 ;  /* 0x000000b7adad7221 */ /* 0x000fc40000010000 */
[----:B------:R-:W-:Y:S01]  /*6b90*/  FADD.FTZ R176, R185, R176 ;  /* 0x000000b0b9b07221 */ /* 0x000fe20000010000 */
[----:B------:R-:W-:Y:S01]  /*6ba0*/  F2FP.BF16.F32.PACK_AB R38, R186, R185 ;  /* 0x000000b9ba26723e */ /* 0x000fe200000010ff */
[----:B------:R-:W3:Y:S01]  /*6bb0*/  MUFU.EX2 R187, R187 ;  /* 0x000000bb00bb7308 */ /* 0x000ee20000000800 */
[----:B------:R-:W-:Y:S01]  /*6bc0*/  FADD.FTZ R173, R172, R173 ;  /* 0x000000adacad7221 */ /* 0x000fe20000010000 */
[----:B------:R-:W-:Y:S01]  /*6bd0*/  FADD.FTZ R186, R186, R176 ;  /* 0x000000b0baba7221 */ /* 0x000fe20000010000 */
[----:B-1----:R-:W-:-:S05]  /*6be0*/  F2FP.BF16.F32.PACK_AB R39, R164, R169 ;  /* 0x000000a9a427723e */ /* 0x002fca00000010ff */
[----:B------:R-:W1:Y:S01]  /*6bf0*/  MUFU.EX2 R193, R193 ;  /* 0x000000c100c17308 */ /* 0x000e620000000800 */
[----:B------:R-:W-:-:S04]  /*6c00*/  FADD.FTZ R169, R169, R173 ;  /* 0x000000ada9a97221 */ /* 0x000fc80000010000 */
[----:B------:R-:W-:Y:S01]  /*6c10*/  FADD.FTZ R169, R164, R169 ;  /* 0x000000a9a4a97221 */ /* 0x000fe20000010000 */
[----:B------:R-:W-:Y:S02]  /*6c20*/  HMMA.16816.F32.BF16 R32, R36, R48, R32 ;  /* 0x000000302420723c */ /* 0x000fe40000041820 */
[----:B------:R-:W5:Y:S01]  /*6c30*/  MUFU.EX2 R182, R182 ;  /* 0x000000b600b67308 */ /* 0x000f620000000800 */
[----:B---3--:R-:W-:-:S03]  /*6c40*/  FADD.FTZ R186, R187, R186 ;  /* 0x000000babbba7221 */ /* 0x008fc60000010000 */
[C---:B------:R-:W-:Y:S01]  /*6c50*/  HMMA.16816.F32.BF16 R28, R36.reuse, R50, R28 ;  /* 0x00000032241c723c */ /* 0x040fe2000004181c */
[----:B------:R-:W3:Y:S03]  /*6c60*/  LDSM.16.MT88.4 R48, [R232+0xe800] ;  /* 0x00e80000e830783b */ /* 0x000ee60000004200 */
[----:B------:R-:W4:Y:S01]  /*6c70*/  MUFU.EX2 R178, R178 ;  /* 0x000000b200b27308 */ /* 0x000f220000000800 */
[C---:B-1----:R-:W-:Y:S01]  /*6c80*/  F2FP.BF16.F32.PACK_AB R52, R193.reuse, R187 ;  /* 0x000000bbc134723e */ /* 0x042fe200000010ff */
[----:B------:R-:W-:Y:S01]  /*6c90*/  HMMA.16816.F32.BF16 R24, R36, R44, R24 ;  /* 0x0000002c2418723c */ /* 0x000fe20000041818 */
[----:B------:R-:W-:-:S05]  /*6ca0*/  FADD.FTZ R193, R193, R186 ;  /* 0x000000bac1c17221 */ /* 0x000fca0000010000 */
[----:B------:R-:W-:Y:S01]  /*6cb0*/  HMMA.16816.F32.BF16 R20, R36, R46, R20 ;  /* 0x0000002e2414723c */ /* 0x000fe20000041814 */
[----:B------:R-:W1:Y:S01]  /*6cc0*/  LDSM.16.MT88.4 R44, [R231+0xe800] ;  /* 0x00e80000e72c783b */ /* 0x000e620000004200 */
[----:B------:R-:W-:Y:S01]  /*6cd0*/  MUFU.EX2 R155, R155 ;  /* 0x0000009b009b7308 */ /* 0x000fe20000000800 */
[----:B-----5:R-:W-:-:S03]  /*6ce0*/  FADD.FTZ R193, R182, R193 ;  /* 0x000000c1b6c17221 */ /* 0x020fc60000010000 */
[----:B--2---:R-:W-:Y:S01]  /*6cf0*/  HMMA.16816.F32.BF16 R16, R36, R40, R16 ;  /* 0x000000282410723c */ /* 0x004fe20000041810 */
[----:B----4-:R-:W-:-:S03]  /*6d00*/  F2FP.BF16.F32.PACK_AB R54, R178, R182 ;  /* 0x000000b6b236723e */ /* 0x010fc600000010ff */
[----:B------:R-:W2:Y:S01]  /*6d10*/  MUFU.EX2 R154, R154 ;  /* 0x0000009a009a7308 */ /* 0x000ea20000000800 */
[----:B------:R-:W-:Y:S01]  /*6d20*/  FADD.FTZ R178, R178, R193 ;  /* 0x000000c1b2b27221 */ /* 0x000fe20000010000 */
[C---:B------:R-:W-:Y:S01]  /*6d30*/  HMMA.16816.F32.BF16 R12, R36.reuse, R42, R12 ;  /* 0x0000002a240c723c */ /* 0x040fe2000004180c */
[----:B------:R-:W4:Y:S05]  /*6d40*/  LDSM.16.MT88.4 R40, [R230+0xe800] ;  /* 0x00e80000e628783b */ /* 0x000f2a0000004200 */
[C---:B------:R-:W-:Y:S01]  /*6d50*/  HMMA.16816.F32.BF16 R8, R36.reuse, R56, R8 ;  /* 0x000000382408723c */ /* 0x040fe20000041808 */
[----:B------:R-:W-:Y:S05]  /*6d60*/  MUFU.EX2 R148, R148 ;  /* 0x0000009400947308 */ /* 0x000fea0000000800 */
[----:B------:R-:W-:Y:S01]  /*6d70*/  HMMA.16816.F32.BF16 R4, R36, R58, R4 ;  /* 0x0000003a2404723c */ /* 0x000fe20000041804 */
[----:B------:R-:W5:Y:S02]  /*6d80*/  LDSM.16.MT88.4 R36, [R229+0xe800] ;  /* 0x00e80000e524783b */ /* 0x000f640000004200 */
[----:B------:R-:W3:Y:S01]  /*6d90*/  MUFU.EX2 R147, R147 ;  /* 0x0000009300937308 */ /* 0x000ee20000000800 */
[----:B--2---:R-:W-:Y:S01]  /*6da0*/  F2FP.BF16.F32.PACK_AB R53, R154, R155 ;  /* 0x0000009b9a35723e */ /* 0x004fe200000010ff */
[----:B------:R-:W-:-:S04]  /*6db0*/  FADD.FTZ R155, R155, R169 ;  /* 0x000000a99b9b7221 */ /* 0x000fc80000010000 */
[----:B------:R-:W-:Y:S02]  /*6dc0*/  FADD.FTZ R155, R154, R155 ;  /* 0x0000009b9a9b7221 */ /* 0x000fe40000010000 */
[----:B------:R-:W2:Y:S08]  /*6dd0*/  MUFU.EX2 R170, R170 ;  /* 0x000000aa00aa7308 */ /* 0x000eb00000000800 */
[----:B------:R-:W1:Y:S01]  /*6de0*/  MUFU.EX2 R165, R165 ;  /* 0x000000a500a57308 */ /* 0x000e620000000800 */
[----:B---3--:R-:W-:Y:S01]  /*6df0*/  F2FP.BF16.F32.PACK_AB R55, R147, R148 ;  /* 0x000000949337723e */ /* 0x008fe200000010ff */
[----:B------:R-:W-:-:S04]  /*6e00*/  FADD.FTZ R148, R148, R155 ;  /* 0x0000009b94947221 */ /* 0x000fc80000010000 */
[----:B------:R-:W-:Y:S02]  /*6e10*/  FADD.FTZ R148, R147, R148 ;  /* 0x0000009493947221 */ /* 0x000fe40000010000 */
[----:B------:R-:W-:Y:S01]  /*6e20*/  HMMA.16816.F32.BF16 R32, R52, R48, R32 ;  /* 0x000000303420723c */ /* 0x000fe20000041820 */
        /* <DEDUP_REMOVED lines=8> */
[----:B------:R-:W1:Y:S01]  /*6eb0*/  MUFU.EX2 R96, R96 ;  /* 0x0000006000607308 */ /* 0x000e620000000800 */
[C---:B------:R-:W-:Y:S01]  /*6ec0*/  HMMA.16816.F32.BF16 R20, R52.reuse, R46, R20 ;  /* 0x0000002e3414723c */ /* 0x040fe20000041814 */
[----:B------:R-:W2:Y:S05]  /*6ed0*/  LDSM.16.MT88.4 R44, [R231+0xf000] ;  /* 0x00f00000e72c783b */ /* 0x000eaa0000004200 */
[----:B----4-:R-:W-:Y:S01]  /*6ee0*/  HMMA.16816.F32.BF16 R16, R52, R40, R16 ;  /* 0x000000283410723c */ /* 0x010fe20000041810 */
[----:B------:R-:W4:Y:S01]  /*6ef0*/  MUFU.EX2 R93, R93 ;  /* 0x0000005d005d7308 */ /* 0x000f220000000800 */
[----:B---3--:R-:W-:Y:S01]  /*6f00*/  F2FP.BF16.F32.PACK_AB R58, R149, R160 ;  /* 0x000000a0953a723e */ /* 0x008fe200000010ff */
[----:B------:R-:W-:-:S03]  /*6f10*/  FADD.FTZ R160, R160, R178 ;  /* 0x000000b2a0a07221 */ /* 0x000fc60000010000 */
[C---:B------:R-:W-:Y:S01]  /*6f20*/  HMMA.16816.F32.BF16 R12, R52.reuse, R42, R12 ;  /* 0x0000002a340c723c */ /* 0x040fe2000004180c */
[----:B------:R-:W3:Y:S01]  /*6f30*/  LDSM.16.MT88.4 R40, [R230+0xf000] ;  /* 0x00f00000e628783b */ /* 0x000ee20000004200 */
[----:B------:R-:W-:Y:S01]  /*6f40*/  FADD.FTZ R160, R149, R160 ;  /* 0x000000a095a07221 */ /* 0x000fe20000010000 */
[----:B------:R-:W4:Y:S01]  /*6f50*/  MUFU.EX2 R92, R92 ;  /* 0x0000005c005c7308 */ /* 0x000f220000000800 */
[----:B-1----:R-:W-:Y:S02]  /*6f60*/  FADD.FTZ R148, R96, R148 ;  /* 0x0000009460947221 */ /* 0x002fe40000010000 */
[C---:B-----5:R-:W-:Y:S05]  /*6f70*/  HMMA.16816.F32.BF16 R8, R52.reuse, R36, R8 ;  /* 0x000000243408723c */ /* 0x060fea0000041808 */
[----:B------:R-:W1:Y:S01]  /*6f80*/  MUFU.EX2 R89, R89 ;  /* 0x0000005900597308 */ /* 0x000e620000000800 */
[----:B------:R-:W-:Y:S01]  /*6f90*/  HMMA.16816.F32.BF16 R4, R52, R38, R4 ;  /* 0x000000263404723c */ /* 0x000fe20000041804 */
[----:B------:R-:W5:Y:S01]  /*6fa0*/  LDSM.16.MT88.4 R36, [R229+0xf000] ;  /* 0x00f00000e524783b */ /* 0x000f620000004200 */
[C---:B----4-:R-:W-:Y:S01]  /*6fb0*/  F2FP.BF16.F32.PACK_AB R57, R93.reuse, R96 ;  /* 0x000000605d39723e */ /* 0x050fe200000010ff */
[----:B------:R-:W-:-:S04]  /*6fc0*/  FADD.FTZ R93, R93, R148 ;  /* 0x000000945d5d7221 */ /* 0x000fc80000010000 */
[----:B------:R-:W-:Y:S01]  /*6fd0*/  MUFU.EX2 R144, R144 ;  /* 0x0000009000907308 */ /* 0x000fe20000000800 */
[----:B------:R-:W-:-:S07]  /*6fe0*/  FADD.FTZ R93, R92, R93 ;  /* 0x0000005d5c5d7221 */ /* 0x000fce0000010000 */
[----:B------:R-:W4:Y:S01]  /*6ff0*/  MUFU.EX2 R143, R143 ;  /* 0x0000008f008f7308 */ /* 0x000f220000000800 */
[C---:B-1----:R-:W-:Y:S01]  /*7000*/  F2FP.BF16.F32.PACK_AB R59, R89.reuse, R92 ;  /* 0x0000005c593b723e */ /* 0x042fe200000010ff */
[----:B------:R-:W-:-:S06]  /*7010*/  FADD.FTZ R93, R89, R93 ;  /* 0x0000005d595d7221 */ /* 0x000fcc0000010000 */
[C---:B--2---:R-:W-:Y:S01]  /*7020*/  HMMA.16816.F32.BF16 R32, R56.reuse, R48, R32 ;  /* 0x000000303820723c */ /* 0x044fe20000041820 */
[----:B------:R-:W-:Y:S05]  /*7030*/  MUFU.EX2 R86, R86 ;  /* 0x0000005600567308 */ /* 0x000fea0000000800 */
[C---:B------:R-:W-:Y:S01]  /*7040*/  HMMA.16816.F32.BF16 R28, R56.reuse, R50, R28 ;  /* 0x00000032381c723c */ /* 0x040fe2000004181c */
[----:B------:R-:W1:Y:S02]  /*7050*/  LDSM.16.MT88.4 R48, [R232+0xf800] ;  /* 0x00f80000e830783b */ /* 0x000e640000004200 */
[----:B------:R-:W2:Y:S01]  /*7060*/  MUFU.EX2 R83, R83 ;  /* 0x0000005300537308 */ /* 0x000ea20000000800 */
[C---:B----4-:R-:W-:Y:S01]  /*7070*/  F2FP.BF16.F32.PACK_AB R52, R143.reuse, R144 ;  /* 0x000000908f34723e */ /* 0x050fe200000010ff */
[----:B------:R-:W-:Y:S01]  /*7080*/  FADD.FTZ R144, R144, R160 ;  /* 0x000000a090907221 */ /* 0x000fe20000010000 */
[----:B------:R-:W-:Y:S03]  /*7090*/  HMMA.16816.F32.BF16 R24, R56, R44, R24 ;  /* 0x0000002c3818723c */ /* 0x000fe60000041818 */
[----:B------:R-:W-:-:S02]  /*70a0*/  FADD.FTZ R144, R143, R144 ;  /* 0x000000908f907221 */ /* 0x000fc40000010000 */
[----:B------:R-:W-:Y:S01]  /*70b0*/  MUFU.EX2 R88, R88 ;  /* 0x0000005800587308 */ /* 0x000fe20000000800 */
[C---:B------:R-:W-:Y:S01]  /*70c0*/  HMMA.16816.F32.BF16 R20, R56.reuse, R46, R20 ;  /* 0x0000002e3814723c */ /* 0x040fe20000041814 */
[----:B------:R-:W4:Y:S05]  /*70d0*/  LDSM.16.MT88.4 R44, [R231+0xf800] ;  /* 0x00f80000e72c783b */ /* 0x000f2a0000004200 */
[----:B---3--:R-:W-:Y:S01]  /*70e0*/  HMMA.16816.F32.BF16 R16, R56, R40, R16 ;  /* 0x000000283810723c */ /* 0x008fe20000041810 */
[----:B------:R-:W3:Y:S01]  /*70f0*/  MUFU.EX2 R85, R85 ;  /* 0x0000005500557308 */ /* 0x000ee20000000800 */
[----:B--2---:R-:W-:Y:S01]  /*7100*/  F2FP.BF16.F32.PACK_AB R54, R83, R86 ;  /* 0x000000565336723e */ /* 0x004fe200000010ff */
[----:B------:R-:W-:-:S03]  /*7110*/  FADD.FTZ R86, R86, R144 ;  /* 0x0000009056567221 */ /* 0x000fc60000010000 */
[C---:B------:R-:W-:Y:S01]  /*7120*/  HMMA.16816.F32.BF16 R12, R56.reuse, R42, R12 ;  /* 0x0000002a380c723c */ /* 0x040fe2000004180c */
[----:B------:R-:W2:Y:S01]  /*7130*/  LDSM.16.MT88.4 R40, [R230+0xf800] ;  /* 0x00f80000e628783b */ /* 0x000ea20000004200 */
[----:B------:R-:W-:Y:S01]  /*7140*/  FADD.FTZ R86, R83, R86 ;  /* 0x0000005653567221 */ /* 0x000fe20000010000 */
[----:B------:R-:W-:Y:S03]  /*7150*/  MUFU.EX2 R84, R84 ;  /* 0x0000005400547308 */ /* 0x000fe60000000800 */
[C---:B-----5:R-:W-:Y:S05]  /*7160*/  HMMA.16816.F32.BF16 R8, R56.reuse, R36, R8 ;  /* 0x000000243808723c */ /* 0x060fea0000041808 */
[----:B------:R-:W5:Y:S01]  /*7170*/  MUFU.EX2 R81, R81 ;  /* 0x0000005100517308 */ /* 0x000f620000000800 */
[----:B------:R-:W-:Y:S01]  /*7180*/  HMMA.16816.F32.BF16 R4, R56, R38, R4 ;  /* 0x000000263804723c */ /* 0x000fe20000041804 */
[----:B------:R-:W2:Y:S01]  /*7190*/  LDSM.16.MT88.4 R36, [R229+0xf800] ;  /* 0x00f80000e524783b */ /* 0x000ea20000004200 */
[----:B---3--:R-:W-:Y:S01]  /*71a0*/  F2FP.BF16.F32.PACK_AB R53, R85, R88 ;  /* 0x000000585535723e */ /* 0x008fe200000010ff */
[----:B------:R-:W-:-:S04]  /*71b0*/  FADD.FTZ R88, R88, R93 ;  /* 0x0000005d58587221 */ /* 0x000fc80000010000 */
[--C-:B------:R-:W-:Y:S01]  /*71c0*/  FFMA.FTZ R57, R74, UR4, -R120.reuse ;  /* 0x000000044a397c23 */ /* 0x100fe20008010878 */
[----:B------:R-:W-:Y:S01]  /*71d0*/  FFMA.FTZ R56, R75, UR4, -R120 ;  /* 0x000000044b387c23 */ /* 0x000fe20008010878 */
[--C-:B------:R-:W-:Y:S01]  /*71e0*/  FFMA.FTZ R58, R80, UR4, -R102.reuse ;  /* 0x00000004503a7c23 */ /* 0x100fe20008010866 */
[--C-:B------:R-:W-:Y:S01]  /*71f0*/  FFMA.FTZ R59, R77, UR4, -R102.reuse ;  /* 0x000000044d3b7c23 */ /* 0x100fe20008010866 */
[----:B------:R-:W-:Y:S01]  /*7200*/  FFMA.FTZ R74, R76, UR4, -R102 ;  /* 0x000000044c4a7c23 */ /* 0x000fe20008010866 */
[----:B------:R-:W-:Y:S01]  /*7210*/  MUFU.EX2 R82, R82 ;  /* 0x0000005200527308 */ /* 0x000fe20000000800 */
[--C-:B------:R-:W-:Y:S01]  /*7220*/  FFMA.FTZ R75, R91, UR4, -R120.reuse ;  /* 0x000000045b4b7c23 */ /* 0x100fe20008010878 */
[--C-:B------:R-:W-:Y:S01]  /*7230*/  FFMA.FTZ R76, R90, UR4, -R120.reuse ;  /* 0x000000045a4c7c23 */ /* 0x100fe20008010878 */
[--C-:B------:R-:W-:Y:S01]  /*7240*/  FFMA.FTZ R77, R87, UR4, -R120.reuse ;  /* 0x00000004574d7c23 */ /* 0x100fe20008010878 */
[----:B-----5:R-:W-:Y:S01]  /*7250*/  F2FP.BF16.F32.PACK_AB R55, R81, R84 ;  /* 0x000000545137723e */ /* 0x020fe200000010ff */
[--C-:B------:R-:W-:Y:S01]  /*7260*/  FFMA.FTZ R80, R101, UR4, -R120.reuse ;  /* 0x0000000465507c23 */ /* 0x100fe20008010878 */
[----:B------:R-:W-:Y:S01]  /*7270*/  FFMA.FTZ R87, R100, UR4, -R120 ;  /* 0x0000000464577c23 */ /* 0x000fe20008010878 */
[----:B------:R-:W-:Y:S01]  /*7280*/  FFMA.FTZ R90, R98, UR4, -R102 ;  /* 0x00000004625a7c23 */ /* 0x000fe20008010866 */
[----:B------:R-:W3:Y:S01]  /*7290*/  MUFU.EX2 R79, R79 ;  /* 0x0000004f004f7308 */ /* 0x000ee20000000800 */
[----:B------:R-:W-:-:S02]  /*72a0*/  FADD.FTZ R88, R85, R88 ;  /* 0x0000005855587221 */ /* 0x000fc40000010000 */
[----:B-1----:R-:W-:Y:S02]  /*72b0*/  HMMA.16816.F32.BF16 R32, R52, R48, R32 ;  /* 0x000000303420723c */ /* 0x002fe40000041820 */
[----:B------:R-:W-:-:S03]  /*72c0*/  FADD.FTZ R84, R84, R88 ;  /* 0x0000005854547221 */ /* 0x000fc60000010000 */
[----:B------:R-:W-:Y:S01]  /*72d0*/  MUFU.EX2 R78, R78 ;  /* 0x0000004e004e7308 */ /* 0x000fe20000000800 */
[----:B------:R-:W-:Y:S01]  /*72e0*/  HMMA.16816.F32.BF16 R28, R52, R50, R28 ;  /* 0x00000032341c723c */ /* 0x000fe2000004181c */
[----:B------:R-:W1:Y:S01]  /*72f0*/  LDSM.16.MT88.4 R48, [R232+0x10000] ;  /* 0x01000000e830783b */ /* 0x000e620000004200 */
[----:B------:R-:W-:-:S04]  /*7300*/  FADD.FTZ R84, R81, R84 ;  /* 0x0000005451547221 */ /* 0x000fc80000010000 */
[C---:B----4-:R-:W-:Y:S01]  /*7310*/  HMMA.16816.F32.BF16 R24, R52.reuse, R44, R24 ;  /* 0x0000002c3418723c */ /* 0x050fe20000041818 */
[----:B------:R-:W-:Y:S05]  /*7320*/  MUFU.EX2 R56, R56 ;  /* 0x0000003800387308 */ /* 0x000fea0000000800 */
[C---:B------:R-:W-:Y:S01]  /*7330*/  HMMA.16816.F32.BF16 R20, R52.reuse, R46, R20 ;  /* 0x0000002e3414723c */ /* 0x040fe20000041814 */
[----:B------:R-:W4:Y:S02]  /*7340*/  LDSM.16.MT88.4 R44, [R231+0x10000] ;  /* 0x01000000e72c783b */ /* 0x000f240000004200 */
[----:B------:R-:W-:Y:S03]  /*7350*/  MUFU.EX2 R58, R58 ;  /* 0x0000003a003a7308 */ /* 0x000fe60000000800 */
[C---:B--2---:R-:W-:Y:S05]  /*7360*/  HMMA.16816.F32.BF16 R16, R52.reuse, R40, R16 ;  /* 0x000000283410723c */ /* 0x044fea0000041810 */
[----:B------:R-:W2:Y:S01]  /*7370*/  MUFU.EX2 R59, R59 ;  /* 0x0000003b003b7308 */ /* 0x000ea20000000800 */
[C---:B------:R-:W-:Y:S01]  /*7380*/  HMMA.16816.F32.BF16 R12, R52.reuse, R42, R12 ;  /* 0x0000002a340c723c */ /* 0x040fe2000004180c */
[----:B------:R-:W5:Y:S05]  /*7390*/  LDSM.16.MT88.4 R40, [R230+0x10000] ;  /* 0x01000000e628783b */ /* 0x000f6a0000004200 */
[C---:B------:R-:W-:Y:S01]  /*73a0*/  HMMA.16816.F32.BF16 R8, R52.reuse, R36, R8 ;  /* 0x000000243408723c */ /* 0x040fe20000041808 */
[----:B------:R-:W-:Y:S05]  /*73b0*/  MUFU.EX2 R74, R74 ;  /* 0x0000004a004a7308 */ /* 0x000fea0000000800 */
[----:B------:R-:W-:Y:S01]  /*73c0*/  HMMA.16816.F32.BF16 R4, R52, R38, R4 ;  /* 0x000000263404723c */ /* 0x000fe20000041804 */
[----:B------:R-:W5:Y:S02]  /*73d0*/  LDSM.16.MT88.4 R36, [R229+0x10000] ;  /* 0x01000000e524783b */ /* 0x000f640000004200 */
[----:B------:R-:W1:Y:S04]  /*73e0*/  MUFU.EX2 R73, R73 ;  /* 0x0000004900497308 */ /* 0x000e680000000800 */
[----:B---3--:R-:W-:Y:S01]  /*73f0*/  F2FP.BF16.F32.PACK_AB R52, R79, R82 ;  /* 0x000000524f34723e */ /* 0x008fe200000010ff */
[----:B------:R-:W-:Y:S01]  /*7400*/  FADD.FTZ R82, R82, R86 ;  /* 0x0000005652527221 */ /* 0x000fe20000010000 */
[----:B--2---:R-:W-:Y:S01]  /*7410*/  F2FP.BF16.F32.PACK_AB R53, R59, R58 ;  /* 0x0000003a3b35723e */ /* 0x004fe200000010ff */
[----:B------:R-:W-:Y:S01]  /*7420*/  FADD.FTZ R58, R58, R84 ;  /* 0x000000543a3a7221 */ /* 0x000fe20000010000 */
[----:B------:R-:W-:Y:S01]  /*7430*/  F2FP.BF16.F32.PACK_AB R54, R56, R78 ;  /* 0x0000004e3836723e */ /* 0x000fe200000010ff */
[----:B------:R-:W-:Y:S01]  /*7440*/  MUFU.EX2 R57, R57 ;  /* 0x0000003900397308 */ /* 0x000fe20000000800 */
[----:B------:R-:W-:Y:S01]  /*7450*/  FADD.FTZ R82, R79, R82 ;  /* 0x000000524f527221 */ /* 0x000fe20000010000 */
[----:B------:R-:W-:-:S03]  /*7460*/  FADD.FTZ R58, R59, R58 ;  /* 0x0000003a3b3a7221 */ /* 0x000fc60000010000 */
[----:B------:R-:W-:Y:S01]  /*7470*/  FADD.FTZ R78, R78, R82 ;  /* 0x000000524e4e7221 */ /* 0x000fe20000010000 */
[----:B-1----:R-:W-:Y:S02]  /*7480*/  F2FP.BF16.F32.PACK_AB R55, R73, R74 ;  /* 0x0000004a4937723e */ /* 0x002fe400000010ff */
[----:B------:R-:W1:Y:S01]  /*7490*/  MUFU.EX2 R71, R71 ;  /* 0x0000004700477308 */ /* 0x000e620000000800 */
[----:B------:R-:W-:Y:S01]  /*74a0*/  FADD.FTZ R74, R74, R58 ;  /* 0x0000003a4a4a7221 */ /* 0x000fe20000010000 */
[----:B------:R-:W-:-:S03]  /*74b0*/  FADD.FTZ R78, R56, R78 ;  /* 0x0000004e384e7221 */ /* 0x000fc60000010000 */
[----:B------:R-:W-:Y:S01]  /*74c0*/  FADD.FTZ R74, R73, R74 ;  /* 0x0000004a494a7221 */ /* 0x000fe20000010000 */
[C---:B------:R-:W-:Y:S02]  /*74d0*/  HMMA.16816.F32.BF16 R32, R52.reuse, R48, R32 ;  /* 0x000000303420723c */ /* 0x040fe40000041820 */
[----:B------:R-:W-:Y:S04]  /*74e0*/  MUFU.EX2 R70, R70 ;  /* 0x0000004600467308 */ /* 0x000fe80000000800 */
[C---:B------:R-:W-:Y:S01]  /*74f0*/  HMMA.16816.F32.BF16 R28, R52.reuse, R50, R28 ;  /* 0x00000032341c723c */ /* 0x040fe2000004181c */
[----:B------:R-:W2:Y:S03]  /*7500*/  LDSM.16.MT88.4 R48, [R232+0x10800] ;  /* 0x01080000e830783b */ /* 0x000ea60000004200 */
[----:B------:R-:W3:Y:S02]  /*7510*/  MUFU.EX2 R67, R67 ;  /* 0x0000004300437308 */ /* 0x000ee40000000800 */
[C---:B----4-:R-:W-:Y:S06]  /*7520*/  HMMA.16816.F32.BF16 R24, R52.reuse, R44, R24 ;  /* 0x0000002c3418723c */ /* 0x050fec0000041818 */
[----:B------:R-:W-:Y:S01]  /*7530*/  HMMA.16816.F32.BF16 R20, R52, R46, R20 ;  /* 0x0000002e3414723c */ /* 0x000fe20000041814 */
[----:B------:R-:W-:Y:S01]  /*7540*/  MUFU.EX2 R72, R72 ;  /* 0x0000004800487308 */ /* 0x000fe20000000800 */
[----:B-1----:R-:W-:Y:S01]  /*7550*/  F2FP.BF16.F32.PACK_AB R44, R71, R57 ;  /* 0x00000039472c723e */ /* 0x002fe200000010ff */
[----:B------:R-:W-:-:S03]  /*7560*/  FADD.FTZ R57, R57, R78 ;  /* 0x0000004e39397221 */ /* 0x000fc60000010000 */
[C---:B-----5:R-:W-:Y:S01]  /*7570*/  HMMA.16816.F32.BF16 R16, R52.reuse, R40, R16 ;  /* 0x000000283410723c */ /* 0x060fe20000041810 */
[----:B------:R-:W-:Y:S02]  /*7580*/  FADD.FTZ R57, R71, R57 ;  /* 0x0000003947397221 */ /* 0x000fe40000010000 */
[----:B------:R-:W1:Y:S01]  /*7590*/  MUFU.EX2 R3, R69 ;  /* 0x0000004500037308 */ /* 0x000e620000000800 */
[C---:B---3--:R-:W-:Y:S01]  /*75a0*/  F2FP.BF16.F32.PACK_AB R46, R67.reuse, R70 ;  /* 0x00000046432e723e */ /* 0x048fe200000010ff */
[----:B------:R-:W-:Y:S01]  /*75b0*/  FADD.FTZ R70, R70, R57 ;  /* 0x0000003946467221 */ /* 0x000fe20000010000 */
[C---:B------:R-:W-:Y:S01]  /*75c0*/  HMMA.16816.F32.BF16 R12, R52.reuse, R42, R12 ;  /* 0x0000002a340c723c */ /* 0x040fe2000004180c */
[----:B------:R-:W3:Y:S02]  /*75d0*/  LDSM.16.MT88.4 R40, [R231+0x10800] ;  /* 0x01080000e728783b */ /* 0x000ee40000004200 */
[----:B------:R-:W-:Y:S02]  /*75e0*/  FADD.FTZ R70, R67, R70 ;  /* 0x0000004643467221 */ /* 0x000fe40000010000 */
[----:B------:R-:W-:Y:S01]  /*75f0*/  MUFU.EX2 R68, R68 ;  /* 0x0000004400447308 */ /* 0x000fe20000000800 */
[C---:B------:R-:W-:Y:S06]  /*7600*/  HMMA.16816.F32.BF16 R8, R52.reuse, R36, R8 ;  /* 0x000000243408723c */ /* 0x040fec0000041808 */
[----:B------:R-:W-:Y:S01]  /*7610*/  HMMA.16816.F32.BF16 R4, R52, R38, R4 ;  /* 0x000000263404723c */ /* 0x000fe20000041804 */
[----:B------:R-:W4:Y:S01]  /*7620*/  LDSM.16.MT88.4 R36, [R230+0x10800] ;  /* 0x01080000e624783b */ /* 0x000f220000004200 */
[----:B------:R-:W5:Y:S01]  /*7630*/  MUFU.EX2 R65, R65 ;  /* 0x0000004100417308 */ /* 0x000f620000000800 */
[----:B-1----:R-:W-:Y:S01]  /*7640*/  F2FP.BF16.F32.PACK_AB R45, R3, R72 ;  /* 0x00000048032d723e */ /* 0x002fe200000010ff */
[--C-:B------:R-:W-:Y:S01]  /*7650*/  FFMA.FTZ R69, R66, UR4, -R120.reuse ;  /* 0x0000000442457c23 */ /* 0x100fe20008010878 */
[----:B------:R-:W1:Y:S01]  /*7660*/  LDSM.16.MT88.4 R52, [R229+0x10800] ;  /* 0x01080000e534783b */ /* 0x000e620000004200 */
[----:B------:R-:W-:Y:S01]  /*7670*/  FFMA.FTZ R66, R94, UR4, -R120 ;  /* 0x000000045e427c23 */ /* 0x000fe20008010878 */
[----:B------:R-:W-:-:S03]  /*7680*/  FADD.FTZ R72, R72, R74 ;  /* 0x0000004a48487221 */ /* 0x000fc60000010000 */
        /* <DEDUP_REMOVED lines=8> */
[C---:B------:R-:W-:Y:S03]  /*7710*/  HMMA.16816.F32.BF16 R28, R44.reuse, R50, R28 ;  /* 0x000000322c1c723c */ /* 0x040fe6000004181c */
[----:B------:R-:W2:Y:S01]  /*7720*/  MUFU.EX2 R76, R76 ;  /* 0x0000004c004c7308 */ /* 0x000ea20000000800 */
[C---:B---3--:R-:W-:Y:S01]  /*7730*/  F2FP.BF16.F32.PACK_AB R48, R66.reuse, R69 ;  /* 0x000000454230723e */ /* 0x048fe200000010ff */
[----:B------:R-:W-:Y:S01]  /*7740*/  FADD.FTZ R69, R69, R70 ;  /* 0x0000004645457221 */ /* 0x000fe20000010000 */
[----:B------:R-:W-:Y:S03]  /*7750*/  HMMA.16816.F32.BF16 R24, R44, R40, R24 ;  /* 0x000000282c18723c */ /* 0x000fe60000041818 */
[----:B------:R-:W-:-:S02]  /*7760*/  FADD.FTZ R69, R66, R69 ;  /* 0x0000004542457221 */ /* 0x000fc40000010000 */
[----:B------:R-:W-:Y:S01]  /*7770*/  MUFU.EX2 R64, R64 ;  /* 0x0000004000407308 */ /* 0x000fe20000000800 */
[C---:B------:R-:W-:Y:S01]  /*7780*/  HMMA.16816.F32.BF16 R20, R44.reuse, R42, R20 ;  /* 0x0000002a2c14723c */ /* 0x040fe20000041814 */
[----:B------:R-:W3:Y:S05]  /*7790*/  LDSM.16.MT88.4 R40, [R232+0x11000] ;  /* 0x01100000e828783b */ /* 0x000eea0000004200 */
[----:B----4-:R-:W-:Y:S01]  /*77a0*/  HMMA.16816.F32.BF16 R16, R44, R36, R16 ;  /* 0x000000242c10723c */ /* 0x010fe20000041810 */
[----:B------:R-:W4:Y:S01]  /*77b0*/  MUFU.EX2 R63, R63 ;  /* 0x0000003f003f7308 */ /* 0x000f220000000800 */
[----:B--2---:R-:W-:Y:S01]  /*77c0*/  F2FP.BF16.F32.PACK_AB R50, R76, R75 ;  /* 0x0000004b4c32723e */ /* 0x004fe200000010ff */
[----:B------:R-:W-:-:S03]  /*77d0*/  FADD.FTZ R75, R75, R69 ;  /* 0x000000454b4b7221 */ /* 0x000fc60000010000 */
[C---:B------:R-:W-:Y:S01]  /*77e0*/  HMMA.16816.F32.BF16 R12, R44.reuse, R38, R12 ;  /* 0x000000262c0c723c */ /* 0x040fe2000004180c */
[----:B------:R-:W2:Y:S01]  /*77f0*/  LDSM.16.MT88.4 R36, [R231+0x11000] ;  /* 0x01100000e724783b */ /* 0x000ea20000004200 */
[----:B------:R-:W-:Y:S01]  /*7800*/  FADD.FTZ R75, R76, R75 ;  /* 0x0000004b4c4b7221 */ /* 0x000fe20000010000 */
[----:B------:R-:W-:Y:S03]  /*7810*/  MUFU.EX2 R62, R62 ;  /* 0x0000003e003e7308 */ /* 0x000fe60000000800 */
[C---:B-1----:R-:W-:Y:S05]  /*7820*/  HMMA.16816.F32.BF16 R8, R44.reuse, R52, R8 ;  /* 0x000000342c08723c */ /* 0x042fea0000041808 */
[----:B------:R-:W1:Y:S01]  /*7830*/  MUFU.EX2 R61, R61 ;  /* 0x0000003d003d7308 */ /* 0x000e620000000800 */
[----:B------:R-:W-:Y:S01]  /*7840*/  HMMA.16816.F32.BF16 R4, R44, R54, R4 ;  /* 0x000000362c04723c */ /* 0x000fe20000041804 */
[----:B------:R-:W5:Y:S01]  /*7850*/  LDSM.16.MT88.4 R44, [R230+0x11000] ;  /* 0x01100000e62c783b */ /* 0x000f620000004200 */
[----:B----4-:R-:W-:Y:S01]  /*7860*/  F2FP.BF16.F32.PACK_AB R49, R63, R64 ;  /* 0x000000403f31723e */ /* 0x010fe200000010ff */
[----:B------:R-:W-:-:S02]  /*7870*/  FADD.FTZ R64, R64, R68 ;  /* 0x0000004440407221 */ /* 0x000fc40000010000 */
[----:B------:R-:W4:Y:S02]  /*7880*/  LDSM.16.MT88.4 R52, [R229+0x11000] ;  /* 0x01100000e534783b */ /* 0x000f240000004200 */
[----:B------:R-:W3:Y:S01]  /*7890*/  MUFU.EX2 R77, R77 ;  /* 0x0000004d004d7308 */ /* 0x000ee20000000800 */
[----:B------:R-:W-:-:S07]  /*78a0*/  FADD.FTZ R64, R63, R64 ;  /* 0x000000403f407221 */ /* 0x000fce0000010000 */
[----:B------:R-:W2:Y:S01]  /*78b0*/  MUFU.EX2 R80, R80 ;  /* 0x0000005000507308 */ /* 0x000ea20000000800 */
[----:B-1----:R-:W-:Y:S01]  /*78c0*/  F2FP.BF16.F32.PACK_AB R51, R61, R62 ;  /* 0x0000003e3d33723e */ /* 0x002fe200000010ff */
[----:B------:R-:W-:-:S04]  /*78d0*/  FADD.FTZ R62, R62, R64 ;  /* 0x000000403e3e7221 */ /* 0x000fc80000010000 */
[----:B------:R-:W-:Y:S02]  /*78e0*/  FADD.FTZ R62, R61, R62 ;  /* 0x0000003e3d3e7221 */ /* 0x000fe40000010000 */
[----:B---3--:R-:W-:Y:S01]  /*78f0*/  HMMA.16816.F32.BF16 R32, R48, R40, R32 ;  /* 0x000000283020723c */ /* 0x008fe20000041820 */
[----:B------:R-:W1:Y:S01]  /*7900*/  MUFU.EX2 R87, R87 ;  /* 0x0000005700577308 */ /* 0x000e620000000800 */
[----:B------:R-:W-:-:S04]  /*7910*/  FADD.FTZ R75, R77, R75 ;  /* 0x0000004b4d4b7221 */ /* 0x000fc80000010000 */
[C---:B------:R-:W-:Y:S01]  /*7920*/  HMMA.16816.F32.BF16 R28, R48.reuse, R42, R28 ;  /* 0x0000002a301c723c */ /* 0x040fe2000004181c */
[----:B------:R-:W-:Y:S02]  /*7930*/  LDSM.16.MT88.4 R40, [R230+0x11800] ;  /* 0x01180000e628783b */ /* 0x000fe40000004200 */
[----:B------:R-:W3:Y:S01]  /*7940*/  MUFU.EX2 R252, R252 ;  /* 0x000000fc00fc7308 */ /* 0x000ee20000000800 */
[C---:B--2---:R-:W-:Y:S01]  /*7950*/  F2FP.BF16.F32.PACK_AB R132, R80.reuse, R77 ;  /* 0x0000004d5084723e */ /* 0x044fe200000010ff */
[----:B------:R-:W-:Y:S01]  /*7960*/  FADD.FTZ R75, R80, R75 ;  /* 0x0000004b504b7221 */ /* 0x000fe20000010000 */
[C---:B------:R-:W-:Y:S05]  /*7970*/  HMMA.16816.F32.BF16 R24, R48.reuse, R36, R24 ;  /* 0x000000243018723c */ /* 0x040fea0000041818 */
[----:B------:R-:W2:Y:S01]  /*7980*/  MUFU.EX2 R60, R60 ;  /* 0x0000003c003c7308 */ /* 0x000ea20000000800 */
[----:B-----5:R-:W-:Y:S01]  /*7990*/  HMMA.16816.F32.BF16 R16, R48, R44, R16 ;  /* 0x0000002c3010723c */ /* 0x020fe20000041810 */
[----:B-1----:R-:W-:-:S05]  /*79a0*/  FADD.FTZ R75, R87, R75 ;  /* 0x0000004b574b7221 */ /* 0x002fca0000010000 */
[C---:B------:R-:W-:Y:S01]  /*79b0*/  HMMA.16816.F32.BF16 R20, R48.reuse, R38, R20 ;  /* 0x000000263014723c */ /* 0x040fe20000041814 */
[----:B------:R-:W-:Y:S01]  /*79c0*/  FFMA.FTZ R44, R97, UR4, -R102 ;  /* 0x00000004612c7c23 */ /* 0x000fe20008010866 */
[----:B------:R-:W1:Y:S01]  /*79d0*/  MUFU.EX2 R90, R90 ;  /* 0x0000005a005a7308 */ /* 0x000e620000000800 */
[C---:B---3--:R-:W-:Y:S01]  /*79e0*/  F2FP.BF16.F32.PACK_AB R134, R252.reuse, R87 ;  /* 0x00000057fc86723e */ /* 0x048fe200000010ff */
[----:B------:R-:W3:Y:S01]  /*79f0*/  LDSM.16.MT88.4 R36, [R231+0x11800] ;  /* 0x01180000e724783b */ /* 0x000ee20000004200 */
[----:B------:R-:W-:Y:S01]  /*7a00*/  FADD.FTZ R252, R252, R75 ;  /* 0x0000004bfcfc7221 */ /* 0x000fe20000010000 */
[C---:B------:R-:W-:Y:S04]  /*7a10*/  HMMA.16816.F32.BF16 R12, R48.reuse, R46, R12 ;  /* 0x0000002e300c723c */ /* 0x040fe8000004180c */
[----:B------:R-:W5:Y:S01]  /*7a20*/  MUFU.EX2 R44, R44 ;  /* 0x0000002c002c7308 */ /* 0x000f620000000800 */
[----:B--2---:R-:W-:Y:S01]  /*7a30*/  FADD.FTZ R62, R60, R62 ;  /* 0x0000003e3c3e7221 */ /* 0x004fe20000010000 */
[C---:B----4-:R-:W-:Y:S06]  /*7a40*/  HMMA.16816.F32.BF16 R8, R48.reuse, R52, R8 ;  /* 0x000000343008723c */ /* 0x050fec0000041808 */
[----:B------:R-:W2:Y:S01]  /*7a50*/  MUFU.EX2 R251, R251 ;  /* 0x000000fb00fb7308 */ /* 0x000ea20000000800 */
[C---:B-1----:R-:W-:Y:S01]  /*7a60*/  F2FP.BF16.F32.PACK_AB R133, R90.reuse, R60 ;  /* 0x0000003c5a85723e */ /* 0x042fe200000010ff */
[----:B------:R-:W-:Y:S01]  /*7a70*/  HMMA.16816.F32.BF16 R4, R48, R54, R4 ;  /* 0x000000363004723c */ /* 0x000fe20000041804 */
[----:B------:R-:W-:-:S04]  /*7a80*/  FADD.FTZ R62, R90, R62 ;  /* 0x0000003e5a3e7221 */ /* 0x000fc80000010000 */
[----:B-----5:R-:W-:Y:S01]  /*7a90*/  FADD.FTZ R62, R44, R62 ;  /* 0x0000003e2c3e7221 */ /* 0x020fe20000010000 */
[----:B--2---:R-:W-:-:S03]  /*7aa0*/  F2FP.BF16.F32.PACK_AB R135, R251, R44 ;  /* 0x0000002cfb87723e */ /* 0x004fc600000010ff */
[----:B------:R-:W-:-:S04]  /*7ab0*/  FADD.FTZ R251, R251, R62 ;  /* 0x0000003efbfb7221 */ /* 0x000fc80000010000 */
[C---:B------:R-:W-:Y:S06]  /*7ac0*/  HMMA.16816.F32.BF16 R160, R132.reuse, R156, R32 ;  /* 0x0000009c84a0723c */ /* 0x040fec0000041820 */
[C---:B------:R-:W-:Y:S01]  /*7ad0*/  HMMA.16816.F32.BF16 R156, R132.reuse, R158, R28 ;  /* 0x0000009e849c723c */ /* 0x040fe2000004181c */
[----:B------:R-:W1:Y:S05]  /*7ae0*/  LDSM.16.MT88.4 R28, [R229+0x11800] ;  /* 0x01180000e51c783b */ /* 0x000e6a0000004200 */
[C---:B---3--:R-:W-:Y:S06]  /*7af0*/  HMMA.16816.F32.BF16 R152, R132.reuse, R36, R24 ;  /* 0x000000248498723c */ /* 0x048fec0000041818 */
[C---:B------:R-:W-:Y:S06]  /*7b00*/  HMMA.16816.F32.BF16 R148, R132.reuse, R38, R20 ;  /* 0x000000268494723c */ /* 0x040fec0000041814 */
[C---:B------:R-:W-:Y:S06]  /*7b10*/  HMMA.16816.F32.BF16 R144, R132.reuse, R40, R16 ;  /* 0x000000288490723c */ /* 0x040fec0000041810 */
[C---:B------:R-:W-:Y:S06]  /*7b20*/  HMMA.16816.F32.BF16 R140, R132.reuse, R42, R12 ;  /* 0x0000002a848c723c */ /* 0x040fec000004180c */
[C---:B-1----:R-:W-:Y:S06]  /*7b30*/  HMMA.16816.F32.BF16 R136, R132.reuse, R28, R8 ;  /* 0x0000001c8488723c */ /* 0x042fec0000041808 */
[----:B------:R-:W-:Y:S01]  /*7b40*/  HMMA.16816.F32.BF16 R132, R132, R30, R4 ;  /* 0x0000001e8484723c */ /* 0x000fe20000041804 */
[----:B------:R-:W-:-:S08]  /*7b50*/  NOP ;  /* 0x0000000000007918 */ /* 0x000fd00000000000 */
[----:B------:R-:W-:-:S15]  /*7b60*/  @!P0 BRA `(.L_x_2209) ;  /* 0x00000050000c8947 */ /* 0x000fde0003800000 */
[----:B------:R-:W-:Y:S01]  /*7b70*/  ULEA UR10, -UR10, URZ, 0x8 ;  /* 0x0000003f0a0a7291 */ /* 0x000fe2000f8e413f */
[----:B------:R-:W-:Y:S01]  /*7b80*/  IADD3 R250, R188, -0x2, RZ ;  /* 0xfffffffebcfa7810 */ /* 0x000fe20007ffe0ff */
[----:B------:R-:W-:Y:S01]  /*7b90*/  IMAD.MOV.U32 R247, RZ, RZ, R191 ;  /* 0x000000fffff77224 */ /* 0x000fe200078e00bf */
[----:B------:R-:W-:Y:S01]  /*7ba0*/  MOV R248, R190 ;  /* 0x000000be00f87202 */ /* 0x000fe20000000f00 */
[----:B------:R-:W-:Y:S01]  /*7bb0*/  USHF.R.S32.HI UR4, URZ, 0x1f, UR10 ;  /* 0x0000001f3f047899 */ /* 0x000fe2000801140a */
[----:B------:R-:W-:Y:S01]  /*7bc0*/  MOV R3, R0 ;  /* 0x0000000000037202 */ /* 0x000fe20000000f00 */
[----:B------:R-:W-:Y:S01]  /*7bd0*/  IMAD.MOV.U32 R164, RZ, RZ, R2 ;  /* 0x000000ffffa47224 */ /* 0x000fe200078e0002 */
[----:B------:R-:W-:Y:S01]  /*7be0*/  MOV R246, UR10 ;  /* 0x0000000a00f67c02 */ /* 0x000fe20008000f00 */
[----:B------:R-:W-:Y:S02]  /*7bf0*/  ULDC UR7, c[0x0][0x248] ;  /* 0x0000920000077ab9 */ /* 0x000fe40000000800 */
[----:B------:R-:W-:Y:S01]  /*7c00*/  IMAD.U32 R243, RZ, RZ, UR4 ;  /* 0x00000004fff37e24 */ /* 0x000fe2000f8e00ff */
[----:B------:R-:W-:-:S06]  /*7c10*/  ULDC UR4, c[0x0][0x2ec] ;  /* 0x0000bb0000047ab9 */ /* 0x000fcc0000000800 */
.L_x_2213:
[----:B------:R-:W-:Y:S04]  /*7c20*/  DEPBAR.LE SB0, 0x0 ;  /* 0x000080000000791a */ /* 0x000fe80000000000 */
[----:B------:R-:W-:Y:S01]  /*7c30*/  BAR.SYNC.DEFER_BLOCKING 0x0 ;  /* 0x0000000000007b1d */ /* 0x000fe20000010000 */
[----:B------:R-:W-:Y:S02]  /*7c40*/  MOV R10, R246 ;  /* 0x000000f6000a7202 */ /* 0x000fe40000000f00 */
[----:B------:R-:W-:Y:S03]  /*7c50*/  MOV R6, R243 ;  /* 0x000000f300067202 */ /* 0x000fe60000000f00 */
[----:B------:R-:W-:Y:S05]  /*7c60*/  @P6 BRA `(.L_x_2210) ;  /* 0x0000000000f46947 */ /* 0x000fea0003800000 */
[----:B------:R-:W1:Y:S01]  /*7c70*/  LDC R0, c[0x0][0x380] ;  /* 0x0000e000ff007b82 */ /* 0x000e620000000800 */
[----:B------:R-:W-:Y:S04]  /*7c80*/  SHF.L.U32 R4, R250, 0x8, RZ ;  /* 0x00000008fa047819 */ /* 0x000fe800000006ff */
[----:B------:R-:W-:Y:S01]  /*7c90*/  IABS R6, R4 ;  /* 0x0000000400067213 */ /* 0x000fe20000000000 */
[C---:B------:R-:W-:Y:S05]  /*7ca0*/  VIADD R11, R4.reuse, 0x100 ;  /* 0x00000100040b7836 */ /* 0x040fea0000000000 */
[----:B------:R-:W-:Y:S02]  /*7cb0*/  IABS R8, R11 ;  /* 0x0000000b00087213 */ /* 0x000fe40000000000 */
[-C--:B-1----:R-:W-:Y:S02]  /*7cc0*/  IABS R2, R0.reuse ;  /* 0x0000000000027213 */ /* 0x082fe40000000000 */
[-C--:B------:R-:W-:Y:S02]  /*7cd0*/  LOP3.LUT R4, R4, R0.reuse, RZ, 0x3c, !PT ;  /* 0x0000000004047212 */ /* 0x080fe400078e3cff */
[----:B------:R-:W1:Y:S01]  /*7ce0*/  I2F.RP R12, R2 ;  /* 0x00000002000c7306 */ /* 0x000e620000209400 */
[----:B------:R-:W-:Y:S02]  /*7cf0*/  LOP3.LUT R11, R11, R0, RZ, 0x3c, !PT ;  /* 0x000000000b0b7212 */ /* 0x000fe400078e3cff */
[----:B------:R-:W-:Y:S02]  /*7d00*/  ISETP.GE.AND P0, PT, R4, RZ, PT ;  /* 0x000000ff0400720c */ /* 0x000fe40003f06270 */
[----:B------:R-:W-:Y:S05]  /*7d10*/  ISETP.GE.AND P2, PT, R11, RZ, PT ;  /* 0x000000ff0b00720c */ /* 0x000fea0003f46270 */
        /* <DEDUP_REMOVED lines=9> */
[C---:B------:R-:W-:Y:S03]  /*7db0*/  IADD3 R5, -R9.reuse, RZ, RZ ;  /* 0x000000ff09057210 */ /* 0x040fe60007ffe1ff */
[----:B------:R-:W-:Y:S02]  /*7dc0*/  IMAD.MOV R7, RZ, RZ, -R10 ;  /* 0x000000ffff077224 */ /* 0x000fe400078e0a0a */
[C---:B------:R-:W-:Y:S02]  /*7dd0*/  IMAD R6, R2.reuse, R5, R6 ;  /* 0x0000000502067224 */ /* 0x040fe400078e0206 */
[C---:B------:R-:W-:Y:S03]  /*7de0*/  IMAD R8, R2.reuse, R7, R8 ;  /* 0x0000000702087224 */ /* 0x040fe600078e0208 */
        /* <DEDUP_REMOVED lines=23> */
[----:B------:R-:W-:Y:S02]  /*7f60*/  IMAD R9, R9, R0, -0x100 ;  /* 0xffffff0009097424 */ /* 0x000fe400078e0200 */
[----:B------:R3:W2:Y:S03]  /*7f70*/  LDG.E R8, desc[UR20][R6.64] ;  /* 0x0000001406087981 */ /* 0x0006a6000c1e1900 */
[----:B------:R-:W-:Y:S02]  /*7f80*/  SHF.R.S32.HI R0, RZ, 0x1f, R9 ;  /* 0x0000001fff007819 */ /* 0x000fe40000011409 */
[----:B---3--:R-:W3:Y:S03]  /*7f90*/  LDC.64 R6, c[0x0][0x250] ;  /* 0x00009400ff067b82 */ /* 0x008ee60000000a00 */
[-C--:B---3--:R-:W-:Y:S02]  /*7fa0*/  IMAD R0, R0, R6.reuse, RZ ;  /* 0x0000000600007224 */ /* 0x088fe400078e02ff */
[C---:B------:R-:W-:Y:S04]  /*7fb0*/  IMAD.WIDE.U32 R10, R9.reuse, R6, RZ ;  /* 0x00000006090a7225 */ /* 0x040fe800078e00ff */
[----:B------:R-:W-:Y:S04]  /*7fc0*/  IMAD R0, R9, R7, R0 ;  /* 0x0000000709007224 */ /* 0x000fe800078e0200 */
[----:B------:R-:W-:Y:S01]  /*7fd0*/  IMAD.IADD R11, R11, 0x1, R0 ;  /* 0x000000010b0b7824 */ /* 0x000fe200078e0200 */
[----:B--2---:R-:W-:Y:S04]  /*7fe0*/  IADD3 R2, -R8, R2, RZ ;  /* 0x0000000208027210 */ /* 0x004fe80007ffe1ff */
[----:B------:R-:W-:Y:S01]  /*7ff0*/  SHF.R.S32.HI R6, RZ, 0x1f, R2 ;  /* 0x0000001fff067819 */ /* 0x000fe20000011402 */
[-C--:B-1----:R-:W-:Y:S04]  /*8000*/  IMAD.WIDE.U32 R10, R2, R4.reuse, R10 ;  /* 0x00000004020a7225 */ /* 0x082fe800078e000a */
[----:B------:R-:W-:Y:S04]  /*8010*/  IMAD R6, R6, R4, RZ ;  /* 0x0000000406067224 */ /* 0x000fe800078e02ff */
[----:B------:R-:W-:Y:S05]  /*8020*/  IMAD R6, R2, R5, R6 ;  /* 0x0000000502067224 */ /* 0x000fea00078e0206 */
[----:B------:R-:W-:Y:S07]  /*8030*/  IADD3 R6, R11, R6, RZ ;  /* 0x000000060b067210 */ /* 0x000fee0007ffe0ff */
.L_x_2210:
[C---:B------:R-:W-:Y:S04]  /*8040*/  LEA R248, P0, R10.reuse, R248, 0x1 ;  /* 0x000000f80af87211 */ /* 0x040fe800078008ff */
[----:B------:R-:W-:Y:S02]  /*8050*/  LEA.HI.X R247, R10, R247, R6, 0x1, P0 ;  /* 0x000000f70af77211 */ /* 0x000fe400000f0c06 */
[----:B------:R-:W-:Y:S03]  /*8060*/  IADD3 R4, P0, R248, UR12, RZ ;  /* 0x0000000cf8047c10 */ /* 0x000fe6000ff1e0ff */
[----:B------:R-:W-:Y:S01]  /*8070*/  IMAD.MOV.U32 R249, RZ, RZ, R247 ;  /* 0x000000fffff97224 */ /* 0x000fe200078e00f7 */
[----:B------:R-:W-:Y:S02]  /*8080*/  IADD3.X R5, R247, UR11, RZ, P0, !PT ;  /* 0x0000000bf7057c10 */ /* 0x000fe400087fe4ff */
[----:B------:R-:W-:Y:S02]  /*8090*/  IADD3 R18, P0, R4, UR12, RZ ;  /* 0x0000000c04127c10 */ /* 0x000fe4000ff1e0ff */
[----:B------:R-:W-:Y:S01]  /*80a0*/  @!PT LDS RZ, [RZ] ;  /* 0x00000000fffff984 */ /* 0x000fe20000000800 */
[----:B------:R-:W-:Y:S01]  /*80b0*/  @!PT LDS RZ, [RZ] ;  /* 0x00000000fffff984 */ /* 0x000fe20000000800 */
[----:B------:R-:W-:Y:S01]  /*80c0*/  @!PT LDS RZ, [RZ] ;  /* 0x00000000fffff984 */ /* 0x000fe20000000800 */
[----:B------:R-:W-:Y:S02]  /*80d0*/  LDGSTS.E.BYPASS.LTC128B.128 [R242+0xa000], desc[UR20][R248.64] ;  /* 0x0a000000f8f27fae */ /* 0x000fe4000b901d54 */
[----:B------:R-:W-:Y:S02]  /*80e0*/  IADD3.X R19, R5, UR11, RZ, P0, !PT ;  /* 0x0000000b05137c10 */ /* 0x000fe400087fe4ff */
[----:B------:R-:W-:Y:S01]  /*80f0*/  IADD3 R16, P0, R18, UR12, RZ ;  /* 0x0000000c12107c10 */ /* 0x000fe2000ff1e0ff */
[----:B------:R1:W-:Y:S03]  /*8100*/  LDGSTS.E.BYPASS.LTC128B.128 [R242+0xa800], desc[UR20][R4.64] ;  /* 0x0a80000004f27fae */ /* 0x0003e6000b901d54 */
[----:B------:R-:W-:Y:S01]  /*8110*/  IADD3.X R17, R19, UR11, RZ, P0, !PT ;  /* 0x0000000b13117c10 */ /* 0x000fe200087fe4ff */
[----:B------:R-:W-:Y:S01]  /*8120*/  LDGSTS.E.BYPASS.LTC128B.128 [R242+0xb000], desc[UR20][R18.64] ;  /* 0x0b00000012f27fae */ /* 0x000fe2000b901d54 */
[----:B------:R-:W-:Y:S03]  /*8130*/  IADD3 R14, P0, R16, UR12, RZ ;  /* 0x0000000c100e7c10 */ /* 0x000fe6000ff1e0ff */
[----:B------:R2:W-:Y:S01]  /*8140*/  LDGSTS.E.BYPASS.LTC128B.128 [R242+0xb800], desc[UR20][R16.64] ;  /* 0x0b80000010f27fae */ /* 0x0005e2000b901d54 */
[----:B------:R-:W-:Y:S02]  /*8150*/  IADD3.X R15, R17, UR11, RZ, P0, !PT ;  /* 0x0000000b110f7c10 */ /* 0x000fe400087fe4ff */
[----:B------:R-:W-:Y:S03]  /*8160*/  IADD3 R12, P0, R14, UR12, RZ ;  /* 0x0000000c0e0c7c10 */ /* 0x000fe6000ff1e0ff */
[----:B------:R3:W-:Y:S01]  /*8170*/  LDGSTS.E.BYPASS.LTC128B.128 [R242+0xc000], desc[UR20][R14.64] ;  /* 0x0c0000000ef27fae */ /* 0x0007e2000b901d54 */
[----:B------:R-:W-:Y:S02]  /*8180*/  IADD3.X R13, R15, UR11, RZ, P0, !PT ;  /* 0x0000000b0f0d7c10 */ /* 0x000fe400087fe4ff */
[----:B------:R-:W-:Y:S03]  /*8190*/  IADD3 R10, P0, R12, UR12, RZ ;  /* 0x0000000c0c0a7c10 */ /* 0x000fe6000ff1e0ff */
[----:B------:R-:W-:Y:S01]  /*81a0*/  LDGSTS.E.BYPASS.LTC128B.128 [R242+0xc800], desc[UR20][R12.64] ;  /* 0x0c8000000cf27fae */ /* 0x000fe2000b901d54 */
[----:B------:R-:W-:Y:S02]  /*81b0*/  IADD3.X R11, R13, UR11, RZ, P0, !PT ;  /* 0x0000000b0d0b7c10 */ /* 0x000fe400087fe4ff */
[----:B------:R-:W-:Y:S03]  /*81c0*/  IADD3 R8, P0, R10, UR12, RZ ;  /* 0x0000000c0a087c10 */ /* 0x000fe6000ff1e0ff */
[----:B------:R4:W-:Y:S01]  /*81d0*/  LDGSTS.E.BYPASS.LTC128B.128 [R242+0xd000], desc[UR20][R10.64] ;  /* 0x0d0000000af27fae */ /* 0x0009e2000b901d54 */
[----:B------:R-:W-:Y:S02]  /*81e0*/  IADD3.X R9, R11, UR11, RZ, P0, !PT ;  /* 0x0000000b0b097c10 */ /* 0x000fe400087fe4ff */
[----:B------:R-:W-:Y:S03]  /*81f0*/  IADD3 R6, P0, R8, UR12, RZ ;  /* 0x0000000c08067c10 */ /* 0x000fe6000ff1e0ff */
[----:B------:R5:W-:Y:S01]  /*8200*/  LDGSTS.E.BYPASS.LTC128B.128 [R242+0xd800], desc[UR20][R8.64] ;  /* 0x0d80000008f27fae */ /* 0x000be2000b901d54 */
[----:B------:R-:W-:Y:S02]  /*8210*/  IADD3.X R7, R9, UR11, RZ, P0, !PT ;  /* 0x0000000b09077c10 */ /* 0x000fe400087fe4ff */
[----:B-1----:R-:W-:Y:S03]  /*8220*/  IADD3 R4, P0, R6, UR12, RZ ;  /* 0x0000000c06047c10 */ /* 0x002fe6000ff1e0ff */
[----:B------:R-:W-:Y:S01]  /*8230*/  LDGSTS.E.BYPASS.LTC128B.128 [R242+0xe000], desc[UR20][R6.64] ;  /* 0x0e00000006f27fae */ /* 0x000fe2000b901d54 */
[----:B------:R-:W-:Y:S02]  /*8240*/  IADD3.X R5, R7, UR11, RZ, P0, !PT ;  /* 0x0000000b07057c10 */ /* 0x000fe400087fe4ff */
[----:B--2---:R-:W-:Y:S03]  /*8250*/  IADD3 R16, P0, R4, UR12, RZ ;  /* 0x0000000c04107c10 */ /* 0x004fe6000ff1e0ff */
[----:B------:R1:W-:Y:S01]  /*8260*/  LDGSTS.E.BYPASS.LTC128B.128 [R242+0xe800], desc[UR20][R4.64] ;  /* 0x0e80000004f27fae */ /* 0x0003e2000b901d54 */
[----:B------:R-:W-:Y:S02]  /*8270*/  IADD3.X R17, R5, UR11, RZ, P0, !PT ;  /* 0x0000000b05117c10 */ /* 0x000fe400087fe4ff */
[----:B---3--:R-:W-:Y:S03]  /*8280*/  IADD3 R14, P0, R16, UR12, RZ ;  /* 0x0000000c100e7c10 */ /* 0x008fe6000ff1e0ff */
[----:B------:R2:W-:Y:S01]  /*8290*/  LDGSTS.E.BYPASS.LTC128B.128 [R242+0xf000], desc[UR20][R16.64] ;  /* 0x0f00000010f27fae */ /* 0x0005e2000b901d54 */
[----:B------:R-:W-:Y:S02]  /*82a0*/  IADD3.X R15, R17, UR11, RZ, P0, !PT ;  /* 0x0000000b110f7c10 */ /* 0x000fe400087fe4ff */
[----:B----4-:R-:W-:Y:S03]  /*82b0*/  IADD3 R10, P0, R14, UR12, RZ ;  /* 0x0000000c0e0a7c10 */ /* 0x010fe6000ff1e0ff */
[----:B------:R-:W-:Y:S01]  /*82c0*/  LDGSTS.E.BYPASS.LTC128B.128 [R242+0xf800], desc[UR20][R14.64] ;  /* 0x0f8000000ef27fae */ /* 0x000fe2000b901d54 */
[----:B------:R-:W-:Y:S02]  /*82d0*/  IADD3.X R11, R15, UR11, RZ, P0, !PT ;  /* 0x0000000b0f0b7c10 */ /* 0x000fe400087fe4ff */
[----:B-----5:R-:W-:Y:S03]  /*82e0*/  IADD3 R8, P0, R10, UR12, RZ ;  /* 0x0000000c0a087c10 */ /* 0x020fe6000ff1e0ff */
[----:B------:R-:W-:Y:S01]  /*82f0*/  LDGSTS.E.BYPASS.LTC128B.128 [R242+0x10000], desc[UR20][R10.64] ;  /* 0x100000000af27fae */ /* 0x000fe2000b901d54 */
[----:B------:R-:W-:Y:S05]  /*8300*/  IADD3.X R9, R11, UR11, RZ, P0, !PT ;  /* 0x0000000b0b097c10 */ /* 0x000fea00087fe4ff */
[----:B------:R3:W-:Y:S01]  /*8310*/  LDGSTS.E.BYPASS.LTC128B.128 [R242+0x10800], desc[UR20][R8.64] ;  /* 0x1080000008f27fae */ /* 0x0007e2000b901d54 */
[----:B-1----:R-:W-:Y:S04]  /*8320*/  IADD3 R4, P0, R8, UR12, RZ ;  /* 0x0000000c08047c10 */ /* 0x002fe8000ff1e0ff */
[----:B------:R-:W-:Y:S02]  /*8330*/  IADD3.X R5, R9, UR11, RZ, P0, !PT ;  /* 0x0000000b09057c10 */ /* 0x000fe400087fe4ff */
[----:B------:R-:W-:Y:S03]  /*8340*/  IADD3 R6, P0, R4, UR12, RZ ;  /* 0x0000000c04067c10 */ /* 0x000fe6000ff1e0ff */
[----:B------:R-:W-:Y:S01]  /*8350*/  LDGSTS.E.BYPASS.LTC128B.128 [R242+0x11000], desc[UR20][R4.64] ;  /* 0x1100000004f27fae */ /* 0x000fe2000b901d54 */
[----:B------:R-:W-:Y:S02]  /*8360*/  IADD3.X R7, R5, UR11, RZ, P0, !PT ;  /* 0x0000000b05077c10 */ /* 0x000fe400087fe4ff */
[----:B------:R-:W-:Y:S03]  /*8370*/  ISETP.GE.AND P0, PT, R250, 0x1, PT ;  /* 0x00000001fa00780c */ /* 0x000fe60003f06270 */
[----:B------:R1:W-:Y:S04]  /*8380*/  LDGSTS.E.BYPASS.LTC128B.128 [R242+0x11800], desc[UR20][R6.64] ;  /* 0x1180000006f27fae */ /* 0x0003e8000b901d54 */
[----:B------:R-:W-:Y:S04]  /*8390*/  LDSM.16.M88.4 R128, [R239] ;  /* 0x00000000ef80783b */ /* 0x000fe80000000200 */
[----:B--2---:R-:W-:Y:S04]  /*83a0*/  LDSM.16.M88.4 R16, [R238+0x800] ;  /* 0x00080000ee10783b */ /* 0x004fe80000000200 */
[----:B---3--:R-:W1:Y:S04]  /*83b0*/  LDSM.16.M88.4 R8, [R238] ;  /* 0x00000000ee08783b */ /* 0x008e680000000200 */
[----:B------:R-:W2:Y:S04]  /*83c0*/  LDSM.16.M88.4 R24, [R238+0x1000] ;  /* 0x00100000ee18783b */ /* 0x000ea80000000200 */
[----:B------:R-:W3:Y:S04]  /*83d0*/  LDSM.16.M88.4 R32, [R238+0x1800] ;  /* 0x00180000ee20783b */ /* 0x000ee80000000200 */
[----:B------:R-:W0:Y:S04]  /*83e0*/  LDGDEPBAR ;  /* 0x00000000000079af */ /* 0x000e280000000000 */
[----:B------:R-:W4:Y:S04]  /*83f0*/  LDSM.16.M88.4 R40, [R238+0x2000] ;  /* 0x00200000ee28783b */ /* 0x000f280000000200 */
[----:B------:R-:W5:Y:S04]  /*8400*/  LDSM.16.M88.4 R48, [R238+0x2800] ;  /* 0x00280000ee30783b */ /* 0x000f680000000200 */
[----:B------:R-:W5:Y:S04]  /*8410*/  LDSM.16.M88.4 R56, [R238+0x3000] ;  /* 0x00300000ee38783b */ /* 0x000f680000000200 */
[----:B------:R-:W5:Y:S04]  /*8420*/  LDSM.16.M88.4 R64, [R238+0x3800] ;  /* 0x00380000ee40783b */ /* 0x000f680000000200 */
[----:B------:R-:W5:Y:S04]  /*8430*/  LDSM.16.M88.4 R72, [R238+0x4000] ;  /* 0x00400000ee48783b */ /* 0x000f680000000200 */
[----:B------:R-:W5:Y:S01]  /*8440*/  LDSM.16.M88.4 R80, [R238+0x4800] ;  /* 0x00480000ee50783b */ /* 0x000f620000000200 */
[C---:B-1----:R-:W-:Y:S03]  /*8450*/  HMMA.16816.F32.BF16 R4, R128.reuse, R8, RZ ;  /* 0x000000088004723c */ /* 0x042fe600000418ff */
[----:B------:R-:W1:Y:S04]  /*8460*/  LDSM.16.M88.4 R88, [R238+0x5000] ;  /* 0x00500000ee58783b */ /* 0x000e680000000200 */
[----:B------:R-:W1:Y:S01]  /*8470*/  LDSM.16.M88.4 R96, [R238+0x5800] ;  /* 0x00580000ee60783b */ /* 0x000e620000000200 */
[C---:B------:R-:W-:Y:S03]  /*8480*/  HMMA.16816.F32.BF16 R8, R128.reuse, R10, RZ ;  /* 0x0000000a8008723c */ /* 0x040fe600000418ff */
[----:B------:R-:W1:Y:S03]  /*8490*/  LDSM.16.M88.4 R104, [R238+0x6000] ;  /* 0x00600000ee68783b */ /* 0x000e660000000200 */
[C---:B------:R-:W-:Y:S01]  /*84a0*/  HMMA.16816.F32.BF16 R12, R128.reuse, R16, RZ ;  /* 0x00000010800c723c */ /* 0x040fe200000418ff */
[----:B------:R-:W1:Y:S04]  /*84b0*/  LDSM.16.M88.4 R112, [R238+0x6800] ;  /* 0x00680000ee70783b */ /* 0x000e680000000200 */
[----:B------:R-:W1:Y:S01]  /*84c0*/  LDSM.16.M88.4 R120, [R238+0x7000] ;  /* 0x00700000ee78783b */ /* 0x000e620000000200 */
[C---:B------:R-:W-:Y:S03]  /*84d0*/  HMMA.16816.F32.BF16 R16, R128.reuse, R18, RZ ;  /* 0x000000128010723c */ /* 0x040fe600000418ff */
[----:B------:R-:W1:Y:S03]  /*84e0*/  LDSM.16.M88.4 R168, [R238+0x7800] ;  /* 0x00780000eea8783b */ /* 0x000e660000000200 */
[C---:B--2---:R-:W-:Y:S01]  /*84f0*/  HMMA.16816.F32.BF16 R20, R128.reuse, R24, RZ ;  /* 0x000000188014723c */ /* 0x044fe200000418ff */
[----:B------:R-:W-:Y:S04]  /*8500*/  LDSM.16.M88.4 R172, [R237] ;  /* 0x00000000edac783b */ /* 0x000fe80000000200 */
[----:B------:R-:W2:Y:S01]  /*8510*/  LDSM.16.M88.4 R176, [R236] ;  /* 0x00000000ecb0783b */ /* 0x000ea20000000200 */
[C---:B------:R-:W-:Y:S03]  /*8520*/  HMMA.16816.F32.BF16 R24, R128.reuse, R26, RZ ;  /* 0x0000001a8018723c */ /* 0x040fe600000418ff */
[----:B------:R-:W2:Y:S03]  /*8530*/  LDSM.16.M88.4 R180, [R236+0x800] ;  /* 0x00080000ecb4783b */ /* 0x000ea60000000200 */
[C---:B---3--:R-:W-:Y:S01]  /*8540*/  HMMA.16816.F32.BF16 R28, R128.reuse, R32, RZ ;  /* 0x00000020801c723c */ /* 0x048fe200000418ff */
[----:B------:R-:W3:Y:S04]  /*8550*/  LDSM.16.M88.4 R184, [R236+0x1000] ;  /* 0x00100000ecb8783b */ /* 0x000ee80000000200 */
[----:B------:R-:W3:Y:S01]  /*8560*/  LDSM.16.M88.4 R188, [R236+0x1800] ;  /* 0x00180000ecbc783b */ /* 0x000ee20000000200 */
[C---:B------:R-:W-:Y:S03]  /*8570*/  HMMA.16816.F32.BF16 R32, R128.reuse, R34, RZ ;  /* 0x000000228020723c */ /* 0x040fe600000418ff */
[----:B------:R-:W3:Y:S03]  /*8580*/  LDSM.16.M88.4 R192, [R236+0x2000] ;  /* 0x00200000ecc0783b */ /* 0x000ee60000000200 */
[C---:B----4-:R-:W-:Y:S01]  /*8590*/  HMMA.16816.F32.BF16 R36, R128.reuse, R40, RZ ;  /* 0x000000288024723c */ /* 0x050fe200000418ff */
[----:B------:R-:W4:Y:S04]  /*85a0*/  LDSM.16.M88.4 R196, [R236+0x2800] ;  /* 0x00280000ecc4783b */ /* 0x000f280000000200 */
[----:B------:R-:W4:Y:S01]  /*85b0*/  LDSM.16.M88.4 R200, [R236+0x3000] ;  /* 0x00300000ecc8783b */ /* 0x000f220000000200 */
[C---:B------:R-:W-:Y:S03]  /*85c0*/  HMMA.16816.F32.BF16 R40, R128.reuse, R42, RZ ;  /* 0x0000002a8028723c */ /* 0x040fe600000418ff */
[----:B------:R-:W4:Y:S03]  /*85d0*/  LDSM.16.M88.4 R204, [R236+0x3800] ;  /* 0x00380000eccc783b */ /* 0x000f260000000200 */
[C---:B-----5:R-:W-:Y:S01]  /*85e0*/  HMMA.16816.F32.BF16 R44, R128.reuse, R48, RZ ;  /* 0x00000030802c723c */ /* 0x060fe200000418ff */
[----:B------:R-:W-:Y:S04]  /*85f0*/  LDSM.16.M88.4 R208, [R236+0x5000] ;  /* 0x00500000ecd0783b */ /* 0x000fe80000000200 */
[----:B------:R-:W-:Y:S01]  /*8600*/  LDSM.16.M88.4 R212, [R236+0x5800] ;  /* 0x00580000ecd4783b */ /* 0x000fe20000000200 */
[C---:B------:R-:W-:Y:S03]  /*8610*/  HMMA.16816.F32.BF16 R48, R128.reuse, R50, RZ ;  /* 0x000000328030723c */ /* 0x040fe600000418ff */
[----:B------:R-:W-:Y:S03]  /*8620*/  LDSM.16.M88.4 R216, [R166+0x7000] ;  /* 0x00700000a6d8783b */ /* 0x000fe60000000200 */
        /* <DEDUP_REMOVED lines=24> */
[C---:B------:R-:W-:Y:S06]  /*87b0*/  HMMA.16816.F32.BF16 R12, R172.reuse, R180, R12 ;  /* 0x000000b4ac0c723c */ /* 0x040fec000004180c */
[C---:B------:R-:W-:Y:S01]  /*87c0*/  HMMA.16816.F32.BF16 R16, R172.reuse, R182, R16 ;  /* 0x000000b6ac10723c */ /* 0x040fe20000041810 */
[----:B------:R-:W5:Y:S05]  /*87d0*/  LDSM.16.M88.4 R180, [R236+0x6000] ;  /* 0x00600000ecb4783b */ /* 0x000f6a0000000200 */
[C---:B---3--:R-:W-:Y:S06]  /*87e0*/  HMMA.16816.F32.BF16 R20, R172.reuse, R184, R20 ;  /* 0x000000b8ac14723c */ /* 0x048fec0000041814 */
[C---:B------:R-:W-:Y:S01]  /*87f0*/  HMMA.16816.F32.BF16 R24, R172.reuse, R186, R24 ;  /* 0x000000baac18723c */ /* 0x040fe20000041818 */
[----:B------:R-:W3:Y:S05]  /*8800*/  LDSM.16.M88.4 R184, [R236+0x6800] ;  /* 0x00680000ecb8783b */ /* 0x000eea0000000200 */
[C---:B------:R-:W-:Y:S06]  /*8810*/  HMMA.16816.F32.BF16 R28, R172.reuse, R188, R28 ;  /* 0x000000bcac1c723c */ /* 0x040fec000004181c */
[C---:B------:R-:W-:Y:S01]  /*8820*/  HMMA.16816.F32.BF16 R32, R172.reuse, R190, R32 ;  /* 0x000000beac20723c */ /* 0x040fe20000041820 */
[----:B------:R-:W-:Y:S05]  /*8830*/  LDSM.16.M88.4 R188, [R235] ;  /* 0x00000000ebbc783b */ /* 0x000fea0000000200 */
[C---:B------:R-:W-:Y:S06]  /*8840*/  HMMA.16816.F32.BF16 R36, R172.reuse, R192, R36 ;  /* 0x000000c0ac24723c */ /* 0x040fec0000041824 */
[C---:B------:R-:W-:Y:S01]  /*8850*/  HMMA.16816.F32.BF16 R40, R172.reuse, R194, R40 ;  /* 0x000000c2ac28723c */ /* 0x040fe20000041828 */
[----:B------:R-:W-:Y:S05]  /*8860*/  LDSM.16.M88.4 R192, [R234] ;  /* 0x00000000eac0783b */ /* 0x000fea0000000200 */
[C---:B----4-:R-:W-:Y:S06]  /*8870*/  HMMA.16816.F32.BF16 R44, R172.reuse, R196, R44 ;  /* 0x000000c4ac2c723c */ /* 0x050fec000004182c */
[C---:B------:R-:W-:Y:S05]  /*8880*/  HMMA.16816.F32.BF16 R48, R172.reuse, R198, R48 ;  /* 0x000000c6ac30723c */ /* 0x040fea0000041830 */
[C---:B------:R-:W-:Y:S01]  /*8890*/  VIADD R196, R234.reuse, 0x800 ;  /* 0x00000800eac47836 */ /* 0x040fe20000000000 */
[C---:B------:R-:W-:Y:S05]  /*88a0*/  HMMA.16816.F32.BF16 R52, R172.reuse, R200, R52 ;  /* 0x000000c8ac34723c */ /* 0x040fea0000041834 */
[----:B------:R-:W-:Y:S01]  /*88b0*/  LDSM.16.M88.4 R196, [R196] ;  /* 0x00000000c4c4783b */ /* 0x000fe20000000200 */
[C---:B------:R-:W-:Y:S05]  /*88c0*/  HMMA.16816.F32.BF16 R56, R172.reuse, R202, R56 ;  /* 0x000000caac38723c */ /* 0x040fea0000041838 */
[C---:B------:R-:W-:Y:S01]  /*88d0*/  VIADD R200, R234.reuse, 0x1000 ;  /* 0x00001000eac87836 */ /* 0x040fe20000000000 */
[C---:B------:R-:W-:Y:S05]  /*88e0*/  HMMA.16816.F32.BF16 R60, R172.reuse, R204, R60 ;  /* 0x000000ccac3c723c */ /* 0x040fea000004183c */
[----:B------:R-:W-:Y:S01]  /*88f0*/  LDSM.16.M88.4 R200, [R200] ;  /* 0x00000000c8c8783b */ /* 0x000fe20000000200 */
[C---:B------:R-:W-:Y:S05]  /*8900*/  HMMA.16816.F32.BF16 R64, R172.reuse, R206, R64 ;  /* 0x000000ceac40723c */ /* 0x040fea0000041840 */
[C---:B------:R-:W-:Y:S01]  /*8910*/  VIADD R204, R234.reuse, 0x1800 ;  /* 0x00001800eacc7836 */ /* 0x040fe20000000000 */
[C---:B-1----:R-:W-:Y:S05]  /*8920*/  HMMA.16816.F32.BF16 R68, R172.reuse, R168, R68 ;  /* 0x000000a8ac44723c */ /* 0x042fea0000041844 */
[----:B------:R-:W-:Y:S01]  /*8930*/  LDSM.16.M88.4 R204, [R204] ;  /* 0x00000000cccc783b */ /* 0x000fe20000000200 */
[C---:B------:R-:W-:Y:S03]  /*8940*/  HMMA.16816.F32.BF16 R72, R172.reuse, R170, R72 ;  /* 0x000000aaac48723c */ /* 0x040fe60000041848 */
[----:B------:R-:W1:Y:S03]  /*8950*/  LDSM.16.M88.4 R168, [R236+0x7000] ;  /* 0x00700000eca8783b */ /* 0x000e660000000200 */
[C---:B--2---:R-:W-:Y:S06]  /*8960*/  HMMA.16816.F32.BF16 R76, R172.reuse, R176, R76 ;  /* 0x000000b0ac4c723c */ /* 0x044fec000004184c */
[C---:B------:R-:W-:Y:S01]  /*8970*/  HMMA.16816.F32.BF16 R80, R172.reuse, R178, R80 ;  /* 0x000000b2ac50723c */ /* 0x040fe20000041850 */
[----:B------:R-:W2:Y:S05]  /*8980*/  LDSM.16.M88.4 R176, [R236+0x7800] ;  /* 0x00780000ecb0783b */ /* 0x000eaa0000000200 */
[C---:B------:R-:W-:Y:S06]  /*8990*/  HMMA.16816.F32.BF16 R84, R172.reuse, R208, R84 ;  /* 0x000000d0ac54723c */ /* 0x040fec0000041854 */
[C---:B------:R-:W-:Y:S01]  /*89a0*/  HMMA.16816.F32.BF16 R88, R172.reuse, R210, R88 ;  /* 0x000000d2ac58723c */ /* 0x040fe20000041858 */
[----:B------:R-:W-:Y:S05]  /*89b0*/  LDSM.16.M88.4 R208, [R227] ;  /* 0x00000000e3d0783b */ /* 0x000fea0000000200 */
[C---:B------:R-:W-:Y:S06]  /*89c0*/  HMMA.16816.F32.BF16 R92, R172.reuse, R212, R92 ;  /* 0x000000d4ac5c723c */ /* 0x040fec000004185c */
[C---:B------:R-:W-:Y:S01]  /*89d0*/  HMMA.16816.F32.BF16 R96, R172.reuse, R214, R96 ;  /* 0x000000d6ac60723c */ /* 0x040fe20000041860 */
[----:B------:R-:W-:Y:S05]  /*89e0*/  LDSM.16.M88.4 R212, [R166+0x800] ;  /* 0x00080000a6d4783b */ /* 0x000fea0000000200 */
[C---:B-----5:R-:W-:Y:S06]  /*89f0*/  HMMA.16816.F32.BF16 R100, R172.reuse, R180, R100 ;  /* 0x000000b4ac64723c */ /* 0x060fec0000041864 */
[C---:B------:R-:W-:Y:S05]  /*8a00*/  HMMA.16816.F32.BF16 R104, R172.reuse, R182, R104 ;  /* 0x000000b6ac68723c */ /* 0x040fea0000041868 */
[C---:B------:R-:W-:Y:S01]  /*8a10*/  VIADD R180, R234.reuse, 0x2000 ;  /* 0x00002000eab47836 */ /* 0x040fe20000000000 */
[C---:B---3--:R-:W-:Y:S05]  /*8a20*/  HMMA.16816.F32.BF16 R108, R172.reuse, R184, R108 ;  /* 0x000000b8ac6c723c */ /* 0x048fea000004186c */
[----:B------:R-:W3:Y:S01]  /*8a30*/  LDSM.16.M88.4 R180, [R180] ;  /* 0x00000000b4b4783b */ /* 0x000ee20000000200 */
[C---:B------:R-:W-:Y:S05]  /*8a40*/  HMMA.16816.F32.BF16 R112, R172.reuse, R186, R112 ;  /* 0x000000baac70723c */ /* 0x040fea0000041870 */
[----:B------:R-:W-:Y:S01]  /*8a50*/  VIADD R184, R234, 0x2800 ;  /* 0x00002800eab87836 */ /* 0x000fe20000000000 */
[C---:B-1----:R-:W-:Y:S05]  /*8a60*/  HMMA.16816.F32.BF16 R116, R172.reuse, R168, R116 ;  /* 0x000000a8ac74723c */ /* 0x042fea0000041874 */
[----:B------:R-:W1:Y:S01]  /*8a70*/  LDSM.16.M88.4 R184, [R184] ;  /* 0x00000000b8b8783b */ /* 0x000e620000000200 */
[C---:B------:R-:W-:Y:S03]  /*8a80*/  HMMA.16816.F32.BF16 R120, R172.reuse, R170, R120 ;  /* 0x000000aaac78723c */ /* 0x040fe60000041878 */
[----:B------:R-:W4:Y:S03]  /*8a90*/  LDSM.16.M88.4 R168, [R228] ;  /* 0x00000000e4a8783b */ /* 0x000f260000000200 */
[C---:B--2---:R-:W-:Y:S06]  /*8aa0*/  HMMA.16816.F32.BF16 R124, R172.reuse, R176, R124 ;  /* 0x000000b0ac7c723c */ /* 0x044fec000004187c */
[----:B------:R-:W-:Y:S01]  /*8ab0*/  HMMA.16816.F32.BF16 R128, R172, R178, R128 ;  /* 0x000000b2ac80723c */ /* 0x000fe20000041880 */
[----:B------:R-:W2:Y:S04]  /*8ac0*/  LDSM.16.M88.4 R172, [R226] ;  /* 0x00000000e2ac783b */ /* 0x000ea80000000200 */
[----:B------:R-:W5:Y:S01]  /*8ad0*/  LDSM.16.M88.4 R176, [R225] ;  /* 0x00000000e1b0783b */ /* 0x000f620000000200 */
        /* <DEDUP_REMOVED lines=15> */
[C---:B-1----:R-:W-:Y:S06]  /*8bd0*/  HMMA.16816.F32.BF16 R44, R188.reuse, R184, R44 ;  /* 0x000000b8bc2c723c */ /* 0x042fec000004182c */
[C---:B------:R-:W-:Y:S01]  /*8be0*/  HMMA.16816.F32.BF16 R48, R188.reuse, R186, R48 ;  /* 0x000000babc30723c */ /* 0x040fe20000041830 */
[----:B------:R-:W-:Y:S05]  /*8bf0*/  LDSM.16.M88.4 R184, [R222] ;  /* 0x00000000deb8783b */ /* 0x000fea0000000200 */
[C---:B----4-:R-:W-:Y:S06]  /*8c00*/  HMMA.16816.F32.BF16 R52, R188.reuse, R168, R52 ;  /* 0x000000a8bc34723c */ /* 0x050fec0000041834 */
[C---:B------:R-:W-:Y:S01]  /*8c10*/  HMMA.16816.F32.BF16 R56, R188.reuse, R170, R56 ;  /* 0x000000aabc38723c */ /* 0x040fe20000041838 */
[----:B------:R-:W1:Y:S05]  /*8c20*/  LDSM.16.M88.4 R168, [R223] ;  /* 0x00000000dfa8783b */ /* 0x000e6a0000000200 */
[C---:B------:R-:W-:Y:S06]  /*8c30*/  HMMA.16816.F32.BF16 R60, R188.reuse, R208, R60 ;  /* 0x000000d0bc3c723c */ /* 0x040fec000004183c */
[C---:B------:R-:W-:Y:S01]  /*8c40*/  HMMA.16816.F32.BF16 R64, R188.reuse, R210, R64 ;  /* 0x000000d2bc40723c */ /* 0x040fe20000041840 */
[----:B------:R-:W4:Y:S05]  /*8c50*/  LDSM.16.M88.4 R208, [R166] ;  /* 0x00000000a6d0783b */ /* 0x000f2a0000000200 */
        /* <DEDUP_REMOVED lines=8> */
[----:B------:R-:W-:Y:S05]  /*8ce0*/  LDSM.16.M88.4 R180, [R166+0x2800] ;  /* 0x00280000a6b4783b */ /* 0x000fea0000000200 */
[C---:B-1----:R-:W-:Y:S06]  /*8cf0*/  HMMA.16816.F32.BF16 R92, R188.reuse, R168, R92 ;  /* 0x000000a8bc5c723c */ /* 0x042fec000004185c */
[C---:B------:R-:W-:Y:S01]  /*8d00*/  HMMA.16816.F32.BF16 R96, R188.reuse, R170, R96 ;  /* 0x000000aabc60723c */ /* 0x040fe20000041860 */
[----:B------:R-:W1:Y:S05]  /*8d10*/  LDSM.16.M88.4 R168, [R166+0x2000] ;  /* 0x00200000a6a8783b */ /* 0x000e6a0000000200 */
[C---:B------:R-:W-:Y:S06]  /*8d20*/  HMMA.16816.F32.BF16 R100, R188.reuse, R184, R100 ;  /* 0x000000b8bc64723c */ /* 0x040fec0000041864 */
        /* <DEDUP_REMOVED lines=10> */
[----:B------:R-:W3:Y:S04]  /*8dd0*/  LDSM.16.M88.4 R188, [R166+0x3800] ;  /* 0x00380000a6bc783b */ /* 0x000ee80000000200 */
[----:B------:R-:W-:Y:S01]  /*8de0*/  LDSM.16.M88.4 R200, [R166+0x5800] ;  /* 0x00580000a6c8783b */ /* 0x000fe20000000200 */
[C---:B----4-:R-:W-:Y:S06]  /*8df0*/  HMMA.16816.F32.BF16 R4, R204.reuse, R208, R4 ;  /* 0x000000d0cc04723c */ /* 0x050fec0000041804 */
[C---:B------:R-:W-:Y:S01]  /*8e00*/  HMMA.16816.F32.BF16 R8, R204.reuse, R210, R8 ;  /* 0x000000d2cc08723c */ /* 0x040fe20000041808 */
[----:B------:R-:W-:Y:S05]  /*8e10*/  LDSM.16.M88.4 R208, [R166+0x6000] ;  /* 0x00600000a6d0783b */ /* 0x000fea0000000200 */
[C---:B------:R-:W-:Y:S06]  /*8e20*/  HMMA.16816.F32.BF16 R12, R204.reuse, R212, R12 ;  /* 0x000000d4cc0c723c */ /* 0x040fec000004180c */
[C---:B------:R-:W-:Y:S01]  /*8e30*/  HMMA.16816.F32.BF16 R16, R204.reuse, R214, R16 ;  /* 0x000000d6cc10723c */ /* 0x040fe20000041810 */
[----:B------:R-:W-:Y:S05]  /*8e40*/  LDSM.16.M88.4 R212, [R166+0x6800] ;  /* 0x00680000a6d4783b */ /* 0x000fea0000000200 */
[C---:B--2---:R-:W-:Y:S06]  /*8e50*/  HMMA.16816.F32.BF16 R20, R204.reuse, R172, R20 ;  /* 0x000000accc14723c */ /* 0x044fec0000041814 */
[C---:B------:R-:W-:Y:S01]  /*8e60*/  HMMA.16816.F32.BF16 R24, R204.reuse, R174, R24 ;  /* 0x000000aecc18723c */ /* 0x040fe20000041818 */
[----:B------:R-:W2:Y:S05]  /*8e70*/  LDSM.16.M88.4 R172, [R166+0x4800] ;  /* 0x00480000a6ac783b */ /* 0x000eaa0000000200 */
[C---:B-----5:R-:W-:Y:S06]  /*8e80*/  HMMA.16816.F32.BF16 R28, R204.reuse, R176, R28 ;  /* 0x000000b0cc1c723c */ /* 0x060fec000004181c */
[C---:B------:R-:W-:Y:S01]  /*8e90*/  HMMA.16816.F32.BF16 R32, R204.reuse, R178, R32 ;  /* 0x000000b2cc20723c */ /* 0x040fe20000041820 */
[----:B------:R-:W4:Y:S01]  /*8ea0*/  LDSM.16.M88.4 R176, [R166+0x7800] ;  /* 0x00780000a6b0783b */ /* 0x000f220000000200 */
[----:B------:R-:W-:Y:S04]  /*8eb0*/  DEPBAR.LE SB0, 0x0 ;  /* 0x000080000000791a */ /* 0x000fe80000000000 */
[C---:B-1----:R-:W-:Y:S01]  /*8ec0*/  HMMA.16816.F32.BF16 R36, R204.reuse, R168, R36 ;  /* 0x000000a8cc24723c */ /* 0x042fe20000041824 */
[----:B------:R-:W-:Y:S05]  /*8ed0*/  BAR.SYNC.DEFER_BLOCKING 0x0 ;  /* 0x0000000000007b1d */ /* 0x000fea0000010000 */
        /* <DEDUP_REMOVED lines=9> */
[C---:B--2---:R-:W-:Y:S06]  /*8f70*/  HMMA.16816.F32.BF16 R76, R204.reuse, R172, R76 ;  /* 0x000000accc4c723c */ /* 0x044fec000004184c */
        /* <DEDUP_REMOVED lines=11> */
[C---:B----4-:R-:W-:Y:S06]  /*9030*/  HMMA.16816.F32.BF16 R124, R204.reuse, R176, R124 ;  /* 0x000000b0cc7c723c */ /* 0x050fec000004187c */
[----:B------:R-:W-:Y:S01]  /*9040*/  HMMA.16816.F32.BF16 R128, R204, R178, R128 ;  /* 0x000000b2cc80723c */ /* 0x000fe20000041880 */
[----:B------:R-:W-:Y:S11]  /*9050*/  @!UPT UIADD3 URZ, URZ, URZ, URZ ;  /* 0x0000003f3f3ff290 */ /* 0x000ff6000fffe03f */
[----:B------:R-:W-:Y:S01]  /*9060*/  @!UPT UIADD3 URZ, URZ, URZ, URZ ;  /* 0x0000003f3f3ff290 */ /* 0x000fe2000fffe03f */
[----:B------:R-:W-:Y:S11]  /*9070*/  @!P0 BRA `(.L_x_2211) ;  /* 0x0000000400e08947 */ /* 0x000ff60003800000 */
[----:B------:R-:W-:Y:S04]  /*9080*/  ULEA UR6, -UR7, URZ, 0x8 ;  /* 0x0000003f07067291 */ /* 0x000fe8000f8e413f */
[----:B------:R-:W-:Y:S02]  /*9090*/  USHF.R.S32.HI UR5, URZ, 0x1f, UR6 ;  /* 0x0000001f3f057899 */ /* 0x000fe40008011406 */
[----:B------:R-:W-:Y:S04]  /*90a0*/  MOV R170, UR6 ;  /* 0x0000000600aa7c02 */ /* 0x000fe80008000f00 */
[----:B------:R-:W-:Y:S01]  /*90b0*/  MOV R2, UR5 ;  /* 0x0000000500027c02 */ /* 0x000fe20008000f00 */
[----:B------:R-:W-:Y:S06]  /*90c0*/  @P6 BRA `(.L_x_2212) ;  /* 0x0000000000f46947 */ /* 0x000fec0003800000 */
[----:B------:R-:W1:Y:S01]  /*90d0*/  LDC R0, c[0x0][0x380] ;  /* 0x0000e000ff007b82 */ /* 0x000e620000000800 */
[----:B------:R-:W-:Y:S04]  /*90e0*/  SHF.L.U32 R165, R250, 0x8, RZ ;  /* 0x00000008faa57819 */ /* 0x000fe800000006ff */
[----:B------:R-:W-:Y:S01]  /*90f0*/  IABS R171, R165 ;  /* 0x000000a500ab7213 */ /* 0x000fe20000000000 */
[----:B------:R-:W-:Y:S05]  /*9100*/  VIADD R173, R165, 0xffffff00 ;  /* 0xffffff00a5ad7836 */ /* 0x000fea0000000000 */
        /* <DEDUP_REMOVED lines=29> */
[----:B------:R-:W-:Y:S01]  /*92e0*/  LOP3.LUT R171, RZ, R0, RZ, 0x33, !PT ;  /* 0x00000000ffab7212 */ /* 0x000fe200078e33ff */
[----:B------:R-:W1:Y:S08]  /*92f0*/  LDC R2, c[0x0][0x24c] ;  /* 0x00009300ff027b82 */ /* 0x000e700000000800 */
        /* <DEDUP_REMOVED lines=11> */
[----:B------:R-:W2:Y:S02]  /*93b0*/  LDG.E R165, desc[UR20][R174.64] ;  /* 0x00000014aea57981 */ /* 0x000ea4000c1e1900 */
[----:B------:R-:W-:Y:S02]  /*93c0*/  IMAD R171, R171, R0, -0x100 ;  /* 0xffffff00abab7424 */ /* 0x000fe400078e0200 */
[----:B------:R3:W2:Y:S03]  /*93d0*/  LDG.E R170, desc[UR20][R168.64] ;  /* 0x00000014a8aa7981 */ /* 0x0006a6000c1e1900 */
[----:B------:R-:W-:Y:S05]  /*93e0*/  SHF.R.S32.HI R0, RZ, 0x1f, R171 ;  /* 0x0000001fff007819 */ /* 0x000fea00000114ab */
[----:B------:R-:W-:Y:S04]  /*93f0*/  IMAD R0, R0, UR7, RZ ;  /* 0x0000000700007c24 */ /* 0x000fe8000f8e02ff */
[C---:B-1----:R-:W-:Y:S01]  /*9400*/  IMAD R0, R171.reuse, R2, R0 ;  /* 0x00000002ab007224 */ /* 0x042fe200078e0200 */
[----:B---3--:R-:W1:Y:S01]  /*9410*/  LDC.64 R168, c[0x0][0x230] ;  /* 0x00008c00ffa87b82 */ /* 0x008e620000000a00 */
[----:B--2---:R-:W-:Y:S01]  /*9420*/  IADD3 R165, -R170, R165, RZ ;  /* 0x000000a5aaa57210 */ /* 0x004fe20007ffe1ff */
[----:B------:R-:W-:Y:S03]  /*9430*/  IMAD.WIDE.U32 R170, R171, UR7, RZ ;  /* 0x00000007abaa7c25 */ /* 0x000fe6000f8e00ff */
[----:B------:R-:W-:Y:S01]  /*9440*/  SHF.R.S32.HI R2, RZ, 0x1f, R165 ;  /* 0x0000001fff027819 */ /* 0x000fe200000114a5 */
[----:B------:R-:W-:Y:S04]  /*9450*/  IMAD.IADD R171, R171, 0x1, R0 ;  /* 0x00000001abab7824 */ /* 0x000fe800078e0200 */
[-C--:B-1----:R-:W-:Y:S02]  /*9460*/  IMAD R2, R2, R168.reuse, RZ ;  /* 0x000000a802027224 */ /* 0x082fe400078e02ff */
[C---:B------:R-:W-:Y:S04]  /*9470*/  IMAD.WIDE.U32 R170, R165.reuse, R168, R170 ;  /* 0x000000a8a5aa7225 */ /* 0x040fe800078e00aa */
[----:B------:R-:W-:Y:S05]  /*9480*/  IMAD R2, R165, R169, R2 ;  /* 0x000000a9a5027224 */ /* 0x000fea00078e0202 */
[----:B------:R-:W-:Y:S07]  /*9490*/  IADD3 R2, R171, R2, RZ ;  /* 0x00000002ab027210 */ /* 0x000fee0007ffe0ff */
.L_x_2212:
[C---:B------:R-:W-:Y:S04]  /*94a0*/  LEA R241, P0, R170.reuse, R241, 0x1 ;  /* 0x000000f1aaf17211 */ /* 0x040fe800078008ff */
[----:B------:R-:W-:Y:S01]  /*94b0*/  LEA.HI.X R240, R170, R240, R2, 0x1, P0 ;  /* 0x000000f0aaf07211 */ /* 0x000fe200000f0c02 */
[----:B------:R-:W-:Y:S01]  /*94c0*/  IMAD.MOV.U32 R170, RZ, RZ, R241 ;  /* 0x000000ffffaa7224 */ /* 0x000fe200078e00f1 */
[----:B------:R-:W-:Y:S03]  /*94d0*/  IADD3 R168, P0, R241, UR23, RZ ;  /* 0x00000017f1a87c10 */ /* 0x000fe6000ff1e0ff */
        /* <DEDUP_REMOVED lines=8> */
[----:B------:R2:W-:Y:S01]  /*9560*/  LDGSTS.E.BYPASS.LTC128B.128 [R242+0x2800], desc[UR20][R168.64] ;  /* 0x02800000a8f27fae */ /* 0x0005e2000b901d54 */
        /* <DEDUP_REMOVED lines=15> */
[----:B-1----:R-:W-:Y:S03]  /*9660*/  IADD3 R170, P0, R172, UR23, RZ ;  /* 0x00000017acaa7c10 */ /* 0x002fe6000ff1e0ff */
[----:B------:R1:W-:Y:S01]  /*9670*/  LDGSTS.E.BYPASS.LTC128B.128 [R242+0x5800], desc[UR20][R172.64] ;  /* 0x05800000acf27fae */ /* 0x0003e2000b901d54 */
[----:B------:R-:W-:Y:S02]  /*9680*/  IADD3.X R171, R173, UR22, RZ, P0, !PT ;  /* 0x00000016adab7c10 */ /* 0x000fe400087fe4ff */
[----:B--2---:R-:W-:Y:S03]  /*9690*/  IADD3 R168, P0, R170, UR23, RZ ;  /* 0x00000017aaa87c10 */ /* 0x004fe6000ff1e0ff */
[----:B------:R-:W-:Y:S01]  /*96a0*/  LDGSTS.E.BYPASS.LTC128B.128 [R242+0x6000], desc[UR20][R170.64] ;  /* 0x06000000aaf27fae */ /* 0x000fe2000b901d54 */
[----:B------:R-:W-:Y:S02]  /*96b0*/  IADD3.X R169, R171, UR22, RZ, P0, !PT ;  /* 0x00000016aba97c10 */ /* 0x000fe400087fe4ff */
[----:B---3--:R-:W-:Y:S03]  /*96c0*/  IADD3 R180, P0, R168, UR23, RZ ;  /* 0x00000017a8b47c10 */ /* 0x008fe6000ff1e0ff */
[----:B------:R2:W-:Y:S01]  /*96d0*/  LDGSTS.E.BYPASS.LTC128B.128 [R242+0x6800], desc[UR20][R168.64] ;  /* 0x06800000a8f27fae */ /* 0x0005e2000b901d54 */
[----:B------:R-:W-:Y:S02]  /*96e0*/  IADD3.X R181, R169, UR22, RZ, P0, !PT ;  /* 0x00000016a9b57c10 */ /* 0x000fe400087fe4ff */
[----:B----4-:R-:W-:Y:S03]  /*96f0*/  IADD3 R178, P0, R180, UR23, RZ ;  /* 0x00000017b4b27c10 */ /* 0x010fe6000ff1e0ff */
[----:B------:R3:W-:Y:S01]  /*9700*/  LDGSTS.E.BYPASS.LTC128B.128 [R242+0x7000], desc[UR20][R180.64] ;  /* 0x07000000b4f27fae */ /* 0x0007e2000b901d54 */
[----:B------:R-:W-:Y:S02]  /*9710*/  IADD3.X R179, R181, UR22, RZ, P0, !PT ;  /* 0x00000016b5b37c10 */ /* 0x000fe400087fe4ff */
[----:B-----5:R-:W-:Y:S03]  /*9720*/  IADD3 R174, P0, R178, UR23, RZ ;  /* 0x00000017b2ae7c10 */ /* 0x020fe6000ff1e0ff */
[----:B------:R3:W-:Y:S01]  /*9730*/  LDGSTS.E.BYPASS.LTC128B.128 [R242+0x7800], desc[UR20][R178.64] ;  /* 0x07800000b2f27fae */ /* 0x0007e2000b901d54 */
[----:B------:R-:W-:Y:S02]  /*9740*/  IADD3.X R175, R179, UR22, RZ, P0, !PT ;  /* 0x00000016b3af7c10 */ /* 0x000fe400087fe4ff */
[----:B-1----:R-:W-:Y:S03]  /*9750*/  IADD3 R172, P0, R174, UR23, RZ ;  /* 0x00000017aeac7c10 */ /* 0x002fe6000ff1e0ff */
[----:B------:R3:W-:Y:S01]  /*9760*/  LDGSTS.E.BYPASS.LTC128B.128 [R242+0x8000], desc[UR20][R174.64] ;  /* 0x08000000aef27fae */ /* 0x0007e2000b901d54 */
[----:B------:R-:W-:Y:S05]  /*9770*/  IADD3.X R173, R175, UR22, RZ, P0, !PT ;  /* 0x00000016afad7c10 */ /* 0x000fea00087fe4ff */
[----:B------:R3:W-:Y:S01]  /*9780*/  LDGSTS.E.BYPASS.LTC128B.128 [R242+0x8800], desc[UR20][R172.64] ;  /* 0x08800000acf27fae */ /* 0x0007e2000b901d54 */
[----:B--2---:R-:W-:Y:S04]  /*9790*/  IADD3 R168, P0, R172, UR23, RZ ;  /* 0x00000017aca87c10 */ /* 0x004fe8000ff1e0ff */
[----:B------:R-:W-:Y:S02]  /*97a0*/  IADD3.X R169, R173, UR22, RZ, P0, !PT ;  /* 0x00000016ada97c10 */ /* 0x000fe400087fe4ff */
[----:B------:R-:W-:Y:S03]  /*97b0*/  IADD3 R170, P0, R168, UR23, RZ ;  /* 0x00000017a8aa7c10 */ /* 0x000fe6000ff1e0ff */
[----:B------:R3:W-:Y:S01]  /*97c0*/  LDGSTS.E.BYPASS.LTC128B.128 [R242+0x9000], desc[UR20][R168.64] ;  /* 0x09000000a8f27fae */ /* 0x0007e2000b901d54 */
[----:B------:R-:W-:Y:S05]  /*97d0*/  IADD3.X R171, R169, UR22, RZ, P0, !PT ;  /* 0x00000016a9ab7c10 */ /* 0x000fea00087fe4ff */
[----:B------:R3:W-:Y:S04]  /*97e0*/  LDGSTS.E.BYPASS.LTC128B.128 [R242+0x9800], desc[UR20][R170.64] ;  /* 0x09800000aaf27fae */ /* 0x0007e8000b901d54 */
[----:B------:R-:W0:Y:S02]  /*97f0*/  LDGDEPBAR ;  /* 0x00000000000079af */ /* 0x000e240000000000 */
.L_x_2211:
[----:B---3--:R-:W-:Y:S02]  /*9800*/  FMNMX.FTZ R168, R4, R164, !PT ;  /* 0x000000a404a87209 */ /* 0x008fe40007810000 */
        /* <DEDUP_REMOVED lines=127> */
[----:B------:R-:W-:Y:S08]  /*a000*/  SHFL.BFLY PT, R2, R168, 0x2, 0x1f ;  /* 0x0c401f00a8027f89 */ /* 0x000ff000000e0000 */
[----:B------:R-:W1:Y:S02]  /*a010*/  SHFL.BFLY PT, R165, R0, 0x2, 0x1f ;  /* 0x0c401f0000a57f89 */ /* 0x000e6400000e0000 */
[----:B-1----:R-:W-:Y:S02]  /*a020*/  FMNMX.FTZ R165, R0, R165, !PT ;  /* 0x000000a500a57209 */ /* 0x002fe40007810000 */
[----:B------:R-:W-:Y:S04]  /*a030*/  FMNMX.FTZ R168, R168, R2, !PT ;  /* 0x00000002a8a87209 */ /* 0x000fe80007810000 */
[----:B------:R-:W1:Y:S08]  /*a040*/  SHFL.BFLY PT, R0, R165, 0x1, 0x1f ;  /* 0x0c201f00a5007f89 */ /* 0x000e7000000e0000 */
[----:B------:R-:W2:Y:S01]  /*a050*/  SHFL.BFLY PT, R2, R168, 0x1, 0x1f ;  /* 0x0c201f00a8027f89 */ /* 0x000ea200000e0000 */
[----:B-1----:R-:W-:Y:S02]  /*a060*/  FMNMX.FTZ R0, R165, R0, !PT ;  /* 0x00000000a5007209 */ /* 0x002fe40007810000 */
[----:B--2---:R-:W-:Y:S03]  /*a070*/  FMNMX.FTZ R2, R168, R2, !PT ;  /* 0x00000002a8027209 */ /* 0x004fe60007810000 */
[C---:B------:R-:W-:Y:S01]  /*a080*/  FMUL.FTZ R165, R0.reuse, UR4 ;  /* 0x0000000400a57c20 */ /* 0x040fe20008410000 */
[----:B------:R-:W-:Y:S01]  /*a090*/  FADD.FTZ R3, -R0, R3 ;  /* 0x0000000300037221 */ /* 0x000fe20000010100 */
[C---:B------:R-:W-:Y:S01]  /*a0a0*/  FSETP.NEU.FTZ.AND P0, PT, R2.reuse, -INF , PT ;  /* 0xff8000000200780b */ /* 0x040fe20003f1d000 */
[C---:B------:R-:W-:Y:S02]  /*a0b0*/  FMUL.FTZ R168, R2.reuse, UR4 ;  /* 0x0000000402a87c20 */ /* 0x040fe40008410000 */
[----:B------:R-:W-:Y:S01]  /*a0c0*/  FMUL.FTZ R3, R3, UR4 ;  /* 0x0000000403037c20 */ /* 0x000fe20008410000 */
[----:B------:R-:W-:Y:S02]  /*a0d0*/  FADD.FTZ R164, -R2, R164 ;  /* 0x000000a402a47221 */ /* 0x000fe40000010100 */
[----:B------:R-:W-:Y:S02]  /*a0e0*/  FSEL R168, R168, RZ, P0 ;  /* 0x000000ffa8a87208 */ /* 0x000fe40000000000 */
[----:B------:R-:W-:Y:S01]  /*a0f0*/  FMUL.FTZ R164, R164, UR4 ;  /* 0x00000004a4a47c20 */ /* 0x000fe20008410000 */
[----:B------:R-:W-:Y:S01]  /*a100*/  MUFU.EX2 R3, R3 ;  /* 0x0000000300037308 */ /* 0x000fe20000000800 */
[----:B------:R-:W-:Y:S01]  /*a110*/  FSETP.NEU.FTZ.AND P0, PT, R0, -INF , PT ;  /* 0xff8000000000780b */ /* 0x000fe20003f1d000 */
[--C-:B------:R-:W-:Y:S01]  /*a120*/  FFMA.FTZ R190, R12, UR4, -R168.reuse ;  /* 0x000000040cbe7c23 */ /* 0x100fe200080108a8 */
[--C-:B------:R-:W-:Y:S01]  /*a130*/  FFMA.FTZ R184, R13, UR4, -R168.reuse ;  /* 0x000000040db87c23 */ /* 0x100fe200080108a8 */
[--C-:B------:R-:W-:Y:S01]  /*a140*/  FFMA.FTZ R176, R24, UR4, -R168.reuse ;  /* 0x0000000418b07c23 */ /* 0x100fe200080108a8 */
[--C-:B------:R-:W-:Y:S01]  /*a150*/  FFMA.FTZ R171, R25, UR4, -R168.reuse ;  /* 0x0000000419ab7c23 */ /* 0x100fe200080108a8 */
[--C-:B------:R-:W-:Y:S04]  /*a160*/  FFMA.FTZ R170, R28, UR4, -R168.reuse ;  /* 0x000000041caa7c23 */ /* 0x100fe800080108a8 */
[----:B------:R-:W1:Y:S01]  /*a170*/  MUFU.EX2 R164, R164 ;  /* 0x000000a400a47308 */ /* 0x000e620000000800 */
[--C-:B------:R-:W-:Y:S01]  /*a180*/  FFMA.FTZ R169, R29, UR4, -R168.reuse ;  /* 0x000000041da97c23 */ /* 0x100fe200080108a8 */
[--C-:B------:R-:W-:Y:S01]  /*a190*/  FFMA.FTZ R188, R36, UR4, -R168.reuse ;  /* 0x0000000424bc7c23 */ /* 0x100fe200080108a8 */
[--C-:B------:R-:W-:Y:S01]  /*a1a0*/  FFMA.FTZ R193, R37, UR4, -R168.reuse ;  /* 0x0000000425c17c23 */ /* 0x100fe200080108a8 */
[----:B------:R-:W-:Y:S01]  /*a1b0*/  FSEL R165, R165, RZ, P0 ;  /* 0x000000ffa5a57208 */ /* 0x000fe20000000000 */
        /* <DEDUP_REMOVED lines=11> */
[----:B------:R-:W3:Y:S01]  /*a270*/  MUFU.EX2 R184, R184 ;  /* 0x000000b800b87308 */ /* 0x000ee20000000800 */
[C---:B-1----:R-:W-:Y:S01]  /*a280*/  FMUL.FTZ R17, R164.reuse, R149 ;  /* 0x00000095a4117220 */ /* 0x042fe20000410000 */
[----:B------:R-:W-:Y:S01]  /*a290*/  FMUL.FTZ R20, R164, R144 ;  /* 0x00000090a4147220 */ /* 0x000fe20000410000 */
[--C-:B------:R-:W-:Y:S01]  /*a2a0*/  FFMA.FTZ R38, R38, UR4, -R165.reuse ;  /* 0x0000000426267c23 */ /* 0x100fe200080108a5 */
[----:B------:R-:W1:Y:S01]  /*a2b0*/  LDSM.16.MT88.4 R24, [R231+0xa000] ;  /* 0x00a00000e718783b */ /* 0x000e620000004200 */
[--C-:B------:R-:W-:Y:S01]  /*a2c0*/  FFMA.FTZ R185, R18, UR4, -R165.reuse ;  /* 0x0000000412b97c23 */ /* 0x100fe200080108a5 */
[----:B------:R-:W-:Y:S01]  /*a2d0*/  FMUL.FTZ R18, R3, R150 ;  /* 0x0000009603127220 */ /* 0x000fe20000410000 */
[--C-:B------:R-:W-:Y:S03]  /*a2e0*/  FFMA.FTZ R181, R19, UR4, -R165.reuse ;  /* 0x0000000413b57c23 */ /* 0x100fe600080108a5 */
[----:B------:R-:W-:Y:S01]  /*a2f0*/  MUFU.EX2 R187, R187 ;  /* 0x000000bb00bb7308 */ /* 0x000fe20000000800 */
[----:B------:R-:W-:Y:S01]  /*a300*/  FMUL.FTZ R19, R3, R151 ;  /* 0x0000009703137220 */ /* 0x000fe20000410000 */
[--C-:B------:R-:W-:Y:S01]  /*a310*/  FFMA.FTZ R178, R21, UR4, -R168.reuse ;  /* 0x0000000415b27c23 */ /* 0x100fe200080108a8 */
[----:B------:R-:W-:Y:S01]  /*a320*/  FMUL.FTZ R21, R164, R145 ;  /* 0x00000091a4157220 */ /* 0x000fe20000410000 */
[----:B------:R-:W4:Y:S01]  /*a330*/  LDSM.16.MT88.4 R28, [R230+0xa000] ;  /* 0x00a00000e61c783b */ /* 0x000f220000004200 */
[--C-:B------:R-:W-:Y:S01]  /*a340*/  FFMA.FTZ R179, R22, UR4, -R165.reuse ;  /* 0x0000000416b37c23 */ /* 0x100fe200080108a5 */
[----:B------:R-:W-:Y:S01]  /*a350*/  FMUL.FTZ R22, R3, R146 ;  /* 0x0000009203167220 */ /* 0x000fe20000410000 */
[--C-:B------:R-:W-:Y:S03]  /*a360*/  FFMA.FTZ R175, R23, UR4, -R165.reuse ;  /* 0x0000000417af7c23 */ /* 0x100fe600080108a5 */
[----:B------:R-:W5:Y:S01]  /*a370*/  MUFU.EX2 R182, R182 ;  /* 0x000000b600b67308 */ /* 0x000f620000000800 */
[----:B------:R-:W-:Y:S01]  /*a380*/  FMUL.FTZ R23, R3, R147 ;  /* 0x0000009303177220 */ /* 0x000fe20000410000 */
[--C-:B------:R-:W-:Y:S01]  /*a390*/  FFMA.FTZ R192, R8, UR4, -R168.reuse ;  /* 0x0000000408c07c23 */ /* 0x100fe200080108a8 */
[----:B------:R-:W-:Y:S01]  /*a3a0*/  FMUL.FTZ R8, R164, R156 ;  /* 0x0000009ca4087220 */ /* 0x000fe20000410000 */
[----:B------:R-:W-:Y:S01]  /*a3b0*/  LDSM.16.MT88.4 R144, [R232+0xb000] ;  /* 0x00b00000e890783b */ /* 0x000fe20000004200 */
[--C-:B------:R-:W-:Y:S01]  /*a3c0*/  FFMA.FTZ R186, R35, UR4, -R165.reuse ;  /* 0x0000000423ba7c23 */ /* 0x100fe200080108a5 */
[----:B------:R-:W-:Y:S01]  /*a3d0*/  FMUL.FTZ R35, R3, R135 ;  /* 0x0000008703237220 */ /* 0x000fe20000410000 */
        /* <DEDUP_REMOVED lines=9> */
[----:B------:R3:W-:Y:S01]  /*a470*/  MUFU.EX2 R156, R16 ;  /* 0x00000010009c7308 */ /* 0x0007e20000000800 */
[--C-:B------:R-:W-:Y:S01]  /*a480*/  FFMA.FTZ R78, R78, UR4, -R165.reuse ;  /* 0x000000044e4e7c23 */ /* 0x100fe200080108a5 */
[--C-:B------:R-:W-:Y:S01]  /*a490*/  FFMA.FTZ R82, R82, UR4, -R165.reuse ;  /* 0x0000000452527c23 */ /* 0x100fe200080108a5 */
[--C-:B------:R-:W-:Y:S01]  /*a4a0*/  FFMA.FTZ R121, R121, UR4, -R168.reuse ;  /* 0x0000000479797c23 */ /* 0x100fe200080108a8 */
[--C-:B------:R-:W-:Y:S01]  /*a4b0*/  FFMA.FTZ R198, R4, UR4, -R168.reuse ;  /* 0x0000000404c67c23 */ /* 0x100fe200080108a8 */
[C---:B------:R-:W-:Y:S01]  /*a4c0*/  FMUL.FTZ R4, R164.reuse, R160 ;  /* 0x000000a0a4047220 */ /* 0x040fe20000410000 */
[--C-:B------:R-:W-:Y:S01]  /*a4d0*/  FFMA.FTZ R194, R5, UR4, -R168.reuse ;  /* 0x0000000405c27c23 */ /* 0x100fe200080108a8 */
[----:B------:R-:W-:Y:S03]  /*a4e0*/  FMUL.FTZ R5, R164, R161 ;  /* 0x000000a1a4057220 */ /* 0x000fe60000410000 */
[----:B------:R-:W-:Y:S01]  /*a4f0*/  MUFU.EX2 R183, R183 ;  /* 0x000000b700b77308 */ /* 0x000fe20000000800 */
[--C-:B------:R-:W-:Y:S01]  /*a500*/  FFMA.FTZ R197, R6, UR4, -R165.reuse ;  /* 0x0000000406c57c23 */ /* 0x100fe200080108a5 */
[----:B------:R-:W-:Y:S01]  /*a510*/  FMUL.FTZ R6, R3, R162 ;  /* 0x000000a203067220 */ /* 0x000fe20000410000 */
[--C-:B------:R-:W-:Y:S01]  /*a520*/  FFMA.FTZ R196, R7, UR4, -R165.reuse ;  /* 0x0000000407c47c23 */ /* 0x100fe200080108a5 */
[----:B------:R-:W-:Y:S01]  /*a530*/  FMUL.FTZ R7, R3, R163 ;  /* 0x000000a303077220 */ /* 0x000fe20000410000 */
[--C-:B------:R-:W-:Y:S01]  /*a540*/  FFMA.FTZ R191, R9, UR4, -R168.reuse ;  /* 0x0000000409bf7c23 */ /* 0x100fe200080108a8 */
[----:B------:R-:W-:Y:S01]  /*a550*/  FMUL.FTZ R9, R164, R157 ;  /* 0x0000009da4097220 */ /* 0x000fe20000410000 */
[--C-:B------:R-:W-:Y:S03]  /*a560*/  FFMA.FTZ R157, R32, UR4, -R168.reuse ;  /* 0x00000004209d7c23 */ /* 0x100fe600080108a8 */
[----:B------:R-:W-:Y:S01]  /*a570*/  MUFU.EX2 R198, R198 ;  /* 0x000000c600c67308 */ /* 0x000fe20000000800 */
[C---:B---3--:R-:W-:Y:S01]  /*a580*/  FMUL.FTZ R16, R164.reuse, R148 ;  /* 0x00000094a4107220 */ /* 0x048fe20000410000 */
[----:B------:R-:W-:Y:S01]  /*a590*/  FMUL.FTZ R32, R164, R132 ;  /* 0x00000084a4207220 */ /* 0x000fe20000410000 */
[----:B------:R-:W-:Y:S01]  /*a5a0*/  LDSM.16.MT88.4 R148, [R232+0xa800] ;  /* 0x00a80000e894783b */ /* 0x000fe20000004200 */
[----:B------:R-:W-:Y:S01]  /*a5b0*/  F2FP.BF16.F32.PACK_AB R132, R184, R190 ;  /* 0x000000beb884723e */ /* 0x000fe200000010ff */
[--C-:B------:R-:W-:Y:S01]  /*a5c0*/  FFMA.FTZ R195, R10, UR4, -R165.reuse ;  /* 0x000000040ac37c23 */ /* 0x100fe200080108a5 */
[----:B------:R-:W-:Y:S01]  /*a5d0*/  FMUL.FTZ R10, R3, R158 ;  /* 0x0000009e030a7220 */ /* 0x000fe20000410000 */
[--C-:B------:R-:W-:Y:S03]  /*a5e0*/  FFMA.FTZ R158, R33, UR4, -R168.reuse ;  /* 0x00000004219e7c23 */ /* 0x100fe600080108a8 */
[----:B------:R-:W3:Y:S01]  /*a5f0*/  MUFU.EX2 R194, R194 ;  /* 0x000000c200c27308 */ /* 0x000ee20000000800 */
[----:B------:R-:W-:Y:S01]  /*a600*/  FMUL.FTZ R33, R164, R133 ;  /* 0x00000085a4217220 */ /* 0x000fe20000410000 */
[----:B-----5:R-:W-:Y:S01]  /*a610*/  F2FP.BF16.F32.PACK_AB R133, R182, R187 ;  /* 0x000000bbb685723e */ /* 0x020fe200000010ff */
[--C-:B------:R-:W-:Y:S01]  /*a620*/  FFMA.FTZ R189, R11, UR4, -R165.reuse ;  /* 0x000000040bbd7c23 */ /* 0x100fe200080108a5 */
[C---:B------:R-:W-:Y:S01]  /*a630*/  FMUL.FTZ R11, R3.reuse, R159 ;  /* 0x0000009f030b7220 */ /* 0x040fe20000410000 */
[--C-:B------:R-:W-:Y:S01]  /*a640*/  FFMA.FTZ R159, R34, UR4, -R165.reuse ;  /* 0x00000004229f7c23 */ /* 0x100fe200080108a5 */
[C---:B------:R-:W-:Y:S01]  /*a650*/  FMUL.FTZ R34, R3.reuse, R134 ;  /* 0x0000008603227220 */ /* 0x040fe20000410000 */
[----:B------:R-:W-:Y:S03]  /*a660*/  FFMA.FTZ R86, R86, UR4, -R165 ;  /* 0x0000000456567c23 */ /* 0x000fe600080108a5 */
[----:B------:R-:W-:Y:S01]  /*a670*/  MUFU.EX2 R197, R197 ;  /* 0x000000c500c57308 */ /* 0x000fe20000000800 */
[--C-:B------:R-:W-:Y:S01]  /*a680*/  FFMA.FTZ R88, R88, UR4, -R168.reuse ;  /* 0x0000000458587c23 */ /* 0x100fe200080108a8 */
[--C-:B------:R-:W-:Y:S01]  /*a690*/  FFMA.FTZ R96, R96, UR4, -R168.reuse ;  /* 0x0000000460607c23 */ /* 0x100fe200080108a8 */
[----:B------:R-:W-:Y:S01]  /*a6a0*/  FFMA.FTZ R128, R128, UR4, -R168 ;  /* 0x0000000480807c23 */ /* 0x000fe200080108a8 */
[----:B------:R-:W-:Y:S06]  /*a6b0*/  ISETP.GT.AND P0, PT, R250, RZ, PT ;  /* 0x000000fffa00720c */ /* 0x000fec0003f04270 */
[----:B------:R-:W5:Y:S01]  /*a6c0*/  MUFU.EX2 R196, R196 ;  /* 0x000000c400c47308 */ /* 0x000f620000000800 */
[----:B---3--:R-:W-:Y:S01]  /*a6d0*/  F2FP.BF16.F32.PACK_AB R160, R194, R198 ;  /* 0x000000c6c2a0723e */ /* 0x008fe200000010ff */
[----:B------:R-:W-:Y:S04]  /*a6e0*/  FFMA.FTZ R198, R164, R252, R198 ;  /* 0x000000fca4c67223 */ /* 0x000fe800000100c6 */
[----:B------:R-:W-:Y:S04]  /*a6f0*/  FADD.FTZ R198, R194, R198 ;  /* 0x000000c6c2c67221 */ /* 0x000fe80000010000 */
[----:B------:R-:W3:Y:S01]  /*a700*/  MUFU.EX2 R191, R191 ;  /* 0x000000bf00bf7308 */ /* 0x000ee20000000800 */
[----:B------:R-:W-:Y:S09]  /*a710*/  FADD.FTZ R198, R192, R198 ;  /* 0x000000c6c0c67221 */ /* 0x000ff20000010000 */
[----:B------:R-:W2:Y:S01]  /*a720*/  MUFU.EX2 R195, R195 ;  /* 0x000000c300c37308 */ /* 0x000ea20000000800 */
[C---:B-----5:R-:W-:Y:S01]  /*a730*/  F2FP.BF16.F32.PACK_AB R161, R196.reuse, R197 ;  /* 0x000000c5c4a1723e */ /* 0x060fe200000010ff */
[----:B------:R-:W-:Y:S04]  /*a740*/  FFMA.FTZ R197, R3, R251, R197 ;  /* 0x000000fb03c57223 */ /* 0x000fe800000100c5 */
[----:B------:R-:W-:Y:S04]  /*a750*/  FADD.FTZ R197, R196, R197 ;  /* 0x000000c5c4c57221 */ /* 0x000fe80000010000 */
[----:B------:R-:W5:Y:S01]  /*a760*/  MUFU.EX2 R189, R189 ;  /* 0x000000bd00bd7308 */ /* 0x000f620000000800 */
[C---:B---3--:R-:W-:Y:S01]  /*a770*/  F2FP.BF16.F32.PACK_AB R162, R191.reuse, R192 ;  /* 0x000000c0bfa2723e */ /* 0x048fe200000010ff */
[----:B------:R-:W-:Y:S04]  /*a780*/  FADD.FTZ R198, R191, R198 ;  /* 0x000000c6bfc67221 */ /* 0x000fe80000010000 */
[----:B------:R-:W-:Y:S04]  /*a790*/  FADD.FTZ R190, R190, R198 ;  /* 0x000000c6bebe7221 */ /* 0x000fe80000010000 */
[----:B------:R-:W3:Y:S01]  /*a7a0*/  MUFU.EX2 R180, R180 ;  /* 0x000000b400b47308 */ /* 0x000ee20000000800 */
[----:B--2---:R-:W-:Y:S01]  /*a7b0*/  FADD.FTZ R197, R195, R197 ;  /* 0x000000c5c3c57221 */ /* 0x004fe20000010000 */
[----:B------:R-:W-:Y:S04]  /*a7c0*/  FADD.FTZ R190, R184, R190 ;  /* 0x000000beb8be7221 */ /* 0x000fe80000010000 */
[----:B------:R-:W-:Y:S04]  /*a7d0*/  FADD.FTZ R190, R183, R190 ;  /* 0x000000beb7be7221 */ /* 0x000fe80000010000 */
[----:B------:R-:W-:Y:S01]  /*a7e0*/  MUFU.EX2 R185, R185 ;  /* 0x000000b900b97308 */ /* 0x000fe20000000800 */
[C---:B-----5:R-:W-:Y:S01]  /*a7f0*/  F2FP.BF16.F32.PACK_AB R163, R189.reuse, R195 ;  /* 0x000000c3bda3723e */ /* 0x060fe200000010ff */
[----:B------:R-:W-:Y:S04]  /*a800*/  FADD.FTZ R189, R189, R197 ;  /* 0x000000c5bdbd7221 */ /* 0x000fe80000010000 */
[----:B------:R-:W-:Y:S04]  /*a810*/  FADD.FTZ R189, R187, R189 ;  /* 0x000000bdbbbd7221 */ /* 0x000fe80000010000 */
[----:B------:R-:W2:Y:S01]  /*a820*/  MUFU.EX2 R181, R181 ;  /* 0x000000b500b57308 */ /* 0x000ea20000000800 */
[C---:B---3--:R-:W-:Y:S01]  /*a830*/  F2FP.BF16.F32.PACK_AB R134, R180.reuse, R183 ;  /* 0x000000b7b486723e */ /* 0x048fe200000010ff */
[C---:B------:R-:W-:Y:S05]  /*a840*/  HMMA.16816.F32.BF16 R4, R160.reuse, R12, R4 ;  /* 0x0000000ca004723c */ /* 0x040fea0000041804 */
[----:B------:R-:W-:Y:S03]  /*a850*/  FADD.FTZ R190, R180, R190 ;  /* 0x000000beb4be7221 */ /* 0x000fe60000010000 */
[----:B------:R-:W3:Y:S03]  /*a860*/  MUFU.EX2 R177, R177 ;  /* 0x000000b100b17308 */ /* 0x000ee60000000800 */
[C---:B------:R-:W-:Y:S01]  /*a870*/  FMUL.FTZ R12, R164.reuse, R152 ;  /* 0x00000098a40c7220 */ /* 0x040fe20000410000 */
[----:B------:R-:W-:Y:S01]  /*a880*/  FMUL.FTZ R13, R164, R153 ;  /* 0x00000099a40d7220 */ /* 0x000fe20000410000 */
[C---:B------:R-:W-:Y:S03]  /*a890*/  HMMA.16816.F32.BF16 R8, R160.reuse, R14, R8 ;  /* 0x0000000ea008723c */ /* 0x040fe60000041808 */
[----:B------:R-:W-:Y:S02]  /*a8a0*/  FADD.FTZ R189, R182, R189 ;  /* 0x000000bdb6bd7221 */ /* 0x000fe40000010000 */
[----:B------:R-:W-:Y:S01]  /*a8b0*/  MUFU.EX2 R178, R178 ;  /* 0x000000b200b27308 */ /* 0x000fe20000000800 */
[----:B--2---:R-:W-:Y:S01]  /*a8c0*/  F2FP.BF16.F32.PACK_AB R135, R181, R185 ;  /* 0x000000b9b587723e */ /* 0x004fe200000010ff */
[C---:B------:R-:W-:Y:S01]  /*a8d0*/  FMUL.FTZ R14, R3.reuse, R154 ;  /* 0x0000009a030e7220 */ /* 0x040fe20000410000 */
[----:B------:R-:W-:Y:S02]  /*a8e0*/  FMUL.FTZ R15, R3, R155 ;  /* 0x0000009b030f7220 */ /* 0x000fe40000410000 */
[----:B------:R-:W2:Y:S01]  /*a8f0*/  LDSM.16.MT88.4 R152, [R229+0xa000] ;  /* 0x00a00000e598783b */ /* 0x000ea20000004200 */
[----:B------:R-:W-:Y:S04]  /*a900*/  FADD.FTZ R185, R185, R189 ;  /* 0x000000bdb9b97221 */ /* 0x000fe80000010000 */
[----:B------:R-:W5:Y:S01]  /*a910*/  MUFU.EX2 R179, R179 ;  /* 0x000000b300b37308 */ /* 0x000f620000000800 */
[----:B---3--:R-:W-:Y:S01]  /*a920*/  FADD.FTZ R190, R177, R190 ;  /* 0x000000beb1be7221 */ /* 0x008fe20000010000 */
[C---:B-1----:R-:W-:Y:S03]  /*a930*/  HMMA.16816.F32.BF16 R12, R160.reuse, R24, R12 ;  /* 0x00000018a00c723c */ /* 0x042fe6000004180c */
[----:B------:R-:W-:Y:S05]  /*a940*/  FADD.FTZ R185, R181, R185 ;  /* 0x000000b9b5b97221 */ /* 0x000fea0000010000 */
[----:B------:R-:W1:Y:S03]  /*a950*/  MUFU.EX2 R175, R175 ;  /* 0x000000af00af7308 */ /* 0x000e660000000800 */
[C---:B------:R-:W-:Y:S01]  /*a960*/  FMUL.FTZ R24, R164.reuse, R140 ;  /* 0x0000008ca4187220 */ /* 0x040fe20000410000 */
[C---:B------:R-:W-:Y:S01]  /*a970*/  FMUL.FTZ R25, R164.reuse, R141 ;  /* 0x0000008da4197220 */ /* 0x040fe20000410000 */
[C---:B------:R-:W-:Y:S05]  /*a980*/  HMMA.16816.F32.BF16 R16, R160.reuse, R26, R16 ;  /* 0x0000001aa010723c */ /* 0x040fea0000041810 */
[----:B------:R-:W-:Y:S01]  /*a990*/  MUFU.EX2 R176, R176 ;  /* 0x000000b000b07308 */ /* 0x000fe20000000800 */
[C---:B----4-:R-:W-:Y:S05]  /*a9a0*/  HMMA.16816.F32.BF16 R20, R160.reuse, R28, R20 ;  /* 0x0000001ca014723c */ /* 0x050fea0000041814 */
[C---:B------:R-:W-:Y:S01]  /*a9b0*/  FMUL.FTZ R26, R3.reuse, R142 ;  /* 0x0000008e031a7220 */ /* 0x040fe20000410000 */
[----:B------:R-:W-:Y:S03]  /*a9c0*/  FMUL.FTZ R27, R3, R143 ;  /* 0x0000008f031b7220 */ /* 0x000fe60000410000 */
[----:B------:R-:W-:Y:S01]  /*a9d0*/  MUFU.EX2 R171, R171 ;  /* 0x000000ab00ab7308 */ /* 0x000fe20000000800 */
[----:B------:R-:W3:Y:S01]  /*a9e0*/  LDSM.16.MT88.4 R140, [R231+0xa800] ;  /* 0x00a80000e78c783b */ /* 0x000ee20000004200 */
[C---:B------:R-:W-:Y:S01]  /*a9f0*/  FMUL.FTZ R28, R164.reuse, R136 ;  /* 0x00000088a41c7220 */ /* 0x040fe20000410000 */
[----:B------:R-:W-:Y:S01]  /*aa00*/  FMUL.FTZ R29, R164, R137 ;  /* 0x00000089a41d7220 */ /* 0x000fe20000410000 */
[C---:B------:R-:W-:Y:S06]  /*aa10*/  HMMA.16816.F32.BF16 R24, R160.reuse, R30, R24 ;  /* 0x0000001ea018723c */ /* 0x040fec0000041818 */
[----:B------:R-:W-:Y:S01]  /*aa20*/  MUFU.EX2 R172, R172 ;  /* 0x000000ac00ac7308 */ /* 0x000fe20000000800 */
[----:B-----5:R-:W-:Y:S01]  /*aa30*/  FADD.FTZ R185, R179, R185 ;  /* 0x000000b9b3b97221 */ /* 0x020fe20000010000 */
[----:B------:R-:W-:Y:S03]  /*aa40*/  MOV R164, R2 ;  /* 0x0000000200a47202 */ /* 0x000fe60000000f00 */
[C---:B------:R-:W-:Y:S01]  /*aa50*/  FMUL.FTZ R30, R3.reuse, R138 ;  /* 0x0000008a031e7220 */ /* 0x040fe20000410000 */
[----:B------:R-:W-:Y:S04]  /*aa60*/  FMUL.FTZ R31, R3, R139 ;  /* 0x0000008b031f7220 */ /* 0x000fe80000410000 */
[----:B------:R-:W-:Y:S01]  /*aa70*/  MUFU.EX2 R174, R174 ;  /* 0x000000ae00ae7308 */ /* 0x000fe20000000800 */
[----:B------:R-:W4:Y:S01]  /*aa80*/  LDSM.16.MT88.4 R136, [R230+0xa800] ;  /* 0x00a80000e688783b */ /* 0x000f220000004200 */
[--C-:B------:R-:W-:Y:S01]  /*aa90*/  FFMA.FTZ R3, R101, UR4, -R168.reuse ;  /* 0x0000000465037c23 */ /* 0x100fe200080108a8 */
[--C-:B------:R-:W-:Y:S01]  /*aaa0*/  FFMA.FTZ R101, R103, UR4, -R165.reuse ;  /* 0x0000000467657c23 */ /* 0x100fe200080108a5 */
[--C-:B------:R-:W-:Y:S01]  /*aab0*/  FFMA.FTZ R103, R105, UR4, -R168.reuse ;  /* 0x0000000469677c23 */ /* 0x100fe200080108a8 */
[C---:B--2---:R-:W-:Y:S05]  /*aac0*/  HMMA.16816.F32.BF16 R28, R160.reuse, R152, R28 ;  /* 0x00000098a01c723c */ /* 0x044fea000004181c */
[----:B------:R2:W-:Y:S01]  /*aad0*/  MUFU.EX2 R152, R38 ;  /* 0x0000002600987308 */ /* 0x0005e20000000800 */
[--C-:B------:R-:W-:Y:S01]  /*aae0*/  FFMA.FTZ R105, R107, UR4, -R165.reuse ;  /* 0x000000046b697c23 */ /* 0x100fe200080108a5 */
[--C-:B------:R-:W-:Y:S01]  /*aaf0*/  FFMA.FTZ R107, R109, UR4, -R168.reuse ;  /* 0x000000046d6b7c23 */ /* 0x100fe200080108a8 */
[----:B------:R-:W-:Y:S07]  /*ab00*/  HMMA.16816.F32.BF16 R32, R160, R154, R32 ;  /* 0x0000009aa020723c */ /* 0x000fee0000041820 */
[----:B------:R-:W-:Y:S01]  /*ab10*/  MUFU.EX2 R170, R170 ;  /* 0x000000aa00aa7308 */ /* 0x000fe20000000800 */
[--C-:B------:R-:W-:Y:S01]  /*ab20*/  FFMA.FTZ R153, R39, UR4, -R165.reuse ;  /* 0x0000000427997c23 */ /* 0x100fe200080108a5 */
[C---:B------:R-:W-:Y:S05]  /*ab30*/  HMMA.16816.F32.BF16 R4, R132.reuse, R148, R4 ;  /* 0x000000948404723c */ /* 0x040fea0000041804 */
[--C-:B------:R-:W-:Y:S03]  /*ab40*/  FFMA.FTZ R161, R54, UR4, -R165.reuse ;  /* 0x0000000436a17c23 */ /* 0x100fe600080108a5 */
[----:B------:R-:W-:Y:S01]  /*ab50*/  MUFU.EX2 R169, R169 ;  /* 0x000000a900a97308 */ /* 0x000fe20000000800 */
[----:B--2---:R-:W2:Y:S01]  /*ab60*/  LDSM.16.MT88.4 R36, [R229+0xa800] ;  /* 0x00a80000e524783b */ /* 0x004ea20000004200 */
[C---:B------:R-:W-:Y:S03]  /*ab70*/  HMMA.16816.F32.BF16 R8, R132.reuse, R150, R8 ;  /* 0x000000968408723c */ /* 0x040fe60000041808 */
[--C-:B------:R-:W-:Y:S01]  /*ab80*/  FFMA.FTZ R148, R40, UR4, -R168.reuse ;  /* 0x0000000428947c23 */ /* 0x100fe200080108a8 */
[----:B------:R-:W-:Y:S01]  /*ab90*/  F2FP.BF16.F32.PACK_AB R40, R178, R177 ;  /* 0x000000b1b228723e */ /* 0x000fe200000010ff */
[--C-:B------:R-:W-:Y:S03]  /*aba0*/  FFMA.FTZ R160, R46, UR4, -R165.reuse ;  /* 0x000000042ea07c23 */ /* 0x100fe600080108a5 */
[----:B------:R-:W5:Y:S01]  /*abb0*/  MUFU.EX2 R173, R173 ;  /* 0x000000ad00ad7308 */ /* 0x000f620000000800 */
[C---:B---3--:R-:W-:Y:S03]  /*abc0*/  HMMA.16816.F32.BF16 R12, R132.reuse, R140, R12 ;  /* 0x0000008c840c723c */ /* 0x048fe6000004180c */
[--C-:B------:R-:W-:Y:S01]  /*abd0*/  FFMA.FTZ R150, R45, UR4, -R168.reuse ;  /* 0x000000042d967c23 */ /* 0x100fe200080108a8 */
[--C-:B------:R-:W-:Y:S02]  /*abe0*/  FFMA.FTZ R149, R41, UR4, -R168.reuse ;  /* 0x0000000429957c23 */ /* 0x100fe400080108a8 */
[C---:B------:R-:W-:Y:S03]  /*abf0*/  HMMA.16816.F32.BF16 R16, R132.reuse, R142, R16 ;  /* 0x0000008e8410723c */ /* 0x040fe60000041810 */
[----:B------:R-:W-:Y:S01]  /*ac00*/  MUFU.EX2 R157, R157 ;  /* 0x0000009d009d7308 */ /* 0x000fe20000000800 */
[----:B------:R-:W3:Y:S01]  /*ac10*/  LDSM.16.MT88.4 R140, [R231+0xb000] ;  /* 0x00b00000e78c783b */ /* 0x000ee20000004200 */
[----:B-1----:R-:W-:Y:S01]  /*ac20*/  F2FP.BF16.F32.PACK_AB R41, R175, R179 ;  /* 0x000000b3af29723e */ /* 0x002fe200000010ff */
[C---:B----4-:R-:W-:Y:S07]  /*ac30*/  HMMA.16816.F32.BF16 R20, R132.reuse, R136, R20 ;  /* 0x000000888414723c */ /* 0x050fee0000041814 */
[----:B------:R-:W1:Y:S01]  /*ac40*/  MUFU.EX2 R158, R158 ;  /* 0x0000009e009e7308 */ /* 0x000e620000000800 */
[----:B-----5:R-:W-:Y:S01]  /*ac50*/  F2FP.BF16.F32.PACK_AB R45, R156, R173 ;  /* 0x000000ad9c2d723e */ /* 0x020fe200000010ff */
[C---:B------:R-:W-:Y:S01]  /*ac60*/  HMMA.16816.F32.BF16 R24, R132.reuse, R138, R24 ;  /* 0x0000008a8418723c */ /* 0x040fe20000041818 */
[----:B------:R-:W4:Y:S07]  /*ac70*/  LDSM.16.MT88.4 R136, [R230+0xb000] ;  /* 0x00b00000e688783b */ /* 0x000f2e0000004200 */
[----:B------:R-:W-:Y:S03]  /*ac80*/  MUFU.EX2 R159, R159 ;  /* 0x0000009f009f7308 */ /* 0x000fe60000000800 */
[--C-:B------:R-:W-:Y:S01]  /*ac90*/  FFMA.FTZ R151, R42, UR4, -R165.reuse ;  /* 0x000000042a977c23 */ /* 0x100fe200080108a5 */
[----:B------:R-:W-:Y:S01]  /*aca0*/  F2FP.BF16.F32.PACK_AB R42, R171, R176 ;  /* 0x000000b0ab2a723e */ /* 0x000fe200000010ff */
[--C-:B------:R-:W-:Y:S01]  /*acb0*/  FFMA.FTZ R155, R43, UR4, -R165.reuse ;  /* 0x000000042b9b7c23 */ /* 0x100fe200080108a5 */
[----:B------:R-:W-:Y:S01]  /*acc0*/  F2FP.BF16.F32.PACK_AB R43, R174, R172 ;  /* 0x000000acae2b723e */ /* 0x000fe200000010ff */
[--C-:B------:R-:W-:Y:S03]  /*acd0*/  FFMA.FTZ R154, R44, UR4, -R168.reuse ;  /* 0x000000042c9a7c23 */ /* 0x100fe600080108a8 */
[----:B------:R-:W5:Y:S01]  /*ace0*/  MUFU.EX2 R186, R186 ;  /* 0x000000ba00ba7308 */ /* 0x000f620000000800 */
[C---:B--2---:R-:W-:Y:S03]  /*acf0*/  HMMA.16816.F32.BF16 R28, R132.reuse, R36, R28 ;  /* 0x00000024841c723c */ /* 0x044fe6000004181c */
[----:B-1----:R-:W-:Y:S01]  /*ad00*/  F2FP.BF16.F32.PACK_AB R46, R158, R157 ;  /* 0x0000009d9e2e723e */ /* 0x002fe200000010ff */
[--C-:B------:R-:W-:Y:S01]  /*ad10*/  FFMA.FTZ R109, R111, UR4, -R165.reuse ;  /* 0x000000046f6d7c23 */ /* 0x100fe200080108a5 */
[----:B------:R-:W-:Y:S01]  /*ad20*/  F2FP.BF16.F32.PACK_AB R44, R169, R170 ;  /* 0x000000aaa92c723e */ /* 0x000fe200000010ff */
[----:B------:R-:W-:Y:S03]  /*ad30*/  HMMA.16816.F32.BF16 R32, R132, R38, R32 ;  /* 0x000000268420723c */ /* 0x000fe60000041820 */
[----:B------:R-:W-:Y:S01]  /*ad40*/  MUFU.EX2 R188, R188 ;  /* 0x000000bc00bc7308 */ /* 0x000fe20000000800 */
[----:B------:R-:W1:Y:S01]  /*ad50*/  LDSM.16.MT88.4 R36, [R229+0xb000] ;  /* 0x00b00000e524783b */ /* 0x000e620000004200 */
[--C-:B------:R-:W-:Y:S01]  /*ad60*/  FFMA.FTZ R111, R113, UR4, -R168.reuse ;  /* 0x00000004716f7c23 */ /* 0x100fe200080108a8 */
[C---:B------:R-:W-:Y:S07]  /*ad70*/  HMMA.16816.F32.BF16 R4, R40.reuse, R144, R4 ;  /* 0x000000902804723c */ /* 0x040fee0000041804 */
[----:B------:R-:W-:Y:S01]  /*ad80*/  MUFU.EX2 R193, R193 ;  /* 0x000000c100c17308 */ /* 0x000fe20000000800 */
[----:B------:R-:W2:Y:S03]  /*ad90*/  LDSM.16.MT88.4 R132, [R232+0xb800] ;  /* 0x00b80000e884783b */ /* 0x000ea60000004200 */
[--C-:B------:R-:W-:Y:S01]  /*ada0*/  FFMA.FTZ R113, R115, UR4, -R165.reuse ;  /* 0x0000000473717c23 */ /* 0x100fe200080108a5 */
[C---:B------:R-:W-:Y:S05]  /*adb0*/  HMMA.16816.F32.BF16 R8, R40.reuse, R146, R8 ;  /* 0x000000922808723c */ /* 0x040fea0000041808 */
[----:B------:R-:W-:Y:S01]  /*adc0*/  MUFU.EX2 R153, R153 ;  /* 0x0000009900997308 */ /* 0x000fe20000000800 */
[C---:B---3--:R-:W-:Y:S05]  /*add0*/  HMMA.16816.F32.BF16 R12, R40.reuse, R140, R12 ;  /* 0x0000008c280c723c */ /* 0x048fea000004180c */
[--C-:B------:R-:W-:Y:S01]  /*ade0*/  FFMA.FTZ R146, R48, UR4, -R168.reuse ;  /* 0x0000000430927c23 */ /* 0x100fe200080108a8 */
[C---:B------:R-:W-:Y:S03]  /*adf0*/  HMMA.16816.F32.BF16 R16, R40.reuse, R142, R16 ;  /* 0x0000008e2810723c */ /* 0x040fe60000041810 */
[----:B------:R-:W-:Y:S01]  /*ae00*/  MUFU.EX2 R148, R148 ;  /* 0x0000009400947308 */ /* 0x000fe20000000800 */
[----:B------:R-:W3:Y:S01]  /*ae10*/  LDSM.16.MT88.4 R140, [R231+0xb800] ;  /* 0x00b80000e78c783b */ /* 0x000ee20000004200 */
[--C-:B------:R-:W-:Y:S01]  /*ae20*/  FFMA.FTZ R145, R49, UR4, -R168.reuse ;  /* 0x0000000431917c23 */ /* 0x100fe200080108a8 */
[--C-:B------:R-:W-:Y:S01]  /*ae30*/  FFMA.FTZ R147, R50, UR4, -R165.reuse ;  /* 0x0000000432937c23 */ /* 0x100fe200080108a5 */
[C---:B----4-:R-:W-:Y:S06]  /*ae40*/  HMMA.16816.F32.BF16 R20, R40.reuse, R136, R20 ;  /* 0x000000882814723c */ /* 0x050fec0000041814 */
[----:B------:R-:W4:Y:S01]  /*ae50*/  MUFU.EX2 R149, R149 ;  /* 0x0000009500957308 */ /* 0x000f220000000800 */
[--C-:B------:R-:W-:Y:S01]  /*ae60*/  FFMA.FTZ R144, R47, UR4, -R165.reuse ;  /* 0x000000042f907c23 */ /* 0x100fe200080108a5 */
[----:B-----5:R-:W-:Y:S01]  /*ae70*/  F2FP.BF16.F32.PACK_AB R47, R186, R159 ;  /* 0x0000009fba2f723e */ /* 0x020fe200000010ff */
[C---:B------:R-:W-:Y:S07]  /*ae80*/  HMMA.16816.F32.BF16 R24, R40.reuse, R138, R24 ;  /* 0x0000008a2818723c */ /* 0x040fee0000041818 */
[----:B------:R-:W-:Y:S01]  /*ae90*/  MUFU.EX2 R151, R151 ;  /* 0x0000009700977308 */ /* 0x000fe20000000800 */
[--C-:B------:R-:W-:Y:S01]  /*aea0*/  FFMA.FTZ R136, R51, UR4, -R165.reuse ;  /* 0x0000000433887c23 */ /* 0x100fe200080108a5 */
[C---:B-1----:R-:W-:Y:S01]  /*aeb0*/  HMMA.16816.F32.BF16 R28, R40.reuse, R36, R28 ;  /* 0x00000024281c723c */ /* 0x042fe2000004181c */
[----:B------:R-:W1:Y:S02]  /*aec0*/  LDSM.16.MT88.4 R48, [R230+0xb800] ;  /* 0x00b80000e630783b */ /* 0x000e640000004200 */
[--C-:B------:R-:W-:Y:S05]  /*aed0*/  FFMA.FTZ R137, R52, UR4, -R168.reuse ;  /* 0x0000000434897c23 */ /* 0x100fea00080108a8 */
[----:B------:R-:W5:Y:S01]  /*aee0*/  MUFU.EX2 R155, R155 ;  /* 0x0000009b009b7308 */ /* 0x000f620000000800 */
[----:B------:R-:W-:Y:S01]  /*aef0*/  HMMA.16816.F32.BF16 R32, R40, R38, R32 ;  /* 0x000000262820723c */ /* 0x000fe20000041820 */
[----:B------:R-:W5:Y:S02]  /*af00*/  LDSM.16.MT88.4 R36, [R229+0xb800] ;  /* 0x00b80000e524783b */ /* 0x000f640000004200 */
[--C-:B------:R-:W-:Y:S01]  /*af10*/  FFMA.FTZ R138, R53, UR4, -R168.reuse ;  /* 0x00000004358a7c23 */ /* 0x100fe200080108a8 */
[--C-:B------:R-:W-:Y:S02]  /*af20*/  FFMA.FTZ R139, R55, UR4, -R165.reuse ;  /* 0x00000004378b7c23 */ /* 0x100fe400080108a5 */
[C---:B--2---:R-:W-:Y:S03]  /*af30*/  HMMA.16816.F32.BF16 R4, R44.reuse, R132, R4 ;  /* 0x000000842c04723c */ /* 0x044fe60000041804 */
[----:B------:R-:W-:Y:S01]  /*af40*/  MUFU.EX2 R154, R154 ;  /* 0x0000009a009a7308 */ /* 0x000fe20000000800 */
[----:B------:R-:W2:Y:S01]  /*af50*/  LDSM.16.MT88.4 R52, [R232+0xc000] ;  /* 0x00c00000e834783b */ /* 0x000ea20000004200 */
[----:B----4-:R-:W-:Y:S01]  /*af60*/  F2FP.BF16.F32.PACK_AB R42, R149, R148 ;  /* 0x00000094952a723e */ /* 0x010fe200000010ff */
[C---:B------:R-:W-:Y:S07]  /*af70*/  HMMA.16816.F32.BF16 R8, R44.reuse, R134, R8 ;  /* 0x000000862c08723c */ /* 0x040fee0000041808 */
[----:B------:R-:W4:Y:S01]  /*af80*/  MUFU.EX2 R150, R150 ;  /* 0x0000009600967308 */ /* 0x000f220000000800 */
[----:B------:R-:W-:Y:S01]  /*af90*/  F2FP.BF16.F32.PACK_AB R40, R193, R188 ;  /* 0x000000bcc128723e */ /* 0x000fe200000010ff */
[----:B------:R-:W4:Y:S01]  /*afa0*/  LDSM.16.MT88.4 R132, [R231+0xc000] ;  /* 0x00c00000e784783b */ /* 0x000f220000004200 */
[C---:B---3--:R-:W-:Y:S07]  /*afb0*/  HMMA.16816.F32.BF16 R12, R44.reuse, R140, R12 ;  /* 0x0000008c2c0c723c */ /* 0x048fee000004180c */
[----:B------:R-:W-:Y:S01]  /*afc0*/  MUFU.EX2 R160, R160 ;  /* 0x000000a000a07308 */ /* 0x000fe20000000800 */
[----:B------:R-:W-:Y:S01]  /*afd0*/  F2FP.BF16.F32.PACK_AB R41, R153, R152 ;  /* 0x000000989929723e */ /* 0x000fe200000010ff */
[C---:B------:R-:W-:Y:S03]  /*afe0*/  HMMA.16816.F32.BF16 R16, R44.reuse, R142, R16 ;  /* 0x0000008e2c10723c */ /* 0x040fe60000041810 */
[--C-:B------:R-:W-:Y:S05]  /*aff0*/  FFMA.FTZ R141, R56, UR4, -R168.reuse ;  /* 0x00000004388d7c23 */ /* 0x100fea00080108a8 */
[----:B------:R-:W3:Y:S03]  /*b000*/  MUFU.EX2 R144, R144 ;  /* 0x0000009000907308 */ /* 0x000ee60000000800 */
[--C-:B------:R-:W-:Y:S01]  /*b010*/  FFMA.FTZ R140, R57, UR4, -R168.reuse ;  /* 0x00000004398c7c23 */ /* 0x100fe200080108a8 */
[--C-:B------:R-:W-:Y:S01]  /*b020*/  FFMA.FTZ R142, R58, UR4, -R165.reuse ;  /* 0x000000043a8e7c23 */ /* 0x100fe200080108a5 */
[C---:B-1----:R-:W-:Y:S03]  /*b030*/  HMMA.16816.F32.BF16 R20, R44.reuse, R48, R20 ;  /* 0x000000302c14723c */ /* 0x042fe60000041814 */
[--C-:B------:R-:W-:Y:S01]  /*b040*/  FFMA.FTZ R143, R59, UR4, -R165.reuse ;  /* 0x000000043b8f7c23 */ /* 0x100fe200080108a5 */
[----:B-----5:R-:W-:Y:S01]  /*b050*/  F2FP.BF16.F32.PACK_AB R43, R155, R151 ;  /* 0x000000979b2b723e */ /* 0x020fe200000010ff */
[----:B------:R-:W-:Y:S01]  /*b060*/  MUFU.EX2 R146, R146 ;  /* 0x0000009200927308 */ /* 0x000fe20000000800 */
[----:B------:R-:W-:Y:S01]  /*b070*/  LDSM.16.MT88.4 R56, [R231+0xc800] ;  /* 0x00c80000e738783b */ /* 0x000fe20000004200 */
[C---:B------:R-:W-:Y:S04]  /*b080*/  HMMA.16816.F32.BF16 R24, R44.reuse, R50, R24 ;  /* 0x000000322c18723c */ /* 0x040fe80000041818 */
[----:B------:R-:W-:Y:S01]  /*b090*/  FFMA.FTZ R115, R117, UR4, -R168 ;  /* 0x0000000475737c23 */ /* 0x000fe200080108a8 */
[----:B------:R-:W-:Y:S03]  /*b0a0*/  FFMA.FTZ R117, R119, UR4, -R165 ;  /* 0x0000000477757c23 */ /* 0x000fe600080108a5 */
[----:B------:R-:W1:Y:S01]  /*b0b0*/  MUFU.EX2 R145, R145 ;  /* 0x0000009100917308 */ /* 0x000e620000000800 */
[----:B------:R-:W5:Y:S01]  /*b0c0*/  LDSM.16.MT88.4 R48, [R230+0xc000] ;  /* 0x00c00000e630783b */ /* 0x000f620000004200 */
[C---:B------:R-:W-:Y:S03]  /*b0d0*/  HMMA.16816.F32.BF16 R28, R44.reuse, R36, R28 ;  /* 0x000000242c1c723c */ /* 0x040fe6000004181c */
[----:B------:R-:W-:Y:S01]  /*b0e0*/  FADD.FTZ R175, R175, R185 ;  /* 0x000000b9afaf7221 */ /* 0x000fe20000010000 */
[----:B------:R-:W-:Y:S04]  /*b0f0*/  FADD.FTZ R178, R178, R190 ;  /* 0x000000beb2b27221 */ /* 0x000fe80000010000 */
[----:B------:R-:W-:Y:S01]  /*b100*/  MUFU.EX2 R147, R147 ;  /* 0x0000009300937308 */ /* 0x000fe20000000800 */
[----:B------:R-:W-:Y:S01]  /*b110*/  HMMA.16816.F32.BF16 R32, R44, R38, R32 ;  /* 0x000000262c20723c */ /* 0x000fe20000041820 */
[----:B------:R-:W5:Y:S02]  /*b120*/  LDSM.16.MT88.4 R36, [R229+0xc000] ;  /* 0x00c00000e524783b */ /* 0x000f640000004200 */
[----:B------:R-:W-:Y:S01]  /*b130*/  FADD.FTZ R175, R172, R175 ;  /* 0x000000afacaf7221 */ /* 0x000fe20000010000 */
[----:B------:R-:W-:Y:S02]  /*b140*/  FADD.FTZ R178, R176, R178 ;  /* 0x000000b2b0b27221 */ /* 0x000fe40000010000 */
[C---:B--2---:R-:W-:Y:S03]  /*b150*/  HMMA.16816.F32.BF16 R4, R40.reuse, R52, R4 ;  /* 0x000000342804723c */ /* 0x044fe60000041804 */
[----:B------:R-:W2:Y:S02]  /*b160*/  MUFU.EX2 R136, R136 ;  /* 0x0000008800887308 */ /* 0x000ea40000000800 */
[----:B----4-:R-:W-:Y:S01]  /*b170*/  F2FP.BF16.F32.PACK_AB R44, R150, R154 ;  /* 0x0000009a962c723e */ /* 0x010fe200000010ff */
[C---:B------:R-:W-:Y:S01]  /*b180*/  HMMA.16816.F32.BF16 R8, R40.reuse, R54, R8 ;  /* 0x000000362808723c */ /* 0x040fe20000041808 */
[----:B------:R-:W4:Y:S06]  /*b190*/  LDSM.16.MT88.4 R52, [R232+0xc800] ;  /* 0x00c80000e834783b */ /* 0x000f2c0000004200 */
[----:B------:R-:W-:Y:S01]  /*b1a0*/  MUFU.EX2 R137, R137 ;  /* 0x0000008900897308 */ /* 0x000fe20000000800 */
[----:B---3--:R-:W-:Y:S01]  /*b1b0*/  F2FP.BF16.F32.PACK_AB R45, R144, R160 ;  /* 0x000000a0902d723e */ /* 0x008fe200000010ff */
[C---:B------:R-:W-:Y:S08]  /*b1c0*/  HMMA.16816.F32.BF16 R12, R40.reuse, R132, R12 ;  /* 0x00000084280c723c */ /* 0x040ff0000004180c */
[----:B------:R-:W3:Y:S01]  /*b1d0*/  MUFU.EX2 R138, R138 ;  /* 0x0000008a008a7308 */ /* 0x000ee20000000800 */
[C---:B------:R-:W-:Y:S03]  /*b1e0*/  HMMA.16816.F32.BF16 R16, R40.reuse, R134, R16 ;  /* 0x000000862810723c */ /* 0x040fe60000041810 */
[----:B-1----:R-:W-:Y:S01]  /*b1f0*/  F2FP.BF16.F32.PACK_AB R46, R145, R146 ;  /* 0x00000092912e723e */ /* 0x002fe200000010ff */
[----:B------:R-:W-:Y:S05]  /*b200*/  FFMA.FTZ R132, R67, UR4, -R165 ;  /* 0x0000000443847c23 */ /* 0x000fea00080108a5 */
[----:B------:R-:W-:Y:S01]  /*b210*/  MUFU.EX2 R161, R161 ;  /* 0x000000a100a17308 */ /* 0x000fe20000000800 */
[C---:B-----5:R-:W-:Y:S03]  /*b220*/  HMMA.16816.F32.BF16 R20, R40.reuse, R48, R20 ;  /* 0x000000302814723c */ /* 0x060fe60000041814 */
[----:B--2---:R-:W-:Y:S01]  /*b230*/  F2FP.BF16.F32.PACK_AB R47, R136, R147 ;  /* 0x00000093882f723e */ /* 0x004fe200000010ff */
[----:B------:R-:W-:Y:S01]  /*b240*/  FADD.FTZ R174, R174, R175 ;  /* 0x000000afaeae7221 */ /* 0x000fe20000010000 */
[----:B------:R-:W-:Y:S01]  /*b250*/  FFMA.FTZ R67, R68, UR4, -R168 ;  /* 0x0000000444437c23 */ /* 0x000fe200080108a8 */
[C---:B------:R-:W-:Y:S03]  /*b260*/  HMMA.16816.F32.BF16 R24, R40.reuse, R50, R24 ;  /* 0x000000322818723c */ /* 0x040fe60000041818 */
[----:B------:R-:W1:Y:S01]  /*b270*/  MUFU.EX2 R139, R139 ;  /* 0x0000008b008b7308 */ /* 0x000e620000000800 */
[----:B------:R-:W2:Y:S01]  /*b280*/  LDSM.16.MT88.4 R48, [R230+0xc800] ;  /* 0x00c80000e630783b */ /* 0x000ea20000004200 */
[----:B------:R-:W-:Y:S01]  /*b290*/  FADD.FTZ R173, R173, R174 ;  /* 0x000000aeadad7221 */ /* 0x000fe20000010000 */
[C---:B------:R-:W-:Y:S07]  /*b2a0*/  HMMA.16816.F32.BF16 R28, R40.reuse, R36, R28 ;  /* 0x00000024281c723c */ /* 0x040fee000004181c */
[----:B------:R-:W-:Y:S01]  /*b2b0*/  MUFU.EX2 R141, R141 ;  /* 0x0000008d008d7308 */ /* 0x000fe20000000800 */
[----:B------:R-:W-:Y:S01]  /*b2c0*/  FADD.FTZ R173, R156, R173 ;  /* 0x000000ad9cad7221 */ /* 0x000fe20000010000 */
[----:B------:R-:W-:Y:S01]  /*b2d0*/  HMMA.16816.F32.BF16 R32, R40, R38, R32 ;  /* 0x000000262820723c */ /* 0x000fe20000041820 */
[----:B------:R-:W5:Y:S07]  /*b2e0*/  LDSM.16.MT88.4 R36, [R229+0xc800] ;  /* 0x00c80000e524783b */ /* 0x000f6e0000004200 */
[----:B------:R-:W2:Y:S01]  /*b2f0*/  MUFU.EX2 R140, R140 ;  /* 0x0000008c008c7308 */ /* 0x000ea20000000800 */
[C---:B----4-:R-:W-:Y:S05]  /*b300*/  HMMA.16816.F32.BF16 R4, R44.reuse, R52, R4 ;  /* 0x000000342c04723c */ /* 0x050fea0000041804 */
[----:B---3--:R-:W-:Y:S01]  /*b310*/  F2FP.BF16.F32.PACK_AB R40, R138, R137 ;  /* 0x000000898a28723e */ /* 0x008fe200000010ff */
[C---:B------:R-:W-:Y:S03]  /*b320*/  HMMA.16816.F32.BF16 R8, R44.reuse, R54, R8 ;  /* 0x000000362c08723c */ /* 0x040fe60000041808 */
[----:B------:R-:W-:Y:S01]  /*b330*/  MUFU.EX2 R142, R142 ;  /* 0x0000008e008e7308 */ /* 0x000fe20000000800 */
[----:B------:R-:W3:Y:S01]  /*b340*/  LDSM.16.MT88.4 R52, [R232+0xd000] ;  /* 0x00d00000e834783b */ /* 0x000ee20000004200 */
[----:B-1----:R-:W-:Y:S01]  /*b350*/  F2FP.BF16.F32.PACK_AB R41, R139, R161 ;  /* 0x000000a18b29723e */ /* 0x002fe200000010ff */
[C---:B------:R-:W-:Y:S07]  /*b360*/  HMMA.16816.F32.BF16 R12, R44.reuse, R56, R12 ;  /* 0x000000382c0c723c */ /* 0x040fee000004180c */
[----:B------:R-:W1:Y:S01]  /*b370*/  MUFU.EX2 R143, R143 ;  /* 0x0000008f008f7308 */ /* 0x000e620000000800 */
[----:B--2---:R-:W-:Y:S01]  /*b380*/  F2FP.BF16.F32.PACK_AB R42, R140, R141 ;  /* 0x0000008d8c2a723e */ /* 0x004fe200000010ff */
[C---:B------:R-:W-:Y:S01]  /*b390*/  HMMA.16816.F32.BF16 R16, R44.reuse, R58, R16 ;  /* 0x0000003a2c10723c */ /* 0x040fe20000041810 */
[----:B------:R-:W2:Y:S07]  /*b3a0*/  LDSM.16.MT88.4 R56, [R231+0xd000] ;  /* 0x00d00000e738783b */ /* 0x000eae0000004200 */
[----:B------:R-:W-:Y:S01]  /*b3b0*/  MUFU.EX2 R60, R60 ;  /* 0x0000003c003c7308 */ /* 0x000fe20000000800 */
[C---:B------:R-:W-:Y:S03]  /*b3c0*/  HMMA.16816.F32.BF16 R20, R44.reuse, R48, R20 ;  /* 0x000000302c14723c */ /* 0x040fe60000041814 */
[----:B------:R-:W-:Y:S03]  /*b3d0*/  FADD.FTZ R173, R159, R173 ;  /* 0x000000ad9fad7221 */ /* 0x000fe60000010000 */
[C---:B------:R-:W-:Y:S03]  /*b3e0*/  HMMA.16816.F32.BF16 R24, R44.reuse, R50, R24 ;  /* 0x000000322c18723c */ /* 0x040fe60000041818 */
[----:B------:R-:W4:Y:S01]  /*b3f0*/  MUFU.EX2 R61, R61 ;  /* 0x0000003d003d7308 */ /* 0x000f220000000800 */
[----:B------:R-:W2:Y:S01]  /*b400*/  LDSM.16.MT88.4 R48, [R230+0xd000] ;  /* 0x00d00000e630783b */ /* 0x000ea20000004200 */
[----:B-1----:R-:W-:Y:S01]  /*b410*/  F2FP.BF16.F32.PACK_AB R43, R143, R142 ;  /* 0x0000008e8f2b723e */ /* 0x002fe200000010ff */
[C---:B-----5:R-:W-:Y:S07]  /*b420*/  HMMA.16816.F32.BF16 R28, R44.reuse, R36, R28 ;  /* 0x000000242c1c723c */ /* 0x060fee000004181c */
[----:B------:R-:W-:Y:S01]  /*b430*/  MUFU.EX2 R62, R62 ;  /* 0x0000003e003e7308 */ /* 0x000fe20000000800 */
[--C-:B------:R-:W-:Y:S01]  /*b440*/  FFMA.FTZ R68, R69, UR4, -R168.reuse ;  /* 0x0000000445447c23 */ /* 0x100fe200080108a8 */
[----:B------:R-:W-:Y:S01]  /*b450*/  HMMA.16816.F32.BF16 R32, R44, R38, R32 ;  /* 0x000000262c20723c */ /* 0x000fe20000041820 */
[----:B------:R-:W1:Y:S07]  /*b460*/  LDSM.16.MT88.4 R36, [R229+0xd000] ;  /* 0x00d00000e524783b */ /* 0x000e6e0000004200 */
[----:B------:R-:W5:Y:S01]  /*b470*/  MUFU.EX2 R63, R63 ;  /* 0x0000003f003f7308 */ /* 0x000f620000000800 */
[C---:B---3--:R-:W-:Y:S05]  /*b480*/  HMMA.16816.F32.BF16 R4, R40.reuse, R52, R4 ;  /* 0x000000342804723c */ /* 0x048fea0000041804 */
[----:B----4-:R-:W-:Y:S01]  /*b490*/  F2FP.BF16.F32.PACK_AB R44, R61, R60 ;  /* 0x0000003c3d2c723e */ /* 0x010fe200000010ff */
[C---:B------:R-:W-:Y:S03]  /*b4a0*/  HMMA.16816.F32.BF16 R8, R40.reuse, R54, R8 ;  /* 0x000000362808723c */ /* 0x040fe60000041808 */
[----:B------:R-:W-:Y:S01]  /*b4b0*/  MUFU.EX2 R64, R64 ;  /* 0x0000004000407308 */ /* 0x000fe20000000800 */
[----:B------:R-:W3:Y:S01]  /*b4c0*/  LDSM.16.MT88.4 R52, [R232+0xd800] ;  /* 0x00d80000e834783b */ /* 0x000ee20000004200 */
[--C-:B------:R-:W-:Y:S01]  /*b4d0*/  FFMA.FTZ R69, R70, UR4, -R165.reuse ;  /* 0x0000000446457c23 */ /* 0x100fe200080108a5 */
        /* <DEDUP_REMOVED lines=8> */
[C---:B------:R-:W-:Y:S03]  /*b560*/  HMMA.16816.F32.BF16 R24, R40.reuse, R50, R24 ;  /* 0x000000322818723c */ /* 0x040fe60000041818 */
[----:B------:R-:W5:Y:S01]  /*b570*/  MUFU.EX2 R132, R132 ;  /* 0x0000008400847308 */ /* 0x000f620000000800 */
[----:B------:R-:W4:Y:S01]  /*b580*/  LDSM.16.MT88.4 R48, [R230+0xd800] ;  /* 0x00d80000e630783b */ /* 0x000f220000004200 */
[----:B--2---:R-:W-:Y:S01]  /*b590*/  F2FP.BF16.F32.PACK_AB R46, R65, R64 ;  /* 0x00000040412e723e */ /* 0x004fe200000010ff */
[C---:B-1----:R-:W-:Y:S07]  /*b5a0*/  HMMA.16816.F32.BF16 R28, R40.reuse, R36, R28 ;  /* 0x00000024281c723c */ /* 0x042fee000004181c */
[----:B------:R-:W-:Y:S01]  /*b5b0*/  MUFU.EX2 R67, R67 ;  /* 0x0000004300437308 */ /* 0x000fe20000000800 */
[--C-:B------:R-:W-:Y:S01]  /*b5c0*/  FFMA.FTZ R71, R72, UR4, -R168.reuse ;  /* 0x0000000448477c23 */ /* 0x100fe200080108a8 */
[----:B------:R-:W-:Y:S01]  /*b5d0*/  HMMA.16816.F32.BF16 R32, R40, R38, R32 ;  /* 0x000000262820723c */ /* 0x000fe20000041820 */
[----:B------:R-:W1:Y:S07]  /*b5e0*/  LDSM.16.MT88.4 R36, [R229+0xd800] ;  /* 0x00d80000e524783b */ /* 0x000e6e0000004200 */
[----:B------:R-:W2:Y:S03]  /*b5f0*/  MUFU.EX2 R68, R68 ;  /* 0x0000004400447308 */ /* 0x000ea60000000800 */
[----:B-----5:R-:W-:Y:S01]  /*b600*/  F2FP.BF16.F32.PACK_AB R47, R132, R66 ;  /* 0x00000042842f723e */ /* 0x020fe200000010ff */
[--C-:B------:R-:W-:Y:S01]  /*b610*/  FFMA.FTZ R72, R73, UR4, -R168.reuse ;  /* 0x0000000449487c23 */ /* 0x100fe200080108a8 */
[--C-:B------:R-:W-:Y:S01]  /*b620*/  FFMA.FTZ R73, R74, UR4, -R165.reuse ;  /* 0x000000044a497c23 */ /* 0x100fe200080108a5 */
[----:B------:R-:W5:Y:S01]  /*b630*/  LDSM.16.MT88.4 R40, [R232+0xe000] ;  /* 0x00e00000e828783b */ /* 0x000f620000004200 */
[--C-:B------:R-:W-:Y:S01]  /*b640*/  FFMA.FTZ R74, R75, UR4, -R165.reuse ;  /* 0x000000044b4a7c23 */ /* 0x100fe200080108a5 */
[--C-:B------:R-:W-:Y:S02]  /*b650*/  FFMA.FTZ R75, R77, UR4, -R168.reuse ;  /* 0x000000044d4b7c23 */ /* 0x100fe400080108a8 */
[----:B------:R-:W-:Y:S01]  /*b660*/  MUFU.EX2 R69, R69 ;  /* 0x0000004500457308 */ /* 0x000fe20000000800 */
[C---:B---3--:R-:W-:Y:S05]  /*b670*/  HMMA.16816.F32.BF16 R4, R44.reuse, R52, R4 ;  /* 0x000000342c04723c */ /* 0x048fea0000041804 */
[--C-:B------:R-:W-:Y:S01]  /*b680*/  FFMA.FTZ R77, R79, UR4, -R165.reuse ;  /* 0x000000044f4d7c23 */ /* 0x100fe200080108a5 */
[C---:B------:R-:W-:Y:S03]  /*b690*/  HMMA.16816.F32.BF16 R8, R44.reuse, R54, R8 ;  /* 0x000000362c08723c */ /* 0x040fe60000041808 */
[----:B------:R-:W3:Y:S01]  /*b6a0*/  MUFU.EX2 R70, R70 ;  /* 0x0000004600467308 */ /* 0x000ee20000000800 */
[----:B------:R-:W5:Y:S01]  /*b6b0*/  LDSM.16.MT88.4 R52, [R231+0xe000] ;  /* 0x00e00000e734783b */ /* 0x000f620000004200 */
[--C-:B------:R-:W-:Y:S01]  /*b6c0*/  FFMA.FTZ R79, R80, UR4, -R168.reuse ;  /* 0x00000004504f7c23 */ /* 0x100fe200080108a8 */
[C---:B----4-:R-:W-:Y:S07]  /*b6d0*/  HMMA.16816.F32.BF16 R12, R44.reuse, R56, R12 ;  /* 0x000000382c0c723c */ /* 0x050fee000004180c */
[----:B------:R-:W-:Y:S01]  /*b6e0*/  MUFU.EX2 R71, R71 ;  /* 0x0000004700477308 */ /* 0x000fe20000000800 */
[--C-:B------:R-:W-:Y:S01]  /*b6f0*/  FFMA.FTZ R80, R81, UR4, -R168.reuse ;  /* 0x0000000451507c23 */ /* 0x100fe200080108a8 */
[C---:B------:R-:W-:Y:S01]  /*b700*/  HMMA.16816.F32.BF16 R16, R44.reuse, R58, R16 ;  /* 0x0000003a2c10723c */ /* 0x040fe20000041810 */
[----:B------:R-:W-:Y:S07]  /*b710*/  LDSM.16.MT88.4 R56, [R232+0xf000] ;  /* 0x00f00000e838783b */ /* 0x000fee0000004200 */
[----:B------:R-:W4:Y:S01]  /*b720*/  MUFU.EX2 R72, R72 ;  /* 0x0000004800487308 */ /* 0x000f220000000800 */
        /* <DEDUP_REMOVED lines=12> */
[----:B--2---:R-:W-:Y:S01]  /*b7f0*/  F2FP.BF16.F32.PACK_AB R36, R68, R67 ;  /* 0x000000434424723e */ /* 0x004fe200000010ff */
[--C-:B------:R-:W-:Y:S01]  /*b800*/  FFMA.FTZ R85, R87, UR4, -R165.reuse ;  /* 0x0000000457557c23 */ /* 0x100fe200080108a5 */
[----:B---3--:R-:W-:Y:S02]  /*b810*/  F2FP.BF16.F32.PACK_AB R37, R70, R69 ;  /* 0x000000454625723e */ /* 0x008fe400000010ff */
[----:B----4-:R-:W-:Y:S01]  /*b820*/  F2FP.BF16.F32.PACK_AB R38, R72, R71 ;  /* 0x000000474826723e */ /* 0x010fe200000010ff */
        /* <DEDUP_REMOVED lines=34> */
[--C-:B------:R-:W-:Y:S01]  /*ba50*/  FFMA.FTZ R104, R106, UR4, -R165.reuse ;  /* 0x000000046a687c23 */ /* 0x100fe200080108a5 */
[----:B--2---:R-:W-:Y:S01]  /*ba60*/  F2FP.BF16.F32.PACK_AB R36, R75, R76 ;  /* 0x0000004c4b24723e */ /* 0x004fe200000010ff */
[--C-:B------:R-:W-:Y:S01]  /*ba70*/  FFMA.FTZ R106, R108, UR4, -R168.reuse ;  /* 0x000000046c6a7c23 */ /* 0x100fe200080108a8 */
[----:B-1----:R-:W-:Y:S01]  /*ba80*/  F2FP.BF16.F32.PACK_AB R37, R77, R78 ;  /* 0x0000004e4d25723e */ /* 0x002fe200000010ff */
[--C-:B------:R-:W-:Y:S03]  /*ba90*/  FFMA.FTZ R108, R110, UR4, -R165.reuse ;  /* 0x000000046e6c7c23 */ /* 0x100fe600080108a5 */
[----:B------:R-:W1:Y:S01]  /*baa0*/  MUFU.EX2 R84, R84 ;  /* 0x0000005400547308 */ /* 0x000e620000000800 */
[----:B-----5:R-:W-:Y:S01]  /*bab0*/  F2FP.BF16.F32.PACK_AB R38, R80, R79 ;  /* 0x0000004f5026723e */ /* 0x020fe200000010ff */
[--C-:B------:R-:W-:Y:S01]  /*bac0*/  FFMA.FTZ R110, R112, UR4, -R168.reuse ;  /* 0x00000004706e7c23 */ /* 0x100fe200080108a8 */
[----:B---3--:R-:W-:Y:S01]  /*bad0*/  F2FP.BF16.F32.PACK_AB R39, R81, R82 ;  /* 0x000000525127723e */ /* 0x008fe200000010ff */
[--C-:B------:R-:W-:Y:S01]  /*bae0*/  FFMA.FTZ R112, R114, UR4, -R165.reuse ;  /* 0x0000000472707c23 */ /* 0x100fe200080108a5 */
[--C-:B------:R-:W-:Y:S01]  /*baf0*/  FFMA.FTZ R114, R116, UR4, -R168.reuse ;  /* 0x0000000474727c23 */ /* 0x100fe200080108a8 */
[----:B------:R-:W-:Y:S01]  /*bb00*/  FFMA.FTZ R116, R118, UR4, -R165 ;  /* 0x0000000476747c23 */ /* 0x000fe200080108a5 */
[----:B------:R-:W-:Y:S03]  /*bb10*/  FFMA.FTZ R118, R120, UR4, -R168 ;  /* 0x0000000478767c23 */ /* 0x000fe600080108a8 */
[----:B------:R-:W-:Y:S01]  /*bb20*/  MUFU.EX2 R86, R86 ;  /* 0x0000005600567308 */ /* 0x000fe20000000800 */
[----:B------:R-:W-:Y:S01]  /*bb30*/  FADD.FTZ R178, R171, R178 ;  /* 0x000000b2abb27221 */ /* 0x000fe20000010000 */
[C---:B------:R-:W-:Y:S03]  /*bb40*/  HMMA.16816.F32.BF16 R4, R36.reuse, R40, R4 ;  /* 0x000000282404723c */ /* 0x040fe60000041804 */
[----:B------:R-:W-:Y:S01]  /*bb50*/  FADD.FTZ R178, R170, R178 ;  /* 0x000000b2aab27221 */ /* 0x000fe20000010000 */
[----:B------:R-:W-:Y:S04]  /*bb60*/  FADD.FTZ R173, R186, R173 ;  /* 0x000000adbaad7221 */ /* 0x000fe80000010000 */
[----:B------:R-:W2:Y:S01]  /*bb70*/  MUFU.EX2 R85, R85 ;  /* 0x0000005500557308 */ /* 0x000ea20000000800 */
[C---:B------:R-:W-:Y:S03]  /*bb80*/  HMMA.16816.F32.BF16 R8, R36.reuse, R42, R8 ;  /* 0x0000002a2408723c */ /* 0x040fe60000041808 */
[----:B-1----:R-:W-:Y:S01]  /*bb90*/  F2FP.BF16.F32.PACK_AB R40, R84, R83 ;  /* 0x000000535428723e */ /* 0x002fe200000010ff */
[----:B------:R-:W-:Y:S02]  /*bba0*/  FADD.FTZ R169, R169, R178 ;  /* 0x000000b2a9a97221 */ /* 0x000fe40000010000 */
[C---:B----4-:R-:W-:Y:S03]  /*bbb0*/  HMMA.16816.F32.BF16 R12, R36.reuse, R52, R12 ;  /* 0x00000034240c723c */ /* 0x050fe6000004180c */
[----:B------:R-:W-:Y:S02]  /*bbc0*/  MUFU.EX2 R88, R88 ;  /* 0x0000005800587308 */ /* 0x000fe40000000800 */
[----:B------:R-:W-:Y:S01]  /*bbd0*/  FADD.FTZ R169, R157, R169 ;  /* 0x000000a99da97221 */ /* 0x000fe20000010000 */
[C---:B------:R-:W-:Y:S01]  /*bbe0*/  HMMA.16816.F32.BF16 R16, R36.reuse, R54, R16 ;  /* 0x000000362410723c */ /* 0x040fe20000041810 */
[----:B------:R-:W1:Y:S06]  /*bbf0*/  LDSM.16.MT88.4 R52, [R231+0xf000] ;  /* 0x00f00000e734783b */ /* 0x000e6c0000004200 */
[----:B------:R-:W3:Y:S01]  /*bc00*/  MUFU.EX2 R87, R87 ;  /* 0x0000005700577308 */ /* 0x000ee20000000800 */
[----:B------:R-:W-:Y:S01]  /*bc10*/  FADD.FTZ R169, R158, R169 ;  /* 0x000000a99ea97221 */ /* 0x000fe20000010000 */
[C---:B------:R-:W-:Y:S01]  /*bc20*/  HMMA.16816.F32.BF16 R20, R36.reuse, R48, R20 ;  /* 0x000000302414723c */ /* 0x040fe20000041814 */
[----:B------:R-:W-:Y:S07]  /*bc30*/  LDSM.16.MT88.4 R156, [R232+0x11800] ;  /* 0x01180000e89c783b */ /* 0x000fee0000004200 */
[----:B------:R-:W-:Y:S01]  /*bc40*/  MUFU.EX2 R89, R89 ;  /* 0x0000005900597308 */ /* 0x000fe20000000800 */
[C---:B------:R-:W-:Y:S01]  /*bc50*/  HMMA.16816.F32.BF16 R24, R36.reuse, R50, R24 ;  /* 0x000000322418723c */ /* 0x040fe20000041818 */
[----:B------:R-:W4:Y:S05]  /*bc60*/  LDSM.16.MT88.4 R48, [R230+0xf000] ;  /* 0x00f00000e630783b */ /* 0x000f2a0000004200 */
[C---:B------:R-:W-:Y:S03]  /*bc70*/  HMMA.16816.F32.BF16 R28, R36.reuse, R44, R28 ;  /* 0x0000002c241c723c */ /* 0x040fe6000004181c */
[----:B------:R-:W5:Y:S02]  /*bc80*/  MUFU.EX2 R90, R90 ;  /* 0x0000005a005a7308 */ /* 0x000f640000000800 */
[----:B--2---:R-:W-:Y:S01]  /*bc90*/  F2FP.BF16.F32.PACK_AB R41, R85, R86 ;  /* 0x000000565529723e */ /* 0x004fe200000010ff */
[----:B------:R-:W-:Y:S01]  /*bca0*/  HMMA.16816.F32.BF16 R32, R36, R46, R32 ;  /* 0x0000002e2420723c */ /* 0x000fe20000041820 */
[----:B------:R-:W2:Y:S06]  /*bcb0*/  LDSM.16.MT88.4 R36, [R229+0xf000] ;  /* 0x00f00000e524783b */ /* 0x000eac0000004200 */
[----:B------:R-:W-:Y:S01]  /*bcc0*/  MUFU.EX2 R91, R91 ;  /* 0x0000005b005b7308 */ /* 0x000fe20000000800 */
[----:B---3--:R-:W-:Y:S03]  /*bcd0*/  F2FP.BF16.F32.PACK_AB R42, R87, R88 ;  /* 0x00000058572a723e */ /* 0x008fe600000010ff */
[----:B------:R-:W-:Y:S01]  /*bce0*/  FADD.FTZ R169, R188, R169 ;  /* 0x000000a9bca97221 */ /* 0x000fe20000010000 */
[----:B------:R-:W-:Y:S05]  /*bcf0*/  FADD.FTZ R173, R152, R173 ;  /* 0x000000ad98ad7221 */ /* 0x000fea0000010000 */
[----:B------:R-:W3:Y:S01]  /*bd00*/  MUFU.EX2 R92, R92 ;  /* 0x0000005c005c7308 */ /* 0x000ee20000000800 */
[----:B-----5:R-:W-:Y:S01]  /*bd10*/  F2FP.BF16.F32.PACK_AB R43, R90, R89 ;  /* 0x000000595a2b723e */ /* 0x020fe200000010ff */
        /* <DEDUP_REMOVED lines=8> */
[----:B------:R-:W5:Y:S01]  /*bda0*/  MUFU.EX2 R94, R94 ;  /* 0x0000005e005e7308 */ /* 0x000f620000000800 */
[----:B------:R-:W5:Y:S01]  /*bdb0*/  LDSM.16.MT88.4 R56, [R232+0xf800] ;  /* 0x00f80000e838783b */ /* 0x000f620000004200 */
[----:B------:R-:W-:Y:S01]  /*bdc0*/  FADD.FTZ R155, R155, R151 ;  /* 0x000000979b9b7221 */ /* 0x000fe20000010000 */
[C---:B-1----:R-:W-:Y:S07]  /*bdd0*/  HMMA.16816.F32.BF16 R12, R40.reuse, R52, R12 ;  /* 0x00000034280c723c */ /* 0x042fee000004180c */
[----:B------:R-:W-:Y:S01]  /*bde0*/  MUFU.EX2 R96, R96 ;  /* 0x0000006000607308 */ /* 0x000fe20000000800 */
[----:B------:R-:W-:Y:S01]  /*bdf0*/  FADD.FTZ R154, R154, R149 ;  /* 0x000000959a9a7221 */ /* 0x000fe20000010000 */
[C---:B------:R-:W-:Y:S01]  /*be00*/  HMMA.16816.F32.BF16 R16, R40.reuse, R54, R16 ;  /* 0x000000362810723c */ /* 0x040fe20000041810 */
[----:B------:R-:W1:Y:S07]  /*be10*/  LDSM.16.MT88.4 R52, [R231+0xf800] ;  /* 0x00f80000e734783b */ /* 0x000e6e0000004200 */
[----:B------:R-:W5:Y:S01]  /*be20*/  MUFU.EX2 R95, R95 ;  /* 0x0000005f005f7308 */ /* 0x000f620000000800 */
[C---:B----4-:R-:W-:Y:S03]  /*be30*/  HMMA.16816.F32.BF16 R20, R40.reuse, R48, R20 ;  /* 0x000000302814723c */ /* 0x050fe60000041814 */
[----:B------:R-:W-:Y:S03]  /*be40*/  FADD.FTZ R154, R150, R154 ;  /* 0x0000009a969a7221 */ /* 0x000fe60000010000 */
[C---:B------:R-:W-:Y:S03]  /*be50*/  HMMA.16816.F32.BF16 R24, R40.reuse, R50, R24 ;  /* 0x000000322818723c */ /* 0x040fe60000041818 */
[----:B------:R-:W-:Y:S01]  /*be60*/  MUFU.EX2 R97, R97 ;  /* 0x0000006100617308 */ /* 0x000fe20000000800 */
[----:B------:R-:W4:Y:S01]  /*be70*/  LDSM.16.MT88.4 R48, [R230+0xf800] ;  /* 0x00f80000e630783b */ /* 0x000f220000004200 */
[----:B---3--:R-:W-:Y:S01]  /*be80*/  F2FP.BF16.F32.PACK_AB R44, R92, R91 ;  /* 0x0000005b5c2c723e */ /* 0x008fe200000010ff */
[C---:B--2---:R-:W-:Y:S07]  /*be90*/  HMMA.16816.F32.BF16 R28, R40.reuse, R36, R28 ;  /* 0x00000024281c723c */ /* 0x044fee000004181c */
[----:B------:R-:W2:Y:S01]  /*bea0*/  MUFU.EX2 R98, R98 ;  /* 0x0000006200627308 */ /* 0x000ea20000000800 */
[----:B------:R-:W-:Y:S03]  /*beb0*/  LDSM.16.MT88.4 R148, [R231+0x11800] ;  /* 0x01180000e794783b */ /* 0x000fe60000004200 */
[----:B-----5:R-:W-:Y:S01]  /*bec0*/  F2FP.BF16.F32.PACK_AB R45, R94, R93 ;  /* 0x0000005d5e2d723e */ /* 0x020fe200000010ff */
[----:B------:R-:W-:Y:S05]  /*bed0*/  HMMA.16816.F32.BF16 R32, R40, R38, R32 ;  /* 0x000000262820723c */ /* 0x000fea0000041820 */
[----:B------:R-:W-:Y:S01]  /*bee0*/  MUFU.EX2 R99, R99 ;  /* 0x0000006300637308 */ /* 0x000fe20000000800 */
[----:B------:R-:W-:Y:S01]  /*bef0*/  F2FP.BF16.F32.PACK_AB R46, R95, R96 ;  /* 0x000000605f2e723e */ /* 0x000fe200000010ff */
[----:B------:R-:W3:Y:S01]  /*bf00*/  LDSM.16.MT88.4 R36, [R229+0xf800] ;  /* 0x00f80000e524783b */ /* 0x000ee20000004200 */
[----:B------:R-:W-:Y:S03]  /*bf10*/  FADD.FTZ R154, R146, R154 ;  /* 0x0000009a929a7221 */ /* 0x000fe60000010000 */
[----:B------:R-:W-:Y:S01]  /*bf20*/  FADD.FTZ R160, R160, R155 ;  /* 0x0000009ba0a07221 */ /* 0x000fe20000010000 */
[----:B------:R-:W-:Y:S03]  /*bf30*/  FADD.FTZ R154, R145, R154 ;  /* 0x0000009a919a7221 */ /* 0x000fe60000010000 */
[----:B------:R-:W5:Y:S01]  /*bf40*/  MUFU.EX2 R3, R3 ;  /* 0x0000000300037308 */ /* 0x000f620000000800 */
        /* <DEDUP_REMOVED lines=18> */
[C---:B----4-:R-:W-:Y:S03]  /*c070*/  HMMA.16816.F32.BF16 R20, R44.reuse, R48, R20 ;  /* 0x000000302c14723c */ /* 0x050fe60000041814 */
[----:B--2---:R-:W-:Y:S03]  /*c080*/  F2FP.BF16.F32.PACK_AB R41, R101, R100 ;  /* 0x000000646529723e */ /* 0x004fe600000010ff */
        /* <DEDUP_REMOVED lines=11> */
[----:B------:R-:W-:Y:S01]  /*c140*/  FADD.FTZ R160, R136, R160 ;  /* 0x000000a088a07221 */ /* 0x000fe20000010000 */
[----:B------:R-:W-:Y:S03]  /*c150*/  FFMA.FTZ R60, R125, UR4, -R168 ;  /* 0x000000047d3c7c23 */ /* 0x000fe600080108a8 */
[----:B------:R-:W-:Y:S01]  /*c160*/  FADD.FTZ R160, R161, R160 ;  /* 0x000000a0a1a07221 */ /* 0x000fe20000010000 */
[----:B------:R-:W-:Y:S01]  /*c170*/  FADD.FTZ R61, R64, R61 ;  /* 0x0000003d403d7221 */ /* 0x000fe20000010000 */
[----:B------:R-:W5:Y:S01]  /*c180*/  MUFU.EX2 R107, R107 ;  /* 0x0000006b006b7308 */ /* 0x000f620000000800 */
[----:B---3--:R-:W-:Y:S01]  /*c190*/  F2FP.BF16.F32.PACK_AB R43, R105, R104 ;  /* 0x00000068692b723e */ /* 0x008fe200000010ff */
[----:B------:R-:W-:Y:S01]  /*c1a0*/  FADD.FTZ R160, R139, R160 ;  /* 0x000000a08ba07221 */ /* 0x000fe20000010000 */
[----:B------:R-:W-:Y:S03]  /*c1b0*/  FADD.FTZ R61, R65, R61 ;  /* 0x0000003d413d7221 */ /* 0x000fe60000010000 */
[----:B------:R-:W-:Y:S01]  /*c1c0*/  FADD.FTZ R142, R142, R160 ;  /* 0x000000a08e8e7221 */ /* 0x000fe20000010000 */
[----:B------:R-:W-:Y:S01]  /*c1d0*/  FADD.FTZ R61, R67, R61 ;  /* 0x0000003d433d7221 */ /* 0x000fe20000010000 */
[C---:B------:R-:W-:Y:S02]  /*c1e0*/  HMMA.16816.F32.BF16 R4, R40.reuse, R56, R4 ;  /* 0x000000382804723c */ /* 0x040fe40000041804 */
[----:B------:R-:W-:Y:S03]  /*c1f0*/  MUFU.EX2 R108, R108 ;  /* 0x0000006c006c7308 */ /* 0x000fe60000000800 */
[----:B------:R-:W-:Y:S01]  /*c200*/  FADD.FTZ R143, R143, R142 ;  /* 0x0000008e8f8f7221 */ /* 0x000fe20000010000 */
[C---:B------:R-:W-:Y:S01]  /*c210*/  HMMA.16816.F32.BF16 R8, R40.reuse, R58, R8 ;  /* 0x0000003a2808723c */ /* 0x040fe20000041808 */
[----:B------:R-:W3:Y:S05]  /*c220*/  LDSM.16.MT88.4 R56, [R232+0x10800] ;  /* 0x01080000e838783b */ /* 0x000eea0000004200 */
[----:B------:R-:W4:Y:S01]  /*c230*/  MUFU.EX2 R109, R109 ;  /* 0x0000006d006d7308 */ /* 0x000f220000000800 */
[----:B-----5:R-:W-:Y:S01]  /*c240*/  F2FP.BF16.F32.PACK_AB R44, R107, R106 ;  /* 0x0000006a6b2c723e */ /* 0x020fe200000010ff */
[C---:B-1----:R-:W-:Y:S08]  /*c250*/  HMMA.16816.F32.BF16 R12, R40.reuse, R52, R12 ;  /* 0x00000034280c723c */ /* 0x042ff0000004180c */
[----:B------:R-:W-:Y:S01]  /*c260*/  MUFU.EX2 R110, R110 ;  /* 0x0000006e006e7308 */ /* 0x000fe20000000800 */
[C---:B------:R-:W-:Y:S01]  /*c270*/  HMMA.16816.F32.BF16 R16, R40.reuse, R54, R16 ;  /* 0x000000362810723c */ /* 0x040fe20000041810 */
[----:B------:R-:W1:Y:S02]  /*c280*/  LDSM.16.MT88.4 R52, [R231+0x10800] ;  /* 0x01080000e734783b */ /* 0x000e640000004200 */
[----:B------:R-:W-:Y:S03]  /*c290*/  FADD.FTZ R143, R62, R143 ;  /* 0x0000008f3e8f7221 */ /* 0x000fe60000010000 */
[C---:B--2---:R-:W-:Y:S03]  /*c2a0*/  HMMA.16816.F32.BF16 R20, R40.reuse, R48, R20 ;  /* 0x000000302814723c */ /* 0x044fe60000041814 */
[----:B------:R-:W2:Y:S02]  /*c2b0*/  MUFU.EX2 R111, R111 ;  /* 0x0000006f006f7308 */ /* 0x000ea40000000800 */
[----:B----4-:R-:W-:Y:S01]  /*c2c0*/  F2FP.BF16.F32.PACK_AB R45, R109, R108 ;  /* 0x0000006c6d2d723e */ /* 0x010fe200000010ff */
[C---:B------:R-:W-:Y:S01]  /*c2d0*/  HMMA.16816.F32.BF16 R24, R40.reuse, R50, R24 ;  /* 0x000000322818723c */ /* 0x040fe20000041818 */
[----:B------:R-:W4:Y:S06]  /*c2e0*/  LDSM.16.MT88.4 R48, [R230+0x10800] ;  /* 0x01080000e630783b */ /* 0x000f2c0000004200 */
[----:B------:R-:W-:Y:S01]  /*c2f0*/  MUFU.EX2 R112, R112 ;  /* 0x0000007000707308 */ /* 0x000fe20000000800 */
[----:B------:R-:W-:Y:S01]  /*c300*/  FADD.FTZ R143, R63, R143 ;  /* 0x0000008f3f8f7221 */ /* 0x000fe20000010000 */
[C---:B------:R-:W-:Y:S08]  /*c310*/  HMMA.16816.F32.BF16 R28, R40.reuse, R36, R28 ;  /* 0x00000024281c723c */ /* 0x040ff0000004181c */
[----:B------:R-:W5:Y:S01]  /*c320*/  MUFU.EX2 R113, R113 ;  /* 0x0000007100717308 */ /* 0x000f620000000800 */
[----:B------:R-:W-:Y:S01]  /*c330*/  HMMA.16816.F32.BF16 R32, R40, R38, R32 ;  /* 0x000000262820723c */ /* 0x000fe20000041820 */
[----:B------:R-:W4:Y:S02]  /*c340*/  LDSM.16.MT88.4 R36, [R229+0x10800] ;  /* 0x01080000e524783b */ /* 0x000f240000004200 */
[----:B--2---:R-:W-:Y:S01]  /*c350*/  F2FP.BF16.F32.PACK_AB R46, R111, R110 ;  /* 0x0000006e6f2e723e */ /* 0x004fe200000010ff */
[----:B------:R-:W-:Y:S05]  /*c360*/  FADD.FTZ R143, R66, R143 ;  /* 0x0000008f428f7221 */ /* 0x000fea0000010000 */
[----:B------:R-:W-:Y:S02]  /*c370*/  MUFU.EX2 R114, R114 ;  /* 0x0000007200727308 */ /* 0x000fe40000000800 */
[----:B------:R-:W-:Y:S01]  /*c380*/  FADD.FTZ R61, R68, R61 ;  /* 0x0000003d443d7221 */ /* 0x000fe20000010000 */
[----:B------:R-:W2:Y:S01]  /*c390*/  LDSM.16.MT88.4 R40, [R232+0x11000] ;  /* 0x01100000e828783b */ /* 0x000ea20000004200 */
[----:B------:R-:W-:Y:S02]  /*c3a0*/  FADD.FTZ R132, R132, R143 ;  /* 0x0000008f84847221 */ /* 0x000fe40000010000 */
[----:B------:R-:W-:Y:S01]  /*c3b0*/  FADD.FTZ R71, R71, R61 ;  /* 0x0000003d47477221 */ /* 0x000fe20000010000 */
[--C-:B------:R-:W-:Y:S01]  /*c3c0*/  FFMA.FTZ R61, R126, UR4, -R165.reuse ;  /* 0x000000047e3d7c23 */ /* 0x100fe200080108a5 */
[----:B------:R-:W-:Y:S02]  /*c3d0*/  FFMA.FTZ R62, R127, UR4, -R165 ;  /* 0x000000047f3e7c23 */ /* 0x000fe400080108a5 */
[----:B------:R-:W2:Y:S01]  /*c3e0*/  MUFU.EX2 R115, R115 ;  /* 0x0000007300737308 */ /* 0x000ea20000000800 */
[----:B-----5:R-:W-:Y:S01]  /*c3f0*/  F2FP.BF16.F32.PACK_AB R47, R113, R112 ;  /* 0x00000070712f723e */ /* 0x020fe200000010ff */
[----:B------:R-:W-:Y:S01]  /*c400*/  LDSM.16.MT88.4 R140, [R230+0x11800] ;  /* 0x01180000e68c783b */ /* 0x000fe20000004200 */
[----:B------:R-:W-:Y:S01]  /*c410*/  FADD.FTZ R132, R69, R132 ;  /* 0x0000008445847221 */ /* 0x000fe20000010000 */
[----:B------:R-:W-:Y:S03]  /*c420*/  FADD.FTZ R71, R72, R71 ;  /* 0x0000004748477221 */ /* 0x000fe60000010000 */
[----:B------:R-:W-:Y:S01]  /*c430*/  FADD.FTZ R132, R70, R132 ;  /* 0x0000008446847221 */ /* 0x000fe20000010000 */
[C---:B---3--:R-:W-:Y:S02]  /*c440*/  HMMA.16816.F32.BF16 R4, R44.reuse, R56, R4 ;  /* 0x000000382c04723c */ /* 0x048fe40000041804 */
[----:B------:R-:W-:Y:S03]  /*c450*/  MUFU.EX2 R116, R116 ;  /* 0x0000007400747308 */ /* 0x000fe60000000800 */
[----:B------:R-:W-:Y:S01]  /*c460*/  FADD.FTZ R132, R73, R132 ;  /* 0x0000008449847221 */ /* 0x000fe20000010000 */
[C---:B------:R-:W-:Y:S06]  /*c470*/  HMMA.16816.F32.BF16 R8, R44.reuse, R58, R8 ;  /* 0x0000003a2c08723c */ /* 0x040fec0000041808 */
[----:B------:R-:W3:Y:S01]  /*c480*/  MUFU.EX2 R117, R117 ;  /* 0x0000007500757308 */ /* 0x000ee20000000800 */
[--C-:B------:R-:W-:Y:S01]  /*c490*/  FFMA.FTZ R57, R122, UR4, -R165.reuse ;  /* 0x000000047a397c23 */ /* 0x100fe200080108a5 */
[C---:B-1----:R-:W-:Y:S08]  /*c4a0*/  HMMA.16816.F32.BF16 R12, R44.reuse, R52, R12 ;  /* 0x000000342c0c723c */ /* 0x042ff0000004180c */
[----:B------:R-:W-:Y:S01]  /*c4b0*/  MUFU.EX2 R118, R118 ;  /* 0x0000007600767308 */ /* 0x000fe20000000800 */
[C---:B------:R-:W-:Y:S01]  /*c4c0*/  HMMA.16816.F32.BF16 R16, R44.reuse, R54, R16 ;  /* 0x000000362c10723c */ /* 0x040fe20000041810 */
[----:B------:R-:W1:Y:S02]  /*c4d0*/  LDSM.16.MT88.4 R52, [R231+0x11000] ;  /* 0x01100000e734783b */ /* 0x000e640000004200 */
[----:B------:R-:W-:Y:S03]  /*c4e0*/  FFMA.FTZ R58, R123, UR4, -R165 ;  /* 0x000000047b3a7c23 */ /* 0x000fe600080108a5 */
[C---:B----4-:R-:W-:Y:S03]  /*c4f0*/  HMMA.16816.F32.BF16 R20, R44.reuse, R48, R20 ;  /* 0x000000302c14723c */ /* 0x050fe60000041814 */
[----:B------:R-:W4:Y:S02]  /*c500*/  MUFU.EX2 R56, R121 ;  /* 0x0000007900387308 */ /* 0x000f240000000800 */
[----:B------:R-:W-:Y:S01]  /*c510*/  FADD.FTZ R74, R74, R132 ;  /* 0x000000844a4a7221 */ /* 0x000fe20000010000 */
[C---:B------:R-:W-:Y:S01]  /*c520*/  HMMA.16816.F32.BF16 R24, R44.reuse, R50, R24 ;  /* 0x000000322c18723c */ /* 0x040fe20000041818 */
[----:B------:R-:W5:Y:S06]  /*c530*/  LDSM.16.MT88.4 R48, [R230+0x11000] ;  /* 0x01100000e630783b */ /* 0x000f6c0000004200 */
[----:B------:R-:W-:Y:S01]  /*c540*/  MUFU.EX2 R57, R57 ;  /* 0x0000003900397308 */ /* 0x000fe20000000800 */
[----:B------:R-:W-:Y:S01]  /*c550*/  FADD.FTZ R76, R76, R71 ;  /* 0x000000474c4c7221 */ /* 0x000fe20000010000 */
[C---:B------:R-:W-:Y:S08]  /*c560*/  HMMA.16816.F32.BF16 R28, R44.reuse, R36, R28 ;  /* 0x000000242c1c723c */ /* 0x040ff0000004181c */
[----:B------:R-:W1:Y:S01]  /*c570*/  MUFU.EX2 R58, R58 ;  /* 0x0000003a003a7308 */ /* 0x000e620000000800 */
[----:B------:R-:W-:Y:S01]  /*c580*/  HMMA.16816.F32.BF16 R32, R44, R38, R32 ;  /* 0x000000262c20723c */ /* 0x000fe20000041820 */
[----:B------:R-:W5:Y:S02]  /*c590*/  LDSM.16.MT88.4 R44, [R229+0x11000] ;  /* 0x01100000e52c783b */ /* 0x000f640000004200 */
[----:B--2---:R-:W-:Y:S01]  /*c5a0*/  F2FP.BF16.F32.PACK_AB R36, R115, R114 ;  /* 0x000000727324723e */ /* 0x004fe200000010ff */
[----:B------:R-:W-:Y:S01]  /*c5b0*/  FADD.FTZ R78, R78, R74 ;  /* 0x0000004a4e4e7221 */ /* 0x000fe20000010000 */
[----:B---3--:R-:W-:Y:S01]  /*c5c0*/  F2FP.BF16.F32.PACK_AB R37, R117, R116 ;  /* 0x000000747525723e */ /* 0x008fe200000010ff */
[----:B------:R-:W-:Y:S03]  /*c5d0*/  FADD.FTZ R76, R75, R76 ;  /* 0x0000004c4b4c7221 */ /* 0x000fe60000010000 */
[----:B------:R-:W-:Y:S02]  /*c5e0*/  MUFU.EX2 R60, R60 ;  /* 0x0000003c003c7308 */ /* 0x000fe40000000800 */
[----:B----4-:R-:W-:Y:S01]  /*c5f0*/  F2FP.BF16.F32.PACK_AB R38, R56, R118 ;  /* 0x000000763826723e */ /* 0x010fe200000010ff */
[----:B------:R-:W-:Y:S01]  /*c600*/  FADD.FTZ R78, R77, R78 ;  /* 0x0000004e4d4e7221 */ /* 0x000fe20000010000 */
[----:B------:R-:W-:Y:S01]  /*c610*/  FADD.FTZ R76, R79, R76 ;  /* 0x0000004c4f4c7221 */ /* 0x000fe20000010000 */
[--C-:B------:R-:W-:Y:S01]  /*c620*/  FFMA.FTZ R59, R124, UR4, -R168.reuse ;  /* 0x000000047c3b7c23 */ /* 0x100fe200080108a8 */
[----:B------:R-:W-:Y:S01]  /*c630*/  FFMA.FTZ R168, R129, UR4, -R168 ;  /* 0x0000000481a87c23 */ /* 0x000fe200080108a8 */
[----:B-1----:R-:W-:Y:S01]  /*c640*/  F2FP.BF16.F32.PACK_AB R39, R58, R57 ;  /* 0x000000393a27723e */ /* 0x002fe200000010ff */
[----:B------:R-:W-:Y:S01]  /*c650*/  FADD.FTZ R78, R82, R78 ;  /* 0x0000004e524e7221 */ /* 0x000fe20000010000 */
[----:B------:R-:W-:Y:S01]  /*c660*/  FADD.FTZ R80, R80, R76 ;  /* 0x0000004c50507221 */ /* 0x000fe20000010000 */
[----:B------:R-:W-:Y:S02]  /*c670*/  MUFU.EX2 R61, R61 ;  /* 0x0000003d003d7308 */ /* 0x000fe40000000800 */
[----:B------:R-:W-:Y:S01]  /*c680*/  FADD.FTZ R78, R81, R78 ;  /* 0x0000004e514e7221 */ /* 0x000fe20000010000 */
[----:B------:R-:W-:Y:S01]  /*c690*/  FADD.FTZ R80, R83, R80 ;  /* 0x0000005053507221 */ /* 0x000fe20000010000 */
[C---:B------:R-:W-:Y:S06]  /*c6a0*/  HMMA.16816.F32.BF16 R4, R36.reuse, R40, R4 ;  /* 0x000000282404723c */ /* 0x040fec0000041804 */
[----:B------:R-:W1:Y:S01]  /*c6b0*/  MUFU.EX2 R59, R59 ;  /* 0x0000003b003b7308 */ /* 0x000e620000000800 */
[----:B------:R-:W-:Y:S01]  /*c6c0*/  FADD.FTZ R86, R86, R78 ;  /* 0x0000004e56567221 */ /* 0x000fe20000010000 */
[C---:B------:R-:W-:Y:S03]  /*c6d0*/  HMMA.16816.F32.BF16 R8, R36.reuse, R42, R8 ;  /* 0x0000002a2408723c */ /* 0x040fe60000041808 */
[--C-:B------:R-:W-:Y:S03]  /*c6e0*/  FFMA.FTZ R41, R130, UR4, -R165.reuse ;  /* 0x0000000482297c23 */ /* 0x100fe600080108a5 */
[C---:B------:R-:W-:Y:S02]  /*c6f0*/  HMMA.16816.F32.BF16 R12, R36.reuse, R52, R12 ;  /* 0x00000034240c723c */ /* 0x040fe4000004180c */
[----:B------:R-:W2:Y:S03]  /*c700*/  MUFU.EX2 R62, R62 ;  /* 0x0000003e003e7308 */ /* 0x000ea60000000800 */
[----:B------:R-:W-:Y:S01]  /*c710*/  FFMA.FTZ R165, R131, UR4, -R165 ;  /* 0x0000000483a57c23 */ /* 0x000fe200080108a5 */
[C---:B------:R-:W-:Y:S06]  /*c720*/  HMMA.16816.F32.BF16 R16, R36.reuse, R54, R16 ;  /* 0x000000362410723c */ /* 0x040fec0000041810 */
[----:B------:R-:W-:Y:S01]  /*c730*/  MUFU.EX2 R40, R128 ;  /* 0x0000008000287308 */ /* 0x000fe20000000800 */
[----:B------:R-:W-:Y:S01]  /*c740*/  FADD.FTZ R80, R84, R80 ;  /* 0x0000005054507221 */ /* 0x000fe20000010000 */
[C---:B-----5:R-:W-:Y:S03]  /*c750*/  HMMA.16816.F32.BF16 R20, R36.reuse, R48, R20 ;  /* 0x000000302414723c */ /* 0x060fe60000041814 */
[----:B------:R-:W-:Y:S03]  /*c760*/  FADD.FTZ R86, R85, R86 ;  /* 0x0000005655567221 */ /* 0x000fe60000010000 */
[C---:B------:R-:W-:Y:S02]  /*c770*/  HMMA.16816.F32.BF16 R24, R36.reuse, R50, R24 ;  /* 0x000000322418723c */ /* 0x040fe40000041818 */
[----:B------:R-:W3:Y:S03]  /*c780*/  MUFU.EX2 R168, R168 ;  /* 0x000000a800a87308 */ /* 0x000ee60000000800 */
[----:B------:R-:W-:Y:S01]  /*c790*/  FADD.FTZ R88, R88, R80 ;  /* 0x0000005058587221 */ /* 0x000fe20000010000 */
[C---:B------:R-:W-:Y:S06]  /*c7a0*/  HMMA.16816.F32.BF16 R28, R36.reuse, R44, R28 ;  /* 0x0000002c241c723c */ /* 0x040fec000004181c */
[----:B------:R-:W-:Y:S01]  /*c7b0*/  MUFU.EX2 R41, R41 ;  /* 0x0000002900297308 */ /* 0x000fe20000000800 */
[----:B------:R-:W-:Y:S01]  /*c7c0*/  FADD.FTZ R86, R89, R86 ;  /* 0x0000005659567221 */ /* 0x000fe20000010000 */
[----:B------:R-:W-:Y:S01]  /*c7d0*/  HMMA.16816.F32.BF16 R32, R36, R46, R32 ;  /* 0x0000002e2420723c */ /* 0x000fe20000041820 */
[----:B------:R-:W4:Y:S07]  /*c7e0*/  LDSM.16.MT88.4 R36, [R229+0x11800] ;  /* 0x01180000e524783b */ /* 0x000f2e0000004200 */
[----:B------:R-:W5:Y:S03]  /*c7f0*/  MUFU.EX2 R165, R165 ;  /* 0x000000a500a57308 */ /* 0x000f660000000800 */
[----:B------:R-:W-:Y:S01]  /*c800*/  FADD.FTZ R88, R87, R88 ;  /* 0x0000005857587221 */ /* 0x000fe20000010000 */
[----:B------:R-:W-:Y:S01]  /*c810*/  FADD.FTZ R86, R90, R86 ;  /* 0x000000565a567221 */ /* 0x000fe20000010000 */
[----:B-1----:R-:W-:Y:S02]  /*c820*/  F2FP.BF16.F32.PACK_AB R132, R60, R59 ;  /* 0x0000003b3c84723e */ /* 0x002fe400000010ff */
[----:B------:R-:W-:Y:S01]  /*c830*/  FADD.FTZ R88, R91, R88 ;  /* 0x000000585b587221 */ /* 0x000fe20000010000 */
[----:B------:R-:W-:Y:S01]  /*c840*/  FADD.FTZ R93, R93, R86 ;  /* 0x000000565d5d7221 */ /* 0x000fe20000010000 */
[----:B--2---:R-:W-:Y:S02]  /*c850*/  F2FP.BF16.F32.PACK_AB R133, R62, R61 ;  /* 0x0000003d3e85723e */ /* 0x004fe400000010ff */
[----:B------:R-:W-:Y:S01]  /*c860*/  FADD.FTZ R88, R92, R88 ;  /* 0x000000585c587221 */ /* 0x000fe20000010000 */
[----:B------:R-:W-:Y:S01]  /*c870*/  FADD.FTZ R93, R94, R93 ;  /* 0x0000005d5e5d7221 */ /* 0x000fe20000010000 */
[----:B---3--:R-:W-:Y:S02]  /*c880*/  F2FP.BF16.F32.PACK_AB R134, R168, R40 ;  /* 0x00000028a886723e */ /* 0x008fe400000010ff */
[----:B------:R-:W-:Y:S01]  /*c890*/  FADD.FTZ R96, R96, R88 ;  /* 0x0000005860607221 */ /* 0x000fe20000010000 */
[----:B------:R-:W-:Y:S01]  /*c8a0*/  FADD.FTZ R93, R97, R93 ;  /* 0x0000005d615d7221 */ /* 0x000fe20000010000 */
[----:B-----5:R-:W-:Y:S02]  /*c8b0*/  F2FP.BF16.F32.PACK_AB R135, R165, R41 ;  /* 0x00000029a587723e */ /* 0x020fe400000010ff */
        /* <DEDUP_REMOVED lines=25> */
[----:B------:R-:W-:Y:S04]  /*ca50*/  IADD3 R3, R250, -0x1, RZ ;  /* 0xfffffffffa037810 */ /* 0x000fe80007ffe0ff */
[----:B------:R-:W-:Y:S01]  /*ca60*/  FADD.FTZ R113, R113, R108 ;  /* 0x0000006c71717221 */ /* 0x000fe20000010000 */
[----:B------:R-:W-:Y:S01]  /*ca70*/  FADD.FTZ R110, R114, R110 ;  /* 0x0000006e726e7221 */ /* 0x000fe20000010000 */
[----:B------:R-:W-:Y:S02]  /*ca80*/  MOV R250, R3 ;  /* 0x0000000300fa7202 */ /* 0x000fe40000000f00 */
[----:B------:R-:W-:Y:S01]  /*ca90*/  FADD.FTZ R113, R116, R113 ;  /* 0x0000007174717221 */ /* 0x000fe20000010000 */
[----:B------:R-:W-:Y:S01]  /*caa0*/  FADD.FTZ R115, R115, R110 ;  /* 0x0000006e73737221 */ /* 0x000fe20000010000 */
[----:B------:R-:W-:Y:S02]  /*cab0*/  MOV R3, R0 ;  /* 0x0000000000037202 */ /* 0x000fe40000000f00 */
        /* <DEDUP_REMOVED lines=14> */
.L_x_2209:
[----:B------:R-:W1:Y:S01]  /*cba0*/  SHFL.BFLY PT, R3, R252, 0x2, 0x1f ;  /* 0x0c401f00fc037f89 */ /* 0x000e6200000e0000 */
[----:B------:R-:W2:Y:S01]  /*cbb0*/  S2UR UR4, SR_CgaCtaId ;  /* 0x00000000000479c3 */ /* 0x000ea20000008800 */
[----:B------:R-:W-:Y:S01]  /*cbc0*/  MOV R11, 0x3f800000 ;  /* 0x3f800000000b7802 */ /* 0x000fe20000000f00 */
[----:B------:R-:W-:Y:S01]  /*cbd0*/  UMOV UR5, 0x400 ;  /* 0x0000040000057882 */ /* 0x000fe20000000000 */
[----:B------:R-:W3:Y:S01]  /*cbe0*/  SHFL.BFLY PT, R4, R251, 0x2, 0x1f ;  /* 0x0c401f00fb047f89 */ /* 0x000ee200000e0000 */
[----:B------:R-:W-:Y:S01]  /*cbf0*/  MOV R12, 0x3f800000 ;  /* 0x3f800000000c7802 */ /* 0x000fe20000000f00 */
[----:B-1----:R-:W-:Y:S01]  /*cc00*/  FADD.FTZ R252, R3, R252 ;  /* 0x000000fc03fc7221 */ /* 0x002fe20000010000 */
[----:B--2---:R-:W-:Y:S01]  /*cc10*/  ULEA UR4, UR4, UR5, 0x18 ;  /* 0x0000000504047291 */ /* 0x004fe2000f8ec03f */
[----:B------:R-:W1:Y:S01]  /*cc20*/  S2R R3, SR_TID.X ;  /* 0x0000000000037919 */ /* 0x000e620000002100 */
[----:B---3--:R-:W-:Y:S02]  /*cc30*/  FADD.FTZ R251, R4, R251 ;  /* 0x000000fb04fb7221 */ /* 0x008fe40000010000 */
[----:B------:R-:W2:Y:S04]  /*cc40*/  SHFL.BFLY PT, R8, R252, 0x1, 0x1f ;  /* 0x0c201f00fc087f89 */ /* 0x000ea800000e0000 */
[----:B------:R-:W3:Y:S01]  /*cc50*/  SHFL.BFLY PT, R7, R251, 0x1, 0x1f ;  /* 0x0c201f00fb077f89 */ /* 0x000ee200000e0000 */
[----:B--2---:R-:W-:Y:S01]  /*cc60*/  FADD.FTZ R8, R252, R8 ;  /* 0x00000008fc087221 */ /* 0x004fe20000010000 */
[----:B-1----:R-:W-:Y:S01]  /*cc70*/  SHF.R.S32.HI R6, RZ, 0x1f, R3 ;  /* 0x0000001fff067819 */ /* 0x002fe20000011403 */
[----:B---3--:R-:W-:-:S03]  /*cc80*/  FADD.FTZ R7, R251, R7 ;  /* 0x00000007fb077221 */ /* 0x008fc60000010000 */
[----:B------:R-:W-:Y:S02]  /*cc90*/  FSETP.NE.FTZ.AND P4, PT, R8, RZ, PT ;  /* 0x000000ff0800720b */ /* 0x000fe40003f95000 */
[CC--:B------:R-:W-:Y:S02]  /*cca0*/  LEA.HI R10, R6.reuse, R3.reuse, RZ, 0x2 ;  /* 0x00000003060a7211 */ /* 0x0c0fe400078f10ff */
[----:B------:R-:W-:Y:S02]  /*ccb0*/  LEA.HI R5, R6, R3, RZ, 0x5 ;  /* 0x0000000306057211 */ /* 0x000fe400078f28ff */
[----:B------:R-:W-:Y:S02]  /*ccc0*/  LOP3.LUT R9, R10, 0x3ffffffc, RZ, 0xc0, !PT ;  /* 0x3ffffffc0a097812 */ /* 0x000fe400078ec0ff */
[----:B------:R-:W-:Y:S02]  /*ccd0*/  SHF.R.S32.HI R4, RZ, 0x5, R5 ;  /* 0x00000005ff047819 */ /* 0x000fe40000011405 */
[----:B------:R-:W-:Y:S01]  /*cce0*/  FSETP.NE.FTZ.AND P3, PT, R7, RZ, PT ;  /* 0x000000ff0700720b */ /* 0x000fe20003f75000 */
[----:B------:R-:W-:-:S02]  /*ccf0*/  IMAD.IADD R9, R3, 0x1, -R9 ;  /* 0x0000000103097824 */ /* 0x000fc400078e0a09 */
[----:B------:R-:W1:Y:S02]  /*cd00*/  @P4 MUFU.RCP R11, R8 ;  /* 0x00000008000b4308 */ /* 0x000e640000001000 */
[----:B------:R-:W-:Y:S01]  /*cd10*/  IMAD R4, R4, 0x200, R9 ;  /* 0x0000020004047824 */ /* 0x000fe200078e0209 */
[--C-:B------:R-:W-:Y:S02]  /*cd20*/  SHF.R.S32.HI R9, RZ, 0x2, R10.reuse ;  /* 0x00000002ff097819 */ /* 0x100fe4000001140a */
[----:B------:R-:W-:-:S03]  /*cd30*/  SHF.R.S32.HI R10, RZ, 0x1f, R10 ;  /* 0x0000001fff0a7819 */ /* 0x000fc6000001140a */
[----:B------:R-:W-:Y:S01]  /*cd40*/  @P4 MUFU.LG2 R8, R8 ;  /* 0x0000000800084308 */ /* 0x000fe20000000c00 */
[----:B------:R-:W-:-:S04]  /*cd50*/  LEA.HI R10, R10, R9, RZ, 0x3 ;  /* 0x000000090a0a7211 */ /* 0x000fc800078f18ff */
[----:B------:R-:W-:-:S03]  /*cd60*/  LOP3.LUT R10, R10, 0xfffffff8, RZ, 0xc0, !PT ;  /* 0xfffffff80a0a7812 */ /* 0x000fc600078ec0ff */
[----:B------:R-:W2:Y:S01]  /*cd70*/  @P3 MUFU.RCP R12, R7 ;  /* 0x00000007000c3308 */ /* 0x000ea20000001000 */
[----:B------:R-:W-:Y:S01]  /*cd80*/  IADD3 R10, R9, -R10, RZ ;  /* 0x8000000a090a7210 */ /* 0x000fe20007ffe0ff */
[C---:B-1----:R-:W-:Y:S01]  /*cd90*/  FMUL.FTZ R160, R11.reuse, R160 ;  /* 0x000000a00ba07220 */ /* 0x042fe20000410000 */
[C---:B------:R-:W-:Y:S01]  /*cda0*/  FMUL.FTZ R161, R11.reuse, R161 ;  /* 0x000000a10ba17220 */ /* 0x040fe20000410000 */
[C---:B------:R-:W-:Y:S01]  /*cdb0*/  FMUL.FTZ R156, R11.reuse, R156 ;  /* 0x0000009c0b9c7220 */ /* 0x040fe20000410000 */
[C---:B------:R-:W-:Y:S01]  /*cdc0*/  FMUL.FTZ R157, R11.reuse, R157 ;  /* 0x0000009d0b9d7220 */ /* 0x040fe20000410000 */
[C---:B------:R-:W-:Y:S02]  /*cdd0*/  IMAD.SHL.U32 R9, R10.reuse, 0x40, RZ ;  /* 0x000000400a097824 */ /* 0x040fe400078e00ff */
[----:B------:R-:W-:Y:S01]  /*cde0*/  FMUL.FTZ R152, R11, R152 ;  /* 0x000000980b987220 */ /* 0x000fe20000410000 */
[----:B------:R-:W-:Y:S01]  /*cdf0*/  F2FP.BF16.F32.PACK_AB R160, R161, R160 ;  /* 0x000000a0a1a0723e */ /* 0x000fe200000010ff */
[----:B------:R-:W-:Y:S01]  /*ce00*/  FMUL.FTZ R153, R11, R153 ;  /* 0x000000990b997220 */ /* 0x000fe20000410000 */
[----:B------:R-:W-:Y:S01]  /*ce10*/  F2FP.BF16.F32.PACK_AB R156, R157, R156 ;  /* 0x0000009c9d9c723e */ /* 0x000fe200000010ff */
[----:B------:R-:W1:Y:S01]  /*ce20*/  @P3 MUFU.LG2 R7, R7 ;  /* 0x0000000700073308 */ /* 0x000e620000000c00 */
[----:B------:R-:W-:Y:S01]  /*ce30*/  LOP3.LUT R13, R9, 0x1c0, RZ, 0xc0, !PT ;  /* 0x000001c0090d7812 */ /* 0x000fe200078ec0ff */
[C---:B------:R-:W-:Y:S01]  /*ce40*/  FMUL.FTZ R148, R11.reuse, R148 ;  /* 0x000000940b947220 */ /* 0x040fe20000410000 */
[----:B------:R-:W-:Y:S01]  /*ce50*/  LOP3.LUT R9, R10, 0x1, RZ, 0xc0, !PT ;  /* 0x000000010a097812 */ /* 0x000fe200078ec0ff */
[----:B------:R-:W-:Y:S01]  /*ce60*/  FMUL.FTZ R149, R11, R149 ;  /* 0x000000950b957220 */ /* 0x000fe20000410000 */
[----:B------:R-:W-:Y:S01]  /*ce70*/  LEA.HI R13, R13, R13, RZ, 0x1d ;  /* 0x0000000d0d0d7211 */ /* 0x000fe200078fe8ff */
[C---:B--2---:R-:W-:Y:S01]  /*ce80*/  FMUL.FTZ R163, R12.reuse, R163 ;  /* 0x000000a30ca37220 */ /* 0x044fe20000410000 */
[----:B------:R-:W-:Y:S01]  /*ce90*/  ISETP.NE.U32.AND P0, PT, R9, 0x1, PT ;  /* 0x000000010900780c */ /* 0x000fe20003f05070 */
[----:B------:R-:W-:Y:S01]  /*cea0*/  FMUL.FTZ R162, R12, R162 ;  /* 0x000000a20ca27220 */ /* 0x000fe20000410000 */
[----:B------:R-:W-:Y:S01]  /*ceb0*/  MOV R9, 0xfffffff0 ;  /* 0xfffffff000097802 */ /* 0x000fe20000000f00 */
[----:B------:R-:W-:Y:S01]  /*cec0*/  IMAD.U32 R4, R4, 0x2, R13 ;  /* 0x0000000204047824 */ /* 0x000fe200078e000d */
[----:B------:R-:W-:Y:S01]  /*ced0*/  R2P PR, R10, 0x6 ;  /* 0x000000060a007804 */ /* 0x000fe20000000000 */
[C---:B------:R-:W-:Y:S01]  /*cee0*/  FMUL.FTZ R159, R12.reuse, R159 ;  /* 0x0000009f0c9f7220 */ /* 0x040fe20000410000 */
[C---:B------:R-:W-:Y:S01]  /*cef0*/  FMUL.FTZ R158, R12.reuse, R158 ;  /* 0x0000009e0c9e7220 */ /* 0x040fe20000410000 */
[----:B------:R-:W-:Y:S01]  /*cf00*/  MOV R10, 0x20 ;  /* 0x00000020000a7802 */ /* 0x000fe20000000f00 */
[C---:B------:R-:W-:Y:S01]  /*cf10*/  FMUL.FTZ R155, R12.reuse, R155 ;  /* 0x0000009b0c9b7220 */ /* 0x040fe20000410000 */
[----:B------:R-:W-:Y:S01]  /*cf20*/  SEL R9, R9, 0x10, !P0 ;  /* 0x0000001009097807 */ /* 0x000fe20004000000 */
[----:B------:R-:W-:Y:S01]  /*cf30*/  FMUL.FTZ R154, R12, R154 ;  /* 0x0000009a0c9a7220 */ /* 0x000fe20000410000 */
[----:B------:R-:W-:Y:S01]  /*cf40*/  LEA R4, R4, UR4, 0x1 ;  /* 0x0000000404047c11 */ /* 0x000fe2000f8e08ff */
[C---:B------:R-:W-:Y:S01]  /*cf50*/  FMUL.FTZ R151, R12.reuse, R151 ;  /* 0x000000970c977220 */ /* 0x040fe20000410000 */
[----:B------:R-:W-:Y:S01]  /*cf60*/  F2FP.BF16.F32.PACK_AB R162, R163, R162 ;  /* 0x000000a2a3a2723e */ /* 0x000fe200000010ff */
[----:B------:R-:W-:Y:S01]  /*cf70*/  FMUL.FTZ R150, R12, R150 ;  /* 0x000000960c967220 */ /* 0x000fe20000410000 */
[----:B------:R-:W-:Y:S01]  /*cf80*/  F2FP.BF16.F32.PACK_AB R158, R159, R158 ;  /* 0x0000009e9f9e723e */ /* 0x000fe200000010ff */
[----:B------:R-:W-:Y:S01]  /*cf90*/  STS [R4], R160 ;  /* 0x000000a004007388 */ /* 0x000fe20000000800 */
[----:B------:R-:W-:Y:S01]  /*cfa0*/  SEL R10, R10, 0xffffffe0, !P1 ;  /* 0xffffffe00a0a7807 */ /* 0x000fe20004800000 */
[----:B------:R-:W-:Y:S01]  /*cfb0*/  FMUL.FTZ R144, R11, R144 ;  /* 0x000000900b907220 */ /* 0x000fe20000410000 */
[C---:B------:R-:W-:Y:S01]  /*cfc0*/  IADD3 R13, R4.reuse, R9, RZ ;  /* 0x00000009040d7210 */ /* 0x040fe20007ffe0ff */
[----:B------:R2:W-:Y:S01]  /*cfd0*/  STS [R4+0x400], R162 ;  /* 0x000400a204007388 */ /* 0x0005e20000000800 */
[C---:B------:R-:W-:Y:S01]  /*cfe0*/  IADD3 R14, R4.reuse, 0x40, RZ ;  /* 0x00000040040e7810 */ /* 0x040fe20007ffe0ff */
[C---:B------:R-:W-:Y:S01]  /*cff0*/  IMAD.IADD R15, R4.reuse, 0x1, R10 ;  /* 0x00000001040f7824 */ /* 0x040fe200078e020a */
[----:B------:R-:W-:Y:S01]  /*d000*/  IADD3 R16, R13, R10, RZ ;  /* 0x0000000a0d107210 */ /* 0x000fe20007ffe0ff */
[----:B------:R-:W-:Y:S01]  /*d010*/  STS [R13], R156 ;  /* 0x0000009c0d007388 */ /* 0x000fe20000000800 */
[----:B------:R-:W-:-:S02]  /*d020*/  @P2 VIADD R14, R4, 0xffffffc0 ;  /* 0xffffffc0040e2836 */ /* 0x000fc40000000000 */
[----:B------:R-:W-:Y:S01]  /*d030*/  FMUL.FTZ R145, R11, R145 ;  /* 0x000000910b917220 */ /* 0x000fe20000410000 */
[C---:B------:R-:W-:Y:S01]  /*d040*/  FMUL.FTZ R147, R12.reuse, R147 ;  /* 0x000000930c937220 */ /* 0x040fe20000410000 */
[----:B------:R3:W-:Y:S01]  /*d050*/  STS [R13+0x400], R158 ;  /* 0x0004009e0d007388 */ /* 0x0007e20000000800 */
[C---:B------:R-:W-:Y:S01]  /*d060*/  FMUL.FTZ R146, R12.reuse, R146 ;  /* 0x000000920c927220 */ /* 0x040fe20000410000 */
[----:B------:R-:W-:Y:S01]  /*d070*/  ULDC.U8 UR4, c[0x0][0x3d8] ;  /* 0x0000f60000047ab9 */ /* 0x000fe20000000000 */
[----:B------:R-:W-:Y:S01]  /*d080*/  F2FP.BF16.F32.PACK_AB R152, R153, R152 ;  /* 0x000000989998723e */ /* 0x000fe200000010ff */
[----:B------:R-:W-:Y:S01]  /*d090*/  FMUL.FTZ R140, R11, R140 ;  /* 0x0000008c0b8c7220 */ /* 0x000fe20000410000 */
[----:B------:R-:W-:Y:S01]  /*d0a0*/  F2FP.BF16.F32.PACK_AB R154, R155, R154 ;  /* 0x0000009a9b9a723e */ /* 0x000fe200000010ff */
[----:B------:R-:W-:Y:S01]  /*d0b0*/  FMUL.FTZ R141, R11, R141 ;  /* 0x0000008d0b8d7220 */ /* 0x000fe20000410000 */
[----:B------:R-:W-:Y:S01]  /*d0c0*/  F2FP.BF16.F32.PACK_AB R148, R149, R148 ;  /* 0x000000949594723e */ /* 0x000fe200000010ff */
[C---:B------:R-:W-:Y:S01]  /*d0d0*/  FMUL.FTZ R143, R12.reuse, R143 ;  /* 0x0000008f0c8f7220 */ /* 0x040fe20000410000 */
[----:B------:R-:W-:Y:S01]  /*d0e0*/  F2FP.BF16.F32.PACK_AB R150, R151, R150 ;  /* 0x000000969796723e */ /* 0x000fe200000010ff */
[C---:B------:R-:W-:Y:S01]  /*d0f0*/  FMUL.FTZ R142, R12.reuse, R142 ;  /* 0x0000008e0c8e7220 */ /* 0x040fe20000410000 */
[----:B------:R-:W-:Y:S01]  /*d100*/  ISETP.NE.AND P0, PT, RZ, UR4, PT ;  /* 0x00000004ff007c0c */ /* 0x000fe2000bf05270 */
[----:B------:R-:W-:Y:S01]  /*d110*/  FMUL.FTZ R136, R11, R136 ;  /* 0x000000880b887220 */ /* 0x000fe20000410000 */
[----:B------:R-:W-:Y:S01]  /*d120*/  F2FP.BF16.F32.PACK_AB R144, R145, R144 ;  /* 0x000000909190723e */ /* 0x000fe200000010ff */
[----:B------:R-:W-:Y:S01]  /*d130*/  FMUL.FTZ R137, R11, R137 ;  /* 0x000000890b897220 */ /* 0x000fe20000410000 */
[----:B------:R-:W-:Y:S01]  /*d140*/  F2FP.BF16.F32.PACK_AB R146, R147, R146 ;  /* 0x000000929392723e */ /* 0x000fe200000010ff */
[C---:B------:R-:W-:Y:S01]  /*d150*/  FMUL.FTZ R132, R11.reuse, R132 ;  /* 0x000000840b847220 */ /* 0x040fe20000410000 */
[----:B--2---:R-:W2:Y:S01]  /*d160*/  @P4 LDC R4, c[0x0][0x2e8] ;  /* 0x0000ba00ff044b82 */ /* 0x004ea20000000800 */
[C---:B------:R-:W-:Y:S01]  /*d170*/  FMUL.FTZ R139, R12.reuse, R139 ;  /* 0x0000008b0c8b7220 */ /* 0x040fe20000410000 */
[C---:B------:R-:W-:Y:S01]  /*d180*/  FMUL.FTZ R138, R12.reuse, R138 ;  /* 0x0000008a0c8a7220 */ /* 0x040fe20000410000 */
[C---:B------:R-:W-:Y:S01]  /*d190*/  FMUL.FTZ R135, R12.reuse, R135 ;  /* 0x000000870c877220 */ /* 0x040fe20000410000 */
[----:B------:R-:W-:Y:S01]  /*d1a0*/  FMUL.FTZ R11, R11, R133 ;  /* 0x000000850b0b7220 */ /* 0x000fe20000410000 */
[----:B------:R-:W-:Y:S01]  /*d1b0*/  FMUL.FTZ R12, R12, R134 ;  /* 0x000000860c0c7220 */ /* 0x000fe20000410000 */
[----:B------:R-:W-:Y:S01]  /*d1c0*/  IADD3 R9, R9, R14, RZ ;  /* 0x0000000e09097210 */ /* 0x000fe20007ffe0ff */
[----:B------:R-:W-:Y:S01]  /*d1d0*/  STS [R15], R152 ;  /* 0x000000980f007388 */ /* 0x000fe20000000800 */
[----:B---3--:R-:W3:Y:S01]  /*d1e0*/  @P3 LDC R13, c[0x0][0x2e8] ;  /* 0x0000ba00ff0d3b82 */ /* 0x008ee20000000800 */
[----:B------:R-:W-:Y:S01]  /*d1f0*/  F2FP.BF16.F32.PACK_AB R140, R141, R140 ;  /* 0x0000008c8d8c723e */ /* 0x000fe200000010ff */
[----:B------:R-:W-:Y:S01]  /*d200*/  @P4 FMUL.FTZ R8, R8, 0.69314718246459960938 ;  /* 0x3f31721808084820 */ /* 0x000fe20000410000 */
[----:B------:R-:W-:Y:S01]  /*d210*/  STS [R15+0x400], R154 ;  /* 0x0004009a0f007388 */ /* 0x000fe20000000800 */
[----:B------:R-:W-:Y:S01]  /*d220*/  F2FP.BF16.F32.PACK_AB R142, R143, R142 ;  /* 0x0000008e8f8e723e */ /* 0x000fe200000010ff */
[----:B-1----:R-:W-:Y:S01]  /*d230*/  @P3 FMUL.FTZ R7, R7, 0.69314718246459960938 ;  /* 0x3f31721807073820 */ /* 0x002fe20000410000 */
[----:B------:R-:W-:Y:S01]  /*d240*/  F2FP.BF16.F32.PACK_AB R136, R137, R136 ;  /* 0x000000888988723e */ /* 0x000fe200000010ff */
[----:B------:R-:W-:Y:S01]  /*d250*/  STS [R16], R148 ;  /* 0x0000009410007388 */ /* 0x000fe20000000800 */
[----:B------:R-:W-:-:S02]  /*d260*/  F2FP.BF16.F32.PACK_AB R138, R139, R138 ;  /* 0x0000008a8b8a723e */ /* 0x000fc400000010ff */
[----:B------:R-:W-:Y:S01]  /*d270*/  F2FP.BF16.F32.PACK_AB R11, R11, R132 ;  /* 0x000000840b0b723e */ /* 0x000fe200000010ff */
[----:B------:R-:W-:Y:S01]  /*d280*/  STS [R16+0x400], R150 ;  /* 0x0004009610007388 */ /* 0x000fe20000000800 */
[----:B------:R-:W-:-:S03]  /*d290*/  F2FP.BF16.F32.PACK_AB R12, R135, R12 ;  /* 0x0000000c870c723e */ /* 0x000fc600000010ff */
[----:B------:R-:W-:Y:S04]  /*d2a0*/  STS [R14], R144 ;  /* 0x000000900e007388 */ /* 0x000fe80000000800 */
[----:B------:R1:W-:Y:S04]  /*d2b0*/  STS [R14+0x400], R146 ;  /* 0x000400920e007388 */ /* 0x0003e80000000800 */
[----:B------:R-:W-:Y:S04]  /*d2c0*/  STS [R9], R140 ;  /* 0x0000008c09007388 */ /* 0x000fe80000000800 */
[----:B------:R4:W-:Y:S01]  /*d2d0*/  STS [R9+0x400], R142 ;  /* 0x0004008e09007388 */ /* 0x0009e20000000800 */
[C---:B-1----:R-:W-:Y:S01]  /*d2e0*/  IADD3 R14, R10.reuse, R14, RZ ;  /* 0x0000000e0a0e7210 */ /* 0x042fe20007ffe0ff */
[----:B------:R-:W-:-:S04]  /*d2f0*/  IMAD.IADD R10, R10, 0x1, R9 ;  /* 0x000000010a0a7824 */ /* 0x000fc800078e0209 */
[----:B------:R-:W-:Y:S01]  /*d300*/  STS [R14], R136 ;  /* 0x000000880e007388 */ /* 0x000fe20000000800 */
[----:B----4-:R-:W-:-:S03]  /*d310*/  MOV R9, 0x7f800000 ;  /* 0x7f80000000097802 */ /* 0x010fc60000000f00 */
[----:B------:R-:W-:Y:S01]  /*d320*/  STS [R14+0x400], R138 ;  /* 0x0004008a0e007388 */ /* 0x000fe20000000800 */
[----:B--2---:R-:W-:-:S03]  /*d330*/  @P4 FFMA.FTZ R9, R2, R4, R8 ;  /* 0x0000000402094223 */ /* 0x004fc60000010008 */
[----:B------:R-:W-:Y:S04]  /*d340*/  STS [R10], R11 ;  /* 0x0000000b0a007388 */ /* 0x000fe80000000800 */
[----:B------:R1:W-:Y:S02]  /*d350*/  STS [R10+0x400], R12 ;  /* 0x0004000c0a007388 */ /* 0x0003e40000000800 */
[----:B-1----:R-:W-:Y:S01]  /*d360*/  MOV R10, 0x7f800000 ;  /* 0x7f800000000a7802 */ /* 0x002fe20000000f00 */
[----:B---3--:R-:W-:Y:S01]  /*d370*/  @P3 FFMA.FTZ R10, R0, R13, R7 ;  /* 0x0000000d000a3223 */ /* 0x008fe20000010007 */
[----:B------:R-:W-:Y:S05]  /*d380*/  @!P0 BRA `(.L_x_2214) ;  /* 0x00000000001c8947 */ /* 0x000fea0003800000 */
[----:B------:R-:W1:Y:S01]  /*d390*/  S2UR UR8, SR_CTAID.Z ;  /* 0x00000000000879c3 */ /* 0x000e620000002700 */
[----:B------:R-:W-:Y:S01]  /*d3a0*/  ULDC UR9, c[0x0][0x2e4] ;  /* 0x0000b90000097ab9 */ /* 0x000fe20000000800 */
[----:B------:R-:W-:-:S06]  /*d3b0*/  ULDC UR6, c[0x0][0x2c4] ;  /* 0x0000b10000067ab9 */ /* 0x000fcc0000000800 */
[----:B------:R-:W2:Y:S01]  /*d3c0*/  S2UR UR7, SR_CTAID.Y ;  /* 0x00000000000779c3 */ /* 0x000ea20000002600 */
[----:B-1----:R-:W-:-:S04]  /*d3d0*/  UIMAD UR9, UR8, UR9, URZ ;  /* 0x00000009080972a4 */ /* 0x002fc8000f8e023f */
[----:B--2---:R-:W-:Y:S01]  /*d3e0*/  UIMAD UR9, UR7, UR6, UR9 ;  /* 0x00000006070972a4 */ /* 0x004fe2000f8e0209 */
[----:B------:R-:W-:Y:S05]  /*d3f0*/  BRA `(.L_x_2215) ;  /* 0x0000000000187947 */ /* 0x000fea0003800000 */
.L_x_2214:
[----:B------:R-:W-:Y:S01]  /*d400*/  S2UR UR8, SR_CTAID.Z ;  /* 0x00000000000879c3 */ /* 0x000fe20000002700 */
[----:B------:R-:W-:Y:S01]  /*d410*/  ULDC UR9, c[0x0][0x270] ;  /* 0x00009c0000097ab9 */ /* 0x000fe20000000800 */
[----:B------:R-:W-:-:S06]  /*d420*/  ULDC UR6, c[0x0][0x2c4] ;  /* 0x0000b10000067ab9 */ /* 0x000fcc0000000800 */
[----:B------:R-:W1:Y:S02]  /*d430*/  S2UR UR7, SR_CTAID.Y ;  /* 0x00000000000779c3 */ /* 0x000e640000002600 */
[----:B-1----:R-:W-:-:S04]  /*d440*/  UIMAD UR9, UR7, UR9, UR8 ;  /* 0x00000009070972a4 */ /* 0x002fc8000f8e0208 */
[----:B------:R-:W-:Y:S02]  /*d450*/  UIMAD UR9, UR9, UR6, URZ ;  /* 0x00000006090972a4 */ /* 0x000fe4000f8e023f */
.L_x_2215:
[----:B------:R-:W1:Y:S01]  /*d460*/  S2R R0, SR_TID.X ;  /* 0x0000000000007919 */ /* 0x000e620000002100 */
[----:B------:R-:W-:Y:S01]  /*d470*/  LOP3.LUT R11, R5, 0xffffffe0, RZ, 0xc0, !PT ;  /* 0xffffffe0050b7812 */ /* 0x000fe200078ec0ff */
[----:B------:R-:W-:Y:S01]  /*d480*/  BSSY B0, `(.L_x_2216) ;  /* 0x0000020000007945 */ /* 0x000fe20003800000 */
[----:B------:R-:W-:Y:S03]  /*d490*/  BAR.SYNC.DEFER_BLOCKING 0x0 ;  /* 0x0000000000007b1d */ /* 0x000fe60000010000 */
[----:B------:R-:W-:-:S05]  /*d4a0*/  IMAD.IADD R11, R3, 0x1, -R11 ;  /* 0x00000001030b7824 */ /* 0x000fca00078e0a0b */
[----:B------:R-:W-:Y:S02]  /*d4b0*/  LOP3.LUT P0, RZ, R11, 0x3, RZ, 0xc0, !PT ;  /* 0x000000030bff7812 */ /* 0x000fe4000780c0ff */
[----:B-1----:R-:W-:-:S04]  /*d4c0*/  SHF.R.S32.HI R2, RZ, 0x1f, R0 ;  /* 0x0000001fff027819 */ /* 0x002fc80000011400 */
[----:B------:R-:W-:-:S04]  /*d4d0*/  LEA.HI R4, R2, R0, RZ, 0x5 ;  /* 0x0000000002047211 */ /* 0x000fc800078f28ff */
[----:B------:R-:W-:Y:S02]  /*d4e0*/  LOP3.LUT R8, R4, 0xffffffe0, RZ, 0xc0, !PT ;  /* 0xffffffe004087812 */ /* 0x000fe400078ec0ff */
[--C-:B------:R-:W-:Y:S02]  /*d4f0*/  SHF.R.S32.HI R5, RZ, 0x5, R4.reuse ;  /* 0x00000005ff057819 */ /* 0x100fe40000011404 */
[----:B------:R-:W-:Y:S01]  /*d500*/  SHF.R.S32.HI R4, RZ, 0x1f, R4 ;  /* 0x0000001fff047819 */ /* 0x000fe20000011404 */
[----:B------:R-:W-:-:S03]  /*d510*/  IMAD.IADD R8, R0, 0x1, -R8 ;  /* 0x0000000100087824 */ /* 0x000fc600078e0a08 */
[----:B------:R-:W-:Y:S02]  /*d520*/  LEA.HI R4, R4, R5, RZ, 0x2 ;  /* 0x0000000504047211 */ /* 0x000fe400078f10ff */
[----:B------:R-:W-:Y:S02]  /*d530*/  SHF.R.S32.HI R7, RZ, 0x1f, R8 ;  /* 0x0000001fff077819 */ /* 0x000fe40000011408 */
[----:B------:R-:W-:Y:S02]  /*d540*/  LOP3.LUT R4, R4, 0xfffffffc, RZ, 0xc0, !PT ;  /* 0xfffffffc04047812 */ /* 0x000fe400078ec0ff */
[----:B------:R-:W-:-:S03]  /*d550*/  LEA.HI R7, R7, R8, RZ, 0x2 ;  /* 0x0000000807077211 */ /* 0x000fc600078f10ff */
[----:B------:R-:W-:Y:S01]  /*d560*/  IMAD.IADD R4, R5, 0x1, -R4 ;  /* 0x0000000105047824 */ /* 0x000fe200078e0a04 */
[----:B------:R-:W-:-:S05]  /*d570*/  SHF.R.S32.HI R7, RZ, 0x2, R7 ;  /* 0x00000002ff077819 */ /* 0x000fca0000011407 */
[----:B------:R-:W-:Y:S01]  /*d580*/  IMAD R7, R4, 0x10, R7 ;  /* 0x0000001004077824 */ /* 0x000fe200078e0207 */
[----:B------:R-:W-:Y:S06]  /*d590*/  @P0 BRA `(.L_x_2217) ;  /* 0x0000000000380947 */ /* 0x000fec0003800000 */
[----:B------:R-:W1:Y:S01]  /*d5a0*/  S2UR UR5, SR_CTAID.X ;  /* 0x00000000000579c3 */ /* 0x000e620000002500 */
[C---:B------:R-:W-:Y:S01]  /*d5b0*/  VIADD R4, R7.reuse, 0x8 ;  /* 0x0000000807047836 */ /* 0x040fe20000000000 */
[----:B-1----:R-:W-:Y:S02]  /*d5c0*/  ULEA UR4, UR5, UR9, 0x6 ;  /* 0x0000000905047291 */ /* 0x002fe4000f8e303f */
[----:B------:R-:W-:Y:S02]  /*d5d0*/  UIMAD UR5, UR5, -0x40, UR6 ;  /* 0xffffffc0050578a4 */ /* 0x000fe4000f8e0206 */
[----:B------:R-:W-:Y:S02]  /*d5e0*/  USHF.R.S32.HI UR10, URZ, 0x1f, UR4 ;  /* 0x0000001f3f0a7899 */ /* 0x000fe40008011404 */
[----:B------:R-:W-:Y:S02]  /*d5f0*/  IADD3 R5, P0, R7, UR4, RZ ;  /* 0x0000000407057c10 */ /* 0x000fe4000ff1e0ff */
[----:B------:R-:W-:-:S02]  /*d600*/  ISETP.GE.AND P1, PT, R4, UR5, PT ;  /* 0x0000000504007c0c */ /* 0x000fc4000bf26270 */
[C---:B------:R-:W-:Y:S01]  /*d610*/  ISETP.GE.AND P2, PT, R7.reuse, UR5, PT ;  /* 0x0000000507007c0c */ /* 0x040fe2000bf46270 */
[----:B------:R-:W-:Y:S01]  /*d620*/  ULDC.64 UR4, c[0x0][0x2b0] ;  /* 0x0000ac0000047ab9 */ /* 0x000fe20000000a00 */
[----:B------:R-:W-:Y:S02]  /*d630*/  LEA.HI.X.SX32 R4, R7, UR10, 0x1, P0 ;  /* 0x0000000a07047c11 */ /* 0x000fe400080f0eff */
[----:B------:R-:W-:-:S04]  /*d640*/  LEA R12, P0, R5, UR4, 0x2 ;  /* 0x00000004050c7c11 */ /* 0x000fc8000f8010ff */
[----:B------:R-:W-:-:S05]  /*d650*/  LEA.HI.X R13, R5, UR5, R4, 0x2, P0 ;  /* 0x00000005050d7c11 */ /* 0x000fca00080f1404 */
[----:B------:R1:W-:Y:S04]  /*d660*/  @!P2 STG.E desc[UR20][R12.64], R9 ;  /* 0x000000090c00a986 */ /* 0x0003e8000c101914 */
[----:B------:R1:W-:Y:S02]  /*d670*/  @!P1 STG.E desc[UR20][R12.64+0x20], R10 ;  /* 0x0000200a0c009986 */ /* 0x0003e4000c101914 */
.L_x_2217:
[----:B------:R-:W-:Y:S05]  /*d680*/  BSYNC B0 ;  /* 0x0000000000007941 */ /* 0x000fea0003800000 */
.L_x_2216:
[----:B------:R-:W2:Y:S01]  /*d690*/  S2UR UR5, SR_CTAID.X ;  /* 0x00000000000579c3 */ /* 0x000ea20000002500 */
[----:B------:R-:W-:Y:S01]  /*d6a0*/  LEA.HI R2, R2, R0, RZ, 0x3 ;  /* 0x0000000002027211 */ /* 0x000fe200078f18ff */
[----:B------:R-:W-:Y:S03]  /*d6b0*/  LDS.128 R16, [R242+0x800] ;  /* 0x00080000f2107984 */ /* 0x000fe60000000c00 */
[----:B------:R-:W-:Y:S01]  /*d6c0*/  LOP3.LUT R2, R2, 0xfffffff8, RZ, 0xc0, !PT ;  /* 0xfffffff802027812 */ /* 0x000fe200078ec0ff */
[----:B------:R-:W-:Y:S02]  /*d6d0*/  LDS.128 R20, [R242+0x1000] ;  /* 0x00100000f2147984 */ /* 0x000fe40000000c00 */
[----:B-1----:R-:W1:Y:S02]  /*d6e0*/  LDC.64 R8, c[0x0][0x298] ;  /* 0x0000a600ff087b82 */ /* 0x002e640000000a00 */
[----:B------:R-:W-:-:S04]  /*d6f0*/  IMAD.IADD R2, R0, 0x1, -R2 ;  /* 0x0000000100027824 */ /* 0x000fc800078e0a02 */
[----:B------:R-:W-:Y:S02]  /*d700*/  IMAD.SHL.U32 R12, R2, 0x8, RZ ;  /* 0x00000008020c7824 */ /* 0x000fe400078e00ff */
[----:B------:R-:W3:Y:S03]  /*d710*/  LDC.64 R10, c[0x0][0x290] ;  /* 0x0000a400ff0a7b82 */ /* 0x000ee60000000a00 */
[----:B------:R-:W-:Y:S01]  /*d720*/  SHF.R.S32.HI R13, RZ, 0x1f, R12 ;  /* 0x0000001fff0d7819 */ /* 0x000fe2000001140c */
[----:B--2---:R-:W-:-:S04]  /*d730*/  USHF.L.U32 UR5, UR5, 0x6, URZ ;  /* 0x0000000605057899 */ /* 0x004fc8000800063f */
[----:B------:R-:W2:Y:S01]  /*d740*/  LDC.64 R4, c[0x0][0x2a0] ;  /* 0x0000a800ff047b82 */ /* 0x000ea20000000a00 */
[----:B------:R-:W-:Y:S01]  /*d750*/  USHF.R.S32.HI UR4, URZ, 0x1f, UR5 ;  /* 0x0000001f3f047899 */ /* 0x000fe20008011405 */
[----:B-1----:R-:W-:-:S05]  /*d760*/  IMAD.WIDE.U32 R12, R8, UR5, R12 ;  /* 0x00000005080c7c25 */ /* 0x002fca000f8e000c */
[----:B------:R-:W-:Y:S01]  /*d770*/  IMAD R0, R8, UR4, RZ ;  /* 0x0000000408007c24 */ /* 0x000fe2000f8e02ff */
[----:B------:R-:W-:-:S03]  /*d780*/  USHF.R.S32.HI UR4, URZ, 0x1f, UR7 ;  /* 0x0000001f3f047899 */ /* 0x000fc60008011407 */
[----:B------:R-:W-:-:S03]  /*d790*/  IMAD R0, R9, UR5, R0 ;  /* 0x0000000509007c24 */ /* 0x000fc6000f8e0200 */
[----:B---3--:R-:W-:Y:S01]  /*d7a0*/  IMAD R7, R10, UR4, RZ ;  /* 0x000000040a077c24 */ /* 0x008fe2000f8e02ff */
[----:B------:R-:W-:Y:S01]  /*d7b0*/  USHF.R.S32.HI UR4, URZ, 0x1f, UR8 ;  /* 0x0000001f3f047899 */ /* 0x000fe20008011408 */
[----:B------:R-:W-:Y:S02]  /*d7c0*/  IADD3 R13, R0, R13, RZ ;  /* 0x0000000d000d7210 */ /* 0x000fe40007ffe0ff */
[----:B------:R-:W-:Y:S01]  /*d7d0*/  IMAD R7, R11, UR7, R7 ;  /* 0x000000070b077c24 */ /* 0x000fe2000f8e0207 */
[----:B------:R-:W-:Y:S01]  /*d7e0*/  LEA.HI R0, R6, R3, RZ, 0x3 ;  /* 0x0000000306007211 */ /* 0x000fe200078f18ff */
[----:B------:R-:W-:Y:S02]  /*d7f0*/  IMAD.WIDE.U32 R10, R10, UR7, R12 ;  /* 0x000000070a0a7c25 */ /* 0x000fe4000f8e000c */
[----:B------:R-:W1:Y:S01]  /*d800*/  LDS.128 R12, [R242] ;  /* 0x00000000f20c7984 */ /* 0x000e620000000c00 */
[----:B------:R-:W-:Y:S01]  /*d810*/  SHF.R.S32.HI R0, RZ, 0x3, R0 ;  /* 0x00000003ff007819 */ /* 0x000fe20000011400 */
[----:B------:R-:W-:Y:S01]  /*d820*/  IMAD.IADD R7, R7, 0x1, R11 ;  /* 0x0000000107077824 */ /* 0x000fe200078e020b */
[----:B------:R-:W-:Y:S01]  /*d830*/  MOV R6, R10 ;  /* 0x0000000a00067202 */ /* 0x000fe20000000f00 */
[----:B--2---:R-:W-:Y:S01]  /*d840*/  IMAD R2, R4, UR4, RZ ;  /* 0x0000000404027c24 */ /* 0x004fe2000f8e02ff */
[----:B------:R-:W2:Y:S01]  /*d850*/  LDS.128 R240, [R242+0x1800] ;  /* 0x00180000f2f07984 */ /* 0x000ea20000000c00 */
[----:B------:R-:W-:-:S02]  /*d860*/  ULDC.64 UR4, c[0x0][0x280] ;  /* 0x0000a00000047ab9 */ /* 0x000fc40000000a00 */
[----:B------:R-:W-:Y:S01]  /*d870*/  IMAD R5, R5, UR8, R2 ;  /* 0x0000000805057c24 */ /* 0x000fe2000f8e0202 */
[----:B------:R-:W-:Y:S01]  /*d880*/  SHF.R.S32.HI R2, RZ, 0x1f, R0 ;  /* 0x0000001fff027819 */ /* 0x000fe20000011400 */
[----:B------:R-:W-:-:S04]  /*d890*/  IMAD.WIDE.U32 R6, R4, UR8, R6 ;  /* 0x0000000804067c25 */ /* 0x000fc8000f8e0006 */
[----:B------:R-:W-:Y:S01]  /*d8a0*/  IMAD.IADD R5, R5, 0x1, R7 ;  /* 0x0000000105057824 */ /* 0x000fe200078e0207 */
[----:B------:R-:W-:Y:S01]  /*d8b0*/  MOV R4, R6 ;  /* 0x0000000600047202 */ /* 0x000fe20000000f00 */
[----:B------:R-:W-:-:S04]  /*d8c0*/  IMAD R2, R2, R8, RZ ;  /* 0x0000000802027224 */ /* 0x000fc800078e02ff */
[----:B------:R-:W-:-:S04]  /*d8d0*/  IMAD.WIDE.U32 R4, R0, R8, R4 ;  /* 0x0000000800047225 */ /* 0x000fc800078e0004 */
[----:B------:R-:W-:Y:S01]  /*d8e0*/  IMAD R2, R0, R9, R2 ;  /* 0x0000000900027224 */ /* 0x000fe200078e0202 */
[----:B------:R-:W-:Y:S01]  /*d8f0*/  LEA R6, P1, R4, UR4, 0x1 ;  /* 0x0000000404067c11 */ /* 0x000fe2000f8208ff */
[C---:B------:R-:W-:Y:S01]  /*d900*/  IMAD.SHL.U32 R0, R8.reuse, 0x20, RZ ;  /* 0x0000002008007824 */ /* 0x040fe200078e00ff */
[----:B------:R-:W-:Y:S02]  /*d910*/  SHF.L.U64.HI R8, R8, 0x5, R9 ;  /* 0x0000000508087819 */ /* 0x000fe40000010209 */
[----:B------:R-:W-:Y:S02]  /*d920*/  IADD3 R2, R2, R5, RZ ;  /* 0x0000000502027210 */ /* 0x000fe40007ffe0ff */
[----:B------:R-:W-:Y:S02]  /*d930*/  IADD3 R10, P0, R0, R6, RZ ;  /* 0x00000006000a7210 */ /* 0x000fe40007f1e0ff */
[----:B------:R-:W-:Y:S02]  /*d940*/  LEA.HI.X R7, R4, UR5, R2, 0x1, P1 ;  /* 0x0000000504077c11 */ /* 0x000fe400088f0c02 */
[----:B------:R-:W-:-:S03]  /*d950*/  IADD3 R2, P1, R10, R0, RZ ;  /* 0x000000000a027210 */ /* 0x000fc60007f3e0ff */
[----:B------:R-:W-:Y:S01]  /*d960*/  IMAD.X R11, R8, 0x1, R7, P0 ;  /* 0x00000001080b7824 */ /* 0x000fe200000e0607 */
[----:B------:R-:W-:Y:S01]  /*d970*/  IADD3 R4, P0, R2, R0, RZ ;  /* 0x0000000002047210 */ /* 0x000fe20007f1e0ff */
[----:B-1----:R-:W-:Y:S03]  /*d980*/  STG.E.128 desc[UR20][R6.64], R12 ;  /* 0x0000000c06007986 */ /* 0x002fe6000c101d14 */
[-C--:B------:R-:W-:Y:S01]  /*d990*/  IADD3.X R3, R11, R8.reuse, RZ, P1, !PT ;  /* 0x000000080b037210 */ /* 0x080fe20000ffe4ff */
[----:B------:R-:W-:Y:S03]  /*d9a0*/  STG.E.128 desc[UR20][R10.64], R16 ;  /* 0x000000100a007986 */ /* 0x000fe6000c101d14 */
[----:B------:R-:W-:Y:S01]  /*d9b0*/  IADD3.X R5, R3, R8, RZ, P0, !PT ;  /* 0x0000000803057210 */ /* 0x000fe200007fe4ff */
[----:B------:R-:W-:Y:S04]  /*d9c0*/  STG.E.128 desc[UR20][R2.64], R20 ;  /* 0x0000001402007986 */ /* 0x000fe8000c101d14 */
[----:B--2---:R-:W-:Y:S01]  /*d9d0*/  STG.E.128 desc[UR20][R4.64], R240 ;  /* 0x000000f004007986 */ /* 0x004fe2000c101d14 */
[----:B------:R-:W-:Y:S05]  /*d9e0*/  EXIT ;  /* 0x000000000000794d */ /* 0x000fea0003800000 */
.L_x_2218:
        /* <DEDUP_REMOVED lines=9> */
.L_x_8000:


//--------------------- .text._ZN5flash24flash_fwd_splitkv_kernelI23Flash_fwd_kernel_traitsILi64ELi64ELi256ELi4ELb0ELb0EN7cutlass10bfloat16_tE19Flash_kernel_traitsILi64ELi64ELi256ELi4ES3_EELb1ELb0ELb0ELb1ELb1ELb1ELb0ELb0EEEvNS_16Flash_fwd_paramsE --------------------------
	.section	.text._ZN5flash24flash_fwd_splitkv_kernelI23Flash_fwd_kernel_traitsILi64ELi64ELi256ELi4ELb0ELb0EN7cutlass10bfloat16_tE19Flash_kernel_traitsILi64ELi64ELi256ELi4ES3_EELb1ELb0ELb0ELb1ELb1ELb1ELb0ELb0EEEvNS_16Flash_fwd_paramsE,"ax",@progbits
	.align	128
        .global         _ZN5flash24flash_fwd_splitkv_kernelI23Flash_fwd_kernel_traitsILi64ELi64ELi256ELi4ELb0ELb0EN7cutlass10bfloat16_tE19Flash_kernel_traitsILi64ELi64ELi256ELi4ES3_EELb1ELb0ELb0ELb1ELb1ELb1ELb0ELb0EEEvNS_16Flash_fwd_paramsE
        .type           _ZN5flash24flash_fwd_splitkv_kernelI23Flash_fwd_kernel_traitsILi64ELi64ELi256ELi4ELb0ELb0EN7cutlass10bfloat16_tE19Flash_kernel_traitsILi64ELi64ELi256ELi4ES3_EELb1ELb0ELb0ELb1ELb1ELb1ELb0ELb0EEEvNS_16Flash_fwd_paramsE,@function
        .size           _ZN5flash24flash_fwd_splitkv_kernelI23Flash_fwd_kernel_traitsILi64ELi64ELi256ELi4ELb0ELb0EN7cutlass10bfloat16_tE19Flash_kernel_traitsILi64ELi64ELi256ELi4ES3_EELb1ELb0ELb0ELb1ELb1ELb1ELb0ELb0EEEvNS_16Flash_fwd_paramsE,(.L_x_8001 - _ZN5flash24flash_fwd_splitkv_kernelI23Flash_fwd_kernel_traitsILi64ELi64ELi256ELi4ELb0ELb0EN7cutlass10bfloat16_tE19Flash_kernel_traitsILi64ELi64ELi256ELi4ES3_EELb1ELb0ELb0ELb1ELb1ELb1ELb0ELb0EEEvNS_16Flash_fwd_paramsE)
        .other          _ZN5flash24flash_fwd_splitkv_kernelI23Flash_fwd_kernel_traitsILi64ELi64ELi256ELi4ELb0ELb0EN7cutlass10bfloat16_tE19Flash_kernel_traitsILi64ELi64ELi256ELi4ES3_EELb1ELb0ELb0ELb1ELb1ELb1ELb0ELb0EEEvNS_16Flash_fwd_paramsE,@"STO_CUDA_ENTRY STV_DEFAULT"
_ZN5flash24flash_fwd_splitkv_kernelI23Flash_fwd_kernel_traitsILi64ELi64ELi256ELi4ELb0ELb0EN7cutlass10bfloat16_tE19Flash_kernel_traitsILi64ELi64ELi256ELi4ES3_EELb1ELb0ELb0ELb1ELb1ELb1ELb0ELb0EEEvNS_16Flash_fwd_paramsE:
.text._ZN5flash24flash_fwd_splitkv_kernelI23Flash_fwd_kernel_traitsILi64ELi64ELi256ELi4ELb0ELb0EN7cutlass10bfloat16_tE19Flash_kernel_traitsILi64ELi64ELi256ELi4ES3_EELb1ELb0ELb0ELb1ELb1ELb1ELb0ELb0EEEvNS_16Flash_fwd_paramsE:
[----:B------:R-:W1:Y:S08]  /*0000*/  LDC R1, c[0x0][0x28] ;  /* 0x00000a00ff017b82 */ /* 0x000e700000000800 */
[----:B------:R-:W2:Y:S01]  /*0010*/  LDC.64 R4, c[0x0][0x300] ;  /* 0x0000c000ff047b82 */ /* 0x000ea20000000a00 */
[----:B------:R-:W3:Y:S01]  /*0020*/  S2R R26, SR_CTAID.Y ;  /* 0x00000000001a7919 */ /* 0x000ee20000002600 */
[----:B------:R-:W-:Y:S01]  /*0030*/  IMAD.MOV.U32 R12, RZ, RZ, RZ ;  /* 0x000000ffff0c7224 */ /* 0x000fe200078e00ff */
[----:B------:R-:W-:Y:S01]  /*0040*/  ULDC.64 UR20, c[0x0][0x208] ;  /* 0x0000820000147ab9 */ /* 0x000fe20000000a00 */
[----:B------:R-:W-:Y:S01]  /*0050*/  ULDC UR19, c[0x0][0x2c4] ;  /* 0x0000b10000137ab9 */ /* 0x000fe20000000800 */
[----:B-1----:R-:W-:-:S03]  /*0060*/  VIADD R1, R1, 0xffffffe8 ;  /* 0xffffffe801017836 */ /* 0x002fc60000000000 */
[----:B------:R-:W1:Y:S01]  /*0070*/  LDC.64 R2, c[0x0][0x308] ;  /* 0x0000c200ff027b82 */ /* 0x000e620000000a00 */
[----:B--2---:R-:W-:-:S04]  /*0080*/  ISETP.NE.U32.AND P0, PT, R4, RZ, PT ;  /* 0x000000ff0400720c */ /* 0x004fc80003f05070 */
[----:B------:R-:W-:Y:S02]  /*0090*/  ISETP.NE.AND.EX P0, PT, R5, RZ, PT, P0 ;  /* 0x000000ff0500720c */ /* 0x000fe40003f05300 */
[----:B-1----:R-:W-:-:S04]  /*00a0*/  ISETP.NE.U32.AND P2, PT, R2, RZ, PT ;  /* 0x000000ff0200720c */ /* 0x002fc80003f45070 */
[----:B------:R-:W-:-:S07]  /*00b0*/  ISETP.NE.AND.EX P2, PT, R3, RZ, PT, P2 ;  /* 0x000000ff0300720c */ /* 0x000fce0003f45320 */
[----:B------:R-:W3:Y:S08]  /*00c0*/  @P0 LDC.64 R2, c[0x0][0x300] ;  /* 0x0000c000ff020b82 */ /* 0x000ef00000000a00 */
[----:B------:R-:W1:Y:S01]  /*00d0*/  @P2 LDC.64 R6, c[0x0][0x308] ;  /* 0x0000c200ff062b82 */ /* 0x000e620000000a00 */
[----:B---3--:R-:W-:-:S05]  /*00e0*/  @P0 IMAD.WIDE R4, R26, 0x4, R2 ;  /* 0x000000041a040825 */ /* 0x008fca00078e0202 */
        /* <DEDUP_REMOVED lines=8> */
[----:B----4-:R-:W-:-:S04]  /*0170*/  @!P2 ISETP.NE.U32.AND P0, PT, R2, RZ, PT ;  /* 0x000000ff0200a20c */ /* 0x010fc80003f05070 */
[----:B------:R-:W-:Y:S01]  /*0180*/  @!P2 ISETP.NE.AND.EX P0, PT, R3, RZ, PT, P0 ;  /* 0x000000ff0300a20c */ /* 0x000fe20003f05300 */
[----:B---3--:R-:W-:-:S03]  /*0190*/  @P2 IMAD.IADD R27, R0, 0x1, -R12 ;  /* 0x00000001001b2824 */ /* 0x008fc600078e0a0c */
[----:B--2---:R-:W-:-:S03]  /*01a0*/  @!P2 SEL R0, R5, RZ, P0 ;  /* 0x000000ff0500a207 */ /* 0x004fc60000000000 */
        /* <DEDUP_REMOVED lines=34> */
[C---:B------:R-:W-:Y:S01]  /*03d0*/  LOP3.LUT P5, RZ, R102.reuse, 0x7, RZ, 0xc0, !PT ;  /* 0x0000000766ff7812 */ /* 0x040fe200078ac0ff */
[----:B------:R-:W-:Y:S01]  /*03e0*/  IMAD.IADD R2, R102, 0x1, -R2 ;  /* 0x0000000166027824 */ /* 0x000fe200078e0a02 */
[----:B------:R-:W-:Y:S01]  /*03f0*/  IADD3 R11, -R108, UR19, RZ ;  /* 0x000000136c0b7c10 */ /* 0x000fe2000fffe1ff */
[----:B------:R-:W-:-:S02]  /*0400*/  IMAD R4, R4, UR4, RZ ;  /* 0x0000000404047c24 */ /* 0x000fc4000f8e02ff */
[----:B------:R-:W-:-:S05]  /*0410*/  IMAD.SHL.U32 R2, R2, 0x8, RZ ;  /* 0x0000000802027824 */ /* 0x000fca00078e00ff */
[----:B------:R-:W-:-:S03]  /*0420*/  SHF.R.S32.HI R3, RZ, 0x1f, R2 ;  /* 0x0000001fff037819 */ /* 0x000fc60000011402 */
[----:B------:R-:W-:-:S04]  /*0430*/  IMAD.WIDE.U32 R2, R108, UR6, R2 ;  /* 0x000000066c027c25 */ /* 0x000fc8000f8e0002 */
[----:B------:R-:W-:Y:S02]  /*0440*/  IMAD.IADD R3, R3, 0x1, R0 ;  /* 0x0000000103037824 */ /* 0x000fe400078e0200 */
[C---:B------:R-:W-:Y:S02]  /*0450*/  IMAD R0, R26.reuse, UR5, R4 ;  /* 0x000000051a007c24 */ /* 0x040fe4000f8e0204 */
[----:B------:R-:W-:Y:S01]  /*0460*/  IMAD.WIDE.U32 R2, R26, UR4, R2 ;  /* 0x000000041a027c25 */ /* 0x000fe2000f8e0002 */
[----:B------:R-:W-:-:S03]  /*0470*/  ULDC.64 UR4, c[0x0][0x2a0] ;  /* 0x0000a80000047ab9 */ /* 0x000fc60000000a00 */
[----:B------:R-:W-:Y:S01]  /*0480*/  IMAD.IADD R3, R3, 0x1, R0 ;  /* 0x0000000103037824 */ /* 0x000fe200078e0200 */
[----:B------:R-:W-:Y:S01]  /*0490*/  SHF.R.S32.HI R0, RZ, 0x3, R5 ;  /* 0x00000003ff007819 */ /* 0x000fe20000011405 */
[----:B------:R-:W-:Y:S02]  /*04a0*/  IMAD R4, R6, UR4, RZ ;  /* 0x0000000406047c24 */ /* 0x000fe4000f8e02ff */
[----:B------:R-:W-:Y:S01]  /*04b0*/  IMAD.WIDE.U32 R2, R24, UR4, R2 ;  /* 0x0000000418027c25 */ /* 0x000fe2000f8e0002 */
[----:B------:R-:W-:Y:S01]  /*04c0*/  SHF.R.S32.HI R7, RZ, 0x1f, R0 ;  /* 0x0000001fff077819 */ /* 0x000fe20000011400 */
[----:B------:R-:W-:Y:S01]  /*04d0*/  ULDC UR4, c[0x0][0x270] ;  /* 0x00009c0000047ab9 */ /* 0x000fe20000000800 */
[----:B------:R-:W-:Y:S01]  /*04e0*/  ISETP.GE.OR P4, PT, R0, R11, P5 ;  /* 0x0000000b0000720c */ /* 0x000fe20002f86670 */
[----:B------:R-:W-:Y:S02]  /*04f0*/  IMAD R4, R24, UR5, R4 ;  /* 0x0000000518047c24 */ /* 0x000fe4000f8e0204 */
[----:B------:R-:W-:-:S02]  /*0500*/  IMAD R5, R7, UR6, RZ ;  /* 0x0000000607057c24 */ /* 0x000fc4000f8e02ff */
[----:B------:R-:W-:Y:S02]  /*0510*/  IMAD.IADD R3, R3, 0x1, R4 ;  /* 0x0000000103037824 */ /* 0x000fe400078e0204 */
        /* <DEDUP_REMOVED lines=8> */
[----:B------:R-:W-:Y:S01]  /*05a0*/  UIADD3 UR6, UR9, UR6, URZ ;  /* 0x0000000609067290 */ /* 0x000fe2000fffe03f */
[----:B------:R-:W-:Y:S01]  /*05b0*/  VIADD R6, R0, 0x10 ;  /* 0x0000001000067836 */ /* 0x000fe20000000000 */
[----:B------:R-:W-:Y:S02]  /*05c0*/  IADD3 R10, P1, R4, R0, RZ ;  /* 0x00000000040a7210 */ /* 0x000fe40007f3e0ff */
[----:B------:R-:W-:Y:S01]  /*05d0*/  LEA.HI.X R9, R2, UR5, R5, 0x1, P0 ;  /* 0x0000000502097c11 */ /* 0x000fe200080f0c05 */
[----:B------:R-:W-:Y:S01]  /*05e0*/  VIADD R5, R0, 0x20 ;  /* 0x0000002000057836 */ /* 0x000fe20000000000 */
[----:B------:R-:W-:Y:S01]  /*05f0*/  LEA.HI.X.SX32 R3, R4, R7, 0x1, P1 ;  /* 0x0000000704037211 */ /* 0x000fe200008f0eff */
[----:B------:R-:W-:Y:S01]  /*0600*/  ULDC.64 UR4, c[0x0][0x2b0] ;  /* 0x0000ac0000047ab9 */ /* 0x000fe20000000a00 */
[-C--:B------:R-:W-:Y:S01]  /*0610*/  ISETP.GE.OR P3, PT, R6, R11.reuse, P5 ;  /* 0x0000000b0600720c */ /* 0x080fe20002f66670 */
[----:B------:R-:W-:Y:S01]  /*0620*/  VIADD R0, R0, 0x30 ;  /* 0x0000003000007836 */ /* 0x000fe20000000000 */
[----:B------:R-:W-:Y:S01]  /*0630*/  IADD3 R6, P1, R8, UR8, RZ ;  /* 0x0000000808067c10 */ /* 0x000fe2000ff3e0ff */
[----:B------:R1:W-:Y:S01]  /*0640*/  STG.E.128 desc[UR20][R8.64], RZ ;  /* 0x000000ff08007986 */ /* 0x0003e2000c101d14 */
[----:B------:R-:W-:-:S02]  /*0650*/  ISETP.GE.OR P2, PT, R5, R11, P5 ;  /* 0x0000000b0500720c */ /* 0x000fc40002f46670 */
[----:B------:R-:W-:Y:S02]  /*0660*/  IADD3.X R7, R9, UR6, RZ, P1, !PT ;  /* 0x0000000609077c10 */ /* 0x000fe40008ffe4ff */
[----:B------:R-:W-:Y:S02]  /*0670*/  LEA R2, P0, R10, UR4, 0x2 ;  /* 0x000000040a027c11 */ /* 0x000fe4000f8010ff */
[----:B------:R-:W-:Y:S01]  /*0680*/  IADD3 R4, P1, R6, UR8, RZ ;  /* 0x0000000806047c10 */ /* 0x000fe2000ff3e0ff */
[----:B------:R2:W-:Y:S01]  /*0690*/  STG.E.128 desc[UR20][R6.64], RZ ;  /* 0x000000ff06007986 */ /* 0x0005e2000c101d14 */
[----:B------:R-:W-:Y:S02]  /*06a0*/  ISETP.GE.OR P5, PT, R0, R11, P5 ;  /* 0x0000000b0000720c */ /* 0x000fe40002fa6670 */
[----:B------:R-:W-:Y:S02]  /*06b0*/  LEA.HI.X R3, R10, UR5, R3, 0x2, P0 ;  /* 0x000000050a037c11 */ /* 0x000fe400080f1403 */
[----:B------:R-:W-:-:S05]  /*06c0*/  IADD3.X R5, R7, UR6, RZ, P1, !PT ;  /* 0x0000000607057c10 */ /* 0x000fca0008ffe4ff */
[----:B------:R3:W-:Y:S01]  /*06d0*/  STG.E.128 desc[UR20][R4.64], RZ ;  /* 0x000000ff04007986 */ /* 0x0007e2000c101d14 */
[----:B-1----:R-:W-:-:S04]  /*06e0*/  IADD3 R8, P0, R4, UR8, RZ ;  /* 0x0000000804087c10 */ /* 0x002fc8000ff1e0ff */
[----:B------:R-:W-:Y:S01]  /*06f0*/  IADD3.X R9, R5, UR6, RZ, P0, !PT ;  /* 0x0000000605097c10 */ /* 0x000fe200087fe4ff */
[----:B--2---:R-:W-:-:S04]  /*0700*/  @!P4 IMAD.MOV.U32 R6, RZ, RZ, 0x7f800000 ;  /* 0x7f800000ff06c424 */ /* 0x004fc800078e00ff */
[----:B------:R1:W-:Y:S04]  /*0710*/  STG.E.128 desc[UR20][R8.64], RZ ;  /* 0x000000ff08007986 */ /* 0x0003e8000c101d14 */
[----:B------:R1:W-:Y:S01]  /*0720*/  @!P4 STG.E desc[UR20][R2.64], R6 ;  /* 0x000000060200c986 */ /* 0x0003e2000c101914 */
[----:B---3--:R-:W-:Y:S02]  /*0730*/  @!P3 IMAD.MOV.U32 R5, RZ, RZ, 0x7f800000 ;  /* 0x7f800000ff05b424 */ /* 0x008fe400078e00ff */
[----:B------:R-:W-:-:S03]  /*0740*/  @!P2 IMAD.MOV.U32 R4, RZ, RZ, 0x7f800000 ;  /* 0x7f800000ff04a424 */ /* 0x000fc600078e00ff */
[----:B------:R1:W-:Y:S04]  /*0750*/  @!P3 STG.E desc[UR20][R2.64+0x40], R5 ;  /* 0x000040050200b986 */ /* 0x0003e8000c101914 */
[----:B------:R1:W-:Y:S01]  /*0760*/  @!P2 STG.E desc[UR20][R2.64+0x80], R4 ;  /* 0x000080040200a986 */ /* 0x0003e2000c101914 */
[----:B------:R-:W-:Y:S05]  /*0770*/  @P5 EXIT ;  /* 0x000000000000594d */ /* 0x000fea0003800000 */
[----:B------:R-:W-:-:S05]  /*0780*/  MOV R0, 0x7f800000 ;  /* 0x7f80000000007802 */ /* 0x000fca0000000f00 */
[----:B------:R-:W-:Y:S01]  /*0790*/  STG.E desc[UR20][R2.64+0xc0], R0 ;  /* 0x0000c00002007986 */ /* 0x000fe2000c101914 */
[----:B------:R-:W-:Y:S05]  /*07a0*/  EXIT ;  /* 0x000000000000794d */ /* 0x000fea0003800000 */
.L_x_2219:
        /* <DEDUP_REMOVED lines=8> */
[----:B------:R-:W-:Y:S01]  /*0830*/  ISETP.NE.U32.AND P0, PT, RZ, UR4, PT ;  /* 0x00000004ff007c0c */ /* 0x000fe2000bf05070 */
[----:B------:R-:W-:Y:S01]  /*0840*/  IMAD.MOV.U32 R0, RZ, RZ, RZ ;  /* 0x000000ffff007224 */ /* 0x000fe200078e00ff */
[----:B------:R-:W-:Y:S02]  /*0850*/  PLOP3.LUT P6, PT, PT, PT, PT, 0x80, 0x0 ;  /* 0x000000000000781c */ /* 0x000fe40003fcf070 */
[----:B------:R-:W-:Y:S01]  /*0860*/  ISETP.NE.AND.EX P0, PT, RZ, UR5, PT, P0 ;  /* 0x00000005ff007c0c */ /* 0x000fe2000bf05300 */
[----:B-1----:R-:W-:-:S12]  /*0870*/  IMAD.MOV.U32 R2, RZ, RZ, RZ ;  /* 0x000000ffff027224 */ /* 0x002fd800078e00ff */
[----:B------:R-:W-:Y:S05]  /*0880*/  @!P0 BRA `(.L_x_2220) ;  /* 0x0000000000248947 */ /* 0x000fea0003800000 */
[----:B------:R-:W1:Y:S01]  /*0890*/  LDC.64 R4, c[0x0][0x378] ;  /* 0x0000de00ff047b82 */ /* 0x000e620000000a00 */
        /* <DEDUP_REMOVED lines=8> */
.L_x_2220:
[----:B------:R-:W-:Y:S02]  /*0920*/  MOV R246, R0 ;  /* 0x0000000000f67202 */ /* 0x000fe40000000f00 */
[----:B------:R-:W-:Y:S01]  /*0930*/  MOV R247, R2 ;  /* 0x0000000200f77202 */ /* 0x000fe20000000f00 */
[----:B------:R-:W-:Y:S06]  /*0940*/  @P6 BRA `(.L_x_2221) ;  /* 0x0000000400486947 */ /* 0x000fec0003800000 */
[----:B------:R-:W1:Y:S01]  /*0950*/  LDC R9, c[0x0][0x380] ;  /* 0x0000e000ff097b82 */ /* 0x000e620000000800 */
[----:B------:R-:W-:Y:S01]  /*0960*/  LEA R15, R244, 0xffffff00, 0x8 ;  /* 0xffffff00f40f7811 */ /* 0x000fe200078e40ff */
[----:B------:R-:W-:-:S06]  /*0970*/  ULDC.64 UR8, c[0x0][0x230] ;  /* 0x00008c0000087ab9 */ /* 0x000fcc0000000a00 */
[----:B------:R-:W3:Y:S01]  /*0980*/  LDC R8, c[0x0][0x278] ;  /* 0x00009e00ff087b82 */ /* 0x000ee20000000800 */
[----:B------:R-:W-:Y:S01]  /*0990*/  IABS R4, R15 ;  /* 0x0000000f00047213 */ /* 0x000fe20000000000 */
[----:B------:R-:W-:Y:S01]  /*09a0*/  ULDC.64 UR6, c[0x0][0x248] ;  /* 0x0000920000067ab9 */ /* 0x000fe20000000a00 */
[----:B------:R-:W-:Y:S01]  /*09b0*/  IABS R7, R24 ;  /* 0x0000001800077213 */ /* 0x000fe20000000000 */
[----:B------:R-:W-:Y:S01]  /*09c0*/  ULDC.64 UR4, c[0x0][0x238] ;  /* 0x00008e0000047ab9 */ /* 0x000fe20000000a00 */
        /* <DEDUP_REMOVED lines=20> */
[----:B------:R-:W-:-:S07]  /*0b10*/  ISETP.GE.AND P0, PT, R2, RZ, PT ;  /* 0x000000ff0200720c */ /* 0x000fce0003f06270 */
[----:B------:R-:W-:-:S05]  /*0b20*/  @P2 VIADD R0, R0, 0x1 ;  /* 0x0000000100002836 */ /* 0x000fca0000000000 */
[----:B------:R-:W-:-:S05]  /*0b30*/  MOV R4, R0 ;  /* 0x0000000000047202 */ /* 0x000fca0000000f00 */
[----:B------:R-:W-:Y:S01]  /*0b40*/  @!P0 IMAD.MOV R4, RZ, RZ, -R4 ;  /* 0x000000ffff048224 */ /* 0x000fe200078e0a04 */
[----:B------:R-:W-:-:S05]  /*0b50*/  @!P1 LOP3.LUT R4, RZ, R9, RZ, 0x33, !PT ;  /* 0x00000009ff049212 */ /* 0x000fca00078e33ff */
[----:B------:R-:W-:-:S05]  /*0b60*/  IMAD.WIDE R2, R4, 0x4, R246 ;  /* 0x0000000404027825 */ /* 0x000fca00078e02f6 */
[----:B------:R1:W4:Y:S01]  /*0b70*/  LDG.E R6, desc[UR20][R2.64] ;  /* 0x0000001402067981 */ /* 0x000322000c1e1900 */
[----:B---3--:R-:W-:-:S04]  /*0b80*/  IABS R5, R8 ;  /* 0x0000000800057213 */ /* 0x008fc80000000000 */
[----:B-1----:R-:W1:Y:S08]  /*0b90*/  I2F.RP R2, R5 ;  /* 0x0000000500027306 */ /* 0x002e700000209400 */
        /* <DEDUP_REMOVED lines=10> */
[----:B------:R-:W-:Y:S01]  /*0c40*/  IMAD R2, R5, R2, R3 ;  /* 0x0000000205027224 */ /* 0x000fe200078e0203 */
[----:B------:R-:W-:-:S04]  /*0c50*/  LOP3.LUT R3, R24, R8, RZ, 0x3c, !PT ;  /* 0x0000000818037212 */ /* 0x000fc800078e3cff */
[----:B------:R-:W-:-:S13]  /*0c60*/  ISETP.GT.U32.AND P0, PT, R5, R2, PT ;  /* 0x000000020500720c */ /* 0x000fda0003f04070 */
[----:B------:R-:W-:Y:S02]  /*0c70*/  @!P0 IMAD.IADD R2, R2, 0x1, -R5 ;  /* 0x0000000102028824 */ /* 0x000fe400078e0a05 */
[----:B------:R-:W-:Y:S01]  /*0c80*/  @!P0 VIADD R0, R0, 0x1 ;  /* 0x0000000100008836 */ /* 0x000fe20000000000 */
[----:B------:R-:W-:Y:S02]  /*0c90*/  ISETP.GE.AND P0, PT, R3, RZ, PT ;  /* 0x000000ff0300720c */ /* 0x000fe40003f06270 */
[----:B------:R-:W-:Y:S02]  /*0ca0*/  ISETP.GE.U32.AND P1, PT, R2, R5, PT ;  /* 0x000000050200720c */ /* 0x000fe40003f26070 */
[----:B------:R-:W-:-:S05]  /*0cb0*/  IADD3 R2, -R4, RZ, RZ ;  /* 0x000000ff04027210 */ /* 0x000fca0007ffe1ff */
[----:B------:R-:W-:-:S05]  /*0cc0*/  IMAD R15, R9, R2, R15 ;  /* 0x00000002090f7224 */ /* 0x000fca00078e020f */
[----:B------:R-:W-:Y:S02]  /*0cd0*/  SHF.R.S32.HI R17, RZ, 0x1f, R15 ;  /* 0x0000001fff117819 */ /* 0x000fe4000001140f */
[----:B------:R-:W-:Y:S02]  /*0ce0*/  @P1 IADD3 R0, R0, 0x1, RZ ;  /* 0x0000000100001810 */ /* 0x000fe40007ffe0ff */
[----:B------:R-:W-:Y:S01]  /*0cf0*/  ISETP.NE.AND P1, PT, R8, RZ, PT ;  /* 0x000000ff0800720c */ /* 0x000fe20003f25270 */
[----:B------:R-:W-:Y:S02]  /*0d00*/  IMAD R5, R17, UR6, RZ ;  /* 0x0000000611057c24 */ /* 0x000fe4000f8e02ff */
[----:B------:R-:W-:Y:S02]  /*0d10*/  @!P0 IMAD.MOV R0, RZ, RZ, -R0 ;  /* 0x000000ffff008224 */ /* 0x000fe400078e0a00 */
[----:B------:R-:W-:-:S08]  /*0d20*/  IMAD R5, R15, UR7, R5 ;  /* 0x000000070f057c24 */ /* 0x000fd0000f8e0205 */
[----:B------:R-:W-:-:S04]  /*0d30*/  @!P1 LOP3.LUT R0, RZ, R8, RZ, 0x33, !PT ;  /* 0x00000008ff009212 */ /* 0x000fc800078e33ff */
[----:B------:R-:W-:Y:S02]  /*0d40*/  SHF.R.S32.HI R16, RZ, 0x1f, R0 ;  /* 0x0000001fff107819 */ /* 0x000fe40000011400 */
[----:B------:R-:W-:Y:S02]  /*0d50*/  MOV R10, R0 ;  /* 0x00000000000a7202 */ /* 0x000fe40000000f00 */
[----:B----4-:R-:W-:Y:S01]  /*0d60*/  SHF.R.S32.HI R7, RZ, 0x1f, R6 ;  /* 0x0000001fff077819 */ /* 0x010fe20000011406 */
[----:B------:R-:W-:-:S04]  /*0d70*/  IMAD.WIDE.U32 R2, R6, UR8, RZ ;  /* 0x0000000806027c25 */ /* 0x000fc8000f8e00ff */
[C---:B------:R-:W-:Y:S02]  /*0d80*/  IMAD R4, R7.reuse, UR8, RZ ;  /* 0x0000000807047c24 */ /* 0x040fe4000f8e02ff */
[----:B------:R-:W-:Y:S02]  /*0d90*/  IMAD R7, R7, UR4, RZ ;  /* 0x0000000407077c24 */ /* 0x000fe4000f8e02ff */
[----:B------:R-:W-:-:S05]  /*0da0*/  IMAD R4, R6, UR9, R4 ;  /* 0x0000000906047c24 */ /* 0x000fca000f8e0204 */
[----:B------:R-:W-:Y:S01]  /*0db0*/  IADD3 R3, R3, R4, RZ ;  /* 0x0000000403037210 */ /* 0x000fe20007ffe0ff */
[----:B------:R-:W-:Y:S02]  /*0dc0*/  IMAD R4, R16, UR10, RZ ;  /* 0x0000000a10047c24 */ /* 0x000fe4000f8e02ff */
[----:B------:R-:W-:-:S04]  /*0dd0*/  IMAD.WIDE.U32 R2, R15, UR6, R2 ;  /* 0x000000060f027c25 */ /* 0x000fc8000f8e0002 */
[----:B------:R-:W-:Y:S02]  /*0de0*/  IMAD.IADD R3, R3, 0x1, R5 ;  /* 0x0000000103037824 */ /* 0x000fe400078e0205 */
[C---:B------:R-:W-:Y:S02]  /*0df0*/  IMAD R5, R6.reuse, UR5, R7 ;  /* 0x0000000506057c24 */ /* 0x040fe4000f8e0207 */
[----:B------:R-:W-:-:S04]  /*0e00*/  IMAD.WIDE.U32 R6, R6, UR4, RZ ;  /* 0x0000000406067c25 */ /* 0x000fc8000f8e00ff */
[----:B------:R-:W-:Y:S01]  /*0e10*/  IMAD.WIDE.U32 R2, R0, UR10, R2 ;  /* 0x0000000a00027c25 */ /* 0x000fe2000f8e0002 */
[----:B------:R-:W-:-:S03]  /*0e20*/  IADD3 R7, R7, R5, RZ ;  /* 0x0000000507077210 */ /* 0x000fc60007ffe0ff */
[----:B------:R-:W-:Y:S01]  /*0e30*/  IMAD R4, R0, UR11, R4 ;  /* 0x0000000b00047c24 */ /* 0x000fe2000f8e0204 */
[----:B------:R-:W-:-:S03]  /*0e40*/  MOV R12, R2 ;  /* 0x00000002000c7202 */ /* 0x000fc60000000f00 */
[----:B------:R-:W-:Y:S01]  /*0e50*/  IMAD.IADD R8, R3, 0x1, R4 ;  /* 0x0000000103087824 */ /* 0x000fe200078e0204 */
[----:B------:R-:W-:Y:S06]  /*0e60*/  BRA `(.L_x_2222) ;  /* 0x0000000000f47947 */ /* 0x000fec0003800000 */
.L_x_2221:
[----:B------:R-:W1:Y:S01]  /*0e70*/  LDC R7, c[0x0][0x278] ;  /* 0x00009e00ff077b82 */ /* 0x000e620000000800 */
[----:B------:R-:W-:Y:S01]  /*0e80*/  IABS R5, R24 ;  /* 0x0000001800057213 */ /* 0x000fe20000000000 */
[----:B------:R-:W-:Y:S01]  /*0e90*/  ULDC.64 UR6, c[0x0][0x248] ;  /* 0x0000920000067ab9 */ /* 0x000fe20000000a00 */
[----:B------:R-:W-:Y:S01]  /*0ea0*/  LEA R15, R244, 0xffffff00, 0x8 ;  /* 0xffffff00f40f7811 */ /* 0x000fe200078e40ff */
[----:B------:R-:W-:Y:S01]  /*0eb0*/  ULDC.64 UR8, c[0x0][0x230] ;  /* 0x00008c0000087ab9 */ /* 0x000fe20000000a00 */
[----:B-----5:R-:W-:Y:S02]  /*0ec0*/  SHF.R.S32.HI R10, RZ, 0x1f, R11 ;  /* 0x0000001fff0a7819 */ /* 0x020fe4000001140b */
[----:B------:R-:W-:Y:S01]  /*0ed0*/  SHF.R.S32.HI R17, RZ, 0x1f, R15 ;  /* 0x0000001fff117819 */ /* 0x000fe2000001140f */
[----:B------:R-:W3:Y:S02]  /*0ee0*/  LDC.64 R8, c[0x0][0x250] ;  /* 0x00009400ff087b82 */ /* 0x000ee40000000a00 */
[----:B------:R-:W-:-:S06]  /*0ef0*/  IMAD R6, R10, UR8, RZ ;  /* 0x000000080a067c24 */ /* 0x000fcc000f8e02ff */
[----:B------:R-:W4:Y:S01]  /*0f00*/  LDC.64 R18, c[0x0][0x238] ;  /* 0x00008e00ff127b82 */ /* 0x000f220000000a00 */
[----:B-1----:R-:W-:-:S07]  /*0f10*/  IABS R4, R7 ;  /* 0x0000000700047213 */ /* 0x002fce0000000000 */
[----:B------:R-:W1:Y:S01]  /*0f20*/  LDC.64 R20, c[0x0][0x260] ;  /* 0x00009800ff147b82 */ /* 0x000e620000000a00 */
[----:B------:R-:W2:Y:S08]  /*0f30*/  I2F.RP R2, R4 ;  /* 0x0000000400027306 */ /* 0x000eb00000209400 */
[----:B--2---:R-:W2:Y:S02]  /*0f40*/  MUFU.RCP R2, R2 ;  /* 0x0000000200027308 */ /* 0x004ea40000001000 */
[----:B--2---:R-:W-:-:S06]  /*0f50*/  IADD3 R2, R2, 0xffffffe, RZ ;  /* 0x0ffffffe02027810 */ /* 0x004fcc0007ffe0ff */
[----:B------:R-:W2:Y:S02]  /*0f60*/  F2I.FTZ.U32.TRUNC.NTZ R3, R2 ;  /* 0x0000000200037305 */ /* 0x000ea4000021f000 */
[----:B--2---:R-:W-:Y:S01]  /*0f70*/  IMAD.MOV R0, RZ, RZ, -R3 ;  /* 0x000000ffff007224 */ /* 0x004fe200078e0a03 */
[----:B------:R-:W-:-:S03]  /*0f80*/  MOV R2, RZ ;  /* 0x000000ff00027202 */ /* 0x000fc60000000f00 */
[----:B------:R-:W-:-:S04]  /*0f90*/  IMAD R0, R0, R4, RZ ;  /* 0x0000000400007224 */ /* 0x000fc800078e02ff */
[----:B------:R-:W-:-:S04]  /*0fa0*/  IMAD.HI.U32 R0, R3, R0, R2 ;  /* 0x0000000003007227 */ /* 0x000fc800078e0002 */
[----:B------:R-:W-:Y:S01]  /*0fb0*/  IMAD.MOV.U32 R3, RZ, RZ, R5 ;  /* 0x000000ffff037224 */ /* 0x000fe200078e0005 */
[----:B------:R-:W-:-:S03]  /*0fc0*/  LOP3.LUT R5, R24, R7, RZ, 0x3c, !PT ;  /* 0x0000000718057212 */ /* 0x000fc600078e3cff */
[----:B------:R-:W-:-:S05]  /*0fd0*/  IMAD.HI.U32 R0, R0, R3, RZ ;  /* 0x0000000300007227 */ /* 0x000fca00078e00ff */
[----:B------:R-:W-:-:S05]  /*0fe0*/  IADD3 R2, -R0, RZ, RZ ;  /* 0x000000ff00027210 */ /* 0x000fca0007ffe1ff */
[----:B------:R-:W-:Y:S01]  /*0ff0*/  IMAD R2, R4, R2, R3 ;  /* 0x0000000204027224 */ /* 0x000fe200078e0203 */
[----:B------:R-:W-:-:S04]  /*1000*/  SHF.R.S32.HI R3, RZ, 0x1f, R12 ;  /* 0x0000001fff037819 */ /* 0x000fc8000001140c */
[----:B------:R-:W-:-:S13]  /*1010*/  ISETP.GT.U32.AND P0, PT, R4, R2, PT ;  /* 0x000000020400720c */ /* 0x000fda0003f04070 */
[----:B------:R-:W-:Y:S02]  /*1020*/  @!P0 IMAD.IADD R2, R2, 0x1, -R4 ;  /* 0x0000000102028824 */ /* 0x000fe400078e0a04 */
[----:B------:R-:W-:Y:S01]  /*1030*/  @!P0 VIADD R0, R0, 0x1 ;  /* 0x0000000100008836 */ /* 0x000fe20000000000 */
[----:B------:R-:W-:Y:S02]  /*1040*/  ISETP.NE.AND P0, PT, R7, RZ, PT ;  /* 0x000000ff0700720c */ /* 0x000fe40003f05270 */
[----:B------:R-:W-:Y:S02]  /*1050*/  ISETP.GE.U32.AND P2, PT, R2, R4, PT ;  /* 0x000000040200720c */ /* 0x000fe40003f46070 */
[----:B------:R-:W-:-:S04]  /*1060*/  IADD3 R2, P1, R12, R15, RZ ;  /* 0x0000000f0c027210 */ /* 0x000fc80007f3e0ff */
[----:B------:R-:W-:Y:S02]  /*1070*/  IADD3.X R4, R3, R17, RZ, P1, !PT ;  /* 0x0000001103047210 */ /* 0x000fe40000ffe4ff */
[----:B------:R-:W-:Y:S01]  /*1080*/  ISETP.GE.AND P1, PT, R5, RZ, PT ;  /* 0x000000ff0500720c */ /* 0x000fe20003f26270 */
[----:B---3--:R-:W-:Y:S02]  /*1090*/  IMAD R5, R3, R8, RZ ;  /* 0x0000000803057224 */ /* 0x008fe400078e02ff */
[----:B------:R-:W-:Y:S02]  /*10a0*/  IMAD R4, R4, UR6, RZ ;  /* 0x0000000604047c24 */ /* 0x000fe4000f8e02ff */
[----:B------:R-:W-:Y:S01]  /*10b0*/  @P2 IADD3 R0, R0, 0x1, RZ ;  /* 0x0000000100002810 */ /* 0x000fe20007ffe0ff */
[----:B------:R-:W-:Y:S02]  /*10c0*/  IMAD R13, R12, R9, R5 ;  /* 0x000000090c0d7224 */ /* 0x000fe400078e0205 */
[----:B------:R-:W-:-:S02]  /*10d0*/  IMAD R4, R2, UR7, R4 ;  /* 0x0000000702047c24 */ /* 0x000fc4000f8e0204 */
[----:B------:R-:W-:-:S04]  /*10e0*/  IMAD.WIDE.U32 R2, R2, UR6, RZ ;  /* 0x0000000602027c25 */ /* 0x000fc8000f8e00ff */
[----:B------:R-:W-:Y:S01]  /*10f0*/  @!P1 IMAD.MOV R0, RZ, RZ, -R0 ;  /* 0x000000ffff009224 */ /* 0x000fe200078e0a00 */
[----:B------:R-:W-:Y:S01]  /*1100*/  IADD3 R3, R3, R4, RZ ;  /* 0x0000000403037210 */ /* 0x000fe20007ffe0ff */
[----:B------:R-:W-:Y:S01]  /*1110*/  IMAD.WIDE.U32 R4, R12, R8, RZ ;  /* 0x000000080c047225 */ /* 0x000fe200078e00ff */
[----:B------:R-:W-:-:S03]  /*1120*/  @!P0 LOP3.LUT R0, RZ, R7, RZ, 0x33, !PT ;  /* 0x00000007ff008212 */ /* 0x000fc600078e33ff */
[C---:B------:R-:W-:Y:S01]  /*1130*/  IMAD R7, R11.reuse, UR9, R6 ;  /* 0x000000090b077c24 */ /* 0x040fe2000f8e0206 */
[----:B------:R-:W-:Y:S01]  /*1140*/  SHF.R.S32.HI R16, RZ, 0x1f, R0 ;  /* 0x0000001fff107819 */ /* 0x000fe20000011400 */
[----:B------:R-:W-:Y:S01]  /*1150*/  IMAD.WIDE.U32 R8, R11, UR8, R2 ;  /* 0x000000080b087c25 */ /* 0x000fe2000f8e0002 */
[----:B------:R-:W-:-:S03]  /*1160*/  IADD3 R3, R5, R13, RZ ;  /* 0x0000000d05037210 */ /* 0x000fc60007ffe0ff */
[----:B----4-:R-:W-:Y:S01]  /*1170*/  IMAD R6, R10, R18, RZ ;  /* 0x000000120a067224 */ /* 0x010fe200078e02ff */
[----:B------:R-:W-:Y:S01]  /*1180*/  IADD3 R5, R9, R7, RZ ;  /* 0x0000000709057210 */ /* 0x000fe20007ffe0ff */
[----:B------:R-:W-:Y:S01]  /*1190*/  IMAD.MOV.U32 R2, RZ, RZ, R4 ;  /* 0x000000ffff027224 */ /* 0x000fe200078e0004 */
[----:B------:R-:W-:Y:S01]  /*11a0*/  MOV R4, R8 ;  /* 0x0000000800047202 */ /* 0x000fe20000000f00 */
[----:B-1----:R-:W-:Y:S02]  /*11b0*/  IMAD R9, R16, R20, RZ ;  /* 0x0000001410097224 */ /* 0x002fe400078e02ff */
[C---:B------:R-:W-:Y:S02]  /*11c0*/  IMAD R10, R11.reuse, R19, R6 ;  /* 0x000000130b0a7224 */ /* 0x040fe400078e0206 */
[----:B------:R-:W-:-:S04]  /*11d0*/  IMAD.WIDE.U32 R6, R11, R18, R2 ;  /* 0x000000120b067225 */ /* 0x000fc800078e0002 */
[C---:B------:R-:W-:Y:S01]  /*11e0*/  IMAD.WIDE.U32 R2, R0.reuse, R20, R4 ;  /* 0x0000001400027225 */ /* 0x040fe200078e0004 */
[----:B------:R-:W-:Y:S02]  /*11f0*/  IADD3 R7, R7, R10, RZ ;  /* 0x0000000a07077210 */ /* 0x000fe40007ffe0ff */
[----:B------:R-:W-:Y:S01]  /*1200*/  MOV R10, R0 ;  /* 0x00000000000a7202 */ /* 0x000fe20000000f00 */
[----:B------:R-:W-:Y:S02]  /*1210*/  IMAD R4, R0, R21, R9 ;  /* 0x0000001500047224 */ /* 0x000fe400078e0209 */
[----:B------:R-:W-:-:S03]  /*1220*/  IMAD.MOV.U32 R12, RZ, RZ, R2 ;  /* 0x000000ffff0c7224 */ /* 0x000fc600078e0002 */
[----:B------:R-:W-:-:S07]  /*1230*/  IADD3 R8, R3, R4, RZ ;  /* 0x0000000403087210 */ /* 0x000fce0007ffe0ff */
.L_x_2222:
[----:B--2---:R-:W-:Y:S01]  /*1240*/  SHF.R.S32.HI R23, RZ, 0x1f, R102 ;  /* 0x0000001fff177819 */ /* 0x004fe20000011466 */
[----:B------:R-:W-:Y:S01]  /*1250*/  ULDC.64 UR4, c[0x0][0x228] ;  /* 0x00008a0000047ab9 */ /* 0x000fe20000000a00 */
[----:B------:R-:W-:Y:S01]  /*1260*/  SHF.R.S32.HI R14, RZ, 0x1f, R26 ;  /* 0x0000001fff0e7819 */ /* 0x000fe2000001141a */
[----:B------:R-:W-:Y:S01]  /*1270*/  ULDC.64 UR10, c[0x0][0x268] ;  /* 0x00009a00000a7ab9 */ /* 0x000fe20000000a00 */
[CC--:B------:R-:W-:Y:S01]  /*1280*/  LEA.HI R22, R23.reuse, R102.reuse, RZ, 0x3 ;  /* 0x0000006617167211 */ /* 0x0c0fe200078f18ff */
[----:B------:R-:W-:Y:S01]  /*1290*/  ULDC.64 UR16, c[0x0][0x240] ;  /* 0x0000900000107ab9 */ /* 0x000fe20000000a00 */
[-C--:B------:R-:W-:Y:S01]  /*12a0*/  LEA.HI R21, R23, R102.reuse, RZ, 0x4 ;  /* 0x0000006617157211 */ /* 0x080fe200078f20ff */
[----:B------:R-:W-:Y:S01]  /*12b0*/  IMAD R14, R14, UR4, RZ ;  /* 0x000000040e0e7c24 */ /* 0x000fe2000f8e02ff */
[----:B------:R-:W-:Y:S01]  /*12c0*/  SHF.R.S32.HI R2, RZ, 0x3, R22 ;  /* 0x00000003ff027819 */ /* 0x000fe20000011416 */
[----:B------:R-:W1:Y:S01]  /*12d0*/  S2UR UR24, SR_CgaCtaId ;  /* 0x00000000001879c3 */ /* 0x000e620000008800 */
[----:B------:R-:W-:Y:S01]  /*12e0*/  LOP3.LUT R3, R22, 0xfffffff8, RZ, 0xc0, !PT ;  /* 0xfffffff816037812 */ /* 0x000fe200078ec0ff */
[----:B------:R-:W-:Y:S01]  /*12f0*/  IMAD R14, R26, UR5, R14 ;  /* 0x000000051a0e7c24 */ /* 0x000fe2000f8e020e */
[----:B------:R-:W-:Y:S01]  /*1300*/  LOP3.LUT R9, R21, 0xfffffff0, RZ, 0xc0, !PT ;  /* 0xfffffff015097812 */ /* 0x000fe200078ec0ff */
[----:B------:R-:W-:Y:S01]  /*1310*/  IMAD.SHL.U32 R0, R2, 0x40, RZ ;  /* 0x0000004002007824 */ /* 0x000fe200078e00ff */
[----:B------:R-:W-:Y:S01]  /*1320*/  USHF.L.U32 UR23, UR6, 0x5, URZ ;  /* 0x0000000506177899 */ /* 0x000fe2000800063f */
[----:B------:R-:W-:Y:S01]  /*1330*/  IMAD.IADD R25, R102, 0x1, -R3 ;  /* 0x0000000166197824 */ /* 0x000fe200078e0a03 */
[--C-:B------:R-:W-:Y:S01]  /*1340*/  SHF.R.S32.HI R3, RZ, 0x1f, R2.reuse ;  /* 0x0000001fff037819 */ /* 0x100fe20000011402 */
[----:B------:R-:W-:Y:S01]  /*1350*/  USHF.L.U64.HI UR22, UR6, 0x5, UR7 ;  /* 0x0000000506167899 */ /* 0x000fe20008010207 */
[----:B------:R-:W-:Y:S01]  /*1360*/  LOP3.LUT R0, R0, 0x1c0, RZ, 0xc0, !PT ;  /* 0x000001c000007812 */ /* 0x000fe200078ec0ff */
[----:B------:R-:W-:Y:S01]  /*1370*/  IMAD.SHL.U32 R4, R25, 0x8, RZ ;  /* 0x0000000819047824 */ /* 0x000fe200078e00ff */
[----:B------:R-:W-:Y:S01]  /*1380*/  ULDC.64 UR12, c[0x0][0x220] ;  /* 0x00008800000c7ab9 */ /* 0x000fe20000000a00 */
[----:B------:R-:W-:Y:S01]  /*1390*/  IMAD.WIDE R18, R29, 0x40, R2 ;  /* 0x000000401d127825 */ /* 0x000fe200078e0202 */
[----:B-----5:R-:W-:Y:S01]  /*13a0*/  SHF.R.U32.HI R11, RZ, 0x3, R0 ;  /* 0x00000003ff0b7819 */ /* 0x020fe20000011600 */
[----:B------:R-:W-:Y:S01]  /*13b0*/  ULDC.64 UR14, c[0x0][0x210] ;  /* 0x00008400000e7ab9 */ /* 0x000fe20000000a00 */
[----:B------:R-:W-:Y:S01]  /*13c0*/  LOP3.LUT R5, R0, 0x38, R4, 0xf8, !PT ;  /* 0x0000003800057812 */ /* 0x000fe200078ef804 */
[----:B------:R-:W-:Y:S01]  /*13d0*/  IMAD.IADD R0, R102, 0x1, -R9 ;  /* 0x0000000166007824 */ /* 0x000fe200078e0a09 */
[----:B------:R-:W-:Y:S01]  /*13e0*/  LEA.HI R9, R23, R102, RZ, 0x6 ;  /* 0x0000006617097211 */ /* 0x000fe200078f30ff */
[----:B------:R-:W-:Y:S01]  /*13f0*/  UMOV UR25, 0x400 ;  /* 0x0000040000197882 */ /* 0x000fe20000000000 */
[----:B------:R-:W-:-:S02]  /*1400*/  LOP3.LUT R11, R5, R11, RZ, 0x3c, !PT ;  /* 0x0000000b050b7212 */ /* 0x000fc400078e3cff */
[----:B------:R-:W-:Y:S01]  /*1410*/  SHF.R.S32.HI R13, RZ, 0x1f, R0 ;  /* 0x0000001fff0d7819 */ /* 0x000fe20000011400 */
[----:B------:R-:W-:Y:S01]  /*1420*/  IMAD.SHL.U32 R9, R9, 0x8, RZ ;  /* 0x0000000809097824 */ /* 0x000fe200078e00ff */
[----:B------:R-:W-:Y:S02]  /*1430*/  SHF.R.S32.HI R5, RZ, 0x1f, R4 ;  /* 0x0000001fff057819 */ /* 0x000fe40000011404 */
[C---:B------:R-:W-:Y:S02]  /*1440*/  IADD3 R12, P1, R4.reuse, R12, RZ ;  /* 0x0000000c040c7210 */ /* 0x040fe40007f3e0ff */
[----:B------:R-:W-:Y:S02]  /*1450*/  IADD3 R6, P0, R4, R6, RZ ;  /* 0x0000000604067210 */ /* 0x000fe40007f1e0ff */
[----:B------:R-:W-:Y:S01]  /*1460*/  LEA.HI R20, R13, R0, RZ, 0x3 ;  /* 0x000000000d147211 */ /* 0x000fe200078f18ff */
[----:B------:R-:W-:Y:S01]  /*1470*/  IMAD.X R13, R5, 0x1, R8, P1 ;  /* 0x00000001050d7824 */ /* 0x000fe200008e0608 */
[----:B------:R-:W-:Y:S01]  /*1480*/  LOP3.LUT R243, R11, 0x7ffffe00, R9, 0xf8, !PT ;  /* 0x7ffffe000bf37812 */ /* 0x000fe200078ef809 */
[----:B------:R-:W-:Y:S01]  /*1490*/  IMAD.X R7, R5, 0x1, R7, P0 ;  /* 0x0000000105077824 */ /* 0x000fe200000e0607 */
[----:B------:R-:W-:Y:S01]  /*14a0*/  LOP3.LUT R8, R20, 0xfffffff8, RZ, 0xc0, !PT ;  /* 0xfffffff814087812 */ /* 0x000fe200078ec0ff */
[----:B------:R-:W-:Y:S01]  /*14b0*/  IMAD.WIDE.U32 R4, R26, UR4, R4 ;  /* 0x000000041a047c25 */ /* 0x000fe2000f8e0004 */
[----:B------:R-:W-:Y:S01]  /*14c0*/  SHF.R.S32.HI R11, RZ, 0x1f, R24 ;  /* 0x0000001fff0b7819 */ /* 0x000fe20000011418 */
[----:B------:R-:W-:Y:S01]  /*14d0*/  ULDC.64 UR4, c[0x0][0x258] ;  /* 0x0000960000047ab9 */ /* 0x000fe20000000a00 */
[----:B------:R-:W-:Y:S01]  /*14e0*/  LEA.HI R89, R23, R102, RZ, 0x5 ;  /* 0x0000006617597211 */ /* 0x000fe200078f28ff */
[----:B------:R-:W-:-:S02]  /*14f0*/  IMAD R9, R16, UR10, RZ ;  /* 0x0000000a10097c24 */ /* 0x000fc4000f8e02ff */
[----:B------:R-:W-:Y:S01]  /*1500*/  IMAD.IADD R26, R0, 0x1, -R8 ;  /* 0x00000001001a7824 */ /* 0x000fe200078e0a08 */
[----:B------:R-:W-:Y:S01]  /*1510*/  SHF.R.S32.HI R88, RZ, 0x5, R89 ;  /* 0x00000005ff587819 */ /* 0x000fe20000011459 */
[----:B------:R-:W-:Y:S02]  /*1520*/  IMAD R0, R11, UR4, RZ ;  /* 0x000000040b007c24 */ /* 0x000fe4000f8e02ff */
[----:B------:R-:W-:Y:S01]  /*1530*/  IMAD.IADD R5, R5, 0x1, R14 ;  /* 0x0000000105057824 */ /* 0x000fe200078e020e */
[----:B------:R-:W-:Y:S01]  /*1540*/  IADD3 R14, P0, R2, R15, RZ ;  /* 0x0000000f020e7210 */ /* 0x000fe20007f1e0ff */
[C---:B------:R-:W-:Y:S02]  /*1550*/  IMAD R16, R10.reuse, UR11, R9 ;  /* 0x0000000b0a107c24 */ /* 0x040fe4000f8e0209 */
[----:B------:R-:W-:Y:S01]  /*1560*/  IMAD.WIDE.U32 R10, R10, UR10, R6 ;  /* 0x0000000a0a0a7c25 */ /* 0x000fe2000f8e0006 */
[----:B------:R-:W-:-:S03]  /*1570*/  ULDC.64 UR10, c[0x0][0x250] ;  /* 0x00009400000a7ab9 */ /* 0x000fc60000000a00 */
[C---:B------:R-:W-:Y:S02]  /*1580*/  IMAD R15, R24.reuse, UR5, R0 ;  /* 0x00000005180f7c24 */ /* 0x040fe4000f8e0200 */
[----:B------:R-:W-:Y:S01]  /*1590*/  IMAD.WIDE.U32 R8, R24, UR4, R4 ;  /* 0x0000000418087c25 */ /* 0x000fe2000f8e0004 */
[----:B------:R-:W-:-:S03]  /*15a0*/  ULDC.64 UR4, c[0x0][0x218] ;  /* 0x0000860000047ab9 */ /* 0x000fc60000000a00 */
[C---:B------:R-:W-:Y:S02]  /*15b0*/  IMAD R0, R3.reuse, UR6, RZ ;  /* 0x0000000603007c24 */ /* 0x040fe4000f8e02ff */
[----:B------:R-:W-:Y:S02]  /*15c0*/  IMAD.X R4, R3, 0x1, R17, P0 ;  /* 0x0000000103047824 */ /* 0x000fe400000e0611 */
[----:B------:R-:W-:Y:S02]  /*15d0*/  IMAD.IADD R5, R11, 0x1, R16 ;  /* 0x000000010b057824 */ /* 0x000fe400078e0210 */
[----:B------:R-:W-:Y:S02]  /*15e0*/  IMAD R11, R2, UR7, R0 ;  /* 0x00000007020b7c24 */ /* 0x000fe4000f8e0200 */
[----:B------:R-:W-:Y:S02]  /*15f0*/  IMAD R0, R4, UR10, RZ ;  /* 0x0000000a04007c24 */ /* 0x000fe4000f8e02ff */
[----:B------:R-:W-:-:S02]  /*1600*/  IMAD.IADD R3, R9, 0x1, R15 ;  /* 0x0000000109037824 */ /* 0x000fc400078e020f */
[----:B------:R-:W-:Y:S01]  /*1610*/  IMAD R9, R14, UR11, R0 ;  /* 0x0000000b0e097c24 */ /* 0x000fe2000f8e0200 */
[----:B------:R-:W-:Y:S01]  /*1620*/  USHF.L.U64.HI UR11, UR10, 0x5, UR11 ;  /* 0x000000050a0b7899 */ /* 0x000fe2000801020b */
[----:B------:R-:W-:Y:S02]  /*1630*/  IMAD R0, R19, UR16, RZ ;  /* 0x0000001013007c24 */ /* 0x000fe4000f8e02ff */
[----:B------:R-:W-:-:S04]  /*1640*/  IMAD.WIDE.U32 R6, R2, UR6, R12 ;  /* 0x0000000602067c25 */ /* 0x000fc8000f8e000c */
[----:B------:R-:W-:Y:S01]  /*1650*/  IMAD.MOV.U32 R2, RZ, RZ, R8 ;  /* 0x000000ffff027224 */ /* 0x000fe200078e0008 */
[----:B------:R-:W-:Y:S01]  /*1660*/  LEA R28, P0, R6, UR4, 0x1 ;  /* 0x00000004061c7c11 */ /* 0x000fe2000f8008ff */
[----:B------:R-:W-:Y:S01]  /*1670*/  IMAD R8, R18, UR17, R0 ;  /* 0x0000001112087c24 */ /* 0x000fe2000f8e0200 */
[----:B------:R-:W-:Y:S01]  /*1680*/  USHF.L.U32 UR4, UR16, 0x5, URZ ;  /* 0x0000000510047899 */ /* 0x000fe2000800063f */
[----:B------:R-:W-:Y:S02]  /*1690*/  IMAD.IADD R0, R7, 0x1, R11 ;  /* 0x0000000107007824 */ /* 0x000fe400078e020b */
[----:B------:R-:W-:Y:S01]  /*16a0*/  IMAD.MOV.U32 R4, RZ, RZ, R10 ;  /* 0x000000ffff047224 */ /* 0x000fe200078e000a */
[----:B------:R-:W-:Y:S01]  /*16b0*/  STL [R1+0xc], R28 ;  /* 0x00000c1c01007387 */ /* 0x000fe20000100800 */
[----:B------:R-:W-:Y:S01]  /*16c0*/  IMAD.MOV.U32 R214, RZ, RZ, R28 ;  /* 0x000000ffffd67224 */ /* 0x000fe200078e001c */
[----:B------:R-:W-:Y:S01]  /*16d0*/  LEA.HI.X R0, R6, UR5, R0, 0x1, P0 ;  /* 0x0000000506007c11 */ /* 0x000fe200080f0c00 */
[----:B------:R-:W-:Y:S01]  /*16e0*/  IMAD.WIDE.U32 R4, R14, UR10, R4 ;  /* 0x0000000a0e047c25 */ /* 0x000fe2000f8e0004 */
[----:B-1----:R-:W-:-:S02]  /*16f0*/  ULEA UR5, UR24, UR25, 0x18 ;  /* 0x0000001918057291 */ /* 0x002fc4000f8ec03f */
[----:B------:R-:W-:Y:S01]  /*1700*/  IADD3 R14, P0, R214, UR23, RZ ;  /* 0x00000017d60e7c10 */ /* 0x000fe2000ff1e0ff */
[----:B------:R-:W-:Y:S01]  /*1710*/  IMAD.MOV.U32 R215, RZ, RZ, R0 ;  /* 0x000000ffffd77224 */ /* 0x000fe200078e0000 */
[----:B------:R1:W-:Y:S01]  /*1720*/  STL [R1+0x8], R0 ;  /* 0x0000080001007387 */ /* 0x0003e20000100800 */
[----:B------:R-:W-:Y:S01]  /*1730*/  IMAD.WIDE.U32 R2, R18, UR16, R2 ;  /* 0x0000001012027c25 */ /* 0x000fe2000f8e0002 */
[----:B------:R-:W-:Y:S01]  /*1740*/  LEA R180, P1, R4, UR12, 0x1 ;  /* 0x0000000c04b47c11 */ /* 0x000fe2000f8208ff */
[----:B------:R-:W-:Y:S01]  /*1750*/  USHF.L.U64.HI UR16, UR16, 0x5, UR17 ;  /* 0x0000000510107899 */ /* 0x000fe20008010211 */
[----:B------:R-:W-:Y:S01]  /*1760*/  IADD3.X R15, R215, UR22, RZ, P0, !PT ;  /* 0x00000016d70f7c10 */ /* 0x000fe200087fe4ff */
[----:B------:R-:W-:Y:S01]  /*1770*/  IMAD.IADD R3, R3, 0x1, R8 ;  /* 0x0000000103037824 */ /* 0x000fe200078e0208 */
[----:B------:R-:W-:Y:S01]  /*1780*/  LEA R6, P2, R2, UR14, 0x1 ;  /* 0x0000000e02067c11 */ /* 0x000fe2000f8408ff */
[----:B------:R-:W-:Y:S01]  /*1790*/  USHF.L.U32 UR12, UR10, 0x5, URZ ;  /* 0x000000050a0c7899 */ /* 0x000fe2000800063f */
[----:B------:R-:W-:-:S02]  /*17a0*/  IADD3 R12, P0, R14, UR23, RZ ;  /* 0x000000170e0c7c10 */ /* 0x000fc4000ff1e0ff */
[----:B------:R-:W-:Y:S02]  /*17b0*/  LEA.HI.X R7, R2, UR15, R3, 0x1, P2 ;  /* 0x0000000f02077c11 */ /* 0x000fe400090f0c03 */
[----:B------:R-:W-:Y:S02]  /*17c0*/  IADD3.X R13, R15, UR22, RZ, P0, !PT ;  /* 0x000000160f0d7c10 */ /* 0x000fe400087fe4ff */
[----:B------:R-:W-:Y:S02]  /*17d0*/  IADD3 R10, P0, R12, UR23, RZ ;  /* 0x000000170c0a7c10 */ /* 0x000fe4000ff1e0ff */
[----:B------:R-:W-:Y:S02]  /*17e0*/  LEA R243, R243, UR5, 0x1 ;  /* 0x00000005f3f37c11 */ /* 0x000fe4000f8e08ff */
[----:B------:R-:W-:Y:S02]  /*17f0*/  IADD3.X R11, R13, UR22, RZ, P0, !PT ;  /* 0x000000160d0b7c10 */ /* 0x000fe400087fe4ff */
[----:B------:R-:W-:Y:S01]  /*1800*/  IADD3 R8, P0, R10, UR23, RZ ;  /* 0x000000170a087c10 */ /* 0x000fe2000ff1e0ff */
[----:B------:R-:W-:Y:S01]  /*1810*/  @!PT LDS RZ, [RZ] ;  /* 0x00000000fffff984 */ /* 0x000fe20000000800 */
[----:B------:R-:W-:Y:S01]  /*1820*/  @!PT LDS RZ, [RZ] ;  /* 0x00000000fffff984 */ /* 0x000fe20000000800 */
[----:B------:R-:W-:Y:S01]  /*1830*/  @!PT LDS RZ, [RZ] ;  /* 0x00000000fffff984 */ /* 0x000fe20000000800 */
[----:B------:R2:W-:Y:S01]  /*1840*/  LDGSTS.E.BYPASS.LTC128B.128 [R243], desc[UR20][R6.64] ;  /* 0x0000000006f37fae */ /* 0x0005e2000b901d54 */
[----:B-1----:R-:W-:-:S02]  /*1850*/  IMAD.IADD R0, R5, 0x1, R9 ;  /* 0x0000000105007824 */ /* 0x002fc400078e0209 */
[----:B------:R-:W-:-:S03]  /*1860*/  IADD3.X R9, R11, UR22, RZ, P0, !PT ;  /* 0x000000160b097c10 */ /* 0x000fc600087fe4ff */
[----:B------:R-:W-:Y:S02]  /*1870*/  LEA.HI.X R181, R4, UR13, R0, 0x1, P1 ;  /* 0x0000000d04b57c11 */ /* 0x000fe400088f0c00 */
[----:B------:R-:W-:-:S04]  /*1880*/  IADD3 R4, P1, R6, UR4, RZ ;  /* 0x0000000406047c10 */ /* 0x000fc8000ff3e0ff */
[----:B------:R-:W-:Y:S02]  /*1890*/  IADD3.X R5, R7, UR16, RZ, P1, !PT ;  /* 0x0000001007057c10 */ /* 0x000fe40008ffe4ff */
[----:B------:R-:W-:-:S03]  /*18a0*/  IADD3 R2, P1, R4, UR4, RZ ;  /* 0x0000000404027c10 */ /* 0x000fc6000ff3e0ff */
[----:B------:R1:W-:Y:S01]  /*18b0*/  LDGSTS.E.BYPASS.LTC128B.128 [R243+0x800], desc[UR20][R4.64] ;  /* 0x0080000004f37fae */ /* 0x0003e2000b901d54 */
[----:B------:R-:W-:Y:S02]  /*18c0*/  IADD3.X R3, R5, UR16, RZ, P1, !PT ;  /* 0x0000001005037c10 */ /* 0x000fe40008ffe4ff */
[----:B------:R-:W-:Y:S01]  /*18d0*/  IADD3 R16, P1, R2, UR4, RZ ;  /* 0x0000000402107c10 */ /* 0x000fe2000ff3e0ff */
[----:B------:R-:W-:Y:S02]  /*18e0*/  UIADD3 UR4, UR5, 0x2000, URZ ;  /* 0x0000200005047890 */ /* 0x000fe4000fffe03f */
[----:B------:R3:W-:Y:S01]  /*18f0*/  LDGSTS.E.BYPASS.LTC128B.128 [R243+0x1000], desc[UR20][R2.64] ;  /* 0x0100000002f37fae */ /* 0x0007e2000b901d54 */
[----:B--2---:R-:W-:Y:S02]  /*1900*/  IADD3 R6, P0, R8, UR23, RZ ;  /* 0x0000001708067c10 */ /* 0x004fe4000ff1e0ff */
[----:B------:R-:W-:Y:S02]  /*1910*/  IADD3.X R17, R3, UR16, RZ, P1, !PT ;  /* 0x0000001003117c10 */ /* 0x000fe40008ffe4ff */
[----:B------:R-:W-:-:S02]  /*1920*/  IADD3.X R7, R9, UR22, RZ, P0, !PT ;  /* 0x0000001609077c10 */ /* 0x000fc400087fe4ff */
[----:B------:R-:W-:Y:S01]  /*1930*/  LOP3.LUT P1, RZ, R26, 0x2, RZ, 0xc0, !PT ;  /* 0x000000021aff7812 */ /* 0x000fe2000782c0ff */
[----:B------:R-:W-:Y:S01]  /*1940*/  LDGSTS.E.BYPASS.LTC128B.128 [R243+0x1800], desc[UR20][R16.64] ;  /* 0x0180000010f37fae */ /* 0x000fe2000b901d54 */
[----:B-1----:R-:W-:-:S04]  /*1950*/  IADD3 R4, P0, R6, UR23, RZ ;  /* 0x0000001706047c10 */ /* 0x002fc8000ff1e0ff */
[----:B------:R-:W-:Y:S01]  /*1960*/  IADD3.X R5, R7, UR22, RZ, P0, !PT ;  /* 0x0000001607057c10 */ /* 0x000fe200087fe4ff */
[----:B---3--:R-:W-:Y:S02]  /*1970*/  IMAD.MOV.U32 R2, RZ, RZ, R214 ;  /* 0x000000ffff027224 */ /* 0x008fe400078e00d6 */
[----:B------:R-:W-:-:S05]  /*1980*/  IMAD.MOV.U32 R3, RZ, RZ, R215 ;  /* 0x000000ffff037224 */ /* 0x000fca00078e00d7 */
[----:B------:R1:W-:Y:S04]  /*1990*/  LDGSTS.E.BYPASS.LTC128B.128 [R243+0x2000], desc[UR20][R2.64] ;  /* 0x0200000002f37fae */ /* 0x0003e8000b901d54 */
[----:B------:R2:W-:Y:S04]  /*19a0*/  LDGSTS.E.BYPASS.LTC128B.128 [R243+0x2800], desc[UR20][R14.64] ;  /* 0x028000000ef37fae */ /* 0x0005e8000b901d54 */
[----:B------:R3:W-:Y:S04]  /*19b0*/  LDGSTS.E.BYPASS.LTC128B.128 [R243+0x3000], desc[UR20][R12.64] ;  /* 0x030000000cf37fae */ /* 0x0007e8000b901d54 */
[----:B------:R4:W-:Y:S04]  /*19c0*/  LDGSTS.E.BYPASS.LTC128B.128 [R243+0x3800], desc[UR20][R10.64] ;  /* 0x038000000af37fae */ /* 0x0009e8000b901d54 */
[----:B------:R4:W-:Y:S04]  /*19d0*/  LDGSTS.E.BYPASS.LTC128B.128 [R243+0x4000], desc[UR20][R8.64] ;  /* 0x0400000008f37fae */ /* 0x0009e8000b901d54 */
[----:B------:R4:W-:Y:S04]  /*19e0*/  LDGSTS.E.BYPASS.LTC128B.128 [R243+0x4800], desc[UR20][R6.64] ;  /* 0x0480000006f37fae */ /* 0x0009e8000b901d54 */
[----:B------:R4:W-:Y:S01]  /*19f0*/  LDGSTS.E.BYPASS.LTC128B.128 [R243+0x5000], desc[UR20][R4.64] ;  /* 0x0500000004f37fae */ /* 0x0009e2000b901d54 */
[----:B-1----:R-:W-:-:S04]  /*1a00*/  IADD3 R2, P0, R4, UR23, RZ ;  /* 0x0000001704027c10 */ /* 0x002fc8000ff1e0ff */
[----:B------:R-:W-:Y:S02]  /*1a10*/  IADD3.X R3, R5, UR22, RZ, P0, !PT ;  /* 0x0000001605037c10 */ /* 0x000fe400087fe4ff */
[----:B--2---:R-:W-:-:S03]  /*1a20*/  IADD3 R14, P0, R2, UR23, RZ ;  /* 0x00000017020e7c10 */ /* 0x004fc6000ff1e0ff */
[----:B------:R1:W-:Y:S01]  /*1a30*/  LDGSTS.E.BYPASS.LTC128B.128 [R243+0x5800], desc[UR20][R2.64] ;  /* 0x0580000002f37fae */ /* 0x0003e2000b901d54 */
[----:B------:R-:W-:Y:S02]  /*1a40*/  IADD3.X R15, R3, UR22, RZ, P0, !PT ;  /* 0x00000016030f7c10 */ /* 0x000fe400087fe4ff */
[----:B---3--:R-:W-:-:S03]  /*1a50*/  IADD3 R12, P0, R14, UR23, RZ ;  /* 0x000000170e0c7c10 */ /* 0x008fc6000ff1e0ff */
[----:B------:R-:W-:Y:S01]  /*1a60*/  LDGSTS.E.BYPASS.LTC128B.128 [R243+0x6000], desc[UR20][R14.64] ;  /* 0x060000000ef37fae */ /* 0x000fe2000b901d54 */
[----:B------:R-:W-:Y:S02]  /*1a70*/  IADD3.X R13, R15, UR22, RZ, P0, !PT ;  /* 0x000000160f0d7c10 */ /* 0x000fe400087fe4ff */
[----:B----4-:R-:W-:-:S03]  /*1a80*/  IADD3 R10, P0, R12, UR23, RZ ;  /* 0x000000170c0a7c10 */ /* 0x010fc6000ff1e0ff */
[----:B------:R-:W-:Y:S01]  /*1a90*/  LDGSTS.E.BYPASS.LTC128B.128 [R243+0x6800], desc[UR20][R12.64] ;  /* 0x068000000cf37fae */ /* 0x000fe2000b901d54 */
[----:B------:R-:W-:Y:S02]  /*1aa0*/  IADD3.X R11, R13, UR22, RZ, P0, !PT ;  /* 0x000000160d0b7c10 */ /* 0x000fe400087fe4ff */
[----:B------:R-:W-:-:S03]  /*1ab0*/  IADD3 R8, P0, R10, UR23, RZ ;  /* 0x000000170a087c10 */ /* 0x000fc6000ff1e0ff */
[----:B------:R-:W-:Y:S01]  /*1ac0*/  LDGSTS.E.BYPASS.LTC128B.128 [R243+0x7000], desc[UR20][R10.64] ;  /* 0x070000000af37fae */ /* 0x000fe2000b901d54 */
        /* <DEDUP_REMOVED lines=13> */
[----:B-1----:R-:W-:-:S03]  /*1ba0*/  SHF.R.S32.HI R4, RZ, 0x4, R21 ;  /* 0x00000004ff047819 */ /* 0x002fc60000011415 */
[----:B------:R1:W-:Y:S01]  /*1bb0*/  LDGSTS.E.BYPASS.LTC128B.128 [R243+0x9800], desc[UR20][R6.64] ;  /* 0x0980000006f37fae */ /* 0x0003e2000b901d54 */
[----:B------:R-:W-:Y:S01]  /*1bc0*/  LEA.HI R0, R21, R4, RZ, 0x1 ;  /* 0x0000000415007211 */ /* 0x000fe200078f08ff */
[----:B---3--:R-:W-:Y:S02]  /*1bd0*/  IMAD.SHL.U32 R3, R25, 0x40, RZ ;  /* 0x0000004019037824 */ /* 0x008fe400078e00ff */
[----:B------:R-:W0:Y:S01]  /*1be0*/  LDGDEPBAR ;  /* 0x00000000000079af */ /* 0x000e220000000000 */
[----:B------:R-:W-:Y:S02]  /*1bf0*/  LOP3.LUT R2, R0, 0xfffffffe, RZ, 0xc0, !PT ;  /* 0xfffffffe00027812 */ /* 0x000fe400078ec0ff */
[----:B------:R-:W-:-:S03]  /*1c00*/  LOP3.LUT R0, R3, 0x1c0, RZ, 0xc0, !PT ;  /* 0x000001c003007812 */ /* 0x000fc600078ec0ff */
[----:B------:R-:W-:Y:S02]  /*1c10*/  IMAD.IADD R3, R4, 0x1, -R2 ;  /* 0x0000000104037824 */ /* 0x000fe400078e0a02 */
[----:B------:R-:W-:Y:S01]  /*1c20*/  IMAD.SHL.U32 R2, R26, 0x40, RZ ;  /* 0x000000401a027824 */ /* 0x000fe200078e00ff */
[----:B------:R-:W-:Y:S01]  /*1c30*/  LOP3.LUT R10, R0, 0x8, R22, 0xf8, !PT ;  /* 0x00000008000a7812 */ /* 0x000fe200078ef816 */
[----:B------:R-:W-:Y:S01]  /*1c40*/  IMAD.SHL.U32 R11, R3, 0x8, RZ ;  /* 0x00000008030b7824 */ /* 0x000fe200078e00ff */
[----:B------:R-:W-:Y:S02]  /*1c50*/  SHF.R.U32.HI R9, RZ, 0x3, R0 ;  /* 0x00000003ff097819 */ /* 0x000fe40000011600 */
[----:B------:R-:W-:Y:S02]  /*1c60*/  LOP3.LUT R0, R2, 0x1c0, RZ, 0xc0, !PT ;  /* 0x000001c002007812 */ /* 0x000fe400078ec0ff */
[----:B------:R-:W-:Y:S02]  /*1c70*/  LOP3.LUT R2, R10, R9, RZ, 0x3c, !PT ;  /* 0x000000090a027212 */ /* 0x000fe400078e3cff */
[----:B------:R-:W-:-:S02]  /*1c80*/  LOP3.LUT R11, R0, 0x8, R11, 0xf8, !PT ;  /* 0x00000008000b7812 */ /* 0x000fc400078ef80b */
[----:B------:R-:W-:Y:S01]  /*1c90*/  SHF.R.U32.HI R0, RZ, 0x3, R0 ;  /* 0x00000003ff007819 */ /* 0x000fe20000011600 */
[----:B------:R-:W-:Y:S01]  /*1ca0*/  IMAD R3, R3, 0x200, R2 ;  /* 0x0000020003037824 */ /* 0x000fe200078e0202 */
[----:B-1----:R-:W-:Y:S01]  /*1cb0*/  IADD3 R6, P0, R180, UR12, RZ ;  /* 0x0000000cb4067c10 */ /* 0x002fe2000ff1e0ff */
[----:B------:R-:W-:-:S04]  /*1cc0*/  DEPBAR.LE SB0, 0x0 ;  /* 0x000080000000791a */ /* 0x000fc80000000000 */
[----:B------:R-:W-:Y:S01]  /*1cd0*/  IADD3.X R7, R181, UR11, RZ, P0, !PT ;  /* 0x0000000bb5077c10 */ /* 0x000fe200087fe4ff */
[----:B------:R-:W-:Y:S01]  /*1ce0*/  BAR.SYNC.DEFER_BLOCKING 0x0 ;  /* 0x0000000000007b1d */ /* 0x000fe20000010000 */
[----:B------:R-:W-:Y:S02]  /*1cf0*/  IADD3 R4, P0, R6, UR12, RZ ;  /* 0x0000000c06047c10 */ /* 0x000fe4000ff1e0ff */
[----:B------:R-:W-:Y:S01]  /*1d00*/  LOP3.LUT R202, R11, R0, RZ, 0x3c, !PT ;  /* 0x000000000bca7212 */ /* 0x000fe200078e3cff */
[----:B------:R-:W-:Y:S01]  /*1d10*/  IMAD.SHL.U32 R0, R20, 0x40, RZ ;  /* 0x0000004014007824 */ /* 0x000fe200078e00ff */
[----:B------:R-:W-:Y:S02]  /*1d20*/  IADD3.X R5, R7, UR11, RZ, P0, !PT ;  /* 0x0000000b07057c10 */ /* 0x000fe400087fe4ff */
[----:B------:R-:W-:Y:S02]  /*1d30*/  IADD3 R8, P0, R4, UR12, RZ ;  /* 0x0000000c04087c10 */ /* 0x000fe4000ff1e0ff */
[----:B------:R-:W-:-:S02]  /*1d40*/  LOP3.LUT R200, R0, 0xfffffe00, RZ, 0xc0, !PT ;  /* 0xfffffe0000c87812 */ /* 0x000fc400078ec0ff */
[----:B------:R-:W-:Y:S02]  /*1d50*/  IADD3.X R9, R5, UR11, RZ, P0, !PT ;  /* 0x0000000b05097c10 */ /* 0x000fe400087fe4ff */
[----:B------:R-:W-:Y:S01]  /*1d60*/  IADD3 R12, P0, R8, UR12, RZ ;  /* 0x0000000c080c7c10 */ /* 0x000fe2000ff1e0ff */
[----:B------:R-:W-:Y:S01]  /*1d70*/  IMAD R0, R88, 0x400, R200 ;  /* 0x0000040058007824 */ /* 0x000fe200078e02c8 */
[----:B------:R-:W-:Y:S02]  /*1d80*/  LEA R24, R3, UR5, 0x1 ;  /* 0x0000000503187c11 */ /* 0x000fe4000f8e08ff */
[----:B------:R-:W-:Y:S01]  /*1d90*/  IADD3.X R13, R9, UR11, RZ, P0, !PT ;  /* 0x0000000b090d7c10 */ /* 0x000fe200087fe4ff */
[----:B------:R-:W-:Y:S01]  /*1da0*/  IMAD.IADD R0, R0, 0x1, R202 ;  /* 0x0000000100007824 */ /* 0x000fe200078e02ca */
[----:B------:R-:W-:Y:S02]  /*1db0*/  IADD3 R10, P0, R12, UR12, RZ ;  /* 0x0000000c0c0a7c10 */ /* 0x000fe4000ff1e0ff */
[----:B------:R-:W-:Y:S01]  /*1dc0*/  LEA R228, R3, UR4, 0x1 ;  /* 0x0000000403e47c11 */ /* 0x000fe2000f8e08ff */
[----:B------:R-:W-:Y:S01]  /*1dd0*/  ULDC UR4, c[0x0][0x39c] ;  /* 0x0000e70000047ab9 */ /* 0x000fe20000000800 */
[----:B------:R-:W-:Y:S01]  /*1de0*/  IADD3.X R11, R13, UR11, RZ, P0, !PT ;  /* 0x0000000b0d0b7c10 */ /* 0x000fe200087fe4ff */
[----:B------:R-:W-:Y:S01]  /*1df0*/  @!PT LDS RZ, [RZ] ;  /* 0x00000000fffff984 */ /* 0x000fe20000000800 */
[----:B------:R-:W-:Y:S01]  /*1e00*/  @!PT LDS RZ, [RZ] ;  /* 0x00000000fffff984 */ /* 0x000fe20000000800 */
[----:B------:R-:W-:Y:S01]  /*1e10*/  @!PT LDS RZ, [RZ] ;  /* 0x00000000fffff984 */ /* 0x000fe20000000800 */
[----:B------:R-:W-:Y:S01]  /*1e20*/  LDGSTS.E.BYPASS.LTC128B.128 [R243+0xa000], desc[UR20][R180.64] ;  /* 0x0a000000b4f37fae */ /* 0x000fe2000b901d54 */
[----:B------:R-:W-:Y:S01]  /*1e30*/  IADD3 R14, P0, R10, UR12, RZ ;  /* 0x0000000c0a0e7c10 */ /* 0x000fe2000ff1e0ff */
[----:B------:R-:W-:Y:S01]  /*1e40*/  VIADD R229, R228, 0x40 ;  /* 0x00000040e4e57836 */ /* 0x000fe20000000000 */
[----:B------:R-:W-:Y:S01]  /*1e50*/  LEA R230, R0, UR5, 0x1 ;  /* 0x0000000500e67c11 */ /* 0x000fe2000f8e08ff */
[----:B------:R1:W-:Y:S01]  /*1e60*/  LDGSTS.E.BYPASS.LTC128B.128 [R243+0xa800], desc[UR20][R6.64] ;  /* 0x0a80000006f37fae */ /* 0x0003e2000b901d54 */
[----:B------:R-:W-:Y:S01]  /*1e70*/  IADD3.X R15, R11, UR11, RZ, P0, !PT ;  /* 0x0000000b0b0f7c10 */ /* 0x000fe200087fe4ff */
[----:B------:R-:W-:-:S02]  /*1e80*/  IMAD.MOV.U32 R0, RZ, RZ, 0x20 ;  /* 0x00000020ff007424 */ /* 0x000fc400078e00ff */
        /* <DEDUP_REMOVED lines=12> */
[----:B------:R-:W-:Y:S02]  /*1f50*/  IADD3.X R9, R5, UR11, RZ, P0, !PT ;  /* 0x0000000b05097c10 */ /* 0x000fe400087fe4ff */
[----:B----4-:R-:W-:-:S03]  /*1f60*/  IADD3 R10, P0, R8, UR12, RZ ;  /* 0x0000000c080a7c10 */ /* 0x010fc6000ff1e0ff */
[----:B------:R3:W-:Y:S01]  /*1f70*/  LDGSTS.E.BYPASS.LTC128B.128 [R243+0xe800], desc[UR20][R8.64] ;  /* 0x0e80000008f37fae */ /* 0x0007e2000b901d54 */
        /* <DEDUP_REMOVED lines=10> */
[----:B------:R3:W-:Y:S01]  /*2020*/  LDGSTS.E.BYPASS.LTC128B.128 [R243+0x10800], desc[UR20][R8.64] ;  /* 0x1080000008f37fae */ /* 0x0007e2000b901d54 */
[----:B-1----:R-:W-:-:S04]  /*2030*/  IADD3 R6, P0, R8, UR12, RZ ;  /* 0x0000000c08067c10 */ /* 0x002fc8000ff1e0ff */
[----:B------:R-:W-:Y:S02]  /*2040*/  IADD3.X R7, R9, UR11, RZ, P0, !PT ;  /* 0x0000000b09077c10 */ /* 0x000fe400087fe4ff */
[----:B--2---:R-:W-:-:S03]  /*2050*/  IADD3 R4, P0, R6, UR12, RZ ;  /* 0x0000000c06047c10 */ /* 0x004fc6000ff1e0ff */
[----:B------:R-:W-:Y:S01]  /*2060*/  LDGSTS.E.BYPASS.LTC128B.128 [R243+0x11000], desc[UR20][R6.64] ;  /* 0x1100000006f37fae */ /* 0x000fe2000b901d54 */
[----:B------:R-:W-:Y:S02]  /*2070*/  IADD3.X R5, R7, UR11, RZ, P0, !PT ;  /* 0x0000000b07057c10 */ /* 0x000fe400087fe4ff */
[----:B------:R-:W-:-:S03]  /*2080*/  LOP3.LUT P0, RZ, R25, 0x2, RZ, 0xc0, !PT ;  /* 0x0000000219ff7812 */ /* 0x000fc6000780c0ff */
[----:B------:R1:W-:Y:S01]  /*2090*/  LDGSTS.E.BYPASS.LTC128B.128 [R243+0x11800], desc[UR20][R4.64] ;  /* 0x1180000004f37fae */ /* 0x0003e2000b901d54 */
[C---:B------:R-:W-:Y:S02]  /*20a0*/  SEL R2, R0.reuse, 0xffffffe0, !P0 ;  /* 0xffffffe000027807 */ /* 0x040fe40004000000 */
[----:B------:R-:W-:Y:S01]  /*20b0*/  SEL R0, R0, 0xffffffe0, !P1 ;  /* 0xffffffe000007807 */ /* 0x000fe20004800000 */
[----:B------:R-:W-:Y:S01]  /*20c0*/  LDSM.16.M88.4 R20, [R230] ;  /* 0x00000000e614783b */ /* 0x000fe20000000200 */
[----:B------:R-:W-:Y:S01]  /*20d0*/  LOP3.LUT P0, RZ, R25, 0x4, RZ, 0xc0, !PT ;  /* 0x0000000419ff7812 */ /* 0x000fe2000780c0ff */
[----:B------:R-:W-:Y:S01]  /*20e0*/  IMAD.IADD R227, R228, 0x1, R2 ;  /* 0x00000001e4e37824 */ /* 0x000fe200078e0202 */
[----:B------:R-:W-:Y:S01]  /*20f0*/  LOP3.LUT P1, RZ, R26, 0x4, RZ, 0xc0, !PT ;  /* 0x000000041aff7812 */ /* 0x000fe2000782c0ff */
[----:B---3--:R-:W2:Y:S01]  /*2100*/  LDSM.16.M88.4 R8, [R24+0x2000] ;  /* 0x002000001808783b */ /* 0x008ea20000000200 */
[----:B------:R-:W-:-:S03]  /*2110*/  IMAD.IADD R233, R230, 0x1, R0 ;  /* 0x00000001e6e97824 */ /* 0x000fc600078e0200 */
[----:B------:R-:W-:Y:S04]  /*2120*/  LDSM.16.M88.4 R32, [R227] ;  /* 0x00000000e320783b */ /* 0x000fe80000000200 */
[----:B------:R-:W-:Y:S02]  /*2130*/  LDSM.16.M88.4 R16, [R233] ;  /* 0x00000000e910783b */ /* 0x000fe40000000200 */
[----:B------:R-:W-:Y:S02]  /*2140*/  @P0 VIADD R229, R228, 0xffffffc0 ;  /* 0xffffffc0e4e50836 */ /* 0x000fe40000000000 */
[----:B------:R-:W3:Y:S02]  /*2150*/  LDSM.16.M88.4 R44, [R24+0x2800] ;  /* 0x00280000182c783b */ /* 0x000ee40000000200 */
[----:B------:R-:W-:-:S02]  /*2160*/  IMAD.IADD R226, R2, 0x1, R229 ;  /* 0x0000000102e27824 */ /* 0x000fc400078e02e5 */
[----:B------:R-:W-:Y:S01]  /*2170*/  LDSM.16.M88.4 R52, [R229] ;  /* 0x00000000e534783b */ /* 0x000fe20000000200 */
[C---:B------:R-:W-:Y:S02]  /*2180*/  VIADD R242, R229.reuse, 0x3800 ;  /* 0x00003800e5f27836 */ /* 0x040fe40000000000 */
[----:B-1----:R-:W-:Y:S01]  /*2190*/  IMAD.MOV.U32 R4, RZ, RZ, 0x40 ;  /* 0x00000040ff047424 */ /* 0x002fe200078e00ff */
[----:B------:R-:W1:Y:S01]  /*21a0*/  LDSM.16.M88.4 R56, [R227+0x800] ;  /* 0x00080000e338783b */ /* 0x000e620000000200 */
[C---:B------:R-:W-:Y:S02]  /*21b0*/  VIADD R241, R229.reuse, 0x4000 ;  /* 0x00004000e5f17836 */ /* 0x040fe40000000000 */
[C---:B------:R-:W-:Y:S01]  /*21c0*/  VIADD R240, R229.reuse, 0x4800 ;  /* 0x00004800e5f07836 */ /* 0x040fe20000000000 */
[----:B------:R-:W-:Y:S01]  /*21d0*/  SEL R4, R4, 0xffffffc0, !P1 ;  /* 0xffffffc004047807 */ /* 0x000fe20004800000 */
[----:B------:R-:W-:Y:S01]  /*21e0*/  LDSM.16.M88.4 R72, [R226] ;  /* 0x00000000e248783b */ /* 0x000fe20000000200 */
[----:B------:R-:W-:-:S02]  /*21f0*/  VIADD R239, R229, 0x5000 ;  /* 0x00005000e5ef7836 */ /* 0x000fc40000000000 */
[C---:B------:R-:W-:Y:S01]  /*2200*/  VIADD R238, R229.reuse, 0x5800 ;  /* 0x00005800e5ee7836 */ /* 0x040fe20000000000 */
[----:B------:R-:W-:Y:S01]  /*2210*/  LDSM.16.M88.4 R64, [R24+0x3000] ;  /* 0x003000001840783b */ /* 0x000fe20000000200 */
[----:B------:R-:W-:Y:S02]  /*2220*/  IMAD.IADD R231, R230, 0x1, R4 ;  /* 0x00000001e6e77824 */ /* 0x000fe400078e0204 */
[C---:B------:R-:W-:Y:S01]  /*2230*/  VIADD R237, R229.reuse, 0x6000 ;  /* 0x00006000e5ed7836 */ /* 0x040fe20000000000 */
[----:B------:R-:W-:Y:S01]  /*2240*/  LDSM.16.M88.4 R68, [R229+0x800] ;  /* 0x00080000e544783b */ /* 0x000fe20000000200 */
[----:B------:R-:W-:Y:S02]  /*2250*/  IMAD.IADD R232, R0, 0x1, R231 ;  /* 0x0000000100e87824 */ /* 0x000fe400078e02e7 */
[C---:B------:R-:W-:Y:S01]  /*2260*/  VIADD R236, R229.reuse, 0x6800 ;  /* 0x00006800e5ec7836 */ /* 0x040fe20000000000 */
[----:B------:R-:W4:Y:S01]  /*2270*/  LDSM.16.M88.4 R12, [R231] ;  /* 0x00000000e70c783b */ /* 0x000f220000000200 */
[C---:B------:R-:W-:Y:S01]  /*2280*/  VIADD R235, R229.reuse, 0x7000 ;  /* 0x00007000e5eb7836 */ /* 0x040fe20000000000 */
[----:B--2---:R-:W-:Y:S02]  /*2290*/  HMMA.16816.F32.BF16 R28, R20, R8, RZ ;  /* 0x00000008141c723c */ /* 0x004fe400000418ff */
[----:B------:R-:W-:Y:S01]  /*22a0*/  LDSM.16.M88.4 R60, [R227+0x1000] ;  /* 0x00100000e33c783b */ /* 0x000fe20000000200 */
[----:B------:R-:W-:-:S03]  /*22b0*/  VIADD R234, R229, 0x7800 ;  /* 0x00007800e5ea7836 */ /* 0x000fc60000000000 */
[----:B------:R-:W-:Y:S01]  /*22c0*/  LDSM.16.M88.4 R84, [R226+0x800] ;  /* 0x00080000e254783b */ /* 0x000fe20000000200 */
[C---:B------:R-:W-:Y:S03]  /*22d0*/  HMMA.16816.F32.BF16 R36, R20.reuse, R10, RZ ;  /* 0x0000000a1424723c */ /* 0x040fe600000418ff */
[----:B------:R-:W2:Y:S03]  /*22e0*/  LDSM.16.M88.4 R8, [R232] ;  /* 0x00000000e808783b */ /* 0x000ea60000000200 */
[----:B---3--:R-:W-:Y:S01]  /*22f0*/  HMMA.16816.F32.BF16 R40, R20, R44, RZ ;  /* 0x0000002c1428723c */ /* 0x008fe200000418ff */
[----:B------:R-:W3:Y:S04]  /*2300*/  LDSM.16.M88.4 R76, [R24+0x3800] ;  /* 0x00380000184c783b */ /* 0x000ee80000000200 */
[----:B------:R-:W-:Y:S04]  /*2310*/  LDSM.16.M88.4 R80, [R24+0x4000] ;  /* 0x004000001850783b */ /* 0x000fe80000000200 */
[----:B------:R-:W0:Y:S02]  /*2320*/  LDGDEPBAR ;  /* 0x00000000000079af */ /* 0x000e240000000000 */
[C---:B------:R-:W-:Y:S07]  /*2330*/  HMMA.16816.F32.BF16 R28, R16.reuse, R32, R28 ;  /* 0x00000020101c723c */ /* 0x040fee000004181c */
[----:B------:R-:W-:Y:S06]  /*2340*/  HMMA.16816.F32.BF16 R36, R16, R34, R36 ;  /* 0x000000221024723c */ /* 0x000fec0000041824 */
[----:B------:R-:W-:Y:S06]  /*2350*/  HMMA.16816.F32.BF16 R32, R20, R46, RZ ;  /* 0x0000002e1420723c */ /* 0x000fec00000418ff */
[----:B-1----:R-:W-:Y:S06]  /*2360*/  HMMA.16816.F32.BF16 R48, R16, R56, R40 ;  /* 0x000000381030723c */ /* 0x002fec0000041828 */
[C---:B----4-:R-:W-:Y:S06]  /*2370*/  HMMA.16816.F32.BF16 R28, R12.reuse, R52, R28 ;  /* 0x000000340c1c723c */ /* 0x050fec000004181c */
[----:B------:R-:W-:Y:S06]  /*2380*/  HMMA.16816.F32.BF16 R36, R12, R54, R36 ;  /* 0x000000360c24723c */ /* 0x000fec0000041824 */
[----:B------:R-:W-:Y:S06]  /*2390*/  HMMA.16816.F32.BF16 R44, R20, R64, RZ ;  /* 0x00000040142c723c */ /* 0x000fec00000418ff */
[----:B------:R-:W-:Y:S06]  /*23a0*/  HMMA.16816.F32.BF16 R32, R16, R58, R32 ;  /* 0x0000003a1020723c */ /* 0x000fec0000041820 */
[C---:B--2---:R-:W-:Y:S06]  /*23b0*/  HMMA.16816.F32.BF16 R40, R8.reuse, R72, R28 ;  /* 0x000000480828723c */ /* 0x044fec000004181c */
[----:B------:R-:W-:Y:S01]  /*23c0*/  HMMA.16816.F32.BF16 R52, R8, R74, R36 ;  /* 0x0000004a0834723c */ /* 0x000fe20000041824 */
[----:B------:R-:W1:Y:S05]  /*23d0*/  LDSM.16.M88.4 R72, [R229+0x1000] ;  /* 0x00100000e548783b */ /* 0x000e6a0000000200 */
[----:B------:R-:W-:Y:S01]  /*23e0*/  HMMA.16816.F32.BF16 R36, R20, R66, RZ ;  /* 0x000000421424723c */ /* 0x000fe200000418ff */
[----:B------:R-:W-:Y:S05]  /*23f0*/  LDSM.16.M88.4 R64, [R227+0x1800] ;  /* 0x00180000e340783b */ /* 0x000fea0000000200 */
[----:B------:R-:W-:Y:S06]  /*2400*/  HMMA.16816.F32.BF16 R28, R12, R68, R48 ;  /* 0x000000440c1c723c */ /* 0x000fec0000041830 */
[----:B------:R-:W-:Y:S01]  /*2410*/  FMUL.FTZ R2, R40, UR4 ;  /* 0x0000000428027c20 */ /* 0x000fe20008410000 */
[----:B------:R-:W-:Y:S03]  /*2420*/  HMMA.16816.F32.BF16 R48, R16, R60, R44 ;  /* 0x0000003c1030723c */ /* 0x000fe6000004182c */
[----:B------:R2:W4:Y:S03]  /*2430*/  MUFU.TANH R112, R2 ;  /* 0x0000000200707308 */ /* 0x0005260000002400 */
[----:B------:R-:W-:Y:S01]  /*2440*/  HMMA.16816.F32.BF16 R44, R12, R70, R32 ;  /* 0x000000460c2c723c */ /* 0x000fe20000041820 */
[----:B------:R-:W-:Y:S05]  /*2450*/  LDSM.16.M88.4 R68, [R227+0x2000] ;  /* 0x00200000e344783b */ /* 0x000fea0000000200 */
[----:B------:R-:W-:Y:S01]  /*2460*/  HMMA.16816.F32.BF16 R32, R16, R62, R36 ;  /* 0x0000003e1020723c */ /* 0x000fe20000041824 */
[----:B------:R-:W4:Y:S05]  /*2470*/  LDSM.16.M88.4 R60, [R226+0x1000] ;  /* 0x00100000e23c783b */ /* 0x000f2a0000000200 */
[----:B---3--:R-:W-:Y:S01]  /*2480*/  HMMA.16816.F32.BF16 R36, R20, R76, RZ ;  /* 0x0000004c1424723c */ /* 0x008fe200000418ff */
[----:B--2---:R-:W-:-:S04]  /*2490*/  FMUL.FTZ R2, R41, UR4 ;  /* 0x0000000429027c20 */ /* 0x004fc80008410000 */
[----:B------:R2:W-:Y:S07]  /*24a0*/  MUFU.TANH R109, R2 ;  /* 0x00000002006d7308 */ /* 0x0005ee0000002400 */
[----:B------:R-:W-:Y:S06]  /*24b0*/  HMMA.16816.F32.BF16 R56, R8, R86, R44 ;  /* 0x000000560838723c */ /* 0x000fec000004182c */
[----:B------:R-:W-:Y:S01]  /*24c0*/  HMMA.16816.F32.BF16 R44, R20, R78, RZ ;  /* 0x0000004e142c723c */ /* 0x000fe200000418ff */
[----:B------:R-:W-:Y:S01]  /*24d0*/  LDSM.16.M88.4 R76, [R24+0x4800] ;  /* 0x00480000184c783b */ /* 0x000fe20000000200 */
[----:B--2---:R-:W-:-:S04]  /*24e0*/  FMUL.FTZ R2, R42, UR4 ;  /* 0x000000042a027c20 */ /* 0x004fc80008410000 */
[----:B------:R2:W3:Y:S02]  /*24f0*/  MUFU.TANH R118, R2 ;  /* 0x0000000200767308 */ /* 0x0004e40000002400 */
[----:B--2---:R-:W-:Y:S02]  /*2500*/  FMUL.FTZ R2, R43, UR4 ;  /* 0x000000042b027c20 */ /* 0x004fe40008410000 */
[----:B------:R-:W-:Y:S01]  /*2510*/  HMMA.16816.F32.BF16 R40, R8, R84, R28 ;  /* 0x000000540828723c */ /* 0x000fe2000004181c */
[----:B------:R-:W2:Y:S03]  /*2520*/  LDSM.16.M88.4 R84, [R229+0x1800] ;  /* 0x00180000e554783b */ /* 0x000ea60000000200 */
[----:B------:R4:W3:Y:S02]  /*2530*/  MUFU.TANH R116, R2 ;  /* 0x0000000200747308 */ /* 0x0008e40000002400 */
[C---:B-1----:R-:W-:Y:S06]  /*2540*/  HMMA.16816.F32.BF16 R28, R12.reuse, R72, R48 ;  /* 0x000000480c1c723c */ /* 0x042fec0000041830 */
[----:B------:R-:W-:Y:S01]  /*2550*/  HMMA.16816.F32.BF16 R48, R12, R74, R32 ;  /* 0x0000004a0c30723c */ /* 0x000fe20000041820 */
[----:B------:R-:W1:Y:S01]  /*2560*/  LDSM.16.M88.4 R72, [R226+0x1800] ;  /* 0x00180000e248783b */ /* 0x000e620000000200 */
[----:B----4-:R-:W-:-:S04]  /*2570*/  FMUL.FTZ R2, R52, UR4 ;  /* 0x0000000434027c20 */ /* 0x010fc80008410000 */
[----:B------:R4:W3:-:S12]  /*2580*/  MUFU.TANH R113, R2 ;  /* 0x0000000200717308 */ /* 0x0008d80000002400 */
[----:B------:R-:W-:Y:S01]  /*2590*/  HMMA.16816.F32.BF16 R28, R8, R60, R28 ;  /* 0x0000003c081c723c */ /* 0x000fe2000004181c */
[----:B----4-:R-:W-:-:S04]  /*25a0*/  FMUL.FTZ R2, R53, UR4 ;  /* 0x0000000435027c20 */ /* 0x010fc80008410000 */
[----:B------:R4:W-:Y:S02]  /*25b0*/  MUFU.TANH R111, R2 ;  /* 0x00000002006f7308 */ /* 0x0009e40000002400 */
[----:B----4-:R-:W-:-:S06]  /*25c0*/  FMUL.FTZ R2, R54, UR4 ;  /* 0x0000000436027c20 */ /* 0x010fcc0008410000 */
[----:B------:R4:W3:Y:S02]  /*25d0*/  MUFU.TANH R124, R2 ;  /* 0x00000002007c7308 */ /* 0x0008e40000002400 */
[----:B----4-:R-:W-:Y:S02]  /*25e0*/  FMUL.FTZ R2, R55, UR4 ;  /* 0x0000000437027c20 */ /* 0x010fe40008410000 */
[C---:B------:R-:W-:Y:S04]  /*25f0*/  HMMA.16816.F32.BF16 R52, R16.reuse, R64, R36 ;  /* 0x000000401034723c */ /* 0x040fe80000041824 */
[----:B------:R4:W-:Y:S02]  /*2600*/  MUFU.TANH R121, R2 ;  /* 0x0000000200797308 */ /* 0x0009e40000002400 */
[----:B------:R-:W-:Y:S01]  /*2610*/  HMMA.16816.F32.BF16 R36, R16, R66, R44 ;  /* 0x000000421024723c */ /* 0x000fe2000004182c */
[----:B------:R-:W-:Y:S05]  /*2620*/  LDSM.16.M88.4 R64, [R229+0x2000] ;  /* 0x00200000e540783b */ /* 0x000fea0000000200 */
[----:B------:R-:W-:Y:S01]  /*2630*/  HMMA.16816.F32.BF16 R44, R20, R82, RZ ;  /* 0x00000052142c723c */ /* 0x000fe200000418ff */
[----:B----4-:R-:W-:-:S04]  /*2640*/  FMUL.FTZ R2, R40, UR4 ;  /* 0x0000000428027c20 */ /* 0x010fc80008410000 */
[----:B------:R4:W-:Y:S07]  /*2650*/  MUFU.TANH R107, R2 ;  /* 0x00000002006b7308 */ /* 0x0009ee0000002400 */
[----:B--2---:R-:W-:Y:S01]  /*2660*/  HMMA.16816.F32.BF16 R32, R12, R84, R52 ;  /* 0x000000540c20723c */ /* 0x004fe20000041834 */
[----:B----4-:R-:W-:-:S04]  /*2670*/  FMUL.FTZ R2, R41, UR4 ;  /* 0x0000000429027c20 */ /* 0x010fc80008410000 */
[----:B------:R2:W4:Y:S02]  /*2680*/  MUFU.TANH R104, R2 ;  /* 0x0000000200687308 */ /* 0x0005240000002400 */
[----:B--2---:R-:W-:-:S06]  /*2690*/  FMUL.FTZ R2, R42, UR4 ;  /* 0x000000042a027c20 */ /* 0x004fcc0008410000 */
[----:B------:R2:W-:Y:S02]  /*26a0*/  MUFU.TANH R126, R2 ;  /* 0x00000002007e7308 */ /* 0x0005e40000002400 */
[----:B--2---:R-:W-:Y:S02]  /*26b0*/  FMUL.FTZ R2, R43, UR4 ;  /* 0x000000042b027c20 */ /* 0x004fe40008410000 */
[----:B------:R-:W-:Y:S01]  /*26c0*/  HMMA.16816.F32.BF16 R40, R20, R80, RZ ;  /* 0x000000501428723c */ /* 0x000fe200000418ff */
[----:B------:R-:W-:Y:S03]  /*26d0*/  LDSM.16.M88.4 R80, [R226+0x2800] ;  /* 0x00280000e250783b */ /* 0x000fe60000000200 */
[----:B------:R2:W4:Y:S02]  /*26e0*/  MUFU.TANH R123, R2 ;  /* 0x00000002007b7308 */ /* 0x0005240000002400 */
[----:B--2---:R-:W-:-:S06]  /*26f0*/  FMUL.FTZ R2, R56, UR4 ;  /* 0x0000000438027c20 */ /* 0x004fcc0008410000 */
[----:B------:R2:W4:-:S12]  /*2700*/  MUFU.TANH R103, R2 ;  /* 0x0000000200677308 */ /* 0x0005180000002400 */
[----:B------:R-:W-:Y:S06]  /*2710*/  HMMA.16816.F32.BF16 R52, R16, R68, R40 ;  /* 0x000000441034723c */ /* 0x000fec0000041828 */
[----:B------:R-:W-:Y:S01]  /*2720*/  HMMA.16816.F32.BF16 R40, R20, R76, RZ ;  /* 0x0000004c1428723c */ /* 0x000fe200000418ff */
[----:B--2---:R-:W-:-:S04]  /*2730*/  FMUL.FTZ R2, R57, UR4 ;  /* 0x0000000439027c20 */ /* 0x004fc80008410000 */
[----:B------:R2:W-:Y:S02]  /*2740*/  MUFU.TANH R101, R2 ;  /* 0x0000000200657308 */ /* 0x0005e40000002400 */
[----:B--2---:R-:W-:-:S06]  /*2750*/  FMUL.FTZ R2, R58, UR4 ;  /* 0x000000043a027c20 */ /* 0x004fcc0008410000 */
[----:B------:R2:W4:Y:S02]  /*2760*/  MUFU.TANH R125, R2 ;  /* 0x00000002007d7308 */ /* 0x0005240000002400 */
[----:B--2---:R-:W-:Y:S02]  /*2770*/  FMUL.FTZ R2, R59, UR4 ;  /* 0x000000043b027c20 */ /* 0x004fe40008410000 */
[----:B------:R-:W-:Y:S01]  /*2780*/  HMMA.16816.F32.BF16 R56, R8, R62, R48 ;  /* 0x0000003e0838723c */ /* 0x000fe20000041830 */
[----:B------:R-:W-:Y:S03]  /*2790*/  LDSM.16.M88.4 R60, [R226+0x2000] ;  /* 0x00200000e23c783b */ /* 0x000fe60000000200 */
[----:B------:R2:W4:Y:S02]  /*27a0*/  MUFU.TANH R128, R2 ;  /* 0x0000000200807308 */ /* 0x0005240000002400 */
[----:B------:R-:W-:Y:S01]  /*27b0*/  HMMA.16816.F32.BF16 R48, R12, R86, R36 ;  /* 0x000000560c30723c */ /* 0x000fe20000041824 */
[----:B------:R-:W3:Y:S05]  /*27c0*/  LDSM.16.M88.4 R84, [R227+0x2800] ;  /* 0x00280000e354783b */ /* 0x000eea0000000200 */
[----:B------:R-:W-:Y:S01]  /*27d0*/  HMMA.16816.F32.BF16 R36, R16, R70, R44 ;  /* 0x000000461024723c */ /* 0x000fe2000004182c */
[----:B------:R-:W-:Y:S01]  /*27e0*/  LDSM.16.M88.4 R68, [R227+0x3000] ;  /* 0x00300000e344783b */ /* 0x000fe20000000200 */
[----:B--2---:R-:W-:-:S04]  /*27f0*/  FMUL.FTZ R2, R28, UR4 ;  /* 0x000000041c027c20 */ /* 0x004fc80008410000 */
[----:B------:R2:W4:-:S12]  /*2800*/  MUFU.TANH R99, R2 ;  /* 0x0000000200637308 */ /* 0x0005180000002400 */
[----:B-1----:R-:W-:Y:S01]  /*2810*/  HMMA.16816.F32.BF16 R48, R8, R74, R48 ;  /* 0x0000004a0830723c */ /* 0x002fe20000041830 */
[----:B--2---:R-:W-:-:S04]  /*2820*/  FMUL.FTZ R2, R29, UR4 ;  /* 0x000000041d027c20 */ /* 0x004fc80008410000 */
[----:B------:R1:W-:Y:S01]  /*2830*/  MUFU.TANH R97, R2 ;  /* 0x0000000200617308 */ /* 0x0003e20000002400 */
[----:B---3--:R-:W-:Y:S06]  /*2840*/  HMMA.16816.F32.BF16 R44, R16, R84, R40 ;  /* 0x00000054102c723c */ /* 0x008fec0000041828 */
[----:B------:R-:W-:Y:S01]  /*2850*/  HMMA.16816.F32.BF16 R40, R12, R66, R36 ;  /* 0x000000420c28723c */ /* 0x000fe20000041824 */
[----:B-1----:R-:W-:-:S04]  /*2860*/  FMUL.FTZ R2, R30, UR4 ;  /* 0x000000041e027c20 */ /* 0x002fc80008410000 */
[----:B------:R1:W2:Y:S02]  /*2870*/  MUFU.TANH R137, R2 ;  /* 0x0000000200897308 */ /* 0x0002a40000002400 */
[----:B-1----:R-:W-:Y:S02]  /*2880*/  FMUL.FTZ R2, R31, UR4 ;  /* 0x000000041f027c20 */ /* 0x002fe40008410000 */
[----:B------:R-:W-:Y:S01]  /*2890*/  HMMA.16816.F32.BF16 R28, R8, R72, R32 ;  /* 0x00000048081c723c */ /* 0x000fe20000041820 */
[----:B------:R-:W1:Y:S03]  /*28a0*/  LDSM.16.M88.4 R72, [R229+0x2800] ;  /* 0x00280000e548783b */ /* 0x000e660000000200 */
[----:B------:R3:W2:Y:S02]  /*28b0*/  MUFU.TANH R132, R2 ;  /* 0x0000000200847308 */ /* 0x0006a40000002400 */
[----:B------:R-:W-:Y:S01]  /*28c0*/  HMMA.16816.F32.BF16 R32, R12, R64, R52 ;  /* 0x000000400c20723c */ /* 0x000fe20000041834 */
[----:B------:R-:W4:Y:S04]  /*28d0*/  LDSM.16.M88.4 R52, [R24+0x5000] ;  /* 0x005000001834783b */ /* 0x000f280000000200 */
[----:B------:R-:W-:Y:S01]  /*28e0*/  LDSM.16.M88.4 R64, [R226+0x3000] ;  /* 0x00300000e240783b */ /* 0x000fe20000000200 */
[----:B---3--:R-:W-:-:S04]  /*28f0*/  FMUL.FTZ R2, R56, UR4 ;  /* 0x0000000438027c20 */ /* 0x008fc80008410000 */
[----:B------:R3:W2:-:S14]  /*2900*/  MUFU.TANH R93, R2 ;  /* 0x00000002005d7308 */ /* 0x00069c0000002400 */
[----:B------:R-:W-:Y:S01]  /*2910*/  HMMA.16816.F32.BF16 R32, R8, R60, R32 ;  /* 0x0000003c0820723c */ /* 0x000fe20000041820 */
[----:B---3--:R-:W-:-:S05]  /*2920*/  FMUL.FTZ R2, R57, UR4 ;  /* 0x0000000439027c20 */ /* 0x008fca0008410000 */
[----:B-1----:R-:W-:Y:S01]  /*2930*/  HMMA.16816.F32.BF16 R44, R12, R72, R44 ;  /* 0x000000480c2c723c */ /* 0x002fe2000004182c */
[----:B------:R1:W-:Y:S05]  /*2940*/  MUFU.TANH R92, R2 ;  /* 0x00000002005c7308 */ /* 0x0003ea0000002400 */
[----:B----4-:R-:W-:Y:S01]  /*2950*/  HMMA.16816.F32.BF16 R36, R20, R52, RZ ;  /* 0x000000341424723c */ /* 0x010fe200000418ff */
[----:B-1----:R-:W-:-:S04]  /*2960*/  FMUL.FTZ R2, R58, UR4 ;  /* 0x000000043a027c20 */ /* 0x002fc80008410000 */
[----:B------:R1:W3:Y:S02]  /*2970*/  MUFU.TANH R131, R2 ;  /* 0x0000000200837308 */ /* 0x0002e40000002400 */
[----:B-1----:R-:W-:Y:S02]  /*2980*/  FMUL.FTZ R2, R59, UR4 ;  /* 0x000000043b027c20 */ /* 0x002fe40008410000 */
[----:B------:R-:W-:Y:S04]  /*2990*/  LDSM.16.M88.4 R56, [R227+0x3800] ;  /* 0x00380000e338783b */ /* 0x000fe80000000200 */
[----:B------:R1:W4:Y:S02]  /*29a0*/  MUFU.TANH R136, R2 ;  /* 0x0000000200887308 */ /* 0x0003240000002400 */
[----:B-1----:R-:W-:-:S06]  /*29b0*/  FMUL.FTZ R2, R28, UR4 ;  /* 0x000000041c027c20 */ /* 0x002fcc0008410000 */
[----:B------:R1:W4:Y:S02]  /*29c0*/  MUFU.TANH R91, R2 ;  /* 0x00000002005b7308 */ /* 0x0003240000002400 */
[----:B-1----:R-:W-:-:S06]  /*29d0*/  FMUL.FTZ R2, R29, UR4 ;  /* 0x000000041d027c20 */ /* 0x002fcc0008410000 */
[----:B------:R1:W-:Y:S02]  /*29e0*/  MUFU.TANH R90, R2 ;  /* 0x00000002005a7308 */ /* 0x0003e40000002400 */
[----:B-1----:R-:W-:-:S06]  /*29f0*/  FMUL.FTZ R2, R30, UR4 ;  /* 0x000000041e027c20 */ /* 0x002fcc0008410000 */
[----:B------:R1:W4:Y:S02]  /*2a00*/  MUFU.TANH R142, R2 ;  /* 0x00000002008e7308 */ /* 0x0003240000002400 */
[----:B-1----:R-:W-:Y:S02]  /*2a10*/  FMUL.FTZ R2, R31, UR4 ;  /* 0x000000041f027c20 */ /* 0x002fe40008410000 */
[----:B------:R-:W-:Y:S01]  /*2a20*/  HMMA.16816.F32.BF16 R28, R20, R78, RZ ;  /* 0x0000004e141c723c */ /* 0x000fe200000418ff */
[----:B------:R-:W1:Y:S03]  /*2a30*/  LDSM.16.M88.4 R76, [R24+0x5800] ;  /* 0x00580000184c783b */ /* 0x000e660000000200 */
[----:B------:R2:W4:Y:S02]  /*2a40*/  MUFU.TANH R140, R2 ;  /* 0x00000002008c7308 */ /* 0x0005240000002400 */
[----:B--2---:R-:W-:-:S06]  /*2a50*/  FMUL.FTZ R2, R48, UR4 ;  /* 0x0000000430027c20 */ /* 0x004fcc0008410000 */
[----:B------:R2:W4:-:S12]  /*2a60*/  MUFU.TANH R96, R2 ;  /* 0x0000000200607308 */ /* 0x0005180000002400 */
[----:B------:R-:W-:Y:S01]  /*2a70*/  HMMA.16816.F32.BF16 R28, R16, R86, R28 ;  /* 0x00000056101c723c */ /* 0x000fe2000004181c */
[----:B--2---:R-:W-:-:S04]  /*2a80*/  FMUL.FTZ R2, R49, UR4 ;  /* 0x0000000431027c20 */ /* 0x004fc80008410000 */
[----:B------:R2:W-:-:S15]  /*2a90*/  MUFU.TANH R100, R2 ;  /* 0x0000000200647308 */ /* 0x0005de0000002400 */
[----:B------:R-:W-:-:S04]  /*2aa0*/  NOP ;  /* 0x0000000000007918 */ /* 0x000fc80000000000 */
[----:B------:R-:W-:Y:S01]  /*2ab0*/  HMMA.16816.F32.BF16 R28, R12, R74, R28 ;  /* 0x0000004a0c1c723c */ /* 0x000fe2000004181c */
[----:B------:R-:W-:Y:S01]  /*2ac0*/  LDSM.16.M88.4 R72, [R226+0x4000] ;  /* 0x00400000e248783b */ /* 0x000fe20000000200 */
[----:B--2---:R-:W-:-:S04]  /*2ad0*/  FMUL.FTZ R2, R50, UR4 ;  /* 0x0000000432027c20 */ /* 0x004fc80008410000 */
[----:B------:R2:W4:Y:S02]  /*2ae0*/  MUFU.TANH R139, R2 ;  /* 0x00000002008b7308 */ /* 0x0005240000002400 */
[----:B--2---:R-:W-:Y:S02]  /*2af0*/  FMUL.FTZ R2, R51, UR4 ;  /* 0x0000000433027c20 */ /* 0x004fe40008410000 */
[----:B------:R-:W-:Y:S01]  /*2b00*/  HMMA.16816.F32.BF16 R48, R8, R62, R40 ;  /* 0x0000003e0830723c */ /* 0x000fe20000041828 */
[----:B------:R-:W2:Y:S03]  /*2b10*/  LDSM.16.M88.4 R60, [R229+0x3000] ;  /* 0x00300000e53c783b */ /* 0x000ea60000000200 */
[----:B------:R3:W4:Y:S02]  /*2b20*/  MUFU.TANH R138, R2 ;  /* 0x00000002008a7308 */ /* 0x0007240000002400 */
[----:B------:R-:W-:Y:S06]  /*2b30*/  HMMA.16816.F32.BF16 R40, R16, R68, R36 ;  /* 0x000000441028723c */ /* 0x000fec0000041824 */
[----:B------:R-:W-:Y:S06]  /*2b40*/  HMMA.16816.F32.BF16 R36, R20, R54, RZ ;  /* 0x000000361424723c */ /* 0x000fec00000418ff */
[----:B------:R-:W-:Y:S01]  /*2b50*/  HMMA.16816.F32.BF16 R52, R8, R80, R44 ;  /* 0x000000500834723c */ /* 0x000fe2000004182c */
[----:B---3--:R-:W-:-:S04]  /*2b60*/  FMUL.FTZ R2, R32, UR4 ;  /* 0x0000000420027c20 */ /* 0x008fc80008410000 */
[----:B------:R3:W4:Y:S01]  /*2b70*/  MUFU.TANH R84, R2 ;  /* 0x0000000200547308 */ /* 0x0007220000002400 */
[----:B------:R-:W-:Y:S01]  /*2b80*/  FMUL.FTZ R50, R50, UR4 ;  /* 0x0000000432327c20 */ /* 0x000fe20008410000 */
[----:B------:R-:W-:Y:S01]  /*2b90*/  FMUL.FTZ R51, R51, UR4 ;  /* 0x0000000433337c20 */ /* 0x000fe20008410000 */
[----:B-1----:R-:W-:Y:S05]  /*2ba0*/  HMMA.16816.F32.BF16 R44, R20, R76, RZ ;  /* 0x0000004c142c723c */ /* 0x002fea00000418ff */
[----:B------:R-:W-:Y:S05]  /*2bb0*/  MUFU.TANH R149, R50 ;  /* 0x0000003200957308 */ /* 0x000fea0000002400 */
[----:B------:R-:W-:Y:S01]  /*2bc0*/  HMMA.16816.F32.BF16 R36, R16, R70, R36 ;  /* 0x000000461024723c */ /* 0x000fe20000041824 */
[----:B------:R-:W1:Y:S02]  /*2bd0*/  LDSM.16.M88.4 R68, [R229+0x3800] ;  /* 0x00380000e544783b */ /* 0x000e640000000200 */
[----:B------:R-:W-:Y:S01]  /*2be0*/  MUFU.TANH R148, R51 ;  /* 0x0000003300947308 */ /* 0x000fe20000002400 */
[----:B---3--:R-:W-:-:S02]  /*2bf0*/  FMUL.FTZ R2, R33, UR4 ;  /* 0x0000000421027c20 */ /* 0x008fc40008410000 */
[----:B------:R-:W-:Y:S01]  /*2c00*/  FMUL.FTZ R52, R52, UR4 ;  /* 0x0000000434347c20 */ /* 0x000fe20008410000 */
[----:B------:R-:W-:-:S04]  /*2c10*/  FMUL.FTZ R53, R53, UR4 ;  /* 0x0000000435357c20 */ /* 0x000fc80008410000 */
[----:B------:R3:W-:Y:S03]  /*2c20*/  MUFU.TANH R85, R2 ;  /* 0x0000000200557308 */ /* 0x0007e60000002400 */
[----:B------:R-:W-:Y:S05]  /*2c30*/  HMMA.16816.F32.BF16 R44, R16, R56, R44 ;  /* 0x00000038102c723c */ /* 0x000fea000004182c */
[----:B------:R-:W-:Y:S05]  /*2c40*/  MUFU.TANH R94, R52 ;  /* 0x00000034005e7308 */ /* 0x000fea0000002400 */
[----:B--2---:R-:W-:Y:S03]  /*2c50*/  HMMA.16816.F32.BF16 R36, R12, R62, R36 ;  /* 0x0000003e0c24723c */ /* 0x004fe60000041824 */
[----:B------:R-:W-:Y:S01]  /*2c60*/  MUFU.TANH R98, R53 ;  /* 0x0000003500627308 */ /* 0x000fe20000002400 */
[----:B---3--:R-:W-:-:S07]  /*2c70*/  FMUL.FTZ R2, R34, UR4 ;  /* 0x0000000422027c20 */ /* 0x008fce0008410000 */
[----:B------:R2:W3:Y:S02]  /*2c80*/  MUFU.TANH R150, R2 ;  /* 0x0000000200967308 */ /* 0x0004e40000002400 */
[----:B--2---:R-:W-:Y:S02]  /*2c90*/  FMUL.FTZ R2, R35, UR4 ;  /* 0x0000000423027c20 */ /* 0x004fe40008410000 */
[----:B------:R-:W-:Y:S01]  /*2ca0*/  HMMA.16816.F32.BF16 R32, R12, R60, R40 ;  /* 0x0000003c0c20723c */ /* 0x000fe20000041828 */
[----:B------:R-:W-:Y:S03]  /*2cb0*/  LDSM.16.M88.4 R60, [R226+0x3800] ;  /* 0x00380000e23c783b */ /* 0x000fe60000000200 */
[----:B------:R2:W3:Y:S02]  /*2cc0*/  MUFU.TANH R147, R2 ;  /* 0x0000000200937308 */ /* 0x0004e40000002400 */
[----:B--2---:R-:W-:-:S06]  /*2cd0*/  FMUL.FTZ R2, R48, UR4 ;  /* 0x0000000430027c20 */ /* 0x004fcc0008410000 */
[----:B------:R2:W-:-:S12]  /*2ce0*/  MUFU.TANH R87, R2 ;  /* 0x0000000200577308 */ /* 0x0005d80000002400 */
[----:B------:R-:W-:Y:S01]  /*2cf0*/  HMMA.16816.F32.BF16 R40, R8, R64, R32 ;  /* 0x000000400828723c */ /* 0x000fe20000041820 */
[----:B--2---:R-:W-:-:S05]  /*2d00*/  FMUL.FTZ R2, R49, UR4 ;  /* 0x0000000431027c20 */ /* 0x004fca0008410000 */
[----:B------:R-:W-:Y:S01]  /*2d10*/  HMMA.16816.F32.BF16 R48, R8, R82, R28 ;  /* 0x000000520830723c */ /* 0x000fe2000004181c */
[----:B------:R2:W-:Y:S05]  /*2d20*/  MUFU.TANH R95, R2 ;  /* 0x00000002005f7308 */ /* 0x0005ea0000002400 */
[----:B------:R-:W-:Y:S01]  /*2d30*/  HMMA.16816.F32.BF16 R28, R20, R78, RZ ;  /* 0x0000004e141c723c */ /* 0x000fe200000418ff */
[----:B------:R-:W4:Y:S01]  /*2d40*/  LDSM.16.M88.4 R76, [R24+0x6000] ;  /* 0x00600000184c783b */ /* 0x000f220000000200 */
[----:B--2---:R-:W-:-:S04]  /*2d50*/  FMUL.FTZ R2, R54, UR4 ;  /* 0x0000000436027c20 */ /* 0x004fc80008410000 */
[----:B------:R2:W3:-:S15]  /*2d60*/  MUFU.TANH R155, R2 ;  /* 0x00000002009b7308 */ /* 0x0004de0000002400 */
[----:B------:R-:W-:-:S03]  /*2d70*/  NOP ;  /* 0x0000000000007918 */ /* 0x000fc60000000000 */
[----:B------:R-:W-:Y:S01]  /*2d80*/  HMMA.16816.F32.BF16 R32, R16, R58, R28 ;  /* 0x0000003a1020723c */ /* 0x000fe2000004181c */
[----:B------:R-:W3:Y:S05]  /*2d90*/  LDSM.16.M88.4 R56, [R227+0x4000] ;  /* 0x00400000e338783b */ /* 0x000eea0000000200 */
[----:B-1----:R-:W-:Y:S01]  /*2da0*/  HMMA.16816.F32.BF16 R28, R12, R68, R44 ;  /* 0x000000440c1c723c */ /* 0x002fe2000004182c */
[----:B--2---:R-:W-:-:S05]  /*2db0*/  FMUL.FTZ R2, R55, UR4 ;  /* 0x0000000437027c20 */ /* 0x004fca0008410000 */
[----:B------:R-:W-:Y:S01]  /*2dc0*/  HMMA.16816.F32.BF16 R52, R8, R66, R36 ;  /* 0x000000420834723c */ /* 0x000fe20000041824 */
[----:B------:R-:W1:Y:S01]  /*2dd0*/  LDSM.16.M88.4 R64, [R229+0x4000] ;  /* 0x00400000e540783b */ /* 0x000e620000000200 */
[----:B------:R2:W1:Y:S04]  /*2de0*/  MUFU.TANH R158, R2 ;  /* 0x00000002009e7308 */ /* 0x0004680000002400 */
[----:B----4-:R-:W-:Y:S06]  /*2df0*/  HMMA.16816.F32.BF16 R36, R20, R76, RZ ;  /* 0x0000004c1424723c */ /* 0x010fec00000418ff */
[----:B------:R-:W-:Y:S01]  /*2e00*/  HMMA.16816.F32.BF16 R44, R12, R70, R32 ;  /* 0x000000460c2c723c */ /* 0x000fe20000041820 */
[----:B------:R-:W-:Y:S05]  /*2e10*/  LDSM.16.M88.4 R68, [R24+0x7000] ;  /* 0x007000001844783b */ /* 0x000fea0000000200 */
[----:B------:R-:W-:Y:S01]  /*2e20*/  HMMA.16816.F32.BF16 R32, R20, R78, RZ ;  /* 0x0000004e1420723c */ /* 0x000fe200000418ff */
[----:B--2---:R-:W-:Y:S01]  /*2e30*/  FMUL.FTZ R2, R48, UR4 ;  /* 0x0000000430027c20 */ /* 0x004fe20008410000 */
[----:B------:R-:W-:Y:S03]  /*2e40*/  LDSM.16.M88.4 R76, [R229+0x4800] ;  /* 0x00480000e54c783b */ /* 0x000fe60000000200 */
[----:B------:R2:W4:Y:S02]  /*2e50*/  MUFU.TANH R105, R2 ;  /* 0x0000000200697308 */ /* 0x0005240000002400 */
[----:B--2---:R-:W-:-:S15]  /*2e60*/  FMUL.FTZ R2, R49, UR4 ;  /* 0x0000000431027c20 */ /* 0x004fde0008410000 */
[----:B------:R-:W-:-:S02]  /*2e70*/  NOP ;  /* 0x0000000000007918 */ /* 0x000fc40000000000 */
[----:B---3--:R-:W-:Y:S01]  /*2e80*/  HMMA.16816.F32.BF16 R32, R16, R58, R32 ;  /* 0x0000003a1020723c */ /* 0x008fe20000041820 */
[----:B------:R2:W-:Y:S02]  /*2e90*/  MUFU.TANH R106, R2 ;  /* 0x00000002006a7308 */ /* 0x0005e40000002400 */
[----:B--2---:R-:W-:-:S06]  /*2ea0*/  FMUL.FTZ R2, R50, UR4 ;  /* 0x0000000432027c20 */ /* 0x004fcc0008410000 */
[----:B------:R2:W3:-:S15]  /*2eb0*/  MUFU.TANH R157, R2 ;  /* 0x00000002009d7308 */ /* 0x0004de0000002400 */
[----:B-1----:R-:W-:Y:S01]  /*2ec0*/  HMMA.16816.F32.BF16 R32, R12, R66, R32 ;  /* 0x000000420c20723c */ /* 0x002fe20000041820 */
[----:B--2---:R-:W-:Y:S02]  /*2ed0*/  FMUL.FTZ R2, R51, UR4 ;  /* 0x0000000433027c20 */ /* 0x004fe40008410000 */
[----:B------:R-:W1:Y:S02]  /*2ee0*/  LDSM.16.M88.4 R48, [R24+0x6800] ;  /* 0x006800001830783b */ /* 0x000e640000000200 */
[----:B------:R2:W-:Y:S02]  /*2ef0*/  MUFU.TANH R156, R2 ;  /* 0x00000002009c7308 */ /* 0x0005e40000002400 */
[----:B--2---:R-:W-:-:S06]  /*2f00*/  FMUL.FTZ R2, R40, UR4 ;  /* 0x0000000428027c20 */ /* 0x004fcc0008410000 */
[----:B------:R2:W3:Y:S02]  /*2f10*/  MUFU.TANH R110, R2 ;  /* 0x00000002006e7308 */ /* 0x0004e40000002400 */
[----:B--2---:R-:W-:-:S06]  /*2f20*/  FMUL.FTZ R2, R41, UR4 ;  /* 0x0000000429027c20 */ /* 0x004fcc0008410000 */
[----:B------:R2:W-:Y:S02]  /*2f30*/  MUFU.TANH R120, R2 ;  /* 0x0000000200787308 */ /* 0x0005e40000002400 */
[----:B--2---:R-:W-:-:S06]  /*2f40*/  FMUL.FTZ R2, R42, UR4 ;  /* 0x000000042a027c20 */ /* 0x004fcc0008410000 */
[----:B------:R2:W3:Y:S02]  /*2f50*/  MUFU.TANH R165, R2 ;  /* 0x0000000200a57308 */ /* 0x0004e40000002400 */
[----:B--2---:R-:W-:Y:S02]  /*2f60*/  FMUL.FTZ R2, R43, UR4 ;  /* 0x000000042b027c20 */ /* 0x004fe40008410000 */
[----:B------:R-:W-:Y:S04]  /*2f70*/  HMMA.16816.F32.BF16 R40, R8, R60, R28 ;  /* 0x0000003c0828723c */ /* 0x000fe8000004181c */
[----:B------:R2:W3:Y:S02]  /*2f80*/  MUFU.TANH R164, R2 ;  /* 0x0000000200a47308 */ /* 0x0004e40000002400 */
[----:B------:R-:W-:Y:S06]  /*2f90*/  HMMA.16816.F32.BF16 R28, R16, R56, R36 ;  /* 0x00000038101c723c */ /* 0x000fec0000041824 */
[----:B-1----:R-:W-:Y:S01]  /*2fa0*/  HMMA.16816.F32.BF16 R36, R20, R48, RZ ;  /* 0x000000301424723c */ /* 0x002fe200000418ff */
[----:B--2---:R-:W-:-:S04]  /*2fb0*/  FMUL.FTZ R2, R52, UR4 ;  /* 0x0000000434027c20 */ /* 0x004fc80008410000 */
[----:B------:R1:W2:-:S13]  /*2fc0*/  MUFU.TANH R119, R2 ;  /* 0x0000000200777308 */ /* 0x00029a0000002400 */
[----:B------:R-:W-:Y:S01]  /*2fd0*/  HMMA.16816.F32.BF16 R28, R12, R64, R28 ;  /* 0x000000400c1c723c */ /* 0x000fe2000004181c */
[----:B------:R-:W-:Y:S01]  /*2fe0*/  LDSM.16.M88.4 R64, [R227+0x5000] ;  /* 0x00500000e340783b */ /* 0x000fe20000000200 */
[----:B-1----:R-:W-:-:S04]  /*2ff0*/  FMUL.FTZ R2, R53, UR4 ;  /* 0x0000000435027c20 */ /* 0x002fc80008410000 */
[----:B------:R1:W-:-:S15]  /*3000*/  MUFU.TANH R122, R2 ;  /* 0x00000002007a7308 */ /* 0x0003de0000002400 */
[----:B------:R-:W-:-:S03]  /*3010*/  NOP ;  /* 0x0000000000007918 */ /* 0x000fc60000000000 */
[----:B------:R-:W-:Y:S01]  /*3020*/  HMMA.16816.F32.BF16 R56, R8, R72, R28 ;  /* 0x000000480838723c */ /* 0x000fe2000004181c */
[----:B-1----:R-:W-:-:S04]  /*3030*/  FMUL.FTZ R2, R54, UR4 ;  /* 0x0000000436027c20 */ /* 0x002fc80008410000 */
[----:B------:R1:W2:-:S15]  /*3040*/  MUFU.TANH R162, R2 ;  /* 0x0000000200a27308 */ /* 0x00029e0000002400 */
[----:B------:R-:W-:-:S04]  /*3050*/  NOP ;  /* 0x0000000000007918 */ /* 0x000fc80000000000 */
[----:B------:R-:W-:Y:S01]  /*3060*/  FMUL.FTZ R7, R58, UR4 ;  /* 0x000000043a077c20 */ /* 0x000fe20008410000 */
[----:B------:R-:W-:Y:S01]  /*3070*/  FMUL.FTZ R25, R59, UR4 ;  /* 0x000000043b197c20 */ /* 0x000fe20008410000 */
[----:B-1----:R-:W-:Y:S02]  /*3080*/  FMUL.FTZ R2, R55, UR4 ;  /* 0x0000000437027c20 */ /* 0x002fe40008410000 */
[----:B------:R-:W-:Y:S01]  /*3090*/  MUFU.TANH R143, R7 ;  /* 0x00000007008f7308 */ /* 0x000fe20000002400 */
[----:B------:R-:W-:Y:S01]  /*30a0*/  HMMA.16816.F32.BF16 R52, R8, R62, R44 ;  /* 0x0000003e0834723c */ /* 0x000fe2000004182c */
[----:B------:R-:W1:Y:S04]  /*30b0*/  LDSM.16.M88.4 R44, [R227+0x4800] ;  /* 0x00480000e32c783b */ /* 0x000e680000000200 */
[----:B------:R-:W4:Y:S02]  /*30c0*/  LDSM.16.M88.4 R60, [R226+0x4800] ;  /* 0x00480000e23c783b */ /* 0x000f240000000200 */
[----:B------:R3:W2:Y:S08]  /*30d0*/  MUFU.TANH R163, R2 ;  /* 0x0000000200a37308 */ /* 0x0006b00000002400 */
[----:B------:R-:W-:Y:S01]  /*30e0*/  MUFU.TANH R151, R25 ;  /* 0x0000001900977308 */ /* 0x000fe20000002400 */
[----:B---3--:R-:W-:-:S08]  /*30f0*/  FMUL.FTZ R2, R40, UR4 ;  /* 0x0000000428027c20 */ /* 0x008fd00008410000 */
[----:B------:R-:W-:Y:S01]  /*3100*/  FMUL.FTZ R3, R54, UR4 ;  /* 0x0000000436037c20 */ /* 0x000fe20008410000 */
[----:B------:R3:W2:Y:S08]  /*3110*/  MUFU.TANH R130, R2 ;  /* 0x0000000200827308 */ /* 0x0006b00000002400 */
[----:B------:R2:W-:Y:S01]  /*3120*/  MUFU.TANH R167, R3 ;  /* 0x0000000300a77308 */ /* 0x0005e20000002400 */
[----:B-1----:R-:W-:Y:S01]  /*3130*/  HMMA.16816.F32.BF16 R28, R16, R44, R36 ;  /* 0x0000002c101c723c */ /* 0x002fe20000041824 */
[----:B---3--:R-:W-:-:S05]  /*3140*/  FMUL.FTZ R2, R41, UR4 ;  /* 0x0000000429027c20 */ /* 0x008fca0008410000 */
[----:B------:R-:W-:Y:S01]  /*3150*/  HMMA.16816.F32.BF16 R36, R20, R68, RZ ;  /* 0x000000441424723c */ /* 0x000fe200000418ff */
[----:B------:R1:W-:Y:S01]  /*3160*/  MUFU.TANH R129, R2 ;  /* 0x0000000200817308 */ /* 0x0003e20000002400 */
[----:B--2---:R-:W-:-:S07]  /*3170*/  FMUL.FTZ R3, R55, UR4 ;  /* 0x0000000437037c20 */ /* 0x004fce0008410000 */
[----:B------:R2:W-:Y:S09]  /*3180*/  MUFU.TANH R169, R3 ;  /* 0x0000000300a97308 */ /* 0x0005f20000002400 */
[----:B------:R-:W-:Y:S01]  /*3190*/  HMMA.16816.F32.BF16 R28, R12, R76, R28 ;  /* 0x0000004c0c1c723c */ /* 0x000fe2000004181c */
[----:B-1----:R-:W-:-:S04]  /*31a0*/  FMUL.FTZ R2, R42, UR4 ;  /* 0x000000042a027c20 */ /* 0x002fc80008410000 */
[----:B------:R1:W3:Y:S01]  /*31b0*/  MUFU.TANH R170, R2 ;  /* 0x0000000200aa7308 */ /* 0x0002e20000002400 */
[----:B--2---:R-:W-:Y:S02]  /*31c0*/  IMAD R3, R88, 0x10, R108 ;  /* 0x0000001058037824 */ /* 0x004fe400078e026c */
[----:B-1----:R-:W-:Y:S02]  /*31d0*/  FMUL.FTZ R2, R43, UR4 ;  /* 0x000000042b027c20 */ /* 0x002fe40008410000 */
[----:B------:R-:W-:Y:S03]  /*31e0*/  HMMA.16816.F32.BF16 R40, R20, R50, RZ ;  /* 0x000000321428723c */ /* 0x000fe600000418ff */
[----:B------:R1:W2:Y:S03]  /*31f0*/  MUFU.TANH R168, R2 ;  /* 0x0000000200a87308 */ /* 0x0002a60000002400 */
[----:B------:R-:W-:Y:S08]  /*3200*/  HMMA.16816.F32.BF16 R48, R16, R64, R36 ;  /* 0x000000401030723c */ /* 0x000ff00000041824 */
[----:B----4-:R-:W-:Y:S01]  /*3210*/  HMMA.16816.F32.BF16 R36, R8, R60, R28 ;  /* 0x0000003c0824723c */ /* 0x010fe2000004181c */
[----:B-1----:R-:W-:-:S04]  /*3220*/  FMUL.FTZ R2, R52, UR4 ;  /* 0x0000000434027c20 */ /* 0x002fc80008410000 */
[----:B------:R1:W4:Y:S05]  /*3230*/  MUFU.TANH R133, R2 ;  /* 0x0000000200857308 */ /* 0x00032a0000002400 */
[----:B------:R-:W-:Y:S06]  /*3240*/  HMMA.16816.F32.BF16 R44, R16, R46, R40 ;  /* 0x0000002e102c723c */ /* 0x000fec0000041828 */
[----:B------:R-:W-:Y:S01]  /*3250*/  HMMA.16816.F32.BF16 R40, R8, R74, R32 ;  /* 0x0000004a0828723c */ /* 0x000fe20000041820 */
[----:B------:R-:W-:Y:S05]  /*3260*/  LDSM.16.M88.4 R72, [R24+0x8000] ;  /* 0x008000001848783b */ /* 0x000fea0000000200 */
[----:B------:R-:W-:Y:S01]  /*3270*/  HMMA.16816.F32.BF16 R32, R20, R70, RZ ;  /* 0x000000461420723c */ /* 0x000fe200000418ff */
[----:B------:R-:W3:Y:S01]  /*3280*/  LDSM.16.M88.4 R68, [R24+0x7800] ;  /* 0x007800001844783b */ /* 0x000ee20000000200 */
[----:B------:R-:W-:Y:S01]  /*3290*/  FMUL.FTZ R36, R36, UR4 ;  /* 0x0000000424247c20 */ /* 0x000fe20008410000 */
[----:B------:R-:W-:Y:S01]  /*32a0*/  FMUL.FTZ R37, R37, UR4 ;  /* 0x0000000425257c20 */ /* 0x000fe20008410000 */
[----:B-1----:R-:W-:Y:S01]  /*32b0*/  FMUL.FTZ R2, R53, UR4 ;  /* 0x0000000435027c20 */ /* 0x002fe20008410000 */
[----:B------:R-:W-:Y:S01]  /*32c0*/  FMUL.FTZ R38, R38, UR4 ;  /* 0x0000000426267c20 */ /* 0x000fe20008410000 */
[----:B------:R-:W-:Y:S01]  /*32d0*/  LDSM.16.M88.4 R52, [R226+0x5000] ;  /* 0x00500000e234783b */ /* 0x000fe20000000200 */
[----:B------:R-:W-:Y:S01]  /*32e0*/  FMUL.FTZ R39, R39, UR4 ;  /* 0x0000000427277c20 */ /* 0x000fe20008410000 */
[----:B------:R1:W4:Y:S04]  /*32f0*/  MUFU.TANH R144, R2 ;  /* 0x0000000200907308 */ /* 0x0003280000002400 */
[----:B------:R-:W-:Y:S04]  /*3300*/  HMMA.16816.F32.BF16 R28, R12, R78, R44 ;  /* 0x0000004e0c1c723c */ /* 0x000fe8000004182c */
[----:B------:R-:W-:Y:S02]  /*3310*/  MUFU.TANH R153, R36 ;  /* 0x0000002400997308 */ /* 0x000fe40000002400 */
[----:B------:R-:W-:Y:S01]  /*3320*/  FMUL.FTZ R40, R40, UR4 ;  /* 0x0000000428287c20 */ /* 0x000fe20008410000 */
[----:B------:R-:W-:Y:S01]  /*3330*/  FMUL.FTZ R41, R41, UR4 ;  /* 0x0000000429297c20 */ /* 0x000fe20008410000 */
[----:B------:R-:W-:Y:S01]  /*3340*/  FMUL.FTZ R42, R42, UR4 ;  /* 0x000000042a2a7c20 */ /* 0x000fe20008410000 */
[----:B------:R-:W-:-:S03]  /*3350*/  FMUL.FTZ R43, R43, UR4 ;  /* 0x000000042b2b7c20 */ /* 0x000fc60008410000 */
[----:B------:R-:W-:Y:S01]  /*3360*/  HMMA.16816.F32.BF16 R44, R16, R66, R32 ;  /* 0x00000042102c723c */ /* 0x000fe20000041820 */
[----:B-1----:R-:W-:Y:S01]  /*3370*/  LOP3.LUT R2, R89, 0xffffffe0, RZ, 0xc0, !PT ;  /* 0xffffffe059027812 */ /* 0x002fe200078ec0ff */
[----:B------:R-:W-:Y:S01]  /*3380*/  IMAD.SHL.U32 R89, R244, 0x100, RZ ;  /* 0x00000100f4597824 */ /* 0x000fe200078e00ff */
[----:B------:R-:W1:Y:S01]  /*3390*/  LDSM.16.M88.4 R64, [R227+0x5800] ;  /* 0x00580000e340783b */ /* 0x000e620000000200 */
[----:B------:R-:W-:Y:S02]  /*33a0*/  MUFU.TANH R152, R40 ;  /* 0x0000002800987308 */ /* 0x000fe40000002400 */
[C---:B------:R-:W-:Y:S02]  /*33b0*/  IMAD.IADD R2, R102.reuse, 0x1, -R2 ;  /* 0x0000000166027824 */ /* 0x040fe400078e0a02 */
[----:B------:R-:W-:-:S03]  /*33c0*/  IMAD.SHL.U32 R102, R102, 0x2, RZ ;  /* 0x0000000266667824 */ /* 0x000fc600078e00ff */
[----:B------:R-:W-:Y:S01]  /*33d0*/  SHF.R.S32.HI R5, RZ, 0x1f, R2 ;  /* 0x0000001fff057819 */ /* 0x000fe20000011402 */
[----:B------:R-:W-:Y:S03]  /*33e0*/  MUFU.TANH R171, R41 ;  /* 0x0000002900ab7308 */ /* 0x000fe60000002400 */
[----:B------:R-:W-:Y:S01]  /*33f0*/  LEA.HI R2, R5, R2, RZ, 0x2 ;  /* 0x0000000205027211 */ /* 0x000fe200078f10ff */
[----:B------:R-:W-:Y:S01]  /*3400*/  FMUL.FTZ R5, R56, UR4 ;  /* 0x0000000438057c20 */ /* 0x000fe20008410000 */
[----:B---3--:R-:W-:Y:S02]  /*3410*/  HMMA.16816.F32.BF16 R32, R20, R68, RZ ;  /* 0x000000441420723c */ /* 0x008fe400000418ff */
[----:B------:R-:W-:Y:S01]  /*3420*/  SHF.R.S32.HI R2, RZ, 0x2, R2 ;  /* 0x00000002ff027819 */ /* 0x000fe20000011402 */
[----:B------:R3:W4:Y:S03]  /*3430*/  MUFU.TANH R141, R5 ;  /* 0x00000005008d7308 */ /* 0x0007260000002400 */
[----:B------:R-:W-:-:S04]  /*3440*/  IADD3 R2, R3, 0x1, R2 ;  /* 0x0000000103027810 */ /* 0x000fc80007ffe002 */
[----:B------:R-:W-:Y:S01]  /*3450*/  IADD3 R3, R27, -UR19, R2 ;  /* 0x800000131b037c10 */ /* 0x000fe2000fffe002 */
[----:B------:R-:W-:Y:S01]  /*3460*/  MUFU.TANH R26, R42 ;  /* 0x0000002a001a7308 */ /* 0x000fe20000002400 */
[----:B------:R-:W-:-:S03]  /*3470*/  LOP3.LUT R2, R89, 0x6, R102, 0xf8, !PT ;  /* 0x0000000659027812 */ /* 0x000fc600078ef866 */
[----:B------:R-:W-:Y:S02]  /*3480*/  VIADD R3, R3, UR18 ;  /* 0x0000001203037c36 */ /* 0x000fe40008000000 */
[C---:B------:R-:W-:Y:S02]  /*3490*/  VIADD R6, R2.reuse, 0xffffff00 ;  /* 0xffffff0002067836 */ /* 0x040fe40000000000 */
[----:B------:R-:W-:Y:S02]  /*34a0*/  VIADD R7, R2, 0xffffff01 ;  /* 0xffffff0102077836 */ /* 0x000fe40000000000 */
[----:B---3--:R-:W-:Y:S01]  /*34b0*/  FMUL.FTZ R5, R57, UR4 ;  /* 0x0000000439057c20 */ /* 0x008fe20008410000 */
[----:B------:R-:W-:Y:S01]  /*34c0*/  MUFU.TANH R166, R37 ;  /* 0x0000002500a67308 */ /* 0x000fe20000002400 */
[----:B------:R-:W3:Y:S01]  /*34d0*/  LDSM.16.M88.4 R56, [R229+0x5000] ;  /* 0x00500000e538783b */ /* 0x000ee20000000200 */
[----:B-1----:R-:W-:Y:S06]  /*34e0*/  HMMA.16816.F32.BF16 R32, R16, R64, R32 ;  /* 0x000000401020723c */ /* 0x002fec0000041820 */
[----:B------:R1:W4:Y:S08]  /*34f0*/  MUFU.TANH R172, R5 ;  /* 0x0000000500ac7308 */ /* 0x0003300000002400 */
[----:B------:R-:W-:Y:S08]  /*3500*/  MUFU.TANH R161, R38 ;  /* 0x0000002600a17308 */ /* 0x000ff00000002400 */
[----:B------:R-:W-:Y:S01]  /*3510*/  MUFU.TANH R160, R39 ;  /* 0x0000002700a07308 */ /* 0x000fe20000002400 */
[----:B-1----:R-:W-:-:S02]  /*3520*/  VIMNMX R5, R3, R27, PT ;  /* 0x0000001b03057248 */ /* 0x002fc40003fe0100 */
[----:B------:R-:W-:Y:S02]  /*3530*/  VIADDMNMX R3, R3, 0x8, R27, PT ;  /* 0x0000000803037846 */ /* 0x000fe4000380011b */
[C---:B------:R-:W-:Y:S02]  /*3540*/  ISETP.GE.AND P2, PT, R6.reuse, R5, PT ;  /* 0x000000050600720c */ /* 0x040fe40003f46270 */
[----:B------:R-:W-:Y:S01]  /*3550*/  ISETP.GE.AND P1, PT, R6, R3, PT ;  /* 0x000000030600720c */ /* 0x000fe20003f26270 */
[----:B------:R-:W-:Y:S01]  /*3560*/  VIADD R6, R2, 0xffffff08 ;  /* 0xffffff0802067836 */ /* 0x000fe20000000000 */
[----:B------:R1:W4:Y:S01]  /*3570*/  MUFU.TANH R27, R43 ;  /* 0x0000002b001b7308 */ /* 0x0003220000002400 */
[----:B------:R-:W-:Y:S02]  /*3580*/  FSEL R112, R112, -INF , !P2 ;  /* 0xff80000070707808 */ /* 0x000fe40005000000 */
[----:B------:R-:W-:Y:S02]  /*3590*/  FSEL R118, R118, -INF , !P1 ;  /* 0xff80000076767808 */ /* 0x000fe40004800000 */
[----:B------:R-:W-:-:S02]  /*35a0*/  ISETP.GE.AND P5, PT, R6, R5, PT ;  /* 0x000000050600720c */ /* 0x000fc40003fa6270 */
[----:B------:R-:W-:Y:S01]  /*35b0*/  ISETP.GE.AND P4, PT, R6, R3, PT ;  /* 0x000000030600720c */ /* 0x000fe20003f86270 */
[C---:B------:R-:W-:Y:S01]  /*35c0*/  VIADD R6, R2.reuse, 0xffffff09 ;  /* 0xffffff0902067836 */ /* 0x040fe20000000000 */
[C---:B------:R-:W-:Y:S01]  /*35d0*/  ISETP.GE.AND P0, PT, R7.reuse, R5, PT ;  /* 0x000000050700720c */ /* 0x040fe20003f06270 */
[----:B---3--:R-:W-:Y:S01]  /*35e0*/  HMMA.16816.F32.BF16 R48, R12, R56, R48 ;  /* 0x000000380c30723c */ /* 0x008fe20000041830 */
[----:B------:R-:W-:Y:S01]  /*35f0*/  ISETP.GE.AND P3, PT, R7, R3, PT ;  /* 0x000000030700720c */ /* 0x000fe20003f66270 */
[----:B------:R-:W-:Y:S01]  /*3600*/  VIADD R7, R2, 0xffffff20 ;  /* 0xffffff2002077836 */ /* 0x000fe20000000000 */
[C---:B------:R-:W-:Y:S02]  /*3610*/  ISETP.GE.AND P2, PT, R6.reuse, R5, PT ;  /* 0x000000050600720c */ /* 0x040fe40003f46270 */
[----:B------:R-:W-:Y:S01]  /*3620*/  ISETP.GE.AND P1, PT, R6, R3, PT ;  /* 0x000000030600720c */ /* 0x000fe20003f26270 */
[----:B------:R-:W-:Y:S01]  /*3630*/  VIADD R6, R2, 0xffffff10 ;  /* 0xffffff1002067836 */ /* 0x000fe20000000000 */
[----:B-1----:R-:W-:Y:S01]  /*3640*/  HMMA.16816.F32.BF16 R40, R8, R62, R28 ;  /* 0x0000003e0828723c */ /* 0x002fe2000004181c */
[----:B------:R-:W-:Y:S01]  /*3650*/  FSEL R109, R109, -INF , !P0 ;  /* 0xff8000006d6d7808 */ /* 0x000fe20004000000 */
[----:B------:R-:W-:Y:S01]  /*3660*/  LDSM.16.M88.4 R60, [R227+0x6000] ;  /* 0x00600000e33c783b */ /* 0x000fe20000000200 */
[----:B------:R-:W-:-:S02]  /*3670*/  FSEL R116, R116, -INF , !P3 ;  /* 0xff80000074747808 */ /* 0x000fc40005800000 */
[C---:B------:R-:W-:Y:S01]  /*3680*/  ISETP.GE.AND P0, PT, R6.reuse, R5, PT ;  /* 0x000000050600720c */ /* 0x040fe20003f06270 */
[----:B------:R-:W-:Y:S01]  /*3690*/  HMMA.16816.F32.BF16 R28, R12, R58, R44 ;  /* 0x0000003a0c1c723c */ /* 0x000fe2000004182c */
[----:B------:R-:W-:Y:S01]  /*36a0*/  ISETP.GE.AND P3, PT, R6, R3, PT ;  /* 0x000000030600720c */ /* 0x000fe20003f66270 */
[----:B------:R-:W-:Y:S01]  /*36b0*/  VIADD R6, R2, 0xffffff11 ;  /* 0xffffff1102067836 */ /* 0x000fe20000000000 */
[----:B------:R-:W1:Y:S01]  /*36c0*/  LDSM.16.M88.4 R56, [R229+0x5800] ;  /* 0x00580000e538783b */ /* 0x000e620000000200 */
[----:B------:R-:W-:Y:S02]  /*36d0*/  FSEL R113, R113, -INF , !P5 ;  /* 0xff80000071717808 */ /* 0x000fe40006800000 */
[----:B------:R-:W-:Y:S01]  /*36e0*/  FSEL R124, R124, -INF , !P4 ;  /* 0xff8000007c7c7808 */ /* 0x000fe20006000000 */
[----:B------:R-:W-:Y:S01]  /*36f0*/  HMMA.16816.F32.BF16 R36, R20, R72, RZ ;  /* 0x000000481424723c */ /* 0x000fe200000418ff */
        /* <DEDUP_REMOVED lines=8> */
[----:B------:R-:W-:Y:S01]  /*3780*/  FMUL.FTZ R7, R40, UR4 ;  /* 0x0000000428077c20 */ /* 0x000fe20008410000 */
[----:B------:R-:W-:Y:S02]  /*3790*/  FSEL R111, R111, -INF , !P2 ;  /* 0xff8000006f6f7808 */ /* 0x000fe40005000000 */
[----:B------:R-:W-:Y:S01]  /*37a0*/  FSEL R121, R121, -INF , !P1 ;  /* 0xff80000079797808 */ /* 0x000fe20004800000 */
[----:B------:R3:W4:Y:S01]  /*37b0*/  MUFU.TANH R154, R7 ;  /* 0x00000007009a7308 */ /* 0x0007220000002400 */
[C---:B------:R-:W-:Y:S01]  /*37c0*/  ISETP.GE.AND P2, PT, R6.reuse, R5, PT ;  /* 0x000000050600720c */ /* 0x040fe20003f46270 */
[----:B------:R-:W-:Y:S01]  /*37d0*/  HMMA.16816.F32.BF16 R52, R8, R54, R28 ;  /* 0x000000360834723c */ /* 0x000fe2000004181c */
[----:B------:R-:W-:Y:S01]  /*37e0*/  ISETP.GE.AND P1, PT, R6, R3, PT ;  /* 0x000000030600720c */ /* 0x000fe20003f26270 */
[----:B------:R-:W-:Y:S01]  /*37f0*/  VIADD R6, R2, 0xffffff19 ;  /* 0xffffff1902067836 */ /* 0x000fe20000000000 */
[----:B------:R-:W-:-:S02]  /*3800*/  FSEL R107, R107, -INF , !P0 ;  /* 0xff8000006b6b7808 */ /* 0x000fc40004000000 */
[----:B------:R-:W-:Y:S01]  /*3810*/  FSEL R126, R126, -INF , !P3 ;  /* 0xff8000007e7e7808 */ /* 0x000fe20005800000 */
[----:B------:R-:W-:Y:S01]  /*3820*/  HMMA.16816.F32.BF16 R28, R20, R70, RZ ;  /* 0x00000046141c723c */ /* 0x000fe200000418ff */
[C---:B------:R-:W-:Y:S01]  /*3830*/  ISETP.GE.AND P0, PT, R6.reuse, R5, PT ;  /* 0x000000050600720c */ /* 0x040fe20003f06270 */
[----:B------:R-:W2:Y:S01]  /*3840*/  LDSM.16.M88.4 R68, [R229+0x6000] ;  /* 0x00600000e544783b */ /* 0x000ea20000000200 */
[----:B------:R-:W-:Y:S01]  /*3850*/  ISETP.GE.AND P3, PT, R6, R3, PT ;  /* 0x000000030600720c */ /* 0x000fe20003f66270 */
[----:B------:R-:W-:Y:S01]  /*3860*/  VIADD R6, R2, 0xffffff21 ;  /* 0xffffff2102067836 */ /* 0x000fe20000000000 */
[----:B------:R-:W-:Y:S01]  /*3870*/  FSEL R103, R103, -INF , !P2 ;  /* 0xff80000067677808 */ /* 0x000fe20005000000 */
[----:B------:R-:W-:Y:S01]  /*3880*/  FMUL.FTZ R49, R49, UR4 ;  /* 0x0000000431317c20 */ /* 0x000fe20008410000 */
[----:B------:R-:W-:Y:S01]  /*3890*/  FSEL R125, R125, -INF , !P1 ;  /* 0xff8000007d7d7808 */ /* 0x000fe20004800000 */
[----:B------:R-:W-:Y:S01]  /*38a0*/  FMUL.FTZ R50, R50, UR4 ;  /* 0x0000000432327c20 */ /* 0x000fe20008410000 */
[----:B---3--:R-:W-:Y:S01]  /*38b0*/  FMUL.FTZ R7, R41, UR4 ;  /* 0x0000000429077c20 */ /* 0x008fe20008410000 */
[C---:B------:R-:W-:Y:S01]  /*38c0*/  ISETP.GE.AND P2, PT, R6.reuse, R5, PT ;  /* 0x000000050600720c */ /* 0x040fe20003f46270 */
[----:B------:R-:W-:Y:S01]  /*38d0*/  MUFU.TANH R135, R49 ;  /* 0x0000003100877308 */ /* 0x000fe20000002400 */
[----:B------:R-:W-:Y:S01]  /*38e0*/  ISETP.GE.AND P1, PT, R6, R3, PT ;  /* 0x000000030600720c */ /* 0x000fe20003f26270 */
[----:B------:R-:W-:Y:S01]  /*38f0*/  VIADD R6, R2, 0xffffff28 ;  /* 0xffffff2802067836 */ /* 0x000fe20000000000 */
[----:B------:R-:W-:Y:S01]  /*3900*/  FSEL R101, R101, -INF , !P0 ;  /* 0xff80000065657808 */ /* 0x000fe20004000000 */
[----:B-1----:R-:W-:Y:S01]  /*3910*/  HMMA.16816.F32.BF16 R32, R12, R56, R32 ;  /* 0x000000380c20723c */ /* 0x002fe20000041820 */
[----:B------:R-:W-:-:S02]  /*3920*/  FSEL R128, R128, -INF , !P3 ;  /* 0xff80000080807808 */ /* 0x000fc40005800000 */
[C---:B------:R-:W-:Y:S01]  /*3930*/  ISETP.GE.AND P0, PT, R6.reuse, R5, PT ;  /* 0x000000050600720c */ /* 0x040fe20003f06270 */
[----:B------:R1:W-:Y:S01]  /*3940*/  MUFU.TANH R159, R7 ;  /* 0x00000007009f7308 */ /* 0x0003e20000002400 */
[----:B------:R-:W-:Y:S01]  /*3950*/  ISETP.GE.AND P3, PT, R6, R3, PT ;  /* 0x000000030600720c */ /* 0x000fe20003f66270 */
[----:B------:R-:W-:Y:S01]  /*3960*/  VIADD R6, R2, 0xffffff29 ;  /* 0xffffff2902067836 */ /* 0x000fe20000000000 */
[----:B------:R-:W-:Y:S01]  /*3970*/  FSEL R99, R99, -INF , !P5 ;  /* 0xff80000063637808 */ /* 0x000fe20006800000 */
[C---:B------:R-:W-:Y:S01]  /*3980*/  HMMA.16816.F32.BF16 R36, R16.reuse, R60, R36 ;  /* 0x0000003c1024723c */ /* 0x040fe20000041824 */
[----:B------:R-:W-:Y:S01]  /*3990*/  FSEL R137, R137, -INF , !P4 ;  /* 0xff80000089897808 */ /* 0x000fe20006000000 */
[----:B------:R-:W-:Y:S01]  /*39a0*/  FMUL.FTZ R25, R55, UR4 ;  /* 0x0000000437197c20 */ /* 0x000fe20008410000 */
[C---:B------:R-:W-:Y:S01]  /*39b0*/  ISETP.GE.AND P5, PT, R6.reuse, R5, PT ;  /* 0x000000050600720c */ /* 0x040fe20003fa6270 */
[----:B------:R-:W-:Y:S01]  /*39c0*/  MUFU.TANH R127, R50 ;  /* 0x00000032007f7308 */ /* 0x000fe20000002400 */
[----:B------:R-:W-:Y:S01]  /*39d0*/  ISETP.GE.AND P4, PT, R6, R3, PT ;  /* 0x000000030600720c */ /* 0x000fe20003f86270 */
[----:B------:R-:W-:Y:S01]  /*39e0*/  VIADD R6, R2, 0xffffff30 ;  /* 0xffffff3002067836 */ /* 0x000fe20000000000 */
[----:B------:R-:W-:Y:S01]  /*39f0*/  FSEL R97, R97, -INF , !P2 ;  /* 0xff80000061617808 */ /* 0x000fe20005000000 */
[----:B------:R-:W-:Y:S01]  /*3a00*/  HMMA.16816.F32.BF16 R28, R16, R66, R28 ;  /* 0x00000042101c723c */ /* 0x000fe2000004181c */
[----:B------:R-:W-:Y:S01]  /*3a10*/  FSEL R132, R132, -INF , !P1 ;  /* 0xff80000084847808 */ /* 0x000fe20004800000 */
[----:B------:R-:W-:Y:S01]  /*3a20*/  LDSM.16.M88.4 R64, [R226+0x6000] ;  /* 0x00600000e240783b */ /* 0x000fe20000000200 */
[----:B------:R-:W-:Y:S01]  /*3a30*/  ISETP.GE.AND P2, PT, R6, R5, PT ;  /* 0x000000050600720c */ /* 0x000fe20003f46270 */
[----:B------:R-:W-:Y:S01]  /*3a40*/  MUFU.TANH R108, R25 ;  /* 0x00000019006c7308 */ /* 0x000fe20000002400 */
[----:B-1----:R-:W-:Y:S01]  /*3a50*/  FMUL.FTZ R7, R42, UR4 ;  /* 0x000000042a077c20 */ /* 0x002fe20008410000 */
[----:B------:R-:W-:Y:S01]  /*3a60*/  ISETP.GE.AND P1, PT, R6, R3, PT ;  /* 0x000000030600720c */ /* 0x000fe20003f26270 */
[----:B------:R-:W-:Y:S01]  /*3a70*/  VIADD R6, R2, 0xffffff31 ;  /* 0xffffff3102067836 */ /* 0x000fe20000000000 */
[----:B------:R-:W-:-:S02]  /*3a80*/  FSEL R93, R93, -INF , !P0 ;  /* 0xff8000005d5d7808 */ /* 0x000fc40004000000 */
[----:B------:R-:W-:Y:S02]  /*3a90*/  FSEL R131, R131, -INF , !P3 ;  /* 0xff80000083837808 */ /* 0x000fe40005800000 */
[----:B------:R1:W3:Y:S01]  /*3aa0*/  MUFU.TANH R134, R7 ;  /* 0x0000000700867308 */ /* 0x0002e20000002400 */
[C---:B------:R-:W-:Y:S02]  /*3ab0*/  ISETP.GE.AND P0, PT, R6.reuse, R5, PT ;  /* 0x000000050600720c */ /* 0x040fe40003f06270 */
[----:B------:R-:W-:Y:S01]  /*3ac0*/  ISETP.GE.AND P3, PT, R6, R3, PT ;  /* 0x000000030600720c */ /* 0x000fe20003f66270 */
[----:B------:R-:W-:Y:S01]  /*3ad0*/  VIADD R6, R2, 0xffffff38 ;  /* 0xffffff3802067836 */ /* 0x000fe20000000000 */
[----:B------:R-:W-:Y:S01]  /*3ae0*/  FSEL R92, R92, -INF , !P5 ;  /* 0xff8000005c5c7808 */ /* 0x000fe20006800000 */
[----:B--2---:R-:W-:Y:S01]  /*3af0*/  HMMA.16816.F32.BF16 R36, R12, R68, R36 ;  /* 0x000000440c24723c */ /* 0x004fe20000041824 */
[----:B------:R-:W-:Y:S02]  /*3b00*/  FSEL R136, R136, -INF , !P4 ;  /* 0xff80000088887808 */ /* 0x000fe40006000000 */
[----:B------:R-:W-:-:S02]  /*3b10*/  ISETP.GE.AND P5, PT, R6, R5, PT ;  /* 0x000000050600720c */ /* 0x000fc40003fa6270 */
[----:B------:R-:W-:Y:S01]  /*3b20*/  ISETP.GE.AND P4, PT, R6, R3, PT ;  /* 0x000000030600720c */ /* 0x000fe20003f86270 */
[----:B------:R-:W-:Y:S01]  /*3b30*/  VIADD R6, R2, 0xffffff39 ;  /* 0xffffff3902067836 */ /* 0x000fe20000000000 */
[----:B------:R-:W-:Y:S01]  /*3b40*/  FSEL R91, R91, -INF , !P2 ;  /* 0xff8000005b5b7808 */ /* 0x000fe20005000000 */
[----:B------:R-:W-:Y:S01]  /*3b50*/  HMMA.16816.F32.BF16 R28, R12, R58, R28 ;  /* 0x0000003a0c1c723c */ /* 0x000fe2000004181c */
[----:B------:R-:W-:Y:S01]  /*3b60*/  FSEL R142, R142, -INF , !P1 ;  /* 0xff8000008e8e7808 */ /* 0x000fe20004800000 */
[----:B------:R-:W-:Y:S01]  /*3b70*/  LDSM.16.M88.4 R56, [R229+0x6800] ;  /* 0x00680000e538783b */ /* 0x000fe20000000200 */
[----:B-1----:R-:W-:Y:S01]  /*3b80*/  FMUL.FTZ R7, R43, UR4 ;  /* 0x000000042b077c20 */ /* 0x002fe20008410000 */
[C---:B------:R-:W-:Y:S02]  /*3b90*/  ISETP.GE.AND P2, PT, R6.reuse, R5, PT ;  /* 0x000000050600720c */ /* 0x040fe40003f46270 */
[----:B------:R-:W1:Y:S01]  /*3ba0*/  LDSM.16.M88.4 R40, [R226+0x5800] ;  /* 0x00580000e228783b */ /* 0x000e620000000200 */
[----:B------:R-:W-:Y:S01]  /*3bb0*/  ISETP.GE.AND P1, PT, R6, R3, PT ;  /* 0x000000030600720c */ /* 0x000fe20003f26270 */
[----:B------:R-:W-:Y:S01]  /*3bc0*/  VIADD R6, R2, 0xffffff40 ;  /* 0xffffff4002067836 */ /* 0x000fe20000000000 */
[----:B------:R2:W3:Y:S01]  /*3bd0*/  MUFU.TANH R145, R7 ;  /* 0x0000000700917308 */ /* 0x0004e20000002400 */
        /* <DEDUP_REMOVED lines=9> */
[----:B------:R-:W-:Y:S02]  /*3c70*/  VIADD R6, R2, 0xffffff48 ;  /* 0xffffff4802067836 */ /* 0x000fe40000000000 */
[----:B--2---:R-:W-:Y:S01]  /*3c80*/  FMUL.FTZ R7, R48, UR4 ;  /* 0x0000000430077c20 */ /* 0x004fe20008410000 */
[----:B------:R-:W-:Y:S02]  /*3c90*/  FSEL R86, R100, -INF , !P2 ;  /* 0xff80000064567808 */ /* 0x000fe40005000000 */
[----:B------:R-:W-:Y:S01]  /*3ca0*/  FSEL R138, R138, -INF , !P1 ;  /* 0xff8000008a8a7808 */ /* 0x000fe20004800000 */
[----:B------:R2:W3:Y:S01]  /*3cb0*/  MUFU.TANH R146, R7 ;  /* 0x0000000700927308 */ /* 0x0004e20000002400 */
        /* <DEDUP_REMOVED lines=10> */
[----:B-1----:R-:W-:Y:S01]  /*3d60*/  HMMA.16816.F32.BF16 R44, R8, R40, R32 ;  /* 0x00000028082c723c */ /* 0x002fe20000041820 */
[----:B--2---:R-:W-:Y:S01]  /*3d70*/  FMUL.FTZ R7, R51, UR4 ;  /* 0x0000000433077c20 */ /* 0x004fe20008410000 */
[C---:B------:R-:W-:Y:S01]  /*3d80*/  ISETP.GE.AND P5, PT, R6.reuse, R5, PT ;  /* 0x000000050600720c */ /* 0x040fe20003fa6270 */
[----:B------:R-:W1:Y:S01]  /*3d90*/  LDSM.16.M88.4 R48, [R24+0x8800] ;  /* 0x008800001830783b */ /* 0x000e620000000200 */
[----:B------:R-:W-:Y:S01]  /*3da0*/  ISETP.GE.AND P4, PT, R6, R3, PT ;  /* 0x000000030600720c */ /* 0x000fe20003f86270 */
[----:B------:R2:W3:Y:S01]  /*3db0*/  MUFU.TANH R117, R7 ;  /* 0x0000000700757308 */ /* 0x0004e20000002400 */
[----:B------:R-:W-:Y:S01]  /*3dc0*/  HMMA.16816.F32.BF16 R32, R20, R74, RZ ;  /* 0x0000004a1420723c */ /* 0x000fe200000418ff */
[----:B------:R-:W-:Y:S01]  /*3dd0*/  FSEL R94, R94, -INF , !P5 ;  /* 0xff8000005e5e7808 */ /* 0x000fe20006800000 */
[----:B------:R-:W-:Y:S01]  /*3de0*/  VIADD R6, R2, 0xffffff51 ;  /* 0xffffff5102067836 */ /* 0x000fe20000000000 */
[----:B------:R-:W-:-:S02]  /*3df0*/  FSEL R155, R155, -INF , !P4 ;  /* 0xff8000009b9b7808 */ /* 0x000fc40006000000 */
[----:B------:R-:W-:Y:S01]  /*3e00*/  FSEL R87, R87, -INF , !P2 ;  /* 0xff80000057577808 */ /* 0x000fe20005000000 */
[----:B------:R-:W-:Y:S01]  /*3e10*/  HMMA.16816.F32.BF16 R40, R8, R42, R28 ;  /* 0x0000002a0828723c */ /* 0x000fe2000004181c */
[----:B------:R-:W-:Y:S02]  /*3e20*/  FSEL R149, R149, -INF , !P1 ;  /* 0xff80000095957808 */ /* 0x000fe40004800000 */
[C---:B------:R-:W-:Y:S02]  /*3e30*/  ISETP.GE.AND P2, PT, R6.reuse, R5, PT ;  /* 0x000000050600720c */ /* 0x040fe40003f46270 */
[----:B------:R-:W-:Y:S01]  /*3e40*/  ISETP.GE.AND P1, PT, R6, R3, PT ;  /* 0x000000030600720c */ /* 0x000fe20003f26270 */
[----:B------:R-:W-:Y:S01]  /*3e50*/  VIADD R6, R2, 0xffffff58 ;  /* 0xffffff5802067836 */ /* 0x000fe20000000000 */
[----:B------:R-:W-:Y:S02]  /*3e60*/  FSEL R95, R95, -INF , !P0 ;  /* 0xff8000005f5f7808 */ /* 0x000fe40004000000 */
[----:B------:R-:W-:Y:S01]  /*3e70*/  FSEL R148, R148, -INF , !P3 ;  /* 0xff80000094947808 */ /* 0x000fe20005800000 */
[----:B--2---:R-:W-:Y:S01]  /*3e80*/  FMUL.FTZ R7, R52, UR4 ;  /* 0x0000000434077c20 */ /* 0x004fe20008410000 */
[----:B------:R-:W-:Y:S01]  /*3e90*/  ISETP.GE.AND P0, PT, R6, R5, PT ;  /* 0x000000050600720c */ /* 0x000fe20003f06270 */
[----:B------:R-:W-:Y:S01]  /*3ea0*/  FMUL.FTZ R44, R44, UR4 ;  /* 0x000000042c2c7c20 */ /* 0x000fe20008410000 */
[----:B------:R-:W-:Y:S01]  /*3eb0*/  FMUL.FTZ R25, R45, UR4 ;  /* 0x000000042d197c20 */ /* 0x000fe20008410000 */
[----:B------:R2:W3:Y:S01]  /*3ec0*/  MUFU.TANH R115, R7 ;  /* 0x0000000700737308 */ /* 0x0004e20000002400 */
[----:B------:R-:W-:Y:S01]  /*3ed0*/  ISETP.GE.AND P3, PT, R6, R3, PT ;  /* 0x000000030600720c */ /* 0x000fe20003f66270 */
[----:B------:R-:W-:Y:S01]  /*3ee0*/  VIADD R6, R2, 0xffffff60 ;  /* 0xffffff6002067836 */ /* 0x000fe20000000000 */
[----:B------:R-:W-:Y:S01]  /*3ef0*/  FSEL R98, R98, -INF , !P2 ;  /* 0xff80000062627808 */ /* 0x000fe20005000000 */
[----:B------:R-:W-:Y:S01]  /*3f00*/  HMMA.16816.F32.BF16 R28, R16, R62, R32 ;  /* 0x0000003e101c723c */ /* 0x000fe20000041820 */
[----:B------:R-:W-:Y:S01]  /*3f10*/  FSEL R158, R158, -INF , !P1 ;  /* 0xff8000009e9e7808 */ /* 0x000fe20004800000 */
[----:B------:R-:W-:Y:S01]  /*3f20*/  LDSM.16.M88.4 R60, [R227+0x7000] ;  /* 0x00700000e33c783b */ /* 0x000fe20000000200 */
[C---:B------:R-:W-:Y:S01]  /*3f30*/  ISETP.GE.AND P2, PT, R6.reuse, R5, PT ;  /* 0x000000050600720c */ /* 0x040fe20003f46270 */
[----:B------:R4:W-:Y:S01]  /*3f40*/  MUFU.TANH R102, R25 ;  /* 0x0000001900667308 */ /* 0x0009e20000002400 */
[----:B------:R-:W-:Y:S01]  /*3f50*/  ISETP.GE.AND P1, PT, R6, R3, PT ;  /* 0x000000030600720c */ /* 0x000fe20003f26270 */
[----:B------:R-:W-:Y:S01]  /*3f60*/  VIADD R6, R2, 0xffffff61 ;  /* 0xffffff6102067836 */ /* 0x000fe20000000000 */
[----:B------:R-:W-:Y:S01]  /*3f70*/  FSEL R105, R105, -INF , !P0 ;  /* 0xff80000069697808 */ /* 0x000fe20004000000 */
[----:B------:R-:W-:Y:S01]  /*3f80*/  FMUL.FTZ R40, R40, UR4 ;  /* 0x0000000428287c20 */ /* 0x000fe20008410000 */
[----:B------:R-:W-:Y:S01]  /*3f90*/  FSEL R157, R157, -INF , !P3 ;  /* 0xff8000009d9d7808 */ /* 0x000fe20005800000 */
[----:B------:R-:W-:Y:S01]  /*3fa0*/  FMUL.FTZ R41, R41, UR4 ;  /* 0x0000000429297c20 */ /* 0x000fe20008410000 */
[C---:B------:R-:W-:Y:S01]  /*3fb0*/  ISETP.GE.AND P0, PT, R6.reuse, R5, PT ;  /* 0x000000050600720c */ /* 0x040fe20003f06270 */
[----:B------:R-:W-:Y:S01]  /*3fc0*/  MUFU.TANH R96, R44 ;  /* 0x0000002c00607308 */ /* 0x000fe20000002400 */
[----:B--2---:R-:W-:Y:S01]  /*3fd0*/  FMUL.FTZ R7, R53, UR4 ;  /* 0x0000000435077c20 */ /* 0x004fe20008410000 */
[----:B-1----:R-:W-:Y:S01]  /*3fe0*/  HMMA.16816.F32.BF16 R32, R20, R48, RZ ;  /* 0x000000301420723c */ /* 0x002fe200000418ff */
[----:B------:R-:W-:Y:S01]  /*3ff0*/  ISETP.GE.AND P3, PT, R6, R3, PT ;  /* 0x000000030600720c */ /* 0x000fe20003f66270 */
[----:B------:R-:W-:Y:S01]  /*4000*/  VIADD R6, R2, 0xffffff68 ;  /* 0xffffff6802067836 */ /* 0x000fe20000000000 */
[----:B------:R-:W-:Y:S01]  /*4010*/  FSEL R110, R110, -INF , !P2 ;  /* 0xff8000006e6e7808 */ /* 0x000fe20005000000 */
[----:B------:R-:W-:Y:S01]  /*4020*/  FMUL.FTZ R42, R42, UR4 ;  /* 0x000000042a2a7c20 */ /* 0x000fe20008410000 */
[----:B------:R-:W-:Y:S01]  /*4030*/  FSEL R165, R165, -INF , !P1 ;  /* 0xff800000a5a57808 */ /* 0x000fe20004800000 */
[----:B------:R1:W-:Y:S01]  /*4040*/  MUFU.TANH R114, R7 ;  /* 0x0000000700727308 */ /* 0x0003e20000002400 */
[----:B----4-:R-:W-:Y:S01]  /*4050*/  FMUL.FTZ R25, R47, UR4 ;  /* 0x000000042f197c20 */ /* 0x010fe20008410000 */
[----:B------:R-:W-:-:S02]  /*4060*/  FSEL R120, R120, -INF , !P0 ;  /* 0xff80000078787808 */ /* 0x000fc40004000000 */
[----:B------:R-:W-:Y:S01]  /*4070*/  HMMA.16816.F32.BF16 R28, R12, R70, R28 ;  /* 0x000000460c1c723c */ /* 0x000fe2000004181c */
[----:B------:R-:W-:Y:S01]  /*4080*/  LDSM.16.M88.4 R68, [R24+0x9000] ;  /* 0x009000001844783b */ /* 0x000fe20000000200 */
[----:B------:R-:W-:Y:S02]  /*4090*/  FSEL R164, R164, -INF , !P3 ;  /* 0xff800000a4a47808 */ /* 0x000fe40005800000 */
[----:B------:R-:W-:Y:S08]  /*40a0*/  MUFU.TANH R83, R25 ;  /* 0x0000001900537308 */ /* 0x000ff00000002400 */
[----:B------:R-:W-:Y:S01]  /*40b0*/  MUFU.TANH R80, R40 ;  /* 0x0000002800507308 */ /* 0x000fe20000002400 */
[----:B-1----:R-:W-:-:S02]  /*40c0*/  FMUL.FTZ R7, R54, UR4 ;  /* 0x0000000436077c20 */ /* 0x002fc40008410000 */
[----:B------:R-:W-:Y:S05]  /*40d0*/  HMMA.16816.F32.BF16 R52, R8, R64, R36 ;  /* 0x000000400834723c */ /* 0x000fea0000041824 */
[----:B------:R1:W2:Y:S01]  /*40e0*/  MUFU.TANH R100, R7 ;  /* 0x0000000700647308 */ /* 0x0002a20000002400 */
[----:B------:R-:W-:Y:S01]  /*40f0*/  HMMA.16816.F32.BF16 R36, R20, R50, RZ ;  /* 0x000000321424723c */ /* 0x000fe200000418ff */
[----:B------:R-:W-:Y:S06]  /*4100*/  LDSM.16.M88.4 R48, [R226+0x6800] ;  /* 0x00680000e230783b */ /* 0x000fec0000000200 */
[----:B------:R-:W-:Y:S08]  /*4110*/  MUFU.TANH R81, R41 ;  /* 0x0000002900517308 */ /* 0x000ff00000002400 */
[----:B------:R-:W-:Y:S01]  /*4120*/  MUFU.TANH R79, R42 ;  /* 0x0000002a004f7308 */ /* 0x000fe20000002400 */
[----:B-1----:R-:W-:-:S02]  /*4130*/  VIADD R7, R2, 0xffffff59 ;  /* 0xffffff5902077836 */ /* 0x002fc40000000000 */
[----:B------:R-:W-:-:S03]  /*4140*/  FMUL.FTZ R25, R54, UR4 ;  /* 0x0000000436197c20 */ /* 0x000fc60008410000 */
[C---:B------:R-:W-:Y:S02]  /*4150*/  ISETP.GE.AND P5, PT, R7.reuse, R5, PT ;  /* 0x000000050700720c */ /* 0x040fe40003fa6270 */
[----:B------:R-:W-:Y:S01]  /*4160*/  ISETP.GE.AND P4, PT, R7, R3, PT ;  /* 0x000000030700720c */ /* 0x000fe20003f86270 */
[----:B------:R-:W-:Y:S01]  /*4170*/  FMUL.FTZ R7, R46, UR4 ;  /* 0x000000042e077c20 */ /* 0x000fe20008410000 */
[----:B------:R-:W-:Y:S01]  /*4180*/  FSEL R106, R106, -INF , !P5 ;  /* 0xff8000006a6a7808 */ /* 0x000fe20006800000 */
[----:B------:R-:W1:Y:S01]  /*4190*/  LDSM.16.M88.4 R44, [R227+0x6800] ;  /* 0x00680000e32c783b */ /* 0x000e620000000200 */
[----:B------:R-:W-:Y:S01]  /*41a0*/  FSEL R156, R156, -INF , !P4 ;  /* 0xff8000009c9c7808 */ /* 0x000fe20006000000 */
[----:B------:R4:W2:Y:S01]  /*41b0*/  MUFU.TANH R82, R7 ;  /* 0x0000000700527308 */ /* 0x0008a20000002400 */
[C---:B------:R-:W-:Y:S02]  /*41c0*/  ISETP.GE.AND P5, PT, R6.reuse, R5, PT ;  /* 0x000000050600720c */ /* 0x040fe40003fa6270 */
[----:B------:R-:W-:Y:S01]  /*41d0*/  ISETP.GE.AND P4, PT, R6, R3, PT ;  /* 0x000000030600720c */ /* 0x000fe20003f86270 */
[----:B------:R-:W-:Y:S01]  /*41e0*/  VIADD R6, R2, 0xffffff69 ;  /* 0xffffff6902067836 */ /* 0x000fe20000000000 */
[----:B------:R-:W-:-:S02]  /*41f0*/  FSEL R119, R119, -INF , !P5 ;  /* 0xff80000077777808 */ /* 0x000fc40006800000 */
[----:B------:R-:W-:Y:S01]  /*4200*/  FSEL R162, R162, -INF , !P4 ;  /* 0xff800000a2a27808 */ /* 0x000fe20006000000 */
[----:B------:R-:W-:Y:S01]  /*4210*/  MUFU.TANH R74, R25 ;  /* 0x00000019004a7308 */ /* 0x000fe20000002400 */
[C---:B------:R-:W-:Y:S02]  /*4220*/  ISETP.GE.AND P2, PT, R6.reuse, R5, PT ;  /* 0x000000050600720c */ /* 0x040fe40003f46270 */
[----:B------:R-:W-:Y:S01]  /*4230*/  ISETP.GE.AND P1, PT, R6, R3, PT ;  /* 0x000000030600720c */ /* 0x000fe20003f26270 */
[----:B------:R-:W-:Y:S01]  /*4240*/  VIADD R6, R2, 0xffffff70 ;  /* 0xffffff7002067836 */ /* 0x000fe20000000000 */
[----:B------:R-:W-:Y:S02]  /*4250*/  FSEL R122, R122, -INF , !P2 ;  /* 0xff8000007a7a7808 */ /* 0x000fe40005000000 */
[----:B------:R-:W-:Y:S02]  /*4260*/  FSEL R163, R163, -INF , !P1 ;  /* 0xff800000a3a37808 */ /* 0x000fe40004800000 */
[C---:B------:R-:W-:Y:S01]  /*4270*/  ISETP.GE.AND P0, PT, R6.reuse, R5, PT ;  /* 0x000000050600720c */ /* 0x040fe20003f06270 */
[----:B----4-:R-:W-:Y:S01]  /*4280*/  FMUL.FTZ R7, R43, UR4 ;  /* 0x000000042b077c20 */ /* 0x010fe20008410000 */
        /* <DEDUP_REMOVED lines=14> */
[----:B-1----:R-:W-:Y:S01]  /*4370*/  HMMA.16816.F32.BF16 R32, R16, R44, R32 ;  /* 0x0000002c1020723c */ /* 0x002fe20000041820 */
[----:B----4-:R-:W-:Y:S01]  /*4380*/  FMUL.FTZ R7, R52, UR4 ;  /* 0x0000000434077c20 */ /* 0x010fe20008410000 */
[----:B------:R-:W-:-:S02]  /*4390*/  FSEL R167, R167, -INF , !P1 ;  /* 0xff800000a7a77808 */ /* 0x000fc40004800000 */
[C---:B------:R-:W-:Y:S01]  /*43a0*/  ISETP.GE.AND P0, PT, R6.reuse, R5, PT ;  /* 0x000000050600720c */ /* 0x040fe20003f06270 */
[----:B------:R1:W-:Y:S01]  /*43b0*/  MUFU.TANH R77, R7 ;  /* 0x00000007004d7308 */ /* 0x0003e20000002400 */
[----:B------:R-:W-:Y:S01]  /*43c0*/  HMMA.16816.F32.BF16 R36, R16, R46, R36 ;  /* 0x0000002e1024723c */ /* 0x000fe20000041824 */
[----:B------:R-:W-:Y:S01]  /*43d0*/  ISETP.GE.AND P3, PT, R6, R3, PT ;  /* 0x000000030600720c */ /* 0x000fe20003f66270 */
[----:B------:R-:W-:Y:S01]  /*43e0*/  VIADD R6, R2, 0xffffff80 ;  /* 0xffffff8002067836 */ /* 0x000fe20000000000 */
[----:B------:R-:W-:Y:S02]  /*43f0*/  FSEL R144, R144, -INF , !P0 ;  /* 0xff80000090907808 */ /* 0x000fe40004000000 */
[----:B------:R-:W-:Y:S01]  /*4400*/  FSEL R169, R169, -INF , !P3 ;  /* 0xff800000a9a97808 */ /* 0x000fe20005800000 */
[----:B------:R-:W-:Y:S01]  /*4410*/  HMMA.16816.F32.BF16 R44, R8, R66, R28 ;  /* 0x00000042082c723c */ /* 0x000fe2000004181c */
[----:B------:R-:W4:Y:S01]  /*4420*/  LDSM.16.M88.4 R64, [R229+0x7000] ;  /* 0x00700000e540783b */ /* 0x000f220000000200 */
[----:B------:R-:W-:-:S02]  /*4430*/  ISETP.GE.AND P5, PT, R6, R5, PT ;  /* 0x000000050600720c */ /* 0x000fc40003fa6270 */
[----:B------:R-:W-:Y:S01]  /*4440*/  ISETP.GE.AND P4, PT, R6, R3, PT ;  /* 0x000000030600720c */ /* 0x000fe20003f86270 */
[----:B------:R-:W-:Y:S01]  /*4450*/  VIADD R6, R2, 0xffffff88 ;  /* 0xffffff8802067836 */ /* 0x000fe20000000000 */
[----:B------:R-:W-:Y:S02]  /*4460*/  FSEL R141, R141, -INF , !P5 ;  /* 0xff8000008d8d7808 */ /* 0x000fe40006800000 */
[----:B------:R-:W-:Y:S01]  /*4470*/  FSEL R174, R143, -INF , !P4 ;  /* 0xff8000008fae7808 */ /* 0x000fe20006000000 */
[----:B-1----:R-:W-:Y:S01]  /*4480*/  FMUL.FTZ R7, R53, UR4 ;  /* 0x0000000435077c20 */ /* 0x002fe20008410000 */
[C---:B------:R-:W-:Y:S02]  /*4490*/  ISETP.GE.AND P0, PT, R6.reuse, R5, PT ;  /* 0x000000050600720c */ /* 0x040fe40003f06270 */
[----:B------:R-:W-:Y:S01]  /*44a0*/  HMMA.16816.F32.BF16 R28, R12, R56, R32 ;  /* 0x000000380c1c723c */ /* 0x000fe20000041820 */
[----:B------:R-:W-:Y:S01]  /*44b0*/  ISETP.GE.AND P3, PT, R6, R3, PT ;  /* 0x000000030600720c */ /* 0x000fe20003f66270 */
[----:B------:R1:W2:Y:S01]  /*44c0*/  MUFU.TANH R76, R7 ;  /* 0x00000007004c7308 */ /* 0x0002a20000002400 */
[----:B------:R-:W-:Y:S01]  /*44d0*/  VIADD R6, R2, 0xffffff89 ;  /* 0xffffff8902067836 */ /* 0x000fe20000000000 */
[----:B------:R-:W-:-:S02]  /*44e0*/  FSEL R152, R152, -INF , !P0 ;  /* 0xff80000098987808 */ /* 0x000fc40004000000 */
[----:B------:R-:W-:Y:S02]  /*44f0*/  HMMA.16816.F32.BF16 R32, R20, R68, RZ ;  /* 0x000000441420723c */ /* 0x000fe400000418ff */
[C---:B------:R-:W-:Y:S02]  /*4500*/  ISETP.GE.AND P5, PT, R6.reuse, R5, PT ;  /* 0x000000050600720c */ /* 0x040fe40003fa6270 */
[----:B------:R-:W-:Y:S01]  /*4510*/  ISETP.GE.AND P4, PT, R6, R3, PT ;  /* 0x000000030600720c */ /* 0x000fe20003f86270 */
[----:B------:R-:W-:Y:S01]  /*4520*/  VIADD R6, R2, 0xffffff90 ;  /* 0xffffff9002067836 */ /* 0x000fe20000000000 */
[----:B------:R-:W-:Y:S01]  /*4530*/  HMMA.16816.F32.BF16 R36, R12, R58, R36 ;  /* 0x0000003a0c24723c */ /* 0x000fe20000041824 */
[----:B------:R-:W-:Y:S01]  /*4540*/  FMUL.FTZ R44, R44, UR4 ;  /* 0x000000042c2c7c20 */ /* 0x000fe20008410000 */
[----:B------:R-:W-:Y:S01]  /*4550*/  FMUL.FTZ R45, R45, UR4 ;  /* 0x000000042d2d7c20 */ /* 0x000fe20008410000 */
[----:B------:R-:W-:Y:S02]  /*4560*/  LDSM.16.M88.4 R56, [R227+0x7800] ;  /* 0x00780000e338783b */ /* 0x000fe40000000200 */
[----:B------:R-:W-:Y:S01]  /*4570*/  MUFU.TANH R73, R44 ;  /* 0x0000002c00497308 */ /* 0x000fe20000002400 */
[----:B-1----:R-:W-:-:S05]  /*4580*/  VIADD R7, R2, 0xffffff81 ;  /* 0xffffff8102077836 */ /* 0x002fca0000000000 */
[C---:B------:R-:W-:Y:S01]  /*4590*/  ISETP.GE.AND P2, PT, R7.reuse, R5, PT ;  /* 0x000000050700720c */ /* 0x040fe20003f46270 */
[----:B------:R-:W-:Y:S01]  /*45a0*/  HMMA.16816.F32.BF16 R40, R8, R48, R28 ;  /* 0x000000300828723c */ /* 0x000fe2000004181c */
[----:B------:R-:W-:Y:S01]  /*45b0*/  ISETP.GE.AND P1, PT, R7, R3, PT ;  /* 0x000000030700720c */ /* 0x000fe20003f26270 */
[----:B------:R-:W-:Y:S01]  /*45c0*/  FMUL.FTZ R7, R55, UR4 ;  /* 0x0000000437077c20 */ /* 0x000fe20008410000 */
[----:B------:R-:W-:Y:S01]  /*45d0*/  FSEL R143, R172, -INF , !P2 ;  /* 0xff800000ac8f7808 */ /* 0x000fe20005000000 */
[----:B------:R1:W3:Y:S01]  /*45e0*/  LDSM.16.M88.4 R52, [R24+0x9800] ;  /* 0x009800001834783b */ /* 0x0002e20000000200 */
[----:B------:R-:W-:Y:S01]  /*45f0*/  FSEL R173, R151, -INF , !P1 ;  /* 0xff80000097ad7808 */ /* 0x000fe20004800000 */
[----:B------:R2:W3:Y:S01]  /*4600*/  MUFU.TANH R75, R7 ;  /* 0x00000007004b7308 */ /* 0x0004e20000002400 */
[----:B------:R-:W-:Y:S01]  /*4610*/  HMMA.16816.F32.BF16 R28, R16, R60, R32 ;  /* 0x0000003c101c723c */ /* 0x000fe20000041820 */
[----:B------:R-:W-:Y:S02]  /*4620*/  FSEL R151, R171, -INF , !P5 ;  /* 0xff800000ab977808 */ /* 0x000fe40006800000 */
[----:B------:R-:W-:-:S02]  /*4630*/  FSEL R172, R26, -INF , !P3 ;  /* 0xff8000001aac7808 */ /* 0x000fc40005800000 */
[----:B------:R-:W-:Y:S02]  /*4640*/  FSEL R171, R27, -INF , !P4 ;  /* 0xff8000001bab7808 */ /* 0x000fe40006000000 */
[----:B------:R-:W-:Y:S01]  /*4650*/  MUFU.TANH R72, R45 ;  /* 0x0000002d00487308 */ /* 0x000fe20000002400 */
[C---:B------:R-:W-:Y:S02]  /*4660*/  ISETP.GE.AND P2, PT, R6.reuse, R5, PT ;  /* 0x000000050600720c */ /* 0x040fe40003f46270 */
[----:B------:R-:W-:Y:S01]  /*4670*/  ISETP.GE.AND P1, PT, R6, R3, PT ;  /* 0x000000030600720c */ /* 0x000fe20003f26270 */
[----:B------:R-:W-:Y:S01]  /*4680*/  VIADD R6, R2, 0xffffff91 ;  /* 0xffffff9102067836 */ /* 0x000fe20000000000 */
[----:B------:R-:W-:Y:S02]  /*4690*/  FSEL R153, R153, -INF , !P2 ;  /* 0xff80000099997808 */ /* 0x000fe40005000000 */
[----:B------:R-:W-:Y:S01]  /*46a0*/  FSEL R175, R161, -INF , !P1 ;  /* 0xff800000a1af7808 */ /* 0x000fe20004800000 */
[----:B--2---:R-:W-:Y:S01]  /*46b0*/  FMUL.FTZ R7, R46, UR4 ;  /* 0x000000042e077c20 */ /* 0x004fe20008410000 */
[C---:B------:R-:W-:Y:S01]  /*46c0*/  ISETP.GE.AND P0, PT, R6.reuse, R5, PT ;  /* 0x000000050600720c */ /* 0x040fe20003f06270 */
[----:B------:R-:W-:Y:S01]  /*46d0*/  FMUL.FTZ R41, R41, UR4 ;  /* 0x0000000429297c20 */ /* 0x000fe20008410000 */
[----:B------:R-:W-:Y:S01]  /*46e0*/  ISETP.GE.AND P3, PT, R6, R3, PT ;  /* 0x000000030600720c */ /* 0x000fe20003f66270 */
[----:B-1----:R-:W-:Y:S01]  /*46f0*/  HMMA.16816.F32.BF16 R24, R20, R70, RZ ;  /* 0x000000461418723c */ /* 0x002fe200000418ff */
[----:B------:R1:W2:Y:S01]  /*4700*/  MUFU.TANH R69, R7 ;  /* 0x0000000700457308 */ /* 0x0002a20000002400 */
[----:B------:R-:W-:-:S02]  /*4710*/  VIADD R6, R2, 0xffffff98 ;  /* 0xffffff9802067836 */ /* 0x000fc40000000000 */
[----:B------:R-:W-:Y:S01]  /*4720*/  FMUL.FTZ R42, R42, UR4 ;  /* 0x000000042a2a7c20 */ /* 0x000fe20008410000 */
[----:B------:R-:W-:Y:S01]  /*4730*/  FSEL R161, R166, -INF , !P0 ;  /* 0xff800000a6a17808 */ /* 0x000fe20004000000 */
[----:B----4-:R-:W-:Y:S01]  /*4740*/  HMMA.16816.F32.BF16 R28, R12, R64, R28 ;  /* 0x000000400c1c723c */ /* 0x010fe2000004181c */
[C---:B------:R-:W-:Y:S02]  /*4750*/  ISETP.GE.AND P5, PT, R6.reuse, R5, PT ;  /* 0x000000050600720c */ /* 0x040fe40003fa6270 */
[----:B------:R-:W-:Y:S01]  /*4760*/  ISETP.GE.AND P4, PT, R6, R3, PT ;  /* 0x000000030600720c */ /* 0x000fe20003f86270 */
[----:B------:R-:W-:Y:S01]  /*4770*/  VIADD R6, R2, 0xffffff99 ;  /* 0xffffff9902067836 */ /* 0x000fe20000000000 */
[----:B------:R-:W-:Y:S01]  /*4780*/  MUFU.TANH R60, R41 ;  /* 0x00000029003c7308 */ /* 0x000fe20000002400 */
[----:B------:R-:W-:Y:S02]  /*4790*/  FSEL R160, R160, -INF , !P3 ;  /* 0xff800000a0a07808 */ /* 0x000fe40005800000 */
[----:B------:R-:W-:-:S02]  /*47a0*/  FSEL R154, R154, -INF , !P5 ;  /* 0xff8000009a9a7808 */ /* 0x000fc40006800000 */
[C---:B------:R-:W-:Y:S01]  /*47b0*/  ISETP.GE.AND P2, PT, R6.reuse, R5, PT ;  /* 0x000000050600720c */ /* 0x040fe20003f46270 */
[----:B---3--:R-:W-:Y:S01]  /*47c0*/  HMMA.16816.F32.BF16 R32, R20, R52, RZ ;  /* 0x000000341420723c */ /* 0x008fe200000418ff */
[----:B-1----:R-:W-:Y:S01]  /*47d0*/  FMUL.FTZ R7, R47, UR4 ;  /* 0x000000042f077c20 */ /* 0x002fe20008410000 */
[----:B------:R-:W-:Y:S01]  /*47e0*/  MUFU.TANH R53, R42 ;  /* 0x0000002a00357308 */ /* 0x000fe20000002400 */
[----:B------:R-:W-:Y:S01]  /*47f0*/  ISETP.GE.AND P1, PT, R6, R3, PT ;  /* 0x000000030600720c */ /* 0x000fe20003f26270 */
[----:B------:R-:W-:Y:S01]  /*4800*/  VIADD R6, R2, 0xffffffa0 ;  /* 0xffffffa002067836 */ /* 0x000fe20000000000 */
[----:B------:R-:W-:Y:S01]  /*4810*/  FSEL R166, R134, -INF , !P4 ;  /* 0xff80000086a67808 */ /* 0x000fe20006000000 */
[----:B------:R-:W-:Y:S01]  /*4820*/  HMMA.16816.F32.BF16 R44, R8, R50, R36 ;  /* 0x00000032082c723c */ /* 0x000fe20000041824 */
[----:B------:R-:W1:Y:S01]  /*4830*/  LDSM.16.M88.4 R48, [R226+0x7000] ;  /* 0x00700000e230783b */ /* 0x000e620000000200 */
[----:B------:R-:W-:Y:S02]  /*4840*/  FSEL R159, R159, -INF , !P2 ;  /* 0xff8000009f9f7808 */ /* 0x000fe40005000000 */
        /* <DEDUP_REMOVED lines=8> */
[C---:B------:R-:W-:Y:S02]  /*48d0*/  ISETP.GE.AND P5, PT, R6.reuse, R5, PT ;  /* 0x000000050600720c */ /* 0x040fe40003fa6270 */
[----:B------:R-:W-:Y:S01]  /*48e0*/  ISETP.GE.AND P4, PT, R6, R3, PT ;  /* 0x000000030600720c */ /* 0x000fe20003f86270 */
[----:B------:R-:W-:Y:S01]  /*48f0*/  VIADD R6, R2, 0xffffffa8 ;  /* 0xffffffa802067836 */ /* 0x000fe20000000000 */
[----:B------:R-:W-:Y:S02]  /*4900*/  FSEL R179, R127, -INF , !P3 ;  /* 0xff8000007fb37808 */ /* 0x000fe40005800000 */
[----:B------:R-:W-:Y:S01]  /*4910*/  FSEL R127, R135, -INF , !P5 ;  /* 0xff800000877f7808 */ /* 0x000fe20006800000 */
[----:B---3--:R-:W-:Y:S01]  /*4920*/  FMUL.FTZ R7, R40, UR4 ;  /* 0x0000000428077c20 */ /* 0x008fe20008410000 */
[----:B------:R-:W-:-:S02]  /*4930*/  ISETP.GE.AND P2, PT, R6, R5, PT ;  /* 0x000000050600720c */ /* 0x000fc40003f46270 */
[----:B------:R-:W-:Y:S01]  /*4940*/  ISETP.GE.AND P1, PT, R6, R3, PT ;  /* 0x000000030600720c */ /* 0x000fe20003f26270 */
[----:B------:R3:W4:Y:S01]  /*4950*/  MUFU.TANH R61, R7 ;  /* 0x00000007003d7308 */ /* 0x0007220000002400 */
[----:B------:R-:W-:Y:S01]  /*4960*/  VIADD R6, R2, 0xffffffa9 ;  /* 0xffffffa902067836 */ /* 0x000fe20000000000 */
[----:B------:R-:W-:Y:S01]  /*4970*/  FSEL R177, R117, -INF , !P4 ;  /* 0xff80000075b17808 */ /* 0x000fe20006000000 */
[----:B------:R-:W-:Y:S01]  /*4980*/  FMUL.FTZ R45, R45, UR4 ;  /* 0x000000042d2d7c20 */ /* 0x000fe20008410000 */
[----:B------:R-:W-:Y:S02]  /*4990*/  FSEL R115, R115, -INF , !P2 ;  /* 0xff80000073737808 */ /* 0x000fe40005000000 */
[----:B------:R-:W-:Y:S01]  /*49a0*/  HMMA.16816.F32.BF16 R24, R12, R66, R24 ;  /* 0x000000420c18723c */ /* 0x000fe20000041818 */
[----:B------:R-:W-:Y:S01]  /*49b0*/  ISETP.GE.AND P0, PT, R6, R5, PT ;  /* 0x000000050600720c */ /* 0x000fe20003f06270 */
[----:B------:R-:W-:Y:S01]  /*49c0*/  FMUL.FTZ R44, R44, UR4 ;  /* 0x000000042c2c7c20 */ /* 0x000fe20008410000 */
[----:B------:R-:W-:Y:S01]  /*49d0*/  ISETP.GE.AND P3, PT, R6, R3, PT ;  /* 0x000000030600720c */ /* 0x000fe20003f66270 */
[----:B------:R-:W-:Y:S01]  /*49e0*/  VIADD R6, R2, 0xffffffb0 ;  /* 0xffffffb002067836 */ /* 0x000fe20000000000 */
[----:B------:R-:W-:-:S02]  /*49f0*/  FSEL R176, R100, -INF , !P1 ;  /* 0xff80000064b07808 */ /* 0x000fc40004800000 */
[----:B------:R-:W-:Y:S02]  /*4a00*/  FSEL R114, R114, -INF , !P0 ;  /* 0xff80000072727808 */ /* 0x000fe40004000000 */
[C---:B------:R-:W-:Y:S01]  /*4a10*/  ISETP.GE.AND P5, PT, R6.reuse, R5, PT ;  /* 0x000000050600720c */ /* 0x040fe20003fa6270 */
[----:B-1----:R-:W-:Y:S01]  /*4a20*/  HMMA.16816.F32.BF16 R36, R8, R48, R28 ;  /* 0x000000300824723c */ /* 0x002fe2000004181c */
[----:B---3--:R-:W-:Y:S01]  /*4a30*/  FMUL.FTZ R7, R43, UR4 ;  /* 0x000000042b077c20 */ /* 0x008fe20008410000 */
[----:B------:R-:W-:Y:S01]  /*4a40*/  ISETP.GE.AND P4, PT, R6, R3, PT ;  /* 0x000000030600720c */ /* 0x000fe20003f86270 */
[----:B------:R-:W1:Y:S01]  /*4a50*/  LDSM.16.M88.4 R40, [R229+0x7800] ;  /* 0x00780000e528783b */ /* 0x000e620000000200 */
[----:B------:R-:W-:Y:S01]  /*4a60*/  VIADD R6, R2, 0xffffffb1 ;  /* 0xffffffb102067836 */ /* 0x000fe20000000000 */
[----:B------:R3:W4:Y:S01]  /*4a70*/  MUFU.TANH R52, R7 ;  /* 0x0000000700347308 */ /* 0x0007220000002400 */
[----:B------:R-:W-:Y:S01]  /*4a80*/  HMMA.16816.F32.BF16 R28, R16, R56, R32 ;  /* 0x00000038101c723c */ /* 0x000fe20000041820 */
[----:B------:R-:W2:Y:S01]  /*4a90*/  LDSM.16.M88.4 R32, [R226+0x7800] ;  /* 0x00780000e220783b */ /* 0x000ea20000000200 */
[----:B------:R-:W-:Y:S01]  /*4aa0*/  FSEL R117, R108, -INF , !P3 ;  /* 0xff8000006c757808 */ /* 0x000fe20005800000 */
[----:B------:R-:W-:-:S04]  /*4ab0*/  DEPBAR.LE SB0, 0x0 ;  /* 0x000080000000791a */ /* 0x000fc80000000000 */
[C---:B------:R-:W-:Y:S01]  /*4ac0*/  ISETP.GE.AND P2, PT, R6.reuse, R5, PT ;  /* 0x000000050600720c */ /* 0x040fe20003f46270 */
[----:B------:R-:W-:Y:S01]  /*4ad0*/  HMMA.16816.F32.BF16 R16, R16, R58, R20 ;  /* 0x0000003a1010723c */ /* 0x000fe20000041814 */
[----:B------:R-:W-:Y:S01]  /*4ae0*/  ISETP.GE.AND P1, PT, R6, R3, PT ;  /* 0x000000030600720c */ /* 0x000fe20003f26270 */
[----:B------:R-:W-:Y:S01]  /*4af0*/  VIADD R6, R2, 0xffffffb8 ;  /* 0xffffffb802067836 */ /* 0x000fe20000000000 */
[----:B------:R-:W-:Y:S01]  /*4b00*/  MUFU.TANH R48, R45 ;  /* 0x0000002d00307308 */ /* 0x000fe20000002400 */
[----:B------:R-:W-:Y:S02]  /*4b10*/  FSEL R96, R96, -INF , !P5 ;  /* 0xff80000060607808 */ /* 0x000fe40006800000 */
[----:B------:R-:W-:Y:S01]  /*4b20*/  HMMA.16816.F32.BF16 R24, R8, R50, R24 ;  /* 0x000000320818723c */ /* 0x000fe20000041818 */
[----:B------:R-:W-:Y:S01]  /*4b30*/  ISETP.GE.AND P0, PT, R6, R5, PT ;  /* 0x000000050600720c */ /* 0x000fe20003f06270 */
[----:B---3--:R-:W-:Y:S01]  /*4b40*/  FMUL.FTZ R7, R46, UR4 ;  /* 0x000000042e077c20 */ /* 0x008fe20008410000 */
[----:B------:R-:W-:Y:S01]  /*4b50*/  ISETP.GE.AND P3, PT, R6, R3, PT ;  /* 0x000000030600720c */ /* 0x000fe20003f66270 */
[----:B------:R-:W-:Y:S01]  /*4b60*/  VIADD R6, R2, 0xffffffb9 ;  /* 0xffffffb902067836 */ /* 0x000fe20000000000 */
[----:B------:R-:W3:Y:S01]  /*4b70*/  MUFU.TANH R49, R44 ;  /* 0x0000002c00317308 */ /* 0x000ee20000002400 */
[----:B------:R-:W-:Y:S01]  /*4b80*/  FSEL R188, R82, -INF , !P4 ;  /* 0xff80000052bc7808 */ /* 0x000fe20006000000 */
[----:B------:R-:W-:Y:S01]  /*4b90*/  FMUL.FTZ R20, R39, UR4 ;  /* 0x0000000427147c20 */ /* 0x000fe20008410000 */
[----:B------:R-:W-:Y:S01]  /*4ba0*/  FSEL R100, R80, -INF , !P0 ;  /* 0xff80000050647808 */ /* 0x000fe20004000000 */
[----:B------:R-:W-:Y:S01]  /*4bb0*/  FMUL.FTZ R37, R37, UR4 ;  /* 0x0000000425257c20 */ /* 0x000fe20008410000 */
[----:B------:R-:W-:Y:S01]  /*4bc0*/  ISETP.GE.AND P5, PT, R6, R5, PT ;  /* 0x000000050600720c */ /* 0x000fe20003fa6270 */
[----:B------:R-:W-:Y:S01]  /*4bd0*/  FMUL.FTZ R38, R38, UR4 ;  /* 0x0000000426267c20 */ /* 0x000fe20008410000 */
[----:B------:R-:W-:Y:S01]  /*4be0*/  ISETP.GE.AND P4, PT, R6, R3, PT ;  /* 0x000000030600720c */ /* 0x000fe20003f86270 */
[----:B------:R4:W3:Y:S01]  /*4bf0*/  MUFU.TANH R45, R7 ;  /* 0x00000007002d7308 */ /* 0x0008e20000002400 */
[----:B------:R-:W-:Y:S01]  /*4c00*/  VIADD R6, R2, 0xffffffc1 ;  /* 0xffffffc102067836 */ /* 0x000fe20000000000 */
[----:B------:R-:W-:-:S02]  /*4c10*/  FSEL R187, R79, -INF , !P3 ;  /* 0xff8000004fbb7808 */ /* 0x000fc40005800000 */
[----:B------:R-:W-:Y:S02]  /*4c20*/  FSEL R102, R102, -INF , !P2 ;  /* 0xff80000066667808 */ /* 0x000fe40005000000 */
[----:B------:R-:W-:Y:S02]  /*4c30*/  FSEL R186, R83, -INF , !P1 ;  /* 0xff80000053ba7808 */ /* 0x000fe40004800000 */
[C---:B------:R-:W-:Y:S01]  /*4c40*/  ISETP.GE.AND P0, PT, R6.reuse, R5, PT ;  /* 0x000000050600720c */ /* 0x040fe20003f06270 */
[----:B------:R-:W-:Y:S01]  /*4c50*/  MUFU.TANH R37, R37 ;  /* 0x0000002500257308 */ /* 0x000fe20000002400 */
[C---:B-1----:R-:W-:Y:S01]  /*4c60*/  HMMA.16816.F32.BF16 R28, R12.reuse, R40, R28 ;  /* 0x000000280c1c723c */ /* 0x042fe2000004181c */
[----:B------:R-:W-:Y:S01]  /*4c70*/  ISETP.GE.AND P3, PT, R6, R3, PT ;  /* 0x000000030600720c */ /* 0x000fe20003f66270 */
[----:B------:R-:W-:Y:S01]  /*4c80*/  VIADD R6, R2, 0xffffffc9 ;  /* 0xffffffc902067836 */ /* 0x000fe20000000000 */
[----:B------:R-:W-:Y:S01]  /*4c90*/  FSEL R39, R81, -INF , !P5 ;  /* 0xff80000051277808 */ /* 0x000fe20006800000 */
[----:B------:R-:W-:Y:S01]  /*4ca0*/  FMUL.FTZ R25, R25, UR4 ;  /* 0x0000000419197c20 */ /* 0x000fe20008410000 */
[----:B------:R-:W-:Y:S01]  /*4cb0*/  FSEL R185, R78, -INF , !P4 ;  /* 0xff8000004eb97808 */ /* 0x000fe20006000000 */
[----:B------:R-:W-:Y:S01]  /*4cc0*/  HMMA.16816.F32.BF16 R12, R12, R42, R16 ;  /* 0x0000002a0c0c723c */ /* 0x000fe20000041810 */
[----:B----4-:R-:W-:Y:S01]  /*4cd0*/  FMUL.FTZ R7, R47, UR4 ;  /* 0x000000042f077c20 */ /* 0x010fe20008410000 */
[----:B------:R-:W-:Y:S01]  /*4ce0*/  FSEL R182, R76, -INF , !P0 ;  /* 0xff8000004cb67808 */ /* 0x000fe20004000000 */
[----:B------:R-:W1:Y:S01]  /*4cf0*/  MUFU.TANH R38, R38 ;  /* 0x0000002600267308 */ /* 0x000e620000002400 */
[----:B------:R-:W-:-:S03]  /*4d00*/  FSEL R192, R75, -INF , !P3 ;  /* 0xff8000004bc07808 */ /* 0x000fc60005800000 */
[----:B------:R-:W-:-:S04]  /*4d10*/  FMUL.FTZ R16, R27, UR4 ;  /* 0x000000041b107c20 */ /* 0x000fc80008410000 */
[----:B------:R4:W-:Y:S08]  /*4d20*/  MUFU.TANH R44, R7 ;  /* 0x00000007002c7308 */ /* 0x0009f00000002400 */
[----:B------:R-:W-:Y:S08]  /*4d30*/  MUFU.TANH R16, R16 ;  /* 0x0000001000107308 */ /* 0x000ff00000002400 */
[----:B------:R-:W-:Y:S01]  /*4d40*/  MUFU.TANH R25, R25 ;  /* 0x0000001900197308 */ /* 0x000fe20000002400 */
[----:B----4-:R-:W-:-:S07]  /*4d50*/  FMUL.FTZ R7, R36, UR4 ;  /* 0x0000000424077c20 */ /* 0x010fce0008410000 */
[----:B------:R4:W1:Y:S08]  /*4d60*/  MUFU.TANH R40, R7 ;  /* 0x0000000700287308 */ /* 0x0008700000002400 */
[----:B------:R2:W1:Y:S01]  /*4d70*/  MUFU.TANH R36, R20 ;  /* 0x0000001400247308 */ /* 0x0004620000002400 */
[----:B----4-:R-:W-:Y:S01]  /*4d80*/  VIADD R7, R2, 0xffffffc0 ;  /* 0xffffffc002077836 */ /* 0x010fe20000000000 */
[----:B------:R-:W-:Y:S04]  /*4d90*/  BAR.SYNC.DEFER_BLOCKING 0x0 ;  /* 0x0000000000007b1d */ /* 0x000fe80000010000 */
        /* <DEDUP_REMOVED lines=8> */
[----:B------:R-:W-:Y:S01]  /*4e20*/  VIADD R6, R2, 0xffffffd0 ;  /* 0xffffffd002067836 */ /* 0x000fe20000000000 */
[C---:B------:R-:W-:Y:S01]  /*4e30*/  ISETP.GE.AND P5, PT, R7.reuse, R5, PT ;  /* 0x000000050700720c */ /* 0x040fe20003fa6270 */
[----:B------:R-:W-:Y:S01]  /*4e40*/  HMMA.16816.F32.BF16 R8, R8, R34, R12 ;  /* 0x000000220808723c */ /* 0x000fe2000004180c */
[----:B------:R-:W-:Y:S01]  /*4e50*/  ISETP.GE.AND P4, PT, R7, R3, PT ;  /* 0x000000030700720c */ /* 0x000fe20003f86270 */
[----:B------:R-:W-:Y:S01]  /*4e60*/  FMUL.FTZ R7, R24, UR4 ;  /* 0x0000000418077c20 */ /* 0x000fe20008410000 */
[----:B------:R-:W-:-:S02]  /*4e70*/  ISETP.GE.AND P0, PT, R6, R5, PT ;  /* 0x000000050600720c */ /* 0x000fc40003f06270 */
[----:B------:R-:W-:Y:S01]  /*4e80*/  ISETP.GE.AND P3, PT, R6, R3, PT ;  /* 0x000000030600720c */ /* 0x000fe20003f66270 */
[----:B------:R-:W-:Y:S01]  /*4e90*/  VIADD R6, R2, 0xffffffd1 ;  /* 0xffffffd102067836 */ /* 0x000fe20000000000 */
[----:B------:R2:W4:Y:S01]  /*4ea0*/  MUFU.TANH R24, R7 ;  /* 0x0000000700187308 */ /* 0x0005220000002400 */
[----:B------:R-:W-:Y:S02]  /*4eb0*/  FSEL R178, R73, -INF , !P5 ;  /* 0xff80000049b27808 */ /* 0x000fe40006800000 */
[----:B------:R-:W-:Y:S02]  /*4ec0*/  FSEL R190, R69, -INF , !P4 ;  /* 0xff80000045be7808 */ /* 0x000fe40006000000 */
[C---:B------:R-:W-:Y:S02]  /*4ed0*/  ISETP.GE.AND P5, PT, R6.reuse, R5, PT ;  /* 0x000000050600720c */ /* 0x040fe40003fa6270 */
[----:B------:R-:W-:Y:S01]  /*4ee0*/  ISETP.GE.AND P4, PT, R6, R3, PT ;  /* 0x000000030600720c */ /* 0x000fe20003f86270 */
[----:B------:R-:W-:Y:S01]  /*4ef0*/  VIADD R6, R2, 0xffffffd8 ;  /* 0xffffffd802067836 */ /* 0x000fe20000000000 */
[----:B------:R-:W-:Y:S01]  /*4f00*/  FSEL R183, R72, -INF , !P2 ;  /* 0xff80000048b77808 */ /* 0x000fe20005000000 */
[----:B------:R-:W-:Y:S01]  /*4f10*/  FMUL.FTZ R20, R20, UR4 ;  /* 0x0000000414147c20 */ /* 0x000fe20008410000 */
[----:B------:R-:W-:Y:S01]  /*4f20*/  FSEL R189, R68, -INF , !P1 ;  /* 0xff80000044bd7808 */ /* 0x000fe20004800000 */
[----:B------:R-:W-:Y:S01]  /*4f30*/  FMUL.FTZ R12, R21, UR4 ;  /* 0x00000004150c7c20 */ /* 0x000fe20008410000 */
[----:B------:R-:W-:-:S02]  /*4f40*/  ISETP.GE.AND P2, PT, R6, R5, PT ;  /* 0x000000050600720c */ /* 0x000fc40003f46270 */
[----:B------:R-:W-:Y:S01]  /*4f50*/  ISETP.GE.AND P1, PT, R6, R3, PT ;  /* 0x000000030600720c */ /* 0x000fe20003f26270 */
[----:B------:R-:W-:Y:S02]  /*4f60*/  VIADD R6, R2, 0xffffffe0 ;  /* 0xffffffe002067836 */ /* 0x000fe40000000000 */
[----:B--2---:R-:W-:Y:S01]  /*4f70*/  FMUL.FTZ R7, R26, UR4 ;  /* 0x000000041a077c20 */ /* 0x004fe20008410000 */
[----:B------:R-:W-:Y:S01]  /*4f80*/  FSEL R184, R61, -INF , !P0 ;  /* 0xff8000003db87808 */ /* 0x000fe20004000000 */
[----:B------:R-:W-:Y:S01]  /*4f90*/  MUFU.TANH R20, R20 ;  /* 0x0000001400147308 */ /* 0x000fe20000002400 */
[----:B------:R-:W-:Y:S01]  /*4fa0*/  FSEL R196, R53, -INF , !P3 ;  /* 0xff80000035c47808 */ /* 0x000fe20005800000 */
[----:B------:R-:W-:Y:S01]  /*4fb0*/  FMUL.FTZ R8, R8, UR4 ;  /* 0x0000000408087c20 */ /* 0x000fe20008410000 */
[----:B------:R-:W-:Y:S01]  /*4fc0*/  FSEL R193, R60, -INF , !P5 ;  /* 0xff8000003cc17808 */ /* 0x000fe20006800000 */
[----:B------:R-:W-:Y:S01]  /*4fd0*/  FMUL.FTZ R9, R9, UR4 ;  /* 0x0000000409097c20 */ /* 0x000fe20008410000 */
[----:B------:R-:W-:Y:S01]  /*4fe0*/  FSEL R197, R52, -INF , !P4 ;  /* 0xff80000034c57808 */ /* 0x000fe20006000000 */
[----:B------:R-:W-:Y:S01]  /*4ff0*/  FMUL.FTZ R10, R10, UR4 ;  /* 0x000000040a0a7c20 */ /* 0x000fe20008410000 */
[C---:B------:R-:W-:Y:S01]  /*5000*/  ISETP.GE.AND P5, PT, R6.reuse, R5, PT ;  /* 0x000000050600720c */ /* 0x040fe20003fa6270 */
[----:B------:R2:W4:Y:S01]  /*5010*/  MUFU.TANH R17, R7 ;  /* 0x0000000700117308 */ /* 0x0005220000002400 */
[----:B------:R-:W-:Y:S01]  /*5020*/  ISETP.GE.AND P4, PT, R6, R3, PT ;  /* 0x000000030600720c */ /* 0x000fe20003f86270 */
[----:B------:R-:W-:Y:S01]  /*5030*/  VIADD R6, R2, 0xffffffe8 ;  /* 0xffffffe802067836 */ /* 0x000fe20000000000 */
[----:B---3--:R-:W-:-:S02]  /*5040*/  FSEL R191, R49, -INF , !P2 ;  /* 0xff80000031bf7808 */ /* 0x008fc40005000000 */
[----:B------:R-:W-:Y:S02]  /*5050*/  FSEL R198, R45, -INF , !P1 ;  /* 0xff8000002dc67808 */ /* 0x000fe40004800000 */
[----:B-1----:R-:W-:Y:S01]  /*5060*/  FSEL R204, R38, -INF , !P4 ;  /* 0xff80000026cc7808 */ /* 0x002fe20006000000 */
[----:B------:R1:W-:Y:S01]  /*5070*/  MUFU.TANH R14, R12 ;  /* 0x0000000c000e7308 */ /* 0x0003e20000002400 */
[----:B------:R-:W-:-:S07]  /*5080*/  FSEL R201, R40, -INF , !P5 ;  /* 0xff80000028c97808 */ /* 0x000fce0006800000 */
[----:B------:R-:W-:Y:S01]  /*5090*/  MUFU.TANH R8, R8 ;  /* 0x0000000800087308 */ /* 0x000fe20000002400 */
[----:B--2---:R-:W-:-:S05]  /*50a0*/  VIADD R7, R2, 0xffffffd9 ;  /* 0xffffffd902077836 */ /* 0x004fca0000000000 */
[C---:B------:R-:W-:Y:S02]  /*50b0*/  ISETP.GE.AND P0, PT, R7.reuse, R5, PT ;  /* 0x000000050700720c */ /* 0x040fe40003f06270 */
[----:B------:R-:W-:Y:S01]  /*50c0*/  ISETP.GE.AND P3, PT, R7, R3, PT ;  /* 0x000000030700720c */ /* 0x000fe20003f66270 */
[----:B------:R-:W-:Y:S01]  /*50d0*/  VIADD R7, R2, 0xffffffe1 ;  /* 0xffffffe102077836 */ /* 0x000fe20000000000 */
[----:B------:R-:W-:Y:S01]  /*50e0*/  FSEL R195, R48, -INF , !P0 ;  /* 0xff80000030c37808 */ /* 0x000fe20004000000 */
[----:B-1----:R-:W-:Y:S01]  /*50f0*/  FMUL.FTZ R12, R23, UR4 ;  /* 0x00000004170c7c20 */ /* 0x002fe20008410000 */
[----:B------:R-:W-:Y:S01]  /*5100*/  FSEL R199, R44, -INF , !P3 ;  /* 0xff8000002cc77808 */ /* 0x000fe20005800000 */
[----:B------:R-:W-:Y:S01]  /*5110*/  MUFU.TANH R9, R9 ;  /* 0x0000000900097308 */ /* 0x000fe20000002400 */
[C---:B------:R-:W-:Y:S02]  /*5120*/  ISETP.GE.AND P2, PT, R7.reuse, R5, PT ;  /* 0x000000050700720c */ /* 0x040fe40003f46270 */
[----:B------:R-:W-:Y:S01]  /*5130*/  ISETP.GE.AND P1, PT, R7, R3, PT ;  /* 0x000000030700720c */ /* 0x000fe20003f26270 */
[----:B------:R-:W-:Y:S01]  /*5140*/  FMUL.FTZ R7, R22, UR4 ;  /* 0x0000000416077c20 */ /* 0x000fe20008410000 */
[----:B------:R-:W-:-:S02]  /*5150*/  ISETP.GE.AND P0, PT, R6, R5, PT ;  /* 0x000000050600720c */ /* 0x000fc40003f06270 */
[----:B------:R-:W-:Y:S01]  /*5160*/  ISETP.GE.AND P3, PT, R6, R3, PT ;  /* 0x000000030600720c */ /* 0x000fe20003f66270 */
[----:B------:R1:W2:Y:S01]  /*5170*/  MUFU.TANH R13, R7 ;  /* 0x00000007000d7308 */ /* 0x0002a20000002400 */
[----:B------:R-:W-:Y:S01]  /*5180*/  VIADD R6, R2, 0xfffffff0 ;  /* 0xfffffff002067836 */ /* 0x000fe20000000000 */
[----:B------:R-:W-:Y:S02]  /*5190*/  FSEL R37, R37, -INF , !P2 ;  /* 0xff80000025257808 */ /* 0x000fe40005000000 */
[----:B------:R-:W-:Y:S02]  /*51a0*/  FSEL R205, R36, -INF , !P1 ;  /* 0xff80000024cd7808 */ /* 0x000fe40004800000 */
[C---:B------:R-:W-:Y:S02]  /*51b0*/  ISETP.GE.AND P2, PT, R6.reuse, R5, PT ;  /* 0x000000050600720c */ /* 0x040fe40003f46270 */
[----:B------:R-:W-:Y:S01]  /*51c0*/  ISETP.GE.AND P1, PT, R6, R3, PT ;  /* 0x000000030600720c */ /* 0x000fe20003f26270 */
[----:B------:R-:W-:Y:S01]  /*51d0*/  VIADD R6, R2, 0xfffffff1 ;  /* 0xfffffff102067836 */ /* 0x000fe20000000000 */
[----:B----4-:R-:W-:Y:S01]  /*51e0*/  FSEL R38, R24, -INF , !P0 ;  /* 0xff80000018267808 */ /* 0x010fe20004000000 */
[----:B------:R-:W3:Y:S01]  /*51f0*/  MUFU.TANH R12, R12 ;  /* 0x0000000c000c7308 */ /* 0x000ee20000002400 */
[----:B------:R-:W-:-:S02]  /*5200*/  FSEL R206, R17, -INF , !P3 ;  /* 0xff80000011ce7808 */ /* 0x000fc40005800000 */
[C---:B------:R-:W-:Y:S02]  /*5210*/  ISETP.GE.AND P0, PT, R6.reuse, R5, PT ;  /* 0x000000050600720c */ /* 0x040fe40003f06270 */
[-C--:B------:R-:W-:Y:S01]  /*5220*/  ISETP.GE.AND P3, PT, R6, R3.reuse, PT ;  /* 0x000000030600720c */ /* 0x080fe20003f66270 */
[C---:B-1----:R-:W-:Y:S01]  /*5230*/  VIADD R7, R2.reuse, 0xffffffe9 ;  /* 0xffffffe902077836 */ /* 0x042fe20000000000 */
[----:B--2---:R-:W-:Y:S01]  /*5240*/  FSEL R210, R13, -INF , !P1 ;  /* 0xff8000000dd27808 */ /* 0x004fe20004800000 */
[----:B------:R-:W-:Y:S01]  /*5250*/  VIADD R6, R2, 0xfffffff8 ;  /* 0xfffffff802067836 */ /* 0x000fe20000000000 */
[----:B------:R-:W-:Y:S01]  /*5260*/  FSEL R208, R20, -INF , !P2 ;  /* 0xff80000014d07808 */ /* 0x000fe20005000000 */
[----:B------:R-:W-:Y:S01]  /*5270*/  VIADD R2, R2, 0xfffffff9 ;  /* 0xfffffff902027836 */ /* 0x000fe20000000000 */
[-C--:B------:R-:W-:Y:S01]  /*5280*/  ISETP.GE.AND P4, PT, R7, R3.reuse, PT ;  /* 0x000000030700720c */ /* 0x080fe20003f86270 */
[----:B------:R-:W1:Y:S01]  /*5290*/  MUFU.TANH R10, R10 ;  /* 0x0000000a000a7308 */ /* 0x000e620000002400 */
[----:B------:R-:W-:-:S02]  /*52a0*/  ISETP.GE.AND P2, PT, R6, R3, PT ;  /* 0x000000030600720c */ /* 0x000fc40003f46270 */
[----:B------:R-:W-:Y:S02]  /*52b0*/  FSEL R207, R16, -INF , !P4 ;  /* 0xff80000010cf7808 */ /* 0x000fe40006000000 */
[C---:B------:R-:W-:Y:S02]  /*52c0*/  ISETP.GE.AND P4, PT, R2.reuse, R5, PT ;  /* 0x000000050200720c */ /* 0x040fe40003f86270 */
[----:B------:R-:W-:Y:S01]  /*52d0*/  ISETP.GE.AND P1, PT, R2, R3, PT ;  /* 0x000000030200720c */ /* 0x000fe20003f26270 */
[----:B------:R-:W-:Y:S01]  /*52e0*/  FMUL.FTZ R2, R11, UR4 ;  /* 0x000000040b027c20 */ /* 0x000fe20008410000 */
[----:B------:R-:W-:Y:S02]  /*52f0*/  ISETP.GE.AND P5, PT, R7, R5, PT ;  /* 0x000000050700720c */ /* 0x000fe40003fa6270 */
[----:B---3--:R-:W-:Y:S01]  /*5300*/  FSEL R211, R12, -INF , !P3 ;  /* 0xff8000000cd37808 */ /* 0x008fe20005800000 */
[----:B------:R2:W3:Y:S01]  /*5310*/  MUFU.TANH R3, R2 ;  /* 0x0000000200037308 */ /* 0x0004e20000002400 */
[----:B------:R-:W-:-:S02]  /*5320*/  FSEL R203, R25, -INF , !P5 ;  /* 0xff80000019cb7808 */ /* 0x000fc40006800000 */
[----:B------:R-:W-:Y:S02]  /*5330*/  ISETP.GE.AND P5, PT, R6, R5, PT ;  /* 0x000000050600720c */ /* 0x000fe40003fa6270 */
[----:B------:R-:W-:Y:S02]  /*5340*/  FSEL R209, R9, -INF , !P4 ;  /* 0xff80000009d17808 */ /* 0x000fe40006000000 */
[----:B-1----:R-:W-:Y:S02]  /*5350*/  FSEL R212, R10, -INF , !P2 ;  /* 0xff8000000ad47808 */ /* 0x002fe40005000000 */
[----:B--2---:R-:W-:Y:S02]  /*5360*/  LOP3.LUT R2, R202, R200, RZ, 0xfc, !PT ;  /* 0x000000c8ca027212 */ /* 0x004fe400078efcff */
[----:B------:R-:W-:Y:S02]  /*5370*/  FSEL R200, R14, -INF , !P0 ;  /* 0xff8000000ec87808 */ /* 0x000fe40004000000 */
[----:B------:R-:W-:-:S02]  /*5380*/  ISETP.GE.AND P0, PT, R244, 0x2, PT ;  /* 0x00000002f400780c */ /* 0x000fc40003f06270 */
[----:B------:R-:W-:Y:S02]  /*5390*/  FSEL R202, R8, -INF , !P5 ;  /* 0xff80000008ca7808 */ /* 0x000fe40006800000 */
[----:B---3--:R-:W-:-:S09]  /*53a0*/  FSEL R213, R3, -INF , !P1 ;  /* 0xff80000003d57808 */ /* 0x008fd20004800000 */
[----:B------:R-:W-:Y:S05]  /*53b0*/  @!P0 BRA `(.L_x_2223) ;  /* 0x0000000400e88947 */ /* 0x000fea0003800000 */
[----:B------:R-:W-:Y:S05]  /*53c0*/  @P6 BRA `(.L_x_2224) ;  /* 0x0000000000f46947 */ /* 0x000fea0003800000 */
[----:B------:R-:W1:Y:S01]  /*53d0*/  LDC R13, c[0x0][0x380] ;  /* 0x0000e000ff0d7b82 */ /* 0x000e620000000800 */
[C---:B------:R-:W-:Y:S01]  /*53e0*/  IADD3 R10, R89.reuse, -0x100, RZ ;  /* 0xffffff00590a7810 */ /* 0x040fe20007ffe0ff */
[----:B------:R-:W-:-:S03]  /*53f0*/  VIADD R11, R89, 0xfffffe00 ;  /* 0xfffffe00590b7836 */ /* 0x000fc60000000000 */
        /* <DEDUP_REMOVED lines=28> */
[-C--:B------:R-:W-:Y:S02]  /*55c0*/  LOP3.LUT R6, R11, R13.reuse, RZ, 0x3c, !PT ;  /* 0x0000000d0b067212 */ /* 0x080fe400078e3cff */
        /* <DEDUP_REMOVED lines=10> */
[----:B------:R-:W-:-:S04]  /*5670*/  IMAD.WIDE R6, R5, 0x4, R246 ;  /* 0x0000000405067825 */ /* 0x000fc800078e02f6 */
        /* <DEDUP_REMOVED lines=18> */
.L_x_2224:
[----:B------:R-:W-:-:S04]  /*57a0*/  ULEA UR6, -UR6, URZ, 0x8 ;  /* 0x0000003f06067291 */ /* 0x000fc8000f8e413f */
[----:B------:R-:W-:Y:S02]  /*57b0*/  USHF.R.S32.HI UR4, URZ, 0x1f, UR6 ;  /* 0x0000001f3f047899 */ /* 0x000fe40008011406 */
[----:B------:R-:W-:-:S04]  /*57c0*/  MOV R3, UR6 ;  /* 0x0000000600037c02 */ /* 0x000fc80008000f00 */
[----:B------:R-:W-:-:S07]  /*57d0*/  MOV R5, UR4 ;  /* 0x0000000400057c02 */ /* 0x000fce0008000f00 */
.L_x_2225:
[----:B------:R-:W-:-:S04]  /*57e0*/  LEA R214, P1, R3, R214, 0x1 ;  /* 0x000000d603d67211 */ /* 0x000fc800078208ff */
[----:B------:R-:W-:Y:S01]  /*57f0*/  LEA.HI.X R215, R3, R215, R5, 0x1, P1 ;  /* 0x000000d703d77211 */ /* 0x000fe200008f0c05 */
[----:B------:R-:W-:Y:S01]  /*5800*/  IMAD.MOV.U32 R14, RZ, RZ, R214 ;  /* 0x000000ffff0e7224 */ /* 0x000fe200078e00d6 */
[----:B------:R-:W-:Y:S01]  /*5810*/  IADD3 R12, P1, R214, UR23, RZ ;  /* 0x00000017d60c7c10 */ /* 0x000fe2000ff3e0ff */
[----:B------:R1:W-:Y:S02]  /*5820*/  STL [R1+0xc], R214 ;  /* 0x00000cd601007387 */ /* 0x0003e40000100800 */
[----:B------:R-:W-:Y:S01]  /*5830*/  IMAD.MOV.U32 R15, RZ, RZ, R215 ;  /* 0x000000ffff0f7224 */ /* 0x000fe200078e00d7 */
[----:B------:R-:W-:Y:S01]  /*5840*/  IADD3.X R13, R215, UR22, RZ, P1, !PT ;  /* 0x00000016d70d7c10 */ /* 0x000fe20008ffe4ff */
[----:B------:R1:W-:Y:S01]  /*5850*/  STL [R1+0x8], R215 ;  /* 0x000008d701007387 */ /* 0x0003e20000100800 */
[----:B------:R-:W-:-:S03]  /*5860*/  IADD3 R10, P1, R12, UR23, RZ ;  /* 0x000000170c0a7c10 */ /* 0x000fc6000ff3e0ff */
[----:B------:R-:W-:Y:S01]  /*5870*/  @!PT LDS RZ, [RZ] ;  /* 0x00000000fffff984 */ /* 0x000fe20000000800 */
[----:B------:R-:W-:Y:S01]  /*5880*/  @!PT LDS RZ, [RZ] ;  /* 0x00000000fffff984 */ /* 0x000fe20000000800 */
[----:B------:R-:W-:Y:S01]  /*5890*/  @!PT LDS RZ, [RZ] ;  /* 0x00000000fffff984 */ /* 0x000fe20000000800 */
[----:B------:R2:W-:Y:S01]  /*58a0*/  LDGSTS.E.BYPASS.LTC128B.128 [R243+0x2000], desc[UR20][R14.64] ;  /* 0x020000000ef37fae */ /* 0x0005e2000b901d54 */
[----:B------:R-:W-:Y:S02]  /*58b0*/  IADD3.X R11, R13, UR22, RZ, P1, !PT ;  /* 0x000000160d0b7c10 */ /* 0x000fe40008ffe4ff */
[----:B------:R-:W-:Y:S01]  /*58c0*/  IADD3 R8, P1, R10, UR23, RZ ;  /* 0x000000170a087c10 */ /* 0x000fe2000ff3e0ff */
[----:B------:R3:W-:Y:S03]  /*58d0*/  LDGSTS.E.BYPASS.LTC128B.128 [R243+0x2800], desc[UR20][R12.64] ;  /* 0x028000000cf37fae */ /* 0x0007e6000b901d54 */
[----:B------:R-:W-:Y:S01]  /*58e0*/  IADD3.X R9, R11, UR22, RZ, P1, !PT ;  /* 0x000000160b097c10 */ /* 0x000fe20008ffe4ff */
[----:B------:R4:W-:Y:S01]  /*58f0*/  LDGSTS.E.BYPASS.LTC128B.128 [R243+0x3000], desc[UR20][R10.64] ;  /* 0x030000000af37fae */ /* 0x0009e2000b901d54 */
        /* <DEDUP_REMOVED lines=35> */
[----:B------:R-:W-:-:S05]  /*5b30*/  IADD3.X R15, R7, UR22, RZ, P1, !PT ;  /* 0x00000016070f7c10 */ /* 0x000fca0008ffe4ff */
[----:B------:R3:W-:Y:S04]  /*5b40*/  LDGSTS.E.BYPASS.LTC128B.128 [R243+0x9800], desc[UR20][R14.64] ;  /* 0x098000000ef37fae */ /* 0x0007e8000b901d54 */
[----:B------:R-:W0:Y:S02]  /*5b50*/  LDGDEPBAR ;  /* 0x00000000000079af */ /* 0x000e240000000000 */
.L_x_2223:
[----:B------:R-:W-:Y:S01]  /*5b60*/  FMNMX.FTZ R3, R112, R109, !PT ;  /* 0x0000006d70037209 */ /* 0x000fe20007810000 */
[----:B------:R-:W-:Y:S01]  /*5b70*/  ULDC UR4, c[0x0][0x2ec] ;  /* 0x0000bb0000047ab9 */ /* 0x000fe20000000800 */
[----:B------:R-:W-:Y:S02]  /*5b80*/  LEA R134, R2, UR5, 0x1 ;  /* 0x0000000502867c11 */ /* 0x000fe4000f8e08ff */
[----:B------:R-:W-:Y:S02]  /*5b90*/  FMNMX.FTZ R3, R113, R3, !PT ;  /* 0x0000000371037209 */ /* 0x000fe40007810000 */
[-C--:B------:R-:W-:Y:S01]  /*5ba0*/  IADD3 R135, R4, R134.reuse, RZ ;  /* 0x0000008604877210 */ /* 0x080fe20007ffe0ff */
[----:B---3--:R-:W-:Y:S01]  /*5bb0*/  LDSM.16.MT88.4 R12, [R134+0xa000] ;  /* 0x00a00000860c783b */ /* 0x008fe20000004200 */
[----:B------:R-:W-:Y:S02]  /*5bc0*/  FMNMX.FTZ R3, R111, R3, !PT ;  /* 0x000000036f037209 */ /* 0x000fe40007810000 */
[----:B------:R-:W-:Y:S01]  /*5bd0*/  IADD3 R225, R0, R134, RZ ;  /* 0x0000008600e17210 */ /* 0x000fe20007ffe0ff */
[----:B------:R-:W-:Y:S01]  /*5be0*/  LDSM.16.MT88.4 R20, [R135+0xa000] ;  /* 0x00a000008714783b */ /* 0x000fe20000004200 */
[----:B------:R-:W-:-:S02]  /*5bf0*/  FMNMX.FTZ R3, R107, R3, !PT ;  /* 0x000000036b037209 */ /* 0x000fc40007810000 */
[----:B------:R-:W-:Y:S01]  /*5c00*/  IADD3 R224, R0, R135, RZ ;  /* 0x0000008700e07210 */ /* 0x000fe20007ffe0ff */
[----:B------:R-:W-:Y:S01]  /*5c10*/  LDSM.16.MT88.4 R28, [R225+0xa000] ;  /* 0x00a00000e11c783b */ /* 0x000fe20000004200 */
[----:B------:R-:W-:-:S03]  /*5c20*/  FMNMX.FTZ R3, R104, R3, !PT ;  /* 0x0000000368037209 */ /* 0x000fc60007810000 */
[----:B------:R-:W-:Y:S01]  /*5c30*/  LDSM.16.MT88.4 R32, [R134+0xa800] ;  /* 0x00a800008620783b */ /* 0x000fe20000004200 */
[----:B------:R-:W-:-:S03]  /*5c40*/  FMNMX.FTZ R3, R103, R3, !PT ;  /* 0x0000000367037209 */ /* 0x000fc60007810000 */
[----:B------:R-:W-:Y:S01]  /*5c50*/  LDSM.16.MT88.4 R40, [R224+0xa000] ;  /* 0x00a00000e028783b */ /* 0x000fe20000004200 */
[----:B------:R-:W-:-:S03]  /*5c60*/  FMNMX.FTZ R3, R101, R3, !PT ;  /* 0x0000000365037209 */ /* 0x000fc60007810000 */
[----:B------:R-:W-:Y:S01]  /*5c70*/  LDSM.16.MT88.4 R48, [R225+0xa800] ;  /* 0x00a80000e130783b */ /* 0x000fe20000004200 */
        /* <DEDUP_REMOVED lines=114> */
[----:B------:R-:W-:Y:S02]  /*63a0*/  FMNMX.FTZ R3, R199, R3, !PT ;  /* 0x00000003c7037209 */ /* 0x000fe40007810000 */
[C---:B------:R-:W-:Y:S01]  /*63b0*/  FSETP.NEU.FTZ.AND P1, PT, R36.reuse, -INF , PT ;  /* 0xff8000002400780b */ /* 0x040fe20003f3d000 */
[----:B------:R-:W-:Y:S01]  /*63c0*/  FMUL.FTZ R6, R36, UR4 ;  /* 0x0000000424067c20 */ /* 0x000fe20008410000 */
[----:B------:R-:W-:-:S04]  /*63d0*/  FMNMX.FTZ R3, R204, R3, !PT ;  /* 0x00000003cc037209 */ /* 0x000fc80007810000 */
[----:B------:R-:W-:Y:S02]  /*63e0*/  FMNMX.FTZ R3, R205, R3, !PT ;  /* 0x00000003cd037209 */ /* 0x000fe40007810000 */
[----:B------:R-:W-:Y:S02]  /*63f0*/  FSEL R6, R6, RZ, P1 ;  /* 0x000000ff06067208 */ /* 0x000fe40000800000 */
[----:B------:R-:W-:-:S03]  /*6400*/  FMNMX.FTZ R3, R206, R3, !PT ;  /* 0x00000003ce037209 */ /* 0x000fc60007810000 */
[--C-:B------:R-:W-:Y:S01]  /*6410*/  FFMA.FTZ R5, R112, UR4, -R6.reuse ;  /* 0x0000000470057c23 */ /* 0x100fe20008010806 */
[----:B------:R-:W-:Y:S01]  /*6420*/  FMNMX.FTZ R3, R207, R3, !PT ;  /* 0x00000003cf037209 */ /* 0x000fe20007810000 */
[--C-:B------:R-:W-:Y:S01]  /*6430*/  FFMA.FTZ R7, R99, UR4, -R6.reuse ;  /* 0x0000000463077c23 */ /* 0x100fe20008010806 */
[----:B------:R-:W-:Y:S01]  /*6440*/  FFMA.FTZ R0, R87, UR4, -R6 ;  /* 0x0000000457007c23 */ /* 0x000fe20008010806 */
[----:B------:R1:W-:Y:S01]  /*6450*/  MUFU.EX2 R10, R5 ;  /* 0x00000005000a7308 */ /* 0x0003e20000000800 */
[----:B------:R-:W-:-:S04]  /*6460*/  FMNMX.FTZ R3, R210, R3, !PT ;  /* 0x00000003d2037209 */ /* 0x000fc80007810000 */
[----:B------:R-:W-:-:S03]  /*6470*/  FMNMX.FTZ R3, R211, R3, !PT ;  /* 0x00000003d3037209 */ /* 0x000fc60007810000 */
[----:B------:R-:W-:Y:S01]  /*6480*/  MUFU.EX2 R214, R0 ;  /* 0x0000000000d67308 */ /* 0x000fe20000000800 */
[----:B------:R-:W-:-:S04]  /*6490*/  FMNMX.FTZ R3, R212, R3, !PT ;  /* 0x00000003d4037209 */ /* 0x000fc80007810000 */
[----:B------:R-:W-:Y:S01]  /*64a0*/  FMNMX.FTZ R3, R213, R3, !PT ;  /* 0x00000003d5037209 */ /* 0x000fe20007810000 */
[----:B-1----:R-:W-:-:S04]  /*64b0*/  FFMA.FTZ R5, R109, UR4, -R6 ;  /* 0x000000046d057c23 */ /* 0x002fc80008010806 */
[----:B------:R-:W1:Y:S01]  /*64c0*/  SHFL.BFLY PT, R8, R3, 0x2, 0x1f ;  /* 0x0c401f0003087f89 */ /* 0x000e6200000e0000 */
[----:B------:R-:W-:Y:S08]  /*64d0*/  MUFU.EX2 R109, R7 ;  /* 0x00000007006d7308 */ /* 0x000ff00000000800 */
[----:B------:R2:W-:Y:S01]  /*64e0*/  MUFU.EX2 R89, R5 ;  /* 0x0000000500597308 */ /* 0x0005e20000000800 */
[----:B-1----:R-:W-:Y:S01]  /*64f0*/  FMNMX.FTZ R3, R3, R8, !PT ;  /* 0x0000000803037209 */ /* 0x002fe20007810000 */
[----:B--2---:R-:W-:-:S04]  /*6500*/  FFMA.FTZ R5, R113, UR4, -R6 ;  /* 0x0000000471057c23 */ /* 0x004fc80008010806 */
[----:B------:R-:W1:Y:S02]  /*6510*/  SHFL.BFLY PT, R7, R3, 0x1, 0x1f ;  /* 0x0c201f0003077f89 */ /* 0x000e6400000e0000 */
[----:B------:R2:W-:Y:S02]  /*6520*/  MUFU.EX2 R112, R5 ;  /* 0x0000000500707308 */ /* 0x0005e40000000800 */
[----:B--2---:R-:W-:-:S06]  /*6530*/  FFMA.FTZ R5, R111, UR4, -R6 ;  /* 0x000000046f057c23 */ /* 0x004fcc0008010806 */
[----:B------:R2:W-:Y:S01]  /*6540*/  MUFU.EX2 R113, R5 ;  /* 0x0000000500717308 */ /* 0x0005e20000000800 */
[----:B-1----:R-:W-:Y:S01]  /*6550*/  FMNMX.FTZ R3, R3, R7, !PT ;  /* 0x0000000703037209 */ /* 0x002fe20007810000 */
[----:B------:R-:W-:-:S03]  /*6560*/  FFMA.FTZ R7, R86, UR4, -R6 ;  /* 0x0000000456077c23 */ /* 0x000fc60008010806 */
[----:B------:R-:W-:Y:S01]  /*6570*/  FSETP.NEU.FTZ.AND P1, PT, R3, -INF , PT ;  /* 0xff8000000300780b */ /* 0x000fe20003f3d000 */
[----:B--2---:R-:W-:-:S04]  /*6580*/  FFMA.FTZ R5, R107, UR4, -R6 ;  /* 0x000000046b057c23 */ /* 0x004fc80008010806 */
        /* <DEDUP_REMOVED lines=8> */
[----:B------:R1:W2:Y:S02]  /*6610*/  MUFU.EX2 R9, R5 ;  /* 0x0000000500097308 */ /* 0x0002a40000000800 */
[----:B-1----:R-:W-:Y:S01]  /*6620*/  FFMA.FTZ R5, R93, UR4, -R6 ;  /* 0x000000045d057c23 */ /* 0x002fe20008010806 */
[----:B--2---:R-:W-:-:S05]  /*6630*/  MOV R87, R9 ;  /* 0x0000000900577202 */ /* 0x004fca0000000f00 */
[----:B------:R1:W-:Y:S02]  /*6640*/  MUFU.EX2 R107, R5 ;  /* 0x00000005006b7308 */ /* 0x0003e40000000800 */
[----:B-1----:R-:W-:-:S06]  /*6650*/  FFMA.FTZ R5, R92, UR4, -R6 ;  /* 0x000000045c057c23 */ /* 0x002fcc0008010806 */
[----:B------:R1:W-:Y:S08]  /*6660*/  MUFU.EX2 R92, R7 ;  /* 0x00000007005c7308 */ /* 0x0003f00000000800 */
[----:B------:R2:W-:Y:S01]  /*6670*/  MUFU.EX2 R103, R5 ;  /* 0x0000000500677308 */ /* 0x0005e20000000800 */
[----:B-1----:R-:W-:-:S07]  /*6680*/  FFMA.FTZ R7, R84, UR4, -R6 ;  /* 0x0000000454077c23 */ /* 0x002fce0008010806 */
[----:B------:R-:W-:Y:S01]  /*6690*/  MUFU.EX2 R99, R7 ;  /* 0x0000000700637308 */ /* 0x000fe20000000800 */
[----:B--2---:R-:W-:-:S07]  /*66a0*/  FFMA.FTZ R5, R91, UR4, -R6 ;  /* 0x000000045b057c23 */ /* 0x004fce0008010806 */
[----:B------:R1:W2:Y:S02]  /*66b0*/  MUFU.EX2 R68, R5 ;  /* 0x0000000500447308 */ /* 0x0002a40000000800 */
[----:B-1----:R-:W-:-:S06]  /*66c0*/  FFMA.FTZ R5, R90, UR4, -R6 ;  /* 0x000000045a057c23 */ /* 0x002fcc0008010806 */
[----:B------:R1:W-:Y:S02]  /*66d0*/  MUFU.EX2 R56, R5 ;  /* 0x0000000500387308 */ /* 0x0003e40000000800 */
[----:B-1----:R-:W-:Y:S01]  /*66e0*/  FFMA.FTZ R5, R88, UR4, -R6 ;  /* 0x0000000458057c23 */ /* 0x002fe20008010806 */
[----:B------:R-:W-:-:S05]  /*66f0*/  MOV R88, R11 ;  /* 0x0000000b00587202 */ /* 0x000fca0000000f00 */
[----:B------:R1:W-:Y:S02]  /*6700*/  MUFU.EX2 R90, R5 ;  /* 0x00000005005a7308 */ /* 0x0003e40000000800 */
[----:B-1----:R-:W-:-:S05]  /*6710*/  FMUL.FTZ R5, R3, UR4 ;  /* 0x0000000403057c20 */ /* 0x002fca0008410000 */
[----:B------:R-:W-:-:S05]  /*6720*/  FSEL R5, R5, RZ, P1 ;  /* 0x000000ff05057208 */ /* 0x000fca0000800000 */
[--C-:B------:R-:W-:Y:S01]  /*6730*/  FFMA.FTZ R7, R118, UR4, -R5.reuse ;  /* 0x0000000476077c23 */ /* 0x100fe20008010805 */
[--C-:B------:R-:W-:Y:S01]  /*6740*/  FFMA.FTZ R2, R116, UR4, -R5.reuse ;  /* 0x0000000474027c23 */ /* 0x100fe20008010805 */
[--C-:B------:R-:W-:Y:S01]  /*6750*/  FFMA.FTZ R0, R126, UR4, -R5.reuse ;  /* 0x000000047e007c23 */ /* 0x100fe20008010805 */
[----:B--2---:R-:W-:Y:S01]  /*6760*/  MOV R118, R68 ;  /* 0x0000004400767202 */ /* 0x004fe20000000f00 */
[----:B------:R-:W-:Y:S08]  /*6770*/  MUFU.EX2 R84, R7 ;  /* 0x0000000700547308 */ /* 0x000ff00000000800 */
[----:B------:R1:W2:Y:S02]  /*6780*/  MUFU.EX2 R7, R2 ;  /* 0x0000000200077308 */ /* 0x0002a40000000800 */
[----:B-1----:R-:W-:Y:S01]  /*6790*/  FFMA.FTZ R2, R124, UR4, -R5 ;  /* 0x000000047c027c23 */ /* 0x002fe20008010805 */
[----:B--2---:R-:W-:Y:S01]  /*67a0*/  F2FP.BF16.F32.PACK_AB R9, R7, R84 ;  /* 0x000000540709723e */ /* 0x004fe200000010ff */
[----:B------:R-:W-:-:S04]  /*67b0*/  FADD.FTZ R7, R84, R7 ;  /* 0x0000000754077221 */ /* 0x000fc80000010000 */
[----:B------:R1:W2:Y:S02]  /*67c0*/  MUFU.EX2 R86, R2 ;  /* 0x0000000200567308 */ /* 0x0002a40000000800 */
[----:B-1----:R-:W-:Y:S01]  /*67d0*/  FFMA.FTZ R2, R121, UR4, -R5 ;  /* 0x0000000479027c23 */ /* 0x002fe20008010805 */
[----:B--2---:R-:W-:-:S05]  /*67e0*/  FADD.FTZ R7, R86, R7 ;  /* 0x0000000756077221 */ /* 0x004fca0000010000 */
[----:B------:R1:W2:Y:S02]  /*67f0*/  MUFU.EX2 R4, R2 ;  /* 0x0000000200047308 */ /* 0x0002a40000000800 */
[----:B-1----:R-:W-:Y:S01]  /*6800*/  FFMA.FTZ R2, R85, UR4, -R6 ;  /* 0x0000000455027c23 */ /* 0x002fe20008010806 */
[----:B--2---:R-:W-:-:S05]  /*6810*/  F2FP.BF16.F32.PACK_AB R11, R4, R86 ;  /* 0x00000056040b723e */ /* 0x004fca00000010ff */
[----:B------:R1:W2:Y:S01]  /*6820*/  MUFU.EX2 R85, R0 ;  /* 0x0000000000557308 */ /* 0x0002a20000000800 */
[----:B------:R-:W-:Y:S01]  /*6830*/  FADD.FTZ R7, R4, R7 ;  /* 0x0000000704077221 */ /* 0x000fe20000010000 */
[----:B------:R-:W-:-:S06]  /*6840*/  FFMA.FTZ R4, R196, UR4, -R5 ;  /* 0x00000004c4047c23 */ /* 0x000fcc0008010805 */
[----:B------:R3:W-:Y:S01]  /*6850*/  MUFU.EX2 R101, R2 ;  /* 0x0000000200657308 */ /* 0x0007e20000000800 */
[----:B-1----:R-:W-:Y:S01]  /*6860*/  FFMA.FTZ R0, R123, UR4, -R5 ;  /* 0x000000047b007c23 */ /* 0x002fe20008010805 */
[----:B--2---:R-:W-:-:S06]  /*6870*/  FADD.FTZ R7, R85, R7 ;  /* 0x0000000755077221 */ /* 0x004fcc0000010000 */
[----:B------:R1:W2:Y:S01]  /*6880*/  MUFU.EX2 R251, R0 ;  /* 0x0000000000fb7308 */ /* 0x0002a20000000800 */
[----:B---3--:R-:W-:Y:S02]  /*6890*/  MOV R2, R10 ;  /* 0x0000000a00027202 */ /* 0x008fe40000000f00 */
[----:B------:R-:W-:Y:S02]  /*68a0*/  F2FP.BF16.F32.PACK_AB R10, R113, R112 ;  /* 0x00000070710a723e */ /* 0x000fe400000010ff */
[----:B------:R-:W-:-:S07]  /*68b0*/  F2FP.BF16.F32.PACK_AB R8, R89, R2 ;  /* 0x000000025908723e */ /* 0x000fce00000010ff */
[----:B------:R-:W-:Y:S01]  /*68c0*/  HMMA.16816.F32.BF16 R24, R8, R12, RZ ;  /* 0x0000000c0818723c */ /* 0x000fe200000418ff */
[----:B-1----:R-:W-:-:S04]  /*68d0*/  FFMA.FTZ R0, R125, UR4, -R5 ;  /* 0x000000047d007c23 */ /* 0x002fc80008010805 */
[----:B------:R1:W-:Y:S01]  /*68e0*/  MUFU.EX2 R252, R0 ;  /* 0x0000000000fc7308 */ /* 0x0003e20000000800 */
[----:B------:R-:W-:Y:S01]  /*68f0*/  HMMA.16816.F32.BF16 R16, R8, R14, RZ ;  /* 0x0000000e0810723c */ /* 0x000fe200000418ff */
[----:B------:R-:W-:Y:S02]  /*6900*/  F2FP.BF16.F32.PACK_AB R12, R111, R88 ;  /* 0x000000586f0c723e */ /* 0x000fe400000010ff */
[----:B--2---:R-:W-:-:S03]  /*6910*/  F2FP.BF16.F32.PACK_AB R13, R251, R85 ;  /* 0x00000055fb0d723e */ /* 0x004fc600000010ff */
[C---:B------:R-:W-:Y:S01]  /*6920*/  HMMA.16816.F32.BF16 R44, R8.reuse, R28, RZ ;  /* 0x0000001c082c723c */ /* 0x040fe200000418ff */
[----:B------:R2:W-:Y:S05]  /*6930*/  MUFU.EX2 R85, R4 ;  /* 0x0000000400557308 */ /* 0x0005ea0000000800 */
[----:B------:R-:W-:Y:S01]  /*6940*/  HMMA.16816.F32.BF16 R52, R8, R30, RZ ;  /* 0x0000001e0834723c */ /* 0x000fe200000418ff */
[----:B-1----:R-:W-:-:S05]  /*6950*/  FFMA.FTZ R0, R128, UR4, -R5 ;  /* 0x0000000480007c23 */ /* 0x002fca0008010805 */
[C---:B------:R-:W-:Y:S01]  /*6960*/  HMMA.16816.F32.BF16 R60, R8.reuse, R20, RZ ;  /* 0x00000014083c723c */ /* 0x040fe200000418ff */
[----:B------:R1:W3:Y:S05]  /*6970*/  MUFU.EX2 R121, R0 ;  /* 0x0000000000797308 */ /* 0x0002ea0000000800 */
[----:B------:R-:W-:Y:S01]  /*6980*/  HMMA.16816.F32.BF16 R64, R8, R22, RZ ;  /* 0x000000160840723c */ /* 0x000fe200000418ff */
[----:B------:R-:W-:Y:S01]  /*6990*/  LDSM.16.MT88.4 R20, [R134+0xb000] ;  /* 0x00b000008614783b */ /* 0x000fe20000004200 */
[----:B--2---:R-:W-:-:S04]  /*69a0*/  FFMA.FTZ R4, R197, UR4, -R5 ;  /* 0x00000004c5047c23 */ /* 0x004fc80008010805 */
[C---:B------:R-:W-:Y:S01]  /*69b0*/  HMMA.16816.F32.BF16 R80, R8.reuse, R40, RZ ;  /* 0x000000280850723c */ /* 0x040fe200000418ff */
[----:B------:R2:W-:Y:S05]  /*69c0*/  MUFU.EX2 R84, R4 ;  /* 0x0000000400547308 */ /* 0x0005ea0000000800 */
[----:B------:R-:W-:Y:S01]  /*69d0*/  HMMA.16816.F32.BF16 R72, R8, R42, RZ ;  /* 0x0000002a0848723c */ /* 0x000fe200000418ff */
[----:B-1----:R-:W-:Y:S01]  /*69e0*/  FFMA.FTZ R0, R95, UR4, -R6 ;  /* 0x000000045f007c23 */ /* 0x002fe20008010806 */
[----:B---3--:R-:W-:Y:S02]  /*69f0*/  F2FP.BF16.F32.PACK_AB R15, R121, R252 ;  /* 0x000000fc790f723e */ /* 0x008fe400000010ff */
[----:B------:R-:W-:Y:S01]  /*6a00*/  MOV R95, R56 ;  /* 0x00000038005f7202 */ /* 0x000fe20000000f00 */
[----:B------:R1:W-:Y:S01]  /*6a10*/  MUFU.EX2 R93, R0 ;  /* 0x00000000005d7308 */ /* 0x0003e20000000800 */
[----:B------:R-:W3:Y:S01]  /*6a20*/  LDSM.16.MT88.4 R56, [R135+0xa800] ;  /* 0x00a800008738783b */ /* 0x000ee20000004200 */
[----:B------:R-:W-:-:S02]  /*6a30*/  F2FP.BF16.F32.PACK_AB R8, R87, R109 ;  /* 0x0000006d5708723e */ /* 0x000fc400000010ff */
[----:B------:R-:W-:Y:S01]  /*6a40*/  F2FP.BF16.F32.PACK_AB R10, R103, R107 ;  /* 0x0000006b670a723e */ /* 0x000fe200000010ff */
[----:B--2---:R-:W-:Y:S01]  /*6a50*/  FFMA.FTZ R4, R198, UR4, -R5 ;  /* 0x00000004c6047c23 */ /* 0x004fe20008010805 */
[----:B-1----:R-:W-:Y:S01]  /*6a60*/  FFMA.FTZ R0, R94, UR4, -R6 ;  /* 0x000000045e007c23 */ /* 0x002fe20008010806 */
[----:B------:R-:W-:Y:S02]  /*6a70*/  MOV R94, R69 ;  /* 0x00000045005e7202 */ /* 0x000fe40000000f00 */
[----:B------:R-:W1:Y:S01]  /*6a80*/  LDSM.16.MT88.4 R68, [R224+0xa800] ;  /* 0x00a80000e044783b */ /* 0x000e620000004200 */
[----:B------:R2:W-:Y:S01]  /*6a90*/  MUFU.EX2 R91, R0 ;  /* 0x00000000005b7308 */ /* 0x0005e20000000800 */
[----:B------:R-:W-:-:S07]  /*6aa0*/  F2FP.BF16.F32.PACK_AB R14, R94, R104 ;  /* 0x000000685e0e723e */ /* 0x000fce00000010ff */
[C---:B------:R-:W-:Y:S06]  /*6ab0*/  HMMA.16816.F32.BF16 R76, R12.reuse, R32, R24 ;  /* 0x000000200c4c723c */ /* 0x040fec0000041818 */
[----:B------:R-:W-:Y:S01]  /*6ac0*/  HMMA.16816.F32.BF16 R32, R12, R34, R16 ;  /* 0x000000220c20723c */ /* 0x000fe20000041810 */
[----:B------:R-:W4:Y:S01]  /*6ad0*/  LDSM.16.MT88.4 R16, [R225+0xb000] ;  /* 0x00b00000e110783b */ /* 0x000f220000004200 */
[----:B--2---:R-:W-:Y:S01]  /*6ae0*/  FFMA.FTZ R0, R98, UR4, -R6 ;  /* 0x0000000462007c23 */ /* 0x004fe20008010806 */
[----:B------:R-:W-:-:S03]  /*6af0*/  MOV R98, R121 ;  /* 0x0000007900627202 */ /* 0x000fc60000000f00 */
[C---:B------:R-:W-:Y:S01]  /*6b00*/  HMMA.16816.F32.BF16 R28, R12.reuse, R48, R44 ;  /* 0x000000300c1c723c */ /* 0x040fe2000004182c */
[----:B------:R2:W-:Y:S01]  /*6b10*/  MUFU.EX2 R97, R0 ;  /* 0x0000000000617308 */ /* 0x0005e20000000800 */
[----:B------:R-:W5:Y:S04]  /*6b20*/  LDSM.16.MT88.4 R44, [R135+0xb000] ;  /* 0x00b00000872c783b */ /* 0x000f680000004200 */
[C---:B------:R-:W-:Y:S01]  /*6b30*/  HMMA.16816.F32.BF16 R24, R12.reuse, R50, R52 ;  /* 0x000000320c18723c */ /* 0x040fe20000041834 */
[----:B------:R-:W5:Y:S05]  /*6b40*/  LDSM.16.MT88.4 R52, [R224+0xb000] ;  /* 0x00b00000e034783b */ /* 0x000f6a0000004200 */
[----:B---3--:R-:W-:Y:S01]  /*6b50*/  HMMA.16816.F32.BF16 R40, R12, R56, R60 ;  /* 0x000000380c28723c */ /* 0x008fe2000004183c */
[----:B--2---:R-:W-:-:S05]  /*6b60*/  FFMA.FTZ R0, R137, UR4, -R5 ;  /* 0x0000000489007c23 */ /* 0x004fca0008010805 */
[C---:B------:R-:W-:Y:S01]  /*6b70*/  HMMA.16816.F32.BF16 R48, R12.reuse, R58, R64 ;  /* 0x0000003a0c30723c */ /* 0x040fe20000041840 */
[----:B------:R-:W2:Y:S01]  /*6b80*/  LDSM.16.MT88.4 R56, [R134+0xb800] ;  /* 0x00b800008638783b */ /* 0x000ea20000004200 */
[----:B------:R3:W-:Y:S04]  /*6b90*/  MUFU.EX2 R245, R0 ;  /* 0x0000000000f57308 */ /* 0x0007e80000000800 */
[C---:B-1----:R-:W-:Y:S06]  /*6ba0*/  HMMA.16816.F32.BF16 R80, R12.reuse, R68, R80 ;  /* 0x000000440c50723c */ /* 0x042fec0000041850 */
[----:B------:R-:W-:Y:S07]  /*6bb0*/  HMMA.16816.F32.BF16 R64, R12, R70, R72 ;  /* 0x000000460c40723c */ /* 0x000fee0000041848 */
[----:B------:R-:W-:Y:S01]  /*6bc0*/  F2FP.BF16.F32.PACK_AB R12, R95, R118 ;  /* 0x000000765f0c723e */ /* 0x000fe200000010ff */
[----:B---3--:R-:W-:Y:S01]  /*6bd0*/  FFMA.FTZ R0, R132, UR4, -R5 ;  /* 0x0000000484007c23 */ /* 0x008fe20008010805 */
[----:B------:R-:W-:-:S03]  /*6be0*/  F2FP.BF16.F32.PACK_AB R14, R92, R90 ;  /* 0x0000005a5c0e723e */ /* 0x000fc600000010ff */
        /* <DEDUP_REMOVED lines=8> */
[----:B------:R1:W-:Y:S02]  /*6c70*/  MUFU.EX2 R116, R0 ;  /* 0x0000000000747308 */ /* 0x0003e40000000800 */
[C---:B------:R-:W-:Y:S06]  /*6c80*/  HMMA.16816.F32.BF16 R76, R8.reuse, R20, R76 ;  /* 0x00000014084c723c */ /* 0x040fec000004184c */
[C---:B------:R-:W-:Y:S01]  /*6c90*/  HMMA.16816.F32.BF16 R60, R8.reuse, R22, R32 ;  /* 0x00000016083c723c */ /* 0x040fe20000041820 */
[----:B------:R-:W3:Y:S05]  /*6ca0*/  LDSM.16.MT88.4 R20, [R225+0xb800] ;  /* 0x00b80000e114783b */ /* 0x000eea0000004200 */
        /* <DEDUP_REMOVED lines=8> */
[----:B------:R-:W5:Y:S01]  /*6d30*/  LDSM.16.MT88.4 R48, [R225+0xc000] ;  /* 0x00c00000e130783b */ /* 0x000f620000004200 */
[----:B-1----:R-:W-:-:S04]  /*6d40*/  FFMA.FTZ R0, R110, UR4, -R6 ;  /* 0x000000046e007c23 */ /* 0x002fc80008010806 */
[C---:B------:R-:W-:Y:S01]  /*6d50*/  HMMA.16816.F32.BF16 R80, R8.reuse, R52, R80 ;  /* 0x000000340850723c */ /* 0x040fe20000041850 */
[----:B------:R1:W-:Y:S05]  /*6d60*/  MUFU.EX2 R124, R0 ;  /* 0x00000000007c7308 */ /* 0x0003ea0000000800 */
[----:B------:R-:W-:Y:S01]  /*6d70*/  HMMA.16816.F32.BF16 R44, R8, R54, R64 ;  /* 0x00000036082c723c */ /* 0x000fe20000041840 */
[----:B------:R-:W5:Y:S06]  /*6d80*/  LDSM.16.MT88.4 R52, [R134+0xc000] ;  /* 0x00c000008634783b */ /* 0x000f6c0000004200 */
[----:B------:R-:W-:Y:S01]  /*6d90*/  F2FP.BF16.F32.PACK_AB R8, R101, R99 ;  /* 0x000000636508723e */ /* 0x000fe200000010ff */
[----:B-1----:R-:W-:-:S04]  /*6da0*/  FFMA.FTZ R0, R142, UR4, -R5 ;  /* 0x000000048e007c23 */ /* 0x002fc80008010805 */
[----:B------:R1:W-:Y:S02]  /*6db0*/  MUFU.EX2 R137, R0 ;  /* 0x0000000000897308 */ /* 0x0003e40000000800 */
[----:B-1----:R-:W-:-:S06]  /*6dc0*/  FFMA.FTZ R0, R140, UR4, -R5 ;  /* 0x000000048c007c23 */ /* 0x002fcc0008010805 */
[----:B------:R1:W2:Y:S02]  /*6dd0*/  MUFU.EX2 R136, R0 ;  /* 0x0000000000887308 */ /* 0x0002a40000000800 */
[----:B-1----:R-:W-:Y:S01]  /*6de0*/  FFMA.FTZ R0, R139, UR4, -R5 ;  /* 0x000000048b007c23 */ /* 0x002fe20008010805 */
[----:B--2---:R-:W-:-:S05]  /*6df0*/  F2FP.BF16.F32.PACK_AB R13, R136, R137 ;  /* 0x00000089880d723e */ /* 0x004fca00000010ff */
[----:B------:R1:W-:Y:S02]  /*6e00*/  MUFU.EX2 R139, R0 ;  /* 0x00000000008b7308 */ /* 0x0003e40000000800 */
[----:B-1----:R-:W-:Y:S01]  /*6e10*/  FFMA.FTZ R0, R138, UR4, -R5 ;  /* 0x000000048a007c23 */ /* 0x002fe20008010805 */
[----:B------:R-:W-:Y:S02]  /*6e20*/  MOV R138, R123 ;  /* 0x0000007b008a7202 */ /* 0x000fe40000000f00 */
[----:B------:R-:W-:-:S03]  /*6e30*/  MOV R123, R214 ;  /* 0x000000d6007b7202 */ /* 0x000fc60000000f00 */
[----:B------:R1:W2:Y:S01]  /*6e40*/  MUFU.EX2 R219, R0 ;  /* 0x0000000000db7308 */ /* 0x0002a20000000800 */
[----:B------:R-:W-:Y:S01]  /*6e50*/  F2FP.BF16.F32.PACK_AB R10, R93, R123 ;  /* 0x0000007b5d0a723e */ /* 0x000fe200000010ff */
[----:B-1----:R-:W-:Y:S01]  /*6e60*/  FFMA.FTZ R0, R120, UR4, -R6 ;  /* 0x0000000478007c23 */ /* 0x002fe20008010806 */
[----:B--2---:R-:W-:-:S05]  /*6e70*/  F2FP.BF16.F32.PACK_AB R15, R219, R139 ;  /* 0x0000008bdb0f723e */ /* 0x004fca00000010ff */
[----:B------:R1:W-:Y:S02]  /*6e80*/  MUFU.EX2 R68, R0 ;  /* 0x0000000000447308 */ /* 0x0003e40000000800 */
[C---:B------:R-:W-:Y:S06]  /*6e90*/  HMMA.16816.F32.BF16 R76, R12.reuse, R56, R76 ;  /* 0x000000380c4c723c */ /* 0x040fec000004184c */
[C---:B------:R-:W-:Y:S06]  /*6ea0*/  HMMA.16816.F32.BF16 R60, R12.reuse, R58, R60 ;  /* 0x0000003a0c3c723c */ /* 0x040fec000004183c */
[----:B---3--:R-:W-:Y:S01]  /*6eb0*/  HMMA.16816.F32.BF16 R72, R12, R20, R72 ;  /* 0x000000140c48723c */ /* 0x008fe20000041848 */
[----:B-1----:R-:W-:-:S04]  /*6ec0*/  FFMA.FTZ R0, R119, UR4, -R6 ;  /* 0x0000000477007c23 */ /* 0x002fc80008010806 */
[----:B------:R1:W-:Y:S01]  /*6ed0*/  MUFU.EX2 R250, R0 ;  /* 0x0000000000fa7308 */ /* 0x0003e20000000800 */
[C---:B------:R-:W-:Y:S06]  /*6ee0*/  HMMA.16816.F32.BF16 R56, R12.reuse, R22, R32 ;  /* 0x000000160c38723c */ /* 0x040fec0000041820 */
[C---:B----4-:R-:W-:Y:S01]  /*6ef0*/  HMMA.16816.F32.BF16 R64, R12.reuse, R16, R28 ;  /* 0x000000100c40723c */ /* 0x050fe2000004181c */
[----:B------:R-:W-:Y:S05]  /*6f00*/  LDSM.16.MT88.4 R28, [R224+0xc000] ;  /* 0x00c00000e01c783b */ /* 0x000fea0000004200 */
[----:B------:R-:W-:Y:S01]  /*6f10*/  HMMA.16816.F32.BF16 R20, R12, R18, R24 ;  /* 0x000000120c14723c */ /* 0x000fe20000041818 */
[----:B------:R-:W2:Y:S01]  /*6f20*/  LDSM.16.MT88.4 R16, [R135+0xc000] ;  /* 0x00c000008710783b */ /* 0x000ea20000004200 */
[----:B-1----:R-:W-:-:S04]  /*6f30*/  FFMA.FTZ R0, R122, UR4, -R6 ;  /* 0x000000047a007c23 */ /* 0x002fc80008010806 */
[C---:B-----5:R-:W-:Y:S01]  /*6f40*/  HMMA.16816.F32.BF16 R80, R12.reuse, R40, R80 ;  /* 0x000000280c50723c */ /* 0x060fe20000041850 */
[----:B------:R1:W-:Y:S05]  /*6f50*/  MUFU.EX2 R249, R0 ;  /* 0x0000000000f97308 */ /* 0x0003ea0000000800 */
[----:B------:R-:W-:Y:S01]  /*6f60*/  HMMA.16816.F32.BF16 R32, R12, R42, R44 ;  /* 0x0000002a0c20723c */ /* 0x000fe2000004182c */
[----:B------:R-:W3:Y:S06]  /*6f70*/  LDSM.16.MT88.4 R40, [R134+0xc800] ;  /* 0x00c800008628783b */ /* 0x000eec0000004200 */
[----:B------:R-:W-:-:S02]  /*6f80*/  F2FP.BF16.F32.PACK_AB R12, R97, R91 ;  /* 0x0000005b610c723e */ /* 0x000fc400000010ff */
[----:B------:R-:W-:Y:S01]  /*6f90*/  F2FP.BF16.F32.PACK_AB R14, R138, R116 ;  /* 0x000000748a0e723e */ /* 0x000fe200000010ff */
[----:B-1----:R-:W-:-:S04]  /*6fa0*/  FFMA.FTZ R0, R150, UR4, -R5 ;  /* 0x0000000496007c23 */ /* 0x002fc80008010805 */
[----:B------:R1:W-:Y:S02]  /*6fb0*/  MUFU.EX2 R216, R0 ;  /* 0x0000000000d87308 */ /* 0x0003e40000000800 */
[----:B-1----:R-:W-:-:S06]  /*6fc0*/  FFMA.FTZ R0, R147, UR4, -R5 ;  /* 0x0000000493007c23 */ /* 0x002fcc0008010805 */
[----:B------:R1:W4:Y:S02]  /*6fd0*/  MUFU.EX2 R217, R0 ;  /* 0x0000000000d97308 */ /* 0x0003240000000800 */
[----:B-1----:R-:W-:Y:S01]  /*6fe0*/  FFMA.FTZ R0, R149, UR4, -R5 ;  /* 0x0000000495007c23 */ /* 0x002fe20008010805 */
[----:B----4-:R-:W-:-:S05]  /*6ff0*/  F2FP.BF16.F32.PACK_AB R9, R217, R216 ;  /* 0x000000d8d909723e */ /* 0x010fca00000010ff */
[----:B------:R1:W-:Y:S02]  /*7000*/  MUFU.EX2 R215, R0 ;  /* 0x0000000000d77308 */ /* 0x0003e40000000800 */
[----:B-1----:R-:W-:-:S06]  /*7010*/  FFMA.FTZ R0, R148, UR4, -R5 ;  /* 0x0000000494007c23 */ /* 0x002fcc0008010805 */
        /* <DEDUP_REMOVED lines=8> */
[----:B-1----:R-:W-:-:S04]  /*70a0*/  FFMA.FTZ R0, R129, UR4, -R6 ;  /* 0x0000000481007c23 */ /* 0x002fc80008010806 */
[----:B------:R1:W-:Y:S01]  /*70b0*/  MUFU.EX2 R220, R0 ;  /* 0x0000000000dc7308 */ /* 0x0003e20000000800 */
[C---:B------:R-:W-:Y:S06]  /*70c0*/  HMMA.16816.F32.BF16 R44, R8.reuse, R54, R60 ;  /* 0x00000036082c723c */ /* 0x040fec000004183c */
[C---:B--2---:R-:W-:Y:S01]  /*70d0*/  HMMA.16816.F32.BF16 R24, R8.reuse, R18, R20 ;  /* 0x000000120818723c */ /* 0x044fe20000041814 */
[----:B------:R-:W2:Y:S05]  /*70e0*/  LDSM.16.MT88.4 R20, [R135+0xc800] ;  /* 0x00c800008714783b */ /* 0x000eaa0000004200 */
[----:B------:R-:W-:Y:S01]  /*70f0*/  HMMA.16816.F32.BF16 R60, R8, R16, R64 ;  /* 0x00000010083c723c */ /* 0x000fe20000041840 */
[----:B------:R-:W5:Y:S01]  /*7100*/  LDSM.16.MT88.4 R16, [R224+0xc800] ;  /* 0x00c80000e010783b */ /* 0x000f620000004200 */
[----:B-1----:R-:W-:-:S04]  /*7110*/  FFMA.FTZ R0, R133, UR4, -R6 ;  /* 0x0000000485007c23 */ /* 0x002fc80008010806 */
[C---:B------:R-:W-:Y:S01]  /*7120*/  HMMA.16816.F32.BF16 R80, R8.reuse, R28, R80 ;  /* 0x0000001c0850723c */ /* 0x040fe20000041850 */
[----:B------:R1:W-:Y:S05]  /*7130*/  MUFU.EX2 R218, R0 ;  /* 0x0000000000da7308 */ /* 0x0003ea0000000800 */
[----:B------:R-:W-:Y:S07]  /*7140*/  HMMA.16816.F32.BF16 R32, R8, R30, R32 ;  /* 0x0000001e0820723c */ /* 0x000fee0000041820 */
[----:B------:R-:W-:Y:S01]  /*7150*/  F2FP.BF16.F32.PACK_AB R10, R249, R250 ;  /* 0x000000faf90a723e */ /* 0x000fe200000010ff */
[----:B-1----:R-:W-:-:S04]  /*7160*/  FFMA.FTZ R0, R155, UR4, -R5 ;  /* 0x000000049b007c23 */ /* 0x002fc80008010805 */
[----:B------:R1:W-:Y:S02]  /*7170*/  MUFU.EX2 R149, R0 ;  /* 0x0000000000957308 */ /* 0x0003e40000000800 */
[----:B-1----:R-:W-:Y:S01]  /*7180*/  FFMA.FTZ R0, R158, UR4, -R5 ;  /* 0x000000049e007c23 */ /* 0x002fe20008010805 */
[----:B------:R-:W-:-:S05]  /*7190*/  MOV R158, R68 ;  /* 0x00000044009e7202 */ /* 0x000fca0000000f00 */
        /* <DEDUP_REMOVED lines=17> */
[C---:B--2---:R-:W-:Y:S06]  /*72b0*/  HMMA.16816.F32.BF16 R60, R12.reuse, R20, R60 ;  /* 0x000000140c3c723c */ /* 0x044fec000004183c */
[----:B------:R-:W-:Y:S01]  /*72c0*/  HMMA.16816.F32.BF16 R28, R12, R22, R24 ;  /* 0x000000160c1c723c */ /* 0x000fe20000041818 */
[----:B------:R-:W2:Y:S01]  /*72d0*/  LDSM.16.MT88.4 R24, [R135+0xd000] ;  /* 0x00d000008718783b */ /* 0x000ea20000004200 */
[----:B-1----:R-:W-:-:S04]  /*72e0*/  FFMA.FTZ R0, R143, UR4, -R6 ;  /* 0x000000048f007c23 */ /* 0x002fc80008010806 */
[C---:B-----5:R-:W-:Y:S01]  /*72f0*/  HMMA.16816.F32.BF16 R80, R12.reuse, R16, R80 ;  /* 0x000000100c50723c */ /* 0x060fe20000041850 */
[----:B------:R1:W-:Y:S05]  /*7300*/  MUFU.EX2 R155, R0 ;  /* 0x00000000009b7308 */ /* 0x0003ea0000000800 */
[----:B------:R-:W-:Y:S01]  /*7310*/  HMMA.16816.F32.BF16 R20, R12, R18, R32 ;  /* 0x000000120c14723c */ /* 0x000fe20000041820 */
[----:B------:R-:W5:Y:S06]  /*7320*/  LDSM.16.MT88.4 R16, [R224+0xd000] ;  /* 0x00d00000e010783b */ /* 0x000f6c0000004200 */
[----:B------:R-:W-:-:S02]  /*7330*/  F2FP.BF16.F32.PACK_AB R12, R220, R221 ;  /* 0x000000dddc0c723e */ /* 0x000fc400000010ff */
[----:B---3--:R-:W-:Y:S01]  /*7340*/  F2FP.BF16.F32.PACK_AB R14, R157, R218 ;  /* 0x000000da9d0e723e */ /* 0x008fe200000010ff */
[----:B-1----:R-:W-:Y:S01]  /*7350*/  FFMA.FTZ R0, R165, UR4, -R5 ;  /* 0x00000004a5007c23 */ /* 0x002fe20008010805 */
[----:B------:R-:W-:-:S03]  /*7360*/  MOV R165, R124 ;  /* 0x0000007c00a57202 */ /* 0x000fc60000000f00 */
[----:B------:R1:W-:Y:S01]  /*7370*/  MUFU.EX2 R141, R0 ;  /* 0x00000000008d7308 */ /* 0x0003e20000000800 */
[----:B------:R-:W-:Y:S01]  /*7380*/  F2FP.BF16.F32.PACK_AB R8, R158, R165 ;  /* 0x000000a59e08723e */ /* 0x000fe200000010ff */
[----:B-1----:R-:W-:Y:S01]  /*7390*/  FFMA.FTZ R0, R164, UR4, -R5 ;  /* 0x00000004a4007c23 */ /* 0x002fe20008010805 */
[----:B------:R-:W-:-:S05]  /*73a0*/  MOV R164, R92 ;  /* 0x0000005c00a47202 */ /* 0x000fca0000000f00 */
[----:B------:R1:W3:Y:S02]  /*73b0*/  MUFU.EX2 R140, R0 ;  /* 0x00000000008c7308 */ /* 0x0002e40000000800 */
[----:B-1----:R-:W-:Y:S01]  /*73c0*/  FFMA.FTZ R0, R162, UR4, -R5 ;  /* 0x00000004a2007c23 */ /* 0x002fe20008010805 */
[----:B---3--:R-:W-:Y:S02]  /*73d0*/  F2FP.BF16.F32.PACK_AB R9, R140, R141 ;  /* 0x0000008d8c09723e */ /* 0x008fe400000010ff */
[----:B------:R-:W-:-:S03]  /*73e0*/  MOV R162, R116 ;  /* 0x0000007400a27202 */ /* 0x000fc60000000f00 */
        /* <DEDUP_REMOVED lines=9> */
[C---:B------:R-:W-:Y:S01]  /*7480*/  HMMA.16816.F32.BF16 R44, R8.reuse, R42, R44 ;  /* 0x0000002a082c723c */ /* 0x040fe2000004182c */
[----:B------:R-:W3:Y:S05]  /*7490*/  LDSM.16.MT88.4 R40, [R134+0xd800] ;  /* 0x00d800008628783b */ /* 0x000eea0000004200 */
[----:B----4-:R-:W-:Y:S01]  /*74a0*/  HMMA.16816.F32.BF16 R72, R8, R48, R72 ;  /* 0x000000300848723c */ /* 0x010fe20000041848 */
[----:B-1----:R-:W-:Y:S01]  /*74b0*/  FFMA.FTZ R0, R151, UR4, -R6 ;  /* 0x0000000497007c23 */ /* 0x002fe20008010806 */
[----:B------:R-:W-:-:S03]  /*74c0*/  MOV R151, R93 ;  /* 0x0000005d00977202 */ /* 0x000fc60000000f00 */
[----:B------:R1:W4:Y:S01]  /*74d0*/  MUFU.EX2 R143, R0 ;  /* 0x00000000008f7308 */ /* 0x0003220000000800 */
[C---:B------:R-:W-:Y:S01]  /*74e0*/  HMMA.16816.F32.BF16 R56, R8.reuse, R50, R56 ;  /* 0x000000320838723c */ /* 0x040fe20000041838 */
[----:B------:R-:W3:Y:S05]  /*74f0*/  LDSM.16.MT88.4 R48, [R225+0xd800] ;  /* 0x00d80000e130783b */ /* 0x000eea0000004200 */
[C---:B--2---:R-:W-:Y:S06]  /*7500*/  HMMA.16816.F32.BF16 R60, R8.reuse, R24, R60 ;  /* 0x00000018083c723c */ /* 0x044fec000004183c */
[----:B------:R-:W-:Y:S01]  /*7510*/  HMMA.16816.F32.BF16 R32, R8, R26, R28 ;  /* 0x0000001a0820723c */ /* 0x000fe2000004181c */
[----:B------:R-:W2:Y:S01]  /*7520*/  LDSM.16.MT88.4 R28, [R135+0xd800] ;  /* 0x00d80000871c783b */ /* 0x000ea20000004200 */
[----:B-1----:R-:W-:Y:S01]  /*7530*/  FFMA.FTZ R0, R153, UR4, -R6 ;  /* 0x0000000499007c23 */ /* 0x002fe20008010806 */
[----:B------:R-:W-:-:S03]  /*7540*/  MOV R153, R123 ;  /* 0x0000007b00997202 */ /* 0x000fc60000000f00 */
[C---:B-----5:R-:W-:Y:S01]  /*7550*/  HMMA.16816.F32.BF16 R80, R8.reuse, R16, R80 ;  /* 0x000000100850723c */ /* 0x060fe20000041850 */
[----:B------:R1:W-:Y:S05]  /*7560*/  MUFU.EX2 R142, R0 ;  /* 0x00000000008e7308 */ /* 0x0003ea0000000800 */
[----:B------:R-:W-:Y:S01]  /*7570*/  HMMA.16816.F32.BF16 R24, R8, R18, R20 ;  /* 0x000000120818723c */ /* 0x000fe20000041814 */
[----:B------:R-:W5:Y:S04]  /*7580*/  LDSM.16.MT88.4 R16, [R224+0xd800] ;  /* 0x00d80000e010783b */ /* 0x000f680000004200 */
[----:B------:R-:W5:Y:S02]  /*7590*/  LDSM.16.MT88.4 R20, [R134+0xe000] ;  /* 0x00e000008614783b */ /* 0x000f640000004200 */
[----:B------:R-:W-:-:S02]  /*75a0*/  F2FP.BF16.F32.PACK_AB R8, R155, R156 ;  /* 0x0000009c9b08723e */ /* 0x000fc400000010ff */
[----:B----4-:R-:W-:Y:S01]  /*75b0*/  F2FP.BF16.F32.PACK_AB R10, R143, R144 ;  /* 0x000000908f0a723e */ /* 0x010fe200000010ff */
[----:B-1----:R-:W-:Y:S01]  /*75c0*/  FFMA.FTZ R0, R170, UR4, -R5 ;  /* 0x00000004aa007c23 */ /* 0x002fe20008010805 */
[----:B------:R-:W-:-:S03]  /*75d0*/  MOV R170, R101 ;  /* 0x0000006500aa7202 */ /* 0x000fc60000000f00 */
[----:B------:R1:W-:Y:S02]  /*75e0*/  MUFU.EX2 R124, R0 ;  /* 0x00000000007c7308 */ /* 0x0003e40000000800 */
[----:B-1----:R-:W-:Y:S01]  /*75f0*/  FFMA.FTZ R0, R168, UR4, -R5 ;  /* 0x00000004a8007c23 */ /* 0x002fe20008010805 */
[----:B------:R-:W-:-:S05]  /*7600*/  MOV R168, R99 ;  /* 0x0000006300a87202 */ /* 0x000fca0000000f00 */
[----:B------:R1:W4:Y:S02]  /*7610*/  MUFU.EX2 R126, R0 ;  /* 0x00000000007e7308 */ /* 0x0003240000000800 */
[----:B-1----:R-:W-:Y:S01]  /*7620*/  FFMA.FTZ R0, R167, UR4, -R5 ;  /* 0x00000004a7007c23 */ /* 0x002fe20008010805 */
[----:B----4-:R-:W-:Y:S02]  /*7630*/  F2FP.BF16.F32.PACK_AB R13, R126, R124 ;  /* 0x0000007c7e0d723e */ /* 0x010fe400000010ff */
[----:B------:R-:W-:-:S03]  /*7640*/  MOV R167, R90 ;  /* 0x0000005a00a77202 */ /* 0x000fc60000000f00 */
[----:B------:R1:W-:Y:S02]  /*7650*/  MUFU.EX2 R125, R0 ;  /* 0x00000000007d7308 */ /* 0x0003e40000000800 */
[----:B-1----:R-:W-:Y:S01]  /*7660*/  FFMA.FTZ R0, R169, UR4, -R5 ;  /* 0x00000004a9007c23 */ /* 0x002fe20008010805 */
[----:B------:R-:W-:-:S05]  /*7670*/  MOV R169, R95 ;  /* 0x0000005f00a97202 */ /* 0x000fca0000000f00 */
[----:B------:R1:W4:Y:S02]  /*7680*/  MUFU.EX2 R128, R0 ;  /* 0x0000000000807308 */ /* 0x0003240000000800 */
[----:B-1----:R-:W-:Y:S01]  /*7690*/  FFMA.FTZ R0, R161, UR4, -R6 ;  /* 0x00000004a1007c23 */ /* 0x002fe20008010806 */
[----:B------:R-:W-:Y:S02]  /*76a0*/  MOV R161, R118 ;  /* 0x0000007600a17202 */ /* 0x000fe40000000f00 */
[----:B----4-:R-:W-:-:S03]  /*76b0*/  F2FP.BF16.F32.PACK_AB R15, R128, R125 ;  /* 0x0000007d800f723e */ /* 0x010fc600000010ff */
[----:B------:R1:W4:Y:S04]  /*76c0*/  MUFU.EX2 R131, R0 ;  /* 0x0000000000837308 */ /* 0x0003280000000800 */
[C---:B---3--:R-:W-:Y:S06]  /*76d0*/  HMMA.16816.F32.BF16 R76, R12.reuse, R40, R76 ;  /* 0x000000280c4c723c */ /* 0x048fec000004184c */
[----:B------:R-:W-:Y:S01]  /*76e0*/  HMMA.16816.F32.BF16 R40, R12, R42, R44 ;  /* 0x0000002a0c28723c */ /* 0x000fe2000004182c */
[----:B------:R-:W-:Y:S01]  /*76f0*/  LDSM.16.MT88.4 R44, [R135+0xe000] ;  /* 0x00e00000872c783b */ /* 0x000fe20000004200 */
[----:B-1----:R-:W-:-:S04]  /*7700*/  FFMA.FTZ R0, R154, UR4, -R6 ;  /* 0x000000049a007c23 */ /* 0x002fc80008010806 */
[C---:B------:R-:W-:Y:S01]  /*7710*/  HMMA.16816.F32.BF16 R72, R12.reuse, R48, R72 ;  /* 0x000000300c48723c */ /* 0x040fe20000041848 */
[----:B------:R-:W-:Y:S01]  /*7720*/  MOV R154, R103 ;  /* 0x00000067009a7202 */ /* 0x000fe20000000f00 */
[----:B------:R1:W-:Y:S04]  /*7730*/  MUFU.EX2 R130, R0 ;  /* 0x0000000000827308 */ /* 0x0003e80000000800 */
[C---:B------:R-:W-:Y:S01]  /*7740*/  HMMA.16816.F32.BF16 R56, R12.reuse, R50, R56 ;  /* 0x000000320c38723c */ /* 0x040fe20000041838 */
[----:B------:R-:W3:Y:S05]  /*7750*/  LDSM.16.MT88.4 R48, [R225+0xe000] ;  /* 0x00e00000e130783b */ /* 0x000eea0000004200 */
[C---:B--2---:R-:W-:Y:S06]  /*7760*/  HMMA.16816.F32.BF16 R52, R12.reuse, R30, R32 ;  /* 0x0000001e0c34723c */ /* 0x044fec0000041820 */
[----:B-----5:R-:W-:Y:S01]  /*7770*/  HMMA.16816.F32.BF16 R32, R12, R18, R24 ;  /* 0x000000120c20723c */ /* 0x020fe20000041818 */
[----:B-1----:R-:W-:Y:S01]  /*7780*/  FFMA.FTZ R0, R159, UR4, -R6 ;  /* 0x000000049f007c23 */ /* 0x002fe20008010806 */
[----:B------:R-:W-:-:S03]  /*7790*/  MOV R159, R107 ;  /* 0x0000006b009f7202 */ /* 0x000fc60000000f00 */
[----:B------:R1:W2:Y:S01]  /*77a0*/  MUFU.EX2 R129, R0 ;  /* 0x0000000000817308 */ /* 0x0002a20000000800 */
[C---:B------:R-:W-:Y:S01]  /*77b0*/  HMMA.16816.F32.BF16 R60, R12.reuse, R28, R60 ;  /* 0x0000001c0c3c723c */ /* 0x040fe2000004183c */
[----:B------:R-:W5:Y:S05]  /*77c0*/  LDSM.16.MT88.4 R28, [R224+0xe000] ;  /* 0x00e00000e01c783b */ /* 0x000f6a0000004200 */
[----:B------:R-:W-:Y:S01]  /*77d0*/  HMMA.16816.F32.BF16 R80, R12, R16, R80 ;  /* 0x000000100c50723c */ /* 0x000fe20000041850 */
[----:B------:R-:W-:Y:S06]  /*77e0*/  LDSM.16.MT88.4 R12, [R225+0xe800] ;  /* 0x00e80000e10c783b */ /* 0x000fec0000004200 */
[----:B----4-:R-:W-:Y:S01]  /*77f0*/  F2FP.BF16.F32.PACK_AB R16, R131, R142 ;  /* 0x0000008e8310723e */ /* 0x010fe200000010ff */
[----:B-1----:R-:W-:Y:S01]  /*7800*/  FFMA.FTZ R0, R174, UR4, -R5 ;  /* 0x00000004ae007c23 */ /* 0x002fe20008010805 */
[----:B------:R-:W-:-:S02]  /*7810*/  MOV R174, R109 ;  /* 0x0000006d00ae7202 */ /* 0x000fc40000000f00 */
[----:B--2---:R-:W-:Y:S01]  /*7820*/  F2FP.BF16.F32.PACK_AB R18, R129, R130 ;  /* 0x000000828112723e */ /* 0x004fe200000010ff */
        /* <DEDUP_REMOVED lines=15> */
[C---:B------:R-:W-:Y:S06]  /*7920*/  HMMA.16816.F32.BF16 R76, R8.reuse, R20, R76 ;  /* 0x00000014084c723c */ /* 0x040fec000004184c */
[C---:B------:R-:W-:Y:S01]  /*7930*/  HMMA.16816.F32.BF16 R24, R8.reuse, R22, R40 ;  /* 0x000000160818723c */ /* 0x040fe20000041828 */
[----:B------:R-:W2:Y:S04]  /*7940*/  LDSM.16.MT88.4 R20, [R134+0xe800] ;  /* 0x00e800008614783b */ /* 0x000ea80000004200 */
[----:B------:R-:W-:Y:S01]  /*7950*/  LDSM.16.MT88.4 R40, [R134+0xf000] ;  /* 0x00f000008628783b */ /* 0x000fe20000004200 */
[----:B---3--:R-:W-:Y:S01]  /*7960*/  HMMA.16816.F32.BF16 R72, R8, R48, R72 ;  /* 0x000000300848723c */ /* 0x008fe20000041848 */
[----:B-1----:R-:W-:Y:S01]  /*7970*/  FFMA.FTZ R0, R127, UR4, -R6 ;  /* 0x000000047f007c23 */ /* 0x002fe20008010806 */
[----:B------:R-:W-:-:S03]  /*7980*/  MOV R127, R111 ;  /* 0x0000006f007f7202 */ /* 0x000fc60000000f00 */
[----:B------:R1:W-:Y:S01]  /*7990*/  MUFU.EX2 R122, R0 ;  /* 0x00000000007a7308 */ /* 0x0003e20000000800 */
[C---:B------:R-:W-:Y:S01]  /*79a0*/  HMMA.16816.F32.BF16 R48, R8.reuse, R50, R56 ;  /* 0x000000320830723c */ /* 0x040fe20000041838 */
[----:B------:R-:W3:Y:S05]  /*79b0*/  LDSM.16.MT88.4 R56, [R224+0xe800] ;  /* 0x00e80000e038783b */ /* 0x000eea0000004200 */
[C---:B------:R-:W-:Y:S01]  /*79c0*/  HMMA.16816.F32.BF16 R64, R8.reuse, R46, R52 ;  /* 0x0000002e0840723c */ /* 0x040fe20000041834 */
[----:B------:R-:W4:Y:S05]  /*79d0*/  LDSM.16.MT88.4 R52, [R135+0xe800] ;  /* 0x00e800008734783b */ /* 0x000f2a0000004200 */
[----:B------:R-:W-:Y:S01]  /*79e0*/  HMMA.16816.F32.BF16 R68, R8, R44, R60 ;  /* 0x0000002c0844723c */ /* 0x000fe2000004183c */
[----:B-1----:R-:W-:-:S05]  /*79f0*/  FFMA.FTZ R0, R115, UR4, -R6 ;  /* 0x0000000473007c23 */ /* 0x002fca0008010806 */
[C---:B-----5:R-:W-:Y:S01]  /*7a00*/  HMMA.16816.F32.BF16 R80, R8.reuse, R28, R80 ;  /* 0x0000001c0850723c */ /* 0x060fe20000041850 */
[----:B------:R1:W-:Y:S05]  /*7a10*/  MUFU.EX2 R119, R0 ;  /* 0x0000000000777308 */ /* 0x0003ea0000000800 */
[----:B------:R-:W-:Y:S01]  /*7a20*/  HMMA.16816.F32.BF16 R60, R8, R30, R32 ;  /* 0x0000001e083c723c */ /* 0x000fe20000041820 */
[----:B------:R-:W-:Y:S01]  /*7a30*/  LDSM.16.MT88.4 R8, [R135+0xf000] ;  /* 0x00f000008708783b */ /* 0x000fe20000004200 */
[----:B-1----:R-:W-:Y:S01]  /*7a40*/  FFMA.FTZ R0, R175, UR4, -R5 ;  /* 0x00000004af007c23 */ /* 0x002fe20008010805 */
[----:B------:R-:W-:-:S03]  /*7a50*/  MOV R175, R113 ;  /* 0x0000007100af7202 */ /* 0x000fc60000000f00 */
[----:B------:R1:W-:Y:S02]  /*7a60*/  MUFU.EX2 R113, R0 ;  /* 0x0000000000717308 */ /* 0x0003e40000000800 */
[----:B-1----:R-:W-:Y:S01]  /*7a70*/  FFMA.FTZ R0, R160, UR4, -R5 ;  /* 0x00000004a0007c23 */ /* 0x002fe20008010805 */
[----:B------:R-:W-:-:S05]  /*7a80*/  MOV R160, R89 ;  /* 0x0000005900a07202 */ /* 0x000fca0000000f00 */
[----:B------:R1:W5:Y:S01]  /*7a90*/  MUFU.EX2 R112, R0 ;  /* 0x0000000000707308 */ /* 0x0003620000000800 */
[----:B------:R-:W-:-:S04]  /*7aa0*/  FADD.FTZ R2, R2, R160 ;  /* 0x000000a002027221 */ /* 0x000fc80000010000 */
[----:B------:R-:W-:Y:S01]  /*7ab0*/  FADD.FTZ R2, R173, R2 ;  /* 0x00000002ad027221 */ /* 0x000fe20000010000 */
[----:B------:R-:W-:-:S03]  /*7ac0*/  MOV R173, R88 ;  /* 0x0000005800ad7202 */ /* 0x000fc60000000f00 */
[----:B------:R-:W-:-:S04]  /*7ad0*/  FADD.FTZ R2, R175, R2 ;  /* 0x00000002af027221 */ /* 0x000fc80000010000 */
[----:B------:R-:W-:Y:S01]  /*7ae0*/  FADD.FTZ R2, R173, R2 ;  /* 0x00000002ad027221 */ /* 0x000fe20000010000 */
[----:B------:R-:W-:Y:S01]  /*7af0*/  MOV R173, R174 ;  /* 0x000000ae00ad7202 */ /* 0x000fe20000000f00 */
[----:B-1----:R-:W-:Y:S01]  /*7b00*/  FFMA.FTZ R0, R166, UR4, -R5 ;  /* 0x00000004a6007c23 */ /* 0x002fe20008010805 */
[----:B-----5:R-:W-:Y:S01]  /*7b10*/  F2FP.BF16.F32.PACK_AB R17, R112, R113 ;  /* 0x000000717011723e */ /* 0x020fe200000010ff */
[----:B------:R-:W-:Y:S01]  /*7b20*/  FADD.FTZ R2, R127, R2 ;  /* 0x000000027f027221 */ /* 0x000fe20000010000 */
[----:B------:R-:W-:Y:S01]  /*7b30*/  MOV R174, R87 ;  /* 0x0000005700ae7202 */ /* 0x000fe20000000f00 */
[----:B------:R1:W-:Y:S02]  /*7b40*/  MUFU.EX2 R110, R0 ;  /* 0x00000000006e7308 */ /* 0x0003e40000000800 */
[----:B------:R-:W-:-:S04]  /*7b50*/  FADD.FTZ R2, R146, R2 ;  /* 0x0000000292027221 */ /* 0x000fc80000010000 */
[----:B------:R-:W-:-:S04]  /*7b60*/  FADD.FTZ R2, R171, R2 ;  /* 0x00000002ab027221 */ /* 0x000fc80000010000 */
[----:B------:R-:W-:-:S04]  /*7b70*/  FADD.FTZ R2, R173, R2 ;  /* 0x00000002ad027221 */ /* 0x000fc80000010000 */
[----:B------:R-:W-:Y:S01]  /*7b80*/  FADD.FTZ R2, R174, R2 ;  /* 0x00000002ae027221 */ /* 0x000fe20000010000 */
[----:B-1----:R-:W-:-:S03]  /*7b90*/  FFMA.FTZ R0, R145, UR4, -R5 ;  /* 0x0000000491007c23 */ /* 0x002fc60008010805 */
[----:B------:R-:W-:Y:S01]  /*7ba0*/  FADD.FTZ R2, R159, R2 ;  /* 0x000000029f027221 */ /* 0x000fe20000010000 */
[----:B------:R1:W5:Y:S03]  /*7bb0*/  MUFU.EX2 R109, R0 ;  /* 0x00000000006d7308 */ /* 0x0003660000000800 */
[----:B------:R-:W-:-:S04]  /*7bc0*/  FADD.FTZ R2, R154, R2 ;  /* 0x000000029a027221 */ /* 0x000fc80000010000 */
[----:B------:R-:W-:Y:S01]  /*7bd0*/  FADD.FTZ R2, R161, R2 ;  /* 0x00000002a1027221 */ /* 0x000fe20000010000 */
[----:B-1----:R-:W-:Y:S01]  /*7be0*/  FFMA.FTZ R0, R114, UR4, -R6 ;  /* 0x0000000472007c23 */ /* 0x002fe20008010806 */
[----:B-----5:R-:W-:-:S03]  /*7bf0*/  F2FP.BF16.F32.PACK_AB R19, R109, R110 ;  /* 0x0000006e6d13723e */ /* 0x020fc600000010ff */
[----:B------:R1:W5:Y:S04]  /*7c00*/  MUFU.EX2 R115, R0 ;  /* 0x0000000000737308 */ /* 0x0003680000000800 */
[C---:B--2---:R-:W-:Y:S06]  /*7c10*/  HMMA.16816.F32.BF16 R76, R16.reuse, R20, R76 ;  /* 0x00000014104c723c */ /* 0x044fec000004184c */
[C---:B------:R-:W-:Y:S01]  /*7c20*/  HMMA.16816.F32.BF16 R44, R16.reuse, R22, R24 ;  /* 0x00000016102c723c */ /* 0x040fe20000041818 */
[----:B------:R-:W2:Y:S05]  /*7c30*/  LDSM.16.MT88.4 R20, [R225+0xf000] ;  /* 0x00f00000e114783b */ /* 0x000eaa0000004200 */
[----:B------:R-:W-:Y:S01]  /*7c40*/  HMMA.16816.F32.BF16 R32, R16, R12, R72 ;  /* 0x0000000c1020723c */ /* 0x000fe20000041848 */
[----:B-1----:R-:W-:-:S04]  /*7c50*/  FFMA.FTZ R0, R96, UR4, -R6 ;  /* 0x0000000460007c23 */ /* 0x002fc80008010806 */
[----:B------:R1:W-:Y:S01]  /*7c60*/  MUFU.EX2 R114, R0 ;  /* 0x0000000000727308 */ /* 0x0003e20000000800 */
[----:B------:R-:W-:Y:S01]  /*7c70*/  HMMA.16816.F32.BF16 R28, R16, R14, R48 ;  /* 0x0000000e101c723c */ /* 0x000fe20000041830 */
[----:B------:R-:W-:-:S05]  /*7c80*/  F2FP.BF16.F32.PACK_AB R12, R122, R123 ;  /* 0x0000007b7a0c723e */ /* 0x000fca00000010ff */
[C---:B---3--:R-:W-:Y:S01]  /*7c90*/  HMMA.16816.F32.BF16 R72, R16.reuse, R56, R80 ;  /* 0x000000381048723c */ /* 0x048fe20000041850 */
[----:B-----5:R-:W-:Y:S01]  /*7ca0*/  F2FP.BF16.F32.PACK_AB R14, R115, R119 ;  /* 0x00000077730e723e */ /* 0x020fe200000010ff */
[----:B------:R3:W-:Y:S04]  /*7cb0*/  MUFU.EX2 R83, R4 ;  /* 0x0000000400537308 */ /* 0x0007e80000000800 */
[----:B------:R-:W-:Y:S01]  /*7cc0*/  HMMA.16816.F32.BF16 R60, R16, R58, R60 ;  /* 0x0000003a103c723c */ /* 0x000fe2000004183c */
[----:B------:R-:W5:Y:S01]  /*7cd0*/  LDSM.16.MT88.4 R56, [R224+0xf000] ;  /* 0x00f00000e038783b */ /* 0x000f620000004200 */
[----:B-1----:R-:W-:-:S04]  /*7ce0*/  FFMA.FTZ R0, R102, UR4, -R6 ;  /* 0x0000000466007c23 */ /* 0x002fc80008010806 */
[C---:B----4-:R-:W-:Y:S01]  /*7cf0*/  HMMA.16816.F32.BF16 R24, R16.reuse, R52, R68 ;  /* 0x000000341018723c */ /* 0x050fe20000041844 */
[----:B------:R1:W-:Y:S05]  /*7d00*/  MUFU.EX2 R111, R0 ;  /* 0x00000000006f7308 */ /* 0x0003ea0000000800 */
[----:B------:R-:W-:Y:S01]  /*7d10*/  HMMA.16816.F32.BF16 R48, R16, R54, R64 ;  /* 0x000000361030723c */ /* 0x000fe20000041840 */
[----:B------:R-:W-:Y:S01]  /*7d20*/  LDSM.16.MT88.4 R64, [R134+0xf800] ;  /* 0x00f800008640783b */ /* 0x000fe20000004200 */
[----:B---3--:R-:W-:-:S04]  /*7d30*/  FFMA.FTZ R4, R199, UR4, -R5 ;  /* 0x00000004c7047c23 */ /* 0x008fc80008010805 */
[----:B------:R-:W-:Y:S01]  /*7d40*/  MUFU.EX2 R82, R4 ;  /* 0x0000000400527308 */ /* 0x000fe20000000800 */
[----:B-1----:R-:W-:-:S07]  /*7d50*/  FFMA.FTZ R0, R179, UR4, -R5 ;  /* 0x00000004b3007c23 */ /* 0x002fce0008010805 */
        /* <DEDUP_REMOVED lines=12> */
[C---:B--2---:R-:W-:Y:S06]  /*7e20*/  HMMA.16816.F32.BF16 R52, R12.reuse, R20, R32 ;  /* 0x000000140c34723c */ /* 0x044fec0000041820 */
[C---:B------:R-:W-:Y:S01]  /*7e30*/  HMMA.16816.F32.BF16 R44, R12.reuse, R22, R28 ;  /* 0x000000160c2c723c */ /* 0x040fe2000004181c */
[--C-:B-1----:R-:W-:Y:S01]  /*7e40*/  FFMA.FTZ R0, R39, UR4, -R6.reuse ;  /* 0x0000000427007c23 */ /* 0x102fe20008010806 */
[----:B------:R-:W1:Y:S03]  /*7e50*/  LDSM.16.MT88.4 R20, [R135+0xf800] ;  /* 0x00f800008714783b */ /* 0x000e660000004200 */
[----:B------:R2:W3:Y:S01]  /*7e60*/  MUFU.EX2 R102, R0 ;  /* 0x0000000000667308 */ /* 0x0004e20000000800 */
[C---:B------:R-:W-:Y:S01]  /*7e70*/  HMMA.16816.F32.BF16 R76, R12.reuse, R40, R76 ;  /* 0x000000280c4c723c */ /* 0x040fe2000004184c */
[----:B------:R-:W4:Y:S05]  /*7e80*/  LDSM.16.MT88.4 R40, [R225+0xf800] ;  /* 0x00f80000e128783b */ /* 0x000f2a0000004200 */
[C---:B------:R-:W-:Y:S06]  /*7e90*/  HMMA.16816.F32.BF16 R32, R12.reuse, R8, R24 ;  /* 0x000000080c20723c */ /* 0x040fec0000041818 */
[----:B------:R-:W-:Y:S01]  /*7ea0*/  HMMA.16816.F32.BF16 R16, R12, R10, R48 ;  /* 0x0000000a0c10723c */ /* 0x000fe20000041830 */
[----:B------:R-:W-:Y:S01]  /*7eb0*/  F2FP.BF16.F32.PACK_AB R8, R111, R114 ;  /* 0x000000726f08723e */ /* 0x000fe200000010ff */
[----:B------:R-:W-:Y:S01]  /*7ec0*/  LDSM.16.MT88.4 R48, [R134+0x10000] ;  /* 0x010000008630783b */ /* 0x000fe20000004200 */
[----:B--2---:R-:W-:-:S03]  /*7ed0*/  FFMA.FTZ R0, R108, UR4, -R6 ;  /* 0x000000046c007c23 */ /* 0x004fc60008010806 */
[C---:B-----5:R-:W-:Y:S01]  /*7ee0*/  HMMA.16816.F32.BF16 R28, R12.reuse, R56, R72 ;  /* 0x000000380c1c723c */ /* 0x060fe20000041848 */
[----:B---3--:R-:W-:Y:S01]  /*7ef0*/  F2FP.BF16.F32.PACK_AB R10, R102, R106 ;  /* 0x0000006a660a723e */ /* 0x008fe200000010ff */
[----:B------:R2:W-:Y:S04]  /*7f00*/  MUFU.EX2 R101, R0 ;  /* 0x0000000000657308 */ /* 0x0005e80000000800 */
[----:B------:R-:W-:Y:S01]  /*7f10*/  HMMA.16816.F32.BF16 R24, R12, R58, R60 ;  /* 0x0000003a0c18723c */ /* 0x000fe2000004183c */
[----:B------:R-:W3:Y:S01]  /*7f20*/  LDSM.16.MT88.4 R12, [R224+0xf800] ;  /* 0x00f80000e00c783b */ /* 0x000ee20000004200 */
[----:B--2---:R-:W-:-:S04]  /*7f30*/  FFMA.FTZ R0, R188, UR4, -R5 ;  /* 0x00000004bc007c23 */ /* 0x004fc80008010805 */
[----:B------:R2:W-:Y:S02]  /*7f40*/  MUFU.EX2 R100, R0 ;  /* 0x0000000000647308 */ /* 0x0005e40000000800 */
[----:B--2---:R-:W-:-:S06]  /*7f50*/  FFMA.FTZ R0, R186, UR4, -R5 ;  /* 0x00000004ba007c23 */ /* 0x004fcc0008010805 */
[----:B------:R2:W5:Y:S02]  /*7f60*/  MUFU.EX2 R99, R0 ;  /* 0x0000000000637308 */ /* 0x0005640000000800 */
[----:B--2---:R-:W-:Y:S01]  /*7f70*/  FFMA.FTZ R0, R187, UR4, -R5 ;  /* 0x00000004bb007c23 */ /* 0x004fe20008010805 */
[----:B-----5:R-:W-:-:S05]  /*7f80*/  F2FP.BF16.F32.PACK_AB R9, R99, R100 ;  /* 0x000000646309723e */ /* 0x020fca00000010ff */
[----:B------:R2:W-:Y:S02]  /*7f90*/  MUFU.EX2 R96, R0 ;  /* 0x0000000000607308 */ /* 0x0005e40000000800 */
[----:B--2---:R-:W-:-:S06]  /*7fa0*/  FFMA.FTZ R0, R185, UR4, -R5 ;  /* 0x00000004b9007c23 */ /* 0x004fcc0008010805 */
[----:B------:R2:W5:Y:S02]  /*7fb0*/  MUFU.EX2 R98, R0 ;  /* 0x0000000000627308 */ /* 0x0005640000000800 */
[----:B--2---:R-:W-:Y:S01]  /*7fc0*/  FFMA.FTZ R0, R182, UR4, -R6 ;  /* 0x00000004b6007c23 */ /* 0x004fe20008010806 */
[----:B-----5:R-:W-:-:S05]  /*7fd0*/  F2FP.BF16.F32.PACK_AB R11, R98, R96 ;  /* 0x00000060620b723e */ /* 0x020fca00000010ff */
[----:B------:R2:W5:Y:S02]  /*7fe0*/  MUFU.EX2 R97, R0 ;  /* 0x0000000000617308 */ /* 0x0005640000000800 */
[C---:B-1----:R-:W-:Y:S01]  /*7ff0*/  HMMA.16816.F32.BF16 R60, R8.reuse, R20, R32 ;  /* 0x00000014083c723c */ /* 0x042fe20000041820 */
[----:B------:R-:W1:Y:S05]  /*8000*/  LDSM.16.MT88.4 R32, [R225+0x10000] ;  /* 0x01000000e120783b */ /* 0x000e6a0000004200 */
[C---:B------:R-:W-:Y:S01]  /*8010*/  HMMA.16816.F32.BF16 R20, R8.reuse, R22, R16 ;  /* 0x000000160814723c */ /* 0x040fe20000041810 */
[----:B------:R-:W1:Y:S05]  /*8020*/  LDSM.16.MT88.4 R16, [R135+0x10000] ;  /* 0x010000008710783b */ /* 0x000e6a0000004200 */
[----:B----4-:R-:W-:Y:S01]  /*8030*/  HMMA.16816.F32.BF16 R52, R8, R40, R52 ;  /* 0x000000280834723c */ /* 0x010fe20000041834 */
[----:B--2---:R-:W-:-:S04]  /*8040*/  FFMA.FTZ R0, R178, UR4, -R6 ;  /* 0x00000004b2007c23 */ /* 0x004fc80008010806 */
[----:B------:R2:W-:Y:S01]  /*8050*/  MUFU.EX2 R95, R0 ;  /* 0x00000000005f7308 */ /* 0x0005e20000000800 */
[C---:B------:R-:W-:Y:S06]  /*8060*/  HMMA.16816.F32.BF16 R56, R8.reuse, R64, R76 ;  /* 0x000000400838723c */ /* 0x040fec000004184c */
[C---:B------:R-:W-:Y:S06]  /*8070*/  HMMA.16816.F32.BF16 R68, R8.reuse, R66, R68 ;  /* 0x000000420844723c */ /* 0x040fec0000041844 */
[----:B------:R-:W-:Y:S01]  /*8080*/  HMMA.16816.F32.BF16 R64, R8, R42, R44 ;  /* 0x0000002a0840723c */ /* 0x000fe2000004182c */
[----:B--2---:R-:W-:-:S05]  /*8090*/  FFMA.FTZ R0, R183, UR4, -R6 ;  /* 0x00000004b7007c23 */ /* 0x004fca0008010806 */
[C---:B---3--:R-:W-:Y:S01]  /*80a0*/  HMMA.16816.F32.BF16 R72, R8.reuse, R12, R28 ;  /* 0x0000000c0848723c */ /* 0x048fe2000004181c */
[----:B------:R-:W-:Y:S01]  /*80b0*/  LDSM.16.MT88.4 R28, [R134+0x10800] ;  /* 0x01080000861c783b */ /* 0x000fe20000004200 */
[----:B------:R2:W3:Y:S04]  /*80c0*/  MUFU.EX2 R94, R0 ;  /* 0x00000000005e7308 */ /* 0x0004e80000000800 */
[----:B------:R-:W-:Y:S01]  /*80d0*/  HMMA.16816.F32.BF16 R24, R8, R14, R24 ;  /* 0x0000000e0818723c */ /* 0x000fe20000041818 */
[----:B------:R-:W4:Y:S06]  /*80e0*/  LDSM.16.MT88.4 R12, [R224+0x10000] ;  /* 0x01000000e00c783b */ /* 0x000f2c0000004200 */
[----:B-----5:R-:W-:Y:S01]  /*80f0*/  F2FP.BF16.F32.PACK_AB R8, R97, R101 ;  /* 0x000000656108723e */ /* 0x020fe200000010ff */
[----:B--2---:R-:W-:Y:S01]  /*8100*/  FFMA.FTZ R0, R184, UR4, -R6 ;  /* 0x00000004b8007c23 */ /* 0x004fe20008010806 */
[----:B---3--:R-:W-:-:S03]  /*8110*/  F2FP.BF16.F32.PACK_AB R10, R94, R95 ;  /* 0x0000005f5e0a723e */ /* 0x008fc600000010ff */
[----:B------:R2:W-:Y:S02]  /*8120*/  MUFU.EX2 R93, R0 ;  /* 0x00000000005d7308 */ /* 0x0005e40000000800 */
[----:B--2---:R-:W-:-:S06]  /*8130*/  FFMA.FTZ R0, R194, UR4, -R5 ;  /* 0x00000004c2007c23 */ /* 0x004fcc0008010805 */
        /* <DEDUP_REMOVED lines=11> */
[C---:B-1----:R-:W-:Y:S06]  /*81f0*/  HMMA.16816.F32.BF16 R44, R8.reuse, R32, R52 ;  /* 0x00000020082c723c */ /* 0x042fec0000041834 */
[C---:B------:R-:W-:Y:S06]  /*8200*/  HMMA.16816.F32.BF16 R52, R8.reuse, R16, R60 ;  /* 0x000000100834723c */ /* 0x040fec000004183c */
[C---:B------:R-:W-:Y:S01]  /*8210*/  HMMA.16816.F32.BF16 R60, R8.reuse, R18, R20 ;  /* 0x00000012083c723c */ /* 0x040fe20000041814 */
[--C-:B--2---:R-:W-:Y:S01]  /*8220*/  FFMA.FTZ R0, R191, UR4, -R6.reuse ;  /* 0x00000004bf007c23 */ /* 0x104fe20008010806 */
[----:B------:R-:W1:Y:S03]  /*8230*/  LDSM.16.MT88.4 R16, [R135+0x10800] ;  /* 0x010800008710783b */ /* 0x000e660000004200 */
[----:B------:R2:W-:Y:S01]  /*8240*/  MUFU.EX2 R86, R0 ;  /* 0x0000000000567308 */ /* 0x0005e20000000800 */
[C---:B------:R-:W-:Y:S01]  /*8250*/  HMMA.16816.F32.BF16 R40, R8.reuse, R48, R56 ;  /* 0x000000300828723c */ /* 0x040fe20000041838 */
[----:B------:R-:W5:Y:S05]  /*8260*/  LDSM.16.MT88.4 R20, [R225+0x10800] ;  /* 0x01080000e114783b */ /* 0x000f6a0000004200 */
[C---:B------:R-:W-:Y:S06]  /*8270*/  HMMA.16816.F32.BF16 R48, R8.reuse, R50, R68 ;  /* 0x000000320830723c */ /* 0x040fec0000041844 */
[----:B------:R-:W-:Y:S01]  /*8280*/  HMMA.16816.F32.BF16 R32, R8, R34, R64 ;  /* 0x000000220820723c */ /* 0x000fe20000041840 */
[----:B--2---:R-:W-:-:S05]  /*8290*/  FFMA.FTZ R0, R195, UR4, -R6 ;  /* 0x00000004c3007c23 */ /* 0x004fca0008010806 */
[C---:B----4-:R-:W-:Y:S01]  /*82a0*/  HMMA.16816.F32.BF16 R72, R8.reuse, R12, R72 ;  /* 0x0000000c0848723c */ /* 0x050fe20000041848 */
[----:B------:R2:W4:Y:S05]  /*82b0*/  MUFU.EX2 R87, R0 ;  /* 0x0000000000577308 */ /* 0x00052a0000000800 */
[----:B------:R-:W-:Y:S01]  /*82c0*/  HMMA.16816.F32.BF16 R64, R8, R14, R24 ;  /* 0x0000000e0840723c */ /* 0x000fe20000041818 */
[----:B------:R-:W5:Y:S04]  /*82d0*/  LDSM.16.MT88.4 R12, [R224+0x10800] ;  /* 0x01080000e00c783b */ /* 0x000f680000004200 */
[----:B------:R-:W-:Y:S02]  /*82e0*/  LDSM.16.MT88.4 R24, [R134+0x11000] ;  /* 0x011000008618783b */ /* 0x000fe40000004200 */
[----:B---3--:R-:W-:-:S02]  /*82f0*/  F2FP.BF16.F32.PACK_AB R8, R88, R93 ;  /* 0x0000005d5808723e */ /* 0x008fc400000010ff */
[----:B------:R-:W-:Y:S02]  /*8300*/  F2FP.BF16.F32.PACK_AB R9, R84, R85 ;  /* 0x000000555409723e */ /* 0x000fe400000010ff */
[----:B------:R-:W-:Y:S01]  /*8310*/  F2FP.BF16.F32.PACK_AB R11, R82, R83 ;  /* 0x00000053520b723e */ /* 0x000fe200000010ff */
[----:B--2---:R-:W-:Y:S01]  /*8320*/  FADD.FTZ R0, R251, R7 ;  /* 0x00000007fb007221 */ /* 0x004fe20000010000 */
[----:B------:R-:W-:Y:S01]  /*8330*/  FADD.FTZ R7, R169, R2 ;  /* 0x00000002a9077221 */ /* 0x000fe20000010000 */
[----:B------:R-:W-:Y:S01]  /*8340*/  FFMA.FTZ R2, R201, UR4, -R6 ;  /* 0x00000004c9027c23 */ /* 0x000fe20008010806 */
[----:B----4-:R-:W-:Y:S01]  /*8350*/  F2FP.BF16.F32.PACK_AB R10, R87, R86 ;  /* 0x00000056570a723e */ /* 0x010fe200000010ff */
[----:B------:R-:W-:Y:S02]  /*8360*/  FADD.FTZ R0, R252, R0 ;  /* 0x00000000fc007221 */ /* 0x000fe40000010000 */
[----:B------:R2:W-:Y:S02]  /*8370*/  MUFU.EX2 R80, R2 ;  /* 0x0000000200507308 */ /* 0x0005e40000000800 */
[----:B------:R-:W-:-:S02]  /*8380*/  FADD.FTZ R0, R172, R0 ;  /* 0x00000000ac007221 */ /* 0x000fc40000010000 */
[----:B------:R-:W-:Y:S02]  /*8390*/  HMMA.16816.F32.BF16 R68, R8, R30, R48 ;  /* 0x0000001e0844723c */ /* 0x000fe40000041830 */
[----:B------:R-:W-:-:S04]  /*83a0*/  FADD.FTZ R0, R245, R0 ;  /* 0x00000000f5007221 */ /* 0x000fc80000010000 */
[----:B------:R-:W-:Y:S01]  /*83b0*/  FADD.FTZ R0, R223, R0 ;  /* 0x00000000df007221 */ /* 0x000fe20000010000 */
[----:B-1----:R-:W-:Y:S03]  /*83c0*/  HMMA.16816.F32.BF16 R48, R8, R16, R52 ;  /* 0x000000100830723c */ /* 0x002fe60000041834 */
[----:B------:R-:W-:Y:S01]  /*83d0*/  FADD.FTZ R0, R222, R0 ;  /* 0x00000000de007221 */ /* 0x000fe20000010000 */
[----:B--2---:R-:W-:-:S03]  /*83e0*/  FFMA.FTZ R2, R37, UR4, -R6 ;  /* 0x0000000425027c23 */ /* 0x004fc60008010806 */
[----:B------:R-:W-:Y:S01]  /*83f0*/  FADD.FTZ R0, R248, R0 ;  /* 0x00000000f8007221 */ /* 0x000fe20000010000 */
[----:B-----5:R-:W-:Y:S01]  /*8400*/  HMMA.16816.F32.BF16 R56, R8, R20, R44 ;  /* 0x000000140838723c */ /* 0x020fe2000004182c */
[----:B------:R1:W2:Y:S02]  /*8410*/  MUFU.EX2 R81, R2 ;  /* 0x0000000200517308 */ /* 0x0002a40000000800 */
[----:B------:R-:W-:-:S03]  /*8420*/  FADD.FTZ R0, R137, R0 ;  /* 0x0000000089007221 */ /* 0x000fc60000010000 */
[C---:B------:R-:W-:Y:S01]  /*8430*/  HMMA.16816.F32.BF16 R44, R8.reuse, R18, R60 ;  /* 0x00000012082c723c */ /* 0x040fe2000004183c */
[----:B------:R-:W-:Y:S01]  /*8440*/  FADD.FTZ R4, R136, R0 ;  /* 0x0000000088047221 */ /* 0x000fe20000010000 */
[----:B------:R-:W-:Y:S01]  /*8450*/  FADD.FTZ R0, R167, R7 ;  /* 0x00000007a7007221 */ /* 0x000fe20000010000 */
[----:B------:R-:W3:Y:S01]  /*8460*/  LDSM.16.MT88.4 R16, [R225+0x11000] ;  /* 0x01100000e110783b */ /* 0x000ee20000004200 */
[----:B------:R-:W-:Y:S01]  /*8470*/  FFMA.FTZ R7, R208, UR4, -R6 ;  /* 0x00000004d0077c23 */ /* 0x000fe20008010806 */
[----:B------:R-:W-:Y:S01]  /*8480*/  FADD.FTZ R4, R139, R4 ;  /* 0x000000048b047221 */ /* 0x000fe20000010000 */
[----:B------:R-:W-:Y:S01]  /*8490*/  HMMA.16816.F32.BF16 R32, R8, R22, R32 ;  /* 0x000000160820723c */ /* 0x000fe20000041820 */
[----:B------:R-:W-:Y:S01]  /*84a0*/  LDSM.16.MT88.4 R20, [R224+0x11000] ;  /* 0x01100000e014783b */ /* 0x000fe20000004200 */
[----:B------:R-:W-:Y:S01]  /*84b0*/  MUFU.EX2 R52, R7 ;  /* 0x0000000700347308 */ /* 0x000fe20000000800 */
[----:B-1----:R-:W-:Y:S01]  /*84c0*/  FADD.FTZ R2, R164, R0 ;  /* 0x00000000a4027221 */ /* 0x002fe20000010000 */
[----:B------:R-:W-:Y:S01]  /*84d0*/  FADD.FTZ R0, R219, R4 ;  /* 0x00000004db007221 */ /* 0x000fe20000010000 */
[----:B------:R-:W-:Y:S01]  /*84e0*/  FFMA.FTZ R4, R38, UR4, -R6 ;  /* 0x0000000426047c23 */ /* 0x000fe20008010806 */
[----:B------:R-:W-:Y:S01]  /*84f0*/  MOV R164, R138 ;  /* 0x0000008a00a47202 */ /* 0x000fe20000000f00 */
[----:B------:R-:W-:Y:S01]  /*8500*/  FADD.FTZ R2, R168, R2 ;  /* 0x00000002a8027221 */ /* 0x000fe20000010000 */
[----:B------:R-:W-:-:S02]  /*8510*/  FADD.FTZ R0, R216, R0 ;  /* 0x00000000d8007221 */ /* 0x000fc40000010000 */
[----:B------:R1:W-:Y:S01]  /*8520*/  MUFU.EX2 R79, R4 ;  /* 0x00000004004f7308 */ /* 0x0003e20000000800 */
[----:B------:R-:W-:Y:S01]  /*8530*/  HMMA.16816.F32.BF16 R136, R8, R28, R40 ;  /* 0x0000001c0888723c */ /* 0x000fe20000041828 */
        /* <DEDUP_REMOVED lines=9> */
[----:B------:R-:W-:Y:S01]  /*85d0*/  HMMA.16816.F32.BF16 R28, R8, R14, R64 ;  /* 0x0000000e081c723c */ /* 0x000fe20000041840 */
[----:B-1----:R-:W-:Y:S01]  /*85e0*/  FFMA.FTZ R4, R203, UR4, -R6 ;  /* 0x00000004cb047c23 */ /* 0x002fe20008010806 */
[----:B------:R-:W-:Y:S01]  /*85f0*/  FADD.FTZ R2, R163, R2 ;  /* 0x00000002a3027221 */ /* 0x000fe20000010000 */
[----:B------:R-:W-:Y:S01]  /*8600*/  FADD.FTZ R0, R148, R0 ;  /* 0x0000000094007221 */ /* 0x000fe20000010000 */
[----:B------:R-:W1:Y:S01]  /*8610*/  LDSM.16.MT88.4 R12, [R135+0x11000] ;  /* 0x01100000870c783b */ /* 0x000e620000004200 */
[----:B------:R4:W5:Y:S01]  /*8620*/  MUFU.EX2 R78, R4 ;  /* 0x00000004004e7308 */ /* 0x0009620000000800 */
[----:B------:R-:W-:Y:S01]  /*8630*/  FADD.FTZ R2, R162, R2 ;  /* 0x00000002a2027221 */ /* 0x000fe20000010000 */
[----:B------:R-:W-:Y:S01]  /*8640*/  FADD.FTZ R0, R150, R0 ;  /* 0x0000000096007221 */ /* 0x000fe20000010000 */
[----:B--2---:R-:W-:-:S02]  /*8650*/  F2FP.BF16.F32.PACK_AB R8, R81, R80 ;  /* 0x000000505108723e */ /* 0x004fc400000010ff */
[----:B------:R-:W-:Y:S01]  /*8660*/  FADD.FTZ R2, R164, R2 ;  /* 0x00000002a4027221 */ /* 0x000fe20000010000 */
[----:B------:R-:W-:-:S03]  /*8670*/  FADD.FTZ R0, R147, R0 ;  /* 0x0000000093007221 */ /* 0x000fc60000010000 */
[----:B------:R-:W-:Y:S01]  /*8680*/  FADD.FTZ R2, R165, R2 ;  /* 0x00000002a5027221 */ /* 0x000fe20000010000 */
[----:B------:R-:W-:-:S03]  /*8690*/  FADD.FTZ R0, R141, R0 ;  /* 0x000000008d007221 */ /* 0x000fc60000010000 */
[----:B------:R-:W-:Y:S01]  /*86a0*/  FADD.FTZ R2, R158, R2 ;  /* 0x000000029e027221 */ /* 0x000fe20000010000 */
[----:B------:R-:W-:Y:S01]  /*86b0*/  FADD.FTZ R0, R140, R0 ;  /* 0x000000008c007221 */ /* 0x000fe20000010000 */
[----:B----4-:R-:W-:Y:S02]  /*86c0*/  FFMA.FTZ R4, R204, UR4, -R5 ;  /* 0x00000004cc047c23 */ /* 0x010fe40008010805 */
[----:B------:R-:W-:Y:S01]  /*86d0*/  FADD.FTZ R2, R250, R2 ;  /* 0x00000002fa027221 */ /* 0x000fe20000010000 */
[----:B------:R-:W-:Y:S01]  /*86e0*/  FADD.FTZ R0, R133, R0 ;  /* 0x0000000085007221 */ /* 0x000fe20000010000 */
[----:B-----5:R-:W-:Y:S01]  /*86f0*/  F2FP.BF16.F32.PACK_AB R10, R78, R79 ;  /* 0x0000004f4e0a723e */ /* 0x020fe200000010ff */
[----:B------:R2:W-:Y:S01]  /*8700*/  MUFU.EX2 R77, R4 ;  /* 0x00000004004d7308 */ /* 0x0005e20000000800 */
[----:B------:R-:W-:Y:S01]  /*8710*/  FADD.FTZ R2, R249, R2 ;  /* 0x00000002f9027221 */ /* 0x000fe20000010000 */
[----:B------:R-:W-:-:S04]  /*8720*/  FADD.FTZ R0, R132, R0 ;  /* 0x0000000084007221 */ /* 0x000fc80000010000 */
        /* <DEDUP_REMOVED lines=12> */
[----:B----4-:R-:W-:Y:S01]  /*87f0*/  F2FP.BF16.F32.PACK_AB R9, R76, R77 ;  /* 0x0000004d4c09723e */ /* 0x010fe200000010ff */
[----:B------:R2:W-:Y:S02]  /*8800*/  MUFU.EX2 R54, R4 ;  /* 0x0000000400367308 */ /* 0x0005e40000000800 */
        /* <DEDUP_REMOVED lines=11> */
[----:B--2---:R-:W-:Y:S01]  /*88c0*/  FADD.FTZ R4, R221, R2 ;  /* 0x00000002dd047221 */ /* 0x004fe20000010000 */
[----:B------:R-:W-:Y:S02]  /*88d0*/  FFMA.FTZ R2, R200, UR4, -R6 ;  /* 0x00000004c8027c23 */ /* 0x000fe40008010806 */
[----:B------:R-:W-:Y:S01]  /*88e0*/  FADD.FTZ R0, R96, R0 ;  /* 0x0000000060007221 */ /* 0x000fe20000010000 */
[----:B----4-:R-:W-:Y:S01]  /*88f0*/  F2FP.BF16.F32.PACK_AB R11, R53, R54 ;  /* 0x00000036350b723e */ /* 0x010fe200000010ff */
[----:B------:R2:W4:Y:S02]  /*8900*/  MUFU.EX2 R39, R2 ;  /* 0x0000000200277308 */ /* 0x0005240000000800 */
[----:B------:R-:W-:-:S04]  /*8910*/  FADD.FTZ R0, R98, R0 ;  /* 0x0000000062007221 */ /* 0x000fc80000010000 */
[----:B------:R-:W-:Y:S01]  /*8920*/  FADD.FTZ R0, R92, R0 ;  /* 0x000000005c007221 */ /* 0x000fe20000010000 */
[----:B---3--:R-:W-:Y:S03]  /*8930*/  HMMA.16816.F32.BF16 R56, R8, R16, R56 ;  /* 0x000000100838723c */ /* 0x008fe60000041838 */
[----:B------:R-:W-:-:S03]  /*8940*/  FADD.FTZ R0, R91, R0 ;  /* 0x000000005b007221 */ /* 0x000fc60000010000 */
[----:B-1----:R-:W-:Y:S01]  /*8950*/  HMMA.16816.F32.BF16 R48, R8, R12, R48 ;  /* 0x0000000c0830723c */ /* 0x002fe20000041830 */
[----:B------:R-:W-:Y:S01]  /*8960*/  FADD.FTZ R0, R90, R0 ;  /* 0x000000005a007221 */ /* 0x000fe20000010000 */
[----:B--2---:R-:W-:-:S03]  /*8970*/  FADD.FTZ R2, R220, R4 ;  /* 0x00000004dc027221 */ /* 0x004fc60000010000 */
[----:B------:R-:W-:Y:S01]  /*8980*/  FADD.FTZ R0, R89, R0 ;  /* 0x0000000059007221 */ /* 0x000fe20000010000 */
[--C-:B------:R-:W-:Y:S01]  /*8990*/  FFMA.FTZ R4, R202, UR4, -R6.reuse ;  /* 0x00000004ca047c23 */ /* 0x100fe20008010806 */
[----:B------:R-:W-:Y:S01]  /*89a0*/  FFMA.FTZ R6, R209, UR4, -R6 ;  /* 0x00000004d1067c23 */ /* 0x000fe20008010806 */
[----:B------:R-:W-:Y:S01]  /*89b0*/  FADD.FTZ R2, R218, R2 ;  /* 0x00000002da027221 */ /* 0x000fe20000010000 */
[----:B------:R-:W-:Y:S01]  /*89c0*/  FADD.FTZ R0, R85, R0 ;  /* 0x0000000055007221 */ /* 0x000fe20000010000 */
[----:B------:R1:W-:Y:S01]  /*89d0*/  MUFU.EX2 R38, R4 ;  /* 0x0000000400267308 */ /* 0x0003e20000000800 */
[C---:B------:R-:W-:Y:S01]  /*89e0*/  HMMA.16816.F32.BF16 R136, R8.reuse, R24, R136 ;  /* 0x000000180888723c */ /* 0x040fe20000041888 */
[----:B------:R-:W-:Y:S01]  /*89f0*/  FADD.FTZ R2, R157, R2 ;  /* 0x000000029d027221 */ /* 0x000fe20000010000 */
[----:B------:R-:W-:Y:S01]  /*8a00*/  FADD.FTZ R0, R84, R0 ;  /* 0x0000000054007221 */ /* 0x000fe20000010000 */
[----:B----4-:R-:W-:Y:S02]  /*8a10*/  F2FP.BF16.F32.PACK_AB R160, R39, R52 ;  /* 0x0000003427a0723e */ /* 0x010fe400000010ff */
[----:B------:R-:W-:Y:S01]  /*8a20*/  FADD.FTZ R2, R156, R2 ;  /* 0x000000029c027221 */ /* 0x000fe20000010000 */
[----:B------:R-:W-:Y:S01]  /*8a30*/  FADD.FTZ R0, R83, R0 ;  /* 0x0000000053007221 */ /* 0x000fe20000010000 */
[----:B------:R-:W2:Y:S01]  /*8a40*/  MUFU.EX2 R37, R6 ;  /* 0x0000000600257308 */ /* 0x000ea20000000800 */
[----:B------:R-:W-:Y:S01]  /*8a50*/  LDSM.16.MT88.4 R156, [R135+0x11800] ;  /* 0x01180000879c783b */ /* 0x000fe20000004200 */
[----:B------:R-:W-:Y:S01]  /*8a60*/  FADD.FTZ R2, R155, R2 ;  /* 0x000000029b027221 */ /* 0x000fe20000010000 */
[----:B------:R-:W-:Y:S01]  /*8a70*/  FADD.FTZ R0, R82, R0 ;  /* 0x0000000052007221 */ /* 0x000fe20000010000 */
[----:B------:R-:W-:Y:S01]  /*8a80*/  HMMA.16816.F32.BF16 R24, R8, R26, R68 ;  /* 0x0000001a0818723c */ /* 0x000fe20000041844 */
[----:B------:R-:W-:Y:S01]  /*8a90*/  LDSM.16.MT88.4 R152, [R225+0x11800] ;  /* 0x01180000e198783b */ /* 0x000fe20000004200 */
[----:B------:R-:W-:Y:S01]  /*8aa0*/  FADD.FTZ R2, R144, R2 ;  /* 0x0000000290027221 */ /* 0x000fe20000010000 */
[----:B------:R-:W-:Y:S01]  /*8ab0*/  FADD.FTZ R0, R77, R0 ;  /* 0x000000004d007221 */ /* 0x000fe20000010000 */
[----:B-1----:R-:W-:-:S02]  /*8ac0*/  FFMA.FTZ R4, R210, UR4, -R5 ;  /* 0x00000004d2047c23 */ /* 0x002fc40008010805 */
[----:B------:R-:W-:Y:S01]  /*8ad0*/  FADD.FTZ R2, R143, R2 ;  /* 0x000000028f027221 */ /* 0x000fe20000010000 */
[----:B------:R-:W-:Y:S01]  /*8ae0*/  FADD.FTZ R0, R76, R0 ;  /* 0x000000004c007221 */ /* 0x000fe20000010000 */
[----:B------:R-:W1:Y:S01]  /*8af0*/  LDSM.16.MT88.4 R144, [R134+0x11800] ;  /* 0x011800008690783b */ /* 0x000e620000004200 */
[----:B------:R3:W4:Y:S01]  /*8b00*/  MUFU.EX2 R17, R4 ;  /* 0x0000000400117308 */ /* 0x0007220000000800 */
[----:B------:R-:W-:Y:S01]  /*8b10*/  FADD.FTZ R2, R142, R2 ;  /* 0x000000028e027221 */ /* 0x000fe20000010000 */
[----:B------:R-:W-:Y:S01]  /*8b20*/  FADD.FTZ R0, R54, R0 ;  /* 0x0000000036007221 */ /* 0x000fe20000010000 */
[----:B------:R-:W-:Y:S01]  /*8b30*/  HMMA.16816.F32.BF16 R32, R8, R18, R32 ;  /* 0x000000120820723c */ /* 0x000fe20000041820 */
[----:B--2---:R-:W-:Y:S01]  /*8b40*/  F2FP.BF16.F32.PACK_AB R162, R37, R38 ;  /* 0x0000002625a2723e */ /* 0x004fe200000010ff */
[----:B------:R-:W-:Y:S01]  /*8b50*/  FADD.FTZ R2, R131, R2 ;  /* 0x0000000283027221 */ /* 0x000fe20000010000 */
[----:B------:R-:W-:-:S03]  /*8b60*/  FADD.FTZ R0, R53, R0 ;  /* 0x0000000035007221 */ /* 0x000fc60000010000 */
[----:B------:R-:W-:Y:S01]  /*8b70*/  FADD.FTZ R2, R130, R2 ;  /* 0x0000000282027221 */ /* 0x000fe20000010000 */
[----:B------:R-:W-:Y:S03]  /*8b80*/  HMMA.16816.F32.BF16 R44, R8, R14, R44 ;  /* 0x0000000e082c723c */ /* 0x000fe6000004182c */
[----:B------:R-:W-:-:S03]  /*8b90*/  FADD.FTZ R2, R129, R2 ;  /* 0x0000000281027221 */ /* 0x000fc60000010000 */
[C---:B------:R-:W-:Y:S01]  /*8ba0*/  HMMA.16816.F32.BF16 R40, R8.reuse, R20, R40 ;  /* 0x000000140828723c */ /* 0x040fe20000041828 */
[----:B------:R-:W-:Y:S01]  /*8bb0*/  FADD.FTZ R2, R123, R2 ;  /* 0x000000027b027221 */ /* 0x000fe20000010000 */
[----:B---3--:R-:W-:Y:S01]  /*8bc0*/  FFMA.FTZ R4, R211, UR4, -R5 ;  /* 0x00000004d3047c23 */ /* 0x008fe20008010805 */
[----:B----4-:R-:W-:Y:S02]  /*8bd0*/  FADD.FTZ R0, R17, R0 ;  /* 0x0000000011007221 */ /* 0x010fe40000010000 */
[----:B------:R-:W-:Y:S01]  /*8be0*/  FADD.FTZ R2, R122, R2 ;  /* 0x000000027a027221 */ /* 0x000fe20000010000 */
[----:B------:R2:W3:Y:S01]  /*8bf0*/  MUFU.EX2 R16, R4 ;  /* 0x0000000400107308 */ /* 0x0004e20000000800 */
[----:B------:R-:W-:Y:S02]  /*8c00*/  HMMA.16816.F32.BF16 R28, R8, R22, R28 ;  /* 0x00000016081c723c */ /* 0x000fe4000004181c */
[----:B------:R-:W-:-:S04]  /*8c10*/  FADD.FTZ R2, R119, R2 ;  /* 0x0000000277027221 */ /* 0x000fc80000010000 */
[----:B------:R-:W-:-:S04]  /*8c20*/  FADD.FTZ R2, R115, R2 ;  /* 0x0000000273027221 */ /* 0x000fc80000010000 */
[----:B------:R-:W-:-:S04]  /*8c30*/  FADD.FTZ R2, R114, R2 ;  /* 0x0000000272027221 */ /* 0x000fc80000010000 */
[----:B------:R-:W-:Y:S01]  /*8c40*/  FADD.FTZ R2, R111, R2 ;  /* 0x000000026f027221 */ /* 0x000fe20000010000 */
[--C-:B--2---:R-:W-:Y:S01]  /*8c50*/  FFMA.FTZ R4, R212, UR4, -R5.reuse ;  /* 0x00000004d4047c23 */ /* 0x104fe20008010805 */
[----:B------:R-:W-:Y:S02]  /*8c60*/  FFMA.FTZ R5, R213, UR4, -R5 ;  /* 0x00000004d5057c23 */ /* 0x000fe40008010805 */
[----:B------:R-:W-:Y:S01]  /*8c70*/  FADD.FTZ R2, R106, R2 ;  /* 0x000000026a027221 */ /* 0x000fe20000010000 */
[C---:B---3--:R-:W-:Y:S01]  /*8c80*/  FADD.FTZ R0, R16.reuse, R0 ;  /* 0x0000000010007221 */ /* 0x048fe20000010000 */
[----:B------:R-:W2:Y:S01]  /*8c90*/  MUFU.EX2 R13, R4 ;  /* 0x00000004000d7308 */ /* 0x000ea20000000800 */
[----:B------:R-:W-:Y:S01]  /*8ca0*/  F2FP.BF16.F32.PACK_AB R161, R16, R17 ;  /* 0x0000001110a1723e */ /* 0x000fe200000010ff */
[----:B------:R-:W-:-:S04]  /*8cb0*/  FADD.FTZ R2, R102, R2 ;  /* 0x0000000266027221 */ /* 0x000fc80000010000 */
[----:B------:R-:W-:Y:S02]  /*8cc0*/  FADD.FTZ R2, R101, R2 ;  /* 0x0000000265027221 */ /* 0x000fe40000010000 */
[----:B------:R3:W4:Y:S02]  /*8cd0*/  MUFU.EX2 R12, R5 ;  /* 0x00000005000c7308 */ /* 0x0007240000000800 */
[----:B------:R-:W-:-:S04]  /*8ce0*/  FADD.FTZ R2, R97, R2 ;  /* 0x0000000261027221 */ /* 0x000fc80000010000 */
[----:B------:R-:W-:Y:S01]  /*8cf0*/  FADD.FTZ R2, R95, R2 ;  /* 0x000000025f027221 */ /* 0x000fe20000010000 */
[----:B--2---:R-:W-:-:S03]  /*8d00*/  FADD.FTZ R0, R13, R0 ;  /* 0x000000000d007221 */ /* 0x004fc60000010000 */
[----:B------:R-:W-:-:S04]  /*8d10*/  FADD.FTZ R2, R94, R2 ;  /* 0x000000025e027221 */ /* 0x000fc80000010000 */
[----:B------:R-:W-:Y:S01]  /*8d20*/  FADD.FTZ R2, R93, R2 ;  /* 0x000000025d027221 */ /* 0x000fe20000010000 */
[----:B---3--:R-:W2:Y:S03]  /*8d30*/  LDSM.16.MT88.4 R4, [R224+0x11800] ;  /* 0x01180000e004783b */ /* 0x008ea60000004200 */
[----:B------:R-:W-:Y:S01]  /*8d40*/  FADD.FTZ R2, R88, R2 ;  /* 0x0000000258027221 */ /* 0x000fe20000010000 */
[C---:B----4-:R-:W-:Y:S01]  /*8d50*/  FADD.FTZ R0, R12.reuse, R0 ;  /* 0x000000000c007221 */ /* 0x050fe20000010000 */
[----:B------:R-:W-:Y:S02]  /*8d60*/  F2FP.BF16.F32.PACK_AB R163, R12, R13 ;  /* 0x0000000d0ca3723e */ /* 0x000fe400000010ff */
[----:B------:R-:W-:Y:S02]  /*8d70*/  FADD.FTZ R2, R86, R2 ;  /* 0x0000000256027221 */ /* 0x000fe40000010000 */
[----:B------:R3:W-:Y:S02]  /*8d80*/  STL [R1], R0 ;  /* 0x0000000001007387 */ /* 0x0007e40000100800 */
[----:B------:R-:W-:Y:S01]  /*8d90*/  FADD.FTZ R2, R87, R2 ;  /* 0x0000000257027221 */ /* 0x000fe20000010000 */
[----:B-1----:R-:W-:Y:S03]  /*8da0*/  HMMA.16816.F32.BF16 R136, R160, R144, R136 ;  /* 0x00000090a088723c */ /* 0x002fe60000041888 */
[----:B------:R-:W-:-:S03]  /*8db0*/  FADD.FTZ R2, R80, R2 ;  /* 0x0000000250027221 */ /* 0x000fc60000010000 */
[----:B------:R-:W-:Y:S01]  /*8dc0*/  HMMA.16816.F32.BF16 R140, R160, R152, R56 ;  /* 0x00000098a08c723c */ /* 0x000fe20000041838 */
[----:B------:R-:W-:-:S04]  /*8dd0*/  FADD.FTZ R2, R81, R2 ;  /* 0x0000000251027221 */ /* 0x000fc80000010000 */
[----:B------:R-:W-:Y:S01]  /*8de0*/  FADD.FTZ R2, R79, R2 ;  /* 0x000000024f027221 */ /* 0x000fe20000010000 */
[----:B------:R-:W-:Y:S03]  /*8df0*/  HMMA.16816.F32.BF16 R148, R160, R156, R48 ;  /* 0x0000009ca094723c */ /* 0x000fe60000041830 */
[----:B------:R-:W-:-:S03]  /*8e00*/  FADD.FTZ R2, R78, R2 ;  /* 0x000000024e027221 */ /* 0x000fc60000010000 */
[----:B------:R-:W-:Y:S01]  /*8e10*/  HMMA.16816.F32.BF16 R144, R160, R146, R24 ;  /* 0x00000092a090723c */ /* 0x000fe20000041818 */
[----:B------:R-:W-:-:S04]  /*8e20*/  FADD.FTZ R2, R52, R2 ;  /* 0x0000000234027221 */ /* 0x000fc80000010000 */
[----:B------:R-:W-:Y:S01]  /*8e30*/  FADD.FTZ R2, R39, R2 ;  /* 0x0000000227027221 */ /* 0x000fe20000010000 */
[----:B------:R-:W-:Y:S03]  /*8e40*/  HMMA.16816.F32.BF16 R152, R160, R154, R32 ;  /* 0x0000009aa098723c */ /* 0x000fe60000041820 */
[----:B------:R-:W-:-:S03]  /*8e50*/  FADD.FTZ R2, R38, R2 ;  /* 0x0000000226027221 */ /* 0x000fc60000010000 */
[----:B------:R-:W-:Y:S01]  /*8e60*/  HMMA.16816.F32.BF16 R156, R160, R158, R44 ;  /* 0x0000009ea09c723c */ /* 0x000fe2000004182c */
[----:B------:R-:W-:-:S05]  /*8e70*/  FADD.FTZ R2, R37, R2 ;  /* 0x0000000225027221 */ /* 0x000fca0000010000 */
[----:B------:R3:W-:Y:S01]  /*8e80*/  STL [R1+0x4], R2 ;  /* 0x0000040201007387 */ /* 0x0007e20000100800 */
[C---:B--2---:R-:W-:Y:S06]  /*8e90*/  HMMA.16816.F32.BF16 R164, R160.reuse, R4, R40 ;  /* 0x00000004a0a4723c */ /* 0x044fec0000041828 */
        /* <DEDUP_REMOVED lines=10> */
[----:B---3--:R-:W-:Y:S01]  /*8f40*/  MOV R2, UR10 ;  /* 0x0000000a00027c02 */ /* 0x008fe20008000f00 */
[----:B------:R-:W-:Y:S01]  /*8f50*/  ULDC UR8, c[0x0][0x39c] ;  /* 0x0000e70000087ab9 */ /* 0x000fe20000000800 */
[----:B------:R-:W-:Y:S01]  /*8f60*/  ULDC UR7, c[0x0][0x248] ;  /* 0x0000920000077ab9 */ /* 0x000fe20000000800 */
[----:B------:R-:W-:Y:S01]  /*8f70*/  IMAD.U32 R0, RZ, RZ, UR4 ;  /* 0x00000004ff007e24 */ /* 0x000fe2000f8e00ff */
[----:B------:R-:W-:Y:S01]  /*8f80*/  ULDC UR4, c[0x0][0x2ec] ;  /* 0x0000bb0000047ab9 */ /* 0x000fe20000000800 */
[----:B------:R1:W-:Y:S04]  /*8f90*/  STL [R1+0x14], R2 ;  /* 0x0000140201007387 */ /* 0x0003e80000100800 */
[----:B------:R1:W-:Y:S02]  /*8fa0*/  STL [R1+0x10], R0 ;  /* 0x0000100001007387 */ /* 0x0003e40000100800 */
.L_x_2230:
[----:B-12---:R1:W5:Y:S01]  /*8fb0*/  LDL R2, [R1+0x14] ;  /* 0x0000140001027983 */ /* 0x0063620000100800 */
[----:B------:R-:W-:Y:S04]  /*8fc0*/  DEPBAR.LE SB0, 0x0 ;  /* 0x000080000000791a */ /* 0x000fe80000000000 */
[----:B------:R1:W5:Y:S01]  /*8fd0*/  LDL R0, [R1+0x10] ;  /* 0x0000100001007983 */ /* 0x0003620000100800 */
[----:B------:R-:W-:Y:S06]  /*8fe0*/  BAR.SYNC.DEFER_BLOCKING 0x0 ;  /* 0x0000000000007b1d */ /* 0x000fec0000010000 */
[----:B------:R-:W-:Y:S05]  /*8ff0*/  @P6 BRA `(.L_x_2227) ;  /* 0x0000000000f46947 */ /* 0x000fea0003800000 */
[----:B------:R-:W2:Y:S01]  /*9000*/  LDC R10, c[0x0][0x380] ;  /* 0x0000e000ff0a7b82 */ /* 0x000ea20000000800 */
[----:B------:R-:W-:Y:S04]  /*9010*/  SHF.L.U32 R5, R244, 0x8, RZ ;  /* 0x00000008f4057819 */ /* 0x000fe800000006ff */
[----:B------:R-:W-:Y:S01]  /*9020*/  IABS R6, R5 ;  /* 0x0000000500067213 */ /* 0x000fe20000000000 */
[C---:B------:R-:W-:Y:S05]  /*9030*/  VIADD R7, R5.reuse, 0x100 ;  /* 0x0000010005077836 */ /* 0x040fea0000000000 */
[----:B------:R-:W-:Y:S02]  /*9040*/  IABS R4, R7 ;  /* 0x0000000700047213 */ /* 0x000fe40000000000 */
[-C--:B--2---:R-:W-:Y:S02]  /*9050*/  IABS R9, R10.reuse ;  /* 0x0000000a00097213 */ /* 0x084fe40000000000 */
[-C--:B------:R-:W-:Y:S02]  /*9060*/  LOP3.LUT R5, R5, R10.reuse, RZ, 0x3c, !PT ;  /* 0x0000000a05057212 */ /* 0x080fe400078e3cff */
[----:B-----5:R-:W2:Y:S01]  /*9070*/  I2F.RP R2, R9 ;  /* 0x0000000900027306 */ /* 0x020ea20000209400 */
[----:B------:R-:W-:Y:S02]  /*9080*/  LOP3.LUT R7, R7, R10, RZ, 0x3c, !PT ;  /* 0x0000000a07077212 */ /* 0x000fe400078e3cff */
[----:B------:R-:W-:Y:S02]  /*9090*/  ISETP.GE.AND P0, PT, R5, RZ, PT ;  /* 0x000000ff0500720c */ /* 0x000fe40003f06270 */
[----:B------:R-:W-:Y:S05]  /*90a0*/  ISETP.GE.AND P2, PT, R7, RZ, PT ;  /* 0x000000ff0700720c */ /* 0x000fea0003f46270 */
        /* <DEDUP_REMOVED lines=29> */
[-C--:B------:R-:W-:Y:S02]  /*9280*/  LEA R6, P1, R0, R246.reuse, 0x2 ;  /* 0x000000f600067211 */ /* 0x080fe400078210ff */
[----:B------:R-:W-:Y:S02]  /*9290*/  LEA R4, P0, R2, R246, 0x2 ;  /* 0x000000f602047211 */ /* 0x000fe400078010ff */
[-C--:B------:R-:W-:Y:S01]  /*92a0*/  LEA.HI.X.SX32 R7, R0, R247.reuse, 0x2, P1 ;  /* 0x000000f700077211 */ /* 0x080fe200008f16ff */
[C---:B------:R-:W-:Y:S01]  /*92b0*/  IMAD.IADD R0, R2.reuse, 0x1, -R0 ;  /* 0x0000000102007824 */ /* 0x040fe200078e0a00 */
[----:B------:R-:W-:Y:S03]  /*92c0*/  LEA.HI.X.SX32 R5, R2, R247, 0x2, P0 ;  /* 0x000000f702057211 */ /* 0x000fe600000f16ff */
[----:B------:R-:W-:Y:S01]  /*92d0*/  IMAD R0, R0, R10, -0x100 ;  /* 0xffffff0000007424 */ /* 0x000fe200078e020a */
[----:B------:R2:W3:Y:S04]  /*92e0*/  LDG.E R9, desc[UR20][R6.64] ;  /* 0x0000001406097981 */ /* 0x0004e8000c1e1900 */
[----:B------:R4:W3:Y:S01]  /*92f0*/  LDG.E R3, desc[UR20][R4.64] ;  /* 0x0000001404037981 */ /* 0x0008e2000c1e1900 */
[----:B------:R-:W-:Y:S01]  /*9300*/  SHF.R.S32.HI R2, RZ, 0x1f, R0 ;  /* 0x0000001fff027819 */ /* 0x000fe20000011400 */
[----:B--2---:R-:W2:Y:S08]  /*9310*/  LDC.64 R6, c[0x0][0x238] ;  /* 0x00008e00ff067b82 */ /* 0x004eb00000000a00 */
[----:B----4-:R-:W4:Y:S02]  /*9320*/  LDC.64 R4, c[0x0][0x250] ;  /* 0x00009400ff047b82 */ /* 0x010f240000000a00 */
[-C--:B----4-:R-:W-:Y:S04]  /*9330*/  IMAD R8, R2, R4.reuse, RZ ;  /* 0x0000000402087224 */ /* 0x090fe800078e02ff */
[C---:B------:R-:W-:Y:S01]  /*9340*/  IMAD R5, R0.reuse, R5, R8 ;  /* 0x0000000500057224 */ /* 0x040fe200078e0208 */
[----:B---3--:R-:W-:Y:S01]  /*9350*/  IADD3 R9, -R3, R9, RZ ;  /* 0x0000000903097210 */ /* 0x008fe20007ffe1ff */
[----:B------:R-:W-:Y:S03]  /*9360*/  IMAD.WIDE.U32 R2, R0, R4, RZ ;  /* 0x0000000400027225 */ /* 0x000fe600078e00ff */
[----:B------:R-:W-:Y:S01]  /*9370*/  SHF.R.S32.HI R0, RZ, 0x1f, R9 ;  /* 0x0000001fff007819 */ /* 0x000fe20000011409 */
[----:B------:R-:W-:Y:S04]  /*9380*/  IMAD.IADD R3, R3, 0x1, R5 ;  /* 0x0000000103037824 */ /* 0x000fe800078e0205 */
[-C--:B--2---:R-:W-:Y:S02]  /*9390*/  IMAD R0, R0, R6.reuse, RZ ;  /* 0x0000000600007224 */ /* 0x084fe400078e02ff */
[C---:B------:R-:W-:Y:S04]  /*93a0*/  IMAD.WIDE.U32 R2, R9.reuse, R6, R2 ;  /* 0x0000000609027225 */ /* 0x040fe800078e0002 */
[----:B------:R-:W-:Y:S05]  /*93b0*/  IMAD R7, R9, R7, R0 ;  /* 0x0000000709077224 */ /* 0x000fea00078e0200 */
[----:B------:R-:W-:Y:S07]  /*93c0*/  IADD3 R0, R3, R7, RZ ;  /* 0x0000000703007210 */ /* 0x000fee0007ffe0ff */
.L_x_2227:
[C---:B-----5:R-:W-:Y:S04]  /*93d0*/  LEA R248, P0, R2.reuse, R248, 0x1 ;  /* 0x000000f802f87211 */ /* 0x060fe800078008ff */
[----:B------:R-:W-:Y:S02]  /*93e0*/  LEA.HI.X R245, R2, R245, R0, 0x1, P0 ;  /* 0x000000f502f57211 */ /* 0x000fe400000f0c00 */
[----:B------:R-:W-:Y:S02]  /*93f0*/  MOV R10, R248 ;  /* 0x000000f8000a7202 */ /* 0x000fe40000000f00 */
[----:B------:R-:W-:Y:S02]  /*9400*/  MOV R11, R245 ;  /* 0x000000f5000b7202 */ /* 0x000fe40000000f00 */
[----:B------:R-:W-:Y:S03]  /*9410*/  IADD3 R8, P0, R248, UR12, RZ ;  /* 0x0000000cf8087c10 */ /* 0x000fe6000ff1e0ff */
[----:B------:R-:W-:Y:S01]  /*9420*/  @!PT LDS RZ, [RZ] ;  /* 0x00000000fffff984 */ /* 0x000fe20000000800 */
[----:B------:R-:W-:Y:S01]  /*9430*/  @!PT LDS RZ, [RZ] ;  /* 0x00000000fffff984 */ /* 0x000fe20000000800 */
[----:B------:R-:W-:Y:S01]  /*9440*/  @!PT LDS RZ, [RZ] ;  /* 0x00000000fffff984 */ /* 0x000fe20000000800 */
[----:B------:R2:W-:Y:S01]  /*9450*/  LDGSTS.E.BYPASS.LTC128B.128 [R243+0xa000], desc[UR20][R10.64] ;  /* 0x0a0000000af37fae */ /* 0x0005e2000b901d54 */
[----:B------:R-:W-:Y:S02]  /*9460*/  IADD3.X R9, R245, UR11, RZ, P0, !PT ;  /* 0x0000000bf5097c10 */ /* 0x000fe400087fe4ff */
[----:B------:R-:W-:Y:S04]  /*9470*/  IADD3 R6, P0, R8, UR12, RZ ;  /* 0x0000000c08067c10 */ /* 0x000fe8000ff1e0ff */
[----:B------:R-:W-:Y:S01]  /*9480*/  IADD3.X R7, R9, UR11, RZ, P0, !PT ;  /* 0x0000000b09077c10 */ /* 0x000fe200087fe4ff */
[----:B------:R3:W-:Y:S01]  /*9490*/  LDGSTS.E.BYPASS.LTC128B.128 [R243+0xa800], desc[UR20][R8.64] ;  /* 0x0a80000008f37fae */ /* 0x0007e2000b901d54 */
[----:B------:R-:W-:Y:S04]  /*94a0*/  IADD3 R4, P0, R6, UR12, RZ ;  /* 0x0000000c06047c10 */ /* 0x000fe8000ff1e0ff */
[----:B------:R-:W-:Y:S02]  /*94b0*/  IADD3.X R5, R7, UR11, RZ, P0, !PT ;  /* 0x0000000b07057c10 */ /* 0x000fe400087fe4ff */
[----:B------:R-:W-:Y:S01]  /*94c0*/  IADD3 R2, P0, R4, UR12, RZ ;  /* 0x0000000c04027c10 */ /* 0x000fe2000ff1e0ff */
[----:B------:R4:W-:Y:S03]  /*94d0*/  LDGSTS.E.BYPASS.LTC128B.128 [R243+0xb000], desc[UR20][R6.64] ;  /* 0x0b00000006f37fae */ /* 0x0009e6000b901d54 */
[----:B------:R-:W-:Y:S02]  /*94e0*/  IADD3.X R3, R5, UR11, RZ, P0, !PT ;  /* 0x0000000b05037c10 */ /* 0x000fe400087fe4ff */
[----:B------:R-:W-:Y:S03]  /*94f0*/  IADD3 R14, P0, R2, UR12, RZ ;  /* 0x0000000c020e7c10 */ /* 0x000fe6000ff1e0ff */
        /* <DEDUP_REMOVED lines=8> */
[----:B------:R-:W-:Y:S03]  /*9580*/  LDGSTS.E.BYPASS.LTC128B.128 [R243+0xc800], desc[UR20][R14.64] ;  /* 0x0c8000000ef37fae */ /* 0x000fe6000b901d54 */
[----:B------:R-:W-:Y:S02]  /*9590*/  IADD3.X R21, R19, UR11, RZ, P0, !PT ;  /* 0x0000000b13157c10 */ /* 0x000fe400087fe4ff */
[----:B------:R-:W-:Y:S03]  /*95a0*/  IADD3 R16, P0, R20, UR12, RZ ;  /* 0x0000000c14107c10 */ /* 0x000fe6000ff1e0ff */
[----:B------:R-:W-:Y:S01]  /*95b0*/  LDGSTS.E.BYPASS.LTC128B.128 [R243+0xd000], desc[UR20][R12.64] ;  /* 0x0d0000000cf37fae */ /* 0x000fe2000b901d54 */
[----:B------:R-:W-:Y:S02]  /*95c0*/  IADD3.X R17, R21, UR11, RZ, P0, !PT ;  /* 0x0000000b15117c10 */ /* 0x000fe400087fe4ff */
[----:B--2---:R-:W-:Y:S04]  /*95d0*/  IADD3 R10, P0, R16, UR12, RZ ;  /* 0x0000000c100a7c10 */ /* 0x004fe8000ff1e0ff */
[----:B------:R-:W-:Y:S01]  /*95e0*/  IADD3.X R11, R17, UR11, RZ, P0, !PT ;  /* 0x0000000b110b7c10 */ /* 0x000fe200087fe4ff */
[----:B------:R-:W-:Y:S01]  /*95f0*/  LDGSTS.E.BYPASS.LTC128B.128 [R243+0xd800], desc[UR20][R18.64] ;  /* 0x0d80000012f37fae */ /* 0x000fe2000b901d54 */
[----:B---3--:R-:W-:Y:S04]  /*9600*/  IADD3 R8, P0, R10, UR12, RZ ;  /* 0x0000000c0a087c10 */ /* 0x008fe8000ff1e0ff */
[----:B------:R-:W-:Y:S02]  /*9610*/  IADD3.X R9, R11, UR11, RZ, P0, !PT ;  /* 0x0000000b0b097c10 */ /* 0x000fe400087fe4ff */
[----:B----4-:R-:W-:Y:S01]  /*9620*/  IADD3 R6, P0, R8, UR12, RZ ;  /* 0x0000000c08067c10 */ /* 0x010fe2000ff1e0ff */
[----:B------:R-:W-:Y:S03]  /*9630*/  LDGSTS.E.BYPASS.LTC128B.128 [R243+0xe000], desc[UR20][R20.64] ;  /* 0x0e00000014f37fae */ /* 0x000fe6000b901d54 */
[----:B------:R-:W-:Y:S02]  /*9640*/  IADD3.X R7, R9, UR11, RZ, P0, !PT ;  /* 0x0000000b09077c10 */ /* 0x000fe400087fe4ff */
[----:B-1----:R-:W-:Y:S03]  /*9650*/  IADD3 R4, P0, R6, UR12, RZ ;  /* 0x0000000c06047c10 */ /* 0x002fe6000ff1e0ff */
[----:B------:R-:W-:Y:S01]  /*9660*/  LDGSTS.E.BYPASS.LTC128B.128 [R243+0xe800], desc[UR20][R16.64] ;  /* 0x0e80000010f37fae */ /* 0x000fe2000b901d54 */
[----:B------:R-:W-:Y:S02]  /*9670*/  IADD3.X R5, R7, UR11, RZ, P0, !PT ;  /* 0x0000000b07057c10 */ /* 0x000fe400087fe4ff */
[----:B------:R-:W-:Y:S04]  /*9680*/  IADD3 R2, P0, R4, UR12, RZ ;  /* 0x0000000c04027c10 */ /* 0x000fe8000ff1e0ff */
[----:B------:R-:W-:Y:S01]  /*9690*/  IADD3.X R3, R5, UR11, RZ, P0, !PT ;  /* 0x0000000b05037c10 */ /* 0x000fe200087fe4ff */
[----:B------:R1:W-:Y:S08]  /*96a0*/  LDGSTS.E.BYPASS.LTC128B.128 [R243+0xf000], desc[UR20][R10.64] ;  /* 0x0f0000000af37fae */ /* 0x0003f0000b901d54 */
[----:B------:R-:W-:Y:S08]  /*96b0*/  LDGSTS.E.BYPASS.LTC128B.128 [R243+0xf800], desc[UR20][R8.64] ;  /* 0x0f80000008f37fae */ /* 0x000ff0000b901d54 */
[----:B------:R-:W-:Y:S08]  /*96c0*/  LDGSTS.E.BYPASS.LTC128B.128 [R243+0x10000], desc[UR20][R6.64] ;  /* 0x1000000006f37fae */ /* 0x000ff0000b901d54 */
[----:B------:R-:W-:Y:S01]  /*96d0*/  LDGSTS.E.BYPASS.LTC128B.128 [R243+0x10800], desc[UR20][R4.64] ;  /* 0x1080000004f37fae */ /* 0x000fe2000b901d54 */
[----:B-1----:R-:W-:Y:S04]  /*96e0*/  IADD3 R10, P0, R2, UR12, RZ ;  /* 0x0000000c020a7c10 */ /* 0x002fe8000ff1e0ff */
[----:B------:R-:W-:Y:S03]  /*96f0*/  IADD3.X R11, R3, UR11, RZ, P0, !PT ;  /* 0x0000000b030b7c10 */ /* 0x000fe600087fe4ff */
[----:B------:R-:W-:Y:S01]  /*9700*/  LDGSTS.E.BYPASS.LTC128B.128 [R243+0x11000], desc[UR20][R2.64] ;  /* 0x1100000002f37fae */ /* 0x000fe2000b901d54 */
[----:B------:R-:W-:Y:S07]  /*9710*/  ISETP.GE.AND P0, PT, R244, 0x1, PT ;  /* 0x00000001f400780c */ /* 0x000fee0003f06270 */
[----:B------:R1:W-:Y:S08]  /*9720*/  LDGSTS.E.BYPASS.LTC128B.128 [R243+0x11800], desc[UR20][R10.64] ;  /* 0x118000000af37fae */ /* 0x0003f0000b901d54 */
[----:B------:R-:W-:Y:S08]  /*9730*/  LDSM.16.M88.4 R128, [R230] ;  /* 0x00000000e680783b */ /* 0x000ff00000000200 */
[----:B------:R-:W-:Y:S08]  /*9740*/  LDSM.16.M88.4 R16, [R228+0x800] ;  /* 0x00080000e410783b */ /* 0x000ff00000000200 */
[----:B------:R-:W-:Y:S08]  /*9750*/  LDSM.16.M88.4 R24, [R228+0x1000] ;  /* 0x00100000e418783b */ /* 0x000ff00000000200 */
[----:B-1----:R-:W1:Y:S08]  /*9760*/  LDSM.16.M88.4 R8, [R228] ;  /* 0x00000000e408783b */ /* 0x002e700000000200 */
[----:B------:R-:W0:Y:S08]  /*9770*/  LDGDEPBAR ;  /* 0x00000000000079af */ /* 0x000e300000000000 */
[----:B------:R-:W2:Y:S08]  /*9780*/  LDSM.16.M88.4 R32, [R228+0x1800] ;  /* 0x00180000e420783b */ /* 0x000eb00000000200 */
[----:B------:R-:W3:Y:S08]  /*9790*/  LDSM.16.M88.4 R40, [R228+0x2000] ;  /* 0x00200000e428783b */ /* 0x000ef00000000200 */
[----:B------:R-:W4:Y:S08]  /*97a0*/  LDSM.16.M88.4 R48, [R228+0x2800] ;  /* 0x00280000e430783b */ /* 0x000f300000000200 */
        /* <DEDUP_REMOVED lines=10> */
[----:B------:R-:W-:Y:S08]  /*9850*/  LDSM.16.M88.4 R172, [R233] ;  /* 0x00000000e9ac783b */ /* 0x000ff00000000200 */
[----:B------:R-:W4:Y:S08]  /*9860*/  LDSM.16.M88.4 R176, [R227] ;  /* 0x00000000e3b0783b */ /* 0x000f300000000200 */
[----:B------:R-:W4:Y:S08]  /*9870*/  LDSM.16.M88.4 R180, [R227+0x800] ;  /* 0x00080000e3b4783b */ /* 0x000f300000000200 */
[----:B------:R-:W4:Y:S08]  /*9880*/  LDSM.16.M88.4 R184, [R227+0x1000] ;  /* 0x00100000e3b8783b */ /* 0x000f300000000200 */
[----:B------:R-:W4:Y:S08]  /*9890*/  LDSM.16.M88.4 R188, [R227+0x1800] ;  /* 0x00180000e3bc783b */ /* 0x000f300000000200 */
[----:B------:R-:W4:Y:S08]  /*98a0*/  LDSM.16.M88.4 R192, [R227+0x2000] ;  /* 0x00200000e3c0783b */ /* 0x000f300000000200 */
[----:B------:R-:W4:Y:S08]  /*98b0*/  LDSM.16.M88.4 R196, [R227+0x2800] ;  /* 0x00280000e3c4783b */ /* 0x000f300000000200 */
[----:B------:R-:W4:Y:S08]  /*98c0*/  LDSM.16.M88.4 R200, [R227+0x3000] ;  /* 0x00300000e3c8783b */ /* 0x000f300000000200 */
[----:B------:R-:W4:Y:S08]  /*98d0*/  LDSM.16.M88.4 R204, [R227+0x3800] ;  /* 0x00380000e3cc783b */ /* 0x000f300000000200 */
[----:B------:R-:W-:Y:S08]  /*98e0*/  LDSM.16.M88.4 R208, [R227+0x5000] ;  /* 0x00500000e3d0783b */ /* 0x000ff00000000200 */
[----:B------:R-:W-:Y:S08]  /*98f0*/  LDSM.16.M88.4 R212, [R234] ;  /* 0x00000000ead4783b */ /* 0x000ff00000000200 */
[----:B------:R-:W-:Y:S08]  /*9900*/  LDSM.16.M88.4 R216, [R232] ;  /* 0x00000000e8d8783b */ /* 0x000ff00000000200 */
[----:B------:R-:W-:Y:S01]  /*9910*/  LDSM.16.M88.4 R220, [R226] ;  /* 0x00000000e2dc783b */ /* 0x000fe20000000200 */
[C---:B-1----:R-:W-:Y:S06]  /*9920*/  HMMA.16816.F32.BF16 R4, R128.reuse, R8, RZ ;  /* 0x000000088004723c */ /* 0x042fec00000418ff */
[C---:B------:R-:W-:Y:S06]  /*9930*/  HMMA.16816.F32.BF16 R8, R128.reuse, R10, RZ ;  /* 0x0000000a8008723c */ /* 0x040fec00000418ff */
[C---:B------:R-:W-:Y:S06]  /*9940*/  HMMA.16816.F32.BF16 R12, R128.reuse, R16, RZ ;  /* 0x00000010800c723c */ /* 0x040fec00000418ff */
[C---:B------:R-:W-:Y:S06]  /*9950*/  HMMA.16816.F32.BF16 R16, R128.reuse, R18, RZ ;  /* 0x000000128010723c */ /* 0x040fec00000418ff */
[C---:B------:R-:W-:Y:S06]  /*9960*/  HMMA.16816.F32.BF16 R20, R128.reuse, R24, RZ ;  /* 0x000000188014723c */ /* 0x040fec00000418ff */
[C---:B------:R-:W-:Y:S06]  /*9970*/  HMMA.16816.F32.BF16 R24, R128.reuse, R26, RZ ;  /* 0x0000001a8018723c */ /* 0x040fec00000418ff */
[C---:B--2---:R-:W-:Y:S06]  /*9980*/  HMMA.16816.F32.BF16 R28, R128.reuse, R32, RZ ;  /* 0x00000020801c723c */ /* 0x044fec00000418ff */
[C---:B------:R-:W-:Y:S06]  /*9990*/  HMMA.16816.F32.BF16 R32, R128.reuse, R34, RZ ;  /* 0x000000228020723c */ /* 0x040fec00000418ff */
[C---:B---3--:R-:W-:Y:S06]  /*99a0*/  HMMA.16816.F32.BF16 R36, R128.reuse, R40, RZ ;  /* 0x000000288024723c */ /* 0x048fec00000418ff */
[C---:B------:R-:W-:Y:S06]  /*99b0*/  HMMA.16816.F32.BF16 R40, R128.reuse, R42, RZ ;  /* 0x0000002a8028723c */ /* 0x040fec00000418ff */
[C---:B----4-:R-:W-:Y:S06]  /*99c0*/  HMMA.16816.F32.BF16 R44, R128.reuse, R48, RZ ;  /* 0x00000030802c723c */ /* 0x050fec00000418ff */
        /* <DEDUP_REMOVED lines=36> */
[----:B------:R-:W-:Y:S05]  /*9c10*/  LDSM.16.M88.4 R192, [R231] ;  /* 0x00000000e7c0783b */ /* 0x000fea0000000200 */
[C---:B------:R-:W-:Y:S06]  /*9c20*/  HMMA.16816.F32.BF16 R44, R172.reuse, R196, R44 ;  /* 0x000000c4ac2c723c */ /* 0x040fec000004182c */
[C---:B------:R-:W-:Y:S01]  /*9c30*/  HMMA.16816.F32.BF16 R48, R172.reuse, R198, R48 ;  /* 0x000000c6ac30723c */ /* 0x040fe20000041830 */
[----:B------:R-:W-:Y:S05]  /*9c40*/  LDSM.16.M88.4 R196, [R229] ;  /* 0x00000000e5c4783b */ /* 0x000fea0000000200 */
[C---:B------:R-:W-:Y:S06]  /*9c50*/  HMMA.16816.F32.BF16 R52, R172.reuse, R200, R52 ;  /* 0x000000c8ac34723c */ /* 0x040fec0000041834 */
[C---:B------:R-:W-:Y:S05]  /*9c60*/  HMMA.16816.F32.BF16 R56, R172.reuse, R202, R56 ;  /* 0x000000caac38723c */ /* 0x040fea0000041838 */
[C---:B------:R-:W-:Y:S01]  /*9c70*/  IADD3 R200, R229.reuse, 0x800, RZ ;  /* 0x00000800e5c87810 */ /* 0x040fe20007ffe0ff */
[C---:B------:R-:W-:Y:S05]  /*9c80*/  HMMA.16816.F32.BF16 R60, R172.reuse, R204, R60 ;  /* 0x000000ccac3c723c */ /* 0x040fea000004183c */
[----:B------:R-:W-:Y:S01]  /*9c90*/  LDSM.16.M88.4 R200, [R200] ;  /* 0x00000000c8c8783b */ /* 0x000fe20000000200 */
[C---:B------:R-:W-:Y:S05]  /*9ca0*/  HMMA.16816.F32.BF16 R64, R172.reuse, R206, R64 ;  /* 0x000000ceac40723c */ /* 0x040fea0000041840 */
[C---:B------:R-:W-:Y:S01]  /*9cb0*/  IADD3 R204, R229.reuse, 0x1000, RZ ;  /* 0x00001000e5cc7810 */ /* 0x040fe20007ffe0ff */
[C---:B-1----:R-:W-:Y:S05]  /*9cc0*/  HMMA.16816.F32.BF16 R68, R172.reuse, R168, R68 ;  /* 0x000000a8ac44723c */ /* 0x042fea0000041844 */
[----:B------:R-:W-:Y:S01]  /*9cd0*/  LDSM.16.M88.4 R204, [R204] ;  /* 0x00000000cccc783b */ /* 0x000fe20000000200 */
[C---:B------:R-:W-:Y:S06]  /*9ce0*/  HMMA.16816.F32.BF16 R72, R172.reuse, R170, R72 ;  /* 0x000000aaac48723c */ /* 0x040fec0000041848 */
[C---:B--2---:R-:W-:Y:S01]  /*9cf0*/  HMMA.16816.F32.BF16 R76, R172.reuse, R176, R76 ;  /* 0x000000b0ac4c723c */ /* 0x044fe2000004184c */
[----:B------:R-:W1:Y:S05]  /*9d00*/  LDSM.16.M88.4 R168, [R227+0x7000] ;  /* 0x00700000e3a8783b */ /* 0x000e6a0000000200 */
[C---:B------:R-:W-:Y:S03]  /*9d10*/  HMMA.16816.F32.BF16 R80, R172.reuse, R178, R80 ;  /* 0x000000b2ac50723c */ /* 0x040fe60000041850 */
[----:B------:R-:W2:Y:S03]  /*9d20*/  LDSM.16.M88.4 R176, [R227+0x7800] ;  /* 0x00780000e3b0783b */ /* 0x000ea60000000200 */
[C---:B------:R-:W-:Y:S06]  /*9d30*/  HMMA.16816.F32.BF16 R84, R172.reuse, R208, R84 ;  /* 0x000000d0ac54723c */ /* 0x040fec0000041854 */
[C---:B------:R-:W-:Y:S01]  /*9d40*/  HMMA.16816.F32.BF16 R88, R172.reuse, R210, R88 ;  /* 0x000000d2ac58723c */ /* 0x040fe20000041858 */
[----:B------:R-:W-:Y:S05]  /*9d50*/  LDSM.16.M88.4 R208, [R235] ;  /* 0x00000000ebd0783b */ /* 0x000fea0000000200 */
[C---:B---3--:R-:W-:Y:S06]  /*9d60*/  HMMA.16816.F32.BF16 R92, R172.reuse, R180, R92 ;  /* 0x000000b4ac5c723c */ /* 0x048fec000004185c */
[C---:B------:R-:W-:Y:S05]  /*9d70*/  HMMA.16816.F32.BF16 R96, R172.reuse, R182, R96 ;  /* 0x000000b6ac60723c */ /* 0x040fea0000041860 */
[C---:B------:R-:W-:Y:S01]  /*9d80*/  IADD3 R180, R229.reuse, 0x1800, RZ ;  /* 0x00001800e5b47810 */ /* 0x040fe20007ffe0ff */
[C---:B----4-:R-:W-:Y:S05]  /*9d90*/  HMMA.16816.F32.BF16 R100, R172.reuse, R184, R100 ;  /* 0x000000b8ac64723c */ /* 0x050fea0000041864 */
[----:B------:R-:W3:Y:S01]  /*9da0*/  LDSM.16.M88.4 R180, [R180] ;  /* 0x00000000b4b4783b */ /* 0x000ee20000000200 */
[C---:B------:R-:W-:Y:S05]  /*9db0*/  HMMA.16816.F32.BF16 R104, R172.reuse, R186, R104 ;  /* 0x000000baac68723c */ /* 0x040fea0000041868 */
[C---:B------:R-:W-:Y:S01]  /*9dc0*/  IADD3 R184, R229.reuse, 0x2000, RZ ;  /* 0x00002000e5b87810 */ /* 0x040fe20007ffe0ff */
[C---:B------:R-:W-:Y:S05]  /*9dd0*/  HMMA.16816.F32.BF16 R108, R172.reuse, R188, R108 ;  /* 0x000000bcac6c723c */ /* 0x040fea000004186c */
[----:B------:R-:W4:Y:S01]  /*9de0*/  LDSM.16.M88.4 R184, [R184] ;  /* 0x00000000b8b8783b */ /* 0x000f220000000200 */
[C---:B------:R-:W-:Y:S05]  /*9df0*/  HMMA.16816.F32.BF16 R112, R172.reuse, R190, R112 ;  /* 0x000000beac70723c */ /* 0x040fea0000041870 */
[C---:B------:R-:W-:Y:S01]  /*9e00*/  IADD3 R188, R229.reuse, 0x2800, RZ ;  /* 0x00002800e5bc7810 */ /* 0x040fe20007ffe0ff */
[C---:B-1----:R-:W-:Y:S05]  /*9e10*/  HMMA.16816.F32.BF16 R116, R172.reuse, R168, R116 ;  /* 0x000000a8ac74723c */ /* 0x042fea0000041874 */
[----:B------:R-:W1:Y:S01]  /*9e20*/  LDSM.16.M88.4 R188, [R188] ;  /* 0x00000000bcbc783b */ /* 0x000e620000000200 */
[C---:B------:R-:W-:Y:S05]  /*9e30*/  HMMA.16816.F32.BF16 R120, R172.reuse, R170, R120 ;  /* 0x000000aaac78723c */ /* 0x040fea0000041878 */
[----:B------:R-:W-:Y:S01]  /*9e40*/  IADD3 R168, R229, 0x3000, RZ ;  /* 0x00003000e5a87810 */ /* 0x000fe20007ffe0ff */
[C---:B--2---:R-:W-:Y:S05]  /*9e50*/  HMMA.16816.F32.BF16 R124, R172.reuse, R176, R124 ;  /* 0x000000b0ac7c723c */ /* 0x044fea000004187c */
[----:B------:R-:W2:Y:S01]  /*9e60*/  LDSM.16.M88.4 R168, [R168] ;  /* 0x00000000a8a8783b */ /* 0x000ea20000000200 */
[----:B------:R-:W-:Y:S06]  /*9e70*/  HMMA.16816.F32.BF16 R128, R172, R178, R128 ;  /* 0x000000b2ac80723c */ /* 0x000fec0000041880 */
[C---:B------:R-:W-:Y:S01]  /*9e80*/  HMMA.16816.F32.BF16 R4, R192.reuse, R196, R4 ;  /* 0x000000c4c004723c */ /* 0x040fe20000041804 */
[----:B------:R-:W2:Y:S05]  /*9e90*/  LDSM.16.M88.4 R172, [R242] ;  /* 0x00000000f2ac783b */ /* 0x000eaa0000000200 */
[C---:B------:R-:W-:Y:S03]  /*9ea0*/  HMMA.16816.F32.BF16 R8, R192.reuse, R198, R8 ;  /* 0x000000c6c008723c */ /* 0x040fe60000041808 */
[----:B------:R-:W2:Y:S03]  /*9eb0*/  LDSM.16.M88.4 R176, [R241] ;  /* 0x00000000f1b0783b */ /* 0x000ea60000000200 */
[C---:B------:R-:W-:Y:S05]  /*9ec0*/  HMMA.16816.F32.BF16 R12, R192.reuse, R200, R12 ;  /* 0x000000c8c00c723c */ /* 0x040fea000004180c */
[----:B------:R-:W-:Y:S01]  /*9ed0*/  LDSM.16.M88.4 R196, [R239] ;  /* 0x00000000efc4783b */ /* 0x000fe20000000200 */
[C---:B------:R-:W-:Y:S06]  /*9ee0*/  HMMA.16816.F32.BF16 R16, R192.reuse, R202, R16 ;  /* 0x000000cac010723c */ /* 0x040fec0000041810 */
[C---:B------:R-:W-:Y:S01]  /*9ef0*/  HMMA.16816.F32.BF16 R20, R192.reuse, R204, R20 ;  /* 0x000000ccc014723c */ /* 0x040fe20000041814 */
[----:B------:R-:W-:Y:S05]  /*9f00*/  LDSM.16.M88.4 R200, [R238] ;  /* 0x00000000eec8783b */ /* 0x000fea0000000200 */
[C---:B------:R-:W-:Y:S03]  /*9f10*/  HMMA.16816.F32.BF16 R24, R192.reuse, R206, R24 ;  /* 0x000000cec018723c */ /* 0x040fe60000041818 */
[----:B------:R-:W-:Y:S03]  /*9f20*/  LDSM.16.M88.4 R204, [R237] ;  /* 0x00000000edcc783b */ /* 0x000fe60000000200 */
[C---:B---3--:R-:W-:Y:S06]  /*9f30*/  HMMA.16816.F32.BF16 R28, R192.reuse, R180, R28 ;  /* 0x000000b4c01c723c */ /* 0x048fec000004181c */
[C---:B------:R-:W-:Y:S01]  /*9f40*/  HMMA.16816.F32.BF16 R32, R192.reuse, R182, R32 ;  /* 0x000000b6c020723c */ /* 0x040fe20000041820 */
[----:B------:R-:W3:Y:S05]  /*9f50*/  LDSM.16.M88.4 R180, [R240] ;  /* 0x00000000f0b4783b */ /* 0x000eea0000000200 */
[C---:B----4-:R-:W-:Y:S06]  /*9f60*/  HMMA.16816.F32.BF16 R36, R192.reuse, R184, R36 ;  /* 0x000000b8c024723c */ /* 0x050fec0000041824 */
[C---:B------:R-:W-:Y:S01]  /*9f70*/  HMMA.16816.F32.BF16 R40, R192.reuse, R186, R40 ;  /* 0x000000bac028723c */ /* 0x040fe20000041828 */
[----:B------:R-:W4:Y:S05]  /*9f80*/  LDSM.16.M88.4 R184, [R236] ;  /* 0x00000000ecb8783b */ /* 0x000f2a0000000200 */
[C---:B-1----:R-:W-:Y:S06]  /*9f90*/  HMMA.16816.F32.BF16 R44, R192.reuse, R188, R44 ;  /* 0x000000bcc02c723c */ /* 0x042fec000004182c */
[C---:B------:R-:W-:Y:S06]  /*9fa0*/  HMMA.16816.F32.BF16 R48, R192.reuse, R190, R48 ;  /* 0x000000bec030723c */ /* 0x040fec0000041830 */
[C---:B--2---:R-:W-:Y:S06]  /*9fb0*/  HMMA.16816.F32.BF16 R52, R192.reuse, R168, R52 ;  /* 0x000000a8c034723c */ /* 0x044fec0000041834 */
[C---:B------:R-:W-:Y:S01]  /*9fc0*/  HMMA.16816.F32.BF16 R56, R192.reuse, R170, R56 ;  /* 0x000000aac038723c */ /* 0x040fe20000041838 */
[----:B------:R-:W1:Y:S05]  /*9fd0*/  LDSM.16.M88.4 R168, [R226+0x800] ;  /* 0x00080000e2a8783b */ /* 0x000e6a0000000200 */
[C---:B------:R-:W-:Y:S06]  /*9fe0*/  HMMA.16816.F32.BF16 R60, R192.reuse, R172, R60 ;  /* 0x000000acc03c723c */ /* 0x040fec000004183c */
        /* <DEDUP_REMOVED lines=12> */
[C---:B------:R-:W-:Y:S06]  /*a0b0*/  HMMA.16816.F32.BF16 R112, R192.reuse, R186, R112 ;  /* 0x000000bac070723c */ /* 0x040fec0000041870 */
[C---:B------:R-:W-:Y:S06]  /*a0c0*/  HMMA.16816.F32.BF16 R116, R192.reuse, R208, R116 ;  /* 0x000000d0c074723c */ /* 0x040fec0000041874 */
[C---:B------:R-:W-:Y:S06]  /*a0d0*/  HMMA.16816.F32.BF16 R120, R192.reuse, R210, R120 ;  /* 0x000000d2c078723c */ /* 0x040fec0000041878 */
[C---:B------:R-:W-:Y:S06]  /*a0e0*/  HMMA.16816.F32.BF16 R124, R192.reuse, R212, R124 ;  /* 0x000000d4c07c723c */ /* 0x040fec000004187c */
[----:B------:R-:W-:Y:S06]  /*a0f0*/  HMMA.16816.F32.BF16 R128, R192, R214, R128 ;  /* 0x000000d6c080723c */ /* 0x000fec0000041880 */
[C---:B------:R-:W-:Y:S06]  /*a100*/  HMMA.16816.F32.BF16 R4, R216.reuse, R220, R4 ;  /* 0x000000dcd804723c */ /* 0x040fec0000041804 */
        /* <DEDUP_REMOVED lines=77> */
[----:B------:R4:W1:Y:S01]  /*a5e0*/  MUFU.TANH R187, R38 ;  /* 0x0000002600bb7308 */ /* 0x0008620000002400 */
        /* <DEDUP_REMOVED lines=57> */
[----:B------:R1:W1:Y:S01]  /*a980*/  MUFU.TANH R174, R36 ;  /* 0x0000002400ae7308 */ /* 0x0002620000002400 */
[C---:B---3--:R-:W-:Y:S06]  /*a990*/  HMMA.16816.F32.BF16 R84, R216.reuse, R4, R84 ;  /* 0x00000004d854723c */ /* 0x048fec0000041854 */
[C---:B------:R-:W-:Y:S03]  /*a9a0*/  HMMA.16816.F32.BF16 R88, R216.reuse, R6, R88 ;  /* 0x00000006d858723c */ /* 0x040fe60000041858 */
[----:B------:R3:W1:Y:S01]  /*a9b0*/  MUFU.TANH R188, R39 ;  /* 0x0000002700bc7308 */ /* 0x0006620000002400 */
[----:B------:R-:W2:Y:S01]  /*a9c0*/  LDSM.16.M88.4 R4, [R226+0x6000] ;  /* 0x00600000e204783b */ /* 0x000ea20000000200 */
[----:B------:R-:W-:Y:S01]  /*a9d0*/  FMUL.FTZ R76, R76, UR8 ;  /* 0x000000084c4c7c20 */ /* 0x000fe20008410000 */
[----:B------:R-:W-:Y:S01]  /*a9e0*/  FMUL.FTZ R77, R77, UR8 ;  /* 0x000000084d4d7c20 */ /* 0x000fe20008410000 */
[----:B------:R-:W-:Y:S01]  /*a9f0*/  FMUL.FTZ R78, R78, UR8 ;  /* 0x000000084e4e7c20 */ /* 0x000fe20008410000 */
[----:B------:R-:W-:Y:S05]  /*aa00*/  FMUL.FTZ R79, R79, UR8 ;  /* 0x000000084f4f7c20 */ /* 0x000fea0008410000 */
[----:B------:R3:W1:Y:S01]  /*aa10*/  MUFU.TANH R190, R40 ;  /* 0x0000002800be7308 */ /* 0x0006620000002400 */
[----:B------:R-:W-:Y:S01]  /*aa20*/  FMUL.FTZ R80, R80, UR8 ;  /* 0x0000000850507c20 */ /* 0x000fe20008410000 */
[----:B------:R-:W-:Y:S01]  /*aa30*/  FMUL.FTZ R81, R81, UR8 ;  /* 0x0000000851517c20 */ /* 0x000fe20008410000 */
[----:B------:R-:W-:Y:S01]  /*aa40*/  FMUL.FTZ R82, R82, UR8 ;  /* 0x0000000852527c20 */ /* 0x000fe20008410000 */
[----:B------:R-:W-:Y:S06]  /*aa50*/  FMUL.FTZ R83, R83, UR8 ;  /* 0x0000000853537c20 */ /* 0x000fec0008410000 */
[----:B------:R3:W1:Y:S01]  /*aa60*/  MUFU.TANH R191, R41 ;  /* 0x0000002900bf7308 */ /* 0x0006620000002400 */
        /* <DEDUP_REMOVED lines=11> */
[----:B------:R3:W4:Y:S01]  /*ab20*/  MUFU.TANH R193, R43 ;  /* 0x0000002b00c17308 */ /* 0x0007220000002400 */
[----:B------:R-:W1:Y:S09]  /*ab30*/  LDSM.16.M88.4 R8, [R226+0x6800] ;  /* 0x00680000e208783b */ /* 0x000e720000000200 */
[----:B------:R3:W1:Y:S01]  /*ab40*/  MUFU.TANH R194, R44 ;  /* 0x0000002c00c27308 */ /* 0x0006620000002400 */
[C---:B--2---:R-:W-:Y:S06]  /*ab50*/  HMMA.16816.F32.BF16 R100, R216.reuse, R4, R100 ;  /* 0x00000004d864723c */ /* 0x044fec0000041864 */
[C---:B------:R-:W-:Y:S03]  /*ab60*/  HMMA.16816.F32.BF16 R104, R216.reuse, R6, R104 ;  /* 0x00000006d868723c */ /* 0x040fe60000041868 */
[----:B------:R3:W2:Y:S01]  /*ab70*/  MUFU.TANH R195, R45 ;  /* 0x0000002d00c37308 */ /* 0x0006a20000002400 */
[----:B------:R-:W4:Y:S01]  /*ab80*/  LDSM.16.M88.4 R4, [R226+0x7000] ;  /* 0x00700000e204783b */ /* 0x000f220000000200 */
        /* <DEDUP_REMOVED lines=9> */
[----:B------:R3:W2:Y:S01]  /*ac20*/  MUFU.TANH R197, R47 ;  /* 0x0000002f00c57308 */ /* 0x0006a20000002400 */
[----:B------:R-:W-:Y:S01]  /*ac30*/  FMUL.FTZ R100, R100, UR8 ;  /* 0x0000000864647c20 */ /* 0x000fe20008410000 */
[----:B------:R-:W-:Y:S01]  /*ac40*/  FMUL.FTZ R101, R101, UR8 ;  /* 0x0000000865657c20 */ /* 0x000fe20008410000 */
[----:B------:R-:W-:Y:S01]  /*ac50*/  FMUL.FTZ R102, R102, UR8 ;  /* 0x0000000866667c20 */ /* 0x000fe20008410000 */
[----:B------:R-:W-:Y:S01]  /*ac60*/  FMUL.FTZ R103, R103, UR8 ;  /* 0x0000000867677c20 */ /* 0x000fe20008410000 */
[----:B------:R-:W-:Y:S05]  /*ac70*/  FMUL.FTZ R104, R104, UR8 ;  /* 0x0000000868687c20 */ /* 0x000fea0008410000 */
[----:B------:R3:W2:Y:S01]  /*ac80*/  MUFU.TANH R198, R48 ;  /* 0x0000003000c67308 */ /* 0x0006a20000002400 */
[C---:B-1----:R-:W-:Y:S03]  /*ac90*/  HMMA.16816.F32.BF16 R108, R216.reuse, R8, R108 ;  /* 0x00000008d86c723c */ /* 0x042fe6000004186c */
[----:B------:R-:W-:Y:S01]  /*aca0*/  FMUL.FTZ R105, R105, UR8 ;  /* 0x0000000869697c20 */ /* 0x000fe20008410000 */
[----:B------:R-:W-:Y:S01]  /*acb0*/  FMUL.FTZ R106, R106, UR8 ;  /* 0x000000086a6a7c20 */ /* 0x000fe20008410000 */
[----:B------:R-:W-:Y:S01]  /*acc0*/  FMUL.FTZ R107, R107, UR8 ;  /* 0x000000086b6b7c20 */ /* 0x000fe20008410000 */
[C---:B------:R-:W-:Y:S03]  /*acd0*/  HMMA.16816.F32.BF16 R112, R216.reuse, R10, R112 ;  /* 0x0000000ad870723c */ /* 0x040fe60000041870 */
[----:B------:R3:W1:Y:S01]  /*ace0*/  MUFU.TANH R199, R49 ;  /* 0x0000003100c77308 */ /* 0x0006620000002400 */
[----:B------:R-:W2:Y:S02]  /*acf0*/  LDSM.16.M88.4 R8, [R226+0x7800] ;  /* 0x00780000e208783b */ /* 0x000ea40000000200 */
[----:B------:R-:W-:Y:S07]  /*ad00*/  DEPBAR.LE SB0, 0x0 ;  /* 0x000080000000791a */ /* 0x000fee0000000000 */
[----:B------:R3:W1:Y:S01]  /*ad10*/  MUFU.TANH R200, R50 ;  /* 0x0000003200c87308 */ /* 0x0006620000002400 */
[----:B------:R-:W-:Y:S01]  /*ad20*/  BAR.SYNC.DEFER_BLOCKING 0x0 ;  /* 0x0000000000007b1d */ /* 0x000fe20000010000 */
[C---:B----4-:R-:W-:Y:S08]  /*ad30*/  HMMA.16816.F32.BF16 R116, R216.reuse, R4, R116 ;  /* 0x00000004d874723c */ /* 0x050ff00000041874 */
[----:B------:R3:W4:Y:S01]  /*ad40*/  MUFU.TANH R202, R51 ;  /* 0x0000003300ca7308 */ /* 0x0007220000002400 */
[C---:B------:R-:W-:Y:S03]  /*ad50*/  HMMA.16816.F32.BF16 R120, R216.reuse, R6, R120 ;  /* 0x00000006d878723c */ /* 0x040fe60000041878 */
[----:B------:R-:W-:Y:S01]  /*ad60*/  FMUL.FTZ R108, R108, UR8 ;  /* 0x000000086c6c7c20 */ /* 0x000fe20008410000 */
[----:B------:R-:W-:Y:S01]  /*ad70*/  FMUL.FTZ R109, R109, UR8 ;  /* 0x000000086d6d7c20 */ /* 0x000fe20008410000 */
[----:B------:R-:W-:Y:S04]  /*ad80*/  FMUL.FTZ R110, R110, UR8 ;  /* 0x000000086e6e7c20 */ /* 0x000fe80008410000 */
[----:B------:R3:W1:Y:S02]  /*ad90*/  MUFU.TANH R201, R52 ;  /* 0x0000003400c97308 */ /* 0x0006640000002400 */
[----:B------:R-:W-:Y:S01]  /*ada0*/  FMUL.FTZ R111, R111, UR8 ;  /* 0x000000086f6f7c20 */ /* 0x000fe20008410000 */
[----:B------:R-:W-:Y:S01]  /*adb0*/  FMUL.FTZ R112, R112, UR8 ;  /* 0x0000000870707c20 */ /* 0x000fe20008410000 */
[----:B------:R-:W-:Y:S01]  /*adc0*/  FMUL.FTZ R113, R113, UR8 ;  /* 0x0000000871717c20 */ /* 0x000fe20008410000 */
[----:B------:R-:W-:Y:S01]  /*add0*/  FMUL.FTZ R114, R114, UR8 ;  /* 0x0000000872727c20 */ /* 0x000fe20008410000 */
[----:B------:R-:W-:Y:S04]  /*ade0*/  FMUL.FTZ R115, R115, UR8 ;  /* 0x0000000873737c20 */ /* 0x000fe80008410000 */
[----:B------:R3:W1:Y:S01]  /*adf0*/  MUFU.TANH R203, R53 ;  /* 0x0000003500cb7308 */ /* 0x0006620000002400 */
[----:B------:R-:W-:Y:S01]  /*ae00*/  FMUL.FTZ R116, R116, UR8 ;  /* 0x0000000874747c20 */ /* 0x000fe20008410000 */
[----:B------:R-:W-:Y:S01]  /*ae10*/  FMUL.FTZ R117, R117, UR8 ;  /* 0x0000000875757c20 */ /* 0x000fe20008410000 */
[----:B------:R-:W-:Y:S01]  /*ae20*/  FMUL.FTZ R118, R118, UR8 ;  /* 0x0000000876767c20 */ /* 0x000fe20008410000 */
[----:B------:R-:W-:Y:S06]  /*ae30*/  FMUL.FTZ R119, R119, UR8 ;  /* 0x0000000877777c20 */ /* 0x000fec0008410000 */
[----:B------:R3:W1:Y:S01]  /*ae40*/  MUFU.TANH R204, R54 ;  /* 0x0000003600cc7308 */ /* 0x0006620000002400 */
[C---:B--2---:R-:W-:Y:S03]  /*ae50*/  HMMA.16816.F32.BF16 R124, R216.reuse, R8, R124 ;  /* 0x00000008d87c723c */ /* 0x044fe6000004187c */
[----:B------:R-:W-:Y:S01]  /*ae60*/  FMUL.FTZ R120, R120, UR8 ;  /* 0x0000000878787c20 */ /* 0x000fe20008410000 */
[----:B------:R-:W-:Y:S01]  /*ae70*/  FMUL.FTZ R121, R121, UR8 ;  /* 0x0000000879797c20 */ /* 0x000fe20008410000 */
[----:B------:R-:W-:Y:S01]  /*ae80*/  FMUL.FTZ R122, R122, UR8 ;  /* 0x000000087a7a7c20 */ /* 0x000fe20008410000 */
[----:B------:R-:W-:Y:S03]  /*ae90*/  HMMA.16816.F32.BF16 R128, R216, R10, R128 ;  /* 0x0000000ad880723c */ /* 0x000fe60000041880 */
[----:B------:R3:W2:Y:S02]  /*aea0*/  MUFU.TANH R206, R55 ;  /* 0x0000003700ce7308 */ /* 0x0006a40000002400 */
[----:B------:R-:W-:Y:S08]  /*aeb0*/  FMUL.FTZ R123, R123, UR8 ;  /* 0x000000087b7b7c20 */ /* 0x000ff00008410000 */
[----:B------:R3:W1:Y:S10]  /*aec0*/  MUFU.TANH R205, R56 ;  /* 0x0000003800cd7308 */ /* 0x0006740000002400 */
[----:B------:R3:W1:Y:S01]  /*aed0*/  MUFU.TANH R207, R57 ;  /* 0x0000003900cf7308 */ /* 0x0006620000002400 */
[----:B------:R-:W-:Y:S01]  /*aee0*/  FMUL.FTZ R124, R124, UR8 ;  /* 0x000000087c7c7c20 */ /* 0x000fe20008410000 */
[----:B------:R-:W-:Y:S01]  /*aef0*/  FMUL.FTZ R126, R126, UR8 ;  /* 0x000000087e7e7c20 */ /* 0x000fe20008410000 */
[----:B------:R-:W-:Y:S01]  /*af00*/  FMUL.FTZ R127, R127, UR8 ;  /* 0x000000087f7f7c20 */ /* 0x000fe20008410000 */
[----:B------:R-:W-:Y:S01]  /*af10*/  FMUL.FTZ R125, R125, UR8 ;  /* 0x000000087d7d7c20 */ /* 0x000fe20008410000 */
[----:B------:R-:W-:Y:S05]  /*af20*/  FMUL.FTZ R128, R128, UR8 ;  /* 0x0000000880807c20 */ /* 0x000fea0008410000 */
[----:B------:R3:W1:Y:S01]  /*af30*/  MUFU.TANH R208, R58 ;  /* 0x0000003a00d07308 */ /* 0x0006620000002400 */
[----:B------:R-:W-:Y:S01]  /*af40*/  FMUL.FTZ R37, R130, UR8 ;  /* 0x0000000882257c20 */ /* 0x000fe20008410000 */
[----:B------:R-:W-:Y:S01]  /*af50*/  FMUL.FTZ R129, R129, UR8 ;  /* 0x0000000881817c20 */ /* 0x000fe20008410000 */
[----:B------:R-:W-:Y:S07]  /*af60*/  FMUL.FTZ R0, R131, UR8 ;  /* 0x0000000883007c20 */ /* 0x000fee0008410000 */
        /* <DEDUP_REMOVED lines=70> */
[----:B------:R3:W1:Y:S10]  /*b3d0*/  MUFU.TANH R216, R129 ;  /* 0x0000008100d87308 */ /* 0x0006740000002400 */
[----:B------:R-:W1:Y:S10]  /*b3e0*/  MUFU.TANH R37, R37 ;  /* 0x0000002500257308 */ /* 0x000e740000002400 */
[----:B------:R3:W1:Y:S01]  /*b3f0*/  MUFU.TANH R38, R0 ;  /* 0x0000000000267308 */ /* 0x0006620000002400 */
[----:B--2-4-:R-:W-:Y:S05]  /*b400*/  @!P0 BRA `(.L_x_2228) ;  /* 0x0000000400e88947 */ /* 0x014fea0003800000 */
[----:B------:R-:W-:Y:S04]  /*b410*/  ULEA UR6, -UR7, URZ, 0x8 ;  /* 0x0000003f07067291 */ /* 0x000fe8000f8e413f */
[----:B------:R-:W-:Y:S02]  /*b420*/  USHF.R.S32.HI UR5, URZ, 0x1f, UR6 ;  /* 0x0000001f3f057899 */ /* 0x000fe40008011406 */
[----:B------:R-:W-:Y:S04]  /*b430*/  MOV R2, UR6 ;  /* 0x0000000600027c02 */ /* 0x000fe80008000f00 */
[----:B---3--:R-:W-:Y:S01]  /*b440*/  MOV R0, UR5 ;  /* 0x0000000500007c02 */ /* 0x008fe20008000f00 */
[----:B------:R-:W-:Y:S06]  /*b450*/  @P6 BRA `(.L_x_2229) ;  /* 0x0000000000f46947 */ /* 0x000fec0003800000 */
[----:B------:R-:W2:Y:S01]  /*b460*/  LDC R10, c[0x0][0x380] ;  /* 0x0000e000ff0a7b82 */ /* 0x000ea20000000800 */
[----:B------:R-:W-:Y:S04]  /*b470*/  SHF.L.U32 R6, R244, 0x8, RZ ;  /* 0x00000008f4067819 */ /* 0x000fe800000006ff */
[----:B------:R-:W-:Y:S01]  /*b480*/  IABS R4, R6 ;  /* 0x0000000600047213 */ /* 0x000fe20000000000 */
[C---:B------:R-:W-:Y:S05]  /*b490*/  VIADD R7, R6.reuse, 0xffffff00 ;  /* 0xffffff0006077836 */ /* 0x040fea0000000000 */
[----:B------:R-:W-:Y:S02]  /*b4a0*/  IABS R5, R7 ;  /* 0x0000000700057213 */ /* 0x000fe40000000000 */
[-C--:B--2---:R-:W-:Y:S02]  /*b4b0*/  IABS R9, R10.reuse ;  /* 0x0000000a00097213 */ /* 0x084fe40000000000 */
[-C--:B------:R-:W-:Y:S02]  /*b4c0*/  LOP3.LUT R7, R7, R10.reuse, RZ, 0x3c, !PT ;  /* 0x0000000a07077212 */ /* 0x080fe400078e3cff */
[----:B------:R-:W2:Y:S01]  /*b4d0*/  I2F.RP R2, R9 ;  /* 0x0000000900027306 */ /* 0x000ea20000209400 */
        /* <DEDUP_REMOVED lines=37> */
[----:B------:R2:W3:Y:S02]  /*b730*/  LDG.E R6, desc[UR20][R6.64] ;  /* 0x0000001406067981 */ /* 0x0004e4000c1e1900 */
[----:B------:R-:W-:Y:S02]  /*b740*/  IMAD R2, R2, R10, -0x100 ;  /* 0xffffff0002027424 */ /* 0x000fe400078e020a */
[----:B------:R4:W3:Y:S03]  /*b750*/  LDG.E R3, desc[UR20][R4.64] ;  /* 0x0000001404037981 */ /* 0x0008e6000c1e1900 */
[----:B------:R-:W-:Y:S05]  /*b760*/  SHF.R.S32.HI R0, RZ, 0x1f, R2 ;  /* 0x0000001fff007819 */ /* 0x000fea0000011402 */
[----:B------:R-:W-:Y:S01]  /*b770*/  IMAD R0, R0, UR7, RZ ;  /* 0x0000000700007c24 */ /* 0x000fe2000f8e02ff */
[----:B--2---:R-:W2:Y:S08]  /*b780*/  LDC R7, c[0x0][0x24c] ;  /* 0x00009300ff077b82 */ /* 0x004eb00000000800 */
[----:B----4-:R-:W4:Y:S01]  /*b790*/  LDC.64 R4, c[0x0][0x230] ;  /* 0x00008c00ff047b82 */ /* 0x010f220000000a00 */
[C---:B--2---:R-:W-:Y:S01]  /*b7a0*/  IMAD R0, R2.reuse, R7, R0 ;  /* 0x0000000702007224 */ /* 0x044fe200078e0200 */
[----:B---3--:R-:W-:Y:S01]  /*b7b0*/  IADD3 R6, -R3, R6, RZ ;  /* 0x0000000603067210 */ /* 0x008fe20007ffe1ff */
[----:B------:R-:W-:Y:S03]  /*b7c0*/  IMAD.WIDE.U32 R2, R2, UR7, RZ ;  /* 0x0000000702027c25 */ /* 0x000fe6000f8e00ff */
[----:B------:R-:W-:Y:S01]  /*b7d0*/  SHF.R.S32.HI R7, RZ, 0x1f, R6 ;  /* 0x0000001fff077819 */ /* 0x000fe20000011406 */
[----:B------:R-:W-:Y:S04]  /*b7e0*/  IMAD.IADD R3, R3, 0x1, R0 ;  /* 0x0000000103037824 */ /* 0x000fe800078e0200 */
[-C--:B----4-:R-:W-:Y:S02]  /*b7f0*/  IMAD R0, R7, R4.reuse, RZ ;  /* 0x0000000407007224 */ /* 0x090fe400078e02ff */
[C---:B------:R-:W-:Y:S04]  /*b800*/  IMAD.WIDE.U32 R2, R6.reuse, R4, R2 ;  /* 0x0000000406027225 */ /* 0x040fe800078e0002 */
[----:B------:R-:W-:Y:S05]  /*b810*/  IMAD R5, R6, R5, R0 ;  /* 0x0000000506057224 */ /* 0x000fea00078e0200 */
[----:B------:R-:W-:Y:S07]  /*b820*/  IADD3 R0, R3, R5, RZ ;  /* 0x0000000503007210 */ /* 0x000fee0007ffe0ff */
.L_x_2229:
[----:B------:R-:W2:Y:S04]  /*b830*/  LDL.LU R11, [R1+0x8] ;  /* 0x00000800010b7983 */ /* 0x000ea80000300800 */
[----:B------:R-:W3:Y:S02]  /*b840*/  LDL.LU R10, [R1+0xc] ;  /* 0x00000c00010a7983 */ /* 0x000ee40000300800 */
[C---:B---3--:R-:W-:Y:S04]  /*b850*/  LEA R10, P0, R2.reuse, R10, 0x1 ;  /* 0x0000000a020a7211 */ /* 0x048fe800078008ff */
[----:B--2---:R-:W-:Y:S01]  /*b860*/  LEA.HI.X R11, R2, R11, R0, 0x1, P0 ;  /* 0x0000000b020b7211 */ /* 0x004fe200000f0c00 */
[----:B------:R2:W-:Y:S01]  /*b870*/  STL [R1+0xc], R10 ;  /* 0x00000c0a01007387 */ /* 0x0005e20000100800 */
[----:B------:R-:W-:Y:S03]  /*b880*/  IADD3 R8, P0, R10, UR23, RZ ;  /* 0x000000170a087c10 */ /* 0x000fe6000ff1e0ff */
[----:B------:R-:W-:Y:S01]  /*b890*/  @!PT LDS RZ, [RZ] ;  /* 0x00000000fffff984 */ /* 0x000fe20000000800 */
[----:B------:R-:W-:Y:S01]  /*b8a0*/  @!PT LDS RZ, [RZ] ;  /* 0x00000000fffff984 */ /* 0x000fe20000000800 */
[----:B------:R-:W-:Y:S01]  /*b8b0*/  @!PT LDS RZ, [RZ] ;  /* 0x00000000fffff984 */ /* 0x000fe20000000800 */
[----:B------:R2:W-:Y:S01]  /*b8c0*/  LDGSTS.E.BYPASS.LTC128B.128 [R243+0x2000], desc[UR20][R10.64] ;  /* 0x020000000af37fae */ /* 0x0005e2000b901d54 */
[----:B------:R-:W-:Y:S02]  /*b8d0*/  IADD3.X R9, R11, UR22, RZ, P0, !PT ;  /* 0x000000160b097c10 */ /* 0x000fe400087fe4ff */
[----:B------:R-:W-:Y:S01]  /*b8e0*/  IADD3 R6, P0, R8, UR23, RZ ;  /* 0x0000001708067c10 */ /* 0x000fe2000ff1e0ff */
[----:B------:R3:W-:Y:S03]  /*b8f0*/  STL [R1+0x8], R11 ;  /* 0x0000080b01007387 */ /* 0x0007e60000100800 */
[----:B------:R-:W-:Y:S01]  /*b900*/  IADD3.X R7, R9, UR22, RZ, P0, !PT ;  /* 0x0000001609077c10 */ /* 0x000fe200087fe4ff */
[----:B------:R4:W-:Y:S01]  /*b910*/  LDGSTS.E.BYPASS.LTC128B.128 [R243+0x2800], desc[UR20][R8.64] ;  /* 0x0280000008f37fae */ /* 0x0009e2000b901d54 */
[----:B------:R-:W-:Y:S03]  /*b920*/  IADD3 R4, P0, R6, UR23, RZ ;  /* 0x0000001706047c10 */ /* 0x000fe6000ff1e0ff */
[----:B------:R5:W-:Y:S01]  /*b930*/  LDGSTS.E.BYPASS.LTC128B.128 [R243+0x3000], desc[UR20][R6.64] ;  /* 0x0300000006f37fae */ /* 0x000be2000b901d54 */
        /* <DEDUP_REMOVED lines=19> */
[----:B--2---:R-:W-:Y:S03]  /*ba70*/  IADD3 R10, P0, R16, UR23, RZ ;  /* 0x00000017100a7c10 */ /* 0x004fe6000ff1e0ff */
[----:B------:R-:W-:Y:S01]  /*ba80*/  LDGSTS.E.BYPASS.LTC128B.128 [R243+0x6800], desc[UR20][R16.64] ;  /* 0x0680000010f37fae */ /* 0x000fe2000b901d54 */
[----:B---3--:R-:W-:Y:S02]  /*ba90*/  IADD3.X R11, R17, UR22, RZ, P0, !PT ;  /* 0x00000016110b7c10 */ /* 0x008fe400087fe4ff */
        /* <DEDUP_REMOVED lines=8> */
[----:B------:R-:W-:Y:S02]  /*bb20*/  IADD3.X R5, R7, UR22, RZ, P0, !PT ;  /* 0x0000001607057c10 */ /* 0x000fe400087fe4ff */
[----:B------:R-:W-:Y:S03]  /*bb30*/  IADD3 R2, P0, R4, UR23, RZ ;  /* 0x0000001704027c10 */ /* 0x000fe6000ff1e0ff */
[----:B------:R4:W-:Y:S01]  /*bb40*/  LDGSTS.E.BYPASS.LTC128B.128 [R243+0x8800], desc[UR20][R4.64] ;  /* 0x0880000004f37fae */ /* 0x0009e2000b901d54 */
[----:B------:R-:W-:Y:S05]  /*bb50*/  IADD3.X R3, R5, UR22, RZ, P0, !PT ;  /* 0x0000001605037c10 */ /* 0x000fea00087fe4ff */
[----:B------:R4:W-:Y:S01]  /*bb60*/  LDGSTS.E.BYPASS.LTC128B.128 [R243+0x9000], desc[UR20][R2.64] ;  /* 0x0900000002f37fae */ /* 0x0009e2000b901d54 */
[----:B--2---:R-:W-:Y:S04]  /*bb70*/  IADD3 R10, P0, R2, UR23, RZ ;  /* 0x00000017020a7c10 */ /* 0x004fe8000ff1e0ff */
[----:B------:R-:W-:Y:S05]  /*bb80*/  IADD3.X R11, R3, UR22, RZ, P0, !PT ;  /* 0x00000016030b7c10 */ /* 0x000fea00087fe4ff */
[----:B------:R4:W-:Y:S04]  /*bb90*/  LDGSTS.E.BYPASS.LTC128B.128 [R243+0x9800], desc[UR20][R10.64] ;  /* 0x098000000af37fae */ /* 0x0009e8000b901d54 */
[----:B------:R-:W0:Y:S02]  /*bba0*/  LDGDEPBAR ;  /* 0x00000000000079af */ /* 0x000e240000000000 */
.L_x_2228:
[----:B---3--:R-:W-:Y:S01]  /*bbb0*/  FMNMX.FTZ R0, R181, R132, !PT ;  /* 0x00000084b5007209 */ /* 0x008fe20007810000 */
[----:B------:R-:W-:Y:S03]  /*bbc0*/  LDSM.16.MT88.4 R16, [R134+0xa000] ;  /* 0x00a000008610783b */ /* 0x000fe60000004200 */
[----:B----4-:R-:W-:Y:S02]  /*bbd0*/  FMNMX.FTZ R2, R189, R0, !PT ;  /* 0x00000000bd027209 */ /* 0x010fe40007810000 */
[----:B------:R-:W-:Y:S02]  /*bbe0*/  FMNMX.FTZ R0, R180, R133, !PT ;  /* 0x00000085b4007209 */ /* 0x000fe40007810000 */
[----:B------:R-:W-:Y:S01]  /*bbf0*/  FMNMX.FTZ R2, R185, R2, !PT ;  /* 0x00000002b9027209 */ /* 0x000fe20007810000 */
[----:B------:R-:W-:Y:S01]  /*bc00*/  LDSM.16.MT88.4 R44, [R224+0xa000] ;  /* 0x00a00000e02c783b */ /* 0x000fe20000004200 */
[----:B------:R-:W-:Y:S02]  /*bc10*/  FMNMX.FTZ R0, R186, R0, !PT ;  /* 0x00000000ba007209 */ /* 0x000fe40007810000 */
[----:B------:R-:W-:Y:S02]  /*bc20*/  FMNMX.FTZ R36, R184, R2, !PT ;  /* 0x00000002b8247209 */ /* 0x000fe40007810000 */
        /* <DEDUP_REMOVED lines=124> */
[----:B------:R-:W-:Y:S01]  /*c3f0*/  SHFL.BFLY PT, R3, R36, 0x2, 0x1f ;  /* 0x0c401f0024037f89 */ /* 0x000fe200000e0000 */
[----:B------:R-:W-:Y:S07]  /*c400*/  FMNMX.FTZ R0, R38, R0, !PT ;  /* 0x0000000026007209 */ /* 0x000fee0007810000 */
        /* <DEDUP_REMOVED lines=10> */
[C---:B------:R-:W-:Y:S01]  /*c4b0*/  FMUL.FTZ R39, R36.reuse, UR4 ;  /* 0x0000000424277c20 */ /* 0x040fe20008410000 */
[----:B------:R-:W-:Y:S01]  /*c4c0*/  FADD.FTZ R2, -R36, R132 ;  /* 0x0000008424027221 */ /* 0x000fe20000010100 */
[----:B------:R-:W-:Y:S03]  /*c4d0*/  FMUL.FTZ R0, R0, UR4 ;  /* 0x0000000400007c20 */ /* 0x000fe60008410000 */
[----:B------:R-:W-:Y:S01]  /*c4e0*/  FSEL R39, R39, RZ, P0 ;  /* 0x000000ff27277208 */ /* 0x000fe20000000000 */
[----:B------:R-:W-:Y:S01]  /*c4f0*/  FMUL.FTZ R2, R2, UR4 ;  /* 0x0000000402027c20 */ /* 0x000fe20008410000 */
[----:B------:R-:W-:Y:S01]  /*c500*/  FSETP.NEU.FTZ.AND P0, PT, R3, -INF , PT ;  /* 0xff8000000300780b */ /* 0x000fe20003f1d000 */
[----:B------:R-:W1:Y:S02]  /*c510*/  MUFU.EX2 R0, R0 ;  /* 0x0000000000007308 */ /* 0x000e640000000800 */
[--C-:B------:R-:W-:Y:S01]  /*c520*/  FFMA.FTZ R4, R181, UR4, -R39.reuse ;  /* 0x00000004b5047c23 */ /* 0x100fe20008010827 */
[----:B------:R-:W-:Y:S01]  /*c530*/  FSEL R68, R68, RZ, P0 ;  /* 0x000000ff44447208 */ /* 0x000fe20000000000 */
[--C-:B------:R-:W-:Y:S01]  /*c540*/  FFMA.FTZ R6, R178, UR4, -R39.reuse ;  /* 0x00000004b2067c23 */ /* 0x100fe20008010827 */
[--C-:B------:R-:W-:Y:S01]  /*c550*/  FFMA.FTZ R7, R185, UR4, -R39.reuse ;  /* 0x00000004b9077c23 */ /* 0x100fe20008010827 */
[--C-:B------:R-:W-:Y:S01]  /*c560*/  FFMA.FTZ R5, R177, UR4, -R39.reuse ;  /* 0x00000004b1057c23 */ /* 0x100fe20008010827 */
[----:B------:R-:W-:Y:S03]  /*c570*/  ISETP.GT.AND P0, PT, R244, RZ, PT ;  /* 0x000000fff400720c */ /* 0x000fe60003f04270 */
[----:B------:R2:W-:Y:S01]  /*c580*/  MUFU.EX2 R181, R4 ;  /* 0x0000000400b57308 */ /* 0x0005e20000000800 */
[--C-:B------:R-:W-:Y:S01]  /*c590*/  FFMA.FTZ R8, R30, UR4, -R68.reuse ;  /* 0x000000041e087c23 */ /* 0x100fe20008010844 */
[--C-:B------:R-:W-:Y:S01]  /*c5a0*/  FFMA.FTZ R9, R31, UR4, -R68.reuse ;  /* 0x000000041f097c23 */ /* 0x100fe20008010844 */
[--C-:B------:R-:W-:Y:S01]  /*c5b0*/  FFMA.FTZ R20, R35, UR4, -R68.reuse ;  /* 0x0000000423147c23 */ /* 0x100fe20008010844 */
[--C-:B------:R-:W-:Y:S01]  /*c5c0*/  FFMA.FTZ R48, R188, UR4, -R68.reuse ;  /* 0x00000004bc307c23 */ /* 0x100fe20008010844 */
[--C-:B------:R-:W-:Y:S05]  /*c5d0*/  FFMA.FTZ R37, R37, UR4, -R68.reuse ;  /* 0x0000000425257c23 */ /* 0x100fea0008010844 */
[----:B------:R3:W-:Y:S01]  /*c5e0*/  MUFU.EX2 R222, R6 ;  /* 0x0000000600de7308 */ /* 0x0007e20000000800 */
[C---:B-1----:R-:W-:Y:S01]  /*c5f0*/  FMUL.FTZ R14, R0.reuse, R142 ;  /* 0x0000008e000e7220 */ /* 0x042fe20000410000 */
[C---:B------:R-:W-:Y:S01]  /*c600*/  FMUL.FTZ R15, R0.reuse, R143 ;  /* 0x0000008f000f7220 */ /* 0x040fe20000410000 */
[----:B------:R-:W-:Y:S07]  /*c610*/  FMUL.FTZ R35, R0, R163 ;  /* 0x000000a300237220 */ /* 0x000fee0000410000 */
[----:B------:R1:W-:Y:S01]  /*c620*/  MUFU.EX2 R185, R7 ;  /* 0x0000000700b97308 */ /* 0x0003e20000000800 */
[--C-:B--2---:R-:W-:Y:S09]  /*c630*/  FFMA.FTZ R4, R189, UR4, -R39.reuse ;  /* 0x00000004bd047c23 */ /* 0x104ff20008010827 */
[----:B------:R2:W4:Y:S01]  /*c640*/  MUFU.EX2 R189, R4 ;  /* 0x0000000400bd7308 */ /* 0x0005220000000800 */
[--C-:B---3--:R-:W-:Y:S09]  /*c650*/  FFMA.FTZ R6, R169, UR4, -R39.reuse ;  /* 0x00000004a9067c23 */ /* 0x108ff20008010827 */
[----:B------:R3:W-:Y:S01]  /*c660*/  MUFU.EX2 R249, R5 ;  /* 0x0000000500f97308 */ /* 0x0007e20000000800 */
[--C-:B-1----:R-:W-:Y:S09]  /*c670*/  FFMA.FTZ R7, R173, UR4, -R39.reuse ;  /* 0x00000004ad077c23 */ /* 0x102ff20008010827 */
[----:B------:R1:W-:Y:S01]  /*c680*/  MUFU.EX2 R12, R6 ;  /* 0x00000006000c7308 */ /* 0x0003e20000000800 */
[--C-:B--2---:R-:W-:Y:S01]  /*c690*/  FFMA.FTZ R4, R180, UR4, -R68.reuse ;  /* 0x00000004b4047c23 */ /* 0x104fe20008010844 */
[----:B----4-:R-:W-:Y:S08]  /*c6a0*/  F2FP.BF16.F32.PACK_AB R40, R189, R181 ;  /* 0x000000b5bd28723e */ /* 0x010ff000000010ff */
[----:B------:R2:W-:Y:S01]  /*c6b0*/  MUFU.EX2 R180, R4 ;  /* 0x0000000400b47308 */ /* 0x0005e20000000800 */
[--C-:B---3--:R-:W-:Y:S09]  /*c6c0*/  FFMA.FTZ R5, R168, UR4, -R39.reuse ;  /* 0x00000004a8057c23 */ /* 0x108ff20008010827 */
[----:B------:R-:W3:Y:S01]  /*c6d0*/  MUFU.EX2 R2, R2 ;  /* 0x0000000200027308 */ /* 0x000ee20000000800 */
[--C-:B-1----:R-:W-:Y:S09]  /*c6e0*/  FFMA.FTZ R6, R26, UR4, -R68.reuse ;  /* 0x000000041a067c23 */ /* 0x102ff20008010844 */
[----:B------:R1:W-:Y:S01]  /*c6f0*/  MUFU.EX2 R252, R7 ;  /* 0x0000000700fc7308 */ /* 0x0003e20000000800 */
[--C-:B--2---:R-:W-:Y:S09]  /*c700*/  FFMA.FTZ R4, R186, UR4, -R68.reuse ;  /* 0x00000004ba047c23 */ /* 0x104ff20008010844 */
[----:B------:R2:W4:Y:S01]  /*c710*/  MUFU.EX2 R186, R4 ;  /* 0x0000000400ba7308 */ /* 0x0005220000000800 */
[----:B---3--:R-:W-:Y:S09]  /*c720*/  FMUL.FTZ R21, R2, R149 ;  /* 0x0000009502157220 */ /* 0x008ff20000410000 */
[----:B------:R3:W-:Y:S01]  /*c730*/  MUFU.EX2 R133, R5 ;  /* 0x0000000500857308 */ /* 0x0007e20000000800 */
[----:B-1----:R-:W-:Y:S09]  /*c740*/  FMUL.FTZ R7, R0, R139 ;  /* 0x0000008b00077220 */ /* 0x002ff20000410000 */
[----:B------:R1:W-:Y:S01]  /*c750*/  MUFU.EX2 R130, R6 ;  /* 0x0000000600827308 */ /* 0x0003e20000000800 */
[--C-:B--2---:R-:W-:Y:S01]  /*c760*/  FFMA.FTZ R4, R184, UR4, -R39.reuse ;  /* 0x00000004b8047c23 */ /* 0x104fe20008010827 */
[----:B----4-:R-:W-:Y:S08]  /*c770*/  F2FP.BF16.F32.PACK_AB R41, R186, R180 ;  /* 0x000000b4ba29723e */ /* 0x010ff000000010ff */
[----:B------:R2:W4:Y:S01]  /*c780*/  MUFU.EX2 R218, R4 ;  /* 0x0000000400da7308 */ /* 0x0005220000000800 */
[C---:B---3--:R-:W-:Y:S01]  /*c790*/  FMUL.FTZ R5, R2.reuse, R137 ;  /* 0x0000008902057220 */ /* 0x048fe20000410000 */
[----:B------:R-:W-:Y:S01]  /*c7a0*/  MOV R137, R12 ;  /* 0x0000000c00897202 */ /* 0x000fe20000000f00 */
[----:B------:R-:W-:Y:S07]  /*c7b0*/  FMUL.FTZ R12, R2, R140 ;  /* 0x0000008c020c7220 */ /* 0x000fee0000410000 */
[----:B------:R3:W-:Y:S01]  /*c7c0*/  MUFU.EX2 R168, R8 ;  /* 0x0000000800a87308 */ /* 0x0007e20000000800 */
[----:B-1----:R-:W-:Y:S09]  /*c7d0*/  FMUL.FTZ R6, R0, R138 ;  /* 0x0000008a00067220 */ /* 0x002ff20000410000 */
[----:B------:R1:W-:Y:S01]  /*c7e0*/  MUFU.EX2 R169, R9 ;  /* 0x0000000900a97308 */ /* 0x0003e20000000800 */
[--C-:B--2---:R-:W-:Y:S01]  /*c7f0*/  FFMA.FTZ R4, R183, UR4, -R68.reuse ;  /* 0x00000004b7047c23 */ /* 0x104fe20008010844 */
[----:B----4-:R-:W-:Y:S08]  /*c800*/  F2FP.BF16.F32.PACK_AB R42, R218, R185 ;  /* 0x000000b9da2a723e */ /* 0x010ff000000010ff */
[----:B------:R2:W-:Y:S01]  /*c810*/  MUFU.EX2 R184, R4 ;  /* 0x0000000400b87308 */ /* 0x0005e20000000800 */
[C---:B---3--:R-:W-:Y:S09]  /*c820*/  FMUL.FTZ R8, R2.reuse, R144 ;  /* 0x0000009002087220 */ /* 0x048ff20000410000 */
[----:B------:R3:W-:Y:S01]  /*c830*/  MUFU.EX2 R173, R20 ;  /* 0x0000001400ad7308 */ /* 0x0007e20000000800 */
[C---:B-1----:R-:W-:Y:S09]  /*c840*/  FMUL.FTZ R9, R2.reuse, R145 ;  /* 0x0000009102097220 */ /* 0x042ff20000410000 */
[----:B------:R1:W-:Y:S01]  /*c850*/  MUFU.EX2 R219, R48 ;  /* 0x0000003000db7308 */ /* 0x0003e20000000800 */
[--C-:B--2---:R-:W-:Y:S09]  /*c860*/  FFMA.FTZ R4, R179, UR4, -R68.reuse ;  /* 0x00000004b3047c23 */ /* 0x104ff20008010844 */
[----:B------:R2:W4:Y:S01]  /*c870*/  MUFU.EX2 R217, R4 ;  /* 0x0000000400d97308 */ /* 0x0005220000000800 */
[----:B---3--:R-:W-:Y:S01]  /*c880*/  FMUL.FTZ R20, R2, R148 ;  /* 0x0000009402147220 */ /* 0x008fe20000410000 */
[----:B-1----:R-:W-:Y:S01]  /*c890*/  F2FP.BF16.F32.PACK_AB R48, R249, R222 ;  /* 0x000000def930723e */ /* 0x002fe200000010ff */
[--C-:B--2---:R-:W-:Y:S01]  /*c8a0*/  FFMA.FTZ R4, R176, UR4, -R68.reuse ;  /* 0x00000004b0047c23 */ /* 0x104fe20008010844 */
[----:B----4-:R-:W-:Y:S06]  /*c8b0*/  F2FP.BF16.F32.PACK_AB R43, R217, R184 ;  /* 0x000000b8d92b723e */ /* 0x010fec00000010ff */
[----:B------:R1:W-:Y:S02]  /*c8c0*/  MUFU.EX2 R221, R4 ;  /* 0x0000000400dd7308 */ /* 0x0003e40000000800 */
[--C-:B-1----:R-:W-:Y:S08]  /*c8d0*/  FFMA.FTZ R4, R175, UR4, -R68.reuse ;  /* 0x00000004af047c23 */ /* 0x102ff00008010844 */
[----:B------:R1:W2:Y:S02]  /*c8e0*/  MUFU.EX2 R223, R4 ;  /* 0x0000000400df7308 */ /* 0x0002a40000000800 */
[--C-:B-1----:R-:W-:Y:S01]  /*c8f0*/  FFMA.FTZ R4, R172, UR4, -R39.reuse ;  /* 0x00000004ac047c23 */ /* 0x102fe20008010827 */
[----:B--2---:R-:W-:Y:S07]  /*c900*/  F2FP.BF16.F32.PACK_AB R49, R223, R221 ;  /* 0x000000dddf31723e */ /* 0x004fee00000010ff */
[----:B------:R1:W2:Y:S02]  /*c910*/  MUFU.EX2 R10, R4 ;  /* 0x00000004000a7308 */ /* 0x0002a40000000800 */
[--C-:B-1----:R-:W-:Y:S01]  /*c920*/  FFMA.FTZ R4, R171, UR4, -R68.reuse ;  /* 0x00000004ab047c23 */ /* 0x102fe20008010844 */
[----:B--2---:R-:W-:Y:S01]  /*c930*/  MOV R139, R10 ;  /* 0x0000000a008b7202 */ /* 0x004fe20000000f00 */
[--C-:B------:R-:W-:Y:S01]  /*c940*/  FFMA.FTZ R10, R32, UR4, -R39.reuse ;  /* 0x00000004200a7c23 */ /* 0x100fe20008010827 */
[--C-:B------:R-:W-:Y:S05]  /*c950*/  FFMA.FTZ R32, R174, UR4, -R39.reuse ;  /* 0x00000004ae207c23 */ /* 0x100fea0008010827 */
[----:B------:R1:W-:Y:S01]  /*c960*/  MUFU.EX2 R250, R4 ;  /* 0x0000000400fa7308 */ /* 0x0003e20000000800 */
[----:B------:R-:W-:Y:S09]  /*c970*/  F2FP.BF16.F32.PACK_AB R50, R139, R252 ;  /* 0x000000fc8b32723e */ /* 0x000ff200000010ff */
[----:B------:R2:W-:Y:S01]  /*c980*/  MUFU.EX2 R175, R32 ;  /* 0x0000002000af7308 */ /* 0x0005e20000000800 */
[--C-:B-1----:R-:W-:Y:S09]  /*c990*/  FFMA.FTZ R4, R170, UR4, -R68.reuse ;  /* 0x00000004aa047c23 */ /* 0x102ff20008010844 */
[----:B------:R1:W-:Y:S01]  /*c9a0*/  MUFU.EX2 R170, R10 ;  /* 0x0000000a00aa7308 */ /* 0x0003e20000000800 */
[--C-:B--2---:R-:W-:Y:S09]  /*c9b0*/  FFMA.FTZ R32, R187, UR4, -R68.reuse ;  /* 0x00000004bb207c23 */ /* 0x104ff20008010844 */
[----:B------:R2:W3:Y:S10]  /*c9c0*/  MUFU.EX2 R11, R4 ;  /* 0x00000004000b7308 */ /* 0x0004f40000000800 */
[----:B------:R4:W-:Y:S01]  /*c9d0*/  MUFU.EX2 R220, R32 ;  /* 0x0000002000dc7308 */ /* 0x0009e20000000800 */
[----:B-1----:R-:W-:Y:S01]  /*c9e0*/  FMUL.FTZ R10, R0, R146 ;  /* 0x00000092000a7220 */ /* 0x002fe20000410000 */
[--C-:B--2---:R-:W-:Y:S01]  /*c9f0*/  FFMA.FTZ R4, R22, UR4, -R68.reuse ;  /* 0x0000000416047c23 */ /* 0x104fe20008010844 */
[C---:B------:R-:W-:Y:S01]  /*ca00*/  FMUL.FTZ R22, R0.reuse, R150 ;  /* 0x0000009600167220 */ /* 0x040fe20000410000 */
[----:B---3--:R-:W-:Y:S01]  /*ca10*/  MOV R138, R11 ;  /* 0x0000000b008a7202 */ /* 0x008fe20000000f00 */
[----:B------:R-:W-:Y:S05]  /*ca20*/  FMUL.FTZ R11, R0, R147 ;  /* 0x00000093000b7220 */ /* 0x000fea0000410000 */
[----:B------:R1:W2:Y:S01]  /*ca30*/  MUFU.EX2 R13, R4 ;  /* 0x00000004000d7308 */ /* 0x0002a20000000800 */
[----:B------:R-:W-:Y:S01]  /*ca40*/  F2FP.BF16.F32.PACK_AB R51, R138, R250 ;  /* 0x000000fa8a33723e */ /* 0x000fe200000010ff */
[----:B----4-:R-:W-:Y:S01]  /*ca50*/  FMUL.FTZ R32, R2, R160 ;  /* 0x000000a002207220 */ /* 0x010fe20000410000 */
[--C-:B-1----:R-:W-:Y:S01]  /*ca60*/  FFMA.FTZ R4, R23, UR4, -R68.reuse ;  /* 0x0000000417047c23 */ /* 0x102fe20008010844 */
[----:B------:R-:W-:Y:S06]  /*ca70*/  FMUL.FTZ R23, R0, R151 ;  /* 0x0000009700177220 */ /* 0x000fec0000410000 */
[----:B------:R1:W3:Y:S02]  /*ca80*/  MUFU.EX2 R132, R4 ;  /* 0x0000000400847308 */ /* 0x0002e40000000800 */
[--C-:B-1----:R-:W-:Y:S08]  /*ca90*/  FFMA.FTZ R4, R24, UR4, -R39.reuse ;  /* 0x0000000418047c23 */ /* 0x102ff00008010827 */
[----:B------:R1:W-:Y:S02]  /*caa0*/  MUFU.EX2 R131, R4 ;  /* 0x0000000400837308 */ /* 0x0003e40000000800 */
[--C-:B-1----:R-:W-:Y:S08]  /*cab0*/  FFMA.FTZ R4, R25, UR4, -R39.reuse ;  /* 0x0000000419047c23 */ /* 0x102ff00008010827 */
[----:B------:R1:W4:Y:S02]  /*cac0*/  MUFU.EX2 R129, R4 ;  /* 0x0000000400817308 */ /* 0x0003240000000800 */
[--C-:B-1----:R-:W-:Y:S02]  /*cad0*/  FFMA.FTZ R4, R27, UR4, -R68.reuse ;  /* 0x000000041b047c23 */ /* 0x102fe40008010844 */
[----:B------:R-:W1:Y:S06]  /*cae0*/  LDSM.16.MT88.4 R24, [R225+0xa000] ;  /* 0x00a00000e118783b */ /* 0x000e6c0000004200 */
[----:B------:R5:W4:Y:S02]  /*caf0*/  MUFU.EX2 R125, R4 ;  /* 0x00000004007d7308 */ /* 0x000b240000000800 */
[--C-:B-----5:R-:W-:Y:S08]  /*cb00*/  FFMA.FTZ R4, R28, UR4, -R39.reuse ;  /* 0x000000041c047c23 */ /* 0x120ff00008010827 */
[----:B------:R5:W-:Y:S02]  /*cb10*/  MUFU.EX2 R178, R4 ;  /* 0x0000000400b27308 */ /* 0x000be40000000800 */
[--C-:B-----5:R-:W-:Y:S02]  /*cb20*/  FFMA.FTZ R4, R29, UR4, -R39.reuse ;  /* 0x000000041d047c23 */ /* 0x120fe40008010827 */
[----:B------:R-:W5:Y:S06]  /*cb30*/  LDSM.16.MT88.4 R28, [R135+0xa000] ;  /* 0x00a00000871c783b */ /* 0x000f6c0000004200 */
[----:B------:R2:W4:Y:S02]  /*cb40*/  MUFU.EX2 R177, R4 ;  /* 0x0000000400b17308 */ /* 0x0005240000000800 */
[C---:B--2---:R-:W-:Y:S01]  /*cb50*/  FMUL.FTZ R4, R2.reuse, R136 ;  /* 0x0000008802047220 */ /* 0x044fe20000410000 */
[----:B------:R-:W-:Y:S01]  /*cb60*/  MOV R136, R13 ;  /* 0x0000000d00887202 */ /* 0x000fe20000000f00 */
[C---:B------:R-:W-:Y:S05]  /*cb70*/  FMUL.FTZ R13, R2.reuse, R141 ;  /* 0x0000008d020d7220 */ /* 0x040fea0000410000 */
[C---:B------:R-:W-:Y:S06]  /*cb80*/  HMMA.16816.F32.BF16 R4, R40.reuse, R16, R4 ;  /* 0x000000102804723c */ /* 0x040fec0000041804 */
[C---:B------:R-:W-:Y:S05]  /*cb90*/  HMMA.16816.F32.BF16 R8, R40.reuse, R18, R8 ;  /* 0x000000122808723c */ /* 0x040fea0000041808 */
[--C-:B------:R-:W-:Y:S01]  /*cba0*/  FFMA.FTZ R16, R33, UR4, -R39.reuse ;  /* 0x0000000421107c23 */ /* 0x100fe20008010827 */
[C---:B-1----:R-:W-:Y:S03]  /*cbb0*/  HMMA.16816.F32.BF16 R12, R40.reuse, R24, R12 ;  /* 0x00000018280c723c */ /* 0x042fe6000004180c */
[----:B------:R1:W2:Y:S02]  /*cbc0*/  MUFU.EX2 R172, R16 ;  /* 0x0000001000ac7308 */ /* 0x0002a40000000800 */
[----:B------:R-:W-:Y:S01]  /*cbd0*/  FMUL.FTZ R17, R2, R153 ;  /* 0x0000009902117220 */ /* 0x000fe20000410000 */
[C---:B------:R-:W-:Y:S01]  /*cbe0*/  FMUL.FTZ R18, R0.reuse, R154 ;  /* 0x0000009a00127220 */ /* 0x040fe20000410000 */
[----:B------:R-:W-:Y:S01]  /*cbf0*/  FMUL.FTZ R19, R0, R155 ;  /* 0x0000009b00137220 */ /* 0x000fe20000410000 */
[C---:B------:R-:W-:Y:S03]  /*cc00*/  FMUL.FTZ R24, R2.reuse, R156 ;  /* 0x0000009c02187220 */ /* 0x040fe60000410000 */
[C---:B------:R-:W-:Y:S01]  /*cc10*/  FMUL.FTZ R25, R2.reuse, R157 ;  /* 0x0000009d02197220 */ /* 0x040fe20000410000 */
[----:B------:R-:W-:Y:S01]  /*cc20*/  FMUL.FTZ R33, R2, R161 ;  /* 0x000000a102217220 */ /* 0x000fe20000410000 */
[--C-:B-1----:R-:W-:Y:S01]  /*cc30*/  FFMA.FTZ R16, R34, UR4, -R68.reuse ;  /* 0x0000000422107c23 */ /* 0x102fe20008010844 */
[----:B------:R-:W-:Y:S03]  /*cc40*/  FMUL.FTZ R34, R0, R162 ;  /* 0x000000a200227220 */ /* 0x000fe60000410000 */
[----:B------:R1:W2:Y:S02]  /*cc50*/  MUFU.EX2 R171, R16 ;  /* 0x0000001000ab7308 */ /* 0x0002a40000000800 */
[----:B-1----:R-:W-:Y:S07]  /*cc60*/  FMUL.FTZ R16, R2, R152 ;  /* 0x0000009802107220 */ /* 0x002fee0000410000 */
[C---:B------:R-:W-:Y:S06]  /*cc70*/  HMMA.16816.F32.BF16 R16, R40.reuse, R26, R16 ;  /* 0x0000001a2810723c */ /* 0x040fec0000041810 */
[C---:B-----5:R-:W-:Y:S05]  /*cc80*/  HMMA.16816.F32.BF16 R20, R40.reuse, R28, R20 ;  /* 0x0000001c2814723c */ /* 0x060fea0000041814 */
[C---:B------:R-:W-:Y:S01]  /*cc90*/  FMUL.FTZ R26, R0.reuse, R158 ;  /* 0x0000009e001a7220 */ /* 0x040fe20000410000 */
[----:B------:R-:W-:Y:S01]  /*cca0*/  FMUL.FTZ R27, R0, R159 ;  /* 0x0000009f001b7220 */ /* 0x000fe20000410000 */
[--C-:B------:R-:W-:Y:S01]  /*ccb0*/  FFMA.FTZ R28, R182, UR4, -R39.reuse ;  /* 0x00000004b61c7c23 */ /* 0x100fe20008010827 */
[----:B------:R-:W-:Y:S03]  /*ccc0*/  FMUL.FTZ R29, R2, R165 ;  /* 0x000000a5021d7220 */ /* 0x000fe60000410000 */
[----:B------:R1:W-:Y:S02]  /*ccd0*/  MUFU.EX2 R251, R28 ;  /* 0x0000001c00fb7308 */ /* 0x0003e40000000800 */
[C---:B------:R-:W-:Y:S07]  /*cce0*/  HMMA.16816.F32.BF16 R24, R40.reuse, R30, R24 ;  /* 0x0000001e2818723c */ /* 0x040fee0000041818 */
[C---:B------:R-:W-:Y:S01]  /*ccf0*/  FMUL.FTZ R30, R0.reuse, R166 ;  /* 0x000000a6001e7220 */ /* 0x040fe20000410000 */
[----:B------:R-:W-:Y:S03]  /*cd00*/  FMUL.FTZ R31, R0, R167 ;  /* 0x000000a7001f7220 */ /* 0x000fe60000410000 */
[----:B-1----:R-:W-:Y:S07]  /*cd10*/  FMUL.FTZ R28, R2, R164 ;  /* 0x000000a4021c7220 */ /* 0x002fee0000410000 */
[C---:B------:R-:W-:Y:S06]  /*cd20*/  HMMA.16816.F32.BF16 R28, R40.reuse, R44, R28 ;  /* 0x0000002c281c723c */ /* 0x040fec000004181c */
[----:B------:R-:W-:Y:S01]  /*cd30*/  HMMA.16816.F32.BF16 R32, R40, R46, R32 ;  /* 0x0000002e2820723c */ /* 0x000fe20000041820 */
[----:B------:R-:W1:Y:S04]  /*cd40*/  LDSM.16.MT88.4 R40, [R224+0xa800] ;  /* 0x00a80000e028783b */ /* 0x000e680000004200 */
[--C-:B------:R-:W-:Y:S01]  /*cd50*/  FFMA.FTZ R44, R190, UR4, -R39.reuse ;  /* 0x00000004be2c7c23 */ /* 0x100fe20008010827 */
[C---:B------:R-:W-:Y:S03]  /*cd60*/  HMMA.16816.F32.BF16 R4, R48.reuse, R52, R4 ;  /* 0x000000343004723c */ /* 0x040fe60000041804 */
[----:B------:R5:W-:Y:S02]  /*cd70*/  MUFU.EX2 R190, R44 ;  /* 0x0000002c00be7308 */ /* 0x000be40000000800 */
[----:B---3--:R-:W-:Y:S01]  /*cd80*/  F2FP.BF16.F32.PACK_AB R45, R132, R136 ;  /* 0x00000088842d723e */ /* 0x008fe200000010ff */
[C---:B------:R-:W-:Y:S01]  /*cd90*/  HMMA.16816.F32.BF16 R8, R48.reuse, R54, R8 ;  /* 0x000000363008723c */ /* 0x040fe20000041808 */
[----:B------:R-:W3:Y:S04]  /*cda0*/  LDSM.16.MT88.4 R52, [R134+0xb000] ;  /* 0x00b000008634783b */ /* 0x000ee80000004200 */
[----:B----4-:R-:W-:Y:S01]  /*cdb0*/  F2FP.BF16.F32.PACK_AB R46, R129, R131 ;  /* 0x00000083812e723e */ /* 0x010fe200000010ff */
[C---:B------:R-:W-:Y:S05]  /*cdc0*/  HMMA.16816.F32.BF16 R12, R48.reuse, R56, R12 ;  /* 0x00000038300c723c */ /* 0x040fea000004180c */
[----:B------:R-:W-:Y:S01]  /*cdd0*/  F2FP.BF16.F32.PACK_AB R47, R125, R130 ;  /* 0x000000827d2f723e */ /* 0x000fe200000010ff */
[C---:B------:R-:W-:Y:S01]  /*cde0*/  HMMA.16816.F32.BF16 R16, R48.reuse, R58, R16 ;  /* 0x0000003a3010723c */ /* 0x040fe20000041810 */
[----:B------:R-:W4:Y:S04]  /*cdf0*/  LDSM.16.MT88.4 R56, [R225+0xb000] ;  /* 0x00b00000e138783b */ /* 0x000f280000004200 */
[--C-:B-----5:R-:W-:Y:S01]  /*ce00*/  FFMA.FTZ R44, R191, UR4, -R39.reuse ;  /* 0x00000004bf2c7c23 */ /* 0x120fe20008010827 */
[C---:B------:R-:W-:Y:S03]  /*ce10*/  HMMA.16816.F32.BF16 R20, R48.reuse, R60, R20 ;  /* 0x0000003c3014723c */ /* 0x040fe60000041814 */
[----:B------:R5:W4:Y:S02]  /*ce20*/  MUFU.EX2 R187, R44 ;  /* 0x0000002c00bb7308 */ /* 0x000b240000000800 */
[----:B------:R-:W-:Y:S01]  /*ce30*/  MOV R191, R175 ;  /* 0x000000af00bf7202 */ /* 0x000fe20000000f00 */
[C---:B------:R-:W-:Y:S01]  /*ce40*/  HMMA.16816.F32.BF16 R24, R48.reuse, R62, R24 ;  /* 0x0000003e3018723c */ /* 0x040fe20000041818 */
[----:B------:R-:W4:Y:S05]  /*ce50*/  LDSM.16.MT88.4 R60, [R135+0xb000] ;  /* 0x00b00000873c783b */ /* 0x000f2a0000004200 */
[C---:B-1----:R-:W-:Y:S06]  /*ce60*/  HMMA.16816.F32.BF16 R28, R48.reuse, R40, R28 ;  /* 0x00000028301c723c */ /* 0x042fec000004181c */
[----:B------:R-:W-:Y:S01]  /*ce70*/  HMMA.16816.F32.BF16 R32, R48, R42, R32 ;  /* 0x0000002a3020723c */ /* 0x000fe20000041820 */
[----:B------:R-:W1:Y:S04]  /*ce80*/  LDSM.16.MT88.4 R40, [R224+0xb000] ;  /* 0x00b00000e028783b */ /* 0x000e680000004200 */
[--C-:B-----5:R-:W-:Y:S01]  /*ce90*/  FFMA.FTZ R44, R192, UR4, -R68.reuse ;  /* 0x00000004c02c7c23 */ /* 0x120fe20008010844 */
[----:B------:R-:W-:Y:S01]  /*cea0*/  MOV R192, R173 ;  /* 0x000000ad00c07202 */ /* 0x000fe20000000f00 */
[--C-:B------:R-:W-:Y:S01]  /*ceb0*/  FFMA.FTZ R48, R197, UR4, -R68.reuse ;  /* 0x00000004c5307c23 */ /* 0x100fe20008010844 */
[----:B------:R-:W-:Y:S01]  /*cec0*/  MOV R197, R177 ;  /* 0x000000b100c57202 */ /* 0x000fe20000000f00 */
[----:B------:R5:W-:Y:S10]  /*ced0*/  MUFU.EX2 R183, R44 ;  /* 0x0000002c00b77308 */ /* 0x000bf40000000800 */
[----:B------:R3:W-:Y:S01]  /*cee0*/  MUFU.EX2 R177, R48 ;  /* 0x0000003000b17308 */ /* 0x0007e20000000800 */
[--C-:B-----5:R-:W-:Y:S01]  /*cef0*/  FFMA.FTZ R44, R193, UR4, -R68.reuse ;  /* 0x00000004c12c7c23 */ /* 0x120fe20008010844 */
[----:B--2---:R-:W-:Y:S08]  /*cf00*/  MOV R193, R172 ;  /* 0x000000ac00c17202 */ /* 0x004ff00000000f00 */
[----:B------:R2:W5:Y:S01]  /*cf10*/  MUFU.EX2 R182, R44 ;  /* 0x0000002c00b67308 */ /* 0x0005620000000800 */
[--C-:B---3--:R-:W-:Y:S01]  /*cf20*/  FFMA.FTZ R48, R198, UR4, -R39.reuse ;  /* 0x00000004c6307c23 */ /* 0x108fe20008010827 */
[----:B------:R-:W-:Y:S08]  /*cf30*/  MOV R198, R168 ;  /* 0x000000a800c67202 */ /* 0x000ff00000000f00 */
[----:B------:R3:W-:Y:S01]  /*cf40*/  MUFU.EX2 R176, R48 ;  /* 0x0000003000b07308 */ /* 0x0007e20000000800 */
[--C-:B--2---:R-:W-:Y:S01]  /*cf50*/  FFMA.FTZ R44, R194, UR4, -R39.reuse ;  /* 0x00000004c22c7c23 */ /* 0x104fe20008010827 */
[----:B------:R-:W-:Y:S08]  /*cf60*/  MOV R194, R171 ;  /* 0x000000ab00c27202 */ /* 0x000ff00000000f00 */
[----:B------:R2:W-:Y:S01]  /*cf70*/  MUFU.EX2 R179, R44 ;  /* 0x0000002c00b37308 */ /* 0x0005e20000000800 */
[----:B------:R-:W-:Y:S01]  /*cf80*/  F2FP.BF16.F32.PACK_AB R51, R192, R194 ;  /* 0x000000c2c033723e */ /* 0x000fe200000010ff */
[--C-:B---3--:R-:W-:Y:S01]  /*cf90*/  FFMA.FTZ R48, R199, UR4, -R39.reuse ;  /* 0x00000004c7307c23 */ /* 0x108fe20008010827 */
[----:B------:R-:W-:Y:S07]  /*cfa0*/  MOV R199, R178 ;  /* 0x000000b200c77202 */ /* 0x000fee0000000f00 */
        /* <DEDUP_REMOVED lines=10> */
[----:B------:R2:W5:Y:S01]  /*d050*/  MUFU.EX2 R175, R44 ;  /* 0x0000002c00af7308 */ /* 0x0005620000000800 */
[----:B------:R-:W-:Y:S01]  /*d060*/  F2FP.BF16.F32.PACK_AB R49, R196, R198 ;  /* 0x000000c6c431723e */ /* 0x000fe200000010ff */
[--C-:B---3--:R-:W-:Y:S01]  /*d070*/  FFMA.FTZ R48, R202, UR4, -R68.reuse ;  /* 0x00000004ca307c23 */ /* 0x108fe20008010844 */
[----:B------:R-:W-:Y:S07]  /*d080*/  MOV R202, R129 ;  /* 0x0000008100ca7202 */ /* 0x000fee0000000f00 */
[----:B------:R3:W5:Y:S01]  /*d090*/  MUFU.EX2 R174, R48 ;  /* 0x0000003000ae7308 */ /* 0x0007620000000800 */
[----:B--2---:R-:W-:Y:S07]  /*d0a0*/  F2FP.BF16.F32.PACK_AB R44, R133, R137 ;  /* 0x00000089852c723e */ /* 0x004fee00000010ff */
[C---:B------:R-:W-:Y:S05]  /*d0b0*/  HMMA.16816.F32.BF16 R4, R44.reuse, R52, R4 ;  /* 0x000000342c04723c */ /* 0x040fea0000041804 */
[--C-:B---3--:R-:W-:Y:S01]  /*d0c0*/  FFMA.FTZ R48, R201, UR4, -R39.reuse ;  /* 0x00000004c9307c23 */ /* 0x108fe20008010827 */
[C---:B------:R-:W-:Y:S01]  /*d0d0*/  HMMA.16816.F32.BF16 R8, R44.reuse, R54, R8 ;  /* 0x000000362c08723c */ /* 0x040fe20000041808 */
[----:B------:R-:W2:Y:S02]  /*d0e0*/  LDSM.16.MT88.4 R52, [R134+0xb800] ;  /* 0x00b800008634783b */ /* 0x000ea40000004200 */
[----:B------:R3:W-:Y:S02]  /*d0f0*/  MUFU.EX2 R173, R48 ;  /* 0x0000003000ad7308 */ /* 0x0007e40000000800 */
[----:B------:R-:W-:Y:S01]  /*d100*/  MOV R201, R130 ;  /* 0x0000008200c97202 */ /* 0x000fe20000000f00 */
[C---:B----4-:R-:W-:Y:S06]  /*d110*/  HMMA.16816.F32.BF16 R12, R44.reuse, R56, R12 ;  /* 0x000000382c0c723c */ /* 0x050fec000004180c */
[C---:B------:R-:W-:Y:S01]  /*d120*/  HMMA.16816.F32.BF16 R16, R44.reuse, R58, R16 ;  /* 0x0000003a2c10723c */ /* 0x040fe20000041810 */
[----:B------:R-:W4:Y:S05]  /*d130*/  LDSM.16.MT88.4 R56, [R225+0xb800] ;  /* 0x00b80000e138783b */ /* 0x000f2a0000004200 */
[C---:B------:R-:W-:Y:S05]  /*d140*/  HMMA.16816.F32.BF16 R20, R44.reuse, R60, R20 ;  /* 0x0000003c2c14723c */ /* 0x040fea0000041814 */
[--C-:B---3--:R-:W-:Y:S01]  /*d150*/  FFMA.FTZ R48, R203, UR4, -R39.reuse ;  /* 0x00000004cb307c23 */ /* 0x108fe20008010827 */
[C---:B------:R-:W-:Y:S01]  /*d160*/  HMMA.16816.F32.BF16 R24, R44.reuse, R62, R24 ;  /* 0x0000003e2c18723c */ /* 0x040fe20000041818 */
[----:B------:R-:W3:Y:S02]  /*d170*/  LDSM.16.MT88.4 R60, [R135+0xb800] ;  /* 0x00b80000873c783b */ /* 0x000ee40000004200 */
[----:B------:R5:W-:Y:S02]  /*d180*/  MUFU.EX2 R172, R48 ;  /* 0x0000003000ac7308 */ /* 0x000be40000000800 */
[----:B------:R-:W-:Y:S01]  /*d190*/  MOV R203, R131 ;  /* 0x0000008300cb7202 */ /* 0x000fe20000000f00 */
[C---:B-1----:R-:W-:Y:S06]  /*d1a0*/  HMMA.16816.F32.BF16 R28, R44.reuse, R40, R28 ;  /* 0x000000282c1c723c */ /* 0x042fec000004181c */
[----:B------:R-:W-:Y:S01]  /*d1b0*/  HMMA.16816.F32.BF16 R32, R44, R42, R32 ;  /* 0x0000002a2c20723c */ /* 0x000fe20000041820 */
[----:B------:R-:W1:Y:S06]  /*d1c0*/  LDSM.16.MT88.4 R40, [R224+0xb800] ;  /* 0x00b80000e028783b */ /* 0x000e6c0000004200 */
[--C-:B------:R-:W-:Y:S01]  /*d1d0*/  FFMA.FTZ R44, R204, UR4, -R68.reuse ;  /* 0x00000004cc2c7c23 */ /* 0x100fe20008010844 */
[----:B-----5:R-:W-:Y:S03]  /*d1e0*/  F2FP.BF16.F32.PACK_AB R48, R197, R199 ;  /* 0x000000c7c530723e */ /* 0x020fe600000010ff */
[----:B------:R5:W-:Y:S01]  /*d1f0*/  MUFU.EX2 R167, R44 ;  /* 0x0000002c00a77308 */ /* 0x000be20000000800 */
[----:B------:R-:W-:Y:S02]  /*d200*/  F2FP.BF16.F32.PACK_AB R45, R219, R220 ;  /* 0x000000dcdb2d723e */ /* 0x000fe400000010ff */
[----:B------:R-:W-:Y:S01]  /*d210*/  F2FP.BF16.F32.PACK_AB R46, R187, R190 ;  /* 0x000000bebb2e723e */ /* 0x000fe200000010ff */
[C---:B--2---:R-:W-:Y:S05]  /*d220*/  HMMA.16816.F32.BF16 R4, R48.reuse, R52, R4 ;  /* 0x000000343004723c */ /* 0x044fea0000041804 */
[----:B------:R-:W-:Y:S01]  /*d230*/  F2FP.BF16.F32.PACK_AB R47, R182, R183 ;  /* 0x000000b7b62f723e */ /* 0x000fe200000010ff */
[C---:B------:R-:W-:Y:S01]  /*d240*/  HMMA.16816.F32.BF16 R8, R48.reuse, R54, R8 ;  /* 0x000000363008723c */ /* 0x040fe20000041808 */
[----:B------:R-:W2:Y:S04]  /*d250*/  LDSM.16.MT88.4 R52, [R134+0xc000] ;  /* 0x00c000008634783b */ /* 0x000ea80000004200 */
[----:B------:R-:W-:Y:S01]  /*d260*/  MOV R204, R132 ;  /* 0x0000008400cc7202 */ /* 0x000fe20000000f00 */
[C---:B----4-:R-:W-:Y:S05]  /*d270*/  HMMA.16816.F32.BF16 R12, R48.reuse, R56, R12 ;  /* 0x00000038300c723c */ /* 0x050fea000004180c */
[--C-:B-----5:R-:W-:Y:S01]  /*d280*/  FFMA.FTZ R44, R206, UR4, -R68.reuse ;  /* 0x00000004ce2c7c23 */ /* 0x120fe20008010844 */
[C---:B------:R-:W-:Y:S01]  /*d290*/  HMMA.16816.F32.BF16 R16, R48.reuse, R58, R16 ;  /* 0x0000003a3010723c */ /* 0x040fe20000041810 */
[----:B------:R-:W4:Y:S02]  /*d2a0*/  LDSM.16.MT88.4 R56, [R225+0xc000] ;  /* 0x00c00000e138783b */ /* 0x000f240000004200 */
[----:B------:R5:W4:Y:S02]  /*d2b0*/  MUFU.EX2 R169, R44 ;  /* 0x0000002c00a97308 */ /* 0x000b240000000800 */
[----:B------:R-:W-:Y:S01]  /*d2c0*/  MOV R206, R133 ;  /* 0x0000008500ce7202 */ /* 0x000fe20000000f00 */
[C---:B---3--:R-:W-:Y:S06]  /*d2d0*/  HMMA.16816.F32.BF16 R20, R48.reuse, R60, R20 ;  /* 0x0000003c3014723c */ /* 0x048fec0000041814 */
[C---:B------:R-:W-:Y:S01]  /*d2e0*/  HMMA.16816.F32.BF16 R24, R48.reuse, R62, R24 ;  /* 0x0000003e3018723c */ /* 0x040fe20000041818 */
[----:B------:R-:W3:Y:S05]  /*d2f0*/  LDSM.16.MT88.4 R60, [R135+0xc000] ;  /* 0x00c00000873c783b */ /* 0x000eea0000004200 */
[C---:B-1----:R-:W-:Y:S05]  /*d300*/  HMMA.16816.F32.BF16 R28, R48.reuse, R40, R28 ;  /* 0x00000028301c723c */ /* 0x042fea000004181c */
[--C-:B-----5:R-:W-:Y:S01]  /*d310*/  FFMA.FTZ R44, R205, UR4, -R39.reuse ;  /* 0x00000004cd2c7c23 */ /* 0x120fe20008010827 */
[----:B------:R-:W-:Y:S01]  /*d320*/  HMMA.16816.F32.BF16 R32, R48, R42, R32 ;  /* 0x0000002a3020723c */ /* 0x000fe20000041820 */
[----:B------:R-:W1:Y:S02]  /*d330*/  LDSM.16.MT88.4 R40, [R224+0xc000] ;  /* 0x00c00000e028783b */ /* 0x000e640000004200 */
[----:B------:R5:W-:Y:S02]  /*d340*/  MUFU.EX2 R168, R44 ;  /* 0x0000002c00a87308 */ /* 0x000be40000000800 */
[----:B------:R-:W-:Y:S02]  /*d350*/  MOV R205, R136 ;  /* 0x0000008800cd7202 */ /* 0x000fe40000000f00 */
[--C-:B------:R-:W-:Y:S01]  /*d360*/  FFMA.FTZ R48, R211, UR4, -R39.reuse ;  /* 0x00000004d3307c23 */ /* 0x100fe20008010827 */
[----:B------:R-:W-:Y:S05]  /*d370*/  F2FP.BF16.F32.PACK_AB R49, R177, R175 ;  /* 0x000000afb131723e */ /* 0x000fea00000010ff */
[----:B------:R2:W-:Y:S01]  /*d380*/  MUFU.EX2 R165, R48 ;  /* 0x0000003000a57308 */ /* 0x0005e20000000800 */
[----:B------:R-:W-:Y:S02]  /*d390*/  F2FP.BF16.F32.PACK_AB R50, R178, R176 ;  /* 0x000000b0b232723e */ /* 0x000fe400000010ff */
[----:B------:R-:W-:Y:S01]  /*d3a0*/  F2FP.BF16.F32.PACK_AB R51, R174, R171 ;  /* 0x000000abae33723e */ /* 0x000fe200000010ff */
[--C-:B-----5:R-:W-:Y:S01]  /*d3b0*/  FFMA.FTZ R44, R207, UR4, -R39.reuse ;  /* 0x00000004cf2c7c23 */ /* 0x120fe20008010827 */
[----:B------:R-:W-:Y:S05]  /*d3c0*/  MOV R207, R137 ;  /* 0x0000008900cf7202 */ /* 0x000fea0000000f00 */
[----:B------:R5:W1:Y:S01]  /*d3d0*/  MUFU.EX2 R170, R44 ;  /* 0x0000002c00aa7308 */ /* 0x000a620000000800 */
[--C-:B--2---:R-:W-:Y:S09]  /*d3e0*/  FFMA.FTZ R48, R213, UR4, -R68.reuse ;  /* 0x00000004d5307c23 */ /* 0x104ff20008010844 */
[----:B------:R2:W-:Y:S01]  /*d3f0*/  MUFU.EX2 R162, R48 ;  /* 0x0000003000a27308 */ /* 0x0005e20000000800 */
[--C-:B-----5:R-:W-:Y:S01]  /*d400*/  FFMA.FTZ R44, R208, UR4, -R68.reuse ;  /* 0x00000004d02c7c23 */ /* 0x120fe20008010844 */
[----:B------:R-:W-:Y:S08]  /*d410*/  MOV R208, R138 ;  /* 0x0000008a00d07202 */ /* 0x000ff00000000f00 */
[----:B------:R5:W-:Y:S01]  /*d420*/  MUFU.EX2 R163, R44 ;  /* 0x0000002c00a37308 */ /* 0x000be20000000800 */
[--C-:B--2---:R-:W-:Y:S09]  /*d430*/  FFMA.FTZ R48, R212, UR4, -R68.reuse ;  /* 0x00000004d4307c23 */ /* 0x104ff20008010844 */
[----:B------:R2:W-:Y:S01]  /*d440*/  MUFU.EX2 R161, R48 ;  /* 0x0000003000a17308 */ /* 0x0005e20000000800 */
[--C-:B-----5:R-:W-:Y:S01]  /*d450*/  FFMA.FTZ R44, R209, UR4, -R68.reuse ;  /* 0x00000004d12c7c23 */ /* 0x120fe20008010844 */
[----:B------:R-:W-:Y:S08]  /*d460*/  MOV R209, R139 ;  /* 0x0000008b00d17202 */ /* 0x000ff00000000f00 */
[----:B------:R5:W1:Y:S01]  /*d470*/  MUFU.EX2 R164, R44 ;  /* 0x0000002c00a47308 */ /* 0x000a620000000800 */
[--C-:B--2---:R-:W-:Y:S09]  /*d480*/  FFMA.FTZ R48, R64, UR4, -R39.reuse ;  /* 0x0000000440307c23 */ /* 0x104ff20008010827 */
[----:B------:R2:W-:Y:S01]  /*d490*/  MUFU.EX2 R160, R48 ;  /* 0x0000003000a07308 */ /* 0x0005e20000000800 */
[--C-:B-----5:R-:W-:Y:S02]  /*d4a0*/  FFMA.FTZ R44, R210, UR4, -R39.reuse ;  /* 0x00000004d22c7c23 */ /* 0x120fe40008010827 */
[----:B------:R-:W5:Y:S07]  /*d4b0*/  LDL.LU R210, [R1] ;  /* 0x0000000001d27983 */ /* 0x000f6e0000300800 */
[----:B------:R4:W-:Y:S01]  /*d4c0*/  MUFU.EX2 R166, R44 ;  /* 0x0000002c00a67308 */ /* 0x0009e20000000800 */
[----:B------:R-:W5:Y:S01]  /*d4d0*/  LDL.LU R211, [R1+0x4] ;  /* 0x0000040001d37983 */ /* 0x000f620000300800 */
[--C-:B--2---:R-:W-:Y:S08]  /*d4e0*/  FFMA.FTZ R48, R65, UR4, -R39.reuse ;  /* 0x0000000441307c23 */ /* 0x104ff00008010827 */
[----:B------:R2:W1:Y:S01]  /*d4f0*/  MUFU.EX2 R159, R48 ;  /* 0x00000030009f7308 */ /* 0x0004620000000800 */
[----:B----4-:R-:W-:Y:S07]  /*d500*/  F2FP.BF16.F32.PACK_AB R44, R251, R191 ;  /* 0x000000bffb2c723e */ /* 0x010fee00000010ff */
[C---:B------:R-:W-:Y:S05]  /*d510*/  HMMA.16816.F32.BF16 R4, R44.reuse, R52, R4 ;  /* 0x000000342c04723c */ /* 0x040fea0000041804 */
[--C-:B--2---:R-:W-:Y:S01]  /*d520*/  FFMA.FTZ R48, R66, UR4, -R68.reuse ;  /* 0x0000000442307c23 */ /* 0x104fe20008010844 */
[C---:B------:R-:W-:Y:S01]  /*d530*/  HMMA.16816.F32.BF16 R8, R44.reuse, R54, R8 ;  /* 0x000000362c08723c */ /* 0x040fe20000041808 */
[----:B------:R-:W2:Y:S02]  /*d540*/  LDSM.16.MT88.4 R52, [R134+0xc800] ;  /* 0x00c800008634783b */ /* 0x000ea40000004200 */
[----:B------:R4:W-:Y:S03]  /*d550*/  MUFU.EX2 R158, R48 ;  /* 0x00000030009e7308 */ /* 0x0009e60000000800 */
[C---:B------:R-:W-:Y:S06]  /*d560*/  HMMA.16816.F32.BF16 R12, R44.reuse, R56, R12 ;  /* 0x000000382c0c723c */ /* 0x040fec000004180c */
[C---:B------:R-:W-:Y:S01]  /*d570*/  HMMA.16816.F32.BF16 R16, R44.reuse, R58, R16 ;  /* 0x0000003a2c10723c */ /* 0x040fe20000041810 */
[----:B------:R-:W2:Y:S05]  /*d580*/  LDSM.16.MT88.4 R56, [R225+0xc800] ;  /* 0x00c80000e138783b */ /* 0x000eaa0000004200 */
[C---:B---3--:R-:W-:Y:S05]  /*d590*/  HMMA.16816.F32.BF16 R20, R44.reuse, R60, R20 ;  /* 0x0000003c2c14723c */ /* 0x048fea0000041814 */
[--C-:B----4-:R-:W-:Y:S01]  /*d5a0*/  FFMA.FTZ R48, R67, UR4, -R68.reuse ;  /* 0x0000000443307c23 */ /* 0x110fe20008010844 */
[C---:B------:R-:W-:Y:S01]  /*d5b0*/  HMMA.16816.F32.BF16 R24, R44.reuse, R62, R24 ;  /* 0x0000003e2c18723c */ /* 0x040fe20000041818 */
[----:B------:R-:W3:Y:S02]  /*d5c0*/  LDSM.16.MT88.4 R60, [R135+0xc800] ;  /* 0x00c80000873c783b */ /* 0x000ee40000004200 */
[----:B------:R4:W3:Y:S03]  /*d5d0*/  MUFU.EX2 R157, R48 ;  /* 0x00000030009d7308 */ /* 0x0008e60000000800 */
[C---:B-1----:R-:W-:Y:S03]  /*d5e0*/  HMMA.16816.F32.BF16 R28, R44.reuse, R40, R28 ;  /* 0x000000282c1c723c */ /* 0x042fe6000004181c */
[----:B------:R-:W-:Y:S03]  /*d5f0*/  LDSM.16.MT88.4 R64, [R225+0xe800] ;  /* 0x00e80000e140783b */ /* 0x000fe60000004200 */
[----:B------:R-:W-:Y:S05]  /*d600*/  HMMA.16816.F32.BF16 R32, R44, R42, R32 ;  /* 0x0000002a2c20723c */ /* 0x000fea0000041820 */
[----:B------:R-:W1:Y:S02]  /*d610*/  LDSM.16.MT88.4 R40, [R224+0xc800] ;  /* 0x00c80000e028783b */ /* 0x000e640000004200 */
[--C-:B------:R-:W-:Y:S01]  /*d620*/  FFMA.FTZ R44, R214, UR4, -R39.reuse ;  /* 0x00000004d62c7c23 */ /* 0x100fe20008010827 */
[----:B----4-:R-:W-:Y:S03]  /*d630*/  F2FP.BF16.F32.PACK_AB R48, R188, R179 ;  /* 0x000000b3bc30723e */ /* 0x010fe600000010ff */
[----:B------:R4:W-:Y:S01]  /*d640*/  MUFU.EX2 R156, R44 ;  /* 0x0000002c009c7308 */ /* 0x0009e20000000800 */
[----:B------:R-:W-:Y:S02]  /*d650*/  F2FP.BF16.F32.PACK_AB R45, R169, R167 ;  /* 0x000000a7a92d723e */ /* 0x000fe400000010ff */
[----:B------:R-:W-:Y:S01]  /*d660*/  F2FP.BF16.F32.PACK_AB R46, R170, R168 ;  /* 0x000000a8aa2e723e */ /* 0x000fe200000010ff */
[C---:B--2---:R-:W-:Y:S05]  /*d670*/  HMMA.16816.F32.BF16 R4, R48.reuse, R52, R4 ;  /* 0x000000343004723c */ /* 0x044fea0000041804 */
[----:B------:R-:W-:Y:S01]  /*d680*/  F2FP.BF16.F32.PACK_AB R47, R164, R163 ;  /* 0x000000a3a42f723e */ /* 0x000fe200000010ff */
[C---:B------:R-:W-:Y:S01]  /*d690*/  HMMA.16816.F32.BF16 R8, R48.reuse, R54, R8 ;  /* 0x000000363008723c */ /* 0x040fe20000041808 */
[----:B------:R-:W2:Y:S05]  /*d6a0*/  LDSM.16.MT88.4 R52, [R134+0xd000] ;  /* 0x00d000008634783b */ /* 0x000eaa0000004200 */
[C---:B------:R-:W-:Y:S05]  /*d6b0*/  HMMA.16816.F32.BF16 R12, R48.reuse, R56, R12 ;  /* 0x00000038300c723c */ /* 0x040fea000004180c */
[--C-:B----4-:R-:W-:Y:S01]  /*d6c0*/  FFMA.FTZ R44, R69, UR4, -R39.reuse ;  /* 0x00000004452c7c23 */ /* 0x110fe20008010827 */
[C---:B------:R-:W-:Y:S01]  /*d6d0*/  HMMA.16816.F32.BF16 R16, R48.reuse, R58, R16 ;  /* 0x0000003a3010723c */ /* 0x040fe20000041810 */
[----:B------:R-:W4:Y:S02]  /*d6e0*/  LDSM.16.MT88.4 R56, [R225+0xd000] ;  /* 0x00d00000e138783b */ /* 0x000f240000004200 */
[----:B------:R1:W-:Y:S03]  /*d6f0*/  MUFU.EX2 R155, R44 ;  /* 0x0000002c009b7308 */ /* 0x0003e60000000800 */
[C---:B---3--:R-:W-:Y:S06]  /*d700*/  HMMA.16816.F32.BF16 R20, R48.reuse, R60, R20 ;  /* 0x0000003c3014723c */ /* 0x048fec0000041814 */
[C---:B------:R-:W-:Y:S01]  /*d710*/  HMMA.16816.F32.BF16 R24, R48.reuse, R62, R24 ;  /* 0x0000003e3018723c */ /* 0x040fe20000041818 */
[----:B------:R-:W3:Y:S05]  /*d720*/  LDSM.16.MT88.4 R60, [R135+0xd000] ;  /* 0x00d00000873c783b */ /* 0x000eea0000004200 */
[C---:B-1----:R-:W-:Y:S05]  /*d730*/  HMMA.16816.F32.BF16 R28, R48.reuse, R40, R28 ;  /* 0x00000028301c723c */ /* 0x042fea000004181c */
[--C-:B------:R-:W-:Y:S01]  /*d740*/  FFMA.FTZ R44, R70, UR4, -R68.reuse ;  /* 0x00000004462c7c23 */ /* 0x100fe20008010844 */
[----:B------:R-:W-:Y:S01]  /*d750*/  HMMA.16816.F32.BF16 R32, R48, R42, R32 ;  /* 0x0000002a3020723c */ /* 0x000fe20000041820 */
[----:B------:R-:W1:Y:S02]  /*d760*/  LDSM.16.MT88.4 R40, [R224+0xd000] ;  /* 0x00d00000e028783b */ /* 0x000e640000004200 */
[----:B------:R2:W-:Y:S04]  /*d770*/  MUFU.EX2 R154, R44 ;  /* 0x0000002c009a7308 */ /* 0x0005e80000000800 */
[--C-:B------:R-:W-:Y:S01]  /*d780*/  FFMA.FTZ R48, R75, UR4, -R68.reuse ;  /* 0x000000044b307c23 */ /* 0x100fe20008010844 */
[----:B------:R-:W-:Y:S05]  /*d790*/  F2FP.BF16.F32.PACK_AB R49, R161, R162 ;  /* 0x000000a2a131723e */ /* 0x000fea00000010ff */
[----:B------:R4:W-:Y:S01]  /*d7a0*/  MUFU.EX2 R149, R48 ;  /* 0x0000003000957308 */ /* 0x0009e20000000800 */
[----:B------:R-:W-:Y:S02]  /*d7b0*/  F2FP.BF16.F32.PACK_AB R50, R159, R160 ;  /* 0x000000a09f32723e */ /* 0x000fe400000010ff */
[----:B------:R-:W-:Y:S01]  /*d7c0*/  F2FP.BF16.F32.PACK_AB R51, R157, R158 ;  /* 0x0000009e9d33723e */ /* 0x000fe200000010ff */
[--C-:B--2---:R-:W-:Y:S06]  /*d7d0*/  FFMA.FTZ R44, R71, UR4, -R68.reuse ;  /* 0x00000004472c7c23 */ /* 0x104fec0008010844 */
[----:B------:R2:W1:Y:S01]  /*d7e0*/  MUFU.EX2 R152, R44 ;  /* 0x0000002c00987308 */ /* 0x0004620000000800 */
[--C-:B----4-:R-:W-:Y:S09]  /*d7f0*/  FFMA.FTZ R48, R76, UR4, -R39.reuse ;  /* 0x000000044c307c23 */ /* 0x110ff20008010827 */
[----:B------:R4:W-:Y:S01]  /*d800*/  MUFU.EX2 R147, R48 ;  /* 0x0000003000937308 */ /* 0x0009e20000000800 */
[--C-:B--2---:R-:W-:Y:S09]  /*d810*/  FFMA.FTZ R44, R72, UR4, -R39.reuse ;  /* 0x00000004482c7c23 */ /* 0x104ff20008010827 */
[----:B------:R2:W-:Y:S01]  /*d820*/  MUFU.EX2 R151, R44 ;  /* 0x0000002c00977308 */ /* 0x0005e20000000800 */
[--C-:B----4-:R-:W-:Y:S09]  /*d830*/  FFMA.FTZ R48, R77, UR4, -R39.reuse ;  /* 0x000000044d307c23 */ /* 0x110ff20008010827 */
[----:B------:R4:W-:Y:S01]  /*d840*/  MUFU.EX2 R148, R48 ;  /* 0x0000003000947308 */ /* 0x0009e20000000800 */
[--C-:B--2---:R-:W-:Y:S09]  /*d850*/  FFMA.FTZ R44, R73, UR4, -R39.reuse ;  /* 0x00000004492c7c23 */ /* 0x104ff20008010827 */
[----:B------:R2:W5:Y:S01]  /*d860*/  MUFU.EX2 R153, R44 ;  /* 0x0000002c00997308 */ /* 0x0005620000000800 */
[--C-:B----4-:R-:W-:Y:S09]  /*d870*/  FFMA.FTZ R48, R78, UR4, -R68.reuse ;  /* 0x000000044e307c23 */ /* 0x110ff20008010844 */
[----:B------:R4:W-:Y:S01]  /*d880*/  MUFU.EX2 R145, R48 ;  /* 0x0000003000917308 */ /* 0x0009e20000000800 */
[--C-:B--2---:R-:W-:Y:S09]  /*d890*/  FFMA.FTZ R44, R74, UR4, -R68.reuse ;  /* 0x000000044a2c7c23 */ /* 0x104ff20008010844 */
[----:B------:R2:W5:Y:S01]  /*d8a0*/  MUFU.EX2 R150, R44 ;  /* 0x0000002c00967308 */ /* 0x0005620000000800 */
[--C-:B----4-:R-:W-:Y:S09]  /*d8b0*/  FFMA.FTZ R48, R79, UR4, -R68.reuse ;  /* 0x000000044f307c23 */ /* 0x110ff20008010844 */
[----:B------:R4:W5:Y:S01]  /*d8c0*/  MUFU.EX2 R144, R48 ;  /* 0x0000003000907308 */ /* 0x0009620000000800 */
[----:B--2---:R-:W-:Y:S07]  /*d8d0*/  F2FP.BF16.F32.PACK_AB R44, R172, R173 ;  /* 0x000000adac2c723e */ /* 0x004fee00000010ff */
[C---:B------:R-:W-:Y:S05]  /*d8e0*/  HMMA.16816.F32.BF16 R4, R44.reuse, R52, R4 ;  /* 0x000000342c04723c */ /* 0x040fea0000041804 */
[--C-:B----4-:R-:W-:Y:S01]  /*d8f0*/  FFMA.FTZ R48, R80, UR4, -R39.reuse ;  /* 0x0000000450307c23 */ /* 0x110fe20008010827 */
[C---:B------:R-:W-:Y:S01]  /*d900*/  HMMA.16816.F32.BF16 R8, R44.reuse, R54, R8 ;  /* 0x000000362c08723c */ /* 0x040fe20000041808 */
[----:B------:R-:W2:Y:S02]  /*d910*/  LDSM.16.MT88.4 R52, [R134+0xd800] ;  /* 0x00d800008634783b */ /* 0x000ea40000004200 */
[----:B------:R4:W-:Y:S03]  /*d920*/  MUFU.EX2 R146, R48 ;  /* 0x0000003000927308 */ /* 0x0009e60000000800 */
[C---:B------:R-:W-:Y:S06]  /*d930*/  HMMA.16816.F32.BF16 R12, R44.reuse, R56, R12 ;  /* 0x000000382c0c723c */ /* 0x040fec000004180c */
[C---:B------:R-:W-:Y:S01]  /*d940*/  HMMA.16816.F32.BF16 R16, R44.reuse, R58, R16 ;  /* 0x0000003a2c10723c */ /* 0x040fe20000041810 */
[----:B------:R-:W5:Y:S05]  /*d950*/  LDSM.16.MT88.4 R56, [R225+0xd800] ;  /* 0x00d80000e138783b */ /* 0x000f6a0000004200 */
[C---:B---3--:R-:W-:Y:S05]  /*d960*/  HMMA.16816.F32.BF16 R20, R44.reuse, R60, R20 ;  /* 0x0000003c2c14723c */ /* 0x048fea0000041814 */
[--C-:B----4-:R-:W-:Y:S01]  /*d970*/  FFMA.FTZ R48, R81, UR4, -R39.reuse ;  /* 0x0000000451307c23 */ /* 0x110fe20008010827 */
[C---:B------:R-:W-:Y:S01]  /*d980*/  HMMA.16816.F32.BF16 R24, R44.reuse, R62, R24 ;  /* 0x0000003e2c18723c */ /* 0x040fe20000041818 */
[----:B------:R-:W3:Y:S02]  /*d990*/  LDSM.16.MT88.4 R60, [R135+0xd800] ;  /* 0x00d80000873c783b */ /* 0x000ee40000004200 */
[----:B------:R4:W3:Y:S03]  /*d9a0*/  MUFU.EX2 R143, R48 ;  /* 0x00000030008f7308 */ /* 0x0008e60000000800 */
[C---:B-1----:R-:W-:Y:S06]  /*d9b0*/  HMMA.16816.F32.BF16 R28, R44.reuse, R40, R28 ;  /* 0x000000282c1c723c */ /* 0x042fec000004181c */
[----:B------:R-:W-:Y:S01]  /*d9c0*/  HMMA.16816.F32.BF16 R32, R44, R42, R32 ;  /* 0x0000002a2c20723c */ /* 0x000fe20000041820 */
[----:B------:R-:W1:Y:S06]  /*d9d0*/  LDSM.16.MT88.4 R40, [R224+0xd800] ;  /* 0x00d80000e028783b */ /* 0x000e6c0000004200 */
[--C-:B------:R-:W-:Y:S01]  /*d9e0*/  FFMA.FTZ R44, R82, UR4, -R68.reuse ;  /* 0x00000004522c7c23 */ /* 0x100fe20008010844 */
[----:B----4-:R-:W-:Y:S03]  /*d9f0*/  F2FP.BF16.F32.PACK_AB R48, R165, R166 ;  /* 0x000000a6a530723e */ /* 0x010fe600000010ff */
[----:B------:R4:W-:Y:S04]  /*da00*/  MUFU.EX2 R141, R44 ;  /* 0x0000002c008d7308 */ /* 0x0009e80000000800 */
[C---:B--2---:R-:W-:Y:S06]  /*da10*/  HMMA.16816.F32.BF16 R4, R48.reuse, R52, R4 ;  /* 0x000000343004723c */ /* 0x044fec0000041804 */
[C---:B------:R-:W-:Y:S05]  /*da20*/  HMMA.16816.F32.BF16 R8, R48.reuse, R54, R8 ;  /* 0x000000363008723c */ /* 0x040fea0000041808 */
[--C-:B------:R-:W-:Y:S01]  /*da30*/  FFMA.FTZ R52, R85, UR4, -R39.reuse ;  /* 0x0000000455347c23 */ /* 0x100fe20008010827 */
[C---:B-----5:R-:W-:Y:S03]  /*da40*/  HMMA.16816.F32.BF16 R12, R48.reuse, R56, R12 ;  /* 0x00000038300c723c */ /* 0x060fe6000004180c */
[----:B------:R2:W-:Y:S02]  /*da50*/  MUFU.EX2 R139, R52 ;  /* 0x00000034008b7308 */ /* 0x0005e40000000800 */
[--C-:B----4-:R-:W-:Y:S01]  /*da60*/  FFMA.FTZ R44, R83, UR4, -R68.reuse ;  /* 0x00000004532c7c23 */ /* 0x110fe20008010844 */
[C---:B------:R-:W-:Y:S07]  /*da70*/  HMMA.16816.F32.BF16 R16, R48.reuse, R58, R16 ;  /* 0x0000003a3010723c */ /* 0x040fee0000041810 */
[----:B------:R4:W5:Y:S01]  /*da80*/  MUFU.EX2 R142, R44 ;  /* 0x0000002c008e7308 */ /* 0x0009620000000800 */
[C---:B---3--:R-:W-:Y:S03]  /*da90*/  HMMA.16816.F32.BF16 R20, R48.reuse, R60, R20 ;  /* 0x0000003c3014723c */ /* 0x048fe60000041814 */
[--C-:B------:R-:W-:Y:S03]  /*daa0*/  FFMA.FTZ R56, R87, UR4, -R68.reuse ;  /* 0x0000000457387c23 */ /* 0x100fe60008010844 */
[C---:B------:R-:W-:Y:S03]  /*dab0*/  HMMA.16816.F32.BF16 R24, R48.reuse, R62, R24 ;  /* 0x0000003e3018723c */ /* 0x040fe60000041818 */
[----:B------:R3:W-:Y:S02]  /*dac0*/  MUFU.EX2 R138, R56 ;  /* 0x00000038008a7308 */ /* 0x0007e40000000800 */
[--C-:B--2---:R-:W-:Y:S01]  /*dad0*/  FFMA.FTZ R52, R86, UR4, -R68.reuse ;  /* 0x0000000456347c23 */ /* 0x104fe20008010844 */
[C---:B-1----:R-:W-:Y:S05]  /*dae0*/  HMMA.16816.F32.BF16 R28, R48.reuse, R40, R28 ;  /* 0x00000028301c723c */ /* 0x042fea000004181c */
[--C-:B----4-:R-:W-:Y:S01]  /*daf0*/  FFMA.FTZ R44, R84, UR4, -R39.reuse ;  /* 0x00000004542c7c23 */ /* 0x110fe20008010827 */
[----:B------:R-:W-:Y:S01]  /*db00*/  HMMA.16816.F32.BF16 R32, R48, R42, R32 ;  /* 0x0000002a3020723c */ /* 0x000fe20000041820 */
[----:B------:R1:W2:Y:S01]  /*db10*/  MUFU.EX2 R137, R52 ;  /* 0x0000003400897308 */ /* 0x0002a20000000800 */
[----:B------:R-:W-:Y:S03]  /*db20*/  LDSM.16.MT88.4 R48, [R224+0xe000] ;  /* 0x00e00000e030783b */ /* 0x000fe60000004200 */
[--C-:B------:R-:W-:Y:S01]  /*db30*/  FFMA.FTZ R40, R89, UR4, -R39.reuse ;  /* 0x0000000459287c23 */ /* 0x100fe20008010827 */
[----:B------:R-:W-:Y:S01]  /*db40*/  F2FP.BF16.F32.PACK_AB R41, R152, R154 ;  /* 0x0000009a9829723e */ /* 0x000fe200000010ff */
[----:B------:R-:W-:Y:S01]  /*db50*/  FFMA.FTZ R60, R90, UR4, -R68 ;  /* 0x000000045a3c7c23 */ /* 0x000fe20008010844 */
[----:B---3--:R-:W-:Y:S03]  /*db60*/  FFMA.FTZ R56, R88, UR4, -R39 ;  /* 0x0000000458387c23 */ /* 0x008fe60008010827 */
[----:B------:R3:W-:Y:S01]  /*db70*/  MUFU.EX2 R140, R44 ;  /* 0x0000002c008c7308 */ /* 0x0007e20000000800 */
[----:B------:R-:W-:Y:S01]  /*db80*/  F2FP.BF16.F32.PACK_AB R42, R153, R151 ;  /* 0x00000097992a723e */ /* 0x000fe200000010ff */
[----:B------:R-:W-:Y:S01]  /*db90*/  FFMA.FTZ R2, R2, R211, R181 ;  /* 0x000000d302027223 */ /* 0x000fe200000100b5 */
[----:B------:R-:W-:Y:S01]  /*dba0*/  F2FP.BF16.F32.PACK_AB R43, R149, R150 ;  /* 0x00000096952b723e */ /* 0x000fe200000010ff */
[----:B------:R-:W-:Y:S06]  /*dbb0*/  FFMA.FTZ R0, R0, R210, R180 ;  /* 0x000000d200007223 */ /* 0x000fec00000100b4 */
[----:B------:R4:W-:Y:S01]  /*dbc0*/  MUFU.EX2 R133, R40 ;  /* 0x0000002800857308 */ /* 0x0009e20000000800 */
[----:B-1----:R-:W-:Y:S01]  /*dbd0*/  LDSM.16.MT88.4 R52, [R225+0xe000] ;  /* 0x00e00000e134783b */ /* 0x002fe20000004200 */
[----:B------:R-:W-:Y:S04]  /*dbe0*/  FADD.FTZ R0, R186, R0 ;  /* 0x00000000ba007221 */ /* 0x000fe80000010000 */
[----:B------:R-:W-:Y:S04]  /*dbf0*/  FADD.FTZ R0, R184, R0 ;  /* 0x00000000b8007221 */ /* 0x000fe80000010000 */
[----:B------:R1:W2:Y:S01]  /*dc00*/  MUFU.EX2 R136, R56 ;  /* 0x0000003800887308 */ /* 0x0002a20000000800 */
[----:B---3--:R-:W3:Y:S09]  /*dc10*/  LDSM.16.MT88.4 R44, [R134+0xe000] ;  /* 0x00e00000862c783b */ /* 0x008ef20000004200 */
[----:B------:R5:W-:Y:S01]  /*dc20*/  MUFU.EX2 R132, R60 ;  /* 0x0000003c00847308 */ /* 0x000be20000000800 */
[----:B----4-:R-:W-:Y:S01]  /*dc30*/  F2FP.BF16.F32.PACK_AB R40, R155, R156 ;  /* 0x0000009c9b28723e */ /* 0x010fe200000010ff */
[----:B-1----:R-:W1:Y:S08]  /*dc40*/  LDSM.16.MT88.4 R56, [R135+0xe000] ;  /* 0x00e000008738783b */ /* 0x002e700000004200 */
[----:B-----5:R-:W4:Y:S01]  /*dc50*/  LDSM.16.MT88.4 R60, [R134+0xe800] ;  /* 0x00e80000863c783b */ /* 0x020f220000004200 */
[C---:B---3--:R-:W-:Y:S06]  /*dc60*/  HMMA.16816.F32.BF16 R4, R40.reuse, R44, R4 ;  /* 0x0000002c2804723c */ /* 0x048fec0000041804 */
[C---:B------:R-:W-:Y:S05]  /*dc70*/  HMMA.16816.F32.BF16 R8, R40.reuse, R46, R8 ;  /* 0x0000002e2808723c */ /* 0x040fea0000041808 */
[--C-:B------:R-:W-:Y:S01]  /*dc80*/  FFMA.FTZ R44, R91, UR4, -R68.reuse ;  /* 0x000000045b2c7c23 */ /* 0x100fe20008010844 */
[C---:B------:R-:W-:Y:S03]  /*dc90*/  HMMA.16816.F32.BF16 R12, R40.reuse, R52, R12 ;  /* 0x00000034280c723c */ /* 0x040fe6000004180c */
[----:B------:R3:W5:Y:S02]  /*dca0*/  MUFU.EX2 R131, R44 ;  /* 0x0000002c00837308 */ /* 0x0007640000000800 */
[----:B------:R-:W-:Y:S01]  /*dcb0*/  F2FP.BF16.F32.PACK_AB R45, R144, R145 ;  /* 0x00000091902d723e */ /* 0x000fe200000010ff */
[C---:B------:R-:W-:Y:S01]  /*dcc0*/  HMMA.16816.F32.BF16 R16, R40.reuse, R54, R16 ;  /* 0x000000362810723c */ /* 0x040fe20000041810 */
[----:B------:R-:W4:Y:S04]  /*dcd0*/  LDSM.16.MT88.4 R52, [R135+0xe800] ;  /* 0x00e800008734783b */ /* 0x000f280000004200 */
[----:B------:R-:W-:Y:S01]  /*dce0*/  F2FP.BF16.F32.PACK_AB R46, R143, R146 ;  /* 0x000000928f2e723e */ /* 0x000fe200000010ff */
[C---:B-1----:R-:W-:Y:S05]  /*dcf0*/  HMMA.16816.F32.BF16 R20, R40.reuse, R56, R20 ;  /* 0x000000382814723c */ /* 0x042fea0000041814 */
[----:B------:R-:W-:Y:S01]  /*dd00*/  F2FP.BF16.F32.PACK_AB R47, R142, R141 ;  /* 0x0000008d8e2f723e */ /* 0x000fe200000010ff */
[C---:B------:R-:W-:Y:S01]  /*dd10*/  HMMA.16816.F32.BF16 R24, R40.reuse, R58, R24 ;  /* 0x0000003a2818723c */ /* 0x040fe20000041818 */
[----:B------:R-:W1:Y:S04]  /*dd20*/  LDSM.16.MT88.4 R56, [R224+0xe800] ;  /* 0x00e80000e038783b */ /* 0x000e680000004200 */
[--C-:B---3--:R-:W-:Y:S01]  /*dd30*/  FFMA.FTZ R44, R92, UR4, -R39.reuse ;  /* 0x000000045c2c7c23 */ /* 0x108fe20008010827 */
[C---:B------:R-:W-:Y:S03]  /*dd40*/  HMMA.16816.F32.BF16 R28, R40.reuse, R48, R28 ;  /* 0x00000030281c723c */ /* 0x040fe6000004181c */
[----:B------:R3:W-:Y:S03]  /*dd50*/  MUFU.EX2 R130, R44 ;  /* 0x0000002c00827308 */ /* 0x0007e60000000800 */
[----:B------:R-:W-:Y:S01]  /*dd60*/  HMMA.16816.F32.BF16 R32, R40, R50, R32 ;  /* 0x000000322820723c */ /* 0x000fe20000041820 */
[----:B------:R-:W1:Y:S06]  /*dd70*/  LDSM.16.MT88.4 R48, [R134+0xf000] ;  /* 0x00f000008630783b */ /* 0x000e6c0000004200 */
[--C-:B------:R-:W-:Y:S01]  /*dd80*/  FFMA.FTZ R40, R97, UR4, -R39.reuse ;  /* 0x0000000461287c23 */ /* 0x100fe20008010827 */
[----:B--2---:R-:W-:Y:S03]  /*dd90*/  F2FP.BF16.F32.PACK_AB R41, R138, R137 ;  /* 0x000000898a29723e */ /* 0x004fe600000010ff */
[----:B------:R-:W-:Y:S02]  /*dda0*/  F2FP.BF16.F32.PACK_AB R42, R133, R136 ;  /* 0x00000088852a723e */ /* 0x000fe400000010ff */
[----:B-----5:R-:W-:Y:S01]  /*ddb0*/  F2FP.BF16.F32.PACK_AB R43, R131, R132 ;  /* 0x00000084832b723e */ /* 0x020fe200000010ff */
[--C-:B---3--:R-:W-:Y:S02]  /*ddc0*/  FFMA.FTZ R44, R93, UR4, -R39.reuse ;  /* 0x000000045d2c7c23 */ /* 0x108fe40008010827 */
[----:B------:R2:W-:Y:S10]  /*ddd0*/  MUFU.EX2 R93, R40 ;  /* 0x00000028005d7308 */ /* 0x0005f40000000800 */
[----:B------:R3:W-:Y:S01]  /*dde0*/  MUFU.EX2 R129, R44 ;  /* 0x0000002c00817308 */ /* 0x0007e20000000800 */
[--C-:B--2---:R-:W-:Y:S09]  /*ddf0*/  FFMA.FTZ R40, R98, UR4, -R68.reuse ;  /* 0x0000000462287c23 */ /* 0x104ff20008010844 */
[----:B------:R2:W-:Y:S01]  /*de00*/  MUFU.EX2 R92, R40 ;  /* 0x00000028005c7308 */ /* 0x0005e20000000800 */
[--C-:B---3--:R-:W-:Y:S09]  /*de10*/  FFMA.FTZ R44, R94, UR4, -R68.reuse ;  /* 0x000000045e2c7c23 */ /* 0x108ff20008010844 */
[----:B------:R3:W-:Y:S01]  /*de20*/  MUFU.EX2 R125, R44 ;  /* 0x0000002c007d7308 */ /* 0x0007e20000000800 */
[--C-:B--2---:R-:W-:Y:S09]  /*de30*/  FFMA.FTZ R40, R99, UR4, -R68.reuse ;  /* 0x0000000463287c23 */ /* 0x104ff20008010844 */
[----:B------:R2:W-:Y:S01]  /*de40*/  MUFU.EX2 R91, R40 ;  /* 0x00000028005b7308 */ /* 0x0005e20000000800 */
[----:B---3--:R-:W-:Y:S09]  /*de50*/  FFMA.FTZ R44, R95, UR4, -R68 ;  /* 0x000000045f2c7c23 */ /* 0x008ff20008010844 */
[----:B------:R3:W5:Y:S01]  /*de60*/  MUFU.EX2 R95, R44 ;  /* 0x0000002c005f7308 */ /* 0x0007620000000800 */
[--C-:B--2---:R-:W-:Y:S09]  /*de70*/  FFMA.FTZ R40, R100, UR4, -R39.reuse ;  /* 0x0000000464287c23 */ /* 0x104ff20008010827 */
[----:B------:R2:W-:Y:S01]  /*de80*/  MUFU.EX2 R90, R40 ;  /* 0x00000028005a7308 */ /* 0x0005e20000000800 */
[--C-:B---3--:R-:W-:Y:S09]  /*de90*/  FFMA.FTZ R44, R96, UR4, -R39.reuse ;  /* 0x00000004602c7c23 */ /* 0x108ff20008010827 */
[----:B------:R3:W5:Y:S01]  /*dea0*/  MUFU.EX2 R94, R44 ;  /* 0x0000002c005e7308 */ /* 0x0007620000000800 */
[----:B--2---:R-:W-:Y:S01]  /*deb0*/  FADD.FTZ R40, R189, R2 ;  /* 0x00000002bd287221 */ /* 0x004fe20000010000 */
[----:B------:R-:W-:Y:S03]  /*dec0*/  FFMA.FTZ R2, R101, UR4, -R39 ;  /* 0x0000000465027c23 */ /* 0x000fe60008010827 */
[----:B------:R-:W-:Y:S05]  /*ded0*/  FADD.FTZ R40, R185, R40 ;  /* 0x00000028b9287221 */ /* 0x000fea0000010000 */
[----:B------:R2:W-:Y:S01]  /*dee0*/  MUFU.EX2 R89, R2 ;  /* 0x0000000200597308 */ /* 0x0005e20000000800 */
[----:B---3--:R-:W-:Y:S07]  /*def0*/  F2FP.BF16.F32.PACK_AB R44, R148, R147 ;  /* 0x00000093942c723e */ /* 0x008fee00000010ff */
[C---:B----4-:R-:W-:Y:S06]  /*df00*/  HMMA.16816.F32.BF16 R4, R44.reuse, R60, R4 ;  /* 0x0000003c2c04723c */ /* 0x050fec0000041804 */
[C---:B------:R-:W-:Y:S01]  /*df10*/  HMMA.16816.F32.BF16 R8, R44.reuse, R62, R8 ;  /* 0x0000003e2c08723c */ /* 0x040fe20000041808 */
[----:B------:R-:W3:Y:S04]  /*df20*/  LDSM.16.MT88.4 R60, [R225+0xf000] ;  /* 0x00f00000e13c783b */ /* 0x000ee80000004200 */
[----:B--2---:R-:W-:Y:S01]  /*df30*/  FFMA.FTZ R2, R102, UR4, -R68 ;  /* 0x0000000466027c23 */ /* 0x004fe20008010844 */
[C---:B------:R-:W-:Y:S03]  /*df40*/  HMMA.16816.F32.BF16 R12, R44.reuse, R64, R12 ;  /* 0x000000402c0c723c */ /* 0x040fe6000004180c */
[----:B------:R2:W-:Y:S03]  /*df50*/  MUFU.EX2 R88, R2 ;  /* 0x0000000200587308 */ /* 0x0005e60000000800 */
[C---:B------:R-:W-:Y:S05]  /*df60*/  HMMA.16816.F32.BF16 R16, R44.reuse, R66, R16 ;  /* 0x000000422c10723c */ /* 0x040fea0000041810 */
[----:B------:R-:W-:Y:S01]  /*df70*/  FADD.FTZ R65, R218, R40 ;  /* 0x00000028da417221 */ /* 0x000fe20000010000 */
[C---:B------:R-:W-:Y:S05]  /*df80*/  HMMA.16816.F32.BF16 R20, R44.reuse, R52, R20 ;  /* 0x000000342c14723c */ /* 0x040fea0000041814 */
[----:B------:R-:W-:Y:S01]  /*df90*/  F2FP.BF16.F32.PACK_AB R40, R139, R140 ;  /* 0x0000008c8b28723e */ /* 0x000fe200000010ff */
[C---:B------:R-:W-:Y:S01]  /*dfa0*/  HMMA.16816.F32.BF16 R24, R44.reuse, R54, R24 ;  /* 0x000000362c18723c */ /* 0x040fe20000041818 */
[----:B------:R-:W4:Y:S04]  /*dfb0*/  LDSM.16.MT88.4 R52, [R135+0xf000] ;  /* 0x00f000008734783b */ /* 0x000f280000004200 */
[----:B------:R-:W-:Y:S01]  /*dfc0*/  FADD.FTZ R64, R217, R0 ;  /* 0x00000000d9407221 */ /* 0x000fe20000010000 */
[C---:B-1----:R-:W-:Y:S05]  /*dfd0*/  HMMA.16816.F32.BF16 R28, R44.reuse, R56, R28 ;  /* 0x000000382c1c723c */ /* 0x042fea000004181c */
[----:B------:R-:W-:Y:S01]  /*dfe0*/  FFMA.FTZ R0, R103, UR4, -R68 ;  /* 0x0000000467007c23 */ /* 0x000fe20008010844 */
[----:B------:R-:W-:Y:S01]  /*dff0*/  HMMA.16816.F32.BF16 R32, R44, R58, R32 ;  /* 0x0000003a2c20723c */ /* 0x000fe20000041820 */
[----:B------:R-:W1:Y:S02]  /*e000*/  LDSM.16.MT88.4 R44, [R224+0xf000] ;  /* 0x00f00000e02c783b */ /* 0x000e640000004200 */
[----:B------:R5:W-:Y:S02]  /*e010*/  MUFU.EX2 R87, R0 ;  /* 0x0000000000577308 */ /* 0x000be40000000800 */
[----:B------:R-:W-:Y:S01]  /*e020*/  FADD.FTZ R56, R222, R65 ;  /* 0x00000041de387221 */ /* 0x000fe20000010000 */
[C---:B------:R-:W-:Y:S05]  /*e030*/  HMMA.16816.F32.BF16 R4, R40.reuse, R48, R4 ;  /* 0x000000302804723c */ /* 0x040fea0000041804 */
[----:B--2---:R-:W-:Y:S01]  /*e040*/  FADD.FTZ R2, R221, R64 ;  /* 0x00000040dd027221 */ /* 0x004fe20000010000 */
[C---:B------:R-:W-:Y:S05]  /*e050*/  HMMA.16816.F32.BF16 R8, R40.reuse, R50, R8 ;  /* 0x000000322808723c */ /* 0x040fea0000041808 */
[----:B------:R-:W-:Y:S01]  /*e060*/  FADD.FTZ R48, R223, R2 ;  /* 0x00000002df307221 */ /* 0x000fe20000010000 */
[C---:B---3--:R-:W-:Y:S05]  /*e070*/  HMMA.16816.F32.BF16 R12, R40.reuse, R60, R12 ;  /* 0x0000003c280c723c */ /* 0x048fea000004180c */
[--C-:B------:R-:W-:Y:S01]  /*e080*/  FFMA.FTZ R2, R105, UR4, -R39.reuse ;  /* 0x0000000469027c23 */ /* 0x100fe20008010827 */
[C---:B------:R-:W-:Y:S01]  /*e090*/  HMMA.16816.F32.BF16 R16, R40.reuse, R62, R16 ;  /* 0x0000003e2810723c */ /* 0x040fe20000041810 */
[----:B------:R-:W-:Y:S02]  /*e0a0*/  LDSM.16.MT88.4 R60, [R225+0xf800] ;  /* 0x00f80000e13c783b */ /* 0x000fe40000004200 */
[----:B------:R2:W-:Y:S02]  /*e0b0*/  MUFU.EX2 R85, R2 ;  /* 0x0000000200557308 */ /* 0x0005e40000000800 */
[----:B-----5:R-:W-:Y:S01]  /*e0c0*/  FFMA.FTZ R0, R104, UR4, -R39 ;  /* 0x0000000468007c23 */ /* 0x020fe20008010827 */
[C---:B----4-:R-:W-:Y:S07]  /*e0d0*/  HMMA.16816.F32.BF16 R20, R40.reuse, R52, R20 ;  /* 0x000000342814723c */ /* 0x050fee0000041814 */
[----:B------:R3:W4:Y:S01]  /*e0e0*/  MUFU.EX2 R86, R0 ;  /* 0x0000000000567308 */ /* 0x0007220000000800 */
[C---:B------:R-:W-:Y:S01]  /*e0f0*/  HMMA.16816.F32.BF16 R24, R40.reuse, R54, R24 ;  /* 0x000000362818723c */ /* 0x040fe20000041818 */
[----:B------:R-:W-:Y:S02]  /*e100*/  LDSM.16.MT88.4 R52, [R135+0xf800] ;  /* 0x00f800008734783b */ /* 0x000fe40000004200 */
[----:B------:R-:W-:Y:S03]  /*e110*/  FADD.FTZ R48, R250, R48 ;  /* 0x00000030fa307221 */ /* 0x000fe60000010000 */
[C---:B-1----:R-:W-:Y:S05]  /*e120*/  HMMA.16816.F32.BF16 R28, R40.reuse, R44, R28 ;  /* 0x0000002c281c723c */ /* 0x042fea000004181c */
[----:B--2---:R-:W-:Y:S01]  /*e130*/  FADD.FTZ R2, R208, R48 ;  /* 0x00000030d0027221 */ /* 0x004fe20000010000 */
[----:B------:R-:W-:Y:S01]  /*e140*/  HMMA.16816.F32.BF16 R32, R40, R46, R32 ;  /* 0x0000002e2820723c */ /* 0x000fe20000041820 */
[----:B------:R-:W-:Y:S04]  /*e150*/  LDSM.16.MT88.4 R40, [R224+0xf800] ;  /* 0x00f80000e028783b */ /* 0x000fe80000004200 */
[----:B------:R-:W-:Y:S01]  /*e160*/  FFMA.FTZ R48, R106, UR4, -R68 ;  /* 0x000000046a307c23 */ /* 0x000fe20008010844 */
[----:B------:R-:W-:Y:S01]  /*e170*/  FADD.FTZ R49, R249, R56 ;  /* 0x00000038f9317221 */ /* 0x000fe20000010000 */
[----:B------:R-:W-:Y:S01]  /*e180*/  FADD.FTZ R2, R205, R2 ;  /* 0x00000002cd027221 */ /* 0x000fe20000010000 */
[----:B------:R-:W-:Y:S01]  /*e190*/  FFMA.FTZ R44, R110, UR4, -R68 ;  /* 0x000000046e2c7c23 */ /* 0x000fe20008010844 */
[----:B------:R1:W-:Y:S01]  /*e1a0*/  MUFU.EX2 R84, R48 ;  /* 0x0000003000547308 */ /* 0x0003e20000000800 */
[----:B------:R-:W2:Y:S01]  /*e1b0*/  LDSM.16.MT88.4 R56, [R134+0xf800] ;  /* 0x00f800008638783b */ /* 0x000ea20000004200 */
[----:B---3--:R-:W-:Y:S01]  /*e1c0*/  FADD.FTZ R0, R252, R49 ;  /* 0x00000031fc007221 */ /* 0x008fe20000010000 */
[----:B------:R-:W-:Y:S01]  /*e1d0*/  FADD.FTZ R2, R204, R2 ;  /* 0x00000002cc027221 */ /* 0x000fe20000010000 */
[----:B------:R-:W-:Y:S02]  /*e1e0*/  F2FP.BF16.F32.PACK_AB R49, R95, R125 ;  /* 0x0000007d5f31723e */ /* 0x000fe400000010ff */
[----:B------:R-:W-:Y:S01]  /*e1f0*/  FADD.FTZ R0, R209, R0 ;  /* 0x00000000d1007221 */ /* 0x000fe20000010000 */
[----:B------:R-:W-:Y:S03]  /*e200*/  F2FP.BF16.F32.PACK_AB R50, R93, R94 ;  /* 0x0000005e5d32723e */ /* 0x000fe600000010ff */
[----:B------:R-:W-:Y:S01]  /*e210*/  MUFU.EX2 R80, R44 ;  /* 0x0000002c00507308 */ /* 0x000fe20000000800 */
[----:B------:R-:W-:Y:S01]  /*e220*/  F2FP.BF16.F32.PACK_AB R51, R91, R92 ;  /* 0x0000005c5b33723e */ /* 0x000fe200000010ff */
[----:B------:R-:W-:Y:S01]  /*e230*/  FADD.FTZ R0, R207, R0 ;  /* 0x00000000cf007221 */ /* 0x000fe20000010000 */
[----:B----4-:R-:W-:Y:S03]  /*e240*/  F2FP.BF16.F32.PACK_AB R46, R85, R86 ;  /* 0x00000056552e723e */ /* 0x010fe600000010ff */
[----:B-1----:R-:W-:Y:S01]  /*e250*/  FADD.FTZ R48, R206, R0 ;  /* 0x00000000ce307221 */ /* 0x002fe20000010000 */
[----:B------:R-:W-:Y:S03]  /*e260*/  FFMA.FTZ R0, R107, UR4, -R68 ;  /* 0x000000046b007c23 */ /* 0x000fe60008010844 */
[----:B------:R-:W-:Y:S01]  /*e270*/  FADD.FTZ R48, R203, R48 ;  /* 0x00000030cb307221 */ /* 0x000fe20000010000 */
[----:B------:R1:W3:Y:S03]  /*e280*/  MUFU.EX2 R83, R0 ;  /* 0x0000000000537308 */ /* 0x0002e60000000800 */
[----:B------:R-:W-:Y:S01]  /*e290*/  FADD.FTZ R64, R202, R48 ;  /* 0x00000030ca407221 */ /* 0x000fe20000010000 */
[----:B------:R-:W-:Y:S01]  /*e2a0*/  F2FP.BF16.F32.PACK_AB R48, R129, R130 ;  /* 0x000000828130723e */ /* 0x000fe200000010ff */
[----:B-1----:R-:W-:Y:S01]  /*e2b0*/  FADD.FTZ R0, R201, R2 ;  /* 0x00000002c9007221 */ /* 0x002fe20000010000 */
[--C-:B------:R-:W-:Y:S05]  /*e2c0*/  FFMA.FTZ R2, R108, UR4, -R39.reuse ;  /* 0x000000046c027c23 */ /* 0x100fea0008010827 */
[C---:B--2---:R-:W-:Y:S01]  /*e2d0*/  HMMA.16816.F32.BF16 R4, R48.reuse, R56, R4 ;  /* 0x000000383004723c */ /* 0x044fe20000041804 */
[----:B------:R1:W-:Y:S04]  /*e2e0*/  MUFU.EX2 R82, R2 ;  /* 0x0000000200527308 */ /* 0x0003e80000000800 */
[----:B------:R-:W-:Y:S01]  /*e2f0*/  FADD.FTZ R65, R200, R0 ;  /* 0x00000000c8417221 */ /* 0x000fe20000010000 */
[C---:B------:R-:W-:Y:S01]  /*e300*/  HMMA.16816.F32.BF16 R8, R48.reuse, R58, R8 ;  /* 0x0000003a3008723c */ /* 0x040fe20000041808 */
[----:B------:R-:W2:Y:S04]  /*e310*/  LDSM.16.MT88.4 R56, [R134+0x10000] ;  /* 0x010000008638783b */ /* 0x000ea80000004200 */
[----:B------:R-:W-:Y:S01]  /*e320*/  FFMA.FTZ R0, R109, UR4, -R39 ;  /* 0x000000046d007c23 */ /* 0x000fe20008010827 */
[C---:B------:R-:W-:Y:S03]  /*e330*/  HMMA.16816.F32.BF16 R12, R48.reuse, R60, R12 ;  /* 0x0000003c300c723c */ /* 0x040fe6000004180c */
[----:B------:R4:W-:Y:S02]  /*e340*/  MUFU.EX2 R81, R0 ;  /* 0x0000000000517308 */ /* 0x0009e40000000800 */
[----:B------:R-:W-:Y:S01]  /*e350*/  FADD.FTZ R45, R198, R65 ;  /* 0x00000041c62d7221 */ /* 0x000fe20000010000 */
[C---:B------:R-:W-:Y:S01]  /*e360*/  HMMA.16816.F32.BF16 R16, R48.reuse, R62, R16 ;  /* 0x0000003e3010723c */ /* 0x040fe20000041810 */
[----:B------:R-:W5:Y:S04]  /*e370*/  LDSM.16.MT88.4 R60, [R225+0x10000] ;  /* 0x01000000e13c783b */ /* 0x000f680000004200 */
[----:B-1----:R-:W-:Y:S01]  /*e380*/  FADD.FTZ R2, R199, R64 ;  /* 0x00000040c7027221 */ /* 0x002fe20000010000 */
[C---:B------:R-:W-:Y:S05]  /*e390*/  HMMA.16816.F32.BF16 R20, R48.reuse, R52, R20 ;  /* 0x000000343014723c */ /* 0x040fea0000041814 */
[----:B---3--:R-:W-:Y:S01]  /*e3a0*/  F2FP.BF16.F32.PACK_AB R47, R83, R84 ;  /* 0x00000054532f723e */ /* 0x008fe200000010ff */
[C---:B------:R-:W-:Y:S01]  /*e3b0*/  HMMA.16816.F32.BF16 R24, R48.reuse, R54, R24 ;  /* 0x000000363018723c */ /* 0x040fe20000041818 */
[----:B------:R-:W1:Y:S04]  /*e3c0*/  LDSM.16.MT88.4 R52, [R135+0x10000] ;  /* 0x010000008734783b */ /* 0x000e680000004200 */
[----:B----4-:R-:W-:Y:S01]  /*e3d0*/  FADD.FTZ R0, R197, R2 ;  /* 0x00000002c5007221 */ /* 0x010fe20000010000 */
[C---:B------:R-:W-:Y:S05]  /*e3e0*/  HMMA.16816.F32.BF16 R28, R48.reuse, R40, R28 ;  /* 0x00000028301c723c */ /* 0x040fea000004181c */
[----:B------:R-:W-:Y:S01]  /*e3f0*/  FADD.FTZ R2, R196, R45 ;  /* 0x0000002dc4027221 */ /* 0x000fe20000010000 */
[----:B------:R-:W-:Y:S01]  /*e400*/  HMMA.16816.F32.BF16 R32, R48, R42, R32 ;  /* 0x0000002a3020723c */ /* 0x000fe20000041820 */
[----:B------:R-:W3:Y:S04]  /*e410*/  LDSM.16.MT88.4 R40, [R224+0x10000] ;  /* 0x01000000e028783b */ /* 0x000ee80000004200 */
[----:B------:R-:W-:Y:S01]  /*e420*/  FADD.FTZ R0, R195, R0 ;  /* 0x00000000c3007221 */ /* 0x000fe20000010000 */
[----:B------:R-:W-:Y:S01]  /*e430*/  FADD.FTZ R2, R194, R2 ;  /* 0x00000002c2027221 */ /* 0x000fe20000010000 */
[----:B------:R-:W-:Y:S04]  /*e440*/  FFMA.FTZ R45, R111, UR4, -R68 ;  /* 0x000000046f2d7c23 */ /* 0x000fe80008010844 */
[----:B------:R-:W-:Y:S01]  /*e450*/  FADD.FTZ R44, R193, R0 ;  /* 0x00000000c12c7221 */ /* 0x000fe20000010000 */
[----:B------:R-:W-:Y:S01]  /*e460*/  FADD.FTZ R0, R192, R2 ;  /* 0x00000002c0007221 */ /* 0x000fe20000010000 */
[----:B------:R-:W4:Y:S02]  /*e470*/  MUFU.EX2 R79, R45 ;  /* 0x0000002d004f7308 */ /* 0x000f240000000800 */
[----:B------:R-:W-:Y:S01]  /*e480*/  FADD.FTZ R44, R191, R44 ;  /* 0x0000002cbf2c7221 */ /* 0x000fe20000010000 */
[----:B------:R-:W-:Y:S01]  /*e490*/  FADD.FTZ R2, R220, R0 ;  /* 0x00000000dc027221 */ /* 0x000fe20000010000 */
[--C-:B------:R-:W-:Y:S02]  /*e4a0*/  FFMA.FTZ R0, R112, UR4, -R39.reuse ;  /* 0x0000000470007c23 */ /* 0x100fe40008010827 */
[----:B------:R-:W-:Y:S01]  /*e4b0*/  FADD.FTZ R44, R251, R44 ;  /* 0x0000002cfb2c7221 */ /* 0x000fe20000010000 */
[----:B------:R-:W-:Y:S03]  /*e4c0*/  FADD.FTZ R2, R219, R2 ;  /* 0x00000002db027221 */ /* 0x000fe60000010000 */
[----:B------:R2:W-:Y:S01]  /*e4d0*/  MUFU.EX2 R78, R0 ;  /* 0x00000000004e7308 */ /* 0x0005e20000000800 */
[----:B------:R-:W-:Y:S01]  /*e4e0*/  FADD.FTZ R2, R183, R2 ;  /* 0x00000002b7027221 */ /* 0x000fe20000010000 */
[----:B--2---:R-:W-:Y:S01]  /*e4f0*/  FADD.FTZ R0, R190, R44 ;  /* 0x0000002cbe007221 */ /* 0x004fe20000010000 */
[----:B------:R-:W-:Y:S03]  /*e500*/  FFMA.FTZ R44, R113, UR4, -R39 ;  /* 0x00000004712c7c23 */ /* 0x000fe60008010827 */
[----:B------:R-:W-:Y:S01]  /*e510*/  FADD.FTZ R45, R187, R0 ;  /* 0x00000000bb2d7221 */ /* 0x000fe20000010000 */
[----:B------:R-:W-:Y:S01]  /*e520*/  FADD.FTZ R0, R182, R2 ;  /* 0x00000002b6007221 */ /* 0x000fe20000010000 */
[----:B------:R-:W-:Y:S02]  /*e530*/  FFMA.FTZ R2, R114, UR4, -R68 ;  /* 0x0000000472027c23 */ /* 0x000fe40008010844 */
[----:B------:R2:W4:Y:S01]  /*e540*/  MUFU.EX2 R77, R44 ;  /* 0x0000002c004d7308 */ /* 0x0005220000000800 */
[----:B------:R-:W-:Y:S01]  /*e550*/  FADD.FTZ R65, R179, R45 ;  /* 0x0000002db3417221 */ /* 0x000fe20000010000 */
[----:B------:R-:W-:Y:S01]  /*e560*/  FADD.FTZ R64, R175, R0 ;  /* 0x00000000af407221 */ /* 0x000fe20000010000 */
[----:B------:R-:W-:Y:S01]  /*e570*/  FFMA.FTZ R0, R115, UR4, -R68 ;  /* 0x0000000473007c23 */ /* 0x000fe20008010844 */
[----:B------:R-:W-:Y:S01]  /*e580*/  F2FP.BF16.F32.PACK_AB R45, R87, R88 ;  /* 0x00000058572d723e */ /* 0x000fe200000010ff */
[----:B------:R-:W-:Y:S05]  /*e590*/  FADD.FTZ R48, R188, R65 ;  /* 0x00000041bc307221 */ /* 0x000fea0000010000 */
[----:B------:R5:W-:Y:S01]  /*e5a0*/  MUFU.EX2 R75, R0 ;  /* 0x00000000004b7308 */ /* 0x000be20000000800 */
[----:B------:R-:W-:Y:S01]  /*e5b0*/  FADD.FTZ R50, R176, R48 ;  /* 0x00000030b0327221 */ /* 0x000fe20000010000 */
[--C-:B------:R-:W-:Y:S08]  /*e5c0*/  FFMA.FTZ R48, R117, UR4, -R39.reuse ;  /* 0x0000000475307c23 */ /* 0x100ff00008010827 */
[----:B------:R1:W4:Y:S01]  /*e5d0*/  MUFU.EX2 R76, R2 ;  /* 0x00000002004c7308 */ /* 0x0003220000000800 */
[----:B--2---:R-:W-:Y:S07]  /*e5e0*/  F2FP.BF16.F32.PACK_AB R44, R89, R90 ;  /* 0x0000005a592c723e */ /* 0x004fee00000010ff */
[C---:B------:R-:W-:Y:S02]  /*e5f0*/  HMMA.16816.F32.BF16 R4, R44.reuse, R56, R4 ;  /* 0x000000382c04723c */ /* 0x040fe40000041804 */
[----:B------:R-:W-:Y:S03]  /*e600*/  MUFU.EX2 R73, R48 ;  /* 0x0000003000497308 */ /* 0x000fe60000000800 */
[----:B-----5:R-:W-:Y:S01]  /*e610*/  FFMA.FTZ R0, R116, UR4, -R39 ;  /* 0x0000000474007c23 */ /* 0x020fe20008010827 */
[C---:B------:R-:W-:Y:S01]  /*e620*/  HMMA.16816.F32.BF16 R8, R44.reuse, R58, R8 ;  /* 0x0000003a2c08723c */ /* 0x040fe20000041808 */
[----:B------:R-:W2:Y:S05]  /*e630*/  LDSM.16.MT88.4 R56, [R134+0x10800] ;  /* 0x010800008638783b */ /* 0x000eaa0000004200 */
[----:B------:R5:W2:Y:S01]  /*e640*/  MUFU.EX2 R74, R0 ;  /* 0x00000000004a7308 */ /* 0x000aa20000000800 */
[----:B-1----:R-:W-:Y:S01]  /*e650*/  FADD.FTZ R2, R177, R64 ;  /* 0x00000040b1027221 */ /* 0x002fe20000010000 */
[C---:B------:R-:W-:Y:S03]  /*e660*/  HMMA.16816.F32.BF16 R12, R44.reuse, R60, R12 ;  /* 0x0000003c2c0c723c */ /* 0x040fe6000004180c */
[----:B------:R-:W-:Y:S03]  /*e670*/  FADD.FTZ R49, R171, R2 ;  /* 0x00000002ab317221 */ /* 0x000fe60000010000 */
[C---:B------:R-:W-:Y:S01]  /*e680*/  HMMA.16816.F32.BF16 R16, R44.reuse, R62, R16 ;  /* 0x0000003e2c10723c */ /* 0x040fe20000041810 */
[----:B------:R-:W1:Y:S04]  /*e690*/  LDSM.16.MT88.4 R60, [R225+0x10800] ;  /* 0x01080000e13c783b */ /* 0x000e680000004200 */
[----:B------:R-:W-:Y:S01]  /*e6a0*/  FADD.FTZ R2, R178, R50 ;  /* 0x00000032b2027221 */ /* 0x000fe20000010000 */
[C---:B------:R-:W-:Y:S05]  /*e6b0*/  HMMA.16816.F32.BF16 R20, R44.reuse, R52, R20 ;  /* 0x000000342c14723c */ /* 0x040fea0000041814 */
[----:B-----5:R-:W-:Y:S01]  /*e6c0*/  FADD.FTZ R0, R174, R49 ;  /* 0x00000031ae007221 */ /* 0x020fe20000010000 */
[C---:B------:R-:W-:Y:S01]  /*e6d0*/  HMMA.16816.F32.BF16 R24, R44.reuse, R54, R24 ;  /* 0x000000362c18723c */ /* 0x040fe20000041818 */
[----:B------:R-:W5:Y:S04]  /*e6e0*/  LDSM.16.MT88.4 R52, [R135+0x10800] ;  /* 0x010800008734783b */ /* 0x000f680000004200 */
[----:B------:R-:W-:Y:S01]  /*e6f0*/  FADD.FTZ R48, R173, R2 ;  /* 0x00000002ad307221 */ /* 0x000fe20000010000 */
[C---:B---3--:R-:W-:Y:S05]  /*e700*/  HMMA.16816.F32.BF16 R28, R44.reuse, R40, R28 ;  /* 0x000000282c1c723c */ /* 0x048fea000004181c */
[----:B------:R-:W-:Y:S01]  /*e710*/  FADD.FTZ R2, R167, R0 ;  /* 0x00000000a7027221 */ /* 0x000fe20000010000 */
[----:B------:R-:W-:Y:S01]  /*e720*/  HMMA.16816.F32.BF16 R32, R44, R42, R32 ;  /* 0x0000002a2c20723c */ /* 0x000fe20000041820 */
[----:B------:R-:W3:Y:S04]  /*e730*/  LDSM.16.MT88.4 R40, [R224+0x10800] ;  /* 0x01080000e028783b */ /* 0x000ee80000004200 */
[----:B------:R-:W-:Y:S01]  /*e740*/  FFMA.FTZ R0, R118, UR4, -R68 ;  /* 0x0000000476007c23 */ /* 0x000fe20008010844 */
[----:B------:R-:W-:Y:S01]  /*e750*/  FADD.FTZ R48, R172, R48 ;  /* 0x00000030ac307221 */ /* 0x000fe20000010000 */
[----:B------:R-:W-:Y:S01]  /*e760*/  FADD.FTZ R2, R169, R2 ;  /* 0x00000002a9027221 */ /* 0x000fe20000010000 */
[----:B----4-:R-:W-:Y:S01]  /*e770*/  F2FP.BF16.F32.PACK_AB R49, R79, R80 ;  /* 0x000000504f31723e */ /* 0x010fe200000010ff */
[----:B------:R4:W-:Y:S02]  /*e780*/  MUFU.EX2 R72, R0 ;  /* 0x0000000000487308 */ /* 0x0009e40000000800 */
[----:B------:R-:W-:Y:S01]  /*e790*/  FADD.FTZ R48, R168, R48 ;  /* 0x00000030a8307221 */ /* 0x000fe20000010000 */
[----:B------:R-:W-:Y:S01]  /*e7a0*/  FADD.FTZ R2, R163, R2 ;  /* 0x00000002a3027221 */ /* 0x000fe20000010000 */
[----:B------:R-:W-:Y:S02]  /*e7b0*/  F2FP.BF16.F32.PACK_AB R50, R77, R78 ;  /* 0x0000004e4d32723e */ /* 0x000fe400000010ff */
[----:B------:R-:W-:Y:S01]  /*e7c0*/  FADD.FTZ R65, R170, R48 ;  /* 0x00000030aa417221 */ /* 0x000fe20000010000 */
[----:B------:R-:W-:Y:S01]  /*e7d0*/  F2FP.BF16.F32.PACK_AB R48, R81, R82 ;  /* 0x000000525130723e */ /* 0x000fe200000010ff */
[----:B------:R-:W-:Y:S01]  /*e7e0*/  FADD.FTZ R64, R164, R2 ;  /* 0x00000002a4407221 */ /* 0x000fe20000010000 */
[----:B------:R-:W-:Y:S01]  /*e7f0*/  F2FP.BF16.F32.PACK_AB R51, R75, R76 ;  /* 0x0000004c4b33723e */ /* 0x000fe200000010ff */
[--C-:B------:R-:W-:Y:S02]  /*e800*/  FFMA.FTZ R2, R121, UR4, -R39.reuse ;  /* 0x0000000479027c23 */ /* 0x100fe40008010827 */
[----:B------:R-:W-:Y:S02]  /*e810*/  FADD.FTZ R44, R162, R64 ;  /* 0x00000040a22c7221 */ /* 0x000fe40000010000 */
[----:B------:R5:W-:Y:S02]  /*e820*/  MUFU.EX2 R69, R2 ;  /* 0x0000000200457308 */ /* 0x000be40000000800 */
[C---:B--2---:R-:W-:Y:S05]  /*e830*/  HMMA.16816.F32.BF16 R4, R48.reuse, R56, R4 ;  /* 0x000000383004723c */ /* 0x044fea0000041804 */
[----:B----4-:R-:W-:Y:S01]  /*e840*/  FFMA.FTZ R0, R119, UR4, -R68 ;  /* 0x0000000477007c23 */ /* 0x010fe20008010844 */
[C---:B------:R-:W-:Y:S03]  /*e850*/  HMMA.16816.F32.BF16 R8, R48.reuse, R58, R8 ;  /* 0x0000003a3008723c */ /* 0x040fe60000041808 */
[----:B------:R2:W4:Y:S02]  /*e860*/  MUFU.EX2 R71, R0 ;  /* 0x0000000000477308 */ /* 0x0005240000000800 */
[--C-:B------:R-:W-:Y:S01]  /*e870*/  FFMA.FTZ R56, R124, UR4, -R39.reuse ;  /* 0x000000047c387c23 */ /* 0x100fe20008010827 */
[C---:B-1----:R-:W-:Y:S05]  /*e880*/  HMMA.16816.F32.BF16 R12, R48.reuse, R60, R12 ;  /* 0x0000003c300c723c */ /* 0x042fea000004180c */
[----:B-----5:R-:W-:Y:S01]  /*e890*/  FADD.FTZ R2, R161, R44 ;  /* 0x0000002ca1027221 */ /* 0x020fe20000010000 */
[C---:B------:R-:W-:Y:S05]  /*e8a0*/  HMMA.16816.F32.BF16 R16, R48.reuse, R62, R16 ;  /* 0x0000003e3010723c */ /* 0x040fea0000041810 */
[----:B------:R-:W-:Y:S01]  /*e8b0*/  FADD.FTZ R2, R158, R2 ;  /* 0x000000029e027221 */ /* 0x000fe20000010000 */
[C---:B------:R-:W-:Y:S05]  /*e8c0*/  HMMA.16816.F32.BF16 R20, R48.reuse, R52, R20 ;  /* 0x000000343014723c */ /* 0x040fea0000041814 */
[--C-:B--2---:R-:W-:Y:S01]  /*e8d0*/  FFMA.FTZ R0, R120, UR4, -R39.reuse ;  /* 0x0000000478007c23 */ /* 0x104fe20008010827 */
[C---:B------:R-:W-:Y:S03]  /*e8e0*/  HMMA.16816.F32.BF16 R24, R48.reuse, R54, R24 ;  /* 0x000000363018723c */ /* 0x040fe60000041818 */
[----:B------:R1:W2:Y:S02]  /*e8f0*/  MUFU.EX2 R70, R0 ;  /* 0x0000000000467308 */ /* 0x0002a40000000800 */
[----:B------:R-:W-:Y:S01]  /*e900*/  FADD.FTZ R2, R157, R2 ;  /* 0x000000029d027221 */ /* 0x000fe20000010000 */
[C---:B---3--:R-:W-:Y:S05]  /*e910*/  HMMA.16816.F32.BF16 R28, R48.reuse, R40, R28 ;  /* 0x00000028301c723c */ /* 0x048fea000004181c */
[----:B------:R-:W-:Y:S01]  /*e920*/  FFMA.FTZ R44, R122, UR4, -R68 ;  /* 0x000000047a2c7c23 */ /* 0x000fe20008010844 */
[----:B------:R-:W-:Y:S01]  /*e930*/  HMMA.16816.F32.BF16 R32, R48, R42, R32 ;  /* 0x0000002a3020723c */ /* 0x000fe20000041820 */
[----:B------:R-:W-:Y:S02]  /*e940*/  LDSM.16.MT88.4 R48, [R224+0x11000] ;  /* 0x01100000e030783b */ /* 0x000fe40000004200 */
[----:B------:R3:W-:Y:S02]  /*e950*/  MUFU.EX2 R67, R44 ;  /* 0x0000002c00437308 */ /* 0x0007e40000000800 */
[----:B------:R-:W-:Y:S01]  /*e960*/  F2FP.BF16.F32.PACK_AB R40, R73, R74 ;  /* 0x0000004a4928723e */ /* 0x000fe200000010ff */
[----:B------:R-:W-:Y:S01]  /*e970*/  FFMA.FTZ R61, R128, UR4, -R39 ;  /* 0x00000004803d7c23 */ /* 0x000fe20008010827 */
[----:B----4-:R-:W-:Y:S01]  /*e980*/  F2FP.BF16.F32.PACK_AB R41, R71, R72 ;  /* 0x000000484729723e */ /* 0x010fe200000010ff */
[----:B-1----:R-:W-:Y:S05]  /*e990*/  FADD.FTZ R0, R166, R65 ;  /* 0x00000041a6007221 */ /* 0x002fea0000010000 */
[----:B------:R-:W-:Y:S01]  /*e9a0*/  MUFU.EX2 R65, R56 ;  /* 0x0000003800417308 */ /* 0x000fe20000000800 */
[----:B------:R-:W-:Y:S01]  /*e9b0*/  FADD.FTZ R0, R165, R0 ;  /* 0x00000000a5007221 */ /* 0x000fe20000010000 */
[----:B--2---:R-:W-:Y:S03]  /*e9c0*/  F2FP.BF16.F32.PACK_AB R42, R69, R70 ;  /* 0x00000046452a723e */ /* 0x004fe600000010ff */
[----:B------:R-:W-:Y:S05]  /*e9d0*/  FADD.FTZ R0, R160, R0 ;  /* 0x00000000a0007221 */ /* 0x000fea0000010000 */
[----:B------:R-:W-:Y:S01]  /*e9e0*/  MUFU.EX2 R61, R61 ;  /* 0x0000003d003d7308 */ /* 0x000fe20000000800 */
[----:B------:R-:W-:Y:S01]  /*e9f0*/  FADD.FTZ R57, R159, R0 ;  /* 0x000000009f397221 */ /* 0x000fe20000010000 */
[----:B------:R-:W-:Y:S01]  /*ea00*/  FFMA.FTZ R0, R123, UR4, -R68 ;  /* 0x000000047b007c23 */ /* 0x000fe20008010844 */
[----:B---3--:R-:W1:Y:S02]  /*ea10*/  LDSM.16.MT88.4 R44, [R134+0x11000] ;  /* 0x01100000862c783b */ /* 0x008e640000004200 */
[----:B------:R-:W-:Y:S05]  /*ea20*/  FADD.FTZ R57, R156, R57 ;  /* 0x000000399c397221 */ /* 0x000fea0000010000 */
        /* <DEDUP_REMOVED lines=8> */
[--C-:B------:R-:W-:Y:S01]  /*eab0*/  FFMA.FTZ R2, R215, UR4, -R39.reuse ;  /* 0x00000004d7027c23 */ /* 0x100fe20008010827 */
[----:B------:R-:W-:Y:S01]  /*eac0*/  FFMA.FTZ R39, R216, UR4, -R39 ;  /* 0x00000004d8277c23 */ /* 0x000fe20008010827 */
[----:B------:R-:W-:Y:S01]  /*ead0*/  FADD.FTZ R52, R150, R60 ;  /* 0x0000003c96347221 */ /* 0x000fe20000010000 */
[----:B------:R-:W-:Y:S01]  /*eae0*/  FADD.FTZ R0, R153, R0 ;  /* 0x0000000099007221 */ /* 0x000fe20000010000 */
[----:B------:R3:W4:Y:S01]  /*eaf0*/  MUFU.EX2 R64, R2 ;  /* 0x0000000200407308 */ /* 0x0007220000000800 */
[----:B------:R-:W-:Y:S01]  /*eb00*/  LDSM.16.MT88.4 R152, [R225+0x11800] ;  /* 0x01180000e198783b */ /* 0x000fe20000004200 */
[----:B------:R-:W-:Y:S01]  /*eb10*/  FADD.FTZ R52, R149, R52 ;  /* 0x0000003495347221 */ /* 0x000fe20000010000 */
[----:B------:R-:W-:Y:S03]  /*eb20*/  FADD.FTZ R60, R147, R0 ;  /* 0x00000000933c7221 */ /* 0x000fe60000010000 */
[----:B------:R-:W-:Y:S01]  /*eb30*/  FADD.FTZ R0, R145, R52 ;  /* 0x0000003491007221 */ /* 0x000fe20000010000 */
[----:B------:R-:W-:Y:S01]  /*eb40*/  FADD.FTZ R60, R148, R60 ;  /* 0x0000003c943c7221 */ /* 0x000fe20000010000 */
[C---:B-1----:R-:W-:Y:S01]  /*eb50*/  HMMA.16816.F32.BF16 R4, R40.reuse, R44, R4 ;  /* 0x0000002c2804723c */ /* 0x042fe20000041804 */
[----:B------:R-:W1:Y:S01]  /*eb60*/  LDSM.16.MT88.4 R52, [R135+0x11000] ;  /* 0x011000008734783b */ /* 0x000e620000004200 */
[----:B------:R-:W5:Y:S04]  /*eb70*/  MUFU.EX2 R45, R39 ;  /* 0x00000027002d7308 */ /* 0x000f680000000800 */
[C---:B------:R-:W-:Y:S05]  /*eb80*/  HMMA.16816.F32.BF16 R8, R40.reuse, R46, R8 ;  /* 0x0000002e2808723c */ /* 0x040fea0000041808 */
[----:B---3--:R-:W-:Y:S01]  /*eb90*/  FFMA.FTZ R2, R126, UR4, -R68 ;  /* 0x000000047e027c23 */ /* 0x008fe20008010844 */
[----:B----4-:R-:W-:Y:S03]  /*eba0*/  F2FP.BF16.F32.PACK_AB R160, R64, R65 ;  /* 0x0000004140a0723e */ /* 0x010fe600000010ff */
[----:B------:R3:W-:Y:S02]  /*ebb0*/  MUFU.EX2 R63, R2 ;  /* 0x00000002003f7308 */ /* 0x0007e40000000800 */
[----:B-----5:R-:W-:Y:S01]  /*ebc0*/  F2FP.BF16.F32.PACK_AB R162, R45, R61 ;  /* 0x0000003d2da2723e */ /* 0x020fe200000010ff */
[C---:B--2---:R-:W-:Y:S06]  /*ebd0*/  HMMA.16816.F32.BF16 R12, R40.reuse, R56, R12 ;  /* 0x00000038280c723c */ /* 0x044fec000004180c */
[C---:B------:R-:W-:Y:S05]  /*ebe0*/  HMMA.16816.F32.BF16 R16, R40.reuse, R58, R16 ;  /* 0x0000003a2810723c */ /* 0x040fea0000041810 */
[----:B---3--:R-:W-:Y:S01]  /*ebf0*/  FADD.FTZ R2, R144, R0 ;  /* 0x0000000090027221 */ /* 0x008fe20000010000 */
[--C-:B------:R-:W-:Y:S01]  /*ec00*/  FFMA.FTZ R0, R127, UR4, -R68.reuse ;  /* 0x000000047f007c23 */ /* 0x100fe20008010844 */
[----:B------:R-:W-:Y:S01]  /*ec10*/  FFMA.FTZ R68, R38, UR4, -R68 ;  /* 0x0000000426447c23 */ /* 0x000fe20008010844 */
[C---:B-1----:R-:W-:Y:S02]  /*ec20*/  HMMA.16816.F32.BF16 R20, R40.reuse, R52, R20 ;  /* 0x000000342814723c */ /* 0x042fe40000041814 */
[----:B------:R1:W2:Y:S01]  /*ec30*/  MUFU.EX2 R62, R0 ;  /* 0x00000000003e7308 */ /* 0x0002a20000000800 */
[----:B------:R-:W-:Y:S03]  /*ec40*/  FADD.FTZ R2, R141, R2 ;  /* 0x000000028d027221 */ /* 0x000fe60000010000 */
[C---:B------:R-:W-:Y:S06]  /*ec50*/  HMMA.16816.F32.BF16 R24, R40.reuse, R54, R24 ;  /* 0x000000362818723c */ /* 0x040fec0000041818 */
[----:B------:R-:W-:Y:S01]  /*ec60*/  MUFU.EX2 R68, R68 ;  /* 0x0000004400447308 */ /* 0x000fe20000000800 */
[C---:B------:R-:W-:Y:S06]  /*ec70*/  HMMA.16816.F32.BF16 R28, R40.reuse, R48, R28 ;  /* 0x00000030281c723c */ /* 0x040fec000004181c */
[----:B------:R-:W-:Y:S01]  /*ec80*/  HMMA.16816.F32.BF16 R32, R40, R50, R32 ;  /* 0x000000322820723c */ /* 0x000fe20000041820 */
[----:B------:R-:W-:Y:S04]  /*ec90*/  LDSM.16.MT88.4 R40, [R224+0x11800] ;  /* 0x01180000e028783b */ /* 0x000fe80000004200 */
[----:B-1----:R-:W-:Y:S01]  /*eca0*/  FADD.FTZ R0, R146, R60 ;  /* 0x0000003c92007221 */ /* 0x002fe20000010000 */
[----:B--2---:R-:W-:Y:S03]  /*ecb0*/  F2FP.BF16.F32.PACK_AB R161, R62, R63 ;  /* 0x0000003f3ea1723e */ /* 0x004fe600000010ff */
[----:B------:R-:W1:Y:S02]  /*ecc0*/  LDSM.16.MT88.4 R144, [R134+0x11800] ;  /* 0x011800008690783b */ /* 0x000e640000004200 */
[----:B------:R-:W-:Y:S01]  /*ecd0*/  FADD.FTZ R60, R143, R0 ;  /* 0x000000008f3c7221 */ /* 0x000fe20000010000 */
[----:B------:R-:W-:Y:S03]  /*ece0*/  FADD.FTZ R0, R142, R2 ;  /* 0x000000028e007221 */ /* 0x000fe60000010000 */
[----:B------:R-:W-:Y:S01]  /*ecf0*/  FADD.FTZ R2, R140, R60 ;  /* 0x0000003c8c027221 */ /* 0x000fe20000010000 */
[----:B------:R-:W-:Y:S03]  /*ed00*/  FADD.FTZ R44, R137, R0 ;  /* 0x00000000892c7221 */ /* 0x000fe60000010000 */
[----:B------:R-:W-:Y:S01]  /*ed10*/  FADD.FTZ R0, R139, R2 ;  /* 0x000000028b007221 */ /* 0x000fe20000010000 */
[----:B------:R-:W-:Y:S02]  /*ed20*/  FADD.FTZ R2, R138, R44 ;  /* 0x0000002c8a027221 */ /* 0x000fe40000010000 */
[----:B------:R2:W3:Y:S01]  /*ed30*/  MUFU.EX2 R44, R37 ;  /* 0x00000025002c7308 */ /* 0x0004e20000000800 */
[----:B------:R-:W-:Y:S01]  /*ed40*/  FADD.FTZ R39, R136, R0 ;  /* 0x0000000088277221 */ /* 0x000fe20000010000 */
[----:B------:R-:W-:Y:S01]  /*ed50*/  FADD.FTZ R0, R132, R2 ;  /* 0x0000000284007221 */ /* 0x000fe20000010000 */
[----:B------:R-:W-:Y:S02]  /*ed60*/  MOV R132, R36 ;  /* 0x0000002400847202 */ /* 0x000fe40000000f00 */
[----:B------:R-:W-:Y:S01]  /*ed70*/  FADD.FTZ R39, R133, R39 ;  /* 0x0000002785277221 */ /* 0x000fe20000010000 */
[----:B------:R-:W-:Y:S01]  /*ed80*/  FADD.FTZ R0, R131, R0 ;  /* 0x0000000083007221 */ /* 0x000fe20000010000 */
[----:B------:R-:W-:Y:S03]  /*ed90*/  MOV R133, R3 ;  /* 0x0000000300857202 */ /* 0x000fe60000000f00 */
[----:B------:R-:W-:Y:S04]  /*eda0*/  FADD.FTZ R2, R125, R0 ;  /* 0x000000007d027221 */ /* 0x000fe80000010000 */
[----:B------:R-:W-:Y:S01]  /*edb0*/  FADD.FTZ R2, R95, R2 ;  /* 0x000000025f027221 */ /* 0x000fe20000010000 */
[----:B--2---:R-:W-:Y:S01]  /*edc0*/  FADD.FTZ R37, R130, R39 ;  /* 0x0000002782257221 */ /* 0x004fe20000010000 */
[----:B---3--:R-:W-:Y:S03]  /*edd0*/  F2FP.BF16.F32.PACK_AB R163, R68, R44 ;  /* 0x0000002c44a3723e */ /* 0x008fe600000010ff */
[----:B------:R-:W-:Y:S04]  /*ede0*/  FADD.FTZ R0, R129, R37 ;  /* 0x0000002581007221 */ /* 0x000fe80000010000 */
[----:B------:R-:W-:Y:S01]  /*edf0*/  FADD.FTZ R37, R94, R0 ;  /* 0x000000005e257221 */ /* 0x000fe20000010000 */
[----:B------:R-:W-:Y:S01]  /*ee00*/  FADD.FTZ R0, R92, R2 ;  /* 0x000000025c007221 */ /* 0x000fe20000010000 */
[C---:B-1----:R-:W-:Y:S05]  /*ee10*/  HMMA.16816.F32.BF16 R136, R160.reuse, R144, R4 ;  /* 0x00000090a088723c */ /* 0x042fea0000041804 */
        /* <DEDUP_REMOVED lines=18> */
[----:B------:R-:W-:Y:S04]  /*ef40*/  HMMA.16816.F32.BF16 R160, R160, R42, R32 ;  /* 0x0000002aa0a0723c */ /* 0x000fe80000041820 */
[----:B------:R-:W-:Y:S01]  /*ef50*/  FADD.FTZ R0, R81, R4 ;  /* 0x0000000451007221 */ /* 0x000fe20000010000 */
[----:B------:R-:W-:Y:S03]  /*ef60*/  FADD.FTZ R2, R79, R2 ;  /* 0x000000024f027221 */ /* 0x000fe60000010000 */
        /* <DEDUP_REMOVED lines=19> */
[----:B------:R-:W-:Y:S02]  /*f0a0*/  IADD3 R0, R244, -0x1, RZ ;  /* 0xfffffffff4007810 */ /* 0x000fe40007ffe0ff */
[----:B------:R-:W-:Y:S02]  /*f0b0*/  FADD.FTZ R2, R68, R2 ;  /* 0x0000000244027221 */ /* 0x000fe40000010000 */
[----:B------:R2:W-:Y:S01]  /*f0c0*/  STL [R1+0x4], R4 ;  /* 0x0000040401007387 */ /* 0x0005e20000100800 */
[----:B------:R-:W-:Y:S03]  /*f0d0*/  MOV R244, R0 ;  /* 0x0000000000f47202 */ /* 0x000fe60000000f00 */
[----:B------:R2:W-:Y:S01]  /*f0e0*/  STL [R1], R2 ;  /* 0x0000000201007387 */ /* 0x0005e20000100800 */
[----:B------:R-:W-:Y:S05]  /*f0f0*/  @P0 BRA `(.L_x_2230) ;  /* 0xffffff9c00ac0947 */ /* 0x000fea000383ffff */
.L_x_2226:
[----:B------:R-:W3:Y:S04]  /*f100*/  LDL.LU R5, [R1+0x4] ;  /* 0x0000040001057983 */ /* 0x000ee80000300800 */
[----:B--2---:R-:W2:Y:S01]  /*f110*/  LDL.LU R4, [R1] ;  /* 0x0000000001047983 */ /* 0x004ea20000300800 */
[----:B------:R-:W1:Y:S01]  /*f120*/  S2UR UR4, SR_CgaCtaId ;  /* 0x00000000000479c3 */ /* 0x000e620000008800 */
[----:B------:R-:W-:Y:S01]  /*f130*/  UMOV UR5, 0x400 ;  /* 0x0000040000057882 */ /* 0x000fe20000000000 */
[----:B------:R-:W4:Y:S01]  /*f140*/  S2R R28, SR_TID.X ;  /* 0x00000000001c7919 */ /* 0x000f220000002100 */
[----:B-1----:R-:W-:Y:S01]  /*f150*/  ULEA UR4, UR4, UR5, 0x18 ;  /* 0x0000000504047291 */ /* 0x002fe2000f8ec03f */
[----:B----4-:R-:W-:-:S04]  /*f160*/  SHF.R.S32.HI R29, RZ, 0x1f, R28 ;  /* 0x0000001fff1d7819 */ /* 0x010fc8000001141c */
[----:B------:R-:W-:Y:S01]  /*f170*/  LEA.HI R25, R29, R28, RZ, 0x5 ;  /* 0x0000001c1d197211 */ /* 0x000fe200078f28ff */
[----:B---3--:R-:W1:Y:S04]  /*f180*/  SHFL.BFLY PT, R0, R5, 0x2, 0x1f ;  /* 0x0c401f0005007f89 */ /* 0x008e6800000e0000 */
[----:B--2---:R-:W2:Y:S01]  /*f190*/  SHFL.BFLY PT, R2, R4, 0x2, 0x1f ;  /* 0x0c401f0004027f89 */ /* 0x004ea200000e0000 */
[----:B-1----:R-:W-:Y:S01]  /*f1a0*/  FADD.FTZ R0, R0, R5 ;  /* 0x0000000500007221 */ /* 0x002fe20000010000 */
[----:B--2---:R-:W-:-:S04]  /*f1b0*/  FADD.FTZ R2, R2, R4 ;  /* 0x0000000402027221 */ /* 0x004fc80000010000 */
[----:B------:R-:W1:Y:S04]  /*f1c0*/  SHFL.BFLY PT, R5, R0, 0x1, 0x1f ;  /* 0x0c201f0000057f89 */ /* 0x000e6800000e0000 */
[----:B------:R-:W2:Y:S01]  /*f1d0*/  SHFL.BFLY PT, R4, R2, 0x1, 0x1f ;  /* 0x0c201f0002047f89 */ /* 0x000ea200000e0000 */
[----:B-1----:R-:W-:Y:S01]  /*f1e0*/  FADD.FTZ R23, R0, R5 ;  /* 0x0000000500177221 */ /* 0x002fe20000010000 */
[----:B------:R-:W-:Y:S02]  /*f1f0*/  MOV R0, 0x3f800000 ;  /* 0x3f80000000007802 */ /* 0x000fe40000000f00 */
[----:B------:R-:W-:Y:S01]  /*f200*/  LEA.HI R5, R29, R28, RZ, 0x2 ;  /* 0x0000001c1d057211 */ /* 0x000fe200078f10ff */
[----:B--2---:R-:W-:Y:S01]  /*f210*/  FADD.FTZ R24, R2, R4 ;  /* 0x0000000402187221 */ /* 0x004fe20000010000 */
[----:B------:R-:W-:-:S02]  /*f220*/  FSETP.NE.FTZ.AND P4, PT, R23, RZ, PT ;  /* 0x000000ff1700720b */ /* 0x000fc40003f95000 */
[----:B------:R-:W-:Y:S02]  /*f230*/  MOV R2, 0x3f800000 ;  /* 0x3f80000000027802 */ /* 0x000fe40000000f00 */
[----:B------:R-:W-:Y:S02]  /*f240*/  FSETP.NE.FTZ.AND P3, PT, R24, RZ, PT ;  /* 0x000000ff1800720b */ /* 0x000fe40003f75000 */
[----:B------:R-:W-:Y:S02]  /*f250*/  LOP3.LUT R6, R5, 0x3ffffffc, RZ, 0xc0, !PT ;  /* 0x3ffffffc05067812 */ /* 0x000fe400078ec0ff */
[----:B------:R-:W-:-:S03]  /*f260*/  SHF.R.S32.HI R4, RZ, 0x5, R25 ;  /* 0x00000005ff047819 */ /* 0x000fc60000011419 */
[----:B------:R-:W-:Y:S02]  /*f270*/  IMAD.IADD R6, R28, 0x1, -R6 ;  /* 0x000000011c067824 */ /* 0x000fe400078e0a06 */
[----:B------:R-:W1:Y:S02]  /*f280*/  @P4 MUFU.RCP R0, R23 ;  /* 0x0000001700004308 */ /* 0x000e640000001000 */
[----:B------:R-:W-:Y:S01]  /*f290*/  IMAD R8, R4, 0x200, R6 ;  /* 0x0000020004087824 */ /* 0x000fe200078e0206 */
[----:B------:R-:W-:-:S05]  /*f2a0*/  SHF.R.S32.HI R4, RZ, 0x2, R5 ;  /* 0x00000002ff047819 */ /* 0x000fca0000011405 */
        /* <DEDUP_REMOVED lines=36> */
[----:B------:R-:W-:-:S02]  /*f4f0*/  IADD3 R2, R4, -R0, RZ ;  /* 0x8000000004027210 */ /* 0x000fc40007ffe0ff */
[----:B------:R-:W-:Y:S02]  /*f500*/  F2FP.BF16.F32.PACK_AB R6, R139, R6 ;  /* 0x000000068b06723e */ /* 0x000fe400000010ff */
[C---:B------:R-:W-:Y:S01]  /*f510*/  LOP3.LUT R4, R2.reuse, 0x1, RZ, 0xc0, !PT ;  /* 0x0000000102047812 */ /* 0x040fe200078ec0ff */
[----:B------:R-:W-:Y:S01]  /*f520*/  IMAD.SHL.U32 R0, R2, 0x40, RZ ;  /* 0x0000004002007824 */ /* 0x000fe200078e00ff */
[----:B------:R-:W-:Y:S02]  /*f530*/  F2FP.BF16.F32.PACK_AB R7, R7, R136 ;  /* 0x000000880707723e */ /* 0x000fe400000010ff */
[----:B------:R-:W-:Y:S02]  /*f540*/  ISETP.NE.U32.AND P0, PT, R4, 0x1, PT ;  /* 0x000000010400780c */ /* 0x000fe40003f05070 */
[----:B------:R-:W-:Y:S02]  /*f550*/  LOP3.LUT R0, R0, 0x1c0, RZ, 0xc0, !PT ;  /* 0x000001c000007812 */ /* 0x000fe400078ec0ff */
[----:B------:R-:W-:-:S02]  /*f560*/  R2P PR, R2, 0x6 ;  /* 0x0000000602007804 */ /* 0x000fc40000000000 */
[----:B------:R-:W-:Y:S02]  /*f570*/  LEA.HI R0, R0, R0, RZ, 0x1d ;  /* 0x0000000000007211 */ /* 0x000fe400078fe8ff */
[----:B------:R-:W-:Y:S02]  /*f580*/  MOV R4, 0xfffffff0 ;  /* 0xfffffff000047802 */ /* 0x000fe40000000f00 */
[----:B------:R-:W-:Y:S01]  /*f590*/  MOV R2, 0x20 ;  /* 0x0000002000027802 */ /* 0x000fe20000000f00 */
[----:B------:R-:W-:Y:S01]  /*f5a0*/  IMAD.U32 R0, R8, 0x2, R0 ;  /* 0x0000000208007824 */ /* 0x000fe200078e0000 */
[----:B------:R-:W-:Y:S02]  /*f5b0*/  SEL R8, R4, 0x10, !P0 ;  /* 0x0000001004087807 */ /* 0x000fe40004000000 */
[----:B------:R-:W-:Y:S02]  /*f5c0*/  SEL R4, R2, 0xffffffe0, !P1 ;  /* 0xffffffe002047807 */ /* 0x000fe40004800000 */
[----:B------:R-:W-:Y:S01]  /*f5d0*/  LEA R0, R0, UR4, 0x1 ;  /* 0x0000000400007c11 */ /* 0x000fe2000f8e08ff */
[----:B------:R-:W-:Y:S01]  /*f5e0*/  ULDC.U8 UR4, c[0x0][0x3d8] ;  /* 0x0000f60000047ab9 */ /* 0x000fe20000000000 */
[----:B------:R-:W-:-:S02]  /*f5f0*/  F2FP.BF16.F32.PACK_AB R9, R9, R144 ;  /* 0x000000900909723e */ /* 0x000fc400000010ff */
[C---:B------:R-:W-:Y:S01]  /*f600*/  IADD3 R5, R0.reuse, R8, RZ ;  /* 0x0000000800057210 */ /* 0x040fe20007ffe0ff */
[----:B------:R1:W-:Y:S01]  /*f610*/  STS [R0+0x400], R6 ;  /* 0x0004000600007388 */ /* 0x0003e20000000800 */
[----:B------:R-:W-:Y:S02]  /*f620*/  F2FP.BF16.F32.PACK_AB R13, R147, R13 ;  /* 0x0000000d930d723e */ /* 0x000fe400000010ff */
[C---:B------:R-:W-:Y:S01]  /*f630*/  IADD3 R2, R0.reuse, 0x40, RZ ;  /* 0x0000004000027810 */ /* 0x040fe20007ffe0ff */
[----:B------:R-:W-:Y:S01]  /*f640*/  @P2 VIADD R2, R0, 0xffffffc0 ;  /* 0xffffffc000022836 */ /* 0x000fe20000000000 */
[----:B------:R-:W-:Y:S01]  /*f650*/  F2FP.BF16.F32.PACK_AB R12, R12, R140 ;  /* 0x0000008c0c0c723e */ /* 0x000fe200000010ff */
[----:B------:R2:W-:Y:S01]  /*f660*/  STS [R0], R7 ;  /* 0x0000000700007388 */ /* 0x0005e20000000800 */
[----:B------:R-:W-:Y:S02]  /*f670*/  F2FP.BF16.F32.PACK_AB R11, R143, R11 ;  /* 0x0000000b8f0b723e */ /* 0x000fe400000010ff */
[----:B------:R-:W-:Y:S01]  /*f680*/  F2FP.BF16.F32.PACK_AB R10, R10, R152 ;  /* 0x000000980a0a723e */ /* 0x000fe200000010ff */
[----:B------:R3:W-:Y:S01]  /*f690*/  STS [R5], R9 ;  /* 0x0000000905007388 */ /* 0x0007e20000000800 */
[----:B------:R-:W-:-:S02]  /*f6a0*/  F2FP.BF16.F32.PACK_AB R17, R155, R17 ;  /* 0x000000119b11723e */ /* 0x000fc400000010ff */
[----:B------:R-:W-:Y:S01]  /*f6b0*/  F2FP.BF16.F32.PACK_AB R16, R16, R148 ;  /* 0x000000941010723e */ /* 0x000fe200000010ff */
[----:B------:R4:W-:Y:S01]  /*f6c0*/  STS [R5+0x400], R13 ;  /* 0x0004000d05007388 */ /* 0x0009e20000000800 */
[----:B------:R-:W-:Y:S02]  /*f6d0*/  F2FP.BF16.F32.PACK_AB R19, R151, R19 ;  /* 0x000000139713723e */ /* 0x000fe400000010ff */
[----:B------:R-:W-:Y:S02]  /*f6e0*/  ISETP.NE.AND P0, PT, RZ, UR4, PT ;  /* 0x00000004ff007c0c */ /* 0x000fe4000bf05270 */
[----:B------:R-:W-:Y:S02]  /*f6f0*/  F2FP.BF16.F32.PACK_AB R18, R18, R156 ;  /* 0x0000009c1212723e */ /* 0x000fe400000010ff */
[----:B------:R-:W-:Y:S02]  /*f700*/  F2FP.BF16.F32.PACK_AB R21, R159, R21 ;  /* 0x000000159f15723e */ /* 0x000fe400000010ff */
[----:B------:R-:W-:Y:S01]  /*f710*/  F2FP.BF16.F32.PACK_AB R22, R22, R164 ;  /* 0x000000a41616723e */ /* 0x000fe200000010ff */
[----:B-1----:R-:W-:Y:S01]  /*f720*/  IMAD.IADD R6, R0, 0x1, R4 ;  /* 0x0000000100067824 */ /* 0x002fe200078e0204 */
[----:B------:R-:W-:-:S02]  /*f730*/  F2FP.BF16.F32.PACK_AB R20, R167, R20 ;  /* 0x00000014a714723e */ /* 0x000fc400000010ff */
[----:B------:R-:W-:Y:S02]  /*f740*/  F2FP.BF16.F32.PACK_AB R15, R15, R160 ;  /* 0x000000a00f0f723e */ /* 0x000fe400000010ff */
[----:B------:R-:W-:Y:S01]  /*f750*/  STS [R6], R12 ;  /* 0x0000000c06007388 */ /* 0x000fe20000000800 */
[----:B--2---:R-:W-:Y:S02]  /*f760*/  IADD3 R7, R5, R4, RZ ;  /* 0x0000000405077210 */ /* 0x004fe40007ffe0ff */
[----:B------:R-:W-:Y:S01]  /*f770*/  F2FP.BF16.F32.PACK_AB R14, R163, R14 ;  /* 0x0000000ea30e723e */ /* 0x000fe200000010ff */
[----:B------:R1:W-:Y:S01]  /*f780*/  STS [R6+0x400], R11 ;  /* 0x0004000b06007388 */ /* 0x0003e20000000800 */
[----:B---3--:R-:W-:-:S03]  /*f790*/  MOV R9, 0x7f800000 ;  /* 0x7f80000000097802 */ /* 0x008fc60000000f00 */
[----:B------:R2:W-:Y:S01]  /*f7a0*/  STS [R7], R10 ;  /* 0x0000000a07007388 */ /* 0x0005e20000000800 */
[-C--:B----4-:R-:W-:Y:S02]  /*f7b0*/  IADD3 R5, R8, R2.reuse, RZ ;  /* 0x0000000208057210 */ /* 0x090fe40007ffe0ff */
[----:B------:R-:W3:Y:S01]  /*f7c0*/  @P4 LDC R8, c[0x0][0x2e8] ;  /* 0x0000ba00ff084b82 */ /* 0x000ee20000000800 */
[----:B------:R4:W-:Y:S02]  /*f7d0*/  STS [R7+0x400], R17 ;  /* 0x0004001107007388 */ /* 0x0009e40000000800 */
[C---:B------:R-:W-:Y:S02]  /*f7e0*/  IMAD.IADD R0, R4.reuse, 0x1, R5 ;  /* 0x0000000104007824 */ /* 0x040fe400078e0205 */
[----:B------:R-:W-:Y:S04]  /*f7f0*/  STS [R2], R16 ;  /* 0x0000001002007388 */ /* 0x000fe80000000800 */
[----:B------:R5:W-:Y:S04]  /*f800*/  STS [R2+0x400], R19 ;  /* 0x0004001302007388 */ /* 0x000be80000000800 */
[----:B------:R-:W-:Y:S04]  /*f810*/  STS [R5], R18 ;  /* 0x0000001205007388 */ /* 0x000fe80000000800 */
[----:B------:R-:W-:Y:S01]  /*f820*/  STS [R5+0x400], R21 ;  /* 0x0004001505007388 */ /* 0x000fe20000000800 */
[----:B-1----:R-:W1:Y:S01]  /*f830*/  @P4 MUFU.LG2 R6, R23 ;  /* 0x0000001700064308 */ /* 0x002e620000000c00 */
[----:B--2---:R-:W-:Y:S01]  /*f840*/  MOV R10, 0x7f800000 ;  /* 0x7f800000000a7802 */ /* 0x004fe20000000f00 */
[----:B----4-:R-:W2:Y:S01]  /*f850*/  @P3 LDC R7, c[0x0][0x2e8] ;  /* 0x0000ba00ff073b82 */ /* 0x010ea20000000800 */
[----:B-----5:R-:W-:-:S05]  /*f860*/  IADD3 R2, R4, R2, RZ ;  /* 0x0000000204027210 */ /* 0x020fca0007ffe0ff */
[----:B------:R-:W4:Y:S01]  /*f870*/  @P3 MUFU.LG2 R4, R24 ;  /* 0x0000001800043308 */ /* 0x000f220000000c00 */
[----:B------:R-:W-:Y:S04]  /*f880*/  STS [R2], R22 ;  /* 0x0000001602007388 */ /* 0x000fe80000000800 */
[----:B------:R1:W-:Y:S04]  /*f890*/  STS [R2+0x400], R20 ;  /* 0x0004001402007388 */ /* 0x0003e80000000800 */
[----:B------:R-:W-:Y:S04]  /*f8a0*/  STS [R0], R15 ;  /* 0x0000000f00007388 */ /* 0x000fe80000000800 */
[----:B------:R4:W-:Y:S01]  /*f8b0*/  STS [R0+0x400], R14 ;  /* 0x0004000e00007388 */ /* 0x0009e20000000800 */
[----:B-1----:R-:W-:-:S04]  /*f8c0*/  @P4 FMUL.FTZ R2, R6, 0.69314718246459960938 ;  /* 0x3f31721806024820 */ /* 0x002fc80000410000 */
[----:B---3--:R-:W-:Y:S01]  /*f8d0*/  @P4 FFMA.FTZ R9, R36, R8, R2 ;  /* 0x0000000824094223 */ /* 0x008fe20000010002 */
[----:B----4-:R-:W-:-:S04]  /*f8e0*/  @P3 FMUL.FTZ R0, R4, 0.69314718246459960938 ;  /* 0x3f31721804003820 */ /* 0x010fc80000410000 */
[----:B--2---:R-:W-:Y:S01]  /*f8f0*/  @P3 FFMA.FTZ R10, R3, R7, R0 ;  /* 0x00000007030a3223 */ /* 0x004fe20000010000 */
        /* <DEDUP_REMOVED lines=8> */
.L_x_2231:
[----:B------:R-:W-:Y:S01]  /*f980*/  S2UR UR8, SR_CTAID.Z ;  /* 0x00000000000879c3 */ /* 0x000fe20000002700 */
[----:B------:R-:W-:Y:S01]  /*f990*/  ULDC UR9, c[0x0][0x270] ;  /* 0x00009c0000097ab9 */ /* 0x000fe20000000800 */
[----:B------:R-:W-:-:S06]  /*f9a0*/  ULDC UR6, c[0x0][0x2c4] ;  /* 0x0000b10000067ab9 */ /* 0x000fcc0000000800 */
[----:B------:R-:W1:Y:S02]  /*f9b0*/  S2UR UR7, SR_CTAID.Y ;  /* 0x00000000000779c3 */ /* 0x000e640000002600 */
[----:B-1----:R-:W-:-:S04]  /*f9c0*/  UIMAD UR9, UR7, UR9, UR8 ;  /* 0x00000009070972a4 */ /* 0x002fc8000f8e0208 */
[----:B------:R-:W-:Y:S02]  /*f9d0*/  UIMAD UR9, UR9, UR6, URZ ;  /* 0x00000006090972a4 */ /* 0x000fe4000f8e023f */
.L_x_2232:
        /* <DEDUP_REMOVED lines=34> */
.L_x_2234:
[----:B------:R-:W-:Y:S05]  /*fc00*/  BSYNC B0 ;  /* 0x0000000000007941 */ /* 0x000fea0003800000 */
.L_x_2233:
[----:B------:R-:W2:Y:S01]  /*fc10*/  S2UR UR5, SR_CTAID.X ;  /* 0x00000000000579c3 */ /* 0x000ea20000002500 */
[----:B-1----:R-:W-:Y:S01]  /*fc20*/  LEA.HI R2, R6, R11, RZ, 0x3 ;  /* 0x0000000b06027211 */ /* 0x002fe200078f18ff */
[----:B------:R-:W1:Y:S01]  /*fc30*/  LDS.128 R24, [R243] ;  /* 0x00000000f3187984 */ /* 0x000e620000000c00 */
[----:B------:R-:W-:Y:S02]  /*fc40*/  LEA.HI R5, R29, R28, RZ, 0x3 ;  /* 0x0000001c1d057211 */ /* 0x000fe400078f18ff */
[----:B------:R-:W-:Y:S01]  /*fc50*/  LOP3.LUT R2, R2, 0xfffffff8, RZ, 0xc0, !PT ;  /* 0xfffffff802027812 */ /* 0x000fe200078ec0ff */
[----:B------:R-:W3:Y:S02]  /*fc60*/  LDS.128 R20, [R243+0x800] ;  /* 0x00080000f3147984 */ /* 0x000ee40000000c00 */
[----:B------:R-:W4:Y:S02]  /*fc70*/  LDC.64 R8, c[0x0][0x298] ;  /* 0x0000a600ff087b82 */ /* 0x000f240000000a00 */
[----:B------:R-:W-:Y:S01]  /*fc80*/  IMAD.IADD R2, R11, 0x1, -R2 ;  /* 0x000000010b027824 */ /* 0x000fe200078e0a02 */
[----:B------:R-:W5:Y:S03]  /*fc90*/  LDS.128 R16, [R243+0x1000] ;  /* 0x00100000f3107984 */ /* 0x000f660000000c00 */
[----:B------:R-:W-:Y:S01]  /*fca0*/  IMAD.SHL.U32 R2, R2, 0x8, RZ ;  /* 0x0000000802027824 */ /* 0x000fe200078e00ff */
[----:B------:R-:W5:Y:S01]  /*fcb0*/  LDS.128 R12, [R243+0x1800] ;  /* 0x00180000f30c7984 */ /* 0x000f620000000c00 */
[----:B------:R-:W1:Y:S03]  /*fcc0*/  LDC.64 R6, c[0x0][0x290] ;  /* 0x0000a400ff067b82 */ /* 0x000e660000000a00 */
[----:B------:R-:W-:Y:S01]  /*fcd0*/  SHF.R.S32.HI R3, RZ, 0x1f, R2 ;  /* 0x0000001fff037819 */ /* 0x000fe20000011402 */
[----:B--2---:R-:W-:-:S04]  /*fce0*/  USHF.L.U32 UR5, UR5, 0x6, URZ ;  /* 0x0000000605057899 */ /* 0x004fc8000800063f */
[----:B------:R-:W2:Y:S01]  /*fcf0*/  LDC.64 R10, c[0x0][0x2a0] ;  /* 0x0000a800ff0a7b82 */ /* 0x000ea20000000a00 */
[----:B------:R-:W-:Y:S01]  /*fd00*/  USHF.R.S32.HI UR4, URZ, 0x1f, UR5 ;  /* 0x0000001f3f047899 */ /* 0x000fe20008011405 */
[----:B----4-:R-:W-:-:S05]  /*fd10*/  IMAD.WIDE.U32 R2, R8, UR5, R2 ;  /* 0x0000000508027c25 */ /* 0x010fca000f8e0002 */
[----:B------:R-:W-:Y:S01]  /*fd20*/  IMAD R0, R8, UR4, RZ ;  /* 0x0000000408007c24 */ /* 0x000fe2000f8e02ff */
[----:B------:R-:W-:-:S03]  /*fd30*/  USHF.R.S32.HI UR4, URZ, 0x1f, UR7 ;  /* 0x0000001f3f047899 */ /* 0x000fc60008011407 */
[----:B------:R-:W-:-:S03]  /*fd40*/  IMAD R0, R9, UR5, R0 ;  /* 0x0000000509007c24 */ /* 0x000fc6000f8e0200 */
[----:B-1----:R-:W-:Y:S01]  /*fd50*/  IMAD R4, R6, UR4, RZ ;  /* 0x0000000406047c24 */ /* 0x002fe2000f8e02ff */
[----:B------:R-:W-:Y:S01]  /*fd60*/  USHF.R.S32.HI UR4, URZ, 0x1f, UR8 ;  /* 0x0000001f3f047899 */ /* 0x000fe20008011408 */
[----:B------:R-:W-:Y:S02]  /*fd70*/  IADD3 R3, R0, R3, RZ ;  /* 0x0000000300037210 */ /* 0x000fe40007ffe0ff */
[----:B------:R-:W-:Y:S02]  /*fd80*/  IMAD R4, R7, UR7, R4 ;  /* 0x0000000707047c24 */ /* 0x000fe4000f8e0204 */
[----:B------:R-:W-:-:S04]  /*fd90*/  IMAD.WIDE.U32 R2, R6, UR7, R2 ;  /* 0x0000000706027c25 */ /* 0x000fc8000f8e0002 */
[----:B--2---:R-:W-:Y:S01]  /*fda0*/  IMAD R0, R10, UR4, RZ ;  /* 0x000000040a007c24 */ /* 0x004fe2000f8e02ff */
[----:B------:R-:W-:Y:S01]  /*fdb0*/  ULDC.64 UR4, c[0x0][0x280] ;  /* 0x0000a00000047ab9 */ /* 0x000fe20000000a00 */
[----:B------:R-:W-:Y:S02]  /*fdc0*/  IMAD.IADD R3, R4, 0x1, R3 ;  /* 0x0000000104037824 */ /* 0x000fe400078e0203 */
[----:B------:R-:W-:Y:S01]  /*fdd0*/  IMAD R4, R11, UR8, R0 ;  /* 0x000000080b047c24 */ /* 0x000fe2000f8e0200 */
[----:B------:R-:W-:Y:S01]  /*fde0*/  SHF.R.S32.HI R0, RZ, 0x3, R5 ;  /* 0x00000003ff007819 */ /* 0x000fe20000011405 */
[----:B------:R-:W-:-:S03]  /*fdf0*/  IMAD.WIDE.U32 R2, R10, UR8, R2 ;  /* 0x000000080a027c25 */ /* 0x000fc6000f8e0002 */
[----:B------:R-:W-:Y:S02]  /*fe00*/  SHF.R.S32.HI R5, RZ, 0x1f, R0 ;  /* 0x0000001fff057819 */ /* 0x000fe40000011400 */
[----:B------:R-:W-:-:S03]  /*fe10*/  IADD3 R3, R4, R3, RZ ;  /* 0x0000000304037210 */ /* 0x000fc60007ffe0ff */
[-C--:B------:R-:W-:Y:S02]  /*fe20*/  IMAD R4, R5, R8.reuse, RZ ;  /* 0x0000000805047224 */ /* 0x080fe400078e02ff */
        /* <DEDUP_REMOVED lines=11> */
[----:B------:R-:W-:Y:S03]  /*fee0*/  STG.E.128 desc[UR20][R6.64], R24 ;  /* 0x0000001806007986 */ /* 0x000fe6000c101d14 */
[-C--:B------:R-:W-:Y:S01]  /*fef0*/  IADD3.X R3, R5, R9.reuse, RZ, P1, !PT ;  /* 0x0000000905037210 */ /* 0x080fe20000ffe4ff */
[----:B---3--:R-:W-:Y:S03]  /*ff00*/  STG.E.128 desc[UR20][R4.64], R20 ;  /* 0x0000001404007986 */ /* 0x008fe6000c101d14 */
[----:B------:R-:W-:Y:S01]  /*ff10*/  IADD3.X R9, R3, R9, RZ, P0, !PT ;  /* 0x0000000903097210 */ /* 0x000fe200007fe4ff */
[----:B-----5:R-:W-:Y:S04]  /*ff20*/  STG.E.128 desc[UR20][R2.64], R16 ;  /* 0x0000001002007986 */ /* 0x020fe8000c101d14 */
[----:B------:R-:W-:Y:S01]  /*ff30*/  STG.E.128 desc[UR20][R8.64], R12 ;  /* 0x0000000c08007986 */ /* 0x000fe2000c101d14 */
[----:B------:R-:W-:Y:S05]  /*ff40*/  EXIT ;  /* 0x000000000000794d */ /* 0x000fea0003800000 */
.L_x_2235:
        /* <DEDUP_REMOVED lines=11> */
.L_x_8001:


//--------------------- .text._ZN5flash24flash_fwd_splitkv_kernelI23Flash_fwd_kernel_traitsILi64ELi64ELi256ELi4ELb0ELb0EN7cutlass10bfloat16_tE19Flash_kernel_traitsILi64ELi64ELi256ELi4ES3_EELb1ELb0ELb0ELb1ELb1ELb0ELb1ELb0EEEvNS_16Flash_fwd_paramsE --------------------------
	.section	.text._ZN5flash24flash_fwd_splitkv_kernelI23Flash_fwd_kernel_traitsILi64ELi64ELi256ELi4ELb0ELb0EN7cutlass10bfloat16_tE19Flash_kernel_traitsILi64ELi64ELi256ELi4ES3_EELb1ELb0ELb0ELb1ELb1ELb0ELb1ELb0EEEvNS_16Flash_fwd_paramsE,"ax",@progbits
	.align	128
        .global         _ZN5flash24flash_fwd_splitkv_kernelI23Flash_fwd_kernel_traitsILi64ELi64ELi256ELi4ELb0ELb0EN7cutlass10bfloat16_tE19Flash_kernel_traitsILi64ELi64ELi256ELi4ES3_EELb1ELb0ELb0ELb1ELb1ELb0ELb1ELb0EEEvNS_16Flash_fwd_paramsE
        .type           _ZN5flash24flash_fwd_splitkv_kernelI23Flash_fwd_kernel_traitsILi64ELi64ELi256ELi4ELb0ELb0EN7cutlass10bfloat16_tE19Flash_kernel_traitsILi64ELi64ELi256ELi4ES3_EELb1ELb0ELb0ELb1ELb1ELb0ELb1ELb0EEEvNS_16Flash_fwd_paramsE,@function
        .size           _ZN5flash24flash_fwd_splitkv_kernelI23Flash_fwd_kernel_traitsILi64ELi64ELi256ELi4ELb0ELb0EN7cutlass10bfloat16_tE19Flash_kernel_traitsILi64ELi64ELi256ELi4ES3_EELb1ELb0ELb0ELb1ELb1ELb0ELb1ELb0EEEvNS_16Flash_fwd_paramsE,(.L_x_8002 - _ZN5flash24flash_fwd_splitkv_kernelI23Flash_fwd_kernel_traitsILi64ELi64ELi256ELi4ELb0ELb0EN7cutlass10bfloat16_tE19Flash_kernel_traitsILi64ELi64ELi256ELi4ES3_EELb1ELb0ELb0ELb1ELb1ELb0ELb1ELb0EEEvNS_16Flash_fwd_paramsE)
        .other          _ZN5flash24flash_fwd_splitkv_kernelI23Flash_fwd_kernel_traitsILi64ELi64ELi256ELi4ELb0ELb0EN7cutlass10bfloat16_tE19Flash_kernel_traitsILi64ELi64ELi256ELi4ES3_EELb1ELb0ELb0ELb1ELb1ELb0ELb1ELb0EEEvNS_16Flash_fwd_paramsE,@"STO_CUDA_ENTRY STV_DEFAULT"
_ZN5flash24flash_fwd_splitkv_kernelI23Flash_fwd_kernel_traitsILi64ELi64ELi256ELi4ELb0ELb0EN7cutlass10bfloat16_tE19Flash_kernel_traitsILi64ELi64ELi256ELi4ES3_EELb1ELb0ELb0ELb1ELb1ELb0ELb1ELb0EEEvNS_16Flash_fwd_paramsE:
.text._ZN5flash24flash_fwd_splitkv_kernelI23Flash_fwd_kernel_traitsILi64ELi64ELi256ELi4ELb0ELb0EN7cutlass10bfloat16_tE19Flash_kernel_traitsILi64ELi64ELi256ELi4ES3_EELb1ELb0ELb0ELb1ELb1ELb0ELb1ELb0EEEvNS_16Flash_fwd_paramsE:
[----:B------:R-:W1:Y:S08]  /*0000*/  LDC R1, c[0x0][0x28] ;  /* 0x00000a00ff017b82 */ /* 0x000e700000000800 */
[----:B------:R-:W2:Y:S01]  /*0010*/  LDC R6, c[0x0][0x270] ;  /* 0x00009c00ff067b82 */ /* 0x000ea20000000800 */
[----:B------:R-:W-:Y:S01]  /*0020*/  ULDC.64 UR20, c[0x0][0x208] ;  /* 0x0000820000147ab9 */ /* 0x000fe20000000a00 */
[----:B------:R-:W-:Y:S01]  /*0030*/  IMAD.MOV.U32 R17, RZ, RZ, RZ ;  /* 0x000000ffff117224 */ /* 0x000fe200078e00ff */
[----:B------:R-:W-:Y:S01]  /*0040*/  ULDC UR19, c[0x0][0x2c4] ;  /* 0x0000b10000137ab9 */ /* 0x000fe20000000800 */
[----:B-1----:R-:W-:-:S04]  /*0050*/  VIADD R1, R1, 0xffffffe8 ;  /* 0xffffffe801017836 */ /* 0x002fc80000000000 */
[----:B------:R-:W1:Y:S08]  /*0060*/  S2UR UR4, SR_CTAID.Z ;  /* 0x00000000000479c3 */ /* 0x000e700000002700 */
[----:B------:R-:W3:Y:S01]  /*0070*/  LDC.64 R2, c[0x0][0x308] ;  /* 0x0000c200ff027b82 */ /* 0x000ee20000000a00 */
[----:B--2---:R-:W2:Y:S01]  /*0080*/  I2F.U32.RP R8, R6 ;  /* 0x0000000600087306 */ /* 0x004ea20000209000 */
[----:B------:R-:W-:-:S06]  /*0090*/  ISETP.NE.U32.AND P2, PT, R6, RZ, PT ;  /* 0x000000ff0600720c */ /* 0x000fcc0003f45070 */
[----:B------:R-:W4:Y:S01]  /*00a0*/  LDC.64 R4, c[0x0][0x300] ;  /* 0x0000c000ff047b82 */ /* 0x000f220000000a00 */
[----:B--2---:R-:W2:Y:S01]  /*00b0*/  MUFU.RCP R8, R8 ;  /* 0x0000000800087308 */ /* 0x004ea20000001000 */
[----:B---3--:R-:W-:-:S04]  /*00c0*/  ISETP.NE.U32.AND P0, PT, R2, RZ, PT ;  /* 0x000000ff0200720c */ /* 0x008fc80003f05070 */
[----:B------:R-:W-:Y:S02]  /*00d0*/  ISETP.NE.AND.EX P0, PT, R3, RZ, PT, P0 ;  /* 0x000000ff0300720c */ /* 0x000fe40003f05300 */
[----:B----4-:R-:W-:-:S04]  /*00e0*/  ISETP.NE.U32.AND P1, PT, R4, RZ, PT ;  /* 0x000000ff0400720c */ /* 0x010fc80003f25070 */
[----:B------:R-:W-:Y:S02]  /*00f0*/  ISETP.NE.AND.EX P1, PT, R5, RZ, PT, P1 ;  /* 0x000000ff0500720c */ /* 0x000fe40003f25310 */
[----:B--2---:R-:W-:-:S05]  /*0100*/  IADD3 R8, R8, 0xffffffe, RZ ;  /* 0x0ffffffe08087810 */ /* 0x004fca0007ffe0ff */
[----:B------:R-:W2:Y:S01]  /*0110*/  @P0 LDC.64 R2, c[0x0][0x308] ;  /* 0x0000c200ff020b82 */ /* 0x000ea20000000a00 */
[----:B------:R-:W3:Y:S07]  /*0120*/  F2I.FTZ.U32.TRUNC.NTZ R9, R8 ;  /* 0x0000000800097305 */ /* 0x000eee000021f000 */
[----:B------:R-:W4:Y:S01]  /*0130*/  @P1 LDC.64 R4, c[0x0][0x300] ;  /* 0x0000c000ff041b82 */ /* 0x000f220000000a00 */
[----:B---3--:R-:W-:Y:S01]  /*0140*/  IMAD.MOV R0, RZ, RZ, -R9 ;  /* 0x000000ffff007224 */ /* 0x008fe200078e0a09 */
        /* <DEDUP_REMOVED lines=12> */
[C---:B--2---:R-:W-:Y:S01]  /*0210*/  @P0 IMAD.WIDE R2, R245.reuse, 0x4, R2 ;  /* 0x00000004f5020825 */ /* 0x044fe200078e0202 */
[----:B------:R-:W1:Y:S03]  /*0220*/  S2R R0, SR_CTAID.X ;  /* 0x0000000000007919 */ /* 0x000e660000002500 */
[----:B----4-:R-:W-:Y:S01]  /*0230*/  @P1 IMAD.WIDE R4, R245, 0x4, R4 ;  /* 0x00000004f5041825 */ /* 0x010fe200078e0204 */
[----:B------:R2:W5:Y:S04]  /*0240*/  @P0 LDG.E R188, desc[UR20][R2.64] ;  /* 0x0000001402bc0981 */ /* 0x000568000c1e1900 */
[----:B------:R2:W5:Y:S01]  /*0250*/  @P1 LDG.E R17, desc[UR20][R4.64] ;  /* 0x0000001404111981 */ /* 0x000562000c1e1900 */
[----:B------:R-:W-:-:S04]  /*0260*/  IMAD.MOV R10, RZ, RZ, -R245 ;  /* 0x000000ffff0a7224 */ /* 0x000fc800078e0af5 */
[----:B------:R-:W-:Y:S01]  /*0270*/  IMAD R10, R6, R10, UR4 ;  /* 0x00000004060a7e24 */ /* 0x000fe2000f8e020a */
[----:B-1----:R-:W-:-:S04]  /*0280*/  SHF.L.U32 R191, R0, 0x6, RZ ;  /* 0x0000000600bf7819 */ /* 0x002fc800000006ff */
[----:B------:R-:W-:-:S13]  /*0290*/  ISETP.GE.AND P1, PT, R191, UR19, PT ;  /* 0x00000013bf007c0c */ /* 0x000fda000bf26270 */
[----:B--2---:R-:W-:Y:S05]  /*02a0*/  @P1 EXIT ;  /* 0x000000000000194d */ /* 0x004fea0003800000 */
[----:B------:R-:W1:Y:S01]  /*02b0*/  LDC R7, c[0x0][0x10] ;  /* 0x00000400ff077b82 */ /* 0x000e620000000800 */
[----:B-----5:R-:W-:Y:S01]  /*02c0*/  @P0 IMAD.IADD R188, R188, 0x1, -R17 ;  /* 0x00000001bcbc0824 */ /* 0x020fe200078e0a11 */
[----:B------:R-:W-:Y:S01]  /*02d0*/  ULDC UR18, c[0x0][0x398] ;  /* 0x0000e60000127ab9 */ /* 0x000fe20000000800 */
[----:B------:R-:W2:Y:S05]  /*02e0*/  S2R R189, SR_TID.X ;  /* 0x0000000000bd7919 */ /* 0x000eaa0000002100 */
[----:B------:R-:W3:Y:S01]  /*02f0*/  LDC R2, c[0x0][0x2c8] ;  /* 0x0000b200ff027b82 */ /* 0x000ee20000000800 */
[-C--:B-1----:R-:W-:Y:S02]  /*0300*/  IABS R9, R7.reuse ;  /* 0x0000000700097213 */ /* 0x082fe40000000000 */
[----:B------:R-:W-:-:S02]  /*0310*/  IABS R11, R7 ;  /* 0x00000007000b7213 */ /* 0x000fc40000000000 */
[----:B------:R-:W1:Y:S03]  /*0320*/  I2F.RP R4, R9 ;  /* 0x0000000900047306 */ /* 0x000e660000209400 */
[----:B------:R-:W-:Y:S02]  /*0330*/  IMAD.MOV R11, RZ, RZ, -R11 ;  /* 0x000000ffff0b7224 */ /* 0x000fe400078e0a0b */
[----:B---3--:R-:W-:-:S05]  /*0340*/  VIADD R2, R2, 0xff ;  /* 0x000000ff02027836 */ /* 0x008fca0000000000 */
[----:B------:R-:W-:-:S04]  /*0350*/  SHF.R.S32.HI R12, RZ, 0x1f, R2 ;  /* 0x0000001fff0c7819 */ /* 0x000fc80000011402 */
[----:B------:R-:W-:Y:S01]  /*0360*/  LEA.HI R12, R12, R2, RZ, 0x8 ;  /* 0x000000020c0c7211 */ /* 0x000fe200078f40ff */
[----:B-1----:R-:W1:Y:S03]  /*0370*/  MUFU.RCP R4, R4 ;  /* 0x0000000400047308 */ /* 0x002e660000001000 */
[----:B------:R-:W-:-:S05]  /*0380*/  LEA.HI.SX32 R12, R12, R7, 0x18 ;  /* 0x000000070c0c7211 */ /* 0x000fca00078fc2ff */
[----:B------:R-:W-:-:S05]  /*0390*/  VIADD R12, R12, 0xffffffff ;  /* 0xffffffff0c0c7836 */ /* 0x000fca0000000000 */
[----:B------:R-:W-:Y:S02]  /*03a0*/  IABS R2, R12 ;  /* 0x0000000c00027213 */ /* 0x000fe40000000000 */
[----:B------:R-:W-:Y:S01]  /*03b0*/  LOP3.LUT R12, R12, R7, RZ, 0x3c, !PT ;  /* 0x000000070c0c7212 */ /* 0x000fe200078e3cff */
[----:B-1----:R-:W-:-:S04]  /*03c0*/  VIADD R4, R4, 0xffffffe ;  /* 0x0ffffffe04047836 */ /* 0x002fc80000000000 */
[----:B------:R-:W1:Y:S02]  /*03d0*/  F2I.FTZ.U32.TRUNC.NTZ R5, R4 ;  /* 0x0000000400057305 */ /* 0x000e64000021f000 */
[----:B-1----:R-:W-:Y:S02]  /*03e0*/  IMAD.MOV R8, RZ, RZ, -R5 ;  /* 0x000000ffff087224 */ /* 0x002fe400078e0a05 */
[----:B------:R-:W-:Y:S02]  /*03f0*/  IMAD.MOV.U32 R4, RZ, RZ, RZ ;  /* 0x000000ffff047224 */ /* 0x000fe400078e00ff */
[----:B------:R-:W-:-:S04]  /*0400*/  IMAD R8, R8, R9, RZ ;  /* 0x0000000908087224 */ /* 0x000fc800078e02ff */
[----:B------:R-:W-:Y:S02]  /*0410*/  IMAD.HI.U32 R8, R5, R8, R4 ;  /* 0x0000000805087227 */ /* 0x000fe400078e0004 */
[----:B------:R-:W1:Y:S04]  /*0420*/  @!P0 LDC.64 R4, c[0x0][0x318] ;  /* 0x0000c600ff048b82 */ /* 0x000e680000000a00 */
[----:B------:R-:W-:-:S04]  /*0430*/  IMAD.HI.U32 R8, R8, R2, RZ ;  /* 0x0000000208087227 */ /* 0x000fc800078e00ff */
[----:B------:R-:W-:Y:S02]  /*0440*/  IMAD R11, R8, R11, R2 ;  /* 0x0000000b080b7224 */ /* 0x000fe400078e0202 */
[----:B------:R-:W3:Y:S03]  /*0450*/  @!P0 LDC.64 R2, c[0x0][0x2c8] ;  /* 0x0000b200ff028b82 */ /* 0x000ee60000000a00 */
[----:B------:R-:W-:Y:S02]  /*0460*/  ISETP.GT.U32.AND P2, PT, R9, R11, PT ;  /* 0x0000000b0900720c */ /* 0x000fe40003f44070 */
[----:B-1----:R-:W-:Y:S02]  /*0470*/  @!P0 ISETP.NE.U32.AND P1, PT, R4, RZ, PT ;  /* 0x000000ff0400820c */ /* 0x002fe40003f25070 */
[----:B------:R-:W1:Y:S09]  /*0480*/  S2R R4, SR_CTAID.Y ;  /* 0x0000000000047919 */ /* 0x000e720000002600 */
[----:B------:R-:W-:Y:S01]  /*0490*/  @!P2 IMAD.IADD R11, R11, 0x1, -R9 ;  /* 0x000000010b0ba824 */ /* 0x000fe200078e0a09 */
[----:B------:R-:W-:Y:S01]  /*04a0*/  @!P0 ISETP.NE.AND.EX P1, PT, R5, RZ, PT, P1 ;  /* 0x000000ff0500820c */ /* 0x000fe20003f25310 */
[----:B------:R-:W-:-:S03]  /*04b0*/  @!P2 VIADD R8, R8, 0x1 ;  /* 0x000000010808a836 */ /* 0x000fc60000000000 */
[----:B------:R-:W-:Y:S02]  /*04c0*/  ISETP.GE.U32.AND P3, PT, R11, R9, PT ;  /* 0x000000090b00720c */ /* 0x000fe40003f66070 */
[----:B---3--:R-:W-:Y:S02]  /*04d0*/  @!P0 SEL R3, R3, RZ, P1 ;  /* 0x000000ff03038207 */ /* 0x008fe40000800000 */
[----:B------:R-:W-:Y:S02]  /*04e0*/  ISETP.GE.AND P1, PT, R12, RZ, PT ;  /* 0x000000ff0c00720c */ /* 0x000fe40003f26270 */
[----:B------:R-:W-:Y:S01]  /*04f0*/  @!P0 IADD3 R188, R3, R2, -R17 ;  /* 0x0000000203bc8210 */ /* 0x000fe20007ffe811 */
[----:B------:R-:W-:Y:S01]  /*0500*/  VIADD R2, R191, 0x13f ;  /* 0x0000013fbf027836 */ /* 0x000fe20000000000 */
[----:B------:R-:W-:-:S03]  /*0510*/  ISETP.NE.AND P0, PT, R7, RZ, PT ;  /* 0x000000ff0700720c */ /* 0x000fc60003f05270 */
[C---:B------:R-:W-:Y:S01]  /*0520*/  VIADD R5, R188.reuse, 0xff ;  /* 0x000000ffbc057836 */ /* 0x040fe20000000000 */
[----:B------:R-:W-:Y:S01]  /*0530*/  IADD3 R2, R188, -UR19, R2 ;  /* 0x80000013bc027c10 */ /* 0x000fe2000fffe002 */
[----:B------:R-:W-:-:S03]  /*0540*/  @P3 VIADD R8, R8, 0x1 ;  /* 0x0000000108083836 */ /* 0x000fc60000000000 */
[----:B------:R-:W-:Y:S01]  /*0550*/  SHF.R.S32.HI R3, RZ, 0x1f, R5 ;  /* 0x0000001fff037819 */ /* 0x000fe20000011405 */
[----:B------:R-:W-:Y:S02]  /*0560*/  VIADD R2, R2, UR18 ;  /* 0x0000001202027c36 */ /* 0x000fe40008000000 */
[----:B------:R-:W-:Y:S01]  /*0570*/  @!P1 IMAD.MOV R8, RZ, RZ, -R8 ;  /* 0x000000ffff089224 */ /* 0x000fe200078e0a08 */
[----:B------:R-:W-:Y:S02]  /*0580*/  LEA.HI R3, R3, R5, RZ, 0x8 ;  /* 0x0000000503037211 */ /* 0x000fe400078f40ff */
[----:B------:R-:W-:Y:S02]  /*0590*/  @!P0 LOP3.LUT R8, RZ, R7, RZ, 0x33, !PT ;  /* 0x00000007ff088212 */ /* 0x000fe400078e33ff */
[----:B------:R-:W-:Y:S02]  /*05a0*/  SHF.R.S32.HI R7, RZ, 0x1f, R2 ;  /* 0x0000001fff077819 */ /* 0x000fe40000011402 */
[----:B------:R-:W-:Y:S01]  /*05b0*/  SHF.R.S32.HI R3, RZ, 0x8, R3 ;  /* 0x00000008ff037819 */ /* 0x000fe20000011403 */
[----:B-1----:R-:W-:Y:S01]  /*05c0*/  IMAD R239, R8, R4, RZ ;  /* 0x0000000408ef7224 */ /* 0x002fe200078e02ff */
[----:B------:R-:W-:-:S04]  /*05d0*/  LEA.HI R7, R7, R2, RZ, 0x8 ;  /* 0x0000000207077211 */ /* 0x000fc800078f40ff */
[----:B------:R-:W-:Y:S02]  /*05e0*/  SHF.R.S32.HI R7, RZ, 0x8, R7 ;  /* 0x00000008ff077819 */ /* 0x000fe40000011407 */
[----:B------:R-:W-:-:S04]  /*05f0*/  VIADDMNMX R3, R239, R8, R3, PT ;  /* 0x00000008ef037246 */ /* 0x000fc80003800103 */
[----:B------:R-:W-:-:S04]  /*0600*/  VIMNMX R164, R3, R7, PT ;  /* 0x0000000703a47248 */ /* 0x000fc80003fe0100 */
[----:B------:R-:W-:-:S13]  /*0610*/  ISETP.GE.AND P0, PT, R239, R164, PT ;  /* 0x000000a4ef00720c */ /* 0x000fda0003f06270 */
[----:B--2---:R-:W-:Y:S05]  /*0620*/  @!P0 BRA `(.L_x_2236) ;  /* 0x0000000400108947 */ /* 0x004fea0003800000 */
[----:B------:R-:W1:Y:S01]  /*0630*/  LDC R2, c[0x0][0x2c0] ;  /* 0x0000b000ff027b82 */ /* 0x000e620000000800 */
[----:B------:R-:W-:Y:S01]  /*0640*/  SHF.R.S32.HI R0, RZ, 0x1f, R189 ;  /* 0x0000001fff007819 */ /* 0x000fe200000114bd */
[----:B------:R-:W-:Y:S01]  /*0650*/  ULDC UR4, c[0x0][0x2dc] ;  /* 0x0000b70000047ab9 */ /* 0x000fe20000000800 */
[----:B------:R-:W-:Y:S02]  /*0660*/  LOP3.LUT P6, RZ, R189, 0xf, RZ, 0xc0, !PT ;  /* 0x0000000fbdff7812 */ /* 0x000fe400078cc0ff */
[----:B------:R-:W-:-:S04]  /*0670*/  LEA.HI R0, R0, R189, RZ, 0x4 ;  /* 0x000000bd00007211 */ /* 0x000fc800078f20ff */
[----:B------:R-:W-:Y:S02]  /*0680*/  LOP3.LUT R3, R0, 0x3ffffff0, RZ, 0xc0, !PT ;  /* 0x3ffffff000037812 */ /* 0x000fe400078ec0ff */
[----:B------:R-:W-:-:S03]  /*0690*/  SHF.R.S32.HI R0, RZ, 0x4, R0 ;  /* 0x00000004ff007819 */ /* 0x000fc60000011400 */
[----:B------:R-:W-:Y:S02]  /*06a0*/  IMAD.IADD R3, R189, 0x1, -R3 ;  /* 0x00000001bd037824 */ /* 0x000fe400078e0a03 */
[----:B------:R-:W-:Y:S02]  /*06b0*/  VIADD R5, R0, 0x10 ;  /* 0x0000001000057836 */ /* 0x000fe40000000000 */
[----:B-1----:R-:W-:-:S04]  /*06c0*/  IMAD R2, R4, R2, R245 ;  /* 0x0000000204027224 */ /* 0x002fc800078e02f5 */
[----:B------:R-:W-:Y:S02]  /*06d0*/  IMAD R2, R2, R6, R10 ;  /* 0x0000000602027224 */ /* 0x000fe400078e020a */
[----:B------:R-:W-:Y:S02]  /*06e0*/  IMAD.SHL.U32 R6, R3, 0x4, RZ ;  /* 0x0000000403067824 */ /* 0x000fe400078e00ff */
[----:B------:R-:W-:Y:S01]  /*06f0*/  IMAD R3, R2, UR19, R191 ;  /* 0x0000001302037c24 */ /* 0x000fe2000f8e02bf */
[----:B------:R-:W-:Y:S02]  /*0700*/  IADD3 R191, -R191, UR19, RZ ;  /* 0x00000013bfbf7c10 */ /* 0x000fe4000fffe1ff */
[--C-:B------:R-:W-:Y:S01]  /*0710*/  SHF.R.S32.HI R7, RZ, 0x1f, R6.reuse ;  /* 0x0000001fff077819 */ /* 0x100fe20000011406 */
[----:B------:R-:W-:Y:S01]  /*0720*/  IMAD R4, R3, UR4, RZ ;  /* 0x0000000403047c24 */ /* 0x000fe2000f8e02ff */
[----:B------:R-:W-:Y:S01]  /*0730*/  ULDC.64 UR4, c[0x0][0x288] ;  /* 0x0000a20000047ab9 */ /* 0x000fe20000000a00 */
[CC--:B------:R-:W-:Y:S01]  /*0740*/  ISETP.GE.OR P5, PT, R0.reuse, R191.reuse, P6 ;  /* 0x000000bf0000720c */ /* 0x0c0fe200037a6670 */
[----:B------:R-:W-:Y:S01]  /*0750*/  IMAD.WIDE R6, R0, 0x40, R6 ;  /* 0x0000004000067825 */ /* 0x000fe200078e0206 */
[----:B------:R-:W-:-:S03]  /*0760*/  ISETP.GE.OR P3, PT, R5, R191, P6 ;  /* 0x000000bf0500720c */ /* 0x000fc60003766670 */
[----:B------:R-:W-:Y:S01]  /*0770*/  VIADD R5, R0, 0x20 ;  /* 0x0000002000057836 */ /* 0x000fe20000000000 */
[----:B------:R-:W-:Y:S01]  /*0780*/  IADD3 R2, P0, R4, R6, RZ ;  /* 0x0000000604027210 */ /* 0x000fe20007f1e0ff */
[----:B------:R-:W-:-:S03]  /*0790*/  VIADD R6, R0, 0x8 ;  /* 0x0000000800067836 */ /* 0x000fc60000000000 */
[----:B------:R-:W-:Y:S02]  /*07a0*/  LEA.HI.X.SX32 R4, R4, R7, 0x1, P0 ;  /* 0x0000000704047211 */ /* 0x000fe400000f0eff */
[----:B------:R-:W-:Y:S02]  /*07b0*/  LEA R10, P0, R2, UR4, 0x2 ;  /* 0x00000004020a7c11 */ /* 0x000fe4000f8010ff */
[-C--:B------:R-:W-:Y:S01]  /*07c0*/  ISETP.GE.OR P4, PT, R6, R191.reuse, P6 ;  /* 0x000000bf0600720c */ /* 0x080fe20003786670 */
[----:B------:R-:W-:Y:S01]  /*07d0*/  VIADD R6, R0, 0x18 ;  /* 0x0000001800067836 */ /* 0x000fe20000000000 */
[----:B------:R-:W-:Y:S01]  /*07e0*/  LEA.HI.X R11, R2, UR5, R4, 0x2, P0 ;  /* 0x00000005020b7c11 */ /* 0x000fe200080f1404 */
[----:B------:R-:W-:Y:S01]  /*07f0*/  ULDC.64 UR4, c[0x0][0x2b8] ;  /* 0x0000ae0000047ab9 */ /* 0x000fe20000000a00 */
[----:B------:R-:W-:Y:S01]  /*0800*/  SHF.R.S32.HI R2, RZ, 0x1f, R3 ;  /* 0x0000001fff027819 */ /* 0x000fe20000011403 */
[----:B------:R-:W-:Y:S01]  /*0810*/  VIADD R4, R0, 0x28 ;  /* 0x0000002800047836 */ /* 0x000fe20000000000 */
[----:B------:R-:W-:Y:S01]  /*0820*/  IADD3 R3, P0, R3, R0, RZ ;  /* 0x0000000003037210 */ /* 0x000fe20007f1e0ff */
[----:B------:R-:W-:Y:S01]  /*0830*/  STG.E.128 desc[UR20][R10.64], RZ ;  /* 0x000000ff0a007986 */ /* 0x000fe2000c101d14 */
[----:B------:R-:W-:Y:S01]  /*0840*/  ISETP.GE.OR P2, PT, R6, R191, P6 ;  /* 0x000000bf0600720c */ /* 0x000fe20003746670 */
[----:B------:R-:W-:Y:S01]  /*0850*/  @!P3 IMAD.MOV.U32 R6, RZ, RZ, -0x800000 ;  /* 0xff800000ff06b424 */ /* 0x000fe200078e00ff */
[----:B------:R-:W-:Y:S01]  /*0860*/  LEA.HI.X.SX32 R2, R0, R2, 0x1, P0 ;  /* 0x0000000200027211 */ /* 0x000fe200000f0eff */
[----:B------:R-:W-:Y:S01]  /*0870*/  STG.E.128 desc[UR20][R10.64+0x800], RZ ;  /* 0x000800ff0a007986 */ /* 0x000fe2000c101d14 */
[----:B------:R-:W-:-:S02]  /*0880*/  LEA R8, P0, R3, UR4, 0x2 ;  /* 0x0000000403087c11 */ /* 0x000fc4000f8010ff */
[-C--:B------:R-:W-:Y:S01]  /*0890*/  ISETP.GE.OR P1, PT, R5, R191.reuse, P6 ;  /* 0x000000bf0500720c */ /* 0x080fe20003726670 */
[----:B------:R-:W-:Y:S01]  /*08a0*/  STG.E.128 desc[UR20][R10.64+0x1000], RZ ;  /* 0x001000ff0a007986 */ /* 0x000fe2000c101d14 */
[----:B------:R-:W-:Y:S01]  /*08b0*/  LEA.HI.X R9, R3, UR5, R2, 0x2, P0 ;  /* 0x0000000503097c11 */ /* 0x000fe200080f1402 */
[----:B------:R-:W-:Y:S01]  /*08c0*/  @!P5 IMAD.MOV.U32 R2, RZ, RZ, -0x800000 ;  /* 0xff800000ff02d424 */ /* 0x000fe200078e00ff */
[-C--:B------:R-:W-:Y:S01]  /*08d0*/  ISETP.GE.OR P0, PT, R4, R191.reuse, P6 ;  /* 0x000000bf0400720c */ /* 0x080fe20003706670 */
[C---:B------:R-:W-:Y:S01]  /*08e0*/  VIADD R3, R0.reuse, 0x30 ;  /* 0x0000003000037836 */ /* 0x040fe20000000000 */
[----:B------:R-:W-:Y:S01]  /*08f0*/  STG.E.128 desc[UR20][R10.64+0x1800], RZ ;  /* 0x001800ff0a007986 */ /* 0x000fe2000c101d14 */
[----:B------:R-:W-:Y:S02]  /*0900*/  VIADD R0, R0, 0x38 ;  /* 0x0000003800007836 */ /* 0x000fe40000000000 */
[----:B------:R-:W-:Y:S01]  /*0910*/  @!P2 IMAD.MOV.U32 R5, RZ, RZ, -0x800000 ;  /* 0xff800000ff05a424 */ /* 0x000fe200078e00ff */
[----:B------:R-:W-:Y:S03]  /*0920*/  STG.E.128 desc[UR20][R10.64+0x2000], RZ ;  /* 0x002000ff0a007986 */ /* 0x000fe6000c101d14 */
[----:B------:R-:W-:Y:S01]  /*0930*/  @!P1 IMAD.MOV.U32 R4, RZ, RZ, -0x800000 ;  /* 0xff800000ff049424 */ /* 0x000fe200078e00ff */
[----:B------:R-:W-:Y:S04]  /*0940*/  STG.E.128 desc[UR20][R10.64+0x2800], RZ ;  /* 0x002800ff0a007986 */ /* 0x000fe8000c101d14 */
[----:B------:R-:W-:Y:S04]  /*0950*/  STG.E.128 desc[UR20][R10.64+0x3000], RZ ;  /* 0x003000ff0a007986 */ /* 0x000fe8000c101d14 */
[----:B------:R-:W-:Y:S04]  /*0960*/  STG.E.128 desc[UR20][R10.64+0x3800], RZ ;  /* 0x003800ff0a007986 */ /* 0x000fe8000c101d14 */
[----:B------:R1:W-:Y:S01]  /*0970*/  @!P5 STG.E desc[UR20][R8.64], R2 ;  /* 0x000000020800d986 */ /* 0x0003e2000c101914 */
[-C--:B------:R-:W-:Y:S01]  /*0980*/  ISETP.GE.OR P5, PT, R3, R191.reuse, P6 ;  /* 0x000000bf0300720c */ /* 0x080fe200037a6670 */
[----:B------:R-:W-:Y:S01]  /*0990*/  @!P0 IMAD.MOV.U32 R3, RZ, RZ, -0x800000 ;  /* 0xff800000ff038424 */ /* 0x000fe200078e00ff */
[----:B------:R-:W-:Y:S01]  /*09a0*/  ISETP.GE.OR P6, PT, R0, R191, P6 ;  /* 0x000000bf0000720c */ /* 0x000fe200037c6670 */
[----:B------:R-:W-:Y:S04]  /*09b0*/  @!P3 STG.E desc[UR20][R8.64+0x40], R6 ;  /* 0x000040060800b986 */ /* 0x000fe8000c101914 */
[----:B------:R-:W-:Y:S04]  /*09c0*/  @!P2 STG.E desc[UR20][R8.64+0x60], R5 ;  /* 0x000060050800a986 */ /* 0x000fe8000c101914 */
[----:B------:R-:W-:Y:S04]  /*09d0*/  @!P1 STG.E desc[UR20][R8.64+0x80], R4 ;  /* 0x0000800408009986 */ /* 0x000fe8000c101914 */
[----:B------:R-:W-:Y:S01]  /*09e0*/  @!P0 STG.E desc[UR20][R8.64+0xa0], R3 ;  /* 0x0000a00308008986 */ /* 0x000fe2000c101914 */
[----:B-1----:R-:W-:-:S05]  /*09f0*/  @!P4 IMAD.MOV.U32 R2, RZ, RZ, -0x800000 ;  /* 0xff800000ff02c424 */ /* 0x002fca00078e00ff */
[----:B------:R1:W-:Y:S02]  /*0a00*/  @!P4 STG.E desc[UR20][R8.64+0x20], R2 ;  /* 0x000020020800c986 */ /* 0x0003e4000c101914 */
[----:B-1----:R-:W-:-:S05]  /*0a10*/  @!P5 IMAD.MOV.U32 R2, RZ, RZ, -0x800000 ;  /* 0xff800000ff02d424 */ /* 0x002fca00078e00ff */
[----:B------:R1:W-:Y:S01]  /*0a20*/  @!P5 STG.E desc[UR20][R8.64+0xc0], R2 ;  /* 0x0000c0020800d986 */ /* 0x0003e2000c101914 */
[----:B------:R-:W-:Y:S05]  /*0a30*/  @P6 EXIT ;  /* 0x000000000000694d */ /* 0x000fea0003800000 */
[----:B------:R-:W-:-:S05]  /*0a40*/  MOV R0, 0xff800000 ;  /* 0xff80000000007802 */ /* 0x000fca0000000f00 */
[----:B------:R-:W-:Y:S01]  /*0a50*/  STG.E desc[UR20][R8.64+0xe0], R0 ;  /* 0x0000e00008007986 */ /* 0x000fe2000c101914 */
[----:B------:R-:W-:Y:S05]  /*0a60*/  EXIT ;  /* 0x000000000000794d */ /* 0x000fea0003800000 */
.L_x_2236:
        /* <DEDUP_REMOVED lines=22> */
.L_x_2237:
        /* <DEDUP_REMOVED lines=32> */
[----:B------:R-:W-:-:S06]  /*0dd0*/  IMAD.WIDE R12, R6, 0x4, R246 ;  /* 0x00000004060c7825 */ /* 0x000fcc00078e02f6 */
[----:B------:R-:W2:Y:S01]  /*0de0*/  LDG.E R12, desc[UR20][R12.64] ;  /* 0x000000140c0c7981 */ /* 0x000ea2000c1e1900 */
        /* <DEDUP_REMOVED lines=28> */
[----:B------:R-:W-:Y:S02]  /*0fb0*/  @!P1 LOP3.LUT R4, RZ, R2, RZ, 0x33, !PT ;  /* 0x00000002ff049212 */ /* 0x000fe400078e33ff */
[----:B--2--5:R-:W-:Y:S01]  /*0fc0*/  SHF.R.S32.HI R11, RZ, 0x1f, R12 ;  /* 0x0000001fff0b7819 */ /* 0x024fe2000001140c */
[----:B------:R-:W-:-:S04]  /*0fd0*/  IMAD.WIDE.U32 R6, R12, UR8, RZ ;  /* 0x000000080c067c25 */ /* 0x000fc8000f8e00ff */
[C---:B------:R-:W-:Y:S01]  /*0fe0*/  IMAD R3, R11.reuse, UR8, RZ ;  /* 0x000000080b037c24 */ /* 0x040fe2000f8e02ff */
[----:B------:R-:W-:Y:S01]  /*0ff0*/  MOV R2, R6 ;  /* 0x0000000600027202 */ /* 0x000fe20000000f00 */
[----:B------:R-:W-:Y:S01]  /*1000*/  IMAD R11, R11, UR4, RZ ;  /* 0x000000040b0b7c24 */ /* 0x000fe2000f8e02ff */
[----:B------:R-:W-:Y:S01]  /*1010*/  SHF.R.S32.HI R6, RZ, 0x1f, R4 ;  /* 0x0000001fff067819 */ /* 0x000fe20000011404 */
[C---:B------:R-:W-:Y:S02]  /*1020*/  IMAD R3, R12.reuse, UR9, R3 ;  /* 0x000000090c037c24 */ /* 0x040fe4000f8e0203 */
[----:B------:R-:W-:Y:S02]  /*1030*/  IMAD R11, R12, UR5, R11 ;  /* 0x000000050c0b7c24 */ /* 0x000fe4000f8e020b */
[----:B------:R-:W-:Y:S02]  /*1040*/  IMAD.IADD R3, R7, 0x1, R3 ;  /* 0x0000000107037824 */ /* 0x000fe400078e0203 */
[----:B------:R-:W-:-:S02]  /*1050*/  IMAD R7, R6, UR10, RZ ;  /* 0x0000000a06077c24 */ /* 0x000fc4000f8e02ff */
[----:B------:R-:W-:-:S04]  /*1060*/  IMAD.WIDE.U32 R2, R9, UR6, R2 ;  /* 0x0000000609027c25 */ /* 0x000fc8000f8e0002 */
[----:B------:R-:W-:Y:S02]  /*1070*/  IMAD.IADD R3, R3, 0x1, R5 ;  /* 0x0000000103037824 */ /* 0x000fe400078e0205 */
[----:B------:R-:W-:-:S04]  /*1080*/  IMAD.WIDE.U32 R12, R12, UR4, RZ ;  /* 0x000000040c0c7c25 */ /* 0x000fc8000f8e00ff */
[C---:B------:R-:W-:Y:S01]  /*1090*/  IMAD R7, R4.reuse, UR11, R7 ;  /* 0x0000000b04077c24 */ /* 0x040fe2000f8e0207 */
[----:B------:R-:W-:Y:S01]  /*10a0*/  MOV R14, R12 ;  /* 0x0000000c000e7202 */ /* 0x000fe20000000f00 */
[----:B------:R-:W-:-:S04]  /*10b0*/  IMAD.WIDE.U32 R2, R4, UR10, R2 ;  /* 0x0000000a04027c25 */ /* 0x000fc8000f8e0002 */
[----:B------:R-:W-:Y:S01]  /*10c0*/  IMAD.IADD R11, R13, 0x1, R11 ;  /* 0x000000010d0b7824 */ /* 0x000fe200078e020b */
[----:B------:R-:W-:Y:S02]  /*10d0*/  IADD3 R7, R3, R7, RZ ;  /* 0x0000000703077210 */ /* 0x000fe40007ffe0ff */
[----:B------:R-:W-:Y:S01]  /*10e0*/  MOV R5, R2 ;  /* 0x0000000200057202 */ /* 0x000fe20000000f00 */
[----:B------:R-:W-:Y:S06]  /*10f0*/  BRA `(.L_x_2239) ;  /* 0x0000000000ec7947 */ /* 0x000fec0003800000 */
.L_x_2238:
        /* <DEDUP_REMOVED lines=29> */
[----:B------:R-:W2:Y:S03]  /*12d0*/  LDC.64 R4, c[0x0][0x260] ;  /* 0x00009800ff047b82 */ /* 0x000ea60000000a00 */
[----:B------:R-:W-:Y:S01]  /*12e0*/  ISETP.GT.U32.AND P0, PT, R3, R2, PT ;  /* 0x000000020300720c */ /* 0x000fe20003f04070 */
[----:B-1----:R-:W-:-:S12]  /*12f0*/  IMAD R15, R15, R6, RZ ;  /* 0x000000060f0f7224 */ /* 0x002fd800078e02ff */
[----:B------:R-:W-:Y:S01]  /*1300*/  @!P0 IMAD.IADD R2, R2, 0x1, -R3 ;  /* 0x0000000102028824 */ /* 0x000fe200078e0a03 */
[----:B------:R-:W-:Y:S01]  /*1310*/  @!P0 IADD3 R12, R12, 0x1, RZ ;  /* 0x000000010c0c8810 */ /* 0x000fe20007ffe0ff */
[----:B------:R-:W-:Y:S01]  /*1320*/  IMAD R7, R17, R7, R15 ;  /* 0x0000000711077224 */ /* 0x000fe200078e020f */
[----:B------:R-:W-:Y:S01]  /*1330*/  ISETP.NE.AND P0, PT, R13, RZ, PT ;  /* 0x000000ff0d00720c */ /* 0x000fe20003f05270 */
[----:B------:R-:W-:Y:S01]  /*1340*/  IMAD R15, R14, UR8, RZ ;  /* 0x000000080e0f7c24 */ /* 0x000fe2000f8e02ff */
[----:B------:R-:W-:Y:S01]  /*1350*/  ISETP.GE.U32.AND P2, PT, R2, R3, PT ;  /* 0x000000030200720c */ /* 0x000fe20003f46070 */
[----:B------:R-:W-:Y:S01]  /*1360*/  IMAD.WIDE.U32 R16, R17, R6, RZ ;  /* 0x0000000611107225 */ /* 0x000fe200078e00ff */
[----:B------:R-:W-:-:S03]  /*1370*/  LOP3.LUT R2, R10, R13, RZ, 0x3c, !PT ;  /* 0x0000000d0a027212 */ /* 0x000fc600078e3cff */
[----:B------:R-:W-:Y:S01]  /*1380*/  IMAD R15, R11, UR9, R15 ;  /* 0x000000090b0f7c24 */ /* 0x000fe2000f8e020f */
[----:B------:R-:W-:Y:S01]  /*1390*/  ISETP.GE.AND P1, PT, R2, RZ, PT ;  /* 0x000000ff0200720c */ /* 0x000fe20003f26270 */
[----:B------:R-:W-:Y:S01]  /*13a0*/  IMAD.IADD R17, R17, 0x1, R7 ;  /* 0x0000000111117824 */ /* 0x000fe200078e0207 */
[----:B------:R-:W1:Y:S02]  /*13b0*/  LDC.64 R2, c[0x0][0x238] ;  /* 0x00008e00ff027b82 */ /* 0x000e640000000a00 */
[----:B------:R-:W-:-:S03]  /*13c0*/  IADD3 R19, R19, R15, RZ ;  /* 0x0000000f13137210 */ /* 0x000fc60007ffe0ff */
[----:B------:R-:W-:-:S06]  /*13d0*/  @P2 VIADD R12, R12, 0x1 ;  /* 0x000000010c0c2836 */ /* 0x000fcc0000000000 */
[----:B------:R-:W-:Y:S02]  /*13e0*/  @!P1 IADD3 R12, -R12, RZ, RZ ;  /* 0x000000ff0c0c9210 */ /* 0x000fe40007ffe1ff */
[----:B------:R-:W-:-:S04]  /*13f0*/  @!P0 LOP3.LUT R12, RZ, R13, RZ, 0x33, !PT ;  /* 0x0000000dff0c8212 */ /* 0x000fc800078e33ff */
[----:B------:R-:W-:Y:S01]  /*1400*/  SHF.R.S32.HI R6, RZ, 0x1f, R12 ;  /* 0x0000001fff067819 */ /* 0x000fe2000001140c */
[----:B--2---:R-:W-:-:S04]  /*1410*/  IMAD.WIDE.U32 R18, R12, R4, R18 ;  /* 0x000000040c127225 */ /* 0x004fc800078e0012 */
[----:B------:R-:W-:Y:S01]  /*1420*/  IMAD R7, R6, R4, RZ ;  /* 0x0000000406077224 */ /* 0x000fe200078e02ff */
[----:B------:R-:W-:Y:S01]  /*1430*/  MOV R4, R12 ;  /* 0x0000000c00047202 */ /* 0x000fe20000000f00 */
[-C--:B-1----:R-:W-:Y:S02]  /*1440*/  IMAD R14, R14, R2.reuse, RZ ;  /* 0x000000020e0e7224 */ /* 0x082fe400078e02ff */
[----:B------:R-:W-:Y:S02]  /*1450*/  IMAD R7, R12, R5, R7 ;  /* 0x000000050c077224 */ /* 0x000fe400078e0207 */
[C---:B------:R-:W-:Y:S02]  /*1460*/  IMAD R3, R11.reuse, R3, R14 ;  /* 0x000000030b037224 */ /* 0x040fe400078e020e */
[----:B------:R-:W-:Y:S01]  /*1470*/  IMAD.WIDE.U32 R14, R11, R2, R16 ;  /* 0x000000020b0e7225 */ /* 0x000fe200078e0010 */
[----:B------:R-:W-:-:S03]  /*1480*/  IADD3 R7, R19, R7, RZ ;  /* 0x0000000713077210 */ /* 0x000fc60007ffe0ff */
[----:B------:R-:W-:Y:S01]  /*1490*/  IMAD.MOV.U32 R5, RZ, RZ, R18 ;  /* 0x000000ffff057224 */ /* 0x000fe200078e0012 */
[----:B------:R-:W-:-:S07]  /*14a0*/  IADD3 R11, R15, R3, RZ ;  /* 0x000000030f0b7210 */ /* 0x000fce0007ffe0ff */
.L_x_2239:
[----:B------:R-:W-:Y:S01]  /*14b0*/  SHF.R.S32.HI R192, RZ, 0x1f, R189 ;  /* 0x0000001fffc07819 */ /* 0x000fe200000114bd */
[----:B------:R-:W-:Y:S01]  /*14c0*/  ULDC.64 UR4, c[0x0][0x228] ;  /* 0x00008a0000047ab9 */ /* 0x000fe20000000a00 */
[----:B------:R-:W-:Y:S01]  /*14d0*/  ULDC.64 UR10, c[0x0][0x268] ;  /* 0x00009a00000a7ab9 */ /* 0x000fe20000000a00 */
[----:B------:R-:W1:Y:S01]  /*14e0*/  S2UR UR24, SR_CgaCtaId ;  /* 0x00000000001879c3 */ /* 0x000e620000008800 */
[-C--:B------:R-:W-:Y:S01]  /*14f0*/  LEA.HI R3, R192, R189.reuse, RZ, 0x3 ;  /* 0x000000bdc0037211 */ /* 0x080fe200078f18ff */
[----:B------:R-:W-:Y:S01]  /*1500*/  IMAD R6, R6, UR10, RZ ;  /* 0x0000000a06067c24 */ /* 0x000fe2000f8e02ff */
[-C--:B------:R-:W-:Y:S01]  /*1510*/  LEA.HI R2, R192, R189.reuse, RZ, 0x4 ;  /* 0x000000bdc0027211 */ /* 0x080fe200078f20ff */
[----:B------:R-:W-:Y:S01]  /*1520*/  ULDC.64 UR16, c[0x0][0x240] ;  /* 0x0000900000107ab9 */ /* 0x000fe20000000a00 */
[----:B------:R-:W-:Y:S01]  /*1530*/  SHF.R.S32.HI R12, RZ, 0x3, R3 ;  /* 0x00000003ff0c7819 */ /* 0x000fe20000011403 */
[----:B------:R-:W-:Y:S01]  /*1540*/  IMAD R6, R4, UR11, R6 ;  /* 0x0000000b04067c24 */ /* 0x000fe2000f8e0206 */
[----:B------:R-:W-:Y:S01]  /*1550*/  LOP3.LUT R168, R3, 0xfffffff8, RZ, 0xc0, !PT ;  /* 0xfffffff803a87812 */ /* 0x000fe200078ec0ff */
[----:B------:R-:W-:Y:S01]  /*1560*/  USHF.L.U32 UR23, UR6, 0x5, URZ ;  /* 0x0000000506177899 */ /* 0x000fe2000800063f */
[----:B------:R-:W-:Y:S01]  /*1570*/  LEA.HI R17, R192, R189, RZ, 0x6 ;  /* 0x000000bdc0117211 */ /* 0x000fe200078f30ff */
[----:B------:R-:W-:Y:S01]  /*1580*/  IMAD.SHL.U32 R244, R12, 0x40, RZ ;  /* 0x000000400cf47824 */ /* 0x000fe200078e00ff */
[----:B------:R-:W-:Y:S01]  /*1590*/  LOP3.LUT R166, R2, 0xfffffff0, RZ, 0xc0, !PT ;  /* 0xfffffff002a67812 */ /* 0x000fe200078ec0ff */
[----:B------:R-:W-:Y:S01]  /*15a0*/  IMAD.IADD R168, R189, 0x1, -R168 ;  /* 0x00000001bda87824 */ /* 0x000fe200078e0aa8 */
[----:B------:R-:W-:Y:S01]  /*15b0*/  SHF.R.S32.HI R13, RZ, 0x1f, R12 ;  /* 0x0000001fff0d7819 */ /* 0x000fe2000001140c */
[----:B------:R-:W-:Y:S01]  /*15c0*/  IMAD.SHL.U32 R17, R17, 0x8, RZ ;  /* 0x0000000811117824 */ /* 0x000fe200078e00ff */
[----:B------:R-:W-:Y:S01]  /*15d0*/  LOP3.LUT R244, R244, 0x1c0, RZ, 0xc0, !PT ;  /* 0x000001c0f4f47812 */ /* 0x000fe200078ec0ff */
[----:B------:R-:W-:Y:S01]  /*15e0*/  IMAD.SHL.U32 R16, R168, 0x8, RZ ;  /* 0x00000008a8107824 */ /* 0x000fe200078e00ff */
[----:B------:R-:W-:Y:S01]  /*15f0*/  ULDC.64 UR14, c[0x0][0x210] ;  /* 0x00008400000e7ab9 */ /* 0x000fe20000000a00 */
[----:B------:R-:W-:Y:S01]  /*1600*/  IMAD.IADD R166, R189, 0x1, -R166 ;  /* 0x00000001bda67824 */ /* 0x000fe200078e0aa6 */
[----:B------:R-:W-:Y:S01]  /*1610*/  ULDC.64 UR12, c[0x0][0x220] ;  /* 0x00008800000c7ab9 */ /* 0x000fe20000000a00 */
[----:B------:R-:W-:Y:S01]  /*1620*/  IMAD.WIDE R18, R0, 0x40, R12 ;  /* 0x0000004000127825 */ /* 0x000fe200078e020c */
[----:B------:R-:W-:Y:S01]  /*1630*/  LOP3.LUT R15, R244, 0x38, R16, 0xf8, !PT ;  /* 0x00000038f40f7812 */ /* 0x000fe200078ef810 */
[----:B------:R-:W-:Y:S01]  /*1640*/  USHF.L.U64.HI UR22, UR6, 0x5, UR7 ;  /* 0x0000000506167899 */ /* 0x000fe20008010207 */
[----:B------:R-:W-:Y:S01]  /*1650*/  SHF.R.U32.HI R244, RZ, 0x3, R244 ;  /* 0x00000003fff47819 */ /* 0x000fe200000116f4 */
[----:B------:R-:W-:Y:S01]  /*1660*/  UMOV UR25, 0x400 ;  /* 0x0000040000197882 */ /* 0x000fe20000000000 */
[----:B------:R-:W-:-:S02]  /*1670*/  IADD3 R20, P1, R16, R5, RZ ;  /* 0x0000000510147210 */ /* 0x000fc40007f3e0ff */
[----:B------:R-:W-:Y:S02]  /*1680*/  LOP3.LUT R244, R15, R244, RZ, 0x3c, !PT ;  /* 0x000000f40ff47212 */ /* 0x000fe400078e3cff */
[----:B------:R-:W-:Y:S02]  /*1690*/  SHF.R.S32.HI R15, RZ, 0x1f, R245 ;  /* 0x0000001fff0f7819 */ /* 0x000fe400000114f5 */
[----:B------:R-:W-:Y:S02]  /*16a0*/  LOP3.LUT R244, R244, 0x7ffffe00, R17, 0xf8, !PT ;  /* 0x7ffffe00f4f47812 */ /* 0x000fe400078ef811 */
[----:B------:R-:W-:Y:S01]  /*16b0*/  SHF.R.S32.HI R17, RZ, 0x1f, R16 ;  /* 0x0000001fff117819 */ /* 0x000fe20000011410 */
[----:B------:R-:W-:Y:S01]  /*16c0*/  IMAD R15, R15, UR4, RZ ;  /* 0x000000040f0f7c24 */ /* 0x000fe2000f8e02ff */
[----:B------:R-:W-:Y:S02]  /*16d0*/  SHF.R.S32.HI R0, RZ, 0x1f, R166 ;  /* 0x0000001fff007819 */ /* 0x000fe400000114a6 */
[----:B------:R-:W-:Y:S01]  /*16e0*/  IADD3 R14, P0, R16, R14, RZ ;  /* 0x0000000e100e7210 */ /* 0x000fe20007f1e0ff */
[----:B------:R-:W-:Y:S01]  /*16f0*/  IMAD.X R21, R17, 0x1, R7, P1 ;  /* 0x0000000111157824 */ /* 0x000fe200008e0607 */
[----:B------:R-:W-:Y:S01]  /*1700*/  LEA.HI R0, R0, R166, RZ, 0x3 ;  /* 0x000000a600007211 */ /* 0x000fe200078f18ff */
[----:B------:R-:W-:Y:S01]  /*1710*/  IMAD R5, R245, UR5, R15 ;  /* 0x00000005f5057c24 */ /* 0x000fe2000f8e020f */
[----:B------:R-:W-:Y:S01]  /*1720*/  SHF.R.S32.HI R7, RZ, 0x1f, R10 ;  /* 0x0000001fff077819 */ /* 0x000fe2000001140a */
[----:B------:R-:W-:Y:S01]  /*1730*/  IMAD.X R15, R17, 0x1, R11, P0 ;  /* 0x00000001110f7824 */ /* 0x000fe200000e060b */
[----:B------:R-:W-:Y:S01]  /*1740*/  LOP3.LUT R11, R0, 0xfffffff8, RZ, 0xc0, !PT ;  /* 0xfffffff8000b7812 */ /* 0x000fe200078ec0ff */
[----:B------:R-:W-:Y:S01]  /*1750*/  IMAD.WIDE.U32 R16, R245, UR4, R16 ;  /* 0x00000004f5107c25 */ /* 0x000fe2000f8e0010 */
[----:B------:R-:W-:Y:S01]  /*1760*/  ULDC.64 UR4, c[0x0][0x258] ;  /* 0x0000960000047ab9 */ /* 0x000fe20000000a00 */
[----:B------:R-:W-:-:S02]  /*1770*/  IADD3 R9, P0, R12, R9, RZ ;  /* 0x000000090c097210 */ /* 0x000fc40007f1e0ff */
[----:B------:R-:W-:Y:S01]  /*1780*/  IMAD R7, R7, UR4, RZ ;  /* 0x0000000407077c24 */ /* 0x000fe2000f8e02ff */
[----:B------:R-:W-:Y:S01]  /*1790*/  LEA.HI R192, R192, R189, RZ, 0x5 ;  /* 0x000000bdc0c07211 */ /* 0x000fe200078f28ff */
[----:B------:R-:W-:Y:S02]  /*17a0*/  IMAD.IADD R17, R17, 0x1, R5 ;  /* 0x0000000111117824 */ /* 0x000fe400078e0205 */
[----:B------:R-:W-:Y:S01]  /*17b0*/  IMAD.IADD R166, R166, 0x1, -R11 ;  /* 0x00000001a6a67824 */ /* 0x000fe200078e0a0b */
[----:B------:R-:W-:Y:S01]  /*17c0*/  SHF.R.S32.HI R190, RZ, 0x5, R192 ;  /* 0x00000005ffbe7819 */ /* 0x000fe200000114c0 */
[----:B------:R-:W-:Y:S01]  /*17d0*/  IMAD.WIDE.U32 R14, R4, UR10, R14 ;  /* 0x0000000a040e7c25 */ /* 0x000fe2000f8e000e */
[----:B------:R-:W-:-:S03]  /*17e0*/  ULDC.64 UR10, c[0x0][0x250] ;  /* 0x00009400000a7ab9 */ /* 0x000fc60000000a00 */
[C---:B------:R-:W-:Y:S02]  /*17f0*/  IMAD R7, R10.reuse, UR5, R7 ;  /* 0x000000050a077c24 */ /* 0x040fe4000f8e0207 */
[----:B------:R-:W-:Y:S01]  /*1800*/  IMAD.WIDE.U32 R10, R10, UR4, R16 ;  /* 0x000000040a0a7c25 */ /* 0x000fe2000f8e0010 */
[----:B------:R-:W-:-:S03]  /*1810*/  ULDC.64 UR4, c[0x0][0x218] ;  /* 0x0000860000047ab9 */ /* 0x000fc60000000a00 */
[C---:B------:R-:W-:Y:S02]  /*1820*/  IMAD.X R8, R13.reuse, 0x1, R8, P0 ;  /* 0x000000010d087824 */ /* 0x040fe400000e0608 */
[----:B------:R-:W-:Y:S02]  /*1830*/  IMAD R4, R13, UR6, RZ ;  /* 0x000000060d047c24 */ /* 0x000fe4000f8e02ff */
[----:B------:R-:W-:Y:S02]  /*1840*/  IMAD R5, R19, UR16, RZ ;  /* 0x0000001013057c24 */ /* 0x000fe4000f8e02ff */
[----:B------:R-:W-:Y:S02]  /*1850*/  IMAD.IADD R15, R15, 0x1, R6 ;  /* 0x000000010f0f7824 */ /* 0x000fe400078e0206 */
[C---:B------:R-:W-:Y:S02]  /*1860*/  IMAD R4, R12.reuse, UR7, R4 ;  /* 0x000000070c047c24 */ /* 0x040fe4000f8e0204 */
[----:B------:R-:W-:-:S04]  /*1870*/  IMAD.WIDE.U32 R20, R12, UR6, R20 ;  /* 0x000000060c147c25 */ /* 0x000fc8000f8e0014 */
[----:B------:R-:W-:Y:S01]  /*1880*/  IMAD R8, R8, UR10, RZ ;  /* 0x0000000a08087c24 */ /* 0x000fe2000f8e02ff */
[----:B------:R-:W-:Y:S01]  /*1890*/  LEA R243, P0, R20, UR4, 0x1 ;  /* 0x0000000414f37c11 */ /* 0x000fe2000f8008ff */
[----:B------:R-:W-:Y:S01]  /*18a0*/  IMAD.IADD R11, R11, 0x1, R7 ;  /* 0x000000010b0b7824 */ /* 0x000fe200078e0207 */
[----:B------:R-:W-:Y:S01]  /*18b0*/  USHF.L.U32 UR4, UR16, 0x5, URZ ;  /* 0x0000000510047899 */ /* 0x000fe2000800063f */
[----:B------:R-:W-:Y:S02]  /*18c0*/  IMAD R5, R18, UR17, R5 ;  /* 0x0000001112057c24 */ /* 0x000fe4000f8e0205 */
[C---:B------:R-:W-:Y:S01]  /*18d0*/  IMAD R8, R9.reuse, UR11, R8 ;  /* 0x0000000b09087c24 */ /* 0x040fe2000f8e0208 */
[----:B------:R-:W-:Y:S01]  /*18e0*/  USHF.L.U64.HI UR11, UR10, 0x5, UR11 ;  /* 0x000000050a0b7899 */ /* 0x000fe2000801020b */
[----:B------:R-:W-:-:S04]  /*18f0*/  IMAD.WIDE.U32 R14, R9, UR10, R14 ;  /* 0x0000000a090e7c25 */ /* 0x000fc8000f8e000e */
[----:B------:R-:W-:Y:S01]  /*1900*/  IMAD.WIDE.U32 R18, R18, UR16, R10 ;  /* 0x0000001012127c25 */ /* 0x000fe2000f8e000a */
[----:B------:R-:W-:Y:S01]  /*1910*/  LEA R241, P1, R14, UR12, 0x1 ;  /* 0x0000000c0ef17c11 */ /* 0x000fe2000f8208ff */
[----:B------:R-:W-:Y:S02]  /*1920*/  USHF.L.U64.HI UR16, UR16, 0x5, UR17 ;  /* 0x0000000510107899 */ /* 0x000fe40008010211 */
[----:B------:R-:W-:Y:S01]  /*1930*/  IMAD.IADD R4, R21, 0x1, R4 ;  /* 0x0000000115047824 */ /* 0x000fe200078e0204 */
[----:B------:R-:W-:Y:S01]  /*1940*/  LEA R6, P2, R18, UR14, 0x1 ;  /* 0x0000000e12067c11 */ /* 0x000fe2000f8408ff */
[----:B------:R-:W-:Y:S01]  /*1950*/  IMAD.IADD R8, R15, 0x1, R8 ;  /* 0x000000010f087824 */ /* 0x000fe200078e0208 */
[----:B------:R-:W-:Y:S01]  /*1960*/  USHF.L.U32 UR12, UR10, 0x5, URZ ;  /* 0x000000050a0c7899 */ /* 0x000fe2000800063f */
[----:B------:R-:W-:Y:S01]  /*1970*/  IMAD.IADD R5, R19, 0x1, R5 ;  /* 0x0000000113057824 */ /* 0x000fe200078e0205 */
[----:B------:R-:W-:Y:S01]  /*1980*/  LEA.HI.X R242, R20, UR5, R4, 0x1, P0 ;  /* 0x0000000514f27c11 */ /* 0x000fe200080f0c04 */
[----:B-1----:R-:W-:Y:S01]  /*1990*/  ULEA UR5, UR24, UR25, 0x18 ;  /* 0x0000001918057291 */ /* 0x002fe2000f8ec03f */
[----:B------:R-:W-:Y:S01]  /*19a0*/  IADD3 R4, P0, R243, UR23, RZ ;  /* 0x00000017f3047c10 */ /* 0x000fe2000ff1e0ff */
[----:B------:R-:W-:Y:S01]  /*19b0*/  IMAD.SHL.U32 R167, R0, 0x40, RZ ;  /* 0x0000004000a77824 */ /* 0x000fe200078e00ff */
[----:B------:R-:W-:-:S02]  /*19c0*/  LEA.HI.X R240, R14, UR13, R8, 0x1, P1 ;  /* 0x0000000d0ef07c11 */ /* 0x000fc400088f0c08 */
[----:B------:R-:W-:Y:S02]  /*19d0*/  LEA.HI.X R7, R18, UR15, R5, 0x1, P2 ;  /* 0x0000000f12077c11 */ /* 0x000fe400090f0c05 */
[----:B------:R-:W-:Y:S02]  /*19e0*/  IADD3.X R5, R242, UR22, RZ, P0, !PT ;  /* 0x00000016f2057c10 */ /* 0x000fe400087fe4ff */
[----:B------:R-:W-:Y:S02]  /*19f0*/  IADD3 R12, P1, R6, UR4, RZ ;  /* 0x00000004060c7c10 */ /* 0x000fe4000ff3e0ff */
[----:B------:R-:W-:Y:S02]  /*1a00*/  IADD3 R8, P0, R4, UR23, RZ ;  /* 0x0000001704087c10 */ /* 0x000fe4000ff1e0ff */
[----:B------:R-:W-:Y:S02]  /*1a10*/  IADD3.X R13, R7, UR16, RZ, P1, !PT ;  /* 0x00000010070d7c10 */ /* 0x000fe40008ffe4ff */
[----:B------:R-:W-:-:S02]  /*1a20*/  LEA R244, R244, UR5, 0x1 ;  /* 0x00000005f4f47c11 */ /* 0x000fc4000f8e08ff */
[----:B------:R-:W-:Y:S02]  /*1a30*/  IADD3.X R9, R5, UR22, RZ, P0, !PT ;  /* 0x0000001605097c10 */ /* 0x000fe400087fe4ff */
[----:B------:R-:W-:Y:S01]  /*1a40*/  IADD3 R16, P1, R12, UR4, RZ ;  /* 0x000000040c107c10 */ /* 0x000fe2000ff3e0ff */
[----:B------:R-:W-:Y:S01]  /*1a50*/  @!PT LDS RZ, [RZ] ;  /* 0x00000000fffff984 */ /* 0x000fe20000000800 */
[----:B------:R-:W-:Y:S01]  /*1a60*/  @!PT LDS RZ, [RZ] ;  /* 0x00000000fffff984 */ /* 0x000fe20000000800 */
[----:B------:R-:W-:Y:S01]  /*1a70*/  @!PT LDS RZ, [RZ] ;  /* 0x00000000fffff984 */ /* 0x000fe20000000800 */
[----:B------:R1:W-:Y:S01]  /*1a80*/  LDGSTS.E.BYPASS.LTC128B.128 [R244], desc[UR20][R6.64] ;  /* 0x0000000006f47fae */ /* 0x0003e2000b901d54 */
[----:B------:R-:W-:Y:S02]  /*1a90*/  IADD3 R10, P0, R8, UR23, RZ ;  /* 0x00000017080a7c10 */ /* 0x000fe4000ff1e0ff */
[----:B------:R-:W-:Y:S01]  /*1aa0*/  IADD3.X R17, R13, UR16, RZ, P1, !PT ;  /* 0x000000100d117c10 */ /* 0x000fe20008ffe4ff */
[----:B------:R2:W-:Y:S01]  /*1ab0*/  LDGSTS.E.BYPASS.LTC128B.128 [R244+0x800], desc[UR20][R12.64] ;  /* 0x008000000cf47fae */ /* 0x0005e2000b901d54 */
[----:B------:R-:W-:Y:S02]  /*1ac0*/  IADD3.X R11, R9, UR22, RZ, P0, !PT ;  /* 0x00000016090b7c10 */ /* 0x000fe400087fe4ff */
[----:B------:R-:W-:Y:S01]  /*1ad0*/  IADD3 R14, P1, R16, UR4, RZ ;  /* 0x00000004100e7c10 */ /* 0x000fe2000ff3e0ff */
[----:B------:R3:W-:Y:S01]  /*1ae0*/  LDGSTS.E.BYPASS.LTC128B.128 [R244+0x1000], desc[UR20][R16.64] ;  /* 0x0100000010f47fae */ /* 0x0007e2000b901d54 */
[----:B------:R-:W-:Y:S01]  /*1af0*/  LOP3.LUT R167, R167, 0xfffffe00, RZ, 0xc0, !PT ;  /* 0xfffffe00a7a77812 */ /* 0x000fe200078ec0ff */
[----:B------:R-:W-:Y:S01]  /*1b00*/  UIADD3 UR4, UR5, 0x2000, URZ ;  /* 0x0000200005047890 */ /* 0x000fe2000fffe03f */
[----:B------:R-:W-:-:S02]  /*1b10*/  IADD3.X R15, R17, UR16, RZ, P1, !PT ;  /* 0x00000010110f7c10 */ /* 0x000fc40008ffe4ff */
[----:B------:R-:W-:Y:S01]  /*1b20*/  LOP3.LUT P1, RZ, R166, 0x4, RZ, 0xc0, !PT ;  /* 0x00000004a6ff7812 */ /* 0x000fe2000782c0ff */
[----:B------:R-:W-:Y:S02]  /*1b30*/  IMAD R238, R190, 0x400, R167 ;  /* 0x00000400beee7824 */ /* 0x000fe400078e02a7 */
[----:B------:R4:W-:Y:S01]  /*1b40*/  LDGSTS.E.BYPASS.LTC128B.128 [R244+0x1800], desc[UR20][R14.64] ;  /* 0x018000000ef47fae */ /* 0x0009e2000b901d54 */
[----:B-1----:R-:W-:-:S04]  /*1b50*/  IADD3 R6, P0, R10, UR23, RZ ;  /* 0x000000170a067c10 */ /* 0x002fc8000ff1e0ff */
[----:B------:R-:W-:Y:S02]  /*1b60*/  IADD3.X R7, R11, UR22, RZ, P0, !PT ;  /* 0x000000160b077c10 */ /* 0x000fe400087fe4ff */
[----:B--2---:R-:W-:-:S04]  /*1b70*/  IADD3 R12, P0, R6, UR23, RZ ;  /* 0x00000017060c7c10 */ /* 0x004fc8000ff1e0ff */
[----:B------:R-:W-:Y:S02]  /*1b80*/  IADD3.X R13, R7, UR22, RZ, P0, !PT ;  /* 0x00000016070d7c10 */ /* 0x000fe400087fe4ff */
[----:B---3--:R-:W-:Y:S01]  /*1b90*/  IADD3 R16, P0, R12, UR23, RZ ;  /* 0x000000170c107c10 */ /* 0x008fe2000ff1e0ff */
[----:B----4-:R-:W-:-:S03]  /*1ba0*/  IMAD.MOV.U32 R14, RZ, RZ, R243 ;  /* 0x000000ffff0e7224 */ /* 0x010fc600078e00f3 */
[----:B------:R-:W-:Y:S01]  /*1bb0*/  IADD3.X R17, R13, UR22, RZ, P0, !PT ;  /* 0x000000160d117c10 */ /* 0x000fe200087fe4ff */
[----:B------:R-:W-:-:S05]  /*1bc0*/  IMAD.MOV.U32 R15, RZ, RZ, R242 ;  /* 0x000000ffff0f7224 */ /* 0x000fca00078e00f2 */
[----:B------:R1:W-:Y:S04]  /*1bd0*/  LDGSTS.E.BYPASS.LTC128B.128 [R244+0x2000], desc[UR20][R14.64] ;  /* 0x020000000ef47fae */ /* 0x0003e8000b901d54 */
[----:B------:R2:W-:Y:S04]  /*1be0*/  LDGSTS.E.BYPASS.LTC128B.128 [R244+0x2800], desc[UR20][R4.64] ;  /* 0x0280000004f47fae */ /* 0x0005e8000b901d54 */
[----:B------:R3:W-:Y:S04]  /*1bf0*/  LDGSTS.E.BYPASS.LTC128B.128 [R244+0x3000], desc[UR20][R8.64] ;  /* 0x0300000008f47fae */ /* 0x0007e8000b901d54 */
[----:B------:R-:W-:Y:S04]  /*1c00*/  LDGSTS.E.BYPASS.LTC128B.128 [R244+0x3800], desc[UR20][R10.64] ;  /* 0x038000000af47fae */ /* 0x000fe8000b901d54 */
[----:B------:R4:W-:Y:S04]  /*1c10*/  LDGSTS.E.BYPASS.LTC128B.128 [R244+0x4000], desc[UR20][R6.64] ;  /* 0x0400000006f47fae */ /* 0x0009e8000b901d54 */
        /* <DEDUP_REMOVED lines=11> */
[----:B------:R-:W-:Y:S01]  /*1cd0*/  LDGSTS.E.BYPASS.LTC128B.128 [R244+0x6800], desc[UR20][R8.64] ;  /* 0x0680000008f47fae */ /* 0x000fe2000b901d54 */
[----:B------:R-:W-:Y:S02]  /*1ce0*/  IADD3.X R7, R9, UR22, RZ, P0, !PT ;  /* 0x0000001609077c10 */ /* 0x000fe400087fe4ff */
[----:B------:R-:W-:-:S03]  /*1cf0*/  IADD3 R10, P0, R6, UR23, RZ ;  /* 0x00000017060a7c10 */ /* 0x000fc6000ff1e0ff */
[----:B------:R2:W-:Y:S01]  /*1d00*/  LDGSTS.E.BYPASS.LTC128B.128 [R244+0x7000], desc[UR20][R6.64] ;  /* 0x0700000006f47fae */ /* 0x0005e2000b901d54 */
[----:B------:R-:W-:Y:S02]  /*1d10*/  IADD3.X R11, R7, UR22, RZ, P0, !PT ;  /* 0x00000016070b7c10 */ /* 0x000fe400087fe4ff */
[----:B-----5:R-:W-:-:S03]  /*1d20*/  IADD3 R12, P0, R10, UR23, RZ ;  /* 0x000000170a0c7c10 */ /* 0x020fc6000ff1e0ff */
[----:B------:R-:W-:Y:S01]  /*1d30*/  LDGSTS.E.BYPASS.LTC128B.128 [R244+0x7800], desc[UR20][R10.64] ;  /* 0x078000000af47fae */ /* 0x000fe2000b901d54 */
[----:B------:R-:W-:-:S05]  /*1d40*/  IADD3.X R13, R11, UR22, RZ, P0, !PT ;  /* 0x000000160b0d7c10 */ /* 0x000fca00087fe4ff */
[----:B------:R-:W-:Y:S01]  /*1d50*/  LDGSTS.E.BYPASS.LTC128B.128 [R244+0x8000], desc[UR20][R12.64] ;  /* 0x080000000cf47fae */ /* 0x000fe2000b901d54 */
[----:B-1----:R-:W-:-:S04]  /*1d60*/  IADD3 R4, P0, R12, UR23, RZ ;  /* 0x000000170c047c10 */ /* 0x002fc8000ff1e0ff */
        /* <DEDUP_REMOVED lines=8> */
[----:B------:R-:W0:Y:S01]  /*1df0*/  LDGDEPBAR ;  /* 0x00000000000079af */ /* 0x000e220000000000 */
[----:B-1----:R-:W-:Y:S02]  /*1e00*/  SHF.R.S32.HI R5, RZ, 0x4, R2 ;  /* 0x00000004ff057819 */ /* 0x002fe40000011402 */
[----:B------:R-:W-:Y:S02]  /*1e10*/  IADD3 R4, P0, R241, UR12, RZ ;  /* 0x0000000cf1047c10 */ /* 0x000fe4000ff1e0ff */
[----:B------:R-:W-:-:S04]  /*1e20*/  LEA.HI R2, R2, R5, RZ, 0x1 ;  /* 0x0000000502027211 */ /* 0x000fc800078f08ff */
[----:B------:R-:W-:Y:S01]  /*1e30*/  LOP3.LUT R2, R2, 0xfffffffe, RZ, 0xc0, !PT ;  /* 0xfffffffe02027812 */ /* 0x000fe200078ec0ff */
[----:B--2---:R-:W-:-:S04]  /*1e40*/  IMAD.SHL.U32 R7, R168, 0x40, RZ ;  /* 0x00000040a8077824 */ /* 0x004fc800078e00ff */
[----:B------:R-:W-:Y:S01]  /*1e50*/  IMAD.IADD R2, R5, 0x1, -R2 ;  /* 0x0000000105027824 */ /* 0x000fe200078e0a02 */
[----:B------:R-:W-:Y:S02]  /*1e60*/  IADD3.X R5, R240, UR11, RZ, P0, !PT ;  /* 0x0000000bf0057c10 */ /* 0x000fe400087fe4ff */
[----:B------:R-:W-:Y:S01]  /*1e70*/  LOP3.LUT R7, R7, 0x1c0, RZ, 0xc0, !PT ;  /* 0x000001c007077812 */ /* 0x000fe200078ec0ff */
[----:B---3--:R-:W-:Y:S01]  /*1e80*/  IMAD.SHL.U32 R8, R166, 0x40, RZ ;  /* 0x00000040a6087824 */ /* 0x008fe200078e00ff */
[----:B------:R-:W-:-:S04]  /*1e90*/  DEPBAR.LE SB0, 0x0 ;  /* 0x000080000000791a */ /* 0x000fc80000000000 */
[----:B------:R-:W-:Y:S01]  /*1ea0*/  BAR.SYNC.DEFER_BLOCKING 0x0 ;  /* 0x0000000000007b1d */ /* 0x000fe20000010000 */
[----:B------:R-:W-:Y:S01]  /*1eb0*/  IADD3 R12, P0, R4, UR12, RZ ;  /* 0x0000000c040c7c10 */ /* 0x000fe2000ff1e0ff */
[----:B------:R-:W-:Y:S01]  /*1ec0*/  IMAD.MOV.U32 R9, RZ, RZ, R240 ;  /* 0x000000ffff097224 */ /* 0x000fe200078e00f0 */
[----:B------:R-:W-:Y:S02]  /*1ed0*/  LOP3.LUT R6, R7, 0x8, R3, 0xf8, !PT ;  /* 0x0000000807067812 */ /* 0x000fe400078ef803 */
[----:B------:R-:W-:Y:S01]  /*1ee0*/  SHF.R.U32.HI R3, RZ, 0x3, R7 ;  /* 0x00000003ff037819 */ /* 0x000fe20000011607 */
[----:B------:R-:W-:Y:S01]  /*1ef0*/  IMAD.SHL.U32 R7, R2, 0x8, RZ ;  /* 0x0000000802077824 */ /* 0x000fe200078e00ff */
[----:B------:R-:W-:Y:S02]  /*1f00*/  IADD3.X R13, R5, UR11, RZ, P0, !PT ;  /* 0x0000000b050d7c10 */ /* 0x000fe400087fe4ff */
[----:B------:R-:W-:Y:S02]  /*1f10*/  LOP3.LUT R8, R8, 0x1c0, RZ, 0xc0, !PT ;  /* 0x000001c008087812 */ /* 0x000fe400078ec0ff */
[----:B------:R-:W-:-:S02]  /*1f20*/  IADD3 R10, P0, R12, UR12, RZ ;  /* 0x0000000c0c0a7c10 */ /* 0x000fc4000ff1e0ff */
[----:B------:R-:W-:Y:S02]  /*1f30*/  LOP3.LUT R3, R6, R3, RZ, 0x3c, !PT ;  /* 0x0000000306037212 */ /* 0x000fe400078e3cff */
[----:B------:R-:W-:Y:S02]  /*1f40*/  LOP3.LUT R7, R8, 0x8, R7, 0xf8, !PT ;  /* 0x0000000808077812 */ /* 0x000fe400078ef807 */
[----:B------:R-:W-:Y:S01]  /*1f50*/  SHF.R.U32.HI R165, RZ, 0x3, R8 ;  /* 0x00000003ffa57819 */ /* 0x000fe20000011608 */
[----:B------:R-:W-:Y:S01]  /*1f60*/  IMAD.MOV.U32 R8, RZ, RZ, R241 ;  /* 0x000000ffff087224 */ /* 0x000fe200078e00f1 */
[----:B------:R-:W-:Y:S01]  /*1f70*/  IADD3.X R11, R13, UR11, RZ, P0, !PT ;  /* 0x0000000b0d0b7c10 */ /* 0x000fe200087fe4ff */
[----:B------:R-:W-:Y:S01]  /*1f80*/  IMAD R2, R2, 0x200, R3 ;  /* 0x0000020002027824 */ /* 0x000fe200078e0203 */
[----:B------:R-:W-:Y:S01]  /*1f90*/  IADD3 R6, P0, R10, UR12, RZ ;  /* 0x0000000c0a067c10 */ /* 0x000fe2000ff1e0ff */
[----:B------:R-:W-:Y:S01]  /*1fa0*/  IMAD.MOV.U32 R3, RZ, RZ, 0x20 ;  /* 0x00000020ff037424 */ /* 0x000fe200078e00ff */
[----:B------:R-:W-:Y:S01]  /*1fb0*/  LOP3.LUT R165, R7, R165, RZ, 0x3c, !PT ;  /* 0x000000a507a57212 */ /* 0x000fe200078e3cff */
[----:B------:R-:W-:Y:S01]  /*1fc0*/  @!PT LDS RZ, [RZ] ;  /* 0x00000000fffff984 */ /* 0x000fe20000000800 */
[----:B------:R-:W-:Y:S01]  /*1fd0*/  @!PT LDS RZ, [RZ] ;  /* 0x00000000fffff984 */ /* 0x000fe20000000800 */
[----:B------:R-:W-:Y:S01]  /*1fe0*/  @!PT LDS RZ, [RZ] ;  /* 0x00000000fffff984 */ /* 0x000fe20000000800 */
[----:B------:R1:W-:Y:S01]  /*1ff0*/  LDGSTS.E.BYPASS.LTC128B.128 [R244+0xa000], desc[UR20][R8.64] ;  /* 0x0a00000008f47fae */ /* 0x0003e2000b901d54 */
[----:B------:R-:W-:-:S02]  /*2000*/  IADD3.X R7, R11, UR11, RZ, P0, !PT ;  /* 0x0000000b0b077c10 */ /* 0x000fc400087fe4ff */
[----:B------:R-:W-:Y:S01]  /*2010*/  IADD3 R14, P0, R6, UR12, RZ ;  /* 0x0000000c060e7c10 */ /* 0x000fe2000ff1e0ff */
[----:B------:R2:W-:Y:S01]  /*2020*/  LDGSTS.E.BYPASS.LTC128B.128 [R244+0xa800], desc[UR20][R4.64] ;  /* 0x0a80000004f47fae */ /* 0x0005e2000b901d54 */
[----:B------:R-:W-:Y:S01]  /*2030*/  IMAD.IADD R238, R238, 0x1, R165 ;  /* 0x00000001eeee7824 */ /* 0x000fe200078e02a5 */
[----:B------:R-:W-:Y:S02]  /*2040*/  LEA R160, R2, UR5, 0x1 ;  /* 0x0000000502a07c11 */ /* 0x000fe4000f8e08ff */
[----:B------:R-:W-:Y:S01]  /*2050*/  IADD3.X R15, R7, UR11, RZ, P0, !PT ;  /* 0x0000000b070f7c10 */ /* 0x000fe200087fe4ff */
[----:B------:R-:W-:Y:S01]  /*2060*/  LDGSTS.E.BYPASS.LTC128B.128 [R244+0xb000], desc[UR20][R12.64] ;  /* 0x0b0000000cf47fae */ /* 0x000fe2000b901d54 */
[----:B------:R-:W-:Y:S02]  /*2070*/  LEA R238, R238, UR5, 0x1 ;  /* 0x00000005eeee7c11 */ /* 0x000fe4000f8e08ff */
[----:B------:R-:W-:Y:S01]  /*2080*/  LEA R237, R2, UR4, 0x1 ;  /* 0x0000000402ed7c11 */ /* 0x000fe2000f8e08ff */
[----:B------:R3:W-:Y:S01]  /*2090*/  LDGSTS.E.BYPASS.LTC128B.128 [R244+0xb800], desc[UR20][R10.64] ;  /* 0x0b8000000af47fae */ /* 0x0007e2000b901d54 */
[----:B------:R-:W-:-:S03]  /*20a0*/  IMAD.MOV.U32 R2, RZ, RZ, 0x40 ;  /* 0x00000040ff027424 */ /* 0x000fc600078e00ff */
[----:B------:R-:W-:Y:S01]  /*20b0*/  LDGSTS.E.BYPASS.LTC128B.128 [R244+0xc000], desc[UR20][R6.64] ;  /* 0x0c00000006f47fae */ /* 0x000fe2000b901d54 */
[----:B------:R-:W-:-:S03]  /*20c0*/  VIADD R233, R237, 0x40 ;  /* 0x00000040ede97836 */ /* 0x000fc60000000000 */
        /* <DEDUP_REMOVED lines=15> */
[----:B------:R-:W-:-:S03]  /*21c0*/  IADD3 R6, P0, R8, UR12, RZ ;  /* 0x0000000c08067c10 */ /* 0x000fc6000ff1e0ff */
[----:B------:R1:W-:Y:S01]  /*21d0*/  LDGSTS.E.BYPASS.LTC128B.128 [R244+0xf000], desc[UR20][R8.64] ;  /* 0x0f00000008f47fae */ /* 0x0003e2000b901d54 */
[----:B------:R-:W-:Y:S02]  /*21e0*/  IADD3.X R7, R9, UR11, RZ, P0, !PT ;  /* 0x0000000b09077c10 */ /* 0x000fe400087fe4ff */
[----:B--2---:R-:W-:-:S03]  /*21f0*/  IADD3 R4, P0, R6, UR12, RZ ;  /* 0x0000000c06047c10 */ /* 0x004fc6000ff1e0ff */
        /* <DEDUP_REMOVED lines=8> */
[----:B---3--:R-:W-:-:S03]  /*2280*/  IADD3 R4, P0, R6, UR12, RZ ;  /* 0x0000000c06047c10 */ /* 0x008fc6000ff1e0ff */
[----:B------:R-:W-:Y:S01]  /*2290*/  LDGSTS.E.BYPASS.LTC128B.128 [R244+0x11000], desc[UR20][R6.64] ;  /* 0x1100000006f47fae */ /* 0x000fe2000b901d54 */
[----:B------:R-:W-:Y:S02]  /*22a0*/  IADD3.X R5, R7, UR11, RZ, P0, !PT ;  /* 0x0000000b07057c10 */ /* 0x000fe400087fe4ff */
[----:B------:R-:W-:-:S03]  /*22b0*/  LOP3.LUT P0, RZ, R168, 0x2, RZ, 0xc0, !PT ;  /* 0x00000002a8ff7812 */ /* 0x000fc6000780c0ff */
[----:B------:R1:W-:Y:S01]  /*22c0*/  LDGSTS.E.BYPASS.LTC128B.128 [R244+0x11800], desc[UR20][R4.64] ;  /* 0x1180000004f47fae */ /* 0x0003e2000b901d54 */
[----:B------:R-:W-:Y:S02]  /*22d0*/  SEL R0, R3, 0xffffffe0, !P0 ;  /* 0xffffffe003007807 */ /* 0x000fe40004000000 */
[----:B------:R-:W-:Y:S01]  /*22e0*/  LOP3.LUT P0, RZ, R166, 0x2, RZ, 0xc0, !PT ;  /* 0x00000002a6ff7812 */ /* 0x000fe2000780c0ff */
[----:B------:R-:W-:Y:S02]  /*22f0*/  LDSM.16.M88.4 R108, [R238] ;  /* 0x00000000ee6c783b */ /* 0x000fe40000000200 */
[----:B------:R-:W-:Y:S01]  /*2300*/  IMAD.IADD R235, R237, 0x1, R0 ;  /* 0x00000001edeb7824 */ /* 0x000fe200078e0200 */
[----:B------:R-:W-:Y:S01]  /*2310*/  SEL R3, R3, 0xffffffe0, !P0 ;  /* 0xffffffe003037807 */ /* 0x000fe20004000000 */
[----:B------:R-:W2:Y:S01]  /*2320*/  LDSM.16.M88.4 R60, [R160+0x3800] ;  /* 0x00380000a03c783b */ /* 0x000ea20000000200 */
[----:B------:R-:W-:-:S03]  /*2330*/  LOP3.LUT P0, RZ, R168, 0x4, RZ, 0xc0, !PT ;  /* 0x00000004a8ff7812 */ /* 0x000fc6000780c0ff */
[----:B------:R-:W-:Y:S01]  /*2340*/  IMAD.IADD R236, R238, 0x1, R3 ;  /* 0x00000001eeec7824 */ /* 0x000fe200078e0203 */
[----:B------:R-:W3:Y:S04]  /*2350*/  LDSM.16.M88.4 R52, [R160+0x4000] ;  /* 0x00400000a034783b */ /* 0x000ee80000000200 */
[----:B------:R-:W4:Y:S04]  /*2360*/  LDSM.16.M88.4 R68, [R160+0x3000] ;  /* 0x00300000a044783b */ /* 0x000f280000000200 */
[----:B------:R-:W5:Y:S01]  /*2370*/  LDSM.16.M88.4 R28, [R160+0x5800] ;  /* 0x00580000a01c783b */ /* 0x000f620000000200 */
[----:B------:R-:W-:-:S03]  /*2380*/  @P0 VIADD R233, R237, 0xffffffc0 ;  /* 0xffffffc0ede90836 */ /* 0x000fc60000000000 */
[----:B------:R-:W-:Y:S01]  /*2390*/  LDSM.16.M88.4 R172, [R236] ;  /* 0x00000000ecac783b */ /* 0x000fe20000000200 */
[----:B------:R-:W-:Y:S01]  /*23a0*/  IMAD.IADD R166, R0, 0x1, R233 ;  /* 0x0000000100a67824 */ /* 0x000fe200078e02e9 */
[----:B------:R-:W-:Y:S01]  /*23b0*/  LOP3.LUT R0, R192, 0xffffffe0, RZ, 0xc0, !PT ;  /* 0xffffffe0c0007812 */ /* 0x000fe200078ec0ff */
[C---:B------:R-:W-:Y:S01]  /*23c0*/  VIADD R227, R233.reuse, 0x3800 ;  /* 0x00003800e9e37836 */ /* 0x040fe20000000000 */
[----:B------:R-:W5:Y:S01]  /*23d0*/  LDSM.16.M88.4 R96, [R235+0x1800] ;  /* 0x00180000eb60783b */ /* 0x000f620000000200 */
[----:B------:R-:W-:Y:S02]  /*23e0*/  VIADD R226, R233, 0x4000 ;  /* 0x00004000e9e27836 */ /* 0x000fe40000000000 */
[C---:B------:R-:W-:Y:S01]  /*23f0*/  IMAD.IADD R0, R189.reuse, 0x1, -R0 ;  /* 0x00000001bd007824 */ /* 0x040fe200078e0a00 */
[----:B------:R-:W5:Y:S01]  /*2400*/  LDSM.16.M88.4 R44, [R160+0x4800] ;  /* 0x00480000a02c783b */ /* 0x000f620000000200 */
[----:B------:R-:W-:Y:S02]  /*2410*/  IMAD.SHL.U32 R189, R189, 0x2, RZ ;  /* 0x00000002bdbd7824 */ /* 0x000fe400078e00ff */
[C---:B------:R-:W-:Y:S01]  /*2420*/  VIADD R225, R233.reuse, 0x4800 ;  /* 0x00004800e9e17836 */ /* 0x040fe20000000000 */
[----:B------:R-:W5:Y:S01]  /*2430*/  LDSM.16.M88.4 R36, [R160+0x5000] ;  /* 0x00500000a024783b */ /* 0x000f620000000200 */
[----:B------:R-:W-:-:S02]  /*2440*/  VIADD R224, R233, 0x5000 ;  /* 0x00005000e9e07836 */ /* 0x000fc40000000000 */
[C---:B------:R-:W-:Y:S01]  /*2450*/  VIADD R223, R233.reuse, 0x5800 ;  /* 0x00005800e9df7836 */ /* 0x040fe20000000000 */
[----:B------:R-:W5:Y:S01]  /*2460*/  LDSM.16.M88.4 R20, [R160+0x6000] ;  /* 0x00600000a014783b */ /* 0x000f620000000200 */
[C---:B------:R-:W-:Y:S02]  /*2470*/  VIADD R222, R233.reuse, 0x6000 ;  /* 0x00006000e9de7836 */ /* 0x040fe40000000000 */
[C---:B------:R-:W-:Y:S01]  /*2480*/  VIADD R221, R233.reuse, 0x6800 ;  /* 0x00006800e9dd7836 */ /* 0x040fe20000000000 */
[----:B------:R-:W5:Y:S01]  /*2490*/  LDSM.16.M88.4 R92, [R235+0x2000] ;  /* 0x00200000eb5c783b */ /* 0x000f620000000200 */
[----:B------:R-:W-:Y:S01]  /*24a0*/  VIADD R220, R233, 0x7000 ;  /* 0x00007000e9dc7836 */ /* 0x000fe20000000000 */
[C---:B--2---:R-:W-:Y:S02]  /*24b0*/  HMMA.16816.F32.BF16 R64, R108.reuse, R60, RZ ;  /* 0x0000003c6c40723c */ /* 0x044fe400000418ff */
[----:B------:R-:W2:Y:S04]  /*24c0*/  LDSM.16.M88.4 R148, [R235+0x1000] ;  /* 0x00100000eb94783b */ /* 0x000ea80000000200 */
[----:B-1----:R-:W1:Y:S01]  /*24d0*/  LDSM.16.M88.4 R4, [R235+0x3800] ;  /* 0x00380000eb04783b */ /* 0x002e620000000200 */
[C---:B------:R-:W-:Y:S03]  /*24e0*/  HMMA.16816.F32.BF16 R60, R108.reuse, R62, RZ ;  /* 0x0000003e6c3c723c */ /* 0x040fe600000418ff */
[----:B------:R-:W1:Y:S03]  /*24f0*/  LDSM.16.M88.4 R84, [R160+0x2000] ;  /* 0x00200000a054783b */ /* 0x000e660000000200 */
        /* <DEDUP_REMOVED lines=8> */
[C---:B------:R-:W-:Y:S03]  /*2580*/  HMMA.16816.F32.BF16 R68, R108.reuse, R70, RZ ;  /* 0x000000466c44723c */ /* 0x040fe600000418ff */
[----:B------:R-:W4:Y:S03]  /*2590*/  LDSM.16.M88.4 R140, [R160+0x7800] ;  /* 0x00780000a08c783b */ /* 0x000f260000000200 */
[----:B-----5:R-:W-:Y:S01]  /*25a0*/  HMMA.16816.F32.BF16 R32, R108, R28, RZ ;  /* 0x0000001c6c20723c */ /* 0x020fe200000418ff */
[----:B------:R-:W5:Y:S04]  /*25b0*/  LDSM.16.M88.4 R132, [R160+0x8000] ;  /* 0x00800000a084783b */ /* 0x000f680000000200 */
[----:B------:R-:W5:Y:S01]  /*25c0*/  LDSM.16.M88.4 R124, [R160+0x8800] ;  /* 0x00880000a07c783b */ /* 0x000f620000000200 */
[C---:B------:R-:W-:Y:S03]  /*25d0*/  HMMA.16816.F32.BF16 R64, R172.reuse, R96, R64 ;  /* 0x00000060ac40723c */ /* 0x040fe60000041840 */
[----:B------:R-:W5:Y:S03]  /*25e0*/  LDSM.16.M88.4 R116, [R160+0x9000] ;  /* 0x00900000a074783b */ /* 0x000f660000000200 */
[----:B------:R-:W-:Y:S01]  /*25f0*/  HMMA.16816.F32.BF16 R60, R172, R98, R60 ;  /* 0x00000062ac3c723c */ /* 0x000fe2000004183c */
[----:B------:R-:W5:Y:S04]  /*2600*/  LDSM.16.M88.4 R160, [R160+0x9800] ;  /* 0x00980000a0a0783b */ /* 0x000f680000000200 */
[----:B------:R-:W5:Y:S01]  /*2610*/  LDSM.16.M88.4 R96, [R235+0x4000] ;  /* 0x00400000eb60783b */ /* 0x000f620000000200 */
[C---:B------:R-:W-:Y:S03]  /*2620*/  HMMA.16816.F32.BF16 R48, R108.reuse, R44, RZ ;  /* 0x0000002c6c30723c */ /* 0x040fe600000418ff */
[----:B------:R-:W5:Y:S03]  /*2630*/  LDSM.16.M88.4 R156, [R235] ;  /* 0x00000000eb9c783b */ /* 0x000f660000000200 */
[C---:B------:R-:W-:Y:S01]  /*2640*/  HMMA.16816.F32.BF16 R40, R108.reuse, R36, RZ ;  /* 0x000000246c28723c */ /* 0x040fe200000418ff */
[----:B------:R-:W5:Y:S04]  /*2650*/  LDSM.16.M88.4 R152, [R235+0x800] ;  /* 0x00080000eb98783b */ /* 0x000f680000000200 */
[----:B------:R-:W5:Y:S01]  /*2660*/  LDSM.16.M88.4 R176, [R235+0x5000] ;  /* 0x00500000ebb0783b */ /* 0x000f620000000200 */
[C---:B------:R-:W-:Y:S03]  /*2670*/  HMMA.16816.F32.BF16 R44, R108.reuse, R46, RZ ;  /* 0x0000002e6c2c723c */ /* 0x040fe600000418ff */
[----:B------:R-:W-:Y:S03]  /*2680*/  LDSM.16.M88.4 R168, [R235+0x5800] ;  /* 0x00580000eba8783b */ /* 0x000fe60000000200 */
[C---:B------:R-:W-:Y:S01]  /*2690*/  HMMA.16816.F32.BF16 R36, R108.reuse, R38, RZ ;  /* 0x000000266c24723c */ /* 0x040fe200000418ff */
[----:B------:R-:W0:Y:S05]  /*26a0*/  LDGDEPBAR ;  /* 0x00000000000079af */ /* 0x000e2a0000000000 */
[C---:B------:R-:W-:Y:S06]  /*26b0*/  HMMA.16816.F32.BF16 R24, R108.reuse, R20, RZ ;  /* 0x000000146c18723c */ /* 0x040fec00000418ff */
[----:B------:R-:W-:Y:S06]  /*26c0*/  HMMA.16816.F32.BF16 R20, R108, R22, RZ ;  /* 0x000000166c14723c */ /* 0x000fec00000418ff */
[C---:B------:R-:W-:Y:S06]  /*26d0*/  HMMA.16816.F32.BF16 R56, R172.reuse, R92, R56 ;  /* 0x0000005cac38723c */ /* 0x040fec0000041838 */
[C---:B------:R-:W-:Y:S01]  /*26e0*/  HMMA.16816.F32.BF16 R52, R172.reuse, R94, R52 ;  /* 0x0000005eac34723c */ /* 0x040fe20000041834 */
[----:B------:R-:W5:Y:S05]  /*26f0*/  LDSM.16.M88.4 R92, [R235+0x4800] ;  /* 0x00480000eb5c783b */ /* 0x000f6a0000000200 */
[C---:B--2---:R-:W-:Y:S06]  /*2700*/  HMMA.16816.F32.BF16 R72, R172.reuse, R148, R72 ;  /* 0x00000094ac48723c */ /* 0x044fec0000041848 */
[C---:B------:R-:W-:Y:S01]  /*2710*/  HMMA.16816.F32.BF16 R68, R172.reuse, R150, R68 ;  /* 0x00000096ac44723c */ /* 0x040fe20000041844 */
[----:B------:R-:W2:Y:S05]  /*2720*/  LDSM.16.M88.4 R148, [R235+0x7800] ;  /* 0x00780000eb94783b */ /* 0x000eaa0000000200 */
[----:B-1----:R-:W-:Y:S06]  /*2730*/  HMMA.16816.F32.BF16 R32, R172, R4, R32 ;  /* 0x00000004ac20723c */ /* 0x002fec0000041820 */
[----:B------:R-:W-:Y:S01]  /*2740*/  HMMA.16816.F32.BF16 R88, R108, R84, RZ ;  /* 0x000000546c58723c */ /* 0x000fe200000418ff */
[----:B------:R-:W-:-:S02]  /*2750*/  SEL R4, R2, 0xffffffc0, !P1 ;  /* 0xffffffc002047807 */ /* 0x000fc40004800000 */
[----:B------:R-:W-:-:S03]  /*2760*/  SHF.R.S32.HI R2, RZ, 0x1f, R0 ;  /* 0x0000001fff027819 */ /* 0x000fc60000011400 */
[C---:B------:R-:W-:Y:S01]  /*2770*/  HMMA.16816.F32.BF16 R84, R108.reuse, R86, RZ ;  /* 0x000000566c54723c */ /* 0x040fe200000418ff */
[----:B------:R-:W-:Y:S01]  /*2780*/  IMAD.IADD R234, R238, 0x1, R4 ;  /* 0x00000001eeea7824 */ /* 0x000fe200078e0204 */
[----:B------:R-:W-:Y:S01]  /*2790*/  LEA.HI R0, R2, R0, RZ, 0x2 ;  /* 0x0000000002007211 */ /* 0x000fe200078f10ff */
[----:B------:R-:W-:Y:S02]  /*27a0*/  IMAD R2, R190, 0x10, R191 ;  /* 0x00000010be027824 */ /* 0x000fe400078e02bf */
[----:B------:R-:W-:Y:S01]  /*27b0*/  IMAD.IADD R232, R3, 0x1, R234 ;  /* 0x0000000103e87824 */ /* 0x000fe200078e02ea */
[----:B---3--:R-:W-:Y:S01]  /*27c0*/  HMMA.16816.F32.BF16 R8, R108, R184, RZ ;  /* 0x000000b86c08723c */ /* 0x008fe200000418ff */
[----:B------:R-:W-:-:S03]  /*27d0*/  SHF.R.S32.HI R0, RZ, 0x2, R0 ;  /* 0x00000002ff007819 */ /* 0x000fc60000011400 */
[----:B------:R-:W-:Y:S01]  /*27e0*/  LDSM.16.M88.4 R180, [R232] ;  /* 0x00000000e8b4783b */ /* 0x000fe20000000200 */
[----:B------:R-:W-:Y:S01]  /*27f0*/  IADD3 R2, R2, 0x1, R0 ;  /* 0x0000000102027810 */ /* 0x000fe20007ffe000 */
[----:B------:R-:W-:Y:S03]  /*2800*/  HMMA.16816.F32.BF16 R80, R108, R76, RZ ;  /* 0x0000004c6c50723c */ /* 0x000fe600000418ff */
[----:B------:R-:W-:-:S03]  /*2810*/  IADD3 R5, R188, -UR19, R2 ;  /* 0x80000013bc057c10 */ /* 0x000fc6000fffe002 */
[----:B------:R-:W-:Y:S02]  /*2820*/  HMMA.16816.F32.BF16 R184, R108, R186, RZ ;  /* 0x000000ba6cb8723c */ /* 0x000fe400000418ff */
[----:B------:R-:W-:-:S04]  /*2830*/  VIADD R5, R5, UR18 ;  /* 0x0000001205057c36 */ /* 0x000fc80008000000 */
[----:B----4-:R-:W-:Y:S01]  /*2840*/  HMMA.16816.F32.BF16 R48, R172, R104, R48 ;  /* 0x00000068ac30723c */ /* 0x010fe20000041830 */
[C---:B------:R-:W-:Y:S02]  /*2850*/  VIMNMX R214, R5.reuse, R188, PT ;  /* 0x000000bc05d67248 */ /* 0x040fe40003fe0100 */
[----:B------:R-:W-:-:S03]  /*2860*/  VIADDMNMX R5, R5, 0x8, R188, PT ;  /* 0x0000000805057846 */ /* 0x000fc600038001bc */
[C---:B------:R-:W-:Y:S01]  /*2870*/  HMMA.16816.F32.BF16 R44, R172.reuse, R106, R44 ;  /* 0x0000006aac2c723c */ /* 0x040fe2000004182c */
[----:B------:R-:W-:Y:S05]  /*2880*/  LDSM.16.M88.4 R104, [R234] ;  /* 0x00000000ea68783b */ /* 0x000fea0000000200 */
[C---:B------:R-:W-:Y:S06]  /*2890*/  HMMA.16816.F32.BF16 R40, R172.reuse, R100, R40 ;  /* 0x00000064ac28723c */ /* 0x040fec0000041828 */
[----:B------:R-:W-:Y:S01]  /*28a0*/  HMMA.16816.F32.BF16 R36, R172, R102, R36 ;  /* 0x00000066ac24723c */ /* 0x000fe20000041824 */
[----:B------:R-:W1:Y:S05]  /*28b0*/  LDSM.16.M88.4 R100, [R233] ;  /* 0x00000000e964783b */ /* 0x000e6a0000000200 */
[C---:B------:R-:W-:Y:S06]  /*28c0*/  HMMA.16816.F32.BF16 R76, R108.reuse, R78, RZ ;  /* 0x0000004e6c4c723c */ /* 0x040fec00000418ff */
        /* <DEDUP_REMOVED lines=13> */
[----:B------:R-:W-:Y:S05]  /*29a0*/  LDSM.16.M88.4 R160, [R235+0x6000] ;  /* 0x00600000eba0783b */ /* 0x000fea0000000200 */
[C---:B------:R-:W-:Y:S06]  /*29b0*/  HMMA.16816.F32.BF16 R24, R172.reuse, R96, R24 ;  /* 0x00000060ac18723c */ /* 0x040fec0000041818 */
[C---:B------:R-:W-:Y:S01]  /*29c0*/  HMMA.16816.F32.BF16 R20, R172.reuse, R98, R20 ;  /* 0x00000062ac14723c */ /* 0x040fe20000041814 */
[----:B------:R-:W3:Y:S05]  /*29d0*/  LDSM.16.M88.4 R96, [R233+0x800] ;  /* 0x00080000e960783b */ /* 0x000eea0000000200 */
[C---:B------:R-:W-:Y:S06]  /*29e0*/  HMMA.16816.F32.BF16 R88, R172.reuse, R156, R88 ;  /* 0x0000009cac58723c */ /* 0x040fec0000041858 */
[C---:B------:R-:W-:Y:S01]  /*29f0*/  HMMA.16816.F32.BF16 R84, R172.reuse, R158, R84 ;  /* 0x0000009eac54723c */ /* 0x040fe20000041854 */
[----:B------:R-:W-:Y:S05]  /*2a00*/  LDSM.16.M88.4 R156, [R235+0x6800] ;  /* 0x00680000eb9c783b */ /* 0x000fea0000000200 */
[C---:B------:R-:W-:Y:S06]  /*2a10*/  HMMA.16816.F32.BF16 R80, R172.reuse, R152, R80 ;  /* 0x00000098ac50723c */ /* 0x040fec0000041850 */
[C---:B------:R-:W-:Y:S06]  /*2a20*/  HMMA.16816.F32.BF16 R8, R172.reuse, R176, R8 ;  /* 0x000000b0ac08723c */ /* 0x040fec0000041808 */
[C---:B------:R-:W-:Y:S01]  /*2a30*/  HMMA.16816.F32.BF16 R184, R172.reuse, R178, R184 ;  /* 0x000000b2acb8723c */ /* 0x040fe200000418b8 */
[----:B------:R-:W4:Y:S05]  /*2a40*/  LDSM.16.M88.4 R176, [R166] ;  /* 0x00000000a6b0783b */ /* 0x000f2a0000000200 */
[C---:B------:R-:W-:Y:S01]  /*2a50*/  HMMA.16816.F32.BF16 R76, R172.reuse, R154, R76 ;  /* 0x0000009aac4c723c */ /* 0x040fe2000004184c */
[----:B------:R-:W-:Y:S05]  /*2a60*/  LDSM.16.M88.4 R152, [R235+0x7000] ;  /* 0x00700000eb98783b */ /* 0x000fea0000000200 */
[C---:B------:R-:W-:Y:S06]  /*2a70*/  HMMA.16816.F32.BF16 R16, R172.reuse, R92, R16 ;  /* 0x0000005cac10723c */ /* 0x040fec0000041810 */
[C---:B------:R-:W-:Y:S01]  /*2a80*/  HMMA.16816.F32.BF16 R12, R172.reuse, R94, R12 ;  /* 0x0000005eac0c723c */ /* 0x040fe2000004180c */
[----:B------:R-:W5:Y:S05]  /*2a90*/  LDSM.16.M88.4 R92, [R233+0x1000] ;  /* 0x00100000e95c783b */ /* 0x000f6a0000000200 */
[C---:B--2---:R-:W-:Y:S06]  /*2aa0*/  HMMA.16816.F32.BF16 R112, R172.reuse, R148, R112 ;  /* 0x00000094ac70723c */ /* 0x044fec0000041870 */
[----:B------:R-:W-:Y:S01]  /*2ab0*/  HMMA.16816.F32.BF16 R108, R172, R150, R108 ;  /* 0x00000096ac6c723c */ /* 0x000fe2000004186c */
[----:B------:R-:W2:Y:S05]  /*2ac0*/  LDSM.16.M88.4 R148, [R166+0x800] ;  /* 0x00080000a694783b */ /* 0x000eaa0000000200 */
[C---:B-1----:R-:W-:Y:S06]  /*2ad0*/  HMMA.16816.F32.BF16 R88, R104.reuse, R100, R88 ;  /* 0x000000646858723c */ /* 0x042fec0000041858 */
[C---:B------:R-:W-:Y:S01]  /*2ae0*/  HMMA.16816.F32.BF16 R84, R104.reuse, R102, R84 ;  /* 0x000000666854723c */ /* 0x040fe20000041854 */
[----:B------:R-:W-:Y:S05]  /*2af0*/  LDSM.16.M88.4 R100, [R166+0x1000] ;  /* 0x00100000a664783b */ /* 0x000fea0000000200 */
[C---:B---3--:R-:W-:Y:S06]  /*2b00*/  HMMA.16816.F32.BF16 R80, R104.reuse, R96, R80 ;  /* 0x000000606850723c */ /* 0x048fec0000041850 */
[----:B------:R-:W-:Y:S01]  /*2b10*/  HMMA.16816.F32.BF16 R76, R104, R98, R76 ;  /* 0x00000062684c723c */ /* 0x000fe2000004184c */
[----:B------:R-:W1:Y:S05]  /*2b20*/  LDSM.16.M88.4 R96, [R233+0x1800] ;  /* 0x00180000e960783b */ /* 0x000e6a0000000200 */
[----:B----4-:R-:W-:Y:S06]  /*2b30*/  HMMA.16816.F32.BF16 R88, R180, R176, R88 ;  /* 0x000000b0b458723c */ /* 0x010fec0000041858 */
[----:B------:R-:W-:Y:S06]  /*2b40*/  HMMA.16816.F32.BF16 R28, R172, R6, R28 ;  /* 0x00000006ac1c723c */ /* 0x000fec000004181c */
[----:B------:R-:W-:Y:S01]  /*2b50*/  HMMA.16816.F32.BF16 R84, R180, R178, R84 ;  /* 0x000000b2b454723c */ /* 0x000fe20000041854 */
[----:B------:R-:W-:-:S04]  /*2b60*/  VIADD R6, R164, 0xffffffff ;  /* 0xffffffffa4067836 */ /* 0x000fc80000000000 */
[C---:B------:R-:W-:Y:S01]  /*2b70*/  IMAD.SHL.U32 R0, R6.reuse, 0x100, RZ ;  /* 0x0000010006007824 */ /* 0x040fe200078e00ff */
[----:B-----5:R-:W-:Y:S01]  /*2b80*/  HMMA.16816.F32.BF16 R72, R104, R92, R72 ;  /* 0x0000005c6848723c */ /* 0x020fe20000041848 */
[----:B------:R-:W-:-:S03]  /*2b90*/  ISETP.GT.AND P0, PT, R6, R239, PT ;  /* 0x000000ef0600720c */ /* 0x000fc60003f04270 */
[----:B------:R-:W-:Y:S02]  /*2ba0*/  LOP3.LUT R2, R0, 0x6, R189, 0xf8, !PT ;  /* 0x0000000600027812 */ /* 0x000fe400078ef8bd */
[----:B--2---:R-:W-:Y:S02]  /*2bb0*/  HMMA.16816.F32.BF16 R80, R180, R148, R80 ;  /* 0x00000094b450723c */ /* 0x004fe40000041850 */
[C---:B------:R-:W-:Y:S02]  /*2bc0*/  LOP3.LUT R7, R2.reuse, 0x1, RZ, 0xfc, !PT ;  /* 0x0000000102077812 */ /* 0x040fe400078efcff */
[----:B------:R-:W-:Y:S02]  /*2bd0*/  LOP3.LUT R6, R2, 0x8, RZ, 0xfc, !PT ;  /* 0x0000000802067812 */ /* 0x000fe400078efcff */
[----:B------:R-:W-:Y:S01]  /*2be0*/  HMMA.16816.F32.BF16 R120, R172, R152, R120 ;  /* 0x00000098ac78723c */ /* 0x000fe20000041878 */
[C---:B------:R-:W-:Y:S02]  /*2bf0*/  ISETP.GE.AND P3, PT, R7.reuse, R214, PT ;  /* 0x000000d60700720c */ /* 0x040fe40003f66270 */
[----:B------:R-:W-:-:S02]  /*2c00*/  ISETP.GE.AND P1, PT, R7, R5, PT ;  /* 0x000000050700720c */ /* 0x000fc40003f26270 */
[CC--:B------:R-:W-:Y:S01]  /*2c10*/  ISETP.GE.AND P5, PT, R2.reuse, R5.reuse, PT ;  /* 0x000000050200720c */ /* 0x0c0fe20003fa6270 */
[----:B------:R-:W-:Y:S01]  /*2c20*/  HMMA.16816.F32.BF16 R116, R172, R154, R116 ;  /* 0x0000009aac74723c */ /* 0x000fe20000041874 */
[----:B------:R-:W2:Y:S01]  /*2c30*/  LDSM.16.M88.4 R152, [R233+0x2000] ;  /* 0x00200000e998783b */ /* 0x000ea20000000200 */
[----:B------:R-:W-:Y:S02]  /*2c40*/  LOP3.LUT R7, R2, 0x9, RZ, 0xfc, !PT ;  /* 0x0000000902077812 */ /* 0x000fe400078efcff */
[C---:B------:R-:W-:Y:S02]  /*2c50*/  ISETP.GE.AND P4, PT, R6.reuse, R214, PT ;  /* 0x000000d60600720c */ /* 0x040fe40003f86270 */
[----:B------:R-:W-:Y:S01]  /*2c60*/  HMMA.16816.F32.BF16 R68, R104, R94, R68 ;  /* 0x0000005e6844723c */ /* 0x000fe20000041844 */
[----:B------:R-:W3:Y:S01]  /*2c70*/  LDSM.16.M88.4 R92, [R166+0x1800] ;  /* 0x00180000a65c783b */ /* 0x000ee20000000200 */
[----:B------:R-:W-:Y:S02]  /*2c80*/  ISETP.GE.AND P2, PT, R6, R5, PT ;  /* 0x000000050600720c */ /* 0x000fe40003f46270 */
[----:B------:R-:W-:-:S02]  /*2c90*/  LOP3.LUT R148, R2, 0x10, RZ, 0xfc, !PT ;  /* 0x0000001002947812 */ /* 0x000fc400078efcff */
[----:B------:R-:W-:Y:S01]  /*2ca0*/  FSEL R6, R90, -INF , !P5 ;  /* 0xff8000005a067808 */ /* 0x000fe20006800000 */
[----:B------:R-:W-:Y:S01]  /*2cb0*/  HMMA.16816.F32.BF16 R76, R180, R150, R76 ;  /* 0x00000096b44c723c */ /* 0x000fe2000004184c */
[----:B------:R-:W-:Y:S02]  /*2cc0*/  FSEL R213, R89, -INF , !P3 ;  /* 0xff80000059d57808 */ /* 0x000fe40005800000 */
[C---:B------:R-:W-:Y:S02]  /*2cd0*/  ISETP.GE.AND P5, PT, R7.reuse, R214, PT ;  /* 0x000000d60700720c */ /* 0x040fe40003fa6270 */
[----:B------:R-:W-:Y:S01]  /*2ce0*/  ISETP.GE.AND P3, PT, R7, R5, PT ;  /* 0x000000050700720c */ /* 0x000fe20003f66270 */
[----:B-1----:R-:W-:Y:S01]  /*2cf0*/  HMMA.16816.F32.BF16 R64, R104, R96, R64 ;  /* 0x000000606840723c */ /* 0x002fe20000041840 */
[----:B------:R-:W-:Y:S02]  /*2d00*/  FSEL R7, R91, -INF , !P1 ;  /* 0xff8000005b077808 */ /* 0x000fe40004800000 */
[----:B------:R-:W-:-:S02]  /*2d10*/  FSEL R215, R84, -INF , !P4 ;  /* 0xff80000054d77808 */ /* 0x000fc40006000000 */
[----:B------:R-:W-:Y:S01]  /*2d20*/  ISETP.GE.AND P1, PT, R148, R214, PT ;  /* 0x000000d69400720c */ /* 0x000fe20003f26270 */
[----:B------:R-:W-:Y:S01]  /*2d30*/  HMMA.16816.F32.BF16 R72, R180, R100, R72 ;  /* 0x00000064b448723c */ /* 0x000fe20000041848 */
[----:B------:R-:W-:Y:S02]  /*2d40*/  LOP3.LUT R84, R2, 0x18, RZ, 0xfc, !PT ;  /* 0x0000001802547812 */ /* 0x000fe400078efcff */
[----:B------:R-:W-:Y:S02]  /*2d50*/  FSEL R210, R87, -INF , !P3 ;  /* 0xff80000057d27808 */ /* 0x000fe40005800000 */
[----:B------:R-:W-:Y:S01]  /*2d60*/  FSEL R209, R86, -INF , !P2 ;  /* 0xff80000056d17808 */ /* 0x000fe20005000000 */
[----:B------:R-:W-:Y:S01]  /*2d70*/  HMMA.16816.F32.BF16 R60, R104, R98, R60 ;  /* 0x00000062683c723c */ /* 0x000fe2000004183c */
[----:B------:R-:W-:Y:S01]  /*2d80*/  FSEL R101, R80, -INF , !P1 ;  /* 0xff80000050657808 */ /* 0x000fe20004800000 */
[----:B------:R-:W1:Y:S01]  /*2d90*/  LDSM.16.M88.4 R96, [R166+0x2000] ;  /* 0x00200000a660783b */ /* 0x000e620000000200 */
[----:B------:R-:W-:-:S02]  /*2da0*/  FSEL R216, R85, -INF , !P5 ;  /* 0xff80000055d87808 */ /* 0x000fc40006800000 */
[CC--:B------:R-:W-:Y:S01]  /*2db0*/  ISETP.GE.AND P3, PT, R84.reuse, R214.reuse, PT ;  /* 0x000000d65400720c */ /* 0x0c0fe20003f66270 */
[----:B------:R-:W-:Y:S01]  /*2dc0*/  HMMA.16816.F32.BF16 R68, R180, R102, R68 ;  /* 0x00000066b444723c */ /* 0x000fe20000041844 */
[-C--:B------:R-:W-:Y:S02]  /*2dd0*/  ISETP.GE.AND P1, PT, R84, R5.reuse, PT ;  /* 0x000000055400720c */ /* 0x080fe40003f26270 */
[----:B------:R-:W4:Y:S01]  /*2de0*/  LDSM.16.M88.4 R84, [R233+0x2800] ;  /* 0x00280000e954783b */ /* 0x000f220000000200 */
[----:B------:R-:W-:Y:S02]  /*2df0*/  LOP3.LUT R89, R2, 0x11, RZ, 0xfc, !PT ;  /* 0x0000001102597812 */ /* 0x000fe400078efcff */
[-C--:B------:R-:W-:Y:S01]  /*2e00*/  ISETP.GE.AND P4, PT, R148, R5.reuse, PT ;  /* 0x000000059400720c */ /* 0x080fe20003f86270 */
[----:B--2---:R-:W-:Y:S01]  /*2e10*/  HMMA.16816.F32.BF16 R56, R104, R152, R56 ;  /* 0x000000986838723c */ /* 0x004fe20000041838 */
[C---:B------:R-:W-:Y:S02]  /*2e20*/  ISETP.GE.AND P5, PT, R89.reuse, R5, PT ;  /* 0x000000055900720c */ /* 0x040fe40003fa6270 */
[----:B------:R-:W-:-:S02]  /*2e30*/  ISETP.GE.AND P2, PT, R89, R214, PT ;  /* 0x000000d65900720c */ /* 0x000fc40003f46270 */
[C---:B------:R-:W-:Y:S01]  /*2e40*/  LOP3.LUT R80, R2.reuse, 0x20, RZ, 0xfc, !PT ;  /* 0x0000002002507812 */ /* 0x040fe200078efcff */
[----:B---3--:R-:W-:Y:S01]  /*2e50*/  HMMA.16816.F32.BF16 R64, R180, R92, R64 ;  /* 0x0000005cb440723c */ /* 0x008fe20000041840 */
[----:B------:R-:W-:Y:S02]  /*2e60*/  LOP3.LUT R89, R2, 0x19, RZ, 0xfc, !PT ;  /* 0x0000001902597812 */ /* 0x000fe400078efcff */
[----:B------:R-:W-:Y:S02]  /*2e70*/  FSEL R207, R83, -INF , !P5 ;  /* 0xff80000053cf7808 */ /* 0x000fe40006800000 */
[----:B------:R-:W-:Y:S01]  /*2e80*/  FSEL R102, R76, -INF , !P3 ;  /* 0xff8000004c667808 */ /* 0x000fe20005800000 */
[----:B------:R-:W-:Y:S01]  /*2e90*/  HMMA.16816.F32.BF16 R52, R104, R154, R52 ;  /* 0x0000009a6834723c */ /* 0x000fe20000041834 */
[----:B------:R-:W-:Y:S02]  /*2ea0*/  FSEL R205, R82, -INF , !P4 ;  /* 0xff80000052cd7808 */ /* 0x000fe40006000000 */
[----:B------:R-:W-:-:S02]  /*2eb0*/  ISETP.GE.AND P5, PT, R80, R214, PT ;  /* 0x000000d65000720c */ /* 0x000fc40003fa6270 */
[----:B------:R-:W-:Y:S01]  /*2ec0*/  ISETP.GE.AND P3, PT, R80, R5, PT ;  /* 0x000000055000720c */ /* 0x000fe20003f66270 */
[----:B------:R-:W-:Y:S01]  /*2ed0*/  HMMA.16816.F32.BF16 R60, R180, R94, R60 ;  /* 0x0000005eb43c723c */ /* 0x000fe2000004183c */
[----:B------:R-:W-:Y:S02]  /*2ee0*/  ISETP.GE.AND P4, PT, R89, R214, PT ;  /* 0x000000d65900720c */ /* 0x000fe40003f86270 */
[----:B------:R-:W-:Y:S02]  /*2ef0*/  LOP3.LUT R80, R2, 0x21, RZ, 0xfc, !PT ;  /* 0x0000002102507812 */ /* 0x000fe400078efcff */
[----:B------:R-:W-:Y:S01]  /*2f00*/  FSEL R206, R78, -INF , !P1 ;  /* 0xff8000004ece7808 */ /* 0x000fe20004800000 */
[----:B------:R-:W-:Y:S01]  /*2f10*/  HMMA.16816.F32.BF16 R136, R172, R160, R136 ;  /* 0x000000a0ac88723c */ /* 0x000fe20000041888 */
[----:B------:R-:W-:Y:S02]  /*2f20*/  FSEL R103, R77, -INF , !P4 ;  /* 0xff8000004d677808 */ /* 0x000fe40006000000 */
[----:B------:R-:W-:-:S02]  /*2f30*/  FSEL R219, R81, -INF , !P2 ;  /* 0xff80000051db7808 */ /* 0x000fc40005000000 */
[C---:B------:R-:W-:Y:S01]  /*2f40*/  ISETP.GE.AND P1, PT, R80.reuse, R214, PT ;  /* 0x000000d65000720c */ /* 0x040fe20003f26270 */
[----:B-1----:R-:W-:Y:S01]  /*2f50*/  HMMA.16816.F32.BF16 R56, R180, R96, R56 ;  /* 0x00000060b438723c */ /* 0x002fe20000041838 */
[-C--:B------:R-:W-:Y:S02]  /*2f60*/  ISETP.GE.AND P4, PT, R80, R5.reuse, PT ;  /* 0x000000055000720c */ /* 0x080fe40003f86270 */
[----:B------:R-:W1:Y:S01]  /*2f70*/  LDSM.16.M88.4 R80, [R166+0x2800] ;  /* 0x00280000a650783b */ /* 0x000e620000000200 */
[----:B------:R-:W-:Y:S02]  /*2f80*/  ISETP.GE.AND P2, PT, R89, R5, PT ;  /* 0x000000055900720c */ /* 0x000fe40003f46270 */
[----:B------:R-:W-:Y:S01]  /*2f90*/  LOP3.LUT R76, R2, 0x28, RZ, 0xfc, !PT ;  /* 0x00000028024c7812 */ /* 0x000fe200078efcff */
[----:B----4-:R-:W-:Y:S01]  /*2fa0*/  HMMA.16816.F32.BF16 R48, R104, R84, R48 ;  /* 0x000000546830723c */ /* 0x010fe20000041830 */
[----:B------:R-:W-:Y:S02]  /*2fb0*/  FSEL R204, R79, -INF , !P2 ;  /* 0xff8000004fcc7808 */ /* 0x000fe40005000000 */
[----:B------:R-:W-:-:S02]  /*2fc0*/  FSEL R228, R72, -INF , !P5 ;  /* 0xff80000048e47808 */ /* 0x000fc40006800000 */
[C---:B------:R-:W-:Y:S01]  /*2fd0*/  ISETP.GE.AND P2, PT, R76.reuse, R214, PT ;  /* 0x000000d64c00720c */ /* 0x040fe20003f46270 */
[----:B------:R-:W-:Y:S01]  /*2fe0*/  HMMA.16816.F32.BF16 R44, R104, R86, R44 ;  /* 0x00000056682c723c */ /* 0x000fe2000004182c */
[----:B------:R-:W-:Y:S02]  /*2ff0*/  ISETP.GE.AND P5, PT, R76, R5, PT ;  /* 0x000000054c00720c */ /* 0x000fe40003fa6270 */
[----:B------:R-:W2:Y:S01]  /*3000*/  LDSM.16.M88.4 R76, [R233+0x3000] ;  /* 0x00300000e94c783b */ /* 0x000ea20000000200 */
[C---:B------:R-:W-:Y:S02]  /*3010*/  LOP3.LUT R89, R2.reuse, 0x29, RZ, 0xfc, !PT ;  /* 0x0000002902597812 */ /* 0x040fe400078efcff */
[----:B------:R-:W-:Y:S01]  /*3020*/  LOP3.LUT R72, R2, 0x30, RZ, 0xfc, !PT ;  /* 0x0000003002487812 */ /* 0x000fe200078efcff */
[----:B------:R-:W-:Y:S01]  /*3030*/  HMMA.16816.F32.BF16 R52, R180, R98, R52 ;  /* 0x00000062b434723c */ /* 0x000fe20000041834 */
[----:B------:R-:W-:Y:S02]  /*3040*/  FSEL R229, R73, -INF , !P1 ;  /* 0xff80000049e57808 */ /* 0x000fe40004800000 */
[----:B------:R-:W-:-:S02]  /*3050*/  FSEL R201, R75, -INF , !P4 ;  /* 0xff8000004bc97808 */ /* 0x000fc40006000000 */
[----:B------:R-:W-:Y:S01]  /*3060*/  FSEL R230, R68, -INF , !P2 ;  /* 0xff80000044e67808 */ /* 0x000fe20005000000 */
[C---:B------:R-:W-:Y:S01]  /*3070*/  HMMA.16816.F32.BF16 R124, R172.reuse, R158, R124 ;  /* 0x0000009eac7c723c */ /* 0x040fe2000004187c */
[----:B------:R-:W-:Y:S02]  /*3080*/  FSEL R197, R74, -INF , !P3 ;  /* 0xff8000004ac57808 */ /* 0x000fe40005800000 */
[C---:B------:R-:W-:Y:S02]  /*3090*/  ISETP.GE.AND P1, PT, R89.reuse, R5, PT ;  /* 0x000000055900720c */ /* 0x040fe40003f26270 */
[-C--:B------:R-:W-:Y:S01]  /*30a0*/  ISETP.GE.AND P4, PT, R72, R214.reuse, PT ;  /* 0x000000d64800720c */ /* 0x080fe20003f86270 */
[----:B------:R-:W-:Y:S01]  /*30b0*/  HMMA.16816.F32.BF16 R128, R172, R156, R128 ;  /* 0x0000009cac80723c */ /* 0x000fe20000041880 */
[----:B------:R-:W-:Y:S02]  /*30c0*/  LOP3.LUT R68, R2, 0x38, RZ, 0xfc, !PT ;  /* 0x0000003802447812 */ /* 0x000fe400078efcff */
[----:B------:R-:W-:-:S02]  /*30d0*/  ISETP.GE.AND P3, PT, R89, R214, PT ;  /* 0x000000d65900720c */ /* 0x000fc40003f66270 */
[----:B------:R-:W-:Y:S01]  /*30e0*/  FSEL R198, R71, -INF , !P1 ;  /* 0xff80000047c67808 */ /* 0x000fe20004800000 */
[----:B------:R-:W-:Y:S01]  /*30f0*/  HMMA.16816.F32.BF16 R132, R172, R162, R132 ;  /* 0x000000a2ac84723c */ /* 0x000fe20000041884 */
[----:B------:R-:W-:Y:S02]  /*3100*/  FSEL R252, R64, -INF , !P4 ;  /* 0xff80000040fc7808 */ /* 0x000fe40006000000 */
[----:B------:R-:W-:Y:S02]  /*3110*/  FSEL R200, R70, -INF , !P5 ;  /* 0xff80000046c87808 */ /* 0x000fe40006800000 */
[----:B------:R-:W-:Y:S01]  /*3120*/  FSEL R231, R69, -INF , !P3 ;  /* 0xff80000045e77808 */ /* 0x000fe20005800000 */
[----:B-1----:R-:W-:Y:S01]  /*3130*/  HMMA.16816.F32.BF16 R48, R180, R80, R48 ;  /* 0x00000050b430723c */ /* 0x002fe20000041830 */
[C---:B------:R-:W-:Y:S02]  /*3140*/  ISETP.GE.AND P1, PT, R68.reuse, R214, PT ;  /* 0x000000d64400720c */ /* 0x040fe40003f26270 */
[----:B------:R-:W-:-:S02]  /*3150*/  ISETP.GE.AND P4, PT, R68, R5, PT ;  /* 0x000000054400720c */ /* 0x000fc40003f86270 */
[----:B------:R-:W1:Y:S01]  /*3160*/  LDSM.16.M88.4 R68, [R233+0x3800] ;  /* 0x00380000e944783b */ /* 0x000e620000000200 */
[-C--:B------:R-:W-:Y:S01]  /*3170*/  ISETP.GE.AND P2, PT, R72, R5.reuse, PT ;  /* 0x000000054800720c */ /* 0x080fe20003f46270 */
[----:B------:R-:W-:Y:S01]  /*3180*/  HMMA.16816.F32.BF16 R44, R180, R82, R44 ;  /* 0x00000052b42c723c */ /* 0x000fe2000004182c */
[C---:B------:R-:W-:Y:S02]  /*3190*/  LOP3.LUT R72, R2.reuse, 0x31, RZ, 0xfc, !PT ;  /* 0x0000003102487812 */ /* 0x040fe400078efcff */
[----:B------:R-:W-:Y:S02]  /*31a0*/  LOP3.LUT R84, R2, 0x39, RZ, 0xfc, !PT ;  /* 0x0000003902547812 */ /* 0x000fe400078efcff */
[C---:B------:R-:W-:Y:S01]  /*31b0*/  ISETP.GE.AND P5, PT, R72.reuse, R214, PT ;  /* 0x000000d64800720c */ /* 0x040fe20003fa6270 */
[C---:B--2---:R-:W-:Y:S01]  /*31c0*/  HMMA.16816.F32.BF16 R40, R104.reuse, R76, R40 ;  /* 0x0000004c6828723c */ /* 0x044fe20000041828 */
[----:B------:R-:W-:Y:S02]  /*31d0*/  ISETP.GE.AND P3, PT, R72, R5, PT ;  /* 0x000000054800720c */ /* 0x000fe40003f66270 */
[----:B------:R-:W-:Y:S01]  /*31e0*/  FSEL R65, R65, -INF , !P5 ;  /* 0xff80000041417808 */ /* 0x000fe20006800000 */
[----:B------:R-:W2:Y:S01]  /*31f0*/  LDSM.16.M88.4 R72, [R166+0x3000] ;  /* 0x00300000a648783b */ /* 0x000ea20000000200 */
[----:B------:R-:W-:Y:S01]  /*3200*/  FSEL R60, R60, -INF , !P1 ;  /* 0xff8000003c3c7808 */ /* 0x000fe20004800000 */
[----:B------:R-:W-:Y:S01]  /*3210*/  HMMA.16816.F32.BF16 R36, R104, R78, R36 ;  /* 0x0000004e6824723c */ /* 0x000fe20000041824 */
[----:B------:R-:W-:Y:S01]  /*3220*/  LOP3.LUT R64, R2, 0x40, RZ, 0xfc, !PT ;  /* 0x0000004002407812 */ /* 0x000fe200078efcff */
[----:B------:R-:W-:Y:S01]  /*3230*/  STL [R1], R65 ;  /* 0x0000004101007387 */ /* 0x000fe20000100800 */
[----:B------:R-:W-:-:S02]  /*3240*/  FSEL R149, R66, -INF , !P2 ;  /* 0xff80000042957808 */ /* 0x000fc40005000000 */
[-C--:B------:R-:W-:Y:S01]  /*3250*/  ISETP.GE.AND P2, PT, R84, R214.reuse, PT ;  /* 0x000000d65400720c */ /* 0x080fe20003f46270 */
[----:B------:R3:W-:Y:S01]  /*3260*/  STL [R1+0x4], R60 ;  /* 0x0000043c01007387 */ /* 0x0007e20000100800 */
[----:B------:R-:W-:Y:S01]  /*3270*/  FSEL R160, R67, -INF , !P3 ;  /* 0xff80000043a07808 */ /* 0x000fe20005800000 */
[C---:B------:R-:W-:Y:S01]  /*3280*/  HMMA.16816.F32.BF16 R144, R172.reuse, R168, R144 ;  /* 0x000000a8ac90723c */ /* 0x040fe20000041890 */
[C---:B------:R-:W-:Y:S02]  /*3290*/  ISETP.GE.AND P3, PT, R64.reuse, R214, PT ;  /* 0x000000d64000720c */ /* 0x040fe40003f66270 */
[-C--:B------:R-:W-:Y:S02]  /*32a0*/  ISETP.GE.AND P1, PT, R64, R5.reuse, PT ;  /* 0x000000054000720c */ /* 0x080fe40003f26270 */
[----:B------:R-:W-:Y:S01]  /*32b0*/  ISETP.GE.AND P5, PT, R84, R5, PT ;  /* 0x000000055400720c */ /* 0x000fe20003fa6270 */
[----:B------:R-:W-:Y:S01]  /*32c0*/  HMMA.16816.F32.BF16 R140, R172, R170, R140 ;  /* 0x000000aaac8c723c */ /* 0x000fe2000004188c */
[----:B------:R-:W-:-:S02]  /*32d0*/  LOP3.LUT R64, R2, 0x41, RZ, 0xfc, !PT ;  /* 0x0000004102407812 */ /* 0x000fc400078efcff */
[----:B------:R-:W-:Y:S02]  /*32e0*/  FSEL R61, R61, -INF , !P2 ;  /* 0xff8000003d3d7808 */ /* 0x000fe40005000000 */
[----:B------:R-:W-:Y:S02]  /*32f0*/  FSEL R159, R62, -INF , !P4 ;  /* 0xff8000003e9f7808 */ /* 0x000fe40006000000 */
[----:B------:R-:W-:Y:S01]  /*3300*/  FSEL R158, R63, -INF , !P5 ;  /* 0xff8000003f9e7808 */ /* 0x000fe20006800000 */
[----:B------:R-:W-:Y:S01]  /*3310*/  STL [R1+0x10], R61 ;  /* 0x0000103d01007387 */ /* 0x000fe20000100800 */
[----:B------:R-:W-:Y:S02]  /*3320*/  FSEL R56, R56, -INF , !P3 ;  /* 0xff80000038387808 */ /* 0x000fe40005800000 */
[C---:B------:R-:W-:Y:S01]  /*3330*/  ISETP.GE.AND P4, PT, R64.reuse, R214, PT ;  /* 0x000000d64000720c */ /* 0x040fe20003f86270 */
[----:B-1----:R-:W-:Y:S01]  /*3340*/  HMMA.16816.F32.BF16 R32, R104, R68, R32 ;  /* 0x000000446820723c */ /* 0x002fe20000041820 */
[----:B------:R-:W-:Y:S01]  /*3350*/  ISETP.GE.AND P2, PT, R64, R5, PT ;  /* 0x000000054000720c */ /* 0x000fe20003f46270 */
[----:B------:R1:W-:Y:S01]  /*3360*/  STL [R1+0x14], R56 ;  /* 0x0000143801007387 */ /* 0x0003e20000100800 */
[----:B------:R-:W-:-:S02]  /*3370*/  FSEL R57, R57, -INF , !P4 ;  /* 0xff80000039397808 */ /* 0x000fc40006000000 */
[C---:B---3--:R-:W-:Y:S01]  /*3380*/  LOP3.LUT R60, R2.reuse, 0x48, RZ, 0xfc, !PT ;  /* 0x00000048023c7812 */ /* 0x048fe200078efcff */
[----:B------:R-:W3:Y:S01]  /*3390*/  LDSM.16.M88.4 R64, [R166+0x3800] ;  /* 0x00380000a640783b */ /* 0x000ee20000000200 */
[----:B------:R-:W-:Y:S01]  /*33a0*/  LOP3.LUT R76, R2, 0x49, RZ, 0xfc, !PT ;  /* 0x00000049024c7812 */ /* 0x000fe200078efcff */
[----:B------:R-:W-:Y:S01]  /*33b0*/  HMMA.16816.F32.BF16 R28, R104, R70, R28 ;  /* 0x00000046681c723c */ /* 0x000fe2000004181c */
[C---:B------:R-:W-:Y:S01]  /*33c0*/  ISETP.GE.AND P5, PT, R60.reuse, R214, PT ;  /* 0x000000d63c00720c */ /* 0x040fe20003fa6270 */
[----:B------:R-:W-:Y:S01]  /*33d0*/  STL [R1+0x8], R57 ;  /* 0x0000083901007387 */ /* 0x000fe20000100800 */
[-C--:B------:R-:W-:Y:S02]  /*33e0*/  ISETP.GE.AND P3, PT, R60, R5.reuse, PT ;  /* 0x000000053c00720c */ /* 0x080fe40003f66270 */
[----:B------:R-:W-:Y:S01]  /*33f0*/  FSEL R52, R52, -INF , !P5 ;  /* 0xff80000034347808 */ /* 0x000fe20006800000 */
[----:B------:R-:W4:Y:S01]  /*3400*/  LDSM.16.M88.4 R60, [R233+0x4000] ;  /* 0x00400000e93c783b */ /* 0x000f220000000200 */
[----:B------:R-:W-:Y:S01]  /*3410*/  FSEL R152, R59, -INF , !P2 ;  /* 0xff8000003b987808 */ /* 0x000fe20005000000 */
[----:B--2---:R-:W-:Y:S01]  /*3420*/  HMMA.16816.F32.BF16 R40, R180, R72, R40 ;  /* 0x00000048b428723c */ /* 0x004fe20000041828 */
[----:B------:R-:W-:Y:S01]  /*3430*/  FSEL R150, R58, -INF , !P1 ;  /* 0xff8000003a967808 */ /* 0x000fe20004800000 */
[----:B------:R2:W-:Y:S01]  /*3440*/  STL [R1+0xc], R52 ;  /* 0x00000c3401007387 */ /* 0x0005e20000100800 */
[----:B------:R-:W-:-:S02]  /*3450*/  ISETP.GE.AND P4, PT, R76, R5, PT ;  /* 0x000000054c00720c */ /* 0x000fc40003f86270 */
[-C--:B------:R-:W-:Y:S01]  /*3460*/  ISETP.GE.AND P1, PT, R76, R214.reuse, PT ;  /* 0x000000d64c00720c */ /* 0x080fe20003f26270 */
[----:B------:R-:W-:Y:S01]  /*3470*/  HMMA.16816.F32.BF16 R36, R180, R74, R36 ;  /* 0x0000004ab424723c */ /* 0x000fe20000041824 */
[----:B------:R-:W-:Y:S02]  /*3480*/  FSEL R157, R55, -INF , !P4 ;  /* 0xff800000379d7808 */ /* 0x000fe40006000000 */
[----:B------:R-:W-:Y:S02]  /*3490*/  FSEL R154, R54, -INF , !P3 ;  /* 0xff800000369a7808 */ /* 0x000fe40005800000 */
[----:B-1----:R-:W-:Y:S02]  /*34a0*/  LOP3.LUT R56, R2, 0x50, RZ, 0xfc, !PT ;  /* 0x0000005002387812 */ /* 0x002fe400078efcff */
[----:B------:R-:W-:Y:S02]  /*34b0*/  FSEL R251, R53, -INF , !P1 ;  /* 0xff80000035fb7808 */ /* 0x000fe40004800000 */
[----:B------:R-:W-:-:S02]  /*34c0*/  ISETP.GE.AND P2, PT, R56, R214, PT ;  /* 0x000000d63800720c */ /* 0x000fc40003f46270 */
[-C--:B------:R-:W-:Y:S02]  /*34d0*/  ISETP.GE.AND P5, PT, R56, R5.reuse, PT ;  /* 0x000000053800720c */ /* 0x080fe40003fa6270 */
[----:B------:R-:W-:Y:S02]  /*34e0*/  LOP3.LUT R56, R2, 0x51, RZ, 0xfc, !PT ;  /* 0x0000005102387812 */ /* 0x000fe400078efcff */
[----:B------:R-:W-:Y:S02]  /*34f0*/  FSEL R250, R48, -INF , !P2 ;  /* 0xff80000030fa7808 */ /* 0x000fe40005000000 */
[CC--:B------:R-:W-:Y:S02]  /*3500*/  ISETP.GE.AND P3, PT, R56.reuse, R214.reuse, PT ;  /* 0x000000d63800720c */ /* 0x0c0fe40003f66270 */
[----:B------:R-:W-:Y:S02]  /*3510*/  ISETP.GE.AND P1, PT, R56, R5, PT ;  /* 0x000000053800720c */ /* 0x000fe40003f26270 */
[C---:B--2---:R-:W-:Y:S01]  /*3520*/  LOP3.LUT R52, R2.reuse, 0x58, RZ, 0xfc, !PT ;  /* 0x0000005802347812 */ /* 0x044fe200078efcff */
[----:B------:R-:W1:Y:S01]  /*3530*/  LDSM.16.M88.4 R56, [R166+0x4000] ;  /* 0x00400000a638783b */ /* 0x000e620000000200 */
[----:B------:R-:W-:Y:S01]  /*3540*/  LOP3.LUT R68, R2, 0x59, RZ, 0xfc, !PT ;  /* 0x0000005902447812 */ /* 0x000fe200078efcff */
[----:B---3--:R-:W-:Y:S01]  /*3550*/  HMMA.16816.F32.BF16 R28, R180, R66, R28 ;  /* 0x00000042b41c723c */ /* 0x008fe2000004181c */
[----:B------:R-:W-:-:S02]  /*3560*/  ISETP.GE.AND P4, PT, R52, R214, PT ;  /* 0x000000d63400720c */ /* 0x000fc40003f86270 */
[-C--:B------:R-:W-:Y:S02]  /*3570*/  ISETP.GE.AND P2, PT, R52, R5.reuse, PT ;  /* 0x000000053400720c */ /* 0x080fe40003f46270 */
[----:B------:R-:W2:Y:S01]  /*3580*/  LDSM.16.M88.4 R52, [R233+0x4800] ;  /* 0x00480000e934783b */ /* 0x000ea20000000200 */
[----:B------:R-:W-:Y:S02]  /*3590*/  LOP3.LUT R48, R2, 0x60, RZ, 0xfc, !PT ;  /* 0x0000006002307812 */ /* 0x000fe400078efcff */
[----:B------:R-:W-:Y:S01]  /*35a0*/  FSEL R161, R50, -INF , !P5 ;  /* 0xff80000032a17808 */ /* 0x000fe20006800000 */
[C---:B----4-:R-:W-:Y:S01]  /*35b0*/  HMMA.16816.F32.BF16 R24, R104.reuse, R60, R24 ;  /* 0x0000003c6818723c */ /* 0x050fe20000041818 */
[----:B------:R-:W-:Y:S02]  /*35c0*/  FSEL R163, R51, -INF , !P1 ;  /* 0xff80000033a37808 */ /* 0x000fe40004800000 */
[----:B------:R-:W-:Y:S02]  /*35d0*/  FSEL R248, R44, -INF , !P4 ;  /* 0xff8000002cf87808 */ /* 0x000fe40006000000 */
[-C--:B------:R-:W-:Y:S01]  /*35e0*/  ISETP.GE.AND P5, PT, R68, R214.reuse, PT ;  /* 0x000000d64400720c */ /* 0x080fe20003fa6270 */
[----:B------:R-:W-:Y:S01]  /*35f0*/  HMMA.16816.F32.BF16 R60, R104, R62, R20 ;  /* 0x0000003e683c723c */ /* 0x000fe20000041814 */
[C---:B------:R-:W-:Y:S01]  /*3600*/  ISETP.GE.AND P1, PT, R48.reuse, R214, PT ;  /* 0x000000d63000720c */ /* 0x040fe20003f26270 */
[----:B------:R-:W-:Y:S01]  /*3610*/  LDSM.16.M88.4 R20, [R166+0x4800] ;  /* 0x00480000a614783b */ /* 0x000fe20000000200 */
[----:B------:R-:W-:-:S02]  /*3620*/  ISETP.GE.AND P4, PT, R48, R5, PT ;  /* 0x000000053000720c */ /* 0x000fc40003f86270 */
[----:B------:R-:W-:Y:S02]  /*3630*/  LOP3.LUT R48, R2, 0x61, RZ, 0xfc, !PT ;  /* 0x0000006102307812 */ /* 0x000fe400078efcff */
[----:B------:R-:W-:Y:S02]  /*3640*/  FSEL R173, R46, -INF , !P2 ;  /* 0xff8000002ead7808 */ /* 0x000fe40005000000 */
[----:B------:R-:W-:Y:S02]  /*3650*/  FSEL R218, R45, -INF , !P5 ;  /* 0xff8000002dda7808 */ /* 0x000fe40006800000 */
[----:B------:R-:W-:Y:S02]  /*3660*/  FSEL R249, R49, -INF , !P3 ;  /* 0xff80000031f97808 */ /* 0x000fe40005800000 */
[C---:B------:R-:W-:Y:S02]  /*3670*/  ISETP.GE.AND P2, PT, R48.reuse, R214, PT ;  /* 0x000000d63000720c */ /* 0x040fe40003f46270 */
[----:B------:R-:W-:-:S02]  /*3680*/  ISETP.GE.AND P5, PT, R48, R5, PT ;  /* 0x000000053000720c */ /* 0x000fc40003fa6270 */
[C---:B------:R-:W-:Y:S01]  /*3690*/  HMMA.16816.F32.BF16 R48, R180.reuse, R64, R32 ;  /* 0x00000040b430723c */ /* 0x040fe20000041820 */
[----:B------:R-:W3:Y:S01]  /*36a0*/  LDSM.16.M88.4 R32, [R233+0x5000] ;  /* 0x00500000e920783b */ /* 0x000ee20000000200 */
[----:B------:R-:W-:Y:S02]  /*36b0*/  ISETP.GE.AND P3, PT, R68, R5, PT ;  /* 0x000000054400720c */ /* 0x000fe40003f66270 */
[----:B------:R-:W-:Y:S02]  /*36c0*/  LOP3.LUT R44, R2, 0x68, RZ, 0xfc, !PT ;  /* 0x00000068022c7812 */ /* 0x000fe400078efcff */
[----:B------:R-:W-:Y:S01]  /*36d0*/  FSEL R170, R47, -INF , !P3 ;  /* 0xff8000002faa7808 */ /* 0x000fe20005800000 */
[----:B-1----:R-:W-:Y:S01]  /*36e0*/  HMMA.16816.F32.BF16 R60, R180, R58, R60 ;  /* 0x0000003ab43c723c */ /* 0x002fe2000004183c */
[----:B------:R-:W-:Y:S02]  /*36f0*/  FSEL R217, R40, -INF , !P1 ;  /* 0xff80000028d97808 */ /* 0x000fe40004800000 */
[----:B------:R-:W-:-:S02]  /*3700*/  ISETP.GE.AND P3, PT, R44, R214, PT ;  /* 0x000000d62c00720c */ /* 0x000fc40003f66270 */
[----:B------:R-:W-:Y:S01]  /*3710*/  ISETP.GE.AND P1, PT, R44, R5, PT ;  /* 0x000000052c00720c */ /* 0x000fe20003f26270 */
[C---:B--2---:R-:W-:Y:S01]  /*3720*/  HMMA.16816.F32.BF16 R16, R104.reuse, R52, R16 ;  /* 0x000000346810723c */ /* 0x044fe20000041810 */
[C---:B------:R-:W-:Y:S02]  /*3730*/  LOP3.LUT R44, R2.reuse, 0x69, RZ, 0xfc, !PT ;  /* 0x00000069022c7812 */ /* 0x040fe400078efcff */
[----:B------:R-:W-:Y:S02]  /*3740*/  LOP3.LUT R40, R2, 0x70, RZ, 0xfc, !PT ;  /* 0x0000007002287812 */ /* 0x000fe400078efcff */
[----:B------:R-:W-:Y:S01]  /*3750*/  FSEL R191, R42, -INF , !P4 ;  /* 0xff8000002abf7808 */ /* 0x000fe20006000000 */
[----:B------:R-:W-:Y:S01]  /*3760*/  HMMA.16816.F32.BF16 R52, R104, R54, R12 ;  /* 0x000000366834723c */ /* 0x000fe2000004180c */
[----:B------:R-:W-:Y:S01]  /*3770*/  FSEL R193, R43, -INF , !P5 ;  /* 0xff8000002bc17808 */ /* 0x000fe20006800000 */
[----:B------:R-:W1:Y:S01]  /*3780*/  LDSM.16.M88.4 R12, [R166+0x5000] ;  /* 0x00500000a60c783b */ /* 0x000e620000000200 */
[----:B------:R-:W-:-:S02]  /*3790*/  FSEL R211, R36, -INF , !P3 ;  /* 0xff80000024d37808 */ /* 0x000fc40005800000 */
[-C--:B------:R-:W-:Y:S02]  /*37a0*/  ISETP.GE.AND P4, PT, R44, R214.reuse, PT ;  /* 0x000000d62c00720c */ /* 0x080fe40003f86270 */
[C---:B------:R-:W-:Y:S02]  /*37b0*/  ISETP.GE.AND P5, PT, R40.reuse, R214, PT ;  /* 0x000000d62800720c */ /* 0x040fe40003fa6270 */
[----:B------:R-:W-:Y:S02]  /*37c0*/  ISETP.GE.AND P3, PT, R40, R5, PT ;  /* 0x000000052800720c */ /* 0x000fe40003f66270 */
[----:B------:R-:W-:Y:S02]  /*37d0*/  LOP3.LUT R40, R2, 0x71, RZ, 0xfc, !PT ;  /* 0x0000007102287812 */ /* 0x000fe400078efcff */
[----:B------:R-:W-:Y:S02]  /*37e0*/  FSEL R192, R38, -INF , !P1 ;  /* 0xff80000026c07808 */ /* 0x000fe40004800000 */
[----:B------:R-:W-:-:S02]  /*37f0*/  FSEL R208, R37, -INF , !P4 ;  /* 0xff80000025d07808 */ /* 0x000fc40006000000 */
[----:B------:R-:W-:Y:S02]  /*3800*/  FSEL R212, R41, -INF , !P2 ;  /* 0xff80000029d47808 */ /* 0x000fe40005000000 */
[C---:B------:R-:W-:Y:S02]  /*3810*/  ISETP.GE.AND P1, PT, R40.reuse, R214, PT ;  /* 0x000000d62800720c */ /* 0x040fe40003f26270 */
[-C--:B------:R-:W-:Y:S01]  /*3820*/  ISETP.GE.AND P4, PT, R40, R5.reuse, PT ;  /* 0x000000052800720c */ /* 0x080fe20003f86270 */
[----:B---3--:R-:W-:Y:S01]  /*3830*/  HMMA.16816.F32.BF16 R8, R104, R32, R8 ;  /* 0x000000206808723c */ /* 0x008fe20000041808 */
[----:B------:R-:W-:Y:S02]  /*3840*/  ISETP.GE.AND P2, PT, R44, R5, PT ;  /* 0x000000052c00720c */ /* 0x000fe40003f46270 */
[----:B------:R-:W-:Y:S02]  /*3850*/  LOP3.LUT R36, R2, 0x78, RZ, 0xfc, !PT ;  /* 0x0000007802247812 */ /* 0x000fe400078efcff */
[----:B------:R-:W-:Y:S01]  /*3860*/  FSEL R190, R39, -INF , !P2 ;  /* 0xff80000027be7808 */ /* 0x000fe20005000000 */
[----:B------:R-:W-:Y:S01]  /*3870*/  HMMA.16816.F32.BF16 R40, R180, R56, R24 ;  /* 0x00000038b428723c */ /* 0x000fe20000041818 */
[----:B------:R-:W2:Y:S01]  /*3880*/  LDSM.16.M88.4 R24, [R233+0x5800] ;  /* 0x00580000e918783b */ /* 0x000ea20000000200 */
[----:B------:R-:W-:-:S02]  /*3890*/  FSEL R203, R48, -INF , !P5 ;  /* 0xff80000030cb7808 */ /* 0x000fc40006800000 */
[C---:B------:R-:W-:Y:S02]  /*38a0*/  ISETP.GE.AND P2, PT, R36.reuse, R214, PT ;  /* 0x000000d62400720c */ /* 0x040fe40003f46270 */
[----:B------:R-:W-:Y:S01]  /*38b0*/  ISETP.GE.AND P5, PT, R36, R5, PT ;  /* 0x000000052400720c */ /* 0x000fe20003fa6270 */
[----:B------:R-:W-:Y:S01]  /*38c0*/  HMMA.16816.F32.BF16 R32, R104, R34, R184 ;  /* 0x000000226820723c */ /* 0x000fe200000418b8 */
[C---:B------:R-:W-:Y:S02]  /*38d0*/  LOP3.LUT R37, R2.reuse, 0x79, RZ, 0xfc, !PT ;  /* 0x0000007902257812 */ /* 0x040fe400078efcff */
[----:B------:R-:W-:Y:S02]  /*38e0*/  LOP3.LUT R36, R2, 0x80, RZ, 0xfc, !PT ;  /* 0x0000008002247812 */ /* 0x000fe400078efcff */
[----:B------:R-:W-:Y:S01]  /*38f0*/  FSEL R189, R50, -INF , !P3 ;  /* 0xff80000032bd7808 */ /* 0x000fe20005800000 */
[----:B------:R-:W-:Y:S01]  /*3900*/  HMMA.16816.F32.BF16 R52, R180, R22, R52 ;  /* 0x00000016b434723c */ /* 0x000fe20000041834 */
[----:B------:R-:W-:-:S02]  /*3910*/  FSEL R188, R51, -INF , !P4 ;  /* 0xff80000033bc7808 */ /* 0x000fc40006000000 */
[----:B------:R-:W-:Y:S02]  /*3920*/  FSEL R199, R28, -INF , !P2 ;  /* 0xff8000001cc77808 */ /* 0x000fe40005000000 */
[-C--:B------:R-:W-:Y:S02]  /*3930*/  ISETP.GE.AND P3, PT, R37, R214.reuse, PT ;  /* 0x000000d62500720c */ /* 0x080fe40003f66270 */
[C---:B------:R-:W-:Y:S02]  /*3940*/  ISETP.GE.AND P4, PT, R36.reuse, R214, PT ;  /* 0x000000d62400720c */ /* 0x040fe40003f86270 */
[----:B------:R-:W-:Y:S02]  /*3950*/  ISETP.GE.AND P2, PT, R36, R5, PT ;  /* 0x000000052400720c */ /* 0x000fe40003f46270 */
[----:B------:R-:W-:Y:S02]  /*3960*/  LOP3.LUT R36, R2, 0x81, RZ, 0xfc, !PT ;  /* 0x0000008102247812 */ /* 0x000fe400078efcff */
[----:B------:R-:W-:-:S02]  /*3970*/  FSEL R202, R49, -INF , !P1 ;  /* 0xff80000031ca7808 */ /* 0x000fc40004800000 */
[----:B------:R-:W-:Y:S02]  /*3980*/  FSEL R179, R30, -INF , !P5 ;  /* 0xff8000001eb37808 */ /* 0x000fe40006800000 */
[----:B------:R-:W-:Y:S01]  /*3990*/  FSEL R196, R29, -INF , !P3 ;  /* 0xff8000001dc47808 */ /* 0x000fe20005800000 */
[C---:B-1----:R-:W-:Y:S01]  /*39a0*/  HMMA.16816.F32.BF16 R32, R180.reuse, R14, R32 ;  /* 0x0000000eb420723c */ /* 0x042fe20000041820 */
[-C--:B------:R-:W-:Y:S02]  /*39b0*/  ISETP.GE.AND P1, PT, R37, R5.reuse, PT ;  /* 0x000000052500720c */ /* 0x080fe40003f26270 */
[C---:B------:R-:W-:Y:S02]  /*39c0*/  ISETP.GE.AND P5, PT, R36.reuse, R214, PT ;  /* 0x000000d62400720c */ /* 0x040fe40003fa6270 */
[----:B------:R-:W-:Y:S02]  /*39d0*/  ISETP.GE.AND P3, PT, R36, R5, PT ;  /* 0x000000052400720c */ /* 0x000fe40003f66270 */
[----:B------:R-:W-:Y:S01]  /*39e0*/  HMMA.16816.F32.BF16 R36, R180, R20, R16 ;  /* 0x00000014b424723c */ /* 0x000fe20000041810 */
[----:B------:R-:W1:Y:S01]  /*39f0*/  LDSM.16.M88.4 R16, [R233+0x6000] ;  /* 0x00600000e910783b */ /* 0x000e620000000200 */
[----:B------:R-:W-:-:S02]  /*3a00*/  LOP3.LUT R28, R2, 0x88, RZ, 0xfc, !PT ;  /* 0x00000088021c7812 */ /* 0x000fc400078efcff */
[----:B------:R-:W-:Y:S02]  /*3a10*/  FSEL R177, R31, -INF , !P1 ;  /* 0xff8000001fb17808 */ /* 0x000fe40004800000 */
[----:B------:R-:W-:Y:S01]  /*3a20*/  ISETP.GE.AND P1, PT, R28, R214, PT ;  /* 0x000000d61c00720c */ /* 0x000fe20003f26270 */
[C---:B--2---:R-:W-:Y:S01]  /*3a30*/  HMMA.16816.F32.BF16 R144, R104.reuse, R24, R144 ;  /* 0x000000186890723c */ /* 0x044fe20000041890 */
[C---:B------:R-:W-:Y:S02]  /*3a40*/  LOP3.LUT R21, R2.reuse, 0x89, RZ, 0xfc, !PT ;  /* 0x0000008902157812 */ /* 0x040fe400078efcff */
[----:B------:R-:W-:Y:S02]  /*3a50*/  LOP3.LUT R20, R2, 0x90, RZ, 0xfc, !PT ;  /* 0x0000009002147812 */ /* 0x000fe400078efcff */
[----:B------:R-:W-:Y:S01]  /*3a60*/  FSEL R195, R40, -INF , !P4 ;  /* 0xff80000028c37808 */ /* 0x000fe20006000000 */
[----:B------:R-:W-:Y:S01]  /*3a70*/  HMMA.16816.F32.BF16 R140, R104, R26, R140 ;  /* 0x0000001a688c723c */ /* 0x000fe2000004188c */
[----:B------:R-:W-:-:S02]  /*3a80*/  ISETP.GE.AND P4, PT, R28, R5, PT ;  /* 0x000000051c00720c */ /* 0x000fc40003f86270 */
[----:B------:R-:W-:Y:S01]  /*3a90*/  FSEL R175, R42, -INF , !P2 ;  /* 0xff8000002aaf7808 */ /* 0x000fe20005000000 */
[----:B------:R-:W2:Y:S01]  /*3aa0*/  LDSM.16.M88.4 R28, [R166+0x5800] ;  /* 0x00580000a61c783b */ /* 0x000ea20000000200 */
[----:B------:R-:W-:Y:S02]  /*3ab0*/  FSEL R174, R43, -INF , !P3 ;  /* 0xff8000002bae7808 */ /* 0x000fe40005800000 */
[----:B------:R-:W-:Y:S02]  /*3ac0*/  FSEL R187, R60, -INF , !P1 ;  /* 0xff8000003cbb7808 */ /* 0x000fe40004800000 */
[-C--:B------:R-:W-:Y:S02]  /*3ad0*/  ISETP.GE.AND P2, PT, R21, R214.reuse, PT ;  /* 0x000000d61500720c */ /* 0x080fe40003f46270 */
[C---:B------:R-:W-:Y:S02]  /*3ae0*/  ISETP.GE.AND P3, PT, R20.reuse, R214, PT ;  /* 0x000000d61400720c */ /* 0x040fe40003f66270 */
[----:B------:R-:W-:-:S02]  /*3af0*/  ISETP.GE.AND P1, PT, R20, R5, PT ;  /* 0x000000051400720c */ /* 0x000fc40003f26270 */
[----:B------:R-:W-:Y:S02]  /*3b00*/  LOP3.LUT R20, R2, 0x91, RZ, 0xfc, !PT ;  /* 0x0000009102147812 */ /* 0x000fe400078efcff */
[----:B------:R-:W-:Y:S02]  /*3b10*/  FSEL R194, R41, -INF , !P5 ;  /* 0xff80000029c27808 */ /* 0x000fe40006800000 */
[----:B------:R-:W-:Y:S02]  /*3b20*/  FSEL R172, R62, -INF , !P4 ;  /* 0xff8000003eac7808 */ /* 0x000fe40006000000 */
[----:B------:R-:W-:Y:S02]  /*3b30*/  FSEL R186, R61, -INF , !P2 ;  /* 0xff8000003dba7808 */ /* 0x000fe40005000000 */
[----:B------:R-:W-:Y:S02]  /*3b40*/  ISETP.GE.AND P5, PT, R21, R5, PT ;  /* 0x000000051500720c */ /* 0x000fe40003fa6270 */
[----:B------:R-:W-:-:S02]  /*3b50*/  ISETP.GE.AND P4, PT, R20, R214, PT ;  /* 0x000000d61400720c */ /* 0x000fc40003f86270 */
[-C--:B------:R-:W-:Y:S01]  /*3b60*/  ISETP.GE.AND P2, PT, R20, R5.reuse, PT ;  /* 0x000000051400720c */ /* 0x080fe20003f46270 */
[----:B-1----:R-:W-:Y:S01]  /*3b70*/  HMMA.16816.F32.BF16 R136, R104, R16, R136 ;  /* 0x000000106888723c */ /* 0x002fe20000041888 */
[----:B------:R-:W-:Y:S02]  /*3b80*/  LOP3.LUT R24, R2, 0x98, RZ, 0xfc, !PT ;  /* 0x0000009802187812 */ /* 0x000fe400078efcff */
[----:B------:R-:W-:Y:S02]  /*3b90*/  FSEL R168, R63, -INF , !P5 ;  /* 0xff8000003fa87808 */ /* 0x000fe40006800000 */
[----:B------:R-:W-:Y:S01]  /*3ba0*/  FSEL R185, R36, -INF , !P3 ;  /* 0xff80000024b97808 */ /* 0x000fe20005800000 */
[----:B------:R-:W-:Y:S01]  /*3bb0*/  HMMA.16816.F32.BF16 R20, R180, R12, R8 ;  /* 0x0000000cb414723c */ /* 0x000fe20000041808 */
[C---:B------:R-:W-:Y:S01]  /*3bc0*/  ISETP.GE.AND P5, PT, R24.reuse, R214, PT ;  /* 0x000000d61800720c */ /* 0x040fe20003fa6270 */
[----:B------:R-:W1:Y:S01]  /*3bd0*/  LDSM.16.M88.4 R8, [R233+0x6800] ;  /* 0x00680000e908783b */ /* 0x000e620000000200 */
[----:B------:R-:W-:-:S02]  /*3be0*/  ISETP.GE.AND P3, PT, R24, R5, PT ;  /* 0x000000051800720c */ /* 0x000fc40003f66270 */
[----:B------:R-:W-:Y:S01]  /*3bf0*/  FSEL R156, R38, -INF , !P1 ;  /* 0xff800000269c7808 */ /* 0x000fe20004800000 */
[----:B------:R-:W3:Y:S01]  /*3c00*/  LDSM.16.M88.4 R24, [R166+0x6000] ;  /* 0x00600000a618783b */ /* 0x000ee20000000200 */
[C---:B------:R-:W-:Y:S01]  /*3c10*/  LOP3.LUT R13, R2.reuse, 0x99, RZ, 0xfc, !PT ;  /* 0x00000099020d7812 */ /* 0x040fe200078efcff */
[----:B------:R-:W-:Y:S01]  /*3c20*/  HMMA.16816.F32.BF16 R40, R104, R18, R132 ;  /* 0x000000126828723c */ /* 0x000fe20000041884 */
[----:B------:R-:W-:Y:S01]  /*3c30*/  LOP3.LUT R12, R2, 0xa0, RZ, 0xfc, !PT ;  /* 0x000000a0020c7812 */ /* 0x000fe200078efcff */
[----:B------:R-:W4:Y:S01]  /*3c40*/  LDSM.16.M88.4 R16, [R166+0x6800] ;  /* 0x00680000a610783b */ /* 0x000f220000000200 */
[----:B------:R-:W-:Y:S02]  /*3c50*/  FSEL R184, R37, -INF , !P4 ;  /* 0xff80000025b87808 */ /* 0x000fe40006000000 */
[----:B------:R-:W-:Y:S02]  /*3c60*/  FSEL R155, R39, -INF , !P2 ;  /* 0xff800000279b7808 */ /* 0x000fe40005000000 */
[----:B------:R-:W-:Y:S01]  /*3c70*/  FSEL R178, R52, -INF , !P5 ;  /* 0xff80000034b27808 */ /* 0x000fe20006800000 */
[----:B--2---:R-:W-:Y:S01]  /*3c80*/  HMMA.16816.F32.BF16 R36, R180, R28, R144 ;  /* 0x0000001cb424723c */ /* 0x004fe20000041890 */
[----:B------:R-:W-:-:S02]  /*3c90*/  ISETP.GE.AND P1, PT, R13, R214, PT ;  /* 0x000000d60d00720c */ /* 0x000fc40003f26270 */
[-C--:B------:R-:W-:Y:S02]  /*3ca0*/  ISETP.GE.AND P4, PT, R13, R5.reuse, PT ;  /* 0x000000050d00720c */ /* 0x080fe40003f86270 */
[C---:B------:R-:W-:Y:S02]  /*3cb0*/  ISETP.GE.AND P2, PT, R12.reuse, R214, PT ;  /* 0x000000d60c00720c */ /* 0x040fe40003f46270 */
[----:B------:R-:W-:Y:S02]  /*3cc0*/  ISETP.GE.AND P5, PT, R12, R5, PT ;  /* 0x000000050c00720c */ /* 0x000fe40003fa6270 */
[C---:B------:R-:W-:Y:S02]  /*3cd0*/  LOP3.LUT R13, R2.reuse, 0xa1, RZ, 0xfc, !PT ;  /* 0x000000a1020d7812 */ /* 0x040fe400078efcff */
[----:B------:R-:W-:Y:S02]  /*3ce0*/  LOP3.LUT R12, R2, 0xa8, RZ, 0xfc, !PT ;  /* 0x000000a8020c7812 */ /* 0x000fe400078efcff */
[----:B------:R-:W-:-:S02]  /*3cf0*/  FSEL R153, R54, -INF , !P3 ;  /* 0xff80000036997808 */ /* 0x000fc40005800000 */
[----:B------:R-:W-:Y:S02]  /*3d00*/  FSEL R176, R53, -INF , !P1 ;  /* 0xff80000035b07808 */ /* 0x000fe40004800000 */
[----:B------:R-:W-:Y:S02]  /*3d10*/  FSEL R148, R55, -INF , !P4 ;  /* 0xff80000037947808 */ /* 0x000fe40006000000 */
[----:B------:R-:W-:Y:S02]  /*3d20*/  FSEL R171, R20, -INF , !P2 ;  /* 0xff80000014ab7808 */ /* 0x000fe40005000000 */
[CC--:B------:R-:W-:Y:S02]  /*3d30*/  ISETP.GE.AND P3, PT, R13.reuse, R214.reuse, PT ;  /* 0x000000d60d00720c */ /* 0x0c0fe40003f66270 */
[-C--:B------:R-:W-:Y:S02]  /*3d40*/  ISETP.GE.AND P1, PT, R13, R5.reuse, PT ;  /* 0x000000050d00720c */ /* 0x080fe40003f26270 */
[C---:B------:R-:W-:Y:S01]  /*3d50*/  ISETP.GE.AND P4, PT, R12.reuse, R214, PT ;  /* 0x000000d60c00720c */ /* 0x040fe20003f86270 */
[----:B-1----:R-:W-:Y:S01]  /*3d60*/  HMMA.16816.F32.BF16 R128, R104, R8, R128 ;  /* 0x000000086880723c */ /* 0x002fe20000041880 */
[----:B------:R-:W-:-:S02]  /*3d70*/  ISETP.GE.AND P2, PT, R12, R5, PT ;  /* 0x000000050c00720c */ /* 0x000fc40003f46270 */
[----:B------:R-:W1:Y:S01]  /*3d80*/  LDSM.16.M88.4 R12, [R233+0x7000] ;  /* 0x00700000e90c783b */ /* 0x000e620000000200 */
[C---:B------:R-:W-:Y:S02]  /*3d90*/  LOP3.LUT R20, R2.reuse, 0xb0, RZ, 0xfc, !PT ;  /* 0x000000b002147812 */ /* 0x040fe400078efcff */
[----:B------:R-:W-:Y:S01]  /*3da0*/  LOP3.LUT R28, R2, 0xa9, RZ, 0xfc, !PT ;  /* 0x000000a9021c7812 */ /* 0x000fe200078efcff */
[----:B---3--:R-:W-:Y:S01]  /*3db0*/  HMMA.16816.F32.BF16 R136, R180, R24, R136 ;  /* 0x00000018b488723c */ /* 0x008fe20000041888 */
[----:B------:R-:W-:Y:S02]  /*3dc0*/  FSEL R60, R23, -INF , !P1 ;  /* 0xff800000173c7808 */ /* 0x000fe40004800000 */
[----:B------:R-:W-:Y:S02]  /*3dd0*/  FSEL R162, R32, -INF , !P4 ;  /* 0xff80000020a27808 */ /* 0x000fe40006000000 */
[----:B------:R-:W-:Y:S01]  /*3de0*/  FSEL R132, R22, -INF , !P5 ;  /* 0xff80000016847808 */ /* 0x000fe20006800000 */
[----:B------:R-:W-:Y:S01]  /*3df0*/  HMMA.16816.F32.BF16 R124, R104, R10, R124 ;  /* 0x0000000a687c723c */ /* 0x000fe2000004187c */
[----:B------:R-:W-:-:S02]  /*3e00*/  ISETP.GE.AND P1, PT, R20, R214, PT ;  /* 0x000000d61400720c */ /* 0x000fc40003f26270 */
[-C--:B------:R-:W-:Y:S02]  /*3e10*/  ISETP.GE.AND P4, PT, R20, R5.reuse, PT ;  /* 0x000000051400720c */ /* 0x080fe40003f86270 */
[----:B------:R-:W-:Y:S01]  /*3e20*/  ISETP.GE.AND P5, PT, R28, R214, PT ;  /* 0x000000d61c00720c */ /* 0x000fe20003fa6270 */
[C---:B------:R-:W-:Y:S01]  /*3e30*/  HMMA.16816.F32.BF16 R40, R180.reuse, R26, R40 ;  /* 0x0000001ab428723c */ /* 0x040fe20000041828 */
[----:B------:R-:W-:Y:S02]  /*3e40*/  LOP3.LUT R20, R2, 0xb1, RZ, 0xfc, !PT ;  /* 0x000000b102147812 */ /* 0x000fe400078efcff */
[----:B------:R-:W-:Y:S02]  /*3e50*/  FSEL R169, R21, -INF , !P3 ;  /* 0xff80000015a97808 */ /* 0x000fe40005800000 */
[----:B------:R-:W-:Y:S01]  /*3e60*/  ISETP.GE.AND P3, PT, R28, R5, PT ;  /* 0x000000051c00720c */ /* 0x000fe20003f66270 */
[----:B----4-:R-:W-:Y:S01]  /*3e70*/  HMMA.16816.F32.BF16 R128, R180, R16, R128 ;  /* 0x00000010b480723c */ /* 0x010fe20000041880 */
[----:B------:R-:W-:-:S02]  /*3e80*/  FSEL R62, R34, -INF , !P2 ;  /* 0xff800000223e7808 */ /* 0x000fc40005000000 */
[----:B------:R-:W-:Y:S02]  /*3e90*/  FSEL R151, R33, -INF , !P5 ;  /* 0xff80000021977808 */ /* 0x000fe40006800000 */
[C---:B------:R-:W-:Y:S01]  /*3ea0*/  ISETP.GE.AND P2, PT, R20.reuse, R214, PT ;  /* 0x000000d61400720c */ /* 0x040fe20003f46270 */
[C---:B------:R-:W-:Y:S01]  /*3eb0*/  HMMA.16816.F32.BF16 R28, R180.reuse, R30, R140 ;  /* 0x0000001eb41c723c */ /* 0x040fe2000004188c */
[----:B------:R-:W-:Y:S02]  /*3ec0*/  ISETP.GE.AND P5, PT, R20, R5, PT ;  /* 0x000000051400720c */ /* 0x000fe40003fa6270 */
[----:B------:R-:W2:Y:S01]  /*3ed0*/  LDSM.16.M88.4 R20, [R233+0x7800] ;  /* 0x00780000e914783b */ /* 0x000ea20000000200 */
[----:B------:R-:W-:Y:S02]  /*3ee0*/  LOP3.LUT R8, R2, 0xb8, RZ, 0xfc, !PT ;  /* 0x000000b802087812 */ /* 0x000fe400078efcff */
[----:B------:R-:W-:Y:S01]  /*3ef0*/  FSEL R61, R35, -INF , !P3 ;  /* 0xff800000233d7808 */ /* 0x000fe20005800000 */
[----:B------:R-:W-:Y:S01]  /*3f00*/  HMMA.16816.F32.BF16 R124, R180, R18, R124 ;  /* 0x00000012b47c723c */ /* 0x000fe2000004187c */
[----:B------:R-:W-:-:S02]  /*3f10*/  FSEL R146, R36, -INF , !P1 ;  /* 0xff80000024927808 */ /* 0x000fc40004800000 */
[C---:B------:R-:W-:Y:S02]  /*3f20*/  ISETP.GE.AND P3, PT, R8.reuse, R214, PT ;  /* 0x000000d60800720c */ /* 0x040fe40003f66270 */
[----:B------:R-:W-:Y:S01]  /*3f30*/  ISETP.GE.AND P1, PT, R8, R5, PT ;  /* 0x000000050800720c */ /* 0x000fe20003f26270 */
[C---:B-1----:R-:W-:Y:S01]  /*3f40*/  HMMA.16816.F32.BF16 R120, R104.reuse, R12, R120 ;  /* 0x0000000c6878723c */ /* 0x042fe20000041878 */
[----:B------:R-:W1:Y:S01]  /*3f50*/  LDSM.16.M88.4 R8, [R166+0x7000] ;  /* 0x00700000a608783b */ /* 0x000e620000000200 */
[C---:B------:R-:W-:Y:S02]  /*3f60*/  LOP3.LUT R25, R2.reuse, 0xb9, RZ, 0xfc, !PT ;  /* 0x000000b902197812 */ /* 0x040fe400078efcff */
[----:B------:R-:W-:Y:S02]  /*3f70*/  LOP3.LUT R24, R2, 0xc0, RZ, 0xfc, !PT ;  /* 0x000000c002187812 */ /* 0x000fe400078efcff */
[----:B------:R-:W-:Y:S01]  /*3f80*/  FSEL R143, R37, -INF , !P2 ;  /* 0xff800000258f7808 */ /* 0x000fe20005000000 */
[----:B------:R-:W-:Y:S01]  /*3f90*/  HMMA.16816.F32.BF16 R116, R104, R14, R116 ;  /* 0x0000000e6874723c */ /* 0x000fe20000041874 */
[----:B------:R-:W-:-:S02]  /*3fa0*/  FSEL R63, R39, -INF , !P5 ;  /* 0xff800000273f7808 */ /* 0x000fc40006800000 */
[----:B------:R-:W-:Y:S02]  /*3fb0*/  ISETP.GE.AND P2, PT, R25, R5, PT ;  /* 0x000000051900720c */ /* 0x000fe40003f46270 */
[-C--:B------:R-:W-:Y:S02]  /*3fc0*/  ISETP.GE.AND P5, PT, R24, R214.reuse, PT ;  /* 0x000000d61800720c */ /* 0x080fe40003fa6270 */
[----:B------:R-:W-:Y:S02]  /*3fd0*/  LOP3.LUT R12, R2, 0xc8, RZ, 0xfc, !PT ;  /* 0x000000c8020c7812 */ /* 0x000fe400078efcff */
[----:B------:R-:W-:Y:S02]  /*3fe0*/  FSEL R66, R31, -INF , !P2 ;  /* 0xff8000001f427808 */ /* 0x000fe40005000000 */
[----:B------:R-:W-:Y:S02]  /*3ff0*/  FSEL R68, R136, -INF , !P5 ;  /* 0xff80000088447808 */ /* 0x000fe40006800000 */
[----:B------:R-:W-:-:S02]  /*4000*/  ISETP.GE.AND P2, PT, R12, R214, PT ;  /* 0x000000d60c00720c */ /* 0x000fc40003f46270 */
[----:B------:R-:W-:Y:S02]  /*4010*/  ISETP.GE.AND P5, PT, R12, R5, PT ;  /* 0x000000050c00720c */ /* 0x000fe40003fa6270 */
[----:B------:R-:W3:Y:S01]  /*4020*/  LDSM.16.M88.4 R12, [R166+0x7800] ;  /* 0x00780000a60c783b */ /* 0x000ee20000000200 */
[----:B------:R-:W-:Y:S01]  /*4030*/  FSEL R65, R28, -INF , !P3 ;  /* 0xff8000001c417808 */ /* 0x000fe20005800000 */
[----:B------:R-:W-:-:S04]  /*4040*/  DEPBAR.LE SB0, 0x0 ;  /* 0x000080000000791a */ /* 0x000fc80000000000 */
[C---:B--2---:R-:W-:Y:S01]  /*4050*/  HMMA.16816.F32.BF16 R112, R104.reuse, R20, R112 ;  /* 0x000000146870723c */ /* 0x044fe20000041870 */
[----:B------:R-:W-:Y:S02]  /*4060*/  ISETP.GE.AND P3, PT, R24, R5, PT ;  /* 0x000000051800720c */ /* 0x000fe40003f66270 */
[----:B------:R-:W-:Y:S02]  /*4070*/  LOP3.LUT R24, R2, 0xc1, RZ, 0xfc, !PT ;  /* 0x000000c102187812 */ /* 0x000fe400078efcff */
[----:B------:R-:W-:Y:S01]  /*4080*/  FSEL R64, R38, -INF , !P4 ;  /* 0xff80000026407808 */ /* 0x000fe20006000000 */
[----:B------:R-:W-:Y:S01]  /*4090*/  HMMA.16816.F32.BF16 R108, R104, R22, R108 ;  /* 0x00000016686c723c */ /* 0x000fe2000004186c */
[----:B------:R-:W-:Y:S02]  /*40a0*/  FSEL R67, R30, -INF , !P1 ;  /* 0xff8000001e437808 */ /* 0x000fe40004800000 */
[-C--:B------:R-:W-:Y:S02]  /*40b0*/  ISETP.GE.AND P4, PT, R25, R214.reuse, PT ;  /* 0x000000d61900720c */ /* 0x080fe40003f86270 */
[----:B------:R-:W-:Y:S01]  /*40c0*/  ISETP.GE.AND P1, PT, R24, R214, PT ;  /* 0x000000d61800720c */ /* 0x000fe20003f26270 */
[----:B-1----:R-:W-:Y:S01]  /*40d0*/  HMMA.16816.F32.BF16 R120, R180, R8, R120 ;  /* 0x00000008b478723c */ /* 0x002fe20000041878 */
[----:B------:R-:W-:-:S02]  /*40e0*/  LOP3.LUT R16, R2, 0xc9, RZ, 0xfc, !PT ;  /* 0x000000c902107812 */ /* 0x000fc400078efcff */
[----:B------:R-:W-:Y:S02]  /*40f0*/  FSEL R69, R29, -INF , !P4 ;  /* 0xff8000001d457808 */ /* 0x000fe40006000000 */
[----:B------:R-:W-:Y:S01]  /*4100*/  FSEL R71, R138, -INF , !P3 ;  /* 0xff8000008a477808 */ /* 0x000fe20005800000 */
[----:B------:R-:W-:Y:S01]  /*4110*/  HMMA.16816.F32.BF16 R116, R180, R10, R116 ;  /* 0x0000000ab474723c */ /* 0x000fe20000041874 */
[----:B------:R-:W-:Y:S02]  /*4120*/  FSEL R73, R137, -INF , !P1 ;  /* 0xff80000089497808 */ /* 0x000fe40004800000 */
[-C--:B------:R-:W-:Y:S02]  /*4130*/  ISETP.GE.AND P4, PT, R24, R5.reuse, PT ;  /* 0x000000051800720c */ /* 0x080fe40003f86270 */
[C---:B------:R-:W-:Y:S02]  /*4140*/  ISETP.GE.AND P3, PT, R16.reuse, R214, PT ;  /* 0x000000d61000720c */ /* 0x040fe40003f66270 */
[----:B------:R-:W-:-:S02]  /*4150*/  ISETP.GE.AND P1, PT, R16, R5, PT ;  /* 0x000000051000720c */ /* 0x000fc40003f26270 */
[C---:B------:R-:W-:Y:S02]  /*4160*/  LOP3.LUT R16, R2.reuse, 0xd0, RZ, 0xfc, !PT ;  /* 0x000000d002107812 */ /* 0x040fe400078efcff */
[----:B------:R-:W-:Y:S02]  /*4170*/  LOP3.LUT R17, R2, 0xd1, RZ, 0xfc, !PT ;  /* 0x000000d102117812 */ /* 0x000fe400078efcff */
[----:B------:R-:W-:Y:S02]  /*4180*/  FSEL R70, R139, -INF , !P4 ;  /* 0xff8000008b467808 */ /* 0x000fe40006000000 */
[----:B------:R-:W-:Y:S01]  /*4190*/  FSEL R72, R40, -INF , !P2 ;  /* 0xff80000028487808 */ /* 0x000fe20005000000 */
[----:B---3--:R-:W-:Y:S01]  /*41a0*/  HMMA.16816.F32.BF16 R112, R180, R12, R112 ;  /* 0x0000000cb470723c */ /* 0x008fe20000041870 */
[----:B------:R-:W-:Y:S02]  /*41b0*/  FSEL R75, R42, -INF , !P5 ;  /* 0xff8000002a4b7808 */ /* 0x000fe40006800000 */
[----:B------:R-:W-:-:S02]  /*41c0*/  ISETP.GE.AND P4, PT, R16, R214, PT ;  /* 0x000000d61000720c */ /* 0x000fc40003f86270 */
[----:B------:R-:W-:Y:S01]  /*41d0*/  ISETP.GE.AND P2, PT, R16, R5, PT ;  /* 0x000000051000720c */ /* 0x000fe20003f46270 */
[----:B------:R-:W-:Y:S01]  /*41e0*/  HMMA.16816.F32.BF16 R108, R180, R14, R108 ;  /* 0x0000000eb46c723c */ /* 0x000fe2000004186c */
[----:B------:R-:W-:Y:S02]  /*41f0*/  ISETP.GE.AND P5, PT, R17, R214, PT ;  /* 0x000000d61100720c */ /* 0x000fe40003fa6270 */
[C---:B------:R-:W-:Y:S02]  /*4200*/  LOP3.LUT R16, R2.reuse, 0xd8, RZ, 0xfc, !PT ;  /* 0x000000d802107812 */ /* 0x040fe400078efcff */
[----:B------:R-:W-:Y:S02]  /*4210*/  LOP3.LUT R8, R2, 0xd9, RZ, 0xfc, !PT ;  /* 0x000000d902087812 */ /* 0x000fe400078efcff */
[----:B------:R-:W-:Y:S02]  /*4220*/  FSEL R77, R41, -INF , !P3 ;  /* 0xff800000294d7808 */ /* 0x000fe40005800000 */
[----:B------:R-:W-:-:S02]  /*4230*/  FSEL R74, R43, -INF , !P1 ;  /* 0xff8000002b4a7808 */ /* 0x000fc40004800000 */
[----:B------:R-:W-:Y:S02]  /*4240*/  FSEL R83, R130, -INF , !P2 ;  /* 0xff80000082537808 */ /* 0x000fe40005000000 */
[----:B------:R-:W-:Y:S01]  /*4250*/  FSEL R90, R129, -INF , !P5 ;  /* 0xff800000815a7808 */ /* 0x000fe20006800000 */
[----:B------:R-:W-:Y:S01]  /*4260*/  BAR.SYNC.DEFER_BLOCKING 0x0 ;  /* 0x0000000000007b1d */ /* 0x000fe20000010000 */
[-C--:B------:R-:W-:Y:S02]  /*4270*/  ISETP.GE.AND P3, PT, R17, R5.reuse, PT ;  /* 0x000000051100720c */ /* 0x080fe40003f66270 */
        /* <DEDUP_REMOVED lines=9> */
[----:B------:R-:W-:Y:S02]  /*4310*/  ISETP.GE.AND P1, PT, R8, R5, PT ;  /* 0x000000050800720c */ /* 0x000fe40003f26270 */
[C---:B------:R-:W-:Y:S02]  /*4320*/  LOP3.LUT R9, R2.reuse, 0xe1, RZ, 0xfc, !PT ;  /* 0x000000e102097812 */ /* 0x040fe400078efcff */
[----:B------:R-:W-:Y:S02]  /*4330*/  LOP3.LUT R8, R2, 0xe8, RZ, 0xfc, !PT ;  /* 0x000000e802087812 */ /* 0x000fe400078efcff */
        /* <DEDUP_REMOVED lines=8> */
[----:B------:R-:W-:-:S02]  /*43c0*/  LOP3.LUT R9, R2, 0xe9, RZ, 0xfc, !PT ;  /* 0x000000e902097812 */ /* 0x000fc400078efcff */
[----:B------:R-:W-:Y:S02]  /*43d0*/  LOP3.LUT R8, R2, 0xf0, RZ, 0xfc, !PT ;  /* 0x000000f002087812 */ /* 0x000fe400078efcff */
[----:B------:R-:W-:Y:S02]  /*43e0*/  FSEL R79, R122, -INF , !P1 ;  /* 0xff8000007a4f7808 */ /* 0x000fe40004800000 */
[----:B------:R-:W-:Y:S02]  /*43f0*/  FSEL R78, R123, -INF , !P2 ;  /* 0xff8000007b4e7808 */ /* 0x000fe40005000000 */
[----:B------:R-:W-:Y:S02]  /*4400*/  FSEL R84, R116, -INF , !P5 ;  /* 0xff80000074547808 */ /* 0x000fe40006800000 */
[-C--:B------:R-:W-:Y:S02]  /*4410*/  ISETP.GE.AND P1, PT, R9, R214.reuse, PT ;  /* 0x000000d60900720c */ /* 0x080fe40003f26270 */
[----:B------:R-:W-:-:S02]  /*4420*/  ISETP.GE.AND P2, PT, R8, R214, PT ;  /* 0x000000d60800720c */ /* 0x000fc40003f46270 */
[-C--:B------:R-:W-:Y:S02]  /*4430*/  ISETP.GE.AND P5, PT, R8, R5.reuse, PT ;  /* 0x000000050800720c */ /* 0x080fe40003fa6270 */
[----:B------:R-:W-:Y:S02]  /*4440*/  LOP3.LUT R8, R2, 0xf1, RZ, 0xfc, !PT ;  /* 0x000000f102087812 */ /* 0x000fe400078efcff */
[----:B------:R-:W-:Y:S02]  /*4450*/  FSEL R85, R121, -INF , !P4 ;  /* 0xff80000079557808 */ /* 0x000fe40006000000 */
[----:B------:R-:W-:Y:S02]  /*4460*/  FSEL R94, R118, -INF , !P3 ;  /* 0xff800000765e7808 */ /* 0x000fe40005800000 */
[----:B------:R-:W-:Y:S02]  /*4470*/  FSEL R97, R117, -INF , !P1 ;  /* 0xff80000075617808 */ /* 0x000fe40004800000 */
[----:B------:R-:W-:-:S02]  /*4480*/  ISETP.GE.AND P4, PT, R9, R5, PT ;  /* 0x000000050900720c */ /* 0x000fc40003f86270 */
[C---:B------:R-:W-:Y:S02]  /*4490*/  ISETP.GE.AND P3, PT, R8.reuse, R214, PT ;  /* 0x000000d60800720c */ /* 0x040fe40003f66270 */
[----:B------:R-:W-:Y:S02]  /*44a0*/  ISETP.GE.AND P1, PT, R8, R5, PT ;  /* 0x000000050800720c */ /* 0x000fe40003f26270 */
[C---:B------:R-:W-:Y:S02]  /*44b0*/  LOP3.LUT R9, R2.reuse, 0xf8, RZ, 0xfc, !PT ;  /* 0x000000f802097812 */ /* 0x040fe400078efcff */
[----:B------:R-:W-:Y:S02]  /*44c0*/  LOP3.LUT R8, R2, 0xf9, RZ, 0xfc, !PT ;  /* 0x000000f902087812 */ /* 0x000fe400078efcff */
[----:B------:R-:W-:Y:S02]  /*44d0*/  FSEL R92, R114, -INF , !P5 ;  /* 0xff800000725c7808 */ /* 0x000fe40006800000 */
[----:B------:R-:W-:-:S02]  /*44e0*/  FSEL R93, R119, -INF , !P4 ;  /* 0xff800000775d7808 */ /* 0x000fc40006000000 */
[----:B------:R-:W-:Y:S02]  /*44f0*/  FSEL R96, R112, -INF , !P2 ;  /* 0xff80000070607808 */ /* 0x000fe40005000000 */
[-C--:B------:R-:W-:Y:S02]  /*4500*/  ISETP.GE.AND P5, PT, R2, R214.reuse, PT ;  /* 0x000000d60200720c */ /* 0x080fe40003fa6270 */
[----:B------:R-:W-:Y:S02]  /*4510*/  FSEL R95, R113, -INF , !P3 ;  /* 0xff800000715f7808 */ /* 0x000fe40005800000 */
[----:B------:R-:W-:Y:S02]  /*4520*/  FSEL R91, R115, -INF , !P1 ;  /* 0xff800000735b7808 */ /* 0x000fe40004800000 */
[C---:B------:R-:W-:Y:S02]  /*4530*/  ISETP.GE.AND P4, PT, R9.reuse, R214, PT ;  /* 0x000000d60900720c */ /* 0x040fe40003f86270 */
[----:B------:R-:W-:-:S02]  /*4540*/  ISETP.GE.AND P2, PT, R9, R5, PT ;  /* 0x000000050900720c */ /* 0x000fc40003f46270 */
[C---:B------:R-:W-:Y:S02]  /*4550*/  ISETP.GE.AND P3, PT, R8.reuse, R214, PT ;  /* 0x000000d60800720c */ /* 0x040fe40003f66270 */
[----:B------:R-:W-:Y:S02]  /*4560*/  ISETP.GE.AND P1, PT, R8, R5, PT ;  /* 0x000000050800720c */ /* 0x000fe40003f26270 */
[----:B------:R-:W-:Y:S01]  /*4570*/  LOP3.LUT R5, R165, R167, RZ, 0xfc, !PT ;  /* 0x000000a7a5057212 */ /* 0x000fe200078efcff */
[----:B------:R-:W-:Y:S01]  /*4580*/  VIADD R167, R233, 0x7800 ;  /* 0x00007800e9a77836 */ /* 0x000fe20000000000 */
[----:B------:R-:W-:Y:S02]  /*4590*/  FSEL R8, R88, -INF , !P5 ;  /* 0xff80000058087808 */ /* 0x000fe40006800000 */
[----:B------:R-:W-:Y:S02]  /*45a0*/  FSEL R100, R108, -INF , !P4 ;  /* 0xff8000006c647808 */ /* 0x000fe40006000000 */
[----:B------:R-:W-:-:S02]  /*45b0*/  FSEL R98, R110, -INF , !P2 ;  /* 0xff8000006e627808 */ /* 0x000fc40005000000 */
[----:B------:R-:W-:Y:S02]  /*45c0*/  FSEL R99, R109, -INF , !P3 ;  /* 0xff8000006d637808 */ /* 0x000fe40005800000 */
[----:B------:R-:W-:Y:S01]  /*45d0*/  FSEL R88, R111, -INF , !P1 ;  /* 0xff8000006f587808 */ /* 0x000fe20004800000 */
[----:B------:R-:W-:Y:S06]  /*45e0*/  @!P0 BRA `(.L_x_2240) ;  /* 0x0000000400d48947 */ /* 0x000fec0003800000 */
[----:B------:R-:W-:Y:S05]  /*45f0*/  @P6 BRA `(.L_x_2241) ;  /* 0x0000000000e86947 */ /* 0x000fea0003800000 */
[----:B------:R-:W1:Y:S01]  /*4600*/  LDC R9, c[0x0][0x380] ;  /* 0x0000e000ff097b82 */ /* 0x000e620000000800 */
[----:B------:R-:W-:Y:S01]  /*4610*/  VIADD R15, R0, 0xffffff00 ;  /* 0xffffff00000f7836 */ /* 0x000fe20000000000 */
[----:B------:R-:W-:-:S04]  /*4620*/  IABS R13, R0 ;  /* 0x00000000000d7213 */ /* 0x000fc80000000000 */
        /* <DEDUP_REMOVED lines=25> */
[----:B------:R-:W-:Y:S02]  /*47c0*/  ISETP.GE.AND P1, PT, R15, RZ, PT ;  /* 0x000000ff0f00720c */ /* 0x000fe40003f26270 */
[-C--:B------:R-:W-:Y:S02]  /*47d0*/  ISETP.GE.U32.AND P5, PT, R12, R2.reuse, PT ;  /* 0x000000020c00720c */ /* 0x080fe40003fa6070 */
[----:B------:R-:W-:Y:S02]  /*47e0*/  ISETP.GE.U32.AND P4, PT, R10, R2, PT ;  /* 0x000000020a00720c */ /* 0x000fe40003f86070 */
[----:B------:R-:W-:-:S02]  /*47f0*/  @!P2 IADD3 R14, R14, 0x1, RZ ;  /* 0x000000010e0ea810 */ /* 0x000fc40007ffe0ff */
[----:B------:R-:W-:-:S07]  /*4800*/  ISETP.NE.AND P2, PT, R9, RZ, PT ;  /* 0x000000ff0900720c */ /* 0x000fce0003f45270 */
[----:B------:R-:W-:Y:S02]  /*4810*/  @P5 VIADD R16, R16, 0x1 ;  /* 0x0000000110105836 */ /* 0x000fe40000000000 */
[----:B------:R-:W-:Y:S02]  /*4820*/  @P4 IADD3 R14, R14, 0x1, RZ ;  /* 0x000000010e0e4810 */ /* 0x000fe40007ffe0ff */
[----:B------:R-:W-:-:S03]  /*4830*/  IMAD.MOV.U32 R0, RZ, RZ, R16 ;  /* 0x000000ffff007224 */ /* 0x000fc600078e0010 */
[----:B------:R-:W-:Y:S02]  /*4840*/  @!P1 IMAD.MOV R14, RZ, RZ, -R14 ;  /* 0x000000ffff0e9224 */ /* 0x000fe400078e0a0e */
[----:B------:R-:W-:-:S04]  /*4850*/  @!P3 IADD3 R0, -R0, RZ, RZ ;  /* 0x000000ff0000b210 */ /* 0x000fc80007ffe1ff */
[C---:B------:R-:W-:Y:S02]  /*4860*/  SEL R0, R11.reuse, R0, !P2 ;  /* 0x000000000b007207 */ /* 0x040fe40005000000 */
[----:B------:R-:W-:-:S03]  /*4870*/  SEL R11, R11, R14, !P2 ;  /* 0x0000000e0b0b7207 */ /* 0x000fc60005000000 */
[----:B------:R-:W-:-:S04]  /*4880*/  IMAD.WIDE R14, R0, 0x4, R246 ;  /* 0x00000004000e7825 */ /* 0x000fc800078e02f6 */
[----:B------:R-:W-:Y:S01]  /*4890*/  IMAD.WIDE R12, R11, 0x4, R246 ;  /* 0x000000040b0c7825 */ /* 0x000fe200078e02f6 */
[----:B------:R-:W2:Y:S04]  /*48a0*/  LDG.E R2, desc[UR20][R14.64] ;  /* 0x000000140e027981 */ /* 0x000ea8000c1e1900 */
[----:B------:R1:W2:Y:S01]  /*48b0*/  LDG.E R10, desc[UR20][R12.64] ;  /* 0x000000140c0a7981 */ /* 0x0002a2000c1e1900 */
[----:B------:R-:W-:-:S05]  /*48c0*/  IADD3 R0, R0, -R11, RZ ;  /* 0x8000000b00007210 */ /* 0x000fca0007ffe0ff */
[----:B------:R-:W-:-:S05]  /*48d0*/  IMAD R9, R0, R9, -0x100 ;  /* 0xffffff0000097424 */ /* 0x000fca00078e0209 */
[----:B------:R-:W-:-:S05]  /*48e0*/  SHF.R.S32.HI R0, RZ, 0x1f, R9 ;  /* 0x0000001fff007819 */ /* 0x000fca0000011409 */
[----:B------:R-:W-:-:S04]  /*48f0*/  IMAD R0, R0, UR6, RZ ;  /* 0x0000000600007c24 */ /* 0x000fc8000f8e02ff */
[C---:B------:R-:W-:Y:S02]  /*4900*/  IMAD R0, R9.reuse, UR7, R0 ;  /* 0x0000000709007c24 */ /* 0x040fe4000f8e0200 */
[----:B-1----:R-:W-:-:S05]  /*4910*/  IMAD.WIDE.U32 R12, R9, UR6, RZ ;  /* 0x00000006090c7c25 */ /* 0x002fca000f8e00ff */
        /* <DEDUP_REMOVED lines=8> */
.L_x_2241:
[----:B------:R-:W-:-:S04]  /*49a0*/  ULEA UR6, -UR6, URZ, 0x8 ;  /* 0x0000003f06067291 */ /* 0x000fc8000f8e413f */
[----:B------:R-:W-:Y:S02]  /*49b0*/  USHF.R.S32.HI UR4, URZ, 0x1f, UR6 ;  /* 0x0000001f3f047899 */ /* 0x000fe40008011406 */
[----:B------:R-:W-:-:S04]  /*49c0*/  MOV R10, UR6 ;  /* 0x00000006000a7c02 */ /* 0x000fc80008000f00 */
[----:B------:R-:W-:-:S07]  /*49d0*/  MOV R2, UR4 ;  /* 0x0000000400027c02 */ /* 0x000fce0008000f00 */
.L_x_2242:
        /* <DEDUP_REMOVED lines=54> */
.L_x_2240:
[----:B---3--:R-:W2:Y:S01]  /*4d40*/  LDL.LU R15, [R1] ;  /* 0x00000000010f7983 */ /* 0x008ea20000300800 */
[----:B------:R-:W-:Y:S01]  /*4d50*/  FMNMX.FTZ R2, R8, R213, !PT ;  /* 0x000000d508027209 */ /* 0x000fe20007810000 */
[----:B------:R-:W-:Y:S02]  /*4d60*/  ULDC UR4, c[0x0][0x2ec] ;  /* 0x0000bb0000047ab9 */ /* 0x000fe40000000800 */
[----:B------:R-:W3:Y:S04]  /*4d70*/  LDL.LU R14, [R1+0x4] ;  /* 0x00000400010e7983 */ /* 0x000ee80000300800 */
[----:B------:R-:W4:Y:S04]  /*4d80*/  LDL.LU R13, [R1+0x10] ;  /* 0x00001000010d7983 */ /* 0x000f280000300800 */
[----:B------:R-:W5:Y:S04]  /*4d90*/  LDL.LU R12, [R1+0x14] ;  /* 0x00001400010c7983 */ /* 0x000f680000300800 */
[----:B------:R-:W5:Y:S04]  /*4da0*/  LDL.LU R11, [R1+0x8] ;  /* 0x00000800010b7983 */ /* 0x000f680000300800 */
[----:B------:R-:W5:Y:S01]  /*4db0*/  LDL.LU R10, [R1+0xc] ;  /* 0x00000c00010a7983 */ /* 0x000f620000300800 */
        /* <DEDUP_REMOVED lines=74> */
[----:B--2---:R-:W-:-:S04]  /*5260*/  FMNMX.FTZ R2, R15, R2, !PT ;  /* 0x000000020f027209 */ /* 0x004fc80007810000 */
[----:B---3--:R-:W-:-:S04]  /*5270*/  FMNMX.FTZ R2, R14, R2, !PT ;  /* 0x000000020e027209 */ /* 0x008fc80007810000 */
[----:B----4-:R-:W-:-:S04]  /*5280*/  FMNMX.FTZ R2, R13, R2, !PT ;  /* 0x000000020d027209 */ /* 0x010fc80007810000 */
[----:B-----5:R-:W-:-:S04]  /*5290*/  FMNMX.FTZ R2, R12, R2, !PT ;  /* 0x000000020c027209 */ /* 0x020fc80007810000 */
        /* <DEDUP_REMOVED lines=50> */
[----:B-1----:R-:W-:-:S04]  /*55c0*/  FMNMX.FTZ R2, R9, R2, !PT ;  /* 0x0000000209027209 */ /* 0x002fc80007810000 */
[C---:B------:R-:W-:Y:S01]  /*55d0*/  FSETP.NEU.FTZ.AND P1, PT, R2.reuse, -INF , PT ;  /* 0xff8000000200780b */ /* 0x040fe20003f3d000 */
[----:B------:R-:W-:-:S05]  /*55e0*/  FMUL.FTZ R119, R2, UR4 ;  /* 0x0000000402777c20 */ /* 0x000fca0008410000 */
[----:B------:R-:W-:-:S05]  /*55f0*/  FSEL R119, R119, RZ, P1 ;  /* 0x000000ff77777208 */ /* 0x000fca0000800000 */
[--C-:B------:R-:W-:Y:S01]  /*5600*/  FFMA.FTZ R118, R8, UR4, -R119.reuse ;  /* 0x0000000408767c23 */ /* 0x100fe20008010877 */
[--C-:B------:R-:W-:Y:S01]  /*5610*/  FFMA.FTZ R107, R231, UR4, -R119.reuse ;  /* 0x00000004e76b7c23 */ /* 0x100fe20008010877 */
[----:B------:R-:W1:Y:S01]  /*5620*/  SHFL.BFLY PT, R8, R0, 0x2, 0x1f ;  /* 0x0c401f0000087f89 */ /* 0x000e6200000e0000 */
[----:B------:R-:W-:Y:S01]  /*5630*/  LEA R231, R5, UR5, 0x1 ;  /* 0x0000000505e77c11 */ /* 0x000fe2000f8e08ff */
[--C-:B------:R-:W-:Y:S01]  /*5640*/  FFMA.FTZ R109, R229, UR4, -R119.reuse ;  /* 0x00000004e56d7c23 */ /* 0x100fe20008010877 */
[--C-:B------:R-:W-:Y:S01]  /*5650*/  FFMA.FTZ R108, R230, UR4, -R119.reuse ;  /* 0x00000004e66c7c23 */ /* 0x100fe20008010877 */
[--C-:B------:R-:W-:Y:S01]  /*5660*/  FFMA.FTZ R110, R228, UR4, -R119.reuse ;  /* 0x00000004e46e7c23 */ /* 0x100fe20008010877 */
[-C--:B------:R-:W-:Y:S01]  /*5670*/  IADD3 R229, R4, R231.reuse, RZ ;  /* 0x000000e704e57210 */ /* 0x080fe20007ffe0ff */
[--C-:B------:R-:W-:Y:S01]  /*5680*/  FFMA.FTZ R112, R102, UR4, -R119.reuse ;  /* 0x0000000466707c23 */ /* 0x100fe20008010877 */
[----:B------:R-:W-:Y:S01]  /*5690*/  IADD3 R230, R3, R231, RZ ;  /* 0x000000e703e67210 */ /* 0x000fe20007ffe0ff */
[--C-:B------:R-:W-:Y:S01]  /*56a0*/  FFMA.FTZ R111, R103, UR4, -R119.reuse ;  /* 0x00000004676f7c23 */ /* 0x100fe20008010877 */
[----:B------:R-:W-:Y:S01]  /*56b0*/  IADD3 R228, R3, R229, RZ ;  /* 0x000000e503e47210 */ /* 0x000fe20007ffe0ff */
        /* <DEDUP_REMOVED lines=14> */
[----:B-1----:R-:W-:Y:S01]  /*57a0*/  FMNMX.FTZ R0, R0, R8, !PT ;  /* 0x0000000800007209 */ /* 0x002fe20007810000 */
[--C-:B------:R-:W-:Y:S01]  /*57b0*/  FFMA.FTZ R131, R10, UR4, -R119.reuse ;  /* 0x000000040a837c23 */ /* 0x100fe20008010877 */
[--C-:B------:R-:W-:Y:S01]  /*57c0*/  FFMA.FTZ R106, R252, UR4, -R119.reuse ;  /* 0x00000004fc6a7c23 */ /* 0x100fe20008010877 */
[----:B------:R-:W-:Y:S01]  /*57d0*/  LDSM.16.MT88.4 R48, [R228+0xa000] ;  /* 0x00a00000e430783b */ /* 0x000fe20000004200 */
[----:B------:R-:W1:Y:S01]  /*57e0*/  MUFU.EX2 R117, R117 ;  /* 0x0000007500757308 */ /* 0x000e620000000800 */
[--C-:B------:R-:W-:Y:S01]  /*57f0*/  FFMA.FTZ R130, R251, UR4, -R119.reuse ;  /* 0x00000004fb827c23 */ /* 0x100fe20008010877 */
[--C-:B------:R-:W-:Y:S01]  /*5800*/  FFMA.FTZ R129, R250, UR4, -R119.reuse ;  /* 0x00000004fa817c23 */ /* 0x100fe20008010877 */
[----:B------:R-:W2:Y:S01]  /*5810*/  SHFL.BFLY PT, R8, R0, 0x1, 0x1f ;  /* 0x0c201f0000087f89 */ /* 0x000ea200000e0000 */
[--C-:B------:R-:W-:Y:S01]  /*5820*/  FFMA.FTZ R128, R249, UR4, -R119.reuse ;  /* 0x00000004f9807c23 */ /* 0x100fe20008010877 */
[--C-:B------:R-:W-:Y:S01]  /*5830*/  FFMA.FTZ R137, R248, UR4, -R119.reuse ;  /* 0x00000004f8897c23 */ /* 0x100fe20008010877 */
[--C-:B------:R-:W-:Y:S01]  /*5840*/  FFMA.FTZ R138, R218, UR4, -R119.reuse ;  /* 0x00000004da8a7c23 */ /* 0x100fe20008010877 */
[----:B------:R-:W3:Y:S01]  /*5850*/  LDSM.16.MT88.4 R44, [R231+0xa800] ;  /* 0x00a80000e72c783b */ /* 0x000ee20000004200 */
[----:B------:R-:W-:Y:S01]  /*5860*/  MUFU.EX2 R116, R116 ;  /* 0x0000007400747308 */ /* 0x000fe20000000800 */
[--C-:B------:R-:W-:Y:S01]  /*5870*/  FFMA.FTZ R139, R217, UR4, -R119.reuse ;  /* 0x00000004d98b7c23 */ /* 0x100fe20008010877 */
[--C-:B------:R-:W-:Y:S01]  /*5880*/  FFMA.FTZ R145, R212, UR4, -R119.reuse ;  /* 0x00000004d4917c23 */ /* 0x100fe20008010877 */
[----:B------:R-:W4:Y:S01]  /*5890*/  LDSM.16.MT88.4 R40, [R230+0xa800] ;  /* 0x00a80000e628783b */ /* 0x000f220000004200 */
[--C-:B------:R-:W-:Y:S01]  /*58a0*/  FFMA.FTZ R147, R211, UR4, -R119.reuse ;  /* 0x00000004d3937c23 */ /* 0x100fe20008010877 */
[--C-:B------:R-:W-:Y:S01]  /*58b0*/  FFMA.FTZ R180, R195, UR4, -R119.reuse ;  /* 0x00000004c3b47c23 */ /* 0x100fe20008010877 */
[--C-:B------:R-:W-:Y:S01]  /*58c0*/  FFMA.FTZ R181, R194, UR4, -R119.reuse ;  /* 0x00000004c2b57c23 */ /* 0x100fe20008010877 */
[----:B------:R-:W5:Y:S01]  /*58d0*/  LDSM.16.MT88.4 R56, [R228+0xa800] ;  /* 0x00a80000e438783b */ /* 0x000f620000004200 */
[----:B------:R-:W3:Y:S01]  /*58e0*/  MUFU.EX2 R115, R115 ;  /* 0x0000007300737308 */ /* 0x000ee20000000800 */
[----:B-1----:R-:W-:Y:S01]  /*58f0*/  F2FP.BF16.F32.PACK_AB R4, R117, R118 ;  /* 0x000000767504723e */ /* 0x002fe200000010ff */
[--C-:B------:R-:W-:Y:S01]  /*5900*/  FFMA.FTZ R187, R187, UR4, -R119.reuse ;  /* 0x00000004bbbb7c23 */ /* 0x100fe20008010877 */
[----:B------:R-:W1:Y:S01]  /*5910*/  LDSM.16.MT88.4 R36, [R229+0xa800] ;  /* 0x00a80000e524783b */ /* 0x000e620000004200 */
[--C-:B------:R-:W-:Y:S01]  /*5920*/  FFMA.FTZ R186, R186, UR4, -R119.reuse ;  /* 0x00000004baba7c23 */ /* 0x100fe20008010877 */
[--C-:B------:R-:W-:Y:S01]  /*5930*/  FFMA.FTZ R185, R185, UR4, -R119.reuse ;  /* 0x00000004b9b97c23 */ /* 0x100fe20008010877 */
[--C-:B------:R-:W-:Y:S01]  /*5940*/  FFMA.FTZ R184, R184, UR4, -R119.reuse ;  /* 0x00000004b8b87c23 */ /* 0x100fe20008010877 */
[--C-:B------:R-:W-:Y:S01]  /*5950*/  FFMA.FTZ R178, R178, UR4, -R119.reuse ;  /* 0x00000004b2b27c23 */ /* 0x100fe20008010877 */
[----:B------:R-:W-:Y:S01]  /*5960*/  MUFU.EX2 R114, R114 ;  /* 0x0000007200727308 */ /* 0x000fe20000000800 */
[--C-:B------:R-:W-:Y:S01]  /*5970*/  FFMA.FTZ R176, R176, UR4, -R119.reuse ;  /* 0x00000004b0b07c23 */ /* 0x100fe20008010877 */
[--C-:B------:R-:W-:Y:S01]  /*5980*/  FFMA.FTZ R171, R171, UR4, -R119.reuse ;  /* 0x00000004abab7c23 */ /* 0x100fe20008010877 */
[----:B--2---:R-:W-:Y:S01]  /*5990*/  FMNMX.FTZ R0, R0, R8, !PT ;  /* 0x0000000800007209 */ /* 0x004fe20007810000 */
[--C-:B------:R-:W-:Y:S01]  /*59a0*/  FFMA.FTZ R169, R169, UR4, -R119.reuse ;  /* 0x00000004a9a97c23 */ /* 0x100fe20008010877 */
[--C-:B------:R-:W-:Y:S01]  /*59b0*/  FFMA.FTZ R162, R162, UR4, -R119.reuse ;  /* 0x00000004a2a27c23 */ /* 0x100fe20008010877 */
[----:B------:R-:W-:Y:S01]  /*59c0*/  FFMA.FTZ R151, R151, UR4, -R119 ;  /* 0x0000000497977c23 */ /* 0x000fe20008010877 */
[C---:B------:R-:W-:Y:S01]  /*59d0*/  FSETP.NEU.FTZ.AND P1, PT, R0.reuse, -INF , PT ;  /* 0xff8000000000780b */ /* 0x040fe20003f3d000 */
[----:B------:R-:W-:Y:S01]  /*59e0*/  FMUL.FTZ R101, R0, UR4 ;  /* 0x0000000400657c20 */ /* 0x000fe20008410000 */
[----:B------:R-:W2:Y:S01]  /*59f0*/  MUFU.EX2 R113, R113 ;  /* 0x0000007100717308 */ /* 0x000ea20000000800 */
[----:B------:R-:W-:Y:S01]  /*5a00*/  FADD.FTZ R117, R118, R117 ;  /* 0x0000007576757221 */ /* 0x000fe20000010000 */
[--C-:B------:R-:W-:Y:S01]  /*5a10*/  FFMA.FTZ R146, R146, UR4, -R119.reuse ;  /* 0x0000000492927c23 */ /* 0x100fe20008010877 */
[--C-:B------:R-:W-:Y:S01]  /*5a20*/  FFMA.FTZ R143, R143, UR4, -R119.reuse ;  /* 0x000000048f8f7c23 */ /* 0x100fe20008010877 */
[----:B------:R-:W-:Y:S01]  /*5a30*/  FSEL R101, R101, RZ, P1 ;  /* 0x000000ff65657208 */ /* 0x000fe20000800000 */
[--C-:B------:R-:W-:Y:S01]  /*5a40*/  FFMA.FTZ R65, R65, UR4, -R119.reuse ;  /* 0x0000000441417c23 */ /* 0x100fe20008010877 */
[--C-:B------:R-:W-:Y:S01]  /*5a50*/  FFMA.FTZ R69, R69, UR4, -R119.reuse ;  /* 0x0000000445457c23 */ /* 0x100fe20008010877 */
[----:B------:R-:W-:Y:S01]  /*5a60*/  FFMA.FTZ R68, R68, UR4, -R119 ;  /* 0x0000000444447c23 */ /* 0x000fe20008010877 */
[----:B------:R-:W-:Y:S01]  /*5a70*/  MUFU.EX2 R112, R112 ;  /* 0x0000007000707308 */ /* 0x000fe20000000800 */
[--C-:B------:R-:W-:Y:S01]  /*5a80*/  FFMA.FTZ R122, R6, UR4, -R101.reuse ;  /* 0x00000004067a7c23 */ /* 0x100fe20008010865 */
[--C-:B------:R-:W-:Y:S01]  /*5a90*/  FFMA.FTZ R121, R7, UR4, -R101.reuse ;  /* 0x0000000407797c23 */ /* 0x100fe20008010865 */
[--C-:B------:R-:W-:Y:S01]  /*5aa0*/  FFMA.FTZ R120, R209, UR4, -R101.reuse ;  /* 0x00000004d1787c23 */ /* 0x100fe20008010865 */
[--C-:B------:R-:W-:Y:S01]  /*5ab0*/  FFMA.FTZ R123, R210, UR4, -R101.reuse ;  /* 0x00000004d27b7c23 */ /* 0x100fe20008010865 */
[----:B---3--:R-:W-:Y:S01]  /*5ac0*/  F2FP.BF16.F32.PACK_AB R6, R115, R116 ;  /* 0x000000747306723e */ /* 0x008fe200000010ff */
[--C-:B------:R-:W-:Y:S01]  /*5ad0*/  FFMA.FTZ R127, R205, UR4, -R101.reuse ;  /* 0x00000004cd7f7c23 */ /* 0x100fe20008010865 */
[--C-:B------:R-:W-:Y:S01]  /*5ae0*/  FFMA.FTZ R126, R207, UR4, -R101.reuse ;  /* 0x00000004cf7e7c23 */ /* 0x100fe20008010865 */
[----:B------:R-:W-:Y:S01]  /*5af0*/  MUFU.EX2 R122, R122 ;  /* 0x0000007a007a7308 */ /* 0x000fe20000000800 */
[--C-:B------:R-:W-:Y:S01]  /*5b00*/  FFMA.FTZ R125, R206, UR4, -R101.reuse ;  /* 0x00000004ce7d7c23 */ /* 0x100fe20008010865 */
[--C-:B------:R-:W-:Y:S01]  /*5b10*/  FFMA.FTZ R3, R204, UR4, -R101.reuse ;  /* 0x00000004cc037c23 */ /* 0x100fe20008010865 */
[----:B--2---:R-:W-:Y:S01]  /*5b20*/  F2FP.BF16.F32.PACK_AB R52, R113, R114 ;  /* 0x000000727134723e */ /* 0x004fe200000010ff */
[--C-:B------:R-:W-:Y:S01]  /*5b30*/  FFMA.FTZ R133, R197, UR4, -R101.reuse ;  /* 0x00000004c5857c23 */ /* 0x100fe20008010865 */
[--C-:B------:R-:W-:Y:S01]  /*5b40*/  FFMA.FTZ R134, R201, UR4, -R101.reuse ;  /* 0x00000004c9867c23 */ /* 0x100fe20008010865 */
[--C-:B------:R-:W-:Y:S01]  /*5b50*/  FFMA.FTZ R135, R200, UR4, -R101.reuse ;  /* 0x00000004c8877c23 */ /* 0x100fe20008010865 */
[--C-:B------:R-:W-:Y:S01]  /*5b60*/  FFMA.FTZ R136, R198, UR4, -R101.reuse ;  /* 0x00000004c6887c23 */ /* 0x100fe20008010865 */
        /* <DEDUP_REMOVED lines=16> */
[----:B------:R-:W3:Y:S01]  /*5c70*/  MUFU.EX2 R123, R123 ;  /* 0x0000007b007b7308 */ /* 0x000ee20000000800 */
[----:B--2---:R-:W-:Y:S01]  /*5c80*/  F2FP.BF16.F32.PACK_AB R5, R121, R122 ;  /* 0x0000007a7905723e */ /* 0x004fe200000010ff */
[--C-:B------:R-:W-:Y:S01]  /*5c90*/  FFMA.FTZ R183, R193, UR4, -R101.reuse ;  /* 0x00000004c1b77c23 */ /* 0x100fe20008010865 */
[--C-:B------:R-:W-:Y:S01]  /*5ca0*/  FFMA.FTZ R191, R192, UR4, -R101.reuse ;  /* 0x00000004c0bf7c23 */ /* 0x100fe20008010865 */
[----:B------:R-:W-:Y:S01]  /*5cb0*/  FFMA.FTZ R190, R190, UR4, -R101 ;  /* 0x00000004bebe7c23 */ /* 0x000fe20008010865 */
[--C-:B------:R-:W-:Y:S01]  /*5cc0*/  FFMA.FTZ R158, R203, UR4, -R119.reuse ;  /* 0x00000004cb9e7c23 */ /* 0x100fe20008010877 */
[--C-:B------:R-:W-:Y:S01]  /*5cd0*/  FFMA.FTZ R159, R202, UR4, -R119.reuse ;  /* 0x00000004ca9f7c23 */ /* 0x100fe20008010877 */
[--C-:B------:R-:W-:Y:S01]  /*5ce0*/  FFMA.FTZ R160, R199, UR4, -R119.reuse ;  /* 0x00000004c7a07c23 */ /* 0x100fe20008010877 */
[----:B------:R-:W2:Y:S01]  /*5cf0*/  MUFU.EX2 R111, R111 ;  /* 0x0000006f006f7308 */ /* 0x000ea20000000800 */
        /* <DEDUP_REMOVED lines=8> */
[----:B---3--:R-:W-:Y:S01]  /*5d80*/  F2FP.BF16.F32.PACK_AB R7, R123, R120 ;  /* 0x000000787b07723e */ /* 0x008fe200000010ff */
[--C-:B------:R-:W-:Y:S01]  /*5d90*/  FFMA.FTZ R172, R172, UR4, -R101.reuse ;  /* 0x00000004acac7c23 */ /* 0x100fe20008010865 */
[--C-:B------:R-:W-:Y:S01]  /*5da0*/  FFMA.FTZ R168, R168, UR4, -R101.reuse ;  /* 0x00000004a8a87c23 */ /* 0x100fe20008010865 */
[--C-:B------:R-:W-:Y:S01]  /*5db0*/  FFMA.FTZ R156, R156, UR4, -R101.reuse ;  /* 0x000000049c9c7c23 */ /* 0x100fe20008010865 */
[--C-:B------:R-:W-:Y:S01]  /*5dc0*/  FFMA.FTZ R155, R155, UR4, -R101.reuse ;  /* 0x000000049b9b7c23 */ /* 0x100fe20008010865 */
[--C-:B------:R-:W-:Y:S01]  /*5dd0*/  FFMA.FTZ R153, R153, UR4, -R101.reuse ;  /* 0x0000000499997c23 */ /* 0x100fe20008010865 */
[--C-:B------:R-:W-:Y:S01]  /*5de0*/  FFMA.FTZ R148, R148, UR4, -R101.reuse ;  /* 0x0000000494947c23 */ /* 0x100fe20008010865 */
[C---:B------:R-:W-:Y:S01]  /*5df0*/  HMMA.16816.F32.BF16 R32, R4.reuse, R28, RZ ;  /* 0x0000001c0420723c */ /* 0x040fe200000418ff */
[----:B------:R-:W3:Y:S01]  /*5e00*/  MUFU.EX2 R126, R126 ;  /* 0x0000007e007e7308 */ /* 0x000ee20000000800 */
[----:B--2---:R-:W-:Y:S01]  /*5e10*/  F2FP.BF16.F32.PACK_AB R54, R111, R112 ;  /* 0x000000706f36723e */ /* 0x004fe200000010ff */
[--C-:B------:R-:W-:Y:S01]  /*5e20*/  FFMA.FTZ R132, R132, UR4, -R101.reuse ;  /* 0x0000000484847c23 */ /* 0x100fe20008010865 */
[--C-:B------:R-:W-:Y:S01]  /*5e30*/  FFMA.FTZ R60, R60, UR4, -R101.reuse ;  /* 0x000000043c3c7c23 */ /* 0x100fe20008010865 */
[--C-:B------:R-:W-:Y:S01]  /*5e40*/  FFMA.FTZ R62, R62, UR4, -R101.reuse ;  /* 0x000000043e3e7c23 */ /* 0x100fe20008010865 */
[C---:B------:R-:W-:Y:S01]  /*5e50*/  HMMA.16816.F32.BF16 R24, R4.reuse, R20, RZ ;  /* 0x000000140418723c */ /* 0x040fe200000418ff */
[----:B------:R-:W-:Y:S01]  /*5e60*/  FFMA.FTZ R61, R61, UR4, -R101 ;  /* 0x000000043d3d7c23 */ /* 0x000fe20008010865 */
[----:B------:R-:W-:Y:S01]  /*5e70*/  FADD.FTZ R121, R122, R121 ;  /* 0x000000797a797221 */ /* 0x000fe20000010000 */
[----:B------:R-:W-:Y:S01]  /*5e80*/  MUFU.EX2 R125, R125 ;  /* 0x0000007d007d7308 */ /* 0x000fe20000000800 */
[----:B------:R-:W-:Y:S01]  /*5e90*/  FADD.FTZ R116, R116, R117 ;  /* 0x0000007574747221 */ /* 0x000fe20000010000 */
[----:B------:R-:W-:Y:S01]  /*5ea0*/  FFMA.FTZ R64, R64, UR4, -R101 ;  /* 0x0000000440407c23 */ /* 0x000fe20008010865 */
[C---:B------:R-:W-:Y:S01]  /*5eb0*/  HMMA.16816.F32.BF16 R16, R4.reuse, R12, RZ ;  /* 0x0000000c0410723c */ /* 0x040fe200000418ff */
[----:B------:R-:W-:Y:S01]  /*5ec0*/  FADD.FTZ R120, R120, R121 ;  /* 0x0000007978787221 */ /* 0x000fe20000010000 */
[----:B------:R-:W-:Y:S01]  /*5ed0*/  FADD.FTZ R115, R115, R116 ;  /* 0x0000007473737221 */ /* 0x000fe20000010000 */
[--C-:B------:R-:W-:Y:S01]  /*5ee0*/  FFMA.FTZ R63, R63, UR4, -R101.reuse ;  /* 0x000000043f3f7c23 */ /* 0x100fe20008010865 */
[--C-:B------:R-:W-:Y:S01]  /*5ef0*/  FFMA.FTZ R67, R67, UR4, -R101.reuse ;  /* 0x0000000443437c23 */ /* 0x100fe20008010865 */
[----:B------:R-:W2:Y:S01]  /*5f00*/  MUFU.EX2 R3, R3 ;  /* 0x0000000300037308 */ /* 0x000ea20000000800 */
[C---:B------:R-:W-:Y:S01]  /*5f10*/  HMMA.16816.F32.BF16 R28, R4.reuse, R30, RZ ;  /* 0x0000001e041c723c */ /* 0x040fe200000418ff */
[----:B---3--:R-:W-:Y:S01]  /*5f20*/  F2FP.BF16.F32.PACK_AB R53, R126, R127 ;  /* 0x0000007f7e35723e */ /* 0x008fe200000010ff */
[----:B------:R-:W-:Y:S01]  /*5f30*/  FADD.FTZ R123, R123, R120 ;  /* 0x000000787b7b7221 */ /* 0x000fe20000010000 */
[----:B------:R-:W-:Y:S01]  /*5f40*/  FFMA.FTZ R66, R66, UR4, -R101 ;  /* 0x0000000442427c23 */ /* 0x000fe20008010865 */
[----:B------:R-:W-:Y:S01]  /*5f50*/  FADD.FTZ R115, R114, R115 ;  /* 0x0000007372737221 */ /* 0x000fe20000010000 */
[----:B------:R-:W-:Y:S01]  /*5f60*/  FFMA.FTZ R73, R73, UR4, -R119 ;  /* 0x0000000449497c23 */ /* 0x000fe20008010877 */
[C---:B------:R-:W-:Y:S01]  /*5f70*/  HMMA.16816.F32.BF16 R20, R4.reuse, R22, RZ ;  /* 0x000000160414723c */ /* 0x040fe200000418ff */
[----:B------:R-:W3:Y:S01]  /*5f80*/  MUFU.EX2 R110, R110 ;  /* 0x0000006e006e7308 */ /* 0x000ee20000000800 */
[----:B------:R-:W-:Y:S01]  /*5f90*/  FADD.FTZ R123, R127, R123 ;  /* 0x0000007b7f7b7221 */ /* 0x000fe20000010000 */
[----:B------:R-:W-:Y:S01]  /*5fa0*/  FADD.FTZ R115, R113, R115 ;  /* 0x0000007371737221 */ /* 0x000fe20000010000 */
[----:B------:R-:W-:Y:S01]  /*5fb0*/  FFMA.FTZ R72, R72, UR4, -R119 ;  /* 0x0000000448487c23 */ /* 0x000fe20008010877 */
[----:B------:R-:W-:Y:S01]  /*5fc0*/  FFMA.FTZ R81, R81, UR4, -R101 ;  /* 0x0000000451517c23 */ /* 0x000fe20008010865 */
[C---:B------:R-:W-:Y:S01]  /*5fd0*/  HMMA.16816.F32.BF16 R12, R4.reuse, R14, RZ ;  /* 0x0000000e040c723c */ /* 0x040fe200000418ff */
[----:B------:R-:W-:Y:S01]  /*5fe0*/  FADD.FTZ R123, R126, R123 ;  /* 0x0000007b7e7b7221 */ /* 0x000fe20000010000 */
[----:B------:R-:W-:Y:S01]  /*5ff0*/  FADD.FTZ R112, R112, R115 ;  /* 0x0000007370707221 */ /* 0x000fe20000010000 */
[----:B------:R-:W4:Y:S01]  /*6000*/  MUFU.EX2 R109, R109 ;  /* 0x0000006d006d7308 */ /* 0x000f220000000800 */
[----:B--2---:R-:W-:Y:S01]  /*6010*/  F2FP.BF16.F32.PACK_AB R55, R3, R125 ;  /* 0x0000007d0337723e */ /* 0x004fe200000010ff */
[----:B------:R-:W-:Y:S01]  /*6020*/  FADD.FTZ R123, R125, R123 ;  /* 0x0000007b7d7b7221 */ /* 0x000fe20000010000 */
[C---:B------:R-:W-:Y:S01]  /*6030*/  HMMA.16816.F32.BF16 R8, R4.reuse, R48, RZ ;  /* 0x000000300408723c */ /* 0x040fe200000418ff */
[----:B------:R-:W-:Y:S01]  /*6040*/  FADD.FTZ R112, R111, R112 ;  /* 0x000000706f707221 */ /* 0x000fe20000010000 */
[----:B------:R-:W-:Y:S01]  /*6050*/  FFMA.FTZ R80, R80, UR4, -R101 ;  /* 0x0000000450507c23 */ /* 0x000fe20008010865 */
[----:B------:R-:W-:Y:S01]  /*6060*/  FADD.FTZ R123, R3, R123 ;  /* 0x0000007b037b7221 */ /* 0x000fe20000010000 */
[----:B------:R-:W-:Y:S01]  /*6070*/  FFMA.FTZ R82, R82, UR4, -R101 ;  /* 0x0000000452527c23 */ /* 0x000fe20008010865 */
[----:B------:R-:W2:Y:S01]  /*6080*/  MUFU.EX2 R108, R108 ;  /* 0x0000006c006c7308 */ /* 0x000ea20000000800 */
[----:B------:R-:W-:Y:S01]  /*6090*/  HMMA.16816.F32.BF16 R4, R4, R50, RZ ;  /* 0x000000320404723c */ /* 0x000fe200000418ff */
[----:B---3--:R-:W-:Y:S01]  /*60a0*/  FADD.FTZ R112, R110, R112 ;  /* 0x000000706e707221 */ /* 0x008fe20000010000 */
[----:B------:R-:W-:Y:S01]  /*60b0*/  FFMA.FTZ R84, R84, UR4, -R119 ;  /* 0x0000000454547c23 */ /* 0x000fe20008010877 */
[--C-:B------:R-:W-:Y:S01]  /*60c0*/  FFMA.FTZ R79, R79, UR4, -R101.reuse ;  /* 0x000000044f4f7c23 */ /* 0x100fe20008010865 */
[----:B------:R-:W-:Y:S01]  /*60d0*/  FFMA.FTZ R78, R78, UR4, -R101 ;  /* 0x000000044e4e7c23 */ /* 0x000fe20008010865 */
[----:B------:R-:W-:Y:S01]  /*60e0*/  FFMA.FTZ R252, R99, UR4, -R119 ;  /* 0x0000000463fc7c23 */ /* 0x000fe20008010877 */
[C---:B------:R-:W-:Y:S01]  /*60f0*/  HMMA.16816.F32.BF16 R32, R52.reuse, R44, R32 ;  /* 0x0000002c3420723c */ /* 0x040fe20000041820 */
[----:B------:R-:W3:Y:S01]  /*6100*/  MUFU.EX2 R107, R107 ;  /* 0x0000006b006b7308 */ /* 0x000ee20000000800 */
[C---:B----4-:R-:W-:Y:S01]  /*6110*/  F2FP.BF16.F32.PACK_AB R48, R109.reuse, R110 ;  /* 0x0000006e6d30723e */ /* 0x050fe200000010ff */
[----:B------:R-:W-:Y:S01]  /*6120*/  FADD.FTZ R112, R109, R112 ;  /* 0x000000706d707221 */ /* 0x000fe20000010000 */
[--C-:B------:R-:W-:Y:S01]  /*6130*/  FFMA.FTZ R92, R92, UR4, -R101.reuse ;  /* 0x000000045c5c7c23 */ /* 0x100fe20008010865 */
[--C-:B------:R-:W-:Y:S01]  /*6140*/  FFMA.FTZ R91, R91, UR4, -R101.reuse ;  /* 0x000000045b5b7c23 */ /* 0x100fe20008010865 */
[----:B------:R-:W-:Y:S01]  /*6150*/  HMMA.16816.F32.BF16 R28, R52, R46, R28 ;  /* 0x0000002e341c723c */ /* 0x000fe2000004181c */
[----:B------:R-:W4:Y:S01]  /*6160*/  LDSM.16.MT88.4 R44, [R231+0xb000] ;  /* 0x00b00000e72c783b */ /* 0x000f220000004200 */
[----:B------:R-:W-:Y:S01]  /*6170*/  FFMA.FTZ R251, R88, UR4, -R101 ;  /* 0x0000000458fb7c23 */ /* 0x000fe20008010865 */
[----:B------:R-:W-:Y:S01]  /*6180*/  MUFU.EX2 R133, R133 ;  /* 0x0000008500857308 */ /* 0x000fe20000000800 */
[----:B--2---:R-:W-:-:S02]  /*6190*/  FADD.FTZ R112, R108, R112 ;  /* 0x000000706c707221 */ /* 0x004fc40000010000 */
[C---:B------:R-:W-:Y:S05]  /*61a0*/  HMMA.16816.F32.BF16 R24, R52.reuse, R40, R24 ;  /* 0x000000283418723c */ /* 0x040fea0000041818 */
[----:B------:R-:W2:Y:S01]  /*61b0*/  MUFU.EX2 R134, R134 ;  /* 0x0000008600867308 */ /* 0x000ea20000000800 */
[----:B------:R-:W-:Y:S01]  /*61c0*/  HMMA.16816.F32.BF16 R20, R52, R42, R20 ;  /* 0x0000002a3414723c */ /* 0x000fe20000041814 */
[----:B------:R-:W4:Y:S01]  /*61d0*/  LDSM.16.MT88.4 R40, [R230+0xb000] ;  /* 0x00b00000e628783b */ /* 0x000f220000004200 */
[C---:B---3--:R-:W-:Y:S01]  /*61e0*/  F2FP.BF16.F32.PACK_AB R50, R107.reuse, R108 ;  /* 0x0000006c6b32723e */ /* 0x048fe200000010ff */
[----:B------:R-:W-:-:S03]  /*61f0*/  FADD.FTZ R107, R107, R112 ;  /* 0x000000706b6b7221 */ /* 0x000fc60000010000 */
[C---:B-----5:R-:W-:Y:S01]  /*6200*/  HMMA.16816.F32.BF16 R8, R52.reuse, R56, R8 ;  /* 0x000000383408723c */ /* 0x060fe20000041808 */
[----:B------:R-:W3:Y:S05]  /*6210*/  MUFU.EX2 R135, R135 ;  /* 0x0000008700877308 */ /* 0x000eea0000000800 */
[C---:B------:R-:W-:Y:S01]  /*6220*/  HMMA.16816.F32.BF16 R4, R52.reuse, R58, R4 ;  /* 0x0000003a3404723c */ /* 0x040fe20000041804 */
[----:B------:R-:W5:Y:S02]  /*6230*/  LDSM.16.MT88.4 R56, [R228+0xb000] ;  /* 0x00b00000e438783b */ /* 0x000f640000004200 */
[----:B------:R-:W3:Y:S01]  /*6240*/  MUFU.EX2 R136, R136 ;  /* 0x0000008800887308 */ /* 0x000ee20000000800 */
[C---:B--2---:R-:W-:Y:S01]  /*6250*/  F2FP.BF16.F32.PACK_AB R49, R134.reuse, R133 ;  /* 0x000000858631723e */ /* 0x044fe200000010ff */
[----:B------:R-:W-:Y:S01]  /*6260*/  FADD.FTZ R133, R133, R123 ;  /* 0x0000007b85857221 */ /* 0x000fe20000010000 */
[----:B-1----:R-:W-:Y:S03]  /*6270*/  HMMA.16816.F32.BF16 R16, R52, R36, R16 ;  /* 0x000000243410723c */ /* 0x002fe60000041810 */
[----:B------:R-:W-:-:S02]  /*6280*/  FADD.FTZ R133, R134, R133 ;  /* 0x0000008586857221 */ /* 0x000fc40000010000 */
[----:B------:R-:W1:Y:S01]  /*6290*/  MUFU.EX2 R106, R106 ;  /* 0x0000006a006a7308 */ /* 0x000e620000000800 */
[----:B------:R-:W-:Y:S01]  /*62a0*/  HMMA.16816.F32.BF16 R12, R52, R38, R12 ;  /* 0x00000026340c723c */ /* 0x000fe2000004180c */
[----:B------:R-:W2:Y:S01]  /*62b0*/  LDSM.16.MT88.4 R36, [R229+0xb000] ;  /* 0x00b00000e524783b */ /* 0x000ea20000004200 */
[----:B---3--:R-:W-:-:S05]  /*62c0*/  FADD.FTZ R133, R135, R133 ;  /* 0x0000008587857221 */ /* 0x008fca0000010000 */
[----:B------:R-:W3:Y:S01]  /*62d0*/  MUFU.EX2 R105, R105 ;  /* 0x0000006900697308 */ /* 0x000ee20000000800 */
[C---:B------:R-:W-:Y:S01]  /*62e0*/  F2FP.BF16.F32.PACK_AB R51, R136.reuse, R135 ;  /* 0x000000878833723e */ /* 0x040fe200000010ff */
[----:B------:R-:W-:-:S06]  /*62f0*/  FADD.FTZ R133, R136, R133 ;  /* 0x0000008588857221 */ /* 0x000fcc0000010000 */
[----:B----4-:R-:W-:Y:S01]  /*6300*/  HMMA.16816.F32.BF16 R32, R48, R44, R32 ;  /* 0x0000002c3020723c */ /* 0x010fe20000041820 */
[----:B------:R-:W4:Y:S01]  /*6310*/  MUFU.EX2 R104, R104 ;  /* 0x0000006800687308 */ /* 0x000f220000000800 */
[----:B-1----:R-:W-:-:S04]  /*6320*/  FADD.FTZ R107, R106, R107 ;  /* 0x0000006b6a6b7221 */ /* 0x002fc80000010000 */
[C---:B------:R-:W-:Y:S01]  /*6330*/  HMMA.16816.F32.BF16 R28, R48.reuse, R46, R28 ;  /* 0x0000002e301c723c */ /* 0x040fe2000004181c */
[----:B------:R-:W1:Y:S02]  /*6340*/  LDSM.16.MT88.4 R44, [R231+0xb800] ;  /* 0x00b80000e72c783b */ /* 0x000e640000004200 */
[----:B------:R-:W2:Y:S01]  /*6350*/  MUFU.EX2 R103, R103 ;  /* 0x0000006700677308 */ /* 0x000ea20000000800 */
[C---:B---3--:R-:W-:Y:S01]  /*6360*/  F2FP.BF16.F32.PACK_AB R52, R105.reuse, R106 ;  /* 0x0000006a6934723e */ /* 0x048fe200000010ff */
[----:B------:R-:W-:Y:S01]  /*6370*/  FADD.FTZ R105, R105, R107 ;  /* 0x0000006b69697221 */ /* 0x000fe20000010000 */
[C---:B------:R-:W-:Y:S05]  /*6380*/  HMMA.16816.F32.BF16 R24, R48.reuse, R40, R24 ;  /* 0x000000283018723c */ /* 0x040fea0000041818 */
[----:B------:R-:W3:Y:S01]  /*6390*/  MUFU.EX2 R140, R140 ;  /* 0x0000008c008c7308 */ /* 0x000ee20000000800 */
[----:B------:R-:W-:Y:S01]  /*63a0*/  HMMA.16816.F32.BF16 R20, R48, R42, R20 ;  /* 0x0000002a3014723c */ /* 0x000fe20000041814 */
[----:B------:R-:W1:Y:S01]  /*63b0*/  LDSM.16.MT88.4 R40, [R230+0xb800] ;  /* 0x00b80000e628783b */ /* 0x000e620000004200 */
[----:B----4-:R-:W-:-:S04]  /*63c0*/  FADD.FTZ R105, R104, R105 ;  /* 0x0000006968697221 */ /* 0x010fc80000010000 */
[----:B-----5:R-:W-:Y:S01]  /*63d0*/  HMMA.16816.F32.BF16 R8, R48, R56, R8 ;  /* 0x000000383008723c */ /* 0x020fe20000041808 */
[----:B------:R-:W4:Y:S01]  /*63e0*/  MUFU.EX2 R141, R141 ;  /* 0x0000008d008d7308 */ /* 0x000f220000000800 */
[C---:B--2---:R-:W-:Y:S01]  /*63f0*/  F2FP.BF16.F32.PACK_AB R54, R103.reuse, R104 ;  /* 0x000000686736723e */ /* 0x044fe200000010ff */
[----:B------:R-:W-:-:S03]  /*6400*/  FADD.FTZ R103, R103, R105 ;  /* 0x0000006967677221 */ /* 0x000fc60000010000 */
[C---:B------:R-:W-:Y:S01]  /*6410*/  HMMA.16816.F32.BF16 R4, R48.reuse, R58, R4 ;  /* 0x0000003a3004723c */ /* 0x040fe20000041804 */
[----:B------:R-:W2:Y:S02]  /*6420*/  LDSM.16.MT88.4 R56, [R228+0xb800] ;  /* 0x00b80000e438783b */ /* 0x000ea40000004200 */
[----:B------:R-:W5:Y:S01]  /*6430*/  MUFU.EX2 R142, R142 ;  /* 0x0000008e008e7308 */ /* 0x000f620000000800 */
[----:B---3--:R-:W-:Y:S02]  /*6440*/  FADD.FTZ R133, R140, R133 ;  /* 0x000000858c857221 */ /* 0x008fe40000010000 */
[C---:B------:R-:W-:Y:S05]  /*6450*/  HMMA.16816.F32.BF16 R16, R48.reuse, R36, R16 ;  /* 0x000000243010723c */ /* 0x040fea0000041810 */
[----:B------:R-:W3:Y:S01]  /*6460*/  MUFU.EX2 R144, R144 ;  /* 0x0000009000907308 */ /* 0x000ee20000000800 */
[----:B------:R-:W-:Y:S01]  /*6470*/  HMMA.16816.F32.BF16 R12, R48, R38, R12 ;  /* 0x00000026300c723c */ /* 0x000fe2000004180c */
[----:B------:R-:W2:Y:S01]  /*6480*/  LDSM.16.MT88.4 R36, [R229+0xb800] ;  /* 0x00b80000e524783b */ /* 0x000ea20000004200 */
[C---:B----4-:R-:W-:Y:S01]  /*6490*/  F2FP.BF16.F32.PACK_AB R53, R141.reuse, R140 ;  /* 0x0000008c8d35723e */ /* 0x050fe200000010ff */
[----:B------:R-:W-:-:S04]  /*64a0*/  FADD.FTZ R141, R141, R133 ;  /* 0x000000858d8d7221 */ /* 0x000fc80000010000 */
[----:B------:R-:W4:Y:S01]  /*64b0*/  MUFU.EX2 R102, R102 ;  /* 0x0000006600667308 */ /* 0x000f220000000800 */
[----:B-----5:R-:W-:-:S07]  /*64c0*/  FADD.FTZ R141, R142, R141 ;  /* 0x0000008d8e8d7221 */ /* 0x020fce0000010000 */
[----:B------:R-:W5:Y:S01]  /*64d0*/  MUFU.EX2 R124, R124 ;  /* 0x0000007c007c7308 */ /* 0x000f620000000800 */
[C---:B---3--:R-:W-:Y:S01]  /*64e0*/  F2FP.BF16.F32.PACK_AB R55, R144.reuse, R142 ;  /* 0x0000008e9037723e */ /* 0x048fe200000010ff */
[----:B------:R-:W-:-:S06]  /*64f0*/  FADD.FTZ R141, R144, R141 ;  /* 0x0000008d908d7221 */ /* 0x000fcc0000010000 */
[----:B-1----:R-:W-:Y:S01]  /*6500*/  HMMA.16816.F32.BF16 R32, R52, R44, R32 ;  /* 0x0000002c3420723c */ /* 0x002fe20000041820 */
[----:B------:R-:W1:Y:S01]  /*6510*/  MUFU.EX2 R131, R131 ;  /* 0x0000008300837308 */ /* 0x000e620000000800 */
[----:B----4-:R-:W-:-:S04]  /*6520*/  FADD.FTZ R103, R102, R103 ;  /* 0x0000006766677221 */ /* 0x010fc80000010000 */
[C---:B------:R-:W-:Y:S01]  /*6530*/  HMMA.16816.F32.BF16 R28, R52.reuse, R46, R28 ;  /* 0x0000002e341c723c */ /* 0x040fe2000004181c */
[----:B------:R-:W3:Y:S02]  /*6540*/  LDSM.16.MT88.4 R44, [R231+0xc000] ;  /* 0x00c00000e72c783b */ /* 0x000ee40000004200 */
[----:B------:R-:W4:Y:S01]  /*6550*/  MUFU.EX2 R130, R130 ;  /* 0x0000008200827308 */ /* 0x000f220000000800 */
[C---:B-----5:R-:W-:Y:S01]  /*6560*/  F2FP.BF16.F32.PACK_AB R48, R124.reuse, R102 ;  /* 0x000000667c30723e */ /* 0x060fe200000010ff */
[----:B------:R-:W-:Y:S01]  /*6570*/  FADD.FTZ R124, R124, R103 ;  /* 0x000000677c7c7221 */ /* 0x000fe20000010000 */
[C---:B------:R-:W-:Y:S05]  /*6580*/  HMMA.16816.F32.BF16 R24, R52.reuse, R40, R24 ;  /* 0x000000283418723c */ /* 0x040fea0000041818 */
[----:B------:R-:W-:Y:S01]  /*6590*/  MUFU.EX2 R150, R150 ;  /* 0x0000009600967308 */ /* 0x000fe20000000800 */
[----:B------:R-:W-:Y:S01]  /*65a0*/  HMMA.16816.F32.BF16 R20, R52, R42, R20 ;  /* 0x0000002a3414723c */ /* 0x000fe20000041814 */
[----:B------:R-:W5:Y:S01]  /*65b0*/  LDSM.16.MT88.4 R40, [R230+0xc000] ;  /* 0x00c00000e628783b */ /* 0x000f620000004200 */
[----:B-1----:R-:W-:-:S04]  /*65c0*/  FADD.FTZ R124, R131, R124 ;  /* 0x0000007c837c7221 */ /* 0x002fc80000010000 */
[----:B--2---:R-:W-:Y:S01]  /*65d0*/  HMMA.16816.F32.BF16 R8, R52, R56, R8 ;  /* 0x000000383408723c */ /* 0x004fe20000041808 */
[----:B------:R-:W1:Y:S01]  /*65e0*/  MUFU.EX2 R152, R152 ;  /* 0x0000009800987308 */ /* 0x000e620000000800 */
[C---:B----4-:R-:W-:Y:S01]  /*65f0*/  F2FP.BF16.F32.PACK_AB R50, R130.reuse, R131 ;  /* 0x000000838232723e */ /* 0x050fe200000010ff */
[----:B------:R-:W-:-:S03]  /*6600*/  FADD.FTZ R130, R130, R124 ;  /* 0x0000007c82827221 */ /* 0x000fc60000010000 */
[C---:B------:R-:W-:Y:S01]  /*6610*/  HMMA.16816.F32.BF16 R4, R52.reuse, R58, R4 ;  /* 0x0000003a3404723c */ /* 0x040fe20000041804 */
[----:B------:R-:W2:Y:S02]  /*6620*/  LDSM.16.MT88.4 R56, [R228+0xc000] ;  /* 0x00c00000e438783b */ /* 0x000ea40000004200 */
[----:B------:R-:W-:Y:S03]  /*6630*/  MUFU.EX2 R154, R154 ;  /* 0x0000009a009a7308 */ /* 0x000fe60000000800 */
[C---:B------:R-:W-:Y:S05]  /*6640*/  HMMA.16816.F32.BF16 R16, R52.reuse, R36, R16 ;  /* 0x000000243410723c */ /* 0x040fea0000041810 */
[----:B------:R-:W4:Y:S01]  /*6650*/  MUFU.EX2 R157, R157 ;  /* 0x0000009d009d7308 */ /* 0x000f220000000800 */
[----:B------:R-:W-:Y:S01]  /*6660*/  HMMA.16816.F32.BF16 R12, R52, R38, R12 ;  /* 0x00000026340c723c */ /* 0x000fe2000004180c */
[----:B------:R-:W2:Y:S01]  /*6670*/  LDSM.16.MT88.4 R36, [R229+0xc000] ;  /* 0x00c00000e524783b */ /* 0x000ea20000004200 */
[----:B-1----:R-:W-:Y:S01]  /*6680*/  F2FP.BF16.F32.PACK_AB R49, R152, R150 ;  /* 0x000000969831723e */ /* 0x002fe200000010ff */
[----:B------:R-:W-:-:S04]  /*6690*/  FADD.FTZ R150, R150, R141 ;  /* 0x0000008d96967221 */ /* 0x000fc80000010000 */
[----:B------:R-:W1:Y:S01]  /*66a0*/  MUFU.EX2 R129, R129 ;  /* 0x0000008100817308 */ /* 0x000e620000000800 */
[----:B------:R-:W-:-:S07]  /*66b0*/  FADD.FTZ R150, R152, R150 ;  /* 0x0000009698967221 */ /* 0x000fce0000010000 */
[----:B------:R-:W5:Y:S01]  /*66c0*/  MUFU.EX2 R128, R128 ;  /* 0x0000008000807308 */ /* 0x000f620000000800 */
[----:B----4-:R-:W-:Y:S01]  /*66d0*/  F2FP.BF16.F32.PACK_AB R51, R157, R154 ;  /* 0x0000009a9d33723e */ /* 0x010fe200000010ff */
[----:B------:R-:W-:-:S04]  /*66e0*/  FADD.FTZ R154, R154, R150 ;  /* 0x000000969a9a7221 */ /* 0x000fc80000010000 */
[----:B------:R-:W-:Y:S02]  /*66f0*/  FADD.FTZ R154, R157, R154 ;  /* 0x0000009a9d9a7221 */ /* 0x000fe40000010000 */
[----:B---3--:R-:W-:Y:S01]  /*6700*/  HMMA.16816.F32.BF16 R32, R48, R44, R32 ;  /* 0x0000002c3020723c */ /* 0x008fe20000041820 */
[----:B------:R-:W3:Y:S01]  /*6710*/  MUFU.EX2 R137, R137 ;  /* 0x0000008900897308 */ /* 0x000ee20000000800 */
[----:B-1----:R-:W-:-:S04]  /*6720*/  FADD.FTZ R130, R129, R130 ;  /* 0x0000008281827221 */ /* 0x002fc80000010000 */
[C---:B------:R-:W-:Y:S01]  /*6730*/  HMMA.16816.F32.BF16 R28, R48.reuse, R46, R28 ;  /* 0x0000002e301c723c */ /* 0x040fe2000004181c */
[----:B------:R-:W1:Y:S02]  /*6740*/  LDSM.16.MT88.4 R44, [R231+0xc800] ;  /* 0x00c80000e72c783b */ /* 0x000e640000004200 */
[----:B------:R-:W4:Y:S01]  /*6750*/  MUFU.EX2 R138, R138 ;  /* 0x0000008a008a7308 */ /* 0x000f220000000800 */
[C---:B-----5:R-:W-:Y:S01]  /*6760*/  F2FP.BF16.F32.PACK_AB R52, R128.reuse, R129 ;  /* 0x000000818034723e */ /* 0x060fe200000010ff */
[----:B------:R-:W-:Y:S01]  /*6770*/  FADD.FTZ R128, R128, R130 ;  /* 0x0000008280807221 */ /* 0x000fe20000010000 */
[C---:B------:R-:W-:Y:S05]  /*6780*/  HMMA.16816.F32.BF16 R24, R48.reuse, R40, R24 ;  /* 0x000000283018723c */ /* 0x040fea0000041818 */
[----:B------:R-:W-:Y:S01]  /*6790*/  MUFU.EX2 R161, R161 ;  /* 0x000000a100a17308 */ /* 0x000fe20000000800 */
[----:B------:R-:W-:Y:S01]  /*67a0*/  HMMA.16816.F32.BF16 R20, R48, R42, R20 ;  /* 0x0000002a3014723c */ /* 0x000fe20000041814 */
[----:B------:R-:W5:Y:S01]  /*67b0*/  LDSM.16.MT88.4 R40, [R230+0xc800] ;  /* 0x00c80000e628783b */ /* 0x000f620000004200 */
[----:B---3--:R-:W-:-:S04]  /*67c0*/  FADD.FTZ R128, R137, R128 ;  /* 0x0000008089807221 */ /* 0x008fc80000010000 */
[----:B--2---:R-:W-:Y:S01]  /*67d0*/  HMMA.16816.F32.BF16 R8, R48, R56, R8 ;  /* 0x000000383008723c */ /* 0x004fe20000041808 */
[----:B------:R-:W2:Y:S01]  /*67e0*/  MUFU.EX2 R163, R163 ;  /* 0x000000a300a37308 */ /* 0x000ea20000000800 */
[C---:B----4-:R-:W-:Y:S01]  /*67f0*/  F2FP.BF16.F32.PACK_AB R54, R138.reuse, R137 ;  /* 0x000000898a36723e */ /* 0x050fe200000010ff */
[----:B------:R-:W-:-:S03]  /*6800*/  FADD.FTZ R128, R138, R128 ;  /* 0x000000808a807221 */ /* 0x000fc60000010000 */
[C---:B------:R-:W-:Y:S01]  /*6810*/  HMMA.16816.F32.BF16 R4, R48.reuse, R58, R4 ;  /* 0x0000003a3004723c */ /* 0x040fe20000041804 */
[----:B------:R-:W3:Y:S02]  /*6820*/  LDSM.16.MT88.4 R56, [R228+0xc800] ;  /* 0x00c80000e438783b */ /* 0x000ee40000004200 */
[----:B------:R-:W4:Y:S03]  /*6830*/  MUFU.EX2 R165, R165 ;  /* 0x000000a500a57308 */ /* 0x000f260000000800 */
[C---:B------:R-:W-:Y:S05]  /*6840*/  HMMA.16816.F32.BF16 R16, R48.reuse, R36, R16 ;  /* 0x000000243010723c */ /* 0x040fea0000041810 */
[----:B------:R-:W1:Y:S01]  /*6850*/  MUFU.EX2 R170, R170 ;  /* 0x000000aa00aa7308 */ /* 0x000e620000000800 */
[----:B------:R-:W-:Y:S01]  /*6860*/  HMMA.16816.F32.BF16 R12, R48, R38, R12 ;  /* 0x00000026300c723c */ /* 0x000fe2000004180c */
[----:B------:R-:W3:Y:S01]  /*6870*/  LDSM.16.MT88.4 R36, [R229+0xc800] ;  /* 0x00c80000e524783b */ /* 0x000ee20000004200 */
[----:B--2---:R-:W-:Y:S01]  /*6880*/  F2FP.BF16.F32.PACK_AB R53, R163, R161 ;  /* 0x000000a1a335723e */ /* 0x004fe200000010ff */
[----:B------:R-:W-:-:S04]  /*6890*/  FADD.FTZ R161, R161, R154 ;  /* 0x0000009aa1a17221 */ /* 0x000fc80000010000 */
[----:B------:R-:W-:Y:S01]  /*68a0*/  MUFU.EX2 R139, R139 ;  /* 0x0000008b008b7308 */ /* 0x000fe20000000800 */
[----:B------:R-:W-:-:S04]  /*68b0*/  FADD.FTZ R163, R163, R161 ;  /* 0x000000a1a3a37221 */ /* 0x000fc80000010000 */
[----:B----4-:R-:W-:-:S03]  /*68c0*/  FADD.FTZ R163, R165, R163 ;  /* 0x000000a3a5a37221 */ /* 0x010fc60000010000 */
[----:B------:R-:W2:Y:S01]  /*68d0*/  MUFU.EX2 R145, R145 ;  /* 0x0000009100917308 */ /* 0x000ea20000000800 */
[C---:B-1----:R-:W-:Y:S01]  /*68e0*/  F2FP.BF16.F32.PACK_AB R55, R170.reuse, R165 ;  /* 0x000000a5aa37723e */ /* 0x042fe200000010ff */
[----:B------:R-:W-:-:S06]  /*68f0*/  FADD.FTZ R170, R170, R163 ;  /* 0x000000a3aaaa7221 */ /* 0x000fcc0000010000 */
[C---:B------:R-:W-:Y:S01]  /*6900*/  HMMA.16816.F32.BF16 R32, R52.reuse, R44, R32 ;  /* 0x0000002c3420723c */ /* 0x040fe20000041820 */
[----:B------:R-:W-:Y:S05]  /*6910*/  MUFU.EX2 R147, R147 ;  /* 0x0000009300937308 */ /* 0x000fea0000000800 */
[C---:B------:R-:W-:Y:S01]  /*6920*/  HMMA.16816.F32.BF16 R28, R52.reuse, R46, R28 ;  /* 0x0000002e341c723c */ /* 0x040fe2000004181c */
[----:B------:R-:W1:Y:S02]  /*6930*/  LDSM.16.MT88.4 R44, [R231+0xd000] ;  /* 0x00d00000e72c783b */ /* 0x000e640000004200 */
[----:B------:R-:W4:Y:S01]  /*6940*/  MUFU.EX2 R149, R149 ;  /* 0x0000009500957308 */ /* 0x000f220000000800 */
[----:B--2---:R-:W-:Y:S01]  /*6950*/  F2FP.BF16.F32.PACK_AB R48, R145, R139 ;  /* 0x0000008b9130723e */ /* 0x004fe200000010ff */
[----:B------:R-:W-:Y:S01]  /*6960*/  FADD.FTZ R139, R139, R128 ;  /* 0x000000808b8b7221 */ /* 0x000fe20000010000 */
[----:B-----5:R-:W-:Y:S03]  /*6970*/  HMMA.16816.F32.BF16 R24, R52, R40, R24 ;  /* 0x000000283418723c */ /* 0x020fe60000041818 */
[----:B------:R-:W-:-:S02]  /*6980*/  FADD.FTZ R139, R145, R139 ;  /* 0x0000008b918b7221 */ /* 0x000fc40000010000 */
[----:B------:R-:W2:Y:S01]  /*6990*/  MUFU.EX2 R182, R182 ;  /* 0x000000b600b67308 */ /* 0x000ea20000000800 */
[C---:B------:R-:W-:Y:S01]  /*69a0*/  HMMA.16816.F32.BF16 R20, R52.reuse, R42, R20 ;  /* 0x0000002a3414723c */ /* 0x040fe20000041814 */
[----:B------:R-:W5:Y:S05]  /*69b0*/  LDSM.16.MT88.4 R40, [R230+0xd000] ;  /* 0x00d00000e628783b */ /* 0x000f6a0000004200 */
[----:B---3--:R-:W-:Y:S01]  /*69c0*/  HMMA.16816.F32.BF16 R8, R52, R56, R8 ;  /* 0x000000383408723c */ /* 0x008fe20000041808 */
[----:B------:R-:W3:Y:S01]  /*69d0*/  MUFU.EX2 R183, R183 ;  /* 0x000000b700b77308 */ /* 0x000ee20000000800 */
[----:B----4-:R-:W-:Y:S01]  /*69e0*/  F2FP.BF16.F32.PACK_AB R50, R149, R147 ;  /* 0x000000939532723e */ /* 0x010fe200000010ff */
[----:B------:R-:W-:-:S03]  /*69f0*/  FADD.FTZ R147, R147, R139 ;  /* 0x0000008b93937221 */ /* 0x000fc60000010000 */
[C---:B------:R-:W-:Y:S01]  /*6a00*/  HMMA.16816.F32.BF16 R4, R52.reuse, R58, R4 ;  /* 0x0000003a3404723c */ /* 0x040fe20000041804 */
[----:B------:R-:W4:Y:S01]  /*6a10*/  LDSM.16.MT88.4 R56, [R228+0xd000] ;  /* 0x00d00000e438783b */ /* 0x000f220000004200 */
[----:B------:R-:W-:Y:S01]  /*6a20*/  FADD.FTZ R147, R149, R147 ;  /* 0x0000009395937221 */ /* 0x000fe20000010000 */
[----:B------:R-:W1:Y:S01]  /*6a30*/  MUFU.EX2 R191, R191 ;  /* 0x000000bf00bf7308 */ /* 0x000e620000000800 */
[----:B--2---:R-:W-:Y:S02]  /*6a40*/  FADD.FTZ R170, R182, R170 ;  /* 0x000000aab6aa7221 */ /* 0x004fe40000010000 */
[C---:B------:R-:W-:Y:S05]  /*6a50*/  HMMA.16816.F32.BF16 R16, R52.reuse, R36, R16 ;  /* 0x000000243410723c */ /* 0x040fea0000041810 */
[----:B------:R-:W2:Y:S01]  /*6a60*/  MUFU.EX2 R190, R190 ;  /* 0x000000be00be7308 */ /* 0x000ea20000000800 */
[----:B------:R-:W-:Y:S01]  /*6a70*/  HMMA.16816.F32.BF16 R12, R52, R38, R12 ;  /* 0x00000026340c723c */ /* 0x000fe2000004180c */
[----:B------:R-:W4:Y:S01]  /*6a80*/  LDSM.16.MT88.4 R36, [R229+0xd000] ;  /* 0x00d00000e524783b */ /* 0x000f220000004200 */
[C---:B---3--:R-:W-:Y:S01]  /*6a90*/  F2FP.BF16.F32.PACK_AB R49, R183.reuse, R182 ;  /* 0x000000b6b731723e */ /* 0x048fe200000010ff */
[----:B------:R-:W-:-:S04]  /*6aa0*/  FADD.FTZ R183, R183, R170 ;  /* 0x000000aab7b77221 */ /* 0x000fc80000010000 */
[----:B------:R-:W3:Y:S01]  /*6ab0*/  MUFU.EX2 R158, R158 ;  /* 0x0000009e009e7308 */ /* 0x000ee20000000800 */
[----:B-1----:R-:W-:-:S07]  /*6ac0*/  FADD.FTZ R183, R191, R183 ;  /* 0x000000b7bfb77221 */ /* 0x002fce0000010000 */
[----:B------:R-:W1:Y:S01]  /*6ad0*/  MUFU.EX2 R159, R159 ;  /* 0x0000009f009f7308 */ /* 0x000e620000000800 */
[C---:B--2---:R-:W-:Y:S01]  /*6ae0*/  F2FP.BF16.F32.PACK_AB R51, R190.reuse, R191 ;  /* 0x000000bfbe33723e */ /* 0x044fe200000010ff */
[----:B------:R-:W-:-:S06]  /*6af0*/  FADD.FTZ R190, R190, R183 ;  /* 0x000000b7bebe7221 */ /* 0x000fcc0000010000 */
[----:B------:R-:W-:Y:S01]  /*6b00*/  HMMA.16816.F32.BF16 R32, R48, R44, R32 ;  /* 0x0000002c3020723c */ /* 0x000fe20000041820 */
[----:B------:R-:W-:Y:S01]  /*6b10*/  MUFU.EX2 R160, R160 ;  /* 0x000000a000a07308 */ /* 0x000fe20000000800 */
[----:B---3--:R-:W-:-:S04]  /*6b20*/  FADD.FTZ R147, R158, R147 ;  /* 0x000000939e937221 */ /* 0x008fc80000010000 */
[C---:B------:R-:W-:Y:S01]  /*6b30*/  HMMA.16816.F32.BF16 R28, R48.reuse, R46, R28 ;  /* 0x0000002e301c723c */ /* 0x040fe2000004181c */
[----:B------:R-:W2:Y:S02]  /*6b40*/  LDSM.16.MT88.4 R44, [R231+0xd800] ;  /* 0x00d80000e72c783b */ /* 0x000ea40000004200 */
[----:B------:R-:W3:Y:S01]  /*6b50*/  MUFU.EX2 R173, R173 ;  /* 0x000000ad00ad7308 */ /* 0x000ee20000000800 */
[C---:B-1----:R-:W-:Y:S01]  /*6b60*/  F2FP.BF16.F32.PACK_AB R52, R159.reuse, R158 ;  /* 0x0000009e9f34723e */ /* 0x042fe200000010ff */
[----:B------:R-:W-:Y:S01]  /*6b70*/  FADD.FTZ R147, R159, R147 ;  /* 0x000000939f937221 */ /* 0x000fe20000010000 */
[C---:B-----5:R-:W-:Y:S05]  /*6b80*/  HMMA.16816.F32.BF16 R24, R48.reuse, R40, R24 ;  /* 0x000000283018723c */ /* 0x060fea0000041818 */
[----:B------:R-:W1:Y:S01]  /*6b90*/  MUFU.EX2 R189, R189 ;  /* 0x000000bd00bd7308 */ /* 0x000e620000000800 */
[C---:B------:R-:W-:Y:S01]  /*6ba0*/  HMMA.16816.F32.BF16 R20, R48.reuse, R42, R20 ;  /* 0x0000002a3014723c */ /* 0x040fe20000041814 */
[----:B------:R-:W5:Y:S05]  /*6bb0*/  LDSM.16.MT88.4 R40, [R230+0xd800] ;  /* 0x00d80000e628783b */ /* 0x000f6a0000004200 */
[----:B----4-:R-:W-:Y:S01]  /*6bc0*/  HMMA.16816.F32.BF16 R8, R48, R56, R8 ;  /* 0x000000383008723c */ /* 0x010fe20000041808 */
[----:B------:R-:W4:Y:S01]  /*6bd0*/  MUFU.EX2 R188, R188 ;  /* 0x000000bc00bc7308 */ /* 0x000f220000000800 */
[----:B---3--:R-:W-:Y:S01]  /*6be0*/  F2FP.BF16.F32.PACK_AB R54, R173, R160 ;  /* 0x000000a0ad36723e */ /* 0x008fe200000010ff */
[----:B------:R-:W-:-:S03]  /*6bf0*/  FADD.FTZ R160, R160, R147 ;  /* 0x00000093a0a07221 */ /* 0x000fc60000010000 */
[C---:B------:R-:W-:Y:S01]  /*6c00*/  HMMA.16816.F32.BF16 R4, R48.reuse, R58, R4 ;  /* 0x0000003a3004723c */ /* 0x040fe20000041804 */
[----:B------:R-:W3:Y:S01]  /*6c10*/  LDSM.16.MT88.4 R56, [R228+0xd800] ;  /* 0x00d80000e438783b */ /* 0x000ee20000004200 */
[----:B------:R-:W-:Y:S01]  /*6c20*/  FADD.FTZ R160, R173, R160 ;  /* 0x000000a0ada07221 */ /* 0x000fe20000010000 */
[----:B------:R-:W-:Y:S01]  /*6c30*/  MUFU.EX2 R179, R179 ;  /* 0x000000b300b37308 */ /* 0x000fe20000000800 */
[----:B-1----:R-:W-:Y:S02]  /*6c40*/  FADD.FTZ R190, R189, R190 ;  /* 0x000000bebdbe7221 */ /* 0x002fe40000010000 */
[C---:B------:R-:W-:Y:S05]  /*6c50*/  HMMA.16816.F32.BF16 R16, R48.reuse, R36, R16 ;  /* 0x000000243010723c */ /* 0x040fea0000041810 */
[----:B------:R-:W1:Y:S01]  /*6c60*/  MUFU.EX2 R177, R177 ;  /* 0x000000b100b17308 */ /* 0x000e620000000800 */
[----:B------:R-:W-:Y:S01]  /*6c70*/  HMMA.16816.F32.BF16 R12, R48, R38, R12 ;  /* 0x00000026300c723c */ /* 0x000fe2000004180c */
[----:B------:R-:W3:Y:S01]  /*6c80*/  LDSM.16.MT88.4 R36, [R229+0xd800] ;  /* 0x00d80000e524783b */ /* 0x000ee20000004200 */
[C---:B----4-:R-:W-:Y:S01]  /*6c90*/  F2FP.BF16.F32.PACK_AB R53, R188.reuse, R189 ;  /* 0x000000bdbc35723e */ /* 0x050fe200000010ff */
[----:B------:R-:W-:-:S02]  /*6ca0*/  FADD.FTZ R188, R188, R190 ;  /* 0x000000bebcbc7221 */ /* 0x000fc40000010000 */
[----:B------:R-:W4:Y:S02]  /*6cb0*/  LDSM.16.MT88.4 R48, [R231+0xe000] ;  /* 0x00e00000e730783b */ /* 0x000f240000004200 */
[----:B------:R-:W5:Y:S08]  /*6cc0*/  MUFU.EX2 R180, R180 ;  /* 0x000000b400b47308 */ /* 0x000f700000000800 */
[----:B------:R-:W4:Y:S01]  /*6cd0*/  MUFU.EX2 R181, R181 ;  /* 0x000000b500b57308 */ /* 0x000f220000000800 */
[----:B-1----:R-:W-:Y:S01]  /*6ce0*/  F2FP.BF16.F32.PACK_AB R55, R177, R179 ;  /* 0x000000b3b137723e */ /* 0x002fe200000010ff */
[----:B------:R-:W-:-:S04]  /*6cf0*/  FADD.FTZ R179, R179, R188 ;  /* 0x000000bcb3b37221 */ /* 0x000fc80000010000 */
[----:B------:R-:W-:Y:S02]  /*6d00*/  FADD.FTZ R179, R177, R179 ;  /* 0x000000b3b1b37221 */ /* 0x000fe40000010000 */
[----:B--2---:R-:W-:Y:S01]  /*6d10*/  HMMA.16816.F32.BF16 R32, R52, R44, R32 ;  /* 0x0000002c3420723c */ /* 0x004fe20000041820 */
[----:B------:R-:W-:Y:S01]  /*6d20*/  MUFU.EX2 R187, R187 ;  /* 0x000000bb00bb7308 */ /* 0x000fe20000000800 */
[----:B-----5:R-:W-:-:S04]  /*6d30*/  FADD.FTZ R160, R180, R160 ;  /* 0x000000a0b4a07221 */ /* 0x020fc80000010000 */
[C---:B------:R-:W-:Y:S01]  /*6d40*/  HMMA.16816.F32.BF16 R28, R52.reuse, R46, R28 ;  /* 0x0000002e341c723c */ /* 0x040fe2000004181c */
[----:B------:R-:W1:Y:S02]  /*6d50*/  LDSM.16.MT88.4 R44, [R230+0xe000] ;  /* 0x00e00000e62c783b */ /* 0x000e640000004200 */
[----:B------:R-:W-:Y:S03]  /*6d60*/  MUFU.EX2 R186, R186 ;  /* 0x000000ba00ba7308 */ /* 0x000fe60000000800 */
[C---:B------:R-:W-:Y:S05]  /*6d70*/  HMMA.16816.F32.BF16 R24, R52.reuse, R40, R24 ;  /* 0x000000283418723c */ /* 0x040fea0000041818 */
[----:B------:R-:W-:Y:S01]  /*6d80*/  MUFU.EX2 R175, R175 ;  /* 0x000000af00af7308 */ /* 0x000fe20000000800 */
[C---:B------:R-:W-:Y:S01]  /*6d90*/  HMMA.16816.F32.BF16 R20, R52.reuse, R42, R20 ;  /* 0x0000002a3414723c */ /* 0x040fe20000041814 */
[----:B------:R-:W2:Y:S05]  /*6da0*/  LDSM.16.MT88.4 R40, [R229+0xe000] ;  /* 0x00e00000e528783b */ /* 0x000eaa0000004200 */
[C---:B---3--:R-:W-:Y:S01]  /*6db0*/  HMMA.16816.F32.BF16 R8, R52.reuse, R56, R8 ;  /* 0x000000383408723c */ /* 0x048fe20000041808 */
[----:B------:R-:W3:Y:S05]  /*6dc0*/  MUFU.EX2 R174, R174 ;  /* 0x000000ae00ae7308 */ /* 0x000eea0000000800 */
[C---:B------:R-:W-:Y:S01]  /*6dd0*/  HMMA.16816.F32.BF16 R4, R52.reuse, R58, R4 ;  /* 0x0000003a3404723c */ /* 0x040fe20000041804 */
[----:B------:R-:W5:Y:S02]  /*6de0*/  LDSM.16.MT88.4 R56, [R228+0xe000] ;  /* 0x00e00000e438783b */ /* 0x000f640000004200 */
[----:B------:R-:W-:Y:S03]  /*6df0*/  MUFU.EX2 R172, R172 ;  /* 0x000000ac00ac7308 */ /* 0x000fe60000000800 */
[C---:B------:R-:W-:Y:S05]  /*6e00*/  HMMA.16816.F32.BF16 R16, R52.reuse, R36, R16 ;  /* 0x000000243410723c */ /* 0x040fea0000041810 */
[----:B------:R-:W1:Y:S01]  /*6e10*/  MUFU.EX2 R168, R168 ;  /* 0x000000a800a87308 */ /* 0x000e620000000800 */
[----:B------:R-:W-:Y:S01]  /*6e20*/  HMMA.16816.F32.BF16 R12, R52, R38, R12 ;  /* 0x00000026340c723c */ /* 0x000fe2000004180c */
[C---:B----4-:R-:W-:Y:S01]  /*6e30*/  F2FP.BF16.F32.PACK_AB R36, R181.reuse, R180 ;  /* 0x000000b4b524723e */ /* 0x050fe200000010ff */
        /* <DEDUP_REMOVED lines=13> */
[----:B------:R-:W4:Y:S01]  /*6f10*/  MUFU.EX2 R178, R178 ;  /* 0x000000b200b27308 */ /* 0x000f220000000800 */
[----:B---3--:R-:W-:-:S03]  /*6f20*/  FADD.FTZ R186, R185, R186 ;  /* 0x000000bab9ba7221 */ /* 0x008fc60000010000 */
[C---:B------:R-:W-:Y:S01]  /*6f30*/  HMMA.16816.F32.BF16 R28, R36.reuse, R50, R28 ;  /* 0x00000032241c723c */ /* 0x040fe2000004181c */
[----:B------:R-:W3:Y:S03]  /*6f40*/  LDSM.16.MT88.4 R48, [R231+0xe800] ;  /* 0x00e80000e730783b */ /* 0x000ee60000004200 */
[----:B------:R-:W5:Y:S01]  /*6f50*/  MUFU.EX2 R176, R176 ;  /* 0x000000b000b07308 */ /* 0x000f620000000800 */
[C---:B-1----:R-:W-:Y:S01]  /*6f60*/  F2FP.BF16.F32.PACK_AB R52, R184.reuse, R185 ;  /* 0x000000b9b834723e */ /* 0x042fe200000010ff */
[----:B------:R-:W-:Y:S01]  /*6f70*/  HMMA.16816.F32.BF16 R24, R36, R44, R24 ;  /* 0x0000002c2418723c */ /* 0x000fe20000041818 */
[----:B------:R-:W-:-:S05]  /*6f80*/  FADD.FTZ R184, R184, R186 ;  /* 0x000000bab8b87221 */ /* 0x000fca0000010000 */
[----:B------:R-:W-:Y:S01]  /*6f90*/  HMMA.16816.F32.BF16 R20, R36, R46, R20 ;  /* 0x0000002e2414723c */ /* 0x000fe20000041814 */
[----:B------:R-:W-:Y:S01]  /*6fa0*/  MUFU.EX2 R156, R156 ;  /* 0x0000009c009c7308 */ /* 0x000fe20000000800 */
[----:B------:R-:W-:Y:S01]  /*6fb0*/  LDSM.16.MT88.4 R44, [R230+0xe800] ;  /* 0x00e80000e62c783b */ /* 0x000fe20000004200 */
[----:B----4-:R-:W-:-:S03]  /*6fc0*/  FADD.FTZ R184, R178, R184 ;  /* 0x000000b8b2b87221 */ /* 0x010fc60000010000 */
[C---:B--2---:R-:W-:Y:S03]  /*6fd0*/  HMMA.16816.F32.BF16 R16, R36.reuse, R40, R16 ;  /* 0x000000282410723c */ /* 0x044fe60000041810 */
[----:B------:R-:W1:Y:S01]  /*6fe0*/  MUFU.EX2 R155, R155 ;  /* 0x0000009b009b7308 */ /* 0x000e620000000800 */
[C---:B-----5:R-:W-:Y:S01]  /*6ff0*/  F2FP.BF16.F32.PACK_AB R54, R176.reuse, R178 ;  /* 0x000000b2b036723e */ /* 0x060fe200000010ff */
[----:B------:R-:W-:Y:S01]  /*7000*/  FADD.FTZ R176, R176, R184 ;  /* 0x000000b8b0b07221 */ /* 0x000fe20000010000 */
[C---:B------:R-:W-:Y:S01]  /*7010*/  HMMA.16816.F32.BF16 R12, R36.reuse, R42, R12 ;  /* 0x0000002a240c723c */ /* 0x040fe2000004180c */
[----:B------:R-:W2:Y:S04]  /*7020*/  LDSM.16.MT88.4 R40, [R229+0xe800] ;  /* 0x00e80000e528783b */ /* 0x000ea80000004200 */
[----:B------:R-:W-:Y:S01]  /*7030*/  MUFU.EX2 R153, R153 ;  /* 0x0000009900997308 */ /* 0x000fe20000000800 */
[C---:B------:R-:W-:Y:S06]  /*7040*/  HMMA.16816.F32.BF16 R8, R36.reuse, R56, R8 ;  /* 0x000000382408723c */ /* 0x040fec0000041808 */
[----:B------:R-:W-:Y:S01]  /*7050*/  HMMA.16816.F32.BF16 R4, R36, R58, R4 ;  /* 0x0000003a2404723c */ /* 0x000fe20000041804 */
[----:B------:R-:W4:Y:S01]  /*7060*/  LDSM.16.MT88.4 R36, [R228+0xe800] ;  /* 0x00e80000e424783b */ /* 0x000f220000004200 */
[----:B------:R-:W5:Y:S01]  /*7070*/  MUFU.EX2 R148, R148 ;  /* 0x0000009400947308 */ /* 0x000f620000000800 */
[----:B-1----:R-:W-:Y:S01]  /*7080*/  F2FP.BF16.F32.PACK_AB R53, R155, R156 ;  /* 0x0000009c9b35723e */ /* 0x002fe200000010ff */
[----:B------:R-:W-:-:S04]  /*7090*/  FADD.FTZ R156, R156, R172 ;  /* 0x000000ac9c9c7221 */ /* 0x000fc80000010000 */
[----:B------:R-:W-:Y:S02]  /*70a0*/  FADD.FTZ R156, R155, R156 ;  /* 0x0000009c9b9c7221 */ /* 0x000fe40000010000 */
[----:B------:R-:W1:Y:S08]  /*70b0*/  MUFU.EX2 R171, R171 ;  /* 0x000000ab00ab7308 */ /* 0x000e700000000800 */
[----:B------:R-:W2:Y:S01]  /*70c0*/  MUFU.EX2 R169, R169 ;  /* 0x000000a900a97308 */ /* 0x000ea20000000800 */
[----:B-----5:R-:W-:Y:S01]  /*70d0*/  F2FP.BF16.F32.PACK_AB R55, R148, R153 ;  /* 0x000000999437723e */ /* 0x020fe200000010ff */
[----:B------:R-:W-:-:S04]  /*70e0*/  FADD.FTZ R153, R153, R156 ;  /* 0x0000009c99997221 */ /* 0x000fc80000010000 */
[----:B------:R-:W-:Y:S02]  /*70f0*/  FADD.FTZ R153, R148, R153 ;  /* 0x0000009994997221 */ /* 0x000fe40000010000 */
[----:B------:R-:W-:Y:S01]  /*7100*/  MUFU.EX2 R162, R162 ;  /* 0x000000a200a27308 */ /* 0x000fe20000000800 */
[----:B---3--:R-:W-:Y:S01]  /*7110*/  HMMA.16816.F32.BF16 R32, R52, R48, R32 ;  /* 0x000000303420723c */ /* 0x008fe20000041820 */
[----:B-1----:R-:W-:-:S05]  /*7120*/  FADD.FTZ R176, R171, R176 ;  /* 0x000000b0abb07221 */ /* 0x002fca0000010000 */
[----:B--2---:R-:W-:Y:S01]  /*7130*/  HMMA.16816.F32.BF16 R16, R52, R40, R16 ;  /* 0x000000283410723c */ /* 0x004fe20000041810 */
[----:B------:R-:W1:Y:S01]  /*7140*/  MUFU.EX2 R151, R151 ;  /* 0x0000009700977308 */ /* 0x000e620000000800 */
[C---:B------:R-:W-:Y:S01]  /*7150*/  F2FP.BF16.F32.PACK_AB R56, R169.reuse, R171 ;  /* 0x000000aba938723e */ /* 0x040fe200000010ff */
[----:B------:R-:W-:-:S03]  /*7160*/  FADD.FTZ R176, R169, R176 ;  /* 0x000000b0a9b07221 */ /* 0x000fc60000010000 */
[C---:B------:R-:W-:Y:S01]  /*7170*/  HMMA.16816.F32.BF16 R12, R52.reuse, R42, R12 ;  /* 0x0000002a340c723c */ /* 0x040fe2000004180c */
[----:B------:R-:W2:Y:S02]  /*7180*/  LDSM.16.MT88.4 R40, [R229+0xf000] ;  /* 0x00f00000e528783b */ /* 0x000ea40000004200 */
[----:B------:R-:W3:Y:S03]  /*7190*/  MUFU.EX2 R132, R132 ;  /* 0x0000008400847308 */ /* 0x000ee60000000800 */
[C---:B----4-:R-:W-:Y:S05]  /*71a0*/  HMMA.16816.F32.BF16 R8, R52.reuse, R36, R8 ;  /* 0x000000243408723c */ /* 0x050fea0000041808 */
[----:B------:R-:W4:Y:S01]  /*71b0*/  MUFU.EX2 R60, R60 ;  /* 0x0000003c003c7308 */ /* 0x000f220000000800 */
[----:B------:R-:W-:Y:S01]  /*71c0*/  HMMA.16816.F32.BF16 R4, R52, R38, R4 ;  /* 0x000000263404723c */ /* 0x000fe20000041804 */
[----:B------:R-:W5:Y:S01]  /*71d0*/  LDSM.16.MT88.4 R36, [R228+0xf000] ;  /* 0x00f00000e424783b */ /* 0x000f620000004200 */
[----:B-1----:R-:W-:Y:S01]  /*71e0*/  F2FP.BF16.F32.PACK_AB R58, R151, R162 ;  /* 0x000000a2973a723e */ /* 0x002fe200000010ff */
[----:B------:R-:W-:-:S03]  /*71f0*/  FADD.FTZ R162, R162, R176 ;  /* 0x000000b0a2a27221 */ /* 0x000fc60000010000 */
[C---:B------:R-:W-:Y:S01]  /*7200*/  HMMA.16816.F32.BF16 R28, R52.reuse, R50, R28 ;  /* 0x00000032341c723c */ /* 0x040fe2000004181c */
[----:B------:R-:W1:Y:S01]  /*7210*/  MUFU.EX2 R62, R62 ;  /* 0x0000003e003e7308 */ /* 0x000e620000000800 */
[----:B------:R-:W5:Y:S01]  /*7220*/  LDSM.16.MT88.4 R48, [R231+0xf000] ;  /* 0x00f00000e730783b */ /* 0x000f620000004200 */
[----:B---3--:R-:W-:Y:S01]  /*7230*/  FADD.FTZ R153, R132, R153 ;  /* 0x0000009984997221 */ /* 0x008fe20000010000 */
[----:B------:R-:W-:Y:S02]  /*7240*/  FADD.FTZ R162, R151, R162 ;  /* 0x000000a297a27221 */ /* 0x000fe40000010000 */
[C---:B------:R-:W-:Y:S03]  /*7250*/  HMMA.16816.F32.BF16 R24, R52.reuse, R44, R24 ;  /* 0x0000002c3418723c */ /* 0x040fe60000041818 */
[----:B------:R-:W3:Y:S01]  /*7260*/  MUFU.EX2 R61, R61 ;  /* 0x0000003d003d7308 */ /* 0x000ee20000000800 */
[C---:B----4-:R-:W-:Y:S01]  /*7270*/  F2FP.BF16.F32.PACK_AB R57, R60.reuse, R132 ;  /* 0x000000843c39723e */ /* 0x050fe200000010ff */
[----:B------:R-:W-:Y:S01]  /*7280*/  FADD.FTZ R60, R60, R153 ;  /* 0x000000993c3c7221 */ /* 0x000fe20000010000 */
[----:B------:R-:W-:Y:S01]  /*7290*/  HMMA.16816.F32.BF16 R20, R52, R46, R20 ;  /* 0x0000002e3414723c */ /* 0x000fe20000041814 */
[----:B------:R-:W4:Y:S04]  /*72a0*/  LDSM.16.MT88.4 R44, [R230+0xf000] ;  /* 0x00f00000e62c783b */ /* 0x000f280000004200 */
[----:B------:R-:W-:Y:S01]  /*72b0*/  MUFU.EX2 R146, R146 ;  /* 0x0000009200927308 */ /* 0x000fe20000000800 */
[----:B-1----:R-:W-:-:S07]  /*72c0*/  FADD.FTZ R60, R62, R60 ;  /* 0x0000003c3e3c7221 */ /* 0x002fce0000010000 */
[----:B------:R-:W1:Y:S01]  /*72d0*/  MUFU.EX2 R143, R143 ;  /* 0x0000008f008f7308 */ /* 0x000e620000000800 */
[C---:B---3--:R-:W-:Y:S01]  /*72e0*/  F2FP.BF16.F32.PACK_AB R59, R61.reuse, R62 ;  /* 0x0000003e3d3b723e */ /* 0x048fe200000010ff */
[----:B------:R-:W-:-:S06]  /*72f0*/  FADD.FTZ R60, R61, R60 ;  /* 0x0000003c3d3c7221 */ /* 0x000fcc0000010000 */
[----:B------:R-:W-:Y:S01]  /*7300*/  MUFU.EX2 R65, R65 ;  /* 0x0000004100417308 */ /* 0x000fe20000000800 */
[C---:B--2---:R-:W-:Y:S06]  /*7310*/  HMMA.16816.F32.BF16 R16, R56.reuse, R40, R16 ;  /* 0x000000283810723c */ /* 0x044fec0000041810 */
[----:B-----5:R-:W-:Y:S01]  /*7320*/  HMMA.16816.F32.BF16 R8, R56, R36, R8 ;  /* 0x000000243808723c */ /* 0x020fe20000041808 */
[----:B------:R-:W2:Y:S01]  /*7330*/  MUFU.EX2 R69, R69 ;  /* 0x0000004500457308 */ /* 0x000ea20000000800 */
[----:B-1----:R-:W-:Y:S01]  /*7340*/  F2FP.BF16.F32.PACK_AB R52, R143, R146 ;  /* 0x000000928f34723e */ /* 0x002fe200000010ff */
[----:B------:R-:W-:-:S03]  /*7350*/  FADD.FTZ R146, R146, R162 ;  /* 0x000000a292927221 */ /* 0x000fc60000010000 */
[C---:B------:R-:W-:Y:S01]  /*7360*/  HMMA.16816.F32.BF16 R4, R56.reuse, R38, R4 ;  /* 0x000000263804723c */ /* 0x040fe20000041804 */
[----:B------:R-:W1:Y:S01]  /*7370*/  LDSM.16.MT88.4 R36, [R228+0xf800] ;  /* 0x00f80000e424783b */ /* 0x000e620000004200 */
[----:B------:R-:W-:Y:S01]  /*7380*/  FADD.FTZ R146, R143, R146 ;  /* 0x000000928f927221 */ /* 0x000fe20000010000 */
[----:B------:R-:W-:Y:S03]  /*7390*/  MUFU.EX2 R64, R64 ;  /* 0x0000004000407308 */ /* 0x000fe60000000800 */
[C---:B------:R-:W-:Y:S01]  /*73a0*/  HMMA.16816.F32.BF16 R12, R56.reuse, R42, R12 ;  /* 0x0000002a380c723c */ /* 0x040fe2000004180c */
[----:B------:R-:W3:Y:S04]  /*73b0*/  LDSM.16.MT88.4 R40, [R229+0xf800] ;  /* 0x00f80000e528783b */ /* 0x000ee80000004200 */
[----:B------:R-:W5:Y:S01]  /*73c0*/  MUFU.EX2 R63, R63 ;  /* 0x0000003f003f7308 */ /* 0x000f620000000800 */
[----:B------:R-:W-:Y:S01]  /*73d0*/  HMMA.16816.F32.BF16 R32, R56, R48, R32 ;  /* 0x000000303820723c */ /* 0x000fe20000041820 */
[----:B--2---:R-:W-:Y:S01]  /*73e0*/  F2FP.BF16.F32.PACK_AB R54, R69, R65 ;  /* 0x000000414536723e */ /* 0x004fe200000010ff */
[----:B------:R-:W-:-:S04]  /*73f0*/  FADD.FTZ R65, R65, R146 ;  /* 0x0000009241417221 */ /* 0x000fc80000010000 */
[----:B------:R-:W-:Y:S01]  /*7400*/  HMMA.16816.F32.BF16 R28, R56, R50, R28 ;  /* 0x00000032381c723c */ /* 0x000fe2000004181c */
[----:B------:R-:W-:Y:S01]  /*7410*/  MUFU.EX2 R67, R67 ;  /* 0x0000004300437308 */ /* 0x000fe20000000800 */
[----:B------:R-:W2:Y:S01]  /*7420*/  LDSM.16.MT88.4 R48, [R231+0xf800] ;  /* 0x00f80000e730783b */ /* 0x000ea20000004200 */
[----:B------:R-:W-:-:S03]  /*7430*/  FADD.FTZ R65, R69, R65 ;  /* 0x0000004145417221 */ /* 0x000fc60000010000 */
[C---:B----4-:R-:W-:Y:S03]  /*7440*/  HMMA.16816.F32.BF16 R24, R56.reuse, R44, R24 ;  /* 0x0000002c3818723c */ /* 0x050fe60000041818 */
[----:B------:R-:W4:Y:S01]  /*7450*/  MUFU.EX2 R66, R66 ;  /* 0x0000004200427308 */ /* 0x000f220000000800 */
[C---:B-----5:R-:W-:Y:S01]  /*7460*/  F2FP.BF16.F32.PACK_AB R53, R63.reuse, R64 ;  /* 0x000000403f35723e */ /* 0x060fe200000010ff */
[----:B------:R-:W-:Y:S01]  /*7470*/  FADD.FTZ R64, R64, R60 ;  /* 0x0000003c40407221 */ /* 0x000fe20000010000 */
[----:B------:R-:W-:Y:S01]  /*7480*/  HMMA.16816.F32.BF16 R20, R56, R46, R20 ;  /* 0x0000002e3814723c */ /* 0x000fe20000041814 */
[----:B------:R-:W5:Y:S02]  /*7490*/  LDSM.16.MT88.4 R44, [R230+0xf800] ;  /* 0x00f80000e62c783b */ /* 0x000f640000004200 */
[----:B------:R-:W-:Y:S02]  /*74a0*/  FADD.FTZ R64, R63, R64 ;  /* 0x000000403f407221 */ /* 0x000fe40000010000 */
[----:B------:R-:W-:Y:S02]  /*74b0*/  MUFU.EX2 R68, R68 ;  /* 0x0000004400447308 */ /* 0x000fe40000000800 */
[--C-:B------:R-:W-:Y:S01]  /*74c0*/  FFMA.FTZ R58, R71, UR4, -R101.reuse ;  /* 0x00000004473a7c23 */ /* 0x100fe20008010865 */
[----:B------:R-:W-:Y:S01]  /*74d0*/  FFMA.FTZ R59, R70, UR4, -R101 ;  /* 0x00000004463b7c23 */ /* 0x000fe20008010865 */
[----:B------:R-:W-:Y:S01]  /*74e0*/  FFMA.FTZ R56, R77, UR4, -R119 ;  /* 0x000000044d387c23 */ /* 0x000fe20008010877 */
[--C-:B------:R-:W-:Y:S01]  /*74f0*/  FFMA.FTZ R70, R75, UR4, -R101.reuse ;  /* 0x000000044b467c23 */ /* 0x100fe20008010865 */
[----:B------:R-:W-:Y:S01]  /*7500*/  FFMA.FTZ R71, R74, UR4, -R101 ;  /* 0x000000044a477c23 */ /* 0x000fe20008010865 */
[--C-:B------:R-:W-:Y:S01]  /*7510*/  FFMA.FTZ R57, R76, UR4, -R119.reuse ;  /* 0x000000044c397c23 */ /* 0x100fe20008010877 */
[----:B------:R-:W5:Y:S01]  /*7520*/  MUFU.EX2 R73, R73 ;  /* 0x0000004900497308 */ /* 0x000f620000000800 */
[----:B----4-:R-:W-:Y:S01]  /*7530*/  F2FP.BF16.F32.PACK_AB R55, R66, R67 ;  /* 0x000000434237723e */ /* 0x010fe200000010ff */
[--C-:B------:R-:W-:Y:S01]  /*7540*/  FFMA.FTZ R74, R90, UR4, -R119.reuse ;  /* 0x000000045a4a7c23 */ /* 0x100fe20008010877 */
[--C-:B------:R-:W-:Y:S01]  /*7550*/  FFMA.FTZ R76, R89, UR4, -R119.reuse ;  /* 0x00000004594c7c23 */ /* 0x100fe20008010877 */
[----:B------:R-:W-:Y:S01]  /*7560*/  FFMA.FTZ R75, R87, UR4, -R119 ;  /* 0x00000004574b7c23 */ /* 0x000fe20008010877 */
[----:B------:R-:W-:Y:S01]  /*7570*/  FFMA.FTZ R77, R83, UR4, -R101 ;  /* 0x00000004534d7c23 */ /* 0x000fe20008010865 */
[----:B------:R-:W-:Y:S01]  /*7580*/  FFMA.FTZ R83, R86, UR4, -R119 ;  /* 0x0000000456537c23 */ /* 0x000fe20008010877 */
[--C-:B------:R-:W-:Y:S01]  /*7590*/  FFMA.FTZ R86, R94, UR4, -R101.reuse ;  /* 0x000000045e567c23 */ /* 0x100fe20008010865 */
[C---:B-1----:R-:W-:Y:S01]  /*75a0*/  HMMA.16816.F32.BF16 R8, R52.reuse, R36, R8 ;  /* 0x000000243408723c */ /* 0x042fe20000041808 */
[----:B------:R-:W-:Y:S01]  /*75b0*/  MUFU.EX2 R72, R72 ;  /* 0x0000004800487308 */ /* 0x000fe20000000800 */
[----:B------:R-:W-:Y:S01]  /*75c0*/  FFMA.FTZ R87, R93, UR4, -R101 ;  /* 0x000000045d577c23 */ /* 0x000fe20008010865 */
[--C-:B------:R-:W-:Y:S01]  /*75d0*/  FFMA.FTZ R89, R96, UR4, -R119.reuse ;  /* 0x0000000460597c23 */ /* 0x100fe20008010877 */
[--C-:B------:R-:W-:Y:S01]  /*75e0*/  FFMA.FTZ R90, R95, UR4, -R119.reuse ;  /* 0x000000045f5a7c23 */ /* 0x100fe20008010877 */
[----:B------:R-:W-:Y:S01]  /*75f0*/  FFMA.FTZ R93, R100, UR4, -R119 ;  /* 0x00000004645d7c23 */ /* 0x000fe20008010877 */
[----:B------:R-:W-:Y:S01]  /*7600*/  HMMA.16816.F32.BF16 R4, R52, R38, R4 ;  /* 0x000000263404723c */ /* 0x000fe20000041804 */
[----:B------:R-:W1:Y:S01]  /*7610*/  LDSM.16.MT88.4 R36, [R228+0x10000] ;  /* 0x01000000e424783b */ /* 0x000e620000004200 */
[----:B------:R-:W-:Y:S01]  /*7620*/  FFMA.FTZ R94, R98, UR4, -R101 ;  /* 0x00000004625e7c23 */ /* 0x000fe20008010865 */
[----:B------:R-:W-:Y:S01]  /*7630*/  MUFU.EX2 R56, R56 ;  /* 0x0000003800387308 */ /* 0x000fe20000000800 */
[----:B------:R-:W-:-:S02]  /*7640*/  FADD.FTZ R67, R67, R64 ;  /* 0x0000004043437221 */ /* 0x000fc40000010000 */
[----:B---3--:R-:W-:Y:S02]  /*7650*/  HMMA.16816.F32.BF16 R16, R52, R40, R16 ;  /* 0x000000283410723c */ /* 0x008fe40000041810 */
[----:B------:R-:W-:-:S03]  /*7660*/  FADD.FTZ R67, R66, R67 ;  /* 0x0000004342437221 */ /* 0x000fc60000010000 */
[----:B------:R-:W-:Y:S01]  /*7670*/  MUFU.EX2 R58, R58 ;  /* 0x0000003a003a7308 */ /* 0x000fe20000000800 */
[C---:B------:R-:W-:Y:S01]  /*7680*/  HMMA.16816.F32.BF16 R12, R52.reuse, R42, R12 ;  /* 0x0000002a340c723c */ /* 0x040fe2000004180c */
[----:B------:R-:W3:Y:S05]  /*7690*/  LDSM.16.MT88.4 R40, [R229+0x10000] ;  /* 0x01000000e528783b */ /* 0x000eea0000004200 */
[C---:B--2---:R-:W-:Y:S01]  /*76a0*/  HMMA.16816.F32.BF16 R32, R52.reuse, R48, R32 ;  /* 0x000000303420723c */ /* 0x044fe20000041820 */
[----:B------:R-:W2:Y:S05]  /*76b0*/  MUFU.EX2 R59, R59 ;  /* 0x0000003b003b7308 */ /* 0x000eaa0000000800 */
[C---:B------:R-:W-:Y:S01]  /*76c0*/  HMMA.16816.F32.BF16 R28, R52.reuse, R50, R28 ;  /* 0x00000032341c723c */ /* 0x040fe2000004181c */
[----:B------:R-:W4:Y:S02]  /*76d0*/  LDSM.16.MT88.4 R48, [R231+0x10000] ;  /* 0x01000000e730783b */ /* 0x000f240000004200 */
[----:B------:R-:W-:Y:S03]  /*76e0*/  MUFU.EX2 R70, R70 ;  /* 0x0000004600467308 */ /* 0x000fe60000000800 */
[C---:B-----5:R-:W-:Y:S05]  /*76f0*/  HMMA.16816.F32.BF16 R24, R52.reuse, R44, R24 ;  /* 0x0000002c3418723c */ /* 0x060fea0000041818 */
[----:B------:R-:W5:Y:S01]  /*7700*/  MUFU.EX2 R71, R71 ;  /* 0x0000004700477308 */ /* 0x000f620000000800 */
[----:B------:R-:W-:Y:S01]  /*7710*/  HMMA.16816.F32.BF16 R20, R52, R46, R20 ;  /* 0x0000002e3414723c */ /* 0x000fe20000041814 */
[----:B------:R-:W4:Y:S06]  /*7720*/  LDSM.16.MT88.4 R44, [R230+0x10000] ;  /* 0x01000000e62c783b */ /* 0x000f2c0000004200 */
[----:B------:R-:W-:Y:S01]  /*7730*/  F2FP.BF16.F32.PACK_AB R52, R73, R68 ;  /* 0x000000444934723e */ /* 0x000fe200000010ff */
[----:B------:R-:W-:Y:S01]  /*7740*/  MUFU.EX2 R57, R57 ;  /* 0x0000003900397308 */ /* 0x000fe20000000800 */
[----:B--2---:R-:W-:Y:S01]  /*7750*/  F2FP.BF16.F32.PACK_AB R53, R59, R58 ;  /* 0x0000003a3b35723e */ /* 0x004fe200000010ff */
[----:B------:R-:W-:Y:S01]  /*7760*/  FADD.FTZ R68, R68, R65 ;  /* 0x0000004144447221 */ /* 0x000fe20000010000 */
[----:B------:R-:W-:Y:S01]  /*7770*/  F2FP.BF16.F32.PACK_AB R54, R56, R72 ;  /* 0x000000483836723e */ /* 0x000fe200000010ff */
[----:B------:R-:W-:-:S02]  /*7780*/  FADD.FTZ R58, R58, R67 ;  /* 0x000000433a3a7221 */ /* 0x000fc40000010000 */
[----:B------:R-:W-:Y:S01]  /*7790*/  FADD.FTZ R68, R73, R68 ;  /* 0x0000004449447221 */ /* 0x000fe20000010000 */
[----:B-----5:R-:W-:Y:S01]  /*77a0*/  F2FP.BF16.F32.PACK_AB R55, R71, R70 ;  /* 0x000000464737723e */ /* 0x020fe200000010ff */
[----:B------:R-:W2:Y:S01]  /*77b0*/  MUFU.EX2 R74, R74 ;  /* 0x0000004a004a7308 */ /* 0x000ea20000000800 */
[----:B------:R-:W-:Y:S01]  /*77c0*/  FADD.FTZ R58, R59, R58 ;  /* 0x0000003a3b3a7221 */ /* 0x000fe20000010000 */
[----:B------:R-:W-:-:S03]  /*77d0*/  FADD.FTZ R72, R72, R68 ;  /* 0x0000004448487221 */ /* 0x000fc60000010000 */
[----:B------:R-:W-:Y:S01]  /*77e0*/  FADD.FTZ R70, R70, R58 ;  /* 0x0000003a46467221 */ /* 0x000fe20000010000 */
[----:B-1----:R-:W-:Y:S01]  /*77f0*/  HMMA.16816.F32.BF16 R8, R52, R36, R8 ;  /* 0x000000243408723c */ /* 0x002fe20000041808 */
[----:B------:R-:W-:Y:S01]  /*7800*/  FADD.FTZ R72, R56, R72 ;  /* 0x0000004838487221 */ /* 0x000fe20000010000 */
[----:B------:R-:W-:Y:S01]  /*7810*/  MUFU.EX2 R76, R76 ;  /* 0x0000004c004c7308 */ /* 0x000fe20000000800 */
[----:B------:R-:W-:-:S03]  /*7820*/  FADD.FTZ R70, R71, R70 ;  /* 0x0000004647467221 */ /* 0x000fc60000010000 */
[C---:B------:R-:W-:Y:S01]  /*7830*/  HMMA.16816.F32.BF16 R4, R52.reuse, R38, R4 ;  /* 0x000000263404723c */ /* 0x040fe20000041804 */
[----:B------:R-:W1:Y:S03]  /*7840*/  LDSM.16.MT88.4 R36, [R229+0x10800] ;  /* 0x01080000e524783b */ /* 0x000e660000004200 */
[----:B------:R-:W-:Y:S02]  /*7850*/  MUFU.EX2 R75, R75 ;  /* 0x0000004b004b7308 */ /* 0x000fe40000000800 */
[C---:B---3--:R-:W-:Y:S06]  /*7860*/  HMMA.16816.F32.BF16 R16, R52.reuse, R40, R16 ;  /* 0x000000283410723c */ /* 0x048fec0000041810 */
[----:B------:R-:W-:Y:S01]  /*7870*/  MUFU.EX2 R77, R77 ;  /* 0x0000004d004d7308 */ /* 0x000fe20000000800 */
[C---:B------:R-:W-:Y:S01]  /*7880*/  HMMA.16816.F32.BF16 R12, R52.reuse, R42, R12 ;  /* 0x0000002a340c723c */ /* 0x040fe2000004180c */
[----:B------:R-:W3:Y:S05]  /*7890*/  LDSM.16.MT88.4 R40, [R230+0x10800] ;  /* 0x01080000e628783b */ /* 0x000eea0000004200 */
[C---:B----4-:R-:W-:Y:S01]  /*78a0*/  HMMA.16816.F32.BF16 R32, R52.reuse, R48, R32 ;  /* 0x000000303420723c */ /* 0x050fe20000041820 */
[----:B------:R-:W4:Y:S05]  /*78b0*/  MUFU.EX2 R3, R82 ;  /* 0x0000005200037308 */ /* 0x000f2a0000000800 */
[C---:B------:R-:W-:Y:S01]  /*78c0*/  HMMA.16816.F32.BF16 R28, R52.reuse, R50, R28 ;  /* 0x00000032341c723c */ /* 0x040fe2000004181c */
[----:B------:R-:W5:Y:S02]  /*78d0*/  LDSM.16.MT88.4 R48, [R231+0x10800] ;  /* 0x01080000e730783b */ /* 0x000f640000004200 */
[----:B------:R-:W-:Y:S03]  /*78e0*/  MUFU.EX2 R81, R81 ;  /* 0x0000005100517308 */ /* 0x000fe60000000800 */
[C---:B------:R-:W-:Y:S05]  /*78f0*/  HMMA.16816.F32.BF16 R24, R52.reuse, R44, R24 ;  /* 0x0000002c3418723c */ /* 0x040fea0000041818 */
[----:B------:R-:W1:Y:S01]  /*7900*/  MUFU.EX2 R80, R80 ;  /* 0x0000005000507308 */ /* 0x000e620000000800 */
[----:B------:R-:W-:Y:S01]  /*7910*/  HMMA.16816.F32.BF16 R20, R52, R46, R20 ;  /* 0x0000002e3414723c */ /* 0x000fe20000041814 */
[C---:B--2---:R-:W-:Y:S01]  /*7920*/  F2FP.BF16.F32.PACK_AB R44, R74.reuse, R57 ;  /* 0x000000394a2c723e */ /* 0x044fe200000010ff */
[----:B------:R-:W2:Y:S01]  /*7930*/  LDSM.16.MT88.4 R52, [R228+0x10800] ;  /* 0x01080000e434783b */ /* 0x000ea20000004200 */
[----:B----4-:R-:W-:Y:S01]  /*7940*/  F2FP.BF16.F32.PACK_AB R45, R3, R77 ;  /* 0x0000004d032d723e */ /* 0x010fe200000010ff */
[--C-:B------:R-:W-:Y:S01]  /*7950*/  FFMA.FTZ R82, R85, UR4, -R119.reuse ;  /* 0x0000000455527c23 */ /* 0x100fe20008010877 */
[----:B------:R-:W-:Y:S01]  /*7960*/  FFMA.FTZ R85, R97, UR4, -R119 ;  /* 0x0000000461557c23 */ /* 0x000fe20008010877 */
[----:B------:R-:W-:Y:S01]  /*7970*/  FADD.FTZ R57, R57, R72 ;  /* 0x0000004839397221 */ /* 0x000fe20000010000 */
[----:B------:R-:W-:Y:S01]  /*7980*/  F2FP.BF16.F32.PACK_AB R46, R75, R76 ;  /* 0x0000004c4b2e723e */ /* 0x000fe200000010ff */
[----:B------:R-:W-:Y:S01]  /*7990*/  MUFU.EX2 R83, R83 ;  /* 0x0000005300537308 */ /* 0x000fe20000000800 */
[----:B------:R-:W-:Y:S01]  /*79a0*/  FADD.FTZ R77, R77, R70 ;  /* 0x000000464d4d7221 */ /* 0x000fe20000010000 */
[----:B------:R-:W-:-:S03]  /*79b0*/  FADD.FTZ R57, R74, R57 ;  /* 0x000000394a397221 */ /* 0x000fc60000010000 */
[----:B------:R-:W-:Y:S01]  /*79c0*/  FADD.FTZ R77, R3, R77 ;  /* 0x0000004d034d7221 */ /* 0x000fe20000010000 */
[----:B------:R-:W-:Y:S01]  /*79d0*/  FADD.FTZ R76, R76, R57 ;  /* 0x000000394c4c7221 */ /* 0x000fe20000010000 */
[----:B-1----:R-:W-:Y:S01]  /*79e0*/  F2FP.BF16.F32.PACK_AB R47, R80, R81 ;  /* 0x00000051502f723e */ /* 0x002fe200000010ff */
[----:B------:R-:W1:Y:S01]  /*79f0*/  MUFU.EX2 R82, R82 ;  /* 0x0000005200527308 */ /* 0x000e620000000800 */
[----:B------:R-:W-:Y:S01]  /*7a00*/  FADD.FTZ R81, R81, R77 ;  /* 0x0000004d51517221 */ /* 0x000fe20000010000 */
[----:B------:R-:W-:-:S03]  /*7a10*/  FADD.FTZ R76, R75, R76 ;  /* 0x0000004c4b4c7221 */ /* 0x000fc60000010000 */
[----:B------:R-:W-:Y:S01]  /*7a20*/  FADD.FTZ R81, R80, R81 ;  /* 0x0000005150517221 */ /* 0x000fe20000010000 */
[C---:B------:R-:W-:Y:S02]  /*7a30*/  HMMA.16816.F32.BF16 R16, R44.reuse, R36, R16 ;  /* 0x000000242c10723c */ /* 0x040fe40000041810 */
[----:B------:R-:W-:Y:S04]  /*7a40*/  MUFU.EX2 R84, R84 ;  /* 0x0000005400547308 */ /* 0x000fe80000000800 */
[C---:B------:R-:W-:Y:S01]  /*7a50*/  HMMA.16816.F32.BF16 R12, R44.reuse, R38, R12 ;  /* 0x000000262c0c723c */ /* 0x040fe2000004180c */
[----:B------:R-:W4:Y:S03]  /*7a60*/  LDSM.16.MT88.4 R36, [R230+0x11000] ;  /* 0x01100000e624783b */ /* 0x000f260000004200 */
[----:B------:R-:W2:Y:S02]  /*7a70*/  MUFU.EX2 R85, R85 ;  /* 0x0000005500557308 */ /* 0x000ea40000000800 */
[C---:B---3--:R-:W-:Y:S06]  /*7a80*/  HMMA.16816.F32.BF16 R24, R44.reuse, R40, R24 ;  /* 0x000000282c18723c */ /* 0x048fec0000041818 */
[----:B------:R-:W-:Y:S01]  /*7a90*/  MUFU.EX2 R79, R79 ;  /* 0x0000004f004f7308 */ /* 0x000fe20000000800 */
[C---:B------:R-:W-:Y:S01]  /*7aa0*/  HMMA.16816.F32.BF16 R20, R44.reuse, R42, R20 ;  /* 0x0000002a2c14723c */ /* 0x040fe20000041814 */
[----:B------:R-:W3:Y:S05]  /*7ab0*/  LDSM.16.MT88.4 R40, [R231+0x11000] ;  /* 0x01100000e728783b */ /* 0x000eea0000004200 */
[C---:B-----5:R-:W-:Y:S01]  /*7ac0*/  HMMA.16816.F32.BF16 R32, R44.reuse, R48, R32 ;  /* 0x000000302c20723c */ /* 0x060fe20000041820 */
[----:B------:R-:W5:Y:S05]  /*7ad0*/  MUFU.EX2 R78, R78 ;  /* 0x0000004e004e7308 */ /* 0x000f6a0000000800 */
[C---:B------:R-:W-:Y:S01]  /*7ae0*/  HMMA.16816.F32.BF16 R28, R44.reuse, R50, R28 ;  /* 0x000000322c1c723c */ /* 0x040fe2000004181c */
[C---:B-1----:R-:W-:Y:S01]  /*7af0*/  F2FP.BF16.F32.PACK_AB R48, R82.reuse, R83 ;  /* 0x000000535230723e */ /* 0x042fe200000010ff */
[----:B------:R-:W-:Y:S01]  /*7b00*/  FADD.FTZ R83, R83, R76 ;  /* 0x0000004c53537221 */ /* 0x000fe20000010000 */
[----:B------:R-:W-:Y:S03]  /*7b10*/  MUFU.EX2 R86, R86 ;  /* 0x0000005600567308 */ /* 0x000fe60000000800 */
[----:B--2---:R-:W-:Y:S01]  /*7b20*/  HMMA.16816.F32.BF16 R8, R44, R52, R8 ;  /* 0x000000342c08723c */ /* 0x004fe20000041808 */
[----:B------:R-:W-:Y:S01]  /*7b30*/  F2FP.BF16.F32.PACK_AB R50, R85, R84 ;  /* 0x000000545532723e */ /* 0x000fe200000010ff */
[----:B------:R-:W-:-:S03]  /*7b40*/  FADD.FTZ R83, R82, R83 ;  /* 0x0000005352537221 */ /* 0x000fc60000010000 */
[----:B------:R-:W1:Y:S01]  /*7b50*/  MUFU.EX2 R87, R87 ;  /* 0x0000005700577308 */ /* 0x000e620000000800 */
[----:B-----5:R-:W-:Y:S01]  /*7b60*/  F2FP.BF16.F32.PACK_AB R49, R78, R79 ;  /* 0x0000004f4e31723e */ /* 0x020fe200000010ff */
[----:B------:R-:W-:Y:S01]  /*7b70*/  HMMA.16816.F32.BF16 R4, R44, R54, R4 ;  /* 0x000000362c04723c */ /* 0x000fe20000041804 */
[----:B------:R-:W2:Y:S01]  /*7b80*/  LDSM.16.MT88.4 R44, [R229+0x11000] ;  /* 0x01100000e52c783b */ /* 0x000ea20000004200 */
[----:B------:R-:W-:Y:S01]  /*7b90*/  FADD.FTZ R79, R79, R81 ;  /* 0x000000514f4f7221 */ /* 0x000fe20000010000 */
[----:B------:R-:W-:Y:S02]  /*7ba0*/  FADD.FTZ R84, R84, R83 ;  /* 0x0000005354547221 */ /* 0x000fe40000010000 */
[----:B------:R-:W5:Y:S01]  /*7bb0*/  LDSM.16.MT88.4 R52, [R228+0x11000] ;  /* 0x01100000e434783b */ /* 0x000f620000004200 */
[----:B------:R-:W3:Y:S01]  /*7bc0*/  MUFU.EX2 R89, R89 ;  /* 0x0000005900597308 */ /* 0x000ee20000000800 */
[----:B------:R-:W-:Y:S01]  /*7bd0*/  FADD.FTZ R79, R78, R79 ;  /* 0x0000004f4e4f7221 */ /* 0x000fe20000010000 */
[----:B------:R-:W-:-:S06]  /*7be0*/  FADD.FTZ R84, R85, R84 ;  /* 0x0000005455547221 */ /* 0x000fcc0000010000 */
[----:B------:R-:W3:Y:S01]  /*7bf0*/  MUFU.EX2 R90, R90 ;  /* 0x0000005a005a7308 */ /* 0x000ee20000000800 */
[----:B-1----:R-:W-:Y:S01]  /*7c00*/  F2FP.BF16.F32.PACK_AB R51, R87, R86 ;  /* 0x000000565733723e */ /* 0x002fe200000010ff */
[----:B------:R-:W-:-:S04]  /*7c10*/  FADD.FTZ R86, R86, R79 ;  /* 0x0000004f56567221 */ /* 0x000fc80000010000 */
[----:B------:R-:W-:Y:S02]  /*7c20*/  FADD.FTZ R86, R87, R86 ;  /* 0x0000005657567221 */ /* 0x000fe40000010000 */
[----:B----4-:R-:W-:Y:S01]  /*7c30*/  HMMA.16816.F32.BF16 R24, R48, R36, R24 ;  /* 0x000000243018723c */ /* 0x010fe20000041818 */
[----:B------:R-:W1:Y:S01]  /*7c40*/  MUFU.EX2 R93, R93 ;  /* 0x0000005d005d7308 */ /* 0x000e620000000800 */
[----:B---3--:R-:W-:-:S04]  /*7c50*/  FADD.FTZ R84, R89, R84 ;  /* 0x0000005459547221 */ /* 0x008fc80000010000 */
[C---:B------:R-:W-:Y:S01]  /*7c60*/  HMMA.16816.F32.BF16 R20, R48.reuse, R38, R20 ;  /* 0x000000263014723c */ /* 0x040fe20000041814 */
[----:B------:R-:W3:Y:S02]  /*7c70*/  LDSM.16.MT88.4 R36, [R231+0x11800] ;  /* 0x01180000e724783b */ /* 0x000ee40000004200 */
[----:B------:R-:W4:Y:S01]  /*7c80*/  MUFU.EX2 R252, R252 ;  /* 0x000000fc00fc7308 */ /* 0x000f220000000800 */
[C---:B------:R-:W-:Y:S01]  /*7c90*/  F2FP.BF16.F32.PACK_AB R132, R90.reuse, R89 ;  /* 0x000000595a84723e */ /* 0x040fe200000010ff */
[----:B------:R-:W-:Y:S01]  /*7ca0*/  FADD.FTZ R84, R90, R84 ;  /* 0x000000545a547221 */ /* 0x000fe20000010000 */
[C---:B------:R-:W-:Y:S05]  /*7cb0*/  HMMA.16816.F32.BF16 R28, R48.reuse, R42, R28 ;  /* 0x0000002a301c723c */ /* 0x040fea000004181c */
[----:B------:R-:W5:Y:S01]  /*7cc0*/  MUFU.EX2 R92, R92 ;  /* 0x0000005c005c7308 */ /* 0x000f620000000800 */
[----:B------:R-:W-:Y:S01]  /*7cd0*/  HMMA.16816.F32.BF16 R32, R48, R40, R32 ;  /* 0x000000283020723c */ /* 0x000fe20000041820 */
[----:B------:R-:W3:Y:S01]  /*7ce0*/  LDSM.16.MT88.4 R40, [R230+0x11800] ;  /* 0x01180000e628783b */ /* 0x000ee20000004200 */
[----:B-1----:R-:W-:-:S04]  /*7cf0*/  FADD.FTZ R84, R93, R84 ;  /* 0x000000545d547221 */ /* 0x002fc80000010000 */
[----:B--2---:R-:W-:Y:S01]  /*7d00*/  HMMA.16816.F32.BF16 R16, R48, R44, R16 ;  /* 0x0000002c3010723c */ /* 0x004fe20000041810 */
[----:B------:R-:W1:Y:S01]  /*7d10*/  MUFU.EX2 R91, R91 ;  /* 0x0000005b005b7308 */ /* 0x000e620000000800 */
[C---:B----4-:R-:W-:Y:S01]  /*7d20*/  F2FP.BF16.F32.PACK_AB R134, R252.reuse, R93 ;  /* 0x0000005dfc86723e */ /* 0x050fe200000010ff */
[----:B------:R-:W-:-:S03]  /*7d30*/  FADD.FTZ R252, R252, R84 ;  /* 0x00000054fcfc7221 */ /* 0x000fc60000010000 */
[C---:B------:R-:W-:Y:S01]  /*7d40*/  HMMA.16816.F32.BF16 R12, R48.reuse, R46, R12 ;  /* 0x0000002e300c723c */ /* 0x040fe2000004180c */
[----:B------:R-:W2:Y:S02]  /*7d50*/  LDSM.16.MT88.4 R44, [R229+0x11800] ;  /* 0x01180000e52c783b */ /* 0x000ea40000004200 */
[----:B------:R-:W4:Y:S01]  /*7d60*/  MUFU.EX2 R94, R94 ;  /* 0x0000005e005e7308 */ /* 0x000f220000000800 */
[----:B-----5:R-:W-:Y:S02]  /*7d70*/  FADD.FTZ R86, R92, R86 ;  /* 0x000000565c567221 */ /* 0x020fe40000010000 */
[C---:B------:R-:W-:Y:S05]  /*7d80*/  HMMA.16816.F32.BF16 R8, R48.reuse, R52, R8 ;  /* 0x000000343008723c */ /* 0x040fea0000041808 */
[----:B------:R-:W5:Y:S01]  /*7d90*/  MUFU.EX2 R251, R251 ;  /* 0x000000fb00fb7308 */ /* 0x000f620000000800 */
[C---:B-1----:R-:W-:Y:S01]  /*7da0*/  F2FP.BF16.F32.PACK_AB R133, R91.reuse, R92 ;  /* 0x0000005c5b85723e */ /* 0x042fe200000010ff */
[----:B------:R-:W-:Y:S01]  /*7db0*/  HMMA.16816.F32.BF16 R4, R48, R54, R4 ;  /* 0x000000363004723c */ /* 0x000fe20000041804 */
[----:B------:R-:W-:-:S04]  /*7dc0*/  FADD.FTZ R86, R91, R86 ;  /* 0x000000565b567221 */ /* 0x000fc80000010000 */
[----:B----4-:R-:W-:Y:S01]  /*7dd0*/  FADD.FTZ R86, R94, R86 ;  /* 0x000000565e567221 */ /* 0x010fe20000010000 */
[----:B-----5:R-:W-:-:S03]  /*7de0*/  F2FP.BF16.F32.PACK_AB R135, R251, R94 ;  /* 0x0000005efb87723e */ /* 0x020fc600000010ff */
[----:B------:R-:W-:-:S04]  /*7df0*/  FADD.FTZ R251, R251, R86 ;  /* 0x00000056fbfb7221 */ /* 0x000fc80000010000 */
[C---:B---3--:R-:W-:Y:S01]  /*7e00*/  HMMA.16816.F32.BF16 R156, R132.reuse, R38, R28 ;  /* 0x00000026849c723c */ /* 0x048fe2000004181c */
[----:B------:R-:W1:Y:S05]  /*7e10*/  LDSM.16.MT88.4 R28, [R228+0x11800] ;  /* 0x01180000e41c783b */ /* 0x000e6a0000004200 */
[C---:B------:R-:W-:Y:S06]  /*7e20*/  HMMA.16816.F32.BF16 R160, R132.reuse, R36, R32 ;  /* 0x0000002484a0723c */ /* 0x040fec0000041820 */
[C---:B------:R-:W-:Y:S06]  /*7e30*/  HMMA.16816.F32.BF16 R152, R132.reuse, R40, R24 ;  /* 0x000000288498723c */ /* 0x040fec0000041818 */
[C---:B------:R-:W-:Y:S06]  /*7e40*/  HMMA.16816.F32.BF16 R148, R132.reuse, R42, R20 ;  /* 0x0000002a8494723c */ /* 0x040fec0000041814 */
[C---:B--2---:R-:W-:Y:S06]  /*7e50*/  HMMA.16816.F32.BF16 R144, R132.reuse, R44, R16 ;  /* 0x0000002c8490723c */ /* 0x044fec0000041810 */
        /* <DEDUP_REMOVED lines=9> */
[----:B------:R-:W-:Y:S02]  /*7ef0*/  USHF.R.S32.HI UR4, URZ, 0x1f, UR10 ;  /* 0x0000001f3f047899 */ /* 0x000fe4000801140a */
[----:B------:R-:W-:Y:S01]  /*7f00*/  MOV R249, UR10 ;  /* 0x0000000a00f97c02 */ /* 0x000fe20008000f00 */
[----:B------:R-:W-:-:S03]  /*7f10*/  ULDC UR7, c[0x0][0x248] ;  /* 0x0000920000077ab9 */ /* 0x000fc60000000800 */
[----:B------:R-:W-:Y:S01]  /*7f20*/  IMAD.U32 R248, RZ, RZ, UR4 ;  /* 0x00000004fff87e24 */ /* 0x000fe2000f8e00ff */
[----:B------:R-:W-:-:S06]  /*7f30*/  ULDC UR4, c[0x0][0x2ec] ;  /* 0x0000bb0000047ab9 */ /* 0x000fcc0000000800 */
.L_x_2247:
        /* <DEDUP_REMOVED lines=66> */
.L_x_2244:
        /* <DEDUP_REMOVED lines=41> */
[----:B------:R-:W-:Y:S01]  /*85f0*/  LDGSTS.E.BYPASS.LTC128B.128 [R244+0xf800], desc[UR20][R14.64] ;  /* 0x0f8000000ef47fae */ /* 0x000fe2000b901d54 */
[----:B------:R-:W-:Y:S02]  /*8600*/  IADD3.X R11, R15, UR11, RZ, P0, !PT ;  /* 0x0000000b0f0b7c10 */ /* 0x000fe400087fe4ff */
[----:B-1----:R-:W-:Y:S03]  /*8610*/  IADD3 R8, P0, R10, UR12, RZ ;  /* 0x0000000c0a087c10 */ /* 0x002fe6000ff1e0ff */
[----:B------:R-:W-:Y:S01]  /*8620*/  LDGSTS.E.BYPASS.LTC128B.128 [R244+0x10000], desc[UR20][R10.64] ;  /* 0x100000000af47fae */ /* 0x000fe2000b901d54 */
[----:B------:R-:W-:Y:S05]  /*8630*/  IADD3.X R9, R11, UR11, RZ, P0, !PT ;  /* 0x0000000b0b097c10 */ /* 0x000fea00087fe4ff */
[----:B------:R1:W-:Y:S01]  /*8640*/  LDGSTS.E.BYPASS.LTC128B.128 [R244+0x10800], desc[UR20][R8.64] ;  /* 0x1080000008f47fae */ /* 0x0003e2000b901d54 */
[----:B--2---:R-:W-:Y:S04]  /*8650*/  IADD3 R4, P0, R8, UR12, RZ ;  /* 0x0000000c08047c10 */ /* 0x004fe8000ff1e0ff */
[----:B------:R-:W-:Y:S02]  /*8660*/  IADD3.X R5, R9, UR11, RZ, P0, !PT ;  /* 0x0000000b09057c10 */ /* 0x000fe400087fe4ff */
[----:B------:R-:W-:Y:S03]  /*8670*/  IADD3 R6, P0, R4, UR12, RZ ;  /* 0x0000000c04067c10 */ /* 0x000fe6000ff1e0ff */
[----:B------:R-:W-:Y:S01]  /*8680*/  LDGSTS.E.BYPASS.LTC128B.128 [R244+0x11000], desc[UR20][R4.64] ;  /* 0x1100000004f47fae */ /* 0x000fe2000b901d54 */
[----:B------:R-:W-:Y:S02]  /*8690*/  IADD3.X R7, R5, UR11, RZ, P0, !PT ;  /* 0x0000000b05077c10 */ /* 0x000fe400087fe4ff */
[----:B------:R-:W-:Y:S03]  /*86a0*/  ISETP.GT.AND P0, PT, R250, R239, PT ;  /* 0x000000effa00720c */ /* 0x000fe60003f04270 */
[----:B------:R2:W-:Y:S04]  /*86b0*/  LDGSTS.E.BYPASS.LTC128B.128 [R244+0x11800], desc[UR20][R6.64] ;  /* 0x1180000006f47fae */ /* 0x0005e8000b901d54 */
[----:B------:R-:W-:Y:S04]  /*86c0*/  LDSM.16.M88.4 R128, [R238] ;  /* 0x00000000ee80783b */ /* 0x000fe80000000200 */
[----:B---3--:R-:W-:Y:S04]  /*86d0*/  LDSM.16.M88.4 R16, [R237+0x800] ;  /* 0x00080000ed10783b */ /* 0x008fe80000000200 */
[----:B-1----:R-:W2:Y:S04]  /*86e0*/  LDSM.16.M88.4 R8, [R237] ;  /* 0x00000000ed08783b */ /* 0x002ea80000000200 */
[----:B------:R-:W1:Y:S04]  /*86f0*/  LDSM.16.M88.4 R24, [R237+0x1000] ;  /* 0x00100000ed18783b */ /* 0x000e680000000200 */
        /* <DEDUP_REMOVED lines=8> */
[C---:B--2---:R-:W-:Y:S03]  /*8780*/  HMMA.16816.F32.BF16 R4, R128.reuse, R8, RZ ;  /* 0x000000088004723c */ /* 0x044fe600000418ff */
[----:B------:R-:W2:Y:S04]  /*8790*/  LDSM.16.M88.4 R88, [R237+0x5000] ;  /* 0x00500000ed58783b */ /* 0x000ea80000000200 */
[----:B------:R-:W2:Y:S01]  /*87a0*/  LDSM.16.M88.4 R96, [R237+0x5800] ;  /* 0x00580000ed60783b */ /* 0x000ea20000000200 */
[C---:B------:R-:W-:Y:S03]  /*87b0*/  HMMA.16816.F32.BF16 R8, R128.reuse, R10, RZ ;  /* 0x0000000a8008723c */ /* 0x040fe600000418ff */
[----:B------:R-:W2:Y:S03]  /*87c0*/  LDSM.16.M88.4 R104, [R237+0x6000] ;  /* 0x00600000ed68783b */ /* 0x000ea60000000200 */
[C---:B------:R-:W-:Y:S01]  /*87d0*/  HMMA.16816.F32.BF16 R12, R128.reuse, R16, RZ ;  /* 0x00000010800c723c */ /* 0x040fe200000418ff */
[----:B------:R-:W2:Y:S04]  /*87e0*/  LDSM.16.M88.4 R112, [R237+0x6800] ;  /* 0x00680000ed70783b */ /* 0x000ea80000000200 */
[----:B------:R-:W2:Y:S01]  /*87f0*/  LDSM.16.M88.4 R120, [R237+0x7000] ;  /* 0x00700000ed78783b */ /* 0x000ea20000000200 */
[C---:B------:R-:W-:Y:S03]  /*8800*/  HMMA.16816.F32.BF16 R16, R128.reuse, R18, RZ ;  /* 0x000000128010723c */ /* 0x040fe600000418ff */
[----:B------:R-:W2:Y:S03]  /*8810*/  LDSM.16.M88.4 R168, [R237+0x7800] ;  /* 0x00780000eda8783b */ /* 0x000ea60000000200 */
[C---:B-1----:R-:W-:Y:S01]  /*8820*/  HMMA.16816.F32.BF16 R20, R128.reuse, R24, RZ ;  /* 0x000000188014723c */ /* 0x042fe200000418ff */
[----:B------:R-:W-:Y:S04]  /*8830*/  LDSM.16.M88.4 R172, [R236] ;  /* 0x00000000ecac783b */ /* 0x000fe80000000200 */
[----:B------:R-:W1:Y:S01]  /*8840*/  LDSM.16.M88.4 R176, [R235] ;  /* 0x00000000ebb0783b */ /* 0x000e620000000200 */
        /* <DEDUP_REMOVED lines=13> */
[----:B------:R-:W-:Y:S04]  /*8920*/  LDSM.16.M88.4 R208, [R227] ;  /* 0x00000000e3d0783b */ /* 0x000fe80000000200 */
        /* <DEDUP_REMOVED lines=23> */
[----:B------:R-:W2:Y:S05]  /*8aa0*/  LDSM.16.M88.4 R168, [R235+0x4000] ;  /* 0x00400000eba8783b */ /* 0x000eaa0000000200 */
[C---:B-1----:R-:W-:Y:S06]  /*8ab0*/  HMMA.16816.F32.BF16 R4, R172.reuse, R176, R4 ;  /* 0x000000b0ac04723c */ /* 0x042fec0000041804 */
[C---:B------:R-:W-:Y:S01]  /*8ac0*/  HMMA.16816.F32.BF16 R8, R172.reuse, R178, R8 ;  /* 0x000000b2ac08723c */ /* 0x040fe20000041808 */
[----:B------:R-:W1:Y:S05]  /*8ad0*/  LDSM.16.M88.4 R176, [R235+0x4800] ;  /* 0x00480000ebb0783b */ /* 0x000e6a0000000200 */
        /* <DEDUP_REMOVED lines=8> */
[----:B------:R-:W3:Y:S05]  /*8b60*/  LDSM.16.M88.4 R188, [R235+0x6000] ;  /* 0x00600000ebbc783b */ /* 0x000eea0000000200 */
        /* <DEDUP_REMOVED lines=14> */
[C---:B--2---:R-:W-:Y:S05]  /*8c50*/  HMMA.16816.F32.BF16 R68, R172.reuse, R168, R68 ;  /* 0x000000a8ac44723c */ /* 0x044fea0000041844 */
[----:B------:R-:W-:Y:S01]  /*8c60*/  LDSM.16.M88.4 R204, [R204] ;  /* 0x00000000cccc783b */ /* 0x000fe20000000200 */
[C---:B------:R-:W-:Y:S03]  /*8c70*/  HMMA.16816.F32.BF16 R72, R172.reuse, R170, R72 ;  /* 0x000000aaac48723c */ /* 0x040fe60000041848 */
[----:B------:R-:W2:Y:S03]  /*8c80*/  LDSM.16.M88.4 R168, [R235+0x6800] ;  /* 0x00680000eba8783b */ /* 0x000ea60000000200 */
[C---:B-1----:R-:W-:Y:S06]  /*8c90*/  HMMA.16816.F32.BF16 R76, R172.reuse, R176, R76 ;  /* 0x000000b0ac4c723c */ /* 0x042fec000004184c */
[C---:B------:R-:W-:Y:S01]  /*8ca0*/  HMMA.16816.F32.BF16 R80, R172.reuse, R178, R80 ;  /* 0x000000b2ac50723c */ /* 0x040fe20000041850 */
[----:B------:R-:W1:Y:S05]  /*8cb0*/  LDSM.16.M88.4 R176, [R235+0x7000] ;  /* 0x00700000ebb0783b */ /* 0x000e6a0000000200 */
[C---:B-----5:R-:W-:Y:S06]  /*8cc0*/  HMMA.16816.F32.BF16 R84, R172.reuse, R180, R84 ;  /* 0x000000b4ac54723c */ /* 0x060fec0000041854 */
[C---:B------:R-:W-:Y:S01]  /*8cd0*/  HMMA.16816.F32.BF16 R88, R172.reuse, R182, R88 ;  /* 0x000000b6ac58723c */ /* 0x040fe20000041858 */
[----:B------:R-:W4:Y:S05]  /*8ce0*/  LDSM.16.M88.4 R180, [R235+0x7800] ;  /* 0x00780000ebb4783b */ /* 0x000f2a0000000200 */
[C---:B---3--:R-:W-:Y:S06]  /*8cf0*/  HMMA.16816.F32.BF16 R92, R172.reuse, R184, R92 ;  /* 0x000000b8ac5c723c */ /* 0x048fec000004185c */
[C---:B------:R-:W-:Y:S01]  /*8d00*/  HMMA.16816.F32.BF16 R96, R172.reuse, R186, R96 ;  /* 0x000000baac60723c */ /* 0x040fe20000041860 */
[----:B------:R-:W3:Y:S05]  /*8d10*/  LDSM.16.M88.4 R184, [R234] ;  /* 0x00000000eab8783b */ /* 0x000eea0000000200 */
[C---:B------:R-:W-:Y:S06]  /*8d20*/  HMMA.16816.F32.BF16 R100, R172.reuse, R188, R100 ;  /* 0x000000bcac64723c */ /* 0x040fec0000041864 */
[C---:B------:R-:W-:Y:S05]  /*8d30*/  HMMA.16816.F32.BF16 R104, R172.reuse, R190, R104 ;  /* 0x000000beac68723c */ /* 0x040fea0000041868 */
[C---:B------:R-:W-:Y:S01]  /*8d40*/  VIADD R188, R233.reuse, 0x2000 ;  /* 0x00002000e9bc7836 */ /* 0x040fe20000000000 */
[C---:B--2---:R-:W-:Y:S05]  /*8d50*/  HMMA.16816.F32.BF16 R108, R172.reuse, R168, R108 ;  /* 0x000000a8ac6c723c */ /* 0x044fea000004186c */
[----:B------:R-:W2:Y:S01]  /*8d60*/  LDSM.16.M88.4 R188, [R188] ;  /* 0x00000000bcbc783b */ /* 0x000ea20000000200 */
[C---:B------:R-:W-:Y:S05]  /*8d70*/  HMMA.16816.F32.BF16 R112, R172.reuse, R170, R112 ;  /* 0x000000aaac70723c */ /* 0x040fea0000041870 */
[C---:B------:R-:W-:Y:S01]  /*8d80*/  VIADD R168, R233.reuse, 0x2800 ;  /* 0x00002800e9a87836 */ /* 0x040fe20000000000 */
[C---:B-1----:R-:W-:Y:S05]  /*8d90*/  HMMA.16816.F32.BF16 R116, R172.reuse, R176, R116 ;  /* 0x000000b0ac74723c */ /* 0x042fea0000041874 */
[----:B------:R-:W1:Y:S01]  /*8da0*/  LDSM.16.M88.4 R168, [R168] ;  /* 0x00000000a8a8783b */ /* 0x000e620000000200 */
[C---:B------:R-:W-:Y:S05]  /*8db0*/  HMMA.16816.F32.BF16 R120, R172.reuse, R178, R120 ;  /* 0x000000b2ac78723c */ /* 0x040fea0000041878 */
[----:B------:R-:W-:Y:S01]  /*8dc0*/  VIADD R176, R233, 0x3000 ;  /* 0x00003000e9b07836 */ /* 0x000fe20000000000 */
[C---:B----4-:R-:W-:Y:S05]  /*8dd0*/  HMMA.16816.F32.BF16 R124, R172.reuse, R180, R124 ;  /* 0x000000b4ac7c723c */ /* 0x050fea000004187c */
[----:B------:R-:W4:Y:S01]  /*8de0*/  LDSM.16.M88.4 R176, [R176] ;  /* 0x00000000b0b0783b */ /* 0x000f220000000200 */
[----:B------:R-:W-:Y:S03]  /*8df0*/  HMMA.16816.F32.BF16 R128, R172, R182, R128 ;  /* 0x000000b6ac80723c */ /* 0x000fe60000041880 */
[----:B------:R-:W5:Y:S03]  /*8e00*/  LDSM.16.M88.4 R172, [R226] ;  /* 0x00000000e2ac783b */ /* 0x000f660000000200 */
[C---:B---3--:R-:W-:Y:S01]  /*8e10*/  HMMA.16816.F32.BF16 R4, R184.reuse, R192, R4 ;  /* 0x000000c0b804723c */ /* 0x048fe20000041804 */
[----:B------:R-:W3:Y:S05]  /*8e20*/  LDSM.16.M88.4 R180, [R225] ;  /* 0x00000000e1b4783b */ /* 0x000eea0000000200 */
        /* <DEDUP_REMOVED lines=11> */
[C---:B--2---:R-:W-:Y:S06]  /*8ee0*/  HMMA.16816.F32.BF16 R36, R184.reuse, R188, R36 ;  /* 0x000000bcb824723c */ /* 0x044fec0000041824 */
[C---:B------:R-:W-:Y:S01]  /*8ef0*/  HMMA.16816.F32.BF16 R40, R184.reuse, R190, R40 ;  /* 0x000000beb828723c */ /* 0x040fe20000041828 */
[----:B------:R-:W-:Y:S05]  /*8f00*/  LDSM.16.M88.4 R188, [R222] ;  /* 0x00000000debc783b */ /* 0x000fea0000000200 */
[C---:B-1----:R-:W-:Y:S06]  /*8f10*/  HMMA.16816.F32.BF16 R44, R184.reuse, R168, R44 ;  /* 0x000000a8b82c723c */ /* 0x042fec000004182c */
[C---:B------:R-:W-:Y:S01]  /*8f20*/  HMMA.16816.F32.BF16 R48, R184.reuse, R170, R48 ;  /* 0x000000aab830723c */ /* 0x040fe20000041830 */
[----:B------:R-:W1:Y:S05]  /*8f30*/  LDSM.16.M88.4 R168, [R224] ;  /* 0x00000000e0a8783b */ /* 0x000e6a0000000200 */
[C---:B----4-:R-:W-:Y:S06]  /*8f40*/  HMMA.16816.F32.BF16 R52, R184.reuse, R176, R52 ;  /* 0x000000b0b834723c */ /* 0x050fec0000041834 */
[C---:B------:R-:W-:Y:S01]  /*8f50*/  HMMA.16816.F32.BF16 R56, R184.reuse, R178, R56 ;  /* 0x000000b2b838723c */ /* 0x040fe20000041838 */
[----:B------:R-:W2:Y:S05]  /*8f60*/  LDSM.16.M88.4 R176, [R223] ;  /* 0x00000000dfb0783b */ /* 0x000eaa0000000200 */
[C---:B------:R-:W-:Y:S06]  /*8f70*/  HMMA.16816.F32.BF16 R60, R184.reuse, R208, R60 ;  /* 0x000000d0b83c723c */ /* 0x040fec000004183c */
[C---:B------:R-:W-:Y:S01]  /*8f80*/  HMMA.16816.F32.BF16 R64, R184.reuse, R210, R64 ;  /* 0x000000d2b840723c */ /* 0x040fe20000041840 */
[----:B------:R-:W4:Y:S05]  /*8f90*/  LDSM.16.M88.4 R208, [R166] ;  /* 0x00000000a6d0783b */ /* 0x000f2a0000000200 */
[C---:B-----5:R-:W-:Y:S06]  /*8fa0*/  HMMA.16816.F32.BF16 R68, R184.reuse, R172, R68 ;  /* 0x000000acb844723c */ /* 0x060fec0000041844 */
[C---:B------:R-:W-:Y:S01]  /*8fb0*/  HMMA.16816.F32.BF16 R72, R184.reuse, R174, R72 ;  /* 0x000000aeb848723c */ /* 0x040fe20000041848 */
[----:B------:R-:W5:Y:S05]  /*8fc0*/  LDSM.16.M88.4 R172, [R166+0x1000] ;  /* 0x00100000a6ac783b */ /* 0x000f6a0000000200 */
[C---:B---3--:R-:W-:Y:S06]  /*8fd0*/  HMMA.16816.F32.BF16 R76, R184.reuse, R180, R76 ;  /* 0x000000b4b84c723c */ /* 0x048fec000004184c */
[C---:B------:R-:W-:Y:S01]  /*8fe0*/  HMMA.16816.F32.BF16 R80, R184.reuse, R182, R80 ;  /* 0x000000b6b850723c */ /* 0x040fe20000041850 */
[----:B------:R-:W3:Y:S05]  /*8ff0*/  LDSM.16.M88.4 R180, [R166+0x1800] ;  /* 0x00180000a6b4783b */ /* 0x000eea0000000200 */
        /* <DEDUP_REMOVED lines=19> */
[C---:B----4-:R-:W-:Y:S06]  /*9130*/  HMMA.16816.F32.BF16 R4, R204.reuse, R208, R4 ;  /* 0x000000d0cc04723c */ /* 0x050fec0000041804 */
[C---:B------:R-:W-:Y:S01]  /*9140*/  HMMA.16816.F32.BF16 R8, R204.reuse, R210, R8 ;  /* 0x000000d2cc08723c */ /* 0x040fe20000041808 */
[----:B------:R-:W-:Y:S05]  /*9150*/  LDSM.16.M88.4 R208, [R166+0x6000] ;  /* 0x00600000a6d0783b */ /* 0x000fea0000000200 */
[C---:B------:R-:W-:Y:S06]  /*9160*/  HMMA.16816.F32.BF16 R12, R204.reuse, R212, R12 ;  /* 0x000000d4cc0c723c */ /* 0x040fec000004180c */
[C---:B------:R-:W-:Y:S01]  /*9170*/  HMMA.16816.F32.BF16 R16, R204.reuse, R214, R16 ;  /* 0x000000d6cc10723c */ /* 0x040fe20000041810 */
[----:B------:R-:W-:Y:S05]  /*9180*/  LDSM.16.M88.4 R212, [R166+0x6800] ;  /* 0x00680000a6d4783b */ /* 0x000fea0000000200 */
[C---:B-----5:R-:W-:Y:S06]  /*9190*/  HMMA.16816.F32.BF16 R20, R204.reuse, R172, R20 ;  /* 0x000000accc14723c */ /* 0x060fec0000041814 */
[C---:B------:R-:W-:Y:S01]  /*91a0*/  HMMA.16816.F32.BF16 R24, R204.reuse, R174, R24 ;  /* 0x000000aecc18723c */ /* 0x040fe20000041818 */
[----:B------:R-:W4:Y:S05]  /*91b0*/  LDSM.16.M88.4 R172, [R166+0x4800] ;  /* 0x00480000a6ac783b */ /* 0x000f2a0000000200 */
[C---:B---3--:R-:W-:Y:S06]  /*91c0*/  HMMA.16816.F32.BF16 R28, R204.reuse, R180, R28 ;  /* 0x000000b4cc1c723c */ /* 0x048fec000004181c */
[C---:B------:R-:W-:Y:S01]  /*91d0*/  HMMA.16816.F32.BF16 R32, R204.reuse, R182, R32 ;  /* 0x000000b6cc20723c */ /* 0x040fe20000041820 */
[----:B------:R-:W3:Y:S01]  /*91e0*/  LDSM.16.M88.4 R180, [R166+0x7800] ;  /* 0x00780000a6b4783b */ /* 0x000ee20000000200 */
        /* <DEDUP_REMOVED lines=24> */
[C---:B---3--:R-:W-:Y:S06]  /*9370*/  HMMA.16816.F32.BF16 R124, R204.reuse, R180, R124 ;  /* 0x000000b4cc7c723c */ /* 0x048fec000004187c */
        /* <DEDUP_REMOVED lines=70> */
.L_x_2246:
        /* <DEDUP_REMOVED lines=54> */
.L_x_2245:
        /* <DEDUP_REMOVED lines=235> */
[----:B------:R-:W-:Y:S06]  /*a9f0*/  ISETP.GT.AND P0, PT, R250, R239, PT ;  /* 0x000000effa00720c */ /* 0x000fec0003f04270 */
        /* <DEDUP_REMOVED lines=590> */
.L_x_2243:
[----:B------:R-:W1:Y:S01]  /*cee0*/  SHFL.BFLY PT, R3, R252, 0x2, 0x1f ;  /* 0x0c401f00fc037f89 */ /* 0x000e6200000e0000 */
[----:B------:R-:W-:Y:S01]  /*cef0*/  MOV R11, 0x3f800000 ;  /* 0x3f800000000b7802 */ /* 0x000fe20000000f00 */
[----:B------:R-:W2:Y:S01]  /*cf00*/  S2UR UR4, SR_CgaCtaId ;  /* 0x00000000000479c3 */ /* 0x000ea20000008800 */
[----:B------:R-:W-:Y:S01]  /*cf10*/  MOV R9, 0x3f800000 ;  /* 0x3f80000000097802 */ /* 0x000fe20000000f00 */
[----:B------:R-:W3:Y:S01]  /*cf20*/  SHFL.BFLY PT, R4, R251, 0x2, 0x1f ;  /* 0x0c401f00fb047f89 */ /* 0x000ee200000e0000 */
[----:B------:R-:W-:Y:S01]  /*cf30*/  UMOV UR5, 0x400 ;  /* 0x0000040000057882 */ /* 0x000fe20000000000 */
[----:B------:R-:W-:Y:S04]  /*cf40*/  BSSY B0, `(.L_x_2248) ;  /* 0x00000ab000007945 */ /* 0x000fe80003800000 */
[----:B------:R-:W-:Y:S01]  /*cf50*/  BAR.SYNC.DEFER_BLOCKING 0x0 ;  /* 0x0000000000007b1d */ /* 0x000fe20000010000 */
[----:B-1----:R-:W-:-:S05]  /*cf60*/  FADD.FTZ R252, R3, R252 ;  /* 0x000000fc03fc7221 */ /* 0x002fca0000010000 */
[----:B------:R-:W1:Y:S01]  /*cf70*/  S2R R3, SR_TID.X ;  /* 0x0000000000037919 */ /* 0x000e620000002100 */
[----:B--2---:R-:W-:Y:S01]  /*cf80*/  ULEA UR4, UR4, UR5, 0x18 ;  /* 0x0000000504047291 */ /* 0x004fe2000f8ec03f */
[----:B---3--:R-:W-:Y:S01]  /*cf90*/  FADD.FTZ R251, R4, R251 ;  /* 0x000000fb04fb7221 */ /* 0x008fe20000010000 */
[----:B------:R-:W2:Y:S01]  /*cfa0*/  S2UR UR5, SR_CTAID.Z ;  /* 0x00000000000579c3 */ /* 0x000ea20000002700 */
[----:B------:R-:W3:Y:S04]  /*cfb0*/  SHFL.BFLY PT, R6, R252, 0x1, 0x1f ;  /* 0x0c201f00fc067f89 */ /* 0x000ee800000e0000 */
[----:B------:R-:W4:Y:S01]  /*cfc0*/  SHFL.BFLY PT, R5, R251, 0x1, 0x1f ;  /* 0x0c201f00fb057f89 */ /* 0x000f2200000e0000 */
[----:B---3--:R-:W-:Y:S01]  /*cfd0*/  FADD.FTZ R6, R252, R6 ;  /* 0x00000006fc067221 */ /* 0x008fe20000010000 */
[----:B-1----:R-:W-:Y:S01]  /*cfe0*/  SHF.R.S32.HI R10, RZ, 0x1f, R3 ;  /* 0x0000001fff0a7819 */ /* 0x002fe20000011403 */
[----:B----4-:R-:W-:-:S03]  /*cff0*/  FADD.FTZ R5, R251, R5 ;  /* 0x00000005fb057221 */ /* 0x010fc60000010000 */
[----:B------:R-:W-:Y:S02]  /*d000*/  FSETP.NE.FTZ.AND P4, PT, R6, RZ, PT ;  /* 0x000000ff0600720b */ /* 0x000fe40003f95000 */
[CC--:B------:R-:W-:Y:S02]  /*d010*/  LEA.HI R13, R10.reuse, R3.reuse, RZ, 0x2 ;  /* 0x000000030a0d7211 */ /* 0x0c0fe400078f10ff */
[----:B------:R-:W-:Y:S02]  /*d020*/  FSETP.NE.FTZ.AND P3, PT, R5, RZ, PT ;  /* 0x000000ff0500720b */ /* 0x000fe40003f75000 */
[--C-:B------:R-:W-:Y:S02]  /*d030*/  SHF.R.S32.HI R12, RZ, 0x2, R13.reuse ;  /* 0x00000002ff0c7819 */ /* 0x100fe4000001140d */
[----:B------:R-:W-:Y:S02]  /*d040*/  SHF.R.S32.HI R8, RZ, 0x1f, R13 ;  /* 0x0000001fff087819 */ /* 0x000fe4000001140d */
[----:B------:R-:W-:-:S02]  /*d050*/  LEA.HI R4, R10, R3, RZ, 0x5 ;  /* 0x000000030a047211 */ /* 0x000fc400078f28ff */
[----:B------:R-:W-:Y:S01]  /*d060*/  LEA.HI R8, R8, R12, RZ, 0x3 ;  /* 0x0000000c08087211 */ /* 0x000fe200078f18ff */
[----:B------:R-:W1:Y:S01]  /*d070*/  @P4 MUFU.RCP R11, R6 ;  /* 0x00000006000b4308 */ /* 0x000e620000001000 */
[----:B------:R-:W-:Y:S01]  /*d080*/  LEA.HI R10, R10, R3, RZ, 0x4 ;  /* 0x000000030a0a7211 */ /* 0x000fe200078f20ff */
[----:B------:R-:W3:Y:S01]  /*d090*/  @P4 LDC R51, c[0x0][0x2e8] ;  /* 0x0000ba00ff334b82 */ /* 0x000ee20000000800 */
[----:B------:R-:W-:Y:S02]  /*d0a0*/  LOP3.LUT R8, R8, 0xfffffff8, RZ, 0xc0, !PT ;  /* 0xfffffff808087812 */ /* 0x000fe400078ec0ff */
[----:B------:R-:W-:Y:S02]  /*d0b0*/  LOP3.LUT R13, R13, 0x1ffffffc, RZ, 0xc0, !PT ;  /* 0x1ffffffc0d0d7812 */ /* 0x000fe400078ec0ff */
[----:B------:R-:W-:Y:S01]  /*d0c0*/  IADD3 R8, R12, -R8, RZ ;  /* 0x800000080c087210 */ /* 0x000fe20007ffe0ff */
[----:B------:R-:W4:Y:S01]  /*d0d0*/  @P3 MUFU.RCP R9, R5 ;  /* 0x0000000500093308 */ /* 0x000f220000001000 */
[----:B------:R-:W-:Y:S01]  /*d0e0*/  LOP3.LUT R12, R10, 0xfffffff0, RZ, 0xc0, !PT ;  /* 0xfffffff00a0c7812 */ /* 0x000fe200078ec0ff */
[----:B------:R-:W-:Y:S01]  /*d0f0*/  IMAD.IADD R13, R3, 0x1, -R13 ;  /* 0x00000001030d7824 */ /* 0x000fe200078e0a0d */
[----:B------:R-:W-:Y:S01]  /*d100*/  SHF.R.S32.HI R7, RZ, 0x5, R4 ;  /* 0x00000005ff077819 */ /* 0x000fe20000011404 */
[----:B------:R-:W5:Y:S01]  /*d110*/  @P3 LDC R50, c[0x0][0x2e8] ;  /* 0x0000ba00ff323b82 */ /* 0x000f620000000800 */
[----:B------:R-:W-:-:S02]  /*d120*/  SHF.L.U32 R15, R8, 0x6, RZ ;  /* 0x00000006080f7819 */ /* 0x000fc400000006ff */
[----:B------:R-:W-:Y:S01]  /*d130*/  R2P PR, R8, 0x6 ;  /* 0x0000000608007804 */ /* 0x000fe20000000000 */
[----:B------:R-:W-:Y:S02]  /*d140*/  IMAD R7, R7, 0x200, R13 ;  /* 0x0000020007077824 */ /* 0x000fe400078e020d */
        /* <DEDUP_REMOVED lines=17> */
[----:B------:R-:W-:Y:S01]  /*d260*/  IMAD.IADD R10, R3, 0x1, -R12 ;  /* 0x00000001030a7824 */ /* 0x000fe200078e0a0c */
[----:B------:R-:W-:Y:S01]  /*d270*/  LOP3.LUT R15, R15, 0x1c0, RZ, 0xc0, !PT ;  /* 0x000001c00f0f7812 */ /* 0x000fe200078ec0ff */
[----:B----4-:R-:W-:Y:S01]  /*d280*/  FMUL.FTZ R163, R9, R163 ;  /* 0x000000a309a37220 */ /* 0x010fe20000410000 */
[----:B------:R-:W-:Y:S01]  /*d290*/  SHF.L.U32 R13, R11, 0x6, RZ ;  /* 0x000000060b0d7819 */ /* 0x000fe200000006ff */
[C---:B------:R-:W-:Y:S01]  /*d2a0*/  FMUL.FTZ R162, R9.reuse, R162 ;  /* 0x000000a209a27220 */ /* 0x040fe20000410000 */
[----:B------:R-:W-:Y:S01]  /*d2b0*/  LEA.HI R12, R10, R10, RZ, 0x1 ;  /* 0x0000000a0a0c7211 */ /* 0x000fe200078f08ff */
[----:B------:R-:W-:Y:S01]  /*d2c0*/  FMUL.FTZ R159, R9, R159 ;  /* 0x0000009f099f7220 */ /* 0x000fe20000410000 */
[----:B------:R-:W-:Y:S01]  /*d2d0*/  LOP3.LUT R13, R13, 0x1c0, RZ, 0xc0, !PT ;  /* 0x000001c00d0d7812 */ /* 0x000fe200078ec0ff */
[C---:B------:R-:W-:Y:S01]  /*d2e0*/  FMUL.FTZ R158, R9.reuse, R158 ;  /* 0x0000009e099e7220 */ /* 0x040fe20000410000 */
[----:B------:R-:W-:Y:S01]  /*d2f0*/  FMUL.FTZ R155, R9, R155 ;  /* 0x0000009b099b7220 */ /* 0x000fe20000410000 */
[----:B------:R-:W-:-:S02]  /*d300*/  IMAD.SHL.U32 R14, R12, 0x4, RZ ;  /* 0x000000040c0e7824 */ /* 0x000fc400078e00ff */
[C---:B------:R-:W-:Y:S01]  /*d310*/  FMUL.FTZ R154, R9.reuse, R154 ;  /* 0x0000009a099a7220 */ /* 0x040fe20000410000 */
[C---:B------:R-:W-:Y:S01]  /*d320*/  FMUL.FTZ R151, R9.reuse, R151 ;  /* 0x0000009709977220 */ /* 0x040fe20000410000 */
[C---:B------:R-:W-:Y:S01]  /*d330*/  FMUL.FTZ R150, R9.reuse, R150 ;  /* 0x0000009609967220 */ /* 0x040fe20000410000 */
[----:B------:R-:W-:Y:S01]  /*d340*/  FMUL.FTZ R147, R9, R147 ;  /* 0x0000009309937220 */ /* 0x000fe20000410000 */
[----:B------:R-:W-:Y:S01]  /*d350*/  LOP3.LUT R14, R13, 0x38, R14, 0xf8, !PT ;  /* 0x000000380d0e7812 */ /* 0x000fe200078ef80e */
[C---:B------:R-:W-:Y:S01]  /*d360*/  FMUL.FTZ R146, R9.reuse, R146 ;  /* 0x0000009209927220 */ /* 0x040fe20000410000 */
[----:B------:R-:W-:Y:S01]  /*d370*/  SHF.R.U32.HI R13, RZ, 0x3, R13 ;  /* 0x00000003ff0d7819 */ /* 0x000fe2000001160d */
[C---:B------:R-:W-:Y:S01]  /*d380*/  FMUL.FTZ R143, R9.reuse, R143 ;  /* 0x0000008f098f7220 */ /* 0x040fe20000410000 */
[C---:B------:R-:W-:Y:S01]  /*d390*/  FMUL.FTZ R142, R9.reuse, R142 ;  /* 0x0000008e098e7220 */ /* 0x040fe20000410000 */
[C---:B------:R-:W-:Y:S01]  /*d3a0*/  FMUL.FTZ R139, R9.reuse, R139 ;  /* 0x0000008b098b7220 */ /* 0x040fe20000410000 */
[C---:B------:R-:W-:Y:S01]  /*d3b0*/  FMUL.FTZ R138, R9.reuse, R138 ;  /* 0x0000008a098a7220 */ /* 0x040fe20000410000 */
[C---:B------:R-:W-:Y:S01]  /*d3c0*/  FMUL.FTZ R135, R9.reuse, R135 ;  /* 0x0000008709877220 */ /* 0x040fe20000410000 */
[----:B------:R-:W-:Y:S01]  /*d3d0*/  FMUL.FTZ R134, R9, R134 ;  /* 0x0000008609867220 */ /* 0x000fe20000410000 */
[----:B------:R-:W-:Y:S01]  /*d3e0*/  LOP3.LUT R9, R8, 0x1, RZ, 0xc0, !PT ;  /* 0x0000000108097812 */ /* 0x000fe200078ec0ff */
[----:B------:R-:W1:Y:S01]  /*d3f0*/  @P4 MUFU.LG2 R6, R6 ;  /* 0x0000000600064308 */ /* 0x000e620000000c00 */
[----:B------:R-:W-:Y:S01]  /*d400*/  LOP3.LUT R13, R14, R13, RZ, 0x3c, !PT ;  /* 0x0000000d0e0d7212 */ /* 0x000fe200078e3cff */
[----:B------:R-:W4:Y:S01]  /*d410*/  S2R R8, SR_TID.X ;  /* 0x0000000000087919 */ /* 0x000f220000002100 */
[----:B------:R-:W-:-:S02]  /*d420*/  LEA.HI R14, R15, R15, RZ, 0x1d ;  /* 0x0000000f0f0e7211 */ /* 0x000fc400078fe8ff */
[----:B------:R-:W-:Y:S02]  /*d430*/  LOP3.LUT R12, R12, 0xffffffe, RZ, 0xc0, !PT ;  /* 0x0ffffffe0c0c7812 */ /* 0x000fe400078ec0ff */
[----:B------:R-:W-:Y:S01]  /*d440*/  ISETP.NE.U32.AND P0, PT, R9, 0x1, PT ;  /* 0x000000010900780c */ /* 0x000fe20003f05070 */
[----:B------:R-:W-:Y:S01]  /*d450*/  IMAD.MOV.U32 R9, RZ, RZ, 0x20 ;  /* 0x00000020ff097424 */ /* 0x000fe200078e00ff */
[----:B------:R-:W-:Y:S01]  /*d460*/  LEA R14, R7, R14, 0x1 ;  /* 0x0000000e070e7211 */ /* 0x000fe200078e08ff */
[----:B------:R-:W-:Y:S01]  /*d470*/  IMAD.IADD R7, R10, 0x1, -R12 ;  /* 0x000000010a077824 */ /* 0x000fe200078e0a0c */
[----:B------:R-:W-:Y:S01]  /*d480*/  MOV R12, 0x40 ;  /* 0x00000040000c7802 */ /* 0x000fe20000000f00 */
[----:B------:R-:W2:Y:S01]  /*d490*/  @P3 MUFU.LG2 R5, R5 ;  /* 0x0000000500053308 */ /* 0x000ea20000000c00 */
[----:B------:R-:W-:Y:S01]  /*d4a0*/  LEA R14, R14, UR4, 0x2 ;  /* 0x000000040e0e7c11 */ /* 0x000fe2000f8e10ff */
[----:B------:R-:W-:Y:S01]  /*d4b0*/  IMAD R7, R7, 0x4, R13 ;  /* 0x0000000407077824 */ /* 0x000fe200078e020d */
[----:B------:R-:W-:-:S02]  /*d4c0*/  SEL R9, R9, 0xffffffe0, P0 ;  /* 0xffffffe009097807 */ /* 0x000fc40000000000 */
[----:B------:R-:W-:Y:S01]  /*d4d0*/  SEL R12, R12, 0xffffffc0, !P1 ;  /* 0xffffffc00c0c7807 */ /* 0x000fe20004800000 */
[----:B------:R-:W-:Y:S01]  /*d4e0*/  STS.64 [R14], R160 ;  /* 0x000000a00e007388 */ /* 0x000fe20000000a00 */
[----:B------:R-:W-:Y:S01]  /*d4f0*/  IADD3 R15, R14, 0x80, RZ ;  /* 0x000000800e0f7810 */ /* 0x000fe20007ffe0ff */
[----:B-1----:R-:W-:Y:S01]  /*d500*/  @P4 FMUL.FTZ R6, R6, 0.69314718246459960938 ;  /* 0x3f31721806064820 */ /* 0x002fe20000410000 */
[C---:B------:R-:W-:Y:S01]  /*d510*/  IADD3 R13, R14.reuse, R9, RZ ;  /* 0x000000090e0d7210 */ /* 0x040fe20007ffe0ff */
[C-C-:B------:R-:W-:Y:S01]  /*d520*/  IMAD.IADD R16, R14.reuse, 0x1, R12.reuse ;  /* 0x000000010e107824 */ /* 0x140fe200078e020c */
[----:B------:R-:W-:Y:S01]  /*d530*/  @P2 IADD3 R15, R14, -0x80, RZ ;  /* 0xffffff800e0f2810 */ /* 0x000fe20007ffe0ff */
[----:B------:R-:W-:Y:S01]  /*d540*/  STS.64 [R14+0x800], R162 ;  /* 0x000800a20e007388 */ /* 0x000fe20000000a00 */
[----:B------:R-:W-:Y:S01]  /*d550*/  LOP3.LUT R4, R4, 0xffffffe0, RZ, 0xc0, !PT ;  /* 0xffffffe004047812 */ /* 0x000fe200078ec0ff */
[----:B------:R-:W-:Y:S02]  /*d560*/  IMAD.IADD R17, R13, 0x1, R12 ;  /* 0x000000010d117824 */ /* 0x000fe400078e020c */
[----:B------:R-:W-:Y:S01]  /*d570*/  IMAD.IADD R9, R9, 0x1, R15 ;  /* 0x0000000109097824 */ /* 0x000fe200078e020f */
[----:B------:R-:W-:Y:S01]  /*d580*/  STS.64 [R13], R156 ;  /* 0x0000009c0d007388 */ /* 0x000fe20000000a00 */
[----:B------:R-:W-:Y:S01]  /*d590*/  IMAD.IADD R4, R3, 0x1, -R4 ;  /* 0x0000000103047824 */ /* 0x000fe200078e0a04 */
[----:B------:R-:W-:Y:S01]  /*d5a0*/  IADD3 R3, -R245, RZ, RZ ;  /* 0x000000fff5037210 */ /* 0x000fe20007ffe1ff */
[----:B--2---:R-:W-:Y:S01]  /*d5b0*/  @P3 FMUL.FTZ R5, R5, 0.69314718246459960938 ;  /* 0x3f31721805053820 */ /* 0x004fe20000410000 */
[----:B------:R1:W-:Y:S01]  /*d5c0*/  STS.64 [R13+0x800], R158 ;  /* 0x0008009e0d007388 */ /* 0x0003e20000000a00 */
[----:B----4-:R-:W-:-:S02]  /*d5d0*/  SHF.R.S32.HI R49, RZ, 0x1f, R8 ;  /* 0x0000001fff317819 */ /* 0x010fc40000011408 */
[----:B------:R-:W-:Y:S01]  /*d5e0*/  LOP3.LUT P0, RZ, R4, 0x3, RZ, 0xc0, !PT ;  /* 0x0000000304ff7812 */ /* 0x000fe2000780c0ff */
[----:B------:R-:W-:Y:S01]  /*d5f0*/  STS.64 [R16], R152 ;  /* 0x0000009810007388 */ /* 0x000fe20000000a00 */
[----:B------:R-:W-:-:S03]  /*d600*/  LEA.HI R49, R49, R8, RZ, 0x5 ;  /* 0x0000000831317211 */ /* 0x000fc600078f28ff */
[----:B------:R2:W-:Y:S01]  /*d610*/  STS.64 [R16+0x800], R154 ;  /* 0x0008009a10007388 */ /* 0x0005e20000000a00 */
[----:B------:R-:W-:-:S03]  /*d620*/  LOP3.LUT R48, R49, 0xffffffe0, RZ, 0xc0, !PT ;  /* 0xffffffe031307812 */ /* 0x000fc600078ec0ff */
[----:B------:R-:W-:Y:S01]  /*d630*/  STS.64 [R17], R148 ;  /* 0x0000009411007388 */ /* 0x000fe20000000a00 */
[----:B------:R-:W-:-:S03]  /*d640*/  IADD3 R48, -R48, R8, RZ ;  /* 0x0000000830307210 */ /* 0x000fc60007ffe1ff */
[----:B------:R-:W-:Y:S01]  /*d650*/  STS.64 [R17+0x800], R150 ;  /* 0x0008009611007388 */ /* 0x000fe20000000a00 */
[----:B------:R-:W-:-:S03]  /*d660*/  SHF.R.S32.HI R8, RZ, 0x1f, R48 ;  /* 0x0000001fff087819 */ /* 0x000fc60000011430 */
[----:B------:R-:W-:Y:S01]  /*d670*/  STS.64 [R15], R144 ;  /* 0x000000900f007388 */ /* 0x000fe20000000a00 */
[----:B------:R-:W-:Y:S02]  /*d680*/  LEA.HI R8, R8, R48, RZ, 0x2 ;  /* 0x0000003008087211 */ /* 0x000fe400078f10ff */
[----:B------:R-:W-:Y:S01]  /*d690*/  SHF.L.U32 R48, R10, 0x2, RZ ;  /* 0x000000020a307819 */ /* 0x000fe200000006ff */
[----:B------:R4:W-:Y:S01]  /*d6a0*/  STS.64 [R15+0x800], R146 ;  /* 0x000800920f007388 */ /* 0x0009e20000000a00 */
[----:B------:R-:W-:Y:S02]  /*d6b0*/  SHF.R.S32.HI R8, RZ, 0x2, R8 ;  /* 0x00000002ff087819 */ /* 0x000fe40000011408 */
[C---:B-1----:R-:W-:Y:S01]  /*d6c0*/  IADD3 R13, R12.reuse, R15, RZ ;  /* 0x0000000f0c0d7210 */ /* 0x042fe20007ffe0ff */
[----:B------:R-:W-:Y:S01]  /*d6d0*/  IMAD.IADD R12, R12, 0x1, R9 ;  /* 0x000000010c0c7824 */ /* 0x000fe200078e0209 */
[----:B------:R-:W-:Y:S04]  /*d6e0*/  STS.64 [R9], R140 ;  /* 0x0000008c09007388 */ /* 0x000fe80000000a00 */
[----:B------:R1:W-:Y:S01]  /*d6f0*/  STS.64 [R9+0x800], R142 ;  /* 0x0008008e09007388 */ /* 0x0003e20000000a00 */
[----:B--2---:R-:W-:-:S03]  /*d700*/  LEA R16, R7, UR4, 0x2 ;  /* 0x0000000407107c11 */ /* 0x004fc6000f8e10ff */
[----:B------:R-:W-:Y:S01]  /*d710*/  STS.64 [R13], R136 ;  /* 0x000000880d007388 */ /* 0x000fe20000000a00 */
[--C-:B------:R-:W-:Y:S02]  /*d720*/  SHF.R.S32.HI R7, RZ, 0x5, R49.reuse ;  /* 0x00000005ff077819 */ /* 0x100fe40000011431 */
[----:B------:R-:W-:Y:S01]  /*d730*/  SHF.R.S32.HI R49, RZ, 0x1f, R49 ;  /* 0x0000001fff317819 */ /* 0x000fe20000011431 */
[----:B------:R-:W-:Y:S03]  /*d740*/  STS.64 [R13+0x800], R138 ;  /* 0x0008008a0d007388 */ /* 0x000fe60000000a00 */
[----:B------:R-:W-:Y:S01]  /*d750*/  LEA.HI R49, R49, R7, RZ, 0x2 ;  /* 0x0000000731317211 */ /* 0x000fe200078f10ff */
[----:B------:R-:W-:Y:S03]  /*d760*/  STS.64 [R12], R132 ;  /* 0x000000840c007388 */ /* 0x000fe60000000a00 */
[----:B------:R-:W-:Y:S01]  /*d770*/  LOP3.LUT R49, R49, 0xfffffffc, RZ, 0xc0, !PT ;  /* 0xfffffffc31317812 */ /* 0x000fe200078ec0ff */
[----:B------:R2:W-:Y:S01]  /*d780*/  STS.64 [R12+0x800], R134 ;  /* 0x000800860c007388 */ /* 0x0005e20000000a00 */
[----:B----4-:R-:W4:Y:S02]  /*d790*/  LDC R15, c[0x0][0x270] ;  /* 0x00009c00ff0f7b82 */ /* 0x010f240000000800 */
[----:B------:R-:W-:-:S06]  /*d7a0*/  IADD3 R49, R7, -R49, RZ ;  /* 0x8000003107317210 */ /* 0x000fcc0007ffe0ff */
[----:B------:R-:W-:Y:S01]  /*d7b0*/  BAR.SYNC.DEFER_BLOCKING 0x0 ;  /* 0x0000000000007b1d */ /* 0x000fe20000010000 */
[----:B------:R-:W-:Y:S01]  /*d7c0*/  MOV R7, 0xff800000 ;  /* 0xff80000000077802 */ /* 0x000fe20000000f00 */
[----:B---3--:R-:W-:Y:S01]  /*d7d0*/  @P4 FFMA.FTZ R7, R2, R51, R6 ;  /* 0x0000003302074223 */ /* 0x008fe20000010006 */
[----:B------:R-:W-:Y:S01]  /*d7e0*/  IMAD R8, R49, 0x10, R8 ;  /* 0x0000001031087824 */ /* 0x000fe200078e0208 */
[----:B------:R-:W-:Y:S02]  /*d7f0*/  SHF.R.S32.HI R49, RZ, 0x1f, R48 ;  /* 0x0000001fff317819 */ /* 0x000fe40000011430 */
[----:B-1----:R-:W1:Y:S01]  /*d800*/  S2R R9, SR_CTAID.Y ;  /* 0x0000000000097919 */ /* 0x002e620000002600 */
[----:B------:R-:W3:Y:S01]  /*d810*/  S2R R14, SR_CTAID.X ;  /* 0x00000000000e7919 */ /* 0x000ee20000002500 */
[----:B----4-:R-:W-:Y:S01]  /*d820*/  IMAD R3, R15, R3, UR5 ;  /* 0x000000050f037e24 */ /* 0x010fe2000f8e0203 */
[----:B--2---:R-:W1:Y:S01]  /*d830*/  LDC.64 R12, c[0x0][0x2c0] ;  /* 0x0000b000ff0c7b82 */ /* 0x004e620000000a00 */
[----:B------:R2:W4:Y:S04]  /*d840*/  LDS.128 R44, [R16] ;  /* 0x00000000102c7984 */ /* 0x0005280000000c00 */
[----:B------:R2:W1:Y:S04]  /*d850*/  LDS.128 R40, [R16+0x800] ;  /* 0x0008000010287984 */ /* 0x0004680000000c00 */
[----:B------:R2:W2:Y:S04]  /*d860*/  LDS.128 R36, [R16+0x1000] ;  /* 0x0010000010247984 */ /* 0x0004a80000000c00 */
[----:B------:R1:W2:Y:S04]  /*d870*/  LDS.128 R32, [R16+0x1800] ;  /* 0x0018000010207984 */ /* 0x0002a80000000c00 */
[----:B------:R1:W2:Y:S04]  /*d880*/  LDS.128 R28, [R16+0x2000] ;  /* 0x00200000101c7984 */ /* 0x0002a80000000c00 */
[----:B------:R1:W2:Y:S01]  /*d890*/  LDS.128 R24, [R16+0x2800] ;  /* 0x0028000010187984 */ /* 0x0002a20000000c00 */
[----:B---3--:R-:W-:Y:S01]  /*d8a0*/  SHF.L.U32 R4, R14, 0x6, RZ ;  /* 0x000000060e047819 */ /* 0x008fe200000006ff */
[----:B-1----:R-:W-:-:S02]  /*d8b0*/  IMAD R9, R9, R12, R245 ;  /* 0x0000000c09097224 */ /* 0x002fc400078e02f5 */
[----:B------:R1:W3:Y:S01]  /*d8c0*/  LDS.128 R20, [R16+0x3000] ;  /* 0x0030000010147984 */ /* 0x0002e20000000c00 */
[----:B------:R-:W-:Y:S02]  /*d8d0*/  IMAD.MOV.U32 R12, RZ, RZ, -0x800000 ;  /* 0xff800000ff0c7424 */ /* 0x000fe400078e00ff */
[----:B-----5:R-:W-:Y:S01]  /*d8e0*/  @P3 FFMA.FTZ R12, R0, R50, R5 ;  /* 0x00000032000c3223 */ /* 0x020fe20000010005 */
[----:B------:R-:W-:Y:S01]  /*d8f0*/  IMAD R3, R9, R15, R3 ;  /* 0x0000000f09037224 */ /* 0x000fe200078e0203 */
[----:B------:R-:W1:Y:S03]  /*d900*/  LDS.128 R16, [R16+0x3800] ;  /* 0x0038000010107984 */ /* 0x000e660000000c00 */
[----:B------:R-:W-:Y:S01]  /*d910*/  IMAD R3, R3, R13, R4 ;  /* 0x0000000d03037224 */ /* 0x000fe200078e0204 */
[----:B----4-:R-:W-:Y:S06]  /*d920*/  @P0 BRA `(.L_x_2249) ;  /* 0x0000000000300947 */ /* 0x010fec0003800000 */
[----:B------:R-:W-:Y:S01]  /*d930*/  IMAD R13, R14, -0x40, R13 ;  /* 0xffffffc00e0d7824 */ /* 0x000fe200078e020d */
[----:B------:R-:W-:Y:S01]  /*d940*/  SHF.R.S32.HI R2, RZ, 0x1f, R8 ;  /* 0x0000001fff027819 */ /* 0x000fe20000011408 */
[C---:B------:R-:W-:Y:S01]  /*d950*/  VIADD R4, R8.reuse, 0x8 ;  /* 0x0000000808047836 */ /* 0x040fe20000000000 */
[C---:B------:R-:W-:Y:S01]  /*d960*/  IADD3 R0, P0, R3.reuse, R8, RZ ;  /* 0x0000000803007210 */ /* 0x040fe20007f1e0ff */
[----:B------:R-:W-:Y:S01]  /*d970*/  ULDC.64 UR4, c[0x0][0x2b8] ;  /* 0x0000ae0000047ab9 */ /* 0x000fe20000000a00 */
[-C--:B------:R-:W-:Y:S02]  /*d980*/  ISETP.GE.AND P2, PT, R8, R13.reuse, PT ;  /* 0x0000000d0800720c */ /* 0x080fe40003f46270 */
[----:B------:R-:W-:Y:S02]  /*d990*/  ISETP.GE.AND P1, PT, R4, R13, PT ;  /* 0x0000000d0400720c */ /* 0x000fe40003f26270 */
[----:B------:R-:W-:Y:S02]  /*d9a0*/  LEA.HI.X.SX32 R2, R3, R2, 0x1, P0 ;  /* 0x0000000203027211 */ /* 0x000fe400000f0eff */
[----:B------:R-:W-:-:S04]  /*d9b0*/  LEA R4, P0, R0, UR4, 0x2 ;  /* 0x0000000400047c11 */ /* 0x000fc8000f8010ff */
[----:B------:R-:W-:-:S05]  /*d9c0*/  LEA.HI.X R5, R0, UR5, R2, 0x2, P0 ;  /* 0x0000000500057c11 */ /* 0x000fca00080f1402 */
[----:B------:R4:W-:Y:S04]  /*d9d0*/  @!P2 STG.E desc[UR20][R4.64], R7 ;  /* 0x000000070400a986 */ /* 0x0009e8000c101914 */
[----:B------:R4:W-:Y:S02]  /*d9e0*/  @!P1 STG.E desc[UR20][R4.64+0x20], R12 ;  /* 0x0000200c04009986 */ /* 0x0009e4000c101914 */
.L_x_2249:
[----:B------:R-:W-:Y:S05]  /*d9f0*/  BSYNC B0 ;  /* 0x0000000000007941 */ /* 0x000fea0003800000 */
.L_x_2248:
[----:B------:R-:W-:Y:S01]  /*da00*/  ULDC UR4, c[0x0][0x2dc] ;  /* 0x0000b70000047ab9 */ /* 0x000fe20000000800 */
[----:B------:R-:W-:-:S04]  /*da10*/  IMAD.WIDE R48, R11, 0x40, R48 ;  /* 0x000000400b307825 */ /* 0x000fc800078e0230 */
[----:B------:R-:W-:Y:S01]  /*da20*/  IMAD R3, R3, UR4, RZ ;  /* 0x0000000403037c24 */ /* 0x000fe2000f8e02ff */
[----:B------:R-:W-:-:S04]  /*da30*/  ULDC.64 UR4, c[0x0][0x288] ;  /* 0x0000a20000047ab9 */ /* 0x000fc80000000a00 */
[----:B------:R-:W-:-:S04]  /*da40*/  IADD3 R0, P0, R3, R48, RZ ;  /* 0x0000003003007210 */ /* 0x000fc80007f1e0ff */
[----:B------:R-:W-:Y:S02]  /*da50*/  LEA.HI.X.SX32 R3, R3, R49, 0x1, P0 ;  /* 0x0000003103037211 */ /* 0x000fe400000f0eff */
[----:B------:R-:W-:-:S04]  /*da60*/  LEA R2, P0, R0, UR4, 0x2 ;  /* 0x0000000400027c11 */ /* 0x000fc8000f8010ff */
[----:B------:R-:W-:-:S05]  /*da70*/  LEA.HI.X R3, R0, UR5, R3, 0x2, P0 ;  /* 0x0000000500037c11 */ /* 0x000fca00080f1403 */
[----:B------:R-:W-:Y:S04]  /*da80*/  STG.E.128 desc[UR20][R2.64], R44 ;  /* 0x0000002c02007986 */ /* 0x000fe8000c101d14 */
[----:B------:R-:W-:Y:S04]  /*da90*/  STG.E.128 desc[UR20][R2.64+0x800], R40 ;  /* 0x0008002802007986 */ /* 0x000fe8000c101d14 */
[----:B--2---:R-:W-:Y:S04]  /*daa0*/  STG.E.128 desc[UR20][R2.64+0x1000], R36 ;  /* 0x0010002402007986 */ /* 0x004fe8000c101d14 */
[----:B------:R-:W-:Y:S04]  /*dab0*/  STG.E.128 desc[UR20][R2.64+0x1800], R32 ;  /* 0x0018002002007986 */ /* 0x000fe8000c101d14 */
[----:B------:R-:W-:Y:S04]  /*dac0*/  STG.E.128 desc[UR20][R2.64+0x2000], R28 ;  /* 0x0020001c02007986 */ /* 0x000fe8000c101d14 */
[----:B------:R-:W-:Y:S04]  /*dad0*/  STG.E.128 desc[UR20][R2.64+0x2800], R24 ;  /* 0x0028001802007986 */ /* 0x000fe8000c101d14 */
[----:B---3--:R-:W-:Y:S04]  /*dae0*/  STG.E.128 desc[UR20][R2.64+0x3000], R20 ;  /* 0x0030001402007986 */ /* 0x008fe8000c101d14 */
[----:B-1----:R-:W-:Y:S01]  /*daf0*/  STG.E.128 desc[UR20][R2.64+0x3800], R16 ;  /* 0x0038001002007986 */ /* 0x002fe2000c101d14 */
[----:B------:R-:W-:Y:S05]  /*db00*/  EXIT ;  /* 0x000000000000794d */ /* 0x000fea0003800000 */
.L_x_2250:
        /* <DEDUP_REMOVED lines=15> */
.L_x_8002:


//--------------------- .text._ZN5flash24flash_fwd_splitkv_kernelI23Flash_fwd_kernel_traitsILi64ELi64ELi256ELi4ELb0ELb0EN7cutlass10bfloat16_tE19Flash_kernel_traitsILi64ELi64ELi256ELi4ES3_EELb1ELb0ELb0ELb1ELb1ELb1ELb1ELb0EEEvNS_16Flash_fwd_paramsE --------------------------
	.section	.text._ZN5flash24flash_fwd_splitkv_kernelI23Flash_fwd_kernel_traitsILi64ELi64ELi256ELi4ELb0ELb0EN7cutlass10bfloat16_tE19Flash_kernel_traitsILi64ELi64ELi256ELi4ES3_EELb1ELb0ELb0ELb1ELb1ELb1ELb1ELb0EEEvNS_16Flash_fwd_paramsE,"ax",@progbits
	.align	128
        .global         _ZN5flash24flash_fwd_splitkv_kernelI23Flash_fwd_kernel_traitsILi64ELi64ELi256ELi4ELb0ELb0EN7cutlass10bfloat16_tE19Flash_kernel_traitsILi64ELi64ELi256ELi4ES3_EELb1ELb0ELb0ELb1ELb1ELb1ELb1ELb0EEEvNS_16Flash_fwd_paramsE
        .type           _ZN5flash24flash_fwd_splitkv_kernelI23Flash_fwd_kernel_traitsILi64ELi64ELi256ELi4ELb0ELb0EN7cutlass10bfloat16_tE19Flash_kernel_traitsILi64ELi64ELi256ELi4ES3_EELb1ELb0ELb0ELb1ELb1ELb1ELb1ELb0EEEvNS_16Flash_fwd_paramsE,@function
        .size           _ZN5flash24flash_fwd_splitkv_kernelI23Flash_fwd_kernel_traitsILi64ELi64ELi256ELi4ELb0ELb0EN7cutlass10bfloat16_tE19Flash_kernel_traitsILi64ELi64ELi256ELi4ES3_EELb1ELb0ELb0ELb1ELb1ELb1ELb1ELb0EEEvNS_16Flash_fwd_paramsE,(.L_x_8003 - _ZN5flash24flash_fwd_splitkv_kernelI23Flash_fwd_kernel_traitsILi64ELi64ELi256ELi4ELb0ELb0EN7cutlass10bfloat16_tE19Flash_kernel_traitsILi64ELi64ELi256ELi4ES3_EELb1ELb0ELb0ELb1ELb1ELb1ELb1ELb0EEEvNS_16Flash_fwd_paramsE)
        .other          _ZN5flash24flash_fwd_splitkv_kernelI23Flash_fwd_kernel_traitsILi64ELi64ELi256ELi4ELb0ELb0EN7cutlass10bfloat16_tE19Flash_kernel_traitsILi64ELi64ELi256ELi4ES3_EELb1ELb0ELb0ELb1ELb1ELb1ELb1ELb0EEEvNS_16Flash_fwd_paramsE,@"STO_CUDA_ENTRY STV_DEFAULT"
_ZN5flash24flash_fwd_splitkv_kernelI23Flash_fwd_kernel_traitsILi64ELi64ELi256ELi4ELb0ELb0EN7cutlass10bfloat16_tE19Flash_kernel_traitsILi64ELi64ELi256ELi4ES3_EELb1ELb0ELb0ELb1ELb1ELb1ELb1ELb0EEEvNS_16Flash_fwd_paramsE:
.text._ZN5flash24flash_fwd_splitkv_kernelI23Flash_fwd_kernel_traitsILi64ELi64ELi256ELi4ELb0ELb0EN7cutlass10bfloat16_tE19Flash_kernel_traitsILi64ELi64ELi256ELi4ES3_EELb1ELb0ELb0ELb1ELb1ELb1ELb1ELb0EEEvNS_16Flash_fwd_paramsE:
[----:B------:R-:W1:Y:S08]  /*0000*/  LDC R1, c[0x0][0x28] ;  /* 0x00000a00ff017b82 */ /* 0x000e700000000800 */
[----:B------:R-:W2:Y:S01]  /*0010*/  LDC R14, c[0x0][0x270] ;  /* 0x00009c00ff0e7b82 */ /* 0x000ea20000000800 */
[----:B------:R-:W-:Y:S01]  /*0020*/  ULDC.64 UR20, c[0x0][0x208] ;  /* 0x0000820000147ab9 */ /* 0x000fe20000000a00 */
[----:B-1----:R-:W-:-:S06]  /*0030*/  VIADD R1, R1, 0xffffffd8 ;  /* 0xffffffd801017836 */ /* 0x002fcc0000000000 */
[----:B------:R-:W1:Y:S08]  /*0040*/  S2UR UR4, SR_CTAID.Z ;  /* 0x00000000000479c3 */ /* 0x000e700000002700 */
[----:B------:R-:W3:Y:S08]  /*0050*/  LDC.64 R4, c[0x0][0x308] ;  /* 0x0000c200ff047b82 */ /* 0x000ef00000000a00 */
[----:B------:R-:W4:Y:S01]  /*0060*/  LDC.64 R6, c[0x0][0x300] ;  /* 0x0000c000ff067b82 */ /* 0x000f220000000a00 */
[----:B--2---:R-:W2:Y:S01]  /*0070*/  I2F.U32.RP R2, R14 ;  /* 0x0000000e00027306 */ /* 0x004ea20000209000 */
[----:B------:R-:W-:Y:S01]  /*0080*/  ISETP.NE.U32.AND P2, PT, R14, RZ, PT ;  /* 0x000000ff0e00720c */ /* 0x000fe20003f45070 */
[----:B------:R-:W1:Y:S01]  /*0090*/  S2R R29, SR_CTAID.X ;  /* 0x00000000001d7919 */ /* 0x000e620000002500 */
[----:B------:R-:W-:Y:S01]  /*00a0*/  IMAD.MOV.U32 R13, RZ, RZ, RZ ;  /* 0x000000ffff0d7224 */ /* 0x000fe200078e00ff */
[----:B------:R-:W-:-:S04]  /*00b0*/  ULDC UR19, c[0x0][0x2c4] ;  /* 0x0000b10000137ab9 */ /* 0x000fc80000000800 */
[----:B--2---:R-:W2:Y:S01]  /*00c0*/  MUFU.RCP R2, R2 ;  /* 0x0000000200027308 */ /* 0x004ea20000001000 */
[----:B---3--:R-:W-:-:S04]  /*00d0*/  ISETP.NE.U32.AND P0, PT, R4, RZ, PT ;  /* 0x000000ff0400720c */ /* 0x008fc80003f05070 */
[----:B------:R-:W-:Y:S02]  /*00e0*/  ISETP.NE.AND.EX P0, PT, R5, RZ, PT, P0 ;  /* 0x000000ff0500720c */ /* 0x000fe40003f05300 */
[----:B----4-:R-:W-:-:S04]  /*00f0*/  ISETP.NE.U32.AND P1, PT, R6, RZ, PT ;  /* 0x000000ff0600720c */ /* 0x010fc80003f25070 */
[----:B------:R-:W-:Y:S02]  /*0100*/  ISETP.NE.AND.EX P1, PT, R7, RZ, PT, P1 ;  /* 0x000000ff0700720c */ /* 0x000fe40003f25310 */
[----:B--2---:R-:W-:-:S04]  /*0110*/  IADD3 R2, R2, 0xffffffe, RZ ;  /* 0x0ffffffe02027810 */ /* 0x004fc80007ffe0ff */
[----:B------:R-:W2:Y:S07]  /*0120*/  F2I.FTZ.U32.TRUNC.NTZ R3, R2 ;  /* 0x0000000200037305 */ /* 0x000eae000021f000 */
[----:B------:R-:W3:Y:S01]  /*0130*/  @P1 LDC.64 R4, c[0x0][0x300] ;  /* 0x0000c000ff041b82 */ /* 0x000ee20000000a00 */
[----:B--2---:R-:W-:Y:S01]  /*0140*/  IMAD.MOV R0, RZ, RZ, -R3 ;  /* 0x000000ffff007224 */ /* 0x004fe200078e0a03 */
[----:B------:R-:W-:-:S03]  /*0150*/  MOV R2, RZ ;  /* 0x000000ff00027202 */ /* 0x000fc60000000f00 */
[----:B------:R-:W-:-:S04]  /*0160*/  IMAD R0, R0, R14, RZ ;  /* 0x0000000e00007224 */ /* 0x000fc800078e02ff */
[----:B------:R-:W-:-:S06]  /*0170*/  IMAD.HI.U32 R2, R3, R0, R2 ;  /* 0x0000000003027227 */ /* 0x000fcc00078e0002 */
[----:B-1----:R-:W-:Y:S02]  /*0180*/  IMAD.HI.U32 R26, R2, UR4, RZ ;  /* 0x00000004021a7c27 */ /* 0x002fe4000f8e00ff */
[----:B------:R-:W1:Y:S02]  /*0190*/  @P0 LDC.64 R2, c[0x0][0x308] ;  /* 0x0000c200ff020b82 */ /* 0x000e640000000a00 */
        /* <DEDUP_REMOVED lines=8> */
[C---:B-1----:R-:W-:Y:S01]  /*0220*/  @P0 IMAD.WIDE R2, R26.reuse, 0x4, R2 ;  /* 0x000000041a020825 */ /* 0x042fe200078e0202 */
[----:B------:R1:W-:Y:S01]  /*0230*/  STL [R1+0x24], R26 ;  /* 0x0000241a01007387 */ /* 0x0003e20000100800 */
[----:B------:R-:W-:Y:S02]  /*0240*/  SHF.L.U32 R135, R29, 0x6, RZ ;  /* 0x000000061d877819 */ /* 0x000fe400000006ff */
[----:B---3--:R-:W-:Y:S01]  /*0250*/  @P1 IMAD.WIDE R4, R26, 0x4, R4 ;  /* 0x000000041a041825 */ /* 0x008fe200078e0204 */
[----:B------:R1:W5:Y:S04]  /*0260*/  @P0 LDG.E R12, desc[UR20][R2.64] ;  /* 0x00000014020c0981 */ /* 0x000368000c1e1900 */
[----:B------:R1:W5:Y:S01]  /*0270*/  @P1 LDG.E R13, desc[UR20][R4.64] ;  /* 0x00000014040d1981 */ /* 0x000362000c1e1900 */
[----:B------:R-:W-:Y:S01]  /*0280*/  ISETP.GE.AND P1, PT, R135, UR19, PT ;  /* 0x0000001387007c0c */ /* 0x000fe2000bf26270 */
[----:B------:R-:W-:-:S04]  /*0290*/  IMAD.MOV R0, RZ, RZ, -R26 ;  /* 0x000000ffff007224 */ /* 0x000fc800078e0a1a */
[----:B------:R-:W-:-:S08]  /*02a0*/  IMAD R22, R14, R0, UR4 ;  /* 0x000000040e167e24 */ /* 0x000fd0000f8e0200 */
[----:B------:R-:W-:Y:S05]  /*02b0*/  @P1 EXIT ;  /* 0x000000000000194d */ /* 0x000fea0003800000 */
[----:B------:R-:W2:Y:S01]  /*02c0*/  LDC R6, c[0x0][0x10] ;  /* 0x00000400ff067b82 */ /* 0x000ea20000000800 */
[----:B-----5:R-:W-:Y:S01]  /*02d0*/  @P0 IMAD.IADD R27, R12, 0x1, -R13 ;  /* 0x000000010c1b0824 */ /* 0x020fe200078e0a0d */
[----:B------:R-:W-:Y:S01]  /*02e0*/  ULDC UR18, c[0x0][0x398] ;  /* 0x0000e60000127ab9 */ /* 0x000fe20000000800 */
[----:B------:R-:W3:Y:S05]  /*02f0*/  S2R R134, SR_TID.X ;  /* 0x0000000000867919 */ /* 0x000eea0000002100 */
[----:B------:R-:W4:Y:S01]  /*0300*/  @!P0 LDC.64 R10, c[0x0][0x318] ;  /* 0x0000c600ff0a8b82 */ /* 0x000f220000000a00 */
[-C--:B--2---:R-:W-:Y:S02]  /*0310*/  IABS R0, R6.reuse ;  /* 0x0000000600007213 */ /* 0x084fe40000000000 */
[----:B------:R-:W-:-:S03]  /*0320*/  IABS R8, R6 ;  /* 0x0000000600087213 */ /* 0x000fc60000000000 */
[----:B-1----:R-:W-:Y:S02]  /*0330*/  IMAD.MOV.U32 R4, RZ, RZ, R0 ;  /* 0x000000ffff047224 */ /* 0x002fe400078e0000 */
[----:B------:R-:W1:Y:S01]  /*0340*/  LDC R0, c[0x0][0x2c8] ;  /* 0x0000b200ff007b82 */ /* 0x000e620000000800 */
[----:B----4-:R-:W-:Y:S01]  /*0350*/  @!P0 ISETP.NE.U32.AND P1, PT, R10, RZ, PT ;  /* 0x000000ff0a00820c */ /* 0x010fe20003f25070 */
[----:B------:R-:W2:Y:S01]  /*0360*/  I2F.RP R2, R4 ;  /* 0x0000000400027306 */ /* 0x000ea20000209400 */
[----:B------:R-:W4:Y:S02]  /*0370*/  S2R R10, SR_CTAID.Y ;  /* 0x00000000000a7919 */ /* 0x000f240000002600 */
[----:B------:R-:W-:-:S05]  /*0380*/  @!P0 ISETP.NE.AND.EX P1, PT, R11, RZ, PT, P1 ;  /* 0x000000ff0b00820c */ /* 0x000fca0003f25310 */
[----:B--2---:R-:W2:Y:S01]  /*0390*/  MUFU.RCP R2, R2 ;  /* 0x0000000200027308 */ /* 0x004ea20000001000 */
[----:B-1----:R-:W-:Y:S02]  /*03a0*/  VIADD R0, R0, 0xff ;  /* 0x000000ff00007836 */ /* 0x002fe40000000000 */
[----:B--2---:R-:W-:-:S05]  /*03b0*/  VIADD R2, R2, 0xffffffe ;  /* 0x0ffffffe02027836 */ /* 0x004fca0000000000 */
[----:B------:R1:W2:Y:S02]  /*03c0*/  F2I.FTZ.U32.TRUNC.NTZ R3, R2 ;  /* 0x0000000200037305 */ /* 0x0002a4000021f000 */
[----:B-1----:R-:W-:-:S04]  /*03d0*/  SHF.R.S32.HI R2, RZ, 0x1f, R0 ;  /* 0x0000001fff027819 */ /* 0x002fc80000011400 */
[----:B------:R-:W-:Y:S01]  /*03e0*/  LEA.HI R0, R2, R0, RZ, 0x8 ;  /* 0x0000000002007211 */ /* 0x000fe200078f40ff */
[----:B--2---:R-:W-:-:S03]  /*03f0*/  IMAD.MOV R2, RZ, RZ, -R3 ;  /* 0x000000ffff027224 */ /* 0x004fc600078e0a03 */
        /* <DEDUP_REMOVED lines=8> */
[----:B------:R-:W-:Y:S01]  /*0480*/  IMAD.MOV.U32 R3, RZ, RZ, R0 ;  /* 0x000000ffff037224 */ /* 0x000fe200078e0000 */
[----:B------:R-:W1:Y:S01]  /*0490*/  @!P0 LDC.64 R8, c[0x0][0x2c8] ;  /* 0x0000b200ff088b82 */ /* 0x000e620000000a00 */
[----:B------:R-:W-:-:S04]  /*04a0*/  IMAD.HI.U32 R0, R5, R2, RZ ;  /* 0x0000000205007227 */ /* 0x000fc800078e00ff */
[----:B------:R-:W-:-:S05]  /*04b0*/  IMAD R2, R0, R3, R2 ;  /* 0x0000000300027224 */ /* 0x000fca00078e0202 */
[----:B------:R-:W-:-:S13]  /*04c0*/  ISETP.GT.U32.AND P2, PT, R4, R2, PT ;  /* 0x000000020400720c */ /* 0x000fda0003f44070 */
[----:B------:R-:W-:Y:S01]  /*04d0*/  @!P2 IMAD.IADD R2, R2, 0x1, -R4 ;  /* 0x000000010202a824 */ /* 0x000fe200078e0a04 */
[----:B-1----:R-:W-:Y:S01]  /*04e0*/  @!P0 SEL R3, R9, RZ, P1 ;  /* 0x000000ff09038207 */ /* 0x002fe20000800000 */
[----:B------:R-:W-:-:S03]  /*04f0*/  @!P2 VIADD R0, R0, 0x1 ;  /* 0x000000010000a836 */ /* 0x000fc60000000000 */
[----:B------:R-:W-:Y:S02]  /*0500*/  ISETP.GE.U32.AND P3, PT, R2, R4, PT ;  /* 0x000000040200720c */ /* 0x000fe40003f66070 */
[----:B------:R-:W-:Y:S02]  /*0510*/  LOP3.LUT R2, R7, R6, RZ, 0x3c, !PT ;  /* 0x0000000607027212 */ /* 0x000fe400078e3cff */
[----:B------:R-:W-:Y:S01]  /*0520*/  @!P0 IADD3 R27, R3, R8, -R13 ;  /* 0x00000008031b8210 */ /* 0x000fe20007ffe80d */
[----:B------:R-:W-:Y:S01]  /*0530*/  VIADD R3, R135, 0x13f ;  /* 0x0000013f87037836 */ /* 0x000fe20000000000 */
[----:B------:R-:W-:Y:S02]  /*0540*/  ISETP.GE.AND P1, PT, R2, RZ, PT ;  /* 0x000000ff0200720c */ /* 0x000fe40003f26270 */
[----:B------:R-:W-:Y:S01]  /*0550*/  ISETP.NE.AND P0, PT, R6, RZ, PT ;  /* 0x000000ff0600720c */ /* 0x000fe20003f05270 */
[C---:B------:R-:W-:Y:S01]  /*0560*/  VIADD R2, R27.reuse, 0xff ;  /* 0x000000ff1b027836 */ /* 0x040fe20000000000 */
[----:B------:R-:W-:-:S03]  /*0570*/  IADD3 R3, R27, -UR19, R3 ;  /* 0x800000131b037c10 */ /* 0x000fc6000fffe003 */
[----:B------:R-:W-:Y:S02]  /*0580*/  @P3 VIADD R0, R0, 0x1 ;  /* 0x0000000100003836 */ /* 0x000fe40000000000 */
[----:B------:R-:W-:Y:S01]  /*0590*/  VIADD R5, R3, UR18 ;  /* 0x0000001203057c36 */ /* 0x000fe20008000000 */
[----:B------:R-:W-:-:S03]  /*05a0*/  SHF.R.S32.HI R3, RZ, 0x1f, R2 ;  /* 0x0000001fff037819 */ /* 0x000fc60000011402 */
[----:B------:R-:W-:Y:S01]  /*05b0*/  @!P1 IMAD.MOV R0, RZ, RZ, -R0 ;  /* 0x000000ffff009224 */ /* 0x000fe200078e0a00 */
[----:B------:R-:W-:Y:S02]  /*05c0*/  SHF.R.S32.HI R4, RZ, 0x1f, R5 ;  /* 0x0000001fff047819 */ /* 0x000fe40000011405 */
[----:B------:R-:W-:Y:S02]  /*05d0*/  @!P0 LOP3.LUT R0, RZ, R6, RZ, 0x33, !PT ;  /* 0x00000006ff008212 */ /* 0x000fe400078e33ff */
[----:B------:R-:W-:Y:S02]  /*05e0*/  LEA.HI R2, R3, R2, RZ, 0x8 ;  /* 0x0000000203027211 */ /* 0x000fe400078f40ff */
[----:B------:R-:W-:Y:S01]  /*05f0*/  LEA.HI R3, R4, R5, RZ, 0x8 ;  /* 0x0000000504037211 */ /* 0x000fe200078f40ff */
[----:B----4-:R-:W-:Y:S01]  /*0600*/  IMAD R147, R0, R10, RZ ;  /* 0x0000000a00937224 */ /* 0x010fe200078e02ff */
[----:B------:R-:W-:Y:S02]  /*0610*/  SHF.R.S32.HI R2, RZ, 0x8, R2 ;  /* 0x00000008ff027819 */ /* 0x000fe40000011402 */
[----:B------:R-:W-:-:S02]  /*0620*/  SHF.R.S32.HI R3, RZ, 0x8, R3 ;  /* 0x00000008ff037819 */ /* 0x000fc40000011403 */
[----:B------:R-:W-:Y:S01]  /*0630*/  VIADDMNMX R0, R147, R0, R2, PT ;  /* 0x0000000093007246 */ /* 0x000fe20003800102 */
[----:B------:R1:W-:Y:S03]  /*0640*/  STL [R1+0x18], R147 ;  /* 0x0000189301007387 */ /* 0x0003e60000100800 */
[----:B------:R-:W-:-:S04]  /*0650*/  VIMNMX R238, R0, R3, PT ;  /* 0x0000000300ee7248 */ /* 0x000fc80003fe0100 */
[----:B------:R-:W-:-:S13]  /*0660*/  ISETP.GE.AND P0, PT, R147, R238, PT ;  /* 0x000000ee9300720c */ /* 0x000fda0003f06270 */
[----:B---3--:R-:W-:Y:S05]  /*0670*/  @!P0 BRA `(.L_x_2251) ;  /* 0x0000000400108947 */ /* 0x008fea0003800000 */
[----:B------:R-:W2:Y:S01]  /*0680*/  LDC R0, c[0x0][0x2c0] ;  /* 0x0000b000ff007b82 */ /* 0x000ea20000000800 */
[----:B------:R-:W-:Y:S01]  /*0690*/  SHF.R.S32.HI R4, RZ, 0x1f, R134 ;  /* 0x0000001fff047819 */ /* 0x000fe20000011486 */
[----:B------:R-:W-:Y:S01]  /*06a0*/  ULDC UR4, c[0x0][0x2dc] ;  /* 0x0000b70000047ab9 */ /* 0x000fe20000000800 */
[----:B------:R-:W-:Y:S02]  /*06b0*/  LOP3.LUT P6, RZ, R134, 0xf, RZ, 0xc0, !PT ;  /* 0x0000000f86ff7812 */ /* 0x000fe400078cc0ff */
[----:B------:R-:W-:-:S04]  /*06c0*/  LEA.HI R4, R4, R134, RZ, 0x4 ;  /* 0x0000008604047211 */ /* 0x000fc800078f20ff */
[----:B------:R-:W-:-:S05]  /*06d0*/  LOP3.LUT R2, R4, 0x3ffffff0, RZ, 0xc0, !PT ;  /* 0x3ffffff004027812 */ /* 0x000fca00078ec0ff */
[----:B------:R-:W-:-:S04]  /*06e0*/  IMAD.IADD R2, R134, 0x1, -R2 ;  /* 0x0000000186027824 */ /* 0x000fc800078e0a02 */
[----:B------:R-:W-:-:S05]  /*06f0*/  IMAD.SHL.U32 R2, R2, 0x4, RZ ;  /* 0x0000000402027824 */ /* 0x000fca00078e00ff */
[----:B------:R-:W-:Y:S01]  /*0700*/  SHF.R.S32.HI R3, RZ, 0x1f, R2 ;  /* 0x0000001fff037819 */ /* 0x000fe20000011402 */
[----:B--2---:R-:W-:Y:S01]  /*0710*/  IMAD R0, R10, R0, R26 ;  /* 0x000000000a007224 */ /* 0x004fe200078e021a */
[----:B------:R-:W-:-:S03]  /*0720*/  IADD3 R10, -R135, UR19, RZ ;  /* 0x00000013870a7c10 */ /* 0x000fc6000fffe1ff */
[----:B------:R-:W-:-:S04]  /*0730*/  IMAD R0, R0, R14, R22 ;  /* 0x0000000e00007224 */ /* 0x000fc800078e0216 */
[----:B------:R-:W-:Y:S01]  /*0740*/  IMAD R6, R0, UR19, R135 ;  /* 0x0000001300067c24 */ /* 0x000fe2000f8e0287 */
[----:B------:R-:W-:-:S03]  /*0750*/  SHF.R.S32.HI R0, RZ, 0x4, R4 ;  /* 0x00000004ff007819 */ /* 0x000fc60000011404 */
[----:B------:R-:W-:Y:S01]  /*0760*/  IMAD R4, R6, UR4, RZ ;  /* 0x0000000406047c24 */ /* 0x000fe2000f8e02ff */
[----:B------:R-:W-:Y:S01]  /*0770*/  ULDC.64 UR4, c[0x0][0x288] ;  /* 0x0000a20000047ab9 */ /* 0x000fe20000000a00 */
[C---:B------:R-:W-:Y:S01]  /*0780*/  IMAD.WIDE R2, R0.reuse, 0x40, R2 ;  /* 0x0000004000027825 */ /* 0x040fe200078e0202 */
[----:B------:R-:W-:-:S03]  /*0790*/  ISETP.GE.OR P5, PT, R0, R10, P6 ;  /* 0x0000000a0000720c */ /* 0x000fc600037a6670 */
[----:B------:R-:W-:Y:S01]  /*07a0*/  VIADD R5, R0, 0x10 ;  /* 0x0000001000057836 */ /* 0x000fe20000000000 */
[----:B------:R-:W-:Y:S01]  /*07b0*/  IADD3 R2, P0, R4, R2, RZ ;  /* 0x0000000204027210 */ /* 0x000fe20007f1e0ff */
[C---:B------:R-:W-:Y:S02]  /*07c0*/  VIADD R7, R0.reuse, 0x8 ;  /* 0x0000000800077836 */ /* 0x040fe40000000000 */
[----:B------:R-:W-:Y:S01]  /*07d0*/  VIADD R9, R0, 0x18 ;  /* 0x0000001800097836 */ /* 0x000fe20000000000 */
[----:B------:R-:W-:Y:S01]  /*07e0*/  LEA.HI.X.SX32 R3, R4, R3, 0x1, P0 ;  /* 0x0000000304037211 */ /* 0x000fe200000f0eff */
[----:B------:R-:W-:Y:S01]  /*07f0*/  VIADD R8, R0, 0x20 ;  /* 0x0000002000087836 */ /* 0x000fe20000000000 */
[C---:B------:R-:W-:Y:S02]  /*0800*/  LEA R4, P0, R2.reuse, UR4, 0x2 ;  /* 0x0000000402047c11 */ /* 0x040fe4000f8010ff */
[----:B------:R-:W-:Y:S02]  /*0810*/  ISETP.GE.OR P3, PT, R5, R10, P6 ;  /* 0x0000000a0500720c */ /* 0x000fe40003766670 */
[----:B------:R-:W-:Y:S01]  /*0820*/  LEA.HI.X R5, R2, UR5, R3, 0x2, P0 ;  /* 0x0000000502057c11 */ /* 0x000fe200080f1403 */
[----:B------:R-:W-:Y:S01]  /*0830*/  ULDC.64 UR4, c[0x0][0x2b8] ;  /* 0x0000ae0000047ab9 */ /* 0x000fe20000000a00 */
[----:B------:R-:W-:-:S02]  /*0840*/  SHF.R.S32.HI R2, RZ, 0x1f, R6 ;  /* 0x0000001fff027819 */ /* 0x000fc40000011406 */
[----:B------:R-:W-:Y:S01]  /*0850*/  IADD3 R3, P0, R6, R0, RZ ;  /* 0x0000000006037210 */ /* 0x000fe20007f1e0ff */
[----:B------:R-:W-:Y:S01]  /*0860*/  STG.E.128 desc[UR20][R4.64], RZ ;  /* 0x000000ff04007986 */ /* 0x000fe2000c101d14 */
[----:B------:R-:W-:Y:S01]  /*0870*/  ISETP.GE.OR P4, PT, R7, R10, P6 ;  /* 0x0000000a0700720c */ /* 0x000fe20003786670 */
[C---:B------:R-:W-:Y:S01]  /*0880*/  VIADD R7, R0.reuse, 0x28 ;  /* 0x0000002800077836 */ /* 0x040fe20000000000 */
[C---:B------:R-:W-:Y:S01]  /*0890*/  LEA.HI.X.SX32 R6, R0.reuse, R2, 0x1, P0 ;  /* 0x0000000200067211 */ /* 0x040fe200000f0eff */
[----:B------:R-:W-:Y:S01]  /*08a0*/  STG.E.128 desc[UR20][R4.64+0x800], RZ ;  /* 0x000800ff04007986 */ /* 0x000fe2000c101d14 */
[----:B------:R-:W-:Y:S02]  /*08b0*/  LEA R2, P0, R3, UR4, 0x2 ;  /* 0x0000000403027c11 */ /* 0x000fe4000f8010ff */
[-C--:B------:R-:W-:Y:S01]  /*08c0*/  ISETP.GE.OR P2, PT, R9, R10.reuse, P6 ;  /* 0x0000000a0900720c */ /* 0x080fe20003746670 */
[----:B------:R-:W-:Y:S01]  /*08d0*/  STG.E.128 desc[UR20][R4.64+0x1000], RZ ;  /* 0x001000ff04007986 */ /* 0x000fe2000c101d14 */
[----:B------:R-:W-:Y:S01]  /*08e0*/  LEA.HI.X R3, R3, UR5, R6, 0x2, P0 ;  /* 0x0000000503037c11 */ /* 0x000fe200080f1406 */
[----:B------:R-:W-:Y:S01]  /*08f0*/  @!P5 IMAD.MOV.U32 R6, RZ, RZ, -0x800000 ;  /* 0xff800000ff06d424 */ /* 0x000fe200078e00ff */
[-C--:B------:R-:W-:Y:S01]  /*0900*/  ISETP.GE.OR P0, PT, R7, R10.reuse, P6 ;  /* 0x0000000a0700720c */ /* 0x080fe20003706670 */
[----:B------:R-:W-:Y:S01]  /*0910*/  VIADD R7, R0, 0x30 ;  /* 0x0000003000077836 */ /* 0x000fe20000000000 */
[----:B------:R-:W-:Y:S01]  /*0920*/  STG.E.128 desc[UR20][R4.64+0x1800], RZ ;  /* 0x001800ff04007986 */ /* 0x000fe2000c101d14 */
[----:B------:R-:W-:Y:S01]  /*0930*/  ISETP.GE.OR P1, PT, R8, R10, P6 ;  /* 0x0000000a0800720c */ /* 0x000fe20003726670 */
[----:B------:R-:W-:-:S02]  /*0940*/  VIADD R0, R0, 0x38 ;  /* 0x0000003800007836 */ /* 0x000fc40000000000 */
[----:B------:R-:W-:Y:S01]  /*0950*/  STG.E.128 desc[UR20][R4.64+0x2000], RZ ;  /* 0x002000ff04007986 */ /* 0x000fe2000c101d14 */
[----:B------:R-:W-:-:S03]  /*0960*/  @!P3 IMAD.MOV.U32 R8, RZ, RZ, -0x800000 ;  /* 0xff800000ff08b424 */ /* 0x000fc600078e00ff */
[----:B------:R-:W-:Y:S04]  /*0970*/  STG.E.128 desc[UR20][R4.64+0x2800], RZ ;  /* 0x002800ff04007986 */ /* 0x000fe8000c101d14 */
[----:B------:R-:W-:Y:S04]  /*0980*/  STG.E.128 desc[UR20][R4.64+0x3000], RZ ;  /* 0x003000ff04007986 */ /* 0x000fe8000c101d14 */
[----:B------:R2:W-:Y:S04]  /*0990*/  STG.E.128 desc[UR20][R4.64+0x3800], RZ ;  /* 0x003800ff04007986 */ /* 0x0005e8000c101d14 */
[----:B------:R3:W-:Y:S01]  /*09a0*/  @!P5 STG.E desc[UR20][R2.64], R6 ;  /* 0x000000060200d986 */ /* 0x0007e2000c101914 */
[-C--:B------:R-:W-:Y:S01]  /*09b0*/  ISETP.GE.OR P5, PT, R7, R10.reuse, P6 ;  /* 0x0000000a0700720c */ /* 0x080fe200037a6670 */
[----:B------:R-:W-:Y:S01]  /*09c0*/  @!P2 IMAD.MOV.U32 R7, RZ, RZ, -0x800000 ;  /* 0xff800000ff07a424 */ /* 0x000fe200078e00ff */
[----:B------:R-:W-:Y:S01]  /*09d0*/  ISETP.GE.OR P6, PT, R0, R10, P6 ;  /* 0x0000000a0000720c */ /* 0x000fe200037c6670 */
[----:B------:R-:W-:Y:S04]  /*09e0*/  @!P3 STG.E desc[UR20][R2.64+0x40], R8 ;  /* 0x000040080200b986 */ /* 0x000fe8000c101914 */
[----:B------:R-:W-:Y:S01]  /*09f0*/  @!P2 STG.E desc[UR20][R2.64+0x60], R7 ;  /* 0x000060070200a986 */ /* 0x000fe2000c101914 */
[----:B--2---:R-:W-:-:S02]  /*0a00*/  @!P4 IMAD.MOV.U32 R4, RZ, RZ, -0x800000 ;  /* 0xff800000ff04c424 */ /* 0x004fc400078e00ff */
[----:B------:R-:W-:-:S03]  /*0a10*/  @!P0 IMAD.MOV.U32 R5, RZ, RZ, -0x800000 ;  /* 0xff800000ff058424 */ /* 0x000fc600078e00ff */
[----:B------:R2:W-:Y:S01]  /*0a20*/  @!P4 STG.E desc[UR20][R2.64+0x20], R4 ;  /* 0x000020040200c986 */ /* 0x0005e2000c101914 */
[----:B---3--:R-:W-:-:S03]  /*0a30*/  @!P1 IMAD.MOV.U32 R6, RZ, RZ, -0x800000 ;  /* 0xff800000ff069424 */ /* 0x008fc600078e00ff */
[----:B------:R3:W-:Y:S04]  /*0a40*/  @!P0 STG.E desc[UR20][R2.64+0xa0], R5 ;  /* 0x0000a00502008986 */ /* 0x0007e8000c101914 */
[----:B------:R3:W-:Y:S01]  /*0a50*/  @!P1 STG.E desc[UR20][R2.64+0x80], R6 ;  /* 0x0000800602009986 */ /* 0x0007e2000c101914 */
[----:B--2---:R-:W-:-:S05]  /*0a60*/  @!P5 IMAD.MOV.U32 R4, RZ, RZ, -0x800000 ;  /* 0xff800000ff04d424 */ /* 0x004fca00078e00ff */
[----:B------:R3:W-:Y:S01]  /*0a70*/  @!P5 STG.E desc[UR20][R2.64+0xc0], R4 ;  /* 0x0000c0040200d986 */ /* 0x0007e2000c101914 */
[----:B------:R-:W-:Y:S05]  /*0a80*/  @P6 EXIT ;  /* 0x000000000000694d */ /* 0x000fea0003800000 */
[----:B------:R-:W-:-:S05]  /*0a90*/  MOV R0, 0xff800000 ;  /* 0xff80000000007802 */ /* 0x000fca0000000f00 */
[----:B------:R-:W-:Y:S01]  /*0aa0*/  STG.E desc[UR20][R2.64+0xe0], R0 ;  /* 0x0000e00002007986 */ /* 0x000fe2000c101914 */
[----:B------:R-:W-:Y:S05]  /*0ab0*/  EXIT ;  /* 0x000000000000794d */ /* 0x000fea0003800000 */
.L_x_2251:
[----:B------:R-:W2:Y:S01]  /*0ac0*/  LDC.64 R2, c[0x0][0x368] ;  /* 0x0000da00ff027b82 */ /* 0x000ea20000000a00 */
[----:B------:R-:W-:Y:S01]  /*0ad0*/  IMAD.MOV.U32 R12, RZ, RZ, R26 ;  /* 0x000000ffff0c7224 */ /* 0x000fe200078e001a */
[----:B------:R-:W-:Y:S01]  /*0ae0*/  ULDC.64 UR4, c[0x0][0x370] ;  /* 0x0000dc0000047ab9 */ /* 0x000fe20000000a00 */
[----:B--2---:R-:W-:-:S04]  /*0af0*/  ISETP.NE.U32.AND P0, PT, R2, RZ, PT ;  /* 0x000000ff0200720c */ /* 0x004fc80003f05070 */
[----:B------:R-:W-:-:S13]  /*0b00*/  ISETP.NE.AND.EX P0, PT, R3, RZ, PT, P0 ;  /* 0x000000ff0300720c */ /* 0x000fda0003f05300 */
[----:B------:R-:W2:Y:S02]  /*0b10*/  @P0 LDC.64 R2, c[0x0][0x368] ;  /* 0x0000da00ff020b82 */ /* 0x000ea40000000a00 */
[----:B--2---:R-:W-:-:S05]  /*0b20*/  @P0 IMAD.WIDE R2, R26, 0x4, R2 ;  /* 0x000000041a020825 */ /* 0x004fca00078e0202 */
[----:B------:R2:W5:Y:S01]  /*0b30*/  @P0 LDG.E R12, desc[UR20][R2.64] ;  /* 0x00000014020c0981 */ /* 0x000562000c1e1900 */
[----:B------:R-:W-:Y:S01]  /*0b40*/  ISETP.NE.U32.AND P0, PT, RZ, UR4, PT ;  /* 0x00000004ff007c0c */ /* 0x000fe2000bf05070 */
[----:B------:R-:W-:Y:S01]  /*0b50*/  IMAD.MOV.U32 R4, RZ, RZ, RZ ;  /* 0x000000ffff047224 */ /* 0x000fe200078e00ff */
[----:B------:R-:W-:Y:S01]  /*0b60*/  PLOP3.LUT P6, PT, PT, PT, PT, 0x80, 0x0 ;  /* 0x000000000000781c */ /* 0x000fe20003fcf070 */
[----:B------:R-:W-:Y:S01]  /*0b70*/  IMAD.MOV.U32 R0, RZ, RZ, RZ ;  /* 0x000000ffff007224 */ /* 0x000fe200078e00ff */
[----:B------:R-:W-:-:S13]  /*0b80*/  ISETP.NE.AND.EX P0, PT, RZ, UR5, PT, P0 ;  /* 0x00000005ff007c0c */ /* 0x000fda000bf05300 */
[----:B------:R-:W-:Y:S05]  /*0b90*/  @!P0 BRA `(.L_x_2252) ;  /* 0x0000000000248947 */ /* 0x000fea0003800000 */
[----:B------:R-:W3:Y:S01]  /*0ba0*/  LDC.64 R4, c[0x0][0x378] ;  /* 0x0000de00ff047b82 */ /* 0x000ee20000000a00 */
[----:B------:R-:W-:Y:S02]  /*0bb0*/  SHF.R.S32.HI R0, RZ, 0x1f, R26 ;  /* 0x0000001fff007819 */ /* 0x000fe4000001141a */
[----:B------:R-:W-:-:S03]  /*0bc0*/  PLOP3.LUT P6, PT, PT, PT, PT, 0x8, 0x0 ;  /* 0x000000000000781c */ /* 0x000fc60003fce170 */
[-C--:B---3--:R-:W-:Y:S02]  /*0bd0*/  IMAD R0, R0, R4.reuse, RZ ;  /* 0x0000000400007224 */ /* 0x088fe400078e02ff */
[----:B--2---:R-:W-:-:S04]  /*0be0*/  IMAD.WIDE.U32 R2, R26, R4, RZ ;  /* 0x000000041a027225 */ /* 0x004fc800078e00ff */
[----:B------:R-:W-:Y:S01]  /*0bf0*/  IMAD R5, R26, R5, R0 ;  /* 0x000000051a057224 */ /* 0x000fe200078e0200 */
[----:B------:R-:W-:-:S04]  /*0c00*/  LEA R4, P0, R2, UR4, 0x2 ;  /* 0x0000000402047c11 */ /* 0x000fc8000f8010ff */
[----:B------:R-:W-:-:S04]  /*0c10*/  IADD3 R5, R3, R5, RZ ;  /* 0x0000000503057210 */ /* 0x000fc80007ffe0ff */
[----:B------:R-:W-:-:S07]  /*0c20*/  LEA.HI.X R0, R2, UR5, R5, 0x2, P0 ;  /* 0x0000000502007c11 */ /* 0x000fce00080f1405 */
.L_x_2252:
[----:B------:R-:W-:Y:S02]  /*0c30*/  MOV R240, R4 ;  /* 0x0000000400f07202 */ /* 0x000fe40000000f00 */
[----:B------:R-:W-:Y:S01]  /*0c40*/  MOV R241, R0 ;  /* 0x0000000000f17202 */ /* 0x000fe20000000f00 */
[----:B------:R-:W-:Y:S06]  /*0c50*/  @P6 BRA `(.L_x_2253) ;  /* 0x00000004004c6947 */ /* 0x000fec0003800000 */
[----:B------:R-:W3:Y:S01]  /*0c60*/  LDC R8, c[0x0][0x380] ;  /* 0x0000e000ff087b82 */ /* 0x000ee20000000800 */
[----:B------:R-:W-:Y:S01]  /*0c70*/  LEA R15, R238, 0xffffff00, 0x8 ;  /* 0xffffff00ee0f7811 */ /* 0x000fe200078e40ff */
[----:B------:R-:W-:Y:S01]  /*0c80*/  ULDC.64 UR8, c[0x0][0x230] ;  /* 0x00008c0000087ab9 */ /* 0x000fe20000000a00 */
[----:B------:R-:W-:Y:S01]  /*0c90*/  ULDC.64 UR6, c[0x0][0x248] ;  /* 0x0000920000067ab9 */ /* 0x000fe20000000a00 */
[----:B------:R-:W-:Y:S01]  /*0ca0*/  ULDC.64 UR4, c[0x0][0x238] ;  /* 0x00008e0000047ab9 */ /* 0x000fe20000000a00 */
[----:B------:R-:W-:Y:S01]  /*0cb0*/  IABS R4, R15 ;  /* 0x0000000f00047213 */ /* 0x000fe20000000000 */
[----:B------:R-:W-:Y:S02]  /*0cc0*/  ULDC.64 UR10, c[0x0][0x260] ;  /* 0x00009800000a7ab9 */ /* 0x000fe40000000a00 */
[----:B------:R-:W4:Y:S01]  /*0cd0*/  LDC R9, c[0x0][0x278] ;  /* 0x00009e00ff097b82 */ /* 0x000f220000000800 */
[----:B---3--:R-:W-:-:S04]  /*0ce0*/  IABS R5, R8 ;  /* 0x0000000800057213 */ /* 0x008fc80000000000 */
[----:B--2---:R-:W2:Y:S08]  /*0cf0*/  I2F.RP R2, R5 ;  /* 0x0000000500027306 */ /* 0x004eb00000209400 */
[----:B--2---:R-:W2:Y:S02]  /*0d00*/  MUFU.RCP R2, R2 ;  /* 0x0000000200027308 */ /* 0x004ea40000001000 */
[----:B--2---:R-:W-:-:S06]  /*0d10*/  IADD3 R2, R2, 0xffffffe, RZ ;  /* 0x0ffffffe02027810 */ /* 0x004fcc0007ffe0ff */
[----:B------:R-:W2:Y:S02]  /*0d20*/  F2I.FTZ.U32.TRUNC.NTZ R3, R2 ;  /* 0x0000000200037305 */ /* 0x000ea4000021f000 */
[----:B--2---:R-:W-:Y:S01]  /*0d30*/  IMAD.MOV R0, RZ, RZ, -R3 ;  /* 0x000000ffff007224 */ /* 0x004fe200078e0a03 */
        /* <DEDUP_REMOVED lines=19> */
[----:B------:R2:W3:Y:S01]  /*0e70*/  LDG.E R6, desc[UR20][R2.64] ;  /* 0x0000001402067981 */ /* 0x0004e2000c1e1900 */
[----:B----4-:R-:W-:Y:S02]  /*0e80*/  IABS R7, R9 ;  /* 0x0000000900077213 */ /* 0x010fe40000000000 */
[----:B------:R-:W-:Y:S02]  /*0e90*/  IABS R5, R22 ;  /* 0x0000001600057213 */ /* 0x000fe40000000000 */
        /* <DEDUP_REMOVED lines=29> */
[----:B---3--:R-:W-:Y:S01]  /*1070*/  SHF.R.S32.HI R7, RZ, 0x1f, R6 ;  /* 0x0000001fff077819 */ /* 0x008fe20000011406 */
        /* <DEDUP_REMOVED lines=10> */
[C---:B------:R-:W-:Y:S01]  /*1120*/  IMAD.WIDE.U32 R2, R0.reuse, UR10, R2 ;  /* 0x0000000a00027c25 */ /* 0x040fe2000f8e0002 */
[----:B------:R-:W-:Y:S02]  /*1130*/  MOV R9, R6 ;  /* 0x0000000600097202 */ /* 0x000fe40000000f00 */
[----:B------:R-:W-:Y:S01]  /*1140*/  IADD3 R11, R7, R5, RZ ;  /* 0x00000005070b7210 */ /* 0x000fe20007ffe0ff */
[----:B------:R-:W-:Y:S01]  /*1150*/  IMAD R4, R0, UR11, R4 ;  /* 0x0000000b00047c24 */ /* 0x000fe2000f8e0204 */
[----:B-----5:R-:W-:-:S03]  /*1160*/  MOV R12, R2 ;  /* 0x00000002000c7202 */ /* 0x020fc60000000f00 */
[----:B------:R-:W-:Y:S01]  /*1170*/  IMAD.IADD R8, R3, 0x1, R4 ;  /* 0x0000000103087824 */ /* 0x000fe200078e0204 */
[----:B------:R-:W-:Y:S06]  /*1180*/  BRA `(.L_x_2254) ;  /* 0x0000000000f87947 */ /* 0x000fec0003800000 */
.L_x_2253:
[----:B------:R-:W3:Y:S01]  /*1190*/  LDC R10, c[0x0][0x278] ;  /* 0x00009e00ff0a7b82 */ /* 0x000ee20000000800 */
[----:B------:R-:W-:Y:S01]  /*11a0*/  IABS R4, R22 ;  /* 0x0000001600047213 */ /* 0x000fe20000000000 */
[----:B------:R-:W-:Y:S01]  /*11b0*/  ULDC.64 UR6, c[0x0][0x248] ;  /* 0x0000920000067ab9 */ /* 0x000fe20000000a00 */
[----:B------:R-:W-:Y:S01]  /*11c0*/  LEA R15, R238, 0xffffff00, 0x8 ;  /* 0xffffff00ee0f7811 */ /* 0x000fe200078e40ff */
[----:B------:R-:W-:Y:S01]  /*11d0*/  ULDC.64 UR8, c[0x0][0x230] ;  /* 0x00008c0000087ab9 */ /* 0x000fe20000000a00 */
[----:B-----5:R-:W-:Y:S02]  /*11e0*/  SHF.R.S32.HI R7, RZ, 0x1f, R12 ;  /* 0x0000001fff077819 */ /* 0x020fe4000001140c */
[----:B------:R-:W-:Y:S01]  /*11f0*/  SHF.R.S32.HI R17, RZ, 0x1f, R15 ;  /* 0x0000001fff117819 */ /* 0x000fe2000001140f */
[----:B------:R-:W4:Y:S02]  /*1200*/  LDC.64 R8, c[0x0][0x250] ;  /* 0x00009400ff087b82 */ /* 0x000f240000000a00 */
[----:B------:R-:W-:-:S06]  /*1210*/  IMAD R6, R7, UR8, RZ ;  /* 0x0000000807067c24 */ /* 0x000fcc000f8e02ff */
[----:B------:R-:W1:Y:S01]  /*1220*/  LDC.64 R18, c[0x0][0x238] ;  /* 0x00008e00ff127b82 */ /* 0x000e620000000a00 */
[----:B---3--:R-:W-:-:S07]  /*1230*/  IABS R5, R10 ;  /* 0x0000000a00057213 */ /* 0x008fce0000000000 */
[----:B------:R-:W3:Y:S01]  /*1240*/  LDC.64 R20, c[0x0][0x260] ;  /* 0x00009800ff147b82 */ /* 0x000ee20000000a00 */
        /* <DEDUP_REMOVED lines=15> */
[----:B------:R-:W-:Y:S01]  /*1340*/  @!P0 IMAD.IADD R2, R2, 0x1, -R5 ;  /* 0x0000000102028824 */ /* 0x000fe200078e0a05 */
[----:B------:R-:W-:Y:S02]  /*1350*/  @!P0 IADD3 R0, R0, 0x1, RZ ;  /* 0x0000000100008810 */ /* 0x000fe40007ffe0ff */
[----:B------:R-:W-:Y:S02]  /*1360*/  ISETP.NE.AND P0, PT, R10, RZ, PT ;  /* 0x000000ff0a00720c */ /* 0x000fe40003f05270 */
[----:B------:R-:W-:Y:S02]  /*1370*/  ISETP.GE.U32.AND P2, PT, R2, R5, PT ;  /* 0x000000050200720c */ /* 0x000fe40003f46070 */
[----:B------:R-:W-:-:S04]  /*1380*/  IADD3 R2, P1, R13, R15, RZ ;  /* 0x0000000f0d027210 */ /* 0x000fc80007f3e0ff */
[----:B------:R-:W-:Y:S02]  /*1390*/  IADD3.X R5, R3, R17, RZ, P1, !PT ;  /* 0x0000001103057210 */ /* 0x000fe40000ffe4ff */
[----:B------:R-:W-:-:S03]  /*13a0*/  ISETP.GE.AND P1, PT, R4, RZ, PT ;  /* 0x000000ff0400720c */ /* 0x000fc60003f26270 */
[----:B------:R-:W-:Y:S02]  /*13b0*/  IMAD R4, R5, UR6, RZ ;  /* 0x0000000605047c24 */ /* 0x000fe4000f8e02ff */
[----:B----4-:R-:W-:Y:S02]  /*13c0*/  IMAD R5, R3, R8, RZ ;  /* 0x0000000803057224 */ /* 0x010fe400078e02ff */
[C---:B------:R-:W-:Y:S02]  /*13d0*/  IMAD R4, R2.reuse, UR7, R4 ;  /* 0x0000000702047c24 */ /* 0x040fe4000f8e0204 */
[----:B------:R-:W-:-:S04]  /*13e0*/  IMAD.WIDE.U32 R2, R2, UR6, RZ ;  /* 0x0000000602027c25 */ /* 0x000fc8000f8e00ff */
[----:B------:R-:W-:Y:S01]  /*13f0*/  @P2 VIADD R0, R0, 0x1 ;  /* 0x0000000100002836 */ /* 0x000fe20000000000 */
[----:B------:R-:W-:Y:S01]  /*1400*/  IADD3 R3, R3, R4, RZ ;  /* 0x0000000403037210 */ /* 0x000fe20007ffe0ff */
[C---:B------:R-:W-:Y:S02]  /*1410*/  IMAD R11, R13.reuse, R9, R5 ;  /* 0x000000090d0b7224 */ /* 0x040fe400078e0205 */
[----:B------:R-:W-:Y:S01]  /*1420*/  IMAD.WIDE.U32 R4, R13, R8, RZ ;  /* 0x000000080d047225 */ /* 0x000fe200078e00ff */
[----:B------:R-:W-:Y:S02]  /*1430*/  @!P1 IADD3 R0, -R0, RZ, RZ ;  /* 0x000000ff00009210 */ /* 0x000fe40007ffe1ff */
[----:B------:R-:W-:Y:S01]  /*1440*/  @!P0 LOP3.LUT R0, RZ, R10, RZ, 0x33, !PT ;  /* 0x0000000aff008212 */ /* 0x000fe200078e33ff */
[C---:B------:R-:W-:Y:S02]  /*1450*/  IMAD R10, R12.reuse, UR9, R6 ;  /* 0x000000090c0a7c24 */ /* 0x040fe4000f8e0206 */
[----:B------:R-:W-:Y:S01]  /*1460*/  IMAD.WIDE.U32 R8, R12, UR8, R2 ;  /* 0x000000080c087c25 */ /* 0x000fe2000f8e0002 */
[----:B------:R-:W-:-:S02]  /*1470*/  SHF.R.S32.HI R16, RZ, 0x1f, R0 ;  /* 0x0000001fff107819 */ /* 0x000fc40000011400 */
[----:B------:R-:W-:Y:S01]  /*1480*/  MOV R2, R4 ;  /* 0x0000000400027202 */ /* 0x000fe20000000f00 */
[----:B------:R-:W-:Y:S01]  /*1490*/  IMAD.IADD R3, R5, 0x1, R11 ;  /* 0x0000000105037824 */ /* 0x000fe200078e020b */
[----:B------:R-:W-:Y:S01]  /*14a0*/  IADD3 R5, R9, R10, RZ ;  /* 0x0000000a09057210 */ /* 0x000fe20007ffe0ff */
[----:B-1----:R-:W-:Y:S02]  /*14b0*/  IMAD R6, R7, R18, RZ ;  /* 0x0000001207067224 */ /* 0x002fe400078e02ff */
[----:B------:R-:W-:Y:S02]  /*14c0*/  IMAD.MOV.U32 R4, RZ, RZ, R8 ;  /* 0x000000ffff047224 */ /* 0x000fe400078e0008 */
[----:B---3--:R-:W-:Y:S02]  /*14d0*/  IMAD R9, R16, R20, RZ ;  /* 0x0000001410097224 */ /* 0x008fe400078e02ff */
[C---:B------:R-:W-:Y:S02]  /*14e0*/  IMAD R10, R12.reuse, R19, R6 ;  /* 0x000000130c0a7224 */ /* 0x040fe400078e0206 */
[----:B------:R-:W-:-:S04]  /*14f0*/  IMAD.WIDE.U32 R6, R12, R18, R2 ;  /* 0x000000120c067225 */ /* 0x000fc800078e0002 */
[C---:B------:R-:W-:Y:S01]  /*1500*/  IMAD.WIDE.U32 R2, R0.reuse, R20, R4 ;  /* 0x0000001400027225 */ /* 0x040fe200078e0004 */
[----:B------:R-:W-:Y:S02]  /*1510*/  IADD3 R11, R7, R10, RZ ;  /* 0x0000000a070b7210 */ /* 0x000fe40007ffe0ff */
[----:B------:R-:W-:Y:S01]  /*1520*/  MOV R10, R0 ;  /* 0x00000000000a7202 */ /* 0x000fe20000000f00 */
[----:B------:R-:W-:Y:S01]  /*1530*/  IMAD R4, R0, R21, R9 ;  /* 0x0000001500047224 */ /* 0x000fe200078e0209 */
[----:B------:R-:W-:Y:S01]  /*1540*/  MOV R9, R6 ;  /* 0x0000000600097202 */ /* 0x000fe20000000f00 */
[----:B------:R-:W-:-:S03]  /*1550*/  IMAD.MOV.U32 R12, RZ, RZ, R2 ;  /* 0x000000ffff0c7224 */ /* 0x000fc600078e0002 */
[----:B------:R-:W-:-:S07]  /*1560*/  IADD3 R8, R3, R4, RZ ;  /* 0x0000000403087210 */ /* 0x000fce0007ffe0ff */
.L_x_2254:
[----:B------:R-:W-:Y:S01]  /*1570*/  SHF.R.S32.HI R24, RZ, 0x1f, R134 ;  /* 0x0000001fff187819 */ /* 0x000fe20000011486 */
[----:B------:R-:W-:Y:S01]  /*1580*/  ULDC.64 UR4, c[0x0][0x228] ;  /* 0x00008a0000047ab9 */ /* 0x000fe20000000a00 */
[----:B------:R-:W-:Y:S01]  /*1590*/  ULDC.64 UR10, c[0x0][0x268] ;  /* 0x00009a00000a7ab9 */ /* 0x000fe20000000a00 */
[----:B------:R-:W-:Y:S01]  /*15a0*/  ULDC.64 UR16, c[0x0][0x240] ;  /* 0x0000900000107ab9 */ /* 0x000fe20000000a00 */
[CC--:B------:R-:W-:Y:S01]  /*15b0*/  LEA.HI R23, R24.reuse, R134.reuse, RZ, 0x3 ;  /* 0x0000008618177211 */ /* 0x0c0fe200078f18ff */
[----:B------:R-:W2:Y:S01]  /*15c0*/  S2UR UR24, SR_CgaCtaId ;  /* 0x00000000001879c3 */ /* 0x000ea20000008800 */
[CC--:B------:R-:W-:Y:S01]  /*15d0*/  LEA.HI R21, R24.reuse, R134.reuse, RZ, 0x4 ;  /* 0x0000008618157211 */ /* 0x0c0fe200078f20ff */
[----:B------:R-:W-:Y:S01]  /*15e0*/  USHF.L.U32 UR23, UR6, 0x5, URZ ;  /* 0x0000000506177899 */ /* 0x000fe2000800063f */
[----:B------:R-:W-:Y:S01]  /*15f0*/  SHF.R.S32.HI R2, RZ, 0x3, R23 ;  /* 0x00000003ff027819 */ /* 0x000fe20000011417 */
[----:B------:R-:W-:Y:S01]  /*1600*/  USHF.L.U64.HI UR22, UR6, 0x5, UR7 ;  /* 0x0000000506167899 */ /* 0x000fe20008010207 */
[----:B------:R-:W-:Y:S01]  /*1610*/  LOP3.LUT R3, R23, 0xfffffff8, RZ, 0xc0, !PT ;  /* 0xfffffff817037812 */ /* 0x000fe200078ec0ff */
[----:B------:R-:W-:Y:S01]  /*1620*/  ULDC.64 UR12, c[0x0][0x220] ;  /* 0x00008800000c7ab9 */ /* 0x000fe20000000a00 */
[-C--:B------:R-:W-:Y:S01]  /*1630*/  LEA.HI R7, R24, R134.reuse, RZ, 0x6 ;  /* 0x0000008618077211 */ /* 0x080fe200078f30ff */
[----:B------:R-:W-:Y:S01]  /*1640*/  IMAD.SHL.U32 R0, R2, 0x40, RZ ;  /* 0x0000004002007824 */ /* 0x000fe200078e00ff */
[----:B------:R-:W-:Y:S01]  /*1650*/  ULDC.64 UR14, c[0x0][0x210] ;  /* 0x00008400000e7ab9 */ /* 0x000fe20000000a00 */
[----:B------:R-:W-:Y:S01]  /*1660*/  IMAD.IADD R25, R134, 0x1, -R3 ;  /* 0x0000000186197824 */ /* 0x000fe200078e0a03 */
[--C-:B------:R-:W-:Y:S01]  /*1670*/  SHF.R.S32.HI R3, RZ, 0x1f, R2.reuse ;  /* 0x0000001fff037819 */ /* 0x100fe20000011402 */
[----:B------:R-:W-:Y:S01]  /*1680*/  IMAD.SHL.U32 R7, R7, 0x8, RZ ;  /* 0x0000000807077824 */ /* 0x000fe200078e00ff */
[----:B------:R-:W-:Y:S01]  /*1690*/  LOP3.LUT R0, R0, 0x1c0, RZ, 0xc0, !PT ;  /* 0x000001c000007812 */ /* 0x000fe200078ec0ff */
[----:B------:R-:W-:Y:S01]  /*16a0*/  IMAD.SHL.U32 R4, R25, 0x8, RZ ;  /* 0x0000000819047824 */ /* 0x000fe200078e00ff */
[----:B------:R-:W-:Y:S01]  /*16b0*/  UMOV UR25, 0x400 ;  /* 0x0000040000197882 */ /* 0x000fe20000000000 */
[----:B------:R-:W-:Y:S01]  /*16c0*/  IMAD.WIDE R18, R29, 0x40, R2 ;  /* 0x000000401d127825 */ /* 0x000fe200078e0202 */
[----:B------:R-:W-:-:S02]  /*16d0*/  LEA.HI R96, R24, R134, RZ, 0x5 ;  /* 0x0000008618607211 */ /* 0x000fc400078f28ff */
[----:B------:R-:W-:Y:S02]  /*16e0*/  LOP3.LUT R5, R0, 0x38, R4, 0xf8, !PT ;  /* 0x0000003800057812 */ /* 0x000fe400078ef804 */
[----:B------:R-:W-:Y:S02]  /*16f0*/  SHF.R.U32.HI R0, RZ, 0x3, R0 ;  /* 0x00000003ff007819 */ /* 0x000fe40000011600 */
[----:B------:R-:W-:Y:S02]  /*1700*/  IADD3 R12, P1, R4, R12, RZ ;  /* 0x0000000c040c7210 */ /* 0x000fe40007f3e0ff */
[----:B------:R-:W-:Y:S02]  /*1710*/  LOP3.LUT R6, R5, R0, RZ, 0x3c, !PT ;  /* 0x0000000005067212 */ /* 0x000fe400078e3cff */
[----:B------:R-:W-:Y:S02]  /*1720*/  LOP3.LUT R0, R21, 0xfffffff0, RZ, 0xc0, !PT ;  /* 0xfffffff015007812 */ /* 0x000fe400078ec0ff */
[----:B------:R-:W-:-:S02]  /*1730*/  SHF.R.S32.HI R5, RZ, 0x1f, R26 ;  /* 0x0000001fff057819 */ /* 0x000fc4000001141a */
[----:B------:R-:W-:Y:S01]  /*1740*/  LOP3.LUT R239, R6, 0x7ffffe00, R7, 0xf8, !PT ;  /* 0x7ffffe0006ef7812 */ /* 0x000fe200078ef807 */
[----:B------:R-:W-:Y:S01]  /*1750*/  IMAD.IADD R0, R134, 0x1, -R0 ;  /* 0x0000000186007824 */ /* 0x000fe200078e0a00 */
[----:B------:R-:W-:Y:S01]  /*1760*/  IADD3 R6, P0, R4, R9, RZ ;  /* 0x0000000904067210 */ /* 0x000fe20007f1e0ff */
[----:B------:R-:W-:Y:S01]  /*1770*/  IMAD R7, R5, UR4, RZ ;  /* 0x0000000405077c24 */ /* 0x000fe2000f8e02ff */
[----:B------:R-:W-:Y:S02]  /*1780*/  SHF.R.S32.HI R5, RZ, 0x1f, R4 ;  /* 0x0000001fff057819 */ /* 0x000fe40000011404 */
[----:B------:R-:W-:Y:S01]  /*1790*/  SHF.R.S32.HI R13, RZ, 0x1f, R0 ;  /* 0x0000001fff0d7819 */ /* 0x000fe20000011400 */
[C---:B------:R-:W-:Y:S01]  /*17a0*/  IMAD R14, R26.reuse, UR5, R7 ;  /* 0x000000051a0e7c24 */ /* 0x040fe2000f8e0207 */
[----:B------:R-:W-:Y:S01]  /*17b0*/  SHF.R.S32.HI R92, RZ, 0x5, R96 ;  /* 0x00000005ff5c7819 */ /* 0x000fe20000011460 */
[----:B------:R-:W-:Y:S01]  /*17c0*/  IMAD.X R7, R5, 0x1, R11, P0 ;  /* 0x0000000105077824 */ /* 0x000fe200000e060b */
[----:B------:R-:W-:Y:S01]  /*17d0*/  LEA.HI R20, R13, R0, RZ, 0x3 ;  /* 0x000000000d147211 */ /* 0x000fe200078f18ff */
[----:B------:R-:W-:Y:S01]  /*17e0*/  IMAD.X R13, R5, 0x1, R8, P1 ;  /* 0x00000001050d7824 */ /* 0x000fe200008e0608 */
[----:B------:R-:W-:Y:S01]  /*17f0*/  SHF.R.S32.HI R8, RZ, 0x1f, R22 ;  /* 0x0000001fff087819 */ /* 0x000fe20000011416 */
[----:B------:R-:W-:Y:S01]  /*1800*/  IMAD.WIDE.U32 R4, R26, UR4, R4 ;  /* 0x000000041a047c25 */ /* 0x000fe2000f8e0004 */
[----:B------:R-:W-:Y:S01]  /*1810*/  ULDC.64 UR4, c[0x0][0x258] ;  /* 0x0000960000047ab9 */ /* 0x000fe20000000a00 */
[----:B------:R-:W-:-:S02]  /*1820*/  LOP3.LUT R9, R20, 0xfffffff8, RZ, 0xc0, !PT ;  /* 0xfffffff814097812 */ /* 0x000fc400078ec0ff */
[----:B------:R-:W-:Y:S02]  /*1830*/  IMAD R11, R16, UR10, RZ ;  /* 0x0000000a100b7c24 */ /* 0x000fe4000f8e02ff */
[----:B------:R-:W-:Y:S02]  /*1840*/  IMAD R8, R8, UR4, RZ ;  /* 0x0000000408087c24 */ /* 0x000fe4000f8e02ff */
[----:B------:R-:W-:Y:S01]  /*1850*/  IMAD.IADD R5, R5, 0x1, R14 ;  /* 0x0000000105057824 */ /* 0x000fe200078e020e */
[----:B------:R-:W-:Y:S01]  /*1860*/  IADD3 R14, P0, R2, R15, RZ ;  /* 0x0000000f020e7210 */ /* 0x000fe20007f1e0ff */
[----:B------:R-:W-:Y:S02]  /*1870*/  IMAD R16, R10, UR11, R11 ;  /* 0x0000000b0a107c24 */ /* 0x000fe4000f8e020b */
[----:B------:R-:W-:Y:S02]  /*1880*/  IMAD.IADD R26, R0, 0x1, -R9 ;  /* 0x00000001001a7824 */ /* 0x000fe400078e0a09 */
        /* <DEDUP_REMOVED lines=25> */
[----:B--2---:R-:W-:-:S02]  /*1a20*/  ULEA UR5, UR24, UR25, 0x18 ;  /* 0x0000001918057291 */ /* 0x004fc4000f8ec03f */
        /* <DEDUP_REMOVED lines=10> */
[----:B------:R-:W-:Y:S01]  /*1ad0*/  IADD3 R12, P0, R14, UR23, RZ ;  /* 0x000000170e0c7c10 */ /* 0x000fe2000ff1e0ff */
[----:B------:R-:W-:Y:S01]  /*1ae0*/  STL [R1+0x14], R18 ;  /* 0x0000141201007387 */ /* 0x000fe20000100800 */
[----:B------:R-:W-:-:S02]  /*1af0*/  LEA.HI.X R19, R4, UR13, R5, 0x1, P1 ;  /* 0x0000000d04137c11 */ /* 0x000fc400088f0c05 */
[----:B------:R-:W-:Y:S02]  /*1b00*/  IADD3 R4, P1, R6, UR4, RZ ;  /* 0x0000000406047c10 */ /* 0x000fe4000ff3e0ff */
[----:B------:R-:W-:Y:S01]  /*1b10*/  IADD3.X R13, R15, UR22, RZ, P0, !PT ;  /* 0x000000160f0d7c10 */ /* 0x000fe200087fe4ff */
[----:B------:R-:W-:Y:S01]  /*1b20*/  STL [R1+0x10], R19 ;  /* 0x0000101301007387 */ /* 0x000fe20000100800 */
[----:B------:R-:W-:Y:S02]  /*1b30*/  IADD3 R10, P0, R12, UR23, RZ ;  /* 0x000000170c0a7c10 */ /* 0x000fe4000ff1e0ff */
[----:B------:R-:W-:Y:S02]  /*1b40*/  LEA R239, R239, UR5, 0x1 ;  /* 0x00000005efef7c11 */ /* 0x000fe4000f8e08ff */
[----:B------:R-:W-:Y:S01]  /*1b50*/  IADD3.X R11, R13, UR22, RZ, P0, !PT ;  /* 0x000000160d0b7c10 */ /* 0x000fe200087fe4ff */
[----:B--2---:R-:W-:Y:S01]  /*1b60*/  IMAD.IADD R0, R3, 0x1, R8 ;  /* 0x0000000103007824 */ /* 0x004fe200078e0208 */
[----:B------:R-:W-:-:S04]  /*1b70*/  IADD3 R8, P0, R10, UR23, RZ ;  /* 0x000000170a087c10 */ /* 0x000fc8000ff1e0ff */
[----:B------:R-:W-:Y:S02]  /*1b80*/  LEA.HI.X R7, R2, UR15, R0, 0x1, P2 ;  /* 0x0000000f02077c11 */ /* 0x000fe400090f0c00 */
[----:B------:R-:W-:Y:S02]  /*1b90*/  IADD3.X R9, R11, UR22, RZ, P0, !PT ;  /* 0x000000160b097c10 */ /* 0x000fe400087fe4ff */
[----:B------:R-:W-:Y:S01]  /*1ba0*/  IADD3.X R5, R7, UR16, RZ, P1, !PT ;  /* 0x0000001007057c10 */ /* 0x000fe20008ffe4ff */
[----:B------:R-:W-:Y:S01]  /*1bb0*/  @!PT LDS RZ, [RZ] ;  /* 0x00000000fffff984 */ /* 0x000fe20000000800 */
[----:B------:R-:W-:Y:S01]  /*1bc0*/  @!PT LDS RZ, [RZ] ;  /* 0x00000000fffff984 */ /* 0x000fe20000000800 */
[----:B------:R-:W-:Y:S01]  /*1bd0*/  @!PT LDS RZ, [RZ] ;  /* 0x00000000fffff984 */ /* 0x000fe20000000800 */
[----:B------:R2:W-:Y:S01]  /*1be0*/  LDGSTS.E.BYPASS.LTC128B.128 [R239], desc[UR20][R6.64] ;  /* 0x0000000006ef7fae */ /* 0x0005e2000b901d54 */
[----:B------:R-:W-:-:S03]  /*1bf0*/  IADD3 R2, P1, R4, UR4, RZ ;  /* 0x0000000404027c10 */ /* 0x000fc6000ff3e0ff */
[----:B------:R3:W-:Y:S01]  /*1c00*/  LDGSTS.E.BYPASS.LTC128B.128 [R239+0x800], desc[UR20][R4.64] ;  /* 0x0080000004ef7fae */ /* 0x0007e2000b901d54 */
[----:B------:R-:W-:Y:S02]  /*1c10*/  IADD3.X R3, R5, UR16, RZ, P1, !PT ;  /* 0x0000001005037c10 */ /* 0x000fe40008ffe4ff */
[----:B------:R-:W-:Y:S01]  /*1c20*/  IADD3 R16, P1, R2, UR4, RZ ;  /* 0x0000000402107c10 */ /* 0x000fe2000ff3e0ff */
[----:B------:R-:W-:Y:S02]  /*1c30*/  UIADD3 UR4, UR5, 0x2000, URZ ;  /* 0x0000200005047890 */ /* 0x000fe4000fffe03f */
[----:B------:R4:W-:Y:S01]  /*1c40*/  LDGSTS.E.BYPASS.LTC128B.128 [R239+0x1000], desc[UR20][R2.64] ;  /* 0x0100000002ef7fae */ /* 0x0009e2000b901d54 */
[----:B------:R-:W-:Y:S02]  /*1c50*/  IADD3.X R17, R3, UR16, RZ, P1, !PT ;  /* 0x0000001003117c10 */ /* 0x000fe40008ffe4ff */
[----:B------:R-:W-:-:S03]  /*1c60*/  LOP3.LUT P1, RZ, R26, 0x2, RZ, 0xc0, !PT ;  /* 0x000000021aff7812 */ /* 0x000fc6000782c0ff */
[----:B------:R-:W-:Y:S01]  /*1c70*/  LDGSTS.E.BYPASS.LTC128B.128 [R239+0x1800], desc[UR20][R16.64] ;  /* 0x0180000010ef7fae */ /* 0x000fe2000b901d54 */
        /* <DEDUP_REMOVED lines=13> */
[----:B--2---:R-:W-:-:S04]  /*1d50*/  IADD3 R2, P0, R4, UR23, RZ ;  /* 0x0000001704027c10 */ /* 0x004fc8000ff1e0ff */
        /* <DEDUP_REMOVED lines=8> */
[----:B------:R-:W-:Y:S01]  /*1de0*/  LDGSTS.E.BYPASS.LTC128B.128 [R239+0x6800], desc[UR20][R12.64] ;  /* 0x068000000cef7fae */ /* 0x000fe2000b901d54 */
[----:B------:R-:W-:Y:S02]  /*1df0*/  IADD3.X R11, R13, UR22, RZ, P0, !PT ;  /* 0x000000160d0b7c10 */ /* 0x000fe400087fe4ff */
[----:B-1----:R-:W-:-:S03]  /*1e00*/  IADD3 R8, P0, R10, UR23, RZ ;  /* 0x000000170a087c10 */ /* 0x002fc6000ff1e0ff */
        /* <DEDUP_REMOVED lines=8> */
[----:B--2---:R-:W-:Y:S01]  /*1e90*/  IADD3 R2, P0, R4, UR23, RZ ;  /* 0x0000001704027c10 */ /* 0x004fe2000ff1e0ff */
[----:B---3--:R-:W-:Y:S02]  /*1ea0*/  IMAD.MOV.U32 R14, RZ, RZ, R18 ;  /* 0x000000ffff0e7224 */ /* 0x008fe400078e0012 */
[----:B------:R2:W-:Y:S01]  /*1eb0*/  LDGSTS.E.BYPASS.LTC128B.128 [R239+0x8800], desc[UR20][R4.64] ;  /* 0x0880000004ef7fae */ /* 0x0005e2000b901d54 */
[----:B------:R-:W-:Y:S01]  /*1ec0*/  IADD3.X R3, R5, UR22, RZ, P0, !PT ;  /* 0x0000001605037c10 */ /* 0x000fe200087fe4ff */
[----:B------:R-:W-:-:S04]  /*1ed0*/  IMAD.MOV.U32 R15, RZ, RZ, R19 ;  /* 0x000000ffff0f7224 */ /* 0x000fc800078e0013 */
[----:B------:R3:W-:Y:S01]  /*1ee0*/  LDGSTS.E.BYPASS.LTC128B.128 [R239+0x9000], desc[UR20][R2.64] ;  /* 0x0900000002ef7fae */ /* 0x0007e2000b901d54 */
[----:B-1----:R-:W-:-:S04]  /*1ef0*/  IADD3 R6, P0, R2, UR23, RZ ;  /* 0x0000001702067c10 */ /* 0x002fc8000ff1e0ff */
[----:B------:R-:W-:Y:S02]  /*1f00*/  IADD3.X R7, R3, UR22, RZ, P0, !PT ;  /* 0x0000001603077c10 */ /* 0x000fe400087fe4ff */
[----:B--2---:R-:W-:-:S03]  /*1f10*/  SHF.R.S32.HI R4, RZ, 0x4, R21 ;  /* 0x00000004ff047819 */ /* 0x004fc60000011415 */
        /* <DEDUP_REMOVED lines=18> */
[----:B------:R-:W-:Y:S01]  /*2040*/  BAR.SYNC.DEFER_BLOCKING 0x0 ;  /* 0x0000000000007b1d */ /* 0x000fe20000010000 */
[----:B------:R-:W-:Y:S02]  /*2050*/  IADD3.X R7, R19, UR11, RZ, P0, !PT ;  /* 0x0000000b13077c10 */ /* 0x000fe400087fe4ff */
        /* <DEDUP_REMOVED lines=14> */
[----:B------:R-:W-:Y:S01]  /*2140*/  @!PT LDS RZ, [RZ] ;  /* 0x00000000fffff984 */ /* 0x000fe20000000800 */
[----:B------:R-:W-:Y:S01]  /*2150*/  @!PT LDS RZ, [RZ] ;  /* 0x00000000fffff984 */ /* 0x000fe20000000800 */
[----:B------:R-:W-:Y:S01]  /*2160*/  @!PT LDS RZ, [RZ] ;  /* 0x00000000fffff984 */ /* 0x000fe20000000800 */
[----:B------:R1:W-:Y:S01]  /*2170*/  LDGSTS.E.BYPASS.LTC128B.128 [R239+0xa000], desc[UR20][R14.64] ;  /* 0x0a0000000eef7fae */ /* 0x0003e2000b901d54 */
[----:B------:R-:W-:Y:S01]  /*2180*/  IADD3.X R11, R13, UR11, RZ, P0, !PT ;  /* 0x0000000b0d0b7c10 */ /* 0x000fe200087fe4ff */
[----:B------:R-:W-:Y:S01]  /*2190*/  ULDC UR4, c[0x0][0x39c] ;  /* 0x0000e70000047ab9 */ /* 0x000fe20000000800 */
[----:B------:R-:W-:Y:S01]  /*21a0*/  LEA R226, R0, UR5, 0x1 ;  /* 0x0000000500e27c11 */ /* 0x000fe2000f8e08ff */
[----:B------:R2:W-:Y:S01]  /*21b0*/  LDGSTS.E.BYPASS.LTC128B.128 [R239+0xa800], desc[UR20][R6.64] ;  /* 0x0a80000006ef7fae */ /* 0x0005e2000b901d54 */
[----:B------:R-:W-:-:S02]  /*21c0*/  IMAD.MOV.U32 R0, RZ, RZ, 0x20 ;  /* 0x00000020ff007424 */ /* 0x000fc400078e00ff */
[----:B------:R-:W-:Y:S01]  /*21d0*/  VIADD R225, R224, 0x40 ;  /* 0x00000040e0e17836 */ /* 0x000fe20000000000 */
[----:B------:R3:W-:Y:S04]  /*21e0*/  LDGSTS.E.BYPASS.LTC128B.128 [R239+0xb000], desc[UR20][R4.64] ;  /* 0x0b00000004ef7fae */ /* 0x0007e8000b901d54 */
[----:B------:R4:W-:Y:S04]  /*21f0*/  LDGSTS.E.BYPASS.LTC128B.128 [R239+0xb800], desc[UR20][R8.64] ;  /* 0x0b80000008ef7fae */ /* 0x0009e8000b901d54 */
[----:B------:R-:W-:Y:S04]  /*2200*/  LDGSTS.E.BYPASS.LTC128B.128 [R239+0xc000], desc[UR20][R12.64] ;  /* 0x0c0000000cef7fae */ /* 0x000fe8000b901d54 */
[----:B------:R5:W-:Y:S01]  /*2210*/  LDGSTS.E.BYPASS.LTC128B.128 [R239+0xc800], desc[UR20][R10.64] ;  /* 0x0c8000000aef7fae */ /* 0x000be2000b901d54 */
        /* <DEDUP_REMOVED lines=61> */
[----:B------:R-:W-:Y:S01]  /*25f0*/  VIADD R230, R225, 0x7800 ;  /* 0x00007800e1e67836 */ /* 0x000fe20000000000 */
[C---:B--2---:R-:W-:Y:S02]  /*2600*/  HMMA.16816.F32.BF16 R28, R20.reuse, R8, RZ ;  /* 0x00000008141c723c */ /* 0x044fe400000418ff */
[----:B------:R-:W-:Y:S04]  /*2610*/  LDSM.16.M88.4 R60, [R223+0x1000] ;  /* 0x00100000df3c783b */ /* 0x000fe80000000200 */
[----:B------:R-:W-:Y:S01]  /*2620*/  LDSM.16.M88.4 R88, [R222+0x800] ;  /* 0x00080000de58783b */ /* 0x000fe20000000200 */
[C---:B------:R-:W-:Y:S03]  /*2630*/  HMMA.16816.F32.BF16 R36, R20.reuse, R10, RZ ;  /* 0x0000000a1424723c */ /* 0x040fe600000418ff */
[----:B------:R-:W2:Y:S03]  /*2640*/  LDSM.16.M88.4 R8, [R228] ;  /* 0x00000000e408783b */ /* 0x000ea60000000200 */
[----:B---3--:R-:W-:Y:S01]  /*2650*/  HMMA.16816.F32.BF16 R40, R20, R44, RZ ;  /* 0x0000002c1428723c */ /* 0x008fe200000418ff */
[----:B------:R-:W3:Y:S04]  /*2660*/  LDSM.16.M88.4 R76, [R24+0x3800] ;  /* 0x00380000184c783b */ /* 0x000ee80000000200 */
[----:B------:R-:W5:Y:S04]  /*2670*/  LDSM.16.M88.4 R80, [R225+0x1000] ;  /* 0x00100000e150783b */ /* 0x000f680000000200 */
[----:B------:R-:W5:Y:S02]  /*2680*/  LDSM.16.M88.4 R84, [R222+0x1000] ;  /* 0x00100000de54783b */ /* 0x000f640000000200 */
[C---:B------:R-:W-:Y:S02]  /*2690*/  HMMA.16816.F32.BF16 R28, R16.reuse, R32, R28 ;  /* 0x00000020101c723c */ /* 0x040fe4000004181c */
[----:B------:R-:W0:Y:S05]  /*26a0*/  LDGDEPBAR ;  /* 0x00000000000079af */ /* 0x000e2a0000000000 */
[----:B------:R-:W-:Y:S06]  /*26b0*/  HMMA.16816.F32.BF16 R36, R16, R34, R36 ;  /* 0x000000221024723c */ /* 0x000fec0000041824 */
[----:B------:R-:W-:Y:S06]  /*26c0*/  HMMA.16816.F32.BF16 R32, R20, R46, RZ ;  /* 0x0000002e1420723c */ /* 0x000fec00000418ff */
[----:B-1----:R-:W-:Y:S06]  /*26d0*/  HMMA.16816.F32.BF16 R48, R16, R56, R40 ;  /* 0x000000381030723c */ /* 0x002fec0000041828 */
[C---:B----4-:R-:W-:Y:S06]  /*26e0*/  HMMA.16816.F32.BF16 R28, R12.reuse, R52, R28 ;  /* 0x000000340c1c723c */ /* 0x050fec000004181c */
[----:B------:R-:W-:Y:S06]  /*26f0*/  HMMA.16816.F32.BF16 R36, R12, R54, R36 ;  /* 0x000000360c24723c */ /* 0x000fec0000041824 */
[----:B------:R-:W-:Y:S06]  /*2700*/  HMMA.16816.F32.BF16 R44, R20, R64, RZ ;  /* 0x00000040142c723c */ /* 0x000fec00000418ff */
[----:B------:R-:W-:Y:S06]  /*2710*/  HMMA.16816.F32.BF16 R32, R16, R58, R32 ;  /* 0x0000003a1020723c */ /* 0x000fec0000041820 */
[----:B--2---:R-:W-:Y:S06]  /*2720*/  HMMA.16816.F32.BF16 R40, R8, R72, R28 ;  /* 0x000000480828723c */ /* 0x004fec000004181c */
[----:B------:R-:W-:Y:S06]  /*2730*/  HMMA.16816.F32.BF16 R28, R12, R68, R48 ;  /* 0x000000440c1c723c */ /* 0x000fec0000041830 */
[----:B------:R-:W-:Y:S01]  /*2740*/  HMMA.16816.F32.BF16 R52, R8, R74, R36 ;  /* 0x0000004a0834723c */ /* 0x000fe20000041824 */
[----:B------:R-:W-:Y:S05]  /*2750*/  LDSM.16.M88.4 R72, [R225+0x1800] ;  /* 0x00180000e148783b */ /* 0x000fea0000000200 */
[----:B------:R-:W-:Y:S01]  /*2760*/  HMMA.16816.F32.BF16 R36, R20, R66, RZ ;  /* 0x000000421424723c */ /* 0x000fe200000418ff */
[----:B------:R-:W1:Y:S05]  /*2770*/  LDSM.16.M88.4 R64, [R223+0x1800] ;  /* 0x00180000df40783b */ /* 0x000e6a0000000200 */
[----:B------:R-:W-:Y:S01]  /*2780*/  FMUL.FTZ R2, R40, UR4 ;  /* 0x0000000428027c20 */ /* 0x000fe20008410000 */
[----:B------:R-:W-:Y:S03]  /*2790*/  HMMA.16816.F32.BF16 R48, R16, R60, R44 ;  /* 0x0000003c1030723c */ /* 0x000fe6000004182c */
[----:B------:R2:W-:Y:S03]  /*27a0*/  MUFU.TANH R208, R2 ;  /* 0x0000000200d07308 */ /* 0x0005e60000002400 */
[----:B------:R-:W-:Y:S01]  /*27b0*/  HMMA.16816.F32.BF16 R44, R12, R70, R32 ;  /* 0x000000460c2c723c */ /* 0x000fe20000041820 */
[----:B------:R-:W-:Y:S10]  /*27c0*/  LDSM.16.M88.4 R68, [R223+0x2000] ;  /* 0x00200000df44783b */ /* 0x000ff40000000200 */
[----:B------:R-:W-:Y:S01]  /*27d0*/  HMMA.16816.F32.BF16 R32, R16, R62, R36 ;  /* 0x0000003e1020723c */ /* 0x000fe20000041824 */
[----:B------:R-:W4:Y:S01]  /*27e0*/  LDSM.16.M88.4 R60, [R24+0x4000] ;  /* 0x00400000183c783b */ /* 0x000f220000000200 */
[----:B--2---:R-:W-:-:S04]  /*27f0*/  FMUL.FTZ R2, R41, UR4 ;  /* 0x0000000429027c20 */ /* 0x004fc80008410000 */
[----:B---3--:R-:W-:Y:S01]  /*2800*/  HMMA.16816.F32.BF16 R36, R20, R76, RZ ;  /* 0x0000004c1424723c */ /* 0x008fe200000418ff */
[----:B------:R2:W-:Y:S06]  /*2810*/  MUFU.TANH R107, R2 ;  /* 0x00000002006b7308 */ /* 0x0005ec0000002400 */
[----:B------:R-:W-:Y:S06]  /*2820*/  HMMA.16816.F32.BF16 R56, R8, R90, R44 ;  /* 0x0000005a0838723c */ /* 0x000fec000004182c */
[----:B------:R-:W-:Y:S01]  /*2830*/  HMMA.16816.F32.BF16 R44, R20, R78, RZ ;  /* 0x0000004e142c723c */ /* 0x000fe200000418ff */
[----:B------:R-:W-:Y:S01]  /*2840*/  LDSM.16.M88.4 R76, [R24+0x5000] ;  /* 0x00500000184c783b */ /* 0x000fe20000000200 */
[----:B--2---:R-:W-:-:S04]  /*2850*/  FMUL.FTZ R2, R42, UR4 ;  /* 0x000000042a027c20 */ /* 0x004fc80008410000 */
[----:B------:R2:W3:Y:S02]  /*2860*/  MUFU.TANH R114, R2 ;  /* 0x0000000200727308 */ /* 0x0004e40000002400 */
[----:B--2---:R-:W-:Y:S02]  /*2870*/  FMUL.FTZ R2, R43, UR4 ;  /* 0x000000042b027c20 */ /* 0x004fe40008410000 */
[----:B------:R-:W-:Y:S01]  /*2880*/  HMMA.16816.F32.BF16 R40, R8, R88, R28 ;  /* 0x000000580828723c */ /* 0x000fe2000004181c */
[----:B------:R-:W-:Y:S03]  /*2890*/  LDSM.16.M88.4 R88, [R222+0x1800] ;  /* 0x00180000de58783b */ /* 0x000fe60000000200 */
[----:B------:R2:W3:Y:S02]  /*28a0*/  MUFU.TANH R112, R2 ;  /* 0x0000000200707308 */ /* 0x0004e40000002400 */
[C---:B-----5:R-:W-:Y:S06]  /*28b0*/  HMMA.16816.F32.BF16 R28, R12.reuse, R80, R48 ;  /* 0x000000500c1c723c */ /* 0x060fec0000041830 */
[----:B------:R-:W-:Y:S01]  /*28c0*/  HMMA.16816.F32.BF16 R48, R12, R82, R32 ;  /* 0x000000520c30723c */ /* 0x000fe20000041820 */
[----:B------:R-:W-:Y:S01]  /*28d0*/  LDSM.16.M88.4 R80, [R225+0x2000] ;  /* 0x00200000e150783b */ /* 0x000fe20000000200 */
[----:B--2---:R-:W-:-:S04]  /*28e0*/  FMUL.FTZ R2, R52, UR4 ;  /* 0x0000000434027c20 */ /* 0x004fc80008410000 */
[----:B------:R2:W5:-:S12]  /*28f0*/  MUFU.TANH R111, R2 ;  /* 0x00000002006f7308 */ /* 0x0005580000002400 */
[----:B------:R-:W-:Y:S01]  /*2900*/  HMMA.16816.F32.BF16 R28, R8, R84, R28 ;  /* 0x00000054081c723c */ /* 0x000fe2000004181c */
[----:B--2---:R-:W-:-:S04]  /*2910*/  FMUL.FTZ R2, R53, UR4 ;  /* 0x0000000435027c20 */ /* 0x004fc80008410000 */
[----:B------:R2:W-:Y:S02]  /*2920*/  MUFU.TANH R110, R2 ;  /* 0x00000002006e7308 */ /* 0x0005e40000002400 */
[----:B--2---:R-:W-:-:S06]  /*2930*/  FMUL.FTZ R2, R54, UR4 ;  /* 0x0000000436027c20 */ /* 0x004fcc0008410000 */
[----:B------:R2:W5:Y:S02]  /*2940*/  MUFU.TANH R117, R2 ;  /* 0x0000000200757308 */ /* 0x0005640000002400 */
[----:B--2---:R-:W-:Y:S02]  /*2950*/  FMUL.FTZ R2, R55, UR4 ;  /* 0x0000000437027c20 */ /* 0x004fe40008410000 */
[C---:B-1----:R-:W-:Y:S04]  /*2960*/  HMMA.16816.F32.BF16 R52, R16.reuse, R64, R36 ;  /* 0x000000401034723c */ /* 0x042fe80000041824 */
[----:B------:R1:W2:Y:S02]  /*2970*/  MUFU.TANH R116, R2 ;  /* 0x0000000200747308 */ /* 0x0002a40000002400 */
[----:B------:R-:W-:Y:S01]  /*2980*/  HMMA.16816.F32.BF16 R36, R16, R66, R44 ;  /* 0x000000421024723c */ /* 0x000fe2000004182c */
[----:B------:R-:W3:Y:S05]  /*2990*/  LDSM.16.M88.4 R64, [R24+0x4800] ;  /* 0x004800001840783b */ /* 0x000eea0000000200 */
[----:B----4-:R-:W-:Y:S01]  /*29a0*/  HMMA.16816.F32.BF16 R44, R20, R62, RZ ;  /* 0x0000003e142c723c */ /* 0x010fe200000418ff */
[----:B-1----:R-:W-:-:S04]  /*29b0*/  FMUL.FTZ R2, R40, UR4 ;  /* 0x0000000428027c20 */ /* 0x002fc80008410000 */
[----:B------:R1:W4:Y:S07]  /*29c0*/  MUFU.TANH R106, R2 ;  /* 0x00000002006a7308 */ /* 0x00032e0000002400 */
[----:B------:R-:W-:Y:S01]  /*29d0*/  HMMA.16816.F32.BF16 R32, R12, R72, R52 ;  /* 0x000000480c20723c */ /* 0x000fe20000041834 */
[----:B-1----:R-:W-:-:S04]  /*29e0*/  FMUL.FTZ R2, R41, UR4 ;  /* 0x0000000429027c20 */ /* 0x002fc80008410000 */
[----:B------:R1:W-:Y:S02]  /*29f0*/  MUFU.TANH R103, R2 ;  /* 0x0000000200677308 */ /* 0x0003e40000002400 */
[----:B-1----:R-:W-:-:S06]  /*2a00*/  FMUL.FTZ R2, R42, UR4 ;  /* 0x000000042a027c20 */ /* 0x002fcc0008410000 */
[----:B------:R1:W4:Y:S02]  /*2a10*/  MUFU.TANH R119, R2 ;  /* 0x0000000200777308 */ /* 0x0003240000002400 */
[----:B-1----:R-:W-:Y:S02]  /*2a20*/  FMUL.FTZ R2, R43, UR4 ;  /* 0x000000042b027c20 */ /* 0x002fe40008410000 */
[----:B------:R-:W-:Y:S01]  /*2a30*/  HMMA.16816.F32.BF16 R40, R20, R60, RZ ;  /* 0x0000003c1428723c */ /* 0x000fe200000418ff */
[----:B------:R-:W1:Y:S03]  /*2a40*/  LDSM.16.M88.4 R60, [R223+0x2800] ;  /* 0x00280000df3c783b */ /* 0x000e660000000200 */
[----:B------:R5:W4:Y:S02]  /*2a50*/  MUFU.TANH R122, R2 ;  /* 0x00000002007a7308 */ /* 0x000b240000002400 */
[----:B-----5:R-:W-:-:S06]  /*2a60*/  FMUL.FTZ R2, R56, UR4 ;  /* 0x0000000438027c20 */ /* 0x020fcc0008410000 */
[----:B------:R5:W4:-:S12]  /*2a70*/  MUFU.TANH R101, R2 ;  /* 0x0000000200657308 */ /* 0x000b180000002400 */
[----:B------:R-:W-:Y:S06]  /*2a80*/  HMMA.16816.F32.BF16 R52, R16, R68, R40 ;  /* 0x000000441034723c */ /* 0x000fec0000041828 */
[----:B---3--:R-:W-:Y:S01]  /*2a90*/  HMMA.16816.F32.BF16 R40, R20, R64, RZ ;  /* 0x000000401428723c */ /* 0x008fe200000418ff */
[----:B-----5:R-:W-:-:S04]  /*2aa0*/  FMUL.FTZ R2, R57, UR4 ;  /* 0x0000000439027c20 */ /* 0x020fc80008410000 */
[----:B------:R3:W-:Y:S02]  /*2ab0*/  MUFU.TANH R100, R2 ;  /* 0x0000000200647308 */ /* 0x0007e40000002400 */
[----:B---3--:R-:W-:-:S06]  /*2ac0*/  FMUL.FTZ R2, R58, UR4 ;  /* 0x000000043a027c20 */ /* 0x008fcc0008410000 */
[----:B------:R3:W5:Y:S02]  /*2ad0*/  MUFU.TANH R121, R2 ;  /* 0x0000000200797308 */ /* 0x0007640000002400 */
[----:B---3--:R-:W-:Y:S02]  /*2ae0*/  FMUL.FTZ R2, R59, UR4 ;  /* 0x000000043b027c20 */ /* 0x008fe40008410000 */
[----:B------:R-:W-:Y:S01]  /*2af0*/  HMMA.16816.F32.BF16 R56, R8, R86, R48 ;  /* 0x000000560838723c */ /* 0x000fe20000041830 */
[----:B------:R-:W-:Y:S03]  /*2b00*/  LDSM.16.M88.4 R84, [R225+0x2800] ;  /* 0x00280000e154783b */ /* 0x000fe60000000200 */
[----:B------:R3:W5:Y:S02]  /*2b10*/  MUFU.TANH R123, R2 ;  /* 0x00000002007b7308 */ /* 0x0007640000002400 */
[----:B------:R-:W-:Y:S01]  /*2b20*/  HMMA.16816.F32.BF16 R48, R12, R74, R36 ;  /* 0x0000004a0c30723c */ /* 0x000fe20000041824 */
[----:B------:R-:W2:Y:S05]  /*2b30*/  LDSM.16.M88.4 R72, [R222+0x2000] ;  /* 0x00200000de48783b */ /* 0x000eaa0000000200 */
[----:B------:R-:W-:Y:S01]  /*2b40*/  HMMA.16816.F32.BF16 R36, R16, R70, R44 ;  /* 0x000000461024723c */ /* 0x000fe2000004182c */
[----:B------:R-:W4:Y:S05]  /*2b50*/  LDSM.16.M88.4 R68, [R223+0x3000] ;  /* 0x00300000df44783b */ /* 0x000f2a0000000200 */
[----:B------:R-:W-:Y:S01]  /*2b60*/  HMMA.16816.F32.BF16 R44, R20, R66, RZ ;  /* 0x00000042142c723c */ /* 0x000fe200000418ff */
[----:B---3--:R-:W-:Y:S01]  /*2b70*/  FMUL.FTZ R2, R28, UR4 ;  /* 0x000000041c027c20 */ /* 0x008fe20008410000 */
[----:B------:R-:W-:Y:S03]  /*2b80*/  LDSM.16.M88.4 R64, [R222+0x2800] ;  /* 0x00280000de40783b */ /* 0x000fe60000000200 */
[----:B------:R3:W5:Y:S02]  /*2b90*/  MUFU.TANH R98, R2 ;  /* 0x0000000200627308 */ /* 0x0007640000002400 */
[----:B---3--:R-:W-:-:S06]  /*2ba0*/  FMUL.FTZ R2, R29, UR4 ;  /* 0x000000041d027c20 */ /* 0x008fcc0008410000 */
[----:B------:R3:W-:Y:S02]  /*2bb0*/  MUFU.TANH R133, R2 ;  /* 0x0000000200857308 */ /* 0x0007e40000002400 */
[----:B---3--:R-:W-:-:S06]  /*2bc0*/  FMUL.FTZ R2, R30, UR4 ;  /* 0x000000041e027c20 */ /* 0x008fcc0008410000 */
[----:B------:R3:W5:Y:S02]  /*2bd0*/  MUFU.TANH R128, R2 ;  /* 0x0000000200807308 */ /* 0x0007640000002400 */
[----:B---3--:R-:W-:Y:S02]  /*2be0*/  FMUL.FTZ R2, R31, UR4 ;  /* 0x000000041f027c20 */ /* 0x008fe40008410000 */
[----:B------:R-:W-:Y:S04]  /*2bf0*/  HMMA.16816.F32.BF16 R28, R8, R88, R32 ;  /* 0x00000058081c723c */ /* 0x000fe80000041820 */
[----:B------:R3:W5:Y:S02]  /*2c00*/  MUFU.TANH R126, R2 ;  /* 0x00000002007e7308 */ /* 0x0007640000002400 */
[----:B------:R-:W-:Y:S06]  /*2c10*/  HMMA.16816.F32.BF16 R32, R12, R80, R52 ;  /* 0x000000500c20723c */ /* 0x000fec0000041834 */
[----:B-1----:R-:W-:Y:S06]  /*2c20*/  HMMA.16816.F32.BF16 R52, R16, R60, R40 ;  /* 0x0000003c1034723c */ /* 0x002fec0000041828 */
[----:B------:R-:W-:Y:S01]  /*2c30*/  HMMA.16816.F32.BF16 R40, R20, R76, RZ ;  /* 0x0000004c1428723c */ /* 0x000fe200000418ff */
[----:B---3--:R-:W-:-:S04]  /*2c40*/  FMUL.FTZ R2, R56, UR4 ;  /* 0x0000000438027c20 */ /* 0x008fc80008410000 */
[----:B------:R1:W3:Y:S02]  /*2c50*/  MUFU.TANH R93, R2 ;  /* 0x00000002005d7308 */ /* 0x0002e40000002400 */
[----:B-1----:R-:W-:-:S06]  /*2c60*/  FMUL.FTZ R2, R57, UR4 ;  /* 0x0000000439027c20 */ /* 0x002fcc0008410000 */
[----:B------:R1:W-:Y:S02]  /*2c70*/  MUFU.TANH R125, R2 ;  /* 0x00000002007d7308 */ /* 0x0003e40000002400 */
[----:B-1----:R-:W-:-:S06]  /*2c80*/  FMUL.FTZ R2, R58, UR4 ;  /* 0x000000043a027c20 */ /* 0x002fcc0008410000 */
[----:B------:R1:W3:Y:S02]  /*2c90*/  MUFU.TANH R127, R2 ;  /* 0x00000002007f7308 */ /* 0x0002e40000002400 */
[----:B-1----:R-:W-:Y:S02]  /*2ca0*/  FMUL.FTZ R2, R59, UR4 ;  /* 0x000000043b027c20 */ /* 0x002fe40008410000 */
[----:B------:R-:W-:Y:S01]  /*2cb0*/  HMMA.16816.F32.BF16 R56, R8, R90, R48 ;  /* 0x0000005a0838723c */ /* 0x000fe20000041830 */
[----:B------:R-:W1:Y:S03]  /*2cc0*/  LDSM.16.M88.4 R88, [R24+0x5800] ;  /* 0x005800001858783b */ /* 0x000e660000000200 */
[----:B------:R2:W3:Y:S02]  /*2cd0*/  MUFU.TANH R131, R2 ;  /* 0x0000000200837308 */ /* 0x0004e40000002400 */
[----:B------:R-:W-:Y:S01]  /*2ce0*/  HMMA.16816.F32.BF16 R48, R12, R82, R36 ;  /* 0x000000520c30723c */ /* 0x000fe20000041824 */
[----:B------:R-:W5:Y:S05]  /*2cf0*/  LDSM.16.M88.4 R80, [R223+0x3800] ;  /* 0x00380000df50783b */ /* 0x000f6a0000000200 */
[----:B------:R-:W-:Y:S01]  /*2d00*/  HMMA.16816.F32.BF16 R36, R16, R62, R44 ;  /* 0x0000003e1024723c */ /* 0x000fe2000004182c */
[----:B------:R-:W-:Y:S05]  /*2d10*/  LDSM.16.M88.4 R60, [R222+0x3000] ;  /* 0x00300000de3c783b */ /* 0x000fea0000000200 */
[----:B------:R-:W-:Y:S01]  /*2d20*/  HMMA.16816.F32.BF16 R44, R20, R78, RZ ;  /* 0x0000004e142c723c */ /* 0x000fe200000418ff */
[----:B--2---:R-:W-:Y:S01]  /*2d30*/  FMUL.FTZ R2, R28, UR4 ;  /* 0x000000041c027c20 */ /* 0x004fe20008410000 */
[----:B------:R-:W-:Y:S03]  /*2d40*/  LDSM.16.M88.4 R76, [R222+0x3800] ;  /* 0x00380000de4c783b */ /* 0x000fe60000000200 */
        /* <DEDUP_REMOVED lines=9> */
[----:B----4-:R-:W-:Y:S06]  /*2de0*/  HMMA.16816.F32.BF16 R52, R16, R68, R40 ;  /* 0x000000441034723c */ /* 0x010fec0000041828 */
[----:B-1----:R-:W-:Y:S01]  /*2df0*/  HMMA.16816.F32.BF16 R40, R20, R88, RZ ;  /* 0x000000581428723c */ /* 0x002fe200000418ff */
[----:B--2---:R-:W-:-:S04]  /*2e00*/  FMUL.FTZ R2, R56, UR4 ;  /* 0x0000000438027c20 */ /* 0x004fc80008410000 */
[----:B------:R1:W2:Y:S02]  /*2e10*/  MUFU.TANH R102, R2 ;  /* 0x0000000200667308 */ /* 0x0002a40000002400 */
[----:B-1----:R-:W-:-:S06]  /*2e20*/  FMUL.FTZ R2, R57, UR4 ;  /* 0x0000000439027c20 */ /* 0x002fcc0008410000 */
[----:B------:R1:W-:Y:S02]  /*2e30*/  MUFU.TANH R108, R2 ;  /* 0x00000002006c7308 */ /* 0x0003e40000002400 */
[----:B-1----:R-:W-:-:S06]  /*2e40*/  FMUL.FTZ R2, R58, UR4 ;  /* 0x000000043a027c20 */ /* 0x002fcc0008410000 */
[----:B------:R1:W4:Y:S02]  /*2e50*/  MUFU.TANH R138, R2 ;  /* 0x00000002008a7308 */ /* 0x0003240000002400 */
[----:B-1----:R-:W-:Y:S02]  /*2e60*/  FMUL.FTZ R2, R59, UR4 ;  /* 0x000000043b027c20 */ /* 0x002fe40008410000 */
[----:B------:R-:W-:Y:S01]  /*2e70*/  HMMA.16816.F32.BF16 R56, R8, R74, R48 ;  /* 0x0000004a0838723c */ /* 0x000fe20000041830 */
[----:B------:R-:W1:Y:S03]  /*2e80*/  LDSM.16.M88.4 R72, [R225+0x3000] ;  /* 0x00300000e148783b */ /* 0x000e660000000200 */
[----:B------:R3:W4:Y:S02]  /*2e90*/  MUFU.TANH R137, R2 ;  /* 0x0000000200897308 */ /* 0x0007240000002400 */
[----:B------:R-:W-:Y:S06]  /*2ea0*/  HMMA.16816.F32.BF16 R48, R12, R86, R36 ;  /* 0x000000560c30723c */ /* 0x000fec0000041824 */
[C---:B------:R-:W-:Y:S01]  /*2eb0*/  HMMA.16816.F32.BF16 R36, R16.reuse, R70, R44 ;  /* 0x000000461024723c */ /* 0x040fe2000004182c */
[----:B------:R-:W2:Y:S05]  /*2ec0*/  LDSM.16.M88.4 R68, [R225+0x3800] ;  /* 0x00380000e144783b */ /* 0x000eaa0000000200 */
[----:B-----5:R-:W-:Y:S01]  /*2ed0*/  HMMA.16816.F32.BF16 R44, R16, R80, R40 ;  /* 0x00000050102c723c */ /* 0x020fe20000041828 */
[----:B---3--:R-:W-:-:S04]  /*2ee0*/  FMUL.FTZ R2, R28, UR4 ;  /* 0x000000041c027c20 */ /* 0x008fc80008410000 */
[----:B------:R3:W5:Y:S07]  /*2ef0*/  MUFU.TANH R84, R2 ;  /* 0x0000000200547308 */ /* 0x00076e0000002400 */
[----:B------:R-:W-:Y:S01]  /*2f00*/  HMMA.16816.F32.BF16 R48, R8, R66, R48 ;  /* 0x000000420830723c */ /* 0x000fe20000041830 */
[----:B---3--:R-:W-:-:S05]  /*2f10*/  FMUL.FTZ R2, R29, UR4 ;  /* 0x000000041d027c20 */ /* 0x008fca0008410000 */
[C---:B-1----:R-:W-:Y:S01]  /*2f20*/  HMMA.16816.F32.BF16 R40, R12.reuse, R74, R36 ;  /* 0x0000004a0c28723c */ /* 0x042fe20000041824 */
[----:B------:R1:W-:Y:S05]  /*2f30*/  MUFU.TANH R99, R2 ;  /* 0x0000000200637308 */ /* 0x0003ea0000002400 */
[----:B--2---:R-:W-:Y:S01]  /*2f40*/  HMMA.16816.F32.BF16 R44, R12, R68, R44 ;  /* 0x000000440c2c723c */ /* 0x004fe2000004182c */
[----:B-1----:R-:W-:-:S04]  /*2f50*/  FMUL.FTZ R2, R30, UR4 ;  /* 0x000000041e027c20 */ /* 0x002fc80008410000 */
[----:B------:R1:W2:-:S15]  /*2f60*/  MUFU.TANH R145, R2 ;  /* 0x0000000200917308 */ /* 0x00029e0000002400 */
[----:B------:R-:W-:-:S04]  /*2f70*/  NOP ;  /* 0x0000000000007918 */ /* 0x000fc80000000000 */
[----:B------:R-:W-:Y:S01]  /*2f80*/  HMMA.16816.F32.BF16 R44, R8, R76, R44 ;  /* 0x0000004c082c723c */ /* 0x000fe2000004182c */
[----:B-1----:R-:W-:-:S05]  /*2f90*/  FMUL.FTZ R2, R31, UR4 ;  /* 0x000000041f027c20 */ /* 0x002fca0008410000 */
[----:B------:R-:W-:Y:S01]  /*2fa0*/  HMMA.16816.F32.BF16 R28, R8, R64, R32 ;  /* 0x00000040081c723c */ /* 0x000fe20000041820 */
[----:B------:R-:W-:Y:S01]  /*2fb0*/  LDSM.16.M88.4 R64, [R223+0x4000] ;  /* 0x00400000df40783b */ /* 0x000fe20000000200 */
[----:B------:R1:W3:Y:S04]  /*2fc0*/  MUFU.TANH R146, R2 ;  /* 0x0000000200927308 */ /* 0x0002e80000002400 */
[----:B------:R-:W-:Y:S01]  /*2fd0*/  HMMA.16816.F32.BF16 R32, R12, R72, R52 ;  /* 0x000000480c20723c */ /* 0x000fe20000041834 */
[----:B------:R-:W4:Y:S04]  /*2fe0*/  LDSM.16.M88.4 R52, [R24+0x6000] ;  /* 0x006000001834783b */ /* 0x000f280000000200 */
[----:B------:R-:W-:Y:S07]  /*2ff0*/  LDSM.16.M88.4 R72, [R24+0x6800] ;  /* 0x006800001848783b */ /* 0x000fee0000000200 */
[----:B------:R-:W-:Y:S01]  /*3000*/  FMUL.FTZ R46, R46, UR4 ;  /* 0x000000042e2e7c20 */ /* 0x000fe20008410000 */
[----:B-1----:R-:W-:-:S03]  /*3010*/  FMUL.FTZ R2, R56, UR4 ;  /* 0x0000000438027c20 */ /* 0x002fc60008410000 */
[----:B------:R-:W-:Y:S08]  /*3020*/  MUFU.TANH R167, R46 ;  /* 0x0000002e00a77308 */ /* 0x000ff00000002400 */
[----:B------:R1:W-:Y:S01]  /*3030*/  MUFU.TANH R86, R2 ;  /* 0x0000000200567308 */ /* 0x0003e20000002400 */
[----:B------:R-:W-:Y:S06]  /*3040*/  HMMA.16816.F32.BF16 R36, R8, R60, R32 ;  /* 0x0000003c0824723c */ /* 0x000fec0000041820 */
[----:B------:R-:W-:Y:S01]  /*3050*/  HMMA.16816.F32.BF16 R32, R20, R90, RZ ;  /* 0x0000005a1420723c */ /* 0x000fe200000418ff */
[----:B-1----:R-:W-:-:S04]  /*3060*/  FMUL.FTZ R2, R57, UR4 ;  /* 0x0000000439027c20 */ /* 0x002fc80008410000 */
[----:B------:R1:W-:Y:S02]  /*3070*/  MUFU.TANH R95, R2 ;  /* 0x00000002005f7308 */ /* 0x0003e40000002400 */
[----:B-1----:R-:W-:-:S06]  /*3080*/  FMUL.FTZ R2, R58, UR4 ;  /* 0x000000043a027c20 */ /* 0x002fcc0008410000 */
[----:B------:R1:W-:Y:S02]  /*3090*/  MUFU.TANH R144, R2 ;  /* 0x0000000200907308 */ /* 0x0003e40000002400 */
[----:B-1----:R-:W-:Y:S02]  /*30a0*/  FMUL.FTZ R2, R59, UR4 ;  /* 0x000000043b027c20 */ /* 0x002fe40008410000 */
[----:B------:R-:W1:Y:S04]  /*30b0*/  LDSM.16.M88.4 R56, [R225+0x4000] ;  /* 0x00400000e138783b */ /* 0x000e680000000200 */
[----:B------:R5:W3:Y:S02]  /*30c0*/  MUFU.TANH R143, R2 ;  /* 0x00000002008f7308 */ /* 0x000ae40000002400 */
[----:B-----5:R-:W-:-:S06]  /*30d0*/  FMUL.FTZ R2, R28, UR4 ;  /* 0x000000041c027c20 */ /* 0x020fcc0008410000 */
[----:B------:R5:W3:Y:S02]  /*30e0*/  MUFU.TANH R94, R2 ;  /* 0x00000002005e7308 */ /* 0x000ae40000002400 */
[----:B-----5:R-:W-:-:S06]  /*30f0*/  FMUL.FTZ R2, R29, UR4 ;  /* 0x000000041d027c20 */ /* 0x020fcc0008410000 */
[----:B------:R5:W-:Y:S02]  /*3100*/  MUFU.TANH R97, R2 ;  /* 0x0000000200617308 */ /* 0x000be40000002400 */
[----:B-----5:R-:W-:-:S06]  /*3110*/  FMUL.FTZ R2, R30, UR4 ;  /* 0x000000041e027c20 */ /* 0x020fcc0008410000 */
[----:B------:R5:W3:Y:S02]  /*3120*/  MUFU.TANH R156, R2 ;  /* 0x00000002009c7308 */ /* 0x000ae40000002400 */
[----:B-----5:R-:W-:Y:S02]  /*3130*/  FMUL.FTZ R2, R31, UR4 ;  /* 0x000000041f027c20 */ /* 0x020fe40008410000 */
[----:B----4-:R-:W-:Y:S04]  /*3140*/  HMMA.16816.F32.BF16 R28, R20, R52, RZ ;  /* 0x00000034141c723c */ /* 0x010fe800000418ff */
[----:B------:R4:W5:Y:S02]  /*3150*/  MUFU.TANH R153, R2 ;  /* 0x0000000200997308 */ /* 0x0009640000002400 */
[----:B----4-:R-:W-:-:S06]  /*3160*/  FMUL.FTZ R2, R48, UR4 ;  /* 0x0000000430027c20 */ /* 0x010fcc0008410000 */
[----:B------:R4:W-:-:S12]  /*3170*/  MUFU.TANH R105, R2 ;  /* 0x0000000200697308 */ /* 0x0009d80000002400 */
[----:B------:R-:W-:Y:S01]  /*3180*/  HMMA.16816.F32.BF16 R28, R16, R64, R28 ;  /* 0x00000040101c723c */ /* 0x000fe2000004181c */
[----:B----4-:R-:W-:-:S04]  /*3190*/  FMUL.FTZ R2, R49, UR4 ;  /* 0x0000000431027c20 */ /* 0x010fc80008410000 */
[----:B------:R4:W5:-:S15]  /*31a0*/  MUFU.TANH R104, R2 ;  /* 0x0000000200687308 */ /* 0x00095e0000002400 */
[----:B------:R-:W-:-:S04]  /*31b0*/  NOP ;  /* 0x0000000000007918 */ /* 0x000fc80000000000 */
[----:B-1----:R-:W-:Y:S01]  /*31c0*/  HMMA.16816.F32.BF16 R28, R12, R56, R28 ;  /* 0x000000380c1c723c */ /* 0x002fe2000004181c */
[----:B----4-:R-:W-:-:S04]  /*31d0*/  FMUL.FTZ R2, R50, UR4 ;  /* 0x0000000432027c20 */ /* 0x010fc80008410000 */
[----:B------:R1:W-:Y:S02]  /*31e0*/  MUFU.TANH R154, R2 ;  /* 0x00000002009a7308 */ /* 0x0003e40000002400 */
[----:B-1----:R-:W-:Y:S02]  /*31f0*/  FMUL.FTZ R2, R51, UR4 ;  /* 0x0000000433027c20 */ /* 0x002fe40008410000 */
[----:B------:R-:W-:Y:S01]  /*3200*/  HMMA.16816.F32.BF16 R48, R8, R62, R40 ;  /* 0x0000003e0830723c */ /* 0x000fe20000041828 */
[----:B------:R-:W1:Y:S03]  /*3210*/  LDSM.16.M88.4 R60, [R223+0x4800] ;  /* 0x00480000df3c783b */ /* 0x000e660000000200 */
[----:B------:R4:W5:Y:S02]  /*3220*/  MUFU.TANH R155, R2 ;  /* 0x00000002009b7308 */ /* 0x0009640000002400 */
[----:B------:R-:W-:Y:S06]  /*3230*/  HMMA.16816.F32.BF16 R40, R16, R82, R32 ;  /* 0x000000521028723c */ /* 0x000fec0000041820 */
[----:B------:R-:W-:Y:S01]  /*3240*/  HMMA.16816.F32.BF16 R32, R20, R54, RZ ;  /* 0x000000361420723c */ /* 0x000fe200000418ff */
[----:B------:R-:W2:Y:S01]  /*3250*/  LDSM.16.M88.4 R52, [R222+0x4000] ;  /* 0x00400000de34783b */ /* 0x000ea20000000200 */
[----:B----4-:R-:W-:-:S04]  /*3260*/  FMUL.FTZ R2, R36, UR4 ;  /* 0x0000000424027c20 */ /* 0x010fc80008410000 */
[----:B------:R4:W5:Y:S02]  /*3270*/  MUFU.TANH R109, R2 ;  /* 0x00000002006d7308 */ /* 0x0009640000002400 */
[----:B----4-:R-:W-:-:S06]  /*3280*/  FMUL.FTZ R2, R37, UR4 ;  /* 0x0000000425027c20 */ /* 0x010fcc0008410000 */
[----:B------:R4:W-:Y:S02]  /*3290*/  MUFU.TANH R120, R2 ;  /* 0x0000000200787308 */ /* 0x0009e40000002400 */
[----:B----4-:R-:W-:-:S06]  /*32a0*/  FMUL.FTZ R2, R38, UR4 ;  /* 0x0000000426027c20 */ /* 0x010fcc0008410000 */
[----:B------:R4:W5:Y:S02]  /*32b0*/  MUFU.TANH R163, R2 ;  /* 0x0000000200a37308 */ /* 0x0009640000002400 */
[----:B----4-:R-:W-:Y:S02]  /*32c0*/  FMUL.FTZ R2, R39, UR4 ;  /* 0x0000000427027c20 */ /* 0x010fe40008410000 */
[----:B------:R-:W-:Y:S01]  /*32d0*/  HMMA.16816.F32.BF16 R36, R12, R70, R40 ;  /* 0x000000460c24723c */ /* 0x000fe20000041828 */
[----:B------:R-:W-:Y:S03]  /*32e0*/  LDSM.16.M88.4 R68, [R24+0x7000] ;  /* 0x007000001844783b */ /* 0x000fe60000000200 */
[----:B------:R4:W5:Y:S02]  /*32f0*/  MUFU.TANH R160, R2 ;  /* 0x0000000200a07308 */ /* 0x0009640000002400 */
[----:B------:R-:W-:Y:S06]  /*3300*/  HMMA.16816.F32.BF16 R40, R16, R66, R32 ;  /* 0x000000421028723c */ /* 0x000fec0000041820 */
[----:B------:R-:W-:Y:S01]  /*3310*/  HMMA.16816.F32.BF16 R32, R20, R72, RZ ;  /* 0x000000481420723c */ /* 0x000fe200000418ff */
[----:B----4-:R-:W-:-:S04]  /*3320*/  FMUL.FTZ R2, R48, UR4 ;  /* 0x0000000430027c20 */ /* 0x010fc80008410000 */
[----:B------:R4:W5:Y:S07]  /*3330*/  MUFU.TANH R118, R2 ;  /* 0x0000000200767308 */ /* 0x00096e0000002400 */
[----:B------:R-:W-:Y:S01]  /*3340*/  HMMA.16816.F32.BF16 R36, R8, R78, R36 ;  /* 0x0000004e0824723c */ /* 0x000fe20000041824 */
[----:B------:R-:W3:Y:S05]  /*3350*/  LDSM.16.M88.4 R76, [R225+0x4800] ;  /* 0x00480000e14c783b */ /* 0x000eea0000000200 */
[----:B------:R-:W-:Y:S01]  /*3360*/  HMMA.16816.F32.BF16 R40, R12, R58, R40 ;  /* 0x0000003a0c28723c */ /* 0x000fe20000041828 */
[----:B------:R-:W-:Y:S05]  /*3370*/  LDSM.16.M88.4 R56, [R225+0x5000] ;  /* 0x00500000e138783b */ /* 0x000fea0000000200 */
[----:B-1----:R-:W-:Y:S01]  /*3380*/  HMMA.16816.F32.BF16 R32, R16, R60, R32 ;  /* 0x0000003c1020723c */ /* 0x002fe20000041820 */
[----:B----4-:R-:W-:-:S04]  /*3390*/  FMUL.FTZ R2, R49, UR4 ;  /* 0x0000000431027c20 */ /* 0x010fc80008410000 */
[----:B------:R1:W-:Y:S07]  /*33a0*/  MUFU.TANH R124, R2 ;  /* 0x00000002007c7308 */ /* 0x0003ee0000002400 */
[----:B------:R-:W-:-:S04]  /*33b0*/  FMUL.FTZ R3, R39, UR4 ;  /* 0x0000000427037c20 */ /* 0x000fc80008410000 */
[----:B------:R-:W-:Y:S02]  /*33c0*/  MUFU.TANH R168, R3 ;  /* 0x0000000300a87308 */ /* 0x000fe40000002400 */
[----:B--2---:R-:W-:Y:S01]  /*33d0*/  HMMA.16816.F32.BF16 R64, R8, R54, R40 ;  /* 0x000000360840723c */ /* 0x004fe20000041828 */
[----:B-1----:R-:W-:-:S05]  /*33e0*/  FMUL.FTZ R2, R50, UR4 ;  /* 0x0000000432027c20 */ /* 0x002fca0008410000 */
[----:B------:R1:W2:Y:S01]  /*33f0*/  MUFU.TANH R162, R2 ;  /* 0x0000000200a27308 */ /* 0x0002a20000002400 */
[----:B---3--:R-:W-:-:S15]  /*3400*/  HMMA.16816.F32.BF16 R40, R12, R76, R32 ;  /* 0x0000004c0c28723c */ /* 0x008fde0000041820 */
[----:B------:R-:W-:-:S02]  /*3410*/  NOP ;  /* 0x0000000000007918 */ /* 0x000fc40000000000 */
[----:B------:R-:W-:Y:S01]  /*3420*/  FMUL.FTZ R66, R66, UR4 ;  /* 0x0000000442427c20 */ /* 0x000fe20008410000 */
[----:B------:R-:W-:Y:S01]  /*3430*/  FMUL.FTZ R67, R67, UR4 ;  /* 0x0000000443437c20 */ /* 0x000fe20008410000 */
[----:B------:R-:W-:Y:S01]  /*3440*/  FMUL.FTZ R25, R64, UR4 ;  /* 0x0000000440197c20 */ /* 0x000fe20008410000 */
[----:B-1----:R-:W-:Y:S01]  /*3450*/  FMUL.FTZ R2, R51, UR4 ;  /* 0x0000000433027c20 */ /* 0x002fe20008410000 */
[----:B------:R-:W-:Y:S01]  /*3460*/  MUFU.TANH R26, R66 ;  /* 0x00000042001a7308 */ /* 0x000fe20000002400 */
[----:B------:R-:W-:Y:S07]  /*3470*/  HMMA.16816.F32.BF16 R48, R20, R68, RZ ;  /* 0x000000441430723c */ /* 0x000fee00000418ff */
[----:B------:R1:W3:Y:S08]  /*3480*/  MUFU.TANH R161, R2 ;  /* 0x0000000200a17308 */ /* 0x0002f00000002400 */
[----:B------:R-:W-:Y:S08]  /*3490*/  MUFU.TANH R172, R67 ;  /* 0x0000004300ac7308 */ /* 0x000ff00000002400 */
[----:B------:R-:W-:Y:S01]  /*34a0*/  MUFU.TANH R150, R25 ;  /* 0x0000001900967308 */ /* 0x000fe20000002400 */
[----:B-1----:R-:W-:-:S07]  /*34b0*/  FMUL.FTZ R2, R44, UR4 ;  /* 0x000000042c027c20 */ /* 0x002fce0008410000 */
[----:B------:R1:W-:Y:S02]  /*34c0*/  MUFU.TANH R130, R2 ;  /* 0x0000000200827308 */ /* 0x0003e40000002400 */
[----:B-1----:R-:W-:-:S06]  /*34d0*/  FMUL.FTZ R2, R45, UR4 ;  /* 0x000000042d027c20 */ /* 0x002fcc0008410000 */
[----:B------:R1:W-:Y:S02]  /*34e0*/  MUFU.TANH R129, R2 ;  /* 0x0000000200817308 */ /* 0x0003e40000002400 */
[----:B-1----:R-:W-:Y:S02]  /*34f0*/  FMUL.FTZ R2, R47, UR4 ;  /* 0x000000042f027c20 */ /* 0x002fe40008410000 */
[----:B------:R-:W-:Y:S01]  /*3500*/  HMMA.16816.F32.BF16 R44, R8, R52, R28 ;  /* 0x00000034082c723c */ /* 0x000fe2000004181c */
[----:B------:R-:W1:Y:S03]  /*3510*/  LDSM.16.M88.4 R52, [R223+0x5000] ;  /* 0x00500000df34783b */ /* 0x000e660000000200 */
[----:B------:R4:W3:Y:S02]  /*3520*/  MUFU.TANH R165, R2 ;  /* 0x0000000200a57308 */ /* 0x0008e40000002400 */
[----:B------:R-:W-:Y:S01]  /*3530*/  HMMA.16816.F32.BF16 R28, R20, R74, RZ ;  /* 0x0000004a141c723c */ /* 0x000fe200000418ff */
[----:B------:R-:W5:Y:S01]  /*3540*/  LDSM.16.M88.4 R72, [R222+0x4800] ;  /* 0x00480000de48783b */ /* 0x000f620000000200 */
[----:B----4-:R-:W-:-:S04]  /*3550*/  FMUL.FTZ R2, R36, UR4 ;  /* 0x0000000424027c20 */ /* 0x010fc80008410000 */
[----:B------:R4:W3:-:S12]  /*3560*/  MUFU.TANH R132, R2 ;  /* 0x0000000200847308 */ /* 0x0008d80000002400 */
[----:B------:R-:W-:Y:S01]  /*3570*/  FMUL.FTZ R3, R44, UR4 ;  /* 0x000000042c037c20 */ /* 0x000fe20008410000 */
[----:B------:R-:W-:-:S05]  /*3580*/  FMUL.FTZ R6, R47, UR4 ;  /* 0x000000042f067c20 */ /* 0x000fca0008410000 */
[----:B------:R-:W-:Y:S01]  /*3590*/  HMMA.16816.F32.BF16 R28, R16, R62, R28 ;  /* 0x0000003e101c723c */ /* 0x000fe2000004181c */
[----:B------:R-:W-:Y:S01]  /*35a0*/  LDSM.16.M88.4 R60, [R223+0x5800] ;  /* 0x00580000df3c783b */ /* 0x000fe20000000200 */
[----:B------:R2:W-:Y:S01]  /*35b0*/  MUFU.TANH R140, R3 ;  /* 0x00000003008c7308 */ /* 0x0005e20000002400 */
[----:B----4-:R-:W-:-:S03]  /*35c0*/  FMUL.FTZ R2, R37, UR4 ;  /* 0x0000000425027c20 */ /* 0x010fc60008410000 */
[----:B-1----:R-:W-:Y:S04]  /*35d0*/  HMMA.16816.F32.BF16 R32, R16, R52, R48 ;  /* 0x000000341020723c */ /* 0x002fe80000041830 */
[----:B------:R-:W-:Y:S02]  /*35e0*/  MUFU.TANH R171, R6 ;  /* 0x0000000600ab7308 */ /* 0x000fe40000002400 */
[----:B-----5:R-:W-:Y:S01]  /*35f0*/  HMMA.16816.F32.BF16 R48, R8, R72, R40 ;  /* 0x000000480830723c */ /* 0x020fe20000041828 */
[----:B--2---:R-:W-:-:S05]  /*3600*/  IMAD R3, R92, 0x10, R135 ;  /* 0x000000105c037824 */ /* 0x004fca00078e0287 */
[----:B------:R1:W-:Y:S06]  /*3610*/  MUFU.TANH R141, R2 ;  /* 0x00000002008d7308 */ /* 0x0003ec0000002400 */
[C---:B------:R-:W-:Y:S06]  /*3620*/  HMMA.16816.F32.BF16 R28, R12.reuse, R78, R28 ;  /* 0x0000004e0c1c723c */ /* 0x040fec000004181c */
[----:B------:R-:W-:Y:S01]  /*3630*/  HMMA.16816.F32.BF16 R40, R12, R56, R32 ;  /* 0x000000380c28723c */ /* 0x000fe20000041820 */
[----:B-1----:R-:W-:-:S05]  /*3640*/  FMUL.FTZ R2, R38, UR4 ;  /* 0x0000000426027c20 */ /* 0x002fca0008410000 */
[----:B------:R-:W-:Y:S01]  /*3650*/  HMMA.16816.F32.BF16 R36, R20, R70, RZ ;  /* 0x000000461424723c */ /* 0x000fe200000418ff */
[----:B------:R1:W2:Y:S01]  /*3660*/  MUFU.TANH R169, R2 ;  /* 0x0000000200a97308 */ /* 0x0002a20000002400 */
[----:B------:R-:W4:Y:S01]  /*3670*/  LDSM.16.M88.4 R68, [R24+0x7800] ;  /* 0x007800001844783b */ /* 0x000f220000000200 */
[----:B------:R-:W-:Y:S01]  /*3680*/  FMUL.FTZ R48, R48, UR4 ;  /* 0x0000000430307c20 */ /* 0x000fe20008410000 */
[----:B------:R-:W-:Y:S01]  /*3690*/  FMUL.FTZ R49, R49, UR4 ;  /* 0x0000000431317c20 */ /* 0x000fe20008410000 */
[----:B------:R-:W-:Y:S01]  /*36a0*/  FMUL.FTZ R50, R50, UR4 ;  /* 0x0000000432327c20 */ /* 0x000fe20008410000 */
[----:B------:R-:W-:-:S03]  /*36b0*/  FMUL.FTZ R51, R51, UR4 ;  /* 0x0000000433337c20 */ /* 0x000fc60008410000 */
[----:B------:R-:W-:Y:S08]  /*36c0*/  MUFU.TANH R152, R48 ;  /* 0x0000003000987308 */ /* 0x000ff00000002400 */
[----:B------:R-:W-:Y:S01]  /*36d0*/  MUFU.TANH R166, R49 ;  /* 0x0000003100a67308 */ /* 0x000fe20000002400 */
[----:B-1----:R-:W-:-:S05]  /*36e0*/  LOP3.LUT R2, R96, 0xffffffe0, RZ, 0xc0, !PT ;  /* 0xffffffe060027812 */ /* 0x002fca00078ec0ff */
[C---:B------:R-:W-:Y:S02]  /*36f0*/  IMAD.IADD R2, R134.reuse, 0x1, -R2 ;  /* 0x0000000186027824 */ /* 0x040fe400078e0a02 */
[----:B------:R-:W-:Y:S01]  /*3700*/  IMAD.SHL.U32 R134, R134, 0x2, RZ ;  /* 0x0000000286867824 */ /* 0x000fe200078e00ff */
[----:B------:R-:W-:Y:S02]  /*3710*/  MUFU.TANH R159, R50 ;  /* 0x00000032009f7308 */ /* 0x000fe40000002400 */
[----:B------:R-:W-:-:S04]  /*3720*/  SHF.R.S32.HI R5, RZ, 0x1f, R2 ;  /* 0x0000001fff057819 */ /* 0x000fc80000011402 */
[----:B------:R-:W-:Y:S01]  /*3730*/  LEA.HI R2, R5, R2, RZ, 0x2 ;  /* 0x0000000205027211 */ /* 0x000fe200078f10ff */
[----:B------:R-:W-:Y:S01]  /*3740*/  FMUL.FTZ R5, R45, UR4 ;  /* 0x000000042d057c20 */ /* 0x000fe20008410000 */
[----:B------:R-:W-:Y:S02]  /*3750*/  MUFU.TANH R164, R51 ;  /* 0x0000003300a47308 */ /* 0x000fe40000002400 */
[----:B------:R-:W-:-:S04]  /*3760*/  SHF.R.S32.HI R2, RZ, 0x2, R2 ;  /* 0x00000002ff027819 */ /* 0x000fc80000011402 */
[----:B------:R-:W-:Y:S01]  /*3770*/  IADD3 R3, R3, 0x1, R2 ;  /* 0x0000000103037810 */ /* 0x000fe20007ffe002 */
[----:B------:R-:W-:Y:S01]  /*3780*/  VIADD R2, R238, 0xffffffff ;  /* 0xffffffffee027836 */ /* 0x000fe20000000000 */
[----:B------:R1:W-:Y:S01]  /*3790*/  MUFU.TANH R142, R5 ;  /* 0x00000005008e7308 */ /* 0x0003e20000002400 */
[----:B----4-:R-:W-:Y:S01]  /*37a0*/  HMMA.16816.F32.BF16 R32, R20, R68, RZ ;  /* 0x000000441420723c */ /* 0x010fe200000418ff */
[----:B------:R-:W-:Y:S01]  /*37b0*/  IADD3 R3, R27, -UR19, R3 ;  /* 0x800000131b037c10 */ /* 0x000fe2000fffe003 */
[C---:B------:R-:W-:Y:S01]  /*37c0*/  IMAD.SHL.U32 R76, R2.reuse, 0x100, RZ ;  /* 0x00000100024c7824 */ /* 0x040fe200078e00ff */
[----:B------:R-:W-:-:S03]  /*37d0*/  ISETP.GT.AND P0, PT, R2, R147, PT ;  /* 0x000000930200720c */ /* 0x000fc60003f04270 */
[----:B------:R-:W-:Y:S01]  /*37e0*/  VIADD R3, R3, UR18 ;  /* 0x0000001203037c36 */ /* 0x000fe20008000000 */
[----:B------:R-:W-:-:S04]  /*37f0*/  LOP3.LUT R2, R76, 0x6, R134, 0xf8, !PT ;  /* 0x000000064c027812 */ /* 0x000fc800078ef886 */
[C---:B------:R-:W-:Y:S02]  /*3800*/  LOP3.LUT R7, R2.reuse, 0x1, RZ, 0xfc, !PT ;  /* 0x0000000102077812 */ /* 0x040fe400078efcff */
[----:B------:R-:W-:Y:S01]  /*3810*/  LOP3.LUT R6, R2, 0x8, RZ, 0xfc, !PT ;  /* 0x0000000802067812 */ /* 0x000fe200078efcff */
[----:B-1----:R-:W-:Y:S02]  /*3820*/  FMUL.FTZ R5, R46, UR4 ;  /* 0x000000042e057c20 */ /* 0x002fe40008410000 */
[----:B------:R-:W-:Y:S01]  /*3830*/  HMMA.16816.F32.BF16 R44, R16, R54, R36 ;  /* 0x00000036102c723c */ /* 0x000fe20000041824 */
[----:B------:R-:W1:Y:S01]  /*3840*/  LDSM.16.M88.4 R52, [R222+0x5000] ;  /* 0x00500000de34783b */ /* 0x000e620000000200 */
[----:B------:R4:W5:Y:S04]  /*3850*/  MUFU.TANH R173, R5 ;  /* 0x0000000500ad7308 */ /* 0x0009680000002400 */
[----:B------:R-:W-:Y:S01]  /*3860*/  HMMA.16816.F32.BF16 R36, R8, R74, R28 ;  /* 0x0000004a0824723c */ /* 0x000fe2000004181c */
[----:B------:R-:W-:Y:S05]  /*3870*/  LDSM.16.M88.4 R72, [R24+0x8000] ;  /* 0x008000001848783b */ /* 0x000fea0000000200 */
[----:B------:R-:W-:Y:S01]  /*3880*/  HMMA.16816.F32.BF16 R32, R16, R60, R32 ;  /* 0x0000003c1020723c */ /* 0x000fe20000041820 */
[----:B----4-:R-:W-:-:S02]  /*3890*/  VIMNMX R5, R3, R27, PT ;  /* 0x0000001b03057248 */ /* 0x010fc40003fe0100 */
[----:B------:R-:W-:Y:S02]  /*38a0*/  VIADDMNMX R3, R3, 0x8, R27, PT ;  /* 0x0000000803037846 */ /* 0x000fe4000380011b */
[----:B------:R-:W-:-:S07]  /*38b0*/  ISETP.GE.AND P3, PT, R7, R5, PT ;  /* 0x000000050700720c */ /* 0x000fce0003f66270 */
[----:B------:R-:W-:Y:S01]  /*38c0*/  HMMA.16816.F32.BF16 R28, R12, R58, R44 ;  /* 0x0000003a0c1c723c */ /* 0x000fe2000004182c */
[----:B------:R-:W4:Y:S01]  /*38d0*/  LDSM.16.M88.4 R56, [R225+0x5800] ;  /* 0x00580000e138783b */ /* 0x000f220000000200 */
[C---:B------:R-:W-:Y:S02]  /*38e0*/  ISETP.GE.AND P4, PT, R6.reuse, R5, PT ;  /* 0x000000050600720c */ /* 0x040fe40003f86270 */
[-C--:B------:R-:W-:Y:S02]  /*38f0*/  ISETP.GE.AND P2, PT, R6, R3.reuse, PT ;  /* 0x000000030600720c */ /* 0x080fe40003f46270 */
[C---:B------:R-:W-:Y:S02]  /*3900*/  ISETP.GE.AND P5, PT, R2.reuse, R3, PT ;  /* 0x000000030200720c */ /* 0x040fe40003fa6270 */
[----:B------:R-:W-:Y:S02]  /*3910*/  LOP3.LUT R6, R2, 0x9, RZ, 0xfc, !PT ;  /* 0x0000000902067812 */ /* 0x000fe400078efcff */
[----:B------:R-:W-:-:S02]  /*3920*/  FSEL R114, R114, -INF , !P5 ;  /* 0xff80000072727808 */ /* 0x000fc40006800000 */
[----:B------:R-:W-:Y:S02]  /*3930*/  FSEL R107, R107, -INF , !P3 ;  /* 0xff8000006b6b7808 */ /* 0x000fe40005800000 */
[----:B------:R-:W-:Y:S01]  /*3940*/  ISETP.GE.AND P1, PT, R7, R3, PT ;  /* 0x000000030700720c */ /* 0x000fe20003f26270 */
[----:B------:R-:W-:Y:S01]  /*3950*/  FMUL.FTZ R7, R65, UR4 ;  /* 0x0000000441077c20 */ /* 0x000fe20008410000 */
[C---:B------:R-:W-:Y:S01]  /*3960*/  ISETP.GE.AND P5, PT, R6.reuse, R5, PT ;  /* 0x000000050600720c */ /* 0x040fe20003fa6270 */
[----:B-1----:R-:W-:Y:S01]  /*3970*/  HMMA.16816.F32.BF16 R40, R8, R52, R40 ;  /* 0x000000340828723c */ /* 0x002fe20000041828 */
[----:B------:R-:W-:Y:S01]  /*3980*/  ISETP.GE.AND P3, PT, R6, R3, PT ;  /* 0x000000030600720c */ /* 0x000fe20003f66270 */
[----:B------:R1:W5:Y:S01]  /*3990*/  MUFU.TANH R149, R7 ;  /* 0x0000000700957308 */ /* 0x0003620000002400 */
[----:B------:R-:W-:Y:S01]  /*39a0*/  LOP3.LUT R6, R2, 0x10, RZ, 0xfc, !PT ;  /* 0x0000001002067812 */ /* 0x000fe200078efcff */
[----:B------:R-:W-:Y:S01]  /*39b0*/  LDSM.16.M88.4 R64, [R223+0x6000] ;  /* 0x00600000df40783b */ /* 0x000fe20000000200 */
[----:B------:R-:W-:-:S02]  /*39c0*/  FSEL R112, R112, -INF , !P1 ;  /* 0xff80000070707808 */ /* 0x000fc40004800000 */
[----:B------:R-:W-:Y:S01]  /*39d0*/  FSEL R111, R111, -INF , !P4 ;  /* 0xff8000006f6f7808 */ /* 0x000fe20006000000 */
[----:B------:R-:W-:Y:S01]  /*39e0*/  HMMA.16816.F32.BF16 R48, R8, R54, R28 ;  /* 0x000000360830723c */ /* 0x000fe2000004181c */
[C---:B------:R-:W-:Y:S01]  /*39f0*/  ISETP.GE.AND P1, PT, R6.reuse, R5, PT ;  /* 0x000000050600720c */ /* 0x040fe20003f26270 */
[----:B------:R-:W3:Y:S01]  /*3a00*/  LDSM.16.M88.4 R52, [R222+0x5800] ;  /* 0x00580000de34783b */ /* 0x000ee20000000200 */
[----:B------:R-:W-:Y:S02]  /*3a10*/  ISETP.GE.AND P4, PT, R6, R3, PT ;  /* 0x000000030600720c */ /* 0x000fe40003f86270 */
[----:B------:R-:W-:Y:S01]  /*3a20*/  LOP3.LUT R6, R2, 0x11, RZ, 0xfc, !PT ;  /* 0x0000001102067812 */ /* 0x000fe200078efcff */
[----:B------:R-:W-:Y:S01]  /*3a30*/  HMMA.16816.F32.BF16 R28, R20, R70, RZ ;  /* 0x00000046141c723c */ /* 0x000fe200000418ff */
[----:B------:R-:W-:Y:S01]  /*3a40*/  FSEL R117, R117, -INF , !P2 ;  /* 0xff80000075757808 */ /* 0x000fe20005000000 */
[----:B------:R-:W2:Y:S01]  /*3a50*/  LDSM.16.M88.4 R68, [R225+0x6000] ;  /* 0x00600000e144783b */ /* 0x000ea20000000200 */
[----:B------:R-:W-:-:S02]  /*3a60*/  FSEL R110, R110, -INF , !P5 ;  /* 0xff8000006e6e7808 */ /* 0x000fc40006800000 */
[C---:B------:R-:W-:Y:S02]  /*3a70*/  ISETP.GE.AND P2, PT, R6.reuse, R5, PT ;  /* 0x000000050600720c */ /* 0x040fe40003f46270 */
[----:B------:R-:W-:Y:S02]  /*3a80*/  ISETP.GE.AND P5, PT, R6, R3, PT ;  /* 0x000000030600720c */ /* 0x000fe40003fa6270 */
[----:B------:R-:W-:Y:S01]  /*3a90*/  LOP3.LUT R6, R2, 0x18, RZ, 0xfc, !PT ;  /* 0x0000001802067812 */ /* 0x000fe200078efcff */
[----:B----4-:R-:W-:Y:S01]  /*3aa0*/  HMMA.16816.F32.BF16 R32, R12, R56, R32 ;  /* 0x000000380c20723c */ /* 0x010fe20000041820 */
[----:B------:R-:W-:Y:S01]  /*3ab0*/  FSEL R116, R116, -INF , !P3 ;  /* 0xff80000074747808 */ /* 0x000fe20005800000 */
[----:B------:R-:W-:Y:S01]  /*3ac0*/  FMUL.FTZ R41, R41, UR4 ;  /* 0x0000000429297c20 */ /* 0x000fe20008410000 */
[----:B------:R-:W-:Y:S01]  /*3ad0*/  FSEL R106, R106, -INF , !P1 ;  /* 0xff8000006a6a7808 */ /* 0x000fe20004800000 */
[----:B------:R-:W-:Y:S01]  /*3ae0*/  FMUL.FTZ R42, R42, UR4 ;  /* 0x000000042a2a7c20 */ /* 0x000fe20008410000 */
[C---:B------:R-:W-:Y:S01]  /*3af0*/  ISETP.GE.AND P3, PT, R6.reuse, R5, PT ;  /* 0x000000050600720c */ /* 0x040fe20003f66270 */
[----:B------:R-:W-:Y:S01]  /*3b00*/  MUFU.TANH R135, R41 ;  /* 0x0000002900877308 */ /* 0x000fe20000002400 */
[----:B------:R-:W-:Y:S01]  /*3b10*/  ISETP.GE.AND P1, PT, R6, R3, PT ;  /* 0x000000030600720c */ /* 0x000fe20003f26270 */
[----:B------:R-:W-:Y:S01]  /*3b20*/  FMUL.FTZ R25, R51, UR4 ;  /* 0x0000000433197c20 */ /* 0x000fe20008410000 */
[----:B-1----:R-:W-:-:S02]  /*3b30*/  LOP3.LUT R7, R2, 0x19, RZ, 0xfc, !PT ;  /* 0x0000001902077812 */ /* 0x002fc400078efcff */
[----:B------:R-:W-:Y:S02]  /*3b40*/  LOP3.LUT R6, R2, 0x20, RZ, 0xfc, !PT ;  /* 0x0000002002067812 */ /* 0x000fe400078efcff */
[----:B------:R-:W-:Y:S01]  /*3b50*/  FSEL R119, R119, -INF , !P4 ;  /* 0xff80000077777808 */ /* 0x000fe20006000000 */
[----:B------:R-:W-:Y:S01]  /*3b60*/  HMMA.16816.F32.BF16 R28, R16, R62, R28 ;  /* 0x0000003e101c723c */ /* 0x000fe2000004181c */
[----:B------:R-:W-:Y:S01]  /*3b70*/  FSEL R103, R103, -INF , !P2 ;  /* 0xff80000067677808 */ /* 0x000fe20005000000 */
[----:B------:R-:W1:Y:S01]  /*3b80*/  LDSM.16.M88.4 R60, [R222+0x6000] ;  /* 0x00600000de3c783b */ /* 0x000e620000000200 */
[----:B------:R-:W-:Y:S01]  /*3b90*/  FSEL R122, R122, -INF , !P5 ;  /* 0xff8000007a7a7808 */ /* 0x000fe20006800000 */
[----:B------:R-:W-:Y:S01]  /*3ba0*/  MUFU.TANH R134, R42 ;  /* 0x0000002a00867308 */ /* 0x000fe20000002400 */
[----:B------:R-:W-:Y:S02]  /*3bb0*/  FSEL R101, R101, -INF , !P3 ;  /* 0xff80000065657808 */ /* 0x000fe40005800000 */
[----:B------:R-:W-:-:S02]  /*3bc0*/  ISETP.GE.AND P4, PT, R7, R5, PT ;  /* 0x000000050700720c */ /* 0x000fc40003f86270 */
[----:B------:R-:W-:Y:S01]  /*3bd0*/  ISETP.GE.AND P2, PT, R7, R3, PT ;  /* 0x000000030700720c */ /* 0x000fe20003f46270 */
[----:B------:R-:W-:Y:S01]  /*3be0*/  FMUL.FTZ R7, R36, UR4 ;  /* 0x0000000424077c20 */ /* 0x000fe20008410000 */
[C---:B------:R-:W-:Y:S01]  /*3bf0*/  ISETP.GE.AND P5, PT, R6.reuse, R5, PT ;  /* 0x000000050600720c */ /* 0x040fe20003fa6270 */
[----:B---3--:R-:W-:Y:S01]  /*3c00*/  HMMA.16816.F32.BF16 R44, R8, R52, R32 ;  /* 0x00000034082c723c */ /* 0x008fe20000041820 */
[----:B------:R-:W-:Y:S01]  /*3c10*/  ISETP.GE.AND P3, PT, R6, R3, PT ;  /* 0x000000030600720c */ /* 0x000fe20003f66270 */
[----:B------:R3:W4:Y:S01]  /*3c20*/  MUFU.TANH R157, R7 ;  /* 0x00000007009d7308 */ /* 0x0007220000002400 */
[----:B------:R-:W-:Y:S02]  /*3c30*/  LOP3.LUT R6, R2, 0x21, RZ, 0xfc, !PT ;  /* 0x0000002102067812 */ /* 0x000fe400078efcff */
[----:B------:R-:W-:Y:S01]  /*3c40*/  FSEL R121, R121, -INF , !P1 ;  /* 0xff80000079797808 */ /* 0x000fe20004800000 */
[----:B------:R-:W-:Y:S01]  /*3c50*/  HMMA.16816.F32.BF16 R32, R20, R74, RZ ;  /* 0x0000004a1420723c */ /* 0x000fe200000418ff */
[----:B------:R-:W-:-:S02]  /*3c60*/  FSEL R100, R100, -INF , !P4 ;  /* 0xff80000064647808 */ /* 0x000fc40006000000 */
[C---:B------:R-:W-:Y:S02]  /*3c70*/  ISETP.GE.AND P1, PT, R6.reuse, R5, PT ;  /* 0x000000050600720c */ /* 0x040fe40003f26270 */
[----:B------:R-:W-:Y:S01]  /*3c80*/  ISETP.GE.AND P4, PT, R6, R3, PT ;  /* 0x000000030600720c */ /* 0x000fe20003f86270 */
[----:B------:R-:W-:Y:S01]  /*3c90*/  HMMA.16816.F32.BF16 R28, R12, R58, R28 ;  /* 0x0000003a0c1c723c */ /* 0x000fe2000004181c */
[----:B------:R-:W-:Y:S01]  /*3ca0*/  LOP3.LUT R6, R2, 0x28, RZ, 0xfc, !PT ;  /* 0x0000002802067812 */ /* 0x000fe200078efcff */
[----:B------:R-:W-:Y:S01]  /*3cb0*/  LDSM.16.M88.4 R56, [R225+0x6800] ;  /* 0x00680000e138783b */ /* 0x000fe20000000200 */
[----:B------:R-:W-:Y:S02]  /*3cc0*/  FSEL R123, R123, -INF , !P2 ;  /* 0xff8000007b7b7808 */ /* 0x000fe40005000000 */
[----:B------:R-:W-:Y:S01]  /*3cd0*/  FSEL R98, R98, -INF , !P5 ;  /* 0xff80000062627808 */ /* 0x000fe20006800000 */
[----:B---3--:R-:W-:Y:S01]  /*3ce0*/  FMUL.FTZ R7, R37, UR4 ;  /* 0x0000000425077c20 */ /* 0x008fe20008410000 */
[----:B------:R-:W-:-:S02]  /*3cf0*/  ISETP.GE.AND P2, PT, R6, R5, PT ;  /* 0x000000050600720c */ /* 0x000fc40003f46270 */
[----:B------:R-:W-:Y:S01]  /*3d00*/  ISETP.GE.AND P5, PT, R6, R3, PT ;  /* 0x000000030600720c */ /* 0x000fe20003fa6270 */
[----:B------:R3:W-:Y:S01]  /*3d10*/  MUFU.TANH R158, R7 ;  /* 0x00000007009e7308 */ /* 0x0007e20000002400 */
[----:B------:R-:W-:Y:S01]  /*3d20*/  LOP3.LUT R6, R2, 0x29, RZ, 0xfc, !PT ;  /* 0x0000002902067812 */ /* 0x000fe200078efcff */
[----:B------:R-:W-:Y:S01]  /*3d30*/  FMUL.FTZ R44, R44, UR4 ;  /* 0x000000042c2c7c20 */ /* 0x000fe20008410000 */
[----:B------:R-:W-:Y:S02]  /*3d40*/  FSEL R128, R128, -INF , !P3 ;  /* 0xff80000080807808 */ /* 0x000fe40005800000 */
[----:B------:R-:W-:Y:S02]  /*3d50*/  FSEL R96, R133, -INF , !P1 ;  /* 0xff80000085607808 */ /* 0x000fe40004800000 */
[C---:B------:R-:W-:Y:S02]  /*3d60*/  ISETP.GE.AND P3, PT, R6.reuse, R5, PT ;  /* 0x000000050600720c */ /* 0x040fe40003f66270 */
[----:B------:R-:W-:-:S02]  /*3d70*/  ISETP.GE.AND P1, PT, R6, R3, PT ;  /* 0x000000030600720c */ /* 0x000fc40003f26270 */
[----:B------:R-:W-:Y:S02]  /*3d80*/  LOP3.LUT R6, R2, 0x30, RZ, 0xfc, !PT ;  /* 0x0000003002067812 */ /* 0x000fe400078efcff */
[----:B------:R-:W-:Y:S02]  /*3d90*/  FSEL R126, R126, -INF , !P4 ;  /* 0xff8000007e7e7808 */ /* 0x000fe40006000000 */
[----:B------:R-:W-:Y:S01]  /*3da0*/  FSEL R93, R93, -INF , !P2 ;  /* 0xff8000005d5d7808 */ /* 0x000fe20005000000 */
[----:B---3--:R-:W-:Y:S01]  /*3db0*/  FMUL.FTZ R7, R38, UR4 ;  /* 0x0000000426077c20 */ /* 0x008fe20008410000 */
[C---:B------:R-:W-:Y:S02]  /*3dc0*/  ISETP.GE.AND P4, PT, R6.reuse, R5, PT ;  /* 0x000000050600720c */ /* 0x040fe40003f86270 */
[----:B------:R-:W-:Y:S01]  /*3dd0*/  ISETP.GE.AND P2, PT, R6, R3, PT ;  /* 0x000000030600720c */ /* 0x000fe20003f46270 */
[----:B------:R3:W4:Y:S01]  /*3de0*/  MUFU.TANH R148, R7 ;  /* 0x0000000700947308 */ /* 0x0007220000002400 */
[----:B------:R-:W-:-:S02]  /*3df0*/  LOP3.LUT R6, R2, 0x31, RZ, 0xfc, !PT ;  /* 0x0000003102067812 */ /* 0x000fc400078efcff */
[----:B------:R-:W-:Y:S02]  /*3e00*/  FSEL R127, R127, -INF , !P5 ;  /* 0xff8000007f7f7808 */ /* 0x000fe40006800000 */
[----:B------:R-:W-:Y:S02]  /*3e10*/  FSEL R92, R125, -INF , !P3 ;  /* 0xff8000007d5c7808 */ /* 0x000fe40005800000 */
[C---:B------:R-:W-:Y:S02]  /*3e20*/  ISETP.GE.AND P5, PT, R6.reuse, R5, PT ;  /* 0x000000050600720c */ /* 0x040fe40003fa6270 */
[----:B------:R-:W-:Y:S02]  /*3e30*/  ISETP.GE.AND P3, PT, R6, R3, PT ;  /* 0x000000030600720c */ /* 0x000fe40003f66270 */
[----:B------:R-:W-:Y:S02]  /*3e40*/  LOP3.LUT R6, R2, 0x38, RZ, 0xfc, !PT ;  /* 0x0000003802067812 */ /* 0x000fe400078efcff */
[----:B------:R-:W-:-:S02]  /*3e50*/  FSEL R131, R131, -INF , !P1 ;  /* 0xff80000083837808 */ /* 0x000fc40004800000 */
[----:B------:R-:W-:Y:S01]  /*3e60*/  FSEL R91, R113, -INF , !P4 ;  /* 0xff800000715b7808 */ /* 0x000fe20006000000 */
[----:B---3--:R-:W-:Y:S01]  /*3e70*/  FMUL.FTZ R7, R39, UR4 ;  /* 0x0000000427077c20 */ /* 0x008fe20008410000 */
[C---:B------:R-:W-:Y:S01]  /*3e80*/  ISETP.GE.AND P1, PT, R6.reuse, R5, PT ;  /* 0x000000050600720c */ /* 0x040fe20003f26270 */
[----:B------:R-:W-:Y:S01]  /*3e90*/  HMMA.16816.F32.BF16 R36, R20, R72, RZ ;  /* 0x000000481424723c */ /* 0x000fe200000418ff */
[----:B------:R-:W-:Y:S01]  /*3ea0*/  ISETP.GE.AND P4, PT, R6, R3, PT ;  /* 0x000000030600720c */ /* 0x000fe20003f86270 */
[----:B------:R3:W4:Y:S01]  /*3eb0*/  MUFU.TANH R151, R7 ;  /* 0x0000000700977308 */ /* 0x0007220000002400 */
[----:B------:R-:W-:Y:S02]  /*3ec0*/  LOP3.LUT R6, R2, 0x39, RZ, 0xfc, !PT ;  /* 0x0000003902067812 */ /* 0x000fe400078efcff */
[----:B------:R-:W-:Y:S02]  /*3ed0*/  FSEL R139, R139, -INF , !P2 ;  /* 0xff8000008b8b7808 */ /* 0x000fe40005000000 */
[----:B------:R-:W-:-:S02]  /*3ee0*/  FSEL R89, R115, -INF , !P5 ;  /* 0xff80000073597808 */ /* 0x000fc40006800000 */
[C---:B------:R-:W-:Y:S01]  /*3ef0*/  ISETP.GE.AND P2, PT, R6.reuse, R5, PT ;  /* 0x000000050600720c */ /* 0x040fe20003f46270 */
[----:B------:R5:W-:Y:S01]  /*3f00*/  MUFU.TANH R113, R25 ;  /* 0x0000001900717308 */ /* 0x000be20000002400 */
[----:B------:R-:W-:Y:S02]  /*3f10*/  ISETP.GE.AND P5, PT, R6, R3, PT ;  /* 0x000000030600720c */ /* 0x000fe40003fa6270 */
[----:B------:R-:W-:Y:S02]  /*3f20*/  LOP3.LUT R6, R2, 0x40, RZ, 0xfc, !PT ;  /* 0x0000004002067812 */ /* 0x000fe400078efcff */
[----:B------:R-:W-:Y:S02]  /*3f30*/  FSEL R136, R136, -INF , !P3 ;  /* 0xff80000088887808 */ /* 0x000fe40005800000 */
[----:B------:R-:W-:Y:S01]  /*3f40*/  FSEL R88, R102, -INF , !P1 ;  /* 0xff80000066587808 */ /* 0x000fe20004800000 */
[----:B---3--:R-:W-:Y:S01]  /*3f50*/  FMUL.FTZ R7, R40, UR4 ;  /* 0x0000000428077c20 */ /* 0x008fe20008410000 */
[----:B------:R-:W-:-:S02]  /*3f60*/  ISETP.GE.AND P3, PT, R6, R5, PT ;  /* 0x000000050600720c */ /* 0x000fc40003f66270 */
[----:B------:R-:W-:Y:S01]  /*3f70*/  ISETP.GE.AND P1, PT, R6, R3, PT ;  /* 0x000000030600720c */ /* 0x000fe20003f26270 */
[----:B------:R3:W4:Y:S01]  /*3f80*/  MUFU.TANH R147, R7 ;  /* 0x0000000700937308 */ /* 0x0007220000002400 */
[----:B------:R-:W-:Y:S01]  /*3f90*/  LOP3.LUT R6, R2, 0x41, RZ, 0xfc, !PT ;  /* 0x0000004102067812 */ /* 0x000fe200078efcff */
[----:B------:R-:W-:Y:S01]  /*3fa0*/  HMMA.16816.F32.BF16 R36, R16, R64, R36 ;  /* 0x000000401024723c */ /* 0x000fe20000041824 */
[----:B------:R-:W-:Y:S01]  /*3fb0*/  FSEL R138, R138, -INF , !P4 ;  /* 0xff8000008a8a7808 */ /* 0x000fe20006000000 */
[----:B-----5:R-:W-:Y:S01]  /*3fc0*/  FMUL.FTZ R25, R45, UR4 ;  /* 0x000000042d197c20 */ /* 0x020fe20008410000 */
[----:B------:R-:W-:Y:S02]  /*3fd0*/  FSEL R85, R108, -INF , !P2 ;  /* 0xff8000006c557808 */ /* 0x000fe40005000000 */
[C---:B------:R-:W-:Y:S01]  /*3fe0*/  ISETP.GE.AND P4, PT, R6.reuse, R5, PT ;  /* 0x000000050600720c */ /* 0x040fe20003f86270 */
[----:B------:R5:W-:Y:S01]  /*3ff0*/  MUFU.TANH R102, R25 ;  /* 0x0000001900667308 */ /* 0x000be20000002400 */
[----:B------:R-:W-:-:S02]  /*4000*/  ISETP.GE.AND P2, PT, R6, R3, PT ;  /* 0x000000030600720c */ /* 0x000fc40003f46270 */
[----:B------:R-:W-:Y:S02]  /*4010*/  LOP3.LUT R6, R2, 0x48, RZ, 0xfc, !PT ;  /* 0x0000004802067812 */ /* 0x000fe400078efcff */
[----:B------:R-:W-:Y:S02]  /*4020*/  FSEL R137, R137, -INF , !P5 ;  /* 0xff80000089897808 */ /* 0x000fe40006800000 */
[----:B------:R-:W-:Y:S01]  /*4030*/  FSEL R83, R84, -INF , !P3 ;  /* 0xff80000054537808 */ /* 0x000fe20005800000 */
[----:B---3--:R-:W-:Y:S01]  /*4040*/  FMUL.FTZ R7, R43, UR4 ;  /* 0x000000042b077c20 */ /* 0x008fe20008410000 */
[C---:B------:R-:W-:Y:S01]  /*4050*/  ISETP.GE.AND P5, PT, R6.reuse, R5, PT ;  /* 0x000000050600720c */ /* 0x040fe20003fa6270 */
[----:B------:R-:W-:Y:S01]  /*4060*/  HMMA.16816.F32.BF16 R40, R8, R54, R28 ;  /* 0x000000360828723c */ /* 0x000fe2000004181c */
[----:B------:R-:W-:Y:S01]  /*4070*/  ISETP.GE.AND P3, PT, R6, R3, PT ;  /* 0x000000030600720c */ /* 0x000fe20003f66270 */
[----:B------:R3:W4:Y:S01]  /*4080*/  MUFU.TANH R133, R7 ;  /* 0x0000000700857308 */ /* 0x0007220000002400 */
[----:B------:R-:W-:-:S02]  /*4090*/  LOP3.LUT R6, R2, 0x49, RZ, 0xfc, !PT ;  /* 0x0000004902067812 */ /* 0x000fc400078efcff */
[----:B------:R-:W-:Y:S01]  /*40a0*/  FSEL R145, R145, -INF , !P1 ;  /* 0xff80000091917808 */ /* 0x000fe20004800000 */
[----:B-----5:R-:W-:Y:S01]  /*40b0*/  FMUL.FTZ R25, R47, UR4 ;  /* 0x000000042f197c20 */ /* 0x020fe20008410000 */
[----:B------:R-:W-:Y:S01]  /*40c0*/  FSEL R87, R99, -INF , !P4 ;  /* 0xff80000063577808 */ /* 0x000fe20006000000 */
[----:B--2---:R-:W-:Y:S01]  /*40d0*/  HMMA.16816.F32.BF16 R36, R12, R68, R36 ;  /* 0x000000440c24723c */ /* 0x004fe20000041824 */
[C---:B------:R-:W-:Y:S01]  /*40e0*/  ISETP.GE.AND P1, PT, R6.reuse, R5, PT ;  /* 0x000000050600720c */ /* 0x040fe20003f26270 */
[----:B------:R-:W-:Y:S01]  /*40f0*/  MUFU.TANH R99, R44 ;  /* 0x0000002c00637308 */ /* 0x000fe20000002400 */
[----:B------:R-:W-:Y:S02]  /*4100*/  ISETP.GE.AND P4, PT, R6, R3, PT ;  /* 0x000000030600720c */ /* 0x000fe40003f86270 */
[----:B------:R-:W-:Y:S01]  /*4110*/  LOP3.LUT R6, R2, 0x50, RZ, 0xfc, !PT ;  /* 0x0000005002067812 */ /* 0x000fe200078efcff */
[----:B------:R-:W-:Y:S01]  /*4120*/  HMMA.16816.F32.BF16 R28, R16, R66, R32 ;  /* 0x00000042101c723c */ /* 0x000fe20000041820 */
[----:B------:R-:W-:Y:S01]  /*4130*/  FSEL R146, R146, -INF , !P2 ;  /* 0xff80000092927808 */ /* 0x000fe20005000000 */
[----:B------:R-:W-:Y:S01]  /*4140*/  LDSM.16.M88.4 R64, [R225+0x7000] ;  /* 0x00700000e140783b */ /* 0x000fe20000000200 */
[----:B------:R-:W-:Y:S01]  /*4150*/  ISETP.GE.AND P2, PT, R6, R5, PT ;  /* 0x000000050600720c */ /* 0x000fe20003f46270 */
[----:B------:R-:W-:Y:S01]  /*4160*/  MUFU.TANH R84, R25 ;  /* 0x0000001900547308 */ /* 0x000fe20000002400 */
[----:B---3--:R-:W-:Y:S01]  /*4170*/  FMUL.FTZ R7, R48, UR4 ;  /* 0x0000000430077c20 */ /* 0x008fe20008410000 */
[----:B------:R-:W-:-:S02]  /*4180*/  FSEL R143, R143, -INF , !P4 ;  /* 0xff8000008f8f7808 */ /* 0x000fc40006000000 */
[----:B------:R-:W-:Y:S02]  /*4190*/  FSEL R94, R94, -INF , !P2 ;  /* 0xff8000005e5e7808 */ /* 0x000fe40005000000 */
[----:B------:R-:W-:Y:S01]  /*41a0*/  FSEL R86, R86, -INF , !P5 ;  /* 0xff80000056567808 */ /* 0x000fe20006800000 */
[----:B------:R-:W-:Y:S01]  /*41b0*/  FMUL.FTZ R40, R40, UR4 ;  /* 0x0000000428287c20 */ /* 0x000fe20008410000 */
[----:B------:R2:W3:Y:S01]  /*41c0*/  MUFU.TANH R115, R7 ;  /* 0x0000000700737308 */ /* 0x0004e20000002400 */
[----:B------:R-:W-:Y:S01]  /*41d0*/  ISETP.GE.AND P5, PT, R6, R3, PT ;  /* 0x000000030600720c */ /* 0x000fe20003fa6270 */
[----:B------:R-:W-:Y:S01]  /*41e0*/  FMUL.FTZ R41, R41, UR4 ;  /* 0x0000000429297c20 */ /* 0x000fe20008410000 */
[----:B------:R-:W-:Y:S01]  /*41f0*/  LOP3.LUT R6, R2, 0x51, RZ, 0xfc, !PT ;  /* 0x0000005102067812 */ /* 0x000fe200078efcff */
[----:B------:R-:W-:Y:S01]  /*4200*/  FMUL.FTZ R42, R42, UR4 ;  /* 0x000000042a2a7c20 */ /* 0x000fe20008410000 */
[----:B------:R-:W-:Y:S01]  /*4210*/  FSEL R144, R144, -INF , !P3 ;  /* 0xff80000090907808 */ /* 0x000fe20005800000 */
[----:B-1----:R-:W-:Y:S01]  /*4220*/  HMMA.16816.F32.BF16 R52, R8, R60, R36 ;  /* 0x0000003c0834723c */ /* 0x002fe20000041824 */
[----:B------:R-:W-:Y:S01]  /*4230*/  FSEL R95, R95, -INF , !P1 ;  /* 0xff8000005f5f7808 */ /* 0x000fe20004800000 */
[----:B------:R-:W-:Y:S01]  /*4240*/  MUFU.TANH R81, R40 ;  /* 0x0000002800517308 */ /* 0x000fe20000002400 */
[----:B------:R-:W-:-:S02]  /*4250*/  ISETP.GE.AND P3, PT, R6, R5, PT ;  /* 0x000000050600720c */ /* 0x000fc40003f66270 */
[----:B------:R-:W-:Y:S01]  /*4260*/  ISETP.GE.AND P1, PT, R6, R3, PT ;  /* 0x000000030600720c */ /* 0x000fe20003f26270 */
[----:B------:R-:W-:Y:S01]  /*4270*/  HMMA.16816.F32.BF16 R28, R12, R70, R28 ;  /* 0x000000460c1c723c */ /* 0x000fe2000004181c */
[----:B------:R-:W-:Y:S01]  /*4280*/  LDSM.16.M88.4 R68, [R24+0x9000] ;  /* 0x009000001844783b */ /* 0x000fe20000000200 */
[----:B------:R-:W-:Y:S02]  /*4290*/  LOP3.LUT R6, R2, 0x59, RZ, 0xfc, !PT ;  /* 0x0000005902067812 */ /* 0x000fe400078efcff */
[----:B------:R-:W-:Y:S01]  /*42a0*/  FSEL R156, R156, -INF , !P5 ;  /* 0xff8000009c9c7808 */ /* 0x000fe20006800000 */
[----:B--2---:R-:W-:Y:S01]  /*42b0*/  FMUL.FTZ R7, R49, UR4 ;  /* 0x0000000431077c20 */ /* 0x004fe20008410000 */
[----:B------:R-:W-:Y:S01]  /*42c0*/  FSEL R97, R97, -INF , !P3 ;  /* 0xff80000061617808 */ /* 0x000fe20005800000 */
[----:B------:R-:W-:Y:S01]  /*42d0*/  MUFU.TANH R82, R41 ;  /* 0x0000002900527308 */ /* 0x000fe20000002400 */
[C---:B------:R-:W-:Y:S02]  /*42e0*/  ISETP.GE.AND P5, PT, R6.reuse, R5, PT ;  /* 0x000000050600720c */ /* 0x040fe40003fa6270 */
[----:B------:R-:W-:-:S02]  /*42f0*/  ISETP.GE.AND P3, PT, R6, R3, PT ;  /* 0x000000030600720c */ /* 0x000fc40003f66270 */
[----:B------:R-:W-:Y:S02]  /*4300*/  LOP3.LUT R6, R2, 0x60, RZ, 0xfc, !PT ;  /* 0x0000006002067812 */ /* 0x000fe400078efcff */
[----:B------:R-:W-:Y:S01]  /*4310*/  FSEL R153, R153, -INF , !P1 ;  /* 0xff80000099997808 */ /* 0x000fe20004800000 */
[----:B------:R1:W-:Y:S01]  /*4320*/  MUFU.TANH R125, R7 ;  /* 0x00000007007d7308 */ /* 0x0003e20000002400 */
[----:B------:R-:W-:Y:S02]  /*4330*/  ISETP.GE.AND P1, PT, R6, R5, PT ;  /* 0x000000050600720c */ /* 0x000fe40003f26270 */
[----:B------:R-:W-:Y:S01]  /*4340*/  FSEL R104, R104, -INF , !P5 ;  /* 0xff80000068687808 */ /* 0x000fe20006800000 */
[----:B------:R-:W-:Y:S01]  /*4350*/  FMUL.FTZ R25, R54, UR4 ;  /* 0x0000000436197c20 */ /* 0x000fe20008410000 */
[----:B------:R-:W-:Y:S02]  /*4360*/  FSEL R155, R155, -INF , !P3 ;  /* 0xff8000009b9b7808 */ /* 0x000fe40005800000 */
[----:B------:R-:W-:Y:S01]  /*4370*/  FSEL R109, R109, -INF , !P1 ;  /* 0xff8000006d6d7808 */ /* 0x000fe20004800000 */
[----:B------:R-:W-:Y:S08]  /*4380*/  MUFU.TANH R80, R42 ;  /* 0x0000002a00507308 */ /* 0x000ff00000002400 */
[----:B------:R-:W-:Y:S01]  /*4390*/  MUFU.TANH R74, R25 ;  /* 0x00000019004a7308 */ /* 0x000fe20000002400 */
[----:B-1----:R-:W-:-:S02]  /*43a0*/  FMUL.FTZ R7, R50, UR4 ;  /* 0x0000000432077c20 */ /* 0x002fc40008410000 */
[----:B------:R-:W1:Y:S05]  /*43b0*/  LDSM.16.M88.4 R48, [R24+0x8800] ;  /* 0x008800001830783b */ /* 0x000e6a0000000200 */
[----:B------:R2:W5:Y:S02]  /*43c0*/  MUFU.TANH R108, R7 ;  /* 0x00000007006c7308 */ /* 0x0005640000002400 */
[----:B--2---:R-:W-:-:S04]  /*43d0*/  LOP3.LUT R7, R2, 0x58, RZ, 0xfc, !PT ;  /* 0x0000005802077812 */ /* 0x004fc800078efcff */
[C---:B------:R-:W-:Y:S02]  /*43e0*/  ISETP.GE.AND P4, PT, R7.reuse, R5, PT ;  /* 0x000000050700720c */ /* 0x040fe40003f86270 */
[-C--:B------:R-:W-:Y:S01]  /*43f0*/  ISETP.GE.AND P2, PT, R7, R3.reuse, PT ;  /* 0x000000030700720c */ /* 0x080fe20003f46270 */
[----:B------:R-:W-:Y:S01]  /*4400*/  FMUL.FTZ R7, R46, UR4 ;  /* 0x000000042e077c20 */ /* 0x000fe20008410000 */
[----:B------:R-:W-:Y:S01]  /*4410*/  FSEL R105, R105, -INF , !P4 ;  /* 0xff80000069697808 */ /* 0x000fe20006000000 */
[----:B------:R-:W2:Y:S01]  /*4420*/  LDSM.16.M88.4 R44, [R223+0x6800] ;  /* 0x00680000df2c783b */ /* 0x000ea20000000200 */
[----:B------:R-:W-:Y:S01]  /*4430*/  ISETP.GE.AND P4, PT, R6, R3, PT ;  /* 0x000000030600720c */ /* 0x000fe20003f86270 */
[----:B------:R4:W5:Y:S01]  /*4440*/  MUFU.TANH R90, R7 ;  /* 0x00000007005a7308 */ /* 0x0009620000002400 */
[----:B------:R-:W-:Y:S02]  /*4450*/  LOP3.LUT R6, R2, 0x61, RZ, 0xfc, !PT ;  /* 0x0000006102067812 */ /* 0x000fe400078efcff */
[----:B------:R-:W-:-:S02]  /*4460*/  FSEL R154, R154, -INF , !P2 ;  /* 0xff8000009a9a7808 */ /* 0x000fc40005000000 */
[C---:B------:R-:W-:Y:S01]  /*4470*/  ISETP.GE.AND P2, PT, R6.reuse, R5, PT ;  /* 0x000000050600720c */ /* 0x040fe20003f46270 */
[C---:B-1----:R-:W-:Y:S01]  /*4480*/  HMMA.16816.F32.BF16 R32, R20.reuse, R48, RZ ;  /* 0x000000301420723c */ /* 0x042fe200000418ff */
[----:B------:R-:W-:Y:S02]  /*4490*/  ISETP.GE.AND P5, PT, R6, R3, PT ;  /* 0x000000030600720c */ /* 0x000fe40003fa6270 */
[----:B------:R-:W-:Y:S02]  /*44a0*/  LOP3.LUT R6, R2, 0x68, RZ, 0xfc, !PT ;  /* 0x0000006802067812 */ /* 0x000fe400078efcff */
[----:B------:R-:W-:Y:S01]  /*44b0*/  FSEL R163, R163, -INF , !P4 ;  /* 0xff800000a3a37808 */ /* 0x000fe20006000000 */
[----:B------:R-:W-:Y:S01]  /*44c0*/  HMMA.16816.F32.BF16 R36, R20, R50, RZ ;  /* 0x000000321424723c */ /* 0x000fe200000418ff */
[C---:B------:R-:W-:Y:S01]  /*44d0*/  ISETP.GE.AND P3, PT, R6.reuse, R5, PT ;  /* 0x000000050600720c */ /* 0x040fe20003f66270 */
[----:B------:R-:W1:Y:S01]  /*44e0*/  LDSM.16.M88.4 R48, [R222+0x6800] ;  /* 0x00680000de30783b */ /* 0x000e620000000200 */
[----:B------:R-:W-:Y:S01]  /*44f0*/  ISETP.GE.AND P1, PT, R6, R3, PT ;  /* 0x000000030600720c */ /* 0x000fe20003f26270 */
[----:B----4-:R-:W-:Y:S01]  /*4500*/  FMUL.FTZ R7, R43, UR4 ;  /* 0x000000042b077c20 */ /* 0x010fe20008410000 */
[----:B------:R-:W-:-:S02]  /*4510*/  LOP3.LUT R6, R2, 0x69, RZ, 0xfc, !PT ;  /* 0x0000006902067812 */ /* 0x000fc400078efcff */
[----:B------:R-:W-:Y:S01]  /*4520*/  FSEL R120, R120, -INF , !P2 ;  /* 0xff80000078787808 */ /* 0x000fe20005000000 */
[----:B------:R4:W-:Y:S01]  /*4530*/  MUFU.TANH R79, R7 ;  /* 0x00000007004f7308 */ /* 0x0009e20000002400 */
[C---:B------:R-:W-:Y:S02]  /*4540*/  ISETP.GE.AND P4, PT, R6.reuse, R5, PT ;  /* 0x000000050600720c */ /* 0x040fe40003f86270 */
[----:B------:R-:W-:Y:S02]  /*4550*/  ISETP.GE.AND P2, PT, R6, R3, PT ;  /* 0x000000030600720c */ /* 0x000fe40003f46270 */
[----:B------:R-:W-:Y:S02]  /*4560*/  LOP3.LUT R6, R2, 0x70, RZ, 0xfc, !PT ;  /* 0x0000007002067812 */ /* 0x000fe400078efcff */
[----:B------:R-:W-:Y:S02]  /*4570*/  FSEL R160, R160, -INF , !P5 ;  /* 0xff800000a0a07808 */ /* 0x000fe40006800000 */
[----:B------:R-:W-:-:S02]  /*4580*/  FSEL R118, R118, -INF , !P3 ;  /* 0xff80000076767808 */ /* 0x000fc40005800000 */
[C---:B------:R-:W-:Y:S02]  /*4590*/  ISETP.GE.AND P5, PT, R6.reuse, R5, PT ;  /* 0x000000050600720c */ /* 0x040fe40003fa6270 */
[----:B------:R-:W-:Y:S02]  /*45a0*/  ISETP.GE.AND P3, PT, R6, R3, PT ;  /* 0x000000030600720c */ /* 0x000fe40003f66270 */
[----:B------:R-:W-:Y:S01]  /*45b0*/  LOP3.LUT R6, R2, 0x71, RZ, 0xfc, !PT ;  /* 0x0000007102067812 */ /* 0x000fe200078efcff */
[C---:B--2---:R-:W-:Y:S01]  /*45c0*/  HMMA.16816.F32.BF16 R32, R16.reuse, R44, R32 ;  /* 0x0000002c1020723c */ /* 0x044fe20000041820 */
[----:B----4-:R-:W-:Y:S01]  /*45d0*/  FMUL.FTZ R7, R52, UR4 ;  /* 0x0000000434077c20 */ /* 0x010fe20008410000 */
[----:B------:R-:W-:Y:S02]  /*45e0*/  FSEL R162, R162, -INF , !P1 ;  /* 0xff800000a2a27808 */ /* 0x000fe40004800000 */
[----:B------:R-:W-:Y:S01]  /*45f0*/  FSEL R124, R124, -INF , !P4 ;  /* 0xff8000007c7c7808 */ /* 0x000fe20006000000 */
[----:B------:R2:W4:Y:S01]  /*4600*/  MUFU.TANH R78, R7 ;  /* 0x00000007004e7308 */ /* 0x0005220000002400 */
[----:B------:R-:W-:Y:S01]  /*4610*/  HMMA.16816.F32.BF16 R36, R16, R46, R36 ;  /* 0x0000002e1024723c */ /* 0x000fe20000041824 */
[----:B------:R-:W-:-:S02]  /*4620*/  ISETP.GE.AND P1, PT, R6, R5, PT ;  /* 0x000000050600720c */ /* 0x000fc40003f26270 */
[----:B------:R-:W-:Y:S02]  /*4630*/  ISETP.GE.AND P4, PT, R6, R3, PT ;  /* 0x000000030600720c */ /* 0x000fe40003f86270 */
[----:B------:R-:W-:Y:S01]  /*4640*/  LOP3.LUT R6, R2, 0x78, RZ, 0xfc, !PT ;  /* 0x0000007802067812 */ /* 0x000fe200078efcff */
[----:B------:R-:W-:Y:S01]  /*4650*/  HMMA.16816.F32.BF16 R44, R8, R62, R28 ;  /* 0x0000003e082c723c */ /* 0x000fe2000004181c */
[----:B------:R-:W3:Y:S01]  /*4660*/  LDSM.16.M88.4 R60, [R223+0x7000] ;  /* 0x00700000df3c783b */ /* 0x000ee20000000200 */
[----:B------:R-:W-:Y:S02]  /*4670*/  FSEL R161, R161, -INF , !P2 ;  /* 0xff800000a1a17808 */ /* 0x000fe40005000000 */
[----:B------:R-:W-:Y:S02]  /*4680*/  ISETP.GE.AND P2, PT, R6, R5, PT ;  /* 0x000000050600720c */ /* 0x000fe40003f46270 */
[----:B------:R-:W-:Y:S02]  /*4690*/  FSEL R165, R165, -INF , !P4 ;  /* 0xff800000a5a57808 */ /* 0x000fe40006000000 */
[----:B------:R-:W-:Y:S01]  /*46a0*/  FSEL R132, R132, -INF , !P2 ;  /* 0xff80000084847808 */ /* 0x000fe20005000000 */
[----:B--2---:R-:W-:Y:S01]  /*46b0*/  FMUL.FTZ R7, R53, UR4 ;  /* 0x0000000435077c20 */ /* 0x004fe20008410000 */
[----:B------:R-:W-:-:S02]  /*46c0*/  FSEL R130, R130, -INF , !P5 ;  /* 0xff80000082827808 */ /* 0x000fc40006800000 */
[----:B------:R-:W-:Y:S01]  /*46d0*/  HMMA.16816.F32.BF16 R28, R12, R56, R32 ;  /* 0x000000380c1c723c */ /* 0x000fe20000041820 */
[----:B------:R-:W-:Y:S01]  /*46e0*/  ISETP.GE.AND P5, PT, R6, R3, PT ;  /* 0x000000030600720c */ /* 0x000fe20003fa6270 */
[----:B------:R2:W-:Y:S01]  /*46f0*/  MUFU.TANH R77, R7 ;  /* 0x00000007004d7308 */ /* 0x0005e20000002400 */
[----:B------:R-:W-:Y:S02]  /*4700*/  LOP3.LUT R6, R2, 0x79, RZ, 0xfc, !PT ;  /* 0x0000007902067812 */ /* 0x000fe400078efcff */
[----:B------:R-:W-:Y:S01]  /*4710*/  FSEL R167, R167, -INF , !P3 ;  /* 0xff800000a7a77808 */ /* 0x000fe20005800000 */
[----:B------:R-:W-:Y:S01]  /*4720*/  HMMA.16816.F32.BF16 R32, R20, R68, RZ ;  /* 0x000000441420723c */ /* 0x000fe200000418ff */
[----:B------:R-:W-:Y:S02]  /*4730*/  FSEL R129, R129, -INF , !P1 ;  /* 0xff80000081817808 */ /* 0x000fe40004800000 */
[C---:B------:R-:W-:Y:S02]  /*4740*/  ISETP.GE.AND P3, PT, R6.reuse, R5, PT ;  /* 0x000000050600720c */ /* 0x040fe40003f66270 */
[----:B------:R-:W-:Y:S01]  /*4750*/  ISETP.GE.AND P1, PT, R6, R3, PT ;  /* 0x000000030600720c */ /* 0x000fe20003f26270 */
[----:B------:R-:W-:Y:S01]  /*4760*/  HMMA.16816.F32.BF16 R36, R12, R58, R36 ;  /* 0x0000003a0c24723c */ /* 0x000fe20000041824 */
[----:B------:R-:W-:Y:S01]  /*4770*/  LOP3.LUT R6, R2, 0x81, RZ, 0xfc, !PT ;  /* 0x0000008102067812 */ /* 0x000fe200078efcff */
[----:B------:R-:W-:Y:S01]  /*4780*/  FMUL.FTZ R44, R44, UR4 ;  /* 0x000000042c2c7c20 */ /* 0x000fe20008410000 */
[----:B------:R-:W-:Y:S01]  /*4790*/  FSEL R169, R169, -INF , !P5 ;  /* 0xff800000a9a97808 */ /* 0x000fe20006800000 */
[----:B------:R-:W-:Y:S01]  /*47a0*/  FMUL.FTZ R45, R45, UR4 ;  /* 0x000000042d2d7c20 */ /* 0x000fe20008410000 */
[----:B------:R-:W-:Y:S01]  /*47b0*/  FSEL R141, R141, -INF , !P3 ;  /* 0xff8000008d8d7808 */ /* 0x000fe20005800000 */
[----:B------:R-:W-:Y:S01]  /*47c0*/  MUFU.TANH R73, R44 ;  /* 0x0000002c00497308 */ /* 0x000fe20000002400 */
[----:B--2---:R-:W-:Y:S01]  /*47d0*/  LOP3.LUT R7, R2, 0x80, RZ, 0xfc, !PT ;  /* 0x0000008002077812 */ /* 0x004fe200078efcff */
[----:B------:R-:W-:Y:S01]  /*47e0*/  LDSM.16.M88.4 R56, [R223+0x7800] ;  /* 0x00780000df38783b */ /* 0x000fe20000000200 */
[----:B------:R-:W-:-:S02]  /*47f0*/  ISETP.GE.AND P5, PT, R6, R5, PT ;  /* 0x000000050600720c */ /* 0x000fc40003fa6270 */
[C---:B------:R-:W-:Y:S01]  /*4800*/  ISETP.GE.AND P4, PT, R7.reuse, R5, PT ;  /* 0x000000050700720c */ /* 0x040fe20003f86270 */
[----:B-1----:R-:W-:Y:S01]  /*4810*/  HMMA.16816.F32.BF16 R40, R8, R48, R28 ;  /* 0x000000300828723c */ /* 0x002fe2000004181c */
[-C--:B------:R-:W-:Y:S01]  /*4820*/  ISETP.GE.AND P2, PT, R7, R3.reuse, PT ;  /* 0x000000030700720c */ /* 0x080fe20003f46270 */
[----:B------:R-:W-:Y:S01]  /*4830*/  FMUL.FTZ R7, R55, UR4 ;  /* 0x0000000437077c20 */ /* 0x000fe20008410000 */
[-C--:B------:R-:W-:Y:S01]  /*4840*/  ISETP.GE.AND P3, PT, R6, R3.reuse, PT ;  /* 0x000000030600720c */ /* 0x080fe20003f66270 */
[----:B------:R1:W2:Y:S01]  /*4850*/  LDSM.16.M88.4 R52, [R24+0x9800] ;  /* 0x009800001834783b */ /* 0x0002a20000000200 */
[----:B------:R-:W-:Y:S01]  /*4860*/  LOP3.LUT R6, R2, 0x88, RZ, 0xfc, !PT ;  /* 0x0000008802067812 */ /* 0x000fe200078efcff */
[----:B------:R5:W-:Y:S01]  /*4870*/  MUFU.TANH R75, R7 ;  /* 0x00000007004b7308 */ /* 0x000be20000002400 */
[----:B---3--:R-:W-:Y:S01]  /*4880*/  HMMA.16816.F32.BF16 R28, R16, R60, R32 ;  /* 0x0000003c101c723c */ /* 0x008fe20000041820 */
[----:B------:R-:W-:Y:S02]  /*4890*/  FSEL R140, R140, -INF , !P4 ;  /* 0xff8000008c8c7808 */ /* 0x000fe40006000000 */
[----:B------:R-:W-:-:S02]  /*48a0*/  ISETP.GE.AND P4, PT, R6, R3, PT ;  /* 0x000000030600720c */ /* 0x000fc40003f86270 */
[----:B------:R-:W-:Y:S02]  /*48b0*/  FSEL R168, R168, -INF , !P1 ;  /* 0xff800000a8a87808 */ /* 0x000fe40004800000 */
[----:B------:R-:W-:Y:S01]  /*48c0*/  MUFU.TANH R72, R45 ;  /* 0x0000002d00487308 */ /* 0x000fe20000002400 */
[----:B------:R-:W-:Y:S02]  /*48d0*/  FSEL R170, R26, -INF , !P4 ;  /* 0xff8000001aaa7808 */ /* 0x000fe40006000000 */
[----:B------:R-:W-:Y:S02]  /*48e0*/  ISETP.GE.AND P1, PT, R6, R5, PT ;  /* 0x000000050600720c */ /* 0x000fe40003f26270 */
[----:B------:R-:W-:Y:S02]  /*48f0*/  LOP3.LUT R6, R2, 0x89, RZ, 0xfc, !PT ;  /* 0x0000008902067812 */ /* 0x000fe400078efcff */
[----:B------:R-:W-:Y:S01]  /*4900*/  FSEL R173, R173, -INF , !P2 ;  /* 0xff800000adad7808 */ /* 0x000fe20005000000 */
[----:B-----5:R-:W-:-:S02]  /*4910*/  FMUL.FTZ R7, R46, UR4 ;  /* 0x000000042e077c20 */ /* 0x020fc40008410000 */
[----:B------:R-:W-:Y:S01]  /*4920*/  FMUL.FTZ R41, R41, UR4 ;  /* 0x0000000429297c20 */ /* 0x000fe20008410000 */
[----:B------:R-:W-:Y:S01]  /*4930*/  FMUL.FTZ R42, R42, UR4 ;  /* 0x000000042a2a7c20 */ /* 0x000fe20008410000 */
[----:B------:R-:W-:Y:S01]  /*4940*/  FSEL R142, R142, -INF , !P5 ;  /* 0xff8000008e8e7808 */ /* 0x000fe20006800000 */
[----:B------:R3:W5:Y:S01]  /*4950*/  MUFU.TANH R69, R7 ;  /* 0x0000000700457308 */ /* 0x0007620000002400 */
[----:B-1----:R-:W-:Y:S01]  /*4960*/  HMMA.16816.F32.BF16 R24, R20, R70, RZ ;  /* 0x000000461418723c */ /* 0x002fe200000418ff */
[C---:B------:R-:W-:Y:S02]  /*4970*/  ISETP.GE.AND P2, PT, R6.reuse, R5, PT ;  /* 0x000000050600720c */ /* 0x040fe40003f46270 */
[----:B------:R-:W-:Y:S02]  /*4980*/  ISETP.GE.AND P5, PT, R6, R3, PT ;  /* 0x000000030600720c */ /* 0x000fe40003fa6270 */
[----:B------:R-:W-:Y:S01]  /*4990*/  LOP3.LUT R6, R2, 0x90, RZ, 0xfc, !PT ;  /* 0x0000009002067812 */ /* 0x000fe200078efcff */
[----:B------:R-:W-:Y:S01]  /*49a0*/  HMMA.16816.F32.BF16 R28, R12, R64, R28 ;  /* 0x000000400c1c723c */ /* 0x000fe2000004181c */
[----:B------:R-:W-:Y:S01]  /*49b0*/  MUFU.TANH R60, R41 ;  /* 0x00000029003c7308 */ /* 0x000fe20000002400 */
[----:B------:R-:W-:-:S02]  /*49c0*/  FSEL R171, R171, -INF , !P3 ;  /* 0xff800000abab7808 */ /* 0x000fc40005800000 */
[----:B------:R-:W-:Y:S02]  /*49d0*/  FSEL R150, R150, -INF , !P1 ;  /* 0xff80000096967808 */ /* 0x000fe40004800000 */
[C---:B------:R-:W-:Y:S02]  /*49e0*/  ISETP.GE.AND P3, PT, R6.reuse, R5, PT ;  /* 0x000000050600720c */ /* 0x040fe40003f66270 */
[----:B------:R-:W-:Y:S01]  /*49f0*/  ISETP.GE.AND P1, PT, R6, R3, PT ;  /* 0x000000030600720c */ /* 0x000fe20003f26270 */
[----:B---3--:R-:W-:Y:S01]  /*4a00*/  FMUL.FTZ R7, R47, UR4 ;  /* 0x000000042f077c20 */ /* 0x008fe20008410000 */
[----:B--2---:R-:W-:Y:S01]  /*4a10*/  HMMA.16816.F32.BF16 R32, R20, R52, RZ ;  /* 0x000000341420723c */ /* 0x004fe200000418ff */
[----:B------:R-:W-:Y:S01]  /*4a20*/  MUFU.TANH R53, R42 ;  /* 0x0000002a00357308 */ /* 0x000fe20000002400 */
[----:B------:R-:W-:Y:S02]  /*4a30*/  LOP3.LUT R6, R2, 0x91, RZ, 0xfc, !PT ;  /* 0x0000009102067812 */ /* 0x000fe400078efcff */
[----:B------:R-:W-:-:S02]  /*4a40*/  FSEL R149, R149, -INF , !P2 ;  /* 0xff80000095957808 */ /* 0x000fc40005000000 */
[----:B------:R-:W-:Y:S01]  /*4a50*/  HMMA.16816.F32.BF16 R44, R8, R50, R36 ;  /* 0x00000032082c723c */ /* 0x000fe20000041824 */
[----:B------:R-:W1:Y:S01]  /*4a60*/  LDSM.16.M88.4 R48, [R222+0x7000] ;  /* 0x00700000de30783b */ /* 0x000e620000000200 */
[C---:B------:R-:W-:Y:S01]  /*4a70*/  ISETP.GE.AND P4, PT, R6.reuse, R5, PT ;  /* 0x000000050600720c */ /* 0x040fe20003f86270 */
[----:B------:R2:W3:Y:S01]  /*4a80*/  MUFU.TANH R68, R7 ;  /* 0x0000000700447308 */ /* 0x0004e20000002400 */
[----:B------:R-:W-:Y:S02]  /*4a90*/  ISETP.GE.AND P2, PT, R6, R3, PT ;  /* 0x000000030600720c */ /* 0x000fe40003f46270 */
[----:B------:R-:W-:Y:S01]  /*4aa0*/  HMMA.16816.F32.BF16 R24, R16, R62, R24 ;  /* 0x0000003e1018723c */ /* 0x000fe20000041818 */
[----:B------:R-:W-:Y:S02]  /*4ab0*/  LOP3.LUT R6, R2, 0x98, RZ, 0xfc, !PT ;  /* 0x0000009802067812 */ /* 0x000fe400078efcff */
[----:B------:R-:W-:Y:S02]  /*4ac0*/  FSEL R172, R172, -INF , !P5 ;  /* 0xff800000acac7808 */ /* 0x000fe40006800000 */
[----:B------:R-:W-:Y:S01]  /*4ad0*/  FSEL R152, R152, -INF , !P3 ;  /* 0xff80000098987808 */ /* 0x000fe20005800000 */
[----:B------:R-:W-:Y:S01]  /*4ae0*/  HMMA.16816.F32.BF16 R20, R20, R54, RZ ;  /* 0x000000361414723c */ /* 0x000fe200000418ff */
[----:B------:R-:W-:-:S02]  /*4af0*/  ISETP.GE.AND P5, PT, R6, R5, PT ;  /* 0x000000050600720c */ /* 0x000fc40003fa6270 */
[----:B------:R-:W-:Y:S02]  /*4b00*/  ISETP.GE.AND P3, PT, R6, R3, PT ;  /* 0x000000030600720c */ /* 0x000fe40003f66270 */
[----:B------:R-:W-:Y:S02]  /*4b10*/  LOP3.LUT R6, R2, 0x99, RZ, 0xfc, !PT ;  /* 0x0000009902067812 */ /* 0x000fe400078efcff */
[----:B------:R-:W-:Y:S01]  /*4b20*/  FSEL R174, R159, -INF , !P1 ;  /* 0xff8000009fae7808 */ /* 0x000fe20004800000 */
[----:B--2---:R-:W-:Y:S01]  /*4b30*/  FMUL.FTZ R7, R40, UR4 ;  /* 0x0000000428077c20 */ /* 0x004fe20008410000 */
[----:B------:R-:W-:Y:S02]  /*4b40*/  FSEL R159, R166, -INF , !P4 ;  /* 0xff800000a69f7808 */ /* 0x000fe40006000000 */
[C---:B------:R-:W-:Y:S01]  /*4b50*/  ISETP.GE.AND P1, PT, R6.reuse, R5, PT ;  /* 0x000000050600720c */ /* 0x040fe20003f26270 */
[----:B------:R2:W3:Y:S01]  /*4b60*/  MUFU.TANH R61, R7 ;  /* 0x00000007003d7308 */ /* 0x0004e20000002400 */
[----:B------:R-:W-:Y:S01]  /*4b70*/  ISETP.GE.AND P4, PT, R6, R3, PT ;  /* 0x000000030600720c */ /* 0x000fe20003f86270 */
[----:B------:R-:W-:Y:S01]  /*4b80*/  FMUL.FTZ R45, R45, UR4 ;  /* 0x000000042d2d7c20 */ /* 0x000fe20008410000 */
[----:B------:R-:W-:Y:S01]  /*4b90*/  LOP3.LUT R6, R2, 0xa0, RZ, 0xfc, !PT ;  /* 0x000000a002067812 */ /* 0x000fe200078efcff */
[----:B------:R-:W-:Y:S01]  /*4ba0*/  FMUL.FTZ R44, R44, UR4 ;  /* 0x000000042c2c7c20 */ /* 0x000fe20008410000 */
[----:B------:R-:W-:Y:S01]  /*4bb0*/  FSEL R166, R164, -INF , !P2 ;  /* 0xff800000a4a67808 */ /* 0x000fe20005000000 */
[----:B------:R-:W-:Y:S01]  /*4bc0*/  HMMA.16816.F32.BF16 R24, R12, R66, R24 ;  /* 0x000000420c18723c */ /* 0x000fe20000041818 */
[----:B------:R-:W-:-:S02]  /*4bd0*/  FSEL R157, R157, -INF , !P5 ;  /* 0xff8000009d9d7808 */ /* 0x000fc40006800000 */
[C---:B------:R-:W-:Y:S02]  /*4be0*/  ISETP.GE.AND P2, PT, R6.reuse, R5, PT ;  /* 0x000000050600720c */ /* 0x040fe40003f46270 */
[----:B------:R-:W-:Y:S02]  /*4bf0*/  ISETP.GE.AND P5, PT, R6, R3, PT ;  /* 0x000000030600720c */ /* 0x000fe40003fa6270 */
[----:B------:R-:W-:Y:S02]  /*4c00*/  LOP3.LUT R6, R2, 0xa1, RZ, 0xfc, !PT ;  /* 0x000000a102067812 */ /* 0x000fe400078efcff */
[----:B------:R-:W-:Y:S01]  /*4c10*/  FSEL R164, R148, -INF , !P3 ;  /* 0xff80000094a47808 */ /* 0x000fe20005800000 */
[----:B--2---:R-:W-:Y:S01]  /*4c20*/  FMUL.FTZ R7, R43, UR4 ;  /* 0x000000042b077c20 */ /* 0x004fe20008410000 */
[----:B-1----:R-:W-:Y:S01]  /*4c30*/  HMMA.16816.F32.BF16 R36, R8, R48, R28 ;  /* 0x000000300824723c */ /* 0x002fe2000004181c */
[----:B------:R-:W1:Y:S01]  /*4c40*/  LDSM.16.M88.4 R40, [R225+0x7800] ;  /* 0x00780000e128783b */ /* 0x000e620000000200 */
[----:B------:R-:W-:Y:S01]  /*4c50*/  FSEL R158, R158, -INF , !P1 ;  /* 0xff8000009e9e7808 */ /* 0x000fe20004800000 */
[----:B------:R2:W3:Y:S01]  /*4c60*/  MUFU.TANH R52, R7 ;  /* 0x0000000700347308 */ /* 0x0004e20000002400 */
[----:B------:R-:W-:-:S02]  /*4c70*/  ISETP.GE.AND P3, PT, R6, R5, PT ;  /* 0x000000050600720c */ /* 0x000fc40003f66270 */
[----:B------:R-:W-:Y:S01]  /*4c80*/  HMMA.16816.F32.BF16 R28, R16, R56, R32 ;  /* 0x00000038101c723c */ /* 0x000fe20000041820 */
[----:B------:R-:W3:Y:S01]  /*4c90*/  LDSM.16.M88.4 R32, [R222+0x7800] ;  /* 0x00780000de20783b */ /* 0x000ee20000000200 */
[----:B------:R-:W-:Y:S01]  /*4ca0*/  ISETP.GE.AND P1, PT, R6, R3, PT ;  /* 0x000000030600720c */ /* 0x000fe20003f26270 */
[----:B------:R-:W-:-:S04]  /*4cb0*/  DEPBAR.LE SB0, 0x0 ;  /* 0x000080000000791a */ /* 0x000fc80000000000 */
[----:B------:R-:W-:Y:S01]  /*4cc0*/  HMMA.16816.F32.BF16 R16, R16, R58, R20 ;  /* 0x0000003a1010723c */ /* 0x000fe20000041814 */
[----:B------:R-:W-:Y:S01]  /*4cd0*/  LOP3.LUT R6, R2, 0xa8, RZ, 0xfc, !PT ;  /* 0x000000a802067812 */ /* 0x000fe200078efcff */
[----:B------:R-:W-:Y:S01]  /*4ce0*/  MUFU.TANH R48, R45 ;  /* 0x0000002d00307308 */ /* 0x000fe20000002400 */
[----:B------:R-:W-:Y:S02]  /*4cf0*/  FSEL R151, R151, -INF , !P4 ;  /* 0xff80000097977808 */ /* 0x000fe40006000000 */
[----:B------:R-:W-:Y:S01]  /*4d00*/  FSEL R148, R147, -INF , !P2 ;  /* 0xff80000093947808 */ /* 0x000fe20005000000 */
[----:B------:R-:W-:Y:S01]  /*4d10*/  HMMA.16816.F32.BF16 R24, R8, R50, R24 ;  /* 0x000000320818723c */ /* 0x000fe20000041818 */
[----:B------:R-:W-:Y:S01]  /*4d20*/  ISETP.GE.AND P4, PT, R6, R5, PT ;  /* 0x000000050600720c */ /* 0x000fe20003f86270 */
[----:B--2---:R-:W-:Y:S01]  /*4d30*/  FMUL.FTZ R7, R46, UR4 ;  /* 0x000000042e077c20 */ /* 0x004fe20008410000 */
[----:B------:R-:W-:Y:S01]  /*4d40*/  ISETP.GE.AND P2, PT, R6, R3, PT ;  /* 0x000000030600720c */ /* 0x000fe20003f46270 */
[----:B------:R-:W2:Y:S01]  /*4d50*/  MUFU.TANH R49, R44 ;  /* 0x0000002c00317308 */ /* 0x000ea20000002400 */
[----:B------:R-:W-:Y:S01]  /*4d60*/  LOP3.LUT R6, R2, 0xa9, RZ, 0xfc, !PT ;  /* 0x000000a902067812 */ /* 0x000fe200078efcff */
[----:B------:R-:W-:Y:S01]  /*4d70*/  FMUL.FTZ R20, R39, UR4 ;  /* 0x0000000427147c20 */ /* 0x000fe20008410000 */
[----:B------:R-:W-:Y:S01]  /*4d80*/  FSEL R175, R134, -INF , !P5 ;  /* 0xff80000086af7808 */ /* 0x000fe20006800000 */
[----:B------:R-:W-:Y:S01]  /*4d90*/  FMUL.FTZ R38, R38, UR4 ;  /* 0x0000000426267c20 */ /* 0x000fe20008410000 */
[----:B------:R-:W-:Y:S01]  /*4da0*/  FSEL R147, R135, -INF , !P3 ;  /* 0xff80000087937808 */ /* 0x000fe20005800000 */
[----:B------:R-:W-:Y:S01]  /*4db0*/  FMUL.FTZ R37, R37, UR4 ;  /* 0x0000000425257c20 */ /* 0x000fe20008410000 */
[C---:B------:R-:W-:Y:S01]  /*4dc0*/  ISETP.GE.AND P5, PT, R6.reuse, R5, PT ;  /* 0x000000050600720c */ /* 0x040fe20003fa6270 */
[----:B------:R4:W2:Y:S01]  /*4dd0*/  MUFU.TANH R45, R7 ;  /* 0x00000007002d7308 */ /* 0x0008a20000002400 */
[----:B------:R-:W-:-:S02]  /*4de0*/  ISETP.GE.AND P3, PT, R6, R3, PT ;  /* 0x000000030600720c */ /* 0x000fc40003f66270 */
[----:B------:R-:W-:Y:S02]  /*4df0*/  LOP3.LUT R6, R2, 0xb0, RZ, 0xfc, !PT ;  /* 0x000000b002067812 */ /* 0x000fe400078efcff */
[----:B------:R-:W-:Y:S02]  /*4e00*/  FSEL R133, R133, -INF , !P1 ;  /* 0xff80000085857808 */ /* 0x000fe40004800000 */
[----:B------:R-:W-:Y:S01]  /*4e10*/  FSEL R115, R115, -INF , !P4 ;  /* 0xff80000073737808 */ /* 0x000fe20006000000 */
[----:B------:R-:W-:Y:S01]  /*4e20*/  MUFU.TANH R38, R38 ;  /* 0x0000002600267308 */ /* 0x000fe20000002400 */
[C---:B------:R-:W-:Y:S01]  /*4e30*/  ISETP.GE.AND P1, PT, R6.reuse, R5, PT ;  /* 0x000000050600720c */ /* 0x040fe20003f26270 */
[----:B-1----:R-:W-:Y:S01]  /*4e40*/  HMMA.16816.F32.BF16 R28, R12, R40, R28 ;  /* 0x000000280c1c723c */ /* 0x002fe2000004181c */
[----:B------:R-:W-:Y:S01]  /*4e50*/  ISETP.GE.AND P4, PT, R6, R3, PT ;  /* 0x000000030600720c */ /* 0x000fe20003f86270 */
[----:B------:R-:W-:Y:S01]  /*4e60*/  FMUL.FTZ R25, R25, UR4 ;  /* 0x0000000419197c20 */ /* 0x000fe20008410000 */
[----:B------:R-:W-:-:S02]  /*4e70*/  LOP3.LUT R6, R2, 0xb1, RZ, 0xfc, !PT ;  /* 0x000000b102067812 */ /* 0x000fc400078efcff */
[----:B------:R-:W-:Y:S01]  /*4e80*/  FSEL R108, R108, -INF , !P2 ;  /* 0xff8000006c6c7808 */ /* 0x000fe20005000000 */
[----:B------:R-:W-:Y:S01]  /*4e90*/  HMMA.16816.F32.BF16 R12, R12, R42, R16 ;  /* 0x0000002a0c0c723c */ /* 0x000fe20000041810 */
[----:B----4-:R-:W-:Y:S01]  /*4ea0*/  FMUL.FTZ R7, R47, UR4 ;  /* 0x000000042f077c20 */ /* 0x010fe20008410000 */
[----:B------:R-:W-:Y:S01]  /*4eb0*/  FSEL R125, R125, -INF , !P5 ;  /* 0xff8000007d7d7808 */ /* 0x000fe20006800000 */
[----:B------:R-:W-:Y:S01]  /*4ec0*/  MUFU.TANH R37, R37 ;  /* 0x0000002500257308 */ /* 0x000fe20000002400 */
[C---:B------:R-:W-:Y:S02]  /*4ed0*/  ISETP.GE.AND P2, PT, R6.reuse, R5, PT ;  /* 0x000000050600720c */ /* 0x040fe40003f46270 */
[----:B------:R-:W-:Y:S01]  /*4ee0*/  ISETP.GE.AND P5, PT, R6, R3, PT ;  /* 0x000000030600720c */ /* 0x000fe20003fa6270 */
[----:B------:R-:W-:Y:S01]  /*4ef0*/  FMUL.FTZ R16, R27, UR4 ;  /* 0x000000041b107c20 */ /* 0x000fe20008410000 */
[----:B------:R-:W-:Y:S02]  /*4f00*/  LOP3.LUT R6, R2, 0xb8, RZ, 0xfc, !PT ;  /* 0x000000b802067812 */ /* 0x000fe400078efcff */
[----:B------:R-:W-:Y:S01]  /*4f10*/  FSEL R113, R113, -INF , !P3 ;  /* 0xff80000071717808 */ /* 0x000fe20005800000 */
[----:B------:R1:W4:Y:S01]  /*4f20*/  MUFU.TANH R44, R7 ;  /* 0x00000007002c7308 */ /* 0x0003220000002400 */
[----:B------:R-:W-:-:S02]  /*4f30*/  FSEL R99, R99, -INF , !P1 ;  /* 0xff80000063637808 */ /* 0x000fc40004800000 */
[C---:B------:R-:W-:Y:S01]  /*4f40*/  ISETP.GE.AND P3, PT, R6.reuse, R5, PT ;  /* 0x000000050600720c */ /* 0x040fe20003f66270 */
[----:B------:R-:W-:Y:S01]  /*4f50*/  BAR.SYNC.DEFER_BLOCKING 0x0 ;  /* 0x0000000000007b1d */ /* 0x000fe20000010000 */
[----:B------:R-:W-:Y:S02]  /*4f60*/  ISETP.GE.AND P1, PT, R6, R3, PT ;  /* 0x000000030600720c */ /* 0x000fe40003f26270 */
[----:B------:R-:W-:Y:S02]  /*4f70*/  LOP3.LUT R6, R2, 0xc0, RZ, 0xfc, !PT ;  /* 0x000000c002067812 */ /* 0x000fe400078efcff */
[----:B------:R-:W-:Y:S01]  /*4f80*/  FSEL R183, R84, -INF , !P5 ;  /* 0xff80000054b77808 */ /* 0x000fe20006800000 */
[----:B------:R-:W-:Y:S01]  /*4f90*/  MUFU.TANH R25, R25 ;  /* 0x0000001900197308 */ /* 0x000fe20000002400 */
[----:B------:R-:W-:Y:S02]  /*4fa0*/  FSEL R182, R90, -INF , !P4 ;  /* 0xff8000005ab67808 */ /* 0x000fe40006000000 */
[----:B------:R-:W-:-:S02]  /*4fb0*/  FSEL R102, R102, -INF , !P2 ;  /* 0xff80000066667808 */ /* 0x000fc40005000000 */
[----:B------:R-:W-:Y:S01]  /*4fc0*/  FSEL R84, R81, -INF , !P3 ;  /* 0xff80000051547808 */ /* 0x000fe20005800000 */
[----:B-1----:R-:W-:Y:S01]  /*4fd0*/  FMUL.FTZ R7, R36, UR4 ;  /* 0x0000000424077c20 */ /* 0x002fe20008410000 */
[C---:B------:R-:W-:Y:S01]  /*4fe0*/  ISETP.GE.AND P5, PT, R6.reuse, R5, PT ;  /* 0x000000050600720c */ /* 0x040fe20003fa6270 */
[----:B------:R3:W-:Y:S01]  /*4ff0*/  MUFU.TANH R36, R20 ;  /* 0x0000001400247308 */ /* 0x0007e20000002400 */
[-C--:B------:R-:W-:Y:S02]  /*5000*/  ISETP.GE.AND P3, PT, R6, R3.reuse, PT ;  /* 0x000000030600720c */ /* 0x080fe40003f66270 */
[----:B------:R-:W-:Y:S02]  /*5010*/  LOP3.LUT R6, R2, 0xc8, RZ, 0xfc, !PT ;  /* 0x000000c802067812 */ /* 0x000fe400078efcff */
[----:B------:R-:W-:Y:S02]  /*5020*/  FSEL R179, R80, -INF , !P1 ;  /* 0xff80000050b37808 */ /* 0x000fe40004800000 */
[----:B------:R-:W-:Y:S01]  /*5030*/  FSEL R90, R78, -INF , !P5 ;  /* 0xff8000004e5a7808 */ /* 0x000fe20006800000 */
[----:B------:R1:W4:Y:S01]  /*5040*/  MUFU.TANH R40, R7 ;  /* 0x0000000700287308 */ /* 0x0003220000002400 */
[----:B------:R-:W-:-:S02]  /*5050*/  ISETP.GE.AND P5, PT, R6, R3, PT ;  /* 0x000000030600720c */ /* 0x000fc40003fa6270 */
[----:B------:R-:W-:Y:S02]  /*5060*/  FSEL R187, R74, -INF , !P3 ;  /* 0xff8000004abb7808 */ /* 0x000fe40005800000 */
[----:B-----5:R-:W-:-:S03]  /*5070*/  FSEL R186, R69, -INF , !P5 ;  /* 0xff80000045ba7808 */ /* 0x020fc60006800000 */
[----:B------:R-:W-:Y:S01]  /*5080*/  MUFU.TANH R16, R16 ;  /* 0x0000001000107308 */ /* 0x000fe20000002400 */
[C---:B---3--:R-:W-:Y:S06]  /*5090*/  HMMA.16816.F32.BF16 R20, R8.reuse, R32, R28 ;  /* 0x000000200814723c */ /* 0x048fec000004181c */
[----:B------:R-:W-:Y:S01]  /*50a0*/  HMMA.16816.F32.BF16 R8, R8, R34, R12 ;  /* 0x000000220808723c */ /* 0x000fe2000004180c */
[----:B-1----:R-:W-:-:S04]  /*50b0*/  LOP3.LUT R7, R2, 0xb9, RZ, 0xfc, !PT ;  /* 0x000000b902077812 */ /* 0x002fc800078efcff */
[C---:B------:R-:W-:Y:S02]  /*50c0*/  ISETP.GE.AND P4, PT, R7.reuse, R5, PT ;  /* 0x000000050700720c */ /* 0x040fe40003f86270 */
[----:B------:R-:W-:Y:S02]  /*50d0*/  ISETP.GE.AND P2, PT, R7, R3, PT ;  /* 0x000000030700720c */ /* 0x000fe40003f46270 */
[----:B------:R-:W-:Y:S02]  /*50e0*/  LOP3.LUT R7, R2, 0xc1, RZ, 0xfc, !PT ;  /* 0x000000c102077812 */ /* 0x000fe400078efcff */
[----:B------:R-:W-:Y:S02]  /*50f0*/  FSEL R39, R82, -INF , !P4 ;  /* 0xff80000052277808 */ /* 0x000fe40006000000 */
[----:B------:R-:W-:Y:S02]  /*5100*/  FSEL R181, R79, -INF , !P2 ;  /* 0xff8000004fb57808 */ /* 0x000fe40005000000 */
[----:B------:R-:W-:-:S02]  /*5110*/  ISETP.GE.AND P1, PT, R7, R5, PT ;  /* 0x000000050700720c */ /* 0x000fc40003f26270 */
[----:B------:R-:W-:Y:S01]  /*5120*/  ISETP.GE.AND P4, PT, R7, R3, PT ;  /* 0x000000030700720c */ /* 0x000fe20003f86270 */
[----:B------:R-:W-:Y:S01]  /*5130*/  FMUL.FTZ R7, R24, UR4 ;  /* 0x0000000418077c20 */ /* 0x000fe20008410000 */
[-C--:B------:R-:W-:Y:S01]  /*5140*/  ISETP.GE.AND P2, PT, R6, R5.reuse, PT ;  /* 0x000000050600720c */ /* 0x080fe20003f46270 */
[----:B------:R-:W-:Y:S01]  /*5150*/  FMUL.FTZ R12, R21, UR4 ;  /* 0x00000004150c7c20 */ /* 0x000fe20008410000 */
[----:B------:R-:W-:Y:S01]  /*5160*/  LOP3.LUT R6, R2, 0xc9, RZ, 0xfc, !PT ;  /* 0x000000c902067812 */ /* 0x000fe200078efcff */
[----:B------:R1:W3:Y:S01]  /*5170*/  MUFU.TANH R24, R7 ;  /* 0x0000000700187308 */ /* 0x0002e20000002400 */
[----:B------:R-:W-:Y:S01]  /*5180*/  FSEL R177, R77, -INF , !P1 ;  /* 0xff8000004db17808 */ /* 0x000fe20004800000 */
[----:B------:R-:W-:Y:S01]  /*5190*/  FMUL.FTZ R20, R20, UR4 ;  /* 0x0000000414147c20 */ /* 0x000fe20008410000 */
[----:B------:R-:W-:Y:S01]  /*51a0*/  ISETP.GE.AND P3, PT, R6, R5, PT ;  /* 0x000000050600720c */ /* 0x000fe20003f66270 */
[----:B------:R-:W-:Y:S01]  /*51b0*/  FMUL.FTZ R8, R8, UR4 ;  /* 0x0000000408087c20 */ /* 0x000fe20008410000 */
[----:B------:R-:W-:Y:S01]  /*51c0*/  ISETP.GE.AND P1, PT, R6, R3, PT ;  /* 0x000000030600720c */ /* 0x000fe20003f26270 */
[----:B------:R-:W-:Y:S01]  /*51d0*/  FMUL.FTZ R9, R9, UR4 ;  /* 0x0000000409097c20 */ /* 0x000fe20008410000 */
[----:B------:R-:W-:Y:S01]  /*51e0*/  LOP3.LUT R6, R2, 0xd0, RZ, 0xfc, !PT ;  /* 0x000000d002067812 */ /* 0x000fe200078efcff */
[----:B------:R5:W-:Y:S01]  /*51f0*/  MUFU.TANH R14, R12 ;  /* 0x0000000c000e7308 */ /* 0x000be20000002400 */
[----:B------:R-:W-:Y:S01]  /*5200*/  FSEL R184, R75, -INF , !P4 ;  /* 0xff8000004bb87808 */ /* 0x000fe20006000000 */
[----:B------:R-:W-:Y:S01]  /*5210*/  FMUL.FTZ R10, R10, UR4 ;  /* 0x000000040a0a7c20 */ /* 0x000fe20008410000 */
[----:B------:R-:W-:Y:S01]  /*5220*/  FSEL R176, R73, -INF , !P2 ;  /* 0xff80000049b07808 */ /* 0x000fe20005000000 */
[----:B------:R-:W-:Y:S01]  /*5230*/  FMUL.FTZ R11, R11, UR4 ;  /* 0x000000040b0b7c20 */ /* 0x000fe20008410000 */
[----:B------:R-:W-:-:S02]  /*5240*/  ISETP.GE.AND P4, PT, R6, R5, PT ;  /* 0x000000050600720c */ /* 0x000fc40003f86270 */
[-C--:B------:R-:W-:Y:S01]  /*5250*/  ISETP.GE.AND P2, PT, R6, R3.reuse, PT ;  /* 0x000000030600720c */ /* 0x080fe20003f46270 */
[----:B------:R-:W-:Y:S01]  /*5260*/  MUFU.TANH R20, R20 ;  /* 0x0000001400147308 */ /* 0x000fe20000002400 */
[----:B-1----:R-:W-:Y:S01]  /*5270*/  FMUL.FTZ R7, R26, UR4 ;  /* 0x000000041a077c20 */ /* 0x002fe20008410000 */
[----:B------:R-:W-:Y:S02]  /*5280*/  LOP3.LUT R6, R2, 0xd1, RZ, 0xfc, !PT ;  /* 0x000000d102067812 */ /* 0x000fe400078efcff */
[----:B------:R-:W-:Y:S02]  /*5290*/  FSEL R178, R72, -INF , !P3 ;  /* 0xff80000048b27808 */ /* 0x000fe40005800000 */
[----:B------:R-:W-:Y:S02]  /*52a0*/  FSEL R185, R68, -INF , !P1 ;  /* 0xff80000044b97808 */ /* 0x000fe40004800000 */
[----:B------:R1:W3:Y:S01]  /*52b0*/  MUFU.TANH R17, R7 ;  /* 0x0000000700117308 */ /* 0x0002e20000002400 */
[----:B------:R-:W-:Y:S01]  /*52c0*/  FSEL R180, R61, -INF , !P4 ;  /* 0xff8000003db47808 */ /* 0x000fe20006000000 */
[----:B-----5:R-:W-:Y:S01]  /*52d0*/  FMUL.FTZ R12, R23, UR4 ;  /* 0x00000004170c7c20 */ /* 0x020fe20008410000 */
[----:B------:R-:W-:-:S02]  /*52e0*/  ISETP.GE.AND P3, PT, R6, R3, PT ;  /* 0x000000030600720c */ /* 0x000fc40003f66270 */
[-C--:B------:R-:W-:Y:S02]  /*52f0*/  ISETP.GE.AND P5, PT, R6, R5.reuse, PT ;  /* 0x000000050600720c */ /* 0x080fe40003fa6270 */
[----:B------:R-:W-:Y:S01]  /*5300*/  LOP3.LUT R6, R2, 0xd9, RZ, 0xfc, !PT ;  /* 0x000000d902067812 */ /* 0x000fe200078efcff */
[----:B------:R-:W-:Y:S01]  /*5310*/  MUFU.TANH R12, R12 ;  /* 0x0000000c000c7308 */ /* 0x000fe20000002400 */
[----:B------:R-:W-:Y:S02]  /*5320*/  FSEL R191, R52, -INF , !P3 ;  /* 0xff80000034bf7808 */ /* 0x000fe40005800000 */
[----:B------:R-:W-:Y:S02]  /*5330*/  FSEL R192, R53, -INF , !P2 ;  /* 0xff80000035c07808 */ /* 0x000fe40005000000 */
[----:B------:R-:W-:Y:S02]  /*5340*/  FSEL R189, R60, -INF , !P5 ;  /* 0xff8000003cbd7808 */ /* 0x000fe40006800000 */
[----:B------:R-:W-:Y:S01]  /*5350*/  ISETP.GE.AND P2, PT, R6, R5, PT ;  /* 0x000000050600720c */ /* 0x000fe20003f46270 */
[----:B------:R-:W-:Y:S01]  /*5360*/  MUFU.TANH R8, R8 ;  /* 0x0000000800087308 */ /* 0x000fe20000002400 */
[----:B-1----:R-:W-:-:S02]  /*5370*/  LOP3.LUT R7, R2, 0xd8, RZ, 0xfc, !PT ;  /* 0x000000d802077812 */ /* 0x002fc400078efcff */
[----:B------:R-:W-:Y:S02]  /*5380*/  ISETP.GE.AND P5, PT, R6, R3, PT ;  /* 0x000000030600720c */ /* 0x000fe40003fa6270 */
[C---:B------:R-:W-:Y:S02]  /*5390*/  ISETP.GE.AND P1, PT, R7.reuse, R5, PT ;  /* 0x000000050700720c */ /* 0x040fe40003f26270 */
[----:B------:R-:W-:Y:S01]  /*53a0*/  ISETP.GE.AND P4, PT, R7, R3, PT ;  /* 0x000000030700720c */ /* 0x000fe20003f86270 */
[----:B------:R-:W-:Y:S01]  /*53b0*/  MUFU.TANH R9, R9 ;  /* 0x0000000900097308 */ /* 0x000fe20000002400 */
[----:B------:R-:W-:Y:S02]  /*53c0*/  LOP3.LUT R7, R2, 0xe0, RZ, 0xfc, !PT ;  /* 0x000000e002077812 */ /* 0x000fe400078efcff */
[----:B--2---:R-:W-:Y:S02]  /*53d0*/  FSEL R188, R49, -INF , !P1 ;  /* 0xff80000031bc7808 */ /* 0x004fe40004800000 */
[----:B------:R-:W-:-:S02]  /*53e0*/  ISETP.GE.AND P3, PT, R7, R5, PT ;  /* 0x000000050700720c */ /* 0x000fc40003f66270 */
[----:B------:R-:W-:Y:S01]  /*53f0*/  ISETP.GE.AND P1, PT, R7, R3, PT ;  /* 0x000000030700720c */ /* 0x000fe20003f26270 */
[----:B------:R-:W-:Y:S01]  /*5400*/  FMUL.FTZ R7, R22, UR4 ;  /* 0x0000000416077c20 */ /* 0x000fe20008410000 */
[----:B------:R-:W-:Y:S01]  /*5410*/  LOP3.LUT R6, R2, 0xe1, RZ, 0xfc, !PT ;  /* 0x000000e102067812 */ /* 0x000fe200078efcff */
[----:B------:R-:W-:Y:S01]  /*5420*/  MUFU.TANH R10, R10 ;  /* 0x0000000a000a7308 */ /* 0x000fe20000002400 */
[----:B------:R-:W-:Y:S02]  /*5430*/  FSEL R193, R45, -INF , !P4 ;  /* 0xff8000002dc17808 */ /* 0x000fe40006000000 */
[----:B------:R-:W-:Y:S02]  /*5440*/  FSEL R190, R48, -INF , !P2 ;  /* 0xff80000030be7808 */ /* 0x000fe40005000000 */
[C---:B------:R-:W-:Y:S02]  /*5450*/  ISETP.GE.AND P4, PT, R6.reuse, R5, PT ;  /* 0x000000050600720c */ /* 0x040fe40003f86270 */
[----:B------:R-:W-:Y:S01]  /*5460*/  ISETP.GE.AND P2, PT, R6, R3, PT ;  /* 0x000000030600720c */ /* 0x000fe20003f46270 */
[----:B------:R1:W2:Y:S01]  /*5470*/  MUFU.TANH R13, R7 ;  /* 0x00000007000d7308 */ /* 0x0002a20000002400 */
[----:B------:R-:W-:-:S02]  /*5480*/  LOP3.LUT R6, R2, 0xe8, RZ, 0xfc, !PT ;  /* 0x000000e802067812 */ /* 0x000fc400078efcff */
[----:B----4-:R-:W-:Y:S02]  /*5490*/  FSEL R194, R44, -INF , !P5 ;  /* 0xff8000002cc27808 */ /* 0x010fe40006800000 */
[----:B------:R-:W-:Y:S02]  /*54a0*/  FSEL R196, R40, -INF , !P3 ;  /* 0xff80000028c47808 */ /* 0x000fe40005800000 */
[C---:B------:R-:W-:Y:S01]  /*54b0*/  ISETP.GE.AND P5, PT, R6.reuse, R5, PT ;  /* 0x000000050600720c */ /* 0x040fe20003fa6270 */
[----:B------:R-:W4:Y:S01]  /*54c0*/  MUFU.TANH R11, R11 ;  /* 0x0000000b000b7308 */ /* 0x000f220000002400 */
[----:B------:R-:W-:Y:S02]  /*54d0*/  ISETP.GE.AND P3, PT, R6, R3, PT ;  /* 0x000000030600720c */ /* 0x000fe40003f66270 */
[----:B------:R-:W-:Y:S02]  /*54e0*/  LOP3.LUT R6, R2, 0xf0, RZ, 0xfc, !PT ;  /* 0x000000f002067812 */ /* 0x000fe400078efcff */
[----:B------:R-:W-:-:S02]  /*54f0*/  FSEL R199, R38, -INF , !P1 ;  /* 0xff80000026c77808 */ /* 0x000fc40004800000 */
[----:B------:R-:W-:Y:S02]  /*5500*/  FSEL R37, R37, -INF , !P4 ;  /* 0xff80000025257808 */ /* 0x000fe40006000000 */
[----:B-1----:R-:W-:Y:S02]  /*5510*/  LOP3.LUT R7, R2, 0xe9, RZ, 0xfc, !PT ;  /* 0x000000e902077812 */ /* 0x002fe400078efcff */
[----:B---3--:R-:W-:Y:S02]  /*5520*/  FSEL R38, R24, -INF , !P5 ;  /* 0xff80000018267808 */ /* 0x008fe40006800000 */
[C---:B------:R-:W-:Y:S02]  /*5530*/  ISETP.GE.AND P1, PT, R7.reuse, R5, PT ;  /* 0x000000050700720c */ /* 0x040fe40003f26270 */
[-C--:B------:R-:W-:Y:S02]  /*5540*/  ISETP.GE.AND P4, PT, R7, R3.reuse, PT ;  /* 0x000000030700720c */ /* 0x080fe40003f86270 */
[----:B------:R-:W-:-:S02]  /*5550*/  ISETP.GE.AND P5, PT, R6, R3, PT ;  /* 0x000000030600720c */ /* 0x000fc40003fa6270 */
[----:B------:R-:W-:Y:S02]  /*5560*/  LOP3.LUT R7, R2, 0xf1, RZ, 0xfc, !PT ;  /* 0x000000f102077812 */ /* 0x000fe400078efcff */
[----:B------:R-:W-:Y:S02]  /*5570*/  FSEL R200, R36, -INF , !P2 ;  /* 0xff80000024c87808 */ /* 0x000fe40005000000 */
[----:B------:R-:W-:Y:S02]  /*5580*/  ISETP.GE.AND P2, PT, R6, R5, PT ;  /* 0x000000050600720c */ /* 0x000fe40003f46270 */
[----:B------:R-:W-:Y:S02]  /*5590*/  FSEL R201, R17, -INF , !P3 ;  /* 0xff80000011c97808 */ /* 0x000fe40005800000 */
[----:B------:R-:W-:Y:S02]  /*55a0*/  FSEL R198, R25, -INF , !P1 ;  /* 0xff80000019c67808 */ /* 0x000fe40004800000 */
[----:B--2---:R-:W-:-:S02]  /*55b0*/  FSEL R205, R13, -INF , !P5 ;  /* 0xff8000000dcd7808 */ /* 0x004fc40006800000 */
[C---:B------:R-:W-:Y:S02]  /*55c0*/  LOP3.LUT R6, R2.reuse, 0xf8, RZ, 0xfc, !PT ;  /* 0x000000f802067812 */ /* 0x040fe400078efcff */
[C---:B------:R-:W-:Y:S02]  /*55d0*/  ISETP.GE.AND P3, PT, R7.reuse, R5, PT ;  /* 0x000000050700720c */ /* 0x040fe40003f66270 */
[----:B------:R-:W-:Y:S02]  /*55e0*/  ISETP.GE.AND P1, PT, R7, R3, PT ;  /* 0x000000030700720c */ /* 0x000fe40003f26270 */
[C---:B------:R-:W-:Y:S02]  /*55f0*/  ISETP.GE.AND P5, PT, R2.reuse, R5, PT ;  /* 0x000000050200720c */ /* 0x040fe40003fa6270 */
[----:B------:R-:W-:Y:S02]  /*5600*/  LOP3.LUT R2, R2, 0xf9, RZ, 0xfc, !PT ;  /* 0x000000f902027812 */ /* 0x000fe400078efcff */
        /* <DEDUP_REMOVED lines=8> */
[----:B------:R-:W-:Y:S02]  /*5690*/  LOP3.LUT R2, R197, R195, RZ, 0xfc, !PT ;  /* 0x000000c3c5027212 */ /* 0x000fe400078efcff */
[----:B------:R-:W-:Y:S02]  /*56a0*/  FSEL R26, R208, -INF , !P5 ;  /* 0xff800000d01a7808 */ /* 0x000fe40006800000 */
[----:B------:R-:W-:Y:S02]  /*56b0*/  FSEL R195, R8, -INF , !P4 ;  /* 0xff80000008c37808 */ /* 0x000fe40006000000 */
[----:B------:R-:W-:Y:S02]  /*56c0*/  FSEL R207, R10, -INF , !P2 ;  /* 0xff8000000acf7808 */ /* 0x000fe40005000000 */
[----:B------:R-:W-:-:S02]  /*56d0*/  FSEL R197, R9, -INF , !P3 ;  /* 0xff80000009c57808 */ /* 0x000fc40005800000 */
[----:B----4-:R-:W-:Y:S01]  /*56e0*/  FSEL R208, R11, -INF , !P1 ;  /* 0xff8000000bd07808 */ /* 0x010fe20004800000 */
[----:B------:R-:W-:Y:S06]  /*56f0*/  @!P0 BRA `(.L_x_2255) ;  /* 0x0000000400e48947 */ /* 0x000fec0003800000 */
[----:B------:R-:W-:Y:S05]  /*5700*/  @P6 BRA `(.L_x_2256) ;  /* 0x0000000000f06947 */ /* 0x000fea0003800000 */
[----:B------:R-:W1:Y:S01]  /*5710*/  LDC R12, c[0x0][0x380] ;  /* 0x0000e000ff0c7b82 */ /* 0x000e620000000800 */
[----:B------:R-:W-:Y:S01]  /*5720*/  VIADD R8, R76, 0xffffff00 ;  /* 0xffffff004c087836 */ /* 0x000fe20000000000 */
[----:B------:R-:W-:-:S04]  /*5730*/  IABS R5, R76 ;  /* 0x0000004c00057213 */ /* 0x000fc80000000000 */
[----:B------:R-:W-:Y:S02]  /*5740*/  IABS R9, R8 ;  /* 0x0000000800097213 */ /* 0x000fe40000000000 */
[-C--:B-1----:R-:W-:Y:S02]  /*5750*/  IABS R11, R12.reuse ;  /* 0x0000000c000b7213 */ /* 0x082fe40000000000 */
[----:B------:R-:W-:Y:S02]  /*5760*/  LOP3.LUT R8, R8, R12, RZ, 0x3c, !PT ;  /* 0x0000000c08087212 */ /* 0x000fe400078e3cff */
[----:B------:R-:W1:Y:S08]  /*5770*/  I2F.RP R6, R11 ;  /* 0x0000000b00067306 */ /* 0x000e700000209400 */
[----:B-1----:R-:W1:Y:S02]  /*5780*/  MUFU.RCP R6, R6 ;  /* 0x0000000600067308 */ /* 0x002e640000001000 */
[----:B-1----:R-:W-:-:S06]  /*5790*/  VIADD R6, R6, 0xffffffe ;  /* 0x0ffffffe06067836 */ /* 0x002fcc0000000000 */
[----:B------:R-:W1:Y:S02]  /*57a0*/  F2I.FTZ.U32.TRUNC.NTZ R7, R6 ;  /* 0x0000000600077305 */ /* 0x000e64000021f000 */
[----:B-1----:R-:W-:Y:S02]  /*57b0*/  IADD3 R3, RZ, -R7, RZ ;  /* 0x80000007ff037210 */ /* 0x002fe40007ffe0ff */
        /* <DEDUP_REMOVED lines=19> */
[----:B------:R-:W-:-:S02]  /*58f0*/  LOP3.LUT R6, R76, R12, RZ, 0x3c, !PT ;  /* 0x0000000c4c067212 */ /* 0x000fc400078e3cff */
[----:B------:R-:W-:Y:S02]  /*5900*/  @!P2 IADD3 R3, R3, 0x1, RZ ;  /* 0x000000010303a810 */ /* 0x000fe40007ffe0ff */
[----:B------:R-:W-:Y:S02]  /*5910*/  ISETP.GE.AND P3, PT, R6, RZ, PT ;  /* 0x000000ff0600720c */ /* 0x000fe40003f66270 */
[----:B------:R-:W-:Y:S02]  /*5920*/  ISETP.NE.AND P2, PT, R12, RZ, PT ;  /* 0x000000ff0c00720c */ /* 0x000fe40003f45270 */
[----:B------:R-:W-:Y:S02]  /*5930*/  LOP3.LUT R6, RZ, R12, RZ, 0x33, !PT ;  /* 0x0000000cff067212 */ /* 0x000fe400078e33ff */
[----:B------:R-:W-:Y:S01]  /*5940*/  @P4 IADD3 R3, R3, 0x1, RZ ;  /* 0x0000000103034810 */ /* 0x000fe20007ffe0ff */
[----:B------:R-:W-:-:S03]  /*5950*/  @P5 VIADD R5, R5, 0x1 ;  /* 0x0000000105055836 */ /* 0x000fc60000000000 */
[----:B------:R-:W-:-:S03]  /*5960*/  @!P1 IADD3 R3, -R3, RZ, RZ ;  /* 0x000000ff03039210 */ /* 0x000fc60007ffe1ff */
[----:B------:R-:W-:Y:S01]  /*5970*/  @!P3 IMAD.MOV R5, RZ, RZ, -R5 ;  /* 0x000000ffff05b224 */ /* 0x000fe200078e0a05 */
[----:B------:R-:W-:-:S04]  /*5980*/  SEL R3, R6, R3, !P2 ;  /* 0x0000000306037207 */ /* 0x000fc80005000000 */
[----:B------:R-:W-:Y:S01]  /*5990*/  SEL R5, R6, R5, !P2 ;  /* 0x0000000506057207 */ /* 0x000fe20005000000 */
[----:B------:R-:W-:-:S04]  /*59a0*/  IMAD.WIDE R8, R3, 0x4, R240 ;  /* 0x0000000403087825 */ /* 0x000fc800078e02f0 */
[C---:B------:R-:W-:Y:S02]  /*59b0*/  IMAD.WIDE R6, R5.reuse, 0x4, R240 ;  /* 0x0000000405067825 */ /* 0x040fe400078e02f0 */
        /* <DEDUP_REMOVED lines=17> */
.L_x_2256:
[----:B------:R-:W-:-:S04]  /*5ad0*/  ULEA UR6, -UR6, URZ, 0x8 ;  /* 0x0000003f06067291 */ /* 0x000fc8000f8e413f */
[----:B------:R-:W-:Y:S02]  /*5ae0*/  USHF.R.S32.HI UR4, URZ, 0x1f, UR6 ;  /* 0x0000001f3f047899 */ /* 0x000fe40008011406 */
[----:B------:R-:W-:-:S04]  /*5af0*/  MOV R3, UR6 ;  /* 0x0000000600037c02 */ /* 0x000fc80008000f00 */
[----:B------:R-:W-:-:S07]  /*5b00*/  MOV R5, UR4 ;  /* 0x0000000400057c02 */ /* 0x000fce0008000f00 */
.L_x_2257:
        /* <DEDUP_REMOVED lines=56> */
.L_x_2255:
        /* <DEDUP_REMOVED lines=143> */
[----:B------:R-:W-:Y:S02]  /*6780*/  FFMA.FTZ R0, R86, UR4, -R6 ;  /* 0x0000000456007c23 */ /* 0x000fe40008010806 */
[----:B------:R1:W-:Y:S01]  /*6790*/  MUFU.EX2 R18, R5 ;  /* 0x0000000500127308 */ /* 0x0003e20000000800 */
[----:B------:R-:W-:-:S04]  /*67a0*/  FMNMX.FTZ R3, R205, R3, !PT ;  /* 0x00000003cd037209 */ /* 0x000fc80007810000 */
[----:B------:R-:W-:-:S04]  /*67b0*/  FMNMX.FTZ R3, R206, R3, !PT ;  /* 0x00000003ce037209 */ /* 0x000fc80007810000 */
[----:B------:R-:W-:-:S04]  /*67c0*/  FMNMX.FTZ R3, R207, R3, !PT ;  /* 0x00000003cf037209 */ /* 0x000fc80007810000 */
[----:B------:R-:W-:Y:S01]  /*67d0*/  FMNMX.FTZ R3, R208, R3, !PT ;  /* 0x00000003d0037209 */ /* 0x000fe20007810000 */
[----:B-1----:R-:W-:-:S04]  /*67e0*/  FFMA.FTZ R5, R107, UR4, -R6 ;  /* 0x000000046b057c23 */ /* 0x002fc80008010806 */
[----:B------:R-:W1:Y:S01]  /*67f0*/  SHFL.BFLY PT, R8, R3, 0x2, 0x1f ;  /* 0x0c401f0003087f89 */ /* 0x000e6200000e0000 */
[----:B------:R2:W-:Y:S02]  /*6800*/  MUFU.EX2 R251, R5 ;  /* 0x0000000500fb7308 */ /* 0x0005e40000000800 */
[----:B--2---:R-:W-:-:S06]  /*6810*/  FFMA.FTZ R5, R111, UR4, -R6 ;  /* 0x000000046f057c23 */ /* 0x004fcc0008010806 */
[----:B------:R2:W-:Y:S01]  /*6820*/  MUFU.EX2 R252, R5 ;  /* 0x0000000500fc7308 */ /* 0x0005e20000000800 */
[----:B-1----:R-:W-:Y:S01]  /*6830*/  FMNMX.FTZ R3, R3, R8, !PT ;  /* 0x0000000803037209 */ /* 0x002fe20007810000 */
[----:B--2---:R-:W-:-:S06]  /*6840*/  FFMA.FTZ R5, R110, UR4, -R6 ;  /* 0x000000046e057c23 */ /* 0x004fcc0008010806 */
[----:B------:R1:W2:Y:S02]  /*6850*/  MUFU.EX2 R7, R5 ;  /* 0x0000000500077308 */ /* 0x0002a40000000800 */
[----:B-1----:R-:W-:-:S06]  /*6860*/  FFMA.FTZ R5, R106, UR4, -R6 ;  /* 0x000000046a057c23 */ /* 0x002fcc0008010806 */
[----:B------:R1:W-:Y:S02]  /*6870*/  MUFU.EX2 R106, R5 ;  /* 0x00000005006a7308 */ /* 0x0003e40000000800 */
[--C-:B-1----:R-:W-:Y:S01]  /*6880*/  FFMA.FTZ R5, R103, UR4, -R6.reuse ;  /* 0x0000000467057c23 */ /* 0x102fe20008010806 */
[----:B--2---:R-:W-:Y:S01]  /*6890*/  MOV R103, R7 ;  /* 0x0000000700677202 */ /* 0x004fe20000000f00 */
[----:B------:R-:W-:-:S04]  /*68a0*/  FFMA.FTZ R7, R98, UR4, -R6 ;  /* 0x0000000462077c23 */ /* 0x000fc80008010806 */
[----:B------:R1:W2:Y:S08]  /*68b0*/  MUFU.EX2 R17, R5 ;  /* 0x0000000500117308 */ /* 0x0002b00000000800 */
[----:B------:R3:W-:Y:S01]  /*68c0*/  MUFU.EX2 R110, R7 ;  /* 0x00000007006e7308 */ /* 0x0007e20000000800 */
[----:B-1----:R-:W-:Y:S01]  /*68d0*/  FFMA.FTZ R5, R101, UR4, -R6 ;  /* 0x0000000465057c23 */ /* 0x002fe20008010806 */
[----:B--2---:R-:W-:-:S06]  /*68e0*/  MOV R101, R17 ;  /* 0x0000001100657202 */ /* 0x004fcc0000000f00 */
[----:B------:R1:W2:Y:S01]  /*68f0*/  MUFU.EX2 R10, R5 ;  /* 0x00000005000a7308 */ /* 0x0002a20000000800 */
[----:B---3--:R-:W3:Y:S01]  /*6900*/  SHFL.BFLY PT, R7, R3, 0x1, 0x1f ;  /* 0x0c201f0003077f89 */ /* 0x008ee200000e0000 */
[----:B-1----:R-:W-:-:S06]  /*6910*/  FFMA.FTZ R5, R100, UR4, -R6 ;  /* 0x0000000464057c23 */ /* 0x002fcc0008010806 */
[----:B------:R1:W-:Y:S01]  /*6920*/  MUFU.EX2 R16, R5 ;  /* 0x0000000500107308 */ /* 0x0003e20000000800 */
[----:B---3--:R-:W-:Y:S01]  /*6930*/  FMNMX.FTZ R3, R3, R7, !PT ;  /* 0x0000000703037209 */ /* 0x008fe20007810000 */
[----:B------:R-:W-:-:S03]  /*6940*/  FFMA.FTZ R7, R85, UR4, -R6 ;  /* 0x0000000455077c23 */ /* 0x000fc60008010806 */
[----:B------:R-:W-:-:S03]  /*6950*/  FSETP.NEU.FTZ.AND P1, PT, R3, -INF , PT ;  /* 0xff8000000300780b */ /* 0x000fc60003f3d000 */
[----:B------:R3:W-:Y:S01]  /*6960*/  MUFU.EX2 R100, R7 ;  /* 0x0000000700647308 */ /* 0x0007e20000000800 */
[----:B-1----:R-:W-:Y:S01]  /*6970*/  FFMA.FTZ R5, R96, UR4, -R6 ;  /* 0x0000000460057c23 */ /* 0x002fe20008010806 */
[----:B--2---:R-:W-:Y:S02]  /*6980*/  MOV R96, R10 ;  /* 0x0000000a00607202 */ /* 0x004fe40000000f00 */
[----:B------:R-:W-:-:S04]  /*6990*/  F2FP.BF16.F32.PACK_AB R10, R103, R252 ;  /* 0x000000fc670a723e */ /* 0x000fc800000010ff */
[----:B------:R1:W-:Y:S01]  /*69a0*/  MUFU.EX2 R107, R5 ;  /* 0x00000005006b7308 */ /* 0x0003e20000000800 */
[--C-:B---3--:R-:W-:Y:S01]  /*69b0*/  FFMA.FTZ R7, R83, UR4, -R6.reuse ;  /* 0x0000000453077c23 */ /* 0x108fe20008010806 */
[----:B-1----:R-:W-:-:S06]  /*69c0*/  FFMA.FTZ R5, R93, UR4, -R6 ;  /* 0x000000045d057c23 */ /* 0x002fcc0008010806 */
[----:B------:R-:W-:Y:S08]  /*69d0*/  MUFU.EX2 R93, R7 ;  /* 0x00000007005d7308 */ /* 0x000ff00000000800 */
[----:B------:R1:W-:Y:S02]  /*69e0*/  MUFU.EX2 R98, R5 ;  /* 0x0000000500627308 */ /* 0x0003e40000000800 */
[----:B-1----:R-:W-:-:S06]  /*69f0*/  FFMA.FTZ R5, R92, UR4, -R6 ;  /* 0x000000045c057c23 */ /* 0x002fcc0008010806 */
[----:B------:R1:W-:Y:S02]  /*6a00*/  MUFU.EX2 R92, R5 ;  /* 0x00000005005c7308 */ /* 0x0003e40000000800 */
[----:B-1----:R-:W-:-:S06]  /*6a10*/  FFMA.FTZ R5, R91, UR4, -R6 ;  /* 0x000000045b057c23 */ /* 0x002fcc0008010806 */
[----:B------:R-:W-:Y:S08]  /*6a20*/  MUFU.EX2 R91, R0 ;  /* 0x00000000005b7308 */ /* 0x000ff00000000800 */
[----:B------:R1:W2:Y:S02]  /*6a30*/  MUFU.EX2 R11, R5 ;  /* 0x00000005000b7308 */ /* 0x0002a40000000800 */
[----:B-1----:R-:W-:Y:S01]  /*6a40*/  FFMA.FTZ R5, R89, UR4, -R6 ;  /* 0x0000000459057c23 */ /* 0x002fe20008010806 */
[----:B--2---:R-:W-:-:S05]  /*6a50*/  MOV R86, R11 ;  /* 0x0000000b00567202 */ /* 0x004fca0000000f00 */
[----:B------:R1:W2:Y:S02]  /*6a60*/  MUFU.EX2 R9, R5 ;  /* 0x0000000500097308 */ /* 0x0002a40000000800 */
[----:B-1----:R-:W-:-:S06]  /*6a70*/  FFMA.FTZ R5, R88, UR4, -R6 ;  /* 0x0000000458057c23 */ /* 0x002fcc0008010806 */
[----:B------:R1:W-:Y:S02]  /*6a80*/  MUFU.EX2 R111, R5 ;  /* 0x00000005006f7308 */ /* 0x0003e40000000800 */
[----:B-1----:R-:W-:-:S05]  /*6a90*/  FMUL.FTZ R5, R3, UR4 ;  /* 0x0000000403057c20 */ /* 0x002fca0008410000 */
[----:B------:R-:W-:-:S05]  /*6aa0*/  FSEL R5, R5, RZ, P1 ;  /* 0x000000ff05057208 */ /* 0x000fca0000800000 */
[--C-:B------:R-:W-:Y:S01]  /*6ab0*/  FFMA.FTZ R7, R114, UR4, -R5.reuse ;  /* 0x0000000472077c23 */ /* 0x100fe20008010805 */
[--C-:B------:R-:W-:Y:S01]  /*6ac0*/  FFMA.FTZ R2, R112, UR4, -R5.reuse ;  /* 0x0000000470027c23 */ /* 0x100fe20008010805 */
[----:B------:R-:W-:Y:S01]  /*6ad0*/  FFMA.FTZ R0, R119, UR4, -R5 ;  /* 0x0000000477007c23 */ /* 0x000fe20008010805 */
[----:B--2---:R-:W-:Y:S01]  /*6ae0*/  MOV R112, R9 ;  /* 0x0000000900707202 */ /* 0x004fe20000000f00 */
[----:B------:R-:W-:Y:S01]  /*6af0*/  MUFU.EX2 R85, R7 ;  /* 0x0000000700557308 */ /* 0x000fe20000000800 */
[----:B------:R-:W-:-:S07]  /*6b00*/  MOV R119, R16 ;  /* 0x0000001000777202 */ /* 0x000fce0000000f00 */
        /* <DEDUP_REMOVED lines=13> */
[----:B------:R3:W-:Y:S08]  /*6be0*/  MUFU.EX2 R114, R2 ;  /* 0x0000000200727308 */ /* 0x0007f00000000800 */
[----:B------:R4:W-:Y:S01]  /*6bf0*/  MUFU.EX2 R85, R4 ;  /* 0x0000000400557308 */ /* 0x0009e20000000800 */
[----:B-1----:R-:W-:Y:S01]  /*6c00*/  FFMA.FTZ R0, R122, UR4, -R5 ;  /* 0x000000047a007c23 */ /* 0x002fe20008010805 */
[----:B--2---:R-:W-:-:S06]  /*6c10*/  FADD.FTZ R7, R87, R7 ;  /* 0x0000000757077221 */ /* 0x004fcc0000010000 */
[----:B------:R1:W2:Y:S01]  /*6c20*/  MUFU.EX2 R247, R0 ;  /* 0x0000000000f77308 */ /* 0x0002a20000000800 */
[----:B---3--:R-:W-:-:S04]  /*6c30*/  MOV R2, R18 ;  /* 0x0000001200027202 */ /* 0x008fc80000000f00 */
[----:B------:R-:W-:Y:S01]  /*6c40*/  F2FP.BF16.F32.PACK_AB R8, R251, R2 ;  /* 0x00000002fb08723e */ /* 0x000fe200000010ff */
[----:B------:R-:W-:Y:S01]  /*6c50*/  FADD.FTZ R2, R2, R251 ;  /* 0x000000fb02027221 */ /* 0x000fe20000010000 */
[----:B----4-:R-:W-:-:S03]  /*6c60*/  FFMA.FTZ R4, R191, UR4, -R5 ;  /* 0x00000004bf047c23 */ /* 0x010fc60008010805 */
[----:B------:R-:W-:Y:S02]  /*6c70*/  FADD.FTZ R2, R252, R2 ;  /* 0x00000002fc027221 */ /* 0x000fe40000010000 */
[----:B------:R-:W-:Y:S01]  /*6c80*/  HMMA.16816.F32.BF16 R24, R8, R12, RZ ;  /* 0x0000000c0818723c */ /* 0x000fe200000418ff */
[----:B-1----:R-:W-:-:S05]  /*6c90*/  FFMA.FTZ R0, R121, UR4, -R5 ;  /* 0x0000000479007c23 */ /* 0x002fca0008010805 */
[----:B------:R-:W-:Y:S01]  /*6ca0*/  HMMA.16816.F32.BF16 R16, R8, R14, RZ ;  /* 0x0000000e0810723c */ /* 0x000fe200000418ff */
[----:B------:R-:W-:Y:S01]  /*6cb0*/  F2FP.BF16.F32.PACK_AB R12, R101, R106 ;  /* 0x0000006a650c723e */ /* 0x000fe200000010ff */
[----:B------:R1:W-:Y:S01]  /*6cc0*/  MUFU.EX2 R248, R0 ;  /* 0x0000000000f87308 */ /* 0x0003e20000000800 */
[----:B--2---:R-:W-:-:S03]  /*6cd0*/  F2FP.BF16.F32.PACK_AB R13, R247, R87 ;  /* 0x00000057f70d723e */ /* 0x004fc600000010ff */
[----:B------:R-:W-:Y:S01]  /*6ce0*/  HMMA.16816.F32.BF16 R44, R8, R28, RZ ;  /* 0x0000001c082c723c */ /* 0x000fe200000418ff */
[----:B------:R-:W-:-:S05]  /*6cf0*/  F2FP.BF16.F32.PACK_AB R14, R119, R96 ;  /* 0x00000060770e723e */ /* 0x000fca00000010ff */
[C---:B------:R-:W-:Y:S06]  /*6d00*/  HMMA.16816.F32.BF16 R52, R8.reuse, R30, RZ ;  /* 0x0000001e0834723c */ /* 0x040fec00000418ff */
[----:B------:R-:W-:Y:S01]  /*6d10*/  HMMA.16816.F32.BF16 R60, R8, R20, RZ ;  /* 0x00000014083c723c */ /* 0x000fe200000418ff */
[----:B-1----:R-:W-:-:S04]  /*6d20*/  FFMA.FTZ R0, R123, UR4, -R5 ;  /* 0x000000047b007c23 */ /* 0x002fc80008010805 */
[----:B------:R1:W2:Y:S01]  /*6d30*/  MUFU.EX2 R250, R0 ;  /* 0x0000000000fa7308 */ /* 0x0002a20000000800 */
[C---:B------:R-:W-:Y:S01]  /*6d40*/  HMMA.16816.F32.BF16 R64, R8.reuse, R22, RZ ;  /* 0x000000160840723c */ /* 0x040fe200000418ff */
[----:B------:R-:W3:Y:S05]  /*6d50*/  LDSM.16.MT88.4 R20, [R134+0xb000] ;  /* 0x00b000008614783b */ /* 0x000eea0000004200 */
[C---:B------:R-:W-:Y:S06]  /*6d60*/  HMMA.16816.F32.BF16 R72, R8.reuse, R42, RZ ;  /* 0x0000002a0848723c */ /* 0x040fec00000418ff */
[----:B------:R-:W-:Y:S01]  /*6d70*/  HMMA.16816.F32.BF16 R80, R8, R40, RZ ;  /* 0x000000280850723c */ /* 0x000fe200000418ff */
[----:B-1----:R-:W-:Y:S01]  /*6d80*/  FFMA.FTZ R0, R95, UR4, -R6 ;  /* 0x000000045f007c23 */ /* 0x002fe20008010806 */
[----:B--2---:R-:W-:-:S05]  /*6d90*/  F2FP.BF16.F32.PACK_AB R15, R250, R248 ;  /* 0x000000f8fa0f723e */ /* 0x004fca00000010ff */
[----:B------:R-:W-:Y:S01]  /*6da0*/  F2FP.BF16.F32.PACK_AB R8, R107, R110 ;  /* 0x0000006e6b08723e */ /* 0x000fe200000010ff */
[----:B------:R1:W-:Y:S01]  /*6db0*/  MUFU.EX2 R117, R0 ;  /* 0x0000000000757308 */ /* 0x0003e20000000800 */
[----:B------:R-:W-:Y:S01]  /*6dc0*/  F2FP.BF16.F32.PACK_AB R10, R92, R98 ;  /* 0x000000625c0a723e */ /* 0x000fe200000010ff */
[C---:B------:R-:W-:Y:S06]  /*6dd0*/  HMMA.16816.F32.BF16 R76, R12.reuse, R32, R24 ;  /* 0x000000200c4c723c */ /* 0x040fec0000041818 */
[C---:B------:R-:W-:Y:S01]  /*6de0*/  HMMA.16816.F32.BF16 R32, R12.reuse, R34, R16 ;  /* 0x000000220c20723c */ /* 0x040fe20000041810 */
[----:B------:R-:W2:Y:S05]  /*6df0*/  LDSM.16.MT88.4 R16, [R221+0xb000] ;  /* 0x00b00000dd10783b */ /* 0x000eaa0000004200 */
[C---:B------:R-:W-:Y:S01]  /*6e00*/  HMMA.16816.F32.BF16 R28, R12.reuse, R48, R44 ;  /* 0x000000300c1c723c */ /* 0x040fe2000004182c */
[--C-:B-1----:R-:W-:Y:S01]  /*6e10*/  FFMA.FTZ R0, R94, UR4, -R6.reuse ;  /* 0x000000045e007c23 */ /* 0x102fe20008010806 */
[----:B------:R-:W1:Y:S03]  /*6e20*/  LDSM.16.MT88.4 R44, [R135+0xb000] ;  /* 0x00b00000872c783b */ /* 0x000e660000004200 */
[----:B------:R4:W-:Y:S01]  /*6e30*/  MUFU.EX2 R122, R0 ;  /* 0x00000000007a7308 */ /* 0x0009e20000000800 */
[C---:B------:R-:W-:Y:S01]  /*6e40*/  HMMA.16816.F32.BF16 R24, R12.reuse, R50, R52 ;  /* 0x000000320c18723c */ /* 0x040fe20000041834 */
[----:B------:R-:W5:Y:S05]  /*6e50*/  LDSM.16.MT88.4 R52, [R220+0xb000] ;  /* 0x00b00000dc34783b */ /* 0x000f6a0000004200 */
[C---:B------:R-:W-:Y:S06]  /*6e60*/  HMMA.16816.F32.BF16 R40, R12.reuse, R56, R60 ;  /* 0x000000380c28723c */ /* 0x040fec000004183c */
[----:B------:R-:W-:Y:S01]  /*6e70*/  HMMA.16816.F32.BF16 R48, R12, R58, R64 ;  /* 0x0000003a0c30723c */ /* 0x000fe20000041840 */
[----:B------:R-:W5:Y:S01]  /*6e80*/  LDSM.16.MT88.4 R56, [R134+0xb800] ;  /* 0x00b800008638783b */ /* 0x000f620000004200 */
[----:B----4-:R-:W-:-:S04]  /*6e90*/  FFMA.FTZ R0, R97, UR4, -R6 ;  /* 0x0000000461007c23 */ /* 0x010fc80008010806 */
[C---:B------:R-:W-:Y:S01]  /*6ea0*/  HMMA.16816.F32.BF16 R64, R12.reuse, R70, R72 ;  /* 0x000000460c40723c */ /* 0x040fe20000041848 */
[----:B------:R4:W-:Y:S05]  /*6eb0*/  MUFU.EX2 R116, R0 ;  /* 0x0000000000747308 */ /* 0x0009ea0000000800 */
[----:B------:R-:W-:Y:S07]  /*6ec0*/  HMMA.16816.F32.BF16 R80, R12, R68, R80 ;  /* 0x000000440c50723c */ /* 0x000fee0000041850 */
[----:B------:R-:W-:-:S02]  /*6ed0*/  F2FP.BF16.F32.PACK_AB R12, R112, R86 ;  /* 0x00000056700c723e */ /* 0x000fc400000010ff */
[----:B------:R-:W-:Y:S01]  /*6ee0*/  F2FP.BF16.F32.PACK_AB R14, R100, R111 ;  /* 0x0000006f640e723e */ /* 0x000fe200000010ff */
[----:B----4-:R-:W-:-:S04]  /*6ef0*/  FFMA.FTZ R0, R128, UR4, -R5 ;  /* 0x0000000480007c23 */ /* 0x010fc80008010805 */
[----:B------:R4:W-:Y:S02]  /*6f00*/  MUFU.EX2 R243, R0 ;  /* 0x0000000000f37308 */ /* 0x0009e40000000800 */
[----:B----4-:R-:W-:-:S06]  /*6f10*/  FFMA.FTZ R0, R126, UR4, -R5 ;  /* 0x000000047e007c23 */ /* 0x010fcc0008010805 */
[----:B------:R4:W3:Y:S02]  /*6f20*/  MUFU.EX2 R242, R0 ;  /* 0x0000000000f27308 */ /* 0x0008e40000000800 */
[----:B----4-:R-:W-:Y:S01]  /*6f30*/  FFMA.FTZ R0, R127, UR4, -R5 ;  /* 0x000000047f007c23 */ /* 0x010fe20008010805 */
[----:B---3--:R-:W-:-:S05]  /*6f40*/  F2FP.BF16.F32.PACK_AB R9, R242, R243 ;  /* 0x000000f3f209723e */ /* 0x008fca00000010ff */
[----:B------:R3:W-:Y:S02]  /*6f50*/  MUFU.EX2 R219, R0 ;  /* 0x0000000000db7308 */ /* 0x0007e40000000800 */
[----:B---3--:R-:W-:-:S06]  /*6f60*/  FFMA.FTZ R0, R131, UR4, -R5 ;  /* 0x0000000483007c23 */ /* 0x008fcc0008010805 */
[----:B------:R3:W4:Y:S02]  /*6f70*/  MUFU.EX2 R244, R0 ;  /* 0x0000000000f47308 */ /* 0x0007240000000800 */
[----:B---3--:R-:W-:Y:S01]  /*6f80*/  FFMA.FTZ R0, R105, UR4, -R6 ;  /* 0x0000000469007c23 */ /* 0x008fe20008010806 */
[----:B----4-:R-:W-:-:S05]  /*6f90*/  F2FP.BF16.F32.PACK_AB R11, R244, R219 ;  /* 0x000000dbf40b723e */ /* 0x010fca00000010ff */
[----:B------:R3:W-:Y:S02]  /*6fa0*/  MUFU.EX2 R89, R0 ;  /* 0x0000000000597308 */ /* 0x0007e40000000800 */
[C---:B------:R-:W-:Y:S06]  /*6fb0*/  HMMA.16816.F32.BF16 R76, R8.reuse, R20, R76 ;  /* 0x00000014084c723c */ /* 0x040fec000004184c */
[C---:B------:R-:W-:Y:S01]  /*6fc0*/  HMMA.16816.F32.BF16 R60, R8.reuse, R22, R32 ;  /* 0x00000016083c723c */ /* 0x040fe20000041820 */
[----:B------:R-:W4:Y:S05]  /*6fd0*/  LDSM.16.MT88.4 R20, [R221+0xb800] ;  /* 0x00b80000dd14783b */ /* 0x000f2a0000004200 */
[----:B--2---:R-:W-:Y:S01]  /*6fe0*/  HMMA.16816.F32.BF16 R72, R8, R16, R28 ;  /* 0x000000100848723c */ /* 0x004fe2000004181c */
[----:B---3--:R-:W-:-:S04]  /*6ff0*/  FFMA.FTZ R0, R104, UR4, -R6 ;  /* 0x0000000468007c23 */ /* 0x008fc80008010806 */
[----:B------:R2:W-:Y:S01]  /*7000*/  MUFU.EX2 R209, R0 ;  /* 0x0000000000d17308 */ /* 0x0005e20000000800 */
[C---:B------:R-:W-:Y:S01]  /*7010*/  HMMA.16816.F32.BF16 R32, R8.reuse, R18, R24 ;  /* 0x000000120820723c */ /* 0x040fe20000041818 */
[----:B------:R-:W3:Y:S05]  /*7020*/  LDSM.16.MT88.4 R16, [R135+0xb800] ;  /* 0x00b800008710783b */ /* 0x000eea0000004200 */
[C---:B-1----:R-:W-:Y:S01]  /*7030*/  HMMA.16816.F32.BF16 R28, R8.reuse, R44, R40 ;  /* 0x0000002c081c723c */ /* 0x042fe20000041828 */
[----:B------:R-:W1:Y:S05]  /*7040*/  LDSM.16.MT88.4 R40, [R220+0xb800] ;  /* 0x00b80000dc28783b */ /* 0x000e6a0000004200 */
[----:B------:R-:W-:Y:S01]  /*7050*/  HMMA.16816.F32.BF16 R24, R8, R46, R48 ;  /* 0x0000002e0818723c */ /* 0x000fe20000041830 */
[----:B------:R-:W1:Y:S01]  /*7060*/  LDSM.16.MT88.4 R48, [R221+0xc000] ;  /* 0x00c00000dd30783b */ /* 0x000e620000004200 */
[----:B--2---:R-:W-:-:S04]  /*7070*/  FFMA.FTZ R0, R109, UR4, -R6 ;  /* 0x000000046d007c23 */ /* 0x004fc80008010806 */
[C---:B-----5:R-:W-:Y:S01]  /*7080*/  HMMA.16816.F32.BF16 R80, R8.reuse, R52, R80 ;  /* 0x000000340850723c */ /* 0x060fe20000041850 */
[----:B------:R2:W-:Y:S05]  /*7090*/  MUFU.EX2 R121, R0 ;  /* 0x0000000000797308 */ /* 0x0005ea0000000800 */
[----:B------:R-:W-:Y:S01]  /*70a0*/  HMMA.16816.F32.BF16 R44, R8, R54, R64 ;  /* 0x00000036082c723c */ /* 0x000fe20000041840 */
[----:B------:R-:W5:Y:S06]  /*70b0*/  LDSM.16.MT88.4 R52, [R134+0xc000] ;  /* 0x00c000008634783b */ /* 0x000f6c0000004200 */
[----:B------:R-:W-:-:S02]  /*70c0*/  F2FP.BF16.F32.PACK_AB R8, R114, R93 ;  /* 0x0000005d7208723e */ /* 0x000fc400000010ff */
[----:B------:R-:W-:Y:S01]  /*70d0*/  F2FP.BF16.F32.PACK_AB R10, R117, R91 ;  /* 0x0000005b750a723e */ /* 0x000fe200000010ff */
[----:B--2---:R-:W-:-:S04]  /*70e0*/  FFMA.FTZ R0, R139, UR4, -R5 ;  /* 0x000000048b007c23 */ /* 0x004fc80008010805 */
[----:B------:R2:W-:Y:S02]  /*70f0*/  MUFU.EX2 R139, R0 ;  /* 0x00000000008b7308 */ /* 0x0005e40000000800 */
[----:B--2---:R-:W-:-:S06]  /*7100*/  FFMA.FTZ R0, R136, UR4, -R5 ;  /* 0x0000000488007c23 */ /* 0x004fcc0008010805 */
[----:B------:R2:W4:Y:S02]  /*7110*/  MUFU.EX2 R136, R0 ;  /* 0x0000000000887308 */ /* 0x0005240000000800 */
[----:B--2---:R-:W-:Y:S01]  /*7120*/  FFMA.FTZ R0, R138, UR4, -R5 ;  /* 0x000000048a007c23 */ /* 0x004fe20008010805 */
[----:B----4-:R-:W-:-:S05]  /*7130*/  F2FP.BF16.F32.PACK_AB R13, R136, R139 ;  /* 0x0000008b880d723e */ /* 0x010fca00000010ff */
[----:B------:R2:W-:Y:S02]  /*7140*/  MUFU.EX2 R138, R0 ;  /* 0x00000000008a7308 */ /* 0x0005e40000000800 */
[----:B--2---:R-:W-:Y:S01]  /*7150*/  FFMA.FTZ R0, R137, UR4, -R5 ;  /* 0x0000000489007c23 */ /* 0x004fe20008010805 */
[----:B------:R-:W-:-:S05]  /*7160*/  MOV R137, R209 ;  /* 0x000000d100897202 */ /* 0x000fca0000000f00 */
[----:B------:R2:W4:Y:S02]  /*7170*/  MUFU.EX2 R216, R0 ;  /* 0x0000000000d87308 */ /* 0x0005240000000800 */
[----:B--2---:R-:W-:Y:S01]  /*7180*/  FFMA.FTZ R0, R120, UR4, -R6 ;  /* 0x0000000478007c23 */ /* 0x004fe20008010806 */
[----:B----4-:R-:W-:-:S05]  /*7190*/  F2FP.BF16.F32.PACK_AB R15, R216, R138 ;  /* 0x0000008ad80f723e */ /* 0x010fca00000010ff */
[----:B------:R2:W-:Y:S02]  /*71a0*/  MUFU.EX2 R249, R0 ;  /* 0x0000000000f97308 */ /* 0x0005e40000000800 */
[C---:B------:R-:W-:Y:S06]  /*71b0*/  HMMA.16816.F32.BF16 R76, R12.reuse, R56, R76 ;  /* 0x000000380c4c723c */ /* 0x040fec000004184c */
[C---:B------:R-:W-:Y:S06]  /*71c0*/  HMMA.16816.F32.BF16 R60, R12.reuse, R58, R60 ;  /* 0x0000003a0c3c723c */ /* 0x040fec000004183c */
[----:B------:R-:W-:Y:S01]  /*71d0*/  HMMA.16816.F32.BF16 R72, R12, R20, R72 ;  /* 0x000000140c48723c */ /* 0x000fe20000041848 */
[----:B--2---:R-:W-:-:S04]  /*71e0*/  FFMA.FTZ R0, R118, UR4, -R6 ;  /* 0x0000000476007c23 */ /* 0x004fc80008010806 */
[----:B------:R2:W-:Y:S01]  /*71f0*/  MUFU.EX2 R246, R0 ;  /* 0x0000000000f67308 */ /* 0x0005e20000000800 */
[C---:B------:R-:W-:Y:S06]  /*7200*/  HMMA.16816.F32.BF16 R56, R12.reuse, R22, R32 ;  /* 0x000000160c38723c */ /* 0x040fec0000041820 */
[C---:B---3--:R-:W-:Y:S01]  /*7210*/  HMMA.16816.F32.BF16 R64, R12.reuse, R16, R28 ;  /* 0x000000100c40723c */ /* 0x048fe2000004181c */
[----:B------:R-:W-:Y:S05]  /*7220*/  LDSM.16.MT88.4 R28, [R220+0xc000] ;  /* 0x00c00000dc1c783b */ /* 0x000fea0000004200 */
[----:B------:R-:W-:Y:S01]  /*7230*/  HMMA.16816.F32.BF16 R20, R12, R18, R24 ;  /* 0x000000120c14723c */ /* 0x000fe20000041818 */
[----:B------:R-:W3:Y:S01]  /*7240*/  LDSM.16.MT88.4 R16, [R135+0xc000] ;  /* 0x00c000008710783b */ /* 0x000ee20000004200 */
[----:B--2---:R-:W-:-:S04]  /*7250*/  FFMA.FTZ R0, R124, UR4, -R6 ;  /* 0x000000047c007c23 */ /* 0x004fc80008010806 */
[C---:B-1----:R-:W-:Y:S01]  /*7260*/  HMMA.16816.F32.BF16 R80, R12.reuse, R40, R80 ;  /* 0x000000280c50723c */ /* 0x042fe20000041850 */
[----:B------:R1:W-:Y:S05]  /*7270*/  MUFU.EX2 R245, R0 ;  /* 0x0000000000f57308 */ /* 0x0003ea0000000800 */
[----:B------:R-:W-:Y:S01]  /*7280*/  HMMA.16816.F32.BF16 R32, R12, R42, R44 ;  /* 0x0000002a0c20723c */ /* 0x000fe2000004182c */
[----:B------:R-:W2:Y:S06]  /*7290*/  LDSM.16.MT88.4 R40, [R134+0xc800] ;  /* 0x00c800008628783b */ /* 0x000eac0000004200 */
        /* <DEDUP_REMOVED lines=17> */
[----:B-----5:R-:W-:Y:S01]  /*73b0*/  HMMA.16816.F32.BF16 R76, R8, R52, R76 ;  /* 0x00000034084c723c */ /* 0x020fe2000004184c */
[----:B-1----:R-:W-:-:S04]  /*73c0*/  FFMA.FTZ R0, R129, UR4, -R6 ;  /* 0x0000000481007c23 */ /* 0x002fc80008010806 */
[----:B------:R1:W-:Y:S01]  /*73d0*/  MUFU.EX2 R217, R0 ;  /* 0x0000000000d97308 */ /* 0x0003e20000000800 */
[C---:B------:R-:W-:Y:S06]  /*73e0*/  HMMA.16816.F32.BF16 R44, R8.reuse, R54, R60 ;  /* 0x00000036082c723c */ /* 0x040fec000004183c */
[C---:B---3--:R-:W-:Y:S01]  /*73f0*/  HMMA.16816.F32.BF16 R24, R8.reuse, R18, R20 ;  /* 0x000000120818723c */ /* 0x048fe20000041814 */
[----:B------:R-:W3:Y:S05]  /*7400*/  LDSM.16.MT88.4 R20, [R135+0xc800] ;  /* 0x00c800008714783b */ /* 0x000eea0000004200 */
        /* <DEDUP_REMOVED lines=19> */
[C---:B------:R-:W-:Y:S06]  /*7540*/  HMMA.16816.F32.BF16 R76, R12.reuse, R40, R76 ;  /* 0x000000280c4c723c */ /* 0x040fec000004184c */
[C---:B------:R-:W-:Y:S01]  /*7550*/  HMMA.16816.F32.BF16 R44, R12.reuse, R42, R44 ;  /* 0x0000002a0c2c723c */ /* 0x040fe2000004182c */
[----:B------:R-:W2:Y:S05]  /*7560*/  LDSM.16.MT88.4 R40, [R134+0xd000] ;  /* 0x00d000008628783b */ /* 0x000eaa0000004200 */
[----:B----4-:R-:W-:Y:S01]  /*7570*/  HMMA.16816.F32.BF16 R72, R12, R48, R72 ;  /* 0x000000300c48723c */ /* 0x010fe20000041848 */
[----:B-1----:R-:W-:-:S04]  /*7580*/  FFMA.FTZ R0, R140, UR4, -R6 ;  /* 0x000000048c007c23 */ /* 0x002fc80008010806 */
[----:B------:R1:W-:Y:S01]  /*7590*/  MUFU.EX2 R209, R0 ;  /* 0x0000000000d17308 */ /* 0x0003e20000000800 */
[C---:B------:R-:W-:Y:S01]  /*75a0*/  HMMA.16816.F32.BF16 R56, R12.reuse, R50, R56 ;  /* 0x000000320c38723c */ /* 0x040fe20000041838 */
[----:B------:R-:W4:Y:S05]  /*75b0*/  LDSM.16.MT88.4 R48, [R221+0xd000] ;  /* 0x00d00000dd30783b */ /* 0x000f2a0000004200 */
[C---:B---3--:R-:W-:Y:S06]  /*75c0*/  HMMA.16816.F32.BF16 R60, R12.reuse, R20, R60 ;  /* 0x000000140c3c723c */ /* 0x048fec000004183c */
[----:B------:R-:W-:Y:S01]  /*75d0*/  HMMA.16816.F32.BF16 R28, R12, R22, R24 ;  /* 0x000000160c1c723c */ /* 0x000fe20000041818 */
[----:B------:R-:W3:Y:S01]  /*75e0*/  LDSM.16.MT88.4 R24, [R135+0xd000] ;  /* 0x00d000008718783b */ /* 0x000ee20000004200 */
[----:B-1----:R-:W-:-:S04]  /*75f0*/  FFMA.FTZ R0, R142, UR4, -R6 ;  /* 0x000000048e007c23 */ /* 0x002fc80008010806 */
[C---:B-----5:R-:W-:Y:S01]  /*7600*/  HMMA.16816.F32.BF16 R80, R12.reuse, R16, R80 ;  /* 0x000000100c50723c */ /* 0x060fe20000041850 */
[----:B------:R1:W-:Y:S05]  /*7610*/  MUFU.EX2 R155, R0 ;  /* 0x00000000009b7308 */ /* 0x0003ea0000000800 */
[----:B------:R-:W-:Y:S01]  /*7620*/  HMMA.16816.F32.BF16 R20, R12, R18, R32 ;  /* 0x000000120c14723c */ /* 0x000fe20000041820 */
[----:B------:R-:W5:Y:S06]  /*7630*/  LDSM.16.MT88.4 R16, [R220+0xd000] ;  /* 0x00d00000dc10783b */ /* 0x000f6c0000004200 */
[----:B------:R-:W-:-:S02]  /*7640*/  F2FP.BF16.F32.PACK_AB R12, R217, R218 ;  /* 0x000000dad90c723e */ /* 0x000fc400000010ff */
[----:B--2---:R-:W-:Y:S01]  /*7650*/  F2FP.BF16.F32.PACK_AB R14, R213, R215 ;  /* 0x000000d7d50e723e */ /* 0x004fe200000010ff */
[----:B-1----:R-:W-:Y:S01]  /*7660*/  FFMA.FTZ R0, R163, UR4, -R5 ;  /* 0x00000004a3007c23 */ /* 0x002fe20008010805 */
[----:B------:R-:W-:-:S03]  /*7670*/  MOV R163, R121 ;  /* 0x0000007900a37202 */ /* 0x000fc60000000f00 */
[----:B------:R1:W-:Y:S01]  /*7680*/  MUFU.EX2 R142, R0 ;  /* 0x00000000008e7308 */ /* 0x0003e20000000800 */
[----:B------:R-:W-:Y:S01]  /*7690*/  F2FP.BF16.F32.PACK_AB R8, R249, R163 ;  /* 0x000000a3f908723e */ /* 0x000fe200000010ff */
        /* <DEDUP_REMOVED lines=16> */
[----:B------:R-:W2:Y:S05]  /*77a0*/  LDSM.16.MT88.4 R40, [R134+0xd800] ;  /* 0x00d800008628783b */ /* 0x000eaa0000004200 */
[----:B----4-:R-:W-:Y:S01]  /*77b0*/  HMMA.16816.F32.BF16 R72, R8, R48, R72 ;  /* 0x000000300848723c */ /* 0x010fe20000041848 */
[----:B-1----:R-:W-:Y:S01]  /*77c0*/  FFMA.FTZ R0, R149, UR4, -R6 ;  /* 0x0000000495007c23 */ /* 0x002fe20008010806 */
[----:B------:R-:W-:-:S03]  /*77d0*/  MOV R149, R117 ;  /* 0x0000007500957202 */ /* 0x000fc60000000f00 */
[----:B------:R1:W4:Y:S01]  /*77e0*/  MUFU.EX2 R144, R0 ;  /* 0x0000000000907308 */ /* 0x0003220000000800 */
[C---:B------:R-:W-:Y:S01]  /*77f0*/  HMMA.16816.F32.BF16 R56, R8.reuse, R50, R56 ;  /* 0x000000320838723c */ /* 0x040fe20000041838 */
[----:B------:R-:W2:Y:S05]  /*7800*/  LDSM.16.MT88.4 R48, [R221+0xd800] ;  /* 0x00d80000dd30783b */ /* 0x000eaa0000004200 */
[C---:B---3--:R-:W-:Y:S06]  /*7810*/  HMMA.16816.F32.BF16 R60, R8.reuse, R24, R60 ;  /* 0x00000018083c723c */ /* 0x048fec000004183c */
[----:B------:R-:W-:Y:S01]  /*7820*/  HMMA.16816.F32.BF16 R32, R8, R26, R28 ;  /* 0x0000001a0820723c */ /* 0x000fe2000004181c */
[----:B------:R-:W3:Y:S01]  /*7830*/  LDSM.16.MT88.4 R28, [R135+0xd800] ;  /* 0x00d80000871c783b */ /* 0x000ee20000004200 */
        /* <DEDUP_REMOVED lines=25> */
[----:B------:R1:W4:Y:S02]  /*79d0*/  MUFU.EX2 R131, R0 ;  /* 0x0000000000837308 */ /* 0x0003240000000800 */
[C---:B--2---:R-:W-:Y:S06]  /*79e0*/  HMMA.16816.F32.BF16 R76, R12.reuse, R40, R76 ;  /* 0x000000280c4c723c */ /* 0x044fec000004184c */
[C---:B------:R-:W-:Y:S01]  /*79f0*/  HMMA.16816.F32.BF16 R40, R12.reuse, R42, R44 ;  /* 0x0000002a0c28723c */ /* 0x040fe2000004182c */
[----:B------:R-:W-:Y:S05]  /*7a00*/  LDSM.16.MT88.4 R44, [R135+0xe000] ;  /* 0x00e00000872c783b */ /* 0x000fea0000004200 */
[----:B------:R-:W-:Y:S01]  /*7a10*/  HMMA.16816.F32.BF16 R72, R12, R48, R72 ;  /* 0x000000300c48723c */ /* 0x000fe20000041848 */
[----:B-1----:R-:W-:Y:S01]  /*7a20*/  FFMA.FTZ R0, R157, UR4, -R6 ;  /* 0x000000049d007c23 */ /* 0x002fe20008010806 */
[----:B------:R-:W-:-:S03]  /*7a30*/  MOV R157, R92 ;  /* 0x0000005c009d7202 */ /* 0x000fc60000000f00 */
[----:B------:R1:W-:Y:S01]  /*7a40*/  MUFU.EX2 R130, R0 ;  /* 0x0000000000827308 */ /* 0x0003e20000000800 */
[C---:B------:R-:W-:Y:S01]  /*7a50*/  HMMA.16816.F32.BF16 R56, R12.reuse, R50, R56 ;  /* 0x000000320c38723c */ /* 0x040fe20000041838 */
[----:B------:R-:W2:Y:S05]  /*7a60*/  LDSM.16.MT88.4 R48, [R221+0xe000] ;  /* 0x00e00000dd30783b */ /* 0x000eaa0000004200 */
[C---:B---3--:R-:W-:Y:S06]  /*7a70*/  HMMA.16816.F32.BF16 R52, R12.reuse, R30, R32 ;  /* 0x0000001e0c34723c */ /* 0x048fec0000041820 */
[----:B-----5:R-:W-:Y:S01]  /*7a80*/  HMMA.16816.F32.BF16 R32, R12, R18, R24 ;  /* 0x000000120c20723c */ /* 0x020fe20000041818 */
[----:B-1----:R-:W-:Y:S01]  /*7a90*/  FFMA.FTZ R0, R158, UR4, -R6 ;  /* 0x000000049e007c23 */ /* 0x002fe20008010806 */
[----:B------:R-:W-:-:S04]  /*7aa0*/  MOV R158, R98 ;  /* 0x00000062009e7202 */ /* 0x000fc80000000f00 */
[C---:B------:R-:W-:Y:S01]  /*7ab0*/  HMMA.16816.F32.BF16 R60, R12.reuse, R28, R60 ;  /* 0x0000001c0c3c723c */ /* 0x040fe2000004183c */
[----:B------:R-:W1:Y:S01]  /*7ac0*/  LDSM.16.MT88.4 R28, [R220+0xe000] ;  /* 0x00e00000dc1c783b */ /* 0x000e620000004200 */
[----:B------:R3:W5:Y:S04]  /*7ad0*/  MUFU.EX2 R129, R0 ;  /* 0x0000000000817308 */ /* 0x0007680000000800 */
[----:B------:R-:W-:Y:S01]  /*7ae0*/  HMMA.16816.F32.BF16 R80, R12, R16, R80 ;  /* 0x000000100c50723c */ /* 0x000fe20000041850 */
[----:B------:R-:W-:Y:S06]  /*7af0*/  LDSM.16.MT88.4 R12, [R221+0xe800] ;  /* 0x00e80000dd0c783b */ /* 0x000fec0000004200 */
[----:B----4-:R-:W-:Y:S01]  /*7b00*/  F2FP.BF16.F32.PACK_AB R16, R131, R143 ;  /* 0x0000008f8310723e */ /* 0x010fe200000010ff */
[----:B---3--:R-:W-:Y:S01]  /*7b10*/  FFMA.FTZ R0, R173, UR4, -R5 ;  /* 0x00000004ad007c23 */ /* 0x008fe20008010805 */
[----:B------:R-:W-:-:S02]  /*7b20*/  MOV R173, R107 ;  /* 0x0000006b00ad7202 */ /* 0x000fc40000000f00 */
[----:B-----5:R-:W-:Y:S01]  /*7b30*/  F2FP.BF16.F32.PACK_AB R18, R129, R130 ;  /* 0x000000828112723e */ /* 0x020fe200000010ff */
[----:B------:R3:W-:Y:S02]  /*7b40*/  MUFU.EX2 R121, R0 ;  /* 0x0000000000797308 */ /* 0x0007e40000000800 */
[----:B---3--:R-:W-:Y:S01]  /*7b50*/  FFMA.FTZ R0, R171, UR4, -R5 ;  /* 0x00000004ab007c23 */ /* 0x008fe20008010805 */
[----:B------:R-:W-:-:S05]  /*7b60*/  MOV R171, R110 ;  /* 0x0000006e00ab7202 */ /* 0x000fca0000000f00 */
[----:B------:R3:W4:Y:S02]  /*7b70*/  MUFU.EX2 R120, R0 ;  /* 0x0000000000787308 */ /* 0x0007240000000800 */
[----:B---3--:R-:W-:Y:S01]  /*7b80*/  FFMA.FTZ R0, R170, UR4, -R5 ;  /* 0x00000004aa007c23 */ /* 0x008fe20008010805 */
[----:B----4-:R-:W-:Y:S02]  /*7b90*/  F2FP.BF16.F32.PACK_AB R9, R120, R121 ;  /* 0x000000797809723e */ /* 0x010fe400000010ff */
[----:B------:R-:W-:-:S03]  /*7ba0*/  MOV R170, R96 ;  /* 0x0000006000aa7202 */ /* 0x000fc60000000f00 */
        /* <DEDUP_REMOVED lines=8> */
[C---:B------:R-:W-:Y:S01]  /*7c30*/  HMMA.16816.F32.BF16 R76, R8.reuse, R20, R76 ;  /* 0x00000014084c723c */ /* 0x040fe2000004184c */
[----:B------:R-:W-:Y:S01]  /*7c40*/  FADD.FTZ R2, R148, R2 ;  /* 0x0000000294027221 */ /* 0x000fe20000010000 */
[----:B------:R-:W-:Y:S02]  /*7c50*/  MOV R148, R172 ;  /* 0x000000ac00947202 */ /* 0x000fe40000000f00 */
[----:B------:R-:W-:Y:S02]  /*7c60*/  MOV R172, R170 ;  /* 0x000000aa00ac7202 */ /* 0x000fe40000000f00 */
[----:B------:R-:W-:Y:S01]  /*7c70*/  HMMA.16816.F32.BF16 R24, R8, R22, R40 ;  /* 0x000000160818723c */ /* 0x000fe20000041828 */
[----:B------:R-:W4:Y:S01]  /*7c80*/  LDSM.16.MT88.4 R20, [R134+0xe800] ;  /* 0x00e800008614783b */ /* 0x000f220000004200 */
[----:B------:R-:W-:-:S02]  /*7c90*/  MOV R170, R159 ;  /* 0x0000009f00aa7202 */ /* 0x000fc40000000f00 */
[----:B------:R-:W-:Y:S01]  /*7ca0*/  MOV R159, R86 ;  /* 0x00000056009f7202 */ /* 0x000fe20000000f00 */
[----:B------:R-:W-:Y:S01]  /*7cb0*/  LDSM.16.MT88.4 R40, [R134+0xf000] ;  /* 0x00f000008628783b */ /* 0x000fe20000004200 */
[----:B--2---:R-:W-:Y:S01]  /*7cc0*/  HMMA.16816.F32.BF16 R72, R8, R48, R72 ;  /* 0x000000300848723c */ /* 0x004fe20000041848 */
[----:B---3--:R-:W-:Y:S01]  /*7cd0*/  FFMA.FTZ R0, R147, UR4, -R6 ;  /* 0x0000000493007c23 */ /* 0x008fe20008010806 */
[----:B------:R-:W-:-:S03]  /*7ce0*/  MOV R147, R106 ;  /* 0x0000006a00937202 */ /* 0x000fc60000000f00 */
[----:B------:R2:W-:Y:S01]  /*7cf0*/  MUFU.EX2 R122, R0 ;  /* 0x00000000007a7308 */ /* 0x0005e20000000800 */
[----:B------:R-:W-:Y:S01]  /*7d00*/  HMMA.16816.F32.BF16 R48, R8, R50, R56 ;  /* 0x000000320830723c */ /* 0x000fe20000041838 */
[----:B------:R-:W3:Y:S01]  /*7d10*/  LDSM.16.MT88.4 R56, [R220+0xe800] ;  /* 0x00e80000dc38783b */ /* 0x000ee20000004200 */
[----:B------:R-:W-:-:S04]  /*7d20*/  FADD.FTZ R2, R147, R2 ;  /* 0x0000000293027221 */ /* 0x000fc80000010000 */
[----:B------:R-:W-:Y:S01]  /*7d30*/  HMMA.16816.F32.BF16 R64, R8, R46, R52 ;  /* 0x0000002e0840723c */ /* 0x000fe20000041834 */
[----:B------:R-:W5:Y:S01]  /*7d40*/  LDSM.16.MT88.4 R52, [R135+0xe800] ;  /* 0x00e800008734783b */ /* 0x000f620000004200 */
[----:B------:R-:W-:-:S04]  /*7d50*/  FADD.FTZ R2, R148, R2 ;  /* 0x0000000294027221 */ /* 0x000fc80000010000 */
[----:B------:R-:W-:Y:S01]  /*7d60*/  HMMA.16816.F32.BF16 R68, R8, R44, R60 ;  /* 0x0000002c0844723c */ /* 0x000fe2000004183c */
[----:B------:R-:W-:Y:S01]  /*7d70*/  FADD.FTZ R2, R172, R2 ;  /* 0x00000002ac027221 */ /* 0x000fe20000010000 */
[----:B--2---:R-:W-:-:S03]  /*7d80*/  FFMA.FTZ R0, R115, UR4, -R6 ;  /* 0x0000000473007c23 */ /* 0x004fc60008010806 */
[----:B------:R-:W-:Y:S01]  /*7d90*/  FADD.FTZ R2, R170, R2 ;  /* 0x00000002aa027221 */ /* 0x000fe20000010000 */
[----:B-1----:R-:W-:Y:S01]  /*7da0*/  HMMA.16816.F32.BF16 R80, R8, R28, R80 ;  /* 0x0000001c0850723c */ /* 0x002fe20000041850 */
[----:B------:R1:W-:Y:S02]  /*7db0*/  MUFU.EX2 R119, R0 ;  /* 0x0000000000777308 */ /* 0x0003e40000000800 */
[----:B------:R-:W-:-:S03]  /*7dc0*/  FADD.FTZ R2, R171, R2 ;  /* 0x00000002ab027221 */ /* 0x000fc60000010000 */
[----:B------:R-:W-:Y:S01]  /*7dd0*/  HMMA.16816.F32.BF16 R60, R8, R30, R32 ;  /* 0x0000001e083c723c */ /* 0x000fe20000041820 */
[----:B------:R-:W-:Y:S01]  /*7de0*/  LDSM.16.MT88.4 R8, [R135+0xf000] ;  /* 0x00f000008708783b */ /* 0x000fe20000004200 */
[----:B------:R-:W-:-:S04]  /*7df0*/  FADD.FTZ R2, R173, R2 ;  /* 0x00000002ad027221 */ /* 0x000fc80000010000 */
[----:B------:R-:W-:-:S04]  /*7e00*/  FADD.FTZ R2, R158, R2 ;  /* 0x000000029e027221 */ /* 0x000fc80000010000 */
[----:B------:R-:W-:Y:S01]  /*7e10*/  FADD.FTZ R2, R157, R2 ;  /* 0x000000029d027221 */ /* 0x000fe20000010000 */
[----:B-1----:R-:W-:-:S03]  /*7e20*/  FFMA.FTZ R0, R174, UR4, -R5 ;  /* 0x00000004ae007c23 */ /* 0x002fc60008010805 */
[----:B------:R-:W-:Y:S01]  /*7e30*/  FADD.FTZ R2, R159, R2 ;  /* 0x000000029f027221 */ /* 0x000fe20000010000 */
        /* <DEDUP_REMOVED lines=11> */
[C---:B----4-:R-:W-:Y:S06]  /*7ef0*/  HMMA.16816.F32.BF16 R76, R16.reuse, R20, R76 ;  /* 0x00000014104c723c */ /* 0x050fec000004184c */
[C---:B------:R-:W-:Y:S01]  /*7f00*/  HMMA.16816.F32.BF16 R44, R16.reuse, R22, R24 ;  /* 0x00000016102c723c */ /* 0x040fe20000041818 */
[----:B------:R-:W4:Y:S05]  /*7f10*/  LDSM.16.MT88.4 R20, [R221+0xf000] ;  /* 0x00f00000dd14783b */ /* 0x000f2a0000004200 */
[----:B------:R-:W-:Y:S01]  /*7f20*/  HMMA.16816.F32.BF16 R32, R16, R12, R72 ;  /* 0x0000000c1020723c */ /* 0x000fe20000041848 */
[----:B-1----:R-:W-:-:S04]  /*7f30*/  FFMA.FTZ R0, R99, UR4, -R6 ;  /* 0x0000000463007c23 */ /* 0x002fc80008010806 */
[----:B------:R1:W-:Y:S01]  /*7f40*/  MUFU.EX2 R115, R0 ;  /* 0x0000000000737308 */ /* 0x0003e20000000800 */
[----:B------:R-:W-:Y:S01]  /*7f50*/  HMMA.16816.F32.BF16 R28, R16, R14, R48 ;  /* 0x0000000e101c723c */ /* 0x000fe20000041830 */
[----:B------:R-:W-:-:S05]  /*7f60*/  F2FP.BF16.F32.PACK_AB R12, R122, R123 ;  /* 0x0000007b7a0c723e */ /* 0x000fca00000010ff */
[----:B---3--:R-:W-:Y:S01]  /*7f70*/  HMMA.16816.F32.BF16 R72, R16, R56, R80 ;  /* 0x000000381048723c */ /* 0x008fe20000041850 */
[----:B--2---:R-:W-:-:S05]  /*7f80*/  F2FP.BF16.F32.PACK_AB R14, R116, R119 ;  /* 0x00000077740e723e */ /* 0x004fca00000010ff */
[----:B------:R-:W-:Y:S01]  /*7f90*/  HMMA.16816.F32.BF16 R60, R16, R58, R60 ;  /* 0x0000003a103c723c */ /* 0x000fe2000004183c */
[----:B------:R-:W2:Y:S01]  /*7fa0*/  LDSM.16.MT88.4 R56, [R220+0xf000] ;  /* 0x00f00000dc38783b */ /* 0x000ea20000004200 */
[----:B-1----:R-:W-:-:S04]  /*7fb0*/  FFMA.FTZ R0, R102, UR4, -R6 ;  /* 0x0000000466007c23 */ /* 0x002fc80008010806 */
[C---:B-----5:R-:W-:Y:S01]  /*7fc0*/  HMMA.16816.F32.BF16 R24, R16.reuse, R52, R68 ;  /* 0x000000341018723c */ /* 0x060fe20000041844 */
[----:B------:R1:W-:Y:S05]  /*7fd0*/  MUFU.EX2 R111, R0 ;  /* 0x00000000006f7308 */ /* 0x0003ea0000000800 */
[----:B------:R-:W-:Y:S01]  /*7fe0*/  HMMA.16816.F32.BF16 R48, R16, R54, R64 ;  /* 0x000000361030723c */ /* 0x000fe20000041840 */
[----:B------:R-:W-:Y:S01]  /*7ff0*/  LDSM.16.MT88.4 R64, [R134+0xf800] ;  /* 0x00f800008640783b */ /* 0x000fe20000004200 */
        /* <DEDUP_REMOVED lines=13> */
[----:B------:R3:W-:Y:S01]  /*80d0*/  MUFU.EX2 R106, R0 ;  /* 0x00000000006a7308 */ /* 0x0007e20000000800 */
[----:B----4-:R-:W-:Y:S01]  /*80e0*/  HMMA.16816.F32.BF16 R52, R12, R20, R32 ;  /* 0x000000140c34723c */ /* 0x010fe20000041820 */
[----:B-1----:R-:W-:-:S05]  /*80f0*/  FFMA.FTZ R4, R193, UR4, -R5 ;  /* 0x00000004c1047c23 */ /* 0x002fca0008010805 */
[C---:B------:R-:W-:Y:S01]  /*8100*/  HMMA.16816.F32.BF16 R44, R12.reuse, R22, R28 ;  /* 0x000000160c2c723c */ /* 0x040fe2000004181c */
[----:B------:R-:W1:Y:S01]  /*8110*/  LDSM.16.MT88.4 R20, [R135+0xf800] ;  /* 0x00f800008714783b */ /* 0x000e620000004200 */
[----:B------:R4:W-:Y:S04]  /*8120*/  MUFU.EX2 R83, R4 ;  /* 0x0000000400537308 */ /* 0x0009e80000000800 */
[C---:B------:R-:W-:Y:S01]  /*8130*/  HMMA.16816.F32.BF16 R76, R12.reuse, R40, R76 ;  /* 0x000000280c4c723c */ /* 0x040fe2000004184c */
[----:B---3--:R-:W-:Y:S01]  /*8140*/  FFMA.FTZ R0, R39, UR4, -R6 ;  /* 0x0000000427007c23 */ /* 0x008fe20008010806 */
[----:B------:R-:W3:Y:S03]  /*8150*/  LDSM.16.MT88.4 R40, [R221+0xf800] ;  /* 0x00f80000dd28783b */ /* 0x000ee60000004200 */
[----:B------:R5:W5:Y:S01]  /*8160*/  MUFU.EX2 R102, R0 ;  /* 0x0000000000667308 */ /* 0x000b620000000800 */
[C---:B------:R-:W-:Y:S06]  /*8170*/  HMMA.16816.F32.BF16 R32, R12.reuse, R8, R24 ;  /* 0x000000080c20723c */ /* 0x040fec0000041818 */
[----:B------:R-:W-:Y:S01]  /*8180*/  HMMA.16816.F32.BF16 R16, R12, R10, R48 ;  /* 0x0000000a0c10723c */ /* 0x000fe20000041830 */
[----:B------:R-:W-:Y:S01]  /*8190*/  F2FP.BF16.F32.PACK_AB R8, R111, R115 ;  /* 0x000000736f08723e */ /* 0x000fe200000010ff */
[----:B------:R-:W-:Y:S01]  /*81a0*/  LDSM.16.MT88.4 R48, [R134+0x10000] ;  /* 0x010000008630783b */ /* 0x000fe20000004200 */
[----:B----4-:R-:W-:-:S03]  /*81b0*/  FFMA.FTZ R4, R194, UR4, -R5 ;  /* 0x00000004c2047c23 */ /* 0x010fc60008010805 */
[----:B--2---:R-:W-:Y:S01]  /*81c0*/  HMMA.16816.F32.BF16 R28, R12, R56, R72 ;  /* 0x000000380c1c723c */ /* 0x004fe20000041848 */
[----:B------:R-:W-:Y:S01]  /*81d0*/  MUFU.EX2 R82, R4 ;  /* 0x0000000400527308 */ /* 0x000fe20000000800 */
[----:B-----5:R-:W-:Y:S01]  /*81e0*/  FFMA.FTZ R0, R90, UR4, -R6 ;  /* 0x000000045a007c23 */ /* 0x020fe20008010806 */
[----:B------:R-:W-:-:S03]  /*81f0*/  F2FP.BF16.F32.PACK_AB R10, R102, R106 ;  /* 0x0000006a660a723e */ /* 0x000fc600000010ff */
[----:B------:R-:W-:Y:S01]  /*8200*/  HMMA.16816.F32.BF16 R24, R12, R58, R60 ;  /* 0x0000003a0c18723c */ /* 0x000fe2000004183c */
[----:B------:R-:W2:Y:S02]  /*8210*/  LDSM.16.MT88.4 R12, [R220+0xf800] ;  /* 0x00f80000dc0c783b */ /* 0x000ea40000004200 */
[----:B------:R4:W-:Y:S02]  /*8220*/  MUFU.EX2 R101, R0 ;  /* 0x0000000000657308 */ /* 0x0009e40000000800 */
[----:B----4-:R-:W-:-:S06]  /*8230*/  FFMA.FTZ R0, R182, UR4, -R5 ;  /* 0x00000004b6007c23 */ /* 0x010fcc0008010805 */
[----:B------:R4:W-:Y:S02]  /*8240*/  MUFU.EX2 R100, R0 ;  /* 0x0000000000647308 */ /* 0x0009e40000000800 */
[----:B----4-:R-:W-:-:S06]  /*8250*/  FFMA.FTZ R0, R183, UR4, -R5 ;  /* 0x00000004b7007c23 */ /* 0x010fcc0008010805 */
[----:B------:R4:W5:Y:S02]  /*8260*/  MUFU.EX2 R99, R0 ;  /* 0x0000000000637308 */ /* 0x0009640000000800 */
[----:B----4-:R-:W-:Y:S01]  /*8270*/  FFMA.FTZ R0, R179, UR4, -R5 ;  /* 0x00000004b3007c23 */ /* 0x010fe20008010805 */
[----:B-----5:R-:W-:-:S05]  /*8280*/  F2FP.BF16.F32.PACK_AB R9, R99, R100 ;  /* 0x000000646309723e */ /* 0x020fca00000010ff */
[----:B------:R4:W-:Y:S02]  /*8290*/  MUFU.EX2 R96, R0 ;  /* 0x0000000000607308 */ /* 0x0009e40000000800 */
[----:B----4-:R-:W-:-:S06]  /*82a0*/  FFMA.FTZ R0, R181, UR4, -R5 ;  /* 0x00000004b5007c23 */ /* 0x010fcc0008010805 */
[----:B------:R4:W5:Y:S02]  /*82b0*/  MUFU.EX2 R98, R0 ;  /* 0x0000000000627308 */ /* 0x0009640000000800 */
[----:B----4-:R-:W-:Y:S01]  /*82c0*/  FFMA.FTZ R0, R177, UR4, -R6 ;  /* 0x00000004b1007c23 */ /* 0x010fe20008010806 */
[----:B-----5:R-:W-:-:S05]  /*82d0*/  F2FP.BF16.F32.PACK_AB R11, R98, R96 ;  /* 0x00000060620b723e */ /* 0x020fca00000010ff */
[----:B------:R4:W5:Y:S02]  /*82e0*/  MUFU.EX2 R97, R0 ;  /* 0x0000000000617308 */ /* 0x0009640000000800 */
[C---:B-1----:R-:W-:Y:S01]  /*82f0*/  HMMA.16816.F32.BF16 R60, R8.reuse, R20, R32 ;  /* 0x00000014083c723c */ /* 0x042fe20000041820 */
[----:B------:R-:W1:Y:S05]  /*8300*/  LDSM.16.MT88.4 R32, [R221+0x10000] ;  /* 0x01000000dd20783b */ /* 0x000e6a0000004200 */
[C---:B------:R-:W-:Y:S01]  /*8310*/  HMMA.16816.F32.BF16 R20, R8.reuse, R22, R16 ;  /* 0x000000160814723c */ /* 0x040fe20000041810 */
[----:B------:R-:W1:Y:S05]  /*8320*/  LDSM.16.MT88.4 R16, [R135+0x10000] ;  /* 0x010000008710783b */ /* 0x000e6a0000004200 */
[----:B---3--:R-:W-:Y:S01]  /*8330*/  HMMA.16816.F32.BF16 R52, R8, R40, R52 ;  /* 0x000000280834723c */ /* 0x008fe20000041834 */
[----:B----4-:R-:W-:-:S04]  /*8340*/  FFMA.FTZ R0, R176, UR4, -R6 ;  /* 0x00000004b0007c23 */ /* 0x010fc80008010806 */
[----:B------:R3:W-:Y:S01]  /*8350*/  MUFU.EX2 R95, R0 ;  /* 0x00000000005f7308 */ /* 0x0007e20000000800 */
[C---:B------:R-:W-:Y:S06]  /*8360*/  HMMA.16816.F32.BF16 R56, R8.reuse, R64, R76 ;  /* 0x000000400838723c */ /* 0x040fec000004184c */
[C---:B------:R-:W-:Y:S06]  /*8370*/  HMMA.16816.F32.BF16 R68, R8.reuse, R66, R68 ;  /* 0x000000420844723c */ /* 0x040fec0000041844 */
[----:B------:R-:W-:Y:S01]  /*8380*/  HMMA.16816.F32.BF16 R64, R8, R42, R44 ;  /* 0x0000002a0840723c */ /* 0x000fe2000004182c */
[----:B---3--:R-:W-:-:S05]  /*8390*/  FFMA.FTZ R0, R178, UR4, -R6 ;  /* 0x00000004b2007c23 */ /* 0x008fca0008010806 */
[C---:B--2---:R-:W-:Y:S01]  /*83a0*/  HMMA.16816.F32.BF16 R72, R8.reuse, R12, R28 ;  /* 0x0000000c0848723c */ /* 0x044fe2000004181c */
        /* <DEDUP_REMOVED lines=90> */
[----:B--2---:R-:W-:Y:S01]  /*8950*/  F2FP.BF16.F32.PACK_AB R8, R81, R80 ;  /* 0x000000505108723e */ /* 0x004fe200000010ff */
[----:B------:R-:W-:Y:S01]  /*8960*/  LDSM.16.MT88.4 R156, [R135+0x11800] ;  /* 0x01180000879c783b */ /* 0x000fe20000004200 */
        /* <DEDUP_REMOVED lines=63> */
[C---:B------:R-:W-:Y:S01]  /*8d60*/  HMMA.16816.F32.BF16 R24, R8.reuse, R26, R68 ;  /* 0x0000001a0818723c */ /* 0x040fe20000041844 */
[----:B------:R-:W-:Y:S01]  /*8d70*/  FADD.FTZ R2, R155, R2 ;  /* 0x000000029b027221 */ /* 0x000fe20000010000 */
[----:B------:R-:W-:Y:S01]  /*8d80*/  FADD.FTZ R0, R82, R0 ;  /* 0x0000000052007221 */ /* 0x000fe20000010000 */
[----:B------:R-:W-:Y:S02]  /*8d90*/  LDSM.16.MT88.4 R152, [R221+0x11800] ;  /* 0x01180000dd98783b */ /* 0x000fe40000004200 */
[----:B------:R-:W-:Y:S01]  /*8da0*/  FADD.FTZ R2, R145, R2 ;  /* 0x0000000291027221 */ /* 0x000fe20000010000 */
[----:B------:R-:W-:Y:S01]  /*8db0*/  FADD.FTZ R0, R77, R0 ;  /* 0x000000004d007221 */ /* 0x000fe20000010000 */
[C---:B------:R-:W-:Y:S01]  /*8dc0*/  HMMA.16816.F32.BF16 R32, R8.reuse, R18, R32 ;  /* 0x000000120820723c */ /* 0x040fe20000041820 */
[----:B-1----:R-:W-:Y:S01]  /*8dd0*/  FFMA.FTZ R4, R205, UR4, -R5 ;  /* 0x00000004cd047c23 */ /* 0x002fe20008010805 */
        /* <DEDUP_REMOVED lines=13> */
[----:B------:R-:W-:Y:S01]  /*8eb0*/  HMMA.16816.F32.BF16 R28, R8, R22, R28 ;  /* 0x00000016081c723c */ /* 0x000fe2000004181c */
[----:B------:R-:W-:Y:S01]  /*8ec0*/  FADD.FTZ R2, R123, R2 ;  /* 0x000000027b027221 */ /* 0x000fe20000010000 */
[----:B---3--:R-:W-:Y:S01]  /*8ed0*/  FFMA.FTZ R4, R206, UR4, -R5 ;  /* 0x00000004ce047c23 */ /* 0x008fe20008010805 */
[----:B----4-:R-:W-:Y:S02]  /*8ee0*/  FADD.FTZ R0, R17, R0 ;  /* 0x0000000011007221 */ /* 0x010fe40000010000 */
        /* <DEDUP_REMOVED lines=51> */
[----:B---3--:R-:W-:Y:S01]  /*9220*/  MOV R2, UR10 ;  /* 0x0000000a00027c02 */ /* 0x008fe20008000f00 */
[----:B------:R-:W-:Y:S01]  /*9230*/  ULDC UR8, c[0x0][0x39c] ;  /* 0x0000e70000087ab9 */ /* 0x000fe20000000800 */
[----:B------:R-:W-:Y:S02]  /*9240*/  ULDC UR7, c[0x0][0x248] ;  /* 0x0000920000077ab9 */ /* 0x000fe40000000800 */
[----:B------:R-:W-:Y:S01]  /*9250*/  IMAD.U32 R0, RZ, RZ, UR4 ;  /* 0x00000004ff007e24 */ /* 0x000fe2000f8e00ff */
[----:B------:R1:W-:Y:S01]  /*9260*/  STL [R1+0x20], R2 ;  /* 0x0000200201007387 */ /* 0x0003e20000100800 */
[----:B------:R-:W-:-:S03]  /*9270*/  ULDC UR4, c[0x0][0x2ec] ;  /* 0x0000bb0000047ab9 */ /* 0x000fc60000000800 */
[----:B------:R1:W-:Y:S02]  /*9280*/  STL [R1+0x1c], R0 ;  /* 0x00001c0001007387 */ /* 0x0003e40000100800 */
.L_x_2262:
        /* <DEDUP_REMOVED lines=66> */
.L_x_2259:
[----:B------:R-:W2:Y:S04]  /*96b0*/  LDL.LU R11, [R1+0x10] ;  /* 0x00001000010b7983 */ /* 0x000ea80000300800 */
[----:B------:R-:W3:Y:S02]  /*96c0*/  LDL.LU R10, [R1+0x14] ;  /* 0x00001400010a7983 */ /* 0x000ee40000300800 */
[C---:B---3-5:R-:W-:Y:S04]  /*96d0*/  LEA R10, P0, R2.reuse, R10, 0x1 ;  /* 0x0000000a020a7211 */ /* 0x068fe800078008ff */
        /* <DEDUP_REMOVED lines=30> */
[----:B--2---:R-:W-:Y:S05]  /*98c0*/  IADD3 R10, P0, R16, UR12, RZ ;  /* 0x0000000c100a7c10 */ /* 0x004fea000ff1e0ff */
[----:B------:R2:W-:Y:S04]  /*98d0*/  STL [R1+0x10], R11 ;  /* 0x0000100b01007387 */ /* 0x0005e80000100800 */
[----:B------:R-:W-:Y:S08]  /*98e0*/  LDGSTS.E.BYPASS.LTC128B.128 [R239+0xd800], desc[UR20][R18.64] ;  /* 0x0d80000012ef7fae */ /* 0x000ff0000b901d54 */
[----:B------:R-:W-:Y:S08]  /*98f0*/  LDGSTS.E.BYPASS.LTC128B.128 [R239+0xe000], desc[UR20][R20.64] ;  /* 0x0e00000014ef7fae */ /* 0x000ff0000b901d54 */
[----:B------:R-:W-:Y:S01]  /*9900*/  LDGSTS.E.BYPASS.LTC128B.128 [R239+0xe800], desc[UR20][R16.64] ;  /* 0x0e80000010ef7fae */ /* 0x000fe2000b901d54 */
[----:B--2---:R-:W-:Y:S02]  /*9910*/  IADD3.X R11, R17, UR11, RZ, P0, !PT ;  /* 0x0000000b110b7c10 */ /* 0x004fe400087fe4ff */
[----:B---3--:R-:W-:Y:S05]  /*9920*/  IADD3 R8, P0, R10, UR12, RZ ;  /* 0x0000000c0a087c10 */ /* 0x008fea000ff1e0ff */
[----:B------:R2:W-:Y:S01]  /*9930*/  LDGSTS.E.BYPASS.LTC128B.128 [R239+0xf000], desc[UR20][R10.64] ;  /* 0x0f0000000aef7fae */ /* 0x0005e2000b901d54 */
[----:B------:R-:W-:Y:S02]  /*9940*/  IADD3.X R9, R11, UR11, RZ, P0, !PT ;  /* 0x0000000b0b097c10 */ /* 0x000fe400087fe4ff */
[----:B----4-:R-:W-:Y:S04]  /*9950*/  IADD3 R6, P0, R8, UR12, RZ ;  /* 0x0000000c08067c10 */ /* 0x010fe8000ff1e0ff */
[----:B------:R-:W-:Y:S01]  /*9960*/  IADD3.X R7, R9, UR11, RZ, P0, !PT ;  /* 0x0000000b09077c10 */ /* 0x000fe200087fe4ff */
[----:B------:R-:W-:Y:S01]  /*9970*/  LDGSTS.E.BYPASS.LTC128B.128 [R239+0xf800], desc[UR20][R8.64] ;  /* 0x0f80000008ef7fae */ /* 0x000fe2000b901d54 */
[----:B-1----:R-:W-:Y:S04]  /*9980*/  IADD3 R4, P0, R6, UR12, RZ ;  /* 0x0000000c06047c10 */ /* 0x002fe8000ff1e0ff */
[----:B------:R-:W-:Y:S02]  /*9990*/  IADD3.X R5, R7, UR11, RZ, P0, !PT ;  /* 0x0000000b07057c10 */ /* 0x000fe400087fe4ff */
[----:B------:R-:W-:Y:S01]  /*99a0*/  IADD3 R2, P0, R4, UR12, RZ ;  /* 0x0000000c04027c10 */ /* 0x000fe2000ff1e0ff */
[----:B------:R-:W-:Y:S03]  /*99b0*/  LDGSTS.E.BYPASS.LTC128B.128 [R239+0x10000], desc[UR20][R6.64] ;  /* 0x1000000006ef7fae */ /* 0x000fe6000b901d54 */
[----:B------:R-:W-:Y:S05]  /*99c0*/  IADD3.X R3, R5, UR11, RZ, P0, !PT ;  /* 0x0000000b05037c10 */ /* 0x000fea00087fe4ff */
[----:B------:R-:W-:Y:S01]  /*99d0*/  LDGSTS.E.BYPASS.LTC128B.128 [R239+0x10800], desc[UR20][R4.64] ;  /* 0x1080000004ef7fae */ /* 0x000fe2000b901d54 */
[----:B--2---:R-:W-:Y:S04]  /*99e0*/  IADD3 R10, P0, R2, UR12, RZ ;  /* 0x0000000c020a7c10 */ /* 0x004fe8000ff1e0ff */
[----:B------:R-:W-:Y:S03]  /*99f0*/  IADD3.X R11, R3, UR11, RZ, P0, !PT ;  /* 0x0000000b030b7c10 */ /* 0x000fe600087fe4ff */
[----:B------:R-:W-:Y:S08]  /*9a00*/  LDGSTS.E.BYPASS.LTC128B.128 [R239+0x11000], desc[UR20][R2.64] ;  /* 0x1100000002ef7fae */ /* 0x000ff0000b901d54 */
[----:B------:R1:W-:Y:S08]  /*9a10*/  LDGSTS.E.BYPASS.LTC128B.128 [R239+0x11800], desc[UR20][R10.64] ;  /* 0x118000000aef7fae */ /* 0x0003f0000b901d54 */
[----:B------:R-:W-:Y:S08]  /*9a20*/  LDSM.16.M88.4 R128, [R226] ;  /* 0x00000000e280783b */ /* 0x000ff00000000200 */
[----:B------:R-:W-:Y:S08]  /*9a30*/  LDSM.16.M88.4 R16, [R224+0x800] ;  /* 0x00080000e010783b */ /* 0x000ff00000000200 */
[----:B------:R-:W-:Y:S08]  /*9a40*/  LDSM.16.M88.4 R24, [R224+0x1000] ;  /* 0x00100000e018783b */ /* 0x000ff00000000200 */
[----:B-1----:R-:W1:Y:S08]  /*9a50*/  LDSM.16.M88.4 R8, [R224] ;  /* 0x00000000e008783b */ /* 0x002e700000000200 */
[----:B------:R-:W2:Y:S08]  /*9a60*/  LDSM.16.M88.4 R32, [R224+0x1800] ;  /* 0x00180000e020783b */ /* 0x000eb00000000200 */
[----:B------:R-:W3:Y:S08]  /*9a70*/  LDSM.16.M88.4 R40, [R224+0x2000] ;  /* 0x00200000e028783b */ /* 0x000ef00000000200 */
[----:B------:R-:W4:Y:S08]  /*9a80*/  LDSM.16.M88.4 R48, [R224+0x2800] ;  /* 0x00280000e030783b */ /* 0x000f300000000200 */
[----:B------:R-:W4:Y:S01]  /*9a90*/  LDSM.16.M88.4 R56, [R224+0x3000] ;  /* 0x00300000e038783b */ /* 0x000f220000000200 */
[C---:B-1----:R-:W-:Y:S07]  /*9aa0*/  HMMA.16816.F32.BF16 R4, R128.reuse, R8, RZ ;  /* 0x000000088004723c */ /* 0x042fee00000418ff */
[----:B------:R-:W1:Y:S01]  /*9ab0*/  LDSM.16.M88.4 R64, [R224+0x3800] ;  /* 0x00380000e040783b */ /* 0x000e620000000200 */
[C---:B------:R-:W-:Y:S07]  /*9ac0*/  HMMA.16816.F32.BF16 R8, R128.reuse, R10, RZ ;  /* 0x0000000a8008723c */ /* 0x040fee00000418ff */
[----:B------:R-:W1:Y:S01]  /*9ad0*/  LDSM.16.M88.4 R72, [R224+0x4000] ;  /* 0x00400000e048783b */ /* 0x000e620000000200 */
[C---:B------:R-:W-:Y:S07]  /*9ae0*/  HMMA.16816.F32.BF16 R12, R128.reuse, R16, RZ ;  /* 0x00000010800c723c */ /* 0x040fee00000418ff */
[----:B------:R-:W1:Y:S01]  /*9af0*/  LDSM.16.M88.4 R80, [R224+0x4800] ;  /* 0x00480000e050783b */ /* 0x000e620000000200 */
[C---:B------:R-:W-:Y:S06]  /*9b00*/  HMMA.16816.F32.BF16 R16, R128.reuse, R18, RZ ;  /* 0x000000128010723c */ /* 0x040fec00000418ff */
[C---:B------:R-:W-:Y:S01]  /*9b10*/  HMMA.16816.F32.BF16 R20, R128.reuse, R24, RZ ;  /* 0x000000188014723c */ /* 0x040fe200000418ff */
[----:B------:R-:W1:Y:S05]  /*9b20*/  LDSM.16.M88.4 R88, [R224+0x5000] ;  /* 0x00500000e058783b */ /* 0x000e6a0000000200 */
[C---:B------:R-:W-:Y:S03]  /*9b30*/  HMMA.16816.F32.BF16 R24, R128.reuse, R26, RZ ;  /* 0x0000001a8018723c */ /* 0x040fe600000418ff */
[----:B------:R-:W1:Y:S03]  /*9b40*/  LDSM.16.M88.4 R96, [R224+0x5800] ;  /* 0x00580000e060783b */ /* 0x000e660000000200 */
[C---:B--2---:R-:W-:Y:S05]  /*9b50*/  HMMA.16816.F32.BF16 R28, R128.reuse, R32, RZ ;  /* 0x00000020801c723c */ /* 0x044fea00000418ff */
[----:B------:R-:W2:Y:S01]  /*9b60*/  LDSM.16.M88.4 R104, [R224+0x6000] ;  /* 0x00600000e068783b */ /* 0x000ea20000000200 */
[C---:B------:R-:W-:Y:S06]  /*9b70*/  HMMA.16816.F32.BF16 R32, R128.reuse, R34, RZ ;  /* 0x000000228020723c */ /* 0x040fec00000418ff */
[C---:B---3--:R-:W-:Y:S01]  /*9b80*/  HMMA.16816.F32.BF16 R36, R128.reuse, R40, RZ ;  /* 0x000000288024723c */ /* 0x048fe200000418ff */
[----:B------:R-:W3:Y:S05]  /*9b90*/  LDSM.16.M88.4 R112, [R224+0x6800] ;  /* 0x00680000e070783b */ /* 0x000eea0000000200 */
[C---:B------:R-:W-:Y:S03]  /*9ba0*/  HMMA.16816.F32.BF16 R40, R128.reuse, R42, RZ ;  /* 0x0000002a8028723c */ /* 0x040fe600000418ff */
[----:B------:R-:W3:Y:S03]  /*9bb0*/  LDSM.16.M88.4 R120, [R224+0x7000] ;  /* 0x00700000e078783b */ /* 0x000ee60000000200 */
[C---:B----4-:R-:W-:Y:S05]  /*9bc0*/  HMMA.16816.F32.BF16 R44, R128.reuse, R48, RZ ;  /* 0x00000030802c723c */ /* 0x050fea00000418ff */
[----:B------:R-:W4:Y:S01]  /*9bd0*/  LDSM.16.M88.4 R168, [R224+0x7800] ;  /* 0x00780000e0a8783b */ /* 0x000f220000000200 */
[C---:B------:R-:W-:Y:S06]  /*9be0*/  HMMA.16816.F32.BF16 R48, R128.reuse, R50, RZ ;  /* 0x000000328030723c */ /* 0x040fec00000418ff */
[C---:B------:R-:W-:Y:S01]  /*9bf0*/  HMMA.16816.F32.BF16 R52, R128.reuse, R56, RZ ;  /* 0x000000388034723c */ /* 0x040fe200000418ff */
[----:B------:R-:W-:Y:S05]  /*9c00*/  LDSM.16.M88.4 R172, [R229] ;  /* 0x00000000e5ac783b */ /* 0x000fea0000000200 */
[C---:B------:R-:W-:Y:S03]  /*9c10*/  HMMA.16816.F32.BF16 R56, R128.reuse, R58, RZ ;  /* 0x0000003a8038723c */ /* 0x040fe600000418ff */
[----:B------:R-:W4:Y:S03]  /*9c20*/  LDSM.16.M88.4 R176, [R223] ;  /* 0x00000000dfb0783b */ /* 0x000f260000000200 */
[C---:B-1----:R-:W-:Y:S05]  /*9c30*/  HMMA.16816.F32.BF16 R60, R128.reuse, R64, RZ ;  /* 0x00000040803c723c */ /* 0x042fea00000418ff */
[----:B------:R-:W1:Y:S01]  /*9c40*/  LDSM.16.M88.4 R180, [R223+0x800] ;  /* 0x00080000dfb4783b */ /* 0x000e620000000200 */
[C---:B------:R-:W-:Y:S06]  /*9c50*/  HMMA.16816.F32.BF16 R64, R128.reuse, R66, RZ ;  /* 0x000000428040723c */ /* 0x040fec00000418ff */
[C---:B------:R-:W-:Y:S01]  /*9c60*/  HMMA.16816.F32.BF16 R68, R128.reuse, R72, RZ ;  /* 0x000000488044723c */ /* 0x040fe200000418ff */
[----:B------:R-:W1:Y:S05]  /*9c70*/  LDSM.16.M88.4 R184, [R223+0x1000] ;  /* 0x00100000dfb8783b */ /* 0x000e6a0000000200 */
[C---:B------:R-:W-:Y:S03]  /*9c80*/  HMMA.16816.F32.BF16 R72, R128.reuse, R74, RZ ;  /* 0x0000004a8048723c */ /* 0x040fe600000418ff */
[----:B------:R-:W1:Y:S03]  /*9c90*/  LDSM.16.M88.4 R188, [R223+0x1800] ;  /* 0x00180000dfbc783b */ /* 0x000e660000000200 */
[C---:B------:R-:W-:Y:S05]  /*9ca0*/  HMMA.16816.F32.BF16 R76, R128.reuse, R80, RZ ;  /* 0x00000050804c723c */ /* 0x040fea00000418ff */
        /* <DEDUP_REMOVED lines=9> */
[C---:B--2---:R-:W-:Y:S01]  /*9d40*/  HMMA.16816.F32.BF16 R100, R128.reuse, R104, RZ ;  /* 0x000000688064723c */ /* 0x044fe200000418ff */
[----:B------:R-:W2:Y:S05]  /*9d50*/  LDSM.16.M88.4 R208, [R223+0x4000] ;  /* 0x00400000dfd0783b */ /* 0x000eaa0000000200 */
[C---:B------:R-:W-:Y:S03]  /*9d60*/  HMMA.16816.F32.BF16 R104, R128.reuse, R106, RZ ;  /* 0x0000006a8068723c */ /* 0x040fe600000418ff */
[----:B------:R-:W2:Y:S03]  /*9d70*/  LDSM.16.M88.4 R212, [R223+0x4800] ;  /* 0x00480000dfd4783b */ /* 0x000ea60000000200 */
[C---:B---3--:R-:W-:Y:S05]  /*9d80*/  HMMA.16816.F32.BF16 R108, R128.reuse, R112, RZ ;  /* 0x00000070806c723c */ /* 0x048fea00000418ff */
[----:B------:R-:W0:Y:S01]  /*9d90*/  LDGDEPBAR ;  /* 0x00000000000079af */ /* 0x000e220000000000 */
[C---:B------:R-:W-:Y:S07]  /*9da0*/  HMMA.16816.F32.BF16 R112, R128.reuse, R114, RZ ;  /* 0x000000728070723c */ /* 0x040fee00000418ff */
[----:B------:R-:W-:Y:S01]  /*9db0*/  LDSM.16.M88.4 R216, [R222] ;  /* 0x00000000ded8783b */ /* 0x000fe20000000200 */
[C---:B------:R-:W-:Y:S06]  /*9dc0*/  HMMA.16816.F32.BF16 R116, R128.reuse, R120, RZ ;  /* 0x000000788074723c */ /* 0x040fec00000418ff */
[C---:B------:R-:W-:Y:S06]  /*9dd0*/  HMMA.16816.F32.BF16 R120, R128.reuse, R122, RZ ;  /* 0x0000007a8078723c */ /* 0x040fec00000418ff */
[C---:B----4-:R-:W-:Y:S06]  /*9de0*/  HMMA.16816.F32.BF16 R124, R128.reuse, R168, RZ ;  /* 0x000000a8807c723c */ /* 0x050fec00000418ff */
[----:B------:R-:W-:Y:S01]  /*9df0*/  HMMA.16816.F32.BF16 R128, R128, R170, RZ ;  /* 0x000000aa8080723c */ /* 0x000fe200000418ff */
[----:B------:R-:W3:Y:S05]  /*9e00*/  LDSM.16.M88.4 R168, [R223+0x5000] ;  /* 0x00500000dfa8783b */ /* 0x000eea0000000200 */
[C---:B------:R-:W-:Y:S06]  /*9e10*/  HMMA.16816.F32.BF16 R4, R172.reuse, R176, R4 ;  /* 0x000000b0ac04723c */ /* 0x040fec0000041804 */
[C---:B------:R-:W-:Y:S01]  /*9e20*/  HMMA.16816.F32.BF16 R8, R172.reuse, R178, R8 ;  /* 0x000000b2ac08723c */ /* 0x040fe20000041808 */
[----:B------:R-:W4:Y:S05]  /*9e30*/  LDSM.16.M88.4 R176, [R223+0x5800] ;  /* 0x00580000dfb0783b */ /* 0x000f2a0000000200 */
[C---:B-1----:R-:W-:Y:S06]  /*9e40*/  HMMA.16816.F32.BF16 R12, R172.reuse, R180, R12 ;  /* 0x000000b4ac0c723c */ /* 0x042fec000004180c */
[C---:B------:R-:W-:Y:S01]  /*9e50*/  HMMA.16816.F32.BF16 R16, R172.reuse, R182, R16 ;  /* 0x000000b6ac10723c */ /* 0x040fe20000041810 */
[----:B------:R-:W1:Y:S05]  /*9e60*/  LDSM.16.M88.4 R180, [R223+0x6000] ;  /* 0x00600000dfb4783b */ /* 0x000e6a0000000200 */
[C---:B------:R-:W-:Y:S06]  /*9e70*/  HMMA.16816.F32.BF16 R20, R172.reuse, R184, R20 ;  /* 0x000000b8ac14723c */ /* 0x040fec0000041814 */
        /* <DEDUP_REMOVED lines=10> */
[----:B------:R-:W-:Y:S05]  /*9f20*/  LDSM.16.M88.4 R196, [R227] ;  /* 0x00000000e3c4783b */ /* 0x000fea0000000200 */
[C---:B------:R-:W-:Y:S06]  /*9f30*/  HMMA.16816.F32.BF16 R52, R172.reuse, R200, R52 ;  /* 0x000000c8ac34723c */ /* 0x040fec0000041834 */
[C---:B------:R-:W-:Y:S01]  /*9f40*/  HMMA.16816.F32.BF16 R56, R172.reuse, R202, R56 ;  /* 0x000000caac38723c */ /* 0x040fe20000041838 */
[----:B------:R-:W1:Y:S05]  /*9f50*/  LDSM.16.M88.4 R200, [R225] ;  /* 0x00000000e1c8783b */ /* 0x000e6a0000000200 */
[C---:B------:R-:W-:Y:S06]  /*9f60*/  HMMA.16816.F32.BF16 R60, R172.reuse, R204, R60 ;  /* 0x000000ccac3c723c */ /* 0x040fec000004183c */
[C---:B------:R-:W-:Y:S05]  /*9f70*/  HMMA.16816.F32.BF16 R64, R172.reuse, R206, R64 ;  /* 0x000000ceac40723c */ /* 0x040fea0000041840 */
[C---:B------:R-:W-:Y:S01]  /*9f80*/  IADD3 R204, R225.reuse, 0x800, RZ ;  /* 0x00000800e1cc7810 */ /* 0x040fe20007ffe0ff */
[C---:B--2---:R-:W-:Y:S05]  /*9f90*/  HMMA.16816.F32.BF16 R68, R172.reuse, R208, R68 ;  /* 0x000000d0ac44723c */ /* 0x044fea0000041844 */
[----:B------:R-:W2:Y:S01]  /*9fa0*/  LDSM.16.M88.4 R204, [R204] ;  /* 0x00000000cccc783b */ /* 0x000ea20000000200 */
[C---:B------:R-:W-:Y:S05]  /*9fb0*/  HMMA.16816.F32.BF16 R72, R172.reuse, R210, R72 ;  /* 0x000000d2ac48723c */ /* 0x040fea0000041848 */
[C---:B------:R-:W-:Y:S01]  /*9fc0*/  IADD3 R208, R225.reuse, 0x1000, RZ ;  /* 0x00001000e1d07810 */ /* 0x040fe20007ffe0ff */
[C---:B------:R-:W-:Y:S05]  /*9fd0*/  HMMA.16816.F32.BF16 R76, R172.reuse, R212, R76 ;  /* 0x000000d4ac4c723c */ /* 0x040fea000004184c */
[----:B------:R-:W2:Y:S01]  /*9fe0*/  LDSM.16.M88.4 R208, [R208] ;  /* 0x00000000d0d0783b */ /* 0x000ea20000000200 */
[C---:B------:R-:W-:Y:S05]  /*9ff0*/  HMMA.16816.F32.BF16 R80, R172.reuse, R214, R80 ;  /* 0x000000d6ac50723c */ /* 0x040fea0000041850 */
[C---:B------:R-:W-:Y:S01]  /*a000*/  IADD3 R212, R225.reuse, 0x1800, RZ ;  /* 0x00001800e1d47810 */ /* 0x040fe20007ffe0ff */
[C---:B---3--:R-:W-:Y:S05]  /*a010*/  HMMA.16816.F32.BF16 R84, R172.reuse, R168, R84 ;  /* 0x000000a8ac54723c */ /* 0x048fea0000041854 */
[----:B------:R-:W3:Y:S01]  /*a020*/  LDSM.16.M88.4 R212, [R212] ;  /* 0x00000000d4d4783b */ /* 0x000ee20000000200 */
[C---:B------:R-:W-:Y:S05]  /*a030*/  HMMA.16816.F32.BF16 R88, R172.reuse, R170, R88 ;  /* 0x000000aaac58723c */ /* 0x040fea0000041858 */
[C---:B------:R-:W-:Y:S01]  /*a040*/  IADD3 R168, R225.reuse, 0x2000, RZ ;  /* 0x00002000e1a87810 */ /* 0x040fe20007ffe0ff */
[C---:B----4-:R-:W-:Y:S05]  /*a050*/  HMMA.16816.F32.BF16 R92, R172.reuse, R176, R92 ;  /* 0x000000b0ac5c723c */ /* 0x050fea000004185c */
[----:B------:R-:W4:Y:S01]  /*a060*/  LDSM.16.M88.4 R168, [R168] ;  /* 0x00000000a8a8783b */ /* 0x000f220000000200 */
[C---:B------:R-:W-:Y:S05]  /*a070*/  HMMA.16816.F32.BF16 R96, R172.reuse, R178, R96 ;  /* 0x000000b2ac60723c */ /* 0x040fea0000041860 */
[C---:B------:R-:W-:Y:S01]  /*a080*/  IADD3 R176, R225.reuse, 0x2800, RZ ;  /* 0x00002800e1b07810 */ /* 0x040fe20007ffe0ff */
[C---:B-1----:R-:W-:Y:S05]  /*a090*/  HMMA.16816.F32.BF16 R100, R172.reuse, R180, R100 ;  /* 0x000000b4ac64723c */ /* 0x042fea0000041864 */
[----:B------:R-:W1:Y:S01]  /*a0a0*/  LDSM.16.M88.4 R176, [R176] ;  /* 0x00000000b0b0783b */ /* 0x000e620000000200 */
[C---:B------:R-:W-:Y:S05]  /*a0b0*/  HMMA.16816.F32.BF16 R104, R172.reuse, R182, R104 ;  /* 0x000000b6ac68723c */ /* 0x040fea0000041868 */
[C---:B------:R-:W-:Y:S01]  /*a0c0*/  IADD3 R180, R225.reuse, 0x3800, RZ ;  /* 0x00003800e1b47810 */ /* 0x040fe20007ffe0ff */
        /* <DEDUP_REMOVED lines=8> */
[----:B------:R-:W-:Y:S01]  /*a150*/  HMMA.16816.F32.BF16 R128, R172, R194, R128 ;  /* 0x000000c2ac80723c */ /* 0x000fe20000041880 */
[----:B------:R-:W-:Y:S05]  /*a160*/  LDSM.16.M88.4 R192, [R234] ;  /* 0x00000000eac0783b */ /* 0x000fea0000000200 */
[C---:B------:R-:W-:Y:S05]  /*a170*/  HMMA.16816.F32.BF16 R4, R196.reuse, R200, R4 ;  /* 0x000000c8c404723c */ /* 0x040fea0000041804 */
[----:B------:R-:W-:Y:S01]  /*a180*/  IADD3 R172, R225, 0x3000, RZ ;  /* 0x00003000e1ac7810 */ /* 0x000fe20007ffe0ff */
[C---:B------:R-:W-:Y:S01]  /*a190*/  HMMA.16816.F32.BF16 R8, R196.reuse, R202, R8 ;  /* 0x000000cac408723c */ /* 0x040fe20000041808 */
[----:B------:R-:W-:Y:S05]  /*a1a0*/  LDSM.16.M88.4 R200, [R233] ;  /* 0x00000000e9c8783b */ /* 0x000fea0000000200 */
[C---:B--2---:R-:W-:Y:S03]  /*a1b0*/  HMMA.16816.F32.BF16 R12, R196.reuse, R204, R12 ;  /* 0x000000ccc40c723c */ /* 0x044fe6000004180c */
[----:B------:R-:W2:Y:S03]  /*a1c0*/  LDSM.16.M88.4 R172, [R172] ;  /* 0x00000000acac783b */ /* 0x000ea60000000200 */
[C---:B------:R-:W-:Y:S05]  /*a1d0*/  HMMA.16816.F32.BF16 R16, R196.reuse, R206, R16 ;  /* 0x000000cec410723c */ /* 0x040fea0000041810 */
[----:B------:R-:W-:Y:S01]  /*a1e0*/  LDSM.16.M88.4 R204, [R232] ;  /* 0x00000000e8cc783b */ /* 0x000fe20000000200 */
[C---:B------:R-:W-:Y:S06]  /*a1f0*/  HMMA.16816.F32.BF16 R20, R196.reuse, R208, R20 ;  /* 0x000000d0c414723c */ /* 0x040fec0000041814 */
[C---:B------:R-:W-:Y:S01]  /*a200*/  HMMA.16816.F32.BF16 R24, R196.reuse, R210, R24 ;  /* 0x000000d2c418723c */ /* 0x040fe20000041818 */
[----:B------:R-:W-:Y:S05]  /*a210*/  LDSM.16.M88.4 R208, [R231] ;  /* 0x00000000e7d0783b */ /* 0x000fea0000000200 */
[C---:B---3--:R-:W-:Y:S06]  /*a220*/  HMMA.16816.F32.BF16 R28, R196.reuse, R212, R28 ;  /* 0x000000d4c41c723c */ /* 0x048fec000004181c */
[C---:B------:R-:W-:Y:S01]  /*a230*/  HMMA.16816.F32.BF16 R32, R196.reuse, R214, R32 ;  /* 0x000000d6c420723c */ /* 0x040fe20000041820 */
[----:B------:R-:W-:Y:S05]  /*a240*/  LDSM.16.M88.4 R212, [R230] ;  /* 0x00000000e6d4783b */ /* 0x000fea0000000200 */
[C---:B----4-:R-:W-:Y:S06]  /*a250*/  HMMA.16816.F32.BF16 R36, R196.reuse, R168, R36 ;  /* 0x000000a8c424723c */ /* 0x050fec0000041824 */
[C---:B------:R-:W-:Y:S01]  /*a260*/  HMMA.16816.F32.BF16 R40, R196.reuse, R170, R40 ;  /* 0x000000aac428723c */ /* 0x040fe20000041828 */
[----:B------:R-:W3:Y:S05]  /*a270*/  LDSM.16.M88.4 R168, [R235] ;  /* 0x00000000eba8783b */ /* 0x000eea0000000200 */
[C---:B-1----:R-:W-:Y:S06]  /*a280*/  HMMA.16816.F32.BF16 R44, R196.reuse, R176, R44 ;  /* 0x000000b0c42c723c */ /* 0x042fec000004182c */
[C---:B------:R-:W-:Y:S01]  /*a290*/  HMMA.16816.F32.BF16 R48, R196.reuse, R178, R48 ;  /* 0x000000b2c430723c */ /* 0x040fe20000041830 */
[----:B------:R-:W1:Y:S05]  /*a2a0*/  LDSM.16.M88.4 R176, [R228] ;  /* 0x00000000e4b0783b */ /* 0x000e6a0000000200 */
        /* <DEDUP_REMOVED lines=9> */
[C---:B------:R-:W-:Y:S01]  /*a340*/  HMMA.16816.F32.BF16 R88, R196.reuse, R170, R88 ;  /* 0x000000aac458723c */ /* 0x040fe20000041858 */
[----:B------:R-:W2:Y:S05]  /*a350*/  LDSM.16.M88.4 R168, [R222+0x800] ;  /* 0x00080000dea8783b */ /* 0x000eaa0000000200 */
        /* <DEDUP_REMOVED lines=10> */
[C---:B-1----:R-:W-:Y:S06]  /*a400*/  HMMA.16816.F32.BF16 R4, R176.reuse, R216, R4 ;  /* 0x000000d8b004723c */ /* 0x042fec0000041804 */
        /* <DEDUP_REMOVED lines=227> */
[----:B------:R-:W4:Y:S01]  /*b240*/  LDL R131, [R1+0x18] ;  /* 0x0000180001837983 */ /* 0x000f220000100800 */
[----:B------:R-:W-:Y:S01]  /*b250*/  FMUL.FTZ R128, R128, UR8 ;  /* 0x0000000880807c20 */ /* 0x000fe20008410000 */
[----:B------:R-:W-:Y:S01]  /*b260*/  FMUL.FTZ R37, R130, UR8 ;  /* 0x0000000882257c20 */ /* 0x000fe20008410000 */
[----:B------:R-:W-:Y:S06]  /*b270*/  FMUL.FTZ R129, R129, UR8 ;  /* 0x0000000881817c20 */ /* 0x000fec0008410000 */
        /* <DEDUP_REMOVED lines=37> */
[----:B----4-:R-:W-:Y:S09]  /*b4d0*/  ISETP.GT.AND P0, PT, R238, R131, PT ;  /* 0x00000083ee00720c */ /* 0x010ff20003f04270 */
[----:B------:R-:W4:Y:S10]  /*b4e0*/  MUFU.TANH R96, R96 ;  /* 0x0000006000607308 */ /* 0x000f340000002400 */
        /* <DEDUP_REMOVED lines=102> */
.L_x_2261:
        /* <DEDUP_REMOVED lines=56> */
.L_x_2260:
        /* <DEDUP_REMOVED lines=155> */
[--C-:B------:R-:W-:Y:S04]  /*c880*/  FFMA.FTZ R5, R181, UR4, -R39.reuse ;  /* 0x00000004b5057c23 */ /* 0x100fe80008010827 */
        /* <DEDUP_REMOVED lines=26> */
[C---:B---3--:R-:W-:Y:S01]  /*ca30*/  FMUL.FTZ R13, R2.reuse, R141 ;  /* 0x0000008d020d7220 */ /* 0x048fe20000410000 */
[----:B------:R-:W-:Y:S08]  /*ca40*/  FMUL.FTZ R21, R2, R149 ;  /* 0x0000009502157220 */ /* 0x000ff00000410000 */
[----:B------:R3:W-:Y:S01]  /*ca50*/  MUFU.EX2 R130, R6 ;  /* 0x0000000600827308 */ /* 0x0007e20000000800 */
[----:B-1----:R-:W-:Y:S09]  /*ca60*/  FMUL.FTZ R7, R0, R139 ;  /* 0x0000008b00077220 */ /* 0x002ff20000410000 */
[----:B------:R1:W-:Y:S01]  /*ca70*/  MUFU.EX2 R168, R8 ;  /* 0x0000000800a87308 */ /* 0x0003e20000000800 */
[--C-:B--2---:R-:W-:Y:S01]  /*ca80*/  FFMA.FTZ R4, R188, UR4, -R39.reuse ;  /* 0x00000004bc047c23 */ /* 0x104fe20008010827 */
[----:B----4-:R-:W-:Y:S08]  /*ca90*/  F2FP.BF16.F32.PACK_AB R41, R190, R184 ;  /* 0x000000b8be29723e */ /* 0x010ff000000010ff */
[----:B------:R2:W4:Y:S01]  /*caa0*/  MUFU.EX2 R219, R4 ;  /* 0x0000000400db7308 */ /* 0x0005220000000800 */
[----:B---3--:R-:W-:Y:S09]  /*cab0*/  FMUL.FTZ R6, R0, R138 ;  /* 0x0000008a00067220 */ /* 0x008ff20000410000 */
[----:B------:R3:W-:Y:S01]  /*cac0*/  MUFU.EX2 R169, R9 ;  /* 0x0000000900a97308 */ /* 0x0007e20000000800 */
[C---:B-1----:R-:W-:Y:S09]  /*cad0*/  FMUL.FTZ R8, R2.reuse, R144 ;  /* 0x0000009002087220 */ /* 0x042ff20000410000 */
[----:B------:R1:W-:Y:S01]  /*cae0*/  MUFU.EX2 R242, R48 ;  /* 0x0000003000f27308 */ /* 0x0003e20000000800 */
[--C-:B--2---:R-:W-:Y:S01]  /*caf0*/  FFMA.FTZ R4, R187, UR4, -R68.reuse ;  /* 0x00000004bb047c23 */ /* 0x104fe20008010844 */
[----:B----4-:R-:W-:Y:S08]  /*cb00*/  F2FP.BF16.F32.PACK_AB R42, R219, R189 ;  /* 0x000000bddb2a723e */ /* 0x010ff000000010ff */
[----:B------:R2:W-:Y:S01]  /*cb10*/  MUFU.EX2 R187, R4 ;  /* 0x0000000400bb7308 */ /* 0x0005e20000000800 */
[----:B---3--:R-:W-:Y:S01]  /*cb20*/  FMUL.FTZ R9, R2, R145 ;  /* 0x0000009102097220 */ /* 0x008fe20000410000 */
[----:B-1----:R-:W-:Y:S01]  /*cb30*/  F2FP.BF16.F32.PACK_AB R48, R247, R245 ;  /* 0x000000f5f730723e */ /* 0x002fe200000010ff */
[--C-:B--2---:R-:W-:Y:S07]  /*cb40*/  FFMA.FTZ R4, R183, UR4, -R68.reuse ;  /* 0x00000004b7047c23 */ /* 0x104fee0008010844 */
[----:B------:R1:W2:Y:S02]  /*cb50*/  MUFU.EX2 R188, R4 ;  /* 0x0000000400bc7308 */ /* 0x0002a40000000800 */
[--C-:B-1----:R-:W-:Y:S01]  /*cb60*/  FFMA.FTZ R4, R180, UR4, -R68.reuse ;  /* 0x00000004b4047c23 */ /* 0x102fe20008010844 */
[----:B--2---:R-:W-:Y:S07]  /*cb70*/  F2FP.BF16.F32.PACK_AB R43, R188, R187 ;  /* 0x000000bbbc2b723e */ /* 0x004fee00000010ff */
[----:B------:R1:W-:Y:S02]  /*cb80*/  MUFU.EX2 R244, R4 ;  /* 0x0000000400f47308 */ /* 0x0003e40000000800 */
[--C-:B-1----:R-:W-:Y:S08]  /*cb90*/  FFMA.FTZ R4, R175, UR4, -R68.reuse ;  /* 0x00000004af047c23 */ /* 0x102ff00008010844 */
[----:B------:R1:W-:Y:S10]  /*cba0*/  MUFU.EX2 R175, R20 ;  /* 0x0000001400af7308 */ /* 0x0003f40000000800 */
[----:B------:R2:W3:Y:S01]  /*cbb0*/  MUFU.EX2 R246, R4 ;  /* 0x0000000400f67308 */ /* 0x0004e20000000800 */
[----:B-1----:R-:W-:Y:S01]  /*cbc0*/  FMUL.FTZ R20, R2, R148 ;  /* 0x0000009402147220 */ /* 0x002fe20000410000 */
[--C-:B--2---:R-:W-:Y:S01]  /*cbd0*/  FFMA.FTZ R4, R172, UR4, -R39.reuse ;  /* 0x00000004ac047c23 */ /* 0x104fe20008010827 */
[----:B---3--:R-:W-:Y:S07]  /*cbe0*/  F2FP.BF16.F32.PACK_AB R49, R246, R244 ;  /* 0x000000f4f631723e */ /* 0x008fee00000010ff */
[----:B------:R1:W2:Y:S02]  /*cbf0*/  MUFU.EX2 R10, R4 ;  /* 0x00000004000a7308 */ /* 0x0002a40000000800 */
[--C-:B-1----:R-:W-:Y:S01]  /*cc00*/  FFMA.FTZ R4, R171, UR4, -R68.reuse ;  /* 0x00000004ab047c23 */ /* 0x102fe20008010844 */
[----:B--2---:R-:W-:Y:S01]  /*cc10*/  MOV R138, R10 ;  /* 0x0000000a008a7202 */ /* 0x004fe20000000f00 */
[--C-:B------:R-:W-:Y:S01]  /*cc20*/  FFMA.FTZ R10, R32, UR4, -R39.reuse ;  /* 0x00000004200a7c23 */ /* 0x100fe20008010827 */
[--C-:B------:R-:W-:Y:S05]  /*cc30*/  FFMA.FTZ R32, R174, UR4, -R39.reuse ;  /* 0x00000004ae207c23 */ /* 0x100fea0008010827 */
[----:B------:R1:W-:Y:S01]  /*cc40*/  MUFU.EX2 R248, R4 ;  /* 0x0000000400f87308 */ /* 0x0003e20000000800 */
[----:B------:R-:W-:Y:S09]  /*cc50*/  F2FP.BF16.F32.PACK_AB R50, R138, R250 ;  /* 0x000000fa8a32723e */ /* 0x000ff200000010ff */
[----:B------:R2:W-:Y:S10]  /*cc60*/  MUFU.EX2 R171, R10 ;  /* 0x0000000a00ab7308 */ /* 0x0005f40000000800 */
[----:B------:R3:W-:Y:S01]  /*cc70*/  MUFU.EX2 R252, R32 ;  /* 0x0000002000fc7308 */ /* 0x0007e20000000800 */
[--C-:B-1----:R-:W-:Y:S09]  /*cc80*/  FFMA.FTZ R4, R170, UR4, -R68.reuse ;  /* 0x00000004aa047c23 */ /* 0x102ff20008010844 */
[----:B------:R1:W4:Y:S01]  /*cc90*/  MUFU.EX2 R251, R4 ;  /* 0x0000000400fb7308 */ /* 0x0003220000000800 */
[----:B--2---:R-:W-:Y:S09]  /*cca0*/  FMUL.FTZ R10, R0, R146 ;  /* 0x00000092000a7220 */ /* 0x004ff20000410000 */
[----:B------:R2:W-:Y:S01]  /*ccb0*/  MUFU.EX2 R170, R5 ;  /* 0x0000000500aa7308 */ /* 0x0005e20000000800 */
[--C-:B---3--:R-:W-:Y:S09]  /*ccc0*/  FFMA.FTZ R32, R191, UR4, -R68.reuse ;  /* 0x00000004bf207c23 */ /* 0x108ff20008010844 */
[----:B------:R3:W-:Y:S01]  /*ccd0*/  MUFU.EX2 R243, R32 ;  /* 0x0000002000f37308 */ /* 0x0007e20000000800 */
[--C-:B-1----:R-:W-:Y:S01]  /*cce0*/  FFMA.FTZ R4, R22, UR4, -R68.reuse ;  /* 0x0000000416047c23 */ /* 0x102fe20008010844 */
[----:B------:R-:W-:Y:S01]  /*ccf0*/  FMUL.FTZ R22, R0, R150 ;  /* 0x0000009600167220 */ /* 0x000fe20000410000 */
[----:B----4-:R-:W-:Y:S07]  /*cd00*/  F2FP.BF16.F32.PACK_AB R51, R251, R248 ;  /* 0x000000f8fb33723e */ /* 0x010fee00000010ff */
[----:B------:R1:W4:Y:S01]  /*cd10*/  MUFU.EX2 R12, R4 ;  /* 0x00000004000c7308 */ /* 0x0003220000000800 */
[----:B--2---:R-:W-:Y:S01]  /*cd20*/  FMUL.FTZ R5, R2, R137 ;  /* 0x0000008902057220 */ /* 0x004fe20000410000 */
[----:B------:R-:W-:Y:S01]  /*cd30*/  MOV R137, R11 ;  /* 0x0000000b00897202 */ /* 0x000fe20000000f00 */
[----:B------:R-:W-:Y:S01]  /*cd40*/  FMUL.FTZ R11, R0, R147 ;  /* 0x00000093000b7220 */ /* 0x000fe20000410000 */
[----:B---3--:R-:W-:Y:S01]  /*cd50*/  FMUL.FTZ R32, R2, R160 ;  /* 0x000000a002207220 */ /* 0x008fe20000410000 */
[--C-:B-1----:R-:W-:Y:S01]  /*cd60*/  FFMA.FTZ R4, R23, UR4, -R68.reuse ;  /* 0x0000000417047c23 */ /* 0x102fe20008010844 */
[----:B------:R-:W-:Y:S04]  /*cd70*/  FMUL.FTZ R23, R0, R151 ;  /* 0x0000009700177220 */ /* 0x000fe80000410000 */
[----:B------:R1:W2:Y:S02]  /*cd80*/  MUFU.EX2 R133, R4 ;  /* 0x0000000400857308 */ /* 0x0002a40000000800 */
[--C-:B-1----:R-:W-:Y:S08]  /*cd90*/  FFMA.FTZ R4, R24, UR4, -R39.reuse ;  /* 0x0000000418047c23 */ /* 0x102ff00008010827 */
[----:B------:R1:W-:Y:S02]  /*cda0*/  MUFU.EX2 R132, R4 ;  /* 0x0000000400847308 */ /* 0x0003e40000000800 */
[--C-:B-1----:R-:W-:Y:S08]  /*cdb0*/  FFMA.FTZ R4, R25, UR4, -R39.reuse ;  /* 0x0000000419047c23 */ /* 0x102ff00008010827 */
[----:B------:R1:W3:Y:S02]  /*cdc0*/  MUFU.EX2 R129, R4 ;  /* 0x0000000400817308 */ /* 0x0002e40000000800 */
[--C-:B-1----:R-:W-:Y:S02]  /*cdd0*/  FFMA.FTZ R4, R27, UR4, -R68.reuse ;  /* 0x000000041b047c23 */ /* 0x102fe40008010844 */
[----:B------:R-:W1:Y:S06]  /*cde0*/  LDSM.16.MT88.4 R24, [R221+0xa000] ;  /* 0x00a00000dd18783b */ /* 0x000e6c0000004200 */
[----:B------:R5:W3:Y:S02]  /*cdf0*/  MUFU.EX2 R125, R4 ;  /* 0x00000004007d7308 */ /* 0x000ae40000000800 */
[--C-:B-----5:R-:W-:Y:S08]  /*ce00*/  FFMA.FTZ R4, R28, UR4, -R39.reuse ;  /* 0x000000041c047c23 */ /* 0x120ff00008010827 */
[----:B------:R5:W-:Y:S02]  /*ce10*/  MUFU.EX2 R178, R4 ;  /* 0x0000000400b27308 */ /* 0x000be40000000800 */
[--C-:B-----5:R-:W-:Y:S02]  /*ce20*/  FFMA.FTZ R4, R29, UR4, -R39.reuse ;  /* 0x000000041d047c23 */ /* 0x120fe40008010827 */
[----:B------:R-:W5:Y:S06]  /*ce30*/  LDSM.16.MT88.4 R28, [R135+0xa000] ;  /* 0x00a00000871c783b */ /* 0x000f6c0000004200 */
[----:B------:R4:W-:Y:S02]  /*ce40*/  MUFU.EX2 R179, R4 ;  /* 0x0000000400b37308 */ /* 0x0009e40000000800 */
[C---:B----4-:R-:W-:Y:S01]  /*ce50*/  FMUL.FTZ R4, R2.reuse, R136 ;  /* 0x0000008802047220 */ /* 0x050fe20000410000 */
[----:B------:R-:W-:Y:S01]  /*ce60*/  MOV R136, R12 ;  /* 0x0000000c00887202 */ /* 0x000fe20000000f00 */
[C---:B------:R-:W-:Y:S05]  /*ce70*/  FMUL.FTZ R12, R2.reuse, R140 ;  /* 0x0000008c020c7220 */ /* 0x040fea0000410000 */
[C---:B------:R-:W-:Y:S06]  /*ce80*/  HMMA.16816.F32.BF16 R4, R40.reuse, R16, R4 ;  /* 0x000000102804723c */ /* 0x040fec0000041804 */
[C---:B------:R-:W-:Y:S05]  /*ce90*/  HMMA.16816.F32.BF16 R8, R40.reuse, R18, R8 ;  /* 0x000000122808723c */ /* 0x040fea0000041808 */
[--C-:B------:R-:W-:Y:S01]  /*cea0*/  FFMA.FTZ R16, R33, UR4, -R39.reuse ;  /* 0x0000000421107c23 */ /* 0x100fe20008010827 */
[C---:B-1----:R-:W-:Y:S03]  /*ceb0*/  HMMA.16816.F32.BF16 R12, R40.reuse, R24, R12 ;  /* 0x00000018280c723c */ /* 0x042fe6000004180c */
[----:B------:R1:W4:Y:S02]  /*cec0*/  MUFU.EX2 R173, R16 ;  /* 0x0000001000ad7308 */ /* 0x0003240000000800 */
        /* <DEDUP_REMOVED lines=8> */
[----:B------:R1:W4:Y:S02]  /*cf50*/  MUFU.EX2 R172, R16 ;  /* 0x0000001000ac7308 */ /* 0x0003240000000800 */
        /* <DEDUP_REMOVED lines=18> */
[----:B--2---:R-:W-:Y:S01]  /*d080*/  F2FP.BF16.F32.PACK_AB R45, R133, R136 ;  /* 0x00000088852d723e */ /* 0x004fe200000010ff */
[C---:B------:R-:W-:Y:S01]  /*d090*/  HMMA.16816.F32.BF16 R8, R48.reuse, R54, R8 ;  /* 0x000000363008723c */ /* 0x040fe20000041808 */
[----:B------:R-:W2:Y:S04]  /*d0a0*/  LDSM.16.MT88.4 R52, [R134+0xb000] ;  /* 0x00b000008634783b */ /* 0x000ea80000004200 */
[----:B---3--:R-:W-:Y:S01]  /*d0b0*/  F2FP.BF16.F32.PACK_AB R46, R129, R132 ;  /* 0x00000084812e723e */ /* 0x008fe200000010ff */
[C---:B------:R-:W-:Y:S05]  /*d0c0*/  HMMA.16816.F32.BF16 R12, R48.reuse, R56, R12 ;  /* 0x00000038300c723c */ /* 0x040fea000004180c */
[----:B------:R-:W-:Y:S01]  /*d0d0*/  F2FP.BF16.F32.PACK_AB R47, R125, R130 ;  /* 0x000000827d2f723e */ /* 0x000fe200000010ff */
[C---:B------:R-:W-:Y:S01]  /*d0e0*/  HMMA.16816.F32.BF16 R16, R48.reuse, R58, R16 ;  /* 0x0000003a3010723c */ /* 0x040fe20000041810 */
[----:B------:R-:W3:Y:S04]  /*d0f0*/  LDSM.16.MT88.4 R56, [R221+0xb000] ;  /* 0x00b00000dd38783b */ /* 0x000ee80000004200 */
[--C-:B-----5:R-:W-:Y:S01]  /*d100*/  FFMA.FTZ R44, R195, UR4, -R39.reuse ;  /* 0x00000004c32c7c23 */ /* 0x120fe20008010827 */
[C---:B------:R-:W-:Y:S03]  /*d110*/  HMMA.16816.F32.BF16 R20, R48.reuse, R60, R20 ;  /* 0x0000003c3014723c */ /* 0x040fe60000041814 */
[----:B------:R5:W3:Y:S02]  /*d120*/  MUFU.EX2 R186, R44 ;  /* 0x0000002c00ba7308 */ /* 0x000ae40000000800 */
[----:B------:R-:W-:Y:S01]  /*d130*/  MOV R195, R175 ;  /* 0x000000af00c37202 */ /* 0x000fe20000000f00 */
[C---:B------:R-:W-:Y:S01]  /*d140*/  HMMA.16816.F32.BF16 R24, R48.reuse, R62, R24 ;  /* 0x0000003e3018723c */ /* 0x040fe20000041818 */
[----:B------:R-:W3:Y:S04]  /*d150*/  LDSM.16.MT88.4 R60, [R135+0xb000] ;  /* 0x00b00000873c783b */ /* 0x000ee80000004200 */
[----:B------:R-:W-:Y:S01]  /*d160*/  MOV R194, R131 ;  /* 0x0000008300c27202 */ /* 0x000fe20000000f00 */
[C---:B-1----:R-:W-:Y:S03]  /*d170*/  HMMA.16816.F32.BF16 R28, R48.reuse, R40, R28 ;  /* 0x00000028301c723c */ /* 0x042fe6000004181c */
[----:B------:R-:W-:Y:S03]  /*d180*/  ISETP.GT.AND P0, PT, R238, R194, PT ;  /* 0x000000c2ee00720c */ /* 0x000fe60003f04270 */
[----:B------:R-:W-:Y:S01]  /*d190*/  HMMA.16816.F32.BF16 R32, R48, R42, R32 ;  /* 0x0000002a3020723c */ /* 0x000fe20000041820 */
[----:B------:R-:W1:Y:S04]  /*d1a0*/  LDSM.16.MT88.4 R40, [R220+0xb000] ;  /* 0x00b00000dc28783b */ /* 0x000e680000004200 */
[--C-:B-----5:R-:W-:Y:S01]  /*d1b0*/  FFMA.FTZ R44, R196, UR4, -R68.reuse ;  /* 0x00000004c42c7c23 */ /* 0x120fe20008010844 */
[----:B----4-:R-:W-:Y:S01]  /*d1c0*/  MOV R196, R173 ;  /* 0x000000ad00c47202 */ /* 0x010fe20000000f00 */
[--C-:B------:R-:W-:Y:S01]  /*d1d0*/  FFMA.FTZ R48, R201, UR4, -R68.reuse ;  /* 0x00000004c9307c23 */ /* 0x100fe20008010844 */
[----:B------:R-:W-:Y:S01]  /*d1e0*/  MOV R201, R168 ;  /* 0x000000a800c97202 */ /* 0x000fe20000000f00 */
[----:B------:R4:W-:Y:S02]  /*d1f0*/  MUFU.EX2 R183, R44 ;  /* 0x0000002c00b77308 */ /* 0x0009e40000000800 */
[--C-:B----4-:R-:W-:Y:S01]  /*d200*/  FFMA.FTZ R44, R197, UR4, -R68.reuse ;  /* 0x00000004c52c7c23 */ /* 0x110fe20008010844 */
[----:B------:R-:W-:Y:S07]  /*d210*/  MOV R197, R172 ;  /* 0x000000ac00c57202 */ /* 0x000fee0000000f00 */
[----:B------:R4:W5:Y:S01]  /*d220*/  MUFU.EX2 R182, R44 ;  /* 0x0000002c00b67308 */ /* 0x0009620000000800 */
[----:B------:R-:W-:Y:S01]  /*d230*/  F2FP.BF16.F32.PACK_AB R51, R195, R197 ;  /* 0x000000c5c333723e */ /* 0x000fe200000010ff */
[--C-:B----4-:R-:W-:Y:S01]  /*d240*/  FFMA.FTZ R44, R198, UR4, -R39.reuse ;  /* 0x00000004c62c7c23 */ /* 0x110fe20008010827 */
[----:B------:R-:W-:Y:S07]  /*d250*/  MOV R198, R171 ;  /* 0x000000ab00c67202 */ /* 0x000fee0000000f00 */
[----:B------:R4:W-:Y:S01]  /*d260*/  MUFU.EX2 R181, R44 ;  /* 0x0000002c00b57308 */ /* 0x0009e20000000800 */
[----:B------:R-:W-:Y:S01]  /*d270*/  F2FP.BF16.F32.PACK_AB R50, R196, R198 ;  /* 0x000000c6c432723e */ /* 0x000fe200000010ff */
[--C-:B----4-:R-:W-:Y:S01]  /*d280*/  FFMA.FTZ R44, R199, UR4, -R39.reuse ;  /* 0x00000004c72c7c23 */ /* 0x110fe20008010827 */
[----:B------:R-:W-:Y:S07]  /*d290*/  MOV R199, R169 ;  /* 0x000000a900c77202 */ /* 0x000fee0000000f00 */
[----:B------:R4:W-:Y:S01]  /*d2a0*/  MUFU.EX2 R191, R44 ;  /* 0x0000002c00bf7308 */ /* 0x0009e20000000800 */
[----:B------:R-:W-:Y:S01]  /*d2b0*/  F2FP.BF16.F32.PACK_AB R49, R199, R201 ;  /* 0x000000c9c731723e */ /* 0x000fe200000010ff */
[--C-:B----4-:R-:W-:Y:S01]  /*d2c0*/  FFMA.FTZ R44, R200, UR4, -R68.reuse ;  /* 0x00000004c82c7c23 */ /* 0x110fe20008010844 */
[----:B------:R-:W-:Y:S07]  /*d2d0*/  MOV R200, R179 ;  /* 0x000000b300c87202 */ /* 0x000fee0000000f00 */
[----:B------:R4:W-:Y:S10]  /*d2e0*/  MUFU.EX2 R179, R48 ;  /* 0x0000003000b37308 */ /* 0x0009f40000000800 */
[----:B------:R2:W5:Y:S01]  /*d2f0*/  MUFU.EX2 R175, R44 ;  /* 0x0000002c00af7308 */ /* 0x0005620000000800 */
[--C-:B----4-:R-:W-:Y:S01]  /*d300*/  FFMA.FTZ R48, R202, UR4, -R39.reuse ;  /* 0x00000004ca307c23 */ /* 0x110fe20008010827 */
[----:B------:R-:W-:Y:S08]  /*d310*/  MOV R202, R178 ;  /* 0x000000b200ca7202 */ /* 0x000ff00000000f00 */
[----:B------:R4:W-:Y:S01]  /*d320*/  MUFU.EX2 R178, R48 ;  /* 0x0000003000b27308 */ /* 0x0009e20000000800 */
[----:B--2---:R-:W-:Y:S07]  /*d330*/  F2FP.BF16.F32.PACK_AB R44, R170, R137 ;  /* 0x00000089aa2c723e */ /* 0x004fee00000010ff */
[C---:B------:R-:W-:Y:S06]  /*d340*/  HMMA.16816.F32.BF16 R4, R44.reuse, R52, R4 ;  /* 0x000000342c04723c */ /* 0x040fec0000041804 */
[C---:B------:R-:W-:Y:S01]  /*d350*/  HMMA.16816.F32.BF16 R8, R44.reuse, R54, R8 ;  /* 0x000000362c08723c */ /* 0x040fe20000041808 */
[----:B------:R-:W2:Y:S04]  /*d360*/  LDSM.16.MT88.4 R52, [R134+0xb800] ;  /* 0x00b800008634783b */ /* 0x000ea80000004200 */
[--C-:B----4-:R-:W-:Y:S01]  /*d370*/  FFMA.FTZ R48, R203, UR4, -R39.reuse ;  /* 0x00000004cb307c23 */ /* 0x110fe20008010827 */
[C---:B---3--:R-:W-:Y:S03]  /*d380*/  HMMA.16816.F32.BF16 R12, R44.reuse, R56, R12 ;  /* 0x000000382c0c723c */ /* 0x048fe6000004180c */
[----:B------:R3:W4:Y:S02]  /*d390*/  MUFU.EX2 R180, R48 ;  /* 0x0000003000b47308 */ /* 0x0007240000000800 */
[----:B------:R-:W-:Y:S01]  /*d3a0*/  MOV R203, R125 ;  /* 0x0000007d00cb7202 */ /* 0x000fe20000000f00 */
[C---:B------:R-:W-:Y:S01]  /*d3b0*/  HMMA.16816.F32.BF16 R16, R44.reuse, R58, R16 ;  /* 0x0000003a2c10723c */ /* 0x040fe20000041810 */
[----:B------:R-:W4:Y:S05]  /*d3c0*/  LDSM.16.MT88.4 R56, [R221+0xb800] ;  /* 0x00b80000dd38783b */ /* 0x000f2a0000004200 */
[C---:B------:R-:W-:Y:S06]  /*d3d0*/  HMMA.16816.F32.BF16 R20, R44.reuse, R60, R20 ;  /* 0x0000003c2c14723c */ /* 0x040fec0000041814 */
[C---:B------:R-:W-:Y:S01]  /*d3e0*/  HMMA.16816.F32.BF16 R24, R44.reuse, R62, R24 ;  /* 0x0000003e2c18723c */ /* 0x040fe20000041818 */
[----:B------:R-:W4:Y:S04]  /*d3f0*/  LDSM.16.MT88.4 R60, [R135+0xb800] ;  /* 0x00b80000873c783b */ /* 0x000f280000004200 */
[--C-:B---3--:R-:W-:Y:S01]  /*d400*/  FFMA.FTZ R48, R204, UR4, -R68.reuse ;  /* 0x00000004cc307c23 */ /* 0x108fe20008010844 */
[C---:B-1----:R-:W-:Y:S03]  /*d410*/  HMMA.16816.F32.BF16 R28, R44.reuse, R40, R28 ;  /* 0x000000282c1c723c */ /* 0x042fe6000004181c */
[----:B------:R1:W-:Y:S02]  /*d420*/  MUFU.EX2 R171, R48 ;  /* 0x0000003000ab7308 */ /* 0x0003e40000000800 */
[----:B------:R-:W-:Y:S01]  /*d430*/  MOV R204, R129 ;  /* 0x0000008100cc7202 */ /* 0x000fe20000000f00 */
[----:B------:R-:W-:Y:S01]  /*d440*/  HMMA.16816.F32.BF16 R32, R44, R42, R32 ;  /* 0x0000002a2c20723c */ /* 0x000fe20000041820 */
[----:B------:R-:W3:Y:S06]  /*d450*/  LDSM.16.MT88.4 R40, [R220+0xb800] ;  /* 0x00b80000dc28783b */ /* 0x000eec0000004200 */
[--C-:B------:R-:W-:Y:S01]  /*d460*/  FFMA.FTZ R44, R208, UR4, -R68.reuse ;  /* 0x00000004d02c7c23 */ /* 0x100fe20008010844 */
[----:B------:R-:W-:Y:S03]  /*d470*/  F2FP.BF16.F32.PACK_AB R45, R242, R243 ;  /* 0x000000f3f22d723e */ /* 0x000fe600000010ff */
[----:B------:R2:W-:Y:S01]  /*d480*/  MUFU.EX2 R167, R44 ;  /* 0x0000002c00a77308 */ /* 0x0005e20000000800 */
[----:B------:R-:W-:Y:S01]  /*d490*/  MOV R208, R170 ;  /* 0x000000aa00d07202 */ /* 0x000fe20000000f00 */
[--C-:B-1----:R-:W-:Y:S01]  /*d4a0*/  FFMA.FTZ R48, R206, UR4, -R68.reuse ;  /* 0x00000004ce307c23 */ /* 0x102fe20008010844 */
[----:B------:R-:W-:Y:S02]  /*d4b0*/  F2FP.BF16.F32.PACK_AB R46, R186, R192 ;  /* 0x000000c0ba2e723e */ /* 0x000fe400000010ff */
[----:B-----5:R-:W-:Y:S05]  /*d4c0*/  F2FP.BF16.F32.PACK_AB R47, R182, R183 ;  /* 0x000000b7b62f723e */ /* 0x020fea00000010ff */
[----:B------:R1:W5:Y:S01]  /*d4d0*/  MUFU.EX2 R174, R48 ;  /* 0x0000003000ae7308 */ /* 0x0003620000000800 */
[----:B------:R-:W-:Y:S01]  /*d4e0*/  MOV R206, R130 ;  /* 0x0000008200ce7202 */ /* 0x000fe20000000f00 */
[--C-:B--2---:R-:W-:Y:S01]  /*d4f0*/  FFMA.FTZ R44, R210, UR4, -R68.reuse ;  /* 0x00000004d22c7c23 */ /* 0x104fe20008010844 */
[----:B------:R-:W-:Y:S07]  /*d500*/  MOV R210, R136 ;  /* 0x0000008800d27202 */ /* 0x000fee0000000f00 */
[----:B------:R2:W5:Y:S01]  /*d510*/  MUFU.EX2 R169, R44 ;  /* 0x0000002c00a97308 */ /* 0x0005620000000800 */
[--C-:B-1----:R-:W-:Y:S01]  /*d520*/  FFMA.FTZ R48, R205, UR4, -R39.reuse ;  /* 0x00000004cd307c23 */ /* 0x102fe20008010827 */
[----:B------:R-:W-:Y:S08]  /*d530*/  MOV R205, R132 ;  /* 0x0000008400cd7202 */ /* 0x000ff00000000f00 */
[----:B------:R1:W-:Y:S01]  /*d540*/  MUFU.EX2 R173, R48 ;  /* 0x0000003000ad7308 */ /* 0x0003e20000000800 */
[--C-:B--2---:R-:W-:Y:S01]  /*d550*/  FFMA.FTZ R44, R209, UR4, -R39.reuse ;  /* 0x00000004d12c7c23 */ /* 0x104fe20008010827 */
[----:B------:R-:W-:Y:S08]  /*d560*/  MOV R209, R137 ;  /* 0x0000008900d17202 */ /* 0x000ff00000000f00 */
[----:B------:R2:W-:Y:S01]  /*d570*/  MUFU.EX2 R168, R44 ;  /* 0x0000002c00a87308 */ /* 0x0005e20000000800 */
[--C-:B-1----:R-:W-:Y:S01]  /*d580*/  FFMA.FTZ R48, R207, UR4, -R39.reuse ;  /* 0x00000004cf307c23 */ /* 0x102fe20008010827 */
[----:B------:R-:W-:Y:S08]  /*d590*/  MOV R207, R133 ;  /* 0x0000008500cf7202 */ /* 0x000ff00000000f00 */
[----:B------:R1:W-:Y:S01]  /*d5a0*/  MUFU.EX2 R172, R48 ;  /* 0x0000003000ac7308 */ /* 0x0003e20000000800 */
[--C-:B--2---:R-:W-:Y:S01]  /*d5b0*/  FFMA.FTZ R44, R211, UR4, -R39.reuse ;  /* 0x00000004d32c7c23 */ /* 0x104fe20008010827 */
[----:B------:R-:W-:Y:S08]  /*d5c0*/  MOV R211, R138 ;  /* 0x0000008a00d37202 */ /* 0x000ff00000000f00 */
[----:B------:R2:W5:Y:S01]  /*d5d0*/  MUFU.EX2 R170, R44 ;  /* 0x0000002c00aa7308 */ /* 0x0005620000000800 */
[----:B-1----:R-:W-:Y:S07]  /*d5e0*/  F2FP.BF16.F32.PACK_AB R48, R200, R202 ;  /* 0x000000cac830723e */ /* 0x002fee00000010ff */
[C---:B------:R-:W-:Y:S06]  /*d5f0*/  HMMA.16816.F32.BF16 R4, R48.reuse, R52, R4 ;  /* 0x000000343004723c */ /* 0x040fec0000041804 */
[C---:B------:R-:W-:Y:S01]  /*d600*/  HMMA.16816.F32.BF16 R8, R48.reuse, R54, R8 ;  /* 0x000000363008723c */ /* 0x040fe20000041808 */
[----:B------:R-:W1:Y:S04]  /*d610*/  LDSM.16.MT88.4 R52, [R134+0xc000] ;  /* 0x00c000008634783b */ /* 0x000e680000004200 */
[--C-:B--2---:R-:W-:Y:S01]  /*d620*/  FFMA.FTZ R44, R212, UR4, -R68.reuse ;  /* 0x00000004d42c7c23 */ /* 0x104fe20008010844 */
[C---:B----4-:R-:W-:Y:S03]  /*d630*/  HMMA.16816.F32.BF16 R12, R48.reuse, R56, R12 ;  /* 0x00000038300c723c */ /* 0x050fe6000004180c */
[----:B------:R-:W2:Y:S01]  /*d640*/  LDL.LU R212, [R1] ;  /* 0x0000000001d47983 */ /* 0x000ea20000300800 */
[----:B------:R4:W-:Y:S02]  /*d650*/  MUFU.EX2 R163, R44 ;  /* 0x0000002c00a37308 */ /* 0x0009e40000000800 */
[C---:B------:R-:W-:Y:S01]  /*d660*/  HMMA.16816.F32.BF16 R16, R48.reuse, R58, R16 ;  /* 0x0000003a3010723c */ /* 0x040fe20000041810 */
[----:B------:R-:W1:Y:S05]  /*d670*/  LDSM.16.MT88.4 R56, [R221+0xc000] ;  /* 0x00c00000dd38783b */ /* 0x000e6a0000004200 */
[C---:B------:R-:W-:Y:S06]  /*d680*/  HMMA.16816.F32.BF16 R20, R48.reuse, R60, R20 ;  /* 0x0000003c3014723c */ /* 0x040fec0000041814 */
[C---:B------:R-:W-:Y:S01]  /*d690*/  HMMA.16816.F32.BF16 R24, R48.reuse, R62, R24 ;  /* 0x0000003e3018723c */ /* 0x040fe20000041818 */
[----:B------:R-:W1:Y:S04]  /*d6a0*/  LDSM.16.MT88.4 R60, [R135+0xc000] ;  /* 0x00c00000873c783b */ /* 0x000e680000004200 */
[--C-:B----4-:R-:W-:Y:S01]  /*d6b0*/  FFMA.FTZ R44, R213, UR4, -R68.reuse ;  /* 0x00000004d52c7c23 */ /* 0x110fe20008010844 */
[C---:B---3--:R-:W-:Y:S03]  /*d6c0*/  HMMA.16816.F32.BF16 R28, R48.reuse, R40, R28 ;  /* 0x00000028301c723c */ /* 0x048fe6000004181c */
[----:B------:R3:W4:Y:S01]  /*d6d0*/  MUFU.EX2 R164, R44 ;  /* 0x0000002c00a47308 */ /* 0x0007220000000800 */
[----:B------:R-:W2:Y:S02]  /*d6e0*/  LDL.LU R213, [R1+0x4] ;  /* 0x0000040001d57983 */ /* 0x000ea40000300800 */
[----:B------:R-:W-:Y:S02]  /*d6f0*/  HMMA.16816.F32.BF16 R32, R48, R42, R32 ;  /* 0x0000002a3020723c */ /* 0x000fe40000041820 */
[----:B------:R-:W4:Y:S05]  /*d700*/  LDSM.16.MT88.4 R40, [R220+0xc000] ;  /* 0x00c00000dc28783b */ /* 0x000f2a0000004200 */
[--C-:B------:R-:W-:Y:S01]  /*d710*/  FFMA.FTZ R48, R215, UR4, -R39.reuse ;  /* 0x00000004d7307c23 */ /* 0x100fe20008010827 */
[----:B------:R-:W-:Y:S03]  /*d720*/  F2FP.BF16.F32.PACK_AB R49, R179, R175 ;  /* 0x000000afb331723e */ /* 0x000fe600000010ff */
[----:B------:R1:W-:Y:S01]  /*d730*/  MUFU.EX2 R165, R48 ;  /* 0x0000003000a57308 */ /* 0x0003e20000000800 */
[----:B------:R-:W-:Y:S01]  /*d740*/  F2FP.BF16.F32.PACK_AB R50, R180, R178 ;  /* 0x000000b2b432723e */ /* 0x000fe200000010ff */
[--C-:B---3--:R-:W-:Y:S01]  /*d750*/  FFMA.FTZ R44, R214, UR4, -R39.reuse ;  /* 0x00000004d62c7c23 */ /* 0x108fe20008010827 */
[----:B-----5:R-:W-:Y:S07]  /*d760*/  F2FP.BF16.F32.PACK_AB R51, R174, R171 ;  /* 0x000000abae33723e */ /* 0x020fee00000010ff */
[----:B------:R3:W-:Y:S01]  /*d770*/  MUFU.EX2 R166, R44 ;  /* 0x0000002c00a67308 */ /* 0x0007e20000000800 */
[--C-:B-1----:R-:W-:Y:S09]  /*d780*/  FFMA.FTZ R48, R217, UR4, -R68.reuse ;  /* 0x00000004d9307c23 */ /* 0x102ff20008010844 */
[----:B------:R1:W-:Y:S01]  /*d790*/  MUFU.EX2 R162, R48 ;  /* 0x0000003000a27308 */ /* 0x0003e20000000800 */
[----:B---3--:R-:W-:Y:S07]  /*d7a0*/  F2FP.BF16.F32.PACK_AB R44, R249, R252 ;  /* 0x000000fcf92c723e */ /* 0x008fee00000010ff */
[C---:B------:R-:W-:Y:S06]  /*d7b0*/  HMMA.16816.F32.BF16 R4, R44.reuse, R52, R4 ;  /* 0x000000342c04723c */ /* 0x040fec0000041804 */
[C---:B------:R-:W-:Y:S01]  /*d7c0*/  HMMA.16816.F32.BF16 R8, R44.reuse, R54, R8 ;  /* 0x000000362c08723c */ /* 0x040fe20000041808 */
[----:B------:R-:W3:Y:S04]  /*d7d0*/  LDSM.16.MT88.4 R52, [R134+0xc800] ;  /* 0x00c800008634783b */ /* 0x000ee80000004200 */
[--C-:B-1----:R-:W-:Y:S01]  /*d7e0*/  FFMA.FTZ R48, R216, UR4, -R68.reuse ;  /* 0x00000004d8307c23 */ /* 0x102fe20008010844 */
[C---:B------:R-:W-:Y:S03]  /*d7f0*/  HMMA.16816.F32.BF16 R12, R44.reuse, R56, R12 ;  /* 0x000000382c0c723c */ /* 0x040fe6000004180c */
[----:B------:R1:W5:Y:S03]  /*d800*/  MUFU.EX2 R161, R48 ;  /* 0x0000003000a17308 */ /* 0x0003660000000800 */
[C---:B------:R-:W-:Y:S01]  /*d810*/  HMMA.16816.F32.BF16 R16, R44.reuse, R58, R16 ;  /* 0x0000003a2c10723c */ /* 0x040fe20000041810 */
[----:B------:R-:W5:Y:S05]  /*d820*/  LDSM.16.MT88.4 R56, [R221+0xc800] ;  /* 0x00c80000dd38783b */ /* 0x000f6a0000004200 */
[C---:B------:R-:W-:Y:S06]  /*d830*/  HMMA.16816.F32.BF16 R20, R44.reuse, R60, R20 ;  /* 0x0000003c2c14723c */ /* 0x040fec0000041814 */
[C---:B------:R-:W-:Y:S01]  /*d840*/  HMMA.16816.F32.BF16 R24, R44.reuse, R62, R24 ;  /* 0x0000003e2c18723c */ /* 0x040fe20000041818 */
[----:B------:R-:W5:Y:S04]  /*d850*/  LDSM.16.MT88.4 R60, [R135+0xc800] ;  /* 0x00c80000873c783b */ /* 0x000f680000004200 */
[--C-:B-1----:R-:W-:Y:S01]  /*d860*/  FFMA.FTZ R48, R64, UR4, -R39.reuse ;  /* 0x0000000440307c23 */ /* 0x102fe20008010827 */
[C---:B----4-:R-:W-:Y:S03]  /*d870*/  HMMA.16816.F32.BF16 R28, R44.reuse, R40, R28 ;  /* 0x000000282c1c723c */ /* 0x050fe6000004181c */
[----:B------:R1:W-:Y:S03]  /*d880*/  MUFU.EX2 R160, R48 ;  /* 0x0000003000a07308 */ /* 0x0003e60000000800 */
[----:B------:R-:W-:Y:S01]  /*d890*/  HMMA.16816.F32.BF16 R32, R44, R42, R32 ;  /* 0x0000002a2c20723c */ /* 0x000fe20000041820 */
[----:B------:R-:W4:Y:S06]  /*d8a0*/  LDSM.16.MT88.4 R40, [R220+0xc800] ;  /* 0x00c80000dc28783b */ /* 0x000f2c0000004200 */
[--C-:B------:R-:W-:Y:S01]  /*d8b0*/  FFMA.FTZ R44, R218, UR4, -R39.reuse ;  /* 0x00000004da2c7c23 */ /* 0x100fe20008010827 */
[----:B------:R-:W-:Y:S03]  /*d8c0*/  F2FP.BF16.F32.PACK_AB R45, R169, R167 ;  /* 0x000000a7a92d723e */ /* 0x000fe600000010ff */
[----:B------:R3:W-:Y:S01]  /*d8d0*/  MUFU.EX2 R156, R44 ;  /* 0x0000002c009c7308 */ /* 0x0007e20000000800 */
[----:B------:R-:W-:Y:S01]  /*d8e0*/  F2FP.BF16.F32.PACK_AB R46, R170, R168 ;  /* 0x000000a8aa2e723e */ /* 0x000fe200000010ff */
[--C-:B-1----:R-:W-:Y:S01]  /*d8f0*/  FFMA.FTZ R48, R65, UR4, -R39.reuse ;  /* 0x0000000441307c23 */ /* 0x102fe20008010827 */
[----:B------:R-:W-:Y:S07]  /*d900*/  F2FP.BF16.F32.PACK_AB R47, R164, R163 ;  /* 0x000000a3a42f723e */ /* 0x000fee00000010ff */
[----:B------:R1:W4:Y:S01]  /*d910*/  MUFU.EX2 R159, R48 ;  /* 0x00000030009f7308 */ /* 0x0003220000000800 */
[--C-:B---3--:R-:W-:Y:S09]  /*d920*/  FFMA.FTZ R44, R69, UR4, -R39.reuse ;  /* 0x00000004452c7c23 */ /* 0x108ff20008010827 */
[----:B------:R3:W-:Y:S01]  /*d930*/  MUFU.EX2 R155, R44 ;  /* 0x0000002c009b7308 */ /* 0x0007e20000000800 */
[--C-:B-1----:R-:W-:Y:S09]  /*d940*/  FFMA.FTZ R48, R66, UR4, -R68.reuse ;  /* 0x0000000442307c23 */ /* 0x102ff20008010844 */
[----:B------:R1:W-:Y:S01]  /*d950*/  MUFU.EX2 R158, R48 ;  /* 0x00000030009e7308 */ /* 0x0003e20000000800 */
[--C-:B---3--:R-:W-:Y:S09]  /*d960*/  FFMA.FTZ R44, R70, UR4, -R68.reuse ;  /* 0x00000004462c7c23 */ /* 0x108ff20008010844 */
[----:B------:R3:W-:Y:S01]  /*d970*/  MUFU.EX2 R154, R44 ;  /* 0x0000002c009a7308 */ /* 0x0007e20000000800 */
[--C-:B-1----:R-:W-:Y:S02]  /*d980*/  FFMA.FTZ R48, R67, UR4, -R68.reuse ;  /* 0x0000000443307c23 */ /* 0x102fe40008010844 */
[----:B------:R-:W-:Y:S07]  /*d990*/  LDSM.16.MT88.4 R64, [R221+0xe800] ;  /* 0x00e80000dd40783b */ /* 0x000fee0000004200 */
[----:B------:R1:W4:Y:S01]  /*d9a0*/  MUFU.EX2 R157, R48 ;  /* 0x00000030009d7308 */ /* 0x0003220000000800 */
[--C-:B---3--:R-:W-:Y:S09]  /*d9b0*/  FFMA.FTZ R44, R71, UR4, -R68.reuse ;  /* 0x00000004472c7c23 */ /* 0x108ff20008010844 */
[----:B------:R3:W2:Y:S01]  /*d9c0*/  MUFU.EX2 R152, R44 ;  /* 0x0000002c00987308 */ /* 0x0006a20000000800 */
[----:B-1----:R-:W-:Y:S07]  /*d9d0*/  F2FP.BF16.F32.PACK_AB R48, R191, R181 ;  /* 0x000000b5bf30723e */ /* 0x002fee00000010ff */
[C---:B------:R-:W-:Y:S06]  /*d9e0*/  HMMA.16816.F32.BF16 R4, R48.reuse, R52, R4 ;  /* 0x000000343004723c */ /* 0x040fec0000041804 */
[C---:B------:R-:W-:Y:S01]  /*d9f0*/  HMMA.16816.F32.BF16 R8, R48.reuse, R54, R8 ;  /* 0x000000363008723c */ /* 0x040fe20000041808 */
[----:B------:R-:W1:Y:S04]  /*da00*/  LDSM.16.MT88.4 R52, [R134+0xd000] ;  /* 0x00d000008634783b */ /* 0x000e680000004200 */
[--C-:B---3--:R-:W-:Y:S01]  /*da10*/  FFMA.FTZ R44, R72, UR4, -R39.reuse ;  /* 0x00000004482c7c23 */ /* 0x108fe20008010827 */
[C---:B-----5:R-:W-:Y:S03]  /*da20*/  HMMA.16816.F32.BF16 R12, R48.reuse, R56, R12 ;  /* 0x00000038300c723c */ /* 0x060fe6000004180c */
[----:B------:R3:W-:Y:S03]  /*da30*/  MUFU.EX2 R151, R44 ;  /* 0x0000002c00977308 */ /* 0x0007e60000000800 */
[C---:B------:R-:W-:Y:S01]  /*da40*/  HMMA.16816.F32.BF16 R16, R48.reuse, R58, R16 ;  /* 0x0000003a3010723c */ /* 0x040fe20000041810 */
[----:B------:R-:W5:Y:S05]  /*da50*/  LDSM.16.MT88.4 R56, [R221+0xd000] ;  /* 0x00d00000dd38783b */ /* 0x000f6a0000004200 */
[C---:B------:R-:W-:Y:S06]  /*da60*/  HMMA.16816.F32.BF16 R20, R48.reuse, R60, R20 ;  /* 0x0000003c3014723c */ /* 0x040fec0000041814 */
[C---:B------:R-:W-:Y:S01]  /*da70*/  HMMA.16816.F32.BF16 R24, R48.reuse, R62, R24 ;  /* 0x0000003e3018723c */ /* 0x040fe20000041818 */
[----:B------:R-:W2:Y:S04]  /*da80*/  LDSM.16.MT88.4 R60, [R135+0xd000] ;  /* 0x00d00000873c783b */ /* 0x000ea80000004200 */
[--C-:B---3--:R-:W-:Y:S01]  /*da90*/  FFMA.FTZ R44, R73, UR4, -R39.reuse ;  /* 0x00000004492c7c23 */ /* 0x108fe20008010827 */
[C---:B----4-:R-:W-:Y:S03]  /*daa0*/  HMMA.16816.F32.BF16 R28, R48.reuse, R40, R28 ;  /* 0x00000028301c723c */ /* 0x050fe6000004181c */
[----:B------:R3:W4:Y:S03]  /*dab0*/  MUFU.EX2 R153, R44 ;  /* 0x0000002c00997308 */ /* 0x0007260000000800 */
[----:B------:R-:W-:Y:S01]  /*dac0*/  HMMA.16816.F32.BF16 R32, R48, R42, R32 ;  /* 0x0000002a3020723c */ /* 0x000fe20000041820 */
[----:B------:R-:W4:Y:S06]  /*dad0*/  LDSM.16.MT88.4 R40, [R220+0xd000] ;  /* 0x00d00000dc28783b */ /* 0x000f2c0000004200 */
[--C-:B------:R-:W-:Y:S01]  /*dae0*/  FFMA.FTZ R48, R75, UR4, -R68.reuse ;  /* 0x000000044b307c23 */ /* 0x100fe20008010844 */
[----:B------:R-:W-:Y:S03]  /*daf0*/  F2FP.BF16.F32.PACK_AB R49, R161, R162 ;  /* 0x000000a2a131723e */ /* 0x000fe600000010ff */
[----:B------:R1:W-:Y:S01]  /*db00*/  MUFU.EX2 R149, R48 ;  /* 0x0000003000957308 */ /* 0x0003e20000000800 */
[----:B------:R-:W-:Y:S01]  /*db10*/  F2FP.BF16.F32.PACK_AB R50, R159, R160 ;  /* 0x000000a09f32723e */ /* 0x000fe200000010ff */
[----:B---3--:R-:W-:Y:S01]  /*db20*/  FFMA.FTZ R44, R74, UR4, -R68 ;  /* 0x000000044a2c7c23 */ /* 0x008fe20008010844 */
[----:B------:R-:W-:Y:S07]  /*db30*/  F2FP.BF16.F32.PACK_AB R51, R157, R158 ;  /* 0x0000009e9d33723e */ /* 0x000fee00000010ff */
[----:B------:R3:W4:Y:S01]  /*db40*/  MUFU.EX2 R150, R44 ;  /* 0x0000002c00967308 */ /* 0x0007220000000800 */
[--C-:B-1----:R-:W-:Y:S09]  /*db50*/  FFMA.FTZ R48, R76, UR4, -R39.reuse ;  /* 0x000000044c307c23 */ /* 0x102ff20008010827 */
[----:B------:R1:W-:Y:S01]  /*db60*/  MUFU.EX2 R147, R48 ;  /* 0x0000003000937308 */ /* 0x0003e20000000800 */
[----:B---3--:R-:W-:Y:S07]  /*db70*/  F2FP.BF16.F32.PACK_AB R44, R172, R173 ;  /* 0x000000adac2c723e */ /* 0x008fee00000010ff */
[C---:B------:R-:W-:Y:S06]  /*db80*/  HMMA.16816.F32.BF16 R4, R44.reuse, R52, R4 ;  /* 0x000000342c04723c */ /* 0x040fec0000041804 */
[C---:B------:R-:W-:Y:S01]  /*db90*/  HMMA.16816.F32.BF16 R8, R44.reuse, R54, R8 ;  /* 0x000000362c08723c */ /* 0x040fe20000041808 */
[----:B------:R-:W3:Y:S04]  /*dba0*/  LDSM.16.MT88.4 R52, [R134+0xd800] ;  /* 0x00d800008634783b */ /* 0x000ee80000004200 */
[----:B-1----:R-:W-:Y:S01]  /*dbb0*/  FFMA.FTZ R48, R77, UR4, -R39 ;  /* 0x000000044d307c23 */ /* 0x002fe20008010827 */
[C---:B-----5:R-:W-:Y:S03]  /*dbc0*/  HMMA.16816.F32.BF16 R12, R44.reuse, R56, R12 ;  /* 0x000000382c0c723c */ /* 0x060fe6000004180c */
[----:B------:R1:W-:Y:S03]  /*dbd0*/  MUFU.EX2 R148, R48 ;  /* 0x0000003000947308 */ /* 0x0003e60000000800 */
[C---:B------:R-:W-:Y:S01]  /*dbe0*/  HMMA.16816.F32.BF16 R16, R44.reuse, R58, R16 ;  /* 0x0000003a2c10723c */ /* 0x040fe20000041810 */
[----:B------:R-:W5:Y:S04]  /*dbf0*/  LDSM.16.MT88.4 R56, [R221+0xd800] ;  /* 0x00d80000dd38783b */ /* 0x000f680000004200 */
[----:B--2---:R-:W-:Y:S01]  /*dc00*/  FFMA.FTZ R0, R0, R212, R184 ;  /* 0x000000d400007223 */ /* 0x004fe200000100b8 */
[C---:B------:R-:W-:Y:S05]  /*dc10*/  HMMA.16816.F32.BF16 R20, R44.reuse, R60, R20 ;  /* 0x0000003c2c14723c */ /* 0x040fea0000041814 */
[----:B------:R-:W-:Y:S01]  /*dc20*/  FADD.FTZ R0, R190, R0 ;  /* 0x00000000be007221 */ /* 0x000fe20000010000 */
[C---:B------:R-:W-:Y:S01]  /*dc30*/  HMMA.16816.F32.BF16 R24, R44.reuse, R62, R24 ;  /* 0x0000003e2c18723c */ /* 0x040fe20000041818 */
[----:B------:R-:W2:Y:S04]  /*dc40*/  LDSM.16.MT88.4 R60, [R135+0xd800] ;  /* 0x00d80000873c783b */ /* 0x000ea80000004200 */
[----:B-1----:R-:W-:Y:S01]  /*dc50*/  FFMA.FTZ R48, R78, UR4, -R68 ;  /* 0x000000044e307c23 */ /* 0x002fe20008010844 */
[C---:B----4-:R-:W-:Y:S03]  /*dc60*/  HMMA.16816.F32.BF16 R28, R44.reuse, R40, R28 ;  /* 0x000000282c1c723c */ /* 0x050fe6000004181c */
[----:B------:R1:W-:Y:S02]  /*dc70*/  MUFU.EX2 R145, R48 ;  /* 0x0000003000917308 */ /* 0x0003e40000000800 */
[----:B------:R-:W-:Y:S01]  /*dc80*/  FADD.FTZ R0, R187, R0 ;  /* 0x00000000bb007221 */ /* 0x000fe20000010000 */
[----:B------:R-:W-:Y:S01]  /*dc90*/  HMMA.16816.F32.BF16 R32, R44, R42, R32 ;  /* 0x0000002a2c20723c */ /* 0x000fe20000041820 */
[----:B------:R-:W4:Y:S04]  /*dca0*/  LDSM.16.MT88.4 R40, [R220+0xd800] ;  /* 0x00d80000dc28783b */ /* 0x000f280000004200 */
[----:B------:R-:W-:Y:S02]  /*dcb0*/  FFMA.FTZ R2, R2, R213, R185 ;  /* 0x000000d502027223 */ /* 0x000fe400000100b9 */
[--C-:B------:R-:W-:Y:S04]  /*dcc0*/  FFMA.FTZ R44, R82, UR4, -R68.reuse ;  /* 0x00000004522c7c23 */ /* 0x100fe80008010844 */
[----:B------:R3:W-:Y:S01]  /*dcd0*/  MUFU.EX2 R141, R44 ;  /* 0x0000002c008d7308 */ /* 0x0007e20000000800 */
[--C-:B-1----:R-:W-:Y:S09]  /*dce0*/  FFMA.FTZ R48, R79, UR4, -R68.reuse ;  /* 0x000000044f307c23 */ /* 0x102ff20008010844 */
[----:B------:R1:W4:Y:S01]  /*dcf0*/  MUFU.EX2 R144, R48 ;  /* 0x0000003000907308 */ /* 0x0003220000000800 */
[--C-:B---3--:R-:W-:Y:S09]  /*dd00*/  FFMA.FTZ R44, R83, UR4, -R68.reuse ;  /* 0x00000004532c7c23 */ /* 0x108ff20008010844 */
[----:B------:R3:W-:Y:S01]  /*dd10*/  MUFU.EX2 R142, R44 ;  /* 0x0000002c008e7308 */ /* 0x0007e20000000800 */
[--C-:B-1----:R-:W-:Y:S09]  /*dd20*/  FFMA.FTZ R48, R80, UR4, -R39.reuse ;  /* 0x0000000450307c23 */ /* 0x102ff20008010827 */
[----:B------:R1:W-:Y:S01]  /*dd30*/  MUFU.EX2 R146, R48 ;  /* 0x0000003000927308 */ /* 0x0003e20000000800 */
[--C-:B---3--:R-:W-:Y:S09]  /*dd40*/  FFMA.FTZ R44, R84, UR4, -R39.reuse ;  /* 0x00000004542c7c23 */ /* 0x108ff20008010827 */
[----:B------:R3:W-:Y:S01]  /*dd50*/  MUFU.EX2 R140, R44 ;  /* 0x0000002c008c7308 */ /* 0x0007e20000000800 */
[--C-:B-1----:R-:W-:Y:S09]  /*dd60*/  FFMA.FTZ R48, R81, UR4, -R39.reuse ;  /* 0x0000000451307c23 */ /* 0x102ff20008010827 */
[----:B------:R1:W4:Y:S01]  /*dd70*/  MUFU.EX2 R143, R48 ;  /* 0x00000030008f7308 */ /* 0x0003220000000800 */
[----:B---3--:R-:W3:Y:S01]  /*dd80*/  LDSM.16.MT88.4 R44, [R134+0xe000] ;  /* 0x00e00000862c783b */ /* 0x008ee20000004200 */
[----:B-1----:R-:W-:Y:S07]  /*dd90*/  F2FP.BF16.F32.PACK_AB R48, R165, R166 ;  /* 0x000000a6a530723e */ /* 0x002fee00000010ff */
[C---:B------:R-:W-:Y:S06]  /*dda0*/  HMMA.16816.F32.BF16 R4, R48.reuse, R52, R4 ;  /* 0x000000343004723c */ /* 0x040fec0000041804 */
[C---:B------:R-:W-:Y:S05]  /*ddb0*/  HMMA.16816.F32.BF16 R8, R48.reuse, R54, R8 ;  /* 0x000000363008723c */ /* 0x040fea0000041808 */
[--C-:B------:R-:W-:Y:S01]  /*ddc0*/  FFMA.FTZ R52, R85, UR4, -R39.reuse ;  /* 0x0000000455347c23 */ /* 0x100fe20008010827 */
[C---:B-----5:R-:W-:Y:S03]  /*ddd0*/  HMMA.16816.F32.BF16 R12, R48.reuse, R56, R12 ;  /* 0x00000038300c723c */ /* 0x060fe6000004180c */
[----:B------:R1:W-:Y:S03]  /*dde0*/  MUFU.EX2 R139, R52 ;  /* 0x00000034008b7308 */ /* 0x0003e60000000800 */
[C---:B------:R-:W-:Y:S05]  /*ddf0*/  HMMA.16816.F32.BF16 R16, R48.reuse, R58, R16 ;  /* 0x0000003a3010723c */ /* 0x040fea0000041810 */
[--C-:B------:R-:W-:Y:S01]  /*de00*/  FFMA.FTZ R56, R87, UR4, -R68.reuse ;  /* 0x0000000457387c23 */ /* 0x100fe20008010844 */
[C---:B--2---:R-:W-:Y:S03]  /*de10*/  HMMA.16816.F32.BF16 R20, R48.reuse, R60, R20 ;  /* 0x0000003c3014723c */ /* 0x044fe60000041814 */
[----:B------:R2:W-:Y:S03]  /*de20*/  MUFU.EX2 R138, R56 ;  /* 0x00000038008a7308 */ /* 0x0005e60000000800 */
[C---:B------:R-:W-:Y:S05]  /*de30*/  HMMA.16816.F32.BF16 R24, R48.reuse, R62, R24 ;  /* 0x0000003e3018723c */ /* 0x040fea0000041818 */
[--C-:B-1----:R-:W-:Y:S01]  /*de40*/  FFMA.FTZ R52, R86, UR4, -R68.reuse ;  /* 0x0000000456347c23 */ /* 0x102fe20008010844 */
[C---:B----4-:R-:W-:Y:S03]  /*de50*/  HMMA.16816.F32.BF16 R28, R48.reuse, R40, R28 ;  /* 0x00000028301c723c */ /* 0x050fe6000004181c */
[----:B------:R1:W4:Y:S02]  /*de60*/  MUFU.EX2 R137, R52 ;  /* 0x0000003400897308 */ /* 0x0003240000000800 */
[--C-:B------:R-:W-:Y:S01]  /*de70*/  FFMA.FTZ R60, R90, UR4, -R68.reuse ;  /* 0x000000045a3c7c23 */ /* 0x100fe20008010844 */
[----:B------:R-:W-:Y:S01]  /*de80*/  HMMA.16816.F32.BF16 R32, R48, R42, R32 ;  /* 0x0000002a3020723c */ /* 0x000fe20000041820 */
[----:B------:R-:W-:Y:S04]  /*de90*/  LDSM.16.MT88.4 R48, [R220+0xe000] ;  /* 0x00e00000dc30783b */ /* 0x000fe80000004200 */
[--C-:B------:R-:W-:Y:S01]  /*dea0*/  FFMA.FTZ R40, R89, UR4, -R39.reuse ;  /* 0x0000000459287c23 */ /* 0x100fe20008010827 */
[--C-:B--2---:R-:W-:Y:S01]  /*deb0*/  FFMA.FTZ R56, R88, UR4, -R39.reuse ;  /* 0x0000000458387c23 */ /* 0x104fe20008010827 */
[----:B------:R-:W-:Y:S01]  /*dec0*/  F2FP.BF16.F32.PACK_AB R41, R152, R154 ;  /* 0x0000009a9829723e */ /* 0x000fe200000010ff */
[----:B------:R2:W-:Y:S03]  /*ded0*/  MUFU.EX2 R132, R60 ;  /* 0x0000003c00847308 */ /* 0x0005e60000000800 */
[----:B------:R-:W-:Y:S02]  /*dee0*/  F2FP.BF16.F32.PACK_AB R42, R153, R151 ;  /* 0x00000097992a723e */ /* 0x000fe400000010ff */
[----:B------:R-:W-:Y:S01]  /*def0*/  F2FP.BF16.F32.PACK_AB R43, R149, R150 ;  /* 0x00000096952b723e */ /* 0x000fe200000010ff */
[----:B-1----:R-:W1:Y:S04]  /*df00*/  LDSM.16.MT88.4 R52, [R221+0xe000] ;  /* 0x00e00000dd34783b */ /* 0x002e680000004200 */
[----:B------:R5:W-:Y:S10]  /*df10*/  MUFU.EX2 R133, R40 ;  /* 0x0000002800857308 */ /* 0x000bf40000000800 */
[----:B------:R4:W1:Y:S01]  /*df20*/  MUFU.EX2 R136, R56 ;  /* 0x0000003800887308 */ /* 0x0008620000000800 */
[----:B--2---:R-:W-:Y:S01]  /*df30*/  LDSM.16.MT88.4 R60, [R134+0xe800] ;  /* 0x00e80000863c783b */ /* 0x004fe20000004200 */
[----:B-----5:R-:W-:Y:S07]  /*df40*/  F2FP.BF16.F32.PACK_AB R40, R155, R156 ;  /* 0x0000009c9b28723e */ /* 0x020fee00000010ff */
[C---:B---3--:R-:W-:Y:S01]  /*df50*/  HMMA.16816.F32.BF16 R4, R40.reuse, R44, R4 ;  /* 0x0000002c2804723c */ /* 0x048fe20000041804 */
[----:B----4-:R-:W2:Y:S05]  /*df60*/  LDSM.16.MT88.4 R56, [R135+0xe000] ;  /* 0x00e000008738783b */ /* 0x010eaa0000004200 */
[C---:B------:R-:W-:Y:S05]  /*df70*/  HMMA.16816.F32.BF16 R8, R40.reuse, R46, R8 ;  /* 0x0000002e2808723c */ /* 0x040fea0000041808 */
[--C-:B------:R-:W-:Y:S01]  /*df80*/  FFMA.FTZ R44, R91, UR4, -R68.reuse ;  /* 0x000000045b2c7c23 */ /* 0x100fe20008010844 */
[----:B------:R-:W-:Y:S01]  /*df90*/  F2FP.BF16.F32.PACK_AB R45, R144, R145 ;  /* 0x00000091902d723e */ /* 0x000fe200000010ff */
[C---:B-1----:R-:W-:Y:S02]  /*dfa0*/  HMMA.16816.F32.BF16 R12, R40.reuse, R52, R12 ;  /* 0x00000034280c723c */ /* 0x042fe4000004180c */
[----:B------:R1:W3:Y:S02]  /*dfb0*/  MUFU.EX2 R131, R44 ;  /* 0x0000002c00837308 */ /* 0x0002e40000000800 */
[----:B------:R-:W-:Y:S02]  /*dfc0*/  F2FP.BF16.F32.PACK_AB R46, R143, R146 ;  /* 0x000000928f2e723e */ /* 0x000fe400000010ff */
[----:B------:R-:W-:Y:S01]  /*dfd0*/  F2FP.BF16.F32.PACK_AB R47, R142, R141 ;  /* 0x0000008d8e2f723e */ /* 0x000fe200000010ff */
[C---:B------:R-:W-:Y:S01]  /*dfe0*/  HMMA.16816.F32.BF16 R16, R40.reuse, R54, R16 ;  /* 0x000000362810723c */ /* 0x040fe20000041810 */
[----:B------:R-:W4:Y:S03]  /*dff0*/  LDSM.16.MT88.4 R52, [R135+0xe800] ;  /* 0x00e800008734783b */ /* 0x000f260000004200 */
[--C-:B-1----:R-:W-:Y:S04]  /*e000*/  FFMA.FTZ R44, R92, UR4, -R39.reuse ;  /* 0x000000045c2c7c23 */ /* 0x102fe80008010827 */
[----:B------:R1:W-:Y:S01]  /*e010*/  MUFU.EX2 R130, R44 ;  /* 0x0000002c00827308 */ /* 0x0003e20000000800 */
[C---:B--2---:R-:W-:Y:S06]  /*e020*/  HMMA.16816.F32.BF16 R20, R40.reuse, R56, R20 ;  /* 0x000000382814723c */ /* 0x044fec0000041814 */
[C---:B------:R-:W-:Y:S01]  /*e030*/  HMMA.16816.F32.BF16 R24, R40.reuse, R58, R24 ;  /* 0x0000003a2818723c */ /* 0x040fe20000041818 */
[----:B------:R-:W2:Y:S05]  /*e040*/  LDSM.16.MT88.4 R56, [R220+0xe800] ;  /* 0x00e80000dc38783b */ /* 0x000eaa0000004200 */
[C---:B------:R-:W-:Y:S05]  /*e050*/  HMMA.16816.F32.BF16 R28, R40.reuse, R48, R28 ;  /* 0x00000030281c723c */ /* 0x040fea000004181c */
[--C-:B-1----:R-:W-:Y:S01]  /*e060*/  FFMA.FTZ R44, R93, UR4, -R39.reuse ;  /* 0x000000045d2c7c23 */ /* 0x102fe20008010827 */
[----:B------:R-:W-:Y:S01]  /*e070*/  HMMA.16816.F32.BF16 R32, R40, R50, R32 ;  /* 0x000000322820723c */ /* 0x000fe20000041820 */
[----:B------:R-:W1:Y:S02]  /*e080*/  LDSM.16.MT88.4 R48, [R134+0xf000] ;  /* 0x00f000008630783b */ /* 0x000e640000004200 */
[----:B------:R5:W-:Y:S04]  /*e090*/  MUFU.EX2 R129, R44 ;  /* 0x0000002c00817308 */ /* 0x000be80000000800 */
[--C-:B------:R-:W-:Y:S01]  /*e0a0*/  FFMA.FTZ R40, R97, UR4, -R39.reuse ;  /* 0x0000000461287c23 */ /* 0x100fe20008010827 */
[----:B------:R-:W-:Y:S05]  /*e0b0*/  F2FP.BF16.F32.PACK_AB R41, R138, R137 ;  /* 0x000000898a29723e */ /* 0x000fea00000010ff */
[----:B------:R4:W-:Y:S01]  /*e0c0*/  MUFU.EX2 R93, R40 ;  /* 0x00000028005d7308 */ /* 0x0009e20000000800 */
[----:B------:R-:W-:Y:S02]  /*e0d0*/  F2FP.BF16.F32.PACK_AB R42, R133, R136 ;  /* 0x00000088852a723e */ /* 0x000fe400000010ff */
[----:B---3--:R-:W-:Y:S01]  /*e0e0*/  F2FP.BF16.F32.PACK_AB R43, R131, R132 ;  /* 0x00000084832b723e */ /* 0x008fe200000010ff */
[--C-:B-----5:R-:W-:Y:S06]  /*e0f0*/  FFMA.FTZ R44, R94, UR4, -R68.reuse ;  /* 0x000000045e2c7c23 */ /* 0x120fec0008010844 */
[----:B------:R3:W-:Y:S01]  /*e100*/  MUFU.EX2 R125, R44 ;  /* 0x0000002c007d7308 */ /* 0x0007e20000000800 */
[--C-:B----4-:R-:W-:Y:S09]  /*e110*/  FFMA.FTZ R40, R98, UR4, -R68.reuse ;  /* 0x0000000462287c23 */ /* 0x110ff20008010844 */
[----:B------:R4:W-:Y:S01]  /*e120*/  MUFU.EX2 R92, R40 ;  /* 0x00000028005c7308 */ /* 0x0009e20000000800 */
[--C-:B---3--:R-:W-:Y:S09]  /*e130*/  FFMA.FTZ R44, R95, UR4, -R68.reuse ;  /* 0x000000045f2c7c23 */ /* 0x108ff20008010844 */
[----:B------:R3:W5:Y:S01]  /*e140*/  MUFU.EX2 R95, R44 ;  /* 0x0000002c005f7308 */ /* 0x0007620000000800 */
[----:B----4-:R-:W-:Y:S09]  /*e150*/  FFMA.FTZ R40, R99, UR4, -R68 ;  /* 0x0000000463287c23 */ /* 0x010ff20008010844 */
[----:B------:R4:W-:Y:S01]  /*e160*/  MUFU.EX2 R91, R40 ;  /* 0x00000028005b7308 */ /* 0x0009e20000000800 */
[--C-:B---3--:R-:W-:Y:S09]  /*e170*/  FFMA.FTZ R44, R96, UR4, -R39.reuse ;  /* 0x00000004602c7c23 */ /* 0x108ff20008010827 */
[----:B------:R3:W5:Y:S01]  /*e180*/  MUFU.EX2 R94, R44 ;  /* 0x0000002c005e7308 */ /* 0x0007620000000800 */
[--C-:B----4-:R-:W-:Y:S09]  /*e190*/  FFMA.FTZ R40, R100, UR4, -R39.reuse ;  /* 0x0000000464287c23 */ /* 0x110ff20008010827 */
[----:B------:R4:W-:Y:S01]  /*e1a0*/  MUFU.EX2 R90, R40 ;  /* 0x00000028005a7308 */ /* 0x0009e20000000800 */
[----:B---3--:R-:W-:Y:S07]  /*e1b0*/  F2FP.BF16.F32.PACK_AB R44, R148, R147 ;  /* 0x00000093942c723e */ /* 0x008fee00000010ff */
[C---:B------:R-:W-:Y:S05]  /*e1c0*/  HMMA.16816.F32.BF16 R4, R44.reuse, R60, R4 ;  /* 0x0000003c2c04723c */ /* 0x040fea0000041804 */
[----:B----4-:R-:W-:Y:S01]  /*e1d0*/  FADD.FTZ R40, R193, R2 ;  /* 0x00000002c1287221 */ /* 0x010fe20000010000 */
[C---:B------:R-:W-:Y:S01]  /*e1e0*/  HMMA.16816.F32.BF16 R8, R44.reuse, R62, R8 ;  /* 0x0000003e2c08723c */ /* 0x040fe20000041808 */
[----:B------:R-:W3:Y:S04]  /*e1f0*/  LDSM.16.MT88.4 R60, [R221+0xf000] ;  /* 0x00f00000dd3c783b */ /* 0x000ee80000004200 */
[----:B------:R-:W-:Y:S01]  /*e200*/  FFMA.FTZ R2, R101, UR4, -R39 ;  /* 0x0000000465027c23 */ /* 0x000fe20008010827 */
[C---:B------:R-:W-:Y:S03]  /*e210*/  HMMA.16816.F32.BF16 R12, R44.reuse, R64, R12 ;  /* 0x000000402c0c723c */ /* 0x040fe6000004180c */
[----:B------:R4:W-:Y:S02]  /*e220*/  MUFU.EX2 R89, R2 ;  /* 0x0000000200597308 */ /* 0x0009e40000000800 */
[----:B------:R-:W-:Y:S01]  /*e230*/  FADD.FTZ R40, R189, R40 ;  /* 0x00000028bd287221 */ /* 0x000fe20000010000 */
[C---:B------:R-:W-:Y:S05]  /*e240*/  HMMA.16816.F32.BF16 R16, R44.reuse, R66, R16 ;  /* 0x000000422c10723c */ /* 0x040fea0000041810 */
[----:B------:R-:W-:Y:S01]  /*e250*/  FADD.FTZ R65, R219, R40 ;  /* 0x00000028db417221 */ /* 0x000fe20000010000 */
[C---:B------:R-:W-:Y:S05]  /*e260*/  HMMA.16816.F32.BF16 R20, R44.reuse, R52, R20 ;  /* 0x000000342c14723c */ /* 0x040fea0000041814 */
[----:B------:R-:W-:Y:S01]  /*e270*/  F2FP.BF16.F32.PACK_AB R40, R139, R140 ;  /* 0x0000008c8b28723e */ /* 0x000fe200000010ff */
[C---:B------:R-:W-:Y:S01]  /*e280*/  HMMA.16816.F32.BF16 R24, R44.reuse, R54, R24 ;  /* 0x000000362c18723c */ /* 0x040fe20000041818 */
[----:B------:R-:W5:Y:S04]  /*e290*/  LDSM.16.MT88.4 R52, [R135+0xf000] ;  /* 0x00f000008734783b */ /* 0x000f680000004200 */
[----:B----4-:R-:W-:Y:S01]  /*e2a0*/  FFMA.FTZ R2, R102, UR4, -R68 ;  /* 0x0000000466027c23 */ /* 0x010fe20008010844 */
[C---:B--2---:R-:W-:Y:S03]  /*e2b0*/  HMMA.16816.F32.BF16 R28, R44.reuse, R56, R28 ;  /* 0x000000382c1c723c */ /* 0x044fe6000004181c */
[----:B------:R2:W-:Y:S02]  /*e2c0*/  MUFU.EX2 R88, R2 ;  /* 0x0000000200587308 */ /* 0x0005e40000000800 */
[----:B------:R-:W-:Y:S01]  /*e2d0*/  FADD.FTZ R64, R188, R0 ;  /* 0x00000000bc407221 */ /* 0x000fe20000010000 */
[----:B------:R-:W-:Y:S01]  /*e2e0*/  HMMA.16816.F32.BF16 R32, R44, R58, R32 ;  /* 0x0000003a2c20723c */ /* 0x000fe20000041820 */
[----:B------:R-:W4:Y:S04]  /*e2f0*/  LDSM.16.MT88.4 R44, [R220+0xf000] ;  /* 0x00f00000dc2c783b */ /* 0x000f280000004200 */
[----:B------:R-:W-:Y:S01]  /*e300*/  FFMA.FTZ R0, R103, UR4, -R68 ;  /* 0x0000000467007c23 */ /* 0x000fe20008010844 */
[C---:B-1----:R-:W-:Y:S03]  /*e310*/  HMMA.16816.F32.BF16 R4, R40.reuse, R48, R4 ;  /* 0x000000302804723c */ /* 0x042fe60000041804 */
[----:B------:R1:W-:Y:S02]  /*e320*/  MUFU.EX2 R87, R0 ;  /* 0x0000000000577308 */ /* 0x0003e40000000800 */
[----:B------:R-:W-:Y:S01]  /*e330*/  FADD.FTZ R56, R245, R65 ;  /* 0x00000041f5387221 */ /* 0x000fe20000010000 */
[C---:B------:R-:W-:Y:S05]  /*e340*/  HMMA.16816.F32.BF16 R8, R40.reuse, R50, R8 ;  /* 0x000000322808723c */ /* 0x040fea0000041808 */
[----:B--2---:R-:W-:Y:S01]  /*e350*/  FADD.FTZ R2, R244, R64 ;  /* 0x00000040f4027221 */ /* 0x004fe20000010000 */
[C---:B---3--:R-:W-:Y:S05]  /*e360*/  HMMA.16816.F32.BF16 R12, R40.reuse, R60, R12 ;  /* 0x0000003c280c723c */ /* 0x048fea000004180c */
[----:B------:R-:W-:Y:S01]  /*e370*/  FADD.FTZ R48, R246, R2 ;  /* 0x00000002f6307221 */ /* 0x000fe20000010000 */
[C---:B------:R-:W-:Y:S01]  /*e380*/  HMMA.16816.F32.BF16 R16, R40.reuse, R62, R16 ;  /* 0x0000003e2810723c */ /* 0x040fe20000041810 */
[----:B------:R-:W-:Y:S04]  /*e390*/  LDSM.16.MT88.4 R60, [R221+0xf800] ;  /* 0x00f80000dd3c783b */ /* 0x000fe80000004200 */
[--C-:B------:R-:W-:Y:S01]  /*e3a0*/  FFMA.FTZ R2, R105, UR4, -R39.reuse ;  /* 0x0000000469027c23 */ /* 0x100fe20008010827 */
[C---:B-----5:R-:W-:Y:S03]  /*e3b0*/  HMMA.16816.F32.BF16 R20, R40.reuse, R52, R20 ;  /* 0x000000342814723c */ /* 0x060fe60000041814 */
[----:B------:R2:W-:Y:S02]  /*e3c0*/  MUFU.EX2 R85, R2 ;  /* 0x0000000200557308 */ /* 0x0005e40000000800 */
[----:B-1----:R-:W-:Y:S01]  /*e3d0*/  FFMA.FTZ R0, R104, UR4, -R39 ;  /* 0x0000000468007c23 */ /* 0x002fe20008010827 */
[C---:B------:R-:W-:Y:S01]  /*e3e0*/  HMMA.16816.F32.BF16 R24, R40.reuse, R54, R24 ;  /* 0x000000362818723c */ /* 0x040fe20000041818 */
[----:B------:R-:W-:Y:S06]  /*e3f0*/  LDSM.16.MT88.4 R52, [R135+0xf800] ;  /* 0x00f800008734783b */ /* 0x000fec0000004200 */
[----:B------:R1:W3:Y:S01]  /*e400*/  MUFU.EX2 R86, R0 ;  /* 0x0000000000567308 */ /* 0x0002e20000000800 */
[C---:B----4-:R-:W-:Y:S03]  /*e410*/  HMMA.16816.F32.BF16 R28, R40.reuse, R44, R28 ;  /* 0x0000002c281c723c */ /* 0x050fe6000004181c */
[----:B------:R-:W-:Y:S03]  /*e420*/  FADD.FTZ R48, R248, R48 ;  /* 0x00000030f8307221 */ /* 0x000fe60000010000 */
[----:B------:R-:W-:Y:S01]  /*e430*/  HMMA.16816.F32.BF16 R32, R40, R46, R32 ;  /* 0x0000002e2820723c */ /* 0x000fe20000041820 */
[----:B------:R-:W-:Y:S04]  /*e440*/  LDSM.16.MT88.4 R40, [R220+0xf800] ;  /* 0x00f80000dc28783b */ /* 0x000fe80000004200 */
[----:B--2---:R-:W-:Y:S01]  /*e450*/  FADD.FTZ R2, R251, R48 ;  /* 0x00000030fb027221 */ /* 0x004fe20000010000 */
[----:B------:R-:W-:Y:S01]  /*e460*/  FFMA.FTZ R48, R106, UR4, -R68 ;  /* 0x000000046a307c23 */ /* 0x000fe20008010844 */
[----:B------:R-:W-:Y:S01]  /*e470*/  FADD.FTZ R49, R247, R56 ;  /* 0x00000038f7317221 */ /* 0x000fe20000010000 */
[----:B------:R-:W-:Y:S01]  /*e480*/  FFMA.FTZ R44, R110, UR4, -R68 ;  /* 0x000000046e2c7c23 */ /* 0x000fe20008010844 */
[----:B------:R-:W2:Y:S01]  /*e490*/  LDSM.16.MT88.4 R56, [R134+0xf800] ;  /* 0x00f800008638783b */ /* 0x000ea20000004200 */
[----:B------:R4:W-:Y:S01]  /*e4a0*/  MUFU.EX2 R84, R48 ;  /* 0x0000003000547308 */ /* 0x0009e20000000800 */
[----:B-1----:R-:W-:Y:S01]  /*e4b0*/  FADD.FTZ R0, R250, R49 ;  /* 0x00000031fa007221 */ /* 0x002fe20000010000 */
[----:B------:R-:W-:Y:S01]  /*e4c0*/  FADD.FTZ R2, R210, R2 ;  /* 0x00000002d2027221 */ /* 0x000fe20000010000 */
[----:B------:R-:W-:Y:S02]  /*e4d0*/  F2FP.BF16.F32.PACK_AB R49, R95, R125 ;  /* 0x0000007d5f31723e */ /* 0x000fe400000010ff */
[----:B------:R-:W-:Y:S01]  /*e4e0*/  FADD.FTZ R0, R211, R0 ;  /* 0x00000000d3007221 */ /* 0x000fe20000010000 */
[----:B------:R-:W-:Y:S01]  /*e4f0*/  FADD.FTZ R2, R207, R2 ;  /* 0x00000002cf027221 */ /* 0x000fe20000010000 */
[----:B------:R-:W-:Y:S03]  /*e500*/  F2FP.BF16.F32.PACK_AB R50, R93, R94 ;  /* 0x0000005e5d32723e */ /* 0x000fe600000010ff */
[----:B------:R-:W-:Y:S01]  /*e510*/  MUFU.EX2 R80, R44 ;  /* 0x0000002c00507308 */ /* 0x000fe20000000800 */
[----:B------:R-:W-:Y:S01]  /*e520*/  FADD.FTZ R0, R209, R0 ;  /* 0x00000000d1007221 */ /* 0x000fe20000010000 */
[----:B------:R-:W-:Y:S02]  /*e530*/  F2FP.BF16.F32.PACK_AB R51, R91, R92 ;  /* 0x0000005c5b33723e */ /* 0x000fe400000010ff */
[----:B---3--:R-:W-:Y:S01]  /*e540*/  F2FP.BF16.F32.PACK_AB R46, R85, R86 ;  /* 0x00000056552e723e */ /* 0x008fe200000010ff */
[----:B----4-:R-:W-:Y:S01]  /*e550*/  FADD.FTZ R48, R208, R0 ;  /* 0x00000000d0307221 */ /* 0x010fe20000010000 */
[----:B------:R-:W-:Y:S03]  /*e560*/  FFMA.FTZ R0, R107, UR4, -R68 ;  /* 0x000000046b007c23 */ /* 0x000fe60008010844 */
[----:B------:R-:W-:Y:S01]  /*e570*/  FADD.FTZ R48, R205, R48 ;  /* 0x00000030cd307221 */ /* 0x000fe20000010000 */
[----:B------:R1:W3:Y:S03]  /*e580*/  MUFU.EX2 R83, R0 ;  /* 0x0000000000537308 */ /* 0x0002e60000000800 */
[----:B------:R-:W-:Y:S01]  /*e590*/  FADD.FTZ R64, R204, R48 ;  /* 0x00000030cc407221 */ /* 0x000fe20000010000 */
[----:B------:R-:W-:Y:S07]  /*e5a0*/  F2FP.BF16.F32.PACK_AB R48, R129, R130 ;  /* 0x000000828130723e */ /* 0x000fee00000010ff */
[C---:B--2---:R-:W-:Y:S05]  /*e5b0*/  HMMA.16816.F32.BF16 R4, R48.reuse, R56, R4 ;  /* 0x000000383004723c */ /* 0x044fea0000041804 */
[----:B-1----:R-:W-:Y:S01]  /*e5c0*/  FADD.FTZ R0, R206, R2 ;  /* 0x00000002ce007221 */ /* 0x002fe20000010000 */
[C---:B------:R-:W-:Y:S01]  /*e5d0*/  HMMA.16816.F32.BF16 R8, R48.reuse, R58, R8 ;  /* 0x0000003a3008723c */ /* 0x040fe20000041808 */
[----:B------:R-:W1:Y:S04]  /*e5e0*/  LDSM.16.MT88.4 R56, [R134+0x10000] ;  /* 0x010000008638783b */ /* 0x000e680000004200 */
[--C-:B------:R-:W-:Y:S01]  /*e5f0*/  FFMA.FTZ R2, R108, UR4, -R39.reuse ;  /* 0x000000046c027c23 */ /* 0x100fe20008010827 */
[C---:B------:R-:W-:Y:S03]  /*e600*/  HMMA.16816.F32.BF16 R12, R48.reuse, R60, R12 ;  /* 0x0000003c300c723c */ /* 0x040fe6000004180c */
[----:B------:R2:W-:Y:S02]  /*e610*/  MUFU.EX2 R82, R2 ;  /* 0x0000000200527308 */ /* 0x0005e40000000800 */
[----:B------:R-:W-:Y:S01]  /*e620*/  FADD.FTZ R65, R203, R0 ;  /* 0x00000000cb417221 */ /* 0x000fe20000010000 */
[C---:B------:R-:W-:Y:S01]  /*e630*/  HMMA.16816.F32.BF16 R16, R48.reuse, R62, R16 ;  /* 0x0000003e3010723c */ /* 0x040fe20000041810 */
[----:B------:R-:W4:Y:S04]  /*e640*/  LDSM.16.MT88.4 R60, [R221+0x10000] ;  /* 0x01000000dd3c783b */ /* 0x000f280000004200 */
[----:B------:R-:W-:Y:S01]  /*e650*/  FFMA.FTZ R0, R109, UR4, -R39 ;  /* 0x000000046d007c23 */ /* 0x000fe20008010827 */
[C---:B------:R-:W-:Y:S03]  /*e660*/  HMMA.16816.F32.BF16 R20, R48.reuse, R52, R20 ;  /* 0x000000343014723c */ /* 0x040fe60000041814 */
[----:B------:R5:W-:Y:S02]  /*e670*/  MUFU.EX2 R81, R0 ;  /* 0x0000000000517308 */ /* 0x000be40000000800 */
[----:B------:R-:W-:Y:S01]  /*e680*/  FADD.FTZ R45, R201, R65 ;  /* 0x00000041c92d7221 */ /* 0x000fe20000010000 */
[C---:B------:R-:W-:Y:S01]  /*e690*/  HMMA.16816.F32.BF16 R24, R48.reuse, R54, R24 ;  /* 0x000000363018723c */ /* 0x040fe20000041818 */
[----:B------:R-:W4:Y:S04]  /*e6a0*/  LDSM.16.MT88.4 R52, [R135+0x10000] ;  /* 0x010000008734783b */ /* 0x000f280000004200 */
[----:B--2---:R-:W-:Y:S01]  /*e6b0*/  FADD.FTZ R2, R202, R64 ;  /* 0x00000040ca027221 */ /* 0x004fe20000010000 */
[C---:B------:R-:W-:Y:S05]  /*e6c0*/  HMMA.16816.F32.BF16 R28, R48.reuse, R40, R28 ;  /* 0x00000028301c723c */ /* 0x040fea000004181c */
[----:B---3--:R-:W-:Y:S01]  /*e6d0*/  F2FP.BF16.F32.PACK_AB R47, R83, R84 ;  /* 0x00000054532f723e */ /* 0x008fe200000010ff */
[----:B------:R-:W-:Y:S01]  /*e6e0*/  HMMA.16816.F32.BF16 R32, R48, R42, R32 ;  /* 0x0000002a3020723c */ /* 0x000fe20000041820 */
[----:B------:R-:W2:Y:S04]  /*e6f0*/  LDSM.16.MT88.4 R40, [R220+0x10000] ;  /* 0x01000000dc28783b */ /* 0x000ea80000004200 */
[----:B-----5:R-:W-:Y:S01]  /*e700*/  FADD.FTZ R0, R200, R2 ;  /* 0x00000002c8007221 */ /* 0x020fe20000010000 */
[----:B------:R-:W-:Y:S01]  /*e710*/  FADD.FTZ R2, R199, R45 ;  /* 0x0000002dc7027221 */ /* 0x000fe20000010000 */
[----:B------:R-:W-:Y:S04]  /*e720*/  FFMA.FTZ R45, R111, UR4, -R68 ;  /* 0x000000046f2d7c23 */ /* 0x000fe80008010844 */
[----:B------:R-:W-:Y:S01]  /*e730*/  FADD.FTZ R0, R198, R0 ;  /* 0x00000000c6007221 */ /* 0x000fe20000010000 */
[----:B------:R-:W-:Y:S01]  /*e740*/  FADD.FTZ R2, R197, R2 ;  /* 0x00000002c5027221 */ /* 0x000fe20000010000 */
[----:B------:R-:W3:Y:S02]  /*e750*/  MUFU.EX2 R79, R45 ;  /* 0x0000002d004f7308 */ /* 0x000ee40000000800 */
[----:B------:R-:W-:Y:S01]  /*e760*/  FADD.FTZ R44, R196, R0 ;  /* 0x00000000c42c7221 */ /* 0x000fe20000010000 */
[----:B------:R-:W-:Y:S03]  /*e770*/  FADD.FTZ R0, R195, R2 ;  /* 0x00000002c3007221 */ /* 0x000fe60000010000 */
[----:B------:R-:W-:Y:S01]  /*e780*/  FADD.FTZ R44, R252, R44 ;  /* 0x0000002cfc2c7221 */ /* 0x000fe20000010000 */
[----:B------:R-:W-:Y:S01]  /*e790*/  FADD.FTZ R2, R243, R0 ;  /* 0x00000000f3027221 */ /* 0x000fe20000010000 */
[--C-:B------:R-:W-:Y:S02]  /*e7a0*/  FFMA.FTZ R0, R112, UR4, -R39.reuse ;  /* 0x0000000470007c23 */ /* 0x100fe40008010827 */
[----:B------:R-:W-:Y:S01]  /*e7b0*/  FADD.FTZ R44, R249, R44 ;  /* 0x0000002cf92c7221 */ /* 0x000fe20000010000 */
[----:B------:R-:W-:Y:S01]  /*e7c0*/  FADD.FTZ R2, R242, R2 ;  /* 0x00000002f2027221 */ /* 0x000fe20000010000 */
[----:B------:R5:W-:Y:S03]  /*e7d0*/  MUFU.EX2 R78, R0 ;  /* 0x00000000004e7308 */ /* 0x000be60000000800 */
[----:B------:R-:W-:Y:S01]  /*e7e0*/  FADD.FTZ R2, R183, R2 ;  /* 0x00000002b7027221 */ /* 0x000fe20000010000 */
[----:B-----5:R-:W-:Y:S01]  /*e7f0*/  FADD.FTZ R0, R192, R44 ;  /* 0x0000002cc0007221 */ /* 0x020fe20000010000 */
[----:B------:R-:W-:Y:S03]  /*e800*/  FFMA.FTZ R44, R113, UR4, -R39 ;  /* 0x00000004712c7c23 */ /* 0x000fe60008010827 */
[----:B------:R-:W-:Y:S01]  /*e810*/  FADD.FTZ R45, R186, R0 ;  /* 0x00000000ba2d7221 */ /* 0x000fe20000010000 */
[----:B------:R-:W-:Y:S01]  /*e820*/  FADD.FTZ R0, R182, R2 ;  /* 0x00000002b6007221 */ /* 0x000fe20000010000 */
[----:B------:R-:W-:Y:S01]  /*e830*/  FFMA.FTZ R2, R114, UR4, -R68 ;  /* 0x0000000472027c23 */ /* 0x000fe20008010844 */
[----:B------:R5:W3:Y:S01]  /*e840*/  MUFU.EX2 R77, R44 ;  /* 0x0000002c004d7308 */ /* 0x000ae20000000800 */
        /* <DEDUP_REMOVED lines=8> */
[----:B------:R2:W3:Y:S01]  /*e8d0*/  MUFU.EX2 R76, R2 ;  /* 0x00000002004c7308 */ /* 0x0004e20000000800 */
[----:B-----5:R-:W-:Y:S07]  /*e8e0*/  F2FP.BF16.F32.PACK_AB R44, R89, R90 ;  /* 0x0000005a592c723e */ /* 0x020fee00000010ff */
[C---:B-1----:R-:W-:Y:S02]  /*e8f0*/  HMMA.16816.F32.BF16 R4, R44.reuse, R56, R4 ;  /* 0x000000382c04723c */ /* 0x042fe40000041804 */
[----:B------:R-:W-:Y:S03]  /*e900*/  MUFU.EX2 R73, R48 ;  /* 0x0000003000497308 */ /* 0x000fe60000000800 */
[----:B----4-:R-:W-:Y:S01]  /*e910*/  FFMA.FTZ R0, R116, UR4, -R39 ;  /* 0x0000000474007c23 */ /* 0x010fe20008010827 */
[C---:B------:R-:W-:Y:S01]  /*e920*/  HMMA.16816.F32.BF16 R8, R44.reuse, R58, R8 ;  /* 0x0000003a2c08723c */ /* 0x040fe20000041808 */
[----:B------:R-:W1:Y:S05]  /*e930*/  LDSM.16.MT88.4 R56, [R134+0x10800] ;  /* 0x010800008638783b */ /* 0x000e6a0000004200 */
[----:B------:R4:W5:Y:S01]  /*e940*/  MUFU.EX2 R74, R0 ;  /* 0x00000000004a7308 */ /* 0x0009620000000800 */
[----:B--2---:R-:W-:Y:S01]  /*e950*/  FADD.FTZ R2, R179, R64 ;  /* 0x00000040b3027221 */ /* 0x004fe20000010000 */
[C---:B------:R-:W-:Y:S03]  /*e960*/  HMMA.16816.F32.BF16 R12, R44.reuse, R60, R12 ;  /* 0x0000003c2c0c723c */ /* 0x040fe6000004180c */
[----:B------:R-:W-:Y:S03]  /*e970*/  FADD.FTZ R49, R171, R2 ;  /* 0x00000002ab317221 */ /* 0x000fe60000010000 */
[C---:B------:R-:W-:Y:S01]  /*e980*/  HMMA.16816.F32.BF16 R16, R44.reuse, R62, R16 ;  /* 0x0000003e2c10723c */ /* 0x040fe20000041810 */
[----:B------:R-:W2:Y:S04]  /*e990*/  LDSM.16.MT88.4 R60, [R221+0x10800] ;  /* 0x01080000dd3c783b */ /* 0x000ea80000004200 */
[----:B------:R-:W-:Y:S01]  /*e9a0*/  FADD.FTZ R2, R180, R50 ;  /* 0x00000032b4027221 */ /* 0x000fe20000010000 */
[C---:B------:R-:W-:Y:S05]  /*e9b0*/  HMMA.16816.F32.BF16 R20, R44.reuse, R52, R20 ;  /* 0x000000342c14723c */ /* 0x040fea0000041814 */
[----:B----4-:R-:W-:Y:S01]  /*e9c0*/  FADD.FTZ R0, R174, R49 ;  /* 0x00000031ae007221 */ /* 0x010fe20000010000 */
[C---:B------:R-:W-:Y:S01]  /*e9d0*/  HMMA.16816.F32.BF16 R24, R44.reuse, R54, R24 ;  /* 0x000000362c18723c */ /* 0x040fe20000041818 */
[----:B------:R-:W4:Y:S04]  /*e9e0*/  LDSM.16.MT88.4 R52, [R135+0x10800] ;  /* 0x010800008734783b */ /* 0x000f280000004200 */
[----:B------:R-:W-:Y:S01]  /*e9f0*/  FADD.FTZ R48, R173, R2 ;  /* 0x00000002ad307221 */ /* 0x000fe20000010000 */
[C---:B------:R-:W-:Y:S05]  /*ea00*/  HMMA.16816.F32.BF16 R28, R44.reuse, R40, R28 ;  /* 0x000000282c1c723c */ /* 0x040fea000004181c */
[----:B------:R-:W-:Y:S01]  /*ea10*/  FADD.FTZ R2, R167, R0 ;  /* 0x00000000a7027221 */ /* 0x000fe20000010000 */
[----:B------:R-:W-:Y:S01]  /*ea20*/  HMMA.16816.F32.BF16 R32, R44, R42, R32 ;  /* 0x0000002a2c20723c */ /* 0x000fe20000041820 */
[----:B------:R-:W5:Y:S04]  /*ea30*/  LDSM.16.MT88.4 R40, [R220+0x10800] ;  /* 0x01080000dc28783b */ /* 0x000f680000004200 */
[----:B------:R-:W-:Y:S01]  /*ea40*/  FFMA.FTZ R0, R118, UR4, -R68 ;  /* 0x0000000476007c23 */ /* 0x000fe20008010844 */
[----:B------:R-:W-:Y:S01]  /*ea50*/  FADD.FTZ R48, R172, R48 ;  /* 0x00000030ac307221 */ /* 0x000fe20000010000 */
[----:B------:R-:W-:Y:S01]  /*ea60*/  FADD.FTZ R2, R169, R2 ;  /* 0x00000002a9027221 */ /* 0x000fe20000010000 */
[----:B---3--:R-:W-:Y:S01]  /*ea70*/  F2FP.BF16.F32.PACK_AB R49, R79, R80 ;  /* 0x000000504f31723e */ /* 0x008fe200000010ff */
        /* <DEDUP_REMOVED lines=11> */
[C---:B-1----:R-:W-:Y:S05]  /*eb30*/  HMMA.16816.F32.BF16 R4, R48.reuse, R56, R4 ;  /* 0x000000383004723c */ /* 0x042fea0000041804 */
[----:B---3--:R-:W-:Y:S01]  /*eb40*/  FFMA.FTZ R0, R119, UR4, -R68 ;  /* 0x0000000477007c23 */ /* 0x008fe20008010844 */
[C---:B------:R-:W-:Y:S03]  /*eb50*/  HMMA.16816.F32.BF16 R8, R48.reuse, R58, R8 ;  /* 0x0000003a3008723c */ /* 0x040fe60000041808 */
[----:B------:R1:W3:Y:S02]  /*eb60*/  MUFU.EX2 R71, R0 ;  /* 0x0000000000477308 */ /* 0x0002e40000000800 */
[--C-:B------:R-:W-:Y:S01]  /*eb70*/  FFMA.FTZ R56, R124, UR4, -R39.reuse ;  /* 0x000000047c387c23 */ /* 0x100fe20008010827 */
[C---:B--2---:R-:W-:Y:S05]  /*eb80*/  HMMA.16816.F32.BF16 R12, R48.reuse, R60, R12 ;  /* 0x0000003c300c723c */ /* 0x044fea000004180c */
[----:B----4-:R-:W-:Y:S01]  /*eb90*/  FADD.FTZ R2, R161, R44 ;  /* 0x0000002ca1027221 */ /* 0x010fe20000010000 */
[C---:B------:R-:W-:Y:S05]  /*eba0*/  HMMA.16816.F32.BF16 R16, R48.reuse, R62, R16 ;  /* 0x0000003e3010723c */ /* 0x040fea0000041810 */
[----:B------:R-:W-:Y:S01]  /*ebb0*/  FADD.FTZ R2, R158, R2 ;  /* 0x000000029e027221 */ /* 0x000fe20000010000 */
[C---:B------:R-:W-:Y:S05]  /*ebc0*/  HMMA.16816.F32.BF16 R20, R48.reuse, R52, R20 ;  /* 0x000000343014723c */ /* 0x040fea0000041814 */
[--C-:B-1----:R-:W-:Y:S01]  /*ebd0*/  FFMA.FTZ R0, R120, UR4, -R39.reuse ;  /* 0x0000000478007c23 */ /* 0x102fe20008010827 */
[C---:B------:R-:W-:Y:S03]  /*ebe0*/  HMMA.16816.F32.BF16 R24, R48.reuse, R54, R24 ;  /* 0x000000363018723c */ /* 0x040fe60000041818 */
[----:B------:R1:W2:Y:S02]  /*ebf0*/  MUFU.EX2 R70, R0 ;  /* 0x0000000000467308 */ /* 0x0002a40000000800 */
[----:B------:R-:W-:Y:S01]  /*ec00*/  FADD.FTZ R2, R157, R2 ;  /* 0x000000029d027221 */ /* 0x000fe20000010000 */
[C---:B-----5:R-:W-:Y:S05]  /*ec10*/  HMMA.16816.F32.BF16 R28, R48.reuse, R40, R28 ;  /* 0x00000028301c723c */ /* 0x060fea000004181c */
[----:B------:R-:W-:Y:S01]  /*ec20*/  FFMA.FTZ R44, R122, UR4, -R68 ;  /* 0x000000047a2c7c23 */ /* 0x000fe20008010844 */
[----:B------:R-:W-:Y:S01]  /*ec30*/  HMMA.16816.F32.BF16 R32, R48, R42, R32 ;  /* 0x0000002a3020723c */ /* 0x000fe20000041820 */
[----:B------:R-:W-:Y:S02]  /*ec40*/  LDSM.16.MT88.4 R48, [R220+0x11000] ;  /* 0x01100000dc30783b */ /* 0x000fe40000004200 */
[----:B------:R4:W-:Y:S02]  /*ec50*/  MUFU.EX2 R67, R44 ;  /* 0x0000002c00437308 */ /* 0x0009e40000000800 */
[----:B------:R-:W-:Y:S01]  /*ec60*/  F2FP.BF16.F32.PACK_AB R40, R73, R74 ;  /* 0x0000004a4928723e */ /* 0x000fe200000010ff */
[----:B------:R-:W-:Y:S01]  /*ec70*/  FFMA.FTZ R61, R128, UR4, -R39 ;  /* 0x00000004803d7c23 */ /* 0x000fe20008010827 */
[----:B---3--:R-:W-:Y:S01]  /*ec80*/  F2FP.BF16.F32.PACK_AB R41, R71, R72 ;  /* 0x000000484729723e */ /* 0x008fe200000010ff */
        /* <DEDUP_REMOVED lines=8> */
[----:B----4-:R-:W1:Y:S02]  /*ed10*/  LDSM.16.MT88.4 R44, [R134+0x11000] ;  /* 0x01100000862c783b */ /* 0x010e640000004200 */
        /* <DEDUP_REMOVED lines=110> */
.L_x_2258:
[----:B------:R-:W3:Y:S01]  /*f400*/  LDL.LU R5, [R1+0x4] ;  /* 0x0000040001057983 */ /* 0x000ee20000300800 */
[----:B------:R-:W1:Y:S01]  /*f410*/  S2R R50, SR_TID.X ;  /* 0x0000000000327919 */ /* 0x000e620000002100 */
[----:B------:R-:W4:Y:S02]  /*f420*/  S2UR UR4, SR_CgaCtaId ;  /* 0x00000000000479c3 */ /* 0x000f240000008800 */
[----:B--2---:R-:W2:Y:S04]  /*f430*/  LDL.LU R4, [R1] ;  /* 0x0000000001047983 */ /* 0x004ea80000300800 */
[----:B------:R-:W5:Y:S01]  /*f440*/  LDL.LU R54, [R1+0x24] ;  /* 0x0000240001367983 */ /* 0x000f620000300800 */
[----:B------:R-:W-:Y:S01]  /*f450*/  UMOV UR5, 0x400 ;  /* 0x0000040000057882 */ /* 0x000fe20000000000 */
[----:B------:R-:W5:Y:S01]  /*f460*/  LDC R52, c[0x0][0x270] ;  /* 0x00009c00ff347b82 */ /* 0x000f620000000800 */
[----:B-1----:R-:W-:-:S04]  /*f470*/  SHF.R.S32.HI R6, RZ, 0x1f, R50 ;  /* 0x0000001fff067819 */ /* 0x002fc80000011432 */
[----:B------:R-:W-:-:S04]  /*f480*/  LEA.HI R48, R6, R50, RZ, 0x5 ;  /* 0x0000003206307211 */ /* 0x000fc800078f28ff */
[----:B------:R-:W-:Y:S01]  /*f490*/  SHF.R.S32.HI R8, RZ, 0x5, R48 ;  /* 0x00000005ff087819 */ /* 0x000fe20000011430 */
[----:B----4-:R-:W-:Y:S01]  /*f4a0*/  ULEA UR4, UR4, UR5, 0x18 ;  /* 0x0000000504047291 */ /* 0x010fe2000f8ec03f */
[----:B------:R-:W1:Y:S01]  /*f4b0*/  S2R R38, SR_TID.X ;  /* 0x0000000000267919 */ /* 0x000e620000002100 */
[----:B------:R-:W4:Y:S01]  /*f4c0*/  S2R R53, SR_CTAID.Y ;  /* 0x0000000000357919 */ /* 0x000f220000002600 */
[----:B------:R-:W4:Y:S01]  /*f4d0*/  S2R R51, SR_CTAID.X ;  /* 0x0000000000337919 */ /* 0x000f220000002500 */
[----:B------:R-:W4:Y:S01]  /*f4e0*/  S2UR UR5, SR_CTAID.Z ;  /* 0x00000000000579c3 */ /* 0x000f220000002700 */
[----:B------:R-:W-:Y:S07]  /*f4f0*/  BSSY B0, `(.L_x_2263) ;  /* 0x00000a5000007945 */ /* 0x000fee0003800000 */
[----:B------:R-:W-:Y:S06]  /*f500*/  BAR.SYNC.DEFER_BLOCKING 0x0 ;  /* 0x0000000000007b1d */ /* 0x000fec0000010000 */
[----:B---3--:R-:W3:Y:S04]  /*f510*/  SHFL.BFLY PT, R0, R5, 0x2, 0x1f ;  /* 0x0c401f0005007f89 */ /* 0x008ee800000e0000 */
[----:B--2---:R-:W2:Y:S01]  /*f520*/  SHFL.BFLY PT, R2, R4, 0x2, 0x1f ;  /* 0x0c401f0004027f89 */ /* 0x004ea200000e0000 */
[----:B---3--:R-:W-:-:S05]  /*f530*/  FADD.FTZ R0, R0, R5 ;  /* 0x0000000500007221 */ /* 0x008fca0000010000 */
[----:B------:R-:W3:Y:S01]  /*f540*/  SHFL.BFLY PT, R5, R0, 0x1, 0x1f ;  /* 0x0c201f0000057f89 */ /* 0x000ee200000e0000 */
[----:B--2---:R-:W-:-:S05]  /*f550*/  FADD.FTZ R2, R2, R4 ;  /* 0x0000000402027221 */ /* 0x004fca0000010000 */
[----:B------:R-:W2:Y:S01]  /*f560*/  SHFL.BFLY PT, R4, R2, 0x1, 0x1f ;  /* 0x0c201f0002047f89 */ /* 0x000ea200000e0000 */
[----:B---3--:R-:W-:-:S05]  /*f570*/  FADD.FTZ R37, R0, R5 ;  /* 0x0000000500257221 */ /* 0x008fca0000010000 */
[----:B------:R-:W-:Y:S02]  /*f580*/  FSETP.NE.FTZ.AND P4, PT, R37, RZ, PT ;  /* 0x000000ff2500720b */ /* 0x000fe40003f95000 */
[----:B------:R-:W-:Y:S01]  /*f590*/  MOV R0, 0x3f800000 ;  /* 0x3f80000000007802 */ /* 0x000fe20000000f00 */
[----:B--2---:R-:W-:Y:S01]  /*f5a0*/  FADD.FTZ R10, R2, R4 ;  /* 0x00000004020a7221 */ /* 0x004fe20000010000 */
[----:B------:R-:W-:-:S04]  /*f5b0*/  LEA.HI R5, R6, R50, RZ, 0x2 ;  /* 0x0000003206057211 */ /* 0x000fc800078f10ff */
[--C-:B------:R-:W-:Y:S02]  /*f5c0*/  SHF.R.S32.HI R7, RZ, 0x2, R5.reuse ;  /* 0x00000002ff077819 */ /* 0x100fe40000011405 */
[----:B------:R-:W-:Y:S02]  /*f5d0*/  SHF.R.S32.HI R2, RZ, 0x1f, R5 ;  /* 0x0000001fff027819 */ /* 0x000fe40000011405 */
[----:B------:R-:W-:Y:S01]  /*f5e0*/  FSETP.NE.FTZ.AND P3, PT, R10, RZ, PT ;  /* 0x000000ff0a00720b */ /* 0x000fe20003f75000 */
[----:B------:R-:W2:Y:S01]  /*f5f0*/  @P4 MUFU.RCP R0, R37 ;  /* 0x0000002500004308 */ /* 0x000ea20000001000 */
[----:B------:R-:W-:Y:S01]  /*f600*/  LOP3.LUT R4, R5, 0x1ffffffc, RZ, 0xc0, !PT ;  /* 0x1ffffffc05047812 */ /* 0x000fe200078ec0ff */
[----:B------:R-:W3:Y:S01]  /*f610*/  @P4 LDC R39, c[0x0][0x2e8] ;  /* 0x0000ba00ff274b82 */ /* 0x000ee20000000800 */
[----:B------:R-:W-:-:S03]  /*f620*/  LEA.HI R2, R2, R7, RZ, 0x3 ;  /* 0x0000000702027211 */ /* 0x000fc600078f18ff */
[----:B------:R-:W-:Y:S01]  /*f630*/  IMAD.IADD R5, R50, 0x1, -R4 ;  /* 0x0000000132057824 */ /* 0x000fe200078e0a04 */
[----:B------:R-:W-:Y:S02]  /*f640*/  LOP3.LUT R4, R2, 0xfffffff8, RZ, 0xc0, !PT ;  /* 0xfffffff802047812 */ /* 0x000fe400078ec0ff */
[----:B------:R-:W-:Y:S02]  /*f650*/  MOV R2, 0x3f800000 ;  /* 0x3f80000000027802 */ /* 0x000fe40000000f00 */
[----:B------:R-:W-:Y:S02]  /*f660*/  IADD3 R7, R7, -R4, RZ ;  /* 0x8000000407077210 */ /* 0x000fe40007ffe0ff */
[----:B------:R-:W-:Y:S02]  /*f670*/  LEA.HI R4, R6, R50, RZ, 0x4 ;  /* 0x0000003206047211 */ /* 0x000fe400078f20ff */
[----:B------:R-:W1:Y:S01]  /*f680*/  @P3 MUFU.RCP R2, R10 ;  /* 0x0000000a00023308 */ /* 0x000e620000001000 */
        /* <DEDUP_REMOVED lines=16> */
[----:B------:R-:W-:-:S02]  /*f790*/  LOP3.LUT R0, R4, 0xfffffff0, RZ, 0xc0, !PT ;  /* 0xfffffff004007812 */ /* 0x000fc400078ec0ff */
[----:B------:R-:W-:-:S03]  /*f7a0*/  SHF.R.S32.HI R49, RZ, 0x4, R4 ;  /* 0x00000004ff317819 */ /* 0x000fc60000011404 */
[----:B------:R-:W-:Y:S01]  /*f7b0*/  IMAD.IADD R11, R50, 0x1, -R0 ;  /* 0x00000001320b7824 */ /* 0x000fe200078e0a00 */
[----:B------:R-:W-:Y:S01]  /*f7c0*/  SHF.L.U32 R4, R49, 0x6, RZ ;  /* 0x0000000631047819 */ /* 0x000fe200000006ff */
[----:B-1----:R-:W-:-:S03]  /*f7d0*/  FMUL.FTZ R139, R2, R139 ;  /* 0x0000008b028b7220 */ /* 0x002fc60000410000 */
[----:B------:R-:W-:Y:S01]  /*f7e0*/  LEA.HI R6, R11, R11, RZ, 0x1 ;  /* 0x0000000b0b067211 */ /* 0x000fe200078f08ff */
        /* <DEDUP_REMOVED lines=15> */
[C---:B------:R-:W-:Y:S01]  /*f8e0*/  LOP3.LUT R0, R7.reuse, 0x1, RZ, 0xc0, !PT ;  /* 0x0000000107007812 */ /* 0x040fe200078ec0ff */
[----:B------:R-:W-:Y:S01]  /*f8f0*/  IMAD R8, R8, 0x200, R5 ;  /* 0x0000020008087824 */ /* 0x000fe200078e0205 */
[----:B------:R-:W-:Y:S01]  /*f900*/  SHF.L.U32 R2, R7, 0x6, RZ ;  /* 0x0000000607027819 */ /* 0x000fe200000006ff */
[----:B------:R-:W-:Y:S01]  /*f910*/  IMAD.SHL.U32 R5, R6, 0x4, RZ ;  /* 0x0000000406057824 */ /* 0x000fe200078e00ff */
[----:B------:R-:W-:-:S02]  /*f920*/  LOP3.LUT R4, R4, 0x1c0, RZ, 0xc0, !PT ;  /* 0x000001c004047812 */ /* 0x000fc400078ec0ff */
[----:B------:R-:W-:Y:S02]  /*f930*/  R2P PR, R7, 0x6 ;  /* 0x0000000607007804 */ /* 0x000fe40000000000 */
[----:B------:R-:W-:Y:S02]  /*f940*/  ISETP.NE.U32.AND P0, PT, R0, 0x1, PT ;  /* 0x000000010000780c */ /* 0x000fe40003f05070 */
[----:B------:R-:W-:Y:S02]  /*f950*/  LOP3.LUT R0, R2, 0x1c0, RZ, 0xc0, !PT ;  /* 0x000001c002007812 */ /* 0x000fe400078ec0ff */
[----:B------:R-:W-:Y:S02]  /*f960*/  LOP3.LUT R5, R4, 0x38, R5, 0xf8, !PT ;  /* 0x0000003804057812 */ /* 0x000fe400078ef805 */
[----:B------:R-:W-:Y:S02]  /*f970*/  SHF.R.U32.HI R4, RZ, 0x3, R4 ;  /* 0x00000003ff047819 */ /* 0x000fe40000011604 */
[----:B------:R-:W-:Y:S01]  /*f980*/  LEA.HI R2, R0, R0, RZ, 0x1d ;  /* 0x0000000000027211 */ /* 0x000fe200078fe8ff */
[----:B------:R-:W-:Y:S01]  /*f990*/  IMAD.MOV.U32 R7, RZ, RZ, 0x20 ;  /* 0x00000020ff077424 */ /* 0x000fe200078e00ff */
[----:B------:R-:W-:-:S02]  /*f9a0*/  LOP3.LUT R0, R6, 0xffffffe, RZ, 0xc0, !PT ;  /* 0x0ffffffe06007812 */ /* 0x000fc400078ec0ff */
[----:B------:R-:W-:Y:S02]  /*f9b0*/  LOP3.LUT R5, R5, R4, RZ, 0x3c, !PT ;  /* 0x0000000405057212 */ /* 0x000fe400078e3cff */
[----:B------:R-:W-:Y:S01]  /*f9c0*/  LEA R4, R8, R2, 0x1 ;  /* 0x0000000208047211 */ /* 0x000fe200078e08ff */
[----:B------:R-:W-:Y:S01]  /*f9d0*/  IMAD.IADD R2, R11, 0x1, -R0 ;  /* 0x000000010b027824 */ /* 0x000fe200078e0a00 */
[----:B------:R-:W-:Y:S02]  /*f9e0*/  MOV R6, 0x40 ;  /* 0x0000004000067802 */ /* 0x000fe40000000f00 */
[----:B------:R-:W-:Y:S02]  /*f9f0*/  SEL R8, R7, 0xffffffe0, P0 ;  /* 0xffffffe007087807 */ /* 0x000fe40000000000 */
[----:B------:R-:W-:Y:S01]  /*fa00*/  LEA R0, R4, UR4, 0x2 ;  /* 0x0000000404007c11 */ /* 0x000fe2000f8e10ff */
[----:B------:R-:W-:Y:S01]  /*fa10*/  IMAD R9, R2, 0x4, R5 ;  /* 0x0000000402097824 */ /* 0x000fe200078e0205 */
[----:B------:R-:W-:-:S02]  /*fa20*/  SEL R4, R6, 0xffffffc0, !P1 ;  /* 0xffffffc006047807 */ /* 0x000fc40004800000 */
[C---:B------:R-:W-:Y:S02]  /*fa30*/  IADD3 R5, R0.reuse, R8, RZ ;  /* 0x0000000800057210 */ /* 0x040fe40007ffe0ff */
[C---:B------:R-:W-:Y:S01]  /*fa40*/  IADD3 R2, R0.reuse, 0x80, RZ ;  /* 0x0000008000027810 */ /* 0x040fe20007ffe0ff */
[C-C-:B------:R-:W-:Y:S01]  /*fa50*/  IMAD.IADD R7, R0.reuse, 0x1, R4.reuse ;  /* 0x0000000100077824 */ /* 0x140fe200078e0204 */
[----:B------:R-:W-:Y:S01]  /*fa60*/  @P2 IADD3 R2, R0, -0x80, RZ ;  /* 0xffffff8000022810 */ /* 0x000fe20007ffe0ff */
[----:B------:R-:W-:Y:S01]  /*fa70*/  IMAD.IADD R6, R5, 0x1, R4 ;  /* 0x0000000105067824 */ /* 0x000fe200078e0204 */
[----:B------:R-:W-:Y:S04]  /*fa80*/  STS.64 [R0], R136 ;  /* 0x0000008800007388 */ /* 0x000fe80000000a00 */
[----:B------:R-:W-:Y:S04]  /*fa90*/  STS.64 [R0+0x800], R138 ;  /* 0x0008008a00007388 */ /* 0x000fe80000000a00 */
[----:B------:R-:W-:Y:S04]  /*faa0*/  STS.64 [R5], R144 ;  /* 0x0000009005007388 */ /* 0x000fe80000000a00 */
[----:B------:R1:W-:Y:S04]  /*fab0*/  STS.64 [R5+0x800], R146 ;  /* 0x0008009205007388 */ /* 0x0003e80000000a00 */
[----:B------:R-:W-:Y:S04]  /*fac0*/  STS.64 [R7], R140 ;  /* 0x0000008c07007388 */ /* 0x000fe80000000a00 */
[----:B------:R-:W-:Y:S04]  /*fad0*/  STS.64 [R7+0x800], R142 ;  /* 0x0008008e07007388 */ /* 0x000fe80000000a00 */
[----:B------:R-:W-:Y:S04]  /*fae0*/  STS.64 [R6], R152 ;  /* 0x0000009806007388 */ /* 0x000fe80000000a00 */
[----:B------:R2:W-:Y:S04]  /*faf0*/  STS.64 [R6+0x800], R154 ;  /* 0x0008009a06007388 */ /* 0x0005e80000000a00 */
[----:B------:R-:W-:Y:S01]  /*fb00*/  STS.64 [R2], R148 ;  /* 0x0000009402007388 */ /* 0x000fe20000000a00 */
[----:B-1----:R-:W-:-:S03]  /*fb10*/  IMAD.IADD R5, R8, 0x1, R2 ;  /* 0x0000000108057824 */ /* 0x002fc600078e0202 */
[----:B------:R1:W-:Y:S01]  /*fb20*/  STS.64 [R2+0x800], R150 ;  /* 0x0008009602007388 */ /* 0x0003e20000000a00 */
[----:B------:R-:W-:-:S03]  /*fb30*/  IMAD.IADD R0, R4, 0x1, R5 ;  /* 0x0000000104007824 */ /* 0x000fc600078e0205 */
[----:B------:R-:W-:Y:S04]  /*fb40*/  STS.64 [R5], R156 ;  /* 0x0000009c05007388 */ /* 0x000fe80000000a00 */
[----:B------:R4:W-:Y:S01]  /*fb50*/  STS.64 [R5+0x800], R158 ;  /* 0x0008009e05007388 */ /* 0x0009e20000000a00 */
[----:B--2---:R-:W-:-:S05]  /*fb60*/  IADD3 R6, R4, R2, RZ ;  /* 0x0000000204067210 */ /* 0x004fca0007ffe0ff */
[----:B------:R-:W-:Y:S04]  /*fb70*/  STS.64 [R6], R164 ;  /* 0x000000a406007388 */ /* 0x000fe80000000a00 */
[----:B------:R2:W-:Y:S04]  /*fb80*/  STS.64 [R6+0x800], R166 ;  /* 0x000800a606007388 */ /* 0x0005e80000000a00 */
[----:B------:R-:W-:Y:S04]  /*fb90*/  STS.64 [R0], R160 ;  /* 0x000000a000007388 */ /* 0x000fe80000000a00 */
[----:B------:R5:W-:Y:S01]  /*fba0*/  STS.64 [R0+0x800], R162 ;  /* 0x000800a200007388 */ /* 0x000be20000000a00 */
[----:B------:R-:W-:-:S04]  /*fbb0*/  SHF.R.S32.HI R4, RZ, 0x1f, R38 ;  /* 0x0000001fff047819 */ /* 0x000fc80000011426 */
[----:B------:R-:W-:-:S04]  /*fbc0*/  LEA.HI R4, R4, R38, RZ, 0x5 ;  /* 0x0000002604047211 */ /* 0x000fc800078f28ff */
[----:B-1----:R-:W-:Y:S02]  /*fbd0*/  LOP3.LUT R2, R4, 0xffffffe0, RZ, 0xc0, !PT ;  /* 0xffffffe004027812 */ /* 0x002fe400078ec0ff */
[----:B----4-:R-:W-:Y:S02]  /*fbe0*/  SHF.R.S32.HI R5, RZ, 0x5, R4 ;  /* 0x00000005ff057819 */ /* 0x010fe40000011404 */
[----:B------:R-:W-:Y:S02]  /*fbf0*/  IADD3 R2, -R2, R38, RZ ;  /* 0x0000002602027210 */ /* 0x000fe40007ffe1ff */
[----:B------:R-:W1:Y:S02]  /*fc00*/  @P3 LDC R38, c[0x0][0x2e8] ;  /* 0x0000ba00ff263b82 */ /* 0x000e640000000800 */
[----:B------:R-:W-:-:S06]  /*fc10*/  SHF.R.S32.HI R8, RZ, 0x1f, R2 ;  /* 0x0000001fff087819 */ /* 0x000fcc0000011402 */
[----:B--2---:R-:W2:Y:S01]  /*fc20*/  LDC.64 R6, c[0x0][0x2c0] ;  /* 0x0000b000ff067b82 */ /* 0x004ea20000000a00 */
[----:B-----5:R-:W-:-:S07]  /*fc30*/  LEA R0, R9, UR4, 0x2 ;  /* 0x0000000409007c11 */ /* 0x020fce000f8e10ff */
[----:B------:R-:W-:Y:S01]  /*fc40*/  BAR.SYNC.DEFER_BLOCKING 0x0 ;  /* 0x0000000000007b1d */ /* 0x000fe20000010000 */
[----:B------:R-:W-:-:S05]  /*fc50*/  LEA.HI R2, R8, R2, RZ, 0x2 ;  /* 0x0000000208027211 */ /* 0x000fca00078f10ff */
[----:B------:R-:W4:Y:S01]  /*fc60*/  @P4 MUFU.LG2 R37, R37 ;  /* 0x0000002500254308 */ /* 0x000f220000000c00 */
[----:B------:R-:W-:Y:S01]  /*fc70*/  SHF.R.S32.HI R2, RZ, 0x2, R2 ;  /* 0x00000002ff027819 */ /* 0x000fe20000011402 */
[----:B------:R-:W1:Y:S04]  /*fc80*/  LDS.128 R44, [R0] ;  /* 0x00000000002c7984 */ /* 0x000e680000000c00 */
[----:B------:R-:W1:Y:S04]  /*fc90*/  LDS.128 R40, [R0+0x800] ;  /* 0x0008000000287984 */ /* 0x000e680000000c00 */
[----:B------:R-:W1:Y:S04]  /*fca0*/  LDS.128 R32, [R0+0x1000] ;  /* 0x0010000000207984 */ /* 0x000e680000000c00 */
[----:B------:R-:W1:Y:S04]  /*fcb0*/  LDS.128 R28, [R0+0x1800] ;  /* 0x00180000001c7984 */ /* 0x000e680000000c00 */
[----:B------:R-:W1:Y:S04]  /*fcc0*/  LDS.128 R24, [R0+0x2000] ;  /* 0x0020000000187984 */ /* 0x000e680000000c00 */
[----:B------:R-:W1:Y:S04]  /*fcd0*/  LDS.128 R20, [R0+0x2800] ;  /* 0x0028000000147984 */ /* 0x000e680000000c00 */
[----:B------:R-:W1:Y:S04]  /*fce0*/  LDS.128 R16, [R0+0x3000] ;  /* 0x0030000000107984 */ /* 0x000e680000000c00 */
[----:B------:R5:W1:Y:S01]  /*fcf0*/  LDS.128 R12, [R0+0x3800] ;  /* 0x00380000000c7984 */ /* 0x000a620000000c00 */
[----:B------:R-:W3:Y:S01]  /*fd00*/  @P3 MUFU.LG2 R10, R10 ;  /* 0x0000000a000a3308 */ /* 0x000ee20000000c00 */
[----:B-----5:R-:W-:-:S02]  /*fd10*/  SHF.R.S32.HI R0, RZ, 0x1f, R4 ;  /* 0x0000001fff007819 */ /* 0x020fc40000011404 */
[----:B------:R-:W-:Y:S02]  /*fd20*/  LOP3.LUT R4, R48, 0xffffffe0, RZ, 0xc0, !PT ;  /* 0xffffffe030047812 */ /* 0x000fe400078ec0ff */
[----:B------:R-:W-:-:S04]  /*fd30*/  LEA.HI R0, R0, R5, RZ, 0x2 ;  /* 0x0000000500007211 */ /* 0x000fc800078f10ff */
[----:B------:R-:W-:Y:S01]  /*fd40*/  LOP3.LUT R0, R0, 0xfffffffc, RZ, 0xc0, !PT ;  /* 0xfffffffc00007812 */ /* 0x000fe200078ec0ff */
[----:B------:R-:W-:-:S03]  /*fd50*/  IMAD.IADD R4, R50, 0x1, -R4 ;  /* 0x0000000132047824 */ /* 0x000fc600078e0a04 */
[----:B------:R-:W-:Y:S02]  /*fd60*/  IADD3 R0, R5, -R0, RZ ;  /* 0x8000000005007210 */ /* 0x000fe40007ffe0ff */
[----:B------:R-:W-:-:S03]  /*fd70*/  LOP3.LUT P0, RZ, R4, 0x3, RZ, 0xc0, !PT ;  /* 0x0000000304ff7812 */ /* 0x000fc6000780c0ff */
[----:B------:R-:W-:Y:S01]  /*fd80*/  IMAD R0, R0, 0x10, R2 ;  /* 0x0000001000007824 */ /* 0x000fe200078e0202 */
[----:B------:R-:W-:Y:S01]  /*fd90*/  IADD3 R2, -R54, RZ, RZ ;  /* 0x000000ff36027210 */ /* 0x000fe20007ffe1ff */
[----:B--2---:R-:W-:Y:S01]  /*fda0*/  IMAD R6, R53, R6, R54 ;  /* 0x0000000635067224 */ /* 0x004fe200078e0236 */
[----:B------:R-:W-:-:S03]  /*fdb0*/  SHF.L.U32 R50, R51, 0x6, RZ ;  /* 0x0000000633327819 */ /* 0x000fc600000006ff */
[----:B------:R-:W-:Y:S02]  /*fdc0*/  IMAD R48, R52, R2, UR5 ;  /* 0x0000000534307e24 */ /* 0x000fe4000f8e0202 */
[----:B----4-:R-:W-:Y:S01]  /*fdd0*/  @P4 FMUL.FTZ R5, R37, 0.69314718246459960938 ;  /* 0x3f31721825054820 */ /* 0x010fe20000410000 */
[----:B---3--:R-:W-:Y:S01]  /*fde0*/  @P3 FMUL.FTZ R2, R10, 0.69314718246459960938 ;  /* 0x3f3172180a023820 */ /* 0x008fe20000410000 */
[----:B------:R-:W-:Y:S01]  /*fdf0*/  SHF.L.U32 R4, R11, 0x2, RZ ;  /* 0x000000020b047819 */ /* 0x000fe200000006ff */
[----:B------:R-:W-:Y:S01]  /*fe00*/  IMAD R6, R6, R52, R48 ;  /* 0x0000003406067224 */ /* 0x000fe200078e0230 */
[----:B------:R-:W-:Y:S01]  /*fe10*/  MOV R8, 0xff800000 ;  /* 0xff80000000087802 */ /* 0x000fe20000000f00 */
[----:B------:R-:W-:Y:S02]  /*fe20*/  IMAD.MOV.U32 R9, RZ, RZ, -0x800000 ;  /* 0xff800000ff097424 */ /* 0x000fe400078e00ff */
[----:B------:R-:W-:Y:S01]  /*fe30*/  @P4 FFMA.FTZ R8, R36, R39, R5 ;  /* 0x0000002724084223 */ /* 0x000fe20000010005 */
[----:B-1----:R-:W-:Y:S01]  /*fe40*/  @P3 FFMA.FTZ R9, R3, R38, R2 ;  /* 0x0000002603093223 */ /* 0x002fe20000010002 */
[----:B------:R-:W-:Y:S01]  /*fe50*/  SHF.R.S32.HI R5, RZ, 0x1f, R4 ;  /* 0x0000001fff057819 */ /* 0x000fe20000011404 */
[----:B------:R-:W-:Y:S01]  /*fe60*/  IMAD R6, R6, R7, R50 ;  /* 0x0000000706067224 */ /* 0x000fe200078e0232 */
[----:B------:R-:W-:Y:S06]  /*fe70*/  @P0 BRA `(.L_x_2264) ;  /* 0x0000000000300947 */ /* 0x000fec0003800000 */
[----:B------:R-:W-:Y:S01]  /*fe80*/  IMAD R10, R51, -0x40, R7 ;  /* 0xffffffc0330a7824 */ /* 0x000fe200078e0207 */
[----:B------:R-:W-:Y:S01]  /*fe90*/  SHF.R.S32.HI R2, RZ, 0x1f, R0 ;  /* 0x0000001fff027819 */ /* 0x000fe20000011400 */
[----:B------:R-:W-:Y:S01]  /*fea0*/  VIADD R7, R0, 0x8 ;  /* 0x0000000800077836 */ /* 0x000fe20000000000 */
[----:B------:R-:W-:Y:S01]  /*feb0*/  IADD3 R3, P0, R6, R0, RZ ;  /* 0x0000000006037210 */ /* 0x000fe20007f1e0ff */
        /* <DEDUP_REMOVED lines=8> */
.L_x_2264:
[----:B------:R-:W-:Y:S05]  /*ff40*/  BSYNC B0 ;  /* 0x0000000000007941 */ /* 0x000fea0003800000 */
.L_x_2263:
[----:B------:R-:W-:Y:S01]  /*ff50*/  ULDC UR4, c[0x0][0x2dc] ;  /* 0x0000b70000047ab9 */ /* 0x000fe20000000800 */
[----:B-1----:R-:W-:-:S04]  /*ff60*/  IMAD.WIDE R2, R49, 0x40, R4 ;  /* 0x0000004031027825 */ /* 0x002fc800078e0204 */
        /* <DEDUP_REMOVED lines=8> */
[----:B------:R-:W-:Y:S04]  /*fff0*/  STG.E.128 desc[UR20][R2.64+0x1000], R32 ;  /* 0x0010002002007986 */ /* 0x000fe8000c101d14 */
[----:B------:R-:W-:Y:S04]  /*10000*/  STG.E.128 desc[UR20][R2.64+0x1800], R28 ;  /* 0x0018001c02007986 */ /* 0x000fe8000c101d14 */
[----:B------:R-:W-:Y:S04]  /*10010*/  STG.E.128 desc[UR20][R2.64+0x2000], R24 ;  /* 0x0020001802007986 */ /* 0x000fe8000c101d14 */
[----:B------:R-:W-:Y:S04]  /*10020*/  STG.E.128 desc[UR20][R2.64+0x2800], R20 ;  /* 0x0028001402007986 */ /* 0x000fe8000c101d14 */
[----:B------:R-:W-:Y:S04]  /*10030*/  STG.E.128 desc[UR20][R2.64+0x3000], R16 ;  /* 0x0030001002007986 */ /* 0x000fe8000c101d14 */
[----:B------:R-:W-:Y:S01]  /*10040*/  STG.E.128 desc[UR20][R2.64+0x3800], R12 ;  /* 0x0038000c02007986 */ /* 0x000fe2000c101d14 */
[----:B------:R-:W-:Y:S05]  /*10050*/  EXIT ;  /* 0x000000000000794d */ /* 0x000fea0003800000 */
.L_x_2265:
        /* <DEDUP_REMOVED lines=10> */
.L_x_8003:


//--------------------- .text._ZN5flash24flash_fwd_splitkv_kernelI23Flash_fwd_kernel_traitsILi64ELi64ELi256ELi4ELb0ELb0EN7cutlass10bfloat16_tE19Flash_kernel_traitsILi64ELi64ELi256ELi4ES3_EELb1ELb0ELb0ELb0ELb1ELb0ELb0ELb0EEEvNS_16Flash_fwd_paramsE --------------------------
	.section	.text._ZN5flash24flash_fwd_splitkv_kernelI23Flash_fwd_kernel_traitsILi64ELi64ELi256ELi4ELb0ELb0EN7cutlass10bfloat16_tE19Flash_kernel_traitsILi64ELi64ELi256ELi4ES3_EELb1ELb0ELb0ELb0ELb1ELb0ELb0ELb0EEEvNS_16Flash_fwd_paramsE,"ax",@progbits
	.align	128
        .global         _ZN5flash24flash_fwd_splitkv_kernelI23Flash_fwd_kernel_traitsILi64ELi64ELi256ELi4ELb0ELb0EN7cutlass10bfloat16_tE19Flash_kernel_traitsILi64ELi64ELi256ELi4ES3_EELb1ELb0ELb0ELb0ELb1ELb0ELb0ELb0EEEvNS_16Flash_fwd_paramsE
        .type           _ZN5flash24flash_fwd_splitkv_kernelI23Flash_fwd_kernel_traitsILi64ELi64ELi256ELi4ELb0ELb0EN7cutlass10bfloat16_tE19Flash_kernel_traitsILi64ELi64ELi256ELi4ES3_EELb1ELb0ELb0ELb0ELb1ELb0ELb0ELb0EEEvNS_16Flash_fwd_paramsE,@function
        .size           _ZN5flash24flash_fwd_splitkv_kernelI23Flash_fwd_kernel_traitsILi64ELi64ELi256ELi4ELb0ELb0EN7cutlass10bfloat16_tE19Flash_kernel_traitsILi64ELi64ELi256ELi4ES3_EELb1ELb0ELb0ELb0ELb1ELb0ELb0ELb0EEEvNS_16Flash_fwd_paramsE,(.L_x_8004 - _ZN5flash24flash_fwd_splitkv_kernelI23Flash_fwd_kernel_traitsILi64ELi64ELi256ELi4ELb0ELb0EN7cutlass10bfloat16_tE19Flash_kernel_traitsILi64ELi64ELi256ELi4ES3_EELb1ELb0ELb0ELb0ELb1ELb0ELb0ELb0EEEvNS_16Flash_fwd_paramsE)
        .other          _ZN5flash24flash_fwd_splitkv_kernelI23Flash_fwd_kernel_traitsILi64ELi64ELi256ELi4ELb0ELb0EN7cutlass10bfloat16_tE19Flash_kernel_traitsILi64ELi64ELi256ELi4ES3_EELb1ELb0ELb0ELb0ELb1ELb0ELb0ELb0EEEvNS_16Flash_fwd_paramsE,@"STO_CUDA_ENTRY STV_DEFAULT"
_ZN5flash24flash_fwd_splitkv_kernelI23Flash_fwd_kernel_traitsILi64ELi64ELi256ELi4ELb0ELb0EN7cutlass10bfloat16_tE19Flash_kernel_traitsILi64ELi64ELi256ELi4ES3_EELb1ELb0ELb0ELb0ELb1ELb0ELb0ELb0EEEvNS_16Flash_fwd_paramsE:
.text._ZN5flash24flash_fwd_splitkv_kernelI23Flash_fwd_kernel_traitsILi64ELi64ELi256ELi4ELb0ELb0EN7cutlass10bfloat16_tE19Flash_kernel_traitsILi64ELi64ELi256ELi4ES3_EELb1ELb0ELb0ELb0ELb1ELb0ELb0ELb0EEEvNS_16Flash_fwd_paramsE:
        /* <DEDUP_REMOVED lines=10> */
[----:B------:R-:W-:Y:S02]  /*00a0*/  ULDC.64 UR14, c[0x0][0x208] ;  /* 0x00008200000e7ab9 */ /* 0x000fe40000000a00 */
[----:B------:R-:W-:Y:S01]  /*00b0*/  PLOP3.LUT P2, PT, PT, PT, UP2, 0x80, 0x0 ;  /* 0x000000000000781c */ /* 0x000fe20003f4f028 */
[----:B------:R-:W-:Y:S01]  /*00c0*/  ULDC.U8 UR4, c[0x0][0x3c2] ;  /* 0x0000f08000047ab9 */ /* 0x000fe20000000000 */
[----:B------:R-:W-:Y:S01]  /*00d0*/  PLOP3.LUT P0, PT, PT, PT, UP1, 0x80, 0x0 ;  /* 0x000000000000781c */ /* 0x000fe20003f0f018 */
[----:B------:R-:W-:Y:S01]  /*00e0*/  ULDC.64 UR6, c[0x0][0x2f8] ;  /* 0x0000be0000067ab9 */ /* 0x000fe20000000a00 */
[----:B------:R-:W-:-:S02]  /*00f0*/  UISETP.NE.AND UP3, UPT, UR4, URZ, UPT ;  /* 0x0000003f0400728c */ /* 0x000fc4000bf65270 */
[----:B------:R-:W-:Y:S01]  /*0100*/  UISETP.EQ.U32.AND UP0, UPT, UR6, URZ, UPT ;  /* 0x0000003f0600728c */ /* 0x000fe2000bf02070 */
[----:B------:R-:W-:-:S03]  /*0110*/  ULDC.64 UR4, c[0x0][0x2f8] ;  /* 0x0000be0000047ab9 */ /* 0x000fc60000000a00 */
[----:B------:R-:W-:Y:S02]  /*0120*/  UISETP.EQ.OR.EX UP0, UPT, UR7, URZ, !UP3, UP0 ;  /* 0x0000003f0700728c */ /* 0x000fe4000df02700 */
[----:B--2---:R-:W-:-:S06]  /*0130*/  UIMAD.WIDE UR8, UR20, 0x4, UR8 ;  /* 0x00000004140878a5 */ /* 0x004fcc000f8e0208 */
[----:B------:R-:W-:Y:S02]  /*0140*/  IMAD.U32 R2, RZ, RZ, UR8 ;  /* 0x00000008ff027e24 */ /* 0x000fe4000f8e00ff */
[----:B------:R-:W-:Y:S01]  /*0150*/  IMAD.U32 R3, RZ, RZ, UR9 ;  /* 0x00000009ff037e24 */ /* 0x000fe2000f8e00ff */
[----:B------:R-:W-:Y:S02]  /*0160*/  @UP1 ULDC.64 UR8, c[0x0][0x300] ;  /* 0x0000c00000081ab9 */ /* 0x000fe40000000a00 */
[----:B------:R-:W-:Y:S02]  /*0170*/  @UP1 UIMAD.WIDE UR8, UR20, 0x4, UR8 ;  /* 0x00000004140818a5 */ /* 0x000fe4000f8e0208 */
        /* <DEDUP_REMOVED lines=13> */
[----:B------:R-:W1:Y:S08]  /*0250*/  S2UR UR17, SR_CTAID.X ;  /* 0x00000000001179c3 */ /* 0x000e700000002500 */
[----:B------:R-:W1:Y:S01]  /*0260*/  S2UR UR4, SR_CTAID.Z ;  /* 0x00000000000479c3 */ /* 0x000e620000002700 */
[----:B--2---:R-:W-:-:S02]  /*0270*/  @P2 R2UR UR5, R4 ;  /* 0x00000000040522ca */ /* 0x004fc400000e0000 */
[----:B---3--:R-:W-:-:S13]  /*0280*/  @P2 R2UR UR18, R0 ;  /* 0x00000000001222ca */ /* 0x008fda00000e0000 */
[----:B------:R-:W-:-:S07]  /*0290*/  @UP2 UIADD3 UR18, UR18, -UR5, URZ ;  /* 0x8000000512122290 */ /* 0x000fce000fffe03f */
[----:B------:R-:W-:Y:S01]  /*02a0*/  @!UP2 ULDC UR18, c[0x0][0x2c4] ;  /* 0x0000b1000012aab9 */ /* 0x000fe20000000800 */
[----:B----4-:R-:W-:Y:S02]  /*02b0*/  @P0 R2UR UR9, R2 ;  /* 0x00000000020902ca */ /* 0x010fe400000e0000 */
[----:B------:R-:W-:-:S04]  /*02c0*/  ISETP.NE.U32.AND P0, PT, RZ, UR6, PT ;  /* 0x00000006ff007c0c */ /* 0x000fc8000bf05070 */
[----:B------:R-:W-:Y:S02]  /*02d0*/  ISETP.NE.AND.EX P0, PT, RZ, UR7, PT, P0 ;  /* 0x00000007ff007c0c */ /* 0x000fe4000bf05300 */
        /* <DEDUP_REMOVED lines=9> */
.L_x_2266:
[----:B------:R-:W-:Y:S01]  /*0370*/  ULDC UR8, c[0x0][0x2c8] ;  /* 0x0000b20000087ab9 */ /* 0x000fe20000000800 */
.L_x_2267:
        /* <DEDUP_REMOVED lines=43> */
[----:B------:R-:W-:Y:S01]  /*0630*/  SHF.R.S32.HI R7, RZ, 0x1f, R2 ;  /* 0x0000001fff077819 */ /* 0x000fe20000011402 */
[----:B------:R-:W-:Y:S01]  /*0640*/  UISETP.NE.AND UP0, UPT, UR5, -0x1, UPT ;  /* 0xffffffff0500788c */ /* 0x000fe2000bf05270 */
[----:B------:R-:W-:Y:S01]  /*0650*/  LOP3.LUT P6, RZ, R2, 0x7, RZ, 0xc0, !PT ;  /* 0x0000000702ff7812 */ /* 0x000fe200078cc0ff */
[----:B------:R-:W-:Y:S01]  /*0660*/  USHF.R.S32.HI UR12, URZ, 0x1f, UR17 ;  /* 0x0000001f3f0c7899 */ /* 0x000fe20008011411 */
[----:B------:R-:W-:Y:S01]  /*0670*/  LEA.HI R7, R7, R2, RZ, 0x3 ;  /* 0x0000000207077211 */ /* 0x000fe200078f18ff */
[----:B------:R-:W-:Y:S01]  /*0680*/  ULDC.64 UR8, c[0x0][0x298] ;  /* 0x0000a60000087ab9 */ /* 0x000fe20000000a00 */
[----:B------:R-:W-:Y:S01]  /*0690*/  UIADD3 UR18, -UR17, UR18, URZ ;  /* 0x0000001211127290 */ /* 0x000fe2000fffe13f */
[----:B------:R-:W-:Y:S01]  /*06a0*/  BSSY B0, `(.L_x_2269) ;  /* 0x0000035000007945 */ /* 0x000fe20003800000 */
[----:B------:R-:W-:Y:S01]  /*06b0*/  LOP3.LUT R0, R7, 0x1ffffff8, RZ, 0xc0, !PT ;  /* 0x1ffffff807007812 */ /* 0x000fe200078ec0ff */
[----:B------:R-:W-:Y:S01]  /*06c0*/  UIMAD UR12, UR12, UR8, URZ ;  /* 0x000000080c0c72a4 */ /* 0x000fe2000f8e023f */
[----:B------:R-:W-:Y:S01]  /*06d0*/  SHF.R.S32.HI R7, RZ, 0x3, R7 ;  /* 0x00000003ff077819 */ /* 0x000fe20000011407 */
[----:B------:R-:W-:-:S02]  /*06e0*/  USHF.R.S32.HI UR11, URZ, 0x1f, UR4 ;  /* 0x0000001f3f0b7899 */ /* 0x000fc40008011404 */
[----:B------:R-:W-:Y:S01]  /*06f0*/  IMAD.IADD R2, R2, 0x1, -R0 ;  /* 0x0000000102027824 */ /* 0x000fe200078e0a00 */
[----:B------:R-:W-:Y:S01]  /*0700*/  @!UP0 USHF.R.S32.HI UR10, URZ, 0x1f, UR20 ;  /* 0x0000001f3f0a8899 */ /* 0x000fe20008011414 */
[----:B------:R-:W-:Y:S01]  /*0710*/  IMAD.U32 R0, RZ, RZ, UR8 ;  /* 0x00000008ff007e24 */ /* 0x000fe2000f8e00ff */
[----:B------:R-:W-:Y:S01]  /*0720*/  @!UP0 ULDC.64 UR6, c[0x0][0x290] ;  /* 0x0000a40000068ab9 */ /* 0x000fe20000000a00 */
[----:B------:R-:W-:Y:S01]  /*0730*/  IMAD.SHL.U32 R4, R2, 0x8, RZ ;  /* 0x0000000802047824 */ /* 0x000fe200078e00ff */
[----:B------:R-:W-:Y:S01]  /*0740*/  @!UP0 UIMAD UR10, UR10, UR6, URZ ;  /* 0x000000060a0a82a4 */ /* 0x000fe2000f8e023f */
[C---:B------:R-:W-:Y:S01]  /*0750*/  VIADD R2, R7.reuse, 0x10 ;  /* 0x0000001007027836 */ /* 0x040fe20000000000 */
[----:B------:R-:W-:Y:S01]  /*0760*/  @UP0 UIMAD.WIDE.U32 UR24, UR5, UR8, URZ ;  /* 0x00000008051802a5 */ /* 0x000fe2000f8e003f */
[----:B------:R-:W-:Y:S01]  /*0770*/  ISETP.GE.OR P5, PT, R7, UR18, P6 ;  /* 0x0000001207007c0c */ /* 0x000fe2000b7a6670 */
[----:B------:R-:W-:Y:S01]  /*0780*/  @!UP0 UIMAD.WIDE.U32 UR22, UR20, UR6, URZ ;  /* 0x00000006141682a5 */ /* 0x000fe2000f8e003f */
[--C-:B------:R-:W-:Y:S01]  /*0790*/  SHF.R.S32.HI R5, RZ, 0x1f, R4.reuse ;  /* 0x0000001fff057819 */ /* 0x100fe20000011404 */
[----:B------:R-:W-:Y:S01]  /*07a0*/  UIMAD UR12, UR17, UR9, UR12 ;  /* 0x00000009110c72a4 */ /* 0x000fe2000f8e020c */
[C---:B------:R-:W-:Y:S01]  /*07b0*/  ISETP.GE.AND P2, PT, R2.reuse, UR18, PT ;  /* 0x0000001202007c0c */ /* 0x040fe2000bf46270 */
[----:B------:R-:W-:Y:S01]  /*07c0*/  @!UP0 UIMAD UR10, UR20, UR7, UR10 ;  /* 0x00000007140a82a4 */ /* 0x000fe2000f8e020a */
[----:B------:R-:W-:Y:S01]  /*07d0*/  ISETP.GE.OR P4, PT, R2, UR18, P6 ;  /* 0x0000001202007c0c */ /* 0x000fe2000b786670 */
[----:B------:R-:W-:Y:S01]  /*07e0*/  IMAD.WIDE.U32 R4, R0, UR17, R4 ;  /* 0x0000001100047c25 */ /* 0x000fe2000f8e0004 */
[----:B------:R-:W-:Y:S01]  /*07f0*/  @UP0 UIMAD UR5, UR5, UR9, UR25 ;  /* 0x00000009050502a4 */ /* 0x000fe2000f8e0219 */
[----:B------:R-:W-:Y:S01]  /*0800*/  @UP0 UMOV UR16, UR24 ;  /* 0x0000001800100c82 */ /* 0x000fe20008000000 */
[----:B------:R-:W-:Y:S01]  /*0810*/  @!UP0 UMOV UR16, UR22 ;  /* 0x0000001600108c82 */ /* 0x000fe20008000000 */
[----:B------:R-:W-:Y:S01]  /*0820*/  @!UP0 UIADD3 UR5, UR23, UR10, URZ ;  /* 0x0000000a17058290 */ /* 0x000fe2000fffe03f */
[----:B------:R-:W-:Y:S01]  /*0830*/  IMAD.U32 R0, RZ, RZ, UR12 ;  /* 0x0000000cff007e24 */ /* 0x000fe2000f8e00ff */
[----:B------:R-:W-:Y:S01]  /*0840*/  IADD3 R8, P0, R4, UR16, RZ ;  /* 0x0000001004087c10 */ /* 0x000fe2000ff1e0ff */
[----:B------:R-:W-:Y:S01]  /*0850*/  ULDC.64 UR6, c[0x0][0x2a0] ;  /* 0x0000a80000067ab9 */ /* 0x000fe20000000a00 */
[----:B------:R-:W-:Y:S01]  /*0860*/  ULDC UR10, c[0x0][0x270] ;  /* 0x00009c00000a7ab9 */ /* 0x000fe20000000800 */
[----:B------:R-:W-:Y:S01]  /*0870*/  UIMAD UR11, UR11, UR6, URZ ;  /* 0x000000060b0b72a4 */ /* 0x000fe2000f8e023f */
[----:B------:R-:W-:Y:S01]  /*0880*/  IADD3.X R9, R5, UR5, R0, P0, !PT ;  /* 0x0000000505097c10 */ /* 0x000fe200087fe400 */
[----:B------:R-:W-:Y:S01]  /*0890*/  IMAD.U32 R0, RZ, RZ, UR6 ;  /* 0x00000006ff007e24 */ /* 0x000fe2000f8e00ff */
[C---:B------:R-:W-:Y:S01]  /*08a0*/  ISETP.GE.AND P0, PT, R7.reuse, UR18, PT ;  /* 0x0000001207007c0c */ /* 0x040fe2000bf06270 */
[----:B------:R-:W-:Y:S01]  /*08b0*/  UIMAD UR7, UR4, UR7, UR11 ;  /* 0x00000007040772a4 */ /* 0x000fe2000f8e020b */
[----:B------:R-:W-:Y:S01]  /*08c0*/  VIADD R2, R7, 0x20 ;  /* 0x0000002007027836 */ /* 0x000fe20000000000 */
[----:B------:R-:W-:Y:S01]  /*08d0*/  UIMAD UR10, UR20, UR10, UR4 ;  /* 0x0000000a140a72a4 */ /* 0x000fe2000f8e0204 */
[----:B------:R-:W-:Y:S01]  /*08e0*/  IMAD.WIDE.U32 R8, R0, UR4, R8 ;  /* 0x0000000400087c25 */ /* 0x000fe2000f8e0008 */
[----:B------:R-:W-:Y:S01]  /*08f0*/  SHF.R.S32.HI R5, RZ, 0x1f, R7 ;  /* 0x0000001fff057819 */ /* 0x000fe20000011407 */
[----:B------:R-:W-:Y:S01]  /*0900*/  ULDC UR4, c[0x0][0x2c4] ;  /* 0x0000b10000047ab9 */ /* 0x000fe20000000800 */
[C---:B------:R-:W-:Y:S01]  /*0910*/  ISETP.GE.AND P1, PT, R2.reuse, UR18, PT ;  /* 0x0000001202007c0c */ /* 0x040fe2000bf26270 */
[----:B------:R-:W-:Y:S01]  /*0920*/  UIMAD UR17, UR10, UR4, UR17 ;  /* 0x000000040a1172a4 */ /* 0x000fe2000f8e0211 */
[----:B------:R-:W-:Y:S01]  /*0930*/  VIADD R13, R9, UR7 ;  /* 0x00000007090d7c36 */ /* 0x000fe20008000000 */
[----:B------:R-:W-:-:S03]  /*0940*/  ISETP.GE.OR P3, PT, R2, UR18, P6 ;  /* 0x0000001202007c0c */ /* 0x000fc6000b766670 */
[----:B------:R-:W-:Y:S10]  /*0950*/  @P0 BRA `(.L_x_2270) ;  /* 0x0000000000240947 */ /* 0x000ff40003800000 */
        /* <DEDUP_REMOVED lines=9> */
.L_x_2270:
[----:B------:R-:W-:Y:S05]  /*09f0*/  BSYNC B0 ;  /* 0x0000000000007941 */ /* 0x000fea0003800000 */
.L_x_2269:
[----:B------:R-:W-:Y:S01]  /*0a00*/  BSSY B0, `(.L_x_2271) ;  /* 0x0000010000007945 */ /* 0x000fe20003800000 */
[C---:B------:R-:W-:Y:S02]  /*0a10*/  IADD3 R4, P0, R7.reuse, UR17, RZ ;  /* 0x0000001107047c10 */ /* 0x040fe4000ff1e0ff */
[----:B------:R-:W-:Y:S01]  /*0a20*/  IADD3 R6, R7, 0x30, RZ ;  /* 0x0000003007067810 */ /* 0x000fe20007ffe0ff */
[----:B------:R-:W-:Y:S05]  /*0a30*/  @P2 BRA `(.L_x_2272) ;  /* 0x0000000000302947 */ /* 0x000fea0003800000 */
[----:B------:R-:W-:Y:S01]  /*0a40*/  IADD3 R2, P2, R7, 0x10, RZ ;  /* 0x0000001007027810 */ /* 0x000fe20007f5e0ff */
[----:B-1----:R-:W-:Y:S01]  /*0a50*/  IMAD.MOV.U32 R10, RZ, RZ, R8 ;  /* 0x000000ffff0a7224 */ /* 0x002fe200078e0008 */
[----:B------:R-:W-:Y:S01]  /*0a60*/  MOV R11, R13 ;  /* 0x0000000d000b7202 */ /* 0x000fe20000000f00 */
[----:B------:R-:W-:Y:S02]  /*0a70*/  ULDC.64 UR4, c[0x0][0x280] ;  /* 0x0000a00000047ab9 */ /* 0x000fe40000000a00 */
[----:B------:R-:W-:Y:S02]  /*0a80*/  IMAD.X R0, RZ, RZ, R5, P2 ;  /* 0x000000ffff007224 */ /* 0x000fe400010e0605 */
[----:B------:R-:W-:-:S04]  /*0a90*/  IMAD.WIDE.U32 R10, R2, UR8, R10 ;  /* 0x00000008020a7c25 */ /* 0x000fc8000f8e000a */
[----:B------:R-:W-:-:S04]  /*0aa0*/  IMAD R0, R0, UR8, RZ ;  /* 0x0000000800007c24 */ /* 0x000fc8000f8e02ff */
[----:B------:R-:W-:Y:S01]  /*0ab0*/  IMAD R0, R2, UR9, R0 ;  /* 0x0000000902007c24 */ /* 0x000fe2000f8e0200 */
[----:B------:R-:W-:-:S04]  /*0ac0*/  LEA R2, P2, R10, UR4, 0x1 ;  /* 0x000000040a027c11 */ /* 0x000fc8000f8408ff */
[----:B------:R-:W-:-:S04]  /*0ad0*/  IADD3 R0, R11, R0, RZ ;  /* 0x000000000b007210 */ /* 0x000fc80007ffe0ff */
[----:B------:R-:W-:-:S05]  /*0ae0*/  LEA.HI.X R3, R10, UR5, R0, 0x1, P2 ;  /* 0x000000050a037c11 */ /* 0x000fca00090f0c00 */
[----:B------:R2:W-:Y:S02]  /*0af0*/  STG.E.128 desc[UR14][R2.64], RZ ;  /* 0x000000ff02007986 */ /* 0x0005e4000c101d0e */
.L_x_2272:
[----:B------:R-:W-:Y:S05]  /*0b00*/  BSYNC B0 ;  /* 0x0000000000007941 */ /* 0x000fea0003800000 */
.L_x_2271:
[----:B------:R-:W-:Y:S01]  /*0b10*/  BSSY B0, `(.L_x_2273) ;  /* 0x0000010000007945 */ /* 0x000fe20003800000 */
[----:B------:R-:W-:Y:S02]  /*0b20*/  ISETP.GE.AND P2, PT, R6, UR18, PT ;  /* 0x0000001206007c0c */ /* 0x000fe4000bf46270 */
[----:B------:R-:W-:Y:S01]  /*0b30*/  MOV R0, UR17 ;  /* 0x0000001100007c02 */ /* 0x000fe20008000f00 */
[----:B------:R-:W-:Y:S05]  /*0b40*/  @P1 BRA `(.L_x_2274) ;  /* 0x0000000000301947 */ /* 0x000fea0003800000 */
[----:B--2---:R-:W-:Y:S01]  /*0b50*/  IADD3 R3, P1, R7, 0x20, RZ ;  /* 0x0000002007037810 */ /* 0x004fe20007f3e0ff */
        /* <DEDUP_REMOVED lines=11> */
.L_x_2274:
[----:B------:R-:W-:Y:S05]  /*0c10*/  BSYNC B0 ;  /* 0x0000000000007941 */ /* 0x000fea0003800000 */
.L_x_2273:
[----:B------:R-:W-:Y:S04]  /*0c20*/  BSSY B0, `(.L_x_2275) ;  /* 0x000000d000007945 */ /* 0x000fe80003800000 */
[----:B------:R-:W-:Y:S05]  /*0c30*/  @P2 BRA `(.L_x_2276) ;  /* 0x00000000002c2947 */ /* 0x000fea0003800000 */
[----:B------:R-:W-:Y:S01]  /*0c40*/  IADD3 R7, P1, R7, 0x30, RZ ;  /* 0x0000003007077810 */ /* 0x000fe20007f3e0ff */
[----:B------:R-:W-:Y:S01]  /*0c50*/  ULDC.64 UR4, c[0x0][0x280] ;  /* 0x0000a00000047ab9 */ /* 0x000fe20000000a00 */
[----:B------:R-:W-:Y:S02]  /*0c60*/  MOV R9, R13 ;  /* 0x0000000d00097202 */ /* 0x000fe40000000f00 */
[----:B--2---:R-:W-:Y:S01]  /*0c70*/  IADD3.X R2, RZ, R5, RZ, P1, !PT ;  /* 0x00000005ff027210 */ /* 0x004fe20000ffe4ff */
[----:B------:R-:W-:-:S04]  /*0c80*/  IMAD.WIDE.U32 R8, R7, UR8, R8 ;  /* 0x0000000807087c25 */ /* 0x000fc8000f8e0008 */
[----:B------:R-:W-:Y:S01]  /*0c90*/  IMAD R2, R2, UR8, RZ ;  /* 0x0000000802027c24 */ /* 0x000fe2000f8e02ff */
[----:B-1----:R-:W-:-:S03]  /*0ca0*/  LEA R10, P1, R8, UR4, 0x1 ;  /* 0x00000004080a7c11 */ /* 0x002fc6000f8208ff */
[----:B------:R-:W-:-:S05]  /*0cb0*/  IMAD R2, R7, UR9, R2 ;  /* 0x0000000907027c24 */ /* 0x000fca000f8e0202 */
[----:B------:R-:W-:-:S04]  /*0cc0*/  IADD3 R2, R9, R2, RZ ;  /* 0x0000000209027210 */ /* 0x000fc80007ffe0ff */
[----:B------:R-:W-:-:S05]  /*0cd0*/  LEA.HI.X R11, R8, UR5, R2, 0x1, P1 ;  /* 0x00000005080b7c11 */ /* 0x000fca00088f0c02 */
[----:B------:R4:W-:Y:S02]  /*0ce0*/  STG.E.128 desc[UR14][R10.64], RZ ;  /* 0x000000ff0a007986 */ /* 0x0009e4000c101d0e */
.L_x_2276:
[----:B------:R-:W-:Y:S05]  /*0cf0*/  BSYNC B0 ;  /* 0x0000000000007941 */ /* 0x000fea0003800000 */
.L_x_2275:
[----:B------:R-:W-:Y:S01]  /*0d00*/  ULDC.64 UR4, c[0x0][0x2b0] ;  /* 0x0000ac0000047ab9 */ /* 0x000fe20000000a00 */
[----:B------:R-:W-:Y:S01]  /*0d10*/  ISETP.GE.OR P6, PT, R6, UR18, P6 ;  /* 0x0000001206007c0c */ /* 0x000fe2000b7c6670 */
[----:B--2---:R-:W-:Y:S01]  /*0d20*/  @!P5 IMAD.MOV.U32 R3, RZ, RZ, 0x7f800000 ;  /* 0x7f800000ff03d424 */ /* 0x004fe200078e00ff */
[----:B------:R-:W-:Y:S01]  /*0d30*/  LEA.HI.X.SX32 R0, R0, R5, 0x1, P0 ;  /* 0x0000000500007211 */ /* 0x000fe200000f0eff */
[----:B------:R-:W-:Y:S01]  /*0d40*/  @!P4 IMAD.MOV.U32 R2, RZ, RZ, 0x7f800000 ;  /* 0x7f800000ff02c424 */ /* 0x000fe200078e00ff */
[----:B------:R-:W-:-:S04]  /*0d50*/  LEA R8, P0, R4, UR4, 0x2 ;  /* 0x0000000404087c11 */ /* 0x000fc8000f8010ff */
[----:B------:R-:W-:Y:S01]  /*0d60*/  LEA.HI.X R9, R4, UR5, R0, 0x2, P0 ;  /* 0x0000000504097c11 */ /* 0x000fe200080f1400 */
[----:B------:R-:W-:-:S04]  /*0d70*/  @!P3 IMAD.MOV.U32 R0, RZ, RZ, 0x7f800000 ;  /* 0x7f800000ff00b424 */ /* 0x000fc800078e00ff */
[----:B------:R2:W-:Y:S04]  /*0d80*/  @!P5 STG.E desc[UR14][R8.64], R3 ;  /* 0x000000030800d986 */ /* 0x0005e8000c10190e */
[----:B------:R2:W-:Y:S04]  /*0d90*/  @!P4 STG.E desc[UR14][R8.64+0x40], R2 ;  /* 0x000040020800c986 */ /* 0x0005e8000c10190e */
[----:B------:R2:W-:Y:S01]  /*0da0*/  @!P3 STG.E desc[UR14][R8.64+0x80], R0 ;  /* 0x000080000800b986 */ /* 0x0005e2000c10190e */
[----:B------:R-:W-:Y:S05]  /*0db0*/  @P6 EXIT ;  /* 0x000000000000694d */ /* 0x000fea0003800000 */
[----:B--2---:R-:W-:-:S05]  /*0dc0*/  MOV R0, 0x7f800000 ;  /* 0x7f80000000007802 */ /* 0x004fca0000000f00 */
[----:B------:R-:W-:Y:S01]  /*0dd0*/  STG.E desc[UR14][R8.64+0xc0], R0 ;  /* 0x0000c00008007986 */ /* 0x000fe2000c10190e */
[----:B------:R-:W-:Y:S05]  /*0de0*/  EXIT ;  /* 0x000000000000794d */ /* 0x000fea0003800000 */
.L_x_2268:
        /* <DEDUP_REMOVED lines=28> */
.L_x_2277:
        /* <DEDUP_REMOVED lines=33> */
[----:B-1----:R-:W-:Y:S02]  /*11c0*/  IABS R6, R0 ;  /* 0x0000000000067213 */ /* 0x002fe40000000000 */
[----:B------:R-:W-:Y:S01]  /*11d0*/  IADD3 R7, -R7, RZ, RZ ;  /* 0x000000ff07077210 */ /* 0x000fe20007ffe1ff */
[----:B------:R-:W1:Y:S01]  /*11e0*/  S2R R3, SR_CTAID.Z ;  /* 0x0000000000037919 */ /* 0x000e620000002700 */
[----:B------:R-:W4:Y:S03]  /*11f0*/  I2F.RP R8, R6 ;  /* 0x0000000600087306 */ /* 0x000f260000209400 */
[----:B------:R-:W-:-:S05]  /*1200*/  IMAD R22, R22, R7, UR9 ;  /* 0x0000000916167e24 */ /* 0x000fca000f8e0207 */
[----:B------:R-:W-:Y:S01]  /*1210*/  SHF.R.S32.HI R19, RZ, 0x1f, R22 ;  /* 0x0000001fff137819 */ /* 0x000fe20000011416 */
[----:B----4-:R-:W4:Y:S01]  /*1220*/  MUFU.RCP R8, R8 ;  /* 0x0000000800087308 */ /* 0x010f220000001000 */
[----:B-1----:R-:W-:Y:S02]  /*1230*/  IABS R3, R3 ;  /* 0x0000000300037213 */ /* 0x002fe40000000000 */
[----:B----4-:R-:W-:-:S05]  /*1240*/  IADD3 R8, R8, 0xffffffe, RZ ;  /* 0x0ffffffe08087810 */ /* 0x010fca0007ffe0ff */
        /* <DEDUP_REMOVED lines=10> */
[----:B------:R-:W-:Y:S02]  /*12f0*/  @!P2 IMAD.IADD R5, R5, 0x1, -R6 ;  /* 0x000000010505a824 */ /* 0x000fe400078e0a06 */
[----:B------:R-:W-:Y:S01]  /*1300*/  @!P2 VIADD R3, R3, 0x1 ;  /* 0x000000010303a836 */ /* 0x000fe20000000000 */
[----:B------:R-:W-:Y:S02]  /*1310*/  ISETP.NE.AND P2, PT, R0, RZ, PT ;  /* 0x000000ff0000720c */ /* 0x000fe40003f45270 */
[----:B------:R-:W-:-:S13]  /*1320*/  ISETP.GE.U32.AND P3, PT, R5, R6, PT ;  /* 0x000000060500720c */ /* 0x000fda0003f66070 */
[----:B------:R-:W-:Y:S02]  /*1330*/  @P3 IADD3 R3, R3, 0x1, RZ ;  /* 0x0000000103033810 */ /* 0x000fe40007ffe0ff */
[----:B---3--:R-:W-:Y:S02]  /*1340*/  R2UR UR21, R4 ;  /* 0x00000000041572ca */ /* 0x008fe400000e0000 */
[----:B------:R-:W-:-:S04]  /*1350*/  LOP3.LUT R4, R0, UR4, RZ, 0x3c, !PT ;  /* 0x0000000400047c12 */ /* 0x000fc8000f8e3cff */
[----:B------:R-:W-:Y:S01]  /*1360*/  ISETP.GE.AND P1, PT, R4, RZ, PT ;  /* 0x000000ff0400720c */ /* 0x000fe20003f26270 */
[----:B------:R-:W-:-:S06]  /*1370*/  IMAD R4, R19, UR10, RZ ;  /* 0x0000000a13047c24 */ /* 0x000fcc000f8e02ff */
[----:B------:R-:W-:Y:S02]  /*1380*/  USHF.R.S32.HI UR19, URZ, 0x1f, UR21 ;  /* 0x0000001f3f137899 */ /* 0x000fe40008011415 */
[----:B------:R-:W-:Y:S02]  /*1390*/  UIMAD.WIDE.U32 UR22, UR21, UR6, URZ ;  /* 0x00000006151672a5 */ /* 0x000fe4000f8e003f */
[----:B------:R-:W-:Y:S02]  /*13a0*/  UIMAD UR8, UR19, UR6, URZ ;  /* 0x00000006130872a4 */ /* 0x000fe4000f8e023f */
[----:B------:R-:W-:Y:S01]  /*13b0*/  @!P1 IMAD.MOV R3, RZ, RZ, -R3 ;  /* 0x000000ffff039224 */ /* 0x000fe200078e0a03 */
[----:B------:R-:W-:Y:S01]  /*13c0*/  @!P2 LOP3.LUT R3, RZ, R0, RZ, 0x33, !PT ;  /* 0x00000000ff03a212 */ /* 0x000fe200078e33ff */
[----:B------:R-:W-:Y:S01]  /*13d0*/  UIMAD UR6, UR21, UR7, UR8 ;  /* 0x00000007150672a4 */ /* 0x000fe2000f8e0208 */
[----:B------:R-:W-:Y:S01]  /*13e0*/  MOV R6, UR22 ;  /* 0x0000001600067c02 */ /* 0x000fe20008000f00 */
[----:B------:R-:W-:Y:S01]  /*13f0*/  IMAD R0, R22, UR11, R4 ;  /* 0x0000000b16007c24 */ /* 0x000fe2000f8e0204 */
[----:B------:R-:W-:Y:S01]  /*1400*/  SHF.R.S32.HI R11, RZ, 0x1f, R3 ;  /* 0x0000001fff0b7819 */ /* 0x000fe20000011403 */
[----:B------:R-:W-:Y:S01]  /*1410*/  UIADD3 UR6, UR23, UR6, URZ ;  /* 0x0000000617067290 */ /* 0x000fe2000fffe03f */
[----:B------:R-:W-:Y:S01]  /*1420*/  IMAD.U32 R7, RZ, RZ, UR23 ;  /* 0x00000017ff077e24 */ /* 0x000fe2000f8e00ff */
[----:B------:R-:W-:Y:S01]  /*1430*/  ULDC.64 UR8, c[0x0][0x260] ;  /* 0x0000980000087ab9 */ /* 0x000fe20000000a00 */
[----:B------:R-:W-:-:S02]  /*1440*/  IMAD.MOV.U32 R4, RZ, RZ, R6 ;  /* 0x000000ffff047224 */ /* 0x000fc400078e0006 */
[----:B------:R-:W-:Y:S01]  /*1450*/  IMAD.MOV.U32 R24, RZ, RZ, R3 ;  /* 0x000000ffff187224 */ /* 0x000fe200078e0003 */
[----:B------:R-:W-:Y:S01]  /*1460*/  MOV R5, UR6 ;  /* 0x0000000600057c02 */ /* 0x000fe20008000f00 */
        /* <DEDUP_REMOVED lines=13> */
.L_x_2278:
        /* <DEDUP_REMOVED lines=22> */
[----:B------:R-:W-:-:S06]  /*16a0*/  IMAD.HI.U32 R4, R9, R4, R8 ;  /* 0x0000000409047227 */ /* 0x000fcc00078e0008 */
[----:B------:R-:W-:Y:S02]  /*16b0*/  IMAD.HI.U32 R24, R4, R3, RZ ;  /* 0x0000000304187227 */ /* 0x000fe400078e00ff */
[----:B------:R-:W1:Y:S02]  /*16c0*/  LDC.64 R4, c[0x0][0x260] ;  /* 0x00009800ff047b82 */ /* 0x000e640000000a00 */
        /* <DEDUP_REMOVED lines=23> */
.L_x_2280:
        /* <DEDUP_REMOVED lines=21> */
[----:B------:R-:W-:Y:S01]  /*1990*/  IMAD.IADD R0, R7, 0x1, R0 ;  /* 0x0000000107007824 */ /* 0x000fe200078e0200 */
[----:B------:R-:W-:Y:S01]  /*19a0*/  MOV R16, R6 ;  /* 0x0000000600107202 */ /* 0x000fe20000000f00 */
[----:B------:R-:W-:Y:S09]  /*19b0*/  @P1 BRA `(.L_x_2279) ;  /* 0x0000000000301947 */ /* 0x000ff20003800000 */
        /* <DEDUP_REMOVED lines=8> */
[----:B------:R-:W-:-:S02]  /*1a40*/  UIMAD UR9, UR9, UR6, URZ ;  /* 0x00000006090972a4 */ /* 0x000fc4000f8e023f */
[----:B------:R-:W-:Y:S02]  /*1a50*/  UIMAD.WIDE.U32 UR24, UR8, UR6, UR22 ;  /* 0x00000006081872a5 */ /* 0x000fe4000f8e0016 */
[----:B------:R-:W-:-:S04]  /*1a60*/  UIMAD UR7, UR8, UR7, UR9 ;  /* 0x00000007080772a4 */ /* 0x000fc8000f8e0209 */
[----:B------:R-:W-:-:S12]  /*1a70*/  UIADD3 UR22, UR25, UR7, URZ ;  /* 0x0000000719167290 */ /* 0x000fd8000fffe03f */
.L_x_2279:
[----:B------:R-:W-:Y:S01]  /*1a80*/  SHF.R.S32.HI R191, RZ, 0x1f, R2 ;  /* 0x0000001fffbf7819 */ /* 0x000fe20000011402 */
[----:B------:R-:W-:Y:S01]  /*1a90*/  UIADD3 UR19, -UR17, UR18, URZ ;  /* 0x0000001211137290 */ /* 0x000fe2000fffe13f */
[----:B------:R-:W1:Y:S01]  /*1aa0*/  S2R R28, SR_CTAID.X ;  /* 0x00000000001c7919 */ /* 0x000e620000002500 */
[----:B------:R-:W-:Y:S01]  /*1ab0*/  UISETP.NE.AND UP0, UPT, UR5, -0x1, UPT ;  /* 0xffffffff0500788c */ /* 0x000fe2000bf05270 */
[CC--:B------:R-:W-:Y:S01]  /*1ac0*/  LEA.HI R3, R191.reuse, R2.reuse, RZ, 0x3 ;  /* 0x00000002bf037211 */ /* 0x0c0fe200078f18ff */
[----:B------:R-:W-:Y:S01]  /*1ad0*/  IMAD.MOV.U32 R204, RZ, RZ, 0x8 ;  /* 0x00000008ffcc7424 */ /* 0x000fe200078e00ff */
[----:B------:R-:W-:Y:S02]  /*1ae0*/  LEA.HI R27, R191, R2, RZ, 0x6 ;  /* 0x00000002bf1b7211 */ /* 0x000fe400078f30ff */
[----:B------:R-:W-:Y:S02]  /*1af0*/  SHF.R.S32.HI R20, RZ, 0x3, R3 ;  /* 0x00000003ff147819 */ /* 0x000fe40000011403 */
[----:B------:R-:W-:-:S02]  /*1b00*/  LOP3.LUT R3, R3, 0xfffffff8, RZ, 0xc0, !PT ;  /* 0xfffffff803037812 */ /* 0x000fc400078ec0ff */
[C---:B------:R-:W-:Y:S01]  /*1b10*/  ISETP.GE.AND P3, PT, R20.reuse, UR19, PT ;  /* 0x0000001314007c0c */ /* 0x040fe2000bf66270 */
[C---:B------:R-:W-:Y:S01]  /*1b20*/  VIADD R18, R20.reuse, 0x10 ;  /* 0x0000001014127836 */ /* 0x040fe20000000000 */
[----:B------:R-:W-:Y:S01]  /*1b30*/  @!UP0 USHF.R.S32.HI UR21, URZ, 0x1f, UR20 ;  /* 0x0000001f3f158899 */ /* 0x000fe20008011414 */
[----:B------:R-:W-:Y:S01]  /*1b40*/  IMAD.SHL.U32 R23, R20, 0x40, RZ ;  /* 0x0000004014177824 */ /* 0x000fe200078e00ff */
[----:B------:R-:W-:Y:S01]  /*1b50*/  @UP0 ULDC.64 UR8, c[0x0][0x240] ;  /* 0x0000900000080ab9 */ /* 0x000fe20000000a00 */
[----:B------:R-:W-:Y:S01]  /*1b60*/  @!UP0 ULDC.64 UR6, c[0x0][0x228] ;  /* 0x00008a0000068ab9 */ /* 0x000fe20000000a00 */
[----:B------:R-:W-:Y:S01]  /*1b70*/  ISETP.GE.AND P2, PT, R18, UR19, PT ;  /* 0x0000001312007c0c */ /* 0x000fe2000bf46270 */
[----:B------:R-:W-:Y:S01]  /*1b80*/  @UP0 UIMAD.WIDE.U32 UR26, UR5, UR8, URZ ;  /* 0x00000008051a02a5 */ /* 0x000fe2000f8e003f */
[----:B------:R-:W-:Y:S01]  /*1b90*/  IMAD.IADD R3, R2, 0x1, -R3 ;  /* 0x0000000102037824 */ /* 0x000fe200078e0a03 */
[----:B------:R-:W-:Y:S01]  /*1ba0*/  @!UP0 UIMAD UR8, UR21, UR6, URZ ;  /* 0x00000006150882a4 */ /* 0x000fe2000f8e023f */
[----:B------:R-:W-:Y:S01]  /*1bb0*/  LOP3.LUT R23, R23, 0x1c0, RZ, 0xc0, !PT ;  /* 0x000001c017177812 */ /* 0x000fe200078ec0ff */
[----:B------:R-:W-:Y:S01]  /*1bc0*/  @!UP0 UIMAD.WIDE.U32 UR28, UR20, UR6, URZ ;  /* 0x00000006141c82a5 */ /* 0x000fe2000f8e003f */
[----:B------:R-:W-:Y:S01]  /*1bd0*/  IMAD.SHL.U32 R26, R3, 0x8, RZ ;  /* 0x00000008031a7824 */ /* 0x000fe200078e00ff */
[----:B------:R-:W2:Y:S01]  /*1be0*/  @!P3 LDC.64 R4, c[0x0][0x240] ;  /* 0x00009000ff04bb82 */ /* 0x000ea20000000a00 */
[----:B------:R-:W-:Y:S01]  /*1bf0*/  @!UP0 UIMAD UR7, UR20, UR7, UR8 ;  /* 0x00000007140782a4 */ /* 0x000fe2000f8e0208 */
[----:B------:R-:W-:Y:S01]  /*1c00*/  SHF.R.S32.HI R21, RZ, 0x1f, R20 ;  /* 0x0000001fff157819 */ /* 0x000fe20000011414 */
[----:B------:R-:W-:Y:S01]  /*1c10*/  @UP0 UIMAD UR9, UR5, UR9, UR27 ;  /* 0x00000009050902a4 */ /* 0x000fe2000f8e021b */
[--C-:B------:R-:W-:Y:S01]  /*1c20*/  LOP3.LUT R7, R23, 0x38, R26.reuse, 0xf8, !PT ;  /* 0x0000003817077812 */ /* 0x100fe200078ef81a */
[----:B------:R-:W-:Y:S01]  /*1c30*/  @!UP0 UIADD3 UR9, UR29, UR7, URZ ;  /* 0x000000071d098290 */ /* 0x000fe2000fffe03f */
[----:B------:R-:W-:Y:S01]  /*1c40*/  SHF.R.U32.HI R23, RZ, 0x3, R23 ;  /* 0x00000003ff177819 */ /* 0x000fe20000011617 */
[----:B------:R-:W-:Y:S01]  /*1c50*/  @!UP0 UMOV UR26, UR28 ;  /* 0x0000001c001a8c82 */ /* 0x000fe20008000000 */
[----:B------:R-:W-:Y:S01]  /*1c60*/  USHF.R.S32.HI UR21, URZ, 0x1f, UR4 ;  /* 0x0000001f3f157899 */ /* 0x000fe20008011404 */
[----:B------:R-:W-:Y:S01]  /*1c70*/  SHF.R.S32.HI R25, RZ, 0x1f, R26 ;  /* 0x0000001fff197819 */ /* 0x000fe2000001141a */
[----:B------:R-:W3:Y:S01]  /*1c80*/  @!P3 LDC.64 R12, c[0x0][0x210] ;  /* 0x00008400ff0cbb82 */ /* 0x000ee20000000a00 */
[----:B------:R-:W-:Y:S01]  /*1c90*/  IADD3 R6, P1, R26, UR26, RZ ;  /* 0x0000001a1a067c10 */ /* 0x000fe2000ff3e0ff */
[----:B------:R-:W-:Y:S01]  /*1ca0*/  ULDC.64 UR6, c[0x0][0x258] ;  /* 0x0000960000067ab9 */ /* 0x000fe20000000a00 */
[----:B------:R-:W-:Y:S01]  /*1cb0*/  LOP3.LUT R23, R7, R23, RZ, 0x3c, !PT ;  /* 0x0000001707177212 */ /* 0x000fe200078e3cff */
[----:B------:R-:W-:Y:S01]  /*1cc0*/  UIMAD UR21, UR21, UR6, URZ ;  /* 0x00000006151572a4 */ /* 0x000fe2000f8e023f */
[----:B------:R-:W-:Y:S01]  /*1cd0*/  IADD3.X R7, R25, UR9, RZ, P1, !PT ;  /* 0x0000000919077c10 */ /* 0x000fe20008ffe4ff */
[----:B------:R-:W-:Y:S01]  /*1ce0*/  IMAD.U32 R14, RZ, RZ, UR6 ;  /* 0x00000006ff0e7e24 */ /* 0x000fe2000f8e00ff */
[----:B------:R-:W4:Y:S01]  /*1cf0*/  @!P2 S2R R32, SR_CgaCtaId ;  /* 0x000000000020a919 */ /* 0x000f220000008800 */
[----:B------:R-:W5:Y:S01]  /*1d00*/  @!P2 LDC.64 R8, c[0x0][0x240] ;  /* 0x00009000ff08ab82 */ /* 0x000f620000000a00 */
[----:B------:R-:W-:Y:S01]  /*1d10*/  UIMAD UR7, UR4, UR7, UR21 ;  /* 0x00000007040772a4 */ /* 0x000fe2000f8e0215 */
[----:B------:R-:W-:Y:S01]  /*1d20*/  VIADD R17, R20, 0x20 ;  /* 0x0000002014117836 */ /* 0x000fe20000000000 */
[----:B------:R-:W-:Y:S01]  /*1d30*/  UIADD3 UR20, UR12, -0x1, URZ ;  /* 0xffffffff0c147890 */ /* 0x000fe2000fffe03f */
[----:B------:R-:W-:Y:S01]  /*1d40*/  IMAD.WIDE.U32 R14, R14, UR4, R6 ;  /* 0x000000040e0e7c25 */ /* 0x000fe2000f8e0006 */
[----:B------:R-:W-:Y:S01]  /*1d50*/  UMOV UR4, 0x400 ;  /* 0x0000040000047882 */ /* 0x000fe20000000000 */
[----:B------:R-:W-:Y:S01]  /*1d60*/  USHF.L.U32 UR6, UR11, 0x5, URZ ;  /* 0x000000050b067899 */ /* 0x000fe2000800063f */
[----:B------:R-:W-:Y:S01]  /*1d70*/  ISETP.GE.AND P6, PT, R17, UR19, PT ;  /* 0x0000001311007c0c */ /* 0x000fe2000bfc6270 */
[----:B------:R-:W4:Y:S01]  /*1d80*/  S2UR UR8, SR_CgaCtaId ;  /* 0x00000000000879c3 */ /* 0x000f220000008800 */
[----:B-1----:R-:W-:Y:S01]  /*1d90*/  IMAD.WIDE R28, R28, 0x40, R20 ;  /* 0x000000401c1c7825 */ /* 0x002fe200078e0214 */
[----:B------:R-:W-:Y:S01]  /*1da0*/  IADD3 R31, R15, UR7, RZ ;  /* 0x000000070f1f7c10 */ /* 0x000fe2000fffe0ff */
[----:B------:R-:W-:-:S02]  /*1db0*/  USHF.L.U32 UR21, UR20, 0x8, URZ ;  /* 0x0000000814157899 */ /* 0x000fc4000800063f */
[-C--:B--2---:R-:W-:Y:S01]  /*1dc0*/  @!P3 IMAD R10, R29, R4.reuse, RZ ;  /* 0x000000041d0ab224 */ /* 0x084fe200078e02ff */
[C---:B------:R-:W-:Y:S01]  /*1dd0*/  @!P2 IADD3 R15, P1, R28.reuse, 0x10, RZ ;  /* 0x000000101c0fa810 */ /* 0x040fe20007f3e0ff */
[----:B------:R-:W-:Y:S01]  /*1de0*/  @!P3 IMAD.MOV.U32 R30, RZ, RZ, R14 ;  /* 0x000000ffff1eb224 */ /* 0x000fe200078e000e */
[----:B------:R-:W1:Y:S01]  /*1df0*/  @!P2 LDC.64 R6, c[0x0][0x210] ;  /* 0x00008400ff06ab82 */ /* 0x000e620000000a00 */
[C---:B------:R-:W-:Y:S01]  /*1e00*/  @!P3 IMAD R10, R28.reuse, R5, R10 ;  /* 0x000000051c0ab224 */ /* 0x040fe200078e020a */
[----:B------:R-:W-:Y:S01]  /*1e10*/  UIADD3 UR23, -UR21, UR16, URZ ;  /* 0x0000001015177290 */ /* 0x000fe2000fffe13f */
[----:B------:R-:W-:Y:S01]  /*1e20*/  @!P3 IMAD.WIDE.U32 R36, R28, R4, R30 ;  /* 0x000000041c24b225 */ /* 0x000fe200078e001e */
[----:B------:R-:W-:-:S03]  /*1e30*/  @!P2 MOV R39, R31 ;  /* 0x0000001f0027a202 */ /* 0x000fc60000000f00 */
[----:B------:R-:W-:Y:S01]  /*1e40*/  @!P2 IMAD.X R5, RZ, RZ, R29, P1 ;  /* 0x000000ffff05a224 */ /* 0x000fe200008e061d */
[----:B---3--:R-:W-:Y:S01]  /*1e50*/  @!P3 LEA R34, P1, R36, R12, 0x1 ;  /* 0x0000000c2422b211 */ /* 0x008fe200078208ff */
[----:B------:R-:W-:Y:S01]  /*1e60*/  IMAD.SHL.U32 R4, R27, 0x8, RZ ;  /* 0x000000081b047824 */ /* 0x000fe200078e00ff */
[----:B------:R-:W-:Y:S01]  /*1e70*/  ISETP.GE.AND P5, PT, R20, UR23, PT ;  /* 0x0000001714007c0c */ /* 0x000fe2000bfa6270 */
[-C--:B-----5:R-:W-:Y:S02]  /*1e80*/  @!P2 IMAD R12, R5, R8.reuse, RZ ;  /* 0x00000008050ca224 */ /* 0x0a0fe400078e02ff */
[----:B------:R-:W-:Y:S01]  /*1e90*/  @!P3 IMAD.IADD R10, R37, 0x1, R10 ;  /* 0x00000001250ab824 */ /* 0x000fe200078e020a */
[----:B------:R-:W-:Y:S01]  /*1ea0*/  LOP3.LUT R23, R23, 0xfffffe00, R4, 0xf8, !PT ;  /* 0xfffffe0017177812 */ /* 0x000fe200078ef804 */
[----:B------:R-:W-:Y:S01]  /*1eb0*/  @!P2 IMAD.MOV.U32 R38, RZ, RZ, R14 ;  /* 0x000000ffff26a224 */ /* 0x000fe200078e000e */
[----:B------:R-:W2:Y:S01]  /*1ec0*/  @!P6 LDC.64 R4, c[0x0][0x240] ;  /* 0x00009000ff04eb82 */ /* 0x000ea20000000a00 */
[----:B----4-:R-:W-:Y:S01]  /*1ed0*/  ULEA UR4, UR8, UR4, 0x18 ;  /* 0x0000000408047291 */ /* 0x010fe2000f8ec03f */
[----:B------:R-:W-:Y:S01]  /*1ee0*/  @!P3 LEA.HI.X R35, R36, R13, R10, 0x1, P1 ;  /* 0x0000000d2423b211 */ /* 0x000fe200008f0c0a */
[----:B------:R-:W-:Y:S01]  /*1ef0*/  VIADD R10, R20, 0x30 ;  /* 0x00000030140a7836 */ /* 0x000fe20000000000 */
[----:B------:R-:W3:Y:S01]  /*1f00*/  @!P6 S2R R13, SR_CgaCtaId ;  /* 0x00000000000de919 */ /* 0x000ee20000008800 */
[C---:B------:R-:W-:Y:S01]  /*1f10*/  @!P2 IMAD R9, R15.reuse, R9, R12 ;  /* 0x000000090f09a224 */ /* 0x040fe200078e020c */
[----:B------:R-:W-:Y:S01]  /*1f20*/  @!P2 MOV R12, 0x400 ;  /* 0x00000400000ca802 */ /* 0x000fe20000000f00 */
[----:B------:R-:W-:Y:S01]  /*1f30*/  @!P2 IMAD.WIDE.U32 R38, R15, R8, R38 ;  /* 0x000000080f26a225 */ /* 0x000fe200078e0026 */
[----:B------:R-:W-:Y:S01]  /*1f40*/  LEA R246, R23, UR4, 0x1 ;  /* 0x0000000417f67c11 */ /* 0x000fe2000f8e08ff */
[----:B------:R-:W4:Y:S01]  /*1f50*/  @!P5 S2R R27, SR_CgaCtaId ;  /* 0x00000000001bd919 */ /* 0x000f220000008800 */
[----:B------:R-:W-:Y:S01]  /*1f60*/  ISETP.GE.AND P1, PT, R10, UR19, PT ;  /* 0x000000130a007c0c */ /* 0x000fe2000bf26270 */
[----:B------:R-:W-:Y:S01]  /*1f70*/  @!P2 IMAD.IADD R8, R39, 0x1, R9 ;  /* 0x000000012708a824 */ /* 0x000fe200078e0209 */
[----:B-1----:R-:W-:Y:S01]  /*1f80*/  @!P2 LEA R36, P4, R38, R6, 0x1 ;  /* 0x000000062624a211 */ /* 0x002fe200078808ff */
[----:B------:R-:W-:Y:S01]  /*1f90*/  @!PT LDS RZ, [RZ] ;  /* 0x00000000fffff984 */ /* 0x000fe20000000800 */
[----:B------:R-:W-:Y:S01]  /*1fa0*/  @!PT LDS RZ, [RZ] ;  /* 0x00000000fffff984 */ /* 0x000fe20000000800 */
[----:B------:R-:W-:Y:S01]  /*1fb0*/  @!PT LDS RZ, [RZ] ;  /* 0x00000000fffff984 */ /* 0x000fe20000000800 */
[----:B------:R1:W-:Y:S01]  /*1fc0*/  @!P3 LDGSTS.E.BYPASS.LTC128B.128 [R246], desc[UR14][R34.64] ;  /* 0x0000000022f6bfae */ /* 0x0003e2000b901d4e */
[----:B------:R-:W-:Y:S01]  /*1fd0*/  @!P2 LEA R12, R32, R12, 0x18 ;  /* 0x0000000c200ca211 */ /* 0x000fe200078ec0ff */
[----:B------:R-:W-:Y:S01]  /*1fe0*/  IMAD R164, R21, UR10, RZ ;  /* 0x0000000a15a47c24 */ /* 0x000fe2000f8e02ff */
[----:B------:R-:W-:Y:S01]  /*1ff0*/  @!P2 LEA.HI.X R37, R38, R7, R8, 0x1, P4 ;  /* 0x000000072625a211 */ /* 0x000fe200020f0c08 */
[----:B------:R-:W-:Y:S01]  /*2000*/  UIMAD.WIDE.U32 UR8, UR10, 0x20, URZ ;  /* 0x000000200a0878a5 */ /* 0x000fe2000f8e003f */
[----:B------:R-:W5:Y:S01]  /*2010*/  @!P6 LDC.64 R8, c[0x0][0x210] ;  /* 0x00008400ff08eb82 */ /* 0x000f620000000a00 */
[----:B------:R-:W-:Y:S01]  /*2020*/  ISETP.GE.AND P4, PT, R18, UR23, PT ;  /* 0x0000001712007c0c */ /* 0x000fe2000bf86270 */
[----:B------:R-:W-:-:S02]  /*2030*/  @!P2 IMAD R12, R23, 0x2, R12 ;  /* 0x00000002170ca824 */ /* 0x000fc400078e020c */
[----:B------:R-:W-:-:S03]  /*2040*/  IMAD R164, R20, UR11, R164 ;  /* 0x0000000b14a47c24 */ /* 0x000fc6000f8e02a4 */
[----:B------:R3:W-:Y:S01]  /*2050*/  @!P2 LDGSTS.E.BYPASS.LTC128B.128 [R12+0x800], desc[UR14][R36.64] ;  /* 0x00800000240cafae */ /* 0x0007e2000b901d4e */
[----:B------:R-:W5:Y:S01]  /*2060*/  @!P1 LDC.64 R6, c[0x0][0x240] ;  /* 0x00009000ff069b82 */ /* 0x000f620000000a00 */
[----:B------:R-:W-:-:S05]  /*2070*/  IADD3 R32, P2, R26, R16, RZ ;  /* 0x000000101a207210 */ /* 0x000fca0007f5e0ff */
[----:B------:R-:W-:Y:S01]  /*2080*/  IMAD.X R33, R25, 0x1, R0, P2 ;  /* 0x0000000119217824 */ /* 0x000fe200010e0600 */
[----:B------:R-:W-:Y:S02]  /*2090*/  @!P1 IADD3 R16, P2, R28, 0x30, RZ ;  /* 0x000000301c109810 */ /* 0x000fe40007f5e0ff */
[----:B------:R-:W-:Y:S01]  /*20a0*/  @!P5 MOV R0, 0x400 ;  /* 0x000004000000d802 */ /* 0x000fe20000000f00 */
[----:B------:R-:W-:Y:S01]  /*20b0*/  IMAD.WIDE.U32 R32, R20, UR10, R32 ;  /* 0x0000000a14207c25 */ /* 0x000fe2000f8e0020 */
[----:B-1----:R-:W-:-:S03]  /*20c0*/  @!P6 IADD3 R34, P3, R28, 0x20, RZ ;  /* 0x000000201c22e810 */ /* 0x002fc60007f7e0ff */
[----:B------:R-:W-:Y:S01]  /*20d0*/  IMAD.MOV.U32 R165, RZ, RZ, R32 ;  /* 0x000000ffffa57224 */ /* 0x000fe200078e0020 */
[----:B------:R-:W-:Y:S01]  /*20e0*/  @!P1 IADD3.X R28, RZ, R29, RZ, P2, !PT ;  /* 0x0000001dff1c9210 */ /* 0x000fe200017fe4ff */
[----:B------:R-:W-:Y:S01]  /*20f0*/  IMAD.IADD R164, R33, 0x1, R164 ;  /* 0x0000000121a47824 */ /* 0x000fe200078e02a4 */
[----:B----4-:R-:W-:Y:S01]  /*2100*/  @!P5 LEA R0, R27, R0, 0x18 ;  /* 0x000000001b00d211 */ /* 0x010fe200078ec0ff */
[----:B------:R-:W-:Y:S01]  /*2110*/  @!P6 IMAD.X R15, RZ, RZ, R29, P3 ;  /* 0x000000ffff0fe224 */ /* 0x000fe200018e061d */
[----:B------:R-:W-:Y:S02]  /*2120*/  IADD3 R22, P3, R20, R22, RZ ;  /* 0x0000001614167210 */ /* 0x000fe40007f7e0ff */
[----:B------:R-:W-:Y:S01]  /*2130*/  @!P6 MOV R27, 0x400 ;  /* 0x00000400001be802 */ /* 0x000fe20000000f00 */
[-C--:B--2---:R-:W-:Y:S02]  /*2140*/  @!P6 IMAD R15, R15, R4.reuse, RZ ;  /* 0x000000040f0fe224 */ /* 0x084fe400078e02ff */
[----:B------:R-:W-:Y:S01]  /*2150*/  IMAD.X R19, R21, 0x1, R19, P3 ;  /* 0x0000000115137824 */ /* 0x000fe200018e0613 */
[----:B---3--:R-:W1:Y:S01]  /*2160*/  @!P1 S2R R12, SR_CgaCtaId ;  /* 0x00000000000c9919 */ /* 0x008e620000008800 */
[C---:B------:R-:W-:Y:S01]  /*2170*/  @!P6 IMAD R30, R34.reuse, R5, R15 ;  /* 0x00000005221ee224 */ /* 0x040fe200078e020f */
[----:B------:R-:W-:Y:S01]  /*2180*/  ISETP.GE.AND P3, PT, R17, UR23, PT ;  /* 0x0000001711007c0c */ /* 0x000fe2000bf66270 */
[----:B------:R-:W-:Y:S01]  /*2190*/  @!P6 IMAD.MOV.U32 R15, RZ, RZ, R31 ;  /* 0x000000ffff0fe224 */ /* 0x000fe200078e001f */
[----:B------:R-:W-:Y:S01]  /*21a0*/  @!P6 LEA R13, R13, R27, 0x18 ;  /* 0x0000001b0d0de211 */ /* 0x000fe200078ec0ff */
[--C-:B------:R-:W-:Y:S01]  /*21b0*/  @!P1 IMAD.MOV.U32 R36, RZ, RZ, R14.reuse ;  /* 0x000000ffff249224 */ /* 0x100fe200078e000e */
[----:B------:R-:W-:Y:S01]  /*21c0*/  @!P1 MOV R21, 0x400 ;  /* 0x0000040000159802 */ /* 0x000fe20000000f00 */
[----:B------:R-:W-:Y:S01]  /*21d0*/  @!P6 IMAD.WIDE.U32 R34, R34, R4, R14 ;  /* 0x000000042222e225 */ /* 0x000fe200078e000e */
[----:B------:R-:W-:Y:S01]  /*21e0*/  MOV R27, UR10 ;  /* 0x0000000a001b7c02 */ /* 0x000fe20008000f00 */
[----:B------:R-:W2:Y:S01]  /*21f0*/  @!P4 S2R R15, SR_CgaCtaId ;  /* 0x00000000000fc919 */ /* 0x000ea20000008800 */
[----:B------:R-:W3:Y:S01]  /*2200*/  @!P1 LDC.64 R4, c[0x0][0x210] ;  /* 0x00008400ff049b82 */ /* 0x000ee20000000a00 */
[----:B------:R-:W-:Y:S01]  /*2210*/  @!P6 IMAD.IADD R29, R35, 0x1, R30 ;  /* 0x00000001231de824 */ /* 0x000fe200078e021e */
[----:B-----5:R-:W-:Y:S01]  /*2220*/  @!P6 LEA R30, P2, R34, R8, 0x1 ;  /* 0x00000008221ee211 */ /* 0x020fe200078408ff */
[----:B------:R-:W-:-:S02]  /*2230*/  @!P1 IMAD R28, R28, R6, RZ ;  /* 0x000000061c1c9224 */ /* 0x000fc400078e02ff */
[----:B------:R-:W-:Y:S01]  /*2240*/  @!P1 IMAD.MOV.U32 R37, RZ, RZ, R31 ;  /* 0x000000ffff259224 */ /* 0x000fe200078e001f */
[----:B------:R-:W4:Y:S01]  /*2250*/  @!P3 S2R R14, SR_CgaCtaId ;  /* 0x00000000000eb919 */ /* 0x000f220000008800 */
[----:B------:R-:W-:Y:S01]  /*2260*/  @!P6 LEA.HI.X R31, R34, R9, R29, 0x1, P2 ;  /* 0x00000009221fe211 */ /* 0x000fe200010f0c1d */
[C---:B------:R-:W-:Y:S01]  /*2270*/  @!P1 IMAD R28, R16.reuse, R7, R28 ;  /* 0x00000007101c9224 */ /* 0x040fe200078e021c */
[----:B------:R-:W5:Y:S01]  /*2280*/  @!P5 LDC.64 R8, c[0x0][0x218] ;  /* 0x00008600ff08db82 */ /* 0x000f620000000a00 */
[----:B------:R-:W-:-:S04]  /*2290*/  @!P1 IMAD.WIDE.U32 R34, R16, R6, R36 ;  /* 0x0000000610229225 */ /* 0x000fc800078e0024 */
[----:B------:R-:W-:Y:S02]  /*22a0*/  @!P1 IMAD.IADD R16, R35, 0x1, R28 ;  /* 0x0000000123109824 */ /* 0x000fe400078e021c */
[C---:B------:R-:W-:Y:S01]  /*22b0*/  @!P6 IMAD R13, R23.reuse, 0x2, R13 ;  /* 0x00000002170de824 */ /* 0x040fe200078e020d */
[----:B------:R-:W4:Y:S01]  /*22c0*/  @!P4 LDC.64 R6, c[0x0][0x218] ;  /* 0x00008600ff06cb82 */ /* 0x000f220000000a00 */
[----:B------:R-:W-:-:S03]  /*22d0*/  @!P5 IMAD R0, R23, 0x2, R0 ;  /* 0x000000021700d824 */ /* 0x000fc600078e0200 */
[----:B------:R5:W-:Y:S01]  /*22e0*/  @!P6 LDGSTS.E.BYPASS.LTC128B.128 [R13+0x1000], desc[UR14][R30.64] ;  /* 0x010000001e0defae */ /* 0x000be2000b901d4e */
[----:B-1----:R-:W-:Y:S01]  /*22f0*/  @!P1 LEA R12, R12, R21, 0x18 ;  /* 0x000000150c0c9211 */ /* 0x002fe200078ec0ff */
[----:B------:R-:W-:Y:S01]  /*2300*/  IMAD.U32 R21, RZ, RZ, UR10 ;  /* 0x0000000aff157e24 */ /* 0x000fe2000f8e00ff */
[C---:B---3--:R-:W-:Y:S02]  /*2310*/  @!P1 LEA R28, P2, R34.reuse, R4, 0x1 ;  /* 0x00000004221c9211 */ /* 0x048fe400078408ff */
[----:B------:R-:W-:Y:S01]  /*2320*/  @!P4 MOV R4, 0x400 ;  /* 0x000004000004c802 */ /* 0x000fe20000000f00 */
[----:B------:R-:W-:Y:S01]  /*2330*/  @!P1 IMAD R12, R23, 0x2, R12 ;  /* 0x00000002170c9824 */ /* 0x000fe200078e020c */
[----:B------:R-:W-:Y:S01]  /*2340*/  @!P1 LEA.HI.X R29, R34, R5, R16, 0x1, P2 ;  /* 0x00000005221d9211 */ /* 0x000fe200010f0c10 */
[----:B------:R-:W-:Y:S01]  /*2350*/  IMAD.U32 R16, RZ, RZ, UR11 ;  /* 0x0000000bff107e24 */ /* 0x000fe2000f8e00ff */
[----:B------:R-:W-:Y:S02]  /*2360*/  ISETP.GE.AND P6, PT, R10, UR23, PT ;  /* 0x000000170a007c0c */ /* 0x000fe4000bfc6270 */
[----:B--2---:R-:W-:Y:S01]  /*2370*/  @!P4 LEA R15, R15, R4, 0x18 ;  /* 0x000000040f0fc211 */ /* 0x004fe200078ec0ff */
[----:B------:R1:W-:Y:S01]  /*2380*/  @!P1 LDGSTS.E.BYPASS.LTC128B.128 [R12+0x1800], desc[UR14][R28.64] ;  /* 0x018000001c0c9fae */ /* 0x0003e2000b901d4e */
[----:B------:R-:W2:Y:S01]  /*2390*/  @!P3 LDC.64 R4, c[0x0][0x218] ;  /* 0x00008600ff04bb82 */ /* 0x000ea20000000a00 */
[----:B------:R-:W-:-:S02]  /*23a0*/  @!P4 LEA R27, P2, R27, R165, 0x4 ;  /* 0x000000a51b1bc211 */ /* 0x000fc400078420ff */
[----:B------:R-:W-:Y:S02]  /*23b0*/  @!P4 IMAD R15, R23, 0x2, R15 ;  /* 0x00000002170fc824 */ /* 0x000fe400078e020f */
[----:B------:R-:W-:-:S04]  /*23c0*/  @!P4 LEA.HI.X R16, R21, R164, R16, 0x4, P2 ;  /* 0x000000a41510c211 */ /* 0x000fc800010f2410 */
[----:B------:R-:W-:Y:S01]  /*23d0*/  VOTEU.ALL UP0, P6 ;  /* 0x00000000003f7886 */ /* 0x000fe20003000000 */
[C---:B-----5:R-:W-:Y:S01]  /*23e0*/  @!P5 LEA R30, P2, R165.reuse, R8, 0x1 ;  /* 0x00000008a51ed211 */ /* 0x060fe200078408ff */
[----:B------:R-:W-:Y:S01]  /*23f0*/  IMAD.U32 R8, RZ, RZ, UR6 ;  /* 0x00000006ff087e24 */ /* 0x000fe2000f8e00ff */
[----:B------:R-:W-:Y:S02]  /*2400*/  @!P3 MOV R13, 0x400 ;  /* 0x00000400000db802 */ /* 0x000fe40000000f00 */
[----:B------:R-:W-:Y:S01]  /*2410*/  @!UP0 UIMAD UR6, UR11, 0x30, URZ ;  /* 0x000000300b0688a4 */ /* 0x000fe2000f8e023f */
[----:B------:R-:W-:Y:S02]  /*2420*/  @!P5 LEA.HI.X R31, R165, R9, R164, 0x1, P2 ;  /* 0x00000009a51fd211 */ /* 0x000fe400010f0ca4 */
[----:B----4-:R-:W-:Y:S01]  /*2430*/  @!P3 LEA R14, R14, R13, 0x18 ;  /* 0x0000000d0e0eb211 */ /* 0x010fe200078ec0ff */
[----:B------:R-:W3:Y:S04]  /*2440*/  @!P6 S2R R9, SR_CgaCtaId ;  /* 0x000000000009e919 */ /* 0x000ee80000008800 */
[----:B------:R-:W-:Y:S01]  /*2450*/  @!P3 IMAD R14, R23, 0x2, R14 ;  /* 0x00000002170eb824 */ /* 0x000fe200078e020e */
[C---:B-1----:R-:W-:Y:S01]  /*2460*/  @!P4 LEA R12, P1, R27.reuse, R6, 0x1 ;  /* 0x000000061b0cc211 */ /* 0x042fe200078208ff */
[----:B------:R-:W-:Y:S01]  /*2470*/  @!P6 IMAD.MOV.U32 R6, RZ, RZ, R165 ;  /* 0x000000ffff06e224 */ /* 0x000fe200078e00a5 */
[----:B------:R-:W-:Y:S01]  /*2480*/  MOV R28, UR10 ;  /* 0x0000000a001c7c02 */ /* 0x000fe20008000f00 */
[----:B------:R1:W-:Y:S01]  /*2490*/  @!P5 LDGSTS.E.BYPASS.LTC128B.128 [R0+0x2000], desc[UR14][R30.64] ;  /* 0x020000001e00dfae */ /* 0x0003e2000b901d4e */
[----:B------:R-:W-:Y:S01]  /*24a0*/  @!P4 LEA.HI.X R13, R27, R7, R16, 0x1, P1 ;  /* 0x000000071b0dc211 */ /* 0x000fe200008f0c10 */
[----:B------:R-:W-:Y:S01]  /*24b0*/  @!P6 IMAD.MOV.U32 R7, RZ, RZ, R164 ;  /* 0x000000ffff07e224 */ /* 0x000fe200078e00a4 */
[----:B------:R-:W-:Y:S01]  /*24c0*/  @!P3 IADD3 R21, P1, R165, UR8, RZ ;  /* 0x00000008a515bc10 */ /* 0x000fe2000ff3e0ff */
[----:B------:R-:W-:-:S02]  /*24d0*/  VIADD R16, R20, 0x40 ;  /* 0x0000004014107836 */ /* 0x000fc40000000000 */
[----:B------:R-:W-:Y:S01]  /*24e0*/  @!P6 IMAD.WIDE.U32 R28, R28, 0x30, R6 ;  /* 0x000000301c1ce825 */ /* 0x000fe200078e0006 */
[----:B------:R-:W-:Y:S01]  /*24f0*/  @!P3 IADD3.X R8, R164, UR9, R8, P1, !PT ;  /* 0x00000009a408bc10 */ /* 0x000fe20008ffe408 */
[----:B------:R-:W4:Y:S01]  /*2500*/  @!P6 LDC.64 R6, c[0x0][0x218] ;  /* 0x00008600ff06eb82 */ /* 0x000f220000000a00 */
[----:B------:R-:W-:Y:S01]  /*2510*/  ISETP.GE.AND P2, PT, R16, UR23, PT ;  /* 0x0000001710007c0c */ /* 0x000fe2000bf46270 */
[----:B------:R5:W-:Y:S01]  /*2520*/  @!P4 LDGSTS.E.BYPASS.LTC128B.128 [R15+0x2800], desc[UR14][R12.64] ;  /* 0x028000000c0fcfae */ /* 0x000be2000b901d4e */
[----:B--2---:R-:W-:Y:S01]  /*2530*/  @!P3 LEA R4, P1, R21, R4, 0x1 ;  /* 0x000000041504b211 */ /* 0x004fe200078208ff */
[----:B------:R-:W-:Y:S02]  /*2540*/  ULDC.64 UR8, c[0x0][0x250] ;  /* 0x0000940000087ab9 */ /* 0x000fe40000000a00 */
[----:B------:R-:W-:Y:S01]  /*2550*/  IMAD R19, R19, UR8, RZ ;  /* 0x0000000813137c24 */ /* 0x000fe2000f8e02ff */
[----:B------:R-:W-:Y:S01]  /*2560*/  @!P3 LEA.HI.X R5, R21, R5, R8, 0x1, P1 ;  /* 0x000000051505b211 */ /* 0x000fe200008f0c08 */
[----:B------:R-:W-:Y:S01]  /*2570*/  IMAD.U32 R8, RZ, RZ, UR10 ;  /* 0x0000000aff087e24 */ /* 0x000fe2000f8e00ff */
[----:B------:R-:W-:Y:S01]  /*2580*/  @!P6 MOV R21, 0x400 ;  /* 0x000004000015e802 */ /* 0x000fe20000000f00 */
[----:B------:R-:W-:-:S02]  /*2590*/  IMAD R19, R22, UR9, R19 ;  /* 0x0000000916137c24 */ /* 0x000fc4000f8e0213 */
[----:B------:R2:W-:Y:S02]  /*25a0*/  @!P3 LDGSTS.E.BYPASS.LTC128B.128 [R14+0x3000], desc[UR14][R4.64] ;  /* 0x03000000040ebfae */ /* 0x0005e4000b901d4e */
[----:B------:R-:W-:Y:S02]  /*25b0*/  @!P2 LEA R8, P4, R8, R165, 0x6 ;  /* 0x000000a50808a211 */ /* 0x000fe400078830ff */
[----:B---3--:R-:W-:Y:S02]  /*25c0*/  @!P6 LEA R9, R9, R21, 0x18 ;  /* 0x000000150909e211 */ /* 0x008fe400078ec0ff */
[----:B------:R-:W-:Y:S01]  /*25d0*/  @!P2 MOV R34, 0x400 ;  /* 0x000004000022a802 */ /* 0x000fe20000000f00 */
[----:B-1----:R-:W-:Y:S01]  /*25e0*/  @!P6 VIADD R0, R29, UR6 ;  /* 0x000000061d00ec36 */ /* 0x002fe20008000000 */
[----:B----4-:R-:W-:-:S04]  /*25f0*/  @!P6 LEA R30, P5, R28, R6, 0x1 ;  /* 0x000000061c1ee211 */ /* 0x010fc800078a08ff */
[----:B------:R-:W-:Y:S01]  /*2600*/  @!P6 LEA.HI.X R31, R28, R7, R0, 0x1, P5 ;  /* 0x000000071c1fe211 */ /* 0x000fe200028f0c00 */
[----:B-----5:R-:W-:Y:S01]  /*2610*/  IMAD.U32 R13, RZ, RZ, UR10 ;  /* 0x0000000aff0d7e24 */ /* 0x020fe2000f8e00ff */
[C---:B------:R-:W-:Y:S01]  /*2620*/  IADD3 R15, R20.reuse, 0x50, RZ ;  /* 0x00000050140f7810 */ /* 0x040fe20007ffe0ff */
[----:B------:R-:W-:Y:S02]  /*2630*/  IMAD.U32 R12, RZ, RZ, UR11 ;  /* 0x0000000bff0c7e24 */ /* 0x000fe4000f8e00ff */
[----:B------:R-:W-:Y:S01]  /*2640*/  @!P6 IMAD R0, R23, 0x2, R9 ;  /* 0x000000021700e824 */ /* 0x000fe200078e0209 */
[----:B------:R-:W-:Y:S01]  /*2650*/  ISETP.GE.AND P3, PT, R15, UR23, PT ;  /* 0x000000170f007c0c */ /* 0x000fe2000bf66270 */
[----:B------:R-:W1:Y:S01]  /*2660*/  @!P2 S2R R9, SR_CgaCtaId ;  /* 0x000000000009a919 */ /* 0x000e620000008800 */
[----:B------:R-:W-:Y:S01]  /*2670*/  @!P2 LEA.HI.X R6, R13, R164, R12, 0x6, P4 ;  /* 0x000000a40d06a211 */ /* 0x000fe200020f340c */
[C---:B------:R-:W-:Y:S01]  /*2680*/  VIADD R13, R20.reuse, 0x70 ;  /* 0x00000070140d7836 */ /* 0x040fe20000000000 */
[C---:B------:R-:W-:Y:S01]  /*2690*/  IADD3 R12, R20.reuse, 0x80, RZ ;  /* 0x00000080140c7810 */ /* 0x040fe20007ffe0ff */
[----:B--2---:R-:W2:Y:S01]  /*26a0*/  @!P2 LDC.64 R4, c[0x0][0x218] ;  /* 0x00008600ff04ab82 */ /* 0x004ea20000000a00 */
[----:B------:R3:W-:Y:S01]  /*26b0*/  @!P6 LDGSTS.E.BYPASS.LTC128B.128 [R0+0x3800], desc[UR14][R30.64] ;  /* 0x038000001e00efae */ /* 0x0007e2000b901d4e */
[----:B------:R-:W-:Y:S01]  /*26c0*/  VIADD R14, R20, 0x60 ;  /* 0x00000060140e7836 */ /* 0x000fe20000000000 */
[----:B------:R-:W-:-:S02]  /*26d0*/  ISETP.GE.AND P6, PT, R13, UR23, PT ;  /* 0x000000170d007c0c */ /* 0x000fc4000bfc6270 */
[----:B------:R-:W-:Y:S02]  /*26e0*/  ISETP.GE.AND P5, PT, R12, UR23, PT ;  /* 0x000000170c007c0c */ /* 0x000fe4000bfa6270 */
[----:B------:R-:W-:Y:S01]  /*26f0*/  ISETP.GE.AND P1, PT, R14, UR23, PT ;  /* 0x000000170e007c0c */ /* 0x000fe2000bf26270 */
[----:B------:R-:W4:Y:S01]  /*2700*/  @!P3 S2R R21, SR_CgaCtaId ;  /* 0x000000000015b919 */ /* 0x000f220000008800 */
[----:B------:R-:W-:Y:S01]  /*2710*/  VOTEU.ALL UP0, P3 ;  /* 0x00000000003f7886 */ /* 0x000fe20001800000 */
[----:B------:R-:W-:-:S04]  /*2720*/  @!P3 IMAD.MOV.U32 R35, RZ, RZ, R164 ;  /* 0x000000ffff23b224 */ /* 0x000fc800078e00a4 */
[----:B------:R-:W-:Y:S02]  /*2730*/  @!UP0 UIMAD UR6, UR11, 0x50, URZ ;  /* 0x000000500b0688a4 */ /* 0x000fe4000f8e023f */
[--C-:B------:R-:W-:Y:S02]  /*2740*/  @!P6 IMAD.MOV.U32 R40, RZ, RZ, R165.reuse ;  /* 0x000000ffff28e224 */ /* 0x100fe400078e00a5 */
[----:B------:R-:W5:Y:S01]  /*2750*/  @!P5 S2R R29, SR_CgaCtaId ;  /* 0x00000000001dd919 */ /* 0x000f620000008800 */
[--C-:B------:R-:W-:Y:S01]  /*2760*/  @!P6 IMAD.MOV.U32 R41, RZ, RZ, R164.reuse ;  /* 0x000000ffff29e224 */ /* 0x100fe200078e00a4 */
[----:B------:R-:W-:Y:S01]  /*2770*/  VOTEU.ALL UP0, P1 ;  /* 0x00000000003f7886 */ /* 0x000fe20000800000 */
[----:B------:R-:W-:Y:S01]  /*2780*/  @!P1 IMAD.MOV.U32 R38, RZ, RZ, R165 ;  /* 0x000000ffff269224 */ /* 0x000fe200078e00a5 */
[----:B------:R-:W5:Y:S01]  /*2790*/  @!P1 S2R R27, SR_CgaCtaId ;  /* 0x00000000001b9919 */ /* 0x000f620000008800 */
[----:B------:R-:W-:Y:S01]  /*27a0*/  @!P1 IMAD.MOV.U32 R39, RZ, RZ, R164 ;  /* 0x000000ffff279224 */ /* 0x000fe200078e00a4 */
[----:B--2---:R-:W-:Y:S01]  /*27b0*/  @!P2 LEA R32, P4, R8, R4, 0x1 ;  /* 0x000000040820a211 */ /* 0x004fe200078808ff */
[----:B---3--:R-:W-:-:S03]  /*27c0*/  VIADD R0, R20, 0x90 ;  /* 0x0000009014007836 */ /* 0x008fc60000000000 */
[----:B------:R-:W-:Y:S01]  /*27d0*/  @!P2 LEA.HI.X R33, R8, R5, R6, 0x1, P4 ;  /* 0x000000050821a211 */ /* 0x000fe200020f0c06 */
[----:B------:R-:W2:Y:S01]  /*27e0*/  @!P6 S2R R30, SR_CgaCtaId ;  /* 0x00000000001ee919 */ /* 0x000ea20000008800 */
[----:B------:R-:W3:Y:S01]  /*27f0*/  @!P3 LDC.64 R6, c[0x0][0x218] ;  /* 0x00008600ff06bb82 */ /* 0x000ee20000000a00 */
[----:B------:R-:W-:Y:S02]  /*2800*/  @!P3 MOV R8, 0x400 ;  /* 0x000004000008b802 */ /* 0x000fe40000000f00 */
[----:B------:R-:W-:Y:S02]  /*2810*/  ISETP.GE.AND P4, PT, R0, UR23, PT ;  /* 0x0000001700007c0c */ /* 0x000fe4000bf86270 */
[----:B-1----:R-:W-:Y:S01]  /*2820*/  @!P2 LEA R9, R9, R34, 0x18 ;  /* 0x000000220909a211 */ /* 0x002fe200078ec0ff */
[----:B------:R-:W-:Y:S01]  /*2830*/  @!P3 IMAD.MOV.U32 R34, RZ, RZ, R165 ;  /* 0x000000ffff22b224 */ /* 0x000fe200078e00a5 */
[----:B------:R-:W-:Y:S01]  /*2840*/  @!P1 MOV R31, 0x400 ;  /* 0x00000400001f9802 */ /* 0x000fe20000000f00 */
[----:B------:R-:W1:Y:S01]  /*2850*/  @!P1 LDC.64 R4, c[0x0][0x218] ;  /* 0x00008600ff049b82 */ /* 0x000e620000000a00 */
[----:B----4-:R-:W-:Y:S01]  /*2860*/  @!P3 LEA R21, R21, R8, 0x18 ;  /* 0x000000081515b211 */ /* 0x010fe200078ec0ff */
[----:B------:R-:W-:-:S02]  /*2870*/  IMAD.U32 R8, RZ, RZ, UR10 ;  /* 0x0000000aff087e24 */ /* 0x000fc4000f8e00ff */
[----:B------:R-:W-:Y:S02]  /*2880*/  @!P2 IMAD R9, R23, 0x2, R9 ;  /* 0x000000021709a824 */ /* 0x000fe400078e0209 */
[----:B------:R-:W-:Y:S02]  /*2890*/  @!P3 IMAD.WIDE.U32 R36, R8, 0x50, R34 ;  /* 0x000000500824b825 */ /* 0x000fe400078e0022 */
[----:B------:R-:W4:Y:S02]  /*28a0*/  @!P4 S2R R28, SR_CgaCtaId ;  /* 0x00000000001cc919 */ /* 0x000f240000008800 */
[----:B------:R-:W-:Y:S01]  /*28b0*/  IMAD.U32 R34, RZ, RZ, UR10 ;  /* 0x0000000aff227e24 */ /* 0x000fe2000f8e00ff */
[----:B------:R-:W-:Y:S01]  /*28c0*/  @!P3 IADD3 R8, R37, UR6, RZ ;  /* 0x000000062508bc10 */ /* 0x000fe2000fffe0ff */
[----:B------:R3:W-:Y:S01]  /*28d0*/  @!P2 LDGSTS.E.BYPASS.LTC128B.128 [R9+0x4000], desc[UR14][R32.64] ;  /* 0x040000002009afae */ /* 0x0007e2000b901d4e */
[----:B------:R-:W-:Y:S01]  /*28e0*/  @!UP0 UIMAD UR6, UR11, 0x60, URZ ;  /* 0x000000600b0688a4 */ /* 0x000fe2000f8e023f */
[----:B------:R-:W-:Y:S01]  /*28f0*/  @!P1 IMAD.WIDE.U32 R34, R34, 0x60, R38 ;  /* 0x0000006022229825 */ /* 0x000fe200078e0026 */
[----:B------:R-:W-:Y:S01]  /*2900*/  VOTEU.ALL UP0, P6 ;  /* 0x00000000003f7886 */ /* 0x000fe20003000000 */
[----:B-----5:R-:W-:-:S02]  /*2910*/  @!P1 LEA R27, R27, R31, 0x18 ;  /* 0x0000001f1b1b9211 */ /* 0x020fc400078ec0ff */
[----:B------:R-:W-:Y:S01]  /*2920*/  MOV R31, UR11 ;  /* 0x0000000b001f7c02 */ /* 0x000fe20008000f00 */
[----:B------:R-:W-:Y:S02]  /*2930*/  IMAD.U32 R38, RZ, RZ, UR10 ;  /* 0x0000000aff267e24 */ /* 0x000fe4000f8e00ff */
[----:B------:R-:W-:Y:S02]  /*2940*/  @!P1 IMAD R27, R23, 0x2, R27 ;  /* 0x00000002171b9824 */ /* 0x000fe400078e021b */
[----:B------:R-:W-:Y:S01]  /*2950*/  @!P6 IMAD.WIDE.U32 R38, R38, 0x70, R40 ;  /* 0x000000702626e825 */ /* 0x000fe200078e0028 */
[----:B---3--:R-:W-:-:S03]  /*2960*/  @!P3 LEA R32, P2, R36, R6, 0x1 ;  /* 0x000000062420b211 */ /* 0x008fc600078408ff */
[----:B------:R-:W-:Y:S01]  /*2970*/  @!P1 VIADD R6, R35, UR6 ;  /* 0x0000000623069c36 */ /* 0x000fe20008000000 */
[----:B------:R-:W-:Y:S01]  /*2980*/  @!P6 MOV R9, 0x400 ;  /* 0x000004000009e802 */ /* 0x000fe20000000f00 */
[----:B------:R-:W-:Y:S01]  /*2990*/  @!P3 IMAD R35, R23, 0x2, R21 ;  /* 0x000000021723b824 */ /* 0x000fe200078e0215 */
[----:B------:R-:W-:Y:S01]  /*29a0*/  @!P3 LEA.HI.X R33, R36, R7, R8, 0x1, P2 ;  /* 0x000000072421b211 */ /* 0x000fe200010f0c08 */
[----:B------:R-:W-:Y:S01]  /*29b0*/  VIADD R21, R20, 0xa0 ;  /* 0x000000a014157836 */ /* 0x000fe20000000000 */
[----:B------:R-:W-:Y:S01]  /*29c0*/  @!P5 MOV R8, 0x400 ;  /* 0x000004000008d802 */ /* 0x000fe20000000f00 */
[----:B------:R-:W-:Y:S01]  /*29d0*/  @!UP0 UIMAD UR6, UR11, 0x70, URZ ;  /* 0x000000700b0688a4 */ /* 0x000fe2000f8e023f */
[----:B------:R-:W-:Y:S01]  /*29e0*/  @!P4 MOV R7, 0x400 ;  /* 0x000004000007c802 */ /* 0x000fe20000000f00 */
[----:B------:R3:W-:Y:S01]  /*29f0*/  @!P3 LDGSTS.E.BYPASS.LTC128B.128 [R35+0x4800], desc[UR14][R32.64] ;  /* 0x048000002023bfae */ /* 0x0007e2000b901d4e */
[----:B--2---:R-:W-:Y:S01]  /*2a00*/  @!P6 LEA R30, R30, R9, 0x18 ;  /* 0x000000091e1ee211 */ /* 0x004fe200078ec0ff */
[----:B------:R-:W-:Y:S01]  /*2a10*/  VOTEU.ALL UP0, P4 ;  /* 0x00000000003f7886 */ /* 0x000fe20002000000 */
[----:B------:R-:W-:-:S02]  /*2a20*/  @!P5 LEA R29, R29, R8, 0x18 ;  /* 0x000000081d1dd211 */ /* 0x000fc400078ec0ff */
[----:B-1----:R-:W-:Y:S01]  /*2a30*/  @!P1 LEA R36, P2, R34, R4, 0x1 ;  /* 0x0000000422249211 */ /* 0x002fe200078408ff */
[----:B------:R-:W1:Y:S01]  /*2a40*/  @!P6 LDC.64 R8, c[0x0][0x218] ;  /* 0x00008600ff08eb82 */ /* 0x000e620000000a00 */
[----:B----4-:R-:W-:Y:S01]  /*2a50*/  @!P4 LEA R28, R28, R7, 0x18 ;  /* 0x000000071c1cc211 */ /* 0x010fe200078ec0ff */
[----:B------:R-:W-:Y:S01]  /*2a60*/  IMAD.U32 R4, RZ, RZ, UR10 ;  /* 0x0000000aff047e24 */ /* 0x000fe2000f8e00ff */
[----:B------:R-:W-:Y:S01]  /*2a70*/  @!P1 LEA.HI.X R37, R34, R5, R6, 0x1, P2 ;  /* 0x0000000522259211 */ /* 0x000fe200010f0c06 */
[----:B------:R-:W-:Y:S01]  /*2a80*/  IMAD.U32 R34, RZ, RZ, UR10 ;  /* 0x0000000aff227e24 */ /* 0x000fe2000f8e00ff */
[----:B------:R-:W-:Y:S01]  /*2a90*/  ISETP.GE.AND P3, PT, R21, UR23, PT ;  /* 0x0000001715007c0c */ /* 0x000fe2000bf66270 */
[C---:B------:R-:W-:Y:S01]  /*2aa0*/  @!P5 IMAD R29, R23.reuse, 0x2, R29 ;  /* 0x00000002171dd824 */ /* 0x040fe200078e021d */
[C---:B------:R-:W-:Y:S01]  /*2ab0*/  @!P6 LEA R30, R23.reuse, R30, 0x1 ;  /* 0x0000001e171ee211 */ /* 0x040fe200078e08ff */
[----:B------:R-:W2:Y:S01]  /*2ac0*/  @!P5 LDC.64 R6, c[0x0][0x218] ;  /* 0x00008600ff06db82 */ /* 0x000ea20000000a00 */
[----:B------:R-:W-:Y:S01]  /*2ad0*/  @!P5 LEA R34, P2, R34, R165, 0x7 ;  /* 0x000000a52222d211 */ /* 0x000fe200078438ff */
[----:B------:R4:W-:Y:S01]  /*2ae0*/  @!P1 LDGSTS.E.BYPASS.LTC128B.128 [R27+0x5000], desc[UR14][R36.64] ;  /* 0x05000000241b9fae */ /* 0x0009e2000b901d4e */
[----:B------:R-:W-:-:S02]  /*2af0*/  @!P4 IMAD R28, R23, 0x2, R28 ;  /* 0x00000002171cc824 */ /* 0x000fc400078e021c */
[----:B------:R-:W-:-:S03]  /*2b00*/  @!P5 LEA.HI.X R31, R4, R164, R31, 0x7, P2 ;  /* 0x000000a4041fd211 */ /* 0x000fc600010f3c1f */
[----:B------:R-:W5:Y:S01]  /*2b10*/  @!P4 LDC.64 R4, c[0x0][0x218] ;  /* 0x00008600ff04cb82 */ /* 0x000f620000000a00 */
[----:B---3--:R-:W-:Y:S01]  /*2b20*/  @!P6 VIADD R33, R39, UR6 ;  /* 0x000000062721ec36 */ /* 0x008fe20008000000 */
[----:B------:R-:W-:Y:S01]  /*2b30*/  @!UP0 UIMAD UR6, UR11, 0x90, URZ ;  /* 0x000000900b0688a4 */ /* 0x000fe2000f8e023f */
[----:B------:R-:W-:Y:S01]  /*2b40*/  IMAD.U32 R32, RZ, RZ, UR10 ;  /* 0x0000000aff207e24 */ /* 0x000fe2000f8e00ff */
[----:B-1----:R-:W-:Y:S01]  /*2b50*/  @!P6 LEA R8, P1, R38, R8, 0x1 ;  /* 0x000000082608e211 */ /* 0x002fe200078208ff */
[----:B------:R-:W-:-:S03]  /*2b60*/  VOTEU.ALL UP0, P3 ;  /* 0x00000000003f7886 */ /* 0x000fc60001800000 */
[----:B------:R-:W-:Y:S01]  /*2b70*/  @!P6 LEA.HI.X R9, R38, R9, R33, 0x1, P1 ;  /* 0x000000092609e211 */ /* 0x000fe200008f0c21 */
[----:B------:R-:W-:Y:S01]  /*2b80*/  @!P3 IMAD.MOV.U32 R33, RZ, RZ, R164 ;  /* 0x000000ffff21b224 */ /* 0x000fe200078e00a4 */
[----:B--2---:R-:W-:-:S03]  /*2b90*/  @!P5 LEA R38, P2, R34, R6, 0x1 ;  /* 0x000000062226d211 */ /* 0x004fc600078408ff */
[----:B------:R1:W-:Y:S01]  /*2ba0*/  @!P6 LDGSTS.E.BYPASS.LTC128B.128 [R30+0x5800], desc[UR14][R8.64] ;  /* 0x05800000081eefae */ /* 0x0003e2000b901d4e */
[----:B------:R-:W-:Y:S01]  /*2bb0*/  @!P5 LEA.HI.X R39, R34, R7, R31, 0x1, P2 ;  /* 0x000000072227d211 */ /* 0x000fe200010f0c1f */
[----:B----4-:R-:W-:Y:S01]  /*2bc0*/  @!P4 IMAD.MOV.U32 R36, RZ, RZ, R165 ;  /* 0x000000ffff24c224 */ /* 0x010fe200078e00a5 */
[----:B------:R-:W2:Y:S01]  /*2bd0*/  @!P3 LDC.64 R6, c[0x0][0x218] ;  /* 0x00008600ff06bb82 */ /* 0x000ea20000000a00 */
[----:B------:R-:W-:Y:S01]  /*2be0*/  @!P4 IMAD.MOV.U32 R37, RZ, RZ, R164 ;  /* 0x000000ffff25c224 */ /* 0x000fe200078e00a4 */
[----:B------:R-:W-:Y:S01]  /*2bf0*/  MOV R27, UR10 ;  /* 0x0000000a001b7c02 */ /* 0x000fe20008000f00 */
[----:B------:R3:W-:Y:S01]  /*2c00*/  @!P5 LDGSTS.E.BYPASS.LTC128B.128 [R29+0x6000], desc[UR14][R38.64] ;  /* 0x06000000261ddfae */ /* 0x0007e2000b901d4e */
[----:B------:R-:W-:-:S04]  /*2c10*/  @!P4 IMAD.WIDE.U32 R36, R32, 0x90, R36 ;  /* 0x000000902024c825 */ /* 0x000fc800078e0024 */
[----:B------:R-:W-:Y:S01]  /*2c20*/  @!P3 IMAD.MOV.U32 R32, RZ, RZ, R165 ;  /* 0x000000ffff20b224 */ /* 0x000fe200078e00a5 */
[----:B-----5:R-:W-:-:S03]  /*2c30*/  @!P4 LEA R4, P1, R36, R4, 0x1 ;  /* 0x000000042404c211 */ /* 0x020fc600078208ff */
[----:B------:R-:W-:-:S04]  /*2c40*/  @!P3 IMAD.WIDE.U32 R32, R27, 0xa0, R32 ;  /* 0x000000a01b20b825 */ /* 0x000fc800078e0020 */
[----:B------:R-:W-:Y:S01]  /*2c50*/  @!P4 VIADD R27, R37, UR6 ;  /* 0x00000006251bcc36 */ /* 0x000fe20008000000 */
[----:B------:R-:W-:-:S04]  /*2c60*/  @!UP0 UIMAD UR6, UR11, 0xa0, URZ ;  /* 0x000000a00b0688a4 */ /* 0x000fc8000f8e023f */
[----:B------:R-:W-:Y:S01]  /*2c70*/  @!P4 LEA.HI.X R5, R36, R5, R27, 0x1, P1 ;  /* 0x000000052405c211 */ /* 0x000fe200008f0c1b */
[C---:B-1----:R-:W-:Y:S01]  /*2c80*/  VIADD R30, R20.reuse, 0xb0 ;  /* 0x000000b0141e7836 */ /* 0x042fe20000000000 */
[----:B------:R-:W1:Y:S01]  /*2c90*/  @!P3 S2R R8, SR_CgaCtaId ;  /* 0x000000000008b919 */ /* 0x000e620000008800 */
[----:B------:R-:W-:Y:S01]  /*2ca0*/  VIADD R27, R20, 0xe0 ;  /* 0x000000e0141b7836 */ /* 0x000fe20000000000 */
[----:B------:R-:W-:Y:S01]  /*2cb0*/  @!P3 MOV R9, 0x400 ;  /* 0x000004000009b802 */ /* 0x000fe20000000f00 */
[----:B------:R4:W-:Y:S01]  /*2cc0*/  @!P4 LDGSTS.E.BYPASS.LTC128B.128 [R28+0x6800], desc[UR14][R4.64] ;  /* 0x06800000041ccfae */ /* 0x0009e2000b901d4e */
[----:B------:R-:W-:Y:S01]  /*2cd0*/  ISETP.GE.AND P1, PT, R30, UR23, PT ;  /* 0x000000171e007c0c */ /* 0x000fe2000bf26270 */
[----:B---3--:R-:W-:Y:S01]  /*2ce0*/  VIADD R29, R20, 0xc0 ;  /* 0x000000c0141d7836 */ /* 0x008fe20000000000 */
[----:B------:R-:W-:Y:S01]  /*2cf0*/  IADD3 R36, P4, R26, UR24, RZ ;  /* 0x000000181a247c10 */ /* 0x000fe2000ff9e0ff */
[----:B------:R-:W-:Y:S01]  /*2d00*/  UIMAD.WIDE.U32 UR24, UR8, 0x20, URZ ;  /* 0x00000020081878a5 */ /* 0x000fe2000f8e003f */
[----:B------:R-:W-:-:S02]  /*2d10*/  IADD3 R26, R20, 0xf0, RZ ;  /* 0x000000f0141a7810 */ /* 0x000fc40007ffe0ff */
[----:B------:R-:W-:Y:S02]  /*2d20*/  IADD3.X R37, R25, UR22, RZ, P4, !PT ;  /* 0x0000001619257c10 */ /* 0x000fe4000a7fe4ff */
[----:B--2---:R-:W-:Y:S02]  /*2d30*/  @!P3 LEA R38, P4, R32, R6, 0x1 ;  /* 0x000000062026b211 */ /* 0x004fe400078808ff */
[----:B------:R-:W-:Y:S02]  /*2d40*/  ISETP.GE.AND P2, PT, R29, UR23, PT ;  /* 0x000000171d007c0c */ /* 0x000fe4000bf46270 */
[----:B------:R-:W-:Y:S01]  /*2d50*/  ISETP.GE.AND P5, PT, R27, UR23, PT ;  /* 0x000000171b007c0c */ /* 0x000fe2000bfa6270 */
[----:B------:R-:W2:Y:S01]  /*2d60*/  @!P1 S2R R34, SR_CgaCtaId ;  /* 0x0000000000229919 */ /* 0x000ea20000008800 */
[----:B------:R-:W-:-:S09]  /*2d70*/  VOTEU.ALL UP0, P1 ;  /* 0x00000000003f7886 */ /* 0x000fd20000800000 */
[----:B------:R-:W3:Y:S02]  /*2d80*/  @!P2 S2R R31, SR_CgaCtaId ;  /* 0x00000000001fa919 */ /* 0x000ee40000008800 */
[----:B------:R-:W-:Y:S01]  /*2d90*/  @!P5 MOV R43, R164 ;  /* 0x000000a4002bd202 */ /* 0x000fe20000000f00 */
[----:B----4-:R-:W-:Y:S01]  /*2da0*/  VIADD R28, R20, 0xd0 ;  /* 0x000000d0141c7836 */ /* 0x010fe20000000000 */
[----:B-1----:R-:W-:Y:S01]  /*2db0*/  @!P3 LEA R9, R8, R9, 0x18 ;  /* 0x000000090809b211 */ /* 0x002fe200078ec0ff */
[----:B------:R-:W-:Y:S01]  /*2dc0*/  @!P3 VIADD R4, R33, UR6 ;  /* 0x000000062104bc36 */ /* 0x000fe20008000000 */
[----:B------:R-:W-:Y:S01]  /*2dd0*/  @!UP0 UIMAD UR6, UR11, 0xb0, URZ ;  /* 0x000000b00b0688a4 */ /* 0x000fe2000f8e023f */
[----:B------:R-:W-:Y:S01]  /*2de0*/  IMAD.U32 R8, RZ, RZ, UR10 ;  /* 0x0000000aff087e24 */ /* 0x000fe2000f8e00ff */
[----:B------:R-:W-:Y:S01]  /*2df0*/  ISETP.GE.AND P6, PT, R28, UR23, PT ;  /* 0x000000171c007c0c */ /* 0x000fe2000bfc6270 */
[----:B------:R-:W-:Y:S01]  /*2e00*/  @!P1 IMAD.MOV.U32 R33, RZ, RZ, R164 ;  /* 0x000000ffff219224 */ /* 0x000fe200078e00a4 */
[----:B------:R-:W-:Y:S01]  /*2e10*/  @!P3 LEA.HI.X R39, R32, R7, R4, 0x1, P4 ;  /* 0x000000072027b211 */ /* 0x000fe200020f0c04 */
[----:B------:R-:W-:Y:S01]  /*2e20*/  @!P1 IMAD.MOV.U32 R32, RZ, RZ, R165 ;  /* 0x000000ffff209224 */ /* 0x000fe200078e00a5 */
[----:B------:R-:W-:Y:S01]  /*2e30*/  ISETP.GE.AND P4, PT, R26, UR23, PT ;  /* 0x000000171a007c0c */ /* 0x000fe2000bf86270 */
[----:B------:R-:W1:Y:S01]  /*2e40*/  @!P1 LDC.64 R4, c[0x0][0x218] ;  /* 0x00008600ff049b82 */ /* 0x000e620000000a00 */
[----:B------:R-:W4:Y:S01]  /*2e50*/  @!P5 S2R R7, SR_CgaCtaId ;  /* 0x000000000007d919 */ /* 0x000f220000008800 */
[----:B------:R-:W-:Y:S01]  /*2e60*/  @!P3 IMAD R9, R23, 0x2, R9 ;  /* 0x000000021709b824 */ /* 0x000fe200078e0209 */
[----:B------:R-:W-:Y:S01]  /*2e70*/  VOTEU.ALL UP0, P2 ;  /* 0x00000000003f7886 */ /* 0x000fe20001000000 */
[----:B------:R-:W-:Y:S01]  /*2e80*/  @!P1 IMAD.WIDE.U32 R40, R8, 0xb0, R32 ;  /* 0x000000b008289825 */ /* 0x000fe200078e0020 */
[----:B------:R-:W-:-:S02]  /*2e90*/  VOTEU.ALL UP1, P5 ;  /* 0x00000000003f7886 */ /* 0x000fc40002820000 */
[----:B------:R5:W-:Y:S01]  /*2ea0*/  @!P3 LDGSTS.E.BYPASS.LTC128B.128 [R9+0x7000], desc[UR14][R38.64] ;  /* 0x070000002609bfae */ /* 0x000be2000b901d4e */
[----:B------:R-:W-:Y:S01]  /*2eb0*/  @!P1 VIADD R8, R41, UR6 ;  /* 0x0000000629089c36 */ /* 0x000fe20008000000 */
[----:B------:R-:W-:Y:S01]  /*2ec0*/  ULDC.64 UR6, c[0x0][0x268] ;  /* 0x00009a0000067ab9 */ /* 0x000fe20000000a00 */
[----:B------:R-:W-:Y:S01]  /*2ed0*/  @!P5 IMAD.MOV.U32 R42, RZ, RZ, R165 ;  /* 0x000000ffff2ad224 */ /* 0x000fe200078e00a5 */
[----:B------:R-:W4:Y:S01]  /*2ee0*/  @!P6 S2R R25, SR_CgaCtaId ;  /* 0x000000000019e919 */ /* 0x000f220000008800 */
[----:B------:R-:W-:Y:S02]  /*2ef0*/  IMAD R11, R11, UR6, RZ ;  /* 0x000000060b0b7c24 */ /* 0x000fe4000f8e02ff */
[----:B------:R-:W-:Y:S01]  /*2f00*/  IMAD.WIDE.U32 R36, R24, UR6, R36 ;  /* 0x0000000618247c25 */ /* 0x000fe2000f8e0024 */
[----:B------:R-:W4:Y:S01]  /*2f10*/  @!P4 S2R R6, SR_CgaCtaId ;  /* 0x000000000006c919 */ /* 0x000f220000008800 */
[----:B------:R-:W-:Y:S01]  /*2f20*/  @!UP0 UIMAD UR6, UR11, 0xc0, URZ ;  /* 0x000000c00b0688a4 */ /* 0x000fe2000f8e023f */
[----:B------:R-:W-:Y:S01]  /*2f30*/  VOTEU.ALL UP0, P6 ;  /* 0x00000000003f7886 */ /* 0x000fe20003000000 */
[----:B-1----:R-:W-:-:S02]  /*2f40*/  @!P1 LEA R32, P3, R40, R4, 0x1 ;  /* 0x0000000428209211 */ /* 0x002fc400078608ff */
[----:B------:R-:W-:Y:S02]  /*2f50*/  @!P1 MOV R4, 0x400 ;  /* 0x0000040000049802 */ /* 0x000fe40000000f00 */
[----:B------:R-:W-:Y:S02]  /*2f60*/  @!P1 LEA.HI.X R33, R40, R5, R8, 0x1, P3 ;  /* 0x0000000528219211 */ /* 0x000fe400018f0c08 */
[----:B--2---:R-:W-:Y:S02]  /*2f70*/  @!P1 LEA R34, R34, R4, 0x18 ;  /* 0x0000000422229211 */ /* 0x004fe400078ec0ff */
[----:B------:R-:W-:Y:S02]  /*2f80*/  @!P6 MOV R4, 0x400 ;  /* 0x000004000004e802 */ /* 0x000fe40000000f00 */
[----:B------:R-:W-:Y:S01]  /*2f90*/  @!P2 MOV R8, 0x400 ;  /* 0x000004000008a802 */ /* 0x000fe20000000f00 */
[----:B------:R-:W-:Y:S01]  /*2fa0*/  @!P1 IMAD R34, R23, 0x2, R34 ;  /* 0x0000000217229824 */ /* 0x000fe200078e0222 */
[----:B------:R-:W-:Y:S01]  /*2fb0*/  @!P5 MOV R5, 0x400 ;  /* 0x000004000005d802 */ /* 0x000fe20000000f00 */
[----:B-----5:R-:W-:Y:S01]  /*2fc0*/  IMAD.U32 R38, RZ, RZ, UR10 ;  /* 0x0000000aff267e24 */ /* 0x020fe2000f8e00ff */
[----:B---3--:R-:W-:-:S02]  /*2fd0*/  @!P2 LEA R31, R31, R8, 0x18 ;  /* 0x000000081f1fa211 */ /* 0x008fc400078ec0ff */
[----:B----4-:R-:W-:Y:S01]  /*2fe0*/  @!P5 LEA R5, R7, R5, 0x18 ;  /* 0x000000050705d211 */ /* 0x010fe200078ec0ff */
[----:B------:R-:W-:Y:S01]  /*2ff0*/  IMAD R7, R24, UR7, R11 ;  /* 0x0000000718077c24 */ /* 0x000fe2000f8e020b */
[----:B------:R-:W-:Y:S01]  /*3000*/  ISETP.GE.AND P3, PT, R10, UR23, PT ;  /* 0x000000170a007c0c */ /* 0x000fe2000bf66270 */
[----:B------:R-:W-:Y:S01]  /*3010*/  @!P2 IMAD R31, R23, 0x2, R31 ;  /* 0x00000002171fa824 */ /* 0x000fe200078e021f */
[----:B------:R-:W-:Y:S01]  /*3020*/  @!P6 LEA R25, R25, R4, 0x18 ;  /* 0x000000041919e211 */ /* 0x000fe200078ec0ff */
[----:B------:R-:W1:Y:S01]  /*3030*/  @!P2 LDC.64 R10, c[0x0][0x218] ;  /* 0x00008600ff0aab82 */ /* 0x000e620000000a00 */
[----:B------:R-:W-:Y:S01]  /*3040*/  @!P4 MOV R4, 0x400 ;  /* 0x000004000004c802 */ /* 0x000fe20000000f00 */
[C---:B------:R-:W-:Y:S01]  /*3050*/  @!P5 IMAD R24, R23.reuse, 0x2, R5 ;  /* 0x000000021718d824 */ /* 0x040fe200078e0205 */
[----:B------:R-:W-:Y:S01]  /*3060*/  MOV R40, UR10 ;  /* 0x0000000a00287c02 */ /* 0x000fe20008000f00 */
[----:B------:R-:W-:Y:S01]  /*3070*/  @!P6 IMAD R25, R23, 0x2, R25 ;  /* 0x000000021719e824 */ /* 0x000fe200078e0219 */
[----:B------:R-:W-:Y:S01]  /*3080*/  @!P4 LEA R4, R6, R4, 0x18 ;  /* 0x000000040604c211 */ /* 0x000fe200078ec0ff */
[----:B------:R-:W-:Y:S01]  /*3090*/  @!P2 IMAD.MOV.U32 R5, RZ, RZ, R164 ;  /* 0x000000ffff05a224 */ /* 0x000fe200078e00a4 */
[----:B------:R2:W-:Y:S01]  /*30a0*/  @!P1 LDGSTS.E.BYPASS.LTC128B.128 [R34+0x7800], desc[UR14][R32.64] ;  /* 0x0780000020229fae */ /* 0x0005e2000b901d4e */
[----:B------:R-:W-:Y:S01]  /*30b0*/  IMAD.IADD R37, R37, 0x1, R7 ;  /* 0x0000000125257824 */ /* 0x000fe200078e0207 */
[----:B------:R-:W3:Y:S01]  /*30c0*/  @!P6 LDC.64 R8, c[0x0][0x218] ;  /* 0x00008600ff08eb82 */ /* 0x000ee20000000a00 */
[----:B------:R-:W-:Y:S01]  /*30d0*/  @!P4 IMAD R23, R23, 0x2, R4 ;  /* 0x000000021717c824 */ /* 0x000fe200078e0204 */
[----:B------:R-:W-:Y:S01]  /*30e0*/  @!P2 MOV R4, R165 ;  /* 0x000000a50004a202 */ /* 0x000fe20000000f00 */
[----:B------:R-:W-:Y:S01]  /*30f0*/  @!P6 IMAD.MOV.U32 R6, RZ, RZ, R165 ;  /* 0x000000ffff06e224 */ /* 0x000fe200078e00a5 */
[----:B------:R-:W-:Y:S01]  /*3100*/  @!UP1 UIMAD UR7, UR11, 0xe0, URZ ;  /* 0x000000e00b0798a4 */ /* 0x000fe2000f8e023f */
[----:B------:R-:W-:-:S02]  /*3110*/  @!P6 IMAD.MOV.U32 R7, RZ, RZ, R164 ;  /* 0x000000ffff07e224 */ /* 0x000fc400078e00a4 */
[----:B------:R-:W-:-:S04]  /*3120*/  @!P2 IMAD.WIDE.U32 R40, R40, 0xc0, R4 ;  /* 0x000000c02828a825 */ /* 0x000fc800078e0004 */
[----:B------:R-:W-:Y:S02]  /*3130*/  IMAD.U32 R4, RZ, RZ, UR10 ;  /* 0x0000000aff047e24 */ /* 0x000fe4000f8e00ff */
[----:B------:R-:W-:Y:S02]  /*3140*/  @!P6 IMAD.WIDE.U32 R38, R38, 0xd0, R6 ;  /* 0x000000d02626e825 */ /* 0x000fe400078e0006 */
[----:B------:R-:W4:Y:S02]  /*3150*/  @!P5 LDC.64 R6, c[0x0][0x218] ;  /* 0x00008600ff06db82 */ /* 0x000f240000000a00 */
[----:B------:R-:W-:-:S04]  /*3160*/  @!P5 IMAD.WIDE.U32 R42, R4, 0xe0, R42 ;  /* 0x000000e0042ad825 */ /* 0x000fc800078e002a */
[----:B------:R-:W-:Y:S02]  /*3170*/  IMAD.WIDE.U32 R36, R22, UR8, R36 ;  /* 0x0000000816247c25 */ /* 0x000fe4000f8e0024 */
[----:B------:R-:W5:Y:S02]  /*3180*/  @!P4 LDC.64 R4, c[0x0][0x218] ;  /* 0x00008600ff04cb82 */ /* 0x000f640000000a00 */
[----:B--2---:R-:W-:Y:S01]  /*3190*/  @!P2 VIADD R32, R41, UR6 ;  /* 0x000000062920ac36 */ /* 0x004fe20008000000 */
[C---:B-1----:R-:W-:Y:S01]  /*31a0*/  @!P2 LEA R34, P1, R40.reuse, R10, 0x1 ;  /* 0x0000000a2822a211 */ /* 0x042fe200078208ff */
[----:B------:R-:W-:Y:S01]  /*31b0*/  @!UP0 UIMAD UR6, UR11, 0xd0, URZ ;  /* 0x000000d00b0688a4 */ /* 0x000fe2000f8e023f */
[----:B------:R-:W-:Y:S01]  /*31c0*/  IMAD.U32 R10, RZ, RZ, UR10 ;  /* 0x0000000aff0a7e24 */ /* 0x000fe2000f8e00ff */
[----:B------:R-:W-:Y:S01]  /*31d0*/  VOTEU.ALL UP0, P4 ;  /* 0x00000000003f7886 */ /* 0x000fe20002000000 */
[----:B------:R-:W-:Y:S01]  /*31e0*/  @!P2 LEA.HI.X R35, R40, R11, R32, 0x1, P1 ;  /* 0x0000000b2823a211 */ /* 0x000fe200008f0c20 */
[----:B------:R-:W-:Y:S01]  /*31f0*/  @!P4 IMAD.MOV.U32 R32, RZ, RZ, R165 ;  /* 0x000000ffff20c224 */ /* 0x000fe200078e00a5 */
[----:B---3--:R-:W-:Y:S01]  /*3200*/  @!P6 LEA R40, P1, R38, R8, 0x1 ;  /* 0x000000082628e211 */ /* 0x008fe200078208ff */
[----:B------:R-:W-:-:S02]  /*3210*/  @!P4 IMAD.MOV.U32 R33, RZ, RZ, R164 ;  /* 0x000000ffff21c224 */ /* 0x000fc400078e00a4 */
[----:B------:R-:W-:Y:S01]  /*3220*/  @!P2 LDGSTS.E.BYPASS.LTC128B.128 [R31+0x8000], desc[UR14][R34.64] ;  /* 0x08000000221fafae */ /* 0x000fe2000b901d4e */
[----:B------:R-:W-:Y:S02]  /*3230*/  @!P5 VIADD R8, R43, UR7 ;  /* 0x000000072b08dc36 */ /* 0x000fe40008000000 */
[----:B------:R-:W-:-:S04]  /*3240*/  @!P4 IMAD.WIDE.U32 R32, R10, 0xf0, R32 ;  /* 0x000000f00a20c825 */ /* 0x000fc800078e0020 */
[----:B------:R-:W-:Y:S01]  /*3250*/  @!P6 VIADD R10, R39, UR6 ;  /* 0x00000006270aec36 */ /* 0x000fe20008000000 */
[----:B------:R-:W-:Y:S01]  /*3260*/  @!UP0 UIMAD UR6, UR11, 0xf0, URZ ;  /* 0x000000f00b0688a4 */ /* 0x000fe2000f8e023f */
[----:B------:R-:W-:Y:S01]  /*3270*/  IMAD.IADD R19, R37, 0x1, R19 ;  /* 0x0000000125137824 */ /* 0x000fe200078e0213 */
[----:B------:R-:W-:Y:S02]  /*3280*/  VOTEU.ALL UP0, P3 ;  /* 0x00000000003f7886 */ /* 0x000fe40001800000 */
[----:B------:R-:W-:Y:S02]  /*3290*/  @!P6 LEA.HI.X R41, R38, R9, R10, 0x1, P1 ;  /* 0x000000092629e211 */ /* 0x000fe400008f0c0a */
[----:B----4-:R-:W-:Y:S02]  /*32a0*/  @!P5 LEA R10, P2, R42, R6, 0x1 ;  /* 0x000000062a0ad211 */ /* 0x010fe400078408ff */
[----:B------:R-:W-:Y:S01]  /*32b0*/  @!P4 IADD3 R6, R33, UR6, RZ ;  /* 0x000000062106cc10 */ /* 0x000fe2000fffe0ff */
[----:B------:R-:W-:Y:S01]  /*32c0*/  @!P6 LDGSTS.E.BYPASS.LTC128B.128 [R25+0x8800], desc[UR14][R40.64] ;  /* 0x088000002819efae */ /* 0x000fe2000b901d4e */
[----:B-----5:R-:W-:Y:S01]  /*32d0*/  @!P4 LEA R4, P1, R32, R4, 0x1 ;  /* 0x000000042004c211 */ /* 0x020fe200078208ff */
[----:B------:R-:W-:Y:S01]  /*32e0*/  ULDC.64 UR6, c[0x0][0x220] ;  /* 0x0000880000067ab9 */ /* 0x000fe20000000a00 */
[----:B------:R-:W-:Y:S01]  /*32f0*/  @!P5 LEA.HI.X R11, R42, R7, R8, 0x1, P2 ;  /* 0x000000072a0bd211 */ /* 0x000fe200010f0c08 */
[----:B------:R-:W-:Y:S01]  /*3300*/  IMAD.U32 R8, RZ, RZ, UR8 ;  /* 0x00000008ff087e24 */ /* 0x000fe2000f8e00ff */
[----:B------:R-:W-:Y:S01]  /*3310*/  @!P4 LEA.HI.X R5, R32, R5, R6, 0x1, P1 ;  /* 0x000000052005c211 */ /* 0x000fe200008f0c06 */
[----:B------:R-:W-:Y:S01]  /*3320*/  IMAD.U32 R6, RZ, RZ, UR8 ;  /* 0x00000008ff067e24 */ /* 0x000fe2000f8e00ff */
[----:B------:R-:W-:Y:S01]  /*3330*/  ISETP.GE.AND P6, PT, R20, UR23, PT ;  /* 0x0000001714007c0c */ /* 0x000fe2000bfc6270 */
[----:B------:R1:W-:Y:S01]  /*3340*/  @!P5 LDGSTS.E.BYPASS.LTC128B.128 [R24+0x9000], desc[UR14][R10.64] ;  /* 0x090000000a18dfae */ /* 0x0003e2000b901d4e */
[----:B------:R-:W-:Y:S01]  /*3350*/  LEA R245, P2, R36, UR6, 0x1 ;  /* 0x0000000624f57c11 */ /* 0x000fe2000f8408ff */
[----:B------:R-:W-:Y:S01]  /*3360*/  USHF.L.U32 UR6, UR9, 0x5, URZ ;  /* 0x0000000509067899 */ /* 0x000fe2000800063f */
[----:B------:R-:W-:Y:S01]  /*3370*/  ISETP.GE.AND P1, PT, R17, UR23, PT ;  /* 0x0000001711007c0c */ /* 0x000fe2000bf26270 */
[----:B------:R2:W-:Y:S01]  /*3380*/  @!P4 LDGSTS.E.BYPASS.LTC128B.128 [R23+0x9800], desc[UR14][R4.64] ;  /* 0x098000000417cfae */ /* 0x0005e2000b901d4e */
[----:B------:R-:W-:-:S02]  /*3390*/  ISETP.GE.AND P4, PT, R18, UR23, PT ;  /* 0x0000001712007c0c */ /* 0x000fc4000bf86270 */
[----:B------:R-:W-:Y:S01]  /*33a0*/  LEA.HI.X R244, R36, UR7, R19, 0x1, P2 ;  /* 0x0000000724f47c11 */ /* 0x000fe200090f0c13 */
[----:B------:R-:W0:Y:S01]  /*33b0*/  LDGDEPBAR ;  /* 0x00000000000079af */ /* 0x000e220000000000 */
[----:B------:R-:W-:Y:S01]  /*33c0*/  MOV R7, UR6 ;  /* 0x0000000600077c02 */ /* 0x000fe20008000f00 */
[----:B------:R-:W-:Y:S01]  /*33d0*/  @!UP0 UIMAD UR6, UR9, 0x60, URZ ;  /* 0x00000060090688a4 */ /* 0x000fe2000f8e023f */
[----:B------:R-:W-:Y:S01]  /*33e0*/  SHF.L.U32 R20, R20, 0x3, RZ ;  /* 0x0000000314147819 */ /* 0x000fe200000006ff */
[--C-:B------:R-:W-:Y:S02]  /*33f0*/  @!P6 IMAD.MOV.U32 R18, RZ, RZ, R245.reuse ;  /* 0x000000ffff12e224 */ /* 0x100fe400078e00f5 */
[----:B------:R-:W-:Y:S02]  /*3400*/  @!P6 IMAD.MOV.U32 R19, RZ, RZ, R244 ;  /* 0x000000ffff13e224 */ /* 0x000fe400078e00f4 */
[----:B------:R-:W-:Y:S02]  /*3410*/  @!P1 LEA R6, P2, R6, R245, 0x6 ;  /* 0x000000f506069211 */ /* 0x000fe400078430ff */
[----:B-1----:R-:W-:Y:S01]  /*3420*/  @!P4 IADD3 R10, P5, R245, UR24, RZ ;  /* 0x00000018f50acc10 */ /* 0x002fe2000ffbe0ff */
[----:B--2---:R-:W-:Y:S01]  /*3430*/  @!P3 IMAD.MOV.U32 R4, RZ, RZ, R245 ;  /* 0x000000ffff04b224 */ /* 0x004fe200078e00f5 */
[----:B------:R-:W-:-:S04]  /*3440*/  DEPBAR.LE SB0, 0x0 ;  /* 0x000080000000791a */ /* 0x000fc80000000000 */
[----:B------:R-:W-:Y:S01]  /*3450*/  BAR.SYNC.DEFER_BLOCKING 0x0 ;  /* 0x0000000000007b1d */ /* 0x000fe20000010000 */
[----:B------:R-:W-:Y:S01]  /*3460*/  @!P3 IMAD.MOV.U32 R5, RZ, RZ, R244 ;  /* 0x000000ffff05b224 */ /* 0x000fe200078e00f4 */
[----:B------:R-:W-:Y:S02]  /*3470*/  @!P4 IADD3.X R11, R244, UR25, R7, P5, !PT ;  /* 0x00000019f40bcc10 */ /* 0x000fe4000affe407 */
[----:B------:R-:W-:Y:S01]  /*3480*/  ISETP.GE.AND P5, PT, R15, UR23, PT ;  /* 0x000000170f007c0c */ /* 0x000fe2000bfa6270 */
[----:B------:R-:W-:-:S04]  /*3490*/  @!P3 IMAD.WIDE.U32 R8, R8, 0x60, R4 ;  /* 0x000000600808b825 */ /* 0x000fc800078e0004 */
[----:B------:R-:W-:Y:S02]  /*34a0*/  IMAD.U32 R5, RZ, RZ, UR8 ;  /* 0x00000008ff057e24 */ /* 0x000fe4000f8e00ff */
[----:B------:R-:W-:Y:S02]  /*34b0*/  IMAD.U32 R4, RZ, RZ, UR9 ;  /* 0x00000009ff047e24 */ /* 0x000fe4000f8e00ff */
[----:B------:R-:W-:-:S03]  /*34c0*/  @!P3 VIADD R9, R9, UR6 ;  /* 0x000000060909bc36 */ /* 0x000fc60008000000 */
[----:B------:R-:W-:Y:S01]  /*34d0*/  @!P1 LEA.HI.X R7, R5, R244, R4, 0x6, P2 ;  /* 0x000000f405079211 */ /* 0x000fe200010f3404 */
[----:B------:R-:W-:Y:S01]  /*34e0*/  IMAD.U32 R4, RZ, RZ, UR8 ;  /* 0x00000008ff047e24 */ /* 0x000fe2000f8e00ff */
[----:B------:R-:W-:Y:S01]  /*34f0*/  ISETP.GE.AND P2, PT, R13, UR23, PT ;  /* 0x000000170d007c0c */ /* 0x000fe2000bf46270 */
[----:B------:R-:W-:Y:S01]  /*3500*/  VOTEU.ALL UP2, P5 ;  /* 0x00000000003f7886 */ /* 0x000fe20002840000 */
[----:B------:R-:W-:Y:S01]  /*3510*/  MOV R5, UR9 ;  /* 0x0000000900057c02 */ /* 0x000fe20008000f00 */
[----:B------:R-:W-:Y:S03]  /*3520*/  @P6 STS.128 [R246+0xa000], RZ ;  /* 0x00a000fff6006388 */ /* 0x000fe60000000c00 */
[----:B------:R-:W-:Y:S01]  /*3530*/  @!UP2 UIMAD UR22, UR9, 0xa0, URZ ;  /* 0x000000a00916a8a4 */ /* 0x000fe2000f8e023f */
[----:B------:R-:W-:Y:S01]  /*3540*/  @!PT LDS RZ, [RZ] ;  /* 0x00000000fffff984 */ /* 0x000fe20000000800 */
[----:B------:R-:W-:Y:S01]  /*3550*/  @!PT LDS RZ, [RZ] ;  /* 0x00000000fffff984 */ /* 0x000fe20000000800 */
[----:B------:R-:W-:Y:S01]  /*3560*/  @!PT LDS RZ, [RZ] ;  /* 0x00000000fffff984 */ /* 0x000fe20000000800 */
[----:B------:R-:W-:Y:S01]  /*3570*/  @!P6 LDGSTS.E.BYPASS.LTC128B.128 [R246+0xa000], desc[UR14][R18.64] ;  /* 0x0a00000012f6efae */ /* 0x000fe2000b901d4e */
[----:B------:R-:W-:Y:S01]  /*3580*/  ISETP.GE.AND P6, PT, R16, UR23, PT ;  /* 0x0000001710007c0c */ /* 0x000fe2000bfc6270 */
[----:B------:R-:W-:-:S04]  /*3590*/  IMAD.U32 R16, RZ, RZ, UR8 ;  /* 0x00000008ff107e24 */ /* 0x000fc8000f8e00ff */
[----:B------:R-:W-:Y:S01]  /*35a0*/  VOTEU.ALL UP0, P2 ;  /* 0x00000000003f7886 */ /* 0x000fe20001000000 */
[----:B------:R-:W-:Y:S04]  /*35b0*/  @P4 STS.128 [R246+0xa800], RZ ;  /* 0x00a800fff6004388 */ /* 0x000fe80000000c00 */
[----:B------:R-:W-:Y:S01]  /*35c0*/  @!PT LDS RZ, [RZ] ;  /* 0x00000000fffff984 */ /* 0x000fe20000000800 */
[----:B------:R-:W-:Y:S01]  /*35d0*/  @!PT LDS RZ, [RZ] ;  /* 0x00000000fffff984 */ /* 0x000fe20000000800 */
[----:B------:R-:W-:Y:S01]  /*35e0*/  @!PT LDS RZ, [RZ] ;  /* 0x00000000fffff984 */ /* 0x000fe20000000800 */
[----:B------:R1:W-:Y:S01]  /*35f0*/  @!P4 LDGSTS.E.BYPASS.LTC128B.128 [R246+0xa800], desc[UR14][R10.64] ;  /* 0x0a8000000af6cfae */ /* 0x0003e2000b901d4e */
[----:B------:R-:W-:Y:S01]  /*3600*/  ISETP.GE.AND P4, PT, R14, UR23, PT ;  /* 0x000000170e007c0c */ /* 0x000fe2000bf86270 */
[----:B------:R-:W-:Y:S01]  /*3610*/  @!UP0 UIMAD UR6, UR9, 0xe0, URZ ;  /* 0x000000e0090688a4 */ /* 0x000fe2000f8e023f */
[----:B------:R-:W-:Y:S01]  /*3620*/  IMAD.U32 R14, RZ, RZ, UR8 ;  /* 0x00000008ff0e7e24 */ /* 0x000fe2000f8e00ff */
[----:B------:R-:W-:Y:S04]  /*3630*/  @P1 STS.128 [R246+0xb000], RZ ;  /* 0x00b000fff6001388 */ /* 0x000fe80000000c00 */
[----:B------:R-:W-:Y:S01]  /*3640*/  @!PT LDS RZ, [RZ] ;  /* 0x00000000fffff984 */ /* 0x000fe20000000800 */
[----:B------:R-:W-:Y:S01]  /*3650*/  @!PT LDS RZ, [RZ] ;  /* 0x00000000fffff984 */ /* 0x000fe20000000800 */
[----:B------:R-:W-:Y:S01]  /*3660*/  @!PT LDS RZ, [RZ] ;  /* 0x00000000fffff984 */ /* 0x000fe20000000800 */
[----:B------:R2:W-:Y:S04]  /*3670*/  @!P1 LDGSTS.E.BYPASS.LTC128B.128 [R246+0xb000], desc[UR14][R6.64] ;  /* 0x0b00000006f69fae */ /* 0x0005e8000b901d4e */
[----:B------:R-:W-:Y:S02]  /*3680*/  @P3 STS.128 [R246+0xb800], RZ ;  /* 0x00b800fff6003388 */ /* 0x000fe40000000c00 */
[----:B------:R-:W-:-:S02]  /*3690*/  VOTEU.ALL UP1, P4 ;  /* 0x00000000003f7886 */ /* 0x000fc40002020000 */
[----:B------:R-:W-:Y:S01]  /*36a0*/  @!PT LDS RZ, [RZ] ;  /* 0x00000000fffff984 */ /* 0x000fe20000000800 */
[----:B------:R-:W-:Y:S01]  /*36b0*/  @!PT LDS RZ, [RZ] ;  /* 0x00000000fffff984 */ /* 0x000fe20000000800 */
[----:B------:R-:W-:Y:S01]  /*36c0*/  @!PT LDS RZ, [RZ] ;  /* 0x00000000fffff984 */ /* 0x000fe20000000800 */
[----:B------:R3:W-:Y:S01]  /*36d0*/  @!P3 LDGSTS.E.BYPASS.LTC128B.128 [R246+0xb800], desc[UR14][R8.64] ;  /* 0x0b80000008f6bfae */ /* 0x0007e2000b901d4e */
[----:B------:R-:W-:Y:S02]  /*36e0*/  ISETP.GE.AND P3, PT, R12, UR23, PT ;  /* 0x000000170c007c0c */ /* 0x000fe4000bf66270 */
[----:B------:R-:W-:Y:S01]  /*36f0*/  @!UP1 UIMAD UR7, UR9, 0xc0, URZ ;  /* 0x000000c0090798a4 */ /* 0x000fe2000f8e023f */
[----:B------:R-:W-:Y:S01]  /*3700*/  @P6 STS.128 [R246+0xc000], RZ ;  /* 0x00c000fff6006388 */ /* 0x000fe20000000c00 */
[----:B------:R-:W-:Y:S02]  /*3710*/  MOV R12, UR8 ;  /* 0x00000008000c7c02 */ /* 0x000fe40008000f00 */
[----:B-1----:R-:W-:Y:S01]  /*3720*/  @!P6 LEA R10, P1, R4, R245, 0x7 ;  /* 0x000000f5040ae211 */ /* 0x002fe200078238ff */
[----:B--2---:R-:W-:Y:S02]  /*3730*/  IMAD.U32 R6, RZ, RZ, UR8 ;  /* 0x00000008ff067e24 */ /* 0x004fe4000f8e00ff */
[----:B------:R-:W-:-:S03]  /*3740*/  @!P5 IMAD.MOV.U32 R7, RZ, RZ, R244 ;  /* 0x000000ffff07d224 */ /* 0x000fc600078e00f4 */
[-C--:B------:R-:W-:Y:S01]  /*3750*/  @!P6 LEA.HI.X R11, R6, R244.reuse, R5, 0x7, P1 ;  /* 0x000000f4060be211 */ /* 0x080fe200008f3c05 */
[--C-:B------:R-:W-:Y:S01]  /*3760*/  @!P5 IMAD.MOV.U32 R6, RZ, RZ, R245.reuse ;  /* 0x000000ffff06d224 */ /* 0x100fe200078e00f5 */
[----:B------:R-:W-:Y:S01]  /*3770*/  ISETP.GE.AND P1, PT, R0, UR23, PT ;  /* 0x0000001700007c0c */ /* 0x000fe2000bf26270 */
[----:B---3--:R-:W-:Y:S02]  /*3780*/  @!P4 IMAD.MOV.U32 R8, RZ, RZ, R245 ;  /* 0x000000ffff08c224 */ /* 0x008fe400078e00f5 */
[----:B------:R-:W-:Y:S01]  /*3790*/  @!P4 IMAD.MOV.U32 R9, RZ, RZ, R244 ;  /* 0x000000ffff09c224 */ /* 0x000fe200078e00f4 */
[----:B------:R-:W-:Y:S01]  /*37a0*/  @!PT LDS RZ, [RZ] ;  /* 0x00000000fffff984 */ /* 0x000fe20000000800 */
[----:B------:R-:W-:Y:S01]  /*37b0*/  @!PT LDS RZ, [RZ] ;  /* 0x00000000fffff984 */ /* 0x000fe20000000800 */
[----:B------:R-:W-:Y:S01]  /*37c0*/  @!PT LDS RZ, [RZ] ;  /* 0x00000000fffff984 */ /* 0x000fe20000000800 */
[----:B------:R1:W-:Y:S01]  /*37d0*/  @!P6 LDGSTS.E.BYPASS.LTC128B.128 [R246+0xc000], desc[UR14][R10.64] ;  /* 0x0c0000000af6efae */ /* 0x0003e2000b901d4e */
[C---:B------:R-:W-:Y:S01]  /*37e0*/  @!P5 IMAD.WIDE.U32 R6, R4.reuse, 0xa0, R6 ;  /* 0x000000a00406d825 */ /* 0x040fe200078e0006 */
[----:B------:R-:W-:Y:S02]  /*37f0*/  ISETP.GE.AND P6, PT, R21, UR23, PT ;  /* 0x0000001715007c0c */ /* 0x000fe4000bfc6270 */
[----:B------:R-:W-:Y:S01]  /*3800*/  @P5 STS.128 [R246+0xc800], RZ ;  /* 0x00c800fff6005388 */ /* 0x000fe20000000c00 */
[----:B------:R-:W-:Y:S01]  /*3810*/  @!P4 IMAD.WIDE.U32 R4, R4, 0xc0, R8 ;  /* 0x000000c00404c825 */ /* 0x000fe200078e0008 */
[----:B------:R-:W-:-:S03]  /*3820*/  @!P2 MOV R9, R244 ;  /* 0x000000f40009a202 */ /* 0x000fc60000000f00 */
[----:B------:R-:W-:Y:S01]  /*3830*/  @!P5 VIADD R7, R7, UR22 ;  /* 0x000000160707dc36 */ /* 0x000fe20008000000 */
[----:B------:R-:W-:Y:S01]  /*3840*/  VOTEU.ALL UP0, P1 ;  /* 0x00000000003f7886 */ /* 0x000fe20000800000 */
[----:B------:R-:W-:Y:S02]  /*3850*/  IMAD.U32 R0, RZ, RZ, UR8 ;  /* 0x00000008ff007e24 */ /* 0x000fe4000f8e00ff */
[----:B------:R-:W-:Y:S01]  /*3860*/  @!P2 IMAD.MOV.U32 R8, RZ, RZ, R245 ;  /* 0x000000ffff08a224 */ /* 0x000fe200078e00f5 */
[----:B------:R-:W-:Y:S01]  /*3870*/  @!PT LDS RZ, [RZ] ;  /* 0x00000000fffff984 */ /* 0x000fe20000000800 */
[----:B------:R-:W-:Y:S01]  /*3880*/  @!PT LDS RZ, [RZ] ;  /* 0x00000000fffff984 */ /* 0x000fe20000000800 */
[----:B------:R-:W-:Y:S01]  /*3890*/  @!PT LDS RZ, [RZ] ;  /* 0x00000000fffff984 */ /* 0x000fe20000000800 */
[----:B------:R2:W-:Y:S01]  /*38a0*/  @!P5 LDGSTS.E.BYPASS.LTC128B.128 [R246+0xc800], desc[UR14][R6.64] ;  /* 0x0c80000006f6dfae */ /* 0x0005e2000b901d4e */
[----:B------:R-:W-:Y:S01]  /*38b0*/  @!P4 VIADD R5, R5, UR7 ;  /* 0x000000070505cc36 */ /* 0x000fe20008000000 */
[----:B------:R-:W-:Y:S01]  /*38c0*/  ISETP.GE.AND P5, PT, R30, UR23, PT ;  /* 0x000000171e007c0c */ /* 0x000fe2000bfa6270 */
[----:B------:R-:W-:Y:S01]  /*38d0*/  @!P2 IMAD.WIDE.U32 R8, R0, 0xe0, R8 ;  /* 0x000000e00008a825 */ /* 0x000fe200078e0008 */
[----:B------:R-:W-:Y:S01]  /*38e0*/  @P4 STS.128 [R246+0xd000], RZ ;  /* 0x00d000fff6004388 */ /* 0x000fe20000000c00 */
[----:B------:R-:W-:-:S02]  /*38f0*/  VOTEU.ALL UP3, P6 ;  /* 0x00000000003f7886 */ /* 0x000fc40003060000 */
[----:B------:R-:W-:Y:S01]  /*3900*/  IMAD.U32 R0, RZ, RZ, UR9 ;  /* 0x00000009ff007e24 */ /* 0x000fe2000f8e00ff */
[----:B------:R-:W-:Y:S01]  /*3910*/  @!PT LDS RZ, [RZ] ;  /* 0x00000000fffff984 */ /* 0x000fe20000000800 */
[----:B------:R-:W-:Y:S01]  /*3920*/  @!PT LDS RZ, [RZ] ;  /* 0x00000000fffff984 */ /* 0x000fe20000000800 */
[----:B------:R-:W-:Y:S01]  /*3930*/  @!PT LDS RZ, [RZ] ;  /* 0x00000000fffff984 */ /* 0x000fe20000000800 */
[----:B------:R3:W-:Y:S01]  /*3940*/  @!P4 LDGSTS.E.BYPASS.LTC128B.128 [R246+0xd000], desc[UR14][R4.64] ;  /* 0x0d00000004f6cfae */ /* 0x0007e2000b901d4e */
[----:B------:R-:W-:Y:S01]  /*3950*/  ISETP.GE.AND P4, PT, R29, UR23, PT ;  /* 0x000000171d007c0c */ /* 0x000fe2000bf86270 */
[----:B------:R-:W-:Y:S02]  /*3960*/  @!UP3 UIMAD UR22, UR9, 0x140, URZ ;  /* 0x000001400916b8a4 */ /* 0x000fe4000f8e023f */
[----:B------:R-:W-:Y:S01]  /*3970*/  @P2 STS.128 [R246+0xd800], RZ ;  /* 0x00d800fff6002388 */ /* 0x000fe20000000c00 */
[----:B-1----:R-:W-:Y:S02]  /*3980*/  @!P2 IMAD.MOV.U32 R10, RZ, RZ, R8 ;  /* 0x000000ffff0aa224 */ /* 0x002fe400078e0008 */
[----:B------:R-:W-:Y:S01]  /*3990*/  @!P2 VIADD R11, R9, UR6 ;  /* 0x00000006090bac36 */ /* 0x000fe20008000000 */
[----:B------:R-:W-:Y:S01]  /*39a0*/  @!UP0 UIMAD UR6, UR9, 0x120, URZ ;  /* 0x00000120090688a4 */ /* 0x000fe2000f8e023f */
[----:B------:R-:W-:-:S03]  /*39b0*/  VOTEU.ALL UP2, P5 ;  /* 0x00000000003f7886 */ /* 0x000fc60002840000 */
[----:B------:R-:W-:Y:S01]  /*39c0*/  @!PT LDS RZ, [RZ] ;  /* 0x00000000fffff984 */ /* 0x000fe20000000800 */
[----:B------:R-:W-:Y:S01]  /*39d0*/  @!PT LDS RZ, [RZ] ;  /* 0x00000000fffff984 */ /* 0x000fe20000000800 */
[----:B------:R-:W-:Y:S01]  /*39e0*/  @!PT LDS RZ, [RZ] ;  /* 0x00000000fffff984 */ /* 0x000fe20000000800 */
[----:B------:R1:W-:Y:S02]  /*39f0*/  @!P2 LDGSTS.E.BYPASS.LTC128B.128 [R246+0xd800], desc[UR14][R10.64] ;  /* 0x0d8000000af6afae */ /* 0x0003e4000b901d4e */
[----:B------:R-:W-:Y:S01]  /*3a00*/  VOTEU.ALL UP1, P4 ;  /* 0x00000000003f7886 */ /* 0x000fe20002020000 */
[----:B------:R-:W-:Y:S01]  /*3a10*/  @!UP2 UIMAD UR7, UR9, 0x160, URZ ;  /* 0x000001600907a8a4 */ /* 0x000fe2000f8e023f */
[----:B------:R-:W-:Y:S01]  /*3a20*/  @P3 STS.128 [R246+0xe000], RZ ;  /* 0x00e000fff6003388 */ /* 0x000fe20000000c00 */
[CC--:B--2---:R-:W-:Y:S02]  /*3a30*/  LEA.HI R6, R191.reuse, R2.reuse, RZ, 0x4 ;  /* 0x00000002bf067211 */ /* 0x0c4fe400078f20ff */
[----:B------:R-:W-:Y:S02]  /*3a40*/  LEA.HI R191, R191, R2, RZ, 0x5 ;  /* 0x00000002bfbf7211 */ /* 0x000fe400078f28ff */
[----:B------:R-:W-:Y:S02]  /*3a50*/  LOP3.LUT R8, R6, 0xfffffff0, RZ, 0xc0, !PT ;  /* 0xfffffff006087812 */ /* 0x000fe400078ec0ff */
[----:B------:R-:W-:Y:S01]  /*3a60*/  SHF.R.S32.HI R7, RZ, 0x4, R6 ;  /* 0x00000004ff077819 */ /* 0x000fe20000011406 */
[----:B---3--:R-:W-:Y:S01]  /*3a70*/  IMAD.U32 R4, RZ, RZ, UR8 ;  /* 0x00000008ff047e24 */ /* 0x008fe2000f8e00ff */
[----:B------:R-:W-:Y:S01]  /*3a80*/  MOV R5, UR8 ;  /* 0x0000000800057c02 */ /* 0x000fe20008000f00 */
[----:B------:R-:W-:Y:S01]  /*3a90*/  IMAD.IADD R8, R2, 0x1, -R8 ;  /* 0x0000000102087824 */ /* 0x000fe200078e0a08 */
[----:B------:R-:W-:-:S02]  /*3aa0*/  LEA.HI R6, R6, R7, RZ, 0x1 ;  /* 0x0000000706067211 */ /* 0x000fc400078f08ff */
[----:B------:R-:W-:Y:S02]  /*3ab0*/  SHF.R.S32.HI R190, RZ, 0x5, R191 ;  /* 0x00000005ffbe7819 */ /* 0x000fe400000114bf */
[----:B------:R-:W-:Y:S02]  /*3ac0*/  LOP3.LUT R6, R6, 0xfffffffe, RZ, 0xc0, !PT ;  /* 0xfffffffe06067812 */ /* 0x000fe400078ec0ff */
[----:B------:R-:W-:Y:S02]  /*3ad0*/  SHF.R.S32.HI R9, RZ, 0x1f, R8 ;  /* 0x0000001fff097819 */ /* 0x000fe40000011408 */
[----:B------:R-:W-:Y:S01]  /*3ae0*/  LOP3.LUT R191, R191, 0xffffffe0, RZ, 0xc0, !PT ;  /* 0xffffffe0bfbf7812 */ /* 0x000fe200078ec0ff */
[----:B------:R-:W-:Y:S01]  /*3af0*/  IMAD.IADD R6, R7, 0x1, -R6 ;  /* 0x0000000107067824 */ /* 0x000fe200078e0a06 */
[----:B-1----:R-:W-:Y:S01]  /*3b00*/  @!P3 LEA R10, P2, R4, R245, 0x8 ;  /* 0x000000f5040ab211 */ /* 0x002fe200078440ff */
[----:B------:R-:W-:Y:S01]  /*3b10*/  IMAD.SHL.U32 R7, R3, 0x40, RZ ;  /* 0x0000004003077824 */ /* 0x000fe200078e00ff */
[----:B------:R-:W-:Y:S01]  /*3b20*/  LEA.HI R4, R9, R8, RZ, 0x3 ;  /* 0x0000000809047211 */ /* 0x000fe200078f18ff */
[----:B------:R-:W-:Y:S01]  /*3b30*/  @!P1 IMAD.MOV.U32 R9, RZ, RZ, R244 ;  /* 0x000000ffff099224 */ /* 0x000fe200078e00f4 */
[----:B------:R-:W-:Y:S01]  /*3b40*/  @!P3 LEA.HI.X R11, R5, R244, R0, 0x8, P2 ;  /* 0x000000f4050bb211 */ /* 0x000fe200010f4400 */
[----:B------:R-:W-:Y:S01]  /*3b50*/  IMAD.IADD R191, R2, 0x1, -R191 ;  /* 0x0000000102bf7824 */ /* 0x000fe200078e0abf */
[C---:B------:R-:W-:Y:S01]  /*3b60*/  LOP3.LUT R0, R4.reuse, 0xfffffff8, RZ, 0xc0, !PT ;  /* 0xfffffff804007812 */ /* 0x040fe200078ec0ff */
[----:B------:R-:W-:Y:S01]  /*3b70*/  IMAD.SHL.U32 R189, R4, 0x40, RZ ;  /* 0x0000004004bd7824 */ /* 0x000fe200078e00ff */
[----:B------:R-:W-:Y:S01]  /*3b80*/  LOP3.LUT R7, R7, 0x1c0, RZ, 0xc0, !PT ;  /* 0x000001c007077812 */ /* 0x000fe200078ec0ff */
[----:B------:R-:W-:Y:S01]  /*3b90*/  @!PT LDS RZ, [RZ] ;  /* 0x00000000fffff984 */ /* 0x000fe20000000800 */
[----:B------:R-:W-:Y:S01]  /*3ba0*/  @!PT LDS RZ, [RZ] ;  /* 0x00000000fffff984 */ /* 0x000fe20000000800 */
[----:B------:R-:W-:Y:S01]  /*3bb0*/  @!PT LDS RZ, [RZ] ;  /* 0x00000000fffff984 */ /* 0x000fe20000000800 */
[----:B------:R1:W-:Y:S01]  /*3bc0*/  @!P3 LDGSTS.E.BYPASS.LTC128B.128 [R246+0xe000], desc[UR14][R10.64] ;  /* 0x0e0000000af6bfae */ /* 0x0003e2000b901d4e */
[----:B------:R-:W-:Y:S01]  /*3bd0*/  ISETP.GE.AND P2, PT, R28, UR23, PT ;  /* 0x000000171c007c0c */ /* 0x000fe2000bf46270 */
[----:B------:R-:W-:Y:S01]  /*3be0*/  IMAD.IADD R0, R8, 0x1, -R0 ;  /* 0x0000000108007824 */ /* 0x000fe200078e0a00 */
[----:B------:R-:W-:Y:S01]  /*3bf0*/  LOP3.LUT R20, R7, 0x8, R20, 0xf8, !PT ;  /* 0x0000000807147812 */ /* 0x000fe200078ef814 */
[----:B------:R-:W-:Y:S01]  /*3c00*/  @!P1 IMAD.MOV.U32 R8, RZ, RZ, R245 ;  /* 0x000000ffff089224 */ /* 0x000fe200078e00f5 */
[----:B------:R-:W-:Y:S01]  /*3c10*/  SHF.R.U32.HI R7, RZ, 0x3, R7 ;  /* 0x00000003ff077819 */ /* 0x000fe20000011607 */
[----:B------:R-:W-:Y:S01]  /*3c20*/  @P1 STS.128 [R246+0xe800], RZ ;  /* 0x00e800fff6001388 */ /* 0x000fe20000000c00 */
[----:B------:R-:W-:Y:S01]  /*3c30*/  ISETP.GE.AND P3, PT, R27, UR23, PT ;  /* 0x000000171b007c0c */ /* 0x000fe2000bf66270 */
[----:B------:R-:W-:Y:S01]  /*3c40*/  @!P1 IMAD.WIDE.U32 R8, R5, 0x120, R8 ;  /* 0x0000012005089825 */ /* 0x000fe200078e0008 */
[----:B------:R-:W-:-:S02]  /*3c50*/  LOP3.LUT R7, R20, R7, RZ, 0x3c, !PT ;  /* 0x0000000714077212 */ /* 0x000fc400078e3cff */
[----:B------:R-:W-:Y:S01]  /*3c60*/  LOP3.LUT R189, R189, 0xfffffe00, RZ, 0xc0, !PT ;  /* 0xfffffe00bdbd7812 */ /* 0x000fe200078ec0ff */
[----:B------:R-:W-:Y:S02]  /*3c70*/  IMAD.SHL.U32 R5, R0, 0x40, RZ ;  /* 0x0000004000057824 */ /* 0x000fe400078e00ff */
[----:B------:R-:W-:Y:S01]  /*3c80*/  IMAD R241, R6, 0x200, R7 ;  /* 0x0000020006f17824 */ /* 0x000fe200078e0207 */
[----:B------:R-:W-:Y:S01]  /*3c90*/  VOTEU.ALL UP0, P2 ;  /* 0x00000000003f7886 */ /* 0x000fe20001000000 */
[--C-:B------:R-:W-:Y:S01]  /*3ca0*/  @!P6 IMAD.MOV.U32 R7, RZ, RZ, R244.reuse ;  /* 0x000000ffff07e224 */ /* 0x100fe200078e00f4 */
[----:B------:R-:W-:Y:S01]  /*3cb0*/  LOP3.LUT R5, R5, 0x1c0, RZ, 0xc0, !PT ;  /* 0x000001c005057812 */ /* 0x000fe200078ec0ff */
[----:B------:R-:W-:Y:S01]  /*3cc0*/  IMAD R242, R190, 0x400, R189 ;  /* 0x00000400bef27824 */ /* 0x000fe200078e02bd */
[----:B------:R-:W-:Y:S01]  /*3cd0*/  LEA R241, R241, UR4, 0x1 ;  /* 0x00000004f1f17c11 */ /* 0x000fe2000f8e08ff */
[----:B------:R-:W-:Y:S01]  /*3ce0*/  @!P3 IMAD.MOV.U32 R18, RZ, RZ, R245 ;  /* 0x000000ffff12b224 */ /* 0x000fe200078e00f5 */
[----:B------:R-:W-:Y:S01]  /*3cf0*/  SHF.R.U32.HI R167, RZ, 0x3, R5 ;  /* 0x00000003ffa77819 */ /* 0x000fe20000011605 */
[----:B------:R-:W-:Y:S01]  /*3d00*/  @!P3 IMAD.MOV.U32 R19, RZ, RZ, R244 ;  /* 0x000000ffff13b224 */ /* 0x000fe200078e00f4 */
[----:B------:R-:W-:Y:S01]  /*3d10*/  VOTEU.ALL UP2, P3 ;  /* 0x00000000003f7886 */ /* 0x000fe20001840000 */
[----:B------:R-:W-:-:S02]  /*3d20*/  VIADD R239, R241, 0x2040 ;  /* 0x00002040f1ef7836 */ /* 0x000fc40000000000 */
[----:B------:R-:W-:-:S04]  /*3d30*/  @!P3 IMAD.WIDE.U32 R16, R16, 0x1c0, R18 ;  /* 0x000001c01010b825 */ /* 0x000fc800078e0012 */
[----:B-1----:R-:W-:Y:S01]  /*3d40*/  @!P1 VIADD R11, R9, UR6 ;  /* 0x00000006090b9c36 */ /* 0x002fe20008000000 */
[----:B------:R-:W-:Y:S01]  /*3d50*/  @!UP1 UIMAD UR6, UR9, 0x180, URZ ;  /* 0x00000180090698a4 */ /* 0x000fe2000f8e023f */
[----:B------:R-:W-:Y:S01]  /*3d60*/  IMAD.SHL.U32 R9, R6, 0x8, RZ ;  /* 0x0000000806097824 */ /* 0x000fe200078e00ff */
[----:B------:R-:W-:Y:S01]  /*3d70*/  @!P3 MOV R4, R16 ;  /* 0x000000100004b202 */ /* 0x000fe20000000f00 */
[----:B------:R-:W-:Y:S02]  /*3d80*/  @!P1 IMAD.MOV.U32 R10, RZ, RZ, R8 ;  /* 0x000000ffff0a9224 */ /* 0x000fe400078e0008 */
[----:B------:R-:W-:Y:S01]  /*3d90*/  @!P6 IMAD.MOV.U32 R6, RZ, RZ, R245 ;  /* 0x000000ffff06e224 */ /* 0x000fe200078e00f5 */
[----:B------:R-:W-:Y:S01]  /*3da0*/  LOP3.LUT R9, R5, 0x8, R9, 0xf8, !PT ;  /* 0x0000000805097812 */ /* 0x000fe200078ef809 */
[----:B------:R-:W-:Y:S01]  /*3db0*/  IMAD.U32 R8, RZ, RZ, UR8 ;  /* 0x00000008ff087e24 */ /* 0x000fe2000f8e00ff */
[----:B------:R-:W-:Y:S01]  /*3dc0*/  @!PT LDS RZ, [RZ] ;  /* 0x00000000fffff984 */ /* 0x000fe20000000800 */
[----:B------:R-:W-:Y:S01]  /*3dd0*/  @!PT LDS RZ, [RZ] ;  /* 0x00000000fffff984 */ /* 0x000fe20000000800 */
[----:B------:R-:W-:Y:S01]  /*3de0*/  @!PT LDS RZ, [RZ] ;  /* 0x00000000fffff984 */ /* 0x000fe20000000800 */
[----:B------:R1:W-:Y:S01]  /*3df0*/  @!P1 LDGSTS.E.BYPASS.LTC128B.128 [R246+0xe800], desc[UR14][R10.64] ;  /* 0x0e8000000af69fae */ /* 0x0003e2000b901d4e */
[----:B------:R-:W-:Y:S01]  /*3e00*/  @!P6 IMAD.WIDE.U32 R14, R14, 0x140, R6 ;  /* 0x000001400e0ee825 */ /* 0x000fe200078e0006 */
[----:B------:R-:W-:-:S02]  /*3e10*/  @!P5 MOV R7, R244 ;  /* 0x000000f40007d202 */ /* 0x000fc40000000f00 */
[----:B------:R-:W-:Y:S01]  /*3e20*/  ISETP.GE.AND P1, PT, R26, UR23, PT ;  /* 0x000000171a007c0c */ /* 0x000fe2000bf26270 */
[----:B------:R-:W-:Y:S01]  /*3e30*/  @!P5 IMAD.MOV.U32 R6, RZ, RZ, R245 ;  /* 0x000000ffff06d224 */ /* 0x000fe200078e00f5 */
[----:B------:R-:W-:Y:S01]  /*3e40*/  LOP3.LUT R167, R9, R167, RZ, 0x3c, !PT ;  /* 0x000000a709a77212 */ /* 0x000fe200078e3cff */
[----:B------:R-:W-:Y:S01]  /*3e50*/  @!P6 VIADD R15, R15, UR22 ;  /* 0x000000160f0fec36 */ /* 0x000fe20008000000 */
[----:B------:R-:W-:Y:S01]  /*3e60*/  @!UP0 UIMAD UR22, UR9, 0x1a0, URZ ;  /* 0x000001a0091688a4 */ /* 0x000fe2000f8e023f */
[----:B------:R-:W-:Y:S01]  /*3e70*/  @!P5 IMAD.WIDE.U32 R12, R12, 0x160, R6 ;  /* 0x000001600c0cd825 */ /* 0x000fe200078e0006 */
[----:B------:R-:W-:Y:S01]  /*3e80*/  @P6 STS.128 [R246+0xf000], RZ ;  /* 0x00f000fff6006388 */ /* 0x000fe20000000c00 */
[----:B------:R-:W-:Y:S02]  /*3e90*/  UISETP.GT.AND UP0, UPT, UR12, 0x1, UPT ;  /* 0x000000010c00788c */ /* 0x000fe4000bf04270 */
[--C-:B------:R-:W-:Y:S01]  /*3ea0*/  @!P4 IMAD.MOV.U32 R6, RZ, RZ, R245.reuse ;  /* 0x000000ffff06c224 */ /* 0x100fe200078e00f5 */
[----:B------:R-:W-:Y:S01]  /*3eb0*/  @!P5 IADD3 R13, R13, UR7, RZ ;  /* 0x000000070d0ddc10 */ /* 0x000fe2000fffe0ff */
[--C-:B------:R-:W-:Y:S01]  /*3ec0*/  @!P4 IMAD.MOV.U32 R7, RZ, RZ, R244.reuse ;  /* 0x000000ffff07c224 */ /* 0x100fe200078e00f4 */
[----:B------:R-:W-:Y:S01]  /*3ed0*/  @!UP2 UIMAD UR7, UR9, 0x1c0, URZ ;  /* 0x000001c00907a8a4 */ /* 0x000fe2000f8e023f */
[----:B------:R-:W-:Y:S01]  /*3ee0*/  @!P1 IMAD.MOV.U32 R18, RZ, RZ, R245 ;  /* 0x000000ffff129224 */ /* 0x000fe200078e00f5 */
[----:B------:R-:W-:Y:S01]  /*3ef0*/  VOTEU.ALL UP1, P1 ;  /* 0x00000000003f7886 */ /* 0x000fe20000820000 */
[----:B------:R-:W-:Y:S01]  /*3f00*/  @!P1 IMAD.MOV.U32 R19, RZ, RZ, R244 ;  /* 0x000000ffff139224 */ /* 0x000fe200078e00f4 */
[----:B------:R-:W-:Y:S01]  /*3f10*/  @!PT LDS RZ, [RZ] ;  /* 0x00000000fffff984 */ /* 0x000fe20000000800 */
[----:B------:R-:W-:Y:S01]  /*3f20*/  @!PT LDS RZ, [RZ] ;  /* 0x00000000fffff984 */ /* 0x000fe20000000800 */
[----:B------:R-:W-:Y:S01]  /*3f30*/  @!PT LDS RZ, [RZ] ;  /* 0x00000000fffff984 */ /* 0x000fe20000000800 */
[----:B------:R-:W-:Y:S01]  /*3f40*/  @!P6 LDGSTS.E.BYPASS.LTC128B.128 [R246+0xf000], desc[UR14][R14.64] ;  /* 0x0f0000000ef6efae */ /* 0x000fe2000b901d4e */
[----:B------:R-:W-:-:S02]  /*3f50*/  IMAD.IADD R242, R167, 0x1, R242 ;  /* 0x00000001a7f27824 */ /* 0x000fc400078e02f2 */
[----:B------:R-:W-:Y:S01]  /*3f60*/  @!P3 VIADD R5, R17, UR7 ;  /* 0x000000071105bc36 */ /* 0x000fe20008000000 */
[----:B------:R-:W-:Y:S01]  /*3f70*/  @P5 STS.128 [R246+0xf800], RZ ;  /* 0x00f800fff6005388 */ /* 0x000fe20000000c00 */
[----:B------:R-:W-:Y:S01]  /*3f80*/  IMAD.SHL.U32 R2, R2, 0x2, RZ ;  /* 0x0000000202027824 */ /* 0x000fe200078e00ff */
[----:B------:R-:W-:Y:S01]  /*3f90*/  LEA R242, R242, UR4, 0x1 ;  /* 0x00000004f2f27c11 */ /* 0x000fe2000f8e08ff */
[----:B-1----:R-:W-:Y:S01]  /*3fa0*/  IMAD.U32 R10, RZ, RZ, UR8 ;  /* 0x00000008ff0a7e24 */ /* 0x002fe2000f8e00ff */
[----:B------:R-:W-:Y:S01]  /*3fb0*/  @!PT LDS RZ, [RZ] ;  /* 0x00000000fffff984 */ /* 0x000fe20000000800 */
[----:B------:R-:W-:Y:S01]  /*3fc0*/  @!PT LDS RZ, [RZ] ;  /* 0x00000000fffff984 */ /* 0x000fe20000000800 */
[----:B------:R-:W-:Y:S01]  /*3fd0*/  @!PT LDS RZ, [RZ] ;  /* 0x00000000fffff984 */ /* 0x000fe20000000800 */
[----:B------:R-:W-:Y:S03]  /*3fe0*/  @!P5 LDGSTS.E.BYPASS.LTC128B.128 [R246+0xf800], desc[UR14][R12.64] ;  /* 0x0f8000000cf6dfae */ /* 0x000fe6000b901d4e */
[----:B------:R-:W-:Y:S01]  /*3ff0*/  @!P4 IMAD.WIDE.U32 R10, R10, 0x180, R6 ;  /* 0x000001800a0ac825 */ /* 0x000fe200078e0006 */
[----:B------:R-:W-:Y:S03]  /*4000*/  @P4 STS.128 [R246+0x10000], RZ ;  /* 0x010000fff6004388 */ /* 0x000fe60000000c00 */
[----:B------:R-:W-:-:S02]  /*4010*/  @!P2 IMAD.MOV.U32 R6, RZ, RZ, R245 ;  /* 0x000000ffff06a224 */ /* 0x000fc400078e00f5 */
[----:B------:R-:W-:Y:S02]  /*4020*/  @!P2 IMAD.MOV.U32 R7, RZ, RZ, R244 ;  /* 0x000000ffff07a224 */ /* 0x000fe400078e00f4 */
[----:B------:R-:W-:Y:S01]  /*4030*/  @!P4 VIADD R11, R11, UR6 ;  /* 0x000000060b0bcc36 */ /* 0x000fe20008000000 */
[----:B------:R-:W-:Y:S01]  /*4040*/  @!UP1 UIMAD UR6, UR9, 0x1e0, URZ ;  /* 0x000001e0090698a4 */ /* 0x000fe2000f8e023f */
[----:B------:R-:W-:Y:S01]  /*4050*/  @!P2 IMAD.WIDE.U32 R8, R8, 0x1a0, R6 ;  /* 0x000001a00808a825 */ /* 0x000fe200078e0006 */
[----:B------:R-:W-:Y:S02]  /*4060*/  MOV R6, UR8 ;  /* 0x0000000800067c02 */ /* 0x000fe40008000f00 */
[----:B------:R-:W-:Y:S01]  /*4070*/  @!PT LDS RZ, [RZ] ;  /* 0x00000000fffff984 */ /* 0x000fe20000000800 */
[----:B------:R-:W-:Y:S01]  /*4080*/  @!PT LDS RZ, [RZ] ;  /* 0x00000000fffff984 */ /* 0x000fe20000000800 */
[----:B------:R-:W-:Y:S01]  /*4090*/  @!PT LDS RZ, [RZ] ;  /* 0x00000000fffff984 */ /* 0x000fe20000000800 */
[----:B------:R-:W-:Y:S01]  /*40a0*/  @!P4 LDGSTS.E.BYPASS.LTC128B.128 [R246+0x10000], desc[UR14][R10.64] ;  /* 0x100000000af6cfae */ /* 0x000fe2000b901d4e */
[----:B------:R-:W-:Y:S02]  /*40b0*/  @!P2 VIADD R9, R9, UR22 ;  /* 0x000000160909ac36 */ /* 0x000fe40008000000 */
[----:B------:R-:W-:Y:S01]  /*40c0*/  @!P1 IMAD.WIDE.U32 R6, R6, 0x1e0, R18 ;  /* 0x000001e006069825 */ /* 0x000fe200078e0012 */
[----:B------:R-:W-:Y:S03]  /*40d0*/  @P2 STS.128 [R246+0x10800], RZ ;  /* 0x010800fff6002388 */ /* 0x000fe60000000c00 */
[----:B------:R-:W-:Y:S01]  /*40e0*/  @!P1 VIADD R7, R7, UR6 ;  /* 0x0000000607079c36 */ /* 0x000fe20008000000 */
[----:B------:R-:W-:Y:S01]  /*40f0*/  @!PT LDS RZ, [RZ] ;  /* 0x00000000fffff984 */ /* 0x000fe20000000800 */
[----:B------:R-:W-:Y:S01]  /*4100*/  @!PT LDS RZ, [RZ] ;  /* 0x00000000fffff984 */ /* 0x000fe20000000800 */
[----:B------:R-:W-:Y:S01]  /*4110*/  @!PT LDS RZ, [RZ] ;  /* 0x00000000fffff984 */ /* 0x000fe20000000800 */
[----:B------:R1:W-:Y:S01]  /*4120*/  @!P2 LDGSTS.E.BYPASS.LTC128B.128 [R246+0x10800], desc[UR14][R8.64] ;  /* 0x1080000008f6afae */ /* 0x0003e2000b901d4e */
[----:B------:R-:W-:-:S03]  /*4130*/  @!UP0 ULDC.64 UR6, c[0x0][0x218] ;  /* 0x0000860000068ab9 */ /* 0x000fc60000000a00 */
        /* <DEDUP_REMOVED lines=10> */
[----:B------:R-:W-:Y:S01]  /*41e0*/  R2P PR, R0, 0x6 ;  /* 0x0000000600007804 */ /* 0x000fe20000000000 */
[----:B------:R-:W-:Y:S01]  /*41f0*/  IMAD.MOV.U32 R0, RZ, RZ, 0x10 ;  /* 0x00000010ff007424 */ /* 0x000fe200078e00ff */
[----:B------:R-:W-:Y:S01]  /*4200*/  LOP3.LUT P3, RZ, R3, 0x2, RZ, 0xc0, !PT ;  /* 0x0000000203ff7812 */ /* 0x000fe2000786c0ff */
[----:B------:R-:W-:Y:S03]  /*4210*/  LDSM.16.M88.4 R84, [R242] ;  /* 0x00000000f254783b */ /* 0x000fe60000000200 */
[C---:B------:R-:W-:Y:S01]  /*4220*/  SEL R243, R0.reuse, 0xfffffff0, !P1 ;  /* 0xfffffff000f37807 */ /* 0x040fe20004800000 */
[----:B------:R-:W3:Y:S01]  /*4230*/  LDSM.16.M88.4 R48, [R241+0x2000] ;  /* 0x00200000f130783b */ /* 0x000ee20000000200 */
[----:B------:R-:W-:-:S02]  /*4240*/  SEL R0, R0, 0xfffffff0, !P3 ;  /* 0xfffffff000007807 */ /* 0x000fc40005800000 */
[----:B------:R-:W-:Y:S01]  /*4250*/  LOP3.LUT P1, RZ, R3, 0x4, RZ, 0xc0, !PT ;  /* 0x0000000403ff7812 */ /* 0x000fe2000782c0ff */
[----:B------:R-:W4:Y:S01]  /*4260*/  LDSM.16.M88.4 R40, [R241+0x2800] ;  /* 0x00280000f128783b */ /* 0x000f220000000200 */
[--C-:B------:R-:W-:Y:S01]  /*4270*/  IMAD R188, R243, 0x2, R242.reuse ;  /* 0x00000002f3bc7824 */ /* 0x100fe200078e02f2 */
[----:B------:R-:W-:Y:S01]  /*4280*/  MOV R3, 0x20 ;  /* 0x0000002000037802 */ /* 0x000fe20000000f00 */
[----:B------:R-:W-:Y:S01]  /*4290*/  IMAD R236, R0, 0x2, R241 ;  /* 0x0000000200ec7824 */ /* 0x000fe200078e02f1 */
[----:B------:R-:W5:Y:S02]  /*42a0*/  LDSM.16.M88.4 R32, [R241+0x3000] ;  /* 0x00300000f120783b */ /* 0x000f640000000200 */
[----:B------:R-:W-:Y:S02]  /*42b0*/  SEL R3, R3, 0xffffffe0, !P2 ;  /* 0xffffffe003037807 */ /* 0x000fe40005000000 */
[----:B------:R-:W5:Y:S03]  /*42c0*/  LDSM.16.M88.4 R24, [R241+0x3800] ;  /* 0x00380000f118783b */ /* 0x000f660000000200 */
[----:B------:R-:W-:Y:S01]  /*42d0*/  IMAD R240, R3, 0x2, R242 ;  /* 0x0000000203f07824 */ /* 0x000fe200078e02f2 */
[----:B------:R-:W5:Y:S03]  /*42e0*/  LDSM.16.M88.4 R16, [R241+0x4000] ;  /* 0x00400000f110783b */ /* 0x000f660000000200 */
[----:B------:R-:W-:Y:S01]  /*42f0*/  IMAD R238, R243, 0x2, R240 ;  /* 0x00000002f3ee7824 */ /* 0x000fe200078e02f0 */
[----:B-1----:R-:W1:Y:S04]  /*4300*/  LDSM.16.M88.4 R8, [R241+0x4800] ;  /* 0x00480000f108783b */ /* 0x002e680000000200 */
[----:B------:R-:W1:Y:S04]  /*4310*/  LDSM.16.M88.4 R76, [R241+0x5000] ;  /* 0x00500000f14c783b */ /* 0x000e680000000200 */
[----:B------:R-:W1:Y:S04]  /*4320*/  LDSM.16.M88.4 R68, [R241+0x5800] ;  /* 0x00580000f144783b */ /* 0x000e680000000200 */
[----:B------:R-:W1:Y:S04]  /*4330*/  LDSM.16.M88.4 R60, [R241+0x6000] ;  /* 0x00600000f13c783b */ /* 0x000e680000000200 */
[----:B--2---:R-:W2:Y:S04]  /*4340*/  LDSM.16.M88.4 R4, [R241+0x6800] ;  /* 0x00680000f104783b */ /* 0x004ea80000000200 */
[----:B------:R-:W2:Y:S01]  /*4350*/  LDSM.16.M88.4 R124, [R241+0x7000] ;  /* 0x00700000f17c783b */ /* 0x000ea20000000200 */
[C---:B---3--:R-:W-:Y:S03]  /*4360*/  HMMA.16816.F32.BF16 R52, R84.reuse, R48, RZ ;  /* 0x000000305434723c */ /* 0x048fe600000418ff */
[----:B------:R-:W3:Y:S03]  /*4370*/  LDSM.16.M88.4 R116, [R241+0x7800] ;  /* 0x00780000f174783b */ /* 0x000ee60000000200 */
[C---:B----4-:R-:W-:Y:S01]  /*4380*/  HMMA.16816.F32.BF16 R44, R84.reuse, R40, RZ ;  /* 0x00000028542c723c */ /* 0x050fe200000418ff */
[----:B------:R-:W4:Y:S04]  /*4390*/  LDSM.16.M88.4 R108, [R241+0x8000] ;  /* 0x00800000f16c783b */ /* 0x000f280000000200 */
[----:B------:R-:W4:Y:S01]  /*43a0*/  LDSM.16.M88.4 R100, [R241+0x8800] ;  /* 0x00880000f164783b */ /* 0x000f220000000200 */
[C---:B-----5:R-:W-:Y:S03]  /*43b0*/  HMMA.16816.F32.BF16 R36, R84.reuse, R32, RZ ;  /* 0x000000205424723c */ /* 0x060fe600000418ff */
[----:B------:R-:W5:Y:S03]  /*43c0*/  LDSM.16.M88.4 R92, [R241+0x9000] ;  /* 0x00900000f15c783b */ /* 0x000f660000000200 */
[C---:B------:R-:W-:Y:S01]  /*43d0*/  HMMA.16816.F32.BF16 R28, R84.reuse, R24, RZ ;  /* 0x00000018541c723c */ /* 0x040fe200000418ff */
[----:B------:R-:W5:Y:S04]  /*43e0*/  LDSM.16.M88.4 R132, [R241+0x9800] ;  /* 0x00980000f184783b */ /* 0x000f680000000200 */
[----:B------:R-:W-:Y:S01]  /*43f0*/  LDSM.16.M88.4 R140, [R188] ;  /* 0x00000000bc8c783b */ /* 0x000fe20000000200 */
[C---:B------:R-:W-:Y:S03]  /*4400*/  HMMA.16816.F32.BF16 R20, R84.reuse, R16, RZ ;  /* 0x000000105414723c */ /* 0x040fe600000418ff */
[----:B------:R-:W5:Y:S03]  /*4410*/  LDSM.16.M88.4 R144, [R236+0x3000] ;  /* 0x00300000ec90783b */ /* 0x000f660000000200 */
[C---:B-1----:R-:W-:Y:S01]  /*4420*/  HMMA.16816.F32.BF16 R12, R84.reuse, R8, RZ ;  /* 0x00000008540c723c */ /* 0x042fe200000418ff */
[----:B------:R-:W1:Y:S04]  /*4430*/  LDSM.16.M88.4 R136, [R236+0x6000] ;  /* 0x00600000ec88783b */ /* 0x000e680000000200 */
[----:B------:R-:W1:Y:S01]  /*4440*/  LDSM.16.M88.4 R152, [R236+0x2000] ;  /* 0x00200000ec98783b */ /* 0x000e620000000200 */
[C---:B------:R-:W-:Y:S03]  /*4450*/  HMMA.16816.F32.BF16 R80, R84.reuse, R76, RZ ;  /* 0x0000004c5450723c */ /* 0x040fe600000418ff */
[----:B------:R-:W-:Y:S03]  /*4460*/  LDSM.16.M88.4 R148, [R236+0x5800] ;  /* 0x00580000ec94783b */ /* 0x000fe60000000200 */
[C---:B------:R-:W-:Y:S01]  /*4470*/  HMMA.16816.F32.BF16 R72, R84.reuse, R68, RZ ;  /* 0x000000445448723c */ /* 0x040fe200000418ff */
[----:B------:R-:W-:Y:S04]  /*4480*/  LDSM.16.M88.4 R156, [R236+0x5000] ;  /* 0x00500000ec9c783b */ /* 0x000fe80000000200 */
[----:B------:R-:W-:Y:S01]  /*4490*/  LDSM.16.M88.4 R176, [R236+0x2800] ;  /* 0x00280000ecb0783b */ /* 0x000fe20000000200 */
[C---:B------:R-:W-:Y:S03]  /*44a0*/  HMMA.16816.F32.BF16 R64, R84.reuse, R60, RZ ;  /* 0x0000003c5440723c */ /* 0x040fe600000418ff */
[----:B------:R-:W-:Y:S03]  /*44b0*/  LDSM.16.M88.4 R172, [R236+0x3800] ;  /* 0x00380000ecac783b */ /* 0x000fe60000000200 */
[C---:B--2---:R-:W-:Y:S01]  /*44c0*/  HMMA.16816.F32.BF16 R56, R84.reuse, R4, RZ ;  /* 0x000000045438723c */ /* 0x044fe200000418ff */
[----:B------:R-:W-:Y:S04]  /*44d0*/  LDSM.16.M88.4 R168, [R236+0x4000] ;  /* 0x00400000eca8783b */ /* 0x000fe80000000200 */
[----:B------:R-:W-:Y:S01]  /*44e0*/  LDSM.16.M88.4 R160, [R236+0x4800] ;  /* 0x00480000eca0783b */ /* 0x000fe20000000200 */
[C---:B------:R-:W-:Y:S03]  /*44f0*/  HMMA.16816.F32.BF16 R128, R84.reuse, R124, RZ ;  /* 0x0000007c5480723c */ /* 0x040fe600000418ff */
[----:B------:R-:W-:Y:S03]  /*4500*/  LDSM.16.M88.4 R180, [R236+0x9800] ;  /* 0x00980000ecb4783b */ /* 0x000fe60000000200 */
[C---:B---3--:R-:W-:Y:S01]  /*4510*/  HMMA.16816.F32.BF16 R120, R84.reuse, R116, RZ ;  /* 0x000000745478723c */ /* 0x048fe200000418ff */
[----:B------:R-:W0:Y:S05]  /*4520*/  LDGDEPBAR ;  /* 0x00000000000079af */ /* 0x000e2a0000000000 */
[C---:B----4-:R-:W-:Y:S06]  /*4530*/  HMMA.16816.F32.BF16 R112, R84.reuse, R108, RZ ;  /* 0x0000006c5470723c */ /* 0x050fec00000418ff */
        /* <DEDUP_REMOVED lines=20> */
[C---:B------:R-:W-:Y:S06]  /*4680*/  HMMA.16816.F32.BF16 R36, R140.reuse, R144, R36 ;  /* 0x000000908c24723c */ /* 0x040fec0000041824 */
[C---:B------:R-:W-:Y:S01]  /*4690*/  HMMA.16816.F32.BF16 R32, R140.reuse, R146, R32 ;  /* 0x000000928c20723c */ /* 0x040fe20000041820 */
[----:B------:R-:W3:Y:S05]  /*46a0*/  LDSM.16.M88.4 R144, [R236+0x7800] ;  /* 0x00780000ec90783b */ /* 0x000eea0000000200 */
        /* <DEDUP_REMOVED lines=16> */
[C---:B------:R-:W-:Y:S01]  /*47b0*/  VIADD R232, R239.reuse, 0x3000 ;  /* 0x00003000efe87836 */ /* 0x040fe20000000000 */
[----:B------:R-:W-:Y:S01]  /*47c0*/  LEA R166, R0, R239, 0x1 ;  /* 0x000000ef00a67211 */ /* 0x000fe200078e08ff */
[C---:B------:R-:W-:Y:S01]  /*47d0*/  VIADD R231, R239.reuse, 0x3800 ;  /* 0x00003800efe77836 */ /* 0x040fe20000000000 */
[C---:B------:R-:W-:Y:S01]  /*47e0*/  HMMA.16816.F32.BF16 R116, R140.reuse, R146, R116 ;  /* 0x000000928c74723c */ /* 0x040fe20000041874 */
[----:B------:R-:W-:Y:S01]  /*47f0*/  LDSM.16.M88.4 R144, [R240] ;  /* 0x00000000f090783b */ /* 0x000fe20000000200 */
[----:B------:R-:W-:Y:S01]  /*4800*/  SHF.R.S32.HI R0, RZ, 0x1f, R191 ;  /* 0x0000001fff007819 */ /* 0x000fe200000114bf */
[C---:B------:R-:W-:Y:S01]  /*4810*/  VIADD R230, R239.reuse, 0x4000 ;  /* 0x00004000efe67836 */ /* 0x040fe20000000000 */
[C---:B------:R-:W-:Y:S01]  /*4820*/  IADD3 R227, R239.reuse, 0x5800, RZ ;  /* 0x00005800efe37810 */ /* 0x040fe20007ffe0ff */
[----:B------:R-:W-:Y:S01]  /*4830*/  LDSM.16.M88.4 R184, [R166+0x1800] ;  /* 0x00180000a6b8783b */ /* 0x000fe20000000200 */
[C---:B-1----:R-:W-:Y:S01]  /*4840*/  HMMA.16816.F32.BF16 R112, R140.reuse, R136, R112 ;  /* 0x000000888c70723c */ /* 0x042fe20000041870 */
[----:B------:R-:W-:Y:S01]  /*4850*/  LEA.HI R191, R0, R191, RZ, 0x2 ;  /* 0x000000bf00bf7211 */ /* 0x000fe200078f10ff */
[C---:B------:R-:W-:Y:S01]  /*4860*/  VIADD R229, R239.reuse, 0x4800 ;  /* 0x00004800efe57836 */ /* 0x040fe20000000000 */
[----:B------:R-:W-:Y:S01]  /*4870*/  LEA R0, R190, UR17, 0x4 ;  /* 0x00000011be007c11 */ /* 0x000fe2000f8e20ff */
[----:B------:R-:W-:Y:S01]  /*4880*/  VIADD R228, R239, 0x5000 ;  /* 0x00005000efe47836 */ /* 0x000fe20000000000 */
[----:B------:R-:W-:Y:S01]  /*4890*/  SHF.R.S32.HI R191, RZ, 0x2, R191 ;  /* 0x00000002ffbf7819 */ /* 0x000fe200000114bf */
[C---:B------:R-:W-:Y:S01]  /*48a0*/  HMMA.16816.F32.BF16 R108, R140.reuse, R138, R108 ;  /* 0x0000008a8c6c723c */ /* 0x040fe2000004186c */
[----:B------:R-:W1:Y:S01]  /*48b0*/  LDSM.16.M88.4 R136, [R239+0x1000] ;  /* 0x00100000ef88783b */ /* 0x000e620000000200 */
[----:B------:R-:W-:Y:S01]  /*48c0*/  @!P1 LEA R250, P2, R165, UR6, 0x1 ;  /* 0x00000006a5fa9c11 */ /* 0x000fe2000f8408ff */
[C---:B------:R-:W-:Y:S01]  /*48d0*/  VIADD R226, R239.reuse, 0x6000 ;  /* 0x00006000efe27836 */ /* 0x040fe20000000000 */
[----:B------:R-:W-:Y:S01]  /*48e0*/  IADD3 R0, R0, 0x1, R191 ;  /* 0x0000000100007810 */ /* 0x000fe20007ffe0bf */
[----:B------:R-:W-:Y:S01]  /*48f0*/  VIADD R225, R239, 0x6800 ;  /* 0x00006800efe17836 */ /* 0x000fe20000000000 */
[----:B--2---:R-:W-:Y:S01]  /*4900*/  HMMA.16816.F32.BF16 R96, R140, R132, R96 ;  /* 0x000000848c60723c */ /* 0x004fe20000041860 */
[----:B------:R-:W-:Y:S01]  /*4910*/  @!P1 LEA.HI.X R247, R165, UR7, R164, 0x1, P2 ;  /* 0x00000007a5f79c11 */ /* 0x000fe200090f0ca4 */
[----:B------:R-:W-:-:S04]  /*4920*/  VIADD R224, R239, 0x7000 ;  /* 0x00007000efe07836 */ /* 0x000fc80000000000 */
[C---:B------:R-:W-:Y:S01]  /*4930*/  HMMA.16816.F32.BF16 R92, R140.reuse, R134, R92 ;  /* 0x000000868c5c723c */ /* 0x040fe2000004185c */
[----:B------:R-:W2:Y:S05]  /*4940*/  LDSM.16.M88.4 R132, [R239+0x3800] ;  /* 0x00380000ef84783b */ /* 0x000eaa0000000200 */
[C---:B------:R-:W-:Y:S06]  /*4950*/  HMMA.16816.F32.BF16 R128, R140.reuse, R152, R128 ;  /* 0x000000988c80723c */ /* 0x040fec0000041880 */
[C---:B------:R-:W-:Y:S01]  /*4960*/  HMMA.16816.F32.BF16 R124, R140.reuse, R154, R124 ;  /* 0x0000009a8c7c723c */ /* 0x040fe2000004187c */
[----:B------:R-:W4:Y:S05]  /*4970*/  LDSM.16.M88.4 R152, [R239+0x3000] ;  /* 0x00300000ef98783b */ /* 0x000f2a0000000200 */
[C---:B------:R-:W-:Y:S06]  /*4980*/  HMMA.16816.F32.BF16 R80, R140.reuse, R156, R80 ;  /* 0x0000009c8c50723c */ /* 0x040fec0000041850 */
[C---:B------:R-:W-:Y:S01]  /*4990*/  HMMA.16816.F32.BF16 R76, R140.reuse, R158, R76 ;  /* 0x0000009e8c4c723c */ /* 0x040fe2000004184c */
[----:B------:R-:W-:Y:S05]  /*49a0*/  LDSM.16.M88.4 R156, [R239+0x2800] ;  /* 0x00280000ef9c783b */ /* 0x000fea0000000200 */
[C---:B------:R-:W-:Y:S06]  /*49b0*/  HMMA.16816.F32.BF16 R44, R140.reuse, R176, R44 ;  /* 0x000000b08c2c723c */ /* 0x040fec000004182c */
[C---:B------:R-:W-:Y:S01]  /*49c0*/  HMMA.16816.F32.BF16 R40, R140.reuse, R178, R40 ;  /* 0x000000b28c28723c */ /* 0x040fe20000041828 */
[----:B------:R-:W-:Y:S05]  /*49d0*/  LDSM.16.M88.4 R176, [R239] ;  /* 0x00000000efb0783b */ /* 0x000fea0000000200 */
        /* <DEDUP_REMOVED lines=9> */
[C---:B---3--:R-:W-:Y:S06]  /*4a70*/  HMMA.16816.F32.BF16 R104, R140.reuse, R148, R104 ;  /* 0x000000948c68723c */ /* 0x048fec0000041868 */
[C---:B------:R-:W-:Y:S01]  /*4a80*/  HMMA.16816.F32.BF16 R100, R140.reuse, R150, R100 ;  /* 0x000000968c64723c */ /* 0x040fe20000041864 */
[----:B------:R-:W3:Y:S05]  /*4a90*/  LDSM.16.M88.4 R148, [R239+0x4000] ;  /* 0x00400000ef94783b */ /* 0x000eea0000000200 */
[C---:B------:R-:W-:Y:S06]  /*4aa0*/  HMMA.16816.F32.BF16 R88, R140.reuse, R180, R88 ;  /* 0x000000b48c58723c */ /* 0x040fec0000041858 */
[----:B------:R-:W-:Y:S01]  /*4ab0*/  HMMA.16816.F32.BF16 R84, R140, R182, R84 ;  /* 0x000000b68c54723c */ /* 0x000fe20000041854 */
[----:B------:R-:W3:Y:S04]  /*4ac0*/  LDSM.16.M88.4 R140, [R239+0x4800] ;  /* 0x00480000ef8c783b */ /* 0x000ee80000000200 */
[----:B------:R-:W-:Y:S01]  /*4ad0*/  LDSM.16.M88.4 R180, [R166+0x2000] ;  /* 0x00200000a6b4783b */ /* 0x000fe20000000200 */
[C---:B-1----:R-:W-:Y:S06]  /*4ae0*/  HMMA.16816.F32.BF16 R36, R144.reuse, R136, R36 ;  /* 0x000000889024723c */ /* 0x042fec0000041824 */
[C---:B------:R-:W-:Y:S01]  /*4af0*/  HMMA.16816.F32.BF16 R32, R144.reuse, R138, R32 ;  /* 0x0000008a9020723c */ /* 0x040fe20000041820 */
[----:B------:R-:W1:Y:S05]  /*4b00*/  LDSM.16.M88.4 R136, [R239+0x5000] ;  /* 0x00500000ef88783b */ /* 0x000e6a0000000200 */
[C---:B--2---:R-:W-:Y:S06]  /*4b10*/  HMMA.16816.F32.BF16 R72, R144.reuse, R132, R72 ;  /* 0x000000849048723c */ /* 0x044fec0000041848 */
[C---:B------:R-:W-:Y:S01]  /*4b20*/  HMMA.16816.F32.BF16 R68, R144.reuse, R134, R68 ;  /* 0x000000869044723c */ /* 0x040fe20000041844 */
[----:B------:R-:W2:Y:S05]  /*4b30*/  LDSM.16.M88.4 R132, [R239+0x6800] ;  /* 0x00680000ef84783b */ /* 0x000eaa0000000200 */
[C---:B----4-:R-:W-:Y:S06]  /*4b40*/  HMMA.16816.F32.BF16 R80, R144.reuse, R152, R80 ;  /* 0x000000989050723c */ /* 0x050fec0000041850 */
[C---:B------:R-:W-:Y:S01]  /*4b50*/  HMMA.16816.F32.BF16 R76, R144.reuse, R154, R76 ;  /* 0x0000009a904c723c */ /* 0x040fe2000004184c */
[----:B------:R-:W4:Y:S05]  /*4b60*/  LDSM.16.M88.4 R152, [R239+0x7000] ;  /* 0x00700000ef98783b */ /* 0x000f2a0000000200 */
[C---:B-----5:R-:W-:Y:S06]  /*4b70*/  HMMA.16816.F32.BF16 R44, R144.reuse, R172, R44 ;  /* 0x000000ac902c723c */ /* 0x060fec000004182c */
[C---:B------:R-:W-:Y:S01]  /*4b80*/  HMMA.16816.F32.BF16 R40, R144.reuse, R174, R40 ;  /* 0x000000ae9028723c */ /* 0x040fe20000041828 */
[----:B------:R-:W-:Y:S05]  /*4b90*/  LDSM.16.M88.4 R172, [R238] ;  /* 0x00000000eeac783b */ /* 0x000fea0000000200 */
[C---:B------:R-:W-:Y:S06]  /*4ba0*/  HMMA.16816.F32.BF16 R28, R144.reuse, R168, R28 ;  /* 0x000000a8901c723c */ /* 0x040fec000004181c */
[C---:B------:R-:W-:Y:S01]  /*4bb0*/  HMMA.16816.F32.BF16 R24, R144.reuse, R170, R24 ;  /* 0x000000aa9018723c */ /* 0x040fe20000041818 */
[----:B------:R-:W-:Y:S05]  /*4bc0*/  LDSM.16.M88.4 R168, [R166+0x3000] ;  /* 0x00300000a6a8783b */ /* 0x000fea0000000200 */
        /* <DEDUP_REMOVED lines=11> */
[----:B------:R-:W3:Y:S05]  /*4c80*/  LDSM.16.M88.4 R140, [R166] ;  /* 0x00000000a68c783b */ /* 0x000eea0000000200 */
        /* <DEDUP_REMOVED lines=18> */
[C---:B---3--:R-:W-:Y:S06]  /*4db0*/  HMMA.16816.F32.BF16 R88, R144.reuse, R148, R88 ;  /* 0x000000949058723c */ /* 0x048fec0000041858 */
[----:B------:R-:W-:Y:S01]  /*4dc0*/  HMMA.16816.F32.BF16 R84, R144, R150, R84 ;  /* 0x000000969054723c */ /* 0x000fe20000041854 */
[----:B------:R-:W3:Y:S04]  /*4dd0*/  LDSM.16.M88.4 R148, [R166+0x5000] ;  /* 0x00500000a694783b */ /* 0x000ee80000000200 */
[----:B------:R-:W3:Y:S01]  /*4de0*/  LDSM.16.M88.4 R144, [R166+0x5800] ;  /* 0x00580000a690783b */ /* 0x000ee20000000200 */
[C---:B------:R-:W-:Y:S06]  /*4df0*/  HMMA.16816.F32.BF16 R52, R172.reuse, R140, R52 ;  /* 0x0000008cac34723c */ /* 0x040fec0000041834 */
        /* <DEDUP_REMOVED lines=9> */
[----:B------:R-:W-:Y:S01]  /*4e90*/  HMMA.16816.F32.BF16 R76, R172, R170, R76 ;  /* 0x000000aaac4c723c */ /* 0x000fe2000004184c */
[----:B------:R-:W2:Y:S01]  /*4ea0*/  LDSM.16.M88.4 R168, [R166+0x7800] ;  /* 0x00780000a6a8783b */ /* 0x000ea20000000200 */
[----:B------:R-:W-:-:S04]  /*4eb0*/  DEPBAR.LE SB0, 0x0 ;  /* 0x000080000000791a */ /* 0x000fc80000000000 */
[C---:B----4-:R-:W-:Y:S06]  /*4ec0*/  HMMA.16816.F32.BF16 R56, R172.reuse, R152, R56 ;  /* 0x00000098ac38723c */ /* 0x050fec0000041838 */
[C---:B------:R-:W-:Y:S06]  /*4ed0*/  HMMA.16816.F32.BF16 R152, R172.reuse, R154, R4 ;  /* 0x0000009aac98723c */ /* 0x040fec0000041804 */
[----:B------:R-:W-:Y:S01]  /*4ee0*/  HMMA.16816.F32.BF16 R28, R172, R184, R28 ;  /* 0x000000b8ac1c723c */ /* 0x000fe2000004181c */
[----:B------:R-:W-:-:S05]  /*4ef0*/  IMAD.U32 R4, RZ, RZ, UR18 ;  /* 0x00000012ff047e24 */ /* 0x000fca000f8e00ff */
[----:B------:R-:W-:Y:S01]  /*4f00*/  IADD3 R0, R0, UR16, -R4 ;  /* 0x0000001000007c10 */ /* 0x000fe2000fffe804 */
[C---:B------:R-:W-:Y:S01]  /*4f10*/  HMMA.16816.F32.BF16 R24, R172.reuse, R186, R24 ;  /* 0x000000baac18723c */ /* 0x040fe20000041818 */
[----:B------:R-:W-:Y:S01]  /*4f20*/  IADD3 R4, R189, R167, RZ ;  /* 0x000000a7bd047210 */ /* 0x000fe20007ffe0ff */
[----:B------:R-:W-:Y:S02]  /*4f30*/  VIADD R167, R239, 0x7800 ;  /* 0x00007800efa77836 */ /* 0x000fe40000000000 */
[----:B------:R-:W-:Y:S01]  /*4f40*/  VIADD R205, R0, UR13 ;  /* 0x0000000d00cd7c36 */ /* 0x000fe20008000000 */
[----:B------:R-:W-:Y:S01]  /*4f50*/  LOP3.LUT R0, R2, 0x6, RZ, 0xc0, !PT ;  /* 0x0000000602007812 */ /* 0x000fe200078ec0ff */
[----:B------:R-:W-:Y:S03]  /*4f60*/  HMMA.16816.F32.BF16 R20, R172, R180, R20 ;  /* 0x000000b4ac14723c */ /* 0x000fe60000041814 */
[----:B------:R-:W-:-:S02]  /*4f70*/  VIADDMNMX R204, R205, R204, UR16, PT ;  /* 0x00000010cdcc7e46 */ /* 0x000fc4000b8001cc */
[----:B------:R-:W-:Y:S01]  /*4f80*/  VIMNMX R205, R205, UR16, PT ;  /* 0x00000010cdcd7c48 */ /* 0x000fe2000bfe0100 */
[C---:B------:R-:W-:Y:S06]  /*4f90*/  HMMA.16816.F32.BF16 R16, R172.reuse, R182, R16 ;  /* 0x000000b6ac10723c */ /* 0x040fec0000041810 */
[C---:B------:R-:W-:Y:S06]  /*4fa0*/  HMMA.16816.F32.BF16 R12, R172.reuse, R176, R12 ;  /* 0x000000b0ac0c723c */ /* 0x040fec000004180c */
[C---:B------:R-:W-:Y:S06]  /*4fb0*/  HMMA.16816.F32.BF16 R8, R172.reuse, R178, R8 ;  /* 0x000000b2ac08723c */ /* 0x040fec0000041808 */
[C---:B-----5:R-:W-:Y:S06]  /*4fc0*/  HMMA.16816.F32.BF16 R72, R172.reuse, R160, R72 ;  /* 0x000000a0ac48723c */ /* 0x060fec0000041848 */
        /* <DEDUP_REMOVED lines=9> */
[C---:B-1----:R-:W-:Y:S06]  /*5060*/  HMMA.16816.F32.BF16 R104, R172.reuse, R136, R104 ;  /* 0x00000088ac68723c */ /* 0x042fec0000041868 */
[C---:B------:R-:W-:Y:S06]  /*5070*/  HMMA.16816.F32.BF16 R100, R172.reuse, R138, R100 ;  /* 0x0000008aac64723c */ /* 0x040fec0000041864 */
[C---:B--2---:R-:W-:Y:S06]  /*5080*/  HMMA.16816.F32.BF16 R96, R172.reuse, R132, R96 ;  /* 0x00000084ac60723c */ /* 0x044fec0000041860 */
        /* <DEDUP_REMOVED lines=36> */
[C---:B------:R-:W-:Y:S01]  /*52d0*/  LOP3.LUT R2, R5.reuse, UR6, RZ, 0x3c, !PT ;  /* 0x0000000605027c12 */ /* 0x040fe2000f8e3cff */
[----:B------:R-:W-:Y:S01]  /*52e0*/  ULDC.64 UR6, c[0x0][0x230] ;  /* 0x00008c0000067ab9 */ /* 0x000fe20000000a00 */
        /* <DEDUP_REMOVED lines=16> */
[----:B------:R-:W-:-:S05]  /*53f0*/  IMAD R6, R6, R5, -0x100 ;  /* 0xffffff0006067424 */ /* 0x000fca00078e0205 */
[----:B------:R-:W-:-:S05]  /*5400*/  SHF.R.S32.HI R2, RZ, 0x1f, R6 ;  /* 0x0000001fff027819 */ /* 0x000fca0000011406 */
[----:B------:R-:W-:-:S04]  /*5410*/  IMAD R2, R2, UR10, RZ ;  /* 0x0000000a02027c24 */ /* 0x000fc8000f8e02ff */
[C---:B------:R-:W-:Y:S02]  /*5420*/  IMAD R2, R6.reuse, UR11, R2 ;  /* 0x0000000b06027c24 */ /* 0x040fe4000f8e0202 */
[----:B--2---:R-:W-:Y:S02]  /*5430*/  IMAD.IADD R7, R7, 0x1, -R132 ;  /* 0x0000000107077824 */ /* 0x004fe400078e0a84 */
[----:B------:R-:W-:-:S03]  /*5440*/  IMAD.WIDE.U32 R132, R6, UR10, RZ ;  /* 0x0000000a06847c25 */ /* 0x000fc6000f8e00ff */
[----:B------:R-:W-:Y:S02]  /*5450*/  SHF.R.S32.HI R5, RZ, 0x1f, R7 ;  /* 0x0000001fff057819 */ /* 0x000fe40000011407 */
[----:B------:R-:W-:-:S03]  /*5460*/  IADD3 R133, R133, R2, RZ ;  /* 0x0000000285857210 */ /* 0x000fc60007ffe0ff */
[----:B------:R-:W-:Y:S02]  /*5470*/  IMAD R5, R5, UR6, RZ ;  /* 0x0000000605057c24 */ /* 0x000fe4000f8e02ff */
[----:B------:R-:W-:-:S04]  /*5480*/  IMAD.WIDE.U32 R132, R7, UR6, R132 ;  /* 0x0000000607847c25 */ /* 0x000fc8000f8e0084 */
[----:B------:R-:W-:-:S04]  /*5490*/  IMAD R5, R7, UR7, R5 ;  /* 0x0000000707057c24 */ /* 0x000fc8000f8e0205 */
[----:B------:R-:W-:Y:S01]  /*54a0*/  IMAD.IADD R5, R133, 0x1, R5 ;  /* 0x0000000185057824 */ /* 0x000fe200078e0205 */
[----:B------:R-:W-:Y:S06]  /*54b0*/  BRA `(.L_x_2283) ;  /* 0x0000000000107947 */ /* 0x000fec0003800000 */
.L_x_2282:
[----:B------:R-:W-:-:S04]  /*54c0*/  ULEA UR6, -UR10, URZ, 0x8 ;  /* 0x0000003f0a067291 */ /* 0x000fc8000f8e413f */
[----:B------:R-:W-:Y:S02]  /*54d0*/  USHF.R.S32.HI UR7, URZ, 0x1f, UR6 ;  /* 0x0000001f3f077899 */ /* 0x000fe40008011406 */
[----:B------:R-:W-:-:S04]  /*54e0*/  MOV R132, UR6 ;  /* 0x0000000600847c02 */ /* 0x000fc80008000f00 */
[----:B------:R-:W-:-:S07]  /*54f0*/  MOV R5, UR7 ;  /* 0x0000000700057c02 */ /* 0x000fce0008000f00 */
.L_x_2283:
[----:B------:R-:W-:Y:S01]  /*5500*/  IADD3 R165, P1, R132, R165, RZ ;  /* 0x000000a584a57210 */ /* 0x000fe20007f3e0ff */
[----:B------:R-:W-:Y:S01]  /*5510*/  ULDC.64 UR6, c[0x0][0x218] ;  /* 0x0000860000067ab9 */ /* 0x000fe20000000a00 */
[----:B------:R-:W-:Y:S02]  /*5520*/  USHF.L.U32 UR16, UR10, 0x5, URZ ;  /* 0x000000050a107899 */ /* 0x000fe4000800063f */
[----:B------:R-:W-:Y:S01]  /*5530*/  USHF.L.U64.HI UR13, UR10, 0x5, UR11 ;  /* 0x000000050a0d7899 */ /* 0x000fe2000801020b */
[----:B------:R-:W-:Y:S01]  /*5540*/  IMAD.X R164, R5, 0x1, R164, P1 ;  /* 0x0000000105a47824 */ /* 0x000fe200008e06a4 */
[----:B------:R-:W-:-:S04]  /*5550*/  LEA R250, P1, R165, UR6, 0x1 ;  /* 0x00000006a5fa7c11 */ /* 0x000fc8000f8208ff */
[----:B------:R-:W-:Y:S01]  /*5560*/  LEA.HI.X R247, R165, UR7, R164, 0x1, P1 ;  /* 0x00000007a5f77c11 */ /* 0x000fe200088f0ca4 */
        /* <DEDUP_REMOVED lines=52> */
.L_x_2281:
[----:B------:R-:W-:Y:S01]  /*58b0*/  VIADD R0, R0, UR21 ;  /* 0x0000001500007c36 */ /* 0x000fe20008000000 */
[----:B------:R-:W-:Y:S01]  /*58c0*/  ULDC UR18, c[0x0][0x2ec] ;  /* 0x0000bb0000127ab9 */ /* 0x000fe20000000800 */
[----:B------:R-:W-:Y:S01]  /*58d0*/  LEA R237, R4, UR4, 0x1 ;  /* 0x0000000404ed7c11 */ /* 0x000fe2000f8e08ff */
[----:B------:R-:W-:Y:S01]  /*58e0*/  UISETP.GE.AND UP0, UPT, UR12, 0x2, UPT ;  /* 0x000000020c00788c */ /* 0x000fe2000bf06270 */
[C---:B------:R-:W-:Y:S01]  /*58f0*/  VIADD R5, R0.reuse, 0x1 ;  /* 0x0000000100057836 */ /* 0x040fe20000000000 */
[CC--:B------:R-:W-:Y:S01]  /*5900*/  ISETP.GE.AND P2, PT, R0.reuse, R204.reuse, PT ;  /* 0x000000cc0000720c */ /* 0x0c0fe20003f46270 */
[C---:B------:R-:W-:Y:S02]  /*5910*/  VIADD R2, R0.reuse, 0x8 ;  /* 0x0000000800027836 */ /* 0x040fe40000000000 */
[C---:B---3--:R-:W-:Y:S01]  /*5920*/  VIADD R7, R0.reuse, 0xf0 ;  /* 0x000000f000077836 */ /* 0x048fe20000000000 */
[-C--:B------:R-:W-:Y:S01]  /*5930*/  ISETP.GE.AND P6, PT, R5, R205.reuse, PT ;  /* 0x000000cd0500720c */ /* 0x080fe20003fc6270 */
[--C-:B------:R-:W-:Y:S01]  /*5940*/  IMAD R234, R3, 0x2, R237.reuse ;  /* 0x0000000203ea7824 */ /* 0x100fe200078e02ed */
[----:B------:R-:W-:Y:S01]  /*5950*/  ISETP.GE.AND P5, PT, R5, R204, PT ;  /* 0x000000cc0500720c */ /* 0x000fe20003fa6270 */
[----:B------:R-:W-:Y:S01]  /*5960*/  VIADD R5, R0, 0x9 ;  /* 0x0000000900057836 */ /* 0x000fe20000000000 */
[----:B------:R-:W-:Y:S01]  /*5970*/  FSEL R54, R54, -INF , !P2 ;  /* 0xff80000036367808 */ /* 0x000fe20005000000 */
[C---:B------:R-:W-:Y:S01]  /*5980*/  IMAD R235, R243.reuse, 0x2, R237 ;  /* 0x00000002f3eb7824 */ /* 0x040fe200078e02ed */
[-C--:B------:R-:W-:Y:S01]  /*5990*/  ISETP.GE.AND P1, PT, R2, R205.reuse, PT ;  /* 0x000000cd0200720c */ /* 0x080fe20003f26270 */
[----:B------:R-:W-:Y:S01]  /*59a0*/  IMAD R233, R243, 0x2, R234 ;  /* 0x00000002f3e97824 */ /* 0x000fe200078e02ea */
[----:B------:R-:W-:-:S02]  /*59b0*/  ISETP.GE.AND P2, PT, R5, R205, PT ;  /* 0x000000cd0500720c */ /* 0x000fc40003f46270 */
[-C--:B------:R-:W-:Y:S01]  /*59c0*/  ISETP.GE.AND P4, PT, R5, R204.reuse, PT ;  /* 0x000000cc0500720c */ /* 0x080fe20003f86270 */
[----:B------:R-:W-:Y:S01]  /*59d0*/  VIADD R5, R0, 0x11 ;  /* 0x0000001100057836 */ /* 0x000fe20000000000 */
[----:B------:R-:W-:Y:S01]  /*59e0*/  ISETP.GE.AND P3, PT, R2, R204, PT ;  /* 0x000000cc0200720c */ /* 0x000fe20003f66270 */
[----:B------:R-:W-:Y:S01]  /*59f0*/  VIADD R2, R0, 0x10 ;  /* 0x0000001000027836 */ /* 0x000fe20000000000 */
[----:B------:R-:W-:Y:S02]  /*5a00*/  FSEL R49, R49, -INF , !P2 ;  /* 0xff80000031317808 */ /* 0x000fe40005000000 */
[----:B------:R-:W-:Y:S02]  /*5a10*/  FSEL R50, R50, -INF , !P3 ;  /* 0xff80000032327808 */ /* 0x000fe40005800000 */
[----:B------:R-:W-:Y:S02]  /*5a20*/  FSEL R55, R55, -INF , !P5 ;  /* 0xff80000037377808 */ /* 0x000fe40006800000 */
[----:B------:R-:W-:-:S02]  /*5a30*/  FSEL R48, R48, -INF , !P1 ;  /* 0xff80000030307808 */ /* 0x000fc40004800000 */
[CC--:B------:R-:W-:Y:S02]  /*5a40*/  ISETP.GE.AND P3, PT, R5.reuse, R205.reuse, PT ;  /* 0x000000cd0500720c */ /* 0x0c0fe40003f66270 */
[-C--:B------:R-:W-:Y:S01]  /*5a50*/  ISETP.GE.AND P2, PT, R5, R204.reuse, PT ;  /* 0x000000cc0500720c */ /* 0x080fe20003f46270 */
[----:B------:R-:W-:Y:S01]  /*5a60*/  VIADD R5, R0, 0x19 ;  /* 0x0000001900057836 */ /* 0x000fe20000000000 */
        /* <DEDUP_REMOVED lines=9> */
[----:B------:R-:W-:Y:S01]  /*5b00*/  VIADD R5, R0, 0x21 ;  /* 0x0000002100057836 */ /* 0x000fe20000000000 */
        /* <DEDUP_REMOVED lines=12> */
[C---:B------:R-:W-:Y:S01]  /*5bd0*/  VIADD R2, R0.reuse, 0x28 ;  /* 0x0000002800027836 */ /* 0x040fe20000000000 */
[----:B------:R-:W-:Y:S01]  /*5be0*/  FSEL R198, R37, -INF , !P5 ;  /* 0xff80000025c67808 */ /* 0x000fe20006800000 */
[----:B------:R-:W-:Y:S01]  /*5bf0*/  VIADD R37, R0, 0xa1 ;  /* 0x000000a100257836 */ /* 0x000fe20000000000 */
[----:B------:R-:W-:Y:S02]  /*5c00*/  FSEL R38, R38, -INF , !P4 ;  /* 0xff80000026267808 */ /* 0x000fe40006000000 */
[----:B------:R-:W-:Y:S02]  /*5c10*/  FSEL R43, R43, -INF , !P3 ;  /* 0xff8000002b2b7808 */ /* 0x000fe40005800000 */
[----:B------:R-:W-:Y:S01]  /*5c20*/  FSEL R199, R36, -INF , !P2 ;  /* 0xff80000024c77808 */ /* 0x000fe20005000000 */
[----:B------:R-:W-:Y:S01]  /*5c30*/  VIADD R36, R0, 0xa8 ;  /* 0x000000a800247836 */ /* 0x000fe20000000000 */
[----:B------:R-:W-:-:S02]  /*5c40*/  ISETP.GE.AND P4, PT, R5, R205, PT ;  /* 0x000000cd0500720c */ /* 0x000fc40003f86270 */
[-C--:B------:R-:W-:Y:S01]  /*5c50*/  ISETP.GE.AND P5, PT, R5, R204.reuse, PT ;  /* 0x000000cc0500720c */ /* 0x080fe20003fa6270 */
[----:B------:R-:W-:Y:S01]  /*5c60*/  VIADD R5, R0, 0x31 ;  /* 0x0000003100057836 */ /* 0x000fe20000000000 */
        /* <DEDUP_REMOVED lines=9> */
[----:B------:R-:W-:Y:S01]  /*5d00*/  VIADD R5, R0, 0x39 ;  /* 0x0000003900057836 */ /* 0x000fe20000000000 */
[C---:B------:R-:W-:Y:S02]  /*5d10*/  ISETP.GE.AND P1, PT, R2.reuse, R205, PT ;  /* 0x000000cd0200720c */ /* 0x040fe40003f26270 */
[----:B------:R-:W-:Y:S01]  /*5d20*/  ISETP.GE.AND P3, PT, R2, R204, PT ;  /* 0x000000cc0200720c */ /* 0x000fe20003f66270 */
[C---:B------:R-:W-:Y:S01]  /*5d30*/  VIADD R2, R0.reuse, 0x38 ;  /* 0x0000003800027836 */ /* 0x040fe20000000000 */
[----:B------:R-:W-:Y:S01]  /*5d40*/  FSEL R139, R29, -INF , !P2 ;  /* 0xff8000001d8b7808 */ /* 0x000fe20005000000 */
[----:B------:R-:W-:Y:S01]  /*5d50*/  VIADD R29, R0, 0xa9 ;  /* 0x000000a9001d7836 */ /* 0x000fe20000000000 */
[----:B------:R-:W-:-:S02]  /*5d60*/  FSEL R30, R30, -INF , !P3 ;  /* 0xff8000001e1e7808 */ /* 0x000fc40005800000 */
[----:B------:R-:W-:Y:S02]  /*5d70*/  FSEL R35, R35, -INF , !P5 ;  /* 0xff80000023237808 */ /* 0x000fe40006800000 */
[----:B------:R-:W-:Y:S01]  /*5d80*/  FSEL R138, R28, -INF , !P1 ;  /* 0xff8000001c8a7808 */ /* 0x000fe20004800000 */
[C---:B------:R-:W-:Y:S01]  /*5d90*/  VIADD R28, R0.reuse, 0xb0 ;  /* 0x000000b0001c7836 */ /* 0x040fe20000000000 */
        /* <DEDUP_REMOVED lines=39> */
[CC--:B------:R-:W-:Y:S02]  /*6010*/  ISETP.GE.AND P3, PT, R2.reuse, R205.reuse, PT ;  /* 0x000000cd0200720c */ /* 0x0c0fe40003f66270 */
[----:B------:R-:W-:Y:S01]  /*6020*/  ISETP.GE.AND P2, PT, R2, R204, PT ;  /* 0x000000cc0200720c */ /* 0x000fe20003f46270 */
[C---:B------:R-:W-:Y:S01]  /*6030*/  VIADD R2, R0.reuse, 0x58 ;  /* 0x0000005800027836 */ /* 0x040fe20000000000 */
[----:B------:R-:W-:Y:S01]  /*6040*/  FSEL R169, R13, -INF , !P4 ;  /* 0xff8000000da97808 */ /* 0x000fe20006000000 */
[----:B------:R-:W-:Y:S01]  /*6050*/  VIADD R13, R0, 0xd8 ;  /* 0x000000d8000d7836 */ /* 0x000fe20000000000 */
[----:B------:R-:W-:Y:S01]  /*6060*/  FSEL R32, R14, -INF , !P2 ;  /* 0xff8000000e207808 */ /* 0x000fe20005000000 */
[C---:B------:R-:W-:Y:S01]  /*6070*/  VIADD R14, R0.reuse, 0xd1 ;  /* 0x000000d1000e7836 */ /* 0x040fe20000000000 */
[----:B------:R-:W-:Y:S01]  /*6080*/  FSEL R33, R19, -INF , !P1 ;  /* 0xff80000013217808 */ /* 0x000fe20004800000 */
[----:B------:R-:W-:Y:S01]  /*6090*/  VIADD R19, R0, 0xc1 ;  /* 0x000000c100137836 */ /* 0x000fe20000000000 */
        /* <DEDUP_REMOVED lines=8> */
[----:B------:R-:W-:Y:S02]  /*6120*/  FMNMX.FTZ R6, R54, R55, !PT ;  /* 0x0000003736067209 */ /* 0x000fe40007810000 */
[----:B------:R-:W-:Y:S01]  /*6130*/  FSEL R200, R10, -INF , !P3 ;  /* 0xff8000000ac87808 */ /* 0x000fe20005800000 */
[C---:B------:R-:W-:Y:S01]  /*6140*/  VIADD R10, R0.reuse, 0xe1 ;  /* 0x000000e1000a7836 */ /* 0x040fe20000000000 */
        /* <DEDUP_REMOVED lines=13> */
[----:B------:R-:W-:Y:S02]  /*6220*/  FSEL R136, R82, -INF , !P1 ;  /* 0xff80000052887808 */ /* 0x000fe40004800000 */
[----:B------:R-:W-:-:S02]  /*6230*/  FSEL R182, R81, -INF , !P3 ;  /* 0xff80000051b67808 */ /* 0x000fc40005800000 */
[----:B------:R-:W-:Y:S02]  /*6240*/  FMNMX.FTZ R6, R51, R6, !PT ;  /* 0x0000000633067209 */ /* 0x000fe40007810000 */
[----:B------:R-:W-:Y:S01]  /*6250*/  FSEL R134, R11, -INF , !P4 ;  /* 0xff8000000b867808 */ /* 0x000fe20006000000 */
[C---:B------:R-:W-:Y:S01]  /*6260*/  VIADD R11, R0.reuse, 0xe0 ;  /* 0x000000e0000b7836 */ /* 0x040fe20000000000 */
[CC--:B------:R-:W-:Y:S02]  /*6270*/  ISETP.GE.AND P1, PT, R5.reuse, R205.reuse, PT ;  /* 0x000000cd0500720c */ /* 0x0c0fe40003f26270 */
[----:B------:R-:W-:Y:S01]  /*6280*/  ISETP.GE.AND P3, PT, R5, R204, PT ;  /* 0x000000cc0500720c */ /* 0x000fe20003f66270 */
[----:B------:R-:W-:Y:S01]  /*6290*/  VIADD R5, R0, 0x70 ;  /* 0x0000007000057836 */ /* 0x000fe20000000000 */
[----:B------:R-:W-:Y:S02]  /*62a0*/  ISETP.GE.AND P4, PT, R2, R205, PT ;  /* 0x000000cd0200720c */ /* 0x000fe40003f86270 */
        /* <DEDUP_REMOVED lines=11> */
[----:B------:R-:W-:Y:S02]  /*6360*/  ISETP.GE.AND P3, PT, R6, R205, PT ;  /* 0x000000cd0600720c */ /* 0x000fe40003f66270 */
[----:B------:R-:W-:Y:S02]  /*6370*/  FMNMX.FTZ R5, R38, R5, !PT ;  /* 0x0000000526057209 */ /* 0x000fe40007810000 */
        /* <DEDUP_REMOVED lines=18> */
[C---:B------:R-:W-:Y:S02]  /*64a0*/  ISETP.GE.AND P1, PT, R5.reuse, R205, PT ;  /* 0x000000cd0500720c */ /* 0x040fe40003f26270 */
[-C--:B------:R-:W-:Y:S01]  /*64b0*/  ISETP.GE.AND P3, PT, R5, R204.reuse, PT ;  /* 0x000000cc0500720c */ /* 0x080fe20003f66270 */
[----:B------:R-:W-:Y:S01]  /*64c0*/  VIADD R5, R0, 0x88 ;  /* 0x0000008800057836 */ /* 0x000fe20000000000 */
[----:B------:R-:W-:Y:S02]  /*64d0*/  ISETP.GE.AND P5, PT, R2, R204, PT ;  /* 0x000000cc0200720c */ /* 0x000fe40003fa6270 */
[----:B------:R-:W-:-:S02]  /*64e0*/  FSEL R196, R74, -INF , !P4 ;  /* 0xff8000004ac47808 */ /* 0x000fc40006000000 */
[----:B------:R-:W-:Y:S02]  /*64f0*/  FMNMX.FTZ R6, R26, R6, !PT ;  /* 0x000000061a067209 */ /* 0x000fe40007810000 */
[-C--:B------:R-:W-:Y:S01]  /*6500*/  ISETP.GE.AND P4, PT, R2, R205.reuse, PT ;  /* 0x000000cd0200720c */ /* 0x080fe20003f86270 */
[----:B------:R-:W-:Y:S01]  /*6510*/  VIADD R2, R0, 0x81 ;  /* 0x0000008100027836 */ /* 0x000fe20000000000 */
[----:B------:R-:W-:Y:S02]  /*6520*/  FSEL R176, R71, -INF , !P5 ;  /* 0xff80000047b07808 */ /* 0x000fe40006800000 */
[----:B------:R-:W-:Y:S02]  /*6530*/  FSEL R174, R64, -INF , !P1 ;  /* 0xff80000040ae7808 */ /* 0x000fe40004800000 */
[C---:B------:R-:W-:Y:S02]  /*6540*/  ISETP.GE.AND P5, PT, R5.reuse, R205, PT ;  /* 0x000000cd0500720c */ /* 0x040fe40003fa6270 */
[----:B------:R-:W-:-:S02]  /*6550*/  ISETP.GE.AND P1, PT, R5, R204, PT ;  /* 0x000000cc0500720c */ /* 0x000fc40003f26270 */
[----:B------:R-:W-:Y:S01]  /*6560*/  FMNMX.FTZ R5, R27, R6, !PT ;  /* 0x000000061b057209 */ /* 0x000fe20007810000 */
[----:B------:R-:W-:Y:S01]  /*6570*/  VIADD R6, R0, 0x90 ;  /* 0x0000009000067836 */ /* 0x000fe20000000000 */
[----:B------:R-:W-:Y:S02]  /*6580*/  FSEL R161, R70, -INF , !P2 ;  /* 0xff80000046a17808 */ /* 0x000fe40005000000 */
[----:B------:R-:W-:Y:S02]  /*6590*/  FSEL R181, R69, -INF , !P4 ;  /* 0xff80000045b57808 */ /* 0x000fe40006000000 */
[C---:B------:R-:W-:Y:S02]  /*65a0*/  ISETP.GE.AND P2, PT, R2.reuse, R205, PT ;  /* 0x000000cd0200720c */ /* 0x040fe40003f46270 */
[----:B------:R-:W-:Y:S01]  /*65b0*/  ISETP.GE.AND P4, PT, R2, R204, PT ;  /* 0x000000cc0200720c */ /* 0x000fe20003f86270 */
[----:B------:R-:W-:Y:S01]  /*65c0*/  VIADD R2, R0, 0x89 ;  /* 0x0000008900027836 */ /* 0x000fe20000000000 */
        /* <DEDUP_REMOVED lines=15> */
[----:B------:R-:W-:Y:S02]  /*66c0*/  FSEL R171, R60, -INF , !P5 ;  /* 0xff8000003cab7808 */ /* 0x000fe40006800000 */
[C---:B------:R-:W-:Y:S02]  /*66d0*/  ISETP.GE.AND P4, PT, R6.reuse, R205, PT ;  /* 0x000000cd0600720c */ /* 0x040fe40003f86270 */
[----:B------:R-:W-:Y:S02]  /*66e0*/  ISETP.GE.AND P5, PT, R6, R204, PT ;  /* 0x000000cc0600720c */ /* 0x000fe40003fa6270 */
[----:B------:R-:W-:Y:S01]  /*66f0*/  FMNMX.FTZ R6, R32, R2, !PT ;  /* 0x0000000220067209 */ /* 0x000fe20007810000 */
[----:B------:R-:W-:Y:S01]  /*6700*/  VIADD R2, R0, 0x99 ;  /* 0x0000009900027836 */ /* 0x000fe20000000000 */
[----:B------:R-:W-:Y:S02]  /*6710*/  FSEL R192, R63, -INF , !P2 ;  /* 0xff8000003fc07808 */ /* 0x000fe40005000000 */
[----:B------:R-:W-:-:S02]  /*6720*/  FSEL R53, R53, -INF , !P6 ;  /* 0xff80000035357808 */ /* 0x000fc40007000000 */
[C---:B------:R-:W-:Y:S02]  /*6730*/  ISETP.GE.AND P6, PT, R5.reuse, R205, PT ;  /* 0x000000cd0500720c */ /* 0x040fe40003fc6270 */
[----:B------:R-:W-:Y:S02]  /*6740*/  ISETP.GE.AND P2, PT, R5, R204, PT ;  /* 0x000000cc0500720c */ /* 0x000fe40003f46270 */
[----:B------:R-:W-:Y:S01]  /*6750*/  FMNMX.FTZ R5, R201, R6, !PT ;  /* 0x00000006c9057209 */ /* 0x000fe20007810000 */
[----:B------:R-:W-:Y:S01]  /*6760*/  VIADD R6, R0, 0xf1 ;  /* 0x000000f100067836 */ /* 0x000fe20000000000 */
[----:B------:R-:W-:Y:S02]  /*6770*/  FSEL R156, R56, -INF , !P4 ;  /* 0xff800000389c7808 */ /* 0x000fe40006000000 */
[----:B------:R-:W-:Y:S02]  /*6780*/  FMNMX.FTZ R5, R200, R5, !PT ;  /* 0x00000005c8057209 */ /* 0x000fe40007810000 */
[----:B------:R-:W-:-:S02]  /*6790*/  ISETP.GE.AND P4, PT, R0, R205, PT ;  /* 0x000000cd0000720c */ /* 0x000fc40003f86270 */
        /* <DEDUP_REMOVED lines=8> */
[----:B------:R-:W-:Y:S02]  /*6820*/  FMNMX.FTZ R57, R52, R53, !PT ;  /* 0x0000003534397209 */ /* 0x000fe40007810000 */
[----:B------:R-:W-:Y:S01]  /*6830*/  FMNMX.FTZ R56, R147, R2, !PT ;  /* 0x0000000293387209 */ /* 0x000fe20007810000 */
[----:B------:R-:W-:Y:S01]  /*6840*/  VIADD R2, R0, 0xf9 ;  /* 0x000000f900027836 */ /* 0x000fe20000000000 */
        /* <DEDUP_REMOVED lines=21> */
[----:B------:R-:W-:Y:S02]  /*69a0*/  FSEL R186, R59, -INF , !P3 ;  /* 0xff8000003bba7808 */ /* 0x000fe40005800000 */
[----:B------:R-:W-:Y:S02]  /*69b0*/  FMNMX.FTZ R56, R193, R56, !PT ;  /* 0x00000038c1387209 */ /* 0x000fe40007810000 */
[----:B------:R-:W-:Y:S02]  /*69c0*/  FMNMX.FTZ R57, R139, R57, !PT ;  /* 0x000000398b397209 */ /* 0x000fe40007810000 */
[C---:B------:R-:W-:Y:S02]  /*69d0*/  ISETP.GE.AND P4, PT, R5.reuse, R205, PT ;  /* 0x000000cd0500720c */ /* 0x040fe40003f86270 */
[----:B------:R-:W-:Y:S01]  /*69e0*/  ISETP.GE.AND P3, PT, R5, R204, PT ;  /* 0x000000cc0500720c */ /* 0x000fe20003f66270 */
[----:B------:R-:W-:Y:S01]  /*69f0*/  VIADD R5, R0, 0xf8 ;  /* 0x000000f800057836 */ /* 0x000fe20000000000 */
[----:B------:R-:W-:-:S02]  /*6a00*/  FMNMX.FTZ R0, R186, R56, !PT ;  /* 0x00000038ba007209 */ /* 0x000fc40007810000 */
[----:B------:R-:W-:Y:S02]  /*6a10*/  FMNMX.FTZ R56, R144, R57, !PT ;  /* 0x0000003990387209 */ /* 0x000fe40007810000 */
[----:B------:R-:W-:Y:S02]  /*6a20*/  FSEL R183, R154, -INF , !P2 ;  /* 0xff8000009ab77808 */ /* 0x000fe40005000000 */
        /* <DEDUP_REMOVED lines=89> */
[-C--:B------:R-:W-:Y:S02]  /*6fc0*/  ISETP.GE.AND P2, PT, R5, R204.reuse, PT ;  /* 0x000000cc0500720c */ /* 0x080fe40003f46270 */
[----:B------:R-:W-:Y:S02]  /*6fd0*/  ISETP.GE.AND P1, PT, R2, R204, PT ;  /* 0x000000cc0200720c */ /* 0x000fe40003f26270 */
[----:B------:R-:W-:Y:S02]  /*6fe0*/  FSEL R75, R91, -INF , !P3 ;  /* 0xff8000005b4b7808 */ /* 0x000fe40005800000 */
[----:B------:R-:W-:Y:S02]  /*6ff0*/  FMNMX.FTZ R0, R74, R0, !PT ;  /* 0x000000004a007209 */ /* 0x000fe40007810000 */
[----:B------:R-:W-:-:S02]  /*7000*/  FSEL R158, R153, -INF , !P5 ;  /* 0xff800000999e7808 */ /* 0x000fc40006800000 */
[----:B------:R-:W-:Y:S02]  /*7010*/  FMNMX.FTZ R56, R160, R56, !PT ;  /* 0x00000038a0387209 */ /* 0x000fe40007810000 */
[----:B------:R-:W-:Y:S02]  /*7020*/  FSEL R76, R86, -INF , !P2 ;  /* 0xff800000564c7808 */ /* 0x000fe40005000000 */
[----:B------:R-:W-:Y:S02]  /*7030*/  FMNMX.FTZ R0, R75, R0, !PT ;  /* 0x000000004b007209 */ /* 0x000fe40007810000 */
[----:B------:R-:W-:Y:S02]  /*7040*/  FSEL R77, R87, -INF , !P1 ;  /* 0xff800000574d7808 */ /* 0x000fe40004800000 */
        /* <DEDUP_REMOVED lines=8> */
[-C--:B------:R-:W-:Y:S02]  /*70d0*/  ISETP.GE.AND P1, PT, R29, R205.reuse, PT ;  /* 0x000000cd1d00720c */ /* 0x080fe40003f26270 */
[----:B------:R-:W-:Y:S01]  /*70e0*/  FSEL R140, R124, -INF , !P2 ;  /* 0xff8000007c8c7808 */ /* 0x000fe20005000000 */
[----:B------:R-:W1:Y:S01]  /*70f0*/  SHFL.BFLY PT, R29, R0, 0x2, 0x1f ;  /* 0x0c401f00001d7f89 */ /* 0x000e6200000e0000 */
        /* <DEDUP_REMOVED lines=16> */
[----:B------:R-:W-:Y:S01]  /*7200*/  ISETP.GE.AND P1, PT, R19, R205, PT ;  /* 0x000000cd1300720c */ /* 0x000fe20003f26270 */
[----:B------:R-:W-:Y:S01]  /*7210*/  LDSM.16.MT88.4 R56, [R233+0xa800] ;  /* 0x00a80000e938783b */ /* 0x000fe20000004200 */
[----:B------:R-:W-:Y:S02]  /*7220*/  FSEL R82, R112, -INF , !P2 ;  /* 0xff80000070527808 */ /* 0x000fe40005000000 */
[----:B------:R-:W-:Y:S02]  /*7230*/  FMNMX.FTZ R20, R81, R20, !PT ;  /* 0x0000001451147209 */ /* 0x000fe40007810000 */
[----:B-1----:R-:W-:Y:S02]  /*7240*/  FMNMX.FTZ R0, R0, R29, !PT ;  /* 0x0000001d00007209 */ /* 0x002fe40007810000 */
        /* <DEDUP_REMOVED lines=17> */
[----:B------:R-:W-:Y:S01]  /*7360*/  FSEL R94, R100, -INF , !P2 ;  /* 0xff800000645e7808 */ /* 0x000fe20005000000 */
[----:B------:R-:W-:Y:S01]  /*7370*/  LDSM.16.MT88.4 R12, [R237+0xa000] ;  /* 0x00a00000ed0c783b */ /* 0x000fe20000004200 */
        /* <DEDUP_REMOVED lines=8> */
[----:B-1----:R-:W-:Y:S02]  /*7400*/  FMNMX.FTZ R0, R0, R17, !PT ;  /* 0x0000001100007209 */ /* 0x002fe40007810000 */
[----:B------:R-:W-:-:S02]  /*7410*/  FSEL R98, R97, -INF , !P2 ;  /* 0xff80000061627808 */ /* 0x000fc40005000000 */
[----:B------:R-:W-:Y:S01]  /*7420*/  FMNMX.FTZ R9, R96, R9, !PT ;  /* 0x0000000960097209 */ /* 0x000fe20007810000 */
[C---:B------:R-:W-:Y:S01]  /*7430*/  FMUL.FTZ R10, R0.reuse, UR18 ;  /* 0x00000012000a7c20 */ /* 0x040fe20008410000 */
[----:B------:R-:W-:Y:S02]  /*7440*/  FSETP.NEU.FTZ.AND P1, PT, R0, -INF , PT ;  /* 0xff8000000000780b */ /* 0x000fe40003f3d000 */
[----:B------:R-:W-:Y:S02]  /*7450*/  ISETP.GE.AND P2, PT, R8, R205, PT ;  /* 0x000000cd0800720c */ /* 0x000fe40003f46270 */
[----:B------:R-:W-:Y:S02]  /*7460*/  FSEL R92, R92, -INF , !P3 ;  /* 0xff8000005c5c7808 */ /* 0x000fe40005800000 */
[----:B------:R-:W-:Y:S02]  /*7470*/  FMNMX.FTZ R9, R98, R9, !PT ;  /* 0x0000000962097209 */ /* 0x000fe40007810000 */
[----:B------:R-:W-:-:S02]  /*7480*/  FSEL R97, R10, RZ, P1 ;  /* 0x000000ff0a617208 */ /* 0x000fc40000800000 */
        /* <DEDUP_REMOVED lines=10> */
[----:B------:R-:W-:Y:S01]  /*7530*/  LDSM.16.MT88.4 R36, [R234+0xa000] ;  /* 0x00a00000ea24783b */ /* 0x000fe20000004200 */
[----:B------:R-:W-:Y:S01]  /*7540*/  ISETP.GE.AND P1, PT, R5, R205, PT ;  /* 0x000000cd0500720c */ /* 0x000fe20003f26270 */
[--C-:B------:R-:W-:Y:S01]  /*7550*/  FFMA.FTZ R54, R54, UR18, -R97.reuse ;  /* 0x0000001236367c23 */ /* 0x100fe20008010861 */
[----:B------:R-:W-:Y:S01]  /*7560*/  FSEL R89, R89, -INF , !P2 ;  /* 0xff80000059597808 */ /* 0x000fe20005000000 */
[--C-:B------:R-:W-:Y:S01]  /*7570*/  FFMA.FTZ R55, R55, UR18, -R97.reuse ;  /* 0x0000001237377c23 */ /* 0x100fe20008010861 */
[----:B------:R-:W-:Y:S01]  /*7580*/  FMNMX.FTZ R9, R99, R9, !PT ;  /* 0x0000000963097209 */ /* 0x000fe20007810000 */
[----:B------:R-:W-:Y:S01]  /*7590*/  MUFU.EX2 R88, R54 ;  /* 0x0000003600587308 */ /* 0x000fe20000000800 */
[----:B------:R-:W-:Y:S01]  /*75a0*/  ISETP.GE.AND P2, PT, R2, R205, PT ;  /* 0x000000cd0200720c */ /* 0x000fe20003f46270 */
[--C-:B------:R-:W-:Y:S01]  /*75b0*/  FFMA.FTZ R102, R26, UR18, -R97.reuse ;  /* 0x000000121a667c23 */ /* 0x100fe20008010861 */
[----:B------:R-:W-:Y:S01]  /*75c0*/  FSEL R100, R84, -INF , !P1 ;  /* 0xff80000054647808 */ /* 0x000fe20004800000 */
[--C-:B------:R-:W-:Y:S01]  /*75d0*/  FFMA.FTZ R101, R27, UR18, -R97.reuse ;  /* 0x000000121b657c23 */ /* 0x100fe20008010861 */
[----:B------:R-:W-:Y:S01]  /*75e0*/  FMNMX.FTZ R9, R89, R9, !PT ;  /* 0x0000000959097209 */ /* 0x000fe20007810000 */
[----:B------:R-:W-:Y:S01]  /*75f0*/  LDSM.16.MT88.4 R24, [R237+0xa800] ;  /* 0x00a80000ed18783b */ /* 0x000fe20000004200 */
[----:B------:R-:W-:Y:S01]  /*7600*/  FSEL R116, R85, -INF , !P2 ;  /* 0xff80000055747808 */ /* 0x000fe20005000000 */
[----:B------:R-:W1:Y:S01]  /*7610*/  MUFU.EX2 R84, R55 ;  /* 0x0000003700547308 */ /* 0x000e620000000800 */
[----:B------:R-:W-:Y:S01]  /*7620*/  FMNMX.FTZ R2, R100, R9, !PT ;  /* 0x0000000964027209 */ /* 0x000fe20007810000 */
[--C-:B------:R-:W-:Y:S01]  /*7630*/  FFMA.FTZ R85, R22, UR18, -R97.reuse ;  /* 0x0000001216557c23 */ /* 0x100fe20008010861 */
[--C-:B------:R-:W-:Y:S01]  /*7640*/  FFMA.FTZ R123, R23, UR18, -R97.reuse ;  /* 0x00000012177b7c23 */ /* 0x100fe20008010861 */
[--C-:B------:R-:W-:Y:S01]  /*7650*/  FFMA.FTZ R104, R30, UR18, -R97.reuse ;  /* 0x000000121e687c23 */ /* 0x100fe20008010861 */
[----:B------:R-:W-:Y:S01]  /*7660*/  FMNMX.FTZ R2, R116, R2, !PT ;  /* 0x0000000274027209 */ /* 0x000fe20007810000 */
[--C-:B------:R-:W-:Y:S01]  /*7670*/  FFMA.FTZ R103, R31, UR18, -R97.reuse ;  /* 0x000000121f677c23 */ /* 0x100fe20008010861 */
[----:B------:R-:W-:Y:S01]  /*7680*/  LDSM.16.MT88.4 R20, [R235+0xa800] ;  /* 0x00a80000eb14783b */ /* 0x000fe20000004200 */
[----:B------:R-:W-:Y:S01]  /*7690*/  MUFU.EX2 R114, R114 ;  /* 0x0000007200727308 */ /* 0x000fe20000000800 */
[--C-:B------:R-:W-:Y:S01]  /*76a0*/  FFMA.FTZ R112, R46, UR18, -R97.reuse ;  /* 0x000000122e707c23 */ /* 0x100fe20008010861 */
[--C-:B------:R-:W-:Y:S01]  /*76b0*/  FFMA.FTZ R111, R47, UR18, -R97.reuse ;  /* 0x000000122f6f7c23 */ /* 0x100fe20008010861 */
[----:B------:R-:W2:Y:S01]  /*76c0*/  SHFL.BFLY PT, R5, R2, 0x2, 0x1f ;  /* 0x0c401f0002057f89 */ /* 0x000ea200000e0000 */
[--C-:B------:R-:W-:Y:S01]  /*76d0*/  FFMA.FTZ R110, R42, UR18, -R97.reuse ;  /* 0x000000122a6e7c23 */ /* 0x100fe20008010861 */
[--C-:B------:R-:W-:Y:S01]  /*76e0*/  FFMA.FTZ R109, R43, UR18, -R97.reuse ;  /* 0x000000122b6d7c23 */ /* 0x100fe20008010861 */
[--C-:B------:R-:W-:Y:S01]  /*76f0*/  FFMA.FTZ R122, R18, UR18, -R97.reuse ;  /* 0x00000012127a7c23 */ /* 0x100fe20008010861 */
[--C-:B------:R-:W-:Y:S01]  /*7700*/  FFMA.FTZ R106, R34, UR18, -R97.reuse ;  /* 0x00000012226a7c23 */ /* 0x100fe20008010861 */
[----:B------:R-:W3:Y:S01]  /*7710*/  MUFU.EX2 R113, R113 ;  /* 0x0000007100717308 */ /* 0x000ee20000000800 */
[----:B-1----:R-:W-:Y:S01]  /*7720*/  F2FP.BF16.F32.PACK_AB R29, R84, R88 ;  /* 0x00000058541d723e */ /* 0x002fe200000010ff */
[--C-:B------:R-:W-:Y:S01]  /*7730*/  FFMA.FTZ R105, R35, UR18, -R97.reuse ;  /* 0x0000001223697c23 */ /* 0x100fe20008010861 */
[--C-:B------:R-:W-:Y:S01]  /*7740*/  FFMA.FTZ R121, R33, UR18, -R97.reuse ;  /* 0x0000001221797c23 */ /* 0x100fe20008010861 */
[--C-:B------:R-:W-:Y:S01]  /*7750*/  FFMA.FTZ R120, R32, UR18, -R97.reuse ;  /* 0x0000001220787c23 */ /* 0x100fe20008010861 */
[--C-:B------:R-:W-:Y:S01]  /*7760*/  FFMA.FTZ R3, R201, UR18, -R97.reuse ;  /* 0x00000012c9037c23 */ /* 0x100fe20008010861 */
[--C-:B------:R-:W-:Y:S01]  /*7770*/  FFMA.FTZ R134, R134, UR18, -R97.reuse ;  /* 0x0000001286867c23 */ /* 0x100fe20008010861 */
[--C-:B------:R-:W-:Y:S01]  /*7780*/  FFMA.FTZ R136, R136, UR18, -R97.reuse ;  /* 0x0000001288887c23 */ /* 0x100fe20008010861 */
        /* <DEDUP_REMOVED lines=11> */
[----:B--2---:R-:W-:Y:S01]  /*7840*/  FMNMX.FTZ R2, R2, R5, !PT ;  /* 0x0000000502027209 */ /* 0x004fe20007810000 */
[--C-:B------:R-:W-:Y:S01]  /*7850*/  FFMA.FTZ R191, R191, UR18, -R97.reuse ;  /* 0x00000012bfbf7c23 */ /* 0x100fe20008010861 */
[--C-:B------:R-:W-:Y:S01]  /*7860*/  FFMA.FTZ R192, R192, UR18, -R97.reuse ;  /* 0x00000012c0c07c23 */ /* 0x100fe20008010861 */
[--C-:B------:R-:W-:Y:S01]  /*7870*/  FFMA.FTZ R193, R193, UR18, -R97.reuse ;  /* 0x00000012c1c17c23 */ /* 0x100fe20008010861 */
[--C-:B------:R-:W-:Y:S01]  /*7880*/  FFMA.FTZ R186, R186, UR18, -R97.reuse ;  /* 0x00000012baba7c23 */ /* 0x100fe20008010861 */
[----:B------:R-:W2:Y:S01]  /*7890*/  SHFL.BFLY PT, R5, R2, 0x1, 0x1f ;  /* 0x0c201f0002057f89 */ /* 0x000ea200000e0000 */
[----:B------:R-:W-:Y:S01]  /*78a0*/  MUFU.EX2 R110, R110 ;  /* 0x0000006e006e7308 */ /* 0x000fe20000000800 */
[--C-:B------:R-:W-:Y:S01]  /*78b0*/  FFMA.FTZ R183, R183, UR18, -R97.reuse ;  /* 0x00000012b7b77c23 */ /* 0x100fe20008010861 */
[--C-:B------:R-:W-:Y:S01]  /*78c0*/  FFMA.FTZ R179, R179, UR18, -R97.reuse ;  /* 0x00000012b3b37c23 */ /* 0x100fe20008010861 */
[----:B------:R-:W-:Y:S01]  /*78d0*/  FADD.FTZ R84, R88, R84 ;  /* 0x0000005458547221 */ /* 0x000fe20000010000 */
[--C-:B------:R-:W-:Y:S01]  /*78e0*/  FFMA.FTZ R170, R170, UR18, -R97.reuse ;  /* 0x00000012aaaa7c23 */ /* 0x100fe20008010861 */
[--C-:B------:R-:W-:Y:S01]  /*78f0*/  FFMA.FTZ R163, R163, UR18, -R97.reuse ;  /* 0x00000012a3a37c23 */ /* 0x100fe20008010861 */
[--C-:B------:R-:W-:Y:S01]  /*7900*/  FFMA.FTZ R159, R159, UR18, -R97.reuse ;  /* 0x000000129f9f7c23 */ /* 0x100fe20008010861 */
[----:B------:R-:W-:Y:S01]  /*7910*/  FADD.FTZ R84, R114, R84 ;  /* 0x0000005472547221 */ /* 0x000fe20000010000 */
[----:B------:R-:W3:Y:S01]  /*7920*/  MUFU.EX2 R109, R109 ;  /* 0x0000006d006d7308 */ /* 0x000ee20000000800 */
[--C-:B------:R-:W-:Y:S01]  /*7930*/  FFMA.FTZ R146, R146, UR18, -R97.reuse ;  /* 0x0000001292927c23 */ /* 0x100fe20008010861 */
[--C-:B------:R-:W-:Y:S01]  /*7940*/  FFMA.FTZ R142, R142, UR18, -R97.reuse ;  /* 0x000000128e8e7c23 */ /* 0x100fe20008010861 */
[----:B------:R-:W-:Y:S01]  /*7950*/  FADD.FTZ R113, R113, R84 ;  /* 0x0000005471717221 */ /* 0x000fe20000010000 */
[--C-:B------:R-:W-:Y:S01]  /*7960*/  FFMA.FTZ R137, R137, UR18, -R97.reuse ;  /* 0x0000001289897c23 */ /* 0x100fe20008010861 */
[--C-:B------:R-:W-:Y:S01]  /*7970*/  FFMA.FTZ R60, R60, UR18, -R97.reuse ;  /* 0x000000123c3c7c23 */ /* 0x100fe20008010861 */
[----:B------:R-:W-:Y:S01]  /*7980*/  FFMA.FTZ R61, R61, UR18, -R97 ;  /* 0x000000123d3d7c23 */ /* 0x000fe20008010861 */
[----:B-1----:R-:W-:Y:S01]  /*7990*/  FADD.FTZ R113, R112, R113 ;  /* 0x0000007170717221 */ /* 0x002fe20000010000 */
[----:B------:R-:W1:Y:S01]  /*79a0*/  MUFU.EX2 R108, R108 ;  /* 0x0000006c006c7308 */ /* 0x000e620000000800 */
[--C-:B------:R-:W-:Y:S01]  /*79b0*/  FFMA.FTZ R62, R62, UR18, -R97.reuse ;  /* 0x000000123e3e7c23 */ /* 0x100fe20008010861 */
[----:B------:R-:W-:Y:S01]  /*79c0*/  FFMA.FTZ R63, R63, UR18, -R97 ;  /* 0x000000123f3f7c23 */ /* 0x000fe20008010861 */
[----:B----4-:R-:W-:Y:S01]  /*79d0*/  FADD.FTZ R113, R111, R113 ;  /* 0x000000716f717221 */ /* 0x010fe20000010000 */
[--C-:B------:R-:W-:Y:S01]  /*79e0*/  FFMA.FTZ R64, R64, UR18, -R97.reuse ;  /* 0x0000001240407c23 */ /* 0x100fe20008010861 */
[--C-:B------:R-:W-:Y:S01]  /*79f0*/  FFMA.FTZ R67, R67, UR18, -R97.reuse ;  /* 0x0000001243437c23 */ /* 0x100fe20008010861 */
[----:B------:R-:W-:Y:S01]  /*7a00*/  FFMA.FTZ R74, R74, UR18, -R97 ;  /* 0x000000124a4a7c23 */ /* 0x000fe20008010861 */
[----:B--2---:R-:W-:Y:S01]  /*7a10*/  FMNMX.FTZ R2, R2, R5, !PT ;  /* 0x0000000502027209 */ /* 0x004fe20007810000 */
[----:B------:R-:W-:Y:S01]  /*7a20*/  MUFU.EX2 R107, R107 ;  /* 0x0000006b006b7308 */ /* 0x000fe20000000800 */
[----:B------:R-:W2:Y:S01]  /*7a30*/  LDSM.16.MT88.4 R4, [R235+0xa000] ;  /* 0x00a00000eb04783b */ /* 0x000ea20000004200 */
[----:B---3--:R-:W-:Y:S01]  /*7a40*/  F2FP.BF16.F32.PACK_AB R55, R109, R110 ;  /* 0x0000006e6d37723e */ /* 0x008fe200000010ff */
[----:B------:R-:W-:Y:S01]  /*7a50*/  FADD.FTZ R110, R110, R113 ;  /* 0x000000716e6e7221 */ /* 0x000fe20000010000 */
[C---:B------:R-:W-:Y:S01]  /*7a60*/  FMUL.FTZ R115, R2.reuse, UR18 ;  /* 0x0000001202737c20 */ /* 0x040fe20008410000 */
[----:B------:R-:W-:Y:S01]  /*7a70*/  FSETP.NEU.FTZ.AND P1, PT, R2, -INF , PT ;  /* 0xff8000000200780b */ /* 0x000fe20003f3d000 */
[--C-:B------:R-:W-:Y:S01]  /*7a80*/  FFMA.FTZ R75, R75, UR18, -R97.reuse ;  /* 0x000000124b4b7c23 */ /* 0x100fe20008010861 */
[----:B------:R-:W-:Y:S01]  /*7a90*/  FADD.FTZ R110, R109, R110 ;  /* 0x0000006e6d6e7221 */ /* 0x000fe20000010000 */
[----:B------:R-:W-:Y:S01]  /*7aa0*/  MUFU.EX2 R106, R106 ;  /* 0x0000006a006a7308 */ /* 0x000fe20000000800 */
[----:B------:R-:W-:Y:S01]  /*7ab0*/  FSEL R115, R115, RZ, P1 ;  /* 0x000000ff73737208 */ /* 0x000fe20000800000 */
[--C-:B------:R-:W-:Y:S01]  /*7ac0*/  FFMA.FTZ R76, R76, UR18, -R97.reuse ;  /* 0x000000124c4c7c23 */ /* 0x100fe20008010861 */
[----:B-1----:R-:W-:Y:S01]  /*7ad0*/  FADD.FTZ R110, R108, R110 ;  /* 0x0000006e6c6e7221 */ /* 0x002fe20000010000 */
[----:B------:R-:W-:Y:S01]  /*7ae0*/  FFMA.FTZ R77, R77, UR18, -R97 ;  /* 0x000000124d4d7c23 */ /* 0x000fe20008010861 */
[----:B------:R-:W-:Y:S01]  /*7af0*/  PLOP3.LUT P1, PT, PT, PT, UP0, 0x80, 0x0 ;  /* 0x000000000000781c */ /* 0x000fe20003f2f008 */
[--C-:B------:R-:W-:Y:S01]  /*7b00*/  FFMA.FTZ R117, R48, UR18, -R115.reuse ;  /* 0x0000001230757c23 */ /* 0x100fe20008010873 */
[--C-:B------:R-:W-:Y:S01]  /*7b10*/  FFMA.FTZ R128, R49, UR18, -R115.reuse ;  /* 0x0000001231807c23 */ /* 0x100fe20008010873 */
[--C-:B------:R-:W-:Y:S01]  /*7b20*/  FFMA.FTZ R119, R52, UR18, -R115.reuse ;  /* 0x0000001234777c23 */ /* 0x100fe20008010873 */
[----:B------:R-:W1:Y:S01]  /*7b30*/  LDSM.16.MT88.4 R48, [R233+0xa000] ;  /* 0x00a00000e930783b */ /* 0x000e620000004200 */
[--C-:B------:R-:W-:Y:S01]  /*7b40*/  FFMA.FTZ R118, R53, UR18, -R115.reuse ;  /* 0x0000001235767c23 */ /* 0x100fe20008010873 */
[--C-:B------:R-:W-:Y:S01]  /*7b50*/  FFMA.FTZ R127, R44, UR18, -R115.reuse ;  /* 0x000000122c7f7c23 */ /* 0x100fe20008010873 */
[----:B------:R-:W-:Y:S01]  /*7b60*/  MUFU.EX2 R117, R117 ;  /* 0x0000007500757308 */ /* 0x000fe20000000800 */
[--C-:B------:R-:W-:Y:S01]  /*7b70*/  FFMA.FTZ R126, R45, UR18, -R115.reuse ;  /* 0x000000122d7e7c23 */ /* 0x100fe20008010873 */
[--C-:B------:R-:W-:Y:S01]  /*7b80*/  FFMA.FTZ R125, R40, UR18, -R115.reuse ;  /* 0x00000012287d7c23 */ /* 0x100fe20008010873 */
[--C-:B------:R-:W-:Y:S01]  /*7b90*/  FFMA.FTZ R124, R41, UR18, -R115.reuse ;  /* 0x00000012297c7c23 */ /* 0x100fe20008010873 */
[----:B------:R-:W3:Y:S01]  /*7ba0*/  LDSM.16.MT88.4 R44, [R234+0xa800] ;  /* 0x00a80000ea2c783b */ /* 0x000ee20000004200 */
[----:B------:R-:W-:Y:S01]  /*7bb0*/  F2FP.BF16.F32.PACK_AB R53, R111, R112 ;  /* 0x000000706f35723e */ /* 0x000fe200000010ff */
        /* <DEDUP_REMOVED lines=13> */
[----:B------:R-:W-:Y:S01]  /*7c90*/  FFMA.FTZ R154, R157, UR18, -R115 ;  /* 0x000000129d9a7c23 */ /* 0x000fe20008010873 */
[----:B------:R-:W-:Y:S01]  /*7ca0*/  FFMA.FTZ R133, R200, UR18, -R97 ;  /* 0x00000012c8857c23 */ /* 0x000fe20008010861 */
[--C-:B------:R-:W-:Y:S01]  /*7cb0*/  FFMA.FTZ R162, R162, UR18, -R115.reuse ;  /* 0x00000012a2a27c23 */ /* 0x100fe20008010873 */
[--C-:B------:R-:W-:Y:S01]  /*7cc0*/  FFMA.FTZ R169, R169, UR18, -R115.reuse ;  /* 0x00000012a9a97c23 */ /* 0x100fe20008010873 */
[--C-:B------:R-:W-:Y:S01]  /*7cd0*/  FFMA.FTZ R172, R172, UR18, -R115.reuse ;  /* 0x00000012acac7c23 */ /* 0x100fe20008010873 */
[----:B------:R-:W5:Y:S01]  /*7ce0*/  MUFU.EX2 R128, R128 ;  /* 0x0000008000807308 */ /* 0x000f620000000800 */
[--C-:B------:R-:W-:Y:S01]  /*7cf0*/  FFMA.FTZ R175, R175, UR18, -R115.reuse ;  /* 0x00000012afaf7c23 */ /* 0x100fe20008010873 */
[--C-:B------:R-:W-:Y:S01]  /*7d00*/  FFMA.FTZ R180, R180, UR18, -R115.reuse ;  /* 0x00000012b4b47c23 */ /* 0x100fe20008010873 */
[--C-:B------:R-:W-:Y:S01]  /*7d10*/  FFMA.FTZ R182, R182, UR18, -R115.reuse ;  /* 0x00000012b6b67c23 */ /* 0x100fe20008010873 */
[--C-:B------:R-:W-:Y:S01]  /*7d20*/  FFMA.FTZ R185, R185, UR18, -R115.reuse ;  /* 0x00000012b9b97c23 */ /* 0x100fe20008010873 */
[----:B------:R-:W-:Y:S01]  /*7d30*/  FFMA.FTZ R189, R189, UR18, -R115 ;  /* 0x00000012bdbd7c23 */ /* 0x000fe20008010873 */
[----:B------:R-:W-:Y:S01]  /*7d40*/  FFMA.FTZ R157, R194, UR18, -R97 ;  /* 0x00000012c29d7c23 */ /* 0x000fe20008010861 */
        /* <DEDUP_REMOVED lines=8> */
[--C-:B------:R-:W-:Y:S01]  /*7dd0*/  FFMA.FTZ R171, R171, UR18, -R115.reuse ;  /* 0x00000012abab7c23 */ /* 0x100fe20008010873 */
[----:B------:R-:W4:Y:S01]  /*7de0*/  MUFU.EX2 R126, R126 ;  /* 0x0000007e007e7308 */ /* 0x000f220000000800 */
[----:B-----5:R-:W-:Y:S01]  /*7df0*/  F2FP.BF16.F32.PACK_AB R30, R128, R117 ;  /* 0x00000075801e723e */ /* 0x020fe200000010ff */
[--C-:B------:R-:W-:Y:S01]  /*7e00*/  FFMA.FTZ R168, R168, UR18, -R115.reuse ;  /* 0x00000012a8a87c23 */ /* 0x100fe20008010873 */
[--C-:B------:R-:W-:Y:S01]  /*7e10*/  FFMA.FTZ R156, R156, UR18, -R115.reuse ;  /* 0x000000129c9c7c23 */ /* 0x100fe20008010873 */
[--C-:B------:R-:W-:Y:S01]  /*7e20*/  FFMA.FTZ R151, R151, UR18, -R115.reuse ;  /* 0x0000001297977c23 */ /* 0x100fe20008010873 */
[--C-:B------:R-:W-:Y:S01]  /*7e30*/  FFMA.FTZ R160, R160, UR18, -R115.reuse ;  /* 0x00000012a0a07c23 */ /* 0x100fe20008010873 */
[--C-:B------:R-:W-:Y:S01]  /*7e40*/  FFMA.FTZ R158, R158, UR18, -R115.reuse ;  /* 0x000000129e9e7c23 */ /* 0x100fe20008010873 */
[----:B------:R-:W-:Y:S01]  /*7e50*/  FADD.FTZ R118, R119, R118 ;  /* 0x0000007677767221 */ /* 0x000fe20000010000 */
[C---:B------:R-:W-:Y:S01]  /*7e60*/  HMMA.16816.F32.BF16 R16, R28.reuse, R12, RZ ;  /* 0x0000000c1c10723c */ /* 0x040fe200000418ff */
[----:B------:R-:W5:Y:S01]  /*7e70*/  MUFU.EX2 R125, R125 ;  /* 0x0000007d007d7308 */ /* 0x000f620000000800 */
[--C-:B------:R-:W-:Y:S01]  /*7e80*/  FFMA.FTZ R143, R143, UR18, -R115.reuse ;  /* 0x000000128f8f7c23 */ /* 0x100fe20008010873 */
[----:B------:R-:W-:Y:S01]  /*7e90*/  FADD.FTZ R117, R117, R118 ;  /* 0x0000007675757221 */ /* 0x000fe20000010000 */
[--C-:B------:R-:W-:Y:S01]  /*7ea0*/  FFMA.FTZ R141, R141, UR18, -R115.reuse ;  /* 0x000000128d8d7c23 */ /* 0x100fe20008010873 */
[----:B------:R-:W-:Y:S01]  /*7eb0*/  FFMA.FTZ R140, R140, UR18, -R115 ;  /* 0x000000128c8c7c23 */ /* 0x000fe20008010873 */
[C---:B------:R-:W-:Y:S01]  /*7ec0*/  HMMA.16816.F32.BF16 R12, R28.reuse, R14, RZ ;  /* 0x0000000e1c0c723c */ /* 0x040fe200000418ff */
[----:B------:R-:W-:Y:S01]  /*7ed0*/  FADD.FTZ R128, R128, R117 ;  /* 0x0000007580807221 */ /* 0x000fe20000010000 */
[--C-:B------:R-:W-:Y:S01]  /*7ee0*/  FFMA.FTZ R135, R135, UR18, -R115.reuse ;  /* 0x0000001287877c23 */ /* 0x100fe20008010873 */
[----:B------:R-:W1:Y:S01]  /*7ef0*/  MUFU.EX2 R124, R124 ;  /* 0x0000007c007c7308 */ /* 0x000e620000000800 */
[----:B----4-:R-:W-:Y:S01]  /*7f00*/  F2FP.BF16.F32.PACK_AB R52, R126, R127 ;  /* 0x0000007f7e34723e */ /* 0x010fe200000010ff */
[----:B------:R-:W-:Y:S01]  /*7f10*/  FADD.FTZ R128, R127, R128 ;  /* 0x000000807f807221 */ /* 0x000fe20000010000 */
[C---:B--2---:R-:W-:Y:S01]  /*7f20*/  HMMA.16816.F32.BF16 R8, R28.reuse, R4, RZ ;  /* 0x000000041c08723c */ /* 0x044fe200000418ff */
[----:B------:R-:W-:Y:S01]  /*7f30*/  FADD.FTZ R110, R107, R110 ;  /* 0x0000006e6b6e7221 */ /* 0x000fe20000010000 */
[--C-:B------:R-:W-:Y:S01]  /*7f40*/  FFMA.FTZ R78, R78, UR18, -R115.reuse ;  /* 0x000000124e4e7c23 */ /* 0x100fe20008010873 */
[----:B------:R-:W-:Y:S01]  /*7f50*/  FADD.FTZ R128, R126, R128 ;  /* 0x000000807e807221 */ /* 0x000fe20000010000 */
[--C-:B------:R-:W-:Y:S01]  /*7f60*/  FFMA.FTZ R79, R79, UR18, -R115.reuse ;  /* 0x000000124f4f7c23 */ /* 0x100fe20008010873 */
[----:B------:R-:W2:Y:S01]  /*7f70*/  MUFU.EX2 R105, R105 ;  /* 0x0000006900697308 */ /* 0x000ea20000000800 */
[C---:B------:R-:W-:Y:S01]  /*7f80*/  HMMA.16816.F32.BF16 R40, R28.reuse, R36, RZ ;  /* 0x000000241c28723c */ /* 0x040fe200000418ff */
[----:B-----5:R-:W-:Y:S01]  /*7f90*/  FADD.FTZ R128, R125, R128 ;  /* 0x000000807d807221 */ /* 0x020fe20000010000 */
[----:B------:R-:W-:Y:S01]  /*7fa0*/  FADD.FTZ R110, R106, R110 ;  /* 0x0000006e6a6e7221 */ /* 0x000fe20000010000 */
[--C-:B------:R-:W-:Y:S01]  /*7fb0*/  FFMA.FTZ R80, R80, UR18, -R115.reuse ;  /* 0x0000001250507c23 */ /* 0x100fe20008010873 */
[--C-:B------:R-:W-:Y:S01]  /*7fc0*/  FFMA.FTZ R81, R81, UR18, -R115.reuse ;  /* 0x0000001251517c23 */ /* 0x100fe20008010873 */
[--C-:B------:R-:W-:Y:S01]  /*7fd0*/  FFMA.FTZ R84, R94, UR18, -R115.reuse ;  /* 0x000000125e547c23 */ /* 0x100fe20008010873 */
[C---:B------:R-:W-:Y:S01]  /*7fe0*/  HMMA.16816.F32.BF16 R4, R28.reuse, R6, RZ ;  /* 0x000000061c04723c */ /* 0x040fe200000418ff */
[----:B------:R-:W-:Y:S01]  /*7ff0*/  MUFU.EX2 R129, R129 ;  /* 0x0000008100817308 */ /* 0x000fe20000000800 */
[C---:B-1----:R-:W-:Y:S01]  /*8000*/  F2FP.BF16.F32.PACK_AB R54, R124.reuse, R125 ;  /* 0x0000007d7c36723e */ /* 0x042fe200000010ff */
[----:B------:R-:W-:Y:S01]  /*8010*/  FADD.FTZ R128, R124, R128 ;  /* 0x000000807c807221 */ /* 0x000fe20000010000 */
[--C-:B------:R-:W-:Y:S01]  /*8020*/  FFMA.FTZ R88, R93, UR18, -R115.reuse ;  /* 0x000000125d587c23 */ /* 0x100fe20008010873 */
[--C-:B------:R-:W-:Y:S01]  /*8030*/  FFMA.FTZ R98, R98, UR18, -R115.reuse ;  /* 0x0000001262627c23 */ /* 0x100fe20008010873 */
[----:B------:R-:W-:Y:S01]  /*8040*/  HMMA.16816.F32.BF16 R36, R28, R38, RZ ;  /* 0x000000261c24723c */ /* 0x000fe200000418ff */
[----:B------:R-:W-:-:S02]  /*8050*/  FFMA.FTZ R89, R89, UR18, -R115 ;  /* 0x0000001259597c23 */ /* 0x000fc40008010873 */
[----:B------:R-:W1:Y:S03]  /*8060*/  MUFU.EX2 R130, R130 ;  /* 0x0000008200827308 */ /* 0x000e660000000800 */
[C---:B------:R-:W-:Y:S05]  /*8070*/  HMMA.16816.F32.BF16 R32, R28.reuse, R48, RZ ;  /* 0x000000301c20723c */ /* 0x040fea00000418ff */
[----:B------:R-:W4:Y:S01]  /*8080*/  MUFU.EX2 R131, R131 ;  /* 0x0000008300837308 */ /* 0x000f220000000800 */
[----:B------:R-:W-:Y:S01]  /*8090*/  HMMA.16816.F32.BF16 R28, R28, R50, RZ ;  /* 0x000000321c1c723c */ /* 0x000fe200000418ff */
[----:B------:R-:W-:-:S05]  /*80a0*/  F2FP.BF16.F32.PACK_AB R49, R107, R108 ;  /* 0x0000006c6b31723e */ /* 0x000fca00000010ff */
[C---:B------:R-:W-:Y:S01]  /*80b0*/  HMMA.16816.F32.BF16 R16, R52.reuse, R24, R16 ;  /* 0x000000183410723c */ /* 0x040fe20000041810 */
[----:B------:R-:W5:Y:S01]  /*80c0*/  MUFU.EX2 R132, R132 ;  /* 0x0000008400847308 */ /* 0x000f620000000800 */
[C---:B--2---:R-:W-:Y:S01]  /*80d0*/  F2FP.BF16.F32.PACK_AB R51, R105.reuse, R106 ;  /* 0x0000006a6933723e */ /* 0x044fe200000010ff */
[----:B------:R-:W-:Y:S01]  /*80e0*/  FADD.FTZ R105, R105, R110 ;  /* 0x0000006e69697221 */ /* 0x000fe20000010000 */
[C---:B-1----:R-:W-:Y:S01]  /*80f0*/  F2FP.BF16.F32.PACK_AB R48, R130.reuse, R129 ;  /* 0x000000818230723e */ /* 0x042fe200000010ff */
[----:B------:R-:W-:Y:S01]  /*8100*/  FADD.FTZ R129, R129, R128 ;  /* 0x0000008081817221 */ /* 0x000fe20000010000 */
[----:B------:R-:W-:Y:S01]  /*8110*/  HMMA.16816.F32.BF16 R12, R52, R26, R12 ;  /* 0x0000001a340c723c */ /* 0x000fe2000004180c */
[----:B------:R-:W1:Y:S02]  /*8120*/  LDSM.16.MT88.4 R24, [R237+0xb000] ;  /* 0x00b00000ed18783b */ /* 0x000e640000004200 */
[----:B------:R-:W2:Y:S01]  /*8130*/  MUFU.EX2 R104, R104 ;  /* 0x0000006800687308 */ /* 0x000ea20000000800 */
[----:B------:R-:W-:-:S02]  /*8140*/  FADD.FTZ R129, R130, R129 ;  /* 0x0000008182817221 */ /* 0x000fc40000010000 */
[----:B------:R-:W-:Y:S02]  /*8150*/  HMMA.16816.F32.BF16 R8, R52, R20, R8 ;  /* 0x000000143408723c */ /* 0x000fe40000041808 */
[----:B----4-:R-:W-:-:S03]  /*8160*/  FADD.FTZ R129, R131, R129 ;  /* 0x0000008183817221 */ /* 0x010fc60000010000 */
[----:B------:R-:W4:Y:S01]  /*8170*/  MUFU.EX2 R103, R103 ;  /* 0x0000006700677308 */ /* 0x000f220000000800 */
[----:B------:R-:W-:Y:S01]  /*8180*/  HMMA.16816.F32.BF16 R4, R52, R22, R4 ;  /* 0x000000163404723c */ /* 0x000fe20000041804 */
[----:B------:R-:W4:Y:S01]  /*8190*/  LDSM.16.MT88.4 R20, [R235+0xb000] ;  /* 0x00b00000eb14783b */ /* 0x000f220000004200 */
[C---:B-----5:R-:W-:Y:S01]  /*81a0*/  F2FP.BF16.F32.PACK_AB R50, R132.reuse, R131 ;  /* 0x000000838432723e */ /* 0x060fe200000010ff */
[----:B------:R-:W-:-:S03]  /*81b0*/  FADD.FTZ R129, R132, R129 ;  /* 0x0000008184817221 */ /* 0x000fc60000010000 */
[----:B------:R-:W-:Y:S01]  /*81c0*/  HMMA.16816.F32.BF16 R32, R52, R56, R32 ;  /* 0x000000383420723c */ /* 0x000fe20000041820 */
[----:B------:R-:W-:Y:S01]  /*81d0*/  MUFU.EX2 R102, R102 ;  /* 0x0000006600667308 */ /* 0x000fe20000000800 */
[----:B--2---:R-:W-:-:S04]  /*81e0*/  FADD.FTZ R105, R104, R105 ;  /* 0x0000006968697221 */ /* 0x004fc80000010000 */
[C---:B------:R-:W-:Y:S01]  /*81f0*/  HMMA.16816.F32.BF16 R28, R52.reuse, R58, R28 ;  /* 0x0000003a341c723c */ /* 0x040fe2000004181c */
[----:B------:R-:W2:Y:S02]  /*8200*/  LDSM.16.MT88.4 R56, [R233+0xb000] ;  /* 0x00b00000e938783b */ /* 0x000ea40000004200 */
[----:B------:R-:W5:Y:S03]  /*8210*/  MUFU.EX2 R101, R101 ;  /* 0x0000006500657308 */ /* 0x000f660000000800 */
[C---:B---3--:R-:W-:Y:S05]  /*8220*/  HMMA.16816.F32.BF16 R40, R52.reuse, R44, R40 ;  /* 0x0000002c3428723c */ /* 0x048fea0000041828 */
[----:B------:R-:W3:Y:S01]  /*8230*/  MUFU.EX2 R138, R138 ;  /* 0x0000008a008a7308 */ /* 0x000ee20000000800 */
[----:B------:R-:W-:Y:S01]  /*8240*/  HMMA.16816.F32.BF16 R36, R52, R46, R36 ;  /* 0x0000002e3424723c */ /* 0x000fe20000041824 */
[----:B------:R-:W2:Y:S05]  /*8250*/  LDSM.16.MT88.4 R44, [R234+0xb000] ;  /* 0x00b00000ea2c783b */ /* 0x000eaa0000004200 */
[----:B-1----:R-:W-:Y:S01]  /*8260*/  HMMA.16816.F32.BF16 R16, R48, R24, R16 ;  /* 0x000000183010723c */ /* 0x002fe20000041810 */
[----:B------:R-:W1:Y:S01]  /*8270*/  MUFU.EX2 R139, R139 ;  /* 0x0000008b008b7308 */ /* 0x000e620000000800 */
[C---:B----4-:R-:W-:Y:S01]  /*8280*/  F2FP.BF16.F32.PACK_AB R53, R103.reuse, R104 ;  /* 0x000000686735723e */ /* 0x050fe200000010ff */
[----:B------:R-:W-:Y:S01]  /*8290*/  FADD.FTZ R103, R103, R105 ;  /* 0x0000006967677221 */ /* 0x000fe20000010000 */
[----:B-----5:R-:W-:-:S02]  /*82a0*/  F2FP.BF16.F32.PACK_AB R55, R101, R102 ;  /* 0x000000666537723e */ /* 0x020fc400000010ff */
[C---:B------:R-:W-:Y:S01]  /*82b0*/  HMMA.16816.F32.BF16 R12, R48.reuse, R26, R12 ;  /* 0x0000001a300c723c */ /* 0x040fe2000004180c */
[----:B------:R-:W4:Y:S01]  /*82c0*/  LDSM.16.MT88.4 R24, [R237+0xb800] ;  /* 0x00b80000ed18783b */ /* 0x000f220000004200 */
[----:B------:R-:W-:Y:S01]  /*82d0*/  FADD.FTZ R103, R102, R103 ;  /* 0x0000006766677221 */ /* 0x000fe20000010000 */
[----:B------:R-:W5:Y:S01]  /*82e0*/  MUFU.EX2 R144, R144 ;  /* 0x0000009000907308 */ /* 0x000f620000000800 */
[----:B---3--:R-:W-:Y:S02]  /*82f0*/  FADD.FTZ R129, R138, R129 ;  /* 0x000000818a817221 */ /* 0x008fe40000010000 */
[----:B------:R-:W-:Y:S01]  /*8300*/  HMMA.16816.F32.BF16 R8, R48, R20, R8 ;  /* 0x000000143008723c */ /* 0x000fe20000041808 */
[----:B------:R-:W-:-:S04]  /*8310*/  FADD.FTZ R101, R101, R103 ;  /* 0x0000006765657221 */ /* 0x000fc80000010000 */
[----:B------:R-:W3:Y:S01]  /*8320*/  MUFU.EX2 R145, R145 ;  /* 0x0000009100917308 */ /* 0x000ee20000000800 */
[----:B------:R-:W-:Y:S01]  /*8330*/  HMMA.16816.F32.BF16 R4, R48, R22, R4 ;  /* 0x000000163004723c */ /* 0x000fe20000041804 */
[----:B------:R-:W4:Y:S01]  /*8340*/  LDSM.16.MT88.4 R20, [R235+0xb800] ;  /* 0x00b80000eb14783b */ /* 0x000f220000004200 */
[C---:B-1----:R-:W-:Y:S01]  /*8350*/  F2FP.BF16.F32.PACK_AB R52, R139.reuse, R138 ;  /* 0x0000008a8b34723e */ /* 0x042fe200000010ff */
[----:B------:R-:W-:-:S03]  /*8360*/  FADD.FTZ R139, R139, R129 ;  /* 0x000000818b8b7221 */ /* 0x000fc60000010000 */
[----:B--2---:R-:W-:Y:S01]  /*8370*/  HMMA.16816.F32.BF16 R32, R48, R56, R32 ;  /* 0x000000383020723c */ /* 0x004fe20000041820 */
[----:B------:R-:W1:Y:S01]  /*8380*/  MUFU.EX2 R85, R85 ;  /* 0x0000005500557308 */ /* 0x000e620000000800 */
[----:B-----5:R-:W-:-:S04]  /*8390*/  FADD.FTZ R139, R144, R139 ;  /* 0x0000008b908b7221 */ /* 0x020fc80000010000 */
[C---:B------:R-:W-:Y:S01]  /*83a0*/  HMMA.16816.F32.BF16 R28, R48.reuse, R58, R28 ;  /* 0x0000003a301c723c */ /* 0x040fe2000004181c */
[----:B------:R-:W2:Y:S02]  /*83b0*/  LDSM.16.MT88.4 R56, [R233+0xb800] ;  /* 0x00b80000e938783b */ /* 0x000ea40000004200 */
[----:B------:R-:W5:Y:S01]  /*83c0*/  MUFU.EX2 R123, R123 ;  /* 0x0000007b007b7308 */ /* 0x000f620000000800 */
[C---:B---3--:R-:W-:Y:S01]  /*83d0*/  F2FP.BF16.F32.PACK_AB R54, R145.reuse, R144 ;  /* 0x000000909136723e */ /* 0x048fe200000010ff */
[----:B------:R-:W-:Y:S01]  /*83e0*/  FADD.FTZ R139, R145, R139 ;  /* 0x0000008b918b7221 */ /* 0x000fe20000010000 */
[C---:B------:R-:W-:Y:S05]  /*83f0*/  HMMA.16816.F32.BF16 R40, R48.reuse, R44, R40 ;  /* 0x0000002c3028723c */ /* 0x040fea0000041828 */
[----:B------:R-:W3:Y:S01]  /*8400*/  MUFU.EX2 R122, R122 ;  /* 0x0000007a007a7308 */ /* 0x000ee20000000800 */
[----:B------:R-:W-:Y:S01]  /*8410*/  HMMA.16816.F32.BF16 R36, R48, R46, R36 ;  /* 0x0000002e3024723c */ /* 0x000fe20000041824 */
[----:B------:R-:W2:Y:S01]  /*8420*/  LDSM.16.MT88.4 R44, [R234+0xb800] ;  /* 0x00b80000ea2c783b */ /* 0x000ea20000004200 */
[----:B-1----:R-:W-:-:S04]  /*8430*/  FADD.FTZ R101, R85, R101 ;  /* 0x0000006555657221 */ /* 0x002fc80000010000 */
[C---:B----4-:R-:W-:Y:S01]  /*8440*/  HMMA.16816.F32.BF16 R16, R52.reuse, R24, R16 ;  /* 0x000000183410723c */ /* 0x050fe20000041810 */
[----:B------:R-:W1:Y:S01]  /*8450*/  MUFU.EX2 R121, R121 ;  /* 0x0000007900797308 */ /* 0x000e620000000800 */
[C---:B-----5:R-:W-:Y:S01]  /*8460*/  F2FP.BF16.F32.PACK_AB R49, R123.reuse, R85 ;  /* 0x000000557b31723e */ /* 0x060fe200000010ff */
[----:B------:R-:W-:Y:S01]  /*8470*/  FADD.FTZ R123, R123, R101 ;  /* 0x000000657b7b7221 */ /* 0x000fe20000010000 */
[--C-:B------:R-:W-:Y:S01]  /*8480*/  FFMA.FTZ R85, R92, UR18, -R115.reuse ;  /* 0x000000125c557c23 */ /* 0x100fe20008010873 */
[----:B------:R-:W-:Y:S01]  /*8490*/  FFMA.FTZ R92, R116, UR18, -R115 ;  /* 0x00000012745c7c23 */ /* 0x000fe20008010873 */
[----:B------:R-:W-:Y:S01]  /*84a0*/  HMMA.16816.F32.BF16 R12, R52, R26, R12 ;  /* 0x0000001a340c723c */ /* 0x000fe2000004180c */
[----:B------:R-:W4:Y:S02]  /*84b0*/  LDSM.16.MT88.4 R24, [R237+0xc000] ;  /* 0x00c00000ed18783b */ /* 0x000f240000004200 */
[----:B------:R-:W-:Y:S01]  /*84c0*/  MUFU.EX2 R150, R150 ;  /* 0x0000009600967308 */ /* 0x000fe20000000800 */
[----:B---3--:R-:W-:-:S02]  /*84d0*/  FADD.FTZ R123, R122, R123 ;  /* 0x0000007b7a7b7221 */ /* 0x008fc40000010000 */
[C---:B------:R-:W-:Y:S05]  /*84e0*/  HMMA.16816.F32.BF16 R8, R52.reuse, R20, R8 ;  /* 0x000000143408723c */ /* 0x040fea0000041808 */
[----:B------:R-:W3:Y:S01]  /*84f0*/  MUFU.EX2 R152, R152 ;  /* 0x0000009800987308 */ /* 0x000ee20000000800 */
[----:B------:R-:W-:Y:S01]  /*8500*/  HMMA.16816.F32.BF16 R4, R52, R22, R4 ;  /* 0x000000163404723c */ /* 0x000fe20000041804 */
[----:B------:R-:W5:Y:S01]  /*8510*/  LDSM.16.MT88.4 R20, [R235+0xc000] ;  /* 0x00c00000eb14783b */ /* 0x000f620000004200 */
[C---:B-1----:R-:W-:Y:S01]  /*8520*/  F2FP.BF16.F32.PACK_AB R51, R121.reuse, R122 ;  /* 0x0000007a7933723e */ /* 0x042fe200000010ff */
[----:B------:R-:W-:-:S03]  /*8530*/  FADD.FTZ R121, R121, R123 ;  /* 0x0000007b79797221 */ /* 0x000fc60000010000 */
[C---:B--2---:R-:W-:Y:S01]  /*8540*/  HMMA.16816.F32.BF16 R32, R52.reuse, R56, R32 ;  /* 0x000000383420723c */ /* 0x044fe20000041820 */
[----:B------:R-:W-:Y:S05]  /*8550*/  MUFU.EX2 R153, R153 ;  /* 0x0000009900997308 */ /* 0x000fea0000000800 */
[C---:B------:R-:W-:Y:S01]  /*8560*/  HMMA.16816.F32.BF16 R28, R52.reuse, R58, R28 ;  /* 0x0000003a341c723c */ /* 0x040fe2000004181c */
[----:B------:R-:W1:Y:S02]  /*8570*/  LDSM.16.MT88.4 R56, [R233+0xc000] ;  /* 0x00c00000e938783b */ /* 0x000e640000004200 */
[----:B------:R-:W2:Y:S01]  /*8580*/  MUFU.EX2 R154, R154 ;  /* 0x0000009a009a7308 */ /* 0x000ea20000000800 */
[----:B---3--:R-:W-:Y:S01]  /*8590*/  F2FP.BF16.F32.PACK_AB R48, R152, R150 ;  /* 0x000000969830723e */ /* 0x008fe200000010ff */
[----:B------:R-:W-:Y:S01]  /*85a0*/  FADD.FTZ R150, R150, R139 ;  /* 0x0000008b96967221 */ /* 0x000fe20000010000 */
[----:B------:R-:W-:Y:S03]  /*85b0*/  HMMA.16816.F32.BF16 R40, R52, R44, R40 ;  /* 0x0000002c3428723c */ /* 0x000fe60000041828 */
[----:B------:R-:W-:-:S02]  /*85c0*/  FADD.FTZ R150, R152, R150 ;  /* 0x0000009698967221 */ /* 0x000fc40000010000 */
[----:B------:R-:W3:Y:S01]  /*85d0*/  MUFU.EX2 R120, R120 ;  /* 0x0000007800787308 */ /* 0x000ee20000000800 */
[----:B------:R-:W-:Y:S01]  /*85e0*/  HMMA.16816.F32.BF16 R36, R52, R46, R36 ;  /* 0x0000002e3424723c */ /* 0x000fe20000041824 */
[----:B------:R-:W1:Y:S06]  /*85f0*/  LDSM.16.MT88.4 R44, [R234+0xc000] ;  /* 0x00c00000ea2c783b */ /* 0x000e6c0000004200 */
[----:B------:R-:W5:Y:S01]  /*8600*/  MUFU.EX2 R3, R3 ;  /* 0x0000000300037308 */ /* 0x000f620000000800 */
[----:B--2---:R-:W-:Y:S01]  /*8610*/  F2FP.BF16.F32.PACK_AB R50, R154, R153 ;  /* 0x000000999a32723e */ /* 0x004fe200000010ff */
[----:B------:R-:W-:-:S04]  /*8620*/  FADD.FTZ R153, R153, R150 ;  /* 0x0000009699997221 */ /* 0x000fc80000010000 */
[----:B------:R-:W-:Y:S02]  /*8630*/  FADD.FTZ R153, R154, R153 ;  /* 0x000000999a997221 */ /* 0x000fe40000010000 */
[----:B----4-:R-:W-:Y:S01]  /*8640*/  HMMA.16816.F32.BF16 R16, R48, R24, R16 ;  /* 0x000000183010723c */ /* 0x010fe20000041810 */
[----:B------:R-:W-:Y:S01]  /*8650*/  MUFU.EX2 R133, R133 ;  /* 0x0000008500857308 */ /* 0x000fe20000000800 */
[----:B---3--:R-:W-:-:S04]  /*8660*/  FADD.FTZ R121, R120, R121 ;  /* 0x0000007978797221 */ /* 0x008fc80000010000 */
[C---:B------:R-:W-:Y:S01]  /*8670*/  HMMA.16816.F32.BF16 R12, R48.reuse, R26, R12 ;  /* 0x0000001a300c723c */ /* 0x040fe2000004180c */
[----:B------:R-:W2:Y:S02]  /*8680*/  LDSM.16.MT88.4 R24, [R237+0xc800] ;  /* 0x00c80000ed18783b */ /* 0x000ea40000004200 */
[----:B------:R-:W3:Y:S01]  /*8690*/  MUFU.EX2 R134, R134 ;  /* 0x0000008600867308 */ /* 0x000ee20000000800 */
[C---:B-----5:R-:W-:Y:S01]  /*86a0*/  F2FP.BF16.F32.PACK_AB R53, R3.reuse, R120 ;  /* 0x000000780335723e */ /* 0x060fe200000010ff */
[----:B------:R-:W-:Y:S01]  /*86b0*/  FADD.FTZ R3, R3, R121 ;  /* 0x0000007903037221 */ /* 0x000fe20000010000 */
[C---:B------:R-:W-:Y:S05]  /*86c0*/  HMMA.16816.F32.BF16 R8, R48.reuse, R20, R8 ;  /* 0x000000143008723c */ /* 0x040fea0000041808 */
[----:B------:R-:W-:Y:S01]  /*86d0*/  MUFU.EX2 R162, R162 ;  /* 0x000000a200a27308 */ /* 0x000fe20000000800 */
[C---:B------:R-:W-:Y:S01]  /*86e0*/  HMMA.16816.F32.BF16 R4, R48.reuse, R22, R4 ;  /* 0x000000163004723c */ /* 0x040fe20000041804 */
[----:B------:R-:W4:Y:S05]  /*86f0*/  LDSM.16.MT88.4 R20, [R235+0xc800] ;  /* 0x00c80000eb14783b */ /* 0x000f2a0000004200 */
[----:B-1----:R-:W-:Y:S01]  /*8700*/  HMMA.16816.F32.BF16 R32, R48, R56, R32 ;  /* 0x000000383020723c */ /* 0x002fe20000041820 */
[----:B------:R-:W1:Y:S01]  /*8710*/  MUFU.EX2 R169, R169 ;  /* 0x000000a900a97308 */ /* 0x000e620000000800 */
[----:B---3--:R-:W-:Y:S01]  /*8720*/  F2FP.BF16.F32.PACK_AB R55, R134, R133 ;  /* 0x000000858637723e */ /* 0x008fe200000010ff */
[----:B------:R-:W-:-:S03]  /*8730*/  FADD.FTZ R133, R133, R3 ;  /* 0x0000000385857221 */ /* 0x000fc60000010000 */
[C---:B------:R-:W-:Y:S01]  /*8740*/  HMMA.16816.F32.BF16 R28, R48.reuse, R58, R28 ;  /* 0x0000003a301c723c */ /* 0x040fe2000004181c */
[----:B------:R-:W3:Y:S01]  /*8750*/  LDSM.16.MT88.4 R56, [R233+0xc800] ;  /* 0x00c80000e938783b */ /* 0x000ee20000004200 */
[----:B------:R-:W-:Y:S01]  /*8760*/  FADD.FTZ R133, R134, R133 ;  /* 0x0000008586857221 */ /* 0x000fe20000010000 */
[----:B------:R-:W5:Y:S03]  /*8770*/  MUFU.EX2 R172, R172 ;  /* 0x000000ac00ac7308 */ /* 0x000f660000000800 */
[C---:B------:R-:W-:Y:S05]  /*8780*/  HMMA.16816.F32.BF16 R40, R48.reuse, R44, R40 ;  /* 0x0000002c3028723c */ /* 0x040fea0000041828 */
[----:B------:R-:W2:Y:S01]  /*8790*/  MUFU.EX2 R175, R175 ;  /* 0x000000af00af7308 */ /* 0x000ea20000000800 */
[----:B------:R-:W-:Y:S01]  /*87a0*/  HMMA.16816.F32.BF16 R36, R48, R46, R36 ;  /* 0x0000002e3024723c */ /* 0x000fe20000041824 */
[----:B------:R-:W3:Y:S01]  /*87b0*/  LDSM.16.MT88.4 R44, [R234+0xc800] ;  /* 0x00c80000ea2c783b */ /* 0x000ee20000004200 */
[----:B-1----:R-:W-:Y:S01]  /*87c0*/  F2FP.BF16.F32.PACK_AB R52, R169, R162 ;  /* 0x000000a2a934723e */ /* 0x002fe200000010ff */
[----:B------:R-:W-:-:S04]  /*87d0*/  FADD.FTZ R162, R162, R153 ;  /* 0x00000099a2a27221 */ /* 0x000fc80000010000 */
[----:B------:R-:W-:Y:S01]  /*87e0*/  MUFU.EX2 R136, R136 ;  /* 0x0000008800887308 */ /* 0x000fe20000000800 */
[----:B------:R-:W-:-:S04]  /*87f0*/  FADD.FTZ R169, R169, R162 ;  /* 0x000000a2a9a97221 */ /* 0x000fc80000010000 */
[----:B-----5:R-:W-:-:S03]  /*8800*/  FADD.FTZ R169, R172, R169 ;  /* 0x000000a9aca97221 */ /* 0x020fc60000010000 */
[----:B------:R-:W1:Y:S01]  /*8810*/  MUFU.EX2 R147, R147 ;  /* 0x0000009300937308 */ /* 0x000e620000000800 */
[C---:B--2---:R-:W-:Y:S01]  /*8820*/  F2FP.BF16.F32.PACK_AB R54, R175.reuse, R172 ;  /* 0x000000acaf36723e */ /* 0x044fe200000010ff */
[----:B------:R-:W-:-:S06]  /*8830*/  FADD.FTZ R175, R175, R169 ;  /* 0x000000a9afaf7221 */ /* 0x000fcc0000010000 */
[C---:B------:R-:W-:Y:S01]  /*8840*/  HMMA.16816.F32.BF16 R16, R52.reuse, R24, R16 ;  /* 0x000000183410723c */ /* 0x040fe20000041810 */
[----:B------:R-:W-:Y:S05]  /*8850*/  MUFU.EX2 R148, R148 ;  /* 0x0000009400947308 */ /* 0x000fea0000000800 */
[C---:B------:R-:W-:Y:S01]  /*8860*/  HMMA.16816.F32.BF16 R12, R52.reuse, R26, R12 ;  /* 0x0000001a340c723c */ /* 0x040fe2000004180c */
[----:B------:R-:W2:Y:S02]  /*8870*/  LDSM.16.MT88.4 R24, [R237+0xd000] ;  /* 0x00d00000ed18783b */ /* 0x000ea40000004200 */
[----:B------:R-:W5:Y:S01]  /*8880*/  MUFU.EX2 R149, R149 ;  /* 0x0000009500957308 */ /* 0x000f620000000800 */
[C---:B-1----:R-:W-:Y:S01]  /*8890*/  F2FP.BF16.F32.PACK_AB R49, R147.reuse, R136 ;  /* 0x000000889331723e */ /* 0x042fe200000010ff */
[----:B------:R-:W-:Y:S01]  /*88a0*/  FADD.FTZ R136, R136, R133 ;  /* 0x0000008588887221 */ /* 0x000fe20000010000 */
[----:B----4-:R-:W-:Y:S03]  /*88b0*/  HMMA.16816.F32.BF16 R8, R52, R20, R8 ;  /* 0x000000143408723c */ /* 0x010fe60000041808 */
[----:B------:R-:W-:-:S02]  /*88c0*/  FADD.FTZ R136, R147, R136 ;  /* 0x0000008893887221 */ /* 0x000fc40000010000 */
[----:B------:R-:W1:Y:S01]  /*88d0*/  MUFU.EX2 R180, R180 ;  /* 0x000000b400b47308 */ /* 0x000e620000000800 */
[C---:B------:R-:W-:Y:S01]  /*88e0*/  HMMA.16816.F32.BF16 R4, R52.reuse, R22, R4 ;  /* 0x000000163404723c */ /* 0x040fe20000041804 */
[----:B------:R-:W4:Y:S05]  /*88f0*/  LDSM.16.MT88.4 R20, [R235+0xd000] ;  /* 0x00d00000eb14783b */ /* 0x000f2a0000004200 */
[----:B---3--:R-:W-:Y:S01]  /*8900*/  HMMA.16816.F32.BF16 R32, R52, R56, R32 ;  /* 0x000000383420723c */ /* 0x008fe20000041820 */
[----:B------:R-:W3:Y:S01]  /*8910*/  MUFU.EX2 R182, R182 ;  /* 0x000000b600b67308 */ /* 0x000ee20000000800 */
[----:B-----5:R-:W-:Y:S01]  /*8920*/  F2FP.BF16.F32.PACK_AB R51, R149, R148 ;  /* 0x000000949533723e */ /* 0x020fe200000010ff */
[----:B------:R-:W-:-:S03]  /*8930*/  FADD.FTZ R148, R148, R136 ;  /* 0x0000008894947221 */ /* 0x000fc60000010000 */
[C---:B------:R-:W-:Y:S01]  /*8940*/  HMMA.16816.F32.BF16 R28, R52.reuse, R58, R28 ;  /* 0x0000003a341c723c */ /* 0x040fe2000004181c */
[----:B------:R-:W5:Y:S01]  /*8950*/  LDSM.16.MT88.4 R56, [R233+0xd000] ;  /* 0x00d00000e938783b */ /* 0x000f620000004200 */
[----:B------:R-:W-:Y:S01]  /*8960*/  FADD.FTZ R148, R149, R148 ;  /* 0x0000009495947221 */ /* 0x000fe20000010000 */
        /* <DEDUP_REMOVED lines=14> */
[----:B------:R-:W-:Y:S01]  /*8a50*/  MUFU.EX2 R161, R161 ;  /* 0x000000a100a17308 */ /* 0x000fe20000000800 */
[----:B---3--:R-:W-:-:S04]  /*8a60*/  FADD.FTZ R148, R155, R148 ;  /* 0x000000949b947221 */ /* 0x008fc80000010000 */
[C---:B------:R-:W-:Y:S01]  /*8a70*/  HMMA.16816.F32.BF16 R12, R48.reuse, R26, R12 ;  /* 0x0000001a300c723c */ /* 0x040fe2000004180c */
[----:B------:R-:W1:Y:S02]  /*8a80*/  LDSM.16.MT88.4 R24, [R237+0xd800] ;  /* 0x00d80000ed18783b */ /* 0x000e640000004200 */
[----:B------:R-:W3:Y:S01]  /*8a90*/  MUFU.EX2 R176, R176 ;  /* 0x000000b000b07308 */ /* 0x000ee20000000800 */
[C---:B--2---:R-:W-:Y:S01]  /*8aa0*/  F2FP.BF16.F32.PACK_AB R53, R157.reuse, R155 ;  /* 0x0000009b9d35723e */ /* 0x044fe200000010ff */
[----:B------:R-:W-:Y:S01]  /*8ab0*/  FADD.FTZ R148, R157, R148 ;  /* 0x000000949d947221 */ /* 0x000fe20000010000 */
[C---:B----4-:R-:W-:Y:S05]  /*8ac0*/  HMMA.16816.F32.BF16 R8, R48.reuse, R20, R8 ;  /* 0x000000143008723c */ /* 0x050fea0000041808 */
[----:B------:R-:W2:Y:S01]  /*8ad0*/  MUFU.EX2 R190, R190 ;  /* 0x000000be00be7308 */ /* 0x000ea20000000800 */
[C---:B------:R-:W-:Y:S01]  /*8ae0*/  HMMA.16816.F32.BF16 R4, R48.reuse, R22, R4 ;  /* 0x000000163004723c */ /* 0x040fe20000041804 */
[----:B------:R-:W4:Y:S05]  /*8af0*/  LDSM.16.MT88.4 R20, [R235+0xd800] ;  /* 0x00d80000eb14783b */ /* 0x000f2a0000004200 */
[----:B-----5:R-:W-:Y:S01]  /*8b00*/  HMMA.16816.F32.BF16 R32, R48, R56, R32 ;  /* 0x000000383020723c */ /* 0x020fe20000041820 */
[----:B------:R-:W5:Y:S01]  /*8b10*/  MUFU.EX2 R187, R187 ;  /* 0x000000bb00bb7308 */ /* 0x000f620000000800 */
[----:B---3--:R-:W-:Y:S01]  /*8b20*/  F2FP.BF16.F32.PACK_AB R55, R176, R161 ;  /* 0x000000a1b037723e */ /* 0x008fe200000010ff */
[----:B------:R-:W-:-:S03]  /*8b30*/  FADD.FTZ R161, R161, R148 ;  /* 0x00000094a1a17221 */ /* 0x000fc60000010000 */
[C---:B------:R-:W-:Y:S01]  /*8b40*/  HMMA.16816.F32.BF16 R28, R48.reuse, R58, R28 ;  /* 0x0000003a301c723c */ /* 0x040fe2000004181c */
[----:B------:R-:W3:Y:S01]  /*8b50*/  LDSM.16.MT88.4 R56, [R233+0xd800] ;  /* 0x00d80000e938783b */ /* 0x000ee20000004200 */
[----:B------:R-:W-:Y:S01]  /*8b60*/  FADD.FTZ R161, R176, R161 ;  /* 0x000000a1b0a17221 */ /* 0x000fe20000010000 */
[----:B------:R-:W-:Y:S01]  /*8b70*/  MUFU.EX2 R184, R184 ;  /* 0x000000b800b87308 */ /* 0x000fe20000000800 */
[----:B--2---:R-:W-:Y:S02]  /*8b80*/  FADD.FTZ R189, R190, R189 ;  /* 0x000000bdbebd7221 */ /* 0x004fe40000010000 */
[C---:B------:R-:W-:Y:S05]  /*8b90*/  HMMA.16816.F32.BF16 R40, R48.reuse, R44, R40 ;  /* 0x0000002c3028723c */ /* 0x040fea0000041828 */
[----:B------:R-:W2:Y:S01]  /*8ba0*/  MUFU.EX2 R181, R181 ;  /* 0x000000b500b57308 */ /* 0x000ea20000000800 */
[----:B------:R-:W-:Y:S01]  /*8bb0*/  HMMA.16816.F32.BF16 R36, R48, R46, R36 ;  /* 0x0000002e3024723c */ /* 0x000fe20000041824 */
[----:B------:R-:W3:Y:S01]  /*8bc0*/  LDSM.16.MT88.4 R44, [R234+0xd800] ;  /* 0x00d80000ea2c783b */ /* 0x000ee20000004200 */
[C---:B-----5:R-:W-:Y:S01]  /*8bd0*/  F2FP.BF16.F32.PACK_AB R52, R187.reuse, R190 ;  /* 0x000000bebb34723e */ /* 0x060fe200000010ff */
[----:B------:R-:W-:-:S02]  /*8be0*/  FADD.FTZ R187, R187, R189 ;  /* 0x000000bdbbbb7221 */ /* 0x000fc40000010000 */
[----:B------:R-:W-:Y:S02]  /*8bf0*/  LDSM.16.MT88.4 R48, [R234+0xe000] ;  /* 0x00e00000ea30783b */ /* 0x000fe40000004200 */
[----:B------:R-:W5:Y:S08]  /*8c00*/  MUFU.EX2 R177, R177 ;  /* 0x000000b100b17308 */ /* 0x000f700000000800 */
[----:B------:R-:W3:Y:S01]  /*8c10*/  MUFU.EX2 R178, R178 ;  /* 0x000000b200b27308 */ /* 0x000ee20000000800 */
[----:B--2---:R-:W-:Y:S01]  /*8c20*/  F2FP.BF16.F32.PACK_AB R54, R181, R184 ;  /* 0x000000b8b536723e */ /* 0x004fe200000010ff */
[----:B------:R-:W-:-:S04]  /*8c30*/  FADD.FTZ R184, R184, R187 ;  /* 0x000000bbb8b87221 */ /* 0x000fc80000010000 */
[----:B------:R-:W-:Y:S02]  /*8c40*/  FADD.FTZ R184, R181, R184 ;  /* 0x000000b8b5b87221 */ /* 0x000fe40000010000 */
[----:B-1----:R-:W-:Y:S01]  /*8c50*/  HMMA.16816.F32.BF16 R16, R52, R24, R16 ;  /* 0x000000183410723c */ /* 0x002fe20000041810 */
[----:B------:R-:W-:Y:S01]  /*8c60*/  MUFU.EX2 R191, R191 ;  /* 0x000000bf00bf7308 */ /* 0x000fe20000000800 */
[----:B-----5:R-:W-:-:S04]  /*8c70*/  FADD.FTZ R161, R177, R161 ;  /* 0x000000a1b1a17221 */ /* 0x020fc80000010000 */
[C---:B------:R-:W-:Y:S01]  /*8c80*/  HMMA.16816.F32.BF16 R12, R52.reuse, R26, R12 ;  /* 0x0000001a340c723c */ /* 0x040fe2000004180c */
[----:B------:R-:W1:Y:S02]  /*8c90*/  LDSM.16.MT88.4 R24, [R237+0xe000] ;  /* 0x00e00000ed18783b */ /* 0x000e640000004200 */
[----:B------:R-:W-:Y:S03]  /*8ca0*/  MUFU.EX2 R192, R192 ;  /* 0x000000c000c07308 */ /* 0x000fe60000000800 */
[C---:B----4-:R-:W-:Y:S05]  /*8cb0*/  HMMA.16816.F32.BF16 R8, R52.reuse, R20, R8 ;  /* 0x000000143408723c */ /* 0x050fea0000041808 */
[----:B------:R-:W-:Y:S01]  /*8cc0*/  MUFU.EX2 R174, R174 ;  /* 0x000000ae00ae7308 */ /* 0x000fe20000000800 */
[C---:B------:R-:W-:Y:S01]  /*8cd0*/  HMMA.16816.F32.BF16 R4, R52.reuse, R22, R4 ;  /* 0x000000163404723c */ /* 0x040fe20000041804 */
[----:B------:R-:W2:Y:S05]  /*8ce0*/  LDSM.16.MT88.4 R20, [R235+0xe000] ;  /* 0x00e00000eb14783b */ /* 0x000eaa0000004200 */
[C---:B---3--:R-:W-:Y:S01]  /*8cf0*/  HMMA.16816.F32.BF16 R32, R52.reuse, R56, R32 ;  /* 0x000000383420723c */ /* 0x048fe20000041820 */
[----:B------:R-:W3:Y:S05]  /*8d00*/  MUFU.EX2 R173, R173 ;  /* 0x000000ad00ad7308 */ /* 0x000eea0000000800 */
[C---:B------:R-:W-:Y:S01]  /*8d10*/  HMMA.16816.F32.BF16 R28, R52.reuse, R58, R28 ;  /* 0x0000003a341c723c */ /* 0x040fe2000004181c */
[----:B------:R-:W4:Y:S02]  /*8d20*/  LDSM.16.MT88.4 R56, [R233+0xe000] ;  /* 0x00e00000e938783b */ /* 0x000f240000004200 */
[----:B------:R-:W-:Y:S03]  /*8d30*/  MUFU.EX2 R171, R171 ;  /* 0x000000ab00ab7308 */ /* 0x000fe60000000800 */
[C---:B------:R-:W-:Y:S05]  /*8d40*/  HMMA.16816.F32.BF16 R40, R52.reuse, R44, R40 ;  /* 0x0000002c3428723c */ /* 0x040fea0000041828 */
[----:B------:R-:W5:Y:S01]  /*8d50*/  MUFU.EX2 R168, R168 ;  /* 0x000000a800a87308 */ /* 0x000f620000000800 */
[----:B------:R-:W-:Y:S01]  /*8d60*/  HMMA.16816.F32.BF16 R36, R52, R46, R36 ;  /* 0x0000002e3424723c */ /* 0x000fe20000041824 */
[C---:B------:R-:W-:Y:S01]  /*8d70*/  F2FP.BF16.F32.PACK_AB R45, R178.reuse, R177 ;  /* 0x000000b1b22d723e */ /* 0x040fe200000010ff */
[----:B------:R-:W-:Y:S01]  /*8d80*/  FADD.FTZ R178, R178, R161 ;  /* 0x000000a1b2b27221 */ /* 0x000fe20000010000 */
[----:B---3--:R-:W-:Y:S01]  /*8d90*/  F2FP.BF16.F32.PACK_AB R44, R173, R174 ;  /* 0x000000aead2c723e */ /* 0x008fe200000010ff */
[----:B------:R-:W-:-:S02]  /*8da0*/  FADD.FTZ R174, R174, R184 ;  /* 0x000000b8aeae7221 */ /* 0x000fc40000010000 */
[----:B------:R-:W-:Y:S01]  /*8db0*/  FADD.FTZ R178, R191, R178 ;  /* 0x000000b2bfb27221 */ /* 0x000fe20000010000 */
[C---:B------:R-:W-:Y:S01]  /*8dc0*/  F2FP.BF16.F32.PACK_AB R47, R192.reuse, R191 ;  /* 0x000000bfc02f723e */ /* 0x040fe200000010ff */
[----:B------:R-:W3:Y:S01]  /*8dd0*/  MUFU.EX2 R193, R193 ;  /* 0x000000c100c17308 */ /* 0x000ee20000000800 */
[----:B------:R-:W-:Y:S01]  /*8de0*/  FADD.FTZ R174, R173, R174 ;  /* 0x000000aeadae7221 */ /* 0x000fe20000010000 */
[----:B------:R-:W-:Y:S01]  /*8df0*/  FADD.FTZ R192, R192, R178 ;  /* 0x000000b2c0c07221 */ /* 0x000fe20000010000 */
[----:B-----5:R-:W-:-:S05]  /*8e00*/  F2FP.BF16.F32.PACK_AB R46, R168, R171 ;  /* 0x000000aba82e723e */ /* 0x020fca00000010ff */
[----:B------:R-:W5:Y:S01]  /*8e10*/  MUFU.EX2 R186, R186 ;  /* 0x000000ba00ba7308 */ /* 0x000f620000000800 */
[----:B------:R-:W-:-:S04]  /*8e20*/  FADD.FTZ R171, R171, R174 ;  /* 0x000000aeabab7221 */ /* 0x000fc80000010000 */
[----:B------:R-:W-:Y:S01]  /*8e30*/  FADD.FTZ R171, R168, R171 ;  /* 0x000000aba8ab7221 */ /* 0x000fe20000010000 */
[----:B-1----:R-:W-:Y:S02]  /*8e40*/  HMMA.16816.F32.BF16 R16, R44, R24, R16 ;  /* 0x000000182c10723c */ /* 0x002fe40000041810 */
[----:B------:R-:W1:Y:S01]  /*8e50*/  MUFU.EX2 R183, R183 ;  /* 0x000000b700b77308 */ /* 0x000e620000000800 */
[----:B---3--:R-:W-:-:S03]  /*8e60*/  FADD.FTZ R192, R193, R192 ;  /* 0x000000c0c1c07221 */ /* 0x008fc60000010000 */
[C---:B------:R-:W-:Y:S01]  /*8e70*/  HMMA.16816.F32.BF16 R12, R44.reuse, R26, R12 ;  /* 0x0000001a2c0c723c */ /* 0x040fe2000004180c */
[----:B------:R-:W3:Y:S03]  /*8e80*/  LDSM.16.MT88.4 R24, [R237+0xe800] ;  /* 0x00e80000ed18783b */ /* 0x000ee60000004200 */
[----:B------:R-:W4:Y:S01]  /*8e90*/  MUFU.EX2 R179, R179 ;  /* 0x000000b300b37308 */ /* 0x000f220000000800 */
[C---:B-----5:R-:W-:Y:S01]  /*8ea0*/  F2FP.BF16.F32.PACK_AB R53, R186.reuse, R193 ;  /* 0x000000c1ba35723e */ /* 0x060fe200000010ff */
[----:B--2---:R-:W-:Y:S01]  /*8eb0*/  HMMA.16816.F32.BF16 R8, R44, R20, R8 ;  /* 0x000000142c08723c */ /* 0x004fe20000041808 */
[----:B------:R-:W-:-:S05]  /*8ec0*/  FADD.FTZ R186, R186, R192 ;  /* 0x000000c0baba7221 */ /* 0x000fca0000010000 */
[----:B------:R-:W-:Y:S01]  /*8ed0*/  HMMA.16816.F32.BF16 R4, R44, R22, R4 ;  /* 0x000000162c04723c */ /* 0x000fe20000041804 */
[----:B------:R-:W2:Y:S01]  /*8ee0*/  LDSM.16.MT88.4 R20, [R235+0xe800] ;  /* 0x00e80000eb14783b */ /* 0x000ea20000004200 */
[----:B------:R-:W-:Y:S01]  /*8ef0*/  MUFU.EX2 R156, R156 ;  /* 0x0000009c009c7308 */ /* 0x000fe20000000800 */
[----:B-1----:R-:W-:-:S03]  /*8f00*/  FADD.FTZ R186, R183, R186 ;  /* 0x000000bab7ba7221 */ /* 0x002fc60000010000 */
[----:B------:R-:W-:Y:S01]  /*8f10*/  HMMA.16816.F32.BF16 R40, R44, R48, R40 ;  /* 0x000000302c28723c */ /* 0x000fe20000041828 */
[----:B----4-:R-:W-:-:S03]  /*8f20*/  F2FP.BF16.F32.PACK_AB R55, R179, R183 ;  /* 0x000000b7b337723e */ /* 0x010fc600000010ff */
[----:B------:R-:W1:Y:S01]  /*8f30*/  MUFU.EX2 R151, R151 ;  /* 0x0000009700977308 */ /* 0x000e620000000800 */
[----:B------:R-:W-:Y:S01]  /*8f40*/  FADD.FTZ R179, R179, R186 ;  /* 0x000000bab3b37221 */ /* 0x000fe20000010000 */
[C---:B------:R-:W-:Y:S01]  /*8f50*/  HMMA.16816.F32.BF16 R36, R44.reuse, R50, R36 ;  /* 0x000000322c24723c */ /* 0x040fe20000041824 */
[----:B------:R-:W-:Y:S05]  /*8f60*/  LDSM.16.MT88.4 R48, [R234+0xe800] ;  /* 0x00e80000ea30783b */ /* 0x000fea0000004200 */
[C---:B------:R-:W-:Y:S01]  /*8f70*/  HMMA.16816.F32.BF16 R32, R44.reuse, R56, R32 ;  /* 0x000000382c20723c */ /* 0x040fe20000041820 */
[----:B------:R-:W-:Y:S05]  /*8f80*/  MUFU.EX2 R160, R160 ;  /* 0x000000a000a07308 */ /* 0x000fea0000000800 */
[----:B------:R-:W-:Y:S01]  /*8f90*/  HMMA.16816.F32.BF16 R28, R44, R58, R28 ;  /* 0x0000003a2c1c723c */ /* 0x000fe2000004181c */
[----:B------:R-:W4:Y:S02]  /*8fa0*/  LDSM.16.MT88.4 R44, [R233+0xe800] ;  /* 0x00e80000e92c783b */ /* 0x000f240000004200 */
[----:B------:R-:W5:Y:S01]  /*8fb0*/  MUFU.EX2 R158, R158 ;  /* 0x0000009e009e7308 */ /* 0x000f620000000800 */
[----:B-1----:R-:W-:Y:S01]  /*8fc0*/  F2FP.BF16.F32.PACK_AB R52, R151, R156 ;  /* 0x0000009c9734723e */ /* 0x002fe200000010ff */
[----:B------:R-:W-:-:S04]  /*8fd0*/  FADD.FTZ R156, R156, R171 ;  /* 0x000000ab9c9c7221 */ /* 0x000fc80000010000 */
[----:B------:R-:W-:Y:S02]  /*8fe0*/  FADD.FTZ R156, R151, R156 ;  /* 0x0000009c979c7221 */ /* 0x000fe40000010000 */
[----:B------:R-:W1:Y:S01]  /*8ff0*/  MUFU.EX2 R170, R170 ;  /* 0x000000aa00aa7308 */ /* 0x000e620000000800 */
[----:B------:R-:W-:Y:S07]  /*9000*/  LDSM.16.MT88.4 R148, [R235+0x11800] ;  /* 0x01180000eb94783b */ /* 0x000fee0000004200 */
[----:B------:R-:W2:Y:S01]  /*9010*/  MUFU.EX2 R163, R163 ;  /* 0x000000a300a37308 */ /* 0x000ea20000000800 */
[----:B-----5:R-:W-:Y:S01]  /*9020*/  F2FP.BF16.F32.PACK_AB R54, R158, R160 ;  /* 0x000000a09e36723e */ /* 0x020fe200000010ff */
[----:B------:R-:W-:-:S04]  /*9030*/  FADD.FTZ R160, R160, R156 ;  /* 0x0000009ca0a07221 */ /* 0x000fc80000010000 */
[----:B------:R-:W-:Y:S02]  /*9040*/  FADD.FTZ R160, R158, R160 ;  /* 0x000000a09ea07221 */ /* 0x000fe40000010000 */
[----:B---3--:R-:W-:Y:S01]  /*9050*/  HMMA.16816.F32.BF16 R16, R52, R24, R16 ;  /* 0x000000183410723c */ /* 0x008fe20000041810 */
[----:B------:R-:W-:Y:S01]  /*9060*/  MUFU.EX2 R159, R159 ;  /* 0x0000009f009f7308 */ /* 0x000fe20000000800 */
[----:B-1----:R-:W-:-:S04]  /*9070*/  FADD.FTZ R179, R170, R179 ;  /* 0x000000b3aab37221 */ /* 0x002fc80000010000 */
[C---:B------:R-:W-:Y:S01]  /*9080*/  HMMA.16816.F32.BF16 R12, R52.reuse, R26, R12 ;  /* 0x0000001a340c723c */ /* 0x040fe2000004180c */
[----:B------:R-:W1:Y:S02]  /*9090*/  LDSM.16.MT88.4 R24, [R237+0xf000] ;  /* 0x00f00000ed18783b */ /* 0x000e640000004200 */
[----:B------:R-:W3:Y:S01]  /*90a0*/  MUFU.EX2 R146, R146 ;  /* 0x0000009200927308 */ /* 0x000ee20000000800 */
[C---:B--2---:R-:W-:Y:S01]  /*90b0*/  F2FP.BF16.F32.PACK_AB R57, R163.reuse, R170 ;  /* 0x000000aaa339723e */ /* 0x044fe200000010ff */
[----:B------:R-:W-:Y:S01]  /*90c0*/  FADD.FTZ R179, R163, R179 ;  /* 0x000000b3a3b37221 */ /* 0x000fe20000010000 */
[C---:B------:R-:W-:Y:S05]  /*90d0*/  HMMA.16816.F32.BF16 R8, R52.reuse, R20, R8 ;  /* 0x000000143408723c */ /* 0x040fea0000041808 */
[----:B------:R-:W2:Y:S01]  /*90e0*/  MUFU.EX2 R143, R143 ;  /* 0x0000008f008f7308 */ /* 0x000ea20000000800 */
        /* <DEDUP_REMOVED lines=9> */
[----:B------:R-:W1:Y:S01]  /*9180*/  MUFU.EX2 R140, R140 ;  /* 0x0000008c008c7308 */ /* 0x000e620000000800 */
[----:B--2---:R-:W-:Y:S02]  /*9190*/  FADD.FTZ R160, R143, R160 ;  /* 0x000000a08fa07221 */ /* 0x004fe40000010000 */
[C---:B------:R-:W-:Y:S05]  /*91a0*/  HMMA.16816.F32.BF16 R40, R52.reuse, R48, R40 ;  /* 0x000000303428723c */ /* 0x040fea0000041828 */
[----:B------:R-:W2:Y:S01]  /*91b0*/  MUFU.EX2 R135, R135 ;  /* 0x0000008700877308 */ /* 0x000ea20000000800 */
[----:B------:R-:W-:Y:S01]  /*91c0*/  HMMA.16816.F32.BF16 R36, R52, R50, R36 ;  /* 0x000000323424723c */ /* 0x000fe20000041824 */
[----:B------:R-:W3:Y:S01]  /*91d0*/  LDSM.16.MT88.4 R48, [R234+0xf000] ;  /* 0x00f00000ea30783b */ /* 0x000ee20000004200 */
[C---:B----4-:R-:W-:Y:S01]  /*91e0*/  F2FP.BF16.F32.PACK_AB R56, R141.reuse, R143 ;  /* 0x0000008f8d38723e */ /* 0x050fe200000010ff */
[----:B------:R-:W-:-:S04]  /*91f0*/  FADD.FTZ R141, R141, R160 ;  /* 0x000000a08d8d7221 */ /* 0x000fc80000010000 */
[----:B------:R-:W-:Y:S01]  /*9200*/  MUFU.EX2 R142, R142 ;  /* 0x0000008e008e7308 */ /* 0x000fe20000000800 */
[----:B-1----:R-:W-:-:S07]  /*9210*/  FADD.FTZ R141, R140, R141 ;  /* 0x0000008d8c8d7221 */ /* 0x002fce0000010000 */
[----:B------:R-:W1:Y:S01]  /*9220*/  MUFU.EX2 R137, R137 ;  /* 0x0000008900897308 */ /* 0x000e620000000800 */
[C---:B--2---:R-:W-:Y:S01]  /*9230*/  F2FP.BF16.F32.PACK_AB R58, R135.reuse, R140 ;  /* 0x0000008c873a723e */ /* 0x044fe200000010ff */
[----:B------:R-:W-:Y:S02]  /*9240*/  FADD.FTZ R141, R135, R141 ;  /* 0x0000008d878d7221 */ /* 0x000fe40000010000 */
[----:B------:R-:W-:Y:S04]  /*9250*/  LDSM.16.MT88.4 R132, [R233+0x11800] ;  /* 0x01180000e984783b */ /* 0x000fe80000004200 */
[C---:B------:R-:W-:Y:S01]  /*9260*/  HMMA.16816.F32.BF16 R16, R56.reuse, R24, R16 ;  /* 0x000000183810723c */ /* 0x040fe20000041810 */
[----:B------:R-:W-:Y:S05]  /*9270*/  MUFU.EX2 R60, R60 ;  /* 0x0000003c003c7308 */ /* 0x000fea0000000800 */
[C---:B------:R-:W-:Y:S01]  /*9280*/  HMMA.16816.F32.BF16 R12, R56.reuse, R26, R12 ;  /* 0x0000001a380c723c */ /* 0x040fe2000004180c */
[----:B------:R-:W2:Y:S02]  /*9290*/  LDSM.16.MT88.4 R24, [R237+0xf800] ;  /* 0x00f80000ed18783b */ /* 0x000ea40000004200 */
[----:B------:R-:W4:Y:S01]  /*92a0*/  MUFU.EX2 R61, R61 ;  /* 0x0000003d003d7308 */ /* 0x000f220000000800 */
[C---:B-1----:R-:W-:Y:S01]  /*92b0*/  F2FP.BF16.F32.PACK_AB R53, R137.reuse, R142 ;  /* 0x0000008e8935723e */ /* 0x042fe200000010ff */
[----:B------:R-:W-:Y:S01]  /*92c0*/  FADD.FTZ R142, R142, R159 ;  /* 0x0000009f8e8e7221 */ /* 0x000fe20000010000 */
[----:B-----5:R-:W-:Y:S03]  /*92d0*/  HMMA.16816.F32.BF16 R8, R56, R20, R8 ;  /* 0x000000143808723c */ /* 0x020fe60000041808 */
[----:B------:R-:W-:-:S02]  /*92e0*/  FADD.FTZ R142, R137, R142 ;  /* 0x0000008e898e7221 */ /* 0x000fc40000010000 */
[----:B------:R-:W-:Y:S01]  /*92f0*/  MUFU.EX2 R78, R78 ;  /* 0x0000004e004e7308 */ /* 0x000fe20000000800 */
        /* <DEDUP_REMOVED lines=16> */
[--C-:B------:R-:W-:Y:S01]  /*9400*/  FFMA.FTZ R56, R65, UR18, -R97.reuse ;  /* 0x0000001241387c23 */ /* 0x100fe20008010861 */
[----:B------:R-:W-:Y:S01]  /*9410*/  FFMA.FTZ R57, R66, UR18, -R97 ;  /* 0x0000001242397c23 */ /* 0x000fe20008010861 */
[--C-:B------:R-:W-:Y:S01]  /*9420*/  FFMA.FTZ R58, R82, UR18, -R115.reuse ;  /* 0x00000012523a7c23 */ /* 0x100fe20008010873 */
[--C-:B------:R-:W-:Y:S01]  /*9430*/  FFMA.FTZ R59, R83, UR18, -R115.reuse ;  /* 0x00000012533b7c23 */ /* 0x100fe20008010873 */
[--C-:B------:R-:W-:Y:S01]  /*9440*/  FFMA.FTZ R65, R86, UR18, -R115.reuse ;  /* 0x0000001256417c23 */ /* 0x100fe20008010873 */
[----:B------:R-:W-:Y:S01]  /*9450*/  FFMA.FTZ R66, R87, UR18, -R115 ;  /* 0x0000001257427c23 */ /* 0x000fe20008010873 */
[----:B------:R-:W-:Y:S01]  /*9460*/  MUFU.EX2 R62, R62 ;  /* 0x0000003e003e7308 */ /* 0x000fe20000000800 */
[--C-:B------:R-:W-:Y:S01]  /*9470*/  FFMA.FTZ R82, R68, UR18, -R97.reuse ;  /* 0x0000001244527c23 */ /* 0x100fe20008010861 */
[----:B------:R-:W-:Y:S01]  /*9480*/  FFMA.FTZ R68, R69, UR18, -R97 ;  /* 0x0000001245447c23 */ /* 0x000fe20008010861 */
[----:B-----5:R-:W-:Y:S01]  /*9490*/  F2FP.BF16.F32.PACK_AB R54, R81, R80 ;  /* 0x000000505136723e */ /* 0x020fe200000010ff */
[--C-:B------:R-:W-:Y:S01]  /*94a0*/  FFMA.FTZ R69, R90, UR18, -R115.reuse ;  /* 0x000000125a457c23 */ /* 0x100fe20008010873 */
[--C-:B------:R-:W-:Y:S01]  /*94b0*/  FFMA.FTZ R83, R91, UR18, -R115.reuse ;  /* 0x000000125b537c23 */ /* 0x100fe20008010873 */
[----:B------:R-:W-:Y:S01]  /*94c0*/  FFMA.FTZ R86, R95, UR18, -R115 ;  /* 0x000000125f567c23 */ /* 0x000fe20008010873 */
[----:B------:R-:W-:Y:S01]  /*94d0*/  FADD.FTZ R78, R79, R78 ;  /* 0x0000004e4f4e7221 */ /* 0x000fe20000010000 */
[----:B------:R-:W3:Y:S01]  /*94e0*/  MUFU.EX2 R63, R63 ;  /* 0x0000003f003f7308 */ /* 0x000ee20000000800 */
[--C-:B------:R-:W-:Y:S01]  /*94f0*/  FFMA.FTZ R87, R70, UR18, -R97.reuse ;  /* 0x0000001246577c23 */ /* 0x100fe20008010861 */
[C---:B--2---:R-:W-:Y:S01]  /*9500*/  HMMA.16816.F32.BF16 R16, R52.reuse, R24, R16 ;  /* 0x000000183410723c */ /* 0x044fe20000041810 */
[----:B------:R-:W-:Y:S01]  /*9510*/  FADD.FTZ R80, R80, R78 ;  /* 0x0000004e50507221 */ /* 0x000fe20000010000 */
[--C-:B------:R-:W-:Y:S01]  /*9520*/  FFMA.FTZ R70, R71, UR18, -R97.reuse ;  /* 0x0000001247467c23 */ /* 0x100fe20008010861 */
[--C-:B------:R-:W-:Y:S01]  /*9530*/  FFMA.FTZ R71, R72, UR18, -R97.reuse ;  /* 0x0000001248477c23 */ /* 0x100fe20008010861 */
[----:B------:R-:W-:Y:S01]  /*9540*/  FFMA.FTZ R72, R73, UR18, -R97 ;  /* 0x0000001249487c23 */ /* 0x000fe20008010861 */
[----:B------:R-:W-:Y:S01]  /*9550*/  FADD.FTZ R80, R81, R80 ;  /* 0x0000005051507221 */ /* 0x000fe20000010000 */
[C---:B------:R-:W-:Y:S01]  /*9560*/  HMMA.16816.F32.BF16 R12, R52.reuse, R26, R12 ;  /* 0x0000001a340c723c */ /* 0x040fe2000004180c */
[----:B------:R-:W2:Y:S01]  /*9570*/  LDSM.16.MT88.4 R24, [R237+0x10000] ;  /* 0x01000000ed18783b */ /* 0x000ea20000004200 */
[----:B------:R-:W-:Y:S01]  /*9580*/  MUFU.EX2 R64, R64 ;  /* 0x0000004000407308 */ /* 0x000fe20000000800 */
[--C-:B------:R-:W-:Y:S01]  /*9590*/  FFMA.FTZ R73, R96, UR18, -R115.reuse ;  /* 0x0000001260497c23 */ /* 0x100fe20008010873 */
[--C-:B------:R-:W-:Y:S01]  /*95a0*/  FFMA.FTZ R90, R99, UR18, -R115.reuse ;  /* 0x00000012635a7c23 */ /* 0x100fe20008010873 */
[----:B------:R-:W-:Y:S01]  /*95b0*/  FFMA.FTZ R91, R100, UR18, -R115 ;  /* 0x00000012645b7c23 */ /* 0x000fe20008010873 */
[C---:B-1----:R-:W-:Y:S04]  /*95c0*/  HMMA.16816.F32.BF16 R8, R52.reuse, R20, R8 ;  /* 0x000000143408723c */ /* 0x042fe80000041808 */
[----:B------:R-:W1:Y:S02]  /*95d0*/  MUFU.EX2 R56, R56 ;  /* 0x0000003800387308 */ /* 0x000e640000000800 */
[C---:B------:R-:W-:Y:S01]  /*95e0*/  HMMA.16816.F32.BF16 R4, R52.reuse, R22, R4 ;  /* 0x000000163404723c */ /* 0x040fe20000041804 */
[----:B------:R-:W5:Y:S05]  /*95f0*/  LDSM.16.MT88.4 R20, [R235+0x10000] ;  /* 0x01000000eb14783b */ /* 0x000f6a0000004200 */
[C---:B----4-:R-:W-:Y:S01]  /*9600*/  HMMA.16816.F32.BF16 R32, R52.reuse, R44, R32 ;  /* 0x0000002c3420723c */ /* 0x050fe20000041820 */
[----:B------:R-:W-:Y:S05]  /*9610*/  MUFU.EX2 R58, R58 ;  /* 0x0000003a003a7308 */ /* 0x000fea0000000800 */
[C---:B------:R-:W-:Y:S01]  /*9620*/  HMMA.16816.F32.BF16 R28, R52.reuse, R46, R28 ;  /* 0x0000002e341c723c */ /* 0x040fe2000004181c */
[----:B------:R-:W4:Y:S02]  /*9630*/  LDSM.16.MT88.4 R44, [R233+0x10000] ;  /* 0x01000000e92c783b */ /* 0x000f240000004200 */
[----:B------:R-:W2:Y:S03]  /*9640*/  MUFU.EX2 R59, R59 ;  /* 0x0000003b003b7308 */ /* 0x000ea60000000800 */
[C---:B------:R-:W-:Y:S05]  /*9650*/  HMMA.16816.F32.BF16 R40, R52.reuse, R48, R40 ;  /* 0x000000303428723c */ /* 0x040fea0000041828 */
[----:B------:R-:W-:Y:S01]  /*9660*/  MUFU.EX2 R65, R65 ;  /* 0x0000004100417308 */ /* 0x000fe20000000800 */
[----:B------:R-:W-:Y:S01]  /*9670*/  HMMA.16816.F32.BF16 R36, R52, R50, R36 ;  /* 0x000000323424723c */ /* 0x000fe20000041824 */
[----:B------:R-:W4:Y:S06]  /*9680*/  LDSM.16.MT88.4 R48, [R234+0x10000] ;  /* 0x01000000ea30783b */ /* 0x000f2c0000004200 */
[----:B------:R-:W5:Y:S01]  /*9690*/  MUFU.EX2 R66, R66 ;  /* 0x0000004200427308 */ /* 0x000f620000000800 */
[----:B---3--:R-:W-:Y:S01]  /*96a0*/  F2FP.BF16.F32.PACK_AB R53, R63, R62 ;  /* 0x0000003e3f35723e */ /* 0x008fe200000010ff */
[----:B------:R-:W-:Y:S01]  /*96b0*/  FADD.FTZ R62, R62, R60 ;  /* 0x0000003c3e3e7221 */ /* 0x000fe20000010000 */
[----:B-1----:R-:W-:-:S02]  /*96c0*/  F2FP.BF16.F32.PACK_AB R55, R56, R64 ;  /* 0x000000403837723e */ /* 0x002fc400000010ff */
[----:B--2---:R-:W-:Y:S01]  /*96d0*/  F2FP.BF16.F32.PACK_AB R52, R59, R58 ;  /* 0x0000003a3b34723e */ /* 0x004fe200000010ff */
[----:B------:R-:W-:Y:S01]  /*96e0*/  FADD.FTZ R58, R58, R80 ;  /* 0x000000503a3a7221 */ /* 0x000fe20000010000 */
[----:B------:R-:W-:Y:S01]  /*96f0*/  FADD.FTZ R62, R63, R62 ;  /* 0x0000003e3f3e7221 */ /* 0x000fe20000010000 */
[----:B------:R-:W-:Y:S02]  /*9700*/  MUFU.EX2 R57, R57 ;  /* 0x0000003900397308 */ /* 0x000fe40000000800 */
[----:B------:R-:W-:Y:S01]  /*9710*/  FADD.FTZ R58, R59, R58 ;  /* 0x0000003a3b3a7221 */ /* 0x000fe20000010000 */
[----:B------:R-:W-:-:S04]  /*9720*/  FADD.FTZ R64, R64, R62 ;  /* 0x0000003e40407221 */ /* 0x000fc80000010000 */
[----:B------:R-:W-:Y:S01]  /*9730*/  FADD.FTZ R64, R56, R64 ;  /* 0x0000004038407221 */ /* 0x000fe20000010000 */
[----:B------:R-:W1:Y:S01]  /*9740*/  MUFU.EX2 R67, R67 ;  /* 0x0000004300437308 */ /* 0x000e620000000800 */
[----:B-----5:R-:W-:Y:S01]  /*9750*/  F2FP.BF16.F32.PACK_AB R54, R66, R65 ;  /* 0x000000414236723e */ /* 0x020fe200000010ff */
[----:B------:R-:W-:-:S04]  /*9760*/  FADD.FTZ R65, R65, R58 ;  /* 0x0000003a41417221 */ /* 0x000fc80000010000 */
[----:B------:R-:W-:Y:S02]  /*9770*/  FADD.FTZ R65, R66, R65 ;  /* 0x0000004142417221 */ /* 0x000fe40000010000 */
[C---:B------:R-:W-:Y:S01]  /*9780*/  HMMA.16816.F32.BF16 R16, R52.reuse, R24, R16 ;  /* 0x000000183410723c */ /* 0x040fe20000041810 */
[----:B------:R-:W-:Y:S05]  /*9790*/  MUFU.EX2 R82, R82 ;  /* 0x0000005200527308 */ /* 0x000fea0000000800 */
[C---:B------:R-:W-:Y:S01]  /*97a0*/  HMMA.16816.F32.BF16 R12, R52.reuse, R26, R12 ;  /* 0x0000001a340c723c */ /* 0x040fe2000004180c */
[----:B------:R-:W2:Y:S02]  /*97b0*/  LDSM.16.MT88.4 R24, [R237+0x10800] ;  /* 0x01080000ed18783b */ /* 0x000ea40000004200 */
[----:B------:R-:W-:Y:S03]  /*97c0*/  MUFU.EX2 R68, R68 ;  /* 0x0000004400447308 */ /* 0x000fe60000000800 */
[C---:B------:R-:W-:Y:S05]  /*97d0*/  HMMA.16816.F32.BF16 R8, R52.reuse, R20, R8 ;  /* 0x000000143408723c */ /* 0x040fea0000041808 */
        /* <DEDUP_REMOVED lines=11> */
[----:B------:R-:W5:Y:S01]  /*9890*/  LDSM.16.MT88.4 R52, [R233+0x10800] ;  /* 0x01080000e934783b */ /* 0x000f620000004200 */
[----:B-1----:R-:W-:Y:S01]  /*98a0*/  F2FP.BF16.F32.PACK_AB R49, R67, R57 ;  /* 0x000000394331723e */ /* 0x002fe200000010ff */
[----:B------:R-:W-:Y:S01]  /*98b0*/  FADD.FTZ R57, R57, R64 ;  /* 0x0000004039397221 */ /* 0x000fe20000010000 */
[----:B----4-:R-:W-:Y:S01]  /*98c0*/  F2FP.BF16.F32.PACK_AB R48, R83, R69 ;  /* 0x000000455330723e */ /* 0x010fe200000010ff */
[----:B------:R-:W-:-:S02]  /*98d0*/  FADD.FTZ R69, R69, R65 ;  /* 0x0000004145457221 */ /* 0x000fc40000010000 */
[----:B------:R-:W-:Y:S01]  /*98e0*/  F2FP.BF16.F32.PACK_AB R51, R68, R82 ;  /* 0x000000524433723e */ /* 0x000fe200000010ff */
[----:B------:R-:W-:Y:S01]  /*98f0*/  MUFU.EX2 R87, R87 ;  /* 0x0000005700577308 */ /* 0x000fe20000000800 */
[----:B------:R-:W-:Y:S01]  /*9900*/  FADD.FTZ R69, R83, R69 ;  /* 0x0000004553457221 */ /* 0x000fe20000010000 */
[----:B------:R-:W-:-:S04]  /*9910*/  FADD.FTZ R57, R67, R57 ;  /* 0x0000003943397221 */ /* 0x000fc80000010000 */
[----:B------:R-:W-:Y:S01]  /*9920*/  FADD.FTZ R82, R82, R57 ;  /* 0x0000003952527221 */ /* 0x000fe20000010000 */
[----:B--2---:R-:W-:Y:S01]  /*9930*/  F2FP.BF16.F32.PACK_AB R50, R86, R84 ;  /* 0x000000545632723e */ /* 0x004fe200000010ff */
        /* <DEDUP_REMOVED lines=8> */
[----:B------:R-:W4:Y:S02]  /*99c0*/  MUFU.EX2 R72, R72 ;  /* 0x0000004800487308 */ /* 0x000f240000000800 */
[C---:B---3--:R-:W-:Y:S06]  /*99d0*/  HMMA.16816.F32.BF16 R8, R48.reuse, R20, R8 ;  /* 0x000000143008723c */ /* 0x048fec0000041808 */
[C---:B------:R-:W-:Y:S01]  /*99e0*/  HMMA.16816.F32.BF16 R4, R48.reuse, R22, R4 ;  /* 0x000000163004723c */ /* 0x040fe20000041804 */
[----:B------:R-:W3:Y:S01]  /*99f0*/  LDSM.16.MT88.4 R20, [R237+0x11000] ;  /* 0x01100000ed14783b */ /* 0x000ee20000004200 */
[----:B------:R-:W-:Y:S04]  /*9a00*/  MUFU.EX2 R73, R73 ;  /* 0x0000004900497308 */ /* 0x000fe80000000800 */
[C---:B-----5:R-:W-:Y:S04]  /*9a10*/  HMMA.16816.F32.BF16 R40, R48.reuse, R44, R40 ;  /* 0x0000002c3028723c */ /* 0x060fe80000041828 */
[----:B------:R-:W5:Y:S02]  /*9a20*/  MUFU.EX2 R3, R98 ;  /* 0x0000006200037308 */ /* 0x000f640000000800 */
[C---:B------:R-:W-:Y:S01]  /*9a30*/  HMMA.16816.F32.BF16 R36, R48.reuse, R46, R36 ;  /* 0x0000002e3024723c */ /* 0x040fe20000041824 */
[----:B------:R-:W3:Y:S05]  /*9a40*/  LDSM.16.MT88.4 R44, [R234+0x11000] ;  /* 0x01100000ea2c783b */ /* 0x000eea0000004200 */
[----:B------:R-:W-:Y:S01]  /*9a50*/  MUFU.EX2 R85, R85 ;  /* 0x0000005500557308 */ /* 0x000fe20000000800 */
[C---:B------:R-:W-:Y:S06]  /*9a60*/  HMMA.16816.F32.BF16 R32, R48.reuse, R52, R32 ;  /* 0x000000343020723c */ /* 0x040fec0000041820 */
[----:B------:R-:W-:Y:S01]  /*9a70*/  HMMA.16816.F32.BF16 R28, R48, R54, R28 ;  /* 0x00000036301c723c */ /* 0x000fe2000004181c */
[----:B------:R-:W2:Y:S01]  /*9a80*/  MUFU.EX2 R88, R88 ;  /* 0x0000005800587308 */ /* 0x000ea20000000800 */
[----:B------:R-:W3:Y:S05]  /*9a90*/  LDSM.16.MT88.4 R52, [R233+0x11000] ;  /* 0x01100000e934783b */ /* 0x000eea0000004200 */
[----:B-1----:R-:W-:Y:S01]  /*9aa0*/  F2FP.BF16.F32.PACK_AB R49, R70, R87 ;  /* 0x000000574631723e */ /* 0x002fe200000010ff */
[----:B------:R-:W-:Y:S01]  /*9ab0*/  FADD.FTZ R87, R87, R82 ;  /* 0x0000005257577221 */ /* 0x000fe20000010000 */
[----:B----4-:R-:W-:Y:S01]  /*9ac0*/  F2FP.BF16.F32.PACK_AB R51, R72, R71 ;  /* 0x000000474833723e */ /* 0x010fe200000010ff */
[----:B------:R-:W1:Y:S01]  /*9ad0*/  MUFU.EX2 R90, R90 ;  /* 0x0000005a005a7308 */ /* 0x000e620000000800 */
[----:B-----5:R-:W-:Y:S01]  /*9ae0*/  F2FP.BF16.F32.PACK_AB R48, R3, R73 ;  /* 0x000000490330723e */ /* 0x020fe200000010ff */
[----:B------:R-:W-:Y:S01]  /*9af0*/  FADD.FTZ R73, R73, R84 ;  /* 0x0000005449497221 */ /* 0x000fe20000010000 */
[----:B------:R-:W-:-:S03]  /*9b00*/  FADD.FTZ R87, R70, R87 ;  /* 0x0000005746577221 */ /* 0x000fc60000010000 */
[----:B------:R-:W-:Y:S01]  /*9b10*/  FADD.FTZ R73, R3, R73 ;  /* 0x0000004903497221 */ /* 0x000fe20000010000 */
[----:B------:R-:W-:Y:S01]  /*9b20*/  FADD.FTZ R71, R71, R87 ;  /* 0x0000005747477221 */ /* 0x000fe20000010000 */
[----:B--2---:R-:W-:Y:S01]  /*9b30*/  F2FP.BF16.F32.PACK_AB R50, R88, R85 ;  /* 0x000000555832723e */ /* 0x004fe200000010ff */
[----:B------:R-:W2:Y:S01]  /*9b40*/  MUFU.EX2 R74, R74 ;  /* 0x0000004a004a7308 */ /* 0x000ea20000000800 */
[----:B------:R-:W-:Y:S01]  /*9b50*/  FADD.FTZ R85, R85, R73 ;  /* 0x0000004955557221 */ /* 0x000fe20000010000 */
[----:B------:R-:W-:-:S03]  /*9b60*/  FADD.FTZ R71, R72, R71 ;  /* 0x0000004748477221 */ /* 0x000fc60000010000 */
[----:B------:R-:W-:Y:S01]  /*9b70*/  FADD.FTZ R85, R88, R85 ;  /* 0x0000005558557221 */ /* 0x000fe20000010000 */
[----:B------:R-:W-:Y:S02]  /*9b80*/  HMMA.16816.F32.BF16 R8, R48, R24, R8 ;  /* 0x000000183008723c */ /* 0x000fe40000041808 */
[----:B------:R-:W4:Y:S01]  /*9b90*/  MUFU.EX2 R75, R75 ;  /* 0x0000004b004b7308 */ /* 0x000f220000000800 */
[----:B-1----:R-:W-:-:S03]  /*9ba0*/  FADD.FTZ R85, R90, R85 ;  /* 0x000000555a557221 */ /* 0x002fc60000010000 */
[C---:B------:R-:W-:Y:S04]  /*9bb0*/  HMMA.16816.F32.BF16 R4, R48.reuse, R26, R4 ;  /* 0x0000001a3004723c */ /* 0x040fe80000041804 */
[----:B------:R-:W1:Y:S01]  /*9bc0*/  MUFU.EX2 R76, R76 ;  /* 0x0000004c004c7308 */ /* 0x000e620000000800 */
[----:B--2---:R-:W-:Y:S01]  /*9bd0*/  FADD.FTZ R71, R74, R71 ;  /* 0x000000474a477221 */ /* 0x004fe20000010000 */
[C---:B---3--:R-:W-:Y:S06]  /*9be0*/  HMMA.16816.F32.BF16 R16, R48.reuse, R20, R16 ;  /* 0x000000143010723c */ /* 0x048fec0000041810 */
[----:B------:R-:W2:Y:S01]  /*9bf0*/  MUFU.EX2 R77, R77 ;  /* 0x0000004d004d7308 */ /* 0x000ea20000000800 */
[----:B------:R-:W-:Y:S01]  /*9c00*/  HMMA.16816.F32.BF16 R12, R48, R22, R12 ;  /* 0x00000016300c723c */ /* 0x000fe2000004180c */
[----:B------:R-:W3:Y:S01]  /*9c10*/  LDSM.16.MT88.4 R20, [R237+0x11800] ;  /* 0x01180000ed14783b */ /* 0x000ee20000004200 */
[C---:B----4-:R-:W-:Y:S01]  /*9c20*/  F2FP.BF16.F32.PACK_AB R25, R75.reuse, R74 ;  /* 0x0000004a4b19723e */ /* 0x050fe200000010ff */
[----:B------:R-:W-:-:S03]  /*9c30*/  FADD.FTZ R71, R75, R71 ;  /* 0x000000474b477221 */ /* 0x000fc60000010000 */
[----:B------:R-:W-:Y:S01]  /*9c40*/  HMMA.16816.F32.BF16 R40, R48, R44, R40 ;  /* 0x0000002c3028723c */ /* 0x000fe20000041828 */
[----:B------:R-:W4:Y:S01]  /*9c50*/  MUFU.EX2 R89, R89 ;  /* 0x0000005900597308 */ /* 0x000f220000000800 */
[----:B-1----:R-:W-:-:S04]  /*9c60*/  FADD.FTZ R71, R76, R71 ;  /* 0x000000474c477221 */ /* 0x002fc80000010000 */
[C---:B------:R-:W-:Y:S01]  /*9c70*/  HMMA.16816.F32.BF16 R36, R48.reuse, R46, R36 ;  /* 0x0000002e3024723c */ /* 0x040fe20000041824 */
[----:B------:R-:W1:Y:S02]  /*9c80*/  LDSM.16.MT88.4 R44, [R234+0x11800] ;  /* 0x01180000ea2c783b */ /* 0x000e640000004200 */
[----:B------:R-:W5:Y:S01]  /*9c90*/  MUFU.EX2 R91, R91 ;  /* 0x0000005b005b7308 */ /* 0x000f620000000800 */
[----:B--2---:R-:W-:Y:S02]  /*9ca0*/  F2FP.BF16.F32.PACK_AB R27, R77, R76 ;  /* 0x0000004c4d1b723e */ /* 0x004fe400000010ff */
[C---:B------:R-:W-:Y:S05]  /*9cb0*/  HMMA.16816.F32.BF16 R32, R48.reuse, R52, R32 ;  /* 0x000000343020723c */ /* 0x040fea0000041820 */
[----:B------:R-:W2:Y:S01]  /*9cc0*/  MUFU.EX2 R92, R92 ;  /* 0x0000005c005c7308 */ /* 0x000ea20000000800 */
[C---:B----4-:R-:W-:Y:S01]  /*9cd0*/  F2FP.BF16.F32.PACK_AB R24, R89.reuse, R90 ;  /* 0x0000005a5918723e */ /* 0x050fe200000010ff */
[----:B------:R-:W-:Y:S01]  /*9ce0*/  FADD.FTZ R85, R89, R85 ;  /* 0x0000005559557221 */ /* 0x000fe20000010000 */
[----:B------:R-:W-:Y:S03]  /*9cf0*/  HMMA.16816.F32.BF16 R28, R48, R54, R28 ;  /* 0x00000036301c723c */ /* 0x000fe6000004181c */
[----:B-----5:R-:W-:Y:S01]  /*9d00*/  FADD.FTZ R85, R91, R85 ;  /* 0x000000555b557221 */ /* 0x020fe20000010000 */
[----:B--2---:R-:W-:-:S03]  /*9d10*/  F2FP.BF16.F32.PACK_AB R26, R92, R91 ;  /* 0x0000005b5c1a723e */ /* 0x004fc600000010ff */
[----:B------:R-:W-:-:S05]  /*9d20*/  FADD.FTZ R3, R92, R85 ;  /* 0x000000555c037221 */ /* 0x000fca0000010000 */
[----:B------:R2:W-:Y:S01]  /*9d30*/  STL [R1+0x8], R3 ;  /* 0x0000080301007387 */ /* 0x0005e20000100800 */
[C---:B------:R-:W-:Y:S06]  /*9d40*/  HMMA.16816.F32.BF16 R152, R24.reuse, R148, R8 ;  /* 0x000000941898723c */ /* 0x040fec0000041808 */
[C---:B------:R-:W-:Y:S06]  /*9d50*/  HMMA.16816.F32.BF16 R148, R24.reuse, R150, R4 ;  /* 0x000000961894723c */ /* 0x040fec0000041804 */
[----:B------:R-:W-:Y:S01]  /*9d60*/  HMMA.16816.F32.BF16 R136, R24, R132, R32 ;  /* 0x000000841888723c */ /* 0x000fe20000041820 */
[----:B------:R-:W-:-:S05]  /*9d70*/  FADD.FTZ R4, R77, R71 ;  /* 0x000000474d047221 */ /* 0x000fca0000010000 */
[----:B------:R2:W-:Y:S01]  /*9d80*/  STL [R1+0x4], R4 ;  /* 0x0000040401007387 */ /* 0x0005e20000100800 */
[C---:B---3--:R-:W-:Y:S06]  /*9d90*/  HMMA.16816.F32.BF16 R160, R24.reuse, R20, R16 ;  /* 0x0000001418a0723c */ /* 0x048fec0000041810 */
[C---:B------:R-:W-:Y:S06]  /*9da0*/  HMMA.16816.F32.BF16 R156, R24.reuse, R22, R12 ;  /* 0x00000016189c723c */ /* 0x040fec000004180c */
[C---:B-1----:R-:W-:Y:S06]  /*9db0*/  HMMA.16816.F32.BF16 R144, R24.reuse, R44, R40 ;  /* 0x0000002c1890723c */ /* 0x042fec0000041828 */
[C---:B------:R-:W-:Y:S06]  /*9dc0*/  HMMA.16816.F32.BF16 R140, R24.reuse, R46, R36 ;  /* 0x0000002e188c723c */ /* 0x040fec0000041824 */
[----:B------:R-:W-:Y:S01]  /*9dd0*/  HMMA.16816.F32.BF16 R132, R24, R134, R28 ;  /* 0x000000861884723c */ /* 0x000fe2000004181c */
[----:B------:R-:W-:-:S08]  /*9de0*/  NOP ;  /* 0x0000000000007918 */ /* 0x000fd00000000000 */
[----:B--2---:R-:W-:-:S15]  /*9df0*/  @!P1 BRA `(.L_x_2284) ;  /* 0x0000006400bc9947 */ /* 0x004fde0003800000 */
        /* <DEDUP_REMOVED lines=66> */
.L_x_2285:
[----:B------:R-:W-:-:S04]  /*a220*/  ULEA UR4, -UR8, URZ, 0x8 ;  /* 0x0000003f08047291 */ /* 0x000fc8000f8e413f */
[----:B------:R-:W-:Y:S02]  /*a230*/  USHF.R.S32.HI UR13, URZ, 0x1f, UR4 ;  /* 0x0000001f3f0d7899 */ /* 0x000fe40008011404 */
[----:B------:R-:W-:-:S04]  /*a240*/  MOV R6, UR4 ;  /* 0x0000000400067c02 */ /* 0x000fc80008000f00 */
[----:B------:R-:W-:-:S07]  /*a250*/  MOV R4, UR13 ;  /* 0x0000000d00047c02 */ /* 0x000fce0008000f00 */
.L_x_2286:
[----:B------:R-:W-:Y:S01]  /*a260*/  USHF.L.U32 UR4, UR8, 0x5, URZ ;  /* 0x0000000508047899 */ /* 0x000fe2000800063f */
[C---:B------:R-:W-:Y:S01]  /*a270*/  LEA R245, P1, R6.reuse, R245, 0x1 ;  /* 0x000000f506f57211 */ /* 0x040fe200078208ff */
[----:B------:R-:W-:Y:S01]  /*a280*/  USHF.L.U64.HI UR9, UR8, 0x5, UR9 ;  /* 0x0000000508097899 */ /* 0x000fe20008010209 */
[----:B------:R-:W1:Y:S01]  /*a290*/  S2R R3, SR_TID.X ;  /* 0x0000000000037919 */ /* 0x000e620000002100 */
[----:B------:R-:W-:Y:S01]  /*a2a0*/  UISETP.GE.AND UP0, UPT, UR12, 0x3, UPT ;  /* 0x000000030c00788c */ /* 0x000fe2000bf06270 */
        /* <DEDUP_REMOVED lines=20> */
[----:B------:R-:W-:Y:S01]  /*a3f0*/  IADD3.X R13, R15, UR9, RZ, P1, !PT ;  /* 0x000000090f0d7c10 */ /* 0x000fe20008ffe4ff */
[----:B-1----:R-:W-:Y:S01]  /*a400*/  IMAD.SHL.U32 R3, R3, 0x2, RZ ;  /* 0x0000000203037824 */ /* 0x002fe200078e00ff */
[----:B------:R-:W-:-:S03]  /*a410*/  IADD3 R10, P1, R12, UR4, RZ ;  /* 0x000000040c0a7c10 */ /* 0x000fc6000ff3e0ff */
[----:B------:R-:W-:Y:S01]  /*a420*/  LDGSTS.E.BYPASS.LTC128B.128 [R246+0xc800], desc[UR14][R12.64] ;  /* 0x0c8000000cf67fae */ /* 0x000fe2000b901d4e */
[----:B------:R-:W-:Y:S02]  /*a430*/  IADD3.X R11, R13, UR9, RZ, P1, !PT ;  /* 0x000000090d0b7c10 */ /* 0x000fe40008ffe4ff */
[----:B------:R-:W-:Y:S02]  /*a440*/  IADD3 R8, P1, R10, UR4, RZ ;  /* 0x000000040a087c10 */ /* 0x000fe4000ff3e0ff */
[----:B------:R-:W-:Y:S01]  /*a450*/  LOP3.LUT R206, R3, 0x6, RZ, 0xc0, !PT ;  /* 0x0000000603ce7812 */ /* 0x000fe200078ec0ff */
[----:B------:R1:W-:Y:S01]  /*a460*/  LDGSTS.E.BYPASS.LTC128B.128 [R246+0xd000], desc[UR14][R10.64] ;  /* 0x0d0000000af67fae */ /* 0x0003e2000b901d4e */
        /* <DEDUP_REMOVED lines=14> */
[----:B------:R1:W-:Y:S01]  /*a550*/  LDGSTS.E.BYPASS.LTC128B.128 [R246+0xf800], desc[UR14][R14.64] ;  /* 0x0f8000000ef67fae */ /* 0x0003e2000b901d4e */
[----:B------:R-:W-:Y:S02]  /*a560*/  IADD3.X R11, R15, UR9, RZ, P1, !PT ;  /* 0x000000090f0b7c10 */ /* 0x000fe40008ffe4ff */
[----:B--2---:R-:W-:-:S03]  /*a570*/  IADD3 R8, P1, R10, UR4, RZ ;  /* 0x000000040a087c10 */ /* 0x004fc6000ff3e0ff */
[----:B------:R-:W-:Y:S01]  /*a580*/  LDGSTS.E.BYPASS.LTC128B.128 [R246+0x10000], desc[UR14][R10.64] ;  /* 0x100000000af67fae */ /* 0x000fe2000b901d4e */
[----:B------:R-:W-:-:S05]  /*a590*/  IADD3.X R9, R11, UR9, RZ, P1, !PT ;  /* 0x000000090b097c10 */ /* 0x000fca0008ffe4ff */
[----:B------:R-:W-:Y:S01]  /*a5a0*/  LDGSTS.E.BYPASS.LTC128B.128 [R246+0x10800], desc[UR14][R8.64] ;  /* 0x1080000008f67fae */ /* 0x000fe2000b901d4e */
[----:B---3--:R-:W-:-:S04]  /*a5b0*/  IADD3 R4, P1, R8, UR4, RZ ;  /* 0x0000000408047c10 */ /* 0x008fc8000ff3e0ff */
[----:B------:R-:W-:Y:S02]  /*a5c0*/  IADD3.X R5, R9, UR9, RZ, P1, !PT ;  /* 0x0000000909057c10 */ /* 0x000fe40008ffe4ff */
[----:B------:R-:W-:Y:S01]  /*a5d0*/  IADD3 R6, P1, R4, UR4, RZ ;  /* 0x0000000404067c10 */ /* 0x000fe2000ff3e0ff */
[----:B------:R-:W-:Y:S02]  /*a5e0*/  USHF.L.U32 UR4, UR20, 0x8, URZ ;  /* 0x0000000814047899 */ /* 0x000fe4000800063f */
[----:B------:R-:W-:Y:S01]  /*a5f0*/  LDGSTS.E.BYPASS.LTC128B.128 [R246+0x11000], desc[UR14][R4.64] ;  /* 0x1100000004f67fae */ /* 0x000fe2000b901d4e */
[----:B------:R-:W-:-:S03]  /*a600*/  IADD3.X R7, R5, UR9, RZ, P1, !PT ;  /* 0x0000000905077c10 */ /* 0x000fc60008ffe4ff */
[----:B------:R-:W-:Y:S02]  /*a610*/  LOP3.LUT R215, R206, UR4, RZ, 0xfc, !PT ;  /* 0x00000004ced77c12 */ /* 0x000fe4000f8efcff */
[----:B------:R2:W-:Y:S04]  /*a620*/  LDGSTS.E.BYPASS.LTC128B.128 [R246+0x11800], desc[UR14][R6.64] ;  /* 0x1180000006f67fae */ /* 0x0005e8000b901d4e */
[----:B------:R-:W-:Y:S04]  /*a630*/  LDSM.16.M88.4 R64, [R242] ;  /* 0x00000000f240783b */ /* 0x000fe80000000200 */
[----:B------:R-:W3:Y:S04]  /*a640*/  LDSM.16.M88.4 R44, [R241+0x2000] ;  /* 0x00200000f12c783b */ /* 0x000ee80000000200 */
[----:B------:R-:W4:Y:S04]  /*a650*/  LDSM.16.M88.4 R36, [R241+0x2800] ;  /* 0x00280000f124783b */ /* 0x000f280000000200 */
[----:B------:R-:W-:Y:S04]  /*a660*/  LDSM.16.M88.4 R192, [R188] ;  /* 0x00000000bcc0783b */ /* 0x000fe80000000200 */
[----:B------:R-:W5:Y:S04]  /*a670*/  LDSM.16.M88.4 R56, [R236+0x2000] ;  /* 0x00200000ec38783b */ /* 0x000f680000000200 */
[----:B------:R-:W5:Y:S04]  /*a680*/  LDSM.16.M88.4 R28, [R241+0x3000] ;  /* 0x00300000f11c783b */ /* 0x000f680000000200 */
[----:B------:R-:W5:Y:S04]  /*a690*/  LDSM.16.M88.4 R52, [R236+0x2800] ;  /* 0x00280000ec34783b */ /* 0x000f680000000200 */
[----:B-1----:R-:W1:Y:S04]  /*a6a0*/  LDSM.16.M88.4 R12, [R241+0x4000] ;  /* 0x00400000f10c783b */ /* 0x002e680000000200 */
[----:B--2---:R-:W2:Y:S04]  /*a6b0*/  LDSM.16.M88.4 R4, [R241+0x4800] ;  /* 0x00480000f104783b */ /* 0x004ea80000000200 */
[----:B------:R-:W2:Y:S04]  /*a6c0*/  LDSM.16.M88.4 R120, [R241+0x6000] ;  /* 0x00600000f178783b */ /* 0x000ea80000000200 */
[----:B------:R-:W2:Y:S01]  /*a6d0*/  LDSM.16.M88.4 R184, [R236+0x3000] ;  /* 0x00300000ecb8783b */ /* 0x000ea20000000200 */
[C---:B---3--:R-:W-:Y:S03]  /*a6e0*/  HMMA.16816.F32.BF16 R48, R64.reuse, R44, RZ ;  /* 0x0000002c4030723c */ /* 0x048fe600000418ff */
[----:B------:R-:W3:Y:S04]  /*a6f0*/  LDSM.16.M88.4 R60, [R236+0x4000] ;  /* 0x00400000ec3c783b */ /* 0x000ee80000000200 */
[----:B------:R-:W-:Y:S01]  /*a700*/  LDSM.16.M88.4 R104, [R241+0x7000] ;  /* 0x00700000f168783b */ /* 0x000fe20000000200 */
[C---:B------:R-:W-:Y:S03]  /*a710*/  HMMA.16816.F32.BF16 R44, R64.reuse, R46, RZ ;  /* 0x0000002e402c723c */ /* 0x040fe600000418ff */
[----:B------:R-:W-:Y:S03]  /*a720*/  LDSM.16.M88.4 R172, [R241+0x5000] ;  /* 0x00500000f1ac783b */ /* 0x000fe60000000200 */
[C---:B----4-:R-:W-:Y:S01]  /*a730*/  HMMA.16816.F32.BF16 R40, R64.reuse, R36, RZ ;  /* 0x000000244028723c */ /* 0x050fe200000418ff */
[----:B------:R-:W-:Y:S04]  /*a740*/  LDSM.16.M88.4 R88, [R241+0x8000] ;  /* 0x00800000f158783b */ /* 0x000fe80000000200 */
[----:B------:R-:W-:Y:S01]  /*a750*/  LDSM.16.M88.4 R80, [R241+0x8800] ;  /* 0x00880000f150783b */ /* 0x000fe20000000200 */
[----:B------:R-:W-:Y:S03]  /*a760*/  HMMA.16816.F32.BF16 R36, R64, R38, RZ ;  /* 0x000000264024723c */ /* 0x000fe600000418ff */
[----:B------:R-:W-:Y:S03]  /*a770*/  LDSM.16.M88.4 R20, [R241+0x3800] ;  /* 0x00380000f114783b */ /* 0x000fe60000000200 */
[C---:B-----5:R-:W-:Y:S01]  /*a780*/  HMMA.16816.F32.BF16 R48, R192.reuse, R56, R48 ;  /* 0x00000038c030723c */ /* 0x060fe20000041830 */
[----:B------:R-:W-:Y:S04]  /*a790*/  LDSM.16.M88.4 R128, [R241+0x5800] ;  /* 0x00580000f180783b */ /* 0x000fe80000000200 */
[----:B------:R-:W-:Y:S01]  /*a7a0*/  LDSM.16.M88.4 R112, [R241+0x6800] ;  /* 0x00680000f170783b */ /* 0x000fe20000000200 */
[----:B------:R-:W-:Y:S03]  /*a7b0*/  HMMA.16816.F32.BF16 R44, R192, R58, R44 ;  /* 0x0000003ac02c723c */ /* 0x000fe6000004182c */
[----:B------:R-:W4:Y:S03]  /*a7c0*/  LDSM.16.M88.4 R56, [R236+0x4800] ;  /* 0x00480000ec38783b */ /* 0x000f260000000200 */
[----:B------:R-:W-:Y:S01]  /*a7d0*/  HMMA.16816.F32.BF16 R32, R64, R28, RZ ;  /* 0x0000001c4020723c */ /* 0x000fe200000418ff */
[----:B------:R-:W-:Y:S04]  /*a7e0*/  LDSM.16.M88.4 R96, [R241+0x7800] ;  /* 0x00780000f160783b */ /* 0x000fe80000000200 */
[----:B------:R-:W-:Y:S01]  /*a7f0*/  LDSM.16.M88.4 R72, [R241+0x9000] ;  /* 0x00900000f148783b */ /* 0x000fe20000000200 */
[C---:B------:R-:W-:Y:S03]  /*a800*/  HMMA.16816.F32.BF16 R40, R192.reuse, R52, R40 ;  /* 0x00000034c028723c */ /* 0x040fe60000041828 */
[----:B------:R-:W-:Y:S03]  /*a810*/  LDSM.16.M88.4 R188, [R241+0x9800] ;  /* 0x00980000f1bc783b */ /* 0x000fe60000000200 */
[----:B------:R-:W-:Y:S01]  /*a820*/  HMMA.16816.F32.BF16 R36, R192, R54, R36 ;  /* 0x00000036c024723c */ /* 0x000fe20000041824 */
[----:B------:R-:W5:Y:S04]  /*a830*/  LDSM.16.M88.4 R52, [R236+0x6000] ;  /* 0x00600000ec34783b */ /* 0x000f680000000200 */
[----:B------:R-:W-:Y:S01]  /*a840*/  LDSM.16.M88.4 R200, [R236+0x5000] ;  /* 0x00500000ecc8783b */ /* 0x000fe20000000200 */
[C---:B------:R-:W-:Y:S03]  /*a850*/  HMMA.16816.F32.BF16 R28, R64.reuse, R30, RZ ;  /* 0x0000001e401c723c */ /* 0x040fe600000418ff */
[----:B------:R-:W-:Y:S03]  /*a860*/  LDSM.16.M88.4 R196, [R236+0x5800] ;  /* 0x00580000ecc4783b */ /* 0x000fe60000000200 */
[C---:B-1----:R-:W-:Y:S01]  /*a870*/  HMMA.16816.F32.BF16 R16, R64.reuse, R12, RZ ;  /* 0x0000000c4010723c */ /* 0x042fe200000418ff */
[----:B------:R-:W-:Y:S04]  /*a880*/  LDSM.16.M88.4 R180, [R236+0x3800] ;  /* 0x00380000ecb4783b */ /* 0x000fe80000000200 */
[----:B------:R-:W0:Y:S01]  /*a890*/  LDGDEPBAR ;  /* 0x00000000000079af */ /* 0x000e220000000000 */
[C---:B--2---:R-:W-:Y:S06]  /*a8a0*/  HMMA.16816.F32.BF16 R8, R64.reuse, R4, RZ ;  /* 0x000000044008723c */ /* 0x044fec00000418ff */
[C---:B------:R-:W-:Y:S06]  /*a8b0*/  HMMA.16816.F32.BF16 R12, R64.reuse, R14, RZ ;  /* 0x0000000e400c723c */ /* 0x040fec00000418ff */
[C---:B------:R-:W-:Y:S06]  /*a8c0*/  HMMA.16816.F32.BF16 R4, R64.reuse, R6, RZ ;  /* 0x000000064004723c */ /* 0x040fec00000418ff */
[C---:B------:R-:W-:Y:S06]  /*a8d0*/  HMMA.16816.F32.BF16 R124, R64.reuse, R120, RZ ;  /* 0x00000078407c723c */ /* 0x040fec00000418ff */
[----:B------:R-:W-:Y:S06]  /*a8e0*/  HMMA.16816.F32.BF16 R120, R64, R122, RZ ;  /* 0x0000007a4078723c */ /* 0x000fec00000418ff */
[C---:B------:R-:W-:Y:S06]  /*a8f0*/  HMMA.16816.F32.BF16 R32, R192.reuse, R184, R32 ;  /* 0x000000b8c020723c */ /* 0x040fec0000041820 */
[C---:B------:R-:W-:Y:S01]  /*a900*/  HMMA.16816.F32.BF16 R28, R192.reuse, R186, R28 ;  /* 0x000000bac01c723c */ /* 0x040fe2000004181c */
[----:B------:R-:W1:Y:S05]  /*a910*/  LDSM.16.M88.4 R184, [R236+0x7000] ;  /* 0x00700000ecb8783b */ /* 0x000e6a0000000200 */
[C---:B---3--:R-:W-:Y:S06]  /*a920*/  HMMA.16816.F32.BF16 R16, R192.reuse, R60, R16 ;  /* 0x0000003cc010723c */ /* 0x048fec0000041810 */
[C---:B------:R-:W-:Y:S01]  /*a930*/  HMMA.16816.F32.BF16 R12, R192.reuse, R62, R12 ;  /* 0x0000003ec00c723c */ /* 0x040fe2000004180c */
[----:B------:R-:W2:Y:S05]  /*a940*/  LDSM.16.M88.4 R60, [R236+0x8000] ;  /* 0x00800000ec3c783b */ /* 0x000eaa0000000200 */
[C---:B----4-:R-:W-:Y:S06]  /*a950*/  HMMA.16816.F32.BF16 R8, R192.reuse, R56, R8 ;  /* 0x00000038c008723c */ /* 0x050fec0000041808 */
[C---:B------:R-:W-:Y:S01]  /*a960*/  HMMA.16816.F32.BF16 R4, R192.reuse, R58, R4 ;  /* 0x0000003ac004723c */ /* 0x040fe20000041804 */
[----:B------:R-:W3:Y:S05]  /*a970*/  LDSM.16.M88.4 R56, [R236+0x8800] ;  /* 0x00880000ec38783b */ /* 0x000eea0000000200 */
[C---:B-----5:R-:W-:Y:S06]  /*a980*/  HMMA.16816.F32.BF16 R124, R192.reuse, R52, R124 ;  /* 0x00000034c07c723c */ /* 0x060fec000004187c */
[----:B------:R-:W-:Y:S01]  /*a990*/  HMMA.16816.F32.BF16 R120, R192, R54, R120 ;  /* 0x00000036c078723c */ /* 0x000fe20000041878 */
[----:B------:R-:W4:Y:S05]  /*a9a0*/  LDSM.16.M88.4 R52, [R236+0x9000] ;  /* 0x00900000ec34783b */ /* 0x000f2a0000000200 */
        /* <DEDUP_REMOVED lines=22> */
[----:B--2---:R-:W-:Y:S01]  /*ab10*/  HMMA.16816.F32.BF16 R92, R192, R60, R92 ;  /* 0x0000003cc05c723c */ /* 0x004fe2000004185c */
[----:B------:R-:W-:-:S05]  /*ab20*/  VIADD R184, R239, 0x800 ;  /* 0x00000800efb87836 */ /* 0x000fca0000000000 */
[----:B---3--:R-:W-:Y:S01]  /*ab30*/  HMMA.16816.F32.BF16 R84, R192, R56, R84 ;  /* 0x00000038c054723c */ /* 0x008fe20000041854 */
[----:B------:R-:W-:-:S05]  /*ab40*/  VIADD R60, R239, 0x1800 ;  /* 0x00001800ef3c7836 */ /* 0x000fca0000000000 */
[----:B------:R-:W-:Y:S01]  /*ab50*/  HMMA.16816.F32.BF16 R176, R192, R200, R176 ;  /* 0x000000c8c0b0723c */ /* 0x000fe200000418b0 */
[----:B------:R-:W-:-:S05]  /*ab60*/  VIADD R56, R239, 0x2000 ;  /* 0x00002000ef387836 */ /* 0x000fca0000000000 */
[C---:B------:R-:W-:Y:S01]  /*ab70*/  HMMA.16816.F32.BF16 R172, R192.reuse, R202, R172 ;  /* 0x000000cac0ac723c */ /* 0x040fe200000418ac */
[----:B------:R-:W-:Y:S05]  /*ab80*/  LDSM.16.M88.4 R200, [R240] ;  /* 0x00000000f0c8783b */ /* 0x000fea0000000200 */
[C---:B------:R-:W-:Y:S01]  /*ab90*/  HMMA.16816.F32.BF16 R104, R192.reuse, R186, R104 ;  /* 0x000000bac068723c */ /* 0x040fe20000041868 */
[----:B------:R-:W1:Y:S05]  /*aba0*/  LDSM.16.M88.4 R184, [R184] ;  /* 0x00000000b8b8783b */ /* 0x000e6a0000000200 */
[C---:B------:R-:W-:Y:S01]  /*abb0*/  HMMA.16816.F32.BF16 R88, R192.reuse, R62, R88 ;  /* 0x0000003ec058723c */ /* 0x040fe20000041858 */
[----:B------:R-:W2:Y:S05]  /*abc0*/  LDSM.16.M88.4 R60, [R60] ;  /* 0x000000003c3c783b */ /* 0x000eaa0000000200 */
[C---:B------:R-:W-:Y:S01]  /*abd0*/  HMMA.16816.F32.BF16 R80, R192.reuse, R58, R80 ;  /* 0x0000003ac050723c */ /* 0x040fe20000041850 */
[----:B------:R-:W3:Y:S05]  /*abe0*/  LDSM.16.M88.4 R56, [R56] ;  /* 0x000000003838783b */ /* 0x000eea0000000200 */
[C---:B----4-:R-:W-:Y:S06]  /*abf0*/  HMMA.16816.F32.BF16 R76, R192.reuse, R52, R76 ;  /* 0x00000034c04c723c */ /* 0x050fec000004184c */
[----:B------:R-:W-:Y:S01]  /*ac00*/  HMMA.16816.F32.BF16 R168, R192, R196, R168 ;  /* 0x000000c4c0a8723c */ /* 0x000fe200000418a8 */
[----:B------:R-:W-:-:S05]  /*ac10*/  VIADD R52, R239, 0x2800 ;  /* 0x00002800ef347836 */ /* 0x000fca0000000000 */
[C---:B------:R-:W-:Y:S01]  /*ac20*/  HMMA.16816.F32.BF16 R128, R192.reuse, R198, R128 ;  /* 0x000000c6c080723c */ /* 0x040fe20000041880 */
[----:B------:R-:W4:Y:S05]  /*ac30*/  LDSM.16.M88.4 R196, [R236+0x9800] ;  /* 0x00980000ecc4783b */ /* 0x000f2a0000000200 */
[C---:B------:R-:W-:Y:S01]  /*ac40*/  HMMA.16816.F32.BF16 R72, R192.reuse, R54, R72 ;  /* 0x00000036c048723c */ /* 0x040fe20000041848 */
[----:B------:R-:W4:Y:S05]  /*ac50*/  LDSM.16.M88.4 R52, [R52] ;  /* 0x000000003434783b */ /* 0x000f2a0000000200 */
[C---:B------:R-:W-:Y:S06]  /*ac60*/  HMMA.16816.F32.BF16 R24, R192.reuse, R180, R24 ;  /* 0x000000b4c018723c */ /* 0x040fec0000041818 */
[C---:B------:R-:W-:Y:S01]  /*ac70*/  HMMA.16816.F32.BF16 R20, R192.reuse, R182, R20 ;  /* 0x000000b6c014723c */ /* 0x040fe20000041814 */
[----:B------:R-:W4:Y:S05]  /*ac80*/  LDSM.16.M88.4 R180, [R236+0x7800] ;  /* 0x00780000ecb4783b */ /* 0x000f2a0000000200 */
[C---:B-----5:R-:W-:Y:S06]  /*ac90*/  HMMA.16816.F32.BF16 R116, R192.reuse, R188, R116 ;  /* 0x000000bcc074723c */ /* 0x060fec0000041874 */
[----:B------:R-:W-:Y:S01]  /*aca0*/  HMMA.16816.F32.BF16 R112, R192, R190, R112 ;  /* 0x000000bec070723c */ /* 0x000fe20000041870 */
[----:B------:R-:W5:Y:S05]  /*acb0*/  LDSM.16.M88.4 R188, [R239] ;  /* 0x00000000efbc783b */ /* 0x000f6a0000000200 */
[C---:B-1----:R-:W-:Y:S06]  /*acc0*/  HMMA.16816.F32.BF16 R40, R200.reuse, R184, R40 ;  /* 0x000000b8c828723c */ /* 0x042fec0000041828 */
[C---:B------:R-:W-:Y:S01]  /*acd0*/  HMMA.16816.F32.BF16 R36, R200.reuse, R186, R36 ;  /* 0x000000bac824723c */ /* 0x040fe20000041824 */
[----:B------:R-:W1:Y:S05]  /*ace0*/  LDSM.16.M88.4 R184, [R229] ;  /* 0x00000000e5b8783b */ /* 0x000e6a0000000200 */
[C---:B--2---:R-:W-:Y:S06]  /*acf0*/  HMMA.16816.F32.BF16 R24, R200.reuse, R60, R24 ;  /* 0x0000003cc818723c */ /* 0x044fec0000041818 */
[C---:B------:R-:W-:Y:S01]  /*ad00*/  HMMA.16816.F32.BF16 R20, R200.reuse, R62, R20 ;  /* 0x0000003ec814723c */ /* 0x040fe20000041814 */
[----:B------:R-:W-:Y:S05]  /*ad10*/  LDSM.16.M88.4 R60, [R238] ;  /* 0x00000000ee3c783b */ /* 0x000fea0000000200 */
[C---:B---3--:R-:W-:Y:S06]  /*ad20*/  HMMA.16816.F32.BF16 R16, R200.reuse, R56, R16 ;  /* 0x00000038c810723c */ /* 0x048fec0000041810 */
[----:B------:R-:W-:Y:S01]  /*ad30*/  HMMA.16816.F32.BF16 R12, R200, R58, R12 ;  /* 0x0000003ac80c723c */ /* 0x000fe2000004180c */
[----:B------:R-:W2:Y:S05]  /*ad40*/  LDSM.16.M88.4 R56, [R166] ;  /* 0x00000000a638783b */ /* 0x000eaa0000000200 */
[C---:B----4-:R-:W-:Y:S06]  /*ad50*/  HMMA.16816.F32.BF16 R68, R192.reuse, R196, R68 ;  /* 0x000000c4c044723c */ /* 0x050fec0000041844 */
[----:B------:R-:W-:Y:S01]  /*ad60*/  HMMA.16816.F32.BF16 R64, R192, R198, R64 ;  /* 0x000000c6c040723c */ /* 0x000fe20000041840 */
[----:B------:R-:W3:Y:S05]  /*ad70*/  LDSM.16.M88.4 R196, [R232] ;  /* 0x00000000e8c4783b */ /* 0x000eea0000000200 */
[C---:B------:R-:W-:Y:S06]  /*ad80*/  HMMA.16816.F32.BF16 R8, R200.reuse, R52, R8 ;  /* 0x00000034c808723c */ /* 0x040fec0000041808 */
[----:B------:R-:W-:Y:S01]  /*ad90*/  HMMA.16816.F32.BF16 R4, R200, R54, R4 ;  /* 0x00000036c804723c */ /* 0x000fe20000041804 */
[----:B------:R-:W4:Y:S05]  /*ada0*/  LDSM.16.M88.4 R52, [R166+0x800] ;  /* 0x00080000a634783b */ /* 0x000f2a0000000200 */
[----:B------:R-:W-:Y:S06]  /*adb0*/  HMMA.16816.F32.BF16 R100, R192, R180, R100 ;  /* 0x000000b4c064723c */ /* 0x000fec0000041864 */
[----:B-----5:R-:W-:Y:S01]  /*adc0*/  HMMA.16816.F32.BF16 R48, R200, R188, R48 ;  /* 0x000000bcc830723c */ /* 0x020fe20000041830 */
[----:B------:R-:W-:-:S05]  /*add0*/  VIADD R180, R239, 0x1000 ;  /* 0x00001000efb47836 */ /* 0x000fca0000000000 */
[----:B------:R-:W-:Y:S01]  /*ade0*/  HMMA.16816.F32.BF16 R96, R192, R182, R96 ;  /* 0x000000b6c060723c */ /* 0x000fe20000041860 */
[----:B------:R-:W5:Y:S04]  /*adf0*/  LDSM.16.M88.4 R180, [R180] ;  /* 0x00000000b4b4783b */ /* 0x000f680000000200 */
[----:B------:R-:W-:Y:S01]  /*ae00*/  LDSM.16.M88.4 R192, [R231] ;  /* 0x00000000e7c0783b */ /* 0x000fe20000000200 */
[C---:B------:R-:W-:Y:S03]  /*ae10*/  HMMA.16816.F32.BF16 R44, R200.reuse, R190, R44 ;  /* 0x000000bec82c723c */ /* 0x040fe6000004182c */
[----:B------:R-:W5:Y:S03]  /*ae20*/  LDSM.16.M88.4 R188, [R230] ;  /* 0x00000000e6bc783b */ /* 0x000f660000000200 */
[C---:B-1----:R-:W-:Y:S06]  /*ae30*/  HMMA.16816.F32.BF16 R116, R200.reuse, R184, R116 ;  /* 0x000000b8c874723c */ /* 0x042fec0000041874 */
[----:B------:R-:W-:Y:S01]  /*ae40*/  HMMA.16816.F32.BF16 R112, R200, R186, R112 ;  /* 0x000000bac870723c */ /* 0x000fe20000041870 */
[----:B------:R-:W1:Y:S05]  /*ae50*/  LDSM.16.M88.4 R184, [R166+0x1800] ;  /* 0x00180000a6b8783b */ /* 0x000e6a0000000200 */
[C---:B--2---:R-:W-:Y:S06]  /*ae60*/  HMMA.16816.F32.BF16 R48, R60.reuse, R56, R48 ;  /* 0x000000383c30723c */ /* 0x044fec0000041830 */
[----:B------:R-:W-:Y:S01]  /*ae70*/  HMMA.16816.F32.BF16 R44, R60, R58, R44 ;  /* 0x0000003a3c2c723c */ /* 0x000fe2000004182c */
[----:B------:R-:W-:-:S05]  /*ae80*/  IMAD.U32 R56, RZ, RZ, UR4 ;  /* 0x00000004ff387e24 */ /* 0x000fca000f8e00ff */
[----:B------:R-:W-:Y:S01]  /*ae90*/  LOP3.LUT R3, R56, 0x8, R206, 0xfe, !PT ;  /* 0x0000000838037812 */ /* 0x000fe200078efece */
[C---:B---3--:R-:W-:Y:S01]  /*aea0*/  HMMA.16816.F32.BF16 R176, R200.reuse, R196, R176 ;  /* 0x000000c4c8b0723c */ /* 0x048fe200000418b0 */
[----:B------:R-:W2:Y:S02]  /*aeb0*/  LDSM.16.M88.4 R56, [R166+0x2000] ;  /* 0x00200000a638783b */ /* 0x000ea40000000200 */
[C---:B------:R-:W-:Y:S02]  /*aec0*/  ISETP.GE.AND P5, PT, R3.reuse, R205, PT ;  /* 0x000000cd0300720c */ /* 0x040fe40003fa6270 */
[----:B------:R-:W-:Y:S01]  /*aed0*/  ISETP.GE.AND P1, PT, R3, R204, PT ;  /* 0x000000cc0300720c */ /* 0x000fe20003f26270 */
[----:B------:R-:W-:Y:S01]  /*aee0*/  HMMA.16816.F32.BF16 R172, R200, R198, R172 ;  /* 0x000000c6c8ac723c */ /* 0x000fe200000418ac */
[----:B------:R-:W3:Y:S01]  /*aef0*/  LDSM.16.M88.4 R196, [R166+0x1000] ;  /* 0x00100000a6c4783b */ /* 0x000ee20000000200 */
[----:B------:R-:W-:-:S04]  /*af00*/  VIADD R3, R215, 0x9 ;  /* 0x00000009d7037836 */ /* 0x000fc80000000000 */
[C---:B----4-:R-:W-:Y:S01]  /*af10*/  HMMA.16816.F32.BF16 R40, R60.reuse, R52, R40 ;  /* 0x000000343c28723c */ /* 0x050fe20000041828 */
[CC--:B------:R-:W-:Y:S02]  /*af20*/  ISETP.GE.AND P2, PT, R3.reuse, R205.reuse, PT ;  /* 0x000000cd0300720c */ /* 0x0c0fe40003f46270 */
[----:B------:R-:W-:Y:S01]  /*af30*/  ISETP.GE.AND P4, PT, R3, R204, PT ;  /* 0x000000cc0300720c */ /* 0x000fe20003f86270 */
[----:B------:R-:W-:Y:S01]  /*af40*/  VIADD R3, R215, 0x19 ;  /* 0x00000019d7037836 */ /* 0x000fe20000000000 */
[----:B------:R-:W-:Y:S01]  /*af50*/  FSEL R222, R45, -INF , !P2 ;  /* 0xff8000002dde7808 */ /* 0x000fe20005000000 */
[----:B------:R-:W-:Y:S01]  /*af60*/  HMMA.16816.F32.BF16 R36, R60, R54, R36 ;  /* 0x000000363c24723c */ /* 0x000fe20000041824 */
[----:B------:R-:W-:Y:S01]  /*af70*/  VIADD R52, R215, 0x1 ;  /* 0x00000001d7347836 */ /* 0x000fe20000000000 */
[----:B------:R-:W-:Y:S01]  /*af80*/  FSEL R217, R47, -INF , !P4 ;  /* 0xff8000002fd97808 */ /* 0x000fe20006000000 */
[----:B------:R-:W-:Y:S01]  /*af90*/  VIADD R45, R215, 0x21 ;  /* 0x00000021d72d7836 */ /* 0x000fe20000000000 */
[----:B------:R-:W-:-:S02]  /*afa0*/  ISETP.GE.AND P2, PT, R3, R205, PT ;  /* 0x000000cd0300720c */ /* 0x000fc40003f46270 */
[C---:B------:R-:W-:Y:S01]  /*afb0*/  ISETP.GE.AND P3, PT, R52.reuse, R205, PT ;  /* 0x000000cd3400720c */ /* 0x040fe20003f66270 */
[C---:B-----5:R-:W-:Y:S01]  /*afc0*/  HMMA.16816.F32.BF16 R32, R200.reuse, R180, R32 ;  /* 0x000000b4c820723c */ /* 0x060fe20000041820 */
[-C--:B------:R-:W-:Y:S02]  /*afd0*/  ISETP.GE.AND P6, PT, R52, R204.reuse, PT ;  /* 0x000000cc3400720c */ /* 0x080fe40003fc6270 */
[----:B------:R-:W4:Y:S01]  /*afe0*/  LDSM.16.M88.4 R52, [R166+0x2800] ;  /* 0x00280000a634783b */ /* 0x000f220000000200 */
[----:B------:R-:W-:Y:S02]  /*aff0*/  FSEL R219, R49, -INF , !P3 ;  /* 0xff80000031db7808 */ /* 0x000fe40005800000 */
[----:B------:R-:W-:Y:S01]  /*b000*/  HMMA.16816.F32.BF16 R28, R200, R182, R28 ;  /* 0x000000b6c81c723c */ /* 0x000fe2000004181c */
[----:B------:R-:W5:Y:S01]  /*b010*/  LDSM.16.M88.4 R180, [R228] ;  /* 0x00000000e4b4783b */ /* 0x000f620000000200 */
[----:B------:R-:W-:Y:S01]  /*b020*/  ISETP.GE.AND P4, PT, R3, R204, PT ;  /* 0x000000cc0300720c */ /* 0x000fe20003f86270 */
[----:B------:R-:W-:Y:S01]  /*b030*/  VIADD R3, R215, 0x29 ;  /* 0x00000029d7037836 */ /* 0x000fe20000000000 */
[----:B------:R-:W-:-:S02]  /*b040*/  FSEL R214, R51, -INF , !P6 ;  /* 0xff80000033d67808 */ /* 0x000fc40007000000 */
[C---:B------:R-:W-:Y:S05]  /*b050*/  HMMA.16816.F32.BF16 R124, R200.reuse, R188, R124 ;  /* 0x000000bcc87c723c */ /* 0x040fea000004187c */
[----:B------:R-:W-:Y:S01]  /*b060*/  FSEL R252, R37, -INF , !P2 ;  /* 0xff80000025fc7808 */ /* 0x000fe20005000000 */
[----:B------:R-:W-:Y:S01]  /*b070*/  HMMA.16816.F32.BF16 R120, R200, R190, R120 ;  /* 0x000000bec878723c */ /* 0x000fe20000041878 */
[----:B------:R-:W5:Y:S01]  /*b080*/  LDSM.16.M88.4 R188, [R166+0x3000] ;  /* 0x00300000a6bc783b */ /* 0x000f620000000200 */
[----:B------:R-:W-:Y:S01]  /*b090*/  ISETP.GE.AND P2, PT, R3, R205, PT ;  /* 0x000000cd0300720c */ /* 0x000fe20003f46270 */
[----:B------:R-:W-:-:S03]  /*b0a0*/  VIADD R37, R215, 0x31 ;  /* 0x00000031d7257836 */ /* 0x000fc60000000000 */
[C---:B-1----:R-:W-:Y:S06]  /*b0b0*/  HMMA.16816.F32.BF16 R24, R60.reuse, R184, R24 ;  /* 0x000000b83c18723c */ /* 0x042fec0000041818 */
[C---:B------:R-:W-:Y:S01]  /*b0c0*/  HMMA.16816.F32.BF16 R20, R60.reuse, R186, R20 ;  /* 0x000000ba3c14723c */ /* 0x040fe20000041814 */
[----:B------:R-:W1:Y:S05]  /*b0d0*/  LDSM.16.M88.4 R184, [R166+0x3800] ;  /* 0x00380000a6b8783b */ /* 0x000e6a0000000200 */
[C---:B--2---:R-:W-:Y:S06]  /*b0e0*/  HMMA.16816.F32.BF16 R16, R60.reuse, R56, R16 ;  /* 0x000000383c10723c */ /* 0x044fec0000041810 */
[C---:B------:R-:W-:Y:S01]  /*b0f0*/  HMMA.16816.F32.BF16 R12, R60.reuse, R58, R12 ;  /* 0x0000003a3c0c723c */ /* 0x040fe2000004180c */
[----:B------:R-:W2:Y:S05]  /*b100*/  LDSM.16.M88.4 R56, [R166+0x4000] ;  /* 0x00400000a638783b */ /* 0x000eaa0000000200 */
[C---:B---3--:R-:W-:Y:S01]  /*b110*/  HMMA.16816.F32.BF16 R32, R60.reuse, R196, R32 ;  /* 0x000000c43c20723c */ /* 0x048fe20000041820 */
[----:B------:R-:W3:Y:S05]  /*b120*/  S2R R197, SR_TID.X ;  /* 0x0000000000c57919 */ /* 0x000eea0000002100 */
[----:B------:R-:W-:Y:S06]  /*b130*/  HMMA.16816.F32.BF16 R28, R60, R198, R28 ;  /* 0x000000c63c1c723c */ /* 0x000fec000004181c */
[----:B------:R-:W-:Y:S01]  /*b140*/  HMMA.16816.F32.BF16 R168, R200, R192, R168 ;  /* 0x000000c0c8a8723c */ /* 0x000fe200000418a8 */
[----:B------:R-:W-:-:S02]  /*b150*/  FSEL R198, R39, -INF , !P4 ;  /* 0xff80000027c67808 */ /* 0x000fc40006000000 */
[-C--:B------:R-:W-:Y:S01]  /*b160*/  ISETP.GE.AND P4, PT, R3, R204.reuse, PT ;  /* 0x000000cc0300720c */ /* 0x080fe20003f86270 */
[----:B------:R-:W-:Y:S02]  /*b170*/  VIADD R3, R215, 0x39 ;  /* 0x00000039d7037836 */ /* 0x000fe40000000000 */
[C---:B----4-:R-:W-:Y:S06]  /*b180*/  HMMA.16816.F32.BF16 R8, R60.reuse, R52, R8 ;  /* 0x000000343c08723c */ /* 0x050fec0000041808 */
[----:B------:R-:W-:Y:S01]  /*b190*/  HMMA.16816.F32.BF16 R4, R60, R54, R4 ;  /* 0x000000363c04723c */ /* 0x000fe20000041804 */
[----:B------:R-:W4:Y:S05]  /*b1a0*/  LDSM.16.M88.4 R52, [R166+0x4800] ;  /* 0x00480000a634783b */ /* 0x000f2a0000000200 */
[C---:B-----5:R-:W-:Y:S01]  /*b1b0*/  HMMA.16816.F32.BF16 R108, R200.reuse, R180, R108 ;  /* 0x000000b4c86c723c */ /* 0x060fe2000004186c */
[----:B------:R-:W-:Y:S01]  /*b1c0*/  FSEL R192, R31, -INF , !P4 ;  /* 0xff8000001fc07808 */ /* 0x000fe20006000000 */
[----:B------:R-:W-:Y:S01]  /*b1d0*/  VIADD R31, R215, 0x41 ;  /* 0x00000041d71f7836 */ /* 0x000fe20000000000 */
[----:B------:R-:W-:Y:S01]  /*b1e0*/  FSEL R221, R29, -INF , !P2 ;  /* 0xff8000001ddd7808 */ /* 0x000fe20005000000 */
[----:B------:R-:W-:Y:S01]  /*b1f0*/  VIADD R29, R215, 0x49 ;  /* 0x00000049d71d7836 */ /* 0x000fe20000000000 */
[-C--:B------:R-:W-:Y:S01]  /*b200*/  ISETP.GE.AND P2, PT, R3, R205.reuse, PT ;  /* 0x000000cd0300720c */ /* 0x080fe20003f46270 */
[----:B------:R-:W-:Y:S01]  /*b210*/  HMMA.16816.F32.BF16 R128, R200, R194, R128 ;  /* 0x000000c2c880723c */ /* 0x000fe20000041880 */
[----:B------:R-:W-:Y:S01]  /*b220*/  VIADD R180, R215, 0x11 ;  /* 0x00000011d7b47836 */ /* 0x000fe20000000000 */
[-C--:B------:R-:W-:Y:S01]  /*b230*/  ISETP.GE.AND P4, PT, R3, R204.reuse, PT ;  /* 0x000000cc0300720c */ /* 0x080fe20003f86270 */
[----:B---3--:R-:W-:Y:S01]  /*b240*/  IMAD.SHL.U32 R197, R197, 0x2, RZ ;  /* 0x00000002c5c57824 */ /* 0x008fe200078e00ff */
[----:B------:R-:W-:Y:S01]  /*b250*/  FSEL R210, R21, -INF , !P2 ;  /* 0xff80000015d27808 */ /* 0x000fe20005000000 */
[----:B------:R-:W-:Y:S01]  /*b260*/  VIADD R21, R215, 0x59 ;  /* 0x00000059d7157836 */ /* 0x000fe20000000000 */
[C---:B------:R-:W-:Y:S01]  /*b270*/  ISETP.GE.AND P3, PT, R180.reuse, R205, PT ;  /* 0x000000cdb400720c */ /* 0x040fe20003f66270 */
[----:B------:R-:W-:Y:S01]  /*b280*/  HMMA.16816.F32.BF16 R172, R60, R190, R172 ;  /* 0x000000be3cac723c */ /* 0x000fe200000418ac */
[----:B------:R-:W-:-:S02]  /*b290*/  ISETP.GE.AND P6, PT, R180, R204, PT ;  /* 0x000000ccb400720c */ /* 0x000fc40003fc6270 */
[----:B------:R-:W-:Y:S02]  /*b2a0*/  FSEL R251, R41, -INF , !P3 ;  /* 0xff80000029fb7808 */ /* 0x000fe40005800000 */
[-C--:B------:R-:W-:Y:S01]  /*b2b0*/  ISETP.GE.AND P3, PT, R45, R205.reuse, PT ;  /* 0x000000cd2d00720c */ /* 0x080fe20003f66270 */
[C---:B------:R-:W-:Y:S01]  /*b2c0*/  HMMA.16816.F32.BF16 R176, R60.reuse, R188, R176 ;  /* 0x000000bc3cb0723c */ /* 0x040fe200000418b0 */
[----:B------:R-:W-:Y:S02]  /*b2d0*/  FSEL R208, R43, -INF , !P6 ;  /* 0xff8000002bd07808 */ /* 0x000fe40007000000 */
[----:B------:R-:W-:Y:S02]  /*b2e0*/  ISETP.GE.AND P6, PT, R45, R204, PT ;  /* 0x000000cc2d00720c */ /* 0x000fe40003fc6270 */
[----:B------:R-:W-:Y:S01]  /*b2f0*/  FSEL R223, R33, -INF , !P3 ;  /* 0xff80000021df7808 */ /* 0x000fe20005800000 */
[----:B-1----:R-:W-:Y:S01]  /*b300*/  HMMA.16816.F32.BF16 R168, R60, R184, R168 ;  /* 0x000000b83ca8723c */ /* 0x002fe200000418a8 */
[----:B------:R-:W-:-:S02]  /*b310*/  ISETP.GE.AND P3, PT, R37, R205, PT ;  /* 0x000000cd2500720c */ /* 0x000fc40003f66270 */
[----:B------:R-:W-:Y:S02]  /*b320*/  FSEL R193, R35, -INF , !P6 ;  /* 0xff80000023c17808 */ /* 0x000fe40007000000 */
[----:B------:R-:W-:Y:S01]  /*b330*/  ISETP.GE.AND P6, PT, R37, R204, PT ;  /* 0x000000cc2500720c */ /* 0x000fe20003fc6270 */
[C---:B------:R-:W-:Y:S01]  /*b340*/  HMMA.16816.F32.BF16 R128, R60.reuse, R186, R128 ;  /* 0x000000ba3c80723c */ /* 0x040fe20000041880 */
[----:B------:R-:W-:Y:S02]  /*b350*/  FSEL R220, R25, -INF , !P3 ;  /* 0xff80000019dc7808 */ /* 0x000fe40005800000 */
[-C--:B------:R-:W-:Y:S02]  /*b360*/  ISETP.GE.AND P3, PT, R31, R205.reuse, PT ;  /* 0x000000cd1f00720c */ /* 0x080fe40003f66270 */
[----:B------:R-:W-:Y:S01]  /*b370*/  FSEL R25, R23, -INF , !P4 ;  /* 0xff80000017197808 */ /* 0x000fe20006000000 */
[----:B------:R-:W-:Y:S01]  /*b380*/  VIADD R23, R215, 0x51 ;  /* 0x00000051d7177836 */ /* 0x000fe20000000000 */
[----:B------:R-:W-:Y:S01]  /*b390*/  FSEL R3, R27, -INF , !P6 ;  /* 0xff8000001b037808 */ /* 0x000fe20007000000 */
[----:B--2---:R-:W-:Y:S01]  /*b3a0*/  HMMA.16816.F32.BF16 R124, R60, R56, R124 ;  /* 0x000000383c7c723c */ /* 0x004fe2000004187c */
[----:B------:R-:W-:-:S02]  /*b3b0*/  ISETP.GE.AND P2, PT, R29, R205, PT ;  /* 0x000000cd1d00720c */ /* 0x000fc40003f46270 */
[-C--:B------:R-:W-:Y:S02]  /*b3c0*/  ISETP.GE.AND P4, PT, R29, R204.reuse, PT ;  /* 0x000000cc1d00720c */ /* 0x080fe40003f86270 */
[-C--:B------:R-:W-:Y:S01]  /*b3d0*/  ISETP.GE.AND P6, PT, R31, R204.reuse, PT ;  /* 0x000000cc1f00720c */ /* 0x080fe20003fc6270 */
[----:B------:R-:W-:Y:S01]  /*b3e0*/  HMMA.16816.F32.BF16 R120, R60, R58, R120 ;  /* 0x0000003a3c78723c */ /* 0x000fe20000041878 */
[----:B------:R-:W-:Y:S01]  /*b3f0*/  FSEL R209, R17, -INF , !P3 ;  /* 0xff80000011d17808 */ /* 0x000fe20005800000 */
[----:B------:R-:W1:Y:S01]  /*b400*/  LDSM.16.M88.4 R56, [R227] ;  /* 0x00000000e338783b */ /* 0x000e620000000200 */
[----:B------:R-:W-:Y:S01]  /*b410*/  FSEL R194, R13, -INF , !P2 ;  /* 0xff8000000dc27808 */ /* 0x000fe20005000000 */
[----:B------:R-:W-:Y:S01]  /*b420*/  VIADD R13, R215, 0x69 ;  /* 0x00000069d70d7836 */ /* 0x000fe20000000000 */
[----:B------:R-:W-:Y:S01]  /*b430*/  FSEL R17, R15, -INF , !P4 ;  /* 0xff8000000f117808 */ /* 0x000fe20006000000 */
[----:B------:R-:W-:Y:S01]  /*b440*/  VIADD R15, R215, 0x61 ;  /* 0x00000061d70f7836 */ /* 0x000fe20000000000 */
[----:B------:R-:W-:Y:S01]  /*b450*/  FSEL R19, R19, -INF , !P6 ;  /* 0xff80000013137808 */ /* 0x000fe20007000000 */
[----:B------:R-:W-:Y:S01]  /*b460*/  HMMA.16816.F32.BF16 R104, R200, R182, R104 ;  /* 0x000000b6c868723c */ /* 0x000fe20000041868 */
[C---:B------:R-:W-:Y:S01]  /*b470*/  ISETP.GE.AND P2, PT, R21.reuse, R205, PT ;  /* 0x000000cd1500720c */ /* 0x040fe20003f46270 */
[----:B------:R-:W2:Y:S01]  /*b480*/  LDSM.16.M88.4 R180, [R166+0x5000] ;  /* 0x00500000a6b4783b */ /* 0x000ea20000000200 */
[----:B------:R-:W-:-:S02]  /*b490*/  ISETP.GE.AND P4, PT, R21, R204, PT ;  /* 0x000000cc1500720c */ /* 0x000fc40003f86270 */
[CC--:B------:R-:W-:Y:S01]  /*b4a0*/  ISETP.GE.AND P3, PT, R23.reuse, R205.reuse, PT ;  /* 0x000000cd1700720c */ /* 0x0c0fe20003f66270 */
[C---:B----4-:R-:W-:Y:S01]  /*b4b0*/  HMMA.16816.F32.BF16 R116, R60.reuse, R52, R116 ;  /* 0x000000343c74723c */ /* 0x050fe20000041874 */
[-C--:B------:R-:W-:Y:S02]  /*b4c0*/  ISETP.GE.AND P6, PT, R23, R204.reuse, PT ;  /* 0x000000cc1700720c */ /* 0x080fe40003fc6270 */
[----:B------:R-:W-:Y:S01]  /*b4d0*/  FSEL R37, R5, -INF , !P2 ;  /* 0xff80000005257808 */ /* 0x000fe20005000000 */
[----:B------:R-:W-:Y:S01]  /*b4e0*/  VIADD R5, R215, 0x79 ;  /* 0x00000079d7057836 */ /* 0x000fe20000000000 */
[----:B------:R-:W-:Y:S01]  /*b4f0*/  FSEL R39, R7, -INF , !P4 ;  /* 0xff80000007277808 */ /* 0x000fe20006000000 */
[----:B------:R-:W-:Y:S01]  /*b500*/  VIADD R7, R215, 0x71 ;  /* 0x00000071d7077836 */ /* 0x000fe20000000000 */
[----:B------:R-:W-:Y:S01]  /*b510*/  FSEL R190, R9, -INF , !P3 ;  /* 0xff80000009be7808 */ /* 0x000fe20005800000 */
[----:B------:R-:W-:Y:S01]  /*b520*/  HMMA.16816.F32.BF16 R112, R60, R54, R112 ;  /* 0x000000363c70723c */ /* 0x000fe20000041870 */
[----:B------:R-:W-:Y:S01]  /*b530*/  FSEL R27, R11, -INF , !P6 ;  /* 0xff8000000b1b7808 */ /* 0x000fe20007000000 */
[----:B------:R-:W3:Y:S01]  /*b540*/  LDSM.16.M88.4 R52, [R226] ;  /* 0x00000000e234783b */ /* 0x000ee20000000200 */
[C---:B------:R-:W-:Y:S01]  /*b550*/  ISETP.GE.AND P2, PT, R13.reuse, R205, PT ;  /* 0x000000cd0d00720c */ /* 0x040fe20003f46270 */
[----:B------:R-:W-:Y:S01]  /*b560*/  IMAD.U32 R9, RZ, RZ, UR4 ;  /* 0x00000004ff097e24 */ /* 0x000fe2000f8e00ff */
[----:B------:R-:W-:-:S02]  /*b570*/  ISETP.GE.AND P4, PT, R13, R204, PT ;  /* 0x000000cc0d00720c */ /* 0x000fc40003f86270 */
[C---:B------:R-:W-:Y:S02]  /*b580*/  ISETP.GE.AND P3, PT, R15.reuse, R205, PT ;  /* 0x000000cd0f00720c */ /* 0x040fe40003f66270 */
[----:B------:R-:W-:Y:S02]  /*b590*/  ISETP.GE.AND P6, PT, R15, R204, PT ;  /* 0x000000cc0f00720c */ /* 0x000fe40003fc6270 */
[----:B------:R-:W-:Y:S02]  /*b5a0*/  FSEL R49, R173, -INF , !P2 ;  /* 0xff800000ad317808 */ /* 0x000fe40005000000 */
[----:B------:R-:W-:Y:S02]  /*b5b0*/  FSEL R51, R175, -INF , !P4 ;  /* 0xff800000af337808 */ /* 0x000fe40006000000 */
[----:B------:R-:W-:Y:S02]  /*b5c0*/  FSEL R41, R177, -INF , !P3 ;  /* 0xff800000b1297808 */ /* 0x000fe40005800000 */
[----:B------:R-:W-:-:S02]  /*b5d0*/  FSEL R43, R179, -INF , !P6 ;  /* 0xff800000b32b7808 */ /* 0x000fc40007000000 */
[CC--:B------:R-:W-:Y:S01]  /*b5e0*/  ISETP.GE.AND P2, PT, R5.reuse, R205.reuse, PT ;  /* 0x000000cd0500720c */ /* 0x0c0fe20003f46270 */
[----:B-1----:R-:W-:Y:S01]  /*b5f0*/  HMMA.16816.F32.BF16 R100, R200, R56, R100 ;  /* 0x00000038c864723c */ /* 0x002fe20000041864 */
[-C--:B------:R-:W-:Y:S01]  /*b600*/  ISETP.GE.AND P4, PT, R5, R204.reuse, PT ;  /* 0x000000cc0500720c */ /* 0x080fe20003f86270 */
[----:B------:R-:W-:Y:S01]  /*b610*/  VIADD R5, R215, 0x81 ;  /* 0x00000081d7057836 */ /* 0x000fe20000000000 */
[C---:B------:R-:W-:Y:S02]  /*b620*/  ISETP.GE.AND P3, PT, R7.reuse, R205, PT ;  /* 0x000000cd0700720c */ /* 0x040fe40003f66270 */
[----:B------:R-:W-:Y:S01]  /*b630*/  ISETP.GE.AND P6, PT, R7, R204, PT ;  /* 0x000000cc0700720c */ /* 0x000fe20003fc6270 */
[----:B------:R-:W-:Y:S01]  /*b640*/  IMAD.U32 R7, RZ, RZ, UR4 ;  /* 0x00000004ff077e24 */ /* 0x000fe2000f8e00ff */
[----:B------:R-:W-:Y:S01]  /*b650*/  LOP3.LUT R197, R197, 0x6, RZ, 0xc0, !PT ;  /* 0x00000006c5c57812 */ /* 0x000fe200078ec0ff */
[----:B--2---:R-:W-:Y:S01]  /*b660*/  HMMA.16816.F32.BF16 R108, R60, R180, R108 ;  /* 0x000000b43c6c723c */ /* 0x004fe2000004186c */
[----:B------:R-:W-:-:S02]  /*b670*/  FSEL R169, R169, -INF , !P3 ;  /* 0xff800000a9a97808 */ /* 0x000fc40005800000 */
[----:B------:R-:W-:Y:S02]  /*b680*/  FSEL R171, R171, -INF , !P6 ;  /* 0xff800000abab7808 */ /* 0x000fe40007000000 */
[C---:B------:R-:W-:Y:S01]  /*b690*/  ISETP.GE.AND P3, PT, R5.reuse, R205, PT ;  /* 0x000000cd0500720c */ /* 0x040fe20003f66270 */
[----:B------:R-:W-:Y:S01]  /*b6a0*/  HMMA.16816.F32.BF16 R96, R200, R58, R96 ;  /* 0x0000003ac860723c */ /* 0x000fe20000041860 */
[----:B------:R-:W-:Y:S02]  /*b6b0*/  ISETP.GE.AND P6, PT, R5, R204, PT ;  /* 0x000000cc0500720c */ /* 0x000fe40003fc6270 */
[----:B------:R-:W-:Y:S01]  /*b6c0*/  LOP3.LUT R5, R7, 0x10, R197, 0xfe, !PT ;  /* 0x0000001007057812 */ /* 0x000fe200078efec5 */
[----:B------:R-:W-:Y:S01]  /*b6d0*/  VIADD R7, R215, 0x89 ;  /* 0x00000089d7077836 */ /* 0x000fe20000000000 */
[----:B------:R-:W-:Y:S01]  /*b6e0*/  FSEL R131, R131, -INF , !P4 ;  /* 0xff80000083837808 */ /* 0x000fe20006000000 */
[----:B------:R-:W-:Y:S01]  /*b6f0*/  HMMA.16816.F32.BF16 R104, R60, R182, R104 ;  /* 0x000000b63c68723c */ /* 0x000fe20000041868 */
[----:B------:R-:W-:-:S02]  /*b700*/  FSEL R129, R129, -INF , !P2 ;  /* 0xff80000081817808 */ /* 0x000fc40005000000 */
[-C--:B------:R-:W-:Y:S02]  /*b710*/  ISETP.GE.AND P4, PT, R7, R205.reuse, PT ;  /* 0x000000cd0700720c */ /* 0x080fe40003f86270 */
[----:B------:R-:W-:Y:S01]  /*b720*/  FSEL R125, R125, -INF , !P3 ;  /* 0xff8000007d7d7808 */ /* 0x000fe20005800000 */
[C---:B---3--:R-:W-:Y:S01]  /*b730*/  HMMA.16816.F32.BF16 R92, R200.reuse, R52, R92 ;  /* 0x00000034c85c723c */ /* 0x048fe2000004185c */
[----:B------:R-:W-:Y:S02]  /*b740*/  FSEL R127, R127, -INF , !P6 ;  /* 0xff8000007f7f7808 */ /* 0x000fe40007000000 */
[CC--:B------:R-:W-:Y:S02]  /*b750*/  ISETP.GE.AND P2, PT, R5.reuse, R205.reuse, PT ;  /* 0x000000cd0500720c */ /* 0x0c0fe40003f46270 */
[----:B------:R-:W-:Y:S01]  /*b760*/  ISETP.GE.AND P3, PT, R5, R204, PT ;  /* 0x000000cc0500720c */ /* 0x000fe20003f66270 */
[C---:B------:R-:W-:Y:S01]  /*b770*/  VIADD R5, R215.reuse, 0x91 ;  /* 0x00000091d7057836 */ /* 0x040fe20000000000 */
[----:B------:R-:W-:Y:S01]  /*b780*/  ISETP.GE.AND P6, PT, R215, R205, PT ;  /* 0x000000cdd700720c */ /* 0x000fe20003fc6270 */
[----:B------:R-:W-:Y:S01]  /*b790*/  HMMA.16816.F32.BF16 R88, R200, R54, R88 ;  /* 0x00000036c858723c */ /* 0x000fe20000041858 */
[----:B------:R-:W-:-:S02]  /*b7a0*/  FSEL R121, R121, -INF , !P4 ;  /* 0xff80000079797808 */ /* 0x000fc40006000000 */
[-C--:B------:R-:W-:Y:S01]  /*b7b0*/  ISETP.GE.AND P4, PT, R7, R204.reuse, PT ;  /* 0x000000cc0700720c */ /* 0x080fe20003f86270 */
[----:B------:R-:W-:Y:S01]  /*b7c0*/  IMAD.U32 R7, RZ, RZ, UR4 ;  /* 0x00000004ff077e24 */ /* 0x000fe2000f8e00ff */
[----:B------:R-:W-:Y:S02]  /*b7d0*/  FSEL R173, R48, -INF , !P6 ;  /* 0xff80000030ad7808 */ /* 0x000fe40007000000 */
[----:B------:R-:W-:Y:S02]  /*b7e0*/  ISETP.GE.AND P6, PT, R215, R204, PT ;  /* 0x000000ccd700720c */ /* 0x000fe40003fc6270 */
[----:B------:R-:W-:Y:S02]  /*b7f0*/  FSEL R48, R123, -INF , !P4 ;  /* 0xff8000007b307808 */ /* 0x000fe40006000000 */
[----:B------:R-:W-:Y:S02]  /*b800*/  ISETP.GE.AND P4, PT, R5, R205, PT ;  /* 0x000000cd0500720c */ /* 0x000fe40003f86270 */
[----:B------:R-:W-:-:S02]  /*b810*/  LOP3.LUT R7, R7, 0x20, R197, 0xfe, !PT ;  /* 0x0000002007077812 */ /* 0x000fc400078efec5 */
[----:B------:R-:W-:Y:S02]  /*b820*/  FSEL R184, R50, -INF , !P6 ;  /* 0xff80000032b87808 */ /* 0x000fe40007000000 */
[----:B------:R-:W-:Y:S02]  /*b830*/  FSEL R185, R46, -INF , !P1 ;  /* 0xff8000002eb97808 */ /* 0x000fe40004800000 */
[----:B------:R-:W-:Y:S02]  /*b840*/  FSEL R50, R117, -INF , !P4 ;  /* 0xff80000075327808 */ /* 0x000fe40006000000 */
[C---:B------:R-:W-:Y:S02]  /*b850*/  ISETP.GE.AND P1, PT, R7.reuse, R205, PT ;  /* 0x000000cd0700720c */ /* 0x040fe40003f26270 */
[----:B------:R-:W-:Y:S01]  /*b860*/  ISETP.GE.AND P4, PT, R7, R204, PT ;  /* 0x000000cc0700720c */ /* 0x000fe20003f86270 */
[----:B------:R-:W-:Y:S01]  /*b870*/  IMAD.U32 R7, RZ, RZ, UR4 ;  /* 0x00000004ff077e24 */ /* 0x000fe2000f8e00ff */
[----:B------:R-:W-:-:S02]  /*b880*/  FSEL R175, R44, -INF , !P5 ;  /* 0xff8000002caf7808 */ /* 0x000fc40006800000 */
[----:B------:R-:W1:Y:S01]  /*b890*/  LDSM.16.M88.4 R44, [R166+0x5800] ;  /* 0x00580000a62c783b */ /* 0x000e620000000200 */
[----:B------:R-:W-:Y:S02]  /*b8a0*/  FSEL R186, R40, -INF , !P2 ;  /* 0xff80000028ba7808 */ /* 0x000fe40005000000 */
[----:B------:R-:W-:Y:S02]  /*b8b0*/  ISETP.GE.AND P2, PT, R5, R204, PT ;  /* 0x000000cc0500720c */ /* 0x000fe40003f46270 */
[--C-:B------:R-:W-:Y:S02]  /*b8c0*/  LOP3.LUT R5, R7, 0x28, R197.reuse, 0xfe, !PT ;  /* 0x0000002807057812 */ /* 0x100fe400078efec5 */
[----:B------:R-:W-:Y:S02]  /*b8d0*/  LOP3.LUT R9, R9, 0x18, R197, 0xfe, !PT ;  /* 0x0000001809097812 */ /* 0x000fe400078efec5 */
[----:B------:R-:W-:Y:S02]  /*b8e0*/  FSEL R57, R42, -INF , !P3 ;  /* 0xff8000002a397808 */ /* 0x000fe40005800000 */
[----:B------:R-:W-:-:S02]  /*b8f0*/  FSEL R40, R119, -INF , !P2 ;  /* 0xff80000077287808 */ /* 0x000fc40005000000 */
[CC--:B------:R-:W-:Y:S02]  /*b900*/  ISETP.GE.AND P3, PT, R5.reuse, R205.reuse, PT ;  /* 0x000000cd0500720c */ /* 0x0c0fe40003f66270 */
[-C--:B------:R-:W-:Y:S01]  /*b910*/  ISETP.GE.AND P2, PT, R5, R204.reuse, PT ;  /* 0x000000cc0500720c */ /* 0x080fe20003f46270 */
[----:B------:R-:W-:Y:S01]  /*b920*/  VIADD R5, R215, 0x99 ;  /* 0x00000099d7057836 */ /* 0x000fe20000000000 */
[C---:B------:R-:W-:Y:S02]  /*b930*/  ISETP.GE.AND P6, PT, R9.reuse, R205, PT ;  /* 0x000000cd0900720c */ /* 0x040fe40003fc6270 */
[----:B------:R-:W-:Y:S02]  /*b940*/  ISETP.GE.AND P5, PT, R9, R204, PT ;  /* 0x000000cc0900720c */ /* 0x000fe40003fa6270 */
[----:B------:R-:W-:Y:S02]  /*b950*/  FSEL R59, R36, -INF , !P6 ;  /* 0xff800000243b7808 */ /* 0x000fe40007000000 */
[----:B------:R-:W-:-:S02]  /*b960*/  FSEL R58, R32, -INF , !P1 ;  /* 0xff800000203a7808 */ /* 0x000fc40004800000 */
[C---:B------:R-:W-:Y:S02]  /*b970*/  ISETP.GE.AND P6, PT, R5.reuse, R205, PT ;  /* 0x000000cd0500720c */ /* 0x040fe40003fc6270 */
[----:B------:R-:W-:Y:S02]  /*b980*/  ISETP.GE.AND P1, PT, R5, R204, PT ;  /* 0x000000cc0500720c */ /* 0x000fe40003f26270 */
[C-C-:B------:R-:W-:Y:S02]  /*b990*/  LOP3.LUT R5, R7.reuse, 0x38, R197.reuse, 0xfe, !PT ;  /* 0x0000003807057812 */ /* 0x140fe400078efec5 */
[----:B------:R-:W-:Y:S02]  /*b9a0*/  FSEL R181, R34, -INF , !P4 ;  /* 0xff80000022b57808 */ /* 0x000fe40006000000 */
[----:B------:R-:W-:Y:S01]  /*b9b0*/  LOP3.LUT R9, R7, 0x30, R197, 0xfe, !PT ;  /* 0x0000003007097812 */ /* 0x000fe200078efec5 */
[----:B------:R-:W2:Y:S01]  /*b9c0*/  LDSM.16.M88.4 R32, [R225] ;  /* 0x00000000e120783b */ /* 0x000ea20000000200 */
[----:B------:R-:W-:-:S02]  /*b9d0*/  FSEL R56, R38, -INF , !P5 ;  /* 0xff80000026387808 */ /* 0x000fc40006800000 */
[----:B------:R-:W-:Y:S02]  /*b9e0*/  FSEL R38, R115, -INF , !P1 ;  /* 0xff80000073267808 */ /* 0x000fe40004800000 */
[CC--:B------:R-:W-:Y:S01]  /*b9f0*/  ISETP.GE.AND P4, PT, R5.reuse, R205.reuse, PT ;  /* 0x000000cd0500720c */ /* 0x0c0fe20003f86270 */
[C---:B-1----:R-:W-:Y:S01]  /*ba00*/  HMMA.16816.F32.BF16 R100, R60.reuse, R44, R100 ;  /* 0x0000002c3c64723c */ /* 0x042fe20000041864 */
[----:B------:R-:W-:Y:S01]  /*ba10*/  ISETP.GE.AND P1, PT, R5, R204, PT ;  /* 0x000000cc0500720c */ /* 0x000fe20003f26270 */
[----:B------:R-:W-:Y:S01]  /*ba20*/  VIADD R5, R215, 0xa1 ;  /* 0x000000a1d7057836 */ /* 0x000fe20000000000 */
[-C--:B------:R-:W-:Y:S02]  /*ba30*/  ISETP.GE.AND P5, PT, R9, R205.reuse, PT ;  /* 0x000000cd0900720c */ /* 0x080fe40003fa6270 */
[----:B------:R-:W-:Y:S01]  /*ba40*/  FSEL R53, R28, -INF , !P3 ;  /* 0xff8000001c357808 */ /* 0x000fe20005800000 */
[----:B------:R-:W-:Y:S01]  /*ba50*/  HMMA.16816.F32.BF16 R96, R60, R46, R96 ;  /* 0x0000002e3c60723c */ /* 0x000fe20000041860 */
[----:B------:R-:W-:Y:S01]  /*ba60*/  FSEL R52, R24, -INF , !P5 ;  /* 0xff80000018347808 */ /* 0x000fe20006800000 */
[----:B------:R-:W-:Y:S01]  /*ba70*/  IMAD.U32 R45, RZ, RZ, UR4 ;  /* 0x00000004ff2d7e24 */ /* 0x000fe2000f8e00ff */
[----:B------:R-:W-:-:S02]  /*ba80*/  ISETP.GE.AND P3, PT, R5, R205, PT ;  /* 0x000000cd0500720c */ /* 0x000fc40003f66270 */
[-C--:B------:R-:W-:Y:S01]  /*ba90*/  ISETP.GE.AND P5, PT, R5, R204.reuse, PT ;  /* 0x000000cc0500720c */ /* 0x080fe20003fa6270 */
[----:B------:R-:W-:Y:S01]  /*baa0*/  IMAD.U32 R5, RZ, RZ, UR4 ;  /* 0x00000004ff057e24 */ /* 0x000fe2000f8e00ff */
[----:B------:R-:W-:Y:S01]  /*bab0*/  FSEL R36, R113, -INF , !P6 ;  /* 0xff80000071247808 */ /* 0x000fe20007000000 */
[----:B------:R-:W-:Y:S01]  /*bac0*/  IMAD.U32 R47, RZ, RZ, UR4 ;  /* 0x00000004ff2f7e24 */ /* 0x000fe2000f8e00ff */
[----:B------:R-:W-:Y:S01]  /*bad0*/  ISETP.GE.AND P6, PT, R9, R204, PT ;  /* 0x000000cc0900720c */ /* 0x000fe20003fc6270 */
[----:B------:R-:W-:Y:S01]  /*bae0*/  IMAD.U32 R46, RZ, RZ, UR4 ;  /* 0x00000004ff2e7e24 */ /* 0x000fe2000f8e00ff */
[----:B------:R-:W-:Y:S02]  /*baf0*/  FSEL R177, R30, -INF , !P2 ;  /* 0xff8000001eb17808 */ /* 0x000fe40005000000 */
[----:B------:R-:W1:Y:S01]  /*bb00*/  LDSM.16.M88.4 R28, [R166+0x6000] ;  /* 0x00600000a61c783b */ /* 0x000e620000000200 */
[----:B------:R-:W-:Y:S01]  /*bb10*/  LOP3.LUT R9, R5, 0x48, R197, 0xfe, !PT ;  /* 0x0000004805097812 */ /* 0x000fe200078efec5 */
[----:B------:R-:W-:Y:S01]  /*bb20*/  VIADD R5, R215, 0xa9 ;  /* 0x000000a9d7057836 */ /* 0x000fe20000000000 */
[----:B------:R-:W-:-:S02]  /*bb30*/  FSEL R213, R26, -INF , !P6 ;  /* 0xff8000001ad57808 */ /* 0x000fc40007000000 */
[----:B------:R-:W-:Y:S02]  /*bb40*/  FSEL R24, R111, -INF , !P5 ;  /* 0xff8000006f187808 */ /* 0x000fe40006800000 */
[C---:B------:R-:W-:Y:S02]  /*bb50*/  ISETP.GE.AND P6, PT, R9.reuse, R205, PT ;  /* 0x000000cd0900720c */ /* 0x040fe40003fc6270 */
[----:B------:R-:W-:Y:S02]  /*bb60*/  ISETP.GE.AND P5, PT, R9, R204, PT ;  /* 0x000000cc0900720c */ /* 0x000fe40003fa6270 */
[----:B------:R-:W-:Y:S02]  /*bb70*/  LOP3.LUT R7, R7, 0x40, R197, 0xfe, !PT ;  /* 0x0000004007077812 */ /* 0x000fe400078efec5 */
[----:B------:R-:W-:Y:S02]  /*bb80*/  FSEL R180, R12, -INF , !P6 ;  /* 0xff8000000cb47808 */ /* 0x000fe40007000000 */
[----:B------:R-:W-:Y:S01]  /*bb90*/  FSEL R199, R14, -INF , !P5 ;  /* 0xff8000000ec77808 */ /* 0x000fe20006800000 */
[----:B--2---:R-:W-:Y:S01]  /*bba0*/  HMMA.16816.F32.BF16 R84, R200, R32, R84 ;  /* 0x00000020c854723c */ /* 0x004fe20000041854 */
[----:B------:R-:W2:Y:S01]  /*bbb0*/  LDSM.16.M88.4 R12, [R166+0x6800] ;  /* 0x00680000a60c783b */ /* 0x000ea20000000200 */
[----:B------:R-:W-:-:S02]  /*bbc0*/  FSEL R44, R20, -INF , !P4 ;  /* 0xff800000142c7808 */ /* 0x000fc40006000000 */
[----:B------:R-:W-:Y:S02]  /*bbd0*/  FSEL R212, R22, -INF , !P1 ;  /* 0xff80000016d47808 */ /* 0x000fe40004800000 */
[----:B------:R-:W3:Y:S01]  /*bbe0*/  LDSM.16.M88.4 R20, [R224] ;  /* 0x00000000e014783b */ /* 0x000ee20000000200 */
[-C--:B------:R-:W-:Y:S01]  /*bbf0*/  ISETP.GE.AND P2, PT, R7, R205.reuse, PT ;  /* 0x000000cd0700720c */ /* 0x080fe20003f46270 */
[----:B------:R-:W-:Y:S01]  /*bc00*/  HMMA.16816.F32.BF16 R80, R200, R34, R80 ;  /* 0x00000022c850723c */ /* 0x000fe20000041850 */
[----:B------:R-:W-:Y:S01]  /*bc10*/  FSEL R42, R109, -INF , !P3 ;  /* 0xff8000006d2a7808 */ /* 0x000fe20005800000 */
[----:B------:R-:W-:Y:S01]  /*bc20*/  IMAD.U32 R33, RZ, RZ, UR4 ;  /* 0x00000004ff217e24 */ /* 0x000fe2000f8e00ff */
[-C--:B------:R-:W-:Y:S01]  /*bc30*/  ISETP.GE.AND P3, PT, R7, R204.reuse, PT ;  /* 0x000000cc0700720c */ /* 0x080fe20003f66270 */
[----:B------:R-:W-:Y:S01]  /*bc40*/  IMAD.U32 R7, RZ, RZ, UR4 ;  /* 0x00000004ff077e24 */ /* 0x000fe2000f8e00ff */
[----:B------:R-:W-:Y:S01]  /*bc50*/  FSEL R183, R16, -INF , !P2 ;  /* 0xff80000010b77808 */ /* 0x000fe20005000000 */
[----:B------:R-:W-:Y:S01]  /*bc60*/  IMAD.U32 R32, RZ, RZ, UR4 ;  /* 0x00000004ff207e24 */ /* 0x000fe2000f8e00ff */
[C---:B------:R-:W-:Y:S01]  /*bc70*/  ISETP.GE.AND P4, PT, R5.reuse, R205, PT ;  /* 0x000000cd0500720c */ /* 0x040fe20003f86270 */
[----:B------:R-:W-:Y:S01]  /*bc80*/  IMAD.U32 R35, RZ, RZ, UR4 ;  /* 0x00000004ff237e24 */ /* 0x000fe2000f8e00ff */
[----:B------:R-:W-:Y:S01]  /*bc90*/  ISETP.GE.AND P2, PT, R5, R204, PT ;  /* 0x000000cc0500720c */ /* 0x000fe20003f46270 */
[----:B------:R-:W-:Y:S01]  /*bca0*/  IMAD.U32 R5, RZ, RZ, UR4 ;  /* 0x00000004ff057e24 */ /* 0x000fe2000f8e00ff */
[----:B------:R-:W-:Y:S01]  /*bcb0*/  LOP3.LUT R7, R7, 0x50, R197, 0xfe, !PT ;  /* 0x0000005007077812 */ /* 0x000fe200078efec5 */
[----:B------:R-:W-:Y:S01]  /*bcc0*/  IMAD.U32 R34, RZ, RZ, UR4 ;  /* 0x00000004ff227e24 */ /* 0x000fe2000f8e00ff */
[----:B------:R-:W-:-:S02]  /*bcd0*/  FSEL R26, R105, -INF , !P4 ;  /* 0xff800000691a7808 */ /* 0x000fc40006000000 */
[--C-:B------:R-:W-:Y:S01]  /*bce0*/  LOP3.LUT R9, R5, 0x58, R197.reuse, 0xfe, !PT ;  /* 0x0000005805097812 */ /* 0x100fe200078efec5 */
[----:B------:R-:W-:Y:S01]  /*bcf0*/  VIADD R5, R215, 0xb1 ;  /* 0x000000b1d7057836 */ /* 0x000fe20000000000 */
[CC--:B------:R-:W-:Y:S01]  /*bd00*/  ISETP.GE.AND P1, PT, R7.reuse, R205.reuse, PT ;  /* 0x000000cd0700720c */ /* 0x0c0fe20003f26270 */
[C---:B-1----:R-:W-:Y:S01]  /*bd10*/  HMMA.16816.F32.BF16 R92, R60.reuse, R28, R92 ;  /* 0x0000001c3c5c723c */ /* 0x042fe2000004185c */
[----:B------:R-:W-:Y:S01]  /*bd20*/  ISETP.GE.AND P4, PT, R7, R204, PT ;  /* 0x000000cc0700720c */ /* 0x000fe20003f86270 */
[----:B------:R-:W-:Y:S01]  /*bd30*/  IMAD.U32 R7, RZ, RZ, UR4 ;  /* 0x00000004ff077e24 */ /* 0x000fe2000f8e00ff */
[----:B------:R-:W-:Y:S02]  /*bd40*/  ISETP.GE.AND P6, PT, R5, R205, PT ;  /* 0x000000cd0500720c */ /* 0x000fe40003fc6270 */
[----:B------:R-:W-:Y:S01]  /*bd50*/  FSEL R207, R18, -INF , !P3 ;  /* 0xff80000012cf7808 */ /* 0x000fe20005800000 */
[----:B------:R-:W-:Y:S01]  /*bd60*/  HMMA.16816.F32.BF16 R88, R60, R30, R88 ;  /* 0x0000001e3c58723c */ /* 0x000fe20000041858 */
[----:B------:R-:W-:Y:S01]  /*bd70*/  LOP3.LUT R7, R7, 0x60, R197, 0xfe, !PT ;  /* 0x0000006007077812 */ /* 0x000fe200078efec5 */
[----:B------:R-:W-:Y:S01]  /*bd80*/  IMAD.U32 R29, RZ, RZ, UR4 ;  /* 0x00000004ff1d7e24 */ /* 0x000fe2000f8e00ff */
[----:B------:R-:W-:Y:S01]  /*bd90*/  FSEL R179, R8, -INF , !P1 ;  /* 0xff80000008b37808 */ /* 0x000fe20004800000 */
[----:B------:R-:W-:Y:S01]  /*bda0*/  IMAD.U32 R28, RZ, RZ, UR4 ;  /* 0x00000004ff1c7e24 */ /* 0x000fe2000f8e00ff */
[----:B------:R-:W-:-:S02]  /*bdb0*/  FSEL R18, R101, -INF , !P6 ;  /* 0xff80000065127808 */ /* 0x000fc40007000000 */
[-C--:B------:R-:W-:Y:S01]  /*bdc0*/  ISETP.GE.AND P1, PT, R5, R204.reuse, PT ;  /* 0x000000cc0500720c */ /* 0x080fe20003f26270 */
[----:B------:R-:W-:Y:S01]  /*bdd0*/  VIADD R5, R215, 0xb9 ;  /* 0x000000b9d7057836 */ /* 0x000fe20000000000 */
[-C--:B------:R-:W-:Y:S01]  /*bde0*/  ISETP.GE.AND P3, PT, R9, R205.reuse, PT ;  /* 0x000000cd0900720c */ /* 0x080fe20003f66270 */
[----:B--2---:R-:W-:Y:S01]  /*bdf0*/  HMMA.16816.F32.BF16 R84, R60, R12, R84 ;  /* 0x0000000c3c54723c */ /* 0x004fe20000041854 */
[CC--:B------:R-:W-:Y:S01]  /*be00*/  ISETP.GE.AND P5, PT, R7.reuse, R205.reuse, PT ;  /* 0x000000cd0700720c */ /* 0x0c0fe20003fa6270 */
[----:B------:R-:W-:Y:S01]  /*be10*/  IMAD.U32 R31, RZ, RZ, UR4 ;  /* 0x00000004ff1f7e24 */ /* 0x000fe2000f8e00ff */
[-C--:B------:R-:W-:Y:S01]  /*be20*/  ISETP.GE.AND P6, PT, R7, R204.reuse, PT ;  /* 0x000000cc0700720c */ /* 0x080fe20003fc6270 */
[----:B------:R-:W-:Y:S01]  /*be30*/  IMAD.U32 R7, RZ, RZ, UR4 ;  /* 0x00000004ff077e24 */ /* 0x000fe2000f8e00ff */
[----:B------:R-:W-:Y:S01]  /*be40*/  FSEL R16, R107, -INF , !P2 ;  /* 0xff8000006b107808 */ /* 0x000fe20005000000 */
[----:B---3--:R-:W-:Y:S01]  /*be50*/  HMMA.16816.F32.BF16 R76, R200, R20, R76 ;  /* 0x00000014c84c723c */ /* 0x008fe2000004184c */
[----:B------:R-:W-:Y:S01]  /*be60*/  FSEL R218, R4, -INF , !P3 ;  /* 0xff80000004da7808 */ /* 0x000fe20005800000 */
[----:B------:R-:W-:Y:S01]  /*be70*/  IMAD.U32 R13, RZ, RZ, UR4 ;  /* 0x00000004ff0d7e24 */ /* 0x000fe2000f8e00ff */
[----:B------:R-:W-:Y:S01]  /*be80*/  ISETP.GE.AND P2, PT, R9, R204, PT ;  /* 0x000000cc0900720c */ /* 0x000fe20003f46270 */
[----:B------:R-:W-:Y:S01]  /*be90*/  IMAD.U32 R12, RZ, RZ, UR4 ;  /* 0x00000004ff0c7e24 */ /* 0x000fe2000f8e00ff */
[----:B------:R-:W-:Y:S01]  /*bea0*/  ISETP.GE.AND P3, PT, R5, R205, PT ;  /* 0x000000cd0500720c */ /* 0x000fe20003f66270 */
[----:B------:R-:W-:Y:S01]  /*beb0*/  IMAD.U32 R30, RZ, RZ, UR4 ;  /* 0x00000004ff1e7e24 */ /* 0x000fe2000f8e00ff */
[C-C-:B------:R-:W-:Y:S01]  /*bec0*/  LOP3.LUT R4, R7.reuse, 0x70, R197.reuse, 0xfe, !PT ;  /* 0x0000007007047812 */ /* 0x140fe200078efec5 */
[----:B------:R-:W-:Y:S01]  /*bed0*/  IMAD.U32 R21, RZ, RZ, UR4 ;  /* 0x00000004ff157e24 */ /* 0x000fe2000f8e00ff */
[----:B------:R-:W-:Y:S01]  /*bee0*/  LOP3.LUT R8, R7, 0x68, R197, 0xfe, !PT ;  /* 0x0000006807087812 */ /* 0x000fe200078efec5 */
[----:B------:R-:W-:Y:S01]  /*bef0*/  IMAD.U32 R20, RZ, RZ, UR4 ;  /* 0x00000004ff147e24 */ /* 0x000fe2000f8e00ff */
[----:B------:R-:W-:Y:S01]  /*bf00*/  FSEL R195, R6, -INF , !P2 ;  /* 0xff80000006c37808 */ /* 0x000fe20005000000 */
[----:B------:R-:W-:Y:S01]  /*bf10*/  HMMA.16816.F32.BF16 R80, R60, R14, R80 ;  /* 0x0000000e3c50723c */ /* 0x000fe20000041850 */
[----:B------:R-:W-:-:S02]  /*bf20*/  FSEL R97, R97, -INF , !P3 ;  /* 0xff80000061617808 */ /* 0x000fc40005800000 */
[CC--:B------:R-:W-:Y:S02]  /*bf30*/  ISETP.GE.AND P2, PT, R4.reuse, R205.reuse, PT ;  /* 0x000000cd0400720c */ /* 0x0c0fe40003f46270 */
[-C--:B------:R-:W-:Y:S01]  /*bf40*/  ISETP.GE.AND P3, PT, R4, R204.reuse, PT ;  /* 0x000000cc0400720c */ /* 0x080fe20003f66270 */
[----:B------:R-:W-:Y:S01]  /*bf50*/  IMAD.U32 R4, RZ, RZ, UR4 ;  /* 0x00000004ff047e24 */ /* 0x000fe2000f8e00ff */
[----:B------:R-:W-:Y:S01]  /*bf60*/  FSEL R196, R10, -INF , !P4 ;  /* 0xff8000000ac47808 */ /* 0x000fe20006000000 */
[----:B------:R-:W-:Y:S01]  /*bf70*/  HMMA.16816.F32.BF16 R72, R200, R22, R72 ;  /* 0x00000016c848723c */ /* 0x000fe20000041848 */
[----:B------:R-:W-:Y:S02]  /*bf80*/  FSEL R103, R103, -INF , !P1 ;  /* 0xff80000067677808 */ /* 0x000fe40004800000 */
[C---:B------:R-:W-:Y:S02]  /*bf90*/  ISETP.GE.AND P4, PT, R8.reuse, R205, PT ;  /* 0x000000cd0800720c */ /* 0x040fe40003f86270 */
[----:B------:R-:W-:-:S02]  /*bfa0*/  ISETP.GE.AND P1, PT, R8, R204, PT ;  /* 0x000000cc0800720c */ /* 0x000fc40003f26270 */
[----:B------:R-:W1:Y:S01]  /*bfb0*/  LDSM.16.M88.4 R8, [R167] ;  /* 0x00000000a708783b */ /* 0x000e620000000200 */
[----:B------:R-:W-:Y:S01]  /*bfc0*/  FSEL R216, R176, -INF , !P5 ;  /* 0xff800000b0d87808 */ /* 0x000fe20006800000 */
[----:B------:R-:W-:Y:S01]  /*bfd0*/  VIADD R22, R215, 0xd1 ;  /* 0x000000d1d7167836 */ /* 0x000fe20000000000 */
[----:B------:R-:W-:Y:S01]  /*bfe0*/  ISETP.GE.AND P5, PT, R5, R204, PT ;  /* 0x000000cc0500720c */ /* 0x000fe20003fa6270 */
[----:B------:R-:W-:Y:S01]  /*bff0*/  IMAD.U32 R5, RZ, RZ, UR4 ;  /* 0x00000004ff057e24 */ /* 0x000fe2000f8e00ff */
[--C-:B------:R-:W-:Y:S01]  /*c000*/  LOP3.LUT R6, R4, 0x78, R197.reuse, 0xfe, !PT ;  /* 0x0000007804067812 */ /* 0x100fe200078efec5 */
[----:B------:R-:W-:Y:S01]  /*c010*/  VIADD R4, R215, 0xc1 ;  /* 0x000000c1d7047836 */ /* 0x000fe20000000000 */
[----:B------:R-:W-:Y:S02]  /*c020*/  FSEL R99, R99, -INF , !P5 ;  /* 0xff80000063637808 */ /* 0x000fe40006800000 */
        /* <DEDUP_REMOVED lines=15> */
[--C-:B------:R-:W-:Y:S01]  /*c120*/  LOP3.LUT R21, R21, 0xf0, R197.reuse, 0xfe, !PT ;  /* 0x000000f015157812 */ /* 0x100fe200078efec5 */
[C---:B-1----:R-:W-:Y:S01]  /*c130*/  HMMA.16816.F32.BF16 R68, R200.reuse, R8, R68 ;  /* 0x00000008c844723c */ /* 0x042fe20000041844 */
[----:B------:R-:W-:Y:S02]  /*c140*/  LOP3.LUT R20, R20, 0xf8, R197, 0xfe, !PT ;  /* 0x000000f814147812 */ /* 0x000fe400078efec5 */
[----:B------:R-:W-:Y:S02]  /*c150*/  FSEL R101, R170, -INF , !P3 ;  /* 0xff800000aa657808 */ /* 0x000fe40005800000 */
[----:B------:R-:W-:Y:S01]  /*c160*/  FSEL R197, R128, -INF , !P5 ;  /* 0xff80000080c57808 */ /* 0x000fe20006800000 */
[----:B------:R-:W-:Y:S01]  /*c170*/  HMMA.16816.F32.BF16 R64, R200, R10, R64 ;  /* 0x0000000ac840723c */ /* 0x000fe20000041840 */
[----:B------:R-:W-:-:S02]  /*c180*/  FSEL R188, R178, -INF , !P6 ;  /* 0xff800000b2bc7808 */ /* 0x000fc40007000000 */
[----:B------:R-:W-:Y:S02]  /*c190*/  FSEL R211, R172, -INF , !P4 ;  /* 0xff800000acd37808 */ /* 0x000fe40006000000 */
[CC--:B------:R-:W-:Y:S02]  /*c1a0*/  ISETP.GE.AND P3, PT, R13.reuse, R205.reuse, PT ;  /* 0x000000cd0d00720c */ /* 0x0c0fe40003f66270 */
[-C--:B------:R-:W-:Y:S01]  /*c1b0*/  ISETP.GE.AND P5, PT, R13, R204.reuse, PT ;  /* 0x000000cc0d00720c */ /* 0x080fe20003fa6270 */
[----:B------:R-:W-:Y:S01]  /*c1c0*/  VIADD R13, R215, 0xc9 ;  /* 0x000000c9d70d7836 */ /* 0x000fe20000000000 */
[----:B------:R-:W-:Y:S02]  /*c1d0*/  ISETP.GE.AND P6, PT, R6, R204, PT ;  /* 0x000000cc0600720c */ /* 0x000fe40003fc6270 */
[----:B------:R-:W-:Y:S02]  /*c1e0*/  ISETP.GE.AND P4, PT, R4, R205, PT ;  /* 0x000000cd0400720c */ /* 0x000fe40003f86270 */
[----:B------:R-:W-:-:S02]  /*c1f0*/  FSEL R187, R174, -INF , !P1 ;  /* 0xff800000aebb7808 */ /* 0x000fc40004800000 */
[----:B------:R-:W-:Y:S02]  /*c200*/  FSEL R93, R93, -INF , !P4 ;  /* 0xff8000005d5d7808 */ /* 0x000fe40006000000 */
[----:B------:R-:W-:Y:S02]  /*c210*/  FSEL R206, R168, -INF , !P2 ;  /* 0xff800000a8ce7808 */ /* 0x000fe40005000000 */
[----:B------:R-:W-:Y:S02]  /*c220*/  FSEL R105, R130, -INF , !P6 ;  /* 0xff80000082697808 */ /* 0x000fe40007000000 */
[C---:B------:R-:W-:Y:S02]  /*c230*/  ISETP.GE.AND P4, PT, R5.reuse, R205, PT ;  /* 0x000000cd0500720c */ /* 0x040fe40003f86270 */
[-C--:B------:R-:W-:Y:S02]  /*c240*/  ISETP.GE.AND P1, PT, R5, R204.reuse, PT ;  /* 0x000000cc0500720c */ /* 0x080fe40003f26270 */
[----:B------:R-:W-:-:S02]  /*c250*/  ISETP.GE.AND P2, PT, R4, R204, PT ;  /* 0x000000cc0400720c */ /* 0x000fc40003f46270 */
[-C--:B------:R-:W-:Y:S01]  /*c260*/  ISETP.GE.AND P6, PT, R13, R205.reuse, PT ;  /* 0x000000cd0d00720c */ /* 0x080fe20003fc6270 */
[----:B------:R-:W1:Y:S01]  /*c270*/  LDSM.16.M88.4 R4, [R166+0x7000] ;  /* 0x00700000a604783b */ /* 0x000e620000000200 */
[----:B------:R-:W-:Y:S02]  /*c280*/  FSEL R107, R126, -INF , !P1 ;  /* 0xff8000007e6b7808 */ /* 0x000fe40004800000 */
[----:B------:R-:W-:Y:S02]  /*c290*/  FSEL R89, R89, -INF , !P6 ;  /* 0xff80000059597808 */ /* 0x000fe40007000000 */
[----:B------:R-:W-:Y:S02]  /*c2a0*/  FSEL R189, R120, -INF , !P3 ;  /* 0xff80000078bd7808 */ /* 0x000fe40005800000 */
[C---:B------:R-:W-:Y:S02]  /*c2b0*/  ISETP.GE.AND P1, PT, R12.reuse, R205, PT ;  /* 0x000000cd0c00720c */ /* 0x040fe40003f26270 */
[----:B------:R-:W-:-:S02]  /*c2c0*/  ISETP.GE.AND P6, PT, R12, R204, PT ;  /* 0x000000cc0c00720c */ /* 0x000fc40003fc6270 */
[----:B------:R-:W-:Y:S02]  /*c2d0*/  ISETP.GE.AND P3, PT, R13, R204, PT ;  /* 0x000000cc0d00720c */ /* 0x000fe40003f66270 */
[----:B------:R-:W2:Y:S01]  /*c2e0*/  LDSM.16.M88.4 R12, [R166+0x7800] ;  /* 0x00780000a60c783b */ /* 0x000ea20000000200 */
[----:B------:R-:W-:Y:S01]  /*c2f0*/  FSEL R191, R124, -INF , !P4 ;  /* 0xff8000007cbf7808 */ /* 0x000fe20006000000 */
[----:B------:R-:W-:-:S04]  /*c300*/  DEPBAR.LE SB0, 0x0 ;  /* 0x000080000000791a */ /* 0x000fc80000000000 */
[----:B------:R-:W-:Y:S02]  /*c310*/  FSEL R95, R95, -INF , !P2 ;  /* 0xff8000005f5f7808 */ /* 0x000fe40005000000 */
[CC--:B------:R-:W-:Y:S02]  /*c320*/  ISETP.GE.AND P4, PT, R47.reuse, R204.reuse, PT ;  /* 0x000000cc2f00720c */ /* 0x0c0fe40003f86270 */
[----:B------:R-:W-:Y:S02]  /*c330*/  FSEL R112, R112, -INF , !P1 ;  /* 0xff80000070707808 */ /* 0x000fe40004800000 */
[----:B------:R-:W-:Y:S02]  /*c340*/  ISETP.GE.AND P2, PT, R47, R205, PT ;  /* 0x000000cd2f00720c */ /* 0x000fe40003f46270 */
[----:B------:R-:W-:Y:S02]  /*c350*/  ISETP.GE.AND P1, PT, R22, R204, PT ;  /* 0x000000cc1600720c */ /* 0x000fe40003f26270 */
[----:B------:R-:W-:-:S02]  /*c360*/  FSEL R113, R118, -INF , !P4 ;  /* 0xff80000076717808 */ /* 0x000fc40006000000 */
[----:B------:R-:W-:Y:S02]  /*c370*/  FSEL R111, R116, -INF , !P2 ;  /* 0xff800000746f7808 */ /* 0x000fe40005000000 */
[-C--:B------:R-:W-:Y:S02]  /*c380*/  ISETP.GE.AND P4, PT, R45, R205.reuse, PT ;  /* 0x000000cd2d00720c */ /* 0x080fe40003f86270 */
[----:B------:R-:W-:Y:S02]  /*c390*/  FSEL R87, R87, -INF , !P1 ;  /* 0xff80000057577808 */ /* 0x000fe40004800000 */
[----:B------:R-:W-:Y:S02]  /*c3a0*/  ISETP.GE.AND P2, PT, R46, R204, PT ;  /* 0x000000cc2e00720c */ /* 0x000fe40003f46270 */
[----:B------:R-:W-:Y:S01]  /*c3b0*/  ISETP.GE.AND P1, PT, R35, R205, PT ;  /* 0x000000cd2300720c */ /* 0x000fe20003f26270 */
[----:B-1----:R-:W-:Y:S01]  /*c3c0*/  HMMA.16816.F32.BF16 R76, R60, R4, R76 ;  /* 0x000000043c4c723c */ /* 0x002fe2000004184c */
[----:B------:R-:W-:-:S02]  /*c3d0*/  FSEL R114, R114, -INF , !P6 ;  /* 0xff80000072727808 */ /* 0x000fc40007000000 */
[----:B------:R-:W-:Y:S02]  /*c3e0*/  FSEL R104, R104, -INF , !P4 ;  /* 0xff80000068687808 */ /* 0x000fe40006000000 */
[----:B------:R-:W-:Y:S01]  /*c3f0*/  FSEL R110, R110, -INF , !P2 ;  /* 0xff8000006e6e7808 */ /* 0x000fe20005000000 */
[C---:B------:R-:W-:Y:S01]  /*c400*/  HMMA.16816.F32.BF16 R72, R60.reuse, R6, R72 ;  /* 0x000000063c48723c */ /* 0x040fe20000041848 */
[C---:B------:R-:W-:Y:S01]  /*c410*/  VIADD R4, R215.reuse, 0xd9 ;  /* 0x000000d9d7047836 */ /* 0x040fe20000000000 */
[----:B------:R-:W-:Y:S02]  /*c420*/  FSEL R100, R100, -INF , !P1 ;  /* 0xff80000064647808 */ /* 0x000fe40004800000 */
[----:B------:R-:W-:Y:S02]  /*c430*/  FSEL R109, R122, -INF , !P5 ;  /* 0xff8000007a6d7808 */ /* 0x000fe40006800000 */
[C---:B------:R-:W-:Y:S01]  /*c440*/  ISETP.GE.AND P6, PT, R4.reuse, R205, PT ;  /* 0x000000cd0400720c */ /* 0x040fe20003fc6270 */
[----:B--2---:R-:W-:Y:S01]  /*c450*/  HMMA.16816.F32.BF16 R68, R60, R12, R68 ;  /* 0x0000000c3c44723c */ /* 0x004fe20000041844 */
[----:B------:R-:W-:Y:S01]  /*c460*/  BAR.SYNC.DEFER_BLOCKING 0x0 ;  /* 0x0000000000007b1d */ /* 0x000fe20000010000 */
[----:B------:R-:W-:Y:S01]  /*c470*/  ISETP.GE.AND P4, PT, R4, R204, PT ;  /* 0x000000cc0400720c */ /* 0x000fe20003f86270 */
[----:B------:R-:W-:Y:S01]  /*c480*/  VIADD R4, R215, 0xe1 ;  /* 0x000000e1d7047836 */ /* 0x000fe20000000000 */
[----:B------:R-:W-:-:S02]  /*c490*/  FSEL R91, R91, -INF , !P3 ;  /* 0xff8000005b5b7808 */ /* 0x000fc40005800000 */
[-C--:B------:R-:W-:Y:S01]  /*c4a0*/  ISETP.GE.AND P2, PT, R34, R205.reuse, PT ;  /* 0x000000cd2200720c */ /* 0x080fe20003f46270 */
[----:B------:R-:W-:Y:S01]  /*c4b0*/  HMMA.16816.F32.BF16 R64, R60, R14, R64 ;  /* 0x0000000e3c40723c */ /* 0x000fe20000041840 */
[----:B------:R-:W-:Y:S02]  /*c4c0*/  ISETP.GE.AND P1, PT, R33, R204, PT ;  /* 0x000000cc2100720c */ /* 0x000fe40003f26270 */
[-C--:B------:R-:W-:Y:S02]  /*c4d0*/  ISETP.GE.AND P3, PT, R46, R205.reuse, PT ;  /* 0x000000cd2e00720c */ /* 0x080fe40003f66270 */
[----:B------:R-:W-:Y:S02]  /*c4e0*/  ISETP.GE.AND P5, PT, R22, R205, PT ;  /* 0x000000cd1600720c */ /* 0x000fe40003fa6270 */
[----:B------:R-:W-:Y:S02]  /*c4f0*/  FSEL R83, R83, -INF , !P4 ;  /* 0xff80000053537808 */ /* 0x000fe40006000000 */
[----:B------:R-:W-:-:S02]  /*c500*/  FSEL R96, R96, -INF , !P2 ;  /* 0xff80000060607808 */ /* 0x000fc40005000000 */
[----:B------:R-:W-:Y:S02]  /*c510*/  FSEL R94, R94, -INF , !P1 ;  /* 0xff8000005e5e7808 */ /* 0x000fe40004800000 */
[----:B------:R-:W-:Y:S02]  /*c520*/  FSEL R85, R85, -INF , !P5 ;  /* 0xff80000055557808 */ /* 0x000fe40006800000 */
[----:B------:R-:W-:Y:S02]  /*c530*/  FSEL R108, R108, -INF , !P3 ;  /* 0xff8000006c6c7808 */ /* 0x000fe40005800000 */
[C---:B------:R-:W-:Y:S02]  /*c540*/  ISETP.GE.AND P4, PT, R4.reuse, R205, PT ;  /* 0x000000cd0400720c */ /* 0x040fe40003f86270 */
[-C--:B------:R-:W-:Y:S01]  /*c550*/  ISETP.GE.AND P2, PT, R4, R204.reuse, PT ;  /* 0x000000cc0400720c */ /* 0x080fe20003f46270 */
[----:B------:R-:W-:Y:S01]  /*c560*/  VIADD R4, R215, 0xe9 ;  /* 0x000000e9d7047836 */ /* 0x000fe20000000000 */
[----:B------:R-:W-:-:S02]  /*c570*/  ISETP.GE.AND P1, PT, R30, R204, PT ;  /* 0x000000cc1e00720c */ /* 0x000fc40003f26270 */
[-C--:B------:R-:W-:Y:S02]  /*c580*/  ISETP.GE.AND P5, PT, R45, R204.reuse, PT ;  /* 0x000000cc2d00720c */ /* 0x080fe40003fa6270 */
[----:B------:R-:W-:Y:S02]  /*c590*/  ISETP.GE.AND P3, PT, R35, R204, PT ;  /* 0x000000cc2300720c */ /* 0x000fe40003f66270 */
[----:B------:R-:W-:Y:S02]  /*c5a0*/  FSEL R77, R77, -INF , !P4 ;  /* 0xff8000004d4d7808 */ /* 0x000fe40006000000 */
[----:B------:R-:W-:Y:S02]  /*c5b0*/  FSEL R82, R82, -INF , !P1 ;  /* 0xff80000052527808 */ /* 0x000fe40004800000 */
[----:B------:R-:W-:Y:S02]  /*c5c0*/  FSEL R81, R81, -INF , !P6 ;  /* 0xff80000051517808 */ /* 0x000fe40007000000 */
[----:B------:R-:W-:-:S02]  /*c5d0*/  FSEL R106, R106, -INF , !P5 ;  /* 0xff8000006a6a7808 */ /* 0x000fc40006800000 */
[----:B------:R-:W-:Y:S02]  /*c5e0*/  FSEL R102, R102, -INF , !P3 ;  /* 0xff80000066667808 */ /* 0x000fe40005800000 */
[-C--:B------:R-:W-:Y:S02]  /*c5f0*/  ISETP.GE.AND P4, PT, R32, R205.reuse, PT ;  /* 0x000000cd2000720c */ /* 0x080fe40003f86270 */
        /* <DEDUP_REMOVED lines=11> */
[-C--:B------:R-:W-:Y:S01]  /*c6b0*/  ISETP.GE.AND P4, PT, R4, R204.reuse, PT ;  /* 0x000000cc0400720c */ /* 0x080fe20003f86270 */
[C---:B------:R-:W-:Y:S01]  /*c6c0*/  VIADD R4, R215.reuse, 0xf1 ;  /* 0x000000f1d7047836 */ /* 0x040fe20000000000 */
[----:B------:R-:W-:Y:S01]  /*c6d0*/  FSEL R90, R90, -INF , !P3 ;  /* 0xff8000005a5a7808 */ /* 0x000fe20005800000 */
[----:B------:R-:W-:Y:S01]  /*c6e0*/  VIADD R215, R215, 0xf9 ;  /* 0x000000f9d7d77836 */ /* 0x000fe20000000000 */
[----:B------:R-:W-:Y:S02]  /*c6f0*/  PLOP3.LUT P1, PT, PT, PT, UP0, 0x80, 0x0 ;  /* 0x000000000000781c */ /* 0x000fe40003f2f008 */
[C---:B------:R-:W-:Y:S02]  /*c700*/  ISETP.GE.AND P6, PT, R31.reuse, R205, PT ;  /* 0x000000cd1f00720c */ /* 0x040fe40003fc6270 */
        /* <DEDUP_REMOVED lines=9> */
[-C--:B------:R-:W-:Y:S02]  /*c7a0*/  ISETP.GE.AND P5, PT, R28, R205.reuse, PT ;  /* 0x000000cd1c00720c */ /* 0x080fe40003fa6270 */
[----:B------:R-:W-:Y:S02]  /*c7b0*/  ISETP.GE.AND P4, PT, R4, R205, PT ;  /* 0x000000cd0400720c */ /* 0x000fe40003f86270 */
[-C--:B------:R-:W-:Y:S02]  /*c7c0*/  ISETP.GE.AND P2, PT, R28, R204.reuse, PT ;  /* 0x000000cc1c00720c */ /* 0x080fe40003f46270 */
[----:B------:R-:W-:-:S02]  /*c7d0*/  ISETP.GE.AND P3, PT, R4, R204, PT ;  /* 0x000000cc0400720c */ /* 0x000fc40003f66270 */
[----:B------:R-:W-:Y:S02]  /*c7e0*/  FSEL R117, R69, -INF , !P4 ;  /* 0xff80000045757808 */ /* 0x000fe40006000000 */
[----:B------:R-:W-:Y:S02]  /*c7f0*/  FSEL R78, R78, -INF , !P6 ;  /* 0xff8000004e4e7808 */ /* 0x000fe40007000000 */
[----:B------:R-:W-:Y:S02]  /*c800*/  FSEL R118, R71, -INF , !P3 ;  /* 0xff80000047767808 */ /* 0x000fe40005800000 */
[----:B------:R-:W-:Y:S02]  /*c810*/  FSEL R119, R72, -INF , !P5 ;  /* 0xff80000048777808 */ /* 0x000fe40006800000 */
[----:B------:R-:W-:Y:S02]  /*c820*/  FSEL R120, R74, -INF , !P2 ;  /* 0xff8000004a787808 */ /* 0x000fe40005000000 */
        /* <DEDUP_REMOVED lines=9> */
[----:B------:R-:W-:Y:S01]  /*c8c0*/  FSEL R124, R66, -INF , !P3 ;  /* 0xff800000427c7808 */ /* 0x000fe20005800000 */
[----:B------:R-:W-:Y:S06]  /*c8d0*/  @!P1 BRA `(.L_x_2287) ;  /* 0x0000000400ec9947 */ /* 0x000fec0003800000 */
        /* <DEDUP_REMOVED lines=61> */
.L_x_2288:
[----:B------:R-:W-:-:S04]  /*ccb0*/  ULEA UR9, -UR10, URZ, 0x8 ;  /* 0x0000003f0a097291 */ /* 0x000fc8000f8e413f */
[----:B------:R-:W-:Y:S02]  /*ccc0*/  USHF.R.S32.HI UR4, URZ, 0x1f, UR9 ;  /* 0x0000001f3f047899 */ /* 0x000fe40008011409 */
[----:B------:R-:W-:-:S04]  /*ccd0*/  MOV R8, UR9 ;  /* 0x0000000900087c02 */ /* 0x000fc80008000f00 */
[----:B------:R-:W-:-:S07]  /*cce0*/  MOV R5, UR4 ;  /* 0x0000000400057c02 */ /* 0x000fce0008000f00 */
.L_x_2289:
[----:B------:R-:W-:Y:S01]  /*ccf0*/  IADD3 R8, P1, R165, R8, RZ ;  /* 0x00000008a5087210 */ /* 0x000fe20007f3e0ff */
[----:B------:R-:W-:Y:S02]  /*cd00*/  USHF.L.U32 UR4, UR10, 0x5, URZ ;  /* 0x000000050a047899 */ /* 0x000fe4000800063f */
[----:B------:R-:W-:Y:S02]  /*cd10*/  USHF.L.U64.HI UR10, UR10, 0x5, UR11 ;  /* 0x000000050a0a7899 */ /* 0x000fe4000801020b */
        /* <DEDUP_REMOVED lines=55> */
.L_x_2287:
[----:B---3--:R-:W-:Y:S01]  /*d090*/  FMNMX.FTZ R6, R2, R173, !PT ;  /* 0x000000ad02067209 */ /* 0x008fe20007810000 */
[----:B------:R-:W2:Y:S01]  /*d0a0*/  LDL.LU R68, [R1+0x4] ;  /* 0x0000040001447983 */ /* 0x000ea20000300800 */
[----:B------:R-:W-:Y:S02]  /*d0b0*/  MOV R70, R183 ;  /* 0x000000b700467202 */ /* 0x000fe40000000f00 */
[----:B------:R-:W-:Y:S01]  /*d0c0*/  FMNMX.FTZ R6, R219, R6, !PT ;  /* 0x00000006db067209 */ /* 0x000fe20007810000 */
[----:B------:R-:W3:Y:S01]  /*d0d0*/  LDL.LU R69, [R1+0x8] ;  /* 0x0000080001457983 */ /* 0x000ee20000300800 */
[----:B------:R-:W-:Y:S02]  /*d0e0*/  MOV R204, R181 ;  /* 0x000000b500cc7202 */ /* 0x000fe40000000f00 */
[----:B------:R-:W-:Y:S01]  /*d0f0*/  FMNMX.FTZ R6, R175, R6, !PT ;  /* 0x00000006af067209 */ /* 0x000fe20007810000 */
[----:B------:R-:W-:Y:S01]  /*d100*/  LDSM.16.MT88.4 R28, [R237+0xa000] ;  /* 0x00a00000ed1c783b */ /* 0x000fe20000004200 */
[----:B------:R-:W-:-:S02]  /*d110*/  MOV R205, R180 ;  /* 0x000000b400cd7202 */ /* 0x000fc40000000f00 */
[----:B------:R-:W-:Y:S01]  /*d120*/  FMNMX.FTZ R6, R222, R6, !PT ;  /* 0x00000006de067209 */ /* 0x000fe20007810000 */
[----:B------:R-:W-:Y:S01]  /*d130*/  LDSM.16.MT88.4 R20, [R234+0xa000] ;  /* 0x00a00000ea14783b */ /* 0x000fe20000004200 */
[----:B------:R-:W-:Y:S02]  /*d140*/  MOV R203, R177 ;  /* 0x000000b100cb7202 */ /* 0x000fe40000000f00 */
[----:B------:R-:W-:Y:S02]  /*d150*/  FMNMX.FTZ R6, R186, R6, !PT ;  /* 0x00000006ba067209 */ /* 0x000fe40007810000 */
[----:B------:R-:W-:Y:S02]  /*d160*/  MOV R202, R179 ;  /* 0x000000b300ca7202 */ /* 0x000fe40000000f00 */
        /* <DEDUP_REMOVED lines=125> */
[----:B------:R-:W-:-:S05]  /*d940*/  FMNMX.FTZ R4, R123, R4, !PT ;  /* 0x000000047b047209 */ /* 0x000fca0007810000 */
[----:B------:R-:W4:Y:S01]  /*d950*/  SHFL.BFLY PT, R182, R4, 0x2, 0x1f ;  /* 0x0c401f0004b67f89 */ /* 0x000f2200000e0000 */
[----:B-1----:R-:W-:-:S04]  /*d960*/  FMNMX.FTZ R183, R5, R183, !PT ;  /* 0x000000b705b77209 */ /* 0x002fc80007810000 */
[C---:B------:R-:W-:Y:S01]  /*d970*/  FSETP.NEU.FTZ.AND P2, PT, R183.reuse, -INF , PT ;  /* 0xff800000b700780b */ /* 0x040fe20003f5d000 */
[----:B------:R-:W-:Y:S01]  /*d980*/  FMUL.FTZ R181, R183, UR18 ;  /* 0x00000012b7b57c20 */ /* 0x000fe20008410000 */
[----:B----4-:R-:W-:-:S04]  /*d990*/  FMNMX.FTZ R182, R4, R182, !PT ;  /* 0x000000b604b67209 */ /* 0x010fc80007810000 */
[----:B------:R-:W-:Y:S01]  /*d9a0*/  FSEL R181, R181, RZ, P2 ;  /* 0x000000ffb5b57208 */ /* 0x000fe20001000000 */
[----:B------:R-:W1:Y:S04]  /*d9b0*/  SHFL.BFLY PT, R4, R182, 0x1, 0x1f ;  /* 0x0c201f00b6047f89 */ /* 0x000e6800000e0000 */
[----:B------:R-:W-:Y:S01]  /*d9c0*/  FFMA.FTZ R176, R186, UR18, -R181 ;  /* 0x00000012bab07c23 */ /* 0x000fe200080108b5 */
[----:B------:R-:W-:-:S05]  /*d9d0*/  FSEL R186, R183, RZ, P2 ;  /* 0x000000ffb7ba7208 */ /* 0x000fca0001000000 */
[----:B------:R-:W-:-:S04]  /*d9e0*/  FADD.FTZ R186, R2, -R186 ;  /* 0x800000ba02ba7221 */ /* 0x000fc80000010000 */
[----:B------:R-:W-:-:S06]  /*d9f0*/  FMUL.FTZ R186, R186, UR18 ;  /* 0x00000012baba7c20 */ /* 0x000fcc0008410000 */
[----:B------:R-:W4:Y:S01]  /*da00*/  MUFU.EX2 R186, R186 ;  /* 0x000000ba00ba7308 */ /* 0x000f220000000800 */
[----:B-1----:R-:W-:-:S04]  /*da10*/  FMNMX.FTZ R182, R182, R4, !PT ;  /* 0x00000004b6b67209 */ /* 0x002fc80007810000 */
[----:B------:R-:W-:-:S04]  /*da20*/  FSETP.NEU.FTZ.AND P1, PT, R182, -INF , PT ;  /* 0xff800000b600780b */ /* 0x000fc80003f3d000 */
[C---:B------:R-:W-:Y:S01]  /*da30*/  FSEL R4, R182.reuse, RZ, P1 ;  /* 0x000000ffb6047208 */ /* 0x040fe20000800000 */
[----:B------:R-:W-:-:S04]  /*da40*/  FMUL.FTZ R170, R182, UR18 ;  /* 0x00000012b6aa7c20 */ /* 0x000fc80008410000 */
[----:B------:R-:W-:Y:S01]  /*da50*/  FADD.FTZ R0, R0, -R4 ;  /* 0x8000000400007221 */ /* 0x000fe20000010000 */
[----:B----4-:R-:W-:Y:S01]  /*da60*/  FMUL.FTZ R33, R153, R186 ;  /* 0x000000ba99217220 */ /* 0x010fe20000410000 */
[----:B------:R-:W1:Y:S01]  /*da70*/  LDSM.16.MT88.4 R4, [R235+0xa000] ;  /* 0x00a00000eb04783b */ /* 0x000e620000004200 */
[----:B------:R-:W-:-:S03]  /*da80*/  FFMA.FTZ R153, R44, UR18, -R181 ;  /* 0x000000122c997c23 */ /* 0x000fc600080108b5 */
[----:B------:R-:W4:Y:S01]  /*da90*/  LDSM.16.MT88.4 R44, [R233+0xa000] ;  /* 0x00a00000e92c783b */ /* 0x000f220000004200 */
[----:B------:R-:W-:Y:S01]  /*daa0*/  FSEL R170, R170, RZ, P1 ;  /* 0x000000ffaaaa7208 */ /* 0x000fe20000800000 */
[--C-:B------:R-:W-:Y:S01]  /*dab0*/  FFMA.FTZ R180, R173, UR18, -R181.reuse ;  /* 0x00000012adb47c23 */ /* 0x100fe200080108b5 */
[--C-:B------:R-:W-:Y:S01]  /*dac0*/  FFMA.FTZ R179, R219, UR18, -R181.reuse ;  /* 0x00000012dbb37c23 */ /* 0x100fe200080108b5 */
[--C-:B------:R-:W-:Y:S01]  /*dad0*/  FFMA.FTZ R178, R175, UR18, -R181.reuse ;  /* 0x00000012afb27c23 */ /* 0x100fe200080108b5 */
[--C-:B------:R-:W-:Y:S01]  /*dae0*/  FFMA.FTZ R177, R222, UR18, -R181.reuse ;  /* 0x00000012deb17c23 */ /* 0x100fe200080108b5 */
[--C-:B------:R-:W-:Y:S01]  /*daf0*/  FFMA.FTZ R168, R184, UR18, -R170.reuse ;  /* 0x00000012b8a87c23 */ /* 0x100fe200080108aa */
[--C-:B------:R-:W-:Y:S01]  /*db00*/  FFMA.FTZ R165, R214, UR18, -R170.reuse ;  /* 0x00000012d6a57c23 */ /* 0x100fe200080108aa */
[--C-:B------:R-:W-:Y:S01]  /*db10*/  FFMA.FTZ R164, R185, UR18, -R170.reuse ;  /* 0x00000012b9a47c23 */ /* 0x100fe200080108aa */
[----:B------:R-:W-:Y:S01]  /*db20*/  FMUL.FTZ R0, R0, UR18 ;  /* 0x0000001200007c20 */ /* 0x000fe20008410000 */
[--C-:B------:R-:W-:Y:S01]  /*db30*/  FFMA.FTZ R217, R217, UR18, -R170.reuse ;  /* 0x00000012d9d97c23 */ /* 0x100fe200080108aa */
[----:B------:R-:W-:Y:S08]  /*db40*/  MUFU.EX2 R180, R180 ;  /* 0x000000b400b47308 */ /* 0x000ff00000000800 */
[----:B------:R-:W5:Y:S08]  /*db50*/  MUFU.EX2 R185, R0 ;  /* 0x0000000000b97308 */ /* 0x000f700000000800 */
[----:B------:R-:W2:Y:S08]  /*db60*/  MUFU.EX2 R179, R179 ;  /* 0x000000b300b37308 */ /* 0x000eb00000000800 */
[----:B------:R-:W-:Y:S08]  /*db70*/  MUFU.EX2 R178, R178 ;  /* 0x000000b200b27308 */ /* 0x000ff00000000800 */
[----:B------:R-:W-:Y:S08]  /*db80*/  MUFU.EX2 R177, R177 ;  /* 0x000000b100b17308 */ /* 0x000ff00000000800 */
[----:B------:R-:W-:Y:S08]  /*db90*/  MUFU.EX2 R168, R168 ;  /* 0x000000a800a87308 */ /* 0x000ff00000000800 */
[----:B------:R-:W3:Y:S08]  /*dba0*/  MUFU.EX2 R165, R165 ;  /* 0x000000a500a57308 */ /* 0x000ef00000000800 */
[----:B------:R-:W-:Y:S08]  /*dbb0*/  MUFU.EX2 R164, R164 ;  /* 0x000000a400a47308 */ /* 0x000ff00000000800 */
[----:B------:R-:W1:Y:S01]  /*dbc0*/  MUFU.EX2 R2, R217 ;  /* 0x000000d900027308 */ /* 0x000e620000000800 */
[-C--:B-----5:R-:W-:Y:S01]  /*dbd0*/  FMUL.FTZ R34, R154, R185.reuse ;  /* 0x000000b99a227220 */ /* 0x0a0fe20000410000 */
[--C-:B------:R-:W-:Y:S01]  /*dbe0*/  FFMA.FTZ R174, R59, UR18, -R181.reuse ;  /* 0x000000123bae7c23 */ /* 0x100fe200080108b5 */
[--C-:B------:R-:W-:Y:S01]  /*dbf0*/  FFMA.FTZ R172, R58, UR18, -R181.reuse ;  /* 0x000000123aac7c23 */ /* 0x100fe200080108b5 */
[--C-:B------:R-:W-:Y:S01]  /*dc00*/  FFMA.FTZ R154, R57, UR18, -R170.reuse ;  /* 0x00000012399a7c23 */ /* 0x100fe200080108aa */
[----:B------:R-:W-:Y:S01]  /*dc10*/  FFMA.FTZ R60, R56, UR18, -R170 ;  /* 0x00000012383c7c23 */ /* 0x000fe200080108aa */
[----:B--2---:R-:W-:Y:S01]  /*dc20*/  F2FP.BF16.F32.PACK_AB R8, R179, R180 ;  /* 0x000000b4b308723e */ /* 0x004fe200000010ff */
[----:B------:R-:W-:Y:S01]  /*dc30*/  FMUL.FTZ R12, R160, R186 ;  /* 0x000000baa00c7220 */ /* 0x000fe20000410000 */
[----:B---3--:R-:W-:Y:S01]  /*dc40*/  F2FP.BF16.F32.PACK_AB R9, R165, R168 ;  /* 0x000000a8a509723e */ /* 0x008fe200000010ff */
[----:B------:R-:W-:Y:S01]  /*dc50*/  FMUL.FTZ R13, R161, R186 ;  /* 0x000000baa10d7220 */ /* 0x000fe20000410000 */
[----:B------:R-:W-:Y:S01]  /*dc60*/  F2FP.BF16.F32.PACK_AB R10, R177, R178 ;  /* 0x000000b2b10a723e */ /* 0x000fe200000010ff */
[-C--:B------:R-:W-:Y:S01]  /*dc70*/  FMUL.FTZ R14, R162, R185.reuse ;  /* 0x000000b9a20e7220 */ /* 0x080fe20000410000 */
[-C--:B------:R-:W-:Y:S01]  /*dc80*/  FMUL.FTZ R15, R163, R185.reuse ;  /* 0x000000b9a30f7220 */ /* 0x080fe20000410000 */
[-C--:B------:R-:W-:Y:S01]  /*dc90*/  FMUL.FTZ R32, R152, R186.reuse ;  /* 0x000000ba98207220 */ /* 0x080fe20000410000 */
[-C--:B------:R-:W-:Y:S01]  /*dca0*/  FMUL.FTZ R35, R155, R185.reuse ;  /* 0x000000b99b237220 */ /* 0x080fe20000410000 */
[-C--:B------:R-:W-:Y:S01]  /*dcb0*/  FMUL.FTZ R56, R144, R186.reuse ;  /* 0x000000ba90387220 */ /* 0x080fe20000410000 */
[----:B------:R-:W-:Y:S01]  /*dcc0*/  FMUL.FTZ R57, R145, R186 ;  /* 0x000000ba91397220 */ /* 0x000fe20000410000 */
[----:B-1----:R-:W-:Y:S01]  /*dcd0*/  F2FP.BF16.F32.PACK_AB R11, R2, R164 ;  /* 0x000000a4020b723e */ /* 0x002fe200000010ff */
[-C--:B------:R-:W-:Y:S01]  /*dce0*/  FMUL.FTZ R58, R146, R185.reuse ;  /* 0x000000b9923a7220 */ /* 0x080fe20000410000 */
[-C--:B------:R-:W-:Y:S01]  /*dcf0*/  FMUL.FTZ R59, R147, R185.reuse ;  /* 0x000000b9933b7220 */ /* 0x080fe20000410000 */
[--C-:B------:R-:W-:Y:S01]  /*dd00*/  FFMA.FTZ R0, R53, UR18, -R181.reuse ;  /* 0x0000001235007c23 */ /* 0x100fe200080108b5 */
[--C-:B------:R-:W-:Y:S01]  /*dd10*/  FFMA.FTZ R161, R52, UR18, -R181.reuse ;  /* 0x0000001234a17c23 */ /* 0x100fe200080108b5 */
        /* <DEDUP_REMOVED lines=20> */
[----:B------:R-:W1:Y:S01]  /*de60*/  LDSM.16.MT88.4 R52, [R237+0xa800] ;  /* 0x00a80000ed34783b */ /* 0x000e620000004200 */
[----:B------:R-:W-:Y:S01]  /*de70*/  HMMA.16816.F32.BF16 R12, R8, R28, R12 ;  /* 0x0000001c080c723c */ /* 0x000fe2000004180c */
[----:B------:R-:W-:-:S05]  /*de80*/  FFMA.FTZ R175, R251, UR18, -R181 ;  /* 0x00000012fbaf7c23 */ /* 0x000fca00080108b5 */
[----:B------:R-:W-:Y:S01]  /*de90*/  HMMA.16816.F32.BF16 R32, R8, R4, R32 ;  /* 0x000000040820723c */ /* 0x000fe20000041820 */
[----:B------:R-:W-:-:S05]  /*dea0*/  FFMA.FTZ R173, R252, UR18, -R181 ;  /* 0x00000012fcad7c23 */ /* 0x000fca00080108b5 */
[C---:B------:R-:W-:Y:S01]  /*deb0*/  HMMA.16816.F32.BF16 R56, R8.reuse, R20, R56 ;  /* 0x000000140838723c */ /* 0x040fe20000041838 */
[----:B------:R2:W-:Y:S05]  /*dec0*/  MUFU.EX2 R144, R60 ;  /* 0x0000003c00907308 */ /* 0x0005ea0000000800 */
[C---:B------:R-:W-:Y:S06]  /*ded0*/  HMMA.16816.F32.BF16 R28, R8.reuse, R30, R156 ;  /* 0x0000001e081c723c */ /* 0x040fec000004189c */
[C---:B------:R-:W-:Y:S06]  /*dee0*/  HMMA.16816.F32.BF16 R4, R8.reuse, R6, R148 ;  /* 0x000000060804723c */ /* 0x040fec0000041894 */
[C---:B------:R-:W-:Y:S01]  /*def0*/  HMMA.16816.F32.BF16 R20, R8.reuse, R22, R140 ;  /* 0x000000160814723c */ /* 0x040fe2000004188c */
[--C-:B------:R-:W-:Y:S01]  /*df00*/  FFMA.FTZ R208, R208, UR18, -R170.reuse ;  /* 0x00000012d0d07c23 */ /* 0x100fe200080108aa */
[----:B------:R-:W-:Y:S01]  /*df10*/  FFMA.FTZ R198, R198, UR18, -R170 ;  /* 0x00000012c6c67c23 */ /* 0x000fe200080108aa */
[----:B--2---:R-:W-:Y:S03]  /*df20*/  LDSM.16.MT88.4 R60, [R235+0xa800] ;  /* 0x00a80000eb3c783b */ /* 0x004fe60000004200 */
[C---:B----4-:R-:W-:Y:S06]  /*df30*/  HMMA.16816.F32.BF16 R64, R8.reuse, R44, R64 ;  /* 0x0000002c0840723c */ /* 0x050fec0000041840 */
[----:B------:R-:W-:Y:S01]  /*df40*/  HMMA.16816.F32.BF16 R132, R8, R46, R132 ;  /* 0x0000002e0884723c */ /* 0x000fe20000041884 */
[----:B------:R-:W2:Y:S01]  /*df50*/  LDSM.16.MT88.4 R8, [R233+0xa800] ;  /* 0x00a80000e908783b */ /* 0x000ea20000004200 */
[----:B------:R-:W-:Y:S01]  /*df60*/  MUFU.EX2 R176, R176 ;  /* 0x000000b000b07308 */ /* 0x000fe20000000800 */
[----:B------:R-:W-:Y:S01]  /*df70*/  FFMA.FTZ R137, R70, UR18, -R181 ;  /* 0x0000001246897c23 */ /* 0x000fe200080108b5 */
[----:B------:R-:W-:Y:S01]  /*df80*/  MOV R200, R69 ;  /* 0x0000004500c87202 */ /* 0x000fe20000000f00 */
[----:B------:R-:W-:Y:S05]  /*df90*/  LDSM.16.MT88.4 R44, [R237+0xb000] ;  /* 0x00b00000ed2c783b */ /* 0x000fea0000004200 */
[----:B------:R-:W3:Y:S01]  /*dfa0*/  MUFU.EX2 R175, R175 ;  /* 0x000000af00af7308 */ /* 0x000ee20000000800 */
[----:B------:R-:W-:-:S02]  /*dfb0*/  MOV R201, R68 ;  /* 0x0000004400c97202 */ /* 0x000fc40000000f00 */
[----:B------:R-:W4:Y:S05]  /*dfc0*/  LDSM.16.MT88.4 R68, [R234+0xa800] ;  /* 0x00a80000ea44783b */ /* 0x000f2a0000004200 */
[----:B------:R-:W-:Y:S08]  /*dfd0*/  MUFU.EX2 R174, R174 ;  /* 0x000000ae00ae7308 */ /* 0x000ff00000000800 */
[----:B------:R-:W5:Y:S08]  /*dfe0*/  MUFU.EX2 R173, R173 ;  /* 0x000000ad00ad7308 */ /* 0x000f700000000800 */
[----:B------:R-:W-:Y:S08]  /*dff0*/  MUFU.EX2 R154, R154 ;  /* 0x0000009a009a7308 */ /* 0x000ff00000000800 */
[----:B------:R-:W1:Y:S08]  /*e000*/  MUFU.EX2 R148, R208 ;  /* 0x000000d000947308 */ /* 0x000e700000000800 */
[----:B------:R-:W2:Y:S01]  /*e010*/  MUFU.EX2 R140, R198 ;  /* 0x000000c6008c7308 */ /* 0x000ea20000000800 */
[----:B---3--:R-:W-:-:S02]  /*e020*/  F2FP.BF16.F32.PACK_AB R72, R175, R176 ;  /* 0x000000b0af48723e */ /* 0x008fc400000010ff */
[----:B-----5:R-:W-:Y:S02]  /*e030*/  F2FP.BF16.F32.PACK_AB R74, R173, R174 ;  /* 0x000000aead4a723e */ /* 0x020fe400000010ff */
[----:B-1----:R-:W-:Y:S02]  /*e040*/  F2FP.BF16.F32.PACK_AB R73, R148, R154 ;  /* 0x0000009a9449723e */ /* 0x002fe400000010ff */
[----:B--2---:R-:W-:Y:S01]  /*e050*/  F2FP.BF16.F32.PACK_AB R75, R140, R144 ;  /* 0x000000908c4b723e */ /* 0x004fe200000010ff */
[--C-:B------:R-:W-:Y:S01]  /*e060*/  FFMA.FTZ R184, R223, UR18, -R181.reuse ;  /* 0x00000012dfb87c23 */ /* 0x100fe200080108b5 */
[----:B------:R-:W-:Y:S01]  /*e070*/  FFMA.FTZ R160, R221, UR18, -R181 ;  /* 0x00000012dda07c23 */ /* 0x000fe200080108b5 */
[--C-:B------:R-:W-:Y:S01]  /*e080*/  FFMA.FTZ R141, R204, UR18, -R170.reuse ;  /* 0x00000012cc8d7c23 */ /* 0x100fe200080108aa */
[--C-:B------:R-:W-:Y:S01]  /*e090*/  FFMA.FTZ R142, R193, UR18, -R170.reuse ;  /* 0x00000012c18e7c23 */ /* 0x100fe200080108aa */
[--C-:B------:R-:W-:Y:S01]  /*e0a0*/  FFMA.FTZ R143, R203, UR18, -R170.reuse ;  /* 0x00000012cb8f7c23 */ /* 0x100fe200080108aa */
[----:B------:R-:W-:Y:S01]  /*e0b0*/  FFMA.FTZ R145, R192, UR18, -R170 ;  /* 0x00000012c0917c23 */ /* 0x000fe200080108aa */
[C---:B------:R-:W-:Y:S06]  /*e0c0*/  HMMA.16816.F32.BF16 R12, R72.reuse, R52, R12 ;  /* 0x00000034480c723c */ /* 0x040fec000004180c */
[C---:B------:R-:W-:Y:S01]  /*e0d0*/  HMMA.16816.F32.BF16 R28, R72.reuse, R54, R28 ;  /* 0x00000036481c723c */ /* 0x040fe2000004181c */
[----:B------:R-:W1:Y:S01]  /*e0e0*/  LDSM.16.MT88.4 R52, [R235+0xb000] ;  /* 0x00b00000eb34783b */ /* 0x000e620000004200 */
[----:B------:R-:W-:Y:S04]  /*e0f0*/  MUFU.EX2 R172, R172 ;  /* 0x000000ac00ac7308 */ /* 0x000fe80000000800 */
[C---:B------:R-:W-:Y:S04]  /*e100*/  HMMA.16816.F32.BF16 R64, R72.reuse, R8, R64 ;  /* 0x000000084840723c */ /* 0x040fe80000041840 */
[----:B------:R-:W2:Y:S02]  /*e110*/  MUFU.EX2 R184, R184 ;  /* 0x000000b800b87308 */ /* 0x000ea40000000800 */
[C---:B------:R-:W-:Y:S01]  /*e120*/  HMMA.16816.F32.BF16 R132, R72.reuse, R10, R132 ;  /* 0x0000000a4884723c */ /* 0x040fe20000041884 */
[----:B------:R-:W3:Y:S05]  /*e130*/  LDSM.16.MT88.4 R8, [R233+0xb000] ;  /* 0x00b00000e908783b */ /* 0x000eea0000004200 */
[----:B------:R-:W-:Y:S01]  /*e140*/  MUFU.EX2 R0, R0 ;  /* 0x0000000000007308 */ /* 0x000fe20000000800 */
[C---:B------:R-:W-:Y:S07]  /*e150*/  HMMA.16816.F32.BF16 R32, R72.reuse, R60, R32 ;  /* 0x0000003c4820723c */ /* 0x040fee0000041820 */
[----:B------:R-:W-:Y:S01]  /*e160*/  MUFU.EX2 R160, R160 ;  /* 0x000000a000a07308 */ /* 0x000fe20000000800 */
[C---:B------:R-:W-:Y:S01]  /*e170*/  HMMA.16816.F32.BF16 R4, R72.reuse, R62, R4 ;  /* 0x0000003e4804723c */ /* 0x040fe20000041804 */
[----:B------:R-:W5:Y:S06]  /*e180*/  LDSM.16.MT88.4 R60, [R234+0xb000] ;  /* 0x00b00000ea3c783b */ /* 0x000f6c0000004200 */
[----:B------:R-:W-:Y:S08]  /*e190*/  MUFU.EX2 R141, R141 ;  /* 0x0000008d008d7308 */ /* 0x000ff00000000800 */
[----:B------:R-:W1:Y:S08]  /*e1a0*/  MUFU.EX2 R142, R142 ;  /* 0x0000008e008e7308 */ /* 0x000e700000000800 */
[----:B------:R-:W-:Y:S08]  /*e1b0*/  MUFU.EX2 R143, R143 ;  /* 0x0000008f008f7308 */ /* 0x000ff00000000800 */
[----:B------:R-:W3:Y:S01]  /*e1c0*/  MUFU.EX2 R145, R145 ;  /* 0x0000009100917308 */ /* 0x000ee20000000800 */
[C---:B----4-:R-:W-:Y:S06]  /*e1d0*/  HMMA.16816.F32.BF16 R56, R72.reuse, R68, R56 ;  /* 0x000000444838723c */ /* 0x050fec0000041838 */
[----:B------:R-:W-:Y:S01]  /*e1e0*/  HMMA.16816.F32.BF16 R20, R72, R70, R20 ;  /* 0x000000464814723c */ /* 0x000fe20000041814 */
[----:B--2---:R-:W-:-:S02]  /*e1f0*/  F2FP.BF16.F32.PACK_AB R68, R184, R172 ;  /* 0x000000acb844723e */ /* 0x004fc400000010ff */
[----:B-1----:R-:W-:-:S04]  /*e200*/  F2FP.BF16.F32.PACK_AB R69, R142, R141 ;  /* 0x0000008d8e45723e */ /* 0x002fc800000010ff */
[----:B------:R-:W-:Y:S02]  /*e210*/  F2FP.BF16.F32.PACK_AB R70, R160, R0 ;  /* 0x00000000a046723e */ /* 0x000fe400000010ff */
[----:B---3--:R-:W-:-:S07]  /*e220*/  F2FP.BF16.F32.PACK_AB R71, R145, R143 ;  /* 0x0000008f9147723e */ /* 0x008fce00000010ff */
        /* <DEDUP_REMOVED lines=11> */
[----:B------:R-:W2:Y:S01]  /*e2e0*/  LDSM.16.MT88.4 R52, [R235+0xb800] ;  /* 0x00b80000eb34783b */ /* 0x000ea20000004200 */
[----:B------:R-:W-:Y:S04]  /*e2f0*/  MUFU.EX2 R161, R161 ;  /* 0x000000a100a17308 */ /* 0x000fe80000000800 */
[C---:B------:R-:W-:Y:S04]  /*e300*/  HMMA.16816.F32.BF16 R64, R68.reuse, R8, R64 ;  /* 0x000000084440723c */ /* 0x040fe80000041840 */
[----:B------:R-:W3:Y:S02]  /*e310*/  MUFU.EX2 R152, R220 ;  /* 0x000000dc00987308 */ /* 0x000ee40000000800 */
[C---:B------:R-:W-:Y:S01]  /*e320*/  HMMA.16816.F32.BF16 R132, R68.reuse, R10, R132 ;  /* 0x0000000a4484723c */ /* 0x040fe20000041884 */
[----:B------:R-:W4:Y:S05]  /*e330*/  LDSM.16.MT88.4 R8, [R233+0xb800] ;  /* 0x00b80000e908783b */ /* 0x000f2a0000004200 */
[----:B------:R-:W-:Y:S01]  /*e340*/  MUFU.EX2 R153, R153 ;  /* 0x0000009900997308 */ /* 0x000fe20000000800 */
[C---:B-----5:R-:W-:Y:S07]  /*e350*/  HMMA.16816.F32.BF16 R56, R68.reuse, R60, R56 ;  /* 0x0000003c4438723c */ /* 0x060fee0000041838 */
[----:B------:R-:W-:Y:S01]  /*e360*/  MUFU.EX2 R136, R136 ;  /* 0x0000008800887308 */ /* 0x000fe20000000800 */
[----:B------:R-:W-:Y:S01]  /*e370*/  HMMA.16816.F32.BF16 R20, R68, R62, R20 ;  /* 0x0000003e4414723c */ /* 0x000fe20000041814 */
[----:B------:R-:W5:Y:S06]  /*e380*/  LDSM.16.MT88.4 R60, [R234+0xb800] ;  /* 0x00b80000ea3c783b */ /* 0x000f6c0000004200 */
[----:B------:R-:W-:Y:S08]  /*e390*/  MUFU.EX2 R150, R150 ;  /* 0x0000009600967308 */ /* 0x000ff00000000800 */
[----:B------:R-:W1:Y:S08]  /*e3a0*/  MUFU.EX2 R3, R3 ;  /* 0x0000000300037308 */ /* 0x000e700000000800 */
[----:B------:R-:W-:Y:S08]  /*e3b0*/  MUFU.EX2 R151, R151 ;  /* 0x0000009700977308 */ /* 0x000ff00000000800 */
[----:B------:R-:W2:Y:S01]  /*e3c0*/  MUFU.EX2 R155, R155 ;  /* 0x0000009b009b7308 */ /* 0x000ea20000000800 */
[----:B---3--:R-:W-:-:S02]  /*e3d0*/  F2FP.BF16.F32.PACK_AB R72, R152, R161 ;  /* 0x000000a19848723e */ /* 0x008fc400000010ff */
[----:B-1----:R-:W-:Y:S02]  /*e3e0*/  F2FP.BF16.F32.PACK_AB R73, R3, R150 ;  /* 0x000000960349723e */ /* 0x002fe400000010ff */
[----:B------:R-:W-:Y:S02]  /*e3f0*/  F2FP.BF16.F32.PACK_AB R74, R136, R153 ;  /* 0x00000099884a723e */ /* 0x000fe400000010ff */
[----:B--2---:R-:W-:-:S07]  /*e400*/  F2FP.BF16.F32.PACK_AB R75, R155, R151 ;  /* 0x000000979b4b723e */ /* 0x004fce00000010ff */
[C---:B------:R-:W-:Y:S06]  /*e410*/  HMMA.16816.F32.BF16 R12, R72.reuse, R44, R12 ;  /* 0x0000002c480c723c */ /* 0x040fec000004180c */
[C---:B------:R-:W-:Y:S01]  /*e420*/  HMMA.16816.F32.BF16 R28, R72.reuse, R46, R28 ;  /* 0x0000002e481c723c */ /* 0x040fe2000004181c */
[----:B------:R-:W1:Y:S01]  /*e430*/  LDSM.16.MT88.4 R44, [R237+0xc000] ;  /* 0x00c00000ed2c783b */ /* 0x000e620000004200 */
[--C-:B------:R-:W-:Y:S01]  /*e440*/  FFMA.FTZ R147, R190, UR18, -R181.reuse ;  /* 0x00000012be937c23 */ /* 0x100fe200080108b5 */
[--C-:B------:R-:W-:Y:S01]  /*e450*/  FFMA.FTZ R138, R209, UR18, -R181.reuse ;  /* 0x00000012d18a7c23 */ /* 0x100fe200080108b5 */
[--C-:B------:R-:W-:Y:S01]  /*e460*/  FFMA.FTZ R139, R205, UR18, -R181.reuse ;  /* 0x00000012cd8b7c23 */ /* 0x100fe200080108b5 */
[----:B------:R-:W-:Y:S01]  /*e470*/  FFMA.FTZ R146, R194, UR18, -R181 ;  /* 0x00000012c2927c23 */ /* 0x000fe200080108b5 */
[----:B------:R-:W-:Y:S01]  /*e480*/  HMMA.16816.F32.BF16 R32, R72, R52, R32 ;  /* 0x000000344820723c */ /* 0x000fe20000041820 */
[--C-:B------:R-:W-:Y:S01]  /*e490*/  FFMA.FTZ R162, R207, UR18, -R170.reuse ;  /* 0x00000012cfa27c23 */ /* 0x100fe200080108aa */
[--C-:B------:R-:W-:Y:S01]  /*e4a0*/  FFMA.FTZ R163, R19, UR18, -R170.reuse ;  /* 0x0000001213a37c23 */ /* 0x100fe200080108aa */
[--C-:B------:R-:W-:Y:S01]  /*e4b0*/  FFMA.FTZ R190, R199, UR18, -R170.reuse ;  /* 0x00000012c7be7c23 */ /* 0x100fe200080108aa */
[----:B------:R-:W-:-:S02]  /*e4c0*/  FFMA.FTZ R192, R17, UR18, -R170 ;  /* 0x0000001211c07c23 */ /* 0x000fc400080108aa */
[C---:B------:R-:W-:Y:S01]  /*e4d0*/  HMMA.16816.F32.BF16 R4, R72.reuse, R54, R4 ;  /* 0x000000364804723c */ /* 0x040fe20000041804 */
[----:B------:R-:W2:Y:S01]  /*e4e0*/  LDSM.16.MT88.4 R52, [R235+0xc000] ;  /* 0x00c00000eb34783b */ /* 0x000ea20000004200 */
[----:B------:R-:W-:Y:S04]  /*e4f0*/  MUFU.EX2 R137, R137 ;  /* 0x0000008900897308 */ /* 0x000fe80000000800 */
[C---:B----4-:R-:W-:Y:S04]  /*e500*/  HMMA.16816.F32.BF16 R64, R72.reuse, R8, R64 ;  /* 0x000000084840723c */ /* 0x050fe80000041840 */
        /* <DEDUP_REMOVED lines=19> */
[----:B------:R-:W-:Y:S01]  /*e640*/  MOV R204, R200 ;  /* 0x000000c800cc7202 */ /* 0x000fe20000000f00 */
        /* <DEDUP_REMOVED lines=34> */
[--C-:B------:R-:W-:Y:S01]  /*e870*/  FFMA.FTZ R193, R211, UR18, -R181.reuse ;  /* 0x00000012d3c17c23 */ /* 0x100fe200080108b5 */
[C---:B------:R-:W-:Y:S01]  /*e880*/  HMMA.16816.F32.BF16 R32, R72.reuse, R52, R32 ;  /* 0x000000344820723c */ /* 0x040fe20000041820 */
[----:B------:R-:W-:Y:S01]  /*e890*/  FFMA.FTZ R198, R49, UR18, -R181 ;  /* 0x0000001231c67c23 */ /* 0x000fe200080108b5 */
[--C-:B------:R-:W-:Y:S01]  /*e8a0*/  FFMA.FTZ R188, R188, UR18, -R170.reuse ;  /* 0x00000012bcbc7c23 */ /* 0x100fe200080108aa */
[--C-:B------:R-:W-:Y:S01]  /*e8b0*/  FFMA.FTZ R201, R43, UR18, -R170.reuse ;  /* 0x000000122bc97c23 */ /* 0x100fe200080108aa */
[--C-:B------:R-:W-:Y:S01]  /*e8c0*/  FFMA.FTZ R187, R187, UR18, -R170.reuse ;  /* 0x00000012bbbb7c23 */ /* 0x100fe200080108aa */
[----:B------:R-:W-:Y:S01]  /*e8d0*/  FFMA.FTZ R202, R51, UR18, -R170 ;  /* 0x0000001233ca7c23 */ /* 0x000fe200080108aa */
        /* <DEDUP_REMOVED lines=35> */
[----:B----4-:R-:W-:Y:S04]  /*eb10*/  HMMA.16816.F32.BF16 R64, R68, R8, R64 ;  /* 0x000000084440723c */ /* 0x010fe80000041840 */
[----:B------:R-:W3:Y:S03]  /*eb20*/  MUFU.EX2 R169, R169 ;  /* 0x000000a900a97308 */ /* 0x000ee60000000800 */
[----:B------:R-:W-:-:S05]  /*eb30*/  FFMA.FTZ R8, R112, UR18, -R181 ;  /* 0x0000001270087c23 */ /* 0x000fca00080108b5 */
[----:B------:R-:W-:Y:S01]  /*eb40*/  MUFU.EX2 R129, R17 ;  /* 0x0000001100817308 */ /* 0x000fe20000000800 */
[C---:B-----5:R-:W-:Y:S07]  /*eb50*/  HMMA.16816.F32.BF16 R56, R68.reuse, R60, R56 ;  /* 0x0000003c4438723c */ /* 0x060fee0000041838 */
[----:B------:R-:W-:Y:S01]  /*eb60*/  MUFU.EX2 R197, R197 ;  /* 0x000000c500c57308 */ /* 0x000fe20000000800 */
[C---:B------:R-:W-:Y:S01]  /*eb70*/  HMMA.16816.F32.BF16 R20, R68.reuse, R62, R20 ;  /* 0x0000003e4414723c */ /* 0x040fe20000041814 */
[----:B------:R-:W-:Y:S06]  /*eb80*/  LDSM.16.MT88.4 R60, [R234+0xd800] ;  /* 0x00d80000ea3c783b */ /* 0x000fec0000004200 */
[----:B------:R-:W-:Y:S01]  /*eb90*/  MUFU.EX2 R101, R101 ;  /* 0x0000006500657308 */ /* 0x000fe20000000800 */
[----:B------:R-:W-:Y:S07]  /*eba0*/  HMMA.16816.F32.BF16 R132, R68, R10, R132 ;  /* 0x0000000a4484723c */ /* 0x000fee0000041884 */
[----:B------:R-:W4:Y:S08]  /*ebb0*/  MUFU.EX2 R171, R171 ;  /* 0x000000ab00ab7308 */ /* 0x000f300000000800 */
[----:B------:R-:W-:Y:S08]  /*ebc0*/  MUFU.EX2 R105, R105 ;  /* 0x0000006900697308 */ /* 0x000ff00000000800 */
[----:B------:R-:W5:Y:S08]  /*ebd0*/  MUFU.EX2 R131, R131 ;  /* 0x0000008300837308 */ /* 0x000f700000000800 */
[----:B------:R1:W-:Y:S01]  /*ebe0*/  MUFU.EX2 R68, R8 ;  /* 0x0000000800447308 */ /* 0x0003e20000000800 */
[----:B---3--:R-:W-:-:S02]  /*ebf0*/  F2FP.BF16.F32.PACK_AB R72, R169, R194 ;  /* 0x000000c2a948723e */ /* 0x008fc400000010ff */
[----:B----4-:R-:W-:Y:S02]  /*ec00*/  F2FP.BF16.F32.PACK_AB R73, R171, R101 ;  /* 0x00000065ab49723e */ /* 0x010fe400000010ff */
[----:B------:R-:W-:Y:S01]  /*ec10*/  F2FP.BF16.F32.PACK_AB R74, R197, R129 ;  /* 0x00000081c54a723e */ /* 0x000fe200000010ff */
[----:B-1----:R-:W1:Y:S01]  /*ec20*/  LDSM.16.MT88.4 R8, [R233+0xd800] ;  /* 0x00d80000e908783b */ /* 0x002e620000004200 */
[----:B-----5:R-:W-:-:S07]  /*ec30*/  F2FP.BF16.F32.PACK_AB R75, R131, R105 ;  /* 0x00000069834b723e */ /* 0x020fce00000010ff */
[C---:B------:R-:W-:Y:S06]  /*ec40*/  HMMA.16816.F32.BF16 R12, R72.reuse, R44, R12 ;  /* 0x0000002c480c723c */ /* 0x040fec000004180c */
[C---:B------:R-:W-:Y:S01]  /*ec50*/  HMMA.16816.F32.BF16 R28, R72.reuse, R46, R28 ;  /* 0x0000002e481c723c */ /* 0x040fe2000004181c */
[----:B------:R-:W3:Y:S01]  /*ec60*/  LDSM.16.MT88.4 R44, [R237+0xe000] ;  /* 0x00e00000ed2c783b */ /* 0x000ee20000004200 */
[--C-:B------:R-:W-:Y:S01]  /*ec70*/  FFMA.FTZ R70, R107, UR18, -R170.reuse ;  /* 0x000000126b467c23 */ /* 0x100fe200080108aa */
[--C-:B------:R-:W-:Y:S01]  /*ec80*/  FFMA.FTZ R107, R109, UR18, -R170.reuse ;  /* 0x000000126d6b7c23 */ /* 0x100fe200080108aa */
[--C-:B------:R-:W-:Y:S01]  /*ec90*/  FFMA.FTZ R191, R191, UR18, -R181.reuse ;  /* 0x00000012bfbf7c23 */ /* 0x100fe200080108b5 */
[--C-:B------:R-:W-:Y:S01]  /*eca0*/  FFMA.FTZ R125, R125, UR18, -R181.reuse ;  /* 0x000000127d7d7c23 */ /* 0x100fe200080108b5 */
[----:B--2---:R-:W-:Y:S01]  /*ecb0*/  HMMA.16816.F32.BF16 R32, R72, R52, R32 ;  /* 0x000000344820723c */ /* 0x004fe20000041820 */
[--C-:B------:R-:W-:Y:S01]  /*ecc0*/  FFMA.FTZ R189, R189, UR18, -R181.reuse ;  /* 0x00000012bdbd7c23 */ /* 0x100fe200080108b5 */
[----:B------:R-:W-:Y:S01]  /*ecd0*/  FFMA.FTZ R121, R121, UR18, -R181 ;  /* 0x0000001279797c23 */ /* 0x000fe200080108b5 */
[--C-:B------:R-:W-:Y:S01]  /*ece0*/  FFMA.FTZ R71, R127, UR18, -R170.reuse ;  /* 0x000000127f477c23 */ /* 0x100fe200080108aa */
[----:B------:R-:W-:-:S02]  /*ecf0*/  FFMA.FTZ R109, R48, UR18, -R170 ;  /* 0x00000012306d7c23 */ /* 0x000fc400080108aa */
[----:B------:R-:W-:Y:S01]  /*ed00*/  HMMA.16816.F32.BF16 R4, R72, R54, R4 ;  /* 0x000000364804723c */ /* 0x000fe20000041804 */
[----:B------:R-:W2:Y:S01]  /*ed10*/  LDSM.16.MT88.4 R52, [R235+0xe000] ;  /* 0x00e00000eb34783b */ /* 0x000ea20000004200 */
[----:B------:R-:W-:Y:S01]  /*ed20*/  MUFU.EX2 R191, R191 ;  /* 0x000000bf00bf7308 */ /* 0x000fe20000000800 */
[----:B------:R-:W-:-:S07]  /*ed30*/  FFMA.FTZ R50, R50, UR18, -R181 ;  /* 0x0000001232327c23 */ /* 0x000fce00080108b5 */
[----:B------:R-:W4:Y:S08]  /*ed40*/  MUFU.EX2 R125, R125 ;  /* 0x0000007d007d7308 */ /* 0x000f300000000800 */
[----:B------:R-:W-:Y:S01]  /*ed50*/  MUFU.EX2 R189, R189 ;  /* 0x000000bd00bd7308 */ /* 0x000fe20000000800 */
[C---:B-1----:R-:W-:Y:S07]  /*ed60*/  HMMA.16816.F32.BF16 R64, R72.reuse, R8, R64 ;  /* 0x000000084840723c */ /* 0x042fee0000041840 */
[----:B------:R-:W-:Y:S01]  /*ed70*/  MUFU.EX2 R121, R121 ;  /* 0x0000007900797308 */ /* 0x000fe20000000800 */
[C---:B------:R-:W-:Y:S01]  /*ed80*/  HMMA.16816.F32.BF16 R132, R72.reuse, R10, R132 ;  /* 0x0000000a4884723c */ /* 0x040fe20000041884 */
[----:B------:R-:W-:Y:S06]  /*ed90*/  LDSM.16.MT88.4 R8, [R233+0xe000] ;  /* 0x00e00000e908783b */ /* 0x000fec0000004200 */
[----:B------:R-:W-:Y:S08]  /*eda0*/  MUFU.EX2 R70, R70 ;  /* 0x0000004600467308 */ /* 0x000ff00000000800 */
[----:B------:R-:W1:Y:S08]  /*edb0*/  MUFU.EX2 R71, R71 ;  /* 0x0000004700477308 */ /* 0x000e700000000800 */
[----:B------:R-:W-:Y:S08]  /*edc0*/  MUFU.EX2 R107, R107 ;  /* 0x0000006b006b7308 */ /* 0x000ff00000000800 */
[----:B------:R-:W5:Y:S08]  /*edd0*/  MUFU.EX2 R109, R109 ;  /* 0x0000006d006d7308 */ /* 0x000f700000000800 */
[----:B------:R4:W-:Y:S01]  /*ede0*/  MUFU.EX2 R112, R50 ;  /* 0x0000003200707308 */ /* 0x0009e20000000800 */
[C---:B------:R-:W-:Y:S06]  /*edf0*/  HMMA.16816.F32.BF16 R56, R72.reuse, R60, R56 ;  /* 0x0000003c4838723c */ /* 0x040fec0000041838 */
[----:B------:R-:W-:Y:S01]  /*ee00*/  HMMA.16816.F32.BF16 R20, R72, R62, R20 ;  /* 0x0000003e4814723c */ /* 0x000fe20000041814 */
[----:B----4-:R-:W4:Y:S01]  /*ee10*/  LDSM.16.MT88.4 R48, [R234+0xe000] ;  /* 0x00e00000ea30783b */ /* 0x010f220000004200 */
[----:B------:R-:W-:-:S02]  /*ee20*/  F2FP.BF16.F32.PACK_AB R60, R125, R191 ;  /* 0x000000bf7d3c723e */ /* 0x000fc400000010ff */
[----:B-1----:R-:W-:-:S03]  /*ee30*/  F2FP.BF16.F32.PACK_AB R61, R71, R70 ;  /* 0x00000046473d723e */ /* 0x002fc600000010ff */
[----:B------:R-:W-:Y:S02]  /*ee40*/  F2FP.BF16.F32.PACK_AB R62, R121, R189 ;  /* 0x000000bd793e723e */ /* 0x000fe400000010ff */
[----:B-----5:R-:W-:Y:S01]  /*ee50*/  F2FP.BF16.F32.PACK_AB R63, R109, R107 ;  /* 0x0000006b6d3f723e */ /* 0x020fe200000010ff */
[----:B------:R-:W-:-:S06]  /*ee60*/  FFMA.FTZ R42, R42, UR18, -R181 ;  /* 0x000000122a2a7c23 */ /* 0x000fcc00080108b5 */
[C---:B---3--:R-:W-:Y:S06]  /*ee70*/  HMMA.16816.F32.BF16 R12, R60.reuse, R44, R12 ;  /* 0x0000002c3c0c723c */ /* 0x048fec000004180c */
[C---:B------:R-:W-:Y:S01]  /*ee80*/  HMMA.16816.F32.BF16 R28, R60.reuse, R46, R28 ;  /* 0x0000002e3c1c723c */ /* 0x040fe2000004181c */
[----:B------:R-:W1:Y:S01]  /*ee90*/  LDSM.16.MT88.4 R44, [R235+0xe800] ;  /* 0x00e80000eb2c783b */ /* 0x000e620000004200 */
[----:B------:R3:W-:Y:S01]  /*eea0*/  MUFU.EX2 R72, R42 ;  /* 0x0000002a00487308 */ /* 0x0007e20000000800 */
[--C-:B------:R-:W-:Y:S01]  /*eeb0*/  FFMA.FTZ R75, R40, UR18, -R170.reuse ;  /* 0x00000012284b7c23 */ /* 0x100fe200080108aa */
[--C-:B------:R-:W-:Y:S01]  /*eec0*/  FFMA.FTZ R111, R111, UR18, -R181.reuse ;  /* 0x000000126f6f7c23 */ /* 0x100fe200080108b5 */
[----:B------:R-:W-:Y:S01]  /*eed0*/  FFMA.FTZ R69, R36, UR18, -R181 ;  /* 0x0000001224457c23 */ /* 0x000fe200080108b5 */
[----:B--2---:R-:W-:Y:S01]  /*eee0*/  HMMA.16816.F32.BF16 R32, R60, R52, R32 ;  /* 0x000000343c20723c */ /* 0x004fe20000041820 */
[----:B------:R-:W-:-:S06]  /*eef0*/  FFMA.FTZ R74, R113, UR18, -R170 ;  /* 0x00000012714a7c23 */ /* 0x000fcc00080108aa */
[--C-:B------:R-:W-:Y:S01]  /*ef00*/  FFMA.FTZ R52, R114, UR18, -R170.reuse ;  /* 0x0000001272347c23 */ /* 0x100fe200080108aa */
[----:B------:R-:W-:Y:S01]  /*ef10*/  FFMA.FTZ R53, R38, UR18, -R170 ;  /* 0x0000001226357c23 */ /* 0x000fe200080108aa */
[----:B---3--:R-:W2:Y:S01]  /*ef20*/  LDSM.16.MT88.4 R40, [R237+0xe800] ;  /* 0x00e80000ed28783b */ /* 0x008ea20000004200 */
[----:B------:R-:W3:Y:S01]  /*ef30*/  MUFU.EX2 R111, R111 ;  /* 0x0000006f006f7308 */ /* 0x000ee20000000800 */
[----:B------:R-:W-:Y:S02]  /*ef40*/  HMMA.16816.F32.BF16 R4, R60, R54, R4 ;  /* 0x000000363c04723c */ /* 0x000fe40000041804 */
[----:B------:R-:W5:Y:S01]  /*ef50*/  LDSM.16.MT88.4 R36, [R234+0xe800] ;  /* 0x00e80000ea24783b */ /* 0x000f620000004200 */
[----:B------:R-:W-:-:S04]  /*ef60*/  FFMA.FTZ R18, R18, UR18, -R181 ;  /* 0x0000001212127c23 */ /* 0x000fc800080108b5 */
[----:B------:R-:W-:Y:S01]  /*ef70*/  MUFU.EX2 R69, R69 ;  /* 0x0000004500457308 */ /* 0x000fe20000000800 */
[----:B----4-:R-:W-:Y:S01]  /*ef80*/  HMMA.16816.F32.BF16 R56, R60, R48, R56 ;  /* 0x000000303c38723c */ /* 0x010fe20000041838 */
[----:B------:R-:W-:-:S06]  /*ef90*/  FFMA.FTZ R55, R100, UR18, -R181 ;  /* 0x0000001264377c23 */ /* 0x000fcc00080108b5 */
[----:B------:R-:W-:Y:S01]  /*efa0*/  MUFU.EX2 R74, R74 ;  /* 0x0000004a004a7308 */ /* 0x000fe20000000800 */
[C---:B------:R-:W-:Y:S07]  /*efb0*/  HMMA.16816.F32.BF16 R20, R60.reuse, R50, R20 ;  /* 0x000000323c14723c */ /* 0x040fee0000041814 */
[----:B------:R-:W4:Y:S01]  /*efc0*/  MUFU.EX2 R75, R75 ;  /* 0x0000004b004b7308 */ /* 0x000f220000000800 */
[C---:B------:R-:W-:Y:S07]  /*efd0*/  HMMA.16816.F32.BF16 R64, R60.reuse, R8, R64 ;  /* 0x000000083c40723c */ /* 0x040fee0000041840 */
[----:B------:R-:W-:Y:S01]  /*efe0*/  MUFU.EX2 R52, R52 ;  /* 0x0000003400347308 */ /* 0x000fe20000000800 */
[----:B------:R-:W-:Y:S07]  /*eff0*/  HMMA.16816.F32.BF16 R132, R60, R10, R132 ;  /* 0x0000000a3c84723c */ /* 0x000fee0000041884 */
[----:B------:R-:W1:Y:S01]  /*f000*/  MUFU.EX2 R53, R53 ;  /* 0x0000003500357308 */ /* 0x000e620000000800 */
[--C-:B------:R-:W-:Y:S01]  /*f010*/  FFMA.FTZ R100, R16, UR18, -R170.reuse ;  /* 0x0000001210647c23 */ /* 0x100fe200080108aa */
[----:B------:R-:W-:Y:S06]  /*f020*/  LDSM.16.MT88.4 R8, [R233+0xe800] ;  /* 0x00e80000e908783b */ /* 0x000fec0000004200 */
[----:B------:R2:W-:Y:S01]  /*f030*/  MUFU.EX2 R60, R18 ;  /* 0x00000012003c7308 */ /* 0x0005e20000000800 */
[----:B---3--:R-:W-:Y:S01]  /*f040*/  F2FP.BF16.F32.PACK_AB R48, R112, R111 ;  /* 0x0000006f7030723e */ /* 0x008fe200000010ff */
[--C-:B------:R-:W-:Y:S01]  /*f050*/  FFMA.FTZ R61, R96, UR18, -R181.reuse ;  /* 0x00000012603d7c23 */ /* 0x100fe200080108b5 */
[----:B----4-:R-:W-:Y:S01]  /*f060*/  F2FP.BF16.F32.PACK_AB R49, R75, R74 ;  /* 0x0000004a4b31723e */ /* 0x010fe200000010ff */
[--C-:B------:R-:W-:Y:S01]  /*f070*/  FFMA.FTZ R108, R108, UR18, -R181.reuse ;  /* 0x000000126c6c7c23 */ /* 0x100fe200080108b5 */
[----:B------:R-:W-:Y:S01]  /*f080*/  F2FP.BF16.F32.PACK_AB R50, R69, R68 ;  /* 0x000000444532723e */ /* 0x000fe200000010ff */
[--C-:B------:R-:W-:Y:S01]  /*f090*/  FFMA.FTZ R73, R104, UR18, -R181.reuse ;  /* 0x0000001268497c23 */ /* 0x100fe200080108b5 */
[----:B------:R-:W-:Y:S01]  /*f0a0*/  FFMA.FTZ R54, R26, UR18, -R181 ;  /* 0x000000121a367c23 */ /* 0x000fe200080108b5 */
[----:B--2---:R-:W2:Y:S01]  /*f0b0*/  LDSM.16.MT88.4 R16, [R235+0xf000] ;  /* 0x00f00000eb10783b */ /* 0x004ea20000004200 */
[----:B-1----:R-:W-:Y:S01]  /*f0c0*/  F2FP.BF16.F32.PACK_AB R51, R53, R52 ;  /* 0x000000343533723e */ /* 0x002fe200000010ff */
[--C-:B------:R-:W-:Y:S01]  /*f0d0*/  FFMA.FTZ R62, R110, UR18, -R170.reuse ;  /* 0x000000126e3e7c23 */ /* 0x100fe200080108aa */
[--C-:B------:R-:W-:Y:S01]  /*f0e0*/  FFMA.FTZ R63, R24, UR18, -R170.reuse ;  /* 0x00000012183f7c23 */ /* 0x100fe200080108aa */
[----:B------:R-:W-:Y:S01]  /*f0f0*/  FFMA.FTZ R96, R106, UR18, -R170 ;  /* 0x000000126a607c23 */ /* 0x000fe200080108aa */
[----:B------:R-:W1:Y:S01]  /*f100*/  MUFU.EX2 R108, R108 ;  /* 0x0000006c006c7308 */ /* 0x000e620000000800 */
[----:B------:R-:W-:Y:S01]  /*f110*/  FFMA.FTZ R180, R204, R186, R180 ;  /* 0x000000baccb47223 */ /* 0x000fe200000100b4 */
[----:B------:R-:W3:Y:S01]  /*f120*/  LDSM.16.MT88.4 R24, [R234+0xf000] ;  /* 0x00f00000ea18783b */ /* 0x000ee20000004200 */
[----:B------:R-:W-:Y:S01]  /*f130*/  HMMA.16816.F32.BF16 R32, R48, R44, R32 ;  /* 0x0000002c3020723c */ /* 0x000fe20000041820 */
[----:B------:R-:W-:-:S04]  /*f140*/  FFMA.FTZ R168, R203, R185, R168 ;  /* 0x000000b9cba87223 */ /* 0x000fc800000100a8 */
[----:B------:R-:W-:Y:S01]  /*f150*/  MUFU.EX2 R73, R73 ;  /* 0x0000004900497308 */ /* 0x000fe20000000800 */
[----:B------:R-:W-:Y:S01]  /*f160*/  HMMA.16816.F32.BF16 R4, R48, R46, R4 ;  /* 0x0000002e3004723c */ /* 0x000fe20000041804 */
[----:B------:R-:W-:Y:S01]  /*f170*/  FADD.FTZ R180, R179, R180 ;  /* 0x000000b4b3b47221 */ /* 0x000fe20000010000 */
[----:B------:R-:W-:Y:S01]  /*f180*/  FADD.FTZ R165, R165, R168 ;  /* 0x000000a8a5a57221 */ /* 0x000fe20000010000 */
[----:B------:R-:W-:Y:S01]  /*f190*/  FFMA.FTZ R97, R97, UR18, -R181 ;  /* 0x0000001261617c23 */ /* 0x000fe200080108b5 */
[----:B------:R-:W-:-:S03]  /*f1a0*/  FFMA.FTZ R102, R102, UR18, -R170 ;  /* 0x0000001266667c23 */ /* 0x000fc600080108aa */
[----:B------:R-:W-:Y:S01]  /*f1b0*/  MUFU.EX2 R54, R54 ;  /* 0x0000003600367308 */ /* 0x000fe20000000800 */
[C---:B------:R-:W-:Y:S07]  /*f1c0*/  HMMA.16816.F32.BF16 R12, R48.reuse, R40, R12 ;  /* 0x00000028300c723c */ /* 0x040fee000004180c */
[----:B------:R-:W-:Y:S01]  /*f1d0*/  MUFU.EX2 R62, R62 ;  /* 0x0000003e003e7308 */ /* 0x000fe20000000800 */
[C---:B------:R-:W-:Y:S01]  /*f1e0*/  HMMA.16816.F32.BF16 R28, R48.reuse, R42, R28 ;  /* 0x0000002a301c723c */ /* 0x040fe2000004181c */
[----:B------:R-:W4:Y:S06]  /*f1f0*/  LDSM.16.MT88.4 R40, [R237+0xf000] ;  /* 0x00f00000ed28783b */ /* 0x000f2c0000004200 */
[----:B------:R-:W2:Y:S08]  /*f200*/  MUFU.EX2 R63, R63 ;  /* 0x0000003f003f7308 */ /* 0x000eb00000000800 */
[----:B------:R-:W-:Y:S08]  /*f210*/  MUFU.EX2 R96, R96 ;  /* 0x0000006000607308 */ /* 0x000ff00000000800 */
[----:B------:R-:W3:Y:S01]  /*f220*/  MUFU.EX2 R100, R100 ;  /* 0x0000006400647308 */ /* 0x000ee20000000800 */
[----:B------:R-:W-:Y:S01]  /*f230*/  FADD.FTZ R180, R178, R180 ;  /* 0x000000b4b2b47221 */ /* 0x000fe20000010000 */
[----:B------:R-:W-:Y:S01]  /*f240*/  FADD.FTZ R164, R164, R165 ;  /* 0x000000a5a4a47221 */ /* 0x000fe20000010000 */
[C---:B-----5:R-:W-:Y:S01]  /*f250*/  HMMA.16816.F32.BF16 R56, R48.reuse, R36, R56 ;  /* 0x000000243038723c */ /* 0x060fe20000041838 */
[----:B------:R-:W-:Y:S01]  /*f260*/  FFMA.FTZ R103, R103, UR18, -R170 ;  /* 0x0000001267677c23 */ /* 0x000fe200080108aa */
[----:B------:R-:W-:Y:S01]  /*f270*/  FADD.FTZ R177, R177, R180 ;  /* 0x000000b4b1b17221 */ /* 0x000fe20000010000 */
[----:B------:R-:W-:Y:S01]  /*f280*/  FADD.FTZ R164, R2, R164 ;  /* 0x000000a402a47221 */ /* 0x000fe20000010000 */
[----:B------:R-:W-:Y:S01]  /*f290*/  FFMA.FTZ R98, R98, UR18, -R170 ;  /* 0x0000001262627c23 */ /* 0x000fe200080108aa */
[----:B------:R-:W-:Y:S01]  /*f2a0*/  LDSM.16.MT88.4 R44, [R235+0xf800] ;  /* 0x00f80000eb2c783b */ /* 0x000fe20000004200 */
[----:B------:R-:W-:Y:S01]  /*f2b0*/  HMMA.16816.F32.BF16 R20, R48, R38, R20 ;  /* 0x000000263014723c */ /* 0x000fe20000041814 */
[----:B------:R-:W-:Y:S01]  /*f2c0*/  FADD.FTZ R177, R176, R177 ;  /* 0x000000b1b0b17221 */ /* 0x000fe20000010000 */
[----:B-1----:R-:W-:Y:S01]  /*f2d0*/  F2FP.BF16.F32.PACK_AB R36, R72, R108 ;  /* 0x0000006c4824723e */ /* 0x002fe200000010ff */
[----:B------:R-:W-:Y:S01]  /*f2e0*/  FADD.FTZ R154, R154, R164 ;  /* 0x000000a49a9a7221 */ /* 0x000fe20000010000 */
[----:B--2---:R-:W-:-:S03]  /*f2f0*/  F2FP.BF16.F32.PACK_AB R37, R63, R62 ;  /* 0x0000003e3f25723e */ /* 0x004fc600000010ff */
[----:B------:R-:W-:Y:S02]  /*f300*/  F2FP.BF16.F32.PACK_AB R38, R54, R73 ;  /* 0x000000493626723e */ /* 0x000fe400000010ff */
[----:B---3--:R-:W-:Y:S01]  /*f310*/  F2FP.BF16.F32.PACK_AB R39, R100, R96 ;  /* 0x000000606427723e */ /* 0x008fe200000010ff */
[----:B------:R-:W-:Y:S01]  /*f320*/  FADD.FTZ R177, R175, R177 ;  /* 0x000000b1afb17221 */ /* 0x000fe20000010000 */
[----:B------:R-:W-:-:S03]  /*f330*/  FADD.FTZ R154, R148, R154 ;  /* 0x0000009a949a7221 */ /* 0x000fc60000010000 */
[----:B------:R-:W-:Y:S01]  /*f340*/  FADD.FTZ R177, R174, R177 ;  /* 0x000000b1aeb17221 */ /* 0x000fe20000010000 */
[----:B------:R-:W-:Y:S01]  /*f350*/  FADD.FTZ R154, R144, R154 ;  /* 0x0000009a909a7221 */ /* 0x000fe20000010000 */
[----:B------:R-:W-:Y:S02]  /*f360*/  HMMA.16816.F32.BF16 R32, R36, R16, R32 ;  /* 0x000000102420723c */ /* 0x000fe40000041820 */
[----:B------:R-:W-:-:S04]  /*f370*/  FADD.FTZ R173, R173, R177 ;  /* 0x000000b1adad7221 */ /* 0x000fc80000010000 */
[----:B------:R-:W-:Y:S01]  /*f380*/  HMMA.16816.F32.BF16 R4, R36, R18, R4 ;  /* 0x000000122404723c */ /* 0x000fe20000041804 */
[----:B------:R-:W-:Y:S01]  /*f390*/  LDSM.16.MT88.4 R16, [R234+0xf800] ;  /* 0x00f80000ea10783b */ /* 0x000fe20000004200 */
[----:B------:R-:W-:Y:S01]  /*f3a0*/  FADD.FTZ R154, R140, R154 ;  /* 0x0000009a8c9a7221 */ /* 0x000fe20000010000 */
[----:B------:R-:W-:-:S03]  /*f3b0*/  FADD.FTZ R173, R172, R173 ;  /* 0x000000adacad7221 */ /* 0x000fc60000010000 */
[----:B------:R-:W-:Y:S01]  /*f3c0*/  HMMA.16816.F32.BF16 R64, R48, R8, R64 ;  /* 0x000000083040723c */ /* 0x000fe20000041840 */
[----:B------:R-:W-:Y:S01]  /*f3d0*/  FADD.FTZ R141, R141, R154 ;  /* 0x0000009a8d8d7221 */ /* 0x000fe20000010000 */
[----:B------:R-:W-:-:S04]  /*f3e0*/  FFMA.FTZ R99, R99, UR18, -R170 ;  /* 0x0000001263637c23 */ /* 0x000fc800080108aa */
[----:B------:R-:W-:Y:S01]  /*f3f0*/  HMMA.16816.F32.BF16 R132, R48, R10, R132 ;  /* 0x0000000a3084723c */ /* 0x000fe20000041884 */
[----:B------:R-:W1:Y:S01]  /*f400*/  LDSM.16.MT88.4 R8, [R233+0xf000] ;  /* 0x00f00000e908783b */ /* 0x000e620000004200 */
[----:B------:R-:W-:Y:S01]  /*f410*/  FADD.FTZ R173, R184, R173 ;  /* 0x000000adb8ad7221 */ /* 0x000fe20000010000 */
[----:B------:R-:W-:Y:S01]  /*f420*/  FADD.FTZ R141, R142, R141 ;  /* 0x0000008d8e8d7221 */ /* 0x000fe20000010000 */
[----:B------:R-:W2:Y:S02]  /*f430*/  MUFU.EX2 R55, R55 ;  /* 0x0000003700377308 */ /* 0x000ea40000000800 */
[----:B------:R-:W-:Y:S01]  /*f440*/  FADD.FTZ R173, R0, R173 ;  /* 0x000000ad00ad7221 */ /* 0x000fe20000010000 */
[----:B------:R-:W-:Y:S01]  /*f450*/  HMMA.16816.F32.BF16 R56, R36, R24, R56 ;  /* 0x000000182438723c */ /* 0x000fe20000041838 */
[----:B------:R-:W-:-:S04]  /*f460*/  FADD.FTZ R141, R143, R141 ;  /* 0x0000008d8f8d7221 */ /* 0x000fc80000010000 */
[----:B------:R-:W-:Y:S01]  /*f470*/  MUFU.EX2 R61, R61 ;  /* 0x0000003d003d7308 */ /* 0x000fe20000000800 */
[C---:B------:R-:W-:Y:S01]  /*f480*/  HMMA.16816.F32.BF16 R20, R36.reuse, R26, R20 ;  /* 0x0000001a2414723c */ /* 0x040fe20000041814 */
[----:B------:R-:W-:Y:S01]  /*f490*/  FADD.FTZ R160, R160, R173 ;  /* 0x000000ada0a07221 */ /* 0x000fe20000010000 */
[----:B------:R-:W-:Y:S01]  /*f4a0*/  FADD.FTZ R145, R145, R141 ;  /* 0x0000008d91917221 */ /* 0x000fe20000010000 */
[----:B------:R-:W-:Y:S04]  /*f4b0*/  LDSM.16.MT88.4 R24, [R233+0xf800] ;  /* 0x00f80000e918783b */ /* 0x000fe80000004200 */
[----:B------:R-:W-:Y:S01]  /*f4c0*/  MUFU.EX2 R97, R97 ;  /* 0x0000006100617308 */ /* 0x000fe20000000800 */
[C---:B----4-:R-:W-:Y:S07]  /*f4d0*/  HMMA.16816.F32.BF16 R12, R36.reuse, R40, R12 ;  /* 0x00000028240c723c */ /* 0x050fee000004180c */
[----:B------:R-:W-:Y:S01]  /*f4e0*/  MUFU.EX2 R102, R102 ;  /* 0x0000006600667308 */ /* 0x000fe20000000800 */
[C---:B------:R-:W-:Y:S07]  /*f4f0*/  HMMA.16816.F32.BF16 R28, R36.reuse, R42, R28 ;  /* 0x0000002a241c723c */ /* 0x040fee000004181c */
[----:B------:R-:W3:Y:S01]  /*f500*/  MUFU.EX2 R103, R103 ;  /* 0x0000006700677308 */ /* 0x000ee20000000800 */
[----:B------:R-:W-:Y:S01]  /*f510*/  FADD.FTZ R160, R161, R160 ;  /* 0x000000a0a1a07221 */ /* 0x000fe20000010000 */
[----:B------:R-:W4:Y:S06]  /*f520*/  LDSM.16.MT88.4 R40, [R237+0xf800] ;  /* 0x00f80000ed28783b */ /* 0x000f2c0000004200 */
[----:B------:R-:W-:Y:S08]  /*f530*/  MUFU.EX2 R98, R98 ;  /* 0x0000006200627308 */ /* 0x000ff00000000800 */
[----:B------:R-:W5:Y:S01]  /*f540*/  MUFU.EX2 R99, R99 ;  /* 0x0000006300637308 */ /* 0x000f620000000800 */
[----:B------:R-:W-:Y:S01]  /*f550*/  FADD.FTZ R145, R150, R145 ;  /* 0x0000009196917221 */ /* 0x000fe20000010000 */
[----:B------:R-:W-:Y:S01]  /*f560*/  FADD.FTZ R160, R152, R160 ;  /* 0x000000a098a07221 */ /* 0x000fe20000010000 */
[----:B--2---:R-:W-:Y:S01]  /*f570*/  F2FP.BF16.F32.PACK_AB R48, R60, R55 ;  /* 0x000000373c30723e */ /* 0x004fe200000010ff */
[C---:B-1----:R-:W-:Y:S01]  /*f580*/  HMMA.16816.F32.BF16 R64, R36.reuse, R8, R64 ;  /* 0x000000082440723c */ /* 0x042fe20000041840 */
[----:B------:R-:W-:Y:S01]  /*f590*/  FADD.FTZ R3, R3, R145 ;  /* 0x0000009103037221 */ /* 0x000fe20000010000 */
[----:B------:R-:W-:Y:S01]  /*f5a0*/  FADD.FTZ R160, R153, R160 ;  /* 0x000000a099a07221 */ /* 0x000fe20000010000 */
[----:B---3--:R-:W-:Y:S01]  /*f5b0*/  F2FP.BF16.F32.PACK_AB R49, R103, R102 ;  /* 0x000000666731723e */ /* 0x008fe200000010ff */
[----:B------:R-:W-:Y:S01]  /*f5c0*/  FFMA.FTZ R92, R92, UR18, -R181 ;  /* 0x000000125c5c7c23 */ /* 0x000fe200080108b5 */
[----:B------:R-:W-:Y:S01]  /*f5d0*/  FADD.FTZ R151, R151, R3 ;  /* 0x0000000397977221 */ /* 0x000fe20000010000 */
[----:B------:R-:W-:Y:S01]  /*f5e0*/  F2FP.BF16.F32.PACK_AB R50, R97, R61 ;  /* 0x0000003d6132723e */ /* 0x000fe200000010ff */
[----:B------:R-:W-:Y:S01]  /*f5f0*/  FADD.FTZ R160, R136, R160 ;  /* 0x000000a088a07221 */ /* 0x000fe20000010000 */
[----:B------:R-:W-:Y:S01]  /*f600*/  HMMA.16816.F32.BF16 R132, R36, R10, R132 ;  /* 0x0000000a2484723c */ /* 0x000fe20000041884 */
[----:B------:R-:W-:Y:S01]  /*f610*/  FADD.FTZ R155, R155, R151 ;  /* 0x000000979b9b7221 */ /* 0x000fe20000010000 */
[----:B------:R-:W-:Y:S01]  /*f620*/  LDSM.16.MT88.4 R8, [R237+0x10000] ;  /* 0x01000000ed08783b */ /* 0x000fe20000004200 */
[----:B-----5:R-:W-:Y:S01]  /*f630*/  F2FP.BF16.F32.PACK_AB R51, R99, R98 ;  /* 0x000000626333723e */ /* 0x020fe200000010ff */
[----:B------:R-:W-:Y:S01]  /*f640*/  FADD.FTZ R137, R137, R160 ;  /* 0x000000a089897221 */ /* 0x000fe20000010000 */
[----:B------:R-:W-:Y:S01]  /*f650*/  FADD.FTZ R155, R162, R155 ;  /* 0x0000009ba29b7221 */ /* 0x000fe20000010000 */
[--C-:B------:R-:W-:Y:S01]  /*f660*/  FFMA.FTZ R93, R93, UR18, -R181.reuse ;  /* 0x000000125d5d7c23 */ /* 0x100fe200080108b5 */
[--C-:B------:R-:W-:Y:S01]  /*f670*/  FFMA.FTZ R88, R88, UR18, -R181.reuse ;  /* 0x0000001258587c23 */ /* 0x100fe200080108b5 */
[----:B------:R-:W-:Y:S01]  /*f680*/  FFMA.FTZ R89, R89, UR18, -R181 ;  /* 0x0000001259597c23 */ /* 0x000fe200080108b5 */
[--C-:B------:R-:W-:Y:S01]  /*f690*/  FFMA.FTZ R94, R94, UR18, -R170.reuse ;  /* 0x000000125e5e7c23 */ /* 0x100fe200080108aa */
[C---:B------:R-:W-:Y:S01]  /*f6a0*/  HMMA.16816.F32.BF16 R56, R48.reuse, R16, R56 ;  /* 0x000000103038723c */ /* 0x040fe20000041838 */
[----:B------:R-:W-:Y:S01]  /*f6b0*/  FADD.FTZ R137, R138, R137 ;  /* 0x000000898a897221 */ /* 0x000fe20000010000 */
[----:B------:R-:W-:Y:S01]  /*f6c0*/  FADD.FTZ R163, R163, R155 ;  /* 0x0000009ba3a37221 */ /* 0x000fe20000010000 */
[--C-:B------:R-:W-:Y:S01]  /*f6d0*/  FFMA.FTZ R95, R95, UR18, -R170.reuse ;  /* 0x000000125f5f7c23 */ /* 0x100fe200080108aa */
[----:B------:R-:W-:Y:S01]  /*f6e0*/  MUFU.EX2 R92, R92 ;  /* 0x0000005c005c7308 */ /* 0x000fe20000000800 */
[----:B------:R-:W-:Y:S01]  /*f6f0*/  LDSM.16.MT88.4 R36, [R235+0x10000] ;  /* 0x01000000eb24783b */ /* 0x000fe20000004200 */
[C---:B------:R-:W-:Y:S03]  /*f700*/  HMMA.16816.F32.BF16 R20, R48.reuse, R18, R20 ;  /* 0x000000123014723c */ /* 0x040fe60000041814 */
[----:B------:R-:W1:Y:S01]  /*f710*/  LDSM.16.MT88.4 R16, [R234+0x10000] ;  /* 0x01000000ea10783b */ /* 0x000e620000004200 */
        /* <DEDUP_REMOVED lines=8> */
[--C-:B------:R-:W-:Y:S01]  /*f7a0*/  FFMA.FTZ R78, R78, UR18, -R170.reuse ;  /* 0x000000124e4e7c23 */ /* 0x100fe200080108aa */
[--C-:B------:R-:W-:Y:S01]  /*f7b0*/  FFMA.FTZ R44, R90, UR18, -R170.reuse ;  /* 0x000000125a2c7c23 */ /* 0x100fe200080108aa */
[----:B------:R-:W-:Y:S01]  /*f7c0*/  FFMA.FTZ R45, R91, UR18, -R170 ;  /* 0x000000125b2d7c23 */ /* 0x000fe200080108aa */
[----:B------:R-:W-:Y:S01]  /*f7d0*/  FADD.FTZ R149, R149, R139 ;  /* 0x0000008b95957221 */ /* 0x000fe20000010000 */
[----:B------:R-:W-:Y:S01]  /*f7e0*/  FADD.FTZ R192, R196, R192 ;  /* 0x000000c0c4c07221 */ /* 0x000fe20000010000 */
[----:B------:R-:W2:Y:S01]  /*f7f0*/  MUFU.EX2 R93, R93 ;  /* 0x0000005d005d7308 */ /* 0x000ea20000000800 */
[----:B------:R-:W-:Y:S01]  /*f800*/  FFMA.FTZ R79, R79, UR18, -R170 ;  /* 0x000000124f4f7c23 */ /* 0x000fe200080108aa */
[----:B------:R-:W-:Y:S01]  /*f810*/  FADD.FTZ R149, R147, R149 ;  /* 0x0000009593957221 */ /* 0x000fe20000010000 */
[----:B------:R-:W-:Y:S01]  /*f820*/  FADD.FTZ R199, R199, R192 ;  /* 0x000000c0c7c77221 */ /* 0x000fe20000010000 */
[----:B------:R-:W-:Y:S01]  /*f830*/  FFMA.FTZ R128, R128, UR18, -R181 ;  /* 0x0000001280807c23 */ /* 0x000fe200080108b5 */
[----:B------:R-:W-:Y:S03]  /*f840*/  LDSM.16.MT88.4 R140, [R234+0x11800] ;  /* 0x01180000ea8c783b */ /* 0x000fe60000004200 */
[----:B------:R-:W-:Y:S01]  /*f850*/  MUFU.EX2 R88, R88 ;  /* 0x0000005800587308 */ /* 0x000fe20000000800 */
[----:B------:R-:W-:-:S07]  /*f860*/  FADD.FTZ R156, R156, R149 ;  /* 0x000000959c9c7221 */ /* 0x000fce0000010000 */
[----:B------:R-:W-:Y:S01]  /*f870*/  MUFU.EX2 R89, R89 ;  /* 0x0000005900597308 */ /* 0x000fe20000000800 */
[C---:B----4-:R-:W-:Y:S07]  /*f880*/  HMMA.16816.F32.BF16 R12, R48.reuse, R40, R12 ;  /* 0x00000028300c723c */ /* 0x050fee000004180c */
[----:B------:R-:W-:Y:S01]  /*f890*/  MUFU.EX2 R94, R94 ;  /* 0x0000005e005e7308 */ /* 0x000fe20000000800 */
[----:B------:R-:W-:Y:S07]  /*f8a0*/  HMMA.16816.F32.BF16 R28, R48, R42, R28 ;  /* 0x0000002a301c723c */ /* 0x000fee000004181c */
[----:B------:R-:W3:Y:S01]  /*f8b0*/  MUFU.EX2 R95, R95 ;  /* 0x0000005f005f7308 */ /* 0x000ee20000000800 */
[----:B------:R-:W-:-:S07]  /*f8c0*/  FADD.FTZ R195, R195, R199 ;  /* 0x000000c7c3c37221 */ /* 0x000fce0000010000 */
[----:B------:R-:W-:Y:S08]  /*f8d0*/  MUFU.EX2 R44, R44 ;  /* 0x0000002c002c7308 */ /* 0x000ff00000000800 */
[----:B------:R-:W4:Y:S01]  /*f8e0*/  MUFU.EX2 R45, R45 ;  /* 0x0000002d002d7308 */ /* 0x000f220000000800 */
[----:B------:R-:W-:Y:S01]  /*f8f0*/  FADD.FTZ R156, R157, R156 ;  /* 0x0000009c9d9c7221 */ /* 0x000fe20000010000 */
[----:B------:R-:W-:Y:S01]  /*f900*/  FADD.FTZ R195, R200, R195 ;  /* 0x000000c3c8c37221 */ /* 0x000fe20000010000 */
[----:B------:R-:W-:Y:S01]  /*f910*/  HMMA.16816.F32.BF16 R64, R48, R24, R64 ;  /* 0x000000183040723c */ /* 0x000fe20000041840 */
[----:B------:R-:W-:Y:S01]  /*f920*/  LDSM.16.MT88.4 R148, [R235+0x11800] ;  /* 0x01180000eb94783b */ /* 0x000fe20000004200 */
[----:B------:R-:W-:Y:S01]  /*f930*/  FADD.FTZ R156, R158, R156 ;  /* 0x0000009c9e9c7221 */ /* 0x000fe20000010000 */
[----:B------:R-:W-:Y:S01]  /*f940*/  FADD.FTZ R188, R188, R195 ;  /* 0x000000c3bcbc7221 */ /* 0x000fe20000010000 */
[----:B--2---:R-:W-:-:S02]  /*f950*/  F2FP.BF16.F32.PACK_AB R40, R93, R92 ;  /* 0x0000005c5d28723e */ /* 0x004fc400000010ff */
[C---:B------:R-:W-:Y:S01]  /*f960*/  HMMA.16816.F32.BF16 R132, R48.reuse, R26, R132 ;  /* 0x0000001a3084723c */ /* 0x040fe20000041884 */
[----:B---3--:R-:W-:Y:S01]  /*f970*/  F2FP.BF16.F32.PACK_AB R41, R95, R94 ;  /* 0x0000005e5f29723e */ /* 0x008fe200000010ff */
[----:B------:R-:W2:Y:S01]  /*f980*/  LDSM.16.MT88.4 R24, [R233+0x10000] ;  /* 0x01000000e918783b */ /* 0x000ea20000004200 */
[----:B------:R-:W-:Y:S01]  /*f990*/  F2FP.BF16.F32.PACK_AB R42, R89, R88 ;  /* 0x00000058592a723e */ /* 0x000fe200000010ff */
[----:B------:R-:W-:Y:S02]  /*f9a0*/  FADD.FTZ R159, R159, R156 ;  /* 0x0000009c9f9f7221 */ /* 0x000fe40000010000 */
[----:B------:R-:W-:Y:S01]  /*f9b0*/  HMMA.16816.F32.BF16 R4, R48, R46, R4 ;  /* 0x0000002e3004723c */ /* 0x000fe20000041804 */
[----:B----4-:R-:W-:Y:S01]  /*f9c0*/  F2FP.BF16.F32.PACK_AB R43, R45, R44 ;  /* 0x0000002c2d2b723e */ /* 0x010fe200000010ff */
[----:B------:R-:W-:Y:S01]  /*f9d0*/  FADD.FTZ R188, R201, R188 ;  /* 0x000000bcc9bc7221 */ /* 0x000fe20000010000 */
[----:B------:R-:W-:-:S03]  /*f9e0*/  FADD.FTZ R159, R193, R159 ;  /* 0x0000009fc19f7221 */ /* 0x000fc60000010000 */
[----:B------:R-:W-:Y:S02]  /*f9f0*/  FADD.FTZ R187, R187, R188 ;  /* 0x000000bcbbbb7221 */ /* 0x000fe40000010000 */
[C---:B-1----:R-:W-:Y:S01]  /*fa00*/  HMMA.16816.F32.BF16 R56, R40.reuse, R16, R56 ;  /* 0x000000102838723c */ /* 0x042fe20000041838 */
[----:B------:R-:W-:Y:S01]  /*fa10*/  FADD.FTZ R198, R198, R159 ;  /* 0x0000009fc6c67221 */ /* 0x000fe20000010000 */
[----:B------:R-:W-:Y:S01]  /*fa20*/  FADD.FTZ R187, R202, R187 ;  /* 0x000000bbcabb7221 */ /* 0x000fe20000010000 */
[--C-:B------:R-:W-:Y:S01]  /*fa30*/  FFMA.FTZ R46, R84, UR18, -R181.reuse ;  /* 0x00000012542e7c23 */ /* 0x100fe200080108b5 */
[----:B------:R-:W-:Y:S02]  /*fa40*/  FFMA.FTZ R47, R85, UR18, -R181 ;  /* 0x00000012552f7c23 */ /* 0x000fe400080108b5 */
[C---:B------:R-:W-:Y:S01]  /*fa50*/  HMMA.16816.F32.BF16 R20, R40.reuse, R18, R20 ;  /* 0x000000122814723c */ /* 0x040fe20000041814 */
[----:B------:R-:W1:Y:S01]  /*fa60*/  LDSM.16.MT88.4 R16, [R235+0x10800] ;  /* 0x01080000eb10783b */ /* 0x000e620000004200 */
[----:B------:R-:W-:Y:S01]  /*fa70*/  FADD.FTZ R198, R194, R198 ;  /* 0x000000c6c2c67221 */ /* 0x000fe20000010000 */
[----:B------:R-:W-:Y:S01]  /*fa80*/  FADD.FTZ R101, R101, R187 ;  /* 0x000000bb65657221 */ /* 0x000fe20000010000 */
[----:B------:R-:W-:Y:S01]  /*fa90*/  FFMA.FTZ R48, R81, UR18, -R181 ;  /* 0x0000001251307c23 */ /* 0x000fe200080108b5 */
[----:B------:R-:W-:Y:S01]  /*faa0*/  FFMA.FTZ R49, R86, UR18, -R170 ;  /* 0x0000001256317c23 */ /* 0x000fe200080108aa */
[----:B------:R-:W-:Y:S01]  /*fab0*/  HMMA.16816.F32.BF16 R12, R40, R8, R12 ;  /* 0x00000008280c723c */ /* 0x000fe2000004180c */
[----:B------:R-:W-:Y:S01]  /*fac0*/  FADD.FTZ R198, R169, R198 ;  /* 0x000000c6a9c67221 */ /* 0x000fe20000010000 */
[----:B------:R-:W-:-:S04]  /*fad0*/  FFMA.FTZ R50, R87, UR18, -R170 ;  /* 0x0000001257327c23 */ /* 0x000fc800080108aa */
[C---:B------:R-:W-:Y:S01]  /*fae0*/  HMMA.16816.F32.BF16 R28, R40.reuse, R10, R28 ;  /* 0x0000000a281c723c */ /* 0x040fe2000004181c */
[----:B------:R-:W3:Y:S01]  /*faf0*/  LDSM.16.MT88.4 R8, [R237+0x10800] ;  /* 0x01080000ed08783b */ /* 0x000ee20000004200 */
[----:B------:R-:W-:Y:S01]  /*fb00*/  FFMA.FTZ R51, R83, UR18, -R170 ;  /* 0x0000001253337c23 */ /* 0x000fe200080108aa */
[----:B------:R-:W-:Y:S01]  /*fb10*/  FADD.FTZ R101, R171, R101 ;  /* 0x00000065ab657221 */ /* 0x000fe20000010000 */
[----:B------:R-:W-:Y:S01]  /*fb20*/  FADD.FTZ R198, R129, R198 ;  /* 0x000000c681c67221 */ /* 0x000fe20000010000 */
[----:B------:R-:W-:Y:S01]  /*fb30*/  MUFU.EX2 R46, R46 ;  /* 0x0000002e002e7308 */ /* 0x000fe20000000800 */
[C---:B------:R-:W-:Y:S01]  /*fb40*/  HMMA.16816.F32.BF16 R32, R40.reuse, R36, R32 ;  /* 0x000000242820723c */ /* 0x040fe20000041820 */
[----:B------:R-:W-:Y:S01]  /*fb50*/  FADD.FTZ R105, R105, R101 ;  /* 0x0000006569697221 */ /* 0x000fe20000010000 */
[----:B------:R-:W-:Y:S01]  /*fb60*/  FADD.FTZ R197, R197, R198 ;  /* 0x000000c6c5c57221 */ /* 0x000fe20000010000 */
[----:B------:R-:W-:Y:S03]  /*fb70*/  LDSM.16.MT88.4 R156, [R237+0x11800] ;  /* 0x01180000ed9c783b */ /* 0x000fe60000004200 */
[----:B------:R-:W-:Y:S01]  /*fb80*/  HMMA.16816.F32.BF16 R4, R40, R38, R4 ;  /* 0x000000262804723c */ /* 0x000fe20000041804 */
[----:B------:R-:W4:Y:S01]  /*fb90*/  MUFU.EX2 R47, R47 ;  /* 0x0000002f002f7308 */ /* 0x000f220000000800 */
[----:B------:R-:W-:Y:S01]  /*fba0*/  FADD.FTZ R131, R131, R105 ;  /* 0x0000006983837221 */ /* 0x000fe20000010000 */
[----:B------:R-:W-:-:S06]  /*fbb0*/  FADD.FTZ R197, R191, R197 ;  /* 0x000000c5bfc57221 */ /* 0x000fcc0000010000 */
        /* <DEDUP_REMOVED lines=8> */
[----:B------:R-:W-:-:S03]  /*fc40*/  FADD.FTZ R71, R71, R131 ;  /* 0x0000008347477221 */ /* 0x000fc60000010000 */
[----:B------:R-:W-:Y:S01]  /*fc50*/  FADD.FTZ R189, R189, R197 ;  /* 0x000000c5bdbd7221 */ /* 0x000fe20000010000 */
[----:B------:R-:W-:Y:S01]  /*fc60*/  FADD.FTZ R71, R107, R71 ;  /* 0x000000476b477221 */ /* 0x000fe20000010000 */
[C---:B--2---:R-:W-:Y:S01]  /*fc70*/  HMMA.16816.F32.BF16 R64, R40.reuse, R24, R64 ;  /* 0x000000182840723c */ /* 0x044fe20000041840 */
[----:B----4-:R-:W-:Y:S01]  /*fc80*/  F2FP.BF16.F32.PACK_AB R36, R47, R46 ;  /* 0x0000002e2f24723e */ /* 0x010fe200000010ff */
[----:B------:R-:W-:Y:S01]  /*fc90*/  FADD.FTZ R189, R121, R189 ;  /* 0x000000bd79bd7221 */ /* 0x000fe20000010000 */
[----:B-----5:R-:W-:Y:S01]  /*fca0*/  F2FP.BF16.F32.PACK_AB R37, R50, R49 ;  /* 0x000000313225723e */ /* 0x020fe200000010ff */
[----:B------:R-:W-:Y:S01]  /*fcb0*/  FADD.FTZ R109, R109, R71 ;  /* 0x000000476d6d7221 */ /* 0x000fe20000010000 */
[----:B------:R-:W-:Y:S01]  /*fcc0*/  F2FP.BF16.F32.PACK_AB R38, R48, R2 ;  /* 0x000000023026723e */ /* 0x000fe200000010ff */
[----:B------:R-:W-:Y:S01]  /*fcd0*/  HMMA.16816.F32.BF16 R132, R40, R26, R132 ;  /* 0x0000001a2884723c */ /* 0x000fe20000041884 */
[----:B------:R-:W2:Y:S01]  /*fce0*/  LDSM.16.MT88.4 R24, [R234+0x10800] ;  /* 0x01080000ea18783b */ /* 0x000ea20000004200 */
[----:B-1----:R-:W-:-:S03]  /*fcf0*/  F2FP.BF16.F32.PACK_AB R39, R51, R0 ;  /* 0x000000003327723e */ /* 0x002fc600000010ff */
[----:B------:R-:W1:Y:S01]  /*fd00*/  LDSM.16.MT88.4 R40, [R233+0x10800] ;  /* 0x01080000e928783b */ /* 0x000e620000004200 */
[----:B------:R-:W-:Y:S01]  /*fd10*/  FADD.FTZ R111, R111, R189 ;  /* 0x000000bd6f6f7221 */ /* 0x000fe20000010000 */
[----:B------:R-:W-:-:S03]  /*fd20*/  FADD.FTZ R109, R74, R109 ;  /* 0x0000006d4a6d7221 */ /* 0x000fc60000010000 */
[----:B------:R-:W-:Y:S01]  /*fd30*/  FADD.FTZ R111, R112, R111 ;  /* 0x0000006f706f7221 */ /* 0x000fe20000010000 */
[----:B------:R-:W-:Y:S01]  /*fd40*/  HMMA.16816.F32.BF16 R32, R36, R16, R32 ;  /* 0x000000102420723c */ /* 0x000fe20000041820 */
[----:B------:R-:W-:-:S05]  /*fd50*/  FADD.FTZ R75, R75, R109 ;  /* 0x0000006d4b4b7221 */ /* 0x000fca0000010000 */
[C---:B------:R-:W-:Y:S01]  /*fd60*/  HMMA.16816.F32.BF16 R4, R36.reuse, R18, R4 ;  /* 0x000000122404723c */ /* 0x040fe20000041804 */
[----:B------:R-:W4:Y:S01]  /*fd70*/  LDSM.16.MT88.4 R16, [R235+0x11000] ;  /* 0x01100000eb10783b */ /* 0x000f220000004200 */
[----:B------:R-:W-:Y:S01]  /*fd80*/  FADD.FTZ R68, R68, R111 ;  /* 0x0000006f44447221 */ /* 0x000fe20000010000 */
[----:B------:R-:W-:Y:S01]  /*fd90*/  FADD.FTZ R75, R52, R75 ;  /* 0x0000004b344b7221 */ /* 0x000fe20000010000 */
[----:B------:R5:W-:Y:S02]  /*fda0*/  MUFU.EX2 R3, R76 ;  /* 0x0000004c00037308 */ /* 0x000be40000000800 */
[----:B---3--:R-:W-:Y:S01]  /*fdb0*/  HMMA.16816.F32.BF16 R12, R36, R8, R12 ;  /* 0x00000008240c723c */ /* 0x008fe2000004180c */
[----:B------:R-:W-:Y:S01]  /*fdc0*/  FADD.FTZ R68, R69, R68 ;  /* 0x0000004445447221 */ /* 0x000fe20000010000 */
[----:B------:R-:W-:-:S04]  /*fdd0*/  FADD.FTZ R53, R53, R75 ;  /* 0x0000004b35357221 */ /* 0x000fc80000010000 */
[----:B------:R-:W-:Y:S01]  /*fde0*/  HMMA.16816.F32.BF16 R28, R36, R10, R28 ;  /* 0x0000000a241c723c */ /* 0x000fe2000004181c */
[----:B------:R-:W3:Y:S01]  /*fdf0*/  LDSM.16.MT88.4 R8, [R237+0x11000] ;  /* 0x01100000ed08783b */ /* 0x000ee20000004200 */
[--C-:B------:R-:W-:Y:S01]  /*fe00*/  FFMA.FTZ R80, R115, UR18, -R181.reuse ;  /* 0x0000001273507c23 */ /* 0x100fe200080108b5 */
[--C-:B------:R-:W-:Y:S01]  /*fe10*/  FFMA.FTZ R81, R120, UR18, -R170.reuse ;  /* 0x0000001278517c23 */ /* 0x100fe200080108aa */
[----:B------:R-:W-:Y:S01]  /*fe20*/  FFMA.FTZ R82, R116, UR18, -R170 ;  /* 0x0000001274527c23 */ /* 0x000fe200080108aa */
[----:B------:R-:W-:Y:S01]  /*fe30*/  FADD.FTZ R108, R108, R68 ;  /* 0x000000446c6c7221 */ /* 0x000fe20000010000 */
[--C-:B-----5:R-:W-:Y:S01]  /*fe40*/  FFMA.FTZ R76, R77, UR18, -R181.reuse ;  /* 0x000000124d4c7c23 */ /* 0x120fe200080108b5 */
[----:B------:R-:W-:Y:S01]  /*fe50*/  FFMA.FTZ R77, R119, UR18, -R181 ;  /* 0x00000012774d7c23 */ /* 0x000fe200080108b5 */
[----:B------:R-:W-:Y:S01]  /*fe60*/  FADD.FTZ R53, R62, R53 ;  /* 0x000000353e357221 */ /* 0x000fe20000010000 */
[----:B------:R-:W-:Y:S01]  /*fe70*/  MUFU.EX2 R80, R80 ;  /* 0x0000005000507308 */ /* 0x000fe20000000800 */
[----:B------:R-:W-:-:S02]  /*fe80*/  FADD.FTZ R108, R72, R108 ;  /* 0x0000006c486c7221 */ /* 0x000fc40000010000 */
[----:B------:R-:W-:-:S05]  /*fe90*/  FADD.FTZ R53, R63, R53 ;  /* 0x000000353f357221 */ /* 0x000fca0000010000 */
[----:B------:R-:W5:Y:S01]  /*fea0*/  MUFU.EX2 R76, R76 ;  /* 0x0000004c004c7308 */ /* 0x000f620000000800 */
[----:B------:R-:W-:Y:S01]  /*feb0*/  FADD.FTZ R108, R73, R108 ;  /* 0x0000006c496c7221 */ /* 0x000fe20000010000 */
[----:B------:R-:W-:-:S06]  /*fec0*/  FADD.FTZ R96, R96, R53 ;  /* 0x0000003560607221 */ /* 0x000fcc0000010000 */
[----:B------:R-:W-:Y:S08]  /*fed0*/  MUFU.EX2 R77, R77 ;  /* 0x0000004d004d7308 */ /* 0x000ff00000000800 */
[----:B------:R-:W-:Y:S08]  /*fee0*/  MUFU.EX2 R78, R78 ;  /* 0x0000004e004e7308 */ /* 0x000ff00000000800 */
[----:B------:R-:W4:Y:S08]  /*fef0*/  MUFU.EX2 R79, R79 ;  /* 0x0000004f004f7308 */ /* 0x000f300000000800 */
[----:B------:R-:W-:Y:S08]  /*ff00*/  MUFU.EX2 R81, R81 ;  /* 0x0000005100517308 */ /* 0x000ff00000000800 */
[----:B------:R-:W3:Y:S01]  /*ff10*/  MUFU.EX2 R82, R82 ;  /* 0x0000005200527308 */ /* 0x000ee20000000800 */
[----:B------:R-:W-:Y:S01]  /*ff20*/  FADD.FTZ R54, R54, R108 ;  /* 0x0000006c36367221 */ /* 0x000fe20000010000 */
[----:B------:R-:W-:-:S03]  /*ff30*/  FADD.FTZ R96, R100, R96 ;  /* 0x0000006064607221 */ /* 0x000fc60000010000 */
[----:B------:R-:W-:Y:S01]  /*ff40*/  FADD.FTZ R54, R55, R54 ;  /* 0x0000003637367221 */ /* 0x000fe20000010000 */
[----:B------:R-:W-:Y:S01]  /*ff50*/  FADD.FTZ R96, R102, R96 ;  /* 0x0000006066607221 */ /* 0x000fe20000010000 */
[----:B--2---:R-:W-:Y:S02]  /*ff60*/  HMMA.16816.F32.BF16 R56, R36, R24, R56 ;  /* 0x000000182438723c */ /* 0x004fe40000041838 */
[----:B------:R-:W-:Y:S01]  /*ff70*/  FADD.FTZ R60, R60, R54 ;  /* 0x000000363c3c7221 */ /* 0x000fe20000010000 */
[----:B------:R-:W-:-:S03]  /*ff80*/  FADD.FTZ R103, R103, R96 ;  /* 0x0000006067677221 */ /* 0x000fc60000010000 */
[----:B------:R-:W-:Y:S01]  /*ff90*/  HMMA.16816.F32.BF16 R20, R36, R26, R20 ;  /* 0x0000001a2414723c */ /* 0x000fe20000041814 */
[----:B------:R-:W-:-:S05]  /*ffa0*/  FADD.FTZ R60, R61, R60 ;  /* 0x0000003c3d3c7221 */ /* 0x000fca0000010000 */
[----:B-1----:R-:W-:Y:S01]  /*ffb0*/  HMMA.16816.F32.BF16 R64, R36, R40, R64 ;  /* 0x000000282440723c */ /* 0x002fe20000041840 */
[----:B------:R-:W-:-:S05]  /*ffc0*/  FADD.FTZ R103, R98, R103 ;  /* 0x0000006762677221 */ /* 0x000fca0000010000 */
[----:B------:R-:W-:Y:S01]  /*ffd0*/  HMMA.16816.F32.BF16 R132, R36, R42, R132 ;  /* 0x0000002a2484723c */ /* 0x000fe20000041884 */
[----:B------:R-:W-:Y:S01]  /*ffe0*/  FADD.FTZ R97, R97, R60 ;  /* 0x0000003c61617221 */ /* 0x000fe20000010000 */
[--C-:B------:R-:W-:Y:S01]  /*fff0*/  FFMA.FTZ R83, R122, UR18, -R181.reuse ;  /* 0x000000127a537c23 */ /* 0x100fe200080108b5 */
[--C-:B------:R-:W-:Y:S01]  /*10000*/  FFMA.FTZ R84, R117, UR18, -R181.reuse ;  /* 0x0000001275547c23 */ /* 0x100fe200080108b5 */
[----:B------:R-:W-:Y:S01]  /*10010*/  FFMA.FTZ R85, R130, UR18, -R181 ;  /* 0x0000001282557c23 */ /* 0x000fe200080108b5 */
[----:B------:R-:W1:Y:S02]  /*10020*/  LDSM.16.MT88.4 R24, [R234+0x11000] ;  /* 0x01100000ea18783b */ /* 0x000e640000004200 */
[----:B-----5:R-:W-:Y:S02]  /*10030*/  F2FP.BF16.F32.PACK_AB R36, R76, R3 ;  /* 0x000000034c24723e */ /* 0x020fe400000010ff */
[----:B----4-:R-:W-:Y:S02]  /*10040*/  F2FP.BF16.F32.PACK_AB R37, R79, R78 ;  /* 0x0000004e4f25723e */ /* 0x010fe400000010ff */
[----:B------:R-:W-:-:S02]  /*10050*/  F2FP.BF16.F32.PACK_AB R38, R80, R77 ;  /* 0x0000004d5026723e */ /* 0x000fc400000010ff */
[----:B---3--:R-:W-:Y:S01]  /*10060*/  F2FP.BF16.F32.PACK_AB R39, R82, R81 ;  /* 0x000000515227723e */ /* 0x008fe200000010ff */
[----:B------:R-:W-:Y:S01]  /*10070*/  FADD.FTZ R99, R99, R103 ;  /* 0x0000006763637221 */ /* 0x000fe20000010000 */
[----:B------:R-:W-:Y:S01]  /*10080*/  FADD.FTZ R97, R92, R97 ;  /* 0x000000615c617221 */ /* 0x000fe20000010000 */
[----:B------:R-:W-:Y:S01]  /*10090*/  MUFU.EX2 R70, R128 ;  /* 0x0000008000467308 */ /* 0x000fe20000000800 */
[----:B------:R-:W2:Y:S03]  /*100a0*/  LDSM.16.MT88.4 R40, [R233+0x11000] ;  /* 0x01100000e928783b */ /* 0x000ea60000004200 */
[----:B------:R-:W-:Y:S01]  /*100b0*/  HMMA.16816.F32.BF16 R32, R36, R16, R32 ;  /* 0x000000102420723c */ /* 0x000fe20000041820 */
[----:B------:R-:W-:-:S05]  /*100c0*/  FADD.FTZ R99, R94, R99 ;  /* 0x000000635e637221 */ /* 0x000fca0000010000 */
[----:B------:R-:W-:Y:S01]  /*100d0*/  HMMA.16816.F32.BF16 R4, R36, R18, R4 ;  /* 0x000000122404723c */ /* 0x000fe20000041804 */
[--C-:B------:R-:W-:Y:S01]  /*100e0*/  FFMA.FTZ R16, R126, UR18, -R170.reuse ;  /* 0x000000127e107c23 */ /* 0x100fe200080108aa */
[----:B------:R-:W-:-:S05]  /*100f0*/  FFMA.FTZ R17, R118, UR18, -R170 ;  /* 0x0000001276117c23 */ /* 0x000fca00080108aa */
[--C-:B------:R-:W-:Y:S01]  /*10100*/  FFMA.FTZ R18, R124, UR18, -R170.reuse ;  /* 0x000000127c127c23 */ /* 0x100fe200080108aa */
[----:B------:R-:W-:Y:S01]  /*10110*/  FFMA.FTZ R19, R123, UR18, -R170 ;  /* 0x000000127b137c23 */ /* 0x000fe200080108aa */
[----:B------:R-:W-:Y:S01]  /*10120*/  MUFU.EX2 R83, R83 ;  /* 0x0000005300537308 */ /* 0x000fe20000000800 */
[----:B------:R-:W-:Y:S01]  /*10130*/  HMMA.16816.F32.BF16 R12, R36, R8, R12 ;  /* 0x00000008240c723c */ /* 0x000fe2000004180c */
[----:B------:R-:W-:Y:S01]  /*10140*/  FADD.FTZ R93, R93, R97 ;  /* 0x000000615d5d7221 */ /* 0x000fe20000010000 */
[----:B------:R-:W-:-:S05]  /*10150*/  FADD.FTZ R95, R95, R99 ;  /* 0x000000635f5f7221 */ /* 0x000fca0000010000 */
[----:B------:R-:W3:Y:S01]  /*10160*/  MUFU.EX2 R84, R84 ;  /* 0x0000005400547308 */ /* 0x000ee20000000800 */
[----:B------:R-:W-:Y:S01]  /*10170*/  FADD.FTZ R93, R88, R93 ;  /* 0x0000005d585d7221 */ /* 0x000fe20000010000 */
[----:B------:R-:W-:-:S06]  /*10180*/  FADD.FTZ R95, R44, R95 ;  /* 0x0000005f2c5f7221 */ /* 0x000fcc0000010000 */
[----:B------:R-:W-:Y:S08]  /*10190*/  MUFU.EX2 R85, R85 ;  /* 0x0000005500557308 */ /* 0x000ff00000000800 */
[----:B------:R-:W-:Y:S08]  /*101a0*/  MUFU.EX2 R16, R16 ;  /* 0x0000001000107308 */ /* 0x000ff00000000800 */
[----:B------:R-:W4:Y:S08]  /*101b0*/  MUFU.EX2 R17, R17 ;  /* 0x0000001100117308 */ /* 0x000f300000000800 */
[----:B------:R-:W-:Y:S08]  /*101c0*/  MUFU.EX2 R18, R18 ;  /* 0x0000001200127308 */ /* 0x000ff00000000800 */
[----:B------:R-:W5:Y:S01]  /*101d0*/  MUFU.EX2 R19, R19 ;  /* 0x0000001300137308 */ /* 0x000f620000000800 */
[----:B------:R-:W-:Y:S01]  /*101e0*/  FADD.FTZ R89, R89, R93 ;  /* 0x0000005d59597221 */ /* 0x000fe20000010000 */
[----:B------:R-:W-:-:S03]  /*101f0*/  FADD.FTZ R45, R45, R95 ;  /* 0x0000005f2d2d7221 */ /* 0x000fc60000010000 */
[----:B------:R-:W-:Y:S01]  /*10200*/  FADD.FTZ R89, R46, R89 ;  /* 0x000000592e597221 */ /* 0x000fe20000010000 */
[----:B------:R-:W-:Y:S01]  /*10210*/  FADD.FTZ R45, R49, R45 ;  /* 0x0000002d312d7221 */ /* 0x000fe20000010000 */
[----:B------:R-:W-:Y:S01]  /*10220*/  HMMA.16816.F32.BF16 R28, R36, R10, R28 ;  /* 0x0000000a241c723c */ /* 0x000fe2000004181c */
[----:B---3--:R-:W-:Y:S01]  /*10230*/  F2FP.BF16.F32.PACK_AB R8, R84, R83 ;  /* 0x000000535408723e */ /* 0x008fe200000010ff */
[----:B------:R-:W-:Y:S01]  /*10240*/  FADD.FTZ R47, R47, R89 ;  /* 0x000000592f2f7221 */ /* 0x000fe20000010000 */
[----:B----4-:R-:W-:Y:S01]  /*10250*/  F2FP.BF16.F32.PACK_AB R9, R17, R16 ;  /* 0x000000101109723e */ /* 0x010fe200000010ff */
[----:B------:R-:W-:-:S03]  /*10260*/  FADD.FTZ R50, R50, R45 ;  /* 0x0000002d32327221 */ /* 0x000fc60000010000 */
[----:B------:R-:W-:Y:S02]  /*10270*/  F2FP.BF16.F32.PACK_AB R10, R70, R85 ;  /* 0x00000055460a723e */ /* 0x000fe400000010ff */
[----:B-----5:R-:W-:Y:S01]  /*10280*/  F2FP.BF16.F32.PACK_AB R11, R19, R18 ;  /* 0x00000012130b723e */ /* 0x020fe200000010ff */
[----:B------:R-:W-:Y:S01]  /*10290*/  FADD.FTZ R47, R2, R47 ;  /* 0x0000002f022f7221 */ /* 0x000fe20000010000 */
[----:B------:R-:W-:-:S03]  /*102a0*/  FADD.FTZ R50, R0, R50 ;  /* 0x0000003200327221 */ /* 0x000fc60000010000 */
[----:B------:R-:W-:Y:S02]  /*102b0*/  FADD.FTZ R48, R48, R47 ;  /* 0x0000002f30307221 */ /* 0x000fe40000010000 */
[----:B------:R-:W-:Y:S01]  /*102c0*/  HMMA.16816.F32.BF16 R160, R8, R156, R12 ;  /* 0x0000009c08a0723c */ /* 0x000fe2000004180c */
[----:B------:R-:W3:Y:S01]  /*102d0*/  LDSM.16.MT88.4 R12, [R233+0x11800] ;  /* 0x01180000e90c783b */ /* 0x000ee20000004200 */
        /* <DEDUP_REMOVED lines=10> */
[----:B------:R-:W-:Y:S01]  /*10380*/  FADD.FTZ R82, R82, R79 ;  /* 0x0000004f52527221 */ /* 0x000fe20000010000 */
[----:B------:R-:W-:-:S04]  /*10390*/  FADD.FTZ R80, R83, R80 ;  /* 0x0000005053507221 */ /* 0x000fc80000010000 */
[----:B--2---:R-:W-:Y:S01]  /*103a0*/  HMMA.16816.F32.BF16 R64, R36, R40, R64 ;  /* 0x000000282440723c */ /* 0x004fe20000041840 */
[----:B------:R-:W-:-:S05]  /*103b0*/  FADD.FTZ R82, R16, R82 ;  /* 0x0000005210527221 */ /* 0x000fca0000010000 */
[----:B------:R-:W-:Y:S01]  /*103c0*/  HMMA.16816.F32.BF16 R132, R36, R42, R132 ;  /* 0x0000002a2484723c */ /* 0x000fe20000041884 */
[----:B------:R-:W-:Y:S01]  /*103d0*/  FADD.FTZ R80, R84, R80 ;  /* 0x0000005054507221 */ /* 0x000fe20000010000 */
[----:B------:R-:W-:-:S03]  /*103e0*/  FADD.FTZ R82, R17, R82 ;  /* 0x0000005211527221 */ /* 0x000fc60000010000 */
[----:B------:R-:W-:Y:S01]  /*103f0*/  FADD.FTZ R80, R85, R80 ;  /* 0x0000005055507221 */ /* 0x000fe20000010000 */
[----:B------:R-:W-:-:S03]  /*10400*/  FADD.FTZ R82, R18, R82 ;  /* 0x0000005212527221 */ /* 0x000fc60000010000 */
[----:B------:R-:W-:Y:S01]  /*10410*/  FADD.FTZ R2, R70, R80 ;  /* 0x0000005046027221 */ /* 0x000fe20000010000 */
[----:B------:R-:W-:Y:S01]  /*10420*/  FADD.FTZ R3, R19, R82 ;  /* 0x0000005213037221 */ /* 0x000fe20000010000 */
[C---:B------:R-:W-:Y:S03]  /*10430*/  HMMA.16816.F32.BF16 R152, R8.reuse, R148, R32 ;  /* 0x000000940898723c */ /* 0x040fe60000041820 */
[----:B------:R1:W-:Y:S03]  /*10440*/  STL [R1+0x8], R2 ;  /* 0x0000080201007387 */ /* 0x0003e60000100800 */
[C---:B------:R-:W-:Y:S01]  /*10450*/  HMMA.16816.F32.BF16 R144, R8.reuse, R140, R56 ;  /* 0x0000008c0890723c */ /* 0x040fe20000041838 */
[----:B------:R2:W-:Y:S05]  /*10460*/  STL [R1+0x4], R3 ;  /* 0x0000040301007387 */ /* 0x0005ea0000100800 */
[C---:B------:R-:W-:Y:S06]  /*10470*/  HMMA.16816.F32.BF16 R156, R8.reuse, R158, R28 ;  /* 0x0000009e089c723c */ /* 0x040fec000004181c */
[C---:B------:R-:W-:Y:S06]  /*10480*/  HMMA.16816.F32.BF16 R148, R8.reuse, R150, R4 ;  /* 0x000000960894723c */ /* 0x040fec0000041804 */
[C---:B------:R-:W-:Y:S06]  /*10490*/  HMMA.16816.F32.BF16 R140, R8.reuse, R142, R20 ;  /* 0x0000008e088c723c */ /* 0x040fec0000041814 */
[C---:B---3--:R-:W-:Y:S06]  /*104a0*/  HMMA.16816.F32.BF16 R136, R8.reuse, R12, R64 ;  /* 0x0000000c0888723c */ /* 0x048fec0000041840 */
[----:B------:R-:W-:Y:S01]  /*104b0*/  HMMA.16816.F32.BF16 R132, R8, R14, R132 ;  /* 0x0000000e0884723c */ /* 0x000fe20000041884 */
[----:B------:R-:W-:-:S02]  /*104c0*/  MOV R0, R182 ;  /* 0x000000b600007202 */ /* 0x000fc40000000f00 */
[----:B-12---:R-:W-:-:S15]  /*104d0*/  MOV R2, R183 ;  /* 0x000000b700027202 */ /* 0x006fde0000000f00 */
[----:B------:R-:W-:-:S06]  /*104e0*/  NOP ;  /* 0x0000000000007918 */ /* 0x000fcc0000000000 */
.L_x_2284:
[----:B------:R-:W-:-:S06]  /*104f0*/  UISETP.GE.AND UP0, UPT, UR20, 0x1, UPT ;  /* 0x000000011400788c */ /* 0x000fcc000bf06270 */
[----:B------:R-:W-:-:S13]  /*10500*/  PLOP3.LUT P1, PT, PT, PT, UP0, 0x80, 0x0 ;  /* 0x000000000000781c */ /* 0x000fda0003f2f008 */
        /* <DEDUP_REMOVED lines=9> */
[----:B------:R-:W-:Y:S01]  /*105a0*/  USHF.L.U64.HI UR7, UR6, 0x5, UR7 ;  /* 0x0000000506077899 */ /* 0x000fe20008010207 */
[----:B------:R-:W-:Y:S01]  /*105b0*/  MOV R252, UR9 ;  /* 0x0000000900fc7c02 */ /* 0x000fe20008000f00 */
[----:B------:R1:W-:Y:S01]  /*105c0*/  STL [R1], R0 ;  /* 0x0000000001007387 */ /* 0x0003e20000100800 */
[----:B------:R-:W-:-:S02]  /*105d0*/  USHF.L.U32 UR12, UR6, 0x5, URZ ;  /* 0x00000005060c7899 */ /* 0x000fc4000800063f */
[----:B------:R-:W-:Y:S02]  /*105e0*/  USHF.L.U64.HI UR8, UR11, 0x5, UR8 ;  /* 0x000000050b087899 */ /* 0x000fe40008010208 */
[----:B------:R-:W-:Y:S01]  /*105f0*/  USHF.L.U32 UR6, UR11, 0x5, URZ ;  /* 0x000000050b067899 */ /* 0x000fe2000800063f */
[----:B------:R-:W-:-:S11]  /*10600*/  ULDC UR4, c[0x0][0x2ec] ;  /* 0x0000bb0000047ab9 */ /* 0x000fd60000000800 */
.L_x_2294:
[----:B--2---:R2:W5:Y:S01]  /*10610*/  LDL R10, [R1] ;  /* 0x00000000010a7983 */ /* 0x0045620000100800 */
[----:B------:R-:W-:Y:S04]  /*10620*/  DEPBAR.LE SB0, 0x0 ;  /* 0x000080000000791a */ /* 0x000fe80000000000 */
[----:B------:R-:W-:Y:S01]  /*10630*/  BAR.SYNC.DEFER_BLOCKING 0x0 ;  /* 0x0000000000007b1d */ /* 0x000fe20000010000 */
[----:B------:R-:W-:Y:S05]  /*10640*/  MOV R2, R252 ;  /* 0x000000fc00027202 */ /* 0x000fea0000000f00 */
[----:B------:R-:W-:Y:S05]  /*10650*/  @!P0 BRA `(.L_x_2291) ;  /* 0x0000000000fc8947 */ /* 0x000fea0003800000 */
        /* <DEDUP_REMOVED lines=22> */
[C---:B------:R-:W-:Y:S03]  /*107c0*/  IMAD R7, R0.reuse, R6, R7 ;  /* 0x0000000600077224 */ /* 0x040fe600078e0207 */
[C---:B------:R-:W-:Y:S02]  /*107d0*/  ISETP.GT.U32.AND P2, PT, R0.reuse, R5, PT ;  /* 0x000000050000720c */ /* 0x040fe40003f44070 */
[----:B------:R-:W-:Y:S02]  /*107e0*/  ISETP.GT.U32.AND P4, PT, R0, R7, PT ;  /* 0x000000070000720c */ /* 0x000fe40003f84070 */
[----:B------:R-:W-:Y:S09]  /*107f0*/  ISETP.GE.AND P3, PT, R4, RZ, PT ;  /* 0x000000ff0400720c */ /* 0x000ff20003f66270 */
[----:B------:R-:W-:Y:S02]  /*10800*/  @!P2 IMAD.IADD R5, R5, 0x1, -R0 ;  /* 0x000000010505a824 */ /* 0x000fe400078e0a00 */
[-C--:B------:R-:W-:Y:S01]  /*10810*/  @!P4 IADD3 R7, R7, -R0.reuse, RZ ;  /* 0x800000000707c210 */ /* 0x080fe20007ffe0ff */
[----:B------:R-:W-:Y:S01]  /*10820*/  @!P2 VIADD R8, R8, 0x1 ;  /* 0x000000010808a836 */ /* 0x000fe20000000000 */
[C---:B------:R-:W-:Y:S01]  /*10830*/  ISETP.NE.AND P2, PT, R2.reuse, RZ, PT ;  /* 0x000000ff0200720c */ /* 0x040fe20003f45270 */
[----:B------:R-:W-:Y:S01]  /*10840*/  @!P4 VIADD R9, R9, 0x1 ;  /* 0x000000010909c836 */ /* 0x000fe20000000000 */
[-C--:B------:R-:W-:Y:S02]  /*10850*/  ISETP.GE.U32.AND P5, PT, R5, R0.reuse, PT ;  /* 0x000000000500720c */ /* 0x080fe40003fa6070 */
[----:B------:R-:W-:Y:S02]  /*10860*/  ISETP.GE.U32.AND P6, PT, R7, R0, PT ;  /* 0x000000000700720c */ /* 0x000fe40003fc6070 */
[----:B------:R-:W-:Y:S04]  /*10870*/  LOP3.LUT R0, R2, UR9, RZ, 0x3c, !PT ;  /* 0x0000000902007c12 */ /* 0x000fe8000f8e3cff */
        /* <DEDUP_REMOVED lines=14> */
[----:B------:R-:W1:Y:S01]  /*10960*/  LDC.64 R4, c[0x0][0x238] ;  /* 0x00008e00ff047b82 */ /* 0x000e620000000a00 */
[----:B------:R-:W-:Y:S05]  /*10970*/  IMAD R2, R0, R2, -0x100 ;  /* 0xffffff0000027424 */ /* 0x000fea00078e0202 */
[----:B------:R-:W-:Y:S01]  /*10980*/  SHF.R.S32.HI R0, RZ, 0x1f, R2 ;  /* 0x0000001fff007819 */ /* 0x000fe20000011402 */
[----:B------:R4:W3:Y:S02]  /*10990*/  LDG.E R9, desc[UR14][R6.64] ;  /* 0x0000000e06097981 */ /* 0x0008e4000c1e1900 */
[----:B----4-:R-:W4:Y:S02]  /*109a0*/  LDC.64 R6, c[0x0][0x250] ;  /* 0x00009400ff067b82 */ /* 0x010f240000000a00 */
[-C--:B----4-:R-:W-:Y:S02]  /*109b0*/  IMAD R0, R0, R6.reuse, RZ ;  /* 0x0000000600007224 */ /* 0x090fe400078e02ff */
[C---:B-----5:R-:W-:Y:S04]  /*109c0*/  IMAD.WIDE.U32 R10, R2.reuse, R6, RZ ;  /* 0x00000006020a7225 */ /* 0x060fe800078e00ff */
[----:B------:R-:W-:Y:S04]  /*109d0*/  IMAD R0, R2, R7, R0 ;  /* 0x0000000702007224 */ /* 0x000fe800078e0200 */
[----:B------:R-:W-:Y:S01]  /*109e0*/  IMAD.IADD R11, R11, 0x1, R0 ;  /* 0x000000010b0b7824 */ /* 0x000fe200078e0200 */
[----:B---3--:R-:W-:Y:S04]  /*109f0*/  IADD3 R8, -R9, R8, RZ ;  /* 0x0000000809087210 */ /* 0x008fe80007ffe1ff */
[----:B------:R-:W-:Y:S01]  /*10a00*/  SHF.R.S32.HI R2, RZ, 0x1f, R8 ;  /* 0x0000001fff027819 */ /* 0x000fe20000011408 */
[-C--:B-1----:R-:W-:Y:S04]  /*10a10*/  IMAD.WIDE.U32 R10, R8, R4.reuse, R10 ;  /* 0x00000004080a7225 */ /* 0x082fe800078e000a */
[----:B------:R-:W-:Y:S04]  /*10a20*/  IMAD R2, R2, R4, RZ ;  /* 0x0000000402027224 */ /* 0x000fe800078e02ff */
[----:B------:R-:W-:Y:S05]  /*10a30*/  IMAD R2, R8, R5, R2 ;  /* 0x0000000508027224 */ /* 0x000fea00078e0202 */
[----:B------:R-:W-:Y:S07]  /*10a40*/  IADD3 R2, R11, R2, RZ ;  /* 0x000000020b027210 */ /* 0x000fee0007ffe0ff */
.L_x_2291:
[C---:B-----5:R-:W-:Y:S01]  /*10a50*/  LEA R245, P1, R10.reuse, R245, 0x1 ;  /* 0x000000f50af57211 */ /* 0x060fe200078208ff */
[----:B------:R-:W-:Y:S01]  /*10a60*/  IMAD R172, R243, 0x2, R242 ;  /* 0x00000002f3ac7824 */ /* 0x000fe200078e02f2 */
[----:B------:R-:W-:Y:S02]  /*10a70*/  UISETP.GE.AND UP0, UPT, UR20, 0x2, UPT ;  /* 0x000000021400788c */ /* 0x000fe4000bf06270 */
        /* <DEDUP_REMOVED lines=33> */
[----:B-1----:R-:W-:Y:S03]  /*10c90*/  IADD3 R16, P1, R4, UR12, RZ ;  /* 0x0000000c04107c10 */ /* 0x002fe6000ff3e0ff */
[----:B------:R1:W-:Y:S01]  /*10ca0*/  LDGSTS.E.BYPASS.LTC128B.128 [R246+0xe800], desc[UR14][R4.64] ;  /* 0x0e80000004f67fae */ /* 0x0003e2000b901d4e */
[----:B------:R-:W-:Y:S02]  /*10cb0*/  IADD3.X R17, R5, UR7, RZ, P1, !PT ;  /* 0x0000000705117c10 */ /* 0x000fe40008ffe4ff */
[----:B--2---:R-:W-:Y:S03]  /*10cc0*/  IADD3 R14, P1, R16, UR12, RZ ;  /* 0x0000000c100e7c10 */ /* 0x004fe6000ff3e0ff */
[----:B------:R2:W-:Y:S01]  /*10cd0*/  LDGSTS.E.BYPASS.LTC128B.128 [R246+0xf000], desc[UR14][R16.64] ;  /* 0x0f00000010f67fae */ /* 0x0005e2000b901d4e */
[----:B------:R-:W-:Y:S02]  /*10ce0*/  IADD3.X R15, R17, UR7, RZ, P1, !PT ;  /* 0x00000007110f7c10 */ /* 0x000fe40008ffe4ff */
[----:B------:R-:W-:Y:S03]  /*10cf0*/  IADD3 R10, P1, R14, UR12, RZ ;  /* 0x0000000c0e0a7c10 */ /* 0x000fe6000ff3e0ff */
[----:B------:R-:W-:Y:S01]  /*10d00*/  LDGSTS.E.BYPASS.LTC128B.128 [R246+0xf800], desc[UR14][R14.64] ;  /* 0x0f8000000ef67fae */ /* 0x000fe2000b901d4e */
[----:B------:R-:W-:Y:S02]  /*10d10*/  IADD3.X R11, R15, UR7, RZ, P1, !PT ;  /* 0x000000070f0b7c10 */ /* 0x000fe40008ffe4ff */
[----:B---3--:R-:W-:Y:S03]  /*10d20*/  IADD3 R8, P1, R10, UR12, RZ ;  /* 0x0000000c0a087c10 */ /* 0x008fe6000ff3e0ff */
        /* <DEDUP_REMOVED lines=8> */
[----:B------:R-:W-:Y:S03]  /*10db0*/  PLOP3.LUT P1, PT, PT, PT, UP0, 0x80, 0x0 ;  /* 0x000000000000781c */ /* 0x000fe60003f2f008 */
[----:B------:R1:W-:Y:S04]  /*10dc0*/  LDGSTS.E.BYPASS.LTC128B.128 [R246+0x11800], desc[UR14][R6.64] ;  /* 0x1180000006f67fae */ /* 0x0003e8000b901d4e */
[----:B------:R-:W-:Y:S04]  /*10dd0*/  LDSM.16.M88.4 R128, [R242] ;  /* 0x00000000f280783b */ /* 0x000fe80000000200 */
[----:B--2---:R-:W-:Y:S04]  /*10de0*/  LDSM.16.M88.4 R16, [R241+0x2800] ;  /* 0x00280000f110783b */ /* 0x004fe80000000200 */
[----:B---3--:R-:W1:Y:S04]  /*10df0*/  LDSM.16.M88.4 R8, [R241+0x2000] ;  /* 0x00200000f108783b */ /* 0x008e680000000200 */
[----:B------:R-:W2:Y:S04]  /*10e00*/  LDSM.16.M88.4 R24, [R241+0x3000] ;  /* 0x00300000f118783b */ /* 0x000ea80000000200 */
[----:B------:R-:W3:Y:S04]  /*10e10*/  LDSM.16.M88.4 R32, [R241+0x3800] ;  /* 0x00380000f120783b */ /* 0x000ee80000000200 */
[----:B------:R-:W0:Y:S04]  /*10e20*/  LDGDEPBAR ;  /* 0x00000000000079af */ /* 0x000e280000000000 */
[----:B------:R-:W4:Y:S04]  /*10e30*/  LDSM.16.M88.4 R40, [R241+0x4000] ;  /* 0x00400000f128783b */ /* 0x000f280000000200 */
[----:B------:R-:W4:Y:S04]  /*10e40*/  LDSM.16.M88.4 R48, [R241+0x4800] ;  /* 0x00480000f130783b */ /* 0x000f280000000200 */
[----:B------:R-:W4:Y:S04]  /*10e50*/  LDSM.16.M88.4 R56, [R241+0x5000] ;  /* 0x00500000f138783b */ /* 0x000f280000000200 */
[----:B------:R-:W4:Y:S04]  /*10e60*/  LDSM.16.M88.4 R64, [R241+0x5800] ;  /* 0x00580000f140783b */ /* 0x000f280000000200 */
[----:B------:R-:W4:Y:S04]  /*10e70*/  LDSM.16.M88.4 R72, [R241+0x6000] ;  /* 0x00600000f148783b */ /* 0x000f280000000200 */
[----:B------:R-:W4:Y:S01]  /*10e80*/  LDSM.16.M88.4 R80, [R241+0x6800] ;  /* 0x00680000f150783b */ /* 0x000f220000000200 */
        /* <DEDUP_REMOVED lines=12> */
[----:B------:R-:W2:Y:S01]  /*10f50*/  LDSM.16.M88.4 R176, [R236+0x2000] ;  /* 0x00200000ecb0783b */ /* 0x000ea20000000200 */
        /* <DEDUP_REMOVED lines=11> */
[----:B------:R-:W-:Y:S03]  /*11010*/  LDSM.16.M88.4 R204, [R236+0x6800] ;  /* 0x00680000eccc783b */ /* 0x000fe60000000200 */
[C---:B------:R-:W-:Y:S01]  /*11020*/  HMMA.16816.F32.BF16 R44, R128.reuse, R48, RZ ;  /* 0x00000030802c723c */ /* 0x040fe200000418ff */
[----:B------:R-:W-:Y:S04]  /*11030*/  LDSM.16.M88.4 R208, [R236+0x7000] ;  /* 0x00700000ecd0783b */ /* 0x000fe80000000200 */
[----:B------:R-:W-:Y:S01]  /*11040*/  LDSM.16.M88.4 R212, [R238] ;  /* 0x00000000eed4783b */ /* 0x000fe20000000200 */
[C---:B------:R-:W-:Y:S03]  /*11050*/  HMMA.16816.F32.BF16 R48, R128.reuse, R50, RZ ;  /* 0x000000328030723c */ /* 0x040fe600000418ff */
[----:B------:R-:W-:Y:S03]  /*11060*/  LDSM.16.M88.4 R216, [R166] ;  /* 0x00000000a6d8783b */ /* 0x000fe60000000200 */
        /* <DEDUP_REMOVED lines=27> */
[----:B------:R-:W2:Y:S05]  /*11220*/  LDSM.16.M88.4 R180, [R236+0x7800] ;  /* 0x00780000ecb4783b */ /* 0x000eaa0000000200 */
        /* <DEDUP_REMOVED lines=10> */
[C---:B------:R-:W-:Y:S01]  /*112d0*/  HMMA.16816.F32.BF16 R48, R172.reuse, R198, R48 ;  /* 0x000000c6ac30723c */ /* 0x040fe20000041830 */
[----:B------:R-:W-:Y:S05]  /*112e0*/  LDSM.16.M88.4 R196, [R239] ;  /* 0x00000000efc4783b */ /* 0x000fea0000000200 */
[C---:B------:R-:W-:Y:S06]  /*112f0*/  HMMA.16816.F32.BF16 R52, R172.reuse, R200, R52 ;  /* 0x000000c8ac34723c */ /* 0x040fec0000041834 */
        /* <DEDUP_REMOVED lines=10> */
[C---:B------:R-:W-:Y:S05]  /*113a0*/  HMMA.16816.F32.BF16 R80, R172.reuse, R206, R80 ;  /* 0x000000ceac50723c */ /* 0x040fea0000041850 */
[C---:B------:R-:W-:Y:S01]  /*113b0*/  VIADD R204, R239.reuse, 0x1800 ;  /* 0x00001800efcc7836 */ /* 0x040fe20000000000 */
[C---:B------:R-:W-:Y:S05]  /*113c0*/  HMMA.16816.F32.BF16 R84, R172.reuse, R208, R84 ;  /* 0x000000d0ac54723c */ /* 0x040fea0000041854 */
[----:B------:R-:W-:Y:S01]  /*113d0*/  LDSM.16.M88.4 R204, [R204] ;  /* 0x00000000cccc783b */ /* 0x000fe20000000200 */
[C---:B------:R-:W-:Y:S03]  /*113e0*/  HMMA.16816.F32.BF16 R88, R172.reuse, R210, R88 ;  /* 0x000000d2ac58723c */ /* 0x040fe60000041858 */
[----:B------:R-:W-:Y:S03]  /*113f0*/  LDSM.16.M88.4 R208, [R224] ;  /* 0x00000000e0d0783b */ /* 0x000fe60000000200 */
[C---:B------:R-:W-:Y:S06]  /*11400*/  HMMA.16816.F32.BF16 R92, R172.reuse, R180, R92 ;  /* 0x000000b4ac5c723c */ /* 0x040fec000004185c */
[C---:B------:R-:W-:Y:S05]  /*11410*/  HMMA.16816.F32.BF16 R96, R172.reuse, R182, R96 ;  /* 0x000000b6ac60723c */ /* 0x040fea0000041860 */
[C---:B------:R-:W-:Y:S01]  /*11420*/  VIADD R180, R239.reuse, 0x1000 ;  /* 0x00001000efb47836 */ /* 0x040fe20000000000 */
[C---:B---3--:R-:W-:Y:S05]  /*11430*/  HMMA.16816.F32.BF16 R100, R172.reuse, R184, R100 ;  /* 0x000000b8ac64723c */ /* 0x048fea0000041864 */
[----:B------:R-:W3:Y:S01]  /*11440*/  LDSM.16.M88.4 R180, [R180] ;  /* 0x00000000b4b4783b */ /* 0x000ee20000000200 */
[C---:B------:R-:W-:Y:S05]  /*11450*/  HMMA.16816.F32.BF16 R104, R172.reuse, R186, R104 ;  /* 0x000000baac68723c */ /* 0x040fea0000041868 */
[C---:B------:R-:W-:Y:S01]  /*11460*/  VIADD R184, R239.reuse, 0x2000 ;  /* 0x00002000efb87836 */ /* 0x040fe20000000000 */
[C---:B------:R-:W-:Y:S05]  /*11470*/  HMMA.16816.F32.BF16 R108, R172.reuse, R188, R108 ;  /* 0x000000bcac6c723c */ /* 0x040fea000004186c */
[----:B------:R-:W4:Y:S01]  /*11480*/  LDSM.16.M88.4 R184, [R184] ;  /* 0x00000000b8b8783b */ /* 0x000f220000000200 */
[C---:B------:R-:W-:Y:S05]  /*11490*/  HMMA.16816.F32.BF16 R112, R172.reuse, R190, R112 ;  /* 0x000000beac70723c */ /* 0x040fea0000041870 */
[----:B------:R-:W-:Y:S01]  /*114a0*/  VIADD R188, R239, 0x2800 ;  /* 0x00002800efbc7836 */ /* 0x000fe20000000000 */
[C---:B-1----:R-:W-:Y:S05]  /*114b0*/  HMMA.16816.F32.BF16 R116, R172.reuse, R168, R116 ;  /* 0x000000a8ac74723c */ /* 0x042fea0000041874 */
[----:B------:R-:W1:Y:S01]  /*114c0*/  LDSM.16.M88.4 R188, [R188] ;  /* 0x00000000bcbc783b */ /* 0x000e620000000200 */
[C---:B------:R-:W-:Y:S03]  /*114d0*/  HMMA.16816.F32.BF16 R120, R172.reuse, R170, R120 ;  /* 0x000000aaac78723c */ /* 0x040fe60000041878 */
[----:B------:R-:W1:Y:S03]  /*114e0*/  LDSM.16.M88.4 R168, [R232] ;  /* 0x00000000e8a8783b */ /* 0x000e660000000200 */
[C---:B--2---:R-:W-:Y:S06]  /*114f0*/  HMMA.16816.F32.BF16 R124, R172.reuse, R176, R124 ;  /* 0x000000b0ac7c723c */ /* 0x044fec000004187c */
[----:B------:R-:W-:Y:S01]  /*11500*/  HMMA.16816.F32.BF16 R128, R172, R178, R128 ;  /* 0x000000b2ac80723c */ /* 0x000fe20000041880 */
[----:B------:R-:W2:Y:S04]  /*11510*/  LDSM.16.M88.4 R172, [R231] ;  /* 0x00000000e7ac783b */ /* 0x000ea80000000200 */
[----:B------:R-:W2:Y:S01]  /*11520*/  LDSM.16.M88.4 R176, [R230] ;  /* 0x00000000e6b0783b */ /* 0x000ea20000000200 */
[C---:B------:R-:W-:Y:S06]  /*11530*/  HMMA.16816.F32.BF16 R4, R192.reuse, R196, R4 ;  /* 0x000000c4c004723c */ /* 0x040fec0000041804 */
[C---:B------:R-:W-:Y:S01]  /*11540*/  HMMA.16816.F32.BF16 R8, R192.reuse, R198, R8 ;  /* 0x000000c6c008723c */ /* 0x040fe20000041808 */
[----:B------:R-:W2:Y:S05]  /*11550*/  LDSM.16.M88.4 R196, [R229] ;  /* 0x00000000e5c4783b */ /* 0x000eaa0000000200 */
[C---:B------:R-:W-:Y:S06]  /*11560*/  HMMA.16816.F32.BF16 R12, R192.reuse, R200, R12 ;  /* 0x000000c8c00c723c */ /* 0x040fec000004180c */
[C---:B------:R-:W-:Y:S01]  /*11570*/  HMMA.16816.F32.BF16 R16, R192.reuse, R202, R16 ;  /* 0x000000cac010723c */ /* 0x040fe20000041810 */
[----:B------:R-:W-:Y:S05]  /*11580*/  LDSM.16.M88.4 R200, [R227] ;  /* 0x00000000e3c8783b */ /* 0x000fea0000000200 */
[C---:B---3--:R-:W-:Y:S06]  /*11590*/  HMMA.16816.F32.BF16 R20, R192.reuse, R180, R20 ;  /* 0x000000b4c014723c */ /* 0x048fec0000041814 */
[C---:B------:R-:W-:Y:S01]  /*115a0*/  HMMA.16816.F32.BF16 R24, R192.reuse, R182, R24 ;  /* 0x000000b6c018723c */ /* 0x040fe20000041818 */
[----:B------:R-:W3:Y:S05]  /*115b0*/  LDSM.16.M88.4 R180, [R228] ;  /* 0x00000000e4b4783b */ /* 0x000eea0000000200 */
[C---:B------:R-:W-:Y:S06]  /*115c0*/  HMMA.16816.F32.BF16 R28, R192.reuse, R204, R28 ;  /* 0x000000ccc01c723c */ /* 0x040fec000004181c */
[C---:B------:R-:W-:Y:S01]  /*115d0*/  HMMA.16816.F32.BF16 R32, R192.reuse, R206, R32 ;  /* 0x000000cec020723c */ /* 0x040fe20000041820 */
[----:B------:R-:W3:Y:S05]  /*115e0*/  LDSM.16.M88.4 R204, [R226] ;  /* 0x00000000e2cc783b */ /* 0x000eea0000000200 */
[C---:B----4-:R-:W-:Y:S06]  /*115f0*/  HMMA.16816.F32.BF16 R36, R192.reuse, R184, R36 ;  /* 0x000000b8c024723c */ /* 0x050fec0000041824 */
[C---:B------:R-:W-:Y:S01]  /*11600*/  HMMA.16816.F32.BF16 R40, R192.reuse, R186, R40 ;  /* 0x000000bac028723c */ /* 0x040fe20000041828 */
[----:B------:R-:W4:Y:S05]  /*11610*/  LDSM.16.M88.4 R184, [R225] ;  /* 0x00000000e1b8783b */ /* 0x000f2a0000000200 */
[C---:B-1----:R-:W-:Y:S06]  /*11620*/  HMMA.16816.F32.BF16 R44, R192.reuse, R188, R44 ;  /* 0x000000bcc02c723c */ /* 0x042fec000004182c */
[C---:B------:R-:W-:Y:S01]  /*11630*/  HMMA.16816.F32.BF16 R48, R192.reuse, R190, R48 ;  /* 0x000000bec030723c */ /* 0x040fe20000041830 */
[----:B------:R-:W1:Y:S05]  /*11640*/  LDSM.16.M88.4 R188, [R167] ;  /* 0x00000000a7bc783b */ /* 0x000e6a0000000200 */
[C---:B------:R-:W-:Y:S06]  /*11650*/  HMMA.16816.F32.BF16 R52, R192.reuse, R168, R52 ;  /* 0x000000a8c034723c */ /* 0x040fec0000041834 */
[C---:B------:R-:W-:Y:S01]  /*11660*/  HMMA.16816.F32.BF16 R56, R192.reuse, R170, R56 ;  /* 0x000000aac038723c */ /* 0x040fe20000041838 */
[----:B------:R-:W1:Y:S05]  /*11670*/  LDSM.16.M88.4 R168, [R166+0x800] ;  /* 0x00080000a6a8783b */ /* 0x000e6a0000000200 */
[C---:B--2---:R-:W-:Y:S06]  /*11680*/  HMMA.16816.F32.BF16 R60, R192.reuse, R172, R60 ;  /* 0x000000acc03c723c */ /* 0x044fec000004183c */
[C---:B------:R-:W-:Y:S01]  /*11690*/  HMMA.16816.F32.BF16 R64, R192.reuse, R174, R64 ;  /* 0x000000aec040723c */ /* 0x040fe20000041840 */
[----:B------:R-:W2:Y:S05]  /*116a0*/  LDSM.16.M88.4 R172, [R166+0x1000] ;  /* 0x00100000a6ac783b */ /* 0x000eaa0000000200 */
[C---:B------:R-:W-:Y:S06]  /*116b0*/  HMMA.16816.F32.BF16 R68, R192.reuse, R176, R68 ;  /* 0x000000b0c044723c */ /* 0x040fec0000041844 */
[C---:B------:R-:W-:Y:S01]  /*116c0*/  HMMA.16816.F32.BF16 R72, R192.reuse, R178, R72 ;  /* 0x000000b2c048723c */ /* 0x040fe20000041848 */
[----:B------:R-:W2:Y:S05]  /*116d0*/  LDSM.16.M88.4 R176, [R166+0x1800] ;  /* 0x00180000a6b0783b */ /* 0x000eaa0000000200 */
[C---:B------:R-:W-:Y:S06]  /*116e0*/  HMMA.16816.F32.BF16 R76, R192.reuse, R196, R76 ;  /* 0x000000c4c04c723c */ /* 0x040fec000004184c */
[C---:B------:R-:W-:Y:S01]  /*116f0*/  HMMA.16816.F32.BF16 R80, R192.reuse, R198, R80 ;  /* 0x000000c6c050723c */ /* 0x040fe20000041850 */
[----:B------:R-:W-:Y:S05]  /*11700*/  LDSM.16.M88.4 R196, [R166+0x4800] ;  /* 0x00480000a6c4783b */ /* 0x000fea0000000200 */
        /* <DEDUP_REMOVED lines=9> */
[C---:B----4-:R-:W-:Y:S06]  /*117a0*/  HMMA.16816.F32.BF16 R108, R192.reuse, R184, R108 ;  /* 0x000000b8c06c723c */ /* 0x050fec000004186c */
[C---:B------:R-:W-:Y:S01]  /*117b0*/  HMMA.16816.F32.BF16 R112, R192.reuse, R186, R112 ;  /* 0x000000bac070723c */ /* 0x040fe20000041870 */
[----:B------:R-:W4:Y:S05]  /*117c0*/  LDSM.16.M88.4 R184, [R166+0x2800] ;  /* 0x00280000a6b8783b */ /* 0x000f2a0000000200 */
[C---:B------:R-:W-:Y:S06]  /*117d0*/  HMMA.16816.F32.BF16 R116, R192.reuse, R208, R116 ;  /* 0x000000d0c074723c */ /* 0x040fec0000041874 */
[C---:B------:R-:W-:Y:S01]  /*117e0*/  HMMA.16816.F32.BF16 R120, R192.reuse, R210, R120 ;  /* 0x000000d2c078723c */ /* 0x040fe20000041878 */
[----:B------:R-:W-:Y:S05]  /*117f0*/  LDSM.16.M88.4 R208, [R166+0x6800] ;  /* 0x00680000a6d0783b */ /* 0x000fea0000000200 */
[C---:B-1----:R-:W-:Y:S06]  /*11800*/  HMMA.16816.F32.BF16 R124, R192.reuse, R188, R124 ;  /* 0x000000bcc07c723c */ /* 0x042fec000004187c */
[----:B------:R-:W-:Y:S01]  /*11810*/  HMMA.16816.F32.BF16 R128, R192, R190, R128 ;  /* 0x000000bec080723c */ /* 0x000fe20000041880 */
[----:B------:R-:W1:Y:S04]  /*11820*/  LDSM.16.M88.4 R188, [R166+0x3000] ;  /* 0x00300000a6bc783b */ /* 0x000e680000000200 */
[----:B------:R-:W1:Y:S01]  /*11830*/  LDSM.16.M88.4 R192, [R166+0x3800] ;  /* 0x00380000a6c0783b */ /* 0x000e620000000200 */
[C---:B------:R-:W-:Y:S06]  /*11840*/  HMMA.16816.F32.BF16 R4, R212.reuse, R216, R4 ;  /* 0x000000d8d404723c */ /* 0x040fec0000041804 */
[C---:B------:R-:W-:Y:S01]  /*11850*/  HMMA.16816.F32.BF16 R8, R212.reuse, R218, R8 ;  /* 0x000000dad408723c */ /* 0x040fe20000041808 */
[----:B------:R-:W-:Y:S05]  /*11860*/  LDSM.16.M88.4 R216, [R166+0x7000] ;  /* 0x00700000a6d8783b */ /* 0x000fea0000000200 */
[C---:B------:R-:W-:Y:S06]  /*11870*/  HMMA.16816.F32.BF16 R12, R212.reuse, R168, R12 ;  /* 0x000000a8d40c723c */ /* 0x040fec000004180c */
[C---:B------:R-:W-:Y:S01]  /*11880*/  HMMA.16816.F32.BF16 R16, R212.reuse, R170, R16 ;  /* 0x000000aad410723c */ /* 0x040fe20000041810 */
[----:B------:R-:W1:Y:S05]  /*11890*/  LDSM.16.M88.4 R168, [R166+0x4000] ;  /* 0x00400000a6a8783b */ /* 0x000e6a0000000200 */
[C---:B--2---:R-:W-:Y:S06]  /*118a0*/  HMMA.16816.F32.BF16 R20, R212.reuse, R172, R20 ;  /* 0x000000acd414723c */ /* 0x044fec0000041814 */
[C---:B------:R-:W-:Y:S01]  /*118b0*/  HMMA.16816.F32.BF16 R24, R212.reuse, R174, R24 ;  /* 0x000000aed418723c */ /* 0x040fe20000041818 */
[----:B------:R-:W2:Y:S01]  /*118c0*/  LDSM.16.M88.4 R172, [R166+0x6000] ;  /* 0x00600000a6ac783b */ /* 0x000ea20000000200 */
[----:B------:R-:W-:Y:S04]  /*118d0*/  DEPBAR.LE SB0, 0x0 ;  /* 0x000080000000791a */ /* 0x000fe80000000000 */
[C---:B------:R-:W-:Y:S01]  /*118e0*/  HMMA.16816.F32.BF16 R28, R212.reuse, R176, R28 ;  /* 0x000000b0d41c723c */ /* 0x040fe2000004181c */
[----:B------:R-:W-:Y:S05]  /*118f0*/  BAR.SYNC.DEFER_BLOCKING 0x0 ;  /* 0x0000000000007b1d */ /* 0x000fea0000010000 */
[C---:B------:R-:W-:Y:S06]  /*11900*/  HMMA.16816.F32.BF16 R32, R212.reuse, R178, R32 ;  /* 0x000000b2d420723c */ /* 0x040fec0000041820 */
[C---:B---3--:R-:W-:Y:S06]  /*11910*/  HMMA.16816.F32.BF16 R36, R212.reuse, R180, R36 ;  /* 0x000000b4d424723c */ /* 0x048fec0000041824 */
[C---:B------:R-:W-:Y:S06]  /*11920*/  HMMA.16816.F32.BF16 R40, R212.reuse, R182, R40 ;  /* 0x000000b6d428723c */ /* 0x040fec0000041828 */
[C---:B----4-:R-:W-:Y:S06]  /*11930*/  HMMA.16816.F32.BF16 R44, R212.reuse, R184, R44 ;  /* 0x000000b8d42c723c */ /* 0x050fec000004182c */
        /* <DEDUP_REMOVED lines=28> */
[----:B------:R-:W-:Y:S06]  /*11b00*/  @!P0 BRA `(.L_x_2293) ;  /* 0x0000000400008947 */ /* 0x000fec0003800000 */
[----:B------:R-:W1:Y:S01]  /*11b10*/  LDC R0, c[0x0][0x380] ;  /* 0x0000e000ff007b82 */ /* 0x000e620000000800 */
[----:B------:R-:W-:Y:S04]  /*11b20*/  USHF.L.U32 UR9, UR20, 0x8, URZ ;  /* 0x0000000814097899 */ /* 0x000fe8000800063f */
        /* <DEDUP_REMOVED lines=28> */
[----:B------:R-:W-:Y:S01]  /*11cf0*/  ISETP.NE.AND P2, PT, R0, RZ, PT ;  /* 0x000000ff0000720c */ /* 0x000fe20003f45270 */
        /* <DEDUP_REMOVED lines=12> */
[CC--:B------:R-:W-:Y:S01]  /*11dc0*/  LEA R174, P2, R168.reuse, R248.reuse, 0x2 ;  /* 0x000000f8a8ae7211 */ /* 0x0c0fe200078410ff */
[----:B------:R-:W1:Y:S01]  /*11dd0*/  LDC R2, c[0x0][0x24c] ;  /* 0x00009300ff027b82 */ /* 0x000e620000000800 */
[C---:B------:R-:W-:Y:S02]  /*11de0*/  LEA R172, P1, R171.reuse, R248, 0x2 ;  /* 0x000000f8abac7211 */ /* 0x040fe400078210ff */
[-C--:B------:R-:W-:Y:S02]  /*11df0*/  LEA.HI.X.SX32 R175, R168, R249.reuse, 0x2, P2 ;  /* 0x000000f9a8af7211 */ /* 0x080fe400010f16ff */
[C---:B------:R-:W-:Y:S01]  /*11e00*/  LEA.HI.X.SX32 R173, R171.reuse, R249, 0x2, P1 ;  /* 0x000000f9abad7211 */ /* 0x040fe200008f16ff */
[----:B------:R-:W-:Y:S02]  /*11e10*/  IMAD.IADD R171, R171, 0x1, -R168 ;  /* 0x00000001abab7824 */ /* 0x000fe400078e0aa8 */
[----:B------:R-:W2:Y:S01]  /*11e20*/  LDG.E R165, desc[UR14][R174.64] ;  /* 0x0000000eaea57981 */ /* 0x000ea2000c1e1900 */
[----:B------:R-:W3:Y:S01]  /*11e30*/  LDC.64 R168, c[0x0][0x230] ;  /* 0x00008c00ffa87b82 */ /* 0x000ee20000000a00 */
[----:B------:R-:W-:Y:S02]  /*11e40*/  IMAD R171, R171, R0, -0x100 ;  /* 0xffffff00abab7424 */ /* 0x000fe400078e0200 */
[----:B------:R-:W2:Y:S03]  /*11e50*/  LDG.E R170, desc[UR14][R172.64] ;  /* 0x0000000eacaa7981 */ /* 0x000ea6000c1e1900 */
[----:B------:R-:W-:Y:S05]  /*11e60*/  SHF.R.S32.HI R0, RZ, 0x1f, R171 ;  /* 0x0000001fff007819 */ /* 0x000fea00000114ab */
[----:B------:R-:W-:Y:S04]  /*11e70*/  IMAD R0, R0, UR11, RZ ;  /* 0x0000000b00007c24 */ /* 0x000fe8000f8e02ff */
[C---:B-1----:R-:W-:Y:S01]  /*11e80*/  IMAD R0, R171.reuse, R2, R0 ;  /* 0x00000002ab007224 */ /* 0x042fe200078e0200 */
[----:B--2---:R-:W-:Y:S01]  /*11e90*/  IADD3 R165, -R170, R165, RZ ;  /* 0x000000a5aaa57210 */ /* 0x004fe20007ffe1ff */
[----:B------:R-:W-:Y:S03]  /*11ea0*/  IMAD.WIDE.U32 R170, R171, UR11, RZ ;  /* 0x0000000babaa7c25 */ /* 0x000fe6000f8e00ff */
[----:B------:R-:W-:Y:S01]  /*11eb0*/  SHF.R.S32.HI R2, RZ, 0x1f, R165 ;  /* 0x0000001fff027819 */ /* 0x000fe200000114a5 */
[----:B------:R-:W-:Y:S04]  /*11ec0*/  IMAD.IADD R171, R171, 0x1, R0 ;  /* 0x00000001abab7824 */ /* 0x000fe800078e0200 */
[-C--:B---3--:R-:W-:Y:S02]  /*11ed0*/  IMAD R2, R2, R168.reuse, RZ ;  /* 0x000000a802027224 */ /* 0x088fe400078e02ff */
[C---:B------:R-:W-:Y:S04]  /*11ee0*/  IMAD.WIDE.U32 R170, R165.reuse, R168, R170 ;  /* 0x000000a8a5aa7225 */ /* 0x040fe800078e00aa */
[----:B------:R-:W-:Y:S05]  /*11ef0*/  IMAD R2, R165, R169, R2 ;  /* 0x000000a9a5027224 */ /* 0x000fea00078e0202 */
[----:B------:R-:W-:Y:S07]  /*11f00*/  IADD3 R2, R171, R2, RZ ;  /* 0x00000002ab027210 */ /* 0x000fee0007ffe0ff */
.L_x_2293:
        /* <DEDUP_REMOVED lines=44> */
[----:B------:R-:W-:Y:S05]  /*121d0*/  IADD3.X R173, R175, UR8, RZ, P1, !PT ;  /* 0x00000008afad7c10 */ /* 0x000fea0008ffe4ff */
[----:B------:R2:W-:Y:S01]  /*121e0*/  LDGSTS.E.BYPASS.LTC128B.128 [R246+0x8800], desc[UR14][R172.64] ;  /* 0x08800000acf67fae */ /* 0x0005e2000b901d4e */
[----:B-1----:R-:W-:Y:S04]  /*121f0*/  IADD3 R168, P1, R172, UR6, RZ ;  /* 0x00000006aca87c10 */ /* 0x002fe8000ff3e0ff */
[----:B------:R-:W-:Y:S02]  /*12200*/  IADD3.X R169, R173, UR8, RZ, P1, !PT ;  /* 0x00000008ada97c10 */ /* 0x000fe40008ffe4ff */
[----:B------:R-:W-:Y:S03]  /*12210*/  IADD3 R170, P1, R168, UR6, RZ ;  /* 0x00000006a8aa7c10 */ /* 0x000fe6000ff3e0ff */
[----:B------:R2:W-:Y:S01]  /*12220*/  LDGSTS.E.BYPASS.LTC128B.128 [R246+0x9000], desc[UR14][R168.64] ;  /* 0x09000000a8f67fae */ /* 0x0005e2000b901d4e */
[----:B------:R-:W-:Y:S05]  /*12230*/  IADD3.X R171, R169, UR8, RZ, P1, !PT ;  /* 0x00000008a9ab7c10 */ /* 0x000fea0008ffe4ff */
[----:B------:R2:W-:Y:S04]  /*12240*/  LDGSTS.E.BYPASS.LTC128B.128 [R246+0x9800], desc[UR14][R170.64] ;  /* 0x09800000aaf67fae */ /* 0x0005e8000b901d4e */
[----:B------:R-:W0:Y:S02]  /*12250*/  LDGDEPBAR ;  /* 0x00000000000079af */ /* 0x000e240000000000 */
.L_x_2292:
[----:B--2---:R-:W-:Y:S01]  /*12260*/  FMNMX.FTZ R168, R4, R164, !PT ;  /* 0x000000a404a87209 */ /* 0x004fe20007810000 */
[----:B------:R-:W2:Y:S01]  /*12270*/  LDL.LU R200, [R1+0x8] ;  /* 0x0000080001c87983 */ /* 0x000ea20000300800 */
[----:B------:R-:W-:Y:S01]  /*12280*/  FMNMX.FTZ R0, R6, R3, !PT ;  /* 0x0000000306007209 */ /* 0x000fe20007810000 */
[----:B------:R-:W-:Y:S01]  /*12290*/  UISETP.GT.AND UP0, UPT, UR20, 0x1, UPT ;  /* 0x000000011400788c */ /* 0x000fe2000bf04270 */
[----:B------:R-:W-:Y:S01]  /*122a0*/  FMNMX.FTZ R168, R5, R168, !PT ;  /* 0x000000a805a87209 */ /* 0x000fe20007810000 */
[----:B------:R-:W3:Y:S01]  /*122b0*/  LDL.LU R199, [R1+0x4] ;  /* 0x0000040001c77983 */ /* 0x000ee20000300800 */
[----:B------:R-:W-:Y:S01]  /*122c0*/  FMNMX.FTZ R0, R7, R0, !PT ;  /* 0x0000000007007209 */ /* 0x000fe20007810000 */
[----:B------:R-:W-:Y:S01]  /*122d0*/  UIADD3 UR20, UR20, -0x1, URZ ;  /* 0xffffffff14147890 */ /* 0x000fe2000fffe03f */
        /* <DEDUP_REMOVED lines=125> */
[----:B------:R-:W4:Y:S01]  /*12ab0*/  SHFL.BFLY PT, R165, R0, 0x2, 0x1f ;  /* 0x0c401f0000a57f89 */ /* 0x000f2200000e0000 */
[----:B-1----:R-:W-:Y:S02]  /*12ac0*/  FMNMX.FTZ R168, R168, R2, !PT ;  /* 0x00000002a8a87209 */ /* 0x002fe40007810000 */
[----:B----4-:R-:W-:Y:S05]  /*12ad0*/  FMNMX.FTZ R165, R0, R165, !PT ;  /* 0x000000a500a57209 */ /* 0x010fea0007810000 */
[----:B------:R-:W1:Y:S08]  /*12ae0*/  SHFL.BFLY PT, R2, R168, 0x1, 0x1f ;  /* 0x0c201f00a8027f89 */ /* 0x000e7000000e0000 */
[----:B------:R-:W4:Y:S01]  /*12af0*/  SHFL.BFLY PT, R0, R165, 0x1, 0x1f ;  /* 0x0c201f00a5007f89 */ /* 0x000f2200000e0000 */
[----:B-1----:R-:W-:Y:S04]  /*12b00*/  FMNMX.FTZ R2, R168, R2, !PT ;  /* 0x00000002a8027209 */ /* 0x002fe80007810000 */
[C---:B------:R-:W-:Y:S01]  /*12b10*/  FSETP.NEU.FTZ.AND P1, PT, R2.reuse, -INF , PT ;  /* 0xff8000000200780b */ /* 0x040fe20003f3d000 */
[C---:B------:R-:W-:Y:S01]  /*12b20*/  FMUL.FTZ R168, R2.reuse, UR4 ;  /* 0x0000000402a87c20 */ /* 0x040fe20008410000 */
[----:B----4-:R-:W-:Y:S01]  /*12b30*/  FMNMX.FTZ R0, R165, R0, !PT ;  /* 0x00000000a5007209 */ /* 0x010fe20007810000 */
[----:B------:R-:W-:Y:S03]  /*12b40*/  FADD.FTZ R164, -R2, R164 ;  /* 0x000000a402a47221 */ /* 0x000fe60000010100 */
[----:B------:R-:W-:Y:S01]  /*12b50*/  FSEL R168, R168, RZ, P1 ;  /* 0x000000ffa8a87208 */ /* 0x000fe20000800000 */
[C---:B------:R-:W-:Y:S01]  /*12b60*/  FMUL.FTZ R165, R0.reuse, UR4 ;  /* 0x0000000400a57c20 */ /* 0x040fe20008410000 */
[----:B------:R-:W-:Y:S01]  /*12b70*/  FSETP.NEU.FTZ.AND P1, PT, R0, -INF , PT ;  /* 0xff8000000000780b */ /* 0x000fe20003f3d000 */
[----:B------:R-:W-:Y:S01]  /*12b80*/  FMUL.FTZ R164, R164, UR4 ;  /* 0x00000004a4a47c20 */ /* 0x000fe20008410000 */
[----:B------:R-:W-:Y:S01]  /*12b90*/  FADD.FTZ R3, -R0, R3 ;  /* 0x0000000300037221 */ /* 0x000fe20000010100 */
        /* <DEDUP_REMOVED lines=9> */
[----:B------:R-:W-:Y:S01]  /*12c30*/  FSEL R165, R165, RZ, P1 ;  /* 0x000000ffa5a57208 */ /* 0x000fe20000800000 */
[--C-:B------:R-:W-:Y:S01]  /*12c40*/  FFMA.FTZ R183, R16, UR4, -R168.reuse ;  /* 0x0000000410b77c23 */ /* 0x100fe200080108a8 */
[--C-:B------:R-:W-:Y:S03]  /*12c50*/  FFMA.FTZ R180, R17, UR4, -R168.reuse ;  /* 0x0000000411b47c23 */ /* 0x100fe600080108a8 */
[----:B------:R-:W-:Y:S01]  /*12c60*/  MUFU.EX2 R190, R190 ;  /* 0x000000be00be7308 */ /* 0x000fe20000000800 */
[--C-:B------:R-:W-:Y:S01]  /*12c70*/  FFMA.FTZ R177, R20, UR4, -R168.reuse ;  /* 0x0000000414b17c23 */ /* 0x100fe200080108a8 */
[--C-:B------:R-:W-:Y:S01]  /*12c80*/  FFMA.FTZ R187, R14, UR4, -R165.reuse ;  /* 0x000000040ebb7c23 */ /* 0x100fe200080108a5 */
[--C-:B------:R-:W-:Y:S01]  /*12c90*/  FFMA.FTZ R182, R15, UR4, -R165.reuse ;  /* 0x000000040fb67c23 */ /* 0x100fe200080108a5 */
[--C-:B------:R-:W-:Y:S01]  /*12ca0*/  FFMA.FTZ R172, R26, UR4, -R165.reuse ;  /* 0x000000041aac7c23 */ /* 0x100fe200080108a5 */
[----:B------:R-:W4:Y:S01]  /*12cb0*/  LDSM.16.MT88.4 R12, [R237+0xa000] ;  /* 0x00a00000ed0c783b */ /* 0x000f220000004200 */
[--C-:B------:R-:W-:Y:S01]  /*12cc0*/  FFMA.FTZ R174, R27, UR4, -R165.reuse ;  /* 0x000000041bae7c23 */ /* 0x100fe200080108a5 */
[--C-:B------:R-:W-:Y:S03]  /*12cd0*/  FFMA.FTZ R173, R30, UR4, -R165.reuse ;  /* 0x000000041ead7c23 */ /* 0x100fe600080108a5 */
[----:B------:R-:W-:Y:S01]  /*12ce0*/  MUFU.EX2 R184, R184 ;  /* 0x000000b800b87308 */ /* 0x000fe20000000800 */
[--C-:B------:R-:W-:Y:S01]  /*12cf0*/  FFMA.FTZ R16, R31, UR4, -R165.reuse ;  /* 0x000000041f107c23 */ /* 0x100fe200080108a5 */
[C---:B-1----:R-:W-:Y:S01]  /*12d00*/  FMUL.FTZ R17, R164.reuse, R149 ;  /* 0x00000095a4117220 */ /* 0x042fe20000410000 */
[----:B------:R-:W-:Y:S01]  /*12d10*/  FMUL.FTZ R20, R164, R144 ;  /* 0x00000090a4147220 */ /* 0x000fe20000410000 */
[--C-:B------:R-:W-:Y:S01]  /*12d20*/  FFMA.FTZ R38, R38, UR4, -R165.reuse ;  /* 0x0000000426267c23 */ /* 0x100fe200080108a5 */
[----:B------:R-:W1:Y:S01]  /*12d30*/  LDSM.16.MT88.4 R24, [R235+0xa000] ;  /* 0x00a00000eb18783b */ /* 0x000e620000004200 */
[--C-:B------:R-:W-:Y:S01]  /*12d40*/  FFMA.FTZ R185, R18, UR4, -R165.reuse ;  /* 0x0000000412b97c23 */ /* 0x100fe200080108a5 */
[--C-:B------:R-:W-:Y:S03]  /*12d50*/  FFMA.FTZ R181, R19, UR4, -R165.reuse ;  /* 0x0000000413b57c23 */ /* 0x100fe600080108a5 */
[----:B------:R-:W-:Y:S01]  /*12d60*/  MUFU.EX2 R187, R187 ;  /* 0x000000bb00bb7308 */ /* 0x000fe20000000800 */
[--C-:B------:R-:W-:Y:S01]  /*12d70*/  FFMA.FTZ R178, R21, UR4, -R168.reuse ;  /* 0x0000000415b27c23 */ /* 0x100fe200080108a8 */
[----:B------:R-:W-:Y:S01]  /*12d80*/  FMUL.FTZ R21, R164, R145 ;  /* 0x00000091a4157220 */ /* 0x000fe20000410000 */
[--C-:B------:R-:W-:Y:S01]  /*12d90*/  FFMA.FTZ R179, R22, UR4, -R165.reuse ;  /* 0x0000000416b37c23 */ /* 0x100fe200080108a5 */
[--C-:B------:R-:W-:Y:S01]  /*12da0*/  FFMA.FTZ R175, R23, UR4, -R165.reuse ;  /* 0x0000000417af7c23 */ /* 0x100fe200080108a5 */
[----:B------:R-:W5:Y:S01]  /*12db0*/  LDSM.16.MT88.4 R28, [R234+0xa000] ;  /* 0x00a00000ea1c783b */ /* 0x000f620000004200 */
[----:B------:R-:W-:Y:S01]  /*12dc0*/  FMUL.FTZ R3, R3, UR4 ;  /* 0x0000000403037c20 */ /* 0x000fe20008410000 */
[--C-:B------:R-:W-:Y:S03]  /*12dd0*/  FFMA.FTZ R192, R8, UR4, -R168.reuse ;  /* 0x0000000408c07c23 */ /* 0x100fe600080108a8 */
[----:B------:R-:W-:Y:S01]  /*12de0*/  MUFU.EX2 R182, R182 ;  /* 0x000000b600b67308 */ /* 0x000fe20000000800 */
[----:B------:R-:W-:Y:S01]  /*12df0*/  FMUL.FTZ R8, R164, R156 ;  /* 0x0000009ca4087220 */ /* 0x000fe20000410000 */
[--C-:B------:R-:W-:Y:S01]  /*12e00*/  FFMA.FTZ R186, R35, UR4, -R165.reuse ;  /* 0x0000000423ba7c23 */ /* 0x100fe200080108a5 */
[--C-:B------:R-:W-:Y:S01]  /*12e10*/  FFMA.FTZ R60, R60, UR4, -R168.reuse ;  /* 0x000000043c3c7c23 */ /* 0x100fe200080108a8 */
[--C-:B------:R-:W-:Y:S01]  /*12e20*/  FFMA.FTZ R61, R61, UR4, -R168.reuse ;  /* 0x000000043d3d7c23 */ /* 0x100fe200080108a8 */
[--C-:B------:R-:W-:Y:S01]  /*12e30*/  FFMA.FTZ R62, R62, UR4, -R165.reuse ;  /* 0x000000043e3e7c23 */ /* 0x100fe200080108a5 */
[--C-:B------:R-:W-:Y:S01]  /*12e40*/  FFMA.FTZ R63, R63, UR4, -R165.reuse ;  /* 0x000000043f3f7c23 */ /* 0x100fe200080108a5 */
[--C-:B------:R-:W-:Y:S03]  /*12e50*/  FFMA.FTZ R64, R64, UR4, -R168.reuse ;  /* 0x0000000440407c23 */ /* 0x100fe600080108a8 */
[----:B------:R-:W2:Y:S01]  /*12e60*/  MUFU.EX2 R3, R3 ;  /* 0x0000000300037308 */ /* 0x000ea20000000800 */
        /* <DEDUP_REMOVED lines=8> */
[C---:B------:R-:W-:Y:S01]  /*12ef0*/  FMUL.FTZ R4, R164.reuse, R160 ;  /* 0x000000a0a4047220 */ /* 0x040fe20000410000 */
[--C-:B------:R-:W-:Y:S01]  /*12f00*/  FFMA.FTZ R194, R5, UR4, -R168.reuse ;  /* 0x0000000405c27c23 */ /* 0x100fe200080108a8 */
[----:B------:R-:W-:Y:S01]  /*12f10*/  FMUL.FTZ R5, R164, R161 ;  /* 0x000000a1a4057220 */ /* 0x000fe20000410000 */
[--C-:B------:R-:W-:Y:S01]  /*12f20*/  FFMA.FTZ R197, R6, UR4, -R165.reuse ;  /* 0x0000000406c57c23 */ /* 0x100fe200080108a5 */
[--C-:B------:R-:W-:Y:S01]  /*12f30*/  FFMA.FTZ R196, R7, UR4, -R165.reuse ;  /* 0x0000000407c47c23 */ /* 0x100fe200080108a5 */
[--C-:B------:R-:W-:Y:S01]  /*12f40*/  FFMA.FTZ R191, R9, UR4, -R168.reuse ;  /* 0x0000000409bf7c23 */ /* 0x100fe200080108a8 */
[----:B------:R-:W-:Y:S03]  /*12f50*/  FMUL.FTZ R9, R164, R157 ;  /* 0x0000009da4097220 */ /* 0x000fe60000410000 */
[----:B------:R-:W-:Y:S01]  /*12f60*/  MUFU.EX2 R198, R198 ;  /* 0x000000c600c67308 */ /* 0x000fe20000000800 */
[C---:B--2---:R-:W-:Y:S01]  /*12f70*/  FMUL.FTZ R18, R3.reuse, R150 ;  /* 0x0000009603127220 */ /* 0x044fe20000410000 */
[C---:B------:R-:W-:Y:S01]  /*12f80*/  FMUL.FTZ R19, R3.reuse, R151 ;  /* 0x0000009703137220 */ /* 0x040fe20000410000 */
[C---:B------:R-:W-:Y:S01]  /*12f90*/  FMUL.FTZ R22, R3.reuse, R146 ;  /* 0x0000009203167220 */ /* 0x040fe20000410000 */
[C---:B------:R-:W-:Y:S01]  /*12fa0*/  FMUL.FTZ R23, R3.reuse, R147 ;  /* 0x0000009303177220 */ /* 0x040fe20000410000 */
[--C-:B------:R-:W-:Y:S01]  /*12fb0*/  FFMA.FTZ R157, R32, UR4, -R168.reuse ;  /* 0x00000004209d7c23 */ /* 0x100fe200080108a8 */
[----:B------:R-:W-:Y:S01]  /*12fc0*/  LDSM.16.MT88.4 R144, [R237+0xb000] ;  /* 0x00b00000ed90783b */ /* 0x000fe20000004200 */
[----:B------:R-:W-:Y:S03]  /*12fd0*/  FMUL.FTZ R32, R164, R132 ;  /* 0x00000084a4207220 */ /* 0x000fe60000410000 */
[----:B------:R-:W2:Y:S01]  /*12fe0*/  MUFU.EX2 R194, R194 ;  /* 0x000000c200c27308 */ /* 0x000ea20000000800 */
[----:B------:R-:W-:Y:S01]  /*12ff0*/  F2FP.BF16.F32.PACK_AB R132, R184, R190 ;  /* 0x000000beb884723e */ /* 0x000fe200000010ff */
[C---:B------:R-:W-:Y:S01]  /*13000*/  FMUL.FTZ R35, R3.reuse, R135 ;  /* 0x0000008703237220 */ /* 0x040fe20000410000 */
[C---:B------:R-:W-:Y:S01]  /*13010*/  FMUL.FTZ R6, R3.reuse, R162 ;  /* 0x000000a203067220 */ /* 0x040fe20000410000 */
[C---:B------:R-:W-:Y:S01]  /*13020*/  FMUL.FTZ R7, R3.reuse, R163 ;  /* 0x000000a303077220 */ /* 0x040fe20000410000 */
[--C-:B------:R-:W-:Y:S01]  /*13030*/  FFMA.FTZ R195, R10, UR4, -R165.reuse ;  /* 0x000000040ac37c23 */ /* 0x100fe200080108a5 */
[----:B------:R-:W-:Y:S01]  /*13040*/  FMUL.FTZ R10, R3, R158 ;  /* 0x0000009e030a7220 */ /* 0x000fe20000410000 */
[--C-:B------:R-:W-:Y:S03]  /*13050*/  FFMA.FTZ R158, R33, UR4, -R168.reuse ;  /* 0x00000004219e7c23 */ /* 0x100fe600080108a8 */
[----:B------:R-:W-:Y:S01]  /*13060*/  MUFU.EX2 R197, R197 ;  /* 0x000000c500c57308 */ /* 0x000fe20000000800 */
[----:B------:R-:W-:Y:S01]  /*13070*/  FMUL.FTZ R33, R164, R133 ;  /* 0x00000085a4217220 */ /* 0x000fe20000410000 */
[----:B------:R-:W-:Y:S01]  /*13080*/  F2FP.BF16.F32.PACK_AB R133, R182, R187 ;  /* 0x000000bbb685723e */ /* 0x000fe200000010ff */
[--C-:B------:R-:W-:Y:S01]  /*13090*/  FFMA.FTZ R189, R11, UR4, -R165.reuse ;  /* 0x000000040bbd7c23 */ /* 0x100fe200080108a5 */
[C---:B------:R-:W-:Y:S01]  /*130a0*/  FMUL.FTZ R11, R3.reuse, R159 ;  /* 0x0000009f030b7220 */ /* 0x040fe20000410000 */
[--C-:B------:R-:W-:Y:S01]  /*130b0*/  FFMA.FTZ R159, R34, UR4, -R165.reuse ;  /* 0x00000004229f7c23 */ /* 0x100fe200080108a5 */
[C---:B------:R-:W-:Y:S01]  /*130c0*/  FMUL.FTZ R34, R3.reuse, R134 ;  /* 0x0000008603227220 */ /* 0x040fe20000410000 */
[----:B------:R-:W-:Y:S03]  /*130d0*/  FFMA.FTZ R86, R86, UR4, -R165 ;  /* 0x0000000456567c23 */ /* 0x000fe600080108a5 */
[----:B------:R-:W3:Y:S01]  /*130e0*/  MUFU.EX2 R196, R196 ;  /* 0x000000c400c47308 */ /* 0x000ee20000000800 */
[----:B--2---:R-:W-:Y:S01]  /*130f0*/  F2FP.BF16.F32.PACK_AB R160, R194, R198 ;  /* 0x000000c6c2a0723e */ /* 0x004fe200000010ff */
[--C-:B------:R-:W-:Y:S01]  /*13100*/  FFMA.FTZ R88, R88, UR4, -R168.reuse ;  /* 0x0000000458587c23 */ /* 0x100fe200080108a8 */
[--C-:B------:R-:W-:Y:S01]  /*13110*/  FFMA.FTZ R96, R96, UR4, -R168.reuse ;  /* 0x0000000460607c23 */ /* 0x100fe200080108a8 */
[----:B------:R-:W-:Y:S01]  /*13120*/  FFMA.FTZ R128, R128, UR4, -R168 ;  /* 0x0000000480807c23 */ /* 0x000fe200080108a8 */
[----:B------:R-:W-:Y:S01]  /*13130*/  FFMA.FTZ R198, R164, R200, R198 ;  /* 0x000000c8a4c67223 */ /* 0x000fe200000100c6 */
[----:B------:R-:W-:Y:S04]  /*13140*/  PLOP3.LUT P1, PT, PT, PT, UP0, 0x80, 0x0 ;  /* 0x000000000000781c */ /* 0x000fe80003f2f008 */
[----:B------:R-:W2:Y:S01]  /*13150*/  MUFU.EX2 R191, R191 ;  /* 0x000000bf00bf7308 */ /* 0x000ea20000000800 */
[----:B------:R-:W-:Y:S04]  /*13160*/  FADD.FTZ R198, R194, R198 ;  /* 0x000000c6c2c67221 */ /* 0x000fe80000010000 */
[----:B------:R-:W-:Y:S05]  /*13170*/  FADD.FTZ R198, R192, R198 ;  /* 0x000000c6c0c67221 */ /* 0x000fea0000010000 */
[----:B------:R-:W4:Y:S01]  /*13180*/  MUFU.EX2 R195, R195 ;  /* 0x000000c300c37308 */ /* 0x000f220000000800 */
[C---:B---3--:R-:W-:Y:S01]  /*13190*/  F2FP.BF16.F32.PACK_AB R161, R196.reuse, R197 ;  /* 0x000000c5c4a1723e */ /* 0x048fe200000010ff */
[----:B------:R-:W-:Y:S04]  /*131a0*/  FFMA.FTZ R197, R3, R199, R197 ;  /* 0x000000c703c57223 */ /* 0x000fe800000100c5 */
[----:B------:R-:W-:Y:S04]  /*131b0*/  FADD.FTZ R197, R196, R197 ;  /* 0x000000c5c4c57221 */ /* 0x000fe80000010000 */
[----:B------:R-:W3:Y:S01]  /*131c0*/  MUFU.EX2 R189, R189 ;  /* 0x000000bd00bd7308 */ /* 0x000ee20000000800 */
[C---:B--2---:R-:W-:Y:S01]  /*131d0*/  F2FP.BF16.F32.PACK_AB R162, R191.reuse, R192 ;  /* 0x000000c0bfa2723e */ /* 0x044fe200000010ff */
[----:B------:R-:W-:Y:S04]  /*131e0*/  FADD.FTZ R198, R191, R198 ;  /* 0x000000c6bfc67221 */ /* 0x000fe80000010000 */
[----:B------:R-:W-:Y:S04]  /*131f0*/  FADD.FTZ R190, R190, R198 ;  /* 0x000000c6bebe7221 */ /* 0x000fe80000010000 */
[----:B------:R2:W-:Y:S01]  /*13200*/  MUFU.EX2 R156, R16 ;  /* 0x00000010009c7308 */ /* 0x0005e20000000800 */
[----:B----4-:R-:W-:Y:S01]  /*13210*/  FADD.FTZ R197, R195, R197 ;  /* 0x000000c5c3c57221 */ /* 0x010fe20000010000 */
[----:B------:R-:W-:Y:S08]  /*13220*/  FADD.FTZ R190, R184, R190 ;  /* 0x000000beb8be7221 */ /* 0x000ff00000010000 */
[----:B------:R-:W4:Y:S01]  /*13230*/  MUFU.EX2 R183, R183 ;  /* 0x000000b700b77308 */ /* 0x000f220000000800 */
[C---:B---3--:R-:W-:Y:S01]  /*13240*/  F2FP.BF16.F32.PACK_AB R163, R189.reuse, R195 ;  /* 0x000000c3bda3723e */ /* 0x048fe200000010ff */
[----:B------:R-:W-:Y:S04]  /*13250*/  FADD.FTZ R189, R189, R197 ;  /* 0x000000c5bdbd7221 */ /* 0x000fe80000010000 */
[----:B------:R-:W-:Y:S04]  /*13260*/  FADD.FTZ R189, R187, R189 ;  /* 0x000000bdbbbd7221 */ /* 0x000fe80000010000 */
[----:B------:R-:W3:Y:S01]  /*13270*/  MUFU.EX2 R180, R180 ;  /* 0x000000b400b47308 */ /* 0x000ee20000000800 */
[----:B--2---:R-:W-:Y:S01]  /*13280*/  FMUL.FTZ R16, R164, R148 ;  /* 0x00000094a4107220 */ /* 0x004fe20000410000 */
[C---:B------:R-:W-:Y:S01]  /*13290*/  HMMA.16816.F32.BF16 R4, R160.reuse, R12, R4 ;  /* 0x0000000ca004723c */ /* 0x040fe20000041804 */
[----:B------:R-:W-:Y:S04]  /*132a0*/  LDSM.16.MT88.4 R148, [R237+0xa800] ;  /* 0x00a80000ed94783b */ /* 0x000fe80000004200 */
[----:B------:R-:W-:Y:S03]  /*132b0*/  FADD.FTZ R189, R182, R189 ;  /* 0x000000bdb6bd7221 */ /* 0x000fe60000010000 */
[----:B------:R-:W-:Y:S03]  /*132c0*/  MUFU.EX2 R185, R185 ;  /* 0x000000b900b97308 */ /* 0x000fe60000000800 */
[C---:B------:R-:W-:Y:S01]  /*132d0*/  FMUL.FTZ R12, R164.reuse, R152 ;  /* 0x00000098a40c7220 */ /* 0x040fe20000410000 */
[----:B------:R-:W-:Y:S01]  /*132e0*/  FMUL.FTZ R13, R164, R153 ;  /* 0x00000099a40d7220 */ /* 0x000fe20000410000 */
[C---:B------:R-:W-:Y:S03]  /*132f0*/  HMMA.16816.F32.BF16 R8, R160.reuse, R14, R8 ;  /* 0x0000000ea008723c */ /* 0x040fe60000041808 */
[----:B----4-:R-:W-:Y:S02]  /*13300*/  FADD.FTZ R190, R183, R190 ;  /* 0x000000beb7be7221 */ /* 0x010fe40000010000 */
[----:B------:R-:W2:Y:S01]  /*13310*/  MUFU.EX2 R181, R181 ;  /* 0x000000b500b57308 */ /* 0x000ea20000000800 */
[C---:B---3--:R-:W-:Y:S01]  /*13320*/  F2FP.BF16.F32.PACK_AB R134, R180.reuse, R183 ;  /* 0x000000b7b486723e */ /* 0x048fe200000010ff */
[C---:B------:R-:W-:Y:S01]  /*13330*/  FMUL.FTZ R14, R3.reuse, R154 ;  /* 0x0000009a030e7220 */ /* 0x040fe20000410000 */
[----:B------:R-:W-:Y:S02]  /*13340*/  FMUL.FTZ R15, R3, R155 ;  /* 0x0000009b030f7220 */ /* 0x000fe40000410000 */
[----:B------:R-:W3:Y:S01]  /*13350*/  LDSM.16.MT88.4 R152, [R233+0xa000] ;  /* 0x00a00000e998783b */ /* 0x000ee20000004200 */
[----:B------:R-:W-:Y:S04]  /*13360*/  FADD.FTZ R190, R180, R190 ;  /* 0x000000beb4be7221 */ /* 0x000fe80000010000 */
[----:B------:R-:W4:Y:S01]  /*13370*/  MUFU.EX2 R177, R177 ;  /* 0x000000b100b17308 */ /* 0x000f220000000800 */
[C---:B-1----:R-:W-:Y:S09]  /*13380*/  HMMA.16816.F32.BF16 R12, R160.reuse, R24, R12 ;  /* 0x00000018a00c723c */ /* 0x042ff2000004180c */
[----:B------:R-:W1:Y:S02]  /*13390*/  MUFU.EX2 R178, R178 ;  /* 0x000000b200b27308 */ /* 0x000e640000000800 */
[C---:B------:R-:W-:Y:S01]  /*133a0*/  FMUL.FTZ R24, R164.reuse, R140 ;  /* 0x0000008ca4187220 */ /* 0x040fe20000410000 */
[C---:B------:R-:W-:Y:S01]  /*133b0*/  FMUL.FTZ R25, R164.reuse, R141 ;  /* 0x0000008da4197220 */ /* 0x040fe20000410000 */
[C---:B------:R-:W-:Y:S03]  /*133c0*/  HMMA.16816.F32.BF16 R16, R160.reuse, R26, R16 ;  /* 0x0000001aa010723c */ /* 0x040fe60000041810 */
[----:B--2---:R-:W-:Y:S01]  /*133d0*/  F2FP.BF16.F32.PACK_AB R135, R181, R185 ;  /* 0x000000b9b587723e */ /* 0x004fe200000010ff */
[----:B------:R-:W-:Y:S02]  /*133e0*/  FADD.FTZ R185, R185, R189 ;  /* 0x000000bdb9b97221 */ /* 0x000fe40000010000 */
[----:B------:R-:W-:Y:S01]  /*133f0*/  MUFU.EX2 R179, R179 ;  /* 0x000000b300b37308 */ /* 0x000fe20000000800 */
[C---:B-----5:R-:W-:Y:S04]  /*13400*/  HMMA.16816.F32.BF16 R20, R160.reuse, R28, R20 ;  /* 0x0000001ca014723c */ /* 0x060fe80000041814 */
[C---:B------:R-:W-:Y:S01]  /*13410*/  FMUL.FTZ R26, R3.reuse, R142 ;  /* 0x0000008e031a7220 */ /* 0x040fe20000410000 */
[----:B------:R-:W-:Y:S04]  /*13420*/  FMUL.FTZ R27, R3, R143 ;  /* 0x0000008f031b7220 */ /* 0x000fe80000410000 */
[----:B------:R-:W2:Y:S01]  /*13430*/  MUFU.EX2 R175, R175 ;  /* 0x000000af00af7308 */ /* 0x000ea20000000800 */
[----:B------:R-:W5:Y:S01]  /*13440*/  LDSM.16.MT88.4 R140, [R235+0xa800] ;  /* 0x00a80000eb8c783b */ /* 0x000f620000004200 */
[C---:B------:R-:W-:Y:S01]  /*13450*/  FMUL.FTZ R28, R164.reuse, R136 ;  /* 0x00000088a41c7220 */ /* 0x040fe20000410000 */
[----:B------:R-:W-:Y:S01]  /*13460*/  FMUL.FTZ R29, R164, R137 ;  /* 0x00000089a41d7220 */ /* 0x000fe20000410000 */
[C---:B------:R-:W-:Y:S06]  /*13470*/  HMMA.16816.F32.BF16 R24, R160.reuse, R30, R24 ;  /* 0x0000001ea018723c */ /* 0x040fec0000041818 */
[----:B------:R-:W-:Y:S01]  /*13480*/  MUFU.EX2 R176, R176 ;  /* 0x000000b000b07308 */ /* 0x000fe20000000800 */
[----:B----4-:R-:W-:Y:S01]  /*13490*/  FADD.FTZ R190, R177, R190 ;  /* 0x000000beb1be7221 */ /* 0x010fe20000010000 */
[----:B------:R-:W-:Y:S03]  /*134a0*/  FADD.FTZ R185, R181, R185 ;  /* 0x000000b9b5b97221 */ /* 0x000fe60000010000 */
[----:B------:R-:W-:Y:S01]  /*134b0*/  MOV R164, R2 ;  /* 0x0000000200a47202 */ /* 0x000fe20000000f00 */
[C---:B------:R-:W-:Y:S01]  /*134c0*/  FMUL.FTZ R30, R3.reuse, R138 ;  /* 0x0000008a031e7220 */ /* 0x040fe20000410000 */
[----:B------:R-:W-:Y:S03]  /*134d0*/  FMUL.FTZ R31, R3, R139 ;  /* 0x0000008b031f7220 */ /* 0x000fe60000410000 */
[----:B------:R-:W4:Y:S01]  /*134e0*/  MUFU.EX2 R171, R171 ;  /* 0x000000ab00ab7308 */ /* 0x000f220000000800 */
[----:B------:R-:W4:Y:S01]  /*134f0*/  LDSM.16.MT88.4 R136, [R234+0xa800] ;  /* 0x00a80000ea88783b */ /* 0x000f220000004200 */
[--C-:B------:R-:W-:Y:S01]  /*13500*/  FFMA.FTZ R3, R101, UR4, -R168.reuse ;  /* 0x0000000465037c23 */ /* 0x100fe200080108a8 */
[--C-:B------:R-:W-:Y:S01]  /*13510*/  FFMA.FTZ R101, R103, UR4, -R165.reuse ;  /* 0x0000000467657c23 */ /* 0x100fe200080108a5 */
[--C-:B------:R-:W-:Y:S01]  /*13520*/  FFMA.FTZ R103, R105, UR4, -R168.reuse ;  /* 0x0000000469677c23 */ /* 0x100fe200080108a8 */
[C---:B---3--:R-:W-:Y:S05]  /*13530*/  HMMA.16816.F32.BF16 R28, R160.reuse, R152, R28 ;  /* 0x00000098a01c723c */ /* 0x048fea000004181c */
        /* <DEDUP_REMOVED lines=8> */
[----:B------:R-:W4:Y:S01]  /*135c0*/  MUFU.EX2 R174, R174 ;  /* 0x000000ae00ae7308 */ /* 0x000f220000000800 */
[----:B---3--:R-:W3:Y:S01]  /*135d0*/  LDSM.16.MT88.4 R36, [R233+0xa800] ;  /* 0x00a80000e924783b */ /* 0x008ee20000004200 */
[C---:B------:R-:W-:Y:S03]  /*135e0*/  HMMA.16816.F32.BF16 R8, R132.reuse, R150, R8 ;  /* 0x000000968408723c */ /* 0x040fe60000041808 */
[--C-:B------:R-:W-:Y:S01]  /*135f0*/  FFMA.FTZ R148, R40, UR4, -R168.reuse ;  /* 0x0000000428947c23 */ /* 0x100fe200080108a8 */
[----:B-1----:R-:W-:Y:S01]  /*13600*/  F2FP.BF16.F32.PACK_AB R40, R178, R177 ;  /* 0x000000b1b228723e */ /* 0x002fe200000010ff */
[--C-:B------:R-:W-:Y:S03]  /*13610*/  FFMA.FTZ R160, R46, UR4, -R165.reuse ;  /* 0x000000042ea07c23 */ /* 0x100fe600080108a5 */
[----:B------:R-:W-:Y:S01]  /*13620*/  MUFU.EX2 R170, R170 ;  /* 0x000000aa00aa7308 */ /* 0x000fe20000000800 */
[C---:B-----5:R-:W-:Y:S03]  /*13630*/  HMMA.16816.F32.BF16 R12, R132.reuse, R140, R12 ;  /* 0x0000008c840c723c */ /* 0x060fe6000004180c */
[--C-:B------:R-:W-:Y:S01]  /*13640*/  FFMA.FTZ R150, R45, UR4, -R168.reuse ;  /* 0x000000042d967c23 */ /* 0x100fe200080108a8 */
[--C-:B------:R-:W-:Y:S02]  /*13650*/  FFMA.FTZ R149, R41, UR4, -R168.reuse ;  /* 0x0000000429957c23 */ /* 0x100fe400080108a8 */
[C---:B------:R-:W-:Y:S03]  /*13660*/  HMMA.16816.F32.BF16 R16, R132.reuse, R142, R16 ;  /* 0x0000008e8410723c */ /* 0x040fe60000041810 */
[----:B------:R-:W1:Y:S01]  /*13670*/  MUFU.EX2 R169, R169 ;  /* 0x000000a900a97308 */ /* 0x000e620000000800 */
[----:B------:R-:W5:Y:S01]  /*13680*/  LDSM.16.MT88.4 R140, [R235+0xb000] ;  /* 0x00b00000eb8c783b */ /* 0x000f620000004200 */
[----:B--2---:R-:W-:Y:S01]  /*13690*/  F2FP.BF16.F32.PACK_AB R41, R175, R179 ;  /* 0x000000b3af29723e */ /* 0x004fe200000010ff */
[C---:B----4-:R-:W-:Y:S07]  /*136a0*/  HMMA.16816.F32.BF16 R20, R132.reuse, R136, R20 ;  /* 0x000000888414723c */ /* 0x050fee0000041814 */
[----:B------:R-:W2:Y:S01]  /*136b0*/  MUFU.EX2 R173, R173 ;  /* 0x000000ad00ad7308 */ /* 0x000ea20000000800 */
[--C-:B------:R-:W-:Y:S01]  /*136c0*/  FFMA.FTZ R151, R42, UR4, -R165.reuse ;  /* 0x000000042a977c23 */ /* 0x100fe200080108a5 */
[C---:B------:R-:W-:Y:S01]  /*136d0*/  HMMA.16816.F32.BF16 R24, R132.reuse, R138, R24 ;  /* 0x0000008a8418723c */ /* 0x040fe20000041818 */
[----:B------:R-:W4:Y:S07]  /*136e0*/  LDSM.16.MT88.4 R136, [R234+0xb000] ;  /* 0x00b00000ea88783b */ /* 0x000f2e0000004200 */
[----:B------:R-:W-:Y:S03]  /*136f0*/  MUFU.EX2 R157, R157 ;  /* 0x0000009d009d7308 */ /* 0x000fe60000000800 */
[----:B------:R-:W-:Y:S01]  /*13700*/  F2FP.BF16.F32.PACK_AB R42, R171, R176 ;  /* 0x000000b0ab2a723e */ /* 0x000fe200000010ff */
[--C-:B------:R-:W-:Y:S01]  /*13710*/  FFMA.FTZ R155, R43, UR4, -R165.reuse ;  /* 0x000000042b9b7c23 */ /* 0x100fe200080108a5 */
[----:B------:R-:W-:Y:S01]  /*13720*/  F2FP.BF16.F32.PACK_AB R43, R174, R172 ;  /* 0x000000acae2b723e */ /* 0x000fe200000010ff */
[--C-:B------:R-:W-:Y:S01]  /*13730*/  FFMA.FTZ R154, R44, UR4, -R168.reuse ;  /* 0x000000042c9a7c23 */ /* 0x100fe200080108a8 */
[----:B-1----:R-:W-:Y:S03]  /*13740*/  F2FP.BF16.F32.PACK_AB R44, R169, R170 ;  /* 0x000000aaa92c723e */ /* 0x002fe600000010ff */
[----:B------:R-:W1:Y:S01]  /*13750*/  MUFU.EX2 R158, R158 ;  /* 0x0000009e009e7308 */ /* 0x000e620000000800 */
[C---:B---3--:R-:W-:Y:S03]  /*13760*/  HMMA.16816.F32.BF16 R28, R132.reuse, R36, R28 ;  /* 0x00000024841c723c */ /* 0x048fe6000004181c */
[----:B--2---:R-:W-:Y:S01]  /*13770*/  F2FP.BF16.F32.PACK_AB R45, R156, R173 ;  /* 0x000000ad9c2d723e */ /* 0x004fe200000010ff */
[--C-:B------:R-:W-:Y:S01]  /*13780*/  FFMA.FTZ R109, R111, UR4, -R165.reuse ;  /* 0x000000046f6d7c23 */ /* 0x100fe200080108a5 */
[--C-:B------:R-:W-:Y:S01]  /*13790*/  FFMA.FTZ R111, R113, UR4, -R168.reuse ;  /* 0x00000004716f7c23 */ /* 0x100fe200080108a8 */
[----:B------:R-:W-:Y:S03]  /*137a0*/  HMMA.16816.F32.BF16 R32, R132, R38, R32 ;  /* 0x000000268420723c */ /* 0x000fe60000041820 */
[----:B------:R-:W-:Y:S01]  /*137b0*/  MUFU.EX2 R159, R159 ;  /* 0x0000009f009f7308 */ /* 0x000fe20000000800 */
[----:B------:R-:W2:Y:S01]  /*137c0*/  LDSM.16.MT88.4 R36, [R233+0xb000] ;  /* 0x00b00000e924783b */ /* 0x000ea20000004200 */
[--C-:B------:R-:W-:Y:S01]  /*137d0*/  FFMA.FTZ R113, R115, UR4, -R165.reuse ;  /* 0x0000000473717c23 */ /* 0x100fe200080108a5 */
[C---:B------:R-:W-:Y:S07]  /*137e0*/  HMMA.16816.F32.BF16 R4, R40.reuse, R144, R4 ;  /* 0x000000902804723c */ /* 0x040fee0000041804 */
[----:B------:R-:W3:Y:S01]  /*137f0*/  MUFU.EX2 R186, R186 ;  /* 0x000000ba00ba7308 */ /* 0x000ee20000000800 */
[----:B------:R-:W2:Y:S03]  /*13800*/  LDSM.16.MT88.4 R132, [R237+0xb800] ;  /* 0x00b80000ed84783b */ /* 0x000ea60000004200 */
[----:B-1----:R-:W-:Y:S01]  /*13810*/  F2FP.BF16.F32.PACK_AB R46, R158, R157 ;  /* 0x0000009d9e2e723e */ /* 0x002fe200000010ff */
[C---:B------:R-:W-:Y:S05]  /*13820*/  HMMA.16816.F32.BF16 R8, R40.reuse, R146, R8 ;  /* 0x000000922808723c */ /* 0x040fea0000041808 */
[----:B------:R-:W-:Y:S01]  /*13830*/  MUFU.EX2 R188, R188 ;  /* 0x000000bc00bc7308 */ /* 0x000fe20000000800 */
[C---:B-----5:R-:W-:Y:S05]  /*13840*/  HMMA.16816.F32.BF16 R12, R40.reuse, R140, R12 ;  /* 0x0000008c280c723c */ /* 0x060fea000004180c */
[--C-:B------:R-:W-:Y:S01]  /*13850*/  FFMA.FTZ R146, R48, UR4, -R168.reuse ;  /* 0x0000000430927c23 */ /* 0x100fe200080108a8 */
[C---:B------:R-:W-:Y:S03]  /*13860*/  HMMA.16816.F32.BF16 R16, R40.reuse, R142, R16 ;  /* 0x0000008e2810723c */ /* 0x040fe60000041810 */
[----:B------:R-:W1:Y:S01]  /*13870*/  MUFU.EX2 R193, R193 ;  /* 0x000000c100c17308 */ /* 0x000e620000000800 */
[----:B------:R-:W5:Y:S01]  /*13880*/  LDSM.16.MT88.4 R140, [R235+0xb800] ;  /* 0x00b80000eb8c783b */ /* 0x000f620000004200 */
[--C-:B------:R-:W-:Y:S01]  /*13890*/  FFMA.FTZ R145, R49, UR4, -R168.reuse ;  /* 0x0000000431917c23 */ /* 0x100fe200080108a8 */
[--C-:B------:R-:W-:Y:S01]  /*138a0*/  FFMA.FTZ R147, R50, UR4, -R165.reuse ;  /* 0x0000000432937c23 */ /* 0x100fe200080108a5 */
[C---:B----4-:R-:W-:Y:S06]  /*138b0*/  HMMA.16816.F32.BF16 R20, R40.reuse, R136, R20 ;  /* 0x000000882814723c */ /* 0x050fec0000041814 */
[----:B------:R-:W-:Y:S01]  /*138c0*/  MUFU.EX2 R153, R153 ;  /* 0x0000009900997308 */ /* 0x000fe20000000800 */
[--C-:B------:R-:W-:Y:S01]  /*138d0*/  FFMA.FTZ R144, R47, UR4, -R165.reuse ;  /* 0x000000042f907c23 */ /* 0x100fe200080108a5 */
[----:B---3--:R-:W-:Y:S01]  /*138e0*/  F2FP.BF16.F32.PACK_AB R47, R186, R159 ;  /* 0x0000009fba2f723e */ /* 0x008fe200000010ff */
[C---:B------:R-:W-:Y:S07]  /*138f0*/  HMMA.16816.F32.BF16 R24, R40.reuse, R138, R24 ;  /* 0x0000008a2818723c */ /* 0x040fee0000041818 */
[----:B------:R-:W-:Y:S01]  /*13900*/  MUFU.EX2 R148, R148 ;  /* 0x0000009400947308 */ /* 0x000fe20000000800 */
[--C-:B------:R-:W-:Y:S01]  /*13910*/  FFMA.FTZ R136, R51, UR4, -R165.reuse ;  /* 0x0000000433887c23 */ /* 0x100fe200080108a5 */
[C---:B--2---:R-:W-:Y:S01]  /*13920*/  HMMA.16816.F32.BF16 R28, R40.reuse, R36, R28 ;  /* 0x00000024281c723c */ /* 0x044fe2000004181c */
[----:B------:R-:W2:Y:S02]  /*13930*/  LDSM.16.MT88.4 R48, [R234+0xb800] ;  /* 0x00b80000ea30783b */ /* 0x000ea40000004200 */
[--C-:B------:R-:W-:Y:S05]  /*13940*/  FFMA.FTZ R137, R52, UR4, -R168.reuse ;  /* 0x0000000434897c23 */ /* 0x100fea00080108a8 */
[----:B------:R-:W3:Y:S01]  /*13950*/  MUFU.EX2 R149, R149 ;  /* 0x0000009500957308 */ /* 0x000ee20000000800 */
[----:B------:R-:W-:Y:S01]  /*13960*/  HMMA.16816.F32.BF16 R32, R40, R38, R32 ;  /* 0x000000262820723c */ /* 0x000fe20000041820 */
[----:B------:R-:W4:Y:S02]  /*13970*/  LDSM.16.MT88.4 R36, [R233+0xb800] ;  /* 0x00b80000e924783b */ /* 0x000f240000004200 */
[--C-:B------:R-:W-:Y:S01]  /*13980*/  FFMA.FTZ R138, R53, UR4, -R168.reuse ;  /* 0x00000004358a7c23 */ /* 0x100fe200080108a8 */
[--C-:B------:R-:W-:Y:S02]  /*13990*/  FFMA.FTZ R139, R55, UR4, -R165.reuse ;  /* 0x00000004378b7c23 */ /* 0x100fe400080108a5 */
[C---:B------:R-:W-:Y:S03]  /*139a0*/  HMMA.16816.F32.BF16 R4, R44.reuse, R132, R4 ;  /* 0x000000842c04723c */ /* 0x040fe60000041804 */
[----:B------:R-:W-:Y:S01]  /*139b0*/  MUFU.EX2 R151, R151 ;  /* 0x0000009700977308 */ /* 0x000fe20000000800 */
[----:B------:R-:W4:Y:S01]  /*139c0*/  LDSM.16.MT88.4 R52, [R237+0xc000] ;  /* 0x00c00000ed34783b */ /* 0x000f220000004200 */
[----:B-1----:R-:W-:Y:S01]  /*139d0*/  F2FP.BF16.F32.PACK_AB R40, R193, R188 ;  /* 0x000000bcc128723e */ /* 0x002fe200000010ff */
[C---:B------:R-:W-:Y:S07]  /*139e0*/  HMMA.16816.F32.BF16 R8, R44.reuse, R134, R8 ;  /* 0x000000862c08723c */ /* 0x040fee0000041808 */
[----:B------:R-:W1:Y:S01]  /*139f0*/  MUFU.EX2 R155, R155 ;  /* 0x0000009b009b7308 */ /* 0x000e620000000800 */
[----:B---3--:R-:W-:Y:S01]  /*13a00*/  F2FP.BF16.F32.PACK_AB R42, R149, R148 ;  /* 0x00000094952a723e */ /* 0x008fe200000010ff */
[----:B------:R-:W3:Y:S01]  /*13a10*/  LDSM.16.MT88.4 R132, [R235+0xc000] ;  /* 0x00c00000eb84783b */ /* 0x000ee20000004200 */
[C---:B-----5:R-:W-:Y:S07]  /*13a20*/  HMMA.16816.F32.BF16 R12, R44.reuse, R140, R12 ;  /* 0x0000008c2c0c723c */ /* 0x060fee000004180c */
[----:B------:R-:W-:Y:S01]  /*13a30*/  MUFU.EX2 R154, R154 ;  /* 0x0000009a009a7308 */ /* 0x000fe20000000800 */
[----:B------:R-:W-:Y:S01]  /*13a40*/  F2FP.BF16.F32.PACK_AB R41, R153, R152 ;  /* 0x000000989929723e */ /* 0x000fe200000010ff */
[C---:B------:R-:W-:Y:S03]  /*13a50*/  HMMA.16816.F32.BF16 R16, R44.reuse, R142, R16 ;  /* 0x0000008e2c10723c */ /* 0x040fe60000041810 */
[--C-:B------:R-:W-:Y:S05]  /*13a60*/  FFMA.FTZ R141, R56, UR4, -R168.reuse ;  /* 0x00000004388d7c23 */ /* 0x100fea00080108a8 */
[----:B------:R-:W5:Y:S03]  /*13a70*/  MUFU.EX2 R150, R150 ;  /* 0x0000009600967308 */ /* 0x000f660000000800 */
[--C-:B------:R-:W-:Y:S01]  /*13a80*/  FFMA.FTZ R140, R57, UR4, -R168.reuse ;  /* 0x00000004398c7c23 */ /* 0x100fe200080108a8 */
[--C-:B------:R-:W-:Y:S01]  /*13a90*/  FFMA.FTZ R142, R58, UR4, -R165.reuse ;  /* 0x000000043a8e7c23 */ /* 0x100fe200080108a5 */
[C---:B--2---:R-:W-:Y:S03]  /*13aa0*/  HMMA.16816.F32.BF16 R20, R44.reuse, R48, R20 ;  /* 0x000000302c14723c */ /* 0x044fe60000041814 */
[--C-:B------:R-:W-:Y:S01]  /*13ab0*/  FFMA.FTZ R143, R59, UR4, -R165.reuse ;  /* 0x000000043b8f7c23 */ /* 0x100fe200080108a5 */
[----:B-1----:R-:W-:Y:S01]  /*13ac0*/  F2FP.BF16.F32.PACK_AB R43, R155, R151 ;  /* 0x000000979b2b723e */ /* 0x002fe200000010ff */
[----:B------:R-:W-:Y:S01]  /*13ad0*/  MUFU.EX2 R160, R160 ;  /* 0x000000a000a07308 */ /* 0x000fe20000000800 */
[----:B------:R-:W-:Y:S01]  /*13ae0*/  LDSM.16.MT88.4 R56, [R235+0xc800] ;  /* 0x00c80000eb38783b */ /* 0x000fe20000004200 */
[C---:B------:R-:W-:Y:S04]  /*13af0*/  HMMA.16816.F32.BF16 R24, R44.reuse, R50, R24 ;  /* 0x000000322c18723c */ /* 0x040fe80000041818 */
[----:B------:R-:W-:Y:S01]  /*13b00*/  FFMA.FTZ R115, R117, UR4, -R168 ;  /* 0x0000000475737c23 */ /* 0x000fe200080108a8 */
[----:B------:R-:W-:Y:S03]  /*13b10*/  FFMA.FTZ R117, R119, UR4, -R165 ;  /* 0x0000000477757c23 */ /* 0x000fe600080108a5 */
[----:B------:R-:W1:Y:S01]  /*13b20*/  MUFU.EX2 R144, R144 ;  /* 0x0000009000907308 */ /* 0x000e620000000800 */
[----:B------:R-:W2:Y:S01]  /*13b30*/  LDSM.16.MT88.4 R48, [R234+0xc000] ;  /* 0x00c00000ea30783b */ /* 0x000ea20000004200 */
[C---:B----4-:R-:W-:Y:S03]  /*13b40*/  HMMA.16816.F32.BF16 R28, R44.reuse, R36, R28 ;  /* 0x000000242c1c723c */ /* 0x050fe6000004181c */
[----:B------:R-:W-:Y:S01]  /*13b50*/  FADD.FTZ R178, R178, R190 ;  /* 0x000000beb2b27221 */ /* 0x000fe20000010000 */
[----:B------:R-:W-:Y:S04]  /*13b60*/  FADD.FTZ R185, R179, R185 ;  /* 0x000000b9b3b97221 */ /* 0x000fe80000010000 */
[----:B------:R-:W-:Y:S01]  /*13b70*/  MUFU.EX2 R146, R146 ;  /* 0x0000009200927308 */ /* 0x000fe20000000800 */
[----:B------:R-:W-:Y:S01]  /*13b80*/  HMMA.16816.F32.BF16 R32, R44, R38, R32 ;  /* 0x000000262c20723c */ /* 0x000fe20000041820 */
[----:B------:R-:W4:Y:S02]  /*13b90*/  LDSM.16.MT88.4 R36, [R233+0xc000] ;  /* 0x00c00000e924783b */ /* 0x000f240000004200 */
[----:B------:R-:W-:Y:S01]  /*13ba0*/  FADD.FTZ R178, R176, R178 ;  /* 0x000000b2b0b27221 */ /* 0x000fe20000010000 */
[----:B------:R-:W-:Y:S02]  /*13bb0*/  FADD.FTZ R175, R175, R185 ;  /* 0x000000b9afaf7221 */ /* 0x000fe40000010000 */
[C---:B------:R-:W-:Y:S03]  /*13bc0*/  HMMA.16816.F32.BF16 R4, R40.reuse, R52, R4 ;  /* 0x000000342804723c */ /* 0x040fe60000041804 */
[----:B------:R-:W2:Y:S02]  /*13bd0*/  MUFU.EX2 R145, R145 ;  /* 0x0000009100917308 */ /* 0x000ea40000000800 */
[----:B-----5:R-:W-:Y:S01]  /*13be0*/  F2FP.BF16.F32.PACK_AB R44, R150, R154 ;  /* 0x0000009a962c723e */ /* 0x020fe200000010ff */
[C---:B------:R-:W-:Y:S01]  /*13bf0*/  HMMA.16816.F32.BF16 R8, R40.reuse, R54, R8 ;  /* 0x000000362808723c */ /* 0x040fe20000041808 */
[----:B------:R-:W5:Y:S06]  /*13c00*/  LDSM.16.MT88.4 R52, [R237+0xc800] ;  /* 0x00c80000ed34783b */ /* 0x000f6c0000004200 */
[----:B------:R-:W-:Y:S01]  /*13c10*/  MUFU.EX2 R147, R147 ;  /* 0x0000009300937308 */ /* 0x000fe20000000800 */
[----:B-1----:R-:W-:Y:S01]  /*13c20*/  F2FP.BF16.F32.PACK_AB R45, R144, R160 ;  /* 0x000000a0902d723e */ /* 0x002fe200000010ff */
[C---:B---3--:R-:W-:Y:S08]  /*13c30*/  HMMA.16816.F32.BF16 R12, R40.reuse, R132, R12 ;  /* 0x00000084280c723c */ /* 0x048ff0000004180c */
[----:B------:R-:W1:Y:S01]  /*13c40*/  MUFU.EX2 R136, R136 ;  /* 0x0000008800887308 */ /* 0x000e620000000800 */
[C---:B------:R-:W-:Y:S03]  /*13c50*/  HMMA.16816.F32.BF16 R16, R40.reuse, R134, R16 ;  /* 0x000000862810723c */ /* 0x040fe60000041810 */
[----:B--2---:R-:W-:Y:S01]  /*13c60*/  F2FP.BF16.F32.PACK_AB R46, R145, R146 ;  /* 0x00000092912e723e */ /* 0x004fe200000010ff */
[--C-:B------:R-:W-:Y:S05]  /*13c70*/  FFMA.FTZ R132, R67, UR4, -R165.reuse ;  /* 0x0000000443847c23 */ /* 0x100fea00080108a5 */
[----:B------:R-:W-:Y:S01]  /*13c80*/  MUFU.EX2 R137, R137 ;  /* 0x0000008900897308 */ /* 0x000fe20000000800 */
[C---:B------:R-:W-:Y:S03]  /*13c90*/  HMMA.16816.F32.BF16 R20, R40.reuse, R48, R20 ;  /* 0x000000302814723c */ /* 0x040fe60000041814 */
[--C-:B------:R-:W-:Y:S01]  /*13ca0*/  FFMA.FTZ R67, R68, UR4, -R168.reuse ;  /* 0x0000000444437c23 */ /* 0x100fe200080108a8 */
[--C-:B------:R-:W-:Y:S01]  /*13cb0*/  FFMA.FTZ R68, R69, UR4, -R168.reuse ;  /* 0x0000000445447c23 */ /* 0x100fe200080108a8 */
[--C-:B------:R-:W-:Y:S01]  /*13cc0*/  FFMA.FTZ R69, R70, UR4, -R165.reuse ;  /* 0x0000000446457c23 */ /* 0x100fe200080108a5 */
[C---:B------:R-:W-:Y:S03]  /*13cd0*/  HMMA.16816.F32.BF16 R24, R40.reuse, R50, R24 ;  /* 0x000000322818723c */ /* 0x040fe60000041818 */
[----:B------:R-:W2:Y:S01]  /*13ce0*/  MUFU.EX2 R138, R138 ;  /* 0x0000008a008a7308 */ /* 0x000ea20000000800 */
[----:B------:R-:W3:Y:S01]  /*13cf0*/  LDSM.16.MT88.4 R48, [R234+0xc800] ;  /* 0x00c80000ea30783b */ /* 0x000ee20000004200 */
[----:B-1----:R-:W-:Y:S01]  /*13d00*/  F2FP.BF16.F32.PACK_AB R47, R136, R147 ;  /* 0x00000093882f723e */ /* 0x002fe200000010ff */
[C---:B----4-:R-:W-:Y:S07]  /*13d10*/  HMMA.16816.F32.BF16 R28, R40.reuse, R36, R28 ;  /* 0x00000024281c723c */ /* 0x050fee000004181c */
[----:B------:R-:W-:Y:S01]  /*13d20*/  MUFU.EX2 R161, R161 ;  /* 0x000000a100a17308 */ /* 0x000fe20000000800 */
[--C-:B------:R-:W-:Y:S01]  /*13d30*/  FFMA.FTZ R70, R71, UR4, -R165.reuse ;  /* 0x0000000447467c23 */ /* 0x100fe200080108a5 */
[----:B------:R-:W-:Y:S01]  /*13d40*/  HMMA.16816.F32.BF16 R32, R40, R38, R32 ;  /* 0x000000262820723c */ /* 0x000fe20000041820 */
[----:B------:R-:W1:Y:S07]  /*13d50*/  LDSM.16.MT88.4 R36, [R233+0xc800] ;  /* 0x00c80000e924783b */ /* 0x000e6e0000004200 */
[----:B------:R-:W4:Y:S01]  /*13d60*/  MUFU.EX2 R139, R139 ;  /* 0x0000008b008b7308 */ /* 0x000f220000000800 */
[C---:B-----5:R-:W-:Y:S05]  /*13d70*/  HMMA.16816.F32.BF16 R4, R44.reuse, R52, R4 ;  /* 0x000000342c04723c */ /* 0x060fea0000041804 */
[----:B--2---:R-:W-:Y:S01]  /*13d80*/  F2FP.BF16.F32.PACK_AB R40, R138, R137 ;  /* 0x000000898a28723e */ /* 0x004fe200000010ff */
[C---:B------:R-:W-:Y:S03]  /*13d90*/  HMMA.16816.F32.BF16 R8, R44.reuse, R54, R8 ;  /* 0x000000362c08723c */ /* 0x040fe60000041808 */
[----:B------:R-:W-:Y:S01]  /*13da0*/  MUFU.EX2 R141, R141 ;  /* 0x0000008d008d7308 */ /* 0x000fe20000000800 */
[----:B------:R-:W2:Y:S01]  /*13db0*/  LDSM.16.MT88.4 R52, [R237+0xd000] ;  /* 0x00d00000ed34783b */ /* 0x000ea20000004200 */
[--C-:B------:R-:W-:Y:S01]  /*13dc0*/  FFMA.FTZ R71, R72, UR4, -R168.reuse ;  /* 0x0000000448477c23 */ /* 0x100fe200080108a8 */
[C---:B------:R-:W-:Y:S07]  /*13dd0*/  HMMA.16816.F32.BF16 R12, R44.reuse, R56, R12 ;  /* 0x000000382c0c723c */ /* 0x040fee000004180c */
[----:B------:R-:W5:Y:S01]  /*13de0*/  MUFU.EX2 R140, R140 ;  /* 0x0000008c008c7308 */ /* 0x000f620000000800 */
[----:B----4-:R-:W-:Y:S01]  /*13df0*/  F2FP.BF16.F32.PACK_AB R41, R139, R161 ;  /* 0x000000a18b29723e */ /* 0x010fe200000010ff */
[C---:B------:R-:W-:Y:S01]  /*13e00*/  HMMA.16816.F32.BF16 R16, R44.reuse, R58, R16 ;  /* 0x0000003a2c10723c */ /* 0x040fe20000041810 */
[----:B------:R-:W4:Y:S07]  /*13e10*/  LDSM.16.MT88.4 R56, [R235+0xd000] ;  /* 0x00d00000eb38783b */ /* 0x000f2e0000004200 */
[----:B------:R-:W-:Y:S01]  /*13e20*/  MUFU.EX2 R142, R142 ;  /* 0x0000008e008e7308 */ /* 0x000fe20000000800 */
[C---:B---3--:R-:W-:Y:S03]  /*13e30*/  HMMA.16816.F32.BF16 R20, R44.reuse, R48, R20 ;  /* 0x000000302c14723c */ /* 0x048fe60000041814 */
[--C-:B------:R-:W-:Y:S03]  /*13e40*/  FFMA.FTZ R72, R73, UR4, -R168.reuse ;  /* 0x0000000449487c23 */ /* 0x100fe600080108a8 */
[C---:B------:R-:W-:Y:S03]  /*13e50*/  HMMA.16816.F32.BF16 R24, R44.reuse, R50, R24 ;  /* 0x000000322c18723c */ /* 0x040fe60000041818 */
[----:B------:R-:W3:Y:S01]  /*13e60*/  MUFU.EX2 R143, R143 ;  /* 0x0000008f008f7308 */ /* 0x000ee20000000800 */
[----:B------:R-:W4:Y:S01]  /*13e70*/  LDSM.16.MT88.4 R48, [R234+0xd000] ;  /* 0x00d00000ea30783b */ /* 0x000f220000004200 */
[----:B-----5:R-:W-:Y:S01]  /*13e80*/  F2FP.BF16.F32.PACK_AB R42, R140, R141 ;  /* 0x0000008d8c2a723e */ /* 0x020fe200000010ff */
[C---:B-1----:R-:W-:Y:S07]  /*13e90*/  HMMA.16816.F32.BF16 R28, R44.reuse, R36, R28 ;  /* 0x000000242c1c723c */ /* 0x042fee000004181c */
[----:B------:R-:W-:Y:S01]  /*13ea0*/  MUFU.EX2 R60, R60 ;  /* 0x0000003c003c7308 */ /* 0x000fe20000000800 */
[--C-:B------:R-:W-:Y:S01]  /*13eb0*/  FFMA.FTZ R73, R74, UR4, -R165.reuse ;  /* 0x000000044a497c23 */ /* 0x100fe200080108a5 */
[----:B------:R-:W-:Y:S01]  /*13ec0*/  HMMA.16816.F32.BF16 R32, R44, R38, R32 ;  /* 0x000000262c20723c */ /* 0x000fe20000041820 */
[----:B------:R-:W1:Y:S07]  /*13ed0*/  LDSM.16.MT88.4 R36, [R233+0xd000] ;  /* 0x00d00000e924783b */ /* 0x000e6e0000004200 */
[----:B------:R-:W5:Y:S03]  /*13ee0*/  MUFU.EX2 R61, R61 ;  /* 0x0000003d003d7308 */ /* 0x000f660000000800 */
[----:B---3--:R-:W-:Y:S01]  /*13ef0*/  F2FP.BF16.F32.PACK_AB R43, R143, R142 ;  /* 0x0000008e8f2b723e */ /* 0x008fe200000010ff */
[--C-:B------:R-:W-:Y:S01]  /*13f00*/  FFMA.FTZ R74, R75, UR4, -R165.reuse ;  /* 0x000000044b4a7c23 */ /* 0x100fe200080108a5 */
[--C-:B------:R-:W-:Y:S01]  /*13f10*/  FFMA.FTZ R75, R77, UR4, -R168.reuse ;  /* 0x000000044d4b7c23 */ /* 0x100fe200080108a8 */
[--C-:B------:R-:W-:Y:S01]  /*13f20*/  FFMA.FTZ R77, R79, UR4, -R165.reuse ;  /* 0x000000044f4d7c23 */ /* 0x100fe200080108a5 */
[--C-:B------:R-:W-:Y:S03]  /*13f30*/  FFMA.FTZ R79, R80, UR4, -R168.reuse ;  /* 0x00000004504f7c23 */ /* 0x100fe600080108a8 */
[----:B------:R-:W-:Y:S01]  /*13f40*/  MUFU.EX2 R62, R62 ;  /* 0x0000003e003e7308 */ /* 0x000fe20000000800 */
[C---:B--2---:R-:W-:Y:S05]  /*13f50*/  HMMA.16816.F32.BF16 R4, R40.reuse, R52, R4 ;  /* 0x000000342804723c */ /* 0x044fea0000041804 */
[--C-:B------:R-:W-:Y:S01]  /*13f60*/  FFMA.FTZ R80, R81, UR4, -R168.reuse ;  /* 0x0000000451507c23 */ /* 0x100fe200080108a8 */
[C---:B------:R-:W-:Y:S03]  /*13f70*/  HMMA.16816.F32.BF16 R8, R40.reuse, R54, R8 ;  /* 0x000000362808723c */ /* 0x040fe60000041808 */
[----:B------:R-:W2:Y:S01]  /*13f80*/  MUFU.EX2 R63, R63 ;  /* 0x0000003f003f7308 */ /* 0x000ea20000000800 */
[----:B------:R-:W3:Y:S01]  /*13f90*/  LDSM.16.MT88.4 R52, [R237+0xd800] ;  /* 0x00d80000ed34783b */ /* 0x000ee20000004200 */
[----:B-----5:R-:W-:Y:S01]  /*13fa0*/  F2FP.BF16.F32.PACK_AB R44, R61, R60 ;  /* 0x0000003c3d2c723e */ /* 0x020fe200000010ff */
[C---:B----4-:R-:W-:Y:S07]  /*13fb0*/  HMMA.16816.F32.BF16 R12, R40.reuse, R56, R12 ;  /* 0x00000038280c723c */ /* 0x050fee000004180c */
[----:B------:R-:W-:Y:S01]  /*13fc0*/  MUFU.EX2 R64, R64 ;  /* 0x0000004000407308 */ /* 0x000fe20000000800 */
[--C-:B------:R-:W-:Y:S01]  /*13fd0*/  FFMA.FTZ R81, R83, UR4, -R165.reuse ;  /* 0x0000000453517c23 */ /* 0x100fe200080108a5 */
[C---:B------:R-:W-:Y:S01]  /*13fe0*/  HMMA.16816.F32.BF16 R16, R40.reuse, R58, R16 ;  /* 0x0000003a2810723c */ /* 0x040fe20000041810 */
[----:B------:R-:W4:Y:S07]  /*13ff0*/  LDSM.16.MT88.4 R56, [R235+0xd800] ;  /* 0x00d80000eb38783b */ /* 0x000f2e0000004200 */
[----:B------:R-:W5:Y:S01]  /*14000*/  MUFU.EX2 R65, R65 ;  /* 0x0000004100417308 */ /* 0x000f620000000800 */
[C---:B------:R-:W-:Y:S03]  /*14010*/  HMMA.16816.F32.BF16 R20, R40.reuse, R48, R20 ;  /* 0x000000302814723c */ /* 0x040fe60000041814 */
[----:B--2---:R-:W-:Y:S03]  /*14020*/  F2FP.BF16.F32.PACK_AB R45, R63, R62 ;  /* 0x0000003e3f2d723e */ /* 0x004fe600000010ff */
[C---:B------:R-:W-:Y:S03]  /*14030*/  HMMA.16816.F32.BF16 R24, R40.reuse, R50, R24 ;  /* 0x000000322818723c */ /* 0x040fe60000041818 */
[----:B------:R-:W-:Y:S01]  /*14040*/  MUFU.EX2 R66, R66 ;  /* 0x0000004200427308 */ /* 0x000fe20000000800 */
[----:B------:R-:W2:Y:S01]  /*14050*/  LDSM.16.MT88.4 R48, [R234+0xd800] ;  /* 0x00d80000ea30783b */ /* 0x000ea20000004200 */
[--C-:B------:R-:W-:Y:S01]  /*14060*/  FFMA.FTZ R83, R84, UR4, -R168.reuse ;  /* 0x0000000454537c23 */ /* 0x100fe200080108a8 */
[C---:B-1----:R-:W-:Y:S07]  /*14070*/  HMMA.16816.F32.BF16 R28, R40.reuse, R36, R28 ;  /* 0x00000024281c723c */ /* 0x042fee000004181c */
[----:B------:R-:W1:Y:S01]  /*14080*/  MUFU.EX2 R132, R132 ;  /* 0x0000008400847308 */ /* 0x000e620000000800 */
[----:B-----5:R-:W-:Y:S01]  /*14090*/  F2FP.BF16.F32.PACK_AB R46, R65, R64 ;  /* 0x00000040412e723e */ /* 0x020fe200000010ff */
[----:B------:R-:W-:Y:S01]  /*140a0*/  HMMA.16816.F32.BF16 R32, R40, R38, R32 ;  /* 0x000000262820723c */ /* 0x000fe20000041820 */
[----:B------:R-:W5:Y:S07]  /*140b0*/  LDSM.16.MT88.4 R36, [R233+0xd800] ;  /* 0x00d80000e924783b */ /* 0x000f6e0000004200 */
[----:B------:R-:W-:Y:S03]  /*140c0*/  MUFU.EX2 R67, R67 ;  /* 0x0000004300437308 */ /* 0x000fe60000000800 */
[--C-:B------:R-:W-:Y:S01]  /*140d0*/  FFMA.FTZ R84, R85, UR4, -R168.reuse ;  /* 0x0000000455547c23 */ /* 0x100fe200080108a8 */
[--C-:B------:R-:W-:Y:S01]  /*140e0*/  FFMA.FTZ R85, R87, UR4, -R165.reuse ;  /* 0x0000000457557c23 */ /* 0x100fe200080108a5 */
[--C-:B------:R-:W-:Y:S01]  /*140f0*/  FFMA.FTZ R87, R89, UR4, -R168.reuse ;  /* 0x0000000459577c23 */ /* 0x100fe200080108a8 */
[----:B------:R-:W5:Y:S01]  /*14100*/  LDSM.16.MT88.4 R40, [R237+0xe000] ;  /* 0x00e00000ed28783b */ /* 0x000f620000004200 */
[--C-:B------:R-:W-:Y:S01]  /*14110*/  FFMA.FTZ R89, R90, UR4, -R165.reuse ;  /* 0x000000045a597c23 */ /* 0x100fe200080108a5 */
[--C-:B------:R-:W-:Y:S02]  /*14120*/  FFMA.FTZ R90, R91, UR4, -R165.reuse ;  /* 0x000000045b5a7c23 */ /* 0x100fe400080108a5 */
[----:B------:R-:W5:Y:S01]  /*14130*/  MUFU.EX2 R68, R68 ;  /* 0x0000004400447308 */ /* 0x000f620000000800 */
        /* <DEDUP_REMOVED lines=8> */
[C---:B---3--:R-:W-:Y:S05]  /*141c0*/  HMMA.16816.F32.BF16 R4, R44.reuse, R52, R4 ;  /* 0x000000342c04723c */ /* 0x048fea0000041804 */
[--C-:B------:R-:W-:Y:S01]  /*141d0*/  FFMA.FTZ R98, R99, UR4, -R165.reuse ;  /* 0x0000000463627c23 */ /* 0x100fe200080108a5 */
[C---:B------:R-:W-:Y:S03]  /*141e0*/  HMMA.16816.F32.BF16 R8, R44.reuse, R54, R8 ;  /* 0x000000362c08723c */ /* 0x040fe60000041808 */
[----:B------:R-:W1:Y:S01]  /*141f0*/  MUFU.EX2 R70, R70 ;  /* 0x0000004600467308 */ /* 0x000e620000000800 */
[----:B------:R-:W3:Y:S01]  /*14200*/  LDSM.16.MT88.4 R52, [R235+0xe000] ;  /* 0x00e00000eb34783b */ /* 0x000ee20000004200 */
[--C-:B------:R-:W-:Y:S01]  /*14210*/  FFMA.FTZ R99, R100, UR4, -R168.reuse ;  /* 0x0000000464637c23 */ /* 0x100fe200080108a8 */
[C---:B----4-:R-:W-:Y:S07]  /*14220*/  HMMA.16816.F32.BF16 R12, R44.reuse, R56, R12 ;  /* 0x000000382c0c723c */ /* 0x050fee000004180c */
[----:B------:R-:W-:Y:S01]  /*14230*/  MUFU.EX2 R71, R71 ;  /* 0x0000004700477308 */ /* 0x000fe20000000800 */
[--C-:B------:R-:W-:Y:S01]  /*14240*/  FFMA.FTZ R100, R102, UR4, -R165.reuse ;  /* 0x0000000466647c23 */ /* 0x100fe200080108a5 */
[C---:B------:R-:W-:Y:S01]  /*14250*/  HMMA.16816.F32.BF16 R16, R44.reuse, R58, R16 ;  /* 0x0000003a2c10723c */ /* 0x040fe20000041810 */
[----:B------:R-:W-:Y:S07]  /*14260*/  LDSM.16.MT88.4 R56, [R237+0xf000] ;  /* 0x00f00000ed38783b */ /* 0x000fee0000004200 */
[----:B------:R-:W4:Y:S01]  /*14270*/  MUFU.EX2 R72, R72 ;  /* 0x0000004800487308 */ /* 0x000f220000000800 */
        /* <DEDUP_REMOVED lines=14> */
[----:B-1----:R-:W-:Y:S02]  /*14360*/  F2FP.BF16.F32.PACK_AB R37, R70, R69 ;  /* 0x000000454625723e */ /* 0x002fe400000010ff */
[----:B----4-:R-:W-:Y:S01]  /*14370*/  F2FP.BF16.F32.PACK_AB R38, R72, R71 ;  /* 0x000000474826723e */ /* 0x010fe200000010ff */
[--C-:B------:R-:W-:Y:S02]  /*14380*/  FFMA.FTZ R110, R112, UR4, -R168.reuse ;  /* 0x00000004706e7c23 */ /* 0x100fe400080108a8 */
[----:B------:R-:W1:Y:S01]  /*14390*/  MUFU.EX2 R75, R75 ;  /* 0x0000004b004b7308 */ /* 0x000e620000000800 */
[----:B-----5:R-:W-:Y:S01]  /*143a0*/  F2FP.BF16.F32.PACK_AB R39, R74, R73 ;  /* 0x000000494a27723e */ /* 0x020fe200000010ff */
[--C-:B------:R-:W-:Y:S01]  /*143b0*/  FFMA.FTZ R112, R114, UR4, -R165.reuse ;  /* 0x0000000472707c23 */ /* 0x100fe200080108a5 */
[--C-:B------:R-:W-:Y:S01]  /*143c0*/  FFMA.FTZ R114, R116, UR4, -R168.reuse ;  /* 0x0000000474727c23 */ /* 0x100fe200080108a8 */
[----:B------:R-:W-:Y:S01]  /*143d0*/  FFMA.FTZ R116, R118, UR4, -R165 ;  /* 0x0000000476747c23 */ /* 0x000fe200080108a5 */
[----:B------:R-:W-:Y:S01]  /*143e0*/  FFMA.FTZ R118, R120, UR4, -R168 ;  /* 0x0000000478767c23 */ /* 0x000fe200080108a8 */
[----:B------:R-:W-:Y:S01]  /*143f0*/  FADD.FTZ R178, R171, R178 ;  /* 0x000000b2abb27221 */ /* 0x000fe20000010000 */
[----:B------:R-:W-:Y:S03]  /*14400*/  FADD.FTZ R175, R172, R175 ;  /* 0x000000afacaf7221 */ /* 0x000fe60000010000 */
[----:B------:R-:W-:Y:S01]  /*14410*/  MUFU.EX2 R78, R78 ;  /* 0x0000004e004e7308 */ /* 0x000fe20000000800 */
[C---:B------:R-:W-:Y:S05]  /*14420*/  HMMA.16816.F32.BF16 R4, R36.reuse, R40, R4 ;  /* 0x000000282404723c */ /* 0x040fea0000041804 */
[----:B------:R-:W-:Y:S01]  /*14430*/  FADD.FTZ R178, R170, R178 ;  /* 0x000000b2aab27221 */ /* 0x000fe20000010000 */
[C---:B------:R-:W-:Y:S03]  /*14440*/  HMMA.16816.F32.BF16 R8, R36.reuse, R42, R8 ;  /* 0x0000002a2408723c */ /* 0x040fe60000041808 */
[----:B------:R-:W4:Y:S01]  /*14450*/  MUFU.EX2 R77, R77 ;  /* 0x0000004d004d7308 */ /* 0x000f220000000800 */
[----:B------:R-:W5:Y:S01]  /*14460*/  LDSM.16.MT88.4 R40, [R237+0xe800] ;  /* 0x00e80000ed28783b */ /* 0x000f620000004200 */
[----:B------:R-:W-:Y:S01]  /*14470*/  FADD.FTZ R169, R169, R178 ;  /* 0x000000b2a9a97221 */ /* 0x000fe20000010000 */
[C---:B---3--:R-:W-:Y:S07]  /*14480*/  HMMA.16816.F32.BF16 R12, R36.reuse, R52, R12 ;  /* 0x00000034240c723c */ /* 0x048fee000004180c */
[----:B------:R-:W-:Y:S01]  /*14490*/  MUFU.EX2 R79, R79 ;  /* 0x0000004f004f7308 */ /* 0x000fe20000000800 */
[----:B------:R-:W-:Y:S01]  /*144a0*/  FADD.FTZ R169, R157, R169 ;  /* 0x000000a99da97221 */ /* 0x000fe20000010000 */
[C---:B------:R-:W-:Y:S01]  /*144b0*/  HMMA.16816.F32.BF16 R16, R36.reuse, R54, R16 ;  /* 0x000000362410723c */ /* 0x040fe20000041810 */
[----:B------:R-:W3:Y:S07]  /*144c0*/  LDSM.16.MT88.4 R52, [R235+0xe800] ;  /* 0x00e80000eb34783b */ /* 0x000eee0000004200 */
[----:B------:R-:W5:Y:S01]  /*144d0*/  MUFU.EX2 R80, R80 ;  /* 0x0000005000507308 */ /* 0x000f620000000800 */
[C---:B--2---:R-:W-:Y:S03]  /*144e0*/  HMMA.16816.F32.BF16 R20, R36.reuse, R48, R20 ;  /* 0x000000302414723c */ /* 0x044fe60000041814 */
[----:B------:R-:W-:Y:S03]  /*144f0*/  FADD.FTZ R169, R158, R169 ;  /* 0x000000a99ea97221 */ /* 0x000fe60000010000 */
[C---:B------:R-:W-:Y:S03]  /*14500*/  HMMA.16816.F32.BF16 R24, R36.reuse, R50, R24 ;  /* 0x000000322418723c */ /* 0x040fe60000041818 */
[----:B------:R-:W-:Y:S01]  /*14510*/  MUFU.EX2 R82, R82 ;  /* 0x0000005200527308 */ /* 0x000fe20000000800 */
[----:B------:R-:W2:Y:S01]  /*14520*/  LDSM.16.MT88.4 R48, [R234+0xe800] ;  /* 0x00e80000ea30783b */ /* 0x000ea20000004200 */
[----:B------:R-:W-:Y:S01]  /*14530*/  FADD.FTZ R174, R174, R175 ;  /* 0x000000afaeae7221 */ /* 0x000fe20000010000 */
[C---:B------:R-:W-:Y:S07]  /*14540*/  HMMA.16816.F32.BF16 R28, R36.reuse, R44, R28 ;  /* 0x0000002c241c723c */ /* 0x040fee000004181c */
[----:B------:R-:W3:Y:S01]  /*14550*/  MUFU.EX2 R81, R81 ;  /* 0x0000005100517308 */ /* 0x000ee20000000800 */
[----:B------:R-:W-:Y:S01]  /*14560*/  FADD.FTZ R173, R173, R174 ;  /* 0x000000aeadad7221 */ /* 0x000fe20000010000 */
[----:B------:R-:W-:Y:S01]  /*14570*/  HMMA.16816.F32.BF16 R32, R36, R46, R32 ;  /* 0x0000002e2420723c */ /* 0x000fe20000041820 */
[----:B------:R-:W2:Y:S07]  /*14580*/  LDSM.16.MT88.4 R44, [R233+0xe800] ;  /* 0x00e80000e92c783b */ /* 0x000eae0000004200 */
[----:B------:R-:W-:Y:S03]  /*14590*/  MUFU.EX2 R83, R83 ;  /* 0x0000005300537308 */ /* 0x000fe60000000800 */
[----:B------:R-:W-:Y:S01]  /*145a0*/  FADD.FTZ R173, R156, R173 ;  /* 0x000000ad9cad7221 */ /* 0x000fe20000010000 */
[----:B-1----:R-:W-:Y:S01]  /*145b0*/  F2FP.BF16.F32.PACK_AB R36, R75, R76 ;  /* 0x0000004c4b24723e */ /* 0x002fe200000010ff */
[----:B------:R-:W-:Y:S01]  /*145c0*/  FADD.FTZ R169, R188, R169 ;  /* 0x000000a9bca97221 */ /* 0x000fe20000010000 */
[----:B----4-:R-:W-:Y:S01]  /*145d0*/  F2FP.BF16.F32.PACK_AB R37, R77, R78 ;  /* 0x0000004e4d25723e */ /* 0x010fe200000010ff */
[----:B------:R-:W-:Y:S03]  /*145e0*/  FADD.FTZ R173, R159, R173 ;  /* 0x000000ad9fad7221 */ /* 0x000fe60000010000 */
[----:B------:R-:W1:Y:S01]  /*145f0*/  MUFU.EX2 R84, R84 ;  /* 0x0000005400547308 */ /* 0x000e620000000800 */
[----:B------:R-:W-:Y:S01]  /*14600*/  LDSM.16.MT88.4 R156, [R237+0x11800] ;  /* 0x01180000ed9c783b */ /* 0x000fe20000004200 */
[----:B-----5:R-:W-:Y:S01]  /*14610*/  F2FP.BF16.F32.PACK_AB R38, R80, R79 ;  /* 0x0000004f5026723e */ /* 0x020fe200000010ff */
[----:B------:R-:W-:Y:S01]  /*14620*/  FADD.FTZ R169, R193, R169 ;  /* 0x000000a9c1a97221 */ /* 0x000fe20000010000 */
[----:B---3--:R-:W-:Y:S01]  /*14630*/  F2FP.BF16.F32.PACK_AB R39, R81, R82 ;  /* 0x000000525127723e */ /* 0x008fe200000010ff */
[----:B------:R-:W-:Y:S02]  /*14640*/  FADD.FTZ R173, R186, R173 ;  /* 0x000000adbaad7221 */ /* 0x000fe40000010000 */
[----:B------:R-:W-:Y:S03]  /*14650*/  FADD.FTZ R169, R148, R169 ;  /* 0x000000a994a97221 */ /* 0x000fe60000010000 */
[----:B------:R-:W-:Y:S01]  /*14660*/  MUFU.EX2 R86, R86 ;  /* 0x0000005600567308 */ /* 0x000fe20000000800 */
[----:B------:R-:W-:Y:S01]  /*14670*/  FADD.FTZ R173, R152, R173 ;  /* 0x000000ad98ad7221 */ /* 0x000fe20000010000 */
[C---:B------:R-:W-:Y:S03]  /*14680*/  HMMA.16816.F32.BF16 R4, R36.reuse, R40, R4 ;  /* 0x000000282404723c */ /* 0x040fe60000041804 */
[----:B------:R-:W-:Y:S01]  /*14690*/  FADD.FTZ R149, R149, R169 ;  /* 0x000000a995957221 */ /* 0x000fe20000010000 */
[----:B------:R-:W-:Y:S04]  /*146a0*/  FADD.FTZ R173, R153, R173 ;  /* 0x000000ad99ad7221 */ /* 0x000fe80000010000 */
[----:B------:R-:W3:Y:S01]  /*146b0*/  MUFU.EX2 R85, R85 ;  /* 0x0000005500557308 */ /* 0x000ee20000000800 */
[C---:B------:R-:W-:Y:S03]  /*146c0*/  HMMA.16816.F32.BF16 R8, R36.reuse, R42, R8 ;  /* 0x0000002a2408723c */ /* 0x040fe60000041808 */
[----:B------:R-:W-:Y:S03]  /*146d0*/  FADD.FTZ R151, R151, R173 ;  /* 0x000000ad97977221 */ /* 0x000fe60000010000 */
[C---:B------:R-:W-:Y:S03]  /*146e0*/  HMMA.16816.F32.BF16 R12, R36.reuse, R52, R12 ;  /* 0x00000034240c723c */ /* 0x040fe6000004180c */
[----:B------:R-:W-:Y:S02]  /*146f0*/  MUFU.EX2 R88, R88 ;  /* 0x0000005800587308 */ /* 0x000fe40000000800 */
[----:B------:R-:W-:Y:S01]  /*14700*/  FADD.FTZ R154, R154, R149 ;  /* 0x000000959a9a7221 */ /* 0x000fe20000010000 */
[C---:B------:R-:W-:Y:S01]  /*14710*/  HMMA.16816.F32.BF16 R16, R36.reuse, R54, R16 ;  /* 0x000000362410723c */ /* 0x040fe20000041810 */
[----:B------:R-:W4:Y:S06]  /*14720*/  LDSM.16.MT88.4 R52, [R235+0xf000] ;  /* 0x00f00000eb34783b */ /* 0x000f2c0000004200 */
[----:B------:R-:W5:Y:S01]  /*14730*/  MUFU.EX2 R87, R87 ;  /* 0x0000005700577308 */ /* 0x000f620000000800 */
[----:B------:R-:W-:Y:S01]  /*14740*/  FADD.FTZ R155, R155, R151 ;  /* 0x000000979b9b7221 */ /* 0x000fe20000010000 */
[C---:B--2---:R-:W-:Y:S08]  /*14750*/  HMMA.16816.F32.BF16 R20, R36.reuse, R48, R20 ;  /* 0x000000302414723c */ /* 0x044ff00000041814 */
[----:B------:R-:W-:Y:S01]  /*14760*/  MUFU.EX2 R89, R89 ;  /* 0x0000005900597308 */ /* 0x000fe20000000800 */
[C---:B------:R-:W-:Y:S01]  /*14770*/  HMMA.16816.F32.BF16 R24, R36.reuse, R50, R24 ;  /* 0x000000322418723c */ /* 0x040fe20000041818 */
[----:B------:R-:W2:Y:S02]  /*14780*/  LDSM.16.MT88.4 R48, [R234+0xf000] ;  /* 0x00f00000ea30783b */ /* 0x000ea40000004200 */
[----:B------:R-:W-:Y:S03]  /*14790*/  FADD.FTZ R154, R150, R154 ;  /* 0x0000009a969a7221 */ /* 0x000fe60000010000 */
[C---:B------:R-:W-:Y:S03]  /*147a0*/  HMMA.16816.F32.BF16 R28, R36.reuse, R44, R28 ;  /* 0x0000002c241c723c */ /* 0x040fe6000004181c */
[----:B------:R-:W4:Y:S01]  /*147b0*/  MUFU.EX2 R90, R90 ;  /* 0x0000005a005a7308 */ /* 0x000f220000000800 */
[----:B------:R-:W-:Y:S01]  /*147c0*/  LDSM.16.MT88.4 R148, [R235+0x11800] ;  /* 0x01180000eb94783b */ /* 0x000fe20000004200 */
[----:B-1----:R-:W-:Y:S01]  /*147d0*/  F2FP.BF16.F32.PACK_AB R40, R84, R83 ;  /* 0x000000535428723e */ /* 0x002fe200000010ff */
[----:B------:R-:W-:Y:S07]  /*147e0*/  HMMA.16816.F32.BF16 R32, R36, R46, R32 ;  /* 0x0000002e2420723c */ /* 0x000fee0000041820 */
[----:B------:R-:W-:Y:S01]  /*147f0*/  MUFU.EX2 R91, R91 ;  /* 0x0000005b005b7308 */ /* 0x000fe20000000800 */
[----:B---3--:R-:W-:Y:S01]  /*14800*/  F2FP.BF16.F32.PACK_AB R41, R85, R86 ;  /* 0x000000565529723e */ /* 0x008fe200000010ff */
[----:B------:R-:W1:Y:S02]  /*14810*/  LDSM.16.MT88.4 R36, [R233+0xf000] ;  /* 0x00f00000e924783b */ /* 0x000e640000004200 */
[----:B-----5:R-:W-:Y:S01]  /*14820*/  F2FP.BF16.F32.PACK_AB R42, R87, R88 ;  /* 0x00000058572a723e */ /* 0x020fe200000010ff */
[----:B------:R-:W-:Y:S05]  /*14830*/  FADD.FTZ R154, R146, R154 ;  /* 0x0000009a929a7221 */ /* 0x000fea0000010000 */
[----:B------:R-:W3:Y:S01]  /*14840*/  MUFU.EX2 R92, R92 ;  /* 0x0000005c005c7308 */ /* 0x000ee20000000800 */
        /* <DEDUP_REMOVED lines=12> */
[C---:B------:R-:W-:Y:S07]  /*14910*/  HMMA.16816.F32.BF16 R12, R40.reuse, R52, R12 ;  /* 0x00000034280c723c */ /* 0x040fee000004180c */
[----:B------:R-:W-:Y:S01]  /*14920*/  MUFU.EX2 R96, R96 ;  /* 0x0000006000607308 */ /* 0x000fe20000000800 */
[----:B------:R-:W-:Y:S01]  /*14930*/  FADD.FTZ R140, R140, R141 ;  /* 0x0000008d8c8c7221 */ /* 0x000fe20000010000 */
[C---:B------:R-:W-:Y:S01]  /*14940*/  HMMA.16816.F32.BF16 R16, R40.reuse, R54, R16 ;  /* 0x000000362810723c */ /* 0x040fe20000041810 */
[----:B------:R-:W5:Y:S07]  /*14950*/  LDSM.16.MT88.4 R52, [R235+0xf800] ;  /* 0x00f80000eb34783b */ /* 0x000f6e0000004200 */
[----:B------:R-:W4:Y:S01]  /*14960*/  MUFU.EX2 R95, R95 ;  /* 0x0000005f005f7308 */ /* 0x000f220000000800 */
[C---:B--2---:R-:W-:Y:S03]  /*14970*/  HMMA.16816.F32.BF16 R20, R40.reuse, R48, R20 ;  /* 0x000000302814723c */ /* 0x044fe60000041814 */
[----:B------:R-:W-:Y:S03]  /*14980*/  FADD.FTZ R140, R60, R140 ;  /* 0x0000008c3c8c7221 */ /* 0x000fe60000010000 */
[C---:B------:R-:W-:Y:S03]  /*14990*/  HMMA.16816.F32.BF16 R24, R40.reuse, R50, R24 ;  /* 0x000000322818723c */ /* 0x040fe60000041818 */
[----:B------:R-:W-:Y:S01]  /*149a0*/  MUFU.EX2 R97, R97 ;  /* 0x0000006100617308 */ /* 0x000fe20000000800 */
[----:B------:R-:W2:Y:S01]  /*149b0*/  LDSM.16.MT88.4 R48, [R234+0xf800] ;  /* 0x00f80000ea30783b */ /* 0x000ea20000004200 */
[----:B------:R-:W-:Y:S01]  /*149c0*/  FADD.FTZ R61, R61, R140 ;  /* 0x0000008c3d3d7221 */ /* 0x000fe20000010000 */
[C---:B-1----:R-:W-:Y:S07]  /*149d0*/  HMMA.16816.F32.BF16 R28, R40.reuse, R36, R28 ;  /* 0x00000024281c723c */ /* 0x042fee000004181c */
[----:B------:R-:W1:Y:S01]  /*149e0*/  MUFU.EX2 R98, R98 ;  /* 0x0000006200627308 */ /* 0x000e620000000800 */
[----:B---3--:R-:W-:Y:S01]  /*149f0*/  F2FP.BF16.F32.PACK_AB R44, R92, R91 ;  /* 0x0000005b5c2c723e */ /* 0x008fe200000010ff */
[----:B------:R-:W-:Y:S01]  /*14a00*/  HMMA.16816.F32.BF16 R32, R40, R38, R32 ;  /* 0x000000262820723c */ /* 0x000fe20000041820 */
[----:B------:R-:W3:Y:S07]  /*14a10*/  LDSM.16.MT88.4 R36, [R233+0xf800] ;  /* 0x00f80000e924783b */ /* 0x000eee0000004200 */
[----:B------:R-:W-:Y:S03]  /*14a20*/  MUFU.EX2 R99, R99 ;  /* 0x0000006300637308 */ /* 0x000fe60000000800 */
[----:B----4-:R-:W-:Y:S01]  /*14a30*/  F2FP.BF16.F32.PACK_AB R45, R94, R93 ;  /* 0x0000005d5e2d723e */ /* 0x010fe200000010ff */
[----:B------:R-:W-:Y:S01]  /*14a40*/  FFMA.FTZ R60, R125, UR4, -R168 ;  /* 0x000000047d3c7c23 */ /* 0x000fe200080108a8 */
[----:B------:R-:W-:Y:S01]  /*14a50*/  F2FP.BF16.F32.PACK_AB R46, R95, R96 ;  /* 0x000000605f2e723e */ /* 0x000fe200000010ff */
[----:B------:R-:W-:Y:S01]  /*14a60*/  FADD.FTZ R160, R147, R160 ;  /* 0x000000a093a07221 */ /* 0x000fe20000010000 */
[----:B------:R-:W-:Y:S03]  /*14a70*/  FADD.FTZ R61, R64, R61 ;  /* 0x0000003d403d7221 */ /* 0x000fe60000010000 */
[----:B------:R-:W4:Y:S01]  /*14a80*/  MUFU.EX2 R3, R3 ;  /* 0x0000000300037308 */ /* 0x000f220000000800 */
[----:B-1----:R-:W-:Y:S01]  /*14a90*/  F2FP.BF16.F32.PACK_AB R47, R98, R97 ;  /* 0x00000061622f723e */ /* 0x002fe200000010ff */
[----:B------:R-:W-:Y:S01]  /*14aa0*/  FADD.FTZ R160, R136, R160 ;  /* 0x000000a088a07221 */ /* 0x000fe20000010000 */
[----:B------:R-:W-:Y:S03]  /*14ab0*/  FADD.FTZ R61, R65, R61 ;  /* 0x0000003d413d7221 */ /* 0x000fe60000010000 */
[----:B------:R-:W-:Y:S01]  /*14ac0*/  FADD.FTZ R160, R161, R160 ;  /* 0x000000a0a1a07221 */ /* 0x000fe20000010000 */
[----:B------:R-:W-:Y:S03]  /*14ad0*/  FADD.FTZ R61, R67, R61 ;  /* 0x0000003d433d7221 */ /* 0x000fe60000010000 */
[----:B------:R-:W-:Y:S01]  /*14ae0*/  MUFU.EX2 R100, R100 ;  /* 0x0000006400647308 */ /* 0x000fe20000000800 */
[C---:B-----5:R-:W-:Y:S05]  /*14af0*/  HMMA.16816.F32.BF16 R4, R44.reuse, R56, R4 ;  /* 0x000000382c04723c */ /* 0x060fea0000041804 */
[----:B------:R-:W-:Y:S01]  /*14b00*/  FADD.FTZ R160, R139, R160 ;  /* 0x000000a08ba07221 */ /* 0x000fe20000010000 */
[C---:B------:R-:W-:Y:S03]  /*14b10*/  HMMA.16816.F32.BF16 R8, R44.reuse, R58, R8 ;  /* 0x0000003a2c08723c */ /* 0x040fe60000041808 */
[----:B------:R-:W1:Y:S01]  /*14b20*/  MUFU.EX2 R101, R101 ;  /* 0x0000006500657308 */ /* 0x000e620000000800 */
[----:B------:R-:W5:Y:S01]  /*14b30*/  LDSM.16.MT88.4 R56, [R237+0x10000] ;  /* 0x01000000ed38783b */ /* 0x000f620000004200 */
[----:B----4-:R-:W-:Y:S01]  /*14b40*/  F2FP.BF16.F32.PACK_AB R40, R3, R99 ;  /* 0x000000630328723e */ /* 0x010fe200000010ff */
[C---:B------:R-:W-:Y:S07]  /*14b50*/  HMMA.16816.F32.BF16 R12, R44.reuse, R52, R12 ;  /* 0x000000342c0c723c */ /* 0x040fee000004180c */
[----:B------:R-:W-:Y:S01]  /*14b60*/  MUFU.EX2 R102, R102 ;  /* 0x0000006600667308 */ /* 0x000fe20000000800 */
[----:B------:R-:W-:Y:S01]  /*14b70*/  FADD.FTZ R142, R142, R160 ;  /* 0x000000a08e8e7221 */ /* 0x000fe20000010000 */
[C---:B------:R-:W-:Y:S01]  /*14b80*/  HMMA.16816.F32.BF16 R16, R44.reuse, R54, R16 ;  /* 0x000000362c10723c */ /* 0x040fe20000041810 */
[----:B------:R-:W4:Y:S07]  /*14b90*/  LDSM.16.MT88.4 R52, [R235+0x10000] ;  /* 0x01000000eb34783b */ /* 0x000f2e0000004200 */
[----:B------:R-:W5:Y:S01]  /*14ba0*/  MUFU.EX2 R103, R103 ;  /* 0x0000006700677308 */ /* 0x000f620000000800 */
[C---:B--2---:R-:W-:Y:S03]  /*14bb0*/  HMMA.16816.F32.BF16 R20, R44.reuse, R48, R20 ;  /* 0x000000302c14723c */ /* 0x044fe60000041814 */
[----:B-1----:R-:W-:Y:S03]  /*14bc0*/  F2FP.BF16.F32.PACK_AB R41, R101, R100 ;  /* 0x000000646529723e */ /* 0x002fe600000010ff */
[C---:B------:R-:W-:Y:S03]  /*14bd0*/  HMMA.16816.F32.BF16 R24, R44.reuse, R50, R24 ;  /* 0x000000322c18723c */ /* 0x040fe60000041818 */
[----:B------:R-:W-:Y:S01]  /*14be0*/  MUFU.EX2 R104, R104 ;  /* 0x0000006800687308 */ /* 0x000fe20000000800 */
[----:B------:R-:W1:Y:S01]  /*14bf0*/  LDSM.16.MT88.4 R48, [R234+0x10000] ;  /* 0x01000000ea30783b */ /* 0x000e620000004200 */
[----:B------:R-:W-:Y:S01]  /*14c00*/  FADD.FTZ R143, R143, R142 ;  /* 0x0000008e8f8f7221 */ /* 0x000fe20000010000 */
[C---:B---3--:R-:W-:Y:S07]  /*14c10*/  HMMA.16816.F32.BF16 R28, R44.reuse, R36, R28 ;  /* 0x000000242c1c723c */ /* 0x048fee000004181c */
[----:B------:R-:W2:Y:S01]  /*14c20*/  MUFU.EX2 R105, R105 ;  /* 0x0000006900697308 */ /* 0x000ea20000000800 */
[----:B-----5:R-:W-:Y:S01]  /*14c30*/  F2FP.BF16.F32.PACK_AB R42, R103, R102 ;  /* 0x00000066672a723e */ /* 0x020fe200000010ff */
[----:B------:R-:W-:Y:S01]  /*14c40*/  HMMA.16816.F32.BF16 R32, R44, R38, R32 ;  /* 0x000000262c20723c */ /* 0x000fe20000041820 */
[----:B------:R-:W3:Y:S07]  /*14c50*/  LDSM.16.MT88.4 R36, [R233+0x10000] ;  /* 0x01000000e924783b */ /* 0x000eee0000004200 */
[----:B------:R-:W-:Y:S03]  /*14c60*/  MUFU.EX2 R106, R106 ;  /* 0x0000006a006a7308 */ /* 0x000fe60000000800 */
[----:B------:R-:W-:Y:S01]  /*14c70*/  FADD.FTZ R143, R62, R143 ;  /* 0x0000008f3e8f7221 */ /* 0x000fe20000010000 */
[----:B------:R-:W-:Y:S01]  /*14c80*/  FFMA.FTZ R62, R127, UR4, -R165 ;  /* 0x000000047f3e7c23 */ /* 0x000fe200080108a5 */
[----:B------:R-:W-:Y:S02]  /*14c90*/  FADD.FTZ R61, R68, R61 ;  /* 0x0000003d443d7221 */ /* 0x000fe40000010000 */
[----:B------:R-:W-:Y:S02]  /*14ca0*/  FADD.FTZ R143, R63, R143 ;  /* 0x0000008f3f8f7221 */ /* 0x000fe40000010000 */
[----:B------:R-:W-:Y:S01]  /*14cb0*/  FADD.FTZ R71, R71, R61 ;  /* 0x0000003d47477221 */ /* 0x000fe20000010000 */
[----:B------:R-:W5:Y:S01]  /*14cc0*/  MUFU.EX2 R107, R107 ;  /* 0x0000006b006b7308 */ /* 0x000f620000000800 */
[----:B--2---:R-:W-:Y:S01]  /*14cd0*/  F2FP.BF16.F32.PACK_AB R43, R105, R104 ;  /* 0x00000068692b723e */ /* 0x004fe200000010ff */
[----:B------:R-:W-:Y:S01]  /*14ce0*/  FADD.FTZ R143, R66, R143 ;  /* 0x0000008f428f7221 */ /* 0x000fe20000010000 */
[----:B------:R-:W-:Y:S01]  /*14cf0*/  FFMA.FTZ R61, R126, UR4, -R165 ;  /* 0x000000047e3d7c23 */ /* 0x000fe200080108a5 */
[----:B------:R-:W-:Y:S02]  /*14d00*/  FADD.FTZ R71, R72, R71 ;  /* 0x0000004748477221 */ /* 0x000fe40000010000 */
[----:B------:R-:W-:Y:S02]  /*14d10*/  FADD.FTZ R132, R132, R143 ;  /* 0x0000008f84847221 */ /* 0x000fe40000010000 */
[C---:B------:R-:W-:Y:S01]  /*14d20*/  HMMA.16816.F32.BF16 R4, R40.reuse, R56, R4 ;  /* 0x000000382804723c */ /* 0x040fe20000041804 */
[----:B------:R-:W-:Y:S01]  /*14d30*/  LDSM.16.MT88.4 R140, [R234+0x11800] ;  /* 0x01180000ea8c783b */ /* 0x000fe20000004200 */
[----:B------:R-:W-:Y:S03]  /*14d40*/  MUFU.EX2 R108, R108 ;  /* 0x0000006c006c7308 */ /* 0x000fe60000000800 */
[----:B------:R-:W-:Y:S01]  /*14d50*/  FADD.FTZ R132, R69, R132 ;  /* 0x0000008445847221 */ /* 0x000fe20000010000 */
[C---:B------:R-:W-:Y:S03]  /*14d60*/  HMMA.16816.F32.BF16 R8, R40.reuse, R58, R8 ;  /* 0x0000003a2808723c */ /* 0x040fe60000041808 */
[----:B------:R-:W2:Y:S03]  /*14d70*/  LDSM.16.MT88.4 R56, [R237+0x10800] ;  /* 0x01080000ed38783b */ /* 0x000ea60000004200 */
[----:B------:R-:W3:Y:S01]  /*14d80*/  MUFU.EX2 R109, R109 ;  /* 0x0000006d006d7308 */ /* 0x000ee20000000800 */
[----:B-----5:R-:W-:Y:S01]  /*14d90*/  F2FP.BF16.F32.PACK_AB R44, R107, R106 ;  /* 0x0000006a6b2c723e */ /* 0x020fe200000010ff */
[C---:B----4-:R-:W-:Y:S03]  /*14da0*/  HMMA.16816.F32.BF16 R12, R40.reuse, R52, R12 ;  /* 0x00000034280c723c */ /* 0x050fe6000004180c */
[----:B------:R-:W-:Y:S03]  /*14db0*/  FADD.FTZ R132, R70, R132 ;  /* 0x0000008446847221 */ /* 0x000fe60000010000 */
[C---:B------:R-:W-:Y:S01]  /*14dc0*/  HMMA.16816.F32.BF16 R16, R40.reuse, R54, R16 ;  /* 0x000000362810723c */ /* 0x040fe20000041810 */
[----:B------:R-:W4:Y:S01]  /*14dd0*/  LDSM.16.MT88.4 R52, [R235+0x10800] ;  /* 0x01080000eb34783b */ /* 0x000f220000004200 */
[----:B------:R-:W-:Y:S03]  /*14de0*/  MUFU.EX2 R110, R110 ;  /* 0x0000006e006e7308 */ /* 0x000fe60000000800 */
[----:B------:R-:W-:Y:S01]  /*14df0*/  FADD.FTZ R132, R73, R132 ;  /* 0x0000008449847221 */ /* 0x000fe20000010000 */
[C---:B-1----:R-:W-:Y:S06]  /*14e00*/  HMMA.16816.F32.BF16 R20, R40.reuse, R48, R20 ;  /* 0x000000302814723c */ /* 0x042fec0000041814 */
[----:B------:R-:W1:Y:S01]  /*14e10*/  MUFU.EX2 R111, R111 ;  /* 0x0000006f006f7308 */ /* 0x000e620000000800 */
[----:B---3--:R-:W-:Y:S01]  /*14e20*/  F2FP.BF16.F32.PACK_AB R45, R109, R108 ;  /* 0x0000006c6d2d723e */ /* 0x008fe200000010ff */
[C---:B------:R-:W-:Y:S01]  /*14e30*/  HMMA.16816.F32.BF16 R24, R40.reuse, R50, R24 ;  /* 0x000000322818723c */ /* 0x040fe20000041818 */
[----:B------:R-:W3:Y:S02]  /*14e40*/  LDSM.16.MT88.4 R48, [R234+0x10800] ;  /* 0x01080000ea30783b */ /* 0x000ee40000004200 */
[----:B------:R-:W-:Y:S03]  /*14e50*/  FADD.FTZ R74, R74, R132 ;  /* 0x000000844a4a7221 */ /* 0x000fe60000010000 */
[C---:B------:R-:W-:Y:S02]  /*14e60*/  HMMA.16816.F32.BF16 R28, R40.reuse, R36, R28 ;  /* 0x00000024281c723c */ /* 0x040fe4000004181c */
[----:B------:R-:W-:Y:S03]  /*14e70*/  MUFU.EX2 R112, R112 ;  /* 0x0000007000707308 */ /* 0x000fe60000000800 */
[----:B------:R-:W-:Y:S01]  /*14e80*/  FADD.FTZ R76, R76, R71 ;  /* 0x000000474c4c7221 */ /* 0x000fe20000010000 */
[----:B------:R-:W-:Y:S01]  /*14e90*/  HMMA.16816.F32.BF16 R32, R40, R38, R32 ;  /* 0x000000262820723c */ /* 0x000fe20000041820 */
[----:B------:R-:W5:Y:S05]  /*14ea0*/  LDSM.16.MT88.4 R36, [R233+0x10800] ;  /* 0x01080000e924783b */ /* 0x000f6a0000004200 */
[----:B------:R-:W2:Y:S01]  /*14eb0*/  MUFU.EX2 R113, R113 ;  /* 0x0000007100717308 */ /* 0x000ea20000000800 */
[----:B-1----:R-:W-:Y:S01]  /*14ec0*/  F2FP.BF16.F32.PACK_AB R46, R111, R110 ;  /* 0x0000006e6f2e723e */ /* 0x002fe200000010ff */
[----:B------:R-:W-:Y:S03]  /*14ed0*/  FADD.FTZ R76, R75, R76 ;  /* 0x0000004c4b4c7221 */ /* 0x000fe60000010000 */
[----:B------:R-:W-:Y:S01]  /*14ee0*/  FADD.FTZ R78, R78, R74 ;  /* 0x0000004a4e4e7221 */ /* 0x000fe20000010000 */
[----:B------:R-:W1:Y:S04]  /*14ef0*/  LDSM.16.MT88.4 R40, [R237+0x11000] ;  /* 0x01100000ed28783b */ /* 0x000e680000004200 */
[----:B------:R-:W-:Y:S01]  /*14f00*/  MUFU.EX2 R114, R114 ;  /* 0x0000007200727308 */ /* 0x000fe20000000800 */
[----:B------:R-:W-:Y:S01]  /*14f10*/  FADD.FTZ R76, R79, R76 ;  /* 0x0000004c4f4c7221 */ /* 0x000fe20000010000 */
[----:B------:R-:W-:Y:S03]  /*14f20*/  FADD.FTZ R78, R77, R78 ;  /* 0x0000004e4d4e7221 */ /* 0x000fe60000010000 */
[----:B------:R-:W-:Y:S01]  /*14f30*/  FADD.FTZ R80, R80, R76 ;  /* 0x0000004c50507221 */ /* 0x000fe20000010000 */
[----:B------:R-:W-:Y:S04]  /*14f40*/  FADD.FTZ R78, R82, R78 ;  /* 0x0000004e524e7221 */ /* 0x000fe80000010000 */
[----:B------:R-:W1:Y:S01]  /*14f50*/  MUFU.EX2 R115, R115 ;  /* 0x0000007300737308 */ /* 0x000e620000000800 */
[----:B--2---:R-:W-:Y:S01]  /*14f60*/  F2FP.BF16.F32.PACK_AB R47, R113, R112 ;  /* 0x00000070712f723e */ /* 0x004fe200000010ff */
[----:B------:R-:W-:Y:S01]  /*14f70*/  FADD.FTZ R80, R83, R80 ;  /* 0x0000005053507221 */ /* 0x000fe20000010000 */
[----:B------:R-:W-:Y:S03]  /*14f80*/  FADD.FTZ R78, R81, R78 ;  /* 0x0000004e514e7221 */ /* 0x000fe60000010000 */
[----:B------:R-:W-:Y:S01]  /*14f90*/  FADD.FTZ R80, R84, R80 ;  /* 0x0000005054507221 */ /* 0x000fe20000010000 */
[----:B------:R-:W-:Y:S01]  /*14fa0*/  FADD.FTZ R86, R86, R78 ;  /* 0x0000004e56567221 */ /* 0x000fe20000010000 */
[C---:B------:R-:W-:Y:S02]  /*14fb0*/  HMMA.16816.F32.BF16 R4, R44.reuse, R56, R4 ;  /* 0x000000382c04723c */ /* 0x040fe40000041804 */
[----:B------:R-:W-:Y:S03]  /*14fc0*/  MUFU.EX2 R116, R116 ;  /* 0x0000007400747308 */ /* 0x000fe60000000800 */
[----:B------:R-:W-:Y:S01]  /*14fd0*/  FADD.FTZ R88, R88, R80 ;  /* 0x0000005058587221 */ /* 0x000fe20000010000 */
[C---:B------:R-:W-:Y:S06]  /*14fe0*/  HMMA.16816.F32.BF16 R8, R44.reuse, R58, R8 ;  /* 0x0000003a2c08723c */ /* 0x040fec0000041808 */
[----:B------:R-:W2:Y:S01]  /*14ff0*/  MUFU.EX2 R117, R117 ;  /* 0x0000007500757308 */ /* 0x000ea20000000800 */
[--C-:B------:R-:W-:Y:S01]  /*15000*/  FFMA.FTZ R57, R122, UR4, -R165.reuse ;  /* 0x000000047a397c23 */ /* 0x100fe200080108a5 */
[C---:B----4-:R-:W-:Y:S08]  /*15010*/  HMMA.16816.F32.BF16 R12, R44.reuse, R52, R12 ;  /* 0x000000342c0c723c */ /* 0x050ff0000004180c */
[----:B------:R-:W-:Y:S01]  /*15020*/  MUFU.EX2 R118, R118 ;  /* 0x0000007600767308 */ /* 0x000fe20000000800 */
[C---:B------:R-:W-:Y:S01]  /*15030*/  HMMA.16816.F32.BF16 R16, R44.reuse, R54, R16 ;  /* 0x000000362c10723c */ /* 0x040fe20000041810 */
[----:B------:R-:W4:Y:S02]  /*15040*/  LDSM.16.MT88.4 R52, [R235+0x11000] ;  /* 0x01100000eb34783b */ /* 0x000f240000004200 */
[----:B------:R-:W-:Y:S03]  /*15050*/  FFMA.FTZ R58, R123, UR4, -R165 ;  /* 0x000000047b3a7c23 */ /* 0x000fe600080108a5 */
[C---:B---3--:R-:W-:Y:S03]  /*15060*/  HMMA.16816.F32.BF16 R20, R44.reuse, R48, R20 ;  /* 0x000000302c14723c */ /* 0x048fe60000041814 */
[----:B------:R-:W3:Y:S02]  /*15070*/  MUFU.EX2 R56, R121 ;  /* 0x0000007900387308 */ /* 0x000ee40000000800 */
[--C-:B------:R-:W-:Y:S01]  /*15080*/  FFMA.FTZ R59, R124, UR4, -R168.reuse ;  /* 0x000000047c3b7c23 */ /* 0x100fe200080108a8 */
[C---:B------:R-:W-:Y:S01]  /*15090*/  HMMA.16816.F32.BF16 R24, R44.reuse, R50, R24 ;  /* 0x000000322c18723c */ /* 0x040fe20000041818 */
[----:B------:R-:W4:Y:S06]  /*150a0*/  LDSM.16.MT88.4 R48, [R234+0x11000] ;  /* 0x01100000ea30783b */ /* 0x000f2c0000004200 */
[----:B------:R-:W-:Y:S01]  /*150b0*/  MUFU.EX2 R57, R57 ;  /* 0x0000003900397308 */ /* 0x000fe20000000800 */
[----:B------:R-:W-:Y:S01]  /*150c0*/  FFMA.FTZ R168, R129, UR4, -R168 ;  /* 0x0000000481a87c23 */ /* 0x000fe200080108a8 */
[C---:B-----5:R-:W-:Y:S08]  /*150d0*/  HMMA.16816.F32.BF16 R28, R44.reuse, R36, R28 ;  /* 0x000000242c1c723c */ /* 0x060ff0000004181c */
[----:B------:R-:W5:Y:S01]  /*150e0*/  MUFU.EX2 R58, R58 ;  /* 0x0000003a003a7308 */ /* 0x000f620000000800 */
[----:B------:R-:W-:Y:S01]  /*150f0*/  HMMA.16816.F32.BF16 R32, R44, R38, R32 ;  /* 0x000000262c20723c */ /* 0x000fe20000041820 */
[----:B------:R-:W4:Y:S02]  /*15100*/  LDSM.16.MT88.4 R44, [R233+0x11000] ;  /* 0x01100000e92c783b */ /* 0x000f240000004200 */
[----:B-1----:R-:W-:Y:S01]  /*15110*/  F2FP.BF16.F32.PACK_AB R36, R115, R114 ;  /* 0x000000727324723e */ /* 0x002fe200000010ff */
[----:B------:R-:W-:Y:S01]  /*15120*/  FADD.FTZ R86, R85, R86 ;  /* 0x0000005655567221 */ /* 0x000fe20000010000 */
[----:B--2---:R-:W-:Y:S01]  /*15130*/  F2FP.BF16.F32.PACK_AB R37, R117, R116 ;  /* 0x000000747525723e */ /* 0x004fe200000010ff */
[----:B------:R-:W-:Y:S03]  /*15140*/  FADD.FTZ R88, R87, R88 ;  /* 0x0000005857587221 */ /* 0x000fe60000010000 */
[----:B------:R-:W-:Y:S02]  /*15150*/  MUFU.EX2 R168, R168 ;  /* 0x000000a800a87308 */ /* 0x000fe40000000800 */
[----:B---3--:R-:W-:Y:S01]  /*15160*/  F2FP.BF16.F32.PACK_AB R38, R56, R118 ;  /* 0x000000763826723e */ /* 0x008fe200000010ff */
[----:B------:R-:W-:Y:S01]  /*15170*/  FADD.FTZ R86, R89, R86 ;  /* 0x0000005659567221 */ /* 0x000fe20000010000 */
[----:B------:R-:W-:Y:S01]  /*15180*/  FADD.FTZ R88, R91, R88 ;  /* 0x000000585b587221 */ /* 0x000fe20000010000 */
[----:B-----5:R-:W-:Y:S05]  /*15190*/  F2FP.BF16.F32.PACK_AB R39, R58, R57 ;  /* 0x000000393a27723e */ /* 0x020fea00000010ff */
[----:B------:R-:W-:Y:S01]  /*151a0*/  MUFU.EX2 R59, R59 ;  /* 0x0000003b003b7308 */ /* 0x000fe20000000800 */
[----:B------:R-:W-:Y:S01]  /*151b0*/  FADD.FTZ R88, R92, R88 ;  /* 0x000000585c587221 */ /* 0x000fe20000010000 */
[----:B------:R-:W-:Y:S03]  /*151c0*/  FADD.FTZ R86, R90, R86 ;  /* 0x000000565a567221 */ /* 0x000fe60000010000 */
[----:B------:R-:W-:Y:S01]  /*151d0*/  FADD.FTZ R96, R96, R88 ;  /* 0x0000005860607221 */ /* 0x000fe20000010000 */
[C---:B------:R-:W-:Y:S04]  /*151e0*/  HMMA.16816.F32.BF16 R4, R36.reuse, R40, R4 ;  /* 0x000000282404723c */ /* 0x040fe80000041804 */
[----:B------:R-:W-:Y:S01]  /*151f0*/  MUFU.EX2 R40, R128 ;  /* 0x0000008000287308 */ /* 0x000fe20000000800 */
[----:B------:R-:W-:Y:S01]  /*15200*/  FADD.FTZ R96, R95, R96 ;  /* 0x000000605f607221 */ /* 0x000fe20000010000 */
[C---:B------:R-:W-:Y:S08]  /*15210*/  HMMA.16816.F32.BF16 R8, R36.reuse, R42, R8 ;  /* 0x0000002a2408723c */ /* 0x040ff00000041808 */
[----:B------:R-:W1:Y:S03]  /*15220*/  MUFU.EX2 R60, R60 ;  /* 0x0000003c003c7308 */ /* 0x000e660000000800 */
[----:B------:R-:W-:Y:S01]  /*15230*/  FADD.FTZ R93, R93, R86 ;  /* 0x000000565d5d7221 */ /* 0x000fe20000010000 */
[C---:B----4-:R-:W-:Y:S03]  /*15240*/  HMMA.16816.F32.BF16 R12, R36.reuse, R52, R12 ;  /* 0x00000034240c723c */ /* 0x050fe6000004180c */
[----:B------:R-:W-:Y:S03]  /*15250*/  FADD.FTZ R93, R94, R93 ;  /* 0x0000005d5e5d7221 */ /* 0x000fe60000010000 */
[C---:B------:R-:W-:Y:S01]  /*15260*/  HMMA.16816.F32.BF16 R16, R36.reuse, R54, R16 ;  /* 0x000000362410723c */ /* 0x040fe20000041810 */
[----:B------:R-:W-:Y:S04]  /*15270*/  MUFU.EX2 R61, R61 ;  /* 0x0000003d003d7308 */ /* 0x000fe80000000800 */
[----:B------:R-:W-:Y:S01]  /*15280*/  FADD.FTZ R93, R97, R93 ;  /* 0x0000005d615d7221 */ /* 0x000fe20000010000 */
[C---:B------:R-:W-:Y:S05]  /*15290*/  HMMA.16816.F32.BF16 R20, R36.reuse, R48, R20 ;  /* 0x000000302414723c */ /* 0x040fea0000041814 */
[----:B------:R-:W2:Y:S01]  /*152a0*/  MUFU.EX2 R62, R62 ;  /* 0x0000003e003e7308 */ /* 0x000ea20000000800 */
[--C-:B------:R-:W-:Y:S01]  /*152b0*/  FFMA.FTZ R41, R130, UR4, -R165.reuse ;  /* 0x0000000482297c23 */ /* 0x100fe200080108a5 */
[C---:B------:R-:W-:Y:S04]  /*152c0*/  HMMA.16816.F32.BF16 R24, R36.reuse, R50, R24 ;  /* 0x000000322418723c */ /* 0x040fe80000041818 */
[----:B------:R-:W-:Y:S02]  /*152d0*/  FFMA.FTZ R165, R131, UR4, -R165 ;  /* 0x0000000483a57c23 */ /* 0x000fe400080108a5 */
[C---:B------:R-:W-:Y:S02]  /*152e0*/  HMMA.16816.F32.BF16 R28, R36.reuse, R44, R28 ;  /* 0x0000002c241c723c */ /* 0x040fe4000004181c */
[----:B------:R-:W-:Y:S03]  /*152f0*/  MUFU.EX2 R41, R41 ;  /* 0x0000002900297308 */ /* 0x000fe60000000800 */
[----:B------:R-:W-:Y:S01]  /*15300*/  FADD.FTZ R99, R99, R96 ;  /* 0x0000006063637221 */ /* 0x000fe20000010000 */
[----:B------:R-:W-:Y:S01]  /*15310*/  HMMA.16816.F32.BF16 R32, R36, R46, R32 ;  /* 0x0000002e2420723c */ /* 0x000fe20000041820 */
[----:B------:R-:W3:Y:S05]  /*15320*/  LDSM.16.MT88.4 R36, [R233+0x11800] ;  /* 0x01180000e924783b */ /* 0x000eea0000004200 */
[----:B------:R-:W4:Y:S01]  /*15330*/  MUFU.EX2 R165, R165 ;  /* 0x000000a500a57308 */ /* 0x000f220000000800 */
[----:B------:R-:W-:Y:S01]  /*15340*/  FADD.FTZ R98, R98, R93 ;  /* 0x0000005d62627221 */ /* 0x000fe20000010000 */
[----:B------:R-:W-:Y:S03]  /*15350*/  FADD.FTZ R99, R3, R99 ;  /* 0x0000006303637221 */ /* 0x000fe60000010000 */
[----:B-1----:R-:W-:Y:S01]  /*15360*/  F2FP.BF16.F32.PACK_AB R132, R60, R59 ;  /* 0x0000003b3c84723e */ /* 0x002fe200000010ff */
[----:B------:R-:W-:Y:S01]  /*15370*/  FADD.FTZ R98, R100, R98 ;  /* 0x0000006264627221 */ /* 0x000fe20000010000 */
[----:B------:R-:W-:Y:S01]  /*15380*/  FADD.FTZ R99, R102, R99 ;  /* 0x0000006366637221 */ /* 0x000fe20000010000 */
[----:B--2---:R-:W-:Y:S02]  /*15390*/  F2FP.BF16.F32.PACK_AB R133, R62, R61 ;  /* 0x0000003d3e85723e */ /* 0x004fe400000010ff */
[----:B------:R-:W-:Y:S01]  /*153a0*/  FADD.FTZ R101, R101, R98 ;  /* 0x0000006265657221 */ /* 0x000fe20000010000 */
[----:B------:R-:W-:Y:S01]  /*153b0*/  FADD.FTZ R103, R103, R99 ;  /* 0x0000006367677221 */ /* 0x000fe20000010000 */
[----:B------:R-:W-:Y:S02]  /*153c0*/  F2FP.BF16.F32.PACK_AB R134, R168, R40 ;  /* 0x00000028a886723e */ /* 0x000fe400000010ff */
[----:B------:R-:W-:Y:S01]  /*153d0*/  FADD.FTZ R101, R104, R101 ;  /* 0x0000006568657221 */ /* 0x000fe20000010000 */
[----:B------:R-:W-:Y:S01]  /*153e0*/  FADD.FTZ R103, R106, R103 ;  /* 0x000000676a677221 */ /* 0x000fe20000010000 */
[----:B----4-:R-:W-:Y:S02]  /*153f0*/  F2FP.BF16.F32.PACK_AB R135, R165, R41 ;  /* 0x00000029a587723e */ /* 0x010fe400000010ff */
        /* <DEDUP_REMOVED lines=29> */
[----:B------:R-:W-:Y:S04]  /*155d0*/  FADD.FTZ R57, R62, R57 ;  /* 0x000000393e397221 */ /* 0x000fe80000010000 */
[----:B------:R1:W-:Y:S01]  /*155e0*/  STL [R1+0x8], R3 ;  /* 0x0000080301007387 */ /* 0x0003e20000100800 */
[----:B------:R-:W-:Y:S04]  /*155f0*/  FADD.FTZ R57, R41, R57 ;  /* 0x0000003929397221 */ /* 0x000fe80000010000 */
[----:B------:R-:W-:Y:S05]  /*15600*/  FADD.FTZ R4, R165, R57 ;  /* 0x00000039a5047221 */ /* 0x000fea0000010000 */
[----:B------:R2:W-:Y:S01]  /*15610*/  STL [R1+0x4], R4 ;  /* 0x0000040401007387 */ /* 0x0005e20000100800 */
[----:B-1----:R-:W-:Y:S01]  /*15620*/  MOV R3, R0 ;  /* 0x0000000000037202 */ /* 0x002fe20000000f00 */
[----:B------:R-:W-:Y:S06]  /*15630*/  @P1 BRA `(.L_x_2294) ;  /* 0xffffffac00f41947 */ /* 0x000fec000383ffff */
.L_x_2290:
[----:B------:R-:W2:Y:S04]  /*15640*/  LDL.LU R6, [R1+0x8] ;  /* 0x0000080001067983 */ /* 0x000ea80000300800 */
[----:B------:R-:W3:Y:S01]  /*15650*/  LDL.LU R5, [R1+0x4] ;  /* 0x0000040001057983 */ /* 0x000ee20000300800 */
[----:B------:R-:W1:Y:S01]  /*15660*/  S2UR UR4, SR_CgaCtaId ;  /* 0x00000000000479c3 */ /* 0x000e620000008800 */
[----:B------:R-:W-:Y:S01]  /*15670*/  MOV R7, 0x3f800000 ;  /* 0x3f80000000077802 */ /* 0x000fe20000000f00 */
[----:B------:R-:W-:Y:S01]  /*15680*/  UMOV UR6, 0x400 ;  /* 0x0000040000067882 */ /* 0x000fe20000000000 */
[----:B------:R-:W-:Y:S01]  /*15690*/  MOV R8, 0x3f800000 ;  /* 0x3f80000000087802 */ /* 0x000fe20000000f00 */
[----:B------:R-:W-:Y:S02]  /*156a0*/  UISETP.NE.AND UP0, UPT, UR5, -0x1, UPT ;  /* 0xffffffff0500788c */ /* 0x000fe4000bf05270 */
[----:B-1----:R-:W-:-:S09]  /*156b0*/  ULEA UR4, UR4, UR6, 0x18 ;  /* 0x0000000604047291 */ /* 0x002fd2000f8ec03f */
[----:B------:R-:W-:Y:S02]  /*156c0*/  @UP0 ULDC.64 UR6, c[0x0][0x298] ;  /* 0x0000a60000060ab9 */ /* 0x000fe40000000a00 */
[----:B------:R-:W-:-:S04]  /*156d0*/  @UP0 UIMAD.WIDE.U32 UR8, UR5, UR6, URZ ;  /* 0x00000006050802a5 */ /* 0x000fc8000f8e003f */
[----:B------:R-:W-:Y:S01]  /*156e0*/  @UP0 UIMAD UR7, UR5, UR7, UR9 ;  /* 0x00000007050702a4 */ /* 0x000fe2000f8e0209 */
[----:B--2---:R-:W1:Y:S04]  /*156f0*/  SHFL.BFLY PT, R4, R6, 0x2, 0x1f ;  /* 0x0c401f0006047f89 */ /* 0x004e6800000e0000 */
[----:B---3--:R-:W2:Y:S01]  /*15700*/  SHFL.BFLY PT, R3, R5, 0x2, 0x1f ;  /* 0x0c401f0005037f89 */ /* 0x008ea200000e0000 */
[----:B-1----:R-:W-:Y:S01]  /*15710*/  FADD.FTZ R4, R4, R6 ;  /* 0x0000000604047221 */ /* 0x002fe20000010000 */
[----:B--2---:R-:W-:-:S04]  /*15720*/  FADD.FTZ R3, R3, R5 ;  /* 0x0000000503037221 */ /* 0x004fc80000010000 */
[----:B------:R-:W1:Y:S04]  /*15730*/  SHFL.BFLY PT, R6, R4, 0x1, 0x1f ;  /* 0x0c201f0004067f89 */ /* 0x000e6800000e0000 */
[----:B------:R-:W2:Y:S01]  /*15740*/  SHFL.BFLY PT, R5, R3, 0x1, 0x1f ;  /* 0x0c201f0003057f89 */ /* 0x000ea200000e0000 */
[----:B-1----:R-:W-:Y:S02]  /*15750*/  FADD.FTZ R6, R4, R6 ;  /* 0x0000000604067221 */ /* 0x002fe40000010000 */
[----:B------:R-:W1:Y:S01]  /*15760*/  S2R R4, SR_TID.X ;  /* 0x0000000000047919 */ /* 0x000e620000002100 */
[----:B--2---:R-:W-:Y:S02]  /*15770*/  FADD.FTZ R5, R3, R5 ;  /* 0x0000000503057221 */ /* 0x004fe40000010000 */
[----:B------:R-:W-:-:S03]  /*15780*/  FSETP.NE.FTZ.AND P4, PT, R6, RZ, PT ;  /* 0x000000ff0600720b */ /* 0x000fc60003f95000 */
[----:B------:R-:W-:-:S10]  /*15790*/  FSETP.NE.FTZ.AND P3, PT, R5, RZ, PT ;  /* 0x000000ff0500720b */ /* 0x000fd40003f75000 */
[----:B------:R-:W2:Y:S08]  /*157a0*/  @P4 MUFU.RCP R7, R6 ;  /* 0x0000000600074308 */ /* 0x000eb00000001000 */
[----:B------:R-:W3:Y:S01]  /*157b0*/  @P3 MUFU.RCP R8, R5 ;  /* 0x0000000500083308 */ /* 0x000ee20000001000 */
[----:B-1----:R-:W-:Y:S01]  /*157c0*/  SHF.R.S32.HI R3, RZ, 0x1f, R4 ;  /* 0x0000001fff037819 */ /* 0x002fe20000011404 */
[C---:B--2---:R-:W-:Y:S01]  /*157d0*/  FMUL.FTZ R160, R7.reuse, R160 ;  /* 0x000000a007a07220 */ /* 0x044fe20000410000 */
[C---:B------:R-:W-:Y:S01]  /*157e0*/  FMUL.FTZ R161, R7.reuse, R161 ;  /* 0x000000a107a17220 */ /* 0x040fe20000410000 */
[----:B------:R-:W-:Y:S01]  /*157f0*/  FMUL.FTZ R156, R7, R156 ;  /* 0x0000009c079c7220 */ /* 0x000fe20000410000 */
[-C--:B------:R-:W-:Y:S01]  /*15800*/  LEA.HI R9, R3, R4.reuse, RZ, 0x2 ;  /* 0x0000000403097211 */ /* 0x080fe200078f10ff */
[----:B------:R-:W-:Y:S01]  /*15810*/  FMUL.FTZ R157, R7, R157 ;  /* 0x0000009d079d7220 */ /* 0x000fe20000410000 */
[----:B------:R-:W-:Y:S01]  /*15820*/  LEA.HI R3, R3, R4, RZ, 0x5 ;  /* 0x0000000403037211 */ /* 0x000fe200078f28ff */
[----:B------:R-:W-:Y:S01]  /*15830*/  FMUL.FTZ R152, R7, R152 ;  /* 0x0000009807987220 */ /* 0x000fe20000410000 */
[--C-:B------:R-:W-:Y:S01]  /*15840*/  SHF.R.S32.HI R11, RZ, 0x2, R9.reuse ;  /* 0x00000002ff0b7819 */ /* 0x100fe20000011409 */
[C---:B---3--:R-:W-:Y:S01]  /*15850*/  FMUL.FTZ R163, R8.reuse, R163 ;  /* 0x000000a308a37220 */ /* 0x048fe20000410000 */
[----:B------:R-:W-:Y:S01]  /*15860*/  SHF.R.S32.HI R10, RZ, 0x1f, R9 ;  /* 0x0000001fff0a7819 */ /* 0x000fe20000011409 */
[C---:B------:R-:W-:Y:S01]  /*15870*/  FMUL.FTZ R162, R8.reuse, R162 ;  /* 0x000000a208a27220 */ /* 0x040fe20000410000 */
[----:B------:R-:W-:Y:S01]  /*15880*/  LOP3.LUT R9, R9, 0x3ffffffc, RZ, 0xc0, !PT ;  /* 0x3ffffffc09097812 */ /* 0x000fe200078ec0ff */
[----:B------:R-:W-:Y:S01]  /*15890*/  FMUL.FTZ R159, R8, R159 ;  /* 0x0000009f089f7220 */ /* 0x000fe20000410000 */
[----:B------:R-:W-:Y:S01]  /*158a0*/  LEA.HI R10, R10, R11, RZ, 0x3 ;  /* 0x0000000b0a0a7211 */ /* 0x000fe200078f18ff */
[----:B------:R-:W-:Y:S01]  /*158b0*/  FMUL.FTZ R158, R8, R158 ;  /* 0x0000009e089e7220 */ /* 0x000fe20000410000 */
[----:B------:R-:W-:Y:S01]  /*158c0*/  SHF.R.S32.HI R12, RZ, 0x5, R3 ;  /* 0x00000005ff0c7819 */ /* 0x000fe20000011403 */
[----:B------:R-:W-:Y:S01]  /*158d0*/  IMAD.IADD R9, R4, 0x1, -R9 ;  /* 0x0000000104097824 */ /* 0x000fe200078e0a09 */
[----:B------:R-:W-:Y:S01]  /*158e0*/  LOP3.LUT R10, R10, 0xfffffff8, RZ, 0xc0, !PT ;  /* 0xfffffff80a0a7812 */ /* 0x000fe200078ec0ff */
[----:B------:R-:W-:Y:S01]  /*158f0*/  FMUL.FTZ R153, R7, R153 ;  /* 0x0000009907997220 */ /* 0x000fe20000410000 */
[C---:B------:R-:W-:Y:S01]  /*15900*/  FMUL.FTZ R155, R8.reuse, R155 ;  /* 0x0000009b089b7220 */ /* 0x040fe20000410000 */
[----:B------:R-:W-:Y:S01]  /*15910*/  FMUL.FTZ R154, R8, R154 ;  /* 0x0000009a089a7220 */ /* 0x000fe20000410000 */
[----:B------:R-:W-:Y:S01]  /*15920*/  LEA R9, R12, R9, 0x9 ;  /* 0x000000090c097211 */ /* 0x000fe200078e48ff */
[----:B------:R-:W-:-:S02]  /*15930*/  IMAD.IADD R10, R11, 0x1, -R10 ;  /* 0x000000010b0a7824 */ /* 0x000fc400078e0a0a */
[C---:B------:R-:W-:Y:S01]  /*15940*/  FMUL.FTZ R148, R7.reuse, R148 ;  /* 0x0000009407947220 */ /* 0x040fe20000410000 */
[C---:B------:R-:W-:Y:S01]  /*15950*/  FMUL.FTZ R149, R7.reuse, R149 ;  /* 0x0000009507957220 */ /* 0x040fe20000410000 */
[C---:B------:R-:W-:Y:S01]  /*15960*/  FMUL.FTZ R151, R8.reuse, R151 ;  /* 0x0000009708977220 */ /* 0x040fe20000410000 */
[----:B------:R-:W-:Y:S01]  /*15970*/  FMUL.FTZ R150, R8, R150 ;  /* 0x0000009608967220 */ /* 0x000fe20000410000 */
[----:B------:R-:W-:Y:S01]  /*15980*/  SHF.L.U32 R11, R10, 0x6, RZ ;  /* 0x000000060a0b7819 */ /* 0x000fe200000006ff */
[C---:B------:R-:W-:Y:S01]  /*15990*/  FMUL.FTZ R144, R7.reuse, R144 ;  /* 0x0000009007907220 */ /* 0x040fe20000410000 */
[----:B------:R-:W-:Y:S01]  /*159a0*/  FMUL.FTZ R145, R7, R145 ;  /* 0x0000009107917220 */ /* 0x000fe20000410000 */
[C---:B------:R-:W-:Y:S01]  /*159b0*/  FMUL.FTZ R147, R8.reuse, R147 ;  /* 0x0000009308937220 */ /* 0x040fe20000410000 */
[----:B------:R-:W-:Y:S01]  /*159c0*/  LOP3.LUT R13, R11, 0x1c0, RZ, 0xc0, !PT ;  /* 0x000001c00b0d7812 */ /* 0x000fe200078ec0ff */
[----:B------:R-:W-:Y:S01]  /*159d0*/  FMUL.FTZ R146, R8, R146 ;  /* 0x0000009208927220 */ /* 0x000fe20000410000 */
[----:B------:R-:W-:Y:S01]  /*159e0*/  LOP3.LUT R11, R10, 0x1, RZ, 0xc0, !PT ;  /* 0x000000010a0b7812 */ /* 0x000fe200078ec0ff */
[----:B------:R-:W-:Y:S01]  /*159f0*/  FMUL.FTZ R140, R7, R140 ;  /* 0x0000008c078c7220 */ /* 0x000fe20000410000 */
[----:B------:R-:W-:Y:S01]  /*15a00*/  LEA.HI R13, R13, R13, RZ, 0x1d ;  /* 0x0000000d0d0d7211 */ /* 0x000fe200078fe8ff */
[----:B------:R-:W-:Y:S01]  /*15a10*/  FMUL.FTZ R141, R7, R141 ;  /* 0x0000008d078d7220 */ /* 0x000fe20000410000 */
[----:B------:R-:W-:Y:S01]  /*15a20*/  ISETP.NE.U32.AND P0, PT, R11, 0x1, PT ;  /* 0x000000010b00780c */ /* 0x000fe20003f05070 */
[----:B------:R-:W-:Y:S01]  /*15a30*/  IMAD.MOV.U32 R11, RZ, RZ, 0x10 ;  /* 0x00000010ff0b7424 */ /* 0x000fe200078e00ff */
[----:B------:R-:W-:Y:S01]  /*15a40*/  LEA R9, R9, R13, 0x1 ;  /* 0x0000000d09097211 */ /* 0x000fe200078e08ff */
[----:B------:R-:W-:Y:S01]  /*15a50*/  FMUL.FTZ R143, R8, R143 ;  /* 0x0000008f088f7220 */ /* 0x000fe20000410000 */
[----:B------:R-:W-:Y:S01]  /*15a60*/  R2P PR, R10, 0x6 ;  /* 0x000000060a007804 */ /* 0x000fe20000000000 */
[----:B------:R-:W-:Y:S01]  /*15a70*/  IMAD.MOV.U32 R10, RZ, RZ, 0x20 ;  /* 0x00000020ff0a7424 */ /* 0x000fe200078e00ff */
[----:B------:R-:W-:Y:S01]  /*15a80*/  SEL R11, R11, 0xfffffff0, P0 ;  /* 0xfffffff00b0b7807 */ /* 0x000fe20000000000 */
[----:B------:R-:W-:Y:S01]  /*15a90*/  FMUL.FTZ R142, R8, R142 ;  /* 0x0000008e088e7220 */ /* 0x000fe20000410000 */
[----:B------:R-:W-:Y:S01]  /*15aa0*/  LEA R9, R9, UR4, 0x1 ;  /* 0x0000000409097c11 */ /* 0x000fe2000f8e08ff */
[C---:B------:R-:W-:Y:S01]  /*15ab0*/  FMUL.FTZ R136, R7.reuse, R136 ;  /* 0x0000008807887220 */ /* 0x040fe20000410000 */
[----:B------:R-:W-:Y:S01]  /*15ac0*/  SEL R10, R10, 0xffffffe0, !P1 ;  /* 0xffffffe00a0a7807 */ /* 0x000fe20004800000 */
[----:B------:R-:W-:Y:S01]  /*15ad0*/  FMUL.FTZ R137, R7, R137 ;  /* 0x0000008907897220 */ /* 0x000fe20000410000 */
[----:B------:R-:W-:Y:S01]  /*15ae0*/  IADD3 R13, R9, R11, RZ ;  /* 0x0000000b090d7210 */ /* 0x000fe20007ffe0ff */
[C---:B------:R-:W-:Y:S01]  /*15af0*/  FMUL.FTZ R139, R8.reuse, R139 ;  /* 0x0000008b088b7220 */ /* 0x040fe20000410000 */
[----:B------:R-:W-:Y:S01]  /*15b00*/  F2FP.BF16.F32.PACK_AB R160, R161, R160 ;  /* 0x000000a0a1a0723e */ /* 0x000fe200000010ff */
[--C-:B------:R-:W-:Y:S01]  /*15b10*/  IMAD.IADD R15, R9, 0x1, R10.reuse ;  /* 0x00000001090f7824 */ /* 0x100fe200078e020a */
[----:B------:R-:W-:Y:S01]  /*15b20*/  F2FP.BF16.F32.PACK_AB R162, R163, R162 ;  /* 0x000000a2a3a2723e */ /* 0x000fe200000010ff */
[----:B------:R-:W-:Y:S01]  /*15b30*/  IMAD.IADD R16, R13, 0x1, R10 ;  /* 0x000000010d107824 */ /* 0x000fe200078e020a */
[----:B------:R-:W-:Y:S01]  /*15b40*/  F2FP.BF16.F32.PACK_AB R156, R157, R156 ;  /* 0x0000009c9d9c723e */ /* 0x000fe200000010ff */
[C---:B------:R-:W-:Y:S01]  /*15b50*/  FMUL.FTZ R138, R8.reuse, R138 ;  /* 0x0000008a088a7220 */ /* 0x040fe20000410000 */
[----:B------:R-:W-:Y:S01]  /*15b60*/  F2FP.BF16.F32.PACK_AB R158, R159, R158 ;  /* 0x0000009e9f9e723e */ /* 0x000fe200000010ff */
[C---:B------:R-:W-:Y:S01]  /*15b70*/  FMUL.FTZ R135, R8.reuse, R135 ;  /* 0x0000008708877220 */ /* 0x040fe20000410000 */
[----:B------:R-:W-:Y:S01]  /*15b80*/  IADD3 R14, R9, 0x40, RZ ;  /* 0x00000040090e7810 */ /* 0x000fe20007ffe0ff */
[----:B------:R-:W-:Y:S01]  /*15b90*/  STS [R9], R160 ;  /* 0x000000a009007388 */ /* 0x000fe20000000800 */
[----:B------:R-:W-:Y:S01]  /*15ba0*/  F2FP.BF16.F32.PACK_AB R152, R153, R152 ;  /* 0x000000989998723e */ /* 0x000fe200000010ff */
[----:B------:R-:W-:Y:S01]  /*15bb0*/  FMUL.FTZ R132, R7, R132 ;  /* 0x0000008407847220 */ /* 0x000fe20000410000 */
[----:B------:R-:W-:Y:S01]  /*15bc0*/  F2FP.BF16.F32.PACK_AB R154, R155, R154 ;  /* 0x0000009a9b9a723e */ /* 0x000fe200000010ff */
[----:B------:R1:W-:Y:S01]  /*15bd0*/  STS [R9+0x400], R162 ;  /* 0x000400a209007388 */ /* 0x0003e20000000800 */
[----:B------:R-:W-:Y:S01]  /*15be0*/  @P2 IADD3 R14, R9, -0x40, RZ ;  /* 0xffffffc0090e2810 */ /* 0x000fe20007ffe0ff */
[----:B------:R-:W-:Y:S01]  /*15bf0*/  FMUL.FTZ R8, R8, R134 ;  /* 0x0000008608087220 */ /* 0x000fe20000410000 */
[----:B------:R-:W-:Y:S01]  /*15c00*/  F2FP.BF16.F32.PACK_AB R148, R149, R148 ;  /* 0x000000949594723e */ /* 0x000fe200000010ff */
[----:B------:R-:W-:Y:S01]  /*15c10*/  STS [R13], R156 ;  /* 0x0000009c0d007388 */ /* 0x000fe20000000800 */
[----:B------:R-:W-:Y:S01]  /*15c20*/  F2FP.BF16.F32.PACK_AB R150, R151, R150 ;  /* 0x000000969796723e */ /* 0x000fe200000010ff */
[----:B------:R-:W-:Y:S01]  /*15c30*/  FMUL.FTZ R7, R7, R133 ;  /* 0x0000008507077220 */ /* 0x000fe20000410000 */
[----:B------:R-:W-:Y:S01]  /*15c40*/  F2FP.BF16.F32.PACK_AB R144, R145, R144 ;  /* 0x000000909190723e */ /* 0x000fe200000010ff */
[----:B------:R-:W-:Y:S01]  /*15c50*/  STS [R13+0x400], R158 ;  /* 0x0004009e0d007388 */ /* 0x000fe20000000800 */
[----:B------:R-:W-:Y:S01]  /*15c60*/  F2FP.BF16.F32.PACK_AB R146, R147, R146 ;  /* 0x000000929392723e */ /* 0x000fe200000010ff */
[----:B------:R-:W-:Y:S01]  /*15c70*/  IMAD.IADD R11, R11, 0x1, R14 ;  /* 0x000000010b0b7824 */ /* 0x000fe200078e020e */
[----:B------:R-:W-:Y:S01]  /*15c80*/  F2FP.BF16.F32.PACK_AB R140, R141, R140 ;  /* 0x0000008c8d8c723e */ /* 0x000fe200000010ff */
[----:B------:R-:W-:Y:S01]  /*15c90*/  STS [R15], R152 ;  /* 0x000000980f007388 */ /* 0x000fe20000000800 */
[----:B------:R-:W-:Y:S01]  /*15ca0*/  F2FP.BF16.F32.PACK_AB R142, R143, R142 ;  /* 0x0000008e8f8e723e */ /* 0x000fe200000010ff */
[----:B------:R-:W2:Y:S01]  /*15cb0*/  @P4 MUFU.LG2 R6, R6 ;  /* 0x0000000600064308 */ /* 0x000ea20000000c00 */
[----:B------:R-:W-:Y:S01]  /*15cc0*/  F2FP.BF16.F32.PACK_AB R136, R137, R136 ;  /* 0x000000888988723e */ /* 0x000fe200000010ff */
[----:B------:R-:W-:Y:S01]  /*15cd0*/  STS [R15+0x400], R154 ;  /* 0x0004009a0f007388 */ /* 0x000fe20000000800 */
[----:B------:R-:W-:Y:S01]  /*15ce0*/  F2FP.BF16.F32.PACK_AB R138, R139, R138 ;  /* 0x0000008a8b8a723e */ /* 0x000fe200000010ff */
[----:B------:R-:W-:Y:S01]  /*15cf0*/  ULDC.U8 UR4, c[0x0][0x3d8] ;  /* 0x0000f60000047ab9 */ /* 0x000fe20000000000 */
[----:B------:R-:W-:Y:S01]  /*15d00*/  F2FP.BF16.F32.PACK_AB R8, R135, R8 ;  /* 0x000000088708723e */ /* 0x000fe200000010ff */
[----:B------:R-:W-:Y:S01]  /*15d10*/  STS [R16], R148 ;  /* 0x0000009410007388 */ /* 0x000fe20000000800 */
[----:B------:R-:W-:-:S02]  /*15d20*/  F2FP.BF16.F32.PACK_AB R7, R7, R132 ;  /* 0x000000840707723e */ /* 0x000fc400000010ff */
[----:B------:R-:W-:Y:S01]  /*15d30*/  PLOP3.LUT P0, PT, PT, PT, UP0, 0x80, 0x0 ;  /* 0x000000000000781c */ /* 0x000fe20003f0f008 */
[----:B------:R-:W-:Y:S01]  /*15d40*/  STS [R16+0x400], R150 ;  /* 0x0004009610007388 */ /* 0x000fe20000000800 */
[----:B------:R-:W-:Y:S02]  /*15d50*/  ISETP.NE.AND P1, PT, RZ, UR4, PT ;  /* 0x00000004ff007c0c */ /* 0x000fe4000bf25270 */
[----:B-1----:R-:W-:Y:S01]  /*15d60*/  MOV R9, 0x7f800000 ;  /* 0x7f80000000097802 */ /* 0x002fe20000000f00 */
[----:B------:R-:W-:Y:S01]  /*15d70*/  STS [R14], R144 ;  /* 0x000000900e007388 */ /* 0x000fe20000000800 */
[----:B--2---:R-:W-:-:S03]  /*15d80*/  @P4 FMUL.FTZ R6, R6, 0.69314718246459960938 ;  /* 0x3f31721806064820 */ /* 0x004fc60000410000 */
[----:B------:R1:W-:Y:S04]  /*15d90*/  STS [R14+0x400], R146 ;  /* 0x000400920e007388 */ /* 0x0003e80000000800 */
[----:B------:R-:W-:Y:S04]  /*15da0*/  STS [R11], R140 ;  /* 0x0000008c0b007388 */ /* 0x000fe80000000800 */
[----:B------:R-:W-:Y:S01]  /*15db0*/  STS [R11+0x400], R142 ;  /* 0x0004008e0b007388 */ /* 0x000fe20000000800 */
[C---:B-1----:R-:W-:Y:S01]  /*15dc0*/  IADD3 R14, R10.reuse, R14, RZ ;  /* 0x0000000e0a0e7210 */ /* 0x042fe20007ffe0ff */
[----:B------:R-:W-:-:S04]  /*15dd0*/  IMAD.IADD R10, R10, 0x1, R11 ;  /* 0x000000010a0a7824 */ /* 0x000fc800078e020b */
[----:B------:R-:W-:Y:S04]  /*15de0*/  STS [R14], R136 ;  /* 0x000000880e007388 */ /* 0x000fe80000000800 */
[----:B------:R-:W-:Y:S04]  /*15df0*/  STS [R14+0x400], R138 ;  /* 0x0004008a0e007388 */ /* 0x000fe80000000800 */
[----:B------:R1:W-:Y:S04]  /*15e00*/  STS [R10+0x400], R8 ;  /* 0x000400080a007388 */ /* 0x0003e80000000800 */
[----:B------:R2:W-:Y:S01]  /*15e10*/  STS [R10], R7 ;  /* 0x000000070a007388 */ /* 0x0005e20000000800 */
[----:B-1----:R1:W3:Y:S01]  /*15e20*/  @P3 MUFU.LG2 R8, R5 ;  /* 0x0000000500083308 */ /* 0x0022e20000000c00 */
[----:B--2---:R-:W2:Y:S01]  /*15e30*/  @P4 LDC R7, c[0x0][0x2e8] ;  /* 0x0000ba00ff074b82 */ /* 0x004ea20000000800 */
[----:B------:R-:W-:-:S07]  /*15e40*/  IMAD.MOV.U32 R10, RZ, RZ, 0x7f800000 ;  /* 0x7f800000ff0a7424 */ /* 0x000fce00078e00ff */
[----:B-1----:R-:W1:Y:S01]  /*15e50*/  @P3 LDC R5, c[0x0][0x2e8] ;  /* 0x0000ba00ff053b82 */ /* 0x002e620000000800 */
[----:B---3--:R-:W-:Y:S01]  /*15e60*/  @P3 FMUL.FTZ R8, R8, 0.69314718246459960938 ;  /* 0x3f31721808083820 */ /* 0x008fe20000410000 */
[----:B------:R-:W-:Y:S06]  /*15e70*/  @P0 BRA `(.L_x_2295) ;  /* 0x0000000000200947 */ /* 0x000fec0003800000 */
[----:B------:R-:W3:Y:S01]  /*15e80*/  S2UR UR8, SR_CTAID.Y ;  /* 0x00000000000879c3 */ /* 0x000ee20000002600 */
[----:B------:R-:W-:Y:S01]  /*15e90*/  ULDC.64 UR6, c[0x0][0x290] ;  /* 0x0000a40000067ab9 */ /* 0x000fe20000000a00 */
[----:B---3--:R-:W-:Y:S02]  /*15ea0*/  USHF.R.S32.HI UR4, URZ, 0x1f, UR8 ;  /* 0x0000001f3f047899 */ /* 0x008fe40008011408 */
[----:B------:R-:W-:Y:S02]  /*15eb0*/  UIMAD.WIDE.U32 UR10, UR8, UR6, URZ ;  /* 0x00000006080a72a5 */ /* 0x000fe4000f8e003f */
[----:B------:R-:W-:-:S04]  /*15ec0*/  UIMAD UR4, UR4, UR6, URZ ;  /* 0x00000006040472a4 */ /* 0x000fc8000f8e023f */
[----:B------:R-:W-:-:S03]  /*15ed0*/  UIMAD UR7, UR8, UR7, UR4 ;  /* 0x00000007080772a4 */ /* 0x000fc6000f8e0204 */
[----:B------:R-:W-:Y:S01]  /*15ee0*/  UMOV UR8, UR10 ;  /* 0x0000000a00087c82 */ /* 0x000fe20008000000 */
[----:B------:R-:W-:-:S12]  /*15ef0*/  UIADD3 UR7, UR11, UR7, URZ ;  /* 0x000000070b077290 */ /* 0x000fd8000fffe03f */
.L_x_2295:
[----:B--2---:R-:W-:Y:S01]  /*15f00*/  @P4 FFMA.FTZ R9, R2, R7, R6 ;  /* 0x0000000702094223 */ /* 0x004fe20000010006 */
[----:B-1----:R-:W-:Y:S01]  /*15f10*/  @P3 FFMA.FTZ R10, R0, R5, R8 ;  /* 0x00000005000a3223 */ /* 0x002fe20000010008 */
[----:B------:R-:W-:Y:S06]  /*15f20*/  @!P1 BRA `(.L_x_2296) ;  /* 0x00000000001c9947 */ /* 0x000fec0003800000 */
[----:B------:R-:W1:Y:S01]  /*15f30*/  S2UR UR9, SR_CTAID.Y ;  /* 0x00000000000979c3 */ /* 0x000e620000002600 */
[----:B------:R-:W-:Y:S01]  /*15f40*/  ULDC UR4, c[0x0][0x2c4] ;  /* 0x0000b10000047ab9 */ /* 0x000fe20000000800 */
[----:B------:R-:W-:-:S06]  /*15f50*/  ULDC UR10, c[0x0][0x2e4] ;  /* 0x0000b900000a7ab9 */ /* 0x000fcc0000000800 */
[----:B------:R-:W2:Y:S01]  /*15f60*/  S2UR UR6, SR_CTAID.Z ;  /* 0x00000000000679c3 */ /* 0x000ea20000002700 */
[----:B-1----:R-:W-:-:S04]  /*15f70*/  @!UP0 UIMAD UR5, UR9, UR4, URZ ;  /* 0x00000004090582a4 */ /* 0x002fc8000f8e023f */
[----:B--2---:R-:W-:Y:S01]  /*15f80*/  UIMAD UR10, UR6, UR10, UR5 ;  /* 0x0000000a060a72a4 */ /* 0x004fe2000f8e0205 */
[----:B------:R-:W-:Y:S05]  /*15f90*/  BRA `(.L_x_2297) ;  /* 0x0000000000187947 */ /* 0x000fea0003800000 */
.L_x_2296:
[----:B------:R-:W-:Y:S01]  /*15fa0*/  S2UR UR6, SR_CTAID.Z ;  /* 0x00000000000679c3 */ /* 0x000fe20000002700 */
[----:B------:R-:W-:Y:S01]  /*15fb0*/  ULDC UR4, c[0x0][0x270] ;  /* 0x00009c0000047ab9 */ /* 0x000fe20000000800 */
[----:B------:R-:W-:-:S06]  /*15fc0*/  ULDC UR10, c[0x0][0x2c4] ;  /* 0x0000b100000a7ab9 */ /* 0x000fcc0000000800 */
[----:B------:R-:W1:Y:S02]  /*15fd0*/  S2UR UR5, SR_CTAID.Y ;  /* 0x00000000000579c3 */ /* 0x000e640000002600 */
[----:B-1----:R-:W-:-:S04]  /*15fe0*/  UIMAD UR4, UR5, UR4, UR6 ;  /* 0x00000004050472a4 */ /* 0x002fc8000f8e0206 */
[----:B------:R-:W-:Y:S02]  /*15ff0*/  UIMAD UR10, UR4, UR10, URZ ;  /* 0x0000000a040a72a4 */ /* 0x000fe4000f8e023f */
.L_x_2297:
[----:B------:R-:W1:Y:S01]  /*16000*/  S2R R0, SR_TID.X ;  /* 0x0000000000007919 */ /* 0x000e620000002100 */
[----:B------:R-:W-:Y:S01]  /*16010*/  LOP3.LUT R3, R3, 0xffffffe0, RZ, 0xc0, !PT ;  /* 0xffffffe003037812 */ /* 0x000fe200078ec0ff */
[----:B------:R-:W-:Y:S01]  /*16020*/  BSSY B0, `(.L_x_2298) ;  /* 0x000001e000007945 */ /* 0x000fe20003800000 */
[----:B------:R-:W-:Y:S01]  /*16030*/  SHF.R.S32.HI R5, RZ, 0x1f, R12 ;  /* 0x0000001fff057819 */ /* 0x000fe2000001140c */
[----:B------:R-:W-:Y:S02]  /*16040*/  BAR.SYNC.DEFER_BLOCKING 0x0 ;  /* 0x0000000000007b1d */ /* 0x000fe40000010000 */
[----:B------:R-:W-:Y:S01]  /*16050*/  IMAD.IADD R3, R4, 0x1, -R3 ;  /* 0x0000000104037824 */ /* 0x000fe200078e0a03 */
[----:B------:R-:W-:-:S04]  /*16060*/  LEA.HI R5, R5, R12, RZ, 0x2 ;  /* 0x0000000c05057211 */ /* 0x000fc800078f10ff */
[----:B------:R-:W-:Y:S02]  /*16070*/  LOP3.LUT P0, RZ, R3, 0x3, RZ, 0xc0, !PT ;  /* 0x0000000303ff7812 */ /* 0x000fe4000780c0ff */
[----:B------:R-:W-:-:S05]  /*16080*/  LOP3.LUT R5, R5, 0xffffffc, RZ, 0xc0, !PT ;  /* 0x0ffffffc05057812 */ /* 0x000fca00078ec0ff */
[----:B------:R-:W-:Y:S01]  /*16090*/  IMAD.IADD R5, R12, 0x1, -R5 ;  /* 0x000000010c057824 */ /* 0x000fe200078e0a05 */
[----:B-1----:R-:W-:-:S04]  /*160a0*/  SHF.R.S32.HI R6, RZ, 0x1f, R0 ;  /* 0x0000001fff067819 */ /* 0x002fc80000011400 */
[----:B------:R-:W-:-:S04]  /*160b0*/  LEA.HI R2, R6, R0, RZ, 0x5 ;  /* 0x0000000006027211 */ /* 0x000fc800078f28ff */
[----:B------:R-:W-:-:S05]  /*160c0*/  LOP3.LUT R2, R2, 0xffffffe0, RZ, 0xc0, !PT ;  /* 0xffffffe002027812 */ /* 0x000fca00078ec0ff */
[----:B------:R-:W-:-:S05]  /*160d0*/  IMAD.IADD R2, R0, 0x1, -R2 ;  /* 0x0000000100027824 */ /* 0x000fca00078e0a02 */
[----:B------:R-:W-:-:S04]  /*160e0*/  SHF.R.S32.HI R4, RZ, 0x1f, R2 ;  /* 0x0000001fff047819 */ /* 0x000fc80000011402 */
[----:B------:R-:W-:-:S04]  /*160f0*/  LEA.HI R4, R4, R2, RZ, 0x2 ;  /* 0x0000000204047211 */ /* 0x000fc800078f10ff */
[----:B------:R-:W-:-:S05]  /*16100*/  SHF.R.S32.HI R4, RZ, 0x2, R4 ;  /* 0x00000002ff047819 */ /* 0x000fca0000011404 */
[----:B------:R-:W-:Y:S01]  /*16110*/  IMAD R4, R5, 0x10, R4 ;  /* 0x0000001005047824 */ /* 0x000fe200078e0204 */
[----:B------:R-:W-:Y:S06]  /*16120*/  @P0 BRA `(.L_x_2299) ;  /* 0x0000000000340947 */ /* 0x000fec0003800000 */
[----:B------:R-:W1:Y:S01]  /*16130*/  S2UR UR4, SR_CTAID.X ;  /* 0x00000000000479c3 */ /* 0x000e620000002500 */
[C---:B------:R-:W-:Y:S01]  /*16140*/  VIADD R2, R4.reuse, 0x8 ;  /* 0x0000000804027836 */ /* 0x040fe20000000000 */
[----:B------:R-:W-:-:S04]  /*16150*/  ISETP.GE.AND P2, PT, R4, UR19, PT ;  /* 0x0000001304007c0c */ /* 0x000fc8000bf46270 */
[----:B------:R-:W-:Y:S01]  /*16160*/  ISETP.GE.AND P1, PT, R2, UR19, PT ;  /* 0x0000001302007c0c */ /* 0x000fe2000bf26270 */
[----:B-1----:R-:W-:-:S04]  /*16170*/  ULEA UR4, UR4, UR10, 0x6 ;  /* 0x0000000a04047291 */ /* 0x002fc8000f8e303f */
        /* <DEDUP_REMOVED lines=8> */
.L_x_2299:
[----:B------:R-:W-:Y:S05]  /*16200*/  BSYNC B0 ;  /* 0x0000000000007941 */ /* 0x000fea0003800000 */
.L_x_2298:
[----:B------:R-:W2:Y:S01]  /*16210*/  S2UR UR5, SR_CTAID.X ;  /* 0x00000000000579c3 */ /* 0x000ea20000002500 */
[----:B------:R-:W-:Y:S01]  /*16220*/  LEA.HI R6, R6, R0, RZ, 0x3 ;  /* 0x0000000006067211 */ /* 0x000fe200078f18ff */
[----:B-1----:R1:W3:Y:S01]  /*16230*/  LDS.128 R8, [R246+0x1800] ;  /* 0x00180000f6087984 */ /* 0x0022e20000000c00 */
[----:B------:R-:W-:Y:S02]  /*16240*/  BSSY B0, `(.L_x_2300) ;  /* 0x0000027000007945 */ /* 0x000fe40003800000 */
[----:B------:R-:W-:-:S03]  /*16250*/  LOP3.LUT R2, R6, 0xfffffff8, RZ, 0xc0, !PT ;  /* 0xfffffff806027812 */ /* 0x000fc600078ec0ff */
[----:B------:R-:W4:Y:S02]  /*16260*/  LDC.64 R4, c[0x0][0x298] ;  /* 0x0000a600ff047b82 */ /* 0x000f240000000a00 */
[----:B------:R-:W-:-:S04]  /*16270*/  IMAD.IADD R0, R0, 0x1, -R2 ;  /* 0x0000000100007824 */ /* 0x000fc800078e0a02 */
[----:B------:R-:W-:Y:S01]  /*16280*/  IMAD.SHL.U32 R14, R0, 0x8, RZ ;  /* 0x00000008000e7824 */ /* 0x000fe200078e00ff */
[----:B------:R-:W-:Y:S01]  /*16290*/  SHF.R.S32.HI R0, RZ, 0x3, R6 ;  /* 0x00000003ff007819 */ /* 0x000fe20000011406 */
[----:B------:R-:W5:Y:S03]  /*162a0*/  LDC.64 R2, c[0x0][0x2a0] ;  /* 0x0000a800ff027b82 */ /* 0x000f660000000a00 */
[----:B------:R-:W-:Y:S01]  /*162b0*/  SHF.R.S32.HI R15, RZ, 0x1f, R14 ;  /* 0x0000001fff0f7819 */ /* 0x000fe2000001140e */
[C---:B------:R-:W-:Y:S01]  /*162c0*/  VIADD R6, R0.reuse, 0x10 ;  /* 0x0000001000067836 */ /* 0x040fe20000000000 */
[----:B------:R-:W-:Y:S01]  /*162d0*/  IADD3 R7, R0, 0x20, RZ ;  /* 0x0000002000077810 */ /* 0x000fe20007ffe0ff */
[----:B--2---:R-:W-:-:S03]  /*162e0*/  USHF.L.U32 UR5, UR5, 0x6, URZ ;  /* 0x0000000605057899 */ /* 0x004fc6000800063f */
[----:B------:R-:W-:Y:S01]  /*162f0*/  ISETP.GE.AND P3, PT, R6, UR19, PT ;  /* 0x0000001306007c0c */ /* 0x000fe2000bf66270 */
[----:B------:R-:W-:Y:S01]  /*16300*/  VIADD R6, R0, 0x30 ;  /* 0x0000003000067836 */ /* 0x000fe20000000000 */
[----:B------:R-:W-:Y:S01]  /*16310*/  ISETP.GE.AND P2, PT, R7, UR19, PT ;  /* 0x0000001307007c0c */ /* 0x000fe2000bf46270 */
[----:B------:R-:W-:-:S03]  /*16320*/  USHF.R.S32.HI UR4, URZ, 0x1f, UR5 ;  /* 0x0000001f3f047899 */ /* 0x000fc60008011405 */
[----:B------:R-:W-:Y:S01]  /*16330*/  ISETP.GE.AND P1, PT, R6, UR19, PT ;  /* 0x0000001306007c0c */ /* 0x000fe2000bf26270 */
[----:B----4-:R-:W-:-:S04]  /*16340*/  IMAD.WIDE.U32 R14, R4, UR5, R14 ;  /* 0x00000005040e7c25 */ /* 0x010fc8000f8e000e */
[----:B------:R-:W-:Y:S01]  /*16350*/  IMAD R12, R4, UR4, RZ ;  /* 0x00000004040c7c24 */ /* 0x000fe2000f8e02ff */
[----:B------:R-:W-:Y:S01]  /*16360*/  USHF.R.S32.HI UR4, URZ, 0x1f, UR6 ;  /* 0x0000001f3f047899 */ /* 0x000fe20008011406 */
[----:B------:R-:W-:Y:S02]  /*16370*/  IADD3 R16, P0, R14, UR8, RZ ;  /* 0x000000080e107c10 */ /* 0x000fe4000ff1e0ff */
[----:B------:R-:W-:-:S05]  /*16380*/  IMAD R12, R5, UR5, R12 ;  /* 0x00000005050c7c24 */ /* 0x000fca000f8e020c */
[----:B------:R-:W-:Y:S01]  /*16390*/  IADD3.X R17, R12, UR7, R15, P0, !PT ;  /* 0x000000070c117c10 */ /* 0x000fe200087fe40f */
[----:B-----5:R-:W-:Y:S01]  /*163a0*/  IMAD R12, R2, UR4, RZ ;  /* 0x00000004020c7c24 */ /* 0x020fe2000f8e02ff */
[----:B------:R-:W-:-:S03]  /*163b0*/  ISETP.GE.AND P0, PT, R0, UR19, PT ;  /* 0x0000001300007c0c */ /* 0x000fc6000bf06270 */
[----:B------:R-:W-:Y:S02]  /*163c0*/  IMAD R3, R3, UR6, R12 ;  /* 0x0000000603037c24 */ /* 0x000fe4000f8e020c */
[----:B------:R1:W2:Y:S01]  /*163d0*/  LDS.128 R12, [R246] ;  /* 0x00000000f60c7984 */ /* 0x0002a20000000c00 */
[----:B------:R-:W-:Y:S01]  /*163e0*/  IMAD.WIDE.U32 R16, R2, UR6, R16 ;  /* 0x0000000602107c25 */ /* 0x000fe2000f8e0010 */
[----:B------:R-:W-:-:S04]  /*163f0*/  SHF.R.S32.HI R2, RZ, 0x1f, R0 ;  /* 0x0000001fff027819 */ /* 0x000fc80000011400 */
[----:B------:R-:W-:Y:S02]  /*16400*/  IADD3 R19, R3, R17, RZ ;  /* 0x0000001103137210 */ /* 0x000fe40007ffe0ff */
[----:B---3--:R-:W-:Y:S05]  /*16410*/  @P0 BRA `(.L_x_2301) ;  /* 0x0000000000240947 */ /* 0x008fea0003800000 */
        /* <DEDUP_REMOVED lines=9> */
.L_x_2301:
[----:B------:R-:W-:Y:S05]  /*164b0*/  BSYNC B0 ;  /* 0x0000000000007941 */ /* 0x000fea0003800000 */
.L_x_2300:
[----:B--23--:R2:W3:Y:S01]  /*164c0*/  LDS.128 R12, [R246+0x800] ;  /* 0x00080000f60c7984 */ /* 0x00c4e20000000c00 */
[----:B------:R-:W-:Y:S04]  /*164d0*/  BSSY B0, `(.L_x_2302) ;  /* 0x000000e000007945 */ /* 0x000fe80003800000 */
[----:B------:R-:W-:Y:S05]  /*164e0*/  @P3 BRA `(.L_x_2303) ;  /* 0x0000000000303947 */ /* 0x000fea0003800000 */
[----:B------:R-:W-:Y:S01]  /*164f0*/  IADD3 R6, P0, R0, 0x10, RZ ;  /* 0x0000001000067810 */ /* 0x000fe20007f1e0ff */
[----:B------:R-:W-:Y:S01]  /*16500*/  IMAD.MOV.U32 R20, RZ, RZ, R16 ;  /* 0x000000ffff147224 */ /* 0x000fe200078e0010 */
[----:B------:R-:W-:Y:S01]  /*16510*/  MOV R21, R19 ;  /* 0x0000001300157202 */ /* 0x000fe20000000f00 */
[----:B------:R-:W-:Y:S02]  /*16520*/  ULDC.64 UR4, c[0x0][0x280] ;  /* 0x0000a00000047ab9 */ /* 0x000fe40000000a00 */
[----:B------:R-:W-:Y:S02]  /*16530*/  IMAD.X R3, RZ, RZ, R2, P0 ;  /* 0x000000ffff037224 */ /* 0x000fe400000e0602 */
[----:B------:R-:W-:-:S04]  /*16540*/  IMAD.WIDE.U32 R20, R6, R4, R20 ;  /* 0x0000000406147225 */ /* 0x000fc800078e0014 */
[----:B------:R-:W-:-:S04]  /*16550*/  IMAD R3, R3, R4, RZ ;  /* 0x0000000403037224 */ /* 0x000fc800078e02ff */
[----:B------:R-:W-:Y:S01]  /*16560*/  IMAD R3, R6, R5, R3 ;  /* 0x0000000506037224 */ /* 0x000fe200078e0203 */
[----:B------:R-:W-:-:S04]  /*16570*/  LEA R6, P0, R20, UR4, 0x1 ;  /* 0x0000000414067c11 */ /* 0x000fc8000f8008ff */
[----:B------:R-:W-:-:S04]  /*16580*/  IADD3 R3, R3, R21, RZ ;  /* 0x0000001503037210 */ /* 0x000fc80007ffe0ff */
[----:B------:R-:W-:-:S05]  /*16590*/  LEA.HI.X R7, R20, UR5, R3, 0x1, P0 ;  /* 0x0000000514077c11 */ /* 0x000fca00080f0c03 */
[----:B---3--:R4:W-:Y:S02]  /*165a0*/  STG.E.128 desc[UR14][R6.64], R12 ;  /* 0x0000000c06007986 */ /* 0x0089e4000c101d0e */
.L_x_2303:
[----:B------:R-:W-:Y:S05]  /*165b0*/  BSYNC B0 ;  /* 0x0000000000007941 */ /* 0x000fea0003800000 */
.L_x_2302:
[----:B-12---:R-:W1:Y:S01]  /*165c0*/  LDS.128 R244, [R246+0x1000] ;  /* 0x00100000f6f47984 */ /* 0x006e620000000c00 */
[----:B------:R-:W-:Y:S04]  /*165d0*/  BSSY B0, `(.L_x_2304) ;  /* 0x000000e000007945 */ /* 0x000fe80003800000 */
[----:B------:R-:W-:Y:S05]  /*165e0*/  @P2 BRA `(.L_x_2305) ;  /* 0x0000000000302947 */ /* 0x000fea0003800000 */
[----:B----4-:R-:W-:Y:S01]  /*165f0*/  IADD3 R6, P0, R0, 0x20, RZ ;  /* 0x0000002000067810 */ /* 0x010fe20007f1e0ff */
[----:B---3--:R-:W-:Y:S01]  /*16600*/  IMAD.MOV.U32 R12, RZ, RZ, R16 ;  /* 0x000000ffff0c7224 */ /* 0x008fe200078e0010 */
        /* <DEDUP_REMOVED lines=9> */
[----:B-1----:R2:W-:Y:S02]  /*166a0*/  STG.E.128 desc[UR14][R6.64], R244 ;  /* 0x000000f406007986 */ /* 0x0025e4000c101d0e */
.L_x_2305:
[----:B------:R-:W-:Y:S05]  /*166b0*/  BSYNC B0 ;  /* 0x0000000000007941 */ /* 0x000fea0003800000 */
.L_x_2304:
[----:B------:R-:W-:Y:S05]  /*166c0*/  @P1 EXIT ;  /* 0x000000000000194d */ /* 0x000fea0003800000 */
[----:B------:R-:W-:Y:S01]  /*166d0*/  IADD3 R0, P0, R0, 0x30, RZ ;  /* 0x0000003000007810 */ /* 0x000fe20007f1e0ff */
[----:B------:R-:W-:Y:S01]  /*166e0*/  ULDC.64 UR4, c[0x0][0x280] ;  /* 0x0000a00000047ab9 */ /* 0x000fe20000000a00 */
[----:B------:R-:W-:Y:S02]  /*166f0*/  MOV R17, R19 ;  /* 0x0000001300117202 */ /* 0x000fe40000000f00 */
[----:B------:R-:W-:Y:S01]  /*16700*/  IADD3.X R2, RZ, R2, RZ, P0, !PT ;  /* 0x00000002ff027210 */ /* 0x000fe200007fe4ff */
        /* <DEDUP_REMOVED lines=8> */
.L_x_2306:
        /* <DEDUP_REMOVED lines=15> */
.L_x_8004:


//--------------------- .text._ZN5flash24flash_fwd_splitkv_kernelI23Flash_fwd_kernel_traitsILi64ELi64ELi256ELi4ELb0ELb0EN7cutlass10bfloat16_tE19Flash_kernel_traitsILi64ELi64ELi256ELi4ES3_EELb1ELb0ELb0ELb0ELb1ELb1ELb0ELb0EEEvNS_16Flash_fwd_paramsE --------------------------
	.section	.text._ZN5flash24flash_fwd_splitkv_kernelI23Flash_fwd_kernel_traitsILi64ELi64ELi256ELi4ELb0ELb0EN7cutlass10bfloat16_tE19Flash_kernel_traitsILi64ELi64ELi256ELi4ES3_EELb1ELb0ELb0ELb0ELb1ELb1ELb0ELb0EEEvNS_16Flash_fwd_paramsE,"ax",@progbits
	.align	128
        .global         _ZN5flash24flash_fwd_splitkv_kernelI23Flash_fwd_kernel_traitsILi64ELi64ELi256ELi4ELb0ELb0EN7cutlass10bfloat16_tE19Flash_kernel_traitsILi64ELi64ELi256ELi4ES3_EELb1ELb0ELb0ELb0ELb1ELb1ELb0ELb0EEEvNS_16Flash_fwd_paramsE
        .type           _ZN5flash24flash_fwd_splitkv_kernelI23Flash_fwd_kernel_traitsILi64ELi64ELi256ELi4ELb0ELb0EN7cutlass10bfloat16_tE19Flash_kernel_traitsILi64ELi64ELi256ELi4ES3_EELb1ELb0ELb0ELb0ELb1ELb1ELb0ELb0EEEvNS_16Flash_fwd_paramsE,@function
        .size           _ZN5flash24flash_fwd_splitkv_kernelI23Flash_fwd_kernel_traitsILi64ELi64ELi256ELi4ELb0ELb0EN7cutlass10bfloat16_tE19Flash_kernel_traitsILi64ELi64ELi256ELi4ES3_EELb1ELb0ELb0ELb0ELb1ELb1ELb0ELb0EEEvNS_16Flash_fwd_paramsE,(.L_x_8005 - _ZN5flash24flash_fwd_splitkv_kernelI23Flash_fwd_kernel_traitsILi64ELi64ELi256ELi4ELb0ELb0EN7cutlass10bfloat16_tE19Flash_kernel_traitsILi64ELi64ELi256ELi4ES3_EELb1ELb0ELb0ELb0ELb1ELb1ELb0ELb0EEEvNS_16Flash_fwd_paramsE)
        .other          _ZN5flash24flash_fwd_splitkv_kernelI23Flash_fwd_kernel_traitsILi64ELi64ELi256ELi4ELb0ELb0EN7cutlass10bfloat16_tE19Flash_kernel_traitsILi64ELi64ELi256ELi4ES3_EELb1ELb0ELb0ELb0ELb1ELb1ELb0ELb0EEEvNS_16Flash_fwd_paramsE,@"STO_CUDA_ENTRY STV_DEFAULT"
_ZN5flash24flash_fwd_splitkv_kernelI23Flash_fwd_kernel_traitsILi64ELi64ELi256ELi4ELb0ELb0EN7cutlass10bfloat16_tE19Flash_kernel_traitsILi64ELi64ELi256ELi4ES3_EELb1ELb0ELb0ELb0ELb1ELb1ELb0ELb0EEEvNS_16Flash_fwd_paramsE:
.text._ZN5flash24flash_fwd_splitkv_kernelI23Flash_fwd_kernel_traitsILi64ELi64ELi256ELi4ELb0ELb0EN7cutlass10bfloat16_tE19Flash_kernel_traitsILi64ELi64ELi256ELi4ES3_EELb1ELb0ELb0ELb0ELb1ELb1ELb0ELb0EEEvNS_16Flash_fwd_paramsE:
        /* <DEDUP_REMOVED lines=55> */
.L_x_2307:
[----:B------:R-:W-:-:S05]  /*0370*/  ULDC UR6, c[0x0][0x2c8] ;  /* 0x0000b20000067ab9 */ /* 0x000fca0000000800 */
.L_x_2308:
        /* <DEDUP_REMOVED lines=50> */
[----:B------:R-:W-:Y:S01]  /*06a0*/  IMAD.U32 R0, RZ, RZ, UR6 ;  /* 0x00000006ff007e24 */ /* 0x000fe2000f8e00ff */
[----:B------:R-:W-:Y:S01]  /*06b0*/  LOP3.LUT R2, R10, 0x1ffffff8, RZ, 0xc0, !PT ;  /* 0x1ffffff80a027812 */ /* 0x000fe200078ec0ff */
[----:B------:R-:W-:Y:S01]  /*06c0*/  UIMAD UR13, UR13, UR6, URZ ;  /* 0x000000060d0d72a4 */ /* 0x000fe2000f8e023f */
[----:B------:R-:W-:Y:S01]  /*06d0*/  SHF.R.S32.HI R10, RZ, 0x3, R10 ;  /* 0x00000003ff0a7819 */ /* 0x000fe2000001140a */
[----:B------:R-:W-:Y:S01]  /*06e0*/  USHF.R.S32.HI UR11, URZ, 0x1f, UR8 ;  /* 0x0000001f3f0b7899 */ /* 0x000fe20008011408 */
[----:B------:R-:W-:Y:S01]  /*06f0*/  BSSY B0, `(.L_x_2310) ;  /* 0x0000030000007945 */ /* 0x000fe20003800000 */
[----:B------:R-:W-:Y:S01]  /*0700*/  IMAD.IADD R2, R200, 0x1, -R2 ;  /* 0x00000001c8027824 */ /* 0x000fe200078e0a02 */
[----:B------:R-:W-:Y:S01]  /*0710*/  @!UP0 USHF.R.S32.HI UR10, URZ, 0x1f, UR9 ;  /* 0x0000001f3f0a8899 */ /* 0x000fe20008011409 */
[----:B------:R-:W-:Y:S01]  /*0720*/  VIADD R4, R10, 0x10 ;  /* 0x000000100a047836 */ /* 0x000fe20000000000 */
[----:B------:R-:W-:Y:S01]  /*0730*/  @!UP0 ULDC.64 UR4, c[0x0][0x290] ;  /* 0x0000a40000048ab9 */ /* 0x000fe20000000a00 */
[----:B------:R-:W-:Y:S01]  /*0740*/  IMAD.SHL.U32 R2, R2, 0x8, RZ ;  /* 0x0000000802027824 */ /* 0x000fe200078e00ff */
[----:B------:R-:W-:Y:S01]  /*0750*/  @!UP0 UIMAD UR10, UR10, UR4, URZ ;  /* 0x000000040a0a82a4 */ /* 0x000fe2000f8e023f */
[----:B------:R-:W-:Y:S01]  /*0760*/  ISETP.GE.OR P5, PT, R10, UR19, P6 ;  /* 0x000000130a007c0c */ /* 0x000fe2000b7a6670 */
[----:B------:R-:W-:Y:S01]  /*0770*/  @UP0 UIMAD.WIDE.U32 UR22, UR12, UR6, URZ ;  /* 0x000000060c1602a5 */ /* 0x000fe2000f8e003f */
[C---:B------:R-:W-:Y:S01]  /*0780*/  ISETP.GE.AND P2, PT, R4.reuse, UR19, PT ;  /* 0x0000001304007c0c */ /* 0x040fe2000bf46270 */
[----:B------:R-:W-:Y:S01]  /*0790*/  @!UP0 UIMAD.WIDE.U32 UR20, UR9, UR4, URZ ;  /* 0x00000004091482a5 */ /* 0x000fe2000f8e003f */
[--C-:B------:R-:W-:Y:S01]  /*07a0*/  SHF.R.S32.HI R3, RZ, 0x1f, R2.reuse ;  /* 0x0000001fff037819 */ /* 0x100fe20000011402 */
[----:B------:R-:W-:Y:S01]  /*07b0*/  UIMAD UR13, UR15, UR7, UR13 ;  /* 0x000000070f0d72a4 */ /* 0x000fe2000f8e020d */
[----:B------:R-:W-:Y:S01]  /*07c0*/  ISETP.GE.OR P4, PT, R4, UR19, P6 ;  /* 0x0000001304007c0c */ /* 0x000fe2000b786670 */
[----:B------:R-:W-:Y:S01]  /*07d0*/  @!UP0 UIMAD UR10, UR9, UR5, UR10 ;  /* 0x00000005090a82a4 */ /* 0x000fe2000f8e020a */
[----:B------:R-:W-:Y:S01]  /*07e0*/  VIADD R4, R10, 0x20 ;  /* 0x000000200a047836 */ /* 0x000fe20000000000 */
[----:B------:R-:W-:Y:S01]  /*07f0*/  @UP0 UIMAD UR12, UR12, UR7, UR23 ;  /* 0x000000070c0c02a4 */ /* 0x000fe2000f8e0217 */
[----:B------:R-:W-:Y:S01]  /*0800*/  IMAD.WIDE.U32 R2, R0, UR15, R2 ;  /* 0x0000000f00027c25 */ /* 0x000fe2000f8e0002 */
        /* <DEDUP_REMOVED lines=10> */
[----:B------:R-:W-:Y:S01]  /*08b0*/  ISETP.GE.AND P0, PT, R10, UR19, PT ;  /* 0x000000130a007c0c */ /* 0x000fe2000bf06270 */
[----:B------:R-:W-:Y:S01]  /*08c0*/  UIMAD UR5, UR8, UR5, UR11 ;  /* 0x00000005080572a4 */ /* 0x000fe2000f8e020b */
[----:B------:R-:W-:Y:S01]  /*08d0*/  ISETP.GE.AND P1, PT, R4, UR19, PT ;  /* 0x0000001304007c0c */ /* 0x000fe2000bf26270 */
[----:B------:R-:W-:Y:S01]  /*08e0*/  UIMAD UR10, UR9, UR10, UR8 ;  /* 0x0000000a090a72a4 */ /* 0x000fe2000f8e0208 */
[----:B------:R-:W-:Y:S01]  /*08f0*/  IMAD.WIDE.U32 R8, R0, UR8, R2 ;  /* 0x0000000800087c25 */ /* 0x000fe2000f8e0002 */
[----:B------:R-:W-:Y:S01]  /*0900*/  ULDC UR4, c[0x0][0x2c4] ;  /* 0x0000b10000047ab9 */ /* 0x000fe20000000800 */
[----:B------:R-:W-:Y:S01]  /*0910*/  ISETP.GE.OR P3, PT, R4, UR19, P6 ;  /* 0x0000001304007c0c */ /* 0x000fe2000b766670 */
[----:B------:R-:W-:Y:S01]  /*0920*/  UIMAD UR15, UR10, UR4, UR15 ;  /* 0x000000040a0f72a4 */ /* 0x000fe2000f8e020f */
[----:B------:R-:W-:Y:S01]  /*0930*/  VIADD R7, R9, UR5 ;  /* 0x0000000509077c36 */ /* 0x000fe20008000000 */
[----:B------:R-:W-:-:S04]  /*0940*/  SHF.R.S32.HI R12, RZ, 0x1f, R10 ;  /* 0x0000001fff0c7819 */ /* 0x000fc8000001140a */
[----:B------:R-:W-:Y:S06]  /*0950*/  @P0 BRA `(.L_x_2311) ;  /* 0x0000000000240947 */ /* 0x000fec0003800000 */
        /* <DEDUP_REMOVED lines=9> */
.L_x_2311:
[----:B------:R-:W-:Y:S05]  /*09f0*/  BSYNC B0 ;  /* 0x0000000000007941 */ /* 0x000fea0003800000 */
.L_x_2310:
[----:B------:R-:W-:Y:S01]  /*0a00*/  BSSY B0, `(.L_x_2312) ;  /* 0x0000010000007945 */ /* 0x000fe20003800000 */
[C---:B------:R-:W-:Y:S02]  /*0a10*/  IADD3 R11, P0, R10.reuse, UR15, RZ ;  /* 0x0000000f0a0b7c10 */ /* 0x040fe4000ff1e0ff */
[----:B------:R-:W-:Y:S01]  /*0a20*/  IADD3 R13, R10, 0x30, RZ ;  /* 0x000000300a0d7810 */ /* 0x000fe20007ffe0ff */
[----:B------:R-:W-:Y:S05]  /*0a30*/  @P2 BRA `(.L_x_2313) ;  /* 0x0000000000302947 */ /* 0x000fea0003800000 */
[----:B-1----:R-:W-:Y:S01]  /*0a40*/  IADD3 R4, P2, R10, 0x10, RZ ;  /* 0x000000100a047810 */ /* 0x002fe20007f5e0ff */
[----:B------:R-:W-:Y:S01]  /*0a50*/  IMAD.MOV.U32 R2, RZ, RZ, R8 ;  /* 0x000000ffff027224 */ /* 0x000fe200078e0008 */
        /* <DEDUP_REMOVED lines=10> */
.L_x_2313:
[----:B------:R-:W-:Y:S05]  /*0b00*/  BSYNC B0 ;  /* 0x0000000000007941 */ /* 0x000fea0003800000 */
.L_x_2312:
[----:B------:R-:W-:Y:S01]  /*0b10*/  BSSY B0, `(.L_x_2314) ;  /* 0x0000010000007945 */ /* 0x000fe20003800000 */
[----:B------:R-:W-:Y:S02]  /*0b20*/  ISETP.GE.AND P2, PT, R13, UR19, PT ;  /* 0x000000130d007c0c */ /* 0x000fe4000bf46270 */
[----:B------:R-:W-:Y:S01]  /*0b30*/  MOV R14, UR15 ;  /* 0x0000000f000e7c02 */ /* 0x000fe20008000f00 */
[----:B------:R-:W-:Y:S05]  /*0b40*/  @P1 BRA `(.L_x_2315) ;  /* 0x0000000000301947 */ /* 0x000fea0003800000 */
[----:B-12---:R-:W-:Y:S01]  /*0b50*/  IADD3 R4, P1, R10, 0x20, RZ ;  /* 0x000000200a047810 */ /* 0x006fe20007f3e0ff */
        /* <DEDUP_REMOVED lines=11> */
.L_x_2315:
[----:B------:R-:W-:Y:S05]  /*0c10*/  BSYNC B0 ;  /* 0x0000000000007941 */ /* 0x000fea0003800000 */
.L_x_2314:
[----:B------:R-:W-:Y:S04]  /*0c20*/  BSSY B0, `(.L_x_2316) ;  /* 0x000000e000007945 */ /* 0x000fe80003800000 */
[----:B------:R-:W-:Y:S05]  /*0c30*/  @P2 BRA `(.L_x_2317) ;  /* 0x0000000000302947 */ /* 0x000fea0003800000 */
[----:B------:R-:W-:Y:S01]  /*0c40*/  IADD3 R10, P1, R10, 0x30, RZ ;  /* 0x000000300a0a7810 */ /* 0x000fe20007f3e0ff */
[----:B------:R-:W-:Y:S01]  /*0c50*/  IMAD.MOV.U32 R2, RZ, RZ, R8 ;  /* 0x000000ffff027224 */ /* 0x000fe200078e0008 */
[----:B------:R-:W-:Y:S01]  /*0c60*/  MOV R3, R7 ;  /* 0x0000000700037202 */ /* 0x000fe20000000f00 */
[----:B------:R-:W-:Y:S02]  /*0c70*/  ULDC.64 UR4, c[0x0][0x280] ;  /* 0x0000a00000047ab9 */ /* 0x000fe40000000a00 */
[----:B------:R-:W-:Y:S02]  /*0c80*/  IMAD.X R0, RZ, RZ, R12, P1 ;  /* 0x000000ffff007224 */ /* 0x000fe400008e060c */
[----:B-123--:R-:W-:-:S04]  /*0c90*/  IMAD.WIDE.U32 R4, R10, UR6, R2 ;  /* 0x000000060a047c25 */ /* 0x00efc8000f8e0002 */
[----:B------:R-:W-:Y:S01]  /*0ca0*/  IMAD R0, R0, UR6, RZ ;  /* 0x0000000600007c24 */ /* 0x000fe2000f8e02ff */
[----:B------:R-:W-:-:S03]  /*0cb0*/  LEA R2, P1, R4, UR4, 0x1 ;  /* 0x0000000404027c11 */ /* 0x000fc6000f8208ff */
[----:B------:R-:W-:-:S05]  /*0cc0*/  IMAD R0, R10, UR7, R0 ;  /* 0x000000070a007c24 */ /* 0x000fca000f8e0200 */
[----:B------:R-:W-:-:S04]  /*0cd0*/  IADD3 R0, R5, R0, RZ ;  /* 0x0000000005007210 */ /* 0x000fc80007ffe0ff */
[----:B------:R-:W-:-:S05]  /*0ce0*/  LEA.HI.X R3, R4, UR5, R0, 0x1, P1 ;  /* 0x0000000504037c11 */ /* 0x000fca00088f0c00 */
[----:B------:R4:W-:Y:S02]  /*0cf0*/  STG.E.128 desc[UR16][R2.64], RZ ;  /* 0x000000ff02007986 */ /* 0x0009e4000c101d10 */
.L_x_2317:
[----:B------:R-:W-:Y:S05]  /*0d00*/  BSYNC B0 ;  /* 0x0000000000007941 */ /* 0x000fea0003800000 */
.L_x_2316:
[----:B------:R-:W-:Y:S01]  /*0d10*/  ULDC.64 UR4, c[0x0][0x2b0] ;  /* 0x0000ac0000047ab9 */ /* 0x000fe20000000a00 */
[----:B------:R-:W-:Y:S01]  /*0d20*/  ISETP.GE.OR P6, PT, R13, UR19, P6 ;  /* 0x000000130d007c0c */ /* 0x000fe2000b7c6670 */
[----:B-123--:R-:W-:Y:S01]  /*0d30*/  @!P5 IMAD.MOV.U32 R5, RZ, RZ, 0x7f800000 ;  /* 0x7f800000ff05d424 */ /* 0x00efe200078e00ff */
[----:B------:R-:W-:Y:S01]  /*0d40*/  LEA.HI.X.SX32 R0, R14, R12, 0x1, P0 ;  /* 0x0000000c0e007211 */ /* 0x000fe200000f0eff */
[----:B------:R-:W-:Y:S01]  /*0d50*/  @!P4 IMAD.MOV.U32 R4, RZ, RZ, 0x7f800000 ;  /* 0x7f800000ff04c424 */ /* 0x000fe200078e00ff */
[----:B----4-:R-:W-:-:S04]  /*0d60*/  LEA R2, P0, R11, UR4, 0x2 ;  /* 0x000000040b027c11 */ /* 0x010fc8000f8010ff */
[----:B------:R-:W-:Y:S01]  /*0d70*/  LEA.HI.X R3, R11, UR5, R0, 0x2, P0 ;  /* 0x000000050b037c11 */ /* 0x000fe200080f1400 */
[----:B------:R-:W-:-:S04]  /*0d80*/  @!P3 IMAD.MOV.U32 R0, RZ, RZ, 0x7f800000 ;  /* 0x7f800000ff00b424 */ /* 0x000fc800078e00ff */
[----:B------:R1:W-:Y:S04]  /*0d90*/  @!P5 STG.E desc[UR16][R2.64], R5 ;  /* 0x000000050200d986 */ /* 0x0003e8000c101910 */
[----:B------:R1:W-:Y:S04]  /*0da0*/  @!P4 STG.E desc[UR16][R2.64+0x40], R4 ;  /* 0x000040040200c986 */ /* 0x0003e8000c101910 */
[----:B------:R1:W-:Y:S01]  /*0db0*/  @!P3 STG.E desc[UR16][R2.64+0x80], R0 ;  /* 0x000080000200b986 */ /* 0x0003e2000c101910 */
[----:B------:R-:W-:Y:S05]  /*0dc0*/  @P6 EXIT ;  /* 0x000000000000694d */ /* 0x000fea0003800000 */
[----:B-1----:R-:W-:-:S05]  /*0dd0*/  MOV R0, 0x7f800000 ;  /* 0x7f80000000007802 */ /* 0x002fca0000000f00 */
[----:B------:R-:W-:Y:S01]  /*0de0*/  STG.E desc[UR16][R2.64+0xc0], R0 ;  /* 0x0000c00002007986 */ /* 0x000fe2000c101910 */
[----:B------:R-:W-:Y:S05]  /*0df0*/  EXIT ;  /* 0x000000000000794d */ /* 0x000fea0003800000 */
.L_x_2309:
        /* <DEDUP_REMOVED lines=29> */
.L_x_2318:
[----:B------:R-:W-:Y:S02]  /*0fd0*/  MOV R244, R3 ;  /* 0x0000000300f47202 */ /* 0x000fe40000000f00 */
[----:B------:R-:W-:Y:S01]  /*0fe0*/  MOV R245, R0 ;  /* 0x0000000000f57202 */ /* 0x000fe20000000f00 */
[----:B------:R-:W-:Y:S06]  /*0ff0*/  @!P0 BRA `(.L_x_2319) ;  /* 0x0000000400608947 */ /* 0x000fec0003800000 */
[----:B------:R-:W1:Y:S01]  /*1000*/  LDC R10, c[0x0][0x380] ;  /* 0x0000e000ff0a7b82 */ /* 0x000e620000000800 */
[----:B------:R-:W-:-:S07]  /*1010*/  ULEA UR7, UR13, 0xffffff00, 0x8 ;  /* 0xffffff000d077891 */ /* 0x000fce000f8e403f */
[----:B------:R-:W2:Y:S01]  /*1020*/  LDC R7, c[0x0][0x278] ;  /* 0x00009e00ff077b82 */ /* 0x000ea20000000800 */
[----:B------:R-:W3:Y:S01]  /*1030*/  S2R R8, SR_CTAID.Z ;  /* 0x0000000000087919 */ /* 0x000ee20000002700 */
[----:B------:R-:W-:Y:S01]  /*1040*/  ULDC.64 UR4, c[0x0][0x230] ;  /* 0x00008c0000047ab9 */ /* 0x000fe20000000a00 */
[----:B------:R-:W-:Y:S01]  /*1050*/  ULDC.64 UR10, c[0x0][0x248] ;  /* 0x00009200000a7ab9 */ /* 0x000fe20000000a00 */
[----:B-1----:R-:W-:-:S04]  /*1060*/  IABS R5, R10 ;  /* 0x0000000a00057213 */ /* 0x002fc80000000000 */
[----:B------:R-:W1:Y:S08]  /*1070*/  I2F.RP R2, R5 ;  /* 0x0000000500027306 */ /* 0x000e700000209400 */
[----:B-1----:R-:W1:Y:S02]  /*1080*/  MUFU.RCP R2, R2 ;  /* 0x0000000200027308 */ /* 0x002e640000001000 */
[----:B-1----:R-:W-:-:S06]  /*1090*/  VIADD R2, R2, 0xffffffe ;  /* 0x0ffffffe02027836 */ /* 0x002fcc0000000000 */
[----:B------:R1:W4:Y:S02]  /*10a0*/  F2I.FTZ.U32.TRUNC.NTZ R3, R2 ;  /* 0x0000000200037305 */ /* 0x000324000021f000 */
[----:B-1----:R-:W-:Y:S01]  /*10b0*/  MOV R2, UR7 ;  /* 0x0000000700027c02 */ /* 0x002fe20008000f00 */
[----:B----4-:R-:W-:-:S03]  /*10c0*/  IMAD.MOV R0, RZ, RZ, -R3 ;  /* 0x000000ffff007224 */ /* 0x010fc600078e0a03 */
        /* <DEDUP_REMOVED lines=20> */
[----:B------:R1:W4:Y:S01]  /*1210*/  LDG.E R5, desc[UR16][R2.64] ;  /* 0x0000001002057981 */ /* 0x000322000c1e1900 */
[----:B--2---:R-:W-:Y:S02]  /*1220*/  IABS R6, R7 ;  /* 0x0000000700067213 */ /* 0x004fe40000000000 */
[----:B---3--:R-:W-:Y:S02]  /*1230*/  IABS R8, R8 ;  /* 0x0000000800087213 */ /* 0x008fe40000000000 */
[----:B-1----:R-:W1:Y:S08]  /*1240*/  I2F.RP R2, R6 ;  /* 0x0000000600027306 */ /* 0x002e700000209400 */
[----:B-1----:R-:W1:Y:S02]  /*1250*/  MUFU.RCP R2, R2 ;  /* 0x0000000200027308 */ /* 0x002e640000001000 */
[----:B-1----:R-:W-:-:S06]  /*1260*/  VIADD R2, R2, 0xffffffe ;  /* 0x0ffffffe02027836 */ /* 0x002fcc0000000000 */
[----:B------:R-:W1:Y:S02]  /*1270*/  F2I.FTZ.U32.TRUNC.NTZ R3, R2 ;  /* 0x0000000200037305 */ /* 0x000e64000021f000 */
[----:B-1----:R-:W-:Y:S01]  /*1280*/  IADD3 R0, RZ, -R3, RZ ;  /* 0x80000003ff007210 */ /* 0x002fe20007ffe0ff */
        /* <DEDUP_REMOVED lines=24> */
[----:B----4-:R-:W-:-:S13]  /*1410*/  R2UR UR21, R5 ;  /* 0x00000000051572ca */ /* 0x010fda00000e0000 */
        /* <DEDUP_REMOVED lines=22> */
.L_x_2319:
        /* <DEDUP_REMOVED lines=22> */
[----:B------:R-:W-:-:S04]  /*16e0*/  IMAD.HI.U32 R0, R3, R0, R2 ;  /* 0x0000000003007227 */ /* 0x000fc800078e0002 */
[----:B------:R-:W-:Y:S02]  /*16f0*/  IMAD.MOV.U32 R3, RZ, RZ, R4 ;  /* 0x000000ffff037224 */ /* 0x000fe400078e0004 */
[----:B------:R-:W1:Y:S02]  /*1700*/  LDC.64 R4, c[0x0][0x260] ;  /* 0x00009800ff047b82 */ /* 0x000e640000000a00 */
        /* <DEDUP_REMOVED lines=24> */
.L_x_2321:
[----:B------:R-:W-:Y:S01]  /*1890*/  UIMAD UR4, UR23, UR10, URZ ;  /* 0x0000000a170472a4 */ /* 0x000fe2000f8e023f */
[----:B------:R-:W-:Y:S01]  /*18a0*/  @!P3 IADD3 R0, -R0, RZ, RZ ;  /* 0x000000ff0000b210 */ /* 0x000fe20007ffe1ff */
[----:B------:R-:W-:Y:S01]  /*18b0*/  UMOV UR24, UR22 ;  /* 0x0000001600187c82 */ /* 0x000fe20008000000 */
[----:B------:R-:W-:Y:S01]  /*18c0*/  UMOV UR25, UR5 ;  /* 0x0000000500197c82 */ /* 0x000fe20008000000 */
[----:B------:R-:W-:Y:S01]  /*18d0*/  UIMAD UR4, UR11, UR21, UR4 ;  /* 0x000000150b0472a4 */ /* 0x000fe2000f8e0204 */
[----:B------:R-:W-:Y:S01]  /*18e0*/  @!P2 LOP3.LUT R0, RZ, R7, RZ, 0x33, !PT ;  /* 0x00000007ff00a212 */ /* 0x000fe200078e33ff */
[----:B------:R-:W-:Y:S01]  /*18f0*/  UIMAD.WIDE.U32 UR24, UR10, UR21, UR24 ;  /* 0x000000150a1872a5 */ /* 0x000fe2000f8e0018 */
[----:B------:R-:W-:Y:S01]  /*1900*/  IMAD.U32 R10, RZ, RZ, UR21 ;  /* 0x00000015ff0a7e24 */ /* 0x000fe2000f8e00ff */
[----:B------:R-:W-:Y:S01]  /*1910*/  @UP0 UIADD3 UR20, UR7, UR20, URZ ;  /* 0x0000001407140290 */ /* 0x000fe2000fffe03f */
[----:B------:R-:W-:Y:S01]  /*1920*/  SHF.R.S32.HI R31, RZ, 0x1f, R0 ;  /* 0x0000001fff1f7819 */ /* 0x000fe20000011400 */
[----:B------:R-:W-:Y:S01]  /*1930*/  UIADD3 UR4, UR25, UR4, URZ ;  /* 0x0000000419047290 */ /* 0x000fe2000fffe03f */
[----:B------:R-:W-:Y:S01]  /*1940*/  MOV R20, UR23 ;  /* 0x0000001700147c02 */ /* 0x000fe20008000f00 */
[----:B------:R-:W-:Y:S01]  /*1950*/  IMAD.U32 R3, RZ, RZ, UR25 ;  /* 0x00000019ff037e24 */ /* 0x000fe2000f8e00ff */
[----:B------:R-:W-:Y:S01]  /*1960*/  MOV R2, UR24 ;  /* 0x0000001800027c02 */ /* 0x000fe20008000f00 */
[----:B-1----:R-:W-:-:S02]  /*1970*/  IMAD R6, R31, R4, RZ ;  /* 0x000000041f067224 */ /* 0x002fc400078e02ff */
[----:B------:R-:W-:Y:S01]  /*1980*/  MOV R3, UR4 ;  /* 0x0000000400037c02 */ /* 0x000fe20008000f00 */
[----:B------:R-:W-:Y:S01]  /*1990*/  @UP0 ULDC.64 UR4, c[0x0][0x250] ;  /* 0x0000940000040ab9 */ /* 0x000fe20000000a00 */
[----:B------:R-:W-:Y:S01]  /*19a0*/  IMAD.MOV.U32 R37, RZ, RZ, R0 ;  /* 0x000000ffff257224 */ /* 0x000fe200078e0000 */
[----:B------:R-:W-:Y:S01]  /*19b0*/  @UP0 UIMAD.WIDE.U32 UR24, UR20, UR4, URZ ;  /* 0x00000004141802a5 */ /* 0x000fe2000f8e003f */
[----:B------:R-:W-:-:S03]  /*19c0*/  IMAD.WIDE.U32 R2, R0, R4, R2 ;  /* 0x0000000400027225 */ /* 0x000fc600078e0002 */
[----:B------:R-:W-:Y:S01]  /*19d0*/  @UP0 UIMAD UR22, UR20, UR5, UR25 ;  /* 0x00000005141602a4 */ /* 0x000fe2000f8e0219 */
[----:B------:R-:W-:Y:S02]  /*19e0*/  IMAD R4, R0, R5, R6 ;  /* 0x0000000500047224 */ /* 0x000fe400078e0206 */
[----:B------:R-:W-:-:S03]  /*19f0*/  IMAD.MOV.U32 R21, RZ, RZ, R2 ;  /* 0x000000ffff157224 */ /* 0x000fc600078e0002 */
        /* <DEDUP_REMOVED lines=15> */
.L_x_2320:
[----:B------:R-:W-:Y:S01]  /*1af0*/  SHF.R.S32.HI R49, RZ, 0x1f, R200 ;  /* 0x0000001fff317819 */ /* 0x000fe200000114c8 */
[----:B------:R-:W-:Y:S01]  /*1b00*/  UIADD3 UR20, -UR15, UR19, URZ ;  /* 0x000000130f147290 */ /* 0x000fe2000fffe13f */
[----:B------:R-:W1:Y:S01]  /*1b10*/  S2R R22, SR_CTAID.X ;  /* 0x0000000000167919 */ /* 0x000e620000002500 */
[----:B------:R-:W-:Y:S01]  /*1b20*/  UISETP.NE.AND UP0, UPT, UR12, -0x1, UPT ;  /* 0xffffffff0c00788c */ /* 0x000fe2000bf05270 */
[CC--:B------:R-:W-:Y:S02]  /*1b30*/  LEA.HI R0, R49.reuse, R200.reuse, RZ, 0x3 ;  /* 0x000000c831007211 */ /* 0x0c0fe400078f18ff */
[----:B------:R-:W-:Y:S02]  /*1b40*/  LEA.HI R9, R49, R200, RZ, 0x6 ;  /* 0x000000c831097211 */ /* 0x000fe400078f30ff */
[----:B------:R-:W-:Y:S02]  /*1b50*/  SHF.R.S32.HI R14, RZ, 0x3, R0 ;  /* 0x00000003ff0e7819 */ /* 0x000fe40000011400 */
[----:B------:R-:W-:-:S02]  /*1b60*/  LOP3.LUT R2, R0, 0xfffffff8, RZ, 0xc0, !PT ;  /* 0xfffffff800027812 */ /* 0x000fc400078ec0ff */
[C---:B------:R-:W-:Y:S01]  /*1b70*/  ISETP.GE.AND P3, PT, R14.reuse, UR20, PT ;  /* 0x000000140e007c0c */ /* 0x040fe2000bf66270 */
[C---:B------:R-:W-:Y:S01]  /*1b80*/  IMAD.SHL.U32 R0, R14.reuse, 0x40, RZ ;  /* 0x000000400e007824 */ /* 0x040fe200078e00ff */
[----:B------:R-:W-:Y:S01]  /*1b90*/  @!UP0 USHF.R.S32.HI UR21, URZ, 0x1f, UR9 ;  /* 0x0000001f3f158899 */ /* 0x000fe20008011409 */
[----:B------:R-:W-:Y:S01]  /*1ba0*/  IADD3 R47, R14, 0x10, RZ ;  /* 0x000000100e2f7810 */ /* 0x000fe20007ffe0ff */
[----:B------:R-:W-:Y:S01]  /*1bb0*/  @UP0 ULDC.64 UR6, c[0x0][0x240] ;  /* 0x0000900000060ab9 */ /* 0x000fe20000000a00 */
[----:B------:R-:W-:Y:S01]  /*1bc0*/  @!UP0 ULDC.64 UR4, c[0x0][0x228] ;  /* 0x00008a0000048ab9 */ /* 0x000fe20000000a00 */
[----:B------:R-:W-:Y:S01]  /*1bd0*/  @UP0 UIMAD.WIDE.U32 UR26, UR12, UR6, URZ ;  /* 0x000000060c1a02a5 */ /* 0x000fe2000f8e003f */
[----:B------:R-:W-:Y:S01]  /*1be0*/  ISETP.GE.AND P2, PT, R47, UR20, PT ;  /* 0x000000142f007c0c */ /* 0x000fe2000bf46270 */
[----:B------:R-:W-:Y:S01]  /*1bf0*/  @!UP0 UIMAD UR6, UR21, UR4, URZ ;  /* 0x00000004150682a4 */ /* 0x000fe2000f8e023f */
[----:B------:R-:W-:Y:S01]  /*1c00*/  IMAD.IADD R36, R200, 0x1, -R2 ;  /* 0x00000001c8247824 */ /* 0x000fe200078e0a02 */
[----:B------:R-:W-:Y:S01]  /*1c10*/  @!UP0 UIMAD.WIDE.U32 UR28, UR9, UR4, URZ ;  /* 0x00000004091c82a5 */ /* 0x000fe2000f8e003f */
[----:B------:R-:W-:Y:S01]  /*1c20*/  LOP3.LUT R0, R0, 0x1c0, RZ, 0xc0, !PT ;  /* 0x000001c000007812 */ /* 0x000fe200078ec0ff */
[----:B------:R-:W-:Y:S01]  /*1c30*/  @!UP0 UIMAD UR5, UR9, UR5, UR6 ;  /* 0x00000005090582a4 */ /* 0x000fe2000f8e0206 */
[----:B------:R-:W2:Y:S01]  /*1c40*/  @!P3 LDC.64 R6, c[0x0][0x240] ;  /* 0x00009000ff06bb82 */ /* 0x000ea20000000a00 */
[----:B------:R-:W-:Y:S01]  /*1c50*/  IMAD.SHL.U32 R33, R36, 0x8, RZ ;  /* 0x0000000824217824 */ /* 0x000fe200078e00ff */
[----:B------:R-:W-:Y:S01]  /*1c60*/  @UP0 UIMAD UR7, UR12, UR7, UR27 ;  /* 0x000000070c0702a4 */ /* 0x000fe2000f8e021b */
[----:B------:R-:W-:Y:S01]  /*1c70*/  SHF.R.S32.HI R15, RZ, 0x1f, R14 ;  /* 0x0000001fff0f7819 */ /* 0x000fe2000001140e */
[----:B------:R-:W-:Y:S01]  /*1c80*/  @!UP0 UIADD3 UR7, UR29, UR5, URZ ;  /* 0x000000051d078290 */ /* 0x000fe2000fffe03f */
[----:B------:R-:W-:Y:S01]  /*1c90*/  IADD3 R46, R14, 0x20, RZ ;  /* 0x000000200e2e7810 */ /* 0x000fe20007ffe0ff */
[----:B------:R-:W-:Y:S01]  /*1ca0*/  @!UP0 UMOV UR26, UR28 ;  /* 0x0000001c001a8c82 */ /* 0x000fe20008000000 */
[--C-:B------:R-:W-:Y:S01]  /*1cb0*/  LOP3.LUT R3, R0, 0x38, R33.reuse, 0xf8, !PT ;  /* 0x0000003800037812 */ /* 0x100fe200078ef821 */
[----:B------:R-:W3:Y:S01]  /*1cc0*/  S2UR UR6, SR_CgaCtaId ;  /* 0x00000000000679c3 */ /* 0x000ee20000008800 */
[----:B------:R-:W-:Y:S01]  /*1cd0*/  USHF.R.S32.HI UR9, URZ, 0x1f, UR8 ;  /* 0x0000001f3f097899 */ /* 0x000fe20008011408 */
[----:B------:R-:W-:Y:S01]  /*1ce0*/  SHF.R.U32.HI R0, RZ, 0x3, R0 ;  /* 0x00000003ff007819 */ /* 0x000fe20000011600 */
[----:B------:R-:W-:Y:S01]  /*1cf0*/  ULDC.64 UR4, c[0x0][0x258] ;  /* 0x0000960000047ab9 */ /* 0x000fe20000000a00 */
[----:B------:R-:W-:Y:S01]  /*1d00*/  SHF.R.S32.HI R45, RZ, 0x1f, R33 ;  /* 0x0000001fff2d7819 */ /* 0x000fe20000011421 */
[----:B------:R-:W4:Y:S01]  /*1d10*/  @!P2 S2R R27, SR_CgaCtaId ;  /* 0x00000000001ba919 */ /* 0x000f220000008800 */
[----:B------:R-:W-:Y:S01]  /*1d20*/  IADD3 R2, P1, R33, UR26, RZ ;  /* 0x0000001a21027c10 */ /* 0x000fe2000ff3e0ff */
[----:B------:R-:W-:Y:S01]  /*1d30*/  UIMAD UR9, UR9, UR4, URZ ;  /* 0x00000004090972a4 */ /* 0x000fe2000f8e023f */
[----:B------:R-:W5:Y:S01]  /*1d40*/  @!P3 LDC.64 R12, c[0x0][0x210] ;  /* 0x00008400ff0cbb82 */ /* 0x000f620000000a00 */
[----:B------:R-:W-:Y:S01]  /*1d50*/  LOP3.LUT R11, R3, R0, RZ, 0x3c, !PT ;  /* 0x00000000030b7212 */ /* 0x000fe200078e3cff */
[----:B------:R-:W-:Y:S01]  /*1d60*/  UIADD3 UR21, UR13, -0x1, URZ ;  /* 0xffffffff0d157890 */ /* 0x000fe2000fffe03f */
[----:B------:R-:W-:Y:S01]  /*1d70*/  IADD3.X R3, R45, UR7, RZ, P1, !PT ;  /* 0x000000072d037c10 */ /* 0x000fe20008ffe4ff */
[----:B------:R-:W-:Y:S01]  /*1d80*/  IMAD.U32 R0, RZ, RZ, UR4 ;  /* 0x00000004ff007e24 */ /* 0x000fe2000f8e00ff */
[----:B------:R-:W-:Y:S01]  /*1d90*/  UIMAD UR9, UR8, UR5, UR9 ;  /* 0x00000005080972a4 */ /* 0x000fe2000f8e0209 */
[----:B------:R-:W-:Y:S01]  /*1da0*/  ISETP.GE.AND P6, PT, R46, UR20, PT ;  /* 0x000000142e007c0c */ /* 0x000fe2000bfc6270 */
[----:B-1----:R-:W-:Y:S01]  /*1db0*/  IMAD.WIDE R22, R22, 0x40, R14 ;  /* 0x0000004016167825 */ /* 0x002fe200078e020e */
[----:B------:R-:W1:Y:S01]  /*1dc0*/  @!P2 LDC.64 R16, c[0x0][0x240] ;  /* 0x00009000ff10ab82 */ /* 0x000e620000000a00 */
[----:B------:R-:W-:Y:S01]  /*1dd0*/  USHF.L.U32 UR5, UR21, 0x8, URZ ;  /* 0x0000000815057899 */ /* 0x000fe2000800063f */
[----:B------:R-:W-:Y:S01]  /*1de0*/  SHF.L.U32 R9, R9, 0x3, RZ ;  /* 0x0000000309097819 */ /* 0x000fe200000006ff */
[----:B------:R-:W-:Y:S01]  /*1df0*/  IMAD.WIDE.U32 R2, R0, UR8, R2 ;  /* 0x0000000800027c25 */ /* 0x000fe2000f8e0002 */
[----:B------:R-:W-:Y:S01]  /*1e00*/  @!P2 IADD3 R8, P1, R22, 0x10, RZ ;  /* 0x000000101608a810 */ /* 0x000fe20007f3e0ff */
[----:B------:R-:W-:Y:S01]  /*1e10*/  UIADD3 UR23, -UR5, UR18, URZ ;  /* 0x0000001205177290 */ /* 0x000fe2000fffe13f */
[----:B------:R-:W-:Y:S01]  /*1e20*/  IADD3 R40, R14, 0x50, RZ ;  /* 0x000000500e287810 */ /* 0x000fe20007ffe0ff */
[-C--:B--2---:R-:W-:Y:S01]  /*1e30*/  @!P3 IMAD R4, R23, R6.reuse, RZ ;  /* 0x000000061704b224 */ /* 0x084fe200078e02ff */
[----:B------:R-:W2:Y:S01]  /*1e40*/  @!P2 LDC.64 R24, c[0x0][0x210] ;  /* 0x00008400ff18ab82 */ /* 0x000ea20000000a00 */
[----:B------:R-:W-:Y:S01]  /*1e50*/  VIADD R3, R3, UR9 ;  /* 0x0000000903037c36 */ /* 0x000fe20008000000 */
[----:B------:R-:W-:Y:S01]  /*1e60*/  UMOV UR4, 0x400 ;  /* 0x0000040000047882 */ /* 0x000fe20000000000 */
[----:B------:R-:W-:Y:S01]  /*1e70*/  @!P3 IMAD R0, R22, R7, R4 ;  /* 0x000000071600b224 */ /* 0x000fe200078e0204 */
[----:B------:R-:W-:Y:S01]  /*1e80*/  ISETP.GE.AND P5, PT, R14, UR23, PT ;  /* 0x000000170e007c0c */ /* 0x000fe2000bfa6270 */
[----:B------:R-:W-:Y:S01]  /*1e90*/  @!P3 IMAD.WIDE.U32 R4, R22, R6, R2 ;  /* 0x000000061604b225 */ /* 0x000fe200078e0002 */
[----:B---3--:R-:W-:Y:S01]  /*1ea0*/  ULEA UR4, UR6, UR4, 0x18 ;  /* 0x0000000406047291 */ /* 0x008fe2000f8ec03f */
[----:B------:R-:W-:Y:S01]  /*1eb0*/  IADD3 R35, R14, 0x70, RZ ;  /* 0x000000700e237810 */ /* 0x000fe20007ffe0ff */
[----:B------:R-:W3:Y:S01]  /*1ec0*/  @!P6 LDC.64 R18, c[0x0][0x240] ;  /* 0x00009000ff12eb82 */ /* 0x000ee20000000a00 */
[----:B------:R-:W-:Y:S01]  /*1ed0*/  @!P2 IMAD.X R7, RZ, RZ, R23, P1 ;  /* 0x000000ffff07a224 */ /* 0x000fe200008e0617 */
[----:B-----5:R-:W-:Y:S01]  /*1ee0*/  @!P3 LEA R6, P1, R4, R12, 0x1 ;  /* 0x0000000c0406b211 */ /* 0x020fe200078208ff */
[----:B------:R-:W-:Y:S01]  /*1ef0*/  @!P3 IMAD.IADD R5, R5, 0x1, R0 ;  /* 0x000000010505b824 */ /* 0x000fe200078e0200 */
[----:B------:R-:W-:Y:S01]  /*1f00*/  LOP3.LUT R12, R11, 0xfffffe00, R9, 0xf8, !PT ;  /* 0xfffffe000b0c7812 */ /* 0x000fe200078ef809 */
[C---:B------:R-:W-:Y:S01]  /*1f10*/  VIADD R43, R14.reuse, 0x30 ;  /* 0x000000300e2b7836 */ /* 0x040fe20000000000 */
[----:B------:R-:W-:Y:S01]  /*1f20*/  USHF.L.U32 UR6, UR11, 0x5, URZ ;  /* 0x000000050b067899 */ /* 0x000fe2000800063f */
[----:B------:R-:W-:Y:S01]  /*1f30*/  VIADD R42, R14, 0x40 ;  /* 0x000000400e2a7836 */ /* 0x000fe20000000000 */
[----:B------:R-:W-:Y:S01]  /*1f40*/  LEA R243, R12, UR4, 0x1 ;  /* 0x000000040cf37c11 */ /* 0x000fe2000f8e08ff */
[-C--:B-1----:R-:W-:Y:S01]  /*1f50*/  @!P2 IMAD R0, R7, R16.reuse, RZ ;  /* 0x000000100700a224 */ /* 0x082fe200078e02ff */
[----:B------:R-:W-:Y:S01]  /*1f60*/  @!P3 LEA.HI.X R7, R4, R13, R5, 0x1, P1 ;  /* 0x0000000d0407b211 */ /* 0x000fe200008f0c05 */
[C---:B------:R-:W-:Y:S01]  /*1f70*/  @!P2 IMAD.WIDE.U32 R4, R8.reuse, R16, R2 ;  /* 0x000000100804a225 */ /* 0x040fe200078e0002 */
[----:B------:R-:W-:Y:S01]  /*1f80*/  ISETP.GE.AND P1, PT, R43, UR20, PT ;  /* 0x000000142b007c0c */ /* 0x000fe2000bf26270 */
[----:B------:R-:W1:Y:S01]  /*1f90*/  @!P5 S2R R11, SR_CgaCtaId ;  /* 0x00000000000bd919 */ /* 0x000e620000008800 */
[----:B------:R-:W-:Y:S01]  /*1fa0*/  UIMAD.WIDE.U32 UR8, UR10, 0x20, URZ ;  /* 0x000000200a0878a5 */ /* 0x000fe2000f8e003f */
[----:B------:R-:W-:Y:S01]  /*1fb0*/  @!P2 IMAD R0, R8, R17, R0 ;  /* 0x000000110800a224 */ /* 0x000fe200078e0200 */
[----:B------:R-:W-:Y:S01]  /*1fc0*/  @!P2 MOV R8, 0x400 ;  /* 0x000004000008a802 */ /* 0x000fe20000000f00 */
[----:B------:R-:W-:Y:S01]  /*1fd0*/  @!PT LDS RZ, [RZ] ;  /* 0x00000000fffff984 */ /* 0x000fe20000000800 */
[----:B------:R-:W-:Y:S01]  /*1fe0*/  @!PT LDS RZ, [RZ] ;  /* 0x00000000fffff984 */ /* 0x000fe20000000800 */
[----:B------:R-:W-:Y:S01]  /*1ff0*/  @!PT LDS RZ, [RZ] ;  /* 0x00000000fffff984 */ /* 0x000fe20000000800 */
[----:B------:R2:W-:Y:S01]  /*2000*/  @!P3 LDGSTS.E.BYPASS.LTC128B.128 [R243], desc[UR16][R6.64] ;  /* 0x0000000006f3bfae */ /* 0x0005e2000b901d50 */
[C---:B------:R-:W-:Y:S01]  /*2010*/  VIADD R41, R14.reuse, 0x60 ;  /* 0x000000600e297836 */ /* 0x040fe20000000000 */
[C---:B------:R-:W-:Y:S01]  /*2020*/  IADD3 R28, R14.reuse, 0xb0, RZ ;  /* 0x000000b00e1c7810 */ /* 0x040fe20007ffe0ff */
[C---:B------:R-:W-:Y:S01]  /*2030*/  VIADD R39, R14.reuse, 0x80 ;  /* 0x000000800e277836 */ /* 0x040fe20000000000 */
[----:B------:R-:W-:Y:S01]  /*2040*/  @!P2 IADD3 R0, R5, R0, RZ ;  /* 0x000000000500a210 */ /* 0x000fe20007ffe0ff */
[----:B------:R-:W5:Y:S01]  /*2050*/  @!P6 S2R R13, SR_CgaCtaId ;  /* 0x00000000000de919 */ /* 0x000f620000008800 */
[----:B----4-:R-:W-:Y:S01]  /*2060*/  @!P2 LEA R8, R27, R8, 0x18 ;  /* 0x000000081b08a211 */ /* 0x010fe200078ec0ff */
[----:B------:R-:W-:Y:S01]  /*2070*/  VIADD R38, R14, 0x90 ;  /* 0x000000900e267836 */ /* 0x000fe20000000000 */
[----:B------:R-:W-:Y:S01]  /*2080*/  @!P6 IADD3 R5, P3, R22, 0x20, RZ ;  /* 0x000000201605e810 */ /* 0x000fe20007f7e0ff */
[----:B------:R-:W4:Y:S01]  /*2090*/  @!P1 LDC.64 R16, c[0x0][0x240] ;  /* 0x00009000ff109b82 */ /* 0x000f220000000a00 */
[----:B------:R-:W5:Y:S01]  /*20a0*/  @!P1 S2R R27, SR_CgaCtaId ;  /* 0x00000000001b9919 */ /* 0x000f620000008800 */
[C---:B------:R-:W-:Y:S01]  /*20b0*/  VIADD R34, R14.reuse, 0xa0 ;  /* 0x000000a00e227836 */ /* 0x040fe20000000000 */
[C---:B------:R-:W-:Y:S01]  /*20c0*/  IADD3 R30, R14.reuse, 0xd0, RZ ;  /* 0x000000d00e1e7810 */ /* 0x040fe20007ffe0ff */
[C---:B------:R-:W-:Y:S01]  /*20d0*/  VIADD R29, R14.reuse, 0xc0 ;  /* 0x000000c00e1d7836 */ /* 0x040fe20000000000 */
[----:B------:R-:W-:Y:S01]  /*20e0*/  LEA.HI R199, R49, R200, RZ, 0x5 ;  /* 0x000000c831c77211 */ /* 0x000fe200078f28ff */
[----:B------:R-:W-:-:S03]  /*20f0*/  VIADD R32, R14, 0xe0 ;  /* 0x000000e00e207836 */ /* 0x000fc60000000000 */
[----:B------:R-:W-:Y:S02]  /*2100*/  SHF.R.S32.HI R190, RZ, 0x5, R199 ;  /* 0x00000005ffbe7819 */ /* 0x000fe400000114c7 */
[----:B--2---:R-:W-:-:S04]  /*2110*/  @!P2 LEA R6, P4, R4, R24, 0x1 ;  /* 0x000000180406a211 */ /* 0x004fc800078808ff */
[----:B------:R-:W-:Y:S01]  /*2120*/  @!P2 LEA.HI.X R7, R4, R25, R0, 0x1, P4 ;  /* 0x000000190407a211 */ /* 0x000fe200020f0c00 */
[----:B------:R-:W-:Y:S01]  /*2130*/  @!P2 IMAD R4, R12, 0x2, R8 ;  /* 0x000000020c04a824 */ /* 0x000fe200078e0208 */
[----:B------:R-:W-:Y:S01]  /*2140*/  ISETP.GE.AND P4, PT, R47, UR23, PT ;  /* 0x000000172f007c0c */ /* 0x000fe2000bf86270 */
[----:B------:R-:W2:Y:S01]  /*2150*/  @!P6 LDC.64 R24, c[0x0][0x210] ;  /* 0x00008400ff18eb82 */ /* 0x000ea20000000a00 */
[----:B------:R-:W-:Y:S01]  /*2160*/  @!P6 IMAD.X R0, RZ, RZ, R23, P3 ;  /* 0x000000ffff00e224 */ /* 0x000fe200018e0617 */
[----:B------:R-:W-:Y:S01]  /*2170*/  IADD3 R44, P3, R14, R10, RZ ;  /* 0x0000000a0e2c7210 */ /* 0x000fe20007f7e0ff */
[----:B------:R1:W-:Y:S01]  /*2180*/  @!P2 LDGSTS.E.BYPASS.LTC128B.128 [R4+0x800], desc[UR16][R6.64] ;  /* 0x008000000604afae */ /* 0x0003e2000b901d50 */
[----:B------:R-:W-:Y:S01]  /*2190*/  @!P5 MOV R10, 0x400 ;  /* 0x00000400000ad802 */ /* 0x000fe20000000f00 */
[----:B---3--:R-:W-:Y:S01]  /*21a0*/  @!P6 IMAD R0, R0, R18, RZ ;  /* 0x000000120000e224 */ /* 0x008fe200078e02ff */
[----:B------:R-:W-:Y:S02]  /*21b0*/  IADD3.X R48, R15, R20, RZ, P3, !PT ;  /* 0x000000140f307210 */ /* 0x000fe40001ffe4ff */
[----:B------:R-:W-:Y:S01]  /*21c0*/  ISETP.GE.AND P3, PT, R46, UR23, PT ;  /* 0x000000172e007c0c */ /* 0x000fe2000bf66270 */
[----:B------:R-:W-:Y:S01]  /*21d0*/  @!P6 IMAD R8, R5, R19, R0 ;  /* 0x000000130508e224 */ /* 0x000fe200078e0200 */
[----:B-1----:R-:W-:Y:S01]  /*21e0*/  IADD3 R6, P2, R33, R21, RZ ;  /* 0x0000001521067210 */ /* 0x002fe20007f5e0ff */
[----:B------:R-:W-:Y:S01]  /*21f0*/  @!P6 IMAD.WIDE.U32 R4, R5, R18, R2 ;  /* 0x000000120504e225 */ /* 0x000fe200078e0002 */
[----:B------:R-:W1:Y:S03]  /*2200*/  @!P5 LDC.64 R20, c[0x0][0x218] ;  /* 0x00008600ff14db82 */ /* 0x000e660000000a00 */
[----:B------:R-:W-:Y:S01]  /*2210*/  IMAD.X R7, R45, 0x1, R26, P2 ;  /* 0x000000012d077824 */ /* 0x000fe200010e061a */
[----:B------:R-:W-:-:S02]  /*2220*/  @!P1 IADD3 R0, P2, R22, 0x30, RZ ;  /* 0x0000003016009810 */ /* 0x000fc40007f5e0ff */
[----:B------:R-:W3:Y:S01]  /*2230*/  @!P4 S2R R22, SR_CgaCtaId ;  /* 0x000000000016c919 */ /* 0x000ee20000008800 */
[----:B------:R-:W-:Y:S01]  /*2240*/  @!P6 IADD3 R5, R5, R8, RZ ;  /* 0x000000080505e210 */ /* 0x000fe20007ffe0ff */
[----:B------:R-:W3:Y:S01]  /*2250*/  @!P1 LDC.64 R18, c[0x0][0x210] ;  /* 0x00008400ff129b82 */ /* 0x000ee20000000a00 */
[----:B------:R-:W-:Y:S01]  /*2260*/  @!P1 IMAD.X R9, RZ, RZ, R23, P2 ;  /* 0x000000ffff099224 */ /* 0x000fe200010e0617 */
[----:B--2---:R-:W-:Y:S01]  /*2270*/  @!P6 LEA R8, P2, R4, R24, 0x1 ;  /* 0x000000180408e211 */ /* 0x004fe200078408ff */
[----:B----4-:R-:W-:Y:S01]  /*2280*/  @!P1 IMAD.WIDE.U32 R2, R0, R16, R2 ;  /* 0x0000001000029225 */ /* 0x010fe200078e0002 */
[----:B------:R-:W-:Y:S02]  /*2290*/  @!P5 LEA R26, R11, R10, 0x18 ;  /* 0x0000000a0b1ad211 */ /* 0x000fe400078ec0ff */
[----:B------:R-:W-:Y:S01]  /*22a0*/  @!P6 MOV R10, 0x400 ;  /* 0x00000400000ae802 */ /* 0x000fe20000000f00 */
[----:B------:R-:W-:Y:S01]  /*22b0*/  @!P1 IMAD R11, R9, R16, RZ ;  /* 0x00000010090b9224 */ /* 0x000fe200078e02ff */
[----:B------:R-:W-:Y:S01]  /*22c0*/  @!P6 LEA.HI.X R9, R4, R25, R5, 0x1, P2 ;  /* 0x000000190409e211 */ /* 0x000fe200010f0c05 */
[----:B------:R-:W-:Y:S01]  /*22d0*/  IMAD R4, R15, UR10, RZ ;  /* 0x0000000a0f047c24 */ /* 0x000fe2000f8e02ff */
[----:B-----5:R-:W-:Y:S01]  /*22e0*/  @!P6 LEA R23, R13, R10, 0x18 ;  /* 0x0000000a0d17e211 */ /* 0x020fe200078ec0ff */
[----:B------:R-:W-:Y:S01]  /*22f0*/  @!P1 IMAD R11, R0, R17, R11 ;  /* 0x00000011000b9224 */ /* 0x000fe200078e020b */
[----:B------:R-:W2:Y:S01]  /*2300*/  @!P3 S2R R15, SR_CgaCtaId ;  /* 0x00000000000fb919 */ /* 0x000ea20000008800 */
[C---:B------:R-:W-:Y:S01]  /*2310*/  IMAD R10, R14.reuse, UR11, R4 ;  /* 0x0000000b0e0a7c24 */ /* 0x040fe2000f8e0204 */
[----:B------:R-:W4:Y:S01]  /*2320*/  @!P4 LDC.64 R16, c[0x0][0x218] ;  /* 0x00008600ff10cb82 */ /* 0x000f220000000a00 */
[----:B------:R-:W-:Y:S01]  /*2330*/  IMAD.WIDE.U32 R4, R14, UR10, R6 ;  /* 0x0000000a0e047c25 */ /* 0x000fe2000f8e0006 */
[----:B------:R-:W-:-:S03]  /*2340*/  @!P1 MOV R13, 0x400 ;  /* 0x00000400000d9802 */ /* 0x000fc60000000f00 */
[----:B------:R-:W-:Y:S01]  /*2350*/  @!P1 IMAD.IADD R0, R3, 0x1, R11 ;  /* 0x0000000103009824 */ /* 0x000fe200078e020b */
[----:B------:R-:W-:Y:S01]  /*2360*/  @!P1 LEA R13, R27, R13, 0x18 ;  /* 0x0000000d1b0d9211 */ /* 0x000fe200078ec0ff */
[----:B------:R-:W-:Y:S01]  /*2370*/  IMAD.IADD R128, R5, 0x1, R10 ;  /* 0x0000000105807824 */ /* 0x000fe200078e020a */
[----:B------:R-:W-:Y:S01]  /*2380*/  MOV R129, R4 ;  /* 0x0000000400817202 */ /* 0x000fe20000000f00 */
[----:B------:R-:W-:Y:S01]  /*2390*/  IMAD.U32 R4, RZ, RZ, UR10 ;  /* 0x0000000aff047e24 */ /* 0x000fe2000f8e00ff */
[----:B---3--:R-:W-:Y:S01]  /*23a0*/  @!P1 LEA R6, P2, R2, R18, 0x1 ;  /* 0x0000001202069211 */ /* 0x008fe200078408ff */
[----:B------:R-:W-:Y:S01]  /*23b0*/  @!P5 IMAD R11, R12, 0x2, R26 ;  /* 0x000000020c0bd824 */ /* 0x000fe200078e021a */
[----:B------:R-:W-:Y:S02]  /*23c0*/  MOV R3, UR11 ;  /* 0x0000000b00037c02 */ /* 0x000fe40008000f00 */
[----:B------:R-:W-:Y:S01]  /*23d0*/  @!P1 LEA.HI.X R7, R2, R19, R0, 0x1, P2 ;  /* 0x0000001302079211 */ /* 0x000fe200010f0c00 */
[----:B------:R-:W-:Y:S01]  /*23e0*/  IMAD.U32 R0, RZ, RZ, UR10 ;  /* 0x0000000aff007e24 */ /* 0x000fe2000f8e00ff */
[----:B------:R-:W-:Y:S01]  /*23f0*/  @!P4 MOV R2, 0x400 ;  /* 0x000004000002c802 */ /* 0x000fe20000000f00 */
[----:B------:R-:W3:Y:S03]  /*2400*/  @!P3 LDC.64 R18, c[0x0][0x218] ;  /* 0x00008600ff12bb82 */ /* 0x000ee60000000a00 */
[----:B------:R-:W-:Y:S01]  /*2410*/  @!P4 LEA R22, R22, R2, 0x18 ;  /* 0x000000021616c211 */ /* 0x000fe200078ec0ff */
[----:B------:R-:W-:Y:S01]  /*2420*/  @!P6 IMAD R2, R12, 0x2, R23 ;  /* 0x000000020c02e824 */ /* 0x000fe200078e0217 */
[----:B------:R-:W-:Y:S01]  /*2430*/  @!P4 LEA R5, P2, R0, R129, 0x4 ;  /* 0x000000810005c211 */ /* 0x000fe200078420ff */
[----:B------:R-:W-:-:S03]  /*2440*/  @!P1 IMAD R0, R12, 0x2, R13 ;  /* 0x000000020c009824 */ /* 0x000fc600078e020d */
[----:B------:R5:W-:Y:S01]  /*2450*/  @!P6 LDGSTS.E.BYPASS.LTC128B.128 [R2+0x1000], desc[UR16][R8.64] ;  /* 0x010000000802efae */ /* 0x000be2000b901d50 */
[----:B------:R-:W-:Y:S02]  /*2460*/  ISETP.GE.AND P6, PT, R43, UR23, PT ;  /* 0x000000172b007c0c */ /* 0x000fe4000bfc6270 */
[----:B------:R-:W-:Y:S01]  /*2470*/  @!P4 LEA.HI.X R3, R4, R128, R3, 0x4, P2 ;  /* 0x000000800403c211 */ /* 0x000fe200010f2403 */
[----:B------:R1:W-:Y:S01]  /*2480*/  @!P1 LDGSTS.E.BYPASS.LTC128B.128 [R0+0x1800], desc[UR16][R6.64] ;  /* 0x0180000006009fae */ /* 0x0003e2000b901d50 */
[----:B----4-:R-:W-:-:S04]  /*2490*/  @!P4 LEA R4, P1, R5, R16, 0x1 ;  /* 0x000000100504c211 */ /* 0x010fc800078208ff */
[----:B------:R-:W-:Y:S01]  /*24a0*/  @!P4 LEA.HI.X R5, R5, R17, R3, 0x1, P1 ;  /* 0x000000110505c211 */ /* 0x000fe200008f0c03 */
[----:B------:R-:W-:-:S04]  /*24b0*/  IMAD.U32 R3, RZ, RZ, UR10 ;  /* 0x0000000aff037e24 */ /* 0x000fc8000f8e00ff */
[----:B------:R-:W4:Y:S01]  /*24c0*/  @!P6 LDC.64 R16, c[0x0][0x218] ;  /* 0x00008600ff10eb82 */ /* 0x000f220000000a00 */
[----:B------:R-:W-:Y:S01]  /*24d0*/  VOTEU.ALL UP0, P6 ;  /* 0x00000000003f7886 */ /* 0x000fe20003000000 */
[----:B-----5:R-:W-:Y:S01]  /*24e0*/  MOV R2, UR6 ;  /* 0x0000000600027c02 */ /* 0x020fe20008000f00 */
[----:B------:R-:W-:Y:S01]  /*24f0*/  @!P6 IMAD.MOV.U32 R9, RZ, RZ, R128 ;  /* 0x000000ffff09e224 */ /* 0x000fe200078e0080 */
[----:B------:R-:W-:Y:S02]  /*2500*/  @!P6 MOV R8, R129 ;  /* 0x000000810008e202 */ /* 0x000fe40000000f00 */
[----:B------:R-:W-:Y:S01]  /*2510*/  @!UP0 UIMAD UR6, UR11, 0x30, URZ ;  /* 0x000000300b0688a4 */ /* 0x000fe2000f8e023f */
[----:B-1----:R-:W-:Y:S02]  /*2520*/  @!P3 MOV R0, 0x400 ;  /* 0x000004000000b802 */ /* 0x002fe40000000f00 */
[----:B------:R-:W-:Y:S01]  /*2530*/  @!P5 LEA R6, P2, R129, R20, 0x1 ;  /* 0x000000148106d211 */ /* 0x000fe200078408ff */
[----:B------:R-:W-:Y:S01]  /*2540*/  @!P6 IMAD.WIDE.U32 R8, R3, 0x30, R8 ;  /* 0x000000300308e825 */ /* 0x000fe200078e0008 */
[----:B--2---:R-:W-:-:S02]  /*2550*/  @!P3 LEA R13, R15, R0, 0x18 ;  /* 0x000000000f0db211 */ /* 0x004fc400078ec0ff */
[----:B------:R-:W1:Y:S01]  /*2560*/  @!P6 S2R R15, SR_CgaCtaId ;  /* 0x00000000000fe919 */ /* 0x000e620000008800 */
[C---:B------:R-:W-:Y:S02]  /*2570*/  @!P3 IADD3 R0, P1, R129.reuse, UR8, RZ ;  /* 0x000000088100bc10 */ /* 0x040fe4000ff3e0ff */
[----:B------:R-:W-:Y:S02]  /*2580*/  @!P5 LEA.HI.X R7, R129, R21, R128, 0x1, P2 ;  /* 0x000000158107d211 */ /* 0x000fe400010f0c80 */
[----:B------:R-:W-:Y:S02]  /*2590*/  @!P3 IADD3.X R10, R128, UR9, R2, P1, !PT ;  /* 0x00000009800abc10 */ /* 0x000fe40008ffe402 */
[----:B---3--:R-:W-:Y:S01]  /*25a0*/  @!P3 LEA R2, P1, R0, R18, 0x1 ;  /* 0x000000120002b211 */ /* 0x008fe200078208ff */
[----:B------:R2:W-:Y:S01]  /*25b0*/  @!P5 LDGSTS.E.BYPASS.LTC128B.128 [R11+0x2000], desc[UR16][R6.64] ;  /* 0x02000000060bdfae */ /* 0x0005e2000b901d50 */
[----:B------:R-:W-:Y:S02]  /*25c0*/  ISETP.GE.AND P2, PT, R42, UR23, PT ;  /* 0x000000172a007c0c */ /* 0x000fe4000bf46270 */
[----:B------:R-:W-:Y:S01]  /*25d0*/  @!P3 LEA.HI.X R3, R0, R19, R10, 0x1, P1 ;  /* 0x000000130003b211 */ /* 0x000fe200008f0c0a */
[C---:B------:R-:W-:Y:S01]  /*25e0*/  @!P3 IMAD R0, R12.reuse, 0x2, R13 ;  /* 0x000000020c00b824 */ /* 0x040fe200078e020d */
[----:B------:R-:W-:-:S02]  /*25f0*/  @!P4 LEA R10, R12, R22, 0x1 ;  /* 0x000000160c0ac211 */ /* 0x000fc400078e08ff */
[----:B------:R-:W-:-:S03]  /*2600*/  ISETP.GE.AND P1, PT, R41, UR23, PT ;  /* 0x0000001729007c0c */ /* 0x000fc6000bf26270 */
[----:B------:R3:W-:Y:S04]  /*2610*/  @!P4 LDGSTS.E.BYPASS.LTC128B.128 [R10+0x2800], desc[UR16][R4.64] ;  /* 0x02800000040acfae */ /* 0x0007e8000b901d50 */
[----:B------:R5:W-:Y:S01]  /*2620*/  @!P3 LDGSTS.E.BYPASS.LTC128B.128 [R0+0x3000], desc[UR16][R2.64] ;  /* 0x030000000200bfae */ /* 0x000be2000b901d50 */
[----:B------:R-:W-:Y:S01]  /*2630*/  ISETP.GE.AND P3, PT, R40, UR23, PT ;  /* 0x0000001728007c0c */ /* 0x000fe2000bf66270 */
[----:B--2---:R-:W-:Y:S01]  /*2640*/  IMAD.U32 R7, RZ, RZ, UR10 ;  /* 0x0000000aff077e24 */ /* 0x004fe2000f8e00ff */
[----:B------:R-:W-:-:S11]  /*2650*/  MOV R6, UR11 ;  /* 0x0000000b00067c02 */ /* 0x000fd60008000f00 */
[----:B------:R-:W-:Y:S01]  /*2660*/  VOTEU.ALL UP0, P3 ;  /* 0x00000000003f7886 */ /* 0x000fe20001800000 */
[----:B---3--:R-:W2:Y:S01]  /*2670*/  @!P2 LDC.64 R10, c[0x0][0x218] ;  /* 0x00008600ff0aab82 */ /* 0x008ea20000000a00 */
[----:B------:R-:W-:Y:S01]  /*2680*/  @!P6 MOV R5, 0x400 ;  /* 0x000004000005e802 */ /* 0x000fe20000000f00 */
[----:B-----5:R-:W-:Y:S01]  /*2690*/  IMAD.U32 R0, RZ, RZ, UR10 ;  /* 0x0000000aff007e24 */ /* 0x020fe2000f8e00ff */
[----:B----4-:R-:W-:Y:S01]  /*26a0*/  @!P6 LEA R2, P5, R8, R16, 0x1 ;  /* 0x000000100802e211 */ /* 0x010fe200078a08ff */
[----:B------:R-:W-:Y:S01]  /*26b0*/  @!P6 VIADD R3, R9, UR6 ;  /* 0x000000060903ec36 */ /* 0x000fe20008000000 */
[----:B------:R-:W-:Y:S01]  /*26c0*/  @!UP0 UIMAD UR6, UR11, 0x50, URZ ;  /* 0x000000500b0688a4 */ /* 0x000fe2000f8e023f */
[----:B------:R-:W3:Y:S01]  /*26d0*/  @!P1 S2R R9, SR_CgaCtaId ;  /* 0x0000000000099919 */ /* 0x000ee20000008800 */
[----:B------:R-:W-:Y:S01]  /*26e0*/  @!P2 LEA R4, P4, R0, R129, 0x6 ;  /* 0x000000810004a211 */ /* 0x000fe200078830ff */
[----:B------:R-:W-:Y:S01]  /*26f0*/  VOTEU.ALL UP0, P1 ;  /* 0x00000000003f7886 */ /* 0x000fe20000800000 */
[----:B-1----:R-:W-:-:S02]  /*2700*/  @!P6 LEA R0, R15, R5, 0x18 ;  /* 0x000000050f00e211 */ /* 0x002fc400078ec0ff */
[----:B------:R-:W1:Y:S01]  /*2710*/  @!P2 S2R R5, SR_CgaCtaId ;  /* 0x000000000005a919 */ /* 0x000e620000008800 */
[----:B------:R-:W-:Y:S02]  /*2720*/  @!P6 LEA.HI.X R3, R8, R17, R3, 0x1, P5 ;  /* 0x000000110803e211 */ /* 0x000fe400028f0c03 */
[----:B------:R-:W-:Y:S01]  /*2730*/  @!P6 IMAD R0, R12, 0x2, R0 ;  /* 0x000000020c00e824 */ /* 0x000fe200078e0200 */
[----:B------:R-:W4:Y:S01]  /*2740*/  @!P3 S2R R8, SR_CgaCtaId ;  /* 0x000000000008b919 */ /* 0x000f220000008800 */
[----:B------:R-:W-:Y:S01]  /*2750*/  ISETP.GE.AND P5, PT, R39, UR23, PT ;  /* 0x0000001727007c0c */ /* 0x000fe2000bfa6270 */
[----:B------:R-:W5:Y:S01]  /*2760*/  @!P1 LDC.64 R16, c[0x0][0x218] ;  /* 0x00008600ff109b82 */ /* 0x000f620000000a00 */
[----:B------:R-:W-:Y:S01]  /*2770*/  @!P2 LEA.HI.X R7, R7, R128, R6, 0x6, P4 ;  /* 0x000000800707a211 */ /* 0x000fe200020f3406 */
[----:B------:R3:W-:Y:S01]  /*2780*/  @!P6 LDGSTS.E.BYPASS.LTC128B.128 [R0+0x3800], desc[UR16][R2.64] ;  /* 0x038000000200efae */ /* 0x0007e2000b901d50 */
[----:B------:R-:W-:Y:S02]  /*2790*/  ISETP.GE.AND P6, PT, R35, UR23, PT ;  /* 0x0000001723007c0c */ /* 0x000fe4000bfc6270 */
[----:B--2---:R-:W-:-:S04]  /*27a0*/  @!P2 LEA R6, P4, R4, R10, 0x1 ;  /* 0x0000000a0406a211 */ /* 0x004fc800078808ff */
[----:B------:R-:W-:Y:S02]  /*27b0*/  @!P2 LEA.HI.X R7, R4, R11, R7, 0x1, P4 ;  /* 0x0000000b0407a211 */ /* 0x000fe400020f0c07 */
[----:B------:R-:W2:Y:S01]  /*27c0*/  @!P3 LDC.64 R10, c[0x0][0x218] ;  /* 0x00008600ff0abb82 */ /* 0x000ea20000000a00 */
[----:B------:R-:W-:Y:S01]  /*27d0*/  ISETP.GE.AND P4, PT, R38, UR23, PT ;  /* 0x0000001726007c0c */ /* 0x000fe2000bf86270 */
[----:B------:R-:W5:Y:S01]  /*27e0*/  @!P5 S2R R15, SR_CgaCtaId ;  /* 0x00000000000fd919 */ /* 0x000f620000008800 */
[----:B------:R-:W-:Y:S02]  /*27f0*/  MOV R4, UR10 ;  /* 0x0000000a00047c02 */ /* 0x000fe40008000f00 */
[----:B------:R-:W5:Y:S03]  /*2800*/  @!P6 S2R R18, SR_CgaCtaId ;  /* 0x000000000012e919 */ /* 0x000f660000008800 */
[----:B------:R-:W2:Y:S06]  /*2810*/  @!P5 LDC.64 R20, c[0x0][0x218] ;  /* 0x00008600ff14db82 */ /* 0x000eac0000000a00 */
[----:B------:R-:W2:Y:S01]  /*2820*/  @!P4 S2R R13, SR_CgaCtaId ;  /* 0x00000000000dc919 */ /* 0x000ea20000008800 */
[----:B---3--:R-:W-:-:S02]  /*2830*/  @!P2 MOV R0, 0x400 ;  /* 0x000004000000a802 */ /* 0x008fc40000000f00 */
[----:B------:R-:W-:Y:S02]  /*2840*/  @!P1 MOV R3, 0x400 ;  /* 0x0000040000039802 */ /* 0x000fe40000000f00 */
[----:B------:R-:W-:Y:S02]  /*2850*/  @!P3 MOV R2, 0x400 ;  /* 0x000004000002b802 */ /* 0x000fe40000000f00 */
[----:B-1----:R-:W-:Y:S02]  /*2860*/  @!P2 LEA R0, R5, R0, 0x18 ;  /* 0x000000000500a211 */ /* 0x002fe400078ec0ff */
[----:B------:R-:W-:Y:S01]  /*2870*/  @!P1 LEA R22, R9, R3, 0x18 ;  /* 0x0000000309169211 */ /* 0x000fe200078ec0ff */
[----:B------:R-:W-:Y:S01]  /*2880*/  IMAD.U32 R9, RZ, RZ, UR11 ;  /* 0x0000000bff097e24 */ /* 0x000fe2000f8e00ff */
[----:B----4-:R-:W-:Y:S01]  /*2890*/  @!P3 LEA R24, R8, R2, 0x18 ;  /* 0x000000020818b211 */ /* 0x010fe200078ec0ff */
[----:B------:R-:W-:Y:S01]  /*28a0*/  @!P3 IMAD.MOV.U32 R2, RZ, RZ, R129 ;  /* 0x000000ffff02b224 */ /* 0x000fe200078e0081 */
[----:B------:R-:W-:Y:S01]  /*28b0*/  @!P3 MOV R3, R128 ;  /* 0x000000800003b202 */ /* 0x000fe20000000f00 */
[----:B------:R-:W-:Y:S01]  /*28c0*/  @!P2 IMAD R0, R12, 0x2, R0 ;  /* 0x000000020c00a824 */ /* 0x000fe200078e0200 */
[----:B------:R-:W-:Y:S01]  /*28d0*/  @!P6 MOV R8, 0x400 ;  /* 0x000004000008e802 */ /* 0x000fe20000000f00 */
[----:B------:R-:W-:-:S03]  /*28e0*/  @!P3 IMAD.WIDE.U32 R4, R4, 0x50, R2 ;  /* 0x000000500404b825 */ /* 0x000fc600078e0002 */
[----:B------:R1:W-:Y:S01]  /*28f0*/  @!P2 LDGSTS.E.BYPASS.LTC128B.128 [R0+0x4000], desc[UR16][R6.64] ;  /* 0x040000000600afae */ /* 0x0003e2000b901d50 */
[----:B------:R-:W-:Y:S01]  /*2900*/  @!P1 MOV R2, R129 ;  /* 0x0000008100029202 */ /* 0x000fe20000000f00 */
[----:B------:R-:W-:Y:S01]  /*2910*/  @!P1 IMAD.MOV.U32 R3, RZ, RZ, R128 ;  /* 0x000000ffff039224 */ /* 0x000fe200078e0080 */
[----:B-----5:R-:W-:Y:S01]  /*2920*/  @!P6 LEA R26, R18, R8, 0x18 ;  /* 0x00000008121ae211 */ /* 0x020fe200078ec0ff */
[----:B------:R-:W-:Y:S01]  /*2930*/  @!P3 VIADD R5, R5, UR6 ;  /* 0x000000060505bc36 */ /* 0x000fe20008000000 */
[----:B------:R-:W-:Y:S01]  /*2940*/  @!UP0 UIMAD UR6, UR11, 0x60, URZ ;  /* 0x000000600b0688a4 */ /* 0x000fe2000f8e023f */
[----:B------:R-:W-:Y:S01]  /*2950*/  IMAD.U32 R8, RZ, RZ, UR10 ;  /* 0x0000000aff087e24 */ /* 0x000fe2000f8e00ff */
[----:B------:R-:W3:Y:S01]  /*2960*/  @!P4 LDC.64 R18, c[0x0][0x218] ;  /* 0x00008600ff12cb82 */ /* 0x000ee20000000a00 */
[----:B------:R-:W-:Y:S01]  /*2970*/  VOTEU.ALL UP0, P6 ;  /* 0x00000000003f7886 */ /* 0x000fe20003000000 */
[----:B-1----:R-:W-:Y:S01]  /*2980*/  IMAD.U32 R0, RZ, RZ, UR10 ;  /* 0x0000000aff007e24 */ /* 0x002fe2000f8e00ff */
[----:B--2---:R-:W-:-:S02]  /*2990*/  @!P3 LEA R6, P2, R4, R10, 0x1 ;  /* 0x0000000a0406b211 */ /* 0x004fc400078408ff */
[----:B------:R-:W-:Y:S01]  /*29a0*/  MOV R10, UR10 ;  /* 0x0000000a000a7c02 */ /* 0x000fe20008000f00 */
[----:B------:R-:W-:Y:S01]  /*29b0*/  @!P1 IMAD.WIDE.U32 R2, R0, 0x60, R2 ;  /* 0x0000006000029825 */ /* 0x000fe200078e0002 */
[----:B------:R-:W-:Y:S02]  /*29c0*/  @!P3 LEA.HI.X R7, R4, R11, R5, 0x1, P2 ;  /* 0x0000000b0407b211 */ /* 0x000fe400010f0c05 */
[----:B------:R-:W-:Y:S01]  /*29d0*/  @!P5 MOV R5, 0x400 ;  /* 0x000004000005d802 */ /* 0x000fe20000000f00 */
[----:B------:R-:W-:Y:S01]  /*29e0*/  @!P1 VIADD R3, R3, UR6 ;  /* 0x0000000603039c36 */ /* 0x000fe20008000000 */
[C---:B------:R-:W-:Y:S01]  /*29f0*/  @!P1 LEA R4, P2, R2.reuse, R16, 0x1 ;  /* 0x0000001002049211 */ /* 0x040fe200078408ff */
[----:B------:R-:W-:Y:S01]  /*2a00*/  @!UP0 UIMAD UR6, UR11, 0x70, URZ ;  /* 0x000000700b0688a4 */ /* 0x000fe2000f8e023f */
[----:B------:R-:W-:Y:S01]  /*2a10*/  @!P5 LEA R25, R15, R5, 0x18 ;  /* 0x000000050f19d211 */ /* 0x000fe200078ec0ff */
[----:B------:R-:W-:Y:S01]  /*2a20*/  VOTEU.ALL UP0, P4 ;  /* 0x00000000003f7886 */ /* 0x000fe20002000000 */
[----:B------:R-:W-:Y:S01]  /*2a30*/  @!P1 LEA.HI.X R5, R2, R17, R3, 0x1, P2 ;  /* 0x0000001102059211 */ /* 0x000fe200010f0c03 */
[----:B------:R-:W-:Y:S01]  /*2a40*/  @!P6 IMAD.MOV.U32 R3, RZ, RZ, R128 ;  /* 0x000000ffff03e224 */ /* 0x000fe200078e0080 */
[----:B------:R-:W1:Y:S01]  /*2a50*/  @!P6 LDC.64 R16, c[0x0][0x218] ;  /* 0x00008600ff10eb82 */ /* 0x000e620000000a00 */
[----:B------:R-:W-:-:S02]  /*2a60*/  @!P6 MOV R2, R129 ;  /* 0x000000810002e202 */ /* 0x000fc40000000f00 */
[----:B------:R-:W-:-:S03]  /*2a70*/  @!P4 MOV R0, 0x400 ;  /* 0x000004000000c802 */ /* 0x000fc60000000f00 */
[----:B------:R-:W-:Y:S01]  /*2a80*/  @!P6 IMAD.WIDE.U32 R2, R8, 0x70, R2 ;  /* 0x000000700802e825 */ /* 0x000fe200078e0002 */
[----:B------:R-:W-:Y:S02]  /*2a90*/  @!P3 LEA R8, R12, R24, 0x1 ;  /* 0x000000180c08b211 */ /* 0x000fe400078e08ff */
[----:B------:R-:W-:Y:S02]  /*2aa0*/  @!P4 LEA R23, R13, R0, 0x18 ;  /* 0x000000000d17c211 */ /* 0x000fe400078ec0ff */
[----:B------:R-:W-:Y:S01]  /*2ab0*/  MOV R0, UR10 ;  /* 0x0000000a00007c02 */ /* 0x000fe20008000f00 */
[----:B------:R2:W-:Y:S01]  /*2ac0*/  @!P3 LDGSTS.E.BYPASS.LTC128B.128 [R8+0x4800], desc[UR16][R6.64] ;  /* 0x048000000608bfae */ /* 0x0005e2000b901d50 */
[----:B------:R-:W-:Y:S02]  /*2ad0*/  ISETP.GE.AND P3, PT, R34, UR23, PT ;  /* 0x0000001722007c0c */ /* 0x000fe4000bf66270 */
[----:B------:R-:W-:Y:S02]  /*2ae0*/  @!P5 LEA R13, P2, R0, R129, 0x7 ;  /* 0x00000081000dd211 */ /* 0x000fe400078438ff */
[----:B------:R-:W-:-:S02]  /*2af0*/  @!P1 LEA R0, R12, R22, 0x1 ;  /* 0x000000160c009211 */ /* 0x000fc400078e08ff */
[----:B------:R-:W-:Y:S02]  /*2b00*/  @!P5 LEA.HI.X R15, R10, R128, R9, 0x7, P2 ;  /* 0x000000800a0fd211 */ /* 0x000fe400010f3c09 */
[----:B------:R-:W-:Y:S01]  /*2b10*/  MOV R9, UR10 ;  /* 0x0000000a00097c02 */ /* 0x000fe20008000f00 */
[----:B------:R4:W-:Y:S01]  /*2b20*/  @!P1 LDGSTS.E.BYPASS.LTC128B.128 [R0+0x5000], desc[UR16][R4.64] ;  /* 0x0500000004009fae */ /* 0x0009e2000b901d50 */
[C---:B-1----:R-:W-:Y:S01]  /*2b30*/  @!P6 LEA R10, P1, R2.reuse, R16, 0x1 ;  /* 0x00000010020ae211 */ /* 0x042fe200078208ff */
[----:B--2---:R-:W-:Y:S01]  /*2b40*/  IMAD.U32 R6, RZ, RZ, UR10 ;  /* 0x0000000aff067e24 */ /* 0x004fe2000f8e00ff */
[----:B------:R-:W-:Y:S01]  /*2b50*/  @!P5 LEA R8, P2, R13, R20, 0x1 ;  /* 0x000000140d08d211 */ /* 0x000fe200078408ff */
[----:B----4-:R-:W-:Y:S01]  /*2b60*/  @!P6 VIADD R0, R3, UR6 ;  /* 0x000000060300ec36 */ /* 0x010fe20008000000 */
[----:B------:R-:W-:Y:S01]  /*2b70*/  @!P4 MOV R4, R129 ;  /* 0x000000810004c202 */ /* 0x000fe20000000f00 */
[--C-:B------:R-:W-:Y:S01]  /*2b80*/  @!P4 IMAD.MOV.U32 R5, RZ, RZ, R128.reuse ;  /* 0x000000ffff05c224 */ /* 0x100fe200078e0080 */
[----:B------:R-:W-:Y:S01]  /*2b90*/  @!UP0 UIMAD UR6, UR11, 0x90, URZ ;  /* 0x000000900b0688a4 */ /* 0x000fe2000f8e023f */
[----:B------:R-:W-:Y:S01]  /*2ba0*/  @!P3 IMAD.MOV.U32 R3, RZ, RZ, R128 ;  /* 0x000000ffff03b224 */ /* 0x000fe200078e0080 */
[----:B------:R-:W-:Y:S01]  /*2bb0*/  @!P6 LEA.HI.X R11, R2, R17, R0, 0x1, P1 ;  /* 0x00000011020be211 */ /* 0x000fe200008f0c00 */
[----:B------:R-:W-:Y:S01]  /*2bc0*/  @!P4 IMAD.WIDE.U32 R6, R6, 0x90, R4 ;  /* 0x000000900606c825 */ /* 0x000fe200078e0004 */
[----:B------:R-:W1:Y:S01]  /*2bd0*/  @!P3 LDC.64 R16, c[0x0][0x218] ;  /* 0x00008600ff10bb82 */ /* 0x000e620000000a00 */
[----:B------:R-:W-:Y:S01]  /*2be0*/  @!P3 MOV R2, R129 ;  /* 0x000000810002b202 */ /* 0x000fe20000000f00 */
[----:B------:R-:W-:-:S02]  /*2bf0*/  VOTEU.ALL UP0, P3 ;  /* 0x00000000003f7886 */ /* 0x000fc40001800000 */
[----:B------:R-:W-:Y:S01]  /*2c00*/  @!P4 IADD3 R0, R7, UR6, RZ ;  /* 0x000000060700cc10 */ /* 0x000fe2000fffe0ff */
[----:B------:R-:W-:Y:S01]  /*2c10*/  @!P6 IMAD R7, R12, 0x2, R26 ;  /* 0x000000020c07e824 */ /* 0x000fe200078e021a */
[C---:B---3--:R-:W-:Y:S01]  /*2c20*/  @!P4 LEA R4, P1, R6.reuse, R18, 0x1 ;  /* 0x000000120604c211 */ /* 0x048fe200078208ff */
[----:B------:R-:W-:Y:S01]  /*2c30*/  @!P3 IMAD.WIDE.U32 R2, R9, 0xa0, R2 ;  /* 0x000000a00902b825 */ /* 0x000fe200078e0002 */
[----:B------:R-:W-:Y:S01]  /*2c40*/  @!P5 LEA.HI.X R9, R13, R21, R15, 0x1, P2 ;  /* 0x000000150d09d211 */ /* 0x000fe200010f0c0f */
[----:B------:R-:W-:Y:S01]  /*2c50*/  @!UP0 UIMAD UR6, UR11, 0xa0, URZ ;  /* 0x000000a00b0688a4 */ /* 0x000fe2000f8e023f */
[----:B------:R-:W-:Y:S01]  /*2c60*/  @!P4 LEA.HI.X R5, R6, R19, R0, 0x1, P1 ;  /* 0x000000130605c211 */ /* 0x000fe200008f0c00 */
[C---:B------:R-:W-:Y:S01]  /*2c70*/  @!P4 IMAD R0, R12.reuse, 0x2, R23 ;  /* 0x000000020c00c824 */ /* 0x040fe200078e0217 */
[----:B------:R-:W-:Y:S01]  /*2c80*/  @!P5 LEA R6, R12, R25, 0x1 ;  /* 0x000000190c06d211 */ /* 0x000fe200078e08ff */
[----:B------:R2:W-:Y:S01]  /*2c90*/  @!P6 LDGSTS.E.BYPASS.LTC128B.128 [R7+0x5800], desc[UR16][R10.64] ;  /* 0x058000000a07efae */ /* 0x0005e2000b901d50 */
[----:B------:R-:W-:-:S02]  /*2ca0*/  ISETP.GE.AND P1, PT, R28, UR23, PT ;  /* 0x000000171c007c0c */ /* 0x000fc4000bf26270 */
[----:B------:R-:W-:Y:S01]  /*2cb0*/  ISETP.GE.AND P2, PT, R29, UR23, PT ;  /* 0x000000171d007c0c */ /* 0x000fe2000bf46270 */
[----:B------:R3:W-:Y:S01]  /*2cc0*/  @!P5 LDGSTS.E.BYPASS.LTC128B.128 [R6+0x6000], desc[UR16][R8.64] ;  /* 0x060000000806dfae */ /* 0x0007e2000b901d50 */
[----:B------:R-:W-:Y:S02]  /*2cd0*/  ISETP.GE.AND P6, PT, R30, UR23, PT ;  /* 0x000000171e007c0c */ /* 0x000fe4000bfc6270 */
[----:B------:R-:W-:Y:S01]  /*2ce0*/  ISETP.GE.AND P5, PT, R32, UR23, PT ;  /* 0x0000001720007c0c */ /* 0x000fe2000bfa6270 */
[----:B------:R4:W-:Y:S06]  /*2cf0*/  @!P4 LDGSTS.E.BYPASS.LTC128B.128 [R0+0x6800], desc[UR16][R4.64] ;  /* 0x068000000400cfae */ /* 0x0009ec000b901d50 */
[----:B------:R-:W5:Y:S01]  /*2d00*/  @!P1 S2R R13, SR_CgaCtaId ;  /* 0x00000000000d9919 */ /* 0x000f620000008800 */
[----:B------:R-:W-:Y:S01]  /*2d10*/  VOTEU.ALL UP0, P1 ;  /* 0x00000000003f7886 */ /* 0x000fe20000800000 */
[----:B------:R-:W5:Y:S01]  /*2d20*/  @!P2 LDC.64 R24, c[0x0][0x218] ;  /* 0x00008600ff18ab82 */ /* 0x000f620000000a00 */
[----:B------:R-:W5:Y:S03]  /*2d30*/  @!P2 S2R R15, SR_CgaCtaId ;  /* 0x00000000000fa919 */ /* 0x000f660000008800 */
[----:B------:R-:W-:-:S04]  /*2d40*/  VOTEU.ALL UP1, P5 ;  /* 0x00000000003f7886 */ /* 0x000fc80002820000 */
[----:B------:R-:W5:Y:S01]  /*2d50*/  @!P5 LDC.64 R20, c[0x0][0x218] ;  /* 0x00008600ff14db82 */ /* 0x000f620000000a00 */
[----:B------:R-:W-:Y:S01]  /*2d60*/  @!UP1 UIMAD UR9, UR11, 0xe0, URZ ;  /* 0x000000e00b0998a4 */ /* 0x000fe2000f8e023f */
[----:B--2---:R-:W2:Y:S01]  /*2d70*/  @!P6 S2R R7, SR_CgaCtaId ;  /* 0x000000000007e919 */ /* 0x004ea20000008800 */
[----:B---3--:R-:W3:Y:S01]  /*2d80*/  @!P3 S2R R6, SR_CgaCtaId ;  /* 0x000000000006b919 */ /* 0x008ee20000008800 */
[----:B------:R-:W-:-:S04]  /*2d90*/  IADD3 R8, P4, R33, UR24, RZ ;  /* 0x0000001821087c10 */ /* 0x000fc8000ff9e0ff */
[----:B------:R-:W2:Y:S01]  /*2da0*/  @!P1 LDC.64 R10, c[0x0][0x218] ;  /* 0x00008600ff0a9b82 */ /* 0x000ea20000000a00 */
[----:B------:R-:W-:Y:S01]  /*2db0*/  IADD3 R33, R14, 0xf0, RZ ;  /* 0x000000f00e217810 */ /* 0x000fe20007ffe0ff */
[----:B----4-:R-:W-:Y:S01]  /*2dc0*/  @!P3 VIADD R0, R3, UR6 ;  /* 0x000000060300bc36 */ /* 0x010fe20008000000 */
[----:B------:R-:W-:Y:S01]  /*2dd0*/  IADD3.X R9, R45, UR22, RZ, P4, !PT ;  /* 0x000000162d097c10 */ /* 0x000fe2000a7fe4ff */
[----:B------:R-:W-:Y:S01]  /*2de0*/  @!P1 IMAD.MOV.U32 R3, RZ, RZ, R128 ;  /* 0x000000ffff039224 */ /* 0x000fe200078e0080 */
[C---:B-1----:R-:W-:Y:S01]  /*2df0*/  @!P3 LEA R4, P4, R2.reuse, R16, 0x1 ;  /* 0x000000100204b211 */ /* 0x042fe200078808ff */
[----:B------:R-:W-:Y:S01]  /*2e00*/  @!UP0 UIMAD UR6, UR11, 0xb0, URZ ;  /* 0x000000b00b0688a4 */ /* 0x000fe2000f8e023f */
[----:B------:R-:W1:Y:S01]  /*2e10*/  @!P5 S2R R16, SR_CgaCtaId ;  /* 0x000000000010d919 */ /* 0x000e620000008800 */
[----:B------:R-:W-:Y:S01]  /*2e20*/  VOTEU.ALL UP0, P2 ;  /* 0x00000000003f7886 */ /* 0x000fe20001000000 */
[----:B------:R-:W-:Y:S02]  /*2e30*/  @!P3 LEA.HI.X R5, R2, R17, R0, 0x1, P4 ;  /* 0x000000110205b211 */ /* 0x000fe400020f0c00 */
[----:B------:R-:W-:-:S02]  /*2e40*/  ISETP.GE.AND P4, PT, R33, UR23, PT ;  /* 0x0000001721007c0c */ /* 0x000fc4000bf86270 */
[----:B------:R-:W-:Y:S02]  /*2e50*/  @!P3 MOV R0, 0x400 ;  /* 0x000004000000b802 */ /* 0x000fe40000000f00 */
[----:B------:R-:W-:-:S09]  /*2e60*/  @!P1 MOV R2, R129 ;  /* 0x0000008100029202 */ /* 0x000fd20000000f00 */
[----:B------:R-:W4:Y:S01]  /*2e70*/  @!P4 S2R R17, SR_CgaCtaId ;  /* 0x000000000011c919 */ /* 0x000f220000008800 */
[----:B------:R-:W4:Y:S01]  /*2e80*/  @!P4 LDC.64 R22, c[0x0][0x218] ;  /* 0x00008600ff16cb82 */ /* 0x000f220000000a00 */
[----:B---3--:R-:W-:Y:S02]  /*2e90*/  @!P3 LEA R0, R6, R0, 0x18 ;  /* 0x000000000600b211 */ /* 0x008fe400078ec0ff */
[----:B------:R-:W-:-:S03]  /*2ea0*/  MOV R6, UR10 ;  /* 0x0000000a00067c02 */ /* 0x000fc60008000f00 */
[----:B------:R-:W-:Y:S02]  /*2eb0*/  @!P3 IMAD R0, R12, 0x2, R0 ;  /* 0x000000020c00b824 */ /* 0x000fe400078e0200 */
[----:B------:R-:W-:-:S03]  /*2ec0*/  @!P1 IMAD.WIDE.U32 R2, R6, 0xb0, R2 ;  /* 0x000000b006029825 */ /* 0x000fc600078e0002 */
[----:B------:R3:W-:Y:S02]  /*2ed0*/  @!P3 LDGSTS.E.BYPASS.LTC128B.128 [R0+0x7000], desc[UR16][R4.64] ;  /* 0x070000000400bfae */ /* 0x0007e4000b901d50 */
[----:B------:R-:W-:Y:S01]  /*2ee0*/  @!P1 IADD3 R3, R3, UR6, RZ ;  /* 0x0000000603039c10 */ /* 0x000fe2000fffe0ff */
[----:B------:R-:W-:Y:S01]  /*2ef0*/  ULDC.64 UR6, c[0x0][0x268] ;  /* 0x00009a0000067ab9 */ /* 0x000fe20000000a00 */
[----:B--2---:R-:W-:-:S04]  /*2f00*/  @!P1 LEA R10, P3, R2, R10, 0x1 ;  /* 0x0000000a020a9211 */ /* 0x004fc800078608ff */
[----:B------:R-:W-:Y:S02]  /*2f10*/  @!P1 LEA.HI.X R11, R2, R11, R3, 0x1, P3 ;  /* 0x0000000b020b9211 */ /* 0x000fe400018f0c03 */
[----:B------:R-:W-:Y:S02]  /*2f20*/  @!P6 MOV R3, 0x400 ;  /* 0x000004000003e802 */ /* 0x000fe40000000f00 */
[----:B------:R-:W-:Y:S02]  /*2f30*/  @!P5 MOV R2, 0x400 ;  /* 0x000004000002d802 */ /* 0x000fe40000000f00 */
[----:B------:R-:W-:Y:S02]  /*2f40*/  @!P6 LEA R7, R7, R3, 0x18 ;  /* 0x000000030707e211 */ /* 0x000fe400078ec0ff */
[----:B-1----:R-:W-:Y:S01]  /*2f50*/  @!P5 LEA R6, R16, R2, 0x18 ;  /* 0x000000021006d211 */ /* 0x002fe200078ec0ff */
[----:B------:R-:W-:Y:S01]  /*2f60*/  IMAD.WIDE.U32 R2, R37, UR6, R8 ;  /* 0x0000000625027c25 */ /* 0x000fe2000f8e0008 */
[----:B------:R-:W-:-:S02]  /*2f70*/  MOV R8, UR10 ;  /* 0x0000000a00087c02 */ /* 0x000fc40008000f00 */
[C---:B------:R-:W-:Y:S01]  /*2f80*/  @!P5 LEA R26, R12.reuse, R6, 0x1 ;  /* 0x000000060c1ad211 */ /* 0x040fe200078e08ff */
[----:B------:R-:W-:Y:S01]  /*2f90*/  @!P6 IMAD R27, R12, 0x2, R7 ;  /* 0x000000020c1be824 */ /* 0x000fe200078e0207 */
[----:B------:R-:W-:Y:S01]  /*2fa0*/  @!P5 MOV R7, R128 ;  /* 0x000000800007d202 */ /* 0x000fe20000000f00 */
[----:B------:R-:W-:Y:S01]  /*2fb0*/  @!P5 IMAD.MOV.U32 R6, RZ, RZ, R129 ;  /* 0x000000ffff06d224 */ /* 0x000fe200078e0081 */
[----:B------:R-:W-:Y:S02]  /*2fc0*/  ISETP.GE.AND P3, PT, R43, UR23, PT ;  /* 0x000000172b007c0c */ /* 0x000fe4000bf66270 */
[----:B---3--:R-:W-:Y:S01]  /*2fd0*/  @!P1 MOV R0, 0x400 ;  /* 0x0000040000009802 */ /* 0x008fe20000000f00 */
[----:B------:R-:W-:Y:S01]  /*2fe0*/  IMAD.U32 R5, RZ, RZ, UR10 ;  /* 0x0000000aff057e24 */ /* 0x000fe2000f8e00ff */
[----:B------:R-:W-:Y:S01]  /*2ff0*/  @!P4 MOV R4, 0x400 ;  /* 0x000004000004c802 */ /* 0x000fe20000000f00 */
[----:B------:R-:W-:Y:S01]  /*3000*/  @!P5 IMAD.WIDE.U32 R8, R8, 0xe0, R6 ;  /* 0x000000e00808d825 */ /* 0x000fe200078e0006 */
[----:B-----5:R-:W-:-:S02]  /*3010*/  @!P1 LEA R13, R13, R0, 0x18 ;  /* 0x000000000d0d9211 */ /* 0x020fc400078ec0ff */
[----:B------:R-:W-:Y:S02]  /*3020*/  @!P2 MOV R0, 0x400 ;  /* 0x000004000000a802 */ /* 0x000fe40000000f00 */
[----:B----4-:R-:W-:Y:S02]  /*3030*/  @!P4 LEA R4, R17, R4, 0x18 ;  /* 0x000000041104c211 */ /* 0x010fe400078ec0ff */
[----:B------:R-:W-:Y:S01]  /*3040*/  @!P2 LEA R15, R15, R0, 0x18 ;  /* 0x000000000f0fa211 */ /* 0x000fe200078ec0ff */
[----:B------:R-:W-:Y:S01]  /*3050*/  IMAD R0, R31, UR6, RZ ;  /* 0x000000061f007c24 */ /* 0x000fe2000f8e02ff */
[C---:B------:R-:W-:Y:S01]  /*3060*/  @!P1 LEA R18, R12.reuse, R13, 0x1 ;  /* 0x0000000d0c129211 */ /* 0x040fe200078e08ff */
[C---:B------:R-:W-:Y:S01]  /*3070*/  @!P4 IMAD R19, R12.reuse, 0x2, R4 ;  /* 0x000000020c13c824 */ /* 0x040fe200078e0204 */
[----:B------:R-:W-:Y:S01]  /*3080*/  @!P2 LEA R15, R12, R15, 0x1 ;  /* 0x0000000f0c0fa211 */ /* 0x000fe200078e08ff */
[----:B------:R-:W-:Y:S01]  /*3090*/  IMAD R0, R37, UR7, R0 ;  /* 0x0000000725007c24 */ /* 0x000fe2000f8e0200 */
[----:B------:R-:W1:Y:S01]  /*30a0*/  @!P6 LDC.64 R16, c[0x0][0x218] ;  /* 0x00008600ff10eb82 */ /* 0x000e620000000a00 */
[----:B------:R-:W-:Y:S01]  /*30b0*/  MOV R12, R2 ;  /* 0x00000002000c7202 */ /* 0x000fe20000000f00 */
[--C-:B------:R-:W-:Y:S01]  /*30c0*/  @!P2 IMAD.MOV.U32 R2, RZ, RZ, R129.reuse ;  /* 0x000000ffff02a224 */ /* 0x100fe200078e0081 */
[----:B------:R-:W-:Y:S01]  /*30d0*/  @!UP0 UIMAD UR6, UR11, 0xc0, URZ ;  /* 0x000000c00b0688a4 */ /* 0x000fe2000f8e023f */
[----:B------:R-:W-:Y:S01]  /*30e0*/  IMAD.IADD R13, R3, 0x1, R0 ;  /* 0x00000001030d7824 */ /* 0x000fe200078e0200 */
[-C--:B------:R-:W-:Y:S01]  /*30f0*/  @!P2 MOV R3, R128.reuse ;  /* 0x000000800003a202 */ /* 0x080fe20000000f00 */
[----:B------:R-:W-:Y:S01]  /*3100*/  IMAD.U32 R0, RZ, RZ, UR10 ;  /* 0x0000000aff007e24 */ /* 0x000fe2000f8e00ff */
[----:B------:R-:W-:Y:S01]  /*3110*/  VOTEU.ALL UP0, P6 ;  /* 0x00000000003f7886 */ /* 0x000fe20003000000 */
[----:B------:R-:W-:Y:S01]  /*3120*/  @!P6 IMAD.MOV.U32 R4, RZ, RZ, R129 ;  /* 0x000000ffff04e224 */ /* 0x000fe200078e0081 */
[----:B------:R2:W-:Y:S01]  /*3130*/  @!P1 LDGSTS.E.BYPASS.LTC128B.128 [R18+0x7800], desc[UR16][R10.64] ;  /* 0x078000000a129fae */ /* 0x0005e2000b901d50 */
[----:B------:R-:W-:Y:S01]  /*3140*/  @!P2 IMAD.WIDE.U32 R2, R5, 0xc0, R2 ;  /* 0x000000c00502a825 */ /* 0x000fe200078e0002 */
[----:B------:R-:W-:-:S02]  /*3150*/  @!P6 MOV R5, R128 ;  /* 0x000000800005e202 */ /* 0x000fc40000000f00 */
[----:B------:R-:W-:Y:S01]  /*3160*/  @!P2 LEA R6, P1, R2, R24, 0x1 ;  /* 0x000000180206a211 */ /* 0x000fe200078208ff */
[----:B------:R-:W-:-:S04]  /*3170*/  @!P6 IMAD.WIDE.U32 R4, R0, 0xd0, R4 ;  /* 0x000000d00004e825 */ /* 0x000fc800078e0004 */
[----:B------:R-:W-:Y:S01]  /*3180*/  @!P2 VIADD R0, R3, UR6 ;  /* 0x000000060300ac36 */ /* 0x000fe20008000000 */
[----:B------:R-:W-:Y:S01]  /*3190*/  @!UP0 UIMAD UR6, UR11, 0xd0, URZ ;  /* 0x000000d00b0688a4 */ /* 0x000fe2000f8e023f */
[----:B------:R-:W-:Y:S01]  /*31a0*/  @!P4 MOV R3, R128 ;  /* 0x000000800003c202 */ /* 0x000fe20000000f00 */
[----:B------:R-:W-:Y:S02]  /*31b0*/  VOTEU.ALL UP0, P4 ;  /* 0x00000000003f7886 */ /* 0x000fe40002000000 */
[----:B------:R-:W-:Y:S01]  /*31c0*/  @!P2 LEA.HI.X R7, R2, R25, R0, 0x1, P1 ;  /* 0x000000190207a211 */ /* 0x000fe200008f0c00 */
[----:B------:R-:W-:Y:S02]  /*31d0*/  @!P4 IMAD.MOV.U32 R2, RZ, RZ, R129 ;  /* 0x000000ffff02c224 */ /* 0x000fe400078e0081 */
[----:B------:R-:W-:Y:S01]  /*31e0*/  @!P6 VIADD R0, R5, UR6 ;  /* 0x000000060500ec36 */ /* 0x000fe20008000000 */
[----:B------:R-:W-:Y:S01]  /*31f0*/  @!UP0 UIMAD UR8, UR11, 0xf0, URZ ;  /* 0x000000f00b0888a4 */ /* 0x000fe2000f8e023f */
[----:B------:R3:W-:Y:S01]  /*3200*/  @!P2 LDGSTS.E.BYPASS.LTC128B.128 [R15+0x8000], desc[UR16][R6.64] ;  /* 0x08000000060fafae */ /* 0x0007e2000b901d50 */
[----:B------:R-:W-:Y:S01]  /*3210*/  ULDC.64 UR6, c[0x0][0x250] ;  /* 0x0000940000067ab9 */ /* 0x000fe20000000a00 */
[----:B------:R-:W-:Y:S01]  /*3220*/  VOTEU.ALL UP0, P3 ;  /* 0x00000000003f7886 */ /* 0x000fe20001800000 */
[----:B------:R-:W-:Y:S01]  /*3230*/  IMAD R5, R48, UR6, RZ ;  /* 0x0000000630057c24 */ /* 0x000fe2000f8e02ff */
[----:B------:R-:W-:Y:S01]  /*3240*/  UIMAD.WIDE.U32 UR24, UR6, 0x20, URZ ;  /* 0x00000020061878a5 */ /* 0x000fe2000f8e003f */
[----:B--2---:R-:W-:-:S05]  /*3250*/  MOV R10, UR10 ;  /* 0x0000000a000a7c02 */ /* 0x004fca0008000f00 */
[----:B------:R-:W-:Y:S01]  /*3260*/  @!P4 IMAD.WIDE.U32 R2, R10, 0xf0, R2 ;  /* 0x000000f00a02c825 */ /* 0x000fe200078e0002 */
[----:B-1----:R-:W-:-:S03]  /*3270*/  @!P6 LEA R10, P1, R4, R16, 0x1 ;  /* 0x00000010040ae211 */ /* 0x002fc600078208ff */
[----:B------:R-:W-:Y:S01]  /*3280*/  @!P4 VIADD R3, R3, UR8 ;  /* 0x000000080303cc36 */ /* 0x000fe20008000000 */
[----:B------:R-:W-:Y:S02]  /*3290*/  @!P6 LEA.HI.X R11, R4, R17, R0, 0x1, P1 ;  /* 0x00000011040be211 */ /* 0x000fe400008f0c00 */
[----:B------:R-:W-:Y:S01]  /*32a0*/  @!P5 IADD3 R0, R9, UR9, RZ ;  /* 0x000000090900dc10 */ /* 0x000fe2000fffe0ff */
[----:B------:R-:W-:Y:S01]  /*32b0*/  ULDC.64 UR8, c[0x0][0x220] ;  /* 0x0000880000087ab9 */ /* 0x000fe20000000a00 */
[----:B------:R-:W-:Y:S01]  /*32c0*/  @!P4 LEA R4, P1, R2, R22, 0x1 ;  /* 0x000000160204c211 */ /* 0x000fe200078208ff */
[----:B------:R1:W-:Y:S01]  /*32d0*/  @!P6 LDGSTS.E.BYPASS.LTC128B.128 [R27+0x8800], desc[UR16][R10.64] ;  /* 0x088000000a1befae */ /* 0x0003e2000b901d50 */
[----:B------:R-:W-:Y:S02]  /*32e0*/  ISETP.GE.AND P6, PT, R14, UR23, PT ;  /* 0x000000170e007c0c */ /* 0x000fe4000bfc6270 */
[----:B---3--:R-:W-:-:S04]  /*32f0*/  @!P5 LEA R6, P2, R8, R20, 0x1 ;  /* 0x000000140806d211 */ /* 0x008fc800078408ff */
[----:B------:R-:W-:Y:S01]  /*3300*/  @!P5 LEA.HI.X R7, R8, R21, R0, 0x1, P2 ;  /* 0x000000150807d211 */ /* 0x000fe200010f0c00 */
[----:B------:R-:W-:Y:S01]  /*3310*/  IMAD R0, R44, UR7, R5 ;  /* 0x000000072c007c24 */ /* 0x000fe2000f8e0205 */
[----:B------:R-:W-:Y:S01]  /*3320*/  @!P4 LEA.HI.X R5, R2, R23, R3, 0x1, P1 ;  /* 0x000000170205c211 */ /* 0x000fe200008f0c03 */
[----:B------:R-:W-:Y:S01]  /*3330*/  IMAD.WIDE.U32 R8, R44, UR6, R12 ;  /* 0x000000062c087c25 */ /* 0x000fe2000f8e000c */
[----:B------:R-:W-:Y:S01]  /*3340*/  ISETP.GE.AND P1, PT, R46, UR23, PT ;  /* 0x000000172e007c0c */ /* 0x000fe2000bf26270 */
[----:B------:R2:W-:Y:S02]  /*3350*/  @!P5 LDGSTS.E.BYPASS.LTC128B.128 [R26+0x9000], desc[UR16][R6.64] ;  /* 0x09000000061adfae */ /* 0x0005e4000b901d50 */
[----:B------:R-:W-:Y:S01]  /*3360*/  IMAD.U32 R12, RZ, RZ, UR6 ;  /* 0x00000006ff0c7e24 */ /* 0x000fe2000f8e00ff */
[----:B------:R-:W-:Y:S01]  /*3370*/  IADD3 R0, R9, R0, RZ ;  /* 0x0000000009007210 */ /* 0x000fe20007ffe0ff */
[----:B------:R3:W-:Y:S01]  /*3380*/  @!P4 LDGSTS.E.BYPASS.LTC128B.128 [R19+0x9800], desc[UR16][R4.64] ;  /* 0x098000000413cfae */ /* 0x0007e2000b901d50 */
[C---:B------:R-:W-:Y:S01]  /*3390*/  LEA R50, P2, R8.reuse, UR8, 0x1 ;  /* 0x0000000808327c11 */ /* 0x040fe2000f8408ff */
[----:B------:R-:W-:Y:S01]  /*33a0*/  USHF.L.U32 UR8, UR7, 0x5, URZ ;  /* 0x0000000507087899 */ /* 0x000fe2000800063f */
[----:B------:R-:W-:Y:S01]  /*33b0*/  ISETP.GE.AND P4, PT, R47, UR23, PT ;  /* 0x000000172f007c0c */ /* 0x000fe2000bf86270 */
[----:B------:R-:W0:Y:S01]  /*33c0*/  LDGDEPBAR ;  /* 0x00000000000079af */ /* 0x000e220000000000 */
[----:B------:R-:W-:Y:S01]  /*33d0*/  LEA.HI.X R51, R8, UR9, R0, 0x1, P2 ;  /* 0x0000000908337c11 */ /* 0x000fe200090f0c00 */
[----:B------:R-:W-:Y:S01]  /*33e0*/  IMAD.U32 R0, RZ, RZ, UR6 ;  /* 0x00000006ff007e24 */ /* 0x000fe2000f8e00ff */
[-C--:B------:R-:W-:Y:S01]  /*33f0*/  @!P3 MOV R2, R50.reuse ;  /* 0x000000320002b202 */ /* 0x080fe20000000f00 */
[----:B-1----:R-:W-:Y:S01]  /*3400*/  IMAD.U32 R10, RZ, RZ, UR6 ;  /* 0x00000006ff0a7e24 */ /* 0x002fe2000f8e00ff */
[----:B------:R-:W-:Y:S01]  /*3410*/  @!P6 MOV R8, R50 ;  /* 0x000000320008e202 */ /* 0x000fe20000000f00 */
[--C-:B------:R-:W-:Y:S01]  /*3420*/  @!P3 IMAD.MOV.U32 R3, RZ, RZ, R51.reuse ;  /* 0x000000ffff03b224 */ /* 0x100fe200078e0033 */
[----:B------:R-:W-:Y:S01]  /*3430*/  STL [R1+0x4], R50 ;  /* 0x0000043201007387 */ /* 0x000fe20000100800 */
[----:B------:R-:W-:-:S02]  /*3440*/  @!P6 IMAD.MOV.U32 R9, RZ, RZ, R51 ;  /* 0x000000ffff09e224 */ /* 0x000fc400078e0033 */
[----:B------:R-:W-:Y:S01]  /*3450*/  @!P3 IMAD.WIDE.U32 R2, R0, 0x60, R2 ;  /* 0x000000600002b825 */ /* 0x000fe200078e0002 */
[----:B------:R-:W-:Y:S01]  /*3460*/  MOV R0, UR8 ;  /* 0x0000000800007c02 */ /* 0x000fe20008000f00 */
[----:B------:R-:W-:Y:S01]  /*3470*/  @!UP0 UIMAD UR8, UR7, 0x60, URZ ;  /* 0x00000060070888a4 */ /* 0x000fe2000f8e023f */
[----:B------:R-:W-:Y:S05]  /*3480*/  STL [R1], R51 ;  /* 0x0000003301007387 */ /* 0x000fea0000100800 */
[----:B------:R-:W-:Y:S02]  /*3490*/  @!P3 IADD3 R3, R3, UR8, RZ ;  /* 0x000000080303bc10 */ /* 0x000fe4000fffe0ff */
[----:B--2---:R-:W-:-:S02]  /*34a0*/  @!P4 IADD3 R6, P5, R50, UR24, RZ ;  /* 0x000000183206cc10 */ /* 0x004fc4000ffbe0ff */
[----:B---3--:R-:W-:Y:S01]  /*34b0*/  MOV R4, UR6 ;  /* 0x0000000600047c02 */ /* 0x008fe20008000f00 */
[----:B------:R-:W-:-:S04]  /*34c0*/  DEPBAR.LE SB0, 0x0 ;  /* 0x000080000000791a */ /* 0x000fc80000000000 */
[----:B------:R-:W-:Y:S01]  /*34d0*/  BAR.SYNC.DEFER_BLOCKING 0x0 ;  /* 0x0000000000007b1d */ /* 0x000fe20000010000 */
[----:B------:R-:W-:Y:S01]  /*34e0*/  @!P4 IADD3.X R7, R51, UR25, R0, P5, !PT ;  /* 0x000000193307cc10 */ /* 0x000fe2000affe400 */
[----:B------:R-:W-:Y:S01]  /*34f0*/  IMAD.U32 R5, RZ, RZ, UR7 ;  /* 0x00000007ff057e24 */ /* 0x000fe2000f8e00ff */
[----:B------:R-:W-:Y:S01]  /*3500*/  ISETP.GE.AND P5, PT, R40, UR23, PT ;  /* 0x0000001728007c0c */ /* 0x000fe2000bfa6270 */
[----:B------:R-:W-:Y:S01]  /*3510*/  IMAD.U32 R0, RZ, RZ, UR7 ;  /* 0x00000007ff007e24 */ /* 0x000fe2000f8e00ff */
[----:B------:R-:W-:-:S04]  /*3520*/  @!P1 LEA R4, P2, R4, R50, 0x6 ;  /* 0x0000003204049211 */ /* 0x000fc800078430ff */
[----:B------:R-:W-:Y:S02]  /*3530*/  @!P1 LEA.HI.X R5, R10, R51, R5, 0x6, P2 ;  /* 0x000000330a059211 */ /* 0x000fe400010f3405 */
[----:B------:R-:W-:-:S05]  /*3540*/  ISETP.GE.AND P2, PT, R35, UR23, PT ;  /* 0x0000001723007c0c */ /* 0x000fca000bf46270 */
[----:B------:R-:W-:-:S05]  /*3550*/  VOTEU.ALL UP2, P5 ;  /* 0x00000000003f7886 */ /* 0x000fca0002840000 */
[----:B------:R-:W-:Y:S01]  /*3560*/  @!UP2 UIMAD UR22, UR7, 0xa0, URZ ;  /* 0x000000a00716a8a4 */ /* 0x000fe2000f8e023f */
[----:B------:R-:W-:Y:S02]  /*3570*/  @P6 STS.128 [R243+0xa000], RZ ;  /* 0x00a000fff3006388 */ /* 0x000fe40000000c00 */
[----:B------:R-:W-:Y:S02]  /*3580*/  VOTEU.ALL UP0, P2 ;  /* 0x00000000003f7886 */ /* 0x000fe40001000000 */
[----:B------:R-:W-:Y:S01]  /*3590*/  @!PT LDS RZ, [RZ] ;  /* 0x00000000fffff984 */ /* 0x000fe20000000800 */
[----:B------:R-:W-:Y:S01]  /*35a0*/  @!PT LDS RZ, [RZ] ;  /* 0x00000000fffff984 */ /* 0x000fe20000000800 */
[----:B------:R-:W-:Y:S01]  /*35b0*/  @!PT LDS RZ, [RZ] ;  /* 0x00000000fffff984 */ /* 0x000fe20000000800 */
[----:B------:R1:W-:Y:S01]  /*35c0*/  @!P6 LDGSTS.E.BYPASS.LTC128B.128 [R243+0xa000], desc[UR16][R8.64] ;  /* 0x0a00000008f3efae */ /* 0x0003e2000b901d50 */
[----:B------:R-:W-:Y:S02]  /*35d0*/  ISETP.GE.AND P6, PT, R42, UR23, PT ;  /* 0x000000172a007c0c */ /* 0x000fe4000bfc6270 */
[----:B------:R-:W-:Y:S01]  /*35e0*/  @!UP0 UIMAD UR8, UR7, 0xe0, URZ ;  /* 0x000000e0070888a4 */ /* 0x000fe2000f8e023f */
[----:B------:R-:W-:Y:S04]  /*35f0*/  @P4 STS.128 [R243+0xa800], RZ ;  /* 0x00a800fff3004388 */ /* 0x000fe80000000c00 */
[----:B------:R-:W-:Y:S01]  /*3600*/  @!PT LDS RZ, [RZ] ;  /* 0x00000000fffff984 */ /* 0x000fe20000000800 */
[----:B------:R-:W-:Y:S01]  /*3610*/  @!PT LDS RZ, [RZ] ;  /* 0x00000000fffff984 */ /* 0x000fe20000000800 */
[----:B------:R-:W-:Y:S01]  /*3620*/  @!PT LDS RZ, [RZ] ;  /* 0x00000000fffff984 */ /* 0x000fe20000000800 */
[----:B------:R2:W-:Y:S01]  /*3630*/  @!P4 LDGSTS.E.BYPASS.LTC128B.128 [R243+0xa800], desc[UR16][R6.64] ;  /* 0x0a80000006f3cfae */ /* 0x0005e2000b901d50 */
[----:B------:R-:W-:-:S03]  /*3640*/  ISETP.GE.AND P4, PT, R41, UR23, PT ;  /* 0x0000001729007c0c */ /* 0x000fc6000bf86270 */
        /* <DEDUP_REMOVED lines=11> */
[----:B------:R-:W-:Y:S01]  /*3700*/  ISETP.GE.AND P3, PT, R39, UR23, PT ;  /* 0x0000001727007c0c */ /* 0x000fe2000bf66270 */
[----:B-1----:R-:W-:Y:S02]  /*3710*/  IMAD.U32 R8, RZ, RZ, UR6 ;  /* 0x00000006ff087e24 */ /* 0x002fe4000f8e00ff */
[----:B------:R-:W-:Y:S01]  /*3720*/  @P6 STS.128 [R243+0xc000], RZ ;  /* 0x00c000fff3006388 */ /* 0x000fe20000000c00 */
[----:B------:R-:W-:Y:S02]  /*3730*/  @!UP1 UIMAD UR9, UR7, 0xc0, URZ ;  /* 0x000000c0070998a4 */ /* 0x000fe4000f8e023f */
[----:B------:R-:W-:Y:S02]  /*3740*/  @!P6 LEA R8, P1, R8, R50, 0x7 ;  /* 0x000000320808e211 */ /* 0x000fe400078238ff */
[----:B--2---:R-:W-:Y:S02]  /*3750*/  MOV R6, UR6 ;  /* 0x0000000600067c02 */ /* 0x004fe40008000f00 */
[----:B---3--:R-:W-:-:S04]  /*3760*/  MOV R4, UR6 ;  /* 0x0000000600047c02 */ /* 0x008fc80008000f00 */
[-C--:B------:R-:W-:Y:S01]  /*3770*/  @!P6 LEA.HI.X R9, R4, R51.reuse, R0, 0x7, P1 ;  /* 0x000000330409e211 */ /* 0x080fe200008f3c00 */
[----:B------:R-:W-:Y:S01]  /*3780*/  IMAD.U32 R0, RZ, RZ, UR6 ;  /* 0x00000006ff007e24 */ /* 0x000fe2000f8e00ff */
[----:B------:R-:W-:Y:S02]  /*3790*/  ISETP.GE.AND P1, PT, R38, UR23, PT ;  /* 0x0000001726007c0c */ /* 0x000fe4000bf26270 */
[----:B----4-:R-:W-:Y:S01]  /*37a0*/  @!P5 MOV R3, R51 ;  /* 0x000000330003d202 */ /* 0x010fe20000000f00 */
[----:B------:R-:W-:Y:S01]  /*37b0*/  @!P5 IMAD.MOV.U32 R2, RZ, RZ, R50 ;  /* 0x000000ffff02d224 */ /* 0x000fe200078e0032 */
[----:B------:R-:W-:Y:S01]  /*37c0*/  @!PT LDS RZ, [RZ] ;  /* 0x00000000fffff984 */ /* 0x000fe20000000800 */
[----:B------:R-:W-:Y:S01]  /*37d0*/  @!PT LDS RZ, [RZ] ;  /* 0x00000000fffff984 */ /* 0x000fe20000000800 */
[----:B------:R-:W-:Y:S01]  /*37e0*/  @!PT LDS RZ, [RZ] ;  /* 0x00000000fffff984 */ /* 0x000fe20000000800 */
[----:B------:R1:W-:Y:S01]  /*37f0*/  @!P6 LDGSTS.E.BYPASS.LTC128B.128 [R243+0xc000], desc[UR16][R8.64] ;  /* 0x0c00000008f3efae */ /* 0x0003e2000b901d50 */
[----:B------:R-:W-:Y:S02]  /*3800*/  ISETP.GE.AND P6, PT, R34, UR23, PT ;  /* 0x0000001722007c0c */ /* 0x000fe4000bfc6270 */
[----:B------:R-:W-:Y:S01]  /*3810*/  @!P5 IMAD.WIDE.U32 R6, R6, 0xa0, R2 ;  /* 0x000000a00606d825 */ /* 0x000fe200078e0002 */
[-C--:B------:R-:W-:Y:S01]  /*3820*/  @!P4 MOV R2, R50.reuse ;  /* 0x000000320002c202 */ /* 0x080fe20000000f00 */
[----:B------:R-:W-:Y:S02]  /*3830*/  @P5 STS.128 [R243+0xc800], RZ ;  /* 0x00c800fff3005388 */ /* 0x000fe40000000c00 */
[----:B------:R-:W-:Y:S01]  /*3840*/  @!P4 IMAD.MOV.U32 R3, RZ, RZ, R51 ;  /* 0x000000ffff03c224 */ /* 0x000fe200078e0033 */
[----:B------:R-:W-:Y:S01]  /*3850*/  @!P5 IADD3 R7, R7, UR22, RZ ;  /* 0x000000160707dc10 */ /* 0x000fe2000fffe0ff */
[----:B------:R-:W-:Y:S01]  /*3860*/  VOTEU.ALL UP0, P1 ;  /* 0x00000000003f7886 */ /* 0x000fe20000800000 */
[----:B------:R-:W-:Y:S01]  /*3870*/  @!P4 IMAD.WIDE.U32 R4, R4, 0xc0, R2 ;  /* 0x000000c00404c825 */ /* 0x000fe200078e0002 */
[----:B------:R-:W-:-:S02]  /*3880*/  @!P2 MOV R2, R50 ;  /* 0x000000320002a202 */ /* 0x000fc40000000f00 */
[----:B------:R-:W-:Y:S01]  /*3890*/  @!PT LDS RZ, [RZ] ;  /* 0x00000000fffff984 */ /* 0x000fe20000000800 */
[----:B------:R-:W-:Y:S01]  /*38a0*/  @!PT LDS RZ, [RZ] ;  /* 0x00000000fffff984 */ /* 0x000fe20000000800 */
[----:B------:R-:W-:Y:S01]  /*38b0*/  @!PT LDS RZ, [RZ] ;  /* 0x00000000fffff984 */ /* 0x000fe20000000800 */
[----:B------:R2:W-:Y:S01]  /*38c0*/  @!P5 LDGSTS.E.BYPASS.LTC128B.128 [R243+0xc800], desc[UR16][R6.64] ;  /* 0x0c80000006f3dfae */ /* 0x0005e2000b901d50 */
[----:B------:R-:W-:Y:S01]  /*38d0*/  ISETP.GE.AND P5, PT, R28, UR23, PT ;  /* 0x000000171c007c0c */ /* 0x000fe2000bfa6270 */
[----:B------:R-:W-:Y:S01]  /*38e0*/  @!P2 IMAD.MOV.U32 R3, RZ, RZ, R51 ;  /* 0x000000ffff03a224 */ /* 0x000fe200078e0033 */
[----:B------:R-:W-:Y:S01]  /*38f0*/  VOTEU.ALL UP3, P6 ;  /* 0x00000000003f7886 */ /* 0x000fe20003060000 */
[----:B------:R-:W-:Y:S01]  /*3900*/  @!P4 VIADD R5, R5, UR9 ;  /* 0x000000090505cc36 */ /* 0x000fe20008000000 */
[----:B------:R-:W-:Y:S01]  /*3910*/  @P4 STS.128 [R243+0xd000], RZ ;  /* 0x00d000fff3004388 */ /* 0x000fe20000000c00 */
[----:B------:R-:W-:Y:S02]  /*3920*/  @!P2 IMAD.WIDE.U32 R2, R0, 0xe0, R2 ;  /* 0x000000e00002a825 */ /* 0x000fe400078e0002 */
[----:B------:R-:W-:Y:S01]  /*3930*/  @!UP3 UIMAD UR22, UR7, 0x140, URZ ;  /* 0x000001400716b8a4 */ /* 0x000fe2000f8e023f */
[----:B------:R-:W-:Y:S01]  /*3940*/  @!PT LDS RZ, [RZ] ;  /* 0x00000000fffff984 */ /* 0x000fe20000000800 */
[----:B------:R-:W-:Y:S01]  /*3950*/  @!PT LDS RZ, [RZ] ;  /* 0x00000000fffff984 */ /* 0x000fe20000000800 */
[----:B------:R-:W-:Y:S01]  /*3960*/  @!PT LDS RZ, [RZ] ;  /* 0x00000000fffff984 */ /* 0x000fe20000000800 */
[----:B------:R3:W-:Y:S01]  /*3970*/  @!P4 LDGSTS.E.BYPASS.LTC128B.128 [R243+0xd000], desc[UR16][R4.64] ;  /* 0x0d00000004f3cfae */ /* 0x0007e2000b901d50 */
[----:B------:R-:W-:-:S02]  /*3980*/  ISETP.GE.AND P4, PT, R29, UR23, PT ;  /* 0x000000171d007c0c */ /* 0x000fc4000bf86270 */
[----:B------:R-:W-:Y:S01]  /*3990*/  @!P2 IADD3 R3, R3, UR8, RZ ;  /* 0x000000080303ac10 */ /* 0x000fe2000fffe0ff */
[----:B------:R-:W-:Y:S01]  /*39a0*/  @P2 STS.128 [R243+0xd800], RZ ;  /* 0x00d800fff3002388 */ /* 0x000fe20000000c00 */
[----:B-1----:R-:W-:Y:S01]  /*39b0*/  LEA.HI R8, R49, R200, RZ, 0x4 ;  /* 0x000000c831087211 */ /* 0x002fe200078f20ff */
[----:B------:R-:W-:Y:S02]  /*39c0*/  @!UP0 UIMAD UR8, UR7, 0x120, URZ ;  /* 0x00000120070888a4 */ /* 0x000fe4000f8e023f */
[----:B------:R-:W-:Y:S01]  /*39d0*/  @!PT LDS RZ, [RZ] ;  /* 0x00000000fffff984 */ /* 0x000fe20000000800 */
[----:B------:R-:W-:Y:S01]  /*39e0*/  @!PT LDS RZ, [RZ] ;  /* 0x00000000fffff984 */ /* 0x000fe20000000800 */
[----:B------:R-:W-:Y:S01]  /*39f0*/  @!PT LDS RZ, [RZ] ;  /* 0x00000000fffff984 */ /* 0x000fe20000000800 */
[----:B------:R1:W-:Y:S01]  /*3a00*/  @!P2 LDGSTS.E.BYPASS.LTC128B.128 [R243+0xd800], desc[UR16][R2.64] ;  /* 0x0d80000002f3afae */ /* 0x0003e2000b901d50 */
[----:B------:R-:W-:Y:S01]  /*3a10*/  LOP3.LUT R0, R8, 0xfffffff0, RZ, 0xc0, !PT ;  /* 0xfffffff008007812 */ /* 0x000fe200078ec0ff */
[----:B------:R-:W-:Y:S02]  /*3a20*/  VOTEU.ALL UP2, P5 ;  /* 0x00000000003f7886 */ /* 0x000fe40002840000 */
[----:B------:R-:W-:Y:S02]  /*3a30*/  @P3 STS.128 [R243+0xe000], RZ ;  /* 0x00e000fff3003388 */ /* 0x000fe40000000c00 */
[----:B------:R-:W-:Y:S01]  /*3a40*/  IMAD.IADD R0, R200, 0x1, -R0 ;  /* 0x00000001c8007824 */ /* 0x000fe200078e0a00 */
[----:B------:R-:W-:Y:S01]  /*3a50*/  VOTEU.ALL UP1, P4 ;  /* 0x00000000003f7886 */ /* 0x000fe20002020000 */
[----:B------:R-:W-:Y:S01]  /*3a60*/  @!UP2 UIMAD UR9, UR7, 0x160, URZ ;  /* 0x000001600709a8a4 */ /* 0x000fe2000f8e023f */
[----:B--2---:R-:W-:Y:S01]  /*3a70*/  IMAD.U32 R7, RZ, RZ, UR6 ;  /* 0x00000006ff077e24 */ /* 0x004fe2000f8e00ff */
[----:B------:R-:W-:-:S02]  /*3a80*/  MOV R6, UR7 ;  /* 0x0000000700067c02 */ /* 0x000fc40008000f00 */
[----:B---3--:R-:W-:Y:S02]  /*3a90*/  MOV R4, UR6 ;  /* 0x0000000600047c02 */ /* 0x008fe40008000f00 */
[----:B------:R-:W-:Y:S02]  /*3aa0*/  SHF.R.S32.HI R5, RZ, 0x1f, R0 ;  /* 0x0000001fff057819 */ /* 0x000fe40000011400 */
[----:B------:R-:W-:Y:S02]  /*3ab0*/  @!P3 LEA R4, P2, R4, R50, 0x8 ;  /* 0x000000320404b211 */ /* 0x000fe400078440ff */
[----:B------:R-:W-:Y:S02]  /*3ac0*/  LEA.HI R16, R5, R0, RZ, 0x3 ;  /* 0x0000000005107211 */ /* 0x000fe400078f18ff */
[----:B-1----:R-:W-:Y:S02]  /*3ad0*/  SHF.R.S32.HI R2, RZ, 0x4, R8 ;  /* 0x00000004ff027819 */ /* 0x002fe40000011408 */
[----:B------:R-:W-:-:S02]  /*3ae0*/  @!P3 LEA.HI.X R5, R7, R51, R6, 0x8, P2 ;  /* 0x000000330705b211 */ /* 0x000fc400010f4406 */
[----:B------:R-:W-:Y:S02]  /*3af0*/  LEA.HI R3, R8, R2, RZ, 0x1 ;  /* 0x0000000208037211 */ /* 0x000fe400078f08ff */
[----:B------:R-:W-:Y:S01]  /*3b00*/  LOP3.LUT R6, R16, 0xfffffff8, RZ, 0xc0, !PT ;  /* 0xfffffff810067812 */ /* 0x000fe200078ec0ff */
[----:B------:R-:W-:Y:S01]  /*3b10*/  @!PT LDS RZ, [RZ] ;  /* 0x00000000fffff984 */ /* 0x000fe20000000800 */
[----:B------:R-:W-:Y:S01]  /*3b20*/  @!PT LDS RZ, [RZ] ;  /* 0x00000000fffff984 */ /* 0x000fe20000000800 */
[----:B------:R-:W-:Y:S01]  /*3b30*/  @!PT LDS RZ, [RZ] ;  /* 0x00000000fffff984 */ /* 0x000fe20000000800 */
[----:B------:R1:W-:Y:S01]  /*3b40*/  @!P3 LDGSTS.E.BYPASS.LTC128B.128 [R243+0xe000], desc[UR16][R4.64] ;  /* 0x0e00000004f3bfae */ /* 0x0003e2000b901d50 */
[----:B------:R-:W-:Y:S02]  /*3b50*/  LOP3.LUT R3, R3, 0xfffffffe, RZ, 0xc0, !PT ;  /* 0xfffffffe03037812 */ /* 0x000fe400078ec0ff */
[----:B------:R-:W-:Y:S01]  /*3b60*/  MOV R8, UR6 ;  /* 0x0000000600087c02 */ /* 0x000fe20008000f00 */
[----:B------:R-:W-:Y:S01]  /*3b70*/  IMAD.IADD R20, R0, 0x1, -R6 ;  /* 0x0000000100147824 */ /* 0x000fe200078e0a06 */
[----:B------:R-:W-:Y:S01]  /*3b80*/  SHF.L.U32 R0, R36, 0x6, RZ ;  /* 0x0000000624007819 */ /* 0x000fe200000006ff */
[----:B------:R-:W-:Y:S01]  /*3b90*/  IMAD.IADD R7, R2, 0x1, -R3 ;  /* 0x0000000102077824 */ /* 0x000fe200078e0a03 */
[----:B------:R-:W-:Y:S01]  /*3ba0*/  @!P1 MOV R3, R51 ;  /* 0x0000003300039202 */ /* 0x000fe20000000f00 */
[----:B------:R-:W-:Y:S01]  /*3bb0*/  IMAD.SHL.U32 R6, R14, 0x8, RZ ;  /* 0x000000080e067824 */ /* 0x000fe200078e00ff */
[----:B------:R-:W-:Y:S01]  /*3bc0*/  LOP3.LUT R0, R0, 0x1c0, RZ, 0xc0, !PT ;  /* 0x000001c000007812 */ /* 0x000fe200078ec0ff */
[----:B------:R-:W-:Y:S01]  /*3bd0*/  @!P1 IMAD.MOV.U32 R2, RZ, RZ, R50 ;  /* 0x000000ffff029224 */ /* 0x000fe200078e0032 */
[----:B------:R-:W-:Y:S01]  /*3be0*/  @P1 STS.128 [R243+0xe800], RZ ;  /* 0x00e800fff3001388 */ /* 0x000fe20000000c00 */
[----:B------:R-:W-:-:S02]  /*3bf0*/  ISETP.GE.AND P2, PT, R30, UR23, PT ;  /* 0x000000171e007c0c */ /* 0x000fc4000bf46270 */
[----:B------:R-:W-:Y:S01]  /*3c00*/  @!P1 IMAD.WIDE.U32 R2, R8, 0x120, R2 ;  /* 0x0000012008029825 */ /* 0x000fe200078e0002 */
[----:B------:R-:W-:Y:S02]  /*3c10*/  LOP3.LUT R6, R0, 0x8, R6, 0xf8, !PT ;  /* 0x0000000800067812 */ /* 0x000fe400078ef806 */
[----:B------:R-:W-:Y:S01]  /*3c20*/  SHF.R.U32.HI R0, RZ, 0x3, R0 ;  /* 0x00000003ff007819 */ /* 0x000fe20000011600 */
[----:B------:R-:W-:Y:S01]  /*3c30*/  @!P1 VIADD R3, R3, UR8 ;  /* 0x0000000803039c36 */ /* 0x000fe20008000000 */
[----:B------:R-:W-:Y:S01]  /*3c40*/  ISETP.GE.AND P3, PT, R32, UR23, PT ;  /* 0x0000001720007c0c */ /* 0x000fe2000bf66270 */
[----:B------:R-:W-:Y:S01]  /*3c50*/  @!UP1 UIMAD UR8, UR7, 0x180, URZ ;  /* 0x00000180070898a4 */ /* 0x000fe2000f8e023f */
[----:B------:R-:W-:Y:S02]  /*3c60*/  LOP3.LUT R6, R6, R0, RZ, 0x3c, !PT ;  /* 0x0000000006067212 */ /* 0x000fe400078e3cff */
[----:B------:R-:W-:Y:S01]  /*3c70*/  @!PT LDS RZ, [RZ] ;  /* 0x00000000fffff984 */ /* 0x000fe20000000800 */
[----:B------:R-:W-:Y:S01]  /*3c80*/  @!PT LDS RZ, [RZ] ;  /* 0x00000000fffff984 */ /* 0x000fe20000000800 */
[----:B------:R-:W-:Y:S01]  /*3c90*/  @!PT LDS RZ, [RZ] ;  /* 0x00000000fffff984 */ /* 0x000fe20000000800 */
[----:B------:R2:W-:Y:S01]  /*3ca0*/  @!P1 LDGSTS.E.BYPASS.LTC128B.128 [R243+0xe800], desc[UR16][R2.64] ;  /* 0x0e80000002f39fae */ /* 0x0005e2000b901d50 */
[----:B------:R-:W-:Y:S01]  /*3cb0*/  MOV R14, UR6 ;  /* 0x00000006000e7c02 */ /* 0x000fe20008000f00 */
[----:B------:R-:W-:Y:S01]  /*3cc0*/  VOTEU.ALL UP0, P2 ;  /* 0x00000000003f7886 */ /* 0x000fe20001000000 */
[----:B------:R-:W-:Y:S01]  /*3cd0*/  ISETP.GE.AND P1, PT, R33, UR23, PT ;  /* 0x0000001721007c0c */ /* 0x000fe2000bf26270 */
[----:B------:R-:W-:Y:S01]  /*3ce0*/  @P6 STS.128 [R243+0xf000], RZ ;  /* 0x00f000fff3006388 */ /* 0x000fe20000000c00 */
[----:B-1----:R-:W-:-:S02]  /*3cf0*/  SHF.L.U32 R5, R20, 0x6, RZ ;  /* 0x0000000614057819 */ /* 0x002fc400000006ff */
[----:B------:R-:W-:Y:S02]  /*3d00*/  SHF.L.U32 R4, R7, 0x3, RZ ;  /* 0x0000000307047819 */ /* 0x000fe400000006ff */
[----:B------:R-:W-:Y:S01]  /*3d10*/  LOP3.LUT R0, R5, 0x1c0, RZ, 0xc0, !PT ;  /* 0x000001c005007812 */ /* 0x000fe200078ec0ff */
[----:B------:R-:W-:Y:S01]  /*3d20*/  IMAD.U32 R5, RZ, RZ, UR6 ;  /* 0x00000006ff057e24 */ /* 0x000fe2000f8e00ff */
[----:B------:R-:W-:-:S05]  /*3d30*/  VOTEU.ALL UP2, P3 ;  /* 0x00000000003f7886 */ /* 0x000fca0001840000 */
[----:B------:R-:W-:Y:S01]  /*3d40*/  VOTEU.ALL UP1, P1 ;  /* 0x00000000003f7886 */ /* 0x000fe20000820000 */
[----:B--2---:R-:W-:Y:S01]  /*3d50*/  LOP3.LUT R3, R0, 0x8, R4, 0xf8, !PT ;  /* 0x0000000800037812 */ /* 0x004fe200078ef804 */
[----:B------:R-:W-:Y:S01]  /*3d60*/  IMAD.U32 R4, RZ, RZ, UR6 ;  /* 0x00000006ff047e24 */ /* 0x000fe2000f8e00ff */
[----:B------:R-:W-:Y:S02]  /*3d70*/  SHF.R.U32.HI R2, RZ, 0x3, R0 ;  /* 0x00000003ff027819 */ /* 0x000fe40000011600 */
[----:B------:R-:W-:Y:S02]  /*3d80*/  LEA R0, R7, R6, 0x9 ;  /* 0x0000000607007211 */ /* 0x000fe400078e48ff */
[----:B------:R-:W-:Y:S01]  /*3d90*/  LOP3.LUT R85, R3, R2, RZ, 0x3c, !PT ;  /* 0x0000000203557212 */ /* 0x000fe200078e3cff */
[----:B------:R-:W-:Y:S01]  /*3da0*/  @!P6 IMAD.MOV.U32 R3, RZ, RZ, R51 ;  /* 0x000000ffff03e224 */ /* 0x000fe200078e0033 */
[----:B------:R-:W-:Y:S02]  /*3db0*/  @!P6 MOV R2, R50 ;  /* 0x000000320002e202 */ /* 0x000fe40000000f00 */
[----:B------:R-:W-:-:S02]  /*3dc0*/  LEA R134, R0, UR4, 0x1 ;  /* 0x0000000400867c11 */ /* 0x000fc4000f8e08ff */
[----:B------:R-:W-:Y:S01]  /*3dd0*/  MOV R0, 0x10 ;  /* 0x0000001000007802 */ /* 0x000fe20000000f00 */
[----:B------:R-:W-:Y:S01]  /*3de0*/  @!P6 IMAD.WIDE.U32 R6, R5, 0x140, R2 ;  /* 0x000001400506e825 */ /* 0x000fe200078e0002 */
[----:B------:R-:W-:-:S03]  /*3df0*/  @!P5 MOV R3, R51 ;  /* 0x000000330003d202 */ /* 0x000fc60000000f00 */
[----:B------:R-:W-:Y:S01]  /*3e00*/  @!P5 IMAD.MOV.U32 R2, RZ, RZ, R50 ;  /* 0x000000ffff02d224 */ /* 0x000fe200078e0032 */
[----:B------:R-:W-:Y:S01]  /*3e10*/  @!P6 IADD3 R7, R7, UR22, RZ ;  /* 0x000000160707ec10 */ /* 0x000fe2000fffe0ff */
[----:B------:R-:W-:Y:S01]  /*3e20*/  @!UP0 UIMAD UR22, UR7, 0x1a0, URZ ;  /* 0x000001a0071688a4 */ /* 0x000fe2000f8e023f */
[----:B------:R-:W-:Y:S01]  /*3e30*/  VIADD R229, R134, 0x2040 ;  /* 0x0000204086e57836 */ /* 0x000fe20000000000 */
[----:B------:R-:W-:Y:S01]  /*3e40*/  UISETP.GT.AND UP0, UPT, UR13, 0x1, UPT ;  /* 0x000000010d00788c */ /* 0x000fe2000bf04270 */
[----:B------:R-:W-:Y:S01]  /*3e50*/  @!P5 IMAD.WIDE.U32 R4, R4, 0x160, R2 ;  /* 0x000001600404d825 */ /* 0x000fe200078e0002 */
[-C--:B------:R-:W-:Y:S01]  /*3e60*/  @!P4 MOV R3, R51.reuse ;  /* 0x000000330003c202 */ /* 0x080fe20000000f00 */
[----:B------:R-:W-:Y:S01]  /*3e70*/  @!PT LDS RZ, [RZ] ;  /* 0x00000000fffff984 */ /* 0x000fe20000000800 */
[----:B------:R-:W-:Y:S01]  /*3e80*/  @!PT LDS RZ, [RZ] ;  /* 0x00000000fffff984 */ /* 0x000fe20000000800 */
[----:B------:R-:W-:Y:S01]  /*3e90*/  @!PT LDS RZ, [RZ] ;  /* 0x00000000fffff984 */ /* 0x000fe20000000800 */
[----:B------:R1:W-:Y:S02]  /*3ea0*/  @!P6 LDGSTS.E.BYPASS.LTC128B.128 [R243+0xf000], desc[UR16][R6.64] ;  /* 0x0f00000006f3efae */ /* 0x0003e4000b901d50 */
[----:B------:R-:W-:Y:S02]  /*3eb0*/  @!P4 IMAD.MOV.U32 R2, RZ, RZ, R50 ;  /* 0x000000ffff02c224 */ /* 0x000fe400078e0032 */
[----:B------:R-:W-:Y:S01]  /*3ec0*/  @!P5 VIADD R5, R5, UR9 ;  /* 0x000000090505dc36 */ /* 0x000fe20008000000 */
[----:B------:R-:W-:Y:S01]  /*3ed0*/  @!UP2 UIMAD UR9, UR7, 0x1c0, URZ ;  /* 0x000001c00709a8a4 */ /* 0x000fe2000f8e023f */
[----:B------:R-:W-:Y:S01]  /*3ee0*/  @!P4 IMAD.WIDE.U32 R14, R14, 0x180, R2 ;  /* 0x000001800e0ec825 */ /* 0x000fe200078e0002 */
[----:B------:R-:W-:Y:S01]  /*3ef0*/  @!P2 MOV R3, R51 ;  /* 0x000000330003a202 */ /* 0x000fe20000000f00 */
[----:B------:R-:W-:Y:S02]  /*3f00*/  @P5 STS.128 [R243+0xf800], RZ ;  /* 0x00f800fff3005388 */ /* 0x000fe40000000c00 */
[----:B------:R-:W-:-:S02]  /*3f10*/  @!P2 IMAD.MOV.U32 R2, RZ, RZ, R50 ;  /* 0x000000ffff02a224 */ /* 0x000fc400078e0032 */
[----:B------:R-:W-:Y:S01]  /*3f20*/  @!PT LDS RZ, [RZ] ;  /* 0x00000000fffff984 */ /* 0x000fe20000000800 */
[----:B------:R-:W-:Y:S01]  /*3f30*/  @!PT LDS RZ, [RZ] ;  /* 0x00000000fffff984 */ /* 0x000fe20000000800 */
[----:B------:R-:W-:Y:S01]  /*3f40*/  @!PT LDS RZ, [RZ] ;  /* 0x00000000fffff984 */ /* 0x000fe20000000800 */
[----:B------:R-:W-:Y:S02]  /*3f50*/  @!P5 LDGSTS.E.BYPASS.LTC128B.128 [R243+0xf800], desc[UR16][R4.64] ;  /* 0x0f80000004f3dfae */ /* 0x000fe4000b901d50 */
[----:B------:R-:W-:Y:S01]  /*3f60*/  @!P2 IMAD.WIDE.U32 R8, R8, 0x1a0, R2 ;  /* 0x000001a00808a825 */ /* 0x000fe200078e0002 */
[-C--:B------:R-:W-:Y:S01]  /*3f70*/  @!P3 MOV R2, R50.reuse ;  /* 0x000000320002b202 */ /* 0x080fe20000000f00 */
[----:B------:R-:W-:Y:S02]  /*3f80*/  @P4 STS.128 [R243+0x10000], RZ ;  /* 0x010000fff3004388 */ /* 0x000fe40000000c00 */
[----:B------:R-:W-:Y:S01]  /*3f90*/  @!P3 IMAD.MOV.U32 R3, RZ, RZ, R51 ;  /* 0x000000ffff03b224 */ /* 0x000fe200078e0033 */
[----:B------:R-:W-:Y:S01]  /*3fa0*/  @!P2 IADD3 R9, R9, UR22, RZ ;  /* 0x000000160909ac10 */ /* 0x000fe2000fffe0ff */
[----:B------:R-:W-:Y:S01]  /*3fb0*/  ULDC UR22, c[0x0][0x39c] ;  /* 0x0000e70000167ab9 */ /* 0x000fe20000000800 */
[----:B------:R-:W-:Y:S01]  /*3fc0*/  @!P3 IMAD.WIDE.U32 R12, R12, 0x1c0, R2 ;  /* 0x000001c00c0cb825 */ /* 0x000fe200078e0002 */
[----:B------:R-:W-:-:S03]  /*3fd0*/  @!P1 MOV R2, R50 ;  /* 0x0000003200029202 */ /* 0x000fc60000000f00 */
[----:B------:R-:W-:Y:S02]  /*3fe0*/  @!P1 IMAD.MOV.U32 R3, RZ, RZ, R51 ;  /* 0x000000ffff039224 */ /* 0x000fe400078e0033 */
[----:B------:R-:W-:Y:S02]  /*3ff0*/  @!P3 VIADD R13, R13, UR9 ;  /* 0x000000090d0dbc36 */ /* 0x000fe40008000000 */
[----:B------:R-:W-:Y:S01]  /*4000*/  @!P1 IMAD.WIDE.U32 R10, R10, 0x1e0, R2 ;  /* 0x000001e00a0a9825 */ /* 0x000fe200078e0002 */
[----:B------:R-:W-:Y:S01]  /*4010*/  @!P4 IADD3 R3, R15, UR8, RZ ;  /* 0x000000080f03cc10 */ /* 0x000fe2000fffe0ff */
[----:B------:R-:W-:Y:S02]  /*4020*/  @!UP1 UIMAD UR8, UR7, 0x1e0, URZ ;  /* 0x000001e0070898a4 */ /* 0x000fe4000f8e023f */
[----:B------:R-:W-:Y:S01]  /*4030*/  @!P4 IMAD.MOV.U32 R2, RZ, RZ, R14 ;  /* 0x000000ffff02c224 */ /* 0x000fe200078e000e */
[----:B------:R-:W-:-:S03]  /*4040*/  SHF.L.U32 R14, R16, 0x6, RZ ;  /* 0x00000006100e7819 */ /* 0x000fc600000006ff */
[----:B------:R-:W-:Y:S01]  /*4050*/  @!P1 VIADD R11, R11, UR8 ;  /* 0x000000080b0b9c36 */ /* 0x000fe20008000000 */
[----:B------:R-:W-:Y:S01]  /*4060*/  LOP3.LUT R84, R14, 0xfffffe00, RZ, 0xc0, !PT ;  /* 0xfffffe000e547812 */ /* 0x000fe200078ec0ff */
[----:B------:R-:W-:Y:S01]  /*4070*/  @!PT LDS RZ, [RZ] ;  /* 0x00000000fffff984 */ /* 0x000fe20000000800 */
[----:B------:R-:W-:Y:S01]  /*4080*/  @!PT LDS RZ, [RZ] ;  /* 0x00000000fffff984 */ /* 0x000fe20000000800 */
[----:B------:R-:W-:Y:S01]  /*4090*/  @!PT LDS RZ, [RZ] ;  /* 0x00000000fffff984 */ /* 0x000fe20000000800 */
[----:B------:R2:W-:Y:S01]  /*40a0*/  @!P4 LDGSTS.E.BYPASS.LTC128B.128 [R243+0x10000], desc[UR16][R2.64] ;  /* 0x1000000002f3cfae */ /* 0x0005e2000b901d50 */
[----:B------:R-:W-:Y:S02]  /*40b0*/  @!UP0 ULDC.64 UR8, c[0x0][0x218] ;  /* 0x0000860000088ab9 */ /* 0x000fe40000000a00 */
[----:B-1----:R-:W-:Y:S01]  /*40c0*/  LEA R6, R190, R84, 0xa ;  /* 0x00000054be067211 */ /* 0x002fe200078e50ff */
        /* <DEDUP_REMOVED lines=15> */
[----:B------:R-:W-:Y:S01]  /*41c0*/  R2P PR, R20, 0x6 ;  /* 0x0000000614007804 */ /* 0x000fe20000000000 */
[----:B--2---:R-:W-:Y:S01]  /*41d0*/  IMAD.IADD R2, R85, 0x1, R6 ;  /* 0x0000000155027824 */ /* 0x004fe200078e0206 */
[----:B------:R-:W-:Y:S01]  /*41e0*/  LOP3.LUT P3, RZ, R36, 0x2, RZ, 0xc0, !PT ;  /* 0x0000000224ff7812 */ /* 0x000fe2000786c0ff */
[----:B------:R-:W-:Y:S02]  /*41f0*/  LDSM.16.M88.4 R4, [R134+0x2000] ;  /* 0x002000008604783b */ /* 0x000fe40000000200 */
[----:B------:R-:W-:-:S02]  /*4200*/  SEL R231, R0, 0xfffffff0, !P1 ;  /* 0xfffffff000e77807 */ /* 0x000fc40004800000 */
[----:B------:R-:W-:Y:S01]  /*4210*/  LEA R230, R2, UR4, 0x1 ;  /* 0x0000000402e67c11 */ /* 0x000fe2000f8e08ff */
[----:B------:R-:W-:Y:S01]  /*4220*/  IMAD.MOV.U32 R2, RZ, RZ, 0x20 ;  /* 0x00000020ff027424 */ /* 0x000fe200078e00ff */
[----:B------:R-:W-:Y:S01]  /*4230*/  SEL R0, R0, 0xfffffff0, !P3 ;  /* 0xfffffff000007807 */ /* 0x000fe20005800000 */
[----:B------:R-:W-:Y:S01]  /*4240*/  LDSM.16.M88.4 R56, [R134+0x3000] ;  /* 0x003000008638783b */ /* 0x000fe20000000200 */
[----:B------:R-:W-:Y:S01]  /*4250*/  LOP3.LUT P1, RZ, R36, 0x4, RZ, 0xc0, !PT ;  /* 0x0000000424ff7812 */ /* 0x000fe2000782c0ff */
[----:B------:R-:W-:Y:S01]  /*4260*/  IMAD R21, R231, 0x2, R230 ;  /* 0x00000002e7157824 */ /* 0x000fe200078e02e6 */
[----:B------:R-:W-:Y:S01]  /*4270*/  LEA R228, R0, R134, 0x1 ;  /* 0x0000008600e47211 */ /* 0x000fe200078e08ff */
[----:B------:R-:W2:Y:S01]  /*4280*/  LDSM.16.M88.4 R16, [R230] ;  /* 0x00000000e610783b */ /* 0x000ea20000000200 */
[----:B------:R-:W-:Y:S02]  /*4290*/  IADD3 R3, R134, 0x2000, RZ ;  /* 0x0000200086037810 */ /* 0x000fe40007ffe0ff */
[----:B------:R-:W-:Y:S01]  /*42a0*/  SEL R2, R2, 0xffffffe0, !P2 ;  /* 0xffffffe002027807 */ /* 0x000fe20005000000 */
[----:B-1----:R-:W-:Y:S03]  /*42b0*/  LDSM.16.M88.4 R12, [R21] ;  /* 0x00000000150c783b */ /* 0x002fe60000000200 */
[----:B------:R-:W-:Y:S01]  /*42c0*/  LEA R232, R2, R230, 0x1 ;  /* 0x000000e602e87211 */ /* 0x000fe200078e08ff */
[----:B------:R-:W-:Y:S02]  /*42d0*/  LDSM.16.M88.4 R28, [R228+0x2000] ;  /* 0x00200000e41c783b */ /* 0x000fe40000000200 */
[----:B------:R-:W-:Y:S01]  /*42e0*/  @P1 VIADD R229, R3, 0xffffffc0 ;  /* 0xffffffc003e51836 */ /* 0x000fe20000000000 */
[----:B------:R-:W-:Y:S01]  /*42f0*/  LEA R233, R231, R232, 0x1 ;  /* 0x000000e8e7e97211 */ /* 0x000fe200078e08ff */
[----:B------:R2:W-:Y:S01]  /*4300*/  STL [R1+0x18], R21 ;  /* 0x0000181501007387 */ /* 0x0005e20000100800 */
[----:B------:R-:W-:Y:S01]  /*4310*/  PLOP3.LUT P1, PT, PT, PT, UP0, 0x80, 0x0 ;  /* 0x000000000000781c */ /* 0x000fe20003f2f008 */
[----:B------:R-:W-:Y:S01]  /*4320*/  IMAD R227, R0, 0x2, R229 ;  /* 0x0000000200e37824 */ /* 0x000fe200078e02e5 */
[C---:B------:R-:W-:Y:S01]  /*4330*/  IADD3 R242, R229.reuse, 0x3800, RZ ;  /* 0x00003800e5f27810 */ /* 0x040fe20007ffe0ff */
[----:B------:R-:W1:Y:S01]  /*4340*/  LDSM.16.M88.4 R36, [R134+0x2800] ;  /* 0x002800008624783b */ /* 0x000e620000000200 */
[C---:B------:R-:W-:Y:S01]  /*4350*/  VIADD R241, R229.reuse, 0x4000 ;  /* 0x00004000e5f17836 */ /* 0x040fe20000000000 */
[C---:B------:R-:W-:Y:S01]  /*4360*/  IADD3 R240, R229.reuse, 0x4800, RZ ;  /* 0x00004800e5f07810 */ /* 0x040fe20007ffe0ff */
[C---:B------:R-:W-:Y:S01]  /*4370*/  VIADD R239, R229.reuse, 0x5000 ;  /* 0x00005000e5ef7836 */ /* 0x040fe20000000000 */
[----:B---3--:R-:W-:Y:S01]  /*4380*/  LDSM.16.M88.4 R8, [R232] ;  /* 0x00000000e808783b */ /* 0x008fe20000000200 */
[C---:B------:R-:W-:Y:S01]  /*4390*/  IADD3 R238, R229.reuse, 0x5800, RZ ;  /* 0x00005800e5ee7810 */ /* 0x040fe20007ffe0ff */
[C---:B------:R-:W-:Y:S01]  /*43a0*/  VIADD R237, R229.reuse, 0x6000 ;  /* 0x00006000e5ed7836 */ /* 0x040fe20000000000 */
[C---:B------:R-:W-:Y:S01]  /*43b0*/  IADD3 R236, R229.reuse, 0x6800, RZ ;  /* 0x00006800e5ec7810 */ /* 0x040fe20007ffe0ff */
[----:B------:R-:W-:Y:S01]  /*43c0*/  LDSM.16.M88.4 R44, [R229] ;  /* 0x00000000e52c783b */ /* 0x000fe20000000200 */
[C---:B------:R-:W-:Y:S01]  /*43d0*/  VIADD R235, R229.reuse, 0x7000 ;  /* 0x00007000e5eb7836 */ /* 0x040fe20000000000 */
[----:B------:R-:W-:-:S02]  /*43e0*/  IADD3 R234, R229, 0x7800, RZ ;  /* 0x00007800e5ea7810 */ /* 0x000fc40007ffe0ff */
[----:B------:R-:W3:Y:S04]  /*43f0*/  LDSM.16.M88.4 R48, [R228+0x2800] ;  /* 0x00280000e430783b */ /* 0x000ee80000000200 */
[----:B------:R-:W-:Y:S04]  /*4400*/  LDSM.16.M88.4 R64, [R227] ;  /* 0x00000000e340783b */ /* 0x000fe80000000200 */
[----:B------:R-:W-:Y:S01]  /*4410*/  LDSM.16.M88.4 R60, [R229+0x800] ;  /* 0x00080000e53c783b */ /* 0x000fe20000000200 */
[C---:B--2---:R-:W-:Y:S03]  /*4420*/  HMMA.16816.F32.BF16 R20, R16.reuse, R4, RZ ;  /* 0x000000041014723c */ /* 0x044fe600000418ff */
[----:B------:R-:W-:Y:S04]  /*4430*/  LDSM.16.M88.4 R52, [R228+0x3000] ;  /* 0x00300000e434783b */ /* 0x000fe80000000200 */
[----:B------:R-:W-:Y:S01]  /*4440*/  LDSM.16.M88.4 R72, [R227+0x800] ;  /* 0x00080000e348783b */ /* 0x000fe20000000200 */
[C---:B------:R-:W-:Y:S03]  /*4450*/  HMMA.16816.F32.BF16 R24, R16.reuse, R6, RZ ;  /* 0x000000061018723c */ /* 0x040fe600000418ff */
[----:B------:R-:W2:Y:S04]  /*4460*/  LDSM.16.M88.4 R4, [R233] ;  /* 0x00000000e904783b */ /* 0x000ea80000000200 */
[----:B------:R-:W4:Y:S01]  /*4470*/  LDSM.16.M88.4 R68, [R134+0x3800] ;  /* 0x003800008644783b */ /* 0x000f220000000200 */
[----:B-1----:R-:W-:Y:S03]  /*4480*/  HMMA.16816.F32.BF16 R32, R16, R36, RZ ;  /* 0x000000241020723c */ /* 0x002fe600000418ff */
[----:B------:R-:W-:Y:S04]  /*4490*/  LDSM.16.M88.4 R76, [R227+0x1000] ;  /* 0x00100000e34c783b */ /* 0x000fe80000000200 */
[----:B------:R-:W-:Y:S01]  /*44a0*/  LDSM.16.M88.4 R80, [R227+0x2800] ;  /* 0x00280000e350783b */ /* 0x000fe20000000200 */
[C---:B------:R-:W-:Y:S03]  /*44b0*/  HMMA.16816.F32.BF16 R20, R12.reuse, R28, R20 ;  /* 0x0000001c0c14723c */ /* 0x040fe60000041814 */
[----:B------:R-:W0:Y:S05]  /*44c0*/  LDGDEPBAR ;  /* 0x00000000000079af */ /* 0x000e2a0000000000 */
[----:B------:R-:W-:Y:S06]  /*44d0*/  HMMA.16816.F32.BF16 R28, R12, R30, R24 ;  /* 0x0000001e0c1c723c */ /* 0x000fec0000041818 */
[----:B------:R-:W-:Y:S06]  /*44e0*/  HMMA.16816.F32.BF16 R24, R16, R38, RZ ;  /* 0x000000261018723c */ /* 0x000fec00000418ff */
[----:B---3--:R-:W-:Y:S06]  /*44f0*/  HMMA.16816.F32.BF16 R40, R12, R48, R32 ;  /* 0x000000300c28723c */ /* 0x008fec0000041820 */
[C---:B------:R-:W-:Y:S06]  /*4500*/  HMMA.16816.F32.BF16 R20, R8.reuse, R44, R20 ;  /* 0x0000002c0814723c */ /* 0x040fec0000041814 */
[----:B------:R-:W-:Y:S06]  /*4510*/  HMMA.16816.F32.BF16 R28, R8, R46, R28 ;  /* 0x0000002e081c723c */ /* 0x000fec000004181c */
[----:B------:R-:W-:Y:S06]  /*4520*/  HMMA.16816.F32.BF16 R36, R16, R56, RZ ;  /* 0x000000381024723c */ /* 0x000fec00000418ff */
[----:B------:R-:W-:Y:S06]  /*4530*/  HMMA.16816.F32.BF16 R24, R12, R50, R24 ;  /* 0x000000320c18723c */ /* 0x000fec0000041818 */
[C---:B--2---:R-:W-:Y:S06]  /*4540*/  HMMA.16816.F32.BF16 R32, R4.reuse, R64, R20 ;  /* 0x000000400420723c */ /* 0x044fec0000041814 */
[----:B------:R-:W-:Y:S01]  /*4550*/  HMMA.16816.F32.BF16 R44, R4, R66, R28 ;  /* 0x00000042042c723c */ /* 0x000fe2000004181c */
[----:B------:R-:W1:Y:S05]  /*4560*/  LDSM.16.M88.4 R64, [R229+0x1000] ;  /* 0x00100000e540783b */ /* 0x000e6a0000000200 */
[----:B------:R-:W-:Y:S06]  /*4570*/  HMMA.16816.F32.BF16 R20, R8, R60, R40 ;  /* 0x0000003c0814723c */ /* 0x000fec0000041828 */
[----:B------:R-:W-:Y:S01]  /*4580*/  HMMA.16816.F32.BF16 R28, R16, R58, RZ ;  /* 0x0000003a101c723c */ /* 0x000fe200000418ff */
[----:B------:R-:W2:Y:S05]  /*4590*/  LDSM.16.M88.4 R56, [R228+0x3800] ;  /* 0x00380000e438783b */ /* 0x000eaa0000000200 */
[----:B------:R-:W-:Y:S01]  /*45a0*/  FMUL.FTZ R0, R32, UR22 ;  /* 0x0000001620007c20 */ /* 0x000fe20008410000 */
[----:B------:R-:W-:Y:S03]  /*45b0*/  HMMA.16816.F32.BF16 R40, R12, R52, R36 ;  /* 0x000000340c28723c */ /* 0x000fe60000041824 */
[----:B------:R3:W1:Y:S03]  /*45c0*/  MUFU.TANH R198, R0 ;  /* 0x0000000000c67308 */ /* 0x0006660000002400 */
[----:B------:R-:W-:Y:S01]  /*45d0*/  HMMA.16816.F32.BF16 R36, R8, R62, R24 ;  /* 0x0000003e0824723c */ /* 0x000fe20000041818 */
[----:B------:R-:W5:Y:S10]  /*45e0*/  LDSM.16.M88.4 R60, [R134+0x4000] ;  /* 0x00400000863c783b */ /* 0x000f740000000200 */
[----:B------:R-:W-:Y:S01]  /*45f0*/  HMMA.16816.F32.BF16 R24, R12, R54, R28 ;  /* 0x000000360c18723c */ /* 0x000fe2000004181c */
[----:B------:R-:W-:Y:S01]  /*4600*/  LDSM.16.M88.4 R52, [R228+0x4000] ;  /* 0x00400000e434783b */ /* 0x000fe20000000200 */
[----:B---3--:R-:W-:-:S04]  /*4610*/  FMUL.FTZ R0, R33, UR22 ;  /* 0x0000001621007c20 */ /* 0x008fc80008410000 */
[----:B----4-:R-:W-:Y:S01]  /*4620*/  HMMA.16816.F32.BF16 R28, R16, R68, RZ ;  /* 0x00000044101c723c */ /* 0x010fe200000418ff */
[----:B------:R3:W4:Y:S06]  /*4630*/  MUFU.TANH R197, R0 ;  /* 0x0000000000c57308 */ /* 0x00072c0000002400 */
        /* <DEDUP_REMOVED lines=12> */
[----:B--2---:R-:W-:-:S04]  /*4700*/  FMUL.FTZ R0, R44, UR22 ;  /* 0x000000162c007c20 */ /* 0x004fc80008410000 */
[----:B------:R2:W1:-:S12]  /*4710*/  MUFU.TANH R194, R0 ;  /* 0x0000000000c27308 */ /* 0x0004580000002400 */
[----:B------:R-:W-:Y:S01]  /*4720*/  HMMA.16816.F32.BF16 R20, R4, R76, R20 ;  /* 0x0000004c0414723c */ /* 0x000fe20000041814 */
[----:B--2---:R-:W-:-:S04]  /*4730*/  FMUL.FTZ R0, R45, UR22 ;  /* 0x000000162d007c20 */ /* 0x004fc80008410000 */
[----:B------:R2:W1:Y:S02]  /*4740*/  MUFU.TANH R193, R0 ;  /* 0x0000000000c17308 */ /* 0x0004640000002400 */
[----:B--2---:R-:W-:-:S06]  /*4750*/  FMUL.FTZ R0, R46, UR22 ;  /* 0x000000162e007c20 */ /* 0x004fcc0008410000 */
[----:B------:R2:W1:Y:S02]  /*4760*/  MUFU.TANH R192, R0 ;  /* 0x0000000000c07308 */ /* 0x0004640000002400 */
[----:B--2---:R-:W-:Y:S02]  /*4770*/  FMUL.FTZ R0, R47, UR22 ;  /* 0x000000162f007c20 */ /* 0x004fe40008410000 */
[C---:B------:R-:W-:Y:S04]  /*4780*/  HMMA.16816.F32.BF16 R44, R12.reuse, R56, R28 ;  /* 0x000000380c2c723c */ /* 0x040fe8000004181c */
[----:B------:R2:W1:Y:S02]  /*4790*/  MUFU.TANH R191, R0 ;  /* 0x0000000000bf7308 */ /* 0x0004640000002400 */
[----:B------:R-:W-:Y:S01]  /*47a0*/  HMMA.16816.F32.BF16 R28, R12, R58, R36 ;  /* 0x0000003a0c1c723c */ /* 0x000fe20000041824 */
[----:B------:R-:W-:Y:S05]  /*47b0*/  LDSM.16.M88.4 R56, [R228+0x4800] ;  /* 0x00480000e438783b */ /* 0x000fea0000000200 */
[----:B-----5:R-:W-:Y:S01]  /*47c0*/  HMMA.16816.F32.BF16 R36, R16, R62, RZ ;  /* 0x0000003e1024723c */ /* 0x020fe200000418ff */
[----:B--2---:R-:W-:-:S04]  /*47d0*/  FMUL.FTZ R0, R32, UR22 ;  /* 0x0000001620007c20 */ /* 0x004fc80008410000 */
[----:B------:R2:W1:Y:S07]  /*47e0*/  MUFU.TANH R189, R0 ;  /* 0x0000000000bd7308 */ /* 0x00046e0000002400 */
        /* <DEDUP_REMOVED lines=190> */
[----:B------:R-:W5:Y:S05]  /*53d0*/  LDSM.16.M88.4 R68, [R229+0x5800] ;  /* 0x00580000e544783b */ /* 0x000f6a0000000200 */
        /* <DEDUP_REMOVED lines=40> */
[----:B------:R4:W1:Y:S02]  /*5660*/  MUFU.TANH R122, R0 ;  /* 0x00000000007a7308 */ /* 0x0008640000002400 */
[----:B------:R-:W-:Y:S06]  /*5670*/  HMMA.16816.F32.BF16 R24, R8, R68, R44 ;  /* 0x000000440818723c */ /* 0x000fec000004182c */
[----:B------:R-:W-:Y:S06]  /*5680*/  HMMA.16816.F32.BF16 R44, R12, R52, R32 ;  /* 0x000000340c2c723c */ /* 0x000fec0000041820 */
[----:B------:R-:W-:Y:S01]  /*5690*/  HMMA.16816.F32.BF16 R32, R16, R64, RZ ;  /* 0x000000401020723c */ /* 0x000fe200000418ff */
[----:B----4-:R-:W-:-:S04]  /*56a0*/  FMUL.FTZ R0, R48, UR22 ;  /* 0x0000001630007c20 */ /* 0x010fc80008410000 */
        /* <DEDUP_REMOVED lines=25> */
[----:B--2---:R-:W-:Y:S06]  /*5840*/  HMMA.16816.F32.BF16 R44, R12, R56, R32 ;  /* 0x000000380c2c723c */ /* 0x004fec0000041820 */
[----:B-----5:R-:W-:Y:S01]  /*5850*/  HMMA.16816.F32.BF16 R32, R16, R60, RZ ;  /* 0x0000003c1020723c */ /* 0x020fe200000418ff */
[----:B-1----:R-:W-:-:S04]  /*5860*/  FMUL.FTZ R0, R48, UR22 ;  /* 0x0000001630007c20 */ /* 0x002fc80008410000 */
[----:B------:R1:W2:Y:S02]  /*5870*/  MUFU.TANH R156, R0 ;  /* 0x00000000009c7308 */ /* 0x0002a40000002400 */
[----:B-1----:R-:W-:-:S15]  /*5880*/  FMUL.FTZ R0, R49, UR22 ;  /* 0x0000001631007c20 */ /* 0x002fde0008410000 */
[----:B------:R-:W-:-:S02]  /*5890*/  NOP ;  /* 0x0000000000007918 */ /* 0x000fc40000000000 */
[----:B------:R-:W-:Y:S01]  /*58a0*/  HMMA.16816.F32.BF16 R32, R12, R52, R32 ;  /* 0x000000340c20723c */ /* 0x000fe20000041820 */
[----:B------:R1:W1:Y:S02]  /*58b0*/  MUFU.TANH R157, R0 ;  /* 0x00000000009d7308 */ /* 0x0002640000002400 */
[----:B-1----:R-:W-:-:S06]  /*58c0*/  FMUL.FTZ R0, R50, UR22 ;  /* 0x0000001632007c20 */ /* 0x002fcc0008410000 */
[----:B------:R1:W1:-:S15]  /*58d0*/  MUFU.TANH R144, R0 ;  /* 0x0000000000907308 */ /* 0x00025e0000002400 */
[----:B----4-:R-:W-:Y:S01]  /*58e0*/  HMMA.16816.F32.BF16 R32, R8, R64, R32 ;  /* 0x000000400820723c */ /* 0x010fe20000041820 */
[----:B-1----:R-:W-:-:S05]  /*58f0*/  FMUL.FTZ R0, R51, UR22 ;  /* 0x0000001633007c20 */ /* 0x002fca0008410000 */
[----:B------:R-:W-:Y:S01]  /*5900*/  HMMA.16816.F32.BF16 R48, R4, R82, R40 ;  /* 0x000000520430723c */ /* 0x000fe20000041828 */
[----:B------:R1:W4:Y:S05]  /*5910*/  MUFU.TANH R158, R0 ;  /* 0x00000000009e7308 */ /* 0x00032a0000002400 */
[----:B------:R-:W-:Y:S01]  /*5920*/  HMMA.16816.F32.BF16 R40, R8, R74, R28 ;  /* 0x0000004a0828723c */ /* 0x000fe2000004181c */
[----:B------:R-:W5:Y:S05]  /*5930*/  LDSM.16.M88.4 R72, [R227+0x6800] ;  /* 0x00680000e348783b */ /* 0x000f6a0000000200 */
[----:B------:R-:W-:Y:S01]  /*5940*/  HMMA.16816.F32.BF16 R28, R12, R58, R36 ;  /* 0x0000003a0c1c723c */ /* 0x000fe20000041824 */
[----:B------:R-:W3:Y:S05]  /*5950*/  LDSM.16.M88.4 R56, [R134+0x9800] ;  /* 0x009800008638783b */ /* 0x000eea0000000200 */
        /* <DEDUP_REMOVED lines=18> */
[----:B---3--:R-:W-:Y:S01]  /*5a80*/  HMMA.16816.F32.BF16 R36, R16, R58, RZ ;  /* 0x0000003a1024723c */ /* 0x008fe200000418ff */
[----:B--2---:R-:W-:-:S05]  /*5a90*/  FMUL.FTZ R0, R49, UR22 ;  /* 0x0000001631007c20 */ /* 0x004fca0008410000 */
[----:B------:R-:W-:Y:S01]  /*5aa0*/  HMMA.16816.F32.BF16 R40, R4, R74, R40 ;  /* 0x0000004a0428723c */ /* 0x000fe20000041828 */
[----:B------:R2:W3:Y:S02]  /*5ab0*/  MUFU.TANH R182, R0 ;  /* 0x0000000000b67308 */ /* 0x0004e40000002400 */
[----:B--2---:R-:W-:-:S06]  /*5ac0*/  FMUL.FTZ R0, R50, UR22 ;  /* 0x0000001632007c20 */ /* 0x004fcc0008410000 */
[----:B------:R2:W1:-:S15]  /*5ad0*/  MUFU.TANH R135, R0 ;  /* 0x0000000000877308 */ /* 0x00045e0000002400 */
[----:B------:R-:W-:Y:S01]  /*5ae0*/  FMUL.FTZ R42, R42, UR22 ;  /* 0x000000162a2a7c20 */ /* 0x000fe20008410000 */
[----:B------:R-:W-:-:S03]  /*5af0*/  FMUL.FTZ R43, R43, UR22 ;  /* 0x000000162b2b7c20 */ /* 0x000fc60008410000 */
[----:B------:R-:W1:Y:S08]  /*5b00*/  MUFU.TANH R75, R42 ;  /* 0x0000002a004b7308 */ /* 0x000e700000002400 */
        /* <DEDUP_REMOVED lines=13> */
[----:B------:R-:W-:Y:S01]  /*5be0*/  HMMA.16816.F32.BF16 R16, R8, R66, R28 ;  /* 0x000000420810723c */ /* 0x000fe2000004181c */
[----:B------:R-:W-:Y:S01]  /*5bf0*/  LDSM.16.M88.4 R28, [R227+0x7800] ;  /* 0x00780000e31c783b */ /* 0x000fe20000000200 */
[----:B-----5:R-:W-:-:S04]  /*5c00*/  FMUL.FTZ R0, R44, UR22 ;  /* 0x000000162c007c20 */ /* 0x020fc80008410000 */
[----:B------:R5:W3:-:S12]  /*5c10*/  MUFU.TANH R137, R0 ;  /* 0x0000000000897308 */ /* 0x000ad80000002400 */
[----:B-1----:R-:W-:Y:S06]  /*5c20*/  HMMA.16816.F32.BF16 R20, R12, R60, R20 ;  /* 0x0000003c0c14723c */ /* 0x002fec0000041814 */
[----:B--2---:R-:W-:Y:S06]  /*5c30*/  HMMA.16816.F32.BF16 R16, R4, R50, R16 ;  /* 0x000000320410723c */ /* 0x004fec0000041810 */
[----:B------:R-:W-:Y:S01]  /*5c40*/  HMMA.16816.F32.BF16 R12, R12, R62, R36 ;  /* 0x0000003e0c0c723c */ /* 0x000fe20000041824 */
[----:B-----5:R-:W-:-:S04]  /*5c50*/  FMUL.FTZ R0, R45, UR22 ;  /* 0x000000162d007c20 */ /* 0x020fc80008410000 */
[----:B------:R1:W2:-:S13]  /*5c60*/  MUFU.TANH R136, R0 ;  /* 0x0000000000887308 */ /* 0x00029a0000002400 */
[----:B------:R-:W-:-:S04]  /*5c70*/  FMUL.FTZ R16, R16, UR22 ;  /* 0x0000001610107c20 */ /* 0x000fc80008410000 */
[----:B------:R-:W2:Y:S01]  /*5c80*/  MUFU.TANH R76, R16 ;  /* 0x00000010004c7308 */ /* 0x000ea20000002400 */
[----:B-1----:R-:W-:-:S07]  /*5c90*/  FMUL.FTZ R0, R46, UR22 ;  /* 0x000000162e007c20 */ /* 0x002fce0008410000 */
[----:B------:R1:W1:Y:S02]  /*5ca0*/  MUFU.TANH R126, R0 ;  /* 0x00000000007e7308 */ /* 0x0002640000002400 */
        /* <DEDUP_REMOVED lines=26> */
[----:B------:R-:W-:Y:S01]  /*5e50*/  FMUL.FTZ R24, R24, UR22 ;  /* 0x0000001618187c20 */ /* 0x000fe20008410000 */
[----:B------:R-:W-:-:S05]  /*5e60*/  FMUL.FTZ R25, R25, UR22 ;  /* 0x0000001619197c20 */ /* 0x000fca0008410000 */
[----:B------:R1:W1:Y:S01]  /*5e70*/  MUFU.TANH R125, R0 ;  /* 0x00000000007d7308 */ /* 0x0002620000002400 */
[----:B-----5:R-:W-:Y:S01]  /*5e80*/  FMUL.FTZ R3, R22, UR22 ;  /* 0x0000001616037c20 */ /* 0x020fe20008410000 */
[----:B------:R-:W-:Y:S01]  /*5e90*/  FMUL.FTZ R26, R26, UR22 ;  /* 0x000000161a1a7c20 */ /* 0x000fe20008410000 */
[----:B------:R-:W-:-:S05]  /*5ea0*/  FMUL.FTZ R27, R27, UR22 ;  /* 0x000000161b1b7c20 */ /* 0x000fca0008410000 */
[----:B------:R5:W2:Y:S08]  /*5eb0*/  MUFU.TANH R62, R3 ;  /* 0x00000003003e7308 */ /* 0x000ab00000002400 */
[----:B------:R-:W2:Y:S01]  /*5ec0*/  MUFU.TANH R79, R24 ;  /* 0x00000018004f7308 */ /* 0x000ea20000002400 */
[----:B-1----:R-:W-:-:S07]  /*5ed0*/  FMUL.FTZ R0, R41, UR22 ;  /* 0x0000001629007c20 */ /* 0x002fce0008410000 */
[----:B------:R1:W1:Y:S01]  /*5ee0*/  MUFU.TANH R124, R0 ;  /* 0x00000000007c7308 */ /* 0x0002620000002400 */
[----:B-----5:R-:W-:-:S07]  /*5ef0*/  LEA R3, R190, UR15, 0x4 ;  /* 0x0000000fbe037c11 */ /* 0x020fce000f8e20ff */
        /* <DEDUP_REMOVED lines=8> */
[----:B------:R-:W2:Y:S08]  /*5f80*/  MUFU.TANH R59, R10 ;  /* 0x0000000a003b7308 */ /* 0x000eb00000002400 */
[----:B------:R-:W2:Y:S01]  /*5f90*/  MUFU.TANH R58, R11 ;  /* 0x0000000b003a7308 */ /* 0x000ea20000002400 */
[----:B-1----:R-:W-:-:S07]  /*5fa0*/  FMUL.FTZ R0, R19, UR22 ;  /* 0x0000001613007c20 */ /* 0x002fce0008410000 */
[----:B------:R1:W1:Y:S02]  /*5fb0*/  MUFU.TANH R63, R0 ;  /* 0x00000000003f7308 */ /* 0x0002640000002400 */
[----:B-1----:R-:W-:-:S06]  /*5fc0*/  FMUL.FTZ R0, R20, UR22 ;  /* 0x0000001614007c20 */ /* 0x002fcc0008410000 */
[----:B------:R1:W1:Y:S02]  /*5fd0*/  MUFU.TANH R73, R0 ;  /* 0x0000000000497308 */ /* 0x0002640000002400 */
[----:B-1----:R-:W-:-:S04]  /*5fe0*/  LOP3.LUT R0, R199, 0xffffffe0, RZ, 0xc0, !PT ;  /* 0xffffffe0c7007812 */ /* 0x002fc800078ec0ff */
[----:B------:R-:W-:Y:S01]  /*5ff0*/  IADD3 R0, -R0, R200, RZ ;  /* 0x000000c800007210 */ /* 0x000fe20007ffe1ff */
[----:B------:R-:W-:-:S03]  /*6000*/  IMAD.SHL.U32 R200, R200, 0x2, RZ ;  /* 0x00000002c8c87824 */ /* 0x000fc600078e00ff */
[----:B------:R-:W-:Y:S02]  /*6010*/  SHF.R.S32.HI R4, RZ, 0x1f, R0 ;  /* 0x0000001fff047819 */ /* 0x000fe40000011400 */
[----:B------:R-:W-:Y:S02]  /*6020*/  LOP3.LUT R200, R200, 0x6, RZ, 0xc0, !PT ;  /* 0x00000006c8c87812 */ /* 0x000fe400078ec0ff */
[----:B------:R-:W-:Y:S01]  /*6030*/  LEA.HI R0, R4, R0, RZ, 0x2 ;  /* 0x0000000004007211 */ /* 0x000fe200078f10ff */
[----:B------:R-:W-:-:S03]  /*6040*/  FMUL.FTZ R4, R23, UR22 ;  /* 0x0000001617047c20 */ /* 0x000fc60008410000 */
[----:B------:R-:W-:Y:S01]  /*6050*/  SHF.R.S32.HI R0, RZ, 0x2, R0 ;  /* 0x00000002ff007819 */ /* 0x000fe20000011400 */
[----:B------:R1:W1:Y:S03]  /*6060*/  MUFU.TANH R61, R4 ;  /* 0x00000004003d7308 */ /* 0x0002660000002400 */
[----:B------:R-:W-:Y:S01]  /*6070*/  IADD3 R3, R3, 0x1, R0 ;  /* 0x0000000103037810 */ /* 0x000fe20007ffe000 */
[----:B------:R-:W-:-:S05]  /*6080*/  IMAD.U32 R0, RZ, RZ, UR19 ;  /* 0x00000013ff007e24 */ /* 0x000fca000f8e00ff */
[----:B------:R-:W-:Y:S01]  /*6090*/  IADD3 R7, R3, UR18, -R0 ;  /* 0x0000001203077c10 */ /* 0x000fe2000fffe800 */
[----:B------:R-:W-:Y:S01]  /*60a0*/  BAR.SYNC.DEFER_BLOCKING 0x0 ;  /* 0x0000000000007b1d */ /* 0x000fe20000010000 */
[----:B------:R-:W-:Y:S02]  /*60b0*/  @!P1 LEA R3, P2, R129, UR8, 0x1 ;  /* 0x0000000881039c11 */ /* 0x000fe4000f8408ff */
[----:B------:R-:W-:Y:S01]  /*60c0*/  IADD3 R0, R84, R85, RZ ;  /* 0x0000005554007210 */ /* 0x000fe20007ffe0ff */
[----:B------:R-:W-:Y:S02]  /*60d0*/  VIADD R7, R7, UR14 ;  /* 0x0000000e07077c36 */ /* 0x000fe40008000000 */
[----:B------:R5:W-:Y:S03]  /*60e0*/  @!P1 STL [R1+0xc], R3 ;  /* 0x00000c0301009387 */ /* 0x000be60000100800 */
[----:B------:R-:W-:-:S02]  /*60f0*/  VIADDMNMX R6, R7, R6, UR18, PT ;  /* 0x0000001207067e46 */ /* 0x000fc4000b800106 */
[----:B------:R-:W-:Y:S02]  /*6100*/  VIMNMX R7, R7, UR18, PT ;  /* 0x0000001207077c48 */ /* 0x000fe4000bfe0100 */
[----:B-----5:R-:W-:-:S05]  /*6110*/  @!P1 LEA.HI.X R3, R129, UR9, R128, 0x1, P2 ;  /* 0x0000000981039c11 */ /* 0x020fca00090f0c80 */
[----:B------:R1:W-:Y:S01]  /*6120*/  @!P1 STL [R1+0x8], R3 ;  /* 0x0000080301009387 */ /* 0x0003e20000100800 */
[----:B--234-:R-:W-:Y:S05]  /*6130*/  @!P1 BRA `(.L_x_2322) ;  /* 0x0000000400f89947 */ /* 0x01cfea0003800000 */
[----:B------:R-:W-:Y:S05]  /*6140*/  @!P0 BRA `(.L_x_2323) ;  /* 0x0000000000f88947 */ /* 0x000fea0003800000 */
[----:B------:R-:W2:Y:S01]  /*6150*/  LDC R12, c[0x0][0x380] ;  /* 0x0000e000ff0c7b82 */ /* 0x000ea20000000800 */
[----:B------:R-:W-:Y:S01]  /*6160*/  UIADD3 UR8, UR5, -0x100, URZ ;  /* 0xffffff0005087890 */ /* 0x000fe2000fffe03f */
[----:B------:R-:W-:Y:S02]  /*6170*/  IABS R10, UR5 ;  /* 0x00000005000a7c13 */ /* 0x000fe40008000000 */
[----:B--2---:R-:W-:-:S04]  /*6180*/  IABS R11, R12 ;  /* 0x0000000c000b7213 */ /* 0x004fc80000000000 */
[----:B-1----:R-:W1:Y:S08]  /*6190*/  I2F.RP R4, R11 ;  /* 0x0000000b00047306 */ /* 0x002e700000209400 */
[----:B-1----:R-:W1:Y:S02]  /*61a0*/  MUFU.RCP R4, R4 ;  /* 0x0000000400047308 */ /* 0x002e640000001000 */
[----:B-1----:R-:W-:-:S06]  /*61b0*/  VIADD R4, R4, 0xffffffe ;  /* 0x0ffffffe04047836 */ /* 0x002fcc0000000000 */
[----:B------:R-:W1:Y:S02]  /*61c0*/  F2I.FTZ.U32.TRUNC.NTZ R5, R4 ;  /* 0x0000000400057305 */ /* 0x000e64000021f000 */
[----:B-1----:R-:W-:Y:S01]  /*61d0*/  IADD3 R3, RZ, -R5, RZ ;  /* 0x80000005ff037210 */ /* 0x002fe20007ffe0ff */
[----:B------:R-:W-:-:S04]  /*61e0*/  IMAD.MOV.U32 R4, RZ, RZ, RZ ;  /* 0x000000ffff047224 */ /* 0x000fc800078e00ff */
[----:B------:R-:W-:Y:S01]  /*61f0*/  IMAD.MOV.U32 R8, RZ, RZ, R3 ;  /* 0x000000ffff087224 */ /* 0x000fe200078e0003 */
[----:B------:R-:W-:-:S03]  /*6200*/  MOV R3, UR8 ;  /* 0x0000000800037c02 */ /* 0x000fc60008000f00 */
[----:B------:R-:W-:Y:S01]  /*6210*/  IMAD R8, R8, R11, RZ ;  /* 0x0000000b08087224 */ /* 0x000fe200078e02ff */
[----:B------:R-:W-:-:S03]  /*6220*/  IABS R9, R3 ;  /* 0x0000000300097213 */ /* 0x000fc60000000000 */
[----:B------:R-:W-:Y:S01]  /*6230*/  IMAD.HI.U32 R3, R5, R8, R4 ;  /* 0x0000000805037227 */ /* 0x000fe200078e0004 */
[----:B------:R-:W-:-:S03]  /*6240*/  MOV R8, R10 ;  /* 0x0000000a00087202 */ /* 0x000fc60000000f00 */
        /* <DEDUP_REMOVED lines=34> */
[----:B------:R-:W-:Y:S01]  /*6470*/  SHF.R.S32.HI R4, RZ, 0x1f, R3 ;  /* 0x0000001fff047819 */ /* 0x000fe20000011403 */
[----:B--2---:R-:W-:-:S04]  /*6480*/  IMAD.IADD R10, R10, 0x1, -R8 ;  /* 0x000000010a0a7824 */ /* 0x004fc800078e0a08 */
[----:B------:R-:W-:Y:S02]  /*6490*/  IMAD R8, R4, UR10, RZ ;  /* 0x0000000a04087c24 */ /* 0x000fe4000f8e02ff */
[----:B------:R-:W-:Y:S01]  /*64a0*/  IMAD.WIDE.U32 R4, R3, UR10, RZ ;  /* 0x0000000a03047c25 */ /* 0x000fe2000f8e00ff */
[----:B------:R-:W-:-:S03]  /*64b0*/  SHF.R.S32.HI R9, RZ, 0x1f, R10 ;  /* 0x0000001fff097819 */ /* 0x000fc6000001140a */
[----:B------:R-:W-:Y:S02]  /*64c0*/  IMAD R3, R3, UR11, R8 ;  /* 0x0000000b03037c24 */ /* 0x000fe4000f8e0208 */
[----:B------:R-:W-:-:S03]  /*64d0*/  IMAD R8, R9, UR8, RZ ;  /* 0x0000000809087c24 */ /* 0x000fc6000f8e02ff */
[----:B------:R-:W-:Y:S01]  /*64e0*/  IADD3 R5, R5, R3, RZ ;  /* 0x0000000305057210 */ /* 0x000fe20007ffe0ff */
[C---:B------:R-:W-:Y:S02]  /*64f0*/  IMAD R3, R10.reuse, UR9, R8 ;  /* 0x000000090a037c24 */ /* 0x040fe4000f8e0208 */
[----:B------:R-:W-:-:S04]  /*6500*/  IMAD.WIDE.U32 R4, R10, UR8, R4 ;  /* 0x000000080a047c25 */ /* 0x000fc8000f8e0004 */
[----:B------:R-:W-:Y:S01]  /*6510*/  IMAD.IADD R3, R5, 0x1, R3 ;  /* 0x0000000105037824 */ /* 0x000fe200078e0203 */
[----:B------:R-:W-:Y:S06]  /*6520*/  BRA `(.L_x_2324) ;  /* 0x0000000000107947 */ /* 0x000fec0003800000 */
.L_x_2323:
[----:B------:R-:W-:-:S04]  /*6530*/  ULEA UR8, -UR10, URZ, 0x8 ;  /* 0x0000003f0a087291 */ /* 0x000fc8000f8e413f */
[----:B------:R-:W-:Y:S02]  /*6540*/  USHF.R.S32.HI UR9, URZ, 0x1f, UR8 ;  /* 0x0000001f3f097899 */ /* 0x000fe40008011408 */
[----:B-1----:R-:W-:-:S04]  /*6550*/  MOV R4, UR8 ;  /* 0x0000000800047c02 */ /* 0x002fc80008000f00 */
[----:B------:R-:W-:-:S07]  /*6560*/  MOV R3, UR9 ;  /* 0x0000000900037c02 */ /* 0x000fce0008000f00 */
.L_x_2324:
[----:B------:R-:W-:Y:S01]  /*6570*/  IADD3 R129, P1, R4, R129, RZ ;  /* 0x0000008104817210 */ /* 0x000fe20007f3e0ff */
[----:B------:R-:W-:Y:S01]  /*6580*/  ULDC.64 UR8, c[0x0][0x218] ;  /* 0x0000860000087ab9 */ /* 0x000fe20000000a00 */
[----:B------:R-:W-:Y:S02]  /*6590*/  USHF.L.U32 UR15, UR10, 0x5, URZ ;  /* 0x000000050a0f7899 */ /* 0x000fe4000800063f */
[----:B------:R-:W-:Y:S01]  /*65a0*/  USHF.L.U64.HI UR14, UR10, 0x5, UR11 ;  /* 0x000000050a0e7899 */ /* 0x000fe2000801020b */
[----:B------:R-:W-:Y:S01]  /*65b0*/  IMAD.X R128, R3, 0x1, R128, P1 ;  /* 0x0000000103807824 */ /* 0x000fe200008e0680 */
[----:B------:R-:W-:-:S04]  /*65c0*/  LEA R14, P1, R129, UR8, 0x1 ;  /* 0x00000008810e7c11 */ /* 0x000fc8000f8208ff */
[----:B------:R-:W-:Y:S01]  /*65d0*/  LEA.HI.X R15, R129, UR9, R128, 0x1, P1 ;  /* 0x00000009810f7c11 */ /* 0x000fe200088f0c80 */
        /* <DEDUP_REMOVED lines=32> */
[----:B-1----:R-:W-:-:S03]  /*67e0*/  IADD3 R14, P1, R20, UR15, RZ ;  /* 0x0000000f140e7c10 */ /* 0x002fc6000ff3e0ff */
[----:B------:R-:W-:Y:S01]  /*67f0*/  LDGSTS.E.BYPASS.LTC128B.128 [R243+0x6800], desc[UR16][R20.64] ;  /* 0x0680000014f37fae */ /* 0x000fe2000b901d50 */
[----:B--2---:R-:W-:Y:S02]  /*6800*/  IADD3.X R15, R21, UR14, RZ, P1, !PT ;  /* 0x0000000e150f7c10 */ /* 0x004fe40008ffe4ff */
        /* <DEDUP_REMOVED lines=10> */
[----:B------:R2:W-:Y:S01]  /*68b0*/  LDGSTS.E.BYPASS.LTC128B.128 [R243+0x8800], desc[UR16][R8.64] ;  /* 0x0880000008f37fae */ /* 0x0005e2000b901d50 */
[----:B------:R-:W-:-:S05]  /*68c0*/  IADD3.X R5, R9, UR14, RZ, P1, !PT ;  /* 0x0000000e09057c10 */ /* 0x000fca0008ffe4ff */
[----:B------:R2:W-:Y:S01]  /*68d0*/  LDGSTS.E.BYPASS.LTC128B.128 [R243+0x9000], desc[UR16][R4.64] ;  /* 0x0900000004f37fae */ /* 0x0005e2000b901d50 */
[----:B-1----:R-:W-:-:S04]  /*68e0*/  IADD3 R14, P1, R4, UR15, RZ ;  /* 0x0000000f040e7c10 */ /* 0x002fc8000ff3e0ff */
[----:B------:R-:W-:-:S05]  /*68f0*/  IADD3.X R15, R5, UR14, RZ, P1, !PT ;  /* 0x0000000e050f7c10 */ /* 0x000fca0008ffe4ff */
[----:B------:R2:W-:Y:S04]  /*6900*/  LDGSTS.E.BYPASS.LTC128B.128 [R243+0x9800], desc[UR16][R14.64] ;  /* 0x098000000ef37fae */ /* 0x0005e8000b901d50 */
[----:B------:R-:W0:Y:S02]  /*6910*/  LDGDEPBAR ;  /* 0x00000000000079af */ /* 0x000e240000000000 */
.L_x_2322:
[----:B-1----:R-:W-:Y:S01]  /*6920*/  VIADD R3, R200, UR5 ;  /* 0x00000005c8037c36 */ /* 0x002fe20008000000 */
[----:B------:R-:W-:Y:S01]  /*6930*/  ULDC UR14, c[0x0][0x2ec] ;  /* 0x0000bb00000e7ab9 */ /* 0x000fe20000000800 */
[----:B------:R-:W-:Y:S02]  /*6940*/  UISETP.GE.AND UP0, UPT, UR13, 0x2, UPT ;  /* 0x000000020d00788c */ /* 0x000fe4000bf06270 */
[C---:B--2---:R-:W-:Y:S01]  /*6950*/  VIADD R4, R3.reuse, 0x1 ;  /* 0x0000000103047836 */ /* 0x044fe20000000000 */
[CC--:B------:R-:W-:Y:S01]  /*6960*/  ISETP.GE.AND P4, PT, R3.reuse, R6.reuse, PT ;  /* 0x000000060300720c */ /* 0x0c0fe20003f86270 */
[C---:B------:R-:W-:Y:S02]  /*6970*/  VIADD R5, R3.reuse, 0x8 ;  /* 0x0000000803057836 */ /* 0x040fe40000000000 */
[C---:B------:R-:W-:Y:S01]  /*6980*/  VIADD R8, R3.reuse, 0x60 ;  /* 0x0000006003087836 */ /* 0x040fe20000000000 */
[CC--:B------:R-:W-:Y:S01]  /*6990*/  ISETP.GE.AND P1, PT, R4.reuse, R7.reuse, PT ;  /* 0x000000070400720c */ /* 0x0c0fe20003f26270 */
[C---:B------:R-:W-:Y:S01]  /*69a0*/  VIADD R13, R3.reuse, 0xa8 ;  /* 0x000000a8030d7836 */ /* 0x040fe20000000000 */
[-C--:B------:R-:W-:Y:S01]  /*69b0*/  ISETP.GE.AND P3, PT, R4, R6.reuse, PT ;  /* 0x000000060400720c */ /* 0x080fe20003f66270 */
        /* <DEDUP_REMOVED lines=122> */
[-C--:B------:R-:W-:Y:S02]  /*7160*/  ISETP.GE.AND P3, PT, R5, R6.reuse, PT ;  /* 0x000000060500720c */ /* 0x080fe40003f66270 */
[C---:B------:R-:W-:Y:S02]  /*7170*/  ISETP.GE.AND P6, PT, R4.reuse, R7, PT ;  /* 0x000000070400720c */ /* 0x040fe40003fc6270 */
[----:B------:R-:W-:Y:S01]  /*7180*/  ISETP.GE.AND P2, PT, R4, R6, PT ;  /* 0x000000060400720c */ /* 0x000fe20003f46270 */
[----:B------:R-:W-:Y:S01]  /*7190*/  VIADD R4, R3, 0x68 ;  /* 0x0000006803047836 */ /* 0x000fe20000000000 */
[----:B------:R-:W-:-:S02]  /*71a0*/  FSEL R83, R106, -INF , !P3 ;  /* 0xff8000006a537808 */ /* 0x000fc40005800000 */
[----:B------:R-:W-:Y:S02]  /*71b0*/  FSEL R106, R151, -INF , !P6 ;  /* 0xff800000976a7808 */ /* 0x000fe40007000000 */
[----:B------:R-:W-:Y:S02]  /*71c0*/  FSEL R85, R150, -INF , !P2 ;  /* 0xff80000096557808 */ /* 0x000fe40005000000 */
[C---:B------:R-:W-:Y:S02]  /*71d0*/  ISETP.GE.AND P6, PT, R4.reuse, R7, PT ;  /* 0x000000070400720c */ /* 0x040fe40003fc6270 */
[----:B------:R-:W-:Y:S02]  /*71e0*/  ISETP.GE.AND P2, PT, R4, R6, PT ;  /* 0x000000060400720c */ /* 0x000fe40003f46270 */
[----:B------:R-:W-:Y:S02]  /*71f0*/  FMNMX.FTZ R4, R25, R26, !PT ;  /* 0x0000001a19047209 */ /* 0x000fe40007810000 */
[----:B------:R-:W-:-:S02]  /*7200*/  FSEL R99, R160, -INF , !P1 ;  /* 0xff800000a0637808 */ /* 0x000fc40004800000 */
[----:B------:R-:W-:Y:S02]  /*7210*/  FMNMX.FTZ R4, R27, R4, !PT ;  /* 0x000000041b047209 */ /* 0x000fe40007810000 */
[----:B------:R-:W-:Y:S01]  /*7220*/  ISETP.GE.AND P1, PT, R5, R7, PT ;  /* 0x000000070500720c */ /* 0x000fe20003f26270 */
[----:B------:R-:W-:Y:S01]  /*7230*/  VIADD R5, R3, 0x61 ;  /* 0x0000006103057836 */ /* 0x000fe20000000000 */
[----:B------:R-:W-:Y:S02]  /*7240*/  FMNMX.FTZ R4, R28, R4, !PT ;  /* 0x000000041c047209 */ /* 0x000fe40007810000 */
[----:B------:R-:W-:Y:S02]  /*7250*/  FSEL R105, R105, -INF , !P1 ;  /* 0xff80000069697808 */ /* 0x000fe40004800000 */
[----:B------:R-:W-:Y:S02]  /*7260*/  FMNMX.FTZ R4, R33, R4, !PT ;  /* 0x0000000421047209 */ /* 0x000fe40007810000 */
[----:B------:R-:W-:-:S02]  /*7270*/  FSEL R102, R155, -INF , !P4 ;  /* 0xff8000009b667808 */ /* 0x000fc40006000000 */
[----:B------:R-:W-:Y:S02]  /*7280*/  FMNMX.FTZ R4, R32, R4, !PT ;  /* 0x0000000420047209 */ /* 0x000fe40007810000 */
[----:B------:R-:W-:Y:S02]  /*7290*/  FSEL R65, R152, -INF , !P5 ;  /* 0xff80000098417808 */ /* 0x000fe40006800000 */
[----:B------:R-:W-:Y:S02]  /*72a0*/  FMNMX.FTZ R4, R31, R4, !PT ;  /* 0x000000041f047209 */ /* 0x000fe40007810000 */
[C---:B------:R-:W-:Y:S02]  /*72b0*/  ISETP.GE.AND P1, PT, R5.reuse, R7, PT ;  /* 0x000000070500720c */ /* 0x040fe40003f26270 */
[----:B------:R-:W-:Y:S02]  /*72c0*/  FMNMX.FTZ R4, R30, R4, !PT ;  /* 0x000000041e047209 */ /* 0x000fe40007810000 */
[----:B------:R-:W-:Y:S01]  /*72d0*/  ISETP.GE.AND P3, PT, R5, R6, PT ;  /* 0x000000060500720c */ /* 0x000fe20003f66270 */
[----:B------:R-:W-:Y:S01]  /*72e0*/  VIADD R5, R3, 0x69 ;  /* 0x0000006903057836 */ /* 0x000fe20000000000 */
[----:B------:R-:W-:-:S02]  /*72f0*/  FMNMX.FTZ R4, R29, R4, !PT ;  /* 0x000000041d047209 */ /* 0x000fc40007810000 */
[----:B------:R-:W-:Y:S02]  /*7300*/  ISETP.GE.AND P4, PT, R8, R7, PT ;  /* 0x000000070800720c */ /* 0x000fe40003f86270 */
        /* <DEDUP_REMOVED lines=8> */
[----:B------:R-:W-:Y:S02]  /*7390*/  ISETP.GE.AND P4, PT, R5, R7, PT ;  /* 0x000000070500720c */ /* 0x000fe40003f86270 */
[----:B------:R-:W-:Y:S02]  /*73a0*/  FMNMX.FTZ R4, R35, R4, !PT ;  /* 0x0000000423047209 */ /* 0x000fe40007810000 */
[----:B------:R-:W-:Y:S01]  /*73b0*/  ISETP.GE.AND P5, PT, R5, R6, PT ;  /* 0x000000060500720c */ /* 0x000fe20003fa6270 */
[----:B------:R-:W-:Y:S01]  /*73c0*/  VIADD R5, R3, 0x71 ;  /* 0x0000007103057836 */ /* 0x000fe20000000000 */
[----:B------:R-:W-:-:S02]  /*73d0*/  FMNMX.FTZ R4, R40, R4, !PT ;  /* 0x0000000428047209 */ /* 0x000fc40007810000 */
[----:B------:R-:W-:Y:S02]  /*73e0*/  FSEL R110, R110, -INF , !P1 ;  /* 0xff8000006e6e7808 */ /* 0x000fe40004800000 */
        /* <DEDUP_REMOVED lines=11> */
[----:B------:R-:W-:Y:S02]  /*74a0*/  FMNMX.FTZ R4, R42, R4, !PT ;  /* 0x000000042a047209 */ /* 0x000fe40007810000 */
        /* <DEDUP_REMOVED lines=36> */
[-C--:B------:R-:W-:Y:S02]  /*76f0*/  ISETP.GE.AND P4, PT, R8, R7.reuse, PT ;  /* 0x000000070800720c */ /* 0x080fe40003f86270 */
[----:B------:R-:W-:Y:S02]  /*7700*/  FSEL R107, R107, -INF , !P5 ;  /* 0xff8000006b6b7808 */ /* 0x000fe40006800000 */
[----:B------:R-:W-:-:S02]  /*7710*/  ISETP.GE.AND P1, PT, R5, R7, PT ;  /* 0x000000070500720c */ /* 0x000fc40003f26270 */
[----:B------:R-:W-:Y:S01]  /*7720*/  ISETP.GE.AND P3, PT, R5, R6, PT ;  /* 0x000000060500720c */ /* 0x000fe20003f66270 */
[----:B------:R-:W-:Y:S01]  /*7730*/  VIADD R5, R3, 0x99 ;  /* 0x0000009903057836 */ /* 0x000fe20000000000 */
[----:B------:R-:W-:Y:S02]  /*7740*/  FMNMX.FTZ R4, R65, R4, !PT ;  /* 0x0000000441047209 */ /* 0x000fe40007810000 */
[----:B------:R-:W-:Y:S01]  /*7750*/  ISETP.GE.AND P5, PT, R8, R6, PT ;  /* 0x000000060800720c */ /* 0x000fe20003fa6270 */
[----:B------:R-:W-:Y:S01]  /*7760*/  VIADD R8, R3, 0x98 ;  /* 0x0000009803087836 */ /* 0x000fe20000000000 */
[----:B------:R-:W-:Y:S02]  /*7770*/  FSEL R161, R161, -INF , !P4 ;  /* 0xff800000a1a17808 */ /* 0x000fe40006000000 */
[----:B------:R-:W-:Y:S02]  /*7780*/  FMNMX.FTZ R4, R83, R4, !PT ;  /* 0x0000000453047209 */ /* 0x000fe40007810000 */
[----:B------:R-:W-:-:S02]  /*7790*/  ISETP.GE.AND P4, PT, R3, R7, PT ;  /* 0x000000070300720c */ /* 0x000fc40003f86270 */
[----:B------:R-:W-:Y:S02]  /*77a0*/  FSEL R114, R114, -INF , !P5 ;  /* 0xff80000072727808 */ /* 0x000fe40006800000 */
[----:B------:R-:W-:Y:S02]  /*77b0*/  FSEL R167, R167, -INF , !P1 ;  /* 0xff800000a7a77808 */ /* 0x000fe40004800000 */
[C---:B------:R-:W-:Y:S02]  /*77c0*/  ISETP.GE.AND P5, PT, R5.reuse, R7, PT ;  /* 0x000000070500720c */ /* 0x040fe40003fa6270 */
[----:B------:R-:W-:Y:S01]  /*77d0*/  ISETP.GE.AND P1, PT, R5, R6, PT ;  /* 0x000000060500720c */ /* 0x000fe20003f26270 */
[----:B------:R-:W-:Y:S01]  /*77e0*/  VIADD R5, R3, 0xa0 ;  /* 0x000000a003057836 */ /* 0x000fe20000000000 */
[----:B------:R-:W-:Y:S02]  /*77f0*/  FMNMX.FTZ R4, R85, R4, !PT ;  /* 0x0000000455047209 */ /* 0x000fe40007810000 */
[----:B------:R-:W-:-:S02]  /*7800*/  FSEL R10, R198, -INF , !P4 ;  /* 0xff800000c60a7808 */ /* 0x000fc40006000000 */
[----:B------:R-:W-:Y:S02]  /*7810*/  FSEL R122, R122, -INF , !P3 ;  /* 0xff8000007a7a7808 */ /* 0x000fe40005800000 */
[----:B------:R-:W-:Y:S02]  /*7820*/  FMNMX.FTZ R4, R86, R4, !PT ;  /* 0x0000000456047209 */ /* 0x000fe40007810000 */
[C---:B------:R-:W-:Y:S02]  /*7830*/  ISETP.GE.AND P4, PT, R5.reuse, R7, PT ;  /* 0x000000070500720c */ /* 0x040fe40003f86270 */
[----:B------:R-:W-:Y:S02]  /*7840*/  ISETP.GE.AND P3, PT, R5, R6, PT ;  /* 0x000000060500720c */ /* 0x000fe40003f66270 */
        /* <DEDUP_REMOVED lines=33> */
[----:B------:R-:W-:Y:S02]  /*7a60*/  FMNMX.FTZ R4, R92, R4, !PT ;  /* 0x000000045c047209 */ /* 0x000fe40007810000 */
        /* <DEDUP_REMOVED lines=86> */
[----:B------:R-:W-:Y:S01]  /*7fd0*/  FSEL R132, R149, -INF , !P6 ;  /* 0xff80000095847808 */ /* 0x000fe20007000000 */
[----:B------:R-:W-:Y:S01]  /*7fe0*/  IMAD.MOV.U32 R149, RZ, RZ, R200 ;  /* 0x000000ffff957224 */ /* 0x000fe200078e00c8 */
[----:B------:R-:W-:Y:S02]  /*7ff0*/  FMNMX.FTZ R4, R167, R4, !PT ;  /* 0x00000004a7047209 */ /* 0x000fe40007810000 */
[----:B------:R-:W-:-:S02]  /*8000*/  ISETP.GE.AND P2, PT, R48, R6, PT ;  /* 0x000000063000720c */ /* 0x000fc40003f46270 */
[----:B------:R-:W-:Y:S02]  /*8010*/  FSEL R150, R61, -INF , !P3 ;  /* 0xff8000003d967808 */ /* 0x000fe40005800000 */
[----:B------:R-:W-:Y:S02]  /*8020*/  FMNMX.FTZ R3, R115, R3, !PT ;  /* 0x0000000373037209 */ /* 0x000fe40007810000 */
[----:B------:R-:W-:Y:S02]  /*8030*/  ISETP.GE.AND P1, PT, R45, R6, PT ;  /* 0x000000062d00720c */ /* 0x000fe40003f26270 */
[----:B------:R-:W-:Y:S02]  /*8040*/  FSEL R140, R140, -INF , !P5 ;  /* 0xff8000008c8c7808 */ /* 0x000fe40006800000 */
[----:B------:R-:W-:Y:S02]  /*8050*/  FMNMX.FTZ R4, R132, R4, !PT ;  /* 0x0000000484047209 */ /* 0x000fe40007810000 */
[----:B------:R-:W-:-:S02]  /*8060*/  FSEL R160, R59, -INF , !P2 ;  /* 0xff8000003ba07808 */ /* 0x000fc40005000000 */
[----:B------:R-:W-:Y:S02]  /*8070*/  FMNMX.FTZ R3, R150, R3, !PT ;  /* 0x0000000396037209 */ /* 0x000fe40007810000 */
[----:B------:R-:W-:Y:S02]  /*8080*/  FSEL R166, R58, -INF , !P1 ;  /* 0xff8000003aa67808 */ /* 0x000fe40004800000 */
        /* <DEDUP_REMOVED lines=28> */
[----:B------:R-:W-:Y:S01]  /*8250*/  FSEL R197, R148, -INF , !P2 ;  /* 0xff80000094c57808 */ /* 0x000fe20005000000 */
[----:B------:R-:W-:Y:S01]  /*8260*/  IMAD.MOV.U32 R148, RZ, RZ, R205 ;  /* 0x000000ffff947224 */ /* 0x000fe200078e00cd */
        /* <DEDUP_REMOVED lines=33> */
[----:B------:R-:W-:Y:S02]  /*8480*/  ISETP.GE.AND P2, PT, R36, R7, PT ;  /* 0x000000072400720c */ /* 0x000fe40003f46270 */
        /* <DEDUP_REMOVED lines=12> */
[-C--:B------:R-:W-:Y:S02]  /*8550*/  ISETP.GE.AND P1, PT, R48, R7.reuse, PT ;  /* 0x000000073000720c */ /* 0x080fe40003f26270 */
[----:B------:R-:W-:Y:S01]  /*8560*/  FSEL R138, R71, -INF , !P2 ;  /* 0xff800000478a7808 */ /* 0x000fe20005000000 */
[----:B------:R-:W-:Y:S01]  /*8570*/  MUFU.EX2 R207, R8 ;  /* 0x0000000800cf7308 */ /* 0x000fe20000000800 */
[----:B------:R-:W-:Y:S02]  /*8580*/  FMNMX.FTZ R36, R126, R36, !PT ;  /* 0x000000247e247209 */ /* 0x000fe40007810000 */
[----:B------:R-:W-:Y:S02]  /*8590*/  ISETP.GE.AND P2, PT, R45, R7, PT ;  /* 0x000000072d00720c */ /* 0x000fe40003f46270 */
[----:B------:R-:W-:-:S02]  /*85a0*/  FSEL R155, R69, -INF , !P1 ;  /* 0xff800000459b7808 */ /* 0x000fc40004800000 */
[----:B------:R-:W-:Y:S02]  /*85b0*/  FMNMX.FTZ R36, R138, R36, !PT ;  /* 0x000000248a247209 */ /* 0x000fe40007810000 */
[----:B------:R-:W-:Y:S01]  /*85c0*/  FSEL R181, R67, -INF , !P2 ;  /* 0xff80000043b57808 */ /* 0x000fe20005000000 */
[----:B-1----:R-:W-:Y:S01]  /*85d0*/  FFMA.FTZ R5, R26, UR14, -R4 ;  /* 0x0000000e1a057c23 */ /* 0x002fe20008010804 */
[----:B------:R-:W-:Y:S02]  /*85e0*/  FMNMX.FTZ R36, R155, R36, !PT ;  /* 0x000000249b247209 */ /* 0x000fe40007810000 */
[----:B------:R-:W-:Y:S01]  /*85f0*/  LEA R135, R0, UR4, 0x1 ;  /* 0x0000000400877c11 */ /* 0x000fe2000f8e08ff */
[----:B------:R1:W2:Y:S01]  /*8600*/  MUFU.EX2 R191, R5 ;  /* 0x0000000500bf7308 */ /* 0x0002a20000000800 */
[----:B------:R-:W-:-:S03]  /*8610*/  FMNMX.FTZ R36, R181, R36, !PT ;  /* 0x00000024b5247209 */ /* 0x000fc60007810000 */
[----:B------:R-:W-:Y:S01]  /*8620*/  LDSM.16.MT88.4 R12, [R135+0xa000] ;  /* 0x00a00000870c783b */ /* 0x000fe20000004200 */
[C-C-:B------:R-:W-:Y:S02]  /*8630*/  IMAD R226, R231.reuse, 0x2, R135.reuse ;  /* 0x00000002e7e27824 */ /* 0x140fe400078e0287 */
[----:B------:R-:W-:Y:S01]  /*8640*/  IMAD R224, R2, 0x2, R135 ;  /* 0x0000000202e07824 */ /* 0x000fe200078e0287 */
[----:B------:R-:W3:Y:S01]  /*8650*/  SHFL.BFLY PT, R9, R36, 0x2, 0x1f ;  /* 0x0c401f0024097f89 */ /* 0x000ee200000e0000 */
[----:B------:R-:W-:Y:S02]  /*8660*/  IMAD.MOV.U32 R2, RZ, RZ, R151 ;  /* 0x000000ffff027224 */ /* 0x000fe400078e0097 */
[----:B------:R-:W-:Y:S01]  /*8670*/  IMAD R225, R231, 0x2, R224 ;  /* 0x00000002e7e17824 */ /* 0x000fe200078e02e0 */
[----:B------:R-:W-:Y:S01]  /*8680*/  LDSM.16.MT88.4 R20, [R224+0xa000] ;  /* 0x00a00000e014783b */ /* 0x000fe20000004200 */
[----:B-1----:R-:W-:-:S03]  /*8690*/  FFMA.FTZ R5, R27, UR14, -R4 ;  /* 0x0000000e1b057c23 */ /* 0x002fc60008010804 */
[----:B------:R-:W-:Y:S01]  /*86a0*/  LDSM.16.MT88.4 R24, [R226+0xa000] ;  /* 0x00a00000e218783b */ /* 0x000fe20000004200 */
[----:B------:R1:W-:Y:S01]  /*86b0*/  MUFU.EX2 R192, R5 ;  /* 0x0000000500c07308 */ /* 0x0003e20000000800 */
[----:B---3--:R-:W-:Y:S02]  /*86c0*/  FMNMX.FTZ R36, R36, R9, !PT ;  /* 0x0000000924247209 */ /* 0x008fe40007810000 */
[----:B--2---:R-:W-:-:S03]  /*86d0*/  F2FP.BF16.F32.PACK_AB R9, R191, R193 ;  /* 0x000000c1bf09723e */ /* 0x004fc600000010ff */
[----:B------:R-:W2:Y:S01]  /*86e0*/  SHFL.BFLY PT, R8, R36, 0x1, 0x1f ;  /* 0x0c201f0024087f89 */ /* 0x000ea200000e0000 */
[----:B-1----:R-:W-:-:S04]  /*86f0*/  FFMA.FTZ R5, R28, UR14, -R4 ;  /* 0x0000000e1c057c23 */ /* 0x002fc80008010804 */
[----:B------:R1:W3:Y:S02]  /*8700*/  MUFU.EX2 R195, R5 ;  /* 0x0000000500c37308 */ /* 0x0002e40000000800 */
[----:B-1----:R-:W-:Y:S01]  /*8710*/  FFMA.FTZ R5, R33, UR14, -R4 ;  /* 0x0000000e21057c23 */ /* 0x002fe20008010804 */
[----:B---3--:R-:W-:Y:S02]  /*8720*/  F2FP.BF16.F32.PACK_AB R11, R195, R192 ;  /* 0x000000c0c30b723e */ /* 0x008fe400000010ff */
[----:B--2---:R-:W-:-:S03]  /*8730*/  FMNMX.FTZ R36, R36, R8, !PT ;  /* 0x0000000824247209 */ /* 0x004fc60007810000 */
[----:B------:R1:W-:Y:S01]  /*8740*/  MUFU.EX2 R199, R5 ;  /* 0x0000000500c77308 */ /* 0x0003e20000000800 */
[C---:B------:R-:W-:Y:S01]  /*8750*/  FSETP.NEU.FTZ.AND P1, PT, R36.reuse, -INF , PT ;  /* 0xff8000002400780b */ /* 0x040fe20003f3d000 */
[----:B------:R-:W-:Y:S01]  /*8760*/  FMUL.FTZ R8, R36, UR14 ;  /* 0x0000000e24087c20 */ /* 0x000fe20008410000 */
[----:B-1----:R-:W-:-:S05]  /*8770*/  FFMA.FTZ R5, R32, UR14, -R4 ;  /* 0x0000000e20057c23 */ /* 0x002fca0008010804 */
        /* <DEDUP_REMOVED lines=20> */
[----:B-1----:R-:W-:Y:S01]  /*88c0*/  FSEL R5, R8, RZ, P1 ;  /* 0x000000ff08057208 */ /* 0x002fe20000800000 */
[----:B------:R-:W-:Y:S01]  /*88d0*/  FFMA.FTZ R8, R42, UR14, -R4 ;  /* 0x0000000e2a087c23 */ /* 0x000fe20008010804 */
[----:B------:R-:W-:Y:S01]  /*88e0*/  PLOP3.LUT P1, PT, PT, PT, UP0, 0x80, 0x0 ;  /* 0x000000000000781c */ /* 0x000fe20003f2f008 */
[----:B------:R-:W1:Y:S02]  /*88f0*/  LDSM.16.MT88.4 R40, [R225+0xa000] ;  /* 0x00a00000e128783b */ /* 0x000e640000004200 */
[--C-:B------:R-:W-:Y:S01]  /*8900*/  FFMA.FTZ R0, R50, UR14, -R5.reuse ;  /* 0x0000000e32007c23 */ /* 0x100fe20008010805 */
[----:B------:R2:W-:Y:S08]  /*8910*/  MUFU.EX2 R247, R8 ;  /* 0x0000000800f77308 */ /* 0x0005f00000000800 */
[----:B------:R3:W-:Y:S01]  /*8920*/  MUFU.EX2 R170, R0 ;  /* 0x0000000000aa7308 */ /* 0x0007e20000000800 */
[----:B--2---:R-:W-:-:S07]  /*8930*/  FFMA.FTZ R8, R10, UR14, -R5 ;  /* 0x0000000e0a087c23 */ /* 0x004fce0008010805 */
[----:B------:R-:W2:Y:S01]  /*8940*/  MUFU.EX2 R172, R8 ;  /* 0x0000000800ac7308 */ /* 0x000ea20000000800 */
[----:B---3--:R-:W-:-:S07]  /*8950*/  FFMA.FTZ R0, R52, UR14, -R5 ;  /* 0x0000000e34007c23 */ /* 0x008fce0008010805 */
[----:B------:R3:W-:Y:S01]  /*8960*/  MUFU.EX2 R173, R0 ;  /* 0x0000000000ad7308 */ /* 0x0007e20000000800 */
[----:B--2---:R-:W-:Y:S01]  /*8970*/  F2FP.BF16.F32.PACK_AB R8, R170, R172 ;  /* 0x000000acaa08723e */ /* 0x004fe200000010ff */
[----:B---3--:R-:W-:-:S06]  /*8980*/  FFMA.FTZ R0, R53, UR14, -R5 ;  /* 0x0000000e35007c23 */ /* 0x008fcc0008010805 */
        /* <DEDUP_REMOVED lines=13> */
[C---:B-1----:R-:W-:Y:S06]  /*8a60*/  HMMA.16816.F32.BF16 R72, R8.reuse, R40, RZ ;  /* 0x000000280848723c */ /* 0x042fec00000418ff */
[----:B------:R-:W-:Y:S01]  /*8a70*/  HMMA.16816.F32.BF16 R68, R8, R42, RZ ;  /* 0x0000002a0844723c */ /* 0x000fe200000418ff */
[----:B---3--:R-:W-:-:S04]  /*8a80*/  FFMA.FTZ R0, R54, UR14, -R5 ;  /* 0x0000000e36007c23 */ /* 0x008fc80008010805 */
[----:B------:R1:W-:Y:S02]  /*8a90*/  MUFU.EX2 R184, R0 ;  /* 0x0000000000b87308 */ /* 0x0003e40000000800 */
[--C-:B-1----:R-:W-:Y:S02]  /*8aa0*/  FFMA.FTZ R0, R55, UR14, -R5.reuse ;  /* 0x0000000e37007c23 */ /* 0x102fe40008010805 */
[----:B------:R-:W1:Y:S04]  /*8ab0*/  LDSM.16.MT88.4 R52, [R224+0xa800] ;  /* 0x00a80000e034783b */ /* 0x000e680000004200 */
[----:B------:R3:W4:Y:S02]  /*8ac0*/  MUFU.EX2 R185, R0 ;  /* 0x0000000000b97308 */ /* 0x0007240000000800 */
[----:B---3--:R-:W-:Y:S01]  /*8ad0*/  FFMA.FTZ R0, R56, UR14, -R5 ;  /* 0x0000000e38007c23 */ /* 0x008fe20008010805 */
[----:B----4-:R-:W-:-:S05]  /*8ae0*/  F2FP.BF16.F32.PACK_AB R12, R185, R184 ;  /* 0x000000b8b90c723e */ /* 0x010fca00000010ff */
[----:B------:R3:W-:Y:S02]  /*8af0*/  MUFU.EX2 R186, R0 ;  /* 0x0000000000ba7308 */ /* 0x0007e40000000800 */
[----:B---3--:R-:W-:Y:S02]  /*8b00*/  FFMA.FTZ R0, R57, UR14, -R5 ;  /* 0x0000000e39007c23 */ /* 0x008fe40008010805 */
[C---:B------:R-:W-:Y:S04]  /*8b10*/  HMMA.16816.F32.BF16 R56, R8.reuse, R20, RZ ;  /* 0x000000140838723c */ /* 0x040fe800000418ff */
[----:B------:R3:W4:Y:S02]  /*8b20*/  MUFU.EX2 R188, R0 ;  /* 0x0000000000bc7308 */ /* 0x0007240000000800 */
[----:B---3--:R-:W-:Y:S01]  /*8b30*/  FFMA.FTZ R0, R60, UR14, -R4 ;  /* 0x0000000e3c007c23 */ /* 0x008fe20008010804 */
[----:B----4-:R-:W-:Y:S01]  /*8b40*/  F2FP.BF16.F32.PACK_AB R14, R188, R186 ;  /* 0x000000babc0e723e */ /* 0x010fe200000010ff */
[----:B------:R-:W-:Y:S01]  /*8b50*/  HMMA.16816.F32.BF16 R60, R8, R22, RZ ;  /* 0x00000016083c723c */ /* 0x000fe200000418ff */
[----:B------:R-:W-:Y:S03]  /*8b60*/  LDSM.16.MT88.4 R20, [R135+0xb000] ;  /* 0x00b000008714783b */ /* 0x000fe60000004200 */
[----:B------:R3:W-:Y:S02]  /*8b70*/  MUFU.EX2 R217, R0 ;  /* 0x0000000000d97308 */ /* 0x0007e40000000800 */
[----:B------:R-:W-:Y:S01]  /*8b80*/  HMMA.16816.F32.BF16 R76, R12, R32, R28 ;  /* 0x000000200c4c723c */ /* 0x000fe2000004181c */
[----:B------:R-:W-:-:S02]  /*8b90*/  F2FP.BF16.F32.PACK_AB R9, R208, R207 ;  /* 0x000000cfd009723e */ /* 0x000fc400000010ff */
[----:B------:R-:W-:-:S03]  /*8ba0*/  F2FP.BF16.F32.PACK_AB R11, R211, R210 ;  /* 0x000000d2d30b723e */ /* 0x000fc600000010ff */
[C---:B------:R-:W-:Y:S01]  /*8bb0*/  HMMA.16816.F32.BF16 R32, R12.reuse, R34, R16 ;  /* 0x000000220c20723c */ /* 0x040fe20000041810 */
[----:B------:R-:W-:Y:S05]  /*8bc0*/  LDSM.16.MT88.4 R16, [R226+0xb000] ;  /* 0x00b00000e210783b */ /* 0x000fea0000004200 */
[C---:B--2---:R-:W-:Y:S01]  /*8bd0*/  HMMA.16816.F32.BF16 R28, R12.reuse, R48, R44 ;  /* 0x000000300c1c723c */ /* 0x044fe2000004182c */
[--C-:B---3--:R-:W-:Y:S01]  /*8be0*/  FFMA.FTZ R0, R64, UR14, -R4.reuse ;  /* 0x0000000e40007c23 */ /* 0x108fe20008010804 */
[----:B------:R-:W-:Y:S03]  /*8bf0*/  LDSM.16.MT88.4 R44, [R224+0xb000] ;  /* 0x00b00000e02c783b */ /* 0x000fe60000004200 */
[----:B------:R2:W-:Y:S01]  /*8c00*/  MUFU.EX2 R218, R0 ;  /* 0x0000000000da7308 */ /* 0x0005e20000000800 */
[C---:B------:R-:W-:Y:S06]  /*8c10*/  HMMA.16816.F32.BF16 R24, R12.reuse, R50, R24 ;  /* 0x000000320c18723c */ /* 0x040fec0000041818 */
[C---:B-1----:R-:W-:Y:S01]  /*8c20*/  HMMA.16816.F32.BF16 R40, R12.reuse, R52, R56 ;  /* 0x000000340c28723c */ /* 0x042fe20000041838 */
[----:B------:R-:W-:Y:S05]  /*8c30*/  LDSM.16.MT88.4 R56, [R135+0xb800] ;  /* 0x00b800008738783b */ /* 0x000fea0000004200 */
[----:B------:R-:W-:Y:S01]  /*8c40*/  HMMA.16816.F32.BF16 R48, R12, R54, R60 ;  /* 0x000000360c30723c */ /* 0x000fe2000004183c */
[----:B------:R-:W-:Y:S01]  /*8c50*/  LDSM.16.MT88.4 R52, [R225+0xb000] ;  /* 0x00b00000e134783b */ /* 0x000fe20000004200 */
[----:B--2---:R-:W-:-:S03]  /*8c60*/  FFMA.FTZ R0, R65, UR14, -R4 ;  /* 0x0000000e41007c23 */ /* 0x004fc60008010804 */
[----:B------:R-:W1:Y:S01]  /*8c70*/  LDSM.16.MT88.4 R64, [R225+0xa800] ;  /* 0x00a80000e140783b */ /* 0x000e620000004200 */
        /* <DEDUP_REMOVED lines=8> */
[----:B--2---:R-:W-:Y:S01]  /*8d00*/  FFMA.FTZ R0, R84, UR14, -R5 ;  /* 0x0000000e54007c23 */ /* 0x004fe20008010805 */
[----:B------:R-:W-:-:S05]  /*8d10*/  IMAD.MOV.U32 R84, RZ, RZ, R196 ;  /* 0x000000ffff547224 */ /* 0x000fca00078e00c4 */
[----:B------:R2:W3:Y:S02]  /*8d20*/  MUFU.EX2 R179, R0 ;  /* 0x0000000000b37308 */ /* 0x0004e40000000800 */
[--C-:B--2---:R-:W-:Y:S01]  /*8d30*/  FFMA.FTZ R0, R83, UR14, -R4.reuse ;  /* 0x0000000e53007c23 */ /* 0x104fe20008010804 */
[----:B---3--:R-:W-:Y:S01]  /*8d40*/  F2FP.BF16.F32.PACK_AB R10, R179, R175 ;  /* 0x000000afb30a723e */ /* 0x008fe200000010ff */
[----:B-1----:R-:W-:Y:S04]  /*8d50*/  HMMA.16816.F32.BF16 R80, R12, R64, R72 ;  /* 0x000000400c50723c */ /* 0x002fe80000041848 */
[----:B------:R1:W-:Y:S02]  /*8d60*/  MUFU.EX2 R205, R0 ;  /* 0x0000000000cd7308 */ /* 0x0003e40000000800 */
[C---:B------:R-:W-:Y:S06]  /*8d70*/  HMMA.16816.F32.BF16 R76, R8.reuse, R20, R76 ;  /* 0x00000014084c723c */ /* 0x040fec000004184c */
[C---:B------:R-:W-:Y:S01]  /*8d80*/  HMMA.16816.F32.BF16 R60, R8.reuse, R22, R32 ;  /* 0x00000016083c723c */ /* 0x040fe20000041820 */
[----:B------:R-:W2:Y:S05]  /*8d90*/  LDSM.16.MT88.4 R20, [R226+0xb800] ;  /* 0x00b80000e214783b */ /* 0x000eaa0000004200 */
[----:B------:R-:W-:Y:S01]  /*8da0*/  HMMA.16816.F32.BF16 R72, R8, R16, R28 ;  /* 0x000000100848723c */ /* 0x000fe2000004181c */
[----:B-1----:R-:W-:Y:S01]  /*8db0*/  FFMA.FTZ R0, R85, UR14, -R4 ;  /* 0x0000000e55007c23 */ /* 0x002fe20008010804 */
[----:B------:R-:W-:-:S03]  /*8dc0*/  IMAD.MOV.U32 R85, RZ, RZ, R150 ;  /* 0x000000ffff557224 */ /* 0x000fc600078e0096 */
[----:B------:R1:W-:Y:S01]  /*8dd0*/  MUFU.EX2 R200, R0 ;  /* 0x0000000000c87308 */ /* 0x0003e20000000800 */
[----:B------:R-:W-:Y:S01]  /*8de0*/  HMMA.16816.F32.BF16 R32, R8, R18, R24 ;  /* 0x000000120820723c */ /* 0x000fe20000041818 */
[----:B------:R-:W3:Y:S05]  /*8df0*/  LDSM.16.MT88.4 R16, [R224+0xb800] ;  /* 0x00b80000e010783b */ /* 0x000eea0000004200 */
[----:B------:R-:W-:Y:S06]  /*8e00*/  HMMA.16816.F32.BF16 R64, R12, R66, R68 ;  /* 0x000000420c40723c */ /* 0x000fec0000041844 */
[C---:B------:R-:W-:Y:S01]  /*8e10*/  HMMA.16816.F32.BF16 R28, R8.reuse, R44, R40 ;  /* 0x0000002c081c723c */ /* 0x040fe20000041828 */
[----:B------:R-:W4:Y:S01]  /*8e20*/  LDSM.16.MT88.4 R40, [R225+0xb800] ;  /* 0x00b80000e128783b */ /* 0x000f220000004200 */
[----:B------:R-:W-:Y:S01]  /*8e30*/  IMAD.MOV.U32 R71, RZ, RZ, R149 ;  /* 0x000000ffff477224 */ /* 0x000fe200078e0095 */
[----:B------:R-:W-:Y:S01]  /*8e40*/  F2FP.BF16.F32.PACK_AB R13, R215, R213 ;  /* 0x000000d5d70d723e */ /* 0x000fe200000010ff */
[----:B-1----:R-:W-:Y:S01]  /*8e50*/  FFMA.FTZ R0, R86, UR14, -R4 ;  /* 0x0000000e56007c23 */ /* 0x002fe20008010804 */
[----:B------:R-:W-:Y:S01]  /*8e60*/  F2FP.BF16.F32.PACK_AB R15, R223, R222 ;  /* 0x000000dedf0f723e */ /* 0x000fe200000010ff */
[----:B------:R-:W-:Y:S01]  /*8e70*/  HMMA.16816.F32.BF16 R24, R8, R46, R48 ;  /* 0x0000002e0818723c */ /* 0x000fe20000041830 */
[----:B------:R-:W1:Y:S01]  /*8e80*/  LDSM.16.MT88.4 R48, [R226+0xc000] ;  /* 0x00c00000e230783b */ /* 0x000e620000004200 */
[----:B------:R5:W-:Y:S01]  /*8e90*/  MUFU.EX2 R196, R0 ;  /* 0x0000000000c47308 */ /* 0x000be20000000800 */
[----:B------:R-:W-:-:S02]  /*8ea0*/  IMAD.MOV.U32 R86, RZ, RZ, R138 ;  /* 0x000000ffff567224 */ /* 0x000fc400078e008a */
[----:B------:R-:W-:Y:S01]  /*8eb0*/  IMAD.MOV.U32 R68, RZ, RZ, R126 ;  /* 0x000000ffff447224 */ /* 0x000fe200078e007e */
[----:B------:R-:W-:Y:S01]  /*8ec0*/  HMMA.16816.F32.BF16 R80, R8, R52, R80 ;  /* 0x000000340850723c */ /* 0x000fe20000041850 */
[----:B------:R-:W-:Y:S02]  /*8ed0*/  IMAD.MOV.U32 R69, RZ, RZ, R120 ;  /* 0x000000ffff457224 */ /* 0x000fe400078e0078 */
[----:B------:R-:W-:-:S03]  /*8ee0*/  IMAD.MOV.U32 R70, RZ, RZ, R115 ;  /* 0x000000ffff467224 */ /* 0x000fc600078e0073 */
[----:B------:R-:W-:Y:S01]  /*8ef0*/  HMMA.16816.F32.BF16 R44, R8, R54, R64 ;  /* 0x00000036082c723c */ /* 0x000fe20000041840 */
[----:B------:R-:W1:Y:S01]  /*8f00*/  LDSM.16.MT88.4 R52, [R135+0xc000] ;  /* 0x00c000008734783b */ /* 0x000e620000004200 */
[----:B-----5:R-:W-:-:S05]  /*8f10*/  FFMA.FTZ R0, R87, UR14, -R5 ;  /* 0x0000000e57007c23 */ /* 0x020fca0008010805 */
[----:B------:R-:W-:Y:S01]  /*8f20*/  F2FP.BF16.F32.PACK_AB R9, R220, R247 ;  /* 0x000000f7dc09723e */ /* 0x000fe200000010ff */
[----:B------:R-:W-:Y:S01]  /*8f30*/  IMAD.MOV.U32 R87, RZ, RZ, R131 ;  /* 0x000000ffff577224 */ /* 0x000fe200078e0083 */
[----:B------:R-:W-:Y:S01]  /*8f40*/  F2FP.BF16.F32.PACK_AB R11, R217, R246 ;  /* 0x000000f6d90b723e */ /* 0x000fe200000010ff */
[----:B------:R5:W-:Y:S02]  /*8f50*/  MUFU.EX2 R162, R0 ;  /* 0x0000000000a27308 */ /* 0x000be40000000800 */
[----:B-----5:R-:W-:Y:S01]  /*8f60*/  FFMA.FTZ R0, R88, UR14, -R5 ;  /* 0x0000000e58007c23 */ /* 0x020fe20008010805 */
[----:B------:R-:W-:-:S05]  /*8f70*/  IMAD.MOV.U32 R88, RZ, RZ, R127 ;  /* 0x000000ffff587224 */ /* 0x000fca00078e007f */
[----:B------:R5:W2:Y:S02]  /*8f80*/  MUFU.EX2 R159, R0 ;  /* 0x00000000009f7308 */ /* 0x000aa40000000800 */
[----:B-----5:R-:W-:Y:S01]  /*8f90*/  FFMA.FTZ R0, R89, UR14, -R5 ;  /* 0x0000000e59007c23 */ /* 0x020fe20008010805 */
[----:B------:R-:W-:Y:S01]  /*8fa0*/  IMAD.MOV.U32 R89, RZ, RZ, R155 ;  /* 0x000000ffff597224 */ /* 0x000fe200078e009b */
[----:B--2---:R-:W-:-:S04]  /*8fb0*/  F2FP.BF16.F32.PACK_AB R12, R159, R162 ;  /* 0x000000a29f0c723e */ /* 0x004fc800000010ff */
[----:B------:R2:W-:Y:S02]  /*8fc0*/  MUFU.EX2 R165, R0 ;  /* 0x0000000000a57308 */ /* 0x0005e40000000800 */
[----:B--2---:R-:W-:Y:S01]  /*8fd0*/  FFMA.FTZ R0, R92, UR14, -R5 ;  /* 0x0000000e5c007c23 */ /* 0x004fe20008010805 */
[----:B------:R-:W-:-:S05]  /*8fe0*/  IMAD.MOV.U32 R92, RZ, RZ, R160 ;  /* 0x000000ffff5c7224 */ /* 0x000fca00078e00a0 */
[----:B------:R2:W5:Y:S02]  /*8ff0*/  MUFU.EX2 R164, R0 ;  /* 0x0000000000a47308 */ /* 0x0005640000000800 */
[----:B--2---:R-:W-:Y:S01]  /*9000*/  FFMA.FTZ R0, R90, UR14, -R4 ;  /* 0x0000000e5a007c23 */ /* 0x004fe20008010804 */
[----:B-----5:R-:W-:Y:S01]  /*9010*/  F2FP.BF16.F32.PACK_AB R14, R164, R165 ;  /* 0x000000a5a40e723e */ /* 0x020fe200000010ff */
[----:B------:R-:W-:-:S04]  /*9020*/  IMAD.MOV.U32 R90, RZ, RZ, R166 ;  /* 0x000000ffff5a7224 */ /* 0x000fc800078e00a6 */
[----:B------:R2:W-:Y:S02]  /*9030*/  MUFU.EX2 R187, R0 ;  /* 0x0000000000bb7308 */ /* 0x0005e40000000800 */
[C---:B------:R-:W-:Y:S06]  /*9040*/  HMMA.16816.F32.BF16 R76, R12.reuse, R56, R76 ;  /* 0x000000380c4c723c */ /* 0x040fec000004184c */
[C---:B------:R-:W-:Y:S06]  /*9050*/  HMMA.16816.F32.BF16 R60, R12.reuse, R58, R60 ;  /* 0x0000003a0c3c723c */ /* 0x040fec000004183c */
[----:B------:R-:W-:Y:S01]  /*9060*/  HMMA.16816.F32.BF16 R72, R12, R20, R72 ;  /* 0x000000140c48723c */ /* 0x000fe20000041848 */
[----:B--2---:R-:W-:Y:S01]  /*9070*/  FFMA.FTZ R0, R91, UR14, -R4 ;  /* 0x0000000e5b007c23 */ /* 0x004fe20008010804 */
[----:B------:R-:W-:-:S03]  /*9080*/  IMAD.MOV.U32 R91, RZ, RZ, R168 ;  /* 0x000000ffff5b7224 */ /* 0x000fc600078e00a8 */
[----:B------:R2:W-:Y:S01]  /*9090*/  MUFU.EX2 R183, R0 ;  /* 0x0000000000b77308 */ /* 0x0005e20000000800 */
[C---:B------:R-:W-:Y:S06]  /*90a0*/  HMMA.16816.F32.BF16 R56, R12.reuse, R22, R32 ;  /* 0x000000160c38723c */ /* 0x040fec0000041820 */
[C---:B---3--:R-:W-:Y:S01]  /*90b0*/  HMMA.16816.F32.BF16 R64, R12.reuse, R16, R28 ;  /* 0x000000100c40723c */ /* 0x048fe2000004181c */
[----:B------:R-:W-:Y:S05]  /*90c0*/  LDSM.16.MT88.4 R28, [R225+0xc000] ;  /* 0x00c00000e11c783b */ /* 0x000fea0000004200 */
[----:B------:R-:W-:Y:S01]  /*90d0*/  HMMA.16816.F32.BF16 R20, R12, R18, R24 ;  /* 0x000000120c14723c */ /* 0x000fe20000041818 */
[----:B------:R-:W3:Y:S01]  /*90e0*/  LDSM.16.MT88.4 R16, [R224+0xc000] ;  /* 0x00c00000e010783b */ /* 0x000ee20000004200 */
[----:B--2---:R-:W-:Y:S01]  /*90f0*/  FFMA.FTZ R0, R93, UR14, -R4 ;  /* 0x0000000e5d007c23 */ /* 0x004fe20008010804 */
[----:B------:R-:W-:-:S03]  /*9100*/  IMAD.MOV.U32 R93, RZ, RZ, R181 ;  /* 0x000000ffff5d7224 */ /* 0x000fc600078e00b5 */
[C---:B----4-:R-:W-:Y:S01]  /*9110*/  HMMA.16816.F32.BF16 R80, R12.reuse, R40, R80 ;  /* 0x000000280c50723c */ /* 0x050fe20000041850 */
[----:B------:R2:W-:Y:S05]  /*9120*/  MUFU.EX2 R181, R0 ;  /* 0x0000000000b57308 */ /* 0x0005ea0000000800 */
[----:B------:R-:W-:Y:S01]  /*9130*/  HMMA.16816.F32.BF16 R32, R12, R42, R44 ;  /* 0x0000002a0c20723c */ /* 0x000fe2000004182c */
[----:B------:R-:W4:Y:S06]  /*9140*/  LDSM.16.MT88.4 R40, [R135+0xc800] ;  /* 0x00c800008728783b */ /* 0x000f2c0000004200 */
[----:B------:R-:W-:-:S02]  /*9150*/  F2FP.BF16.F32.PACK_AB R13, R214, R218 ;  /* 0x000000dad60d723e */ /* 0x000fc400000010ff */
[----:B------:R-:W-:Y:S01]  /*9160*/  F2FP.BF16.F32.PACK_AB R15, R200, R205 ;  /* 0x000000cdc80f723e */ /* 0x000fe200000010ff */
[----:B--2---:R-:W-:Y:S01]  /*9170*/  FFMA.FTZ R0, R94, UR14, -R5 ;  /* 0x0000000e5e007c23 */ /* 0x004fe20008010805 */
[----:B------:R-:W-:-:S03]  /*9180*/  IMAD.MOV.U32 R94, RZ, RZ, R152 ;  /* 0x000000ffff5e7224 */ /* 0x000fc600078e0098 */
[----:B------:R2:W-:Y:S02]  /*9190*/  MUFU.EX2 R152, R0 ;  /* 0x0000000000987308 */ /* 0x0005e40000000800 */
[----:B--2---:R-:W-:Y:S01]  /*91a0*/  FFMA.FTZ R0, R95, UR14, -R5 ;  /* 0x0000000e5f007c23 */ /* 0x004fe20008010805 */
[----:B------:R-:W-:-:S05]  /*91b0*/  IMAD.MOV.U32 R95, RZ, RZ, R148 ;  /* 0x000000ffff5f7224 */ /* 0x000fca00078e0094 */
        /* <DEDUP_REMOVED lines=8> */
[----:B------:R2:W-:Y:S02]  /*9240*/  MUFU.EX2 R168, R0 ;  /* 0x0000000000a87308 */ /* 0x0005e40000000800 */
[C---:B-1----:R-:W-:Y:S06]  /*9250*/  HMMA.16816.F32.BF16 R72, R8.reuse, R48, R72 ;  /* 0x000000300848723c */ /* 0x042fec0000041848 */
[C---:B------:R-:W-:Y:S01]  /*9260*/  HMMA.16816.F32.BF16 R56, R8.reuse, R50, R56 ;  /* 0x000000320838723c */ /* 0x040fe20000041838 */
[----:B------:R-:W1:Y:S05]  /*9270*/  LDSM.16.MT88.4 R48, [R226+0xc800] ;  /* 0x00c80000e230783b */ /* 0x000e6a0000004200 */
[----:B------:R-:W-:Y:S01]  /*9280*/  HMMA.16816.F32.BF16 R76, R8, R52, R76 ;  /* 0x00000034084c723c */ /* 0x000fe2000004184c */
[----:B--2---:R-:W-:-:S04]  /*9290*/  FFMA.FTZ R0, R98, UR14, -R4 ;  /* 0x0000000e62007c23 */ /* 0x004fc80008010804 */
[----:B------:R2:W-:Y:S01]  /*92a0*/  MUFU.EX2 R166, R0 ;  /* 0x0000000000a67308 */ /* 0x0005e20000000800 */
[C---:B------:R-:W-:Y:S06]  /*92b0*/  HMMA.16816.F32.BF16 R44, R8.reuse, R54, R60 ;  /* 0x00000036082c723c */ /* 0x040fec000004183c */
[C---:B---3--:R-:W-:Y:S01]  /*92c0*/  HMMA.16816.F32.BF16 R24, R8.reuse, R18, R20 ;  /* 0x000000120818723c */ /* 0x048fe20000041814 */
[----:B------:R-:W3:Y:S05]  /*92d0*/  LDSM.16.MT88.4 R20, [R224+0xc800] ;  /* 0x00c80000e014783b */ /* 0x000eea0000004200 */
[----:B------:R-:W-:Y:S01]  /*92e0*/  HMMA.16816.F32.BF16 R60, R8, R16, R64 ;  /* 0x00000010083c723c */ /* 0x000fe20000041840 */
[----:B------:R-:W5:Y:S01]  /*92f0*/  LDSM.16.MT88.4 R16, [R225+0xc800] ;  /* 0x00c80000e110783b */ /* 0x000f620000004200 */
[----:B--2---:R-:W-:-:S04]  /*9300*/  FFMA.FTZ R0, R100, UR14, -R4 ;  /* 0x0000000e64007c23 */ /* 0x004fc80008010804 */
[C---:B------:R-:W-:Y:S01]  /*9310*/  HMMA.16816.F32.BF16 R80, R8.reuse, R28, R80 ;  /* 0x0000001c0850723c */ /* 0x040fe20000041850 */
[----:B------:R2:W-:Y:S05]  /*9320*/  MUFU.EX2 R160, R0 ;  /* 0x0000000000a07308 */ /* 0x0005ea0000000800 */
[----:B------:R-:W-:Y:S07]  /*9330*/  HMMA.16816.F32.BF16 R32, R8, R30, R32 ;  /* 0x0000001e0820723c */ /* 0x000fee0000041820 */
        /* <DEDUP_REMOVED lines=9> */
[----:B--2---:R-:W-:-:S06]  /*93d0*/  FFMA.FTZ R0, R106, UR14, -R5 ;  /* 0x0000000e6a007c23 */ /* 0x004fcc0008010805 */
[----:B------:R2:W4:Y:S02]  /*93e0*/  MUFU.EX2 R133, R0 ;  /* 0x0000000000857308 */ /* 0x0005240000000800 */
[----:B--2---:R-:W-:Y:S01]  /*93f0*/  FFMA.FTZ R0, R103, UR14, -R4 ;  /* 0x0000000e67007c23 */ /* 0x004fe20008010804 */
[----:B----4-:R-:W-:-:S05]  /*9400*/  F2FP.BF16.F32.PACK_AB R14, R133, R138 ;  /* 0x0000008a850e723e */ /* 0x010fca00000010ff */
[----:B------:R2:W4:Y:S02]  /*9410*/  MUFU.EX2 R151, R0 ;  /* 0x0000000000977308 */ /* 0x0005240000000800 */
[C---:B------:R-:W-:Y:S06]  /*9420*/  HMMA.16816.F32.BF16 R76, R12.reuse, R40, R76 ;  /* 0x000000280c4c723c */ /* 0x040fec000004184c */
[C---:B------:R-:W-:Y:S01]  /*9430*/  HMMA.16816.F32.BF16 R44, R12.reuse, R42, R44 ;  /* 0x0000002a0c2c723c */ /* 0x040fe2000004182c */
[----:B------:R-:W4:Y:S05]  /*9440*/  LDSM.16.MT88.4 R40, [R135+0xd000] ;  /* 0x00d000008728783b */ /* 0x000f2a0000004200 */
[----:B-1----:R-:W-:Y:S01]  /*9450*/  HMMA.16816.F32.BF16 R72, R12, R48, R72 ;  /* 0x000000300c48723c */ /* 0x002fe20000041848 */
[----:B--2---:R-:W-:-:S04]  /*9460*/  FFMA.FTZ R0, R104, UR14, -R4 ;  /* 0x0000000e68007c23 */ /* 0x004fc80008010804 */
[----:B------:R1:W-:Y:S01]  /*9470*/  MUFU.EX2 R148, R0 ;  /* 0x0000000000947308 */ /* 0x0003e20000000800 */
[C---:B------:R-:W-:Y:S01]  /*9480*/  HMMA.16816.F32.BF16 R56, R12.reuse, R50, R56 ;  /* 0x000000320c38723c */ /* 0x040fe20000041838 */
[----:B------:R-:W2:Y:S05]  /*9490*/  LDSM.16.MT88.4 R48, [R226+0xd000] ;  /* 0x00d00000e230783b */ /* 0x000eaa0000004200 */
[C---:B---3--:R-:W-:Y:S01]  /*94a0*/  HMMA.16816.F32.BF16 R28, R12.reuse, R22, R24 ;  /* 0x000000160c1c723c */ /* 0x048fe20000041818 */
[----:B------:R-:W3:Y:S05]  /*94b0*/  LDSM.16.MT88.4 R24, [R224+0xd000] ;  /* 0x00d00000e018783b */ /* 0x000eea0000004200 */
[----:B------:R-:W-:Y:S01]  /*94c0*/  HMMA.16816.F32.BF16 R60, R12, R20, R60 ;  /* 0x000000140c3c723c */ /* 0x000fe2000004183c */
[----:B-1----:R-:W-:-:S05]  /*94d0*/  FFMA.FTZ R0, R107, UR14, -R4 ;  /* 0x0000000e6b007c23 */ /* 0x002fca0008010804 */
[C---:B-----5:R-:W-:Y:S01]  /*94e0*/  HMMA.16816.F32.BF16 R80, R12.reuse, R16, R80 ;  /* 0x000000100c50723c */ /* 0x060fe20000041850 */
[----:B------:R1:W-:Y:S05]  /*94f0*/  MUFU.EX2 R146, R0 ;  /* 0x0000000000927308 */ /* 0x0003ea0000000800 */
[----:B------:R-:W-:Y:S01]  /*9500*/  HMMA.16816.F32.BF16 R20, R12, R18, R32 ;  /* 0x000000120c14723c */ /* 0x000fe20000041820 */
[----:B------:R-:W5:Y:S06]  /*9510*/  LDSM.16.MT88.4 R16, [R225+0xd000] ;  /* 0x00d00000e110783b */ /* 0x000f6c0000004200 */
[----:B------:R-:W-:-:S02]  /*9520*/  F2FP.BF16.F32.PACK_AB R13, R166, R168 ;  /* 0x000000a8a60d723e */ /* 0x000fc400000010ff */
[----:B----4-:R-:W-:Y:S01]  /*9530*/  F2FP.BF16.F32.PACK_AB R15, R151, R160 ;  /* 0x000000a0970f723e */ /* 0x010fe200000010ff */
        /* <DEDUP_REMOVED lines=15> */
[----:B--2---:R-:W-:Y:S01]  /*9630*/  HMMA.16816.F32.BF16 R72, R8, R48, R72 ;  /* 0x000000300848723c */ /* 0x004fe20000041848 */
[----:B-1----:R-:W-:-:S04]  /*9640*/  FFMA.FTZ R0, R111, UR14, -R4 ;  /* 0x0000000e6f007c23 */ /* 0x002fc80008010804 */
[----:B------:R1:W2:Y:S01]  /*9650*/  MUFU.EX2 R130, R0 ;  /* 0x0000000000827308 */ /* 0x0002a20000000800 */
[C---:B------:R-:W-:Y:S01]  /*9660*/  HMMA.16816.F32.BF16 R56, R8.reuse, R50, R56 ;  /* 0x000000320838723c */ /* 0x040fe20000041838 */
[----:B------:R-:W4:Y:S05]  /*9670*/  LDSM.16.MT88.4 R48, [R226+0xd800] ;  /* 0x00d80000e230783b */ /* 0x000f2a0000004200 */
[C---:B---3--:R-:W-:Y:S01]  /*9680*/  HMMA.16816.F32.BF16 R32, R8.reuse, R26, R28 ;  /* 0x0000001a0820723c */ /* 0x048fe2000004181c */
[----:B------:R-:W3:Y:S05]  /*9690*/  LDSM.16.MT88.4 R28, [R224+0xd800] ;  /* 0x00d80000e01c783b */ /* 0x000eea0000004200 */
[----:B------:R-:W-:Y:S01]  /*96a0*/  HMMA.16816.F32.BF16 R60, R8, R24, R60 ;  /* 0x00000018083c723c */ /* 0x000fe2000004183c */
[----:B-1----:R-:W-:-:S05]  /*96b0*/  FFMA.FTZ R0, R114, UR14, -R4 ;  /* 0x0000000e72007c23 */ /* 0x002fca0008010804 */
[C---:B-----5:R-:W-:Y:S01]  /*96c0*/  HMMA.16816.F32.BF16 R80, R8.reuse, R16, R80 ;  /* 0x000000100850723c */ /* 0x060fe20000041850 */
[----:B------:R1:W-:Y:S05]  /*96d0*/  MUFU.EX2 R127, R0 ;  /* 0x00000000007f7308 */ /* 0x0003ea0000000800 */
[----:B------:R-:W-:Y:S01]  /*96e0*/  HMMA.16816.F32.BF16 R24, R8, R18, R20 ;  /* 0x000000120818723c */ /* 0x000fe20000041814 */
[----:B------:R-:W5:Y:S04]  /*96f0*/  LDSM.16.MT88.4 R16, [R225+0xd800] ;  /* 0x00d80000e110783b */ /* 0x000f680000004200 */
[----:B------:R-:W5:Y:S02]  /*9700*/  LDSM.16.MT88.4 R20, [R135+0xe000] ;  /* 0x00e000008714783b */ /* 0x000f640000004200 */
[----:B------:R-:W-:-:S02]  /*9710*/  F2FP.BF16.F32.PACK_AB R9, R146, R148 ;  /* 0x000000949209723e */ /* 0x000fc400000010ff */
[----:B--2---:R-:W-:Y:S01]  /*9720*/  F2FP.BF16.F32.PACK_AB R11, R130, R131 ;  /* 0x00000083820b723e */ /* 0x004fe200000010ff */
        /* <DEDUP_REMOVED lines=25> */
[----:B------:R1:W5:Y:S05]  /*98c0*/  MUFU.EX2 R122, R0 ;  /* 0x00000000007a7308 */ /* 0x00036a0000000800 */
[----:B------:R-:W-:Y:S01]  /*98d0*/  HMMA.16816.F32.BF16 R80, R12, R16, R80 ;  /* 0x000000100c50723c */ /* 0x000fe20000041850 */
[----:B------:R-:W-:Y:S06]  /*98e0*/  LDSM.16.MT88.4 R12, [R226+0xe800] ;  /* 0x00e80000e20c783b */ /* 0x000fec0000004200 */
[----:B--2---:R-:W-:Y:S01]  /*98f0*/  F2FP.BF16.F32.PACK_AB R17, R124, R127 ;  /* 0x0000007f7c11723e */ /* 0x004fe200000010ff */
[----:B-1----:R-:W-:Y:S01]  /*9900*/  FFMA.FTZ R0, R142, UR14, -R5 ;  /* 0x0000000e8e007c23 */ /* 0x002fe20008010805 */
[----:B-----5:R-:W-:Y:S01]  /*9910*/  F2FP.BF16.F32.PACK_AB R19, R122, R123 ;  /* 0x0000007b7a13723e */ /* 0x020fe200000010ff */
[----:B------:R-:W-:-:S02]  /*9920*/  IMAD.MOV.U32 R142, RZ, RZ, R93 ;  /* 0x000000ffff8e7224 */ /* 0x000fc400078e005d */
[----:B------:R1:W-:Y:S02]  /*9930*/  MUFU.EX2 R115, R0 ;  /* 0x0000000000737308 */ /* 0x0003e40000000800 */
[----:B-1----:R-:W-:Y:S01]  /*9940*/  FFMA.FTZ R0, R143, UR14, -R5 ;  /* 0x0000000e8f007c23 */ /* 0x002fe20008010805 */
[----:B------:R-:W-:Y:S02]  /*9950*/  IMAD.MOV.U32 R143, RZ, RZ, R89 ;  /* 0x000000ffff8f7224 */ /* 0x000fe400078e0059 */
[----:B------:R-:W-:-:S03]  /*9960*/  IMAD.MOV.U32 R89, RZ, RZ, R68 ;  /* 0x000000ffff597224 */ /* 0x000fc600078e0044 */
        /* <DEDUP_REMOVED lines=9> */
[----:B--2---:R-:W-:Y:S01]  /*9a00*/  F2FP.BF16.F32.PACK_AB R10, R112, R113 ;  /* 0x00000071700a723e */ /* 0x004fe200000010ff */
[----:B------:R-:W-:-:S04]  /*9a10*/  IMAD.MOV.U32 R139, RZ, RZ, R90 ;  /* 0x000000ffff8b7224 */ /* 0x000fc800078e005a */
[----:B------:R1:W-:Y:S01]  /*9a20*/  MUFU.EX2 R118, R0 ;  /* 0x0000000000767308 */ /* 0x0003e20000000800 */
[----:B------:R-:W-:Y:S01]  /*9a30*/  IMAD.MOV.U32 R90, RZ, RZ, R70 ;  /* 0x000000ffff5a7224 */ /* 0x000fe200078e0046 */
[C---:B------:R-:W-:Y:S06]  /*9a40*/  HMMA.16816.F32.BF16 R76, R8.reuse, R20, R76 ;  /* 0x00000014084c723c */ /* 0x040fec000004184c */
[C---:B------:R-:W-:Y:S01]  /*9a50*/  HMMA.16816.F32.BF16 R24, R8.reuse, R22, R40 ;  /* 0x000000160818723c */ /* 0x040fe20000041828 */
[----:B------:R-:W2:Y:S04]  /*9a60*/  LDSM.16.MT88.4 R20, [R135+0xe800] ;  /* 0x00e800008714783b */ /* 0x000ea80000004200 */
[----:B------:R-:W-:Y:S01]  /*9a70*/  LDSM.16.MT88.4 R40, [R135+0xf000] ;  /* 0x00f000008728783b */ /* 0x000fe20000004200 */
[C---:B----4-:R-:W-:Y:S01]  /*9a80*/  HMMA.16816.F32.BF16 R64, R8.reuse, R46, R52 ;  /* 0x0000002e0840723c */ /* 0x050fe20000041834 */
[----:B-1----:R-:W-:Y:S01]  /*9a90*/  FFMA.FTZ R0, R141, UR14, -R4 ;  /* 0x0000000e8d007c23 */ /* 0x002fe20008010804 */
[----:B------:R-:W-:Y:S01]  /*9aa0*/  IMAD.MOV.U32 R141, RZ, RZ, R92 ;  /* 0x000000ffff8d7224 */ /* 0x000fe200078e005c */
[----:B------:R-:W1:Y:S01]  /*9ab0*/  LDSM.16.MT88.4 R52, [R224+0xe800] ;  /* 0x00e80000e034783b */ /* 0x000e620000004200 */
[----:B------:R-:W-:Y:S01]  /*9ac0*/  IMAD.MOV.U32 R92, RZ, RZ, R69 ;  /* 0x000000ffff5c7224 */ /* 0x000fe200078e0045 */
[----:B------:R4:W-:Y:S01]  /*9ad0*/  MUFU.EX2 R117, R0 ;  /* 0x0000000000757308 */ /* 0x0009e20000000800 */
[C---:B------:R-:W-:Y:S06]  /*9ae0*/  HMMA.16816.F32.BF16 R72, R8.reuse, R48, R72 ;  /* 0x000000300848723c */ /* 0x040fec0000041848 */
[C---:B------:R-:W-:Y:S01]  /*9af0*/  HMMA.16816.F32.BF16 R48, R8.reuse, R50, R56 ;  /* 0x000000320830723c */ /* 0x040fe20000041838 */
[----:B------:R-:W5:Y:S05]  /*9b00*/  LDSM.16.MT88.4 R56, [R225+0xe800] ;  /* 0x00e80000e138783b */ /* 0x000f6a0000004200 */
[----:B---3--:R-:W-:Y:S01]  /*9b10*/  HMMA.16816.F32.BF16 R80, R8, R28, R80 ;  /* 0x0000001c0850723c */ /* 0x008fe20000041850 */
[----:B----4-:R-:W-:Y:S01]  /*9b20*/  FFMA.FTZ R0, R144, UR14, -R4 ;  /* 0x0000000e90007c23 */ /* 0x010fe20008010804 */
[----:B------:R-:W-:-:S03]  /*9b30*/  IMAD.MOV.U32 R144, RZ, RZ, R85 ;  /* 0x000000ffff907224 */ /* 0x000fc600078e0055 */
[----:B------:R3:W-:Y:S02]  /*9b40*/  MUFU.EX2 R116, R0 ;  /* 0x0000000000747308 */ /* 0x0007e40000000800 */
[----:B---3--:R-:W-:Y:S01]  /*9b50*/  FFMA.FTZ R0, R161, UR14, -R5 ;  /* 0x0000000ea1007c23 */ /* 0x008fe20008010805 */
[----:B------:R-:W-:-:S05]  /*9b60*/  IMAD.MOV.U32 R161, RZ, RZ, R90 ;  /* 0x000000ffffa17224 */ /* 0x000fca00078e005a */
[----:B------:R3:W-:Y:S02]  /*9b70*/  MUFU.EX2 R108, R0 ;  /* 0x00000000006c7308 */ /* 0x0007e40000000800 */
[----:B---3--:R-:W-:Y:S01]  /*9b80*/  FFMA.FTZ R0, R167, UR14, -R5 ;  /* 0x0000000ea7007c23 */ /* 0x008fe20008010805 */
[----:B------:R-:W-:Y:S02]  /*9b90*/  IMAD.MOV.U32 R167, RZ, RZ, R91 ;  /* 0x000000ffffa77224 */ /* 0x000fe400078e005b */
[----:B------:R-:W-:-:S03]  /*9ba0*/  IMAD.MOV.U32 R91, RZ, RZ, R71 ;  /* 0x000000ffff5b7224 */ /* 0x000fc600078e0047 */
[----:B------:R3:W4:Y:S01]  /*9bb0*/  MUFU.EX2 R107, R0 ;  /* 0x00000000006b7308 */ /* 0x0007220000000800 */
[C---:B------:R-:W-:Y:S06]  /*9bc0*/  HMMA.16816.F32.BF16 R68, R8.reuse, R44, R60 ;  /* 0x0000002c0844723c */ /* 0x040fec000004183c */
[----:B------:R-:W-:Y:S01]  /*9bd0*/  HMMA.16816.F32.BF16 R60, R8, R30, R32 ;  /* 0x0000001e083c723c */ /* 0x000fe20000041820 */
[----:B------:R-:W-:Y:S01]  /*9be0*/  LDSM.16.MT88.4 R8, [R224+0xf000] ;  /* 0x00f00000e008783b */ /* 0x000fe20000004200 */
[----:B---3--:R-:W-:Y:S01]  /*9bf0*/  FFMA.FTZ R0, R132, UR14, -R5 ;  /* 0x0000000e84007c23 */ /* 0x008fe20008010805 */
[----:B----4-:R-:W-:Y:S01]  /*9c00*/  F2FP.BF16.F32.PACK_AB R16, R107, R108 ;  /* 0x0000006c6b10723e */ /* 0x010fe200000010ff */
[----:B------:R-:W-:-:S02]  /*9c10*/  IMAD.MOV.U32 R132, RZ, RZ, R94 ;  /* 0x000000ffff847224 */ /* 0x000fc400078e005e */
        /* <DEDUP_REMOVED lines=9> */
[C---:B------:R-:W-:Y:S01]  /*9cb0*/  HMMA.16816.F32.BF16 R44, R16.reuse, R22, R24 ;  /* 0x00000016102c723c */ /* 0x040fe20000041818 */
[----:B------:R-:W2:Y:S05]  /*9cc0*/  LDSM.16.MT88.4 R20, [R226+0xf000] ;  /* 0x00f00000e214783b */ /* 0x000eaa0000004200 */
[----:B------:R-:W-:Y:S01]  /*9cd0*/  HMMA.16816.F32.BF16 R32, R16, R12, R72 ;  /* 0x0000000c1020723c */ /* 0x000fe20000041848 */
[----:B---3--:R-:W-:Y:S01]  /*9ce0*/  FFMA.FTZ R0, R163, UR14, -R4 ;  /* 0x0000000ea3007c23 */ /* 0x008fe20008010804 */
[----:B------:R-:W-:-:S03]  /*9cf0*/  IMAD.MOV.U32 R163, RZ, RZ, R95 ;  /* 0x000000ffffa37224 */ /* 0x000fc600078e005f */
[----:B------:R3:W-:Y:S01]  /*9d00*/  MUFU.EX2 R110, R0 ;  /* 0x00000000006e7308 */ /* 0x0007e20000000800 */
[----:B------:R-:W-:Y:S01]  /*9d10*/  HMMA.16816.F32.BF16 R28, R16, R14, R48 ;  /* 0x0000000e101c723c */ /* 0x000fe20000041830 */
[----:B------:R-:W-:-:S05]  /*9d20*/  F2FP.BF16.F32.PACK_AB R13, R117, R118 ;  /* 0x00000076750d723e */ /* 0x000fca00000010ff */
[----:B-1----:R-:W-:Y:S01]  /*9d30*/  HMMA.16816.F32.BF16 R24, R16, R52, R68 ;  /* 0x000000341018723c */ /* 0x002fe20000041844 */
[----:B----4-:R-:W-:-:S05]  /*9d40*/  F2FP.BF16.F32.PACK_AB R15, R111, R116 ;  /* 0x000000746f0f723e */ /* 0x010fca00000010ff */
[----:B------:R-:W-:Y:S01]  /*9d50*/  HMMA.16816.F32.BF16 R52, R16, R54, R64 ;  /* 0x000000361034723c */ /* 0x000fe20000041840 */
[----:B------:R-:W-:Y:S01]  /*9d60*/  LDSM.16.MT88.4 R64, [R135+0xf800] ;  /* 0x00f800008740783b */ /* 0x000fe20000004200 */
[----:B---3--:R-:W-:Y:S01]  /*9d70*/  FFMA.FTZ R0, R169, UR14, -R4 ;  /* 0x0000000ea9007c23 */ /* 0x008fe20008010804 */
[----:B------:R-:W-:-:S03]  /*9d80*/  IMAD.MOV.U32 R169, RZ, RZ, R88 ;  /* 0x000000ffffa97224 */ /* 0x000fc600078e0058 */
[C---:B-----5:R-:W-:Y:S01]  /*9d90*/  HMMA.16816.F32.BF16 R72, R16.reuse, R58, R60 ;  /* 0x0000003a1048723c */ /* 0x060fe2000004183c */
[----:B------:R-:W1:Y:S01]  /*9da0*/  LDSM.16.MT88.4 R60, [R225+0xf000] ;  /* 0x00f00000e13c783b */ /* 0x000e620000004200 */
[----:B------:R3:W-:Y:S04]  /*9db0*/  MUFU.EX2 R109, R0 ;  /* 0x00000000006d7308 */ /* 0x0007e80000000800 */
[----:B------:R-:W-:Y:S01]  /*9dc0*/  HMMA.16816.F32.BF16 R80, R16, R56, R80 ;  /* 0x000000381050723c */ /* 0x000fe20000041850 */
[----:B------:R-:W-:Y:S01]  /*9dd0*/  LDSM.16.MT88.4 R16, [R224+0xf800] ;  /* 0x00f80000e010783b */ /* 0x000fe20000004200 */
[----:B---3--:R-:W-:Y:S01]  /*9de0*/  FFMA.FTZ R0, R153, UR14, -R5 ;  /* 0x0000000e99007c23 */ /* 0x008fe20008010805 */
[----:B------:R-:W-:-:S03]  /*9df0*/  IMAD.MOV.U32 R153, RZ, RZ, R91 ;  /* 0x000000ffff997224 */ /* 0x000fc600078e005b */
[----:B------:R3:W-:Y:S02]  /*9e00*/  MUFU.EX2 R104, R0 ;  /* 0x0000000000687308 */ /* 0x0007e40000000800 */
[----:B---3--:R-:W-:Y:S01]  /*9e10*/  FFMA.FTZ R0, R154, UR14, -R5 ;  /* 0x0000000e9a007c23 */ /* 0x008fe20008010805 */
[----:B------:R-:W-:Y:S02]  /*9e20*/  IMAD.MOV.U32 R154, RZ, RZ, R2 ;  /* 0x000000ffff9a7224 */ /* 0x000fe400078e0002 */
[----:B------:R-:W-:-:S03]  /*9e30*/  FADD.FTZ R2, R172, R170 ;  /* 0x000000aaac027221 */ /* 0x000fc60000010000 */
[----:B------:R3:W4:Y:S02]  /*9e40*/  MUFU.EX2 R100, R0 ;  /* 0x0000000000647308 */ /* 0x0007240000000800 */
[----:B---3--:R-:W-:Y:S01]  /*9e50*/  FFMA.FTZ R0, R156, UR14, -R5 ;  /* 0x0000000e9c007c23 */ /* 0x008fe20008010805 */
[----:B----4-:R-:W-:-:S05]  /*9e60*/  F2FP.BF16.F32.PACK_AB R12, R100, R104 ;  /* 0x00000068640c723e */ /* 0x010fca00000010ff */
[----:B------:R3:W-:Y:S02]  /*9e70*/  MUFU.EX2 R99, R0 ;  /* 0x0000000000637308 */ /* 0x0007e40000000800 */
[----:B---3--:R-:W-:-:S06]  /*9e80*/  FFMA.FTZ R0, R157, UR14, -R5 ;  /* 0x0000000e9d007c23 */ /* 0x008fcc0008010805 */
[----:B------:R3:W4:Y:S02]  /*9e90*/  MUFU.EX2 R102, R0 ;  /* 0x0000000000667308 */ /* 0x0007240000000800 */
[----:B---3--:R-:W-:Y:S01]  /*9ea0*/  FFMA.FTZ R0, R189, UR14, -R4 ;  /* 0x0000000ebd007c23 */ /* 0x008fe20008010804 */
[----:B----4-:R-:W-:-:S05]  /*9eb0*/  F2FP.BF16.F32.PACK_AB R14, R102, R99 ;  /* 0x00000063660e723e */ /* 0x010fca00000010ff */
[----:B------:R3:W-:Y:S02]  /*9ec0*/  MUFU.EX2 R103, R0 ;  /* 0x0000000000677308 */ /* 0x0007e40000000800 */
[C---:B------:R-:W-:Y:S01]  /*9ed0*/  HMMA.16816.F32.BF16 R68, R12.reuse, R42, R44 ;  /* 0x0000002a0c44723c */ /* 0x040fe2000004182c */
[----:B------:R-:W4:Y:S05]  /*9ee0*/  LDSM.16.MT88.4 R44, [R226+0xf800] ;  /* 0x00f80000e22c783b */ /* 0x000f2a0000004200 */
[C---:B------:R-:W-:Y:S06]  /*9ef0*/  HMMA.16816.F32.BF16 R76, R12.reuse, R40, R76 ;  /* 0x000000280c4c723c */ /* 0x040fec000004184c */
[----:B--2---:R-:W-:Y:S01]  /*9f00*/  HMMA.16816.F32.BF16 R56, R12, R20, R32 ;  /* 0x000000140c38723c */ /* 0x004fe20000041820 */
[----:B---3--:R-:W-:-:S04]  /*9f10*/  FFMA.FTZ R0, R190, UR14, -R4 ;  /* 0x0000000ebe007c23 */ /* 0x008fc80008010804 */
[----:B------:R2:W3:Y:S01]  /*9f20*/  MUFU.EX2 R101, R0 ;  /* 0x0000000000657308 */ /* 0x0004e20000000800 */
[C---:B------:R-:W-:Y:S01]  /*9f30*/  HMMA.16816.F32.BF16 R48, R12.reuse, R22, R28 ;  /* 0x000000160c30723c */ /* 0x040fe2000004181c */
[----:B------:R-:W5:Y:S05]  /*9f40*/  LDSM.16.MT88.4 R20, [R225+0xf800] ;  /* 0x00f80000e114783b */ /* 0x000f6a0000004200 */
[C---:B------:R-:W-:Y:S06]  /*9f50*/  HMMA.16816.F32.BF16 R32, R12.reuse, R8, R24 ;  /* 0x000000080c20723c */ /* 0x040fec0000041818 */
[----:B------:R-:W-:Y:S01]  /*9f60*/  HMMA.16816.F32.BF16 R24, R12, R10, R52 ;  /* 0x0000000a0c18723c */ /* 0x000fe20000041834 */
[----:B------:R-:W-:Y:S01]  /*9f70*/  F2FP.BF16.F32.PACK_AB R9, R109, R110 ;  /* 0x0000006e6d09723e */ /* 0x000fe200000010ff */
[----:B--2---:R-:W-:-:S04]  /*9f80*/  FFMA.FTZ R0, R194, UR14, -R4 ;  /* 0x0000000ec2007c23 */ /* 0x004fc80008010804 */
[C---:B-1----:R-:W-:Y:S01]  /*9f90*/  HMMA.16816.F32.BF16 R40, R12.reuse, R60, R80 ;  /* 0x0000003c0c28723c */ /* 0x042fe20000041850 */
[----:B---3--:R-:W-:Y:S01]  /*9fa0*/  F2FP.BF16.F32.PACK_AB R11, R101, R103 ;  /* 0x00000067650b723e */ /* 0x008fe200000010ff */
[----:B------:R1:W-:Y:S04]  /*9fb0*/  MUFU.EX2 R98, R0 ;  /* 0x0000000000627308 */ /* 0x0003e80000000800 */
[----:B------:R-:W-:Y:S07]  /*9fc0*/  HMMA.16816.F32.BF16 R28, R12, R62, R72 ;  /* 0x0000003e0c1c723c */ /* 0x000fee0000041848 */
[----:B------:R-:W-:-:S04]  /*9fd0*/  FFMA.FTZ R13, R251, UR14, -R4 ;  /* 0x0000000efb0d7c23 */ /* 0x000fc80008010804 */
[----:B------:R-:W-:Y:S01]  /*9fe0*/  MUFU.EX2 R85, R13 ;  /* 0x0000000d00557308 */ /* 0x000fe20000000800 */
[----:B-1----:R-:W-:-:S07]  /*9ff0*/  FFMA.FTZ R0, R171, UR14, -R5 ;  /* 0x0000000eab007c23 */ /* 0x002fce0008010805 */
        /* <DEDUP_REMOVED lines=12> */
[C---:B------:R-:W-:Y:S06]  /*a0c0*/  HMMA.16816.F32.BF16 R72, R8.reuse, R66, R68 ;  /* 0x000000420848723c */ /* 0x040fec0000041844 */
[C---:B----4-:R-:W-:Y:S01]  /*a0d0*/  HMMA.16816.F32.BF16 R68, R8.reuse, R44, R56 ;  /* 0x0000002c0844723c */ /* 0x050fe20000041838 */
[--C-:B-1----:R-:W-:Y:S01]  /*a0e0*/  FFMA.FTZ R0, R212, UR14, -R4.reuse ;  /* 0x0000000ed4007c23 */ /* 0x102fe20008010804 */
[----:B------:R-:W1:Y:S03]  /*a0f0*/  LDSM.16.MT88.4 R56, [R135+0x10000] ;  /* 0x010000008738783b */ /* 0x000e660000004200 */
[----:B------:R3:W-:Y:S01]  /*a100*/  MUFU.EX2 R92, R0 ;  /* 0x00000000005c7308 */ /* 0x0007e20000000800 */
[C---:B------:R-:W-:Y:S01]  /*a110*/  HMMA.16816.F32.BF16 R64, R8.reuse, R46, R48 ;  /* 0x0000002e0840723c */ /* 0x040fe20000041830 */
[----:B------:R-:W-:Y:S05]  /*a120*/  LDSM.16.MT88.4 R44, [R226+0x10000] ;  /* 0x01000000e22c783b */ /* 0x000fea0000004200 */
[C---:B------:R-:W-:Y:S01]  /*a130*/  HMMA.16816.F32.BF16 R48, R8.reuse, R18, R24 ;  /* 0x000000120830723c */ /* 0x040fe20000041818 */
[----:B------:R-:W4:Y:S05]  /*a140*/  LDSM.16.MT88.4 R24, [R224+0x10000] ;  /* 0x01000000e018783b */ /* 0x000f2a0000004200 */
[----:B------:R-:W-:Y:S01]  /*a150*/  HMMA.16816.F32.BF16 R60, R8, R16, R32 ;  /* 0x00000010083c723c */ /* 0x000fe20000041820 */
[----:B------:R-:W4:Y:S01]  /*a160*/  LDSM.16.MT88.4 R16, [R225+0x10000] ;  /* 0x01000000e110783b */ /* 0x000f220000004200 */
[----:B---3--:R-:W-:-:S03]  /*a170*/  FFMA.FTZ R0, R216, UR14, -R4 ;  /* 0x0000000ed8007c23 */ /* 0x008fc60008010804 */
[----:B------:R-:W3:Y:S01]  /*a180*/  LDSM.16.MT88.4 R32, [R135+0x10800] ;  /* 0x010800008720783b */ /* 0x000ee20000004200 */
[C---:B-----5:R-:W-:Y:S01]  /*a190*/  HMMA.16816.F32.BF16 R40, R8.reuse, R20, R40 ;  /* 0x000000140828723c */ /* 0x060fe20000041828 */
[----:B------:R5:W1:Y:S05]  /*a1a0*/  MUFU.EX2 R91, R0 ;  /* 0x00000000005b7308 */ /* 0x000a6a0000000800 */
[----:B------:R-:W-:Y:S01]  /*a1b0*/  HMMA.16816.F32.BF16 R28, R8, R22, R28 ;  /* 0x00000016081c723c */ /* 0x000fe2000004181c */
[----:B------:R-:W-:Y:S06]  /*a1c0*/  LDSM.16.MT88.4 R20, [R224+0x10800] ;  /* 0x01080000e014783b */ /* 0x000fec0000004200 */
[----:B--2---:R-:W-:Y:S01]  /*a1d0*/  F2FP.BF16.F32.PACK_AB R9, R94, R98 ;  /* 0x000000625e09723e */ /* 0x004fe200000010ff */
[----:B-----5:R-:W-:Y:S01]  /*a1e0*/  FFMA.FTZ R0, R219, UR14, -R4 ;  /* 0x0000000edb007c23 */ /* 0x020fe20008010804 */
[----:B-1----:R-:W-:-:S03]  /*a1f0*/  F2FP.BF16.F32.PACK_AB R11, R91, R92 ;  /* 0x0000005c5b0b723e */ /* 0x002fc600000010ff */
[----:B------:R1:W-:Y:S02]  /*a200*/  MUFU.EX2 R90, R0 ;  /* 0x00000000005a7308 */ /* 0x0003e40000000800 */
[----:B-1----:R-:W-:-:S06]  /*a210*/  FFMA.FTZ R0, R197, UR14, -R5 ;  /* 0x0000000ec5007c23 */ /* 0x002fcc0008010805 */
        /* <DEDUP_REMOVED lines=8> */
[----:B-1----:R-:W-:Y:S01]  /*a2a0*/  FADD.FTZ R0, R193, R191 ;  /* 0x000000bfc1007221 */ /* 0x002fe20000010000 */
[----:B--2---:R-:W-:-:S03]  /*a2b0*/  F2FP.BF16.F32.PACK_AB R10, R86, R87 ;  /* 0x00000057560a723e */ /* 0x004fc600000010ff */
[----:B------:R-:W-:Y:S01]  /*a2c0*/  FADD.FTZ R12, R192, R0 ;  /* 0x00000000c00c7221 */ /* 0x000fe20000010000 */
[----:B------:R-:W-:Y:S01]  /*a2d0*/  FADD.FTZ R0, R173, R2 ;  /* 0x00000002ad007221 */ /* 0x000fe20000010000 */
[----:B------:R-:W-:Y:S02]  /*a2e0*/  FFMA.FTZ R2, R252, UR14, -R4 ;  /* 0x0000000efc027c23 */ /* 0x000fe40008010804 */
[----:B------:R-:W-:Y:S01]  /*a2f0*/  FADD.FTZ R12, R195, R12 ;  /* 0x0000000cc30c7221 */ /* 0x000fe20000010000 */
[----:B------:R-:W-:Y:S01]  /*a300*/  FADD.FTZ R13, R178, R0 ;  /* 0x00000000b20d7221 */ /* 0x000fe20000010000 */
[----:B------:R1:W-:Y:S01]  /*a310*/  MUFU.EX2 R83, R2 ;  /* 0x0000000200537308 */ /* 0x0003e20000000800 */
[----:B------:R-:W-:Y:S01]  /*a320*/  HMMA.16816.F32.BF16 R52, R8, R56, R52 ;  /* 0x000000380834723c */ /* 0x000fe20000041834 */
[----:B------:R-:W-:Y:S01]  /*a330*/  FADD.FTZ R0, R199, R12 ;  /* 0x0000000cc7007221 */ /* 0x000fe20000010000 */
[----:B------:R-:W-:Y:S01]  /*a340*/  FADD.FTZ R12, R184, R13 ;  /* 0x0000000db80c7221 */ /* 0x000fe20000010000 */
[----:B------:R-:W-:-:S02]  /*a350*/  FFMA.FTZ R13, R221, UR14, -R5 ;  /* 0x0000000edd0d7c23 */ /* 0x000fc40008010805 */
[----:B------:R-:W-:Y:S01]  /*a360*/  FADD.FTZ R0, R201, R0 ;  /* 0x00000000c9007221 */ /* 0x000fe20000010000 */
[----:B------:R-:W-:Y:S01]  /*a370*/  HMMA.16816.F32.BF16 R72, R8, R58, R72 ;  /* 0x0000003a0848723c */ /* 0x000fe20000041848 */
[----:B------:R-:W-:Y:S02]  /*a380*/  MUFU.EX2 R82, R13 ;  /* 0x0000000d00527308 */ /* 0x000fe40000000800 */
[----:B------:R-:W-:-:S03]  /*a390*/  FADD.FTZ R0, R203, R0 ;  /* 0x00000000cb007221 */ /* 0x000fc60000010000 */
[C---:B----4-:R-:W-:Y:S01]  /*a3a0*/  HMMA.16816.F32.BF16 R60, R8.reuse, R24, R60 ;  /* 0x00000018083c723c */ /* 0x050fe2000004183c */
[----:B------:R-:W-:Y:S01]  /*a3b0*/  FADD.FTZ R0, R206, R0 ;  /* 0x00000000ce007221 */ /* 0x000fe20000010000 */
[----:B-1----:R-:W-:Y:S01]  /*a3c0*/  FFMA.FTZ R2, R154, UR14, -R4 ;  /* 0x0000000e9a027c23 */ /* 0x002fe20008010804 */
[----:B------:R-:W-:Y:S02]  /*a3d0*/  IMAD.MOV.U32 R154, RZ, RZ, R84 ;  /* 0x000000ffff9a7224 */ /* 0x000fe400078e0054 */
[----:B------:R-:W-:Y:S01]  /*a3e0*/  FADD.FTZ R0, R207, R0 ;  /* 0x00000000cf007221 */ /* 0x000fe20000010000 */
[----:B------:R-:W-:Y:S01]  /*a3f0*/  HMMA.16816.F32.BF16 R56, R8, R26, R48 ;  /* 0x0000001a0838723c */ /* 0x000fe20000041830 */
[----:B------:R1:W2:Y:S01]  /*a400*/  MUFU.EX2 R84, R2 ;  /* 0x0000000200547308 */ /* 0x0002a20000000800 */
[----:B------:R-:W4:Y:S01]  /*a410*/  LDSM.16.MT88.4 R24, [R226+0x10800] ;  /* 0x01080000e218783b */ /* 0x000f220000004200 */
[----:B------:R-:W-:-:S03]  /*a420*/  FADD.FTZ R0, R208, R0 ;  /* 0x00000000d0007221 */ /* 0x000fc60000010000 */
[----:B------:R-:W-:Y:S01]  /*a430*/  HMMA.16816.F32.BF16 R68, R8, R44, R68 ;  /* 0x0000002c0844723c */ /* 0x000fe20000041844 */
[----:B------:R-:W-:-:S04]  /*a440*/  FADD.FTZ R0, R210, R0 ;  /* 0x00000000d2007221 */ /* 0x000fc80000010000 */
[----:B------:R-:W-:Y:S01]  /*a450*/  FADD.FTZ R0, R211, R0 ;  /* 0x00000000d3007221 */ /* 0x000fe20000010000 */
[C---:B------:R-:W-:Y:S03]  /*a460*/  HMMA.16816.F32.BF16 R64, R8.reuse, R46, R64 ;  /* 0x0000002e0840723c */ /* 0x040fe60000041840 */
[----:B------:R-:W-:Y:S01]  /*a470*/  FADD.FTZ R0, R213, R0 ;  /* 0x00000000d5007221 */ /* 0x000fe20000010000 */
[----:B-1----:R-:W-:Y:S01]  /*a480*/  FADD.FTZ R2, R185, R12 ;  /* 0x0000000cb9027221 */ /* 0x002fe20000010000 */
[----:B------:R-:W-:Y:S01]  /*a490*/  FFMA.FTZ R12, R248, UR14, -R5 ;  /* 0x0000000ef80c7c23 */ /* 0x000fe20008010805 */
[C---:B------:R-:W-:Y:S02]  /*a4a0*/  HMMA.16816.F32.BF16 R48, R8.reuse, R16, R40 ;  /* 0x000000100830723c */ /* 0x040fe40000041828 */
[----:B------:R-:W-:Y:S01]  /*a4b0*/  FADD.FTZ R2, R186, R2 ;  /* 0x00000002ba027221 */ /* 0x000fe20000010000 */
[----:B------:R1:W5:Y:S03]  /*a4c0*/  MUFU.EX2 R81, R12 ;  /* 0x0000000c00517308 */ /* 0x0003660000000800 */
[----:B------:R-:W-:Y:S01]  /*a4d0*/  FADD.FTZ R2, R188, R2 ;  /* 0x00000002bc027221 */ /* 0x000fe20000010000 */
[----:B------:R-:W-:Y:S01]  /*a4e0*/  HMMA.16816.F32.BF16 R28, R8, R18, R28 ;  /* 0x00000012081c723c */ /* 0x000fe2000004181c */
[----:B------:R-:W4:Y:S02]  /*a4f0*/  LDSM.16.MT88.4 R16, [R225+0x10800] ;  /* 0x01080000e110783b */ /* 0x000f240000004200 */
[----:B------:R-:W-:-:S04]  /*a500*/  FADD.FTZ R2, R177, R2 ;  /* 0x00000002b1027221 */ /* 0x000fc80000010000 */
[----:B------:R-:W-:Y:S01]  /*a510*/  FADD.FTZ R2, R176, R2 ;  /* 0x00000002b0027221 */ /* 0x000fe20000010000 */
[----:B------:R-:W-:Y:S02]  /*a520*/  F2FP.BF16.F32.PACK_AB R9, R85, R90 ;  /* 0x0000005a5509723e */ /* 0x000fe400000010ff */
[----:B--2---:R-:W-:Y:S01]  /*a530*/  F2FP.BF16.F32.PACK_AB R11, R84, R83 ;  /* 0x00000053540b723e */ /* 0x004fe200000010ff */
[----:B------:R-:W-:Y:S01]  /*a540*/  FADD.FTZ R2, R175, R2 ;  /* 0x00000002af027221 */ /* 0x000fe20000010000 */
[----:B-1----:R-:W-:Y:S01]  /*a550*/  FFMA.FTZ R12, R249, UR14, -R5 ;  /* 0x0000000ef90c7c23 */ /* 0x002fe20008010805 */
[----:B-----5:R-:W-:Y:S02]  /*a560*/  F2FP.BF16.F32.PACK_AB R8, R81, R82 ;  /* 0x000000525108723e */ /* 0x020fe400000010ff */
[----:B------:R-:W-:Y:S01]  /*a570*/  FADD.FTZ R2, R179, R2 ;  /* 0x00000002b3027221 */ /* 0x000fe20000010000 */
[----:B------:R1:W-:Y:S03]  /*a580*/  MUFU.EX2 R80, R12 ;  /* 0x0000000c00507308 */ /* 0x0003e60000000800 */
[----:B------:R-:W-:-:S04]  /*a590*/  FADD.FTZ R2, R162, R2 ;  /* 0x00000002a2027221 */ /* 0x000fc80000010000 */
[----:B------:R-:W-:Y:S01]  /*a5a0*/  FADD.FTZ R13, R159, R2 ;  /* 0x000000029f0d7221 */ /* 0x000fe20000010000 */
[----:B------:R-:W-:-:S04]  /*a5b0*/  FFMA.FTZ R2, R153, UR14, -R4 ;  /* 0x0000000e99027c23 */ /* 0x000fc80008010804 */
[----:B------:R-:W-:Y:S01]  /*a5c0*/  MUFU.EX2 R78, R2 ;  /* 0x00000002004e7308 */ /* 0x000fe20000000800 */
[----:B-1----:R-:W-:-:S07]  /*a5d0*/  FFMA.FTZ R12, R250, UR14, -R5 ;  /* 0x0000000efa0c7c23 */ /* 0x002fce0008010805 */
[----:B------:R1:W2:Y:S02]  /*a5e0*/  MUFU.EX2 R79, R12 ;  /* 0x0000000c004f7308 */ /* 0x0002a40000000800 */
[----:B-1----:R-:W-:Y:S01]  /*a5f0*/  FADD.FTZ R12, R215, R0 ;  /* 0x00000000d70c7221 */ /* 0x002fe20000010000 */
[----:B------:R-:W-:Y:S01]  /*a600*/  FFMA.FTZ R0, R154, UR14, -R4 ;  /* 0x0000000e9a007c23 */ /* 0x000fe20008010804 */
[----:B--2---:R-:W-:-:S04]  /*a610*/  F2FP.BF16.F32.PACK_AB R10, R79, R80 ;  /* 0x000000504f0a723e */ /* 0x004fc800000010ff */
[----:B------:R1:W2:Y:S03]  /*a620*/  MUFU.EX2 R77, R0 ;  /* 0x00000000004d7308 */ /* 0x0002a60000000800 */
[C---:B---3--:R-:W-:Y:S06]  /*a630*/  HMMA.16816.F32.BF16 R44, R8.reuse, R34, R72 ;  /* 0x00000022082c723c */ /* 0x048fec0000041848 */
[C---:B----4-:R-:W-:Y:S06]  /*a640*/  HMMA.16816.F32.BF16 R40, R8.reuse, R24, R68 ;  /* 0x000000180828723c */ /* 0x050fec0000041844 */
[----:B------:R-:W-:Y:S01]  /*a650*/  HMMA.16816.F32.BF16 R52, R8, R32, R52 ;  /* 0x000000200834723c */ /* 0x000fe20000041834 */
[----:B-1----:R-:W-:Y:S01]  /*a660*/  FADD.FTZ R0, R222, R12 ;  /* 0x0000000cde007221 */ /* 0x002fe20000010000 */
[----:B------:R-:W-:-:S03]  /*a670*/  FADD.FTZ R12, R165, R13 ;  /* 0x0000000da50c7221 */ /* 0x000fc60000010000 */
[----:B------:R-:W-:Y:S01]  /*a680*/  FADD.FTZ R0, R223, R0 ;  /* 0x00000000df007221 */ /* 0x000fe20000010000 */
[----:B------:R-:W-:Y:S01]  /*a690*/  FADD.FTZ R2, R164, R12 ;  /* 0x0000000ca4027221 */ /* 0x000fe20000010000 */
[----:B------:R-:W-:Y:S01]  /*a6a0*/  FFMA.FTZ R12, R169, UR14, -R4 ;  /* 0x0000000ea90c7c23 */ /* 0x000fe20008010804 */
[C---:B------:R-:W-:Y:S01]  /*a6b0*/  HMMA.16816.F32.BF16 R32, R8.reuse, R26, R64 ;  /* 0x0000001a0820723c */ /* 0x040fe20000041840 */
[----:B------:R-:W-:Y:S01]  /*a6c0*/  FADD.FTZ R0, R247, R0 ;  /* 0x00000000f7007221 */ /* 0x000fe20000010000 */
[----:B------:R-:W-:Y:S01]  /*a6d0*/  FADD.FTZ R2, R152, R2 ;  /* 0x0000000298027221 */ /* 0x000fe20000010000 */
[----:B------:R1:W-:Y:S01]  /*a6e0*/  MUFU.EX2 R76, R12 ;  /* 0x0000000c004c7308 */ /* 0x0003e20000000800 */
[----:B------:R-:W3:Y:S01]  /*a6f0*/  LDSM.16.MT88.4 R24, [R135+0x11000] ;  /* 0x011000008718783b */ /* 0x000ee20000004200 */
        /* <DEDUP_REMOVED lines=8> */
[C---:B------:R-:W-:Y:S01]  /*a780*/  HMMA.16816.F32.BF16 R56, R8.reuse, R22, R56 ;  /* 0x000000160838723c */ /* 0x040fe20000041838 */
[----:B------:R-:W4:Y:S01]  /*a790*/  LDSM.16.MT88.4 R20, [R226+0x11000] ;  /* 0x01100000e214783b */ /* 0x000f220000004200 */
[----:B------:R-:W-:Y:S01]  /*a7a0*/  FADD.FTZ R0, R218, R0 ;  /* 0x00000000da007221 */ /* 0x000fe20000010000 */
[----:B------:R-:W-:Y:S01]  /*a7b0*/  FADD.FTZ R2, R137, R2 ;  /* 0x0000000289027221 */ /* 0x000fe20000010000 */
[----:B-1----:R-:W-:Y:S02]  /*a7c0*/  FFMA.FTZ R12, R163, UR14, -R4 ;  /* 0x0000000ea30c7c23 */ /* 0x002fe40008010804 */
[----:B------:R-:W-:Y:S01]  /*a7d0*/  FADD.FTZ R0, R214, R0 ;  /* 0x00000000d6007221 */ /* 0x000fe20000010000 */
[----:B------:R-:W-:Y:S01]  /*a7e0*/  FADD.FTZ R2, R136, R2 ;  /* 0x0000000288027221 */ /* 0x000fe20000010000 */
[----:B------:R-:W-:Y:S01]  /*a7f0*/  HMMA.16816.F32.BF16 R48, R8, R16, R48 ;  /* 0x000000100830723c */ /* 0x000fe20000041830 */
[----:B------:R1:W5:Y:S01]  /*a800*/  MUFU.EX2 R72, R12 ;  /* 0x0000000c00487308 */ /* 0x0003620000000800 */
[----:B------:R-:W-:Y:S01]  /*a810*/  FADD.FTZ R0, R205, R0 ;  /* 0x00000000cd007221 */ /* 0x000fe20000010000 */
[----:B------:R-:W-:-:S03]  /*a820*/  FADD.FTZ R2, R138, R2 ;  /* 0x000000028a027221 */ /* 0x000fc60000010000 */
[----:B------:R-:W-:Y:S01]  /*a830*/  FADD.FTZ R0, R200, R0 ;  /* 0x00000000c8007221 */ /* 0x000fe20000010000 */
[----:B------:R-:W-:Y:S01]  /*a840*/  FADD.FTZ R2, R133, R2 ;  /* 0x0000000285027221 */ /* 0x000fe20000010000 */
[----:B------:R-:W-:Y:S01]  /*a850*/  HMMA.16816.F32.BF16 R28, R8, R18, R28 ;  /* 0x00000012081c723c */ /* 0x000fe2000004181c */
[----:B------:R-:W4:Y:S01]  /*a860*/  LDSM.16.MT88.4 R16, [R224+0x11000] ;  /* 0x01100000e010783b */ /* 0x000f220000004200 */
[----:B------:R-:W-:Y:S01]  /*a870*/  FADD.FTZ R0, R196, R0 ;  /* 0x00000000c4007221 */ /* 0x000fe20000010000 */
[----:B------:R-:W-:-:S03]  /*a880*/  FADD.FTZ R2, R126, R2 ;  /* 0x000000027e027221 */ /* 0x000fc60000010000 */
[----:B------:R-:W-:Y:S01]  /*a890*/  FADD.FTZ R0, R187, R0 ;  /* 0x00000000bb007221 */ /* 0x000fe20000010000 */
[----:B------:R-:W-:Y:S01]  /*a8a0*/  FADD.FTZ R2, R39, R2 ;  /* 0x0000000227027221 */ /* 0x000fe20000010000 */
[----:B--2---:R-:W-:Y:S01]  /*a8b0*/  F2FP.BF16.F32.PACK_AB R9, R78, R77 ;  /* 0x0000004d4e09723e */ /* 0x004fe200000010ff */
[----:B-1----:R-:W-:Y:S02]  /*a8c0*/  FFMA.FTZ R12, R158, UR14, -R5 ;  /* 0x0000000e9e0c7c23 */ /* 0x002fe40008010805 */
[----:B------:R-:W-:Y:S01]  /*a8d0*/  FADD.FTZ R2, R125, R2 ;  /* 0x000000027d027221 */ /* 0x000fe20000010000 */
[----:B------:R-:W-:Y:S01]  /*a8e0*/  FADD.FTZ R0, R183, R0 ;  /* 0x00000000b7007221 */ /* 0x000fe20000010000 */
[----:B-----5:R-:W-:Y:S01]  /*a8f0*/  F2FP.BF16.F32.PACK_AB R11, R72, R76 ;  /* 0x0000004c480b723e */ /* 0x020fe200000010ff */
[----:B------:R1:W-:Y:S01]  /*a900*/  MUFU.EX2 R68, R12 ;  /* 0x0000000c00447308 */ /* 0x0003e20000000800 */
[----:B------:R-:W-:Y:S01]  /*a910*/  FADD.FTZ R2, R38, R2 ;  /* 0x0000000226027221 */ /* 0x000fe20000010000 */
[----:B------:R-:W-:Y:S01]  /*a920*/  FADD.FTZ R0, R181, R0 ;  /* 0x00000000b5007221 */ /* 0x000fe20000010000 */
[----:B------:R-:W-:Y:S03]  /*a930*/  LDSM.16.MT88.4 R156, [R224+0x11800] ;  /* 0x01180000e09c783b */ /* 0x000fe60000004200 */
[----:B------:R-:W-:-:S04]  /*a940*/  FADD.FTZ R0, R168, R0 ;  /* 0x00000000a8007221 */ /* 0x000fc80000010000 */
[----:B------:R-:W-:-:S04]  /*a950*/  FADD.FTZ R0, R166, R0 ;  /* 0x00000000a6007221 */ /* 0x000fc80000010000 */
[----:B------:R-:W-:Y:S01]  /*a960*/  FADD.FTZ R0, R160, R0 ;  /* 0x00000000a0007221 */ /* 0x000fe20000010000 */
[----:B-1----:R-:W-:-:S03]  /*a970*/  FFMA.FTZ R12, R140, UR14, -R5 ;  /* 0x0000000e8c0c7c23 */ /* 0x002fc60008010805 */
[----:B------:R-:W-:Y:S01]  /*a980*/  FADD.FTZ R0, R151, R0 ;  /* 0x0000000097007221 */ /* 0x000fe20000010000 */
[----:B------:R1:W2:Y:S03]  /*a990*/  MUFU.EX2 R65, R12 ;  /* 0x0000000c00417308 */ /* 0x0002a60000000800 */
[----:B------:R-:W-:-:S04]  /*a9a0*/  FADD.FTZ R0, R148, R0 ;  /* 0x0000000094007221 */ /* 0x000fc80000010000 */
[----:B------:R-:W-:-:S04]  /*a9b0*/  FADD.FTZ R0, R146, R0 ;  /* 0x0000000092007221 */ /* 0x000fc80000010000 */
[----:B------:R-:W-:-:S04]  /*a9c0*/  FADD.FTZ R0, R131, R0 ;  /* 0x0000000083007221 */ /* 0x000fc80000010000 */
[----:B------:R-:W-:Y:S01]  /*a9d0*/  FADD.FTZ R0, R130, R0 ;  /* 0x0000000082007221 */ /* 0x000fe20000010000 */
[----:B-1----:R-:W-:-:S03]  /*a9e0*/  FFMA.FTZ R12, R132, UR14, -R5 ;  /* 0x0000000e840c7c23 */ /* 0x002fc60008010805 */
[----:B------:R-:W-:Y:S01]  /*a9f0*/  FADD.FTZ R0, R127, R0 ;  /* 0x000000007f007221 */ /* 0x000fe20000010000 */
[----:B--2---:R-:W-:Y:S01]  /*aa00*/  F2FP.BF16.F32.PACK_AB R8, R65, R68 ;  /* 0x000000444108723e */ /* 0x004fe200000010ff */
[----:B------:R1:W-:Y:S02]  /*aa10*/  MUFU.EX2 R64, R12 ;  /* 0x0000000c00407308 */ /* 0x0003e40000000800 */
[----:B------:R-:W-:-:S04]  /*aa20*/  FADD.FTZ R0, R124, R0 ;  /* 0x000000007c007221 */ /* 0x000fc80000010000 */
        /* <DEDUP_REMOVED lines=15> */
[----:B---3--:R-:W-:Y:S01]  /*ab20*/  HMMA.16816.F32.BF16 R52, R8, R24, R52 ;  /* 0x000000180834723c */ /* 0x008fe20000041834 */
[----:B------:R-:W-:-:S04]  /*ab30*/  FADD.FTZ R0, R98, R0 ;  /* 0x0000000062007221 */ /* 0x000fc80000010000 */
[----:B------:R-:W-:Y:S01]  /*ab40*/  FADD.FTZ R0, R94, R0 ;  /* 0x000000005e007221 */ /* 0x000fe20000010000 */
[C---:B----4-:R-:W-:Y:S03]  /*ab50*/  HMMA.16816.F32.BF16 R40, R8.reuse, R20, R40 ;  /* 0x000000140828723c */ /* 0x050fe60000041828 */
[----:B------:R-:W-:Y:S01]  /*ab60*/  FADD.FTZ R0, R92, R0 ;  /* 0x000000005c007221 */ /* 0x000fe20000010000 */
[----:B-1----:R-:W-:Y:S01]  /*ab70*/  FADD.FTZ R12, R37, R2 ;  /* 0x00000002250c7221 */ /* 0x002fe20000010000 */
[----:B------:R-:W-:Y:S02]  /*ab80*/  FFMA.FTZ R2, R144, UR14, -R4 ;  /* 0x0000000e90027c23 */ /* 0x000fe40008010804 */
[----:B------:R-:W-:Y:S01]  /*ab90*/  FADD.FTZ R0, R91, R0 ;  /* 0x000000005b007221 */ /* 0x000fe20000010000 */
[----:B------:R-:W-:Y:S01]  /*aba0*/  HMMA.16816.F32.BF16 R148, R8, R16, R60 ;  /* 0x000000100894723c */ /* 0x000fe2000004183c */
[----:B------:R1:W2:Y:S02]  /*abb0*/  MUFU.EX2 R37, R2 ;  /* 0x0000000200257308 */ /* 0x0002a40000000800 */
[----:B------:R-:W-:-:S03]  /*abc0*/  FADD.FTZ R0, R90, R0 ;  /* 0x000000005a007221 */ /* 0x000fc60000010000 */
[----:B------:R-:W-:Y:S01]  /*abd0*/  HMMA.16816.F32.BF16 R44, R8, R26, R44 ;  /* 0x0000001a082c723c */ /* 0x000fe2000004182c */
[----:B------:R-:W-:-:S04]  /*abe0*/  FADD.FTZ R0, R85, R0 ;  /* 0x0000000055007221 */ /* 0x000fc80000010000 */
[----:B------:R-:W-:Y:S01]  /*abf0*/  FADD.FTZ R0, R83, R0 ;  /* 0x0000000053007221 */ /* 0x000fe20000010000 */
[----:B------:R-:W-:Y:S03]  /*ac00*/  HMMA.16816.F32.BF16 R32, R8, R22, R32 ;  /* 0x000000160820723c */ /* 0x000fe60000041820 */
[----:B------:R-:W-:-:S03]  /*ac10*/  FADD.FTZ R0, R84, R0 ;  /* 0x0000000054007221 */ /* 0x000fc60000010000 */
[----:B------:R-:W-:Y:S01]  /*ac20*/  HMMA.16816.F32.BF16 R16, R8, R18, R56 ;  /* 0x000000120810723c */ /* 0x000fe20000041838 */
[----:B-1----:R-:W-:Y:S01]  /*ac30*/  FADD.FTZ R2, R120, R12 ;  /* 0x0000000c78027221 */ /* 0x002fe20000010000 */
[--C-:B------:R-:W-:Y:S01]  /*ac40*/  FFMA.FTZ R12, R141, UR14, -R4.reuse ;  /* 0x0000000e8d0c7c23 */ /* 0x100fe20008010804 */
[----:B------:R-:W-:Y:S01]  /*ac50*/  FFMA.FTZ R4, R139, UR14, -R4 ;  /* 0x0000000e8b047c23 */ /* 0x000fe20008010804 */
[----:B------:R-:W-:Y:S01]  /*ac60*/  FADD.FTZ R0, R77, R0 ;  /* 0x000000004d007221 */ /* 0x000fe20000010000 */
[----:B------:R-:W-:Y:S01]  /*ac70*/  FADD.FTZ R2, R119, R2 ;  /* 0x0000000277027221 */ /* 0x000fe20000010000 */
[----:B------:R1:W3:Y:S01]  /*ac80*/  MUFU.EX2 R25, R12 ;  /* 0x0000000c00197308 */ /* 0x0002e20000000800 */
[----:B--2---:R-:W-:Y:S01]  /*ac90*/  F2FP.BF16.F32.PACK_AB R161, R37, R38 ;  /* 0x0000002625a1723e */ /* 0x004fe200000010ff */
[----:B------:R-:W-:Y:S01]  /*aca0*/  FADD.FTZ R0, R78, R0 ;  /* 0x000000004e007221 */ /* 0x000fe20000010000 */
[----:B------:R-:W-:-:S03]  /*acb0*/  FADD.FTZ R2, R121, R2 ;  /* 0x0000000279027221 */ /* 0x000fc60000010000 */
[----:B------:R-:W-:Y:S01]  /*acc0*/  FADD.FTZ R0, R76, R0 ;  /* 0x000000004c007221 */ /* 0x000fe20000010000 */
[----:B------:R-:W-:Y:S01]  /*acd0*/  FADD.FTZ R2, R115, R2 ;  /* 0x0000000273027221 */ /* 0x000fe20000010000 */
[----:B------:R2:W4:Y:S02]  /*ace0*/  MUFU.EX2 R24, R4 ;  /* 0x0000000400187308 */ /* 0x0005240000000800 */
[----:B------:R-:W-:Y:S01]  /*acf0*/  FADD.FTZ R0, R72, R0 ;  /* 0x0000000048007221 */ /* 0x000fe20000010000 */
[----:B------:R-:W-:-:S03]  /*ad00*/  FADD.FTZ R2, R114, R2 ;  /* 0x0000000272027221 */ /* 0x000fc60000010000 */
[----:B------:R-:W-:Y:S01]  /*ad10*/  FADD.FTZ R0, R38, R0 ;  /* 0x0000000026007221 */ /* 0x000fe20000010000 */
[----:B------:R-:W-:Y:S01]  /*ad20*/  FADD.FTZ R2, R113, R2 ;  /* 0x0000000271027221 */ /* 0x000fe20000010000 */
[----:B-1----:R-:W1:Y:S02]  /*ad30*/  LDSM.16.MT88.4 R12, [R225+0x11000] ;  /* 0x01100000e10c783b */ /* 0x002e640000004200 */
[----:B------:R-:W-:Y:S01]  /*ad40*/  FADD.FTZ R0, R37, R0 ;  /* 0x0000000025007221 */ /* 0x000fe20000010000 */
[----:B------:R-:W-:-:S03]  /*ad50*/  FADD.FTZ R2, R112, R2 ;  /* 0x0000000270027221 */ /* 0x000fc60000010000 */
[----:B---3--:R-:W-:Y:S01]  /*ad60*/  FADD.FTZ R0, R25, R0 ;  /* 0x0000000019007221 */ /* 0x008fe20000010000 */
[----:B------:R-:W-:Y:S01]  /*ad70*/  FADD.FTZ R2, R108, R2 ;  /* 0x000000026c027221 */ /* 0x000fe20000010000 */
[----:B--2---:R-:W-:Y:S01]  /*ad80*/  FFMA.FTZ R4, R147, UR14, -R5 ;  /* 0x0000000e93047c23 */ /* 0x004fe20008010805 */
[----:B----4-:R-:W-:Y:S02]  /*ad90*/  F2FP.BF16.F32.PACK_AB R163, R24, R25 ;  /* 0x0000001918a3723e */ /* 0x010fe400000010ff */
        /* <DEDUP_REMOVED lines=8> */
[----:B------:R-:W2:Y:S01]  /*ae20*/  LDSM.16.MT88.4 R144, [R135+0x11800] ;  /* 0x011800008790783b */ /* 0x000ea20000004200 */
[----:B------:R3:W4:Y:S02]  /*ae30*/  MUFU.EX2 R20, R4 ;  /* 0x0000000400147308 */ /* 0x0007240000000800 */
[----:B------:R-:W-:-:S04]  /*ae40*/  FADD.FTZ R2, R102, R2 ;  /* 0x0000000266027221 */ /* 0x000fc80000010000 */
[----:B------:R-:W-:Y:S01]  /*ae50*/  FADD.FTZ R2, R97, R2 ;  /* 0x0000000261027221 */ /* 0x000fe20000010000 */
[----:B-1----:R-:W-:Y:S03]  /*ae60*/  HMMA.16816.F32.BF16 R164, R8, R12, R48 ;  /* 0x0000000c08a4723c */ /* 0x002fe60000041830 */
[----:B------:R-:W-:-:S04]  /*ae70*/  FADD.FTZ R2, R96, R2 ;  /* 0x0000000260027221 */ /* 0x000fc80000010000 */
[----:B------:R-:W-:Y:S01]  /*ae80*/  FADD.FTZ R2, R93, R2 ;  /* 0x000000025d027221 */ /* 0x000fe20000010000 */
[----:B------:R-:W-:Y:S01]  /*ae90*/  HMMA.16816.F32.BF16 R28, R8, R14, R28 ;  /* 0x0000000e081c723c */ /* 0x000fe2000004181c */
[----:B------:R-:W1:Y:S02]  /*aea0*/  LDSM.16.MT88.4 R8, [R225+0x11800] ;  /* 0x01180000e108783b */ /* 0x000e640000004200 */
[----:B------:R-:W-:Y:S01]  /*aeb0*/  FADD.FTZ R2, R95, R2 ;  /* 0x000000025f027221 */ /* 0x000fe20000010000 */
[--C-:B---3--:R-:W-:Y:S01]  /*aec0*/  FFMA.FTZ R4, R143, UR14, -R5.reuse ;  /* 0x0000000e8f047c23 */ /* 0x108fe20008010805 */
[----:B------:R-:W-:Y:S01]  /*aed0*/  FFMA.FTZ R5, R142, UR14, -R5 ;  /* 0x0000000e8e057c23 */ /* 0x000fe20008010805 */
[----:B----4-:R-:W-:Y:S01]  /*aee0*/  F2FP.BF16.F32.PACK_AB R160, R20, R21 ;  /* 0x0000001514a0723e */ /* 0x010fe200000010ff */
[----:B------:R-:W-:-:S03]  /*aef0*/  FADD.FTZ R2, R89, R2 ;  /* 0x0000000259027221 */ /* 0x000fc60000010000 */
[----:B------:R-:W-:Y:S01]  /*af00*/  MUFU.EX2 R4, R4 ;  /* 0x0000000400047308 */ /* 0x000fe20000000800 */
[----:B------:R-:W-:-:S04]  /*af10*/  FADD.FTZ R2, R88, R2 ;  /* 0x0000000258027221 */ /* 0x000fc80000010000 */
[----:B------:R-:W-:-:S03]  /*af20*/  FADD.FTZ R2, R87, R2 ;  /* 0x0000000257027221 */ /* 0x000fc60000010000 */
[----:B------:R-:W3:Y:S01]  /*af30*/  MUFU.EX2 R5, R5 ;  /* 0x0000000500057308 */ /* 0x000ee20000000800 */
[----:B------:R-:W-:-:S04]  /*af40*/  FADD.FTZ R2, R86, R2 ;  /* 0x0000000256027221 */ /* 0x000fc80000010000 */
[----:B------:R-:W-:-:S04]  /*af50*/  FADD.FTZ R2, R82, R2 ;  /* 0x0000000252027221 */ /* 0x000fc80000010000 */
[----:B------:R-:W-:-:S04]  /*af60*/  FADD.FTZ R2, R81, R2 ;  /* 0x0000000251027221 */ /* 0x000fc80000010000 */
[----:B------:R-:W-:-:S04]  /*af70*/  FADD.FTZ R2, R80, R2 ;  /* 0x0000000250027221 */ /* 0x000fc80000010000 */
[----:B------:R-:W-:Y:S01]  /*af80*/  FADD.FTZ R2, R79, R2 ;  /* 0x000000024f027221 */ /* 0x000fe20000010000 */
[----:B---3--:R-:W-:-:S03]  /*af90*/  F2FP.BF16.F32.PACK_AB R162, R5, R4 ;  /* 0x0000000405a2723e */ /* 0x008fc600000010ff */
        /* <DEDUP_REMOVED lines=13> */
[C---:B------:R-:W-:Y:S04]  /*b070*/  HMMA.16816.F32.BF16 R152, R160.reuse, R154, R32 ;  /* 0x0000009aa098723c */ /* 0x040fe80000041820 */
[----:B------:R2:W-:Y:S02]  /*b080*/  STL [R1+0x10], R0 ;  /* 0x0000100001007387 */ /* 0x0005e40000100800 */
[C---:B------:R-:W-:Y:S02]  /*b090*/  HMMA.16816.F32.BF16 R156, R160.reuse, R158, R16 ;  /* 0x0000009ea09c723c */ /* 0x040fe40000041810 */
[----:B------:R2:W-:Y:S04]  /*b0a0*/  STL [R1+0x14], R4 ;  /* 0x0000140401007387 */ /* 0x0005e80000100800 */
        /* <DEDUP_REMOVED lines=9> */
[----:B------:R-:W-:-:S04]  /*b140*/  USHF.L.U32 UR4, UR21, 0x8, URZ ;  /* 0x0000000815047899 */ /* 0x000fc8000800063f */
[----:B------:R-:W-:Y:S02]  /*b150*/  UIADD3 UR5, UR4, 0x100, URZ ;  /* 0x0000010004057890 */ /* 0x000fe4000fffe03f */
[----:B------:R-:W-:-:S04]  /*b160*/  IMAD.U32 R8, RZ, RZ, UR4 ;  /* 0x00000004ff087e24 */ /* 0x000fc8000f8e00ff */
[----:B------:R-:W-:Y:S02]  /*b170*/  MOV R2, UR5 ;  /* 0x0000000500027c02 */ /* 0x000fe40008000f00 */
[----:B------:R-:W-:Y:S02]  /*b180*/  IABS R8, R8 ;  /* 0x0000000800087213 */ /* 0x000fe40000000000 */
[----:B------:R-:W-:Y:S02]  /*b190*/  IABS R2, R2 ;  /* 0x0000000200027213 */ /* 0x000fe40000000000 */
[----:B-1----:R-:W-:-:S04]  /*b1a0*/  IABS R10, R11 ;  /* 0x0000000b000a7213 */ /* 0x002fc80000000000 */
[----:B--2---:R-:W1:Y:S08]  /*b1b0*/  I2F.RP R4, R10 ;  /* 0x0000000a00047306 */ /* 0x004e700000209400 */
        /* <DEDUP_REMOVED lines=24> */
[----:B------:R-:W-:Y:S01]  /*b340*/  LOP3.LUT R5, R11, UR4, RZ, 0x3c, !PT ;  /* 0x000000040b057c12 */ /* 0x000fe2000f8e3cff */
[----:B------:R-:W-:Y:S01]  /*b350*/  ULDC.64 UR4, c[0x0][0x238] ;  /* 0x00008e0000047ab9 */ /* 0x000fe20000000a00 */
        /* <DEDUP_REMOVED lines=29> */
.L_x_2326:
[----:B------:R-:W-:-:S04]  /*b530*/  ULEA UR4, -UR6, URZ, 0x8 ;  /* 0x0000003f06047291 */ /* 0x000fc8000f8e413f */
[----:B------:R-:W-:Y:S02]  /*b540*/  USHF.R.S32.HI UR5, URZ, 0x1f, UR4 ;  /* 0x0000001f3f057899 */ /* 0x000fe40008011404 */
[----:B--2---:R-:W-:-:S04]  /*b550*/  MOV R0, UR4 ;  /* 0x0000000400007c02 */ /* 0x004fc80008000f00 */
[----:B------:R-:W-:-:S07]  /*b560*/  MOV R2, UR5 ;  /* 0x0000000500027c02 */ /* 0x000fce0008000f00 */
.L_x_2327:
[----:B------:R-:W2:Y:S04]  /*b570*/  LDL.LU R15, [R1] ;  /* 0x00000000010f7983 */ /* 0x000ea80000300800 */
[----:B------:R-:W3:Y:S04]  /*b580*/  LDL.LU R14, [R1+0x4] ;  /* 0x00000400010e7983 */ /* 0x000ee80000300800 */
[----:B------:R-:W4:Y:S01]  /*b590*/  LDL.LU R20, [R1+0x18] ;  /* 0x0000180001147983 */ /* 0x000f220000300800 */
[----:B------:R-:W-:Y:S02]  /*b5a0*/  USHF.L.U32 UR4, UR6, 0x5, URZ ;  /* 0x0000000506047899 */ /* 0x000fe4000800063f */
[----:B------:R-:W-:-:S02]  /*b5b0*/  USHF.L.U64.HI UR7, UR6, 0x5, UR7 ;  /* 0x0000000506077899 */ /* 0x000fc40008010207 */
[----:B------:R-:W-:Y:S01]  /*b5c0*/  UISETP.GE.AND UP0, UPT, UR13, 0x3, UPT ;  /* 0x000000030d00788c */ /* 0x000fe2000bf06270 */
[----:B---3--:R-:W-:-:S04]  /*b5d0*/  LEA R14, P1, R0, R14, 0x1 ;  /* 0x0000000e000e7211 */ /* 0x008fc800078208ff */
[----:B--2---:R-:W-:Y:S01]  /*b5e0*/  LEA.HI.X R15, R0, R15, R2, 0x1, P1 ;  /* 0x0000000f000f7211 */ /* 0x004fe200008f0c02 */
[----:B----4-:R-:W-:Y:S01]  /*b5f0*/  IMAD.MOV.U32 R32, RZ, RZ, R20 ;  /* 0x000000ffff207224 */ /* 0x010fe200078e0014 */
[----:B------:R-:W-:Y:S01]  /*b600*/  IADD3 R12, P1, R14, UR4, RZ ;  /* 0x000000040e0c7c10 */ /* 0x000fe2000ff3e0ff */
[----:B------:R1:W-:Y:S01]  /*b610*/  STL [R1+0x4], R14 ;  /* 0x0000040e01007387 */ /* 0x0003e20000100800 */
[----:B------:R-:W-:Y:S02]  /*b620*/  VIADD R0, R229, 0x1800 ;  /* 0x00001800e5007836 */ /* 0x000fe40000000000 */
[----:B------:R-:W-:Y:S01]  /*b630*/  IADD3.X R13, R15, UR7, RZ, P1, !PT ;  /* 0x000000070f0d7c10 */ /* 0x000fe20008ffe4ff */
[----:B------:R-:W-:Y:S01]  /*b640*/  @!PT LDS RZ, [RZ] ;  /* 0x00000000fffff984 */ /* 0x000fe20000000800 */
[----:B------:R-:W-:Y:S01]  /*b650*/  @!PT LDS RZ, [RZ] ;  /* 0x00000000fffff984 */ /* 0x000fe20000000800 */
[----:B------:R-:W-:Y:S01]  /*b660*/  @!PT LDS RZ, [RZ] ;  /* 0x00000000fffff984 */ /* 0x000fe20000000800 */
[----:B------:R1:W-:Y:S01]  /*b670*/  LDGSTS.E.BYPASS.LTC128B.128 [R243+0xa000], desc[UR16][R14.64] ;  /* 0x0a0000000ef37fae */ /* 0x0003e2000b901d50 */
[----:B------:R-:W-:Y:S01]  /*b680*/  IADD3 R10, P1, R12, UR4, RZ ;  /* 0x000000040c0a7c10 */ /* 0x000fe2000ff3e0ff */
[----:B------:R-:W-:Y:S02]  /*b690*/  VIADD R2, R229, 0x1000 ;  /* 0x00001000e5027836 */ /* 0x000fe40000000000 */
[----:B------:R2:W-:Y:S01]  /*b6a0*/  STL [R1], R15 ;  /* 0x0000000f01007387 */ /* 0x0005e20000100800 */
[----:B------:R-:W-:-:S02]  /*b6b0*/  IADD3.X R11, R13, UR7, RZ, P1, !PT ;  /* 0x000000070d0b7c10 */ /* 0x000fc40008ffe4ff */
        /* <DEDUP_REMOVED lines=29> */
[----:B------:R-:W-:Y:S01]  /*b890*/  LDGSTS.E.BYPASS.LTC128B.128 [R243+0xf800], desc[UR16][R12.64] ;  /* 0x0f8000000cf37fae */ /* 0x000fe2000b901d50 */
[----:B------:R-:W-:Y:S02]  /*b8a0*/  IADD3.X R11, R13, UR7, RZ, P1, !PT ;  /* 0x000000070d0b7c10 */ /* 0x000fe40008ffe4ff */
[----:B-----5:R-:W-:-:S03]  /*b8b0*/  IADD3 R8, P1, R10, UR4, RZ ;  /* 0x000000040a087c10 */ /* 0x020fc6000ff3e0ff */
[----:B------:R-:W-:Y:S01]  /*b8c0*/  LDGSTS.E.BYPASS.LTC128B.128 [R243+0x10000], desc[UR16][R10.64] ;  /* 0x100000000af37fae */ /* 0x000fe2000b901d50 */
[----:B------:R-:W-:Y:S02]  /*b8d0*/  IADD3.X R9, R11, UR7, RZ, P1, !PT ;  /* 0x000000070b097c10 */ /* 0x000fe40008ffe4ff */
[----:B------:R-:W-:-:S03]  /*b8e0*/  IADD3 R4, P1, R8, UR4, RZ ;  /* 0x0000000408047c10 */ /* 0x000fc6000ff3e0ff */
[----:B------:R2:W-:Y:S01]  /*b8f0*/  LDGSTS.E.BYPASS.LTC128B.128 [R243+0x10800], desc[UR16][R8.64] ;  /* 0x1080000008f37fae */ /* 0x0005e2000b901d50 */
[----:B------:R-:W-:-:S05]  /*b900*/  IADD3.X R5, R9, UR7, RZ, P1, !PT ;  /* 0x0000000709057c10 */ /* 0x000fca0008ffe4ff */
[----:B------:R3:W-:Y:S01]  /*b910*/  LDGSTS.E.BYPASS.LTC128B.128 [R243+0x11000], desc[UR16][R4.64] ;  /* 0x1100000004f37fae */ /* 0x0007e2000b901d50 */
[----:B-1----:R-:W-:Y:S01]  /*b920*/  IADD3 R14, P1, R4, UR4, RZ ;  /* 0x00000004040e7c10 */ /* 0x002fe2000ff3e0ff */
[----:B------:R-:W-:-:S03]  /*b930*/  USHF.L.U32 UR4, UR21, 0x8, URZ ;  /* 0x0000000815047899 */ /* 0x000fc6000800063f */
[----:B------:R-:W-:-:S05]  /*b940*/  IADD3.X R15, R5, UR7, RZ, P1, !PT ;  /* 0x00000007050f7c10 */ /* 0x000fca0008ffe4ff */
[----:B------:R1:W-:Y:S04]  /*b950*/  LDGSTS.E.BYPASS.LTC128B.128 [R243+0x11800], desc[UR16][R14.64] ;  /* 0x118000000ef37fae */ /* 0x0003e8000b901d50 */
[----:B------:R-:W-:Y:S04]  /*b960*/  LDSM.16.M88.4 R20, [R230] ;  /* 0x00000000e614783b */ /* 0x000fe80000000200 */
[----:B------:R-:W-:Y:S04]  /*b970*/  LDSM.16.M88.4 R28, [R134+0x3000] ;  /* 0x00300000861c783b */ /* 0x000fe80000000200 */
[----:B--2---:R-:W2:Y:S01]  /*b980*/  LDSM.16.M88.4 R8, [R134+0x2000] ;  /* 0x002000008608783b */ /* 0x004ea20000000200 */
[----:B---3--:R-:W-:-:S03]  /*b990*/  VIADD R4, R229, 0x800 ;  /* 0x00000800e5047836 */ /* 0x008fc60000000000 */
[----:B------:R-:W3:Y:S04]  /*b9a0*/  LDSM.16.M88.4 R24, [R134+0x2800] ;  /* 0x002800008618783b */ /* 0x000ee80000000200 */
[----:B------:R4:W-:Y:S04]  /*b9b0*/  LDSM.16.M88.4 R16, [R32] ;  /* 0x000000002010783b */ /* 0x0009e80000000200 */
[----:B------:R-:W5:Y:S04]  /*b9c0*/  LDSM.16.M88.4 R56, [R228+0x2000] ;  /* 0x00200000e438783b */ /* 0x000f680000000200 */
[----:B------:R-:W5:Y:S04]  /*b9d0*/  LDSM.16.M88.4 R52, [R228+0x3000] ;  /* 0x00300000e434783b */ /* 0x000f680000000200 */
[----:B------:R-:W5:Y:S04]  /*b9e0*/  LDSM.16.M88.4 R60, [R228+0x2800] ;  /* 0x00280000e43c783b */ /* 0x000f680000000200 */
[----:B-1----:R-:W-:Y:S04]  /*b9f0*/  LDSM.16.M88.4 R12, [R232] ;  /* 0x00000000e80c783b */ /* 0x002fe80000000200 */
[----:B------:R-:W1:Y:S04]  /*ba00*/  LDSM.16.M88.4 R76, [R229] ;  /* 0x00000000e54c783b */ /* 0x000e680000000200 */
[----:B------:R-:W1:Y:S04]  /*ba10*/  LDSM.16.M88.4 R68, [R134+0x3800] ;  /* 0x003800008644783b */ /* 0x000e680000000200 */
[----:B------:R-:W-:Y:S01]  /*ba20*/  LDSM.16.M88.4 R88, [R227] ;  /* 0x00000000e358783b */ /* 0x000fe20000000200 */
[C---:B--2---:R-:W-:Y:S03]  /*ba30*/  HMMA.16816.F32.BF16 R44, R20.reuse, R8, RZ ;  /* 0x00000008142c723c */ /* 0x044fe600000418ff */
[----:B------:R-:W-:Y:S04]  /*ba40*/  LDSM.16.M88.4 R116, [R134+0x4800] ;  /* 0x004800008674783b */ /* 0x000fe80000000200 */
[----:B------:R-:W-:Y:S01]  /*ba50*/  LDSM.16.M88.4 R64, [R4] ;  /* 0x000000000440783b */ /* 0x000fe20000000200 */
[C---:B------:R-:W-:Y:S03]  /*ba60*/  HMMA.16816.F32.BF16 R48, R20.reuse, R10, RZ ;  /* 0x0000000a1430723c */ /* 0x040fe600000418ff */
[----:B------:R-:W-:Y:S03]  /*ba70*/  LDSM.16.M88.4 R124, [R228+0x4800] ;  /* 0x00480000e47c783b */ /* 0x000fe60000000200 */
[C---:B------:R-:W-:Y:S01]  /*ba80*/  HMMA.16816.F32.BF16 R8, R20.reuse, R30, RZ ;  /* 0x0000001e1408723c */ /* 0x040fe200000418ff */
[----:B------:R2:W-:Y:S04]  /*ba90*/  LDSM.16.M88.4 R92, [R0] ;  /* 0x00000000005c783b */ /* 0x0005e80000000200 */
[----:B------:R-:W-:Y:S01]  /*baa0*/  LDSM.16.M88.4 R80, [R227+0x800] ;  /* 0x00080000e350783b */ /* 0x000fe20000000200 */
[C---:B---3--:R-:W-:Y:S03]  /*bab0*/  HMMA.16816.F32.BF16 R40, R20.reuse, R24, RZ ;  /* 0x000000181428723c */ /* 0x048fe600000418ff */
[----:B------:R-:W-:Y:S03]  /*bac0*/  LDSM.16.M88.4 R72, [R2] ;  /* 0x000000000248783b */ /* 0x000fe60000000200 */
[C---:B----4-:R-:W-:Y:S01]  /*bad0*/  HMMA.16816.F32.BF16 R32, R20.reuse, R26, RZ ;  /* 0x0000001a1420723c */ /* 0x050fe200000418ff */
[----:B------:R-:W0:Y:S05]  /*bae0*/  LDGDEPBAR ;  /* 0x00000000000079af */ /* 0x000e2a0000000000 */
[----:B------:R-:W-:Y:S06]  /*baf0*/  HMMA.16816.F32.BF16 R24, R20, R28, RZ ;  /* 0x0000001c1418723c */ /* 0x000fec00000418ff */
[----:B-----5:R-:W-:Y:S01]  /*bb00*/  HMMA.16816.F32.BF16 R28, R16, R56, R44 ;  /* 0x00000038101c723c */ /* 0x020fe2000004182c */
[----:B------:R-:W3:Y:S01]  /*bb10*/  LDSM.16.M88.4 R44, [R134+0x4000] ;  /* 0x00400000862c783b */ /* 0x000ee20000000200 */
[----:B--2---:R-:W-:-:S04]  /*bb20*/  VIADD R0, R229, 0x2000 ;  /* 0x00002000e5007836 */ /* 0x004fc80000000000 */
[C---:B------:R-:W-:Y:S01]  /*bb30*/  HMMA.16816.F32.BF16 R96, R16.reuse, R54, R8 ;  /* 0x000000361060723c */ /* 0x040fe20000041808 */
[----:B------:R-:W2:Y:S04]  /*bb40*/  LDSM.16.M88.4 R8, [R233] ;  /* 0x00000000e908783b */ /* 0x000ea80000000200 */
[----:B------:R-:W-:Y:S01]  /*bb50*/  LDSM.16.M88.4 R112, [R0] ;  /* 0x000000000070783b */ /* 0x000fe20000000200 */
[C---:B------:R-:W-:Y:S06]  /*bb60*/  HMMA.16816.F32.BF16 R108, R16.reuse, R60, R40 ;  /* 0x0000003c106c723c */ /* 0x040fec0000041828 */
[C---:B------:R-:W-:Y:S01]  /*bb70*/  HMMA.16816.F32.BF16 R104, R16.reuse, R62, R32 ;  /* 0x0000003e1068723c */ /* 0x040fe20000041820 */
[----:B------:R-:W4:Y:S05]  /*bb80*/  LDSM.16.M88.4 R60, [R228+0x3800] ;  /* 0x00380000e43c783b */ /* 0x000f2a0000000200 */
[----:B------:R-:W-:Y:S01]  /*bb90*/  HMMA.16816.F32.BF16 R56, R16, R58, R48 ;  /* 0x0000003a1038723c */ /* 0x000fe20000041830 */
[----:B------:R-:W5:Y:S05]  /*bba0*/  LDSM.16.M88.4 R48, [R228+0x4000] ;  /* 0x00400000e430783b */ /* 0x000f6a0000000200 */
[----:B-1----:R-:W-:Y:S06]  /*bbb0*/  HMMA.16816.F32.BF16 R32, R12, R76, R28 ;  /* 0x0000004c0c20723c */ /* 0x002fec000004181c */
[C---:B------:R-:W-:Y:S06]  /*bbc0*/  HMMA.16816.F32.BF16 R40, R20.reuse, R68, RZ ;  /* 0x000000441428723c */ /* 0x040fec00000418ff */
[----:B------:R-:W-:Y:S06]  /*bbd0*/  HMMA.16816.F32.BF16 R28, R20, R70, RZ ;  /* 0x00000046141c723c */ /* 0x000fec00000418ff */
[----:B------:R-:W-:Y:S06]  /*bbe0*/  HMMA.16816.F32.BF16 R100, R16, R52, R24 ;  /* 0x000000341064723c */ /* 0x000fec0000041818 */
[C---:B---3--:R-:W-:Y:S06]  /*bbf0*/  HMMA.16816.F32.BF16 R24, R20.reuse, R44, RZ ;  /* 0x0000002c1418723c */ /* 0x048fec00000418ff */
[----:B------:R-:W-:Y:S06]  /*bc00*/  HMMA.16816.F32.BF16 R44, R20, R46, RZ ;  /* 0x0000002e142c723c */ /* 0x000fec00000418ff */
[----:B------:R-:W-:Y:S06]  /*bc10*/  HMMA.16816.F32.BF16 R56, R12, R78, R56 ;  /* 0x0000004e0c38723c */ /* 0x000fec0000041838 */
[----:B--2---:R-:W-:Y:S06]  /*bc20*/  HMMA.16816.F32.BF16 R84, R8, R88, R32 ;  /* 0x000000580854723c */ /* 0x004fec0000041820 */
[----:B------:R-:W-:Y:S06]  /*bc30*/  HMMA.16816.F32.BF16 R52, R20, R116, RZ ;  /* 0x000000741434723c */ /* 0x000fec00000418ff */
[C---:B----4-:R-:W-:Y:S06]  /*bc40*/  HMMA.16816.F32.BF16 R68, R16.reuse, R60, R40 ;  /* 0x0000003c1044723c */ /* 0x050fec0000041828 */
[C---:B------:R-:W-:Y:S06]  /*bc50*/  HMMA.16816.F32.BF16 R60, R16.reuse, R62, R28 ;  /* 0x0000003e103c723c */ /* 0x040fec000004181c */
[----:B-----5:R-:W-:Y:S01]  /*bc60*/  HMMA.16816.F32.BF16 R32, R16, R48, R24 ;  /* 0x000000301020723c */ /* 0x020fe20000041818 */
[----:B------:R-:W-:-:S05]  /*bc70*/  FMUL.FTZ R0, R84, UR22 ;  /* 0x0000001654007c20 */ /* 0x000fca0008410000 */
[----:B------:R-:W-:Y:S06]  /*bc80*/  HMMA.16816.F32.BF16 R24, R12, R64, R108 ;  /* 0x000000400c18723c */ /* 0x000fec000004186c */
[----:B------:R-:W-:Y:S06]  /*bc90*/  HMMA.16816.F32.BF16 R28, R16, R50, R44 ;  /* 0x00000032101c723c */ /* 0x000fec000004182c */
[----:B------:R-:W-:Y:S01]  /*bca0*/  HMMA.16816.F32.BF16 R44, R8, R90, R56 ;  /* 0x0000005a082c723c */ /* 0x000fe20000041838 */
[----:B------:R-:W-:Y:S05]  /*bcb0*/  LDSM.16.M88.4 R88, [R227+0x2000] ;  /* 0x00200000e358783b */ /* 0x000fea0000000200 */
[----:B------:R-:W-:Y:S01]  /*bcc0*/  HMMA.16816.F32.BF16 R188, R16, R124, R52 ;  /* 0x0000007c10bc723c */ /* 0x000fe20000041834 */
[----:B------:R1:W-:Y:S05]  /*bcd0*/  MUFU.TANH R125, R0 ;  /* 0x00000000007d7308 */ /* 0x0003ea0000002400 */
[C---:B------:R-:W-:Y:S06]  /*bce0*/  HMMA.16816.F32.BF16 R76, R12.reuse, R92, R68 ;  /* 0x0000005c0c4c723c */ /* 0x040fec0000041844 */
[----:B------:R-:W-:Y:S01]  /*bcf0*/  HMMA.16816.F32.BF16 R40, R12, R66, R104 ;  /* 0x000000420c28723c */ /* 0x000fe20000041868 */
[----:B------:R-:W-:Y:S01]  /*bd00*/  LDSM.16.M88.4 R64, [R227+0x1000] ;  /* 0x00100000e340783b */ /* 0x000fe20000000200 */
[----:B-1----:R-:W-:-:S04]  /*bd10*/  FMUL.FTZ R0, R85, UR22 ;  /* 0x0000001655007c20 */ /* 0x002fc80008410000 */
[----:B------:R-:W-:Y:S01]  /*bd20*/  HMMA.16816.F32.BF16 R68, R12, R94, R60 ;  /* 0x0000005e0c44723c */ /* 0x000fe2000004183c */
[----:B------:R-:W1:Y:S01]  /*bd30*/  LDSM.16.M88.4 R60, [R227+0x1800] ;  /* 0x00180000e33c783b */ /* 0x000e620000000200 */
[----:B------:R2:W-:Y:S04]  /*bd40*/  MUFU.TANH R5, R0 ;  /* 0x0000000000057308 */ /* 0x0005e80000002400 */
[----:B------:R-:W-:Y:S06]  /*bd50*/  HMMA.16816.F32.BF16 R24, R8, R80, R24 ;  /* 0x000000500818723c */ /* 0x000fec0000041818 */
[C---:B------:R-:W-:Y:S06]  /*bd60*/  HMMA.16816.F32.BF16 R48, R12.reuse, R72, R100 ;  /* 0x000000480c30723c */ /* 0x040fec0000041864 */
[----:B------:R-:W-:Y:S01]  /*bd70*/  HMMA.16816.F32.BF16 R56, R12, R112, R32 ;  /* 0x000000700c38723c */ /* 0x000fe20000041820 */
[----:B--2---:R-:W-:-:S04]  /*bd80*/  FMUL.FTZ R0, R86, UR22 ;  /* 0x0000001656007c20 */ /* 0x004fc80008410000 */
[----:B------:R2:W-:Y:S01]  /*bd90*/  MUFU.TANH R37, R0 ;  /* 0x0000000000257308 */ /* 0x0005e20000002400 */
[----:B------:R-:W-:Y:S01]  /*bda0*/  HMMA.16816.F32.BF16 R32, R8, R82, R40 ;  /* 0x000000520820723c */ /* 0x000fe20000041828 */
[----:B------:R-:W-:Y:S05]  /*bdb0*/  LDSM.16.M88.4 R40, [R134+0x5800] ;  /* 0x005800008628783b */ /* 0x000fea0000000200 */
[C---:B------:R-:W-:Y:S06]  /*bdc0*/  HMMA.16816.F32.BF16 R72, R12.reuse, R74, R96 ;  /* 0x0000004a0c48723c */ /* 0x040fec0000041860 */
[----:B------:R-:W-:Y:S01]  /*bdd0*/  HMMA.16816.F32.BF16 R120, R12, R114, R28 ;  /* 0x000000720c78723c */ /* 0x000fe2000004181c */
[----:B------:R-:W3:Y:S01]  /*bde0*/  LDSM.16.M88.4 R28, [R134+0x5000] ;  /* 0x00500000861c783b */ /* 0x000ee20000000200 */
[----:B--2---:R-:W-:-:S04]  /*bdf0*/  FMUL.FTZ R0, R87, UR22 ;  /* 0x0000001657007c20 */ /* 0x004fc80008410000 */
[C---:B-1----:R-:W-:Y:S01]  /*be00*/  HMMA.16816.F32.BF16 R68, R8.reuse, R62, R68 ;  /* 0x0000003e0844723c */ /* 0x042fe20000041844 */
[----:B------:R1:W-:Y:S05]  /*be10*/  MUFU.TANH R130, R0 ;  /* 0x0000000000827308 */ /* 0x0003ea0000002400 */
[C---:B------:R-:W-:Y:S01]  /*be20*/  HMMA.16816.F32.BF16 R52, R8.reuse, R64, R48 ;  /* 0x000000400834723c */ /* 0x040fe20000041830 */
[----:B------:R-:W2:Y:S05]  /*be30*/  LDSM.16.M88.4 R48, [R134+0x6800] ;  /* 0x006800008630783b */ /* 0x000eaa0000000200 */
[C---:B------:R-:W-:Y:S06]  /*be40*/  HMMA.16816.F32.BF16 R64, R8.reuse, R66, R72 ;  /* 0x000000420840723c */ /* 0x040fec0000041848 */
[----:B------:R-:W-:Y:S01]  /*be50*/  HMMA.16816.F32.BF16 R72, R8, R60, R76 ;  /* 0x0000003c0848723c */ /* 0x000fe2000004184c */
[----:B-1----:R-:W-:-:S04]  /*be60*/  FMUL.FTZ R0, R44, UR22 ;  /* 0x000000162c007c20 */ /* 0x002fc80008410000 */
[----:B------:R1:W-:Y:S01]  /*be70*/  MUFU.TANH R218, R0 ;  /* 0x0000000000da7308 */ /* 0x0003e20000002400 */
[----:B------:R-:W-:Y:S06]  /*be80*/  HMMA.16816.F32.BF16 R84, R8, R88, R56 ;  /* 0x000000580854723c */ /* 0x000fec0000041838 */
[C---:B------:R-:W-:Y:S06]  /*be90*/  HMMA.16816.F32.BF16 R56, R20.reuse, R118, RZ ;  /* 0x000000761438723c */ /* 0x040fec00000418ff */
[----:B---3--:R-:W-:Y:S01]  /*bea0*/  HMMA.16816.F32.BF16 R76, R20, R28, RZ ;  /* 0x0000001c144c723c */ /* 0x008fe200000418ff */
[----:B-1----:R-:W-:-:S05]  /*beb0*/  FMUL.FTZ R0, R45, UR22 ;  /* 0x000000162d007c20 */ /* 0x002fca0008410000 */
[----:B------:R-:W-:Y:S01]  /*bec0*/  HMMA.16816.F32.BF16 R80, R20, R30, RZ ;  /* 0x0000001e1450723c */ /* 0x000fe200000418ff */
[----:B------:R-:W1:Y:S01]  /*bed0*/  LDSM.16.M88.4 R28, [R134+0x7000] ;  /* 0x00700000861c783b */ /* 0x000e620000000200 */
[----:B------:R3:W4:Y:S01]  /*bee0*/  MUFU.TANH R38, R0 ;  /* 0x0000000000267308 */ /* 0x0007220000002400 */
[----:B------:R-:W-:-:S03]  /*bef0*/  FMUL.FTZ R2, R73, UR22 ;  /* 0x0000001649027c20 */ /* 0x000fc60008410000 */
[C---:B------:R-:W-:Y:S04]  /*bf00*/  HMMA.16816.F32.BF16 R92, R20.reuse, R40, RZ ;  /* 0x00000028145c723c */ /* 0x040fe800000418ff */
[----:B------:R5:W-:Y:S02]  /*bf10*/  MUFU.TANH R221, R2 ;  /* 0x0000000200dd7308 */ /* 0x000be40000002400 */
[C---:B------:R-:W-:Y:S01]  /*bf20*/  HMMA.16816.F32.BF16 R96, R20.reuse, R42, RZ ;  /* 0x0000002a1460723c */ /* 0x040fe200000418ff */
[----:B------:R-:W1:Y:S05]  /*bf30*/  LDSM.16.M88.4 R40, [R134+0x9000] ;  /* 0x009000008628783b */ /* 0x000e6a0000000200 */
[----:B--2---:R-:W-:Y:S01]  /*bf40*/  HMMA.16816.F32.BF16 R108, R20, R48, RZ ;  /* 0x00000030146c723c */ /* 0x004fe200000418ff */
[----:B---3--:R-:W-:Y:S01]  /*bf50*/  FMUL.FTZ R0, R46, UR22 ;  /* 0x000000162e007c20 */ /* 0x008fe20008410000 */
[----:B----4-:R-:W-:-:S03]  /*bf60*/  IMAD.MOV.U32 R60, RZ, RZ, R38 ;  /* 0x000000ffff3c7224 */ /* 0x010fc600078e0026 */
[----:B------:R2:W-:Y:S01]  /*bf70*/  MUFU.TANH R4, R0 ;  /* 0x0000000000047308 */ /* 0x0005e20000002400 */
[----:B------:R-:W-:Y:S01]  /*bf80*/  HMMA.16816.F32.BF16 R112, R20, R50, RZ ;  /* 0x000000321470723c */ /* 0x000fe200000418ff */
[----:B-----5:R-:W-:Y:S01]  /*bf90*/  FMUL.FTZ R2, R84, UR22 ;  /* 0x0000001654027c20 */ /* 0x020fe20008410000 */
[----:B--2---:R-:W-:-:S04]  /*bfa0*/  FMUL.FTZ R0, R47, UR22 ;  /* 0x000000162f007c20 */ /* 0x004fc80008410000 */
[C---:B-1----:R-:W-:Y:S01]  /*bfb0*/  HMMA.16816.F32.BF16 R116, R20.reuse, R28, RZ ;  /* 0x0000001c1474723c */ /* 0x042fe200000418ff */
[----:B------:R-:W1:Y:S01]  /*bfc0*/  LDSM.16.M88.4 R44, [R134+0x6000] ;  /* 0x00600000862c783b */ /* 0x000e620000000200 */
[----:B------:R2:W-:Y:S04]  /*bfd0*/  MUFU.TANH R252, R0 ;  /* 0x0000000000fc7308 */ /* 0x0005e80000002400 */
[C---:B------:R-:W-:Y:S06]  /*bfe0*/  HMMA.16816.F32.BF16 R168, R20.reuse, R30, RZ ;  /* 0x0000001e14a8723c */ /* 0x040fec00000418ff */
[C---:B------:R-:W-:Y:S06]  /*bff0*/  HMMA.16816.F32.BF16 R200, R20.reuse, R40, RZ ;  /* 0x0000002814c8723c */ /* 0x040fec00000418ff */
[----:B------:R-:W-:Y:S01]  /*c000*/  HMMA.16816.F32.BF16 R204, R20, R42, RZ ;  /* 0x0000002a14cc723c */ /* 0x000fe200000418ff */
[----:B--2---:R-:W-:-:S04]  /*c010*/  FMUL.FTZ R0, R24, UR22 ;  /* 0x0000001618007c20 */ /* 0x004fc80008410000 */
[----:B------:R2:W-:Y:S02]  /*c020*/  MUFU.TANH R216, R0 ;  /* 0x0000000000d87308 */ /* 0x0005e40000002400 */
[----:B--2---:R-:W-:Y:S01]  /*c030*/  FMUL.FTZ R0, R25, UR22 ;  /* 0x0000001619007c20 */ /* 0x004fe20008410000 */
[C---:B-1----:R-:W-:Y:S05]  /*c040*/  HMMA.16816.F32.BF16 R100, R20.reuse, R44, RZ ;  /* 0x0000002c1464723c */ /* 0x042fea00000418ff */
[----:B------:R1:W-:Y:S01]  /*c050*/  MUFU.TANH R250, R0 ;  /* 0x0000000000fa7308 */ /* 0x0003e20000002400 */
[----:B------:R-:W-:Y:S01]  /*c060*/  HMMA.16816.F32.BF16 R104, R20, R46, RZ ;  /* 0x0000002e1468723c */ /* 0x000fe200000418ff */
[----:B------:R-:W2:Y:S01]  /*c070*/  LDSM.16.M88.4 R44, [R134+0x8800] ;  /* 0x00880000862c783b */ /* 0x000ea20000000200 */
[----:B-1----:R-:W-:-:S05]  /*c080*/  FMUL.FTZ R0, R26, UR22 ;  /* 0x000000161a007c20 */ /* 0x002fca0008410000 */
[----:B------:R1:W3:Y:S02]  /*c090*/  MUFU.TANH R63, R0 ;  /* 0x00000000003f7308 */ /* 0x0002e40000002400 */
[----:B-1----:R-:W-:Y:S02]  /*c0a0*/  FMUL.FTZ R0, R27, UR22 ;  /* 0x000000161b007c20 */ /* 0x002fe40008410000 */
[----:B------:R-:W1:Y:S04]  /*c0b0*/  LDSM.16.M88.4 R24, [R134+0x7800] ;  /* 0x007800008618783b */ /* 0x000e680000000200 */
[----:B------:R4:W-:Y:S01]  /*c0c0*/  MUFU.TANH R249, R0 ;  /* 0x0000000000f97308 */ /* 0x0009e20000002400 */
[C---:B--2---:R-:W-:Y:S06]  /*c0d0*/  HMMA.16816.F32.BF16 R192, R20.reuse, R44, RZ ;  /* 0x0000002c14c0723c */ /* 0x044fec00000418ff */
[----:B------:R-:W-:Y:S01]  /*c0e0*/  HMMA.16816.F32.BF16 R196, R20, R46, RZ ;  /* 0x0000002e14c4723c */ /* 0x000fe200000418ff */
[----:B------:R-:W2:Y:S01]  /*c0f0*/  LDSM.16.M88.4 R44, [R228+0x5000] ;  /* 0x00500000e42c783b */ /* 0x000ea20000000200 */
[----:B----4-:R-:W-:-:S04]  /*c100*/  FMUL.FTZ R0, R32, UR22 ;  /* 0x0000001620007c20 */ /* 0x010fc80008410000 */
[----:B------:R4:W5:Y:S02]  /*c110*/  MUFU.TANH R61, R0 ;  /* 0x00000000003d7308 */ /* 0x0009640000002400 */
[----:B----4-:R-:W-:Y:S01]  /*c120*/  FMUL.FTZ R0, R33, UR22 ;  /* 0x0000001621007c20 */ /* 0x010fe20008410000 */
[C---:B-1----:R-:W-:Y:S05]  /*c130*/  HMMA.16816.F32.BF16 R172, R20.reuse, R24, RZ ;  /* 0x0000001814ac723c */ /* 0x042fea00000418ff */
[----:B------:R1:W-:Y:S01]  /*c140*/  MUFU.TANH R251, R0 ;  /* 0x0000000000fb7308 */ /* 0x0003e20000002400 */
[----:B------:R-:W-:Y:S01]  /*c150*/  HMMA.16816.F32.BF16 R176, R20, R26, RZ ;  /* 0x0000001a14b0723c */ /* 0x000fe200000418ff */
[----:B------:R-:W4:Y:S05]  /*c160*/  LDSM.16.M88.4 R24, [R134+0x9800] ;  /* 0x009800008618783b */ /* 0x000f2a0000000200 */
[C---:B--2---:R-:W-:Y:S06]  /*c170*/  HMMA.16816.F32.BF16 R40, R16.reuse, R44, R76 ;  /* 0x0000002c1028723c */ /* 0x044fec000004184c */
[----:B------:R-:W-:Y:S01]  /*c180*/  HMMA.16816.F32.BF16 R76, R16, R46, R80 ;  /* 0x0000002e104c723c */ /* 0x000fe20000041850 */
[----:B------:R-:W-:Y:S01]  /*c190*/  LDSM.16.M88.4 R44, [R242] ;  /* 0x00000000f22c783b */ /* 0x000fe20000000200 */
[----:B-1----:R-:W-:-:S04]  /*c1a0*/  FMUL.FTZ R0, R34, UR22 ;  /* 0x0000001622007c20 */ /* 0x002fc80008410000 */
[----:B------:R1:W-:Y:S02]  /*c1b0*/  MUFU.TANH R131, R0 ;  /* 0x0000000000837308 */ /* 0x0003e40000002400 */
[----:B-1----:R-:W-:Y:S02]  /*c1c0*/  FMUL.FTZ R0, R35, UR22 ;  /* 0x0000001623007c20 */ /* 0x002fe40008410000 */
[----:B------:R-:W1:Y:S04]  /*c1d0*/  LDSM.16.M88.4 R32, [R134+0x8000] ;  /* 0x008000008620783b */ /* 0x000e680000000200 */
[----:B------:R2:W-:Y:S01]  /*c1e0*/  MUFU.TANH R248, R0 ;  /* 0x0000000000f87308 */ /* 0x0005e20000002400 */
[C---:B----4-:R-:W-:Y:S06]  /*c1f0*/  HMMA.16816.F32.BF16 R208, R20.reuse, R24, RZ ;  /* 0x0000001814d0723c */ /* 0x050fec00000418ff */
[----:B------:R-:W-:Y:S06]  /*c200*/  HMMA.16816.F32.BF16 R212, R20, R26, RZ ;  /* 0x0000001a14d4723c */ /* 0x000fec00000418ff */
[----:B------:R-:W-:Y:S01]  /*c210*/  HMMA.16816.F32.BF16 R24, R16, R126, R56 ;  /* 0x0000007e1018723c */ /* 0x000fe20000041838 */
[----:B------:R-:W4:Y:S01]  /*c220*/  LDSM.16.M88.4 R56, [R228+0x5800] ;  /* 0x00580000e438783b */ /* 0x000f220000000200 */
[----:B--2---:R-:W-:-:S04]  /*c230*/  FMUL.FTZ R0, R52, UR22 ;  /* 0x0000001634007c20 */ /* 0x004fc80008410000 */
[----:B------:R2:W-:Y:S01]  /*c240*/  MUFU.TANH R89, R0 ;  /* 0x0000000000597308 */ /* 0x0005e20000002400 */
[----:B------:R-:W-:Y:S02]  /*c250*/  IMAD.MOV.U32 R127, RZ, RZ, R218 ;  /* 0x000000ffff7f7224 */ /* 0x000fe400078e00da */
[----:B--2---:R-:W-:Y:S01]  /*c260*/  FMUL.FTZ R0, R53, UR22 ;  /* 0x0000001635007c20 */ /* 0x004fe20008410000 */
[C---:B-1----:R-:W-:Y:S04]  /*c270*/  HMMA.16816.F32.BF16 R180, R20.reuse, R32, RZ ;  /* 0x0000002014b4723c */ /* 0x042fe800000418ff */
[----:B------:R1:W-:Y:S02]  /*c280*/  MUFU.TANH R247, R0 ;  /* 0x0000000000f77308 */ /* 0x0003e40000002400 */
[----:B------:R-:W-:Y:S06]  /*c290*/  HMMA.16816.F32.BF16 R184, R20, R34, RZ ;  /* 0x0000002214b8723c */ /* 0x000fec00000418ff */
[----:B------:R-:W-:Y:S06]  /*c2a0*/  HMMA.16816.F32.BF16 R32, R8, R90, R120 ;  /* 0x0000005a0820723c */ /* 0x000fec0000041878 */
[----:B----4-:R-:W-:Y:S01]  /*c2b0*/  HMMA.16816.F32.BF16 R80, R16, R58, R96 ;  /* 0x0000003a1050723c */ /* 0x010fe20000041860 */
[----:B---3--:R-:W-:-:S02]  /*c2c0*/  IMAD.MOV.U32 R123, RZ, RZ, R63 ;  /* 0x000000ffff7b7224 */ /* 0x008fc400078e003f */
[----:B-1----:R-:W-:Y:S01]  /*c2d0*/  FMUL.FTZ R0, R54, UR22 ;  /* 0x0000001636007c20 */ /* 0x002fe20008410000 */
[----:B------:R-:W-:Y:S02]  /*c2e0*/  IMAD.MOV.U32 R122, RZ, RZ, R60 ;  /* 0x000000ffff7a7224 */ /* 0x000fe400078e003c */
[----:B-----5:R-:W-:Y:S01]  /*c2f0*/  IMAD.MOV.U32 R121, RZ, RZ, R61 ;  /* 0x000000ffff797224 */ /* 0x020fe200078e003d */
[----:B------:R1:W-:Y:S01]  /*c300*/  MUFU.TANH R38, R0 ;  /* 0x0000000000267308 */ /* 0x0003e20000002400 */
[----:B------:R-:W2:Y:S01]  /*c310*/  LDSM.16.M88.4 R60, [R228+0x6000] ;  /* 0x00600000e43c783b */ /* 0x000ea20000000200 */
[----:B-1----:R-:W-:-:S03]  /*c320*/  FMUL.FTZ R0, R55, UR22 ;  /* 0x0000001637007c20 */ /* 0x002fc60008410000 */
[----:B------:R-:W-:Y:S03]  /*c330*/  LDSM.16.M88.4 R52, [R227+0x2800] ;  /* 0x00280000e334783b */ /* 0x000fe60000000200 */
[----:B------:R1:W-:Y:S02]  /*c340*/  MUFU.TANH R223, R0 ;  /* 0x0000000000df7308 */ /* 0x0003e40000002400 */
[----:B-1----:R-:W-:Y:S01]  /*c350*/  FMUL.FTZ R0, R64, UR22 ;  /* 0x0000001640007c20 */ /* 0x002fe20008410000 */
[----:B--2---:R-:W-:Y:S05]  /*c360*/  HMMA.16816.F32.BF16 R96, R16, R62, R104 ;  /* 0x0000003e1060723c */ /* 0x004fea0000041868 */
[----:B------:R1:W2:Y:S02]  /*c370*/  MUFU.TANH R39, R0 ;  /* 0x0000000000277308 */ /* 0x0002a40000002400 */
[----:B-1----:R-:W-:Y:S01]  /*c380*/  FMUL.FTZ R0, R65, UR22 ;  /* 0x0000001641007c20 */ /* 0x002fe20008410000 */
[----:B--2---:R-:W-:-:S05]  /*c390*/  IMAD.MOV.U32 R126, RZ, RZ, R39 ;  /* 0x000000ffff7e7224 */ /* 0x004fca00078e0027 */
[----:B------:R1:W-:Y:S01]  /*c3a0*/  MUFU.TANH R246, R0 ;  /* 0x0000000000f67308 */ /* 0x0003e20000002400 */
[----:B------:R-:W-:Y:S02]  /*c3b0*/  IMAD.MOV.U32 R105, RZ, RZ, R126 ;  /* 0x000000ffff697224 */ /* 0x000fe400078e007e */
[----:B-1----:R-:W-:-:S05]  /*c3c0*/  FMUL.FTZ R0, R66, UR22 ;  /* 0x0000001642007c20 */ /* 0x002fca0008410000 */
[----:B------:R1:W-:Y:S02]  /*c3d0*/  MUFU.TANH R132, R0 ;  /* 0x0000000000847308 */ /* 0x0003e40000002400 */
[----:B-1----:R-:W-:Y:S02]  /*c3e0*/  FMUL.FTZ R0, R67, UR22 ;  /* 0x0000001643007c20 */ /* 0x002fe40008410000 */
[----:B------:R-:W-:Y:S04]  /*c3f0*/  LDSM.16.M88.4 R64, [R227+0x3000] ;  /* 0x00300000e340783b */ /* 0x000fe80000000200 */
[----:B------:R1:W-:Y:S02]  /*c400*/  MUFU.TANH R222, R0 ;  /* 0x0000000000de7308 */ /* 0x0003e40000002400 */
[----:B-1----:R-:W-:-:S06]  /*c410*/  FMUL.FTZ R0, R72, UR22 ;  /* 0x0000001648007c20 */ /* 0x002fcc0008410000 */
[----:B------:R1:W-:Y:S02]  /*c420*/  MUFU.TANH R133, R0 ;  /* 0x0000000000857308 */ /* 0x0003e40000002400 */
[----:B-1----:R-:W-:-:S05]  /*c430*/  VIADD R0, R229, 0x2800 ;  /* 0x00002800e5007836 */ /* 0x002fca0000000000 */
[----:B------:R1:W2:Y:S02]  /*c440*/  LDSM.16.M88.4 R28, [R0] ;  /* 0x00000000001c783b */ /* 0x0002a40000000200 */
[----:B-1----:R-:W-:-:S04]  /*c450*/  FMUL.FTZ R0, R74, UR22 ;  /* 0x000000164a007c20 */ /* 0x002fc80008410000 */
[----:B------:R1:W3:Y:S01]  /*c460*/  MUFU.TANH R217, R0 ;  /* 0x0000000000d97308 */ /* 0x0002e20000002400 */
[----:B--2---:R-:W-:Y:S01]  /*c470*/  HMMA.16816.F32.BF16 R20, R12, R28, R188 ;  /* 0x0000001c0c14723c */ /* 0x004fe200000418bc */
[----:B-1----:R-:W-:-:S05]  /*c480*/  FMUL.FTZ R0, R75, UR22 ;  /* 0x000000164b007c20 */ /* 0x002fca0008410000 */
[----:B------:R-:W-:Y:S01]  /*c490*/  HMMA.16816.F32.BF16 R28, R12, R30, R24 ;  /* 0x0000001e0c1c723c */ /* 0x000fe20000041818 */
[----:B---3--:R-:W-:Y:S01]  /*c4a0*/  IMAD.MOV.U32 R189, RZ, RZ, R217 ;  /* 0x000000ffffbd7224 */ /* 0x008fe200078e00d9 */
[----:B------:R1:W-:Y:S04]  /*c4b0*/  MUFU.TANH R220, R0 ;  /* 0x0000000000dc7308 */ /* 0x0003e80000002400 */
[----:B------:R-:W-:Y:S01]  /*c4c0*/  HMMA.16816.F32.BF16 R72, R16, R56, R92 ;  /* 0x000000381048723c */ /* 0x000fe2000004185c */
[----:B------:R-:W-:Y:S06]  /*c4d0*/  LDSM.16.M88.4 R56, [R227+0x3800] ;  /* 0x00380000e338783b */ /* 0x000fec0000000200 */
[----:B------:R-:W-:-:S02]  /*c4e0*/  IMAD.MOV.U32 R95, RZ, RZ, R216 ;  /* 0x000000ffff5f7224 */ /* 0x000fc400078e00d8 */
[----:B------:R-:W-:-:S03]  /*c4f0*/  IMAD.MOV.U32 R94, RZ, RZ, R38 ;  /* 0x000000ffff5e7224 */ /* 0x000fc600078e0026 */
[----:B------:R-:W-:Y:S01]  /*c500*/  HMMA.16816.F32.BF16 R20, R8, R52, R20 ;  /* 0x000000340814723c */ /* 0x000fe20000041814 */
[----:B-1----:R-:W-:-:S04]  /*c510*/  FMUL.FTZ R0, R68, UR22 ;  /* 0x0000001644007c20 */ /* 0x002fc80008410000 */
[----:B------:R1:W2:Y:S02]  /*c520*/  MUFU.TANH R124, R0 ;  /* 0x00000000007c7308 */ /* 0x0002a40000002400 */
[----:B-1----:R-:W-:Y:S01]  /*c530*/  FMUL.FTZ R0, R69, UR22 ;  /* 0x0000001645007c20 */ /* 0x002fe20008410000 */
[----:B--2---:R-:W-:-:S05]  /*c540*/  IMAD.MOV.U32 R188, RZ, RZ, R124 ;  /* 0x000000ffffbc7224 */ /* 0x004fca00078e007c */
[----:B------:R1:W-:Y:S08]  /*c550*/  MUFU.TANH R124, R2 ;  /* 0x00000002007c7308 */ /* 0x0003f00000002400 */
[----:B------:R2:W-:Y:S01]  /*c560*/  MUFU.TANH R219, R0 ;  /* 0x0000000000db7308 */ /* 0x0005e20000002400 */
[----:B-1----:R-:W-:-:S07]  /*c570*/  FMUL.FTZ R2, R85, UR22 ;  /* 0x0000001655027c20 */ /* 0x002fce0008410000 */
[----:B------:R-:W-:Y:S01]  /*c580*/  MUFU.TANH R39, R2 ;  /* 0x0000000200277308 */ /* 0x000fe20000002400 */
[----:B--2---:R-:W-:-:S07]  /*c590*/  FMUL.FTZ R0, R70, UR22 ;  /* 0x0000001646007c20 */ /* 0x004fce0008410000 */
[----:B------:R1:W2:Y:S02]  /*c5a0*/  MUFU.TANH R48, R0 ;  /* 0x0000000000307308 */ /* 0x0002a40000002400 */
[----:B-1----:R-:W-:-:S06]  /*c5b0*/  FMUL.FTZ R0, R71, UR22 ;  /* 0x0000001647007c20 */ /* 0x002fcc0008410000 */
[----:B------:R1:W-:Y:S02]  /*c5c0*/  MUFU.TANH R218, R0 ;  /* 0x0000000000da7308 */ /* 0x0003e40000002400 */
[----:B-1----:R-:W-:-:S05]  /*c5d0*/  VIADD R0, R229, 0x3000 ;  /* 0x00003000e5007836 */ /* 0x002fca0000000000 */
[----:B------:R1:W3:Y:S02]  /*c5e0*/  LDSM.16.M88.4 R68, [R0] ;  /* 0x000000000044783b */ /* 0x0002e40000000200 */
[----:B-1----:R-:W-:Y:S01]  /*c5f0*/  FMUL.FTZ R0, R86, UR22 ;  /* 0x0000001656007c20 */ /* 0x002fe20008410000 */
[----:B------:R-:W-:Y:S02]  /*c600*/  IMAD.MOV.U32 R86, RZ, RZ, R89 ;  /* 0x000000ffff567224 */ /* 0x000fe400078e0059 */
[----:B------:R-:W-:Y:S01]  /*c610*/  HMMA.16816.F32.BF16 R88, R16, R60, R100 ;  /* 0x0000003c1058723c */ /* 0x000fe20000041864 */
[----:B------:R1:W4:Y:S01]  /*c620*/  MUFU.TANH R84, R0 ;  /* 0x0000000000547308 */ /* 0x0003220000002400 */
[----:B------:R-:W-:Y:S04]  /*c630*/  LDSM.16.M88.4 R60, [R241] ;  /* 0x00000000f13c783b */ /* 0x000fe80000000200 */
[----:B---3--:R-:W-:Y:S01]  /*c640*/  HMMA.16816.F32.BF16 R24, R12, R68, R40 ;  /* 0x000000440c18723c */ /* 0x008fe20000041828 */
[----:B------:R-:W-:Y:S01]  /*c650*/  LDSM.16.M88.4 R40, [R228+0x7000] ;  /* 0x00700000e428783b */ /* 0x000fe20000000200 */
[----:B-1----:R-:W-:Y:S01]  /*c660*/  FMUL.FTZ R0, R87, UR22 ;  /* 0x0000001657007c20 */ /* 0x002fe20008410000 */
[----:B--2---:R-:W-:-:S02]  /*c670*/  IMAD.MOV.U32 R87, RZ, RZ, R48 ;  /* 0x000000ffff577224 */ /* 0x004fc400078e0030 */
[----:B------:R-:W1:Y:S01]  /*c680*/  LDSM.16.M88.4 R48, [R228+0x6800] ;  /* 0x00680000e430783b */ /* 0x000e620000000200 */
[----:B------:R2:W-:Y:S01]  /*c690*/  MUFU.TANH R217, R0 ;  /* 0x0000000000d97308 */ /* 0x0005e20000002400 */
[----:B----4-:R-:W-:Y:S02]  /*c6a0*/  IMAD.MOV.U32 R106, RZ, RZ, R84 ;  /* 0x000000ffff6a7224 */ /* 0x010fe400078e0054 */
[----:B--2---:R-:W-:-:S05]  /*c6b0*/  FMUL.FTZ R0, R32, UR22 ;  /* 0x0000001620007c20 */ /* 0x004fca0008410000 */
[----:B------:R2:W3:Y:S02]  /*c6c0*/  MUFU.TANH R85, R0 ;  /* 0x0000000000557308 */ /* 0x0004e40000002400 */
[----:B--2---:R-:W-:Y:S01]  /*c6d0*/  FMUL.FTZ R0, R33, UR22 ;  /* 0x0000001621007c20 */ /* 0x004fe20008410000 */
[----:B-1----:R-:W-:Y:S01]  /*c6e0*/  HMMA.16816.F32.BF16 R100, R16, R48, R108 ;  /* 0x000000301064723c */ /* 0x002fe2000004186c */
[----:B---3--:R-:W-:-:S04]  /*c6f0*/  IMAD.MOV.U32 R104, RZ, RZ, R85 ;  /* 0x000000ffff687224 */ /* 0x008fc800078e0055 */
[----:B------:R1:W-:Y:S01]  /*c700*/  MUFU.TANH R216, R0 ;  /* 0x0000000000d87308 */ /* 0x0003e20000002400 */
[----:B------:R-:W-:Y:S01]  /*c710*/  HMMA.16816.F32.BF16 R108, R16, R50, R112 ;  /* 0x00000032106c723c */ /* 0x000fe20000041870 */
[----:B------:R-:W-:Y:S01]  /*c720*/  LDSM.16.M88.4 R48, [R228+0x8000] ;  /* 0x00800000e430783b */ /* 0x000fe20000000200 */
[----:B-1----:R-:W-:-:S05]  /*c730*/  FMUL.FTZ R0, R34, UR22 ;  /* 0x0000001622007c20 */ /* 0x002fca0008410000 */
[----:B------:R1:W2:Y:S02]  /*c740*/  MUFU.TANH R120, R0 ;  /* 0x0000000000787308 */ /* 0x0002a40000002400 */
[----:B-1----:R-:W-:Y:S02]  /*c750*/  FMUL.FTZ R0, R35, UR22 ;  /* 0x0000001623007c20 */ /* 0x002fe40008410000 */
[C---:B------:R-:W-:Y:S01]  /*c760*/  HMMA.16816.F32.BF16 R32, R8.reuse, R54, R28 ;  /* 0x000000360820723c */ /* 0x040fe2000004181c */
[----:B------:R-:W1:Y:S03]  /*c770*/  LDSM.16.M88.4 R52, [R228+0x7800] ;  /* 0x00780000e434783b */ /* 0x000e660000000200 */
[----:B------:R3:W-:Y:S02]  /*c780*/  MUFU.TANH R191, R0 ;  /* 0x0000000000bf7308 */ /* 0x0007e40000002400 */
[----:B------:R-:W-:Y:S06]  /*c790*/  HMMA.16816.F32.BF16 R28, R8, R64, R24 ;  /* 0x00000040081c723c */ /* 0x000fec0000041818 */
[----:B------:R-:W-:Y:S01]  /*c7a0*/  HMMA.16816.F32.BF16 R24, R12, R46, R80 ;  /* 0x0000002e0c18723c */ /* 0x000fe20000041850 */
[----:B------:R-:W-:-:S02]  /*c7b0*/  IMAD.MOV.U32 R64, RZ, RZ, R189 ;  /* 0x000000ffff407224 */ /* 0x000fc400078e00bd */
[----:B---3--:R-:W-:-:S04]  /*c7c0*/  FMUL.FTZ R0, R20, UR22 ;  /* 0x0000001614007c20 */ /* 0x008fc80008410000 */
[----:B------:R3:W-:Y:S02]  /*c7d0*/  MUFU.TANH R2, R0 ;  /* 0x0000000000027308 */ /* 0x0007e40000002400 */
[----:B---3--:R-:W-:Y:S01]  /*c7e0*/  FMUL.FTZ R0, R21, UR22 ;  /* 0x0000001615007c20 */ /* 0x008fe20008410000 */
[----:B-1----:R-:W-:Y:S05]  /*c7f0*/  HMMA.16816.F32.BF16 R112, R16, R54, R176 ;  /* 0x000000361070723c */ /* 0x002fea00000418b0 */
[----:B------:R1:W-:Y:S02]  /*c800*/  MUFU.TANH R38, R0 ;  /* 0x0000000000267308 */ /* 0x0003e40000002400 */
[----:B------:R-:W-:-:S02]  /*c810*/  IMAD.MOV.U32 R177, RZ, RZ, R127 ;  /* 0x000000ffffb17224 */ /* 0x000fc400078e007f */
[----:B------:R-:W-:Y:S02]  /*c820*/  IMAD.MOV.U32 R176, RZ, RZ, R125 ;  /* 0x000000ffffb07224 */ /* 0x000fe400078e007d */
[----:B--2---:R-:W-:Y:S02]  /*c830*/  IMAD.MOV.U32 R179, RZ, RZ, R120 ;  /* 0x000000ffffb37224 */ /* 0x004fe400078e0078 */
[----:B------:R-:W-:Y:S02]  /*c840*/  IMAD.MOV.U32 R178, RZ, RZ, R123 ;  /* 0x000000ffffb27224 */ /* 0x000fe400078e007b */
[----:B-1----:R-:W-:-:S04]  /*c850*/  FMUL.FTZ R0, R22, UR22 ;  /* 0x0000001616007c20 */ /* 0x002fc80008410000 */
[----:B------:R1:W-:Y:S02]  /*c860*/  MUFU.TANH R107, R0 ;  /* 0x00000000006b7308 */ /* 0x0003e40000002400 */
[----:B-1----:R-:W-:Y:S02]  /*c870*/  FMUL.FTZ R0, R23, UR22 ;  /* 0x0000001617007c20 */ /* 0x002fe40008410000 */
[----:B------:R-:W-:Y:S04]  /*c880*/  HMMA.16816.F32.BF16 R20, R12, R70, R76 ;  /* 0x000000460c14723c */ /* 0x000fe8000004184c */
[----:B------:R1:W-:Y:S02]  /*c890*/  MUFU.TANH R190, R0 ;  /* 0x0000000000be7308 */ /* 0x0003e40000002400 */
[C---:B------:R-:W-:Y:S06]  /*c8a0*/  HMMA.16816.F32.BF16 R76, R16.reuse, R42, R168 ;  /* 0x0000002a104c723c */ /* 0x040fec00000418a8 */
[----:B------:R-:W-:Y:S01]  /*c8b0*/  HMMA.16816.F32.BF16 R68, R16, R40, R116 ;  /* 0x000000281044723c */ /* 0x000fe20000041874 */
[----:B------:R-:W-:-:S05]  /*c8c0*/  IMAD.MOV.U32 R171, RZ, RZ, R188 ;  /* 0x000000ffffab7224 */ /* 0x000fca00078e00bc */
[----:B------:R-:W-:Y:S01]  /*c8d0*/  HMMA.16816.F32.BF16 R40, R12, R44, R72 ;  /* 0x0000002c0c28723c */ /* 0x000fe20000041848 */
[----:B-1----:R-:W-:Y:S01]  /*c8e0*/  FMUL.FTZ R0, R32, UR22 ;  /* 0x0000001620007c20 */ /* 0x002fe20008410000 */
[----:B------:R-:W-:Y:S01]  /*c8f0*/  IMAD.MOV.U32 R119, RZ, RZ, R94 ;  /* 0x000000ffff777224 */ /* 0x000fe200078e005e */
[----:B------:R-:W-:Y:S01]  /*c900*/  LDSM.16.M88.4 R44, [R228+0x9000] ;  /* 0x00900000e42c783b */ /* 0x000fe20000000200 */
[----:B------:R-:W-:Y:S01]  /*c910*/  IMAD.MOV.U32 R118, RZ, RZ, R95 ;  /* 0x000000ffff767224 */ /* 0x000fe200078e005f */
[----:B------:R1:W-:Y:S01]  /*c920*/  MUFU.TANH R65, R0 ;  /* 0x0000000000417308 */ /* 0x0003e20000002400 */
[----:B------:R-:W-:Y:S01]  /*c930*/  HMMA.16816.F32.BF16 R20, R8, R66, R20 ;  /* 0x000000420814723c */ /* 0x000fe20000041814 */
[----:B------:R-:W-:Y:S02]  /*c940*/  IMAD.MOV.U32 R75, RZ, RZ, R37 ;  /* 0x000000ffff4b7224 */ /* 0x000fe400078e0025 */
[----:B------:R-:W-:Y:S02]  /*c950*/  IMAD.MOV.U32 R117, RZ, RZ, R87 ;  /* 0x000000ffff757224 */ /* 0x000fe400078e0057 */
[----:B------:R-:W-:Y:S01]  /*c960*/  IMAD.MOV.U32 R116, RZ, RZ, R86 ;  /* 0x000000ffff747224 */ /* 0x000fe200078e0056 */
[----:B------:R-:W-:Y:S01]  /*c970*/  HMMA.16816.F32.BF16 R92, R16, R52, R172 ;  /* 0x00000034105c723c */ /* 0x000fe200000418ac */
[----:B------:R-:W-:Y:S01]  /*c980*/  LDSM.16.M88.4 R52, [R227+0x4000] ;  /* 0x00400000e334783b */ /* 0x000fe20000000200 */
[----:B------:R-:W-:-:S02]  /*c990*/  IMAD.MOV.U32 R66, RZ, RZ, R133 ;  /* 0x000000ffff427224 */ /* 0x000fc400078e0085 */
[----:B------:R-:W-:Y:S02]  /*c9a0*/  IMAD.MOV.U32 R67, RZ, RZ, R132 ;  /* 0x000000ffff437224 */ /* 0x000fe400078e0084 */
[----:B------:R-:W-:Y:S01]  /*c9b0*/  HMMA.16816.F32.BF16 R84, R16, R48, R180 ;  /* 0x000000301054723c */ /* 0x000fe200000418b4 */
[----:B------:R-:W-:Y:S02]  /*c9c0*/  IMAD.MOV.U32 R175, RZ, RZ, R4 ;  /* 0x000000ffffaf7224 */ /* 0x000fe400078e0004 */
[----:B-1----:R-:W-:-:S03]  /*c9d0*/  FMUL.FTZ R0, R33, UR22 ;  /* 0x0000001621007c20 */ /* 0x002fc60008410000 */
[----:B------:R-:W-:Y:S01]  /*c9e0*/  HMMA.16816.F32.BF16 R40, R8, R56, R40 ;  /* 0x000000380828723c */ /* 0x000fe20000041828 */
[----:B------:R-:W-:Y:S01]  /*c9f0*/  IMAD.MOV.U32 R183, RZ, RZ, R75 ;  /* 0x000000ffffb77224 */ /* 0x000fe200078e004b */
[----:B------:R1:W-:Y:S04]  /*ca00*/  MUFU.TANH R189, R0 ;  /* 0x0000000000bd7308 */ /* 0x0003e80000002400 */
[----:B------:R-:W-:Y:S01]  /*ca10*/  HMMA.16816.F32.BF16 R72, R16, R50, R184 ;  /* 0x000000321048723c */ /* 0x000fe200000418b8 */
[----:B------:R-:W-:Y:S06]  /*ca20*/  LDSM.16.M88.4 R48, [R228+0x9800] ;  /* 0x00980000e430783b */ /* 0x000fec0000000200 */
[----:B------:R-:W-:-:S02]  /*ca30*/  IMAD.MOV.U32 R186, RZ, RZ, R171 ;  /* 0x000000ffffba7224 */ /* 0x000fc400078e00ab */
[----:B------:R-:W-:Y:S02]  /*ca40*/  IMAD.MOV.U32 R185, RZ, RZ, R64 ;  /* 0x000000ffffb97224 */ /* 0x000fe400078e0040 */
[----:B------:R-:W2:Y:S01]  /*ca50*/  S2R R64, SR_TID.X ;  /* 0x0000000000407919 */ /* 0x000ea20000002100 */
[----:B------:R-:W-:Y:S02]  /*ca60*/  IMAD.MOV.U32 R184, RZ, RZ, R119 ;  /* 0x000000ffffb87224 */ /* 0x000fe400078e0077 */
[----:B-1----:R-:W-:-:S04]  /*ca70*/  FMUL.FTZ R0, R34, UR22 ;  /* 0x0000001622007c20 */ /* 0x002fc80008410000 */
[----:B------:R1:W3:Y:S02]  /*ca80*/  MUFU.TANH R126, R0 ;  /* 0x00000000007e7308 */ /* 0x0002e40000002400 */
[----:B-1----:R-:W-:Y:S01]  /*ca90*/  FMUL.FTZ R0, R35, UR22 ;  /* 0x0000001623007c20 */ /* 0x002fe20008410000 */
[----:B---3--:R-:W-:Y:S01]  /*caa0*/  IMAD.MOV.U32 R182, RZ, RZ, R126 ;  /* 0x000000ffffb67224 */ /* 0x008fe200078e007e */
[----:B------:R-:W1:Y:S04]  /*cab0*/  LDSM.16.M88.4 R32, [R228+0x8800] ;  /* 0x00880000e420783b */ /* 0x000e680000000200 */
[----:B------:R3:W-:Y:S01]  /*cac0*/  MUFU.TANH R188, R0 ;  /* 0x0000000000bc7308 */ /* 0x0007e20000002400 */
[----:B--2---:R-:W-:-:S05]  /*cad0*/  IMAD.SHL.U32 R64, R64, 0x2, RZ ;  /* 0x0000000240407824 */ /* 0x004fca00078e00ff */
[----:B------:R-:W-:Y:S01]  /*cae0*/  LOP3.LUT R64, R64, 0x6, RZ, 0xc0, !PT ;  /* 0x0000000640407812 */ /* 0x000fe200078ec0ff */
[----:B---3--:R-:W-:-:S04]  /*caf0*/  FMUL.FTZ R0, R28, UR22 ;  /* 0x000000161c007c20 */ /* 0x008fc80008410000 */
[----:B------:R2:W3:Y:S02]  /*cb00*/  MUFU.TANH R169, R0 ;  /* 0x0000000000a97308 */ /* 0x0004e40000002400 */
[----:B--2---:R-:W-:Y:S01]  /*cb10*/  FMUL.FTZ R0, R29, UR22 ;  /* 0x000000161d007c20 */ /* 0x004fe20008410000 */
[----:B-1----:R-:W-:Y:S01]  /*cb20*/  HMMA.16816.F32.BF16 R80, R16, R32, R192 ;  /* 0x000000201050723c */ /* 0x002fe200000418c0 */
[----:B---3--:R-:W-:-:S04]  /*cb30*/  IMAD.MOV.U32 R180, RZ, RZ, R169 ;  /* 0x000000ffffb47224 */ /* 0x008fc800078e00a9 */
[----:B------:R1:W-:Y:S02]  /*cb40*/  MUFU.TANH R37, R0 ;  /* 0x0000000000257308 */ /* 0x0003e40000002400 */
[----:B------:R-:W-:Y:S02]  /*cb50*/  IMAD.MOV.U32 R192, RZ, RZ, R124 ;  /* 0x000000ffffc07224 */ /* 0x000fe400078e007c */
[C---:B------:R-:W-:Y:S01]  /*cb60*/  HMMA.16816.F32.BF16 R124, R16.reuse, R34, R196 ;  /* 0x00000022107c723c */ /* 0x040fe200000418c4 */
[----:B------:R-:W-:Y:S02]  /*cb70*/  IMAD.MOV.U32 R195, RZ, RZ, R116 ;  /* 0x000000ffffc37224 */ /* 0x000fe400078e0074 */
[----:B------:R-:W-:Y:S02]  /*cb80*/  IMAD.MOV.U32 R194, RZ, RZ, R117 ;  /* 0x000000ffffc27224 */ /* 0x000fe400078e0075 */
[----:B------:R-:W-:Y:S02]  /*cb90*/  IMAD.MOV.U32 R193, RZ, RZ, R118 ;  /* 0x000000ffffc17224 */ /* 0x000fe400078e0076 */
[----:B------:R-:W-:Y:S01]  /*cba0*/  HMMA.16816.F32.BF16 R116, R16, R46, R204 ;  /* 0x0000002e1074723c */ /* 0x000fe200000418cc */
[----:B-1----:R-:W-:-:S06]  /*cbb0*/  FMUL.FTZ R0, R30, UR22 ;  /* 0x000000161e007c20 */ /* 0x002fcc0008410000 */
[----:B------:R-:W-:Y:S01]  /*cbc0*/  IMAD.MOV.U32 R207, RZ, RZ, R2 ;  /* 0x000000ffffcf7224 */ /* 0x000fe200078e0002 */
[----:B------:R1:W2:Y:S01]  /*cbd0*/  MUFU.TANH R168, R0 ;  /* 0x0000000000a87308 */ /* 0x0002a20000002400 */
[----:B------:R-:W-:Y:S02]  /*cbe0*/  IMAD.U32 R2, RZ, RZ, UR4 ;  /* 0x00000004ff027e24 */ /* 0x000fe4000f8e00ff */
[----:B------:R-:W-:Y:S02]  /*cbf0*/  IMAD.MOV.U32 R206, RZ, RZ, R122 ;  /* 0x000000ffffce7224 */ /* 0x000fe400078e007a */
[----:B------:R-:W-:Y:S02]  /*cc00*/  IMAD.MOV.U32 R204, RZ, RZ, R5 ;  /* 0x000000ffffcc7224 */ /* 0x000fe400078e0005 */
[----:B-1----:R-:W-:Y:S01]  /*cc10*/  FMUL.FTZ R0, R31, UR22 ;  /* 0x000000161f007c20 */ /* 0x002fe20008410000 */
[----:B--2---:R-:W-:Y:S01]  /*cc20*/  IMAD.MOV.U32 R187, RZ, RZ, R168 ;  /* 0x000000ffffbb7224 */ /* 0x004fe200078e00a8 */
[----:B------:R-:W1:Y:S01]  /*cc30*/  LDSM.16.M88.4 R28, [R240] ;  /* 0x00000000f01c783b */ /* 0x000e620000000200 */
[----:B------:R-:W-:Y:S01]  /*cc40*/  IMAD.MOV.U32 R168, RZ, RZ, R131 ;  /* 0x000000ffffa87224 */ /* 0x000fe200078e0083 */
[----:B------:R2:W-:Y:S02]  /*cc50*/  MUFU.TANH R174, R0 ;  /* 0x0000000000ae7308 */ /* 0x0005e40000002400 */
[----:B--2---:R-:W-:-:S06]  /*cc60*/  FMUL.FTZ R0, R20, UR22 ;  /* 0x0000001614007c20 */ /* 0x004fcc0008410000 */
[----:B------:R2:W3:Y:S02]  /*cc70*/  MUFU.TANH R170, R0 ;  /* 0x0000000000aa7308 */ /* 0x0004e40000002400 */
[----:B--2---:R-:W-:Y:S01]  /*cc80*/  FMUL.FTZ R0, R21, UR22 ;  /* 0x0000001615007c20 */ /* 0x004fe20008410000 */
[----:B---3--:R-:W-:-:S05]  /*cc90*/  IMAD.MOV.U32 R181, RZ, RZ, R170 ;  /* 0x000000ffffb57224 */ /* 0x008fca00078e00aa */
[----:B------:R2:W-:Y:S02]  /*cca0*/  MUFU.TANH R173, R0 ;  /* 0x0000000000ad7308 */ /* 0x0005e40000002400 */
[----:B--2---:R-:W-:-:S06]  /*ccb0*/  FMUL.FTZ R0, R22, UR22 ;  /* 0x0000001616007c20 */ /* 0x004fcc0008410000 */
[----:B------:R-:W2:Y:S02]  /*ccc0*/  MUFU.TANH R0, R0 ;  /* 0x0000000000007308 */ /* 0x000ea40000002400 */
[----:B--2---:R-:W-:Y:S02]  /*ccd0*/  IMAD.MOV.U32 R197, RZ, RZ, R0 ;  /* 0x000000ffffc57224 */ /* 0x004fe400078e0000 */
[----:B------:R-:W-:Y:S02]  /*cce0*/  FMUL.FTZ R0, R23, UR22 ;  /* 0x0000001617007c20 */ /* 0x000fe40008410000 */
[----:B------:R-:W-:Y:S02]  /*ccf0*/  HMMA.16816.F32.BF16 R20, R8, R58, R24 ;  /* 0x0000003a0814723c */ /* 0x000fe40000041818 */
[----:B------:R2:W-:Y:S04]  /*cd00*/  MUFU.TANH R172, R0 ;  /* 0x0000000000ac7308 */ /* 0x0005e80000002400 */
[C---:B------:R-:W-:Y:S06]  /*cd10*/  HMMA.16816.F32.BF16 R24, R12.reuse, R60, R88 ;  /* 0x0000003c0c18723c */ /* 0x040fec0000041858 */
[----:B-1----:R-:W-:Y:S01]  /*cd20*/  HMMA.16816.F32.BF16 R56, R12, R30, R108 ;  /* 0x0000001e0c38723c */ /* 0x002fe2000004186c */
[----:B------:R-:W-:-:S02]  /*cd30*/  IMAD.MOV.U32 R91, RZ, RZ, R104 ;  /* 0x000000ffff5b7224 */ /* 0x000fc400078e0068 */
[----:B------:R-:W-:Y:S02]  /*cd40*/  IMAD.MOV.U32 R90, RZ, RZ, R105 ;  /* 0x000000ffff5a7224 */ /* 0x000fe400078e0069 */
[----:B------:R-:W-:Y:S02]  /*cd50*/  IMAD.MOV.U32 R89, RZ, RZ, R106 ;  /* 0x000000ffff597224 */ /* 0x000fe400078e006a */
[----:B--2---:R-:W-:Y:S01]  /*cd60*/  FMUL.FTZ R0, R40, UR22 ;  /* 0x0000001628007c20 */ /* 0x004fe20008410000 */
[----:B------:R-:W-:Y:S02]  /*cd70*/  IMAD.MOV.U32 R88, RZ, RZ, R107 ;  /* 0x000000ffff587224 */ /* 0x000fe400078e006b */
[----:B------:R-:W-:Y:S01]  /*cd80*/  HMMA.16816.F32.BF16 R104, R16, R44, R200 ;  /* 0x0000002c1068723c */ /* 0x000fe200000418c8 */
[----:B------:R1:W2:Y:S01]  /*cd90*/  MUFU.TANH R198, R0 ;  /* 0x0000000000c67308 */ /* 0x0002a20000002400 */
[----:B------:R-:W3:Y:S05]  /*cda0*/  LDSM.16.M88.4 R44, [R239] ;  /* 0x00000000ef2c783b */ /* 0x000eea0000000200 */
[----:B------:R-:W-:Y:S01]  /*cdb0*/  IMAD.MOV.U32 R201, RZ, RZ, R65 ;  /* 0x000000ffffc97224 */ /* 0x000fe200078e0041 */
[----:B------:R-:W-:Y:S01]  /*cdc0*/  HMMA.16816.F32.BF16 R32, R8, R52, R24 ;  /* 0x000000340820723c */ /* 0x000fe20000041818 */
[----:B------:R-:W-:-:S05]  /*cdd0*/  IMAD.MOV.U32 R65, RZ, RZ, R121 ;  /* 0x000000ffff417224 */ /* 0x000fca00078e0079 */
[----:B------:R-:W-:Y:S01]  /*cde0*/  HMMA.16816.F32.BF16 R24, R12, R62, R96 ;  /* 0x0000003e0c18723c */ /* 0x000fe20000041860 */
[----:B-1----:R-:W-:-:S05]  /*cdf0*/  FMUL.FTZ R0, R41, UR22 ;  /* 0x0000001629007c20 */ /* 0x002fca0008410000 */
[C---:B------:R-:W-:Y:S01]  /*ce00*/  HMMA.16816.F32.BF16 R120, R16.reuse, R48, R208 ;  /* 0x000000301078723c */ /* 0x040fe200000418d0 */
[----:B------:R1:W4:Y:S05]  /*ce10*/  MUFU.TANH R171, R0 ;  /* 0x0000000000ab7308 */ /* 0x00032a0000002400 */
[----:B------:R-:W-:Y:S01]  /*ce20*/  HMMA.16816.F32.BF16 R96, R16, R50, R212 ;  /* 0x000000321060723c */ /* 0x000fe200000418d4 */
[----:B------:R-:W5:Y:S01]  /*ce30*/  LDSM.16.M88.4 R48, [R227+0x4800] ;  /* 0x00480000e330783b */ /* 0x000f620000000200 */
[----:B------:R-:W-:Y:S02]  /*ce40*/  IMAD.MOV.U32 R209, RZ, RZ, R88 ;  /* 0x000000ffffd17224 */ /* 0x000fe400078e0058 */
[----:B------:R-:W-:-:S02]  /*ce50*/  IMAD.MOV.U32 R210, RZ, RZ, R89 ;  /* 0x000000ffffd27224 */ /* 0x000fc400078e0059 */
[----:B------:R-:W-:Y:S01]  /*ce60*/  FMUL.FTZ R4, R35, UR22 ;  /* 0x0000001623047c20 */ /* 0x000fe20008410000 */
[----:B------:R-:W-:Y:S01]  /*ce70*/  HMMA.16816.F32.BF16 R16, R12, R28, R100 ;  /* 0x0000001c0c10723c */ /* 0x000fe20000041864 */
[----:B------:R-:W4:Y:S01]  /*ce80*/  LDSM.16.M88.4 R28, [R237] ;  /* 0x00000000ed1c783b */ /* 0x000f220000000200 */
[----:B------:R-:W-:Y:S01]  /*ce90*/  IMAD.MOV.U32 R212, RZ, RZ, R168 ;  /* 0x000000ffffd47224 */ /* 0x000fe200078e00a8 */
[----:B------:R-:W-:Y:S01]  /*cea0*/  MUFU.TANH R131, R4 ;  /* 0x0000000400837308 */ /* 0x000fe20000002400 */
[----:B------:R-:W-:Y:S01]  /*ceb0*/  IMAD.MOV.U32 R211, RZ, RZ, R90 ;  /* 0x000000ffffd37224 */ /* 0x000fe200078e005a */
[----:B------:R-:W-:Y:S01]  /*cec0*/  MOV R213, R201 ;  /* 0x000000c900d57202 */ /* 0x000fe20000000f00 */
[----:B-1----:R-:W-:Y:S01]  /*ced0*/  FMUL.FTZ R0, R42, UR22 ;  /* 0x000000162a007c20 */ /* 0x002fe20008410000 */
[----:B------:R-:W-:Y:S01]  /*cee0*/  HMMA.16816.F32.BF16 R24, R8, R54, R24 ;  /* 0x000000360818723c */ /* 0x000fe20000041818 */
[----:B------:R-:W-:Y:S02]  /*cef0*/  IMAD.MOV.U32 R201, RZ, RZ, R192 ;  /* 0x000000ffffc97224 */ /* 0x000fe400078e00c0 */
[----:B------:R-:W-:Y:S01]  /*cf00*/  IMAD.MOV.U32 R192, RZ, RZ, R193 ;  /* 0x000000ffffc07224 */ /* 0x000fe200078e00c1 */
[----:B------:R1:W-:Y:S01]  /*cf10*/  MUFU.TANH R200, R0 ;  /* 0x0000000000c87308 */ /* 0x0003e20000002400 */
[----:B------:R-:W-:Y:S01]  /*cf20*/  IMAD.MOV.U32 R215, RZ, RZ, R67 ;  /* 0x000000ffffd77224 */ /* 0x000fe200078e0043 */
[----:B---3--:R-:W-:Y:S01]  /*cf30*/  HMMA.16816.F32.BF16 R52, R12, R44, R68 ;  /* 0x0000002c0c34723c */ /* 0x008fe20000041844 */
[----:B------:R-:W-:-:S02]  /*cf40*/  IMAD.MOV.U32 R214, RZ, RZ, R207 ;  /* 0x000000ffffd67224 */ /* 0x000fc400078e00cf */
[----:B------:R-:W-:Y:S02]  /*cf50*/  IMAD.MOV.U32 R208, RZ, RZ, R175 ;  /* 0x000000ffffd07224 */ /* 0x000fe400078e00af */
[----:B--2---:R-:W-:Y:S01]  /*cf60*/  IMAD.MOV.U32 R207, RZ, RZ, R198 ;  /* 0x000000ffffcf7224 */ /* 0x004fe200078e00c6 */
[----:B------:R-:W-:Y:S01]  /*cf70*/  HMMA.16816.F32.BF16 R60, R12, R46, R76 ;  /* 0x0000002e0c3c723c */ /* 0x000fe2000004184c */
[----:B------:R-:W2:Y:S01]  /*cf80*/  LDSM.16.M88.4 R44, [R235] ;  /* 0x00000000eb2c783b */ /* 0x000ea20000000200 */
[----:B------:R-:W-:Y:S02]  /*cf90*/  IMAD.MOV.U32 R175, RZ, RZ, R66 ;  /* 0x000000ffffaf7224 */ /* 0x000fe400078e0042 */
[----:B------:R-:W-:Y:S02]  /*cfa0*/  IMAD.MOV.U32 R198, RZ, RZ, R195 ;  /* 0x000000ffffc67224 */ /* 0x000fe400078e00c3 */
[----:B------:R-:W-:Y:S02]  /*cfb0*/  IMAD.MOV.U32 R195, RZ, RZ, R187 ;  /* 0x000000ffffc37224 */ /* 0x000fe400078e00bb */
[----:B------:R-:W-:-:S02]  /*cfc0*/  IMAD.MOV.U32 R187, RZ, RZ, R180 ;  /* 0x000000ffffbb7224 */ /* 0x000fc400078e00b4 */
[----:B-1----:R-:W-:Y:S01]  /*cfd0*/  FMUL.FTZ R0, R43, UR22 ;  /* 0x000000162b007c20 */ /* 0x002fe20008410000 */
[----:B------:R-:W-:Y:S01]  /*cfe0*/  IMAD.MOV.U32 R180, RZ, RZ, R181 ;  /* 0x000000ffffb47224 */ /* 0x000fe200078e00b5 */
[----:B------:R-:W1:Y:S01]  /*cff0*/  LDSM.16.M88.4 R40, [R238] ;  /* 0x00000000ee28783b */ /* 0x000e620000000200 */
[----:B------:R-:W-:Y:S01]  /*d000*/  FMUL.FTZ R5, R24, UR22 ;  /* 0x0000001618057c20 */ /* 0x000fe20008410000 */
[----:B------:R3:W1:Y:S01]  /*d010*/  MUFU.TANH R170, R0 ;  /* 0x0000000000aa7308 */ /* 0x0006620000002400 */
[----:B------:R-:W-:Y:S01]  /*d020*/  IMAD.MOV.U32 R181, RZ, RZ, R183 ;  /* 0x000000ffffb57224 */ /* 0x000fe200078e00b7 */
[----:B-----5:R-:W-:Y:S06]  /*d030*/  HMMA.16816.F32.BF16 R16, R8, R48, R16 ;  /* 0x000000300810723c */ /* 0x020fec0000041810 */
[----:B------:R-:W-:Y:S01]  /*d040*/  MUFU.TANH R196, R5 ;  /* 0x0000000500c47308 */ /* 0x000fe20000002400 */
[----:B----4-:R-:W-:Y:S01]  /*d050*/  HMMA.16816.F32.BF16 R84, R12, R28, R84 ;  /* 0x0000001c0c54723c */ /* 0x010fe20000041854 */
[----:B---3--:R-:W-:-:S06]  /*d060*/  FMUL.FTZ R0, R20, UR22 ;  /* 0x0000001614007c20 */ /* 0x008fcc0008410000 */
[----:B------:R3:W-:Y:S01]  /*d070*/  MUFU.TANH R205, R0 ;  /* 0x0000000000cd7308 */ /* 0x0007e20000002400 */
[----:B--2---:R-:W-:Y:S01]  /*d080*/  HMMA.16816.F32.BF16 R76, R12, R44, R104 ;  /* 0x0000002c0c4c723c */ /* 0x004fe20000041868 */
[----:B---3--:R-:W-:-:S05]  /*d090*/  FMUL.FTZ R0, R21, UR22 ;  /* 0x0000001615007c20 */ /* 0x008fca0008410000 */
[C---:B-1----:R-:W-:Y:S01]  /*d0a0*/  HMMA.16816.F32.BF16 R68, R12.reuse, R42, R112 ;  /* 0x0000002a0c44723c */ /* 0x042fe20000041870 */
[----:B------:R1:W2:Y:S05]  /*d0b0*/  MUFU.TANH R169, R0 ;  /* 0x0000000000a97308 */ /* 0x0002aa0000002400 */
[----:B------:R-:W-:Y:S01]  /*d0c0*/  HMMA.16816.F32.BF16 R92, R12, R40, R92 ;  /* 0x000000280c5c723c */ /* 0x000fe2000004185c */
[----:B------:R-:W-:Y:S01]  /*d0d0*/  LDSM.16.M88.4 R40, [R227+0x5000] ;  /* 0x00500000e328783b */ /* 0x000fe20000000200 */
[----:B-1----:R-:W-:-:S04]  /*d0e0*/  FMUL.FTZ R0, R22, UR22 ;  /* 0x0000001616007c20 */ /* 0x002fc80008410000 */
[----:B------:R1:W-:Y:S02]  /*d0f0*/  MUFU.TANH R203, R0 ;  /* 0x0000000000cb7308 */ /* 0x0003e40000002400 */
[----:B-1----:R-:W-:Y:S02]  /*d100*/  FMUL.FTZ R0, R23, UR22 ;  /* 0x0000001617007c20 */ /* 0x002fe40008410000 */
[----:B------:R-:W1:Y:S04]  /*d110*/  LDSM.16.M88.4 R20, [R236] ;  /* 0x00000000ec14783b */ /* 0x000e680000000200 */
[----:B------:R3:W4:Y:S02]  /*d120*/  MUFU.TANH R133, R0 ;  /* 0x0000000000857308 */ /* 0x0007240000002400 */
[----:B---3--:R-:W-:-:S06]  /*d130*/  FMUL.FTZ R0, R32, UR22 ;  /* 0x0000001620007c20 */ /* 0x008fcc0008410000 */
[----:B------:R3:W-:Y:S02]  /*d140*/  MUFU.TANH R202, R0 ;  /* 0x0000000000ca7308 */ /* 0x0007e40000002400 */
[----:B---3--:R-:W-:Y:S01]  /*d150*/  FMUL.FTZ R0, R33, UR22 ;  /* 0x0000001621007c20 */ /* 0x008fe20008410000 */
[----:B-1----:R-:W-:Y:S05]  /*d160*/  HMMA.16816.F32.BF16 R80, R12, R20, R80 ;  /* 0x000000140c50723c */ /* 0x002fea0000041850 */
[----:B------:R1:W3:Y:S02]  /*d170*/  MUFU.TANH R132, R0 ;  /* 0x0000000000847308 */ /* 0x0002e40000002400 */
[----:B-1----:R-:W-:-:S02]  /*d180*/  FMUL.FTZ R0, R34, UR22 ;  /* 0x0000001622007c20 */ /* 0x002fc40008410000 */
[----:B------:R-:W1:Y:S04]  /*d190*/  LDSM.16.M88.4 R32, [R234] ;  /* 0x00000000ea20783b */ /* 0x000e680000000200 */
[----:B------:R5:W-:Y:S02]  /*d1a0*/  MUFU.TANH R199, R0 ;  /* 0x0000000000c77308 */ /* 0x000be40000002400 */
[C-C-:B-----5:R-:W-:Y:S02]  /*d1b0*/  LOP3.LUT R0, R2.reuse, 0x8, R64.reuse, 0xfe, !PT ;  /* 0x0000000802007812 */ /* 0x160fe400078efe40 */
[----:B------:R-:W-:Y:S02]  /*d1c0*/  LOP3.LUT R2, R2, 0x10, R64, 0xfe, !PT ;  /* 0x0000001002027812 */ /* 0x000fe400078efe40 */
[----:B------:R-:W-:-:S02]  /*d1d0*/  ISETP.GE.AND P5, PT, R0, R7, PT ;  /* 0x000000070000720c */ /* 0x000fc40003fa6270 */
[-C--:B------:R-:W-:Y:S02]  /*d1e0*/  ISETP.GE.AND P2, PT, R0, R6.reuse, PT ;  /* 0x000000060000720c */ /* 0x080fe40003f46270 */
[----:B------:R-:W-:Y:S02]  /*d1f0*/  LOP3.LUT R0, R64, UR4, RZ, 0xfc, !PT ;  /* 0x0000000440007c12 */ /* 0x000fe4000f8efcff */
[C---:B------:R-:W-:Y:S02]  /*d200*/  ISETP.GE.AND P1, PT, R2.reuse, R7, PT ;  /* 0x000000070200720c */ /* 0x040fe40003f26270 */
[----:B------:R-:W-:Y:S01]  /*d210*/  ISETP.GE.AND P4, PT, R2, R6, PT ;  /* 0x000000060200720c */ /* 0x000fe20003f86270 */
[C---:B------:R-:W-:Y:S02]  /*d220*/  VIADD R4, R0.reuse, 0x1 ;  /* 0x0000000100047836 */ /* 0x040fe40000000000 */
[----:B------:R-:W-:-:S03]  /*d230*/  VIADD R2, R0, 0x9 ;  /* 0x0000000900027836 */ /* 0x000fc60000000000 */
[CC--:B------:R-:W-:Y:S02]  /*d240*/  ISETP.GE.AND P6, PT, R4.reuse, R7.reuse, PT ;  /* 0x000000070400720c */ /* 0x0c0fe40003fc6270 */
[-C--:B------:R-:W-:Y:S01]  /*d250*/  ISETP.GE.AND P3, PT, R4, R6.reuse, PT ;  /* 0x000000060400720c */ /* 0x080fe20003f66270 */
[----:B------:R-:W-:Y:S01]  /*d260*/  FMUL.FTZ R4, R25, UR22 ;  /* 0x0000001619047c20 */ /* 0x000fe20008410000 */
[----:B------:R-:W-:Y:S01]  /*d270*/  FSEL R111, R204, -INF , !P6 ;  /* 0xff800000cc6f7808 */ /* 0x000fe20007000000 */
[----:B------:R-:W-:Y:S01]  /*d280*/  IMAD.MOV.U32 R204, RZ, RZ, R91 ;  /* 0x000000ffffcc7224 */ /* 0x000fe200078e005b */
[----:B------:R-:W-:Y:S01]  /*d290*/  FSEL R130, R130, -INF , !P3 ;  /* 0xff80000082827808 */ /* 0x000fe20005800000 */
[----:B------:R5:W3:Y:S01]  /*d2a0*/  MUFU.TANH R100, R4 ;  /* 0x0000000400647308 */ /* 0x000ae20000002400 */
[CC--:B------:R-:W-:Y:S01]  /*d2b0*/  ISETP.GE.AND P6, PT, R2.reuse, R7.reuse, PT ;  /* 0x000000070200720c */ /* 0x0c0fe20003fc6270 */
[C---:B------:R-:W-:Y:S01]  /*d2c0*/  HMMA.16816.F32.BF16 R88, R12.reuse, R30, R72 ;  /* 0x0000001e0c58723c */ /* 0x040fe20000041848 */
[-C--:B------:R-:W-:Y:S01]  /*d2d0*/  ISETP.GE.AND P3, PT, R2, R6.reuse, PT ;  /* 0x000000060200720c */ /* 0x080fe20003f66270 */
[----:B------:R-:W-:Y:S01]  /*d2e0*/  VIADD R2, R0, 0x11 ;  /* 0x0000001100027836 */ /* 0x000fe20000000000 */
[----:B------:R-:W-:Y:S01]  /*d2f0*/  FSEL R108, R206, -INF , !P6 ;  /* 0xff800000ce6c7808 */ /* 0x000fe20007000000 */
[----:B------:R-:W-:Y:S01]  /*d300*/  IMAD.MOV.U32 R206, RZ, RZ, R197 ;  /* 0x000000ffffce7224 */ /* 0x000fe200078e00c5 */
[----:B------:R-:W-:Y:S01]  /*d310*/  FSEL R112, R252, -INF , !P3 ;  /* 0xff800000fc707808 */ /* 0x000fe20005800000 */
[----:B------:R-:W-:Y:S01]  /*d320*/  HMMA.16816.F32.BF16 R72, R12, R22, R124 ;  /* 0x000000160c48723c */ /* 0x000fe2000004187c */
[CC--:B------:R-:W-:Y:S01]  /*d330*/  ISETP.GE.AND P6, PT, R2.reuse, R7.reuse, PT ;  /* 0x000000070200720c */ /* 0x0c0fe20003fc6270 */
[----:B------:R-:W-:Y:S01]  /*d340*/  IMAD.MOV.U32 R197, RZ, RZ, R194 ;  /* 0x000000ffffc57224 */ /* 0x000fe200078e00c2 */
[-C--:B------:R-:W-:Y:S01]  /*d350*/  ISETP.GE.AND P3, PT, R2, R6.reuse, PT ;  /* 0x000000060200720c */ /* 0x080fe20003f66270 */
[----:B------:R-:W-:Y:S01]  /*d360*/  VIADD R2, R0, 0x19 ;  /* 0x0000001900027836 */ /* 0x000fe20000000000 */
[----:B------:R-:W-:Y:S01]  /*d370*/  FSEL R102, R250, -INF , !P6 ;  /* 0xff800000fa667808 */ /* 0x000fe20007000000 */
[----:B------:R-:W-:Y:S01]  /*d380*/  HMMA.16816.F32.BF16 R28, R8, R50, R56 ;  /* 0x00000032081c723c */ /* 0x000fe20000041838 */
[----:B------:R-:W-:Y:S01]  /*d390*/  FSEL R113, R249, -INF , !P3 ;  /* 0xff800000f9717808 */ /* 0x000fe20005800000 */
[----:B------:R-:W-:Y:S01]  /*d3a0*/  IMAD.MOV.U32 R194, RZ, RZ, R186 ;  /* 0x000000ffffc27224 */ /* 0x000fe200078e00ba */
[-C--:B------:R-:W-:Y:S01]  /*d3b0*/  ISETP.GE.AND P6, PT, R2, R7.reuse, PT ;  /* 0x000000070200720c */ /* 0x080fe20003fc6270 */
[----:B-----5:R-:W-:Y:S01]  /*d3c0*/  FMUL.FTZ R4, R26, UR22 ;  /* 0x000000161a047c20 */ /* 0x020fe20008410000 */
[-C--:B------:R-:W-:Y:S01]  /*d3d0*/  ISETP.GE.AND P3, PT, R2, R6.reuse, PT ;  /* 0x000000060200720c */ /* 0x080fe20003f66270 */
[----:B------:R-:W-:Y:S01]  /*d3e0*/  VIADD R2, R0, 0x21 ;  /* 0x0000002100027836 */ /* 0x000fe20000000000 */
[----:B------:R-:W-:Y:S01]  /*d3f0*/  FSEL R101, R251, -INF , !P6 ;  /* 0xff800000fb657808 */ /* 0x000fe20007000000 */
[----:B------:R5:W-:Y:S01]  /*d400*/  MUFU.TANH R193, R4 ;  /* 0x0000000400c17308 */ /* 0x000be20000002400 */
[----:B------:R-:W-:Y:S01]  /*d410*/  FSEL R114, R248, -INF , !P3 ;  /* 0xff800000f8727808 */ /* 0x000fe20005800000 */
[C---:B-1----:R-:W-:Y:S01]  /*d420*/  HMMA.16816.F32.BF16 R56, R12.reuse, R32, R120 ;  /* 0x000000200c38723c */ /* 0x042fe20000041878 */
[CC--:B------:R-:W-:Y:S01]  /*d430*/  ISETP.GE.AND P6, PT, R2.reuse, R7.reuse, PT ;  /* 0x000000070200720c */ /* 0x0c0fe20003fc6270 */
[----:B------:R-:W-:Y:S01]  /*d440*/  LDSM.16.M88.4 R20, [R227+0x6800] ;  /* 0x00680000e314783b */ /* 0x000fe20000000200 */
[-C--:B------:R-:W-:Y:S01]  /*d450*/  ISETP.GE.AND P3, PT, R2, R6.reuse, PT ;  /* 0x000000060200720c */ /* 0x080fe20003f66270 */
[----:B------:R-:W-:Y:S01]  /*d460*/  VIADD R2, R0, 0x29 ;  /* 0x0000002900027836 */ /* 0x000fe20000000000 */
[----:B------:R-:W-:Y:S01]  /*d470*/  FSEL R103, R247, -INF , !P6 ;  /* 0xff800000f7677808 */ /* 0x000fe20007000000 */
[----:B------:R-:W-:Y:S01]  /*d480*/  IMAD.MOV.U32 R247, RZ, RZ, R179 ;  /* 0x000000fffff77224 */ /* 0x000fe200078e00b3 */
[----:B------:R-:W-:Y:S01]  /*d490*/  FSEL R115, R223, -INF , !P3 ;  /* 0xff800000df737808 */ /* 0x000fe20005800000 */
[----:B------:R-:W-:Y:S01]  /*d4a0*/  IMAD.MOV.U32 R179, RZ, RZ, R65 ;  /* 0x000000ffffb37224 */ /* 0x000fe200078e0041 */
[CC--:B------:R-:W-:Y:S01]  /*d4b0*/  ISETP.GE.AND P6, PT, R2.reuse, R7.reuse, PT ;  /* 0x000000070200720c */ /* 0x0c0fe20003fc6270 */
[----:B------:R-:W-:Y:S01]  /*d4c0*/  HMMA.16816.F32.BF16 R48, R12, R46, R116 ;  /* 0x0000002e0c30723c */ /* 0x000fe20000041874 */
[-C--:B------:R-:W-:Y:S01]  /*d4d0*/  ISETP.GE.AND P3, PT, R2, R6.reuse, PT ;  /* 0x000000060200720c */ /* 0x080fe20003f66270 */
[----:B------:R-:W-:Y:S01]  /*d4e0*/  VIADD R2, R0, 0x31 ;  /* 0x0000003100027836 */ /* 0x000fe20000000000 */
[----:B------:R-:W-:Y:S01]  /*d4f0*/  FSEL R109, R246, -INF , !P6 ;  /* 0xff800000f66d7808 */ /* 0x000fe20007000000 */
[----:B------:R-:W-:Y:S01]  /*d500*/  LDSM.16.M88.4 R44, [R227+0x6000] ;  /* 0x00600000e32c783b */ /* 0x000fe20000000200 */
[----:B------:R-:W-:Y:S01]  /*d510*/  FSEL R168, R222, -INF , !P3 ;  /* 0xff800000dea87808 */ /* 0x000fe20005800000 */
[----:B-----5:R-:W-:Y:S01]  /*d520*/  FMUL.FTZ R4, R27, UR22 ;  /* 0x000000161b047c20 */ /* 0x020fe20008410000 */
[CC--:B------:R-:W-:Y:S01]  /*d530*/  ISETP.GE.AND P6, PT, R2.reuse, R7.reuse, PT ;  /* 0x000000070200720c */ /* 0x0c0fe20003fc6270 */
[----:B------:R-:W1:Y:S01]  /*d540*/  LDSM.16.M88.4 R24, [R227+0x5800] ;  /* 0x00580000e318783b */ /* 0x000e620000000200 */
[-C--:B------:R-:W-:Y:S01]  /*d550*/  ISETP.GE.AND P3, PT, R2, R6.reuse, PT ;  /* 0x000000060200720c */ /* 0x080fe20003f66270 */
[----:B------:R-:W-:Y:S01]  /*d560*/  VIADD R2, R0, 0x39 ;  /* 0x0000003900027836 */ /* 0x000fe20000000000 */
[----:B------:R-:W-:Y:S01]  /*d570*/  FSEL R110, R221, -INF , !P6 ;  /* 0xff800000dd6e7808 */ /* 0x000fe20007000000 */
[----:B------:R5:W3:Y:S01]  /*d580*/  MUFU.TANH R67, R4 ;  /* 0x0000000400437308 */ /* 0x000ae20000002400 */
[----:B------:R-:W-:Y:S01]  /*d590*/  FSEL R124, R220, -INF , !P3 ;  /* 0xff800000dc7c7808 */ /* 0x000fe20005800000 */
[----:B------:R-:W-:Y:S01]  /*d5a0*/  IMAD.MOV.U32 R222, RZ, RZ, R201 ;  /* 0x000000ffffde7224 */ /* 0x000fe200078e00c9 */
[CC--:B------:R-:W-:Y:S01]  /*d5b0*/  ISETP.GE.AND P6, PT, R2.reuse, R7.reuse, PT ;  /* 0x000000070200720c */ /* 0x0c0fe20003fc6270 */
[----:B------:R-:W-:Y:S01]  /*d5c0*/  IMAD.MOV.U32 R201, RZ, RZ, R198 ;  /* 0x000000ffffc97224 */ /* 0x000fe200078e00c6 */
[-C--:B------:R-:W-:Y:S01]  /*d5d0*/  ISETP.GE.AND P3, PT, R2, R6.reuse, PT ;  /* 0x000000060200720c */ /* 0x080fe20003f66270 */
[----:B------:R-:W-:Y:S01]  /*d5e0*/  VIADD R2, R0, 0x41 ;  /* 0x0000004100027836 */ /* 0x000fe20000000000 */
[----:B------:R-:W-:Y:S01]  /*d5f0*/  FSEL R104, R219, -INF , !P6 ;  /* 0xff800000db687808 */ /* 0x000fe20007000000 */
[----:B------:R-:W-:Y:S01]  /*d600*/  IMAD.MOV.U32 R219, RZ, RZ, R179 ;  /* 0x000000ffffdb7224 */ /* 0x000fe200078e00b3 */
[----:B------:R-:W-:Y:S01]  /*d610*/  FSEL R125, R218, -INF , !P3 ;  /* 0xff800000da7d7808 */ /* 0x000fe20005800000 */
[----:B------:R-:W-:Y:S01]  /*d620*/  IMAD.MOV.U32 R218, RZ, RZ, R208 ;  /* 0x000000ffffda7224 */ /* 0x000fe200078e00d0 */
[C---:B------:R-:W-:Y:S01]  /*d630*/  ISETP.GE.AND P6, PT, R2.reuse, R7, PT ;  /* 0x000000070200720c */ /* 0x040fe20003fc6270 */
[----:B------:R-:W-:Y:S01]  /*d640*/  IMAD.MOV.U32 R208, RZ, RZ, R175 ;  /* 0x000000ffffd07224 */ /* 0x000fe200078e00af */
[----:B------:R-:W-:Y:S01]  /*d650*/  ISETP.GE.AND P3, PT, R2, R6, PT ;  /* 0x000000060200720c */ /* 0x000fe20003f66270 */
[----:B------:R-:W-:Y:S01]  /*d660*/  VIADD R2, R0, 0x49 ;  /* 0x0000004900027836 */ /* 0x000fe20000000000 */
[----:B------:R-:W-:Y:S01]  /*d670*/  FSEL R105, R39, -INF , !P6 ;  /* 0xff80000027697808 */ /* 0x000fe20007000000 */
[----:B------:R-:W-:-:S02]  /*d680*/  IMAD.MOV.U32 R198, RZ, RZ, R194 ;  /* 0x000000ffffc67224 */ /* 0x000fc400078e00c2 */
[----:B-----5:R-:W-:Y:S01]  /*d690*/  FMUL.FTZ R4, R16, UR22 ;  /* 0x0000001610047c20 */ /* 0x020fe20008410000 */
[----:B------:R-:W-:Y:S01]  /*d6a0*/  FSEL R126, R217, -INF , !P3 ;  /* 0xff800000d97e7808 */ /* 0x000fe20005800000 */
[----:B------:R-:W-:Y:S01]  /*d6b0*/  IMAD.MOV.U32 R194, RZ, RZ, R195 ;  /* 0x000000ffffc27224 */ /* 0x000fe200078e00c3 */
[CC--:B------:R-:W-:Y:S01]  /*d6c0*/  ISETP.GE.AND P6, PT, R2.reuse, R7.reuse, PT ;  /* 0x000000070200720c */ /* 0x0c0fe20003fc6270 */
[----:B------:R5:W-:Y:S01]  /*d6d0*/  MUFU.TANH R186, R4 ;  /* 0x0000000400ba7308 */ /* 0x000be20000002400 */
[-C--:B------:R-:W-:Y:S01]  /*d6e0*/  ISETP.GE.AND P3, PT, R2, R6.reuse, PT ;  /* 0x000000060200720c */ /* 0x080fe20003f66270 */
[----:B------:R-:W-:Y:S01]  /*d6f0*/  VIADD R2, R0, 0x51 ;  /* 0x0000005100027836 */ /* 0x000fe20000000000 */
[----:B------:R-:W-:Y:S01]  /*d700*/  FSEL R106, R216, -INF , !P6 ;  /* 0xff800000d86a7808 */ /* 0x000fe20007000000 */
[----:B------:R-:W-:Y:S01]  /*d710*/  IMAD.MOV.U32 R195, RZ, RZ, R187 ;  /* 0x000000ffffc37224 */ /* 0x000fe200078e00bb */
        /* <DEDUP_REMOVED lines=9> */
[----:B------:R-:W-:Y:S01]  /*d7b0*/  HMMA.16816.F32.BF16 R96, R12, R34, R96 ;  /* 0x000000220c60723c */ /* 0x000fe20000041860 */
[CC--:B------:R-:W-:Y:S01]  /*d7c0*/  ISETP.GE.AND P6, PT, R2.reuse, R7.reuse, PT ;  /* 0x000000070200720c */ /* 0x0c0fe20003fc6270 */
[----:B------:R-:W3:Y:S01]  /*d7d0*/  LDSM.16.M88.4 R12, [R227+0x7000] ;  /* 0x00700000e30c783b */ /* 0x000ee20000000200 */
[----:B-----5:R-:W-:Y:S01]  /*d7e0*/  FMUL.FTZ R4, R17, UR22 ;  /* 0x0000001611047c20 */ /* 0x020fe20008410000 */
[-C--:B------:R-:W-:Y:S01]  /*d7f0*/  ISETP.GE.AND P3, PT, R2, R6.reuse, PT ;  /* 0x000000060200720c */ /* 0x080fe20003f66270 */
[----:B------:R-:W-:Y:S01]  /*d800*/  VIADD R2, R0, 0x61 ;  /* 0x0000006100027836 */ /* 0x000fe20000000000 */
[----:B------:R-:W-:Y:S01]  /*d810*/  FSEL R116, R189, -INF , !P6 ;  /* 0xff800000bd747808 */ /* 0x000fe20007000000 */
[----:B------:R5:W3:Y:S01]  /*d820*/  MUFU.TANH R66, R4 ;  /* 0x0000000400427308 */ /* 0x000ae20000002400 */
[----:B------:R-:W-:Y:S01]  /*d830*/  FSEL R121, R188, -INF , !P3 ;  /* 0xff800000bc797808 */ /* 0x000fe20005800000 */
[----:B-1----:R-:W-:Y:S01]  /*d840*/  HMMA.16816.F32.BF16 R68, R8, R26, R68 ;  /* 0x0000001a0844723c */ /* 0x002fe20000041844 */
        /* <DEDUP_REMOVED lines=26> */
[C---:B------:R-:W-:Y:S01]  /*d9f0*/  HMMA.16816.F32.BF16 R32, R8.reuse, R20, R80 ;  /* 0x000000140820723c */ /* 0x040fe20000041850 */
[-C--:B------:R-:W-:Y:S01]  /*da00*/  ISETP.GE.AND P3, PT, R2, R6.reuse, PT ;  /* 0x000000060200720c */ /* 0x080fe20003f66270 */
[----:B------:R-:W-:Y:S01]  /*da10*/  VIADD R2, R0, 0x81 ;  /* 0x0000008100027836 */ /* 0x000fe20000000000 */
[----:B--2---:R-:W-:Y:S01]  /*da20*/  FSEL R169, R169, -INF , !P6 ;  /* 0xff800000a9a97808 */ /* 0x004fe20007000000 */
[----:B------:R-:W-:Y:S01]  /*da30*/  IMAD.MOV.U32 R249, RZ, RZ, R213 ;  /* 0x000000fffff97224 */ /* 0x000fe200078e00d5 */
[----:B----4-:R-:W-:Y:S01]  /*da40*/  FSEL R178, R133, -INF , !P3 ;  /* 0xff80000085b27808 */ /* 0x010fe20005800000 */
[----:B------:R-:W-:Y:S01]  /*da50*/  IMAD.MOV.U32 R133, RZ, RZ, R184 ;  /* 0x000000ffff857224 */ /* 0x000fe200078e00b8 */
[CC--:B------:R-:W-:Y:S01]  /*da60*/  ISETP.GE.AND P6, PT, R2.reuse, R7.reuse, PT ;  /* 0x000000070200720c */ /* 0x0c0fe20003fc6270 */
[C---:B------:R-:W-:Y:S01]  /*da70*/  HMMA.16816.F32.BF16 R20, R8.reuse, R22, R72 ;  /* 0x000000160814723c */ /* 0x040fe20000041848 */
[----:B-1----:R-:W-:Y:S01]  /*da80*/  FMUL.FTZ R4, R19, UR22 ;  /* 0x0000001613047c20 */ /* 0x002fe20008410000 */
[-C--:B------:R-:W-:Y:S01]  /*da90*/  ISETP.GE.AND P3, PT, R2, R6.reuse, PT ;  /* 0x000000060200720c */ /* 0x080fe20003f66270 */
[----:B------:R-:W-:Y:S01]  /*daa0*/  VIADD R2, R0, 0x89 ;  /* 0x0000008900027836 */ /* 0x000fe20000000000 */
[----:B---3--:R-:W-:Y:S01]  /*dab0*/  FSEL R132, R132, -INF , !P6 ;  /* 0xff80000084847808 */ /* 0x008fe20007000000 */
[----:B------:R1:W2:Y:S01]  /*dac0*/  MUFU.TANH R65, R4 ;  /* 0x0000000400417308 */ /* 0x0002a20000002400 */
[C---:B------:R-:W-:Y:S01]  /*dad0*/  HMMA.16816.F32.BF16 R16, R8.reuse, R40, R52 ;  /* 0x000000280810723c */ /* 0x040fe20000041834 */
[----:B------:R-:W-:Y:S01]  /*dae0*/  FSEL R184, R131, -INF , !P3 ;  /* 0xff80000083b87808 */ /* 0x000fe20005800000 */
[----:B------:R-:W-:Y:S01]  /*daf0*/  IMAD.U32 R74, RZ, RZ, UR4 ;  /* 0x00000004ff4a7e24 */ /* 0x000fe2000f8e00ff */
[CC--:B------:R-:W-:Y:S01]  /*db00*/  ISETP.GE.AND P6, PT, R2.reuse, R7.reuse, PT ;  /* 0x000000070200720c */ /* 0x0c0fe20003fc6270 */
[----:B------:R-:W-:Y:S01]  /*db10*/  IMAD.MOV.U32 R213, RZ, RZ, R194 ;  /* 0x000000ffffd57224 */ /* 0x000fe200078e00c2 */
[----:B------:R-:W-:Y:S01]  /*db20*/  ISETP.GE.AND P3, PT, R2, R6, PT ;  /* 0x000000060200720c */ /* 0x000fe20003f66270 */
[----:B------:R-:W-:Y:S01]  /*db30*/  VIADD R2, R0, 0x91 ;  /* 0x0000009100027836 */ /* 0x000fe20000000000 */
[----:B------:R-:W-:Y:S01]  /*db40*/  MOV R223, R204 ;  /* 0x000000cc00df7202 */ /* 0x000fe20000000f00 */
[----:B------:R-:W-:Y:S01]  /*db50*/  IMAD.MOV.U32 R204, RZ, RZ, R185 ;  /* 0x000000ffffcc7224 */ /* 0x000fe200078e00b9 */
[----:B------:R-:W-:Y:S01]  /*db60*/  FSEL R131, R100, -INF , !P6 ;  /* 0xff80000064837808 */ /* 0x000fe20007000000 */
[C---:B------:R-:W-:Y:S01]  /*db70*/  HMMA.16816.F32.BF16 R52, R8.reuse, R44, R84 ;  /* 0x0000002c0834723c */ /* 0x040fe20000041854 */
[----:B------:R-:W-:Y:S01]  /*db80*/  FSEL R185, R67, -INF , !P3 ;  /* 0xff80000043b97808 */ /* 0x000fe20005800000 */
[----:B------:R-:W-:Y:S01]  /*db90*/  IMAD.MOV.U32 R100, RZ, RZ, R207 ;  /* 0x000000ffff647224 */ /* 0x000fe200078e00cf */
[CC--:B------:R-:W-:Y:S01]  /*dba0*/  ISETP.GE.AND P6, PT, R2.reuse, R7.reuse, PT ;  /* 0x000000070200720c */ /* 0x0c0fe20003fc6270 */
[----:B------:R-:W-:Y:S01]  /*dbb0*/  IMAD.MOV.U32 R207, RZ, RZ, R200 ;  /* 0x000000ffffcf7224 */ /* 0x000fe200078e00c8 */
[-C--:B------:R-:W-:Y:S01]  /*dbc0*/  ISETP.GE.AND P3, PT, R2, R6.reuse, PT ;  /* 0x000000060200720c */ /* 0x080fe20003f66270 */
[----:B-1----:R-:W-:Y:S01]  /*dbd0*/  FMUL.FTZ R4, R28, UR22 ;  /* 0x000000161c047c20 */ /* 0x002fe20008410000 */
[----:B------:R-:W-:Y:S01]  /*dbe0*/  VIADD R2, R0, 0x99 ;  /* 0x0000009900027836 */ /* 0x000fe20000000000 */
[----:B------:R-:W-:Y:S01]  /*dbf0*/  FSEL R170, R66, -INF , !P6 ;  /* 0xff80000042aa7808 */ /* 0x000fe20007000000 */
[C---:B------:R-:W-:Y:S01]  /*dc00*/  HMMA.16816.F32.BF16 R44, R8.reuse, R46, R88 ;  /* 0x0000002e082c723c */ /* 0x040fe20000041858 */
[----:B------:R1:W-:Y:S01]  /*dc10*/  MUFU.TANH R179, R4 ;  /* 0x0000000400b37308 */ /* 0x0003e20000002400 */
[----:B--2---:R-:W-:Y:S01]  /*dc20*/  FSEL R190, R65, -INF , !P3 ;  /* 0xff80000041be7808 */ /* 0x004fe20005800000 */
[----:B------:R-:W-:Y:S01]  /*dc30*/  IMAD.MOV.U32 R200, RZ, RZ, R197 ;  /* 0x000000ffffc87224 */ /* 0x000fe200078e00c5 */
[C---:B------:R-:W-:Y:S01]  /*dc40*/  ISETP.GE.AND P6, PT, R2.reuse, R7, PT ;  /* 0x000000070200720c */ /* 0x040fe20003fc6270 */
[----:B------:R-:W-:Y:S01]  /*dc50*/  IMAD.U32 R66, RZ, RZ, UR4 ;  /* 0x00000004ff427e24 */ /* 0x000fe2000f8e00ff */
[----:B------:R-:W-:Y:S01]  /*dc60*/  ISETP.GE.AND P3, PT, R2, R6, PT ;  /* 0x000000060200720c */ /* 0x000fe20003f66270 */
[----:B------:R-:W-:Y:S01]  /*dc70*/  VIADD R2, R0, 0xa1 ;  /* 0x000000a100027836 */ /* 0x000fe20000000000 */
[----:B------:R-:W-:Y:S01]  /*dc80*/  MOV R67, UR4 ;  /* 0x0000000400437c02 */ /* 0x000fe20008000f00 */
[----:B------:R-:W-:Y:S01]  /*dc90*/  HMMA.16816.F32.BF16 R48, R8, R14, R48 ;  /* 0x0000000e0830723c */ /* 0x000fe20000041830 */
[----:B------:R-:W-:-:S02]  /*dca0*/  IMAD.MOV.U32 R220, RZ, RZ, R215 ;  /* 0x000000ffffdc7224 */ /* 0x000fc400078e00d7 */
[----:B------:R-:W-:Y:S01]  /*dcb0*/  FMUL.FTZ R68, R68, UR22 ;  /* 0x0000001644447c20 */ /* 0x000fe20008410000 */
[----:B------:R-:W-:Y:S02]  /*dcc0*/  IMAD.MOV.U32 R252, RZ, RZ, R195 ;  /* 0x000000fffffc7224 */ /* 0x000fe400078e00c3 */
[----:B------:R-:W-:Y:S01]  /*dcd0*/  FMUL.FTZ R32, R32, UR22 ;  /* 0x0000001620207c20 */ /* 0x000fe20008410000 */
[----:B------:R-:W-:Y:S02]  /*dce0*/  IMAD.MOV.U32 R215, RZ, RZ, R187 ;  /* 0x000000ffffd77224 */ /* 0x000fe400078e00bb */
[----:B------:R-:W-:Y:S01]  /*dcf0*/  FMUL.FTZ R70, R70, UR22 ;  /* 0x0000001646467c20 */ /* 0x000fe20008410000 */
[----:B------:R-:W-:Y:S01]  /*dd00*/  IMAD.MOV.U32 R123, RZ, RZ, R200 ;  /* 0x000000ffff7b7224 */ /* 0x000fe200078e00c8 */
[----:B------:R-:W-:Y:S01]  /*dd10*/  MUFU.TANH R68, R68 ;  /* 0x0000004400447308 */ /* 0x000fe20000002400 */
[----:B-1----:R-:W-:Y:S01]  /*dd20*/  FMUL.FTZ R4, R29, UR22 ;  /* 0x000000161d047c20 */ /* 0x002fe20008410000 */
[----:B------:R-:W-:-:S02]  /*dd30*/  IMAD.U32 R72, RZ, RZ, UR4 ;  /* 0x00000004ff487e24 */ /* 0x000fc4000f8e00ff */
[----:B------:R-:W-:Y:S01]  /*dd40*/  FMUL.FTZ R52, R52, UR22 ;  /* 0x0000001634347c20 */ /* 0x000fe20008410000 */
[----:B------:R-:W-:Y:S02]  /*dd50*/  IMAD.MOV.U32 R188, RZ, RZ, R198 ;  /* 0x000000ffffbc7224 */ /* 0x000fe400078e00c6 */
[----:B------:R-:W-:Y:S01]  /*dd60*/  FMUL.FTZ R54, R54, UR22 ;  /* 0x0000001636367c20 */ /* 0x000fe20008410000 */
[----:B------:R-:W-:Y:S02]  /*dd70*/  IMAD.MOV.U32 R250, RZ, RZ, R210 ;  /* 0x000000fffffa7224 */ /* 0x000fe400078e00d2 */
[----:B------:R-:W-:Y:S01]  /*dd80*/  FMUL.FTZ R44, R44, UR22 ;  /* 0x000000162c2c7c20 */ /* 0x000fe20008410000 */
[----:B------:R1:W2:Y:S01]  /*dd90*/  MUFU.TANH R39, R4 ;  /* 0x0000000400277308 */ /* 0x0002a20000002400 */
[----:B------:R-:W-:Y:S02]  /*dda0*/  IMAD.MOV.U32 R221, RZ, RZ, R212 ;  /* 0x000000ffffdd7224 */ /* 0x000fe400078e00d4 */
[----:B------:R-:W-:Y:S01]  /*ddb0*/  FMUL.FTZ R46, R46, UR22 ;  /* 0x000000162e2e7c20 */ /* 0x000fe20008410000 */
[----:B------:R-:W-:-:S02]  /*ddc0*/  IMAD.MOV.U32 R248, RZ, RZ, R214 ;  /* 0x000000fffff87224 */ /* 0x000fc400078e00d6 */
[----:B------:R-:W-:Y:S02]  /*ddd0*/  IMAD.U32 R15, RZ, RZ, UR4 ;  /* 0x00000004ff0f7e24 */ /* 0x000fe4000f8e00ff */
[----:B------:R-:W-:Y:S02]  /*dde0*/  IMAD.U32 R75, RZ, RZ, UR4 ;  /* 0x00000004ff4b7e24 */ /* 0x000fe4000f8e00ff */
[----:B------:R-:W-:Y:S01]  /*ddf0*/  FMUL.FTZ R49, R49, UR22 ;  /* 0x0000001631317c20 */ /* 0x000fe20008410000 */
[----:B------:R-:W-:Y:S01]  /*de00*/  FMUL.FTZ R51, R51, UR22 ;  /* 0x0000001633337c20 */ /* 0x000fe20008410000 */
[----:B------:R-:W-:Y:S01]  /*de10*/  IMAD.U32 R14, RZ, RZ, UR4 ;  /* 0x00000004ff0e7e24 */ /* 0x000fe2000f8e00ff */
[----:B------:R-:W-:Y:S01]  /*de20*/  MUFU.TANH R32, R32 ;  /* 0x0000002000207308 */ /* 0x000fe20000002400 */
[----:B------:R-:W-:Y:S02]  /*de30*/  IMAD.U32 R65, RZ, RZ, UR4 ;  /* 0x00000004ff417e24 */ /* 0x000fe4000f8e00ff */
[----:B------:R-:W-:-:S02]  /*de40*/  IMAD.U32 R80, RZ, RZ, UR4 ;  /* 0x00000004ff507e24 */ /* 0x000fc4000f8e00ff */
[----:B------:R-:W-:Y:S02]  /*de50*/  IMAD.U32 R81, RZ, RZ, UR4 ;  /* 0x00000004ff517e24 */ /* 0x000fe4000f8e00ff */
[----:B-1----:R-:W-:Y:S01]  /*de60*/  FMUL.FTZ R4, R30, UR22 ;  /* 0x000000161e047c20 */ /* 0x002fe20008410000 */
[----:B------:R-:W-:Y:S08]  /*de70*/  MUFU.TANH R49, R49 ;  /* 0x0000003100317308 */ /* 0x000ff00000002400 */
[----:B------:R1:W-:Y:S08]  /*de80*/  MUFU.TANH R175, R4 ;  /* 0x0000000400af7308 */ /* 0x0003f00000002400 */
[----:B------:R-:W-:Y:S08]  /*de90*/  MUFU.TANH R51, R51 ;  /* 0x0000003300337308 */ /* 0x000ff00000002400 */
[----:B------:R-:W-:Y:S01]  /*dea0*/  MUFU.TANH R70, R70 ;  /* 0x0000004600467308 */ /* 0x000fe20000002400 */
[----:B-1----:R-:W-:-:S02]  /*deb0*/  FMUL.FTZ R4, R31, UR22 ;  /* 0x000000161f047c20 */ /* 0x002fc40008410000 */
[C---:B------:R-:W-:Y:S05]  /*dec0*/  HMMA.16816.F32.BF16 R28, R8.reuse, R42, R60 ;  /* 0x0000002a081c723c */ /* 0x040fea000004183c */
[----:B------:R1:W3:Y:S01]  /*ded0*/  MUFU.TANH R38, R4 ;  /* 0x0000000400267308 */ /* 0x0002e20000002400 */
[----:B------:R-:W-:Y:S01]  /*dee0*/  HMMA.16816.F32.BF16 R60, R8, R24, R92 ;  /* 0x00000018083c723c */ /* 0x000fe2000004185c */
[----:B------:R-:W4:Y:S01]  /*def0*/  LDSM.16.M88.4 R24, [R227+0x7800] ;  /* 0x00780000e318783b */ /* 0x000f220000000200 */
[----:B------:R-:W-:-:S05]  /*df00*/  DEPBAR.LE SB0, 0x0 ;  /* 0x000080000000791a */ /* 0x000fca0000000000 */
[----:B------:R-:W-:Y:S01]  /*df10*/  IMAD.MOV.U32 R93, RZ, RZ, R208 ;  /* 0x000000ffff5d7224 */ /* 0x000fe200078e00d0 */
[----:B------:R-:W-:Y:S01]  /*df20*/  MUFU.TANH R52, R52 ;  /* 0x0000003400347308 */ /* 0x000fe20000002400 */
[----:B------:R-:W-:Y:S01]  /*df30*/  IMAD.MOV.U32 R208, RZ, RZ, R177 ;  /* 0x000000ffffd07224 */ /* 0x000fe200078e00b1 */
[----:B--2---:R-:W-:Y:S01]  /*df40*/  FSEL R177, R39, -INF , !P6 ;  /* 0xff80000027b17808 */ /* 0x004fe20007000000 */
[----:B------:R-:W-:Y:S01]  /*df50*/  IMAD.MOV.U32 R95, RZ, RZ, R204 ;  /* 0x000000ffff5f7224 */ /* 0x000fe200078e00cc */
[----:B------:R-:W-:Y:S02]  /*df60*/  ISETP.GE.AND P6, PT, R2, R7, PT ;  /* 0x000000070200720c */ /* 0x000fe40003fc6270 */
[--C-:B------:R-:W-:Y:S01]  /*df70*/  LOP3.LUT R39, R14, 0x38, R64.reuse, 0xfe, !PT ;  /* 0x000000380e277812 */ /* 0x100fe200078efe40 */
[----:B-1----:R-:W-:Y:S01]  /*df80*/  FMUL.FTZ R4, R16, UR22 ;  /* 0x0000001610047c20 */ /* 0x002fe20008410000 */
[----:B---3--:R-:W-:Y:S02]  /*df90*/  FSEL R192, R38, -INF , !P3 ;  /* 0xff80000026c07808 */ /* 0x008fe40005800000 */
[----:B------:R-:W-:Y:S01]  /*dfa0*/  FMUL.FTZ R30, R30, UR22 ;  /* 0x000000161e1e7c20 */ /* 0x000fe20008410000 */
[----:B------:R-:W-:Y:S01]  /*dfb0*/  ISETP.GE.AND P3, PT, R2, R6, PT ;  /* 0x000000060200720c */ /* 0x000fe20003f66270 */
[----:B------:R1:W-:Y:S01]  /*dfc0*/  MUFU.TANH R122, R4 ;  /* 0x00000004007a7308 */ /* 0x0003e20000002400 */
[----:B------:R-:W-:Y:S01]  /*dfd0*/  VIADD R2, R0, 0xa9 ;  /* 0x000000a900027836 */ /* 0x000fe20000000000 */
[----:B------:R-:W-:-:S02]  /*dfe0*/  LOP3.LUT R14, R65, 0x88, R64, 0xfe, !PT ;  /* 0x00000088410e7812 */ /* 0x000fc400078efe40 */
[----:B------:R-:W-:Y:S01]  /*dff0*/  FMUL.FTZ R60, R60, UR22 ;  /* 0x000000163c3c7c20 */ /* 0x000fe20008410000 */
[----:B------:R-:W-:-:S03]  /*e000*/  FMUL.FTZ R62, R62, UR22 ;  /* 0x000000163e3e7c20 */ /* 0x000fc60008410000 */
[----:B------:R-:W-:Y:S08]  /*e010*/  MUFU.TANH R30, R30 ;  /* 0x0000001e001e7308 */ /* 0x000ff00000002400 */
[----:B------:R-:W-:Y:S01]  /*e020*/  MUFU.TANH R60, R60 ;  /* 0x0000003c003c7308 */ /* 0x000fe20000002400 */
[----:B-1----:R-:W-:Y:S01]  /*e030*/  FMUL.FTZ R4, R17, UR22 ;  /* 0x0000001611047c20 */ /* 0x002fe20008410000 */
[----:B----4-:R-:W-:Y:S06]  /*e040*/  HMMA.16816.F32.BF16 R56, R8, R24, R56 ;  /* 0x000000180838723c */ /* 0x010fec0000041838 */
[----:B------:R1:W2:Y:S01]  /*e050*/  MUFU.TANH R37, R4 ;  /* 0x0000000400257308 */ /* 0x0002a20000002400 */
[----:B------:R-:W-:-:S02]  /*e060*/  IMAD.U32 R24, RZ, RZ, UR4 ;  /* 0x00000004ff187e24 */ /* 0x000fc4000f8e00ff */
[----:B------:R-:W-:-:S05]  /*e070*/  IMAD.U32 R25, RZ, RZ, UR4 ;  /* 0x00000004ff197e24 */ /* 0x000fca000f8e00ff */
[----:B------:R-:W-:Y:S01]  /*e080*/  MUFU.TANH R62, R62 ;  /* 0x0000003e003e7308 */ /* 0x000fe20000002400 */
[----:B------:R-:W-:-:S07]  /*e090*/  LOP3.LUT R38, R24, 0x40, R64, 0xfe, !PT ;  /* 0x0000004018267812 */ /* 0x000fce00078efe40 */
[----:B------:R-:W-:Y:S01]  /*e0a0*/  MUFU.TANH R54, R54 ;  /* 0x0000003600367308 */ /* 0x000fe20000002400 */
[----:B-1----:R-:W-:Y:S01]  /*e0b0*/  FMUL.FTZ R4, R18, UR22 ;  /* 0x0000001612047c20 */ /* 0x002fe20008410000 */
[----:B--2---:R-:W-:Y:S01]  /*e0c0*/  FSEL R182, R37, -INF , !P6 ;  /* 0xff80000025b67808 */ /* 0x004fe20007000000 */
[----:B------:R-:W-:Y:S01]  /*e0d0*/  BAR.SYNC.DEFER_BLOCKING 0x0 ;  /* 0x0000000000007b1d */ /* 0x000fe20000010000 */
[----:B------:R-:W-:Y:S01]  /*e0e0*/  ISETP.GE.AND P6, PT, R2, R7, PT ;  /* 0x000000070200720c */ /* 0x000fe20003fc6270 */
[----:B------:R-:W-:Y:S01]  /*e0f0*/  FMUL.FTZ R57, R57, UR22 ;  /* 0x0000001639397c20 */ /* 0x000fe20008410000 */
[----:B------:R-:W-:Y:S01]  /*e100*/  FMUL.FTZ R59, R59, UR22 ;  /* 0x000000163b3b7c20 */ /* 0x000fe20008410000 */
[----:B------:R-:W-:Y:S02]  /*e110*/  LOP3.LUT R37, R15, 0x48, R64, 0xfe, !PT ;  /* 0x000000480f257812 */ /* 0x000fe400078efe40 */
[----:B------:R1:W-:Y:S08]  /*e120*/  MUFU.TANH R119, R4 ;  /* 0x0000000400777308 */ /* 0x0003f00000002400 */
[----:B------:R-:W-:Y:S08]  /*e130*/  MUFU.TANH R57, R57 ;  /* 0x0000003900397308 */ /* 0x000ff00000002400 */
[----:B------:R-:W-:Y:S01]  /*e140*/  MUFU.TANH R59, R59 ;  /* 0x0000003b003b7308 */ /* 0x000fe20000002400 */
[----:B-1----:R-:W-:-:S02]  /*e150*/  FMUL.FTZ R4, R19, UR22 ;  /* 0x0000001613047c20 */ /* 0x002fc40008410000 */
[C---:B------:R-:W-:Y:S05]  /*e160*/  HMMA.16816.F32.BF16 R16, R8.reuse, R12, R76 ;  /* 0x0000000c0810723c */ /* 0x040fea000004184c */
[----:B------:R-:W1:Y:S01]  /*e170*/  MUFU.TANH R5, R4 ;  /* 0x0000000400057308 */ /* 0x000e620000002400 */
[----:B------:R-:W-:Y:S01]  /*e180*/  HMMA.16816.F32.BF16 R8, R8, R26, R96 ;  /* 0x0000001a0808723c */ /* 0x000fe20000041860 */
[----:B------:R-:W-:Y:S02]  /*e190*/  IMAD.U32 R12, RZ, RZ, UR4 ;  /* 0x00000004ff0c7e24 */ /* 0x000fe4000f8e00ff */
[----:B------:R-:W-:Y:S02]  /*e1a0*/  IMAD.U32 R76, RZ, RZ, UR4 ;  /* 0x00000004ff4c7e24 */ /* 0x000fe4000f8e00ff */
[----:B------:R-:W-:Y:S01]  /*e1b0*/  IMAD.U32 R77, RZ, RZ, UR4 ;  /* 0x00000004ff4d7e24 */ /* 0x000fe2000f8e00ff */
[--C-:B------:R-:W-:Y:S01]  /*e1c0*/  LOP3.LUT R40, R12, 0x30, R64.reuse, 0xfe, !PT ;  /* 0x000000300c287812 */ /* 0x100fe200078efe40 */
[----:B------:R-:W-:Y:S01]  /*e1d0*/  IMAD.U32 R13, RZ, RZ, UR4 ;  /* 0x00000004ff0d7e24 */ /* 0x000fe2000f8e00ff */
[--C-:B------:R-:W-:Y:S01]  /*e1e0*/  LOP3.LUT R12, R66, 0x98, R64.reuse, 0xfe, !PT ;  /* 0x00000098420c7812 */ /* 0x100fe200078efe40 */
[----:B------:R-:W-:Y:S01]  /*e1f0*/  IMAD.U32 R79, RZ, RZ, UR4 ;  /* 0x00000004ff4f7e24 */ /* 0x000fe2000f8e00ff */
[----:B------:R-:W-:Y:S02]  /*e200*/  MUFU.TANH R44, R44 ;  /* 0x0000002c002c7308 */ /* 0x000fe40000002400 */
[----:B------:R-:W-:-:S02]  /*e210*/  LOP3.LUT R41, R13, 0x28, R64, 0xfe, !PT ;  /* 0x000000280d297812 */ /* 0x000fc400078efe40 */
[--C-:B------:R-:W-:Y:S02]  /*e220*/  LOP3.LUT R65, R79, 0xf0, R64.reuse, 0xfe, !PT ;  /* 0x000000f04f417812 */ /* 0x100fe400078efe40 */
[----:B-1----:R-:W-:Y:S01]  /*e230*/  FSEL R197, R5, -INF , !P3 ;  /* 0xff80000005c57808 */ /* 0x002fe20005800000 */
[----:B------:R-:W-:Y:S01]  /*e240*/  FMUL.FTZ R4, R28, UR22 ;  /* 0x000000161c047c20 */ /* 0x000fe20008410000 */
[----:B------:R-:W-:Y:S01]  /*e250*/  ISETP.GE.AND P3, PT, R2, R6, PT ;  /* 0x000000060200720c */ /* 0x000fe20003f66270 */
[----:B------:R-:W-:Y:S01]  /*e260*/  FMUL.FTZ R2, R71, UR22 ;  /* 0x0000001647027c20 */ /* 0x000fe20008410000 */
[----:B------:R-:W-:Y:S01]  /*e270*/  IMAD.U32 R5, RZ, RZ, UR4 ;  /* 0x00000004ff057e24 */ /* 0x000fe2000f8e00ff */
[----:B------:R1:W-:Y:S01]  /*e280*/  MUFU.TANH R94, R4 ;  /* 0x00000004005e7308 */ /* 0x0003e20000002400 */
[----:B------:R-:W-:Y:S02]  /*e290*/  IMAD.U32 R71, RZ, RZ, UR4 ;  /* 0x00000004ff477e24 */ /* 0x000fe4000f8e00ff */
[----:B------:R-:W-:Y:S01]  /*e2a0*/  FMUL.FTZ R9, R9, UR22 ;  /* 0x0000001609097c20 */ /* 0x000fe20008410000 */
[--C-:B------:R-:W-:Y:S01]  /*e2b0*/  LOP3.LUT R42, R5, 0x20, R64.reuse, 0xfe, !PT ;  /* 0x00000020052a7812 */ /* 0x100fe200078efe40 */
[----:B------:R-:W-:Y:S01]  /*e2c0*/  IMAD.U32 R28, RZ, RZ, UR4 ;  /* 0x00000004ff1c7e24 */ /* 0x000fe2000f8e00ff */
[----:B------:R-:W-:-:S02]  /*e2d0*/  LOP3.LUT R5, R67, 0xa0, R64, 0xfe, !PT ;  /* 0x000000a043057812 */ /* 0x000fc400078efe40 */
[----:B------:R2:W-:Y:S02]  /*e2e0*/  MUFU.TANH R87, R2 ;  /* 0x0000000200577308 */ /* 0x0005e40000002400 */
[----:B------:R-:W-:-:S06]  /*e2f0*/  LOP3.LUT R28, R28, 0x68, R64, 0xfe, !PT ;  /* 0x000000681c1c7812 */ /* 0x000fcc00078efe40 */
[----:B------:R-:W-:Y:S01]  /*e300*/  MUFU.TANH R9, R9 ;  /* 0x0000000900097308 */ /* 0x000fe20000002400 */
[----:B-1----:R-:W-:Y:S01]  /*e310*/  FMUL.FTZ R4, R29, UR22 ;  /* 0x000000161d047c20 */ /* 0x002fe20008410000 */
[----:B------:R-:W-:-:S05]  /*e320*/  IMAD.U32 R29, RZ, RZ, UR4 ;  /* 0x00000004ff1d7e24 */ /* 0x000fca000f8e00ff */
[----:B------:R-:W-:Y:S01]  /*e330*/  LOP3.LUT R29, R29, 0x60, R64, 0xfe, !PT ;  /* 0x000000601d1d7812 */ /* 0x000fe200078efe40 */
[----:B------:R1:W3:Y:S01]  /*e340*/  MUFU.TANH R92, R4 ;  /* 0x00000004005c7308 */ /* 0x0002e20000002400 */
[----:B--2---:R-:W-:Y:S01]  /*e350*/  FMUL.FTZ R2, R53, UR22 ;  /* 0x0000001635027c20 */ /* 0x004fe20008410000 */
[----:B------:R-:W-:-:S05]  /*e360*/  IMAD.U32 R53, RZ, RZ, UR4 ;  /* 0x00000004ff357e24 */ /* 0x000fca000f8e00ff */
[--C-:B------:R-:W-:Y:S01]  /*e370*/  LOP3.LUT R24, R53, 0x78, R64.reuse, 0xfe, !PT ;  /* 0x0000007835187812 */ /* 0x100fe200078efe40 */
[----:B------:R2:W-:Y:S01]  /*e380*/  MUFU.TANH R86, R2 ;  /* 0x0000000200567308 */ /* 0x0005e20000002400 */
[----:B------:R-:W-:Y:S01]  /*e390*/  LOP3.LUT R53, R76, 0xd0, R64, 0xfe, !PT ;  /* 0x000000d04c357812 */ /* 0x000fe200078efe40 */
[----:B------:R-:W-:-:S06]  /*e3a0*/  IMAD.MOV.U32 R76, RZ, RZ, R181 ;  /* 0x000000ffff4c7224 */ /* 0x000fcc00078e00b5 */
[----:B------:R-:W-:Y:S01]  /*e3b0*/  MUFU.TANH R46, R46 ;  /* 0x0000002e002e7308 */ /* 0x000fe20000002400 */
[----:B-1----:R-:W-:Y:S01]  /*e3c0*/  FMUL.FTZ R4, R31, UR22 ;  /* 0x000000161f047c20 */ /* 0x002fe20008410000 */
[----:B---3--:R-:W-:Y:S01]  /*e3d0*/  FSEL R181, R92, -INF , !P6 ;  /* 0xff8000005cb57808 */ /* 0x008fe20007000000 */
[----:B------:R-:W-:-:S05]  /*e3e0*/  IMAD.U32 R31, RZ, RZ, UR4 ;  /* 0x00000004ff1f7e24 */ /* 0x000fca000f8e00ff */
[----:B------:R1:W3:Y:S01]  /*e3f0*/  MUFU.TANH R91, R4 ;  /* 0x00000004005b7308 */ /* 0x0002e20000002400 */
[----:B--2---:R-:W-:Y:S01]  /*e400*/  FMUL.FTZ R2, R55, UR22 ;  /* 0x0000001637027c20 */ /* 0x004fe20008410000 */
[----:B------:R-:W-:Y:S01]  /*e410*/  IMAD.U32 R55, RZ, RZ, UR4 ;  /* 0x00000004ff377e24 */ /* 0x000fe2000f8e00ff */
[----:B------:R-:W-:-:S04]  /*e420*/  LOP3.LUT R31, R31, 0x58, R64, 0xfe, !PT ;  /* 0x000000581f1f7812 */ /* 0x000fc800078efe40 */
[--C-:B------:R-:W-:Y:S01]  /*e430*/  LOP3.LUT R15, R55, 0x80, R64.reuse, 0xfe, !PT ;  /* 0x00000080370f7812 */ /* 0x100fe200078efe40 */
[----:B------:R2:W-:Y:S01]  /*e440*/  MUFU.TANH R84, R2 ;  /* 0x0000000200547308 */ /* 0x0005e20000002400 */
[----:B------:R-:W-:Y:S01]  /*e450*/  LOP3.LUT R55, R75, 0xd8, R64, 0xfe, !PT ;  /* 0x000000d84b377812 */ /* 0x000fe200078efe40 */
[----:B------:R-:W-:Y:S02]  /*e460*/  IMAD.MOV.U32 R75, RZ, RZ, R218 ;  /* 0x000000ffff4b7224 */ /* 0x000fe400078e00da */
[----:B-1----:R-:W-:Y:S01]  /*e470*/  FMUL.FTZ R4, R61, UR22 ;  /* 0x000000163d047c20 */ /* 0x002fe20008410000 */
[----:B---3--:R-:W-:Y:S01]  /*e480*/  FSEL R189, R91, -INF , !P3 ;  /* 0xff8000005bbd7808 */ /* 0x008fe20005800000 */
[----:B------:R-:W-:Y:S02]  /*e490*/  IMAD.U32 R61, RZ, RZ, UR4 ;  /* 0x00000004ff3d7e24 */ /* 0x000fe4000f8e00ff */
[----:B------:R1:W3:Y:S01]  /*e4a0*/  MUFU.TANH R90, R4 ;  /* 0x00000004005a7308 */ /* 0x0002e20000002400 */
[----:B--2---:R-:W-:Y:S01]  /*e4b0*/  FMUL.FTZ R2, R45, UR22 ;  /* 0x000000162d027c20 */ /* 0x004fe20008410000 */
[----:B------:R-:W-:-:S06]  /*e4c0*/  IMAD.U32 R45, RZ, RZ, UR4 ;  /* 0x00000004ff2d7e24 */ /* 0x000fcc000f8e00ff */
[----:B------:R2:W-:Y:S01]  /*e4d0*/  MUFU.TANH R85, R2 ;  /* 0x0000000200557308 */ /* 0x0005e20000002400 */
[----:B-1----:R-:W-:Y:S01]  /*e4e0*/  FMUL.FTZ R4, R63, UR22 ;  /* 0x000000163f047c20 */ /* 0x002fe20008410000 */
[----:B------:R-:W-:-:S06]  /*e4f0*/  IMAD.U32 R63, RZ, RZ, UR4 ;  /* 0x00000004ff3f7e24 */ /* 0x000fcc000f8e00ff */
[----:B------:R1:W4:Y:S01]  /*e500*/  MUFU.TANH R89, R4 ;  /* 0x0000000400597308 */ /* 0x0003220000002400 */
[--C-:B------:R-:W-:Y:S01]  /*e510*/  LOP3.LUT R13, R63, 0x90, R64.reuse, 0xfe, !PT ;  /* 0x000000903f0d7812 */ /* 0x100fe200078efe40 */
[----:B--2---:R-:W-:Y:S01]  /*e520*/  FMUL.FTZ R2, R47, UR22 ;  /* 0x000000162f027c20 */ /* 0x004fe20008410000 */
[----:B------:R-:W-:Y:S01]  /*e530*/  LOP3.LUT R47, R74, 0xc8, R64, 0xfe, !PT ;  /* 0x000000c84a2f7812 */ /* 0x000fe200078efe40 */
[----:B------:R-:W-:Y:S01]  /*e540*/  IMAD.MOV.U32 R74, RZ, RZ, R180 ;  /* 0x000000ffff4a7224 */ /* 0x000fe200078e00b4 */
[----:B------:R-:W-:-:S03]  /*e550*/  LOP3.LUT R63, R81, 0xf8, R64, 0xfe, !PT ;  /* 0x000000f8513f7812 */ /* 0x000fc600078efe40 */
[----:B------:R2:W-:Y:S01]  /*e560*/  MUFU.TANH R83, R2 ;  /* 0x0000000200537308 */ /* 0x0005e20000002400 */
[----:B-1----:R-:W-:Y:S01]  /*e570*/  FMUL.FTZ R4, R69, UR22 ;  /* 0x0000001645047c20 */ /* 0x002fe20008410000 */
[----:B------:R-:W-:-:S06]  /*e580*/  IMAD.U32 R69, RZ, RZ, UR4 ;  /* 0x00000004ff457e24 */ /* 0x000fcc000f8e00ff */
[----:B------:R1:W5:Y:S01]  /*e590*/  MUFU.TANH R88, R4 ;  /* 0x0000000400587308 */ /* 0x0003620000002400 */
[----:B--2---:R-:W-:Y:S01]  /*e5a0*/  FMUL.FTZ R2, R33, UR22 ;  /* 0x0000001621027c20 */ /* 0x004fe20008410000 */
[--C-:B------:R-:W-:Y:S02]  /*e5b0*/  LOP3.LUT R33, R25, 0x50, R64.reuse, 0xfe, !PT ;  /* 0x0000005019217812 */ /* 0x100fe400078efe40 */
[----:B------:R-:W-:-:S04]  /*e5c0*/  LOP3.LUT R25, R61, 0x70, R64, 0xfe, !PT ;  /* 0x000000703d197812 */ /* 0x000fc800078efe40 */
[----:B------:R2:W5:Y:S01]  /*e5d0*/  MUFU.TANH R82, R2 ;  /* 0x0000000200527308 */ /* 0x0005620000002400 */
[----:B------:R-:W-:Y:S01]  /*e5e0*/  LOP3.LUT R61, R80, 0xe8, R64, 0xfe, !PT ;  /* 0x000000e8503d7812 */ /* 0x000fe200078efe40 */
[----:B-1----:R-:W-:-:S05]  /*e5f0*/  IMAD.U32 R4, RZ, RZ, UR4 ;  /* 0x00000004ff047e24 */ /* 0x002fca000f8e00ff */
[--C-:B------:R-:W-:Y:S01]  /*e600*/  LOP3.LUT R43, R4, 0x18, R64.reuse, 0xfe, !PT ;  /* 0x00000018042b7812 */ /* 0x100fe200078efe40 */
[----:B------:R-:W-:Y:S01]  /*e610*/  FMUL.FTZ R4, R19, UR22 ;  /* 0x0000001613047c20 */ /* 0x000fe20008410000 */
[----:B--2---:R-:W-:Y:S01]  /*e620*/  FMUL.FTZ R2, R35, UR22 ;  /* 0x0000001623027c20 */ /* 0x004fe20008410000 */
[----:B------:R-:W-:Y:S02]  /*e630*/  LOP3.LUT R35, R72, 0xb8, R64, 0xfe, !PT ;  /* 0x000000b848237812 */ /* 0x000fe400078efe40 */
[----:B------:R1:W-:Y:S01]  /*e640*/  MUFU.TANH R19, R4 ;  /* 0x0000000400137308 */ /* 0x0003e20000002400 */
[----:B------:R-:W-:-:S07]  /*e650*/  IMAD.MOV.U32 R72, RZ, RZ, R208 ;  /* 0x000000ffff487224 */ /* 0x000fce00078e00d0 */
[----:B------:R2:W5:Y:S01]  /*e660*/  MUFU.TANH R78, R2 ;  /* 0x00000002004e7308 */ /* 0x0005620000002400 */
[----:B-1----:R-:W-:Y:S02]  /*e670*/  VIADD R4, R0, 0xc1 ;  /* 0x000000c100047836 */ /* 0x002fe40000000000 */
[----:B--2---:R-:W-:Y:S01]  /*e680*/  FMUL.FTZ R2, R21, UR22 ;  /* 0x0000001615027c20 */ /* 0x004fe20008410000 */
[--C-:B------:R-:W-:Y:S02]  /*e690*/  LOP3.LUT R21, R45, 0xa8, R64.reuse, 0xfe, !PT ;  /* 0x000000a82d157812 */ /* 0x100fe400078efe40 */
[----:B------:R-:W-:Y:S02]  /*e6a0*/  LOP3.LUT R45, R71, 0xc0, R64, 0xfe, !PT ;  /* 0x000000c0472d7812 */ /* 0x000fe400078efe40 */
[----:B------:R1:W2:Y:S01]  /*e6b0*/  MUFU.TANH R73, R2 ;  /* 0x0000000200497308 */ /* 0x0002a20000002400 */
[----:B------:R-:W-:Y:S02]  /*e6c0*/  IMAD.MOV.U32 R71, RZ, RZ, R206 ;  /* 0x000000ffff477224 */ /* 0x000fe400078e00ce */
[----:B-1----:R-:W-:Y:S01]  /*e6d0*/  FMUL.FTZ R2, R23, UR22 ;  /* 0x0000001617027c20 */ /* 0x002fe20008410000 */
[----:B------:R-:W-:Y:S01]  /*e6e0*/  LOP3.LUT R23, R69, 0xb0, R64, 0xfe, !PT ;  /* 0x000000b045177812 */ /* 0x000fe200078efe40 */
[----:B------:R-:W-:-:S03]  /*e6f0*/  IMAD.MOV.U32 R69, RZ, RZ, R201 ;  /* 0x000000ffff457224 */ /* 0x000fc600078e00c9 */
[----:B------:R1:W2:Y:S02]  /*e700*/  MUFU.TANH R67, R2 ;  /* 0x0000000200437308 */ /* 0x0002a40000002400 */
[----:B-1----:R-:W-:Y:S01]  /*e710*/  FMUL.FTZ R2, R17, UR22 ;  /* 0x0000001611027c20 */ /* 0x002fe20008410000 */
[----:B------:R-:W-:Y:S01]  /*e720*/  LOP3.LUT R17, R77, 0xe0, R64, 0xfe, !PT ;  /* 0x000000e04d117812 */ /* 0x000fe200078efe40 */
[----:B------:R-:W-:-:S04]  /*e730*/  IMAD.MOV.U32 R77, RZ, RZ, R72 ;  /* 0x000000ffff4d7224 */ /* 0x000fc800078e0048 */
[----:B------:R1:W2:Y:S01]  /*e740*/  MUFU.TANH R66, R2 ;  /* 0x0000000200427308 */ /* 0x0002a20000002400 */
[----:B------:R-:W-:Y:S02]  /*e750*/  IMAD.MOV.U32 R72, RZ, RZ, R221 ;  /* 0x000000ffff487224 */ /* 0x000fe400078e00dd */
[----:B-1----:R-:W-:-:S05]  /*e760*/  VIADD R2, R0, 0xb1 ;  /* 0x000000b100027836 */ /* 0x002fca0000000000 */
[CC--:B------:R-:W-:Y:S02]  /*e770*/  ISETP.GE.AND P6, PT, R2.reuse, R7.reuse, PT ;  /* 0x000000070200720c */ /* 0x0c0fe40003fc6270 */
[-C--:B------:R-:W-:Y:S01]  /*e780*/  ISETP.GE.AND P3, PT, R2, R6.reuse, PT ;  /* 0x000000060200720c */ /* 0x080fe20003f66270 */
[----:B------:R-:W-:Y:S01]  /*e790*/  VIADD R2, R0, 0xb9 ;  /* 0x000000b900027836 */ /* 0x000fe20000000000 */
[----:B---3--:R-:W-:Y:S02]  /*e7a0*/  FSEL R180, R90, -INF , !P6 ;  /* 0xff8000005ab47808 */ /* 0x008fe40007000000 */
[----:B----4-:R-:W-:Y:S02]  /*e7b0*/  FSEL R194, R89, -INF , !P3 ;  /* 0xff80000059c27808 */ /* 0x010fe40005800000 */
[C---:B------:R-:W-:Y:S02]  /*e7c0*/  ISETP.GE.AND P6, PT, R2.reuse, R7, PT ;  /* 0x000000070200720c */ /* 0x040fe40003fc6270 */
[----:B------:R-:W-:Y:S01]  /*e7d0*/  ISETP.GE.AND P3, PT, R2, R6, PT ;  /* 0x000000060200720c */ /* 0x000fe20003f66270 */
[----:B------:R-:W-:Y:S01]  /*e7e0*/  VIADD R2, R0, 0xc9 ;  /* 0x000000c900027836 */ /* 0x000fe20000000000 */
[----:B-----5:R-:W-:-:S02]  /*e7f0*/  FSEL R187, R88, -INF , !P6 ;  /* 0xff80000058bb7808 */ /* 0x020fc40007000000 */
        /* <DEDUP_REMOVED lines=19> */
[----:B--2---:R-:W-:Y:S02]  /*e930*/  FSEL R206, R73, -INF , !P6 ;  /* 0xff80000049ce7808 */ /* 0x004fe40007000000 */
[----:B------:R-:W-:Y:S02]  /*e940*/  FSEL R210, R67, -INF , !P3 ;  /* 0xff80000043d27808 */ /* 0x000fe40005800000 */
[----:B------:R-:W-:-:S02]  /*e950*/  ISETP.GE.AND P6, PT, R4, R7, PT ;  /* 0x000000070400720c */ /* 0x000fc40003fc6270 */
[-C--:B------:R-:W-:Y:S01]  /*e960*/  ISETP.GE.AND P3, PT, R4, R6.reuse, PT ;  /* 0x000000060400720c */ /* 0x080fe20003f66270 */
[----:B------:R-:W-:Y:S01]  /*e970*/  FMUL.FTZ R4, R11, UR22 ;  /* 0x000000160b047c20 */ /* 0x000fe20008410000 */
[----:B------:R-:W-:Y:S02]  /*e980*/  FSEL R212, R66, -INF , !P6 ;  /* 0xff80000042d47808 */ /* 0x000fe40007000000 */
[----:B------:R-:W-:Y:S02]  /*e990*/  FSEL R216, R19, -INF , !P3 ;  /* 0xff80000013d87808 */ /* 0x000fe40005800000 */
[C---:B------:R-:W-:Y:S01]  /*e9a0*/  ISETP.GE.AND P6, PT, R2.reuse, R7, PT ;  /* 0x000000070200720c */ /* 0x040fe20003fc6270 */
[----:B------:R-:W1:Y:S01]  /*e9b0*/  MUFU.TANH R4, R4 ;  /* 0x0000000400047308 */ /* 0x000e620000002400 */
[----:B------:R-:W-:Y:S01]  /*e9c0*/  ISETP.GE.AND P3, PT, R2, R6, PT ;  /* 0x000000060200720c */ /* 0x000fe20003f66270 */
[----:B------:R-:W-:Y:S01]  /*e9d0*/  VIADD R2, R0, 0xf1 ;  /* 0x000000f100027836 */ /* 0x000fe20000000000 */
[----:B------:R-:W-:-:S02]  /*e9e0*/  FSEL R214, R49, -INF , !P6 ;  /* 0xff80000031d67808 */ /* 0x000fc40007000000 */
[----:B------:R-:W-:Y:S02]  /*e9f0*/  FSEL R217, R51, -INF , !P3 ;  /* 0xff80000033d97808 */ /* 0x000fe40005800000 */
[CC--:B------:R-:W-:Y:S02]  /*ea00*/  ISETP.GE.AND P6, PT, R0.reuse, R7.reuse, PT ;  /* 0x000000070000720c */ /* 0x0c0fe40003fc6270 */
[CC--:B------:R-:W-:Y:S01]  /*ea10*/  ISETP.GE.AND P3, PT, R0.reuse, R6.reuse, PT ;  /* 0x000000060000720c */ /* 0x0c0fe20003f66270 */
[----:B------:R-:W-:Y:S01]  /*ea20*/  VIADD R0, R0, 0xf9 ;  /* 0x000000f900007836 */ /* 0x000fe20000000000 */
[----:B------:R-:W-:Y:S01]  /*ea30*/  FSEL R26, R76, -INF , !P6 ;  /* 0xff8000004c1a7808 */ /* 0x000fe20007000000 */
[----:B------:R-:W-:Y:S01]  /*ea40*/  IMAD.MOV.U32 R76, RZ, RZ, R71 ;  /* 0x000000ffff4c7224 */ /* 0x000fe200078e0047 */
[----:B------:R-:W-:Y:S01]  /*ea50*/  FSEL R51, R74, -INF , !P3 ;  /* 0xff8000004a337808 */ /* 0x000fe20005800000 */
[----:B------:R-:W-:Y:S01]  /*ea60*/  IMAD.MOV.U32 R71, RZ, RZ, R219 ;  /* 0x000000ffff477224 */ /* 0x000fe200078e00db */
[-C--:B------:R-:W-:Y:S01]  /*ea70*/  ISETP.GE.AND P6, PT, R2, R7.reuse, PT ;  /* 0x000000070200720c */ /* 0x080fe20003fc6270 */
[----:B------:R-:W-:Y:S01]  /*ea80*/  IMAD.MOV.U32 R74, RZ, RZ, R100 ;  /* 0x000000ffff4a7224 */ /* 0x000fe200078e0064 */
[----:B------:R-:W-:Y:S01]  /*ea90*/  ISETP.GE.AND P3, PT, R0, R7, PT ;  /* 0x000000070000720c */ /* 0x000fe20003f66270 */
[----:B------:R-:W-:Y:S01]  /*eaa0*/  IMAD.MOV.U32 R100, RZ, RZ, R133 ;  /* 0x000000ffff647224 */ /* 0x000fe200078e0085 */
[----:B------:R-:W-:Y:S01]  /*eab0*/  FSEL R218, R57, -INF , !P6 ;  /* 0xff80000039da7808 */ /* 0x000fe20007000000 */
[----:B------:R-:W-:Y:S01]  /*eac0*/  IMAD.MOV.U32 R133, RZ, RZ, R173 ;  /* 0x000000ffff857224 */ /* 0x000fe200078e00ad */
[----:B------:R-:W-:Y:S01]  /*ead0*/  FSEL R219, R9, -INF , !P3 ;  /* 0xff80000009db7808 */ /* 0x000fe20005800000 */
[----:B------:R-:W-:Y:S01]  /*eae0*/  IMAD.MOV.U32 R173, RZ, RZ, R220 ;  /* 0x000000ffffad7224 */ /* 0x000fe200078e00dc */
[-C--:B------:R-:W-:Y:S01]  /*eaf0*/  ISETP.GE.AND P6, PT, R2, R6.reuse, PT ;  /* 0x000000060200720c */ /* 0x080fe20003fc6270 */
[----:B------:R-:W-:Y:S01]  /*eb00*/  FMUL.FTZ R2, R8, UR22 ;  /* 0x0000001608027c20 */ /* 0x000fe20008410000 */
[----:B------:R-:W-:Y:S01]  /*eb10*/  ISETP.GE.AND P3, PT, R0, R6, PT ;  /* 0x000000060000720c */ /* 0x000fe20003f66270 */
[----:B------:R-:W-:Y:S01]  /*eb20*/  FMUL.FTZ R0, R34, UR22 ;  /* 0x0000001622007c20 */ /* 0x000fe20008410000 */
[----:B------:R-:W-:-:S02]  /*eb30*/  FSEL R220, R59, -INF , !P6 ;  /* 0xff8000003bdc7808 */ /* 0x000fc40007000000 */
[----:B-1----:R-:W-:Y:S01]  /*eb40*/  FSEL R221, R4, -INF , !P3 ;  /* 0xff80000004dd7808 */ /* 0x002fe20005800000 */
[----:B------:R1:W-:Y:S01]  /*eb50*/  MUFU.TANH R19, R0 ;  /* 0x0000000000137308 */ /* 0x0003e20000002400 */
[CC--:B------:R-:W-:Y:S02]  /*eb60*/  ISETP.GE.AND P6, PT, R43.reuse, R7.reuse, PT ;  /* 0x000000072b00720c */ /* 0x0c0fe40003fc6270 */
[----:B------:R-:W-:Y:S02]  /*eb70*/  ISETP.GE.AND P3, PT, R43, R6, PT ;  /* 0x000000062b00720c */ /* 0x000fe40003f66270 */
[----:B------:R-:W-:Y:S02]  /*eb80*/  FSEL R43, R77, -INF , !P5 ;  /* 0xff8000004d2b7808 */ /* 0x000fe40006800000 */
[----:B------:R-:W-:Y:S01]  /*eb90*/  FSEL R49, R75, -INF , !P2 ;  /* 0xff8000004b317808 */ /* 0x000fe20005000000 */
[----:B------:R-:W-:Y:S01]  /*eba0*/  MUFU.TANH R2, R2 ;  /* 0x0000000200027308 */ /* 0x000fe20000002400 */
[----:B------:R-:W-:-:S02]  /*ebb0*/  ISETP.GE.AND P5, PT, R42, R7, PT ;  /* 0x000000072a00720c */ /* 0x000fc40003fa6270 */
[-C--:B------:R-:W-:Y:S02]  /*ebc0*/  ISETP.GE.AND P2, PT, R42, R6.reuse, PT ;  /* 0x000000062a00720c */ /* 0x080fe40003f46270 */
[----:B------:R-:W-:Y:S02]  /*ebd0*/  FSEL R42, R76, -INF , !P1 ;  /* 0xff8000004c2a7808 */ /* 0x000fe40004800000 */
[----:B------:R-:W-:Y:S02]  /*ebe0*/  FSEL R57, R74, -INF , !P4 ;  /* 0xff8000004a397808 */ /* 0x000fe40006000000 */
[C---:B------:R-:W-:Y:S01]  /*ebf0*/  ISETP.GE.AND P1, PT, R41.reuse, R7, PT ;  /* 0x000000072900720c */ /* 0x040fe20003f26270 */
[----:B-1----:R-:W-:Y:S01]  /*ec00*/  FMUL.FTZ R0, R20, UR22 ;  /* 0x0000001614007c20 */ /* 0x002fe20008410000 */
[----:B------:R-:W-:Y:S02]  /*ec10*/  ISETP.GE.AND P4, PT, R41, R6, PT ;  /* 0x000000062900720c */ /* 0x000fe40003f86270 */
[----:B------:R-:W-:-:S02]  /*ec20*/  FSEL R27, R71, -INF , !P6 ;  /* 0xff800000471b7808 */ /* 0x000fc40007000000 */
[----:B------:R-:W-:Y:S02]  /*ec30*/  FSEL R41, R72, -INF , !P3 ;  /* 0xff80000048297808 */ /* 0x000fe40005800000 */
[CC--:B------:R-:W-:Y:S02]  /*ec40*/  ISETP.GE.AND P6, PT, R40.reuse, R7.reuse, PT ;  /* 0x000000072800720c */ /* 0x0c0fe40003fc6270 */
[----:B------:R-:W-:Y:S02]  /*ec50*/  ISETP.GE.AND P3, PT, R40, R6, PT ;  /* 0x000000062800720c */ /* 0x000fe40003f66270 */
[----:B------:R-:W-:Y:S02]  /*ec60*/  FSEL R40, R69, -INF , !P5 ;  /* 0xff80000045287808 */ /* 0x000fe40006800000 */
[----:B------:R-:W-:Y:S02]  /*ec70*/  FSEL R66, R100, -INF , !P2 ;  /* 0xff80000064427808 */ /* 0x000fe40005000000 */
[----:B------:R-:W-:-:S02]  /*ec80*/  ISETP.GE.AND P5, PT, R39, R7, PT ;  /* 0x000000072700720c */ /* 0x000fc40003fa6270 */
[-C--:B------:R-:W-:Y:S02]  /*ec90*/  ISETP.GE.AND P2, PT, R39, R6.reuse, PT ;  /* 0x000000062700720c */ /* 0x080fe40003f46270 */
[----:B------:R-:W-:Y:S02]  /*eca0*/  FSEL R39, R133, -INF , !P1 ;  /* 0xff80000085277808 */ /* 0x000fe40004800000 */
[----:B------:R-:W-:Y:S02]  /*ecb0*/  FSEL R67, R173, -INF , !P4 ;  /* 0xff800000ad437808 */ /* 0x000fe40006000000 */
[C---:B------:R-:W-:Y:S02]  /*ecc0*/  ISETP.GE.AND P1, PT, R38.reuse, R7, PT ;  /* 0x000000072600720c */ /* 0x040fe40003f26270 */
        /* <DEDUP_REMOVED lines=8> */
[----:B------:R-:W-:Y:S02]  /*ed50*/  ISETP.GE.AND P2, PT, R33, R6, PT ;  /* 0x000000062100720c */ /* 0x000fe40003f46270 */
[----:B------:R-:W-:Y:S02]  /*ed60*/  FSEL R33, R222, -INF , !P1 ;  /* 0xff800000de217808 */ /* 0x000fe40004800000 */
[----:B------:R-:W-:Y:S02]  /*ed70*/  FSEL R75, R246, -INF , !P4 ;  /* 0xff800000f64b7808 */ /* 0x000fe40006000000 */
[----:B------:R-:W-:Y:S02]  /*ed80*/  FSEL R69, R248, -INF , !P5 ;  /* 0xff800000f8457808 */ /* 0x000fe40006800000 */
[----:B------:R-:W-:Y:S02]  /*ed90*/  FSEL R79, R251, -INF , !P2 ;  /* 0xff800000fb4f7808 */ /* 0x000fe40005000000 */
[----:B------:R-:W-:-:S02]  /*eda0*/  ISETP.GE.AND P1, PT, R31, R7, PT ;  /* 0x000000071f00720c */ /* 0x000fc40003f26270 */
[-C--:B------:R-:W-:Y:S02]  /*edb0*/  ISETP.GE.AND P4, PT, R31, R6.reuse, PT ;  /* 0x000000061f00720c */ /* 0x080fe40003f86270 */
[C---:B------:R-:W-:Y:S02]  /*edc0*/  ISETP.GE.AND P5, PT, R28.reuse, R7, PT ;  /* 0x000000071c00720c */ /* 0x040fe40003fa6270 */
[----:B------:R-:W-:Y:S02]  /*edd0*/  ISETP.GE.AND P2, PT, R28, R6, PT ;  /* 0x000000061c00720c */ /* 0x000fe40003f46270 */
[----:B------:R-:W-:Y:S02]  /*ede0*/  FSEL R64, R223, -INF , !P6 ;  /* 0xff800000df407808 */ /* 0x000fe40007000000 */
[----:B------:R-:W-:Y:S02]  /*edf0*/  FSEL R76, R247, -INF , !P3 ;  /* 0xff800000f74c7808 */ /* 0x000fe40005800000 */
[----:B------:R-:W-:-:S02]  /*ee00*/  FSEL R73, R249, -INF , !P1 ;  /* 0xff800000f9497808 */ /* 0x000fc40004800000 */
[----:B------:R-:W-:Y:S02]  /*ee10*/  FSEL R80, R250, -INF , !P4 ;  /* 0xff800000fa507808 */ /* 0x000fe40006000000 */
[----:B------:R-:W-:Y:S02]  /*ee20*/  FSEL R77, R215, -INF , !P5 ;  /* 0xff800000d74d7808 */ /* 0x000fe40006800000 */
[----:B------:R-:W-:Y:S02]  /*ee30*/  FSEL R88, R209, -INF , !P2 ;  /* 0xff800000d1587808 */ /* 0x000fe40005000000 */
[CC--:B------:R-:W-:Y:S02]  /*ee40*/  ISETP.GE.AND P6, PT, R29.reuse, R7.reuse, PT ;  /* 0x000000071d00720c */ /* 0x0c0fe40003fc6270 */
[----:B------:R-:W-:Y:S02]  /*ee50*/  ISETP.GE.AND P3, PT, R29, R6, PT ;  /* 0x000000061d00720c */ /* 0x000fe40003f66270 */
[----:B------:R-:W-:-:S02]  /*ee60*/  ISETP.GE.AND P1, PT, R25, R7, PT ;  /* 0x000000071900720c */ /* 0x000fc40003f26270 */
[-C--:B------:R-:W-:Y:S02]  /*ee70*/  ISETP.GE.AND P4, PT, R25, R6.reuse, PT ;  /* 0x000000061900720c */ /* 0x080fe40003f86270 */
[C---:B------:R-:W-:Y:S02]  /*ee80*/  ISETP.GE.AND P5, PT, R15.reuse, R7, PT ;  /* 0x000000070f00720c */ /* 0x040fe40003fa6270 */
[----:B------:R-:W-:Y:S02]  /*ee90*/  ISETP.GE.AND P2, PT, R15, R6, PT ;  /* 0x000000060f00720c */ /* 0x000fe40003f46270 */
[----:B------:R1:W-:Y:S01]  /*eea0*/  MUFU.TANH R15, R0 ;  /* 0x00000000000f7308 */ /* 0x0003e20000002400 */
[----:B------:R-:W-:Y:S02]  /*eeb0*/  FSEL R74, R252, -INF , !P6 ;  /* 0xff800000fc4a7808 */ /* 0x000fe40007000000 */
[----:B------:R-:W-:Y:S02]  /*eec0*/  FSEL R83, R213, -INF , !P3 ;  /* 0xff800000d5537808 */ /* 0x000fe40005800000 */
[----:B------:R-:W-:-:S02]  /*eed0*/  FSEL R78, R211, -INF , !P1 ;  /* 0xff800000d34e7808 */ /* 0x000fc40004800000 */
[----:B------:R-:W-:Y:S02]  /*eee0*/  FSEL R90, R207, -INF , !P4 ;  /* 0xff800000cf5a7808 */ /* 0x000fe40006000000 */
[CC--:B------:R-:W-:Y:S02]  /*eef0*/  ISETP.GE.AND P6, PT, R24.reuse, R7.reuse, PT ;  /* 0x000000071800720c */ /* 0x0c0fe40003fc6270 */
[-C--:B------:R-:W-:Y:S02]  /*ef00*/  ISETP.GE.AND P3, PT, R24, R6.reuse, PT ;  /* 0x000000061800720c */ /* 0x080fe40003f66270 */
[C---:B------:R-:W-:Y:S02]  /*ef10*/  ISETP.GE.AND P1, PT, R14.reuse, R7, PT ;  /* 0x000000070e00720c */ /* 0x040fe40003f26270 */
[----:B------:R-:W-:Y:S01]  /*ef20*/  ISETP.GE.AND P4, PT, R14, R6, PT ;  /* 0x000000060e00720c */ /* 0x000fe20003f86270 */
[----:B-1----:R-:W-:Y:S01]  /*ef30*/  FMUL.FTZ R0, R22, UR22 ;  /* 0x0000001616007c20 */ /* 0x002fe20008410000 */
[----:B------:R-:W-:-:S02]  /*ef40*/  FSEL R81, R205, -INF , !P6 ;  /* 0xff800000cd517808 */ /* 0x000fc40007000000 */
[----:B------:R-:W-:Y:S01]  /*ef50*/  FSEL R91, R203, -INF , !P3 ;  /* 0xff800000cb5b7808 */ /* 0x000fe20005800000 */
[----:B------:R1:W-:Y:S01]  /*ef60*/  MUFU.TANH R14, R0 ;  /* 0x00000000000e7308 */ /* 0x0003e20000002400 */
[CC--:B------:R-:W-:Y:S02]  /*ef70*/  ISETP.GE.AND P6, PT, R13.reuse, R7.reuse, PT ;  /* 0x000000070d00720c */ /* 0x0c0fe40003fc6270 */
[----:B------:R-:W-:Y:S02]  /*ef80*/  ISETP.GE.AND P3, PT, R13, R6, PT ;  /* 0x000000060d00720c */ /* 0x000fe40003f66270 */
[----:B------:R-:W-:Y:S02]  /*ef90*/  FSEL R82, R202, -INF , !P5 ;  /* 0xff800000ca527808 */ /* 0x000fe40006800000 */
[----:B------:R-:W-:Y:S02]  /*efa0*/  FSEL R95, R199, -INF , !P2 ;  /* 0xff800000c75f7808 */ /* 0x000fe40005000000 */
[----:B------:R-:W-:-:S02]  /*efb0*/  ISETP.GE.AND P5, PT, R12, R7, PT ;  /* 0x000000070c00720c */ /* 0x000fc40003fa6270 */
[-C--:B------:R-:W-:Y:S02]  /*efc0*/  ISETP.GE.AND P2, PT, R12, R6.reuse, PT ;  /* 0x000000060c00720c */ /* 0x080fe40003f46270 */
[----:B------:R-:W-:Y:S02]  /*efd0*/  FSEL R89, R196, -INF , !P1 ;  /* 0xff800000c4597808 */ /* 0x000fe40004800000 */
[----:B------:R-:W-:Y:S01]  /*efe0*/  ISETP.GE.AND P1, PT, R5, R7, PT ;  /* 0x000000070500720c */ /* 0x000fe20003f26270 */
[----:B-1----:R-:W-:Y:S01]  /*eff0*/  FMUL.FTZ R0, R16, UR22 ;  /* 0x0000001610007c20 */ /* 0x002fe20008410000 */
[----:B------:R-:W-:Y:S02]  /*f000*/  FSEL R96, R193, -INF , !P4 ;  /* 0xff800000c1607808 */ /* 0x000fe40006000000 */
[----:B------:R-:W-:Y:S01]  /*f010*/  ISETP.GE.AND P4, PT, R5, R6, PT ;  /* 0x000000060500720c */ /* 0x000fe20003f86270 */
[----:B------:R1:W-:Y:S01]  /*f020*/  MUFU.TANH R13, R0 ;  /* 0x00000000000d7308 */ /* 0x0003e20000002400 */
[----:B------:R-:W-:-:S02]  /*f030*/  FSEL R97, R122, -INF , !P1 ;  /* 0xff8000007a617808 */ /* 0x000fc40004800000 */
[-C--:B------:R-:W-:Y:S02]  /*f040*/  ISETP.GE.AND P1, PT, R35, R7.reuse, PT ;  /* 0x000000072300720c */ /* 0x080fe40003f26270 */
[----:B------:R-:W-:Y:S02]  /*f050*/  FSEL R122, R119, -INF , !P4 ;  /* 0xff800000777a7808 */ /* 0x000fe40006000000 */
[----:B------:R-:W-:Y:S02]  /*f060*/  FSEL R119, R68, -INF , !P1 ;  /* 0xff80000044777808 */ /* 0x000fe40004800000 */
[----:B------:R-:W-:Y:S02]  /*f070*/  ISETP.GE.AND P1, PT, R53, R7, PT ;  /* 0x000000073500720c */ /* 0x000fe40003f26270 */
[----:B------:R-:W-:Y:S02]  /*f080*/  FSEL R92, R186, -INF , !P6 ;  /* 0xff800000ba5c7808 */ /* 0x000fe40007000000 */
[----:B------:R-:W-:-:S02]  /*f090*/  FSEL R188, R32, -INF , !P1 ;  /* 0xff80000020bc7808 */ /* 0x000fc40004800000 */
[----:B------:R-:W-:Y:S01]  /*f0a0*/  FSEL R98, R183, -INF , !P3 ;  /* 0xff800000b7627808 */ /* 0x000fe20005800000 */
[----:B-1----:R-:W-:Y:S01]  /*f0b0*/  FMUL.FTZ R0, R18, UR22 ;  /* 0x0000001612007c20 */ /* 0x002fe20008410000 */
[----:B------:R-:W-:Y:S02]  /*f0c0*/  FSEL R93, R179, -INF , !P5 ;  /* 0xff800000b35d7808 */ /* 0x000fe40006800000 */
[----:B------:R-:W-:Y:S01]  /*f0d0*/  FSEL R99, R175, -INF , !P2 ;  /* 0xff800000af637808 */ /* 0x000fe20005000000 */
[----:B------:R1:W-:Y:S01]  /*f0e0*/  MUFU.TANH R12, R0 ;  /* 0x00000000000c7308 */ /* 0x0003e20000002400 */
[-C--:B------:R-:W-:Y:S02]  /*f0f0*/  ISETP.GE.AND P1, PT, R61, R7.reuse, PT ;  /* 0x000000073d00720c */ /* 0x080fe40003f26270 */
[C---:B------:R-:W-:Y:S02]  /*f100*/  ISETP.GE.AND P6, PT, R21.reuse, R7, PT ;  /* 0x000000071500720c */ /* 0x040fe40003fc6270 */
[----:B------:R-:W-:-:S02]  /*f110*/  ISETP.GE.AND P3, PT, R21, R6, PT ;  /* 0x000000061500720c */ /* 0x000fc40003f66270 */
[C---:B------:R-:W-:Y:S02]  /*f120*/  ISETP.GE.AND P5, PT, R23.reuse, R7, PT ;  /* 0x000000071700720c */ /* 0x040fe40003fa6270 */
[----:B------:R-:W-:Y:S02]  /*f130*/  ISETP.GE.AND P2, PT, R23, R6, PT ;  /* 0x000000061700720c */ /* 0x000fe40003f46270 */
[----:B------:R-:W-:Y:S02]  /*f140*/  FSEL R94, R94, -INF , !P6 ;  /* 0xff8000005e5e7808 */ /* 0x000fe40007000000 */
[----:B------:R-:W-:Y:S02]  /*f150*/  FSEL R123, R30, -INF , !P3 ;  /* 0xff8000001e7b7808 */ /* 0x000fe40005800000 */
[----:B------:R-:W-:Y:S01]  /*f160*/  FSEL R100, R60, -INF , !P5 ;  /* 0xff8000003c647808 */ /* 0x000fe20006800000 */
[----:B-1----:R-:W-:Y:S01]  /*f170*/  FMUL.FTZ R0, R48, UR22 ;  /* 0x0000001630007c20 */ /* 0x002fe20008410000 */
[----:B------:R-:W-:-:S02]  /*f180*/  FSEL R173, R62, -INF , !P2 ;  /* 0xff8000003ead7808 */ /* 0x000fc40005000000 */
[-C--:B------:R-:W-:Y:S01]  /*f190*/  ISETP.GE.AND P4, PT, R35, R6.reuse, PT ;  /* 0x000000062300720c */ /* 0x080fe20003f86270 */
[----:B------:R1:W2:Y:S01]  /*f1a0*/  MUFU.TANH R11, R0 ;  /* 0x00000000000b7308 */ /* 0x0002a20000002400 */
[CC--:B------:R-:W-:Y:S02]  /*f1b0*/  ISETP.GE.AND P6, PT, R45.reuse, R7.reuse, PT ;  /* 0x000000072d00720c */ /* 0x0c0fe40003fc6270 */
[-C--:B------:R-:W-:Y:S02]  /*f1c0*/  ISETP.GE.AND P3, PT, R45, R6.reuse, PT ;  /* 0x000000062d00720c */ /* 0x080fe40003f66270 */
[C---:B------:R-:W-:Y:S02]  /*f1d0*/  ISETP.GE.AND P5, PT, R47.reuse, R7, PT ;  /* 0x000000072f00720c */ /* 0x040fe40003fa6270 */
[----:B------:R-:W-:Y:S02]  /*f1e0*/  ISETP.GE.AND P2, PT, R47, R6, PT ;  /* 0x000000062f00720c */ /* 0x000fe40003f46270 */
[----:B------:R-:W-:-:S02]  /*f1f0*/  FSEL R175, R70, -INF , !P4 ;  /* 0xff80000046af7808 */ /* 0x000fc40006000000 */
[----:B------:R-:W-:Y:S02]  /*f200*/  FSEL R133, R52, -INF , !P6 ;  /* 0xff80000034857808 */ /* 0x000fe40007000000 */
[----:B------:R-:W-:Y:S02]  /*f210*/  FSEL R183, R54, -INF , !P3 ;  /* 0xff80000036b77808 */ /* 0x000fe40005800000 */
[----:B------:R-:W-:Y:S01]  /*f220*/  FSEL R179, R44, -INF , !P5 ;  /* 0xff8000002cb37808 */ /* 0x000fe20006800000 */
[----:B-1----:R-:W-:Y:S01]  /*f230*/  FMUL.FTZ R0, R50, UR22 ;  /* 0x0000001632007c20 */ /* 0x002fe20008410000 */
[----:B--2---:R-:W-:Y:S02]  /*f240*/  FSEL R203, R11, -INF , !P1 ;  /* 0xff8000000bcb7808 */ /* 0x004fe40004800000 */
[----:B------:R-:W-:Y:S01]  /*f250*/  PLOP3.LUT P1, PT, PT, PT, UP0, 0x80, 0x0 ;  /* 0x000000000000781c */ /* 0x000fe20003f2f008 */
[----:B------:R1:W2:Y:S01]  /*f260*/  MUFU.TANH R9, R0 ;  /* 0x0000000000097308 */ /* 0x0002a20000002400 */
[----:B------:R-:W-:-:S02]  /*f270*/  FSEL R186, R46, -INF , !P2 ;  /* 0xff8000002eba7808 */ /* 0x000fc40005000000 */
[-C--:B------:R-:W-:Y:S02]  /*f280*/  ISETP.GE.AND P4, PT, R53, R6.reuse, PT ;  /* 0x000000063500720c */ /* 0x080fe40003f86270 */
[CC--:B------:R-:W-:Y:S02]  /*f290*/  ISETP.GE.AND P6, PT, R55.reuse, R7.reuse, PT ;  /* 0x000000073700720c */ /* 0x0c0fe40003fc6270 */
[-C--:B------:R-:W-:Y:S02]  /*f2a0*/  ISETP.GE.AND P3, PT, R55, R6.reuse, PT ;  /* 0x000000063700720c */ /* 0x080fe40003f66270 */
[C---:B------:R-:W-:Y:S02]  /*f2b0*/  ISETP.GE.AND P5, PT, R17.reuse, R7, PT ;  /* 0x000000071100720c */ /* 0x040fe40003fa6270 */
[----:B------:R-:W-:Y:S02]  /*f2c0*/  ISETP.GE.AND P2, PT, R17, R6, PT ;  /* 0x000000061100720c */ /* 0x000fe40003f46270 */
[----:B------:R-:W-:-:S02]  /*f2d0*/  FSEL R196, R19, -INF , !P4 ;  /* 0xff80000013c47808 */ /* 0x000fc40006000000 */
[----:B------:R-:W-:Y:S01]  /*f2e0*/  FSEL R193, R15, -INF , !P6 ;  /* 0xff8000000fc17808 */ /* 0x000fe20007000000 */
[----:B-1----:R-:W-:Y:S01]  /*f2f0*/  FMUL.FTZ R0, R56, UR22 ;  /* 0x0000001638007c20 */ /* 0x002fe20008410000 */
[----:B------:R-:W-:Y:S02]  /*f300*/  FSEL R199, R14, -INF , !P3 ;  /* 0xff8000000ec77808 */ /* 0x000fe40005800000 */
[----:B------:R-:W-:Y:S01]  /*f310*/  FSEL R202, R13, -INF , !P5 ;  /* 0xff8000000dca7808 */ /* 0x000fe20006800000 */
[----:B------:R1:W3:Y:S01]  /*f320*/  MUFU.TANH R5, R0 ;  /* 0x0000000000057308 */ /* 0x0002e20000002400 */
[----:B------:R-:W-:Y:S02]  /*f330*/  FSEL R205, R12, -INF , !P2 ;  /* 0xff8000000ccd7808 */ /* 0x000fe40005000000 */
[----:B------:R-:W-:Y:S02]  /*f340*/  ISETP.GE.AND P4, PT, R61, R6, PT ;  /* 0x000000063d00720c */ /* 0x000fe40003f86270 */
[----:B------:R-:W-:-:S02]  /*f350*/  ISETP.GE.AND P6, PT, R65, R7, PT ;  /* 0x000000074100720c */ /* 0x000fc40003fc6270 */
[-C--:B------:R-:W-:Y:S02]  /*f360*/  ISETP.GE.AND P3, PT, R65, R6.reuse, PT ;  /* 0x000000064100720c */ /* 0x080fe40003f66270 */
[C---:B------:R-:W-:Y:S02]  /*f370*/  ISETP.GE.AND P5, PT, R63.reuse, R7, PT ;  /* 0x000000073f00720c */ /* 0x040fe40003fa6270 */
[----:B------:R-:W-:Y:S02]  /*f380*/  ISETP.GE.AND P2, PT, R63, R6, PT ;  /* 0x000000063f00720c */ /* 0x000fe40003f46270 */
[----:B--2---:R-:W-:Y:S02]  /*f390*/  FSEL R207, R9, -INF , !P4 ;  /* 0xff80000009cf7808 */ /* 0x004fe40006000000 */
[----:B------:R-:W-:Y:S01]  /*f3a0*/  FSEL R211, R2, -INF , !P5 ;  /* 0xff80000002d37808 */ /* 0x000fe20006800000 */
[----:B-1----:R-:W-:Y:S01]  /*f3b0*/  FMUL.FTZ R0, R58, UR22 ;  /* 0x000000163a007c20 */ /* 0x002fe20008410000 */
[----:B---3--:R-:W-:-:S03]  /*f3c0*/  FSEL R209, R5, -INF , !P6 ;  /* 0xff80000005d17808 */ /* 0x008fc60007000000 */
[----:B------:R1:W2:Y:S02]  /*f3d0*/  MUFU.TANH R4, R0 ;  /* 0x0000000000047308 */ /* 0x0002a40000002400 */
[----:B-1----:R-:W-:Y:S01]  /*f3e0*/  FMUL.FTZ R0, R10, UR22 ;  /* 0x000000160a007c20 */ /* 0x002fe20008410000 */
[----:B--2---:R-:W-:-:S05]  /*f3f0*/  FSEL R213, R4, -INF , !P3 ;  /* 0xff80000004d57808 */ /* 0x004fca0005800000 */
[----:B------:R-:W1:Y:S02]  /*f400*/  MUFU.TANH R0, R0 ;  /* 0x0000000000007308 */ /* 0x000e640000002400 */
[----:B-1----:R-:W-:Y:S01]  /*f410*/  FSEL R215, R0, -INF , !P2 ;  /* 0xff80000000d77808 */ /* 0x002fe20005000000 */
        /* <DEDUP_REMOVED lines=30> */
[C---:B------:R-:W-:Y:S02]  /*f600*/  LOP3.LUT R4, R9.reuse, UR5, RZ, 0x3c, !PT ;  /* 0x0000000509047c12 */ /* 0x040fe4000f8e3cff */
[----:B------:R-:W-:Y:S01]  /*f610*/  LOP3.LUT R5, R9, UR4, RZ, 0x3c, !PT ;  /* 0x0000000409057c12 */ /* 0x000fe2000f8e3cff */
[----:B------:R-:W-:Y:S01]  /*f620*/  ULDC.64 UR4, c[0x0][0x230] ;  /* 0x00008c0000047ab9 */ /* 0x000fe20000000a00 */
[----:B------:R-:W-:-:S02]  /*f630*/  ISETP.GE.AND P1, PT, R4, RZ, PT ;  /* 0x000000ff0400720c */ /* 0x000fc40003f26270 */
        /* <DEDUP_REMOVED lines=22> */
[----:B------:R-:W-:-:S03]  /*f7a0*/  IADD3 R5, R5, R0, RZ ;  /* 0x0000000005057210 */ /* 0x000fc60007ffe0ff */
[C---:B------:R-:W-:Y:S02]  /*f7b0*/  IMAD R0, R6.reuse, UR5, R2 ;  /* 0x0000000506007c24 */ /* 0x040fe4000f8e0202 */
[----:B------:R-:W-:-:S04]  /*f7c0*/  IMAD.WIDE.U32 R4, R6, UR4, R4 ;  /* 0x0000000406047c25 */ /* 0x000fc8000f8e0004 */
[----:B------:R-:W-:Y:S01]  /*f7d0*/  IMAD.IADD R0, R5, 0x1, R0 ;  /* 0x0000000105007824 */ /* 0x000fe200078e0200 */
[----:B------:R-:W-:Y:S06]  /*f7e0*/  BRA `(.L_x_2330) ;  /* 0x0000000000107947 */ /* 0x000fec0003800000 */
.L_x_2329:
[----:B------:R-:W-:-:S04]  /*f7f0*/  ULEA UR5, -UR10, URZ, 0x8 ;  /* 0x0000003f0a057291 */ /* 0x000fc8000f8e413f */
[----:B------:R-:W-:Y:S02]  /*f800*/  USHF.R.S32.HI UR4, URZ, 0x1f, UR5 ;  /* 0x0000001f3f047899 */ /* 0x000fe40008011405 */
[----:B------:R-:W-:-:S04]  /*f810*/  MOV R4, UR5 ;  /* 0x0000000500047c02 */ /* 0x000fc80008000f00 */
[----:B------:R-:W-:-:S07]  /*f820*/  MOV R0, UR4 ;  /* 0x0000000400007c02 */ /* 0x000fce0008000f00 */
.L_x_2330:
[----:B------:R-:W-:Y:S01]  /*f830*/  IADD3 R4, P1, R129, R4, RZ ;  /* 0x0000000481047210 */ /* 0x000fe20007f3e0ff */
[----:B------:R-:W-:Y:S02]  /*f840*/  USHF.L.U32 UR4, UR10, 0x5, URZ ;  /* 0x000000050a047899 */ /* 0x000fe4000800063f */
[----:B------:R-:W-:Y:S02]  /*f850*/  USHF.L.U64.HI UR10, UR10, 0x5, UR11 ;  /* 0x000000050a0a7899 */ /* 0x000fe4000801020b */
[----:B------:R-:W-:Y:S01]  /*f860*/  IMAD.X R0, R128, 0x1, R0, P1 ;  /* 0x0000000180007824 */ /* 0x000fe200008e0600 */
[----:B------:R-:W-:-:S04]  /*f870*/  LEA R2, P1, R4, UR8, 0x1 ;  /* 0x0000000804027c11 */ /* 0x000fc8000f8208ff */
[----:B------:R-:W-:Y:S01]  /*f880*/  LEA.HI.X R12, R4, UR9, R0, 0x1, P1 ;  /* 0x00000009040c7c11 */ /* 0x000fe200088f0c00 */
[----:B------:R-:W-:Y:S01]  /*f890*/  STL [R1+0xc], R2 ;  /* 0x00000c0201007387 */ /* 0x000fe20000100800 */
[----:B------:R-:W-:-:S03]  /*f8a0*/  IADD3 R10, P1, R2, UR4, RZ ;  /* 0x00000004020a7c10 */ /* 0x000fc6000ff3e0ff */
[----:B------:R1:W-:Y:S01]  /*f8b0*/  STL [R1+0x8], R12 ;  /* 0x0000080c01007387 */ /* 0x0003e20000100800 */
[----:B------:R-:W-:Y:S01]  /*f8c0*/  IADD3.X R11, R12, UR10, RZ, P1, !PT ;  /* 0x0000000a0c0b7c10 */ /* 0x000fe20008ffe4ff */
[----:B------:R-:W-:Y:S01]  /*f8d0*/  IMAD.MOV.U32 R13, RZ, RZ, R12 ;  /* 0x000000ffff0d7224 */ /* 0x000fe200078e000c */
[----:B------:R-:W-:-:S04]  /*f8e0*/  IADD3 R8, P1, R10, UR4, RZ ;  /* 0x000000040a087c10 */ /* 0x000fc8000ff3e0ff */
[----:B------:R-:W-:Y:S02]  /*f8f0*/  IADD3.X R9, R11, UR10, RZ, P1, !PT ;  /* 0x0000000a0b097c10 */ /* 0x000fe40008ffe4ff */
[----:B------:R-:W-:-:S04]  /*f900*/  IADD3 R6, P1, R8, UR4, RZ ;  /* 0x0000000408067c10 */ /* 0x000fc8000ff3e0ff */
[----:B------:R-:W-:Y:S02]  /*f910*/  IADD3.X R7, R9, UR10, RZ, P1, !PT ;  /* 0x0000000a09077c10 */ /* 0x000fe40008ffe4ff */
[----:B------:R-:W-:-:S04]  /*f920*/  IADD3 R4, P1, R6, UR4, RZ ;  /* 0x0000000406047c10 */ /* 0x000fc8000ff3e0ff */
[----:B------:R-:W-:Y:S02]  /*f930*/  IADD3.X R5, R7, UR10, RZ, P1, !PT ;  /* 0x0000000a07057c10 */ /* 0x000fe40008ffe4ff */
[----:B------:R-:W-:-:S04]  /*f940*/  IADD3 R16, P1, R4, UR4, RZ ;  /* 0x0000000404107c10 */ /* 0x000fc8000ff3e0ff */
[----:B------:R-:W-:Y:S01]  /*f950*/  IADD3.X R17, R5, UR10, RZ, P1, !PT ;  /* 0x0000000a05117c10 */ /* 0x000fe20008ffe4ff */
[----:B-1----:R-:W-:Y:S01]  /*f960*/  IMAD.MOV.U32 R12, RZ, RZ, R2 ;  /* 0x000000ffff0c7224 */ /* 0x002fe200078e0002 */
[----:B------:R-:W-:-:S04]  /*f970*/  IADD3 R14, P1, R16, UR4, RZ ;  /* 0x00000004100e7c10 */ /* 0x000fc8000ff3e0ff */
[----:B------:R-:W-:Y:S01]  /*f980*/  IADD3.X R15, R17, UR10, RZ, P1, !PT ;  /* 0x0000000a110f7c10 */ /* 0x000fe20008ffe4ff */
[----:B------:R-:W-:Y:S01]  /*f990*/  @!PT LDS RZ, [RZ] ;  /* 0x00000000fffff984 */ /* 0x000fe20000000800 */
[----:B------:R-:W-:Y:S01]  /*f9a0*/  @!PT LDS RZ, [RZ] ;  /* 0x00000000fffff984 */ /* 0x000fe20000000800 */
[----:B------:R-:W-:Y:S01]  /*f9b0*/  @!PT LDS RZ, [RZ] ;  /* 0x00000000fffff984 */ /* 0x000fe20000000800 */
[----:B------:R1:W-:Y:S01]  /*f9c0*/  LDGSTS.E.BYPASS.LTC128B.128 [R243+0x2000], desc[UR16][R12.64] ;  /* 0x020000000cf37fae */ /* 0x0003e2000b901d50 */
[----:B------:R-:W-:-:S03]  /*f9d0*/  IADD3 R20, P1, R14, UR4, RZ ;  /* 0x000000040e147c10 */ /* 0x000fc6000ff3e0ff */
        /* <DEDUP_REMOVED lines=8> */
[----:B------:R-:W-:-:S03]  /*fa60*/  IADD3.X R19, R23, UR10, RZ, P1, !PT ;  /* 0x0000000a17137c10 */ /* 0x000fc60008ffe4ff */
[----:B------:R-:W-:Y:S04]  /*fa70*/  LDGSTS.E.BYPASS.LTC128B.128 [R243+0x4800], desc[UR16][R16.64] ;  /* 0x0480000010f37fae */ /* 0x000fe8000b901d50 */
[----:B------:R-:W-:Y:S01]  /*fa80*/  LDGSTS.E.BYPASS.LTC128B.128 [R243+0x5000], desc[UR16][R14.64] ;  /* 0x050000000ef37fae */ /* 0x000fe2000b901d50 */
[----:B-1----:R-:W-:-:S03]  /*fa90*/  IADD3 R12, P1, R18, UR4, RZ ;  /* 0x00000004120c7c10 */ /* 0x002fc6000ff3e0ff */
[----:B------:R-:W-:Y:S01]  /*faa0*/  LDGSTS.E.BYPASS.LTC128B.128 [R243+0x5800], desc[UR16][R20.64] ;  /* 0x0580000014f37fae */ /* 0x000fe2000b901d50 */
[----:B------:R-:W-:-:S03]  /*fab0*/  IADD3.X R13, R19, UR10, RZ, P1, !PT ;  /* 0x0000000a130d7c10 */ /* 0x000fc60008ffe4ff */
[----:B------:R-:W-:Y:S01]  /*fac0*/  LDGSTS.E.BYPASS.LTC128B.128 [R243+0x6000], desc[UR16][R22.64] ;  /* 0x0600000016f37fae */ /* 0x000fe2000b901d50 */
[----:B--2---:R-:W-:-:S03]  /*fad0*/  IADD3 R10, P1, R12, UR4, RZ ;  /* 0x000000040c0a7c10 */ /* 0x004fc6000ff3e0ff */
[----:B------:R-:W-:Y:S01]  /*fae0*/  LDGSTS.E.BYPASS.LTC128B.128 [R243+0x6800], desc[UR16][R18.64] ;  /* 0x0680000012f37fae */ /* 0x000fe2000b901d50 */
[----:B------:R-:W-:Y:S02]  /*faf0*/  IADD3.X R11, R13, UR10, RZ, P1, !PT ;  /* 0x0000000a0d0b7c10 */ /* 0x000fe40008ffe4ff */
[----:B---3--:R-:W-:Y:S01]  /*fb00*/  IADD3 R8, P1, R10, UR4, RZ ;  /* 0x000000040a087c10 */ /* 0x008fe2000ff3e0ff */
[----:B------:R1:W-:Y:S03]  /*fb10*/  LDGSTS.E.BYPASS.LTC128B.128 [R243+0x7000], desc[UR16][R12.64] ;  /* 0x070000000cf37fae */ /* 0x0003e6000b901d50 */
[----:B------:R-:W-:Y:S01]  /*fb20*/  IADD3.X R9, R11, UR10, RZ, P1, !PT ;  /* 0x0000000a0b097c10 */ /* 0x000fe20008ffe4ff */
[----:B------:R2:W-:Y:S01]  /*fb30*/  LDGSTS.E.BYPASS.LTC128B.128 [R243+0x7800], desc[UR16][R10.64] ;  /* 0x078000000af37fae */ /* 0x0005e2000b901d50 */
[----:B----4-:R-:W-:-:S03]  /*fb40*/  IADD3 R6, P1, R8, UR4, RZ ;  /* 0x0000000408067c10 */ /* 0x010fc6000ff3e0ff */
[----:B------:R2:W-:Y:S01]  /*fb50*/  LDGSTS.E.BYPASS.LTC128B.128 [R243+0x8000], desc[UR16][R8.64] ;  /* 0x0800000008f37fae */ /* 0x0005e2000b901d50 */
[----:B------:R-:W-:Y:S02]  /*fb60*/  IADD3.X R7, R9, UR10, RZ, P1, !PT ;  /* 0x0000000a09077c10 */ /* 0x000fe40008ffe4ff */
[----:B-----5:R-:W-:-:S03]  /*fb70*/  IADD3 R4, P1, R6, UR4, RZ ;  /* 0x0000000406047c10 */ /* 0x020fc6000ff3e0ff */
[----:B------:R2:W-:Y:S01]  /*fb80*/  LDGSTS.E.BYPASS.LTC128B.128 [R243+0x8800], desc[UR16][R6.64] ;  /* 0x0880000006f37fae */ /* 0x0005e2000b901d50 */
[----:B------:R-:W-:-:S05]  /*fb90*/  IADD3.X R5, R7, UR10, RZ, P1, !PT ;  /* 0x0000000a07057c10 */ /* 0x000fca0008ffe4ff */
[----:B------:R2:W-:Y:S01]  /*fba0*/  LDGSTS.E.BYPASS.LTC128B.128 [R243+0x9000], desc[UR16][R4.64] ;  /* 0x0900000004f37fae */ /* 0x0005e2000b901d50 */
[----:B-1----:R-:W-:-:S04]  /*fbb0*/  IADD3 R12, P1, R4, UR4, RZ ;  /* 0x00000004040c7c10 */ /* 0x002fc8000ff3e0ff */
[----:B------:R-:W-:-:S05]  /*fbc0*/  IADD3.X R13, R5, UR10, RZ, P1, !PT ;  /* 0x0000000a050d7c10 */ /* 0x000fca0008ffe4ff */
[----:B------:R2:W-:Y:S04]  /*fbd0*/  LDGSTS.E.BYPASS.LTC128B.128 [R243+0x9800], desc[UR16][R12.64] ;  /* 0x098000000cf37fae */ /* 0x0005e8000b901d50 */
[----:B------:R-:W0:Y:S02]  /*fbe0*/  LDGDEPBAR ;  /* 0x00000000000079af */ /* 0x000e240000000000 */
.L_x_2328:
[----:B------:R-:W-:Y:S01]  /*fbf0*/  FMNMX.FTZ R0, R36, R26, !PT ;  /* 0x0000001a24007209 */ /* 0x000fe20007810000 */
[----:B--2---:R-:W2:Y:S03]  /*fc00*/  LDL.LU R7, [R1+0x10] ;  /* 0x0000100001077983 */ /* 0x004ea60000300800 */
[----:B------:R-:W-:Y:S01]  /*fc10*/  FMNMX.FTZ R0, R111, R0, !PT ;  /* 0x000000006f007209 */ /* 0x000fe20007810000 */
[----:B------:R-:W3:Y:S03]  /*fc20*/  LDL.LU R8, [R1+0x14] ;  /* 0x0000140001087983 */ /* 0x000ee60000300800 */
[----:B------:R-:W-:Y:S01]  /*fc30*/  FMNMX.FTZ R0, R43, R0, !PT ;  /* 0x000000002b007209 */ /* 0x000fe20007810000 */
[----:B------:R-:W-:Y:S03]  /*fc40*/  LDSM.16.MT88.4 R12, [R135+0xa000] ;  /* 0x00a00000870c783b */ /* 0x000fe60000004200 */
        /* <DEDUP_REMOVED lines=131> */
[----:B------:R-:W-:-:S05]  /*10480*/  FMNMX.FTZ R4, R221, R4, !PT ;  /* 0x00000004dd047209 */ /* 0x000fca0007810000 */
[----:B------:R-:W4:Y:S01]  /*10490*/  SHFL.BFLY PT, R6, R4, 0x2, 0x1f ;  /* 0x0c401f0004067f89 */ /* 0x000f2200000e0000 */
[----:B---3--:R-:W-:-:S04]  /*104a0*/  MOV R20, R8 ;  /* 0x0000000800147202 */ /* 0x008fc80000000f00 */
[----:B------:R-:W-:Y:S02]  /*104b0*/  MOV R25, R20 ;  /* 0x0000001400197202 */ /* 0x000fe40000000f00 */
[----:B-1----:R-:W-:-:S04]  /*104c0*/  FMNMX.FTZ R87, R0, R2, !PT ;  /* 0x0000000200577209 */ /* 0x002fc80007810000 */
[C---:B------:R-:W-:Y:S01]  /*104d0*/  FSETP.NEU.FTZ.AND P2, PT, R87.reuse, -INF , PT ;  /* 0xff8000005700780b */ /* 0x040fe20003f5d000 */
[----:B------:R-:W-:-:S05]  /*104e0*/  FMUL.FTZ R2, R87, UR14 ;  /* 0x0000000e57027c20 */ /* 0x000fca0008410000 */
[----:B------:R-:W-:Y:S02]  /*104f0*/  FSEL R2, R2, RZ, P2 ;  /* 0x000000ff02027208 */ /* 0x000fe40001000000 */
[----:B----4-:R-:W-:-:S03]  /*10500*/  FMNMX.FTZ R0, R4, R6, !PT ;  /* 0x0000000604007209 */ /* 0x010fc60007810000 */
[--C-:B------:R-:W-:Y:S01]  /*10510*/  FFMA.FTZ R5, R26, UR14, -R2.reuse ;  /* 0x0000000e1a057c23 */ /* 0x100fe20008010802 */
[----:B------:R-:W-:-:S03]  /*10520*/  FFMA.FTZ R4, R111, UR14, -R2 ;  /* 0x0000000e6f047c23 */ /* 0x000fc60008010802 */
[----:B------:R1:W-:Y:S08]  /*10530*/  MUFU.EX2 R9, R5 ;  /* 0x0000000500097308 */ /* 0x0003f00000000800 */
[----:B------:R3:W-:Y:S01]  /*10540*/  MUFU.EX2 R34, R4 ;  /* 0x0000000400227308 */ /* 0x0007e20000000800 */
[----:B-1----:R-:W1:Y:S01]  /*10550*/  SHFL.BFLY PT, R5, R0, 0x1, 0x1f ;  /* 0x0c201f0000057f89 */ /* 0x002e6200000e0000 */
[----:B---3--:R-:W-:-:S06]  /*10560*/  FFMA.FTZ R4, R43, UR14, -R2 ;  /* 0x0000000e2b047c23 */ /* 0x008fcc0008010802 */
[----:B------:R3:W-:Y:S01]  /*10570*/  MUFU.EX2 R24, R4 ;  /* 0x0000000400187308 */ /* 0x0007e20000000800 */
[----:B-1----:R-:W-:Y:S01]  /*10580*/  FMNMX.FTZ R86, R0, R5, !PT ;  /* 0x0000000500567209 */ /* 0x002fe20007810000 */
[--C-:B------:R-:W-:Y:S01]  /*10590*/  FFMA.FTZ R0, R27, UR14, -R2.reuse ;  /* 0x0000000e1b007c23 */ /* 0x100fe20008010802 */
[----:B------:R-:W-:Y:S02]  /*105a0*/  FSEL R5, R87, RZ, P2 ;  /* 0x000000ff57057208 */ /* 0x000fe40001000000 */
[----:B------:R-:W-:Y:S01]  /*105b0*/  FSETP.NEU.FTZ.AND P1, PT, R86, -INF , PT ;  /* 0xff8000005600780b */ /* 0x000fe20003f3d000 */
[----:B---3--:R-:W-:Y:S02]  /*105c0*/  FFMA.FTZ R4, R108, UR14, -R2 ;  /* 0x0000000e6c047c23 */ /* 0x008fe40008010802 */
[----:B------:R1:W-:Y:S01]  /*105d0*/  MUFU.EX2 R70, R0 ;  /* 0x0000000000467308 */ /* 0x0003e20000000800 */
[----:B------:R-:W-:-:S04]  /*105e0*/  FADD.FTZ R5, R36, -R5 ;  /* 0x8000000524057221 */ /* 0x000fc80000010000 */
[----:B------:R-:W-:-:S03]  /*105f0*/  FMUL.FTZ R5, R5, UR14 ;  /* 0x0000000e05057c20 */ /* 0x000fc60008410000 */
[----:B------:R3:W4:Y:S08]  /*10600*/  MUFU.EX2 R111, R4 ;  /* 0x00000004006f7308 */ /* 0x0007300000000800 */
[----:B------:R-:W5:Y:S01]  /*10610*/  MUFU.EX2 R84, R5 ;  /* 0x0000000500547308 */ /* 0x000f620000000800 */
[----:B-1----:R-:W-:-:S05]  /*10620*/  FMUL.FTZ R0, R86, UR14 ;  /* 0x0000000e56007c20 */ /* 0x002fca0008410000 */
[----:B------:R-:W-:Y:S01]  /*10630*/  FSEL R0, R0, RZ, P1 ;  /* 0x000000ff00007208 */ /* 0x000fe20000800000 */
[----:B---3--:R-:W-:Y:S01]  /*10640*/  FFMA.FTZ R4, R42, UR14, -R2 ;  /* 0x0000000e2a047c23 */ /* 0x008fe20008010802 */
[----:B----4-:R-:W-:-:S03]  /*10650*/  F2FP.BF16.F32.PACK_AB R10, R111, R24 ;  /* 0x000000186f0a723e */ /* 0x010fc600000010ff */
[----:B------:R-:W-:Y:S01]  /*10660*/  FFMA.FTZ R6, R112, UR14, -R0 ;  /* 0x0000000e70067c23 */ /* 0x000fe20008010800 */
[----:B------:R1:W3:Y:S01]  /*10670*/  MUFU.EX2 R21, R4 ;  /* 0x0000000400157308 */ /* 0x0002e20000000800 */
[-C--:B-----5:R-:W-:Y:S01]  /*10680*/  FMUL.FTZ R136, R136, R84.reuse ;  /* 0x0000005488887220 */ /* 0x0a0fe20000410000 */
        /* <DEDUP_REMOVED lines=12> */
[--C-:B-1----:R-:W-:Y:S01]  /*10750*/  FFMA.FTZ R4, R102, UR14, -R2.reuse ;  /* 0x0000000e66047c23 */ /* 0x102fe20008010802 */
[----:B------:R-:W-:Y:S01]  /*10760*/  MOV R102, R9 ;  /* 0x0000000900667202 */ /* 0x000fe20000000f00 */
[-C--:B------:R-:W-:Y:S01]  /*10770*/  FMUL.FTZ R164, R164, R84.reuse ;  /* 0x00000054a4a47220 */ /* 0x080fe20000410000 */
[-C--:B------:R-:W-:Y:S01]  /*10780*/  FMUL.FTZ R165, R165, R84.reuse ;  /* 0x00000054a5a57220 */ /* 0x080fe20000410000 */
[----:B------:R1:W-:Y:S01]  /*10790*/  MUFU.EX2 R22, R4 ;  /* 0x0000000400167308 */ /* 0x0003e20000000800 */
[-C--:B------:R-:W-:Y:S01]  /*107a0*/  FMUL.FTZ R160, R160, R84.reuse ;  /* 0x00000054a0a07220 */ /* 0x080fe20000410000 */
[----:B------:R-:W-:Y:S01]  /*107b0*/  FMUL.FTZ R161, R161, R84 ;  /* 0x00000054a1a17220 */ /* 0x000fe20000410000 */
[----:B-1----:R-:W-:Y:S01]  /*107c0*/  FFMA.FTZ R4, R101, UR14, -R2 ;  /* 0x0000000e65047c23 */ /* 0x002fe20008010802 */
[----:B------:R-:W-:-:S04]  /*107d0*/  MOV R101, R25 ;  /* 0x0000001900657202 */ /* 0x000fc80000000f00 */
[----:B------:R1:W-:Y:S02]  /*107e0*/  MUFU.EX2 R68, R4 ;  /* 0x0000000400447308 */ /* 0x0003e40000000800 */
[----:B-1----:R-:W-:-:S06]  /*107f0*/  FFMA.FTZ R4, R40, UR14, -R2 ;  /* 0x0000000e28047c23 */ /* 0x002fcc0008010802 */
[----:B------:R1:W-:Y:S02]  /*10800*/  MUFU.EX2 R128, R4 ;  /* 0x0000000400807308 */ /* 0x0003e40000000800 */
[----:B-1----:R-:W-:-:S06]  /*10810*/  FFMA.FTZ R4, R51, UR14, -R0 ;  /* 0x0000000e33047c23 */ /* 0x002fcc0008010800 */
[----:B------:R1:W-:Y:S02]  /*10820*/  MUFU.EX2 R252, R4 ;  /* 0x0000000400fc7308 */ /* 0x0003e40000000800 */
[----:B-1----:R-:W-:Y:S01]  /*10830*/  FFMA.FTZ R4, R130, UR14, -R0 ;  /* 0x0000000e82047c23 */ /* 0x002fe20008010800 */
[----:B---3--:R-:W-:-:S05]  /*10840*/  MOV R130, R21 ;  /* 0x0000001500827202 */ /* 0x008fca0000000f00 */
[----:B------:R1:W-:Y:S02]  /*10850*/  MUFU.EX2 R8, R4 ;  /* 0x0000000400087308 */ /* 0x0003e40000000800 */
[----:B-1----:R-:W-:-:S06]  /*10860*/  FFMA.FTZ R4, R49, UR14, -R0 ;  /* 0x0000000e31047c23 */ /* 0x002fcc0008010800 */
[----:B------:R1:W3:Y:S02]  /*10870*/  MUFU.EX2 R26, R4 ;  /* 0x00000004001a7308 */ /* 0x0002e40000000800 */
[----:B-1----:R-:W-:Y:S02]  /*10880*/  FSEL R4, R86, RZ, P1 ;  /* 0x000000ff56047208 */ /* 0x002fe40000800000 */
[----:B---3--:R-:W-:-:S03]  /*10890*/  F2FP.BF16.F32.PACK_AB R11, R129, R26 ;  /* 0x0000001a810b723e */ /* 0x008fc600000010ff */
[----:B------:R-:W-:Y:S01]  /*108a0*/  FADD.FTZ R3, R3, -R4 ;  /* 0x8000000403037221 */ /* 0x000fe20000010000 */
[----:B------:R-:W-:Y:S01]  /*108b0*/  FFMA.FTZ R4, R110, UR14, -R2 ;  /* 0x0000000e6e047c23 */ /* 0x000fe20008010802 */
[----:B------:R-:W-:Y:S02]  /*108c0*/  MOV R110, R34 ;  /* 0x00000022006e7202 */ /* 0x000fe40000000f00 */
[----:B------:R-:W-:Y:S01]  /*108d0*/  FMUL.FTZ R3, R3, UR14 ;  /* 0x0000000e03037c20 */ /* 0x000fe20008410000 */
[----:B------:R1:W-:Y:S08]  /*108e0*/  MUFU.EX2 R6, R4 ;  /* 0x0000000400067308 */ /* 0x0003f00000000800 */
[----:B------:R3:W4:Y:S01]  /*108f0*/  MUFU.EX2 R85, R3 ;  /* 0x0000000300557308 */ /* 0x0007220000000800 */
[----:B-1----:R-:W-:-:S02]  /*10900*/  FFMA.FTZ R4, R41, UR14, -R0 ;  /* 0x0000000e29047c23 */ /* 0x002fc40008010800 */
[----:B------:R-:W-:Y:S05]  /*10910*/  LDSM.16.MT88.4 R40, [R225+0xb000] ;  /* 0x00b00000e128783b */ /* 0x000fea0000004200 */
[----:B------:R-:W-:Y:S01]  /*10920*/  MUFU.EX2 R248, R4 ;  /* 0x0000000400f87308 */ /* 0x000fe20000000800 */
[----:B---3--:R-:W-:Y:S01]  /*10930*/  FFMA.FTZ R3, R103, UR14, -R2 ;  /* 0x0000000e67037c23 */ /* 0x008fe20008010802 */
[----:B------:R-:W-:Y:S01]  /*10940*/  MOV R103, R8 ;  /* 0x0000000800677202 */ /* 0x000fe20000000f00 */
[----:B----4-:R-:W-:Y:S01]  /*10950*/  FMUL.FTZ R138, R138, R85 ;  /* 0x000000558a8a7220 */ /* 0x010fe20000410000 */
[----:B------:R-:W-:-:S04]  /*10960*/  F2FP.BF16.F32.PACK_AB R8, R34, R102 ;  /* 0x000000662208723e */ /* 0x000fc800000010ff */
[----:B------:R1:W-:Y:S01]  /*10970*/  MUFU.EX2 R65, R3 ;  /* 0x0000000300417308 */ /* 0x0003e20000000800 */
[----:B------:R-:W-:Y:S01]  /*10980*/  F2FP.BF16.F32.PACK_AB R9, R103, R252 ;  /* 0x000000fc6709723e */ /* 0x000fe200000010ff */
[-C--:B------:R-:W-:Y:S01]  /*10990*/  FMUL.FTZ R139, R139, R85.reuse ;  /* 0x000000558b8b7220 */ /* 0x080fe20000410000 */
[-C--:B------:R-:W-:Y:S01]  /*109a0*/  FMUL.FTZ R146, R146, R85.reuse ;  /* 0x0000005592927220 */ /* 0x080fe20000410000 */
        /* <DEDUP_REMOVED lines=12> */
[----:B------:R-:W3:Y:S01]  /*10a70*/  LDSM.16.MT88.4 R12, [R225+0xa000] ;  /* 0x00a00000e10c783b */ /* 0x000ee20000004200 */
[----:B-1----:R-:W-:Y:S01]  /*10a80*/  FFMA.FTZ R3, R39, UR14, -R2 ;  /* 0x0000000e27037c23 */ /* 0x002fe20008010802 */
[-C--:B------:R-:W-:Y:S01]  /*10a90*/  FMUL.FTZ R167, R167, R85.reuse ;  /* 0x00000055a7a77220 */ /* 0x080fe20000410000 */
[-C--:B------:R-:W-:Y:S01]  /*10aa0*/  FMUL.FTZ R162, R162, R85.reuse ;  /* 0x00000055a2a27220 */ /* 0x080fe20000410000 */
[----:B------:R-:W-:Y:S01]  /*10ab0*/  FMUL.FTZ R163, R163, R85 ;  /* 0x00000055a3a37220 */ /* 0x000fe20000410000 */
[----:B------:R1:W4:Y:S01]  /*10ac0*/  MUFU.EX2 R5, R3 ;  /* 0x0000000300057308 */ /* 0x0003220000000800 */
[----:B------:R-:W-:Y:S01]  /*10ad0*/  HMMA.16816.F32.BF16 R48, R8, R16, R140 ;  /* 0x000000100830723c */ /* 0x000fe2000004188c */
[----:B--2---:R-:W-:-:S06]  /*10ae0*/  MOV R34, R7 ;  /* 0x0000000700227202 */ /* 0x004fcc0000000f00 */
[----:B------:R-:W-:Y:S02]  /*10af0*/  MOV R143, R6 ;  /* 0x00000006008f7202 */ /* 0x000fe40000000f00 */
[----:B------:R-:W-:Y:S01]  /*10b00*/  F2FP.BF16.F32.PACK_AB R6, R68, R70 ;  /* 0x000000464406723e */ /* 0x000fe200000010ff */
[--C-:B-1----:R-:W-:Y:S01]  /*10b10*/  FFMA.FTZ R3, R109, UR14, -R2.reuse ;  /* 0x0000000e6d037c23 */ /* 0x102fe20008010802 */
[----:B------:R-:W-:Y:S02]  /*10b20*/  MOV R109, R22 ;  /* 0x00000016006d7202 */ /* 0x000fe40000000f00 */
[----:B------:R-:W1:Y:S01]  /*10b30*/  LDSM.16.MT88.4 R20, [R224+0xa000] ;  /* 0x00a00000e014783b */ /* 0x000e620000004200 */
[----:B------:R2:W-:Y:S01]  /*10b40*/  MUFU.EX2 R112, R3 ;  /* 0x0000000300707308 */ /* 0x0005e20000000800 */
[----:B------:R-:W-:Y:S01]  /*10b50*/  F2FP.BF16.F32.PACK_AB R4, R109, R130 ;  /* 0x000000826d04723e */ /* 0x000fe200000010ff */
[----:B---3--:R-:W-:Y:S01]  /*10b60*/  HMMA.16816.F32.BF16 R164, R8, R12, R164 ;  /* 0x0000000c08a4723c */ /* 0x008fe200000418a4 */
[----:B--2---:R-:W-:-:S05]  /*10b70*/  FFMA.FTZ R3, R38, UR14, -R2 ;  /* 0x0000000e26037c23 */ /* 0x004fca0008010802 */
[----:B------:R-:W-:Y:S01]  /*10b80*/  HMMA.16816.F32.BF16 R160, R8, R14, R160 ;  /* 0x0000000e08a0723c */ /* 0x000fe200000418a0 */
[----:B------:R2:W-:Y:S01]  /*10b90*/  MUFU.EX2 R27, R3 ;  /* 0x00000003001b7308 */ /* 0x0005e20000000800 */
[----:B------:R-:W-:Y:S01]  /*10ba0*/  FFMA.FTZ R12, R105, UR14, -R2 ;  /* 0x0000000e690c7c23 */ /* 0x000fe20008010802 */
[----:B------:R-:W-:-:S06]  /*10bb0*/  MOV R105, R129 ;  /* 0x0000008100697202 */ /* 0x000fcc0000000f00 */
[----:B------:R3:W-:Y:S01]  /*10bc0*/  MUFU.EX2 R140, R12 ;  /* 0x0000000c008c7308 */ /* 0x0007e20000000800 */
[----:B--2---:R-:W-:Y:S01]  /*10bd0*/  FFMA.FTZ R3, R37, UR14, -R2 ;  /* 0x0000000e25037c23 */ /* 0x004fe20008010802 */
[C---:B-1----:R-:W-:Y:S06]  /*10be0*/  HMMA.16816.F32.BF16 R148, R8.reuse, R20, R148 ;  /* 0x000000140894723c */ /* 0x042fec0000041894 */
[----:B------:R1:W-:Y:S01]  /*10bf0*/  MUFU.EX2 R32, R3 ;  /* 0x0000000300207308 */ /* 0x0003e20000000800 */
[----:B------:R-:W-:Y:S01]  /*10c00*/  HMMA.16816.F32.BF16 R156, R8, R22, R156 ;  /* 0x00000016089c723c */ /* 0x000fe2000004189c */
[----:B---3--:R-:W-:Y:S01]  /*10c10*/  LDSM.16.MT88.4 R12, [R135+0xb000] ;  /* 0x00b00000870c783b */ /* 0x008fe20000004200 */
[----:B-1----:R-:W-:-:S04]  /*10c20*/  FFMA.FTZ R3, R57, UR14, -R0 ;  /* 0x0000000e39037c23 */ /* 0x002fc80008010800 */
[----:B------:R-:W-:Y:S01]  /*10c30*/  HMMA.16816.F32.BF16 R56, R8, R18, R152 ;  /* 0x000000120838723c */ /* 0x000fe20000041898 */
[----:B------:R-:W1:Y:S01]  /*10c40*/  LDSM.16.MT88.4 R16, [R135+0xa800] ;  /* 0x00a800008710783b */ /* 0x000e620000004200 */
[----:B------:R2:W-:Y:S03]  /*10c50*/  MUFU.EX2 R251, R3 ;  /* 0x0000000300fb7308 */ /* 0x0005e60000000800 */
[----:B------:R-:W3:Y:S02]  /*10c60*/  LDSM.16.MT88.4 R8, [R225+0xa800] ;  /* 0x00a80000e108783b */ /* 0x000ee40000004200 */
[----:B----4-:R-:W-:Y:S01]  /*10c70*/  MOV R154, R5 ;  /* 0x00000005009a7202 */ /* 0x010fe20000000f00 */
[----:B--2---:R-:W-:Y:S01]  /*10c80*/  FFMA.FTZ R3, R113, UR14, -R0 ;  /* 0x0000000e71037c23 */ /* 0x004fe20008010800 */
[----:B------:R-:W-:-:S03]  /*10c90*/  MOV R113, R26 ;  /* 0x0000001a00717202 */ /* 0x000fc60000000f00 */
[----:B------:R2:W4:Y:S02]  /*10ca0*/  MUFU.EX2 R250, R3 ;  /* 0x0000000300fa7308 */ /* 0x0005240000000800 */
[----:B--2---:R-:W-:Y:S01]  /*10cb0*/  FFMA.FTZ R3, R114, UR14, -R0 ;  /* 0x0000000e72037c23 */ /* 0x004fe20008010800 */
[----:B------:R-:W-:Y:S02]  /*10cc0*/  MOV R114, R24 ;  /* 0x0000001800727202 */ /* 0x000fe40000000f00 */
[----:B----4-:R-:W-:-:S03]  /*10cd0*/  F2FP.BF16.F32.PACK_AB R5, R250, R251 ;  /* 0x000000fbfa05723e */ /* 0x010fc600000010ff */
[----:B------:R2:W4:Y:S02]  /*10ce0*/  MUFU.EX2 R247, R3 ;  /* 0x0000000300f77308 */ /* 0x0005240000000800 */
[----:B--2---:R-:W-:Y:S01]  /*10cf0*/  FFMA.FTZ R3, R104, UR14, -R2 ;  /* 0x0000000e68037c23 */ /* 0x004fe20008010802 */
[----:B------:R-:W-:Y:S02]  /*10d00*/  MOV R104, R27 ;  /* 0x0000001b00687202 */ /* 0x000fe40000000f00 */
[----:B------:R-:W2:Y:S03]  /*10d10*/  LDSM.16.MT88.4 R24, [R224+0xa800] ;  /* 0x00a80000e018783b */ /* 0x000ea60000004200 */
[----:B------:R5:W-:Y:S01]  /*10d20*/  MUFU.EX2 R142, R3 ;  /* 0x00000003008e7308 */ /* 0x000be20000000800 */
[----:B----4-:R-:W-:-:S07]  /*10d30*/  F2FP.BF16.F32.PACK_AB R7, R247, R248 ;  /* 0x000000f8f707723e */ /* 0x010fce00000010ff */
[C---:B-1----:R-:W-:Y:S06]  /*10d40*/  HMMA.16816.F32.BF16 R20, R4.reuse, R16, R136 ;  /* 0x000000100414723c */ /* 0x042fec0000041888 */
[----:B------:R-:W-:Y:S01]  /*10d50*/  HMMA.16816.F32.BF16 R16, R4, R18, R144 ;  /* 0x000000120410723c */ /* 0x000fe20000041890 */
[----:B-----5:R-:W-:-:S05]  /*10d60*/  FFMA.FTZ R3, R33, UR14, -R2 ;  /* 0x0000000e21037c23 */ /* 0x020fca0008010802 */
[C---:B---3--:R-:W-:Y:S01]  /*10d70*/  HMMA.16816.F32.BF16 R60, R4.reuse, R8, R164 ;  /* 0x00000008043c723c */ /* 0x048fe200000418a4 */
[----:B------:R1:W-:Y:S05]  /*10d80*/  MUFU.EX2 R141, R3 ;  /* 0x00000003008d7308 */ /* 0x0003ea0000000800 */
[----:B------:R-:W-:Y:S01]  /*10d90*/  HMMA.16816.F32.BF16 R160, R4, R10, R160 ;  /* 0x0000000a04a0723c */ /* 0x000fe200000418a0 */
[----:B------:R-:W-:-:S05]  /*10da0*/  F2FP.BF16.F32.PACK_AB R8, R65, R128 ;  /* 0x000000804108723e */ /* 0x000fca00000010ff */
[----:B------:R-:W-:Y:S01]  /*10db0*/  HMMA.16816.F32.BF16 R48, R4, R28, R48 ;  /* 0x0000001c0430723c */ /* 0x000fe20000041830 */
[----:B------:R-:W-:Y:S01]  /*10dc0*/  F2FP.BF16.F32.PACK_AB R10, R112, R154 ;  /* 0x0000009a700a723e */ /* 0x000fe200000010ff */
[----:B-1----:R-:W-:-:S04]  /*10dd0*/  FFMA.FTZ R3, R64, UR14, -R2 ;  /* 0x0000000e40037c23 */ /* 0x002fc80008010802 */
[C---:B------:R-:W-:Y:S01]  /*10de0*/  HMMA.16816.F32.BF16 R56, R4.reuse, R30, R56 ;  /* 0x0000001e0438723c */ /* 0x040fe20000041838 */
[----:B------:R1:W-:Y:S05]  /*10df0*/  MUFU.EX2 R108, R3 ;  /* 0x00000003006c7308 */ /* 0x0003ea0000000800 */
[C---:B--2---:R-:W-:Y:S06]  /*10e00*/  HMMA.16816.F32.BF16 R148, R4.reuse, R24, R148 ;  /* 0x000000180494723c */ /* 0x044fec0000041894 */
[----:B------:R-:W-:Y:S01]  /*10e10*/  HMMA.16816.F32.BF16 R156, R4, R26, R156 ;  /* 0x0000001a049c723c */ /* 0x000fe2000004189c */
[----:B-1----:R-:W-:-:S04]  /*10e20*/  FFMA.FTZ R3, R66, UR14, -R0 ;  /* 0x0000000e42037c23 */ /* 0x002fc80008010800 */
[----:B------:R1:W-:Y:S02]  /*10e30*/  MUFU.EX2 R222, R3 ;  /* 0x0000000300de7308 */ /* 0x0003e40000000800 */
[----:B-1----:R-:W-:Y:S01]  /*10e40*/  FFMA.FTZ R3, R115, UR14, -R0 ;  /* 0x0000000e73037c23 */ /* 0x002fe20008010800 */
[----:B------:R-:W-:-:S05]  /*10e50*/  MOV R115, R32 ;  /* 0x0000002000737202 */ /* 0x000fca0000000f00 */
[----:B------:R1:W2:Y:S02]  /*10e60*/  MUFU.EX2 R246, R3 ;  /* 0x0000000300f67308 */ /* 0x0002a40000000800 */
[----:B-1----:R-:W-:Y:S01]  /*10e70*/  FFMA.FTZ R3, R67, UR14, -R0 ;  /* 0x0000000e43037c23 */ /* 0x002fe20008010800 */
[----:B--2---:R-:W-:-:S05]  /*10e80*/  F2FP.BF16.F32.PACK_AB R9, R246, R222 ;  /* 0x000000def609723e */ /* 0x004fca00000010ff */
[----:B------:R1:W-:Y:S02]  /*10e90*/  MUFU.EX2 R223, R3 ;  /* 0x0000000300df7308 */ /* 0x0003e40000000800 */
[----:B-1----:R-:W-:-:S06]  /*10ea0*/  FFMA.FTZ R3, R168, UR14, -R0 ;  /* 0x0000000ea8037c23 */ /* 0x002fcc0008010800 */
[----:B------:R1:W2:Y:S02]  /*10eb0*/  MUFU.EX2 R168, R3 ;  /* 0x0000000300a87308 */ /* 0x0002a40000000800 */
[----:B-1----:R-:W-:Y:S01]  /*10ec0*/  FFMA.FTZ R3, R106, UR14, -R2 ;  /* 0x0000000e6a037c23 */ /* 0x002fe20008010802 */
[----:B--2---:R-:W-:Y:S02]  /*10ed0*/  F2FP.BF16.F32.PACK_AB R11, R168, R223 ;  /* 0x000000dfa80b723e */ /* 0x004fe400000010ff */
[----:B------:R-:W-:-:S03]  /*10ee0*/  MOV R106, R130 ;  /* 0x00000082006a7202 */ /* 0x000fc60000000f00 */
[----:B------:R1:W-:Y:S02]  /*10ef0*/  MUFU.EX2 R249, R3 ;  /* 0x0000000300f97308 */ /* 0x0003e40000000800 */
[C---:B------:R-:W-:Y:S01]  /*10f00*/  HMMA.16816.F32.BF16 R36, R8.reuse, R12, R20 ;  /* 0x0000000c0824723c */ /* 0x040fe20000041814 */
[----:B------:R-:W2:Y:S05]  /*10f10*/  LDSM.16.MT88.4 R20, [R135+0xb800] ;  /* 0x00b800008714783b */ /* 0x000eaa0000004200 */
[----:B------:R-:W-:Y:S01]  /*10f20*/  HMMA.16816.F32.BF16 R28, R8, R44, R48 ;  /* 0x0000002c081c723c */ /* 0x000fe20000041830 */
[----:B------:R-:W-:Y:S01]  /*10f30*/  LDSM.16.MT88.4 R48, [R224+0xb800] ;  /* 0x00b80000e030783b */ /* 0x000fe20000004200 */
[----:B------:R-:W-:Y:S01]  /*10f40*/  FFMA.FTZ R12, R74, UR14, -R2 ;  /* 0x0000000e4a0c7c23 */ /* 0x000fe20008010802 */
[----:B------:R-:W-:-:S03]  /*10f50*/  MOV R74, R65 ;  /* 0x00000041004a7202 */ /* 0x000fc60000000f00 */
[----:B------:R-:W-:Y:S01]  /*10f60*/  HMMA.16816.F32.BF16 R24, R8, R46, R56 ;  /* 0x0000002e0818723c */ /* 0x000fe20000041838 */
[----:B-1----:R-:W-:-:S04]  /*10f70*/  FFMA.FTZ R3, R69, UR14, -R2 ;  /* 0x0000000e45037c23 */ /* 0x002fc80008010802 */
[----:B------:R1:W-:Y:S01]  /*10f80*/  MUFU.EX2 R166, R3 ;  /* 0x0000000300a67308 */ /* 0x0003e20000000800 */
[C---:B------:R-:W-:Y:S06]  /*10f90*/  HMMA.16816.F32.BF16 R44, R8.reuse, R52, R148 ;  /* 0x00000034082c723c */ /* 0x040fec0000041894 */
[C---:B------:R-:W-:Y:S01]  /*10fa0*/  HMMA.16816.F32.BF16 R52, R8.reuse, R54, R156 ;  /* 0x000000360834723c */ /* 0x040fe2000004189c */
[----:B------:R3:W-:Y:S05]  /*10fb0*/  MUFU.EX2 R157, R12 ;  /* 0x0000000c009d7308 */ /* 0x0007ea0000000800 */
[----:B------:R-:W-:Y:S01]  /*10fc0*/  HMMA.16816.F32.BF16 R60, R8, R40, R60 ;  /* 0x00000028083c723c */ /* 0x000fe2000004183c */
[----:B-1----:R-:W-:Y:S01]  /*10fd0*/  FFMA.FTZ R3, R107, UR14, -R2 ;  /* 0x0000000e6b037c23 */ /* 0x002fe20008010802 */
[----:B------:R-:W-:-:S04]  /*10fe0*/  MOV R107, R34 ;  /* 0x00000022006b7202 */ /* 0x000fc80000000f00 */
[C---:B------:R-:W-:Y:S01]  /*10ff0*/  HMMA.16816.F32.BF16 R160, R8.reuse, R42, R160 ;  /* 0x0000002a08a0723c */ /* 0x040fe200000418a0 */
[----:B------:R1:W-:Y:S05]  /*11000*/  MUFU.EX2 R167, R3 ;  /* 0x0000000300a77308 */ /* 0x0003ea0000000800 */
[----:B------:R-:W-:Y:S01]  /*11010*/  HMMA.16816.F32.BF16 R32, R8, R14, R16 ;  /* 0x0000000e0820723c */ /* 0x000fe20000041810 */
[----:B------:R-:W4:Y:S04]  /*11020*/  LDSM.16.MT88.4 R16, [R226+0xb800] ;  /* 0x00b80000e210783b */ /* 0x000f280000004200 */
[----:B------:R-:W5:Y:S04]  /*11030*/  LDSM.16.MT88.4 R8, [R225+0xb800] ;  /* 0x00b80000e108783b */ /* 0x000f680000004200 */
[----:B---3--:R-:W-:Y:S01]  /*11040*/  LDSM.16.MT88.4 R12, [R224+0xc000] ;  /* 0x00c00000e00c783b */ /* 0x008fe20000004200 */
[----:B-1----:R-:W-:-:S04]  /*11050*/  FFMA.FTZ R3, R71, UR14, -R0 ;  /* 0x0000000e47037c23 */ /* 0x002fc80008010800 */
[----:B------:R1:W-:Y:S02]  /*11060*/  MUFU.EX2 R165, R3 ;  /* 0x0000000300a57308 */ /* 0x0003e40000000800 */
[----:B-1----:R-:W-:-:S06]  /*11070*/  FFMA.FTZ R3, R124, UR14, -R0 ;  /* 0x0000000e7c037c23 */ /* 0x002fcc0008010800 */
[----:B------:R1:W3:Y:S02]  /*11080*/  MUFU.EX2 R155, R3 ;  /* 0x00000003009b7308 */ /* 0x0002e40000000800 */
[----:B-1----:R-:W-:Y:S01]  /*11090*/  FFMA.FTZ R3, R72, UR14, -R0 ;  /* 0x0000000e48037c23 */ /* 0x002fe20008010800 */
[----:B------:R-:W-:Y:S02]  /*110a0*/  MOV R72, R154 ;  /* 0x0000009a00487202 */ /* 0x000fe40000000f00 */
[----:B---3--:R-:W-:-:S03]  /*110b0*/  F2FP.BF16.F32.PACK_AB R5, R155, R165 ;  /* 0x000000a59b05723e */ /* 0x008fc600000010ff */
[----:B------:R1:W-:Y:S02]  /*110c0*/  MUFU.EX2 R154, R3 ;  /* 0x00000003009a7308 */ /* 0x0003e40000000800 */
[----:B-1----:R-:W-:Y:S01]  /*110d0*/  FFMA.FTZ R3, R125, UR14, -R0 ;  /* 0x0000000e7d037c23 */ /* 0x002fe20008010800 */
[----:B------:R-:W-:-:S05]  /*110e0*/  MOV R125, R143 ;  /* 0x0000008f007d7202 */ /* 0x000fca0000000f00 */
[----:B------:R1:W3:Y:S01]  /*110f0*/  MUFU.EX2 R164, R3 ;  /* 0x0000000300a47308 */ /* 0x0002e20000000800 */
[----:B------:R-:W-:Y:S01]  /*11100*/  F2FP.BF16.F32.PACK_AB R4, R125, R104 ;  /* 0x000000687d04723e */ /* 0x000fe200000010ff */
[----:B-1----:R-:W-:Y:S01]  /*11110*/  FFMA.FTZ R3, R73, UR14, -R2 ;  /* 0x0000000e49037c23 */ /* 0x002fe20008010802 */
[----:B------:R-:W-:Y:S02]  /*11120*/  MOV R73, R142 ;  /* 0x0000008e00497202 */ /* 0x000fe40000000f00 */
[----:B---3--:R-:W-:-:S03]  /*11130*/  F2FP.BF16.F32.PACK_AB R7, R164, R154 ;  /* 0x0000009aa407723e */ /* 0x008fc600000010ff */
[----:B------:R1:W-:Y:S01]  /*11140*/  MUFU.EX2 R159, R3 ;  /* 0x00000003009f7308 */ /* 0x0003e20000000800 */
[----:B------:R-:W-:-:S07]  /*11150*/  F2FP.BF16.F32.PACK_AB R6, R73, R115 ;  /* 0x000000734906723e */ /* 0x000fce00000010ff */
[C---:B--2---:R-:W-:Y:S06]  /*11160*/  HMMA.16816.F32.BF16 R64, R4.reuse, R20, R36 ;  /* 0x000000140440723c */ /* 0x044fec0000041824 */
[----:B------:R-:W-:Y:S01]  /*11170*/  HMMA.16816.F32.BF16 R40, R4, R22, R32 ;  /* 0x000000160428723c */ /* 0x000fe20000041820 */
[----:B------:R-:W2:Y:S01]  /*11180*/  LDSM.16.MT88.4 R32, [R135+0xc000] ;  /* 0x00c000008720783b */ /* 0x000ea20000004200 */
[----:B-1----:R-:W-:Y:S01]  /*11190*/  FFMA.FTZ R3, R116, UR14, -R2 ;  /* 0x0000000e74037c23 */ /* 0x002fe20008010802 */
[----:B------:R-:W-:-:S03]  /*111a0*/  MOV R116, R141 ;  /* 0x0000008d00747202 */ /* 0x000fc60000000f00 */
[C---:B----4-:R-:W-:Y:S01]  /*111b0*/  HMMA.16816.F32.BF16 R36, R4.reuse, R16, R28 ;  /* 0x000000100424723c */ /* 0x050fe2000004181c */
[----:B------:R1:W3:Y:S05]  /*111c0*/  MUFU.EX2 R158, R3 ;  /* 0x00000003009e7308 */ /* 0x0002ea0000000800 */
[C---:B------:R-:W-:Y:S01]  /*111d0*/  HMMA.16816.F32.BF16 R28, R4.reuse, R18, R24 ;  /* 0x00000012041c723c */ /* 0x040fe20000041818 */
[----:B------:R-:W4:Y:S05]  /*111e0*/  LDSM.16.MT88.4 R16, [R226+0xc000] ;  /* 0x00c00000e210783b */ /* 0x000f2a0000004200 */
[----:B------:R-:W-:Y:S01]  /*111f0*/  HMMA.16816.F32.BF16 R24, R4, R48, R44 ;  /* 0x000000300418723c */ /* 0x000fe2000004182c */
[----:B-1----:R-:W-:-:S05]  /*11200*/  FFMA.FTZ R3, R117, UR14, -R2 ;  /* 0x0000000e75037c23 */ /* 0x002fca0008010802 */
[C---:B------:R-:W-:Y:S01]  /*11210*/  HMMA.16816.F32.BF16 R20, R4.reuse, R50, R52 ;  /* 0x000000320414723c */ /* 0x040fe20000041834 */
[----:B------:R-:W1:Y:S01]  /*11220*/  LDSM.16.MT88.4 R48, [R225+0xc000] ;  /* 0x00c00000e130783b */ /* 0x000e620000004200 */
[----:B------:R-:W-:Y:S01]  /*11230*/  MOV R117, R140 ;  /* 0x0000008c00757202 */ /* 0x000fe20000000f00 */
[----:B------:R3:W-:Y:S02]  /*11240*/  MUFU.EX2 R156, R3 ;  /* 0x00000003009c7308 */ /* 0x0007e40000000800 */
[----:B------:R-:W1:Y:S01]  /*11250*/  LDSM.16.MT88.4 R52, [R135+0xc800] ;  /* 0x00c800008734783b */ /* 0x000e620000004200 */
[C---:B-----5:R-:W-:Y:S06]  /*11260*/  HMMA.16816.F32.BF16 R60, R4.reuse, R8, R60 ;  /* 0x00000008043c723c */ /* 0x060fec000004183c */
[----:B------:R-:W-:Y:S01]  /*11270*/  HMMA.16816.F32.BF16 R160, R4, R10, R160 ;  /* 0x0000000a04a0723c */ /* 0x000fe200000418a0 */
[----:B------:R-:W-:-:S06]  /*11280*/  F2FP.BF16.F32.PACK_AB R8, R117, R116 ;  /* 0x000000747508723e */ /* 0x000fcc00000010ff */
[----:B------:R-:W-:Y:S01]  /*11290*/  F2FP.BF16.F32.PACK_AB R10, R249, R108 ;  /* 0x0000006cf90a723e */ /* 0x000fe200000010ff */
[--C-:B---3--:R-:W-:Y:S01]  /*112a0*/  FFMA.FTZ R3, R75, UR14, -R0.reuse ;  /* 0x0000000e4b037c23 */ /* 0x108fe20008010800 */
[----:B------:R-:W-:Y:S02]  /*112b0*/  F2FP.BF16.F32.PACK_AB R4, R167, R166 ;  /* 0x000000a6a704723e */ /* 0x000fe400000010ff */
[----:B------:R-:W-:Y:S01]  /*112c0*/  F2FP.BF16.F32.PACK_AB R6, R158, R159 ;  /* 0x0000009f9e06723e */ /* 0x000fe200000010ff */
[----:B------:R3:W-:Y:S01]  /*112d0*/  MUFU.EX2 R150, R3 ;  /* 0x0000000300967308 */ /* 0x0007e20000000800 */
[----:B------:R-:W-:Y:S01]  /*112e0*/  MOV R75, R128 ;  /* 0x00000080004b7202 */ /* 0x000fe20000000f00 */
[----:B---3--:R-:W-:-:S06]  /*112f0*/  FFMA.FTZ R3, R126, UR14, -R0 ;  /* 0x0000000e7e037c23 */ /* 0x008fcc0008010800 */
[----:B------:R3:W5:Y:S02]  /*11300*/  MUFU.EX2 R148, R3 ;  /* 0x0000000300947308 */ /* 0x0007640000000800 */
[----:B---3--:R-:W-:Y:S01]  /*11310*/  FFMA.FTZ R3, R76, UR14, -R0 ;  /* 0x0000000e4c037c23 */ /* 0x008fe20008010800 */
[----:B-----5:R-:W-:Y:S02]  /*11320*/  F2FP.BF16.F32.PACK_AB R9, R148, R150 ;  /* 0x000000969409723e */ /* 0x020fe400000010ff */
[----:B------:R-:W-:-:S03]  /*11330*/  MOV R76, R70 ;  /* 0x00000046004c7202 */ /* 0x000fc60000000f00 */
[----:B------:R3:W-:Y:S02]  /*11340*/  MUFU.EX2 R149, R3 ;  /* 0x0000000300957308 */ /* 0x0007e40000000800 */
[----:B---3--:R-:W-:-:S06]  /*11350*/  FFMA.FTZ R3, R127, UR14, -R0 ;  /* 0x0000000e7f037c23 */ /* 0x008fcc0008010800 */
[----:B------:R3:W5:Y:S02]  /*11360*/  MUFU.EX2 R147, R3 ;  /* 0x0000000300937308 */ /* 0x0007640000000800 */
[----:B---3--:R-:W-:Y:S01]  /*11370*/  FFMA.FTZ R3, R77, UR14, -R2 ;  /* 0x0000000e4d037c23 */ /* 0x008fe20008010802 */
[----:B-----5:R-:W-:Y:S02]  /*11380*/  F2FP.BF16.F32.PACK_AB R11, R147, R149 ;  /* 0x00000095930b723e */ /* 0x020fe400000010ff */
[----:B------:R-:W-:-:S03]  /*11390*/  MOV R77, R68 ;  /* 0x00000044004d7202 */ /* 0x000fc60000000f00 */
[----:B------:R3:W-:Y:S02]  /*113a0*/  MUFU.EX2 R153, R3 ;  /* 0x0000000300997308 */ /* 0x0007e40000000800 */
[C---:B--2---:R-:W-:Y:S06]  /*113b0*/  HMMA.16816.F32.BF16 R56, R8.reuse, R34, R40 ;  /* 0x000000220838723c */ /* 0x044fec0000041828 */
[C---:B----4-:R-:W-:Y:S01]  /*113c0*/  HMMA.16816.F32.BF16 R44, R8.reuse, R16, R36 ;  /* 0x00000010082c723c */ /* 0x050fe20000041824 */
[----:B------:R-:W2:Y:S05]  /*113d0*/  LDSM.16.MT88.4 R36, [R226+0xc800] ;  /* 0x00c80000e224783b */ /* 0x000eaa0000004200 */
[----:B------:R-:W-:Y:S01]  /*113e0*/  HMMA.16816.F32.BF16 R40, R8, R18, R28 ;  /* 0x000000120828723c */ /* 0x000fe2000004181c */
[----:B---3--:R-:W-:-:S04]  /*113f0*/  FFMA.FTZ R3, R118, UR14, -R2 ;  /* 0x0000000e76037c23 */ /* 0x008fc80008010802 */
[----:B------:R3:W-:Y:S01]  /*11400*/  MUFU.EX2 R151, R3 ;  /* 0x0000000300977308 */ /* 0x0007e20000000800 */
[C---:B------:R-:W-:Y:S01]  /*11410*/  HMMA.16816.F32.BF16 R28, R8.reuse, R14, R20 ;  /* 0x0000000e081c723c */ /* 0x040fe20000041814 */
[----:B------:R-:W4:Y:S05]  /*11420*/  LDSM.16.MT88.4 R20, [R224+0xc800] ;  /* 0x00c80000e014783b */ /* 0x000f2a0000004200 */
[C---:B------:R-:W-:Y:S06]  /*11430*/  HMMA.16816.F32.BF16 R64, R8.reuse, R32, R64 ;  /* 0x000000200840723c */ /* 0x040fec0000041840 */
[----:B------:R-:W-:Y:S01]  /*11440*/  HMMA.16816.F32.BF16 R32, R8, R12, R24 ;  /* 0x0000000c0820723c */ /* 0x000fe20000041818 */
[----:B---3--:R-:W-:Y:S01]  /*11450*/  FFMA.FTZ R3, R78, UR14, -R2 ;  /* 0x0000000e4e037c23 */ /* 0x008fe20008010802 */
[----:B------:R-:W-:-:S04]  /*11460*/  MOV R78, R117 ;  /* 0x00000075004e7202 */ /* 0x000fc80000000f00 */
[----:B-1----:R-:W-:Y:S01]  /*11470*/  HMMA.16816.F32.BF16 R24, R8, R48, R60 ;  /* 0x000000300818723c */ /* 0x002fe2000004183c */
[----:B------:R-:W-:Y:S01]  /*11480*/  FFMA.FTZ R12, R169, UR14, -R2 ;  /* 0x0000000ea90c7c23 */ /* 0x000fe20008010802 */
[----:B------:R1:W-:Y:S01]  /*11490*/  MUFU.EX2 R152, R3 ;  /* 0x0000000300987308 */ /* 0x0003e20000000800 */
[----:B------:R-:W-:-:S03]  /*114a0*/  MOV R169, R72 ;  /* 0x0000004800a97202 */ /* 0x000fc60000000f00 */
[----:B------:R-:W-:Y:S01]  /*114b0*/  HMMA.16816.F32.BF16 R16, R8, R50, R160 ;  /* 0x000000320810723c */ /* 0x000fe200000418a0 */
[----:B------:R-:W3:Y:S03]  /*114c0*/  LDSM.16.MT88.4 R8, [R225+0xc800] ;  /* 0x00c80000e108783b */ /* 0x000ee60000004200 */
[----:B------:R5:W-:Y:S01]  /*114d0*/  MUFU.EX2 R144, R12 ;  /* 0x0000000c00907308 */ /* 0x000be20000000800 */
[----:B------:R-:W3:Y:S02]  /*114e0*/  LDSM.16.MT88.4 R48, [R135+0xd000] ;  /* 0x00d000008730783b */ /* 0x000ee40000004200 */
[----:B------:R-:W-:Y:S02]  /*114f0*/  MOV R160, R125 ;  /* 0x0000007d00a07202 */ /* 0x000fe40000000f00 */
[----:B------:R-:W-:Y:S02]  /*11500*/  MOV R161, R115 ;  /* 0x0000007300a17202 */ /* 0x000fe40000000f00 */
[----:B------:R-:W-:Y:S01]  /*11510*/  MOV R163, R114 ;  /* 0x0000007200a37202 */ /* 0x000fe20000000f00 */
[----:B-1----:R-:W-:Y:S01]  /*11520*/  FFMA.FTZ R3, R79, UR14, -R0 ;  /* 0x0000000e4f037c23 */ /* 0x002fe20008010800 */
[----:B------:R-:W-:-:S02]  /*11530*/  MOV R162, R109 ;  /* 0x0000006d00a27202 */ /* 0x000fc40000000f00 */
[----:B------:R-:W-:Y:S01]  /*11540*/  MOV R79, R74 ;  /* 0x0000004a004f7202 */ /* 0x000fe20000000f00 */
[----:B------:R1:W-:Y:S01]  /*11550*/  MUFU.EX2 R142, R3 ;  /* 0x00000003008e7308 */ /* 0x0003e20000000800 */
[----:B-----5:R-:W-:Y:S01]  /*11560*/  LDSM.16.MT88.4 R12, [R225+0xd000] ;  /* 0x00d00000e10c783b */ /* 0x020fe20000004200 */
[----:B-1----:R-:W-:-:S06]  /*11570*/  FFMA.FTZ R3, R120, UR14, -R0 ;  /* 0x0000000e78037c23 */ /* 0x002fcc0008010800 */
[----:B------:R1:W5:Y:S02]  /*11580*/  MUFU.EX2 R139, R3 ;  /* 0x00000003008b7308 */ /* 0x0003640000000800 */
[----:B-1----:R-:W-:Y:S01]  /*11590*/  FFMA.FTZ R3, R80, UR14, -R0 ;  /* 0x0000000e50037c23 */ /* 0x002fe20008010800 */
[----:B-----5:R-:W-:Y:S02]  /*115a0*/  F2FP.BF16.F32.PACK_AB R5, R139, R142 ;  /* 0x0000008e8b05723e */ /* 0x020fe400000010ff */
[----:B------:R-:W-:-:S03]  /*115b0*/  MOV R80, R116 ;  /* 0x0000007400507202 */ /* 0x000fc60000000f00 */
[----:B------:R1:W-:Y:S02]  /*115c0*/  MUFU.EX2 R138, R3 ;  /* 0x00000003008a7308 */ /* 0x0003e40000000800 */
[----:B-1----:R-:W-:-:S06]  /*115d0*/  FFMA.FTZ R3, R121, UR14, -R0 ;  /* 0x0000000e79037c23 */ /* 0x002fcc0008010800 */
[----:B------:R1:W5:Y:S02]  /*115e0*/  MUFU.EX2 R141, R3 ;  /* 0x00000003008d7308 */ /* 0x0003640000000800 */
[----:B-1----:R-:W-:Y:S01]  /*115f0*/  FFMA.FTZ R3, R171, UR14, -R2 ;  /* 0x0000000eab037c23 */ /* 0x002fe20008010802 */
[----:B-----5:R-:W-:Y:S02]  /*11600*/  F2FP.BF16.F32.PACK_AB R7, R141, R138 ;  /* 0x0000008a8d07723e */ /* 0x020fe400000010ff */
[----:B------:R-:W-:-:S03]  /*11610*/  MOV R171, R108 ;  /* 0x0000006c00ab7202 */ /* 0x000fc60000000f00 */
[----:B------:R1:W5:Y:S02]  /*11620*/  MUFU.EX2 R145, R3 ;  /* 0x0000000300917308 */ /* 0x0003640000000800 */
[C---:B------:R-:W-:Y:S06]  /*11630*/  HMMA.16816.F32.BF16 R68, R4.reuse, R52, R64 ;  /* 0x000000340444723c */ /* 0x040fec0000041840 */
[C---:B------:R-:W-:Y:S06]  /*11640*/  HMMA.16816.F32.BF16 R56, R4.reuse, R54, R56 ;  /* 0x000000360438723c */ /* 0x040fec0000041838 */
[----:B--2---:R-:W-:Y:S01]  /*11650*/  HMMA.16816.F32.BF16 R64, R4, R36, R44 ;  /* 0x000000240440723c */ /* 0x004fe2000004182c */
[----:B-1----:R-:W-:Y:S01]  /*11660*/  FFMA.FTZ R3, R81, UR14, -R2 ;  /* 0x0000000e51037c23 */ /* 0x002fe20008010802 */
[----:B------:R-:W-:-:S03]  /*11670*/  MOV R81, R73 ;  /* 0x0000004900517202 */ /* 0x000fc60000000f00 */
[----:B------:R1:W2:Y:S01]  /*11680*/  MUFU.EX2 R146, R3 ;  /* 0x0000000300927308 */ /* 0x0002a20000000800 */
[C---:B------:R-:W-:Y:S01]  /*11690*/  HMMA.16816.F32.BF16 R52, R4.reuse, R38, R40 ;  /* 0x000000260434723c */ /* 0x040fe20000041828 */
[----:B------:R-:W2:Y:S05]  /*116a0*/  LDSM.16.MT88.4 R40, [R226+0xd000] ;  /* 0x00d00000e228783b */ /* 0x000eaa0000004200 */
[C---:B----4-:R-:W-:Y:S01]  /*116b0*/  HMMA.16816.F32.BF16 R44, R4.reuse, R22, R28 ;  /* 0x00000016042c723c */ /* 0x050fe2000004181c */
[----:B------:R-:W4:Y:S05]  /*116c0*/  LDSM.16.MT88.4 R28, [R224+0xd000] ;  /* 0x00d00000e01c783b */ /* 0x000f2a0000004200 */
[----:B------:R-:W-:Y:S01]  /*116d0*/  HMMA.16816.F32.BF16 R60, R4, R20, R32 ;  /* 0x00000014043c723c */ /* 0x000fe20000041820 */
[----:B-1----:R-:W-:Y:S01]  /*116e0*/  FFMA.FTZ R3, R82, UR14, -R2 ;  /* 0x0000000e52037c23 */ /* 0x002fe20008010802 */
[----:B------:R-:W-:-:S04]  /*116f0*/  MOV R82, R112 ;  /* 0x0000007000527202 */ /* 0x000fc80000000f00 */
[C---:B---3--:R-:W-:Y:S01]  /*11700*/  HMMA.16816.F32.BF16 R32, R4.reuse, R8, R24 ;  /* 0x000000080420723c */ /* 0x048fe20000041818 */
[----:B------:R1:W-:Y:S05]  /*11710*/  MUFU.EX2 R143, R3 ;  /* 0x00000003008f7308 */ /* 0x0003ea0000000800 */
[----:B------:R-:W-:Y:S01]  /*11720*/  HMMA.16816.F32.BF16 R24, R4, R10, R16 ;  /* 0x0000000a0418723c */ /* 0x000fe20000041810 */
[----:B------:R-:W-:Y:S01]  /*11730*/  F2FP.BF16.F32.PACK_AB R8, R156, R157 ;  /* 0x0000009d9c08723e */ /* 0x000fe200000010ff */
[----:B------:R-:W3:Y:S05]  /*11740*/  LDSM.16.MT88.4 R16, [R135+0xd800] ;  /* 0x00d800008710783b */ /* 0x000eea0000004200 */
[----:B------:R-:W-:-:S02]  /*11750*/  F2FP.BF16.F32.PACK_AB R10, R151, R153 ;  /* 0x00000099970a723e */ /* 0x000fc400000010ff */
[----:B-----5:R-:W-:Y:S02]  /*11760*/  F2FP.BF16.F32.PACK_AB R4, R145, R152 ;  /* 0x000000989104723e */ /* 0x020fe400000010ff */
[----:B--2---:R-:W-:Y:S01]  /*11770*/  F2FP.BF16.F32.PACK_AB R6, R144, R146 ;  /* 0x000000929006723e */ /* 0x004fe200000010ff */
[----:B-1----:R-:W-:Y:S01]  /*11780*/  FFMA.FTZ R3, R83, UR14, -R0 ;  /* 0x0000000e53037c23 */ /* 0x002fe20008010800 */
[----:B------:R-:W-:-:S03]  /*11790*/  MOV R83, R111 ;  /* 0x0000006f00537202 */ /* 0x000fc60000000f00 */
[----:B------:R1:W-:Y:S02]  /*117a0*/  MUFU.EX2 R137, R3 ;  /* 0x0000000300897308 */ /* 0x0003e40000000800 */
[----:B-1----:R-:W-:Y:S01]  /*117b0*/  FFMA.FTZ R3, R174, UR14, -R0 ;  /* 0x0000000eae037c23 */ /* 0x002fe20008010800 */
[----:B------:R-:W-:Y:S02]  /*117c0*/  MOV R174, R104 ;  /* 0x0000006800ae7202 */ /* 0x000fe40000000f00 */
[----:B------:R-:W-:-:S03]  /*117d0*/  MOV R104, R103 ;  /* 0x0000006700687202 */ /* 0x000fc60000000f00 */
        /* <DEDUP_REMOVED lines=8> */
[----:B--2---:R-:W-:-:S05]  /*11860*/  F2FP.BF16.F32.PACK_AB R11, R129, R130 ;  /* 0x00000082810b723e */ /* 0x004fca00000010ff */
[----:B------:R1:W-:Y:S02]  /*11870*/  MUFU.EX2 R140, R3 ;  /* 0x00000003008c7308 */ /* 0x0003e40000000800 */
[C---:B------:R-:W-:Y:S06]  /*11880*/  HMMA.16816.F32.BF16 R20, R8.reuse, R50, R56 ;  /* 0x000000320814723c */ /* 0x040fec0000041838 */
[C---:B------:R-:W-:Y:S06]  /*11890*/  HMMA.16816.F32.BF16 R36, R8.reuse, R40, R64 ;  /* 0x000000280824723c */ /* 0x040fec0000041840 */
[C---:B------:R-:W-:Y:S01]  /*118a0*/  HMMA.16816.F32.BF16 R52, R8.reuse, R42, R52 ;  /* 0x0000002a0834723c */ /* 0x040fe20000041834 */
[--C-:B-1----:R-:W-:Y:S01]  /*118b0*/  FFMA.FTZ R3, R89, UR14, -R2.reuse ;  /* 0x0000000e59037c23 */ /* 0x102fe20008010802 */
[----:B------:R-:W1:Y:S03]  /*118c0*/  LDSM.16.MT88.4 R40, [R226+0xd800] ;  /* 0x00d80000e228783b */ /* 0x000e660000004200 */
[----:B------:R2:W-:Y:S01]  /*118d0*/  MUFU.EX2 R132, R3 ;  /* 0x0000000300847308 */ /* 0x0005e20000000800 */
[C---:B----4-:R-:W-:Y:S06]  /*118e0*/  HMMA.16816.F32.BF16 R56, R8.reuse, R28, R60 ;  /* 0x0000001c0838723c */ /* 0x050fec000004183c */
[C---:B------:R-:W-:Y:S06]  /*118f0*/  HMMA.16816.F32.BF16 R64, R8.reuse, R30, R44 ;  /* 0x0000001e0840723c */ /* 0x040fec000004182c */
[----:B------:R-:W-:Y:S01]  /*11900*/  HMMA.16816.F32.BF16 R68, R8, R48, R68 ;  /* 0x000000300844723c */ /* 0x000fe20000041844 */
[----:B------:R-:W-:Y:S01]  /*11910*/  LDSM.16.MT88.4 R48, [R224+0xd800] ;  /* 0x00d80000e030783b */ /* 0x000fe20000004200 */
[----:B--2---:R-:W-:-:S04]  /*11920*/  FFMA.FTZ R3, R131, UR14, -R2 ;  /* 0x0000000e83037c23 */ /* 0x004fc80008010802 */
[C---:B------:R-:W-:Y:S01]  /*11930*/  HMMA.16816.F32.BF16 R60, R8.reuse, R12, R32 ;  /* 0x0000000c083c723c */ /* 0x040fe20000041820 */
[----:B------:R2:W-:Y:S05]  /*11940*/  MUFU.EX2 R131, R3 ;  /* 0x0000000300837308 */ /* 0x0005ea0000000800 */
[----:B------:R-:W-:Y:S01]  /*11950*/  HMMA.16816.F32.BF16 R44, R8, R14, R24 ;  /* 0x0000000e082c723c */ /* 0x000fe20000041818 */
[----:B------:R-:W4:Y:S01]  /*11960*/  LDSM.16.MT88.4 R8, [R225+0xd800] ;  /* 0x00d80000e108783b */ /* 0x000f220000004200 */
[----:B------:R-:W-:-:S04]  /*11970*/  FFMA.FTZ R12, R93, UR14, -R2 ;  /* 0x0000000e5d0c7c23 */ /* 0x000fc80008010802 */
[----:B------:R5:W-:Y:S01]  /*11980*/  MUFU.EX2 R126, R12 ;  /* 0x0000000c007e7308 */ /* 0x000be20000000800 */
[----:B--2---:R-:W-:-:S07]  /*11990*/  FFMA.FTZ R3, R90, UR14, -R0 ;  /* 0x0000000e5a037c23 */ /* 0x004fce0008010800 */
[----:B------:R2:W-:Y:S01]  /*119a0*/  MUFU.EX2 R120, R3 ;  /* 0x0000000300787308 */ /* 0x0005e20000000800 */
[----:B-----5:R-:W5:Y:S01]  /*119b0*/  LDSM.16.MT88.4 R12, [R226+0xe000] ;  /* 0x00e00000e20c783b */ /* 0x020f620000004200 */
[----:B--2---:R-:W-:Y:S01]  /*119c0*/  FFMA.FTZ R3, R176, UR14, -R0 ;  /* 0x0000000eb0037c23 */ /* 0x004fe20008010800 */
[----:B------:R-:W-:Y:S02]  /*119d0*/  MOV R176, R169 ;  /* 0x000000a900b07202 */ /* 0x000fe40000000f00 */
[----:B------:R-:W-:-:S03]  /*119e0*/  MOV R169, R78 ;  /* 0x0000004e00a97202 */ /* 0x000fc60000000f00 */
[----:B------:R2:W3:Y:S02]  /*119f0*/  MUFU.EX2 R118, R3 ;  /* 0x0000000300767308 */ /* 0x0004e40000000800 */
[----:B--2---:R-:W-:Y:S01]  /*11a00*/  FFMA.FTZ R3, R91, UR14, -R0 ;  /* 0x0000000e5b037c23 */ /* 0x004fe20008010800 */
[----:B---3--:R-:W-:-:S05]  /*11a10*/  F2FP.BF16.F32.PACK_AB R5, R118, R120 ;  /* 0x000000787605723e */ /* 0x008fca00000010ff */
[----:B------:R2:W-:Y:S02]  /*11a20*/  MUFU.EX2 R124, R3 ;  /* 0x00000003007c7308 */ /* 0x0005e40000000800 */
[----:B--2---:R-:W-:Y:S01]  /*11a30*/  FFMA.FTZ R3, R178, UR14, -R0 ;  /* 0x0000000eb2037c23 */ /* 0x004fe20008010800 */
[----:B------:R-:W-:-:S05]  /*11a40*/  MOV R178, R79 ;  /* 0x0000004f00b27202 */ /* 0x000fca0000000f00 */
[----:B------:R2:W3:Y:S02]  /*11a50*/  MUFU.EX2 R121, R3 ;  /* 0x0000000300797308 */ /* 0x0004e40000000800 */
[----:B--2---:R-:W-:Y:S01]  /*11a60*/  FFMA.FTZ R3, R92, UR14, -R2 ;  /* 0x0000000e5c037c23 */ /* 0x004fe20008010802 */
[----:B---3--:R-:W-:-:S05]  /*11a70*/  F2FP.BF16.F32.PACK_AB R7, R121, R124 ;  /* 0x0000007c7907723e */ /* 0x008fca00000010ff */
[----:B------:R2:W-:Y:S02]  /*11a80*/  MUFU.EX2 R128, R3 ;  /* 0x0000000300807308 */ /* 0x0005e40000000800 */
[C---:B------:R-:W-:Y:S06]  /*11a90*/  HMMA.16816.F32.BF16 R68, R4.reuse, R16, R68 ;  /* 0x000000100444723c */ /* 0x040fec0000041844 */
[C---:B------:R-:W-:Y:S01]  /*11aa0*/  HMMA.16816.F32.BF16 R28, R4.reuse, R18, R20 ;  /* 0x00000012041c723c */ /* 0x040fe20000041814 */
[----:B------:R-:W3:Y:S05]  /*11ab0*/  LDSM.16.MT88.4 R16, [R135+0xe000] ;  /* 0x00e000008710783b */ /* 0x000eea0000004200 */
[----:B-1----:R-:W-:Y:S01]  /*11ac0*/  HMMA.16816.F32.BF16 R24, R4, R40, R36 ;  /* 0x000000280418723c */ /* 0x002fe20000041824 */
[----:B--2---:R-:W-:Y:S01]  /*11ad0*/  FFMA.FTZ R3, R170, UR14, -R2 ;  /* 0x0000000eaa037c23 */ /* 0x004fe20008010802 */
[----:B------:R-:W1:Y:S01]  /*11ae0*/  LDSM.16.MT88.4 R36, [R224+0xe000] ;  /* 0x00e00000e024783b */ /* 0x000e620000004200 */
[----:B------:R-:W-:-:S02]  /*11af0*/  MOV R170, R75 ;  /* 0x0000004b00aa7202 */ /* 0x000fc40000000f00 */
[----:B------:R2:W5:Y:S01]  /*11b00*/  MUFU.EX2 R127, R3 ;  /* 0x00000003007f7308 */ /* 0x0005620000000800 */
[C---:B------:R-:W-:Y:S06]  /*11b10*/  HMMA.16816.F32.BF16 R20, R4.reuse, R42, R52 ;  /* 0x0000002a0414723c */ /* 0x040fec0000041834 */
[C---:B----4-:R-:W-:Y:S01]  /*11b20*/  HMMA.16816.F32.BF16 R52, R4.reuse, R10, R44 ;  /* 0x0000000a0434723c */ /* 0x050fe2000004182c */
[----:B------:R-:W4:Y:S05]  /*11b30*/  LDSM.16.MT88.4 R44, [R225+0xe000] ;  /* 0x00e00000e12c783b */ /* 0x000f2a0000004200 */
[----:B------:R-:W-:Y:S01]  /*11b40*/  HMMA.16816.F32.BF16 R32, R4, R48, R56 ;  /* 0x000000300420723c */ /* 0x000fe20000041838 */
[----:B------:R-:W-:Y:S01]  /*11b50*/  F2FP.BF16.F32.PACK_AB R10, R131, R132 ;  /* 0x00000084830a723e */ /* 0x000fe200000010ff */
[----:B--2---:R-:W-:Y:S01]  /*11b60*/  FFMA.FTZ R3, R177, UR14, -R2 ;  /* 0x0000000eb1037c23 */ /* 0x004fe20008010802 */
[----:B------:R-:W-:-:S03]  /*11b70*/  MOV R177, R77 ;  /* 0x0000004d00b17202 */ /* 0x000fc60000000f00 */
[C---:B------:R-:W-:Y:S01]  /*11b80*/  HMMA.16816.F32.BF16 R48, R4.reuse, R50, R64 ;  /* 0x000000320430723c */ /* 0x040fe20000041840 */
[----:B------:R-:W-:Y:S01]  /*11b90*/  MOV R77, R113 ;  /* 0x00000071004d7202 */ /* 0x000fe20000000f00 */
[----:B------:R2:W3:Y:S04]  /*11ba0*/  MUFU.EX2 R125, R3 ;  /* 0x00000003007d7308 */ /* 0x0004e80000000800 */
[----:B------:R-:W-:Y:S01]  /*11bb0*/  HMMA.16816.F32.BF16 R64, R4, R8, R60 ;  /* 0x000000080440723c */ /* 0x000fe2000004183c */
[----:B------:R-:W4:Y:S06]  /*11bc0*/  LDSM.16.MT88.4 R60, [R135+0xe800] ;  /* 0x00e80000873c783b */ /* 0x000f2c0000004200 */
[----:B------:R-:W-:-:S02]  /*11bd0*/  F2FP.BF16.F32.PACK_AB R8, R140, R143 ;  /* 0x0000008f8c08723e */ /* 0x000fc400000010ff */
[----:B-----5:R-:W-:Y:S01]  /*11be0*/  F2FP.BF16.F32.PACK_AB R4, R127, R128 ;  /* 0x000000807f04723e */ /* 0x020fe200000010ff */
[----:B--2---:R-:W-:Y:S01]  /*11bf0*/  FFMA.FTZ R3, R95, UR14, -R0 ;  /* 0x0000000e5f037c23 */ /* 0x004fe20008010800 */
[----:B---3--:R-:W-:-:S03]  /*11c00*/  F2FP.BF16.F32.PACK_AB R6, R125, R126 ;  /* 0x0000007e7d06723e */ /* 0x008fc600000010ff */
[----:B------:R2:W-:Y:S02]  /*11c10*/  MUFU.EX2 R115, R3 ;  /* 0x0000000300737308 */ /* 0x0005e40000000800 */
        /* <DEDUP_REMOVED lines=14> */
[C---:B------:R-:W-:Y:S01]  /*11d00*/  HMMA.16816.F32.BF16 R56, R8.reuse, R12, R24 ;  /* 0x0000000c0838723c */ /* 0x040fe20000041818 */
[----:B------:R-:W3:Y:S05]  /*11d10*/  LDSM.16.MT88.4 R24, [R226+0xe800] ;  /* 0x00e80000e218783b */ /* 0x000eea0000004200 */
[----:B------:R-:W-:Y:S01]  /*11d20*/  HMMA.16816.F32.BF16 R40, R8, R14, R20 ;  /* 0x0000000e0828723c */ /* 0x000fe20000041814 */
[----:B------:R-:W5:Y:S01]  /*11d30*/  LDSM.16.MT88.4 R20, [R224+0xe800] ;  /* 0x00e80000e014783b */ /* 0x000f620000004200 */
[----:B------:R-:W-:Y:S01]  /*11d40*/  FFMA.FTZ R12, R180, UR14, -R2 ;  /* 0x0000000eb40c7c23 */ /* 0x000fe20008010802 */
[----:B------:R-:W-:-:S02]  /*11d50*/  MOV R180, R163 ;  /* 0x000000a300b47202 */ /* 0x000fc40000000f00 */
[----:B------:R-:W-:Y:S01]  /*11d60*/  MOV R163, R80 ;  /* 0x0000005000a37202 */ /* 0x000fe20000000f00 */
[----:B------:R-:W-:Y:S01]  /*11d70*/  HMMA.16816.F32.BF16 R72, R8, R16, R68 ;  /* 0x000000100848723c */ /* 0x000fe20000041844 */
[----:B--2---:R-:W-:Y:S01]  /*11d80*/  FFMA.FTZ R3, R182, UR14, -R2 ;  /* 0x0000000eb6037c23 */ /* 0x004fe20008010802 */
[----:B------:R-:W-:-:S03]  /*11d90*/  MOV R182, R106 ;  /* 0x0000006a00b67202 */ /* 0x000fc60000000f00 */
[----:B------:R2:W-:Y:S01]  /*11da0*/  MUFU.EX2 R114, R3 ;  /* 0x0000000300727308 */ /* 0x0005e20000000800 */
[C---:B------:R-:W-:Y:S06]  /*11db0*/  HMMA.16816.F32.BF16 R68, R8.reuse, R18, R28 ;  /* 0x000000120844723c */ /* 0x040fec000004181c */
[C---:B-1----:R-:W-:Y:S06]  /*11dc0*/  HMMA.16816.F32.BF16 R28, R8.reuse, R36, R32 ;  /* 0x00000024081c723c */ /* 0x042fec0000041820 */
[----:B------:R-:W-:Y:S01]  /*11dd0*/  HMMA.16816.F32.BF16 R36, R8, R38, R48 ;  /* 0x000000260824723c */ /* 0x000fe20000041830 */
[----:B------:R-:W-:Y:S01]  /*11de0*/  LDSM.16.MT88.4 R48, [R135+0xf000] ;  /* 0x00f000008730783b */ /* 0x000fe20000004200 */
[----:B--2---:R-:W-:-:S04]  /*11df0*/  FFMA.FTZ R3, R94, UR14, -R2 ;  /* 0x0000000e5e037c23 */ /* 0x004fc80008010802 */
[C---:B----4-:R-:W-:Y:S01]  /*11e00*/  HMMA.16816.F32.BF16 R32, R8.reuse, R44, R64 ;  /* 0x0000002c0820723c */ /* 0x050fe20000041840 */
[----:B------:R1:W-:Y:S05]  /*11e10*/  MUFU.EX2 R116, R3 ;  /* 0x0000000300747308 */ /* 0x0003ea0000000800 */
[----:B------:R-:W-:Y:S01]  /*11e20*/  HMMA.16816.F32.BF16 R16, R8, R46, R52 ;  /* 0x0000002e0810723c */ /* 0x000fe20000041834 */
[----:B------:R-:W2:Y:S04]  /*11e30*/  LDSM.16.MT88.4 R8, [R225+0xe800] ;  /* 0x00e80000e108783b */ /* 0x000ea80000004200 */
[----:B------:R-:W4:Y:S01]  /*11e40*/  LDSM.16.MT88.4 R44, [R224+0xf000] ;  /* 0x00f00000e02c783b */ /* 0x000f220000004200 */
[----:B-1----:R-:W-:-:S04]  /*11e50*/  FFMA.FTZ R3, R98, UR14, -R0 ;  /* 0x0000000e62037c23 */ /* 0x002fc80008010800 */
[----:B------:R1:W-:Y:S02]  /*11e60*/  MUFU.EX2 R109, R3 ;  /* 0x00000003006d7308 */ /* 0x0003e40000000800 */
[----:B-1----:R-:W-:Y:S01]  /*11e70*/  FFMA.FTZ R3, R190, UR14, -R0 ;  /* 0x0000000ebe037c23 */ /* 0x002fe20008010800 */
[----:B------:R-:W-:-:S05]  /*11e80*/  MOV R190, R105 ;  /* 0x0000006900be7202 */ /* 0x000fca0000000f00 */
[----:B------:R1:W-:Y:S08]  /*11e90*/  MUFU.EX2 R105, R12 ;  /* 0x0000000c00697308 */ /* 0x0003f00000000800 */
[----:B------:R3:W5:Y:S01]  /*11ea0*/  MUFU.EX2 R108, R3 ;  /* 0x00000003006c7308 */ /* 0x0007620000000800 */
[----:B-1----:R-:W-:Y:S01]  /*11eb0*/  LDSM.16.MT88.4 R12, [R225+0xf000] ;  /* 0x00f00000e10c783b */ /* 0x002fe20000004200 */
[----:B---3--:R-:W-:Y:S01]  /*11ec0*/  FFMA.FTZ R3, R99, UR14, -R0 ;  /* 0x0000000e63037c23 */ /* 0x008fe20008010800 */
[----:B-----5:R-:W-:-:S05]  /*11ed0*/  F2FP.BF16.F32.PACK_AB R5, R108, R109 ;  /* 0x0000006d6c05723e */ /* 0x020fca00000010ff */
[----:B------:R1:W-:Y:S02]  /*11ee0*/  MUFU.EX2 R107, R3 ;  /* 0x00000003006b7308 */ /* 0x0003e40000000800 */
[----:B-1----:R-:W-:Y:S01]  /*11ef0*/  FFMA.FTZ R3, R192, UR14, -R0 ;  /* 0x0000000ec0037c23 */ /* 0x002fe20008010800 */
[----:B------:R-:W-:-:S05]  /*11f00*/  MOV R192, R83 ;  /* 0x0000005300c07202 */ /* 0x000fca0000000f00 */
[----:B------:R1:W3:Y:S02]  /*11f10*/  MUFU.EX2 R103, R3 ;  /* 0x0000000300677308 */ /* 0x0002e40000000800 */
[----:B-1----:R-:W-:Y:S01]  /*11f20*/  FFMA.FTZ R3, R181, UR14, -R2 ;  /* 0x0000000eb5037c23 */ /* 0x002fe20008010802 */
[----:B------:R-:W-:Y:S02]  /*11f30*/  MOV R181, R77 ;  /* 0x0000004d00b57202 */ /* 0x000fe40000000f00 */
[----:B------:R-:W-:-:S03]  /*11f40*/  MOV R77, R110 ;  /* 0x0000006e004d7202 */ /* 0x000fc60000000f00 */
[----:B------:R1:W-:Y:S01]  /*11f50*/  MUFU.EX2 R110, R3 ;  /* 0x00000003006e7308 */ /* 0x0003e20000000800 */
[----:B---3--:R-:W-:-:S07]  /*11f60*/  F2FP.BF16.F32.PACK_AB R7, R103, R107 ;  /* 0x0000006b6707723e */ /* 0x008fce00000010ff */
[C---:B------:R-:W-:Y:S06]  /*11f70*/  HMMA.16816.F32.BF16 R52, R4.reuse, R60, R72 ;  /* 0x0000003c0434723c */ /* 0x040fec0000041848 */
[----:B------:R-:W-:Y:S01]  /*11f80*/  HMMA.16816.F32.BF16 R64, R4, R62, R68 ;  /* 0x0000003e0440723c */ /* 0x000fe20000041844 */
[----:B-1----:R-:W-:-:S05]  /*11f90*/  FFMA.FTZ R3, R100, UR14, -R2 ;  /* 0x0000000e64037c23 */ /* 0x002fca0008010802 */
[C---:B------:R-:W-:Y:S01]  /*11fa0*/  HMMA.16816.F32.BF16 R72, R4.reuse, R24, R56 ;  /* 0x000000180448723c */ /* 0x040fe20000041838 */
[----:B------:R1:W3:Y:S01]  /*11fb0*/  MUFU.EX2 R106, R3 ;  /* 0x00000003006a7308 */ /* 0x0002e20000000800 */
[----:B------:R-:W5:Y:S04]  /*11fc0*/  LDSM.16.MT88.4 R56, [R226+0xf000] ;  /* 0x00f00000e238783b */ /* 0x000f680000004200 */
[C---:B------:R-:W-:Y:S01]  /*11fd0*/  HMMA.16816.F32.BF16 R80, R4.reuse, R26, R40 ;  /* 0x0000001a0450723c */ /* 0x040fe20000041828 */
[----:B------:R-:W-:Y:S05]  /*11fe0*/  LDSM.16.MT88.4 R24, [R226+0xf800] ;  /* 0x00f80000e218783b */ /* 0x000fea0000004200 */
[----:B------:R-:W-:Y:S01]  /*11ff0*/  HMMA.16816.F32.BF16 R68, R4, R20, R28 ;  /* 0x000000140444723c */ /* 0x000fe2000004181c */
[----:B------:R-:W5:Y:S01]  /*12000*/  LDSM.16.MT88.4 R28, [R135+0xf800] ;  /* 0x00f80000871c783b */ /* 0x000f620000004200 */
[----:B-1----:R-:W-:Y:S01]  /*12010*/  FFMA.FTZ R3, R119, UR14, -R2 ;  /* 0x0000000e77037c23 */ /* 0x002fe20008010802 */
[----:B------:R-:W-:-:S03]  /*12020*/  MOV R119, R104 ;  /* 0x0000006800777202 */ /* 0x000fc60000000f00 */
[C---:B--2---:R-:W-:Y:S01]  /*12030*/  HMMA.16816.F32.BF16 R60, R4.reuse, R8, R32 ;  /* 0x00000008043c723c */ /* 0x044fe20000041820 */
[----:B------:R1:W-:Y:S05]  /*12040*/  MUFU.EX2 R104, R3 ;  /* 0x0000000300687308 */ /* 0x0003ea0000000800 */
[----:B------:R-:W-:Y:S01]  /*12050*/  HMMA.16816.F32.BF16 R40, R4, R10, R16 ;  /* 0x0000000a0428723c */ /* 0x000fe20000041810 */
[----:B---3--:R-:W-:Y:S01]  /*12060*/  F2FP.BF16.F32.PACK_AB R8, R105, R106 ;  /* 0x0000006a6908723e */ /* 0x008fe200000010ff */
[----:B-1----:R-:W-:Y:S01]  /*12070*/  FFMA.FTZ R3, R122, UR14, -R0 ;  /* 0x0000000e7a037c23 */ /* 0x002fe20008010800 */
[----:B------:R-:W-:-:S03]  /*12080*/  MOV R122, R77 ;  /* 0x0000004d007a7202 */ /* 0x000fc60000000f00 */
[----:B------:R1:W-:Y:S02]  /*12090*/  MUFU.EX2 R100, R3 ;  /* 0x0000000300647308 */ /* 0x0003e40000000800 */
[----:B-1----:R-:W-:Y:S01]  /*120a0*/  FFMA.FTZ R3, R197, UR14, -R0 ;  /* 0x0000000ec5037c23 */ /* 0x002fe20008010800 */
[----:B------:R-:W-:-:S05]  /*120b0*/  MOV R197, R101 ;  /* 0x0000006500c57202 */ /* 0x000fca0000000f00 */
[----:B------:R1:W2:Y:S02]  /*120c0*/  MUFU.EX2 R101, R3 ;  /* 0x0000000300657308 */ /* 0x0002a40000000800 */
[----:B-1----:R-:W-:Y:S01]  /*120d0*/  FFMA.FTZ R3, R123, UR14, -R0 ;  /* 0x0000000e7b037c23 */ /* 0x002fe20008010800 */
[----:B------:R-:W-:Y:S02]  /*120e0*/  MOV R123, R76 ;  /* 0x0000004c007b7202 */ /* 0x000fe40000000f00 */
[----:B------:R-:W-:Y:S03]  /*120f0*/  HMMA.16816.F32.BF16 R76, R4, R22, R36 ;  /* 0x00000016044c723c */ /* 0x000fe60000041824 */
[----:B------:R1:W-:Y:S04]  /*12100*/  MUFU.EX2 R97, R3 ;  /* 0x0000000300617308 */ /* 0x0003e80000000800 */
[----:B------:R-:W-:-:S02]  /*12110*/  F2FP.BF16.F32.PACK_AB R4, R114, R117 ;  /* 0x000000757204723e */ /* 0x000fc400000010ff */
[----:B--2---:R-:W-:Y:S02]  /*12120*/  F2FP.BF16.F32.PACK_AB R5, R101, R100 ;  /* 0x000000646505723e */ /* 0x004fe400000010ff */
[----:B------:R-:W-:Y:S01]  /*12130*/  F2FP.BF16.F32.PACK_AB R6, R110, R116 ;  /* 0x000000746e06723e */ /* 0x000fe200000010ff */
[----:B-1----:R-:W-:Y:S01]  /*12140*/  FFMA.FTZ R3, R189, UR14, -R0 ;  /* 0x0000000ebd037c23 */ /* 0x002fe20008010800 */
[----:B------:R-:W-:-:S03]  /*12150*/  MOV R189, R102 ;  /* 0x0000006600bd7202 */ /* 0x000fc60000000f00 */
[----:B------:R1:W2:Y:S02]  /*12160*/  MUFU.EX2 R96, R3 ;  /* 0x0000000300607308 */ /* 0x0002a40000000800 */
[----:B-1----:R-:W-:Y:S01]  /*12170*/  FFMA.FTZ R3, R187, UR14, -R2 ;  /* 0x0000000ebb037c23 */ /* 0x002fe20008010802 */
[----:B--2---:R-:W-:-:S05]  /*12180*/  F2FP.BF16.F32.PACK_AB R7, R96, R97 ;  /* 0x000000616007723e */ /* 0x004fca00000010ff */
[----:B------:R1:W2:Y:S02]  /*12190*/  MUFU.EX2 R102, R3 ;  /* 0x0000000300667308 */ /* 0x0002a40000000800 */
[C---:B------:R-:W-:Y:S01]  /*121a0*/  HMMA.16816.F32.BF16 R36, R4.reuse, R48, R52 ;  /* 0x000000300424723c */ /* 0x040fe20000041834 */
[----:B------:R-:W3:Y:S05]  /*121b0*/  LDSM.16.MT88.4 R52, [R224+0xf800] ;  /* 0x00f80000e034783b */ /* 0x000eea0000004200 */
[C---:B------:R-:W-:Y:S06]  /*121c0*/  HMMA.16816.F32.BF16 R32, R4.reuse, R50, R64 ;  /* 0x000000320420723c */ /* 0x040fec0000041840 */
[----:B----4-:R-:W-:Y:S01]  /*121d0*/  HMMA.16816.F32.BF16 R64, R4, R46, R76 ;  /* 0x0000002e0440723c */ /* 0x010fe2000004184c */
[----:B-1----:R-:W-:Y:S01]  /*121e0*/  FFMA.FTZ R3, R133, UR14, -R2 ;  /* 0x0000000e85037c23 */ /* 0x002fe20008010802 */
[----:B------:R-:W1:Y:S01]  /*121f0*/  LDSM.16.MT88.4 R76, [R225+0xf800] ;  /* 0x00f80000e14c783b */ /* 0x000e620000004200 */
[----:B--2---:R-:W-:-:S02]  /*12200*/  F2FP.BF16.F32.PACK_AB R10, R102, R104 ;  /* 0x00000068660a723e */ /* 0x004fc400000010ff */
[----:B------:R2:W-:Y:S01]  /*12210*/  MUFU.EX2 R99, R3 ;  /* 0x0000000300637308 */ /* 0x0005e20000000800 */
[C---:B-----5:R-:W-:Y:S06]  /*12220*/  HMMA.16816.F32.BF16 R20, R4.reuse, R56, R72 ;  /* 0x000000380414723c */ /* 0x060fec0000041848 */
[C---:B------:R-:W-:Y:S06]  /*12230*/  HMMA.16816.F32.BF16 R16, R4.reuse, R58, R80 ;  /* 0x0000003a0410723c */ /* 0x040fec0000041850 */
[----:B------:R-:W-:Y:S01]  /*12240*/  HMMA.16816.F32.BF16 R48, R4, R44, R68 ;  /* 0x0000002c0430723c */ /* 0x000fe20000041844 */
[----:B------:R-:W4:Y:S01]  /*12250*/  LDSM.16.MT88.4 R44, [R135+0x10000] ;  /* 0x01000000872c783b */ /* 0x000f220000004200 */
[----:B--2---:R-:W-:-:S04]  /*12260*/  FFMA.FTZ R3, R191, UR14, -R2 ;  /* 0x0000000ebf037c23 */ /* 0x004fc80008010802 */
[C---:B------:R-:W-:Y:S01]  /*12270*/  HMMA.16816.F32.BF16 R68, R4.reuse, R12, R60 ;  /* 0x0000000c0444723c */ /* 0x040fe2000004183c */
[----:B------:R2:W5:Y:S05]  /*12280*/  MUFU.EX2 R98, R3 ;  /* 0x0000000300627308 */ /* 0x00056a0000000800 */
[----:B------:R-:W-:Y:S01]  /*12290*/  HMMA.16816.F32.BF16 R56, R4, R14, R40 ;  /* 0x0000000e0438723c */ /* 0x000fe20000041828 */
[----:B------:R-:W-:-:S06]  /*122a0*/  FFMA.FTZ R12, R193, UR14, -R2 ;  /* 0x0000000ec10c7c23 */ /* 0x000fcc0008010802 */
[----:B------:R-:W-:Y:S01]  /*122b0*/  FFMA.FTZ R5, R123, R84, R189 ;  /* 0x000000547b057223 */ /* 0x000fe200000100bd */
[----:B------:R-:W-:-:S03]  /*122c0*/  FFMA.FTZ R4, R188, UR14, -R2 ;  /* 0x0000000ebc047c23 */ /* 0x000fc60008010802 */
[----:B------:R-:W-:Y:S01]  /*122d0*/  FADD.FTZ R5, R122, R5 ;  /* 0x000000057a057221 */ /* 0x000fe20000010000 */
[----:B------:R3:W-:Y:S01]  /*122e0*/  MUFU.EX2 R81, R4 ;  /* 0x0000000400517308 */ /* 0x0007e20000000800 */
[----:B--2---:R-:W-:-:S07]  /*122f0*/  FFMA.FTZ R3, R173, UR14, -R0 ;  /* 0x0000000ead037c23 */ /* 0x004fce0008010800 */
[----:B------:R2:W-:Y:S01]  /*12300*/  MUFU.EX2 R95, R3 ;  /* 0x00000003005f7308 */ /* 0x0005e20000000800 */
[----:B---3--:R-:W-:-:S04]  /*12310*/  FADD.FTZ R4, R180, R5 ;  /* 0x00000005b4047221 */ /* 0x008fc80000010000 */
[----:B------:R-:W-:Y:S01]  /*12320*/  FADD.FTZ R13, R192, R4 ;  /* 0x00000004c00d7221 */ /* 0x000fe20000010000 */
[----:B-----5:R-:W-:Y:S01]  /*12330*/  F2FP.BF16.F32.PACK_AB R4, R98, R99 ;  /* 0x000000636204723e */ /* 0x020fe200000010ff */
[----:B--2---:R-:W-:-:S04]  /*12340*/  FFMA.FTZ R3, R194, UR14, -R0 ;  /* 0x0000000ec2037c23 */ /* 0x004fc80008010800 */
        /* <DEDUP_REMOVED lines=8> */
[----:B------:R2:W-:Y:S02]  /*123d0*/  MUFU.EX2 R92, R3 ;  /* 0x00000003005c7308 */ /* 0x0005e40000000800 */
[C---:B------:R-:W-:Y:S06]  /*123e0*/  HMMA.16816.F32.BF16 R72, R8.reuse, R28, R36 ;  /* 0x0000001c0848723c */ /* 0x040fec0000041824 */
[C---:B------:R-:W-:Y:S06]  /*123f0*/  HMMA.16816.F32.BF16 R60, R8.reuse, R30, R32 ;  /* 0x0000001e083c723c */ /* 0x040fec0000041820 */
[C---:B------:R-:W-:Y:S01]  /*12400*/  HMMA.16816.F32.BF16 R40, R8.reuse, R24, R20 ;  /* 0x000000180828723c */ /* 0x040fe20000041814 */
[----:B--2---:R-:W-:Y:S01]  /*12410*/  FFMA.FTZ R3, R198, UR14, -R2 ;  /* 0x0000000ec6037c23 */ /* 0x004fe20008010802 */
[----:B------:R-:W-:Y:S03]  /*12420*/  LDSM.16.MT88.4 R20, [R224+0x10000] ;  /* 0x01000000e014783b */ /* 0x000fe60000004200 */
[----:B------:R2:W3:Y:S01]  /*12430*/  MUFU.EX2 R90, R3 ;  /* 0x00000003005a7308 */ /* 0x0004e20000000800 */
[C---:B------:R-:W-:Y:S06]  /*12440*/  HMMA.16816.F32.BF16 R28, R8.reuse, R52, R48 ;  /* 0x00000034081c723c */ /* 0x040fec0000041830 */
[C---:B------:R-:W-:Y:S01]  /*12450*/  HMMA.16816.F32.BF16 R24, R8.reuse, R26, R16 ;  /* 0x0000001a0818723c */ /* 0x040fe20000041810 */
[----:B------:R-:W5:Y:S05]  /*12460*/  LDSM.16.MT88.4 R16, [R226+0x10000] ;  /* 0x01000000e210783b */ /* 0x000f6a0000004200 */
[----:B------:R-:W-:Y:S01]  /*12470*/  HMMA.16816.F32.BF16 R32, R8, R54, R64 ;  /* 0x000000360820723c */ /* 0x000fe20000041840 */
[----:B--2---:R-:W-:Y:S01]  /*12480*/  FFMA.FTZ R3, R183, UR14, -R0 ;  /* 0x0000000eb7037c23 */ /* 0x004fe20008010800 */
[----:B---3--:R-:W-:-:S04]  /*12490*/  F2FP.BF16.F32.PACK_AB R6, R90, R92 ;  /* 0x0000005c5a06723e */ /* 0x008fc800000010ff */
[C---:B-1----:R-:W-:Y:S01]  /*124a0*/  HMMA.16816.F32.BF16 R48, R8.reuse, R76, R68 ;  /* 0x0000004c0830723c */ /* 0x042fe20000041844 */
[----:B------:R-:W-:Y:S05]  /*124b0*/  MUFU.EX2 R77, R12 ;  /* 0x0000000c004d7308 */ /* 0x000fea0000000800 */
[----:B------:R-:W-:Y:S03]  /*124c0*/  HMMA.16816.F32.BF16 R36, R8, R78, R56 ;  /* 0x0000004e0824723c */ /* 0x000fe60000041838 */
[----:B------:R1:W-:Y:S04]  /*124d0*/  MUFU.EX2 R89, R3 ;  /* 0x0000000300597308 */ /* 0x0003e80000000800 */
[----:B------:R-:W-:Y:S01]  /*124e0*/  FFMA.FTZ R8, R206, UR14, -R2 ;  /* 0x0000000ece087c23 */ /* 0x000fe20008010802 */
[----:B------:R-:W-:-:S03]  /*124f0*/  FFMA.FTZ R10, R196, UR14, -R0 ;  /* 0x0000000ec40a7c23 */ /* 0x000fc60008010800 */
[----:B------:R-:W-:Y:S08]  /*12500*/  MUFU.EX2 R76, R8 ;  /* 0x00000008004c7308 */ /* 0x000ff00000000800 */
[----:B------:R2:W-:Y:S01]  /*12510*/  MUFU.EX2 R71, R10 ;  /* 0x0000000a00477308 */ /* 0x0005e20000000800 */
[----:B-1----:R-:W-:-:S07]  /*12520*/  FFMA.FTZ R3, R200, UR14, -R0 ;  /* 0x0000000ec8037c23 */ /* 0x002fce0008010800 */
[----:B------:R1:W3:Y:S01]  /*12530*/  MUFU.EX2 R88, R3 ;  /* 0x0000000300587308 */ /* 0x0002e20000000800 */
[----:B--2---:R-:W-:-:S07]  /*12540*/  FFMA.FTZ R10, R212, UR14, -R2 ;  /* 0x0000000ed40a7c23 */ /* 0x004fce0008010802 */
[----:B------:R2:W-:Y:S01]  /*12550*/  MUFU.EX2 R66, R10 ;  /* 0x0000000a00427308 */ /* 0x0005e20000000800 */
[----:B-1----:R-:W-:Y:S01]  /*12560*/  FFMA.FTZ R3, R186, UR14, -R0 ;  /* 0x0000000eba037c23 */ /* 0x002fe20008010800 */
[----:B---3--:R-:W-:-:S06]  /*12570*/  F2FP.BF16.F32.PACK_AB R5, R88, R89 ;  /* 0x000000595805723e */ /* 0x008fcc00000010ff */
[----:B------:R1:W-:Y:S01]  /*12580*/  MUFU.EX2 R83, R3 ;  /* 0x0000000300537308 */ /* 0x0003e20000000800 */
[----:B--2---:R-:W-:Y:S01]  /*12590*/  FFMA.FTZ R10, R209, UR14, -R2 ;  /* 0x0000000ed10a7c23 */ /* 0x004fe20008010802 */
[----:B-1----:R-:W-:-:S06]  /*125a0*/  FFMA.FTZ R3, R201, UR14, -R0 ;  /* 0x0000000ec9037c23 */ /* 0x002fcc0008010800 */
[----:B------:R1:W2:Y:S02]  /*125b0*/  MUFU.EX2 R82, R3 ;  /* 0x0000000300527308 */ /* 0x0002a40000000800 */
[----:B-1----:R-:W-:Y:S01]  /*125c0*/  FFMA.FTZ R3, R197, R85, R252 ;  /* 0x00000055c5037223 */ /* 0x002fe200000100fc */
[----:B--2---:R-:W-:-:S03]  /*125d0*/  F2FP.BF16.F32.PACK_AB R7, R82, R83 ;  /* 0x000000535207723e */ /* 0x004fc600000010ff */
[----:B------:R-:W-:-:S04]  /*125e0*/  FADD.FTZ R3, R119, R3 ;  /* 0x0000000377037221 */ /* 0x000fc80000010000 */
[----:B------:R-:W-:Y:S01]  /*125f0*/  FADD.FTZ R14, R181, R3 ;  /* 0x00000003b50e7221 */ /* 0x000fe20000010000 */
[----:B------:R-:W-:Y:S01]  /*12600*/  FFMA.FTZ R3, R204, UR14, -R2 ;  /* 0x0000000ecc037c23 */ /* 0x000fe20008010802 */
[C---:B----4-:R-:W-:Y:S02]  /*12610*/  HMMA.16816.F32.BF16 R72, R4.reuse, R44, R72 ;  /* 0x0000002c0448723c */ /* 0x050fe40000041848 */
[----:B------:R-:W-:Y:S01]  /*12620*/  FADD.FTZ R9, R190, R14 ;  /* 0x0000000ebe097221 */ /* 0x000fe20000010000 */
[----:B------:R1:W2:Y:S03]  /*12630*/  MUFU.EX2 R80, R3 ;  /* 0x0000000300507308 */ /* 0x0002a60000000800 */
[----:B------:R-:W-:Y:S01]  /*12640*/  FADD.FTZ R9, R251, R9 ;  /* 0x00000009fb097221 */ /* 0x000fe20000010000 */
[----:B------:R-:W-:Y:S03]  /*12650*/  HMMA.16816.F32.BF16 R60, R4, R46, R60 ;  /* 0x0000002e043c723c */ /* 0x000fe6000004183c */
[----:B------:R-:W-:-:S03]  /*12660*/  FADD.FTZ R9, R250, R9 ;  /* 0x00000009fa097221 */ /* 0x000fc60000010000 */
[C---:B-----5:R-:W-:Y:S06]  /*12670*/  HMMA.16816.F32.BF16 R52, R4.reuse, R16, R40 ;  /* 0x000000100434723c */ /* 0x060fec0000041828 */
[C---:B------:R-:W-:Y:S01]  /*12680*/  HMMA.16816.F32.BF16 R44, R4.reuse, R18, R24 ;  /* 0x00000012042c723c */ /* 0x040fe20000041818 */
[----:B-1----:R-:W-:Y:S01]  /*12690*/  FADD.FTZ R3, R182, R13 ;  /* 0x0000000db6037221 */ /* 0x002fe20000010000 */
[----:B------:R-:W-:Y:S03]  /*126a0*/  LDSM.16.MT88.4 R16, [R224+0x10800] ;  /* 0x01080000e010783b */ /* 0x000fe60000004200 */
[----:B------:R-:W-:Y:S01]  /*126b0*/  FADD.FTZ R3, R185, R3 ;  /* 0x00000003b9037221 */ /* 0x000fe20000010000 */
[----:B------:R-:W1:Y:S01]  /*126c0*/  LDSM.16.MT88.4 R12, [R225+0x10000] ;  /* 0x01000000e10c783b */ /* 0x000e620000004200 */
[C---:B------:R-:W-:Y:S02]  /*126d0*/  HMMA.16816.F32.BF16 R40, R4.reuse, R20, R28 ;  /* 0x000000140428723c */ /* 0x040fe4000004181c */
[----:B------:R-:W-:Y:S01]  /*126e0*/  FADD.FTZ R8, R184, R3 ;  /* 0x00000003b8087221 */ /* 0x000fe20000010000 */
[----:B------:R-:W-:Y:S01]  /*126f0*/  FADD.FTZ R3, R248, R9 ;  /* 0x00000009f8037221 */ /* 0x000fe20000010000 */
[----:B------:R-:W-:Y:S01]  /*12700*/  FFMA.FTZ R9, R208, UR14, -R0 ;  /* 0x0000000ed0097c23 */ /* 0x000fe20008010800 */
[----:B------:R-:W3:Y:S01]  /*12710*/  LDSM.16.MT88.4 R24, [R135+0x10800] ;  /* 0x010800008718783b */ /* 0x000ee20000004200 */
[----:B------:R-:W-:Y:S01]  /*12720*/  FADD.FTZ R8, R177, R8 ;  /* 0x00000008b1087221 */ /* 0x000fe20000010000 */
[----:B------:R-:W-:Y:S01]  /*12730*/  FADD.FTZ R3, R247, R3 ;  /* 0x00000003f7037221 */ /* 0x000fe20000010000 */
[----:B------:R4:W5:Y:S01]  /*12740*/  MUFU.EX2 R70, R9 ;  /* 0x0000000900467308 */ /* 0x0009620000000800 */
[----:B------:R-:W-:Y:S01]  /*12750*/  HMMA.16816.F32.BF16 R32, R4, R22, R32 ;  /* 0x000000160420723c */ /* 0x000fe20000041820 */
[----:B------:R-:W-:Y:S01]  /*12760*/  FADD.FTZ R8, R170, R8 ;  /* 0x00000008aa087221 */ /* 0x000fe20000010000 */
[----:B------:R-:W-:Y:S01]  /*12770*/  FADD.FTZ R3, R222, R3 ;  /* 0x00000003de037221 */ /* 0x000fe20000010000 */
[----:B------:R-:W-:Y:S02]  /*12780*/  LDSM.16.MT88.4 R20, [R226+0x10800] ;  /* 0x01080000e214783b */ /* 0x000fe40000004200 */
        /* <DEDUP_REMOVED lines=9> */
[----:B------:R4:W-:Y:S01]  /*12820*/  MUFU.EX2 R69, R9 ;  /* 0x0000000900457308 */ /* 0x0009e20000000800 */
[C---:B-1----:R-:W-:Y:S06]  /*12830*/  HMMA.16816.F32.BF16 R48, R4.reuse, R12, R48 ;  /* 0x0000000c0430723c */ /* 0x042fec0000041830 */
[----:B------:R-:W-:Y:S01]  /*12840*/  HMMA.16816.F32.BF16 R28, R4, R14, R36 ;  /* 0x0000000e041c723c */ /* 0x000fe20000041824 */
[----:B----4-:R-:W-:Y:S01]  /*12850*/  FFMA.FTZ R9, R210, UR14, -R0 ;  /* 0x0000000ed2097c23 */ /* 0x010fe20008010800 */
[----:B------:R-:W1:Y:S03]  /*12860*/  LDSM.16.MT88.4 R12, [R225+0x10800] ;  /* 0x01080000e10c783b */ /* 0x000e660000004200 */
[----:B------:R4:W3:Y:S02]  /*12870*/  MUFU.EX2 R68, R9 ;  /* 0x0000000900447308 */ /* 0x0008e40000000800 */
[----:B--2---:R-:W-:-:S02]  /*12880*/  F2FP.BF16.F32.PACK_AB R4, R80, R81 ;  /* 0x000000515004723e */ /* 0x004fc400000010ff */
[----:B-----5:R-:W-:Y:S02]  /*12890*/  F2FP.BF16.F32.PACK_AB R5, R70, R71 ;  /* 0x000000474605723e */ /* 0x020fe400000010ff */
[----:B------:R-:W-:Y:S01]  /*128a0*/  F2FP.BF16.F32.PACK_AB R6, R76, R77 ;  /* 0x0000004d4c06723e */ /* 0x000fe200000010ff */
[----:B----4-:R-:W-:Y:S01]  /*128b0*/  FADD.FTZ R9, R160, R8 ;  /* 0x00000008a0097221 */ /* 0x010fe20000010000 */
[----:B------:R-:W-:Y:S01]  /*128c0*/  FADD.FTZ R8, R155, R3 ;  /* 0x000000039b087221 */ /* 0x000fe20000010000 */
[----:B------:R-:W-:Y:S01]  /*128d0*/  FFMA.FTZ R3, R202, UR14, -R2 ;  /* 0x0000000eca037c23 */ /* 0x000fe20008010802 */
[----:B---3--:R-:W-:Y:S01]  /*128e0*/  F2FP.BF16.F32.PACK_AB R7, R68, R69 ;  /* 0x000000454407723e */ /* 0x008fe200000010ff */
[----:B------:R-:W-:Y:S01]  /*128f0*/  FADD.FTZ R9, R161, R9 ;  /* 0x00000009a1097221 */ /* 0x000fe20000010000 */
[----:B------:R-:W-:Y:S01]  /*12900*/  FADD.FTZ R8, R154, R8 ;  /* 0x000000089a087221 */ /* 0x000fe20000010000 */
[----:B------:R2:W3:Y:S02]  /*12910*/  MUFU.EX2 R67, R3 ;  /* 0x0000000300437308 */ /* 0x0004e40000000800 */
[----:B------:R-:W-:-:S02]  /*12920*/  FADD.FTZ R9, R162, R9 ;  /* 0x00000009a2097221 */ /* 0x000fc40000010000 */
[C---:B------:R-:W-:Y:S06]  /*12930*/  HMMA.16816.F32.BF16 R36, R4.reuse, R18, R32 ;  /* 0x000000120424723c */ /* 0x040fec0000041820 */
[C---:B------:R-:W-:Y:S06]  /*12940*/  HMMA.16816.F32.BF16 R72, R4.reuse, R24, R72 ;  /* 0x000000180448723c */ /* 0x040fec0000041848 */
[C---:B-1----:R-:W-:Y:S01]  /*12950*/  HMMA.16816.F32.BF16 R32, R4.reuse, R12, R48 ;  /* 0x0000000c0420723c */ /* 0x042fe20000041830 */
[----:B--2---:R-:W-:Y:S01]  /*12960*/  FADD.FTZ R3, R164, R8 ;  /* 0x00000008a4037221 */ /* 0x004fe20000010000 */
[----:B------:R-:W-:Y:S01]  /*12970*/  FADD.FTZ R8, R163, R9 ;  /* 0x00000009a3087221 */ /* 0x000fe20000010000 */
[----:B------:R-:W-:Y:S01]  /*12980*/  FFMA.FTZ R9, R203, UR14, -R2 ;  /* 0x0000000ecb097c23 */ /* 0x000fe20008010802 */
[----:B------:R-:W-:Y:S01]  /*12990*/  MUFU.EX2 R51, R10 ;  /* 0x0000000a00337308 */ /* 0x000fe20000000800 */
[----:B------:R-:W-:Y:S01]  /*129a0*/  FADD.FTZ R3, R150, R3 ;  /* 0x0000000396037221 */ /* 0x000fe20000010000 */
[----:B------:R-:W-:Y:S01]  /*129b0*/  FADD.FTZ R8, R169, R8 ;  /* 0x00000008a9087221 */ /* 0x000fe20000010000 */
[----:B------:R-:W-:Y:S01]  /*129c0*/  HMMA.16816.F32.BF16 R60, R4, R26, R60 ;  /* 0x0000001a043c723c */ /* 0x000fe2000004183c */
[----:B------:R-:W1:Y:S01]  /*129d0*/  LDSM.16.MT88.4 R24, [R135+0x11000] ;  /* 0x011000008718783b */ /* 0x000e620000004200 */
[----:B------:R-:W-:Y:S01]  /*129e0*/  FADD.FTZ R3, R148, R3 ;  /* 0x0000000394037221 */ /* 0x000fe20000010000 */
        /* <DEDUP_REMOVED lines=13> */
[----:B--2---:R-:W-:Y:S02]  /*12ac0*/  FFMA.FTZ R9, R214, UR14, -R2 ;  /* 0x0000000ed6097c23 */ /* 0x004fe40008010802 */
[----:B------:R-:W-:Y:S01]  /*12ad0*/  FADD.FTZ R3, R138, R3 ;  /* 0x000000038a037221 */ /* 0x000fe20000010000 */
[----:B------:R-:W-:Y:S01]  /*12ae0*/  FADD.FTZ R8, R158, R8 ;  /* 0x000000089e087221 */ /* 0x000fe20000010000 */
[C---:B------:R-:W-:Y:S01]  /*12af0*/  HMMA.16816.F32.BF16 R40, R4.reuse, R16, R40 ;  /* 0x000000100428723c */ /* 0x040fe20000041828 */
[----:B------:R2:W4:Y:S01]  /*12b00*/  MUFU.EX2 R64, R9 ;  /* 0x0000000900407308 */ /* 0x0005220000000800 */
[----:B------:R-:W-:Y:S01]  /*12b10*/  FADD.FTZ R3, R141, R3 ;  /* 0x000000038d037221 */ /* 0x000fe20000010000 */
[----:B------:R-:W-:Y:S01]  /*12b20*/  FADD.FTZ R8, R157, R8 ;  /* 0x000000089d087221 */ /* 0x000fe20000010000 */
[----:B------:R-:W5:Y:S02]  /*12b30*/  LDSM.16.MT88.4 R16, [R226+0x11000] ;  /* 0x01100000e210783b */ /* 0x000f640000004200 */
[----:B------:R-:W-:Y:S01]  /*12b40*/  FADD.FTZ R3, R137, R3 ;  /* 0x0000000389037221 */ /* 0x000fe20000010000 */
[----:B------:R-:W-:Y:S01]  /*12b50*/  FADD.FTZ R8, R156, R8 ;  /* 0x000000089c087221 */ /* 0x000fe20000010000 */
[----:B------:R-:W-:Y:S01]  /*12b60*/  HMMA.16816.F32.BF16 R28, R4, R14, R28 ;  /* 0x0000000e041c723c */ /* 0x000fe2000004181c */
[----:B------:R-:W5:Y:S01]  /*12b70*/  LDSM.16.MT88.4 R12, [R224+0x11000] ;  /* 0x01100000e00c783b */ /* 0x000f620000004200 */
[----:B------:R-:W-:Y:S01]  /*12b80*/  FADD.FTZ R3, R136, R3 ;  /* 0x0000000388037221 */ /* 0x000fe20000010000 */
[----:B------:R-:W-:-:S02]  /*12b90*/  FADD.FTZ R8, R153, R8 ;  /* 0x0000000899087221 */ /* 0x000fc40000010000 */
[----:B------:R-:W-:Y:S01]  /*12ba0*/  LDSM.16.MT88.4 R156, [R224+0x11800] ;  /* 0x01180000e09c783b */ /* 0x000fe20000004200 */
[----:B------:R-:W-:Y:S01]  /*12bb0*/  FADD.FTZ R3, R130, R3 ;  /* 0x0000000382037221 */ /* 0x000fe20000010000 */
[----:B------:R-:W-:Y:S01]  /*12bc0*/  FADD.FTZ R8, R151, R8 ;  /* 0x0000000897087221 */ /* 0x000fe20000010000 */
[----:B---3--:R-:W-:Y:S01]  /*12bd0*/  F2FP.BF16.F32.PACK_AB R4, R66, R67 ;  /* 0x000000434204723e */ /* 0x008fe200000010ff */
[----:B--2---:R-:W-:Y:S01]  /*12be0*/  FFMA.FTZ R9, R205, UR14, -R0 ;  /* 0x0000000ecd097c23 */ /* 0x004fe20008010800 */
[----:B------:R-:W-:Y:S01]  /*12bf0*/  FADD.FTZ R3, R129, R3 ;  /* 0x0000000381037221 */ /* 0x000fe20000010000 */
[----:B------:R-:W-:Y:S01]  /*12c00*/  FADD.FTZ R8, R152, R8 ;  /* 0x0000000898087221 */ /* 0x000fe20000010000 */
[----:B----4-:R-:W-:Y:S01]  /*12c10*/  F2FP.BF16.F32.PACK_AB R6, R64, R65 ;  /* 0x000000414006723e */ /* 0x010fe200000010ff */
[----:B------:R2:W-:Y:S01]  /*12c20*/  MUFU.EX2 R59, R9 ;  /* 0x00000009003b7308 */ /* 0x0005e20000000800 */
[----:B------:R-:W-:Y:S01]  /*12c30*/  FADD.FTZ R3, R120, R3 ;  /* 0x0000000378037221 */ /* 0x000fe20000010000 */
[----:B------:R-:W-:Y:S03]  /*12c40*/  LDSM.16.MT88.4 R152, [R226+0x11800] ;  /* 0x01180000e298783b */ /* 0x000fe60000004200 */
[----:B------:R-:W-:-:S04]  /*12c50*/  FADD.FTZ R3, R118, R3 ;  /* 0x0000000376037221 */ /* 0x000fc80000010000 */
[----:B------:R-:W-:-:S04]  /*12c60*/  FADD.FTZ R3, R124, R3 ;  /* 0x000000037c037221 */ /* 0x000fc80000010000 */
[----:B------:R-:W-:Y:S01]  /*12c70*/  FADD.FTZ R3, R121, R3 ;  /* 0x0000000379037221 */ /* 0x000fe20000010000 */
[----:B--2---:R-:W-:-:S04]  /*12c80*/  FFMA.FTZ R9, R216, UR14, -R0 ;  /* 0x0000000ed8097c23 */ /* 0x004fc80008010800 */
[----:B------:R2:W3:Y:S02]  /*12c90*/  MUFU.EX2 R58, R9 ;  /* 0x00000009003a7308 */ /* 0x0004e40000000800 */
[----:B--2---:R-:W-:Y:S01]  /*12ca0*/  FFMA.FTZ R9, R207, UR14, -R0 ;  /* 0x0000000ecf097c23 */ /* 0x004fe20008010800 */
[----:B---3--:R-:W-:-:S05]  /*12cb0*/  F2FP.BF16.F32.PACK_AB R5, R58, R59 ;  /* 0x0000003b3a05723e */ /* 0x008fca00000010ff */
[----:B------:R2:W-:Y:S02]  /*12cc0*/  MUFU.EX2 R57, R9 ;  /* 0x0000000900397308 */ /* 0x0005e40000000800 */
[----:B--2---:R-:W-:-:S06]  /*12cd0*/  FFMA.FTZ R9, R217, UR14, -R0 ;  /* 0x0000000ed9097c23 */ /* 0x004fcc0008010800 */
[----:B------:R2:W3:Y:S02]  /*12ce0*/  MUFU.EX2 R56, R9 ;  /* 0x0000000900387308 */ /* 0x0004e40000000800 */
[----:B--2---:R-:W-:Y:S01]  /*12cf0*/  FADD.FTZ R9, R145, R8 ;  /* 0x0000000891097221 */ /* 0x004fe20000010000 */
[----:B------:R-:W-:Y:S01]  /*12d00*/  FFMA.FTZ R8, R218, UR14, -R2 ;  /* 0x0000000eda087c23 */ /* 0x000fe20008010802 */
[----:B---3--:R-:W-:-:S04]  /*12d10*/  F2FP.BF16.F32.PACK_AB R7, R56, R57 ;  /* 0x000000393807723e */ /* 0x008fc800000010ff */
[----:B------:R2:W3:Y:S03]  /*12d20*/  MUFU.EX2 R50, R8 ;  /* 0x0000000800327308 */ /* 0x0004e60000000800 */
[C---:B-1----:R-:W-:Y:S06]  /*12d30*/  HMMA.16816.F32.BF16 R136, R4.reuse, R24, R72 ;  /* 0x000000180488723c */ /* 0x042fec0000041848 */
[C---:B------:R-:W-:Y:S06]  /*12d40*/  HMMA.16816.F32.BF16 R24, R4.reuse, R26, R60 ;  /* 0x0000001a0418723c */ /* 0x040fec000004183c */
[----:B-----5:R-:W-:Y:S01]  /*12d50*/  HMMA.16816.F32.BF16 R52, R4, R16, R52 ;  /* 0x000000100434723c */ /* 0x020fe20000041834 */
[----:B--2---:R-:W-:Y:S01]  /*12d60*/  FADD.FTZ R8, R146, R9 ;  /* 0x0000000992087221 */ /* 0x004fe20000010000 */
[----:B------:R-:W-:Y:S01]  /*12d70*/  FFMA.FTZ R9, R211, UR14, -R2 ;  /* 0x0000000ed3097c23 */ /* 0x000fe20008010802 */
[----:B---3--:R-:W-:-:S02]  /*12d80*/  F2FP.BF16.F32.PACK_AB R160, R50, R51 ;  /* 0x0000003332a0723e */ /* 0x008fc400000010ff */
[----:B------:R-:W-:Y:S01]  /*12d90*/  FADD.FTZ R8, R144, R8 ;  /* 0x0000000890087221 */ /* 0x000fe20000010000 */
[----:B------:R1:W-:Y:S01]  /*12da0*/  MUFU.EX2 R49, R9 ;  /* 0x0000000900317308 */ /* 0x0003e20000000800 */
[----:B------:R-:W-:Y:S01]  /*12db0*/  HMMA.16816.F32.BF16 R44, R4, R18, R44 ;  /* 0x00000012042c723c */ /* 0x000fe2000004182c */
[----:B------:R-:W2:Y:S01]  /*12dc0*/  LDSM.16.MT88.4 R144, [R135+0x11800] ;  /* 0x011800008790783b */ /* 0x000ea20000004200 */
[----:B------:R-:W-:-:S04]  /*12dd0*/  FADD.FTZ R8, R143, R8 ;  /* 0x000000088f087221 */ /* 0x000fc80000010000 */
[C---:B------:R-:W-:Y:S06]  /*12de0*/  HMMA.16816.F32.BF16 R40, R4.reuse, R12, R40 ;  /* 0x0000000c0428723c */ /* 0x040fec0000041828 */
[C---:B------:R-:W-:Y:S01]  /*12df0*/  HMMA.16816.F32.BF16 R36, R4.reuse, R14, R36 ;  /* 0x0000000e0424723c */ /* 0x040fe20000041824 */
[----:B-1----:R-:W-:Y:S01]  /*12e00*/  FFMA.FTZ R9, R219, UR14, -R2 ;  /* 0x0000000edb097c23 */ /* 0x002fe20008010802 */
[----:B------:R-:W-:Y:S01]  /*12e10*/  FADD.FTZ R2, R115, R3 ;  /* 0x0000000373027221 */ /* 0x000fe20000010000 */
[----:B------:R-:W-:Y:S01]  /*12e20*/  FADD.FTZ R3, R140, R8 ;  /* 0x000000088c037221 */ /* 0x000fe20000010000 */
[----:B------:R-:W-:Y:S01]  /*12e30*/  FFMA.FTZ R8, R213, UR14, -R0 ;  /* 0x0000000ed5087c23 */ /* 0x000fe20008010800 */
        /* <DEDUP_REMOVED lines=15> */
[----:B-1----:R-:W-:Y:S02]  /*12f30*/  F2FP.BF16.F32.PACK_AB R162, R48, R49 ;  /* 0x0000003130a2723e */ /* 0x002fe400000010ff */
[----:B------:R-:W-:Y:S01]  /*12f40*/  FADD.FTZ R2, R107, R2 ;  /* 0x000000026b027221 */ /* 0x000fe20000010000 */
[----:B------:R-:W-:Y:S01]  /*12f50*/  FADD.FTZ R3, R125, R3 ;  /* 0x000000037d037221 */ /* 0x000fe20000010000 */
[----:B---3--:R-:W-:Y:S02]  /*12f60*/  FFMA.FTZ R8, R220, UR14, -R0 ;  /* 0x0000000edc087c23 */ /* 0x008fe40008010800 */
[----:B------:R-:W-:Y:S01]  /*12f70*/  FADD.FTZ R2, R103, R2 ;  /* 0x0000000267027221 */ /* 0x000fe20000010000 */
[----:B------:R-:W-:Y:S01]  /*12f80*/  FADD.FTZ R3, R117, R3 ;  /* 0x0000000375037221 */ /* 0x000fe20000010000 */
[----:B------:R1:W3:Y:S02]  /*12f90*/  MUFU.EX2 R10, R8 ;  /* 0x00000008000a7308 */ /* 0x0002e40000000800 */
[----:B-1----:R-:W-:Y:S01]  /*12fa0*/  FFMA.FTZ R8, R215, UR14, -R0 ;  /* 0x0000000ed7087c23 */ /* 0x002fe20008010800 */
[----:B---3--:R-:W-:-:S05]  /*12fb0*/  F2FP.BF16.F32.PACK_AB R161, R10, R11 ;  /* 0x0000000b0aa1723e */ /* 0x008fca00000010ff */
[----:B------:R1:W-:Y:S02]  /*12fc0*/  MUFU.EX2 R9, R8 ;  /* 0x0000000800097308 */ /* 0x0003e40000000800 */
[----:B-1----:R-:W-:Y:S01]  /*12fd0*/  FFMA.FTZ R8, R221, UR14, -R0 ;  /* 0x0000000edd087c23 */ /* 0x002fe20008010800 */
[----:B------:R-:W-:Y:S01]  /*12fe0*/  FADD.FTZ R0, R100, R2 ;  /* 0x0000000264007221 */ /* 0x000fe20000010000 */
[----:B------:R-:W-:Y:S01]  /*12ff0*/  FADD.FTZ R2, R114, R3 ;  /* 0x0000000372027221 */ /* 0x000fe20000010000 */
[----:B------:R-:W-:Y:S02]  /*13000*/  MOV R3, R86 ;  /* 0x0000005600037202 */ /* 0x000fe40000000f00 */
[----:B------:R-:W-:Y:S01]  /*13010*/  FADD.FTZ R0, R101, R0 ;  /* 0x0000000065007221 */ /* 0x000fe20000010000 */
[----:B------:R-:W-:Y:S01]  /*13020*/  FADD.FTZ R2, R116, R2 ;  /* 0x0000000274027221 */ /* 0x000fe20000010000 */
[----:B------:R-:W1:Y:S02]  /*13030*/  MUFU.EX2 R8, R8 ;  /* 0x0000000800087308 */ /* 0x000e640000000800 */
        /* <DEDUP_REMOVED lines=8> */
[----:B-1----:R-:W-:Y:S02]  /*130c0*/  F2FP.BF16.F32.PACK_AB R163, R8, R9 ;  /* 0x0000000908a3723e */ /* 0x002fe400000010ff */
        /* <DEDUP_REMOVED lines=34> */
[----:B----4-:R-:W-:Y:S01]  /*132f0*/  HMMA.16816.F32.BF16 R164, R160, R4, R32 ;  /* 0x00000004a0a4723c */ /* 0x010fe20000041820 */
[----:B------:R-:W-:Y:S01]  /*13300*/  MOV R36, R87 ;  /* 0x0000005700247202 */ /* 0x000fe20000000f00 */
[----:B------:R-:W-:Y:S01]  /*13310*/  FADD.FTZ R0, R11, R0 ;  /* 0x000000000b007221 */ /* 0x000fe20000010000 */
[----:B------:R-:W-:-:S03]  /*13320*/  FADD.FTZ R2, R50, R2 ;  /* 0x0000000232027221 */ /* 0x000fc60000010000 */
[----:B------:R-:W-:Y:S01]  /*13330*/  FADD.FTZ R0, R10, R0 ;  /* 0x000000000a007221 */ /* 0x000fe20000010000 */
[----:B------:R-:W-:Y:S01]  /*13340*/  FADD.FTZ R2, R49, R2 ;  /* 0x0000000231027221 */ /* 0x000fe20000010000 */
[----:B------:R-:W-:Y:S02]  /*13350*/  HMMA.16816.F32.BF16 R160, R160, R6, R28 ;  /* 0x00000006a0a0723c */ /* 0x000fe4000004181c */
[----:B------:R-:W-:Y:S01]  /*13360*/  FADD.FTZ R0, R9, R0 ;  /* 0x0000000009007221 */ /* 0x000fe20000010000 */
[----:B------:R-:W-:-:S03]  /*13370*/  FADD.FTZ R2, R48, R2 ;  /* 0x0000000230027221 */ /* 0x000fc60000010000 */
[----:B------:R-:W-:Y:S02]  /*13380*/  FADD.FTZ R0, R8, R0 ;  /* 0x0000000008007221 */ /* 0x000fe40000010000 */
[----:B------:R1:W-:Y:S04]  /*13390*/  STL [R1+0x10], R2 ;  /* 0x0000100201007387 */ /* 0x0003e80000100800 */
[----:B------:R1:W-:-:S12]  /*133a0*/  STL [R1+0x14], R0 ;  /* 0x0000140001007387 */ /* 0x0003d80000100800 */
.L_x_2325:
[----:B------:R-:W-:-:S06]  /*133b0*/  UISETP.GE.AND UP0, UPT, UR21, 0x1, UPT ;  /* 0x000000011500788c */ /* 0x000fcc000bf06270 */
[----:B------:R-:W-:-:S13]  /*133c0*/  PLOP3.LUT P1, PT, PT, PT, UP0, 0x80, 0x0 ;  /* 0x000000000000781c */ /* 0x000fda0003f2f008 */
[----:B------:R-:W-:Y:S05]  /*133d0*/  @!P1 BRA `(.L_x_2331) ;  /* 0x0000006000a89947 */ /* 0x000fea0003800000 */
[----:B------:R-:W-:Y:S01]  /*133e0*/  ULEA UR7, -UR6, URZ, 0x8 ;  /* 0x0000003f06077291 */ /* 0x000fe2000f8e413f */
[----:B------:R-:W-:Y:S01]  /*133f0*/  IMAD.MOV.U32 R133, RZ, RZ, R3 ;  /* 0x000000ffff857224 */ /* 0x000fe200078e0003 */
[----:B------:R-:W-:Y:S01]  /*13400*/  ULDC.64 UR4, c[0x0][0x250] ;  /* 0x0000940000047ab9 */ /* 0x000fe20000000a00 */
[----:B------:R-:W-:Y:S01]  /*13410*/  IMAD.MOV.U32 R132, RZ, RZ, R36 ;  /* 0x000000ffff847224 */ /* 0x000fe200078e0024 */
[----:B------:R-:W-:Y:S02]  /*13420*/  USHF.L.U64.HI UR13, UR4, 0x5, UR5 ;  /* 0x00000005040d7899 */ /* 0x000fe40008010205 */
[----:B------:R-:W-:Y:S01]  /*13430*/  USHF.L.U32 UR11, UR4, 0x5, URZ ;  /* 0x00000005040b7899 */ /* 0x000fe2000800063f */
[----:B-1----:R-:W-:Y:S01]  /*13440*/  MOV R2, UR7 ;  /* 0x0000000700027c02 */ /* 0x002fe20008000f00 */
[----:B------:R-:W-:Y:S01]  /*13450*/  USHF.R.S32.HI UR4, URZ, 0x1f, UR7 ;  /* 0x0000001f3f047899 */ /* 0x000fe20008011407 */
[----:B------:R-:W-:Y:S01]  /*13460*/  ULDC UR6, c[0x0][0x24c] ;  /* 0x0000930000067ab9 */ /* 0x000fe20000000800 */
[----:B------:R-:W-:-:S02]  /*13470*/  ULDC UR9, c[0x0][0x248] ;  /* 0x0000920000097ab9 */ /* 0x000fc40000000800 */
[----:B------:R1:W-:Y:S01]  /*13480*/  STL [R1+0x1c], R2 ;  /* 0x00001c0201007387 */ /* 0x0003e20000100800 */
[----:B------:R-:W-:Y:S01]  /*13490*/  USHF.L.U64.HI UR6, UR9, 0x5, UR6 ;  /* 0x0000000509067899 */ /* 0x000fe20008010206 */
[----:B--2---:R-:W-:Y:S01]  /*134a0*/  MOV R0, UR4 ;  /* 0x0000000400007c02 */ /* 0x004fe20008000f00 */
[----:B------:R-:W-:Y:S01]  /*134b0*/  USHF.L.U32 UR5, UR9, 0x5, URZ ;  /* 0x0000000509057899 */ /* 0x000fe2000800063f */
[----:B------:R-:W-:Y:S01]  /*134c0*/  ULDC UR10, c[0x0][0x39c] ;  /* 0x0000e700000a7ab9 */ /* 0x000fe20000000800 */
[----:B------:R-:W-:Y:S02]  /*134d0*/  ULDC UR4, c[0x0][0x2ec] ;  /* 0x0000bb0000047ab9 */ /* 0x000fe40000000800 */
[----:B------:R1:W-:Y:S08]  /*134e0*/  STL [R1+0x18], R0 ;  /* 0x0000180001007387 */ /* 0x0003f00000100800 */
.L_x_2335:
[----:B-1-3--:R1:W5:Y:S01]  /*134f0*/  LDL R2, [R1+0x1c] ;  /* 0x00001c0001027983 */ /* 0x00a3620000100800 */
[----:B------:R-:W-:Y:S04]  /*13500*/  DEPBAR.LE SB0, 0x0 ;  /* 0x000080000000791a */ /* 0x000fe80000000000 */
[----:B------:R1:W5:Y:S01]  /*13510*/  LDL R0, [R1+0x18] ;  /* 0x0000180001007983 */ /* 0x0003620000100800 */
[----:B------:R-:W-:Y:S06]  /*13520*/  BAR.SYNC.DEFER_BLOCKING 0x0 ;  /* 0x0000000000007b1d */ /* 0x000fec0000010000 */
[----:B------:R-:W-:Y:S05]  /*13530*/  @!P0 BRA `(.L_x_2332) ;  /* 0x0000000000fc8947 */ /* 0x000fea0003800000 */
        /* <DEDUP_REMOVED lines=8> */
[----:B-----5:R-:W2:Y:S10]  /*135c0*/  I2F.RP R2, R7 ;  /* 0x0000000700027306 */ /* 0x020eb40000209400 */
        /* <DEDUP_REMOVED lines=22> */
[C---:B------:R-:W-:Y:S02]  /*13730*/  LOP3.LUT R3, R8.reuse, UR7, RZ, 0x3c, !PT ;  /* 0x0000000708037c12 */ /* 0x040fe4000f8e3cff */
[----:B------:R-:W-:Y:S02]  /*13740*/  LOP3.LUT R4, R8, UR8, RZ, 0x3c, !PT ;  /* 0x0000000808047c12 */ /* 0x000fe4000f8e3cff */
[----:B------:R-:W-:Y:S02]  /*13750*/  ISETP.GE.AND P1, PT, R3, RZ, PT ;  /* 0x000000ff0300720c */ /* 0x000fe40003f26270 */
[----:B------:R-:W-:Y:S02]  /*13760*/  ISETP.GE.AND P3, PT, R4, RZ, PT ;  /* 0x000000ff0400720c */ /* 0x000fe40003f66270 */
[----:B------:R-:W-:Y:S02]  /*13770*/  LOP3.LUT R3, RZ, R8, RZ, 0x33, !PT ;  /* 0x00000008ff037212 */ /* 0x000fe400078e33ff */
[----:B------:R-:W-:Y:S01]  /*13780*/  @P5 IADD3 R0, R0, 0x1, RZ ;  /* 0x0000000100005810 */ /* 0x000fe20007ffe0ff */
[----:B------:R-:W-:Y:S06]  /*13790*/  @P6 VIADD R2, R2, 0x1 ;  /* 0x0000000102026836 */ /* 0x000fec0000000000 */
        /* <DEDUP_REMOVED lines=25> */
.L_x_2332:
[----:B------:R-:W2:Y:S01]  /*13930*/  LDL.LU R11, [R1] ;  /* 0x00000000010b7983 */ /* 0x000ea20000300800 */
[----:B------:R-:W-:Y:S01]  /*13940*/  LEA R172, R231, R230, 0x1 ;  /* 0x000000e6e7ac7211 */ /* 0x000fe200078e08ff */
[----:B------:R-:W-:Y:S02]  /*13950*/  UISETP.GE.AND UP0, UPT, UR21, 0x2, UPT ;  /* 0x000000021500788c */ /* 0x000fe4000bf06270 */
        /* <DEDUP_REMOVED lines=33> */
[----:B------:R2:W-:Y:S04]  /*13b70*/  STL [R1], R11 ;  /* 0x0000000b01007387 */ /* 0x0005e80000100800 */
        /* <DEDUP_REMOVED lines=18> */
[----:B------:R-:W-:Y:S01]  /*13ca0*/  LDGSTS.E.BYPASS.LTC128B.128 [R243+0x11000], desc[UR16][R2.64] ;  /* 0x1100000002f37fae */ /* 0x000fe2000b901d50 */
[----:B------:R-:W-:Y:S07]  /*13cb0*/  PLOP3.LUT P1, PT, PT, PT, UP0, 0x80, 0x0 ;  /* 0x000000000000781c */ /* 0x000fee0003f2f008 */
[----:B------:R1:W-:Y:S08]  /*13cc0*/  LDGSTS.E.BYPASS.LTC128B.128 [R243+0x11800], desc[UR16][R10.64] ;  /* 0x118000000af37fae */ /* 0x0003f0000b901d50 */
[----:B------:R-:W-:Y:S08]  /*13cd0*/  LDSM.16.M88.4 R128, [R230] ;  /* 0x00000000e680783b */ /* 0x000ff00000000200 */
[----:B------:R-:W-:Y:S08]  /*13ce0*/  LDSM.16.M88.4 R16, [R134+0x2800] ;  /* 0x002800008610783b */ /* 0x000ff00000000200 */
[----:B------:R-:W-:Y:S08]  /*13cf0*/  LDSM.16.M88.4 R24, [R134+0x3000] ;  /* 0x003000008618783b */ /* 0x000ff00000000200 */
[----:B-1----:R-:W1:Y:S08]  /*13d00*/  LDSM.16.M88.4 R8, [R134+0x2000] ;  /* 0x002000008608783b */ /* 0x002e700000000200 */
[----:B------:R-:W0:Y:S08]  /*13d10*/  LDGDEPBAR ;  /* 0x00000000000079af */ /* 0x000e300000000000 */
        /* <DEDUP_REMOVED lines=15> */
[C---:B--2---:R-:W-:Y:S06]  /*13e10*/  HMMA.16816.F32.BF16 R28, R128.reuse, R32, RZ ;  /* 0x00000020801c723c */ /* 0x044fec00000418ff */
[C---:B------:R-:W-:Y:S01]  /*13e20*/  HMMA.16816.F32.BF16 R32, R128.reuse, R34, RZ ;  /* 0x000000228020723c */ /* 0x040fe200000418ff */
[----:B------:R-:W2:Y:S05]  /*13e30*/  LDSM.16.M88.4 R104, [R134+0x8000] ;  /* 0x008000008668783b */ /* 0x000eaa0000000200 */
[C---:B---3--:R-:W-:Y:S03]  /*13e40*/  HMMA.16816.F32.BF16 R36, R128.reuse, R40, RZ ;  /* 0x000000288024723c */ /* 0x048fe600000418ff */
[----:B------:R-:W3:Y:S03]  /*13e50*/  LDSM.16.M88.4 R112, [R134+0x8800] ;  /* 0x008800008670783b */ /* 0x000ee60000000200 */
[C---:B------:R-:W-:Y:S05]  /*13e60*/  HMMA.16816.F32.BF16 R40, R128.reuse, R42, RZ ;  /* 0x0000002a8028723c */ /* 0x040fea00000418ff */
[----:B------:R-:W3:Y:S01]  /*13e70*/  LDSM.16.M88.4 R120, [R134+0x9000] ;  /* 0x009000008678783b */ /* 0x000ee20000000200 */
[C---:B----4-:R-:W-:Y:S06]  /*13e80*/  HMMA.16816.F32.BF16 R44, R128.reuse, R48, RZ ;  /* 0x00000030802c723c */ /* 0x050fec00000418ff */
[C---:B------:R-:W-:Y:S01]  /*13e90*/  HMMA.16816.F32.BF16 R48, R128.reuse, R50, RZ ;  /* 0x000000328030723c */ /* 0x040fe200000418ff */
[----:B------:R-:W4:Y:S05]  /*13ea0*/  LDSM.16.M88.4 R168, [R134+0x9800] ;  /* 0x0098000086a8783b */ /* 0x000f2a0000000200 */
[C---:B------:R-:W-:Y:S03]  /*13eb0*/  HMMA.16816.F32.BF16 R52, R128.reuse, R56, RZ ;  /* 0x000000388034723c */ /* 0x040fe600000418ff */
[----:B------:R-:W-:Y:S03]  /*13ec0*/  LDSM.16.M88.4 R172, [R172] ;  /* 0x00000000acac783b */ /* 0x000fe60000000200 */
[C---:B------:R-:W-:Y:S05]  /*13ed0*/  HMMA.16816.F32.BF16 R56, R128.reuse, R58, RZ ;  /* 0x0000003a8038723c */ /* 0x040fea00000418ff */
[----:B------:R-:W4:Y:S01]  /*13ee0*/  LDSM.16.M88.4 R176, [R228+0x2000] ;  /* 0x00200000e4b0783b */ /* 0x000f220000000200 */
[C---:B-1----:R-:W-:Y:S06]  /*13ef0*/  HMMA.16816.F32.BF16 R60, R128.reuse, R64, RZ ;  /* 0x00000040803c723c */ /* 0x042fec00000418ff */
        /* <DEDUP_REMOVED lines=16> */
[C---:B--2---:R-:W-:Y:S03]  /*14000*/  HMMA.16816.F32.BF16 R100, R128.reuse, R104, RZ ;  /* 0x000000688064723c */ /* 0x044fe600000418ff */
[----:B------:R-:W-:Y:S03]  /*14010*/  LDSM.16.M88.4 R208, [R228+0x7000] ;  /* 0x00700000e4d0783b */ /* 0x000fe60000000200 */
[C---:B------:R-:W-:Y:S05]  /*14020*/  HMMA.16816.F32.BF16 R104, R128.reuse, R106, RZ ;  /* 0x0000006a8068723c */ /* 0x040fea00000418ff */
[----:B------:R-:W-:Y:S01]  /*14030*/  LDSM.16.M88.4 R212, [R234] ;  /* 0x00000000ead4783b */ /* 0x000fe20000000200 */
[C---:B---3--:R-:W-:Y:S06]  /*14040*/  HMMA.16816.F32.BF16 R108, R128.reuse, R112, RZ ;  /* 0x00000070806c723c */ /* 0x048fec00000418ff */
[C---:B------:R-:W-:Y:S01]  /*14050*/  HMMA.16816.F32.BF16 R112, R128.reuse, R114, RZ ;  /* 0x000000728070723c */ /* 0x040fe200000418ff */
[----:B------:R-:W-:Y:S05]  /*14060*/  LDSM.16.M88.4 R216, [R233] ;  /* 0x00000000e9d8783b */ /* 0x000fea0000000200 */
[C---:B------:R-:W-:Y:S03]  /*14070*/  HMMA.16816.F32.BF16 R116, R128.reuse, R120, RZ ;  /* 0x000000788074723c */ /* 0x040fe600000418ff */
[----:B------:R-:W-:Y:S03]  /*14080*/  LDSM.16.M88.4 R220, [R227] ;  /* 0x00000000e3dc783b */ /* 0x000fe60000000200 */
[C---:B------:R-:W-:Y:S06]  /*14090*/  HMMA.16816.F32.BF16 R120, R128.reuse, R122, RZ ;  /* 0x0000007a8078723c */ /* 0x040fec00000418ff */
[C---:B----4-:R-:W-:Y:S06]  /*140a0*/  HMMA.16816.F32.BF16 R124, R128.reuse, R168, RZ ;  /* 0x000000a8807c723c */ /* 0x050fec00000418ff */
        /* <DEDUP_REMOVED lines=27> */
[C---:B--2---:R-:W-:Y:S05]  /*14260*/  HMMA.16816.F32.BF16 R68, R172.reuse, R168, R68 ;  /* 0x000000a8ac44723c */ /* 0x044fea0000041844 */
[----:B------:R-:W-:Y:S01]  /*14270*/  LDSM.16.M88.4 R204, [R204] ;  /* 0x00000000cccc783b */ /* 0x000fe20000000200 */
[C---:B------:R-:W-:Y:S06]  /*14280*/  HMMA.16816.F32.BF16 R72, R172.reuse, R170, R72 ;  /* 0x000000aaac48723c */ /* 0x040fec0000041848 */
[C---:B---3--:R-:W-:Y:S01]  /*14290*/  HMMA.16816.F32.BF16 R76, R172.reuse, R176, R76 ;  /* 0x000000b0ac4c723c */ /* 0x048fe2000004184c */
[----:B------:R-:W2:Y:S05]  /*142a0*/  LDSM.16.M88.4 R168, [R228+0x9000] ;  /* 0x00900000e4a8783b */ /* 0x000eaa0000000200 */
[C---:B------:R-:W-:Y:S03]  /*142b0*/  HMMA.16816.F32.BF16 R80, R172.reuse, R178, R80 ;  /* 0x000000b2ac50723c */ /* 0x040fe60000041850 */
[----:B------:R-:W3:Y:S03]  /*142c0*/  LDSM.16.M88.4 R176, [R228+0x9800] ;  /* 0x00980000e4b0783b */ /* 0x000ee60000000200 */
[C---:B------:R-:W-:Y:S06]  /*142d0*/  HMMA.16816.F32.BF16 R84, R172.reuse, R208, R84 ;  /* 0x000000d0ac54723c */ /* 0x040fec0000041854 */
[C---:B------:R-:W-:Y:S01]  /*142e0*/  HMMA.16816.F32.BF16 R88, R172.reuse, R210, R88 ;  /* 0x000000d2ac58723c */ /* 0x040fe20000041858 */
[----:B------:R-:W-:Y:S05]  /*142f0*/  LDSM.16.M88.4 R208, [R235] ;  /* 0x00000000ebd0783b */ /* 0x000fea0000000200 */
[C---:B-1----:R-:W-:Y:S06]  /*14300*/  HMMA.16816.F32.BF16 R92, R172.reuse, R180, R92 ;  /* 0x000000b4ac5c723c */ /* 0x042fec000004185c */
[C---:B------:R-:W-:Y:S05]  /*14310*/  HMMA.16816.F32.BF16 R96, R172.reuse, R182, R96 ;  /* 0x000000b6ac60723c */ /* 0x040fea0000041860 */
[C---:B------:R-:W-:Y:S01]  /*14320*/  IADD3 R180, R229.reuse, 0x1800, RZ ;  /* 0x00001800e5b47810 */ /* 0x040fe20007ffe0ff */
[C---:B----4-:R-:W-:Y:S05]  /*14330*/  HMMA.16816.F32.BF16 R100, R172.reuse, R184, R100 ;  /* 0x000000b8ac64723c */ /* 0x050fea0000041864 */
[----:B------:R-:W1:Y:S01]  /*14340*/  LDSM.16.M88.4 R180, [R180] ;  /* 0x00000000b4b4783b */ /* 0x000e620000000200 */
[C---:B------:R-:W-:Y:S05]  /*14350*/  HMMA.16816.F32.BF16 R104, R172.reuse, R186, R104 ;  /* 0x000000baac68723c */ /* 0x040fea0000041868 */
[C---:B------:R-:W-:Y:S01]  /*14360*/  IADD3 R184, R229.reuse, 0x2000, RZ ;  /* 0x00002000e5b87810 */ /* 0x040fe20007ffe0ff */
[C---:B------:R-:W-:Y:S05]  /*14370*/  HMMA.16816.F32.BF16 R108, R172.reuse, R188, R108 ;  /* 0x000000bcac6c723c */ /* 0x040fea000004186c */
[----:B------:R-:W4:Y:S01]  /*14380*/  LDSM.16.M88.4 R184, [R184] ;  /* 0x00000000b8b8783b */ /* 0x000f220000000200 */
[C---:B------:R-:W-:Y:S05]  /*14390*/  HMMA.16816.F32.BF16 R112, R172.reuse, R190, R112 ;  /* 0x000000beac70723c */ /* 0x040fea0000041870 */
[C---:B------:R-:W-:Y:S01]  /*143a0*/  IADD3 R188, R229.reuse, 0x2800, RZ ;  /* 0x00002800e5bc7810 */ /* 0x040fe20007ffe0ff */
[C---:B--2---:R-:W-:Y:S05]  /*143b0*/  HMMA.16816.F32.BF16 R116, R172.reuse, R168, R116 ;  /* 0x000000a8ac74723c */ /* 0x044fea0000041874 */
[----:B------:R-:W2:Y:S01]  /*143c0*/  LDSM.16.M88.4 R188, [R188] ;  /* 0x00000000bcbc783b */ /* 0x000ea20000000200 */
[C---:B------:R-:W-:Y:S05]  /*143d0*/  HMMA.16816.F32.BF16 R120, R172.reuse, R170, R120 ;  /* 0x000000aaac78723c */ /* 0x040fea0000041878 */
[----:B------:R-:W-:Y:S01]  /*143e0*/  IADD3 R168, R229, 0x3000, RZ ;  /* 0x00003000e5a87810 */ /* 0x000fe20007ffe0ff */
[C---:B---3--:R-:W-:Y:S05]  /*143f0*/  HMMA.16816.F32.BF16 R124, R172.reuse, R176, R124 ;  /* 0x000000b0ac7c723c */ /* 0x048fea000004187c */
[----:B------:R-:W3:Y:S01]  /*14400*/  LDSM.16.M88.4 R168, [R168] ;  /* 0x00000000a8a8783b */ /* 0x000ee20000000200 */
[----:B------:R-:W-:Y:S06]  /*14410*/  HMMA.16816.F32.BF16 R128, R172, R178, R128 ;  /* 0x000000b2ac80723c */ /* 0x000fec0000041880 */
[C---:B------:R-:W-:Y:S01]  /*14420*/  HMMA.16816.F32.BF16 R4, R192.reuse, R196, R4 ;  /* 0x000000c4c004723c */ /* 0x040fe20000041804 */
[----:B------:R-:W3:Y:S05]  /*14430*/  LDSM.16.M88.4 R172, [R242] ;  /* 0x00000000f2ac783b */ /* 0x000eea0000000200 */
[C---:B------:R-:W-:Y:S03]  /*14440*/  HMMA.16816.F32.BF16 R8, R192.reuse, R198, R8 ;  /* 0x000000c6c008723c */ /* 0x040fe60000041808 */
[----:B------:R-:W3:Y:S03]  /*14450*/  LDSM.16.M88.4 R176, [R241] ;  /* 0x00000000f1b0783b */ /* 0x000ee60000000200 */
[C---:B------:R-:W-:Y:S05]  /*14460*/  HMMA.16816.F32.BF16 R12, R192.reuse, R200, R12 ;  /* 0x000000c8c00c723c */ /* 0x040fea000004180c */
[----:B------:R-:W-:Y:S01]  /*14470*/  LDSM.16.M88.4 R196, [R239] ;  /* 0x00000000efc4783b */ /* 0x000fe20000000200 */
[C---:B------:R-:W-:Y:S06]  /*14480*/  HMMA.16816.F32.BF16 R16, R192.reuse, R202, R16 ;  /* 0x000000cac010723c */ /* 0x040fec0000041810 */
[C---:B------:R-:W-:Y:S01]  /*14490*/  HMMA.16816.F32.BF16 R20, R192.reuse, R204, R20 ;  /* 0x000000ccc014723c */ /* 0x040fe20000041814 */
[----:B------:R-:W-:Y:S05]  /*144a0*/  LDSM.16.M88.4 R200, [R238] ;  /* 0x00000000eec8783b */ /* 0x000fea0000000200 */
[C---:B------:R-:W-:Y:S03]  /*144b0*/  HMMA.16816.F32.BF16 R24, R192.reuse, R206, R24 ;  /* 0x000000cec018723c */ /* 0x040fe60000041818 */
[----:B------:R-:W-:Y:S03]  /*144c0*/  LDSM.16.M88.4 R204, [R237] ;  /* 0x00000000edcc783b */ /* 0x000fe60000000200 */
[C---:B-1----:R-:W-:Y:S06]  /*144d0*/  HMMA.16816.F32.BF16 R28, R192.reuse, R180, R28 ;  /* 0x000000b4c01c723c */ /* 0x042fec000004181c */
[C---:B------:R-:W-:Y:S01]  /*144e0*/  HMMA.16816.F32.BF16 R32, R192.reuse, R182, R32 ;  /* 0x000000b6c020723c */ /* 0x040fe20000041820 */
[----:B------:R-:W1:Y:S05]  /*144f0*/  LDSM.16.M88.4 R180, [R240] ;  /* 0x00000000f0b4783b */ /* 0x000e6a0000000200 */
[C---:B----4-:R-:W-:Y:S06]  /*14500*/  HMMA.16816.F32.BF16 R36, R192.reuse, R184, R36 ;  /* 0x000000b8c024723c */ /* 0x050fec0000041824 */
[C---:B------:R-:W-:Y:S01]  /*14510*/  HMMA.16816.F32.BF16 R40, R192.reuse, R186, R40 ;  /* 0x000000bac028723c */ /* 0x040fe20000041828 */
[----:B------:R-:W4:Y:S05]  /*14520*/  LDSM.16.M88.4 R184, [R236] ;  /* 0x00000000ecb8783b */ /* 0x000f2a0000000200 */
[C---:B--2---:R-:W-:Y:S06]  /*14530*/  HMMA.16816.F32.BF16 R44, R192.reuse, R188, R44 ;  /* 0x000000bcc02c723c */ /* 0x044fec000004182c */
        /* <DEDUP_REMOVED lines=322> */
[----:B------:R3:W1:Y:S10]  /*15960*/  MUFU.TANH R216, R128 ;  /* 0x0000008000d87308 */ /* 0x0006740000002400 */
        /* <DEDUP_REMOVED lines=8> */
[----:B------:R-:W-:Y:S06]  /*159f0*/  @!P0 BRA `(.L_x_2334) ;  /* 0x0000000400008947 */ /* 0x000fec0003800000 */
[----:B------:R-:W2:Y:S01]  /*15a00*/  LDC R8, c[0x0][0x380] ;  /* 0x0000e000ff087b82 */ /* 0x000ea20000000800 */
[----:B------:R-:W-:Y:S04]  /*15a10*/  USHF.L.U32 UR7, UR21, 0x8, URZ ;  /* 0x0000000815077899 */ /* 0x000fe8000800063f */
[----:B------:R-:W-:Y:S02]  /*15a20*/  UIADD3 UR8, UR7, -0x200, URZ ;  /* 0xfffffe0007087890 */ /* 0x000fe4000fffe03f */
[----:B------:R-:W-:Y:S04]  /*15a30*/  UIADD3 UR7, UR7, -0x100, URZ ;  /* 0xffffff0007077890 */ /* 0x000fe8000fffe03f */
[----:B------:R-:W-:Y:S02]  /*15a40*/  MOV R5, UR8 ;  /* 0x0000000800057c02 */ /* 0x000fe40008000f00 */
[----:B------:R-:W-:Y:S02]  /*15a50*/  IMAD.U32 R4, RZ, RZ, UR7 ;  /* 0x00000007ff047e24 */ /* 0x000fe4000f8e00ff */
[----:B------:R-:W-:Y:S03]  /*15a60*/  IABS R5, R5 ;  /* 0x0000000500057213 */ /* 0x000fe60000000000 */
        /* <DEDUP_REMOVED lines=57> */
.L_x_2334:
        /* <DEDUP_REMOVED lines=56> */
.L_x_2333:
[----:B---3--:R-:W-:Y:S01]  /*16180*/  FMNMX.FTZ R0, R181, R132, !PT ;  /* 0x00000084b5007209 */ /* 0x008fe20007810000 */
[----:B------:R-:W-:Y:S01]  /*16190*/  LDSM.16.MT88.4 R16, [R135+0xa000] ;  /* 0x00a000008710783b */ /* 0x000fe20000004200 */
[----:B------:R-:W-:Y:S02]  /*161a0*/  UISETP.GT.AND UP0, UPT, UR21, 0x1, UPT ;  /* 0x000000011500788c */ /* 0x000fe4000bf04270 */
[----:B----4-:R-:W-:Y:S01]  /*161b0*/  FMNMX.FTZ R2, R189, R0, !PT ;  /* 0x00000000bd027209 */ /* 0x010fe20007810000 */
[----:B------:R-:W-:Y:S01]  /*161c0*/  UIADD3 UR21, UR21, -0x1, URZ ;  /* 0xffffffff15157890 */ /* 0x000fe2000fffe03f */
        /* <DEDUP_REMOVED lines=153> */
[----:B------:R-:W-:Y:S03]  /*16b60*/  PLOP3.LUT P1, PT, PT, PT, UP0, 0x80, 0x0 ;  /* 0x000000000000781c */ /* 0x000fe60003f2f008 */
        /* <DEDUP_REMOVED lines=9> */
[C---:B------:R-:W-:Y:S01]  /*16c00*/  FMUL.FTZ R15, R0.reuse, R143 ;  /* 0x0000008f000f7220 */ /* 0x040fe20000410000 */
[----:B------:R-:W-:Y:S06]  /*16c10*/  FMUL.FTZ R35, R0, R163 ;  /* 0x000000a300237220 */ /* 0x000fec0000410000 */
        /* <DEDUP_REMOVED lines=17> */
[C---:B------:R-:W-:Y:S01]  /*16d30*/  FMUL.FTZ R13, R2.reuse, R141 ;  /* 0x0000008d020d7220 */ /* 0x040fe20000410000 */
[----:B------:R-:W-:Y:S07]  /*16d40*/  FMUL.FTZ R21, R2, R149 ;  /* 0x0000009502157220 */ /* 0x000fee0000410000 */
        /* <DEDUP_REMOVED lines=8> */
[----:B-1----:R-:W-:Y:S09]  /*16dd0*/  FMUL.FTZ R6, R0, R138 ;  /* 0x0000008a00067220 */ /* 0x002ff20000410000 */
        /* <DEDUP_REMOVED lines=21> */
[----:B------:R1:W-:Y:S10]  /*16f30*/  MUFU.EX2 R170, R9 ;  /* 0x0000000900aa7308 */ /* 0x0003f40000000800 */
[----:B------:R2:W3:Y:S01]  /*16f40*/  MUFU.EX2 R251, R4 ;  /* 0x0000000400fb7308 */ /* 0x0004e20000000800 */
[----:B-1----:R-:W-:Y:S01]  /*16f50*/  FMUL.FTZ R9, R2, R145 ;  /* 0x0000009102097220 */ /* 0x002fe20000410000 */
[--C-:B--2---:R-:W-:Y:S01]  /*16f60*/  FFMA.FTZ R4, R22, UR4, -R68.reuse ;  /* 0x0000000416047c23 */ /* 0x104fe20008010844 */
[C---:B------:R-:W-:Y:S01]  /*16f70*/  FMUL.FTZ R22, R0.reuse, R150 ;  /* 0x0000009600167220 */ /* 0x040fe20000410000 */
[----:B---3--:R-:W-:Y:S06]  /*16f80*/  F2FP.BF16.F32.PACK_AB R51, R251, R248 ;  /* 0x000000f8fb33723e */ /* 0x008fec00000010ff */
[----:B------:R1:W-:Y:S02]  /*16f90*/  MUFU.EX2 R133, R4 ;  /* 0x0000000400857308 */ /* 0x0003e40000000800 */
[--C-:B-1----:R-:W-:Y:S01]  /*16fa0*/  FFMA.FTZ R4, R23, UR4, -R68.reuse ;  /* 0x0000000417047c23 */ /* 0x102fe20008010844 */
[----:B------:R-:W-:Y:S07]  /*16fb0*/  FMUL.FTZ R23, R0, R151 ;  /* 0x0000009700177220 */ /* 0x000fee0000410000 */
[----:B------:R1:W2:Y:S02]  /*16fc0*/  MUFU.EX2 R131, R4 ;  /* 0x0000000400837308 */ /* 0x0002a40000000800 */
[--C-:B-1----:R-:W-:Y:S08]  /*16fd0*/  FFMA.FTZ R4, R24, UR4, -R39.reuse ;  /* 0x0000000418047c23 */ /* 0x102ff00008010827 */
[----:B------:R1:W-:Y:S02]  /*16fe0*/  MUFU.EX2 R130, R4 ;  /* 0x0000000400827308 */ /* 0x0003e40000000800 */
[--C-:B-1----:R-:W-:Y:S08]  /*16ff0*/  FFMA.FTZ R4, R25, UR4, -R39.reuse ;  /* 0x0000000419047c23 */ /* 0x102ff00008010827 */
[----:B------:R1:W3:Y:S02]  /*17000*/  MUFU.EX2 R128, R4 ;  /* 0x0000000400807308 */ /* 0x0002e40000000800 */
[--C-:B-1----:R-:W-:Y:S02]  /*17010*/  FFMA.FTZ R4, R27, UR4, -R68.reuse ;  /* 0x000000041b047c23 */ /* 0x102fe40008010844 */
[----:B------:R-:W1:Y:S06]  /*17020*/  LDSM.16.MT88.4 R24, [R226+0xa000] ;  /* 0x00a00000e218783b */ /* 0x000e6c0000004200 */
[----:B------:R4:W5:Y:S02]  /*17030*/  MUFU.EX2 R125, R4 ;  /* 0x00000004007d7308 */ /* 0x0009640000000800 */
[--C-:B----4-:R-:W-:Y:S08]  /*17040*/  FFMA.FTZ R4, R28, UR4, -R39.reuse ;  /* 0x000000041c047c23 */ /* 0x110ff00008010827 */
[----:B------:R4:W-:Y:S02]  /*17050*/  MUFU.EX2 R177, R4 ;  /* 0x0000000400b17308 */ /* 0x0009e40000000800 */
[--C-:B----4-:R-:W-:Y:S02]  /*17060*/  FFMA.FTZ R4, R29, UR4, -R39.reuse ;  /* 0x000000041d047c23 */ /* 0x110fe40008010827 */
[----:B------:R-:W4:Y:S06]  /*17070*/  LDSM.16.MT88.4 R28, [R224+0xa000] ;  /* 0x00a00000e01c783b */ /* 0x000f2c0000004200 */
[----:B------:R2:W-:Y:S02]  /*17080*/  MUFU.EX2 R176, R4 ;  /* 0x0000000400b07308 */ /* 0x0005e40000000800 */
[----:B--2---:R-:W-:Y:S01]  /*17090*/  FMUL.FTZ R4, R2, R136 ;  /* 0x0000008802047220 */ /* 0x004fe20000410000 */
[----:B------:R-:W-:Y:S01]  /*170a0*/  MOV R136, R10 ;  /* 0x0000000a00887202 */ /* 0x000fe20000000f00 */
[--C-:B------:R-:W-:Y:S01]  /*170b0*/  FFMA.FTZ R10, R32, UR4, -R39.reuse ;  /* 0x00000004200a7c23 */ /* 0x100fe20008010827 */
[--C-:B------:R-:W-:Y:S02]  /*170c0*/  FFMA.FTZ R32, R174, UR4, -R39.reuse ;  /* 0x00000004ae207c23 */ /* 0x100fe40008010827 */
[----:B------:R-:W-:Y:S03]  /*170d0*/  F2FP.BF16.F32.PACK_AB R50, R136, R250 ;  /* 0x000000fa8832723e */ /* 0x000fe600000010ff */
[----:B------:R2:W-:Y:S01]  /*170e0*/  MUFU.EX2 R171, R10 ;  /* 0x0000000a00ab7308 */ /* 0x0005e20000000800 */
[C---:B------:R-:W-:Y:S09]  /*170f0*/  HMMA.16816.F32.BF16 R4, R40.reuse, R16, R4 ;  /* 0x000000102804723c */ /* 0x040ff20000041804 */
[----:B------:R3:W-:Y:S02]  /*17100*/  MUFU.EX2 R252, R32 ;  /* 0x0000002000fc7308 */ /* 0x0007e40000000800 */
[--C-:B------:R-:W-:Y:S01]  /*17110*/  FFMA.FTZ R16, R33, UR4, -R39.reuse ;  /* 0x0000000421107c23 */ /* 0x100fe20008010827 */
[C---:B------:R-:W-:Y:S01]  /*17120*/  FMUL.FTZ R17, R2.reuse, R153 ;  /* 0x0000009902117220 */ /* 0x040fe20000410000 */
[----:B------:R-:W-:Y:S06]  /*17130*/  FMUL.FTZ R33, R2, R161 ;  /* 0x000000a102217220 */ /* 0x000fec0000410000 */
[----:B------:R5:W4:Y:S01]  /*17140*/  MUFU.EX2 R173, R16 ;  /* 0x0000001000ad7308 */ /* 0x000b220000000800 */
[----:B--2---:R-:W-:Y:S07]  /*17150*/  FMUL.FTZ R10, R0, R146 ;  /* 0x00000092000a7220 */ /* 0x004fee0000410000 */
[C---:B------:R-:W-:Y:S03]  /*17160*/  HMMA.16816.F32.BF16 R8, R40.reuse, R18, R8 ;  /* 0x000000122808723c */ /* 0x040fe60000041808 */
[--C-:B---3--:R-:W-:Y:S03]  /*17170*/  FFMA.FTZ R32, R187, UR4, -R68.reuse ;  /* 0x00000004bb207c23 */ /* 0x108fe60008010844 */
[C---:B-1----:R-:W-:Y:S01]  /*17180*/  HMMA.16816.F32.BF16 R12, R40.reuse, R24, R12 ;  /* 0x00000018280c723c */ /* 0x042fe2000004180c */
[----:B------:R1:W-:Y:S04]  /*17190*/  MUFU.EX2 R221, R32 ;  /* 0x0000002000dd7308 */ /* 0x0003e80000000800 */
[--C-:B-----5:R-:W-:Y:S01]  /*171a0*/  FFMA.FTZ R16, R34, UR4, -R68.reuse ;  /* 0x0000000422107c23 */ /* 0x120fe20008010844 */
[C---:B------:R-:W-:Y:S01]  /*171b0*/  FMUL.FTZ R18, R0.reuse, R154 ;  /* 0x0000009a00127220 */ /* 0x040fe20000410000 */
[----:B------:R-:W-:Y:S01]  /*171c0*/  FMUL.FTZ R19, R0, R155 ;  /* 0x0000009b00137220 */ /* 0x000fe20000410000 */
[C---:B------:R-:W-:Y:S03]  /*171d0*/  FMUL.FTZ R24, R2.reuse, R156 ;  /* 0x0000009c02187220 */ /* 0x040fe60000410000 */
[----:B------:R2:W3:Y:S01]  /*171e0*/  MUFU.EX2 R172, R16 ;  /* 0x0000001000ac7308 */ /* 0x0004e20000000800 */
[----:B------:R-:W-:Y:S01]  /*171f0*/  FMUL.FTZ R25, R2, R157 ;  /* 0x0000009d02197220 */ /* 0x000fe20000410000 */
[----:B------:R-:W-:Y:S01]  /*17200*/  FMUL.FTZ R34, R0, R162 ;  /* 0x000000a200227220 */ /* 0x000fe20000410000 */
[C---:B-1----:R-:W-:Y:S01]  /*17210*/  FMUL.FTZ R32, R2.reuse, R160 ;  /* 0x000000a002207220 */ /* 0x042fe20000410000 */
[----:B--2---:R-:W-:Y:S07]  /*17220*/  FMUL.FTZ R16, R2, R152 ;  /* 0x0000009802107220 */ /* 0x004fee0000410000 */
[C---:B------:R-:W-:Y:S06]  /*17230*/  HMMA.16816.F32.BF16 R16, R40.reuse, R26, R16 ;  /* 0x0000001a2810723c */ /* 0x040fec0000041810 */
[C---:B----4-:R-:W-:Y:S05]  /*17240*/  HMMA.16816.F32.BF16 R20, R40.reuse, R28, R20 ;  /* 0x0000001c2814723c */ /* 0x050fea0000041814 */
        /* <DEDUP_REMOVED lines=15> */
[----:B------:R-:W-:Y:S01]  /*17340*/  MOV R190, R175 ;  /* 0x000000af00be7202 */ /* 0x000fe20000000f00 */
[C---:B------:R-:W-:Y:S01]  /*17350*/  HMMA.16816.F32.BF16 R8, R48.reuse, R54, R8 ;  /* 0x000000363008723c */ /* 0x040fe20000041808 */
[----:B------:R-:W4:Y:S04]  /*17360*/  LDSM.16.MT88.4 R52, [R135+0xb000] ;  /* 0x00b000008734783b */ /* 0x000f280000004200 */
[----:B------:R-:W-:Y:S01]  /*17370*/  F2FP.BF16.F32.PACK_AB R45, R131, R133 ;  /* 0x00000085832d723e */ /* 0x000fe200000010ff */
[C---:B------:R-:W-:Y:S05]  /*17380*/  HMMA.16816.F32.BF16 R12, R48.reuse, R56, R12 ;  /* 0x00000038300c723c */ /* 0x040fea000004180c */
[----:B------:R-:W-:Y:S01]  /*17390*/  F2FP.BF16.F32.PACK_AB R46, R128, R130 ;  /* 0x00000082802e723e */ /* 0x000fe200000010ff */
[C---:B------:R-:W-:Y:S01]  /*173a0*/  HMMA.16816.F32.BF16 R16, R48.reuse, R58, R16 ;  /* 0x0000003a3010723c */ /* 0x040fe20000041810 */
[----:B------:R-:W5:Y:S04]  /*173b0*/  LDSM.16.MT88.4 R56, [R226+0xb000] ;  /* 0x00b00000e238783b */ /* 0x000f680000004200 */
[--C-:B--2---:R-:W-:Y:S01]  /*173c0*/  FFMA.FTZ R44, R191, UR4, -R39.reuse ;  /* 0x00000004bf2c7c23 */ /* 0x104fe20008010827 */
[C---:B------:R-:W-:Y:S03]  /*173d0*/  HMMA.16816.F32.BF16 R20, R48.reuse, R60, R20 ;  /* 0x0000003c3014723c */ /* 0x040fe60000041814 */
[----:B------:R2:W5:Y:S02]  /*173e0*/  MUFU.EX2 R184, R44 ;  /* 0x0000002c00b87308 */ /* 0x0005640000000800 */
[----:B------:R-:W-:Y:S01]  /*173f0*/  F2FP.BF16.F32.PACK_AB R47, R125, R129 ;  /* 0x000000817d2f723e */ /* 0x000fe200000010ff */
[C---:B------:R-:W-:Y:S01]  /*17400*/  HMMA.16816.F32.BF16 R24, R48.reuse, R62, R24 ;  /* 0x0000003e3018723c */ /* 0x040fe20000041818 */
[----:B------:R-:W5:Y:S04]  /*17410*/  LDSM.16.MT88.4 R60, [R224+0xb000] ;  /* 0x00b00000e03c783b */ /* 0x000f680000004200 */
[----:B------:R-:W-:Y:S01]  /*17420*/  MOV R191, R173 ;  /* 0x000000ad00bf7202 */ /* 0x000fe20000000f00 */
[C---:B-1----:R-:W-:Y:S06]  /*17430*/  HMMA.16816.F32.BF16 R28, R48.reuse, R40, R28 ;  /* 0x00000028301c723c */ /* 0x042fec000004181c */
[----:B------:R-:W-:Y:S01]  /*17440*/  HMMA.16816.F32.BF16 R32, R48, R42, R32 ;  /* 0x0000002a3020723c */ /* 0x000fe20000041820 */
[----:B------:R-:W1:Y:S04]  /*17450*/  LDSM.16.MT88.4 R40, [R225+0xb000] ;  /* 0x00b00000e128783b */ /* 0x000e680000004200 */
[--C-:B--2---:R-:W-:Y:S01]  /*17460*/  FFMA.FTZ R44, R192, UR4, -R68.reuse ;  /* 0x00000004c02c7c23 */ /* 0x104fe20008010844 */
[----:B---3--:R-:W-:Y:S01]  /*17470*/  MOV R192, R172 ;  /* 0x000000ac00c07202 */ /* 0x008fe20000000f00 */
[--C-:B------:R-:W-:Y:S01]  /*17480*/  FFMA.FTZ R48, R197, UR4, -R68.reuse ;  /* 0x00000004c5307c23 */ /* 0x100fe20008010844 */
[----:B------:R-:W-:Y:S01]  /*17490*/  MOV R197, R177 ;  /* 0x000000b100c57202 */ /* 0x000fe20000000f00 */
[----:B------:R2:W-:Y:S02]  /*174a0*/  MUFU.EX2 R182, R44 ;  /* 0x0000002c00b67308 */ /* 0x0005e40000000800 */
[----:B------:R-:W-:Y:S01]  /*174b0*/  F2FP.BF16.F32.PACK_AB R51, R190, R192 ;  /* 0x000000c0be33723e */ /* 0x000fe200000010ff */
[--C-:B--2---:R-:W-:Y:S01]  /*174c0*/  FFMA.FTZ R44, R193, UR4, -R68.reuse ;  /* 0x00000004c12c7c23 */ /* 0x104fe20008010844 */
[----:B------:R-:W-:Y:S06]  /*174d0*/  MOV R193, R171 ;  /* 0x000000ab00c17202 */ /* 0x000fec0000000f00 */
[----:B------:R2:W3:Y:S01]  /*174e0*/  MUFU.EX2 R179, R44 ;  /* 0x0000002c00b37308 */ /* 0x0004e20000000800 */
[----:B------:R-:W-:Y:S01]  /*174f0*/  F2FP.BF16.F32.PACK_AB R50, R191, R193 ;  /* 0x000000c1bf32723e */ /* 0x000fe200000010ff */
[--C-:B--2---:R-:W-:Y:S01]  /*17500*/  FFMA.FTZ R44, R194, UR4, -R39.reuse ;  /* 0x00000004c22c7c23 */ /* 0x104fe20008010827 */
[----:B------:R-:W-:Y:S07]  /*17510*/  MOV R194, R170 ;  /* 0x000000aa00c27202 */ /* 0x000fee0000000f00 */
[----:B------:R2:W-:Y:S02]  /*17520*/  MUFU.EX2 R178, R44 ;  /* 0x0000002c00b27308 */ /* 0x0005e40000000800 */
[--C-:B--2---:R-:W-:Y:S01]  /*17530*/  FFMA.FTZ R44, R195, UR4, -R39.reuse ;  /* 0x00000004c32c7c23 */ /* 0x104fe20008010827 */
[----:B------:R-:W-:Y:S07]  /*17540*/  MOV R195, R176 ;  /* 0x000000b000c37202 */ /* 0x000fee0000000f00 */
[----:B------:R2:W-:Y:S10]  /*17550*/  MUFU.EX2 R176, R48 ;  /* 0x0000003000b07308 */ /* 0x0005f40000000800 */
[----:B------:R4:W-:Y:S01]  /*17560*/  MUFU.EX2 R187, R44 ;  /* 0x0000002c00bb7308 */ /* 0x0009e20000000800 */
[--C-:B--2---:R-:W-:Y:S01]  /*17570*/  FFMA.FTZ R48, R198, UR4, -R39.reuse ;  /* 0x00000004c6307c23 */ /* 0x104fe20008010827 */
[----:B------:R-:W-:Y:S08]  /*17580*/  MOV R198, R125 ;  /* 0x0000007d00c67202 */ /* 0x000ff00000000f00 */
[----:B------:R2:W-:Y:S01]  /*17590*/  MUFU.EX2 R175, R48 ;  /* 0x0000003000af7308 */ /* 0x0005e20000000800 */
[--C-:B----4-:R-:W-:Y:S01]  /*175a0*/  FFMA.FTZ R44, R196, UR4, -R68.reuse ;  /* 0x00000004c42c7c23 */ /* 0x110fe20008010844 */
[----:B------:R-:W-:Y:S08]  /*175b0*/  MOV R196, R168 ;  /* 0x000000a800c47202 */ /* 0x000ff00000000f00 */
[----:B------:R4:W3:Y:S01]  /*175c0*/  MUFU.EX2 R174, R44 ;  /* 0x0000002c00ae7308 */ /* 0x0008e20000000800 */
[----:B------:R-:W-:Y:S01]  /*175d0*/  F2FP.BF16.F32.PACK_AB R49, R194, R196 ;  /* 0x000000c4c231723e */ /* 0x000fe200000010ff */
[--C-:B--2---:R-:W-:Y:S01]  /*175e0*/  FFMA.FTZ R48, R199, UR4, -R39.reuse ;  /* 0x00000004c7307c23 */ /* 0x104fe20008010827 */
[----:B------:R-:W-:Y:S07]  /*175f0*/  MOV R199, R128 ;  /* 0x0000008000c77202 */ /* 0x000fee0000000f00 */
[----:B------:R2:W3:Y:S01]  /*17600*/  MUFU.EX2 R177, R48 ;  /* 0x0000003000b17308 */ /* 0x0004e20000000800 */
[----:B----4-:R-:W-:Y:S07]  /*17610*/  F2FP.BF16.F32.PACK_AB R44, R132, R169 ;  /* 0x000000a9842c723e */ /* 0x010fee00000010ff */
[C---:B------:R-:W-:Y:S06]  /*17620*/  HMMA.16816.F32.BF16 R4, R44.reuse, R52, R4 ;  /* 0x000000342c04723c */ /* 0x040fec0000041804 */
[C---:B------:R-:W-:Y:S01]  /*17630*/  HMMA.16816.F32.BF16 R8, R44.reuse, R54, R8 ;  /* 0x000000362c08723c */ /* 0x040fe20000041808 */
[----:B------:R-:W4:Y:S04]  /*17640*/  LDSM.16.MT88.4 R52, [R135+0xb800] ;  /* 0x00b800008734783b */ /* 0x000f280000004200 */
[--C-:B--2---:R-:W-:Y:S01]  /*17650*/  FFMA.FTZ R48, R200, UR4, -R68.reuse ;  /* 0x00000004c8307c23 */ /* 0x104fe20008010844 */
[C---:B-----5:R-:W-:Y:S03]  /*17660*/  HMMA.16816.F32.BF16 R12, R44.reuse, R56, R12 ;  /* 0x000000382c0c723c */ /* 0x060fe6000004180c */
[----:B------:R2:W-:Y:S02]  /*17670*/  MUFU.EX2 R170, R48 ;  /* 0x0000003000aa7308 */ /* 0x0005e40000000800 */
[----:B------:R-:W-:Y:S01]  /*17680*/  MOV R200, R129 ;  /* 0x0000008100c87202 */ /* 0x000fe20000000f00 */
[C---:B------:R-:W-:Y:S01]  /*17690*/  HMMA.16816.F32.BF16 R16, R44.reuse, R58, R16 ;  /* 0x0000003a2c10723c */ /* 0x040fe20000041810 */
[----:B------:R-:W5:Y:S05]  /*176a0*/  LDSM.16.MT88.4 R56, [R226+0xb800] ;  /* 0x00b80000e238783b */ /* 0x000f6a0000004200 */
[C---:B------:R-:W-:Y:S06]  /*176b0*/  HMMA.16816.F32.BF16 R20, R44.reuse, R60, R20 ;  /* 0x0000003c2c14723c */ /* 0x040fec0000041814 */
[C---:B------:R-:W-:Y:S01]  /*176c0*/  HMMA.16816.F32.BF16 R24, R44.reuse, R62, R24 ;  /* 0x0000003e2c18723c */ /* 0x040fe20000041818 */
[----:B------:R-:W5:Y:S04]  /*176d0*/  LDSM.16.MT88.4 R60, [R224+0xb800] ;  /* 0x00b80000e03c783b */ /* 0x000f680000004200 */
[--C-:B--2---:R-:W-:Y:S01]  /*176e0*/  FFMA.FTZ R48, R202, UR4, -R68.reuse ;  /* 0x00000004ca307c23 */ /* 0x104fe20008010844 */
[C---:B-1----:R-:W-:Y:S03]  /*176f0*/  HMMA.16816.F32.BF16 R28, R44.reuse, R40, R28 ;  /* 0x000000282c1c723c */ /* 0x042fe6000004181c */
[----:B------:R1:W2:Y:S02]  /*17700*/  MUFU.EX2 R173, R48 ;  /* 0x0000003000ad7308 */ /* 0x0002a40000000800 */
[----:B------:R-:W-:Y:S01]  /*17710*/  MOV R202, R130 ;  /* 0x0000008200ca7202 */ /* 0x000fe20000000f00 */
[----:B------:R-:W-:Y:S01]  /*17720*/  HMMA.16816.F32.BF16 R32, R44, R42, R32 ;  /* 0x0000002a2c20723c */ /* 0x000fe20000041820 */
[----:B------:R-:W2:Y:S06]  /*17730*/  LDSM.16.MT88.4 R40, [R225+0xb800] ;  /* 0x00b80000e128783b */ /* 0x000eac0000004200 */
[--C-:B------:R-:W-:Y:S01]  /*17740*/  FFMA.FTZ R44, R204, UR4, -R68.reuse ;  /* 0x00000004cc2c7c23 */ /* 0x100fe20008010844 */
[----:B------:R-:W-:Y:S03]  /*17750*/  F2FP.BF16.F32.PACK_AB R45, R220, R221 ;  /* 0x000000dddc2d723e */ /* 0x000fe600000010ff */
[----:B------:R4:W-:Y:S01]  /*17760*/  MUFU.EX2 R166, R44 ;  /* 0x0000002c00a67308 */ /* 0x0009e20000000800 */
[----:B------:R-:W-:Y:S01]  /*17770*/  F2FP.BF16.F32.PACK_AB R46, R184, R188 ;  /* 0x000000bcb82e723e */ /* 0x000fe200000010ff */
[--C-:B-1----:R-:W-:Y:S01]  /*17780*/  FFMA.FTZ R48, R201, UR4, -R39.reuse ;  /* 0x00000004c9307c23 */ /* 0x102fe20008010827 */
[----:B---3--:R-:W-:Y:S02]  /*17790*/  F2FP.BF16.F32.PACK_AB R47, R179, R182 ;  /* 0x000000b6b32f723e */ /* 0x008fe400000010ff */
[----:B------:R-:W-:Y:S05]  /*177a0*/  MOV R204, R133 ;  /* 0x0000008500cc7202 */ /* 0x000fea0000000f00 */
[----:B------:R1:W-:Y:S01]  /*177b0*/  MUFU.EX2 R172, R48 ;  /* 0x0000003000ac7308 */ /* 0x0003e20000000800 */
[----:B------:R-:W-:Y:S01]  /*177c0*/  MOV R201, R131 ;  /* 0x0000008300c97202 */ /* 0x000fe20000000f00 */
[--C-:B----4-:R-:W-:Y:S01]  /*177d0*/  FFMA.FTZ R44, R206, UR4, -R68.reuse ;  /* 0x00000004ce2c7c23 */ /* 0x110fe20008010844 */
[----:B------:R-:W-:Y:S07]  /*177e0*/  MOV R206, R169 ;  /* 0x000000a900ce7202 */ /* 0x000fee0000000f00 */
[----:B------:R3:W4:Y:S01]  /*177f0*/  MUFU.EX2 R168, R44 ;  /* 0x0000002c00a87308 */ /* 0x0007220000000800 */
[--C-:B-1----:R-:W-:Y:S01]  /*17800*/  FFMA.FTZ R48, R203, UR4, -R39.reuse ;  /* 0x00000004cb307c23 */ /* 0x102fe20008010827 */
[----:B------:R-:W-:Y:S08]  /*17810*/  MOV R203, R132 ;  /* 0x0000008400cb7202 */ /* 0x000ff00000000f00 */
[----:B------:R1:W-:Y:S01]  /*17820*/  MUFU.EX2 R171, R48 ;  /* 0x0000003000ab7308 */ /* 0x0003e20000000800 */
[--C-:B---3--:R-:W-:Y:S01]  /*17830*/  FFMA.FTZ R44, R205, UR4, -R39.reuse ;  /* 0x00000004cd2c7c23 */ /* 0x108fe20008010827 */
[----:B------:R-:W-:Y:S08]  /*17840*/  MOV R205, R136 ;  /* 0x0000008800cd7202 */ /* 0x000ff00000000f00 */
[----:B------:R3:W-:Y:S01]  /*17850*/  MUFU.EX2 R167, R44 ;  /* 0x0000002c00a77308 */ /* 0x0007e20000000800 */
[----:B-1----:R-:W-:Y:S07]  /*17860*/  F2FP.BF16.F32.PACK_AB R48, R195, R197 ;  /* 0x000000c5c330723e */ /* 0x002fee00000010ff */
[C---:B------:R-:W-:Y:S06]  /*17870*/  HMMA.16816.F32.BF16 R4, R48.reuse, R52, R4 ;  /* 0x000000343004723c */ /* 0x040fec0000041804 */
[C---:B------:R-:W-:Y:S01]  /*17880*/  HMMA.16816.F32.BF16 R8, R48.reuse, R54, R8 ;  /* 0x000000363008723c */ /* 0x040fe20000041808 */
[----:B------:R-:W1:Y:S04]  /*17890*/  LDSM.16.MT88.4 R52, [R135+0xc000] ;  /* 0x00c000008734783b */ /* 0x000e680000004200 */
[--C-:B---3--:R-:W-:Y:S01]  /*178a0*/  FFMA.FTZ R44, R207, UR4, -R39.reuse ;  /* 0x00000004cf2c7c23 */ /* 0x108fe20008010827 */
[C---:B-----5:R-:W-:Y:S03]  /*178b0*/  HMMA.16816.F32.BF16 R12, R48.reuse, R56, R12 ;  /* 0x00000038300c723c */ /* 0x060fe6000004180c */
[----:B------:R-:W3:Y:S01]  /*178c0*/  LDL.LU R207, [R1+0x14] ;  /* 0x0000140001cf7983 */ /* 0x000ee20000300800 */
[----:B------:R5:W4:Y:S02]  /*178d0*/  MUFU.EX2 R169, R44 ;  /* 0x0000002c00a97308 */ /* 0x000b240000000800 */
[C---:B------:R-:W-:Y:S01]  /*178e0*/  HMMA.16816.F32.BF16 R16, R48.reuse, R58, R16 ;  /* 0x0000003a3010723c */ /* 0x040fe20000041810 */
[----:B------:R-:W4:Y:S05]  /*178f0*/  LDSM.16.MT88.4 R56, [R226+0xc000] ;  /* 0x00c00000e238783b */ /* 0x000f2a0000004200 */
[C---:B------:R-:W-:Y:S06]  /*17900*/  HMMA.16816.F32.BF16 R20, R48.reuse, R60, R20 ;  /* 0x0000003c3014723c */ /* 0x040fec0000041814 */
[C---:B------:R-:W-:Y:S01]  /*17910*/  HMMA.16816.F32.BF16 R24, R48.reuse, R62, R24 ;  /* 0x0000003e3018723c */ /* 0x040fe20000041818 */
[----:B------:R-:W4:Y:S04]  /*17920*/  LDSM.16.MT88.4 R60, [R224+0xc000] ;  /* 0x00c00000e03c783b */ /* 0x000f280000004200 */
[--C-:B-----5:R-:W-:Y:S01]  /*17930*/  FFMA.FTZ R44, R208, UR4, -R68.reuse ;  /* 0x00000004d02c7c23 */ /* 0x120fe20008010844 */
[C---:B--2---:R-:W-:Y:S03]  /*17940*/  HMMA.16816.F32.BF16 R28, R48.reuse, R40, R28 ;  /* 0x00000028301c723c */ /* 0x044fe6000004181c */
[----:B------:R2:W-:Y:S01]  /*17950*/  MUFU.EX2 R162, R44 ;  /* 0x0000002c00a27308 */ /* 0x0005e20000000800 */
[----:B------:R-:W5:Y:S02]  /*17960*/  LDL.LU R208, [R1+0x10] ;  /* 0x0000100001d07983 */ /* 0x000f640000300800 */
[----:B------:R-:W-:Y:S02]  /*17970*/  HMMA.16816.F32.BF16 R32, R48, R42, R32 ;  /* 0x0000002a3020723c */ /* 0x000fe40000041820 */
[----:B------:R-:W4:Y:S05]  /*17980*/  LDSM.16.MT88.4 R40, [R225+0xc000] ;  /* 0x00c00000e128783b */ /* 0x000f2a0000004200 */
[--C-:B------:R-:W-:Y:S01]  /*17990*/  FFMA.FTZ R48, R211, UR4, -R39.reuse ;  /* 0x00000004d3307c23 */ /* 0x100fe20008010827 */
[----:B------:R-:W-:Y:S03]  /*179a0*/  F2FP.BF16.F32.PACK_AB R49, R176, R174 ;  /* 0x000000aeb031723e */ /* 0x000fe600000010ff */
[----:B------:R1:W-:Y:S01]  /*179b0*/  MUFU.EX2 R164, R48 ;  /* 0x0000003000a47308 */ /* 0x0003e20000000800 */
[----:B------:R-:W-:Y:S01]  /*179c0*/  F2FP.BF16.F32.PACK_AB R50, R177, R175 ;  /* 0x000000afb132723e */ /* 0x000fe200000010ff */
[--C-:B--2---:R-:W-:Y:S01]  /*179d0*/  FFMA.FTZ R44, R209, UR4, -R68.reuse ;  /* 0x00000004d12c7c23 */ /* 0x104fe20008010844 */
[----:B------:R-:W-:Y:S07]  /*179e0*/  F2FP.BF16.F32.PACK_AB R51, R173, R170 ;  /* 0x000000aaad33723e */ /* 0x000fee00000010ff */
[----:B------:R2:W4:Y:S01]  /*179f0*/  MUFU.EX2 R163, R44 ;  /* 0x0000002c00a37308 */ /* 0x0005220000000800 */
[--C-:B-1----:R-:W-:Y:S09]  /*17a00*/  FFMA.FTZ R48, R213, UR4, -R68.reuse ;  /* 0x00000004d5307c23 */ /* 0x102ff20008010844 */
[----:B------:R1:W-:Y:S01]  /*17a10*/  MUFU.EX2 R161, R48 ;  /* 0x0000003000a17308 */ /* 0x0003e20000000800 */
[--C-:B--2---:R-:W-:Y:S09]  /*17a20*/  FFMA.FTZ R44, R210, UR4, -R39.reuse ;  /* 0x00000004d22c7c23 */ /* 0x104ff20008010827 */
[----:B------:R2:W-:Y:S01]  /*17a30*/  MUFU.EX2 R165, R44 ;  /* 0x0000002c00a57308 */ /* 0x0005e20000000800 */
[--C-:B-1----:R-:W-:Y:S09]  /*17a40*/  FFMA.FTZ R48, R212, UR4, -R68.reuse ;  /* 0x00000004d4307c23 */ /* 0x102ff20008010844 */
[----:B------:R1:W4:Y:S01]  /*17a50*/  MUFU.EX2 R160, R48 ;  /* 0x0000003000a07308 */ /* 0x0003220000000800 */
[----:B--2---:R-:W-:Y:S07]  /*17a60*/  F2FP.BF16.F32.PACK_AB R44, R249, R252 ;  /* 0x000000fcf92c723e */ /* 0x004fee00000010ff */
[C---:B------:R-:W-:Y:S06]  /*17a70*/  HMMA.16816.F32.BF16 R4, R44.reuse, R52, R4 ;  /* 0x000000342c04723c */ /* 0x040fec0000041804 */
[C---:B------:R-:W-:Y:S01]  /*17a80*/  HMMA.16816.F32.BF16 R8, R44.reuse, R54, R8 ;  /* 0x000000362c08723c */ /* 0x040fe20000041808 */
[----:B------:R-:W2:Y:S04]  /*17a90*/  LDSM.16.MT88.4 R52, [R135+0xc800] ;  /* 0x00c800008734783b */ /* 0x000ea80000004200 */
[--C-:B-1----:R-:W-:Y:S01]  /*17aa0*/  FFMA.FTZ R48, R64, UR4, -R39.reuse ;  /* 0x0000000440307c23 */ /* 0x102fe20008010827 */
[C---:B----4-:R-:W-:Y:S03]  /*17ab0*/  HMMA.16816.F32.BF16 R12, R44.reuse, R56, R12 ;  /* 0x000000382c0c723c */ /* 0x050fe6000004180c */
[----:B------:R1:W-:Y:S03]  /*17ac0*/  MUFU.EX2 R159, R48 ;  /* 0x00000030009f7308 */ /* 0x0003e60000000800 */
[C---:B------:R-:W-:Y:S01]  /*17ad0*/  HMMA.16816.F32.BF16 R16, R44.reuse, R58, R16 ;  /* 0x0000003a2c10723c */ /* 0x040fe20000041810 */
[----:B------:R-:W4:Y:S05]  /*17ae0*/  LDSM.16.MT88.4 R56, [R226+0xc800] ;  /* 0x00c80000e238783b */ /* 0x000f2a0000004200 */
[C---:B------:R-:W-:Y:S06]  /*17af0*/  HMMA.16816.F32.BF16 R20, R44.reuse, R60, R20 ;  /* 0x0000003c2c14723c */ /* 0x040fec0000041814 */
[C---:B------:R-:W-:Y:S01]  /*17b00*/  HMMA.16816.F32.BF16 R24, R44.reuse, R62, R24 ;  /* 0x0000003e2c18723c */ /* 0x040fe20000041818 */
[----:B------:R-:W4:Y:S04]  /*17b10*/  LDSM.16.MT88.4 R60, [R224+0xc800] ;  /* 0x00c80000e03c783b */ /* 0x000f280000004200 */
[--C-:B-1----:R-:W-:Y:S01]  /*17b20*/  FFMA.FTZ R48, R65, UR4, -R39.reuse ;  /* 0x0000000441307c23 */ /* 0x102fe20008010827 */
[C---:B------:R-:W-:Y:S03]  /*17b30*/  HMMA.16816.F32.BF16 R28, R44.reuse, R40, R28 ;  /* 0x000000282c1c723c */ /* 0x040fe6000004181c */
[----:B------:R1:W4:Y:S03]  /*17b40*/  MUFU.EX2 R158, R48 ;  /* 0x00000030009e7308 */ /* 0x0003260000000800 */
        /* <DEDUP_REMOVED lines=8> */
[----:B------:R1:W-:Y:S01]  /*17bd0*/  MUFU.EX2 R157, R48 ;  /* 0x00000030009d7308 */ /* 0x0003e20000000800 */
[--C-:B--2---:R-:W-:Y:S09]  /*17be0*/  FFMA.FTZ R44, R69, UR4, -R39.reuse ;  /* 0x00000004452c7c23 */ /* 0x104ff20008010827 */
[----:B------:R2:W-:Y:S01]  /*17bf0*/  MUFU.EX2 R154, R44 ;  /* 0x0000002c009a7308 */ /* 0x0005e20000000800 */
[--C-:B-1----:R-:W-:Y:S02]  /*17c00*/  FFMA.FTZ R48, R67, UR4, -R68.reuse ;  /* 0x0000000443307c23 */ /* 0x102fe40008010844 */
[----:B------:R-:W-:Y:S07]  /*17c10*/  LDSM.16.MT88.4 R64, [R226+0xe800] ;  /* 0x00e80000e240783b */ /* 0x000fee0000004200 */
[----:B------:R1:W4:Y:S01]  /*17c20*/  MUFU.EX2 R156, R48 ;  /* 0x00000030009c7308 */ /* 0x0003220000000800 */
[--C-:B--2---:R-:W-:Y:S09]  /*17c30*/  FFMA.FTZ R44, R70, UR4, -R68.reuse ;  /* 0x00000004462c7c23 */ /* 0x104ff20008010844 */
[----:B------:R2:W-:Y:S01]  /*17c40*/  MUFU.EX2 R153, R44 ;  /* 0x0000002c00997308 */ /* 0x0005e20000000800 */
[----:B-1----:R-:W-:Y:S07]  /*17c50*/  F2FP.BF16.F32.PACK_AB R48, R187, R178 ;  /* 0x000000b2bb30723e */ /* 0x002fee00000010ff */
[C---:B------:R-:W-:Y:S06]  /*17c60*/  HMMA.16816.F32.BF16 R4, R48.reuse, R52, R4 ;  /* 0x000000343004723c */ /* 0x040fec0000041804 */
[C---:B------:R-:W-:Y:S01]  /*17c70*/  HMMA.16816.F32.BF16 R8, R48.reuse, R54, R8 ;  /* 0x000000363008723c */ /* 0x040fe20000041808 */
[----:B------:R-:W1:Y:S04]  /*17c80*/  LDSM.16.MT88.4 R52, [R135+0xd000] ;  /* 0x00d000008734783b */ /* 0x000e680000004200 */
[--C-:B--2---:R-:W-:Y:S01]  /*17c90*/  FFMA.FTZ R44, R71, UR4, -R68.reuse ;  /* 0x00000004472c7c23 */ /* 0x104fe20008010844 */
[C---:B----4-:R-:W-:Y:S03]  /*17ca0*/  HMMA.16816.F32.BF16 R12, R48.reuse, R56, R12 ;  /* 0x00000038300c723c */ /* 0x050fe6000004180c */
[----:B------:R2:W4:Y:S03]  /*17cb0*/  MUFU.EX2 R151, R44 ;  /* 0x0000002c00977308 */ /* 0x0005260000000800 */
[C---:B------:R-:W-:Y:S01]  /*17cc0*/  HMMA.16816.F32.BF16 R16, R48.reuse, R58, R16 ;  /* 0x0000003a3010723c */ /* 0x040fe20000041810 */
[----:B------:R-:W4:Y:S05]  /*17cd0*/  LDSM.16.MT88.4 R56, [R226+0xd000] ;  /* 0x00d00000e238783b */ /* 0x000f2a0000004200 */
[C---:B------:R-:W-:Y:S06]  /*17ce0*/  HMMA.16816.F32.BF16 R20, R48.reuse, R60, R20 ;  /* 0x0000003c3014723c */ /* 0x040fec0000041814 */
[C---:B------:R-:W-:Y:S01]  /*17cf0*/  HMMA.16816.F32.BF16 R24, R48.reuse, R62, R24 ;  /* 0x0000003e3018723c */ /* 0x040fe20000041818 */
[----:B------:R-:W5:Y:S04]  /*17d00*/  LDSM.16.MT88.4 R60, [R224+0xd000] ;  /* 0x00d00000e03c783b */ /* 0x000f680000004200 */
[--C-:B--2---:R-:W-:Y:S01]  /*17d10*/  FFMA.FTZ R44, R72, UR4, -R39.reuse ;  /* 0x00000004482c7c23 */ /* 0x104fe20008010827 */
[C---:B------:R-:W-:Y:S03]  /*17d20*/  HMMA.16816.F32.BF16 R28, R48.reuse, R40, R28 ;  /* 0x00000028301c723c */ /* 0x040fe6000004181c */
[----:B------:R2:W-:Y:S03]  /*17d30*/  MUFU.EX2 R150, R44 ;  /* 0x0000002c00967308 */ /* 0x0005e60000000800 */
[----:B------:R-:W-:Y:S01]  /*17d40*/  HMMA.16816.F32.BF16 R32, R48, R42, R32 ;  /* 0x0000002a3020723c */ /* 0x000fe20000041820 */
[----:B------:R-:W5:Y:S06]  /*17d50*/  LDSM.16.MT88.4 R40, [R225+0xd000] ;  /* 0x00d00000e128783b */ /* 0x000f6c0000004200 */
[--C-:B------:R-:W-:Y:S01]  /*17d60*/  FFMA.FTZ R48, R75, UR4, -R68.reuse ;  /* 0x000000044b307c23 */ /* 0x100fe20008010844 */
[----:B------:R-:W-:Y:S03]  /*17d70*/  F2FP.BF16.F32.PACK_AB R49, R160, R161 ;  /* 0x000000a1a031723e */ /* 0x000fe600000010ff */
[----:B------:R1:W-:Y:S01]  /*17d80*/  MUFU.EX2 R148, R48 ;  /* 0x0000003000947308 */ /* 0x0003e20000000800 */
[----:B------:R-:W-:Y:S01]  /*17d90*/  F2FP.BF16.F32.PACK_AB R50, R158, R159 ;  /* 0x0000009f9e32723e */ /* 0x000fe200000010ff */
[--C-:B--2---:R-:W-:Y:S01]  /*17da0*/  FFMA.FTZ R44, R73, UR4, -R39.reuse ;  /* 0x00000004492c7c23 */ /* 0x104fe20008010827 */
[----:B------:R-:W-:Y:S07]  /*17db0*/  F2FP.BF16.F32.PACK_AB R51, R156, R157 ;  /* 0x0000009d9c33723e */ /* 0x000fee00000010ff */
[----:B------:R2:W5:Y:S01]  /*17dc0*/  MUFU.EX2 R152, R44 ;  /* 0x0000002c00987308 */ /* 0x0005620000000800 */
[--C-:B-1----:R-:W-:Y:S09]  /*17dd0*/  FFMA.FTZ R48, R76, UR4, -R39.reuse ;  /* 0x000000044c307c23 */ /* 0x102ff20008010827 */
[----:B------:R1:W-:Y:S01]  /*17de0*/  MUFU.EX2 R146, R48 ;  /* 0x0000003000927308 */ /* 0x0003e20000000800 */
[----:B--2---:R-:W-:Y:S09]  /*17df0*/  FFMA.FTZ R44, R74, UR4, -R68 ;  /* 0x000000044a2c7c23 */ /* 0x004ff20008010844 */
[----:B------:R2:W5:Y:S01]  /*17e00*/  MUFU.EX2 R149, R44 ;  /* 0x0000002c00957308 */ /* 0x0005620000000800 */
[----:B-1----:R-:W-:Y:S09]  /*17e10*/  FFMA.FTZ R48, R77, UR4, -R39 ;  /* 0x000000044d307c23 */ /* 0x002ff20008010827 */
[----:B------:R1:W-:Y:S01]  /*17e20*/  MUFU.EX2 R147, R48 ;  /* 0x0000003000937308 */ /* 0x0003e20000000800 */
[----:B--2---:R-:W-:Y:S01]  /*17e30*/  F2FP.BF16.F32.PACK_AB R44, R171, R172 ;  /* 0x000000acab2c723e */ /* 0x004fe200000010ff */
[----:B---3--:R-:W-:Y:S06]  /*17e40*/  FFMA.FTZ R0, R0, R207, R180 ;  /* 0x000000cf00007223 */ /* 0x008fec00000100b4 */
        /* <DEDUP_REMOVED lines=8> */
[C---:B------:R-:W-:Y:S01]  /*17ed0*/  HMMA.16816.F32.BF16 R16, R44.reuse, R58, R16 ;  /* 0x0000003a2c10723c */ /* 0x040fe20000041810 */
[----:B------:R-:W3:Y:S04]  /*17ee0*/  LDSM.16.MT88.4 R56, [R226+0xd800] ;  /* 0x00d80000e238783b */ /* 0x000ee80000004200 */
[----:B-----5:R-:W-:Y:S01]  /*17ef0*/  FFMA.FTZ R2, R2, R208, R181 ;  /* 0x000000d002027223 */ /* 0x020fe200000100b5 */
[C---:B------:R-:W-:Y:S06]  /*17f00*/  HMMA.16816.F32.BF16 R20, R44.reuse, R60, R20 ;  /* 0x0000003c2c14723c */ /* 0x040fec0000041814 */
[C---:B------:R-:W-:Y:S01]  /*17f10*/  HMMA.16816.F32.BF16 R24, R44.reuse, R62, R24 ;  /* 0x0000003e2c18723c */ /* 0x040fe20000041818 */
[----:B------:R-:W4:Y:S04]  /*17f20*/  LDSM.16.MT88.4 R60, [R224+0xd800] ;  /* 0x00d80000e03c783b */ /* 0x000f280000004200 */
[--C-:B-1----:R-:W-:Y:S01]  /*17f30*/  FFMA.FTZ R48, R79, UR4, -R68.reuse ;  /* 0x000000044f307c23 */ /* 0x102fe20008010844 */
[C---:B------:R-:W-:Y:S03]  /*17f40*/  HMMA.16816.F32.BF16 R28, R44.reuse, R40, R28 ;  /* 0x000000282c1c723c */ /* 0x040fe6000004181c */
[----:B------:R1:W5:Y:S03]  /*17f50*/  MUFU.EX2 R143, R48 ;  /* 0x00000030008f7308 */ /* 0x0003660000000800 */
[----:B------:R-:W-:Y:S01]  /*17f60*/  HMMA.16816.F32.BF16 R32, R44, R42, R32 ;  /* 0x0000002a2c20723c */ /* 0x000fe20000041820 */
[----:B------:R-:W5:Y:S06]  /*17f70*/  LDSM.16.MT88.4 R40, [R225+0xd800] ;  /* 0x00d80000e128783b */ /* 0x000f6c0000004200 */
[--C-:B------:R-:W-:Y:S04]  /*17f80*/  FFMA.FTZ R44, R82, UR4, -R68.reuse ;  /* 0x00000004522c7c23 */ /* 0x100fe80008010844 */
[----:B------:R2:W-:Y:S01]  /*17f90*/  MUFU.EX2 R140, R44 ;  /* 0x0000002c008c7308 */ /* 0x0005e20000000800 */
[--C-:B-1----:R-:W-:Y:S09]  /*17fa0*/  FFMA.FTZ R48, R80, UR4, -R39.reuse ;  /* 0x0000000450307c23 */ /* 0x102ff20008010827 */
[----:B------:R1:W-:Y:S01]  /*17fb0*/  MUFU.EX2 R145, R48 ;  /* 0x0000003000917308 */ /* 0x0003e20000000800 */
[--C-:B--2---:R-:W-:Y:S09]  /*17fc0*/  FFMA.FTZ R44, R83, UR4, -R68.reuse ;  /* 0x00000004532c7c23 */ /* 0x104ff20008010844 */
[----:B------:R2:W-:Y:S01]  /*17fd0*/  MUFU.EX2 R141, R44 ;  /* 0x0000002c008d7308 */ /* 0x0005e20000000800 */
[--C-:B-1----:R-:W-:Y:S09]  /*17fe0*/  FFMA.FTZ R48, R81, UR4, -R39.reuse ;  /* 0x0000000451307c23 */ /* 0x102ff20008010827 */
[----:B------:R1:W5:Y:S01]  /*17ff0*/  MUFU.EX2 R142, R48 ;  /* 0x00000030008e7308 */ /* 0x0003620000000800 */
[--C-:B--2---:R-:W-:Y:S09]  /*18000*/  FFMA.FTZ R44, R84, UR4, -R39.reuse ;  /* 0x00000004542c7c23 */ /* 0x104ff20008010827 */
[----:B------:R2:W-:Y:S01]  /*18010*/  MUFU.EX2 R139, R44 ;  /* 0x0000002c008b7308 */ /* 0x0005e20000000800 */
[----:B-1----:R-:W-:Y:S07]  /*18020*/  F2FP.BF16.F32.PACK_AB R48, R164, R165 ;  /* 0x000000a5a430723e */ /* 0x002fee00000010ff */
[C---:B------:R-:W-:Y:S06]  /*18030*/  HMMA.16816.F32.BF16 R4, R48.reuse, R52, R4 ;  /* 0x000000343004723c */ /* 0x040fec0000041804 */
[C---:B------:R-:W-:Y:S01]  /*18040*/  HMMA.16816.F32.BF16 R8, R48.reuse, R54, R8 ;  /* 0x000000363008723c */ /* 0x040fe20000041808 */
[----:B--2---:R-:W1:Y:S04]  /*18050*/  LDSM.16.MT88.4 R44, [R135+0xe000] ;  /* 0x00e00000872c783b */ /* 0x004e680000004200 */
[--C-:B------:R-:W-:Y:S01]  /*18060*/  FFMA.FTZ R52, R85, UR4, -R39.reuse ;  /* 0x0000000455347c23 */ /* 0x100fe20008010827 */
[C---:B---3--:R-:W-:Y:S03]  /*18070*/  HMMA.16816.F32.BF16 R12, R48.reuse, R56, R12 ;  /* 0x00000038300c723c */ /* 0x048fe6000004180c */
[----:B------:R2:W-:Y:S03]  /*18080*/  MUFU.EX2 R138, R52 ;  /* 0x00000034008a7308 */ /* 0x0005e60000000800 */
[C---:B------:R-:W-:Y:S05]  /*18090*/  HMMA.16816.F32.BF16 R16, R48.reuse, R58, R16 ;  /* 0x0000003a3010723c */ /* 0x040fea0000041810 */
[--C-:B------:R-:W-:Y:S01]  /*180a0*/  FFMA.FTZ R56, R87, UR4, -R68.reuse ;  /* 0x0000000457387c23 */ /* 0x100fe20008010844 */
[C---:B----4-:R-:W-:Y:S03]  /*180b0*/  HMMA.16816.F32.BF16 R20, R48.reuse, R60, R20 ;  /* 0x0000003c3014723c */ /* 0x050fe60000041814 */
[----:B------:R3:W-:Y:S03]  /*180c0*/  MUFU.EX2 R137, R56 ;  /* 0x0000003800897308 */ /* 0x0007e60000000800 */
[C---:B------:R-:W-:Y:S05]  /*180d0*/  HMMA.16816.F32.BF16 R24, R48.reuse, R62, R24 ;  /* 0x0000003e3018723c */ /* 0x040fea0000041818 */
[--C-:B--2---:R-:W-:Y:S01]  /*180e0*/  FFMA.FTZ R52, R86, UR4, -R68.reuse ;  /* 0x0000000456347c23 */ /* 0x104fe20008010844 */
[C---:B-----5:R-:W-:Y:S03]  /*180f0*/  HMMA.16816.F32.BF16 R28, R48.reuse, R40, R28 ;  /* 0x00000028301c723c */ /* 0x060fe6000004181c */
[----:B------:R2:W4:Y:S02]  /*18100*/  MUFU.EX2 R136, R52 ;  /* 0x0000003400887308 */ /* 0x0005240000000800 */
[--C-:B------:R-:W-:Y:S01]  /*18110*/  FFMA.FTZ R60, R90, UR4, -R68.reuse ;  /* 0x000000045a3c7c23 */ /* 0x100fe20008010844 */
[----:B------:R-:W-:Y:S01]  /*18120*/  HMMA.16816.F32.BF16 R32, R48, R42, R32 ;  /* 0x0000002a3020723c */ /* 0x000fe20000041820 */
[----:B------:R-:W-:Y:S04]  /*18130*/  LDSM.16.MT88.4 R48, [R225+0xe000] ;  /* 0x00e00000e130783b */ /* 0x000fe80000004200 */
[--C-:B------:R-:W-:Y:S01]  /*18140*/  FFMA.FTZ R40, R89, UR4, -R39.reuse ;  /* 0x0000000459287c23 */ /* 0x100fe20008010827 */
[--C-:B---3--:R-:W-:Y:S01]  /*18150*/  FFMA.FTZ R56, R88, UR4, -R39.reuse ;  /* 0x0000000458387c23 */ /* 0x108fe20008010827 */
[----:B------:R-:W-:Y:S01]  /*18160*/  F2FP.BF16.F32.PACK_AB R41, R151, R153 ;  /* 0x000000999729723e */ /* 0x000fe200000010ff */
[----:B------:R3:W-:Y:S03]  /*18170*/  MUFU.EX2 R131, R60 ;  /* 0x0000003c00837308 */ /* 0x0007e60000000800 */
[----:B------:R-:W-:Y:S02]  /*18180*/  F2FP.BF16.F32.PACK_AB R42, R152, R150 ;  /* 0x00000096982a723e */ /* 0x000fe400000010ff */
[----:B------:R-:W-:Y:S01]  /*18190*/  F2FP.BF16.F32.PACK_AB R43, R148, R149 ;  /* 0x00000095942b723e */ /* 0x000fe200000010ff */
[----:B--2---:R-:W2:Y:S04]  /*181a0*/  LDSM.16.MT88.4 R52, [R226+0xe000] ;  /* 0x00e00000e234783b */ /* 0x004ea80000004200 */
[----:B------:R5:W-:Y:S10]  /*181b0*/  MUFU.EX2 R132, R40 ;  /* 0x0000002800847308 */ /* 0x000bf40000000800 */
[----:B------:R4:W2:Y:S01]  /*181c0*/  MUFU.EX2 R133, R56 ;  /* 0x0000003800857308 */ /* 0x0008a20000000800 */
[----:B---3--:R-:W-:Y:S01]  /*181d0*/  LDSM.16.MT88.4 R60, [R135+0xe800] ;  /* 0x00e80000873c783b */ /* 0x008fe20000004200 */
[----:B-----5:R-:W-:Y:S07]  /*181e0*/  F2FP.BF16.F32.PACK_AB R40, R154, R155 ;  /* 0x0000009b9a28723e */ /* 0x020fee00000010ff */
[C---:B-1----:R-:W-:Y:S01]  /*181f0*/  HMMA.16816.F32.BF16 R4, R40.reuse, R44, R4 ;  /* 0x0000002c2804723c */ /* 0x042fe20000041804 */
[----:B----4-:R-:W1:Y:S05]  /*18200*/  LDSM.16.MT88.4 R56, [R224+0xe000] ;  /* 0x00e00000e038783b */ /* 0x010e6a0000004200 */
[C---:B------:R-:W-:Y:S05]  /*18210*/  HMMA.16816.F32.BF16 R8, R40.reuse, R46, R8 ;  /* 0x0000002e2808723c */ /* 0x040fea0000041808 */
[--C-:B------:R-:W-:Y:S01]  /*18220*/  FFMA.FTZ R44, R91, UR4, -R68.reuse ;  /* 0x000000045b2c7c23 */ /* 0x100fe20008010844 */
[----:B------:R-:W-:Y:S01]  /*18230*/  F2FP.BF16.F32.PACK_AB R45, R143, R144 ;  /* 0x000000908f2d723e */ /* 0x000fe200000010ff */
[C---:B--2---:R-:W-:Y:S02]  /*18240*/  HMMA.16816.F32.BF16 R12, R40.reuse, R52, R12 ;  /* 0x00000034280c723c */ /* 0x044fe4000004180c */
[----:B------:R2:W3:Y:S02]  /*18250*/  MUFU.EX2 R130, R44 ;  /* 0x0000002c00827308 */ /* 0x0004e40000000800 */
[----:B------:R-:W-:Y:S02]  /*18260*/  F2FP.BF16.F32.PACK_AB R46, R142, R145 ;  /* 0x000000918e2e723e */ /* 0x000fe400000010ff */
[----:B------:R-:W-:Y:S01]  /*18270*/  F2FP.BF16.F32.PACK_AB R47, R141, R140 ;  /* 0x0000008c8d2f723e */ /* 0x000fe200000010ff */
[C---:B------:R-:W-:Y:S01]  /*18280*/  HMMA.16816.F32.BF16 R16, R40.reuse, R54, R16 ;  /* 0x000000362810723c */ /* 0x040fe20000041810 */
[----:B------:R-:W4:Y:S03]  /*18290*/  LDSM.16.MT88.4 R52, [R224+0xe800] ;  /* 0x00e80000e034783b */ /* 0x000f260000004200 */
[--C-:B--2---:R-:W-:Y:S04]  /*182a0*/  FFMA.FTZ R44, R92, UR4, -R39.reuse ;  /* 0x000000045c2c7c23 */ /* 0x104fe80008010827 */
[----:B------:R2:W-:Y:S01]  /*182b0*/  MUFU.EX2 R129, R44 ;  /* 0x0000002c00817308 */ /* 0x0005e20000000800 */
[C---:B-1----:R-:W-:Y:S06]  /*182c0*/  HMMA.16816.F32.BF16 R20, R40.reuse, R56, R20 ;  /* 0x000000382814723c */ /* 0x042fec0000041814 */
[C---:B------:R-:W-:Y:S01]  /*182d0*/  HMMA.16816.F32.BF16 R24, R40.reuse, R58, R24 ;  /* 0x0000003a2818723c */ /* 0x040fe20000041818 */
[----:B------:R-:W1:Y:S05]  /*182e0*/  LDSM.16.MT88.4 R56, [R225+0xe800] ;  /* 0x00e80000e138783b */ /* 0x000e6a0000004200 */
[C---:B------:R-:W-:Y:S05]  /*182f0*/  HMMA.16816.F32.BF16 R28, R40.reuse, R48, R28 ;  /* 0x00000030281c723c */ /* 0x040fea000004181c */
[--C-:B--2---:R-:W-:Y:S01]  /*18300*/  FFMA.FTZ R44, R93, UR4, -R39.reuse ;  /* 0x000000045d2c7c23 */ /* 0x104fe20008010827 */
[----:B------:R-:W-:Y:S01]  /*18310*/  HMMA.16816.F32.BF16 R32, R40, R50, R32 ;  /* 0x000000322820723c */ /* 0x000fe20000041820 */
[----:B------:R-:W2:Y:S02]  /*18320*/  LDSM.16.MT88.4 R48, [R135+0xf000] ;  /* 0x00f000008730783b */ /* 0x000ea40000004200 */
        /* <DEDUP_REMOVED lines=34> */
[C---:B-1----:R-:W-:Y:S03]  /*18550*/  HMMA.16816.F32.BF16 R28, R44.reuse, R56, R28 ;  /* 0x000000382c1c723c */ /* 0x042fe6000004181c */
[----:B------:R1:W-:Y:S02]  /*18560*/  MUFU.EX2 R88, R2 ;  /* 0x0000000200587308 */ /* 0x0003e40000000800 */
[----:B------:R-:W-:Y:S01]  /*18570*/  FADD.FTZ R64, R218, R0 ;  /* 0x00000000da407221 */ /* 0x000fe20000010000 */
[----:B------:R-:W-:Y:S01]  /*18580*/  HMMA.16816.F32.BF16 R32, R44, R58, R32 ;  /* 0x0000003a2c20723c */ /* 0x000fe20000041820 */
[----:B------:R-:W4:Y:S04]  /*18590*/  LDSM.16.MT88.4 R44, [R225+0xf000] ;  /* 0x00f00000e12c783b */ /* 0x000f280000004200 */
[----:B------:R-:W-:Y:S01]  /*185a0*/  FFMA.FTZ R0, R103, UR4, -R68 ;  /* 0x0000000467007c23 */ /* 0x000fe20008010844 */
[C---:B--2---:R-:W-:Y:S03]  /*185b0*/  HMMA.16816.F32.BF16 R4, R40.reuse, R48, R4 ;  /* 0x000000302804723c */ /* 0x044fe60000041804 */
[----:B------:R2:W-:Y:S02]  /*185c0*/  MUFU.EX2 R87, R0 ;  /* 0x0000000000577308 */ /* 0x0005e40000000800 */
[----:B------:R-:W-:Y:S01]  /*185d0*/  FADD.FTZ R56, R223, R65 ;  /* 0x00000041df387221 */ /* 0x000fe20000010000 */
[C---:B------:R-:W-:Y:S05]  /*185e0*/  HMMA.16816.F32.BF16 R8, R40.reuse, R50, R8 ;  /* 0x000000322808723c */ /* 0x040fea0000041808 */
[----:B-1----:R-:W-:Y:S01]  /*185f0*/  FADD.FTZ R2, R222, R64 ;  /* 0x00000040de027221 */ /* 0x002fe20000010000 */
[C---:B---3--:R-:W-:Y:S05]  /*18600*/  HMMA.16816.F32.BF16 R12, R40.reuse, R60, R12 ;  /* 0x0000003c280c723c */ /* 0x048fea000004180c */
[----:B------:R-:W-:Y:S01]  /*18610*/  FADD.FTZ R48, R246, R2 ;  /* 0x00000002f6307221 */ /* 0x000fe20000010000 */
[C---:B------:R-:W-:Y:S01]  /*18620*/  HMMA.16816.F32.BF16 R16, R40.reuse, R62, R16 ;  /* 0x0000003e2810723c */ /* 0x040fe20000041810 */
[----:B------:R-:W-:Y:S04]  /*18630*/  LDSM.16.MT88.4 R60, [R226+0xf800] ;  /* 0x00f80000e23c783b */ /* 0x000fe80000004200 */
[--C-:B------:R-:W-:Y:S01]  /*18640*/  FFMA.FTZ R2, R105, UR4, -R39.reuse ;  /* 0x0000000469027c23 */ /* 0x100fe20008010827 */
[C---:B-----5:R-:W-:Y:S03]  /*18650*/  HMMA.16816.F32.BF16 R20, R40.reuse, R52, R20 ;  /* 0x000000342814723c */ /* 0x060fe60000041814 */
[----:B------:R1:W-:Y:S02]  /*18660*/  MUFU.EX2 R85, R2 ;  /* 0x0000000200557308 */ /* 0x0003e40000000800 */
[----:B--2---:R-:W-:Y:S01]  /*18670*/  FFMA.FTZ R0, R104, UR4, -R39 ;  /* 0x0000000468007c23 */ /* 0x004fe20008010827 */
[C---:B------:R-:W-:Y:S01]  /*18680*/  HMMA.16816.F32.BF16 R24, R40.reuse, R54, R24 ;  /* 0x000000362818723c */ /* 0x040fe20000041818 */
[----:B------:R-:W-:Y:S06]  /*18690*/  LDSM.16.MT88.4 R52, [R224+0xf800] ;  /* 0x00f80000e034783b */ /* 0x000fec0000004200 */
[----:B------:R2:W3:Y:S01]  /*186a0*/  MUFU.EX2 R86, R0 ;  /* 0x0000000000567308 */ /* 0x0004e20000000800 */
[C---:B----4-:R-:W-:Y:S03]  /*186b0*/  HMMA.16816.F32.BF16 R28, R40.reuse, R44, R28 ;  /* 0x0000002c281c723c */ /* 0x050fe6000004181c */
[----:B------:R-:W-:Y:S03]  /*186c0*/  FADD.FTZ R48, R248, R48 ;  /* 0x00000030f8307221 */ /* 0x000fe60000010000 */
[----:B------:R-:W-:Y:S01]  /*186d0*/  HMMA.16816.F32.BF16 R32, R40, R46, R32 ;  /* 0x0000002e2820723c */ /* 0x000fe20000041820 */
[----:B------:R-:W-:Y:S04]  /*186e0*/  LDSM.16.MT88.4 R40, [R225+0xf800] ;  /* 0x00f80000e128783b */ /* 0x000fe80000004200 */
[----:B-1----:R-:W-:Y:S01]  /*186f0*/  FADD.FTZ R2, R251, R48 ;  /* 0x00000030fb027221 */ /* 0x002fe20000010000 */
[----:B------:R-:W-:Y:S01]  /*18700*/  FFMA.FTZ R48, R106, UR4, -R68 ;  /* 0x000000046a307c23 */ /* 0x000fe20008010844 */
[----:B------:R-:W-:Y:S01]  /*18710*/  FADD.FTZ R49, R247, R56 ;  /* 0x00000038f7317221 */ /* 0x000fe20000010000 */
[----:B------:R-:W-:Y:S01]  /*18720*/  FFMA.FTZ R44, R110, UR4, -R68 ;  /* 0x000000046e2c7c23 */ /* 0x000fe20008010844 */
[----:B------:R-:W1:Y:S01]  /*18730*/  LDSM.16.MT88.4 R56, [R135+0xf800] ;  /* 0x00f800008738783b */ /* 0x000e620000004200 */
[----:B------:R4:W-:Y:S01]  /*18740*/  MUFU.EX2 R84, R48 ;  /* 0x0000003000547308 */ /* 0x0009e20000000800 */
[----:B--2---:R-:W-:Y:S01]  /*18750*/  FADD.FTZ R0, R250, R49 ;  /* 0x00000031fa007221 */ /* 0x004fe20000010000 */
        /* <DEDUP_REMOVED lines=15> */
[C---:B-1----:R-:W-:Y:S05]  /*18850*/  HMMA.16816.F32.BF16 R4, R48.reuse, R56, R4 ;  /* 0x000000383004723c */ /* 0x042fea0000041804 */
[----:B--2---:R-:W-:Y:S01]  /*18860*/  FADD.FTZ R0, R200, R2 ;  /* 0x00000002c8007221 */ /* 0x004fe20000010000 */
        /* <DEDUP_REMOVED lines=222> */
[----:B------:R3:W-:Y:S04]  /*19650*/  STL [R1+0x10], R2 ;  /* 0x0000100201007387 */ /* 0x0007e80000100800 */
[----:B------:R3:W-:Y:S01]  /*19660*/  STL [R1+0x14], R0 ;  /* 0x0000140001007387 */ /* 0x0007e20000100800 */
[----:B------:R-:W-:Y:S05]  /*19670*/  @P1 BRA `(.L_x_2335) ;  /* 0xffffff9c009c1947 */ /* 0x000fea000383ffff */
.L_x_2331:
[----:B------:R-:W1:Y:S01]  /*19680*/  LDL.LU R5, [R1+0x10] ;  /* 0x0000100001057983 */ /* 0x000e620000300800 */
[----:B------:R-:W4:Y:S01]  /*19690*/  S2R R27, SR_TID.X ;  /* 0x00000000001b7919 */ /* 0x000f220000002100 */
[----:B------:R-:W5:Y:S01]  /*196a0*/  S2UR UR4, SR_CgaCtaId ;  /* 0x00000000000479c3 */ /* 0x000f620000008800 */
[----:B------:R-:W-:Y:S01]  /*196b0*/  UMOV UR5, 0x400 ;  /* 0x0000040000057882 */ /* 0x000fe20000000000 */
[----:B------:R-:W-:Y:S01]  /*196c0*/  IMAD.MOV.U32 R7, RZ, RZ, 0x10 ;  /* 0x00000010ff077424 */ /* 0x000fe200078e00ff */
[----:B--2---:R-:W2:Y:S01]  /*196d0*/  LDL.LU R4, [R1+0x14] ;  /* 0x0000140001047983 */ /* 0x004ea20000300800 */
[----:B------:R-:W-:Y:S01]  /*196e0*/  IMAD.MOV.U32 R8, RZ, RZ, 0x20 ;  /* 0x00000020ff087424 */ /* 0x000fe200078e00ff */
[----:B------:R-:W-:Y:S01]  /*196f0*/  UISETP.NE.AND UP0, UPT, UR12, -0x1, UPT ;  /* 0xffffffff0c00788c */ /* 0x000fe2000bf05270 */
[----:B------:R-:W-:Y:S01]  /*19700*/  ULDC.U8 UR6, c[0x0][0x3d8] ;  /* 0x0000f60000067ab9 */ /* 0x000fe20000000000 */
[----:B-----5:R-:W-:Y:S01]  /*19710*/  ULEA UR4, UR4, UR5, 0x18 ;  /* 0x0000000504047291 */ /* 0x020fe2000f8ec03f */
[----:B----4-:R-:W-:Y:S01]  /*19720*/  SHF.R.S32.HI R26, RZ, 0x1f, R27 ;  /* 0x0000001fff1a7819 */ /* 0x010fe2000001141b */
[----:B-1-3--:R-:W1:Y:S04]  /*19730*/  SHFL.BFLY PT, R0, R5, 0x2, 0x1f ;  /* 0x0c401f0005007f89 */ /* 0x00ae6800000e0000 */
[----:B--2---:R-:W2:Y:S01]  /*19740*/  SHFL.BFLY PT, R2, R4, 0x2, 0x1f ;  /* 0x0c401f0004027f89 */ /* 0x004ea200000e0000 */
[----:B-1----:R-:W-:-:S05]  /*19750*/  FADD.FTZ R0, R0, R5 ;  /* 0x0000000500007221 */ /* 0x002fca0000010000 */
[----:B------:R-:W1:Y:S01]  /*19760*/  SHFL.BFLY PT, R5, R0, 0x1, 0x1f ;  /* 0x0c201f0000057f89 */ /* 0x000e6200000e0000 */
[----:B--2---:R-:W-:-:S05]  /*19770*/  FADD.FTZ R2, R2, R4 ;  /* 0x0000000402027221 */ /* 0x004fca0000010000 */
[----:B------:R-:W2:Y:S01]  /*19780*/  SHFL.BFLY PT, R4, R2, 0x1, 0x1f ;  /* 0x0c201f0002047f89 */ /* 0x000ea200000e0000 */
[----:B-1----:R-:W-:Y:S01]  /*19790*/  FADD.FTZ R24, R0, R5 ;  /* 0x0000000500187221 */ /* 0x002fe20000010000 */
[----:B------:R-:W-:-:S04]  /*197a0*/  MOV R0, 0x3f800000 ;  /* 0x3f80000000007802 */ /* 0x000fc80000000f00 */
[----:B------:R-:W-:Y:S01]  /*197b0*/  FSETP.NE.FTZ.AND P4, PT, R24, RZ, PT ;  /* 0x000000ff1800720b */ /* 0x000fe20003f95000 */
[----:B--2---:R-:W-:Y:S01]  /*197c0*/  FADD.FTZ R23, R2, R4 ;  /* 0x0000000402177221 */ /* 0x004fe20000010000 */
[----:B------:R-:W-:Y:S02]  /*197d0*/  MOV R2, 0x3f800000 ;  /* 0x3f80000000027802 */ /* 0x000fe40000000f00 */
[CC--:B------:R-:W-:Y:S02]  /*197e0*/  LEA.HI R4, R26.reuse, R27.reuse, RZ, 0x2 ;  /* 0x0000001b1a047211 */ /* 0x0c0fe400078f10ff */
[----:B------:R-:W-:Y:S02]  /*197f0*/  FSETP.NE.FTZ.AND P3, PT, R23, RZ, PT ;  /* 0x000000ff1700720b */ /* 0x000fe40003f75000 */
[----:B------:R-:W-:Y:S02]  /*19800*/  SHF.R.S32.HI R5, RZ, 0x2, R4 ;  /* 0x00000002ff057819 */ /* 0x000fe40000011404 */
[----:B------:R-:W-:-:S03]  /*19810*/  LEA.HI R26, R26, R27, RZ, 0x5 ;  /* 0x0000001b1a1a7211 */ /* 0x000fc600078f28ff */
[----:B------:R-:W1:Y:S01]  /*19820*/  @P4 MUFU.RCP R0, R24 ;  /* 0x0000001800004308 */ /* 0x000e620000001000 */
[----:B------:R-:W-:-:S07]  /*19830*/  SHF.R.S32.HI R25, RZ, 0x5, R26 ;  /* 0x00000005ff197819 */ /* 0x000fce000001141a */
        /* <DEDUP_REMOVED lines=36> */
[----:B------:R-:W-:Y:S01]  /*19a80*/  IMAD.IADD R2, R5, 0x1, -R0 ;  /* 0x0000000105027824 */ /* 0x000fe200078e0a00 */
[----:B------:R-:W-:-:S02]  /*19a90*/  LOP3.LUT R0, R4, 0x3ffffffc, RZ, 0xc0, !PT ;  /* 0x3ffffffc04007812 */ /* 0x000fc400078ec0ff */
[----:B------:R-:W-:Y:S02]  /*19aa0*/  F2FP.BF16.F32.PACK_AB R6, R139, R6 ;  /* 0x000000068b06723e */ /* 0x000fe400000010ff */
[C---:B------:R-:W-:Y:S01]  /*19ab0*/  SHF.L.U32 R4, R2.reuse, 0x6, RZ ;  /* 0x0000000602047819 */ /* 0x040fe200000006ff */
[----:B------:R-:W-:Y:S01]  /*19ac0*/  IMAD.IADD R0, R27, 0x1, -R0 ;  /* 0x000000011b007824 */ /* 0x000fe200078e0a00 */
[----:B------:R-:W-:Y:S02]  /*19ad0*/  LOP3.LUT R5, R2, 0x1, RZ, 0xc0, !PT ;  /* 0x0000000102057812 */ /* 0x000fe400078ec0ff */
[----:B------:R-:W-:Y:S02]  /*19ae0*/  LOP3.LUT R4, R4, 0x1c0, RZ, 0xc0, !PT ;  /* 0x000001c004047812 */ /* 0x000fe400078ec0ff */
[----:B------:R-:W-:Y:S02]  /*19af0*/  LEA R0, R25, R0, 0x9 ;  /* 0x0000000019007211 */ /* 0x000fe400078e48ff */
[----:B------:R-:W-:-:S02]  /*19b00*/  LEA.HI R4, R4, R4, RZ, 0x1d ;  /* 0x0000000404047211 */ /* 0x000fc400078fe8ff */
[----:B------:R-:W-:Y:S02]  /*19b10*/  ISETP.NE.U32.AND P0, PT, R5, 0x1, PT ;  /* 0x000000010500780c */ /* 0x000fe40003f05070 */
[----:B------:R-:W-:Y:S02]  /*19b20*/  LEA R0, R0, R4, 0x1 ;  /* 0x0000000400007211 */ /* 0x000fe400078e08ff */
[----:B------:R-:W-:Y:S02]  /*19b30*/  R2P PR, R2, 0x6 ;  /* 0x0000000602007804 */ /* 0x000fe40000000000 */
[----:B------:R-:W-:Y:S02]  /*19b40*/  SEL R7, R7, 0xfffffff0, P0 ;  /* 0xfffffff007077807 */ /* 0x000fe40000000000 */
[----:B------:R-:W-:Y:S01]  /*19b50*/  LEA R0, R0, UR4, 0x1 ;  /* 0x0000000400007c11 */ /* 0x000fe2000f8e08ff */
[----:B------:R-:W-:Y:S01]  /*19b60*/  @UP0 ULDC.64 UR4, c[0x0][0x298] ;  /* 0x0000a60000040ab9 */ /* 0x000fe20000000a00 */
[----:B------:R-:W-:Y:S01]  /*19b70*/  SEL R8, R8, 0xffffffe0, !P1 ;  /* 0xffffffe008087807 */ /* 0x000fe20004800000 */
[----:B------:R-:W-:Y:S01]  /*19b80*/  @UP0 UIMAD.WIDE.U32 UR8, UR12, UR4, URZ ;  /* 0x000000040c0802a5 */ /* 0x000fe2000f8e003f */
[----:B------:R-:W-:Y:S01]  /*19b90*/  IADD3 R4, R0, R7, RZ ;  /* 0x0000000700047210 */ /* 0x000fe20007ffe0ff */
[----:B------:R1:W-:Y:S01]  /*19ba0*/  STS [R0+0x400], R6 ;  /* 0x0004000600007388 */ /* 0x0003e20000000800 */
[----:B------:R-:W-:Y:S01]  /*19bb0*/  F2FP.BF16.F32.PACK_AB R11, R11, R136 ;  /* 0x000000880b0b723e */ /* 0x000fe200000010ff */
[----:B------:R-:W-:Y:S01]  /*19bc0*/  @UP0 UIMAD UR7, UR12, UR5, UR9 ;  /* 0x000000050c0702a4 */ /* 0x000fe2000f8e0209 */
        /* <DEDUP_REMOVED lines=54> */
.L_x_2336:
        /* <DEDUP_REMOVED lines=10> */
.L_x_2337:
[----:B------:R-:W-:Y:S01]  /*19fd0*/  S2UR UR6, SR_CTAID.Z ;  /* 0x00000000000679c3 */ /* 0x000fe20000002700 */
[----:B------:R-:W-:Y:S01]  /*19fe0*/  ULDC UR4, c[0x0][0x270] ;  /* 0x00009c0000047ab9 */ /* 0x000fe20000000800 */
[----:B------:R-:W-:-:S06]  /*19ff0*/  ULDC UR12, c[0x0][0x2c4] ;  /* 0x0000b100000c7ab9 */ /* 0x000fcc0000000800 */
[----:B------:R-:W1:Y:S02]  /*1a000*/  S2UR UR5, SR_CTAID.Y ;  /* 0x00000000000579c3 */ /* 0x000e640000002600 */
[----:B-1----:R-:W-:-:S04]  /*1a010*/  UIMAD UR4, UR5, UR4, UR6 ;  /* 0x00000004050472a4 */ /* 0x002fc8000f8e0206 */
[----:B------:R-:W-:Y:S02]  /*1a020*/  UIMAD UR12, UR4, UR12, URZ ;  /* 0x0000000c040c72a4 */ /* 0x000fe4000f8e023f */
.L_x_2338:
        /* <DEDUP_REMOVED lines=32> */
.L_x_2340:
[----:B------:R-:W-:Y:S05]  /*1a230*/  BSYNC B0 ;  /* 0x0000000000007941 */ /* 0x000fea0003800000 */
.L_x_2339:
[----:B------:R-:W2:Y:S01]  /*1a240*/  S2UR UR5, SR_CTAID.X ;  /* 0x00000000000579c3 */ /* 0x000ea20000002500 */
[----:B------:R-:W-:Y:S01]  /*1a250*/  LEA.HI R0, R8, R5, RZ, 0x3 ;  /* 0x0000000508007211 */ /* 0x000fe200078f18ff */
[----:B------:R3:W4:Y:S01]  /*1a260*/  LDS.128 R20, [R243+0x1800] ;  /* 0x00180000f3147984 */ /* 0x0007220000000c00 */
[----:B------:R-:W-:Y:S02]  /*1a270*/  BSSY B0, `(.L_x_2341) ;  /* 0x0000027000007945 */ /* 0x000fe40003800000 */
[----:B-1----:R-:W-:Y:S01]  /*1a280*/  LOP3.LUT R2, R0, 0xfffffff8, RZ, 0xc0, !PT ;  /* 0xfffffff800027812 */ /* 0x002fe200078ec0ff */
[----:B------:R3:W1:Y:S01]  /*1a290*/  LDS.128 R12, [R243] ;  /* 0x00000000f30c7984 */ /* 0x0006620000000c00 */
[----:B------:R-:W-:Y:S01]  /*1a2a0*/  SHF.R.S32.HI R10, RZ, 0x3, R0 ;  /* 0x00000003ff0a7819 */ /* 0x000fe20000011400 */
[----:B------:R-:W5:Y:S02]  /*1a2b0*/  LDC.64 R16, c[0x0][0x298] ;  /* 0x0000a600ff107b82 */ /* 0x000f640000000a00 */
[----:B------:R-:W-:Y:S01]  /*1a2c0*/  IMAD.IADD R2, R5, 0x1, -R2 ;  /* 0x0000000105027824 */ /* 0x000fe200078e0a02 */
[C---:B------:R-:W-:Y:S01]  /*1a2d0*/  IADD3 R7, R10.reuse, 0x20, RZ ;  /* 0x000000200a077810 */ /* 0x040fe20007ffe0ff */
[----:B------:R-:W-:Y:S01]  /*1a2e0*/  VIADD R6, R10, 0x10 ;  /* 0x000000100a067836 */ /* 0x000fe20000000000 */
[----:B------:R-:W-:Y:S01]  /*1a2f0*/  SHF.R.S32.HI R11, RZ, 0x1f, R10 ;  /* 0x0000001fff0b7819 */ /* 0x000fe2000001140a */
[----:B------:R-:W-:Y:S01]  /*1a300*/  IMAD.SHL.U32 R2, R2, 0x8, RZ ;  /* 0x0000000802027824 */ /* 0x000fe200078e00ff */
[----:B------:R-:W-:Y:S01]  /*1a310*/  ISETP.GE.AND P2, PT, R7, UR20, PT ;  /* 0x0000001407007c0c */ /* 0x000fe2000bf46270 */
[----:B------:R-:W3:Y:S01]  /*1a320*/  LDC.64 R4, c[0x0][0x2a0] ;  /* 0x0000a800ff047b82 */ /* 0x000ee20000000a00 */
[----:B------:R-:W-:Y:S01]  /*1a330*/  ISETP.GE.AND P3, PT, R6, UR20, PT ;  /* 0x0000001406007c0c */ /* 0x000fe2000bf66270 */
[----:B------:R-:W-:Y:S01]  /*1a340*/  VIADD R6, R10, 0x30 ;  /* 0x000000300a067836 */ /* 0x000fe20000000000 */
[----:B------:R-:W-:-:S04]  /*1a350*/  SHF.R.S32.HI R3, RZ, 0x1f, R2 ;  /* 0x0000001fff037819 */ /* 0x000fc80000011402 */
[----:B------:R-:W-:Y:S01]  /*1a360*/  ISETP.GE.AND P1, PT, R6, UR20, PT ;  /* 0x0000001406007c0c */ /* 0x000fe2000bf26270 */
[----:B--2---:R-:W-:-:S04]  /*1a370*/  USHF.L.U32 UR5, UR5, 0x6, URZ ;  /* 0x0000000605057899 */ /* 0x004fc8000800063f */
[----:B------:R-:W-:Y:S02]  /*1a380*/  USHF.R.S32.HI UR4, URZ, 0x1f, UR5 ;  /* 0x0000001f3f047899 */ /* 0x000fe40008011405 */
[----:B-----5:R-:W-:-:S04]  /*1a390*/  IMAD.WIDE.U32 R2, R16, UR5, R2 ;  /* 0x0000000510027c25 */ /* 0x020fc8000f8e0002 */
[----:B------:R-:W-:Y:S01]  /*1a3a0*/  IMAD R0, R16, UR4, RZ ;  /* 0x0000000410007c24 */ /* 0x000fe2000f8e02ff */
[----:B------:R-:W-:Y:S01]  /*1a3b0*/  IADD3 R2, P0, R2, UR8, RZ ;  /* 0x0000000802027c10 */ /* 0x000fe2000ff1e0ff */
[----:B------:R-:W-:Y:S02]  /*1a3c0*/  USHF.R.S32.HI UR4, URZ, 0x1f, UR6 ;  /* 0x0000001f3f047899 */ /* 0x000fe40008011406 */
[----:B------:R-:W-:-:S05]  /*1a3d0*/  IMAD R0, R17, UR5, R0 ;  /* 0x0000000511007c24 */ /* 0x000fca000f8e0200 */
[----:B------:R-:W-:Y:S01]  /*1a3e0*/  IADD3.X R3, R0, UR7, R3, P0, !PT ;  /* 0x0000000700037c10 */ /* 0x000fe200087fe403 */
[----:B---3--:R-:W-:Y:S01]  /*1a3f0*/  IMAD R0, R4, UR4, RZ ;  /* 0x0000000404007c24 */ /* 0x008fe2000f8e02ff */
[----:B------:R-:W-:-:S03]  /*1a400*/  ISETP.GE.AND P0, PT, R10, UR20, PT ;  /* 0x000000140a007c0c */ /* 0x000fc6000bf06270 */
[----:B------:R-:W-:Y:S02]  /*1a410*/  IMAD R0, R5, UR6, R0 ;  /* 0x0000000605007c24 */ /* 0x000fe4000f8e0200 */
[----:B------:R-:W-:-:S05]  /*1a420*/  IMAD.WIDE.U32 R8, R4, UR6, R2 ;  /* 0x0000000604087c25 */ /* 0x000fca000f8e0002 */
[----:B------:R-:W-:-:S03]  /*1a430*/  IADD3 R7, R0, R9, RZ ;  /* 0x0000000900077210 */ /* 0x000fc60007ffe0ff */
[----:B-1--4-:R-:W-:Y:S05]  /*1a440*/  @P0 BRA `(.L_x_2342) ;  /* 0x0000000000240947 */ /* 0x012fea0003800000 */
        /* <DEDUP_REMOVED lines=8> */
[----:B------:R1:W-:Y:S02]  /*1a4d0*/  STG.E.128 desc[UR16][R4.64], R12 ;  /* 0x0000000c04007986 */ /* 0x0003e4000c101d10 */
.L_x_2342:
[----:B------:R-:W-:Y:S05]  /*1a4e0*/  BSYNC B0 ;  /* 0x0000000000007941 */ /* 0x000fea0003800000 */
.L_x_2341:
[----:B-1----:R1:W2:Y:S01]  /*1a4f0*/  LDS.128 R12, [R243+0x800] ;  /* 0x00080000f30c7984 */ /* 0x0022a20000000c00 */
        /* <DEDUP_REMOVED lines=14> */
.L_x_2344:
[----:B------:R-:W-:Y:S05]  /*1a5e0*/  BSYNC B0 ;  /* 0x0000000000007941 */ /* 0x000fea0003800000 */
.L_x_2343:
        /* <DEDUP_REMOVED lines=15> */
.L_x_2346:
[----:B------:R-:W-:Y:S05]  /*1a6e0*/  BSYNC B0 ;  /* 0x0000000000007941 */ /* 0x000fea0003800000 */
.L_x_2345:
[----:B------:R-:W-:Y:S05]  /*1a6f0*/  @P1 EXIT ;  /* 0x000000000000194d */ /* 0x000fea0003800000 */
[----:B------:R-:W-:Y:S01]  /*1a700*/  IADD3 R6, P0, R10, 0x30, RZ ;  /* 0x000000300a067810 */ /* 0x000fe20007f1e0ff */
[----:B------:R-:W-:Y:S01]  /*1a710*/  IMAD.MOV.U32 R2, RZ, RZ, R8 ;  /* 0x000000ffff027224 */ /* 0x000fe200078e0008 */
[----:B------:R-:W-:Y:S01]  /*1a720*/  MOV R3, R7 ;  /* 0x0000000700037202 */ /* 0x000fe20000000f00 */
[----:B------:R-:W-:Y:S02]  /*1a730*/  ULDC.64 UR4, c[0x0][0x280] ;  /* 0x0000a00000047ab9 */ /* 0x000fe40000000a00 */
[----:B------:R-:W-:Y:S02]  /*1a740*/  IMAD.X R0, RZ, RZ, R11, P0 ;  /* 0x000000ffff007224 */ /* 0x000fe400000e060b */
[----:B----4-:R-:W-:-:S04]  /*1a750*/  IMAD.WIDE.U32 R4, R6, R16, R2 ;  /* 0x0000001006047225 */ /* 0x010fc800078e0002 */
[----:B------:R-:W-:Y:S01]  /*1a760*/  IMAD R0, R0, R16, RZ ;  /* 0x0000001000007224 */ /* 0x000fe200078e02ff */
[----:B------:R-:W-:-:S03]  /*1a770*/  LEA R2, P0, R4, UR4, 0x1 ;  /* 0x0000000404027c11 */ /* 0x000fc6000f8008ff */
[----:B------:R-:W-:-:S05]  /*1a780*/  IMAD R0, R6, R17, R0 ;  /* 0x0000001106007224 */ /* 0x000fca00078e0200 */
[----:B------:R-:W-:-:S04]  /*1a790*/  IADD3 R0, R0, R5, RZ ;  /* 0x0000000500007210 */ /* 0x000fc80007ffe0ff */
[----:B------:R-:W-:-:S05]  /*1a7a0*/  LEA.HI.X R3, R4, UR5, R0, 0x1, P0 ;  /* 0x0000000504037c11 */ /* 0x000fca00080f0c00 */
[----:B------:R-:W-:Y:S01]  /*1a7b0*/  STG.E.128 desc[UR16][R2.64], R20 ;  /* 0x0000001402007986 */ /* 0x000fe2000c101d10 */
[----:B------:R-:W-:Y:S05]  /*1a7c0*/  EXIT ;  /* 0x000000000000794d */ /* 0x000fea0003800000 */
.L_x_2347:
        /* <DEDUP_REMOVED lines=11> */
.L_x_8005:


//--------------------- .text._ZN5flash24flash_fwd_splitkv_kernelI23Flash_fwd_kernel_traitsILi64ELi64ELi256ELi4ELb0ELb0EN7cutlass10bfloat16_tE19Flash_kernel_traitsILi64ELi64ELi256ELi4ES3_EELb1ELb0ELb1ELb0ELb0ELb0ELb0ELb0EEEvNS_16Flash_fwd_paramsE --------------------------
	.section	.text._ZN5flash24flash_fwd_splitkv_kernelI23Flash_fwd_kernel_traitsILi64ELi64ELi256ELi4ELb0ELb0EN7cutlass10bfloat16_tE19Flash_kernel_traitsILi64ELi64ELi256ELi4ES3_EELb1ELb0ELb1ELb0ELb0ELb0ELb0ELb0EEEvNS_16Flash_fwd_paramsE,"ax",@progbits
	.align	128
        .global         _ZN5flash24flash_fwd_splitkv_kernelI23Flash_fwd_kernel_traitsILi64ELi64ELi256ELi4ELb0ELb0EN7cutlass10bfloat16_tE19Flash_kernel_traitsILi64ELi64ELi256ELi4ES3_EELb1ELb0ELb1ELb0ELb0ELb0ELb0ELb0EEEvNS_16Flash_fwd_paramsE
        .type           _ZN5flash24flash_fwd_splitkv_kernelI23Flash_fwd_kernel_traitsILi64ELi64ELi256ELi4ELb0ELb0EN7cutlass10bfloat16_tE19Flash_kernel_traitsILi64ELi64ELi256ELi4ES3_EELb1ELb0ELb1ELb0ELb0ELb0ELb0ELb0EEEvNS_16Flash_fwd_paramsE,@function
        .size           _ZN5flash24flash_fwd_splitkv_kernelI23Flash_fwd_kernel_traitsILi64ELi64ELi256ELi4ELb0ELb0EN7cutlass10bfloat16_tE19Flash_kernel_traitsILi64ELi64ELi256ELi4ES3_EELb1ELb0ELb1ELb0ELb0ELb0ELb0ELb0EEEvNS_16Flash_fwd_paramsE,(.L_x_8006 - _ZN5flash24flash_fwd_splitkv_kernelI23Flash_fwd_kernel_traitsILi64ELi64ELi256ELi4ELb0ELb0EN7cutlass10bfloat16_tE19Flash_kernel_traitsILi64ELi64ELi256ELi4ES3_EELb1ELb0ELb1ELb0ELb0ELb0ELb0ELb0EEEvNS_16Flash_fwd_paramsE)
        .other          _ZN5flash24flash_fwd_splitkv_kernelI23Flash_fwd_kernel_traitsILi64ELi64ELi256ELi4ELb0ELb0EN7cutlass10bfloat16_tE19Flash_kernel_traitsILi64ELi64ELi256ELi4ES3_EELb1ELb0ELb1ELb0ELb0ELb0ELb0ELb0EEEvNS_16Flash_fwd_paramsE,@"STO_CUDA_ENTRY STV_DEFAULT"
_ZN5flash24flash_fwd_splitkv_kernelI23Flash_fwd_kernel_traitsILi64ELi64ELi256ELi4ELb0ELb0EN7cutlass10bfloat16_tE19Flash_kernel_traitsILi64ELi64ELi256ELi4ES3_EELb1ELb0ELb1ELb0ELb0ELb0ELb0ELb0EEEvNS_16Flash_fwd_paramsE:
.text._ZN5flash24flash_fwd_splitkv_kernelI23Flash_fwd_kernel_traitsILi64ELi64ELi256ELi4ELb0ELb0EN7cutlass10bfloat16_tE19Flash_kernel_traitsILi64ELi64ELi256ELi4ES3_EELb1ELb0ELb1ELb0ELb0ELb0ELb0ELb0EEEvNS_16Flash_fwd_paramsE:
        /* <DEDUP_REMOVED lines=55> */
.L_x_2348:
[----:B------:R-:W-:Y:S01]  /*0370*/  ULDC UR6, c[0x0][0x2c8] ;  /* 0x0000b20000067ab9 */ /* 0x000fe20000000800 */
.L_x_2349:
        /* <DEDUP_REMOVED lines=58> */
[----:B------:R-:W-:Y:S01]  /*0720*/  IMAD.SHL.U32 R2, R167, 0x8, RZ ;  /* 0x00000008a7027824 */ /* 0x000fe200078e00ff */
[----:B------:R-:W-:Y:S01]  /*0730*/  @!UP0 UIMAD UR7, UR25, UR5, UR7 ;  /* 0x00000005190782a4 */ /* 0x000fe2000f8e0207 */
[----:B------:R-:W-:Y:S01]  /*0740*/  VIADD R0, R7, 0x10 ;  /* 0x0000001007007836 */ /* 0x000fe20000000000 */
        /* <DEDUP_REMOVED lines=43> */
.L_x_2352:
[----:B------:R-:W-:Y:S05]  /*0a00*/  BSYNC B0 ;  /* 0x0000000000007941 */ /* 0x000fea0003800000 */
.L_x_2351:
        /* <DEDUP_REMOVED lines=20> */
.L_x_2354:
[----:B------:R-:W-:Y:S05]  /*0b50*/  BSYNC B0 ;  /* 0x0000000000007941 */ /* 0x000fea0003800000 */
.L_x_2353:
        /* <DEDUP_REMOVED lines=14> */
.L_x_2356:
[----:B------:R-:W-:Y:S05]  /*0c40*/  BSYNC B0 ;  /* 0x0000000000007941 */ /* 0x000fea0003800000 */
.L_x_2355:
[----:B------:R-:W-:Y:S04]  /*0c50*/  BSSY B0, `(.L_x_2357) ;  /* 0x000000d000007945 */ /* 0x000fe80003800000 */
[----:B------:R-:W-:Y:S05]  /*0c60*/  @P6 BRA `(.L_x_2358) ;  /* 0x00000000002c6947 */ /* 0x000fea0003800000 */
[----:B------:R-:W-:Y:S01]  /*0c70*/  IADD3 R7, P4, R7, 0x30, RZ ;  /* 0x0000003007077810 */ /* 0x000fe20007f9e0ff */
[----:B------:R-:W-:Y:S01]  /*0c80*/  ULDC.64 UR6, c[0x0][0x280] ;  /* 0x0000a00000067ab9 */ /* 0x000fe20000000a00 */
[----:B------:R-:W-:Y:S02]  /*0c90*/  MOV R9, R13 ;  /* 0x0000000d00097202 */ /* 0x000fe40000000f00 */
[----:B------:R-:W-:Y:S01]  /*0ca0*/  IADD3.X R2, RZ, R5, RZ, P4, !PT ;  /* 0x00000005ff027210 */ /* 0x000fe200027fe4ff */
[----:B------:R-:W-:-:S04]  /*0cb0*/  IMAD.WIDE.U32 R8, R7, UR4, R8 ;  /* 0x0000000407087c25 */ /* 0x000fc8000f8e0008 */
[----:B------:R-:W-:Y:S01]  /*0cc0*/  IMAD R2, R2, UR4, RZ ;  /* 0x0000000402027c24 */ /* 0x000fe2000f8e02ff */
[----:B-1----:R-:W-:-:S03]  /*0cd0*/  LEA R10, P4, R8, UR6, 0x1 ;  /* 0x00000006080a7c11 */ /* 0x002fc6000f8808ff */
[----:B------:R-:W-:-:S05]  /*0ce0*/  IMAD R2, R7, UR5, R2 ;  /* 0x0000000507027c24 */ /* 0x000fca000f8e0202 */
[----:B------:R-:W-:-:S04]  /*0cf0*/  IADD3 R2, R9, R2, RZ ;  /* 0x0000000209027210 */ /* 0x000fc80007ffe0ff */
[----:B------:R-:W-:-:S05]  /*0d00*/  LEA.HI.X R11, R8, UR7, R2, 0x1, P4 ;  /* 0x00000007080b7c11 */ /* 0x000fca000a0f0c02 */
[----:B------:R4:W-:Y:S02]  /*0d10*/  STG.E.128 desc[UR20][R10.64], RZ ;  /* 0x000000ff0a007986 */ /* 0x0009e4000c101d14 */
.L_x_2358:
[----:B------:R-:W-:Y:S05]  /*0d20*/  BSYNC B0 ;  /* 0x0000000000007941 */ /* 0x000fea0003800000 */
.L_x_2357:
[----:B------:R-:W-:Y:S01]  /*0d30*/  LEA.HI.X.SX32 R0, R0, R5, 0x1, P2 ;  /* 0x0000000500007211 */ /* 0x000fe200010f0eff */
[----:B------:R-:W-:Y:S01]  /*0d40*/  ULDC.64 UR6, c[0x0][0x2b0] ;  /* 0x0000ac0000067ab9 */ /* 0x000fe20000000a00 */
[----:B------:R-:W-:Y:S01]  /*0d50*/  ISETP.GE.AND P2, PT, R6, UR16, PT ;  /* 0x0000001006007c0c */ /* 0x000fe2000bf46270 */
[----:B------:R-:W-:Y:S01]  /*0d60*/  @!P3 IMAD.MOV.U32 R5, RZ, RZ, 0x7f800000 ;  /* 0x7f800000ff05b424 */ /* 0x000fe200078e00ff */
[C---:B------:R-:W-:Y:S02]  /*0d70*/  LEA R2, P4, R4.reuse, UR6, 0x2 ;  /* 0x0000000604027c11 */ /* 0x040fe4000f8810ff */
[----:B------:R-:W-:Y:S02]  /*0d80*/  ISETP.NE.OR P2, PT, R167, RZ, P2 ;  /* 0x000000ffa700720c */ /* 0x000fe40001745670 */
[----:B------:R-:W-:Y:S01]  /*0d90*/  LEA.HI.X R3, R4, UR7, R0, 0x2, P4 ;  /* 0x0000000704037c11 */ /* 0x000fe2000a0f1400 */
[----:B------:R-:W-:Y:S02]  /*0da0*/  @!P1 IMAD.MOV.U32 R4, RZ, RZ, 0x7f800000 ;  /* 0x7f800000ff049424 */ /* 0x000fe400078e00ff */
[----:B------:R-:W-:-:S02]  /*0db0*/  @!P0 IMAD.MOV.U32 R0, RZ, RZ, 0x7f800000 ;  /* 0x7f800000ff008424 */ /* 0x000fc400078e00ff */
[----:B------:R1:W-:Y:S04]  /*0dc0*/  @!P3 STG.E desc[UR20][R2.64], R5 ;  /* 0x000000050200b986 */ /* 0x0003e8000c101914 */
[----:B------:R1:W-:Y:S04]  /*0dd0*/  @!P1 STG.E desc[UR20][R2.64+0x40], R4 ;  /* 0x0000400402009986 */ /* 0x0003e8000c101914 */
[----:B------:R1:W-:Y:S01]  /*0de0*/  @!P0 STG.E desc[UR20][R2.64+0x80], R0 ;  /* 0x0000800002008986 */ /* 0x0003e2000c101914 */
[----:B------:R-:W-:Y:S05]  /*0df0*/  @P2 EXIT ;  /* 0x000000000000294d */ /* 0x000fea0003800000 */
[----:B-1----:R-:W-:-:S05]  /*0e00*/  MOV R0, 0x7f800000 ;  /* 0x7f80000000007802 */ /* 0x002fca0000000f00 */
[----:B------:R-:W-:Y:S01]  /*0e10*/  STG.E desc[UR20][R2.64+0xc0], R0 ;  /* 0x0000c00002007986 */ /* 0x000fe2000c101914 */
[----:B------:R-:W-:Y:S05]  /*0e20*/  EXIT ;  /* 0x000000000000794d */ /* 0x000fea0003800000 */
.L_x_2350:
        /* <DEDUP_REMOVED lines=28> */
.L_x_2359:
        /* <DEDUP_REMOVED lines=34> */
[----:B------:R-:W-:Y:S02]  /*1210*/  IADD3 R6, -R6, RZ, RZ ;  /* 0x000000ff06067210 */ /* 0x000fe40007ffe1ff */
[----:B------:R-:W1:Y:S03]  /*1220*/  I2F.RP R8, R5 ;  /* 0x0000000500087306 */ /* 0x000e660000209400 */
[----:B------:R-:W-:-:S05]  /*1230*/  IMAD R190, R190, R6, UR7 ;  /* 0x00000007bebe7e24 */ /* 0x000fca000f8e0206 */
[----:B------:R-:W-:Y:S01]  /*1240*/  SHF.R.S32.HI R22, RZ, 0x1f, R190 ;  /* 0x0000001fff167819 */ /* 0x000fe200000114be */
[----:B-1----:R-:W1:Y:S01]  /*1250*/  MUFU.RCP R8, R8 ;  /* 0x0000000800087308 */ /* 0x002e620000001000 */
[----:B--2---:R-:W2:Y:S01]  /*1260*/  S2R R2, SR_CTAID.Z ;  /* 0x0000000000027919 */ /* 0x004ea20000002700 */
[----:B-1----:R-:W-:-:S06]  /*1270*/  IADD3 R8, R8, 0xffffffe, RZ ;  /* 0x0ffffffe08087810 */ /* 0x002fcc0007ffe0ff */
[----:B------:R-:W1:Y:S02]  /*1280*/  F2I.FTZ.U32.TRUNC.NTZ R9, R8 ;  /* 0x0000000800097305 */ /* 0x000e64000021f000 */
[----:B-1----:R-:W-:Y:S01]  /*1290*/  IMAD.MOV R4, RZ, RZ, -R9 ;  /* 0x000000ffff047224 */ /* 0x002fe200078e0a09 */
[----:B------:R-:W-:Y:S02]  /*12a0*/  MOV R8, RZ ;  /* 0x000000ff00087202 */ /* 0x000fe40000000f00 */
[----:B--2---:R-:W-:Y:S01]  /*12b0*/  IABS R2, R2 ;  /* 0x0000000200027213 */ /* 0x004fe20000000000 */
        /* <DEDUP_REMOVED lines=22> */
[----:B------:R-:W-:Y:S01]  /*1420*/  IMAD.U32 R5, RZ, RZ, UR13 ;  /* 0x0000000dff057e24 */ /* 0x000fe2000f8e00ff */
[----:B------:R-:W-:Y:S01]  /*1430*/  MOV R4, UR12 ;  /* 0x0000000c00047c02 */ /* 0x000fe20008000f00 */
[----:B------:R-:W-:Y:S01]  /*1440*/  IMAD R0, R190, UR9, R3 ;  /* 0x00000009be007c24 */ /* 0x000fe2000f8e0203 */
[----:B------:R-:W-:Y:S01]  /*1450*/  UIADD3 UR4, UR13, UR4, URZ ;  /* 0x000000040d047290 */ /* 0x000fe2000fffe03f */
[--C-:B------:R-:W-:Y:S01]  /*1460*/  SHF.R.S32.HI R11, RZ, 0x1f, R2.reuse ;  /* 0x0000001fff0b7819 */ /* 0x100fe20000011402 */
[----:B------:R-:W-:Y:S01]  /*1470*/  ULDC.64 UR6, c[0x0][0x260] ;  /* 0x0000980000067ab9 */ /* 0x000fe20000000a00 */
[----:B------:R-:W-:-:S03]  /*1480*/  IMAD.MOV.U32 R24, RZ, RZ, R2 ;  /* 0x000000ffff187224 */ /* 0x000fc600078e0002 */
[----:B------:R-:W-:Y:S01]  /*1490*/  MOV R5, UR4 ;  /* 0x0000000400057c02 */ /* 0x000fe20008000f00 */
[----:B------:R-:W-:Y:S02]  /*14a0*/  ULDC.64 UR4, c[0x0][0x238] ;  /* 0x00008e0000047ab9 */ /* 0x000fe40000000a00 */
[----:B------:R-:W-:Y:S01]  /*14b0*/  UIMAD UR10, UR10, UR4, URZ ;  /* 0x000000040a0a72a4 */ /* 0x000fe2000f8e023f */
[----:B------:R-:W-:Y:S01]  /*14c0*/  IMAD.WIDE.U32 R4, R190, UR8, R4 ;  /* 0x00000008be047c25 */ /* 0x000fe2000f8e0004 */
[----:B------:R-:W-:Y:S02]  /*14d0*/  UIMAD.WIDE.U32 UR14, UR11, UR4, URZ ;  /* 0x000000040b0e72a5 */ /* 0x000fe4000f8e003f */
[----:B------:R-:W-:Y:S01]  /*14e0*/  UIMAD UR10, UR11, UR5, UR10 ;  /* 0x000000050b0a72a4 */ /* 0x000fe2000f8e020a */
[----:B------:R-:W-:Y:S02]  /*14f0*/  IMAD.IADD R5, R5, 0x1, R0 ;  /* 0x0000000105057824 */ /* 0x000fe400078e0200 */
[----:B------:R-:W-:Y:S01]  /*1500*/  IMAD R0, R11, UR6, RZ ;  /* 0x000000060b007c24 */ /* 0x000fe2000f8e02ff */
[----:B------:R-:W-:Y:S01]  /*1510*/  UIADD3 UR10, UR15, UR10, URZ ;  /* 0x0000000a0f0a7290 */ /* 0x000fe2000fffe03f */
[----:B------:R-:W-:-:S04]  /*1520*/  IMAD.WIDE.U32 R4, R2, UR6, R4 ;  /* 0x0000000602047c25 */ /* 0x000fc8000f8e0004 */
[----:B------:R-:W-:-:S05]  /*1530*/  IMAD R0, R2, UR7, R0 ;  /* 0x0000000702007c24 */ /* 0x000fca000f8e0200 */
[----:B------:R-:W-:Y:S01]  /*1540*/  IADD3 R5, R5, R0, RZ ;  /* 0x0000000005057210 */ /* 0x000fe20007ffe0ff */
[----:B------:R-:W-:Y:S06]  /*1550*/  BRA `(.L_x_2361) ;  /* 0x0000000400447947 */ /* 0x000fec0003800000 */
.L_x_2360:
        /* <DEDUP_REMOVED lines=40> */
[----:B------:R-:W-:Y:S02]  /*17e0*/  ULDC.64 UR4, c[0x0][0x230] ;  /* 0x00008c0000047ab9 */ /* 0x000fe40000000a00 */
[----:B------:R-:W-:-:S02]  /*17f0*/  UIMAD UR14, UR14, UR4, URZ ;  /* 0x000000040e0e72a4 */ /* 0x000fc4000f8e023f */
[----:B------:R-:W-:Y:S02]  /*1800*/  UIADD3 UR29, UR29, UR13, URZ ;  /* 0x0000000d1d1d7290 */ /* 0x000fe4000fffe03f */
[----:B------:R-:W-:Y:S02]  /*1810*/  UIMAD UR5, UR6, UR5, UR14 ;  /* 0x00000005060572a4 */ /* 0x000fe4000f8e020e */
[----:B------:R-:W-:-:S04]  /*1820*/  UIMAD.WIDE.U32 UR14, UR6, UR4, UR28 ;  /* 0x00000004060e72a5 */ /* 0x000fc8000f8e001c */
[----:B------:R-:W-:-:S12]  /*1830*/  UIADD3 UR5, UR15, UR5, URZ ;  /* 0x000000050f057290 */ /* 0x000fd8000fffe03f */
.L_x_2362:
        /* <DEDUP_REMOVED lines=13> */
[----:B-1----:R-:W-:-:S03]  /*1910*/  IMAD R0, R11, R2, RZ ;  /* 0x000000020b007224 */ /* 0x002fc600078e02ff */
[----:B------:R-:W-:Y:S01]  /*1920*/  MOV R5, UR4 ;  /* 0x0000000400057c02 */ /* 0x000fe20008000f00 */
[----:B------:R-:W-:Y:S01]  /*1930*/  @UP0 ULDC.64 UR4, c[0x0][0x250] ;  /* 0x0000940000040ab9 */ /* 0x000fe20000000a00 */
[C---:B------:R-:W-:Y:S01]  /*1940*/  IMAD R0, R24.reuse, R3, R0 ;  /* 0x0000000318007224 */ /* 0x040fe200078e0200 */
[----:B------:R-:W-:Y:S01]  /*1950*/  @UP0 UIMAD.WIDE.U32 UR14, UR10, UR4, URZ ;  /* 0x000000040a0e02a5 */ /* 0x000fe2000f8e003f */
[----:B------:R-:W-:-:S03]  /*1960*/  IMAD.WIDE.U32 R4, R24, R2, R4 ;  /* 0x0000000218047225 */ /* 0x000fc600078e0004 */
[----:B------:R-:W-:Y:S01]  /*1970*/  @UP0 UIMAD UR10, UR10, UR5, UR15 ;  /* 0x000000050a0a02a4 */ /* 0x000fe2000f8e020f */
[----:B------:R-:W-:Y:S01]  /*1980*/  IMAD.IADD R5, R5, 0x1, R0 ;  /* 0x0000000105057824 */ /* 0x000fe200078e0200 */
[----:B------:R-:W-:Y:S10]  /*1990*/  @P0 BRA `(.L_x_2361) ;  /* 0x0000000000340947 */ /* 0x000ff40003800000 */
        /* <DEDUP_REMOVED lines=13> */
.L_x_2361:
[----:B------:R-:W-:Y:S01]  /*1a70*/  UISETP.NE.AND UP0, UPT, UR17, -0x1, UPT ;  /* 0xffffffff1100788c */ /* 0x000fe2000bf05270 */
[----:B------:R-:W-:Y:S01]  /*1a80*/  SHF.R.S32.HI R192, RZ, 0x1f, R167 ;  /* 0x0000001fffc07819 */ /* 0x000fe200000114a7 */
[----:B------:R-:W1:Y:S01]  /*1a90*/  S2R R16, SR_CTAID.X ;  /* 0x0000000000107919 */ /* 0x000e620000002500 */
[----:B------:R-:W-:Y:S01]  /*1aa0*/  UIADD3 UR15, UR19, -0x1, URZ ;  /* 0xffffffff130f7890 */ /* 0x000fe2000fffe03f */
[----:B------:R-:W-:Y:S01]  /*1ab0*/  BSSY B0, `(.L_x_2363) ;  /* 0x0000053000007945 */ /* 0x000fe20003800000 */
[CC--:B------:R-:W-:Y:S01]  /*1ac0*/  LEA.HI R2, R192.reuse, R167.reuse, RZ, 0x3 ;  /* 0x000000a7c0027211 */ /* 0x0c0fe200078f18ff */
[----:B------:R-:W-:Y:S01]  /*1ad0*/  UIADD3 UR12, -UR27, UR16, URZ ;  /* 0x000000101b0c7290 */ /* 0x000fe2000fffe13f */
[----:B------:R-:W-:Y:S01]  /*1ae0*/  LEA.HI R8, R192, R167, RZ, 0x4 ;  /* 0x000000a7c0087211 */ /* 0x000fe200078f20ff */
[----:B------:R-:W-:Y:S01]  /*1af0*/  USHF.L.U32 UR18, UR15, 0x8, URZ ;  /* 0x000000080f127899 */ /* 0x000fe2000800063f */
[----:B------:R-:W-:Y:S02]  /*1b00*/  SHF.R.S32.HI R20, RZ, 0x3, R2 ;  /* 0x00000003ff147819 */ /* 0x000fe40000011402 */
[----:B------:R-:W-:Y:S01]  /*1b10*/  LOP3.LUT R2, R2, 0xfffffff8, RZ, 0xc0, !PT ;  /* 0xfffffff802027812 */ /* 0x000fe200078ec0ff */
[----:B------:R-:W-:Y:S01]  /*1b20*/  @UP0 ULDC.64 UR4, c[0x0][0x240] ;  /* 0x0000900000040ab9 */ /* 0x000fe20000000a00 */
[----:B------:R-:W-:Y:S01]  /*1b30*/  @!UP0 USHF.R.S32.HI UR6, URZ, 0x1f, UR25 ;  /* 0x0000001f3f068899 */ /* 0x000fe20008011419 */
[C---:B------:R-:W-:Y:S01]  /*1b40*/  IMAD.SHL.U32 R241, R20.reuse, 0x40, RZ ;  /* 0x0000004014f17824 */ /* 0x040fe200078e00ff */
[----:B------:R-:W-:Y:S01]  /*1b50*/  @UP0 UIMAD.WIDE.U32 UR28, UR17, UR4, URZ ;  /* 0x00000004111c02a5 */ /* 0x000fe2000f8e003f */
[----:B------:R-:W-:Y:S01]  /*1b60*/  IMAD.IADD R2, R167, 0x1, -R2 ;  /* 0x00000001a7027824 */ /* 0x000fe200078e0a02 */
[----:B------:R-:W-:Y:S01]  /*1b70*/  UIADD3 UR23, -UR18, UR22, URZ ;  /* 0x0000001612177290 */ /* 0x000fe2000fffe13f */
[----:B------:R-:W-:Y:S01]  /*1b80*/  VIADD R0, R20, 0x10 ;  /* 0x0000001014007836 */ /* 0x000fe20000000000 */
[----:B------:R-:W-:Y:S01]  /*1b90*/  @UP0 UIMAD UR11, UR17, UR5, UR29 ;  /* 0x00000005110b02a4 */ /* 0x000fe2000f8e021d */
[----:B------:R-:W-:Y:S01]  /*1ba0*/  IMAD.SHL.U32 R242, R2, 0x8, RZ ;  /* 0x0000000802f27824 */ /* 0x000fe200078e00ff */
[----:B------:R-:W-:Y:S01]  /*1bb0*/  LOP3.LUT R241, R241, 0x1c0, RZ, 0xc0, !PT ;  /* 0x000001c0f1f17812 */ /* 0x000fe200078ec0ff */
[----:B------:R-:W-:Y:S01]  /*1bc0*/  @!UP0 ULDC.64 UR4, c[0x0][0x228] ;  /* 0x00008a0000048ab9 */ /* 0x000fe20000000a00 */
[----:B------:R-:W-:Y:S01]  /*1bd0*/  ISETP.GE.AND P0, PT, R0, UR12, PT ;  /* 0x0000000c00007c0c */ /* 0x000fe2000bf06270 */
[----:B------:R-:W-:Y:S01]  /*1be0*/  @!UP0 UIMAD UR6, UR6, UR4, URZ ;  /* 0x00000004060682a4 */ /* 0x000fe2000f8e023f */
[--C-:B------:R-:W-:Y:S01]  /*1bf0*/  LOP3.LUT R3, R241, 0x38, R242.reuse, 0xf8, !PT ;  /* 0x00000038f1037812 */ /* 0x100fe200078ef8f2 */
[----:B------:R-:W-:Y:S01]  /*1c00*/  @!UP0 UIMAD.WIDE.U32 UR30, UR25, UR4, URZ ;  /* 0x00000004191e82a5 */ /* 0x000fe2000f8e003f */
[----:B------:R-:W2:Y:S01]  /*1c10*/  S2UR UR4, SR_CgaCtaId ;  /* 0x00000000000479c3 */ /* 0x000ea20000008800 */
[----:B------:R-:W-:Y:S01]  /*1c20*/  @!UP0 UIMAD UR29, UR25, UR5, UR6 ;  /* 0x00000005191d82a4 */ /* 0x000fe2000f8e0206 */
[----:B------:R-:W-:Y:S01]  /*1c30*/  SHF.R.U32.HI R241, RZ, 0x3, R241 ;  /* 0x00000003fff17819 */ /* 0x000fe200000116f1 */
[----:B------:R-:W-:Y:S01]  /*1c40*/  USHF.R.S32.HI UR5, URZ, 0x1f, UR26 ;  /* 0x0000001f3f057899 */ /* 0x000fe2000801141a */
[C---:B------:R-:W-:Y:S01]  /*1c50*/  IADD3 R4, P2, R242.reuse, R4, RZ ;  /* 0x00000004f2047210 */ /* 0x040fe20007f5e0ff */
[----:B------:R-:W-:Y:S01]  /*1c60*/  @!UP0 UIADD3 UR11, UR31, UR29, URZ ;  /* 0x0000001d1f0b8290 */ /* 0x000fe2000fffe03f */
[----:B------:R-:W-:Y:S01]  /*1c70*/  LOP3.LUT R241, R3, R241, RZ, 0x3c, !PT ;  /* 0x000000f103f17212 */ /* 0x000fe200078e3cff */
[----:B------:R-:W-:Y:S01]  /*1c80*/  @!UP0 UMOV UR28, UR30 ;  /* 0x0000001e001c8c82 */ /* 0x000fe20008000000 */
[----:B------:R-:W-:Y:S01]  /*1c90*/  SHF.R.S32.HI R3, RZ, 0x1f, R242 ;  /* 0x0000001fff037819 */ /* 0x000fe200000114f2 */
[----:B------:R-:W-:Y:S01]  /*1ca0*/  ULDC.64 UR6, c[0x0][0x258] ;  /* 0x0000960000067ab9 */ /* 0x000fe20000000a00 */
[----:B------:R-:W-:Y:S01]  /*1cb0*/  IADD3 R6, P1, R242, UR28, RZ ;  /* 0x0000001cf2067c10 */ /* 0x000fe2000ff3e0ff */
[----:B------:R-:W-:Y:S01]  /*1cc0*/  IMAD.U32 R12, RZ, RZ, UR6 ;  /* 0x00000006ff0c7e24 */ /* 0x000fe2000f8e00ff */
[C---:B------:R-:W-:Y:S01]  /*1cd0*/  ISETP.GE.AND P6, PT, R0.reuse, UR23, PT ;  /* 0x0000001700007c0c */ /* 0x040fe2000bfc6270 */
[----:B------:R-:W-:Y:S01]  /*1ce0*/  UIMAD UR13, UR5, UR6, URZ ;  /* 0x00000006050d72a4 */ /* 0x000fe2000f8e023f */
[C---:B------:R-:W-:Y:S01]  /*1cf0*/  IADD3.X R7, R3.reuse, UR11, RZ, P1, !PT ;  /* 0x0000000b03077c10 */ /* 0x040fe20008ffe4ff */
[----:B------:R-:W-:Y:S01]  /*1d00*/  IMAD.X R5, R3, 0x1, R5, P2 ;  /* 0x0000000103057824 */ /* 0x000fe200010e0605 */
[----:B------:R-:W-:Y:S01]  /*1d10*/  ISETP.GE.AND P3, PT, R0, UR23, PT ;  /* 0x0000001700007c0c */ /* 0x000fe2000bf66270 */
[----:B------:R-:W-:Y:S01]  /*1d20*/  UIMAD UR13, UR26, UR7, UR13 ;  /* 0x000000071a0d72a4 */ /* 0x000fe2000f8e020d */
[----:B------:R-:W-:Y:S01]  /*1d30*/  LEA.HI R0, R192, R167, RZ, 0x6 ;  /* 0x000000a7c0007211 */ /* 0x000fe200078f30ff */
[----:B------:R-:W-:Y:S01]  /*1d40*/  IMAD.WIDE.U32 R12, R12, UR26, R6 ;  /* 0x0000001a0c0c7c25 */ /* 0x000fe2000f8e0006 */
[----:B------:R-:W-:Y:S01]  /*1d50*/  ISETP.GE.AND P2, PT, R20, UR12, PT ;  /* 0x0000000c14007c0c */ /* 0x000fe2000bf46270 */
[----:B------:R-:W-:Y:S01]  /*1d60*/  ULDC.64 UR6, c[0x0][0x268] ;  /* 0x00009a0000067ab9 */ /* 0x000fe20000000a00 */
[----:B------:R-:W-:Y:S01]  /*1d70*/  LOP3.LUT R6, R8, 0xfffffff0, RZ, 0xc0, !PT ;  /* 0xfffffff008067812 */ /* 0x000fe200078ec0ff */
[----:B------:R-:W-:Y:S01]  /*1d80*/  IMAD.SHL.U32 R0, R0, 0x8, RZ ;  /* 0x0000000800007824 */ /* 0x000fe200078e00ff */
[----:B------:R-:W-:Y:S01]  /*1d90*/  IADD3 R14, P1, R242, UR14, RZ ;  /* 0x0000000ef20e7c10 */ /* 0x000fe2000ff3e0ff */
[----:B------:R-:W-:Y:S01]  /*1da0*/  IMAD R11, R11, UR6, RZ ;  /* 0x000000060b0b7c24 */ /* 0x000fe2000f8e02ff */
[----:B------:R-:W-:Y:S01]  /*1db0*/  UMOV UR11, 0x400 ;  /* 0x00000400000b7882 */ /* 0x000fe20000000000 */
[----:B------:R-:W-:Y:S01]  /*1dc0*/  IMAD.IADD R6, R167, 0x1, -R6 ;  /* 0x00000001a7067824 */ /* 0x000fe200078e0a06 */
[----:B------:R-:W-:Y:S01]  /*1dd0*/  IADD3.X R15, R3, UR10, RZ, P1, !PT ;  /* 0x0000000a030f7c10 */ /* 0x000fe20008ffe4ff */
[----:B--2---:R-:W-:Y:S01]  /*1de0*/  ULEA UR4, UR4, UR11, 0x18 ;  /* 0x0000000b04047291 */ /* 0x004fe2000f8ec03f */
[----:B------:R-:W-:Y:S01]  /*1df0*/  LOP3.LUT R241, R241, 0xfffffe00, R0, 0xf8, !PT ;  /* 0xfffffe00f1f17812 */ /* 0x000fe200078ef800 */
[----:B------:R-:W-:Y:S01]  /*1e00*/  IMAD R11, R24, UR7, R11 ;  /* 0x00000007180b7c24 */ /* 0x000fe2000f8e020b */
[----:B------:R-:W-:Y:S01]  /*1e10*/  SHF.R.S32.HI R21, RZ, 0x1f, R20 ;  /* 0x0000001fff157819 */ /* 0x000fe20000011414 */
[----:B------:R-:W-:Y:S01]  /*1e20*/  VIADD R0, R20, 0x20 ;  /* 0x0000002014007836 */ /* 0x000fe20000000000 */
[----:B------:R-:W-:Y:S01]  /*1e30*/  SHF.R.S32.HI R7, RZ, 0x1f, R6 ;  /* 0x0000001fff077819 */ /* 0x000fe20000011406 */
[----:B------:R-:W-:Y:S01]  /*1e40*/  IMAD.WIDE.U32 R24, R24, UR6, R14 ;  /* 0x0000000618187c25 */ /* 0x000fe2000f8e000e */
[----:B------:R-:W-:-:S02]  /*1e50*/  IADD3 R190, P1, R20, R190, RZ ;  /* 0x000000be14be7210 */ /* 0x000fc40007f3e0ff */
[----:B------:R-:W-:Y:S01]  /*1e60*/  ISETP.GE.AND P5, PT, R0, UR12, PT ;  /* 0x0000000c00007c0c */ /* 0x000fe2000bfa6270 */
[----:B------:R-:W-:Y:S01]  /*1e70*/  VIADD R15, R13, UR13 ;  /* 0x0000000d0d0f7c36 */ /* 0x000fe20008000000 */
[----:B------:R-:W-:Y:S01]  /*1e80*/  LEA.HI R7, R7, R6, RZ, 0x3 ;  /* 0x0000000607077211 */ /* 0x000fe200078f18ff */
[----:B-1----:R-:W-:Y:S01]  /*1e90*/  IMAD.WIDE R16, R16, 0x40, R20 ;  /* 0x0000004010107825 */ /* 0x002fe200078e0214 */
[----:B------:R-:W-:-:S03]  /*1ea0*/  LEA R241, R241, UR4, 0x1 ;  /* 0x00000004f1f17c11 */ /* 0x000fc6000f8e08ff */
[----:B------:R-:W-:Y:S01]  /*1eb0*/  VIADD R10, R20, 0x30 ;  /* 0x00000030140a7836 */ /* 0x000fe20000000000 */
        /* <DEDUP_REMOVED lines=18> */
.L_x_2364:
[----:B------:R-:W-:Y:S05]  /*1fe0*/  BSYNC B0 ;  /* 0x0000000000007941 */ /* 0x000fea0003800000 */
.L_x_2363:
[----:B------:R-:W-:Y:S01]  /*1ff0*/  LOP3.LUT R3, R7, 0xfffffff8, RZ, 0xc0, !PT ;  /* 0xfffffff807037812 */ /* 0x000fe200078ec0ff */
[----:B------:R-:W-:Y:S01]  /*2000*/  BSSY B0, `(.L_x_2365) ;  /* 0x0000018000007945 */ /* 0x000fe20003800000 */
[----:B------:R-:W-:-:S03]  /*2010*/  ISETP.GE.AND P2, PT, R10, UR12, PT ;  /* 0x0000000c0a007c0c */ /* 0x000fc6000bf46270 */
[----:B------:R-:W-:Y:S01]  /*2020*/  IMAD.IADD R6, R6, 0x1, -R3 ;  /* 0x0000000106067824 */ /* 0x000fe200078e0a03 */
        /* <DEDUP_REMOVED lines=21> */
.L_x_2366:
[----:B------:R-:W-:Y:S05]  /*2180*/  BSYNC B0 ;  /* 0x0000000000007941 */ /* 0x000fea0003800000 */
.L_x_2365:
        /* <DEDUP_REMOVED lines=15> */
[----:B--2-4-:R-:W-:Y:S02]  /*2280*/  LEA R26, P0, R18, UR6, 0x1 ;  /* 0x00000006121a7c11 */ /* 0x014fe4000f8008ff */
[----:B------:R-:W-:-:S04]  /*2290*/  IADD3 R3, R19, R3, RZ ;  /* 0x0000000313037210 */ /* 0x000fc80007ffe0ff */
[----:B------:R-:W-:-:S05]  /*22a0*/  LEA.HI.X R27, R18, UR7, R3, 0x1, P0 ;  /* 0x00000007121b7c11 */ /* 0x000fca00080f0c03 */
[----:B------:R-:W-:Y:S01]  /*22b0*/  @!PT LDS RZ, [RZ] ;  /* 0x00000000fffff984 */ /* 0x000fe20000000800 */
[----:B------:R-:W-:Y:S01]  /*22c0*/  @!PT LDS RZ, [RZ] ;  /* 0x00000000fffff984 */ /* 0x000fe20000000800 */
[----:B------:R-:W-:Y:S01]  /*22d0*/  @!PT LDS RZ, [RZ] ;  /* 0x00000000fffff984 */ /* 0x000fe20000000800 */
[----:B------:R2:W-:Y:S02]  /*22e0*/  LDGSTS.E.BYPASS.LTC128B.128 [R241+0x1000], desc[UR20][R26.64] ;  /* 0x010000001af17fae */ /* 0x0005e4000b901d54 */
.L_x_2368:
[----:B------:R-:W-:Y:S05]  /*22f0*/  BSYNC B0 ;  /* 0x0000000000007941 */ /* 0x000fea0003800000 */
.L_x_2367:
        /* <DEDUP_REMOVED lines=21> */
.L_x_2370:
[----:B------:R-:W-:Y:S05]  /*2450*/  BSYNC B0 ;  /* 0x0000000000007941 */ /* 0x000fea0003800000 */
.L_x_2369:
[C---:B------:R-:W-:Y:S01]  /*2460*/  IMAD.X R22, R21.reuse, 0x1, R22, P1 ;  /* 0x0000000115167824 */ /* 0x040fe200008e0616 */
[----:B------:R-:W-:Y:S01]  /*2470*/  R2P PR, R6, 0x6 ;  /* 0x0000000606007804 */ /* 0x000fe20000000000 */
[----:B------:R-:W-:Y:S01]  /*2480*/  IMAD.MOV.U32 R239, RZ, RZ, 0x20 ;  /* 0x00000020ffef7424 */ /* 0x000fe200078e00ff */
[C---:B------:R-:W-:Y:S01]  /*2490*/  ISETP.GE.AND P5, PT, R0.reuse, UR23, PT ;  /* 0x0000001700007c0c */ /* 0x040fe2000bfa6270 */
[----:B------:R-:W-:Y:S01]  /*24a0*/  IMAD R164, R21, UR8, RZ ;  /* 0x0000000815a47c24 */ /* 0x000fe2000f8e02ff */
[----:B------:R-:W-:Y:S01]  /*24b0*/  ISETP.GE.AND P0, PT, R0, UR23, PT ;  /* 0x0000001700007c0c */ /* 0x000fe2000bf06270 */
[----:B------:R-:W-:Y:S01]  /*24c0*/  IMAD.MOV.U32 R0, RZ, RZ, 0x10 ;  /* 0x00000010ff007424 */ /* 0x000fe200078e00ff */
[----:B------:R-:W-:Y:S01]  /*24d0*/  SEL R239, R239, 0xffffffe0, !P2 ;  /* 0xffffffe0efef7807 */ /* 0x000fe20005000000 */
[C---:B------:R-:W-:Y:S01]  /*24e0*/  IMAD.WIDE.U32 R12, R20.reuse, UR8, R4 ;  /* 0x00000008140c7c25 */ /* 0x040fe2000f8e0004 */
[----:B------:R-:W-:Y:S01]  /*24f0*/  ISETP.GE.AND P2, PT, R20, UR23, PT ;  /* 0x0000001714007c0c */ /* 0x000fe2000bf46270 */
[----:B------:R-:W-:Y:S01]  /*2500*/  BSSY B0, `(.L_x_2371) ;  /* 0x0000013000007945 */ /* 0x000fe20003800000 */
[----:B------:R-:W-:Y:S01]  /*2510*/  SEL R240, R0, 0xfffffff0, !P1 ;  /* 0xfffffff000f07807 */ /* 0x000fe20004800000 */
[----:B------:R-:W-:Y:S01]  /*2520*/  IMAD R164, R20, UR9, R164 ;  /* 0x0000000914a47c24 */ /* 0x000fe2000f8e02a4 */
[----:B------:R-:W-:-:S02]  /*2530*/  ISETP.GE.AND P1, PT, R10, UR23, PT ;  /* 0x000000170a007c0c */ /* 0x000fc4000bf26270 */
[----:B------:R-:W-:Y:S01]  /*2540*/  IADD3 R5, R20, 0x40, RZ ;  /* 0x0000004014057810 */ /* 0x000fe20007ffe0ff */
[----:B------:R-:W-:Y:S01]  /*2550*/  IMAD.IADD R164, R13, 0x1, R164 ;  /* 0x000000010da47824 */ /* 0x000fe200078e02a4 */
[----:B------:R-:W-:-:S05]  /*2560*/  MOV R165, R12 ;  /* 0x0000000c00a57202 */ /* 0x000fca0000000f00 */
        /* <DEDUP_REMOVED lines=12> */
.L_x_2372:
[----:B------:R-:W-:Y:S05]  /*2630*/  BSYNC B0 ;  /* 0x0000000000007941 */ /* 0x000fea0003800000 */
.L_x_2371:
        /* <DEDUP_REMOVED lines=19> */
.L_x_2374:
[----:B------:R-:W-:Y:S05]  /*2770*/  BSYNC B0 ;  /* 0x0000000000007941 */ /* 0x000fea0003800000 */
.L_x_2373:
        /* <DEDUP_REMOVED lines=20> */
.L_x_2376:
[----:B------:R-:W-:Y:S05]  /*28c0*/  BSYNC B0 ;  /* 0x0000000000007941 */ /* 0x000fea0003800000 */
.L_x_2375:
        /* <DEDUP_REMOVED lines=21> */
.L_x_2378:
[----:B------:R-:W-:Y:S05]  /*2a20*/  BSYNC B0 ;  /* 0x0000000000007941 */ /* 0x000fea0003800000 */
.L_x_2377:
        /* <DEDUP_REMOVED lines=20> */
.L_x_2380:
[----:B------:R-:W-:Y:S05]  /*2b70*/  BSYNC B0 ;  /* 0x0000000000007941 */ /* 0x000fea0003800000 */
.L_x_2379:
        /* <DEDUP_REMOVED lines=21> */
.L_x_2382:
[----:B------:R-:W-:Y:S05]  /*2cd0*/  BSYNC B0 ;  /* 0x0000000000007941 */ /* 0x000fea0003800000 */
.L_x_2381:
        /* <DEDUP_REMOVED lines=21> */
.L_x_2384:
[----:B------:R-:W-:Y:S05]  /*2e30*/  BSYNC B0 ;  /* 0x0000000000007941 */ /* 0x000fea0003800000 */
.L_x_2383:
        /* <DEDUP_REMOVED lines=13> */
[----:B--2-4-:R-:W-:-:S05]  /*2f10*/  IMAD.WIDE.U32 R26, R4, 0x70, R12 ;  /* 0x00000070041a7825 */ /* 0x014fca00078e000c */
[----:B------:R-:W-:Y:S02]  /*2f20*/  IADD3 R4, R27, UR10, RZ ;  /* 0x0000000a1b047c10 */ /* 0x000fe4000fffe0ff */
[----:B------:R-:W-:-:S04]  /*2f30*/  LEA R12, P1, R26, UR6, 0x1 ;  /* 0x000000061a0c7c11 */ /* 0x000fc8000f8208ff */
[----:B------:R-:W-:-:S05]  /*2f40*/  LEA.HI.X R13, R26, UR7, R4, 0x1, P1 ;  /* 0x000000071a0d7c11 */ /* 0x000fca00088f0c04 */
[----:B------:R-:W-:Y:S01]  /*2f50*/  @!PT LDS RZ, [RZ] ;  /* 0x00000000fffff984 */ /* 0x000fe20000000800 */
[----:B------:R-:W-:Y:S01]  /*2f60*/  @!PT LDS RZ, [RZ] ;  /* 0x00000000fffff984 */ /* 0x000fe20000000800 */
[----:B------:R-:W-:Y:S01]  /*2f70*/  @!PT LDS RZ, [RZ] ;  /* 0x00000000fffff984 */ /* 0x000fe20000000800 */
[----:B------:R2:W-:Y:S04]  /*2f80*/  LDGSTS.E.BYPASS.LTC128B.128 [R241+0x5800], desc[UR20][R12.64] ;  /* 0x058000000cf17fae */ /* 0x0005e8000b901d54 */
.L_x_2386:
[----:B------:R-:W-:Y:S05]  /*2f90*/  BSYNC B0 ;  /* 0x0000000000007941 */ /* 0x000fea0003800000 */
.L_x_2385:
        /* <DEDUP_REMOVED lines=8> */
[----:B--2---:R-:W-:Y:S01]  /*3020*/  IMAD.U32 R13, RZ, RZ, UR8 ;  /* 0x00000008ff0d7e24 */ /* 0x004fe2000f8e00ff */
        /* <DEDUP_REMOVED lines=11> */
.L_x_2388:
[----:B------:R-:W-:Y:S05]  /*30e0*/  BSYNC B0 ;  /* 0x0000000000007941 */ /* 0x000fea0003800000 */
.L_x_2387:
[----:B------:R-:W-:Y:S01]  /*30f0*/  BSSY B0, `(.L_x_2389) ;  /* 0x0000015000007945 */ /* 0x000fe20003800000 */
[----:B------:R-:W-:Y:S02]  /*3100*/  ISETP.GE.AND P2, PT, R14, UR23, PT ;  /* 0x000000170e007c0c */ /* 0x000fe4000bf46270 */
[----:B--2---:R-:W-:Y:S01]  /*3110*/  IADD3 R13, R20, 0xd0, RZ ;  /* 0x000000d0140d7810 */ /* 0x004fe20007ffe0ff */
[----:B------:R-:W-:Y:S05]  /*3120*/  @P6 BRA `(.L_x_2390) ;  /* 0x0000000000446947 */ /* 0x000fea0003800000 */
[----:B------:R-:W-:Y:S02]  /*3130*/  ULDC UR6, c[0x0][0x2d0] ;  /* 0x0000b40000067ab9 */ /* 0x000fe40000000800 */
[----:B------:R-:W-:-:S13]  /*3140*/  ISETP.GE.AND P6, PT, R242, UR6, PT ;  /* 0x00000006f2007c0c */ /* 0x000fda000bfc6270 */
[----:B------:R2:W-:Y:S01]  /*3150*/  @P6 STS.128 [R241+0x6800], RZ ;  /* 0x006800fff1006388 */ /* 0x0005e20000000c00 */
[----:B------:R-:W-:Y:S05]  /*3160*/  @P6 BRA `(.L_x_2390) ;  /* 0x0000000000346947 */ /* 0x000fea0003800000 */
[----:B----4-:R-:W-:Y:S01]  /*3170*/  MOV R27, R164 ;  /* 0x000000a4001b7202 */ /* 0x010fe20000000f00 */
        /* <DEDUP_REMOVED lines=12> */
.L_x_2390:
[----:B------:R-:W-:Y:S05]  /*3240*/  BSYNC B0 ;  /* 0x0000000000007941 */ /* 0x000fea0003800000 */
.L_x_2389:
        /* <DEDUP_REMOVED lines=21> */
.L_x_2392:
[----:B------:R-:W-:Y:S05]  /*33a0*/  BSYNC B0 ;  /* 0x0000000000007941 */ /* 0x000fea0003800000 */
.L_x_2391:
        /* <DEDUP_REMOVED lines=21> */
.L_x_2394:
[----:B------:R-:W-:Y:S05]  /*3500*/  BSYNC B0 ;  /* 0x0000000000007941 */ /* 0x000fea0003800000 */
.L_x_2393:
[----:B------:R-:W-:Y:S01]  /*3510*/  BSSY B0, `(.L_x_2395) ;  /* 0x0000014000007945 */ /* 0x000fe20003800000 */
[----:B------:R-:W-:-:S03]  /*3520*/  ISETP.GE.AND P1, PT, R4, UR23, PT ;  /* 0x0000001704007c0c */ /* 0x000fc6000bf26270 */
[----:B------:R-:W-:Y:S10]  /*3530*/  @P2 BRA `(.L_x_2396) ;  /* 0x0000000000442947 */ /* 0x000ff40003800000 */
        /* <DEDUP_REMOVED lines=17> */
.L_x_2396:
[----:B------:R-:W-:Y:S05]  /*3650*/  BSYNC B0 ;  /* 0x0000000000007941 */ /* 0x000fea0003800000 */
.L_x_2395:
[----:B------:R-:W-:Y:S04]  /*3660*/  BSSY B0, `(.L_x_2397) ;  /* 0x0000013000007945 */ /* 0x000fe80003800000 */
        /* <DEDUP_REMOVED lines=18> */
.L_x_2398:
[----:B------:R-:W-:Y:S05]  /*3790*/  BSYNC B0 ;  /* 0x0000000000007941 */ /* 0x000fea0003800000 */
.L_x_2397:
        /* <DEDUP_REMOVED lines=19> */
.L_x_2400:
[----:B------:R-:W-:Y:S05]  /*38d0*/  BSYNC B0 ;  /* 0x0000000000007941 */ /* 0x000fea0003800000 */
.L_x_2399:
        /* <DEDUP_REMOVED lines=19> */
.L_x_2402:
[----:B------:R-:W-:Y:S05]  /*3a10*/  BSYNC B0 ;  /* 0x0000000000007941 */ /* 0x000fea0003800000 */
.L_x_2401:
[----:B------:R-:W-:Y:S01]  /*3a20*/  USHF.R.S32.HI UR28, URZ, 0x1f, UR25 ;  /* 0x0000001f3f1c7899 */ /* 0x000fe20008011419 */
[----:B------:R-:W0:Y:S01]  /*3a30*/  LDGDEPBAR ;  /* 0x00000000000079af */ /* 0x000e220000000000 */
[----:B------:R-:W-:Y:S01]  /*3a40*/  ULDC.64 UR10, c[0x0][0x3d0] ;  /* 0x0000f400000a7ab9 */ /* 0x000fe20000000a00 */
[----:B------:R-:W-:Y:S01]  /*3a50*/  UMOV UR30, UR26 ;  /* 0x0000001a001e7c82 */ /* 0x000fe20008000000 */
[----:B------:R-:W-:Y:S01]  /*3a60*/  UIMAD UR28, UR28, UR10, URZ ;  /* 0x0000000a1c1c72a4 */ /* 0x000fe2000f8e023f */
[----:B------:R-:W-:Y:S01]  /*3a70*/  IMAD.IADD R25, R25, 0x1, R11 ;  /* 0x0000000119197824 */ /* 0x000fe200078e020b */
[----:B------:R-:W-:Y:S01]  /*3a80*/  UMOV UR31, UR5 ;  /* 0x00000005001f7c82 */ /* 0x000fe20008000000 */
[----:B------:R-:W-:Y:S01]  /*3a90*/  ISETP.GE.AND P6, PT, R10, UR23, PT ;  /* 0x000000170a007c0c */ /* 0x000fe2000bfc6270 */
[----:B------:R-:W-:Y:S01]  /*3aa0*/  UIMAD.WIDE.U32 UR30, UR25, UR10, UR30 ;  /* 0x0000000a191e72a5 */ /* 0x000fe2000f8e001e */
[----:B------:R-:W-:Y:S01]  /*3ab0*/  LEA.HI R192, R192, R167, RZ, 0x5 ;  /* 0x000000a7c0c07211 */ /* 0x000fe200078f28ff */
[----:B------:R-:W-:Y:S01]  /*3ac0*/  UIMAD UR28, UR25, UR11, UR28 ;  /* 0x0000000b191c72a4 */ /* 0x000fe2000f8e021c */
[----:B------:R-:W-:Y:S01]  /*3ad0*/  ISETP.GE.AND P5, PT, R5, UR23, PT ;  /* 0x0000001705007c0c */ /* 0x000fe2000bfa6270 */
[----:B------:R-:W-:Y:S01]  /*3ae0*/  ULDC.64 UR6, c[0x0][0x250] ;  /* 0x0000940000067ab9 */ /* 0x000fe20000000a00 */
[----:B------:R-:W-:Y:S01]  /*3af0*/  ULDC.64 UR10, c[0x0][0x3c8] ;  /* 0x0000f200000a7ab9 */ /* 0x000fe20000000a00 */
[----:B------:R-:W-:Y:S01]  /*3b00*/  UIADD3 UR28, UR31, UR28, URZ ;  /* 0x0000001c1f1c7290 */ /* 0x000fe2000fffe03f */
[----:B------:R-:W-:Y:S01]  /*3b10*/  IMAD R22, R22, UR6, RZ ;  /* 0x0000000616167c24 */ /* 0x000fe2000f8e02ff */
[----:B------:R-:W-:Y:S01]  /*3b20*/  ULEA UR5, UP0, UR30, UR10, 0x2 ;  /* 0x0000000a1e057291 */ /* 0x000fe2000f80103f */
[----:B------:R-:W-:-:S02]  /*3b30*/  SHF.R.S32.HI R5, RZ, 0x5, R192 ;  /* 0x00000005ff057819 */ /* 0x000fc400000114c0 */
[C---:B------:R-:W-:Y:S01]  /*3b40*/  IMAD R193, R190.reuse, UR7, R22 ;  /* 0x00000007bec17c24 */ /* 0x040fe2000f8e0216 */
[----:B------:R-:W-:Y:S01]  /*3b50*/  ULEA.HI.X UR28, UR30, UR11, UR28, 0x2, UP0 ;  /* 0x0000000b1e1c7291 */ /* 0x000fe200080f141c */
[----:B------:R-:W-:Y:S01]  /*3b60*/  IMAD.WIDE.U32 R190, R190, UR6, R24 ;  /* 0x00000006bebe7c25 */ /* 0x000fe2000f8e0018 */
[----:B------:R-:W-:Y:S01]  /*3b70*/  ISETP.GE.AND P2, PT, R3, UR23, PT ;  /* 0x0000001703007c0c */ /* 0x000fe2000bf46270 */
[----:B------:R-:W-:Y:S02]  /*3b80*/  ULDC.64 UR10, c[0x0][0x220] ;  /* 0x00008800000a7ab9 */ /* 0x000fe40000000a00 */
[----:B------:R-:W-:Y:S01]  /*3b90*/  IMAD.U32 R10, RZ, RZ, UR5 ;  /* 0x00000005ff0a7e24 */ /* 0x000fe2000f8e00ff */
[----:B------:R-:W-:-:S04]  /*3ba0*/  DEPBAR.LE SB0, 0x0 ;  /* 0x000080000000791a */ /* 0x000fc80000000000 */
[----:B------:R-:W-:Y:S01]  /*3bb0*/  IMAD.U32 R11, RZ, RZ, UR28 ;  /* 0x0000001cff0b7e24 */ /* 0x000fe2000f8e00ff */
[C---:B------:R-:W-:Y:S01]  /*3bc0*/  LEA R173, P1, R190.reuse, UR10, 0x1 ;  /* 0x0000000abead7c11 */ /* 0x040fe2000f8208ff */
[----:B------:R-:W-:Y:S01]  /*3bd0*/  IMAD.IADD R193, R191, 0x1, R193 ;  /* 0x00000001bfc17824 */ /* 0x000fe200078e02c1 */
[----:B------:R-:W-:Y:S02]  /*3be0*/  ULDC UR5, c[0x0][0x2e8] ;  /* 0x0000ba0000057ab9 */ /* 0x000fe40000000800 */
[----:B------:R1:W5:Y:S02]  /*3bf0*/  LDG.E R195, desc[UR20][R10.64] ;  /* 0x000000140ac37981 */ /* 0x000364000c1e1900 */
[----:B------:R-:W-:Y:S01]  /*3c00*/  LEA.HI.X R172, R190, UR11, R193, 0x1, P1 ;  /* 0x0000000bbeac7c11 */ /* 0x000fe200088f0cc1 */
[----:B------:R-:W-:Y:S01]  /*3c10*/  BAR.SYNC.DEFER_BLOCKING 0x0 ;  /* 0x0000000000007b1d */ /* 0x000fe20000010000 */
[----:B------:R-:W-:Y:S01]  /*3c20*/  ISETP.GE.AND P1, PT, R20, UR23, PT ;  /* 0x0000001714007c0c */ /* 0x000fe2000bf26270 */
[----:B------:R-:W-:Y:S01]  /*3c30*/  IMAD.U32 R3, RZ, RZ, UR24 ;  /* 0x00000018ff037e24 */ /* 0x000fe2000f8e00ff */
[----:B------:R-:W-:-:S03]  /*3c40*/  LEA R194, R5, UR27, 0x4 ;  /* 0x0000001b05c27c11 */ /* 0x000fc6000f8e20ff */
[----:B------:R-:W1:Y:S01]  /*3c50*/  MUFU.RCP R189, UR5 ;  /* 0x0000000500bd7d08 */ /* 0x000e620008001000 */
[----:B------:R-:W-:Y:S07]  /*3c60*/  BSSY B0, `(.L_x_2403) ;  /* 0x000000d000007945 */ /* 0x000fee0003800000 */
[----:B------:R1:W-:Y:S01]  /*3c70*/  @P1 STS.128 [R241+0xa000], RZ ;  /* 0x00a000fff1001388 */ /* 0x0003e20000000c00 */
[----:B------:R-:W-:Y:S05]  /*3c80*/  @P1 BRA `(.L_x_2404) ;  /* 0x0000000000281947 */ /* 0x000fea0003800000 */
[----:B------:R-:W-:Y:S02]  /*3c90*/  ULDC UR5, c[0x0][0x2d0] ;  /* 0x0000b40000057ab9 */ /* 0x000fe40000000800 */
[----:B------:R-:W-:-:S13]  /*3ca0*/  ISETP.GE.AND P1, PT, R242, UR5, PT ;  /* 0x00000005f2007c0c */ /* 0x000fda000bf26270 */
        /* <DEDUP_REMOVED lines=8> */
.L_x_2404:
[----:B------:R-:W-:Y:S05]  /*3d30*/  BSYNC B0 ;  /* 0x0000000000007941 */ /* 0x000fea0003800000 */
.L_x_2403:
        /* <DEDUP_REMOVED lines=19> */
.L_x_2406:
[----:B------:R-:W-:Y:S05]  /*3e70*/  BSYNC B0 ;  /* 0x0000000000007941 */ /* 0x000fea0003800000 */
.L_x_2405:
        /* <DEDUP_REMOVED lines=17> */
.L_x_2408:
[----:B------:R-:W-:Y:S05]  /*3f90*/  BSYNC B0 ;  /* 0x0000000000007941 */ /* 0x000fea0003800000 */
.L_x_2407:
        /* <DEDUP_REMOVED lines=18> */
.L_x_2410:
[----:B------:R-:W-:Y:S05]  /*40c0*/  BSYNC B0 ;  /* 0x0000000000007941 */ /* 0x000fea0003800000 */
.L_x_2409:
        /* <DEDUP_REMOVED lines=17> */
.L_x_2412:
[----:B------:R-:W-:Y:S05]  /*41e0*/  BSYNC B0 ;  /* 0x0000000000007941 */ /* 0x000fea0003800000 */
.L_x_2411:
        /* <DEDUP_REMOVED lines=18> */
.L_x_2414:
[----:B------:R-:W-:Y:S05]  /*4310*/  BSYNC B0 ;  /* 0x0000000000007941 */ /* 0x000fea0003800000 */
.L_x_2413:
        /* <DEDUP_REMOVED lines=18> */
.L_x_2416:
[----:B------:R-:W-:Y:S05]  /*4440*/  BSYNC B0 ;  /* 0x0000000000007941 */ /* 0x000fea0003800000 */
.L_x_2415:
        /* <DEDUP_REMOVED lines=19> */
.L_x_2418:
[----:B------:R-:W-:Y:S05]  /*4580*/  BSYNC B0 ;  /* 0x0000000000007941 */ /* 0x000fea0003800000 */
.L_x_2417:
[----:B------:R1:W-:Y:S01]  /*4590*/  @P0 STS.128 [R241+0xe000], RZ ;  /* 0x00e000fff1000388 */ /* 0x0003e20000000c00 */
[----:B------:R-:W-:Y:S01]  /*45a0*/  ISETP.GE.AND P3, PT, R13, UR23, PT ;  /* 0x000000170d007c0c */ /* 0x000fe2000bf66270 */
[----:B------:R-:W-:Y:S01]  /*45b0*/  BSSY B0, `(.L_x_2419) ;  /* 0x0000011000007945 */ /* 0x000fe20003800000 */
[----:B------:R-:W-:-:S04]  /*45c0*/  LEA.HI R13, R8, R9, RZ, 0x1 ;  /* 0x00000009080d7211 */ /* 0x000fc800078f08ff */
        /* <DEDUP_REMOVED lines=15> */
.L_x_2420:
[----:B------:R-:W-:Y:S05]  /*46c0*/  BSYNC B0 ;  /* 0x0000000000007941 */ /* 0x000fea0003800000 */
.L_x_2419:
        /* <DEDUP_REMOVED lines=10> */
[----:B------:R-:W-:Y:S01]  /*4770*/  IMAD.SHL.U32 R9, R13, 0x8, RZ ;  /* 0x000000080d097824 */ /* 0x000fe200078e00ff */
[----:B------:R-:W-:-:S02]  /*4780*/  LOP3.LUT R20, R8, 0x8, R20, 0xf8, !PT ;  /* 0x0000000808147812 */ /* 0x000fc400078ef814 */
[----:B------:R-:W-:Y:S02]  /*4790*/  LOP3.LUT R175, R175, 0xfffffe00, RZ, 0xc0, !PT ;  /* 0xfffffe00afaf7812 */ /* 0x000fe400078ec0ff */
[----:B------:R-:W-:Y:S02]  /*47a0*/  SHF.R.U32.HI R8, RZ, 0x3, R8 ;  /* 0x00000003ff087819 */ /* 0x000fe40000011608 */
[----:B------:R-:W-:Y:S01]  /*47b0*/  LOP3.LUT R9, R6, 0x8, R9, 0xf8, !PT ;  /* 0x0000000806097812 */ /* 0x000fe200078ef809 */
[----:B------:R-:W-:Y:S01]  /*47c0*/  IMAD R238, R5, 0x400, R175 ;  /* 0x0000040005ee7824 */ /* 0x000fe200078e02af */
[----:B------:R-:W-:Y:S02]  /*47d0*/  SHF.R.U32.HI R174, RZ, 0x3, R6 ;  /* 0x00000003ffae7819 */ /* 0x000fe40000011606 */
[----:B------:R-:W-:Y:S02]  /*47e0*/  LOP3.LUT R8, R20, R8, RZ, 0x3c, !PT ;  /* 0x0000000814087212 */ /* 0x000fe400078e3cff */
        /* <DEDUP_REMOVED lines=16> */
.L_x_2422:
[----:B------:R-:W-:Y:S05]  /*48f0*/  BSYNC B0 ;  /* 0x0000000000007941 */ /* 0x000fea0003800000 */
.L_x_2421:
        /* <DEDUP_REMOVED lines=22> */
.L_x_2424:
[----:B------:R-:W-:Y:S05]  /*4a60*/  BSYNC B0 ;  /* 0x0000000000007941 */ /* 0x000fea0003800000 */
.L_x_2423:
        /* <DEDUP_REMOVED lines=17> */
.L_x_2426:
[----:B------:R-:W-:Y:S05]  /*4b80*/  BSYNC B0 ;  /* 0x0000000000007941 */ /* 0x000fea0003800000 */
.L_x_2425:
        /* <DEDUP_REMOVED lines=17> */
.L_x_2428:
[----:B------:R-:W-:Y:S05]  /*4ca0*/  BSYNC B0 ;  /* 0x0000000000007941 */ /* 0x000fea0003800000 */
.L_x_2427:
        /* <DEDUP_REMOVED lines=17> */
.L_x_2430:
[----:B------:R-:W-:Y:S05]  /*4dc0*/  BSYNC B0 ;  /* 0x0000000000007941 */ /* 0x000fea0003800000 */
.L_x_2429:
        /* <DEDUP_REMOVED lines=17> */
.L_x_2432:
[----:B------:R-:W-:Y:S05]  /*4ee0*/  BSYNC B0 ;  /* 0x0000000000007941 */ /* 0x000fea0003800000 */
.L_x_2431:
        /* <DEDUP_REMOVED lines=17> */
.L_x_2434:
[----:B------:R-:W-:Y:S05]  /*5000*/  BSYNC B0 ;  /* 0x0000000000007941 */ /* 0x000fea0003800000 */
.L_x_2433:
[----:B------:R-:W-:Y:S01]  /*5010*/  LDSM.16.M88.4 R144, [R238] ;  /* 0x00000000ee90783b */ /* 0x000fe20000000200 */
[----:B------:R-:W-:Y:S01]  /*5020*/  LOP3.LUT P0, RZ, R2, 0x2, RZ, 0xc0, !PT ;  /* 0x0000000202ff7812 */ /* 0x000fe2000780c0ff */
[--C-:B------:R-:W-:Y:S02]  /*5030*/  IMAD R188, R240, 0x2, R238.reuse ;  /* 0x00000002f0bc7824 */ /* 0x100fe400078e02ee */
[----:B-----5:R-:W-:Y:S01]  /*5040*/  FMUL.FTZ R189, R195, R189 ;  /* 0x000000bdc3bd7220 */ /* 0x020fe20000410000 */
[----:B------:R-:W2:Y:S01]  /*5050*/  LDSM.16.M88.4 R76, [R237+0x4000] ;  /* 0x00400000ed4c783b */ /* 0x000ea20000000200 */
[----:B------:R-:W-:Y:S01]  /*5060*/  SEL R0, R0, 0xfffffff0, !P0 ;  /* 0xfffffff000007807 */ /* 0x000fe20004000000 */
[----:B------:R-:W-:Y:S01]  /*5070*/  VIADD R236, R237, 0x2040 ;  /* 0x00002040edec7836 */ /* 0x000fe20000000000 */
[----:B------:R-:W-:Y:S01]  /*5080*/  LOP3.LUT P0, RZ, R2, 0x4, RZ, 0xc0, !PT ;  /* 0x0000000402ff7812 */ /* 0x000fe2000780c0ff */
[----:B------:R-:W-:Y:S01]  /*5090*/  LDSM.16.M88.4 R180, [R188] ;  /* 0x00000000bcb4783b */ /* 0x000fe20000000200 */
[----:B------:R-:W-:Y:S01]  /*50a0*/  IMAD R2, R239, 0x2, R238 ;  /* 0x00000002ef027824 */ /* 0x000fe200078e02ee */
[----:B------:R-:W-:Y:S01]  /*50b0*/  R2UR UR5, R189 ;  /* 0x00000000bd0572ca */ /* 0x000fe200000e0000 */
[----:B------:R-:W-:Y:S01]  /*50c0*/  IMAD R233, R0, 0x2, R237 ;  /* 0x0000000200e97824 */ /* 0x000fe200078e02ed */
[----:B------:R-:W3:Y:S01]  /*50d0*/  LDSM.16.M88.4 R52, [R237+0x5800] ;  /* 0x00580000ed34783b */ /* 0x000ee20000000200 */
[----:B------:R-:W-:Y:S01]  /*50e0*/  IMAD R235, R240, 0x2, R2 ;  /* 0x00000002f0eb7824 */ /* 0x000fe200078e0202 */
[----:B------:R-:W-:Y:S01]  /*50f0*/  UISETP.GE.AND UP0, UPT, UR19, 0x2, UPT ;  /* 0x000000021300788c */ /* 0x000fe2000bf06270 */
[----:B------:R-:W-:Y:S01]  /*5100*/  IMAD.SHL.U32 R246, R167, 0x2, RZ ;  /* 0x00000002a7f67824 */ /* 0x000fe200078e00ff */
[----:B------:R-:W-:Y:S04]  /*5110*/  LDSM.16.M88.4 R120, [R233+0x4000] ;  /* 0x00400000e978783b */ /* 0x000fe80000000200 */
[----:B------:R-:W4:Y:S01]  /*5120*/  LDSM.16.M88.4 R108, [R237+0x2000] ;  /* 0x00200000ed6c783b */ /* 0x000f220000000200 */
[----:B------:R-:W-:-:S03]  /*5130*/  LOP3.LUT R246, R246, 0x6, RZ, 0xc0, !PT ;  /* 0x00000006f6f67812 */ /* 0x000fc600078ec0ff */
[----:B------:R-:W1:Y:S04]  /*5140*/  LDSM.16.M88.4 R100, [R237+0x2800] ;  /* 0x00280000ed64783b */ /* 0x000e680000000200 */
        /* <DEDUP_REMOVED lines=12> */
[----:B----4-:R-:W-:Y:S03]  /*5210*/  HMMA.16816.F32.BF16 R112, R144, R108, RZ ;  /* 0x0000006c9070723c */ /* 0x010fe600000418ff */
[----:B------:R-:W4:Y:S03]  /*5220*/  LDSM.16.M88.4 R124, [R233+0x3800] ;  /* 0x00380000e97c783b */ /* 0x000f260000000200 */
[C---:B------:R-:W-:Y:S01]  /*5230*/  HMMA.16816.F32.BF16 R80, R180.reuse, R120, R80 ;  /* 0x00000078b450723c */ /* 0x040fe20000041850 */
[----:B------:R-:W4:Y:S04]  /*5240*/  LDSM.16.M88.4 R116, [R233+0x4800] ;  /* 0x00480000e974783b */ /* 0x000f280000000200 */
[----:B------:R-:W4:Y:S01]  /*5250*/  LDSM.16.M88.4 R136, [R233+0x5000] ;  /* 0x00500000e988783b */ /* 0x000f220000000200 */
[----:B------:R-:W-:Y:S03]  /*5260*/  HMMA.16816.F32.BF16 R76, R180, R122, R76 ;  /* 0x0000007ab44c723c */ /* 0x000fe6000004184c */
[----:B------:R-:W4:Y:S03]  /*5270*/  LDSM.16.M88.4 R120, [R233+0x7800] ;  /* 0x00780000e978783b */ /* 0x000f260000000200 */
[C---:B-1----:R-:W-:Y:S01]  /*5280*/  HMMA.16816.F32.BF16 R104, R144.reuse, R100, RZ ;  /* 0x000000649068723c */ /* 0x042fe200000418ff */
        /* <DEDUP_REMOVED lines=9> */
[C---:B------:R-:W-:Y:S01]  /*5320*/  HMMA.16816.F32.BF16 R108, R144.reuse, R110, RZ ;  /* 0x0000006e906c723c */ /* 0x040fe200000418ff */
[----:B------:R-:W1:Y:S04]  /*5330*/  LDSM.16.M88.4 R168, [R237+0x9800] ;  /* 0x00980000eda8783b */ /* 0x000e680000000200 */
[----:B------:R-:W-:Y:S01]  /*5340*/  LDSM.16.M88.4 R184, [R233+0x8800] ;  /* 0x00880000e9b8783b */ /* 0x000fe20000000200 */
[C---:B------:R-:W-:Y:S03]  /*5350*/  HMMA.16816.F32.BF16 R100, R144.reuse, R102, RZ ;  /* 0x000000669064723c */ /* 0x040fe600000418ff */
[----:B------:R-:W-:Y:S03]  /*5360*/  LDSM.16.M88.4 R176, [R233+0x9000] ;  /* 0x00900000e9b0783b */ /* 0x000fe60000000200 */
[C---:B------:R-:W-:Y:S01]  /*5370*/  HMMA.16816.F32.BF16 R92, R144.reuse, R94, RZ ;  /* 0x0000005e905c723c */ /* 0x040fe200000418ff */
[----:B------:R-:W0:Y:S05]  /*5380*/  LDGDEPBAR ;  /* 0x00000000000079af */ /* 0x000e2a0000000000 */
[C---:B------:R-:W-:Y:S06]  /*5390*/  HMMA.16816.F32.BF16 R84, R144.reuse, R86, RZ ;  /* 0x000000569054723c */ /* 0x040fec00000418ff */
[C---:B------:R-:W-:Y:S06]  /*53a0*/  HMMA.16816.F32.BF16 R68, R144.reuse, R70, RZ ;  /* 0x000000469044723c */ /* 0x040fec00000418ff */
[C---:B------:R-:W-:Y:S06]  /*53b0*/  HMMA.16816.F32.BF16 R52, R144.reuse, R54, RZ ;  /* 0x000000369034723c */ /* 0x040fec00000418ff */
[C---:B------:R-:W-:Y:S06]  /*53c0*/  HMMA.16816.F32.BF16 R64, R144.reuse, R60, RZ ;  /* 0x0000003c9040723c */ /* 0x040fec00000418ff */
[C---:B------:R-:W-:Y:S06]  /*53d0*/  HMMA.16816.F32.BF16 R60, R144.reuse, R62, RZ ;  /* 0x0000003e903c723c */ /* 0x040fec00000418ff */
[C---:B--2---:R-:W-:Y:S06]  /*53e0*/  HMMA.16816.F32.BF16 R20, R144.reuse, R16, RZ ;  /* 0x000000109014723c */ /* 0x044fec00000418ff */
[----:B------:R-:W-:Y:S06]  /*53f0*/  HMMA.16816.F32.BF16 R16, R144, R18, RZ ;  /* 0x000000129010723c */ /* 0x000fec00000418ff */
[C---:B------:R-:W-:Y:S06]  /*5400*/  HMMA.16816.F32.BF16 R56, R180.reuse, R36, R56 ;  /* 0x00000024b438723c */ /* 0x040fec0000041838 */
[----:B------:R-:W-:Y:S01]  /*5410*/  HMMA.16816.F32.BF16 R112, R180, R140, R112 ;  /* 0x0000008cb470723c */ /* 0x000fe20000041870 */
[----:B------:R-:W-:-:S04]  /*5420*/  VIADD R36, R237, 0x2000 ;  /* 0x00002000ed247836 */ /* 0x000fc80000000000 */
[----:B------:R-:W-:Y:S01]  /*5430*/  @P0 VIADD R236, R36, 0xffffffc0 ;  /* 0xffffffc024ec0836 */ /* 0x000fe20000000000 */
[C---:B------:R-:W-:Y:S03]  /*5440*/  HMMA.16816.F32.BF16 R108, R180.reuse, R142, R108 ;  /* 0x0000008eb46c723c */ /* 0x040fe6000004186c */
[----:B------:R-:W-:Y:S01]  /*5450*/  IMAD R166, R0, 0x2, R236 ;  /* 0x0000000200a67824 */ /* 0x000fe200078e02ec */
[----:B------:R-:W-:Y:S01]  /*5460*/  LDSM.16.M88.4 R140, [R236] ;  /* 0x00000000ec8c783b */ /* 0x000fe20000000200 */
[----:B------:R-:W-:Y:S01]  /*5470*/  LOP3.LUT R0, R192, 0xffffffe0, RZ, 0xc0, !PT ;  /* 0xffffffe0c0007812 */ /* 0x000fe200078ec0ff */
[----:B---3--:R-:W-:Y:S01]  /*5480*/  HMMA.16816.F32.BF16 R104, R180, R132, R104 ;  /* 0x00000084b468723c */ /* 0x008fe20000041868 */
[C---:B------:R-:W-:Y:S02]  /*5490*/  VIADD R229, R236.reuse, 0x800 ;  /* 0x00000800ece57836 */ /* 0x040fe40000000000 */
[----:B------:R-:W-:-:S02]  /*54a0*/  VIADD R228, R236, 0x1000 ;  /* 0x00001000ece47836 */ /* 0x000fc40000000000 */
[----:B------:R-:W-:Y:S01]  /*54b0*/  IMAD.IADD R0, R167, 0x1, -R0 ;  /* 0x00000001a7007824 */ /* 0x000fe200078e0a00 */
[C---:B------:R-:W-:Y:S01]  /*54c0*/  HMMA.16816.F32.BF16 R100, R180.reuse, R134, R100 ;  /* 0x00000086b464723c */ /* 0x040fe20000041864 */
[----:B------:R-:W2:Y:S01]  /*54d0*/  LDSM.16.M88.4 R132, [R233+0x6000] ;  /* 0x00600000e984783b */ /* 0x000ea20000000200 */
[C---:B------:R-:W-:Y:S02]  /*54e0*/  VIADD R227, R236.reuse, 0x1800 ;  /* 0x00001800ece37836 */ /* 0x040fe40000000000 */
[C---:B------:R-:W-:Y:S02]  /*54f0*/  VIADD R226, R236.reuse, 0x2000 ;  /* 0x00002000ece27836 */ /* 0x040fe40000000000 */
[----:B------:R-:W-:Y:S01]  /*5500*/  HMMA.16816.F32.BF16 R96, R180, R128, R96 ;  /* 0x00000080b460723c */ /* 0x000fe20000041860 */
[C---:B------:R-:W-:Y:S02]  /*5510*/  VIADD R225, R236.reuse, 0x2800 ;  /* 0x00002800ece17836 */ /* 0x040fe40000000000 */
[----:B------:R-:W-:-:S02]  /*5520*/  VIADD R224, R236, 0x3000 ;  /* 0x00003000ece07836 */ /* 0x000fc40000000000 */
[C---:B------:R-:W-:Y:S01]  /*5530*/  VIADD R223, R236.reuse, 0x3800 ;  /* 0x00003800ecdf7836 */ /* 0x040fe20000000000 */
[C---:B------:R-:W-:Y:S01]  /*5540*/  HMMA.16816.F32.BF16 R92, R180.reuse, R130, R92 ;  /* 0x00000082b45c723c */ /* 0x040fe2000004185c */
[----:B------:R-:W3:Y:S01]  /*5550*/  LDSM.16.M88.4 R128, [R233+0x6800] ;  /* 0x00680000e980783b */ /* 0x000ee20000000200 */
[C---:B------:R-:W-:Y:S02]  /*5560*/  VIADD R222, R236.reuse, 0x4000 ;  /* 0x00004000ecde7836 */ /* 0x040fe40000000000 */
[C---:B------:R-:W-:Y:S02]  /*5570*/  VIADD R221, R236.reuse, 0x4800 ;  /* 0x00004800ecdd7836 */ /* 0x040fe40000000000 */
[----:B----4-:R-:W-:Y:S01]  /*5580*/  HMMA.16816.F32.BF16 R88, R180, R124, R88 ;  /* 0x0000007cb458723c */ /* 0x010fe20000041858 */
[C---:B------:R-:W-:Y:S02]  /*5590*/  VIADD R220, R236.reuse, 0x5000 ;  /* 0x00005000ecdc7836 */ /* 0x040fe40000000000 */
[----:B------:R-:W-:-:S02]  /*55a0*/  VIADD R219, R236, 0x5800 ;  /* 0x00005800ecdb7836 */ /* 0x000fc40000000000 */
[C---:B------:R-:W-:Y:S01]  /*55b0*/  VIADD R218, R236.reuse, 0x6000 ;  /* 0x00006000ecda7836 */ /* 0x040fe20000000000 */
[C---:B------:R-:W-:Y:S01]  /*55c0*/  HMMA.16816.F32.BF16 R84, R180.reuse, R126, R84 ;  /* 0x0000007eb454723c */ /* 0x040fe20000041854 */
[----:B------:R-:W4:Y:S01]  /*55d0*/  LDSM.16.M88.4 R124, [R233+0x7000] ;  /* 0x00700000e97c783b */ /* 0x000f220000000200 */
[C---:B------:R-:W-:Y:S02]  /*55e0*/  VIADD R217, R236.reuse, 0x6800 ;  /* 0x00006800ecd97836 */ /* 0x040fe40000000000 */
[C---:B------:R-:W-:Y:S02]  /*55f0*/  VIADD R216, R236.reuse, 0x7000 ;  /* 0x00007000ecd87836 */ /* 0x040fe40000000000 */
[----:B------:R-:W-:Y:S01]  /*5600*/  HMMA.16816.F32.BF16 R72, R180, R116, R72 ;  /* 0x00000074b448723c */ /* 0x000fe20000041848 */
[----:B------:R-:W-:-:S05]  /*5610*/  VIADD R167, R236, 0x7800 ;  /* 0x00007800eca77836 */ /* 0x000fca0000000000 */
[C---:B------:R-:W-:Y:S01]  /*5620*/  HMMA.16816.F32.BF16 R68, R180.reuse, R118, R68 ;  /* 0x00000076b444723c */ /* 0x040fe20000041844 */
[----:B------:R-:W4:Y:S05]  /*5630*/  LDSM.16.M88.4 R116, [R233+0x8000] ;  /* 0x00800000e974783b */ /* 0x000f2a0000000200 */
[C---:B------:R-:W-:Y:S01]  /*5640*/  HMMA.16816.F32.BF16 R52, R180.reuse, R38, R52 ;  /* 0x00000026b434723c */ /* 0x040fe20000041834 */
[----:B------:R1:W4:Y:S05]  /*5650*/  LDSM.16.M88.4 R36, [R2] ;  /* 0x000000000224783b */ /* 0x00032a0000000200 */
[C---:B------:R-:W-:Y:S06]  /*5660*/  HMMA.16816.F32.BF16 R64, R180.reuse, R136, R64 ;  /* 0x00000088b440723c */ /* 0x040fec0000041840 */
[C---:B------:R-:W-:Y:S01]  /*5670*/  HMMA.16816.F32.BF16 R60, R180.reuse, R138, R60 ;  /* 0x0000008ab43c723c */ /* 0x040fe2000004183c */
[----:B------:R-:W4:Y:S05]  /*5680*/  LDSM.16.M88.4 R136, [R236+0x800] ;  /* 0x00080000ec88783b */ /* 0x000f2a0000000200 */
[C---:B------:R-:W-:Y:S06]  /*5690*/  HMMA.16816.F32.BF16 R20, R180.reuse, R120, R20 ;  /* 0x00000078b414723c */ /* 0x040fec0000041814 */
[----:B------:R-:W-:Y:S01]  /*56a0*/  HMMA.16816.F32.BF16 R16, R180, R122, R16 ;  /* 0x0000007ab410723c */ /* 0x000fe20000041810 */
[----:B------:R-:W4:Y:S01]  /*56b0*/  LDSM.16.M88.4 R120, [R236+0x2800] ;  /* 0x00280000ec78783b */ /* 0x000f220000000200 */
[----:B-1----:R-:W-:-:S04]  /*56c0*/  SHF.R.S32.HI R2, RZ, 0x1f, R0 ;  /* 0x0000001fff027819 */ /* 0x002fc80000011400 */
[----:B------:R-:W-:Y:S01]  /*56d0*/  HMMA.16816.F32.BF16 R48, R144, R44, RZ ;  /* 0x0000002c9030723c */ /* 0x000fe200000418ff */
[----:B------:R-:W-:Y:S01]  /*56e0*/  LEA.HI R2, R2, R0, RZ, 0x2 ;  /* 0x0000000002027211 */ /* 0x000fe200078f10ff */
[----:B------:R-:W-:-:S03]  /*56f0*/  IMAD.U32 R0, RZ, RZ, UR16 ;  /* 0x00000010ff007e24 */ /* 0x000fc6000f8e00ff */
[----:B------:R-:W-:Y:S01]  /*5700*/  LEA.HI.SX32 R2, R2, R194, 0x1e ;  /* 0x000000c202027211 */ /* 0x000fe200078ff2ff */
[C---:B------:R-:W-:Y:S03]  /*5710*/  HMMA.16816.F32.BF16 R40, R144.reuse, R32, RZ ;  /* 0x000000209028723c */ /* 0x040fe600000418ff */
[----:B------:R-:W-:Y:S01]  /*5720*/  IADD3 R0, -R0, 0x1, R2 ;  /* 0x0000000100007810 */ /* 0x000fe20007ffe102 */
[----:B------:R-:W-:Y:S02]  /*5730*/  VIADD R2, R246, UR18 ;  /* 0x00000012f6027c36 */ /* 0x000fe40008000000 */
[C---:B------:R-:W-:Y:S01]  /*5740*/  HMMA.16816.F32.BF16 R28, R144.reuse, R24, RZ ;  /* 0x00000018901c723c */ /* 0x040fe200000418ff */
[----:B------:R-:W-:Y:S01]  /*5750*/  IADD3 R0, R0, UR22, R3 ;  /* 0x0000001600007c10 */ /* 0x000fe2000fffe003 */
[----:B------:R-:W-:Y:S02]  /*5760*/  IMAD.IADD R3, R175, 0x1, R174 ;  /* 0x00000001af037824 */ /* 0x000fe400078e02ae */
[----:B------:R-:W-:Y:S01]  /*5770*/  IMAD.MOV.U32 R174, RZ, RZ, 0x8 ;  /* 0x00000008ffae7424 */ /* 0x000fe200078e00ff */
[----:B------:R-:W-:Y:S01]  /*5780*/  VIMNMX R175, R0, UR22, PT ;  /* 0x0000001600af7c48 */ /* 0x000fe2000bfe0100 */
[----:B------:R-:W-:Y:S01]  /*5790*/  HMMA.16816.F32.BF16 R12, R144, R8, RZ ;  /* 0x00000008900c723c */ /* 0x000fe200000418ff */
[----:B------:R-:W-:-:S02]  /*57a0*/  VIADD R214, R2, 0x48 ;  /* 0x0000004802d67836 */ /* 0x000fc40000000000 */
[----:B------:R-:W-:Y:S01]  /*57b0*/  VIADDMNMX R174, R0, R174, UR22, PT ;  /* 0x0000001600ae7e46 */ /* 0x000fe2000b8001ae */
[C---:B------:R-:W-:Y:S02]  /*57c0*/  VIADD R0, R2.reuse, 0x8 ;  /* 0x0000000802007836 */ /* 0x040fe40000000000 */
[C---:B------:R-:W-:Y:S01]  /*57d0*/  HMMA.16816.F32.BF16 R44, R144.reuse, R46, RZ ;  /* 0x0000002e902c723c */ /* 0x040fe200000418ff */
[CC--:B------:R-:W-:Y:S01]  /*57e0*/  ISETP.GE.AND P3, PT, R2.reuse, R174.reuse, PT ;  /* 0x000000ae0200720c */ /* 0x0c0fe20003f66270 */
[----:B------:R-:W-:Y:S01]  /*57f0*/  VIADD R203, R2, 0x60 ;  /* 0x0000006002cb7836 */ /* 0x000fe20000000000 */
[----:B------:R-:W-:Y:S01]  /*5800*/  ISETP.GE.AND P6, PT, R0, R175, PT ;  /* 0x000000af0000720c */ /* 0x000fe20003fc6270 */
[----:B------:R-:W-:Y:S01]  /*5810*/  VIADD R196, R2, 0x78 ;  /* 0x0000007802c47836 */ /* 0x000fe20000000000 */
[----:B------:R-:W-:Y:S01]  /*5820*/  ISETP.GE.AND P5, PT, R0, R174, PT ;  /* 0x000000ae0000720c */ /* 0x000fe20003fa6270 */
        /* <DEDUP_REMOVED lines=19> */
[C---:B------:R-:W-:Y:S06]  /*5960*/  HMMA.16816.F32.BF16 R12, R180.reuse, R116, R12 ;  /* 0x00000074b40c723c */ /* 0x040fec000004180c */
[----:B------:R-:W-:Y:S01]  /*5970*/  HMMA.16816.F32.BF16 R8, R180, R118, R8 ;  /* 0x00000076b408723c */ /* 0x000fe20000041808 */
[----:B------:R-:W4:Y:S05]  /*5980*/  LDSM.16.M88.4 R116, [R236+0x3000] ;  /* 0x00300000ec74783b */ /* 0x000f2a0000000200 */
[C---:B------:R-:W-:Y:S06]  /*5990*/  HMMA.16816.F32.BF16 R112, R36.reuse, R140, R112 ;  /* 0x0000008c2470723c */ /* 0x040fec0000041870 */
[C---:B------:R-:W-:Y:S01]  /*59a0*/  HMMA.16816.F32.BF16 R108, R36.reuse, R142, R108 ;  /* 0x0000008e246c723c */ /* 0x040fe2000004186c */
[----:B------:R-:W4:Y:S05]  /*59b0*/  LDSM.16.M88.4 R140, [R236+0x4000] ;  /* 0x00400000ec8c783b */ /* 0x000f2a0000000200 */
[C---:B------:R-:W-:Y:S06]  /*59c0*/  HMMA.16816.F32.BF16 R104, R36.reuse, R136, R104 ;  /* 0x000000882468723c */ /* 0x040fec0000041868 */
[C---:B------:R-:W-:Y:S01]  /*59d0*/  HMMA.16816.F32.BF16 R100, R36.reuse, R138, R100 ;  /* 0x0000008a2464723c */ /* 0x040fe20000041864 */
[----:B------:R-:W4:Y:S05]  /*59e0*/  LDSM.16.M88.4 R136, [R236+0x4800] ;  /* 0x00480000ec88783b */ /* 0x000f2a0000000200 */
[C---:B------:R-:W-:Y:S06]  /*59f0*/  HMMA.16816.F32.BF16 R72, R36.reuse, R120, R72 ;  /* 0x000000782448723c */ /* 0x040fec0000041848 */
[----:B------:R-:W-:Y:S01]  /*5a00*/  HMMA.16816.F32.BF16 R68, R36, R122, R68 ;  /* 0x0000007a2444723c */ /* 0x000fe20000041844 */
[----:B------:R-:W4:Y:S05]  /*5a10*/  LDSM.16.M88.4 R120, [R236+0x5000] ;  /* 0x00500000ec78783b */ /* 0x000f2a0000000200 */
[C---:B-1----:R-:W-:Y:S06]  /*5a20*/  HMMA.16816.F32.BF16 R148, R180.reuse, R168, R148 ;  /* 0x000000a8b494723c */ /* 0x042fec0000041894 */
[----:B------:R-:W-:Y:S01]  /*5a30*/  HMMA.16816.F32.BF16 R144, R180, R170, R144 ;  /* 0x000000aab490723c */ /* 0x000fe20000041890 */
[----:B------:R-:W1:Y:S05]  /*5a40*/  LDSM.16.M88.4 R168, [R236+0x3800] ;  /* 0x00380000eca8783b */ /* 0x000e6a0000000200 */
[C---:B--2---:R-:W-:Y:S06]  /*5a50*/  HMMA.16816.F32.BF16 R96, R36.reuse, R132, R96 ;  /* 0x000000842460723c */ /* 0x044fec0000041860 */
[C---:B------:R-:W-:Y:S01]  /*5a60*/  HMMA.16816.F32.BF16 R92, R36.reuse, R134, R92 ;  /* 0x00000086245c723c */ /* 0x040fe2000004185c */
[----:B------:R-:W-:Y:S05]  /*5a70*/  LDSM.16.M88.4 R132, [R236+0x6800] ;  /* 0x00680000ec84783b */ /* 0x000fea0000000200 */
[C---:B---3--:R-:W-:Y:S06]  /*5a80*/  HMMA.16816.F32.BF16 R88, R36.reuse, R128, R88 ;  /* 0x000000802458723c */ /* 0x048fec0000041858 */
[C---:B------:R-:W-:Y:S01]  /*5a90*/  HMMA.16816.F32.BF16 R84, R36.reuse, R130, R84 ;  /* 0x000000822454723c */ /* 0x040fe20000041854 */
[----:B------:R-:W-:Y:S05]  /*5aa0*/  LDSM.16.M88.4 R128, [R236+0x7000] ;  /* 0x00700000ec80783b */ /* 0x000fea0000000200 */
[C---:B----4-:R-:W-:Y:S06]  /*5ab0*/  HMMA.16816.F32.BF16 R80, R36.reuse, R124, R80 ;  /* 0x0000007c2450723c */ /* 0x050fec0000041850 */
[C---:B------:R-:W-:Y:S01]  /*5ac0*/  HMMA.16816.F32.BF16 R76, R36.reuse, R126, R76 ;  /* 0x0000007e244c723c */ /* 0x040fe2000004184c */
[----:B------:R-:W-:Y:S05]  /*5ad0*/  LDSM.16.M88.4 R124, [R236+0x6000] ;  /* 0x00600000ec7c783b */ /* 0x000fea0000000200 */
        /* <DEDUP_REMOVED lines=8> */
[----:B------:R-:W-:Y:S05]  /*5b60*/  LDSM.16.M88.4 R32, [R235] ;  /* 0x00000000eb20783b */ /* 0x000fea0000000200 */
[C---:B------:R-:W-:Y:S06]  /*5b70*/  HMMA.16816.F32.BF16 R28, R36.reuse, R120, R28 ;  /* 0x00000078241c723c */ /* 0x040fec000004181c */
[----:B------:R-:W-:Y:S01]  /*5b80*/  HMMA.16816.F32.BF16 R24, R36, R122, R24 ;  /* 0x0000007a2418723c */ /* 0x000fe20000041818 */
[----:B------:R-:W4:Y:S05]  /*5b90*/  LDSM.16.M88.4 R120, [R166+0x800] ;  /* 0x00080000a678783b */ /* 0x000f2a0000000200 */
[C---:B------:R-:W-:Y:S06]  /*5ba0*/  HMMA.16816.F32.BF16 R4, R180.reuse, R184, R4 ;  /* 0x000000b8b404723c */ /* 0x040fec0000041804 */
[C---:B------:R-:W-:Y:S06]  /*5bb0*/  HMMA.16816.F32.BF16 R160, R180.reuse, R186, R160 ;  /* 0x000000bab4a0723c */ /* 0x040fec00000418a0 */
[C---:B------:R-:W-:Y:S06]  /*5bc0*/  HMMA.16816.F32.BF16 R156, R180.reuse, R176, R156 ;  /* 0x000000b0b49c723c */ /* 0x040fec000004189c */
[----:B------:R-:W-:Y:S01]  /*5bd0*/  HMMA.16816.F32.BF16 R152, R180, R178, R152 ;  /* 0x000000b2b498723c */ /* 0x000fe20000041898 */
[----:B------:R-:W-:Y:S05]  /*5be0*/  LDSM.16.M88.4 R176, [R166+0x1000] ;  /* 0x00100000a6b0783b */ /* 0x000fea0000000200 */
[C---:B-1----:R-:W-:Y:S06]  /*5bf0*/  HMMA.16816.F32.BF16 R56, R36.reuse, R168, R56 ;  /* 0x000000a82438723c */ /* 0x042fec0000041838 */
[C---:B------:R-:W-:Y:S01]  /*5c00*/  HMMA.16816.F32.BF16 R52, R36.reuse, R170, R52 ;  /* 0x000000aa2434723c */ /* 0x040fe20000041834 */
[----:B------:R-:W1:Y:S05]  /*5c10*/  LDSM.16.M88.4 R168, [R166] ;  /* 0x00000000a6a8783b */ /* 0x000e6a0000000200 */
[C---:B--2---:R-:W-:Y:S06]  /*5c20*/  HMMA.16816.F32.BF16 R20, R36.reuse, R116, R20 ;  /* 0x000000742414723c */ /* 0x044fec0000041814 */
        /* <DEDUP_REMOVED lines=12> */
[----:B------:R-:W-:Y:S01]  /*5cf0*/  HMMA.16816.F32.BF16 R144, R36, R142, R144 ;  /* 0x0000008e2490723c */ /* 0x000fe20000041890 */
[----:B------:R-:W2:Y:S04]  /*5d00*/  LDSM.16.M88.4 R36, [R166+0x2000] ;  /* 0x00200000a624783b */ /* 0x000ea80000000200 */
[----:B------:R-:W-:Y:S01]  /*5d10*/  LDSM.16.M88.4 R140, [R166+0x5800] ;  /* 0x00580000a68c783b */ /* 0x000fe20000000200 */
[C---:B----4-:R-:W-:Y:S06]  /*5d20*/  HMMA.16816.F32.BF16 R104, R32.reuse, R120, R104 ;  /* 0x000000782068723c */ /* 0x050fec0000041868 */
[C---:B------:R-:W-:Y:S01]  /*5d30*/  HMMA.16816.F32.BF16 R100, R32.reuse, R122, R100 ;  /* 0x0000007a2064723c */ /* 0x040fe20000041864 */
[----:B------:R-:W3:Y:S05]  /*5d40*/  LDSM.16.M88.4 R120, [R166+0x3800] ;  /* 0x00380000a678783b */ /* 0x000eea0000000200 */
[C---:B-1----:R-:W-:Y:S06]  /*5d50*/  HMMA.16816.F32.BF16 R112, R32.reuse, R168, R112 ;  /* 0x000000a82070723c */ /* 0x042fec0000041870 */
[C---:B------:R-:W-:Y:S01]  /*5d60*/  HMMA.16816.F32.BF16 R108, R32.reuse, R170, R108 ;  /* 0x000000aa206c723c */ /* 0x040fe2000004186c */
[----:B------:R-:W-:Y:S05]  /*5d70*/  LDSM.16.M88.4 R168, [R166+0x5000] ;  /* 0x00500000a6a8783b */ /* 0x000fea0000000200 */
[C---:B------:R-:W-:Y:S06]  /*5d80*/  HMMA.16816.F32.BF16 R96, R32.reuse, R176, R96 ;  /* 0x000000b02060723c */ /* 0x040fec0000041860 */
[C---:B------:R-:W-:Y:S01]  /*5d90*/  HMMA.16816.F32.BF16 R92, R32.reuse, R178, R92 ;  /* 0x000000b2205c723c */ /* 0x040fe2000004185c */
[----:B------:R-:W-:Y:S05]  /*5da0*/  LDSM.16.M88.4 R176, [R166+0x4800] ;  /* 0x00480000a6b0783b */ /* 0x000fea0000000200 */
[C---:B--2---:R-:W-:Y:S06]  /*5db0*/  HMMA.16816.F32.BF16 R80, R32.reuse, R36, R80 ;  /* 0x000000242050723c */ /* 0x044fec0000041850 */
[C---:B------:R-:W-:Y:S01]  /*5dc0*/  HMMA.16816.F32.BF16 R76, R32.reuse, R38, R76 ;  /* 0x00000026204c723c */ /* 0x040fe2000004184c */
[----:B------:R-:W1:Y:S05]  /*5dd0*/  LDSM.16.M88.4 R36, [R166+0x6800] ;  /* 0x00680000a624783b */ /* 0x000e6a0000000200 */
[C---:B------:R-:W-:Y:S06]  /*5de0*/  HMMA.16816.F32.BF16 R88, R32.reuse, R116, R88 ;  /* 0x000000742058723c */ /* 0x040fec0000041858 */
[C---:B------:R-:W-:Y:S01]  /*5df0*/  HMMA.16816.F32.BF16 R84, R32.reuse, R118, R84 ;  /* 0x000000762054723c */ /* 0x040fe20000041854 */
[----:B------:R-:W2:Y:S05]  /*5e00*/  LDSM.16.M88.4 R116, [R166+0x6000] ;  /* 0x00600000a674783b */ /* 0x000eaa0000000200 */
[C---:B------:R-:W-:Y:S06]  /*5e10*/  HMMA.16816.F32.BF16 R72, R32.reuse, R124, R72 ;  /* 0x0000007c2048723c */ /* 0x040fec0000041848 */
[C---:B------:R-:W-:Y:S01]  /*5e20*/  HMMA.16816.F32.BF16 R68, R32.reuse, R126, R68 ;  /* 0x0000007e2044723c */ /* 0x040fe20000041844 */
[----:B------:R-:W4:Y:S05]  /*5e30*/  LDSM.16.M88.4 R124, [R166+0x7000] ;  /* 0x00700000a67c783b */ /* 0x000f2a0000000200 */
[C---:B---3--:R-:W-:Y:S06]  /*5e40*/  HMMA.16816.F32.BF16 R56, R32.reuse, R120, R56 ;  /* 0x000000782038723c */ /* 0x048fec0000041838 */
[----:B------:R-:W-:Y:S01]  /*5e50*/  HMMA.16816.F32.BF16 R52, R32, R122, R52 ;  /* 0x0000007a2034723c */ /* 0x000fe20000041834 */
[----:B------:R-:W3:Y:S01]  /*5e60*/  LDSM.16.M88.4 R120, [R166+0x7800] ;  /* 0x00780000a678783b */ /* 0x000ee20000000200 */
[----:B------:R-:W-:-:S04]  /*5e70*/  DEPBAR.LE SB0, 0x0 ;  /* 0x000080000000791a */ /* 0x000fc80000000000 */
[C---:B-1----:R-:W-:Y:S06]  /*5e80*/  HMMA.16816.F32.BF16 R4, R32.reuse, R36, R4 ;  /* 0x000000242004723c */ /* 0x042fec0000041804 */
[----:B------:R-:W-:Y:S01]  /*5e90*/  HMMA.16816.F32.BF16 R64, R32, R128, R64 ;  /* 0x000000802040723c */ /* 0x000fe20000041840 */
[----:B------:R-:W-:Y:S01]  /*5ea0*/  I2FP.F32.S32 R36, R2 ;  /* 0x0000000200247245 */ /* 0x000fe20000201400 */
[----:B------:R-:W-:-:S04]  /*5eb0*/  VIADD R37, R2, 0x11 ;  /* 0x0000001102257836 */ /* 0x000fc80000000000 */
[----:B------:R-:W-:Y:S01]  /*5ec0*/  HMMA.16816.F32.BF16 R60, R32, R130, R60 ;  /* 0x00000082203c723c */ /* 0x000fe2000004183c */
[----:B------:R-:W-:-:S05]  /*5ed0*/  FFMA.FTZ R112, R36, UR5, R112 ;  /* 0x0000000524707c23 */ /* 0x000fca0008010070 */
[C---:B------:R-:W-:Y:S06]  /*5ee0*/  HMMA.16816.F32.BF16 R48, R32.reuse, R132, R48 ;  /* 0x000000842030723c */ /* 0x040fec0000041830 */
[C---:B------:R-:W-:Y:S06]  /*5ef0*/  HMMA.16816.F32.BF16 R44, R32.reuse, R134, R44 ;  /* 0x00000086202c723c */ /* 0x040fec000004182c */
[C---:B------:R-:W-:Y:S06]  /*5f00*/  HMMA.16816.F32.BF16 R40, R32.reuse, R176, R40 ;  /* 0x000000b02028723c */ /* 0x040fec0000041828 */
[----:B------:R-:W-:Y:S01]  /*5f10*/  HMMA.16816.F32.BF16 R136, R32, R178, R136 ;  /* 0x000000b22088723c */ /* 0x000fe20000041888 */
[----:B------:R-:W-:-:S05]  /*5f20*/  VIADD R177, R2, 0x90 ;  /* 0x0000009002b17836 */ /* 0x000fca0000000000 */
[C---:B------:R-:W-:Y:S06]  /*5f30*/  HMMA.16816.F32.BF16 R28, R32.reuse, R168, R28 ;  /* 0x000000a8201c723c */ /* 0x040fec000004181c */
[C---:B------:R-:W-:Y:S06]  /*5f40*/  HMMA.16816.F32.BF16 R24, R32.reuse, R170, R24 ;  /* 0x000000aa2018723c */ /* 0x040fec0000041818 */
[C---:B------:R-:W-:Y:S06]  /*5f50*/  HMMA.16816.F32.BF16 R20, R32.reuse, R140, R20 ;  /* 0x0000008c2014723c */ /* 0x040fec0000041814 */
[----:B------:R-:W-:Y:S01]  /*5f60*/  HMMA.16816.F32.BF16 R16, R32, R142, R16 ;  /* 0x0000008e2010723c */ /* 0x000fe20000041810 */
[----:B------:R-:W-:-:S05]  /*5f70*/  VIADD R140, R2, 0x30 ;  /* 0x00000030028c7836 */ /* 0x000fca0000000000 */
[C---:B--2---:R-:W-:Y:S06]  /*5f80*/  HMMA.16816.F32.BF16 R12, R32.reuse, R116, R12 ;  /* 0x00000074200c723c */ /* 0x044fec000004180c */
[C---:B------:R-:W-:Y:S06]  /*5f90*/  HMMA.16816.F32.BF16 R8, R32.reuse, R118, R8 ;  /* 0x000000762008723c */ /* 0x040fec0000041808 */
[C---:B------:R-:W-:Y:S06]  /*5fa0*/  HMMA.16816.F32.BF16 R160, R32.reuse, R38, R160 ;  /* 0x0000002620a0723c */ /* 0x040fec00000418a0 */
[----:B----4-:R-:W-:Y:S01]  /*5fb0*/  HMMA.16816.F32.BF16 R156, R32, R124, R156 ;  /* 0x0000007c209c723c */ /* 0x010fe2000004189c */
[----:B------:R-:W-:-:S02]  /*5fc0*/  VIADD R39, R2, 0x9 ;  /* 0x0000000902277836 */ /* 0x000fc40000000000 */
[----:B------:R-:W-:-:S03]  /*5fd0*/  VIADD R38, R2, 0x10 ;  /* 0x0000001002267836 */ /* 0x000fc60000000000 */
[----:B------:R-:W-:Y:S01]  /*5fe0*/  HMMA.16816.F32.BF16 R152, R32, R126, R152 ;  /* 0x0000007e2098723c */ /* 0x000fe20000041898 */
[----:B------:R-:W-:Y:S01]  /*5ff0*/  BAR.SYNC.DEFER_BLOCKING 0x0 ;  /* 0x0000000000007b1d */ /* 0x000fe20000010000 */
[----:B------:R-:W-:-:S04]  /*6000*/  ISETP.GE.AND P2, PT, R39, R175, PT ;  /* 0x000000af2700720c */ /* 0x000fc80003f46270 */
[C---:B---3--:R-:W-:Y:S06]  /*6010*/  HMMA.16816.F32.BF16 R148, R32.reuse, R120, R148 ;  /* 0x000000782094723c */ /* 0x048fec0000041894 */
[----:B------:R-:W-:Y:S07]  /*6020*/  HMMA.16816.F32.BF16 R144, R32, R122, R144 ;  /* 0x0000007a2090723c */ /* 0x000fee0000041890 */
[----:B------:R-:W-:-:S02]  /*6030*/  VIADD R32, R2, 0x1 ;  /* 0x0000000102207836 */ /* 0x000fc40000000000 */
[----:B------:R-:W-:Y:S01]  /*6040*/  FFMA.FTZ R33, R36, UR5, R114 ;  /* 0x0000000524217c23 */ /* 0x000fe20008010072 */
[----:B------:R-:W-:Y:S02]  /*6050*/  VIADD R36, R2, 0x18 ;  /* 0x0000001802247836 */ /* 0x000fe40000000000 */
[----:B------:R-:W-:Y:S02]  /*6060*/  I2FP.F32.S32 R34, R32 ;  /* 0x0000002000227245 */ /* 0x000fe40000201400 */
[----:B------:R-:W-:Y:S02]  /*6070*/  FSEL R33, R33, -INF , !P3 ;  /* 0xff80000021217808 */ /* 0x000fe40005800000 */
[----:B------:R-:W-:Y:S01]  /*6080*/  ISETP.GE.AND P3, PT, R39, R174, PT ;  /* 0x000000ae2700720c */ /* 0x000fe20003f66270 */
[C---:B------:R-:W-:Y:S01]  /*6090*/  FFMA.FTZ R113, R34.reuse, UR5, R113 ;  /* 0x0000000522717c23 */ /* 0x040fe20008010071 */
[----:B------:R-:W-:Y:S01]  /*60a0*/  I2FP.F32.S32 R39, R39 ;  /* 0x0000002700277245 */ /* 0x000fe20000201400 */
[----:B------:R-:W-:Y:S01]  /*60b0*/  FFMA.FTZ R34, R34, UR5, R115 ;  /* 0x0000000522227c23 */ /* 0x000fe20008010073 */
[----:B------:R-:W-:-:S02]  /*60c0*/  ISETP.GE.AND P1, PT, R32, R175, PT ;  /* 0x000000af2000720c */ /* 0x000fc40003f26270 */
[----:B------:R-:W-:Y:S02]  /*60d0*/  ISETP.GE.AND P0, PT, R32, R174, PT ;  /* 0x000000ae2000720c */ /* 0x000fe40003f06270 */
[----:B------:R-:W-:Y:S01]  /*60e0*/  I2FP.F32.S32 R32, R0 ;  /* 0x0000000000207245 */ /* 0x000fe20000201400 */
[C---:B------:R-:W-:Y:S01]  /*60f0*/  FFMA.FTZ R0, R39.reuse, UR5, R109 ;  /* 0x0000000527007c23 */ /* 0x040fe2000801006d */
[----:B------:R-:W-:Y:S01]  /*6100*/  FFMA.FTZ R39, R39, UR5, R111 ;  /* 0x0000000527277c23 */ /* 0x000fe2000801006f */
[----:B------:R-:W-:Y:S02]  /*6110*/  FSEL R34, R34, -INF , !P0 ;  /* 0xff80000022227808 */ /* 0x000fe40004000000 */
[C---:B------:R-:W-:Y:S01]  /*6120*/  FFMA.FTZ R35, R32.reuse, UR5, R108 ;  /* 0x0000000520237c23 */ /* 0x040fe2000801006c */
[----:B------:R-:W-:Y:S01]  /*6130*/  FSEL R108, R113, -INF , !P1 ;  /* 0xff800000716c7808 */ /* 0x000fe20004800000 */
[----:B------:R-:W-:Y:S01]  /*6140*/  FFMA.FTZ R32, R32, UR5, R110 ;  /* 0x0000000520207c23 */ /* 0x000fe2000801006e */
[----:B------:R-:W-:-:S02]  /*6150*/  ISETP.GE.AND P1, PT, R38, R175, PT ;  /* 0x000000af2600720c */ /* 0x000fc40003f26270 */
[----:B------:R-:W-:Y:S02]  /*6160*/  ISETP.GE.AND P0, PT, R38, R174, PT ;  /* 0x000000ae2600720c */ /* 0x000fe40003f06270 */
[----:B------:R-:W-:Y:S02]  /*6170*/  I2FP.F32.S32 R38, R38 ;  /* 0x0000002600267245 */ /* 0x000fe40000201400 */
[----:B------:R-:W-:Y:S02]  /*6180*/  FSEL R0, R0, -INF , !P2 ;  /* 0xff80000000007808 */ /* 0x000fe40005000000 */
[----:B------:R-:W-:Y:S01]  /*6190*/  FSEL R39, R39, -INF , !P3 ;  /* 0xff80000027277808 */ /* 0x000fe20005800000 */
[----:B------:R-:W-:Y:S01]  /*61a0*/  FFMA.FTZ R109, R38, UR5, R104 ;  /* 0x00000005266d7c23 */ /* 0x000fe20008010068 */
[----:B------:R-:W-:Y:S01]  /*61b0*/  ISETP.GE.AND P2, PT, R36, R175, PT ;  /* 0x000000af2400720c */ /* 0x000fe20003f46270 */
[----:B------:R-:W-:Y:S01]  /*61c0*/  FFMA.FTZ R38, R38, UR5, R106 ;  /* 0x0000000526267c23 */ /* 0x000fe2000801006a */
[----:B------:R-:W-:-:S02]  /*61d0*/  ISETP.GE.AND P3, PT, R36, R174, PT ;  /* 0x000000ae2400720c */ /* 0x000fc40003f66270 */
[----:B------:R-:W-:Y:S02]  /*61e0*/  I2FP.F32.S32 R36, R36 ;  /* 0x0000002400247245 */ /* 0x000fe40000201400 */
[----:B------:R-:W-:Y:S02]  /*61f0*/  FSEL R35, R35, -INF , !P6 ;  /* 0xff80000023237808 */ /* 0x000fe40007000000 */
[----:B------:R-:W-:Y:S01]  /*6200*/  FSEL R32, R32, -INF , !P5 ;  /* 0xff80000020207808 */ /* 0x000fe20006800000 */
[C---:B------:R-:W-:Y:S01]  /*6210*/  FFMA.FTZ R106, R36.reuse, UR5, R100 ;  /* 0x00000005246a7c23 */ /* 0x040fe20008010064 */
[C---:B------:R-:W-:Y:S01]  /*6220*/  ISETP.GE.AND P6, PT, R37.reuse, R175, PT ;  /* 0x000000af2500720c */ /* 0x040fe20003fc6270 */
[----:B------:R-:W-:Y:S01]  /*6230*/  FFMA.FTZ R36, R36, UR5, R102 ;  /* 0x0000000524247c23 */ /* 0x000fe20008010066 */
[----:B------:R-:W-:Y:S01]  /*6240*/  ISETP.GE.AND P5, PT, R37, R174, PT ;  /* 0x000000ae2500720c */ /* 0x000fe20003fa6270 */
[C---:B------:R-:W-:Y:S01]  /*6250*/  VIADD R102, R2.reuse, 0x19 ;  /* 0x0000001902667836 */ /* 0x040fe20000000000 */
[----:B------:R-:W-:Y:S01]  /*6260*/  I2FP.F32.S32 R37, R37 ;  /* 0x0000002500257245 */ /* 0x000fe20000201400 */
[----:B------:R-:W-:Y:S01]  /*6270*/  VIADD R100, R2, 0x21 ;  /* 0x0000002102647836 */ /* 0x000fe20000000000 */
[----:B------:R-:W-:-:S02]  /*6280*/  FSEL R38, R38, -INF , !P0 ;  /* 0xff80000026267808 */ /* 0x000fc40004000000 */
[----:B------:R-:W-:Y:S01]  /*6290*/  ISETP.GE.AND P0, PT, R102, R174, PT ;  /* 0x000000ae6600720c */ /* 0x000fe20003f06270 */
[C---:B------:R-:W-:Y:S01]  /*62a0*/  FFMA.FTZ R104, R37.reuse, UR5, R105 ;  /* 0x0000000525687c23 */ /* 0x040fe20008010069 */
[----:B------:R-:W-:Y:S01]  /*62b0*/  FFMA.FTZ R37, R37, UR5, R107 ;  /* 0x0000000525257c23 */ /* 0x000fe2000801006b */
[----:B------:R-:W-:Y:S01]  /*62c0*/  VIADD R107, R2, 0x20 ;  /* 0x00000020026b7836 */ /* 0x000fe20000000000 */
[----:B------:R-:W-:Y:S02]  /*62d0*/  FSEL R105, R109, -INF , !P1 ;  /* 0xff8000006d697808 */ /* 0x000fe40004800000 */
[----:B------:R-:W-:Y:S02]  /*62e0*/  ISETP.GE.AND P1, PT, R102, R175, PT ;  /* 0x000000af6600720c */ /* 0x000fe40003f26270 */
[----:B------:R-:W-:Y:S02]  /*62f0*/  I2FP.F32.S32 R109, R102 ;  /* 0x00000066006d7245 */ /* 0x000fe40000201400 */
[----:B------:R-:W-:-:S02]  /*6300*/  FSEL R102, R106, -INF , !P2 ;  /* 0xff8000006a667808 */ /* 0x000fc40005000000 */
[----:B------:R-:W-:Y:S01]  /*6310*/  FSEL R36, R36, -INF , !P3 ;  /* 0xff80000024247808 */ /* 0x000fe20005800000 */
[C---:B------:R-:W-:Y:S01]  /*6320*/  FFMA.FTZ R106, R109.reuse, UR5, R101 ;  /* 0x000000056d6a7c23 */ /* 0x040fe20008010065 */
[C---:B------:R-:W-:Y:S01]  /*6330*/  ISETP.GE.AND P2, PT, R100.reuse, R175, PT ;  /* 0x000000af6400720c */ /* 0x040fe20003f46270 */
[----:B------:R-:W-:Y:S01]  /*6340*/  FFMA.FTZ R103, R109, UR5, R103 ;  /* 0x000000056d677c23 */ /* 0x000fe20008010067 */
[----:B------:R-:W-:Y:S02]  /*6350*/  ISETP.GE.AND P3, PT, R100, R174, PT ;  /* 0x000000ae6400720c */ /* 0x000fe40003f66270 */
[----:B------:R-:W-:Y:S02]  /*6360*/  FSEL R104, R104, -INF , !P6 ;  /* 0xff80000068687808 */ /* 0x000fe40007000000 */
[----:B------:R-:W-:Y:S02]  /*6370*/  FSEL R37, R37, -INF , !P5 ;  /* 0xff80000025257808 */ /* 0x000fe40006800000 */
[----:B------:R-:W-:-:S02]  /*6380*/  I2FP.F32.S32 R100, R100 ;  /* 0x0000006400647245 */ /* 0x000fc40000201400 */
[C---:B------:R-:W-:Y:S02]  /*6390*/  ISETP.GE.AND P6, PT, R107.reuse, R175, PT ;  /* 0x000000af6b00720c */ /* 0x040fe40003fc6270 */
[----:B------:R-:W-:Y:S01]  /*63a0*/  ISETP.GE.AND P5, PT, R107, R174, PT ;  /* 0x000000ae6b00720c */ /* 0x000fe20003fa6270 */
[C---:B------:R-:W-:Y:S01]  /*63b0*/  FFMA.FTZ R101, R100.reuse, UR5, R97 ;  /* 0x0000000564657c23 */ /* 0x040fe20008010061 */
[----:B------:R-:W-:Y:S01]  /*63c0*/  I2FP.F32.S32 R107, R107 ;  /* 0x0000006b006b7245 */ /* 0x000fe20000201400 */
[----:B------:R-:W-:Y:S01]  /*63d0*/  FFMA.FTZ R99, R100, UR5, R99 ;  /* 0x0000000564637c23 */ /* 0x000fe20008010063 */
[C---:B------:R-:W-:Y:S01]  /*63e0*/  VIADD R100, R2.reuse, 0x29 ;  /* 0x0000002902647836 */ /* 0x040fe20000000000 */
[----:B------:R-:W-:Y:S01]  /*63f0*/  FSEL R126, R103, -INF , !P0 ;  /* 0xff800000677e7808 */ /* 0x000fe20004000000 */
[----:B------:R-:W-:Y:S02]  /*6400*/  VIADD R97, R2, 0x28 ;  /* 0x0000002802617836 */ /* 0x000fe40000000000 */
[----:B------:R-:W-:Y:S01]  /*6410*/  FFMA.FTZ R96, R107, UR5, R96 ;  /* 0x000000056b607c23 */ /* 0x000fe20008010060 */
[----:B------:R-:W-:Y:S01]  /*6420*/  FSEL R101, R101, -INF , !P2 ;  /* 0xff80000065657808 */ /* 0x000fe20005000000 */
[----:B------:R-:W-:Y:S01]  /*6430*/  FFMA.FTZ R98, R107, UR5, R98 ;  /* 0x000000056b627c23 */ /* 0x000fe20008010062 */
[----:B------:R-:W-:-:S02]  /*6440*/  FSEL R132, R99, -INF , !P3 ;  /* 0xff80000063847808 */ /* 0x000fc40005800000 */
[CC--:B------:R-:W-:Y:S02]  /*6450*/  ISETP.GE.AND P2, PT, R140.reuse, R175.reuse, PT ;  /* 0x000000af8c00720c */ /* 0x0c0fe40003f46270 */
[----:B------:R-:W-:Y:S02]  /*6460*/  ISETP.GE.AND P3, PT, R140, R174, PT ;  /* 0x000000ae8c00720c */ /* 0x000fe40003f66270 */
[----:B------:R-:W-:Y:S02]  /*6470*/  FSEL R103, R96, -INF , !P6 ;  /* 0xff80000060677808 */ /* 0x000fe40007000000 */
[----:B------:R-:W-:Y:S02]  /*6480*/  I2FP.F32.S32 R140, R140 ;  /* 0x0000008c008c7245 */ /* 0x000fe40000201400 */
[----:B------:R-:W-:Y:S02]  /*6490*/  I2FP.F32.S32 R96, R100 ;  /* 0x0000006400607245 */ /* 0x000fe40000201400 */
[----:B------:R-:W-:Y:S01]  /*64a0*/  FSEL R131, R98, -INF , !P5 ;  /* 0xff80000062837808 */ /* 0x000fe20006800000 */
[C---:B------:R-:W-:Y:S01]  /*64b0*/  FFMA.FTZ R121, R140.reuse, UR5, R88 ;  /* 0x000000058c797c23 */ /* 0x040fe20008010058 */
[----:B------:R-:W-:Y:S01]  /*64c0*/  FFMA.FTZ R140, R140, UR5, R90 ;  /* 0x000000058c8c7c23 */ /* 0x000fe2000801005a */
[C---:B------:R-:W-:Y:S01]  /*64d0*/  FFMA.FTZ R93, R96.reuse, UR5, R93 ;  /* 0x00000005605d7c23 */ /* 0x040fe2000801005d */
[----:B------:R-:W-:Y:S01]  /*64e0*/  FFMA.FTZ R95, R96, UR5, R95 ;  /* 0x00000005605f7c23 */ /* 0x000fe2000801005f */
[----:B------:R-:W-:Y:S01]  /*64f0*/  ISETP.GE.AND P6, PT, R100, R175, PT ;  /* 0x000000af6400720c */ /* 0x000fe20003fc6270 */
[----:B------:R-:W-:Y:S01]  /*6500*/  VIADD R90, R2, 0x38 ;  /* 0x00000038025a7836 */ /* 0x000fe20000000000 */
[----:B------:R-:W-:Y:S01]  /*6510*/  ISETP.GE.AND P5, PT, R100, R174, PT ;  /* 0x000000ae6400720c */ /* 0x000fe20003fa6270 */
[C---:B------:R-:W-:Y:S01]  /*6520*/  VIADD R88, R2.reuse, 0x39 ;  /* 0x0000003902587836 */ /* 0x040fe20000000000 */
[----:B------:R-:W-:Y:S01]  /*6530*/  FSEL R123, R93, -INF , !P6 ;  /* 0xff8000005d7b7808 */ /* 0x000fe20007000000 */
[C---:B------:R-:W-:Y:S01]  /*6540*/  VIADD R96, R2.reuse, 0x31 ;  /* 0x0000003102607836 */ /* 0x040fe20000000000 */
        /* <DEDUP_REMOVED lines=8> */
[----:B------:R-:W-:-:S02]  /*65d0*/  FSEL R106, R106, -INF , !P1 ;  /* 0xff8000006a6a7808 */ /* 0x000fc40004800000 */
[----:B------:R-:W-:Y:S02]  /*65e0*/  I2FP.F32.S32 R90, R90 ;  /* 0x0000005a005a7245 */ /* 0x000fe40000201400 */
[----:B------:R-:W-:Y:S02]  /*65f0*/  I2FP.F32.S32 R88, R88 ;  /* 0x0000005800587245 */ /* 0x000fe40000201400 */
[C---:B------:R-:W-:Y:S01]  /*6600*/  ISETP.GE.AND P1, PT, R97.reuse, R175, PT ;  /* 0x000000af6100720c */ /* 0x040fe20003f26270 */
[----:B------:R-:W-:Y:S01]  /*6610*/  FFMA.FTZ R84, R90, UR5, R84 ;  /* 0x000000055a547c23 */ /* 0x000fe20008010054 */
[----:B------:R-:W-:Y:S01]  /*6620*/  ISETP.GE.AND P0, PT, R97, R174, PT ;  /* 0x000000ae6100720c */ /* 0x000fe20003f06270 */
[C---:B------:R-:W-:Y:S01]  /*6630*/  FFMA.FTZ R122, R88.reuse, UR5, R85 ;  /* 0x00000005587a7c23 */ /* 0x040fe20008010055 */
[----:B------:R-:W-:Y:S01]  /*6640*/  I2FP.F32.S32 R97, R97 ;  /* 0x0000006100617245 */ /* 0x000fe20000201400 */
[----:B------:R-:W-:Y:S01]  /*6650*/  FFMA.FTZ R87, R88, UR5, R87 ;  /* 0x0000000558577c23 */ /* 0x000fe20008010057 */
[----:B------:R-:W-:Y:S01]  /*6660*/  VIADD R88, R2, 0x41 ;  /* 0x0000004102587836 */ /* 0x000fe20000000000 */
[----:B------:R-:W-:Y:S01]  /*6670*/  FSEL R124, R84, -INF , !P6 ;  /* 0xff800000547c7808 */ /* 0x000fe20007000000 */
[----:B------:R-:W-:-:S02]  /*6680*/  VIADD R85, R2, 0x40 ;  /* 0x0000004002557836 */ /* 0x000fc40000000000 */
[C---:B------:R-:W-:Y:S01]  /*6690*/  FFMA.FTZ R92, R97.reuse, UR5, R92 ;  /* 0x00000005615c7c23 */ /* 0x040fe2000801005c */
[----:B------:R-:W-:Y:S01]  /*66a0*/  FSEL R122, R122, -INF , !P2 ;  /* 0xff8000007a7a7808 */ /* 0x000fe20005000000 */
[----:B------:R-:W-:Y:S01]  /*66b0*/  FFMA.FTZ R94, R97, UR5, R94 ;  /* 0x00000005615e7c23 */ /* 0x000fe2000801005e */
[----:B------:R-:W-:Y:S01]  /*66c0*/  FSEL R143, R87, -INF , !P3 ;  /* 0xff800000578f7808 */ /* 0x000fe20005800000 */
[----:B------:R-:W-:Y:S01]  /*66d0*/  FFMA.FTZ R86, R90, UR5, R86 ;  /* 0x000000055a567c23 */ /* 0x000fe20008010056 */
[----:B------:R-:W-:Y:S01]  /*66e0*/  I2FP.F32.S32 R84, R88 ;  /* 0x0000005800547245 */ /* 0x000fe20000201400 */
[----:B------:R-:W-:Y:S01]  /*66f0*/  VIADD R90, R2, 0xe8 ;  /* 0x000000e8025a7836 */ /* 0x000fe20000000000 */
[C---:B------:R-:W-:Y:S02]  /*6700*/  ISETP.GE.AND P2, PT, R214.reuse, R175, PT ;  /* 0x000000afd600720c */ /* 0x040fe40003f46270 */
[----:B------:R-:W-:Y:S01]  /*6710*/  ISETP.GE.AND P3, PT, R214, R174, PT ;  /* 0x000000aed600720c */ /* 0x000fe20003f66270 */
[----:B------:R-:W-:Y:S01]  /*6720*/  FFMA.FTZ R119, R84, UR5, R81 ;  /* 0x0000000554777c23 */ /* 0x000fe20008010051 */
[----:B------:R-:W-:Y:S01]  /*6730*/  FSEL R107, R92, -INF , !P1 ;  /* 0xff8000005c6b7808 */ /* 0x000fe20004800000 */
[----:B------:R-:W-:Y:S01]  /*6740*/  FFMA.FTZ R83, R84, UR5, R83 ;  /* 0x0000000554537c23 */ /* 0x000fe20008010053 */
[----:B------:R-:W-:Y:S01]  /*6750*/  I2FP.F32.S32 R214, R214 ;  /* 0x000000d600d67245 */ /* 0x000fe20000201400 */
[----:B------:R-:W-:Y:S01]  /*6760*/  VIADD R84, R2, 0x49 ;  /* 0x0000004902547836 */ /* 0x000fe20000000000 */
[----:B------:R-:W-:-:S02]  /*6770*/  I2FP.F32.S32 R92, R96 ;  /* 0x00000060005c7245 */ /* 0x000fc40000201400 */
        /* <DEDUP_REMOVED lines=18> */
[----:B------:R-:W-:Y:S02]  /*68a0*/  I2FP.F32.S32 R85, R85 ;  /* 0x0000005500557245 */ /* 0x000fe40000201400 */
[----:B------:R-:W-:Y:S02]  /*68b0*/  I2FP.F32.S32 R76, R76 ;  /* 0x0000004c004c7245 */ /* 0x000fe40000201400 */
[----:B------:R-:W-:Y:S01]  /*68c0*/  FSEL R141, R86, -INF , !P5 ;  /* 0xff800000568d7808 */ /* 0x000fe20006800000 */
[----:B------:R-:W-:Y:S01]  /*68d0*/  FFMA.FTZ R80, R85, UR5, R80 ;  /* 0x0000000555507c23 */ /* 0x000fe20008010050 */
[-C--:B------:R-:W-:Y:S01]  /*68e0*/  ISETP.GE.AND P6, PT, R88, R175.reuse, PT ;  /* 0x000000af5800720c */ /* 0x080fe20003fc6270 */
[----:B------:R-:W-:Y:S01]  /*68f0*/  FFMA.FTZ R135, R76, UR5, R73 ;  /* 0x000000054c877c23 */ /* 0x000fe20008010049 */
[-C--:B------:R-:W-:Y:S01]  /*6900*/  ISETP.GE.AND P5, PT, R88, R174.reuse, PT ;  /* 0x000000ae5800720c */ /* 0x080fe20003fa6270 */
[----:B------:R-:W-:Y:S01]  /*6910*/  FFMA.FTZ R75, R76, UR5, R75 ;  /* 0x000000054c4b7c23 */ /* 0x000fe2000801004b */
[----:B------:R-:W-:Y:S01]  /*6920*/  FSEL R119, R119, -INF , !P6 ;  /* 0xff80000077777808 */ /* 0x000fe20007000000 */
[----:B------:R-:W-:Y:S01]  /*6930*/  FFMA.FTZ R82, R85, UR5, R82 ;  /* 0x0000000555527c23 */ /* 0x000fe20008010052 */
[----:B------:R-:W-:Y:S01]  /*6940*/  FSEL R248, R83, -INF , !P5 ;  /* 0xff80000053f87808 */ /* 0x000fe20006800000 */
[----:B------:R-:W-:Y:S01]  /*6950*/  VIADD R76, R2, 0x59 ;  /* 0x00000059024c7836 */ /* 0x000fe20000000000 */
[----:B------:R-:W-:Y:S01]  /*6960*/  ISETP.GE.AND P6, PT, R78, R175, PT ;  /* 0x000000af4e00720c */ /* 0x000fe20003fc6270 */
[----:B------:R-:W-:Y:S01]  /*6970*/  VIADD R73, R2, 0x58 ;  /* 0x0000005802497836 */ /* 0x000fe20000000000 */
[----:B------:R-:W-:Y:S01]  /*6980*/  ISETP.GE.AND P5, PT, R78, R174, PT ;  /* 0x000000ae4e00720c */ /* 0x000fe20003fa6270 */
[----:B------:R-:W-:Y:S01]  /*6990*/  VIADD R85, R2, 0xd9 ;  /* 0x000000d902557836 */ /* 0x000fe20000000000 */
[----:B------:R-:W-:Y:S01]  /*69a0*/  FSEL R120, R80, -INF , !P1 ;  /* 0xff80000050787808 */ /* 0x000fe20004800000 */
[----:B------:R-:W-:Y:S01]  /*69b0*/  VIADD R83, R2, 0xe1 ;  /* 0x000000e102537836 */ /* 0x000fe20000000000 */
[----:B------:R-:W-:-:S02]  /*69c0*/  I2FP.F32.S32 R78, R78 ;  /* 0x0000004e004e7245 */ /* 0x000fc40000201400 */
[----:B------:R-:W-:Y:S02]  /*69d0*/  FSEL R135, R135, -INF , !P2 ;  /* 0xff80000087877808 */ /* 0x000fe40005000000 */
[----:B------:R-:W-:Y:S01]  /*69e0*/  FSEL R210, R75, -INF , !P3 ;  /* 0xff8000004bd27808 */ /* 0x000fe20005800000 */
[C---:B------:R-:W-:Y:S01]  /*69f0*/  FFMA.FTZ R72, R78.reuse, UR5, R72 ;  /* 0x000000054e487c23 */ /* 0x040fe20008010048 */
[----:B------:R-:W-:Y:S01]  /*6a00*/  I2FP.F32.S32 R80, R84 ;  /* 0x0000005400507245 */ /* 0x000fe20000201400 */
[----:B------:R-:W-:Y:S01]  /*6a10*/  FFMA.FTZ R74, R78, UR5, R74 ;  /* 0x000000054e4a7c23 */ /* 0x000fe2000801004a */
[C---:B------:R-:W-:Y:S02]  /*6a20*/  ISETP.GE.AND P2, PT, R203.reuse, R175, PT ;  /* 0x000000afcb00720c */ /* 0x040fe40003f46270 */
[----:B------:R-:W-:Y:S01]  /*6a30*/  ISETP.GE.AND P3, PT, R203, R174, PT ;  /* 0x000000aecb00720c */ /* 0x000fe20003f66270 */
[C---:B------:R-:W-:Y:S01]  /*6a40*/  FFMA.FTZ R77, R80.reuse, UR5, R77 ;  /* 0x00000005504d7c23 */ /* 0x040fe2000801004d */
[----:B------:R-:W-:Y:S01]  /*6a50*/  I2FP.F32.S32 R203, R203 ;  /* 0x000000cb00cb7245 */ /* 0x000fe20000201400 */
[----:B------:R-:W-:Y:S01]  /*6a60*/  FFMA.FTZ R79, R80, UR5, R79 ;  /* 0x00000005504f7c23 */ /* 0x000fe2000801004f */
[----:B------:R-:W-:-:S02]  /*6a70*/  FSEL R249, R82, -INF , !P0 ;  /* 0xff80000052f97808 */ /* 0x000fc40004000000 */
[C---:B------:R-:W-:Y:S01]  /*6a80*/  ISETP.GE.AND P1, PT, R84.reuse, R175, PT ;  /* 0x000000af5400720c */ /* 0x040fe20003f26270 */
[C---:B------:R-:W-:Y:S01]  /*6a90*/  FFMA.FTZ R252, R203.reuse, UR5, R64 ;  /* 0x00000005cbfc7c23 */ /* 0x040fe20008010040 */
[----:B------:R-:W-:Y:S01]  /*6aa0*/  ISETP.GE.AND P0, PT, R84, R174, PT ;  /* 0x000000ae5400720c */ /* 0x000fe20003f06270 */
[----:B------:R-:W-:Y:S01]  /*6ab0*/  FFMA.FTZ R203, R203, UR5, R66 ;  /* 0x00000005cbcb7c23 */ /* 0x000fe20008010042 */
[----:B------:R-:W-:Y:S01]  /*6ac0*/  VIADD R64, R2, 0x69 ;  /* 0x0000006902407836 */ /* 0x000fe20000000000 */
[----:B------:R-:W-:Y:S01]  /*6ad0*/  FSEL R130, R72, -INF , !P6 ;  /* 0xff80000048827808 */ /* 0x000fe20007000000 */
[C---:B------:R-:W-:Y:S01]  /*6ae0*/  VIADD R66, R2.reuse, 0x68 ;  /* 0x0000006802427836 */ /* 0x040fe20000000000 */
[----:B------:R-:W-:Y:S01]  /*6af0*/  FSEL R129, R77, -INF , !P1 ;  /* 0xff8000004d817808 */ /* 0x000fe20004800000 */
[C---:B------:R-:W-:Y:S01]  /*6b00*/  VIADD R77, R2.reuse, 0xd8 ;  /* 0x000000d8024d7836 */ /* 0x040fe20000000000 */
[----:B------:R-:W-:Y:S01]  /*6b10*/  FSEL R213, R79, -INF , !P0 ;  /* 0xff8000004fd57808 */ /* 0x000fe20004000000 */
[----:B------:R-:W-:Y:S01]  /*6b20*/  VIADD R84, R2, 0xe0 ;  /* 0x000000e002547836 */ /* 0x000fe20000000000 */
[----:B------:R-:W-:-:S02]  /*6b30*/  I2FP.F32.S32 R72, R76 ;  /* 0x0000004c00487245 */ /* 0x000fc40000201400 */
[C---:B------:R-:W-:Y:S02]  /*6b40*/  ISETP.GE.AND P1, PT, R73.reuse, R175, PT ;  /* 0x000000af4900720c */ /* 0x040fe40003f26270 */
[-C--:B------:R-:W-:Y:S01]  /*6b50*/  ISETP.GE.AND P0, PT, R73, R174.reuse, PT ;  /* 0x000000ae4900720c */ /* 0x080fe20003f06270 */
[C---:B------:R-:W-:Y:S01]  /*6b60*/  FFMA.FTZ R69, R72.reuse, UR5, R69 ;  /* 0x0000000548457c23 */ /* 0x040fe20008010045 */
[----:B------:R-:W-:Y:S01]  /*6b70*/  I2FP.F32.S32 R73, R73 ;  /* 0x0000004900497245 */ /* 0x000fe20000201400 */
[----:B------:R-:W-:Y:S01]  /*6b80*/  FFMA.FTZ R71, R72, UR5, R71 ;  /* 0x0000000548477c23 */ /* 0x000fe20008010047 */
[----:B------:R-:W-:Y:S01]  /*6b90*/  FSEL R252, R252, -INF , !P2 ;  /* 0xff800000fcfc7808 */ /* 0x000fe20005000000 */
[----:B------:R-:W-:Y:S01]  /*6ba0*/  VIADD R72, R2, 0x61 ;  /* 0x0000006102487836 */ /* 0x000fe20000000000 */
[----:B------:R-:W-:Y:S01]  /*6bb0*/  FSEL R203, R203, -INF , !P3 ;  /* 0xff800000cbcb7808 */ /* 0x000fe20005800000 */
[C---:B------:R-:W-:Y:S01]  /*6bc0*/  FFMA.FTZ R68, R73.reuse, UR5, R68 ;  /* 0x0000000549447c23 */ /* 0x040fe20008010044 */
[C---:B------:R-:W-:Y:S01]  /*6bd0*/  ISETP.GE.AND P2, PT, R64.reuse, R175, PT ;  /* 0x000000af4000720c */ /* 0x040fe20003f46270 */
[----:B------:R-:W-:Y:S01]  /*6be0*/  FFMA.FTZ R70, R73, UR5, R70 ;  /* 0x0000000549467c23 */ /* 0x000fe20008010046 */
[----:B------:R-:W-:-:S02]  /*6bf0*/  ISETP.GE.AND P3, PT, R64, R174, PT ;  /* 0x000000ae4000720c */ /* 0x000fc40003f66270 */
[----:B------:R-:W-:Y:S02]  /*6c00*/  I2FP.F32.S32 R64, R64 ;  /* 0x0000004000407245 */ /* 0x000fe40000201400 */
[----:B------:R-:W-:Y:S02]  /*6c10*/  FSEL R211, R74, -INF , !P5 ;  /* 0xff8000004ad37808 */ /* 0x000fe40006800000 */
[-C--:B------:R-:W-:Y:S01]  /*6c20*/  ISETP.GE.AND P6, PT, R76, R175.reuse, PT ;  /* 0x000000af4c00720c */ /* 0x080fe20003fc6270 */
[----:B------:R-:W-:Y:S01]  /*6c30*/  FFMA.FTZ R247, R64, UR5, R61 ;  /* 0x0000000540f77c23 */ /* 0x000fe2000801003d */
[----:B------:R-:W-:Y:S01]  /*6c40*/  ISETP.GE.AND P5, PT, R76, R174, PT ;  /* 0x000000ae4c00720c */ /* 0x000fe20003fa6270 */
[----:B------:R-:W-:Y:S01]  /*6c50*/  FFMA.FTZ R63, R64, UR5, R63 ;  /* 0x00000005403f7c23 */ /* 0x000fe2000801003f */
[----:B------:R-:W-:Y:S01]  /*6c60*/  FSEL R231, R69, -INF , !P6 ;  /* 0xff80000045e77808 */ /* 0x000fe20007000000 */
[C---:B------:R-:W-:Y:S01]  /*6c70*/  VIADD R64, R2.reuse, 0x71 ;  /* 0x0000007102407836 */ /* 0x040fe20000000000 */
[----:B------:R-:W-:Y:S01]  /*6c80*/  FSEL R206, R71, -INF , !P5 ;  /* 0xff80000047ce7808 */ /* 0x000fe20006800000 */
[----:B------:R-:W-:Y:S01]  /*6c90*/  VIADD R61, R2, 0x70 ;  /* 0x00000070023d7836 */ /* 0x000fe20000000000 */
[----:B------:R-:W-:-:S02]  /*6ca0*/  ISETP.GE.AND P6, PT, R66, R175, PT ;  /* 0x000000af4200720c */ /* 0x000fc40003fc6270 */
[----:B------:R-:W-:Y:S02]  /*6cb0*/  ISETP.GE.AND P5, PT, R66, R174, PT ;  /* 0x000000ae4200720c */ /* 0x000fe40003fa6270 */
[----:B------:R-:W-:Y:S02]  /*6cc0*/  FSEL R232, R68, -INF , !P1 ;  /* 0xff80000044e87808 */ /* 0x000fe40004800000 */
[----:B------:R-:W-:Y:S02]  /*6cd0*/  I2FP.F32.S32 R66, R66 ;  /* 0x0000004200427245 */ /* 0x000fe40000201400 */
[----:B------:R-:W-:Y:S02]  /*6ce0*/  I2FP.F32.S32 R68, R72 ;  /* 0x0000004800447245 */ /* 0x000fe40000201400 */
[----:B------:R-:W-:Y:S01]  /*6cf0*/  FSEL R247, R247, -INF , !P2 ;  /* 0xff800000f7f77808 */ /* 0x000fe20005000000 */
[----:B------:R-:W-:Y:S01]  /*6d00*/  FFMA.FTZ R60, R66, UR5, R60 ;  /* 0x00000005423c7c23 */ /* 0x000fe2000801003c */
[----:B------:R-:W-:Y:S01]  /*6d10*/  FSEL R187, R63, -INF , !P3 ;  /* 0xff8000003fbb7808 */ /* 0x000fe20005800000 */
[----:B------:R-:W-:Y:S01]  /*6d20*/  FFMA.FTZ R65, R68, UR5, R65 ;  /* 0x0000000544417c23 */ /* 0x000fe20008010041 */
[----:B------:R-:W-:Y:S01]  /*6d30*/  ISETP.GE.AND P2, PT, R196, R175, PT ;  /* 0x000000afc400720c */ /* 0x000fe20003f46270 */
[----:B------:R-:W-:Y:S01]  /*6d40*/  FFMA.FTZ R67, R68, UR5, R67 ;  /* 0x0000000544437c23 */ /* 0x000fe20008010043 */
[----:B------:R-:W-:Y:S01]  /*6d50*/  ISETP.GE.AND P3, PT, R196, R174, PT ;  /* 0x000000aec400720c */ /* 0x000fe20003f66270 */
[----:B------:R-:W-:Y:S01]  /*6d60*/  FFMA.FTZ R62, R66, UR5, R62 ;  /* 0x00000005423e7c23 */ /* 0x000fe2000801003e */
[----:B------:R-:W-:-:S02]  /*6d70*/  I2FP.F32.S32 R196, R196 ;  /* 0x000000c400c47245 */ /* 0x000fc40000201400 */
[----:B------:R-:W-:Y:S02]  /*6d80*/  FSEL R209, R70, -INF , !P0 ;  /* 0xff80000046d17808 */ /* 0x000fe40004000000 */
[----:B------:R-:W-:Y:S01]  /*6d90*/  ISETP.GE.AND P1, PT, R72, R175, PT ;  /* 0x000000af4800720c */ /* 0x000fe20003f26270 */
[----:B------:R-:W-:Y:S01]  /*6da0*/  FFMA.FTZ R208, R196, UR5, R52 ;  /* 0x00000005c4d07c23 */ /* 0x000fe20008010034 */
[----:B------:R-:W-:Y:S01]  /*6db0*/  ISETP.GE.AND P0, PT, R72, R174, PT ;  /* 0x000000ae4800720c */ /* 0x000fe20003f06270 */
[----:B------:R-:W-:Y:S01]  /*6dc0*/  FFMA.FTZ R196, R196, UR5, R54 ;  /* 0x00000005c4c47c23 */ /* 0x000fe20008010036 */
        /* <DEDUP_REMOVED lines=8> */
[----:B------:R-:W-:Y:S01]  /*6e50*/  ISETP.GE.AND P0, PT, R61, R174, PT ;  /* 0x000000ae3d00720c */ /* 0x000fe20003f06270 */
[C---:B------:R-:W-:Y:S01]  /*6e60*/  FFMA.FTZ R57, R60.reuse, UR5, R57 ;  /* 0x000000053c397c23 */ /* 0x040fe20008010039 */
[----:B------:R-:W-:Y:S01]  /*6e70*/  I2FP.F32.S32 R61, R61 ;  /* 0x0000003d003d7245 */ /* 0x000fe20000201400 */
[----:B------:R-:W-:Y:S01]  /*6e80*/  FFMA.FTZ R59, R60, UR5, R59 ;  /* 0x000000053c3b7c23 */ /* 0x000fe2000801003b */
[----:B------:R-:W-:Y:S01]  /*6e90*/  FSEL R208, R208, -INF , !P2 ;  /* 0xff800000d0d07808 */ /* 0x000fe20005000000 */
[----:B------:R-:W-:Y:S01]  /*6ea0*/  VIADD R60, R2, 0x79 ;  /* 0x00000079023c7836 */ /* 0x000fe20000000000 */
[----:B------:R-:W-:Y:S01]  /*6eb0*/  FSEL R196, R196, -INF , !P3 ;  /* 0xff800000c4c47808 */ /* 0x000fe20005800000 */
[C---:B------:R-:W-:Y:S01]  /*6ec0*/  FFMA.FTZ R56, R61.reuse, UR5, R56 ;  /* 0x000000053d387c23 */ /* 0x040fe20008010038 */
[----:B------:R-:W-:Y:S01]  /*6ed0*/  FSEL R202, R62, -INF , !P5 ;  /* 0xff8000003eca7808 */ /* 0x000fe20006800000 */
[----:B------:R-:W-:Y:S01]  /*6ee0*/  FFMA.FTZ R58, R61, UR5, R58 ;  /* 0x000000053d3a7c23 */ /* 0x000fe2000801003a */
[----:B------:R-:W-:-:S02]  /*6ef0*/  ISETP.GE.AND P2, PT, R52, R175, PT ;  /* 0x000000af3400720c */ /* 0x000fc40003f46270 */
[-C--:B------:R-:W-:Y:S02]  /*6f00*/  ISETP.GE.AND P3, PT, R52, R174.reuse, PT ;  /* 0x000000ae3400720c */ /* 0x080fe40003f66270 */
[CC--:B------:R-:W-:Y:S02]  /*6f10*/  ISETP.GE.AND P6, PT, R64.reuse, R175.reuse, PT ;  /* 0x000000af4000720c */ /* 0x0c0fe40003fc6270 */
[----:B------:R-:W-:Y:S02]  /*6f20*/  ISETP.GE.AND P5, PT, R64, R174, PT ;  /* 0x000000ae4000720c */ /* 0x000fe40003fa6270 */
[----:B------:R-:W-:Y:S02]  /*6f30*/  I2FP.F32.S32 R52, R52 ;  /* 0x0000003400347245 */ /* 0x000fe40000201400 */
[----:B------:R-:W-:Y:S02]  /*6f40*/  FSEL R212, R57, -INF , !P6 ;  /* 0xff80000039d47808 */ /* 0x000fe40007000000 */
[----:B------:R-:W-:Y:S01]  /*6f50*/  FSEL R200, R59, -INF , !P5 ;  /* 0xff8000003bc87808 */ /* 0x000fe20006800000 */
[----:B------:R-:W-:Y:S01]  /*6f60*/  FFMA.FTZ R189, R52, UR5, R49 ;  /* 0x0000000534bd7c23 */ /* 0x000fe20008010031 */
[----:B------:R-:W-:Y:S01]  /*6f70*/  ISETP.GE.AND P6, PT, R54, R175, PT ;  /* 0x000000af3600720c */ /* 0x000fe20003fc6270 */
[----:B------:R-:W-:Y:S01]  /*6f80*/  FFMA.FTZ R51, R52, UR5, R51 ;  /* 0x0000000534337c23 */ /* 0x000fe20008010033 */
[----:B------:R-:W-:Y:S01]  /*6f90*/  ISETP.GE.AND P5, PT, R54, R174, PT ;  /* 0x000000ae3600720c */ /* 0x000fe20003fa6270 */
[----:B------:R-:W-:Y:S01]  /*6fa0*/  VIADD R52, R2, 0x89 ;  /* 0x0000008902347836 */ /* 0x000fe20000000000 */
[----:B------:R-:W-:Y:S01]  /*6fb0*/  FSEL R215, R56, -INF , !P1 ;  /* 0xff80000038d77808 */ /* 0x000fe20004800000 */
[----:B------:R-:W-:Y:S01]  /*6fc0*/  VIADD R49, R2, 0x88 ;  /* 0x0000008802317836 */ /* 0x000fe20000000000 */
[----:B------:R-:W-:-:S02]  /*6fd0*/  I2FP.F32.S32 R54, R54 ;  /* 0x0000003600367245 */ /* 0x000fc40000201400 */
[----:B------:R-:W-:Y:S02]  /*6fe0*/  I2FP.F32.S32 R56, R60 ;  /* 0x0000003c00387245 */ /* 0x000fe40000201400 */
[----:B------:R-:W-:Y:S01]  /*6ff0*/  FSEL R189, R189, -INF , !P2 ;  /* 0xff800000bdbd7808 */ /* 0x000fe20005000000 */
[----:B------:R-:W-:Y:S01]  /*7000*/  FFMA.FTZ R48, R54, UR5, R48 ;  /* 0x0000000536307c23 */ /* 0x000fe20008010030 */
[----:B------:R-:W-:Y:S01]  /*7010*/  FSEL R184, R51, -INF , !P3 ;  /* 0xff80000033b87808 */ /* 0x000fe20005800000 */
[C---:B------:R-:W-:Y:S01]  /*7020*/  FFMA.FTZ R53, R56.reuse, UR5, R53 ;  /* 0x0000000538357c23 */ /* 0x040fe20008010035 */
[C---:B------:R-:W-:Y:S01]  /*7030*/  ISETP.GE.AND P2, PT, R177.reuse, R175, PT ;  /* 0x000000afb100720c */ /* 0x040fe20003f46270 */
[----:B------:R-:W-:Y:S01]  /*7040*/  FFMA.FTZ R55, R56, UR5, R55 ;  /* 0x0000000538377c23 */ /* 0x000fe20008010037 */
[----:B------:R-:W-:Y:S01]  /*7050*/  ISETP.GE.AND P3, PT, R177, R174, PT ;  /* 0x000000aeb100720c */ /* 0x000fe20003f66270 */
[----:B------:R-:W-:Y:S01]  /*7060*/  FFMA.FTZ R50, R54, UR5, R50 ;  /* 0x0000000536327c23 */ /* 0x000fe20008010032 */
[----:B------:R-:W-:-:S02]  /*7070*/  FSEL R201, R58, -INF , !P0 ;  /* 0xff8000003ac97808 */ /* 0x000fc40004000000 */
[----:B------:R-:W-:Y:S02]  /*7080*/  I2FP.F32.S32 R177, R177 ;  /* 0x000000b100b17245 */ /* 0x000fe40000201400 */
[CC--:B------:R-:W-:Y:S02]  /*7090*/  ISETP.GE.AND P1, PT, R60.reuse, R175.reuse, PT ;  /* 0x000000af3c00720c */ /* 0x0c0fe40003f26270 */
[----:B------:R-:W-:Y:S01]  /*70a0*/  ISETP.GE.AND P0, PT, R60, R174, PT ;  /* 0x000000ae3c00720c */ /* 0x000fe20003f06270 */
[C---:B------:R-:W-:Y:S01]  /*70b0*/  FFMA.FTZ R197, R177.reuse, UR5, R40 ;  /* 0x00000005b1c57c23 */ /* 0x040fe20008010028 */
[----:B------:R-:W-:Y:S01]  /*70c0*/  FSEL R205, R48, -INF , !P6 ;  /* 0xff80000030cd7808 */ /* 0x000fe20007000000 */
[----:B------:R-:W-:Y:S01]  /*70d0*/  FFMA.FTZ R177, R177, UR5, R42 ;  /* 0x00000005b1b17c23 */ /* 0x000fe2000801002a */
[----:B------:R-:W-:Y:S01]  /*70e0*/  FSEL R207, R53, -INF , !P1 ;  /* 0xff80000035cf7808 */ /* 0x000fe20004800000 */
[C---:B------:R-:W-:Y:S01]  /*70f0*/  VIADD R40, R2.reuse, 0x99 ;  /* 0x0000009902287836 */ /* 0x040fe20000000000 */
[----:B------:R-:W-:Y:S01]  /*7100*/  FSEL R194, R55, -INF , !P0 ;  /* 0xff80000037c27808 */ /* 0x000fe20004000000 */
[C---:B------:R-:W-:Y:S01]  /*7110*/  VIADD R42, R2.reuse, 0x98 ;  /* 0x00000098022a7836 */ /* 0x040fe20000000000 */
[----:B------:R-:W-:Y:S01]  /*7120*/  I2FP.F32.S32 R48, R52 ;  /* 0x0000003400307245 */ /* 0x000fe20000201400 */
[----:B------:R-:W-:Y:S01]  /*7130*/  VIADD R60, R2, 0xa8 ;  /* 0x000000a8023c7836 */ /* 0x000fe20000000000 */
[----:B------:R-:W-:-:S02]  /*7140*/  ISETP.GE.AND P1, PT, R49, R175, PT ;  /* 0x000000af3100720c */ /* 0x000fc40003f26270 */
[-C--:B------:R-:W-:Y:S01]  /*7150*/  ISETP.GE.AND P0, PT, R49, R174.reuse, PT ;  /* 0x000000ae3100720c */ /* 0x080fe20003f06270 */
[C---:B------:R-:W-:Y:S01]  /*7160*/  FFMA.FTZ R45, R48.reuse, UR5, R45 ;  /* 0x00000005302d7c23 */ /* 0x040fe2000801002d */
[----:B------:R-:W-:Y:S01]  /*7170*/  I2FP.F32.S32 R49, R49 ;  /* 0x0000003100317245 */ /* 0x000fe20000201400 */
[----:B------:R-:W-:Y:S01]  /*7180*/  FFMA.FTZ R47, R48, UR5, R47 ;  /* 0x00000005302f7c23 */ /* 0x000fe2000801002f */
[----:B------:R-:W-:Y:S01]  /*7190*/  FSEL R185, R50, -INF , !P5 ;  /* 0xff80000032b97808 */ /* 0x000fe20006800000 */
[----:B------:R-:W-:Y:S01]  /*71a0*/  VIADD R48, R2, 0x91 ;  /* 0x0000009102307836 */ /* 0x000fe20000000000 */
[C---:B------:R-:W-:Y:S01]  /*71b0*/  ISETP.GE.AND P6, PT, R52.reuse, R175, PT ;  /* 0x000000af3400720c */ /* 0x040fe20003fc6270 */
[C---:B------:R-:W-:Y:S01]  /*71c0*/  FFMA.FTZ R44, R49.reuse, UR5, R44 ;  /* 0x00000005312c7c23 */ /* 0x040fe2000801002c */
[----:B------:R-:W-:Y:S01]  /*71d0*/  ISETP.GE.AND P5, PT, R52, R174, PT ;  /* 0x000000ae3400720c */ /* 0x000fe20003fa6270 */
[----:B------:R-:W-:Y:S01]  /*71e0*/  FFMA.FTZ R46, R49, UR5, R46 ;  /* 0x00000005312e7c23 */ /* 0x000fe2000801002e */
[----:B------:R-:W-:-:S02]  /*71f0*/  FSEL R197, R197, -INF , !P2 ;  /* 0xff800000c5c57808 */ /* 0x000fc40005000000 */
[----:B------:R-:W-:Y:S02]  /*7200*/  FSEL R177, R177, -INF , !P3 ;  /* 0xff800000b1b17808 */ /* 0x000fe40005800000 */
        /* <DEDUP_REMOVED lines=10> */
[----:B------:R-:W-:-:S02]  /*72b0*/  FSEL R198, R44, -INF , !P1 ;  /* 0xff8000002cc67808 */ /* 0x000fc40004800000 */
[----:B------:R-:W-:Y:S02]  /*72c0*/  I2FP.F32.S32 R42, R42 ;  /* 0x0000002a002a7245 */ /* 0x000fe40000201400 */
[----:B------:R-:W-:Y:S02]  /*72d0*/  I2FP.F32.S32 R44, R48 ;  /* 0x00000030002c7245 */ /* 0x000fe40000201400 */
[----:B------:R-:W-:Y:S01]  /*72e0*/  FSEL R182, R137, -INF , !P2 ;  /* 0xff80000089b67808 */ /* 0x000fe20005000000 */
[C---:B------:R-:W-:Y:S01]  /*72f0*/  FFMA.FTZ R136, R42.reuse, UR5, R136 ;  /* 0x000000052a887c23 */ /* 0x040fe20008010088 */
[----:B------:R-:W-:Y:S01]  /*7300*/  FFMA.FTZ R138, R42, UR5, R138 ;  /* 0x000000052a8a7c23 */ /* 0x000fe2000801008a */
[----:B------:R-:W-:Y:S01]  /*7310*/  FFMA.FTZ R41, R44, UR5, R41 ;  /* 0x000000052c297c23 */ /* 0x000fe20008010029 */
[----:B------:R-:W-:Y:S01]  /*7320*/  FSEL R169, R139, -INF , !P3 ;  /* 0xff8000008ba97808 */ /* 0x000fe20005800000 */
[----:B------:R-:W-:Y:S01]  /*7330*/  VIADD R42, R2, 0xa0 ;  /* 0x000000a0022a7836 */ /* 0x000fe20000000000 */
[-C--:B------:R-:W-:Y:S01]  /*7340*/  ISETP.GE.AND P1, PT, R48, R175.reuse, PT ;  /* 0x000000af3000720c */ /* 0x080fe20003f26270 */
[----:B------:R-:W-:Y:S01]  /*7350*/  FFMA.FTZ R43, R44, UR5, R43 ;  /* 0x000000052c2b7c23 */ /* 0x000fe2000801002b */
[----:B------:R-:W-:-:S02]  /*7360*/  ISETP.GE.AND P2, PT, R60, R175, PT ;  /* 0x000000af3c00720c */ /* 0x000fc40003f46270 */
[----:B------:R-:W-:Y:S02]  /*7370*/  ISETP.GE.AND P3, PT, R60, R174, PT ;  /* 0x000000ae3c00720c */ /* 0x000fe40003f66270 */
[----:B------:R-:W-:Y:S02]  /*7380*/  I2FP.F32.S32 R60, R60 ;  /* 0x0000003c003c7245 */ /* 0x000fe40000201400 */
[----:B------:R-:W-:Y:S02]  /*7390*/  FSEL R186, R136, -INF , !P6 ;  /* 0xff80000088ba7808 */ /* 0x000fe40007000000 */
[----:B------:R-:W-:Y:S01]  /*73a0*/  FSEL R176, R138, -INF , !P5 ;  /* 0xff8000008ab07808 */ /* 0x000fe20006800000 */
[C---:B------:R-:W-:Y:S01]  /*73b0*/  FFMA.FTZ R171, R60.reuse, UR5, R24 ;  /* 0x000000053cab7c23 */ /* 0x040fe20008010018 */
[----:B------:R-:W-:Y:S01]  /*73c0*/  FSEL R195, R41, -INF , !P1 ;  /* 0xff80000029c37808 */ /* 0x000fe20004800000 */
[----:B------:R-:W-:Y:S01]  /*73d0*/  FFMA.FTZ R60, R60, UR5, R26 ;  /* 0x000000053c3c7c23 */ /* 0x000fe2000801001a */
[----:B------:R-:W-:Y:S01]  /*73e0*/  ISETP.GE.AND P6, PT, R40, R175, PT ;  /* 0x000000af2800720c */ /* 0x000fe20003fc6270 */
[----:B------:R-:W-:Y:S01]  /*73f0*/  VIADD R24, R2, 0xb1 ;  /* 0x000000b102187836 */ /* 0x000fe20000000000 */
[----:B------:R-:W-:Y:S01]  /*7400*/  ISETP.GE.AND P5, PT, R40, R174, PT ;  /* 0x000000ae2800720c */ /* 0x000fe20003fa6270 */
[----:B------:R-:W-:Y:S01]  /*7410*/  VIADD R26, R2, 0xb0 ;  /* 0x000000b0021a7836 */ /* 0x000fe20000000000 */
[----:B------:R-:W-:-:S02]  /*7420*/  I2FP.F32.S32 R41, R42 ;  /* 0x0000002a00297245 */ /* 0x000fc40000201400 */
[----:B------:R-:W-:Y:S02]  /*7430*/  I2FP.F32.S32 R40, R40 ;  /* 0x0000002800287245 */ /* 0x000fe40000201400 */
[----:B------:R-:W-:Y:S01]  /*7440*/  FSEL R183, R46, -INF , !P0 ;  /* 0xff8000002eb77808 */ /* 0x000fe20004000000 */
[C---:B------:R-:W-:Y:S01]  /*7450*/  FFMA.FTZ R28, R41.reuse, UR5, R28 ;  /* 0x00000005291c7c23 */ /* 0x040fe2000801001c */
[----:B------:R-:W-:Y:S01]  /*7460*/  ISETP.GE.AND P1, PT, R42, R175, PT ;  /* 0x000000af2a00720c */ /* 0x000fe20003f26270 */
[C---:B------:R-:W-:Y:S01]  /*7470*/  FFMA.FTZ R29, R40.reuse, UR5, R29 ;  /* 0x00000005281d7c23 */ /* 0x040fe2000801001d */
[----:B------:R-:W-:Y:S01]  /*7480*/  FFMA.FTZ R31, R40, UR5, R31 ;  /* 0x00000005281f7c23 */ /* 0x000fe2000801001f */
[----:B------:R-:W-:Y:S01]  /*7490*/  VIADD R40, R2, 0xa9 ;  /* 0x000000a902287836 */ /* 0x000fe20000000000 */
        /* <DEDUP_REMOVED lines=9> */
[C---:B------:R-:W-:Y:S01]  /*7530*/  FFMA.FTZ R64, R24.reuse, UR5, R21 ;  /* 0x0000000518407c23 */ /* 0x040fe20008010015 */
[----:B------:R-:W-:Y:S01]  /*7540*/  FSEL R138, R31, -INF , !P5 ;  /* 0xff8000001f8a7808 */ /* 0x000fe20006800000 */
[----:B------:R-:W-:Y:S01]  /*7550*/  FFMA.FTZ R23, R24, UR5, R23 ;  /* 0x0000000518177c23 */ /* 0x000fe20008010017 */
[----:B------:R-:W-:Y:S01]  /*7560*/  FSEL R178, R43, -INF , !P0 ;  /* 0xff8000002bb27808 */ /* 0x000fe20004000000 */
[C---:B------:R-:W-:Y:S01]  /*7570*/  VIADD R21, R2.reuse, 0xb8 ;  /* 0x000000b802157836 */ /* 0x040fe20000000000 */
[----:B------:R-:W-:Y:S01]  /*7580*/  I2FP.F32.S32 R28, R40 ;  /* 0x00000028001c7245 */ /* 0x000fe20000201400 */
[----:B------:R-:W-:Y:S01]  /*7590*/  VIADD R24, R2, 0xb9 ;  /* 0x000000b902187836 */ /* 0x000fe20000000000 */
[----:B------:R-:W-:-:S02]  /*75a0*/  ISETP.GE.AND P6, PT, R26, R175, PT ;  /* 0x000000af1a00720c */ /* 0x000fc40003fc6270 */
[-C--:B------:R-:W-:Y:S01]  /*75b0*/  ISETP.GE.AND P5, PT, R26, R174.reuse, PT ;  /* 0x000000ae1a00720c */ /* 0x080fe20003fa6270 */
[----:B------:R-:W-:Y:S01]  /*75c0*/  FFMA.FTZ R25, R28, UR5, R25 ;  /* 0x000000051c197c23 */ /* 0x000fe20008010019 */
[----:B------:R-:W-:Y:S01]  /*75d0*/  ISETP.GE.AND P0, PT, R42, R174, PT ;  /* 0x000000ae2a00720c */ /* 0x000fe20003f06270 */
[----:B------:R-:W-:Y:S01]  /*75e0*/  FFMA.FTZ R27, R28, UR5, R27 ;  /* 0x000000051c1b7c23 */ /* 0x000fe2000801001b */
[----:B------:R-:W-:Y:S02]  /*75f0*/  I2FP.F32.S32 R26, R26 ;  /* 0x0000001a001a7245 */ /* 0x000fe40000201400 */
[----:B------:R-:W-:Y:S02]  /*7600*/  FSEL R142, R30, -INF , !P0 ;  /* 0xff8000001e8e7808 */ /* 0x000fe40004000000 */
[----:B------:R-:W-:Y:S01]  /*7610*/  ISETP.GE.AND P1, PT, R40, R175, PT ;  /* 0x000000af2800720c */ /* 0x000fe20003f26270 */
[----:B------:R-:W-:Y:S01]  /*7620*/  FFMA.FTZ R20, R26, UR5, R20 ;  /* 0x000000051a147c23 */ /* 0x000fe20008010014 */
[----:B------:R-:W-:Y:S01]  /*7630*/  ISETP.GE.AND P0, PT, R40, R174, PT ;  /* 0x000000ae2800720c */ /* 0x000fe20003f06270 */
[----:B------:R-:W-:Y:S01]  /*7640*/  FFMA.FTZ R22, R26, UR5, R22 ;  /* 0x000000051a167c23 */ /* 0x000fe20008010016 */
[----:B------:R-:W-:-:S02]  /*7650*/  FSEL R64, R64, -INF , !P2 ;  /* 0xff80000040407808 */ /* 0x000fc40005000000 */
[----:B------:R-:W-:Y:S02]  /*7660*/  FSEL R61, R23, -INF , !P3 ;  /* 0xff800000173d7808 */ /* 0x000fe40005800000 */
[C---:B------:R-:W-:Y:S02]  /*7670*/  ISETP.GE.AND P2, PT, R65.reuse, R175, PT ;  /* 0x000000af4100720c */ /* 0x040fe40003f46270 */
[----:B------:R-:W-:Y:S02]  /*7680*/  ISETP.GE.AND P3, PT, R65, R174, PT ;  /* 0x000000ae4100720c */ /* 0x000fe40003f66270 */
[----:B------:R-:W-:Y:S02]  /*7690*/  FSEL R170, R25, -INF , !P1 ;  /* 0xff80000019aa7808 */ /* 0x000fe40004800000 */
[----:B------:R-:W-:Y:S02]  /*76a0*/  FSEL R63, R27, -INF , !P0 ;  /* 0xff8000001b3f7808 */ /* 0x000fe40004000000 */
[----:B------:R-:W-:-:S02]  /*76b0*/  I2FP.F32.S32 R65, R65 ;  /* 0x0000004100417245 */ /* 0x000fc40000201400 */
[C---:B------:R-:W-:Y:S02]  /*76c0*/  ISETP.GE.AND P1, PT, R21.reuse, R175, PT ;  /* 0x000000af1500720c */ /* 0x040fe40003f26270 */
[----:B------:R-:W-:Y:S01]  /*76d0*/  ISETP.GE.AND P0, PT, R21, R174, PT ;  /* 0x000000ae1500720c */ /* 0x000fe20003f06270 */
[C---:B------:R-:W-:Y:S01]  /*76e0*/  FFMA.FTZ R68, R65.reuse, UR5, R12 ;  /* 0x0000000541447c23 */ /* 0x040fe2000801000c */
[----:B------:R-:W-:Y:S01]  /*76f0*/  FSEL R168, R20, -INF , !P6 ;  /* 0xff80000014a87808 */ /* 0x000fe20007000000 */
[----:B------:R-:W-:Y:S01]  /*7700*/  FFMA.FTZ R65, R65, UR5, R14 ;  /* 0x0000000541417c23 */ /* 0x000fe2000801000e */
[----:B------:R-:W-:Y:S01]  /*7710*/  I2FP.F32.S32 R21, R21 ;  /* 0x0000001500157245 */ /* 0x000fe20000201400 */
[C---:B------:R-:W-:Y:S01]  /*7720*/  VIADD R12, R2.reuse, 0xc9 ;  /* 0x000000c9020c7836 */ /* 0x040fe20000000000 */
[----:B------:R-:W-:Y:S01]  /*7730*/  I2FP.F32.S32 R20, R24 ;  /* 0x0000001800147245 */ /* 0x000fe20000201400 */
[----:B------:R-:W-:Y:S01]  /*7740*/  VIADD R14, R2, 0xc8 ;  /* 0x000000c8020e7836 */ /* 0x000fe20000000000 */
[----:B------:R-:W-:Y:S01]  /*7750*/  FSEL R68, R68, -INF , !P2 ;  /* 0xff80000044447808 */ /* 0x000fe20005000000 */
[----:B------:R-:W-:Y:S01]  /*7760*/  FFMA.FTZ R16, R21, UR5, R16 ;  /* 0x0000000515107c23 */ /* 0x000fe20008010010 */
[----:B------:R-:W-:Y:S01]  /*7770*/  FSEL R65, R65, -INF , !P3 ;  /* 0xff80000041417808 */ /* 0x000fe20005800000 */
[C---:B------:R-:W-:Y:S01]  /*7780*/  FFMA.FTZ R17, R20.reuse, UR5, R17 ;  /* 0x0000000514117c23 */ /* 0x040fe20008010011 */
[----:B------:R-:W-:Y:S01]  /*7790*/  FFMA.FTZ R19, R20, UR5, R19 ;  /* 0x0000000514137c23 */ /* 0x000fe20008010013 */
[----:B------:R-:W-:Y:S01]  /*77a0*/  VIADD R20, R2, 0xc1 ;  /* 0x000000c102147836 */ /* 0x000fe20000000000 */
[----:B------:R-:W-:Y:S01]  /*77b0*/  FSEL R70, R16, -INF , !P1 ;  /* 0xff80000010467808 */ /* 0x000fe20004800000 */
[----:B------:R-:W-:Y:S01]  /*77c0*/  FFMA.FTZ R18, R21, UR5, R18 ;  /* 0x0000000515127c23 */ /* 0x000fe20008010012 */
[----:B------:R-:W-:-:S02]  /*77d0*/  ISETP.GE.AND P2, PT, R12, R175, PT ;  /* 0x000000af0c00720c */ /* 0x000fc40003f46270 */
[----:B------:R-:W-:Y:S02]  /*77e0*/  ISETP.GE.AND P3, PT, R12, R174, PT ;  /* 0x000000ae0c00720c */ /* 0x000fe40003f66270 */
[----:B------:R-:W-:Y:S02]  /*77f0*/  I2FP.F32.S32 R16, R20 ;  /* 0x0000001400107245 */ /* 0x000fe40000201400 */
[----:B------:R-:W-:Y:S02]  /*7800*/  I2FP.F32.S32 R12, R12 ;  /* 0x0000000c000c7245 */ /* 0x000fe40000201400 */
[----:B------:R-:W-:Y:S01]  /*7810*/  FSEL R62, R22, -INF , !P5 ;  /* 0xff800000163e7808 */ /* 0x000fe20006800000 */
[----:B------:R-:W-:Y:S01]  /*7820*/  FFMA.FTZ R13, R16, UR5, R13 ;  /* 0x00000005100d7c23 */ /* 0x000fe2000801000d */
[----:B------:R-:W-:Y:S01]  /*7830*/  FSEL R67, R18, -INF , !P0 ;  /* 0xff80000012437808 */ /* 0x000fe20004000000 */
[----:B------:R-:W-:Y:S01]  /*7840*/  FFMA.FTZ R15, R16, UR5, R15 ;  /* 0x00000005100f7c23 */ /* 0x000fe2000801000f */
[----:B------:R-:W-:Y:S01]  /*7850*/  FFMA.FTZ R74, R12, UR5, R9 ;  /* 0x000000050c4a7c23 */ /* 0x000fe20008010009 */
[-C--:B------:R-:W-:Y:S01]  /*7860*/  ISETP.GE.AND P6, PT, R24, R175.reuse, PT ;  /* 0x000000af1800720c */ /* 0x080fe20003fc6270 */
[----:B------:R-:W-:Y:S01]  /*7870*/  VIADD R9, R2, 0xd0 ;  /* 0x000000d002097836 */ /* 0x000fe20000000000 */
[-C--:B------:R-:W-:Y:S01]  /*7880*/  ISETP.GE.AND P5, PT, R24, R174.reuse, PT ;  /* 0x000000ae1800720c */ /* 0x080fe20003fa6270 */
[----:B------:R-:W-:Y:S01]  /*7890*/  FFMA.FTZ R11, R12, UR5, R11 ;  /* 0x000000050c0b7c23 */ /* 0x000fe2000801000b */
[----:B------:R-:W-:Y:S01]  /*78a0*/  ISETP.GE.AND P1, PT, R20, R175, PT ;  /* 0x000000af1400720c */ /* 0x000fe20003f26270 */
[----:B------:R-:W-:Y:S01]  /*78b0*/  VIADD R12, R2, 0xd1 ;  /* 0x000000d1020c7836 */ /* 0x000fe20000000000 */
[----:B------:R-:W-:-:S02]  /*78c0*/  ISETP.GE.AND P0, PT, R20, R174, PT ;  /* 0x000000ae1400720c */ /* 0x000fc40003f06270 */
        /* <DEDUP_REMOVED lines=8> */
[----:B------:R-:W-:Y:S02]  /*7950*/  I2FP.F32.S32 R14, R14 ;  /* 0x0000000e000e7245 */ /* 0x000fe40000201400 */
[----:B------:R-:W-:Y:S02]  /*7960*/  I2FP.F32.S32 R9, R9 ;  /* 0x0000000900097245 */ /* 0x000fe40000201400 */
[----:B------:R-:W-:Y:S01]  /*7970*/  FSEL R74, R74, -INF , !P2 ;  /* 0xff8000004a4a7808 */ /* 0x000fe20005000000 */
[C---:B------:R-:W-:Y:S01]  /*7980*/  FFMA.FTZ R8, R14.reuse, UR5, R8 ;  /* 0x000000050e087c23 */ /* 0x040fe20008010008 */
[----:B------:R-:W-:Y:S01]  /*7990*/  FFMA.FTZ R10, R14, UR5, R10 ;  /* 0x000000050e0a7c23 */ /* 0x000fe2000801000a */
[C---:B------:R-:W-:Y:S01]  /*79a0*/  FFMA.FTZ R4, R9.reuse, UR5, R4 ;  /* 0x0000000509047c23 */ /* 0x040fe20008010004 */
[----:B------:R-:W-:Y:S01]  /*79b0*/  FFMA.FTZ R6, R9, UR5, R6 ;  /* 0x0000000509067c23 */ /* 0x000fe20008010006 */
[----:B------:R-:W-:-:S02]  /*79c0*/  FSEL R71, R11, -INF , !P3 ;  /* 0xff8000000b477808 */ /* 0x000fc40005800000 */
[----:B------:R-:W-:Y:S02]  /*79d0*/  FSEL R75, R8, -INF , !P6 ;  /* 0xff800000084b7808 */ /* 0x000fe40007000000 */
[----:B------:R-:W-:Y:S01]  /*79e0*/  FSEL R82, R4, -INF , !P1 ;  /* 0xff80000004527808 */ /* 0x000fe20004800000 */
[----:B------:R-:W-:Y:S01]  /*79f0*/  VIADD R4, R2, 0xf1 ;  /* 0x000000f102047836 */ /* 0x000fe20000000000 */
[----:B------:R-:W-:Y:S02]  /*7a00*/  FSEL R79, R6, -INF , !P0 ;  /* 0xff800000064f7808 */ /* 0x000fe40004000000 */
[----:B------:R-:W-:Y:S02]  /*7a10*/  I2FP.F32.S32 R8, R12 ;  /* 0x0000000c00087245 */ /* 0x000fe40000201400 */
[C---:B------:R-:W-:Y:S02]  /*7a20*/  ISETP.GE.AND P1, PT, R85.reuse, R175, PT ;  /* 0x000000af5500720c */ /* 0x040fe40003f26270 */
[----:B------:R-:W-:Y:S01]  /*7a30*/  ISETP.GE.AND P0, PT, R85, R174, PT ;  /* 0x000000ae5500720c */ /* 0x000fe20003f06270 */
[C---:B------:R-:W-:Y:S01]  /*7a40*/  FFMA.FTZ R5, R8.reuse, UR5, R5 ;  /* 0x0000000508057c23 */ /* 0x040fe20008010005 */
[----:B------:R-:W-:Y:S01]  /*7a50*/  I2FP.F32.S32 R85, R85 ;  /* 0x0000005500557245 */ /* 0x000fe20000201400 */
[----:B------:R-:W-:Y:S01]  /*7a60*/  FFMA.FTZ R7, R8, UR5, R7 ;  /* 0x0000000508077c23 */ /* 0x000fe20008010007 */
[----:B------:R-:W-:-:S02]  /*7a70*/  ISETP.GE.AND P2, PT, R77, R175, PT ;  /* 0x000000af4d00720c */ /* 0x000fc40003f46270 */
[-C--:B------:R-:W-:Y:S01]  /*7a80*/  ISETP.GE.AND P3, PT, R77, R174.reuse, PT ;  /* 0x000000ae4d00720c */ /* 0x080fe20003f66270 */
[C---:B------:R-:W-:Y:S01]  /*7a90*/  FFMA.FTZ R88, R85.reuse, UR5, R161 ;  /* 0x0000000555587c23 */ /* 0x040fe200080100a1 */
[----:B------:R-:W-:Y:S01]  /*7aa0*/  I2FP.F32.S32 R77, R77 ;  /* 0x0000004d004d7245 */ /* 0x000fe20000201400 */
[----:B------:R-:W-:Y:S01]  /*7ab0*/  FFMA.FTZ R85, R85, UR5, R163 ;  /* 0x0000000555557c23 */ /* 0x000fe200080100a3 */
[----:B------:R-:W-:Y:S02]  /*7ac0*/  FSEL R72, R10, -INF , !P5 ;  /* 0xff8000000a487808 */ /* 0x000fe40006800000 */
[C---:B------:R-:W-:Y:S01]  /*7ad0*/  ISETP.GE.AND P6, PT, R12.reuse, R175, PT ;  /* 0x000000af0c00720c */ /* 0x040fe20003fc6270 */
[C---:B------:R-:W-:Y:S01]  /*7ae0*/  FFMA.FTZ R80, R77.reuse, UR5, R160 ;  /* 0x000000054d507c23 */ /* 0x040fe200080100a0 */
[----:B------:R-:W-:Y:S01]  /*7af0*/  ISETP.GE.AND P5, PT, R12, R174, PT ;  /* 0x000000ae0c00720c */ /* 0x000fe20003fa6270 */
[----:B------:R-:W-:Y:S01]  /*7b00*/  FFMA.FTZ R77, R77, UR5, R162 ;  /* 0x000000054d4d7c23 */ /* 0x000fe200080100a2 */
[----:B------:R-:W-:Y:S01]  /*7b10*/  FSEL R81, R5, -INF , !P6 ;  /* 0xff80000005517808 */ /* 0x000fe20007000000 */
[----:B------:R-:W-:Y:S01]  /*7b20*/  VIADD R5, R2, 0xf8 ;  /* 0x000000f802057836 */ /* 0x000fe20000000000 */
[----:B------:R-:W-:-:S02]  /*7b30*/  FSEL R78, R7, -INF , !P5 ;  /* 0xff800000074e7808 */ /* 0x000fc40006800000 */
        /* <DEDUP_REMOVED lines=15> */
[----:B------:R-:W-:Y:S02]  /*7c30*/  ISETP.GE.AND P3, PT, R83, R174, PT ;  /* 0x000000ae5300720c */ /* 0x000fe40003f66270 */
[----:B------:R-:W-:-:S02]  /*7c40*/  I2FP.F32.S32 R83, R83 ;  /* 0x0000005300537245 */ /* 0x000fc40000201400 */
[----:B------:R-:W-:Y:S02]  /*7c50*/  FSEL R87, R87, -INF , !P6 ;  /* 0xff80000057577808 */ /* 0x000fe40007000000 */
[----:B------:R-:W-:Y:S01]  /*7c60*/  FSEL R84, R84, -INF , !P5 ;  /* 0xff80000054547808 */ /* 0x000fe20006800000 */
[C---:B------:R-:W-:Y:S01]  /*7c70*/  FFMA.FTZ R86, R83.reuse, UR5, R157 ;  /* 0x0000000553567c23 */ /* 0x040fe2000801009d */
[----:B------:R-:W-:Y:S01]  /*7c80*/  FFMA.FTZ R83, R83, UR5, R159 ;  /* 0x0000000553537c23 */ /* 0x000fe2000801009f */
[C---:B------:R-:W-:Y:S02]  /*7c90*/  ISETP.GE.AND P6, PT, R89.reuse, R175, PT ;  /* 0x000000af5900720c */ /* 0x040fe40003fc6270 */
[----:B------:R-:W-:Y:S02]  /*7ca0*/  ISETP.GE.AND P5, PT, R89, R174, PT ;  /* 0x000000ae5900720c */ /* 0x000fe40003fa6270 */
[----:B------:R-:W-:Y:S02]  /*7cb0*/  I2FP.F32.S32 R89, R89 ;  /* 0x0000005900597245 */ /* 0x000fe40000201400 */
[----:B------:R-:W-:-:S02]  /*7cc0*/  FSEL R92, R92, -INF , !P1 ;  /* 0xff8000005c5c7808 */ /* 0x000fc40004800000 */
[----:B------:R-:W-:Y:S01]  /*7cd0*/  FSEL R90, R90, -INF , !P0 ;  /* 0xff8000005a5a7808 */ /* 0x000fe20004000000 */
[C---:B------:R-:W-:Y:S01]  /*7ce0*/  FFMA.FTZ R91, R89.reuse, UR5, R153 ;  /* 0x00000005595b7c23 */ /* 0x040fe20008010099 */
[CC--:B------:R-:W-:Y:S01]  /*7cf0*/  ISETP.GE.AND P1, PT, R4.reuse, R175.reuse, PT ;  /* 0x000000af0400720c */ /* 0x0c0fe20003f26270 */
[----:B------:R-:W-:Y:S01]  /*7d00*/  FFMA.FTZ R89, R89, UR5, R155 ;  /* 0x0000000559597c23 */ /* 0x000fe2000801009b */
[----:B------:R-:W-:Y:S02]  /*7d10*/  ISETP.GE.AND P0, PT, R4, R174, PT ;  /* 0x000000ae0400720c */ /* 0x000fe40003f06270 */
[----:B------:R-:W-:Y:S02]  /*7d20*/  I2FP.F32.S32 R4, R4 ;  /* 0x0000000400047245 */ /* 0x000fe40000201400 */
[----:B------:R-:W-:Y:S02]  /*7d30*/  FSEL R86, R86, -INF , !P2 ;  /* 0xff80000056567808 */ /* 0x000fe40005000000 */
[----:B------:R-:W-:Y:S01]  /*7d40*/  FSEL R83, R83, -INF , !P3 ;  /* 0xff80000053537808 */ /* 0x000fe20005800000 */
[C---:B------:R-:W-:Y:S01]  /*7d50*/  FFMA.FTZ R98, R4.reuse, UR5, R151 ;  /* 0x0000000504627c23 */ /* 0x040fe20008010097 */
[C---:B------:R-:W-:Y:S01]  /*7d60*/  ISETP.GE.AND P2, PT, R93.reuse, R175, PT ;  /* 0x000000af5d00720c */ /* 0x040fe20003f46270 */
[----:B------:R-:W-:Y:S01]  /*7d70*/  FFMA.FTZ R94, R4, UR5, R149 ;  /* 0x00000005045e7c23 */ /* 0x000fe20008010095 */
[----:B------:R-:W-:-:S02]  /*7d80*/  ISETP.GE.AND P3, PT, R93, R174, PT ;  /* 0x000000ae5d00720c */ /* 0x000fc40003f66270 */
[----:B------:R-:W-:Y:S02]  /*7d90*/  I2FP.F32.S32 R93, R93 ;  /* 0x0000005d005d7245 */ /* 0x000fe40000201400 */
[----:B------:R-:W-:Y:S02]  /*7da0*/  FSEL R91, R91, -INF , !P6 ;  /* 0xff8000005b5b7808 */ /* 0x000fe40007000000 */
[C---:B------:R-:W-:Y:S01]  /*7db0*/  ISETP.GE.AND P6, PT, R2.reuse, R175, PT ;  /* 0x000000af0200720c */ /* 0x040fe20003fc6270 */
[C---:B------:R-:W-:Y:S01]  /*7dc0*/  FFMA.FTZ R95, R93.reuse, UR5, R148 ;  /* 0x000000055d5f7c23 */ /* 0x040fe20008010094 */
[----:B------:R-:W-:Y:S01]  /*7dd0*/  FFMA.FTZ R93, R93, UR5, R150 ;  /* 0x000000055d5d7c23 */ /* 0x000fe20008010096 */
[----:B------:R-:W-:Y:S01]  /*7de0*/  VIADD R2, R2, 0xf9 ;  /* 0x000000f902027836 */ /* 0x000fe20000000000 */
[----:B------:R-:W-:Y:S02]  /*7df0*/  FSEL R98, R98, -INF , !P0 ;  /* 0xff80000062627808 */ /* 0x000fe40004000000 */
[----:B------:R-:W-:-:S02]  /*7e00*/  PLOP3.LUT P0, PT, PT, PT, UP0, 0x80, 0x0 ;  /* 0x000000000000781c */ /* 0x000fc40003f0f008 */
        /* <DEDUP_REMOVED lines=14> */
[----:B------:R-:W-:-:S02]  /*7ef0*/  FFMA.FTZ R96, R2, UR5, R147 ;  /* 0x0000000502607c23 */ /* 0x000fc40008010093 */
        /* <DEDUP_REMOVED lines=42> */
[----:B------:R-:W-:Y:S02]  /*81a0*/  LOP3.LUT R7, RZ, R4, RZ, 0x33, !PT ;  /* 0x00000004ff077212 */ /* 0x000fe400078e33ff */
[----:B------:R-:W-:-:S05]  /*81b0*/  MOV R2, R10 ;  /* 0x0000000a00027202 */ /* 0x000fca0000000f00 */
[----:B------:R-:W-:Y:S01]  /*81c0*/  @!P3 IMAD.MOV R2, RZ, RZ, -R2 ;  /* 0x000000ffff02b224 */ /* 0x000fe200078e0a02 */
[----:B------:R-:W-:-:S04]  /*81d0*/  @!P1 IADD3 R9, -R9, RZ, RZ ;  /* 0x000000ff09099210 */ /* 0x000fc80007ffe1ff */
        /* <DEDUP_REMOVED lines=21> */
.L_x_2436:
[----:B------:R-:W-:-:S04]  /*8330*/  ULEA UR18, -UR8, URZ, 0x8 ;  /* 0x0000003f08127291 */ /* 0x000fc8000f8e413f */
[----:B------:R-:W-:Y:S02]  /*8340*/  USHF.R.S32.HI UR22, URZ, 0x1f, UR18 ;  /* 0x0000001f3f167899 */ /* 0x000fe40008011412 */
[----:B------:R-:W-:-:S04]  /*8350*/  MOV R19, UR18 ;  /* 0x0000001200137c02 */ /* 0x000fc80008000f00 */
[----:B------:R-:W-:-:S07]  /*8360*/  MOV R18, UR22 ;  /* 0x0000001600127c02 */ /* 0x000fce0008000f00 */
.L_x_2437:
        /* <DEDUP_REMOVED lines=12> */
[-C--:B------:R-:W-:Y:S01]  /*8430*/  @!P1 LEA R15, P2, R15, R165.reuse, 0x6 ;  /* 0x000000a50f0f9211 */ /* 0x080fe200078430ff */
[----:B------:R-:W-:Y:S01]  /*8440*/  @!P1 IMAD.MOV.U32 R5, RZ, RZ, R164 ;  /* 0x000000ffff059224 */ /* 0x000fe200078e00a4 */
[-C--:B------:R-:W-:Y:S01]  /*8450*/  @!P1 LEA.HI.X R47, R4, R164.reuse, R47, 0x5, P3 ;  /* 0x000000a4042f9211 */ /* 0x080fe200018f2c2f */
[----:B------:R-:W-:Y:S01]  /*8460*/  @!P1 IMAD.MOV.U32 R4, RZ, RZ, R165 ;  /* 0x000000ffff049224 */ /* 0x000fe200078e00a5 */
[----:B------:R-:W-:Y:S01]  /*8470*/  @!P1 LEA.HI.X R14, R2, R164, R14, 0x6, P2 ;  /* 0x000000a4020e9211 */ /* 0x000fe200010f340e */
[----:B------:R-:W-:Y:S01]  /*8480*/  IMAD.U32 R40, RZ, RZ, UR8 ;  /* 0x00000008ff287e24 */ /* 0x000fe2000f8e00ff */
[----:B------:R-:W-:Y:S01]  /*8490*/  VOTEU.ALL UP0, P1 ;  /* 0x00000000003f7886 */ /* 0x000fe20000800000 */
[--C-:B------:R-:W-:Y:S01]  /*84a0*/  @!P1 IMAD.WIDE.U32 R20, R20, 0x30, R4.reuse ;  /* 0x0000003014149825 */ /* 0x100fe200078e0004 */
[----:B------:R1:W-:Y:S02]  /*84b0*/  @P1 STS.128 [R241+0x2000], RZ ;  /* 0x002000fff1001388 */ /* 0x0003e40000000c00 */
[----:B------:R-:W-:Y:S01]  /*84c0*/  @!P1 LEA R40, P2, R40, R165, 0x7 ;  /* 0x000000a528289211 */ /* 0x000fe200078438ff */
[----:B------:R-:W-:Y:S01]  /*84d0*/  @!P1 IMAD.WIDE.U32 R8, R8, 0x50, R4 ;  /* 0x0000005008089825 */ /* 0x000fe200078e0004 */
[----:B------:R-:W-:-:S02]  /*84e0*/  @!UP0 UIMAD UR23, UR9, 0x50, URZ ;  /* 0x00000050091788a4 */ /* 0x000fc4000f8e023f */
[----:B------:R-:W-:Y:S01]  /*84f0*/  @!UP0 UIMAD UR18, UR9, 0x30, URZ ;  /* 0x00000030091288a4 */ /* 0x000fe2000f8e023f */
[----:B------:R-:W-:Y:S01]  /*8500*/  IMAD.U32 R5, RZ, RZ, UR8 ;  /* 0x00000008ff057e24 */ /* 0x000fe2000f8e00ff */
[----:B------:R-:W-:Y:S01]  /*8510*/  @!UP0 UIMAD UR22, UR9, 0x60, URZ ;  /* 0x00000060091688a4 */ /* 0x000fe2000f8e023f */
[----:B------:R-:W-:Y:S01]  /*8520*/  IMAD.U32 R2, RZ, RZ, UR9 ;  /* 0x00000009ff027e24 */ /* 0x000fe2000f8e00ff */
[----:B------:R-:W-:Y:S01]  /*8530*/  @!UP0 UIMAD UR26, UR9, 0x90, URZ ;  /* 0x00000090091a88a4 */ /* 0x000fe2000f8e023f */
[----:B------:R-:W-:Y:S02]  /*8540*/  IMAD.U32 R6, RZ, RZ, UR8 ;  /* 0x00000008ff067e24 */ /* 0x000fe4000f8e00ff */
[----:B------:R-:W-:Y:S01]  /*8550*/  IMAD.U32 R4, RZ, RZ, UR8 ;  /* 0x00000008ff047e24 */ /* 0x000fe2000f8e00ff */
[----:B------:R-:W-:Y:S01]  /*8560*/  @!P1 LEA.HI.X R2, R5, R164, R2, 0x7, P2 ;  /* 0x000000a405029211 */ /* 0x000fe200010f3c02 */
[----:B------:R-:W-:Y:S01]  /*8570*/  @!P1 IMAD.MOV.U32 R10, RZ, RZ, R165 ;  /* 0x000000ffff0a9224 */ /* 0x000fe200078e00a5 */
[----:B------:R-:W-:Y:S01]  /*8580*/  @!P1 IADD3 R46, P2, R19, R8, RZ ;  /* 0x00000008132e9210 */ /* 0x000fe20007f5e0ff */
[----:B------:R-:W-:-:S02]  /*8590*/  @!P1 IMAD.MOV.U32 R11, RZ, RZ, R164 ;  /* 0x000000ffff0b9224 */ /* 0x000fc400078e00a4 */
        /* <DEDUP_REMOVED lines=14> */
[----:B------:R-:W-:Y:S02]  /*8680*/  @!P1 IMAD.MOV.U32 R16, RZ, RZ, R165 ;  /* 0x000000ffff109224 */ /* 0x000fe400078e00a5 */
[----:B------:R-:W-:Y:S02]  /*8690*/  @!P1 IMAD.MOV.U32 R17, RZ, RZ, R164 ;  /* 0x000000ffff119224 */ /* 0x000fe400078e00a4 */
[----:B------:R-:W-:Y:S02]  /*86a0*/  IMAD.U32 R30, RZ, RZ, UR8 ;  /* 0x00000008ff1e7e24 */ /* 0x000fe4000f8e00ff */
[----:B------:R-:W-:-:S04]  /*86b0*/  @!P1 IMAD.WIDE.U32 R12, R12, 0xc0, R16 ;  /* 0x000000c00c0c9825 */ /* 0x000fc800078e0010 */
[----:B------:R-:W-:Y:S01]  /*86c0*/  @!P1 IMAD.WIDE.U32 R10, R10, 0xd0, R16 ;  /* 0x000000d00a0a9825 */ /* 0x000fe200078e0010 */
[----:B------:R-:W-:-:S03]  /*86d0*/  @!P1 IADD3 R17, P3, R19, R20, RZ ;  /* 0x0000001413119210 */ /* 0x000fc60007f7e0ff */
[----:B------:R-:W-:Y:S01]  /*86e0*/  @!P1 IMAD.MOV.U32 R22, RZ, RZ, R165 ;  /* 0x000000ffff169224 */ /* 0x000fe200078e00a5 */
[C---:B------:R-:W-:Y:S01]  /*86f0*/  @!P1 IADD3.X R16, R18.reuse, UR18, R21, P3, !PT ;  /* 0x0000001212109c10 */ /* 0x040fe20009ffe415 */
[----:B------:R-:W-:Y:S01]  /*8700*/  @!UP0 UIMAD UR18, UR9, 0x70, URZ ;  /* 0x00000070091288a4 */ /* 0x000fe2000f8e023f */
[C---:B------:R-:W-:Y:S01]  /*8710*/  @!P1 IADD3 R42, P3, R19.reuse, R6, RZ ;  /* 0x00000006132a9210 */ /* 0x040fe20007f7e0ff */
[----:B------:R-:W-:Y:S01]  /*8720*/  @!P1 IMAD.MOV.U32 R23, RZ, RZ, R164 ;  /* 0x000000ffff179224 */ /* 0x000fe200078e00a4 */
[C---:B------:R-:W-:Y:S02]  /*8730*/  @!P1 IADD3 R21, P6, R19.reuse, R52, RZ ;  /* 0x0000003413159210 */ /* 0x040fe40007fde0ff */
[----:B------:R-:W-:Y:S01]  /*8740*/  @!P1 IADD3.X R41, R18, UR22, R7, P3, !PT ;  /* 0x0000001612299c10 */ /* 0x000fe20009ffe407 */
[----:B------:R-:W-:Y:S01]  /*8750*/  @!P1 IMAD.WIDE.U32 R30, R30, 0xe0, R22 ;  /* 0x000000e01e1e9825 */ /* 0x000fe200078e0016 */
[----:B------:R-:W-:Y:S01]  /*8760*/  @!P1 IADD3.X R43, R18, UR18, R5, P2, !PT ;  /* 0x00000012122b9c10 */ /* 0x000fe200097fe405 */
[----:B------:R-:W3:Y:S01]  /*8770*/  @!P1 LDC.64 R6, c[0x0][0x218] ;  /* 0x00008600ff069b82 */ /* 0x000ee20000000a00 */
[----:B------:R-:W-:Y:S01]  /*8780*/  @!UP0 UIMAD UR18, UR9, 0xc0, URZ ;  /* 0x000000c0091288a4 */ /* 0x000fe2000f8e023f */
[C---:B------:R-:W-:Y:S01]  /*8790*/  @!P1 IADD3 R23, P5, R19.reuse, R48, RZ ;  /* 0x0000003013179210 */ /* 0x040fe20007fbe0ff */
[----:B------:R-:W-:Y:S01]  /*87a0*/  @!UP0 UIMAD UR22, UR9, 0xb0, URZ ;  /* 0x000000b0091688a4 */ /* 0x000fe2000f8e023f */
[----:B------:R-:W-:-:S02]  /*87b0*/  @!P1 IADD3 R27, P2, R19, R12, RZ ;  /* 0x0000000c131b9210 */ /* 0x000fc40007f5e0ff */
[C---:B------:R-:W-:Y:S02]  /*87c0*/  @!P1 IADD3 R25, P3, R19.reuse, R28, RZ ;  /* 0x0000001c13199210 */ /* 0x040fe40007f7e0ff */
[----:B------:R-:W4:Y:S01]  /*87d0*/  @!P1 LDC.64 R4, c[0x0][0x218] ;  /* 0x00008600ff049b82 */ /* 0x000f220000000a00 */
[C---:B------:R-:W-:Y:S02]  /*87e0*/  @!P1 IADD3.X R22, R18.reuse, UR23, R49, P5, !PT ;  /* 0x0000001712169c10 */ /* 0x040fe4000affe431 */
[C---:B------:R-:W-:Y:S01]  /*87f0*/  @!P1 IADD3.X R26, R18.reuse, UR18, R13, P2, !PT ;  /* 0x00000012121a9c10 */ /* 0x040fe200097fe40d */
[----:B------:R-:W-:Y:S01]  /*8800*/  @!UP0 UIMAD UR18, UR9, 0xe0, URZ ;  /* 0x000000e0091288a4 */ /* 0x000fe2000f8e023f */
[C---:B------:R-:W-:Y:S02]  /*8810*/  @!P1 IADD3 R49, P2, R19.reuse, R165, RZ ;  /* 0x000000a513319210 */ /* 0x040fe40007f5e0ff */
        /* <DEDUP_REMOVED lines=23> */
[----:B------:R-:W-:Y:S02]  /*8990*/  @!P1 IADD3.X R20, R18, UR26, R53, P6, !PT ;  /* 0x0000001a12149c10 */ /* 0x000fe4000b7fe435 */
[----:B------:R-:W-:Y:S02]  /*89a0*/  @!P1 LEA.HI.X R53, R49, R7, R48, 0x1, P3 ;  /* 0x0000000731359211 */ /* 0x000fe400018f0c30 */
[----:B------:R-:W4:Y:S01]  /*89b0*/  @!P1 LDC.64 R6, c[0x0][0x218] ;  /* 0x00008600ff069b82 */ /* 0x000f220000000a00 */
[----:B------:R-:W-:Y:S02]  /*89c0*/  @!P1 LEA.HI.X R57, R50, R5, R47, 0x1, P2 ;  /* 0x0000000532399211 */ /* 0x000fe400010f0c2f */
[----:B------:R-:W-:Y:S01]  /*89d0*/  @!P1 IADD3 R15, P2, R19, R15, RZ ;  /* 0x0000000f130f9210 */ /* 0x000fe20007f5e0ff */
[----:B------:R-:W-:Y:S01]  /*89e0*/  @!PT LDS RZ, [RZ] ;  /* 0x00000000fffff984 */ /* 0x000fe20000000800 */
[----:B------:R-:W-:Y:S01]  /*89f0*/  @!PT LDS RZ, [RZ] ;  /* 0x00000000fffff984 */ /* 0x000fe20000000800 */
[----:B------:R-:W-:Y:S01]  /*8a00*/  @!PT LDS RZ, [RZ] ;  /* 0x00000000fffff984 */ /* 0x000fe20000000800 */
[----:B------:R-:W-:Y:S01]  /*8a10*/  @!P1 LDGSTS.E.BYPASS.LTC128B.128 [R241+0x2800], desc[UR20][R52.64] ;  /* 0x0280000034f19fae */ /* 0x000fe2000b901d54 */
[----:B--2---:R-:W-:-:S03]  /*8a20*/  @!P1 LEA R12, P3, R17, R12, 0x1 ;  /* 0x0000000c110c9211 */ /* 0x004fc600078608ff */
[----:B------:R-:W2:Y:S01]  /*8a30*/  @!P1 LDC.64 R4, c[0x0][0x218] ;  /* 0x00008600ff049b82 */ /* 0x000ea20000000a00 */
[----:B------:R-:W-:Y:S01]  /*8a40*/  @!P1 IMAD.X R14, R18, 0x1, R14, P2 ;  /* 0x00000001120e9824 */ /* 0x000fe200010e060e */
[----:B-----5:R-:W-:Y:S01]  /*8a50*/  @!P1 LEA R10, P2, R15, R10, 0x1 ;  /* 0x0000000a0f0a9211 */ /* 0x020fe200078408ff */
[----:B------:R1:W-:Y:S01]  /*8a60*/  @P1 STS.128 [R241+0x3000], RZ ;  /* 0x003000fff1001388 */ /* 0x0003e20000000c00 */
[----:B------:R-:W-:Y:S02]  /*8a70*/  @!P1 LEA.HI.X R13, R17, R13, R16, 0x1, P3 ;  /* 0x0000000d110d9211 */ /* 0x000fe400018f0c10 */
[----:B------:R-:W-:Y:S01]  /*8a80*/  @!P1 LEA.HI.X R11, R15, R11, R14, 0x1, P2 ;  /* 0x0000000b0f0b9211 */ /* 0x000fe200010f0c0e */
[----:B------:R-:W-:Y:S01]  /*8a90*/  @!PT LDS RZ, [RZ] ;  /* 0x00000000fffff984 */ /* 0x000fe20000000800 */
[----:B------:R-:W-:Y:S01]  /*8aa0*/  @!PT LDS RZ, [RZ] ;  /* 0x00000000fffff984 */ /* 0x000fe20000000800 */
[----:B------:R-:W-:Y:S01]  /*8ab0*/  @!PT LDS RZ, [RZ] ;  /* 0x00000000fffff984 */ /* 0x000fe20000000800 */
[----:B------:R-:W-:Y:S01]  /*8ac0*/  @!P1 LDGSTS.E.BYPASS.LTC128B.128 [R241+0x3000], desc[UR20][R56.64] ;  /* 0x0300000038f19fae */ /* 0x000fe2000b901d54 */
[----:B------:R-:W5:Y:S01]  /*8ad0*/  @!P1 LDC.64 R16, c[0x0][0x218] ;  /* 0x00008600ff109b82 */ /* 0x000f620000000a00 */
[C---:B---3--:R-:W-:Y:S02]  /*8ae0*/  @!P1 LEA R8, P2, R46.reuse, R8, 0x1 ;  /* 0x000000082e089211 */ /* 0x048fe400078408ff */
[----:B------:R1:W-:Y:S02]  /*8af0*/  @P1 STS.128 [R241+0x3800], RZ ;  /* 0x003800fff1001388 */ /* 0x0003e40000000c00 */
[----:B------:R-:W-:-:S02]  /*8b00*/  @!P1 LEA.HI.X R9, R46, R9, R45, 0x1, P2 ;  /* 0x000000092e099211 */ /* 0x000fc400010f0c2d */
[----:B------:R-:W-:Y:S01]  /*8b10*/  @!PT LDS RZ, [RZ] ;  /* 0x00000000fffff984 */ /* 0x000fe20000000800 */
[----:B------:R-:W-:Y:S01]  /*8b20*/  @!PT LDS RZ, [RZ] ;  /* 0x00000000fffff984 */ /* 0x000fe20000000800 */
[----:B------:R-:W-:Y:S01]  /*8b30*/  @!PT LDS RZ, [RZ] ;  /* 0x00000000fffff984 */ /* 0x000fe20000000800 */
[----:B------:R3:W-:Y:S01]  /*8b40*/  @!P1 LDGSTS.E.BYPASS.LTC128B.128 [R241+0x3800], desc[UR20][R12.64] ;  /* 0x038000000cf19fae */ /* 0x0007e2000b901d54 */
[----:B------:R-:W1:Y:S01]  /*8b50*/  @!P1 LDC.64 R14, c[0x0][0x218] ;  /* 0x00008600ff0e9b82 */ /* 0x000e620000000a00 */
[C---:B----4-:R-:W-:Y:S02]  /*8b60*/  @!P1 LEA R46, P3, R42.reuse, R6, 0x1 ;  /* 0x000000062a2e9211 */ /* 0x050fe400078608ff */
[----:B------:R4:W-:Y:S02]  /*8b70*/  @P1 STS.128 [R241+0x4000], RZ ;  /* 0x004000fff1001388 */ /* 0x0009e40000000c00 */
[----:B------:R-:W-:Y:S02]  /*8b80*/  @!P1 LEA.HI.X R47, R42, R7, R41, 0x1, P3 ;  /* 0x000000072a2f9211 */ /* 0x000fe400018f0c29 */
[----:B------:R-:W-:Y:S01]  /*8b90*/  @!PT LDS RZ, [RZ] ;  /* 0x00000000fffff984 */ /* 0x000fe20000000800 */
[----:B------:R-:W-:Y:S01]  /*8ba0*/  @!PT LDS RZ, [RZ] ;  /* 0x00000000fffff984 */ /* 0x000fe20000000800 */
[----:B------:R-:W-:Y:S01]  /*8bb0*/  @!PT LDS RZ, [RZ] ;  /* 0x00000000fffff984 */ /* 0x000fe20000000800 */
[----:B------:R4:W-:Y:S01]  /*8bc0*/  @!P1 LDGSTS.E.BYPASS.LTC128B.128 [R241+0x4000], desc[UR20][R10.64] ;  /* 0x040000000af19fae */ /* 0x0009e2000b901d54 */
[C---:B--2---:R-:W-:Y:S01]  /*8bd0*/  @!P1 LEA R48, P2, R44.reuse, R4, 0x1 ;  /* 0x000000042c309211 */ /* 0x044fe200078408ff */
[----:B------:R-:W2:Y:S02]  /*8be0*/  @!P1 LDC.64 R6, c[0x0][0x218] ;  /* 0x00008600ff069b82 */ /* 0x000ea40000000a00 */
[----:B------:R1:W-:Y:S01]  /*8bf0*/  @P1 STS.128 [R241+0x4800], RZ ;  /* 0x004800fff1001388 */ /* 0x0003e20000000c00 */
[----:B------:R-:W-:-:S02]  /*8c00*/  @!P1 LEA.HI.X R49, R44, R5, R43, 0x1, P2 ;  /* 0x000000052c319211 */ /* 0x000fc400010f0c2b */
[----:B------:R-:W-:Y:S01]  /*8c10*/  @!P1 IADD3 R40, P2, R19, R40, RZ ;  /* 0x0000002813289210 */ /* 0x000fe20007f5e0ff */
[----:B------:R-:W-:Y:S01]  /*8c20*/  @!PT LDS RZ, [RZ] ;  /* 0x00000000fffff984 */ /* 0x000fe20000000800 */
[----:B------:R-:W-:Y:S01]  /*8c30*/  @!PT LDS RZ, [RZ] ;  /* 0x00000000fffff984 */ /* 0x000fe20000000800 */
[----:B------:R-:W-:Y:S01]  /*8c40*/  @!PT LDS RZ, [RZ] ;  /* 0x00000000fffff984 */ /* 0x000fe20000000800 */
[----:B------:R4:W-:Y:S02]  /*8c50*/  @!P1 LDGSTS.E.BYPASS.LTC128B.128 [R241+0x4800], desc[UR20][R8.64] ;  /* 0x0480000008f19fae */ /* 0x0009e4000b901d54 */
[----:B------:R-:W2:Y:S02]  /*8c60*/  @!P1 LDC.64 R4, c[0x0][0x218] ;  /* 0x00008600ff049b82 */ /* 0x000ea40000000a00 */
[----:B------:R-:W-:Y:S01]  /*8c70*/  @!P1 IMAD.X R2, R18, 0x1, R2, P2 ;  /* 0x0000000112029824 */ /* 0x000fe200010e0602 */
[C---:B-----5:R-:W-:Y:S01]  /*8c80*/  @!P1 LEA R16, P2, R40.reuse, R16, 0x1 ;  /* 0x0000001028109211 */ /* 0x060fe200078408ff */
[----:B------:R2:W-:Y:S03]  /*8c90*/  @P1 STS.128 [R241+0x5000], RZ ;  /* 0x005000fff1001388 */ /* 0x0005e60000000c00 */
[----:B------:R-:W-:Y:S01]  /*8ca0*/  @!P1 LEA.HI.X R17, R40, R17, R2, 0x1, P2 ;  /* 0x0000001128119211 */ /* 0x000fe200010f0c02 */
[----:B------:R-:W-:Y:S01]  /*8cb0*/  @!PT LDS RZ, [RZ] ;  /* 0x00000000fffff984 */ /* 0x000fe20000000800 */
[----:B------:R-:W-:Y:S01]  /*8cc0*/  @!PT LDS RZ, [RZ] ;  /* 0x00000000fffff984 */ /* 0x000fe20000000800 */
[----:B------:R-:W-:Y:S01]  /*8cd0*/  @!PT LDS RZ, [RZ] ;  /* 0x00000000fffff984 */ /* 0x000fe20000000800 */
[----:B------:R2:W-:Y:S01]  /*8ce0*/  @!P1 LDGSTS.E.BYPASS.LTC128B.128 [R241+0x5000], desc[UR20][R46.64] ;  /* 0x050000002ef19fae */ /* 0x0005e2000b901d54 */
[----:B---3--:R-:W3:Y:S01]  /*8cf0*/  @!P1 LDC.64 R12, c[0x0][0x218] ;  /* 0x00008600ff0c9b82 */ /* 0x008ee20000000a00 */
[----:B-1----:R-:W-:-:S02]  /*8d00*/  @!P1 LEA R14, P2, R21, R14, 0x1 ;  /* 0x0000000e150e9211 */ /* 0x002fc400078408ff */
[----:B------:R1:W-:Y:S02]  /*8d10*/  @P1 STS.128 [R241+0x5800], RZ ;  /* 0x005800fff1001388 */ /* 0x0003e40000000c00 */
[----:B------:R-:W-:Y:S02]  /*8d20*/  @!P1 LEA.HI.X R15, R21, R15, R20, 0x1, P2 ;  /* 0x0000000f150f9211 */ /* 0x000fe400010f0c14 */
[----:B------:R-:W-:Y:S01]  /*8d30*/  @!PT LDS RZ, [RZ] ;  /* 0x00000000fffff984 */ /* 0x000fe20000000800 */
[----:B------:R-:W-:Y:S01]  /*8d40*/  @!PT LDS RZ, [RZ] ;  /* 0x00000000fffff984 */ /* 0x000fe20000000800 */
[----:B------:R-:W-:Y:S01]  /*8d50*/  @!PT LDS RZ, [RZ] ;  /* 0x00000000fffff984 */ /* 0x000fe20000000800 */
[----:B------:R1:W-:Y:S01]  /*8d60*/  @!P1 LDGSTS.E.BYPASS.LTC128B.128 [R241+0x5800], desc[UR20][R48.64] ;  /* 0x0580000030f19fae */ /* 0x0003e2000b901d54 */
[----:B----4-:R-:W4:Y:S03]  /*8d70*/  @!P1 LDC.64 R10, c[0x0][0x218] ;  /* 0x00008600ff0a9b82 */ /* 0x010f260000000a00 */
[----:B------:R1:W-:Y:S04]  /*8d80*/  @P1 STS.128 [R241+0x6000], RZ ;  /* 0x006000fff1001388 */ /* 0x0003e80000000c00 */
[----:B------:R-:W-:Y:S01]  /*8d90*/  @!PT LDS RZ, [RZ] ;  /* 0x00000000fffff984 */ /* 0x000fe20000000800 */
[----:B------:R-:W-:Y:S01]  /*8da0*/  @!PT LDS RZ, [RZ] ;  /* 0x00000000fffff984 */ /* 0x000fe20000000800 */
[----:B------:R-:W-:Y:S01]  /*8db0*/  @!PT LDS RZ, [RZ] ;  /* 0x00000000fffff984 */ /* 0x000fe20000000800 */
[----:B------:R1:W-:Y:S01]  /*8dc0*/  @!P1 LDGSTS.E.BYPASS.LTC128B.128 [R241+0x6000], desc[UR20][R16.64] ;  /* 0x0600000010f19fae */ /* 0x0003e2000b901d54 */
[----:B------:R-:W5:Y:S03]  /*8dd0*/  @!P1 LDC.64 R8, c[0x0][0x218] ;  /* 0x00008600ff089b82 */ /* 0x000f660000000a00 */
        /* <DEDUP_REMOVED lines=44> */
[----:B-1----:R-:W-:Y:S01]  /*90a0*/  IMAD.MOV.U32 R4, RZ, RZ, R165 ;  /* 0x000000ffff047224 */ /* 0x002fe200078e00a5 */
        /* <DEDUP_REMOVED lines=11> */
.L_x_2439:
[----:B------:R-:W-:Y:S05]  /*9160*/  BSYNC B0 ;  /* 0x0000000000007941 */ /* 0x000fea0003800000 */
.L_x_2438:
[----:B------:R-:W0:Y:S01]  /*9170*/  LDGDEPBAR ;  /* 0x00000000000079af */ /* 0x000e220000000000 */
[----:B------:R-:W-:-:S04]  /*9180*/  IADD3 R165, P1, R19, R165, RZ ;  /* 0x000000a513a57210 */ /* 0x000fc80007f3e0ff */
[----:B------:R-:W-:-:S09]  /*9190*/  IADD3.X R164, R18, R164, RZ, P1, !PT ;  /* 0x000000a412a47210 */ /* 0x000fd20000ffe4ff */
.L_x_2435:
[----:B------:R-:W-:Y:S01]  /*91a0*/  FMNMX.FTZ R2, R112, R108, !PT ;  /* 0x0000006c70027209 */ /* 0x000fe20007810000 */
[----:B------:R-:W-:Y:S01]  /*91b0*/  ULDC UR18, c[0x0][0x2ec] ;  /* 0x0000bb0000127ab9 */ /* 0x000fe20000000800 */
[----:B-1----:R-:W-:Y:S01]  /*91c0*/  FMNMX.FTZ R4, R33, R34, !PT ;  /* 0x0000002221047209 */ /* 0x002fe20007810000 */
[----:B------:R-:W-:Y:S01]  /*91d0*/  ULDC.64 UR22, c[0x0][0x218] ;  /* 0x0000860000167ab9 */ /* 0x000fe20000000a00 */
[----:B------:R-:W-:Y:S02]  /*91e0*/  FMNMX.FTZ R2, R35, R2, !PT ;  /* 0x0000000223027209 */ /* 0x000fe40007810000 */
[----:B------:R-:W-:Y:S02]  /*91f0*/  FMNMX.FTZ R4, R32, R4, !PT ;  /* 0x0000000420047209 */ /* 0x000fe40007810000 */
[----:B------:R-:W-:Y:S02]  /*9200*/  FMNMX.FTZ R2, R0, R2, !PT ;  /* 0x0000000200027209 */ /* 0x000fe40007810000 */
[----:B------:R-:W-:-:S02]  /*9210*/  FMNMX.FTZ R4, R39, R4, !PT ;  /* 0x0000000427047209 */ /* 0x000fc40007810000 */
        /* <DEDUP_REMOVED lines=11> */
[----:B------:R-:W-:-:S02]  /*92d0*/  MOV R136, R232 ;  /* 0x000000e800887202 */ /* 0x000fc40000000f00 */
[----:B------:R-:W-:Y:S02]  /*92e0*/  FMNMX.FTZ R2, R107, R2, !PT ;  /* 0x000000026b027209 */ /* 0x000fe40007810000 */
[----:B------:R-:W-:Y:S02]  /*92f0*/  FMNMX.FTZ R4, R131, R4, !PT ;  /* 0x0000000483047209 */ /* 0x000fe40007810000 */
[----:B------:R-:W-:Y:S02]  /*9300*/  FMNMX.FTZ R2, R123, R2, !PT ;  /* 0x000000027b027209 */ /* 0x000fe40007810000 */
[----:B------:R-:W-:Y:S02]  /*9310*/  MOV R137, R231 ;  /* 0x000000e700897202 */ /* 0x000fe40000000f00 */
        /* <DEDUP_REMOVED lines=105> */
[----:B------:R-:W1:Y:S01]  /*99b0*/  SHFL.BFLY PT, R5, R2, 0x2, 0x1f ;  /* 0x0c401f0002057f89 */ /* 0x000e6200000e0000 */
[----:B------:R-:W-:Y:S02]  /*99c0*/  FMNMX.FTZ R4, R93, R4, !PT ;  /* 0x000000045d047209 */ /* 0x000fe40007810000 */
[----:B------:R-:W-:Y:S01]  /*99d0*/  LEA R231, R239, R234, 0x1 ;  /* 0x000000eaefe77211 */ /* 0x000fe200078e08ff */
[----:B------:R-:W-:Y:S01]  /*99e0*/  LDSM.16.MT88.4 R12, [R234+0xa800] ;  /* 0x00a80000ea0c783b */ /* 0x000fe20000004200 */
[----:B------:R-:W-:Y:S02]  /*99f0*/  FMNMX.FTZ R4, R98, R4, !PT ;  /* 0x0000000462047209 */ /* 0x000fe40007810000 */
[----:B------:R-:W-:Y:S01]  /*9a00*/  LEA R232, R240, R234, 0x1 ;  /* 0x000000eaf0e87211 */ /* 0x000fe200078e08ff */
[----:B------:R-:W-:Y:S01]  /*9a10*/  LDSM.16.MT88.4 R24, [R231+0xa000] ;  /* 0x00a00000e718783b */ /* 0x000fe20000004200 */
[----:B------:R-:W-:-:S02]  /*9a20*/  FMNMX.FTZ R4, R97, R4, !PT ;  /* 0x0000000461047209 */ /* 0x000fc40007810000 */
[----:B------:R-:W-:Y:S01]  /*9a30*/  LEA R230, R240, R231, 0x1 ;  /* 0x000000e7f0e67211 */ /* 0x000fe200078e08ff */
[----:B------:R-:W-:Y:S01]  /*9a40*/  LDSM.16.MT88.4 R44, [R232+0xa800] ;  /* 0x00a80000e82c783b */ /* 0x000fe20000004200 */
[----:B------:R-:W-:-:S03]  /*9a50*/  FMNMX.FTZ R4, R96, R4, !PT ;  /* 0x0000000460047209 */ /* 0x000fc60007810000 */
[----:B------:R-:W-:Y:S04]  /*9a60*/  LDSM.16.MT88.4 R48, [R230+0xa000] ;  /* 0x00a00000e630783b */ /* 0x000fe80000004200 */
[----:B------:R-:W-:Y:S01]  /*9a70*/  LDSM.16.MT88.4 R40, [R231+0xa800] ;  /* 0x00a80000e728783b */ /* 0x000fe20000004200 */
[----:B-1----:R-:W-:-:S03]  /*9a80*/  FMNMX.FTZ R5, R2, R5, !PT ;  /* 0x0000000502057209 */ /* 0x002fc60007810000 */
[----:B------:R-:W-:Y:S04]  /*9a90*/  LDSM.16.MT88.4 R56, [R230+0xa800] ;  /* 0x00a80000e638783b */ /* 0x000fe80000004200 */
        /* <DEDUP_REMOVED lines=17> */
[----:B-1----:R-:W-:Y:S01]  /*9bb0*/  FMNMX.FTZ R0, R4, R5, !PT ;  /* 0x0000000504007209 */ /* 0x002fe20007810000 */
[--C-:B------:R-:W-:Y:S01]  /*9bc0*/  FFMA.FTZ R102, R122, UR18, -R118.reuse ;  /* 0x000000127a667c23 */ /* 0x100fe20008010876 */
[--C-:B------:R-:W-:Y:S01]  /*9bd0*/  FFMA.FTZ R115, R35, UR18, -R118.reuse ;  /* 0x0000001223737c23 */ /* 0x100fe20008010876 */
[----:B------:R-:W-:Y:S01]  /*9be0*/  MUFU.EX2 R117, R117 ;  /* 0x0000007500757308 */ /* 0x000fe20000000800 */
[--C-:B------:R-:W-:Y:S01]  /*9bf0*/  FFMA.FTZ R113, R105, UR18, -R118.reuse ;  /* 0x0000001269717c23 */ /* 0x100fe20008010876 */
[----:B------:R-:W1:Y:S01]  /*9c00*/  SHFL.BFLY PT, R4, R0, 0x1, 0x1f ;  /* 0x0c201f0000047f89 */ /* 0x000e6200000e0000 */
[--C-:B------:R-:W-:Y:S01]  /*9c10*/  FFMA.FTZ R105, R121, UR18, -R118.reuse ;  /* 0x0000001279697c23 */ /* 0x100fe20008010876 */
[--C-:B------:R-:W-:Y:S01]  /*9c20*/  FFMA.FTZ R128, R120, UR18, -R118.reuse ;  /* 0x0000001278807c23 */ /* 0x100fe20008010876 */
[--C-:B------:R-:W-:Y:S01]  /*9c30*/  FFMA.FTZ R127, R119, UR18, -R118.reuse ;  /* 0x00000012777f7c23 */ /* 0x100fe20008010876 */
[--C-:B------:R-:W-:Y:S01]  /*9c40*/  FFMA.FTZ R107, R107, UR18, -R118.reuse ;  /* 0x000000126b6b7c23 */ /* 0x100fe20008010876 */
        /* <DEDUP_REMOVED lines=20> */
[----:B-1----:R-:W-:Y:S01]  /*9d90*/  FMNMX.FTZ R0, R0, R4, !PT ;  /* 0x0000000400007209 */ /* 0x002fe20007810000 */
[--C-:B------:R-:W-:Y:S01]  /*9da0*/  FFMA.FTZ R197, R197, UR18, -R118.reuse ;  /* 0x00000012c5c57c23 */ /* 0x100fe20008010876 */
[----:B--2---:R-:W1:Y:S01]  /*9db0*/  LDSM.16.MT88.4 R4, [R234+0xa000] ;  /* 0x00a00000ea04783b */ /* 0x004e620000004200 */
[--C-:B------:R-:W-:Y:S01]  /*9dc0*/  FFMA.FTZ R195, R195, UR18, -R118.reuse ;  /* 0x00000012c3c37c23 */ /* 0x100fe20008010876 */
[C---:B------:R-:W-:Y:S01]  /*9dd0*/  FSETP.NEU.FTZ.AND P1, PT, R0.reuse, -INF , PT ;  /* 0xff8000000000780b */ /* 0x040fe20003f3d000 */
[----:B------:R-:W-:Y:S01]  /*9de0*/  FMUL.FTZ R101, R0, UR18 ;  /* 0x0000001200657c20 */ /* 0x000fe20008410000 */
[----:B------:R-:W-:Y:S01]  /*9df0*/  MUFU.EX2 R113, R113 ;  /* 0x0000007100717308 */ /* 0x000fe20000000800 */
[--C-:B------:R-:W-:Y:S01]  /*9e00*/  FFMA.FTZ R186, R186, UR18, -R118.reuse ;  /* 0x00000012baba7c23 */ /* 0x100fe20008010876 */
[--C-:B------:R-:W-:Y:S01]  /*9e10*/  FFMA.FTZ R182, R182, UR18, -R118.reuse ;  /* 0x00000012b6b67c23 */ /* 0x100fe20008010876 */
[--C-:B------:R-:W-:Y:S01]  /*9e20*/  FFMA.FTZ R181, R181, UR18, -R118.reuse ;  /* 0x00000012b5b57c23 */ /* 0x100fe20008010876 */
[----:B------:R-:W-:Y:S01]  /*9e30*/  FSEL R101, R101, RZ, P1 ;  /* 0x000000ff65657208 */ /* 0x000fe20000800000 */
[--C-:B------:R-:W-:Y:S01]  /*9e40*/  FFMA.FTZ R179, R179, UR18, -R118.reuse ;  /* 0x00000012b3b37c23 */ /* 0x100fe20008010876 */
[--C-:B------:R-:W-:Y:S01]  /*9e50*/  FFMA.FTZ R171, R171, UR18, -R118.reuse ;  /* 0x00000012abab7c23 */ /* 0x100fe20008010876 */
[--C-:B------:R-:W-:Y:S01]  /*9e60*/  FFMA.FTZ R170, R170, UR18, -R118.reuse ;  /* 0x00000012aaaa7c23 */ /* 0x100fe20008010876 */
[----:B----4-:R-:W-:Y:S01]  /*9e70*/  F2FP.BF16.F32.PACK_AB R18, R114, R115 ;  /* 0x000000737212723e */ /* 0x010fe200000010ff */
[--C-:B------:R-:W-:Y:S01]  /*9e80*/  FFMA.FTZ R125, R33, UR18, -R101.reuse ;  /* 0x00000012217d7c23 */ /* 0x100fe20008010865 */
[--C-:B------:R-:W-:Y:S01]  /*9e90*/  FFMA.FTZ R124, R34, UR18, -R101.reuse ;  /* 0x00000012227c7c23 */ /* 0x100fe20008010865 */
[--C-:B------:R-:W-:Y:S01]  /*9ea0*/  FFMA.FTZ R123, R32, UR18, -R101.reuse ;  /* 0x00000012207b7c23 */ /* 0x100fe20008010865 */
[--C-:B------:R-:W-:Y:S01]  /*9eb0*/  FFMA.FTZ R122, R39, UR18, -R101.reuse ;  /* 0x00000012277a7c23 */ /* 0x100fe20008010865 */
[----:B------:R-:W2:Y:S01]  /*9ec0*/  LDSM.16.MT88.4 R32, [R232+0xa000] ;  /* 0x00a00000e820783b */ /* 0x000ea20000004200 */
        /* <DEDUP_REMOVED lines=25> */
[----:B------:R-:W4:Y:S01]  /*a060*/  MUFU.EX2 R122, R122 ;  /* 0x0000007a007a7308 */ /* 0x000f220000000800 */
[----:B---3--:R-:W-:Y:S01]  /*a070*/  F2FP.BF16.F32.PACK_AB R17, R124, R125 ;  /* 0x0000007d7c11723e */ /* 0x008fe200000010ff */
        /* <DEDUP_REMOVED lines=22> */
[C---:B-1----:R-:W-:Y:S01]  /*a1e0*/  HMMA.16816.F32.BF16 R8, R16.reuse, R4, RZ ;  /* 0x000000041008723c */ /* 0x042fe200000418ff */
[----:B------:R-:W1:Y:S01]  /*a1f0*/  MUFU.EX2 R110, R110 ;  /* 0x0000006e006e7308 */ /* 0x000e620000000800 */
[----:B---3--:R-:W-:Y:S01]  /*a200*/  F2FP.BF16.F32.PACK_AB R52, R112, R113 ;  /* 0x000000717034723e */ /* 0x008fe200000010ff */
[----:B------:R-:W-:Y:S01]  /*a210*/  FFMA.FTZ R63, R63, UR18, -R101 ;  /* 0x000000123f3f7c23 */ /* 0x000fe20008010865 */
[----:B------:R-:W-:Y:S01]  /*a220*/  FADD.FTZ R116, R117, R116 ;  /* 0x0000007475747221 */ /* 0x000fe20000010000 */
[----:B------:R-:W-:Y:S01]  /*a230*/  FADD.FTZ R124, R125, R124 ;  /* 0x0000007c7d7c7221 */ /* 0x000fe20000010000 */
[C---:B------:R-:W-:Y:S01]  /*a240*/  HMMA.16816.F32.BF16 R4, R16.reuse, R6, RZ ;  /* 0x000000061004723c */ /* 0x040fe200000418ff */
[----:B------:R-:W-:Y:S01]  /*a250*/  FFMA.FTZ R168, R168, UR18, -R118 ;  /* 0x00000012a8a87c23 */ /* 0x000fe20008010876 */
[----:B------:R-:W-:Y:S01]  /*a260*/  FADD.FTZ R116, R115, R116 ;  /* 0x0000007473747221 */ /* 0x000fe20000010000 */
[----:B------:R-:W-:Y:S01]  /*a270*/  MUFU.EX2 R121, R121 ;  /* 0x0000007900797308 */ /* 0x000fe20000000800 */
[----:B------:R-:W-:Y:S01]  /*a280*/  FADD.FTZ R123, R123, R124 ;  /* 0x0000007c7b7b7221 */ /* 0x000fe20000010000 */
[----:B------:R-:W-:Y:S01]  /*a290*/  FFMA.FTZ R64, R64, UR18, -R118 ;  /* 0x0000001240407c23 */ /* 0x000fe20008010876 */
[C---:B--2---:R-:W-:Y:S01]  /*a2a0*/  HMMA.16816.F32.BF16 R36, R16.reuse, R32, RZ ;  /* 0x000000201024723c */ /* 0x044fe200000418ff */
[----:B------:R-:W-:Y:S01]  /*a2b0*/  FADD.FTZ R114, R114, R116 ;  /* 0x0000007472727221 */ /* 0x000fe20000010000 */
[----:B------:R-:W-:Y:S01]  /*a2c0*/  FADD.FTZ R123, R122, R123 ;  /* 0x0000007b7a7b7221 */ /* 0x000fe20000010000 */
[--C-:B------:R-:W-:Y:S01]  /*a2d0*/  FFMA.FTZ R70, R70, UR18, -R118.reuse ;  /* 0x0000001246467c23 */ /* 0x100fe20008010876 */
[----:B------:R-:W-:Y:S01]  /*a2e0*/  FFMA.FTZ R69, R69, UR18, -R118 ;  /* 0x0000001245457c23 */ /* 0x000fe20008010876 */
[----:B------:R-:W2:Y:S01]  /*a2f0*/  MUFU.EX2 R120, R120 ;  /* 0x0000007800787308 */ /* 0x000ea20000000800 */
[----:B-1----:R-:W-:Y:S01]  /*a300*/  F2FP.BF16.F32.PACK_AB R54, R110, R111 ;  /* 0x0000006f6e36723e */ /* 0x002fe200000010ff */
[C---:B------:R-:W-:Y:S01]  /*a310*/  HMMA.16816.F32.BF16 R28, R16.reuse, R24, RZ ;  /* 0x00000018101c723c */ /* 0x040fe200000418ff */
[----:B------:R-:W-:Y:S01]  /*a320*/  FADD.FTZ R114, R113, R114 ;  /* 0x0000007271727221 */ /* 0x000fe20000010000 */
[--C-:B------:R-:W-:Y:S01]  /*a330*/  FFMA.FTZ R62, R62, UR18, -R101.reuse ;  /* 0x000000123e3e7c23 */ /* 0x100fe20008010865 */
[--C-:B------:R-:W-:Y:S01]  /*a340*/  FFMA.FTZ R61, R61, UR18, -R101.reuse ;  /* 0x000000123d3d7c23 */ /* 0x100fe20008010865 */
[--C-:B------:R-:W-:Y:S01]  /*a350*/  FFMA.FTZ R67, R67, UR18, -R101.reuse ;  /* 0x0000001243437c23 */ /* 0x100fe20008010865 */
[----:B------:R-:W-:Y:S01]  /*a360*/  FADD.FTZ R114, R112, R114 ;  /* 0x0000007270727221 */ /* 0x000fe20000010000 */
[----:B------:R-:W1:Y:S01]  /*a370*/  MUFU.EX2 R119, R119 ;  /* 0x0000007700777308 */ /* 0x000e620000000800 */
[C---:B------:R-:W-:Y:S01]  /*a380*/  HMMA.16816.F32.BF16 R32, R16.reuse, R34, RZ ;  /* 0x000000221020723c */ /* 0x040fe200000418ff */
[----:B------:R-:W-:Y:S01]  /*a390*/  FFMA.FTZ R202, R66, UR18, -R101 ;  /* 0x0000001242ca7c23 */ /* 0x000fe20008010865 */
[----:B------:R-:W-:Y:S01]  /*a3a0*/  FADD.FTZ R114, R111, R114 ;  /* 0x000000726f727221 */ /* 0x000fe20000010000 */
[--C-:B------:R-:W-:Y:S01]  /*a3b0*/  FFMA.FTZ R68, R68, UR18, -R118.reuse ;  /* 0x0000001244447c23 */ /* 0x100fe20008010876 */
[--C-:B------:R-:W-:Y:S01]  /*a3c0*/  FFMA.FTZ R66, R76, UR18, -R118.reuse ;  /* 0x000000124c427c23 */ /* 0x100fe20008010876 */
[----:B------:R-:W-:Y:S01]  /*a3d0*/  FFMA.FTZ R75, R75, UR18, -R118 ;  /* 0x000000124b4b7c23 */ /* 0x000fe20008010876 */
[C---:B------:R-:W-:Y:S01]  /*a3e0*/  HMMA.16816.F32.BF16 R24, R16.reuse, R26, RZ ;  /* 0x0000001a1018723c */ /* 0x040fe200000418ff */
[----:B------:R-:W3:Y:S01]  /*a3f0*/  MUFU.EX2 R3, R3 ;  /* 0x0000000300037308 */ /* 0x000ee20000000800 */
[----:B--2---:R-:W-:Y:S01]  /*a400*/  F2FP.BF16.F32.PACK_AB R53, R120, R121 ;  /* 0x000000797835723e */ /* 0x004fe200000010ff */
[----:B------:R-:W-:Y:S01]  /*a410*/  FADD.FTZ R121, R121, R123 ;  /* 0x0000007b79797221 */ /* 0x000fe20000010000 */
[----:B------:R-:W-:Y:S01]  /*a420*/  FADD.FTZ R110, R110, R114 ;  /* 0x000000726e6e7221 */ /* 0x000fe20000010000 */
[--C-:B------:R-:W-:Y:S01]  /*a430*/  FFMA.FTZ R74, R74, UR18, -R118.reuse ;  /* 0x000000124a4a7c23 */ /* 0x100fe20008010876 */
[C---:B------:R-:W-:Y:S01]  /*a440*/  HMMA.16816.F32.BF16 R20, R16.reuse, R48, RZ ;  /* 0x000000301014723c */ /* 0x040fe200000418ff */
[----:B------:R-:W-:Y:S01]  /*a450*/  FADD.FTZ R121, R120, R121 ;  /* 0x0000007978797221 */ /* 0x000fe20000010000 */
[--C-:B------:R-:W-:Y:S01]  /*a460*/  FFMA.FTZ R65, R65, UR18, -R101.reuse ;  /* 0x0000001241417c23 */ /* 0x100fe20008010865 */
[----:B------:R-:W2:Y:S01]  /*a470*/  MUFU.EX2 R109, R109 ;  /* 0x0000006d006d7308 */ /* 0x000ea20000000800 */
[----:B------:R-:W-:Y:S01]  /*a480*/  FFMA.FTZ R73, R73, UR18, -R101 ;  /* 0x0000001249497c23 */ /* 0x000fe20008010865 */
[----:B-1----:R-:W-:Y:S01]  /*a490*/  FADD.FTZ R121, R119, R121 ;  /* 0x0000007977797221 */ /* 0x002fe20000010000 */
[----:B------:R-:W-:Y:S01]  /*a4a0*/  HMMA.16816.F32.BF16 R16, R16, R50, RZ ;  /* 0x000000321010723c */ /* 0x000fe200000418ff */
[--C-:B------:R-:W-:Y:S01]  /*a4b0*/  FFMA.FTZ R72, R72, UR18, -R101.reuse ;  /* 0x0000001248487c23 */ /* 0x100fe20008010865 */
[----:B------:R-:W-:Y:S01]  /*a4c0*/  FFMA.FTZ R71, R71, UR18, -R101 ;  /* 0x0000001247477c23 */ /* 0x000fe20008010865 */
[--C-:B------:R-:W-:Y:S01]  /*a4d0*/  FFMA.FTZ R76, R82, UR18, -R118.reuse ;  /* 0x00000012524c7c23 */ /* 0x100fe20008010876 */
[----:B------:R-:W-:Y:S01]  /*a4e0*/  FFMA.FTZ R82, R88, UR18, -R118 ;  /* 0x0000001258527c23 */ /* 0x000fe20008010876 */
[----:B------:R-:W1:Y:S01]  /*a4f0*/  MUFU.EX2 R108, R108 ;  /* 0x0000006c006c7308 */ /* 0x000e620000000800 */
[C---:B---3--:R-:W-:Y:S01]  /*a500*/  F2FP.BF16.F32.PACK_AB R55, R3.reuse, R119 ;  /* 0x000000770337723e */ /* 0x048fe200000010ff */
[----:B------:R-:W-:Y:S01]  /*a510*/  FADD.FTZ R121, R3, R121 ;  /* 0x0000007903797221 */ /* 0x000fe20000010000 */
[--C-:B------:R-:W-:Y:S01]  /*a520*/  FFMA.FTZ R3, R78, UR18, -R101.reuse ;  /* 0x000000124e037c23 */ /* 0x100fe20008010865 */
[--C-:B------:R-:W-:Y:S01]  /*a530*/  FFMA.FTZ R79, R79, UR18, -R101.reuse ;  /* 0x000000124f4f7c23 */ /* 0x100fe20008010865 */
[--C-:B------:R-:W-:Y:S01]  /*a540*/  FFMA.FTZ R77, R77, UR18, -R101.reuse ;  /* 0x000000124d4d7c23 */ /* 0x100fe20008010865 */
[--C-:B------:R-:W-:Y:S01]  /*a550*/  FFMA.FTZ R78, R85, UR18, -R101.reuse ;  /* 0x00000012554e7c23 */ /* 0x100fe20008010865 */
[--C-:B------:R-:W-:Y:S01]  /*a560*/  FFMA.FTZ R84, R84, UR18, -R101.reuse ;  /* 0x0000001254547c23 */ /* 0x100fe20008010865 */
[C---:B------:R-:W-:Y:S01]  /*a570*/  HMMA.16816.F32.BF16 R8, R52.reuse, R12, R8 ;  /* 0x0000000c3408723c */ /* 0x040fe20000041808 */
[----:B------:R-:W3:Y:S01]  /*a580*/  MUFU.EX2 R107, R107 ;  /* 0x0000006b006b7308 */ /* 0x000ee20000000800 */
[----:B--2---:R-:W-:Y:S01]  /*a590*/  FADD.FTZ R110, R109, R110 ;  /* 0x0000006e6d6e7221 */ /* 0x004fe20000010000 */
[--C-:B------:R-:W-:Y:S01]  /*a5a0*/  FFMA.FTZ R83, R83, UR18, -R101.reuse ;  /* 0x0000001253537c23 */ /* 0x100fe20008010865 */
[--C-:B------:R-:W-:Y:S01]  /*a5b0*/  FFMA.FTZ R85, R90, UR18, -R101.reuse ;  /* 0x000000125a557c23 */ /* 0x100fe20008010865 */
[--C-:B------:R-:W-:Y:S01]  /*a5c0*/  FFMA.FTZ R88, R94, UR18, -R118.reuse ;  /* 0x000000125e587c23 */ /* 0x100fe20008010876 */
[C---:B------:R-:W-:Y:S01]  /*a5d0*/  HMMA.16816.F32.BF16 R4, R52.reuse, R14, R4 ;  /* 0x0000000e3404723c */ /* 0x040fe20000041804 */
[----:B------:R-:W2:Y:S01]  /*a5e0*/  LDSM.16.MT88.4 R12, [R234+0xb000] ;  /* 0x00b00000ea0c783b */ /* 0x000ea20000004200 */
[----:B------:R-:W-:Y:S01]  /*a5f0*/  FFMA.FTZ R252, R99, UR18, -R118 ;  /* 0x0000001263fc7c23 */ /* 0x000fe20008010876 */
[----:B------:R-:W4:Y:S01]  /*a600*/  MUFU.EX2 R106, R106 ;  /* 0x0000006a006a7308 */ /* 0x000f220000000800 */
[C---:B-1----:R-:W-:Y:S01]  /*a610*/  F2FP.BF16.F32.PACK_AB R48, R108.reuse, R109 ;  /* 0x0000006d6c30723e */ /* 0x042fe200000010ff */
[----:B------:R-:W-:Y:S01]  /*a620*/  FADD.FTZ R110, R108, R110 ;  /* 0x0000006e6c6e7221 */ /* 0x000fe20000010000 */
[----:B------:R-:W-:Y:S01]  /*a630*/  HMMA.16816.F32.BF16 R36, R52, R44, R36 ;  /* 0x0000002c3424723c */ /* 0x000fe20000041824 */
[----:B------:R-:W-:Y:S01]  /*a640*/  FFMA.FTZ R251, R96, UR18, -R101 ;  /* 0x0000001260fb7c23 */ /* 0x000fe20008010865 */
[----:B------:R-:W-:Y:S01]  /*a650*/  FFMA.FTZ R100, R100, UR18, -R118 ;  /* 0x0000001264647c23 */ /* 0x000fe20008010876 */
[----:B------:R-:W-:-:S02]  /*a660*/  LEA R208, P1, R165, UR22, 0x1 ;  /* 0x00000016a5d07c11 */ /* 0x000fc4000f8208ff */
[----:B------:R-:W-:Y:S01]  /*a670*/  MUFU.EX2 R131, R131 ;  /* 0x0000008300837308 */ /* 0x000fe20000000800 */
[----:B------:R-:W-:Y:S01]  /*a680*/  HMMA.16816.F32.BF16 R32, R52, R46, R32 ;  /* 0x0000002e3420723c */ /* 0x000fe20000041820 */
[----:B------:R-:W1:Y:S01]  /*a690*/  LDSM.16.MT88.4 R44, [R232+0xb000] ;  /* 0x00b00000e82c783b */ /* 0x000e620000004200 */
[----:B---3--:R-:W-:Y:S01]  /*a6a0*/  FADD.FTZ R110, R107, R110 ;  /* 0x0000006e6b6e7221 */ /* 0x008fe20000010000 */
[----:B------:R-:W-:-:S03]  /*a6b0*/  MOV R250, R208 ;  /* 0x000000d000fa7202 */ /* 0x000fc60000000f00 */
[----:B------:R-:W-:Y:S01]  /*a6c0*/  HMMA.16816.F32.BF16 R28, R52, R40, R28 ;  /* 0x00000028341c723c */ /* 0x000fe2000004181c */
[----:B------:R-:W3:Y:S01]  /*a6d0*/  MUFU.EX2 R132, R132 ;  /* 0x0000008400847308 */ /* 0x000ee20000000800 */
[C---:B----4-:R-:W-:Y:S01]  /*a6e0*/  F2FP.BF16.F32.PACK_AB R50, R106.reuse, R107 ;  /* 0x0000006b6a32723e */ /* 0x050fe200000010ff */
[----:B------:R-:W-:-:S03]  /*a6f0*/  FADD.FTZ R106, R106, R110 ;  /* 0x0000006e6a6a7221 */ /* 0x000fc60000010000 */
[C---:B------:R-:W-:Y:S01]  /*a700*/  HMMA.16816.F32.BF16 R24, R52.reuse, R42, R24 ;  /* 0x0000002a3418723c */ /* 0x040fe20000041818 */
[----:B------:R-:W4:Y:S02]  /*a710*/  LDSM.16.MT88.4 R40, [R231+0xb000] ;  /* 0x00b00000e728783b */ /* 0x000f240000004200 */
[----:B------:R-:W5:Y:S03]  /*a720*/  MUFU.EX2 R133, R133 ;  /* 0x0000008500857308 */ /* 0x000f660000000800 */
[C---:B------:R-:W-:Y:S05]  /*a730*/  HMMA.16816.F32.BF16 R20, R52.reuse, R56, R20 ;  /* 0x000000383414723c */ /* 0x040fea0000041814 */
[----:B------:R-:W2:Y:S01]  /*a740*/  MUFU.EX2 R134, R134 ;  /* 0x0000008600867308 */ /* 0x000ea20000000800 */
[----:B------:R-:W-:Y:S01]  /*a750*/  HMMA.16816.F32.BF16 R16, R52, R58, R16 ;  /* 0x0000003a3410723c */ /* 0x000fe20000041810 */
[----:B---3--:R-:W-:Y:S01]  /*a760*/  F2FP.BF16.F32.PACK_AB R49, R132, R131 ;  /* 0x000000838431723e */ /* 0x008fe200000010ff */
[----:B------:R-:W3:Y:S01]  /*a770*/  LDSM.16.MT88.4 R56, [R230+0xb000] ;  /* 0x00b00000e638783b */ /* 0x000ee20000004200 */
[----:B------:R-:W-:-:S04]  /*a780*/  FADD.FTZ R131, R131, R121 ;  /* 0x0000007983837221 */ /* 0x000fc80000010000 */
[----:B------:R-:W1:Y:S01]  /*a790*/  MUFU.EX2 R105, R105 ;  /* 0x0000006900697308 */ /* 0x000e620000000800 */
[----:B------:R-:W-:-:S04]  /*a7a0*/  FADD.FTZ R131, R132, R131 ;  /* 0x0000008384837221 */ /* 0x000fc80000010000 */
[----:B-----5:R-:W-:-:S03]  /*a7b0*/  FADD.FTZ R131, R133, R131 ;  /* 0x0000008385837221 */ /* 0x020fc60000010000 */
[----:B------:R-:W5:Y:S01]  /*a7c0*/  MUFU.EX2 R104, R104 ;  /* 0x0000006800687308 */ /* 0x000f620000000800 */
[C---:B--2---:R-:W-:Y:S01]  /*a7d0*/  F2FP.BF16.F32.PACK_AB R51, R134.reuse, R133 ;  /* 0x000000858633723e */ /* 0x044fe200000010ff */
[----:B------:R-:W-:-:S06]  /*a7e0*/  FADD.FTZ R134, R134, R131 ;  /* 0x0000008386867221 */ /* 0x000fcc0000010000 */
[----:B------:R-:W-:Y:S01]  /*a7f0*/  HMMA.16816.F32.BF16 R8, R48, R12, R8 ;  /* 0x0000000c3008723c */ /* 0x000fe20000041808 */
[----:B------:R-:W2:Y:S01]  /*a800*/  MUFU.EX2 R103, R103 ;  /* 0x0000006700677308 */ /* 0x000ea20000000800 */
[----:B-1----:R-:W-:-:S04]  /*a810*/  FADD.FTZ R106, R105, R106 ;  /* 0x0000006a696a7221 */ /* 0x002fc80000010000 */
[C---:B------:R-:W-:Y:S01]  /*a820*/  HMMA.16816.F32.BF16 R4, R48.reuse, R14, R4 ;  /* 0x0000000e3004723c */ /* 0x040fe20000041804 */
[----:B------:R-:W1:Y:S02]  /*a830*/  LDSM.16.MT88.4 R12, [R234+0xb800] ;  /* 0x00b80000ea0c783b */ /* 0x000e640000004200 */
[----:B------:R-:W3:Y:S01]  /*a840*/  MUFU.EX2 R102, R102 ;  /* 0x0000006600667308 */ /* 0x000ee20000000800 */
[C---:B-----5:R-:W-:Y:S01]  /*a850*/  F2FP.BF16.F32.PACK_AB R52, R104.reuse, R105 ;  /* 0x000000696834723e */ /* 0x060fe200000010ff */
[----:B------:R-:W-:Y:S01]  /*a860*/  FADD.FTZ R106, R104, R106 ;  /* 0x0000006a686a7221 */ /* 0x000fe20000010000 */
[C---:B------:R-:W-:Y:S05]  /*a870*/  HMMA.16816.F32.BF16 R36, R48.reuse, R44, R36 ;  /* 0x0000002c3024723c */ /* 0x040fea0000041824 */
[----:B------:R-:W5:Y:S01]  /*a880*/  MUFU.EX2 R139, R139 ;  /* 0x0000008b008b7308 */ /* 0x000f620000000800 */
[----:B------:R-:W-:Y:S01]  /*a890*/  HMMA.16816.F32.BF16 R32, R48, R46, R32 ;  /* 0x0000002e3020723c */ /* 0x000fe20000041820 */
[----:B------:R-:W1:Y:S01]  /*a8a0*/  LDSM.16.MT88.4 R44, [R232+0xb800] ;  /* 0x00b80000e82c783b */ /* 0x000e620000004200 */
[----:B--2---:R-:W-:-:S04]  /*a8b0*/  FADD.FTZ R106, R103, R106 ;  /* 0x0000006a676a7221 */ /* 0x004fc80000010000 */
[----:B----4-:R-:W-:Y:S01]  /*a8c0*/  HMMA.16816.F32.BF16 R28, R48, R40, R28 ;  /* 0x00000028301c723c */ /* 0x010fe2000004181c */
[----:B------:R-:W2:Y:S01]  /*a8d0*/  MUFU.EX2 R140, R140 ;  /* 0x0000008c008c7308 */ /* 0x000ea20000000800 */
[C---:B---3--:R-:W-:Y:S01]  /*a8e0*/  F2FP.BF16.F32.PACK_AB R54, R102.reuse, R103 ;  /* 0x000000676636723e */ /* 0x048fe200000010ff */
[----:B------:R-:W-:-:S03]  /*a8f0*/  FADD.FTZ R106, R102, R106 ;  /* 0x0000006a666a7221 */ /* 0x000fc60000010000 */
[C---:B------:R-:W-:Y:S01]  /*a900*/  HMMA.16816.F32.BF16 R24, R48.reuse, R42, R24 ;  /* 0x0000002a3018723c */ /* 0x040fe20000041818 */
[----:B------:R-:W3:Y:S02]  /*a910*/  LDSM.16.MT88.4 R40, [R231+0xb800] ;  /* 0x00b80000e728783b */ /* 0x000ee40000004200 */
[----:B------:R-:W4:Y:S01]  /*a920*/  MUFU.EX2 R141, R141 ;  /* 0x0000008d008d7308 */ /* 0x000f220000000800 */
[----:B-----5:R-:W-:Y:S02]  /*a930*/  FADD.FTZ R134, R139, R134 ;  /* 0x000000868b867221 */ /* 0x020fe40000010000 */
[C---:B------:R-:W-:Y:S05]  /*a940*/  HMMA.16816.F32.BF16 R20, R48.reuse, R56, R20 ;  /* 0x000000383014723c */ /* 0x040fea0000041814 */
[----:B------:R-:W5:Y:S01]  /*a950*/  MUFU.EX2 R143, R143 ;  /* 0x0000008f008f7308 */ /* 0x000f620000000800 */
[----:B------:R-:W-:Y:S01]  /*a960*/  HMMA.16816.F32.BF16 R16, R48, R58, R16 ;  /* 0x0000003a3010723c */ /* 0x000fe20000041810 */
[C---:B--2---:R-:W-:Y:S01]  /*a970*/  F2FP.BF16.F32.PACK_AB R53, R140.reuse, R139 ;  /* 0x0000008b8c35723e */ /* 0x044fe200000010ff */
[----:B------:R-:W2:Y:S01]  /*a980*/  LDSM.16.MT88.4 R56, [R230+0xb800] ;  /* 0x00b80000e638783b */ /* 0x000ea20000004200 */
[----:B------:R-:W-:-:S04]  /*a990*/  FADD.FTZ R140, R140, R134 ;  /* 0x000000868c8c7221 */ /* 0x000fc80000010000 */
[----:B------:R-:W-:Y:S01]  /*a9a0*/  MUFU.EX2 R128, R128 ;  /* 0x0000008000807308 */ /* 0x000fe20000000800 */
[----:B----4-:R-:W-:-:S07]  /*a9b0*/  FADD.FTZ R140, R141, R140 ;  /* 0x0000008c8d8c7221 */ /* 0x010fce0000010000 */
[----:B------:R-:W4:Y:S01]  /*a9c0*/  MUFU.EX2 R127, R127 ;  /* 0x0000007f007f7308 */ /* 0x000f220000000800 */
[C---:B-----5:R-:W-:Y:S01]  /*a9d0*/  F2FP.BF16.F32.PACK_AB R55, R143.reuse, R141 ;  /* 0x0000008d8f37723e */ /* 0x060fe200000010ff */
[----:B------:R-:W-:-:S06]  /*a9e0*/  FADD.FTZ R143, R143, R140 ;  /* 0x0000008c8f8f7221 */ /* 0x000fcc0000010000 */
[C---:B-1----:R-:W-:Y:S01]  /*a9f0*/  HMMA.16816.F32.BF16 R8, R52.reuse, R12, R8 ;  /* 0x0000000c3408723c */ /* 0x042fe20000041808 */
[----:B------:R-:W-:Y:S05]  /*aa00*/  MUFU.EX2 R126, R126 ;  /* 0x0000007e007e7308 */ /* 0x000fea0000000800 */
[C---:B------:R-:W-:Y:S01]  /*aa10*/  HMMA.16816.F32.BF16 R4, R52.reuse, R14, R4 ;  /* 0x0000000e3404723c */ /* 0x040fe20000041804 */
[----:B------:R-:W1:Y:S02]  /*aa20*/  LDSM.16.MT88.4 R12, [R234+0xc000] ;  /* 0x00c00000ea0c783b */ /* 0x000e640000004200 */
[----:B------:R-:W5:Y:S01]  /*aa30*/  MUFU.EX2 R129, R129 ;  /* 0x0000008100817308 */ /* 0x000f620000000800 */
[C---:B----4-:R-:W-:Y:S01]  /*aa40*/  F2FP.BF16.F32.PACK_AB R48, R127.reuse, R128 ;  /* 0x000000807f30723e */ /* 0x050fe200000010ff */
[----:B------:R-:W-:Y:S01]  /*aa50*/  FADD.FTZ R128, R128, R106 ;  /* 0x0000006a80807221 */ /* 0x000fe20000010000 */
[----:B------:R-:W-:Y:S03]  /*aa60*/  HMMA.16816.F32.BF16 R36, R52, R44, R36 ;  /* 0x0000002c3424723c */ /* 0x000fe60000041824 */
[----:B------:R-:W-:-:S02]  /*aa70*/  FADD.FTZ R128, R127, R128 ;  /* 0x000000807f807221 */ /* 0x000fc40000010000 */
[----:B------:R-:W4:Y:S01]  /*aa80*/  MUFU.EX2 R147, R147 ;  /* 0x0000009300937308 */ /* 0x000f220000000800 */
[C---:B------:R-:W-:Y:S01]  /*aa90*/  HMMA.16816.F32.BF16 R32, R52.reuse, R46, R32 ;  /* 0x0000002e3420723c */ /* 0x040fe20000041820 */
[----:B------:R-:W1:Y:S05]  /*aaa0*/  LDSM.16.MT88.4 R44, [R232+0xc000] ;  /* 0x00c00000e82c783b */ /* 0x000e6a0000004200 */
[----:B---3--:R-:W-:Y:S01]  /*aab0*/  HMMA.16816.F32.BF16 R28, R52, R40, R28 ;  /* 0x00000028341c723c */ /* 0x008fe2000004181c */
[----:B------:R-:W3:Y:S01]  /*aac0*/  MUFU.EX2 R148, R148 ;  /* 0x0000009400947308 */ /* 0x000ee20000000800 */
[----:B-----5:R-:W-:Y:S01]  /*aad0*/  F2FP.BF16.F32.PACK_AB R50, R129, R126 ;  /* 0x0000007e8132723e */ /* 0x020fe200000010ff */
[----:B------:R-:W-:-:S03]  /*aae0*/  FADD.FTZ R126, R126, R128 ;  /* 0x000000807e7e7221 */ /* 0x000fc60000010000 */
[C---:B------:R-:W-:Y:S01]  /*aaf0*/  HMMA.16816.F32.BF16 R24, R52.reuse, R42, R24 ;  /* 0x0000002a3418723c */ /* 0x040fe20000041818 */
[----:B------:R-:W5:Y:S01]  /*ab00*/  LDSM.16.MT88.4 R40, [R231+0xc000] ;  /* 0x00c00000e728783b */ /* 0x000f620000004200 */
[----:B------:R-:W-:Y:S01]  /*ab10*/  FADD.FTZ R126, R129, R126 ;  /* 0x0000007e817e7221 */ /* 0x000fe20000010000 */
[----:B------:R-:W3:Y:S01]  /*ab20*/  MUFU.EX2 R149, R149 ;  /* 0x0000009500957308 */ /* 0x000ee20000000800 */
[----:B----4-:R-:W-:Y:S02]  /*ab30*/  FADD.FTZ R143, R147, R143 ;  /* 0x0000008f938f7221 */ /* 0x010fe40000010000 */
[C---:B--2---:R-:W-:Y:S05]  /*ab40*/  HMMA.16816.F32.BF16 R20, R52.reuse, R56, R20 ;  /* 0x000000383414723c */ /* 0x044fea0000041814 */
[----:B------:R-:W2:Y:S01]  /*ab50*/  MUFU.EX2 R150, R150 ;  /* 0x0000009600967308 */ /* 0x000ea20000000800 */
[----:B------:R-:W-:Y:S01]  /*ab60*/  HMMA.16816.F32.BF16 R16, R52, R58, R16 ;  /* 0x0000003a3410723c */ /* 0x000fe20000041810 */
[C---:B---3--:R-:W-:Y:S01]  /*ab70*/  F2FP.BF16.F32.PACK_AB R49, R148.reuse, R147 ;  /* 0x000000939431723e */ /* 0x048fe200000010ff */
[----:B------:R-:W3:Y:S01]  /*ab80*/  LDSM.16.MT88.4 R56, [R230+0xc000] ;  /* 0x00c00000e638783b */ /* 0x000ee20000004200 */
[----:B------:R-:W-:-:S04]  /*ab90*/  FADD.FTZ R148, R148, R143 ;  /* 0x0000008f94947221 */ /* 0x000fc80000010000 */
[----:B------:R-:W-:Y:S01]  /*aba0*/  MUFU.EX2 R130, R130 ;  /* 0x0000008200827308 */ /* 0x000fe20000000800 */
[----:B------:R-:W-:-:S07]  /*abb0*/  FADD.FTZ R148, R149, R148 ;  /* 0x0000009495947221 */ /* 0x000fce0000010000 */
[----:B------:R-:W4:Y:S01]  /*abc0*/  MUFU.EX2 R135, R135 ;  /* 0x0000008700877308 */ /* 0x000f220000000800 */
[C---:B--2---:R-:W-:Y:S01]  /*abd0*/  F2FP.BF16.F32.PACK_AB R51, R150.reuse, R149 ;  /* 0x000000959633723e */ /* 0x044fe200000010ff */
[----:B------:R-:W-:-:S06]  /*abe0*/  FADD.FTZ R150, R150, R148 ;  /* 0x0000009496967221 */ /* 0x000fcc0000010000 */
[C---:B-1----:R-:W-:Y:S01]  /*abf0*/  HMMA.16816.F32.BF16 R8, R48.reuse, R12, R8 ;  /* 0x0000000c3008723c */ /* 0x042fe20000041808 */
        /* <DEDUP_REMOVED lines=8> */
[----:B------:R-:W4:Y:S01]  /*ac80*/  MUFU.EX2 R154, R154 ;  /* 0x0000009a009a7308 */ /* 0x000f220000000800 */
[C---:B------:R-:W-:Y:S01]  /*ac90*/  HMMA.16816.F32.BF16 R32, R48.reuse, R46, R32 ;  /* 0x0000002e3020723c */ /* 0x040fe20000041820 */
[----:B------:R-:W1:Y:S05]  /*aca0*/  LDSM.16.MT88.4 R44, [R232+0xc800] ;  /* 0x00c80000e82c783b */ /* 0x000e6a0000004200 */
[----:B-----5:R-:W-:Y:S01]  /*acb0*/  HMMA.16816.F32.BF16 R28, R48, R40, R28 ;  /* 0x00000028301c723c */ /* 0x020fe2000004181c */
[----:B------:R-:W5:Y:S01]  /*acc0*/  MUFU.EX2 R155, R155 ;  /* 0x0000009b009b7308 */ /* 0x000f620000000800 */
[----:B--2---:R-:W-:Y:S01]  /*acd0*/  F2FP.BF16.F32.PACK_AB R54, R137, R136 ;  /* 0x000000888936723e */ /* 0x004fe200000010ff */
[----:B------:R-:W-:-:S03]  /*ace0*/  FADD.FTZ R136, R136, R130 ;  /* 0x0000008288887221 */ /* 0x000fc60000010000 */
[C---:B------:R-:W-:Y:S01]  /*acf0*/  HMMA.16816.F32.BF16 R24, R48.reuse, R42, R24 ;  /* 0x0000002a3018723c */ /* 0x040fe20000041818 */
[----:B------:R-:W2:Y:S01]  /*ad00*/  LDSM.16.MT88.4 R40, [R231+0xc800] ;  /* 0x00c80000e728783b */ /* 0x000ea20000004200 */
[----:B------:R-:W-:Y:S01]  /*ad10*/  FADD.FTZ R136, R137, R136 ;  /* 0x0000008889887221 */ /* 0x000fe20000010000 */
[----:B------:R-:W-:Y:S01]  /*ad20*/  MUFU.EX2 R156, R156 ;  /* 0x0000009c009c7308 */ /* 0x000fe20000000800 */
[----:B----4-:R-:W-:Y:S02]  /*ad30*/  FADD.FTZ R150, R154, R150 ;  /* 0x000000969a967221 */ /* 0x010fe40000010000 */
[C---:B---3--:R-:W-:Y:S05]  /*ad40*/  HMMA.16816.F32.BF16 R20, R48.reuse, R56, R20 ;  /* 0x000000383014723c */ /* 0x048fea0000041814 */
[----:B------:R-:W3:Y:S01]  /*ad50*/  MUFU.EX2 R157, R157 ;  /* 0x0000009d009d7308 */ /* 0x000ee20000000800 */
[----:B------:R-:W-:Y:S01]  /*ad60*/  HMMA.16816.F32.BF16 R16, R48, R58, R16 ;  /* 0x0000003a3010723c */ /* 0x000fe20000041810 */
[C---:B-----5:R-:W-:Y:S01]  /*ad70*/  F2FP.BF16.F32.PACK_AB R53, R155.reuse, R154 ;  /* 0x0000009a9b35723e */ /* 0x060fe200000010ff */
[----:B------:R-:W4:Y:S01]  /*ad80*/  LDSM.16.MT88.4 R56, [R230+0xc800] ;  /* 0x00c80000e638783b */ /* 0x000f220000004200 */
[----:B------:R-:W-:-:S04]  /*ad90*/  FADD.FTZ R155, R155, R150 ;  /* 0x000000969b9b7221 */ /* 0x000fc80000010000 */
[----:B------:R-:W5:Y:S08]  /*ada0*/  MUFU.EX2 R144, R144 ;  /* 0x0000009000907308 */ /* 0x000f700000000800 */
[----:B------:R-:W2:Y:S01]  /*adb0*/  MUFU.EX2 R145, R145 ;  /* 0x0000009100917308 */ /* 0x000ea20000000800 */
[----:B---3--:R-:W-:Y:S01]  /*adc0*/  F2FP.BF16.F32.PACK_AB R55, R157, R156 ;  /* 0x0000009c9d37723e */ /* 0x008fe200000010ff */
[----:B------:R-:W-:-:S04]  /*add0*/  FADD.FTZ R156, R156, R155 ;  /* 0x0000009b9c9c7221 */ /* 0x000fc80000010000 */
[----:B------:R-:W-:Y:S02]  /*ade0*/  FADD.FTZ R156, R157, R156 ;  /* 0x0000009c9d9c7221 */ /* 0x000fe40000010000 */
[----:B-1----:R-:W-:Y:S01]  /*adf0*/  HMMA.16816.F32.BF16 R8, R52, R12, R8 ;  /* 0x0000000c3408723c */ /* 0x002fe20000041808 */
        /* <DEDUP_REMOVED lines=11> */
[----:B-1----:R-:W-:-:S04]  /*aeb0*/  FADD.FTZ R145, R146, R145 ;  /* 0x0000009192917221 */ /* 0x002fc80000010000 */
[----:B------:R-:W-:Y:S01]  /*aec0*/  HMMA.16816.F32.BF16 R28, R52, R40, R28 ;  /* 0x00000028341c723c */ /* 0x000fe2000004181c */
[----:B------:R-:W1:Y:S01]  /*aed0*/  MUFU.EX2 R162, R162 ;  /* 0x000000a200a27308 */ /* 0x000e620000000800 */
[C---:B-----5:R-:W-:Y:S01]  /*aee0*/  F2FP.BF16.F32.PACK_AB R50, R151.reuse, R146 ;  /* 0x000000929732723e */ /* 0x060fe200000010ff */
[----:B------:R-:W-:-:S03]  /*aef0*/  FADD.FTZ R151, R151, R145 ;  /* 0x0000009197977221 */ /* 0x000fc60000010000 */
[C---:B------:R-:W-:Y:S01]  /*af00*/  HMMA.16816.F32.BF16 R24, R52.reuse, R42, R24 ;  /* 0x0000002a3418723c */ /* 0x040fe20000041818 */
[----:B------:R-:W5:Y:S02]  /*af10*/  LDSM.16.MT88.4 R40, [R231+0xd000] ;  /* 0x00d00000e728783b */ /* 0x000f640000004200 */
[----:B------:R-:W-:Y:S03]  /*af20*/  MUFU.EX2 R163, R163 ;  /* 0x000000a300a37308 */ /* 0x000fe60000000800 */
[C---:B----4-:R-:W-:Y:S05]  /*af30*/  HMMA.16816.F32.BF16 R20, R52.reuse, R56, R20 ;  /* 0x000000383414723c */ /* 0x050fea0000041814 */
[----:B------:R-:W4:Y:S01]  /*af40*/  MUFU.EX2 R187, R187 ;  /* 0x000000bb00bb7308 */ /* 0x000f220000000800 */
[----:B------:R-:W-:Y:S01]  /*af50*/  HMMA.16816.F32.BF16 R16, R52, R58, R16 ;  /* 0x0000003a3410723c */ /* 0x000fe20000041810 */
[----:B-1----:R-:W-:Y:S01]  /*af60*/  F2FP.BF16.F32.PACK_AB R49, R162, R161 ;  /* 0x000000a1a231723e */ /* 0x002fe200000010ff */
[----:B------:R-:W1:Y:S01]  /*af70*/  LDSM.16.MT88.4 R56, [R230+0xd000] ;  /* 0x00d00000e638783b */ /* 0x000e620000004200 */
[----:B------:R-:W-:-:S04]  /*af80*/  FADD.FTZ R161, R161, R156 ;  /* 0x0000009ca1a17221 */ /* 0x000fc80000010000 */
[----:B------:R-:W2:Y:S01]  /*af90*/  MUFU.EX2 R152, R152 ;  /* 0x0000009800987308 */ /* 0x000ea20000000800 */
[----:B------:R-:W-:-:S07]  /*afa0*/  FADD.FTZ R161, R162, R161 ;  /* 0x000000a1a2a17221 */ /* 0x000fce0000010000 */
[----:B------:R-:W5:Y:S01]  /*afb0*/  MUFU.EX2 R153, R153 ;  /* 0x0000009900997308 */ /* 0x000f620000000800 */
[----:B----4-:R-:W-:Y:S01]  /*afc0*/  F2FP.BF16.F32.PACK_AB R51, R187, R163 ;  /* 0x000000a3bb33723e */ /* 0x010fe200000010ff */
[----:B------:R-:W-:-:S04]  /*afd0*/  FADD.FTZ R163, R163, R161 ;  /* 0x000000a1a3a37221 */ /* 0x000fc80000010000 */
[----:B------:R-:W-:Y:S02]  /*afe0*/  FADD.FTZ R163, R187, R163 ;  /* 0x000000a3bba37221 */ /* 0x000fe40000010000 */
[----:B---3--:R-:W-:Y:S01]  /*aff0*/  HMMA.16816.F32.BF16 R8, R48, R12, R8 ;  /* 0x0000000c3008723c */ /* 0x008fe20000041808 */
[----:B------:R-:W3:Y:S01]  /*b000*/  MUFU.EX2 R158, R158 ;  /* 0x0000009e009e7308 */ /* 0x000ee20000000800 */
[----:B--2---:R-:W-:-:S04]  /*b010*/  FADD.FTZ R151, R152, R151 ;  /* 0x0000009798977221 */ /* 0x004fc80000010000 */
[C---:B------:R-:W-:Y:S01]  /*b020*/  HMMA.16816.F32.BF16 R4, R48.reuse, R14, R4 ;  /* 0x0000000e3004723c */ /* 0x040fe20000041804 */
[----:B------:R-:W2:Y:S02]  /*b030*/  LDSM.16.MT88.4 R12, [R234+0xd800] ;  /* 0x00d80000ea0c783b */ /* 0x000ea40000004200 */
        /* <DEDUP_REMOVED lines=8> */
[C---:B------:R-:W-:Y:S01]  /*b0c0*/  HMMA.16816.F32.BF16 R28, R48.reuse, R40, R28 ;  /* 0x00000028301c723c */ /* 0x040fe2000004181c */
[----:B------:R-:W3:Y:S01]  /*b0d0*/  MUFU.EX2 R200, R200 ;  /* 0x000000c800c87308 */ /* 0x000ee20000000800 */
[C---:B----4-:R-:W-:Y:S01]  /*b0e0*/  F2FP.BF16.F32.PACK_AB R54, R159.reuse, R158 ;  /* 0x0000009e9f36723e */ /* 0x050fe200000010ff */
[----:B------:R-:W-:Y:S02]  /*b0f0*/  FADD.FTZ R159, R159, R151 ;  /* 0x000000979f9f7221 */ /* 0x000fe40000010000 */
[----:B------:R-:W-:Y:S01]  /*b100*/  LDSM.16.MT88.4 R148, [R232+0x11800] ;  /* 0x01180000e894783b */ /* 0x000fe20000004200 */
[C---:B------:R-:W-:Y:S03]  /*b110*/  HMMA.16816.F32.BF16 R24, R48.reuse, R42, R24 ;  /* 0x0000002a3018723c */ /* 0x040fe60000041818 */
[----:B------:R-:W-:Y:S01]  /*b120*/  MUFU.EX2 R196, R196 ;  /* 0x000000c400c47308 */ /* 0x000fe20000000800 */
[----:B------:R-:W4:Y:S02]  /*b130*/  LDSM.16.MT88.4 R40, [R231+0xd800] ;  /* 0x00d80000e728783b */ /* 0x000f240000004200 */
[C---:B-1----:R-:W-:Y:S05]  /*b140*/  HMMA.16816.F32.BF16 R20, R48.reuse, R56, R20 ;  /* 0x000000383014723c */ /* 0x042fea0000041814 */
[----:B------:R-:W1:Y:S01]  /*b150*/  MUFU.EX2 R194, R194 ;  /* 0x000000c200c27308 */ /* 0x000e620000000800 */
[----:B------:R-:W-:Y:S01]  /*b160*/  HMMA.16816.F32.BF16 R16, R48, R58, R16 ;  /* 0x0000003a3010723c */ /* 0x000fe20000041810 */
[----:B---3--:R-:W-:Y:S01]  /*b170*/  F2FP.BF16.F32.PACK_AB R53, R200, R201 ;  /* 0x000000c9c835723e */ /* 0x008fe200000010ff */
[----:B------:R-:W3:Y:S01]  /*b180*/  LDSM.16.MT88.4 R56, [R230+0xd800] ;  /* 0x00d80000e638783b */ /* 0x000ee20000004200 */
[----:B------:R-:W-:-:S03]  /*b190*/  FADD.FTZ R201, R201, R163 ;  /* 0x000000a3c9c97221 */ /* 0x000fc60000010000 */
[----:B------:R-:W-:Y:S01]  /*b1a0*/  LDSM.16.MT88.4 R48, [R232+0xe000] ;  /* 0x00e00000e830783b */ /* 0x000fe20000004200 */
[----:B------:R-:W5:Y:S01]  /*b1b0*/  MUFU.EX2 R160, R160 ;  /* 0x000000a000a07308 */ /* 0x000f620000000800 */
[----:B------:R-:W-:-:S07]  /*b1c0*/  FADD.FTZ R201, R200, R201 ;  /* 0x000000c9c8c97221 */ /* 0x000fce0000010000 */
        /* <DEDUP_REMOVED lines=9> */
[----:B------:R-:W-:Y:S01]  /*b260*/  MUFU.EX2 R199, R199 ;  /* 0x000000c700c77308 */ /* 0x000fe20000000800 */
[C---:B----4-:R-:W-:Y:S02]  /*b270*/  FADD.FTZ R159, R189.reuse, R159 ;  /* 0x0000009fbd9f7221 */ /* 0x050fe40000010000 */
[C---:B------:R-:W-:Y:S05]  /*b280*/  HMMA.16816.F32.BF16 R36, R52.reuse, R44, R36 ;  /* 0x0000002c3424723c */ /* 0x040fea0000041824 */
[----:B------:R-:W2:Y:S01]  /*b290*/  MUFU.EX2 R185, R185 ;  /* 0x000000b900b97308 */ /* 0x000ea20000000800 */
[C---:B------:R-:W-:Y:S01]  /*b2a0*/  HMMA.16816.F32.BF16 R32, R52.reuse, R46, R32 ;  /* 0x0000002e3420723c */ /* 0x040fe20000041820 */
[----:B------:R-:W4:Y:S05]  /*b2b0*/  LDSM.16.MT88.4 R44, [R231+0xe000] ;  /* 0x00e00000e72c783b */ /* 0x000f2a0000004200 */
[C---:B------:R-:W-:Y:S01]  /*b2c0*/  HMMA.16816.F32.BF16 R28, R52.reuse, R40, R28 ;  /* 0x00000028341c723c */ /* 0x040fe2000004181c */
[----:B------:R-:W5:Y:S05]  /*b2d0*/  MUFU.EX2 R184, R184 ;  /* 0x000000b800b87308 */ /* 0x000f6a0000000800 */
[----:B------:R-:W-:Y:S01]  /*b2e0*/  HMMA.16816.F32.BF16 R24, R52, R42, R24 ;  /* 0x0000002a3418723c */ /* 0x000fe20000041818 */
[----:B------:R-:W-:-:S02]  /*b2f0*/  F2FP.BF16.F32.PACK_AB R40, R189, R160 ;  /* 0x000000a0bd28723e */ /* 0x000fc400000010ff */
[----:B------:R-:W1:Y:S01]  /*b300*/  MUFU.EX2 R183, R183 ;  /* 0x000000b700b77308 */ /* 0x000e620000000800 */
[----:B--2---:R-:W-:Y:S02]  /*b310*/  FADD.FTZ R194, R185, R194 ;  /* 0x000000c2b9c27221 */ /* 0x004fe40000010000 */
[C---:B---3--:R-:W-:Y:S01]  /*b320*/  HMMA.16816.F32.BF16 R20, R52.reuse, R56, R20 ;  /* 0x000000383414723c */ /* 0x048fe20000041814 */
[C---:B------:R-:W-:Y:S01]  /*b330*/  F2FP.BF16.F32.PACK_AB R42, R199.reuse, R198 ;  /* 0x000000c6c72a723e */ /* 0x040fe200000010ff */
[----:B------:R-:W-:Y:S02]  /*b340*/  FADD.FTZ R198, R198, R159 ;  /* 0x0000009fc6c67221 */ /* 0x000fe40000010000 */
[----:B------:R-:W-:Y:S01]  /*b350*/  LDSM.16.MT88.4 R156, [R234+0x11800] ;  /* 0x01180000ea9c783b */ /* 0x000fe20000004200 */
[----:B------:R-:W2:Y:S01]  /*b360*/  MUFU.EX2 R180, R180 ;  /* 0x000000b400b47308 */ /* 0x000ea20000000800 */
[----:B------:R-:W-:Y:S01]  /*b370*/  HMMA.16816.F32.BF16 R16, R52, R58, R16 ;  /* 0x0000003a3410723c */ /* 0x000fe20000041810 */
[C---:B-----5:R-:W-:Y:S01]  /*b380*/  F2FP.BF16.F32.PACK_AB R41, R184.reuse, R185 ;  /* 0x000000b9b829723e */ /* 0x060fe200000010ff */
[----:B------:R-:W3:Y:S01]  /*b390*/  LDSM.16.MT88.4 R56, [R230+0xe000] ;  /* 0x00e00000e638783b */ /* 0x000ee20000004200 */
[----:B------:R-:W-:Y:S01]  /*b3a0*/  FADD.FTZ R184, R184, R194 ;  /* 0x000000c2b8b87221 */ /* 0x000fe20000010000 */
[----:B------:R-:W-:-:S03]  /*b3b0*/  FADD.FTZ R198, R199, R198 ;  /* 0x000000c6c7c67221 */ /* 0x000fc60000010000 */
[----:B------:R-:W-:Y:S01]  /*b3c0*/  MUFU.EX2 R197, R197 ;  /* 0x000000c500c57308 */ /* 0x000fe20000000800 */
[----:B-1----:R-:W-:-:S07]  /*b3d0*/  FADD.FTZ R184, R183, R184 ;  /* 0x000000b8b7b87221 */ /* 0x002fce0000010000 */
        /* <DEDUP_REMOVED lines=8> */
[----:B-1----:R-:W-:Y:S01]  /*b460*/  F2FP.BF16.F32.PACK_AB R52, R195, R197 ;  /* 0x000000c5c334723e */ /* 0x002fe200000010ff */
[----:B------:R-:W-:Y:S01]  /*b470*/  FADD.FTZ R197, R197, R198 ;  /* 0x000000c6c5c57221 */ /* 0x000fe20000010000 */
[----:B------:R-:W-:Y:S03]  /*b480*/  HMMA.16816.F32.BF16 R36, R40, R48, R36 ;  /* 0x000000302824723c */ /* 0x000fe60000041824 */
[----:B------:R-:W-:-:S02]  /*b490*/  FADD.FTZ R197, R195, R197 ;  /* 0x000000c5c3c57221 */ /* 0x000fc40000010000 */
[----:B------:R-:W1:Y:S01]  /*b4a0*/  MUFU.EX2 R177, R177 ;  /* 0x000000b100b17308 */ /* 0x000e620000000800 */
[C---:B------:R-:W-:Y:S01]  /*b4b0*/  HMMA.16816.F32.BF16 R32, R40.reuse, R50, R32 ;  /* 0x000000322820723c */ /* 0x040fe20000041820 */
[----:B------:R-:W2:Y:S05]  /*b4c0*/  LDSM.16.MT88.4 R48, [R232+0xe800] ;  /* 0x00e80000e830783b */ /* 0x000eaa0000004200 */
[----:B----4-:R-:W-:Y:S01]  /*b4d0*/  HMMA.16816.F32.BF16 R28, R40, R44, R28 ;  /* 0x0000002c281c723c */ /* 0x010fe2000004181c */
[----:B------:R-:W4:Y:S01]  /*b4e0*/  MUFU.EX2 R178, R178 ;  /* 0x000000b200b27308 */ /* 0x000f220000000800 */
[----:B-----5:R-:W-:Y:S01]  /*b4f0*/  F2FP.BF16.F32.PACK_AB R54, R182, R186 ;  /* 0x000000bab636723e */ /* 0x020fe200000010ff */
[----:B------:R-:W-:-:S03]  /*b500*/  FADD.FTZ R186, R186, R197 ;  /* 0x000000c5baba7221 */ /* 0x000fc60000010000 */
[C---:B------:R-:W-:Y:S01]  /*b510*/  HMMA.16816.F32.BF16 R24, R40.reuse, R46, R24 ;  /* 0x0000002e2818723c */ /* 0x040fe20000041818 */
[----:B------:R-:W5:Y:S01]  /*b520*/  LDSM.16.MT88.4 R44, [R231+0xe800] ;  /* 0x00e80000e72c783b */ /* 0x000f620000004200 */
[----:B------:R-:W-:Y:S01]  /*b530*/  FADD.FTZ R186, R182, R186 ;  /* 0x000000bab6ba7221 */ /* 0x000fe20000010000 */
[----:B------:R-:W4:Y:S01]  /*b540*/  MUFU.EX2 R176, R176 ;  /* 0x000000b000b07308 */ /* 0x000f220000000800 */
[----:B-1----:R-:W-:Y:S02]  /*b550*/  FADD.FTZ R180, R177, R180 ;  /* 0x000000b4b1b47221 */ /* 0x002fe40000010000 */
[C---:B---3--:R-:W-:Y:S05]  /*b560*/  HMMA.16816.F32.BF16 R20, R40.reuse, R56, R20 ;  /* 0x000000382814723c */ /* 0x048fea0000041814 */
[----:B------:R-:W1:Y:S01]  /*b570*/  MUFU.EX2 R169, R169 ;  /* 0x000000a900a97308 */ /* 0x000e620000000800 */
[----:B------:R-:W-:Y:S01]  /*b580*/  HMMA.16816.F32.BF16 R16, R40, R58, R16 ;  /* 0x0000003a2810723c */ /* 0x000fe20000041810 */
[C---:B----4-:R-:W-:Y:S01]  /*b590*/  F2FP.BF16.F32.PACK_AB R53, R178.reuse, R177 ;  /* 0x000000b1b235723e */ /* 0x050fe200000010ff */
[----:B------:R-:W3:Y:S01]  /*b5a0*/  LDSM.16.MT88.4 R40, [R230+0xe800] ;  /* 0x00e80000e628783b */ /* 0x000ee20000004200 */
[----:B------:R-:W-:-:S04]  /*b5b0*/  FADD.FTZ R178, R178, R180 ;  /* 0x000000b4b2b27221 */ /* 0x000fc80000010000 */
[----:B------:R-:W-:Y:S01]  /*b5c0*/  MUFU.EX2 R181, R181 ;  /* 0x000000b500b57308 */ /* 0x000fe20000000800 */
[----:B------:R-:W-:-:S07]  /*b5d0*/  FADD.FTZ R178, R176, R178 ;  /* 0x000000b2b0b27221 */ /* 0x000fce0000010000 */
[----:B------:R-:W4:Y:S01]  /*b5e0*/  MUFU.EX2 R179, R179 ;  /* 0x000000b300b37308 */ /* 0x000f220000000800 */
[C---:B-1----:R-:W-:Y:S01]  /*b5f0*/  F2FP.BF16.F32.PACK_AB R55, R169.reuse, R176 ;  /* 0x000000b0a937723e */ /* 0x042fe200000010ff */
[----:B------:R-:W-:-:S06]  /*b600*/  FADD.FTZ R169, R169, R178 ;  /* 0x000000b2a9a97221 */ /* 0x000fcc0000010000 */
[C---:B--2---:R-:W-:Y:S01]  /*b610*/  HMMA.16816.F32.BF16 R8, R52.reuse, R12, R8 ;  /* 0x0000000c3408723c */ /* 0x044fe20000041808 */
[----:B------:R-:W1:Y:S05]  /*b620*/  MUFU.EX2 R171, R171 ;  /* 0x000000ab00ab7308 */ /* 0x000e6a0000000800 */
[C---:B------:R-:W-:Y:S01]  /*b630*/  HMMA.16816.F32.BF16 R4, R52.reuse, R14, R4 ;  /* 0x0000000e3404723c */ /* 0x040fe20000041804 */
[----:B------:R-:W2:Y:S02]  /*b640*/  LDSM.16.MT88.4 R12, [R234+0xf000] ;  /* 0x00f00000ea0c783b */ /* 0x000ea40000004200 */
[----:B------:R-:W3:Y:S01]  /*b650*/  MUFU.EX2 R170, R170 ;  /* 0x000000aa00aa7308 */ /* 0x000ee20000000800 */
[----:B----4-:R-:W-:Y:S01]  /*b660*/  F2FP.BF16.F32.PACK_AB R56, R179, R181 ;  /* 0x000000b5b338723e */ /* 0x010fe200000010ff */
[----:B------:R-:W-:Y:S01]  /*b670*/  FADD.FTZ R181, R181, R186 ;  /* 0x000000bab5b57221 */ /* 0x000fe20000010000 */
[----:B------:R-:W-:Y:S03]  /*b680*/  HMMA.16816.F32.BF16 R36, R52, R48, R36 ;  /* 0x000000303424723c */ /* 0x000fe60000041824 */
[----:B------:R-:W-:-:S02]  /*b690*/  FADD.FTZ R181, R179, R181 ;  /* 0x000000b5b3b57221 */ /* 0x000fc40000010000 */
[----:B------:R-:W4:Y:S01]  /*b6a0*/  MUFU.EX2 R142, R142 ;  /* 0x0000008e008e7308 */ /* 0x000f220000000800 */
[----:B------:R-:W-:Y:S01]  /*b6b0*/  HMMA.16816.F32.BF16 R32, R52, R50, R32 ;  /* 0x000000323420723c */ /* 0x000fe20000041820 */
[----:B------:R-:W2:Y:S01]  /*b6c0*/  LDSM.16.MT88.4 R48, [R232+0xf000] ;  /* 0x00f00000e830783b */ /* 0x000ea20000004200 */
[----:B-1----:R-:W-:-:S04]  /*b6d0*/  FADD.FTZ R181, R171, R181 ;  /* 0x000000b5abb57221 */ /* 0x002fc80000010000 */
[----:B-----5:R-:W-:Y:S01]  /*b6e0*/  HMMA.16816.F32.BF16 R28, R52, R44, R28 ;  /* 0x0000002c341c723c */ /* 0x020fe2000004181c */
[----:B------:R-:W1:Y:S01]  /*b6f0*/  MUFU.EX2 R138, R138 ;  /* 0x0000008a008a7308 */ /* 0x000e620000000800 */
[C---:B---3--:R-:W-:Y:S01]  /*b700*/  F2FP.BF16.F32.PACK_AB R58, R170.reuse, R171 ;  /* 0x000000abaa3a723e */ /* 0x048fe200000010ff */
[----:B------:R-:W-:-:S03]  /*b710*/  FADD.FTZ R170, R170, R181 ;  /* 0x000000b5aaaa7221 */ /* 0x000fc60000010000 */
[C---:B------:R-:W-:Y:S01]  /*b720*/  HMMA.16816.F32.BF16 R24, R52.reuse, R46, R24 ;  /* 0x0000002e3418723c */ /* 0x040fe20000041818 */
[----:B------:R-:W3:Y:S02]  /*b730*/  LDSM.16.MT88.4 R44, [R231+0xf000] ;  /* 0x00f00000e72c783b */ /* 0x000ee40000004200 */
[----:B------:R-:W-:Y:S01]  /*b740*/  MUFU.EX2 R60, R60 ;  /* 0x0000003c003c7308 */ /* 0x000fe20000000800 */
[----:B----4-:R-:W-:Y:S02]  /*b750*/  FADD.FTZ R169, R142, R169 ;  /* 0x000000a98ea97221 */ /* 0x010fe40000010000 */
[C---:B------:R-:W-:Y:S05]  /*b760*/  HMMA.16816.F32.BF16 R20, R52.reuse, R40, R20 ;  /* 0x000000283414723c */ /* 0x040fea0000041814 */
[----:B------:R-:W4:Y:S01]  /*b770*/  MUFU.EX2 R63, R63 ;  /* 0x0000003f003f7308 */ /* 0x000f220000000800 */
[----:B------:R-:W-:Y:S01]  /*b780*/  HMMA.16816.F32.BF16 R16, R52, R42, R16 ;  /* 0x0000002a3410723c */ /* 0x000fe20000041810 */
[C---:B-1----:R-:W-:Y:S01]  /*b790*/  F2FP.BF16.F32.PACK_AB R57, R138.reuse, R142 ;  /* 0x0000008e8a39723e */ /* 0x042fe200000010ff */
[----:B------:R-:W1:Y:S01]  /*b7a0*/  LDSM.16.MT88.4 R40, [R230+0xf000] ;  /* 0x00f00000e628783b */ /* 0x000e620000004200 */
[----:B------:R-:W-:-:S03]  /*b7b0*/  FADD.FTZ R169, R138, R169 ;  /* 0x000000a98aa97221 */ /* 0x000fc60000010000 */
[----:B------:R-:W-:Y:S01]  /*b7c0*/  LDSM.16.MT88.4 R140, [R231+0x11800] ;  /* 0x01180000e78c783b */ /* 0x000fe20000004200 */
[----:B------:R-:W5:Y:S08]  /*b7d0*/  MUFU.EX2 R168, R168 ;  /* 0x000000a800a87308 */ /* 0x000f700000000800 */
[----:B------:R-:W3:Y:S01]  /*b7e0*/  MUFU.EX2 R64, R64 ;  /* 0x0000004000407308 */ /* 0x000ee20000000800 */
[----:B----4-:R-:W-:Y:S01]  /*b7f0*/  F2FP.BF16.F32.PACK_AB R59, R63, R60 ;  /* 0x0000003c3f3b723e */ /* 0x010fe200000010ff */
[----:B------:R-:W-:-:S04]  /*b800*/  FADD.FTZ R60, R60, R169 ;  /* 0x000000a93c3c7221 */ /* 0x000fc80000010000 */
[----:B------:R-:W-:Y:S02]  /*b810*/  FADD.FTZ R60, R63, R60 ;  /* 0x0000003c3f3c7221 */ /* 0x000fe40000010000 */
[----:B--2---:R-:W-:Y:S01]  /*b820*/  HMMA.16816.F32.BF16 R8, R56, R12, R8 ;  /* 0x0000000c3808723c */ /* 0x004fe20000041808 */
[----:B------:R-:W2:Y:S01]  /*b830*/  MUFU.EX2 R70, R70 ;  /* 0x0000004600467308 */ /* 0x000ea20000000800 */
[----:B-----5:R-:W-:-:S04]  /*b840*/  FADD.FTZ R170, R168, R170 ;  /* 0x000000aaa8aa7221 */ /* 0x020fc80000010000 */
[C---:B------:R-:W-:Y:S01]  /*b850*/  HMMA.16816.F32.BF16 R4, R56.reuse, R14, R4 ;  /* 0x0000000e3804723c */ /* 0x040fe20000041804 */
[----:B------:R-:W4:Y:S02]  /*b860*/  LDSM.16.MT88.4 R12, [R234+0xf800] ;  /* 0x00f80000ea0c783b */ /* 0x000f240000004200 */
[----:B------:R-:W5:Y:S01]  /*b870*/  MUFU.EX2 R69, R69 ;  /* 0x0000004500457308 */ /* 0x000f620000000800 */
[C---:B---3--:R-:W-:Y:S01]  /*b880*/  F2FP.BF16.F32.PACK_AB R52, R64.reuse, R168 ;  /* 0x000000a84034723e */ /* 0x048fe200000010ff */
[----:B------:R-:W-:Y:S01]  /*b890*/  FADD.FTZ R64, R64, R170 ;  /* 0x000000aa40407221 */ /* 0x000fe20000010000 */
[C---:B------:R-:W-:Y:S05]  /*b8a0*/  HMMA.16816.F32.BF16 R36, R56.reuse, R48, R36 ;  /* 0x000000303824723c */ /* 0x040fea0000041824 */
[----:B------:R-:W3:Y:S01]  /*b8b0*/  MUFU.EX2 R62, R62 ;  /* 0x0000003e003e7308 */ /* 0x000ee20000000800 */
[----:B------:R-:W-:Y:S01]  /*b8c0*/  HMMA.16816.F32.BF16 R32, R56, R50, R32 ;  /* 0x000000323820723c */ /* 0x000fe20000041820 */
[----:B------:R-:W4:Y:S01]  /*b8d0*/  LDSM.16.MT88.4 R48, [R232+0xf800] ;  /* 0x00f80000e830783b */ /* 0x000f220000004200 */
[----:B--2---:R-:W-:-:S04]  /*b8e0*/  FADD.FTZ R64, R70, R64 ;  /* 0x0000004046407221 */ /* 0x004fc80000010000 */
[----:B------:R-:W-:Y:S01]  /*b8f0*/  HMMA.16816.F32.BF16 R28, R56, R44, R28 ;  /* 0x0000002c381c723c */ /* 0x000fe2000004181c */
[----:B------:R-:W2:Y:S01]  /*b900*/  MUFU.EX2 R61, R61 ;  /* 0x0000003d003d7308 */ /* 0x000ea20000000800 */
[C---:B-----5:R-:W-:Y:S01]  /*b910*/  F2FP.BF16.F32.PACK_AB R54, R69.reuse, R70 ;  /* 0x000000464536723e */ /* 0x060fe200000010ff */
[----:B------:R-:W-:-:S03]  /*b920*/  FADD.FTZ R69, R69, R64 ;  /* 0x0000004045457221 */ /* 0x000fc60000010000 */
[C---:B------:R-:W-:Y:S01]  /*b930*/  HMMA.16816.F32.BF16 R24, R56.reuse, R46, R24 ;  /* 0x0000002e3818723c */ /* 0x040fe20000041818 */
[----:B------:R-:W5:Y:S02]  /*b940*/  LDSM.16.MT88.4 R44, [R231+0xf800] ;  /* 0x00f80000e72c783b */ /* 0x000f640000004200 */
[----:B------:R-:W2:Y:S01]  /*b950*/  MUFU.EX2 R67, R67 ;  /* 0x0000004300437308 */ /* 0x000ea20000000800 */
[----:B---3--:R-:W-:Y:S02]  /*b960*/  FADD.FTZ R60, R62, R60 ;  /* 0x0000003c3e3c7221 */ /* 0x008fe40000010000 */
[C---:B-1----:R-:W-:Y:S05]  /*b970*/  HMMA.16816.F32.BF16 R20, R56.reuse, R40, R20 ;  /* 0x000000283814723c */ /* 0x042fea0000041814 */
[----:B------:R-:W1:Y:S01]  /*b980*/  MUFU.EX2 R202, R202 ;  /* 0x000000ca00ca7308 */ /* 0x000e620000000800 */
[----:B------:R-:W-:Y:S01]  /*b990*/  HMMA.16816.F32.BF16 R16, R56, R42, R16 ;  /* 0x0000002a3810723c */ /* 0x000fe20000041810 */
[C---:B--2---:R-:W-:Y:S01]  /*b9a0*/  F2FP.BF16.F32.PACK_AB R53, R61.reuse, R62 ;  /* 0x0000003e3d35723e */ /* 0x044fe200000010ff */
[----:B------:R-:W2:Y:S01]  /*b9b0*/  LDSM.16.MT88.4 R40, [R230+0xf800] ;  /* 0x00f80000e628783b */ /* 0x000ea20000004200 */
[----:B------:R-:W-:-:S04]  /*b9c0*/  FADD.FTZ R61, R61, R60 ;  /* 0x0000003c3d3d7221 */ /* 0x000fc80000010000 */
[----:B------:R-:W3:Y:S01]  /*b9d0*/  MUFU.EX2 R68, R68 ;  /* 0x0000004400447308 */ /* 0x000ee20000000800 */
[--C-:B------:R-:W-:Y:S01]  /*b9e0*/  FFMA.FTZ R56, R81, UR18, -R118.reuse ;  /* 0x0000001251387c23 */ /* 0x100fe20008010876 */
[----:B------:R-:W-:Y:S01]  /*b9f0*/  FFMA.FTZ R81, R80, UR18, -R118 ;  /* 0x0000001250517c23 */ /* 0x000fe20008010876 */
[----:B------:R-:W-:-:S05]  /*ba00*/  FADD.FTZ R61, R67, R61 ;  /* 0x0000003d433d7221 */ /* 0x000fca0000010000 */
[----:B------:R-:W-:Y:S01]  /*ba10*/  MUFU.EX2 R66, R66 ;  /* 0x0000004200427308 */ /* 0x000fe20000000800 */
[C---:B-1----:R-:W-:Y:S01]  /*ba20*/  F2FP.BF16.F32.PACK_AB R55, R202.reuse, R67 ;  /* 0x00000043ca37723e */ /* 0x042fe200000010ff */
[----:B------:R-:W-:-:S06]  /*ba30*/  FADD.FTZ R202, R202, R61 ;  /* 0x0000003dcaca7221 */ /* 0x000fcc0000010000 */
[----:B----4-:R-:W-:Y:S01]  /*ba40*/  HMMA.16816.F32.BF16 R8, R52, R12, R8 ;  /* 0x0000000c3408723c */ /* 0x010fe20000041808 */
[----:B------:R-:W-:Y:S01]  /*ba50*/  MUFU.EX2 R75, R75 ;  /* 0x0000004b004b7308 */ /* 0x000fe20000000800 */
[----:B---3--:R-:W-:-:S04]  /*ba60*/  FADD.FTZ R69, R68, R69 ;  /* 0x0000004544457221 */ /* 0x008fc80000010000 */
[C---:B------:R-:W-:Y:S01]  /*ba70*/  HMMA.16816.F32.BF16 R4, R52.reuse, R14, R4 ;  /* 0x0000000e3404723c */ /* 0x040fe20000041804 */
[----:B------:R-:W1:Y:S02]  /*ba80*/  LDSM.16.MT88.4 R12, [R234+0x10000] ;  /* 0x01000000ea0c783b */ /* 0x000e640000004200 */
[----:B------:R-:W3:Y:S03]  /*ba90*/  MUFU.EX2 R74, R74 ;  /* 0x0000004a004a7308 */ /* 0x000ee60000000800 */
[C---:B------:R-:W-:Y:S05]  /*baa0*/  HMMA.16816.F32.BF16 R36, R52.reuse, R48, R36 ;  /* 0x000000303424723c */ /* 0x040fea0000041824 */
[----:B------:R-:W4:Y:S01]  /*bab0*/  MUFU.EX2 R65, R65 ;  /* 0x0000004100417308 */ /* 0x000f220000000800 */
[C---:B------:R-:W-:Y:S01]  /*bac0*/  HMMA.16816.F32.BF16 R32, R52.reuse, R50, R32 ;  /* 0x000000323420723c */ /* 0x040fe20000041820 */
[----:B------:R-:W1:Y:S05]  /*bad0*/  LDSM.16.MT88.4 R48, [R232+0x10000] ;  /* 0x01000000e830783b */ /* 0x000e6a0000004200 */
[----:B-----5:R-:W-:Y:S01]  /*bae0*/  HMMA.16816.F32.BF16 R28, R52, R44, R28 ;  /* 0x0000002c341c723c */ /* 0x020fe2000004181c */
[----:B------:R-:W5:Y:S01]  /*baf0*/  MUFU.EX2 R73, R73 ;  /* 0x0000004900497308 */ /* 0x000f620000000800 */
[----:B---3--:R-:W-:-:S04]  /*bb00*/  F2FP.BF16.F32.PACK_AB R58, R74, R75 ;  /* 0x0000004b4a3a723e */ /* 0x008fc800000010ff */
[C---:B------:R-:W-:Y:S01]  /*bb10*/  HMMA.16816.F32.BF16 R24, R52.reuse, R46, R24 ;  /* 0x0000002e3418723c */ /* 0x040fe20000041818 */
[----:B------:R-:W3:Y:S02]  /*bb20*/  LDSM.16.MT88.4 R44, [R231+0x10000] ;  /* 0x01000000e72c783b */ /* 0x000ee40000004200 */
[----:B------:R-:W5:Y:S01]  /*bb30*/  MUFU.EX2 R72, R72 ;  /* 0x0000004800487308 */ /* 0x000f620000000800 */
[----:B----4-:R-:W-:Y:S02]  /*bb40*/  FADD.FTZ R202, R65, R202 ;  /* 0x000000ca41ca7221 */ /* 0x010fe40000010000 */
[C---:B--2---:R-:W-:Y:S05]  /*bb50*/  HMMA.16816.F32.BF16 R20, R52.reuse, R40, R20 ;  /* 0x000000283414723c */ /* 0x044fea0000041814 */
[----:B------:R-:W2:Y:S01]  /*bb60*/  MUFU.EX2 R71, R71 ;  /* 0x0000004700477308 */ /* 0x000ea20000000800 */
[----:B------:R-:W-:Y:S01]  /*bb70*/  HMMA.16816.F32.BF16 R16, R52, R42, R16 ;  /* 0x0000002a3410723c */ /* 0x000fe20000041810 */
[C---:B-----5:R-:W-:Y:S01]  /*bb80*/  F2FP.BF16.F32.PACK_AB R57, R73.reuse, R65 ;  /* 0x000000414939723e */ /* 0x060fe200000010ff */
[----:B------:R-:W4:Y:S01]  /*bb90*/  LDSM.16.MT88.4 R40, [R230+0x10000] ;  /* 0x01000000e628783b */ /* 0x000f220000004200 */
[----:B------:R-:W-:-:S03]  /*bba0*/  FADD.FTZ R73, R73, R202 ;  /* 0x000000ca49497221 */ /* 0x000fc60000010000 */
[----:B------:R-:W-:Y:S01]  /*bbb0*/  LDSM.16.MT88.4 R52, [R230+0x10800] ;  /* 0x01080000e634783b */ /* 0x000fe20000004200 */
[----:B------:R5:W-:Y:S01]  /*bbc0*/  MUFU.EX2 R80, R56 ;  /* 0x0000003800507308 */ /* 0x000be20000000800 */
[----:B------:R-:W-:-:S07]  /*bbd0*/  FADD.FTZ R73, R72, R73 ;  /* 0x0000004948497221 */ /* 0x000fce0000010000 */
[----:B------:R-:W3:Y:S01]  /*bbe0*/  MUFU.EX2 R76, R76 ;  /* 0x0000004c004c7308 */ /* 0x000ee20000000800 */
[C---:B--2---:R-:W-:Y:S01]  /*bbf0*/  F2FP.BF16.F32.PACK_AB R59, R71.reuse, R72 ;  /* 0x00000048473b723e */ /* 0x044fe200000010ff */
[----:B------:R-:W-:-:S06]  /*bc00*/  FADD.FTZ R71, R71, R73 ;  /* 0x0000004947477221 */ /* 0x000fcc0000010000 */
[----:B------:R-:W-:Y:S01]  /*bc10*/  MUFU.EX2 R81, R81 ;  /* 0x0000005100517308 */ /* 0x000fe20000000800 */
[C---:B-----5:R-:W-:Y:S01]  /*bc20*/  F2FP.BF16.F32.PACK_AB R56, R66.reuse, R68 ;  /* 0x000000444238723e */ /* 0x060fe200000010ff */
[----:B------:R-:W-:-:S04]  /*bc30*/  FADD.FTZ R66, R66, R69 ;  /* 0x0000004542427221 */ /* 0x000fc80000010000 */
[----:B------:R-:W-:Y:S02]  /*bc40*/  FADD.FTZ R66, R75, R66 ;  /* 0x000000424b427221 */ /* 0x000fe40000010000 */
[----:B-1----:R-:W-:Y:S01]  /*bc50*/  HMMA.16816.F32.BF16 R8, R56, R12, R8 ;  /* 0x0000000c3808723c */ /* 0x002fe20000041808 */
[----:B------:R-:W1:Y:S01]  /*bc60*/  MUFU.EX2 R82, R82 ;  /* 0x0000005200527308 */ /* 0x000e620000000800 */
[----:B------:R-:W-:-:S04]  /*bc70*/  FADD.FTZ R74, R74, R66 ;  /* 0x000000424a4a7221 */ /* 0x000fc80000010000 */
[C---:B------:R-:W-:Y:S01]  /*bc80*/  HMMA.16816.F32.BF16 R4, R56.reuse, R14, R4 ;  /* 0x0000000e3804723c */ /* 0x040fe20000041804 */
[----:B------:R-:W2:Y:S01]  /*bc90*/  LDSM.16.MT88.4 R12, [R234+0x10800] ;  /* 0x01080000ea0c783b */ /* 0x000ea20000004200 */
[----:B---3--:R-:W-:Y:S01]  /*bca0*/  FADD.FTZ R74, R76, R74 ;  /* 0x0000004a4c4a7221 */ /* 0x008fe20000010000 */
[----:B------:R-:W3:Y:S03]  /*bcb0*/  MUFU.EX2 R79, R79 ;  /* 0x0000004f004f7308 */ /* 0x000ee60000000800 */
[C---:B------:R-:W-:Y:S05]  /*bcc0*/  HMMA.16816.F32.BF16 R36, R56.reuse, R48, R36 ;  /* 0x000000303824723c */ /* 0x040fea0000041824 */
[----:B------:R-:W5:Y:S01]  /*bcd0*/  MUFU.EX2 R3, R3 ;  /* 0x0000000300037308 */ /* 0x000f620000000800 */
[----:B------:R-:W-:Y:S01]  /*bce0*/  HMMA.16816.F32.BF16 R32, R56, R50, R32 ;  /* 0x000000323820723c */ /* 0x000fe20000041820 */
[C---:B------:R-:W-:Y:S01]  /*bcf0*/  F2FP.BF16.F32.PACK_AB R48, R80.reuse, R76 ;  /* 0x0000004c5030723e */ /* 0x040fe200000010ff */
[----:B------:R-:W-:-:S04]  /*bd00*/  FADD.FTZ R80, R80, R74 ;  /* 0x0000004a50507221 */ /* 0x000fc80000010000 */
[C---:B------:R-:W-:Y:S01]  /*bd10*/  HMMA.16816.F32.BF16 R28, R56.reuse, R44, R28 ;  /* 0x0000002c381c723c */ /* 0x040fe2000004181c */
[----:B------:R-:W2:Y:S01]  /*bd20*/  MUFU.EX2 R77, R77 ;  /* 0x0000004d004d7308 */ /* 0x000ea20000000800 */
[C---:B-1----:R-:W-:Y:S01]  /*bd30*/  F2FP.BF16.F32.PACK_AB R50, R82.reuse, R81 ;  /* 0x000000515232723e */ /* 0x042fe200000010ff */
[----:B---3--:R-:W-:Y:S01]  /*bd40*/  FADD.FTZ R71, R79, R71 ;  /* 0x000000474f477221 */ /* 0x008fe20000010000 */
[----:B------:R-:W-:Y:S02]  /*bd50*/  FADD.FTZ R80, R81, R80 ;  /* 0x0000005051507221 */ /* 0x000fe40000010000 */
[C---:B------:R-:W-:Y:S01]  /*bd60*/  HMMA.16816.F32.BF16 R24, R56.reuse, R46, R24 ;  /* 0x0000002e3818723c */ /* 0x040fe20000041818 */
[----:B------:R-:W1:Y:S01]  /*bd70*/  LDSM.16.MT88.4 R44, [R232+0x10800] ;  /* 0x01080000e82c783b */ /* 0x000e620000004200 */
[----:B------:R-:W-:Y:S01]  /*bd80*/  FADD.FTZ R82, R82, R80 ;  /* 0x0000005052527221 */ /* 0x000fe20000010000 */
[----:B------:R-:W3:Y:S01]  /*bd90*/  MUFU.EX2 R78, R78 ;  /* 0x0000004e004e7308 */ /* 0x000ee20000000800 */
[C---:B-----5:R-:W-:Y:S01]  /*bda0*/  F2FP.BF16.F32.PACK_AB R49, R3.reuse, R79 ;  /* 0x0000004f0331723e */ /* 0x060fe200000010ff */
[----:B------:R-:W-:Y:S01]  /*bdb0*/  FADD.FTZ R3, R3, R71 ;  /* 0x0000004703037221 */ /* 0x000fe20000010000 */
[C---:B----4-:R-:W-:Y:S05]  /*bdc0*/  HMMA.16816.F32.BF16 R20, R56.reuse, R40, R20 ;  /* 0x000000283814723c */ /* 0x050fea0000041814 */
[----:B------:R-:W4:Y:S01]  /*bdd0*/  MUFU.EX2 R84, R84 ;  /* 0x0000005400547308 */ /* 0x000f220000000800 */
[----:B------:R-:W-:Y:S01]  /*bde0*/  HMMA.16816.F32.BF16 R16, R56, R42, R16 ;  /* 0x0000002a3810723c */ /* 0x000fe20000041810 */
[----:B------:R-:W5:Y:S01]  /*bdf0*/  LDSM.16.MT88.4 R40, [R231+0x10800] ;  /* 0x01080000e728783b */ /* 0x000f620000004200 */
[----:B--2---:R-:W-:-:S05]  /*be00*/  FADD.FTZ R3, R77, R3 ;  /* 0x000000034d037221 */ /* 0x004fca0000010000 */
[--C-:B------:R-:W-:Y:S01]  /*be10*/  FFMA.FTZ R57, R86, UR18, -R118.reuse ;  /* 0x0000001256397c23 */ /* 0x100fe20008010876 */
[----:B---3--:R-:W-:Y:S01]  /*be20*/  F2FP.BF16.F32.PACK_AB R51, R78, R77 ;  /* 0x0000004d4e33723e */ /* 0x008fe200000010ff */
[--C-:B------:R-:W-:Y:S01]  /*be30*/  FFMA.FTZ R56, R87, UR18, -R118.reuse ;  /* 0x0000001257387c23 */ /* 0x100fe20008010876 */
[--C-:B------:R-:W-:Y:S01]  /*be40*/  FFMA.FTZ R58, R92, UR18, -R118.reuse ;  /* 0x000000125c3a7c23 */ /* 0x100fe20008010876 */
[--C-:B------:R-:W-:Y:S01]  /*be50*/  FFMA.FTZ R59, R91, UR18, -R118.reuse ;  /* 0x000000125b3b7c23 */ /* 0x100fe20008010876 */
[----:B------:R-:W-:Y:S01]  /*be60*/  FFMA.FTZ R86, R89, UR18, -R101 ;  /* 0x0000001259567c23 */ /* 0x000fe20008010865 */
[----:B------:R-:W-:Y:S01]  /*be70*/  MUFU.EX2 R57, R57 ;  /* 0x0000003900397308 */ /* 0x000fe20000000800 */
[----:B------:R-:W-:Y:S01]  /*be80*/  FFMA.FTZ R87, R95, UR18, -R118 ;  /* 0x000000125f577c23 */ /* 0x000fe20008010876 */
[----:B------:R-:W-:Y:S01]  /*be90*/  HMMA.16816.F32.BF16 R8, R48, R12, R8 ;  /* 0x0000000c3008723c */ /* 0x000fe20000041808 */
[----:B------:R-:W-:Y:S01]  /*bea0*/  FADD.FTZ R78, R78, R3 ;  /* 0x000000034e4e7221 */ /* 0x000fe20000010000 */
[----:B------:R-:W-:-:S03]  /*beb0*/  LEA.HI.X R3, R165, UR23, R164, 0x1, P1 ;  /* 0x00000017a5037c11 */ /* 0x000fc600088f0ca4 */
[----:B----4-:R-:W-:Y:S01]  /*bec0*/  FADD.FTZ R78, R84, R78 ;  /* 0x0000004e544e7221 */ /* 0x010fe20000010000 */
[----:B------:R-:W-:Y:S01]  /*bed0*/  HMMA.16816.F32.BF16 R4, R48, R14, R4 ;  /* 0x0000000e3004723c */ /* 0x000fe20000041804 */
[----:B------:R-:W2:Y:S01]  /*bee0*/  LDSM.16.MT88.4 R12, [R234+0x11000] ;  /* 0x01100000ea0c783b */ /* 0x000ea20000004200 */
[----:B------:R-:W3:Y:S01]  /*bef0*/  MUFU.EX2 R56, R56 ;  /* 0x0000003800387308 */ /* 0x000ee20000000800 */
[----:B------:R-:W-:-:S03]  /*bf00*/  MOV R249, R3 ;  /* 0x0000000300f97202 */ /* 0x000fc60000000f00 */
[C---:B------:R-:W-:Y:S04]  /*bf10*/  HMMA.16816.F32.BF16 R20, R48.reuse, R52, R20 ;  /* 0x000000343014723c */ /* 0x040fe80000041814 */
[----:B------:R-:W-:Y:S02]  /*bf20*/  MUFU.EX2 R58, R58 ;  /* 0x0000003a003a7308 */ /* 0x000fe40000000800 */
[C---:B-1----:R-:W-:Y:S06]  /*bf30*/  HMMA.16816.F32.BF16 R36, R48.reuse, R44, R36 ;  /* 0x0000002c3024723c */ /* 0x042fec0000041824 */
[----:B------:R-:W-:Y:S01]  /*bf40*/  MUFU.EX2 R59, R59 ;  /* 0x0000003b003b7308 */ /* 0x000fe20000000800 */
[----:B------:R-:W-:Y:S01]  /*bf50*/  HMMA.16816.F32.BF16 R32, R48, R46, R32 ;  /* 0x0000002e3020723c */ /* 0x000fe20000041820 */
[----:B------:R-:W-:Y:S01]  /*bf60*/  LDSM.16.MT88.4 R44, [R231+0x11000] ;  /* 0x01100000e72c783b */ /* 0x000fe20000004200 */
[----:B---3--:R-:W-:-:S04]  /*bf70*/  FADD.FTZ R82, R56, R82 ;  /* 0x0000005238527221 */ /* 0x008fc80000010000 */
[C---:B-----5:R-:W-:Y:S01]  /*bf80*/  HMMA.16816.F32.BF16 R28, R48.reuse, R40, R28 ;  /* 0x00000028301c723c */ /* 0x060fe2000004181c */
[----:B------:R-:W1:Y:S05]  /*bf90*/  MUFU.EX2 R83, R83 ;  /* 0x0000005300537308 */ /* 0x000e6a0000000800 */
[C---:B------:R-:W-:Y:S01]  /*bfa0*/  HMMA.16816.F32.BF16 R24, R48.reuse, R42, R24 ;  /* 0x0000002a3018723c */ /* 0x040fe20000041818 */
[----:B------:R-:W3:Y:S02]  /*bfb0*/  LDSM.16.MT88.4 R40, [R232+0x11000] ;  /* 0x01100000e828783b */ /* 0x000ee40000004200 */
[----:B------:R-:W4:Y:S03]  /*bfc0*/  MUFU.EX2 R85, R85 ;  /* 0x0000005500557308 */ /* 0x000f260000000800 */
[----:B------:R-:W-:Y:S01]  /*bfd0*/  HMMA.16816.F32.BF16 R16, R48, R54, R16 ;  /* 0x000000363010723c */ /* 0x000fe20000041810 */
[----:B------:R-:W5:Y:S04]  /*bfe0*/  LDSM.16.MT88.4 R52, [R230+0x11000] ;  /* 0x01100000e634783b */ /* 0x000f680000004200 */
[----:B------:R-:W2:Y:S02]  /*bff0*/  MUFU.EX2 R86, R86 ;  /* 0x0000005600567308 */ /* 0x000ea40000000800 */
[C---:B------:R-:W-:Y:S01]  /*c000*/  F2FP.BF16.F32.PACK_AB R48, R57.reuse, R56 ;  /* 0x000000383930723e */ /* 0x040fe200000010ff */
[----:B------:R-:W-:Y:S01]  /*c010*/  FADD.FTZ R57, R57, R82 ;  /* 0x0000005239397221 */ /* 0x000fe20000010000 */
[C---:B-1----:R-:W-:Y:S01]  /*c020*/  F2FP.BF16.F32.PACK_AB R49, R83.reuse, R84 ;  /* 0x000000545331723e */ /* 0x042fe200000010ff */
[----:B------:R-:W-:Y:S01]  /*c030*/  FADD.FTZ R83, R83, R78 ;  /* 0x0000004e53537221 */ /* 0x000fe20000010000 */
[----:B------:R-:W-:Y:S01]  /*c040*/  F2FP.BF16.F32.PACK_AB R50, R59, R58 ;  /* 0x0000003a3b32723e */ /* 0x000fe200000010ff */
[----:B------:R-:W-:Y:S01]  /*c050*/  FADD.FTZ R57, R58, R57 ;  /* 0x000000393a397221 */ /* 0x000fe20000010000 */
[----:B------:R-:W1:Y:S01]  /*c060*/  MUFU.EX2 R87, R87 ;  /* 0x0000005700577308 */ /* 0x000e620000000800 */
[----:B----4-:R-:W-:-:S02]  /*c070*/  FADD.FTZ R83, R85, R83 ;  /* 0x0000005355537221 */ /* 0x010fc40000010000 */
[----:B------:R-:W-:-:S05]  /*c080*/  FADD.FTZ R59, R59, R57 ;  /* 0x000000393b3b7221 */ /* 0x000fca0000010000 */
[----:B------:R-:W4:Y:S01]  /*c090*/  MUFU.EX2 R88, R88 ;  /* 0x0000005800587308 */ /* 0x000f220000000800 */
[C---:B--2---:R-:W-:Y:S01]  /*c0a0*/  F2FP.BF16.F32.PACK_AB R51, R86.reuse, R85 ;  /* 0x000000555633723e */ /* 0x044fe200000010ff */
[----:B------:R-:W-:-:S06]  /*c0b0*/  FADD.FTZ R86, R86, R83 ;  /* 0x0000005356567221 */ /* 0x000fcc0000010000 */
[----:B------:R-:W-:Y:S01]  /*c0c0*/  HMMA.16816.F32.BF16 R8, R48, R12, R8 ;  /* 0x0000000c3008723c */ /* 0x000fe20000041808 */
[----:B------:R-:W2:Y:S01]  /*c0d0*/  MUFU.EX2 R12, R100 ;  /* 0x00000064000c7308 */ /* 0x000ea20000000800 */
[----:B-1----:R-:W-:-:S04]  /*c0e0*/  FADD.FTZ R59, R87, R59 ;  /* 0x0000003b573b7221 */ /* 0x002fc80000010000 */
[C---:B------:R-:W-:Y:S01]  /*c0f0*/  HMMA.16816.F32.BF16 R4, R48.reuse, R14, R4 ;  /* 0x0000000e3004723c */ /* 0x040fe20000041804 */
[----:B------:R-:W-:Y:S02]  /*c100*/  FFMA.FTZ R13, R93, UR18, -R101 ;  /* 0x000000125d0d7c23 */ /* 0x000fe40008010865 */
[----:B------:R-:W1:Y:S01]  /*c110*/  MUFU.EX2 R252, R252 ;  /* 0x000000fc00fc7308 */ /* 0x000e620000000800 */
[C---:B----4-:R-:W-:Y:S01]  /*c120*/  F2FP.BF16.F32.PACK_AB R132, R88.reuse, R87 ;  /* 0x000000575884723e */ /* 0x050fe200000010ff */
[----:B------:R-:W-:Y:S01]  /*c130*/  FADD.FTZ R59, R88, R59 ;  /* 0x0000003b583b7221 */ /* 0x000fe20000010000 */
[----:B---3--:R-:W-:Y:S01]  /*c140*/  HMMA.16816.F32.BF16 R36, R48, R40, R36 ;  /* 0x000000283024723c */ /* 0x008fe20000041824 */
[--C-:B------:R-:W-:Y:S01]  /*c150*/  FFMA.FTZ R14, R98, UR18, -R101.reuse ;  /* 0x00000012620e7c23 */ /* 0x100fe20008010865 */
[----:B------:R-:W-:-:S03]  /*c160*/  FFMA.FTZ R15, R97, UR18, -R101 ;  /* 0x00000012610f7c23 */ /* 0x000fc60008010865 */
[----:B------:R-:W3:Y:S01]  /*c170*/  MUFU.EX2 R13, R13 ;  /* 0x0000000d000d7308 */ /* 0x000ee20000000800 */
[----:B------:R-:W-:Y:S01]  /*c180*/  HMMA.16816.F32.BF16 R28, R48, R44, R28 ;  /* 0x0000002c301c723c */ /* 0x000fe2000004181c */
[----:B--2---:R-:W-:-:S05]  /*c190*/  FADD.FTZ R59, R12, R59 ;  /* 0x0000003b0c3b7221 */ /* 0x004fca0000010000 */
[----:B------:R-:W-:Y:S01]  /*c1a0*/  HMMA.16816.F32.BF16 R32, R48, R42, R32 ;  /* 0x0000002a3020723c */ /* 0x000fe20000041820 */
[----:B------:R-:W2:Y:S01]  /*c1b0*/  MUFU.EX2 R14, R14 ;  /* 0x0000000e000e7308 */ /* 0x000ea20000000800 */
[C---:B-1----:R-:W-:Y:S01]  /*c1c0*/  F2FP.BF16.F32.PACK_AB R134, R252.reuse, R12 ;  /* 0x0000000cfc86723e */ /* 0x042fe200000010ff */
[----:B------:R-:W-:-:S03]  /*c1d0*/  FADD.FTZ R252, R252, R59 ;  /* 0x0000003bfcfc7221 */ /* 0x000fc60000010000 */
[C---:B------:R-:W-:Y:S03]  /*c1e0*/  HMMA.16816.F32.BF16 R24, R48.reuse, R46, R24 ;  /* 0x0000002e3018723c */ /* 0x040fe60000041818 */
[----:B------:R-:W1:Y:S01]  /*c1f0*/  MUFU.EX2 R15, R15 ;  /* 0x0000000f000f7308 */ /* 0x000e620000000800 */
[----:B---3--:R-:W-:Y:S02]  /*c200*/  FADD.FTZ R86, R13, R86 ;  /* 0x000000560d567221 */ /* 0x008fe40000010000 */
[C---:B-----5:R-:W-:Y:S05]  /*c210*/  HMMA.16816.F32.BF16 R20, R48.reuse, R52, R20 ;  /* 0x000000343014723c */ /* 0x060fea0000041814 */
[----:B------:R-:W3:Y:S01]  /*c220*/  MUFU.EX2 R251, R251 ;  /* 0x000000fb00fb7308 */ /* 0x000ee20000000800 */
[C---:B--2---:R-:W-:Y:S01]  /*c230*/  F2FP.BF16.F32.PACK_AB R133, R14.reuse, R13 ;  /* 0x0000000d0e85723e */ /* 0x044fe200000010ff */
[----:B------:R-:W-:Y:S01]  /*c240*/  HMMA.16816.F32.BF16 R16, R48, R54, R16 ;  /* 0x000000363010723c */ /* 0x000fe20000041810 */
[----:B------:R-:W-:-:S04]  /*c250*/  FADD.FTZ R86, R14, R86 ;  /* 0x000000560e567221 */ /* 0x000fc80000010000 */
[----:B-1----:R-:W-:Y:S01]  /*c260*/  FADD.FTZ R86, R15, R86 ;  /* 0x000000560f567221 */ /* 0x002fe20000010000 */
[----:B---3--:R-:W-:-:S03]  /*c270*/  F2FP.BF16.F32.PACK_AB R135, R251, R15 ;  /* 0x0000000ffb87723e */ /* 0x008fc600000010ff */
[----:B------:R-:W-:-:S04]  /*c280*/  FADD.FTZ R251, R251, R86 ;  /* 0x00000056fbfb7221 */ /* 0x000fc80000010000 */
[C---:B------:R-:W-:Y:S06]  /*c290*/  HMMA.16816.F32.BF16 R160, R132.reuse, R156, R8 ;  /* 0x0000009c84a0723c */ /* 0x040fec0000041808 */
[C---:B------:R-:W-:Y:S01]  /*c2a0*/  HMMA.16816.F32.BF16 R156, R132.reuse, R158, R4 ;  /* 0x0000009e849c723c */ /* 0x040fe20000041804 */
[----:B------:R-:W1:Y:S05]  /*c2b0*/  LDSM.16.MT88.4 R4, [R230+0x11800] ;  /* 0x01180000e604783b */ /* 0x000e6a0000004200 */
[C---:B------:R-:W-:Y:S06]  /*c2c0*/  HMMA.16816.F32.BF16 R152, R132.reuse, R148, R36 ;  /* 0x000000948498723c */ /* 0x040fec0000041824 */
[C---:B------:R-:W-:Y:S06]  /*c2d0*/  HMMA.16816.F32.BF16 R144, R132.reuse, R140, R28 ;  /* 0x0000008c8490723c */ /* 0x040fec000004181c */
[C---:B------:R-:W-:Y:S06]  /*c2e0*/  HMMA.16816.F32.BF16 R148, R132.reuse, R150, R32 ;  /* 0x000000968494723c */ /* 0x040fec0000041820 */
[C---:B------:R-:W-:Y:S06]  /*c2f0*/  HMMA.16816.F32.BF16 R140, R132.reuse, R142, R24 ;  /* 0x0000008e848c723c */ /* 0x040fec0000041818 */
        /* <DEDUP_REMOVED lines=72> */
.L_x_2441:
[----:B------:R-:W-:-:S04]  /*c780*/  ULEA UR4, -UR6, URZ, 0x8 ;  /* 0x0000003f06047291 */ /* 0x000fc8000f8e413f */
[----:B------:R-:W-:Y:S02]  /*c790*/  USHF.R.S32.HI UR18, URZ, 0x1f, UR4 ;  /* 0x0000001f3f127899 */ /* 0x000fe40008011404 */
[----:B------:R-:W-:-:S04]  /*c7a0*/  MOV R5, UR4 ;  /* 0x0000000400057c02 */ /* 0x000fc80008000f00 */
[----:B------:R-:W-:-:S07]  /*c7b0*/  MOV R4, UR18 ;  /* 0x0000001200047c02 */ /* 0x000fce0008000f00 */
.L_x_2442:
[----:B------:R-:W-:Y:S01]  /*c7c0*/  ULDC UR4, c[0x0][0x2d0] ;  /* 0x0000b40000047ab9 */ /* 0x000fe20000000800 */
[C---:B------:R-:W-:Y:S01]  /*c7d0*/  LEA R173, P1, R5.reuse, R173, 0x1 ;  /* 0x000000ad05ad7211 */ /* 0x040fe200078208ff */
        /* <DEDUP_REMOVED lines=95> */
[----:B------:R-:W-:Y:S01]  /*cdd0*/  USHF.L.U32 UR4, UR15, 0x8, URZ ;  /* 0x000000080f047899 */ /* 0x000fe2000800063f */
[----:B------:R-:W-:-:S02]  /*cde0*/  @!P0 IADD3.X R26, R4, UR18, R41, P3, !PT ;  /* 0x00000012041a8c10 */ /* 0x000fc40009ffe429 */
[C---:B------:R-:W-:Y:S02]  /*cdf0*/  @!P0 IADD3.X R28, R4.reuse, UR22, R39, P2, !PT ;  /* 0x00000016041c8c10 */ /* 0x040fe400097fe427 */
[C---:B------:R-:W-:Y:S01]  /*ce00*/  @!P0 IADD3 R11, P1, R5.reuse, R11, RZ ;  /* 0x0000000b050b8210 */ /* 0x040fe20007f3e0ff */
[----:B------:R-:W-:Y:S01]  /*ce10*/  IMAD.U32 R214, RZ, RZ, UR4 ;  /* 0x00000004ffd67e24 */ /* 0x000fe2000f8e00ff */
        /* <DEDUP_REMOVED lines=39> */
[----:B------:R1:W-:Y:S01]  /*d090*/  @!P0 LDGSTS.E.BYPASS.LTC128B.128 [R241+0xc000], desc[UR20][R36.64] ;  /* 0x0c00000024f18fae */ /* 0x0003e2000b901d54 */
        /* <DEDUP_REMOVED lines=22> */
[----:B------:R-:W-:Y:S01]  /*d200*/  LOP3.LUT R214, R214, 0x30, R246, 0xfe, !PT ;  /* 0x00000030d6d67812 */ /* 0x000fe200078efef6 */
        /* <DEDUP_REMOVED lines=45> */
[----:B-1----:R-:W1:Y:S04]  /*d4e0*/  LDSM.16.M88.4 R36, [R237+0x2000] ;  /* 0x00200000ed24783b */ /* 0x002e680000000200 */
[----:B------:R-:W5:Y:S04]  /*d4f0*/  LDSM.16.M88.4 R28, [R237+0x2800] ;  /* 0x00280000ed1c783b */ /* 0x000f680000000200 */
[----:B--2---:R-:W-:Y:S04]  /*d500*/  LDSM.16.M88.4 R12, [R237+0x3800] ;  /* 0x00380000ed0c783b */ /* 0x004fe80000000200 */
[----:B---3--:R-:W2:Y:S04]  /*d510*/  LDSM.16.M88.4 R20, [R237+0x3000] ;  /* 0x00300000ed14783b */ /* 0x008ea80000000200 */
[----:B------:R-:W3:Y:S04]  /*d520*/  LDSM.16.M88.4 R4, [R237+0x4000] ;  /* 0x00400000ed04783b */ /* 0x000ee80000000200 */
[----:B------:R-:W3:Y:S04]  /*d530*/  LDSM.16.M88.4 R124, [R237+0x4800] ;  /* 0x00480000ed7c783b */ /* 0x000ee80000000200 */
[----:B------:R-:W3:Y:S04]  /*d540*/  LDSM.16.M88.4 R116, [R237+0x5000] ;  /* 0x00500000ed74783b */ /* 0x000ee80000000200 */
[----:B------:R-:W3:Y:S04]  /*d550*/  LDSM.16.M88.4 R108, [R237+0x5800] ;  /* 0x00580000ed6c783b */ /* 0x000ee80000000200 */
[----:B------:R-:W3:Y:S04]  /*d560*/  LDSM.16.M88.4 R100, [R237+0x6000] ;  /* 0x00600000ed64783b */ /* 0x000ee80000000200 */
[----:B------:R-:W3:Y:S04]  /*d570*/  LDSM.16.M88.4 R92, [R237+0x6800] ;  /* 0x00680000ed5c783b */ /* 0x000ee80000000200 */
[----:B------:R-:W3:Y:S01]  /*d580*/  LDSM.16.M88.4 R84, [R237+0x7000] ;  /* 0x00700000ed54783b */ /* 0x000ee20000000200 */
[C---:B-1----:R-:W-:Y:S03]  /*d590*/  HMMA.16816.F32.BF16 R40, R44.reuse, R36, RZ ;  /* 0x000000242c28723c */ /* 0x042fe600000418ff */
[----:B------:R-:W1:Y:S03]  /*d5a0*/  LDSM.16.M88.4 R76, [R237+0x7800] ;  /* 0x00780000ed4c783b */ /* 0x000e660000000200 */
[C---:B-----5:R-:W-:Y:S01]  /*d5b0*/  HMMA.16816.F32.BF16 R32, R44.reuse, R28, RZ ;  /* 0x0000001c2c20723c */ /* 0x060fe200000418ff */
[----:B------:R-:W5:Y:S04]  /*d5c0*/  LDSM.16.M88.4 R68, [R237+0x8000] ;  /* 0x00800000ed44783b */ /* 0x000f680000000200 */
[----:B------:R-:W5:Y:S01]  /*d5d0*/  LDSM.16.M88.4 R60, [R237+0x8800] ;  /* 0x00880000ed3c783b */ /* 0x000f620000000200 */
[C---:B--2---:R-:W-:Y:S03]  /*d5e0*/  HMMA.16816.F32.BF16 R24, R44.reuse, R20, RZ ;  /* 0x000000142c18723c */ /* 0x044fe600000418ff */
[----:B------:R-:W2:Y:S03]  /*d5f0*/  LDSM.16.M88.4 R52, [R237+0x9000] ;  /* 0x00900000ed34783b */ /* 0x000ea60000000200 */
[C---:B----4-:R-:W-:Y:S01]  /*d600*/  HMMA.16816.F32.BF16 R16, R44.reuse, R12, RZ ;  /* 0x0000000c2c10723c */ /* 0x050fe200000418ff */
[----:B------:R-:W4:Y:S04]  /*d610*/  LDSM.16.M88.4 R168, [R237+0x9800] ;  /* 0x00980000eda8783b */ /* 0x000f280000000200 */
[----:B------:R-:W-:Y:S01]  /*d620*/  LDSM.16.M88.4 R176, [R188] ;  /* 0x00000000bcb0783b */ /* 0x000fe20000000200 */
[C---:B---3--:R-:W-:Y:S03]  /*d630*/  HMMA.16816.F32.BF16 R8, R44.reuse, R4, RZ ;  /* 0x000000042c08723c */ /* 0x048fe600000418ff */
[----:B------:R-:W3:Y:S03]  /*d640*/  LDSM.16.M88.4 R192, [R233+0x3800] ;  /* 0x00380000e9c0783b */ /* 0x000ee60000000200 */
[C---:B------:R-:W-:Y:S01]  /*d650*/  HMMA.16816.F32.BF16 R128, R44.reuse, R124, RZ ;  /* 0x0000007c2c80723c */ /* 0x040fe200000418ff */
[----:B------:R-:W3:Y:S04]  /*d660*/  LDSM.16.M88.4 R180, [R233+0x2000] ;  /* 0x00200000e9b4783b */ /* 0x000ee80000000200 */
[----:B------:R-:W3:Y:S01]  /*d670*/  LDSM.16.M88.4 R200, [R233+0x2800] ;  /* 0x00280000e9c8783b */ /* 0x000ee20000000200 */
        /* <DEDUP_REMOVED lines=9> */
[C---:B------:R-:W-:Y:S06]  /*d710*/  HMMA.16816.F32.BF16 R88, R44.reuse, R84, RZ ;  /* 0x000000542c58723c */ /* 0x040fec00000418ff */
[C---:B-1----:R-:W-:Y:S06]  /*d720*/  HMMA.16816.F32.BF16 R80, R44.reuse, R76, RZ ;  /* 0x0000004c2c50723c */ /* 0x042fec00000418ff */
        /* <DEDUP_REMOVED lines=21> */
[C---:B---3--:R-:W-:Y:S06]  /*d880*/  HMMA.16816.F32.BF16 R16, R176.reuse, R192, R16 ;  /* 0x000000c0b010723c */ /* 0x048fec0000041810 */
[C---:B------:R-:W-:Y:S01]  /*d890*/  HMMA.16816.F32.BF16 R12, R176.reuse, R194, R12 ;  /* 0x000000c2b00c723c */ /* 0x040fe2000004180c */
[----:B------:R-:W2:Y:S05]  /*d8a0*/  LDSM.16.M88.4 R192, [R233+0x7800] ;  /* 0x00780000e9c0783b */ /* 0x000eaa0000000200 */
[C---:B------:R-:W-:Y:S06]  /*d8b0*/  HMMA.16816.F32.BF16 R40, R176.reuse, R180, R40 ;  /* 0x000000b4b028723c */ /* 0x040fec0000041828 */
[C---:B------:R-:W-:Y:S01]  /*d8c0*/  HMMA.16816.F32.BF16 R36, R176.reuse, R182, R36 ;  /* 0x000000b6b024723c */ /* 0x040fe20000041824 */
[----:B------:R-:W3:Y:S05]  /*d8d0*/  LDSM.16.M88.4 R180, [R233+0x5800] ;  /* 0x00580000e9b4783b */ /* 0x000eea0000000200 */
[C---:B------:R-:W-:Y:S06]  /*d8e0*/  HMMA.16816.F32.BF16 R32, R176.reuse, R200, R32 ;  /* 0x000000c8b020723c */ /* 0x040fec0000041820 */
[C---:B------:R-:W-:Y:S01]  /*d8f0*/  HMMA.16816.F32.BF16 R28, R176.reuse, R202, R28 ;  /* 0x000000cab01c723c */ /* 0x040fe2000004181c */
[----:B------:R-:W-:Y:S05]  /*d900*/  LDSM.16.M88.4 R200, [R233+0x6800] ;  /* 0x00680000e9c8783b */ /* 0x000fea0000000200 */
[C---:B-1----:R-:W-:Y:S06]  /*d910*/  HMMA.16816.F32.BF16 R120, R176.reuse, R168, R120 ;  /* 0x000000a8b078723c */ /* 0x042fec0000041878 */
[C---:B------:R-:W-:Y:S01]  /*d920*/  HMMA.16816.F32.BF16 R116, R176.reuse, R170, R116 ;  /* 0x000000aab074723c */ /* 0x040fe20000041874 */
[----:B------:R-:W1:Y:S05]  /*d930*/  LDSM.16.M88.4 R168, [R233+0x8000] ;  /* 0x00800000e9a8783b */ /* 0x000e6a0000000200 */
[C---:B--2---:R-:W-:Y:S06]  /*d940*/  HMMA.16816.F32.BF16 R80, R176.reuse, R192, R80 ;  /* 0x000000c0b050723c */ /* 0x044fec0000041850 */
[----:B------:R-:W-:Y:S01]  /*d950*/  HMMA.16816.F32.BF16 R24, R176, R196, R24 ;  /* 0x000000c4b018723c */ /* 0x000fe20000041818 */
[----:B------:R-:W-:-:S05]  /*d960*/  IMAD R192, R239, 0x2, R238 ;  /* 0x00000002efc07824 */ /* 0x000fca00078e02ee */
[C---:B---3--:R-:W-:Y:S06]  /*d970*/  HMMA.16816.F32.BF16 R112, R176.reuse, R180, R112 ;  /* 0x000000b4b070723c */ /* 0x048fec0000041870 */
[C---:B------:R-:W-:Y:S01]  /*d980*/  HMMA.16816.F32.BF16 R108, R176.reuse, R182, R108 ;  /* 0x000000b6b06c723c */ /* 0x040fe2000004186c */
[----:B------:R-:W2:Y:S05]  /*d990*/  LDSM.16.M88.4 R180, [R233+0x9800] ;  /* 0x00980000e9b4783b */ /* 0x000eaa0000000200 */
        /* <DEDUP_REMOVED lines=8> */
[C---:B------:R-:W-:Y:S01]  /*da20*/  HMMA.16816.F32.BF16 R76, R176.reuse, R194, R76 ;  /* 0x000000c2b04c723c */ /* 0x040fe2000004184c */
[----:B------:R-:W-:Y:S05]  /*da30*/  LDSM.16.M88.4 R192, [R192] ;  /* 0x00000000c0c0783b */ /* 0x000fea0000000200 */
[C---:B-1----:R-:W-:Y:S06]  /*da40*/  HMMA.16816.F32.BF16 R72, R176.reuse, R168, R72 ;  /* 0x000000a8b048723c */ /* 0x042fec0000041848 */
[C---:B------:R-:W-:Y:S01]  /*da50*/  HMMA.16816.F32.BF16 R68, R176.reuse, R170, R68 ;  /* 0x000000aab044723c */ /* 0x040fe20000041844 */
[----:B------:R-:W1:Y:S05]  /*da60*/  LDSM.16.M88.4 R168, [R236] ;  /* 0x00000000eca8783b */ /* 0x000e6a0000000200 */
[C---:B------:R-:W-:Y:S06]  /*da70*/  HMMA.16816.F32.BF16 R96, R176.reuse, R200, R96 ;  /* 0x000000c8b060723c */ /* 0x040fec0000041860 */
[C---:B------:R-:W-:Y:S01]  /*da80*/  HMMA.16816.F32.BF16 R92, R176.reuse, R202, R92 ;  /* 0x000000cab05c723c */ /* 0x040fe2000004185c */
[----:B------:R-:W1:Y:S05]  /*da90*/  LDSM.16.M88.4 R200, [R229] ;  /* 0x00000000e5c8783b */ /* 0x000e6a0000000200 */
[C---:B--2---:R-:W-:Y:S06]  /*daa0*/  HMMA.16816.F32.BF16 R48, R176.reuse, R180, R48 ;  /* 0x000000b4b030723c */ /* 0x044fec0000041830 */
[C---:B------:R-:W-:Y:S01]  /*dab0*/  HMMA.16816.F32.BF16 R44, R176.reuse, R182, R44 ;  /* 0x000000b6b02c723c */ /* 0x040fe2000004182c */
[----:B------:R-:W2:Y:S05]  /*dac0*/  LDSM.16.M88.4 R180, [R225] ;  /* 0x00000000e1b4783b */ /* 0x000eaa0000000200 */
[C---:B------:R-:W-:Y:S06]  /*dad0*/  HMMA.16816.F32.BF16 R104, R176.reuse, R204, R104 ;  /* 0x000000ccb068723c */ /* 0x040fec0000041868 */
[C---:B------:R-:W-:Y:S06]  /*dae0*/  HMMA.16816.F32.BF16 R100, R176.reuse, R206, R100 ;  /* 0x000000ceb064723c */ /* 0x040fec0000041864 */
[C---:B---3--:R-:W-:Y:S06]  /*daf0*/  HMMA.16816.F32.BF16 R88, R176.reuse, R196, R88 ;  /* 0x000000c4b058723c */ /* 0x048fec0000041858 */
[C---:B------:R-:W-:Y:S01]  /*db00*/  HMMA.16816.F32.BF16 R84, R176.reuse, R198, R84 ;  /* 0x000000c6b054723c */ /* 0x040fe20000041854 */
[----:B------:R-:W-:Y:S05]  /*db10*/  LDSM.16.M88.4 R196, [R228] ;  /* 0x00000000e4c4783b */ /* 0x000fea0000000200 */
[C---:B----4-:R-:W-:Y:S06]  /*db20*/  HMMA.16816.F32.BF16 R64, R176.reuse, R188, R64 ;  /* 0x000000bcb040723c */ /* 0x050fec0000041840 */
[C---:B------:R-:W-:Y:S01]  /*db30*/  HMMA.16816.F32.BF16 R60, R176.reuse, R190, R60 ;  /* 0x000000beb03c723c */ /* 0x040fe2000004183c */
[----:B------:R-:W-:Y:S05]  /*db40*/  LDSM.16.M88.4 R188, [R227] ;  /* 0x00000000e3bc783b */ /* 0x000fea0000000200 */
[C---:B-----5:R-:W-:Y:S06]  /*db50*/  HMMA.16816.F32.BF16 R56, R176.reuse, R184, R56 ;  /* 0x000000b8b038723c */ /* 0x060fec0000041838 */
[----:B------:R-:W-:Y:S01]  /*db60*/  HMMA.16816.F32.BF16 R52, R176, R186, R52 ;  /* 0x000000bab034723c */ /* 0x000fe20000041834 */
[----:B------:R-:W3:Y:S04]  /*db70*/  LDSM.16.M88.4 R176, [R224] ;  /* 0x00000000e0b0783b */ /* 0x000ee80000000200 */
[----:B------:R-:W-:Y:S01]  /*db80*/  LDSM.16.M88.4 R184, [R226] ;  /* 0x00000000e2b8783b */ /* 0x000fe20000000200 */
[C---:B-1----:R-:W-:Y:S06]  /*db90*/  HMMA.16816.F32.BF16 R40, R192.reuse, R168, R40 ;  /* 0x000000a8c028723c */ /* 0x042fec0000041828 */
[C---:B------:R-:W-:Y:S01]  /*dba0*/  HMMA.16816.F32.BF16 R36, R192.reuse, R170, R36 ;  /* 0x000000aac024723c */ /* 0x040fe20000041824 */
[----:B------:R-:W1:Y:S05]  /*dbb0*/  LDSM.16.M88.4 R168, [R223] ;  /* 0x00000000dfa8783b */ /* 0x000e6a0000000200 */
[C---:B------:R-:W-:Y:S06]  /*dbc0*/  HMMA.16816.F32.BF16 R32, R192.reuse, R200, R32 ;  /* 0x000000c8c020723c */ /* 0x040fec0000041820 */
[C---:B------:R-:W-:Y:S01]  /*dbd0*/  HMMA.16816.F32.BF16 R28, R192.reuse, R202, R28 ;  /* 0x000000cac01c723c */ /* 0x040fe2000004181c */
[----:B------:R-:W4:Y:S05]  /*dbe0*/  LDSM.16.M88.4 R200, [R222] ;  /* 0x00000000dec8783b */ /* 0x000f2a0000000200 */
[C---:B--2---:R-:W-:Y:S06]  /*dbf0*/  HMMA.16816.F32.BF16 R128, R192.reuse, R180, R128 ;  /* 0x000000b4c080723c */ /* 0x044fec0000041880 */
[C---:B------:R-:W-:Y:S01]  /*dc00*/  HMMA.16816.F32.BF16 R124, R192.reuse, R182, R124 ;  /* 0x000000b6c07c723c */ /* 0x040fe2000004187c */
[----:B------:R-:W2:Y:S05]  /*dc10*/  LDSM.16.M88.4 R180, [R218] ;  /* 0x00000000dab4783b */ /* 0x000eaa0000000200 */
[C---:B---3--:R-:W-:Y:S06]  /*dc20*/  HMMA.16816.F32.BF16 R120, R192.reuse, R176, R120 ;  /* 0x000000b0c078723c */ /* 0x048fec0000041878 */
[C---:B------:R-:W-:Y:S01]  /*dc30*/  HMMA.16816.F32.BF16 R116, R192.reuse, R178, R116 ;  /* 0x000000b2c074723c */ /* 0x040fe20000041874 */
[----:B------:R-:W3:Y:S05]  /*dc40*/  LDSM.16.M88.4 R176, [R217] ;  /* 0x00000000d9b0783b */ /* 0x000eea0000000200 */
[C---:B-1----:R-:W-:Y:S06]  /*dc50*/  HMMA.16816.F32.BF16 R112, R192.reuse, R168, R112 ;  /* 0x000000a8c070723c */ /* 0x042fec0000041870 */
[C---:B------:R-:W-:Y:S01]  /*dc60*/  HMMA.16816.F32.BF16 R108, R192.reuse, R170, R108 ;  /* 0x000000aac06c723c */ /* 0x040fe2000004186c */
[----:B------:R-:W1:Y:S05]  /*dc70*/  LDSM.16.M88.4 R168, [R216] ;  /* 0x00000000d8a8783b */ /* 0x000e6a0000000200 */
[C---:B------:R-:W-:Y:S06]  /*dc80*/  HMMA.16816.F32.BF16 R16, R192.reuse, R188, R16 ;  /* 0x000000bcc010723c */ /* 0x040fec0000041810 */
[C---:B------:R-:W-:Y:S01]  /*dc90*/  HMMA.16816.F32.BF16 R12, R192.reuse, R190, R12 ;  /* 0x000000bec00c723c */ /* 0x040fe2000004180c */
[----:B------:R-:W5:Y:S05]  /*dca0*/  LDSM.16.M88.4 R188, [R220] ;  /* 0x00000000dcbc783b */ /* 0x000f6a0000000200 */
[C---:B------:R-:W-:Y:S06]  /*dcb0*/  HMMA.16816.F32.BF16 R24, R192.reuse, R196, R24 ;  /* 0x000000c4c018723c */ /* 0x040fec0000041818 */
[C---:B------:R-:W-:Y:S01]  /*dcc0*/  HMMA.16816.F32.BF16 R20, R192.reuse, R198, R20 ;  /* 0x000000c6c014723c */ /* 0x040fe20000041814 */
[----:B------:R-:W5:Y:S05]  /*dcd0*/  LDSM.16.M88.4 R196, [R221] ;  /* 0x00000000ddc4783b */ /* 0x000f6a0000000200 */
[C---:B------:R-:W-:Y:S06]  /*dce0*/  HMMA.16816.F32.BF16 R8, R192.reuse, R184, R8 ;  /* 0x000000b8c008723c */ /* 0x040fec0000041808 */
[C---:B------:R-:W-:Y:S01]  /*dcf0*/  HMMA.16816.F32.BF16 R4, R192.reuse, R186, R4 ;  /* 0x000000bac004723c */ /* 0x040fe20000041804 */
[----:B------:R-:W5:Y:S05]  /*dd00*/  LDSM.16.M88.4 R184, [R219] ;  /* 0x00000000dbb8783b */ /* 0x000f6a0000000200 */
[C---:B----4-:R-:W-:Y:S06]  /*dd10*/  HMMA.16816.F32.BF16 R104, R192.reuse, R200, R104 ;  /* 0x000000c8c068723c */ /* 0x050fec0000041868 */
[C---:B------:R-:W-:Y:S01]  /*dd20*/  HMMA.16816.F32.BF16 R100, R192.reuse, R202, R100 ;  /* 0x000000cac064723c */ /* 0x040fe20000041864 */
[----:B------:R-:W-:Y:S05]  /*dd30*/  LDSM.16.M88.4 R200, [R235] ;  /* 0x00000000ebc8783b */ /* 0x000fea0000000200 */
[C---:B--2---:R-:W-:Y:S06]  /*dd40*/  HMMA.16816.F32.BF16 R72, R192.reuse, R180, R72 ;  /* 0x000000b4c048723c */ /* 0x044fec0000041848 */
[C---:B------:R-:W-:Y:S01]  /*dd50*/  HMMA.16816.F32.BF16 R68, R192.reuse, R182, R68 ;  /* 0x000000b6c044723c */ /* 0x040fe20000041844 */
[----:B------:R-:W2:Y:S05]  /*dd60*/  LDSM.16.M88.4 R180, [R166+0x1000] ;  /* 0x00100000a6b4783b */ /* 0x000eaa0000000200 */
[C---:B---3--:R-:W-:Y:S06]  /*dd70*/  HMMA.16816.F32.BF16 R64, R192.reuse, R176, R64 ;  /* 0x000000b0c040723c */ /* 0x048fec0000041840 */
[C---:B------:R-:W-:Y:S01]  /*dd80*/  HMMA.16816.F32.BF16 R60, R192.reuse, R178, R60 ;  /* 0x000000b2c03c723c */ /* 0x040fe2000004183c */
[----:B------:R-:W3:Y:S05]  /*dd90*/  LDSM.16.M88.4 R176, [R166+0x1800] ;  /* 0x00180000a6b0783b */ /* 0x000eea0000000200 */
[C---:B-1----:R-:W-:Y:S06]  /*dda0*/  HMMA.16816.F32.BF16 R56, R192.reuse, R168, R56 ;  /* 0x000000a8c038723c */ /* 0x042fec0000041838 */
[C---:B------:R-:W-:Y:S01]  /*ddb0*/  HMMA.16816.F32.BF16 R52, R192.reuse, R170, R52 ;  /* 0x000000aac034723c */ /* 0x040fe20000041834 */
[----:B------:R-:W1:Y:S05]  /*ddc0*/  LDSM.16.M88.4 R168, [R166+0x2000] ;  /* 0x00200000a6a8783b */ /* 0x000e6a0000000200 */
[C---:B-----5:R-:W-:Y:S06]  /*ddd0*/  HMMA.16816.F32.BF16 R88, R192.reuse, R188, R88 ;  /* 0x000000bcc058723c */ /* 0x060fec0000041858 */
[C---:B------:R-:W-:Y:S01]  /*dde0*/  HMMA.16816.F32.BF16 R84, R192.reuse, R190, R84 ;  /* 0x000000bec054723c */ /* 0x040fe20000041854 */
[----:B------:R-:W4:Y:S05]  /*ddf0*/  LDSM.16.M88.4 R188, [R166] ;  /* 0x00000000a6bc783b */ /* 0x000f2a0000000200 */
[C---:B------:R-:W-:Y:S06]  /*de00*/  HMMA.16816.F32.BF16 R96, R192.reuse, R196, R96 ;  /* 0x000000c4c060723c */ /* 0x040fec0000041860 */
[C---:B------:R-:W-:Y:S01]  /*de10*/  HMMA.16816.F32.BF16 R92, R192.reuse, R198, R92 ;  /* 0x000000c6c05c723c */ /* 0x040fe2000004185c */
[----:B------:R-:W5:Y:S05]  /*de20*/  LDSM.16.M88.4 R196, [R167] ;  /* 0x00000000a7c4783b */ /* 0x000f6a0000000200 */
[C---:B------:R-:W-:Y:S06]  /*de30*/  HMMA.16816.F32.BF16 R80, R192.reuse, R184, R80 ;  /* 0x000000b8c050723c */ /* 0x040fec0000041850 */
[----:B------:R-:W-:Y:S01]  /*de40*/  HMMA.16816.F32.BF16 R76, R192, R186, R76 ;  /* 0x000000bac04c723c */ /* 0x000fe2000004184c */
[----:B------:R-:W5:Y:S05]  /*de50*/  LDSM.16.M88.4 R184, [R166+0x800] ;  /* 0x00080000a6b8783b */ /* 0x000f6a0000000200 */
        /* <DEDUP_REMOVED lines=9> */
[----:B----4-:R-:W-:Y:S06]  /*def0*/  HMMA.16816.F32.BF16 R40, R200, R188, R40 ;  /* 0x000000bcc828723c */ /* 0x010fec0000041828 */
[C---:B-----5:R-:W-:Y:S06]  /*df00*/  HMMA.16816.F32.BF16 R48, R192.reuse, R196, R48 ;  /* 0x000000c4c030723c */ /* 0x060fec0000041830 */
[----:B------:R-:W-:Y:S01]  /*df10*/  HMMA.16816.F32.BF16 R44, R192, R198, R44 ;  /* 0x000000c6c02c723c */ /* 0x000fe2000004182c */
[----:B------:R-:W4:Y:S04]  /*df20*/  LDSM.16.M88.4 R192, [R166+0x3000] ;  /* 0x00300000a6c0783b */ /* 0x000f280000000200 */
[----:B------:R-:W5:Y:S01]  /*df30*/  LDSM.16.M88.4 R196, [R166+0x2800] ;  /* 0x00280000a6c4783b */ /* 0x000f620000000200 */
[C---:B------:R-:W-:Y:S03]  /*df40*/  HMMA.16816.F32.BF16 R36, R200.reuse, R190, R36 ;  /* 0x000000bec824723c */ /* 0x040fe60000041824 */
[----:B------:R-:W5:Y:S03]  /*df50*/  LDSM.16.M88.4 R188, [R166+0x3800] ;  /* 0x00380000a6bc783b */ /* 0x000f660000000200 */
[C---:B------:R-:W-:Y:S06]  /*df60*/  HMMA.16816.F32.BF16 R32, R200.reuse, R184, R32 ;  /* 0x000000b8c820723c */ /* 0x040fec0000041820 */
[C---:B--2---:R-:W-:Y:S06]  /*df70*/  HMMA.16816.F32.BF16 R92, R200.reuse, R182, R92 ;  /* 0x000000b6c85c723c */ /* 0x044fec000004185c */
[C---:B------:R-:W-:Y:S01]  /*df80*/  HMMA.16816.F32.BF16 R28, R200.reuse, R186, R28 ;  /* 0x000000bac81c723c */ /* 0x040fe2000004181c */
[----:B------:R-:W-:Y:S01]  /*df90*/  LOP3.LUT R183, R246, UR4, RZ, 0xfc, !PT ;  /* 0x00000004f6b77c12 */ /* 0x000fe2000f8efcff */
[----:B------:R-:W2:Y:S04]  /*dfa0*/  LDSM.16.M88.4 R184, [R166+0x4000] ;  /* 0x00400000a6b8783b */ /* 0x000ea80000000200 */
[C---:B---3--:R-:W-:Y:S06]  /*dfb0*/  HMMA.16816.F32.BF16 R88, R200.reuse, R176, R88 ;  /* 0x000000b0c858723c */ /* 0x048fec0000041858 */
[----:B-1----:R-:W-:Y:S01]  /*dfc0*/  HMMA.16816.F32.BF16 R80, R200, R168, R80 ;  /* 0x000000a8c850723c */ /* 0x002fe20000041850 */
[----:B------:R-:W-:-:S02]  /*dfd0*/  VIADD R176, R183, 0x1 ;  /* 0x00000001b7b07836 */ /* 0x000fc40000000000 */
[----:B------:R-:W-:-:S03]  /*dfe0*/  VIADD R177, R183, 0x21 ;  /* 0x00000021b7b17836 */ /* 0x000fc60000000000 */
[C---:B------:R-:W-:Y:S01]  /*dff0*/  HMMA.16816.F32.BF16 R76, R200.reuse, R170, R76 ;  /* 0x000000aac84c723c */ /* 0x040fe2000004184c */
[----:B------:R-:W-:Y:S01]  /*e000*/  VIADD R169, R183, 0x9 ;  /* 0x00000009b7a97836 */ /* 0x000fe20000000000 */
[----:B------:R-:W-:Y:S02]  /*e010*/  I2FP.F32.S32 R168, R176 ;  /* 0x000000b000a87245 */ /* 0x000fe40000201400 */
[-C--:B------:R-:W-:Y:S02]  /*e020*/  ISETP.GE.AND P3, PT, R176, R174.reuse, PT ;  /* 0x000000aeb000720c */ /* 0x080fe40003f66270 */
[----:B------:R-:W-:Y:S01]  /*e030*/  ISETP.GE.AND P2, PT, R169, R175, PT ;  /* 0x000000afa900720c */ /* 0x000fe20003f46270 */
[----:B------:R-:W-:Y:S01]  /*e040*/  VIADD R171, R183, 0x11 ;  /* 0x00000011b7ab7836 */ /* 0x000fe20000000000 */
[----:B------:R-:W-:Y:S01]  /*e050*/  ISETP.GE.AND P1, PT, R169, R174, PT ;  /* 0x000000aea900720c */ /* 0x000fe20003f26270 */
[C---:B------:R-:W-:Y:S01]  /*e060*/  FFMA.FTZ R41, R168.reuse, UR5, R41 ;  /* 0x00000005a8297c23 */ /* 0x040fe20008010029 */
[----:B------:R-:W-:Y:S01]  /*e070*/  I2FP.F32.S32 R170, R169 ;  /* 0x000000a900aa7245 */ /* 0x000fe20000201400 */
[----:B------:R-:W-:Y:S01]  /*e080*/  FFMA.FTZ R43, R168, UR5, R43 ;  /* 0x00000005a82b7c23 */ /* 0x000fe2000801002b */
[----:B------:R-:W-:Y:S01]  /*e090*/  I2FP.F32.S32 R169, R171 ;  /* 0x000000ab00a97245 */ /* 0x000fe20000201400 */
[----:B------:R-:W-:Y:S01]  /*e0a0*/  HMMA.16816.F32.BF16 R84, R200, R178, R84 ;  /* 0x000000b2c854723c */ /* 0x000fe20000041854 */
[----:B------:R-:W-:Y:S01]  /*e0b0*/  ISETP.GE.AND P5, PT, R176, R175, PT ;  /* 0x000000afb000720c */ /* 0x000fe20003fa6270 */
[C---:B------:R-:W-:Y:S01]  /*e0c0*/  FFMA.FTZ R37, R170.reuse, UR5, R37 ;  /* 0x00000005aa257c23 */ /* 0x040fe20008010025 */
[----:B------:R-:W-:Y:S01]  /*e0d0*/  FFMA.FTZ R170, R170, UR5, R39 ;  /* 0x00000005aaaa7c23 */ /* 0x000fe20008010027 */
[----:B------:R-:W-:Y:S01]  /*e0e0*/  FFMA.FTZ R168, R169, UR5, R33 ;  /* 0x00000005a9a87c23 */ /* 0x000fe20008010021 */
[----:B------:R-:W-:-:S02]  /*e0f0*/  VIADD R33, R183, 0x19 ;  /* 0x00000019b7217836 */ /* 0x000fc40000000000 */
[----:B------:R-:W-:Y:S01]  /*e100*/  FFMA.FTZ R39, R169, UR5, R35 ;  /* 0x00000005a9277c23 */ /* 0x000fe20008010023 */
[----:B------:R-:W-:Y:S01]  /*e110*/  FSEL R35, R43, -INF , !P3 ;  /* 0xff8000002b237808 */ /* 0x000fe20005800000 */
[----:B------:R-:W-:Y:S01]  /*e120*/  VIADD R176, R183, 0x29 ;  /* 0x00000029b7b07836 */ /* 0x000fe20000000000 */
[----:B------:R-:W-:Y:S01]  /*e130*/  FSEL R43, R37, -INF , !P2 ;  /* 0xff800000252b7808 */ /* 0x000fe20005000000 */
[C---:B----4-:R-:W-:Y:S01]  /*e140*/  HMMA.16816.F32.BF16 R120, R200.reuse, R192, R120 ;  /* 0x000000c0c878723c */ /* 0x050fe20000041878 */
[----:B------:R-:W-:Y:S02]  /*e150*/  I2FP.F32.S32 R37, R33 ;  /* 0x0000002100257245 */ /* 0x000fe40000201400 */
[----:B------:R-:W-:Y:S01]  /*e160*/  FSEL R41, R41, -INF , !P5 ;  /* 0xff80000029297808 */ /* 0x000fe20006800000 */
[----:B------:R1:W-:Y:S01]  /*e170*/  STL [R1+0x4], R43 ;  /* 0x0000042b01007387 */ /* 0x0003e20000100800 */
[-C--:B------:R-:W-:Y:S01]  /*e180*/  ISETP.GE.AND P5, PT, R171, R174.reuse, PT ;  /* 0x000000aeab00720c */ /* 0x080fe20003fa6270 */
[----:B------:R-:W-:Y:S01]  /*e190*/  FFMA.FTZ R178, R37, UR5, R29 ;  /* 0x0000000525b27c23 */ /* 0x000fe2000801001d */
[-C--:B------:R-:W-:Y:S01]  /*e1a0*/  ISETP.GE.AND P6, PT, R171, R175.reuse, PT ;  /* 0x000000afab00720c */ /* 0x080fe20003fc6270 */
[C---:B------:R-:W-:Y:S01]  /*e1b0*/  HMMA.16816.F32.BF16 R116, R200.reuse, R194, R116 ;  /* 0x000000c2c874723c */ /* 0x040fe20000041874 */
[C---:B------:R-:W-:Y:S01]  /*e1c0*/  ISETP.GE.AND P3, PT, R33.reuse, R175, PT ;  /* 0x000000af2100720c */ /* 0x040fe20003f66270 */
[----:B------:R-:W3:Y:S01]  /*e1d0*/  LDSM.16.M88.4 R192, [R166+0x6000] ;  /* 0x00600000a6c0783b */ /* 0x000ee20000000200 */
[----:B------:R-:W-:Y:S01]  /*e1e0*/  ISETP.GE.AND P2, PT, R33, R174, PT ;  /* 0x000000ae2100720c */ /* 0x000fe20003f46270 */
[----:B------:R-:W-:Y:S01]  /*e1f0*/  FFMA.FTZ R37, R37, UR5, R31 ;  /* 0x0000000525257c23 */ /* 0x000fe2000801001f */
[----:B------:R-:W-:Y:S01]  /*e200*/  FSEL R29, R39, -INF , !P5 ;  /* 0xff800000271d7808 */ /* 0x000fe20006800000 */
[----:B------:R-:W-:Y:S01]  /*e210*/  VIADD R31, R183, 0x39 ;  /* 0x00000039b71f7836 */ /* 0x000fe20000000000 */
[----:B------:R-:W-:Y:S01]  /*e220*/  FSEL R33, R170, -INF , !P1 ;  /* 0xff800000aa217808 */ /* 0x000fe20004800000 */
[----:B-----5:R-:W-:Y:S01]  /*e230*/  HMMA.16816.F32.BF16 R128, R200, R196, R128 ;  /* 0x000000c4c880723c */ /* 0x020fe20000041880 */
[----:B------:R-:W-:-:S02]  /*e240*/  FSEL R39, R178, -INF , !P3 ;  /* 0xff800000b2277808 */ /* 0x000fc40005800000 */
[-C--:B------:R-:W-:Y:S02]  /*e250*/  ISETP.GE.AND P1, PT, R177, R175.reuse, PT ;  /* 0x000000afb100720c */ /* 0x080fe40003f26270 */
[C---:B------:R-:W-:Y:S01]  /*e260*/  ISETP.GE.AND P5, PT, R176.reuse, R175, PT ;  /* 0x000000afb000720c */ /* 0x040fe20003fa6270 */
[C---:B------:R-:W-:Y:S01]  /*e270*/  HMMA.16816.F32.BF16 R124, R200.reuse, R198, R124 ;  /* 0x000000c6c87c723c */ /* 0x040fe2000004187c */
[----:B------:R-:W-:Y:S02]  /*e280*/  ISETP.GE.AND P3, PT, R176, R174, PT ;  /* 0x000000aeb000720c */ /* 0x000fe40003f66270 */
[----:B------:R-:W-:Y:S02]  /*e290*/  I2FP.F32.S32 R176, R176 ;  /* 0x000000b000b07245 */ /* 0x000fe40000201400 */
[----:B------:R-:W-:Y:S01]  /*e2a0*/  FSEL R37, R37, -INF , !P2 ;  /* 0xff80000025257808 */ /* 0x000fe20005000000 */
[C---:B------:R-:W-:Y:S01]  /*e2b0*/  HMMA.16816.F32.BF16 R112, R200.reuse, R188, R112 ;  /* 0x000000bcc870723c */ /* 0x040fe20000041870 */
[----:B-1----:R-:W-:Y:S01]  /*e2c0*/  FSEL R43, R168, -INF , !P6 ;  /* 0xff800000a82b7808 */ /* 0x002fe20007000000 */
[C---:B------:R-:W-:Y:S01]  /*e2d0*/  FFMA.FTZ R21, R176.reuse, UR5, R21 ;  /* 0x00000005b0157c23 */ /* 0x040fe20008010015 */
[-C--:B------:R-:W-:Y:S01]  /*e2e0*/  ISETP.GE.AND P6, PT, R177, R174.reuse, PT ;  /* 0x000000aeb100720c */ /* 0x080fe20003fc6270 */
[----:B------:R-:W-:Y:S01]  /*e2f0*/  FFMA.FTZ R207, R176, UR5, R23 ;  /* 0x00000005b0cf7c23 */ /* 0x000fe20008010017 */
[----:B------:R-:W-:Y:S01]  /*e300*/  I2FP.F32.S32 R177, R177 ;  /* 0x000000b100b17245 */ /* 0x000fe20000201400 */
[----:B------:R-:W-:Y:S01]  /*e310*/  VIADD R176, R183, 0x31 ;  /* 0x00000031b7b07836 */ /* 0x000fe20000000000 */
[----:B------:R-:W-:Y:S01]  /*e320*/  FSEL R21, R21, -INF , !P5 ;  /* 0xff80000015157808 */ /* 0x000fe20006800000 */
[C---:B------:R-:W-:Y:S01]  /*e330*/  HMMA.16816.F32.BF16 R108, R200.reuse, R190, R108 ;  /* 0x000000bec86c723c */ /* 0x040fe2000004186c */
[----:B------:R-:W-:Y:S01]  /*e340*/  FSEL R207, R207, -INF , !P3 ;  /* 0xff800000cfcf7808 */ /* 0x000fe20005800000 */
[C---:B------:R-:W-:Y:S01]  /*e350*/  FFMA.FTZ R25, R177.reuse, UR5, R25 ;  /* 0x00000005b1197c23 */ /* 0x040fe20008010019 */
[C---:B------:R-:W-:Y:S01]  /*e360*/  ISETP.GE.AND P2, PT, R176.reuse, R175, PT ;  /* 0x000000afb000720c */ /* 0x040fe20003f46270 */
[----:B------:R-:W-:Y:S01]  /*e370*/  FFMA.FTZ R210, R177, UR5, R27 ;  /* 0x00000005b1d27c23 */ /* 0x000fe2000801001b */
[----:B------:R-:W-:Y:S01]  /*e380*/  VIADD R27, R183, 0x41 ;  /* 0x00000041b71b7836 */ /* 0x000fe20000000000 */
[-C--:B------:R-:W-:Y:S01]  /*e390*/  ISETP.GE.AND P5, PT, R31, R174.reuse, PT ;  /* 0x000000ae1f00720c */ /* 0x080fe20003fa6270 */
[----:B--2---:R-:W-:Y:S01]  /*e3a0*/  HMMA.16816.F32.BF16 R104, R200, R184, R104 ;  /* 0x000000b8c868723c */ /* 0x004fe20000041868 */
[----:B------:R-:W-:Y:S01]  /*e3b0*/  FSEL R23, R25, -INF , !P1 ;  /* 0xff80000019177808 */ /* 0x000fe20004800000 */
[----:B------:R-:W1:Y:S01]  /*e3c0*/  LDSM.16.M88.4 R168, [R166+0x6800] ;  /* 0x00680000a6a8783b */ /* 0x000e620000000200 */
[----:B------:R-:W-:-:S02]  /*e3d0*/  ISETP.GE.AND P1, PT, R176, R174, PT ;  /* 0x000000aeb000720c */ /* 0x000fc40003f26270 */
[----:B------:R-:W-:Y:S01]  /*e3e0*/  I2FP.F32.S32 R176, R176 ;  /* 0x000000b000b07245 */ /* 0x000fe20000201400 */
[C---:B------:R-:W-:Y:S01]  /*e3f0*/  HMMA.16816.F32.BF16 R100, R200.reuse, R186, R100 ;  /* 0x000000bac864723c */ /* 0x040fe20000041864 */
[----:B------:R-:W-:Y:S02]  /*e400*/  I2FP.F32.S32 R25, R31 ;  /* 0x0000001f00197245 */ /* 0x000fe40000201400 */
[----:B------:R-:W-:Y:S01]  /*e410*/  FSEL R210, R210, -INF , !P6 ;  /* 0xff800000d2d27808 */ /* 0x000fe20007000000 */
[C---:B------:R-:W-:Y:S01]  /*e420*/  FFMA.FTZ R17, R176.reuse, UR5, R17 ;  /* 0x00000005b0117c23 */ /* 0x040fe20008010011 */
[----:B------:R-:W-:Y:S01]  /*e430*/  FFMA.FTZ R205, R176, UR5, R19 ;  /* 0x00000005b0cd7c23 */ /* 0x000fe20008010013 */
[----:B------:R-:W-:Y:S01]  /*e440*/  FFMA.FTZ R13, R25, UR5, R13 ;  /* 0x00000005190d7c23 */ /* 0x000fe2000801000d */
[-C--:B------:R-:W-:Y:S01]  /*e450*/  ISETP.GE.AND P6, PT, R31, R175.reuse, PT ;  /* 0x000000af1f00720c */ /* 0x080fe20003fc6270 */
[----:B------:R-:W-:Y:S01]  /*e460*/  VIADD R19, R183, 0x49 ;  /* 0x00000049b7137836 */ /* 0x000fe20000000000 */
[----:B------:R-:W-:Y:S01]  /*e470*/  FSEL R17, R17, -INF , !P2 ;  /* 0xff80000011117808 */ /* 0x000fe20005000000 */
[----:B------:R-:W-:Y:S01]  /*e480*/  FFMA.FTZ R15, R25, UR5, R15 ;  /* 0x00000005190f7c23 */ /* 0x000fe2000801000f */
[----:B------:R-:W-:Y:S01]  /*e490*/  FSEL R205, R205, -INF , !P1 ;  /* 0xff800000cdcd7808 */ /* 0x000fe20004800000 */
[C---:B---3--:R-:W-:Y:S01]  /*e4a0*/  HMMA.16816.F32.BF16 R68, R200.reuse, R194, R68 ;  /* 0x000000c2c844723c */ /* 0x048fe20000041844 */
[----:B------:R-:W-:Y:S01]  /*e4b0*/  FSEL R13, R13, -INF , !P6 ;  /* 0xff8000000d0d7808 */ /* 0x000fe20007000000 */
[----:B------:R-:W2:Y:S01]  /*e4c0*/  LDSM.16.M88.4 R176, [R166+0x7000] ;  /* 0x00700000a6b0783b */ /* 0x000ea20000000200 */
[-C--:B------:R-:W-:Y:S01]  /*e4d0*/  ISETP.GE.AND P3, PT, R27, R175.reuse, PT ;  /* 0x000000af1b00720c */ /* 0x080fe20003f66270 */
[----:B------:R-:W-:Y:S01]  /*e4e0*/  VIADD R25, R183, 0xa1 ;  /* 0x000000a1b7197836 */ /* 0x000fe20000000000 */
[-C--:B------:R-:W-:Y:S01]  /*e4f0*/  ISETP.GE.AND P2, PT, R27, R174.reuse, PT ;  /* 0x000000ae1b00720c */ /* 0x080fe20003f46270 */
[----:B------:R-:W-:Y:S01]  /*e500*/  HMMA.16816.F32.BF16 R96, R200, R180, R96 ;  /* 0x000000b4c860723c */ /* 0x000fe20000041860 */
[C---:B------:R-:W-:Y:S01]  /*e510*/  ISETP.GE.AND P1, PT, R19.reuse, R175, PT ;  /* 0x000000af1300720c */ /* 0x040fe20003f26270 */
[----:B------:R-:W-:Y:S01]  /*e520*/  IMAD.U32 R31, RZ, RZ, UR4 ;  /* 0x00000004ff1f7e24 */ /* 0x000fe2000f8e00ff */
        /* <DEDUP_REMOVED lines=8> */
[----:B------:R-:W-:Y:S02]  /*e5b0*/  VIADD R5, R183, 0x51 ;  /* 0x00000051b7057836 */ /* 0x000fe40000000000 */
[----:B------:R-:W-:Y:S01]  /*e5c0*/  FFMA.FTZ R189, R19, UR5, R7 ;  /* 0x0000000513bd7c23 */ /* 0x000fe20008010007 */
[----:B------:R-:W-:Y:S01]  /*e5d0*/  FSEL R9, R9, -INF , !P3 ;  /* 0xff80000009097808 */ /* 0x000fe20005800000 */
[----:B------:R-:W-:Y:S01]  /*e5e0*/  VIADD R11, R183, 0x59 ;  /* 0x00000059b70b7836 */ /* 0x000fe20000000000 */
[----:B------:R-:W-:Y:S01]  /*e5f0*/  FSEL R195, R195, -INF , !P2 ;  /* 0xff800000c3c37808 */ /* 0x000fe20005000000 */
[----:B------:R-:W-:Y:S01]  /*e600*/  VIADD R7, R183, 0x61 ;  /* 0x00000061b7077836 */ /* 0x000fe20000000000 */
[C---:B------:R-:W-:Y:S01]  /*e610*/  ISETP.GE.AND P5, PT, R5.reuse, R175, PT ;  /* 0x000000af0500720c */ /* 0x040fe20003fa6270 */
[----:B-1----:R-:W-:Y:S01]  /*e620*/  HMMA.16816.F32.BF16 R64, R200, R168, R64 ;  /* 0x000000a8c840723c */ /* 0x002fe20000041840 */
[----:B------:R-:W-:-:S02]  /*e630*/  ISETP.GE.AND P3, PT, R5, R174, PT ;  /* 0x000000ae0500720c */ /* 0x000fc40003f66270 */
[----:B------:R-:W-:Y:S02]  /*e640*/  I2FP.F32.S32 R5, R5 ;  /* 0x0000000500057245 */ /* 0x000fe40000201400 */
[----:B------:R-:W-:Y:S01]  /*e650*/  FSEL R213, R213, -INF , !P1 ;  /* 0xff800000d5d57808 */ /* 0x000fe20004800000 */
[C---:B------:R-:W-:Y:S01]  /*e660*/  HMMA.16816.F32.BF16 R60, R200.reuse, R170, R60 ;  /* 0x000000aac83c723c */ /* 0x040fe2000004183c */
[----:B------:R-:W-:Y:S01]  /*e670*/  FSEL R189, R189, -INF , !P6 ;  /* 0xff800000bdbd7808 */ /* 0x000fe20007000000 */
[----:B------:R-:W-:Y:S01]  /*e680*/  FFMA.FTZ R129, R5, UR5, R129 ;  /* 0x0000000505817c23 */ /* 0x000fe20008010081 */
[-C--:B------:R-:W-:Y:S01]  /*e690*/  ISETP.GE.AND P2, PT, R11, R175.reuse, PT ;  /* 0x000000af0b00720c */ /* 0x080fe20003f46270 */
[----:B------:R-:W-:Y:S01]  /*e6a0*/  FFMA.FTZ R131, R5, UR5, R131 ;  /* 0x0000000505837c23 */ /* 0x000fe20008010083 */
[-C--:B------:R-:W-:Y:S01]  /*e6b0*/  ISETP.GE.AND P1, PT, R11, R174.reuse, PT ;  /* 0x000000ae0b00720c */ /* 0x080fe20003f26270 */
[----:B------:R-:W-:Y:S01]  /*e6c0*/  VIADD R5, R183, 0x71 ;  /* 0x00000071b7057836 */ /* 0x000fe20000000000 */
[----:B------:R-:W-:Y:S01]  /*e6d0*/  FSEL R209, R129, -INF , !P5 ;  /* 0xff80000081d17808 */ /* 0x000fe20006800000 */
[----:B------:R-:W1:Y:S01]  /*e6e0*/  LDSM.16.M88.4 R168, [R166+0x7800] ;  /* 0x00780000a6a8783b */ /* 0x000e620000000200 */
[C---:B------:R-:W-:Y:S01]  /*e6f0*/  ISETP.GE.AND P6, PT, R7.reuse, R175, PT ;  /* 0x000000af0700720c */ /* 0x040fe20003fc6270 */
[----:B--2---:R-:W-:Y:S01]  /*e700*/  HMMA.16816.F32.BF16 R56, R200, R176, R56 ;  /* 0x000000b0c838723c */ /* 0x004fe20000041838 */
[----:B------:R-:W-:Y:S01]  /*e710*/  ISETP.GE.AND P5, PT, R7, R174, PT ;  /* 0x000000ae0700720c */ /* 0x000fe20003fa6270 */
[----:B------:R-:W-:-:S04]  /*e720*/  DEPBAR.LE SB0, 0x0 ;  /* 0x000080000000791a */ /* 0x000fc80000000000 */
[----:B------:R-:W-:Y:S01]  /*e730*/  I2FP.F32.S32 R11, R11 ;  /* 0x0000000b000b7245 */ /* 0x000fe20000201400 */
[----:B------:R-:W-:Y:S01]  /*e740*/  HMMA.16816.F32.BF16 R52, R200, R178, R52 ;  /* 0x000000b2c834723c */ /* 0x000fe20000041834 */
[----:B------:R-:W-:Y:S02]  /*e750*/  I2FP.F32.S32 R7, R7 ;  /* 0x0000000700077245 */ /* 0x000fe40000201400 */
[----:B------:R-:W-:Y:S01]  /*e760*/  FSEL R184, R131, -INF , !P3 ;  /* 0xff80000083b87808 */ /* 0x000fe20005800000 */
[C---:B------:R-:W-:Y:S01]  /*e770*/  FFMA.FTZ R125, R11.reuse, UR5, R125 ;  /* 0x000000050b7d7c23 */ /* 0x040fe2000801007d */
[----:B------:R-:W-:Y:S01]  /*e780*/  FFMA.FTZ R127, R11, UR5, R127 ;  /* 0x000000050b7f7c23 */ /* 0x000fe2000801007f */
[C---:B------:R-:W-:Y:S01]  /*e790*/  FFMA.FTZ R121, R7.reuse, UR5, R121 ;  /* 0x0000000507797c23 */ /* 0x040fe20008010079 */
[----:B------:R-:W-:Y:S01]  /*e7a0*/  FFMA.FTZ R123, R7, UR5, R123 ;  /* 0x00000005077b7c23 */ /* 0x000fe2000801007b */
[----:B------:R-:W-:Y:S01]  /*e7b0*/  VIADD R7, R183, 0x69 ;  /* 0x00000069b7077836 */ /* 0x000fe20000000000 */
[----:B------:R-:W-:Y:S01]  /*e7c0*/  FSEL R206, R125, -INF , !P2 ;  /* 0xff8000007dce7808 */ /* 0x000fe20005000000 */
[----:B------:R-:W-:Y:S01]  /*e7d0*/  VIADD R11, R183, 0x79 ;  /* 0x00000079b70b7836 */ /* 0x000fe20000000000 */
[----:B------:R-:W-:-:S02]  /*e7e0*/  FSEL R185, R127, -INF , !P1 ;  /* 0xff8000007fb97808 */ /* 0x000fc40004800000 */
[C---:B------:R-:W-:Y:S01]  /*e7f0*/  ISETP.GE.AND P3, PT, R7.reuse, R175, PT ;  /* 0x000000af0700720c */ /* 0x040fe20003f66270 */
[----:B------:R-:W-:Y:S01]  /*e800*/  BAR.SYNC.DEFER_BLOCKING 0x0 ;  /* 0x0000000000007b1d */ /* 0x000fe20000010000 */
[-C--:B------:R-:W-:Y:S02]  /*e810*/  ISETP.GE.AND P2, PT, R7, R174.reuse, PT ;  /* 0x000000ae0700720c */ /* 0x080fe40003f46270 */
[----:B------:R-:W-:Y:S02]  /*e820*/  I2FP.F32.S32 R7, R7 ;  /* 0x0000000700077245 */ /* 0x000fe40000201400 */
[----:B------:R-:W-:Y:S02]  /*e830*/  FSEL R199, R121, -INF , !P6 ;  /* 0xff80000079c77808 */ /* 0x000fe40007000000 */
[----:B------:R-:W-:Y:S01]  /*e840*/  ISETP.GE.AND P1, PT, R5, R175, PT ;  /* 0x000000af0500720c */ /* 0x000fe20003f26270 */
[----:B------:R-:W-:Y:S01]  /*e850*/  FFMA.FTZ R117, R7, UR5, R117 ;  /* 0x0000000507757c23 */ /* 0x000fe20008010075 */
[----:B------:R-:W-:Y:S01]  /*e860*/  ISETP.GE.AND P6, PT, R5, R174, PT ;  /* 0x000000ae0500720c */ /* 0x000fe20003fc6270 */
[----:B------:R-:W-:Y:S01]  /*e870*/  FFMA.FTZ R119, R7, UR5, R119 ;  /* 0x0000000507777c23 */ /* 0x000fe20008010077 */
[----:B------:R-:W-:Y:S01]  /*e880*/  I2FP.F32.S32 R5, R5 ;  /* 0x0000000500057245 */ /* 0x000fe20000201400 */
[----:B------:R-:W-:Y:S01]  /*e890*/  VIADD R7, R183, 0x81 ;  /* 0x00000081b7077836 */ /* 0x000fe20000000000 */
[----:B------:R-:W-:-:S02]  /*e8a0*/  FSEL R182, R123, -INF , !P5 ;  /* 0xff8000007bb67808 */ /* 0x000fc40006800000 */
[----:B------:R-:W-:Y:S01]  /*e8b0*/  FSEL R191, R117, -INF , !P3 ;  /* 0xff80000075bf7808 */ /* 0x000fe20005800000 */
[----:B------:R-:W-:Y:S01]  /*e8c0*/  FFMA.FTZ R113, R5, UR5, R113 ;  /* 0x0000000505717c23 */ /* 0x000fe20008010071 */
[----:B------:R-:W-:Y:S01]  /*e8d0*/  ISETP.GE.AND P5, PT, R11, R175, PT ;  /* 0x000000af0b00720c */ /* 0x000fe20003fa6270 */
[----:B------:R-:W-:Y:S01]  /*e8e0*/  FFMA.FTZ R115, R5, UR5, R115 ;  /* 0x0000000505737c23 */ /* 0x000fe20008010073 */
[-C--:B------:R-:W-:Y:S01]  /*e8f0*/  ISETP.GE.AND P3, PT, R11, R174.reuse, PT ;  /* 0x000000ae0b00720c */ /* 0x080fe20003f66270 */
[----:B------:R-:W-:Y:S01]  /*e900*/  VIADD R5, R183, 0x89 ;  /* 0x00000089b7057836 */ /* 0x000fe20000000000 */
[----:B------:R-:W-:Y:S01]  /*e910*/  I2FP.F32.S32 R11, R11 ;  /* 0x0000000b000b7245 */ /* 0x000fe20000201400 */
[C---:B-1----:R-:W-:Y:S01]  /*e920*/  HMMA.16816.F32.BF16 R48, R200.reuse, R168, R48 ;  /* 0x000000a8c830723c */ /* 0x042fe20000041830 */
[----:B------:R-:W-:Y:S02]  /*e930*/  FSEL R180, R119, -INF , !P2 ;  /* 0xff80000077b47808 */ /* 0x000fe40005000000 */
[----:B------:R-:W-:Y:S01]  /*e940*/  FSEL R186, R113, -INF , !P1 ;  /* 0xff80000071ba7808 */ /* 0x000fe20004800000 */
[----:B------:R-:W-:Y:S01]  /*e950*/  FFMA.FTZ R109, R11, UR5, R109 ;  /* 0x000000050b6d7c23 */ /* 0x000fe2000801006d */
[----:B------:R-:W-:Y:S01]  /*e960*/  ISETP.GE.AND P2, PT, R7, R175, PT ;  /* 0x000000af0700720c */ /* 0x000fe20003f46270 */
[----:B------:R-:W-:Y:S01]  /*e970*/  FFMA.FTZ R111, R11, UR5, R111 ;  /* 0x000000050b6f7c23 */ /* 0x000fe2000801006f */
[----:B------:R-:W-:Y:S01]  /*e980*/  ISETP.GE.AND P1, PT, R7, R174, PT ;  /* 0x000000ae0700720c */ /* 0x000fe20003f26270 */
[----:B------:R-:W-:Y:S01]  /*e990*/  VIADD R11, R183, 0x91 ;  /* 0x00000091b70b7836 */ /* 0x000fe20000000000 */
[----:B------:R-:W-:Y:S01]  /*e9a0*/  I2FP.F32.S32 R7, R7 ;  /* 0x0000000700077245 */ /* 0x000fe20000201400 */
[----:B------:R-:W-:Y:S01]  /*e9b0*/  HMMA.16816.F32.BF16 R44, R200, R170, R44 ;  /* 0x000000aac82c723c */ /* 0x000fe2000004182c */
[----:B------:R-:W-:-:S02]  /*e9c0*/  FSEL R176, R115, -INF , !P6 ;  /* 0xff80000073b07808 */ /* 0x000fc40007000000 */
[----:B------:R-:W-:Y:S01]  /*e9d0*/  FSEL R187, R109, -INF , !P5 ;  /* 0xff8000006dbb7808 */ /* 0x000fe20006800000 */
[----:B------:R-:W-:Y:S01]  /*e9e0*/  FFMA.FTZ R181, R7, UR5, R105 ;  /* 0x0000000507b57c23 */ /* 0x000fe20008010069 */
[----:B------:R-:W-:Y:S01]  /*e9f0*/  ISETP.GE.AND P6, PT, R5, R175, PT ;  /* 0x000000af0500720c */ /* 0x000fe20003fc6270 */
[----:B------:R-:W-:Y:S01]  /*ea00*/  FFMA.FTZ R107, R7, UR5, R107 ;  /* 0x00000005076b7c23 */ /* 0x000fe2000801006b */
[-C--:B------:R-:W-:Y:S01]  /*ea10*/  ISETP.GE.AND P5, PT, R5, R174.reuse, PT ;  /* 0x000000ae0500720c */ /* 0x080fe20003fa6270 */
[----:B------:R-:W-:Y:S01]  /*ea20*/  VIADD R7, R183, 0x99 ;  /* 0x00000099b7077836 */ /* 0x000fe20000000000 */
        /* <DEDUP_REMOVED lines=15> */
[----:B------:R-:W-:-:S02]  /*eb20*/  I2FP.F32.S32 R7, R7 ;  /* 0x0000000700077245 */ /* 0x000fc40000201400 */
[----:B------:R-:W-:Y:S02]  /*eb30*/  FSEL R99, R97, -INF , !P3 ;  /* 0xff80000061637808 */ /* 0x000fe40005800000 */
[----:B------:R-:W-:Y:S01]  /*eb40*/  ISETP.GE.AND P3, PT, R25, R174, PT ;  /* 0x000000ae1900720c */ /* 0x000fe20003f66270 */
[C---:B------:R-:W-:Y:S01]  /*eb50*/  FFMA.FTZ R15, R7.reuse, UR5, R95 ;  /* 0x00000005070f7c23 */ /* 0x040fe2000801005f */
[----:B------:R-:W-:Y:S01]  /*eb60*/  FFMA.FTZ R19, R7, UR5, R93 ;  /* 0x0000000507137c23 */ /* 0x000fe2000801005d */
[----:B------:R-:W-:Y:S01]  /*eb70*/  FSEL R95, R103, -INF , !P5 ;  /* 0xff800000675f7808 */ /* 0x000fe20006800000 */
[----:B------:R-:W-:Y:S01]  /*eb80*/  VIADD R7, R183, 0xa9 ;  /* 0x000000a9b7077836 */ /* 0x000fe20000000000 */
[----:B------:R-:W-:Y:S02]  /*eb90*/  ISETP.GE.AND P5, PT, R25, R175, PT ;  /* 0x000000af1900720c */ /* 0x000fe40003fa6270 */
[----:B------:R-:W-:Y:S02]  /*eba0*/  I2FP.F32.S32 R25, R25 ;  /* 0x0000001900197245 */ /* 0x000fe40000201400 */
[----:B------:R-:W-:-:S02]  /*ebb0*/  FSEL R93, R5, -INF , !P2 ;  /* 0xff800000055d7808 */ /* 0x000fc40005000000 */
[----:B------:R-:W-:Y:S01]  /*ebc0*/  I2FP.F32.S32 R5, R7 ;  /* 0x0000000700057245 */ /* 0x000fe20000201400 */
[----:B------:R-:W-:Y:S01]  /*ebd0*/  FFMA.FTZ R103, R25, UR5, R89 ;  /* 0x0000000519677c23 */ /* 0x000fe20008010059 */
[----:B------:R-:W-:Y:S01]  /*ebe0*/  FSEL R97, R19, -INF , !P1 ;  /* 0xff80000013617808 */ /* 0x000fe20004800000 */
[----:B------:R-:W-:Y:S01]  /*ebf0*/  FFMA.FTZ R91, R25, UR5, R91 ;  /* 0x00000005195b7c23 */ /* 0x000fe2000801005b */
[----:B------:R-:W-:Y:S01]  /*ec00*/  FSEL R89, R15, -INF , !P6 ;  /* 0xff8000000f597808 */ /* 0x000fe20007000000 */
[----:B------:R-:W-:Y:S01]  /*ec10*/  FFMA.FTZ R15, R5, UR5, R85 ;  /* 0x00000005050f7c23 */ /* 0x000fe20008010055 */
[-C--:B------:R-:W-:Y:S01]  /*ec20*/  ISETP.GE.AND P2, PT, R7, R175.reuse, PT ;  /* 0x000000af0700720c */ /* 0x080fe20003f46270 */
[----:B------:R-:W-:Y:S01]  /*ec30*/  FFMA.FTZ R87, R5, UR5, R87 ;  /* 0x0000000505577c23 */ /* 0x000fe20008010057 */
[----:B------:R-:W-:Y:S01]  /*ec40*/  ISETP.GE.AND P1, PT, R7, R174, PT ;  /* 0x000000ae0700720c */ /* 0x000fe20003f26270 */
[----:B------:R-:W-:Y:S01]  /*ec50*/  VIADD R7, R183, 0xb9 ;  /* 0x000000b9b7077836 */ /* 0x000fe20000000000 */
[----:B------:R-:W-:Y:S01]  /*ec60*/  FSEL R103, R103, -INF , !P5 ;  /* 0xff80000067677808 */ /* 0x000fe20006800000 */
[----:B------:R-:W-:Y:S01]  /*ec70*/  VIADD R25, R183, 0xc1 ;  /* 0x000000c1b7197836 */ /* 0x000fe20000000000 */
[----:B------:R-:W-:-:S02]  /*ec80*/  ISETP.GE.AND P6, PT, R11, R175, PT ;  /* 0x000000af0b00720c */ /* 0x000fc40003fc6270 */
[-C--:B------:R-:W-:Y:S02]  /*ec90*/  ISETP.GE.AND P5, PT, R11, R174.reuse, PT ;  /* 0x000000ae0b00720c */ /* 0x080fe40003fa6270 */
        /* <DEDUP_REMOVED lines=13> */
[----:B------:R-:W-:Y:S01]  /*ed70*/  VIADD R7, R183, 0xc9 ;  /* 0x000000c9b7077836 */ /* 0x000fe20000000000 */
[----:B------:R-:W-:Y:S02]  /*ed80*/  FSEL R79, R87, -INF , !P1 ;  /* 0xff800000574f7808 */ /* 0x000fe40004800000 */
[----:B------:R-:W-:Y:S02]  /*ed90*/  ISETP.GE.AND P1, PT, R25, R175, PT ;  /* 0x000000af1900720c */ /* 0x000fe40003f26270 */
[----:B------:R-:W-:-:S02]  /*eda0*/  I2FP.F32.S32 R25, R25 ;  /* 0x0000001900197245 */ /* 0x000fc40000201400 */
[----:B------:R-:W-:Y:S02]  /*edb0*/  FSEL R77, R5, -INF , !P5 ;  /* 0xff800000054d7808 */ /* 0x000fe40006800000 */
        /* <DEDUP_REMOVED lines=8> */
[-C--:B------:R-:W-:Y:S01]  /*ee40*/  ISETP.GE.AND P3, PT, R7, R174.reuse, PT ;  /* 0x000000ae0700720c */ /* 0x080fe20003f66270 */
[----:B------:R-:W-:Y:S01]  /*ee50*/  VIADD R7, R183, 0xd9 ;  /* 0x000000d9b7077836 */ /* 0x000fe20000000000 */
[----:B------:R-:W-:Y:S01]  /*ee60*/  FSEL R87, R87, -INF , !P1 ;  /* 0xff80000057577808 */ /* 0x000fe20004800000 */
[----:B------:R-:W-:Y:S01]  /*ee70*/  VIADD R25, R183, 0xe1 ;  /* 0x000000e1b7197836 */ /* 0x000fe20000000000 */
[----:B------:R-:W-:Y:S01]  /*ee80*/  ISETP.GE.AND P2, PT, R11, R175, PT ;  /* 0x000000af0b00720c */ /* 0x000fe20003f46270 */
[----:B------:R-:W-:Y:S01]  /*ee90*/  VIADD R19, R183, 0xe9 ;  /* 0x000000e9b7137836 */ /* 0x000fe20000000000 */
[----:B------:R-:W-:Y:S01]  /*eea0*/  ISETP.GE.AND P1, PT, R11, R174, PT ;  /* 0x000000ae0b00720c */ /* 0x000fe20003f26270 */
[----:B------:R-:W-:Y:S01]  /*eeb0*/  VIADD R5, R183, 0xf1 ;  /* 0x000000f1b7057836 */ /* 0x000fe20000000000 */
[----:B------:R-:W-:-:S02]  /*eec0*/  I2FP.F32.S32 R11, R11 ;  /* 0x0000000b000b7245 */ /* 0x000fc40000201400 */
[----:B------:R-:W-:Y:S02]  /*eed0*/  FSEL R69, R75, -INF , !P6 ;  /* 0xff8000004b457808 */ /* 0x000fe40007000000 */
[----:B------:R-:W-:Y:S01]  /*eee0*/  FSEL R75, R15, -INF , !P5 ;  /* 0xff8000000f4b7808 */ /* 0x000fe20006800000 */
[----:B------:R-:W-:Y:S01]  /*eef0*/  FFMA.FTZ R65, R11, UR5, R65 ;  /* 0x000000050b417c23 */ /* 0x000fe20008010041 */
[----:B------:R-:W-:Y:S01]  /*ef00*/  ISETP.GE.AND P6, PT, R7, R175, PT ;  /* 0x000000af0700720c */ /* 0x000fe20003fc6270 */
[----:B------:R-:W-:Y:S01]  /*ef10*/  FFMA.FTZ R11, R11, UR5, R67 ;  /* 0x000000050b0b7c23 */ /* 0x000fe20008010043 */
[----:B------:R-:W-:Y:S02]  /*ef20*/  ISETP.GE.AND P5, PT, R7, R174, PT ;  /* 0x000000ae0700720c */ /* 0x000fe40003fa6270 */
[----:B------:R-:W-:Y:S02]  /*ef30*/  I2FP.F32.S32 R7, R7 ;  /* 0x0000000700077245 */ /* 0x000fe40000201400 */
[----:B------:R-:W-:-:S02]  /*ef40*/  FSEL R67, R65, -INF , !P2 ;  /* 0xff80000041437808 */ /* 0x000fc40005000000 */
[-C--:B------:R-:W-:Y:S01]  /*ef50*/  ISETP.GE.AND P2, PT, R25, R174.reuse, PT ;  /* 0x000000ae1900720c */ /* 0x080fe20003f46270 */
[C---:B------:R-:W-:Y:S01]  /*ef60*/  FFMA.FTZ R15, R7.reuse, UR5, R61 ;  /* 0x00000005070f7c23 */ /* 0x040fe2000801003d */
[----:B------:R-:W-:Y:S01]  /*ef70*/  FFMA.FTZ R7, R7, UR5, R63 ;  /* 0x0000000507077c23 */ /* 0x000fe2000801003f */
[----:B------:R-:W-:Y:S02]  /*ef80*/  FSEL R63, R71, -INF , !P3 ;  /* 0xff800000473f7808 */ /* 0x000fe40005800000 */
[----:B------:R-:W-:Y:S02]  /*ef90*/  ISETP.GE.AND P3, PT, R25, R175, PT ;  /* 0x000000af1900720c */ /* 0x000fe40003f66270 */
[----:B------:R-:W-:Y:S02]  /*efa0*/  I2FP.F32.S32 R25, R25 ;  /* 0x0000001900197245 */ /* 0x000fe40000201400 */
[----:B------:R-:W-:Y:S01]  /*efb0*/  FSEL R61, R11, -INF , !P1 ;  /* 0xff8000000b3d7808 */ /* 0x000fe20004800000 */
[----:B------:R-:W-:Y:S01]  /*efc0*/  IMAD.U32 R11, RZ, RZ, UR4 ;  /* 0x00000004ff0b7e24 */ /* 0x000fe2000f8e00ff */
[----:B------:R-:W-:Y:S01]  /*efd0*/  FSEL R65, R15, -INF , !P6 ;  /* 0xff8000000f417808 */ /* 0x000fe20007000000 */
[----:B------:R-:W-:Y:S01]  /*efe0*/  FFMA.FTZ R71, R25, UR5, R57 ;  /* 0x0000000519477c23 */ /* 0x000fe20008010039 */
[----:B------:R-:W-:Y:S01]  /*eff0*/  ISETP.GE.AND P1, PT, R19, R175, PT ;  /* 0x000000af1300720c */ /* 0x000fe20003f26270 */
[----:B------:R-:W-:Y:S01]  /*f000*/  FFMA.FTZ R59, R25, UR5, R59 ;  /* 0x00000005193b7c23 */ /* 0x000fe2000801003b */
[----:B------:R-:W-:Y:S01]  /*f010*/  ISETP.GE.AND P6, PT, R19, R174, PT ;  /* 0x000000ae1300720c */ /* 0x000fe20003fc6270 */
[----:B------:R-:W-:Y:S01]  /*f020*/  IMAD.U32 R15, RZ, RZ, UR4 ;  /* 0x00000004ff0f7e24 */ /* 0x000fe2000f8e00ff */
[----:B------:R-:W-:-:S02]  /*f030*/  I2FP.F32.S32 R19, R19 ;  /* 0x0000001300137245 */ /* 0x000fc40000201400 */
[----:B------:R-:W-:Y:S02]  /*f040*/  FSEL R57, R7, -INF , !P5 ;  /* 0xff80000007397808 */ /* 0x000fe40006800000 */
[----:B------:R-:W-:Y:S01]  /*f050*/  I2FP.F32.S32 R7, R5 ;  /* 0x0000000500077245 */ /* 0x000fe20000201400 */
[C---:B------:R-:W-:Y:S01]  /*f060*/  FFMA.FTZ R53, R19.reuse, UR5, R53 ;  /* 0x0000000513357c23 */ /* 0x040fe20008010035 */
[----:B------:R-:W-:Y:S01]  /*f070*/  FFMA.FTZ R19, R19, UR5, R55 ;  /* 0x0000000513137c23 */ /* 0x000fe20008010037 */
[----:B------:R-:W-:Y:S02]  /*f080*/  ISETP.GE.AND P5, PT, R5, R175, PT ;  /* 0x000000af0500720c */ /* 0x000fe40003fa6270 */
[C---:B------:R-:W-:Y:S01]  /*f090*/  FFMA.FTZ R49, R7.reuse, UR5, R49 ;  /* 0x0000000507317c23 */ /* 0x040fe20008010031 */
[----:B------:R-:W-:Y:S01]  /*f0a0*/  FFMA.FTZ R51, R7, UR5, R51 ;  /* 0x0000000507337c23 */ /* 0x000fe20008010033 */
[----:B------:R-:W-:Y:S01]  /*f0b0*/  VIADD R7, R183, 0xf9 ;  /* 0x000000f9b7077836 */ /* 0x000fe20000000000 */
[----:B------:R-:W-:-:S02]  /*f0c0*/  FSEL R71, R71, -INF , !P3 ;  /* 0xff80000047477808 */ /* 0x000fc40005800000 */
[----:B------:R-:W-:Y:S02]  /*f0d0*/  FSEL R55, R59, -INF , !P2 ;  /* 0xff8000003b377808 */ /* 0x000fe40005000000 */
[----:B------:R-:W-:Y:S02]  /*f0e0*/  FSEL R107, R53, -INF , !P1 ;  /* 0xff800000356b7808 */ /* 0x000fe40004800000 */
        /* <DEDUP_REMOVED lines=9> */
[----:B------:R-:W-:Y:S02]  /*f180*/  ISETP.GE.AND P2, PT, R183, R175, PT ;  /* 0x000000afb700720c */ /* 0x000fe40003f46270 */
[----:B------:R-:W-:Y:S01]  /*f190*/  FSEL R109, R51, -INF , !P3 ;  /* 0xff800000336d7808 */ /* 0x000fe20005800000 */
[C---:B------:R-:W-:Y:S01]  /*f1a0*/  FFMA.FTZ R45, R7.reuse, UR5, R45 ;  /* 0x00000005072d7c23 */ /* 0x040fe2000801002d */
[----:B------:R-:W-:Y:S01]  /*f1b0*/  FFMA.FTZ R47, R7, UR5, R47 ;  /* 0x00000005072f7c23 */ /* 0x000fe2000801002f */
[----:B------:R-:W-:-:S02]  /*f1c0*/  LOP3.LUT R7, R11, 0x8, R246, 0xfe, !PT ;  /* 0x000000080b077812 */ /* 0x000fc400078efef6 */
[----:B------:R-:W-:Y:S02]  /*f1d0*/  FSEL R25, R25, -INF , !P2 ;  /* 0xff80000019197808 */ /* 0x000fe40005000000 */
[C---:B------:R-:W-:Y:S02]  /*f1e0*/  ISETP.GE.AND P3, PT, R7.reuse, R175, PT ;  /* 0x000000af0700720c */ /* 0x040fe40003f66270 */
[-C--:B------:R-:W-:Y:S02]  /*f1f0*/  ISETP.GE.AND P2, PT, R7, R174.reuse, PT ;  /* 0x000000ae0700720c */ /* 0x080fe40003f46270 */
[----:B------:R-:W-:Y:S02]  /*f200*/  ISETP.GE.AND P1, PT, R183, R174, PT ;  /* 0x000000aeb700720c */ /* 0x000fe40003f26270 */
[----:B------:R-:W-:Y:S02]  /*f210*/  I2FP.F32.S32 R7, R7 ;  /* 0x0000000700077245 */ /* 0x000fe40000201400 */
[----:B------:R-:W-:-:S02]  /*f220*/  LOP3.LUT R15, R15, 0x10, R246, 0xfe, !PT ;  /* 0x000000100f0f7812 */ /* 0x000fc400078efef6 */
[----:B------:R-:W-:Y:S01]  /*f230*/  FSEL R5, R5, -INF , !P1 ;  /* 0xff80000005057808 */ /* 0x000fe20004800000 */
[----:B------:R-:W-:Y:S01]  /*f240*/  FFMA.FTZ R27, R7, UR5, R36 ;  /* 0x00000005071b7c23 */ /* 0x000fe20008010024 */
[----:B------:R-:W-:Y:S01]  /*f250*/  FSEL R111, R45, -INF , !P6 ;  /* 0xff8000002d6f7808 */ /* 0x000fe20007000000 */
[----:B------:R-:W-:Y:S01]  /*f260*/  FFMA.FTZ R7, R7, UR5, R38 ;  /* 0x0000000507077c23 */ /* 0x000fe20008010026 */
[C---:B------:R-:W-:Y:S02]  /*f270*/  ISETP.GE.AND P1, PT, R15.reuse, R175, PT ;  /* 0x000000af0f00720c */ /* 0x040fe40003f26270 */
        /* <DEDUP_REMOVED lines=14> */
[----:B------:R-:W-:Y:S01]  /*f360*/  IMAD.U32 R30, RZ, RZ, UR4 ;  /* 0x00000004ff1e7e24 */ /* 0x000fe2000f8e00ff */
[----:B------:R-:W-:Y:S01]  /*f370*/  ISETP.GE.AND P2, PT, R31, R175, PT ;  /* 0x000000af1f00720c */ /* 0x000fe20003f46270 */
[----:B------:R-:W-:Y:S01]  /*f380*/  FFMA.FTZ R28, R11, UR5, R28 ;  /* 0x000000050b1c7c23 */ /* 0x000fe2000801001c */
[----:B------:R-:W-:Y:S01]  /*f390*/  ISETP.GE.AND P1, PT, R31, R174, PT ;  /* 0x000000ae1f00720c */ /* 0x000fe20003f26270 */
[----:B------:R-:W-:Y:S01]  /*f3a0*/  IMAD.U32 R11, RZ, RZ, UR4 ;  /* 0x00000004ff0b7e24 */ /* 0x000fe2000f8e00ff */
[----:B------:R-:W-:Y:S02]  /*f3b0*/  I2FP.F32.S32 R31, R31 ;  /* 0x0000001f001f7245 */ /* 0x000fe40000201400 */
[----:B------:R-:W-:-:S02]  /*f3c0*/  LOP3.LUT R30, R30, 0x28, R246, 0xfe, !PT ;  /* 0x000000281e1e7812 */ /* 0x000fc400078efef6 */
[----:B------:R-:W-:Y:S01]  /*f3d0*/  FSEL R32, R32, -INF , !P3 ;  /* 0xff80000020207808 */ /* 0x000fe20005800000 */
[C---:B------:R-:W-:Y:S01]  /*f3e0*/  FFMA.FTZ R15, R31.reuse, UR5, R24 ;  /* 0x000000051f0f7c23 */ /* 0x040fe20008010018 */
[----:B------:R-:W-:Y:S01]  /*f3f0*/  FFMA.FTZ R248, R31, UR5, R26 ;  /* 0x000000051ff87c23 */ /* 0x000fe2000801001a */
[----:B------:R-:W-:Y:S02]  /*f400*/  FSEL R24, R34, -INF , !P6 ;  /* 0xff80000022187808 */ /* 0x000fe40007000000 */
[----:B------:R-:W-:Y:S02]  /*f410*/  FSEL R26, R28, -INF , !P5 ;  /* 0xff8000001c1a7808 */ /* 0x000fe40006800000 */
[C---:B------:R-:W-:Y:S02]  /*f420*/  ISETP.GE.AND P6, PT, R30.reuse, R175, PT ;  /* 0x000000af1e00720c */ /* 0x040fe40003fc6270 */
[----:B------:R-:W-:Y:S02]  /*f430*/  ISETP.GE.AND P5, PT, R30, R174, PT ;  /* 0x000000ae1e00720c */ /* 0x000fe40003fa6270 */
[----:B------:R-:W-:-:S02]  /*f440*/  I2FP.F32.S32 R30, R30 ;  /* 0x0000001e001e7245 */ /* 0x000fc40000201400 */
[----:B------:R-:W-:Y:S02]  /*f450*/  FSEL R15, R15, -INF , !P2 ;  /* 0xff8000000f0f7808 */ /* 0x000fe40005000000 */
[----:B------:R-:W-:Y:S01]  /*f460*/  ISETP.GE.AND P3, PT, R214, R175, PT ;  /* 0x000000afd600720c */ /* 0x000fe20003f66270 */
[----:B------:R-:W-:Y:S01]  /*f470*/  FFMA.FTZ R28, R30, UR5, R20 ;  /* 0x000000051e1c7c23 */ /* 0x000fe20008010014 */
[----:B------:R-:W-:Y:S01]  /*f480*/  ISETP.GE.AND P2, PT, R214, R174, PT ;  /* 0x000000aed600720c */ /* 0x000fe20003f46270 */
[----:B------:R-:W-:Y:S01]  /*f490*/  FFMA.FTZ R22, R30, UR5, R22 ;  /* 0x000000051e167c23 */ /* 0x000fe20008010016 */
[----:B------:R-:W-:Y:S01]  /*f4a0*/  I2FP.F32.S32 R214, R214 ;  /* 0x000000d600d67245 */ /* 0x000fe20000201400 */
[----:B------:R-:W-:Y:S01]  /*f4b0*/  IMAD.U32 R30, RZ, RZ, UR4 ;  /* 0x00000004ff1e7e24 */ /* 0x000fe2000f8e00ff */
[----:B------:R-:W-:Y:S02]  /*f4c0*/  LOP3.LUT R11, R11, 0x38, R246, 0xfe, !PT ;  /* 0x000000380b0b7812 */ /* 0x000fe400078efef6 */
[----:B------:R-:W-:Y:S01]  /*f4d0*/  FSEL R248, R248, -INF , !P1 ;  /* 0xff800000f8f87808 */ /* 0x000fe20004800000 */
[C---:B------:R-:W-:Y:S01]  /*f4e0*/  FFMA.FTZ R20, R214.reuse, UR5, R16 ;  /* 0x00000005d6147c23 */ /* 0x040fe20008010010 */
[----:B------:R-:W-:Y:S01]  /*f4f0*/  I2FP.F32.S32 R212, R11 ;  /* 0x0000000b00d47245 */ /* 0x000fe20000201400 */
[----:B------:R-:W-:Y:S01]  /*f500*/  FFMA.FTZ R214, R214, UR5, R18 ;  /* 0x00000005d6d67c23 */ /* 0x000fe20008010012 */
[----:B------:R-:W-:Y:S01]  /*f510*/  FSEL R16, R28, -INF , !P6 ;  /* 0xff8000001c107808 */ /* 0x000fe20007000000 */
[----:B------:R-:W-:Y:S01]  /*f520*/  IMAD.U32 R18, RZ, RZ, UR4 ;  /* 0x00000004ff127e24 */ /* 0x000fe2000f8e00ff */
[----:B------:R-:W-:-:S02]  /*f530*/  LOP3.LUT R30, R30, 0x40, R246, 0xfe, !PT ;  /* 0x000000401e1e7812 */ /* 0x000fc400078efef6 */
[CC--:B------:R-:W-:Y:S02]  /*f540*/  ISETP.GE.AND P1, PT, R11.reuse, R175.reuse, PT ;  /* 0x000000af0b00720c */ /* 0x0c0fe40003f26270 */
[-C--:B------:R-:W-:Y:S02]  /*f550*/  ISETP.GE.AND P6, PT, R11, R174.reuse, PT ;  /* 0x000000ae0b00720c */ /* 0x080fe40003fc6270 */
[----:B------:R-:W-:Y:S01]  /*f560*/  FSEL R11, R20, -INF , !P3 ;  /* 0xff800000140b7808 */ /* 0x000fe20005800000 */
[----:B------:R-:W-:Y:S01]  /*f570*/  FFMA.FTZ R20, R212, UR5, R12 ;  /* 0x00000005d4147c23 */ /* 0x000fe2000801000c */
[----:B------:R-:W-:Y:S01]  /*f580*/  FSEL R247, R22, -INF , !P5 ;  /* 0xff80000016f77808 */ /* 0x000fe20006800000 */
[----:B------:R-:W-:Y:S01]  /*f590*/  FFMA.FTZ R212, R212, UR5, R14 ;  /* 0x00000005d4d47c23 */ /* 0x000fe2000801000e */
[C---:B------:R-:W-:Y:S01]  /*f5a0*/  ISETP.GE.AND P5, PT, R30.reuse, R175, PT ;  /* 0x000000af1e00720c */ /* 0x040fe20003fa6270 */
[----:B------:R-:W-:Y:S01]  /*f5b0*/  IMAD.U32 R14, RZ, RZ, UR4 ;  /* 0x00000004ff0e7e24 */ /* 0x000fe2000f8e00ff */
[----:B------:R-:W-:Y:S01]  /*f5c0*/  ISETP.GE.AND P3, PT, R30, R174, PT ;  /* 0x000000ae1e00720c */ /* 0x000fe20003f66270 */
[----:B------:R-:W-:Y:S01]  /*f5d0*/  IMAD.U32 R12, RZ, RZ, UR4 ;  /* 0x00000004ff0c7e24 */ /* 0x000fe2000f8e00ff */
[----:B------:R-:W-:-:S02]  /*f5e0*/  I2FP.F32.S32 R30, R30 ;  /* 0x0000001e001e7245 */ /* 0x000fc40000201400 */
[--C-:B------:R-:W-:Y:S02]  /*f5f0*/  LOP3.LUT R14, R14, 0x48, R246.reuse, 0xfe, !PT ;  /* 0x000000480e0e7812 */ /* 0x100fe400078efef6 */
[----:B------:R-:W-:Y:S01]  /*f600*/  LOP3.LUT R12, R12, 0x50, R246, 0xfe, !PT ;  /* 0x000000500c0c7812 */ /* 0x000fe200078efef6 */
[C---:B------:R-:W-:Y:S01]  /*f610*/  FFMA.FTZ R8, R30.reuse, UR5, R8 ;  /* 0x000000051e087c23 */ /* 0x040fe20008010008 */
[----:B------:R-:W-:Y:S01]  /*f620*/  FFMA.FTZ R202, R30, UR5, R10 ;  /* 0x000000051eca7c23 */ /* 0x000fe2000801000a */
[----:B------:R-:W-:Y:S02]  /*f630*/  FSEL R214, R214, -INF , !P2 ;  /* 0xff800000d6d67808 */ /* 0x000fe40005000000 */
[----:B------:R-:W-:Y:S02]  /*f640*/  FSEL R10, R20, -INF , !P1 ;  /* 0xff800000140a7808 */ /* 0x000fe40004800000 */
[C---:B------:R-:W-:Y:S02]  /*f650*/  ISETP.GE.AND P2, PT, R14.reuse, R175, PT ;  /* 0x000000af0e00720c */ /* 0x040fe40003f46270 */
        /* <DEDUP_REMOVED lines=8> */
[----:B------:R-:W-:Y:S01]  /*f6e0*/  IMAD.U32 R14, RZ, RZ, UR4 ;  /* 0x00000004ff0e7e24 */ /* 0x000fe2000f8e00ff */
[----:B------:R-:W-:-:S02]  /*f6f0*/  I2FP.F32.S32 R12, R12 ;  /* 0x0000000c000c7245 */ /* 0x000fc40000201400 */
[----:B------:R-:W-:Y:S02]  /*f700*/  LOP3.LUT R4, R18, 0x58, R246, 0xfe, !PT ;  /* 0x0000005812047812 */ /* 0x000fe400078efef6 */
[----:B------:R-:W-:Y:S01]  /*f710*/  FSEL R202, R202, -INF , !P3 ;  /* 0xff800000caca7808 */ /* 0x000fe20005800000 */
[C---:B------:R-:W-:Y:S01]  /*f720*/  FFMA.FTZ R128, R12.reuse, UR5, R128 ;  /* 0x000000050c807c23 */ /* 0x040fe20008010080 */
[----:B------:R-:W-:Y:S01]  /*f730*/  FSEL R45, R45, -INF , !P2 ;  /* 0xff8000002d2d7808 */ /* 0x000fe20005000000 */
[----:B------:R-:W-:Y:S01]  /*f740*/  FFMA.FTZ R130, R12, UR5, R130 ;  /* 0x000000050c827c23 */ /* 0x000fe20008010082 */
[C---:B------:R-:W-:Y:S01]  /*f750*/  ISETP.GE.AND P3, PT, R4.reuse, R175, PT ;  /* 0x000000af0400720c */ /* 0x040fe20003f66270 */
[----:B------:R-:W-:Y:S01]  /*f760*/  IMAD.U32 R12, RZ, RZ, UR4 ;  /* 0x00000004ff0c7e24 */ /* 0x000fe2000f8e00ff */
[----:B------:R-:W-:Y:S02]  /*f770*/  ISETP.GE.AND P2, PT, R4, R174, PT ;  /* 0x000000ae0400720c */ /* 0x000fe40003f46270 */
[----:B------:R-:W-:-:S02]  /*f780*/  LOP3.LUT R14, R14, 0x60, R246, 0xfe, !PT ;  /* 0x000000600e0e7812 */ /* 0x000fc400078efef6 */
[----:B------:R-:W-:Y:S02]  /*f790*/  I2FP.F32.S32 R4, R4 ;  /* 0x0000000400047245 */ /* 0x000fe40000201400 */
[----:B------:R-:W-:Y:S02]  /*f7a0*/  FSEL R201, R6, -INF , !P1 ;  /* 0xff80000006c97808 */ /* 0x000fe40004800000 */
[----:B------:R-:W-:Y:S01]  /*f7b0*/  FSEL R6, R128, -INF , !P6 ;  /* 0xff80000080067808 */ /* 0x000fe20007000000 */
[----:B------:R-:W-:Y:S01]  /*f7c0*/  FFMA.FTZ R124, R4, UR5, R124 ;  /* 0x00000005047c7c23 */ /* 0x000fe2000801007c */
[----:B------:R-:W-:Y:S01]  /*f7d0*/  ISETP.GE.AND P1, PT, R14, R175, PT ;  /* 0x000000af0e00720c */ /* 0x000fe20003f26270 */
[----:B------:R-:W-:Y:S01]  /*f7e0*/  FFMA.FTZ R126, R4, UR5, R126 ;  /* 0x00000005047e7c23 */ /* 0x000fe2000801007e */
[----:B------:R-:W-:Y:S01]  /*f7f0*/  ISETP.GE.AND P6, PT, R14, R174, PT ;  /* 0x000000ae0e00720c */ /* 0x000fe20003fc6270 */
[----:B------:R1:W-:Y:S01]  /*f800*/  STL [R1], R6 ;  /* 0x0000000601007387 */ /* 0x0003e20000100800 */
[----:B------:R-:W-:Y:S01]  /*f810*/  I2FP.F32.S32 R14, R14 ;  /* 0x0000000e000e7245 */ /* 0x000fe20000201400 */
[----:B------:R-:W-:Y:S01]  /*f820*/  IMAD.U32 R4, RZ, RZ, UR4 ;  /* 0x00000004ff047e24 */ /* 0x000fe2000f8e00ff */
        /* <DEDUP_REMOVED lines=8> */
[----:B------:R-:W-:-:S02]  /*f8b0*/  FSEL R198, R126, -INF , !P2 ;  /* 0xff8000007ec67808 */ /* 0x000fc40005000000 */
[----:B------:R-:W-:Y:S01]  /*f8c0*/  FSEL R211, R120, -INF , !P1 ;  /* 0xff80000078d37808 */ /* 0x000fe20004800000 */
[C---:B------:R-:W-:Y:S01]  /*f8d0*/  FFMA.FTZ R116, R12.reuse, UR5, R116 ;  /* 0x000000050c747c23 */ /* 0x040fe20008010074 */
[----:B------:R-:W-:Y:S01]  /*f8e0*/  FFMA.FTZ R118, R12, UR5, R118 ;  /* 0x000000050c767c23 */ /* 0x000fe20008010076 */
[----:B------:R-:W-:Y:S01]  /*f8f0*/  IMAD.U32 R12, RZ, RZ, UR4 ;  /* 0x00000004ff0c7e24 */ /* 0x000fe2000f8e00ff */
[----:B------:R-:W-:Y:S02]  /*f900*/  LOP3.LUT R4, R4, 0x78, R246, 0xfe, !PT ;  /* 0x0000007804047812 */ /* 0x000fe400078efef6 */
[----:B------:R-:W-:Y:S01]  /*f910*/  FSEL R192, R122, -INF , !P6 ;  /* 0xff8000007ac07808 */ /* 0x000fe20007000000 */
[----:B-1----:R-:W-:Y:S01]  /*f920*/  IMAD.U32 R6, RZ, RZ, UR4 ;  /* 0x00000004ff067e24 */ /* 0x002fe2000f8e00ff */
[----:B------:R-:W-:Y:S02]  /*f930*/  FSEL R203, R116, -INF , !P5 ;  /* 0xff80000074cb7808 */ /* 0x000fe40006800000 */
[----:B------:R-:W-:-:S02]  /*f940*/  ISETP.GE.AND P6, PT, R4, R175, PT ;  /* 0x000000af0400720c */ /* 0x000fc40003fc6270 */
[--C-:B------:R-:W-:Y:S02]  /*f950*/  LOP3.LUT R6, R6, 0x70, R246.reuse, 0xfe, !PT ;  /* 0x0000007006067812 */ /* 0x100fe400078efef6 */
[-C--:B------:R-:W-:Y:S02]  /*f960*/  ISETP.GE.AND P5, PT, R4, R174.reuse, PT ;  /* 0x000000ae0400720c */ /* 0x080fe40003fa6270 */
[C---:B------:R-:W-:Y:S02]  /*f970*/  ISETP.GE.AND P2, PT, R6.reuse, R175, PT ;  /* 0x000000af0600720c */ /* 0x040fe40003f46270 */
[----:B------:R-:W-:Y:S02]  /*f980*/  ISETP.GE.AND P1, PT, R6, R174, PT ;  /* 0x000000ae0600720c */ /* 0x000fe40003f26270 */
[----:B------:R-:W-:Y:S02]  /*f990*/  I2FP.F32.S32 R6, R6 ;  /* 0x0000000600067245 */ /* 0x000fe40000201400 */
[----:B------:R-:W-:-:S02]  /*f9a0*/  LOP3.LUT R12, R12, 0x80, R246, 0xfe, !PT ;  /* 0x000000800c0c7812 */ /* 0x000fc400078efef6 */
[----:B------:R-:W-:Y:S01]  /*f9b0*/  I2FP.F32.S32 R4, R4 ;  /* 0x0000000400047245 */ /* 0x000fe20000201400 */
[----:B------:R-:W-:Y:S01]  /*f9c0*/  FFMA.FTZ R112, R6, UR5, R112 ;  /* 0x0000000506707c23 */ /* 0x000fe20008010070 */
[----:B------:R-:W-:Y:S01]  /*f9d0*/  FSEL R194, R118, -INF , !P3 ;  /* 0xff80000076c27808 */ /* 0x000fe20005800000 */
[----:B------:R-:W-:Y:S01]  /*f9e0*/  FFMA.FTZ R114, R6, UR5, R114 ;  /* 0x0000000506727c23 */ /* 0x000fe20008010072 */
[----:B------:R-:W-:Y:S01]  /*f9f0*/  ISETP.GE.AND P3, PT, R12, R175, PT ;  /* 0x000000af0c00720c */ /* 0x000fe20003f66270 */
[----:B------:R-:W-:Y:S01]  /*fa00*/  FFMA.FTZ R108, R4, UR5, R108 ;  /* 0x00000005046c7c23 */ /* 0x000fe2000801006c */
[----:B------:R-:W-:Y:S01]  /*fa10*/  FSEL R200, R112, -INF , !P2 ;  /* 0xff80000070c87808 */ /* 0x000fe20005000000 */
[----:B------:R-:W-:Y:S01]  /*fa20*/  FFMA.FTZ R110, R4, UR5, R110 ;  /* 0x00000005046e7c23 */ /* 0x000fe2000801006e */
[----:B------:R-:W-:Y:S01]  /*fa30*/  ISETP.GE.AND P2, PT, R12, R174, PT ;  /* 0x000000ae0c00720c */ /* 0x000fe20003f46270 */
[----:B------:R-:W-:Y:S01]  /*fa40*/  IMAD.U32 R4, RZ, RZ, UR4 ;  /* 0x00000004ff047e24 */ /* 0x000fe2000f8e00ff */
[----:B------:R-:W-:Y:S01]  /*fa50*/  I2FP.F32.S32 R12, R12 ;  /* 0x0000000c000c7245 */ /* 0x000fe20000201400 */
[----:B------:R-:W-:Y:S01]  /*fa60*/  IMAD.U32 R6, RZ, RZ, UR4 ;  /* 0x00000004ff067e24 */ /* 0x000fe2000f8e00ff */
[----:B------:R-:W-:-:S02]  /*fa70*/  FSEL R190, R114, -INF , !P1 ;  /* 0xff80000072be7808 */ /* 0x000fc40004800000 */
[----:B------:R-:W-:Y:S01]  /*fa80*/  FSEL R197, R108, -INF , !P6 ;  /* 0xff8000006cc57808 */ /* 0x000fe20007000000 */
[C---:B------:R-:W-:Y:S01]  /*fa90*/  FFMA.FTZ R104, R12.reuse, UR5, R104 ;  /* 0x000000050c687c23 */ /* 0x040fe20008010068 */
[----:B------:R-:W-:Y:S01]  /*faa0*/  FFMA.FTZ R106, R12, UR5, R106 ;  /* 0x000000050c6a7c23 */ /* 0x000fe2000801006a */
[--C-:B------:R-:W-:Y:S02]  /*fab0*/  LOP3.LUT R12, R4, 0x88, R246.reuse, 0xfe, !PT ;  /* 0x00000088040c7812 */ /* 0x100fe400078efef6 */
[----:B------:R-:W-:Y:S02]  /*fac0*/  LOP3.LUT R6, R6, 0x90, R246, 0xfe, !PT ;  /* 0x0000009006067812 */ /* 0x000fe400078efef6 */
[C---:B------:R-:W-:Y:S02]  /*fad0*/  ISETP.GE.AND P1, PT, R12.reuse, R175, PT ;  /* 0x000000af0c00720c */ /* 0x040fe40003f26270 */
[----:B------:R-:W-:Y:S02]  /*fae0*/  ISETP.GE.AND P6, PT, R12, R174, PT ;  /* 0x000000ae0c00720c */ /* 0x000fe40003fc6270 */
[----:B------:R-:W-:-:S02]  /*faf0*/  I2FP.F32.S32 R12, R12 ;  /* 0x0000000c000c7245 */ /* 0x000fc40000201400 */
[----:B------:R-:W-:Y:S02]  /*fb00*/  FSEL R188, R110, -INF , !P5 ;  /* 0xff8000006ebc7808 */ /* 0x000fe40006800000 */
[----:B------:R-:W-:Y:S01]  /*fb10*/  FSEL R196, R104, -INF , !P3 ;  /* 0xff80000068c47808 */ /* 0x000fe20005800000 */
[----:B------:R-:W-:Y:S01]  /*fb20*/  FFMA.FTZ R100, R12, UR5, R100 ;  /* 0x000000050c647c23 */ /* 0x000fe20008010064 */
[----:B------:R-:W-:Y:S01]  /*fb30*/  ISETP.GE.AND P5, PT, R6, R175, PT ;  /* 0x000000af0600720c */ /* 0x000fe20003fa6270 */
[----:B------:R-:W-:Y:S01]  /*fb40*/  FFMA.FTZ R102, R12, UR5, R102 ;  /* 0x000000050c667c23 */ /* 0x000fe20008010066 */
[----:B------:R-:W-:Y:S01]  /*fb50*/  ISETP.GE.AND P3, PT, R6, R174, PT ;  /* 0x000000ae0600720c */ /* 0x000fe20003f66270 */
[----:B------:R-:W-:Y:S01]  /*fb60*/  IMAD.U32 R12, RZ, RZ, UR4 ;  /* 0x00000004ff0c7e24 */ /* 0x000fe2000f8e00ff */
[----:B------:R-:W-:Y:S02]  /*fb70*/  I2FP.F32.S32 R6, R6 ;  /* 0x0000000600067245 */ /* 0x000fe40000201400 */
[----:B------:R-:W-:-:S02]  /*fb80*/  LOP3.LUT R4, R4, 0x98, R246, 0xfe, !PT ;  /* 0x0000009804047812 */ /* 0x000fc400078efef6 */
[----:B------:R-:W-:Y:S01]  /*fb90*/  FSEL R171, R106, -INF , !P2 ;  /* 0xff8000006aab7808 */ /* 0x000fe20005000000 */
[----:B------:R-:W-:Y:S01]  /*fba0*/  FFMA.FTZ R96, R6, UR5, R96 ;  /* 0x0000000506607c23 */ /* 0x000fe20008010060 */
[----:B------:R-:W-:Y:S01]  /*fbb0*/  FSEL R193, R100, -INF , !P1 ;  /* 0xff80000064c17808 */ /* 0x000fe20004800000 */
[----:B------:R-:W-:Y:S01]  /*fbc0*/  FFMA.FTZ R98, R6, UR5, R98 ;  /* 0x0000000506627c23 */ /* 0x000fe20008010062 */
[----:B------:R-:W-:Y:S01]  /*fbd0*/  LOP3.LUT R12, R12, 0xa0, R246, 0xfe, !PT ;  /* 0x000000a00c0c7812 */ /* 0x000fe200078efef6 */
[----:B------:R-:W-:Y:S01]  /*fbe0*/  IMAD.U32 R6, RZ, RZ, UR4 ;  /* 0x00000004ff067e24 */ /* 0x000fe2000f8e00ff */
        /* <DEDUP_REMOVED lines=12> */
[----:B------:R-:W-:Y:S01]  /*fcb0*/  LOP3.LUT R4, R4, 0xb0, R246, 0xfe, !PT ;  /* 0x000000b004047812 */ /* 0x000fe200078efef6 */
[----:B------:R-:W-:Y:S01]  /*fcc0*/  FFMA.FTZ R169, R12, UR5, R88 ;  /* 0x000000050ca97c23 */ /* 0x000fe20008010058 */
[----:B------:R-:W-:Y:S01]  /*fcd0*/  FSEL R168, R98, -INF , !P3 ;  /* 0xff80000062a87808 */ /* 0x000fe20005800000 */
[----:B------:R-:W-:Y:S01]  /*fce0*/  FFMA.FTZ R90, R12, UR5, R90 ;  /* 0x000000050c5a7c23 */ /* 0x000fe2000801005a */
[----:B------:R-:W-:Y:S01]  /*fcf0*/  FSEL R178, R92, -INF , !P2 ;  /* 0xff8000005cb27808 */ /* 0x000fe20005000000 */
        /* <DEDUP_REMOVED lines=11> */
[----:B------:R-:W-:-:S02]  /*fdb0*/  LOP3.LUT R12, R12, 0xb8, R246, 0xfe, !PT ;  /* 0x000000b80c0c7812 */ /* 0x000fc400078efef6 */
[----:B------:R-:W-:Y:S01]  /*fdc0*/  FSEL R86, R14, -INF , !P3 ;  /* 0xff8000000e567808 */ /* 0x000fe20005800000 */
[C---:B------:R-:W-:Y:S01]  /*fdd0*/  FFMA.FTZ R84, R4.reuse, UR5, R80 ;  /* 0x0000000504547c23 */ /* 0x040fe20008010050 */
[----:B------:R-:W-:Y:S01]  /*fde0*/  FFMA.FTZ R4, R4, UR5, R82 ;  /* 0x0000000504047c23 */ /* 0x000fe20008010052 */
[----:B------:R-:W-:Y:S01]  /*fdf0*/  FSEL R82, R90, -INF , !P5 ;  /* 0xff8000005a527808 */ /* 0x000fe20006800000 */
[----:B------:R-:W-:Y:S01]  /*fe00*/  IMAD.U32 R14, RZ, RZ, UR4 ;  /* 0x00000004ff0e7e24 */ /* 0x000fe2000f8e00ff */
        /* <DEDUP_REMOVED lines=22> */
[----:B------:R-:W-:-:S02]  /*ff70*/  FSEL R72, R78, -INF , !P3 ;  /* 0xff8000004e487808 */ /* 0x000fc40005800000 */
[----:B------:R-:W-:Y:S01]  /*ff80*/  LOP3.LUT R6, R6, 0xd0, R246, 0xfe, !PT ;  /* 0x000000d006067812 */ /* 0x000fe200078efef6 */
[----:B------:R-:W-:Y:S01]  /*ff90*/  FFMA.FTZ R78, R12, UR5, R68 ;  /* 0x000000050c4e7c23 */ /* 0x000fe20008010044 */
[----:B------:R-:W-:Y:S01]  /*ffa0*/  LOP3.LUT R14, R14, 0xd8, R246, 0xfe, !PT ;  /* 0x000000d80e0e7812 */ /* 0x000fe200078efef6 */
[----:B------:R-:W-:Y:S01]  /*ffb0*/  FFMA.FTZ R70, R12, UR5, R70 ;  /* 0x000000050c467c23 */ /* 0x000fe20008010046 */
[----:B------:R-:W-:Y:S01]  /*ffc0*/  FSEL R90, R90, -INF , !P2 ;  /* 0xff8000005a5a7808 */ /* 0x000fe20005000000 */
[----:B------:R-:W-:Y:S01]  /*ffd0*/  IMAD.U32 R12, RZ, RZ, UR4 ;  /* 0x00000004ff0c7e24 */ /* 0x000fe2000f8e00ff */
[C---:B------:R-:W-:Y:S02]  /*ffe0*/  ISETP.GE.AND P3, PT, R6.reuse, R175, PT ;  /* 0x000000af0600720c */ /* 0x040fe40003f66270 */
[----:B------:R-:W-:Y:S02]  /*fff0*/  ISETP.GE.AND P2, PT, R6, R174, PT ;  /* 0x000000ae0600720c */ /* 0x000fe40003f46270 */
[----:B------:R-:W-:Y:S01]  /*10000*/  FSEL R68, R18, -INF , !P1 ;  /* 0xff80000012447808 */ /* 0x000fe20004800000 */
[----:B------:R-:W-:Y:S01]  /*10010*/  IMAD.U32 R18, RZ, RZ, UR4 ;  /* 0x00000004ff127e24 */ /* 0x000fe2000f8e00ff */
[----:B------:R-:W-:-:S02]  /*10020*/  FSEL R78, R78, -INF , !P6 ;  /* 0xff8000004e4e7808 */ /* 0x000fc40007000000 */
[----:B------:R-:W-:Y:S02]  /*10030*/  I2FP.F32.S32 R6, R6 ;  /* 0x0000000600067245 */ /* 0x000fe40000201400 */
[C---:B------:R-:W-:Y:S02]  /*10040*/  ISETP.GE.AND P1, PT, R14.reuse, R175, PT ;  /* 0x000000af0e00720c */ /* 0x040fe40003f26270 */
[----:B------:R-:W-:Y:S01]  /*10050*/  ISETP.GE.AND P6, PT, R14, R174, PT ;  /* 0x000000ae0e00720c */ /* 0x000fe20003fc6270 */
[C---:B------:R-:W-:Y:S01]  /*10060*/  FFMA.FTZ R64, R6.reuse, UR5, R64 ;  /* 0x0000000506407c23 */ /* 0x040fe20008010040 */
[----:B------:R-:W-:Y:S01]  /*10070*/  I2FP.F32.S32 R14, R14 ;  /* 0x0000000e000e7245 */ /* 0x000fe20000201400 */
[----:B------:R-:W-:Y:S01]  /*10080*/  FFMA.FTZ R66, R6, UR5, R66 ;  /* 0x0000000506427c23 */ /* 0x000fe20008010042 */
[--C-:B------:R-:W-:Y:S02]  /*10090*/  LOP3.LUT R4, R4, 0xe0, R246.reuse, 0xfe, !PT ;  /* 0x000000e004047812 */ /* 0x100fe400078efef6 */
[----:B------:R-:W-:Y:S01]  /*100a0*/  LOP3.LUT R18, R18, 0xe8, R246, 0xfe, !PT ;  /* 0x000000e812127812 */ /* 0x000fe200078efef6 */
[----:B------:R-:W-:Y:S01]  /*100b0*/  FFMA.FTZ R6, R14, UR5, R60 ;  /* 0x000000050e067c23 */ /* 0x000fe2000801003c */
[----:B------:R-:W-:Y:S01]  /*100c0*/  FSEL R60, R70, -INF , !P5 ;  /* 0xff800000463c7808 */ /* 0x000fe20006800000 */
[----:B------:R-:W-:Y:S01]  /*100d0*/  FFMA.FTZ R14, R14, UR5, R62 ;  /* 0x000000050e0e7c23 */ /* 0x000fe2000801003e */
[----:B------:R-:W-:-:S02]  /*100e0*/  I2FP.F32.S32 R70, R4 ;  /* 0x0000000400467245 */ /* 0x000fc40000201400 */
[----:B------:R-:W-:Y:S02]  /*100f0*/  FSEL R62, R64, -INF , !P3 ;  /* 0xff800000403e7808 */ /* 0x000fe40005800000 */
[-C--:B------:R-:W-:Y:S01]  /*10100*/  ISETP.GE.AND P5, PT, R4, R175.reuse, PT ;  /* 0x000000af0400720c */ /* 0x080fe20003fa6270 */
[C---:B------:R-:W-:Y:S01]  /*10110*/  FFMA.FTZ R64, R70.reuse, UR5, R56 ;  /* 0x0000000546407c23 */ /* 0x040fe20008010038 */
[----:B------:R-:W-:Y:S01]  /*10120*/  FFMA.FTZ R70, R70, UR5, R58 ;  /* 0x0000000546467c23 */ /* 0x000fe2000801003a */
[----:B------:R-:W-:Y:S02]  /*10130*/  FSEL R58, R66, -INF , !P2 ;  /* 0xff800000423a7808 */ /* 0x000fe40005000000 */
[----:B------:R-:W-:Y:S02]  /*10140*/  FSEL R66, R6, -INF , !P1 ;  /* 0xff80000006427808 */ /* 0x000fe40004800000 */
[----:B------:R-:W-:Y:S02]  /*10150*/  I2FP.F32.S32 R6, R18 ;  /* 0x0000001200067245 */ /* 0x000fe40000201400 */
[-C--:B------:R-:W-:Y:S01]  /*10160*/  ISETP.GE.AND P3, PT, R4, R174.reuse, PT ;  /* 0x000000ae0400720c */ /* 0x080fe20003f66270 */
[----:B------:R-:W-:Y:S01]  /*10170*/  IMAD.U32 R4, RZ, RZ, UR4 ;  /* 0x00000004ff047e24 */ /* 0x000fe2000f8e00ff */
[----:B------:R-:W-:Y:S01]  /*10180*/  ISETP.GE.AND P1, PT, R18, R174, PT ;  /* 0x000000ae1200720c */ /* 0x000fe20003f26270 */
[C---:B------:R-:W-:Y:S01]  /*10190*/  FFMA.FTZ R54, R6.reuse, UR5, R54 ;  /* 0x0000000506367c23 */ /* 0x040fe20008010036 */
[----:B------:R-:W-:Y:S01]  /*101a0*/  FFMA.FTZ R52, R6, UR5, R52 ;  /* 0x0000000506347c23 */ /* 0x000fe20008010034 */
[----:B------:R-:W-:-:S02]  /*101b0*/  ISETP.GE.AND P2, PT, R18, R175, PT ;  /* 0x000000af1200720c */ /* 0x000fc40003f46270 */
[--C-:B------:R-:W-:Y:S02]  /*101c0*/  LOP3.LUT R12, R12, 0xf0, R246.reuse, 0xfe, !PT ;  /* 0x000000f00c0c7812 */ /* 0x100fe400078efef6 */
[----:B------:R-:W-:Y:S02]  /*101d0*/  FSEL R54, R54, -INF , !P1 ;  /* 0xff80000036367808 */ /* 0x000fe40004800000 */
[----:B------:R-:W-:Y:S02]  /*101e0*/  LOP3.LUT R4, R4, 0xf8, R246, 0xfe, !PT ;  /* 0x000000f804047812 */ /* 0x000fe400078efef6 */
[----:B------:R-:W-:Y:S02]  /*101f0*/  PLOP3.LUT P1, PT, PT, PT, UP1, 0x80, 0x0 ;  /* 0x000000000000781c */ /* 0x000fe40003f2f018 */
[----:B------:R-:W-:Y:S02]  /*10200*/  FSEL R56, R14, -INF , !P6 ;  /* 0xff8000000e387808 */ /* 0x000fe40007000000 */
[----:B------:R-:W-:-:S02]  /*10210*/  FSEL R64, R64, -INF , !P5 ;  /* 0xff80000040407808 */ /* 0x000fc40006800000 */
[----:B------:R-:W-:Y:S02]  /*10220*/  FSEL R70, R70, -INF , !P3 ;  /* 0xff80000046467808 */ /* 0x000fe40005800000 */
[----:B------:R-:W-:Y:S02]  /*10230*/  FSEL R52, R52, -INF , !P2 ;  /* 0xff80000034347808 */ /* 0x000fe40005000000 */
[-C--:B------:R-:W-:Y:S02]  /*10240*/  ISETP.GE.AND P6, PT, R12, R175.reuse, PT ;  /* 0x000000af0c00720c */ /* 0x080fe40003fc6270 */
[----:B------:R-:W-:Y:S02]  /*10250*/  ISETP.GE.AND P5, PT, R4, R175, PT ;  /* 0x000000af0400720c */ /* 0x000fe40003fa6270 */
[-C--:B------:R-:W-:Y:S02]  /*10260*/  ISETP.GE.AND P3, PT, R12, R174.reuse, PT ;  /* 0x000000ae0c00720c */ /* 0x080fe40003f66270 */
[----:B------:R-:W-:-:S02]  /*10270*/  ISETP.GE.AND P2, PT, R4, R174, PT ;  /* 0x000000ae0400720c */ /* 0x000fc40003f46270 */
[----:B------:R-:W-:Y:S02]  /*10280*/  I2FP.F32.S32 R12, R12 ;  /* 0x0000000c000c7245 */ /* 0x000fe40000201400 */
[----:B------:R-:W-:-:S03]  /*10290*/  I2FP.F32.S32 R4, R4 ;  /* 0x0000000400047245 */ /* 0x000fc60000201400 */
[C---:B------:R-:W-:Y:S01]  /*102a0*/  FFMA.FTZ R48, R12.reuse, UR5, R48 ;  /* 0x000000050c307c23 */ /* 0x040fe20008010030 */
[----:B------:R-:W-:Y:S01]  /*102b0*/  FFMA.FTZ R50, R12, UR5, R50 ;  /* 0x000000050c327c23 */ /* 0x000fe20008010032 */
[C---:B------:R-:W-:Y:S01]  /*102c0*/  FFMA.FTZ R44, R4.reuse, UR5, R44 ;  /* 0x00000005042c7c23 */ /* 0x040fe2000801002c */
[----:B------:R-:W-:Y:S02]  /*102d0*/  FFMA.FTZ R46, R4, UR5, R46 ;  /* 0x00000005042e7c23 */ /* 0x000fe4000801002e */
        /* <DEDUP_REMOVED lines=36> */
[----:B------:R-:W-:-:S02]  /*10520*/  LOP3.LUT R4, R6, UR7, RZ, 0x3c, !PT ;  /* 0x0000000706047c12 */ /* 0x000fc4000f8e3cff */
[----:B------:R-:W-:Y:S02]  /*10530*/  ISETP.GE.AND P3, PT, R12, RZ, PT ;  /* 0x000000ff0c00720c */ /* 0x000fe40003f66270 */
        /* <DEDUP_REMOVED lines=24> */
[----:B------:R-:W-:-:S04]  /*106c0*/  IMAD R6, R6, UR10, RZ ;  /* 0x0000000a06067c24 */ /* 0x000fc8000f8e02ff */
[----:B------:R-:W-:-:S05]  /*106d0*/  IMAD R6, R14, UR11, R6 ;  /* 0x0000000b0e067c24 */ /* 0x000fca000f8e0206 */
[----:B------:R-:W-:Y:S01]  /*106e0*/  IADD3 R4, R31, R6, RZ ;  /* 0x000000061f047210 */ /* 0x000fe20007ffe0ff */
[----:B------:R-:W-:Y:S01]  /*106f0*/  IMAD.MOV.U32 R6, RZ, RZ, R30 ;  /* 0x000000ffff067224 */ /* 0x000fe200078e001e */
[----:B------:R-:W-:Y:S06]  /*10700*/  BRA `(.L_x_2445) ;  /* 0x0000000000107947 */ /* 0x000fec0003800000 */
.L_x_2444:
[----:B------:R-:W-:-:S04]  /*10710*/  ULEA UR7, -UR8, URZ, 0x8 ;  /* 0x0000003f08077291 */ /* 0x000fc8000f8e413f */
[----:B------:R-:W-:Y:S02]  /*10720*/  USHF.R.S32.HI UR4, URZ, 0x1f, UR7 ;  /* 0x0000001f3f047899 */ /* 0x000fe40008011407 */
[----:B------:R-:W-:-:S04]  /*10730*/  MOV R6, UR7 ;  /* 0x0000000700067c02 */ /* 0x000fc80008000f00 */
[----:B------:R-:W-:-:S07]  /*10740*/  MOV R4, UR4 ;  /* 0x0000000400047c02 */ /* 0x000fce0008000f00 */
.L_x_2445:
[----:B------:R-:W-:Y:S01]  /*10750*/  ULDC.64 UR10, c[0x0][0x218] ;  /* 0x00008600000a7ab9 */ /* 0x000fe20000000a00 */
[--C-:B------:R-:W-:Y:S01]  /*10760*/  @!P0 IADD3 R22, P3, P2, R6, UR14, R165.reuse ;  /* 0x0000000e06168c10 */ /* 0x100fe2000fa7e0a5 */
[----:B------:R-:W-:Y:S01]  /*10770*/  IMAD.U32 R128, RZ, RZ, UR8 ;  /* 0x00000008ff807e24 */ /* 0x000fe2000f8e00ff */
[C---:B------:R-:W-:Y:S01]  /*10780*/  LEA R250, P1, R165.reuse, UR10, 0x1 ;  /* 0x0000000aa5fa7c11 */ /* 0x040fe2000f8208ff */
[----:B------:R-:W-:Y:S01]  /*10790*/  IMAD.U32 R126, RZ, RZ, UR8 ;  /* 0x00000008ff7e7e24 */ /* 0x000fe2000f8e00ff */
[--C-:B------:R-:W-:Y:S01]  /*107a0*/  @!P0 IADD3.X R20, R4, UR13, R164.reuse, P3, P2 ;  /* 0x0000000d04148c10 */ /* 0x100fe20009fe44a4 */
[----:B------:R-:W-:Y:S01]  /*107b0*/  IMAD.U32 R46, RZ, RZ, UR8 ;  /* 0x00000008ff2e7e24 */ /* 0x000fe2000f8e00ff */
[--C-:B------:R-:W-:Y:S01]  /*107c0*/  LEA.HI.X R249, R165, UR11, R164.reuse, 0x1, P1 ;  /* 0x0000000ba5f97c11 */ /* 0x100fe200088f0ca4 */
[----:B------:R-:W-:Y:S01]  /*107d0*/  @!P0 IMAD.MOV.U32 R30, RZ, RZ, R165 ;  /* 0x000000ffff1e8224 */ /* 0x000fe200078e00a5 */
[C---:B------:R-:W-:Y:S01]  /*107e0*/  @!P0 LEA R116, P3, R22.reuse, UR10, 0x1 ;  /* 0x0000000a16748c11 */ /* 0x040fe2000f8608ff */
[----:B------:R-:W-:Y:S01]  /*107f0*/  @!P0 IMAD.MOV.U32 R31, RZ, RZ, R164 ;  /* 0x000000ffff1f8224 */ /* 0x000fe200078e00a4 */
[----:B------:R-:W-:Y:S01]  /*10800*/  @!UP0 UIMAD UR18, UR9, 0x30, URZ ;  /* 0x00000030091288a4 */ /* 0x000fe2000f8e023f */
[----:B------:R-:W-:Y:S01]  /*10810*/  IMAD.U32 R48, RZ, RZ, UR8 ;  /* 0x00000008ff307e24 */ /* 0x000fe2000f8e00ff */
[----:B------:R-:W-:Y:S01]  /*10820*/  @!P0 LEA.HI.X R117, R22, UR11, R20, 0x1, P3 ;  /* 0x0000000b16758c11 */ /* 0x000fe200098f0c14 */
[----:B------:R-:W-:Y:S01]  /*10830*/  IMAD.U32 R50, RZ, RZ, UR8 ;  /* 0x00000008ff327e24 */ /* 0x000fe2000f8e00ff */
[----:B------:R1:W-:Y:S01]  /*10840*/  @P0 STS.128 [R241+0x2000], RZ ;  /* 0x002000fff1000388 */ /* 0x0003e20000000c00 */
[----:B------:R-:W-:Y:S01]  /*10850*/  IMAD.U32 R124, RZ, RZ, UR8 ;  /* 0x00000008ff7c7e24 */ /* 0x000fe2000f8e00ff */
[----:B------:R-:W-:Y:S01]  /*10860*/  @!UP0 UIMAD UR7, UR9, 0x50, URZ ;  /* 0x00000050090788a4 */ /* 0x000fe2000f8e023f */
[----:B------:R-:W-:Y:S01]  /*10870*/  IMAD.U32 R122, RZ, RZ, UR8 ;  /* 0x00000008ff7a7e24 */ /* 0x000fe2000f8e00ff */
[----:B------:R-:W-:Y:S01]  /*10880*/  @!UP0 UIMAD UR4, UR9, 0x60, URZ ;  /* 0x00000060090488a4 */ /* 0x000fe2000f8e023f */
[----:B------:R-:W-:Y:S01]  /*10890*/  IMAD.U32 R120, RZ, RZ, UR8 ;  /* 0x00000008ff787e24 */ /* 0x000fe2000f8e00ff */
[----:B------:R-:W-:Y:S01]  /*108a0*/  BSSY B0, `(.L_x_2446) ;  /* 0x00000b4000007945 */ /* 0x000fe20003800000 */
[----:B------:R-:W-:-:S02]  /*108b0*/  IMAD.U32 R118, RZ, RZ, UR8 ;  /* 0x00000008ff767e24 */ /* 0x000fc4000f8e00ff */
[----:B------:R-:W-:Y:S02]  /*108c0*/  IMAD.U32 R14, RZ, RZ, UR8 ;  /* 0x00000008ff0e7e24 */ /* 0x000fe4000f8e00ff */
[----:B------:R-:W-:-:S03]  /*108d0*/  @!P0 IMAD.WIDE.U32 R128, R128, 0x30, R30 ;  /* 0x0000003080808825 */ /* 0x000fc600078e001e */
[----:B------:R-:W-:Y:S01]  /*108e0*/  @!P0 LEA R14, P2, R14, R165, 0x5 ;  /* 0x000000a50e0e8211 */ /* 0x000fe200078428ff */
[----:B------:R-:W-:-:S04]  /*108f0*/  @!P0 IMAD.WIDE.U32 R126, R126, 0x50, R30 ;  /* 0x000000507e7e8825 */ /* 0x000fc800078e001e */
[----:B------:R-:W-:-:S04]  /*10900*/  @!P0 IMAD.WIDE.U32 R46, R46, 0x60, R30 ;  /* 0x000000602e2e8825 */ /* 0x000fc800078e001e */
[----:B------:R-:W-:-:S04]  /*10910*/  @!P0 IMAD.WIDE.U32 R48, R48, 0x70, R30 ;  /* 0x0000007030308825 */ /* 0x000fc800078e001e */
[----:B------:R-:W-:-:S04]  /*10920*/  @!P0 IMAD.WIDE.U32 R50, R50, 0x90, R30 ;  /* 0x0000009032328825 */ /* 0x000fc800078e001e */
[----:B------:R-:W-:-:S04]  /*10930*/  @!P0 IMAD.WIDE.U32 R124, R124, 0xa0, R30 ;  /* 0x000000a07c7c8825 */ /* 0x000fc800078e001e */
[----:B------:R-:W-:-:S04]  /*10940*/  @!P0 IMAD.WIDE.U32 R122, R122, 0xb0, R30 ;  /* 0x000000b07a7a8825 */ /* 0x000fc800078e001e */
[----:B------:R-:W-:-:S04]  /*10950*/  @!P0 IMAD.WIDE.U32 R120, R120, 0xc0, R30 ;  /* 0x000000c078788825 */ /* 0x000fc800078e001e */
[----:B------:R-:W-:Y:S01]  /*10960*/  @!P0 IMAD.WIDE.U32 R118, R118, 0xd0, R30 ;  /* 0x000000d076768825 */ /* 0x000fe200078e001e */
[----:B------:R-:W-:-:S03]  /*10970*/  @!P0 LEA R30, P1, R6, R250, 0x1 ;  /* 0x000000fa061e8211 */ /* 0x000fc600078208ff */
[----:B------:R-:W-:Y:S01]  /*10980*/  IMAD.U32 R28, RZ, RZ, UR8 ;  /* 0x00000008ff1c7e24 */ /* 0x000fe2000f8e00ff */
[----:B------:R-:W-:Y:S01]  /*10990*/  @!P0 LEA.HI.X R31, R6, R249, R4, 0x1, P1 ;  /* 0x000000f9061f8211 */ /* 0x000fe200008f0c04 */
[----:B------:R-:W-:Y:S02]  /*109a0*/  IMAD.U32 R18, RZ, RZ, UR8 ;  /* 0x00000008ff127e24 */ /* 0x000fe4000f8e00ff */
[----:B------:R-:W-:Y:S01]  /*109b0*/  IMAD.U32 R12, RZ, RZ, UR9 ;  /* 0x00000009ff0c7e24 */ /* 0x000fe2000f8e00ff */
[-C--:B------:R-:W-:Y:S01]  /*109c0*/  @!P0 LEA R28, P1, R28, R165.reuse, 0x6 ;  /* 0x000000a51c1c8211 */ /* 0x080fe200078230ff */
[----:B------:R-:W-:Y:S01]  /*109d0*/  IMAD.U32 R44, RZ, RZ, UR8 ;  /* 0x00000008ff2c7e24 */ /* 0x000fe2000f8e00ff */
[----:B------:R-:W-:Y:S01]  /*109e0*/  @!PT LDS RZ, [RZ] ;  /* 0x00000000fffff984 */ /* 0x000fe20000000800 */
[----:B------:R-:W-:Y:S01]  /*109f0*/  @!PT LDS RZ, [RZ] ;  /* 0x00000000fffff984 */ /* 0x000fe20000000800 */
[----:B------:R-:W-:Y:S01]  /*10a00*/  @!PT LDS RZ, [RZ] ;  /* 0x00000000fffff984 */ /* 0x000fe20000000800 */
[----:B------:R2:W-:Y:S01]  /*10a10*/  @!P0 LDGSTS.E.BYPASS.LTC128B.128 [R241+0x2000], desc[UR20][R30.64] ;  /* 0x020000001ef18fae */ /* 0x0005e2000b901d54 */
[----:B------:R-:W-:Y:S01]  /*10a20*/  IMAD.U32 R20, RZ, RZ, UR8 ;  /* 0x00000008ff147e24 */ /* 0x000fe2000f8e00ff */
[-C--:B------:R-:W-:Y:S01]  /*10a30*/  @!P0 LEA.HI.X R12, R18, R164.reuse, R12, 0x5, P2 ;  /* 0x000000a4120c8211 */ /* 0x080fe200010f2c0c */
[----:B------:R-:W-:Y:S01]  /*10a40*/  IMAD.U32 R22, RZ, RZ, UR9 ;  /* 0x00000009ff167e24 */ /* 0x000fe2000f8e00ff */
[----:B------:R-:W-:Y:S01]  /*10a50*/  @!P0 LEA R44, P2, R44, R165, 0x7 ;  /* 0x000000a52c2c8211 */ /* 0x000fe200078438ff */
[----:B------:R-:W-:Y:S01]  /*10a60*/  IMAD.U32 R42, RZ, RZ, UR9 ;  /* 0x00000009ff2a7e24 */ /* 0x000fe2000f8e00ff */
[----:B------:R1:W-:Y:S01]  /*10a70*/  @P0 STS.128 [R241+0x2800], RZ ;  /* 0x002800fff1000388 */ /* 0x0003e20000000c00 */
[----:B------:R-:W-:Y:S01]  /*10a80*/  IMAD.U32 R114, RZ, RZ, UR8 ;  /* 0x00000008ff727e24 */ /* 0x000fe2000f8e00ff */
[----:B------:R-:W-:Y:S01]  /*10a90*/  @!P0 LEA.HI.X R22, R20, R164, R22, 0x6, P1 ;  /* 0x000000a414168211 */ /* 0x000fe200008f3416 */
[----:B------:R-:W-:Y:S01]  /*10aa0*/  @!P0 IMAD.MOV.U32 R130, RZ, RZ, R165 ;  /* 0x000000ffff828224 */ /* 0x000fe200078e00a5 */
[----:B------:R-:W-:Y:S01]  /*10ab0*/  @!P0 IADD3 R20, P1, R6, R128, RZ ;  /* 0x0000008006148210 */ /* 0x000fe20007f3e0ff */
[----:B------:R-:W-:Y:S01]  /*10ac0*/  @!P0 IMAD.MOV.U32 R131, RZ, RZ, R164 ;  /* 0x000000ffff838224 */ /* 0x000fe200078e00a4 */
[----:B------:R-:W-:Y:S01]  /*10ad0*/  @!P0 LEA.HI.X R42, R18, R164, R42, 0x7, P2 ;  /* 0x000000a4122a8211 */ /* 0x000fe200010f3c2a */
[----:B------:R-:W-:Y:S01]  /*10ae0*/  @!PT LDS RZ, [RZ] ;  /* 0x00000000fffff984 */ /* 0x000fe20000000800 */
[----:B------:R-:W-:Y:S01]  /*10af0*/  @!PT LDS RZ, [RZ] ;  /* 0x00000000fffff984 */ /* 0x000fe20000000800 */
[----:B------:R-:W-:Y:S01]  /*10b00*/  @!PT LDS RZ, [RZ] ;  /* 0x00000000fffff984 */ /* 0x000fe20000000800 */
[----:B------:R1:W-:Y:S01]  /*10b10*/  @!P0 LDGSTS.E.BYPASS.LTC128B.128 [R241+0x2800], desc[UR20][R116.64] ;  /* 0x0280000074f18fae */ /* 0x0003e2000b901d54 */
[----:B------:R-:W-:Y:S01]  /*10b20*/  @!P0 IADD3.X R18, R4, UR18, R129, P1, !PT ;  /* 0x0000001204128c10 */ /* 0x000fe20008ffe481 */
[----:B------:R-:W-:Y:S01]  /*10b30*/  @!UP0 UIMAD UR18, UR9, 0x70, URZ ;  /* 0x00000070091288a4 */ /* 0x000fe2000f8e023f */
[----:B------:R-:W-:Y:S01]  /*10b40*/  @!P0 IADD3 R36, P1, R6, R46, RZ ;  /* 0x0000002e06248210 */ /* 0x000fe20007f3e0ff */
[----:B------:R-:W-:Y:S01]  /*10b50*/  @!P0 IMAD.WIDE.U32 R114, R114, 0xe0, R130 ;  /* 0x000000e072728825 */ /* 0x000fe200078e0082 */
[----:B------:R1:W-:Y:S02]  /*10b60*/  @P0 STS.128 [R241+0x3000], RZ ;  /* 0x003000fff1000388 */ /* 0x0003e40000000c00 */
[----:B------:R-:W-:Y:S01]  /*10b70*/  @!P0 IADD3.X R34, R4, UR4, R47, P1, !PT ;  /* 0x0000000404228c10 */ /* 0x000fe20008ffe42f */
[----:B------:R-:W-:Y:S01]  /*10b80*/  @!UP0 UIMAD UR4, UR9, 0xa0, URZ ;  /* 0x000000a0090488a4 */ /* 0x000fe2000f8e023f */
[----:B------:R-:W-:-:S02]  /*10b90*/  @!P0 IADD3 R47, P1, R6, R50, RZ ;  /* 0x00000032062f8210 */ /* 0x000fc40007f3e0ff */
[----:B--2---:R-:W-:-:S04]  /*10ba0*/  @!P0 IADD3 R31, P2, R6, R126, RZ ;  /* 0x0000007e061f8210 */ /* 0x004fc80007f5e0ff */
[----:B------:R-:W-:Y:S01]  /*10bb0*/  @!P0 IADD3.X R30, R4, UR7, R127, P2, !PT ;  /* 0x00000007041e8c10 */ /* 0x000fe200097fe47f */
[----:B------:R-:W-:Y:S01]  /*10bc0*/  @!UP0 UIMAD UR7, UR9, 0x90, URZ ;  /* 0x00000090090788a4 */ /* 0x000fe2000f8e023f */
[----:B------:R-:W-:-:S04]  /*10bd0*/  @!P0 IADD3 R40, P2, R6, R48, RZ ;  /* 0x0000003006288210 */ /* 0x000fc80007f5e0ff */
[----:B------:R-:W-:Y:S01]  /*10be0*/  @!P0 IADD3.X R38, R4, UR18, R49, P2, !PT ;  /* 0x0000001204268c10 */ /* 0x000fe200097fe431 */
[----:B------:R-:W-:Y:S01]  /*10bf0*/  @!UP0 UIMAD UR18, UR9, 0xb0, URZ ;  /* 0x000000b0091288a4 */ /* 0x000fe2000f8e023f */
[----:B------:R-:W-:Y:S02]  /*10c00*/  @!P0 IADD3 R49, P2, R6, R124, RZ ;  /* 0x0000007c06318210 */ /* 0x000fe40007f5e0ff */
[C---:B------:R-:W-:Y:S01]  /*10c10*/  @!P0 IADD3.X R46, R4.reuse, UR7, R51, P1, !PT ;  /* 0x00000007042e8c10 */ /* 0x040fe20008ffe433 */
[----:B------:R-:W-:Y:S01]  /*10c20*/  @!UP0 UIMAD UR7, UR9, 0xc0, URZ ;  /* 0x000000c0090788a4 */ /* 0x000fe2000f8e023f */
[----:B------:R-:W-:Y:S01]  /*10c30*/  @!P0 IADD3.X R48, R4, UR4, R125, P2, !PT ;  /* 0x0000000404308c10 */ /* 0x000fe200097fe47d */
[----:B------:R-:W-:Y:S01]  /*10c40*/  @!UP0 UIMAD UR4, UR9, 0xd0, URZ ;  /* 0x000000d0090488a4 */ /* 0x000fe2000f8e023f */
[C---:B------:R-:W-:Y:S02]  /*10c50*/  @!P0 IADD3 R51, P1, R6.reuse, R122, RZ ;  /* 0x0000007a06338210 */ /* 0x040fe40007f3e0ff */
[----:B------:R-:W-:-:S02]  /*10c60*/  @!P0 IADD3 R100, P2, R6, R120, RZ ;  /* 0x0000007806648210 */ /* 0x000fc40007f5e0ff */
[C---:B------:R-:W-:Y:S02]  /*10c70*/  @!P0 IADD3.X R50, R4.reuse, UR18, R123, P1, !PT ;  /* 0x0000001204328c10 */ /* 0x040fe40008ffe47b */
[----:B------:R-:W-:Y:S02]  /*10c80*/  @!P0 IADD3.X R98, R4, UR7, R121, P2, !PT ;  /* 0x0000000704628c10 */ /* 0x000fe400097fe479 */
[C---:B------:R-:W-:Y:S02]  /*10c90*/  @!P0 IADD3 R104, P1, R6.reuse, R118, RZ ;  /* 0x0000007606688210 */ /* 0x040fe40007f3e0ff */
[----:B------:R-:W-:Y:S02]  /*10ca0*/  @!P0 IADD3 R14, P2, R6, R14, RZ ;  /* 0x0000000e060e8210 */ /* 0x000fe40007f5e0ff */
[----:B------:R-:W-:Y:S01]  /*10cb0*/  @!P0 IADD3.X R102, R4, UR4, R119, P1, !PT ;  /* 0x0000000404668c10 */ /* 0x000fe20008ffe477 */
[----:B------:R-:W-:Y:S01]  /*10cc0*/  @!UP0 UIMAD UR4, UR9, 0xe0, URZ ;  /* 0x000000e0090488a4 */ /* 0x000fe2000f8e023f */
[----:B------:R-:W-:Y:S01]  /*10cd0*/  @!P0 IADD3 R108, P1, R6, R114, RZ ;  /* 0x00000072066c8210 */ /* 0x000fe20007f3e0ff */
[----:B------:R-:W-:Y:S01]  /*10ce0*/  @!P0 IMAD.X R12, R4, 0x1, R12, P2 ;  /* 0x00000001040c8824 */ /* 0x000fe200010e060c */
[----:B------:R-:W-:-:S02]  /*10cf0*/  @!P0 IADD3 R28, P2, R6, R28, RZ ;  /* 0x0000001c061c8210 */ /* 0x000fc40007f5e0ff */
[----:B------:R-:W-:Y:S02]  /*10d00*/  @!P0 LEA R114, P3, R14, UR10, 0x1 ;  /* 0x0000000a0e728c11 */ /* 0x000fe4000f8608ff */
[C---:B------:R-:W-:Y:S01]  /*10d10*/  @!P0 IADD3.X R106, R4.reuse, UR4, R115, P1, !PT ;  /* 0x00000004046a8c10 */ /* 0x040fe20008ffe473 */
[----:B------:R-:W-:Y:S01]  /*10d20*/  @!P0 IMAD.X R22, R4, 0x1, R22, P2 ;  /* 0x0000000104168824 */ /* 0x000fe200010e0616 */
[----:B------:R-:W-:Y:S02]  /*10d30*/  @!P0 LEA R118, P1, R28, UR10, 0x1 ;  /* 0x0000000a1c768c11 */ /* 0x000fe4000f8208ff */
[----:B------:R-:W-:Y:S02]  /*10d40*/  @!P0 LEA R120, P2, R20, UR10, 0x1 ;  /* 0x0000000a14788c11 */ /* 0x000fe4000f8408ff */
[----:B------:R-:W-:Y:S02]  /*10d50*/  @!P0 LEA.HI.X R119, R28, UR11, R22, 0x1, P1 ;  /* 0x0000000b1c778c11 */ /* 0x000fe400088f0c16 */
[----:B------:R-:W-:-:S02]  /*10d60*/  @!P0 LEA.HI.X R115, R14, UR11, R12, 0x1, P3 ;  /* 0x0000000b0e738c11 */ /* 0x000fc400098f0c0c */
[----:B------:R-:W-:Y:S02]  /*10d70*/  @!P0 LEA.HI.X R121, R20, UR11, R18, 0x1, P2 ;  /* 0x0000000b14798c11 */ /* 0x000fe400090f0c12 */
[----:B------:R-:W-:Y:S01]  /*10d80*/  @!P0 IADD3 R44, P1, R6, R44, RZ ;  /* 0x0000002c062c8210 */ /* 0x000fe20007f3e0ff */
[----:B------:R-:W-:Y:S01]  /*10d90*/  @!PT LDS RZ, [RZ] ;  /* 0x00000000fffff984 */ /* 0x000fe20000000800 */
[----:B------:R-:W-:Y:S01]  /*10da0*/  @!PT LDS RZ, [RZ] ;  /* 0x00000000fffff984 */ /* 0x000fe20000000800 */
[----:B------:R-:W-:Y:S01]  /*10db0*/  @!PT LDS RZ, [RZ] ;  /* 0x00000000fffff984 */ /* 0x000fe20000000800 */
[----:B------:R1:W-:Y:S01]  /*10dc0*/  @!P0 LDGSTS.E.BYPASS.LTC128B.128 [R241+0x3000], desc[UR20][R114.64] ;  /* 0x0300000072f18fae */ /* 0x0003e2000b901d54 */
[C---:B------:R-:W-:Y:S02]  /*10dd0*/  @!P0 LEA R124, P3, R31.reuse, UR10, 0x1 ;  /* 0x0000000a1f7c8c11 */ /* 0x040fe4000f8608ff */
[----:B------:R-:W-:Y:S01]  /*10de0*/  @!P0 LEA R122, P2, R36, UR10, 0x1 ;  /* 0x0000000a247a8c11 */ /* 0x000fe2000f8408ff */
[----:B------:R-:W-:Y:S01]  /*10df0*/  @!P0 IMAD.X R42, R4, 0x1, R42, P1 ;  /* 0x00000001042a8824 */ /* 0x000fe200008e062a */
        /* <DEDUP_REMOVED lines=26> */
[----:B------:R-:W-:Y:S02]  /*10fa0*/  @!P0 LEA R46, P1, R100, UR10, 0x1 ;  /* 0x0000000a642e8c11 */ /* 0x000fe4000f8208ff */
[----:B------:R-:W-:Y:S01]  /*10fb0*/  @!P0 LEA.HI.X R49, R51, UR11, R50, 0x1, P2 ;  /* 0x0000000b33318c11 */ /* 0x000fe200090f0c32 */
[----:B------:R1:W-:Y:S01]  /*10fc0*/  @P0 STS.128 [R241+0x5000], RZ ;  /* 0x005000fff1000388 */ /* 0x0003e20000000c00 */
[----:B------:R-:W-:-:S02]  /*10fd0*/  @!P0 LEA R174, P2, R104, UR10, 0x1 ;  /* 0x0000000a68ae8c11 */ /* 0x000fc4000f8408ff */
[----:B------:R-:W-:Y:S01]  /*10fe0*/  @!P0 LEA.HI.X R47, R100, UR11, R98, 0x1, P1 ;  /* 0x0000000b642f8c11 */ /* 0x000fe200088f0c62 */
[----:B------:R-:W-:Y:S01]  /*10ff0*/  @!PT LDS RZ, [RZ] ;  /* 0x00000000fffff984 */ /* 0x000fe20000000800 */
[----:B------:R-:W-:Y:S01]  /*11000*/  @!PT LDS RZ, [RZ] ;  /* 0x00000000fffff984 */ /* 0x000fe20000000800 */
[----:B------:R-:W-:Y:S01]  /*11010*/  @!PT LDS RZ, [RZ] ;  /* 0x00000000fffff984 */ /* 0x000fe20000000800 */
[----:B------:R1:W-:Y:S01]  /*11020*/  @!P0 LDGSTS.E.BYPASS.LTC128B.128 [R241+0x5000], desc[UR20][R122.64] ;  /* 0x050000007af18fae */ /* 0x0003e2000b901d54 */
[----:B------:R-:W-:Y:S02]  /*11030*/  @!P0 LEA R50, P1, R108, UR10, 0x1 ;  /* 0x0000000a6c328c11 */ /* 0x000fe4000f8208ff */
[----:B------:R-:W-:Y:S01]  /*11040*/  @!P0 LEA.HI.X R175, R104, UR11, R102, 0x1, P2 ;  /* 0x0000000b68af8c11 */ /* 0x000fe200090f0c66 */
[----:B------:R1:W-:Y:S01]  /*11050*/  @P0 STS.128 [R241+0x5800], RZ ;  /* 0x005800fff1000388 */ /* 0x0003e20000000c00 */
[----:B------:R-:W-:-:S03]  /*11060*/  @!P0 LEA.HI.X R51, R108, UR11, R106, 0x1, P1 ;  /* 0x0000000b6c338c11 */ /* 0x000fc600088f0c6a */
        /* <DEDUP_REMOVED lines=41> */
[-C--:B------:R-:W-:Y:S01]  /*11300*/  LOP3.LUT R165, R165, R164.reuse, RZ, 0x3c, !PT ;  /* 0x000000a4a5a57212 */ /* 0x080fe200078e3cff */
[----:B------:R-:W-:Y:S01]  /*11310*/  IMAD.U32 R12, RZ, RZ, UR8 ;  /* 0x00000008ff0c7e24 */ /* 0x000fe2000f8e00ff */
[----:B------:R-:W-:Y:S02]  /*11320*/  UIMAD UR4, UR9, 0xf0, URZ ;  /* 0x000000f0090478a4 */ /* 0x000fe4000f8e023f */
[----:B------:R-:W-:-:S04]  /*11330*/  LOP3.LUT R164, R165, R164, RZ, 0x3c, !PT ;  /* 0x000000a4a5a47212 */ /* 0x000fc800078e3cff */
[----:B------:R-:W-:-:S03]  /*11340*/  LOP3.LUT R165, R165, R164, RZ, 0x3c, !PT ;  /* 0x000000a4a5a57212 */ /* 0x000fc600078e3cff */
[----:B------:R-:W-:-:S03]  /*11350*/  IMAD.WIDE.U32 R164, R12, 0xf0, R164 ;  /* 0x000000f00ca47825 */ /* 0x000fc600078e00a4 */
[----:B------:R-:W-:-:S04]  /*11360*/  IADD3 R14, P0, R6, R164, RZ ;  /* 0x000000a4060e7210 */ /* 0x000fc80007f1e0ff */
[----:B------:R-:W-:Y:S02]  /*11370*/  IADD3.X R12, R4, UR4, R165, P0, !PT ;  /* 0x00000004040c7c10 */ /* 0x000fe400087fe4a5 */
[----:B-1----:R-:W-:-:S04]  /*11380*/  LEA R30, P0, R14, UR10, 0x1 ;  /* 0x0000000a0e1e7c11 */ /* 0x002fc8000f8008ff */
[----:B------:R-:W-:-:S05]  /*11390*/  LEA.HI.X R31, R14, UR11, R12, 0x1, P0 ;  /* 0x0000000b0e1f7c11 */ /* 0x000fca00080f0c0c */
[----:B------:R-:W-:Y:S01]  /*113a0*/  @!PT LDS RZ, [RZ] ;  /* 0x00000000fffff984 */ /* 0x000fe20000000800 */
[----:B------:R-:W-:Y:S01]  /*113b0*/  @!PT LDS RZ, [RZ] ;  /* 0x00000000fffff984 */ /* 0x000fe20000000800 */
[----:B------:R-:W-:Y:S01]  /*113c0*/  @!PT LDS RZ, [RZ] ;  /* 0x00000000fffff984 */ /* 0x000fe20000000800 */
[----:B------:R2:W-:Y:S04]  /*113d0*/  LDGSTS.E.BYPASS.LTC128B.128 [R241+0x9800], desc[UR20][R30.64] ;  /* 0x098000001ef17fae */ /* 0x0005e8000b901d54 */
.L_x_2447:
[----:B------:R-:W-:Y:S05]  /*113e0*/  BSYNC B0 ;  /* 0x0000000000007941 */ /* 0x000fea0003800000 */
.L_x_2446:
[----:B------:R-:W0:Y:S01]  /*113f0*/  LDGDEPBAR ;  /* 0x00000000000079af */ /* 0x000e220000000000 */
[----:B------:R-:W-:-:S04]  /*11400*/  LEA R250, P0, R6, R250, 0x1 ;  /* 0x000000fa06fa7211 */ /* 0x000fc800078008ff */
[----:B------:R-:W-:-:S09]  /*11410*/  LEA.HI.X R249, R6, R249, R4, 0x1, P0 ;  /* 0x000000f906f97211 */ /* 0x000fd200000f0c04 */
.L_x_2443:
[----:B------:R-:W3:Y:S01]  /*11420*/  LDL.LU R14, [R1+0x4] ;  /* 0x00000400010e7983 */ /* 0x000ee20000300800 */
[----:B------:R-:W-:Y:S01]  /*11430*/  FMNMX.FTZ R12, R2, R25, !PT ;  /* 0x00000019020c7209 */ /* 0x000fe20007810000 */
[----:B------:R-:W-:Y:S02]  /*11440*/  ULDC UR4, c[0x0][0x2ec] ;  /* 0x0000bb0000047ab9 */ /* 0x000fe40000000800 */
[----:B------:R-:W4:Y:S01]  /*11450*/  LDL.LU R164, [R1] ;  /* 0x0000000001a47983 */ /* 0x000f220000300800 */
        /* <DEDUP_REMOVED lines=62> */
[----:B-1----:R-:W-:-:S04]  /*11840*/  FMNMX.FTZ R126, R92, R4, !PT ;  /* 0x000000045c7e7209 */ /* 0x002fc80007810000 */
[----:B------:R-:W-:-:S04]  /*11850*/  FMNMX.FTZ R126, R109, R126, !PT ;  /* 0x0000007e6d7e7209 */ /* 0x000fc80007810000 */
[----:B------:R-:W-:-:S04]  /*11860*/  FMNMX.FTZ R126, R3, R126, !PT ;  /* 0x0000007e037e7209 */ /* 0x000fc80007810000 */
[----:B------:R-:W-:-:S05]  /*11870*/  FMNMX.FTZ R126, R113, R126, !PT ;  /* 0x0000007e717e7209 */ /* 0x000fca0007810000 */
[----:B------:R-:W1:Y:S02]  /*11880*/  SHFL.BFLY PT, R4, R126, 0x2, 0x1f ;  /* 0x0c401f007e047f89 */ /* 0x000e6400000e0000 */
[----:B-1----:R-:W-:-:S05]  /*11890*/  FMNMX.FTZ R126, R126, R4, !PT ;  /* 0x000000047e7e7209 */ /* 0x002fca0007810000 */
[----:B------:R-:W1:Y:S01]  /*118a0*/  SHFL.BFLY PT, R4, R126, 0x1, 0x1f ;  /* 0x0c201f007e047f89 */ /* 0x000e6200000e0000 */
[----:B---3--:R-:W-:-:S04]  /*118b0*/  FMNMX.FTZ R12, R14, R12, !PT ;  /* 0x0000000c0e0c7209 */ /* 0x008fc80007810000 */
[----:B------:R-:W-:-:S04]  /*118c0*/  FMNMX.FTZ R12, R19, R12, !PT ;  /* 0x0000000c130c7209 */ /* 0x000fc80007810000 */
[----:B------:R-:W-:-:S04]  /*118d0*/  FMNMX.FTZ R12, R43, R12, !PT ;  /* 0x0000000c2b0c7209 */ /* 0x000fc80007810000 */
[----:B------:R-:W-:-:S04]  /*118e0*/  FMNMX.FTZ R12, R26, R12, !PT ;  /* 0x0000000c1a0c7209 */ /* 0x000fc80007810000 */
[----:B------:R-:W-:Y:S02]  /*118f0*/  FMNMX.FTZ R12, R39, R12, !PT ;  /* 0x0000000c270c7209 */ /* 0x000fe40007810000 */
[----:B-1----:R-:W-:Y:S02]  /*11900*/  FMNMX.FTZ R126, R126, R4, !PT ;  /* 0x000000047e7e7209 */ /* 0x002fe40007810000 */
[----:B------:R-:W-:Y:S02]  /*11910*/  FMNMX.FTZ R12, R15, R12, !PT ;  /* 0x0000000c0f0c7209 */ /* 0x000fe40007810000 */
[C---:B------:R-:W-:Y:S01]  /*11920*/  FSETP.NEU.FTZ.AND P0, PT, R126.reuse, -INF , PT ;  /* 0xff8000007e00780b */ /* 0x040fe20003f1d000 */
[C---:B------:R-:W-:Y:S01]  /*11930*/  FMUL.FTZ R104, R126.reuse, UR4 ;  /* 0x000000047e687c20 */ /* 0x040fe20008410000 */
[----:B------:R-:W-:Y:S02]  /*11940*/  FMNMX.FTZ R12, R23, R12, !PT ;  /* 0x0000000c170c7209 */ /* 0x000fe40007810000 */
[----:B------:R-:W-:-:S02]  /*11950*/  FSEL R4, R126, RZ, P0 ;  /* 0x000000ff7e047208 */ /* 0x000fc40000000000 */
[----:B------:R-:W-:Y:S02]  /*11960*/  FMNMX.FTZ R12, R16, R12, !PT ;  /* 0x0000000c100c7209 */ /* 0x000fe40007810000 */
[----:B------:R-:W-:Y:S01]  /*11970*/  FSEL R104, R104, RZ, P0 ;  /* 0x000000ff68687208 */ /* 0x000fe20000000000 */
[----:B------:R-:W-:Y:S01]  /*11980*/  FADD.FTZ R0, R0, -R4 ;  /* 0x8000000400007221 */ /* 0x000fe20000010000 */
[----:B------:R-:W-:-:S03]  /*11990*/  FMNMX.FTZ R12, R21, R12, !PT ;  /* 0x0000000c150c7209 */ /* 0x000fc60007810000 */
[--C-:B------:R-:W-:Y:S01]  /*119a0*/  FFMA.FTZ R102, R5, UR4, -R104.reuse ;  /* 0x0000000405667c23 */ /* 0x100fe20008010868 */
[----:B------:R-:W-:Y:S01]  /*119b0*/  FMNMX.FTZ R12, R11, R12, !PT ;  /* 0x0000000c0b0c7209 */ /* 0x000fe20007810000 */
[--C-:B------:R-:W-:Y:S01]  /*119c0*/  FFMA.FTZ R98, R7, UR4, -R104.reuse ;  /* 0x0000000407627c23 */ /* 0x100fe20008010868 */
[--C-:B------:R-:W-:Y:S01]  /*119d0*/  FFMA.FTZ R100, R35, UR4, -R104.reuse ;  /* 0x0000000423647c23 */ /* 0x100fe20008010868 */
[--C-:B------:R-:W-:Y:S01]  /*119e0*/  FFMA.FTZ R33, R33, UR4, -R104.reuse ;  /* 0x0000000421217c23 */ /* 0x100fe20008010868 */
[----:B------:R-:W-:Y:S01]  /*119f0*/  FMNMX.FTZ R12, R17, R12, !PT ;  /* 0x0000000c110c7209 */ /* 0x000fe20007810000 */
[----:B------:R-:W-:Y:S01]  /*11a00*/  FMUL.FTZ R0, R0, UR4 ;  /* 0x0000000400007c20 */ /* 0x000fe20008410000 */
[----:B------:R-:W-:Y:S01]  /*11a10*/  MUFU.EX2 R102, R102 ;  /* 0x0000006600667308 */ /* 0x000fe20000000800 */
[--C-:B------:R-:W-:Y:S01]  /*11a20*/  FFMA.FTZ R40, R37, UR4, -R104.reuse ;  /* 0x0000000425287c23 */ /* 0x100fe20008010868 */
[----:B------:R-:W-:Y:S01]  /*11a30*/  FMNMX.FTZ R12, R10, R12, !PT ;  /* 0x0000000c0a0c7209 */ /* 0x000fe20007810000 */
[--C-:B------:R-:W-:Y:S01]  /*11a40*/  FFMA.FTZ R179, R179, UR4, -R104.reuse ;  /* 0x00000004b3b37c23 */ /* 0x100fe20008010868 */
[--C-:B------:R-:W-:Y:S01]  /*11a50*/  FFMA.FTZ R184, R184, UR4, -R104.reuse ;  /* 0x00000004b8b87c23 */ /* 0x100fe20008010868 */
[--C-:B------:R-:W-:Y:S01]  /*11a60*/  FFMA.FTZ R185, R185, UR4, -R104.reuse ;  /* 0x00000004b9b97c23 */ /* 0x100fe20008010868 */
[----:B------:R-:W-:Y:S01]  /*11a70*/  FMNMX.FTZ R12, R13, R12, !PT ;  /* 0x0000000c0d0c7209 */ /* 0x000fe20007810000 */
[--C-:B------:R-:W-:Y:S01]  /*11a80*/  FFMA.FTZ R192, R192, UR4, -R104.reuse ;  /* 0x00000004c0c07c23 */ /* 0x100fe20008010868 */
        /* <DEDUP_REMOVED lines=16> */
[----:B------:R-:W1:Y:S01]  /*11b90*/  MUFU.EX2 R129, R0 ;  /* 0x0000000000817308 */ /* 0x000e620000000800 */
[--C-:B------:R-:W-:Y:S01]  /*11ba0*/  FFMA.FTZ R95, R95, UR4, -R104.reuse ;  /* 0x000000045f5f7c23 */ /* 0x100fe20008010868 */
[----:B----4-:R-:W-:Y:S01]  /*11bb0*/  FMNMX.FTZ R12, R164, R12, !PT ;  /* 0x0000000ca40c7209 */ /* 0x010fe20007810000 */
        /* <DEDUP_REMOVED lines=14> */
[-C--:B-1----:R-:W-:Y:S01]  /*11ca0*/  FMUL.FTZ R22, R162, R129.reuse ;  /* 0x00000081a2167220 */ /* 0x082fe20000410000 */
[----:B------:R-:W-:Y:S01]  /*11cb0*/  FMNMX.FTZ R12, R211, R12, !PT ;  /* 0x0000000cd30c7209 */ /* 0x000fe20007810000 */
[-C--:B--2---:R-:W-:Y:S01]  /*11cc0*/  FMUL.FTZ R30, R154, R129.reuse ;  /* 0x000000819a1e7220 */ /* 0x084fe20000410000 */
[-C--:B------:R-:W-:Y:S01]  /*11cd0*/  FMUL.FTZ R31, R155, R129.reuse ;  /* 0x000000819b1f7220 */ /* 0x080fe20000410000 */
[-C--:B------:R-:W-:Y:S01]  /*11ce0*/  FMUL.FTZ R38, R146, R129.reuse ;  /* 0x0000008192267220 */ /* 0x080fe20000410000 */
[----:B------:R-:W-:Y:S01]  /*11cf0*/  FMNMX.FTZ R12, R199, R12, !PT ;  /* 0x0000000cc70c7209 */ /* 0x000fe20007810000 */
[-C--:B------:R-:W-:Y:S01]  /*11d00*/  FMUL.FTZ R158, R158, R129.reuse ;  /* 0x000000819e9e7220 */ /* 0x080fe20000410000 */
        /* <DEDUP_REMOVED lines=11> */
[----:B------:R-:W-:Y:S01]  /*11dc0*/  FMUL.FTZ R135, R135, R129 ;  /* 0x0000008187877220 */ /* 0x000fe20000410000 */
[--C-:B------:R-:W-:Y:S01]  /*11dd0*/  FFMA.FTZ R146, R247, UR4, -R104.reuse ;  /* 0x00000004f7927c23 */ /* 0x100fe20008010868 */
[--C-:B------:R-:W-:Y:S01]  /*11de0*/  FFMA.FTZ R154, R205, UR4, -R104.reuse ;  /* 0x00000004cd9a7c23 */ /* 0x100fe20008010868 */
[----:B------:R-:W-:Y:S01]  /*11df0*/  FMNMX.FTZ R12, R186, R12, !PT ;  /* 0x0000000cba0c7209 */ /* 0x000fe20007810000 */
[--C-:B------:R-:W-:Y:S01]  /*11e00*/  FFMA.FTZ R155, R212, UR4, -R104.reuse ;  /* 0x00000004d49b7c23 */ /* 0x100fe20008010868 */
[--C-:B------:R-:W-:Y:S01]  /*11e10*/  FFMA.FTZ R162, R195, UR4, -R104.reuse ;  /* 0x00000004c3a27c23 */ /* 0x100fe20008010868 */
[----:B------:R-:W-:Y:S01]  /*11e20*/  MUFU.EX2 R185, R185 ;  /* 0x000000b900b97308 */ /* 0x000fe20000000800 */
[----:B------:R-:W-:Y:S01]  /*11e30*/  FMNMX.FTZ R12, R197, R12, !PT ;  /* 0x0000000cc50c7209 */ /* 0x000fe20007810000 */
[--C-:B------:R-:W-:Y:S01]  /*11e40*/  FFMA.FTZ R77, R77, UR4, -R104.reuse ;  /* 0x000000044d4d7c23 */ /* 0x100fe20008010868 */
        /* <DEDUP_REMOVED lines=19> */
[----:B------:R-:W-:-:S02]  /*11f80*/  FFMA.FTZ R3, R3, UR4, -R104 ;  /* 0x0000000403037c23 */ /* 0x000fc40008010868 */
[----:B------:R-:W-:Y:S01]  /*11f90*/  MUFU.EX2 R155, R155 ;  /* 0x0000009b009b7308 */ /* 0x000fe20000000800 */
[----:B------:R-:W-:-:S04]  /*11fa0*/  FMNMX.FTZ R12, R183, R12, !PT ;  /* 0x0000000cb70c7209 */ /* 0x000fc80007810000 */
[----:B------:R-:W-:-:S03]  /*11fb0*/  FMNMX.FTZ R12, R99, R12, !PT ;  /* 0x0000000c630c7209 */ /* 0x000fc60007810000 */
        /* <DEDUP_REMOVED lines=39> */
[----:B------:R-:W-:Y:S02]  /*12230*/  MUFU.EX2 R168, R168 ;  /* 0x000000a800a87308 */ /* 0x000fe40000000800 */
[----:B------:R-:W1:Y:S06]  /*12240*/  SHFL.BFLY PT, R6, R12, 0x2, 0x1f ;  /* 0x0c401f000c067f89 */ /* 0x000e6c00000e0000 */
[----:B------:R-:W-:Y:S08]  /*12250*/  MUFU.EX2 R93, R93 ;  /* 0x0000005d005d7308 */ /* 0x000ff00000000800 */
[----:B------:R-:W-:Y:S08]  /*12260*/  MUFU.EX2 R88, R88 ;  /* 0x0000005800587308 */ /* 0x000ff00000000800 */
[----:B------:R-:W-:Y:S01]  /*12270*/  MUFU.EX2 R89, R89 ;  /* 0x0000005900597308 */ /* 0x000fe20000000800 */
[----:B-1----:R-:W-:-:S05]  /*12280*/  FMNMX.FTZ R6, R12, R6, !PT ;  /* 0x000000060c067209 */ /* 0x002fca0007810000 */
[----:B------:R-:W1:Y:S02]  /*12290*/  SHFL.BFLY PT, R127, R6, 0x1, 0x1f ;  /* 0x0c201f00067f7f89 */ /* 0x000e6400000e0000 */
[----:B------:R-:W-:Y:S08]  /*122a0*/  MUFU.EX2 R82, R82 ;  /* 0x0000005200527308 */ /* 0x000ff00000000800 */
[----:B------:R-:W-:Y:S08]  /*122b0*/  MUFU.EX2 R85, R85 ;  /* 0x0000005500557308 */ /* 0x000ff00000000800 */
[----:B------:R-:W-:Y:S01]  /*122c0*/  MUFU.EX2 R80, R80 ;  /* 0x0000005000507308 */ /* 0x000fe20000000800 */
[----:B-1----:R-:W-:-:S07]  /*122d0*/  FMNMX.FTZ R127, R6, R127, !PT ;  /* 0x0000007f067f7209 */ /* 0x002fce0007810000 */
[----:B------:R-:W-:Y:S01]  /*122e0*/  MUFU.EX2 R79, R79 ;  /* 0x0000004f004f7308 */ /* 0x000fe20000000800 */
[----:B------:R-:W-:Y:S01]  /*122f0*/  LDSM.16.MT88.4 R4, [R232+0xa000] ;  /* 0x00a00000e804783b */ /* 0x000fe20000004200 */
[C---:B------:R-:W-:Y:S01]  /*12300*/  FSETP.NEU.FTZ.AND P1, PT, R127.reuse, -INF , PT ;  /* 0xff8000007f00780b */ /* 0x040fe20003f3d000 */
[----:B------:R-:W-:-:S03]  /*12310*/  FMUL.FTZ R125, R127, UR4 ;  /* 0x000000047f7d7c20 */ /* 0x000fc60008410000 */
[----:B------:R-:W-:Y:S02]  /*12320*/  FSEL R130, R127, RZ, P1 ;  /* 0x000000ff7f827208 */ /* 0x000fe40000800000 */
[----:B------:R-:W-:Y:S01]  /*12330*/  MUFU.EX2 R74, R74 ;  /* 0x0000004a004a7308 */ /* 0x000fe20000000800 */
[----:B------:R-:W-:Y:S02]  /*12340*/  FSEL R125, R125, RZ, P1 ;  /* 0x000000ff7d7d7208 */ /* 0x000fe40000800000 */
[----:B------:R-:W-:-:S03]  /*12350*/  FADD.FTZ R130, R2, -R130 ;  /* 0x8000008202827221 */ /* 0x000fc60000010000 */
[--C-:B------:R-:W-:Y:S01]  /*12360*/  FFMA.FTZ R121, R14, UR4, -R125.reuse ;  /* 0x000000040e797c23 */ /* 0x100fe2000801087d */
[--C-:B------:R-:W-:Y:S01]  /*12370*/  FFMA.FTZ R120, R19, UR4, -R125.reuse ;  /* 0x0000000413787c23 */ /* 0x100fe2000801087d */
[----:B------:R-:W-:Y:S01]  /*12380*/  FMUL.FTZ R130, R130, UR4 ;  /* 0x0000000482827c20 */ /* 0x000fe20008410000 */
        /* <DEDUP_REMOVED lines=8> */
[----:B------:R-:W2:Y:S01]  /*12410*/  LDSM.16.MT88.4 R16, [R234+0xa000] ;  /* 0x00a00000ea10783b */ /* 0x000ea20000004200 */
[--C-:B------:R-:W-:Y:S01]  /*12420*/  FFMA.FTZ R123, R41, UR4, -R125.reuse ;  /* 0x00000004297b7c23 */ /* 0x100fe2000801087d */
[--C-:B------:R-:W-:Y:S01]  /*12430*/  FFMA.FTZ R117, R39, UR4, -R125.reuse ;  /* 0x0000000427757c23 */ /* 0x100fe2000801087d */
[--C-:B------:R-:W-:Y:S01]  /*12440*/  FFMA.FTZ R115, R23, UR4, -R125.reuse ;  /* 0x0000000417737c23 */ /* 0x100fe2000801087d */
[----:B------:R-:W3:Y:S01]  /*12450*/  LDSM.16.MT88.4 R12, [R231+0xa000] ;  /* 0x00a00000e70c783b */ /* 0x000ee20000004200 */
[----:B------:R-:W-:Y:S01]  /*12460*/  MUFU.EX2 R124, R124 ;  /* 0x0000007c007c7308 */ /* 0x000fe20000000800 */
[--C-:B------:R-:W-:Y:S01]  /*12470*/  FFMA.FTZ R112, R21, UR4, -R125.reuse ;  /* 0x0000000415707c23 */ /* 0x100fe2000801087d */
[--C-:B------:R-:W-:Y:S01]  /*12480*/  FFMA.FTZ R110, R11, UR4, -R125.reuse ;  /* 0x000000040b6e7c23 */ /* 0x100fe2000801087d */
[--C-:B------:R-:W-:Y:S01]  /*12490*/  FFMA.FTZ R106, R10, UR4, -R125.reuse ;  /* 0x000000040a6a7c23 */ /* 0x100fe2000801087d */
[--C-:B------:R-:W-:Y:S01]  /*124a0*/  FFMA.FTZ R0, R8, UR4, -R125.reuse ;  /* 0x0000000408007c23 */ /* 0x100fe2000801087d */
[--C-:B------:R-:W-:Y:S01]  /*124b0*/  FFMA.FTZ R131, R9, UR4, -R125.reuse ;  /* 0x0000000409837c23 */ /* 0x100fe2000801087d */
[----:B------:R-:W-:Y:S01]  /*124c0*/  F2FP.BF16.F32.PACK_AB R9, R100, R102 ;  /* 0x000000666409723e */ /* 0x000fe200000010ff */
[-C--:B------:R-:W-:Y:S01]  /*124d0*/  FMUL.FTZ R23, R163, R129.reuse ;  /* 0x00000081a3177220 */ /* 0x080fe20000410000 */
[----:B------:R-:W4:Y:S01]  /*124e0*/  MUFU.EX2 R123, R123 ;  /* 0x0000007b007b7308 */ /* 0x000f220000000800 */
[-C--:B-1----:R-:W-:Y:S01]  /*124f0*/  FMUL.FTZ R20, R160, R130.reuse ;  /* 0x00000082a0147220 */ /* 0x082fe20000410000 */
[--C-:B------:R-:W-:Y:S01]  /*12500*/  FFMA.FTZ R160, R24, UR4, -R104.reuse ;  /* 0x0000000418a07c23 */ /* 0x100fe20008010868 */
[-C--:B------:R-:W-:Y:S01]  /*12510*/  FMUL.FTZ R21, R161, R130.reuse ;  /* 0x00000082a1157220 */ /* 0x080fe20000410000 */
[----:B------:R-:W1:Y:S01]  /*12520*/  LDSM.16.MT88.4 R24, [R230+0xa000] ;  /* 0x00a00000e618783b */ /* 0x000e620000004200 */
        /* <DEDUP_REMOVED lines=11> */
[----:B------:R-:W5:Y:S01]  /*125e0*/  MUFU.EX2 R121, R121 ;  /* 0x0000007900797308 */ /* 0x000f620000000800 */
[----:B----4-:R-:W-:Y:S01]  /*125f0*/  F2FP.BF16.F32.PACK_AB R8, R123, R124 ;  /* 0x0000007c7b08723e */ /* 0x010fe200000010ff */
[-C--:B------:R-:W-:Y:S01]  /*12600*/  FMUL.FTZ R136, R136, R130.reuse ;  /* 0x0000008288887220 */ /* 0x080fe20000410000 */
[-C--:B------:R-:W-:Y:S01]  /*12610*/  FMUL.FTZ R137, R137, R130.reuse ;  /* 0x0000008289897220 */ /* 0x080fe20000410000 */
[-C--:B------:R-:W-:Y:S01]  /*12620*/  FMUL.FTZ R132, R132, R130.reuse ;  /* 0x0000008284847220 */ /* 0x080fe20000410000 */
[----:B------:R-:W-:Y:S01]  /*12630*/  FMUL.FTZ R133, R133, R130 ;  /* 0x0000008285857220 */ /* 0x000fe20000410000 */
[--C-:B------:R-:W-:Y:S01]  /*12640*/  FFMA.FTZ R119, R43, UR4, -R125.reuse ;  /* 0x000000042b777c23 */ /* 0x100fe2000801087d */
[--C-:B------:R-:W-:Y:S01]  /*12650*/  FFMA.FTZ R45, R45, UR4, -R125.reuse ;  /* 0x000000042d2d7c23 */ /* 0x100fe2000801087d */
[----:B------:R4:W2:Y:S01]  /*12660*/  MUFU.EX2 R2, R33 ;  /* 0x0000002100027308 */ /* 0x0008a20000000800 */
[--C-:B------:R-:W-:Y:S01]  /*12670*/  FFMA.FTZ R145, R210, UR4, -R104.reuse ;  /* 0x00000004d2917c23 */ /* 0x100fe20008010868 */
[--C-:B------:R-:W-:Y:S01]  /*12680*/  FFMA.FTZ R147, R207, UR4, -R104.reuse ;  /* 0x00000004cf937c23 */ /* 0x100fe20008010868 */
[--C-:B------:R-:W-:Y:S01]  /*12690*/  FFMA.FTZ R161, R202, UR4, -R104.reuse ;  /* 0x00000004caa17c23 */ /* 0x100fe20008010868 */
[--C-:B------:R-:W-:Y:S01]  /*126a0*/  FFMA.FTZ R163, R201, UR4, -R104.reuse ;  /* 0x00000004c9a37c23 */ /* 0x100fe20008010868 */
[--C-:B------:R-:W-:Y:S01]  /*126b0*/  FFMA.FTZ R175, R186, UR4, -R125.reuse ;  /* 0x00000004baaf7c23 */ /* 0x100fe2000801087d */
[--C-:B------:R-:W-:Y:S01]  /*126c0*/  FFMA.FTZ R186, R198, UR4, -R104.reuse ;  /* 0x00000004c6ba7c23 */ /* 0x100fe20008010868 */
[--C-:B------:R-:W-:Y:S01]  /*126d0*/  FFMA.FTZ R165, R191, UR4, -R125.reuse ;  /* 0x00000004bfa57c23 */ /* 0x100fe2000801087d */
[----:B------:R3:W-:Y:S01]  /*126e0*/  MUFU.EX2 R144, R40 ;  /* 0x0000002800907308 */ /* 0x0007e20000000800 */
[----:B-----5:R-:W-:Y:S01]  /*126f0*/  F2FP.BF16.F32.PACK_AB R10, R121, R122 ;  /* 0x0000007a790a723e */ /* 0x020fe200000010ff */
[--C-:B------:R-:W-:Y:S01]  /*12700*/  FFMA.FTZ R174, R200, UR4, -R125.reuse ;  /* 0x00000004c8ae7c23 */ /* 0x100fe2000801087d */
[--C-:B------:R-:W-:Y:S01]  /*12710*/  FFMA.FTZ R187, R187, UR4, -R125.reuse ;  /* 0x00000004bbbb7c23 */ /* 0x100fe2000801087d */
[--C-:B------:R-:W-:Y:S01]  /*12720*/  FFMA.FTZ R191, R196, UR4, -R125.reuse ;  /* 0x00000004c4bf7c23 */ /* 0x100fe2000801087d */
[--C-:B------:R-:W-:Y:S01]  /*12730*/  FFMA.FTZ R181, R181, UR4, -R125.reuse ;  /* 0x00000004b5b57c23 */ /* 0x100fe2000801087d */
[--C-:B------:R-:W-:Y:S01]  /*12740*/  FFMA.FTZ R193, R193, UR4, -R125.reuse ;  /* 0x00000004c1c17c23 */ /* 0x100fe2000801087d */
[--C-:B------:R-:W-:Y:S01]  /*12750*/  FFMA.FTZ R177, R177, UR4, -R125.reuse ;  /* 0x00000004b1b17c23 */ /* 0x100fe2000801087d */
[----:B------:R-:W-:Y:S01]  /*12760*/  MUFU.EX2 R120, R120 ;  /* 0x0000007800787308 */ /* 0x000fe20000000800 */
[--C-:B----4-:R-:W-:Y:S01]  /*12770*/  FFMA.FTZ R33, R29, UR4, -R104.reuse ;  /* 0x000000041d217c23 */ /* 0x110fe20008010868 */
[----:B--2---:R-:W-:Y:S01]  /*12780*/  F2FP.BF16.F32.PACK_AB R11, R2, R98 ;  /* 0x00000062020b723e */ /* 0x004fe200000010ff */
[-C--:B------:R-:W-:Y:S01]  /*12790*/  FMUL.FTZ R29, R153, R130.reuse ;  /* 0x00000082991d7220 */ /* 0x080fe20000410000 */
[----:B------:R-:W-:Y:S01]  /*127a0*/  FFMA.FTZ R153, R32, UR4, -R104 ;  /* 0x0000000420997c23 */ /* 0x000fe20008010868 */
[--C-:B------:R-:W-:Y:S01]  /*127b0*/  FFMA.FTZ R183, R183, UR4, -R125.reuse ;  /* 0x00000004b7b77c23 */ /* 0x100fe2000801087d */
[--C-:B------:R-:W-:Y:S01]  /*127c0*/  FFMA.FTZ R99, R99, UR4, -R125.reuse ;  /* 0x0000000463637c23 */ /* 0x100fe2000801087d */
[--C-:B------:R-:W-:Y:S01]  /*127d0*/  FFMA.FTZ R178, R178, UR4, -R125.reuse ;  /* 0x00000004b2b27c23 */ /* 0x100fe2000801087d */
[----:B------:R2:W-:Y:S01]  /*127e0*/  MUFU.EX2 R152, R33 ;  /* 0x0000002100987308 */ /* 0x0005e20000000800 */
[C---:B------:R-:W-:Y:S01]  /*127f0*/  HMMA.16816.F32.BF16 R20, R8.reuse, R16, R20 ;  /* 0x000000100814723c */ /* 0x040fe20000041814 */
[----:B---3--:R-:W-:Y:S01]  /*12800*/  LDSM.16.MT88.4 R40, [R232+0xa800] ;  /* 0x00a80000e828783b */ /* 0x008fe20000004200 */
[--C-:B------:R-:W-:Y:S01]  /*12810*/  FFMA.FTZ R97, R97, UR4, -R125.reuse ;  /* 0x0000000461617c23 */ /* 0x100fe2000801087d */
[--C-:B------:R-:W-:Y:S01]  /*12820*/  FFMA.FTZ R169, R169, UR4, -R125.reuse ;  /* 0x00000004a9a97c23 */ /* 0x100fe2000801087d */
[--C-:B------:R-:W-:Y:S01]  /*12830*/  FFMA.FTZ R103, R103, UR4, -R125.reuse ;  /* 0x0000000467677c23 */ /* 0x100fe2000801087d */
[--C-:B------:R-:W-:Y:S01]  /*12840*/  FFMA.FTZ R86, R86, UR4, -R125.reuse ;  /* 0x0000000456567c23 */ /* 0x100fe2000801087d */
[C---:B------:R-:W-:Y:S01]  /*12850*/  HMMA.16816.F32.BF16 R28, R8.reuse, R4, R28 ;  /* 0x00000004081c723c */ /* 0x040fe2000004181c */
[----:B------:R-:W3:Y:S01]  /*12860*/  MUFU.EX2 R119, R119 ;  /* 0x0000007700777308 */ /* 0x000ee20000000800 */
[--C-:B------:R-:W-:Y:S01]  /*12870*/  FFMA.FTZ R91, R91, UR4, -R125.reuse ;  /* 0x000000045b5b7c23 */ /* 0x100fe2000801087d */
[----:B------:R-:W-:Y:S01]  /*12880*/  FFMA.FTZ R124, R252, R130, R124 ;  /* 0x00000082fc7c7223 */ /* 0x000fe2000001007c */
[----:B------:R-:W-:Y:S01]  /*12890*/  FFMA.FTZ R102, R251, R129, R102 ;  /* 0x00000081fb667223 */ /* 0x000fe20000010066 */
[--C-:B------:R-:W-:Y:S01]  /*128a0*/  FFMA.FTZ R84, R84, UR4, -R125.reuse ;  /* 0x0000000454547c23 */ /* 0x100fe2000801087d */
[C---:B------:R-:W-:Y:S01]  /*128b0*/  HMMA.16816.F32.BF16 R36, R8.reuse, R12, R36 ;  /* 0x0000000c0824723c */ /* 0x040fe20000041824 */
[----:B------:R-:W-:Y:S01]  /*128c0*/  FADD.FTZ R124, R123, R124 ;  /* 0x0000007c7b7c7221 */ /* 0x000fe20000010000 */
[----:B------:R-:W-:Y:S01]  /*128d0*/  FADD.FTZ R102, R100, R102 ;  /* 0x0000006664667221 */ /* 0x000fe20000010000 */
[----:B------:R-:W-:Y:S01]  /*128e0*/  MUFU.EX2 R118, R118 ;  /* 0x0000007600767308 */ /* 0x000fe20000000800 */
[----:B--2---:R-:W2:Y:S01]  /*128f0*/  LDSM.16.MT88.4 R32, [R234+0xa800] ;  /* 0x00a80000ea20783b */ /* 0x004ea20000004200 */
[--C-:B------:R-:W-:Y:S01]  /*12900*/  FFMA.FTZ R83, R83, UR4, -R125.reuse ;  /* 0x0000000453537c23 */ /* 0x100fe2000801087d */
[C---:B------:R-:W-:Y:S01]  /*12910*/  HMMA.16816.F32.BF16 R16, R8.reuse, R18, R156 ;  /* 0x000000120810723c */ /* 0x040fe2000004189c */
[--C-:B------:R-:W-:Y:S01]  /*12920*/  FFMA.FTZ R76, R76, UR4, -R125.reuse ;  /* 0x000000044c4c7c23 */ /* 0x100fe2000801087d */
[--C-:B------:R-:W-:Y:S01]  /*12930*/  FFMA.FTZ R81, R81, UR4, -R125.reuse ;  /* 0x0000000451517c23 */ /* 0x100fe2000801087d */
[----:B------:R-:W-:Y:S01]  /*12940*/  FADD.FTZ R124, R122, R124 ;  /* 0x0000007c7a7c7221 */ /* 0x000fe20000010000 */
[----:B------:R-:W-:Y:S01]  /*12950*/  FADD.FTZ R98, R98, R102 ;  /* 0x0000006662627221 */ /* 0x000fe20000010000 */
[----:B------:R-:W4:Y:S01]  /*12960*/  MUFU.EX2 R117, R117 ;  /* 0x0000007500757308 */ /* 0x000f220000000800 */
[C---:B------:R-:W-:Y:S01]  /*12970*/  HMMA.16816.F32.BF16 R4, R8.reuse, R6, R148 ;  /* 0x000000060804723c */ /* 0x040fe20000041894 */
[----:B---3--:R-:W-:Y:S01]  /*12980*/  F2FP.BF16.F32.PACK_AB R48, R119, R120 ;  /* 0x000000787730723e */ /* 0x008fe200000010ff */
[--C-:B------:R-:W-:Y:S01]  /*12990*/  FFMA.FTZ R156, R204, UR4, -R104.reuse ;  /* 0x00000004cc9c7c23 */ /* 0x100fe20008010868 */
[--C-:B------:R-:W-:Y:S01]  /*129a0*/  FFMA.FTZ R157, R211, UR4, -R125.reuse ;  /* 0x00000004d39d7c23 */ /* 0x100fe2000801087d */
[--C-:B------:R-:W-:Y:S01]  /*129b0*/  FFMA.FTZ R158, R199, UR4, -R125.reuse ;  /* 0x00000004c79e7c23 */ /* 0x100fe2000801087d */
[--C-:B------:R-:W-:Y:S01]  /*129c0*/  FFMA.FTZ R159, R203, UR4, -R125.reuse ;  /* 0x00000004cb9f7c23 */ /* 0x100fe2000801087d */
[C---:B------:R-:W-:Y:S01]  /*129d0*/  HMMA.16816.F32.BF16 R12, R8.reuse, R14, R140 ;  /* 0x0000000e080c723c */ /* 0x040fe2000004188c */
[----:B------:R3:W-:Y:S01]  /*129e0*/  MUFU.EX2 R140, R45 ;  /* 0x0000002d008c7308 */ /* 0x0007e20000000800 */
[--C-:B------:R-:W-:Y:S01]  /*129f0*/  FFMA.FTZ R151, R214, UR4, -R104.reuse ;  /* 0x00000004d6977c23 */ /* 0x100fe20008010868 */
[--C-:B------:R-:W-:Y:S01]  /*12a00*/  FFMA.FTZ R148, R209, UR4, -R125.reuse ;  /* 0x00000004d1947c23 */ /* 0x100fe2000801087d */
[--C-:B------:R-:W-:Y:S01]  /*12a10*/  FFMA.FTZ R149, R215, UR4, -R125.reuse ;  /* 0x00000004d7957c23 */ /* 0x100fe2000801087d */
[--C-:B------:R-:W-:Y:S01]  /*12a20*/  FFMA.FTZ R150, R206, UR4, -R125.reuse ;  /* 0x00000004ce967c23 */ /* 0x100fe2000801087d */
[C---:B-1----:R-:W-:Y:S01]  /*12a30*/  HMMA.16816.F32.BF16 R136, R8.reuse, R24, R136 ;  /* 0x000000180888723c */ /* 0x042fe20000041888 */
[--C-:B------:R-:W-:Y:S01]  /*12a40*/  FFMA.FTZ R143, R248, UR4, -R104.reuse ;  /* 0x00000004f88f7c23 */ /* 0x100fe20008010868 */
[--C-:B------:R-:W-:Y:S01]  /*12a50*/  FFMA.FTZ R142, R164, UR4, -R125.reuse ;  /* 0x00000004a48e7c23 */ /* 0x100fe2000801087d */
[----:B------:R-:W1:Y:S01]  /*12a60*/  MUFU.EX2 R160, R160 ;  /* 0x000000a000a07308 */ /* 0x000e620000000800 */
[----:B----4-:R-:W-:Y:S01]  /*12a70*/  F2FP.BF16.F32.PACK_AB R50, R117, R118 ;  /* 0x000000767532723e */ /* 0x010fe200000010ff */
[--C-:B------:R-:W-:Y:S01]  /*12a80*/  FFMA.FTZ R141, R213, UR4, -R125.reuse ;  /* 0x00000004d58d7c23 */ /* 0x100fe2000801087d */
[----:B------:R-:W-:Y:S01]  /*12a90*/  HMMA.16816.F32.BF16 R132, R8, R26, R132 ;  /* 0x0000001a0884723c */ /* 0x000fe20000041884 */
[----:B------:R-:W4:Y:S01]  /*12aa0*/  LDSM.16.MT88.4 R8, [R230+0xa800] ;  /* 0x00a80000e608783b */ /* 0x000f220000004200 */
[----:B------:R-:W-:Y:S01]  /*12ab0*/  FFMA.FTZ R164, R189, UR4, -R104 ;  /* 0x00000004bda47c23 */ /* 0x000fe20008010868 */
[----:B------:R-:W-:Y:S01]  /*12ac0*/  FFMA.FTZ R189, R197, UR4, -R125 ;  /* 0x00000004c5bd7c23 */ /* 0x000fe2000801087d */
[----:B------:R-:W-:Y:S01]  /*12ad0*/  FADD.FTZ R121, R121, R124 ;  /* 0x0000007c79797221 */ /* 0x000fe20000010000 */
[----:B------:R-:W5:Y:S01]  /*12ae0*/  MUFU.EX2 R153, R153 ;  /* 0x0000009900997308 */ /* 0x000f620000000800 */
[----:B---3--:R-:W3:Y:S01]  /*12af0*/  LDSM.16.MT88.4 R44, [R231+0xa800] ;  /* 0x00a80000e72c783b */ /* 0x008ee20000004200 */
[----:B------:R-:W-:Y:S01]  /*12b00*/  FADD.FTZ R98, R2, R98 ;  /* 0x0000006202627221 */ /* 0x000fe20000010000 */
[----:B------:R-:W-:Y:S01]  /*12b10*/  FADD.FTZ R121, R120, R121 ;  /* 0x0000007978797221 */ /* 0x000fe20000010000 */
[--C-:B------:R-:W-:Y:S01]  /*12b20*/  FFMA.FTZ R90, R90, UR4, -R125.reuse ;  /* 0x000000045a5a7c23 */ /* 0x100fe2000801087d */
[----:B------:R-:W3:Y:S01]  /*12b30*/  LDSM.16.MT88.4 R24, [R234+0xb000] ;  /* 0x00b00000ea18783b */ /* 0x000ee20000004200 */
[----:B------:R-:W-:Y:S01]  /*12b40*/  FFMA.FTZ R87, R87, UR4, -R125 ;  /* 0x0000000457577c23 */ /* 0x000fe2000801087d */
[----:B------:R-:W-:Y:S01]  /*12b50*/  FADD.FTZ R121, R119, R121 ;  /* 0x0000007977797221 */ /* 0x000fe20000010000 */
[----:B------:R-:W2:Y:S01]  /*12b60*/  MUFU.EX2 R116, R116 ;  /* 0x0000007400747308 */ /* 0x000ea20000000800 */
[----:B-1----:R-:W-:Y:S01]  /*12b70*/  F2FP.BF16.F32.PACK_AB R49, R152, R160 ;  /* 0x000000a09831723e */ /* 0x002fe200000010ff */
[----:B------:R-:W-:Y:S01]  /*12b80*/  FADD.FTZ R160, R160, R98 ;  /* 0x00000062a0a07221 */ /* 0x000fe20000010000 */
[----:B------:R-:W-:Y:S01]  /*12b90*/  FADD.FTZ R121, R118, R121 ;  /* 0x0000007976797221 */ /* 0x000fe20000010000 */
[--C-:B------:R-:W-:Y:S01]  /*12ba0*/  FFMA.FTZ R78, R78, UR4, -R125.reuse ;  /* 0x000000044e4e7c23 */ /* 0x100fe2000801087d */
[----:B------:R-:W-:Y:S01]  /*12bb0*/  FFMA.FTZ R75, R75, UR4, -R125 ;  /* 0x000000044b4b7c23 */ /* 0x000fe2000801087d */
[----:B------:R-:W-:Y:S01]  /*12bc0*/  FADD.FTZ R160, R152, R160 ;  /* 0x000000a098a07221 */ /* 0x000fe20000010000 */
[----:B------:R-:W-:Y:S01]  /*12bd0*/  FADD.FTZ R117, R117, R121 ;  /* 0x0000007975757221 */ /* 0x000fe20000010000 */
[----:B------:R-:W1:Y:S01]  /*12be0*/  MUFU.EX2 R115, R115 ;  /* 0x0000007300737308 */ /* 0x000e620000000800 */
[----:B-----5:R-:W-:Y:S01]  /*12bf0*/  F2FP.BF16.F32.PACK_AB R51, R144, R153 ;  /* 0x000000999033723e */ /* 0x020fe200000010ff */
[----:B------:R-:W-:Y:S01]  /*12c00*/  FADD.FTZ R160, R153, R160 ;  /* 0x000000a099a07221 */ /* 0x000fe20000010000 */
[--C-:B------:R-:W-:Y:S01]  /*12c10*/  FFMA.FTZ R62, R62, UR4, -R125.reuse ;  /* 0x000000043e3e7c23 */ /* 0x100fe2000801087d */
[--C-:B------:R-:W-:Y:S01]  /*12c20*/  FFMA.FTZ R65, R65, UR4, -R125.reuse ;  /* 0x0000000441417c23 */ /* 0x100fe2000801087d */
[--C-:B------:R-:W-:Y:S01]  /*12c30*/  FFMA.FTZ R67, R67, UR4, -R125.reuse ;  /* 0x0000000443437c23 */ /* 0x100fe2000801087d */
[----:B------:R-:W-:Y:S01]  /*12c40*/  FADD.FTZ R160, R144, R160 ;  /* 0x000000a090a07221 */ /* 0x000fe20000010000 */
[----:B------:R-:W-:Y:S01]  /*12c50*/  FFMA.FTZ R52, R52, UR4, -R125 ;  /* 0x0000000434347c23 */ /* 0x000fe2000801087d */
[----:B------:R-:W5:Y:S01]  /*12c60*/  MUFU.EX2 R114, R114 ;  /* 0x0000007200727308 */ /* 0x000f620000000800 */
[C---:B--2---:R-:W-:Y:S01]  /*12c70*/  HMMA.16816.F32.BF16 R20, R48.reuse, R32, R20 ;  /* 0x000000203014723c */ /* 0x044fe20000041814 */
[----:B------:R-:W-:Y:S01]  /*12c80*/  FADD.FTZ R117, R116, R117 ;  /* 0x0000007574757221 */ /* 0x000fe20000010000 */
[--C-:B------:R-:W-:Y:S01]  /*12c90*/  FFMA.FTZ R59, R59, UR4, -R125.reuse ;  /* 0x000000043b3b7c23 */ /* 0x100fe2000801087d */
[--C-:B------:R-:W-:Y:S01]  /*12ca0*/  FFMA.FTZ R252, R111, UR4, -R125.reuse ;  /* 0x000000046ffc7c23 */ /* 0x100fe2000801087d */
[----:B------:R-:W-:Y:S01]  /*12cb0*/  FFMA.FTZ R251, R113, UR4, -R104 ;  /* 0x0000000471fb7c23 */ /* 0x000fe20008010868 */
[----:B------:R-:W-:Y:S01]  /*12cc0*/  FFMA.FTZ R94, R94, UR4, -R125 ;  /* 0x000000045e5e7c23 */ /* 0x000fe2000801087d */
[----:B------:R-:W-:Y:S01]  /*12cd0*/  HMMA.16816.F32.BF16 R16, R48, R34, R16 ;  /* 0x000000223010723c */ /* 0x000fe20000041810 */
[----:B------:R-:W-:Y:S01]  /*12ce0*/  MUFU.EX2 R112, R112 ;  /* 0x0000007000707308 */ /* 0x000fe20000000800 */
[----:B------:R-:W-:Y:S01]  /*12cf0*/  LDSM.16.MT88.4 R32, [R232+0xb000] ;  /* 0x00b00000e820783b */ /* 0x000fe20000004200 */
[----:B-1----:R-:W-:-:S03]  /*12d00*/  FADD.FTZ R117, R115, R117 ;  /* 0x0000007573757221 */ /* 0x002fc60000010000 */
[C---:B----4-:R-:W-:Y:S03]  /*12d10*/  HMMA.16816.F32.BF16 R136, R48.reuse, R8, R136 ;  /* 0x000000083088723c */ /* 0x050fe60000041888 */
[----:B------:R-:W-:Y:S01]  /*12d20*/  MUFU.EX2 R143, R143 ;  /* 0x0000008f008f7308 */ /* 0x000fe20000000800 */
[----:B-----5:R-:W-:Y:S02]  /*12d30*/  FADD.FTZ R117, R114, R117 ;  /* 0x0000007572757221 */ /* 0x020fe40000010000 */
[C---:B------:R-:W-:Y:S01]  /*12d40*/  HMMA.16816.F32.BF16 R132, R48.reuse, R10, R132 ;  /* 0x0000000a3084723c */ /* 0x040fe20000041884 */
[----:B------:R-:W1:Y:S04]  /*12d50*/  LDSM.16.MT88.4 R8, [R230+0xb000] ;  /* 0x00b00000e608783b */ /* 0x000e680000004200 */
[----:B------:R-:W2:Y:S01]  /*12d60*/  MUFU.EX2 R145, R145 ;  /* 0x0000009100917308 */ /* 0x000ea20000000800 */
[C---:B------:R-:W-:Y:S06]  /*12d70*/  HMMA.16816.F32.BF16 R28, R48.reuse, R40, R28 ;  /* 0x00000028301c723c */ /* 0x040fec000004181c */
[C---:B------:R-:W-:Y:S01]  /*12d80*/  HMMA.16816.F32.BF16 R4, R48.reuse, R42, R4 ;  /* 0x0000002a3004723c */ /* 0x040fe20000041804 */
[----:B------:R-:W4:Y:S01]  /*12d90*/  MUFU.EX2 R147, R147 ;  /* 0x0000009300937308 */ /* 0x000f220000000800 */
[----:B------:R-:W5:Y:S04]  /*12da0*/  LDSM.16.MT88.4 R40, [R231+0xb000] ;  /* 0x00b00000e728783b */ /* 0x000f680000004200 */
[C---:B---3--:R-:W-:Y:S03]  /*12db0*/  HMMA.16816.F32.BF16 R36, R48.reuse, R44, R36 ;  /* 0x0000002c3024723c */ /* 0x048fe60000041824 */
[----:B------:R-:W3:Y:S03]  /*12dc0*/  MUFU.EX2 R110, R110 ;  /* 0x0000006e006e7308 */ /* 0x000ee60000000800 */
[----:B------:R-:W-:Y:S01]  /*12dd0*/  HMMA.16816.F32.BF16 R12, R48, R46, R12 ;  /* 0x0000002e300c723c */ /* 0x000fe2000004180c */
[----:B------:R-:W-:-:S02]  /*12de0*/  F2FP.BF16.F32.PACK_AB R44, R115, R116 ;  /* 0x00000074732c723e */ /* 0x000fc400000010ff */
[----:B--2---:R-:W-:Y:S01]  /*12df0*/  F2FP.BF16.F32.PACK_AB R45, R145, R143 ;  /* 0x0000008f912d723e */ /* 0x004fe200000010ff */
[----:B------:R-:W-:Y:S01]  /*12e00*/  FADD.FTZ R143, R143, R160 ;  /* 0x000000a08f8f7221 */ /* 0x000fe20000010000 */
[----:B------:R-:W2:Y:S02]  /*12e10*/  MUFU.EX2 R108, R108 ;  /* 0x0000006c006c7308 */ /* 0x000ea40000000800 */
[C---:B------:R-:W-:Y:S01]  /*12e20*/  F2FP.BF16.F32.PACK_AB R46, R112.reuse, R114 ;  /* 0x00000072702e723e */ /* 0x040fe200000010ff */
[----:B------:R-:W-:Y:S01]  /*12e30*/  FADD.FTZ R143, R145, R143 ;  /* 0x0000008f918f7221 */ /* 0x000fe20000010000 */
[----:B----4-:R-:W-:Y:S01]  /*12e40*/  F2FP.BF16.F32.PACK_AB R47, R147, R146 ;  /* 0x00000092932f723e */ /* 0x010fe200000010ff */
[----:B------:R-:W-:Y:S02]  /*12e50*/  FADD.FTZ R112, R112, R117 ;  /* 0x0000007570707221 */ /* 0x000fe40000010000 */
[----:B------:R-:W-:Y:S01]  /*12e60*/  FADD.FTZ R143, R146, R143 ;  /* 0x0000008f928f7221 */ /* 0x000fe20000010000 */
[----:B------:R-:W4:Y:S01]  /*12e70*/  MUFU.EX2 R106, R106 ;  /* 0x0000006a006a7308 */ /* 0x000f220000000800 */
[----:B---3--:R-:W-:-:S02]  /*12e80*/  FADD.FTZ R112, R110, R112 ;  /* 0x000000706e707221 */ /* 0x008fc40000010000 */
[----:B------:R-:W-:Y:S01]  /*12e90*/  HMMA.16816.F32.BF16 R20, R44, R24, R20 ;  /* 0x000000182c14723c */ /* 0x000fe20000041814 */
[----:B------:R-:W-:-:S04]  /*12ea0*/  FADD.FTZ R147, R147, R143 ;  /* 0x0000008f93937221 */ /* 0x000fc80000010000 */
[----:B------:R-:W3:Y:S01]  /*12eb0*/  MUFU.EX2 R128, R128 ;  /* 0x0000008000807308 */ /* 0x000ee20000000800 */
[----:B------:R-:W-:Y:S01]  /*12ec0*/  HMMA.16816.F32.BF16 R16, R44, R26, R16 ;  /* 0x0000001a2c10723c */ /* 0x000fe20000041810 */
[----:B------:R-:W5:Y:S01]  /*12ed0*/  LDSM.16.MT88.4 R24, [R234+0xb800] ;  /* 0x00b80000ea18783b */ /* 0x000f620000004200 */
[C---:B--2---:R-:W-:Y:S01]  /*12ee0*/  F2FP.BF16.F32.PACK_AB R48, R108.reuse, R110 ;  /* 0x0000006e6c30723e */ /* 0x044fe200000010ff */
[----:B------:R-:W-:-:S03]  /*12ef0*/  FADD.FTZ R112, R108, R112 ;  /* 0x000000706c707221 */ /* 0x000fc60000010000 */
[----:B-1----:R-:W-:Y:S01]  /*12f00*/  HMMA.16816.F32.BF16 R136, R44, R8, R136 ;  /* 0x000000082c88723c */ /* 0x002fe20000041888 */
[----:B------:R-:W1:Y:S01]  /*12f10*/  MUFU.EX2 R151, R151 ;  /* 0x0000009700977308 */ /* 0x000e620000000800 */
[----:B----4-:R-:W-:-:S04]  /*12f20*/  FADD.FTZ R112, R106, R112 ;  /* 0x000000706a707221 */ /* 0x010fc80000010000 */
[C---:B------:R-:W-:Y:S01]  /*12f30*/  HMMA.16816.F32.BF16 R132, R44.reuse, R10, R132 ;  /* 0x0000000a2c84723c */ /* 0x040fe20000041884 */
[----:B------:R-:W2:Y:S02]  /*12f40*/  LDSM.16.MT88.4 R8, [R230+0xb800] ;  /* 0x00b80000e608783b */ /* 0x000ea40000004200 */
[----:B------:R-:W4:Y:S01]  /*12f50*/  MUFU.EX2 R156, R156 ;  /* 0x0000009c009c7308 */ /* 0x000f220000000800 */
[C---:B---3--:R-:W-:Y:S01]  /*12f60*/  F2FP.BF16.F32.PACK_AB R50, R128.reuse, R106 ;  /* 0x0000006a8032723e */ /* 0x048fe200000010ff */
[----:B------:R-:W-:Y:S01]  /*12f70*/  FADD.FTZ R112, R128, R112 ;  /* 0x0000007080707221 */ /* 0x000fe20000010000 */
[C---:B------:R-:W-:Y:S05]  /*12f80*/  HMMA.16816.F32.BF16 R28, R44.reuse, R32, R28 ;  /* 0x000000202c1c723c */ /* 0x040fea000004181c */
[----:B------:R-:W-:Y:S01]  /*12f90*/  MUFU.EX2 R0, R0 ;  /* 0x0000000000007308 */ /* 0x000fe20000000800 */
[----:B------:R-:W-:Y:S01]  /*12fa0*/  HMMA.16816.F32.BF16 R4, R44, R34, R4 ;  /* 0x000000222c04723c */ /* 0x000fe20000041804 */
[----:B------:R-:W3:Y:S01]  /*12fb0*/  LDSM.16.MT88.4 R32, [R232+0xb800] ;  /* 0x00b80000e820783b */ /* 0x000ee20000004200 */
[----:B-1----:R-:W-:Y:S01]  /*12fc0*/  F2FP.BF16.F32.PACK_AB R49, R154, R151 ;  /* 0x000000979a31723e */ /* 0x002fe200000010ff */
[----:B------:R-:W-:-:S03]  /*12fd0*/  FADD.FTZ R147, R151, R147 ;  /* 0x0000009397937221 */ /* 0x000fc60000010000 */
[----:B-----5:R-:W-:Y:S01]  /*12fe0*/  HMMA.16816.F32.BF16 R36, R44, R40, R36 ;  /* 0x000000282c24723c */ /* 0x020fe20000041824 */
[----:B------:R-:W1:Y:S01]  /*12ff0*/  MUFU.EX2 R131, R131 ;  /* 0x0000008300837308 */ /* 0x000e620000000800 */
[----:B----4-:R-:W-:Y:S01]  /*13000*/  F2FP.BF16.F32.PACK_AB R51, R156, R155 ;  /* 0x0000009b9c33723e */ /* 0x010fe200000010ff */
[----:B------:R-:W-:-:S03]  /*13010*/  FADD.FTZ R154, R154, R147 ;  /* 0x000000939a9a7221 */ /* 0x000fc60000010000 */
[----:B------:R-:W-:Y:S01]  /*13020*/  HMMA.16816.F32.BF16 R12, R44, R42, R12 ;  /* 0x0000002a2c0c723c */ /* 0x000fe2000004180c */
[----:B------:R-:W4:Y:S01]  /*13030*/  LDSM.16.MT88.4 R40, [R231+0xb800] ;  /* 0x00b80000e728783b */ /* 0x000f220000004200 */
[----:B------:R-:W-:Y:S01]  /*13040*/  FADD.FTZ R154, R155, R154 ;  /* 0x0000009a9b9a7221 */ /* 0x000fe20000010000 */
[----:B------:R-:W5:Y:S03]  /*13050*/  MUFU.EX2 R141, R141 ;  /* 0x0000008d008d7308 */ /* 0x000f660000000800 */
[----:B------:R-:W-:Y:S01]  /*13060*/  HMMA.16816.F32.BF16 R20, R48, R24, R20 ;  /* 0x000000183014723c */ /* 0x000fe20000041814 */
[----:B------:R-:W-:-:S04]  /*13070*/  FADD.FTZ R156, R156, R154 ;  /* 0x0000009a9c9c7221 */ /* 0x000fc80000010000 */
[----:B------:R-:W3:Y:S01]  /*13080*/  MUFU.EX2 R161, R161 ;  /* 0x000000a100a17308 */ /* 0x000ee20000000800 */
[----:B------:R-:W-:Y:S01]  /*13090*/  HMMA.16816.F32.BF16 R16, R48, R26, R16 ;  /* 0x0000001a3010723c */ /* 0x000fe20000041810 */
[----:B------:R-:W4:Y:S01]  /*130a0*/  LDSM.16.MT88.4 R24, [R234+0xc000] ;  /* 0x00c00000ea18783b */ /* 0x000f220000004200 */
[----:B-1----:R-:W-:Y:S01]  /*130b0*/  F2FP.BF16.F32.PACK_AB R44, R131, R0 ;  /* 0x00000000832c723e */ /* 0x002fe200000010ff */
[----:B------:R-:W-:-:S03]  /*130c0*/  FADD.FTZ R0, R0, R112 ;  /* 0x0000007000007221 */ /* 0x000fc60000010000 */
[----:B--2---:R-:W-:Y:S01]  /*130d0*/  HMMA.16816.F32.BF16 R136, R48, R8, R136 ;  /* 0x000000083088723c */ /* 0x004fe20000041888 */
[----:B------:R-:W1:Y:S01]  /*130e0*/  MUFU.EX2 R163, R163 ;  /* 0x000000a300a37308 */ /* 0x000e620000000800 */
[----:B-----5:R-:W-:Y:S01]  /*130f0*/  F2FP.BF16.F32.PACK_AB R46, R141, R140 ;  /* 0x0000008c8d2e723e */ /* 0x020fe200000010ff */
[----:B------:R-:W-:-:S03]  /*13100*/  FADD.FTZ R131, R131, R0 ;  /* 0x0000000083837221 */ /* 0x000fc60000010000 */
[C---:B------:R-:W-:Y:S01]  /*13110*/  HMMA.16816.F32.BF16 R132, R48.reuse, R10, R132 ;  /* 0x0000000a3084723c */ /* 0x040fe20000041884 */
[----:B------:R-:W2:Y:S01]  /*13120*/  LDSM.16.MT88.4 R8, [R230+0xc000] ;  /* 0x00c00000e608783b */ /* 0x000ea20000004200 */
[----:B------:R-:W-:Y:S01]  /*13130*/  FADD.FTZ R140, R140, R131 ;  /* 0x000000838c8c7221 */ /* 0x000fe20000010000 */
[----:B------:R-:W5:Y:S01]  /*13140*/  MUFU.EX2 R164, R164 ;  /* 0x000000a400a47308 */ /* 0x000f620000000800 */
[C---:B---3--:R-:W-:Y:S01]  /*13150*/  F2FP.BF16.F32.PACK_AB R45, R162.reuse, R161 ;  /* 0x000000a1a22d723e */ /* 0x048fe200000010ff */
[----:B------:R-:W-:Y:S01]  /*13160*/  FADD.FTZ R156, R161, R156 ;  /* 0x0000009ca19c7221 */ /* 0x000fe20000010000 */
[C---:B------:R-:W-:Y:S01]  /*13170*/  HMMA.16816.F32.BF16 R28, R48.reuse, R32, R28 ;  /* 0x00000020301c723c */ /* 0x040fe2000004181c */
[----:B------:R-:W-:Y:S02]  /*13180*/  FADD.FTZ R140, R141, R140 ;  /* 0x0000008c8d8c7221 */ /* 0x000fe40000010000 */
[----:B------:R-:W-:Y:S02]  /*13190*/  FADD.FTZ R162, R162, R156 ;  /* 0x0000009ca2a27221 */ /* 0x000fe40000010000 */
[----:B------:R-:W-:Y:S01]  /*131a0*/  MUFU.EX2 R142, R142 ;  /* 0x0000008e008e7308 */ /* 0x000fe20000000800 */
[----:B------:R-:W-:Y:S01]  /*131b0*/  HMMA.16816.F32.BF16 R4, R48, R34, R4 ;  /* 0x000000223004723c */ /* 0x000fe20000041804 */
[----:B------:R-:W3:Y:S01]  /*131c0*/  LDSM.16.MT88.4 R32, [R232+0xc000] ;  /* 0x00c00000e820783b */ /* 0x000ee20000004200 */
[----:B-1----:R-:W-:-:S04]  /*131d0*/  FADD.FTZ R162, R163, R162 ;  /* 0x000000a2a3a27221 */ /* 0x002fc80000010000 */
[----:B----4-:R-:W-:Y:S01]  /*131e0*/  HMMA.16816.F32.BF16 R36, R48, R40, R36 ;  /* 0x000000283024723c */ /* 0x010fe20000041824 */
[----:B------:R-:W1:Y:S01]  /*131f0*/  MUFU.EX2 R148, R148 ;  /* 0x0000009400947308 */ /* 0x000e620000000800 */
[C---:B-----5:R-:W-:Y:S01]  /*13200*/  F2FP.BF16.F32.PACK_AB R47, R164.reuse, R163 ;  /* 0x000000a3a42f723e */ /* 0x060fe200000010ff */
[----:B------:R-:W-:-:S03]  /*13210*/  FADD.FTZ R164, R164, R162 ;  /* 0x000000a2a4a47221 */ /* 0x000fc60000010000 */
[----:B------:R-:W-:Y:S01]  /*13220*/  HMMA.16816.F32.BF16 R12, R48, R42, R12 ;  /* 0x0000002a300c723c */ /* 0x000fe2000004180c */
[----:B------:R-:W4:Y:S01]  /*13230*/  LDSM.16.MT88.4 R40, [R231+0xc000] ;  /* 0x00c00000e728783b */ /* 0x000f220000004200 */
[----:B------:R-:W-:Y:S01]  /*13240*/  FADD.FTZ R164, R179, R164 ;  /* 0x000000a4b3a47221 */ /* 0x000fe20000010000 */
[----:B------:R-:W-:Y:S03]  /*13250*/  MUFU.EX2 R149, R149 ;  /* 0x0000009500957308 */ /* 0x000fe60000000800 */
[----:B------:R-:W-:Y:S01]  /*13260*/  HMMA.16816.F32.BF16 R20, R44, R24, R20 ;  /* 0x000000182c14723c */ /* 0x000fe20000041814 */
[C---:B------:R-:W-:Y:S01]  /*13270*/  F2FP.BF16.F32.PACK_AB R49, R184.reuse, R179 ;  /* 0x000000b3b831723e */ /* 0x040fe200000010ff */
[----:B------:R-:W-:-:S03]  /*13280*/  FADD.FTZ R184, R184, R164 ;  /* 0x000000a4b8b87221 */ /* 0x000fc60000010000 */
[----:B------:R-:W5:Y:S01]  /*13290*/  MUFU.EX2 R150, R150 ;  /* 0x0000009600967308 */ /* 0x000f620000000800 */
[----:B------:R-:W-:Y:S01]  /*132a0*/  HMMA.16816.F32.BF16 R16, R44, R26, R16 ;  /* 0x0000001a2c10723c */ /* 0x000fe20000041810 */
[----:B------:R-:W4:Y:S01]  /*132b0*/  LDSM.16.MT88.4 R24, [R234+0xc800] ;  /* 0x00c80000ea18783b */ /* 0x000f220000004200 */
[----:B-1----:R-:W-:Y:S01]  /*132c0*/  F2FP.BF16.F32.PACK_AB R48, R148, R142 ;  /* 0x0000008e9430723e */ /* 0x002fe200000010ff */
[----:B------:R-:W-:-:S03]  /*132d0*/  FADD.FTZ R142, R142, R140 ;  /* 0x0000008c8e8e7221 */ /* 0x000fc60000010000 */
[----:B--2---:R-:W-:Y:S01]  /*132e0*/  HMMA.16816.F32.BF16 R136, R44, R8, R136 ;  /* 0x000000082c88723c */ /* 0x004fe20000041888 */
[----:B------:R-:W1:Y:S01]  /*132f0*/  MUFU.EX2 R186, R186 ;  /* 0x000000ba00ba7308 */ /* 0x000e620000000800 */
[----:B------:R-:W-:-:S04]  /*13300*/  FADD.FTZ R142, R148, R142 ;  /* 0x0000008e948e7221 */ /* 0x000fc80000010000 */
[C---:B------:R-:W-:Y:S01]  /*13310*/  HMMA.16816.F32.BF16 R132, R44.reuse, R10, R132 ;  /* 0x0000000a2c84723c */ /* 0x040fe20000041884 */
[----:B------:R-:W2:Y:S02]  /*13320*/  LDSM.16.MT88.4 R8, [R230+0xc800] ;  /* 0x00c80000e608783b */ /* 0x000ea40000004200 */
[----:B------:R-:W4:Y:S01]  /*13330*/  MUFU.EX2 R157, R157 ;  /* 0x0000009d009d7308 */ /* 0x000f220000000800 */
[C---:B-----5:R-:W-:Y:S01]  /*13340*/  F2FP.BF16.F32.PACK_AB R50, R150.reuse, R149 ;  /* 0x000000959632723e */ /* 0x060fe200000010ff */
[----:B------:R-:W-:Y:S01]  /*13350*/  FADD.FTZ R149, R149, R142 ;  /* 0x0000008e95957221 */ /* 0x000fe20000010000 */
[C---:B---3--:R-:W-:Y:S01]  /*13360*/  HMMA.16816.F32.BF16 R28, R44.reuse, R32, R28 ;  /* 0x000000202c1c723c */ /* 0x048fe2000004181c */
[----:B------:R-:W-:Y:S02]  /*13370*/  LDSM.16.MT88.4 R140, [R231+0x11800] ;  /* 0x01180000e78c783b */ /* 0x000fe40000004200 */
[----:B------:R-:W-:Y:S02]  /*13380*/  FADD.FTZ R149, R150, R149 ;  /* 0x0000009596957221 */ /* 0x000fe40000010000 */
[----:B------:R-:W3:Y:S01]  /*13390*/  MUFU.EX2 R158, R158 ;  /* 0x0000009e009e7308 */ /* 0x000ee20000000800 */
[----:B------:R-:W-:Y:S01]  /*133a0*/  HMMA.16816.F32.BF16 R4, R44, R34, R4 ;  /* 0x000000222c04723c */ /* 0x000fe20000041804 */
[----:B------:R-:W5:Y:S01]  /*133b0*/  LDSM.16.MT88.4 R32, [R232+0xc800] ;  /* 0x00c80000e820783b */ /* 0x000f620000004200 */
[----:B-1----:R-:W-:Y:S01]  /*133c0*/  F2FP.BF16.F32.PACK_AB R51, R185, R186 ;  /* 0x000000bab933723e */ /* 0x002fe200000010ff */
[----:B------:R-:W-:-:S03]  /*133d0*/  FADD.FTZ R186, R186, R184 ;  /* 0x000000b8baba7221 */ /* 0x000fc60000010000 */
[----:B----4-:R-:W-:Y:S01]  /*133e0*/  HMMA.16816.F32.BF16 R36, R44, R40, R36 ;  /* 0x000000282c24723c */ /* 0x010fe20000041824 */
[----:B------:R-:W1:Y:S01]  /*133f0*/  MUFU.EX2 R159, R159 ;  /* 0x0000009f009f7308 */ /* 0x000e620000000800 */
[----:B------:R-:W-:Y:S01]  /*13400*/  FADD.FTZ R186, R185, R186 ;  /* 0x000000bab9ba7221 */ /* 0x000fe20000010000 */
[----:B------:R-:W-:-:S03]  /*13410*/  FADD.FTZ R149, R157, R149 ;  /* 0x000000959d957221 */ /* 0x000fc60000010000 */
[----:B------:R-:W-:Y:S01]  /*13420*/  HMMA.16816.F32.BF16 R12, R44, R42, R12 ;  /* 0x0000002a2c0c723c */ /* 0x000fe2000004180c */
[----:B------:R-:W4:Y:S02]  /*13430*/  LDSM.16.MT88.4 R40, [R231+0xc800] ;  /* 0x00c80000e728783b */ /* 0x000f240000004200 */
[----:B------:R-:W2:Y:S03]  /*13440*/  MUFU.EX2 R165, R165 ;  /* 0x000000a500a57308 */ /* 0x000ea60000000800 */
[C---:B------:R-:W-:Y:S01]  /*13450*/  HMMA.16816.F32.BF16 R20, R48.reuse, R24, R20 ;  /* 0x000000183014723c */ /* 0x040fe20000041814 */
[C---:B---3--:R-:W-:Y:S01]  /*13460*/  F2FP.BF16.F32.PACK_AB R44, R158.reuse, R157 ;  /* 0x0000009d9e2c723e */ /* 0x048fe200000010ff */
[----:B------:R-:W-:Y:S01]  /*13470*/  FADD.FTZ R158, R158, R149 ;  /* 0x000000959e9e7221 */ /* 0x000fe20000010000 */
[----:B------:R-:W-:Y:S01]  /*13480*/  F2FP.BF16.F32.PACK_AB R45, R182, R192 ;  /* 0x000000c0b62d723e */ /* 0x000fe200000010ff */
[----:B------:R-:W-:Y:S01]  /*13490*/  FADD.FTZ R192, R192, R186 ;  /* 0x000000bac0c07221 */ /* 0x000fe20000010000 */
[----:B------:R-:W-:Y:S01]  /*134a0*/  F2FP.BF16.F32.PACK_AB R47, R180, R194 ;  /* 0x000000c2b42f723e */ /* 0x000fe200000010ff */
[C---:B------:R-:W-:Y:S01]  /*134b0*/  HMMA.16816.F32.BF16 R16, R48.reuse, R26, R16 ;  /* 0x0000001a3010723c */ /* 0x040fe20000041810 */
[----:B------:R-:W3:Y:S01]  /*134c0*/  LDSM.16.MT88.4 R24, [R234+0xd000] ;  /* 0x00d00000ea18783b */ /* 0x000ee20000004200 */
[----:B------:R-:W5:Y:S01]  /*134d0*/  MUFU.EX2 R174, R174 ;  /* 0x000000ae00ae7308 */ /* 0x000f620000000800 */
[----:B------:R-:W-:Y:S01]  /*134e0*/  FADD.FTZ R192, R182, R192 ;  /* 0x000000c0b6c07221 */ /* 0x000fe20000010000 */
[----:B-1----:R-:W-:Y:S01]  /*134f0*/  FADD.FTZ R158, R159, R158 ;  /* 0x0000009e9f9e7221 */ /* 0x002fe20000010000 */
[----:B------:R-:W-:Y:S01]  /*13500*/  LDSM.16.MT88.4 R148, [R232+0x11800] ;  /* 0x01180000e894783b */ /* 0x000fe20000004200 */
[C---:B--2---:R-:W-:Y:S01]  /*13510*/  HMMA.16816.F32.BF16 R136, R48.reuse, R8, R136 ;  /* 0x000000083088723c */ /* 0x044fe20000041888 */
[----:B------:R-:W-:Y:S01]  /*13520*/  FADD.FTZ R194, R194, R192 ;  /* 0x000000c0c2c27221 */ /* 0x000fe20000010000 */
[C---:B------:R-:W-:Y:S01]  /*13530*/  F2FP.BF16.F32.PACK_AB R46, R165.reuse, R159 ;  /* 0x0000009fa52e723e */ /* 0x040fe200000010ff */
[----:B------:R-:W-:Y:S01]  /*13540*/  FADD.FTZ R165, R165, R158 ;  /* 0x0000009ea5a57221 */ /* 0x000fe20000010000 */
[----:B------:R-:W1:Y:S01]  /*13550*/  MUFU.EX2 R175, R175 ;  /* 0x000000af00af7308 */ /* 0x000e620000000800 */
[----:B------:R-:W-:Y:S01]  /*13560*/  FADD.FTZ R194, R180, R194 ;  /* 0x000000c2b4c27221 */ /* 0x000fe20000010000 */
[C---:B------:R-:W-:Y:S01]  /*13570*/  HMMA.16816.F32.BF16 R132, R48.reuse, R10, R132 ;  /* 0x0000000a3084723c */ /* 0x040fe20000041884 */
[----:B------:R-:W2:Y:S04]  /*13580*/  LDSM.16.MT88.4 R8, [R230+0xd000] ;  /* 0x00d00000e608783b */ /* 0x000ea80000004200 */
[----:B------:R-:W-:Y:S01]  /*13590*/  LDSM.16.MT88.4 R156, [R234+0x11800] ;  /* 0x01180000ea9c783b */ /* 0x000fe20000004200 */
[----:B-----5:R-:W-:Y:S01]  /*135a0*/  HMMA.16816.F32.BF16 R28, R48, R32, R28 ;  /* 0x00000020301c723c */ /* 0x020fe2000004181c */
[----:B------:R-:W5:Y:S01]  /*135b0*/  MUFU.EX2 R189, R189 ;  /* 0x000000bd00bd7308 */ /* 0x000f620000000800 */
[----:B------:R-:W-:-:S04]  /*135c0*/  FADD.FTZ R165, R174, R165 ;  /* 0x000000a5aea57221 */ /* 0x000fc80000010000 */
[C---:B------:R-:W-:Y:S01]  /*135d0*/  HMMA.16816.F32.BF16 R4, R48.reuse, R34, R4 ;  /* 0x000000223004723c */ /* 0x040fe20000041804 */
[----:B------:R-:W2:Y:S02]  /*135e0*/  LDSM.16.MT88.4 R32, [R232+0xd000] ;  /* 0x00d00000e820783b */ /* 0x000ea40000004200 */
[----:B------:R-:W3:Y:S01]  /*135f0*/  MUFU.EX2 R187, R187 ;  /* 0x000000bb00bb7308 */ /* 0x000ee20000000800 */
[----:B-1----:R-:W-:Y:S02]  /*13600*/  FADD.FTZ R165, R175, R165 ;  /* 0x000000a5afa57221 */ /* 0x002fe40000010000 */
[C---:B----4-:R-:W-:Y:S05]  /*13610*/  HMMA.16816.F32.BF16 R36, R48.reuse, R40, R36 ;  /* 0x000000283024723c */ /* 0x050fea0000041824 */
[----:B------:R-:W1:Y:S01]  /*13620*/  MUFU.EX2 R191, R191 ;  /* 0x000000bf00bf7308 */ /* 0x000e620000000800 */
[----:B------:R-:W-:Y:S01]  /*13630*/  HMMA.16816.F32.BF16 R12, R48, R42, R12 ;  /* 0x0000002a300c723c */ /* 0x000fe2000004180c */
[----:B------:R-:W4:Y:S01]  /*13640*/  LDSM.16.MT88.4 R40, [R231+0xd000] ;  /* 0x00d00000e728783b */ /* 0x000f220000004200 */
[----:B-----5:R-:W-:-:S04]  /*13650*/  FADD.FTZ R165, R189, R165 ;  /* 0x000000a5bda57221 */ /* 0x020fc80000010000 */
[C---:B---3--:R-:W-:Y:S01]  /*13660*/  HMMA.16816.F32.BF16 R20, R44.reuse, R24, R20 ;  /* 0x000000182c14723c */ /* 0x048fe20000041814 */
[----:B------:R-:W-:Y:S01]  /*13670*/  F2FP.BF16.F32.PACK_AB R48, R175, R174 ;  /* 0x000000aeaf30723e */ /* 0x000fe200000010ff */
[----:B------:R-:W3:Y:S01]  /*13680*/  MUFU.EX2 R181, R181 ;  /* 0x000000b500b57308 */ /* 0x000ee20000000800 */
[----:B------:R-:W-:Y:S01]  /*13690*/  F2FP.BF16.F32.PACK_AB R49, R176, R190 ;  /* 0x000000beb031723e */ /* 0x000fe200000010ff */
[----:B------:R-:W-:Y:S01]  /*136a0*/  FADD.FTZ R190, R190, R194 ;  /* 0x000000c2bebe7221 */ /* 0x000fe20000010000 */
[----:B------:R-:W-:Y:S01]  /*136b0*/  F2FP.BF16.F32.PACK_AB R50, R187, R189 ;  /* 0x000000bdbb32723e */ /* 0x000fe200000010ff */
[C---:B------:R-:W-:Y:S01]  /*136c0*/  HMMA.16816.F32.BF16 R16, R44.reuse, R26, R16 ;  /* 0x0000001a2c10723c */ /* 0x040fe20000041810 */
[----:B------:R-:W5:Y:S01]  /*136d0*/  LDSM.16.MT88.4 R24, [R234+0xd800] ;  /* 0x00d80000ea18783b */ /* 0x000f620000004200 */
[----:B------:R-:W-:Y:S01]  /*136e0*/  F2FP.BF16.F32.PACK_AB R51, R105, R188 ;  /* 0x000000bc6933723e */ /* 0x000fe200000010ff */
[----:B------:R-:W-:Y:S01]  /*136f0*/  FADD.FTZ R190, R176, R190 ;  /* 0x000000beb0be7221 */ /* 0x000fe20000010000 */
[----:B------:R-:W-:Y:S01]  /*13700*/  MUFU.EX2 R193, R193 ;  /* 0x000000c100c17308 */ /* 0x000fe20000000800 */
[----:B------:R-:W-:Y:S01]  /*13710*/  FADD.FTZ R187, R187, R165 ;  /* 0x000000a5bbbb7221 */ /* 0x000fe20000010000 */
[----:B--2---:R-:W-:Y:S01]  /*13720*/  HMMA.16816.F32.BF16 R136, R44, R8, R136 ;  /* 0x000000082c88723c */ /* 0x004fe20000041888 */
[----:B------:R-:W-:-:S02]  /*13730*/  FADD.FTZ R188, R188, R190 ;  /* 0x000000bebcbc7221 */ /* 0x000fc40000010000 */
[----:B-1----:R-:W-:Y:S02]  /*13740*/  FADD.FTZ R187, R191, R187 ;  /* 0x000000bbbfbb7221 */ /* 0x002fe40000010000 */
[----:B------:R-:W-:Y:S01]  /*13750*/  FADD.FTZ R105, R105, R188 ;  /* 0x000000bc69697221 */ /* 0x000fe20000010000 */
[C---:B------:R-:W-:Y:S01]  /*13760*/  HMMA.16816.F32.BF16 R132, R44.reuse, R10, R132 ;  /* 0x0000000a2c84723c */ /* 0x040fe20000041884 */
[----:B------:R-:W1:Y:S01]  /*13770*/  LDSM.16.MT88.4 R8, [R230+0xd800] ;  /* 0x00d80000e608783b */ /* 0x000e620000004200 */
[----:B------:R-:W2:Y:S01]  /*13780*/  MUFU.EX2 R177, R177 ;  /* 0x000000b100b17308 */ /* 0x000ea20000000800 */
[----:B------:R-:W-:Y:S01]  /*13790*/  FADD.FTZ R105, R171, R105 ;  /* 0x00000069ab697221 */ /* 0x000fe20000010000 */
[C---:B---3--:R-:W-:Y:S02]  /*137a0*/  FADD.FTZ R187, R181.reuse, R187 ;  /* 0x000000bbb5bb7221 */ /* 0x048fe40000010000 */
[C---:B------:R-:W-:Y:S04]  /*137b0*/  HMMA.16816.F32.BF16 R28, R44.reuse, R32, R28 ;  /* 0x000000202c1c723c */ /* 0x040fe8000004181c */
[----:B------:R-:W-:Y:S02]  /*137c0*/  MUFU.EX2 R183, R183 ;  /* 0x000000b700b77308 */ /* 0x000fe40000000800 */
[C---:B------:R-:W-:Y:S01]  /*137d0*/  HMMA.16816.F32.BF16 R4, R44.reuse, R34, R4 ;  /* 0x000000222c04723c */ /* 0x040fe20000041804 */
[----:B------:R-:W3:Y:S05]  /*137e0*/  LDSM.16.MT88.4 R32, [R232+0xd800] ;  /* 0x00d80000e820783b */ /* 0x000eea0000004200 */
[C---:B----4-:R-:W-:Y:S01]  /*137f0*/  HMMA.16816.F32.BF16 R36, R44.reuse, R40, R36 ;  /* 0x000000282c24723c */ /* 0x050fe20000041824 */
[----:B------:R-:W4:Y:S05]  /*13800*/  MUFU.EX2 R99, R99 ;  /* 0x0000006300637308 */ /* 0x000f2a0000000800 */
[----:B------:R-:W-:Y:S01]  /*13810*/  HMMA.16816.F32.BF16 R12, R44, R42, R12 ;  /* 0x0000002a2c0c723c */ /* 0x000fe2000004180c */
[----:B------:R-:W4:Y:S02]  /*13820*/  LDSM.16.MT88.4 R40, [R231+0xd800] ;  /* 0x00d80000e728783b */ /* 0x000f240000004200 */
[----:B------:R-:W-:Y:S03]  /*13830*/  MUFU.EX2 R178, R178 ;  /* 0x000000b200b27308 */ /* 0x000fe60000000800 */
[----:B-----5:R-:W-:Y:S01]  /*13840*/  HMMA.16816.F32.BF16 R20, R48, R24, R20 ;  /* 0x000000183014723c */ /* 0x020fe20000041814 */
[----:B------:R-:W-:-:S02]  /*13850*/  F2FP.BF16.F32.PACK_AB R44, R181, R191 ;  /* 0x000000bfb52c723e */ /* 0x000fc400000010ff */
[C---:B------:R-:W-:Y:S01]  /*13860*/  F2FP.BF16.F32.PACK_AB R45, R101.reuse, R171 ;  /* 0x000000ab652d723e */ /* 0x040fe200000010ff */
[----:B------:R-:W-:Y:S01]  /*13870*/  FADD.FTZ R101, R101, R105 ;  /* 0x0000006965657221 */ /* 0x000fe20000010000 */
[----:B--2---:R-:W-:Y:S01]  /*13880*/  F2FP.BF16.F32.PACK_AB R46, R177, R193 ;  /* 0x000000c1b12e723e */ /* 0x004fe200000010ff */
[C---:B------:R-:W-:Y:S01]  /*13890*/  HMMA.16816.F32.BF16 R16, R48.reuse, R26, R16 ;  /* 0x0000001a3010723c */ /* 0x040fe20000041810 */
[----:B------:R-:W2:Y:S01]  /*138a0*/  LDSM.16.MT88.4 R24, [R234+0xe000] ;  /* 0x00e00000ea18783b */ /* 0x000ea20000004200 */
[----:B------:R-:W-:Y:S01]  /*138b0*/  F2FP.BF16.F32.PACK_AB R47, R95, R170 ;  /* 0x000000aa5f2f723e */ /* 0x000fe200000010ff */
[----:B------:R-:W5:Y:S01]  /*138c0*/  MUFU.EX2 R97, R97 ;  /* 0x0000006100617308 */ /* 0x000f620000000800 */
[----:B------:R-:W-:Y:S01]  /*138d0*/  FADD.FTZ R193, R193, R187 ;  /* 0x000000bbc1c17221 */ /* 0x000fe20000010000 */
[----:B------:R-:W-:Y:S01]  /*138e0*/  FADD.FTZ R101, R170, R101 ;  /* 0x00000065aa657221 */ /* 0x000fe20000010000 */
[----:B-1----:R-:W-:Y:S02]  /*138f0*/  HMMA.16816.F32.BF16 R136, R48, R8, R136 ;  /* 0x000000083088723c */ /* 0x002fe40000041888 */
[----:B------:R-:W-:Y:S01]  /*13900*/  FADD.FTZ R193, R177, R193 ;  /* 0x000000c1b1c17221 */ /* 0x000fe20000010000 */
[----:B------:R-:W-:-:S02]  /*13910*/  FADD.FTZ R95, R95, R101 ;  /* 0x000000655f5f7221 */ /* 0x000fc40000010000 */
[----:B------:R-:W-:Y:S01]  /*13920*/  MUFU.EX2 R169, R169 ;  /* 0x000000a900a97308 */ /* 0x000fe20000000800 */
[----:B------:R-:W-:Y:S01]  /*13930*/  HMMA.16816.F32.BF16 R132, R48, R10, R132 ;  /* 0x0000000a3084723c */ /* 0x000fe20000041884 */
[----:B------:R-:W1:Y:S01]  /*13940*/  LDSM.16.MT88.4 R8, [R230+0xe000] ;  /* 0x00e00000e608783b */ /* 0x000e620000004200 */
[----:B------:R-:W-:-:S04]  /*13950*/  FADD.FTZ R95, R168, R95 ;  /* 0x0000005fa85f7221 */ /* 0x000fc80000010000 */
[C---:B---3--:R-:W-:Y:S01]  /*13960*/  HMMA.16816.F32.BF16 R28, R48.reuse, R32, R28 ;  /* 0x00000020301c723c */ /* 0x048fe2000004181c */
[----:B------:R-:W3:Y:S05]  /*13970*/  MUFU.EX2 R103, R103 ;  /* 0x0000006700677308 */ /* 0x000eea0000000800 */
[C---:B------:R-:W-:Y:S01]  /*13980*/  HMMA.16816.F32.BF16 R4, R48.reuse, R34, R4 ;  /* 0x000000223004723c */ /* 0x040fe20000041804 */
[----:B------:R-:W3:Y:S02]  /*13990*/  LDSM.16.MT88.4 R32, [R232+0xe000] ;  /* 0x00e00000e820783b */ /* 0x000ee40000004200 */
[----:B------:R-:W-:Y:S03]  /*139a0*/  MUFU.EX2 R86, R86 ;  /* 0x0000005600567308 */ /* 0x000fe60000000800 */
[C---:B----4-:R-:W-:Y:S05]  /*139b0*/  HMMA.16816.F32.BF16 R36, R48.reuse, R40, R36 ;  /* 0x000000283024723c */ /* 0x050fea0000041824 */
[----:B------:R-:W4:Y:S01]  /*139c0*/  MUFU.EX2 R91, R91 ;  /* 0x0000005b005b7308 */ /* 0x000f220000000800 */
[----:B------:R-:W-:Y:S01]  /*139d0*/  HMMA.16816.F32.BF16 R12, R48, R42, R12 ;  /* 0x0000002a300c723c */ /* 0x000fe2000004180c */
[----:B------:R-:W4:Y:S05]  /*139e0*/  LDSM.16.MT88.4 R40, [R231+0xe000] ;  /* 0x00e00000e728783b */ /* 0x000f2a0000004200 */
[C---:B--2---:R-:W-:Y:S01]  /*139f0*/  HMMA.16816.F32.BF16 R20, R44.reuse, R24, R20 ;  /* 0x000000182c14723c */ /* 0x044fe20000041814 */
[----:B------:R-:W-:Y:S01]  /*13a00*/  F2FP.BF16.F32.PACK_AB R48, R99, R183 ;  /* 0x000000b76330723e */ /* 0x000fe200000010ff */
[----:B------:R-:W2:Y:S01]  /*13a10*/  MUFU.EX2 R84, R84 ;  /* 0x0000005400547308 */ /* 0x000ea20000000800 */
[----:B------:R-:W-:Y:S01]  /*13a20*/  F2FP.BF16.F32.PACK_AB R49, R93, R168 ;  /* 0x000000a85d31723e */ /* 0x000fe200000010ff */
[----:B------:R-:W-:Y:S01]  /*13a30*/  FADD.FTZ R183, R183, R193 ;  /* 0x000000c1b7b77221 */ /* 0x000fe20000010000 */
[----:B-----5:R-:W-:Y:S01]  /*13a40*/  F2FP.BF16.F32.PACK_AB R50, R97, R178 ;  /* 0x000000b26132723e */ /* 0x020fe200000010ff */
[C---:B------:R-:W-:Y:S01]  /*13a50*/  HMMA.16816.F32.BF16 R16, R44.reuse, R26, R16 ;  /* 0x0000001a2c10723c */ /* 0x040fe20000041810 */
[----:B------:R-:W5:Y:S01]  /*13a60*/  LDSM.16.MT88.4 R24, [R234+0xe800] ;  /* 0x00e80000ea18783b */ /* 0x000f620000004200 */
[----:B------:R-:W-:Y:S01]  /*13a70*/  F2FP.BF16.F32.PACK_AB R51, R89, R88 ;  /* 0x000000585933723e */ /* 0x000fe200000010ff */
[----:B------:R-:W-:Y:S01]  /*13a80*/  FADD.FTZ R183, R99, R183 ;  /* 0x000000b763b77221 */ /* 0x000fe20000010000 */
[----:B------:R-:W-:Y:S01]  /*13a90*/  MUFU.EX2 R83, R83 ;  /* 0x0000005300537308 */ /* 0x000fe20000000800 */
[----:B------:R-:W-:Y:S01]  /*13aa0*/  FADD.FTZ R93, R93, R95 ;  /* 0x0000005f5d5d7221 */ /* 0x000fe20000010000 */
[----:B-1----:R-:W-:Y:S01]  /*13ab0*/  HMMA.16816.F32.BF16 R136, R44, R8, R136 ;  /* 0x000000082c88723c */ /* 0x002fe20000041888 */
[----:B------:R-:W-:-:S02]  /*13ac0*/  FADD.FTZ R178, R178, R183 ;  /* 0x000000b7b2b27221 */ /* 0x000fc40000010000 */
[----:B------:R-:W-:Y:S02]  /*13ad0*/  FADD.FTZ R93, R88, R93 ;  /* 0x0000005d585d7221 */ /* 0x000fe40000010000 */
[----:B------:R-:W-:Y:S01]  /*13ae0*/  FADD.FTZ R178, R97, R178 ;  /* 0x000000b261b27221 */ /* 0x000fe20000010000 */
[----:B------:R-:W-:Y:S01]  /*13af0*/  HMMA.16816.F32.BF16 R132, R44, R10, R132 ;  /* 0x0000000a2c84723c */ /* 0x000fe20000041884 */
[----:B------:R-:W1:Y:S01]  /*13b00*/  LDSM.16.MT88.4 R8, [R230+0xe800] ;  /* 0x00e80000e608783b */ /* 0x000e620000004200 */
[----:B------:R-:W-:Y:S01]  /*13b10*/  MUFU.EX2 R76, R76 ;  /* 0x0000004c004c7308 */ /* 0x000fe20000000800 */
[----:B------:R-:W-:-:S03]  /*13b20*/  FADD.FTZ R89, R89, R93 ;  /* 0x0000005d59597221 */ /* 0x000fc60000010000 */
[----:B---3--:R-:W-:Y:S01]  /*13b30*/  HMMA.16816.F32.BF16 R28, R44, R32, R28 ;  /* 0x000000202c1c723c */ /* 0x008fe2000004181c */
[----:B------:R-:W-:-:S03]  /*13b40*/  FADD.FTZ R89, R82, R89 ;  /* 0x0000005952597221 */ /* 0x000fc60000010000 */
[----:B------:R-:W-:Y:S01]  /*13b50*/  MUFU.EX2 R81, R81 ;  /* 0x0000005100517308 */ /* 0x000fe20000000800 */
[----:B------:R-:W-:Y:S01]  /*13b60*/  FADD.FTZ R89, R85, R89 ;  /* 0x0000005955597221 */ /* 0x000fe20000010000 */
[C---:B------:R-:W-:Y:S01]  /*13b70*/  HMMA.16816.F32.BF16 R4, R44.reuse, R34, R4 ;  /* 0x000000222c04723c */ /* 0x040fe20000041804 */
[----:B------:R-:W3:Y:S05]  /*13b80*/  LDSM.16.MT88.4 R32, [R232+0xe800] ;  /* 0x00e80000e820783b */ /* 0x000eea0000004200 */
[C---:B----4-:R-:W-:Y:S01]  /*13b90*/  HMMA.16816.F32.BF16 R36, R44.reuse, R40, R36 ;  /* 0x000000282c24723c */ /* 0x050fe20000041824 */
[----:B------:R-:W-:Y:S05]  /*13ba0*/  MUFU.EX2 R77, R77 ;  /* 0x0000004d004d7308 */ /* 0x000fea0000000800 */
[----:B------:R-:W-:Y:S01]  /*13bb0*/  HMMA.16816.F32.BF16 R12, R44, R42, R12 ;  /* 0x0000002a2c0c723c */ /* 0x000fe2000004180c */
[----:B------:R-:W4:Y:S02]  /*13bc0*/  LDSM.16.MT88.4 R40, [R231+0xe800] ;  /* 0x00e80000e728783b */ /* 0x000f240000004200 */
[----:B------:R-:W-:Y:S03]  /*13bd0*/  MUFU.EX2 R72, R72 ;  /* 0x0000004800487308 */ /* 0x000fe60000000800 */
[----:B-----5:R-:W-:Y:S01]  /*13be0*/  HMMA.16816.F32.BF16 R20, R48, R24, R20 ;  /* 0x000000183014723c */ /* 0x020fe20000041814 */
[----:B------:R-:W-:Y:S01]  /*13bf0*/  F2FP.BF16.F32.PACK_AB R44, R103, R169 ;  /* 0x000000a9672c723e */ /* 0x000fe200000010ff */
[----:B------:R-:W-:Y:S01]  /*13c00*/  FADD.FTZ R169, R169, R178 ;  /* 0x000000b2a9a97221 */ /* 0x000fe20000010000 */
[----:B------:R-:W-:-:S02]  /*13c10*/  F2FP.BF16.F32.PACK_AB R45, R85, R82 ;  /* 0x00000052552d723e */ /* 0x000fc400000010ff */
[----:B------:R-:W-:Y:S01]  /*13c20*/  F2FP.BF16.F32.PACK_AB R46, R91, R86 ;  /* 0x000000565b2e723e */ /* 0x000fe200000010ff */
[C---:B------:R-:W-:Y:S01]  /*13c30*/  HMMA.16816.F32.BF16 R16, R48.reuse, R26, R16 ;  /* 0x0000001a3010723c */ /* 0x040fe20000041810 */
[----:B------:R-:W5:Y:S01]  /*13c40*/  LDSM.16.MT88.4 R24, [R234+0xf000] ;  /* 0x00f00000ea18783b */ /* 0x000f620000004200 */
[----:B------:R-:W-:Y:S01]  /*13c50*/  F2FP.BF16.F32.PACK_AB R47, R79, R80 ;  /* 0x000000504f2f723e */ /* 0x000fe200000010ff */
[----:B------:R-:W-:Y:S01]  /*13c60*/  MUFU.EX2 R73, R73 ;  /* 0x0000004900497308 */ /* 0x000fe20000000800 */
        /* <DEDUP_REMOVED lines=8> */
[----:B------:R-:W-:Y:S01]  /*13cf0*/  FADD.FTZ R91, R91, R169 ;  /* 0x000000a95b5b7221 */ /* 0x000fe20000010000 */
[----:B------:R-:W-:-:S03]  /*13d00*/  FADD.FTZ R80, R74, R80 ;  /* 0x000000504a507221 */ /* 0x000fc60000010000 */
[----:B---3--:R-:W-:Y:S01]  /*13d10*/  HMMA.16816.F32.BF16 R28, R48, R32, R28 ;  /* 0x00000020301c723c */ /* 0x008fe2000004181c */
[----:B------:R-:W3:Y:S01]  /*13d20*/  MUFU.EX2 R87, R87 ;  /* 0x0000005700577308 */ /* 0x000ee20000000800 */
[----:B--2---:R-:W-:-:S04]  /*13d30*/  FADD.FTZ R91, R84, R91 ;  /* 0x0000005b545b7221 */ /* 0x004fc80000010000 */
[C---:B------:R-:W-:Y:S01]  /*13d40*/  HMMA.16816.F32.BF16 R4, R48.reuse, R34, R4 ;  /* 0x000000223004723c */ /* 0x040fe20000041804 */
[----:B------:R-:W2:Y:S02]  /*13d50*/  LDSM.16.MT88.4 R32, [R232+0xf000] ;  /* 0x00f00000e820783b */ /* 0x000ea40000004200 */
[----:B------:R-:W-:Y:S03]  /*13d60*/  MUFU.EX2 R78, R78 ;  /* 0x0000004e004e7308 */ /* 0x000fe60000000800 */
[C---:B----4-:R-:W-:Y:S05]  /*13d70*/  HMMA.16816.F32.BF16 R36, R48.reuse, R40, R36 ;  /* 0x000000283024723c */ /* 0x050fea0000041824 */
[----:B------:R-:W4:Y:S01]  /*13d80*/  MUFU.EX2 R75, R75 ;  /* 0x0000004b004b7308 */ /* 0x000f220000000800 */
[----:B------:R-:W-:Y:S01]  /*13d90*/  HMMA.16816.F32.BF16 R12, R48, R42, R12 ;  /* 0x0000002a300c723c */ /* 0x000fe2000004180c */
[----:B------:R-:W2:Y:S05]  /*13da0*/  LDSM.16.MT88.4 R40, [R231+0xf000] ;  /* 0x00f00000e728783b */ /* 0x000eaa0000004200 */
[----:B-----5:R-:W-:Y:S01]  /*13db0*/  HMMA.16816.F32.BF16 R20, R44, R24, R20 ;  /* 0x000000182c14723c */ /* 0x020fe20000041814 */
[----:B------:R-:W-:Y:S01]  /*13dc0*/  MUFU.EX2 R68, R68 ;  /* 0x0000004400447308 */ /* 0x000fe20000000800 */
[----:B---3--:R-:W-:-:S04]  /*13dd0*/  F2FP.BF16.F32.PACK_AB R48, R87, R90 ;  /* 0x0000005a5730723e */ /* 0x008fc800000010ff */
[C---:B------:R-:W-:Y:S01]  /*13de0*/  HMMA.16816.F32.BF16 R16, R44.reuse, R26, R16 ;  /* 0x0000001a2c10723c */ /* 0x040fe20000041810 */
[----:B------:R-:W3:Y:S02]  /*13df0*/  LDSM.16.MT88.4 R24, [R234+0xf800] ;  /* 0x00f80000ea18783b */ /* 0x000ee40000004200 */
[----:B------:R-:W5:Y:S01]  /*13e00*/  MUFU.EX2 R69, R69 ;  /* 0x0000004500457308 */ /* 0x000f620000000800 */
[----:B----4-:R-:W-:Y:S02]  /*13e10*/  F2FP.BF16.F32.PACK_AB R50, R75, R78 ;  /* 0x0000004e4b32723e */ /* 0x010fe400000010ff */
[C---:B-1----:R-:W-:Y:S05]  /*13e20*/  HMMA.16816.F32.BF16 R136, R44.reuse, R8, R136 ;  /* 0x000000082c88723c */ /* 0x042fea0000041888 */
[----:B------:R-:W-:Y:S01]  /*13e30*/  MUFU.EX2 R60, R60 ;  /* 0x0000003c003c7308 */ /* 0x000fe20000000800 */
[C---:B------:R-:W-:Y:S01]  /*13e40*/  HMMA.16816.F32.BF16 R132, R44.reuse, R10, R132 ;  /* 0x0000000a2c84723c */ /* 0x040fe20000041884 */
[----:B------:R-:W1:Y:S05]  /*13e50*/  LDSM.16.MT88.4 R8, [R230+0xf800] ;  /* 0x00f80000e608783b */ /* 0x000e6a0000004200 */
[----:B--2---:R-:W-:Y:S01]  /*13e60*/  HMMA.16816.F32.BF16 R28, R44, R32, R28 ;  /* 0x000000202c1c723c */ /* 0x004fe2000004181c */
[----:B------:R-:W2:Y:S01]  /*13e70*/  MUFU.EX2 R63, R63 ;  /* 0x0000003f003f7308 */ /* 0x000ea20000000800 */
[----:B-----5:R-:W-:-:S04]  /*13e80*/  F2FP.BF16.F32.PACK_AB R49, R69, R68 ;  /* 0x000000444531723e */ /* 0x020fc800000010ff */
[C---:B------:R-:W-:Y:S01]  /*13e90*/  HMMA.16816.F32.BF16 R4, R44.reuse, R34, R4 ;  /* 0x000000222c04723c */ /* 0x040fe20000041804 */
[----:B------:R-:W4:Y:S02]  /*13ea0*/  LDSM.16.MT88.4 R32, [R232+0xf800] ;  /* 0x00f80000e820783b */ /* 0x000f240000004200 */
[----:B------:R-:W5:Y:S03]  /*13eb0*/  MUFU.EX2 R62, R62 ;  /* 0x0000003e003e7308 */ /* 0x000f660000000800 */
[C---:B------:R-:W-:Y:S05]  /*13ec0*/  HMMA.16816.F32.BF16 R36, R44.reuse, R40, R36 ;  /* 0x000000282c24723c */ /* 0x040fea0000041824 */
[----:B------:R-:W-:Y:S01]  /*13ed0*/  MUFU.EX2 R65, R65 ;  /* 0x0000004100417308 */ /* 0x000fe20000000800 */
[----:B------:R-:W-:Y:S01]  /*13ee0*/  HMMA.16816.F32.BF16 R12, R44, R42, R12 ;  /* 0x0000002a2c0c723c */ /* 0x000fe2000004180c */
[----:B------:R-:W5:Y:S01]  /*13ef0*/  LDSM.16.MT88.4 R40, [R231+0xf800] ;  /* 0x00f80000e728783b */ /* 0x000f620000004200 */
[----:B--2---:R-:W-:-:S05]  /*13f00*/  F2FP.BF16.F32.PACK_AB R51, R63, R60 ;  /* 0x0000003c3f33723e */ /* 0x004fca00000010ff */
[----:B------:R-:W-:Y:S01]  /*13f10*/  F2FP.BF16.F32.PACK_AB R44, R83, R84 ;  /* 0x00000054532c723e */ /* 0x000fe200000010ff */
[----:B------:R-:W2:Y:S01]  /*13f20*/  MUFU.EX2 R58, R58 ;  /* 0x0000003a003a7308 */ /* 0x000ea20000000800 */
[----:B------:R-:W-:Y:S01]  /*13f30*/  F2FP.BF16.F32.PACK_AB R45, R77, R74 ;  /* 0x0000004a4d2d723e */ /* 0x000fe200000010ff */
[----:B------:R-:W-:Y:S01]  /*13f40*/  FADD.FTZ R83, R83, R91 ;  /* 0x0000005b53537221 */ /* 0x000fe20000010000 */
[----:B------:R-:W-:Y:S01]  /*13f50*/  F2FP.BF16.F32.PACK_AB R46, R81, R76 ;  /* 0x0000004c512e723e */ /* 0x000fe200000010ff */
[----:B------:R-:W-:Y:S01]  /*13f60*/  FADD.FTZ R77, R77, R80 ;  /* 0x000000504d4d7221 */ /* 0x000fe20000010000 */
[----:B------:R-:W-:Y:S01]  /*13f70*/  F2FP.BF16.F32.PACK_AB R47, R73, R72 ;  /* 0x00000048492f723e */ /* 0x000fe200000010ff */
[----:B------:R-:W-:Y:S02]  /*13f80*/  FADD.FTZ R83, R76, R83 ;  /* 0x000000534c537221 */ /* 0x000fe40000010000 */
[----:B------:R-:W-:Y:S01]  /*13f90*/  MUFU.EX2 R61, R61 ;  /* 0x0000003d003d7308 */ /* 0x000fe20000000800 */
[----:B------:R-:W-:Y:S01]  /*13fa0*/  FADD.FTZ R77, R72, R77 ;  /* 0x0000004d484d7221 */ /* 0x000fe20000010000 */
[----:B------:R-:W-:-:S02]  /*13fb0*/  FADD.FTZ R81, R81, R83 ;  /* 0x0000005351517221 */ /* 0x000fc40000010000 */
[C---:B---3--:R-:W-:Y:S01]  /*13fc0*/  HMMA.16816.F32.BF16 R20, R44.reuse, R24, R20 ;  /* 0x000000182c14723c */ /* 0x048fe20000041814 */
[----:B------:R-:W-:Y:S01]  /*13fd0*/  FADD.FTZ R73, R73, R77 ;  /* 0x0000004d49497221 */ /* 0x000fe20000010000 */
[----:B------:R-:W-:Y:S02]  /*13fe0*/  FADD.FTZ R81, R90, R81 ;  /* 0x000000515a517221 */ /* 0x000fe40000010000 */
[----:B------:R-:W-:Y:S01]  /*13ff0*/  MUFU.EX2 R56, R56 ;  /* 0x0000003800387308 */ /* 0x000fe20000000800 */
[----:B------:R-:W-:Y:S01]  /*14000*/  FADD.FTZ R73, R68, R73 ;  /* 0x0000004944497221 */ /* 0x000fe20000010000 */
[----:B------:R-:W-:Y:S01]  /*14010*/  HMMA.16816.F32.BF16 R16, R44, R26, R16 ;  /* 0x0000001a2c10723c */ /* 0x000fe20000041810 */
[----:B------:R-:W3:Y:S01]  /*14020*/  LDSM.16.MT88.4 R24, [R234+0x10000] ;  /* 0x01000000ea18783b */ /* 0x000ee20000004200 */
[----:B------:R-:W-:Y:S01]  /*14030*/  FADD.FTZ R87, R87, R81 ;  /* 0x0000005157577221 */ /* 0x000fe20000010000 */
[----:B------:R-:W-:-:S03]  /*14040*/  FADD.FTZ R69, R69, R73 ;  /* 0x0000004945457221 */ /* 0x000fc60000010000 */
[----:B-1----:R-:W-:Y:S01]  /*14050*/  HMMA.16816.F32.BF16 R136, R44, R8, R136 ;  /* 0x000000082c88723c */ /* 0x002fe20000041888 */
[----:B------:R-:W-:Y:S01]  /*14060*/  MUFU.EX2 R57, R57 ;  /* 0x0000003900397308 */ /* 0x000fe20000000800 */
[----:B------:R-:W-:Y:S01]  /*14070*/  FADD.FTZ R87, R78, R87 ;  /* 0x000000574e577221 */ /* 0x000fe20000010000 */
[----:B------:R-:W-:-:S03]  /*14080*/  FADD.FTZ R69, R60, R69 ;  /* 0x000000453c457221 */ /* 0x000fc60000010000 */
[C---:B------:R-:W-:Y:S01]  /*14090*/  HMMA.16816.F32.BF16 R132, R44.reuse, R10, R132 ;  /* 0x0000000a2c84723c */ /* 0x040fe20000041884 */
[----:B------:R-:W-:Y:S01]  /*140a0*/  FFMA.FTZ R8, R66, UR4, -R125 ;  /* 0x0000000442087c23 */ /* 0x000fe2000801087d */
[----:B------:R-:W-:Y:S01]  /*140b0*/  FADD.FTZ R75, R75, R87 ;  /* 0x000000574b4b7221 */ /* 0x000fe20000010000 */
[----:B------:R-:W1:Y:S01]  /*140c0*/  MUFU.EX2 R66, R67 ;  /* 0x0000004300427308 */ /* 0x000e620000000800 */
[----:B------:R-:W-:Y:S02]  /*140d0*/  FADD.FTZ R63, R63, R69 ;  /* 0x000000453f3f7221 */ /* 0x000fe40000010000 */
[----:B----4-:R-:W-:Y:S01]  /*140e0*/  HMMA.16816.F32.BF16 R28, R44, R32, R28 ;  /* 0x000000202c1c723c */ /* 0x010fe2000004181c */
[----:B-----5:R-:W-:Y:S01]  /*140f0*/  FADD.FTZ R75, R62, R75 ;  /* 0x0000004b3e4b7221 */ /* 0x020fe20000010000 */
[----:B--2---:R-:W-:-:S03]  /*14100*/  FADD.FTZ R63, R58, R63 ;  /* 0x0000003f3a3f7221 */ /* 0x004fc60000010000 */
[----:B------:R2:W4:Y:S01]  /*14110*/  MUFU.EX2 R2, R8 ;  /* 0x0000000800027308 */ /* 0x0005220000000800 */
[C---:B------:R-:W-:Y:S01]  /*14120*/  HMMA.16816.F32.BF16 R4, R44.reuse, R34, R4 ;  /* 0x000000222c04723c */ /* 0x040fe20000041804 */
[----:B------:R-:W5:Y:S05]  /*14130*/  LDSM.16.MT88.4 R32, [R232+0x10000] ;  /* 0x01000000e820783b */ /* 0x000f6a0000004200 */
[C---:B------:R-:W-:Y:S01]  /*14140*/  HMMA.16816.F32.BF16 R36, R44.reuse, R40, R36 ;  /* 0x000000282c24723c */ /* 0x040fe20000041824 */
[----:B------:R1:W-:Y:S05]  /*14150*/  MUFU.EX2 R0, R52 ;  /* 0x0000003400007308 */ /* 0x0003ea0000000800 */
[----:B------:R-:W-:Y:S01]  /*14160*/  HMMA.16816.F32.BF16 R12, R44, R42, R12 ;  /* 0x0000002a2c0c723c */ /* 0x000fe2000004180c */
[----:B------:R-:W4:Y:S02]  /*14170*/  LDSM.16.MT88.4 R40, [R231+0x10000] ;  /* 0x01000000e728783b */ /* 0x000f240000004200 */
[----:B------:R-:W-:Y:S02]  /*14180*/  MUFU.EX2 R54, R54 ;  /* 0x0000003600367308 */ /* 0x000fe40000000800 */
[----:B--2---:R-:W2:Y:S01]  /*14190*/  LDSM.16.MT88.4 R8, [R230+0x10000] ;  /* 0x01000000e608783b */ /* 0x004ea20000004200 */
[C---:B---3--:R-:W-:Y:S03]  /*141a0*/  HMMA.16816.F32.BF16 R20, R48.reuse, R24, R20 ;  /* 0x000000183014723c */ /* 0x048fe60000041814 */
[----:B------:R-:W-:Y:S02]  /*141b0*/  LDSM.16.MT88.4 R44, [R230+0x10800] ;  /* 0x01080000e62c783b */ /* 0x000fe40000004200 */
[----:B------:R-:W-:Y:S01]  /*141c0*/  MUFU.EX2 R53, R53 ;  /* 0x0000003500357308 */ /* 0x000fe20000000800 */
[----:B------:R-:W-:Y:S01]  /*141d0*/  HMMA.16816.F32.BF16 R16, R48, R26, R16 ;  /* 0x0000001a3010723c */ /* 0x000fe20000041810 */
[----:B------:R-:W3:Y:S01]  /*141e0*/  LDSM.16.MT88.4 R24, [R234+0x10800] ;  /* 0x01080000ea18783b */ /* 0x000ee20000004200 */
[----:B-1----:R-:W-:Y:S01]  /*141f0*/  FFMA.FTZ R52, R55, UR4, -R104 ;  /* 0x0000000437347c23 */ /* 0x002fe20008010868 */
[----:B------:R-:W-:-:S04]  /*14200*/  FFMA.FTZ R55, R96, UR4, -R125 ;  /* 0x0000000460377c23 */ /* 0x000fc8000801087d */
[----:B------:R-:W-:Y:S08]  /*14210*/  MUFU.EX2 R59, R59 ;  /* 0x0000003b003b7308 */ /* 0x000ff00000000800 */
[----:B------:R-:W-:Y:S01]  /*14220*/  MUFU.EX2 R52, R52 ;  /* 0x0000003400347308 */ /* 0x000fe20000000800 */
[C---:B-----5:R-:W-:Y:S06]  /*14230*/  HMMA.16816.F32.BF16 R28, R48.reuse, R32, R28 ;  /* 0x00000020301c723c */ /* 0x060fec000004181c */
[C---:B------:R-:W-:Y:S01]  /*14240*/  HMMA.16816.F32.BF16 R4, R48.reuse, R34, R4 ;  /* 0x000000223004723c */ /* 0x040fe20000041804 */
[----:B------:R-:W1:Y:S01]  /*14250*/  LDSM.16.MT88.4 R32, [R232+0x10800] ;  /* 0x01080000e820783b */ /* 0x000e620000004200 */
[----:B------:R-:W-:Y:S04]  /*14260*/  MUFU.EX2 R55, R55 ;  /* 0x0000003700377308 */ /* 0x000fe80000000800 */
[C---:B----4-:R-:W-:Y:S04]  /*14270*/  HMMA.16816.F32.BF16 R36, R48.reuse, R40, R36 ;  /* 0x000000283024723c */ /* 0x050fe80000041824 */
[----:B------:R-:W-:Y:S02]  /*14280*/  MUFU.EX2 R252, R252 ;  /* 0x000000fc00fc7308 */ /* 0x000fe40000000800 */
[----:B--2---:R-:W-:Y:S01]  /*14290*/  HMMA.16816.F32.BF16 R136, R48, R8, R136 ;  /* 0x000000083088723c */ /* 0x004fe20000041888 */
[C---:B------:R-:W-:Y:S01]  /*142a0*/  F2FP.BF16.F32.PACK_AB R40, R66.reuse, R62 ;  /* 0x0000003e4228723e */ /* 0x040fe200000010ff */
[----:B------:R-:W-:Y:S01]  /*142b0*/  FADD.FTZ R66, R66, R75 ;  /* 0x0000004b42427221 */ /* 0x000fe20000010000 */
[C---:B------:R-:W-:Y:S01]  /*142c0*/  F2FP.BF16.F32.PACK_AB R41, R61.reuse, R58 ;  /* 0x0000003a3d29723e */ /* 0x040fe200000010ff */
[----:B------:R-:W-:-:S02]  /*142d0*/  FADD.FTZ R61, R61, R63 ;  /* 0x0000003f3d3d7221 */ /* 0x000fc40000010000 */
[C---:B------:R-:W-:Y:S01]  /*142e0*/  HMMA.16816.F32.BF16 R132, R48.reuse, R10, R132 ;  /* 0x0000000a3084723c */ /* 0x040fe20000041884 */
[----:B------:R-:W2:Y:S01]  /*142f0*/  LDSM.16.MT88.4 R8, [R231+0x10800] ;  /* 0x01080000e708783b */ /* 0x000ea20000004200 */
[----:B------:R-:W-:Y:S01]  /*14300*/  MUFU.EX2 R3, R3 ;  /* 0x0000000300037308 */ /* 0x000fe20000000800 */
[----:B------:R-:W-:Y:S01]  /*14310*/  FADD.FTZ R66, R2, R66 ;  /* 0x0000004202427221 */ /* 0x000fe20000010000 */
[----:B------:R-:W-:Y:S02]  /*14320*/  FADD.FTZ R61, R56, R61 ;  /* 0x0000003d383d7221 */ /* 0x000fe40000010000 */
[----:B------:R-:W-:Y:S04]  /*14330*/  HMMA.16816.F32.BF16 R12, R48, R42, R12 ;  /* 0x0000002a300c723c */ /* 0x000fe8000004180c */
[----:B------:R-:W-:Y:S03]  /*14340*/  MUFU.EX2 R251, R251 ;  /* 0x000000fb00fb7308 */ /* 0x000fe60000000800 */
[----:B------:R-:W-:Y:S01]  /*14350*/  F2FP.BF16.F32.PACK_AB R42, R65, R2 ;  /* 0x00000002412a723e */ /* 0x000fe200000010ff */
[--C-:B------:R-:W-:Y:S01]  /*14360*/  FFMA.FTZ R48, R64, UR4, -R125.reuse ;  /* 0x0000000440307c23 */ /* 0x100fe2000801087d */
[----:B------:R-:W-:Y:S01]  /*14370*/  F2FP.BF16.F32.PACK_AB R43, R57, R56 ;  /* 0x00000038392b723e */ /* 0x000fe200000010ff */
[--C-:B------:R-:W-:Y:S01]  /*14380*/  FFMA.FTZ R49, R71, UR4, -R125.reuse ;  /* 0x0000000447317c23 */ /* 0x100fe2000801087d */
[----:B------:R-:W-:Y:S01]  /*14390*/  FFMA.FTZ R50, R107, UR4, -R125 ;  /* 0x000000046b327c23 */ /* 0x000fe2000801087d */
[----:B------:R-:W-:Y:S01]  /*143a0*/  FFMA.FTZ R51, R70, UR4, -R104 ;  /* 0x0000000446337c23 */ /* 0x000fe20008010868 */
[----:B------:R-:W-:Y:S01]  /*143b0*/  FADD.FTZ R65, R65, R66 ;  /* 0x0000004241417221 */ /* 0x000fe20000010000 */
[----:B------:R-:W4:Y:S01]  /*143c0*/  MUFU.EX2 R48, R48 ;  /* 0x0000003000307308 */ /* 0x000f220000000800 */
[----:B------:R-:W-:Y:S01]  /*143d0*/  FADD.FTZ R57, R57, R61 ;  /* 0x0000003d39397221 */ /* 0x000fe20000010000 */
[----:B---3--:R-:W-:Y:S01]  /*143e0*/  HMMA.16816.F32.BF16 R20, R40, R24, R20 ;  /* 0x000000182814723c */ /* 0x008fe20000041814 */
[----:B------:R-:W-:-:S05]  /*143f0*/  MOV R2, R127 ;  /* 0x0000007f00027202 */ /* 0x000fca0000000f00 */
[C---:B------:R-:W-:Y:S01]  /*14400*/  HMMA.16816.F32.BF16 R16, R40.reuse, R26, R16 ;  /* 0x0000001a2810723c */ /* 0x040fe20000041810 */
[----:B------:R-:W3:Y:S01]  /*14410*/  LDSM.16.MT88.4 R24, [R234+0x11000] ;  /* 0x01100000ea18783b */ /* 0x000ee20000004200 */
[----:B------:R-:W-:Y:S04]  /*14420*/  MUFU.EX2 R49, R49 ;  /* 0x0000003100317308 */ /* 0x000fe80000000800 */
[----:B-1----:R-:W-:Y:S01]  /*14430*/  HMMA.16816.F32.BF16 R28, R40, R32, R28 ;  /* 0x00000020281c723c */ /* 0x002fe2000004181c */
[----:B----4-:R-:W-:-:S03]  /*14440*/  FADD.FTZ R65, R48, R65 ;  /* 0x0000004130417221 */ /* 0x010fc60000010000 */
[----:B------:R-:W-:Y:S02]  /*14450*/  MUFU.EX2 R50, R50 ;  /* 0x0000003200327308 */ /* 0x000fe40000000800 */
[C---:B------:R-:W-:Y:S01]  /*14460*/  HMMA.16816.F32.BF16 R4, R40.reuse, R34, R4 ;  /* 0x000000222804723c */ /* 0x040fe20000041804 */
[----:B------:R-:W-:Y:S05]  /*14470*/  LDSM.16.MT88.4 R32, [R231+0x11000] ;  /* 0x01100000e720783b */ /* 0x000fea0000004200 */
[----:B------:R-:W1:Y:S01]  /*14480*/  MUFU.EX2 R51, R51 ;  /* 0x0000003300337308 */ /* 0x000e620000000800 */
[C---:B--2---:R-:W-:Y:S06]  /*14490*/  HMMA.16816.F32.BF16 R36, R40.reuse, R8, R36 ;  /* 0x000000082824723c */ /* 0x044fec0000041824 */
[C---:B------:R-:W-:Y:S01]  /*144a0*/  HMMA.16816.F32.BF16 R12, R40.reuse, R10, R12 ;  /* 0x0000000a280c723c */ /* 0x040fe2000004180c */
[----:B------:R-:W2:Y:S05]  /*144b0*/  LDSM.16.MT88.4 R8, [R232+0x11000] ;  /* 0x01100000e808783b */ /* 0x000eaa0000004200 */
[----:B------:R-:W-:Y:S01]  /*144c0*/  HMMA.16816.F32.BF16 R136, R40, R44, R136 ;  /* 0x0000002c2888723c */ /* 0x000fe20000041888 */
[----:B-1----:R-:W-:-:S05]  /*144d0*/  FADD.FTZ R57, R51, R57 ;  /* 0x0000003933397221 */ /* 0x002fca0000010000 */
[----:B------:R-:W-:Y:S01]  /*144e0*/  HMMA.16816.F32.BF16 R132, R40, R46, R132 ;  /* 0x0000002e2884723c */ /* 0x000fe20000041884 */
[----:B------:R-:W1:Y:S06]  /*144f0*/  LDSM.16.MT88.4 R44, [R230+0x11000] ;  /* 0x01100000e62c783b */ /* 0x000e6c0000004200 */
[C---:B------:R-:W-:Y:S01]  /*14500*/  F2FP.BF16.F32.PACK_AB R40, R49.reuse, R48 ;  /* 0x000000303128723e */ /* 0x040fe200000010ff */
[----:B------:R-:W-:Y:S01]  /*14510*/  FADD.FTZ R49, R49, R65 ;  /* 0x0000004131317221 */ /* 0x000fe20000010000 */
[C---:B------:R-:W-:Y:S01]  /*14520*/  F2FP.BF16.F32.PACK_AB R41, R52.reuse, R51 ;  /* 0x000000333429723e */ /* 0x040fe200000010ff */
[----:B------:R-:W-:Y:S01]  /*14530*/  FADD.FTZ R52, R52, R57 ;  /* 0x0000003934347221 */ /* 0x000fe20000010000 */
[----:B------:R-:W-:Y:S01]  /*14540*/  F2FP.BF16.F32.PACK_AB R42, R50, R0 ;  /* 0x00000000322a723e */ /* 0x000fe200000010ff */
[----:B------:R-:W-:Y:S01]  /*14550*/  FADD.FTZ R49, R0, R49 ;  /* 0x0000003100317221 */ /* 0x000fe20000010000 */
[----:B------:R-:W-:Y:S01]  /*14560*/  F2FP.BF16.F32.PACK_AB R43, R53, R54 ;  /* 0x00000036352b723e */ /* 0x000fe200000010ff */
[----:B------:R-:W-:Y:S01]  /*14570*/  FADD.FTZ R52, R54, R52 ;  /* 0x0000003436347221 */ /* 0x000fe20000010000 */
[----:B------:R-:W-:Y:S01]  /*14580*/  MOV R0, R126 ;  /* 0x0000007e00007202 */ /* 0x000fe20000000f00 */
[----:B------:R-:W-:-:S02]  /*14590*/  FADD.FTZ R50, R50, R49 ;  /* 0x0000003132327221 */ /* 0x000fc40000010000 */
[----:B------:R-:W-:Y:S02]  /*145a0*/  FADD.FTZ R53, R53, R52 ;  /* 0x0000003435357221 */ /* 0x000fe40000010000 */
[----:B---3--:R-:W-:Y:S01]  /*145b0*/  HMMA.16816.F32.BF16 R20, R40, R24, R20 ;  /* 0x000000182814723c */ /* 0x008fe20000041814 */
[----:B------:R-:W3:Y:S01]  /*145c0*/  MUFU.EX2 R24, R94 ;  /* 0x0000005e00187308 */ /* 0x000ee20000000800 */
[----:B------:R-:W-:-:S04]  /*145d0*/  FADD.FTZ R50, R55, R50 ;  /* 0x0000003237327221 */ /* 0x000fc80000010000 */
[----:B------:R-:W-:Y:S01]  /*145e0*/  HMMA.16816.F32.BF16 R16, R40, R26, R16 ;  /* 0x0000001a2810723c */ /* 0x000fe20000041810 */
[----:B------:R-:W-:Y:S01]  /*145f0*/  FFMA.FTZ R25, R92, UR4, -R104 ;  /* 0x000000045c197c23 */ /* 0x000fe20008010868 */
[----:B------:R-:W-:-:S04]  /*14600*/  FADD.FTZ R50, R59, R50 ;  /* 0x000000323b327221 */ /* 0x000fc80000010000 */
[C---:B--2---:R-:W-:Y:S01]  /*14610*/  HMMA.16816.F32.BF16 R28, R40.reuse, R8, R28 ;  /* 0x00000008281c723c */ /* 0x044fe2000004181c */
[----:B------:R-:W-:Y:S01]  /*14620*/  FFMA.FTZ R26, R109, UR4, -R104 ;  /* 0x000000046d1a7c23 */ /* 0x000fe20008010868 */
[----:B------:R-:W2:Y:S04]  /*14630*/  MUFU.EX2 R25, R25 ;  /* 0x0000001900197308 */ /* 0x000ea80000000800 */
[C---:B------:R-:W-:Y:S01]  /*14640*/  HMMA.16816.F32.BF16 R4, R40.reuse, R10, R4 ;  /* 0x0000000a2804723c */ /* 0x040fe20000041804 */
[----:B------:R-:W-:Y:S01]  /*14650*/  F2FP.BF16.F32.PACK_AB R8, R59, R55 ;  /* 0x000000373b08723e */ /* 0x000fe200000010ff */
[----:B---3--:R-:W-:Y:S02]  /*14660*/  FADD.FTZ R50, R24, R50 ;  /* 0x0000003218327221 */ /* 0x008fe40000010000 */
[----:B------:R-:W3:Y:S02]  /*14670*/  MUFU.EX2 R26, R26 ;  /* 0x0000001a001a7308 */ /* 0x000ee40000000800 */
[----:B------:R-:W-:Y:S01]  /*14680*/  HMMA.16816.F32.BF16 R36, R40, R32, R36 ;  /* 0x000000202824723c */ /* 0x000fe20000041824 */
[C---:B------:R-:W-:Y:S01]  /*14690*/  F2FP.BF16.F32.PACK_AB R10, R252.reuse, R24 ;  /* 0x00000018fc0a723e */ /* 0x040fe200000010ff */
[----:B------:R-:W-:Y:S01]  /*146a0*/  FADD.FTZ R252, R252, R50 ;  /* 0x00000032fcfc7221 */ /* 0x000fe20000010000 */
[----:B------:R-:W-:-:S03]  /*146b0*/  F2FP.BF16.F32.PACK_AB R11, R251, R3 ;  /* 0x00000003fb0b723e */ /* 0x000fc600000010ff */
[----:B------:R-:W-:Y:S01]  /*146c0*/  HMMA.16816.F32.BF16 R12, R40, R34, R12 ;  /* 0x00000022280c723c */ /* 0x000fe2000004180c */
[----:B--2---:R-:W-:-:S05]  /*146d0*/  FADD.FTZ R53, R25, R53 ;  /* 0x0000003519357221 */ /* 0x004fca0000010000 */
[----:B-1----:R-:W-:Y:S01]  /*146e0*/  HMMA.16816.F32.BF16 R136, R40, R44, R136 ;  /* 0x0000002c2888723c */ /* 0x002fe20000041888 */
[C---:B---3--:R-:W-:Y:S01]  /*146f0*/  F2FP.BF16.F32.PACK_AB R9, R26.reuse, R25 ;  /* 0x000000191a09723e */ /* 0x048fe200000010ff */
[----:B------:R-:W-:-:S04]  /*14700*/  FADD.FTZ R53, R26, R53 ;  /* 0x000000351a357221 */ /* 0x000fc80000010000 */
[----:B------:R-:W-:Y:S01]  /*14710*/  HMMA.16816.F32.BF16 R132, R40, R46, R132 ;  /* 0x0000002e2884723c */ /* 0x000fe20000041884 */
[----:B------:R-:W-:-:S05]  /*14720*/  FADD.FTZ R53, R3, R53 ;  /* 0x0000003503357221 */ /* 0x000fca0000010000 */
[----:B------:R-:W-:Y:S01]  /*14730*/  HMMA.16816.F32.BF16 R160, R8, R156, R20 ;  /* 0x0000009c08a0723c */ /* 0x000fe20000041814 */
[----:B------:R-:W-:-:S05]  /*14740*/  FADD.FTZ R251, R251, R53 ;  /* 0x00000035fbfb7221 */ /* 0x000fca0000010000 */
[C---:B------:R-:W-:Y:S01]  /*14750*/  HMMA.16816.F32.BF16 R156, R8.reuse, R158, R16 ;  /* 0x0000009e089c723c */ /* 0x040fe20000041810 */
[----:B------:R-:W1:Y:S05]  /*14760*/  LDSM.16.MT88.4 R16, [R230+0x11800] ;  /* 0x01180000e610783b */ /* 0x000e6a0000004200 */
[C---:B------:R-:W-:Y:S06]  /*14770*/  HMMA.16816.F32.BF16 R152, R8.reuse, R148, R28 ;  /* 0x000000940898723c */ /* 0x040fec000004181c */
[C---:B------:R-:W-:Y:S06]  /*14780*/  HMMA.16816.F32.BF16 R144, R8.reuse, R140, R36 ;  /* 0x0000008c0890723c */ /* 0x040fec0000041824 */
[C---:B------:R-:W-:Y:S06]  /*14790*/  HMMA.16816.F32.BF16 R148, R8.reuse, R150, R4 ;  /* 0x000000960894723c */ /* 0x040fec0000041804 */
[C---:B------:R-:W-:Y:S06]  /*147a0*/  HMMA.16816.F32.BF16 R140, R8.reuse, R142, R12 ;  /* 0x0000008e088c723c */ /* 0x040fec000004180c */
[C---:B-1----:R-:W-:Y:S06]  /*147b0*/  HMMA.16816.F32.BF16 R136, R8.reuse, R16, R136 ;  /* 0x000000100888723c */ /* 0x042fec0000041888 */
[----:B------:R-:W-:-:S15]  /*147c0*/  HMMA.16816.F32.BF16 R132, R8, R18, R132 ;  /* 0x000000120884723c */ /* 0x000fde0000041884 */
[----:B------:R-:W-:-:S09]  /*147d0*/  NOP ;  /* 0x0000000000007918 */ /* 0x000fd20000000000 */
.L_x_2440:
        /* <DEDUP_REMOVED lines=14> */
[----:B------:R-:W-:-:S05]  /*148c0*/  UMOV UR10, UR9 ;  /* 0x00000009000a7c82 */ /* 0x000fca0008000000 */
.L_x_2452:
        /* <DEDUP_REMOVED lines=14> */
[----:B------:R-:W-:Y:S04]  /*149b0*/  IMAD.U32 R9, RZ, RZ, UR22 ;  /* 0x00000016ff097e24 */ /* 0x000fe8000f8e00ff */
[----:B------:R-:W-:Y:S02]  /*149c0*/  MOV R5, UR11 ;  /* 0x0000000b00057c02 */ /* 0x000fe40008000f00 */
[----:B------:R-:W-:Y:S02]  /*149d0*/  IABS R9, R9 ;  /* 0x0000000900097213 */ /* 0x000fe40000000000 */
        /* <DEDUP_REMOVED lines=27> */
[C---:B------:R-:W-:Y:S02]  /*14b90*/  LOP3.LUT R2, R0.reuse, UR11, RZ, 0x3c, !PT ;  /* 0x0000000b00027c12 */ /* 0x040fe4000f8e3cff */
        /* <DEDUP_REMOVED lines=17> */
[----:B------:R5:W3:Y:S02]  /*14cb0*/  LDG.E R8, desc[UR20][R8.64] ;  /* 0x0000001408087981 */ /* 0x000ae4000c1e1900 */
[C---:B------:R-:W-:Y:S01]  /*14cc0*/  IMAD R0, R12.reuse, UR10, RZ ;  /* 0x0000000a0c007c24 */ /* 0x040fe2000f8e02ff */
[----:B-----5:R-:W-:Y:S01]  /*14cd0*/  SHF.R.S32.HI R9, RZ, 0x1f, R12 ;  /* 0x0000001fff097819 */ /* 0x020fe2000001140c */
[----:B------:R-:W-:Y:S04]  /*14ce0*/  IMAD.WIDE.U32 R12, R12, UR8, RZ ;  /* 0x000000080c0c7c25 */ /* 0x000fe8000f8e00ff */
[----:B------:R-:W-:Y:S05]  /*14cf0*/  IMAD R0, R9, UR8, R0 ;  /* 0x0000000809007c24 */ /* 0x000fea000f8e0200 */
[----:B------:R-:W-:Y:S01]  /*14d00*/  IADD3 R13, R13, R0, RZ ;  /* 0x000000000d0d7210 */ /* 0x000fe20007ffe0ff */
[----:B---3--:R-:W-:Y:S04]  /*14d10*/  IMAD.IADD R2, R2, 0x1, -R8 ;  /* 0x0000000102027824 */ /* 0x008fe800078e0a08 */
[-C--:B----4-:R-:W-:Y:S01]  /*14d20*/  IMAD.WIDE.U32 R12, R2, R4.reuse, R12 ;  /* 0x00000004020c7225 */ /* 0x090fe200078e000c */
[----:B------:R-:W-:Y:S05]  /*14d30*/  SHF.R.S32.HI R8, RZ, 0x1f, R2 ;  /* 0x0000001fff087819 */ /* 0x000fea0000011402 */
[----:B------:R-:W-:Y:S04]  /*14d40*/  IMAD R8, R8, R4, RZ ;  /* 0x0000000408087224 */ /* 0x000fe800078e02ff */
[----:B------:R-:W-:Y:S02]  /*14d50*/  IMAD R8, R2, R5, R8 ;  /* 0x0000000502087224 */ /* 0x000fe400078e0208 */
[----:B------:R-:W-:Y:S03]  /*14d60*/  IMAD.MOV.U32 R2, RZ, RZ, R12 ;  /* 0x000000ffff027224 */ /* 0x000fe600078e000c */
[----:B------:R-:W-:Y:S07]  /*14d70*/  IADD3 R0, R13, R8, RZ ;  /* 0x000000080d007210 */ /* 0x000fee0007ffe0ff */
.L_x_2449:
[CC--:B------:R-:W-:Y:S01]  /*14d80*/  LEA R212, P2, R2.reuse, R173.reuse, 0x1 ;  /* 0x000000ad02d47211 */ /* 0x0c0fe200078408ff */
[----:B------:R-:W-:Y:S01]  /*14d90*/  @P0 STS.128 [R241+0xa000], RZ ;  /* 0x00a000fff1000388 */ /* 0x000fe20000000c00 */
[C---:B------:R-:W-:Y:S01]  /*14da0*/  @!P0 IADD3 R13, P1, R2.reuse, UR25, RZ ;  /* 0x00000019020d8c10 */ /* 0x040fe2000ff3e0ff */
[----:B------:R-:W3:Y:S01]  /*14db0*/  @!P0 LDC.64 R8, c[0x0][0x250] ;  /* 0x00009400ff088b82 */ /* 0x000ee20000000a00 */
[-C--:B------:R-:W-:Y:S01]  /*14dc0*/  LEA.HI.X R213, R2, R172.reuse, R0, 0x1, P2 ;  /* 0x000000ac02d57211 */ /* 0x080fe200010f0c00 */
[----:B------:R-:W-:Y:S01]  /*14dd0*/  @!P0 IMAD.MOV.U32 R18, RZ, RZ, R2 ;  /* 0x000000ffff128224 */ /* 0x000fe200078e0002 */
[----:B------:R-:W-:Y:S01]  /*14de0*/  @!P0 IADD3.X R12, R0, UR24, RZ, P1, !PT ;  /* 0x00000018000c8c10 */ /* 0x000fe20008ffe4ff */
[----:B------:R-:W-:Y:S01]  /*14df0*/  @!P0 IMAD.MOV.U32 R19, RZ, RZ, R0 ;  /* 0x000000ffff138224 */ /* 0x000fe200078e0000 */
[-C--:B------:R-:W-:Y:S01]  /*14e00*/  @!P0 LEA R16, P1, R13, R173.reuse, 0x1 ;  /* 0x000000ad0d108211 */ /* 0x080fe200078208ff */
[----:B------:R-:W-:Y:S01]  /*14e10*/  @!PT LDS RZ, [RZ] ;  /* 0x00000000fffff984 */ /* 0x000fe20000000800 */
[----:B------:R-:W-:Y:S01]  /*14e20*/  @!PT LDS RZ, [RZ] ;  /* 0x00000000fffff984 */ /* 0x000fe20000000800 */
[----:B------:R-:W-:Y:S01]  /*14e30*/  @!PT LDS RZ, [RZ] ;  /* 0x00000000fffff984 */ /* 0x000fe20000000800 */
[----:B------:R-:W-:Y:S01]  /*14e40*/  @!P0 LDGSTS.E.BYPASS.LTC128B.128 [R241+0xa000], desc[UR20][R212.64] ;  /* 0x0a000000d4f18fae */ /* 0x000fe2000b901d54 */
[----:B--2---:R-:W-:Y:S01]  /*14e50*/  @!P0 IMAD R11, R11, 0x30, RZ ;  /* 0x000000300b0b8824 */ /* 0x004fe200078e02ff */
[----:B------:R-:W2:Y:S01]  /*14e60*/  @!P0 LDC.64 R4, c[0x0][0x250] ;  /* 0x00009400ff048b82 */ /* 0x000ea20000000a00 */
[----:B------:R-:W-:Y:S01]  /*14e70*/  @!P0 LEA.HI.X R17, R13, R172, R12, 0x1, P1 ;  /* 0x000000ac0d118211 */ /* 0x000fe200008f0c0c */
[----:B------:R-:W-:Y:S01]  /*14e80*/  @P0 STS.128 [R241+0xa800], RZ ;  /* 0x00a800fff1000388 */ /* 0x000fe20000000c00 */
[----:B-1----:R-:W-:Y:S01]  /*14e90*/  @!P0 LEA R12, P1, R6, R2, 0x5 ;  /* 0x00000002060c8211 */ /* 0x002fe200078228ff */
[----:B------:R-:W-:Y:S01]  /*14ea0*/  @!P0 IMAD.WIDE.U32 R18, R10, 0x30, R18 ;  /* 0x000000300a128825 */ /* 0x000fe200078e0012 */
[----:B------:R-:W-:Y:S01]  /*14eb0*/  UISETP.GE.AND UP0, UPT, UR15, 0x2, UPT ;  /* 0x000000020f00788c */ /* 0x000fe2000bf06270 */
[----:B------:R-:W-:Y:S01]  /*14ec0*/  @!PT LDS RZ, [RZ] ;  /* 0x00000000fffff984 */ /* 0x000fe20000000800 */
[----:B------:R-:W-:Y:S01]  /*14ed0*/  @!PT LDS RZ, [RZ] ;  /* 0x00000000fffff984 */ /* 0x000fe20000000800 */
[----:B------:R-:W-:Y:S01]  /*14ee0*/  @!PT LDS RZ, [RZ] ;  /* 0x00000000fffff984 */ /* 0x000fe20000000800 */
[----:B------:R1:W-:Y:S01]  /*14ef0*/  @!P0 LDGSTS.E.BYPASS.LTC128B.128 [R241+0xa800], desc[UR20][R16.64] ;  /* 0x0a80000010f18fae */ /* 0x0003e2000b901d54 */
[----:B------:R-:W-:Y:S01]  /*14f00*/  @!P0 LEA.HI.X R7, R6, R0, R7, 0x5, P1 ;  /* 0x0000000006078211 */ /* 0x000fe200008f2c07 */
[----:B------:R-:W-:Y:S01]  /*14f10*/  @!P0 IMAD.IADD R10, R11, 0x1, R19 ;  /* 0x000000010b0a8824 */ /* 0x000fe200078e0213 */
[CC--:B------:R-:W-:Y:S01]  /*14f20*/  @!P0 LEA R14, P1, R12.reuse, R173.reuse, 0x1 ;  /* 0x000000ad0c0e8211 */ /* 0x0c0fe200078208ff */
[----:B------:R-:W-:Y:S03]  /*14f30*/  @P0 STS.128 [R241+0xb000], RZ ;  /* 0x00b000fff1000388 */ /* 0x000fe60000000c00 */
[----:B------:R-:W-:Y:S02]  /*14f40*/  @!P0 LEA.HI.X R15, R12, R172, R7, 0x1, P1 ;  /* 0x000000ac0c0f8211 */ /* 0x000fe400008f0c07 */
[----:B------:R-:W4:Y:S03]  /*14f50*/  @!P0 LDC.64 R6, c[0x0][0x250] ;  /* 0x00009400ff068b82 */ /* 0x000f260000000a00 */
[----:B------:R-:W-:Y:S01]  /*14f60*/  @!PT LDS RZ, [RZ] ;  /* 0x00000000fffff984 */ /* 0x000fe20000000800 */
[----:B------:R-:W-:Y:S01]  /*14f70*/  @!PT LDS RZ, [RZ] ;  /* 0x00000000fffff984 */ /* 0x000fe20000000800 */
[----:B------:R-:W-:Y:S01]  /*14f80*/  @!PT LDS RZ, [RZ] ;  /* 0x00000000fffff984 */ /* 0x000fe20000000800 */
[----:B------:R5:W-:Y:S04]  /*14f90*/  @!P0 LDGSTS.E.BYPASS.LTC128B.128 [R241+0xb000], desc[UR20][R14.64] ;  /* 0x0b0000000ef18fae */ /* 0x000be8000b901d54 */
[----:B------:R-:W-:Y:S01]  /*14fa0*/  @P0 STS.128 [R241+0xb800], RZ ;  /* 0x00b800fff1000388 */ /* 0x000fe20000000c00 */
[----:B-1----:R-:W-:Y:S01]  /*14fb0*/  @!P0 MOV R17, R0 ;  /* 0x0000000000118202 */ /* 0x002fe20000000f00 */
[----:B------:R-:W-:Y:S02]  /*14fc0*/  @!P0 IMAD.MOV.U32 R16, RZ, RZ, R2 ;  /* 0x000000ffff108224 */ /* 0x000fe400078e0002 */
[----:B----4-:R-:W-:Y:S01]  /*14fd0*/  @!P0 IMAD R7, R7, 0x60, RZ ;  /* 0x0000006007078824 */ /* 0x010fe200078e02ff */
[----:B---3--:R-:W-:Y:S01]  /*14fe0*/  @!P0 LEA R13, P1, R8, R2, 0x6 ;  /* 0x00000002080d8211 */ /* 0x008fe200078230ff */
[----:B--2---:R-:W-:Y:S02]  /*14ff0*/  @!P0 IMAD R12, R5, 0x50, RZ ;  /* 0x00000050050c8824 */ /* 0x004fe400078e02ff */
[----:B------:R-:W-:Y:S01]  /*15000*/  @!P0 IMAD.WIDE.U32 R16, R4, 0x50, R16 ;  /* 0x0000005004108825 */ /* 0x000fe200078e0010 */
[----:B------:R-:W-:Y:S01]  /*15010*/  @!P0 LEA.HI.X R9, R8, R0, R9, 0x6, P1 ;  /* 0x0000000008098211 */ /* 0x000fe200008f3409 */
[----:B------:R-:W1:Y:S01]  /*15020*/  @!P0 LDC.64 R4, c[0x0][0x250] ;  /* 0x00009400ff048b82 */ /* 0x000e620000000a00 */
[-C--:B-----5:R-:W-:Y:S01]  /*15030*/  @!P0 LEA R14, P2, R18, R173.reuse, 0x1 ;  /* 0x000000ad120e8211 */ /* 0x0a0fe200078408ff */
[----:B------:R-:W-:Y:S01]  /*15040*/  @!P0 IMAD.IADD R12, R12, 0x1, R17 ;  /* 0x000000010c0c8824 */ /* 0x000fe200078e0211 */
[-C--:B------:R-:W-:Y:S02]  /*15050*/  @!P0 LEA R20, P1, R16, R173.reuse, 0x1 ;  /* 0x000000ad10148211 */ /* 0x080fe400078208ff */
[-C--:B------:R-:W-:Y:S02]  /*15060*/  @!P0 LEA.HI.X R15, R18, R172.reuse, R10, 0x1, P2 ;  /* 0x000000ac120f8211 */ /* 0x080fe400010f0c0a */
[CC--:B------:R-:W-:Y:S01]  /*15070*/  @!P0 LEA R18, P2, R13.reuse, R173.reuse, 0x1 ;  /* 0x000000ad0d128211 */ /* 0x0c0fe200078408ff */
[----:B------:R-:W2:Y:S01]  /*15080*/  @!P0 LDC.64 R10, c[0x0][0x250] ;  /* 0x00009400ff0a8b82 */ /* 0x000ea20000000a00 */
[-C--:B------:R-:W-:Y:S01]  /*15090*/  @!P0 LEA.HI.X R21, R16, R172.reuse, R12, 0x1, P1 ;  /* 0x000000ac10158211 */ /* 0x080fe200008f0c0c */
[----:B------:R-:W-:Y:S01]  /*150a0*/  @!PT LDS RZ, [RZ] ;  /* 0x00000000fffff984 */ /* 0x000fe20000000800 */
[----:B------:R-:W-:Y:S01]  /*150b0*/  @!PT LDS RZ, [RZ] ;  /* 0x00000000fffff984 */ /* 0x000fe20000000800 */
[----:B------:R-:W-:Y:S01]  /*150c0*/  @!PT LDS RZ, [RZ] ;  /* 0x00000000fffff984 */ /* 0x000fe20000000800 */
[----:B------:R-:W-:Y:S01]  /*150d0*/  @!P0 LDGSTS.E.BYPASS.LTC128B.128 [R241+0xb800], desc[UR20][R14.64] ;  /* 0x0b8000000ef18fae */ /* 0x000fe2000b901d54 */
[----:B------:R-:W-:Y:S01]  /*150e0*/  @!P0 LEA.HI.X R19, R13, R172, R9, 0x1, P2 ;  /* 0x000000ac0d138211 */ /* 0x000fe200010f0c09 */
[----:B------:R-:W-:Y:S01]  /*150f0*/  @!P0 IMAD.MOV.U32 R13, RZ, RZ, R0 ;  /* 0x000000ffff0d8224 */ /* 0x000fe200078e0000 */
[----:B------:R-:W-:Y:S01]  /*15100*/  @!P0 MOV R12, R2 ;  /* 0x00000002000c8202 */ /* 0x000fe20000000f00 */
[----:B------:R-:W-:Y:S02]  /*15110*/  @P0 STS.128 [R241+0xc000], RZ ;  /* 0x00c000fff1000388 */ /* 0x000fe40000000c00 */
[----:B------:R-:W3:Y:S02]  /*15120*/  @!P0 LDC.64 R8, c[0x0][0x250] ;  /* 0x00009400ff088b82 */ /* 0x000ee40000000a00 */
[----:B------:R-:W-:Y:S01]  /*15130*/  @!PT LDS RZ, [RZ] ;  /* 0x00000000fffff984 */ /* 0x000fe20000000800 */
[----:B------:R-:W-:Y:S01]  /*15140*/  @!PT LDS RZ, [RZ] ;  /* 0x00000000fffff984 */ /* 0x000fe20000000800 */
[----:B------:R-:W-:Y:S01]  /*15150*/  @!PT LDS RZ, [RZ] ;  /* 0x00000000fffff984 */ /* 0x000fe20000000800 */
[----:B------:R4:W-:Y:S01]  /*15160*/  @!P0 LDGSTS.E.BYPASS.LTC128B.128 [R241+0xc000], desc[UR20][R18.64] ;  /* 0x0c00000012f18fae */ /* 0x0009e2000b901d54 */
[----:B------:R-:W-:Y:S03]  /*15170*/  @!P0 IMAD.WIDE.U32 R12, R6, 0x60, R12 ;  /* 0x00000060060c8825 */ /* 0x000fe600078e000c */
[----:B------:R-:W-:Y:S01]  /*15180*/  @P0 STS.128 [R241+0xc800], RZ ;  /* 0x00c800fff1000388 */ /* 0x000fe20000000c00 */
[----:B------:R-:W-:Y:S01]  /*15190*/  @!P0 IMAD.IADD R7, R7, 0x1, R13 ;  /* 0x0000000107078824 */ /* 0x000fe200078e020d */
[CC--:B------:R-:W-:Y:S01]  /*151a0*/  @!P0 LEA R16, P1, R12.reuse, R173.reuse, 0x1 ;  /* 0x000000ad0c108211 */ /* 0x0c0fe200078208ff */
[----:B-1----:R-:W-:Y:S01]  /*151b0*/  @!P0 IMAD R13, R5, 0x70, RZ ;  /* 0x00000070050d8824 */ /* 0x002fe200078e02ff */
[----:B------:R-:W-:Y:S01]  /*151c0*/  @!PT LDS RZ, [RZ] ;  /* 0x00000000fffff984 */ /* 0x000fe20000000800 */
[----:B------:R-:W-:Y:S01]  /*151d0*/  @!PT LDS RZ, [RZ] ;  /* 0x00000000fffff984 */ /* 0x000fe20000000800 */
[----:B------:R-:W-:Y:S01]  /*151e0*/  @!PT LDS RZ, [RZ] ;  /* 0x00000000fffff984 */ /* 0x000fe20000000800 */
[----:B------:R1:W-:Y:S02]  /*151f0*/  @!P0 LDGSTS.E.BYPASS.LTC128B.128 [R241+0xc800], desc[UR20][R20.64] ;  /* 0x0c80000014f18fae */ /* 0x0003e4000b901d54 */
[----:B------:R-:W-:Y:S02]  /*15200*/  @!P0 LEA.HI.X R17, R12, R172, R7, 0x1, P1 ;  /* 0x000000ac0c118211 */ /* 0x000fe400008f0c07 */
[----:B------:R-:W-:Y:S01]  /*15210*/  @P0 STS.128 [R241+0xd000], RZ ;  /* 0x00d000fff1000388 */ /* 0x000fe20000000c00 */
[----:B------:R-:W5:Y:S01]  /*15220*/  @!P0 LDC.64 R6, c[0x0][0x250] ;  /* 0x00009400ff068b82 */ /* 0x000f620000000a00 */
[-C--:B--2---:R-:W-:Y:S02]  /*15230*/  @!P0 LEA R12, P1, R10, R2.reuse, 0x7 ;  /* 0x000000020a0c8211 */ /* 0x084fe400078238ff */
[----:B------:R-:W-:Y:S01]  /*15240*/  @!PT LDS RZ, [RZ] ;  /* 0x00000000fffff984 */ /* 0x000fe20000000800 */
[----:B------:R-:W-:Y:S01]  /*15250*/  @!PT LDS RZ, [RZ] ;  /* 0x00000000fffff984 */ /* 0x000fe20000000800 */
[----:B------:R-:W-:Y:S01]  /*15260*/  @!PT LDS RZ, [RZ] ;  /* 0x00000000fffff984 */ /* 0x000fe20000000800 */
[----:B------:R2:W-:Y:S04]  /*15270*/  @!P0 LDGSTS.E.BYPASS.LTC128B.128 [R241+0xd000], desc[UR20][R16.64] ;  /* 0x0d00000010f18fae */ /* 0x0005e8000b901d54 */
[----:B------:R-:W-:Y:S01]  /*15280*/  @P0 STS.128 [R241+0xd800], RZ ;  /* 0x00d800fff1000388 */ /* 0x000fe20000000c00 */
[----:B---3--:R-:W-:Y:S01]  /*15290*/  @!P0 IMAD R9, R9, 0x90, RZ ;  /* 0x0000009009098824 */ /* 0x008fe200078e02ff */
[----:B----4-:R-:W-:Y:S01]  /*152a0*/  @!P0 MOV R18, R2 ;  /* 0x0000000200128202 */ /* 0x010fe20000000f00 */
[----:B------:R-:W-:Y:S04]  /*152b0*/  @!P0 IMAD.MOV.U32 R19, RZ, RZ, R0 ;  /* 0x000000ffff138224 */ /* 0x000fe800078e0000 */
[----:B------:R-:W-:Y:S02]  /*152c0*/  @!P0 IMAD.WIDE.U32 R18, R4, 0x70, R18 ;  /* 0x0000007004128825 */ /* 0x000fe400078e0012 */
[----:B------:R-:W3:Y:S02]  /*152d0*/  @!P0 LDC.64 R4, c[0x0][0x250] ;  /* 0x00009400ff048b82 */ /* 0x000ee40000000a00 */
[----:B------:R-:W-:Y:S01]  /*152e0*/  @!P0 IMAD.IADD R13, R13, 0x1, R19 ;  /* 0x000000010d0d8824 */ /* 0x000fe200078e0213 */
[CC--:B------:R-:W-:Y:S01]  /*152f0*/  @!P0 LEA R14, P2, R18.reuse, R173.reuse, 0x1 ;  /* 0x000000ad120e8211 */ /* 0x0c0fe200078408ff */
[----:B------:R-:W-:Y:S02]  /*15300*/  @!P0 IMAD.MOV.U32 R19, RZ, RZ, R0 ;  /* 0x000000ffff138224 */ /* 0x000fe400078e0000 */
[----:B-1----:R-:W-:Y:S01]  /*15310*/  @!P0 IMAD.MOV.U32 R20, RZ, RZ, R2 ;  /* 0x000000ffff148224 */ /* 0x002fe200078e0002 */
[----:B------:R-:W-:Y:S01]  /*15320*/  @!P0 LEA.HI.X R15, R18, R172, R13, 0x1, P2 ;  /* 0x000000ac120f8211 */ /* 0x000fe200010f0c0d */
[----:B------:R-:W-:Y:S01]  /*15330*/  @!P0 IMAD.MOV.U32 R21, RZ, RZ, R0 ;  /* 0x000000ffff158224 */ /* 0x000fe200078e0000 */
[----:B------:R-:W-:Y:S02]  /*15340*/  @!P0 LEA.HI.X R13, R10, R0, R11, 0x7, P1 ;  /* 0x000000000a0d8211 */ /* 0x000fe400008f3c0b */
[CC--:B--2---:R-:W-:Y:S01]  /*15350*/  @!P0 LEA R16, P1, R12.reuse, R173.reuse, 0x1 ;  /* 0x000000ad0c108211 */ /* 0x0c4fe200078208ff */
[----:B------:R-:W-:Y:S01]  /*15360*/  @!PT LDS RZ, [RZ] ;  /* 0x00000000fffff984 */ /* 0x000fe20000000800 */
[----:B------:R-:W-:Y:S01]  /*15370*/  @!PT LDS RZ, [RZ] ;  /* 0x00000000fffff984 */ /* 0x000fe20000000800 */
[----:B------:R-:W-:Y:S01]  /*15380*/  @!PT LDS RZ, [RZ] ;  /* 0x00000000fffff984 */ /* 0x000fe20000000800 */
[----:B------:R1:W-:Y:S01]  /*15390*/  @!P0 LDGSTS.E.BYPASS.LTC128B.128 [R241+0xd800], desc[UR20][R14.64] ;  /* 0x0d8000000ef18fae */ /* 0x0003e2000b901d54 */
[----:B------:R-:W-:Y:S01]  /*153a0*/  @!P0 MOV R18, R2 ;  /* 0x0000000200128202 */ /* 0x000fe20000000f00 */
[----:B------:R-:W2:Y:S01]  /*153b0*/  @!P0 LDC.64 R10, c[0x0][0x250] ;  /* 0x00009400ff0a8b82 */ /* 0x000ea20000000a00 */
[----:B------:R-:W-:Y:S01]  /*153c0*/  @!P0 LEA.HI.X R17, R12, R172, R13, 0x1, P1 ;  /* 0x000000ac0c118211 */ /* 0x000fe200008f0c0d */
[----:B------:R-:W-:Y:S01]  /*153d0*/  @P0 STS.128 [R241+0xe000], RZ ;  /* 0x00e000fff1000388 */ /* 0x000fe20000000c00 */
[----:B-----5:R-:W-:Y:S02]  /*153e0*/  @!P0 IMAD R12, R7, 0xa0, RZ ;  /* 0x000000a0070c8824 */ /* 0x020fe400078e02ff */
[----:B------:R-:W-:Y:S01]  /*153f0*/  @!P0 IMAD.WIDE.U32 R18, R8, 0x90, R18 ;  /* 0x0000009008128825 */ /* 0x000fe200078e0012 */
[----:B------:R-:W-:Y:S01]  /*15400*/  @!PT LDS RZ, [RZ] ;  /* 0x00000000fffff984 */ /* 0x000fe20000000800 */
[----:B------:R-:W-:Y:S01]  /*15410*/  @!PT LDS RZ, [RZ] ;  /* 0x00000000fffff984 */ /* 0x000fe20000000800 */
[----:B------:R-:W-:Y:S01]  /*15420*/  @!PT LDS RZ, [RZ] ;  /* 0x00000000fffff984 */ /* 0x000fe20000000800 */
[----:B------:R4:W-:Y:S03]  /*15430*/  @!P0 LDGSTS.E.BYPASS.LTC128B.128 [R241+0xe000], desc[UR20][R16.64] ;  /* 0x0e00000010f18fae */ /* 0x0009e6000b901d54 */
[----:B------:R-:W-:Y:S01]  /*15440*/  @!P0 IMAD.IADD R9, R9, 0x1, R19 ;  /* 0x0000000109098824 */ /* 0x000fe200078e0213 */
[----:B------:R-:W-:Y:S01]  /*15450*/  @P0 STS.128 [R241+0xe800], RZ ;  /* 0x00e800fff1000388 */ /* 0x000fe20000000c00 */
[----:B------:R-:W-:Y:S01]  /*15460*/  @!P0 MOV R19, R0 ;  /* 0x0000000000138202 */ /* 0x000fe20000000f00 */
[----:B---3--:R-:W-:Y:S02]  /*15470*/  @!P0 IMAD R13, R5, 0xb0, RZ ;  /* 0x000000b0050d8824 */ /* 0x008fe400078e02ff */
[----:B--2---:R-:W-:Y:S01]  /*15480*/  @!P0 IMAD.WIDE.U32 R20, R10, 0xc0, R20 ;  /* 0x000000c00a148825 */ /* 0x004fe200078e0014 */
[CC--:B-1----:R-:W-:Y:S03]  /*15490*/  @!P0 LEA R14, P1, R18.reuse, R173.reuse, 0x1 ;  /* 0x000000ad120e8211 */ /* 0x0c2fe600078208ff */
[----:B------:R-:W-:Y:S01]  /*154a0*/  @!P0 IMAD R11, R11, 0xc0, RZ ;  /* 0x000000c00b0b8824 */ /* 0x000fe200078e02ff */
[----:B------:R-:W-:Y:S01]  /*154b0*/  @!P0 LEA.HI.X R15, R18, R172, R9, 0x1, P1 ;  /* 0x000000ac120f8211 */ /* 0x000fe200008f0c09 */
[----:B------:R-:W-:Y:S01]  /*154c0*/  @!P0 IMAD.MOV.U32 R18, RZ, RZ, R2 ;  /* 0x000000ffff128224 */ /* 0x000fe200078e0002 */
[----:B------:R-:W1:Y:S01]  /*154d0*/  @!P0 LDC.64 R8, c[0x0][0x250] ;  /* 0x00009400ff088b82 */ /* 0x000e620000000a00 */
[----:B------:R-:W-:Y:S01]  /*154e0*/  @!P0 IMAD.IADD R11, R11, 0x1, R21 ;  /* 0x000000010b0b8824 */ /* 0x000fe200078e0215 */
[----:B----4-:R-:W-:Y:S01]  /*154f0*/  @!P0 MOV R16, R2 ;  /* 0x0000000200108202 */ /* 0x010fe20000000f00 */
[----:B------:R-:W-:Y:S01]  /*15500*/  @!PT LDS RZ, [RZ] ;  /* 0x00000000fffff984 */ /* 0x000fe20000000800 */
[----:B------:R-:W-:Y:S01]  /*15510*/  @!PT LDS RZ, [RZ] ;  /* 0x00000000fffff984 */ /* 0x000fe20000000800 */
[----:B------:R-:W-:Y:S01]  /*15520*/  @!PT LDS RZ, [RZ] ;  /* 0x00000000fffff984 */ /* 0x000fe20000000800 */
[----:B------:R2:W-:Y:S01]  /*15530*/  @!P0 LDGSTS.E.BYPASS.LTC128B.128 [R241+0xe800], desc[UR20][R14.64] ;  /* 0x0e8000000ef18fae */ /* 0x0005e2000b901d54 */
[----:B------:R-:W-:Y:S02]  /*15540*/  @!P0 IMAD.MOV.U32 R17, RZ, RZ, R0 ;  /* 0x000000ffff118224 */ /* 0x000fe400078e0000 */
[----:B------:R-:W-:Y:S01]  /*15550*/  @!P0 IMAD.WIDE.U32 R18, R4, 0xb0, R18 ;  /* 0x000000b004128825 */ /* 0x000fe200078e0012 */
[----:B------:R-:W-:Y:S01]  /*15560*/  @P0 STS.128 [R241+0xf000], RZ ;  /* 0x00f000fff1000388 */ /* 0x000fe20000000c00 */
[----:B------:R-:W3:Y:S02]  /*15570*/  @!P0 LDC.64 R4, c[0x0][0x250] ;  /* 0x00009400ff048b82 */ /* 0x000ee40000000a00 */
[----:B------:R-:W-:Y:S04]  /*15580*/  @!P0 IMAD.WIDE.U32 R16, R6, 0xa0, R16 ;  /* 0x000000a006108825 */ /* 0x000fe800078e0010 */
[----:B------:R-:W-:Y:S01]  /*15590*/  @!P0 IMAD.IADD R13, R13, 0x1, R19 ;  /* 0x000000010d0d8824 */ /* 0x000fe200078e0213 */
[----:B------:R-:W-:Y:S01]  /*155a0*/  @!P0 LEA R22, P1, R16, R173, 0x1 ;  /* 0x000000ad10168211 */ /* 0x000fe200078208ff */
[----:B------:R-:W4:Y:S01]  /*155b0*/  @!P0 LDC.64 R6, c[0x0][0x250] ;  /* 0x00009400ff068b82 */ /* 0x000f220000000a00 */
[----:B------:R-:W-:Y:S01]  /*155c0*/  @!P0 IADD3 R12, R12, R17, RZ ;  /* 0x000000110c0c8210 */ /* 0x000fe20007ffe0ff */
[----:B------:R-:W-:Y:S01]  /*155d0*/  @!P0 IMAD.MOV.U32 R19, RZ, RZ, R0 ;  /* 0x000000ffff138224 */ /* 0x000fe200078e0000 */
[----:B------:R-:W-:Y:S02]  /*155e0*/  @!P0 MOV R17, R0 ;  /* 0x0000000000118202 */ /* 0x000fe40000000f00 */
[-C--:B------:R-:W-:Y:S01]  /*155f0*/  @!P0 LEA.HI.X R23, R16, R172.reuse, R12, 0x1, P1 ;  /* 0x000000ac10178211 */ /* 0x080fe200008f0c0c */
[--C-:B------:R-:W-:Y:S01]  /*15600*/  @!P0 IMAD.MOV.U32 R16, RZ, RZ, R2.reuse ;  /* 0x000000ffff108224 */ /* 0x100fe200078e0002 */
[-C--:B------:R-:W-:Y:S01]  /*15610*/  @!P0 LEA R12, P2, R18, R173.reuse, 0x1 ;  /* 0x000000ad120c8211 */ /* 0x080fe200078408ff */
[----:B-1----:R-:W-:Y:S01]  /*15620*/  @!P0 IMAD R9, R9, 0xd0, RZ ;  /* 0x000000d009098824 */ /* 0x002fe200078e02ff */
[-C--:B------:R-:W-:Y:S01]  /*15630*/  @!P0 LEA R10, P1, R20, R173.reuse, 0x1 ;  /* 0x000000ad140a8211 */ /* 0x080fe200078208ff */
[----:B------:R-:W-:Y:S01]  /*15640*/  @!PT LDS RZ, [RZ] ;  /* 0x00000000fffff984 */ /* 0x000fe20000000800 */
[----:B------:R-:W-:Y:S01]  /*15650*/  @!PT LDS RZ, [RZ] ;  /* 0x00000000fffff984 */ /* 0x000fe20000000800 */
[----:B------:R-:W-:Y:S01]  /*15660*/  @!PT LDS RZ, [RZ] ;  /* 0x00000000fffff984 */ /* 0x000fe20000000800 */
[----:B------:R-:W-:Y:S01]  /*15670*/  @!P0 LDGSTS.E.BYPASS.LTC128B.128 [R241+0xf000], desc[UR20][R22.64] ;  /* 0x0f00000016f18fae */ /* 0x000fe2000b901d54 */
[-C--:B------:R-:W-:Y:S01]  /*15680*/  @!P0 LEA.HI.X R13, R18, R172.reuse, R13, 0x1, P2 ;  /* 0x000000ac120d8211 */ /* 0x080fe200010f0c0d */
[----:B------:R-:W-:Y:S01]  /*15690*/  @!P0 IMAD.MOV.U32 R18, RZ, RZ, R2 ;  /* 0x000000ffff128224 */ /* 0x000fe200078e0002 */
[----:B------:R-:W-:Y:S01]  /*156a0*/  @!P0 LEA.HI.X R11, R20, R172, R11, 0x1, P1 ;  /* 0x000000ac140b8211 */ /* 0x000fe200008f0c0b */
[----:B------:R-:W-:Y:S01]  /*156b0*/  @P0 STS.128 [R241+0xf800], RZ ;  /* 0x00f800fff1000388 */ /* 0x000fe20000000c00 */
[----:B--2---:R-:W-:Y:S01]  /*156c0*/  @!P0 MOV R14, R2 ;  /* 0x00000002000e8202 */ /* 0x004fe20000000f00 */
[----:B------:R-:W-:Y:S02]  /*156d0*/  @!P0 IMAD.MOV.U32 R15, RZ, RZ, R0 ;  /* 0x000000ffff0f8224 */ /* 0x000fe400078e0000 */
[----:B------:R-:W-:Y:S01]  /*156e0*/  @!PT LDS RZ, [RZ] ;  /* 0x00000000fffff984 */ /* 0x000fe20000000800 */
[----:B------:R-:W-:Y:S01]  /*156f0*/  @!PT LDS RZ, [RZ] ;  /* 0x00000000fffff984 */ /* 0x000fe20000000800 */
[----:B------:R-:W-:Y:S01]  /*15700*/  @!PT LDS RZ, [RZ] ;  /* 0x00000000fffff984 */ /* 0x000fe20000000800 */
[----:B------:R-:W-:Y:S01]  /*15710*/  @!P0 LDGSTS.E.BYPASS.LTC128B.128 [R241+0xf800], desc[UR20][R12.64] ;  /* 0x0f8000000cf18fae */ /* 0x000fe2000b901d54 */
[----:B---3--:R-:W-:Y:S03]  /*15720*/  @!P0 IMAD.WIDE.U32 R18, R4, 0xf0, R18 ;  /* 0x000000f004128825 */ /* 0x008fe600078e0012 */
[----:B------:R-:W-:Y:S01]  /*15730*/  @P0 STS.128 [R241+0x10000], RZ ;  /* 0x010000fff1000388 */ /* 0x000fe20000000c00 */
[----:B------:R-:W-:Y:S01]  /*15740*/  @!P0 IMAD.WIDE.U32 R14, R8, 0xd0, R14 ;  /* 0x000000d0080e8825 */ /* 0x000fe200078e000e */
[-C--:B------:R-:W-:Y:S02]  /*15750*/  @!P0 LEA R4, P1, R18, R173.reuse, 0x1 ;  /* 0x000000ad12048211 */ /* 0x080fe400078208ff */
[----:B------:R-:W-:Y:S01]  /*15760*/  @!PT LDS RZ, [RZ] ;  /* 0x00000000fffff984 */ /* 0x000fe20000000800 */
[----:B------:R-:W-:Y:S01]  /*15770*/  @!PT LDS RZ, [RZ] ;  /* 0x00000000fffff984 */ /* 0x000fe20000000800 */
[----:B------:R-:W-:Y:S01]  /*15780*/  @!PT LDS RZ, [RZ] ;  /* 0x00000000fffff984 */ /* 0x000fe20000000800 */
[----:B------:R-:W-:Y:S01]  /*15790*/  @!P0 LDGSTS.E.BYPASS.LTC128B.128 [R241+0x10000], desc[UR20][R10.64] ;  /* 0x100000000af18fae */ /* 0x000fe2000b901d54 */
[----:B----4-:R-:W-:Y:S01]  /*157a0*/  @!P0 IMAD.WIDE.U32 R16, R6, 0xe0, R16 ;  /* 0x000000e006108825 */ /* 0x010fe200078e0010 */
[----:B------:R-:W-:Y:S02]  /*157b0*/  @!P0 LEA R8, P3, R14, R173, 0x1 ;  /* 0x000000ad0e088211 */ /* 0x000fe400078608ff */
[----:B------:R-:W-:Y:S01]  /*157c0*/  @!P0 IADD3 R9, R9, R15, RZ ;  /* 0x0000000f09098210 */ /* 0x000fe20007ffe0ff */
[----:B------:R-:W-:Y:S01]  /*157d0*/  @P0 STS.128 [R241+0x10800], RZ ;  /* 0x010800fff1000388 */ /* 0x000fe20000000c00 */
[----:B------:R-:W-:Y:S01]  /*157e0*/  @!P0 IMAD R7, R7, 0xe0, RZ ;  /* 0x000000e007078824 */ /* 0x000fe200078e02ff */
[----:B------:R-:W-:Y:S01]  /*157f0*/  @!P0 LEA R6, P2, R16, R173, 0x1 ;  /* 0x000000ad10068211 */ /* 0x000fe200078408ff */
[----:B------:R-:W-:Y:S01]  /*15800*/  @!P0 IMAD R5, R5, 0xf0, RZ ;  /* 0x000000f005058824 */ /* 0x000fe200078e02ff */
[-C--:B------:R-:W-:Y:S01]  /*15810*/  @!P0 LEA.HI.X R9, R14, R172.reuse, R9, 0x1, P3 ;  /* 0x000000ac0e098211 */ /* 0x080fe200018f0c09 */
[----:B------:R-:W-:Y:S02]  /*15820*/  @!P0 IMAD.IADD R7, R7, 0x1, R17 ;  /* 0x0000000107078824 */ /* 0x000fe400078e0211 */
[----:B------:R-:W-:Y:S02]  /*15830*/  @!P0 IMAD.IADD R5, R5, 0x1, R19 ;  /* 0x0000000105058824 */ /* 0x000fe400078e0213 */
[----:B------:R-:W-:Y:S01]  /*15840*/  @!PT LDS RZ, [RZ] ;  /* 0x00000000fffff984 */ /* 0x000fe20000000800 */
[----:B------:R-:W-:Y:S01]  /*15850*/  @!PT LDS RZ, [RZ] ;  /* 0x00000000fffff984 */ /* 0x000fe20000000800 */
[----:B------:R-:W-:Y:S01]  /*15860*/  @!PT LDS RZ, [RZ] ;  /* 0x00000000fffff984 */ /* 0x000fe20000000800 */
[----:B------:R1:W-:Y:S01]  /*15870*/  @!P0 LDGSTS.E.BYPASS.LTC128B.128 [R241+0x10800], desc[UR20][R8.64] ;  /* 0x1080000008f18fae */ /* 0x0003e2000b901d54 */
[-C--:B------:R-:W-:Y:S02]  /*15880*/  @!P0 LEA.HI.X R7, R16, R172.reuse, R7, 0x1, P2 ;  /* 0x000000ac10078211 */ /* 0x080fe400010f0c07 */
[----:B------:R-:W-:Y:S01]  /*15890*/  @!P0 LEA.HI.X R5, R18, R172, R5, 0x1, P1 ;  /* 0x000000ac12058211 */ /* 0x000fe200008f0c05 */
[----:B------:R-:W-:Y:S01]  /*158a0*/  @P0 STS.128 [R241+0x11000], RZ ;  /* 0x011000fff1000388 */ /* 0x000fe20000000c00 */
[----:B------:R-:W-:Y:S02]  /*158b0*/  LEA R172, R240, R238, 0x1 ;  /* 0x000000eef0ac7211 */ /* 0x000fe400078e08ff */
[----:B------:R-:W-:Y:S01]  /*158c0*/  PLOP3.LUT P1, PT, PT, PT, UP0, 0x80, 0x0 ;  /* 0x000000000000781c */ /* 0x000fe20003f2f008 */
        /* <DEDUP_REMOVED lines=10> */
[----:B------:R-:W-:Y:S04]  /*15970*/  LDSM.16.M88.4 R16, [R237+0x2800] ;  /* 0x00280000ed10783b */ /* 0x000fe80000000200 */
[----:B-1----:R-:W2:Y:S04]  /*15980*/  LDSM.16.M88.4 R8, [R237+0x2000] ;  /* 0x00200000ed08783b */ /* 0x002ea80000000200 */
        /* <DEDUP_REMOVED lines=33> */
[----:B------:R-:W-:Y:S03]  /*15ba0*/  LDSM.16.M88.4 R204, [R227] ;  /* 0x00000000e3cc783b */ /* 0x000fe60000000200 */
[C---:B-----5:R-:W-:Y:S01]  /*15bb0*/  HMMA.16816.F32.BF16 R44, R128.reuse, R48, RZ ;  /* 0x00000030802c723c */ /* 0x060fe200000418ff */
        /* <DEDUP_REMOVED lines=37> */
[----:B------:R-:W3:Y:S05]  /*15e10*/  LDSM.16.M88.4 R192, [R233+0x8000] ;  /* 0x00800000e9c0783b */ /* 0x000eea0000000200 */
[C---:B----4-:R-:W-:Y:S06]  /*15e20*/  HMMA.16816.F32.BF16 R44, R172.reuse, R196, R44 ;  /* 0x000000c4ac2c723c */ /* 0x050fec000004182c */
[C---:B------:R-:W-:Y:S01]  /*15e30*/  HMMA.16816.F32.BF16 R48, R172.reuse, R198, R48 ;  /* 0x000000c6ac30723c */ /* 0x040fe20000041830 */
[----:B------:R-:W-:Y:S05]  /*15e40*/  LDSM.16.M88.4 R196, [R233+0x9800] ;  /* 0x00980000e9c4783b */ /* 0x000fea0000000200 */
[C---:B------:R-:W-:Y:S06]  /*15e50*/  HMMA.16816.F32.BF16 R52, R172.reuse, R200, R52 ;  /* 0x000000c8ac34723c */ /* 0x040fec0000041834 */
[C---:B------:R-:W-:Y:S01]  /*15e60*/  HMMA.16816.F32.BF16 R56, R172.reuse, R202, R56 ;  /* 0x000000caac38723c */ /* 0x040fe20000041838 */
[----:B------:R-:W-:Y:S05]  /*15e70*/  LDSM.16.M88.4 R200, [R236] ;  /* 0x00000000ecc8783b */ /* 0x000fea0000000200 */
[C---:B--2---:R-:W-:Y:S06]  /*15e80*/  HMMA.16816.F32.BF16 R60, R172.reuse, R168, R60 ;  /* 0x000000a8ac3c723c */ /* 0x044fec000004183c */
[C---:B------:R-:W-:Y:S01]  /*15e90*/  HMMA.16816.F32.BF16 R64, R172.reuse, R170, R64 ;  /* 0x000000aaac40723c */ /* 0x040fe20000041840 */
[----:B------:R-:W2:Y:S05]  /*15ea0*/  LDSM.16.M88.4 R168, [R233+0x8800] ;  /* 0x00880000e9a8783b */ /* 0x000eaa0000000200 */
[C---:B-1----:R-:W-:Y:S06]  /*15eb0*/  HMMA.16816.F32.BF16 R68, R172.reuse, R176, R68 ;  /* 0x000000b0ac44723c */ /* 0x042fec0000041844 */
[C---:B------:R-:W-:Y:S01]  /*15ec0*/  HMMA.16816.F32.BF16 R72, R172.reuse, R178, R72 ;  /* 0x000000b2ac48723c */ /* 0x040fe20000041848 */
[----:B------:R-:W1:Y:S05]  /*15ed0*/  LDSM.16.M88.4 R176, [R233+0x9000] ;  /* 0x00900000e9b0783b */ /* 0x000e6a0000000200 */
[C---:B-----5:R-:W-:Y:S06]  /*15ee0*/  HMMA.16816.F32.BF16 R76, R172.reuse, R180, R76 ;  /* 0x000000b4ac4c723c */ /* 0x060fec000004184c */
[C---:B------:R-:W-:Y:S05]  /*15ef0*/  HMMA.16816.F32.BF16 R80, R172.reuse, R182, R80 ;  /* 0x000000b6ac50723c */ /* 0x040fea0000041850 */
[----:B------:R-:W-:Y:S01]  /*15f00*/  IMAD R180, R239, 0x2, R238 ;  /* 0x00000002efb47824 */ /* 0x000fe200078e02ee */
[C---:B---3--:R-:W-:Y:S05]  /*15f10*/  HMMA.16816.F32.BF16 R84, R172.reuse, R184, R84 ;  /* 0x000000b8ac54723c */ /* 0x048fea0000041854 */
[----:B------:R-:W3:Y:S01]  /*15f20*/  LDSM.16.M88.4 R180, [R180] ;  /* 0x00000000b4b4783b */ /* 0x000ee20000000200 */
[C---:B------:R-:W-:Y:S03]  /*15f30*/  HMMA.16816.F32.BF16 R88, R172.reuse, R186, R88 ;  /* 0x000000baac58723c */ /* 0x040fe60000041858 */
[----:B------:R-:W4:Y:S03]  /*15f40*/  LDSM.16.M88.4 R184, [R229] ;  /* 0x00000000e5b8783b */ /* 0x000f260000000200 */
[C---:B------:R-:W-:Y:S06]  /*15f50*/  HMMA.16816.F32.BF16 R92, R172.reuse, R188, R92 ;  /* 0x000000bcac5c723c */ /* 0x040fec000004185c */
[C---:B------:R-:W-:Y:S01]  /*15f60*/  HMMA.16816.F32.BF16 R96, R172.reuse, R190, R96 ;  /* 0x000000beac60723c */ /* 0x040fe20000041860 */
[----:B------:R-:W5:Y:S05]  /*15f70*/  LDSM.16.M88.4 R188, [R228] ;  /* 0x00000000e4bc783b */ /* 0x000f6a0000000200 */
[C---:B------:R-:W-:Y:S06]  /*15f80*/  HMMA.16816.F32.BF16 R100, R172.reuse, R192, R100 ;  /* 0x000000c0ac64723c */ /* 0x040fec0000041864 */
[C---:B------:R-:W-:Y:S01]  /*15f90*/  HMMA.16816.F32.BF16 R104, R172.reuse, R194, R104 ;  /* 0x000000c2ac68723c */ /* 0x040fe20000041868 */
[----:B------:R-:W5:Y:S05]  /*15fa0*/  LDSM.16.M88.4 R192, [R226] ;  /* 0x00000000e2c0783b */ /* 0x000f6a0000000200 */
[C---:B--2---:R-:W-:Y:S06]  /*15fb0*/  HMMA.16816.F32.BF16 R108, R172.reuse, R168, R108 ;  /* 0x000000a8ac6c723c */ /* 0x044fec000004186c */
[C---:B------:R-:W-:Y:S01]  /*15fc0*/  HMMA.16816.F32.BF16 R112, R172.reuse, R170, R112 ;  /* 0x000000aaac70723c */ /* 0x040fe20000041870 */
[----:B------:R-:W2:Y:S05]  /*15fd0*/  LDSM.16.M88.4 R168, [R225] ;  /* 0x00000000e1a8783b */ /* 0x000eaa0000000200 */
[C---:B-1----:R-:W-:Y:S06]  /*15fe0*/  HMMA.16816.F32.BF16 R116, R172.reuse, R176, R116 ;  /* 0x000000b0ac74723c */ /* 0x042fec0000041874 */
[C---:B------:R-:W-:Y:S01]  /*15ff0*/  HMMA.16816.F32.BF16 R120, R172.reuse, R178, R120 ;  /* 0x000000b2ac78723c */ /* 0x040fe20000041878 */
[----:B------:R-:W-:Y:S05]  /*16000*/  LDSM.16.M88.4 R176, [R223] ;  /* 0x00000000dfb0783b */ /* 0x000fea0000000200 */
[C---:B------:R-:W-:Y:S06]  /*16010*/  HMMA.16816.F32.BF16 R124, R172.reuse, R196, R124 ;  /* 0x000000c4ac7c723c */ /* 0x040fec000004187c */
[----:B------:R-:W-:Y:S01]  /*16020*/  HMMA.16816.F32.BF16 R128, R172, R198, R128 ;  /* 0x000000c6ac80723c */ /* 0x000fe20000041880 */
[----:B------:R-:W1:Y:S04]  /*16030*/  LDSM.16.M88.4 R172, [R224] ;  /* 0x00000000e0ac783b */ /* 0x000e680000000200 */
[----:B------:R-:W1:Y:S01]  /*16040*/  LDSM.16.M88.4 R196, [R222] ;  /* 0x00000000dec4783b */ /* 0x000e620000000200 */
[C---:B---3--:R-:W-:Y:S06]  /*16050*/  HMMA.16816.F32.BF16 R4, R180.reuse, R200, R4 ;  /* 0x000000c8b404723c */ /* 0x048fec0000041804 */
[C---:B------:R-:W-:Y:S01]  /*16060*/  HMMA.16816.F32.BF16 R8, R180.reuse, R202, R8 ;  /* 0x000000cab408723c */ /* 0x040fe20000041808 */
[----:B------:R-:W-:Y:S05]  /*16070*/  LDSM.16.M88.4 R200, [R235] ;  /* 0x00000000ebc8783b */ /* 0x000fea0000000200 */
        /* <DEDUP_REMOVED lines=8> */
[----:B------:R-:W-:Y:S05]  /*16100*/  LDSM.16.M88.4 R204, [R166] ;  /* 0x00000000a6cc783b */ /* 0x000fea0000000200 */
        /* <DEDUP_REMOVED lines=8> */
[----:B------:R-:W1:Y:S05]  /*16190*/  LDSM.16.M88.4 R172, [R217] ;  /* 0x00000000d9ac783b */ /* 0x000e6a0000000200 */
[C---:B------:R-:W-:Y:S06]  /*161a0*/  HMMA.16816.F32.BF16 R60, R180.reuse, R176, R60 ;  /* 0x000000b0b43c723c */ /* 0x040fec000004183c */
[C---:B------:R-:W-:Y:S01]  /*161b0*/  HMMA.16816.F32.BF16 R64, R180.reuse, R178, R64 ;  /* 0x000000b2b440723c */ /* 0x040fe20000041840 */
[----:B------:R-:W1:Y:S05]  /*161c0*/  LDSM.16.M88.4 R176, [R216] ;  /* 0x00000000d8b0783b */ /* 0x000e6a0000000200 */
[C---:B------:R-:W-:Y:S06]  /*161d0*/  HMMA.16816.F32.BF16 R68, R180.reuse, R196, R68 ;  /* 0x000000c4b444723c */ /* 0x040fec0000041844 */
[C---:B------:R-:W-:Y:S01]  /*161e0*/  HMMA.16816.F32.BF16 R72, R180.reuse, R198, R72 ;  /* 0x000000c6b448723c */ /* 0x040fe20000041848 */
[----:B------:R-:W1:Y:S05]  /*161f0*/  LDSM.16.M88.4 R196, [R167] ;  /* 0x00000000a7c4783b */ /* 0x000e6a0000000200 */
[C---:B---3--:R-:W-:Y:S06]  /*16200*/  HMMA.16816.F32.BF16 R76, R180.reuse, R184, R76 ;  /* 0x000000b8b44c723c */ /* 0x048fec000004184c */
[C---:B------:R-:W-:Y:S05]  /*16210*/  HMMA.16816.F32.BF16 R80, R180.reuse, R186, R80 ;  /* 0x000000bab450723c */ /* 0x040fea0000041850 */
[----:B------:R-:W-:Y:S01]  /*16220*/  MOV R185, R213 ;  /* 0x000000d500b97202 */ /* 0x000fe20000000f00 */
[C---:B----4-:R-:W-:Y:S05]  /*16230*/  HMMA.16816.F32.BF16 R84, R180.reuse, R188, R84 ;  /* 0x000000bcb454723c */ /* 0x050fea0000041854 */
[----:B------:R-:W-:Y:S01]  /*16240*/  IMAD.MOV.U32 R184, RZ, RZ, R212 ;  /* 0x000000ffffb87224 */ /* 0x000fe200078e00d4 */
[C---:B------:R-:W-:Y:S01]  /*16250*/  HMMA.16816.F32.BF16 R88, R180.reuse, R190, R88 ;  /* 0x000000beb458723c */ /* 0x040fe20000041858 */
[----:B------:R-:W3:Y:S04]  /*16260*/  LDSM.16.M88.4 R212, [R166+0x1000] ;  /* 0x00100000a6d4783b */ /* 0x000ee80000000200 */
[----:B------:R-:W-:Y:S01]  /*16270*/  IMAD.MOV.U32 R188, RZ, RZ, R184 ;  /* 0x000000ffffbc7224 */ /* 0x000fe200078e00b8 */
[C---:B-----5:R-:W-:Y:S05]  /*16280*/  HMMA.16816.F32.BF16 R92, R180.reuse, R192, R92 ;  /* 0x000000c0b45c723c */ /* 0x060fea000004185c */
[----:B------:R-:W-:Y:S01]  /*16290*/  IMAD.MOV.U32 R189, RZ, RZ, R185 ;  /* 0x000000ffffbd7224 */ /* 0x000fe200078e00b9 */
[C---:B------:R-:W-:Y:S01]  /*162a0*/  HMMA.16816.F32.BF16 R96, R180.reuse, R194, R96 ;  /* 0x000000c2b460723c */ /* 0x040fe20000041860 */
[----:B------:R-:W4:Y:S04]  /*162b0*/  LDSM.16.M88.4 R184, [R166+0x1800] ;  /* 0x00180000a6b8783b */ /* 0x000f280000000200 */
[----:B------:R-:W-:Y:S01]  /*162c0*/  MOV R192, R188 ;  /* 0x000000bc00c07202 */ /* 0x000fe20000000f00 */
[C---:B--2---:R-:W-:Y:S05]  /*162d0*/  HMMA.16816.F32.BF16 R100, R180.reuse, R168, R100 ;  /* 0x000000a8b464723c */ /* 0x044fea0000041864 */
[----:B------:R-:W-:Y:S01]  /*162e0*/  IMAD.MOV.U32 R193, RZ, RZ, R189 ;  /* 0x000000ffffc17224 */ /* 0x000fe200078e00bd */
[C---:B------:R-:W-:Y:S01]  /*162f0*/  HMMA.16816.F32.BF16 R104, R180.reuse, R170, R104 ;  /* 0x000000aab468723c */ /* 0x040fe20000041868 */
[----:B------:R-:W2:Y:S04]  /*16300*/  LDSM.16.M88.4 R188, [R166+0x2000] ;  /* 0x00200000a6bc783b */ /* 0x000ea80000000200 */
[----:B------:R-:W5:Y:S01]  /*16310*/  LDSM.16.M88.4 R168, [R166+0x2800] ;  /* 0x00280000a6a8783b */ /* 0x000f620000000200 */
[C---:B-1----:R-:W-:Y:S06]  /*16320*/  HMMA.16816.F32.BF16 R108, R180.reuse, R172, R108 ;  /* 0x000000acb46c723c */ /* 0x042fec000004186c */
[C---:B------:R-:W-:Y:S01]  /*16330*/  HMMA.16816.F32.BF16 R112, R180.reuse, R174, R112 ;  /* 0x000000aeb470723c */ /* 0x040fe20000041870 */
[----:B------:R-:W1:Y:S05]  /*16340*/  LDSM.16.M88.4 R172, [R166+0x3000] ;  /* 0x00300000a6ac783b */ /* 0x000e6a0000000200 */
[C---:B------:R-:W-:Y:S06]  /*16350*/  HMMA.16816.F32.BF16 R116, R180.reuse, R176, R116 ;  /* 0x000000b0b474723c */ /* 0x040fec0000041874 */
[C---:B------:R-:W-:Y:S01]  /*16360*/  HMMA.16816.F32.BF16 R120, R180.reuse, R178, R120 ;  /* 0x000000b2b478723c */ /* 0x040fe20000041878 */
[----:B------:R-:W1:Y:S05]  /*16370*/  LDSM.16.M88.4 R176, [R166+0x3800] ;  /* 0x00380000a6b0783b */ /* 0x000e6a0000000200 */
[C---:B------:R-:W-:Y:S06]  /*16380*/  HMMA.16816.F32.BF16 R124, R180.reuse, R196, R124 ;  /* 0x000000c4b47c723c */ /* 0x040fec000004187c */
[----:B------:R-:W-:Y:S01]  /*16390*/  HMMA.16816.F32.BF16 R128, R180, R198, R128 ;  /* 0x000000c6b480723c */ /* 0x000fe20000041880 */
[----:B------:R-:W1:Y:S04]  /*163a0*/  LDSM.16.M88.4 R180, [R166+0x4000] ;  /* 0x00400000a6b4783b */ /* 0x000e680000000200 */
        /* <DEDUP_REMOVED lines=8> */
[C---:B------:R-:W-:Y:S05]  /*16430*/  HMMA.16816.F32.BF16 R24, R200.reuse, R214, R24 ;  /* 0x000000d6c818723c */ /* 0x040fea0000041818 */
[----:B------:R-:W-:Y:S01]  /*16440*/  IMAD.MOV.U32 R212, RZ, RZ, R192 ;  /* 0x000000ffffd47224 */ /* 0x000fe200078e00c0 */
[C---:B----4-:R-:W-:Y:S05]  /*16450*/  HMMA.16816.F32.BF16 R28, R200.reuse, R184, R28 ;  /* 0x000000b8c81c723c */ /* 0x050fea000004181c */
[----:B------:R-:W-:Y:S01]  /*16460*/  MOV R213, R193 ;  /* 0x000000c100d57202 */ /* 0x000fe20000000f00 */
[C---:B------:R-:W-:Y:S01]  /*16470*/  HMMA.16816.F32.BF16 R32, R200.reuse, R186, R32 ;  /* 0x000000bac820723c */ /* 0x040fe20000041820 */
[----:B------:R-:W3:Y:S04]  /*16480*/  LDSM.16.M88.4 R184, [R166+0x4800] ;  /* 0x00480000a6b8783b */ /* 0x000ee80000000200 */
[----:B------:R-:W4:Y:S01]  /*16490*/  LDSM.16.M88.4 R192, [R166+0x5000] ;  /* 0x00500000a6c0783b */ /* 0x000f220000000200 */
[C---:B--2---:R-:W-:Y:S06]  /*164a0*/  HMMA.16816.F32.BF16 R36, R200.reuse, R188, R36 ;  /* 0x000000bcc824723c */ /* 0x044fec0000041824 */
[C---:B------:R-:W-:Y:S01]  /*164b0*/  HMMA.16816.F32.BF16 R40, R200.reuse, R190, R40 ;  /* 0x000000bec828723c */ /* 0x040fe20000041828 */
[----:B------:R-:W2:Y:S05]  /*164c0*/  LDSM.16.M88.4 R188, [R166+0x6000] ;  /* 0x00600000a6bc783b */ /* 0x000eaa0000000200 */
[C---:B-----5:R-:W-:Y:S06]  /*164d0*/  HMMA.16816.F32.BF16 R44, R200.reuse, R168, R44 ;  /* 0x000000a8c82c723c */ /* 0x060fec000004182c */
[C---:B------:R-:W-:Y:S05]  /*164e0*/  HMMA.16816.F32.BF16 R48, R200.reuse, R170, R48 ;  /* 0x000000aac830723c */ /* 0x040fea0000041830 */
[----:B------:R-:W-:Y:S01]  /*164f0*/  IMAD.MOV.U32 R168, RZ, RZ, R212 ;  /* 0x000000ffffa87224 */ /* 0x000fe200078e00d4 */
[C---:B-1----:R-:W-:Y:S05]  /*16500*/  HMMA.16816.F32.BF16 R52, R200.reuse, R172, R52 ;  /* 0x000000acc834723c */ /* 0x042fea0000041834 */
[----:B------:R-:W-:Y:S01]  /*16510*/  IMAD.MOV.U32 R169, RZ, RZ, R213 ;  /* 0x000000ffffa97224 */ /* 0x000fe200078e00d5 */
[C---:B------:R-:W-:Y:S01]  /*16520*/  HMMA.16816.F32.BF16 R56, R200.reuse, R174, R56 ;  /* 0x000000aec838723c */ /* 0x040fe20000041838 */
[----:B------:R-:W1:Y:S01]  /*16530*/  LDSM.16.M88.4 R212, [R166+0x7800] ;  /* 0x00780000a6d4783b */ /* 0x000e620000000200 */
[----:B------:R-:W-:Y:S04]  /*16540*/  DEPBAR.LE SB0, 0x0 ;  /* 0x000080000000791a */ /* 0x000fe80000000000 */
[C---:B------:R-:W-:Y:S01]  /*16550*/  HMMA.16816.F32.BF16 R60, R200.reuse, R176, R60 ;  /* 0x000000b0c83c723c */ /* 0x040fe2000004183c */
[----:B------:R-:W-:Y:S04]  /*16560*/  BAR.SYNC.DEFER_BLOCKING 0x0 ;  /* 0x0000000000007b1d */ /* 0x000fe80000010000 */
[----:B------:R-:W-:Y:S01]  /*16570*/  MOV R173, R168 ;  /* 0x000000a800ad7202 */ /* 0x000fe20000000f00 */
[C---:B------:R-:W-:Y:S05]  /*16580*/  HMMA.16816.F32.BF16 R64, R200.reuse, R178, R64 ;  /* 0x000000b2c840723c */ /* 0x040fea0000041840 */
[----:B------:R-:W-:Y:S01]  /*16590*/  IMAD.MOV.U32 R172, RZ, RZ, R169 ;  /* 0x000000ffffac7224 */ /* 0x000fe200078e00a9 */
        /* <DEDUP_REMOVED lines=14> */
[C---:B-1----:R-:W-:Y:S06]  /*16680*/  HMMA.16816.F32.BF16 R124, R200.reuse, R212, R124 ;  /* 0x000000d4c87c723c */ /* 0x042fec000004187c */
[----:B------:R-:W-:Y:S01]  /*16690*/  HMMA.16816.F32.BF16 R128, R200, R214, R128 ;  /* 0x000000d6c880723c */ /* 0x000fe20000041880 */
[----:B------:R-:W-:Y:S11]  /*166a0*/  @!UPT UIADD3 URZ, URZ, URZ, URZ ;  /* 0x0000003f3f3ff290 */ /* 0x000ff6000fffe03f */
        /* <DEDUP_REMOVED lines=62> */
[----:B------:R5:W4:Y:S02]  /*16a90*/  LDG.E R174, desc[UR20][R174.64] ;  /* 0x00000014aeae7981 */ /* 0x000b24000c1e1900 */
[C---:B------:R-:W-:Y:S01]  /*16aa0*/  IMAD R170, R176.reuse, UR7, RZ ;  /* 0x00000007b0aa7c24 */ /* 0x040fe2000f8e02ff */
[----:B-----5:R-:W-:Y:S01]  /*16ab0*/  SHF.R.S32.HI R175, RZ, 0x1f, R176 ;  /* 0x0000001fffaf7819 */ /* 0x020fe200000114b0 */
[----:B------:R-:W-:Y:S04]  /*16ac0*/  IMAD.WIDE.U32 R176, R176, UR6, RZ ;  /* 0x00000006b0b07c25 */ /* 0x000fe8000f8e00ff */
[----:B------:R-:W-:Y:S04]  /*16ad0*/  IMAD R170, R175, UR6, R170 ;  /* 0x00000006afaa7c24 */ /* 0x000fe8000f8e02aa */
[----:B------:R-:W-:Y:S01]  /*16ae0*/  IMAD.IADD R177, R177, 0x1, R170 ;  /* 0x00000001b1b17824 */ /* 0x000fe200078e02aa */
[----:B----4-:R-:W-:Y:S04]  /*16af0*/  IADD3 R171, -R174, R171, RZ ;  /* 0x000000abaeab7210 */ /* 0x010fe80007ffe1ff */
[----:B------:R-:W-:Y:S01]  /*16b00*/  SHF.R.S32.HI R174, RZ, 0x1f, R171 ;  /* 0x0000001fffae7819 */ /* 0x000fe200000114ab */
[CC--:B-1----:R-:W-:Y:S04]  /*16b10*/  IMAD.WIDE.U32 R176, R171.reuse, R168.reuse, R176 ;  /* 0x000000a8abb07225 */ /* 0x0c2fe800078e00b0 */
[----:B------:R-:W-:Y:S04]  /*16b20*/  IMAD R174, R174, R168, RZ ;  /* 0x000000a8aeae7224 */ /* 0x000fe800078e02ff */
[----:B------:R-:W-:Y:S05]  /*16b30*/  IMAD R174, R171, R169, R174 ;  /* 0x000000a9abae7224 */ /* 0x000fea00078e02ae */
[----:B------:R-:W-:Y:S07]  /*16b40*/  IADD3 R171, R177, R174, RZ ;  /* 0x000000aeb1ab7210 */ /* 0x000fee0007ffe0ff */
.L_x_2451:
[----:B------:R1:W-:Y:S01]  /*16b50*/  @P0 STS.128 [R241+0x2000], RZ ;  /* 0x002000fff1000388 */ /* 0x0003e20000000c00 */
[CC--:B------:R-:W-:Y:S01]  /*16b60*/  LEA R188, P2, R176.reuse, R250.reuse, 0x1 ;  /* 0x000000fab0bc7211 */ /* 0x0c0fe200078408ff */
[----:B------:R-:W-:Y:S01]  /*16b70*/  @!P0 IMAD.MOV.U32 R170, RZ, RZ, R176 ;  /* 0x000000ffffaa8224 */ /* 0x000fe200078e00b0 */
[----:B------:R-:W-:Y:S01]  /*16b80*/  @!P0 IADD3 R169, P1, R176, UR14, RZ ;  /* 0x0000000eb0a98c10 */ /* 0x000fe2000ff3e0ff */
[----:B---3--:R-:W-:Y:S01]  /*16b90*/  @!P0 IMAD R2, R2, 0x30, RZ ;  /* 0x0000003002028824 */ /* 0x008fe200078e02ff */
[-CC-:B------:R-:W-:Y:S01]  /*16ba0*/  LEA.HI.X R189, R176, R249.reuse, R171.reuse, 0x1, P2 ;  /* 0x000000f9b0bd7211 */ /* 0x180fe200010f0cab */
[C---:B------:R-:W-:Y:S01]  /*16bb0*/  @!P0 IMAD.WIDE.U32 R180, R0.reuse, 0x30, R170 ;  /* 0x0000003000b48825 */ /* 0x040fe200078e00aa */
[----:B------:R-:W-:Y:S01]  /*16bc0*/  @!P0 IADD3.X R168, R171, UR13, RZ, P1, !PT ;  /* 0x0000000daba88c10 */ /* 0x000fe20008ffe4ff */
[----:B------:R-:W-:Y:S01]  /*16bd0*/  UMOV UR6, UR10 ;  /* 0x0000000a00067c82 */ /* 0x000fe20008000000 */
        /* <DEDUP_REMOVED lines=10> */
[----:B------:R-:W-:Y:S01]  /*16c80*/  @!P0 LEA R178, P1, R174, R250, 0x1 ;  /* 0x000000faaeb28211 */ /* 0x000fe200078208ff */
[----:B------:R-:W-:Y:S01]  /*16c90*/  @!P0 IMAD.MOV.U32 R177, RZ, RZ, R171 ;  /* 0x000000ffffb18224 */ /* 0x000fe200078e00ab */
[----:B------:R-:W-:Y:S01]  /*16ca0*/  @!PT LDS RZ, [RZ] ;  /* 0x00000000fffff984 */ /* 0x000fe20000000800 */
[----:B------:R-:W-:Y:S01]  /*16cb0*/  @!PT LDS RZ, [RZ] ;  /* 0x00000000fffff984 */ /* 0x000fe20000000800 */
[----:B------:R-:W-:Y:S01]  /*16cc0*/  @!PT LDS RZ, [RZ] ;  /* 0x00000000fffff984 */ /* 0x000fe20000000800 */
[----:B------:R4:W-:Y:S01]  /*16cd0*/  @!P0 LDGSTS.E.BYPASS.LTC128B.128 [R241+0x2800], desc[UR20][R182.64] ;  /* 0x02800000b6f18fae */ /* 0x0009e2000b901d54 */
[----:B--2---:R-:W-:Y:S01]  /*16ce0*/  @!P0 LEA.HI.X R170, R0, R171, R165, 0x5, P2 ;  /* 0x000000ab00aa8211 */ /* 0x004fe200010f2ca5 */
[----:B------:R-:W-:Y:S01]  /*16cf0*/  @!P0 IMAD.MOV.U32 R194, RZ, RZ, R176 ;  /* 0x000000ffffc28224 */ /* 0x000fe200078e00b0 */
[----:B------:R-:W-:Y:S01]  /*16d00*/  @!P0 MOV R186, R176 ;  /* 0x000000b000ba8202 */ /* 0x000fe20000000f00 */
[----:B------:R1:W-:Y:S01]  /*16d10*/  @P0 STS.128 [R241+0x3000], RZ ;  /* 0x003000fff1000388 */ /* 0x0003e20000000c00 */
[-C--:B------:R-:W-:Y:S01]  /*16d20*/  @!P0 LEA.HI.X R179, R174, R249.reuse, R170, 0x1, P1 ;  /* 0x000000f9aeb38211 */ /* 0x080fe200008f0caa */
[----:B------:R-:W2:Y:S01]  /*16d30*/  @!P0 LDC R168, c[0x0][0x24c] ;  /* 0x00009300ffa88b82 */ /* 0x000ea20000000800 */
[----:B------:R-:W-:Y:S01]  /*16d40*/  @!P0 LEA R174, P1, R180, R250, 0x1 ;  /* 0x000000fab4ae8211 */ /* 0x000fe200078208ff */
[----:B------:R-:W-:Y:S01]  /*16d50*/  @!P0 IMAD.MOV.U32 R195, RZ, RZ, R171 ;  /* 0x000000ffffc38224 */ /* 0x000fe200078e00ab */
[----:B------:R-:W-:Y:S01]  /*16d60*/  @!P0 LEA R170, P2, R0, R176, 0x6 ;  /* 0x000000b000aa8211 */ /* 0x000fe200078430ff */
[----:B------:R-:W-:Y:S01]  /*16d70*/  @!PT LDS RZ, [RZ] ;  /* 0x00000000fffff984 */ /* 0x000fe20000000800 */
[----:B------:R-:W-:Y:S01]  /*16d80*/  @!PT LDS RZ, [RZ] ;  /* 0x00000000fffff984 */ /* 0x000fe20000000800 */
[----:B------:R-:W-:Y:S01]  /*16d90*/  @!PT LDS RZ, [RZ] ;  /* 0x00000000fffff984 */ /* 0x000fe20000000800 */
[----:B------:R5:W-:Y:S01]  /*16da0*/  @!P0 LDGSTS.E.BYPASS.LTC128B.128 [R241+0x3000], desc[UR20][R178.64] ;  /* 0x03000000b2f18fae */ /* 0x000be2000b901d54 */
[----:B------:R-:W-:Y:S01]  /*16db0*/  @!P0 LEA.HI.X R175, R180, R249, R2, 0x1, P1 ;  /* 0x000000f9b4af8211 */ /* 0x000fe200008f0c02 */
[C---:B------:R-:W-:Y:S01]  /*16dc0*/  @!P0 IMAD.WIDE.U32 R194, R0.reuse, 0x90, R194 ;  /* 0x0000009000c28825 */ /* 0x040fe200078e00c2 */
[----:B------:R-:W-:Y:S01]  /*16dd0*/  UMOV UR7, UR11 ;  /* 0x0000000b00077c82 */ /* 0x000fe20008000000 */
[----:B------:R1:W-:Y:S01]  /*16de0*/  @P0 STS.128 [R241+0x3800], RZ ;  /* 0x003800fff1000388 */ /* 0x0003e20000000c00 */
[----:B------:R-:W1:Y:S01]  /*16df0*/  @!P0 LDC R165, c[0x0][0x24c] ;  /* 0x00009300ffa58b82 */ /* 0x000e620000000800 */
[----:B------:R-:W-:Y:S02]  /*16e00*/  @!P0 IMAD.MOV.U32 R187, RZ, RZ, R171 ;  /* 0x000000ffffbb8224 */ /* 0x000fe400078e00ab */
[----:B------:R-:W-:Y:S01]  /*16e10*/  @!PT LDS RZ, [RZ] ;  /* 0x00000000fffff984 */ /* 0x000fe20000000800 */
[----:B------:R-:W-:Y:S01]  /*16e20*/  @!PT LDS RZ, [RZ] ;  /* 0x00000000fffff984 */ /* 0x000fe20000000800 */
[----:B------:R-:W-:Y:S01]  /*16e30*/  @!PT LDS RZ, [RZ] ;  /* 0x00000000fffff984 */ /* 0x000fe20000000800 */
[----:B------:R1:W-:Y:S01]  /*16e40*/  @!P0 LDGSTS.E.BYPASS.LTC128B.128 [R241+0x3800], desc[UR20][R174.64] ;  /* 0x03800000aef18fae */ /* 0x0003e2000b901d54 */
[----:B------:R-:W-:Y:S03]  /*16e50*/  @!P0 IMAD.WIDE.U32 R186, R0, 0xa0, R186 ;  /* 0x000000a000ba8825 */ /* 0x000fe600078e00ba */
[----:B------:R1:W-:Y:S01]  /*16e60*/  @P0 STS.128 [R241+0x4000], RZ ;  /* 0x004000fff1000388 */ /* 0x0003e20000000c00 */
[----:B------:R-:W3:Y:S01]  /*16e70*/  @!P0 LDC R2, c[0x0][0x24c] ;  /* 0x00009300ff028b82 */ /* 0x000ee20000000800 */
[-C--:B----4-:R-:W-:Y:S01]  /*16e80*/  @!P0 LEA R182, P1, R170, R250.reuse, 0x1 ;  /* 0x000000faaab68211 */ /* 0x090fe200078208ff */
[----:B-----5:R-:W-:Y:S04]  /*16e90*/  @!P0 IMAD.WIDE.U32 R178, R0, 0x60, R176 ;  /* 0x0000006000b28825 */ /* 0x020fe800078e00b0 */
[----:B---3--:R-:W-:Y:S01]  /*16ea0*/  @!P0 IMAD R2, R2, 0x70, RZ ;  /* 0x0000007002028824 */ /* 0x008fe200078e02ff */
[----:B------:R-:W-:Y:S01]  /*16eb0*/  @!P0 LEA.HI.X R169, R0, R171, R169, 0x6, P2 ;  /* 0x000000ab00a98211 */ /* 0x000fe200010f34a9 */
[----:B--2---:R-:W-:Y:S02]  /*16ec0*/  @!P0 IMAD R168, R168, 0x50, RZ ;  /* 0x00000050a8a88824 */ /* 0x004fe400078e02ff */
[----:B-1----:R-:W-:Y:S01]  /*16ed0*/  @!P0 IMAD R165, R165, 0x60, RZ ;  /* 0x00000060a5a58824 */ /* 0x002fe200078e02ff */
[-C--:B------:R-:W-:Y:S01]  /*16ee0*/  @!P0 LEA.HI.X R183, R170, R249.reuse, R169, 0x1, P1 ;  /* 0x000000f9aab78211 */ /* 0x080fe200008f0ca9 */
[----:B------:R-:W-:Y:S01]  /*16ef0*/  @!P0 IMAD.MOV.U32 R170, RZ, RZ, R176 ;  /* 0x000000ffffaa8224 */ /* 0x000fe200078e00b0 */
[----:B------:R-:W1:Y:S01]  /*16f00*/  @!P0 LDC R169, c[0x0][0x24c] ;  /* 0x00009300ffa98b82 */ /* 0x000e620000000800 */
[----:B------:R-:W-:Y:S01]  /*16f10*/  @!P0 IMAD.IADD R165, R165, 0x1, R179 ;  /* 0x00000001a5a58824 */ /* 0x000fe200078e02b3 */
[-C--:B------:R-:W-:Y:S01]  /*16f20*/  @!P0 LEA R174, P1, R178, R250.reuse, 0x1 ;  /* 0x000000fab2ae8211 */ /* 0x080fe200078208ff */
[----:B------:R-:W-:Y:S01]  /*16f30*/  @!PT LDS RZ, [RZ] ;  /* 0x00000000fffff984 */ /* 0x000fe20000000800 */
[----:B------:R-:W-:Y:S01]  /*16f40*/  @!PT LDS RZ, [RZ] ;  /* 0x00000000fffff984 */ /* 0x000fe20000000800 */
[----:B------:R-:W-:Y:S01]  /*16f50*/  @!PT LDS RZ, [RZ] ;  /* 0x00000000fffff984 */ /* 0x000fe20000000800 */
[----:B------:R2:W-:Y:S01]  /*16f60*/  @!P0 LDGSTS.E.BYPASS.LTC128B.128 [R241+0x4000], desc[UR20][R182.64] ;  /* 0x04000000b6f18fae */ /* 0x0005e2000b901d54 */
[----:B------:R-:W-:Y:S03]  /*16f70*/  @!P0 IMAD.WIDE.U32 R180, R0, 0x50, R170 ;  /* 0x0000005000b48825 */ /* 0x000fe600078e00aa */
[----:B------:R3:W-:Y:S01]  /*16f80*/  @P0 STS.128 [R241+0x4800], RZ ;  /* 0x004800fff1000388 */ /* 0x0007e20000000c00 */
[----:B------:R-:W-:Y:S01]  /*16f90*/  @!P0 LEA.HI.X R175, R178, R249, R165, 0x1, P1 ;  /* 0x000000f9b2af8211 */ /* 0x000fe200008f0ca5 */
[----:B------:R-:W-:Y:S01]  /*16fa0*/  @!P0 IMAD.WIDE.U32 R178, R0, 0x70, R170 ;  /* 0x0000007000b28825 */ /* 0x000fe200078e00aa */
[-C--:B------:R-:W-:Y:S01]  /*16fb0*/  @!P0 LEA R184, P2, R180, R250.reuse, 0x1 ;  /* 0x000000fab4b88211 */ /* 0x080fe200078408ff */
[----:B------:R-:W4:Y:S01]  /*16fc0*/  @!P0 LDC R170, c[0x0][0x24c] ;  /* 0x00009300ffaa8b82 */ /* 0x000f220000000800 */
[----:B------:R-:W-:Y:S01]  /*16fd0*/  @!P0 IADD3 R168, R168, R181, RZ ;  /* 0x000000b5a8a88210 */ /* 0x000fe20007ffe0ff */
[----:B------:R-:W-:Y:S01]  /*16fe0*/  @!P0 IMAD.IADD R2, R2, 0x1, R179 ;  /* 0x0000000102028824 */ /* 0x000fe200078e02b3 */
[----:B------:R-:W-:Y:S01]  /*16ff0*/  @!P0 LEA R196, P1, R178, R250, 0x1 ;  /* 0x000000fab2c48211 */ /* 0x000fe200078208ff */
[----:B------:R-:W-:Y:S01]  /*17000*/  @!P0 IMAD.MOV.U32 R181, RZ, RZ, R171 ;  /* 0x000000ffffb58224 */ /* 0x000fe200078e00ab */
[-C--:B------:R-:W-:Y:S01]  /*17010*/  @!P0 LEA.HI.X R185, R180, R249.reuse, R168, 0x1, P2 ;  /* 0x000000f9b4b98211 */ /* 0x080fe200010f0ca8 */
[----:B------:R-:W-:Y:S01]  /*17020*/  @!P0 IMAD.MOV.U32 R180, RZ, RZ, R176 ;  /* 0x000000ffffb48224 */ /* 0x000fe200078e00b0 */
[----:B------:R-:W-:Y:S01]  /*17030*/  @!P0 LEA.HI.X R197, R178, R249, R2, 0x1, P1 ;  /* 0x000000f9b2c58211 */ /* 0x000fe200008f0c02 */
[----:B------:R-:W5:Y:S01]  /*17040*/  @!P0 LDC R168, c[0x0][0x24c] ;  /* 0x00009300ffa88b82 */ /* 0x000f620000000800 */
[-C--:B------:R-:W-:Y:S01]  /*17050*/  @!P0 MOV R178, R176.reuse ;  /* 0x000000b000b28202 */ /* 0x080fe20000000f00 */
[----:B------:R-:W-:Y:S01]  /*17060*/  @!PT LDS RZ, [RZ] ;  /* 0x00000000fffff984 */ /* 0x000fe20000000800 */
[----:B------:R-:W-:Y:S01]  /*17070*/  @!PT LDS RZ, [RZ] ;  /* 0x00000000fffff984 */ /* 0x000fe20000000800 */
[----:B------:R-:W-:Y:S01]  /*17080*/  @!PT LDS RZ, [RZ] ;  /* 0x00000000fffff984 */ /* 0x000fe20000000800 */
[----:B------:R3:W-:Y:S01]  /*17090*/  @!P0 LDGSTS.E.BYPASS.LTC128B.128 [R241+0x4800], desc[UR20][R184.64] ;  /* 0x04800000b8f18fae */ /* 0x0007e2000b901d54 */
[C---:B------:R-:W-:Y:S03]  /*170a0*/  @!P0 IMAD.WIDE.U32 R180, R0.reuse, 0xd0, R180 ;  /* 0x000000d000b48825 */ /* 0x040fe600078e00b4 */
[----:B------:R1:W-:Y:S02]  /*170b0*/  @P0 STS.128 [R241+0x5000], RZ ;  /* 0x005000fff1000388 */ /* 0x0003e40000000c00 */
[----:B-1----:R-:W-:Y:S01]  /*170c0*/  @!P0 IMAD R169, R169, 0x90, RZ ;  /* 0x00000090a9a98824 */ /* 0x002fe200078e02ff */
[----:B------:R-:W1:Y:S01]  /*170d0*/  @!P0 LDC R165, c[0x0][0x24c] ;  /* 0x00009300ffa58b82 */ /* 0x000e620000000800 */
[----:B------:R-:W-:Y:S01]  /*170e0*/  @!P0 IMAD.MOV.U32 R179, RZ, RZ, R171 ;  /* 0x000000ffffb38224 */ /* 0x000fe200078e00ab */
[----:B------:R-:W-:Y:S01]  /*170f0*/  @!PT LDS RZ, [RZ] ;  /* 0x00000000fffff984 */ /* 0x000fe20000000800 */
[----:B------:R-:W-:Y:S01]  /*17100*/  @!PT LDS RZ, [RZ] ;  /* 0x00000000fffff984 */ /* 0x000fe20000000800 */
[----:B------:R-:W-:Y:S01]  /*17110*/  @!PT LDS RZ, [RZ] ;  /* 0x00000000fffff984 */ /* 0x000fe20000000800 */
[----:B------:R4:W-:Y:S01]  /*17120*/  @!P0 LDGSTS.E.BYPASS.LTC128B.128 [R241+0x5000], desc[UR20][R174.64] ;  /* 0x05000000aef18fae */ /* 0x0009e2000b901d54 */
[----:B------:R-:W-:Y:S01]  /*17130*/  @!P0 IMAD.IADD R169, R169, 0x1, R195 ;  /* 0x00000001a9a98824 */ /* 0x000fe200078e02c3 */
[-C--:B--2---:R-:W-:Y:S01]  /*17140*/  @!P0 MOV R182, R176.reuse ;  /* 0x000000b000b68202 */ /* 0x084fe20000000f00 */
[C---:B------:R-:W-:Y:S01]  /*17150*/  @!P0 IMAD.WIDE.U32 R178, R0.reuse, 0xe0, R178 ;  /* 0x000000e000b28825 */ /* 0x040fe200078e00b2 */
[----:B------:R2:W-:Y:S02]  /*17160*/  @P0 STS.128 [R241+0x5800], RZ ;  /* 0x005800fff1000388 */ /* 0x0005e40000000c00 */
[----:B------:R-:W2:Y:S01]  /*17170*/  @!P0 LDC R2, c[0x0][0x24c] ;  /* 0x00009300ff028b82 */ /* 0x000ea20000000800 */
[----:B------:R-:W-:Y:S01]  /*17180*/  @!P0 IMAD.MOV.U32 R183, RZ, RZ, R171 ;  /* 0x000000ffffb78224 */ /* 0x000fe200078e00ab */
[----:B------:R-:W-:Y:S01]  /*17190*/  @!PT LDS RZ, [RZ] ;  /* 0x00000000fffff984 */ /* 0x000fe20000000800 */
[----:B------:R-:W-:Y:S01]  /*171a0*/  @!PT LDS RZ, [RZ] ;  /* 0x00000000fffff984 */ /* 0x000fe20000000800 */
[----:B------:R-:W-:Y:S01]  /*171b0*/  @!PT LDS RZ, [RZ] ;  /* 0x00000000fffff984 */ /* 0x000fe20000000800 */
[----:B------:R-:W-:Y:S01]  /*171c0*/  @!P0 LDGSTS.E.BYPASS.LTC128B.128 [R241+0x5800], desc[UR20][R196.64] ;  /* 0x05800000c4f18fae */ /* 0x000fe2000b901d54 */
[----:B------:R-:W-:Y:S03]  /*171d0*/  @!P0 IMAD.WIDE.U32 R182, R0, 0xc0, R182 ;  /* 0x000000c000b68825 */ /* 0x000fe600078e00b6 */
[----:B------:R1:W-:Y:S01]  /*171e0*/  @P0 STS.128 [R241+0x6000], RZ ;  /* 0x006000fff1000388 */ /* 0x0003e20000000c00 */
[----:B-----5:R-:W-:Y:S04]  /*171f0*/  @!P0 IMAD R168, R168, 0xa0, RZ ;  /* 0x000000a0a8a88824 */ /* 0x020fe800078e02ff */
[----:B------:R-:W-:Y:S02]  /*17200*/  @!P0 IMAD.IADD R168, R168, 0x1, R187 ;  /* 0x00000001a8a88824 */ /* 0x000fe400078e02bb */
[----:B---3--:R-:W-:Y:S02]  /*17210*/  @!P0 IMAD.MOV.U32 R184, RZ, RZ, R176 ;  /* 0x000000ffffb88224 */ /* 0x008fe400078e00b0 */
[----:B------:R-:W-:Y:S02]  /*17220*/  @!P0 IMAD.MOV.U32 R185, RZ, RZ, R171 ;  /* 0x000000ffffb98224 */ /* 0x000fe400078e00ab */
[----:B-1----:R-:W-:Y:S01]  /*17230*/  @!P0 IMAD R165, R165, 0xb0, RZ ;  /* 0x000000b0a5a58824 */ /* 0x002fe200078e02ff */
[C---:B----4-:R-:W-:Y:S01]  /*17240*/  @!P0 LEA R174, P1, R0.reuse, R176, 0x7 ;  /* 0x000000b000ae8211 */ /* 0x050fe200078238ff */
[C---:B------:R-:W-:Y:S03]  /*17250*/  @!P0 IMAD.WIDE.U32 R184, R0.reuse, 0xb0, R184 ;  /* 0x000000b000b88825 */ /* 0x040fe600078e00b8 */
[C---:B------:R-:W-:Y:S01]  /*17260*/  @!P0 LEA.HI.X R170, R0.reuse, R171, R170, 0x7, P1 ;  /* 0x000000ab00aa8211 */ /* 0x040fe200008f3caa */
[----:B------:R-:W-:Y:S01]  /*17270*/  @!P0 IMAD.WIDE.U32 R176, R0, 0xf0, R176 ;  /* 0x000000f000b08825 */ /* 0x000fe200078e00b0 */
[-C--:B------:R-:W-:Y:S01]  /*17280*/  @!P0 LEA R192, P2, R174, R250.reuse, 0x1 ;  /* 0x000000faaec08211 */ /* 0x080fe200078408ff */
[----:B------:R-:W1:Y:S01]  /*17290*/  @!P0 LDC R0, c[0x0][0x24c] ;  /* 0x00009300ff008b82 */ /* 0x000e620000000800 */
[-C--:B------:R-:W-:Y:S01]  /*172a0*/  @!P0 LEA R190, P1, R194, R250.reuse, 0x1 ;  /* 0x000000fac2be8211 */ /* 0x080fe200078208ff */
[----:B--2---:R-:W-:Y:S01]  /*172b0*/  @!P0 IMAD R2, R2, 0xc0, RZ ;  /* 0x000000c002028824 */ /* 0x004fe200078e02ff */
[-C--:B------:R-:W-:Y:S02]  /*172c0*/  @!P0 LEA.HI.X R193, R174, R249.reuse, R170, 0x1, P2 ;  /* 0x000000f9aec18211 */ /* 0x080fe400010f0caa */
[----:B------:R-:W-:Y:S01]  /*172d0*/  @!P0 LEA.HI.X R191, R194, R249, R169, 0x1, P1 ;  /* 0x000000f9c2bf8211 */ /* 0x000fe200008f0ca9 */
[----:B------:R-:W-:Y:S01]  /*172e0*/  @!P0 IMAD.IADD R2, R2, 0x1, R183 ;  /* 0x0000000102028824 */ /* 0x000fe200078e02b7 */
[CC--:B------:R-:W-:Y:S01]  /*172f0*/  @!P0 LEA R174, P1, R186.reuse, R250.reuse, 0x1 ;  /* 0x000000fabaae8211 */ /* 0x0c0fe200078208ff */
[----:B------:R-:W-:Y:S01]  /*17300*/  @!PT LDS RZ, [RZ] ;  /* 0x00000000fffff984 */ /* 0x000fe20000000800 */
[----:B------:R-:W-:Y:S01]  /*17310*/  @!PT LDS RZ, [RZ] ;  /* 0x00000000fffff984 */ /* 0x000fe20000000800 */
[----:B------:R-:W-:Y:S01]  /*17320*/  @!PT LDS RZ, [RZ] ;  /* 0x00000000fffff984 */ /* 0x000fe20000000800 */
[----:B------:R-:W-:Y:S01]  /*17330*/  @!P0 LDGSTS.E.BYPASS.LTC128B.128 [R241+0x6000], desc[UR20][R192.64] ;  /* 0x06000000c0f18fae */ /* 0x000fe2000b901d54 */
[----:B------:R-:W2:Y:S01]  /*17340*/  @!P0 LDC R170, c[0x0][0x24c] ;  /* 0x00009300ffaa8b82 */ /* 0x000ea20000000800 */
[----:B------:R-:W-:Y:S02]  /*17350*/  @!P0 IADD3 R165, R165, R185, RZ ;  /* 0x000000b9a5a58210 */ /* 0x000fe40007ffe0ff */
[----:B------:R3:W-:Y:S01]  /*17360*/  @P0 STS.128 [R241+0x6800], RZ ;  /* 0x006800fff1000388 */ /* 0x0007e20000000c00 */
[-C--:B------:R-:W-:Y:S02]  /*17370*/  @!P0 LEA.HI.X R175, R186, R249.reuse, R168, 0x1, P1 ;  /* 0x000000f9baaf8211 */ /* 0x080fe400008f0ca8 */
[CC--:B------:R-:W-:Y:S01]  /*17380*/  @!P0 LEA R186, P1, R182.reuse, R250.reuse, 0x1 ;  /* 0x000000fab6ba8211 */ /* 0x0c0fe200078208ff */
[----:B------:R-:W-:Y:S01]  /*17390*/  @!PT LDS RZ, [RZ] ;  /* 0x00000000fffff984 */ /* 0x000fe20000000800 */
[----:B------:R-:W-:Y:S01]  /*173a0*/  @!PT LDS RZ, [RZ] ;  /* 0x00000000fffff984 */ /* 0x000fe20000000800 */
[----:B------:R-:W-:Y:S01]  /*173b0*/  @!PT LDS RZ, [RZ] ;  /* 0x00000000fffff984 */ /* 0x000fe20000000800 */
[----:B------:R4:W-:Y:S01]  /*173c0*/  @!P0 LDGSTS.E.BYPASS.LTC128B.128 [R241+0x6800], desc[UR20][R190.64] ;  /* 0x06800000bef18fae */ /* 0x0009e2000b901d54 */
[----:B------:R-:W5:Y:S02]  /*173d0*/  @!P0 LDC R169, c[0x0][0x24c] ;  /* 0x00009300ffa98b82 */ /* 0x000f640000000800 */
[----:B------:R-:W-:Y:S01]  /*173e0*/  @!P0 LEA.HI.X R187, R182, R249, R2, 0x1, P1 ;  /* 0x000000f9b6bb8211 */ /* 0x000fe200008f0c02 */
[----:B------:R3:W-:Y:S01]  /*173f0*/  @P0 STS.128 [R241+0x7000], RZ ;  /* 0x007000fff1000388 */ /* 0x0007e20000000c00 */
[-C--:B------:R-:W-:Y:S03]  /*17400*/  @!P0 LEA R182, P1, R176, R250.reuse, 0x1 ;  /* 0x000000fab0b68211 */ /* 0x080fe600078208ff */
[----:B------:R-:W-:Y:S01]  /*17410*/  @!PT LDS RZ, [RZ] ;  /* 0x00000000fffff984 */ /* 0x000fe20000000800 */
[----:B------:R-:W-:Y:S01]  /*17420*/  @!PT LDS RZ, [RZ] ;  /* 0x00000000fffff984 */ /* 0x000fe20000000800 */
[----:B------:R-:W-:Y:S01]  /*17430*/  @!PT LDS RZ, [RZ] ;  /* 0x00000000fffff984 */ /* 0x000fe20000000800 */
[----:B------:R3:W-:Y:S01]  /*17440*/  @!P0 LDGSTS.E.BYPASS.LTC128B.128 [R241+0x7000], desc[UR20][R174.64] ;  /* 0x07000000aef18fae */ /* 0x0007e2000b901d54 */
[----:B-1----:R-:W-:Y:S03]  /*17450*/  @!P0 IMAD R0, R0, 0xf0, RZ ;  /* 0x000000f000008824 */ /* 0x002fe600078e02ff */
[----:B------:R1:W-:Y:S02]  /*17460*/  @P0 STS.128 [R241+0x7800], RZ ;  /* 0x007800fff1000388 */ /* 0x0003e40000000c00 */
[----:B------:R-:W-:Y:S01]  /*17470*/  @!P0 IADD3 R0, R0, R177, RZ ;  /* 0x000000b100008210 */ /* 0x000fe20007ffe0ff */
[----:B--2---:R-:W-:Y:S03]  /*17480*/  @!P0 IMAD R170, R170, 0xd0, RZ ;  /* 0x000000d0aaaa8824 */ /* 0x004fe600078e02ff */
[-C--:B------:R-:W-:Y:S01]  /*17490*/  @!P0 LEA.HI.X R183, R176, R249.reuse, R0, 0x1, P1 ;  /* 0x000000f9b0b78211 */ /* 0x080fe200008f0c00 */
[----:B------:R-:W-:Y:S02]  /*174a0*/  @!P0 IMAD.IADD R170, R170, 0x1, R181 ;  /* 0x00000001aaaa8824 */ /* 0x000fe400078e02b5 */
[----:B-----5:R-:W-:Y:S01]  /*174b0*/  @!P0 IMAD R169, R169, 0xe0, RZ ;  /* 0x000000e0a9a98824 */ /* 0x020fe200078e02ff */
[CC--:B----4-:R-:W-:Y:S03]  /*174c0*/  @!P0 LEA R190, P2, R184.reuse, R250.reuse, 0x1 ;  /* 0x000000fab8be8211 */ /* 0x0d0fe600078408ff */
[----:B------:R-:W-:Y:S01]  /*174d0*/  @!P0 IMAD.IADD R169, R169, 0x1, R179 ;  /* 0x00000001a9a98824 */ /* 0x000fe200078e02b3 */
[-C--:B------:R-:W-:Y:S02]  /*174e0*/  @!P0 LEA.HI.X R191, R184, R249.reuse, R165, 0x1, P2 ;  /* 0x000000f9b8bf8211 */ /* 0x080fe400010f0ca5 */
[-C--:B------:R-:W-:Y:S02]  /*174f0*/  @!P0 LEA R168, P2, R178, R250.reuse, 0x1 ;  /* 0x000000fab2a88211 */ /* 0x080fe400078408ff */
[----:B---3--:R-:W-:Y:S01]  /*17500*/  @!P0 LEA R174, P3, R180, R250, 0x1 ;  /* 0x000000fab4ae8211 */ /* 0x008fe200078608ff */
[----:B------:R-:W-:Y:S01]  /*17510*/  @!PT LDS RZ, [RZ] ;  /* 0x00000000fffff984 */ /* 0x000fe20000000800 */
[----:B------:R-:W-:Y:S01]  /*17520*/  @!PT LDS RZ, [RZ] ;  /* 0x00000000fffff984 */ /* 0x000fe20000000800 */
[----:B------:R-:W-:Y:S01]  /*17530*/  @!PT LDS RZ, [RZ] ;  /* 0x00000000fffff984 */ /* 0x000fe20000000800 */
[----:B------:R1:W-:Y:S01]  /*17540*/  @!P0 LDGSTS.E.BYPASS.LTC128B.128 [R241+0x7800], desc[UR20][R190.64] ;  /* 0x07800000bef18fae */ /* 0x0003e2000b901d54 */
[-C--:B------:R-:W-:Y:S01]  /*17550*/  @!P0 LEA.HI.X R169, R178, R249.reuse, R169, 0x1, P2 ;  /* 0x000000f9b2a98211 */ /* 0x080fe200010f0ca9 */
[----:B------:R-:W-:Y:S01]  /*17560*/  IMAD.MOV.U32 R250, RZ, RZ, R188 ;  /* 0x000000fffffa7224 */ /* 0x000fe200078e00bc */
        /* <DEDUP_REMOVED lines=23> */
.L_x_2450:
[----:B------:R-:W-:Y:S02]  /*176e0*/  UIADD3 UR11, UR15, -0x1, URZ ;  /* 0xffffffff0f0b7890 */ /* 0x000fe4000fffe03f */
[----:B------:R-:W-:Y:S01]  /*176f0*/  UISETP.GT.AND UP0, UPT, UR15, 0x1, UPT ;  /* 0x000000010f00788c */ /* 0x000fe2000bf04270 */
[----:B------:R-:W-:Y:S01]  /*17700*/  UMOV UR10, UR22 ;  /* 0x00000016000a7c82 */ /* 0x000fe20008000000 */
[----:B------:R-:W-:Y:S02]  /*17710*/  UMOV UR8, UR23 ;  /* 0x0000001700087c82 */ /* 0x000fe40008000000 */
[----:B------:R-:W-:Y:S01]  /*17720*/  MOV R0, UR11 ;  /* 0x0000000b00007c02 */ /* 0x000fe20008000f00 */
[----:B------:R-:W-:Y:S03]  /*17730*/  UMOV UR15, UR11 ;  /* 0x0000000b000f7c82 */ /* 0x000fe60008000000 */
[----:B------:R-:W-:Y:S04]  /*17740*/  LEA R0, R0, R246, 0x8 ;  /* 0x000000f600007211 */ /* 0x000fe800078e40ff */
[C---:B-1----:R-:W-:Y:S02]  /*17750*/  IADD3 R168, R0.reuse, 0x1, RZ ;  /* 0x0000000100a87810 */ /* 0x042fe40007ffe0ff */
[----:B------:R-:W-:Y:S02]  /*17760*/  I2FP.F32.S32 R2, R0 ;  /* 0x0000000000027245 */ /* 0x000fe40000201400 */
[----:B------:R-:W-:Y:S02]  /*17770*/  I2FP.F32.S32 R168, R168 ;  /* 0x000000a800a87245 */ /* 0x000fe40000201400 */
[----:B------:R-:W-:Y:S01]  /*17780*/  IADD3 R165, R0, 0x8, RZ ;  /* 0x0000000800a57810 */ /* 0x000fe20007ffe0ff */
[C---:B------:R-:W-:Y:S01]  /*17790*/  FFMA.FTZ R6, R2.reuse, UR5, R6 ;  /* 0x0000000502067c23 */ /* 0x040fe20008010006 */
[----:B------:R-:W-:Y:S01]  /*177a0*/  FFMA.FTZ R4, R2, UR5, R4 ;  /* 0x0000000502047c23 */ /* 0x000fe20008010004 */
[C---:B------:R-:W-:Y:S01]  /*177b0*/  FFMA.FTZ R7, R168.reuse, UR5, R7 ;  /* 0x00000005a8077c23 */ /* 0x040fe20008010007 */
[----:B------:R-:W-:Y:S01]  /*177c0*/  FFMA.FTZ R5, R168, UR5, R5 ;  /* 0x00000005a8057c23 */ /* 0x000fe20008010005 */
[C---:B------:R-:W-:Y:S02]  /*177d0*/  IADD3 R168, R0.reuse, 0x10, RZ ;  /* 0x0000001000a87810 */ /* 0x040fe40007ffe0ff */
[----:B------:R-:W-:Y:S02]  /*177e0*/  IADD3 R2, R0, 0x9, RZ ;  /* 0x0000000900027810 */ /* 0x000fe40007ffe0ff */
[----:B------:R-:W-:Y:S02]  /*177f0*/  I2FP.F32.S32 R168, R168 ;  /* 0x000000a800a87245 */ /* 0x000fe40000201400 */
[----:B------:R-:W-:Y:S02]  /*17800*/  I2FP.F32.S32 R165, R165 ;  /* 0x000000a500a57245 */ /* 0x000fe40000201400 */
[----:B------:R-:W-:Y:S01]  /*17810*/  FMNMX.FTZ R169, R4, R3, !PT ;  /* 0x0000000304a97209 */ /* 0x000fe20007810000 */
[C---:B------:R-:W-:Y:S01]  /*17820*/  FFMA.FTZ R14, R168.reuse, UR5, R14 ;  /* 0x00000005a80e7c23 */ /* 0x040fe2000801000e */
[----:B------:R-:W-:Y:S01]  /*17830*/  FFMA.FTZ R12, R168, UR5, R12 ;  /* 0x00000005a80c7c23 */ /* 0x000fe2000801000c */
[----:B------:R-:W-:Y:S01]  /*17840*/  IADD3 R168, R0, 0x19, RZ ;  /* 0x0000001900a87810 */ /* 0x000fe20007ffe0ff */
[C---:B------:R-:W-:Y:S01]  /*17850*/  FFMA.FTZ R10, R165.reuse, UR5, R10 ;  /* 0x00000005a50a7c23 */ /* 0x040fe2000801000a */
[----:B------:R-:W-:Y:S01]  /*17860*/  I2FP.F32.S32 R2, R2 ;  /* 0x0000000200027245 */ /* 0x000fe20000201400 */
[----:B------:R-:W-:Y:S01]  /*17870*/  FFMA.FTZ R8, R165, UR5, R8 ;  /* 0x00000005a5087c23 */ /* 0x000fe20008010008 */
[----:B------:R-:W-:Y:S02]  /*17880*/  I2FP.F32.S32 R168, R168 ;  /* 0x000000a800a87245 */ /* 0x000fe40000201400 */
[----:B------:R-:W-:Y:S01]  /*17890*/  FMNMX.FTZ R169, R5, R169, !PT ;  /* 0x000000a905a97209 */ /* 0x000fe20007810000 */
[----:B------:R-:W-:Y:S01]  /*178a0*/  FFMA.FTZ R11, R2, UR5, R11 ;  /* 0x00000005020b7c23 */ /* 0x000fe2000801000b */
[----:B------:R-:W-:Y:S01]  /*178b0*/  IADD3 R165, R0, 0x11, RZ ;  /* 0x0000001100a57810 */ /* 0x000fe20007ffe0ff */
[C---:B------:R-:W-:Y:S01]  /*178c0*/  FFMA.FTZ R19, R168.reuse, UR5, R19 ;  /* 0x00000005a8137c23 */ /* 0x040fe20008010013 */
[----:B------:R-:W-:Y:S01]  /*178d0*/  FFMA.FTZ R17, R168, UR5, R17 ;  /* 0x00000005a8117c23 */ /* 0x000fe20008010011 */
[----:B------:R-:W-:Y:S01]  /*178e0*/  IADD3 R168, R0, 0x28, RZ ;  /* 0x0000002800a87810 */ /* 0x000fe20007ffe0ff */
[----:B------:R-:W-:Y:S01]  /*178f0*/  FFMA.FTZ R9, R2, UR5, R9 ;  /* 0x0000000502097c23 */ /* 0x000fe20008010009 */
[----:B------:R-:W-:Y:S02]  /*17900*/  FMNMX.FTZ R169, R8, R169, !PT ;  /* 0x000000a908a97209 */ /* 0x000fe40007810000 */
[----:B------:R-:W-:Y:S02]  /*17910*/  I2FP.F32.S32 R168, R168 ;  /* 0x000000a800a87245 */ /* 0x000fe40000201400 */
[----:B------:R-:W-:Y:S02]  /*17920*/  IADD3 R2, R0, 0x18, RZ ;  /* 0x0000001800027810 */ /* 0x000fe40007ffe0ff */
[----:B------:R-:W-:Y:S01]  /*17930*/  I2FP.F32.S32 R165, R165 ;  /* 0x000000a500a57245 */ /* 0x000fe20000201400 */
[C---:B------:R-:W-:Y:S01]  /*17940*/  FFMA.FTZ R26, R168.reuse, UR5, R26 ;  /* 0x00000005a81a7c23 */ /* 0x040fe2000801001a */
[----:B------:R-:W-:Y:S01]  /*17950*/  FFMA.FTZ R24, R168, UR5, R24 ;  /* 0x00000005a8187c23 */ /* 0x000fe20008010018 */
[----:B------:R-:W-:Y:S02]  /*17960*/  IADD3 R168, R0, 0x31, RZ ;  /* 0x0000003100a87810 */ /* 0x000fe40007ffe0ff */
[----:B------:R-:W-:Y:S01]  /*17970*/  FMNMX.FTZ R169, R9, R169, !PT ;  /* 0x000000a909a97209 */ /* 0x000fe20007810000 */
[C---:B------:R-:W-:Y:S01]  /*17980*/  FFMA.FTZ R15, R165.reuse, UR5, R15 ;  /* 0x00000005a50f7c23 */ /* 0x040fe2000801000f */
[----:B------:R-:W-:Y:S01]  /*17990*/  I2FP.F32.S32 R168, R168 ;  /* 0x000000a800a87245 */ /* 0x000fe20000201400 */
[----:B------:R-:W-:Y:S01]  /*179a0*/  FFMA.FTZ R13, R165, UR5, R13 ;  /* 0x00000005a50d7c23 */ /* 0x000fe2000801000d */
[----:B------:R-:W-:Y:S02]  /*179b0*/  I2FP.F32.S32 R2, R2 ;  /* 0x0000000200027245 */ /* 0x000fe40000201400 */
[----:B------:R-:W-:Y:S01]  /*179c0*/  FMNMX.FTZ R169, R12, R169, !PT ;  /* 0x000000a90ca97209 */ /* 0x000fe20007810000 */
[C---:B------:R-:W-:Y:S01]  /*179d0*/  FFMA.FTZ R31, R168.reuse, UR5, R31 ;  /* 0x00000005a81f7c23 */ /* 0x040fe2000801001f */
[----:B------:R-:W-:Y:S01]  /*179e0*/  FFMA.FTZ R29, R168, UR5, R29 ;  /* 0x00000005a81d7c23 */ /* 0x000fe2000801001d */
[----:B------:R-:W-:Y:S01]  /*179f0*/  IADD3 R168, R0, 0x40, RZ ;  /* 0x0000004000a87810 */ /* 0x000fe20007ffe0ff */
[----:B------:R-:W-:Y:S01]  /*17a00*/  FFMA.FTZ R18, R2, UR5, R18 ;  /* 0x0000000502127c23 */ /* 0x000fe20008010012 */
[----:B------:R-:W-:Y:S01]  /*17a10*/  IADD3 R165, R0, 0x20, RZ ;  /* 0x0000002000a57810 */ /* 0x000fe20007ffe0ff */
[----:B------:R-:W-:Y:S01]  /*17a20*/  FFMA.FTZ R16, R2, UR5, R16 ;  /* 0x0000000502107c23 */ /* 0x000fe20008010010 */
[----:B------:R-:W-:Y:S02]  /*17a30*/  I2FP.F32.S32 R168, R168 ;  /* 0x000000a800a87245 */ /* 0x000fe40000201400 */
[----:B------:R-:W-:Y:S02]  /*17a40*/  FMNMX.FTZ R169, R13, R169, !PT ;  /* 0x000000a90da97209 */ /* 0x000fe40007810000 */
[----:B------:R-:W-:Y:S01]  /*17a50*/  IADD3 R2, R0, 0x21, RZ ;  /* 0x0000002100027810 */ /* 0x000fe20007ffe0ff */
[C---:B------:R-:W-:Y:S01]  /*17a60*/  FFMA.FTZ R38, R168.reuse, UR5, R38 ;  /* 0x00000005a8267c23 */ /* 0x040fe20008010026 */
[----:B------:R-:W-:Y:S01]  /*17a70*/  FFMA.FTZ R36, R168, UR5, R36 ;  /* 0x00000005a8247c23 */ /* 0x000fe20008010024 */
[----:B------:R-:W-:Y:S02]  /*17a80*/  IADD3 R168, R0, 0x49, RZ ;  /* 0x0000004900a87810 */ /* 0x000fe40007ffe0ff */
[----:B------:R-:W-:Y:S02]  /*17a90*/  I2FP.F32.S32 R165, R165 ;  /* 0x000000a500a57245 */ /* 0x000fe40000201400 */
[----:B------:R-:W-:Y:S02]  /*17aa0*/  I2FP.F32.S32 R168, R168 ;  /* 0x000000a800a87245 */ /* 0x000fe40000201400 */
[----:B------:R-:W-:Y:S01]  /*17ab0*/  FMNMX.FTZ R169, R16, R169, !PT ;  /* 0x000000a910a97209 */ /* 0x000fe20007810000 */
[C---:B------:R-:W-:Y:S01]  /*17ac0*/  FFMA.FTZ R22, R165.reuse, UR5, R22 ;  /* 0x00000005a5167c23 */ /* 0x040fe20008010016 */
[----:B------:R-:W-:Y:S01]  /*17ad0*/  I2FP.F32.S32 R2, R2 ;  /* 0x0000000200027245 */ /* 0x000fe20000201400 */
[C---:B------:R-:W-:Y:S01]  /*17ae0*/  FFMA.FTZ R43, R168.reuse, UR5, R43 ;  /* 0x00000005a82b7c23 */ /* 0x040fe2000801002b */
[----:B------:R-:W-:Y:S01]  /*17af0*/  FFMA.FTZ R41, R168, UR5, R41 ;  /* 0x00000005a8297c23 */ /* 0x000fe20008010029 */
[----:B------:R-:W-:Y:S01]  /*17b00*/  IADD3 R168, R0, 0x58, RZ ;  /* 0x0000005800a87810 */ /* 0x000fe20007ffe0ff */
[----:B------:R-:W-:Y:S01]  /*17b10*/  FFMA.FTZ R20, R165, UR5, R20 ;  /* 0x00000005a5147c23 */ /* 0x000fe20008010014 */
[----:B------:R-:W-:Y:S01]  /*17b20*/  FMNMX.FTZ R169, R17, R169, !PT ;  /* 0x000000a911a97209 */ /* 0x000fe20007810000 */
[C---:B------:R-:W-:Y:S01]  /*17b30*/  FFMA.FTZ R23, R2.reuse, UR5, R23 ;  /* 0x0000000502177c23 */ /* 0x040fe20008010017 */
[----:B------:R-:W-:Y:S01]  /*17b40*/  I2FP.F32.S32 R168, R168 ;  /* 0x000000a800a87245 */ /* 0x000fe20000201400 */
[----:B------:R-:W-:Y:S01]  /*17b50*/  FFMA.FTZ R21, R2, UR5, R21 ;  /* 0x0000000502157c23 */ /* 0x000fe20008010015 */
[----:B------:R-:W-:Y:S02]  /*17b60*/  IADD3 R165, R0, 0x29, RZ ;  /* 0x0000002900a57810 */ /* 0x000fe40007ffe0ff */
[----:B------:R-:W-:Y:S01]  /*17b70*/  FMNMX.FTZ R169, R20, R169, !PT ;  /* 0x000000a914a97209 */ /* 0x000fe20007810000 */
        /* <DEDUP_REMOVED lines=27> */
[----:B------:R-:W-:Y:S02]  /*17d30*/  FMNMX.FTZ R168, R6, R164, !PT ;  /* 0x000000a406a87209 */ /* 0x000fe40007810000 */
[----:B------:R-:W-:Y:S01]  /*17d40*/  FMNMX.FTZ R169, R28, R169, !PT ;  /* 0x000000a91ca97209 */ /* 0x000fe20007810000 */
[----:B------:R-:W-:Y:S01]  /*17d50*/  FFMA.FTZ R34, R165, UR5, R34 ;  /* 0x00000005a5227c23 */ /* 0x000fe20008010022 */
[----:B------:R-:W-:Y:S01]  /*17d60*/  FMNMX.FTZ R168, R7, R168, !PT ;  /* 0x000000a807a87209 */ /* 0x000fe20007810000 */
[----:B------:R-:W-:Y:S01]  /*17d70*/  FFMA.FTZ R32, R165, UR5, R32 ;  /* 0x00000005a5207c23 */ /* 0x000fe20008010020 */
[----:B------:R-:W-:Y:S02]  /*17d80*/  I2FP.F32.S32 R2, R2 ;  /* 0x0000000200027245 */ /* 0x000fe40000201400 */
[----:B------:R-:W-:Y:S02]  /*17d90*/  FMNMX.FTZ R168, R10, R168, !PT ;  /* 0x000000a80aa87209 */ /* 0x000fe40007810000 */
[----:B------:R-:W-:Y:S01]  /*17da0*/  FMNMX.FTZ R169, R29, R169, !PT ;  /* 0x000000a91da97209 */ /* 0x000fe20007810000 */
[C---:B------:R-:W-:Y:S01]  /*17db0*/  FFMA.FTZ R35, R2.reuse, UR5, R35 ;  /* 0x0000000502237c23 */ /* 0x040fe20008010023 */
[----:B------:R-:W-:Y:S01]  /*17dc0*/  FMNMX.FTZ R168, R11, R168, !PT ;  /* 0x000000a80ba87209 */ /* 0x000fe20007810000 */
[----:B------:R-:W-:Y:S01]  /*17dd0*/  FFMA.FTZ R33, R2, UR5, R33 ;  /* 0x0000000502217c23 */ /* 0x000fe20008010021 */
[----:B------:R-:W-:Y:S02]  /*17de0*/  IADD3 R165, R0, 0x41, RZ ;  /* 0x0000004100a57810 */ /* 0x000fe40007ffe0ff */
[----:B------:R-:W-:Y:S02]  /*17df0*/  FMNMX.FTZ R168, R14, R168, !PT ;  /* 0x000000a80ea87209 */ /* 0x000fe40007810000 */
[----:B------:R-:W-:Y:S02]  /*17e00*/  FMNMX.FTZ R169, R32, R169, !PT ;  /* 0x000000a920a97209 */ /* 0x000fe40007810000 */
[----:B------:R-:W-:Y:S02]  /*17e10*/  FMNMX.FTZ R168, R15, R168, !PT ;  /* 0x000000a80fa87209 */ /* 0x000fe40007810000 */
[----:B------:R-:W-:Y:S02]  /*17e20*/  IADD3 R2, R0, 0x48, RZ ;  /* 0x0000004800027810 */ /* 0x000fe40007ffe0ff */
[----:B------:R-:W-:Y:S02]  /*17e30*/  FMNMX.FTZ R168, R18, R168, !PT ;  /* 0x000000a812a87209 */ /* 0x000fe40007810000 */
[----:B------:R-:W-:Y:S02]  /*17e40*/  I2FP.F32.S32 R165, R165 ;  /* 0x000000a500a57245 */ /* 0x000fe40000201400 */
[----:B------:R-:W-:Y:S02]  /*17e50*/  FMNMX.FTZ R168, R19, R168, !PT ;  /* 0x000000a813a87209 */ /* 0x000fe40007810000 */
[----:B------:R-:W-:Y:S01]  /*17e60*/  FMNMX.FTZ R169, R33, R169, !PT ;  /* 0x000000a921a97209 */ /* 0x000fe20007810000 */
[C---:B------:R-:W-:Y:S01]  /*17e70*/  FFMA.FTZ R39, R165.reuse, UR5, R39 ;  /* 0x00000005a5277c23 */ /* 0x040fe20008010027 */
[----:B------:R-:W-:Y:S01]  /*17e80*/  FMNMX.FTZ R168, R22, R168, !PT ;  /* 0x000000a816a87209 */ /* 0x000fe20007810000 */
[----:B------:R-:W-:Y:S01]  /*17e90*/  FFMA.FTZ R37, R165, UR5, R37 ;  /* 0x00000005a5257c23 */ /* 0x000fe20008010025 */
[----:B------:R-:W-:Y:S02]  /*17ea0*/  I2FP.F32.S32 R2, R2 ;  /* 0x0000000200027245 */ /* 0x000fe40000201400 */
[----:B------:R-:W-:Y:S02]  /*17eb0*/  FMNMX.FTZ R168, R23, R168, !PT ;  /* 0x000000a817a87209 */ /* 0x000fe40007810000 */
[----:B------:R-:W-:Y:S01]  /*17ec0*/  FMNMX.FTZ R169, R36, R169, !PT ;  /* 0x000000a924a97209 */ /* 0x000fe20007810000 */
[----:B------:R-:W-:Y:S01]  /*17ed0*/  FFMA.FTZ R42, R2, UR5, R42 ;  /* 0x00000005022a7c23 */ /* 0x000fe2000801002a */
        /* <DEDUP_REMOVED lines=30> */
[----:B------:R-:W-:Y:S01]  /*180c0*/  I2FP.F32.S32 R2, R2 ;  /* 0x0000000200027245 */ /* 0x000fe20000201400 */
[----:B------:R-:W-:Y:S01]  /*180d0*/  FFMA.FTZ R49, R165, UR5, R49 ;  /* 0x00000005a5317c23 */ /* 0x000fe20008010031 */
[----:B------:R-:W-:Y:S02]  /*180e0*/  FMNMX.FTZ R168, R50, R168, !PT ;  /* 0x000000a832a87209 */ /* 0x000fe40007810000 */
[----:B------:R-:W-:Y:S01]  /*180f0*/  FMNMX.FTZ R169, R48, R169, !PT ;  /* 0x000000a930a97209 */ /* 0x000fe20007810000 */
[----:B------:R-:W-:Y:S01]  /*18100*/  FFMA.FTZ R54, R2, UR5, R54 ;  /* 0x0000000502367c23 */ /* 0x000fe20008010036 */
[----:B------:R-:W-:Y:S01]  /*18110*/  IADD3 R165, R0, 0x68, RZ ;  /* 0x0000006800a57810 */ /* 0x000fe20007ffe0ff */
[----:B------:R-:W-:Y:S01]  /*18120*/  FFMA.FTZ R52, R2, UR5, R52 ;  /* 0x0000000502347c23 */ /* 0x000fe20008010034 */
[----:B------:R-:W-:Y:S02]  /*18130*/  FMNMX.FTZ R168, R51, R168, !PT ;  /* 0x000000a833a87209 */ /* 0x000fe40007810000 */
[----:B------:R-:W-:Y:S02]  /*18140*/  FMNMX.FTZ R169, R49, R169, !PT ;  /* 0x000000a931a97209 */ /* 0x000fe40007810000 */
[----:B------:R-:W-:Y:S02]  /*18150*/  IADD3 R2, R0, 0x69, RZ ;  /* 0x0000006900027810 */ /* 0x000fe40007ffe0ff */
        /* <DEDUP_REMOVED lines=32> */
[----:B------:R-:W-:Y:S01]  /*18360*/  IADD3 R170, R0, 0x88, RZ ;  /* 0x0000008800aa7810 */ /* 0x000fe20007ffe0ff */
[----:B------:R-:W-:Y:S01]  /*18370*/  FFMA.FTZ R68, R165, UR5, R68 ;  /* 0x00000005a5447c23 */ /* 0x000fe20008010044 */
[----:B------:R-:W-:Y:S02]  /*18380*/  I2FP.F32.S32 R2, R2 ;  /* 0x0000000200027245 */ /* 0x000fe40000201400 */
[----:B------:R-:W-:Y:S02]  /*18390*/  FMNMX.FTZ R168, R67, R168, !PT ;  /* 0x000000a843a87209 */ /* 0x000fe40007810000 */
[----:B------:R-:W-:Y:S01]  /*183a0*/  FMNMX.FTZ R169, R65, R169, !PT ;  /* 0x000000a941a97209 */ /* 0x000fe20007810000 */
[----:B------:R-:W-:Y:S01]  /*183b0*/  FFMA.FTZ R71, R2, UR5, R71 ;  /* 0x0000000502477c23 */ /* 0x000fe20008010047 */
        /* <DEDUP_REMOVED lines=30> */
[C---:B------:R-:W-:Y:S01]  /*185a0*/  IADD3 R170, R0.reuse, 0xa0, RZ ;  /* 0x000000a000aa7810 */ /* 0x040fe20007ffe0ff */
[----:B------:R-:W-:Y:S01]  /*185b0*/  FFMA.FTZ R80, R165, UR5, R80 ;  /* 0x00000005a5507c23 */ /* 0x000fe20008010050 */
[----:B------:R-:W-:Y:S02]  /*185c0*/  IADD3 R165, R0, 0xa1, RZ ;  /* 0x000000a100a57810 */ /* 0x000fe40007ffe0ff */
[----:B------:R-:W-:Y:S02]  /*185d0*/  I2FP.F32.S32 R2, R2 ;  /* 0x0000000200027245 */ /* 0x000fe40000201400 */
[----:B------:R-:W-:Y:S02]  /*185e0*/  I2FP.F32.S32 R170, R170 ;  /* 0x000000aa00aa7245 */ /* 0x000fe40000201400 */
[----:B------:R-:W-:Y:S01]  /*185f0*/  I2FP.F32.S32 R165, R165 ;  /* 0x000000a500a57245 */ /* 0x000fe20000201400 */
[C---:B------:R-:W-:Y:S01]  /*18600*/  FFMA.FTZ R83, R2.reuse, UR5, R83 ;  /* 0x0000000502537c23 */ /* 0x040fe20008010053 */
[----:B------:R-:W-:Y:S01]  /*18610*/  FFMA.FTZ R81, R2, UR5, R81 ;  /* 0x0000000502517c23 */ /* 0x000fe20008010051 */
[----:B------:R-:W-:Y:S01]  /*18620*/  IADD3 R2, R0, 0xa8, RZ ;  /* 0x000000a800027810 */ /* 0x000fe20007ffe0ff */
[C---:B------:R-:W-:Y:S01]  /*18630*/  FFMA.FTZ R86, R170.reuse, UR5, R86 ;  /* 0x00000005aa567c23 */ /* 0x040fe20008010056 */
[----:B------:R-:W-:Y:S01]  /*18640*/  FFMA.FTZ R84, R170, UR5, R84 ;  /* 0x00000005aa547c23 */ /* 0x000fe20008010054 */
[C---:B------:R-:W-:Y:S01]  /*18650*/  IADD3 R170, R0.reuse, 0xa9, RZ ;  /* 0x000000a900aa7810 */ /* 0x040fe20007ffe0ff */
[C---:B------:R-:W-:Y:S01]  /*18660*/  FFMA.FTZ R87, R165.reuse, UR5, R87 ;  /* 0x00000005a5577c23 */ /* 0x040fe20008010057 */
[----:B------:R-:W-:Y:S01]  /*18670*/  I2FP.F32.S32 R2, R2 ;  /* 0x0000000200027245 */ /* 0x000fe20000201400 */
[----:B------:R-:W-:Y:S01]  /*18680*/  FFMA.FTZ R85, R165, UR5, R85 ;  /* 0x00000005a5557c23 */ /* 0x000fe20008010055 */
[----:B------:R-:W-:Y:S02]  /*18690*/  IADD3 R165, R0, 0xb0, RZ ;  /* 0x000000b000a57810 */ /* 0x000fe40007ffe0ff */
[----:B------:R-:W-:Y:S01]  /*186a0*/  I2FP.F32.S32 R170, R170 ;  /* 0x000000aa00aa7245 */ /* 0x000fe20000201400 */
[C---:B------:R-:W-:Y:S01]  /*186b0*/  FFMA.FTZ R90, R2.reuse, UR5, R90 ;  /* 0x00000005025a7c23 */ /* 0x040fe2000801005a */
[----:B------:R-:W-:Y:S01]  /*186c0*/  FFMA.FTZ R88, R2, UR5, R88 ;  /* 0x0000000502587c23 */ /* 0x000fe20008010058 */
[----:B------:R-:W-:Y:S02]  /*186d0*/  IADD3 R2, R0, 0xb1, RZ ;  /* 0x000000b100027810 */ /* 0x000fe40007ffe0ff */
[----:B------:R-:W-:Y:S01]  /*186e0*/  I2FP.F32.S32 R165, R165 ;  /* 0x000000a500a57245 */ /* 0x000fe20000201400 */
[C---:B------:R-:W-:Y:S01]  /*186f0*/  FFMA.FTZ R91, R170.reuse, UR5, R91 ;  /* 0x00000005aa5b7c23 */ /* 0x040fe2000801005b */
[----:B------:R-:W-:Y:S01]  /*18700*/  FFMA.FTZ R89, R170, UR5, R89 ;  /* 0x00000005aa597c23 */ /* 0x000fe20008010059 */
[C---:B------:R-:W-:Y:S02]  /*18710*/  IADD3 R170, R0.reuse, 0xb8, RZ ;  /* 0x000000b800aa7810 */ /* 0x040fe40007ffe0ff */
[----:B------:R-:W-:Y:S01]  /*18720*/  I2FP.F32.S32 R2, R2 ;  /* 0x0000000200027245 */ /* 0x000fe20000201400 */
[C---:B------:R-:W-:Y:S01]  /*18730*/  FFMA.FTZ R94, R165.reuse, UR5, R94 ;  /* 0x00000005a55e7c23 */ /* 0x040fe2000801005e */
        /* <DEDUP_REMOVED lines=42> */
[C---:B------:R-:W-:Y:S01]  /*189e0*/  FFMA.FTZ R115, R170.reuse, UR5, R115 ;  /* 0x00000005aa737c23 */ /* 0x040fe20008010073 */
[----:B------:R-:W-:Y:S01]  /*189f0*/  FFMA.FTZ R113, R170, UR5, R113 ;  /* 0x00000005aa717c23 */ /* 0x000fe20008010071 */
[C---:B------:R-:W-:Y:S02]  /*18a00*/  IADD3 R170, R0.reuse, 0xe8, RZ ;  /* 0x000000e800aa7810 */ /* 0x040fe40007ffe0ff */
[----:B------:R-:W-:Y:S02]  /*18a10*/  I2FP.F32.S32 R165, R165 ;  /* 0x000000a500a57245 */ /* 0x000fe40000201400 */
[----:B------:R-:W-:Y:S02]  /*18a20*/  I2FP.F32.S32 R2, R2 ;  /* 0x0000000200027245 */ /* 0x000fe40000201400 */
[----:B------:R-:W-:Y:S01]  /*18a30*/  I2FP.F32.S32 R170, R170 ;  /* 0x000000aa00aa7245 */ /* 0x000fe20000201400 */
[C---:B------:R-:W-:Y:S01]  /*18a40*/  FFMA.FTZ R118, R165.reuse, UR5, R118 ;  /* 0x00000005a5767c23 */ /* 0x040fe20008010076 */
[----:B------:R-:W-:Y:S01]  /*18a50*/  FFMA.FTZ R116, R165, UR5, R116 ;  /* 0x00000005a5747c23 */ /* 0x000fe20008010074 */
[----:B------:R-:W-:Y:S01]  /*18a60*/  IADD3 R165, R0, 0xe9, RZ ;  /* 0x000000e900a57810 */ /* 0x000fe20007ffe0ff */
[----:B------:R-:W-:Y:S01]  /*18a70*/  FFMA.FTZ R119, R2, UR5, R119 ;  /* 0x0000000502777c23 */ /* 0x000fe20008010077 */
[----:B------:R-:W-:Y:S01]  /*18a80*/  FFMA.FTZ R122, R170, UR5, R122 ;  /* 0x00000005aa7a7c23 */ /* 0x000fe2000801007a */
[----:B------:R-:W-:Y:S01]  /*18a90*/  FFMA.FTZ R117, R2, UR5, R117 ;  /* 0x0000000502757c23 */ /* 0x000fe20008010075 */
[----:B------:R-:W-:Y:S01]  /*18aa0*/  IADD3 R2, R0, 0xf0, RZ ;  /* 0x000000f000027810 */ /* 0x000fe20007ffe0ff */
[----:B------:R-:W-:Y:S01]  /*18ab0*/  FFMA.FTZ R120, R170, UR5, R120 ;  /* 0x00000005aa787c23 */ /* 0x000fe20008010078 */
[----:B------:R-:W-:Y:S02]  /*18ac0*/  I2FP.F32.S32 R165, R165 ;  /* 0x000000a500a57245 */ /* 0x000fe40000201400 */
[----:B------:R-:W-:Y:S02]  /*18ad0*/  I2FP.F32.S32 R2, R2 ;  /* 0x0000000200027245 */ /* 0x000fe40000201400 */
[----:B------:R-:W-:Y:S01]  /*18ae0*/  FMNMX.FTZ R168, R79, R168, !PT ;  /* 0x000000a84fa87209 */ /* 0x000fe20007810000 */
[C---:B------:R-:W-:Y:S01]  /*18af0*/  FFMA.FTZ R123, R165.reuse, UR5, R123 ;  /* 0x00000005a57b7c23 */ /* 0x040fe2000801007b */
[----:B------:R-:W-:Y:S01]  /*18b00*/  FFMA.FTZ R121, R165, UR5, R121 ;  /* 0x00000005a5797c23 */ /* 0x000fe20008010079 */
[----:B------:R-:W-:Y:S01]  /*18b10*/  IADD3 R165, R0, 0xf8, RZ ;  /* 0x000000f800a57810 */ /* 0x000fe20007ffe0ff */
[C---:B------:R-:W-:Y:S01]  /*18b20*/  FFMA.FTZ R126, R2.reuse, UR5, R126 ;  /* 0x00000005027e7c23 */ /* 0x040fe2000801007e */
[----:B------:R-:W-:Y:S01]  /*18b30*/  FFMA.FTZ R124, R2, UR5, R124 ;  /* 0x00000005027c7c23 */ /* 0x000fe2000801007c */
[----:B------:R-:W-:Y:S02]  /*18b40*/  IADD3 R2, R0, 0xf1, RZ ;  /* 0x000000f100027810 */ /* 0x000fe40007ffe0ff */
[----:B------:R-:W-:Y:S02]  /*18b50*/  FMNMX.FTZ R169, R77, R169, !PT ;  /* 0x000000a94da97209 */ /* 0x000fe40007810000 */
[----:B------:R-:W-:Y:S02]  /*18b60*/  FMNMX.FTZ R168, R82, R168, !PT ;  /* 0x000000a852a87209 */ /* 0x000fe40007810000 */
[----:B------:R-:W-:Y:S02]  /*18b70*/  FMNMX.FTZ R169, R80, R169, !PT ;  /* 0x000000a950a97209 */ /* 0x000fe40007810000 */
[----:B------:R-:W-:Y:S02]  /*18b80*/  I2FP.F32.S32 R165, R165 ;  /* 0x000000a500a57245 */ /* 0x000fe40000201400 */
[----:B------:R-:W-:Y:S02]  /*18b90*/  FMNMX.FTZ R168, R83, R168, !PT ;  /* 0x000000a853a87209 */ /* 0x000fe40007810000 */
[----:B------:R-:W-:Y:S01]  /*18ba0*/  FMNMX.FTZ R169, R81, R169, !PT ;  /* 0x000000a951a97209 */ /* 0x000fe20007810000 */
[C---:B------:R-:W-:Y:S01]  /*18bb0*/  FFMA.FTZ R130, R165.reuse, UR5, R130 ;  /* 0x00000005a5827c23 */ /* 0x040fe20008010082 */
[----:B------:R-:W-:Y:S01]  /*18bc0*/  FFMA.FTZ R128, R165, UR5, R128 ;  /* 0x00000005a5807c23 */ /* 0x000fe20008010080 */
        /* <DEDUP_REMOVED lines=34> */
[----:B------:R-:W-:Y:S02]  /*18df0*/  I2FP.F32.S32 R169, R2 ;  /* 0x0000000200a97245 */ /* 0x000fe40000201400 */
[----:B------:R-:W-:Y:S02]  /*18e00*/  FMNMX.FTZ R170, R119, R170, !PT ;  /* 0x000000aa77aa7209 */ /* 0x000fe40007810000 */
[----:B------:R-:W-:Y:S01]  /*18e10*/  IADD3 R2, R0, 0xf9, RZ ;  /* 0x000000f900027810 */ /* 0x000fe20007ffe0ff */
[C---:B------:R-:W-:Y:S01]  /*18e20*/  FFMA.FTZ R127, R169.reuse, UR5, R127 ;  /* 0x00000005a97f7c23 */ /* 0x040fe2000801007f */
[----:B------:R-:W-:Y:S01]  /*18e30*/  FMNMX.FTZ R170, R122, R170, !PT ;  /* 0x000000aa7aaa7209 */ /* 0x000fe20007810000 */
[----:B------:R-:W-:Y:S01]  /*18e40*/  FFMA.FTZ R125, R169, UR5, R125 ;  /* 0x00000005a97d7c23 */ /* 0x000fe2000801007d */
        /* <DEDUP_REMOVED lines=14> */
[----:B------:R-:W-:Y:S04]  /*18f30*/  FMNMX.FTZ R165, R128, R168, !PT ;  /* 0x000000a880a57209 */ /* 0x000fe80007810000 */
[----:B------:R-:W-:Y:S05]  /*18f40*/  FMNMX.FTZ R165, R129, R165, !PT ;  /* 0x000000a581a57209 */ /* 0x000fea0007810000 */
[----:B------:R-:W1:Y:S02]  /*18f50*/  SHFL.BFLY PT, R168, R165, 0x2, 0x1f ;  /* 0x0c401f00a5a87f89 */ /* 0x000e6400000e0000 */
[----:B-1----:R-:W-:Y:S02]  /*18f60*/  FMNMX.FTZ R168, R165, R168, !PT ;  /* 0x000000a8a5a87209 */ /* 0x002fe40007810000 */
[----:B------:R-:W-:Y:S04]  /*18f70*/  FMNMX.FTZ R2, R0, R2, !PT ;  /* 0x0000000200027209 */ /* 0x000fe80007810000 */
[----:B------:R-:W-:Y:S08]  /*18f80*/  SHFL.BFLY PT, R165, R168, 0x1, 0x1f ;  /* 0x0c201f00a8a57f89 */ /* 0x000ff000000e0000 */
[----:B------:R-:W1:Y:S02]  /*18f90*/  SHFL.BFLY PT, R0, R2, 0x1, 0x1f ;  /* 0x0c201f0002007f89 */ /* 0x000e6400000e0000 */
[----:B-1----:R-:W-:Y:S02]  /*18fa0*/  FMNMX.FTZ R0, R2, R0, !PT ;  /* 0x0000000002007209 */ /* 0x002fe40007810000 */
[----:B------:R-:W-:Y:S04]  /*18fb0*/  FMNMX.FTZ R2, R168, R165, !PT ;  /* 0x000000a5a8027209 */ /* 0x000fe80007810000 */
[----:B------:R-:W-:Y:S01]  /*18fc0*/  LDSM.16.MT88.4 R168, [R231+0xa000] ;  /* 0x00a00000e7a8783b */ /* 0x000fe20000004200 */
[C---:B------:R-:W-:Y:S01]  /*18fd0*/  FMUL.FTZ R174, R0.reuse, UR4 ;  /* 0x0000000400ae7c20 */ /* 0x040fe20008410000 */
[C---:B------:R-:W-:Y:S01]  /*18fe0*/  FSETP.NEU.FTZ.AND P0, PT, R0.reuse, -INF , PT ;  /* 0xff8000000000780b */ /* 0x040fe20003f1d000 */
[----:B------:R-:W-:Y:S01]  /*18ff0*/  FADD.FTZ R164, -R0, R164 ;  /* 0x000000a400a47221 */ /* 0x000fe20000010100 */
[----:B------:R-:W-:Y:S02]  /*19000*/  FADD.FTZ R165, -R2, R3 ;  /* 0x0000000302a57221 */ /* 0x000fe40000010100 */
[----:B------:R-:W-:Y:S01]  /*19010*/  FSEL R174, R174, RZ, P0 ;  /* 0x000000ffaeae7208 */ /* 0x000fe20000000000 */
[----:B------:R-:W-:Y:S01]  /*19020*/  FMUL.FTZ R3, R164, UR4 ;  /* 0x00000004a4037c20 */ /* 0x000fe20008410000 */
[----:B------:R-:W-:Y:S01]  /*19030*/  FMUL.FTZ R164, R165, UR4 ;  /* 0x00000004a5a47c20 */ /* 0x000fe20008410000 */
[C---:B------:R-:W-:Y:S01]  /*19040*/  FMUL.FTZ R165, R2.reuse, UR4 ;  /* 0x0000000402a57c20 */ /* 0x040fe20008410000 */
[----:B------:R-:W-:Y:S01]  /*19050*/  FSETP.NEU.FTZ.AND P0, PT, R2, -INF , PT ;  /* 0xff8000000200780b */ /* 0x000fe20003f1d000 */
[--C-:B------:R-:W-:Y:S01]  /*19060*/  FFMA.FTZ R194, R18, UR4, -R174.reuse ;  /* 0x0000000412c27c23 */ /* 0x100fe200080108ae */
[--C-:B------:R-:W-:Y:S01]  /*19070*/  FFMA.FTZ R191, R19, UR4, -R174.reuse ;  /* 0x0000000413bf7c23 */ /* 0x100fe200080108ae */
        /* <DEDUP_REMOVED lines=8> */
[----:B------:R-:W2:Y:S01]  /*19100*/  MUFU.EX2 R164, R164 ;  /* 0x000000a400a47308 */ /* 0x000ea20000000800 */
[--C-:B------:R-:W-:Y:S01]  /*19110*/  FFMA.FTZ R193, R16, UR4, -R165.reuse ;  /* 0x0000000410c17c23 */ /* 0x100fe200080108a5 */
[--C-:B------:R-:W-:Y:S01]  /*19120*/  FFMA.FTZ R192, R17, UR4, -R165.reuse ;  /* 0x0000000411c07c23 */ /* 0x100fe200080108a5 */
[--C-:B------:R-:W-:Y:S01]  /*19130*/  FFMA.FTZ R186, R24, UR4, -R165.reuse ;  /* 0x0000000418ba7c23 */ /* 0x100fe200080108a5 */
[----:B------:R-:W3:Y:S01]  /*19140*/  LDSM.16.MT88.4 R16, [R234+0xa000] ;  /* 0x00a00000ea10783b */ /* 0x000ee20000004200 */
[--C-:B------:R-:W-:Y:S01]  /*19150*/  FFMA.FTZ R183, R25, UR4, -R165.reuse ;  /* 0x0000000419b77c23 */ /* 0x100fe200080108a5 */
[--C-:B------:R-:W-:Y:S01]  /*19160*/  FFMA.FTZ R36, R36, UR4, -R165.reuse ;  /* 0x0000000424247c23 */ /* 0x100fe200080108a5 */
[--C-:B------:R-:W-:Y:S03]  /*19170*/  FFMA.FTZ R201, R8, UR4, -R165.reuse ;  /* 0x0000000408c97c23 */ /* 0x100fe600080108a5 */
[----:B------:R-:W-:Y:S01]  /*19180*/  MUFU.EX2 R202, R202 ;  /* 0x000000ca00ca7308 */ /* 0x000fe20000000800 */
[C---:B-1----:R-:W-:Y:S01]  /*19190*/  FMUL.FTZ R14, R3.reuse, R154 ;  /* 0x0000009a030e7220 */ /* 0x042fe20000410000 */
[C---:B------:R-:W-:Y:S01]  /*191a0*/  FMUL.FTZ R10, R3.reuse, R158 ;  /* 0x0000009e030a7220 */ /* 0x040fe20000410000 */
[----:B------:R-:W-:Y:S01]  /*191b0*/  FMUL.FTZ R11, R3, R159 ;  /* 0x0000009f030b7220 */ /* 0x000fe20000410000 */
[----:B------:R-:W1:Y:S01]  /*191c0*/  LDSM.16.MT88.4 R24, [R232+0xa000] ;  /* 0x00a00000e818783b */ /* 0x000e620000004200 */
[--C-:B------:R-:W-:Y:S01]  /*191d0*/  FFMA.FTZ R199, R9, UR4, -R165.reuse ;  /* 0x0000000409c77c23 */ /* 0x100fe200080108a5 */
[--C-:B------:R-:W-:Y:S01]  /*191e0*/  FFMA.FTZ R195, R15, UR4, -R174.reuse ;  /* 0x000000040fc37c23 */ /* 0x100fe200080108ae */
[----:B------:R-:W-:Y:S03]  /*191f0*/  FMUL.FTZ R15, R3, R155 ;  /* 0x0000009b030f7220 */ /* 0x000fe60000410000 */
[----:B------:R-:W-:Y:S01]  /*19200*/  MUFU.EX2 R200, R200 ;  /* 0x000000c800c87308 */ /* 0x000fe20000000800 */
[C---:B--2---:R-:W-:Y:S01]  /*19210*/  FMUL.FTZ R8, R164.reuse, R156 ;  /* 0x0000009ca4087220 */ /* 0x044fe20000410000 */
[----:B------:R-:W-:Y:S01]  /*19220*/  FMUL.FTZ R9, R164, R157 ;  /* 0x0000009da4097220 */ /* 0x000fe20000410000 */
[--C-:B------:R-:W-:Y:S01]  /*19230*/  FFMA.FTZ R197, R12, UR4, -R165.reuse ;  /* 0x000000040cc57c23 */ /* 0x100fe200080108a5 */
[----:B------:R-:W-:Y:S01]  /*19240*/  LDSM.16.MT88.4 R156, [R234+0xa800] ;  /* 0x00a80000ea9c783b */ /* 0x000fe20000004200 */
[C---:B------:R-:W-:Y:S01]  /*19250*/  FMUL.FTZ R12, R164.reuse, R152 ;  /* 0x00000098a40c7220 */ /* 0x040fe20000410000 */
[--C-:B------:R-:W-:Y:S01]  /*19260*/  FFMA.FTZ R196, R13, UR4, -R165.reuse ;  /* 0x000000040dc47c23 */ /* 0x100fe200080108a5 */
[----:B------:R-:W-:Y:S03]  /*19270*/  FMUL.FTZ R13, R164, R153 ;  /* 0x00000099a40d7220 */ /* 0x000fe60000410000 */
[----:B------:R-:W-:Y:S01]  /*19280*/  MUFU.EX2 R201, R201 ;  /* 0x000000c900c97308 */ /* 0x000fe20000000800 */
[--C-:B------:R-:W-:Y:S01]  /*19290*/  FFMA.FTZ R190, R22, UR4, -R174.reuse ;  /* 0x0000000416be7c23 */ /* 0x100fe200080108ae */
[----:B------:R-:W-:Y:S01]  /*192a0*/  FMUL.FTZ R22, R3, R146 ;  /* 0x0000009203167220 */ /* 0x000fe20000410000 */
[--C-:B------:R-:W-:Y:S01]  /*192b0*/  FFMA.FTZ R188, R23, UR4, -R174.reuse ;  /* 0x0000000417bc7c23 */ /* 0x100fe200080108ae */
[----:B------:R-:W2:Y:S01]  /*192c0*/  LDSM.16.MT88.4 R152, [R230+0xa000] ;  /* 0x00a00000e698783b */ /* 0x000ea20000004200 */
[----:B------:R-:W-:Y:S01]  /*192d0*/  FMUL.FTZ R23, R3, R147 ;  /* 0x0000009303177220 */ /* 0x000fe20000410000 */
[--C-:B------:R-:W-:Y:S01]  /*192e0*/  FFMA.FTZ R189, R20, UR4, -R165.reuse ;  /* 0x0000000414bd7c23 */ /* 0x100fe200080108a5 */
[C---:B------:R-:W-:Y:S03]  /*192f0*/  FMUL.FTZ R20, R164.reuse, R144 ;  /* 0x00000090a4147220 */ /* 0x040fe60000410000 */
[----:B------:R-:W-:Y:S01]  /*19300*/  MUFU.EX2 R199, R199 ;  /* 0x000000c700c77308 */ /* 0x000fe20000000800 */
[--C-:B------:R-:W-:Y:S01]  /*19310*/  FFMA.FTZ R187, R21, UR4, -R165.reuse ;  /* 0x0000000415bb7c23 */ /* 0x100fe200080108a5 */
[----:B------:R-:W-:Y:S01]  /*19320*/  FMUL.FTZ R21, R164, R145 ;  /* 0x00000091a4157220 */ /* 0x000fe20000410000 */
[--C-:B------:R-:W-:Y:S01]  /*19330*/  FFMA.FTZ R178, R30, UR4, -R174.reuse ;  /* 0x000000041eb27c23 */ /* 0x100fe200080108ae */
[----:B------:R-:W-:Y:S01]  /*19340*/  LDSM.16.MT88.4 R144, [R234+0xb000] ;  /* 0x00b00000ea90783b */ /* 0x000fe20000004200 */
[----:B------:R-:W-:Y:S01]  /*19350*/  FMUL.FTZ R30, R3, R138 ;  /* 0x0000008a031e7220 */ /* 0x000fe20000410000 */
[--C-:B------:R-:W-:Y:S01]  /*19360*/  FFMA.FTZ R177, R31, UR4, -R174.reuse ;  /* 0x000000041fb17c23 */ /* 0x100fe200080108ae */
[----:B------:R-:W-:Y:S03]  /*19370*/  FMUL.FTZ R31, R3, R139 ;  /* 0x0000008b031f7220 */ /* 0x000fe60000410000 */
[----:B------:R-:W-:Y:S01]  /*19380*/  MUFU.EX2 R198, R198 ;  /* 0x000000c600c67308 */ /* 0x000fe20000000800 */
[--C-:B------:R-:W-:Y:S01]  /*19390*/  FFMA.FTZ R179, R28, UR4, -R165.reuse ;  /* 0x000000041cb37c23 */ /* 0x100fe200080108a5 */
[C---:B------:R-:W-:Y:S01]  /*193a0*/  FMUL.FTZ R28, R164.reuse, R136 ;  /* 0x00000088a41c7220 */ /* 0x040fe20000410000 */
[--C-:B------:R-:W-:Y:S01]  /*193b0*/  FFMA.FTZ R182, R29, UR4, -R165.reuse ;  /* 0x000000041db67c23 */ /* 0x100fe200080108a5 */
[----:B------:R-:W-:Y:S01]  /*193c0*/  FMUL.FTZ R29, R164, R137 ;  /* 0x00000089a41d7220 */ /* 0x000fe20000410000 */
[--C-:B------:R-:W-:Y:S01]  /*193d0*/  FFMA.FTZ R176, R34, UR4, -R174.reuse ;  /* 0x0000000422b07c23 */ /* 0x100fe200080108ae */
[----:B------:R-:W-:Y:S01]  /*193e0*/  LDSM.16.MT88.4 R136, [R231+0xa800] ;  /* 0x00a80000e788783b */ /* 0x000fe20000004200 */
[----:B------:R-:W-:Y:S03]  /*193f0*/  FMUL.FTZ R34, R3, R134 ;  /* 0x0000008603227220 */ /* 0x000fe60000410000 */
[----:B------:R-:W4:Y:S01]  /*19400*/  MUFU.EX2 R195, R195 ;  /* 0x000000c300c37308 */ /* 0x000f220000000800 */
[--C-:B------:R-:W-:Y:S01]  /*19410*/  FFMA.FTZ R175, R35, UR4, -R174.reuse ;  /* 0x0000000423af7c23 */ /* 0x100fe200080108ae */
[----:B------:R-:W-:Y:S01]  /*19420*/  FMUL.FTZ R35, R3, R135 ;  /* 0x0000008703237220 */ /* 0x000fe20000410000 */
[--C-:B------:R-:W-:Y:S01]  /*19430*/  FFMA.FTZ R184, R32, UR4, -R165.reuse ;  /* 0x0000000420b87c23 */ /* 0x100fe200080108a5 */
[C---:B------:R-:W-:Y:S01]  /*19440*/  FMUL.FTZ R32, R164.reuse, R132 ;  /* 0x00000084a4207220 */ /* 0x040fe20000410000 */
        /* <DEDUP_REMOVED lines=11> */
[----:B------:R-:W5:Y:S01]  /*19500*/  MUFU.EX2 R191, R191 ;  /* 0x000000bf00bf7308 */ /* 0x000f620000000800 */
[----:B----4-:R-:W-:Y:S01]  /*19510*/  F2FP.BF16.F32.PACK_AB R133, R195, R198 ;  /* 0x000000c6c385723e */ /* 0x010fe200000010ff */
[--C-:B------:R-:W-:Y:S01]  /*19520*/  FFMA.FTZ R76, R76, UR4, -R165.reuse ;  /* 0x000000044c4c7c23 */ /* 0x100fe200080108a5 */
[--C-:B------:R-:W-:Y:S01]  /*19530*/  FFMA.FTZ R80, R80, UR4, -R165.reuse ;  /* 0x0000000450507c23 */ /* 0x100fe200080108a5 */
[--C-:B------:R-:W-:Y:S01]  /*19540*/  FFMA.FTZ R205, R6, UR4, -R174.reuse ;  /* 0x0000000406cd7c23 */ /* 0x100fe200080108ae */
[----:B------:R-:W-:Y:S01]  /*19550*/  FMUL.FTZ R6, R3, R162 ;  /* 0x000000a203067220 */ /* 0x000fe20000410000 */
[----:B------:R-:W-:Y:S01]  /*19560*/  F2FP.BF16.F32.PACK_AB R162, R199, R201 ;  /* 0x000000c9c7a2723e */ /* 0x000fe200000010ff */
[--C-:B------:R-:W-:Y:S03]  /*19570*/  FFMA.FTZ R203, R7, UR4, -R174.reuse ;  /* 0x0000000407cb7c23 */ /* 0x100fe600080108ae */
[----:B------:R-:W-:Y:S01]  /*19580*/  MUFU.EX2 R197, R197 ;  /* 0x000000c500c57308 */ /* 0x000fe20000000800 */
[----:B------:R-:W-:Y:S01]  /*19590*/  FMUL.FTZ R7, R3, R163 ;  /* 0x000000a303077220 */ /* 0x000fe20000410000 */
[----:B------:R-:W-:Y:S01]  /*195a0*/  F2FP.BF16.F32.PACK_AB R163, R200, R202 ;  /* 0x000000cac8a3723e */ /* 0x000fe200000010ff */
[--C-:B------:R-:W-:Y:S01]  /*195b0*/  FFMA.FTZ R206, R4, UR4, -R165.reuse ;  /* 0x0000000404ce7c23 */ /* 0x100fe200080108a5 */
[C---:B------:R-:W-:Y:S01]  /*195c0*/  FMUL.FTZ R4, R164.reuse, R160 ;  /* 0x000000a0a4047220 */ /* 0x040fe20000410000 */
[--C-:B------:R-:W-:Y:S01]  /*195d0*/  FFMA.FTZ R204, R5, UR4, -R165.reuse ;  /* 0x0000000405cc7c23 */ /* 0x100fe200080108a5 */
[----:B------:R-:W-:Y:S01]  /*195e0*/  FMUL.FTZ R5, R164, R161 ;  /* 0x000000a1a4057220 */ /* 0x000fe20000410000 */
[--C-:B------:R-:W-:Y:S03]  /*195f0*/  FFMA.FTZ R84, R84, UR4, -R165.reuse ;  /* 0x0000000454547c23 */ /* 0x100fe600080108a5 */
[----:B------:R-:W-:Y:S01]  /*19600*/  MUFU.EX2 R205, R205 ;  /* 0x000000cd00cd7308 */ /* 0x000fe20000000800 */
[----:B-----5:R-:W-:Y:S01]  /*19610*/  F2FP.BF16.F32.PACK_AB R135, R191, R194 ;  /* 0x000000c2bf87723e */ /* 0x020fe200000010ff */
[--C-:B------:R-:W-:Y:S01]  /*19620*/  FFMA.FTZ R85, R85, UR4, -R165.reuse ;  /* 0x0000000455557c23 */ /* 0x100fe200080108a5 */
[--C-:B------:R-:W-:Y:S01]  /*19630*/  FFMA.FTZ R88, R88, UR4, -R165.reuse ;  /* 0x0000000458587c23 */ /* 0x100fe200080108a5 */
[--C-:B------:R-:W-:Y:S01]  /*19640*/  FFMA.FTZ R89, R89, UR4, -R165.reuse ;  /* 0x0000000459597c23 */ /* 0x100fe200080108a5 */
[--C-:B------:R-:W-:Y:S01]  /*19650*/  FFMA.FTZ R92, R92, UR4, -R165.reuse ;  /* 0x000000045c5c7c23 */ /* 0x100fe200080108a5 */
[--C-:B------:R-:W-:Y:S01]  /*19660*/  FFMA.FTZ R96, R96, UR4, -R165.reuse ;  /* 0x0000000460607c23 */ /* 0x100fe200080108a5 */
[--C-:B------:R-:W-:Y:S03]  /*19670*/  FFMA.FTZ R100, R100, UR4, -R165.reuse ;  /* 0x0000000464647c23 */ /* 0x100fe600080108a5 */
[----:B------:R-:W4:Y:S01]  /*19680*/  MUFU.EX2 R203, R203 ;  /* 0x000000cb00cb7308 */ /* 0x000f220000000800 */
[--C-:B------:R-:W-:Y:S01]  /*19690*/  FFMA.FTZ R101, R101, UR4, -R165.reuse ;  /* 0x0000000465657c23 */ /* 0x100fe200080108a5 */
[--C-:B------:R-:W-:Y:S01]  /*196a0*/  FFMA.FTZ R108, R108, UR4, -R165.reuse ;  /* 0x000000046c6c7c23 */ /* 0x100fe200080108a5 */
[--C-:B------:R-:W-:Y:S01]  /*196b0*/  FFMA.FTZ R109, R109, UR4, -R165.reuse ;  /* 0x000000046d6d7c23 */ /* 0x100fe200080108a5 */
[--C-:B------:R-:W-:Y:S01]  /*196c0*/  FFMA.FTZ R123, R123, UR4, -R174.reuse ;  /* 0x000000047b7b7c23 */ /* 0x100fe200080108ae */
[----:B------:R-:W-:Y:S01]  /*196d0*/  FFMA.FTZ R116, R116, UR4, -R165 ;  /* 0x0000000474747c23 */ /* 0x000fe200080108a5 */
[----:B------:R-:W-:Y:S01]  /*196e0*/  FFMA.FTZ R126, R126, UR4, -R174 ;  /* 0x000000047e7e7c23 */ /* 0x000fe200080108ae */
[----:B------:R-:W-:Y:S03]  /*196f0*/  PLOP3.LUT P0, PT, PT, PT, UP0, 0x80, 0x0 ;  /* 0x000000000000781c */ /* 0x000fe60003f0f008 */
[----:B------:R-:W-:Y:S10]  /*19700*/  MUFU.EX2 R206, R206 ;  /* 0x000000ce00ce7308 */ /* 0x000ff40000000800 */
[----:B------:R-:W5:Y:S01]  /*19710*/  MUFU.EX2 R204, R204 ;  /* 0x000000cc00cc7308 */ /* 0x000f620000000800 */
[----:B----4-:R-:W-:Y:S01]  /*19720*/  F2FP.BF16.F32.PACK_AB R161, R203, R205 ;  /* 0x000000cdcba1723e */ /* 0x010fe200000010ff */
[----:B------:R-:W-:Y:S04]  /*19730*/  FFMA.FTZ R205, R3, R251, R205 ;  /* 0x000000fb03cd7223 */ /* 0x000fe800000100cd */
[----:B------:R-:W-:Y:S04]  /*19740*/  FADD.FTZ R205, R203, R205 ;  /* 0x000000cdcbcd7221 */ /* 0x000fe80000010000 */
[----:B------:R-:W4:Y:S01]  /*19750*/  MUFU.EX2 R196, R196 ;  /* 0x000000c400c47308 */ /* 0x000f220000000800 */
[----:B------:R-:W-:Y:S04]  /*19760*/  FADD.FTZ R205, R202, R205 ;  /* 0x000000cdcacd7221 */ /* 0x000fe80000010000 */
[----:B------:R-:W-:Y:S05]  /*19770*/  FADD.FTZ R200, R200, R205 ;  /* 0x000000cdc8c87221 */ /* 0x000fea0000010000 */
[----:B------:R-:W-:Y:S01]  /*19780*/  MUFU.EX2 R193, R193 ;  /* 0x000000c100c17308 */ /* 0x000fe20000000800 */
[----:B-----5:R-:W-:Y:S01]  /*19790*/  F2FP.BF16.F32.PACK_AB R160, R204, R206 ;  /* 0x000000cecca0723e */ /* 0x020fe200000010ff */
[----:B------:R-:W-:Y:S01]  /*197a0*/  FADD.FTZ R200, R198, R200 ;  /* 0x000000c8c6c87221 */ /* 0x000fe20000010000 */
[----:B------:R-:W-:Y:S03]  /*197b0*/  FFMA.FTZ R206, R164, R252, R206 ;  /* 0x000000fca4ce7223 */ /* 0x000fe600000100ce */
[----:B------:R-:W-:Y:S01]  /*197c0*/  FADD.FTZ R195, R195, R200 ;  /* 0x000000c8c3c37221 */ /* 0x000fe20000010000 */
[----:B------:R-:W-:Y:S03]  /*197d0*/  FADD.FTZ R206, R204, R206 ;  /* 0x000000ceccce7221 */ /* 0x000fe60000010000 */
[----:B------:R-:W5:Y:S01]  /*197e0*/  MUFU.EX2 R192, R192 ;  /* 0x000000c000c07308 */ /* 0x000f620000000800 */
[----:B----4-:R-:W-:Y:S01]  /*197f0*/  F2FP.BF16.F32.PACK_AB R132, R196, R197 ;  /* 0x000000c5c484723e */ /* 0x010fe200000010ff */
[C---:B---3--:R-:W-:Y:S05]  /*19800*/  HMMA.16816.F32.BF16 R4, R160.reuse, R16, R4 ;  /* 0x00000010a004723c */ /* 0x048fea0000041804 */
[----:B------:R-:W-:Y:S03]  /*19810*/  FADD.FTZ R195, R194, R195 ;  /* 0x000000c3c2c37221 */ /* 0x000fe60000010000 */
[----:B------:R-:W-:Y:S01]  /*19820*/  MUFU.EX2 R190, R190 ;  /* 0x000000be00be7308 */ /* 0x000fe20000000800 */
[C---:B------:R-:W-:Y:S03]  /*19830*/  HMMA.16816.F32.BF16 R8, R160.reuse, R18, R8 ;  /* 0x00000012a008723c */ /* 0x040fe60000041808 */
[C---:B------:R-:W-:Y:S01]  /*19840*/  FMUL.FTZ R16, R164.reuse, R148 ;  /* 0x00000094a4107220 */ /* 0x040fe20000410000 */
[----:B------:R-:W-:Y:S01]  /*19850*/  FMUL.FTZ R17, R164, R149 ;  /* 0x00000095a4117220 */ /* 0x000fe20000410000 */
[--C-:B------:R-:W-:Y:S04]  /*19860*/  FFMA.FTZ R149, R39, UR4, -R174.reuse ;  /* 0x0000000427957c23 */ /* 0x100fe800080108ae */
[----:B------:R-:W-:Y:S02]  /*19870*/  MUFU.EX2 R148, R38 ;  /* 0x0000002600947308 */ /* 0x000fe40000000800 */
[----:B-----5:R-:W-:Y:S01]  /*19880*/  F2FP.BF16.F32.PACK_AB R134, R192, R193 ;  /* 0x000000c1c086723e */ /* 0x020fe200000010ff */
[C---:B-1----:R-:W-:Y:S03]  /*19890*/  HMMA.16816.F32.BF16 R12, R160.reuse, R24, R12 ;  /* 0x00000018a00c723c */ /* 0x042fe6000004180c */
[C---:B------:R-:W-:Y:S01]  /*198a0*/  FMUL.FTZ R18, R3.reuse, R150 ;  /* 0x0000009603127220 */ /* 0x040fe20000410000 */
[--C-:B------:R-:W-:Y:S01]  /*198b0*/  FFMA.FTZ R150, R42, UR4, -R174.reuse ;  /* 0x000000042a967c23 */ /* 0x100fe200080108ae */
[----:B------:R-:W-:Y:S02]  /*198c0*/  FMUL.FTZ R19, R3, R151 ;  /* 0x0000009703137220 */ /* 0x000fe40000410000 */
[----:B------:R-:W-:Y:S01]  /*198d0*/  MUFU.EX2 R188, R188 ;  /* 0x000000bc00bc7308 */ /* 0x000fe20000000800 */
[C---:B------:R-:W-:Y:S03]  /*198e0*/  FMUL.FTZ R24, R164.reuse, R140 ;  /* 0x0000008ca4187220 */ /* 0x040fe60000410000 */
[----:B------:R-:W-:Y:S01]  /*198f0*/  FMUL.FTZ R25, R164, R141 ;  /* 0x0000008da4197220 */ /* 0x000fe20000410000 */
[----:B------:R-:W-:Y:S01]  /*19900*/  FFMA.FTZ R151, R43, UR4, -R174 ;  /* 0x000000042b977c23 */ /* 0x000fe200080108ae */
[C---:B------:R-:W-:Y:S04]  /*19910*/  HMMA.16816.F32.BF16 R16, R160.reuse, R26, R16 ;  /* 0x0000001aa010723c */ /* 0x040fe80000041810 */
[----:B------:R-:W-:Y:S01]  /*19920*/  MUFU.EX2 R185, R185 ;  /* 0x000000b900b97308 */ /* 0x000fe20000000800 */
[----:B------:R-:W-:Y:S01]  /*19930*/  FADD.FTZ R195, R191, R195 ;  /* 0x000000c3bfc37221 */ /* 0x000fe20000010000 */
[----:B------:R-:W-:Y:S01]  /*19940*/  FADD.FTZ R206, R201, R206 ;  /* 0x000000cec9ce7221 */ /* 0x000fe20000010000 */
[----:B------:R-:W-:Y:S01]  /*19950*/  MOV R164, R0 ;  /* 0x0000000000a47202 */ /* 0x000fe20000000f00 */
[C---:B------:R-:W-:Y:S06]  /*19960*/  HMMA.16816.F32.BF16 R20, R160.reuse, R168, R20 ;  /* 0x000000a8a014723c */ /* 0x040fec0000041814 */
[----:B------:R-:W1:Y:S01]  /*19970*/  MUFU.EX2 R181, R181 ;  /* 0x000000b500b57308 */ /* 0x000e620000000800 */
[C---:B------:R-:W-:Y:S01]  /*19980*/  FMUL.FTZ R26, R3.reuse, R142 ;  /* 0x0000008e031a7220 */ /* 0x040fe20000410000 */
[----:B------:R-:W-:Y:S03]  /*19990*/  FMUL.FTZ R27, R3, R143 ;  /* 0x0000008f031b7220 */ /* 0x000fe60000410000 */
[--C-:B------:R-:W-:Y:S01]  /*199a0*/  FFMA.FTZ R3, R103, UR4, -R174.reuse ;  /* 0x0000000467037c23 */ /* 0x100fe200080108ae */
[----:B------:R-:W3:Y:S01]  /*199b0*/  LDSM.16.MT88.4 R140, [R232+0xa800] ;  /* 0x00a80000e88c783b */ /* 0x000ee20000004200 */
[--C-:B------:R-:W-:Y:S03]  /*199c0*/  FFMA.FTZ R103, R104, UR4, -R165.reuse ;  /* 0x0000000468677c23 */ /* 0x100fe600080108a5 */
[----:B------:R-:W-:Y:S01]  /*199d0*/  MUFU.EX2 R189, R189 ;  /* 0x000000bd00bd7308 */ /* 0x000fe20000000800 */
[C---:B------:R-:W-:Y:S03]  /*199e0*/  HMMA.16816.F32.BF16 R24, R160.reuse, R170, R24 ;  /* 0x000000aaa018723c */ /* 0x040fe60000041818 */
[--C-:B------:R-:W-:Y:S01]  /*199f0*/  FFMA.FTZ R104, R105, UR4, -R165.reuse ;  /* 0x0000000469687c23 */ /* 0x100fe200080108a5 */
[--C-:B------:R-:W-:Y:S01]  /*19a00*/  FFMA.FTZ R105, R110, UR4, -R174.reuse ;  /* 0x000000046e697c23 */ /* 0x100fe200080108ae */
[--C-:B------:R-:W-:Y:S01]  /*19a10*/  FFMA.FTZ R110, R115, UR4, -R174.reuse ;  /* 0x00000004736e7c23 */ /* 0x100fe200080108ae */
[C---:B--2---:R-:W-:Y:S03]  /*19a20*/  HMMA.16816.F32.BF16 R28, R160.reuse, R152, R28 ;  /* 0x00000098a01c723c */ /* 0x044fe6000004181c */
[----:B------:R2:W-:Y:S02]  /*19a30*/  MUFU.EX2 R152, R36 ;  /* 0x0000002400987308 */ /* 0x0005e40000000800 */
[----:B-1----:R-:W-:Y:S01]  /*19a40*/  F2FP.BF16.F32.PACK_AB R43, R181, R185 ;  /* 0x000000b9b52b723e */ /* 0x002fe200000010ff */
[----:B------:R-:W-:Y:S07]  /*19a50*/  HMMA.16816.F32.BF16 R32, R160, R154, R32 ;  /* 0x0000009aa020723c */ /* 0x000fee0000041820 */
[----:B------:R-:W1:Y:S01]  /*19a60*/  MUFU.EX2 R187, R187 ;  /* 0x000000bb00bb7308 */ /* 0x000e620000000800 */
[--C-:B------:R-:W-:Y:S01]  /*19a70*/  FFMA.FTZ R153, R41, UR4, -R165.reuse ;  /* 0x0000000429997c23 */ /* 0x100fe200080108a5 */
[C---:B------:R-:W-:Y:S08]  /*19a80*/  HMMA.16816.F32.BF16 R4, R132.reuse, R156, R4 ;  /* 0x0000009c8404723c */ /* 0x040ff00000041804 */
[----:B------:R-:W-:Y:S03]  /*19a90*/  MUFU.EX2 R186, R186 ;  /* 0x000000ba00ba7308 */ /* 0x000fe60000000800 */
[--C-:B------:R-:W-:Y:S01]  /*19aa0*/  FFMA.FTZ R154, R37, UR4, -R165.reuse ;  /* 0x00000004259a7c23 */ /* 0x100fe200080108a5 */
[C---:B------:R-:W-:Y:S01]  /*19ab0*/  HMMA.16816.F32.BF16 R8, R132.reuse, R158, R8 ;  /* 0x0000009e8408723c */ /* 0x040fe20000041808 */
[----:B--2---:R-:W2:Y:S02]  /*19ac0*/  LDSM.16.MT88.4 R36, [R230+0xa800] ;  /* 0x00a80000e624783b */ /* 0x004ea40000004200 */
[--C-:B------:R-:W-:Y:S01]  /*19ad0*/  FFMA.FTZ R157, R50, UR4, -R174.reuse ;  /* 0x00000004329d7c23 */ /* 0x100fe200080108ae */
[--C-:B------:R-:W-:Y:S02]  /*19ae0*/  FFMA.FTZ R156, R51, UR4, -R174.reuse ;  /* 0x00000004339c7c23 */ /* 0x100fe400080108ae */
[----:B------:R-:W4:Y:S01]  /*19af0*/  MUFU.EX2 R183, R183 ;  /* 0x000000b700b77308 */ /* 0x000f220000000800 */
[----:B------:R-:W-:Y:S01]  /*19b00*/  F2FP.BF16.F32.PACK_AB R41, R188, R190 ;  /* 0x000000bebc29723e */ /* 0x000fe200000010ff */
[--C-:B------:R-:W-:Y:S01]  /*19b10*/  FFMA.FTZ R159, R47, UR4, -R174.reuse ;  /* 0x000000042f9f7c23 */ /* 0x100fe200080108ae */
[C---:B---3--:R-:W-:Y:S03]  /*19b20*/  HMMA.16816.F32.BF16 R12, R132.reuse, R140, R12 ;  /* 0x0000008c840c723c */ /* 0x048fe6000004180c */
[--C-:B------:R-:W-:Y:S04]  /*19b30*/  FFMA.FTZ R155, R40, UR4, -R165.reuse ;  /* 0x00000004289b7c23 */ /* 0x100fe800080108a5 */
[----:B------:R-:W-:Y:S01]  /*19b40*/  MUFU.EX2 R178, R178 ;  /* 0x000000b200b27308 */ /* 0x000fe20000000800 */
[----:B-1----:R-:W-:Y:S01]  /*19b50*/  F2FP.BF16.F32.PACK_AB R40, R187, R189 ;  /* 0x000000bdbb28723e */ /* 0x002fe200000010ff */
[C---:B------:R-:W-:Y:S01]  /*19b60*/  HMMA.16816.F32.BF16 R16, R132.reuse, R142, R16 ;  /* 0x0000008e8410723c */ /* 0x040fe20000041810 */
[----:B------:R-:W1:Y:S02]  /*19b70*/  LDSM.16.MT88.4 R140, [R232+0xb000] ;  /* 0x00b00000e88c783b */ /* 0x000e640000004200 */
[--C-:B------:R-:W-:Y:S05]  /*19b80*/  FFMA.FTZ R158, R46, UR4, -R174.reuse ;  /* 0x000000042e9e7c23 */ /* 0x100fea00080108ae */
[----:B------:R-:W-:Y:S01]  /*19b90*/  MUFU.EX2 R177, R177 ;  /* 0x000000b100b17308 */ /* 0x000fe20000000800 */
[C---:B------:R-:W-:Y:S03]  /*19ba0*/  HMMA.16816.F32.BF16 R20, R132.reuse, R136, R20 ;  /* 0x000000888414723c */ /* 0x040fe60000041814 */
[----:B----4-:R-:W-:Y:S01]  /*19bb0*/  F2FP.BF16.F32.PACK_AB R42, R183, R186 ;  /* 0x000000bab72a723e */ /* 0x010fe200000010ff */
[----:B------:R-:W-:Y:S02]  /*19bc0*/  FFMA.FTZ R160, R44, UR4, -R165 ;  /* 0x000000042ca07c23 */ /* 0x000fe400080108a5 */
[C---:B------:R-:W-:Y:S03]  /*19bd0*/  HMMA.16816.F32.BF16 R24, R132.reuse, R138, R24 ;  /* 0x0000008a8418723c */ /* 0x040fe60000041818 */
[----:B------:R-:W-:Y:S01]  /*19be0*/  MUFU.EX2 R176, R176 ;  /* 0x000000b000b07308 */ /* 0x000fe20000000800 */
[----:B------:R-:W3:Y:S01]  /*19bf0*/  LDSM.16.MT88.4 R136, [R231+0xb000] ;  /* 0x00b00000e788783b */ /* 0x000ee20000004200 */
[----:B------:R-:W-:Y:S01]  /*19c00*/  FFMA.FTZ R115, R122, UR4, -R174 ;  /* 0x000000047a737c23 */ /* 0x000fe200080108ae */
[----:B------:R-:W-:Y:S01]  /*19c10*/  FADD.FTZ R190, R190, R195 ;  /* 0x000000c3bebe7221 */ /* 0x000fe20000010000 */
[----:B------:R-:W-:Y:S06]  /*19c20*/  FADD.FTZ R206, R199, R206 ;  /* 0x000000cec7ce7221 */ /* 0x000fec0000010000 */
[----:B------:R-:W4:Y:S01]  /*19c30*/  MUFU.EX2 R175, R175 ;  /* 0x000000af00af7308 */ /* 0x000f220000000800 */
[----:B------:R-:W-:Y:S01]  /*19c40*/  FADD.FTZ R190, R188, R190 ;  /* 0x000000bebcbe7221 */ /* 0x000fe20000010000 */
[C---:B--2---:R-:W-:Y:S03]  /*19c50*/  HMMA.16816.F32.BF16 R28, R132.reuse, R36, R28 ;  /* 0x00000024841c723c */ /* 0x044fe6000004181c */
[----:B------:R-:W-:Y:S01]  /*19c60*/  FADD.FTZ R190, R185, R190 ;  /* 0x000000beb9be7221 */ /* 0x000fe20000010000 */
[----:B------:R-:W-:Y:S04]  /*19c70*/  FADD.FTZ R206, R197, R206 ;  /* 0x000000cec5ce7221 */ /* 0x000fe80000010000 */
[----:B------:R-:W-:Y:S01]  /*19c80*/  MUFU.EX2 R179, R179 ;  /* 0x000000b300b37308 */ /* 0x000fe20000000800 */
[----:B------:R-:W-:Y:S01]  /*19c90*/  HMMA.16816.F32.BF16 R32, R132, R38, R32 ;  /* 0x000000268420723c */ /* 0x000fe20000041820 */
[----:B------:R-:W2:Y:S02]  /*19ca0*/  LDSM.16.MT88.4 R36, [R230+0xb000] ;  /* 0x00b00000e624783b */ /* 0x000ea40000004200 */
[----:B------:R-:W-:Y:S03]  /*19cb0*/  FADD.FTZ R181, R181, R190 ;  /* 0x000000beb5b57221 */ /* 0x000fe60000010000 */
[C---:B------:R-:W-:Y:S03]  /*19cc0*/  HMMA.16816.F32.BF16 R4, R40.reuse, R144, R4 ;  /* 0x000000902804723c */ /* 0x040fe60000041804 */
[----:B------:R-:W5:Y:S01]  /*19cd0*/  MUFU.EX2 R182, R182 ;  /* 0x000000b600b67308 */ /* 0x000f620000000800 */
[----:B------:R-:W2:Y:S01]  /*19ce0*/  LDSM.16.MT88.4 R132, [R234+0xb800] ;  /* 0x00b80000ea84783b */ /* 0x000ea20000004200 */
[----:B----4-:R-:W-:Y:S01]  /*19cf0*/  F2FP.BF16.F32.PACK_AB R47, R175, R176 ;  /* 0x000000b0af2f723e */ /* 0x010fe200000010ff */
[C---:B------:R-:W-:Y:S07]  /*19d00*/  HMMA.16816.F32.BF16 R8, R40.reuse, R146, R8 ;  /* 0x000000922808723c */ /* 0x040fee0000041808 */
[----:B------:R-:W-:Y:S01]  /*19d10*/  MUFU.EX2 R184, R184 ;  /* 0x000000b800b87308 */ /* 0x000fe20000000800 */
[--C-:B------:R-:W-:Y:S01]  /*19d20*/  FFMA.FTZ R145, R48, UR4, -R165.reuse ;  /* 0x0000000430917c23 */ /* 0x100fe200080108a5 */
[C---:B-1----:R-:W-:Y:S08]  /*19d30*/  HMMA.16816.F32.BF16 R12, R40.reuse, R140, R12 ;  /* 0x0000008c280c723c */ /* 0x042ff0000004180c */
[----:B------:R-:W-:Y:S03]  /*19d40*/  MUFU.EX2 R180, R180 ;  /* 0x000000b400b47308 */ /* 0x000fe60000000800 */
[--C-:B------:R-:W-:Y:S01]  /*19d50*/  FFMA.FTZ R146, R59, UR4, -R174.reuse ;  /* 0x000000043b927c23 */ /* 0x100fe200080108ae */
[--C-:B------:R-:W-:Y:S01]  /*19d60*/  FFMA.FTZ R140, R49, UR4, -R165.reuse ;  /* 0x00000004318c7c23 */ /* 0x100fe200080108a5 */
[--C-:B------:R-:W-:Y:S01]  /*19d70*/  FFMA.FTZ R141, R54, UR4, -R174.reuse ;  /* 0x00000004368d7c23 */ /* 0x100fe200080108ae */
[----:B------:R-:W1:Y:S01]  /*19d80*/  LDSM.16.MT88.4 R48, [R232+0xb800] ;  /* 0x00b80000e830783b */ /* 0x000e620000004200 */
[C---:B------:R-:W-:Y:S03]  /*19d90*/  HMMA.16816.F32.BF16 R16, R40.reuse, R142, R16 ;  /* 0x0000008e2810723c */ /* 0x040fe60000041810 */
[----:B------:R-:W4:Y:S01]  /*19da0*/  MUFU.EX2 R149, R149 ;  /* 0x0000009500957308 */ /* 0x000f220000000800 */
[----:B-----5:R-:W-:Y:S01]  /*19db0*/  F2FP.BF16.F32.PACK_AB R44, R182, R179 ;  /* 0x000000b3b62c723e */ /* 0x020fe200000010ff */
[----:B------:R-:W-:Y:S01]  /*19dc0*/  FFMA.FTZ R144, R45, UR4, -R165 ;  /* 0x000000042d907c23 */ /* 0x000fe200080108a5 */
[C---:B---3--:R-:W-:Y:S07]  /*19dd0*/  HMMA.16816.F32.BF16 R20, R40.reuse, R136, R20 ;  /* 0x000000882814723c */ /* 0x048fee0000041814 */
[----:B------:R-:W-:Y:S01]  /*19de0*/  MUFU.EX2 R150, R150 ;  /* 0x0000009600967308 */ /* 0x000fe20000000800 */
[C---:B------:R-:W-:Y:S01]  /*19df0*/  HMMA.16816.F32.BF16 R24, R40.reuse, R138, R24 ;  /* 0x0000008a2818723c */ /* 0x040fe20000041818 */
[----:B------:R-:W3:Y:S02]  /*19e00*/  LDSM.16.MT88.4 R136, [R231+0xb800] ;  /* 0x00b80000e788783b */ /* 0x000ee40000004200 */
[--C-:B------:R-:W-:Y:S03]  /*19e10*/  FFMA.FTZ R142, R55, UR4, -R174.reuse ;  /* 0x00000004378e7c23 */ /* 0x100fe600080108ae */
[C---:B--2---:R-:W-:Y:S03]  /*19e20*/  HMMA.16816.F32.BF16 R28, R40.reuse, R36, R28 ;  /* 0x00000024281c723c */ /* 0x044fe6000004181c */
[----:B------:R-:W2:Y:S02]  /*19e30*/  MUFU.EX2 R151, R151 ;  /* 0x0000009700977308 */ /* 0x000ea40000000800 */
[----:B------:R-:W-:Y:S01]  /*19e40*/  FFMA.FTZ R143, R58, UR4, -R174 ;  /* 0x000000043a8f7c23 */ /* 0x000fe200080108ae */
[----:B------:R-:W-:Y:S01]  /*19e50*/  HMMA.16816.F32.BF16 R32, R40, R38, R32 ;  /* 0x000000262820723c */ /* 0x000fe20000041820 */
[----:B------:R-:W5:Y:S06]  /*19e60*/  LDSM.16.MT88.4 R36, [R230+0xb800] ;  /* 0x00b80000e624783b */ /* 0x000f6c0000004200 */
[----:B------:R-:W1:Y:S01]  /*19e70*/  MUFU.EX2 R154, R154 ;  /* 0x0000009a009a7308 */ /* 0x000e620000000800 */
[----:B------:R-:W-:Y:S03]  /*19e80*/  F2FP.BF16.F32.PACK_AB R45, R177, R178 ;  /* 0x000000b2b12d723e */ /* 0x000fe600000010ff */
[----:B------:R-:W-:Y:S01]  /*19e90*/  FADD.FTZ R181, R178, R181 ;  /* 0x000000b5b2b57221 */ /* 0x000fe20000010000 */
[----:B----4-:R-:W-:Y:S01]  /*19ea0*/  F2FP.BF16.F32.PACK_AB R41, R149, R148 ;  /* 0x000000949529723e */ /* 0x010fe200000010ff */
[----:B------:R-:W-:Y:S04]  /*19eb0*/  FADD.FTZ R196, R196, R206 ;  /* 0x000000cec4c47221 */ /* 0x000fe80000010000 */
[----:B------:R-:W-:Y:S01]  /*19ec0*/  MUFU.EX2 R155, R155 ;  /* 0x0000009b009b7308 */ /* 0x000fe20000000800 */
[----:B--2---:R-:W-:Y:S01]  /*19ed0*/  F2FP.BF16.F32.PACK_AB R43, R151, R150 ;  /* 0x00000096972b723e */ /* 0x004fe200000010ff */
[----:B------:R-:W-:Y:S01]  /*19ee0*/  FADD.FTZ R177, R177, R181 ;  /* 0x000000b5b1b17221 */ /* 0x000fe20000010000 */
[----:B------:R-:W-:Y:S01]  /*19ef0*/  F2FP.BF16.F32.PACK_AB R46, R180, R184 ;  /* 0x000000b8b42e723e */ /* 0x000fe200000010ff */
[----:B------:R-:W-:Y:S02]  /*19f00*/  FADD.FTZ R196, R193, R196 ;  /* 0x000000c4c1c47221 */ /* 0x000fe40000010000 */
[----:B------:R-:W-:Y:S04]  /*19f10*/  FADD.FTZ R176, R176, R177 ;  /* 0x000000b1b0b07221 */ /* 0x000fe80000010000 */
[----:B------:R-:W2:Y:S01]  /*19f20*/  MUFU.EX2 R153, R153 ;  /* 0x0000009900997308 */ /* 0x000ea20000000800 */
[----:B-1----:R-:W-:Y:S01]  /*19f30*/  F2FP.BF16.F32.PACK_AB R40, R154, R152 ;  /* 0x000000989a28723e */ /* 0x002fe200000010ff */
[C---:B------:R-:W-:Y:S05]  /*19f40*/  HMMA.16816.F32.BF16 R4, R44.reuse, R132, R4 ;  /* 0x000000842c04723c */ /* 0x040fea0000041804 */
[----:B------:R-:W-:Y:S03]  /*19f50*/  FADD.FTZ R176, R175, R176 ;  /* 0x000000b0afb07221 */ /* 0x000fe60000010000 */
[----:B------:R-:W-:Y:S03]  /*19f60*/  MUFU.EX2 R158, R158 ;  /* 0x0000009e009e7308 */ /* 0x000fe60000000800 */
[--C-:B------:R-:W-:Y:S01]  /*19f70*/  FFMA.FTZ R133, R52, UR4, -R165.reuse ;  /* 0x0000000434857c23 */ /* 0x100fe200080108a5 */
[--C-:B------:R-:W-:Y:S01]  /*19f80*/  FFMA.FTZ R132, R56, UR4, -R165.reuse ;  /* 0x0000000438847c23 */ /* 0x100fe200080108a5 */
[C---:B------:R-:W-:Y:S03]  /*19f90*/  HMMA.16816.F32.BF16 R8, R44.reuse, R134, R8 ;  /* 0x000000862c08723c */ /* 0x040fe60000041808 */
[----:B------:R-:W-:Y:S01]  /*19fa0*/  FADD.FTZ R176, R148, R176 ;  /* 0x000000b094b07221 */ /* 0x000fe20000010000 */
[----:B------:R-:W-:Y:S01]  /*19fb0*/  FADD.FTZ R196, R192, R196 ;  /* 0x000000c4c0c47221 */ /* 0x000fe20000010000 */
[----:B------:R-:W1:Y:S01]  /*19fc0*/  MUFU.EX2 R159, R159 ;  /* 0x0000009f009f7308 */ /* 0x000e620000000800 */
[C---:B------:R-:W-:Y:S05]  /*19fd0*/  HMMA.16816.F32.BF16 R12, R44.reuse, R48, R12 ;  /* 0x000000302c0c723c */ /* 0x040fea000004180c */
[--C-:B------:R-:W-:Y:S01]  /*19fe0*/  FFMA.FTZ R134, R53, UR4, -R165.reuse ;  /* 0x0000000435867c23 */ /* 0x100fe200080108a5 */
[C---:B------:R-:W-:Y:S03]  /*19ff0*/  HMMA.16816.F32.BF16 R16, R44.reuse, R50, R16 ;  /* 0x000000322c10723c */ /* 0x040fe60000041810 */
[----:B------:R-:W-:Y:S01]  /*1a000*/  MUFU.EX2 R157, R157 ;  /* 0x0000009d009d7308 */ /* 0x000fe20000000800 */
[----:B------:R-:W4:Y:S01]  /*1a010*/  LDSM.16.MT88.4 R52, [R234+0xc000] ;  /* 0x00c00000ea34783b */ /* 0x000f220000004200 */
[--C-:B------:R-:W-:Y:S01]  /*1a020*/  FFMA.FTZ R135, R57, UR4, -R165.reuse ;  /* 0x0000000439877c23 */ /* 0x100fe200080108a5 */
[----:B------:R-:W-:Y:S01]  /*1a030*/  FADD.FTZ R176, R149, R176 ;  /* 0x000000b095b07221 */ /* 0x000fe20000010000 */
[C---:B---3--:R-:W-:Y:S06]  /*1a040*/  HMMA.16816.F32.BF16 R20, R44.reuse, R136, R20 ;  /* 0x000000882c14723c */ /* 0x048fec0000041814 */
[----:B------:R-:W3:Y:S01]  /*1a050*/  MUFU.EX2 R156, R156 ;  /* 0x0000009c009c7308 */ /* 0x000ee20000000800 */
[----:B------:R-:W4:Y:S01]  /*1a060*/  LDSM.16.MT88.4 R48, [R232+0xc000] ;  /* 0x00c00000e830783b */ /* 0x000f220000004200 */
[----:B------:R-:W-:Y:S03]  /*1a070*/  FADD.FTZ R176, R150, R176 ;  /* 0x000000b096b07221 */ /* 0x000fe60000010000 */
[----:B--2---:R-:W-:Y:S01]  /*1a080*/  F2FP.BF16.F32.PACK_AB R42, R153, R155 ;  /* 0x0000009b992a723e */ /* 0x004fe200000010ff */
[C---:B------:R-:W-:Y:S04]  /*1a090*/  HMMA.16816.F32.BF16 R24, R44.reuse, R138, R24 ;  /* 0x0000008a2c18723c */ /* 0x040fe80000041818 */
[----:B------:R-:W-:Y:S01]  /*1a0a0*/  MUFU.EX2 R160, R160 ;  /* 0x000000a000a07308 */ /* 0x000fe20000000800 */
[----:B------:R-:W2:Y:S01]  /*1a0b0*/  LDSM.16.MT88.4 R56, [R231+0xc000] ;  /* 0x00c00000e738783b */ /* 0x000ea20000004200 */
[C---:B-----5:R-:W-:Y:S05]  /*1a0c0*/  HMMA.16816.F32.BF16 R28, R44.reuse, R36, R28 ;  /* 0x000000242c1c723c */ /* 0x060fea000004181c */
[----:B------:R-:W-:Y:S03]  /*1a0d0*/  FADD.FTZ R176, R151, R176 ;  /* 0x000000b097b07221 */ /* 0x000fe60000010000 */
[----:B------:R-:W-:Y:S01]  /*1a0e0*/  MUFU.EX2 R144, R144 ;  /* 0x0000009000907308 */ /* 0x000fe20000000800 */
[----:B------:R-:W-:Y:S01]  /*1a0f0*/  LDSM.16.MT88.4 R148, [R232+0x11800] ;  /* 0x01180000e894783b */ /* 0x000fe20000004200 */
[----:B------:R-:W-:Y:S03]  /*1a100*/  HMMA.16816.F32.BF16 R32, R44, R38, R32 ;  /* 0x000000262c20723c */ /* 0x000fe60000041820 */
[--C-:B------:R-:W-:Y:S01]  /*1a110*/  FFMA.FTZ R136, R66, UR4, -R174.reuse ;  /* 0x0000000442887c23 */ /* 0x100fe200080108ae */
[----:B------:R-:W-:Y:S01]  /*1a120*/  FFMA.FTZ R66, R67, UR4, -R174 ;  /* 0x0000000443427c23 */ /* 0x000fe200080108ae */
[--C-:B------:R-:W-:Y:S03]  /*1a130*/  FFMA.FTZ R67, R60, UR4, -R165.reuse ;  /* 0x000000043c437c23 */ /* 0x100fe600080108a5 */
[----:B------:R-:W-:Y:S01]  /*1a140*/  MUFU.EX2 R145, R145 ;  /* 0x0000009100917308 */ /* 0x000fe20000000800 */
[----:B------:R-:W5:Y:S02]  /*1a150*/  LDSM.16.MT88.4 R36, [R230+0xc000] ;  /* 0x00c00000e624783b */ /* 0x000f640000004200 */
[----:B-1----:R-:W-:Y:S02]  /*1a160*/  F2FP.BF16.F32.PACK_AB R45, R159, R158 ;  /* 0x0000009e9f2d723e */ /* 0x002fe400000010ff */
[----:B---3--:R-:W-:Y:S01]  /*1a170*/  F2FP.BF16.F32.PACK_AB R47, R156, R157 ;  /* 0x0000009d9c2f723e */ /* 0x008fe200000010ff */
[----:B------:R-:W-:Y:S01]  /*1a180*/  FADD.FTZ R158, R158, R176 ;  /* 0x000000b09e9e7221 */ /* 0x000fe20000010000 */
[----:B------:R-:W-:Y:S03]  /*1a190*/  FFMA.FTZ R137, R65, UR4, -R165 ;  /* 0x0000000441897c23 */ /* 0x000fe600080108a5 */
[----:B------:R-:W1:Y:S01]  /*1a1a0*/  MUFU.EX2 R140, R140 ;  /* 0x0000008c008c7308 */ /* 0x000e620000000800 */
[C---:B----4-:R-:W-:Y:S05]  /*1a1b0*/  HMMA.16816.F32.BF16 R4, R40.reuse, R52, R4 ;  /* 0x000000342804723c */ /* 0x050fea0000041804 */
[----:B------:R-:W-:Y:S01]  /*1a1c0*/  FADD.FTZ R158, R159, R158 ;  /* 0x0000009e9f9e7221 */ /* 0x000fe20000010000 */
[C---:B------:R-:W-:Y:S03]  /*1a1d0*/  HMMA.16816.F32.BF16 R8, R40.reuse, R54, R8 ;  /* 0x000000362808723c */ /* 0x040fe60000041808 */
[----:B------:R-:W3:Y:S01]  /*1a1e0*/  MUFU.EX2 R141, R141 ;  /* 0x0000008d008d7308 */ /* 0x000ee20000000800 */
[----:B------:R-:W4:Y:S01]  /*1a1f0*/  LDSM.16.MT88.4 R52, [R234+0xc800] ;  /* 0x00c80000ea34783b */ /* 0x000f220000004200 */
[----:B------:R-:W-:Y:S01]  /*1a200*/  FADD.FTZ R157, R157, R158 ;  /* 0x0000009e9d9d7221 */ /* 0x000fe20000010000 */
[C---:B------:R-:W-:Y:S07]  /*1a210*/  HMMA.16816.F32.BF16 R12, R40.reuse, R48, R12 ;  /* 0x00000030280c723c */ /* 0x040fee000004180c */
[----:B------:R-:W4:Y:S01]  /*1a220*/  MUFU.EX2 R142, R142 ;  /* 0x0000008e008e7308 */ /* 0x000f220000000800 */
[----:B-1----:R-:W-:Y:S01]  /*1a230*/  F2FP.BF16.F32.PACK_AB R46, R140, R145 ;  /* 0x000000918c2e723e */ /* 0x002fe200000010ff */
[C---:B------:R-:W-:Y:S01]  /*1a240*/  HMMA.16816.F32.BF16 R16, R40.reuse, R50, R16 ;  /* 0x000000322810723c */ /* 0x040fe20000041810 */
[----:B------:R-:W1:Y:S07]  /*1a250*/  LDSM.16.MT88.4 R48, [R232+0xc800] ;  /* 0x00c80000e830783b */ /* 0x000e6e0000004200 */
[----:B------:R-:W-:Y:S01]  /*1a260*/  MUFU.EX2 R143, R143 ;  /* 0x0000008f008f7308 */ /* 0x000fe20000000800 */
[C---:B--2---:R-:W-:Y:S03]  /*1a270*/  HMMA.16816.F32.BF16 R20, R40.reuse, R56, R20 ;  /* 0x000000382814723c */ /* 0x044fe60000041814 */
[----:B------:R-:W-:Y:S03]  /*1a280*/  FADD.FTZ R157, R156, R157 ;  /* 0x0000009d9c9d7221 */ /* 0x000fe60000010000 */
[C---:B------:R-:W-:Y:S03]  /*1a290*/  HMMA.16816.F32.BF16 R24, R40.reuse, R58, R24 ;  /* 0x0000003a2818723c */ /* 0x040fe60000041818 */
[----:B------:R-:W2:Y:S01]  /*1a2a0*/  MUFU.EX2 R146, R146 ;  /* 0x0000009200927308 */ /* 0x000ea20000000800 */
[----:B------:R-:W1:Y:S01]  /*1a2b0*/  LDSM.16.MT88.4 R56, [R231+0xc800] ;  /* 0x00c80000e738783b */ /* 0x000e620000004200 */
[----:B---3--:R-:W-:Y:S01]  /*1a2c0*/  FADD.FTZ R157, R141, R157 ;  /* 0x0000009d8d9d7221 */ /* 0x008fe20000010000 */
[C---:B-----5:R-:W-:Y:S07]  /*1a2d0*/  HMMA.16816.F32.BF16 R28, R40.reuse, R36, R28 ;  /* 0x00000024281c723c */ /* 0x060fee000004181c */
[----:B------:R-:W-:Y:S01]  /*1a2e0*/  MUFU.EX2 R133, R133 ;  /* 0x0000008500857308 */ /* 0x000fe20000000800 */
[----:B------:R-:W-:Y:S01]  /*1a2f0*/  F2FP.BF16.F32.PACK_AB R44, R144, R160 ;  /* 0x000000a0902c723e */ /* 0x000fe200000010ff */
[----:B------:R-:W-:Y:S01]  /*1a300*/  HMMA.16816.F32.BF16 R32, R40, R38, R32 ;  /* 0x000000262820723c */ /* 0x000fe20000041820 */
[----:B------:R-:W3:Y:S07]  /*1a310*/  LDSM.16.MT88.4 R36, [R230+0xc800] ;  /* 0x00c80000e624783b */ /* 0x000eee0000004200 */
[----:B------:R-:W5:Y:S01]  /*1a320*/  MUFU.EX2 R134, R134 ;  /* 0x0000008600867308 */ /* 0x000f620000000800 */
[C---:B----4-:R-:W-:Y:S05]  /*1a330*/  HMMA.16816.F32.BF16 R4, R44.reuse, R52, R4 ;  /* 0x000000342c04723c */ /* 0x050fea0000041804 */
[----:B------:R-:W-:Y:S01]  /*1a340*/  F2FP.BF16.F32.PACK_AB R41, R142, R141 ;  /* 0x0000008d8e29723e */ /* 0x000fe200000010ff */
[C---:B------:R-:W-:Y:S03]  /*1a350*/  HMMA.16816.F32.BF16 R8, R44.reuse, R54, R8 ;  /* 0x000000362c08723c */ /* 0x040fe60000041808 */
[----:B------:R-:W-:Y:S01]  /*1a360*/  MUFU.EX2 R132, R132 ;  /* 0x0000008400847308 */ /* 0x000fe20000000800 */
[----:B------:R-:W4:Y:S01]  /*1a370*/  LDSM.16.MT88.4 R52, [R234+0xd000] ;  /* 0x00d00000ea34783b */ /* 0x000f220000004200 */
[----:B--2---:R-:W-:Y:S01]  /*1a380*/  F2FP.BF16.F32.PACK_AB R43, R146, R143 ;  /* 0x0000008f922b723e */ /* 0x004fe200000010ff */
[C---:B-1----:R-:W-:Y:S07]  /*1a390*/  HMMA.16816.F32.BF16 R12, R44.reuse, R48, R12 ;  /* 0x000000302c0c723c */ /* 0x042fee000004180c */
[----:B------:R-:W1:Y:S01]  /*1a3a0*/  MUFU.EX2 R135, R135 ;  /* 0x0000008700877308 */ /* 0x000e620000000800 */
[----:B------:R-:W-:Y:S01]  /*1a3b0*/  FADD.FTZ R142, R142, R157 ;  /* 0x0000009d8e8e7221 */ /* 0x000fe20000010000 */
[C---:B------:R-:W-:Y:S01]  /*1a3c0*/  HMMA.16816.F32.BF16 R16, R44.reuse, R50, R16 ;  /* 0x000000322c10723c */ /* 0x040fe20000041810 */
[----:B------:R-:W2:Y:S07]  /*1a3d0*/  LDSM.16.MT88.4 R48, [R232+0xd000] ;  /* 0x00d00000e830783b */ /* 0x000eae0000004200 */
[----:B------:R-:W-:Y:S01]  /*1a3e0*/  MUFU.EX2 R62, R62 ;  /* 0x0000003e003e7308 */ /* 0x000fe20000000800 */
[C---:B------:R-:W-:Y:S01]  /*1a3f0*/  HMMA.16816.F32.BF16 R20, R44.reuse, R56, R20 ;  /* 0x000000382c14723c */ /* 0x040fe20000041814 */
[----:B------:R-:W-:Y:S02]  /*1a400*/  LDSM.16.MT88.4 R156, [R234+0x11800] ;  /* 0x01180000ea9c783b */ /* 0x000fe40000004200 */
[----:B------:R-:W-:Y:S03]  /*1a410*/  FADD.FTZ R142, R143, R142 ;  /* 0x0000008e8f8e7221 */ /* 0x000fe60000010000 */
[C---:B------:R-:W-:Y:S03]  /*1a420*/  HMMA.16816.F32.BF16 R24, R44.reuse, R58, R24 ;  /* 0x0000003a2c18723c */ /* 0x040fe60000041818 */
[----:B------:R-:W4:Y:S01]  /*1a430*/  MUFU.EX2 R63, R63 ;  /* 0x0000003f003f7308 */ /* 0x000f220000000800 */
[----:B------:R-:W2:Y:S02]  /*1a440*/  LDSM.16.MT88.4 R56, [R231+0xd000] ;  /* 0x00d00000e738783b */ /* 0x000ea40000004200 */
[C---:B---3--:R-:W-:Y:S07]  /*1a450*/  HMMA.16816.F32.BF16 R28, R44.reuse, R36, R28 ;  /* 0x000000242c1c723c */ /* 0x048fee000004181c */
[----:B------:R-:W-:Y:S01]  /*1a460*/  MUFU.EX2 R136, R136 ;  /* 0x0000008800887308 */ /* 0x000fe20000000800 */
[----:B-----5:R-:W-:Y:S01]  /*1a470*/  F2FP.BF16.F32.PACK_AB R40, R134, R133 ;  /* 0x000000858628723e */ /* 0x020fe200000010ff */
[----:B------:R-:W-:Y:S01]  /*1a480*/  HMMA.16816.F32.BF16 R32, R44, R38, R32 ;  /* 0x000000262c20723c */ /* 0x000fe20000041820 */
[----:B------:R-:W3:Y:S07]  /*1a490*/  LDSM.16.MT88.4 R36, [R230+0xd000] ;  /* 0x00d00000e624783b */ /* 0x000eee0000004200 */
[----:B------:R-:W5:Y:S03]  /*1a4a0*/  MUFU.EX2 R66, R66 ;  /* 0x0000004200427308 */ /* 0x000f660000000800 */
[----:B-1----:R-:W-:Y:S01]  /*1a4b0*/  F2FP.BF16.F32.PACK_AB R42, R135, R132 ;  /* 0x00000084872a723e */ /* 0x002fe200000010ff */
[--C-:B------:R-:W-:Y:S01]  /*1a4c0*/  FFMA.FTZ R65, R74, UR4, -R174.reuse ;  /* 0x000000044a417c23 */ /* 0x100fe200080108ae */
[----:B----4-:R-:W-:Y:S01]  /*1a4d0*/  F2FP.BF16.F32.PACK_AB R45, R63, R62 ;  /* 0x0000003e3f2d723e */ /* 0x010fe200000010ff */
[--C-:B------:R-:W-:Y:S01]  /*1a4e0*/  FFMA.FTZ R60, R70, UR4, -R174.reuse ;  /* 0x00000004463c7c23 */ /* 0x100fe200080108ae */
[--C-:B------:R-:W-:Y:S03]  /*1a4f0*/  FFMA.FTZ R74, R68, UR4, -R165.reuse ;  /* 0x00000004444a7c23 */ /* 0x100fe600080108a5 */
[----:B------:R-:W-:Y:S01]  /*1a500*/  MUFU.EX2 R67, R67 ;  /* 0x0000004300437308 */ /* 0x000fe20000000800 */
[C---:B------:R-:W-:Y:S05]  /*1a510*/  HMMA.16816.F32.BF16 R4, R40.reuse, R52, R4 ;  /* 0x000000342804723c */ /* 0x040fea0000041804 */
[--C-:B------:R-:W-:Y:S01]  /*1a520*/  FFMA.FTZ R70, R75, UR4, -R174.reuse ;  /* 0x000000044b467c23 */ /* 0x100fe200080108ae */
[C---:B------:R-:W-:Y:S03]  /*1a530*/  HMMA.16816.F32.BF16 R8, R40.reuse, R54, R8 ;  /* 0x000000362808723c */ /* 0x040fe60000041808 */
[----:B------:R-:W1:Y:S01]  /*1a540*/  MUFU.EX2 R61, R61 ;  /* 0x0000003d003d7308 */ /* 0x000e620000000800 */
[----:B------:R-:W4:Y:S01]  /*1a550*/  LDSM.16.MT88.4 R52, [R234+0xd800] ;  /* 0x00d80000ea34783b */ /* 0x000f220000004200 */
[----:B-----5:R-:W-:Y:S01]  /*1a560*/  F2FP.BF16.F32.PACK_AB R47, R66, R136 ;  /* 0x00000088422f723e */ /* 0x020fe200000010ff */
[C---:B--2---:R-:W-:Y:S07]  /*1a570*/  HMMA.16816.F32.BF16 R12, R40.reuse, R48, R12 ;  /* 0x00000030280c723c */ /* 0x044fee000004180c */
[----:B------:R-:W-:Y:S01]  /*1a580*/  MUFU.EX2 R64, R64 ;  /* 0x0000004000407308 */ /* 0x000fe20000000800 */
[--C-:B------:R-:W-:Y:S01]  /*1a590*/  FFMA.FTZ R68, R72, UR4, -R165.reuse ;  /* 0x0000000448447c23 */ /* 0x100fe200080108a5 */
[C---:B------:R-:W-:Y:S01]  /*1a5a0*/  HMMA.16816.F32.BF16 R16, R40.reuse, R50, R16 ;  /* 0x000000322810723c */ /* 0x040fe20000041810 */
[----:B------:R-:W2:Y:S07]  /*1a5b0*/  LDSM.16.MT88.4 R48, [R232+0xd800] ;  /* 0x00d80000e830783b */ /* 0x000eae0000004200 */
[----:B------:R-:W5:Y:S01]  /*1a5c0*/  MUFU.EX2 R137, R137 ;  /* 0x0000008900897308 */ /* 0x000f620000000800 */
[C---:B------:R-:W-:Y:S03]  /*1a5d0*/  HMMA.16816.F32.BF16 R20, R40.reuse, R56, R20 ;  /* 0x000000382814723c */ /* 0x040fe60000041814 */
[----:B-1----:R-:W-:Y:S03]  /*1a5e0*/  F2FP.BF16.F32.PACK_AB R44, R61, R67 ;  /* 0x000000433d2c723e */ /* 0x002fe600000010ff */
[C---:B------:R-:W-:Y:S03]  /*1a5f0*/  HMMA.16816.F32.BF16 R24, R40.reuse, R58, R24 ;  /* 0x0000003a2818723c */ /* 0x040fe60000041818 */
[----:B------:R-:W-:Y:S01]  /*1a600*/  MUFU.EX2 R60, R60 ;  /* 0x0000003c003c7308 */ /* 0x000fe20000000800 */
[----:B------:R-:W1:Y:S01]  /*1a610*/  LDSM.16.MT88.4 R56, [R231+0xd800] ;  /* 0x00d80000e738783b */ /* 0x000e620000004200 */
[--C-:B------:R-:W-:Y:S01]  /*1a620*/  FFMA.FTZ R75, R78, UR4, -R174.reuse ;  /* 0x000000044e4b7c23 */ /* 0x100fe200080108ae */
[C---:B---3--:R-:W-:Y:S07]  /*1a630*/  HMMA.16816.F32.BF16 R28, R40.reuse, R36, R28 ;  /* 0x00000024281c723c */ /* 0x048fee000004181c */
[----:B------:R-:W3:Y:S01]  /*1a640*/  MUFU.EX2 R71, R71 ;  /* 0x0000004700477308 */ /* 0x000ee20000000800 */
[----:B-----5:R-:W-:Y:S01]  /*1a650*/  F2FP.BF16.F32.PACK_AB R46, R137, R64 ;  /* 0x00000040892e723e */ /* 0x020fe200000010ff */
[----:B------:R-:W-:Y:S01]  /*1a660*/  HMMA.16816.F32.BF16 R32, R40, R38, R32 ;  /* 0x000000262820723c */ /* 0x000fe20000041820 */
[----:B------:R-:W5:Y:S07]  /*1a670*/  LDSM.16.MT88.4 R36, [R230+0xd800] ;  /* 0x00d80000e624783b */ /* 0x000f6e0000004200 */
[----:B------:R-:W-:Y:S01]  /*1a680*/  MUFU.EX2 R65, R65 ;  /* 0x0000004100417308 */ /* 0x000fe20000000800 */
[C---:B----4-:R-:W-:Y:S05]  /*1a690*/  HMMA.16816.F32.BF16 R4, R44.reuse, R52, R4 ;  /* 0x000000342c04723c */ /* 0x050fea0000041804 */
[--C-:B------:R-:W-:Y:S01]  /*1a6a0*/  FFMA.FTZ R78, R82, UR4, -R174.reuse ;  /* 0x00000004524e7c23 */ /* 0x100fe200080108ae */
[C---:B------:R-:W-:Y:S03]  /*1a6b0*/  HMMA.16816.F32.BF16 R8, R44.reuse, R54, R8 ;  /* 0x000000362c08723c */ /* 0x040fe60000041808 */
[----:B------:R-:W4:Y:S01]  /*1a6c0*/  MUFU.EX2 R70, R70 ;  /* 0x0000004600467308 */ /* 0x000f220000000800 */
[----:B------:R-:W5:Y:S01]  /*1a6d0*/  LDSM.16.MT88.4 R52, [R234+0xe000] ;  /* 0x00e00000ea34783b */ /* 0x000f620000004200 */
[----:B---3--:R-:W-:Y:S01]  /*1a6e0*/  F2FP.BF16.F32.PACK_AB R41, R71, R60 ;  /* 0x0000003c4729723e */ /* 0x008fe200000010ff */
[C---:B--2---:R-:W-:Y:S07]  /*1a6f0*/  HMMA.16816.F32.BF16 R12, R44.reuse, R48, R12 ;  /* 0x000000302c0c723c */ /* 0x044fee000004180c */
[----:B------:R-:W-:Y:S01]  /*1a700*/  MUFU.EX2 R74, R74 ;  /* 0x0000004a004a7308 */ /* 0x000fe20000000800 */
[--C-:B------:R-:W-:Y:S01]  /*1a710*/  FFMA.FTZ R82, R77, UR4, -R165.reuse ;  /* 0x000000044d527c23 */ /* 0x100fe200080108a5 */
[C---:B------:R-:W-:Y:S01]  /*1a720*/  HMMA.16816.F32.BF16 R16, R44.reuse, R50, R16 ;  /* 0x000000322c10723c */ /* 0x040fe20000041810 */
[----:B------:R-:W2:Y:S07]  /*1a730*/  LDSM.16.MT88.4 R48, [R232+0xe000] ;  /* 0x00e00000e830783b */ /* 0x000eae0000004200 */
[----:B------:R-:W3:Y:S01]  /*1a740*/  MUFU.EX2 R69, R69 ;  /* 0x0000004500457308 */ /* 0x000ee20000000800 */
[C---:B-1----:R-:W-:Y:S03]  /*1a750*/  HMMA.16816.F32.BF16 R20, R44.reuse, R56, R20 ;  /* 0x000000382c14723c */ /* 0x042fe60000041814 */
[----:B----4-:R-:W-:Y:S03]  /*1a760*/  F2FP.BF16.F32.PACK_AB R43, R70, R65 ;  /* 0x00000041462b723e */ /* 0x010fe600000010ff */
[C---:B------:R-:W-:Y:S03]  /*1a770*/  HMMA.16816.F32.BF16 R24, R44.reuse, R58, R24 ;  /* 0x0000003a2c18723c */ /* 0x040fe60000041818 */
[----:B------:R-:W-:Y:S01]  /*1a780*/  MUFU.EX2 R68, R68 ;  /* 0x0000004400447308 */ /* 0x000fe20000000800 */
[----:B------:R-:W1:Y:S01]  /*1a790*/  LDSM.16.MT88.4 R56, [R231+0xe000] ;  /* 0x00e00000e738783b */ /* 0x000e620000004200 */
[--C-:B------:R-:W-:Y:S01]  /*1a7a0*/  FFMA.FTZ R72, R83, UR4, -R174.reuse ;  /* 0x0000000453487c23 */ /* 0x100fe200080108ae */
[C---:B-----5:R-:W-:Y:S07]  /*1a7b0*/  HMMA.16816.F32.BF16 R28, R44.reuse, R36, R28 ;  /* 0x000000242c1c723c */ /* 0x060fee000004181c */
[----:B------:R-:W4:Y:S01]  /*1a7c0*/  MUFU.EX2 R73, R73 ;  /* 0x0000004900497308 */ /* 0x000f220000000800 */
[----:B---3--:R-:W-:Y:S01]  /*1a7d0*/  F2FP.BF16.F32.PACK_AB R40, R69, R74 ;  /* 0x0000004a4528723e */ /* 0x008fe200000010ff */
[----:B------:R-:W-:Y:S01]  /*1a7e0*/  HMMA.16816.F32.BF16 R32, R44, R38, R32 ;  /* 0x000000262c20723c */ /* 0x000fe20000041820 */
[----:B------:R-:W3:Y:S07]  /*1a7f0*/  LDSM.16.MT88.4 R36, [R230+0xe000] ;  /* 0x00e00000e624783b */ /* 0x000eee0000004200 */
        /* <DEDUP_REMOVED lines=8> */
[----:B----4-:R-:W-:Y:S01]  /*1a880*/  F2FP.BF16.F32.PACK_AB R42, R73, R68 ;  /* 0x00000044492a723e */ /* 0x010fe200000010ff */
[--C-:B------:R-:W-:Y:S01]  /*1a890*/  FFMA.FTZ R90, R94, UR4, -R174.reuse ;  /* 0x000000045e5a7c23 */ /* 0x100fe200080108ae */
[--C-:B------:R-:W-:Y:S01]  /*1a8a0*/  FFMA.FTZ R94, R98, UR4, -R174.reuse ;  /* 0x00000004625e7c23 */ /* 0x100fe200080108ae */
[--C-:B------:R-:W-:Y:S01]  /*1a8b0*/  FFMA.FTZ R91, R95, UR4, -R174.reuse ;  /* 0x000000045f5b7c23 */ /* 0x100fe200080108ae */
[--C-:B------:R-:W-:Y:S01]  /*1a8c0*/  FFMA.FTZ R98, R93, UR4, -R165.reuse ;  /* 0x000000045d627c23 */ /* 0x100fe200080108a5 */
[--C-:B------:R-:W-:Y:S01]  /*1a8d0*/  FFMA.FTZ R95, R99, UR4, -R174.reuse ;  /* 0x00000004635f7c23 */ /* 0x100fe200080108ae */
[--C-:B------:R-:W-:Y:S03]  /*1a8e0*/  FFMA.FTZ R93, R97, UR4, -R165.reuse ;  /* 0x00000004615d7c23 */ /* 0x100fe600080108a5 */
[----:B------:R-:W-:Y:S01]  /*1a8f0*/  MUFU.EX2 R78, R78 ;  /* 0x0000004e004e7308 */ /* 0x000fe20000000800 */
[C---:B------:R-:W-:Y:S05]  /*1a900*/  HMMA.16816.F32.BF16 R4, R40.reuse, R52, R4 ;  /* 0x000000342804723c */ /* 0x040fea0000041804 */
[--C-:B------:R-:W-:Y:S01]  /*1a910*/  FFMA.FTZ R97, R102, UR4, -R174.reuse ;  /* 0x0000000466617c23 */ /* 0x100fe200080108ae */
[C---:B------:R-:W-:Y:S03]  /*1a920*/  HMMA.16816.F32.BF16 R8, R40.reuse, R54, R8 ;  /* 0x000000362808723c */ /* 0x040fe60000041808 */
[----:B------:R-:W4:Y:S01]  /*1a930*/  MUFU.EX2 R72, R72 ;  /* 0x0000004800487308 */ /* 0x000f220000000800 */
[----:B------:R-:W-:Y:S01]  /*1a940*/  LDSM.16.MT88.4 R52, [R231+0xe800] ;  /* 0x00e80000e734783b */ /* 0x000fe20000004200 */
[--C-:B------:R-:W-:Y:S01]  /*1a950*/  FFMA.FTZ R99, R106, UR4, -R174.reuse ;  /* 0x000000046a637c23 */ /* 0x100fe200080108ae */
[C---:B--2---:R-:W-:Y:S07]  /*1a960*/  HMMA.16816.F32.BF16 R12, R40.reuse, R48, R12 ;  /* 0x00000030280c723c */ /* 0x044fee000004180c */
[----:B------:R-:W-:Y:S01]  /*1a970*/  MUFU.EX2 R76, R76 ;  /* 0x0000004c004c7308 */ /* 0x000fe20000000800 */
[--C-:B------:R-:W-:Y:S01]  /*1a980*/  FFMA.FTZ R102, R107, UR4, -R174.reuse ;  /* 0x000000046b667c23 */ /* 0x100fe200080108ae */
[C---:B------:R-:W-:Y:S01]  /*1a990*/  HMMA.16816.F32.BF16 R16, R40.reuse, R50, R16 ;  /* 0x000000322810723c */ /* 0x040fe20000041810 */
[----:B------:R-:W2:Y:S07]  /*1a9a0*/  LDSM.16.MT88.4 R48, [R232+0xe800] ;  /* 0x00e80000e830783b */ /* 0x000eae0000004200 */
[----:B------:R-:W4:Y:S01]  /*1a9b0*/  MUFU.EX2 R82, R82 ;  /* 0x0000005200527308 */ /* 0x000f220000000800 */
[C---:B-1----:R-:W-:Y:S03]  /*1a9c0*/  HMMA.16816.F32.BF16 R20, R40.reuse, R56, R20 ;  /* 0x000000382814723c */ /* 0x042fe60000041814 */
[--C-:B------:R-:W-:Y:S03]  /*1a9d0*/  FFMA.FTZ R106, R111, UR4, -R174.reuse ;  /* 0x000000046f6a7c23 */ /* 0x100fe600080108ae */
[C---:B------:R-:W-:Y:S03]  /*1a9e0*/  HMMA.16816.F32.BF16 R24, R40.reuse, R58, R24 ;  /* 0x0000003a2818723c */ /* 0x040fe60000041818 */
[----:B------:R-:W-:Y:S01]  /*1a9f0*/  MUFU.EX2 R80, R80 ;  /* 0x0000005000507308 */ /* 0x000fe20000000800 */
[----:B------:R-:W-:Y:S01]  /*1aa00*/  LDSM.16.MT88.4 R56, [R234+0xf000] ;  /* 0x00f00000ea38783b */ /* 0x000fe20000004200 */
[--C-:B------:R-:W-:Y:S01]  /*1aa10*/  FFMA.FTZ R111, R112, UR4, -R165.reuse ;  /* 0x00000004706f7c23 */ /* 0x100fe200080108a5 */
[C---:B---3--:R-:W-:Y:S07]  /*1aa20*/  HMMA.16816.F32.BF16 R28, R40.reuse, R36, R28 ;  /* 0x00000024281c723c */ /* 0x048fee000004181c */
[----:B------:R-:W1:Y:S01]  /*1aa30*/  MUFU.EX2 R77, R77 ;  /* 0x0000004d004d7308 */ /* 0x000e620000000800 */
[--C-:B------:R-:W-:Y:S01]  /*1aa40*/  FFMA.FTZ R107, R114, UR4, -R174.reuse ;  /* 0x00000004726b7c23 */ /* 0x100fe200080108ae */
[----:B------:R-:W-:Y:S01]  /*1aa50*/  HMMA.16816.F32.BF16 R32, R40, R38, R32 ;  /* 0x000000262820723c */ /* 0x000fe20000041820 */
[----:B------:R-:W3:Y:S07]  /*1aa60*/  LDSM.16.MT88.4 R40, [R230+0xe800] ;  /* 0x00e80000e628783b */ /* 0x000eee0000004200 */
[----:B------:R-:W-:Y:S03]  /*1aa70*/  MUFU.EX2 R81, R81 ;  /* 0x0000005100517308 */ /* 0x000fe60000000800 */
[----:B-----5:R-:W-:Y:S01]  /*1aa80*/  F2FP.BF16.F32.PACK_AB R37, R79, R75 ;  /* 0x0000004b4f25723e */ /* 0x020fe200000010ff */
[----:B------:R-:W-:Y:S01]  /*1aa90*/  FFMA.FTZ R112, R113, UR4, -R165 ;  /* 0x0000000471707c23 */ /* 0x000fe200080108a5 */
[----:B----4-:R-:W-:Y:S02]  /*1aaa0*/  F2FP.BF16.F32.PACK_AB R39, R72, R78 ;  /* 0x0000004e4827723e */ /* 0x010fe400000010ff */
[----:B------:R-:W-:Y:S01]  /*1aab0*/  F2FP.BF16.F32.PACK_AB R36, R82, R76 ;  /* 0x0000004c5224723e */ /* 0x000fe200000010ff */
[--C-:B------:R-:W-:Y:S02]  /*1aac0*/  FFMA.FTZ R113, R118, UR4, -R174.reuse ;  /* 0x0000000476717c23 */ /* 0x100fe400080108ae */
[----:B------:R-:W4:Y:S01]  /*1aad0*/  MUFU.EX2 R86, R86 ;  /* 0x0000005600567308 */ /* 0x000f220000000800 */
[----:B-1----:R-:W-:Y:S01]  /*1aae0*/  F2FP.BF16.F32.PACK_AB R38, R77, R80 ;  /* 0x000000504d26723e */ /* 0x002fe200000010ff */
[----:B------:R-:W-:Y:S01]  /*1aaf0*/  FFMA.FTZ R114, R119, UR4, -R174 ;  /* 0x0000000477727c23 */ /* 0x000fe200080108ae */
[----:B------:R-:W-:Y:S04]  /*1ab00*/  FADD.FTZ R196, R189, R196 ;  /* 0x000000c4bdc47221 */ /* 0x000fe80000010000 */
[----:B------:R-:W-:Y:S03]  /*1ab10*/  FADD.FTZ R196, R187, R196 ;  /* 0x000000c4bbc47221 */ /* 0x000fe60000010000 */
[----:B------:R-:W-:Y:S01]  /*1ab20*/  MUFU.EX2 R83, R83 ;  /* 0x0000005300537308 */ /* 0x000fe20000000800 */
[C---:B------:R-:W-:Y:S05]  /*1ab30*/  HMMA.16816.F32.BF16 R4, R36.reuse, R44, R4 ;  /* 0x0000002c2404723c */ /* 0x040fea0000041804 */
[----:B------:R-:W-:Y:S01]  /*1ab40*/  FADD.FTZ R186, R186, R196 ;  /* 0x000000c4baba7221 */ /* 0x000fe20000010000 */
[C---:B------:R-:W-:Y:S03]  /*1ab50*/  HMMA.16816.F32.BF16 R8, R36.reuse, R46, R8 ;  /* 0x0000002e2408723c */ /* 0x040fe60000041808 */
[----:B------:R-:W1:Y:S02]  /*1ab60*/  MUFU.EX2 R87, R87 ;  /* 0x0000005700577308 */ /* 0x000e640000000800 */
[----:B----4-:R-:W-:Y:S01]  /*1ab70*/  F2FP.BF16.F32.PACK_AB R45, R86, R81 ;  /* 0x00000051562d723e */ /* 0x010fe200000010ff */
[C---:B--2---:R-:W-:Y:S07]  /*1ab80*/  HMMA.16816.F32.BF16 R12, R36.reuse, R48, R12 ;  /* 0x00000030240c723c */ /* 0x044fee000004180c */
[----:B------:R-:W-:Y:S01]  /*1ab90*/  MUFU.EX2 R84, R84 ;  /* 0x0000005400547308 */ /* 0x000fe20000000800 */
[----:B------:R-:W-:Y:S01]  /*1aba0*/  FADD.FTZ R186, R183, R186 ;  /* 0x000000bab7ba7221 */ /* 0x000fe20000010000 */
[C---:B------:R-:W-:Y:S01]  /*1abb0*/  HMMA.16816.F32.BF16 R16, R36.reuse, R50, R16 ;  /* 0x000000322410723c */ /* 0x040fe20000041810 */
[----:B------:R-:W2:Y:S07]  /*1abc0*/  LDSM.16.MT88.4 R48, [R232+0xf000] ;  /* 0x00f00000e830783b */ /* 0x000eae0000004200 */
[----:B------:R-:W4:Y:S01]  /*1abd0*/  MUFU.EX2 R85, R85 ;  /* 0x0000005500557308 */ /* 0x000f220000000800 */
[C---:B------:R-:W-:Y:S03]  /*1abe0*/  HMMA.16816.F32.BF16 R20, R36.reuse, R52, R20 ;  /* 0x000000342414723c */ /* 0x040fe60000041814 */
[----:B-1----:R-:W-:Y:S03]  /*1abf0*/  F2FP.BF16.F32.PACK_AB R47, R87, R83 ;  /* 0x00000053572f723e */ /* 0x002fe600000010ff */
[C---:B------:R-:W-:Y:S03]  /*1ac00*/  HMMA.16816.F32.BF16 R24, R36.reuse, R54, R24 ;  /* 0x000000362418723c */ /* 0x040fe60000041818 */
[----:B------:R-:W-:Y:S01]  /*1ac10*/  MUFU.EX2 R88, R88 ;  /* 0x0000005800587308 */ /* 0x000fe20000000800 */
[----:B------:R-:W1:Y:S01]  /*1ac20*/  LDSM.16.MT88.4 R52, [R231+0xf000] ;  /* 0x00f00000e734783b */ /* 0x000e620000004200 */
[----:B------:R-:W-:Y:S01]  /*1ac30*/  FADD.FTZ R186, R179, R186 ;  /* 0x000000bab3ba7221 */ /* 0x000fe20000010000 */
[C---:B---3--:R-:W-:Y:S07]  /*1ac40*/  HMMA.16816.F32.BF16 R28, R36.reuse, R40, R28 ;  /* 0x00000028241c723c */ /* 0x048fee000004181c */
[----:B------:R-:W3:Y:S01]  /*1ac50*/  MUFU.EX2 R89, R89 ;  /* 0x0000005900597308 */ /* 0x000ee20000000800 */
[----:B----4-:R-:W-:Y:S01]  /*1ac60*/  F2FP.BF16.F32.PACK_AB R44, R85, R84 ;  /* 0x00000054552c723e */ /* 0x010fe200000010ff */
[----:B------:R-:W-:Y:S01]  /*1ac70*/  HMMA.16816.F32.BF16 R32, R36, R42, R32 ;  /* 0x0000002a2420723c */ /* 0x000fe20000041820 */
[----:B------:R-:W4:Y:S07]  /*1ac80*/  LDSM.16.MT88.4 R36, [R230+0xf000] ;  /* 0x00f00000e624783b */ /* 0x000f2e0000004200 */
[----:B------:R-:W-:Y:S03]  /*1ac90*/  MUFU.EX2 R90, R90 ;  /* 0x0000005a005a7308 */ /* 0x000fe60000000800 */
[----:B------:R-:W-:Y:S04]  /*1aca0*/  FADD.FTZ R186, R182, R186 ;  /* 0x000000bab6ba7221 */ /* 0x000fe80000010000 */
[----:B------:R-:W-:Y:S03]  /*1acb0*/  FADD.FTZ R184, R184, R186 ;  /* 0x000000bab8b87221 */ /* 0x000fe60000010000 */
[----:B------:R-:W5:Y:S01]  /*1acc0*/  MUFU.EX2 R91, R91 ;  /* 0x0000005b005b7308 */ /* 0x000f620000000800 */
[----:B---3--:R-:W-:Y:S01]  /*1acd0*/  F2FP.BF16.F32.PACK_AB R46, R89, R88 ;  /* 0x00000058592e723e */ /* 0x008fe200000010ff */
[----:B------:R-:W-:Y:S04]  /*1ace0*/  FADD.FTZ R184, R180, R184 ;  /* 0x000000b8b4b87221 */ /* 0x000fe80000010000 */
[----:B------:R-:W-:Y:S04]  /*1acf0*/  FADD.FTZ R184, R152, R184 ;  /* 0x000000b898b87221 */ /* 0x000fe80000010000 */
[----:B------:R-:W-:Y:S01]  /*1ad00*/  MUFU.EX2 R94, R94 ;  /* 0x0000005e005e7308 */ /* 0x000fe20000000800 */
[C---:B------:R-:W-:Y:S05]  /*1ad10*/  HMMA.16816.F32.BF16 R4, R44.reuse, R56, R4 ;  /* 0x000000382c04723c */ /* 0x040fea0000041804 */
[----:B------:R-:W-:Y:S01]  /*1ad20*/  FADD.FTZ R184, R154, R184 ;  /* 0x000000b89ab87221 */ /* 0x000fe20000010000 */
[C---:B------:R-:W-:Y:S03]  /*1ad30*/  HMMA.16816.F32.BF16 R8, R44.reuse, R58, R8 ;  /* 0x0000003a2c08723c */ /* 0x040fe60000041808 */
[----:B------:R-:W3:Y:S01]  /*1ad40*/  MUFU.EX2 R95, R95 ;  /* 0x0000005f005f7308 */ /* 0x000ee20000000800 */
[----:B------:R-:W4:Y:S01]  /*1ad50*/  LDSM.16.MT88.4 R56, [R234+0xf800] ;  /* 0x00f80000ea38783b */ /* 0x000f220000004200 */
[----:B-----5:R-:W-:Y:S01]  /*1ad60*/  F2FP.BF16.F32.PACK_AB R41, R91, R90 ;  /* 0x0000005a5b29723e */ /* 0x020fe200000010ff */
[C---:B--2---:R-:W-:Y:S07]  /*1ad70*/  HMMA.16816.F32.BF16 R12, R44.reuse, R48, R12 ;  /* 0x000000302c0c723c */ /* 0x044fee000004180c */
[----:B------:R-:W-:Y:S01]  /*1ad80*/  MUFU.EX2 R92, R92 ;  /* 0x0000005c005c7308 */ /* 0x000fe20000000800 */
[----:B------:R-:W-:Y:S01]  /*1ad90*/  FADD.FTZ R184, R155, R184 ;  /* 0x000000b89bb87221 */ /* 0x000fe20000010000 */
[C---:B------:R-:W-:Y:S01]  /*1ada0*/  HMMA.16816.F32.BF16 R16, R44.reuse, R50, R16 ;  /* 0x000000322c10723c */ /* 0x040fe20000041810 */
[----:B------:R-:W2:Y:S07]  /*1adb0*/  LDSM.16.MT88.4 R48, [R232+0xf800] ;  /* 0x00f80000e830783b */ /* 0x000eae0000004200 */
[----:B------:R-:W5:Y:S01]  /*1adc0*/  MUFU.EX2 R98, R98 ;  /* 0x0000006200627308 */ /* 0x000f620000000800 */
[C---:B-1----:R-:W-:Y:S03]  /*1add0*/  HMMA.16816.F32.BF16 R20, R44.reuse, R52, R20 ;  /* 0x000000342c14723c */ /* 0x042fe60000041814 */
[----:B---3--:R-:W-:Y:S03]  /*1ade0*/  F2FP.BF16.F32.PACK_AB R43, R95, R94 ;  /* 0x0000005e5f2b723e */ /* 0x008fe600000010ff */
[C---:B------:R-:W-:Y:S03]  /*1adf0*/  HMMA.16816.F32.BF16 R24, R44.reuse, R54, R24 ;  /* 0x000000362c18723c */ /* 0x040fe60000041818 */
[----:B------:R-:W-:Y:S01]  /*1ae00*/  MUFU.EX2 R96, R96 ;  /* 0x0000006000607308 */ /* 0x000fe20000000800 */
[----:B------:R-:W1:Y:S01]  /*1ae10*/  LDSM.16.MT88.4 R52, [R231+0xf800] ;  /* 0x00f80000e734783b */ /* 0x000e620000004200 */
[----:B------:R-:W-:Y:S01]  /*1ae20*/  FADD.FTZ R184, R153, R184 ;  /* 0x000000b899b87221 */ /* 0x000fe20000010000 */
[C---:B----4-:R-:W-:Y:S07]  /*1ae30*/  HMMA.16816.F32.BF16 R28, R44.reuse, R36, R28 ;  /* 0x000000242c1c723c */ /* 0x050fee000004181c */
[----:B------:R-:W3:Y:S01]  /*1ae40*/  MUFU.EX2 R93, R93 ;  /* 0x0000005d005d7308 */ /* 0x000ee20000000800 */
[----:B-----5:R-:W-:Y:S01]  /*1ae50*/  F2FP.BF16.F32.PACK_AB R40, R98, R92 ;  /* 0x0000005c6228723e */ /* 0x020fe200000010ff */
        /* <DEDUP_REMOVED lines=35> */
[----:B------:R-:W-:Y:S02]  /*1b090*/  FADD.FTZ R40, R146, R142 ;  /* 0x0000008e92287221 */ /* 0x000fe40000010000 */
[----:B------:R-:W-:Y:S02]  /*1b0a0*/  LDSM.16.MT88.4 R140, [R231+0x11800] ;  /* 0x01180000e78c783b */ /* 0x000fe40000004200 */
[----:B------:R-:W-:Y:S01]  /*1b0b0*/  FADD.FTZ R40, R62, R40 ;  /* 0x000000283e287221 */ /* 0x000fe20000010000 */
[----:B------:R-:W-:Y:S01]  /*1b0c0*/  FADD.FTZ R135, R67, R135 ;  /* 0x0000008743877221 */ /* 0x000fe20000010000 */
[----:B------:R-:W5:Y:S01]  /*1b0d0*/  MUFU.EX2 R106, R106 ;  /* 0x0000006a006a7308 */ /* 0x000f620000000800 */
[----:B---3--:R-:W-:Y:S01]  /*1b0e0*/  F2FP.BF16.F32.PACK_AB R46, R104, R103 ;  /* 0x00000067682e723e */ /* 0x008fe200000010ff */
[----:B------:R-:W-:Y:S01]  /*1b0f0*/  FADD.FTZ R40, R63, R40 ;  /* 0x000000283f287221 */ /* 0x000fe20000010000 */
[----:B------:R-:W-:Y:S01]  /*1b100*/  FADD.FTZ R135, R61, R135 ;  /* 0x000000873d877221 */ /* 0x000fe20000010000 */
[----:B------:R-:W-:Y:S01]  /*1b110*/  FFMA.FTZ R63, R117, UR4, -R165 ;  /* 0x00000004753f7c23 */ /* 0x000fe200080108a5 */
[----:B------:R-:W-:Y:S01]  /*1b120*/  FFMA.FTZ R67, R130, UR4, -R174 ;  /* 0x0000000482437c23 */ /* 0x000fe200080108ae */
[----:B------:R-:W-:Y:S01]  /*1b130*/  FADD.FTZ R136, R136, R40 ;  /* 0x0000002888887221 */ /* 0x000fe20000010000 */
[----:B------:R-:W-:Y:S01]  /*1b140*/  FADD.FTZ R135, R64, R135 ;  /* 0x0000008740877221 */ /* 0x000fe20000010000 */
[C---:B------:R-:W-:Y:S02]  /*1b150*/  HMMA.16816.F32.BF16 R4, R44.reuse, R56, R4 ;  /* 0x000000382c04723c */ /* 0x040fe40000041804 */
[----:B------:R-:W-:Y:S03]  /*1b160*/  MUFU.EX2 R107, R107 ;  /* 0x0000006b006b7308 */ /* 0x000fe60000000800 */
[--C-:B------:R-:W-:Y:S01]  /*1b170*/  FFMA.FTZ R64, R120, UR4, -R165.reuse ;  /* 0x0000000478407c23 */ /* 0x100fe200080108a5 */
[C---:B------:R-:W-:Y:S01]  /*1b180*/  HMMA.16816.F32.BF16 R8, R44.reuse, R58, R8 ;  /* 0x0000003a2c08723c */ /* 0x040fe20000041808 */
[----:B------:R-:W3:Y:S05]  /*1b190*/  LDSM.16.MT88.4 R56, [R234+0x10800] ;  /* 0x01080000ea38783b */ /* 0x000eea0000004200 */
[----:B------:R-:W4:Y:S01]  /*1b1a0*/  MUFU.EX2 R110, R110 ;  /* 0x0000006e006e7308 */ /* 0x000f220000000800 */
[----:B-----5:R-:W-:Y:S01]  /*1b1b0*/  F2FP.BF16.F32.PACK_AB R41, R106, R105 ;  /* 0x000000696a29723e */ /* 0x020fe200000010ff */
[C---:B--2---:R-:W-:Y:S08]  /*1b1c0*/  HMMA.16816.F32.BF16 R12, R44.reuse, R48, R12 ;  /* 0x000000302c0c723c */ /* 0x044ff0000004180c */
[----:B------:R-:W-:Y:S01]  /*1b1d0*/  MUFU.EX2 R108, R108 ;  /* 0x0000006c006c7308 */ /* 0x000fe20000000800 */
[C---:B------:R-:W-:Y:S01]  /*1b1e0*/  HMMA.16816.F32.BF16 R16, R44.reuse, R50, R16 ;  /* 0x000000322c10723c */ /* 0x040fe20000041810 */
[----:B------:R-:W2:Y:S02]  /*1b1f0*/  LDSM.16.MT88.4 R48, [R232+0x10800] ;  /* 0x01080000e830783b */ /* 0x000ea40000004200 */
[----:B------:R-:W-:Y:S03]  /*1b200*/  FADD.FTZ R66, R66, R136 ;  /* 0x0000008842427221 */ /* 0x000fe60000010000 */
[C---:B-1----:R-:W-:Y:S03]  /*1b210*/  HMMA.16816.F32.BF16 R20, R44.reuse, R52, R20 ;  /* 0x000000342c14723c */ /* 0x042fe60000041814 */
[----:B------:R-:W1:Y:S02]  /*1b220*/  MUFU.EX2 R109, R109 ;  /* 0x0000006d006d7308 */ /* 0x000e640000000800 */
        /* <DEDUP_REMOVED lines=9> */
[----:B-1----:R-:W-:Y:S01]  /*1b2c0*/  F2FP.BF16.F32.PACK_AB R40, R109, R108 ;  /* 0x0000006c6d28723e */ /* 0x002fe200000010ff */
[----:B------:R-:W-:Y:S05]  /*1b2d0*/  FFMA.FTZ R60, R121, UR4, -R165 ;  /* 0x00000004793c7c23 */ /* 0x000fea00080108a5 */
[----:B------:R-:W-:Y:S02]  /*1b2e0*/  MUFU.EX2 R113, R113 ;  /* 0x0000007100717308 */ /* 0x000fe40000000800 */
[----:B------:R-:W-:Y:S01]  /*1b2f0*/  FADD.FTZ R137, R137, R135 ;  /* 0x0000008789897221 */ /* 0x000fe20000010000 */
[----:B------:R-:W-:Y:S03]  /*1b300*/  FADD.FTZ R66, R71, R66 ;  /* 0x0000004247427221 */ /* 0x000fe60000010000 */
[----:B------:R-:W-:Y:S04]  /*1b310*/  FADD.FTZ R137, R74, R137 ;  /* 0x000000894a897221 */ /* 0x000fe80000010000 */
[----:B------:R-:W1:Y:S01]  /*1b320*/  MUFU.EX2 R114, R114 ;  /* 0x0000007200727308 */ /* 0x000e620000000800 */
[----:B-----5:R-:W-:Y:S01]  /*1b330*/  F2FP.BF16.F32.PACK_AB R42, R112, R111 ;  /* 0x0000006f702a723e */ /* 0x020fe200000010ff */
[----:B------:R-:W-:Y:S01]  /*1b340*/  FADD.FTZ R137, R69, R137 ;  /* 0x0000008945897221 */ /* 0x000fe20000010000 */
[----:B------:R-:W-:Y:S03]  /*1b350*/  FADD.FTZ R66, R65, R66 ;  /* 0x0000004241427221 */ /* 0x000fe60000010000 */
[----:B------:R-:W-:Y:S01]  /*1b360*/  FADD.FTZ R137, R68, R137 ;  /* 0x0000008944897221 */ /* 0x000fe20000010000 */
[----:B------:R-:W-:Y:S01]  /*1b370*/  FADD.FTZ R70, R70, R66 ;  /* 0x0000004246467221 */ /* 0x000fe20000010000 */
[C---:B---3--:R-:W-:Y:S02]  /*1b380*/  HMMA.16816.F32.BF16 R4, R40.reuse, R56, R4 ;  /* 0x000000382804723c */ /* 0x048fe40000041804 */
[----:B------:R-:W-:Y:S03]  /*1b390*/  MUFU.EX2 R115, R115 ;  /* 0x0000007300737308 */ /* 0x000fe60000000800 */
[----:B------:R-:W-:Y:S01]  /*1b3a0*/  FADD.FTZ R137, R73, R137 ;  /* 0x0000008949897221 */ /* 0x000fe20000010000 */
[C---:B------:R-:W-:Y:S01]  /*1b3b0*/  HMMA.16816.F32.BF16 R8, R40.reuse, R58, R8 ;  /* 0x0000003a2808723c */ /* 0x040fe20000041808 */
[----:B------:R-:W3:Y:S05]  /*1b3c0*/  LDSM.16.MT88.4 R56, [R234+0x11000] ;  /* 0x01100000ea38783b */ /* 0x000eea0000004200 */
[----:B------:R-:W5:Y:S01]  /*1b3d0*/  MUFU.EX2 R62, R123 ;  /* 0x0000007b003e7308 */ /* 0x000f620000000800 */
[----:B-1----:R-:W-:Y:S01]  /*1b3e0*/  F2FP.BF16.F32.PACK_AB R45, R114, R113 ;  /* 0x00000071722d723e */ /* 0x002fe200000010ff */
[C---:B--2---:R-:W-:Y:S08]  /*1b3f0*/  HMMA.16816.F32.BF16 R12, R40.reuse, R48, R12 ;  /* 0x00000030280c723c */ /* 0x044ff0000004180c */
[----:B------:R-:W-:Y:S01]  /*1b400*/  MUFU.EX2 R61, R116 ;  /* 0x00000074003d7308 */ /* 0x000fe20000000800 */
[C---:B------:R-:W-:Y:S01]  /*1b410*/  HMMA.16816.F32.BF16 R16, R40.reuse, R50, R16 ;  /* 0x000000322810723c */ /* 0x040fe20000041810 */
[----:B------:R-:W1:Y:S02]  /*1b420*/  LDSM.16.MT88.4 R48, [R232+0x11000] ;  /* 0x01100000e830783b */ /* 0x000e640000004200 */
[----:B------:R-:W-:Y:S03]  /*1b430*/  FADD.FTZ R70, R75, R70 ;  /* 0x000000464b467221 */ /* 0x000fe60000010000 */
[C---:B----4-:R-:W-:Y:S03]  /*1b440*/  HMMA.16816.F32.BF16 R20, R40.reuse, R52, R20 ;  /* 0x000000342814723c */ /* 0x050fe60000041814 */
[----:B------:R-:W2:Y:S02]  /*1b450*/  MUFU.EX2 R63, R63 ;  /* 0x0000003f003f7308 */ /* 0x000ea40000000800 */
[----:B-----5:R-:W-:Y:S01]  /*1b460*/  F2FP.BF16.F32.PACK_AB R47, R62, R115 ;  /* 0x000000733e2f723e */ /* 0x020fe200000010ff */
        /* <DEDUP_REMOVED lines=9> */
[----:B------:R-:W-:Y:S01]  /*1b500*/  FADD.FTZ R70, R79, R70 ;  /* 0x000000464f467221 */ /* 0x000fe20000010000 */
[----:B------:R-:W-:Y:S04]  /*1b510*/  FADD.FTZ R82, R82, R137 ;  /* 0x0000008952527221 */ /* 0x000fe80000010000 */
[----:B------:R-:W-:Y:S02]  /*1b520*/  MUFU.EX2 R65, R126 ;  /* 0x0000007e00417308 */ /* 0x000fe40000000800 */
[----:B------:R-:W-:Y:S01]  /*1b530*/  FADD.FTZ R78, R78, R70 ;  /* 0x000000464e4e7221 */ /* 0x000fe20000010000 */
[----:B------:R-:W-:Y:S01]  /*1b540*/  FADD.FTZ R80, R80, R82 ;  /* 0x0000005250507221 */ /* 0x000fe20000010000 */
[----:B------:R-:W-:Y:S01]  /*1b550*/  FFMA.FTZ R66, R127, UR4, -R174 ;  /* 0x000000047f427c23 */ /* 0x000fe200080108ae */
[--C-:B------:R-:W-:Y:S01]  /*1b560*/  FFMA.FTZ R40, R124, UR4, -R165.reuse ;  /* 0x000000047c287c23 */ /* 0x100fe200080108a5 */
[----:B------:R-:W-:Y:S01]  /*1b570*/  FADD.FTZ R78, R72, R78 ;  /* 0x0000004e484e7221 */ /* 0x000fe20000010000 */
[----:B-----5:R-:W-:Y:S01]  /*1b580*/  F2FP.BF16.F32.PACK_AB R46, R60, R64 ;  /* 0x000000403c2e723e */ /* 0x020fe200000010ff */
[----:B------:R-:W-:Y:S01]  /*1b590*/  FADD.FTZ R80, R77, R80 ;  /* 0x000000504d507221 */ /* 0x000fe20000010000 */
[--C-:B------:R-:W-:Y:S01]  /*1b5a0*/  FFMA.FTZ R41, R125, UR4, -R165.reuse ;  /* 0x000000047d297c23 */ /* 0x100fe200080108a5 */
[----:B------:R-:W-:Y:S01]  /*1b5b0*/  FADD.FTZ R81, R81, R78 ;  /* 0x0000004e51517221 */ /* 0x000fe20000010000 */
[--C-:B------:R-:W-:Y:S01]  /*1b5c0*/  FFMA.FTZ R42, R128, UR4, -R165.reuse ;  /* 0x00000004802a7c23 */ /* 0x100fe200080108a5 */
[----:B------:R-:W-:Y:S01]  /*1b5d0*/  FADD.FTZ R80, R84, R80 ;  /* 0x0000005054507221 */ /* 0x000fe20000010000 */
[----:B------:R-:W-:Y:S01]  /*1b5e0*/  FFMA.FTZ R174, R131, UR4, -R174 ;  /* 0x0000000483ae7c23 */ /* 0x000fe200080108ae */
[C---:B---3--:R-:W-:Y:S01]  /*1b5f0*/  HMMA.16816.F32.BF16 R4, R44.reuse, R56, R4 ;  /* 0x000000382c04723c */ /* 0x048fe20000041804 */
[----:B------:R-:W2:Y:S04]  /*1b600*/  MUFU.EX2 R66, R66 ;  /* 0x0000004200427308 */ /* 0x000ea80000000800 */
[----:B------:R-:W-:Y:S01]  /*1b610*/  FFMA.FTZ R165, R129, UR4, -R165 ;  /* 0x0000000481a57c23 */ /* 0x000fe200080108a5 */
[C---:B------:R-:W-:Y:S05]  /*1b620*/  HMMA.16816.F32.BF16 R8, R44.reuse, R58, R8 ;  /* 0x0000003a2c08723c */ /* 0x040fea0000041808 */
[----:B------:R-:W-:Y:S01]  /*1b630*/  MUFU.EX2 R67, R67 ;  /* 0x0000004300437308 */ /* 0x000fe20000000800 */
[----:B------:R-:W-:Y:S01]  /*1b640*/  FADD.FTZ R81, R86, R81 ;  /* 0x0000005156517221 */ /* 0x000fe20000010000 */
[C---:B-1----:R-:W-:Y:S04]  /*1b650*/  HMMA.16816.F32.BF16 R12, R44.reuse, R48, R12 ;  /* 0x000000302c0c723c */ /* 0x042fe8000004180c */
[----:B------:R-:W-:Y:S02]  /*1b660*/  FADD.FTZ R80, R85, R80 ;  /* 0x0000005055507221 */ /* 0x000fe40000010000 */
[C---:B------:R-:W-:Y:S02]  /*1b670*/  HMMA.16816.F32.BF16 R16, R44.reuse, R50, R16 ;  /* 0x000000322c10723c */ /* 0x040fe40000041810 */
[----:B------:R-:W1:Y:S03]  /*1b680*/  MUFU.EX2 R174, R174 ;  /* 0x000000ae00ae7308 */ /* 0x000e660000000800 */
[----:B--2---:R-:W-:Y:S01]  /*1b690*/  F2FP.BF16.F32.PACK_AB R133, R66, R65 ;  /* 0x000000414285723e */ /* 0x004fe200000010ff */
[C---:B----4-:R-:W-:Y:S06]  /*1b6a0*/  HMMA.16816.F32.BF16 R20, R44.reuse, R52, R20 ;  /* 0x000000342c14723c */ /* 0x050fec0000041814 */
[----:B------:R-:W-:Y:S01]  /*1b6b0*/  MUFU.EX2 R40, R40 ;  /* 0x0000002800287308 */ /* 0x000fe20000000800 */
[----:B------:R-:W-:Y:S01]  /*1b6c0*/  FADD.FTZ R81, R83, R81 ;  /* 0x0000005153517221 */ /* 0x000fe20000010000 */
[C---:B------:R-:W-:Y:S08]  /*1b6d0*/  HMMA.16816.F32.BF16 R24, R44.reuse, R54, R24 ;  /* 0x000000362c18723c */ /* 0x040ff00000041818 */
[----:B------:R-:W2:Y:S01]  /*1b6e0*/  MUFU.EX2 R41, R41 ;  /* 0x0000002900297308 */ /* 0x000ea20000000800 */
[C---:B------:R-:W-:Y:S03]  /*1b6f0*/  HMMA.16816.F32.BF16 R28, R44.reuse, R36, R28 ;  /* 0x000000242c1c723c */ /* 0x040fe6000004181c */
[----:B------:R-:W-:Y:S03]  /*1b700*/  FADD.FTZ R88, R88, R80 ;  /* 0x0000005058587221 */ /* 0x000fe60000010000 */
[----:B------:R-:W-:Y:S03]  /*1b710*/  HMMA.16816.F32.BF16 R32, R44, R38, R32 ;  /* 0x000000262c20723c */ /* 0x000fe60000041820 */
[----:B------:R-:W-:Y:S01]  /*1b720*/  MUFU.EX2 R42, R42 ;  /* 0x0000002a002a7308 */ /* 0x000fe20000000800 */
[----:B------:R-:W3:Y:S01]  /*1b730*/  LDSM.16.MT88.4 R36, [R230+0x11800] ;  /* 0x01180000e624783b */ /* 0x000ee20000004200 */
[----:B------:R-:W-:Y:S01]  /*1b740*/  FADD.FTZ R81, R87, R81 ;  /* 0x0000005157517221 */ /* 0x000fe20000010000 */
[----:B------:R-:W-:Y:S01]  /*1b750*/  FADD.FTZ R88, R89, R88 ;  /* 0x0000005859587221 */ /* 0x000fe20000010000 */
[----:B-1----:R-:W-:Y:S06]  /*1b760*/  F2FP.BF16.F32.PACK_AB R135, R174, R67 ;  /* 0x00000043ae87723e */ /* 0x002fec00000010ff */
[----:B------:R-:W1:Y:S01]  /*1b770*/  MUFU.EX2 R165, R165 ;  /* 0x000000a500a57308 */ /* 0x000e620000000800 */
[----:B------:R-:W-:Y:S01]  /*1b780*/  FADD.FTZ R81, R90, R81 ;  /* 0x000000515a517221 */ /* 0x000fe20000010000 */
[----:B------:R-:W-:Y:S01]  /*1b790*/  FADD.FTZ R88, R92, R88 ;  /* 0x000000585c587221 */ /* 0x000fe20000010000 */
[----:B--2---:R-:W-:Y:S02]  /*1b7a0*/  F2FP.BF16.F32.PACK_AB R132, R41, R40 ;  /* 0x000000282984723e */ /* 0x004fe400000010ff */
[----:B------:R-:W-:Y:S01]  /*1b7b0*/  FADD.FTZ R91, R91, R81 ;  /* 0x000000515b5b7221 */ /* 0x000fe20000010000 */
[----:B------:R-:W-:Y:S03]  /*1b7c0*/  FADD.FTZ R88, R98, R88 ;  /* 0x0000005862587221 */ /* 0x000fe60000010000 */
        /* <DEDUP_REMOVED lines=47> */
.L_x_2448:
[----:B------:R-:W1:Y:S01]  /*1bac0*/  SHFL.BFLY PT, R4, R252, 0x2, 0x1f ;  /* 0x0c401f00fc047f89 */ /* 0x000e6200000e0000 */
[----:B------:R-:W2:Y:S01]  /*1bad0*/  S2UR UR4, SR_CgaCtaId ;  /* 0x00000000000479c3 */ /* 0x000ea20000008800 */
[----:B------:R-:W-:Y:S01]  /*1bae0*/  MOV R7, 0x3f800000 ;  /* 0x3f80000000077802 */ /* 0x000fe20000000f00 */
[----:B------:R-:W-:Y:S01]  /*1baf0*/  IMAD.MOV.U32 R8, RZ, RZ, 0x3f800000 ;  /* 0x3f800000ff087424 */ /* 0x000fe200078e00ff */
[----:B------:R-:W3:Y:S01]  /*1bb00*/  SHFL.BFLY PT, R3, R251, 0x2, 0x1f ;  /* 0x0c401f00fb037f89 */ /* 0x000ee200000e0000 */
[----:B------:R-:W-:Y:S01]  /*1bb10*/  UMOV UR5, 0x400 ;  /* 0x0000040000057882 */ /* 0x000fe20000000000 */
        /* <DEDUP_REMOVED lines=10> */
[----:B------:R-:W-:Y:S02]  /*1bbc0*/  LEA.HI R9, R3, R4, RZ, 0x2 ;  /* 0x0000000403097211 */ /* 0x000fe400078f10ff */
[----:B------:R-:W-:Y:S02]  /*1bbd0*/  FSETP.NE.FTZ.AND P3, PT, R5, RZ, PT ;  /* 0x000000ff0500720b */ /* 0x000fe40003f75000 */
[--C-:B------:R-:W-:Y:S02]  /*1bbe0*/  SHF.R.S32.HI R11, RZ, 0x2, R9.reuse ;  /* 0x00000002ff0b7819 */ /* 0x100fe40000011409 */
[----:B------:R-:W-:Y:S02]  /*1bbf0*/  SHF.R.S32.HI R10, RZ, 0x1f, R9 ;  /* 0x0000001fff0a7819 */ /* 0x000fe40000011409 */
[----:B------:R-:W-:-:S02]  /*1bc00*/  LOP3.LUT R9, R9, 0x3ffffffc, RZ, 0xc0, !PT ;  /* 0x3ffffffc09097812 */ /* 0x000fc400078ec0ff */
[----:B------:R-:W-:Y:S01]  /*1bc10*/  LEA.HI R10, R10, R11, RZ, 0x3 ;  /* 0x0000000b0a0a7211 */ /* 0x000fe200078f18ff */
[----:B------:R-:W1:Y:S01]  /*1bc20*/  @P4 MUFU.RCP R7, R6 ;  /* 0x0000000600074308 */ /* 0x000e620000001000 */
[----:B------:R-:W-:Y:S02]  /*1bc30*/  IADD3 R9, -R9, R4, RZ ;  /* 0x0000000409097210 */ /* 0x000fe40007ffe1ff */
[----:B------:R-:W-:-:S04]  /*1bc40*/  LOP3.LUT R10, R10, 0xfffffff8, RZ, 0xc0, !PT ;  /* 0xfffffff80a0a7812 */ /* 0x000fc800078ec0ff */
[----:B------:R-:W-:Y:S01]  /*1bc50*/  IADD3 R10, R11, -R10, RZ ;  /* 0x8000000a0b0a7210 */ /* 0x000fe20007ffe0ff */
[----:B------:R-:W2:Y:S01]  /*1bc60*/  @P3 MUFU.RCP R8, R5 ;  /* 0x0000000500083308 */ /* 0x000ea20000001000 */
[----:B------:R-:W-:-:S03]  /*1bc70*/  LEA.HI R11, R3, R4, RZ, 0x5 ;  /* 0x00000004030b7211 */ /* 0x000fc600078f28ff */
[----:B------:R-:W-:Y:S01]  /*1bc80*/  IMAD.SHL.U32 R12, R10, 0x40, RZ ;  /* 0x000000400a0c7824 */ /* 0x000fe200078e00ff */
[----:B------:R-:W-:-:S03]  /*1bc90*/  SHF.R.S32.HI R13, RZ, 0x5, R11 ;  /* 0x00000005ff0d7819 */ /* 0x000fc6000001140b */
[----:B------:R-:W3:Y:S01]  /*1bca0*/  @P4 MUFU.LG2 R6, R6 ;  /* 0x0000000600064308 */ /* 0x000ee20000000c00 */
[----:B------:R-:W-:Y:S01]  /*1bcb0*/  LOP3.LUT R14, R12, 0x1c0, RZ, 0xc0, !PT ;  /* 0x000001c00c0e7812 */ /* 0x000fe200078ec0ff */
[----:B------:R-:W-:Y:S01]  /*1bcc0*/  IMAD R9, R13, 0x200, R9 ;  /* 0x000002000d097824 */ /* 0x000fe200078e0209 */
[----:B------:R-:W-:Y:S01]  /*1bcd0*/  LOP3.LUT R12, R10, 0x1, RZ, 0xc0, !PT ;  /* 0x000000010a0c7812 */ /* 0x000fe200078ec0ff */
[C---:B-1----:R-:W-:Y:S01]  /*1bce0*/  FMUL.FTZ R160, R7.reuse, R160 ;  /* 0x000000a007a07220 */ /* 0x042fe20000410000 */
[----:B------:R-:W-:Y:S01]  /*1bcf0*/  LEA.HI R14, R14, R14, RZ, 0x1d ;  /* 0x0000000e0e0e7211 */ /* 0x000fe200078fe8ff */
[C---:B------:R-:W-:Y:S01]  /*1bd00*/  FMUL.FTZ R161, R7.reuse, R161 ;  /* 0x000000a107a17220 */ /* 0x040fe20000410000 */
[----:B------:R-:W-:Y:S01]  /*1bd10*/  ISETP.NE.U32.AND P0, PT, R12, 0x1, PT ;  /* 0x000000010c00780c */ /* 0x000fe20003f05070 */
[----:B------:R-:W-:Y:S01]  /*1bd20*/  FMUL.FTZ R156, R7, R156 ;  /* 0x0000009c079c7220 */ /* 0x000fe20000410000 */
[----:B------:R-:W-:Y:S01]  /*1bd30*/  MOV R12, 0xfffffff0 ;  /* 0xfffffff0000c7802 */ /* 0x000fe20000000f00 */
[----:B------:R-:W-:Y:S01]  /*1bd40*/  IMAD.U32 R9, R9, 0x2, R14 ;  /* 0x0000000209097824 */ /* 0x000fe200078e000e */
[----:B------:R-:W-:Y:S01]  /*1bd50*/  R2P PR, R10, 0x6 ;  /* 0x000000060a007804 */ /* 0x000fe20000000000 */
[C---:B--2---:R-:W-:Y:S01]  /*1bd60*/  FMUL.FTZ R163, R8.reuse, R163 ;  /* 0x000000a308a37220 */ /* 0x044fe20000410000 */
[C---:B------:R-:W-:Y:S01]  /*1bd70*/  FMUL.FTZ R162, R8.reuse, R162 ;  /* 0x000000a208a27220 */ /* 0x040fe20000410000 */
[C---:B------:R-:W-:Y:S01]  /*1bd80*/  FMUL.FTZ R157, R7.reuse, R157 ;  /* 0x0000009d079d7220 */ /* 0x040fe20000410000 */
[C---:B------:R-:W-:Y:S01]  /*1bd90*/  FMUL.FTZ R159, R8.reuse, R159 ;  /* 0x0000009f089f7220 */ /* 0x040fe20000410000 */
[----:B------:R-:W-:Y:S01]  /*1bda0*/  FMUL.FTZ R158, R8, R158 ;  /* 0x0000009e089e7220 */ /* 0x000fe20000410000 */
        /* <DEDUP_REMOVED lines=9> */
[----:B------:R-:W1:Y:S01]  /*1be40*/  @P3 MUFU.LG2 R5, R5 ;  /* 0x0000000500053308 */ /* 0x000e620000000c00 */
[----:B------:R-:W-:Y:S01]  /*1be50*/  F2FP.BF16.F32.PACK_AB R156, R157, R156 ;  /* 0x0000009c9d9c723e */ /* 0x000fe200000010ff */
[----:B------:R-:W-:Y:S01]  /*1be60*/  STS [R9], R160 ;  /* 0x000000a009007388 */ /* 0x000fe20000000800 */
[----:B------:R-:W-:Y:S01]  /*1be70*/  F2FP.BF16.F32.PACK_AB R158, R159, R158 ;  /* 0x0000009e9f9e723e */ /* 0x000fe200000010ff */
[----:B------:R-:W-:Y:S01]  /*1be80*/  FMUL.FTZ R148, R7, R148 ;  /* 0x0000009407947220 */ /* 0x000fe20000410000 */
[----:B------:R-:W-:Y:S01]  /*1be90*/  SEL R10, R10, 0xffffffe0, !P1 ;  /* 0xffffffe00a0a7807 */ /* 0x000fe20004800000 */
[----:B------:R2:W-:Y:S01]  /*1bea0*/  STS [R9+0x400], R162 ;  /* 0x000400a209007388 */ /* 0x0005e20000000800 */
[----:B------:R-:W-:Y:S01]  /*1beb0*/  IADD3 R14, R9, R12, RZ ;  /* 0x0000000c090e7210 */ /* 0x000fe20007ffe0ff */
[----:B------:R-:W-:Y:S01]  /*1bec0*/  FMUL.FTZ R149, R7, R149 ;  /* 0x0000009507957220 */ /* 0x000fe20000410000 */
[C---:B------:R-:W-:Y:S01]  /*1bed0*/  IADD3 R15, R9.reuse, 0x40, RZ ;  /* 0x00000040090f7810 */ /* 0x040fe20007ffe0ff */
[C---:B------:R-:W-:Y:S01]  /*1bee0*/  IMAD.IADD R16, R9.reuse, 0x1, R10 ;  /* 0x0000000109107824 */ /* 0x040fe200078e020a */
[----:B------:R-:W-:Y:S01]  /*1bef0*/  IADD3 R17, R14, R10, RZ ;  /* 0x0000000a0e117210 */ /* 0x000fe20007ffe0ff */
[----:B------:R-:W-:Y:S01]  /*1bf00*/  STS [R14], R156 ;  /* 0x0000009c0e007388 */ /* 0x000fe20000000800 */
[----:B------:R-:W-:-:S02]  /*1bf10*/  @P2 VIADD R15, R9, 0xffffffc0 ;  /* 0xffffffc0090f2836 */ /* 0x000fc40000000000 */
[C---:B------:R-:W-:Y:S01]  /*1bf20*/  FMUL.FTZ R151, R8.reuse, R151 ;  /* 0x0000009708977220 */ /* 0x040fe20000410000 */
[C---:B------:R-:W-:Y:S01]  /*1bf30*/  FMUL.FTZ R150, R8.reuse, R150 ;  /* 0x0000009608967220 */ /* 0x040fe20000410000 */
[----:B------:R4:W-:Y:S01]  /*1bf40*/  STS [R14+0x400], R158 ;  /* 0x0004009e0e007388 */ /* 0x0009e20000000800 */
[C---:B------:R-:W-:Y:S01]  /*1bf50*/  FMUL.FTZ R144, R7.reuse, R144 ;  /* 0x0000009007907220 */ /* 0x040fe20000410000 */
[----:B------:R-:W-:Y:S01]  /*1bf60*/  FMUL.FTZ R145, R7, R145 ;  /* 0x0000009107917220 */ /* 0x000fe20000410000 */
[C---:B------:R-:W-:Y:S01]  /*1bf70*/  FMUL.FTZ R147, R8.reuse, R147 ;  /* 0x0000009308937220 */ /* 0x040fe20000410000 */
        /* <DEDUP_REMOVED lines=11> */
[----:B--2---:R-:W2:Y:S01]  /*1c030*/  @P4 LDC R9, c[0x0][0x2e8] ;  /* 0x0000ba00ff094b82 */ /* 0x004ea20000000800 */
[----:B------:R-:W-:Y:S01]  /*1c040*/  F2FP.BF16.F32.PACK_AB R144, R145, R144 ;  /* 0x000000909190723e */ /* 0x000fe200000010ff */
[----:B------:R-:W-:Y:S01]  /*1c050*/  FMUL.FTZ R136, R7, R136 ;  /* 0x0000008807887220 */ /* 0x000fe20000410000 */
[----:B------:R-:W-:Y:S01]  /*1c060*/  F2FP.BF16.F32.PACK_AB R146, R147, R146 ;  /* 0x000000929392723e */ /* 0x000fe200000010ff */
[C---:B------:R-:W-:Y:S01]  /*1c070*/  FMUL.FTZ R137, R7.reuse, R137 ;  /* 0x0000008907897220 */ /* 0x040fe20000410000 */
[C---:B------:R-:W-:Y:S01]  /*1c080*/  FMUL.FTZ R132, R7.reuse, R132 ;  /* 0x0000008407847220 */ /* 0x040fe20000410000 */
[C---:B------:R-:W-:Y:S01]  /*1c090*/  FMUL.FTZ R139, R8.reuse, R139 ;  /* 0x0000008b088b7220 */ /* 0x040fe20000410000 */
[C---:B------:R-:W-:Y:S01]  /*1c0a0*/  FMUL.FTZ R138, R8.reuse, R138 ;  /* 0x0000008a088a7220 */ /* 0x040fe20000410000 */
[C---:B------:R-:W-:Y:S01]  /*1c0b0*/  FMUL.FTZ R135, R8.reuse, R135 ;  /* 0x0000008708877220 */ /* 0x040fe20000410000 */
[----:B------:R-:W-:Y:S01]  /*1c0c0*/  FMUL.FTZ R7, R7, R133 ;  /* 0x0000008507077220 */ /* 0x000fe20000410000 */
[----:B----4-:R-:W4:Y:S01]  /*1c0d0*/  @P3 LDC R14, c[0x0][0x2e8] ;  /* 0x0000ba00ff0e3b82 */ /* 0x010f220000000800 */
[----:B------:R-:W-:Y:S01]  /*1c0e0*/  FMUL.FTZ R8, R8, R134 ;  /* 0x0000008608087220 */ /* 0x000fe20000410000 */
[----:B------:R-:W-:Y:S01]  /*1c0f0*/  IADD3 R12, R12, R15, RZ ;  /* 0x0000000f0c0c7210 */ /* 0x000fe20007ffe0ff */
[----:B------:R-:W-:Y:S01]  /*1c100*/  STS [R16], R152 ;  /* 0x0000009810007388 */ /* 0x000fe20000000800 */
[----:B------:R-:W-:Y:S01]  /*1c110*/  F2FP.BF16.F32.PACK_AB R140, R141, R140 ;  /* 0x0000008c8d8c723e */ /* 0x000fe200000010ff */
[----:B---3--:R-:W-:Y:S01]  /*1c120*/  @P4 FMUL.FTZ R6, R6, 0.69314718246459960938 ;  /* 0x3f31721806064820 */ /* 0x008fe20000410000 */
[----:B------:R-:W-:Y:S01]  /*1c130*/  F2FP.BF16.F32.PACK_AB R142, R143, R142 ;  /* 0x0000008e8f8e723e */ /* 0x000fe200000010ff */
[----:B------:R-:W-:Y:S01]  /*1c140*/  STS [R16+0x400], R154 ;  /* 0x0004009a10007388 */ /* 0x000fe20000000800 */
[----:B------:R-:W-:Y:S01]  /*1c150*/  F2FP.BF16.F32.PACK_AB R136, R137, R136 ;  /* 0x000000888988723e */ /* 0x000fe200000010ff */
[----:B-1----:R-:W-:Y:S01]  /*1c160*/  @P3 FMUL.FTZ R5, R5, 0.69314718246459960938 ;  /* 0x3f31721805053820 */ /* 0x002fe20000410000 */
[----:B------:R-:W-:Y:S01]  /*1c170*/  F2FP.BF16.F32.PACK_AB R138, R139, R138 ;  /* 0x0000008a8b8a723e */ /* 0x000fe200000010ff */
[----:B------:R-:W-:Y:S01]  /*1c180*/  STS [R17], R148 ;  /* 0x0000009411007388 */ /* 0x000fe20000000800 */
[----:B------:R-:W-:-:S02]  /*1c190*/  F2FP.BF16.F32.PACK_AB R7, R7, R132 ;  /* 0x000000840707723e */ /* 0x000fc400000010ff */
[----:B------:R-:W-:Y:S01]  /*1c1a0*/  F2FP.BF16.F32.PACK_AB R8, R135, R8 ;  /* 0x000000088708723e */ /* 0x000fe200000010ff */
[----:B------:R-:W-:Y:S04]  /*1c1b0*/  STS [R17+0x400], R150 ;  /* 0x0004009611007388 */ /* 0x000fe80000000800 */
[----:B------:R-:W-:Y:S04]  /*1c1c0*/  STS [R15], R144 ;  /* 0x000000900f007388 */ /* 0x000fe80000000800 */
[----:B------:R1:W-:Y:S04]  /*1c1d0*/  STS [R15+0x400], R146 ;  /* 0x000400920f007388 */ /* 0x0003e80000000800 */
[----:B------:R-:W-:Y:S04]  /*1c1e0*/  STS [R12], R140 ;  /* 0x0000008c0c007388 */ /* 0x000fe80000000800 */
[----:B------:R-:W-:Y:S01]  /*1c1f0*/  STS [R12+0x400], R142 ;  /* 0x0004008e0c007388 */ /* 0x000fe20000000800 */
[C---:B-1----:R-:W-:Y:S01]  /*1c200*/  IADD3 R15, R10.reuse, R15, RZ ;  /* 0x0000000f0a0f7210 */ /* 0x042fe20007ffe0ff */
[----:B------:R-:W-:-:S04]  /*1c210*/  IMAD.IADD R10, R10, 0x1, R12 ;  /* 0x000000010a0a7824 */ /* 0x000fc800078e020c */
[----:B------:R-:W-:Y:S04]  /*1c220*/  STS [R15], R136 ;  /* 0x000000880f007388 */ /* 0x000fe80000000800 */
[----:B------:R-:W-:Y:S04]  /*1c230*/  STS [R15+0x400], R138 ;  /* 0x0004008a0f007388 */ /* 0x000fe80000000800 */
[----:B------:R1:W-:Y:S04]  /*1c240*/  STS [R10], R7 ;  /* 0x000000070a007388 */ /* 0x0003e80000000800 */
[----:B------:R3:W-:Y:S01]  /*1c250*/  STS [R10+0x400], R8 ;  /* 0x000400080a007388 */ /* 0x0007e20000000800 */
[----:B-1----:R-:W-:Y:S01]  /*1c260*/  MOV R7, 0x7f800000 ;  /* 0x7f80000000077802 */ /* 0x002fe20000000f00 */
[----:B--2---:R-:W-:Y:S01]  /*1c270*/  @P4 FFMA.FTZ R7, R2, R9, R6 ;  /* 0x0000000902074223 */ /* 0x004fe20000010006 */
[----:B---3--:R-:W-:Y:S01]  /*1c280*/  MOV R8, 0x7f800000 ;  /* 0x7f80000000087802 */ /* 0x008fe20000000f00 */
[----:B----4-:R-:W-:Y:S01]  /*1c290*/  @P3 FFMA.FTZ R8, R0, R14, R5 ;  /* 0x0000000e00083223 */ /* 0x010fe20000010005 */
[----:B------:R-:W-:Y:S06]  /*1c2a0*/  @!P0 BRA `(.L_x_2453) ;  /* 0x0000000000248947 */ /* 0x000fec0003800000 */
[----:B------:R-:W1:Y:S01]  /*1c2b0*/  S2UR UR11, SR_CTAID.Y ;  /* 0x00000000000b79c3 */ /* 0x000e620000002600 */
[----:B------:R-:W-:Y:S01]  /*1c2c0*/  ULDC UR4, c[0x0][0x2c4] ;  /* 0x0000b10000047ab9 */ /* 0x000fe20000000800 */
[----:B------:R-:W-:Y:S01]  /*1c2d0*/  UISETP.NE.AND UP0, UPT, UR17, -0x1, UPT ;  /* 0xffffffff1100788c */ /* 0x000fe2000bf05270 */
[----:B------:R-:W-:-:S05]  /*1c2e0*/  ULDC UR9, c[0x0][0x2e4] ;  /* 0x0000b90000097ab9 */ /* 0x000fca0000000800 */
[----:B------:R-:W2:Y:S01]  /*1c2f0*/  S2UR UR8, SR_CTAID.Z ;  /* 0x00000000000879c3 */ /* 0x000ea20000002700 */
[----:B-1----:R-:W-:-:S04]  /*1c300*/  UIMAD UR4, UR11, UR4, URZ ;  /* 0x000000040b0472a4 */ /* 0x002fc8000f8e023f */
[----:B------:R-:W-:-:S04]  /*1c310*/  USEL UR4, UR4, UR17, !UP0 ;  /* 0x0000001104047287 */ /* 0x000fc8000c000000 */
[----:B--2---:R-:W-:Y:S01]  /*1c320*/  UIMAD UR9, UR8, UR9, UR4 ;  /* 0x00000009080972a4 */ /* 0x004fe2000f8e0204 */
[----:B------:R-:W-:Y:S11]  /*1c330*/  BRA `(.L_x_2454) ;  /* 0x0000000000187947 */ /* 0x000ff60003800000 */
.L_x_2453:
[----:B------:R-:W-:Y:S01]  /*1c340*/  S2UR UR8, SR_CTAID.Z ;  /* 0x00000000000879c3 */ /* 0x000fe20000002700 */
[----:B------:R-:W-:Y:S01]  /*1c350*/  ULDC UR4, c[0x0][0x270] ;  /* 0x00009c0000047ab9 */ /* 0x000fe20000000800 */
[----:B------:R-:W-:-:S06]  /*1c360*/  ULDC UR9, c[0x0][0x2c4] ;  /* 0x0000b10000097ab9 */ /* 0x000fcc0000000800 */
[----:B------:R-:W1:Y:S02]  /*1c370*/  S2UR UR11, SR_CTAID.Y ;  /* 0x00000000000b79c3 */ /* 0x000e640000002600 */
[----:B-1----:R-:W-:-:S04]  /*1c380*/  UIMAD UR4, UR11, UR4, UR8 ;  /* 0x000000040b0472a4 */ /* 0x002fc8000f8e0208 */
[----:B------:R-:W-:-:S12]  /*1c390*/  UIMAD UR9, UR4, UR9, URZ ;  /* 0x00000009040972a4 */ /* 0x000fd8000f8e023f */
.L_x_2454:
[----:B------:R-:W-:Y:S01]  /*1c3a0*/  LOP3.LUT R2, R11, 0xffffffe0, RZ, 0xc0, !PT ;  /* 0xffffffe00b027812 */ /* 0x000fe200078ec0ff */
[----:B------:R-:W-:Y:S01]  /*1c3b0*/  USHF.R.S32.HI UR10, URZ, 0x1f, UR11 ;  /* 0x0000001f3f0a7899 */ /* 0x000fe2000801140b */
[----:B------:R-:W-:Y:S01]  /*1c3c0*/  SHF.R.S32.HI R5, RZ, 0x1f, R13 ;  /* 0x0000001fff057819 */ /* 0x000fe2000001140d */
[----:B------:R-:W-:Y:S01]  /*1c3d0*/  UISETP.NE.AND UP0, UPT, UR17, -0x1, UPT ;  /* 0xffffffff1100788c */ /* 0x000fe2000bf05270 */
[----:B------:R-:W-:Y:S01]  /*1c3e0*/  BAR.SYNC.DEFER_BLOCKING 0x0 ;  /* 0x0000000000007b1d */ /* 0x000fe20000010000 */
[----:B------:R-:W-:Y:S01]  /*1c3f0*/  IMAD.IADD R2, R4, 0x1, -R2 ;  /* 0x0000000104027824 */ /* 0x000fe200078e0a02 */
[----:B------:R-:W-:-:S04]  /*1c400*/  LEA.HI R5, R5, R13, RZ, 0x2 ;  /* 0x0000000d05057211 */ /* 0x000fc800078f10ff */
[----:B------:R-:W-:Y:S01]  /*1c410*/  LOP3.LUT P0, RZ, R2, 0x3, RZ, 0xc0, !PT ;  /* 0x0000000302ff7812 */ /* 0x000fe2000780c0ff */
[----:B------:R-:W-:Y:S01]  /*1c420*/  ULDC.64 UR4, c[0x0][0x290] ;  /* 0x0000a40000047ab9 */ /* 0x000fe20000000a00 */
[----:B------:R-:W-:Y:S01]  /*1c430*/  SHF.R.S32.HI R0, RZ, 0x1f, R2 ;  /* 0x0000001fff007819 */ /* 0x000fe20000011402 */
[----:B------:R-:W-:Y:S01]  /*1c440*/  UIMAD UR10, UR10, UR4, URZ ;  /* 0x000000040a0a72a4 */ /* 0x000fe2000f8e023f */
[----:B------:R-:W-:Y:S01]  /*1c450*/  LOP3.LUT R5, R5, 0xffffffc, RZ, 0xc0, !PT ;  /* 0x0ffffffc05057812 */ /* 0x000fe200078ec0ff */
[----:B------:R-:W-:Y:S01]  /*1c460*/  ULDC.64 UR6, c[0x0][0x298] ;  /* 0x0000a60000067ab9 */ /* 0x000fe20000000a00 */
[----:B------:R-:W-:Y:S01]  /*1c470*/  LEA.HI R0, R0, R2, RZ, 0x2 ;  /* 0x0000000200007211 */ /* 0x000fe200078f10ff */
[----:B------:R-:W-:Y:S01]  /*1c480*/  UIMAD.WIDE.U32 UR14, UR17, UR6, URZ ;  /* 0x00000006110e72a5 */ /* 0x000fe2000f8e003f */
[----:B------:R-:W-:Y:S01]  /*1c490*/  BSSY B0, `(.L_x_2455) ;  /* 0x0000017000007945 */ /* 0x000fe20003800000 */
[----:B------:R-:W-:Y:S01]  /*1c4a0*/  UIMAD.WIDE.U32 UR18, UR11, UR4, URZ ;  /* 0x000000040b1272a5 */ /* 0x000fe2000f8e003f */
[----:B------:R-:W-:Y:S01]  /*1c4b0*/  SHF.R.S32.HI R0, RZ, 0x2, R0 ;  /* 0x00000002ff007819 */ /* 0x000fe20000011400 */
[----:B------:R-:W-:Y:S01]  /*1c4c0*/  UIMAD UR5, UR11, UR5, UR10 ;  /* 0x000000050b0572a4 */ /* 0x000fe2000f8e020a */
[----:B------:R-:W-:Y:S01]  /*1c4d0*/  IMAD.IADD R5, R13, 0x1, -R5 ;  /* 0x000000010d057824 */ /* 0x000fe200078e0a05 */
[----:B------:R-:W-:-:S02]  /*1c4e0*/  UIMAD UR17, UR17, UR7, UR15 ;  /* 0x00000007111172a4 */ /* 0x000fc4000f8e020f */
[----:B------:R-:W-:Y:S01]  /*1c4f0*/  USEL UR14, UR18, UR14, !UP0 ;  /* 0x0000000e120e7287 */ /* 0x000fe2000c000000 */
[----:B------:R-:W-:Y:S01]  /*1c500*/  IMAD R5, R5, 0x10, R0 ;  /* 0x0000001005057824 */ /* 0x000fe200078e0200 */
[----:B------:R-:W-:Y:S01]  /*1c510*/  @!UP0 UIADD3 UR17, UR19, UR5, URZ ;  /* 0x0000000513118290 */ /* 0x000fe2000fffe03f */
[----:B------:R-:W-:Y:S11]  /*1c520*/  @P0 BRA `(.L_x_2456) ;  /* 0x0000000000340947 */ /* 0x000ff60003800000 */
        /* <DEDUP_REMOVED lines=13> */
.L_x_2456:
[----:B------:R-:W-:Y:S05]  /*1c600*/  BSYNC B0 ;  /* 0x0000000000007941 */ /* 0x000fea0003800000 */
.L_x_2455:
[----:B------:R-:W2:Y:S01]  /*1c610*/  S2UR UR9, SR_CTAID.X ;  /* 0x00000000000979c3 */ /* 0x000ea20000002500 */
[----:B------:R-:W3:Y:S01]  /*1c620*/  S2R R2, SR_TID.X ;  /* 0x0000000000027919 */ /* 0x000ee20000002100 */
[----:B------:R-:W-:Y:S01]  /*1c630*/  LEA.HI R0, R3, R4, RZ, 0x3 ;  /* 0x0000000403007211 */ /* 0x000fe200078f18ff */
[----:B------:R-:W-:Y:S01]  /*1c640*/  IMAD.U32 R5, RZ, RZ, UR6 ;  /* 0x00000006ff057e24 */ /* 0x000fe2000f8e00ff */
[----:B------:R-:W-:Y:S01]  /*1c650*/  SHF.R.S32.HI R243, RZ, 0x1f, R242 ;  /* 0x0000001ffff37819 */ /* 0x000fe200000114f2 */
[----:B------:R-:W-:Y:S01]  /*1c660*/  ULDC UR5, c[0x0][0x2d0] ;  /* 0x0000b40000057ab9 */ /* 0x000fe20000000800 */
[----:B------:R-:W-:Y:S01]  /*1c670*/  SHF.R.S32.HI R0, RZ, 0x3, R0 ;  /* 0x00000003ff007819 */ /* 0x000fe20000011400 */
[----:B-1----:R1:W4:Y:S01]  /*1c680*/  LDS.128 R8, [R241+0x1800] ;  /* 0x00180000f1087984 */ /* 0x0023220000000c00 */
[----:B------:R-:W5:Y:S01]  /*1c690*/  LDC.64 R6, c[0x0][0x2a0] ;  /* 0x0000a800ff067b82 */ /* 0x000f620000000a00 */
[----:B------:R-:W-:Y:S01]  /*1c6a0*/  ISETP.GE.AND P0, PT, R242, UR5, PT ;  /* 0x00000005f2007c0c */ /* 0x000fe2000bf06270 */
[----:B------:R-:W-:Y:S01]  /*1c6b0*/  USHF.R.S32.HI UR5, URZ, 0x1f, UR8 ;  /* 0x0000001f3f057899 */ /* 0x000fe20008011408 */
[----:B------:R-:W-:Y:S01]  /*1c6c0*/  VIADD R3, R0, 0x10 ;  /* 0x0000001000037836 */ /* 0x000fe20000000000 */
[----:B------:R-:W-:Y:S04]  /*1c6d0*/  BSSY B0, `(.L_x_2457) ;  /* 0x0000023000007945 */ /* 0x000fe80003800000 */
[----:B------:R-:W-:Y:S01]  /*1c6e0*/  ISETP.GE.OR P3, PT, R3, UR12, P0 ;  /* 0x0000000c03007c0c */ /* 0x000fe20008766670 */
[----:B--2---:R-:W-:-:S04]  /*1c6f0*/  USHF.L.U32 UR9, UR9, 0x6, URZ ;  /* 0x0000000609097899 */ /* 0x004fc8000800063f */
[----:B------:R-:W-:Y:S02]  /*1c700*/  USHF.R.S32.HI UR4, URZ, 0x1f, UR9 ;  /* 0x0000001f3f047899 */ /* 0x000fe40008011409 */
[----:B------:R-:W-:Y:S02]  /*1c710*/  IMAD.WIDE.U32 R242, R5, UR9, R242 ;  /* 0x0000000905f27c25 */ /* 0x000fe4000f8e00f2 */
[----:B------:R-:W-:Y:S01]  /*1c720*/  UIMAD UR4, UR4, UR6, URZ ;  /* 0x00000006040472a4 */ /* 0x000fe2000f8e023f */
[----:B---3--:R-:W-:Y:S01]  /*1c730*/  SHF.R.S32.HI R4, RZ, 0x1f, R2 ;  /* 0x0000001fff047819 */ /* 0x008fe20000011402 */
[----:B------:R-:W-:Y:S01]  /*1c740*/  VIADD R5, R0, 0x20 ;  /* 0x0000002000057836 */ /* 0x000fe20000000000 */
[----:B------:R-:W-:Y:S01]  /*1c750*/  IADD3 R14, P1, R242, UR14, RZ ;  /* 0x0000000ef20e7c10 */ /* 0x000fe2000ff3e0ff */
[----:B------:R-:W-:Y:S01]  /*1c760*/  UIMAD UR4, UR9, UR7, UR4 ;  /* 0x00000007090472a4 */ /* 0x000fe2000f8e0204 */
[----:B------:R-:W-:Y:S01]  /*1c770*/  LEA.HI R2, R4, R2, RZ, 0x3 ;  /* 0x0000000204027211 */ /* 0x000fe200078f18ff */
[----:B------:R-:W-:Y:S01]  /*1c780*/  VIADD R4, R0, 0x30 ;  /* 0x0000003000047836 */ /* 0x000fe20000000000 */
[----:B------:R-:W-:Y:S01]  /*1c790*/  ISETP.GE.OR P2, PT, R5, UR12, P0 ;  /* 0x0000000c05007c0c */ /* 0x000fe20008746670 */
[----:B-----5:R-:W-:Y:S01]  /*1c7a0*/  IMAD R16, R6, UR5, RZ ;  /* 0x0000000506107c24 */ /* 0x020fe2000f8e02ff */
[----:B------:R-:W-:Y:S01]  /*1c7b0*/  UIADD3 UR9, -UR9, UR16, URZ ;  /* 0x0000001009097290 */ /* 0x000fe2000fffe13f */
[----:B------:R-:W-:Y:S01]  /*1c7c0*/  IMAD.U32 R3, RZ, RZ, UR4 ;  /* 0x00000004ff037e24 */ /* 0x000fe2000f8e00ff */
[----:B------:R-:W-:Y:S01]  /*1c7d0*/  SHF.R.S32.HI R2, RZ, 0x3, R2 ;  /* 0x00000003ff027819 */ /* 0x000fe20000011402 */
[----:B------:R-:W-:-:S03]  /*1c7e0*/  IMAD R16, R7, UR8, R16 ;  /* 0x0000000807107c24 */ /* 0x000fc6000f8e0210 */
[----:B------:R-:W-:Y:S02]  /*1c7f0*/  IADD3.X R15, R243, UR17, R3, P1, !PT ;  /* 0x00000011f30f7c10 */ /* 0x000fe40008ffe403 */
[----:B------:R-:W-:Y:S02]  /*1c800*/  ISETP.GE.OR P1, PT, R4, UR12, P0 ;  /* 0x0000000c04007c0c */ /* 0x000fe40008726670 */
[----:B------:R-:W-:Y:S01]  /*1c810*/  ISETP.GE.OR P0, PT, R0, UR9, P0 ;  /* 0x0000000900007c0c */ /* 0x000fe20008706670 */
[----:B------:R-:W-:Y:S01]  /*1c820*/  IMAD.WIDE.U32 R14, R6, UR8, R14 ;  /* 0x00000008060e7c25 */ /* 0x000fe2000f8e000e */
[----:B------:R-:W-:Y:S01]  /*1c830*/  SHF.R.S32.HI R2, RZ, 0x1f, R2 ;  /* 0x0000001fff027819 */ /* 0x000fe20000011402 */
[----:B------:R1:W2:Y:S02]  /*1c840*/  LDS.128 R4, [R241] ;  /* 0x00000000f1047984 */ /* 0x0002a40000000c00 */
[----:B------:R-:W-:-:S08]  /*1c850*/  IMAD.IADD R17, R16, 0x1, R15 ;  /* 0x0000000110117824 */ /* 0x000fd000078e020f */
[----:B----4-:R-:W-:Y:S05]  /*1c860*/  @P0 BRA `(.L_x_2458) ;  /* 0x0000000000240947 */ /* 0x010fea0003800000 */
        /* <DEDUP_REMOVED lines=8> */
[----:B--2---:R3:W-:Y:S02]  /*1c8f0*/  STG.E.128 desc[UR20][R18.64], R4 ;  /* 0x0000000412007986 */ /* 0x0047e4000c101d14 */
.L_x_2458:
[----:B------:R-:W-:Y:S05]  /*1c900*/  BSYNC B0 ;  /* 0x0000000000007941 */ /* 0x000fea0003800000 */
.L_x_2457:
        /* <DEDUP_REMOVED lines=14> */
[----:B---3--:R4:W-:Y:S02]  /*1c9f0*/  STG.E.128 desc[UR20][R12.64], R4 ;  /* 0x000000040c007986 */ /* 0x0089e4000c101d14 */
.L_x_2460:
[----:B------:R-:W-:Y:S05]  /*1ca00*/  BSYNC B0 ;  /* 0x0000000000007941 */ /* 0x000fea0003800000 */
.L_x_2459:
[----:B---34-:R3:W4:Y:S01]  /*1ca10*/  LDS.128 R4, [R241+0x1000] ;  /* 0x00100000f1047984 */ /* 0x0187220000000c00 */
        /* <DEDUP_REMOVED lines=13> */
[----:B----4-:R4:W-:Y:S02]  /*1caf0*/  STG.E.128 desc[UR20][R12.64], R4 ;  /* 0x000000040c007986 */ /* 0x0109e4000c101d14 */
.L_x_2462:
[----:B------:R-:W-:Y:S05]  /*1cb00*/  BSYNC B0 ;  /* 0x0000000000007941 */ /* 0x000fea0003800000 */
.L_x_2461:
[----:B------:R-:W-:Y:S05]  /*1cb10*/  @P1 EXIT ;  /* 0x000000000000194d */ /* 0x000fea0003800000 */
[----:B------:R-:W-:Y:S01]  /*1cb20*/  IADD3 R0, P0, R0, 0x30, RZ ;  /* 0x0000003000007810 */ /* 0x000fe20007f1e0ff */
[----:B----4-:R-:W-:Y:S01]  /*1cb30*/  IMAD.MOV.U32 R4, RZ, RZ, R14 ;  /* 0x000000ffff047224 */ /* 0x010fe200078e000e */
        /* <DEDUP_REMOVED lines=9> */
[----:B------:R-:W-:Y:S01]  /*1cbd0*/  STG.E.128 desc[UR20][R6.64], R8 ;  /* 0x0000000806007986 */ /* 0x000fe2000c101d14 */
[----:B------:R-:W-:Y:S05]  /*1cbe0*/  EXIT ;  /* 0x000000000000794d */ /* 0x000fea0003800000 */
.L_x_2463:
        /* <DEDUP_REMOVED lines=9> */
.L_x_8006:


//--------------------- .text._ZN5flash24flash_fwd_splitkv_kernelI23Flash_fwd_kernel_traitsILi64ELi64ELi256ELi4ELb0ELb0EN7cutlass10bfloat16_tE19Flash_kernel_traitsILi64ELi64ELi256ELi4ES3_EELb1ELb0ELb1ELb0ELb0ELb1ELb0ELb0EEEvNS_16Flash_fwd_paramsE --------------------------
	.section	.text._ZN5flash24flash_fwd_splitkv_kernelI23Flash_fwd_kernel_traitsILi64ELi64ELi256ELi4ELb0ELb0EN7cutlass10bfloat16_tE19Flash_kernel_traitsILi64ELi64ELi256ELi4ES3_EELb1ELb0ELb1ELb0ELb0ELb1ELb0ELb0EEEvNS_16Flash_fwd_paramsE,"ax",@progbits
	.align	128
        .global         _ZN5flash24flash_fwd_splitkv_kernelI23Flash_fwd_kernel_traitsILi64ELi64ELi256ELi4ELb0ELb0EN7cutlass10bfloat16_tE19Flash_kernel_traitsILi64ELi64ELi256ELi4ES3_EELb1ELb0ELb1ELb0ELb0ELb1ELb0ELb0EEEvNS_16Flash_fwd_paramsE
        .type           _ZN5flash24flash_fwd_splitkv_kernelI23Flash_fwd_kernel_traitsILi64ELi64ELi256ELi4ELb0ELb0EN7cutlass10bfloat16_tE19Flash_kernel_traitsILi64ELi64ELi256ELi4ES3_EELb1ELb0ELb1ELb0ELb0ELb1ELb0ELb0EEEvNS_16Flash_fwd_paramsE,@function
        .size           _ZN5flash24flash_fwd_splitkv_kernelI23Flash_fwd_kernel_traitsILi64ELi64ELi256ELi4ELb0ELb0EN7cutlass10bfloat16_tE19Flash_kernel_traitsILi64ELi64ELi256ELi4ES3_EELb1ELb0ELb1ELb0ELb0ELb1ELb0ELb0EEEvNS_16Flash_fwd_paramsE,(.L_x_8007 - _ZN5flash24flash_fwd_splitkv_kernelI23Flash_fwd_kernel_traitsILi64ELi64ELi256ELi4ELb0ELb0EN7cutlass10bfloat16_tE19Flash_kernel_traitsILi64ELi64ELi256ELi4ES3_EELb1ELb0ELb1ELb0ELb0ELb1ELb0ELb0EEEvNS_16Flash_fwd_paramsE)
        .other          _ZN5flash24flash_fwd_splitkv_kernelI23Flash_fwd_kernel_traitsILi64ELi64ELi256ELi4ELb0ELb0EN7cutlass10bfloat16_tE19Flash_kernel_traitsILi64ELi64ELi256ELi4ES3_EELb1ELb0ELb1ELb0ELb0ELb1ELb0ELb0EEEvNS_16Flash_fwd_paramsE,@"STO_CUDA_ENTRY STV_DEFAULT"
_ZN5flash24flash_fwd_splitkv_kernelI23Flash_fwd_kernel_traitsILi64ELi64ELi256ELi4ELb0ELb0EN7cutlass10bfloat16_tE19Flash_kernel_traitsILi64ELi64ELi256ELi4ES3_EELb1ELb0ELb1ELb0ELb0ELb1ELb0ELb0EEEvNS_16Flash_fwd_paramsE:
.text._ZN5flash24flash_fwd_splitkv_kernelI23Flash_fwd_kernel_traitsILi64ELi64ELi256ELi4ELb0ELb0EN7cutlass10bfloat16_tE19Flash_kernel_traitsILi64ELi64ELi256ELi4ES3_EELb1ELb0ELb1ELb0ELb0ELb1ELb0ELb0EEEvNS_16Flash_fwd_paramsE:
        /* <DEDUP_REMOVED lines=55> */
.L_x_2464:
[----:B------:R-:W-:Y:S01]  /*0370*/  ULDC UR6, c[0x0][0x2c8] ;  /* 0x0000b20000067ab9 */ /* 0x000fe20000000800 */
.L_x_2465:
        /* <DEDUP_REMOVED lines=104> */
.L_x_2468:
[----:B------:R-:W-:Y:S05]  /*0a00*/  BSYNC B0 ;  /* 0x0000000000007941 */ /* 0x000fea0003800000 */
.L_x_2467:
        /* <DEDUP_REMOVED lines=20> */
.L_x_2470:
[----:B------:R-:W-:Y:S05]  /*0b50*/  BSYNC B0 ;  /* 0x0000000000007941 */ /* 0x000fea0003800000 */
.L_x_2469:
        /* <DEDUP_REMOVED lines=14> */
.L_x_2472:
[----:B------:R-:W-:Y:S05]  /*0c40*/  BSYNC B0 ;  /* 0x0000000000007941 */ /* 0x000fea0003800000 */
.L_x_2471:
        /* <DEDUP_REMOVED lines=13> */
.L_x_2474:
[----:B------:R-:W-:Y:S05]  /*0d20*/  BSYNC B0 ;  /* 0x0000000000007941 */ /* 0x000fea0003800000 */
.L_x_2473:
        /* <DEDUP_REMOVED lines=16> */
.L_x_2466:
        /* <DEDUP_REMOVED lines=28> */
.L_x_2475:
        /* <DEDUP_REMOVED lines=87> */
.L_x_2476:
        /* <DEDUP_REMOVED lines=46> */
.L_x_2478:
        /* <DEDUP_REMOVED lines=35> */
.L_x_2477:
        /* <DEDUP_REMOVED lines=87> */
.L_x_2480:
[----:B------:R-:W-:Y:S05]  /*1fe0*/  BSYNC B0 ;  /* 0x0000000000007941 */ /* 0x000fea0003800000 */
.L_x_2479:
        /* <DEDUP_REMOVED lines=25> */
.L_x_2482:
[----:B------:R-:W-:Y:S05]  /*2180*/  BSYNC B0 ;  /* 0x0000000000007941 */ /* 0x000fea0003800000 */
.L_x_2481:
        /* <DEDUP_REMOVED lines=22> */
.L_x_2484:
[----:B------:R-:W-:Y:S05]  /*22f0*/  BSYNC B0 ;  /* 0x0000000000007941 */ /* 0x000fea0003800000 */
.L_x_2483:
        /* <DEDUP_REMOVED lines=21> */
.L_x_2486:
[----:B------:R-:W-:Y:S05]  /*2450*/  BSYNC B0 ;  /* 0x0000000000007941 */ /* 0x000fea0003800000 */
.L_x_2485:
        /* <DEDUP_REMOVED lines=29> */
.L_x_2488:
[----:B------:R-:W-:Y:S05]  /*2630*/  BSYNC B0 ;  /* 0x0000000000007941 */ /* 0x000fea0003800000 */
.L_x_2487:
        /* <DEDUP_REMOVED lines=19> */
.L_x_2490:
[----:B------:R-:W-:Y:S05]  /*2770*/  BSYNC B0 ;  /* 0x0000000000007941 */ /* 0x000fea0003800000 */
.L_x_2489:
        /* <DEDUP_REMOVED lines=20> */
.L_x_2492:
[----:B------:R-:W-:Y:S05]  /*28c0*/  BSYNC B0 ;  /* 0x0000000000007941 */ /* 0x000fea0003800000 */
.L_x_2491:
        /* <DEDUP_REMOVED lines=21> */
.L_x_2494:
[----:B------:R-:W-:Y:S05]  /*2a20*/  BSYNC B0 ;  /* 0x0000000000007941 */ /* 0x000fea0003800000 */
.L_x_2493:
        /* <DEDUP_REMOVED lines=20> */
.L_x_2496:
[----:B------:R-:W-:Y:S05]  /*2b70*/  BSYNC B0 ;  /* 0x0000000000007941 */ /* 0x000fea0003800000 */
.L_x_2495:
        /* <DEDUP_REMOVED lines=21> */
.L_x_2498:
[----:B------:R-:W-:Y:S05]  /*2cd0*/  BSYNC B0 ;  /* 0x0000000000007941 */ /* 0x000fea0003800000 */
.L_x_2497:
        /* <DEDUP_REMOVED lines=21> */
.L_x_2500:
[----:B------:R-:W-:Y:S05]  /*2e30*/  BSYNC B0 ;  /* 0x0000000000007941 */ /* 0x000fea0003800000 */
.L_x_2499:
        /* <DEDUP_REMOVED lines=21> */
.L_x_2502:
[----:B------:R-:W-:Y:S05]  /*2f90*/  BSYNC B0 ;  /* 0x0000000000007941 */ /* 0x000fea0003800000 */
.L_x_2501:
        /* <DEDUP_REMOVED lines=20> */
.L_x_2504:
[----:B------:R-:W-:Y:S05]  /*30e0*/  BSYNC B0 ;  /* 0x0000000000007941 */ /* 0x000fea0003800000 */
.L_x_2503:
        /* <DEDUP_REMOVED lines=21> */
.L_x_2506:
[----:B------:R-:W-:Y:S05]  /*3240*/  BSYNC B0 ;  /* 0x0000000000007941 */ /* 0x000fea0003800000 */
.L_x_2505:
        /* <DEDUP_REMOVED lines=21> */
.L_x_2508:
[----:B------:R-:W-:Y:S05]  /*33a0*/  BSYNC B0 ;  /* 0x0000000000007941 */ /* 0x000fea0003800000 */
.L_x_2507:
        /* <DEDUP_REMOVED lines=21> */
.L_x_2510:
[----:B------:R-:W-:Y:S05]  /*3500*/  BSYNC B0 ;  /* 0x0000000000007941 */ /* 0x000fea0003800000 */
.L_x_2509:
        /* <DEDUP_REMOVED lines=20> */
.L_x_2512:
[----:B------:R-:W-:Y:S05]  /*3650*/  BSYNC B0 ;  /* 0x0000000000007941 */ /* 0x000fea0003800000 */
.L_x_2511:
        /* <DEDUP_REMOVED lines=19> */
.L_x_2514:
[----:B------:R-:W-:Y:S05]  /*3790*/  BSYNC B0 ;  /* 0x0000000000007941 */ /* 0x000fea0003800000 */
.L_x_2513:
        /* <DEDUP_REMOVED lines=19> */
.L_x_2516:
[----:B------:R-:W-:Y:S05]  /*38d0*/  BSYNC B0 ;  /* 0x0000000000007941 */ /* 0x000fea0003800000 */
.L_x_2515:
        /* <DEDUP_REMOVED lines=19> */
.L_x_2518:
[----:B------:R-:W-:Y:S05]  /*3a10*/  BSYNC B0 ;  /* 0x0000000000007941 */ /* 0x000fea0003800000 */
.L_x_2517:
[----:B------:R-:W-:Y:S01]  /*3a20*/  USHF.R.S32.HI UR28, URZ, 0x1f, UR25 ;  /* 0x0000001f3f1c7899 */ /* 0x000fe20008011419 */
[----:B------:R-:W0:Y:S01]  /*3a30*/  LDGDEPBAR ;  /* 0x00000000000079af */ /* 0x000e220000000000 */
[----:B------:R-:W-:Y:S01]  /*3a40*/  ULDC.64 UR10, c[0x0][0x3d0] ;  /* 0x0000f400000a7ab9 */ /* 0x000fe20000000a00 */
[----:B------:R-:W-:Y:S01]  /*3a50*/  UMOV UR30, UR26 ;  /* 0x0000001a001e7c82 */ /* 0x000fe20008000000 */
[----:B------:R-:W-:Y:S01]  /*3a60*/  UIMAD UR28, UR28, UR10, URZ ;  /* 0x0000000a1c1c72a4 */ /* 0x000fe2000f8e023f */
[----:B------:R-:W-:Y:S01]  /*3a70*/  IMAD.IADD R25, R25, 0x1, R11 ;  /* 0x0000000119197824 */ /* 0x000fe200078e020b */
[----:B------:R-:W-:Y:S01]  /*3a80*/  UMOV UR31, UR5 ;  /* 0x00000005001f7c82 */ /* 0x000fe20008000000 */
[----:B------:R-:W-:Y:S01]  /*3a90*/  ULDC.64 UR6, c[0x0][0x250] ;  /* 0x0000940000067ab9 */ /* 0x000fe20000000a00 */
[----:B------:R-:W-:Y:S01]  /*3aa0*/  UIMAD.WIDE.U32 UR30, UR25, UR10, UR30 ;  /* 0x0000000a191e72a5 */ /* 0x000fe2000f8e001e */
[----:B------:R-:W-:Y:S01]  /*3ab0*/  IMAD R22, R22, UR6, RZ ;  /* 0x0000000616167c24 */ /* 0x000fe2000f8e02ff */
[----:B------:R-:W-:Y:S01]  /*3ac0*/  UIMAD UR28, UR25, UR11, UR28 ;  /* 0x0000000b191c72a4 */ /* 0x000fe2000f8e021c */
[----:B------:R-:W-:-:S02]  /*3ad0*/  LEA.HI R200, R200, R197, RZ, 0x5 ;  /* 0x000000c5c8c87211 */ /* 0x000fc400078f28ff */
[----:B------:R-:W-:Y:S01]  /*3ae0*/  ULDC.64 UR10, c[0x0][0x3c8] ;  /* 0x0000f200000a7ab9 */ /* 0x000fe20000000a00 */
[----:B------:R-:W-:Y:S01]  /*3af0*/  UIADD3 UR28, UR31, UR28, URZ ;  /* 0x0000001c1f1c7290 */ /* 0x000fe2000fffe03f */
[C---:B------:R-:W-:Y:S01]  /*3b00*/  IMAD R201, R198.reuse, UR7, R22 ;  /* 0x00000007c6c97c24 */ /* 0x040fe2000f8e0216 */
[----:B------:R-:W-:Y:S01]  /*3b10*/  ULEA UR5, UP0, UR30, UR10, 0x2 ;  /* 0x0000000a1e057291 */ /* 0x000fe2000f80103f */
[----:B------:R-:W-:Y:S01]  /*3b20*/  IMAD.WIDE.U32 R198, R198, UR6, R24 ;  /* 0x00000006c6c67c25 */ /* 0x000fe2000f8e0018 */
[----:B------:R-:W-:Y:S02]  /*3b30*/  ISETP.GE.AND P5, PT, R5, UR23, PT ;  /* 0x0000001705007c0c */ /* 0x000fe4000bfa6270 */
[----:B------:R-:W-:Y:S01]  /*3b40*/  ULEA.HI.X UR28, UR30, UR11, UR28, 0x2, UP0 ;  /* 0x0000000b1e1c7291 */ /* 0x000fe200080f141c */
[----:B------:R-:W-:Y:S01]  /*3b50*/  IMAD.IADD R201, R199, 0x1, R201 ;  /* 0x00000001c7c97824 */ /* 0x000fe200078e02c9 */
[----:B------:R-:W-:Y:S01]  /*3b60*/  SHF.R.S32.HI R5, RZ, 0x5, R200 ;  /* 0x00000005ff057819 */ /* 0x000fe200000114c8 */
[----:B------:R-:W-:Y:S01]  /*3b70*/  IMAD.U32 R204, RZ, RZ, UR5 ;  /* 0x00000005ffcc7e24 */ /* 0x000fe2000f8e00ff */
[----:B------:R-:W-:Y:S01]  /*3b80*/  ULDC.64 UR10, c[0x0][0x220] ;  /* 0x00008800000a7ab9 */ /* 0x000fe20000000a00 */
[----:B------:R-:W-:-:S04]  /*3b90*/  DEPBAR.LE SB0, 0x0 ;  /* 0x000080000000791a */ /* 0x000fc80000000000 */
[----:B------:R-:W-:Y:S01]  /*3ba0*/  IMAD.U32 R205, RZ, RZ, UR28 ;  /* 0x0000001cffcd7e24 */ /* 0x000fe2000f8e00ff */
[C---:B------:R-:W-:Y:S01]  /*3bb0*/  LEA R65, P1, R198.reuse, UR10, 0x1 ;  /* 0x0000000ac6417c11 */ /* 0x040fe2000f8208ff */
[----:B------:R-:W-:Y:S01]  /*3bc0*/  ULDC UR5, c[0x0][0x2e8] ;  /* 0x0000ba0000057ab9 */ /* 0x000fe20000000800 */
[----:B------:R-:W-:Y:S02]  /*3bd0*/  ISETP.GE.AND P2, PT, R3, UR23, PT ;  /* 0x0000001703007c0c */ /* 0x000fe4000bf46270 */
[----:B------:R1:W5:Y:S01]  /*3be0*/  LDG.E R204, desc[UR20][R204.64] ;  /* 0x00000014cccc7981 */ /* 0x000362000c1e1900 */
[----:B------:R-:W-:Y:S01]  /*3bf0*/  LEA.HI.X R64, R198, UR11, R201, 0x1, P1 ;  /* 0x0000000bc6407c11 */ /* 0x000fe200088f0cc9 */
[----:B------:R-:W-:Y:S01]  /*3c00*/  BAR.SYNC.DEFER_BLOCKING 0x0 ;  /* 0x0000000000007b1d */ /* 0x000fe20000010000 */
[----:B------:R-:W-:Y:S01]  /*3c10*/  ISETP.GE.AND P1, PT, R20, UR23, PT ;  /* 0x0000001714007c0c */ /* 0x000fe2000bf26270 */
[----:B------:R-:W-:Y:S01]  /*3c20*/  IMAD.U32 R3, RZ, RZ, UR24 ;  /* 0x00000018ff037e24 */ /* 0x000fe2000f8e00ff */
[----:B------:R-:W-:-:S03]  /*3c30*/  ISETP.GE.AND P6, PT, R10, UR23, PT ;  /* 0x000000170a007c0c */ /* 0x000fc6000bfc6270 */
[----:B------:R-:W1:Y:S01]  /*3c40*/  MUFU.RCP R202, UR5 ;  /* 0x0000000500ca7d08 */ /* 0x000e620008001000 */
[----:B------:R-:W-:Y:S07]  /*3c50*/  BSSY B0, `(.L_x_2519) ;  /* 0x000000e000007945 */ /* 0x000fee0003800000 */
[----:B------:R1:W-:Y:S01]  /*3c60*/  @P1 STS.128 [R241+0xa000], RZ ;  /* 0x00a000fff1001388 */ /* 0x0003e20000000c00 */
[----:B------:R-:W-:Y:S01]  /*3c70*/  LEA R203, R5, UR27, 0x4 ;  /* 0x0000001b05cb7c11 */ /* 0x000fe2000f8e20ff */
[----:B------:R-:W-:Y:S06]  /*3c80*/  @P1 BRA `(.L_x_2520) ;  /* 0x0000000000281947 */ /* 0x000fec0003800000 */
        /* <DEDUP_REMOVED lines=10> */
.L_x_2520:
[----:B------:R-:W-:Y:S05]  /*3d30*/  BSYNC B0 ;  /* 0x0000000000007941 */ /* 0x000fea0003800000 */
.L_x_2519:
        /* <DEDUP_REMOVED lines=19> */
.L_x_2522:
[----:B------:R-:W-:Y:S05]  /*3e70*/  BSYNC B0 ;  /* 0x0000000000007941 */ /* 0x000fea0003800000 */
.L_x_2521:
        /* <DEDUP_REMOVED lines=17> */
.L_x_2524:
[----:B------:R-:W-:Y:S05]  /*3f90*/  BSYNC B0 ;  /* 0x0000000000007941 */ /* 0x000fea0003800000 */
.L_x_2523:
        /* <DEDUP_REMOVED lines=18> */
.L_x_2526:
[----:B------:R-:W-:Y:S05]  /*40c0*/  BSYNC B0 ;  /* 0x0000000000007941 */ /* 0x000fea0003800000 */
.L_x_2525:
        /* <DEDUP_REMOVED lines=17> */
.L_x_2528:
[----:B------:R-:W-:Y:S05]  /*41e0*/  BSYNC B0 ;  /* 0x0000000000007941 */ /* 0x000fea0003800000 */
.L_x_2527:
        /* <DEDUP_REMOVED lines=18> */
.L_x_2530:
[----:B------:R-:W-:Y:S05]  /*4310*/  BSYNC B0 ;  /* 0x0000000000007941 */ /* 0x000fea0003800000 */
.L_x_2529:
        /* <DEDUP_REMOVED lines=18> */
.L_x_2532:
[----:B------:R-:W-:Y:S05]  /*4440*/  BSYNC B0 ;  /* 0x0000000000007941 */ /* 0x000fea0003800000 */
.L_x_2531:
        /* <DEDUP_REMOVED lines=19> */
.L_x_2534:
[----:B------:R-:W-:Y:S05]  /*4580*/  BSYNC B0 ;  /* 0x0000000000007941 */ /* 0x000fea0003800000 */
.L_x_2533:
        /* <DEDUP_REMOVED lines=19> */
.L_x_2536:
[----:B------:R-:W-:Y:S05]  /*46c0*/  BSYNC B0 ;  /* 0x0000000000007941 */ /* 0x000fea0003800000 */
.L_x_2535:
        /* <DEDUP_REMOVED lines=16> */
[----:B-1----:R-:W-:Y:S02]  /*47d0*/  SHF.R.U32.HI R205, RZ, 0x3, R6 ;  /* 0x00000003ffcd7819 */ /* 0x002fe40000011606 */
[----:B------:R-:W-:Y:S02]  /*47e0*/  LOP3.LUT R8, R20, R8, RZ, 0x3c, !PT ;  /* 0x0000000814087212 */ /* 0x000fe400078e3cff */
        /* <DEDUP_REMOVED lines=16> */
.L_x_2538:
[----:B------:R-:W-:Y:S05]  /*48f0*/  BSYNC B0 ;  /* 0x0000000000007941 */ /* 0x000fea0003800000 */
.L_x_2537:
        /* <DEDUP_REMOVED lines=22> */
.L_x_2540:
[----:B------:R-:W-:Y:S05]  /*4a60*/  BSYNC B0 ;  /* 0x0000000000007941 */ /* 0x000fea0003800000 */
.L_x_2539:
[----:B------:R1:W-:Y:S01]  /*4a70*/  @P2 STS.128 [R241+0xf800], RZ ;  /* 0x00f800fff1002388 */ /* 0x0003e20000000c00 */
[----:B------:R-:W-:Y:S04]  /*4a80*/  BSSY B0, `(.L_x_2541) ;  /* 0x0000010000007945 */ /* 0x000fe80003800000 */
[----:B------:R-:W-:Y:S05]  /*4a90*/  @P2 BRA `(.L_x_2542) ;  /* 0x0000000000382947 */ /* 0x000fea0003800000 */
[----:B------:R-:W-:Y:S02]  /*4aa0*/  ULDC UR5, c[0x0][0x2d0] ;  /* 0x0000b40000057ab9 */ /* 0x000fe40000000800 */
[----:B------:R-:W-:-:S13]  /*4ab0*/  ISETP.GE.AND P2, PT, R242, UR5, PT ;  /* 0x00000005f2007c0c */ /* 0x000fda000bf46270 */
[----:B------:R1:W-:Y:S01]  /*4ac0*/  @P2 STS.128 [R241+0xf800], RZ ;  /* 0x00f800fff1002388 */ /* 0x0003e20000000c00 */
[----:B------:R-:W-:Y:S05]  /*4ad0*/  @P2 BRA `(.L_x_2542) ;  /* 0x0000000000282947 */ /* 0x000fea0003800000 */
[----:B--2---:R-:W-:Y:S01]  /*4ae0*/  MOV R4, UR6 ;  /* 0x0000000600047c02 */ /* 0x004fe20008000f00 */
        /* <DEDUP_REMOVED lines=9> */
.L_x_2542:
[----:B------:R-:W-:Y:S05]  /*4b80*/  BSYNC B0 ;  /* 0x0000000000007941 */ /* 0x000fea0003800000 */
.L_x_2541:
        /* <DEDUP_REMOVED lines=17> */
.L_x_2544:
[----:B------:R-:W-:Y:S05]  /*4ca0*/  BSYNC B0 ;  /* 0x0000000000007941 */ /* 0x000fea0003800000 */
.L_x_2543:
        /* <DEDUP_REMOVED lines=17> */
.L_x_2546:
[----:B------:R-:W-:Y:S05]  /*4dc0*/  BSYNC B0 ;  /* 0x0000000000007941 */ /* 0x000fea0003800000 */
.L_x_2545:
        /* <DEDUP_REMOVED lines=17> */
.L_x_2548:
[----:B------:R-:W-:Y:S05]  /*4ee0*/  BSYNC B0 ;  /* 0x0000000000007941 */ /* 0x000fea0003800000 */
.L_x_2547:
        /* <DEDUP_REMOVED lines=17> */
.L_x_2550:
[----:B------:R-:W-:Y:S05]  /*5000*/  BSYNC B0 ;  /* 0x0000000000007941 */ /* 0x000fea0003800000 */
.L_x_2549:
[----:B------:R-:W-:Y:S01]  /*5010*/  LDSM.16.M88.4 R84, [R238] ;  /* 0x00000000ee54783b */ /* 0x000fe20000000200 */
[----:B------:R-:W-:Y:S01]  /*5020*/  LOP3.LUT P0, RZ, R2, 0x2, RZ, 0xc0, !PT ;  /* 0x0000000202ff7812 */ /* 0x000fe2000780c0ff */
[--C-:B------:R-:W-:Y:S01]  /*5030*/  IMAD R196, R240, 0x2, R238.reuse ;  /* 0x00000002f0c47824 */ /* 0x100fe200078e02ee */
[----:B------:R-:W-:Y:S01]  /*5040*/  ULDC UR23, c[0x0][0x39c] ;  /* 0x0000e70000177ab9 */ /* 0x000fe20000000800 */
[----:B------:R-:W3:Y:S01]  /*5050*/  LDSM.16.M88.4 R68, [R237+0x2800] ;  /* 0x00280000ed44783b */ /* 0x000ee20000000200 */
[----:B------:R-:W-:Y:S01]  /*5060*/  SEL R0, R0, 0xfffffff0, !P0 ;  /* 0xfffffff000007807 */ /* 0x000fe20004000000 */
[----:B------:R-:W-:Y:S01]  /*5070*/  VIADD R236, R237, 0x2040 ;  /* 0x00002040edec7836 */ /* 0x000fe20000000000 */
[----:B------:R-:W-:Y:S01]  /*5080*/  LOP3.LUT P0, RZ, R2, 0x4, RZ, 0xc0, !PT ;  /* 0x0000000402ff7812 */ /* 0x000fe2000780c0ff */
[----:B------:R-:W1:Y:S01]  /*5090*/  LDSM.16.M88.4 R56, [R237+0x3000] ;  /* 0x00300000ed38783b */ /* 0x000e620000000200 */
[----:B------:R-:W-:Y:S02]  /*50a0*/  IMAD R2, R239, 0x2, R238 ;  /* 0x00000002ef027824 */ /* 0x000fe400078e02ee */
[----:B-----5:R-:W-:Y:S01]  /*50b0*/  FMUL.FTZ R202, R204, R202 ;  /* 0x000000caccca7220 */ /* 0x020fe20000410000 */
[----:B------:R-:W-:Y:S01]  /*50c0*/  IMAD R233, R0, 0x2, R237 ;  /* 0x0000000200e97824 */ /* 0x000fe200078e02ed */
[----:B------:R-:W-:Y:S01]  /*50d0*/  LDSM.16.M88.4 R128, [R196] ;  /* 0x00000000c480783b */ /* 0x000fe20000000200 */
[----:B------:R-:W-:Y:S01]  /*50e0*/  IMAD R235, R240, 0x2, R2 ;  /* 0x00000002f0eb7824 */ /* 0x000fe200078e0202 */
[----:B------:R-:W-:Y:S01]  /*50f0*/  UISETP.GE.AND UP0, UPT, UR19, 0x2, UPT ;  /* 0x000000021300788c */ /* 0x000fe2000bf06270 */
[----:B------:R-:W-:Y:S01]  /*5100*/  IMAD.SHL.U32 R246, R197, 0x2, RZ ;  /* 0x00000002c5f67824 */ /* 0x000fe200078e00ff */
[----:B------:R-:W2:Y:S01]  /*5110*/  LDSM.16.M88.4 R124, [R233+0x2800] ;  /* 0x00280000e97c783b */ /* 0x000ea20000000200 */
[----:B------:R-:W-:-:S03]  /*5120*/  R2UR UR5, R202 ;  /* 0x00000000ca0572ca */ /* 0x000fc600000e0000 */
[----:B------:R-:W2:Y:S01]  /*5130*/  LDSM.16.M88.4 R120, [R233+0x3000] ;  /* 0x00300000e978783b */ /* 0x000ea20000000200 */
[----:B------:R-:W-:-:S03]  /*5140*/  LOP3.LUT R246, R246, 0x6, RZ, 0xc0, !PT ;  /* 0x00000006f6f67812 */ /* 0x000fc600078ec0ff */
[----:B------:R-:W2:Y:S04]  /*5150*/  LDSM.16.M88.4 R16, [R237+0x5800] ;  /* 0x00580000ed10783b */ /* 0x000ea80000000200 */
[----:B------:R-:W2:Y:S04]  /*5160*/  LDSM.16.M88.4 R48, [R237+0x3800] ;  /* 0x00380000ed30783b */ /* 0x000ea80000000200 */
[----:B------:R-:W2:Y:S04]  /*5170*/  LDSM.16.M88.4 R40, [R237+0x4000] ;  /* 0x00400000ed28783b */ /* 0x000ea80000000200 */
[----:B----4-:R-:W4:Y:S04]  /*5180*/  LDSM.16.M88.4 R24, [R237+0x5000] ;  /* 0x00500000ed18783b */ /* 0x010f280000000200 */
[----:B------:R-:W4:Y:S01]  /*5190*/  LDSM.16.M88.4 R8, [R237+0x6000] ;  /* 0x00600000ed08783b */ /* 0x000f220000000200 */
[C---:B---3--:R-:W-:Y:S03]  /*51a0*/  HMMA.16816.F32.BF16 R72, R84.reuse, R68, RZ ;  /* 0x000000445448723c */ /* 0x048fe600000418ff */
[----:B------:R-:W-:Y:S04]  /*51b0*/  LDSM.16.M88.4 R132, [R233+0x3800] ;  /* 0x00380000e984783b */ /* 0x000fe80000000200 */
[----:B------:R-:W-:Y:S01]  /*51c0*/  LDSM.16.M88.4 R160, [R233+0x4000] ;  /* 0x00400000e9a0783b */ /* 0x000fe20000000200 */
[C---:B------:R-:W-:Y:S03]  /*51d0*/  HMMA.16816.F32.BF16 R68, R84.reuse, R70, RZ ;  /* 0x000000465444723c */ /* 0x040fe600000418ff */
[----:B------:R-:W-:Y:S03]  /*51e0*/  LDSM.16.M88.4 R80, [R233+0x5000] ;  /* 0x00500000e950783b */ /* 0x000fe60000000200 */
[C---:B-1----:R-:W-:Y:S01]  /*51f0*/  HMMA.16816.F32.BF16 R60, R84.reuse, R56, RZ ;  /* 0x00000038543c723c */ /* 0x042fe200000418ff */
[----:B------:R-:W-:Y:S04]  /*5200*/  LDSM.16.M88.4 R76, [R237+0x2000] ;  /* 0x00200000ed4c783b */ /* 0x000fe80000000200 */
[----:B------:R-:W-:Y:S01]  /*5210*/  LDSM.16.M88.4 R108, [R237+0x8000] ;  /* 0x00800000ed6c783b */ /* 0x000fe20000000200 */
[----:B------:R-:W-:Y:S03]  /*5220*/  HMMA.16816.F32.BF16 R56, R84, R58, RZ ;  /* 0x0000003a5438723c */ /* 0x000fe600000418ff */
[----:B------:R-:W-:Y:S03]  /*5230*/  LDSM.16.M88.4 R32, [R237+0x4800] ;  /* 0x00480000ed20783b */ /* 0x000fe60000000200 */
[C---:B--2---:R-:W-:Y:S01]  /*5240*/  HMMA.16816.F32.BF16 R72, R128.reuse, R124, R72 ;  /* 0x0000007c8048723c */ /* 0x044fe20000041848 */
[----:B------:R-:W-:Y:S04]  /*5250*/  LDSM.16.M88.4 R156, [R237+0x6800] ;  /* 0x00680000ed9c783b */ /* 0x000fe80000000200 */
[----:B------:R-:W-:Y:S01]  /*5260*/  LDSM.16.M88.4 R148, [R237+0x7000] ;  /* 0x00700000ed94783b */ /* 0x000fe20000000200 */
[C---:B------:R-:W-:Y:S03]  /*5270*/  HMMA.16816.F32.BF16 R68, R128.reuse, R126, R68 ;  /* 0x0000007e8044723c */ /* 0x040fe60000041844 */
[----:B------:R-:W1:Y:S03]  /*5280*/  LDSM.16.M88.4 R124, [R233+0x5800] ;  /* 0x00580000e97c783b */ /* 0x000e660000000200 */
[C---:B------:R-:W-:Y:S01]  /*5290*/  HMMA.16816.F32.BF16 R60, R128.reuse, R120, R60 ;  /* 0x00000078803c723c */ /* 0x040fe2000004183c */
[----:B------:R-:W-:Y:S04]  /*52a0*/  LDSM.16.M88.4 R100, [R237+0x8800] ;  /* 0x00880000ed64783b */ /* 0x000fe80000000200 */
[----:B------:R-:W-:Y:S01]  /*52b0*/  LDSM.16.M88.4 R116, [R237+0x7800] ;  /* 0x00780000ed74783b */ /* 0x000fe20000000200 */
[----:B------:R-:W-:Y:S03]  /*52c0*/  HMMA.16816.F32.BF16 R56, R128, R122, R56 ;  /* 0x0000007a8038723c */ /* 0x000fe60000041838 */
[----:B------:R-:W2:Y:S03]  /*52d0*/  LDSM.16.M88.4 R120, [R233+0x6000] ;  /* 0x00600000e978783b */ /* 0x000ea60000000200 */
[C---:B------:R-:W-:Y:S01]  /*52e0*/  HMMA.16816.F32.BF16 R20, R84.reuse, R16, RZ ;  /* 0x000000105414723c */ /* 0x040fe200000418ff */
[----:B------:R-:W3:Y:S04]  /*52f0*/  LDSM.16.M88.4 R92, [R237+0x9000] ;  /* 0x00900000ed5c783b */ /* 0x000ee80000000200 */
[----:B------:R-:W3:Y:S01]  /*5300*/  LDSM.16.M88.4 R168, [R237+0x9800] ;  /* 0x00980000eda8783b */ /* 0x000ee20000000200 */
[C---:B------:R-:W-:Y:S03]  /*5310*/  HMMA.16816.F32.BF16 R16, R84.reuse, R18, RZ ;  /* 0x000000125410723c */ /* 0x040fe600000418ff */
[----:B------:R-:W3:Y:S03]  /*5320*/  LDSM.16.M88.4 R164, [R233+0x2000] ;  /* 0x00200000e9a4783b */ /* 0x000ee60000000200 */
[C---:B------:R-:W-:Y:S01]  /*5330*/  HMMA.16816.F32.BF16 R52, R84.reuse, R48, RZ ;  /* 0x000000305434723c */ /* 0x040fe200000418ff */
[----:B------:R-:W-:Y:S04]  /*5340*/  LDSM.16.M88.4 R140, [R233+0x4800] ;  /* 0x00480000e98c783b */ /* 0x000fe80000000200 */
[----:B------:R-:W-:Y:S01]  /*5350*/  LDSM.16.M88.4 R188, [R233+0x7800] ;  /* 0x00780000e9bc783b */ /* 0x000fe20000000200 */
[C---:B------:R-:W-:Y:S03]  /*5360*/  HMMA.16816.F32.BF16 R44, R84.reuse, R40, RZ ;  /* 0x00000028542c723c */ /* 0x040fe600000418ff */
[----:B------:R-:W-:Y:S03]  /*5370*/  LDSM.16.M88.4 R184, [R233+0x9000] ;  /* 0x00900000e9b8783b */ /* 0x000fe60000000200 */
[C---:B------:R-:W-:Y:S01]  /*5380*/  HMMA.16816.F32.BF16 R48, R84.reuse, R50, RZ ;  /* 0x000000325430723c */ /* 0x040fe200000418ff */
[----:B------:R-:W-:Y:S04]  /*5390*/  LDSM.16.M88.4 R180, [R233+0x9800] ;  /* 0x00980000e9b4783b */ /* 0x000fe80000000200 */
[----:B------:R-:W0:Y:S01]  /*53a0*/  LDGDEPBAR ;  /* 0x00000000000079af */ /* 0x000e220000000000 */
[C---:B------:R-:W-:Y:S06]  /*53b0*/  HMMA.16816.F32.BF16 R40, R84.reuse, R42, RZ ;  /* 0x0000002a5428723c */ /* 0x040fec00000418ff */
[C---:B----4-:R-:W-:Y:S06]  /*53c0*/  HMMA.16816.F32.BF16 R28, R84.reuse, R24, RZ ;  /* 0x00000018541c723c */ /* 0x050fec00000418ff */
[C---:B------:R-:W-:Y:S06]  /*53d0*/  HMMA.16816.F32.BF16 R12, R84.reuse, R8, RZ ;  /* 0x00000008540c723c */ /* 0x040fec00000418ff */
[C---:B------:R-:W-:Y:S06]  /*53e0*/  HMMA.16816.F32.BF16 R8, R84.reuse, R10, RZ ;  /* 0x0000000a5408723c */ /* 0x040fec00000418ff */
[----:B------:R-:W-:Y:S06]  /*53f0*/  HMMA.16816.F32.BF16 R24, R84, R26, RZ ;  /* 0x0000001a5418723c */ /* 0x000fec00000418ff */
        /* <DEDUP_REMOVED lines=9> */
[----:B------:R-:W-:Y:S06]  /*5490*/  HMMA.16816.F32.BF16 R28, R128, R80, R28 ;  /* 0x00000050801c723c */ /* 0x000fec000004181c */
[----:B------:R-:W-:Y:S01]  /*54a0*/  HMMA.16816.F32.BF16 R136, R84, R76, RZ ;  /* 0x0000004c5488723c */ /* 0x000fe200000418ff */
[----:B------:R-:W-:-:S04]  /*54b0*/  VIADD R80, R237, 0x2000 ;  /* 0x00002000ed507836 */ /* 0x000fc80000000000 */
[----:B------:R-:W-:Y:S01]  /*54c0*/  @P0 VIADD R236, R80, 0xffffffc0 ;  /* 0xffffffc050ec0836 */ /* 0x000fe20000000000 */
[----:B------:R-:W-:Y:S03]  /*54d0*/  HMMA.16816.F32.BF16 R76, R84, R78, RZ ;  /* 0x0000004e544c723c */ /* 0x000fe600000418ff */
[C---:B------:R-:W-:Y:S01]  /*54e0*/  VIADD R229, R236.reuse, 0x800 ;  /* 0x00000800ece57836 */ /* 0x040fe20000000000 */
[----:B------:R-:W-:Y:S01]  /*54f0*/  LDSM.16.M88.4 R192, [R236] ;  /* 0x00000000ecc0783b */ /* 0x000fe20000000200 */
[C---:B------:R-:W-:Y:S01]  /*5500*/  VIADD R228, R236.reuse, 0x1000 ;  /* 0x00001000ece47836 */ /* 0x040fe20000000000 */
[C---:B--2---:R-:W-:Y:S01]  /*5510*/  HMMA.16816.F32.BF16 R12, R128.reuse, R120, R12 ;  /* 0x00000078800c723c */ /* 0x044fe2000004180c */
[C---:B------:R-:W-:Y:S01]  /*5520*/  VIADD R227, R236.reuse, 0x1800 ;  /* 0x00001800ece37836 */ /* 0x040fe20000000000 */
[----:B------:R-:W-:Y:S01]  /*5530*/  LDSM.16.M88.4 R176, [R236+0x800] ;  /* 0x00080000ecb0783b */ /* 0x000fe20000000200 */
[C---:B------:R-:W-:Y:S01]  /*5540*/  VIADD R226, R236.reuse, 0x2000 ;  /* 0x00002000ece27836 */ /* 0x040fe20000000000 */
[C---:B------:R-:W-:Y:S01]  /*5550*/  IADD3 R222, R236.reuse, 0x4000, RZ ;  /* 0x00004000ecde7810 */ /* 0x040fe20007ffe0ff */
[C---:B------:R-:W-:Y:S01]  /*5560*/  VIADD R225, R236.reuse, 0x2800 ;  /* 0x00002800ece17836 */ /* 0x040fe20000000000 */
[----:B------:R-:W-:Y:S01]  /*5570*/  HMMA.16816.F32.BF16 R8, R128, R122, R8 ;  /* 0x0000007a8008723c */ /* 0x000fe20000041808 */
[----:B------:R-:W2:Y:S01]  /*5580*/  LDSM.16.M88.4 R120, [R233+0x8800] ;  /* 0x00880000e978783b */ /* 0x000ea20000000200 */
[----:B------:R-:W-:-:S02]  /*5590*/  VIADD R224, R236, 0x3000 ;  /* 0x00003000ece07836 */ /* 0x000fc40000000000 */
[C---:B------:R-:W-:Y:S01]  /*55a0*/  VIADD R223, R236.reuse, 0x3800 ;  /* 0x00003800ecdf7836 */ /* 0x040fe20000000000 */
[----:B------:R-:W-:Y:S01]  /*55b0*/  LDSM.16.M88.4 R172, [R236+0x1000] ;  /* 0x00100000ecac783b */ /* 0x000fe20000000200 */
[C---:B------:R-:W-:Y:S01]  /*55c0*/  HMMA.16816.F32.BF16 R112, R84.reuse, R108, RZ ;  /* 0x0000006c5470723c */ /* 0x040fe200000418ff */
[C---:B------:R-:W-:Y:S02]  /*55d0*/  VIADD R221, R236.reuse, 0x4800 ;  /* 0x00004800ecdd7836 */ /* 0x040fe40000000000 */
[C---:B------:R-:W-:Y:S02]  /*55e0*/  VIADD R220, R236.reuse, 0x5000 ;  /* 0x00005000ecdc7836 */ /* 0x040fe40000000000 */
[C---:B------:R-:W-:Y:S01]  /*55f0*/  VIADD R219, R236.reuse, 0x5800 ;  /* 0x00005800ecdb7836 */ /* 0x040fe20000000000 */
[----:B------:R-:W-:Y:S01]  /*5600*/  HMMA.16816.F32.BF16 R108, R84, R110, RZ ;  /* 0x0000006e546c723c */ /* 0x000fe200000418ff */
[C---:B------:R-:W-:Y:S02]  /*5610*/  VIADD R218, R236.reuse, 0x6000 ;  /* 0x00006000ecda7836 */ /* 0x040fe40000000000 */
[----:B------:R-:W-:-:S02]  /*5620*/  VIADD R217, R236, 0x6800 ;  /* 0x00006800ecd97836 */ /* 0x000fc40000000000 */
[----:B------:R-:W-:Y:S01]  /*5630*/  VIADD R216, R236, 0x7000 ;  /* 0x00007000ecd87836 */ /* 0x000fe20000000000 */
[C---:B------:R-:W-:Y:S06]  /*5640*/  HMMA.16816.F32.BF16 R36, R84.reuse, R32, RZ ;  /* 0x000000205424723c */ /* 0x040fec00000418ff */
[C---:B------:R-:W-:Y:S06]  /*5650*/  HMMA.16816.F32.BF16 R4, R84.reuse, R156, RZ ;  /* 0x0000009c5404723c */ /* 0x040fec00000418ff */
[C---:B------:R-:W-:Y:S06]  /*5660*/  HMMA.16816.F32.BF16 R152, R84.reuse, R148, RZ ;  /* 0x000000945498723c */ /* 0x040fec00000418ff */
[C---:B------:R-:W-:Y:S06]  /*5670*/  HMMA.16816.F32.BF16 R32, R84.reuse, R34, RZ ;  /* 0x000000225420723c */ /* 0x040fec00000418ff */
[C---:B------:R-:W-:Y:S06]  /*5680*/  HMMA.16816.F32.BF16 R156, R84.reuse, R158, RZ ;  /* 0x0000009e549c723c */ /* 0x040fec00000418ff */
[----:B------:R-:W-:Y:S06]  /*5690*/  HMMA.16816.F32.BF16 R148, R84, R150, RZ ;  /* 0x000000965494723c */ /* 0x000fec00000418ff */
[----:B------:R-:W-:Y:S01]  /*56a0*/  HMMA.16816.F32.BF16 R24, R128, R82, R24 ;  /* 0x000000528018723c */ /* 0x000fe20000041818 */
[----:B------:R-:W2:Y:S05]  /*56b0*/  LDSM.16.M88.4 R80, [R2] ;  /* 0x000000000250783b */ /* 0x000eaa0000000200 */
[C---:B------:R-:W-:Y:S06]  /*56c0*/  HMMA.16816.F32.BF16 R104, R84.reuse, R100, RZ ;  /* 0x000000645468723c */ /* 0x040fec00000418ff */
[C---:B------:R-:W-:Y:S06]  /*56d0*/  HMMA.16816.F32.BF16 R144, R84.reuse, R116, RZ ;  /* 0x000000745490723c */ /* 0x040fec00000418ff */
[C---:B------:R-:W-:Y:S06]  /*56e0*/  HMMA.16816.F32.BF16 R100, R84.reuse, R102, RZ ;  /* 0x000000665464723c */ /* 0x040fec00000418ff */
[C---:B---3--:R-:W-:Y:S06]  /*56f0*/  HMMA.16816.F32.BF16 R96, R84.reuse, R92, RZ ;  /* 0x0000005c5460723c */ /* 0x048fec00000418ff */
[C---:B------:R-:W-:Y:S06]  /*5700*/  HMMA.16816.F32.BF16 R116, R84.reuse, R118, RZ ;  /* 0x000000765474723c */ /* 0x040fec00000418ff */
[C---:B------:R-:W-:Y:S06]  /*5710*/  HMMA.16816.F32.BF16 R92, R84.reuse, R94, RZ ;  /* 0x0000005e545c723c */ /* 0x040fec00000418ff */
[C---:B------:R-:W-:Y:S06]  /*5720*/  HMMA.16816.F32.BF16 R88, R84.reuse, R168, RZ ;  /* 0x000000a85458723c */ /* 0x040fec00000418ff */
[----:B------:R-:W-:Y:S01]  /*5730*/  HMMA.16816.F32.BF16 R84, R84, R170, RZ ;  /* 0x000000aa5454723c */ /* 0x000fe200000418ff */
[----:B------:R-:W-:Y:S05]  /*5740*/  LDSM.16.M88.4 R168, [R236+0x1800] ;  /* 0x00180000eca8783b */ /* 0x000fea0000000200 */
[C---:B------:R-:W-:Y:S06]  /*5750*/  HMMA.16816.F32.BF16 R136, R128.reuse, R164, R136 ;  /* 0x000000a48088723c */ /* 0x040fec0000041888 */
[----:B------:R-:W-:Y:S01]  /*5760*/  HMMA.16816.F32.BF16 R76, R128, R166, R76 ;  /* 0x000000a6804c723c */ /* 0x000fe2000004184c */
[----:B------:R-:W-:-:S05]  /*5770*/  IMAD.U32 R165, RZ, RZ, UR16 ;  /* 0x00000010ffa57e24 */ /* 0x000fca000f8e00ff */
[----:B-1----:R-:W-:Y:S01]  /*5780*/  HMMA.16816.F32.BF16 R112, R128, R124, R112 ;  /* 0x0000007c8070723c */ /* 0x002fe20000041870 */
[----:B------:R-:W-:-:S05]  /*5790*/  IMAD R166, R0, 0x2, R236 ;  /* 0x0000000200a67824 */ /* 0x000fca00078e02ec */
[C---:B------:R-:W-:Y:S01]  /*57a0*/  HMMA.16816.F32.BF16 R108, R128.reuse, R126, R108 ;  /* 0x0000007e806c723c */ /* 0x040fe2000004186c */
[----:B------:R-:W1:Y:S05]  /*57b0*/  LDSM.16.M88.4 R124, [R236+0x2800] ;  /* 0x00280000ec7c783b */ /* 0x000e6a0000000200 */
[C---:B------:R-:W-:Y:S06]  /*57c0*/  HMMA.16816.F32.BF16 R36, R128.reuse, R140, R36 ;  /* 0x0000008c8024723c */ /* 0x040fec0000041824 */
[C---:B------:R-:W-:Y:S01]  /*57d0*/  HMMA.16816.F32.BF16 R32, R128.reuse, R142, R32 ;  /* 0x0000008e8020723c */ /* 0x040fe20000041820 */
[----:B------:R-:W-:Y:S05]  /*57e0*/  LDSM.16.M88.4 R140, [R166] ;  /* 0x00000000a68c783b */ /* 0x000fea0000000200 */
[C---:B----4-:R-:W-:Y:S06]  /*57f0*/  HMMA.16816.F32.BF16 R4, R128.reuse, R132, R4 ;  /* 0x000000848004723c */ /* 0x050fec0000041804 */
[C---:B------:R-:W-:Y:S01]  /*5800*/  HMMA.16816.F32.BF16 R156, R128.reuse, R134, R156 ;  /* 0x00000086809c723c */ /* 0x040fe2000004189c */
[----:B------:R-:W3:Y:S05]  /*5810*/  LDSM.16.M88.4 R132, [R235] ;  /* 0x00000000eb84783b */ /* 0x000eea0000000200 */
[C---:B------:R-:W-:Y:S06]  /*5820*/  HMMA.16816.F32.BF16 R152, R128.reuse, R160, R152 ;  /* 0x000000a08098723c */ /* 0x040fec0000041898 */
[C---:B------:R-:W-:Y:S01]  /*5830*/  HMMA.16816.F32.BF16 R148, R128.reuse, R162, R148 ;  /* 0x000000a28094723c */ /* 0x040fe20000041894 */
[----:B------:R-:W4:Y:S05]  /*5840*/  LDSM.16.M88.4 R160, [R236+0x2000] ;  /* 0x00200000eca0783b */ /* 0x000f2a0000000200 */
[C---:B--2---:R-:W-:Y:S06]  /*5850*/  HMMA.16816.F32.BF16 R104, R128.reuse, R120, R104 ;  /* 0x000000788068723c */ /* 0x044fec0000041868 */
[C---:B------:R-:W-:Y:S01]  /*5860*/  HMMA.16816.F32.BF16 R100, R128.reuse, R122, R100 ;  /* 0x0000007a8064723c */ /* 0x040fe20000041864 */
[----:B------:R-:W2:Y:S05]  /*5870*/  LDSM.16.M88.4 R120, [R236+0x3000] ;  /* 0x00300000ec78783b */ /* 0x000eaa0000000200 */
[C---:B------:R-:W-:Y:S06]  /*5880*/  HMMA.16816.F32.BF16 R144, R128.reuse, R188, R144 ;  /* 0x000000bc8090723c */ /* 0x040fec0000041890 */
[C---:B------:R-:W-:Y:S06]  /*5890*/  HMMA.16816.F32.BF16 R116, R128.reuse, R190, R116 ;  /* 0x000000be8074723c */ /* 0x040fec0000041874 */
[C---:B------:R-:W-:Y:S06]  /*58a0*/  HMMA.16816.F32.BF16 R96, R128.reuse, R184, R96 ;  /* 0x000000b88060723c */ /* 0x040fec0000041860 */
[C---:B------:R-:W-:Y:S06]  /*58b0*/  HMMA.16816.F32.BF16 R92, R128.reuse, R186, R92 ;  /* 0x000000ba805c723c */ /* 0x040fec000004185c */
[C---:B------:R-:W-:Y:S06]  /*58c0*/  HMMA.16816.F32.BF16 R88, R128.reuse, R180, R88 ;  /* 0x000000b48058723c */ /* 0x040fec0000041858 */
[----:B------:R-:W-:Y:S01]  /*58d0*/  HMMA.16816.F32.BF16 R84, R128, R182, R84 ;  /* 0x000000b68054723c */ /* 0x000fe20000041854 */
[----:B------:R-:W2:Y:S05]  /*58e0*/  LDSM.16.M88.4 R128, [R166+0x800] ;  /* 0x00080000a680783b */ /* 0x000eaa0000000200 */
[C---:B------:R-:W-:Y:S06]  /*58f0*/  HMMA.16816.F32.BF16 R136, R80.reuse, R192, R136 ;  /* 0x000000c05088723c */ /* 0x040fec0000041888 */
[C---:B------:R-:W-:Y:S06]  /*5900*/  HMMA.16816.F32.BF16 R76, R80.reuse, R194, R76 ;  /* 0x000000c2504c723c */ /* 0x040fec000004184c */
[C---:B------:R-:W-:Y:S06]  /*5910*/  HMMA.16816.F32.BF16 R72, R80.reuse, R176, R72 ;  /* 0x000000b05048723c */ /* 0x040fec0000041848 */
[C---:B-1----:R-:W-:Y:S06]  /*5920*/  HMMA.16816.F32.BF16 R36, R80.reuse, R124, R36 ;  /* 0x0000007c5024723c */ /* 0x042fec0000041824 */
[----:B------:R-:W-:Y:S01]  /*5930*/  HMMA.16816.F32.BF16 R32, R80, R126, R32 ;  /* 0x0000007e5020723c */ /* 0x000fe20000041820 */
[----:B------:R-:W1:Y:S05]  /*5940*/  LDSM.16.M88.4 R124, [R236+0x4800] ;  /* 0x00480000ec7c783b */ /* 0x000e6a0000000200 */
[----:B---3--:R-:W-:Y:S06]  /*5950*/  HMMA.16816.F32.BF16 R136, R132, R140, R136 ;  /* 0x0000008c8488723c */ /* 0x008fec0000041888 */
[C---:B----4-:R-:W-:Y:S06]  /*5960*/  HMMA.16816.F32.BF16 R44, R80.reuse, R160, R44 ;  /* 0x000000a0502c723c */ /* 0x050fec000004182c */
[----:B------:R-:W-:Y:S01]  /*5970*/  HMMA.16816.F32.BF16 R40, R80, R162, R40 ;  /* 0x000000a25028723c */ /* 0x000fe20000041828 */
[----:B------:R-:W3:Y:S05]  /*5980*/  LDSM.16.M88.4 R160, [R236+0x3800] ;  /* 0x00380000eca0783b */ /* 0x000eea0000000200 */
[----:B------:R-:W-:Y:S01]  /*5990*/  HMMA.16816.F32.BF16 R76, R132, R142, R76 ;  /* 0x0000008e844c723c */ /* 0x000fe2000004184c */
[----:B------:R-:W4:Y:S05]  /*59a0*/  LDSM.16.M88.4 R140, [R236+0x4000] ;  /* 0x00400000ec8c783b */ /* 0x000f2a0000000200 */
[C---:B--2---:R-:W-:Y:S01]  /*59b0*/  HMMA.16816.F32.BF16 R28, R80.reuse, R120, R28 ;  /* 0x00000078501c723c */ /* 0x044fe2000004181c */
[----:B------:R-:W-:Y:S01]  /*59c0*/  FMUL.FTZ R138, R138, UR23 ;  /* 0x000000178a8a7c20 */ /* 0x000fe20008410000 */
[----:B------:R-:W-:Y:S01]  /*59d0*/  FMUL.FTZ R139, R139, UR23 ;  /* 0x000000178b8b7c20 */ /* 0x000fe20008410000 */
[----:B------:R-:W-:Y:S01]  /*59e0*/  FMUL.FTZ R0, R136, UR23 ;  /* 0x0000001788007c20 */ /* 0x000fe20008410000 */
[----:B------:R-:W-:Y:S01]  /*59f0*/  FMUL.FTZ R2, R137, UR23 ;  /* 0x0000001789027c20 */ /* 0x000fe20008410000 */
[----:B------:R-:W-:Y:S01]  /*5a00*/  MUFU.TANH R164, R138 ;  /* 0x0000008a00a47308 */ /* 0x000fe20000002400 */
[----:B------:R-:W-:Y:S01]  /*5a10*/  HMMA.16816.F32.BF16 R24, R80, R122, R24 ;  /* 0x0000007a5018723c */ /* 0x000fe20000041818 */
[----:B------:R-:W2:Y:S05]  /*5a20*/  LDSM.16.M88.4 R120, [R166+0x1000] ;  /* 0x00100000a678783b */ /* 0x000eaa0000000200 */
[----:B------:R-:W-:Y:S01]  /*5a30*/  HMMA.16816.F32.BF16 R72, R132, R128, R72 ;  /* 0x000000808448723c */ /* 0x000fe20000041848 */
[----:B------:R1:W-:Y:S05]  /*5a40*/  MUFU.TANH R167, R139 ;  /* 0x0000008b00a77308 */ /* 0x0003ea0000002400 */
[C---:B------:R-:W-:Y:S01]  /*5a50*/  HMMA.16816.F32.BF16 R68, R80.reuse, R178, R68 ;  /* 0x000000b25044723c */ /* 0x040fe20000041844 */
[----:B------:R-:W-:Y:S01]  /*5a60*/  FMUL.FTZ R76, R76, UR23 ;  /* 0x000000174c4c7c20 */ /* 0x000fe20008410000 */
[----:B------:R-:W-:Y:S01]  /*5a70*/  FMUL.FTZ R77, R77, UR23 ;  /* 0x000000174d4d7c20 */ /* 0x000fe20008410000 */
[----:B------:R-:W-:Y:S01]  /*5a80*/  FMUL.FTZ R78, R78, UR23 ;  /* 0x000000174e4e7c20 */ /* 0x000fe20008410000 */
[----:B------:R-:W-:Y:S01]  /*5a90*/  FMUL.FTZ R79, R79, UR23 ;  /* 0x000000174f4f7c20 */ /* 0x000fe20008410000 */
[----:B------:R-:W2:Y:S01]  /*5aa0*/  MUFU.TANH R0, R0 ;  /* 0x0000000000007308 */ /* 0x000ea20000002400 */
[C---:B------:R-:W-:Y:S01]  /*5ab0*/  HMMA.16816.F32.BF16 R60, R80.reuse, R172, R60 ;  /* 0x000000ac503c723c */ /* 0x040fe2000004183c */
[----:B-1----:R-:W1:Y:S05]  /*5ac0*/  LDSM.16.M88.4 R136, [R236+0x5000] ;  /* 0x00500000ec88783b */ /* 0x002e6a0000000200 */
[C---:B------:R-:W-:Y:S01]  /*5ad0*/  HMMA.16816.F32.BF16 R4, R80.reuse, R124, R4 ;  /* 0x0000007c5004723c */ /* 0x040fe20000041804 */
[----:B------:R-:W-:Y:S05]  /*5ae0*/  MUFU.TANH R2, R2 ;  /* 0x0000000200027308 */ /* 0x000fea0000002400 */
[----:B------:R-:W-:Y:S01]  /*5af0*/  FMUL.FTZ R72, R72, UR23 ;  /* 0x0000001748487c20 */ /* 0x000fe20008410000 */
[----:B------:R-:W-:Y:S01]  /*5b00*/  FMUL.FTZ R73, R73, UR23 ;  /* 0x0000001749497c20 */ /* 0x000fe20008410000 */
[----:B------:R-:W-:Y:S01]  /*5b10*/  FMUL.FTZ R74, R74, UR23 ;  /* 0x000000174a4a7c20 */ /* 0x000fe20008410000 */
[----:B------:R-:W-:Y:S01]  /*5b20*/  FMUL.FTZ R75, R75, UR23 ;  /* 0x000000174b4b7c20 */ /* 0x000fe20008410000 */
[C---:B------:R-:W-:Y:S01]  /*5b30*/  HMMA.16816.F32.BF16 R156, R80.reuse, R126, R156 ;  /* 0x0000007e509c723c */ /* 0x040fe2000004189c */
[----:B------:R-:W1:Y:S05]  /*5b40*/  LDSM.16.M88.4 R124, [R236+0x6000] ;  /* 0x00600000ec7c783b */ /* 0x000e6a0000000200 */
[C---:B------:R-:W-:Y:S01]  /*5b50*/  HMMA.16816.F32.BF16 R52, R80.reuse, R168, R52 ;  /* 0x000000a85034723c */ /* 0x040fe20000041834 */
[----:B------:R-:W1:Y:S05]  /*5b60*/  MUFU.TANH R168, R76 ;  /* 0x0000004c00a87308 */ /* 0x000e6a0000002400 */
[C---:B---3--:R-:W-:Y:S03]  /*5b70*/  HMMA.16816.F32.BF16 R20, R80.reuse, R160, R20 ;  /* 0x000000a05014723c */ /* 0x048fe60000041814 */
[----:B------:R-:W-:Y:S03]  /*5b80*/  MUFU.TANH R169, R77 ;  /* 0x0000004d00a97308 */ /* 0x000fe60000002400 */
[C---:B----4-:R-:W-:Y:S05]  /*5b90*/  HMMA.16816.F32.BF16 R12, R80.reuse, R140, R12 ;  /* 0x0000008c500c723c */ /* 0x050fea000004180c */
[----:B------:R-:W3:Y:S01]  /*5ba0*/  MUFU.TANH R160, R78 ;  /* 0x0000004e00a07308 */ /* 0x000ee20000002400 */
[----:B------:R-:W-:Y:S06]  /*5bb0*/  HMMA.16816.F32.BF16 R8, R80, R142, R8 ;  /* 0x0000008e5008723c */ /* 0x000fec0000041808 */
[----:B------:R-:W-:Y:S01]  /*5bc0*/  HMMA.16816.F32.BF16 R68, R132, R130, R68 ;  /* 0x000000828444723c */ /* 0x000fe20000041844 */
[----:B------:R4:W3:Y:S01]  /*5bd0*/  MUFU.TANH R140, R79 ;  /* 0x0000004f008c7308 */ /* 0x0008e20000002400 */
[----:B------:R-:W3:Y:S04]  /*5be0*/  LDSM.16.M88.4 R128, [R166+0x1800] ;  /* 0x00180000a680783b */ /* 0x000ee80000000200 */
[----:B------:R-:W-:Y:S03]  /*5bf0*/  HMMA.16816.F32.BF16 R56, R80, R174, R56 ;  /* 0x000000ae5038723c */ /* 0x000fe60000041838 */
[----:B------:R-:W3:Y:S03]  /*5c00*/  MUFU.TANH R141, R72 ;  /* 0x00000048008d7308 */ /* 0x000ee60000002400 */
[----:B--2---:R-:W-:Y:S05]  /*5c10*/  HMMA.16816.F32.BF16 R60, R132, R120, R60 ;  /* 0x00000078843c723c */ /* 0x004fea000004183c */
[----:B------:R-:W-:Y:S01]  /*5c20*/  MUFU.TANH R142, R73 ;  /* 0x00000049008e7308 */ /* 0x000fe20000002400 */
[----:B----4-:R-:W2:Y:S01]  /*5c30*/  LDSM.16.M88.4 R76, [R236+0x5800] ;  /* 0x00580000ec4c783b */ /* 0x010ea20000000200 */
[C---:B-1----:R-:W-:Y:S05]  /*5c40*/  HMMA.16816.F32.BF16 R152, R80.reuse, R136, R152 ;  /* 0x000000885098723c */ /* 0x042fea0000041898 */
[----:B------:R-:W-:Y:S01]  /*5c50*/  FMUL.FTZ R68, R68, UR23 ;  /* 0x0000001744447c20 */ /* 0x000fe20008410000 */
[----:B------:R-:W1:Y:S01]  /*5c60*/  MUFU.TANH R143, R74 ;  /* 0x0000004a008f7308 */ /* 0x000e620000002400 */
[----:B------:R-:W-:Y:S01]  /*5c70*/  FMUL.FTZ R69, R69, UR23 ;  /* 0x0000001745457c20 */ /* 0x000fe20008410000 */
[----:B------:R-:W-:Y:S01]  /*5c80*/  FMUL.FTZ R70, R70, UR23 ;  /* 0x0000001746467c20 */ /* 0x000fe20008410000 */
[----:B------:R-:W-:Y:S01]  /*5c90*/  FMUL.FTZ R71, R71, UR23 ;  /* 0x0000001747477c20 */ /* 0x000fe20008410000 */
[----:B------:R-:W-:Y:S04]  /*5ca0*/  HMMA.16816.F32.BF16 R48, R80, R170, R48 ;  /* 0x000000aa5030723c */ /* 0x000fe80000041830 */
[----:B------:R4:W1:Y:S02]  /*5cb0*/  MUFU.TANH R161, R75 ;  /* 0x0000004b00a17308 */ /* 0x0008640000002400 */
[----:B------:R-:W-:Y:S01]  /*5cc0*/  HMMA.16816.F32.BF16 R56, R132, R122, R56 ;  /* 0x0000007a8438723c */ /* 0x000fe20000041838 */
[----:B------:R-:W-:Y:S01]  /*5cd0*/  FMUL.FTZ R60, R60, UR23 ;  /* 0x000000173c3c7c20 */ /* 0x000fe20008410000 */
[----:B------:R-:W-:Y:S01]  /*5ce0*/  FMUL.FTZ R61, R61, UR23 ;  /* 0x000000173d3d7c20 */ /* 0x000fe20008410000 */
[----:B------:R-:W-:Y:S01]  /*5cf0*/  FMUL.FTZ R62, R62, UR23 ;  /* 0x000000173e3e7c20 */ /* 0x000fe20008410000 */
[----:B------:R-:W-:-:S02]  /*5d00*/  FMUL.FTZ R63, R63, UR23 ;  /* 0x000000173f3f7c20 */ /* 0x000fc40008410000 */
[----:B------:R-:W1:Y:S01]  /*5d10*/  MUFU.TANH R120, R68 ;  /* 0x0000004400787308 */ /* 0x000e620000002400 */
[----:B------:R-:W-:Y:S06]  /*5d20*/  HMMA.16816.F32.BF16 R112, R80, R124, R112 ;  /* 0x0000007c5070723c */ /* 0x000fec0000041870 */
[C---:B---3--:R-:W-:Y:S01]  /*5d30*/  HMMA.16816.F32.BF16 R52, R132.reuse, R128, R52 ;  /* 0x000000808434723c */ /* 0x048fe20000041834 */
[----:B------:R-:W-:Y:S01]  /*5d40*/  MUFU.TANH R121, R69 ;  /* 0x0000004500797308 */ /* 0x000fe20000002400 */
[----:B----4-:R-:W3:Y:S04]  /*5d50*/  LDSM.16.M88.4 R72, [R236+0x6800] ;  /* 0x00680000ec48783b */ /* 0x010ee80000000200 */
[----:B------:R-:W-:Y:S03]  /*5d60*/  HMMA.16816.F32.BF16 R48, R132, R130, R48 ;  /* 0x000000828430723c */ /* 0x000fe60000041830 */
[----:B------:R-:W4:Y:S02]  /*5d70*/  MUFU.TANH R136, R70 ;  /* 0x0000004600887308 */ /* 0x000f240000002400 */
[----:B------:R-:W-:Y:S01]  /*5d80*/  FMUL.FTZ R56, R56, UR23 ;  /* 0x0000001738387c20 */ /* 0x000fe20008410000 */
[----:B--2---:R-:W-:Y:S01]  /*5d90*/  HMMA.16816.F32.BF16 R144, R80, R76, R144 ;  /* 0x0000004c5090723c */ /* 0x004fe20000041890 */
[----:B------:R-:W-:Y:S01]  /*5da0*/  FMUL.FTZ R57, R57, UR23 ;  /* 0x0000001739397c20 */ /* 0x000fe20008410000 */
[----:B------:R-:W-:Y:S01]  /*5db0*/  FMUL.FTZ R58, R58, UR23 ;  /* 0x000000173a3a7c20 */ /* 0x000fe20008410000 */
[----:B------:R-:W-:-:S02]  /*5dc0*/  FMUL.FTZ R59, R59, UR23 ;  /* 0x000000173b3b7c20 */ /* 0x000fc40008410000 */
[----:B------:R2:W4:Y:S01]  /*5dd0*/  MUFU.TANH R137, R71 ;  /* 0x0000004700897308 */ /* 0x0005220000002400 */
[C---:B------:R-:W-:Y:S01]  /*5de0*/  HMMA.16816.F32.BF16 R116, R80.reuse, R78, R116 ;  /* 0x0000004e5074723c */ /* 0x040fe20000041874 */
[----:B------:R-:W1:Y:S05]  /*5df0*/  LDSM.16.M88.4 R76, [R236+0x7800] ;  /* 0x00780000ec4c783b */ /* 0x000e6a0000000200 */
[C---:B------:R-:W-:Y:S01]  /*5e00*/  HMMA.16816.F32.BF16 R108, R80.reuse, R126, R108 ;  /* 0x0000007e506c723c */ /* 0x040fe2000004186c */
[----:B------:R-:W4:Y:S01]  /*5e10*/  MUFU.TANH R122, R60 ;  /* 0x0000003c007a7308 */ /* 0x000f220000002400 */
[----:B------:R-:W-:Y:S01]  /*5e20*/  FMUL.FTZ R52, R52, UR23 ;  /* 0x0000001734347c20 */ /* 0x000fe20008410000 */
[----:B------:R-:W-:Y:S01]  /*5e30*/  FMUL.FTZ R53, R53, UR23 ;  /* 0x0000001735357c20 */ /* 0x000fe20008410000 */
[----:B------:R-:W-:Y:S01]  /*5e40*/  FMUL.FTZ R54, R54, UR23 ;  /* 0x0000001736367c20 */ /* 0x000fe20008410000 */
[----:B------:R-:W-:Y:S01]  /*5e50*/  FMUL.FTZ R55, R55, UR23 ;  /* 0x0000001737377c20 */ /* 0x000fe20008410000 */
[----:B------:R-:W-:Y:S01]  /*5e60*/  FMUL.FTZ R48, R48, UR23 ;  /* 0x0000001730307c20 */ /* 0x000fe20008410000 */
[----:B------:R-:W-:Y:S01]  /*5e70*/  FMUL.FTZ R49, R49, UR23 ;  /* 0x0000001731317c20 */ /* 0x000fe20008410000 */
[----:B------:R-:W-:Y:S01]  /*5e80*/  FMUL.FTZ R50, R50, UR23 ;  /* 0x0000001732327c20 */ /* 0x000fe20008410000 */
[----:B------:R-:W-:Y:S01]  /*5e90*/  MUFU.TANH R123, R61 ;  /* 0x0000003d007b7308 */ /* 0x000fe20000002400 */
[----:B--2---:R-:W2:Y:S01]  /*5ea0*/  LDSM.16.M88.4 R68, [R236+0x7000] ;  /* 0x00700000ec44783b */ /* 0x004ea20000000200 */
[----:B------:R-:W-:Y:S01]  /*5eb0*/  FMUL.FTZ R51, R51, UR23 ;  /* 0x0000001733337c20 */ /* 0x000fe20008410000 */
[C---:B------:R-:W-:Y:S05]  /*5ec0*/  HMMA.16816.F32.BF16 R16, R80.reuse, R162, R16 ;  /* 0x000000a25010723c */ /* 0x040fea0000041810 */
[----:B------:R-:W4:Y:S01]  /*5ed0*/  MUFU.TANH R124, R62 ;  /* 0x0000003e007c7308 */ /* 0x000f220000002400 */
[C---:B---3--:R-:W-:Y:S06]  /*5ee0*/  HMMA.16816.F32.BF16 R104, R80.reuse, R72, R104 ;  /* 0x000000485068723c */ /* 0x048fec0000041868 */
[C---:B------:R-:W-:Y:S01]  /*5ef0*/  HMMA.16816.F32.BF16 R100, R80.reuse, R74, R100 ;  /* 0x0000004a5064723c */ /* 0x040fe20000041864 */
[----:B------:R3:W4:Y:S01]  /*5f00*/  MUFU.TANH R125, R63 ;  /* 0x0000003f007d7308 */ /* 0x0007220000002400 */
[----:B------:R-:W4:Y:S04]  /*5f10*/  LDSM.16.M88.4 R72, [R166+0x2800] ;  /* 0x00280000a648783b */ /* 0x000f280000000200 */
[C---:B------:R-:W-:Y:S03]  /*5f20*/  HMMA.16816.F32.BF16 R148, R80.reuse, R138, R148 ;  /* 0x0000008a5094723c */ /* 0x040fe60000041894 */
[----:B------:R-:W4:Y:S03]  /*5f30*/  MUFU.TANH R126, R56 ;  /* 0x00000038007e7308 */ /* 0x000f260000002400 */
[C---:B-1----:R-:W-:Y:S05]  /*5f40*/  HMMA.16816.F32.BF16 R84, R80.reuse, R78, R84 ;  /* 0x0000004e5054723c */ /* 0x042fea0000041854 */
[----:B------:R-:W-:Y:S01]  /*5f50*/  MUFU.TANH R127, R57 ;  /* 0x00000039007f7308 */ /* 0x000fe20000002400 */
[----:B---3--:R-:W1:Y:S01]  /*5f60*/  LDSM.16.M88.4 R60, [R166+0x2000] ;  /* 0x00200000a63c783b */ /* 0x008e620000000200 */
[C---:B------:R-:W-:Y:S06]  /*5f70*/  HMMA.16816.F32.BF16 R88, R80.reuse, R76, R88 ;  /* 0x0000004c5058723c */ /* 0x040fec0000041858 */
[----:B------:R-:W3:Y:S01]  /*5f80*/  MUFU.TANH R128, R58 ;  /* 0x0000003a00807308 */ /* 0x000ee20000002400 */
[C---:B--2---:R-:W-:Y:S06]  /*5f90*/  HMMA.16816.F32.BF16 R96, R80.reuse, R68, R96 ;  /* 0x000000445060723c */ /* 0x044fec0000041860 */
[----:B------:R-:W-:Y:S01]  /*5fa0*/  HMMA.16816.F32.BF16 R92, R80, R70, R92 ;  /* 0x00000046505c723c */ /* 0x000fe2000004185c */
[----:B------:R2:W3:Y:S01]  /*5fb0*/  MUFU.TANH R129, R59 ;  /* 0x0000003b00817308 */ /* 0x0004e20000002400 */
[----:B------:R-:W3:Y:S07]  /*5fc0*/  LDSM.16.M88.4 R68, [R166+0x3800] ;  /* 0x00380000a644783b */ /* 0x000eee0000000200 */
[----:B------:R-:W-:Y:S01]  /*5fd0*/  MUFU.TANH R79, R48 ;  /* 0x00000030004f7308 */ /* 0x000fe20000002400 */
[C---:B----4-:R-:W-:Y:S06]  /*5fe0*/  HMMA.16816.F32.BF16 R36, R132.reuse, R72, R36 ;  /* 0x000000488424723c */ /* 0x050fec0000041824 */
[C---:B------:R-:W-:Y:S01]  /*5ff0*/  HMMA.16816.F32.BF16 R32, R132.reuse, R74, R32 ;  /* 0x0000004a8420723c */ /* 0x040fe20000041820 */
[----:B------:R-:W-:Y:S01]  /*6000*/  MUFU.TANH R72, R49 ;  /* 0x0000003100487308 */ /* 0x000fe20000002400 */
[----:B--2---:R-:W2:Y:S07]  /*6010*/  LDSM.16.M88.4 R56, [R166+0x3000] ;  /* 0x00300000a638783b */ /* 0x004eae0000000200 */
[----:B------:R-:W-:Y:S01]  /*6020*/  MUFU.TANH R73, R50 ;  /* 0x0000003200497308 */ /* 0x000fe20000002400 */
[C---:B-1----:R-:W-:Y:S06]  /*6030*/  HMMA.16816.F32.BF16 R44, R132.reuse, R60, R44 ;  /* 0x0000003c842c723c */ /* 0x042fec000004182c */
[----:B------:R-:W-:Y:S01]  /*6040*/  HMMA.16816.F32.BF16 R40, R132, R62, R40 ;  /* 0x0000003e8428723c */ /* 0x000fe20000041828 */
[----:B------:R-:W1:Y:S01]  /*6050*/  LDSM.16.M88.4 R60, [R166+0x4800] ;  /* 0x00480000a63c783b */ /* 0x000e620000000200 */
[----:B------:R4:W-:Y:S01]  /*6060*/  MUFU.TANH R74, R51 ;  /* 0x00000033004a7308 */ /* 0x0009e20000002400 */
[----:B------:R-:W-:Y:S01]  /*6070*/  FMUL.FTZ R36, R36, UR23 ;  /* 0x0000001724247c20 */ /* 0x000fe20008410000 */
[----:B------:R-:W-:Y:S01]  /*6080*/  FMUL.FTZ R37, R37, UR23 ;  /* 0x0000001725257c20 */ /* 0x000fe20008410000 */
[----:B------:R-:W-:Y:S01]  /*6090*/  FMUL.FTZ R39, R39, UR23 ;  /* 0x0000001727277c20 */ /* 0x000fe20008410000 */
[----:B------:R-:W-:-:S02]  /*60a0*/  FMUL.FTZ R38, R38, UR23 ;  /* 0x0000001726267c20 */ /* 0x000fc40008410000 */
[----:B------:R-:W-:Y:S01]  /*60b0*/  FMUL.FTZ R32, R32, UR23 ;  /* 0x0000001720207c20 */ /* 0x000fe20008410000 */
[----:B------:R-:W-:Y:S01]  /*60c0*/  FMUL.FTZ R35, R35, UR23 ;  /* 0x0000001723237c20 */ /* 0x000fe20008410000 */
[----:B------:R-:W1:Y:S01]  /*60d0*/  MUFU.TANH R130, R52 ;  /* 0x0000003400827308 */ /* 0x000e620000002400 */
[----:B---3--:R-:W-:Y:S01]  /*60e0*/  HMMA.16816.F32.BF16 R20, R132, R68, R20 ;  /* 0x000000448414723c */ /* 0x008fe20000041814 */
[----:B------:R-:W-:Y:S01]  /*60f0*/  FMUL.FTZ R34, R34, UR23 ;  /* 0x0000001722227c20 */ /* 0x000fe20008410000 */
[----:B------:R-:W-:-:S04]  /*6100*/  FMUL.FTZ R33, R33, UR23 ;  /* 0x0000001721217c20 */ /* 0x000fc80008410000 */
[C---:B------:R-:W-:Y:S01]  /*6110*/  HMMA.16816.F32.BF16 R16, R132.reuse, R70, R16 ;  /* 0x000000468410723c */ /* 0x040fe20000041810 */
[----:B------:R-:W-:Y:S01]  /*6120*/  MUFU.TANH R76, R53 ;  /* 0x00000035004c7308 */ /* 0x000fe20000002400 */
[----:B----4-:R-:W3:Y:S01]  /*6130*/  LDSM.16.M88.4 R48, [R166+0x5000] ;  /* 0x00500000a630783b */ /* 0x010ee20000000200 */
[----:B------:R-:W-:Y:S01]  /*6140*/  FMUL.FTZ R44, R44, UR23 ;  /* 0x000000172c2c7c20 */ /* 0x000fe20008410000 */
[----:B------:R-:W-:Y:S01]  /*6150*/  FMUL.FTZ R45, R45, UR23 ;  /* 0x000000172d2d7c20 */ /* 0x000fe20008410000 */
[----:B------:R-:W-:Y:S01]  /*6160*/  FMUL.FTZ R46, R46, UR23 ;  /* 0x000000172e2e7c20 */ /* 0x000fe20008410000 */
[----:B------:R-:W-:Y:S01]  /*6170*/  FMUL.FTZ R47, R47, UR23 ;  /* 0x000000172f2f7c20 */ /* 0x000fe20008410000 */
[----:B------:R-:W-:Y:S01]  /*6180*/  FMUL.FTZ R40, R40, UR23 ;  /* 0x0000001728287c20 */ /* 0x000fe20008410000 */
[----:B------:R-:W-:Y:S01]  /*6190*/  FMUL.FTZ R41, R41, UR23 ;  /* 0x0000001729297c20 */ /* 0x000fe20008410000 */
[----:B------:R-:W4:Y:S01]  /*61a0*/  MUFU.TANH R77, R54 ;  /* 0x00000036004d7308 */ /* 0x000f220000002400 */
[----:B--2---:R-:W-:Y:S01]  /*61b0*/  HMMA.16816.F32.BF16 R28, R132, R56, R28 ;  /* 0x00000038841c723c */ /* 0x004fe2000004181c */
[----:B------:R-:W-:Y:S01]  /*61c0*/  FMUL.FTZ R42, R42, UR23 ;  /* 0x000000172a2a7c20 */ /* 0x000fe20008410000 */
[----:B------:R-:W-:-:S04]  /*61d0*/  FMUL.FTZ R43, R43, UR23 ;  /* 0x000000172b2b7c20 */ /* 0x000fc80008410000 */
[C---:B------:R-:W-:Y:S01]  /*61e0*/  HMMA.16816.F32.BF16 R24, R132.reuse, R58, R24 ;  /* 0x0000003a8418723c */ /* 0x040fe20000041818 */
[----:B------:R2:W4:Y:S01]  /*61f0*/  MUFU.TANH R78, R55 ;  /* 0x00000037004e7308 */ /* 0x0005220000002400 */
[----:B------:R-:W4:Y:S01]  /*6200*/  LDSM.16.M88.4 R56, [R166+0x5800] ;  /* 0x00580000a638783b */ /* 0x000f220000000200 */
[----:B------:R-:W-:Y:S01]  /*6210*/  FMUL.FTZ R80, R22, UR23 ;  /* 0x0000001716507c20 */ /* 0x000fe20008410000 */
[----:B------:R-:W-:Y:S02]  /*6220*/  FMUL.FTZ R71, R21, UR23 ;  /* 0x0000001715477c20 */ /* 0x000fe40008410000 */
[C---:B-1----:R-:W-:Y:S03]  /*6230*/  HMMA.16816.F32.BF16 R4, R132.reuse, R60, R4 ;  /* 0x0000003c8404723c */ /* 0x042fe60000041804 */
[----:B------:R-:W1:Y:S01]  /*6240*/  MUFU.TANH R75, R44 ;  /* 0x0000002c004b7308 */ /* 0x000e620000002400 */
[----:B------:R-:W-:Y:S01]  /*6250*/  FMUL.FTZ R22, R18, UR23 ;  /* 0x0000001712167c20 */ /* 0x000fe20008410000 */
[----:B------:R-:W-:Y:S01]  /*6260*/  FMUL.FTZ R21, R16, UR23 ;  /* 0x0000001710157c20 */ /* 0x000fe20008410000 */
[----:B------:R-:W-:Y:S05]  /*6270*/  HMMA.16816.F32.BF16 R156, R132, R62, R156 ;  /* 0x0000003e849c723c */ /* 0x000fea000004189c */
[----:B------:R-:W-:Y:S01]  /*6280*/  MUFU.TANH R68, R45 ;  /* 0x0000002d00447308 */ /* 0x000fe20000002400 */
[----:B--2---:R-:W2:Y:S01]  /*6290*/  LDSM.16.M88.4 R52, [R166+0x4000] ;  /* 0x00400000a634783b */ /* 0x004ea20000000200 */
[----:B------:R-:W-:Y:S01]  /*62a0*/  FMUL.FTZ R28, R28, UR23 ;  /* 0x000000171c1c7c20 */ /* 0x000fe20008410000 */
[----:B------:R-:W-:Y:S01]  /*62b0*/  FMUL.FTZ R31, R31, UR23 ;  /* 0x000000171f1f7c20 */ /* 0x000fe20008410000 */
[----:B------:R-:W-:-:S04]  /*62c0*/  FMUL.FTZ R29, R29, UR23 ;  /* 0x000000171d1d7c20 */ /* 0x000fc80008410000 */
[----:B------:R-:W1:Y:S01]  /*62d0*/  MUFU.TANH R69, R46 ;  /* 0x0000002e00457308 */ /* 0x000e620000002400 */
[C---:B---3--:R-:W-:Y:S06]  /*62e0*/  HMMA.16816.F32.BF16 R152, R132.reuse, R48, R152 ;  /* 0x000000308498723c */ /* 0x048fec0000041898 */
[----:B------:R-:W-:Y:S01]  /*62f0*/  HMMA.16816.F32.BF16 R148, R132, R50, R148 ;  /* 0x000000328494723c */ /* 0x000fe20000041894 */
[----:B------:R3:W1:Y:S01]  /*6300*/  MUFU.TANH R70, R47 ;  /* 0x0000002f00467308 */ /* 0x0006620000002400 */
[----:B------:R-:W1:Y:S02]  /*6310*/  LDSM.16.M88.4 R48, [R166+0x7000] ;  /* 0x00700000a630783b */ /* 0x000e640000000200 */
[----:B------:R-:W-:Y:S01]  /*6320*/  FMUL.FTZ R159, R159, UR23 ;  /* 0x000000179f9f7c20 */ /* 0x000fe20008410000 */
[----:B------:R-:W-:Y:S01]  /*6330*/  FMUL.FTZ R156, R156, UR23 ;  /* 0x000000179c9c7c20 */ /* 0x000fe20008410000 */
[----:B------:R-:W-:-:S03]  /*6340*/  FMUL.FTZ R158, R158, UR23 ;  /* 0x000000179e9e7c20 */ /* 0x000fc60008410000 */
[----:B------:R-:W1:Y:S01]  /*6350*/  MUFU.TANH R60, R40 ;  /* 0x00000028003c7308 */ /* 0x000e620000002400 */
[----:B----4-:R-:W-:Y:S01]  /*6360*/  HMMA.16816.F32.BF16 R144, R132, R56, R144 ;  /* 0x000000388490723c */ /* 0x010fe20000041890 */
[----:B------:R-:W-:-:S05]  /*6370*/  FMUL.FTZ R157, R157, UR23 ;  /* 0x000000179d9d7c20 */ /* 0x000fca0008410000 */
[C---:B------:R-:W-:Y:S01]  /*6380*/  HMMA.16816.F32.BF16 R116, R132.reuse, R58, R116 ;  /* 0x0000003a8474723c */ /* 0x040fe20000041874 */
[----:B------:R-:W-:Y:S01]  /*6390*/  MUFU.TANH R61, R41 ;  /* 0x00000029003d7308 */ /* 0x000fe20000002400 */
[----:B---3--:R-:W3:Y:S01]  /*63a0*/  LDSM.16.M88.4 R44, [R166+0x6000] ;  /* 0x00600000a62c783b */ /* 0x008ee20000000200 */
        /* <DEDUP_REMOVED lines=9> */
[----:B------:R-:W-:Y:S01]  /*6440*/  FMUL.FTZ R154, R154, UR23 ;  /* 0x000000179a9a7c20 */ /* 0x000fe20008410000 */
[----:B------:R-:W-:Y:S01]  /*6450*/  FMUL.FTZ R150, R150, UR23 ;  /* 0x0000001796967c20 */ /* 0x000fe20008410000 */
[----:B------:R-:W-:-:S02]  /*6460*/  FMUL.FTZ R155, R155, UR23 ;  /* 0x000000179b9b7c20 */ /* 0x000fc40008410000 */
[----:B------:R-:W-:Y:S01]  /*6470*/  HMMA.16816.F32.BF16 R8, R132, R54, R8 ;  /* 0x000000368408723c */ /* 0x000fe20000041808 */
[----:B------:R2:W4:Y:S01]  /*6480*/  MUFU.TANH R63, R43 ;  /* 0x0000002b003f7308 */ /* 0x0005220000002400 */
[----:B------:R-:W4:Y:S01]  /*6490*/  LDSM.16.M88.4 R52, [R166+0x6800] ;  /* 0x00680000a634783b */ /* 0x000f220000000200 */
[----:B------:R-:W-:Y:S01]  /*64a0*/  FMUL.FTZ R145, R145, UR23 ;  /* 0x0000001791917c20 */ /* 0x000fe20008410000 */
[----:B------:R-:W-:Y:S01]  /*64b0*/  FMUL.FTZ R144, R144, UR23 ;  /* 0x0000001790907c20 */ /* 0x000fe20008410000 */
[----:B------:R-:W-:-:S03]  /*64c0*/  FMUL.FTZ R147, R147, UR23 ;  /* 0x0000001793937c20 */ /* 0x000fc60008410000 */
[----:B------:R-:W-:Y:S01]  /*64d0*/  FMUL.FTZ R116, R116, UR23 ;  /* 0x0000001774747c20 */ /* 0x000fe20008410000 */
[----:B------:R3:W-:Y:S01]  /*64e0*/  MUFU.TANH R56, R36 ;  /* 0x0000002400387308 */ /* 0x0007e20000002400 */
[----:B-1----:R-:W-:Y:S01]  /*64f0*/  HMMA.16816.F32.BF16 R92, R132, R50, R92 ;  /* 0x00000032845c723c */ /* 0x002fe2000004185c */
[----:B------:R-:W-:Y:S01]  /*6500*/  FMUL.FTZ R118, R118, UR23 ;  /* 0x0000001776767c20 */ /* 0x000fe20008410000 */
[----:B------:R-:W-:Y:S01]  /*6510*/  FMUL.FTZ R117, R117, UR23 ;  /* 0x0000001775757c20 */ /* 0x000fe20008410000 */
[----:B------:R-:W-:-:S03]  /*6520*/  FMUL.FTZ R119, R119, UR23 ;  /* 0x0000001777777c20 */ /* 0x000fc60008410000 */
[----:B------:R-:W-:Y:S01]  /*6530*/  HMMA.16816.F32.BF16 R96, R132, R48, R96 ;  /* 0x000000308460723c */ /* 0x000fe20000041860 */
[----:B------:R1:W-:Y:S01]  /*6540*/  MUFU.TANH R51, R28 ;  /* 0x0000001c00337308 */ /* 0x0003e20000002400 */
[----:B--2---:R-:W2:Y:S01]  /*6550*/  LDSM.16.M88.4 R40, [R166+0x7800] ;  /* 0x00780000a628783b */ /* 0x004ea20000000200 */
[----:B------:R-:W-:Y:S01]  /*6560*/  FMUL.FTZ R20, R12, UR23 ;  /* 0x000000170c147c20 */ /* 0x000fe20008410000 */
[----:B------:R-:W-:-:S04]  /*6570*/  DEPBAR.LE SB0, 0x0 ;  /* 0x000080000000791a */ /* 0x000fc80000000000 */
[----:B------:R-:W-:Y:S01]  /*6580*/  FMUL.FTZ R18, R10, UR23 ;  /* 0x000000170a127c20 */ /* 0x000fe20008410000 */
[----:B------:R-:W-:Y:S01]  /*6590*/  MUFU.TANH R83, R21 ;  /* 0x0000001500537308 */ /* 0x000fe20000002400 */
[----:B---3--:R-:W-:Y:S01]  /*65a0*/  LOP3.LUT R36, R200, 0xffffffe0, RZ, 0xc0, !PT ;  /* 0xffffffe0c8247812 */ /* 0x008fe200078ec0ff */
[----:B------:R-:W-:Y:S01]  /*65b0*/  HMMA.16816.F32.BF16 R112, R132, R44, R112 ;  /* 0x0000002c8470723c */ /* 0x000fe20000041870 */
[----:B------:R-:W-:-:S03]  /*65c0*/  FMUL.FTZ R19, R8, UR23 ;  /* 0x0000001708137c20 */ /* 0x000fc60008410000 */
[----:B------:R-:W-:Y:S02]  /*65d0*/  IMAD.IADD R36, R197, 0x1, -R36 ;  /* 0x00000001c5247824 */ /* 0x000fe400078e0a24 */
[----:B------:R3:W-:Y:S01]  /*65e0*/  MUFU.TANH R44, R32 ;  /* 0x00000020002c7308 */ /* 0x0007e20000002400 */
[----:B-1----:R-:W-:Y:S01]  /*65f0*/  FMUL.FTZ R28, R23, UR23 ;  /* 0x00000017171c7c20 */ /* 0x002fe20008410000 */
[----:B------:R-:W-:Y:S01]  /*6600*/  FMUL.FTZ R23, R17, UR23 ;  /* 0x0000001711177c20 */ /* 0x000fe20008410000 */
[C---:B------:R-:W-:Y:S01]  /*6610*/  HMMA.16816.F32.BF16 R108, R132.reuse, R46, R108 ;  /* 0x0000002e846c723c */ /* 0x040fe2000004186c */
[----:B------:R-:W-:Y:S01]  /*6620*/  FMUL.FTZ R17, R146, UR23 ;  /* 0x0000001792117c20 */ /* 0x000fe20008410000 */
[----:B------:R-:W-:Y:S01]  /*6630*/  FMUL.FTZ R92, R92, UR23 ;  /* 0x000000175c5c7c20 */ /* 0x000fe20008410000 */
[----:B------:R-:W-:Y:S01]  /*6640*/  FMUL.FTZ R94, R94, UR23 ;  /* 0x000000175e5e7c20 */ /* 0x000fe20008410000 */
[----:B------:R-:W-:Y:S01]  /*6650*/  FMUL.FTZ R96, R96, UR23 ;  /* 0x0000001760607c20 */ /* 0x000fe20008410000 */
[----:B------:R1:W-:Y:S01]  /*6660*/  MUFU.TANH R82, R28 ;  /* 0x0000001c00527308 */ /* 0x0003e20000002400 */
[C---:B----4-:R-:W-:Y:S01]  /*6670*/  HMMA.16816.F32.BF16 R104, R132.reuse, R52, R104 ;  /* 0x000000348468723c */ /* 0x050fe20000041868 */
[----:B------:R-:W-:Y:S01]  /*6680*/  FMUL.FTZ R98, R98, UR23 ;  /* 0x0000001762627c20 */ /* 0x000fe20008410000 */
[----:B------:R-:W-:Y:S01]  /*6690*/  FMUL.FTZ R97, R97, UR23 ;  /* 0x0000001761617c20 */ /* 0x000fe20008410000 */
[----:B------:R-:W-:Y:S01]  /*66a0*/  FMUL.FTZ R99, R99, UR23 ;  /* 0x0000001763637c20 */ /* 0x000fe20008410000 */
[----:B------:R-:W-:Y:S01]  /*66b0*/  FMUL.FTZ R93, R93, UR23 ;  /* 0x000000175d5d7c20 */ /* 0x000fe20008410000 */
[----:B------:R-:W-:Y:S01]  /*66c0*/  FMUL.FTZ R95, R95, UR23 ;  /* 0x000000175f5f7c20 */ /* 0x000fe20008410000 */
[C---:B------:R-:W-:Y:S01]  /*66d0*/  HMMA.16816.F32.BF16 R100, R132.reuse, R54, R100 ;  /* 0x000000368464723c */ /* 0x040fe20000041864 */
[----:B------:R-:W-:Y:S01]  /*66e0*/  FMUL.FTZ R52, R25, UR23 ;  /* 0x0000001719347c20 */ /* 0x000fe20008410000 */
[----:B---3--:R-:W-:Y:S01]  /*66f0*/  SHF.R.S32.HI R32, RZ, 0x1f, R36 ;  /* 0x0000001fff207819 */ /* 0x008fe20000011424 */
[----:B------:R-:W-:Y:S01]  /*6700*/  FMUL.FTZ R25, R13, UR23 ;  /* 0x000000170d197c20 */ /* 0x000fe20008410000 */
[----:B------:R3:W-:Y:S01]  /*6710*/  MUFU.TANH R10, R31 ;  /* 0x0000001f000a7308 */ /* 0x0007e20000002400 */
[----:B------:R-:W-:Y:S01]  /*6720*/  FMUL.FTZ R53, R151, UR23 ;  /* 0x0000001797357c20 */ /* 0x000fe20008410000 */
[----:B------:R-:W-:Y:S01]  /*6730*/  LEA.HI R32, R32, R36, RZ, 0x2 ;  /* 0x0000002420207211 */ /* 0x000fe200078f10ff */
[----:B------:R-:W-:Y:S01]  /*6740*/  FMUL.FTZ R36, R4, UR23 ;  /* 0x0000001704247c20 */ /* 0x000fe20008410000 */
[----:B------:R-:W-:Y:S01]  /*6750*/  FMUL.FTZ R54, R149, UR23 ;  /* 0x0000001795367c20 */ /* 0x000fe20008410000 */
[----:B------:R-:W-:Y:S01]  /*6760*/  FMUL.FTZ R55, R148, UR23 ;  /* 0x0000001794377c20 */ /* 0x000fe20008410000 */
[----:B------:R-:W-:Y:S01]  /*6770*/  LEA.HI.SX32 R203, R32, R203, 0x1e ;  /* 0x000000cb20cb7211 */ /* 0x000fe200078ff2ff */
[C---:B--2---:R-:W-:Y:S01]  /*6780*/  HMMA.16816.F32.BF16 R88, R132.reuse, R40, R88 ;  /* 0x000000288458723c */ /* 0x044fe20000041858 */
[----:B------:R-:W-:Y:S01]  /*6790*/  FMUL.FTZ R32, R30, UR23 ;  /* 0x000000171e207c20 */ /* 0x000fe20008410000 */
[----:B------:R-:W-:Y:S01]  /*67a0*/  FMUL.FTZ R30, R24, UR23 ;  /* 0x00000017181e7c20 */ /* 0x000fe20008410000 */
[----:B------:R-:W-:Y:S01]  /*67b0*/  IADD3 R165, -R165, 0x1, R203 ;  /* 0x00000001a5a57810 */ /* 0x000fe20007ffe1cb */
[----:B-1----:R-:W-:Y:S01]  /*67c0*/  IMAD.MOV.U32 R28, RZ, RZ, 0x8 ;  /* 0x00000008ff1c7424 */ /* 0x002fe200078e00ff */
[----:B------:R-:W-:Y:S01]  /*67d0*/  MUFU.TANH R81, R23 ;  /* 0x0000001700517308 */ /* 0x000fe20000002400 */
[----:B------:R-:W-:Y:S01]  /*67e0*/  HMMA.16816.F32.BF16 R84, R132, R42, R84 ;  /* 0x0000002a8454723c */ /* 0x000fe20000041854 */
[----:B------:R-:W-:Y:S01]  /*67f0*/  FMUL.FTZ R40, R5, UR23 ;  /* 0x0000001705287c20 */ /* 0x000fe20008410000 */
[----:B------:R-:W-:Y:S01]  /*6800*/  VIADD R5, R246, UR18 ;  /* 0x00000012f6057c36 */ /* 0x000fe20008000000 */
[----:B------:R-:W-:Y:S01]  /*6810*/  IADD3 R165, R165, UR22, R3 ;  /* 0x00000016a5a57c10 */ /* 0x000fe2000fffe003 */
[----:B------:R-:W-:Y:S01]  /*6820*/  FMUL.FTZ R24, R15, UR23 ;  /* 0x000000170f187c20 */ /* 0x000fe20008410000 */
[----:B------:R-:W-:Y:S01]  /*6830*/  FMUL.FTZ R15, R112, UR23 ;  /* 0x00000017700f7c20 */ /* 0x000fe20008410000 */
[C---:B---3--:R-:W-:Y:S01]  /*6840*/  VIADD R31, R5.reuse, 0x1 ;  /* 0x00000001051f7836 */ /* 0x048fe20000000000 */
[----:B------:R1:W-:Y:S01]  /*6850*/  MUFU.TANH R13, R30 ;  /* 0x0000001e000d7308 */ /* 0x0003e20000002400 */
[----:B------:R-:W-:-:S02]  /*6860*/  VIADD R41, R5, 0x18 ;  /* 0x0000001805297836 */ /* 0x000fc40000000000 */
[----:B------:R-:W-:Y:S01]  /*6870*/  FMUL.FTZ R115, R115, UR23 ;  /* 0x0000001773737c20 */ /* 0x000fe20008410000 */
[C---:B------:R-:W-:Y:S02]  /*6880*/  VIADD R112, R5.reuse, 0x21 ;  /* 0x0000002105707836 */ /* 0x040fe40000000000 */
[----:B------:R-:W-:Y:S01]  /*6890*/  FMUL.FTZ R114, R114, UR23 ;  /* 0x0000001772727c20 */ /* 0x000fe20008410000 */
[C---:B------:R-:W-:Y:S02]  /*68a0*/  VIADD R43, R5.reuse, 0x29 ;  /* 0x00000029052b7836 */ /* 0x040fe40000000000 */
[----:B------:R-:W-:Y:S01]  /*68b0*/  FMUL.FTZ R108, R108, UR23 ;  /* 0x000000176c6c7c20 */ /* 0x000fe20008410000 */
[C---:B------:R-:W-:Y:S01]  /*68c0*/  VIADD R135, R5.reuse, 0x30 ;  /* 0x0000003005877836 */ /* 0x040fe20000000000 */
[----:B------:R2:W-:Y:S01]  /*68d0*/  MUFU.TANH R50, R35 ;  /* 0x0000002300327308 */ /* 0x0005e20000002400 */
[C---:B------:R-:W-:Y:S02]  /*68e0*/  VIADD R45, R5.reuse, 0x39 ;  /* 0x00000039052d7836 */ /* 0x040fe40000000000 */
[----:B------:R-:W-:Y:S01]  /*68f0*/  FMUL.FTZ R110, R110, UR23 ;  /* 0x000000176e6e7c20 */ /* 0x000fe20008410000 */
[----:B------:R-:W-:Y:S01]  /*6900*/  FMUL.FTZ R8, R90, UR23 ;  /* 0x000000175a087c20 */ /* 0x000fe20008410000 */
[----:B------:R-:W-:-:S02]  /*6910*/  VIADD R149, R5, 0x48 ;  /* 0x0000004805957836 */ /* 0x000fc40000000000 */
[----:B------:R-:W-:Y:S01]  /*6920*/  FMUL.FTZ R104, R104, UR23 ;  /* 0x0000001768687c20 */ /* 0x000fe20008410000 */
[C---:B------:R-:W-:Y:S02]  /*6930*/  VIADD R48, R5.reuse, 0x49 ;  /* 0x0000004905307836 */ /* 0x040fe40000000000 */
[----:B------:R-:W-:Y:S01]  /*6940*/  FMUL.FTZ R106, R106, UR23 ;  /* 0x000000176a6a7c20 */ /* 0x000fe20008410000 */
[----:B------:R3:W-:Y:S01]  /*6950*/  MUFU.TANH R12, R32 ;  /* 0x00000020000c7308 */ /* 0x0007e20000002400 */
[----:B-1----:R-:W-:Y:S01]  /*6960*/  I2FP.F32.S32 R30, R5 ;  /* 0x00000005001e7245 */ /* 0x002fe20000201400 */
[----:B------:R-:W-:Y:S01]  /*6970*/  FMUL.FTZ R7, R86, UR23 ;  /* 0x0000001756077c20 */ /* 0x000fe20008410000 */
[----:B------:R-:W-:Y:S02]  /*6980*/  VIADD R178, R5, 0x61 ;  /* 0x0000006105b27836 */ /* 0x000fe40000000000 */
[----:B------:R-:W-:Y:S01]  /*6990*/  FMUL.FTZ R109, R109, UR23 ;  /* 0x000000176d6d7c20 */ /* 0x000fe20008410000 */
[----:B------:R-:W-:-:S02]  /*69a0*/  VIADD R191, R5, 0x79 ;  /* 0x0000007905bf7836 */ /* 0x000fc40000000000 */
[C---:B------:R-:W-:Y:S01]  /*69b0*/  FFMA.FTZ R4, R30.reuse, UR5, R0 ;  /* 0x000000051e047c23 */ /* 0x040fe20008010000 */
[----:B------:R-:W-:Y:S01]  /*69c0*/  FFMA.FTZ R30, R30, UR5, R164 ;  /* 0x000000051e1e7c23 */ /* 0x000fe200080100a4 */
[----:B------:R-:W-:Y:S01]  /*69d0*/  VIADDMNMX R164, R165, R28, UR22, PT ;  /* 0x00000016a5a47e46 */ /* 0x000fe2000b80011c */
[----:B------:R-:W-:Y:S01]  /*69e0*/  VIADD R0, R5, 0x8 ;  /* 0x0000000805007836 */ /* 0x000fe20000000000 */
[----:B------:R-:W-:Y:S01]  /*69f0*/  VIMNMX R165, R165, UR22, PT ;  /* 0x00000016a5a57c48 */ /* 0x000fe2000bfe0100 */
[C---:B------:R-:W-:Y:S01]  /*6a00*/  VIADD R28, R5.reuse, 0x9 ;  /* 0x00000009051c7836 */ /* 0x040fe20000000000 */
[CC--:B------:R-:W-:Y:S01]  /*6a10*/  ISETP.GE.AND P3, PT, R5.reuse, R164.reuse, PT ;  /* 0x000000a40500720c */ /* 0x0c0fe20003f66270 */
[----:B--2---:R-:W-:Y:S01]  /*6a20*/  VIADD R35, R5, 0x11 ;  /* 0x0000001105237836 */ /* 0x004fe20000000000 */
[CC--:B------:R-:W-:Y:S01]  /*6a30*/  ISETP.GE.AND P0, PT, R0.reuse, R165.reuse, PT ;  /* 0x000000a50000720c */ /* 0x0c0fe20003f06270 */
[----:B------:R-:W-:Y:S01]  /*6a40*/  MUFU.TANH R86, R20 ;  /* 0x0000001400567308 */ /* 0x000fe20000002400 */
[-C--:B------:R-:W-:Y:S01]  /*6a50*/  ISETP.GE.AND P5, PT, R0, R164.reuse, PT ;  /* 0x000000a40000720c */ /* 0x080fe20003fa6270 */
[----:B---3--:R-:W-:Y:S01]  /*6a60*/  FMUL.FTZ R32, R6, UR23 ;  /* 0x0000001706207c20 */ /* 0x008fe20008410000 */
[----:B------:R-:W-:Y:S01]  /*6a70*/  ISETP.GE.AND P6, PT, R31, R165, PT ;  /* 0x000000a51f00720c */ /* 0x000fe20003fc6270 */
[----:B------:R-:W-:Y:S01]  /*6a80*/  FMUL.FTZ R6, R87, UR23 ;  /* 0x0000001757067c20 */ /* 0x000fe20008410000 */
[----:B------:R-:W-:Y:S01]  /*6a90*/  ISETP.GE.AND P1, PT, R31, R164, PT ;  /* 0x000000a41f00720c */ /* 0x000fe20003f26270 */
[----:B------:R-:W-:Y:S01]  /*6aa0*/  VIADD R132, R5, 0xb1 ;  /* 0x000000b105847836 */ /* 0x000fe20000000000 */
[----:B------:R-:W-:Y:S01]  /*6ab0*/  I2FP.F32.S32 R0, R0 ;  /* 0x0000000000007245 */ /* 0x000fe20000201400 */
[----:B------:R1:W-:Y:S01]  /*6ac0*/  MUFU.TANH R87, R22 ;  /* 0x0000001600577308 */ /* 0x0003e20000002400 */
[----:B------:R-:W-:Y:S01]  /*6ad0*/  FSEL R21, R30, -INF , !P3 ;  /* 0xff8000001e157808 */ /* 0x000fe20005800000 */
[----:B------:R-:W-:Y:S01]  /*6ae0*/  FMUL.FTZ R105, R105, UR23 ;  /* 0x0000001769697c20 */ /* 0x000fe20008410000 */
[----:B------:R-:W-:Y:S01]  /*6af0*/  I2FP.F32.S32 R31, R31 ;  /* 0x0000001f001f7245 */ /* 0x000fe20000201400 */
[C---:B------:R-:W-:Y:S01]  /*6b00*/  FFMA.FTZ R23, R0.reuse, UR5, R168 ;  /* 0x0000000500177c23 */ /* 0x040fe200080100a8 */
[----:B------:R-:W-:Y:S01]  /*6b10*/  I2FP.F32.S32 R30, R28 ;  /* 0x0000001c001e7245 */ /* 0x000fe20000201400 */
[----:B------:R-:W-:Y:S01]  /*6b20*/  FFMA.FTZ R160, R0, UR5, R160 ;  /* 0x0000000500a07c23 */ /* 0x000fe200080100a0 */
[CC--:B------:R-:W-:Y:S01]  /*6b30*/  ISETP.GE.AND P2, PT, R28.reuse, R165.reuse, PT ;  /* 0x000000a51c00720c */ /* 0x0c0fe20003f46270 */
[C---:B------:R-:W-:Y:S01]  /*6b40*/  FFMA.FTZ R167, R31.reuse, UR5, R167 ;  /* 0x000000051fa77c23 */ /* 0x040fe200080100a7 */
[-C--:B------:R-:W-:Y:S01]  /*6b50*/  ISETP.GE.AND P3, PT, R28, R164.reuse, PT ;  /* 0x000000a41c00720c */ /* 0x080fe20003f66270 */
[----:B------:R-:W-:Y:S01]  /*6b60*/  FFMA.FTZ R28, R31, UR5, R2 ;  /* 0x000000051f1c7c23 */ /* 0x000fe20008010002 */
[C---:B------:R-:W-:Y:S01]  /*6b70*/  FFMA.FTZ R0, R30.reuse, UR5, R169 ;  /* 0x000000051e007c23 */ /* 0x040fe200080100a9 */
[----:B------:R-:W-:Y:S01]  /*6b80*/  FFMA.FTZ R140, R30, UR5, R140 ;  /* 0x000000051e8c7c23 */ /* 0x000fe2000801008c */
[----:B------:R-:W-:Y:S01]  /*6b90*/  VIADD R30, R5, 0x10 ;  /* 0x00000010051e7836 */ /* 0x000fe20000000000 */
[----:B------:R2:W-:Y:S01]  /*6ba0*/  MUFU.TANH R2, R26 ;  /* 0x0000001a00027308 */ /* 0x0005e20000002400 */
[----:B------:R-:W-:Y:S01]  /*6bb0*/  FSEL R28, R28, -INF , !P6 ;  /* 0xff8000001c1c7808 */ /* 0x000fe20007000000 */
[----:B------:R-:W-:Y:S01]  /*6bc0*/  FMUL.FTZ R107, R107, UR23 ;  /* 0x000000176b6b7c20 */ /* 0x000fe20008410000 */
[----:B-1----:R-:W-:Y:S01]  /*6bd0*/  FSEL R22, R167, -INF , !P1 ;  /* 0xff800000a7167808 */ /* 0x002fe20004800000 */
[----:B------:R-:W-:Y:S01]  /*6be0*/  FMUL.FTZ R101, R101, UR23 ;  /* 0x0000001765657c20 */ /* 0x000fe20008410000 */
[-C--:B------:R-:W-:Y:S01]  /*6bf0*/  ISETP.GE.AND P6, PT, R30, R165.reuse, PT ;  /* 0x000000a51e00720c */ /* 0x080fe20003fc6270 */
[----:B------:R-:W-:Y:S01]  /*6c00*/  FMUL.FTZ R100, R100, UR23 ;  /* 0x0000001764647c20 */ /* 0x000fe20008410000 */
[----:B------:R-:W-:Y:S01]  /*6c10*/  ISETP.GE.AND P1, PT, R30, R164, PT ;  /* 0x000000a41e00720c */ /* 0x000fe20003f26270 */
[----:B------:R1:W-:Y:S01]  /*6c20*/  MUFU.TANH R90, R25 ;  /* 0x00000019005a7308 */ /* 0x0003e20000002400 */
[----:B------:R-:W-:Y:S01]  /*6c30*/  FSEL R23, R23, -INF , !P0 ;  /* 0xff80000017177808 */ /* 0x000fe20004000000 */
[----:B------:R-:W-:Y:S01]  /*6c40*/  FMUL.FTZ R103, R103, UR23 ;  /* 0x0000001767677c20 */ /* 0x000fe20008410000 */
[----:B------:R-:W-:Y:S01]  /*6c50*/  FSEL R20, R160, -INF , !P5 ;  /* 0xff800000a0147808 */ /* 0x000fe20006800000 */
[----:B------:R-:W-:Y:S01]  /*6c60*/  FMUL.FTZ R102, R102, UR23 ;  /* 0x0000001766667c20 */ /* 0x000fe20008410000 */
[----:B------:R-:W-:Y:S01]  /*6c70*/  I2FP.F32.S32 R30, R30 ;  /* 0x0000001e001e7245 */ /* 0x000fe20000201400 */
[----:B------:R-:W-:Y:S01]  /*6c80*/  FMUL.FTZ R88, R88, UR23 ;  /* 0x0000001758587c20 */ /* 0x000fe20008410000 */
[C---:B------:R-:W-:Y:S01]  /*6c90*/  ISETP.GE.AND P0, PT, R35.reuse, R165, PT ;  /* 0x000000a52300720c */ /* 0x040fe20003f06270 */
[----:B------:R3:W-:Y:S01]  /*6ca0*/  MUFU.TANH R16, R29 ;  /* 0x0000001d00107308 */ /* 0x0007e20000002400 */
[-C--:B------:R-:W-:Y:S01]  /*6cb0*/  ISETP.GE.AND P5, PT, R35, R164.reuse, PT ;  /* 0x000000a42300720c */ /* 0x080fe20003fa6270 */
[----:B------:R-:W-:Y:S01]  /*6cc0*/  FFMA.FTZ R31, R30, UR5, R141 ;  /* 0x000000051e1f7c23 */ /* 0x000fe2000801008d */
[----:B------:R-:W-:Y:S01]  /*6cd0*/  FSEL R0, R0, -INF , !P2 ;  /* 0xff80000000007808 */ /* 0x000fe20005000000 */
[----:B------:R-:W-:Y:S01]  /*6ce0*/  FMUL.FTZ R89, R89, UR23 ;  /* 0x0000001759597c20 */ /* 0x000fe20008410000 */
[----:B--2---:R-:W-:Y:S01]  /*6cf0*/  FSEL R26, R140, -INF , !P3 ;  /* 0xff8000008c1a7808 */ /* 0x004fe20005800000 */
[----:B------:R-:W-:Y:S01]  /*6d00*/  FMUL.FTZ R85, R85, UR23 ;  /* 0x0000001755557c20 */ /* 0x000fe20008410000 */
[----:B------:R-:W-:Y:S01]  /*6d10*/  I2FP.F32.S32 R35, R35 ;  /* 0x0000002300237245 */ /* 0x000fe20000201400 */
[----:B------:R2:W-:Y:S01]  /*6d20*/  MUFU.TANH R49, R34 ;  /* 0x0000002200317308 */ /* 0x0005e20000002400 */
[C---:B------:R-:W-:Y:S01]  /*6d30*/  ISETP.GE.AND P2, PT, R41.reuse, R165, PT ;  /* 0x000000a52900720c */ /* 0x040fe20003f46270 */
[----:B-1----:R-:W-:Y:S01]  /*6d40*/  FFMA.FTZ R25, R30, UR5, R143 ;  /* 0x000000051e197c23 */ /* 0x002fe2000801008f */
[-C--:B------:R-:W-:Y:S01]  /*6d50*/  ISETP.GE.AND P3, PT, R41, R164.reuse, PT ;  /* 0x000000a42900720c */ /* 0x080fe20003f66270 */
[C---:B------:R-:W-:Y:S01]  /*6d60*/  FFMA.FTZ R30, R35.reuse, UR5, R142 ;  /* 0x00000005231e7c23 */ /* 0x040fe2000801008e */
[----:B------:R-:W-:Y:S01]  /*6d70*/  I2FP.F32.S32 R41, R41 ;  /* 0x0000002900297245 */ /* 0x000fe20000201400 */
[----:B------:R-:W-:Y:S01]  /*6d80*/  FFMA.FTZ R161, R35, UR5, R161 ;  /* 0x0000000523a17c23 */ /* 0x000fe200080100a1 */
[----:B------:R-:W-:Y:S01]  /*6d90*/  FSEL R31, R31, -INF , !P6 ;  /* 0xff8000001f1f7808 */ /* 0x000fe20007000000 */
[----:B------:R1:W-:Y:S01]  /*6da0*/  MUFU.TANH R131, R24 ;  /* 0x0000001800837308 */ /* 0x0003e20000002400 */
[----:B---3--:R-:W-:Y:S01]  /*6db0*/  FMUL.FTZ R29, R14, UR23 ;  /* 0x000000170e1d7c20 */ /* 0x008fe20008410000 */
[C---:B------:R-:W-:Y:S01]  /*6dc0*/  FFMA.FTZ R35, R41.reuse, UR5, R120 ;  /* 0x0000000529237c23 */ /* 0x040fe20008010078 */
[----:B------:R-:W-:Y:S01]  /*6dd0*/  FFMA.FTZ R136, R41, UR5, R136 ;  /* 0x0000000529887c23 */ /* 0x000fe20008010088 */
[----:B------:R-:W-:Y:S01]  /*6de0*/  FMUL.FTZ R14, R113, UR23 ;  /* 0x00000017710e7c20 */ /* 0x000fe20008410000 */
[C---:B------:R-:W-:Y:S01]  /*6df0*/  IADD3 R41, R5.reuse, 0x19, RZ ;  /* 0x0000001905297810 */ /* 0x040fe20007ffe0ff */
[----:B------:R-:W-:Y:S01]  /*6e00*/  VIADD R113, R5, 0x20 ;  /* 0x0000002005717836 */ /* 0x000fe20000000000 */
[----:B------:R-:W-:Y:S01]  /*6e10*/  FSEL R25, R25, -INF , !P1 ;  /* 0xff80000019197808 */ /* 0x000fe20004800000 */
[----:B------:R3:W-:Y:S01]  /*6e20*/  MUFU.TANH R120, R29 ;  /* 0x0000001d00787308 */ /* 0x0007e20000002400 */
[----:B------:R-:W-:Y:S01]  /*6e30*/  ISETP.GE.AND P6, PT, R41, R165, PT ;  /* 0x000000a52900720c */ /* 0x000fe20003fc6270 */
[----:B--2---:R-:W-:Y:S01]  /*6e40*/  FMUL.FTZ R34, R9, UR23 ;  /* 0x0000001709227c20 */ /* 0x004fe20008410000 */
[-C--:B------:R-:W-:Y:S01]  /*6e50*/  ISETP.GE.AND P1, PT, R41, R164.reuse, PT ;  /* 0x000000a42900720c */ /* 0x080fe20003f26270 */
[----:B------:R-:W-:Y:S01]  /*6e60*/  FMUL.FTZ R9, R91, UR23 ;  /* 0x000000175b097c20 */ /* 0x000fe20008410000 */
[----:B------:R-:W-:Y:S01]  /*6e70*/  I2FP.F32.S32 R41, R41 ;  /* 0x0000002900297245 */ /* 0x000fe20000201400 */
[----:B------:R-:W-:Y:S01]  /*6e80*/  FMUL.FTZ R84, R84, UR23 ;  /* 0x0000001754547c20 */ /* 0x000fe20008410000 */
[----:B------:R-:W-:Y:S01]  /*6e90*/  FSEL R30, R30, -INF , !P0 ;  /* 0xff8000001e1e7808 */ /* 0x000fe20004000000 */
[----:B------:R2:W-:Y:S01]  /*6ea0*/  MUFU.TANH R91, R19 ;  /* 0x00000013005b7308 */ /* 0x0005e20000002400 */
[----:B-1----:R-:W-:Y:S01]  /*6eb0*/  FSEL R24, R161, -INF , !P5 ;  /* 0xff800000a1187808 */ /* 0x002fe20006800000 */
[----:B------:R-:W-:Y:S01]  /*6ec0*/  FFMA.FTZ R137, R41, UR5, R137 ;  /* 0x0000000529897c23 */ /* 0x000fe20008010089 */
[----:B------:R-:W-:Y:S01]  /*6ed0*/  ISETP.GE.AND P0, PT, R113, R165, PT ;  /* 0x000000a57100720c */ /* 0x000fe20003f06270 */
[----:B------:R-:W-:Y:S01]  /*6ee0*/  VIADD R161, R5, 0x51 ;  /* 0x0000005105a17836 */ /* 0x000fe20000000000 */
[----:B------:R-:W-:Y:S01]  /*6ef0*/  ISETP.GE.AND P5, PT, R113, R164, PT ;  /* 0x000000a47100720c */ /* 0x000fe20003fa6270 */
[----:B------:R-:W-:Y:S01]  /*6f00*/  VIADD R167, R236, 0x7800 ;  /* 0x00007800eca77836 */ /* 0x000fe20000000000 */
[----:B------:R-:W-:Y:S01]  /*6f10*/  I2FP.F32.S32 R113, R113 ;  /* 0x0000007100717245 */ /* 0x000fe20000201400 */
[----:B------:R1:W-:Y:S01]  /*6f20*/  MUFU.TANH R47, R33 ;  /* 0x00000021002f7308 */ /* 0x0003e20000002400 */
[----:B---3--:R-:W-:Y:S01]  /*6f30*/  FSEL R29, R35, -INF , !P2 ;  /* 0xff800000231d7808 */ /* 0x008fe20005000000 */
[----:B------:R-:W-:Y:S01]  /*6f40*/  FFMA.FTZ R35, R41, UR5, R121 ;  /* 0x0000000529237c23 */ /* 0x000fe20008010079 */
[----:B------:R-:W-:Y:S01]  /*6f50*/  ISETP.GE.AND P2, PT, R112, R165, PT ;  /* 0x000000a57000720c */ /* 0x000fe20003f46270 */
[C---:B------:R-:W-:Y:S01]  /*6f60*/  FFMA.FTZ R41, R113.reuse, UR5, R122 ;  /* 0x0000000571297c23 */ /* 0x040fe2000801007a */
[----:B------:R-:W-:Y:S01]  /*6f70*/  FFMA.FTZ R113, R113, UR5, R124 ;  /* 0x0000000571717c23 */ /* 0x000fe2000801007c */
[----:B------:R-:W-:-:S02]  /*6f80*/  IADD3 R3, R206, R205, RZ ;  /* 0x000000cdce037210 */ /* 0x000fc40007ffe0ff */
[----:B------:R3:W-:Y:S01]  /*6f90*/  MUFU.TANH R122, R18 ;  /* 0x00000012007a7308 */ /* 0x0007e20000002400 */
[----:B--2---:R-:W-:Y:S02]  /*6fa0*/  FSEL R19, R136, -INF , !P3 ;  /* 0xff80000088137808 */ /* 0x004fe40005800000 */
[----:B------:R-:W-:Y:S02]  /*6fb0*/  ISETP.GE.AND P3, PT, R112, R164, PT ;  /* 0x000000a47000720c */ /* 0x000fe40003f66270 */
[----:B------:R-:W-:Y:S02]  /*6fc0*/  I2FP.F32.S32 R112, R112 ;  /* 0x0000007000707245 */ /* 0x000fe40000201400 */
[----:B------:R-:W-:Y:S01]  /*6fd0*/  FSEL R35, R35, -INF , !P6 ;  /* 0xff80000023237808 */ /* 0x000fe20007000000 */
[----:B------:R2:W-:Y:S01]  /*6fe0*/  MUFU.TANH R121, R34 ;  /* 0x0000002200797308 */ /* 0x0005e20000002400 */
[----:B-1----:R-:W-:Y:S01]  /*6ff0*/  FMUL.FTZ R33, R11, UR23 ;  /* 0x000000170b217c20 */ /* 0x002fe20008410000 */
[----:B------:R-:W-:Y:S01]  /*7000*/  FMUL.FTZ R11, R111, UR23 ;  /* 0x000000176f0b7c20 */ /* 0x000fe20008410000 */
[----:B------:R-:W-:-:S02]  /*7010*/  VIADD R111, R5, 0x28 ;  /* 0x00000028056f7836 */ /* 0x000fc40000000000 */
[C---:B------:R-:W-:Y:S01]  /*7020*/  FFMA.FTZ R42, R112.reuse, UR5, R123 ;  /* 0x00000005702a7c23 */ /* 0x040fe2000801007b */
[----:B------:R-:W-:Y:S01]  /*7030*/  FFMA.FTZ R112, R112, UR5, R125 ;  /* 0x0000000570707c23 */ /* 0x000fe2000801007d */
[----:B------:R-:W-:Y:S02]  /*7040*/  FSEL R113, R113, -INF , !P5 ;  /* 0xff80000071717808 */ /* 0x000fe40006800000 */
[----:B------:R-:W-:Y:S01]  /*7050*/  ISETP.GE.AND P6, PT, R111, R165, PT ;  /* 0x000000a56f00720c */ /* 0x000fe20003fc6270 */
[----:B------:R1:W-:Y:S01]  /*7060*/  MUFU.TANH R123, R33 ;  /* 0x00000021007b7308 */ /* 0x0003e20000002400 */
[----:B---3--:R-:W-:Y:S02]  /*7070*/  FSEL R18, R137, -INF , !P1 ;  /* 0xff80000089127808 */ /* 0x008fe40004800000 */
[----:B------:R-:W-:Y:S02]  /*7080*/  ISETP.GE.AND P1, PT, R111, R164, PT ;  /* 0x000000a46f00720c */ /* 0x000fe40003f26270 */
[----:B------:R-:W-:-:S02]  /*7090*/  I2FP.F32.S32 R111, R111 ;  /* 0x0000006f006f7245 */ /* 0x000fc40000201400 */
[-C--:B------:R-:W-:Y:S01]  /*70a0*/  ISETP.GE.AND P5, PT, R43, R164.reuse, PT ;  /* 0x000000a42b00720c */ /* 0x080fe20003fa6270 */
[----:B------:R3:W-:Y:S01]  /*70b0*/  MUFU.TANH R124, R36 ;  /* 0x00000024007c7308 */ /* 0x0007e20000002400 */
[----:B--2---:R-:W-:Y:S02]  /*70c0*/  FSEL R34, R41, -INF , !P0 ;  /* 0xff80000029227808 */ /* 0x004fe40004000000 */
[----:B------:R-:W-:Y:S02]  /*70d0*/  I2FP.F32.S32 R41, R43 ;  /* 0x0000002b00297245 */ /* 0x000fe40000201400 */
[-C--:B------:R-:W-:Y:S01]  /*70e0*/  ISETP.GE.AND P0, PT, R43, R165.reuse, PT ;  /* 0x000000a52b00720c */ /* 0x080fe20003f06270 */
[C---:B------:R-:W-:Y:S01]  /*70f0*/  FFMA.FTZ R43, R111.reuse, UR5, R126 ;  /* 0x000000056f2b7c23 */ /* 0x040fe2000801007e */
[----:B------:R-:W-:Y:S01]  /*7100*/  FSEL R112, R112, -INF , !P3 ;  /* 0xff80000070707808 */ /* 0x000fe20005800000 */
[----:B------:R-:W-:Y:S01]  /*7110*/  FFMA.FTZ R111, R111, UR5, R128 ;  /* 0x000000056f6f7c23 */ /* 0x000fe20008010080 */
[----:B-1----:R-:W-:Y:S01]  /*7120*/  FSEL R33, R42, -INF , !P2 ;  /* 0xff8000002a217808 */ /* 0x002fe20005000000 */
[----:B------:R-:W-:Y:S01]  /*7130*/  FFMA.FTZ R42, R41, UR5, R127 ;  /* 0x00000005292a7c23 */ /* 0x000fe2000801007f */
[----:B------:R-:W-:Y:S01]  /*7140*/  ISETP.GE.AND P2, PT, R135, R165, PT ;  /* 0x000000a58700720c */ /* 0x000fe20003f46270 */
[----:B------:R-:W-:Y:S01]  /*7150*/  FFMA.FTZ R129, R41, UR5, R129 ;  /* 0x0000000529817c23 */ /* 0x000fe20008010081 */
[----:B------:R-:W-:Y:S01]  /*7160*/  ISETP.GE.AND P3, PT, R135, R164, PT ;  /* 0x000000a48700720c */ /* 0x000fe20003f66270 */
[C---:B------:R-:W-:Y:S01]  /*7170*/  VIADD R41, R5.reuse, 0x31 ;  /* 0x0000003105297836 */ /* 0x040fe20000000000 */
[----:B------:R-:W-:Y:S01]  /*7180*/  I2FP.F32.S32 R135, R135 ;  /* 0x0000008700877245 */ /* 0x000fe20000201400 */
[----:B------:R1:W-:Y:S01]  /*7190*/  MUFU.TANH R126, R32 ;  /* 0x00000020007e7308 */ /* 0x0003e20000002400 */
[----:B---3--:R-:W-:Y:S01]  /*71a0*/  VIADD R36, R5, 0x38 ;  /* 0x0000003805247836 */ /* 0x008fe20000000000 */
[----:B------:R-:W-:-:S02]  /*71b0*/  FSEL R43, R43, -INF , !P6 ;  /* 0xff8000002b2b7808 */ /* 0x000fc40007000000 */
[----:B------:R-:W-:Y:S01]  /*71c0*/  FFMA.FTZ R130, R135, UR5, R130 ;  /* 0x0000000587827c23 */ /* 0x000fe20008010082 */
[----:B------:R-:W-:Y:S01]  /*71d0*/  FSEL R111, R111, -INF , !P1 ;  /* 0xff8000006f6f7808 */ /* 0x000fe20004800000 */
[----:B------:R-:W-:Y:S01]  /*71e0*/  FFMA.FTZ R135, R135, UR5, R77 ;  /* 0x0000000587877c23 */ /* 0x000fe2000801004d */
[C---:B------:R-:W-:Y:S01]  /*71f0*/  ISETP.GE.AND P6, PT, R41.reuse, R165, PT ;  /* 0x000000a52900720c */ /* 0x040fe20003fc6270 */
[----:B------:R2:W-:Y:S01]  /*7200*/  MUFU.TANH R77, R40 ;  /* 0x00000028004d7308 */ /* 0x0005e20000002400 */
[----:B------:R-:W-:Y:S02]  /*7210*/  ISETP.GE.AND P1, PT, R41, R164, PT ;  /* 0x000000a42900720c */ /* 0x000fe40003f26270 */
[----:B------:R-:W-:Y:S02]  /*7220*/  FSEL R42, R42, -INF , !P0 ;  /* 0xff8000002a2a7808 */ /* 0x000fe40004000000 */
[----:B------:R-:W-:Y:S02]  /*7230*/  FSEL R202, R129, -INF , !P5 ;  /* 0xff80000081ca7808 */ /* 0x000fe40006800000 */
[----:B------:R-:W-:Y:S01]  /*7240*/  I2FP.F32.S32 R41, R41 ;  /* 0x0000002900297245 */ /* 0x000fe20000201400 */
[----:B------:R3:W-:Y:S01]  /*7250*/  MUFU.TANH R125, R27 ;  /* 0x0000001b007d7308 */ /* 0x0007e20000002400 */
[----:B------:R-:W-:-:S02]  /*7260*/  ISETP.GE.AND P0, PT, R36, R165, PT ;  /* 0x000000a52400720c */ /* 0x000fc40003f06270 */
[----:B------:R-:W-:Y:S01]  /*7270*/  ISETP.GE.AND P5, PT, R36, R164, PT ;  /* 0x000000a42400720c */ /* 0x000fe20003fa6270 */
[C---:B------:R-:W-:Y:S01]  /*7280*/  FFMA.FTZ R46, R41.reuse, UR5, R76 ;  /* 0x00000005292e7c23 */ /* 0x040fe2000801004c */
[----:B------:R-:W-:Y:S01]  /*7290*/  I2FP.F32.S32 R36, R36 ;  /* 0x0000002400247245 */ /* 0x000fe20000201400 */
[----:B------:R-:W-:Y:S01]  /*72a0*/  FFMA.FTZ R78, R41, UR5, R78 ;  /* 0x00000005294e7c23 */ /* 0x000fe2000801004e */
[----:B-1----:R-:W-:Y:S01]  /*72b0*/  I2FP.F32.S32 R32, R45 ;  /* 0x0000002d00207245 */ /* 0x002fe20000201400 */
[----:B------:R-:W1:Y:S01]  /*72c0*/  MUFU.TANH R37, R37 ;  /* 0x0000002500257308 */ /* 0x000e620000002400 */
[----:B--2---:R-:W-:Y:S01]  /*72d0*/  FSEL R40, R130, -INF , !P2 ;  /* 0xff80000082287808 */ /* 0x004fe20005000000 */
[----:B------:R-:W-:Y:S01]  /*72e0*/  FFMA.FTZ R73, R36, UR5, R73 ;  /* 0x0000000524497c23 */ /* 0x000fe20008010049 */
[----:B------:R-:W-:Y:S01]  /*72f0*/  FSEL R135, R135, -INF , !P3 ;  /* 0xff80000087877808 */ /* 0x000fe20005800000 */
[C---:B------:R-:W-:Y:S01]  /*7300*/  FFMA.FTZ R41, R32.reuse, UR5, R72 ;  /* 0x0000000520297c23 */ /* 0x040fe20008010048 */
[CC--:B------:R-:W-:Y:S01]  /*7310*/  ISETP.GE.AND P2, PT, R45.reuse, R165.reuse, PT ;  /* 0x000000a52d00720c */ /* 0x0c0fe20003f46270 */
[----:B------:R-:W-:Y:S01]  /*7320*/  FFMA.FTZ R74, R32, UR5, R74 ;  /* 0x00000005204a7c23 */ /* 0x000fe2000801004a */
[----:B------:R-:W-:Y:S01]  /*7330*/  ISETP.GE.AND P3, PT, R45, R164, PT ;  /* 0x000000a42d00720c */ /* 0x000fe20003f66270 */
[----:B------:R-:W-:Y:S01]  /*7340*/  FFMA.FTZ R45, R36, UR5, R79 ;  /* 0x00000005242d7c23 */ /* 0x000fe2000801004f */
[C---:B---3--:R-:W-:Y:S01]  /*7350*/  VIADD R27, R5.reuse, 0x40 ;  /* 0x00000040051b7836 */ /* 0x048fe20000000000 */
[C---:B------:R-:W-:Y:S01]  /*7360*/  IADD3 R36, R5.reuse, 0x41, RZ ;  /* 0x0000004105247810 */ /* 0x040fe20007ffe0ff */
[----:B------:R-:W2:Y:S01]  /*7370*/  MUFU.TANH R39, R39 ;  /* 0x0000002700277308 */ /* 0x000ea20000002400 */
[----:B------:R-:W-:Y:S01]  /*7380*/  FSEL R46, R46, -INF , !P6 ;  /* 0xff8000002e2e7808 */ /* 0x000fe20007000000 */
[C---:B------:R-:W-:Y:S01]  /*7390*/  VIADD R79, R5.reuse, 0xc0 ;  /* 0x000000c0054f7836 */ /* 0x040fe20000000000 */
[----:B------:R-:W-:Y:S01]  /*73a0*/  FSEL R136, R78, -INF , !P1 ;  /* 0xff8000004e887808 */ /* 0x000fe20004800000 */
[----:B------:R-:W-:Y:S01]  /*73b0*/  VIADD R78, R5, 0xc1 ;  /* 0x000000c1054e7836 */ /* 0x000fe20000000000 */
[----:B------:R-:W-:-:S02]  /*73c0*/  ISETP.GE.AND P6, PT, R27, R165, PT ;  /* 0x000000a51b00720c */ /* 0x000fc40003fc6270 */
[-C--:B------:R-:W-:Y:S01]  /*73d0*/  ISETP.GE.AND P1, PT, R27, R164.reuse, PT ;  /* 0x000000a41b00720c */ /* 0x080fe20003f26270 */
[----:B------:R-:W3:Y:S01]  /*73e0*/  MUFU.TANH R38, R38 ;  /* 0x0000002600267308 */ /* 0x000ee20000002400 */
[----:B------:R-:W-:Y:S02]  /*73f0*/  FSEL R45, R45, -INF , !P0 ;  /* 0xff8000002d2d7808 */ /* 0x000fe40004000000 */
[----:B------:R-:W-:Y:S02]  /*7400*/  FSEL R138, R73, -INF , !P5 ;  /* 0xff800000498a7808 */ /* 0x000fe40006800000 */
[----:B------:R-:W-:Y:S02]  /*7410*/  I2FP.F32.S32 R27, R27 ;  /* 0x0000001b001b7245 */ /* 0x000fe40000201400 */
[CC--:B------:R-:W-:Y:S01]  /*7420*/  ISETP.GE.AND P0, PT, R36.reuse, R165.reuse, PT ;  /* 0x000000a52400720c */ /* 0x0c0fe20003f06270 */
[----:B------:R-:W4:Y:S01]  /*7430*/  MUFU.TANH R52, R52 ;  /* 0x0000003400347308 */ /* 0x000f220000002400 */
[----:B------:R-:W-:Y:S01]  /*7440*/  ISETP.GE.AND P5, PT, R36, R164, PT ;  /* 0x000000a42400720c */ /* 0x000fe20003fa6270 */
[----:B------:R-:W-:Y:S01]  /*7450*/  FFMA.FTZ R32, R27, UR5, R75 ;  /* 0x000000051b207c23 */ /* 0x000fe2000801004b */
[----:B------:R-:W-:Y:S01]  /*7460*/  FSEL R41, R41, -INF , !P2 ;  /* 0xff80000029297808 */ /* 0x000fe20005000000 */
[----:B------:R-:W-:Y:S01]  /*7470*/  FFMA.FTZ R69, R27, UR5, R69 ;  /* 0x000000051b457c23 */ /* 0x000fe20008010045 */
[----:B------:R-:W-:Y:S01]  /*7480*/  FSEL R140, R74, -INF , !P3 ;  /* 0xff8000004a8c7808 */ /* 0x000fe20005800000 */
[----:B------:R-:W-:Y:S01]  /*7490*/  VIADD R75, R5, 0xd0 ;  /* 0x000000d0054b7836 */ /* 0x000fe20000000000 */
[----:B------:R-:W-:Y:S01]  /*74a0*/  I2FP.F32.S32 R36, R36 ;  /* 0x0000002400247245 */ /* 0x000fe20000201400 */
[----:B------:R-:W4:Y:S01]  /*74b0*/  MUFU.TANH R58, R58 ;  /* 0x0000003a003a7308 */ /* 0x000f220000002400 */
[----:B------:R-:W-:-:S02]  /*74c0*/  ISETP.GE.AND P2, PT, R149, R165, PT ;  /* 0x000000a59500720c */ /* 0x000fc40003f46270 */
[----:B------:R-:W-:Y:S01]  /*74d0*/  ISETP.GE.AND P3, PT, R149, R164, PT ;  /* 0x000000a49500720c */ /* 0x000fe20003f66270 */
[C---:B------:R-:W-:Y:S01]  /*74e0*/  FFMA.FTZ R27, R36.reuse, UR5, R68 ;  /* 0x00000005241b7c23 */ /* 0x040fe20008010044 */
[----:B------:R-:W-:Y:S01]  /*74f0*/  I2FP.F32.S32 R149, R149 ;  /* 0x0000009500957245 */ /* 0x000fe20000201400 */
[----:B------:R-:W-:Y:S01]  /*7500*/  FFMA.FTZ R70, R36, UR5, R70 ;  /* 0x0000000524467c23 */ /* 0x000fe20008010046 */
[----:B------:R-:W-:Y:S01]  /*7510*/  FSEL R146, R69, -INF , !P1 ;  /* 0xff80000045927808 */ /* 0x000fe20004800000 */
[----:B------:R4:W-:Y:S01]  /*7520*/  MUFU.TANH R68, R159 ;  /* 0x0000009f00447308 */ /* 0x0009e20000002400 */
[----:B------:R-:W-:Y:S01]  /*7530*/  I2FP.F32.S32 R69, R48 ;  /* 0x0000003000457245 */ /* 0x000fe20000201400 */
[C---:B------:R-:W-:Y:S01]  /*7540*/  FFMA.FTZ R36, R149.reuse, UR5, R60 ;  /* 0x0000000595247c23 */ /* 0x040fe2000801003c */
[----:B------:R-:W-:Y:S01]  /*7550*/  FFMA.FTZ R149, R149, UR5, R62 ;  /* 0x0000000595957c23 */ /* 0x000fe2000801003e */
[----:B------:R-:W-:Y:S01]  /*7560*/  VIADD R62, R5, 0x50 ;  /* 0x00000050053e7836 */ /* 0x000fe20000000000 */
[----:B------:R-:W-:Y:S01]  /*7570*/  FSEL R27, R27, -INF , !P0 ;  /* 0xff8000001b1b7808 */ /* 0x000fe20004000000 */
[----:B------:R-:W-:Y:S01]  /*7580*/  FFMA.FTZ R63, R69, UR5, R63 ;  /* 0x00000005453f7c23 */ /* 0x000fe2000801003f */
[----:B------:R-:W-:Y:S01]  /*7590*/  FSEL R36, R36, -INF , !P2 ;  /* 0xff80000024247808 */ /* 0x000fe20005000000 */
[----:B------:R-:W4:Y:S01]  /*75a0*/  MUFU.TANH R57, R57 ;  /* 0x0000003900397308 */ /* 0x000f220000002400 */
[----:B------:R-:W-:-:S02]  /*75b0*/  FSEL R149, R149, -INF , !P3 ;  /* 0xff80000095957808 */ /* 0x000fc40005800000 */
[C---:B------:R-:W-:Y:S02]  /*75c0*/  ISETP.GE.AND P2, PT, R161.reuse, R165, PT ;  /* 0x000000a5a100720c */ /* 0x040fe40003f46270 */
[-C--:B------:R-:W-:Y:S02]  /*75d0*/  ISETP.GE.AND P3, PT, R161, R164.reuse, PT ;  /* 0x000000a4a100720c */ /* 0x080fe40003f66270 */
[----:B------:R-:W-:Y:S01]  /*75e0*/  I2FP.F32.S32 R161, R161 ;  /* 0x000000a100a17245 */ /* 0x000fe20000201400 */
[----:B------:R-:W4:Y:S01]  /*75f0*/  MUFU.TANH R59, R59 ;  /* 0x0000003b003b7308 */ /* 0x000f220000002400 */
[----:B------:R-:W-:Y:S01]  /*7600*/  FSEL R148, R70, -INF , !P5 ;  /* 0xff80000046947808 */ /* 0x000fe20006800000 */
[----:B------:R-:W-:Y:S01]  /*7610*/  VIADD R70, R5, 0xe1 ;  /* 0x000000e105467836 */ /* 0x000fe20000000000 */
[CC--:B------:R-:W-:Y:S01]  /*7620*/  ISETP.GE.AND P0, PT, R62.reuse, R165.reuse, PT ;  /* 0x000000a53e00720c */ /* 0x0c0fe20003f06270 */
[C---:B-1----:R-:W-:Y:S01]  /*7630*/  FFMA.FTZ R127, R161.reuse, UR5, R37 ;  /* 0x00000005a17f7c23 */ /* 0x042fe20008010025 */
[----:B------:R-:W-:Y:S01]  /*7640*/  ISETP.GE.AND P5, PT, R62, R164, PT ;  /* 0x000000a43e00720c */ /* 0x000fe20003fa6270 */
[----:B--2---:R-:W-:Y:S01]  /*7650*/  FFMA.FTZ R161, R161, UR5, R39 ;  /* 0x00000005a1a17c23 */ /* 0x004fe20008010027 */
[----:B------:R-:W-:Y:S01]  /*7660*/  I2FP.F32.S32 R62, R62 ;  /* 0x0000003e003e7245 */ /* 0x000fe20000201400 */
[C---:B------:R-:W-:Y:S01]  /*7670*/  VIADD R39, R5.reuse, 0x58 ;  /* 0x0000005805277836 */ /* 0x040fe20000000000 */
[----:B------:R-:W-:Y:S01]  /*7680*/  FSEL R32, R32, -INF , !P6 ;  /* 0xff80000020207808 */ /* 0x000fe20007000000 */
[----:B------:R-:W-:Y:S01]  /*7690*/  VIADD R37, R5, 0x60 ;  /* 0x0000006005257836 */ /* 0x000fe20000000000 */
[----:B------:R-:W-:Y:S01]  /*76a0*/  ISETP.GE.AND P6, PT, R48, R165, PT ;  /* 0x000000a53000720c */ /* 0x000fe20003fc6270 */
[----:B---3--:R-:W-:Y:S01]  /*76b0*/  FFMA.FTZ R38, R62, UR5, R38 ;  /* 0x000000053e267c23 */ /* 0x008fe20008010026 */
[----:B------:R-:W-:Y:S01]  /*76c0*/  ISETP.GE.AND P1, PT, R48, R164, PT ;  /* 0x000000a43000720c */ /* 0x000fe20003f26270 */
[----:B------:R-:W-:Y:S01]  /*76d0*/  FFMA.FTZ R48, R69, UR5, R61 ;  /* 0x0000000545307c23 */ /* 0x000fe2000801003d */
[----:B------:R-:W-:Y:S01]  /*76e0*/  VIADD R61, R5, 0x59 ;  /* 0x00000059053d7836 */ /* 0x000fe20000000000 */
[----:B------:R-:W-:Y:S01]  /*76f0*/  FSEL R127, R127, -INF , !P2 ;  /* 0xff8000007f7f7808 */ /* 0x000fe20005000000 */
[----:B------:R-:W-:Y:S01]  /*7700*/  FFMA.FTZ R56, R62, UR5, R56 ;  /* 0x000000053e387c23 */ /* 0x000fe20008010038 */
[----:B------:R-:W-:Y:S01]  /*7710*/  FSEL R151, R63, -INF , !P1 ;  /* 0xff8000003f977808 */ /* 0x000fe20004800000 */
[----:B------:R-:W1:Y:S01]  /*7720*/  MUFU.TANH R80, R80 ;  /* 0x0000005000507308 */ /* 0x000e620000002400 */
[----:B------:R-:W-:-:S02]  /*7730*/  FSEL R48, R48, -INF , !P6 ;  /* 0xff80000030307808 */ /* 0x000fc40007000000 */
[C---:B------:R-:W-:Y:S02]  /*7740*/  ISETP.GE.AND P6, PT, R39.reuse, R165, PT ;  /* 0x000000a52700720c */ /* 0x040fe40003fc6270 */
[-C--:B------:R-:W-:Y:S02]  /*7750*/  ISETP.GE.AND P1, PT, R39, R164.reuse, PT ;  /* 0x000000a42700720c */ /* 0x080fe40003f26270 */
[----:B------:R-:W-:Y:S01]  /*7760*/  FSEL R161, R161, -INF , !P3 ;  /* 0xff800000a1a17808 */ /* 0x000fe20005800000 */
[----:B------:R-:W2:Y:S01]  /*7770*/  MUFU.TANH R71, R71 ;  /* 0x0000004700477308 */ /* 0x000ea20000002400 */
[----:B------:R-:W-:Y:S02]  /*7780*/  I2FP.F32.S32 R39, R39 ;  /* 0x0000002700277245 */ /* 0x000fe40000201400 */
[----:B----4-:R-:W-:Y:S02]  /*7790*/  FSEL R159, R38, -INF , !P5 ;  /* 0xff800000269f7808 */ /* 0x010fe40006800000 */
[----:B------:R-:W-:Y:S01]  /*77a0*/  ISETP.GE.AND P2, PT, R37, R165, PT ;  /* 0x000000a52500720c */ /* 0x000fe20003f46270 */
[----:B------:R-:W-:Y:S01]  /*77b0*/  FFMA.FTZ R44, R39, UR5, R44 ;  /* 0x00000005272c7c23 */ /* 0x000fe2000801002c */
[----:B------:R-:W-:Y:S01]  /*77c0*/  ISETP.GE.AND P3, PT, R37, R164, PT ;  /* 0x000000a42500720c */ /* 0x000fe20003f66270 */
[----:B------:R-:W-:Y:S01]  /*77d0*/  FFMA.FTZ R49, R39, UR5, R49 ;  /* 0x0000000527317c23 */ /* 0x000fe20008010031 */
[----:B------:R-:W-:Y:S01]  /*77e0*/  I2FP.F32.S32 R38, R61 ;  /* 0x0000003d00267245 */ /* 0x000fe20000201400 */
[----:B------:R3:W-:Y:S01]  /*77f0*/  MUFU.TANH R60, R152 ;  /* 0x00000098003c7308 */ /* 0x0007e20000002400 */
[----:B------:R-:W-:-:S02]  /*7800*/  I2FP.F32.S32 R37, R37 ;  /* 0x0000002500257245 */ /* 0x000fc40000201400 */
[----:B------:R-:W-:Y:S01]  /*7810*/  FSEL R56, R56, -INF , !P0 ;  /* 0xff80000038387808 */ /* 0x000fe20004000000 */
[C---:B------:R-:W-:Y:S01]  /*7820*/  FFMA.FTZ R47, R38.reuse, UR5, R47 ;  /* 0x00000005262f7c23 */ /* 0x040fe2000801002f */
[----:B------:R-:W-:Y:S01]  /*7830*/  FFMA.FTZ R50, R38, UR5, R50 ;  /* 0x0000000526327c23 */ /* 0x000fe20008010032 */
[----:B------:R-:W-:Y:S01]  /*7840*/  FFMA.FTZ R12, R37, UR5, R12 ;  /* 0x00000005250c7c23 */ /* 0x000fe2000801000c */
[----:B------:R-:W-:Y:S01]  /*7850*/  ISETP.GE.AND P0, PT, R61, R165, PT ;  /* 0x000000a53d00720c */ /* 0x000fe20003f06270 */
[----:B------:R-:W-:Y:S01]  /*7860*/  FFMA.FTZ R51, R37, UR5, R51 ;  /* 0x0000000525337c23 */ /* 0x000fe20008010033 */
[----:B------:R-:W-:Y:S01]  /*7870*/  ISETP.GE.AND P5, PT, R61, R164, PT ;  /* 0x000000a43d00720c */ /* 0x000fe20003fa6270 */
[C---:B------:R-:W-:Y:S01]  /*7880*/  VIADD R38, R5.reuse, 0x69 ;  /* 0x0000006905267836 */ /* 0x040fe20000000000 */
[----:B------:R-:W-:Y:S01]  /*7890*/  IADD3 R37, R5, 0x68, RZ ;  /* 0x0000006805257810 */ /* 0x000fe20007ffe0ff */
[----:B------:R-:W-:Y:S01]  /*78a0*/  MUFU.TANH R72, R156 ;  /* 0x0000009c00487308 */ /* 0x000fe20000002400 */
[----:B------:R-:W-:-:S02]  /*78b0*/  FSEL R133, R44, -INF , !P6 ;  /* 0xff8000002c857808 */ /* 0x000fc40007000000 */
[----:B------:R-:W-:Y:S02]  /*78c0*/  FSEL R162, R49, -INF , !P1 ;  /* 0xff80000031a27808 */ /* 0x000fe40004800000 */
[C---:B------:R-:W-:Y:S02]  /*78d0*/  ISETP.GE.AND P6, PT, R178.reuse, R165, PT ;  /* 0x000000a5b200720c */ /* 0x040fe40003fc6270 */
[----:B------:R-:W-:Y:S01]  /*78e0*/  ISETP.GE.AND P1, PT, R178, R164, PT ;  /* 0x000000a4b200720c */ /* 0x000fe20003f26270 */
[----:B------:R-:W-:Y:S01]  /*78f0*/  MUFU.TANH R73, R158 ;  /* 0x0000009e00497308 */ /* 0x000fe20000002400 */
[----:B------:R-:W-:Y:S02]  /*7900*/  FSEL R134, R47, -INF , !P0 ;  /* 0xff8000002f867808 */ /* 0x000fe40004000000 */
[----:B------:R-:W-:Y:S02]  /*7910*/  FSEL R168, R50, -INF , !P5 ;  /* 0xff80000032a87808 */ /* 0x000fe40006800000 */
[----:B------:R-:W-:-:S02]  /*7920*/  FSEL R176, R12, -INF , !P3 ;  /* 0xff8000000cb07808 */ /* 0x000fc40005800000 */
[----:B------:R-:W-:Y:S01]  /*7930*/  I2FP.F32.S32 R178, R178 ;  /* 0x000000b200b27245 */ /* 0x000fe20000201400 */
[----:B------:R-:W4:Y:S01]  /*7940*/  MUFU.TANH R157, R157 ;  /* 0x0000009d009d7308 */ /* 0x000f220000002400 */
[C---:B------:R-:W-:Y:S02]  /*7950*/  ISETP.GE.AND P0, PT, R37.reuse, R165, PT ;  /* 0x000000a52500720c */ /* 0x040fe40003f06270 */
[----:B------:R-:W-:Y:S01]  /*7960*/  ISETP.GE.AND P5, PT, R37, R164, PT ;  /* 0x000000a42500720c */ /* 0x000fe20003fa6270 */
[C---:B------:R-:W-:Y:S01]  /*7970*/  FFMA.FTZ R16, R178.reuse, UR5, R16 ;  /* 0x00000005b2107c23 */ /* 0x040fe20008010010 */
[----:B------:R-:W-:Y:S01]  /*7980*/  I2FP.F32.S32 R12, R38 ;  /* 0x00000026000c7245 */ /* 0x000fe20000201400 */
[----:B------:R-:W-:Y:S01]  /*7990*/  FFMA.FTZ R178, R178, UR5, R10 ;  /* 0x00000005b2b27c23 */ /* 0x000fe2000801000a */
[----:B------:R-:W-:Y:S01]  /*79a0*/  I2FP.F32.S32 R37, R37 ;  /* 0x0000002500257245 */ /* 0x000fe20000201400 */
[----:B------:R1:W-:Y:S01]  /*79b0*/  MUFU.TANH R10, R145 ;  /* 0x00000091000a7308 */ /* 0x0003e20000002400 */
[----:B------:R-:W-:Y:S01]  /*79c0*/  FSEL R142, R51, -INF , !P2 ;  /* 0xff800000338e7808 */ /* 0x000fe20005000000 */
[----:B------:R-:W-:Y:S01]  /*79d0*/  FFMA.FTZ R52, R12, UR5, R52 ;  /* 0x000000050c347c23 */ /* 0x000fe20008010034 */
[----:B------:R-:W-:Y:S01]  /*79e0*/  ISETP.GE.AND P2, PT, R38, R165, PT ;  /* 0x000000a52600720c */ /* 0x000fe20003f46270 */
[----:B------:R-:W-:Y:S01]  /*79f0*/  FFMA.FTZ R58, R12, UR5, R58 ;  /* 0x000000050c3a7c23 */ /* 0x000fe2000801003a */
[----:B------:R-:W-:Y:S01]  /*7a00*/  ISETP.GE.AND P3, PT, R38, R164, PT ;  /* 0x000000a42600720c */ /* 0x000fe20003f66270 */
[C---:B------:R-:W-:Y:S01]  /*7a10*/  FFMA.FTZ R13, R37.reuse, UR5, R13 ;  /* 0x00000005250d7c23 */ /* 0x040fe2000801000d */
[----:B------:R-:W-:Y:S01]  /*7a20*/  FFMA.FTZ R57, R37, UR5, R57 ;  /* 0x0000000525397c23 */ /* 0x000fe20008010039 */
[C---:B------:R-:W-:Y:S01]  /*7a30*/  VIADD R38, R5.reuse, 0x70 ;  /* 0x0000007005267836 */ /* 0x040fe20000000000 */
[----:B------:R-:W-:Y:S01]  /*7a40*/  FSEL R143, R16, -INF , !P6 ;  /* 0xff800000108f7808 */ /* 0x000fe20007000000 */
[C---:B------:R-:W-:Y:S01]  /*7a50*/  VIADD R12, R5.reuse, 0x78 ;  /* 0x00000078050c7836 */ /* 0x040fe20000000000 */
[----:B---3--:R-:W-:Y:S01]  /*7a60*/  FSEL R152, R52, -INF , !P2 ;  /* 0xff80000034987808 */ /* 0x008fe20005000000 */
[----:B------:R-:W-:Y:S01]  /*7a70*/  VIADD R37, R5, 0x71 ;  /* 0x0000007105257836 */ /* 0x000fe20000000000 */
[----:B------:R-:W-:Y:S01]  /*7a80*/  FSEL R180, R58, -INF , !P3 ;  /* 0xff8000003ab47808 */ /* 0x000fe20005800000 */
[----:B------:R-:W-:Y:S01]  /*7a90*/  MUFU.TANH R153, R153 ;  /* 0x0000009900997308 */ /* 0x000fe20000002400 */
[----:B------:R-:W-:-:S02]  /*7aa0*/  I2FP.F32.S32 R16, R38 ;  /* 0x0000002600107245 */ /* 0x000fc40000201400 */
[----:B-1----:R-:W-:Y:S02]  /*7ab0*/  FSEL R145, R13, -INF , !P0 ;  /* 0xff8000000d917808 */ /* 0x002fe40004000000 */
[----:B------:R-:W-:Y:S01]  /*7ac0*/  ISETP.GE.AND P2, PT, R12, R165, PT ;  /* 0x000000a50c00720c */ /* 0x000fe20003f46270 */
[----:B------:R-:W-:Y:S01]  /*7ad0*/  FFMA.FTZ R59, R16, UR5, R59 ;  /* 0x00000005103b7c23 */ /* 0x000fe2000801003b */
[----:B------:R-:W-:Y:S01]  /*7ae0*/  ISETP.GE.AND P3, PT, R12, R164, PT ;  /* 0x000000a40c00720c */ /* 0x000fe20003f66270 */
[----:B------:R-:W-:Y:S01]  /*7af0*/  FFMA.FTZ R80, R16, UR5, R80 ;  /* 0x0000000510507c23 */ /* 0x000fe20008010050 */
[----:B------:R-:W-:Y:S01]  /*7b00*/  I2FP.F32.S32 R13, R37 ;  /* 0x00000025000d7245 */ /* 0x000fe20000201400 */
[----:B------:R-:W1:Y:S01]  /*7b10*/  MUFU.TANH R154, R154 ;  /* 0x0000009a009a7308 */ /* 0x000e620000002400 */
[----:B------:R-:W-:Y:S02]  /*7b20*/  I2FP.F32.S32 R12, R12 ;  /* 0x0000000c000c7245 */ /* 0x000fe40000201400 */
[----:B------:R-:W-:Y:S01]  /*7b30*/  FSEL R178, R178, -INF , !P1 ;  /* 0xff800000b2b27808 */ /* 0x000fe20004800000 */
[C---:B--2---:R-:W-:Y:S01]  /*7b40*/  FFMA.FTZ R71, R13.reuse, UR5, R71 ;  /* 0x000000050d477c23 */ /* 0x044fe20008010047 */
[CC--:B------:R-:W-:Y:S01]  /*7b50*/  ISETP.GE.AND P6, PT, R38.reuse, R165.reuse, PT ;  /* 0x000000a52600720c */ /* 0x0c0fe20003fc6270 */
[----:B------:R-:W-:Y:S01]  /*7b60*/  FFMA.FTZ R82, R13, UR5, R82 ;  /* 0x000000050d527c23 */ /* 0x000fe20008010052 */
[-C--:B------:R-:W-:Y:S01]  /*7b70*/  ISETP.GE.AND P1, PT, R38, R164.reuse, PT ;  /* 0x000000a42600720c */ /* 0x080fe20003f26270 */
[C---:B------:R-:W-:Y:S01]  /*7b80*/  FFMA.FTZ R83, R12.reuse, UR5, R83 ;  /* 0x000000050c537c23 */ /* 0x040fe20008010053 */
[----:B------:R-:W-:Y:S01]  /*7b90*/  FSEL R179, R57, -INF , !P5 ;  /* 0xff80000039b37808 */ /* 0x000fe20006800000 */
[----:B------:R-:W-:Y:S01]  /*7ba0*/  FFMA.FTZ R87, R12, UR5, R87 ;  /* 0x000000050c577c23 */ /* 0x000fe20008010057 */
[----:B------:R-:W-:Y:S01]  /*7bb0*/  ISETP.GE.AND P0, PT, R37, R165, PT ;  /* 0x000000a52500720c */ /* 0x000fe20003f06270 */
[----:B------:R-:W-:Y:S01]  /*7bc0*/  VIADD R13, R5, 0x80 ;  /* 0x00000080050d7836 */ /* 0x000fe20000000000 */
[----:B------:R-:W-:Y:S01]  /*7bd0*/  ISETP.GE.AND P5, PT, R37, R164, PT ;  /* 0x000000a42500720c */ /* 0x000fe20003fa6270 */
[----:B------:R-:W-:Y:S01]  /*7be0*/  VIADD R12, R5, 0x81 ;  /* 0x00000081050c7836 */ /* 0x000fe20000000000 */
[----:B------:R-:W-:Y:S01]  /*7bf0*/  FSEL R156, R59, -INF , !P6 ;  /* 0xff8000003b9c7808 */ /* 0x000fe20007000000 */
[----:B------:R-:W-:Y:S01]  /*7c00*/  MUFU.TANH R55, R55 ;  /* 0x0000003700377308 */ /* 0x000fe20000002400 */
[----:B------:R-:W-:-:S02]  /*7c10*/  FSEL R187, R80, -INF , !P1 ;  /* 0xff80000050bb7808 */ /* 0x000fc40004800000 */
[C---:B------:R-:W-:Y:S02]  /*7c20*/  ISETP.GE.AND P6, PT, R191.reuse, R165, PT ;  /* 0x000000a5bf00720c */ /* 0x040fe40003fc6270 */
[----:B------:R-:W-:Y:S02]  /*7c30*/  ISETP.GE.AND P1, PT, R191, R164, PT ;  /* 0x000000a4bf00720c */ /* 0x000fe40003f26270 */
[----:B------:R-:W-:Y:S01]  /*7c40*/  FSEL R158, R71, -INF , !P0 ;  /* 0xff800000479e7808 */ /* 0x000fe20004000000 */
[----:B------:R-:W-:Y:S01]  /*7c50*/  MUFU.TANH R150, R150 ;  /* 0x0000009600967308 */ /* 0x000fe20000002400 */
[----:B------:R-:W-:Y:S01]  /*7c60*/  FSEL R189, R82, -INF , !P5 ;  /* 0xff80000052bd7808 */ /* 0x000fe20006800000 */
[----:B------:R-:W-:Y:S01]  /*7c70*/  VIADD R71, R5, 0xe0 ;  /* 0x000000e005477836 */ /* 0x000fe20000000000 */
[----:B------:R-:W-:Y:S02]  /*7c80*/  FSEL R169, R83, -INF , !P2 ;  /* 0xff80000053a97808 */ /* 0x000fe40005000000 */
[----:B------:R-:W-:-:S02]  /*7c90*/  FSEL R190, R87, -INF , !P3 ;  /* 0xff80000057be7808 */ /* 0x000fc40005800000 */
[----:B------:R-:W-:Y:S01]  /*7ca0*/  I2FP.F32.S32 R191, R191 ;  /* 0x000000bf00bf7245 */ /* 0x000fe20000201400 */
[----:B------:R-:W2:Y:S01]  /*7cb0*/  MUFU.TANH R155, R155 ;  /* 0x0000009b009b7308 */ /* 0x000ea20000002400 */
[CC--:B------:R-:W-:Y:S02]  /*7cc0*/  ISETP.GE.AND P0, PT, R13.reuse, R165.reuse, PT ;  /* 0x000000a50d00720c */ /* 0x0c0fe40003f06270 */
[-C--:B------:R-:W-:Y:S01]  /*7cd0*/  ISETP.GE.AND P5, PT, R13, R164.reuse, PT ;  /* 0x000000a40d00720c */ /* 0x080fe20003fa6270 */
[C---:B------:R-:W-:Y:S01]  /*7ce0*/  FFMA.FTZ R81, R191.reuse, UR5, R81 ;  /* 0x00000005bf517c23 */ /* 0x040fe20008010051 */
[C---:B------:R-:W-:Y:S01]  /*7cf0*/  ISETP.GE.AND P2, PT, R12.reuse, R165, PT ;  /* 0x000000a50c00720c */ /* 0x040fe20003f46270 */
[----:B------:R-:W-:Y:S01]  /*7d00*/  FFMA.FTZ R191, R191, UR5, R2 ;  /* 0x00000005bfbf7c23 */ /* 0x000fe20008010002 */
[----:B------:R-:W-:Y:S01]  /*7d10*/  ISETP.GE.AND P3, PT, R12, R164, PT ;  /* 0x000000a40c00720c */ /* 0x000fe20003f66270 */
[----:B------:R-:W-:Y:S01]  /*7d20*/  VIADD R2, R5, 0x90 ;  /* 0x0000009005027836 */ /* 0x000fe20000000000 */
[----:B------:R-:W-:Y:S01]  /*7d30*/  I2FP.F32.S32 R13, R13 ;  /* 0x0000000d000d7245 */ /* 0x000fe20000201400 */
[----:B------:R-:W3:Y:S01]  /*7d40*/  MUFU.TANH R54, R54 ;  /* 0x0000003600367308 */ /* 0x000ee20000002400 */
[----:B------:R-:W-:-:S02]  /*7d50*/  I2FP.F32.S32 R12, R12 ;  /* 0x0000000c000c7245 */ /* 0x000fc40000201400 */
[----:B------:R-:W-:Y:S01]  /*7d60*/  FSEL R172, R81, -INF , !P6 ;  /* 0xff80000051ac7808 */ /* 0x000fe20007000000 */
[C---:B------:R-:W-:Y:S01]  /*7d70*/  FFMA.FTZ R86, R13.reuse, UR5, R86 ;  /* 0x000000050d567c23 */ /* 0x040fe20008010056 */
[----:B------:R-:W-:Y:S01]  /*7d80*/  FFMA.FTZ R120, R13, UR5, R120 ;  /* 0x000000050d787c23 */ /* 0x000fe20008010078 */
[C---:B------:R-:W-:Y:S01]  /*7d90*/  FFMA.FTZ R90, R12.reuse, UR5, R90 ;  /* 0x000000050c5a7c23 */ /* 0x040fe2000801005a */
[----:B------:R-:W-:Y:S01]  /*7da0*/  FFMA.FTZ R131, R12, UR5, R131 ;  /* 0x000000050c837c23 */ /* 0x000fe20008010083 */
[C---:B------:R-:W-:Y:S01]  /*7db0*/  VIADD R13, R5.reuse, 0x88 ;  /* 0x00000088050d7836 */ /* 0x040fe20000000000 */
[----:B------:R-:W-:Y:S01]  /*7dc0*/  IADD3 R12, R5, 0x89, RZ ;  /* 0x00000089050c7810 */ /* 0x000fe20007ffe0ff */
[----:B------:R-:W3:Y:S01]  /*7dd0*/  MUFU.TANH R53, R53 ;  /* 0x0000003500357308 */ /* 0x000ee20000002400 */
[----:B------:R-:W-:Y:S02]  /*7de0*/  FSEL R191, R191, -INF , !P1 ;  /* 0xff800000bfbf7808 */ /* 0x000fe40004800000 */
[----:B------:R-:W-:-:S02]  /*7df0*/  FSEL R181, R90, -INF , !P2 ;  /* 0xff8000005ab57808 */ /* 0x000fc40005000000 */
[----:B------:R-:W-:Y:S02]  /*7e00*/  FSEL R193, R131, -INF , !P3 ;  /* 0xff80000083c17808 */ /* 0x000fe40005800000 */
[CC--:B------:R-:W-:Y:S01]  /*7e10*/  ISETP.GE.AND P6, PT, R13.reuse, R165.reuse, PT ;  /* 0x000000a50d00720c */ /* 0x0c0fe20003fc6270 */
[----:B------:R-:W-:Y:S01]  /*7e20*/  MUFU.TANH R144, R144 ;  /* 0x0000009000907308 */ /* 0x000fe20000002400 */
[-C--:B------:R-:W-:Y:S02]  /*7e30*/  ISETP.GE.AND P1, PT, R13, R164.reuse, PT ;  /* 0x000000a40d00720c */ /* 0x080fe40003f26270 */
[----:B------:R-:W-:Y:S02]  /*7e40*/  FSEL R174, R86, -INF , !P0 ;  /* 0xff80000056ae7808 */ /* 0x000fe40004000000 */
[----:B------:R-:W-:Y:S02]  /*7e50*/  FSEL R194, R120, -INF , !P5 ;  /* 0xff80000078c27808 */ /* 0x000fe40006800000 */
[C---:B------:R-:W-:Y:S01]  /*7e60*/  ISETP.GE.AND P2, PT, R2.reuse, R165, PT ;  /* 0x000000a50200720c */ /* 0x040fe20003f46270 */
[----:B------:R-:W-:Y:S01]  /*7e70*/  MUFU.TANH R17, R17 ;  /* 0x0000001100117308 */ /* 0x000fe20000002400 */
[----:B------:R-:W-:-:S02]  /*7e80*/  ISETP.GE.AND P3, PT, R2, R164, PT ;  /* 0x000000a40200720c */ /* 0x000fc40003f66270 */
[----:B------:R-:W-:Y:S02]  /*7e90*/  I2FP.F32.S32 R13, R13 ;  /* 0x0000000d000d7245 */ /* 0x000fe40000201400 */
[C---:B------:R-:W-:Y:S02]  /*7ea0*/  ISETP.GE.AND P0, PT, R12.reuse, R165, PT ;  /* 0x000000a50c00720c */ /* 0x040fe40003f06270 */
[----:B------:R-:W-:Y:S01]  /*7eb0*/  ISETP.GE.AND P5, PT, R12, R164, PT ;  /* 0x000000a40c00720c */ /* 0x000fe20003fa6270 */
[C---:B------:R-:W-:Y:S01]  /*7ec0*/  FFMA.FTZ R91, R13.reuse, UR5, R91 ;  /* 0x000000050d5b7c23 */ /* 0x040fe2000801005b */
[----:B------:R-:W-:Y:S01]  /*7ed0*/  I2FP.F32.S32 R2, R2 ;  /* 0x0000000200027245 */ /* 0x000fe20000201400 */
[----:B------:R-:W-:Y:S01]  /*7ee0*/  FFMA.FTZ R122, R13, UR5, R122 ;  /* 0x000000050d7a7c23 */ /* 0x000fe2000801007a */
[----:B------:R-:W-:Y:S01]  /*7ef0*/  I2FP.F32.S32 R12, R12 ;  /* 0x0000000c000c7245 */ /* 0x000fe20000201400 */
[----:B------:R-:W-:Y:S01]  /*7f00*/  VIADD R13, R5, 0x91 ;  /* 0x00000091050d7836 */ /* 0x000fe20000000000 */
[----:B------:R-:W-:Y:S01]  /*7f10*/  FSEL R183, R91, -INF , !P6 ;  /* 0xff8000005bb77808 */ /* 0x000fe20007000000 */
[C---:B------:R-:W-:Y:S01]  /*7f20*/  FFMA.FTZ R124, R2.reuse, UR5, R124 ;  /* 0x00000005027c7c23 */ /* 0x040fe2000801007c */
[----:B------:R-:W-:Y:S01]  /*7f30*/  FFMA.FTZ R126, R2, UR5, R126 ;  /* 0x00000005027e7c23 */ /* 0x000fe2000801007e */
[C---:B------:R-:W-:Y:S01]  /*7f40*/  FFMA.FTZ R121, R12.reuse, UR5, R121 ;  /* 0x000000050c797c23 */ /* 0x040fe20008010079 */
[----:B------:R-:W-:Y:S01]  /*7f50*/  FFMA.FTZ R123, R12, UR5, R123 ;  /* 0x000000050c7b7c23 */ /* 0x000fe2000801007b */
[C---:B------:R-:W-:Y:S01]  /*7f60*/  VIADD R2, R5.reuse, 0x99 ;  /* 0x0000009905027836 */ /* 0x040fe20000000000 */
[----:B------:R-:W-:Y:S01]  /*7f70*/  FSEL R188, R122, -INF , !P1 ;  /* 0xff8000007abc7808 */ /* 0x000fe20004800000 */
[----:B------:R-:W-:Y:S01]  /*7f80*/  VIADD R12, R5, 0x98 ;  /* 0x00000098050c7836 */ /* 0x000fe20000000000 */
[----:B------:R-:W-:Y:S01]  /*7f90*/  FSEL R192, R124, -INF , !P2 ;  /* 0xff8000007cc07808 */ /* 0x000fe20005000000 */
[----:B------:R-:W-:Y:S01]  /*7fa0*/  MUFU.TANH R116, R116 ;  /* 0x0000007400747308 */ /* 0x000fe20000002400 */
[----:B------:R-:W-:-:S02]  /*7fb0*/  FSEL R175, R126, -INF , !P3 ;  /* 0xff8000007eaf7808 */ /* 0x000fc40005800000 */
[CC--:B------:R-:W-:Y:S02]  /*7fc0*/  ISETP.GE.AND P6, PT, R13.reuse, R165.reuse, PT ;  /* 0x000000a50d00720c */ /* 0x0c0fe40003fc6270 */
[-C--:B------:R-:W-:Y:S02]  /*7fd0*/  ISETP.GE.AND P1, PT, R13, R164.reuse, PT ;  /* 0x000000a40d00720c */ /* 0x080fe40003f26270 */
[----:B------:R-:W-:Y:S01]  /*7fe0*/  FSEL R185, R121, -INF , !P0 ;  /* 0xff80000079b97808 */ /* 0x000fe20004000000 */
[----:B------:R-:W-:Y:S01]  /*7ff0*/  MUFU.TANH R118, R118 ;  /* 0x0000007600767308 */ /* 0x000fe20000002400 */
[----:B------:R-:W-:Y:S02]  /*8000*/  FSEL R186, R123, -INF , !P5 ;  /* 0xff8000007bba7808 */ /* 0x000fe40006800000 */
[C---:B------:R-:W-:Y:S02]  /*8010*/  ISETP.GE.AND P2, PT, R2.reuse, R165, PT ;  /* 0x000000a50200720c */ /* 0x040fe40003f46270 */
[----:B------:R-:W-:-:S02]  /*8020*/  ISETP.GE.AND P3, PT, R2, R164, PT ;  /* 0x000000a40200720c */ /* 0x000fc40003f66270 */
[----:B------:R-:W-:Y:S01]  /*8030*/  I2FP.F32.S32 R13, R13 ;  /* 0x0000000d000d7245 */ /* 0x000fe20000201400 */
[----:B------:R-:W3:Y:S01]  /*8040*/  MUFU.TANH R147, R147 ;  /* 0x0000009300937308 */ /* 0x000ee20000002400 */
[CC--:B------:R-:W-:Y:S02]  /*8050*/  ISETP.GE.AND P0, PT, R12.reuse, R165.reuse, PT ;  /* 0x000000a50c00720c */ /* 0x0c0fe40003f06270 */
[----:B------:R-:W-:Y:S01]  /*8060*/  ISETP.GE.AND P5, PT, R12, R164, PT ;  /* 0x000000a40c00720c */ /* 0x000fe20003fa6270 */
[C---:B------:R-:W-:Y:S01]  /*8070*/  FFMA.FTZ R77, R13.reuse, UR5, R77 ;  /* 0x000000050d4d7c23 */ /* 0x040fe2000801004d */
[----:B------:R-:W-:Y:S01]  /*8080*/  I2FP.F32.S32 R2, R2 ;  /* 0x0000000200027245 */ /* 0x000fe20000201400 */
[----:B------:R-:W-:Y:S01]  /*8090*/  FFMA.FTZ R125, R13, UR5, R125 ;  /* 0x000000050d7d7c23 */ /* 0x000fe2000801007d */
[----:B------:R-:W-:Y:S01]  /*80a0*/  I2FP.F32.S32 R12, R12 ;  /* 0x0000000c000c7245 */ /* 0x000fe20000201400 */
[----:B------:R-:W-:Y:S01]  /*80b0*/  VIADD R13, R5, 0xa1 ;  /* 0x000000a1050d7836 */ /* 0x000fe20000000000 */
[----:B------:R-:W-:Y:S01]  /*80c0*/  FSEL R195, R77, -INF , !P6 ;  /* 0xff8000004dc37808 */ /* 0x000fe20007000000 */
[C---:B----4-:R-:W-:Y:S01]  /*80d0*/  FFMA.FTZ R157, R2.reuse, UR5, R157 ;  /* 0x00000005029d7c23 */ /* 0x050fe2000801009d */
[----:B------:R-:W-:Y:S01]  /*80e0*/  FFMA.FTZ R68, R2, UR5, R68 ;  /* 0x0000000502447c23 */ /* 0x000fe20008010044 */
[C---:B------:R-:W-:Y:S01]  /*80f0*/  FFMA.FTZ R72, R12.reuse, UR5, R72 ;  /* 0x000000050c487c23 */ /* 0x040fe20008010048 */
[----:B------:R-:W-:Y:S01]  /*8100*/  FFMA.FTZ R73, R12, UR5, R73 ;  /* 0x000000050c497c23 */ /* 0x000fe20008010049 */
[----:B------:R-:W-:Y:S01]  /*8110*/  VIADD R2, R5, 0xa0 ;  /* 0x000000a005027836 */ /* 0x000fe20000000000 */
[----:B------:R-:W-:Y:S01]  /*8120*/  FSEL R173, R125, -INF , !P1 ;  /* 0xff8000007dad7808 */ /* 0x000fe20004800000 */
[C---:B------:R-:W-:Y:S01]  /*8130*/  VIADD R12, R5.reuse, 0xa8 ;  /* 0x000000a8050c7836 */ /* 0x040fe20000000000 */
[----:B------:R-:W-:Y:S01]  /*8140*/  FSEL R197, R72, -INF , !P0 ;  /* 0xff80000048c57808 */ /* 0x000fe20004000000 */
[----:B------:R-:W4:Y:S01]  /*8150*/  MUFU.TANH R117, R117 ;  /* 0x0000007500757308 */ /* 0x000f220000002400 */
[C---:B------:R-:W-:Y:S01]  /*8160*/  ISETP.GE.AND P6, PT, R2.reuse, R165, PT ;  /* 0x000000a50200720c */ /* 0x040fe20003fc6270 */
[C---:B------:R-:W-:Y:S01]  /*8170*/  VIADD R77, R5.reuse, 0xc8 ;  /* 0x000000c8054d7836 */ /* 0x040fe20000000000 */
[----:B------:R-:W-:Y:S01]  /*8180*/  ISETP.GE.AND P1, PT, R2, R164, PT ;  /* 0x000000a40200720c */ /* 0x000fe20003f26270 */
[----:B------:R-:W-:Y:S01]  /*8190*/  VIADD R72, R5, 0xd9 ;  /* 0x000000d905487836 */ /* 0x000fe20000000000 */
[----:B------:R-:W-:Y:S01]  /*81a0*/  FSEL R171, R73, -INF , !P5 ;  /* 0xff80000049ab7808 */ /* 0x000fe20006800000 */
[----:B------:R-:W-:Y:S01]  /*81b0*/  VIADD R73, R5, 0xd8 ;  /* 0x000000d805497836 */ /* 0x000fe20000000000 */
[----:B------:R-:W-:Y:S01]  /*81c0*/  FSEL R184, R157, -INF , !P2 ;  /* 0xff8000009db87808 */ /* 0x000fe20005000000 */
[----:B------:R-:W4:Y:S01]  /*81d0*/  MUFU.TANH R119, R119 ;  /* 0x0000007700777308 */ /* 0x000f220000002400 */
[----:B------:R-:W-:-:S02]  /*81e0*/  FSEL R170, R68, -INF , !P3 ;  /* 0xff80000044aa7808 */ /* 0x000fc40005800000 */
[----:B------:R-:W-:Y:S02]  /*81f0*/  I2FP.F32.S32 R2, R2 ;  /* 0x0000000200027245 */ /* 0x000fe40000201400 */
[CC--:B------:R-:W-:Y:S02]  /*8200*/  ISETP.GE.AND P0, PT, R13.reuse, R165.reuse, PT ;  /* 0x000000a50d00720c */ /* 0x0c0fe40003f06270 */
[-C--:B------:R-:W-:Y:S01]  /*8210*/  ISETP.GE.AND P5, PT, R13, R164.reuse, PT ;  /* 0x000000a40d00720c */ /* 0x080fe20003fa6270 */
[----:B------:R-:W-:Y:S01]  /*8220*/  FFMA.FTZ R60, R2, UR5, R60 ;  /* 0x00000005023c7c23 */ /* 0x000fe2000801003c */
[----:B------:R-:W-:Y:S01]  /*8230*/  ISETP.GE.AND P2, PT, R12, R165, PT ;  /* 0x000000a50c00720c */ /* 0x000fe20003f46270 */
[----:B-1----:R-:W-:Y:S01]  /*8240*/  FFMA.FTZ R2, R2, UR5, R154 ;  /* 0x0000000502027c23 */ /* 0x002fe2000801009a */
[----:B------:R-:W-:Y:S01]  /*8250*/  ISETP.GE.AND P3, PT, R12, R164, PT ;  /* 0x000000a40c00720c */ /* 0x000fe20003f66270 */
[----:B------:R-:W1:Y:S01]  /*8260*/  MUFU.TANH R14, R14 ;  /* 0x0000000e000e7308 */ /* 0x000e620000002400 */
[----:B------:R-:W-:-:S02]  /*8270*/  I2FP.F32.S32 R13, R13 ;  /* 0x0000000d000d7245 */ /* 0x000fc40000201400 */
[----:B------:R-:W-:Y:S02]  /*8280*/  I2FP.F32.S32 R12, R12 ;  /* 0x0000000c000c7245 */ /* 0x000fe40000201400 */
[----:B------:R-:W-:Y:S01]  /*8290*/  FSEL R182, R60, -INF , !P6 ;  /* 0xff8000003cb67808 */ /* 0x000fe20007000000 */
[C---:B------:R-:W-:Y:S01]  /*82a0*/  FFMA.FTZ R153, R13.reuse, UR5, R153 ;  /* 0x000000050d997c23 */ /* 0x040fe20008010099 */
[----:B--2---:R-:W-:Y:S01]  /*82b0*/  FFMA.FTZ R154, R13, UR5, R155 ;  /* 0x000000050d9a7c23 */ /* 0x004fe2000801009b */
[C---:B------:R-:W-:Y:S01]  /*82c0*/  FFMA.FTZ R55, R12.reuse, UR5, R55 ;  /* 0x000000050c377c23 */ /* 0x040fe20008010037 */
[----:B------:R-:W-:Y:S01]  /*82d0*/  FFMA.FTZ R150, R12, UR5, R150 ;  /* 0x000000050c967c23 */ /* 0x000fe20008010096 */
[----:B------:R-:W-:Y:S01]  /*82e0*/  VIADD R12, R5, 0xa9 ;  /* 0x000000a9050c7836 */ /* 0x000fe20000000000 */
[----:B------:R-:W-:Y:S01]  /*82f0*/  FSEL R155, R2, -INF , !P1 ;  /* 0xff800000029b7808 */ /* 0x000fe20004800000 */
[----:B------:R-:W2:Y:S01]  /*8300*/  MUFU.TANH R115, R115 ;  /* 0x0000007300737308 */ /* 0x000ea20000002400 */
[----:B------:R-:W-:-:S02]  /*8310*/  FSEL R177, R153, -INF , !P0 ;  /* 0xff80000099b17808 */ /* 0x000fc40004000000 */
[CC--:B------:R-:W-:Y:S02]  /*8320*/  ISETP.GE.AND P6, PT, R12.reuse, R165.reuse, PT ;  /* 0x000000a50c00720c */ /* 0x0c0fe40003fc6270 */
[----:B------:R-:W-:Y:S02]  /*8330*/  ISETP.GE.AND P1, PT, R12, R164, PT ;  /* 0x000000a40c00720c */ /* 0x000fe40003f26270 */
[----:B------:R-:W-:Y:S01]  /*8340*/  FSEL R163, R55, -INF , !P2 ;  /* 0xff80000037a37808 */ /* 0x000fe20005000000 */
[----:B------:R-:W2:Y:S01]  /*8350*/  MUFU.TANH R15, R15 ;  /* 0x0000000f000f7308 */ /* 0x000ea20000002400 */
[----:B------:R-:W-:Y:S02]  /*8360*/  FSEL R153, R150, -INF , !P3 ;  /* 0xff80000096997808 */ /* 0x000fe40005800000 */
[----:B------:R-:W-:Y:S02]  /*8370*/  I2FP.F32.S32 R12, R12 ;  /* 0x0000000c000c7245 */ /* 0x000fe40000201400 */
[----:B------:R-:W-:-:S02]  /*8380*/  ISETP.GE.AND P2, PT, R132, R165, PT ;  /* 0x000000a58400720c */ /* 0x000fc40003f46270 */
[----:B------:R-:W-:Y:S01]  /*8390*/  ISETP.GE.AND P3, PT, R132, R164, PT ;  /* 0x000000a48400720c */ /* 0x000fe20003f66270 */
[C---:B---3--:R-:W-:Y:S01]  /*83a0*/  FFMA.FTZ R54, R12.reuse, UR5, R54 ;  /* 0x000000050c367c23 */ /* 0x048fe20008010036 */
[----:B------:R-:W-:Y:S01]  /*83b0*/  I2FP.F32.S32 R132, R132 ;  /* 0x0000008400847245 */ /* 0x000fe20000201400 */
[----:B------:R-:W-:Y:S01]  /*83c0*/  FFMA.FTZ R53, R12, UR5, R53 ;  /* 0x000000050c357c23 */ /* 0x000fe20008010035 */
[C---:B------:R-:W-:Y:S01]  /*83d0*/  IADD3 R13, R5.reuse, 0xb0, RZ ;  /* 0x000000b0050d7810 */ /* 0x040fe20007ffe0ff */
[----:B------:R-:W3:Y:S01]  /*83e0*/  MUFU.TANH R114, R114 ;  /* 0x0000007200727308 */ /* 0x000ee20000002400 */
[----:B------:R-:W-:Y:S01]  /*83f0*/  FSEL R160, R54, -INF , !P6 ;  /* 0xff80000036a07808 */ /* 0x000fe20007000000 */
[C---:B------:R-:W-:Y:S01]  /*8400*/  FFMA.FTZ R12, R132.reuse, UR5, R10 ;  /* 0x00000005840c7c23 */ /* 0x040fe2000801000a */
[----:B------:R-:W-:Y:S01]  /*8410*/  I2FP.F32.S32 R2, R13 ;  /* 0x0000000d00027245 */ /* 0x000fe20000201400 */
[----:B------:R-:W-:Y:S01]  /*8420*/  VIADD R10, R5, 0xb8 ;  /* 0x000000b8050a7836 */ /* 0x000fe20000000000 */
[----:B------:R-:W-:Y:S01]  /*8430*/  FSEL R150, R53, -INF , !P1 ;  /* 0xff80000035967808 */ /* 0x000fe20004800000 */
[----:B------:R-:W-:Y:S01]  /*8440*/  FFMA.FTZ R132, R132, UR5, R147 ;  /* 0x0000000584847c23 */ /* 0x000fe20008010093 */
[----:B------:R-:W-:Y:S01]  /*8450*/  FSEL R154, R154, -INF , !P5 ;  /* 0xff8000009a9a7808 */ /* 0x000fe20006800000 */
[C---:B------:R-:W-:Y:S01]  /*8460*/  FFMA.FTZ R144, R2.reuse, UR5, R144 ;  /* 0x0000000502907c23 */ /* 0x040fe20008010090 */
[----:B------:R-:W-:Y:S01]  /*8470*/  FFMA.FTZ R17, R2, UR5, R17 ;  /* 0x0000000502117c23 */ /* 0x000fe20008010011 */
[CC--:B------:R-:W-:Y:S01]  /*8480*/  ISETP.GE.AND P6, PT, R10.reuse, R165.reuse, PT ;  /* 0x000000a50a00720c */ /* 0x0c0fe20003fc6270 */
[----:B------:R-:W-:Y:S01]  /*8490*/  VIADD R2, R5, 0xb9 ;  /* 0x000000b905027836 */ /* 0x000fe20000000000 */
[----:B------:R-:W-:Y:S01]  /*84a0*/  ISETP.GE.AND P1, PT, R10, R164, PT ;  /* 0x000000a40a00720c */ /* 0x000fe20003f26270 */
[----:B------:R-:W3:Y:S01]  /*84b0*/  MUFU.TANH R108, R108 ;  /* 0x0000006c006c7308 */ /* 0x000ee20000002400 */
[----:B------:R-:W-:-:S02]  /*84c0*/  ISETP.GE.AND P0, PT, R13, R165, PT ;  /* 0x000000a50d00720c */ /* 0x000fc40003f06270 */
[----:B------:R-:W-:Y:S01]  /*84d0*/  ISETP.GE.AND P5, PT, R13, R164, PT ;  /* 0x000000a40d00720c */ /* 0x000fe20003fa6270 */
[----:B------:R-:W-:Y:S01]  /*84e0*/  VIADD R13, R5, 0xe8 ;  /* 0x000000e8050d7836 */ /* 0x000fe20000000000 */
[----:B------:R-:W-:Y:S02]  /*84f0*/  I2FP.F32.S32 R10, R10 ;  /* 0x0000000a000a7245 */ /* 0x000fe40000201400 */
[----:B------:R-:W-:Y:S01]  /*8500*/  FSEL R157, R144, -INF , !P0 ;  /* 0xff800000909d7808 */ /* 0x000fe20004000000 */
[----:B------:R-:W3:Y:S01]  /*8510*/  MUFU.TANH R110, R110 ;  /* 0x0000006e006e7308 */ /* 0x000ee20000002400 */
[----:B------:R-:W-:Y:S01]  /*8520*/  FSEL R137, R17, -INF , !P5 ;  /* 0xff80000011897808 */ /* 0x000fe20006800000 */
[----:B------:R-:W-:Y:S01]  /*8530*/  FFMA.FTZ R116, R10, UR5, R116 ;  /* 0x000000050a747c23 */ /* 0x000fe20008010074 */
[----:B------:R-:W-:Y:S01]  /*8540*/  ISETP.GE.AND P0, PT, R2, R165, PT ;  /* 0x000000a50200720c */ /* 0x000fe20003f06270 */
[----:B------:R-:W-:Y:S01]  /*8550*/  FFMA.FTZ R118, R10, UR5, R118 ;  /* 0x000000050a767c23 */ /* 0x000fe20008010076 */
[----:B------:R-:W-:-:S02]  /*8560*/  ISETP.GE.AND P5, PT, R2, R164, PT ;  /* 0x000000a40200720c */ /* 0x000fc40003fa6270 */
[----:B------:R-:W-:Y:S01]  /*8570*/  I2FP.F32.S32 R2, R2 ;  /* 0x0000000200027245 */ /* 0x000fe20000201400 */
[----:B------:R-:W3:Y:S01]  /*8580*/  MUFU.TANH R104, R104 ;  /* 0x0000006800687308 */ /* 0x000ee20000002400 */
[----:B------:R-:W-:Y:S02]  /*8590*/  FSEL R144, R116, -INF , !P6 ;  /* 0xff80000074907808 */ /* 0x000fe40007000000 */
[----:B------:R-:W-:Y:S01]  /*85a0*/  FSEL R131, R118, -INF , !P1 ;  /* 0xff80000076837808 */ /* 0x000fe20004800000 */
[C---:B----4-:R-:W-:Y:S01]  /*85b0*/  FFMA.FTZ R117, R2.reuse, UR5, R117 ;  /* 0x0000000502757c23 */ /* 0x050fe20008010075 */
[----:B------:R-:W-:Y:S01]  /*85c0*/  FFMA.FTZ R119, R2, UR5, R119 ;  /* 0x0000000502777c23 */ /* 0x000fe20008010077 */
[C---:B------:R-:W-:Y:S01]  /*85d0*/  ISETP.GE.AND P6, PT, R78.reuse, R165, PT ;  /* 0x000000a54e00720c */ /* 0x040fe20003fc6270 */
[C---:B------:R-:W-:Y:S01]  /*85e0*/  VIADD R2, R5.reuse, 0xc9 ;  /* 0x000000c905027836 */ /* 0x040fe20000000000 */
[----:B------:R-:W-:Y:S01]  /*85f0*/  ISETP.GE.AND P1, PT, R78, R164, PT ;  /* 0x000000a44e00720c */ /* 0x000fe20003f26270 */
[----:B------:R-:W4:Y:S01]  /*8600*/  MUFU.TANH R106, R106 ;  /* 0x0000006a006a7308 */ /* 0x000f220000002400 */
[----:B------:R-:W-:Y:S01]  /*8610*/  FSEL R147, R12, -INF , !P2 ;  /* 0xff8000000c937808 */ /* 0x000fe20005000000 */
[----:B------:R-:W-:Y:S01]  /*8620*/  VIADD R12, R5, 0xf0 ;  /* 0x000000f0050c7836 */ /* 0x000fe20000000000 */
[----:B------:R-:W-:-:S02]  /*8630*/  FSEL R132, R132, -INF , !P3 ;  /* 0xff80000084847808 */ /* 0x000fc40005800000 */
[----:B------:R-:W-:Y:S02]  /*8640*/  I2FP.F32.S32 R78, R78 ;  /* 0x0000004e004e7245 */ /* 0x000fe40000201400 */
[C---:B------:R-:W-:Y:S01]  /*8650*/  ISETP.GE.AND P2, PT, R79.reuse, R165, PT ;  /* 0x000000a54f00720c */ /* 0x040fe20003f46270 */
[----:B------:R-:W4:Y:S01]  /*8660*/  MUFU.TANH R109, R109 ;  /* 0x0000006d006d7308 */ /* 0x000f220000002400 */
[-C--:B------:R-:W-:Y:S01]  /*8670*/  ISETP.GE.AND P3, PT, R79, R164.reuse, PT ;  /* 0x000000a44f00720c */ /* 0x080fe20003f66270 */
[C---:B-1----:R-:W-:Y:S01]  /*8680*/  FFMA.FTZ R14, R78.reuse, UR5, R14 ;  /* 0x000000054e0e7c23 */ /* 0x042fe2000801000e */
[----:B------:R-:W-:Y:S01]  /*8690*/  I2FP.F32.S32 R79, R79 ;  /* 0x0000004f004f7245 */ /* 0x000fe20000201400 */
[----:B--2---:R-:W-:Y:S01]  /*86a0*/  FFMA.FTZ R78, R78, UR5, R115 ;  /* 0x000000054e4e7c23 */ /* 0x004fe20008010073 */
[----:B------:R-:W-:Y:S02]  /*86b0*/  FSEL R141, R117, -INF , !P0 ;  /* 0xff800000758d7808 */ /* 0x000fe40004000000 */
[----:B------:R-:W-:Y:S01]  /*86c0*/  FSEL R130, R119, -INF , !P5 ;  /* 0xff80000077827808 */ /* 0x000fe20006800000 */
[----:B------:R-:W1:Y:S01]  /*86d0*/  MUFU.TANH R11, R11 ;  /* 0x0000000b000b7308 */ /* 0x000e620000002400 */
[----:B------:R-:W-:Y:S01]  /*86e0*/  ISETP.GE.AND P0, PT, R77, R165, PT ;  /* 0x000000a54d00720c */ /* 0x000fe20003f06270 */
[----:B------:R-:W-:Y:S01]  /*86f0*/  FFMA.FTZ R15, R79, UR5, R15 ;  /* 0x000000054f0f7c23 */ /* 0x000fe2000801000f */
[----:B------:R-:W-:Y:S01]  /*8700*/  ISETP.GE.AND P5, PT, R77, R164, PT ;  /* 0x000000a44d00720c */ /* 0x000fe20003fa6270 */
[----:B---3--:R-:W-:Y:S01]  /*8710*/  FFMA.FTZ R79, R79, UR5, R114 ;  /* 0x000000054f4f7c23 */ /* 0x008fe20008010072 */
[----:B------:R-:W-:-:S02]  /*8720*/  I2FP.F32.S32 R77, R77 ;  /* 0x0000004d004d7245 */ /* 0x000fc40000201400 */
[----:B------:R-:W-:Y:S01]  /*8730*/  FSEL R129, R14, -INF , !P6 ;  /* 0xff8000000e817808 */ /* 0x000fe20007000000 */
[----:B------:R-:W2:Y:S01]  /*8740*/  MUFU.TANH R105, R105 ;  /* 0x0000006900697308 */ /* 0x000ea20000002400 */
[----:B------:R-:W-:Y:S01]  /*8750*/  FSEL R78, R78, -INF , !P1 ;  /* 0xff8000004e4e7808 */ /* 0x000fe20004800000 */
[C---:B------:R-:W-:Y:S01]  /*8760*/  FFMA.FTZ R108, R77.reuse, UR5, R108 ;  /* 0x000000054d6c7c23 */ /* 0x040fe2000801006c */
[----:B------:R-:W-:Y:S01]  /*8770*/  FFMA.FTZ R77, R77, UR5, R110 ;  /* 0x000000054d4d7c23 */ /* 0x000fe2000801006e */
[----:B------:R-:W-:Y:S01]  /*8780*/  ISETP.GE.AND P6, PT, R75, R165, PT ;  /* 0x000000a54b00720c */ /* 0x000fe20003fc6270 */
[----:B------:R-:W-:Y:S01]  /*8790*/  VIADD R14, R5, 0xe9 ;  /* 0x000000e9050e7836 */ /* 0x000fe20000000000 */
[----:B------:R-:W-:Y:S02]  /*87a0*/  ISETP.GE.AND P1, PT, R75, R164, PT ;  /* 0x000000a44b00720c */ /* 0x000fe40003f26270 */
[----:B------:R-:W3:Y:S01]  /*87b0*/  MUFU.TANH R107, R107 ;  /* 0x0000006b006b7308 */ /* 0x000ee20000002400 */
[----:B------:R-:W-:-:S02]  /*87c0*/  FSEL R139, R15, -INF , !P2 ;  /* 0xff8000000f8b7808 */ /* 0x000fc40005000000 */
[----:B------:R-:W-:Y:S02]  /*87d0*/  FSEL R79, R79, -INF , !P3 ;  /* 0xff8000004f4f7808 */ /* 0x000fe40005800000 */
[----:B------:R-:W-:Y:S02]  /*87e0*/  I2FP.F32.S32 R75, R75 ;  /* 0x0000004b004b7245 */ /* 0x000fe40000201400 */
[C---:B------:R-:W-:Y:S01]  /*87f0*/  ISETP.GE.AND P2, PT, R2.reuse, R165, PT ;  /* 0x000000a50200720c */ /* 0x040fe20003f46270 */
[----:B------:R-:W-:Y:S01]  /*8800*/  MUFU.TANH R101, R101 ;  /* 0x0000006500657308 */ /* 0x000fe20000002400 */
[----:B------:R-:W-:Y:S01]  /*8810*/  ISETP.GE.AND P3, PT, R2, R164, PT ;  /* 0x000000a40200720c */ /* 0x000fe20003f66270 */
[----:B------:R-:W-:Y:S01]  /*8820*/  FFMA.FTZ R91, R75, UR5, R104 ;  /* 0x000000054b5b7c23 */ /* 0x000fe20008010068 */
[----:B------:R-:W-:Y:S01]  /*8830*/  IADD3 R74, R5, 0xd1, RZ ;  /* 0x000000d1054a7810 */ /* 0x000fe20007ffe0ff */
[----:B----4-:R-:W-:Y:S01]  /*8840*/  FFMA.FTZ R75, R75, UR5, R106 ;  /* 0x000000054b4b7c23 */ /* 0x010fe2000801006a */
[----:B------:R-:W-:-:S02]  /*8850*/  I2FP.F32.S32 R2, R2 ;  /* 0x0000000200027245 */ /* 0x000fc40000201400 */
[----:B------:R-:W-:Y:S01]  /*8860*/  FSEL R128, R108, -INF , !P0 ;  /* 0xff8000006c807808 */ /* 0x000fe20004000000 */
[----:B------:R-:W-:Y:S01]  /*8870*/  MUFU.TANH R100, R100 ;  /* 0x0000006400647308 */ /* 0x000fe20000002400 */
[----:B------:R-:W-:Y:S01]  /*8880*/  FSEL R77, R77, -INF , !P5 ;  /* 0xff8000004d4d7808 */ /* 0x000fe20006800000 */
[----:B------:R-:W-:Y:S01]  /*8890*/  FFMA.FTZ R109, R2, UR5, R109 ;  /* 0x00000005026d7c23 */ /* 0x000fe2000801006d */
[----:B------:R-:W-:Y:S01]  /*88a0*/  ISETP.GE.AND P0, PT, R74, R165, PT ;  /* 0x000000a54a00720c */ /* 0x000fe20003f06270 */
[----:B-1----:R-:W-:Y:S01]  /*88b0*/  FFMA.FTZ R11, R2, UR5, R11 ;  /* 0x00000005020b7c23 */ /* 0x002fe2000801000b */
[----:B------:R-:W-:Y:S02]  /*88c0*/  ISETP.GE.AND P5, PT, R74, R164, PT ;  /* 0x000000a44a00720c */ /* 0x000fe40003fa6270 */
[----:B------:R-:W-:Y:S01]  /*88d0*/  I2FP.F32.S32 R74, R74 ;  /* 0x0000004a004a7245 */ /* 0x000fe20000201400 */
[----:B------:R-:W-:Y:S01]  /*88e0*/  MUFU.TANH R103, R103 ;  /* 0x0000006700677308 */ /* 0x000fe20000002400 */
[----:B------:R-:W-:-:S02]  /*88f0*/  FSEL R91, R91, -INF , !P6 ;  /* 0xff8000005b5b7808 */ /* 0x000fc40007000000 */
[----:B------:R-:W-:Y:S01]  /*8900*/  FSEL R75, R75, -INF , !P1 ;  /* 0xff8000004b4b7808 */ /* 0x000fe20004800000 */
[C---:B--2---:R-:W-:Y:S01]  /*8910*/  FFMA.FTZ R90, R74.reuse, UR5, R105 ;  /* 0x000000054a5a7c23 */ /* 0x044fe20008010069 */
[----:B------:R-:W-:Y:S01]  /*8920*/  FSEL R76, R11, -INF , !P3 ;  /* 0xff8000000b4c7808 */ /* 0x000fe20005800000 */
[----:B---3--:R-:W-:Y:S01]  /*8930*/  FFMA.FTZ R74, R74, UR5, R107 ;  /* 0x000000054a4a7c23 */ /* 0x008fe2000801006b */
[C---:B------:R-:W-:Y:S01]  /*8940*/  ISETP.GE.AND P6, PT, R72.reuse, R165, PT ;  /* 0x000000a54800720c */ /* 0x040fe20003fc6270 */
[----:B------:R-:W-:Y:S01]  /*8950*/  MUFU.TANH R102, R102 ;  /* 0x0000006600667308 */ /* 0x000fe20000002400 */
[-C--:B------:R-:W-:Y:S02]  /*8960*/  ISETP.GE.AND P1, PT, R72, R164.reuse, PT ;  /* 0x000000a44800720c */ /* 0x080fe40003f26270 */
[----:B------:R-:W-:Y:S02]  /*8970*/  ISETP.GE.AND P3, PT, R73, R164, PT ;  /* 0x000000a44900720c */ /* 0x000fe40003f66270 */
[----:B------:R-:W-:-:S02]  /*8980*/  I2FP.F32.S32 R72, R72 ;  /* 0x0000004800487245 */ /* 0x000fc40000201400 */
[----:B------:R-:W-:Y:S01]  /*8990*/  FSEL R90, R90, -INF , !P0 ;  /* 0xff8000005a5a7808 */ /* 0x000fe20004000000 */
[----:B------:R-:W1:Y:S01]  /*89a0*/  MUFU.TANH R96, R96 ;  /* 0x0000006000607308 */ /* 0x000e620000002400 */
[----:B------:R-:W-:Y:S02]  /*89b0*/  FSEL R74, R74, -INF , !P5 ;  /* 0xff8000004a4a7808 */ /* 0x000fe40006800000 */
[C---:B------:R-:W-:Y:S02]  /*89c0*/  ISETP.GE.AND P0, PT, R71.reuse, R165, PT ;  /* 0x000000a54700720c */ /* 0x040fe40003f06270 */
[----:B------:R-:W-:Y:S02]  /*89d0*/  ISETP.GE.AND P5, PT, R71, R164, PT ;  /* 0x000000a44700720c */ /* 0x000fe40003fa6270 */
[----:B------:R-:W-:Y:S01]  /*89e0*/  I2FP.F32.S32 R71, R71 ;  /* 0x0000004700477245 */ /* 0x000fe20000201400 */
[----:B------:R-:W2:Y:S08]  /*89f0*/  MUFU.TANH R98, R98 ;  /* 0x0000006200627308 */ /* 0x000eb00000002400 */
[----:B------:R3:W4:Y:S01]  /*8a00*/  MUFU.TANH R2, R92 ;  /* 0x0000005c00027308 */ /* 0x0007220000002400 */
[----:B-1----:R-:W-:-:S05]  /*8a10*/  FFMA.FTZ R87, R71, UR5, R96 ;  /* 0x0000000547577c23 */ /* 0x002fca0008010060 */
[----:B------:R-:W-:Y:S02]  /*8a20*/  FSEL R87, R87, -INF , !P0 ;  /* 0xff80000057577808 */ /* 0x000fe40004000000 */
[----:B------:R-:W1:Y:S01]  /*8a30*/  MUFU.TANH R94, R94 ;  /* 0x0000005e005e7308 */ /* 0x000e620000002400 */
[----:B--2---:R-:W-:Y:S01]  /*8a40*/  FFMA.FTZ R71, R71, UR5, R98 ;  /* 0x0000000547477c23 */ /* 0x004fe20008010062 */
[----:B------:R-:W-:-:S04]  /*8a50*/  ISETP.GE.AND P0, PT, R14, R165, PT ;  /* 0x000000a50e00720c */ /* 0x000fc80003f06270 */
[----:B------:R-:W-:Y:S02]  /*8a60*/  FSEL R71, R71, -INF , !P5 ;  /* 0xff80000047477808 */ /* 0x000fe40006800000 */
[----:B------:R-:W2:Y:S01]  /*8a70*/  MUFU.TANH R97, R97 ;  /* 0x0000006100617308 */ /* 0x000ea20000002400 */
[----:B---3--:R-:W-:Y:S02]  /*8a80*/  FSEL R92, R109, -INF , !P2 ;  /* 0xff8000006d5c7808 */ /* 0x008fe40005000000 */
[----:B------:R-:W-:Y:S02]  /*8a90*/  ISETP.GE.AND P2, PT, R73, R165, PT ;  /* 0x000000a54900720c */ /* 0x000fe40003f46270 */
[----:B------:R-:W-:Y:S02]  /*8aa0*/  I2FP.F32.S32 R73, R73 ;  /* 0x0000004900497245 */ /* 0x000fe40000201400 */
[----:B------:R-:W-:Y:S01]  /*8ab0*/  ISETP.GE.AND P5, PT, R14, R164, PT ;  /* 0x000000a40e00720c */ /* 0x000fe20003fa6270 */
[----:B------:R-:W3:Y:S01]  /*8ac0*/  MUFU.TANH R99, R99 ;  /* 0x0000006300637308 */ /* 0x000ee20000002400 */
[----:B------:R-:W-:Y:S01]  /*8ad0*/  I2FP.F32.S32 R14, R14 ;  /* 0x0000000e000e7245 */ /* 0x000fe20000201400 */
[C---:B------:R-:W-:Y:S01]  /*8ae0*/  FFMA.FTZ R100, R73.reuse, UR5, R100 ;  /* 0x0000000549647c23 */ /* 0x040fe20008010064 */
[----:B------:R-:W-:-:S05]  /*8af0*/  FFMA.FTZ R73, R73, UR5, R102 ;  /* 0x0000000549497c23 */ /* 0x000fca0008010066 */
[----:B------:R4:W-:Y:S01]  /*8b00*/  MUFU.TANH R11, R88 ;  /* 0x00000058000b7308 */ /* 0x0009e20000002400 */
[----:B------:R-:W-:Y:S02]  /*8b10*/  FSEL R73, R73, -INF , !P3 ;  /* 0xff80000049497808 */ /* 0x000fe40005800000 */
[----:B------:R-:W-:-:S05]  /*8b20*/  ISETP.GE.AND P3, PT, R70, R164, PT ;  /* 0x000000a44600720c */ /* 0x000fca0003f66270 */
[----:B------:R-:W-:Y:S08]  /*8b30*/  MUFU.TANH R93, R93 ;  /* 0x0000005d005d7308 */ /* 0x000ff00000002400 */
[----:B------:R1:W-:Y:S01]  /*8b40*/  MUFU.TANH R10, R89 ;  /* 0x00000059000a7308 */ /* 0x0003e20000002400 */
[C---:B----4-:R-:W-:Y:S01]  /*8b50*/  FFMA.FTZ R88, R72.reuse, UR5, R101 ;  /* 0x0000000548587c23 */ /* 0x050fe20008010065 */
[----:B------:R-:W-:-:S04]  /*8b60*/  FFMA.FTZ R72, R72, UR5, R103 ;  /* 0x0000000548487c23 */ /* 0x000fc80008010067 */
[----:B------:R-:W-:Y:S02]  /*8b70*/  FSEL R88, R88, -INF , !P6 ;  /* 0xff80000058587808 */ /* 0x000fe40007000000 */
[----:B------:R-:W-:Y:S01]  /*8b80*/  FSEL R72, R72, -INF , !P1 ;  /* 0xff80000048487808 */ /* 0x000fe20004800000 */
[----:B------:R-:W-:Y:S01]  /*8b90*/  MUFU.TANH R9, R9 ;  /* 0x0000000900097308 */ /* 0x000fe20000002400 */
[C---:B------:R-:W-:Y:S02]  /*8ba0*/  ISETP.GE.AND P6, PT, R13.reuse, R165, PT ;  /* 0x000000a50d00720c */ /* 0x040fe40003fc6270 */
[----:B------:R-:W-:Y:S02]  /*8bb0*/  ISETP.GE.AND P1, PT, R13, R164, PT ;  /* 0x000000a40d00720c */ /* 0x000fe40003f26270 */
[----:B------:R-:W-:Y:S02]  /*8bc0*/  I2FP.F32.S32 R13, R13 ;  /* 0x0000000d000d7245 */ /* 0x000fe40000201400 */
[----:B-1----:R-:W-:Y:S01]  /*8bd0*/  FSEL R89, R100, -INF , !P2 ;  /* 0xff80000064597808 */ /* 0x002fe20005000000 */
[----:B------:R-:W-:Y:S01]  /*8be0*/  MUFU.TANH R8, R8 ;  /* 0x0000000800087308 */ /* 0x000fe20000002400 */
[----:B------:R-:W-:Y:S01]  /*8bf0*/  ISETP.GE.AND P2, PT, R70, R165, PT ;  /* 0x000000a54600720c */ /* 0x000fe20003f46270 */
[C---:B------:R-:W-:Y:S01]  /*8c00*/  FFMA.FTZ R2, R13.reuse, UR5, R2 ;  /* 0x000000050d027c23 */ /* 0x040fe20008010002 */
[----:B------:R-:W-:Y:S01]  /*8c10*/  I2FP.F32.S32 R70, R70 ;  /* 0x0000004600467245 */ /* 0x000fe20000201400 */
[----:B------:R-:W-:Y:S01]  /*8c20*/  FFMA.FTZ R69, R13, UR5, R94 ;  /* 0x000000050d457c23 */ /* 0x000fe2000801005e */
[----:B------:R-:W-:-:S03]  /*8c30*/  VIADD R13, R5, 0xf1 ;  /* 0x000000f1050d7836 */ /* 0x000fc60000000000 */
[----:B------:R-:W1:Y:S01]  /*8c40*/  MUFU.TANH R95, R95 ;  /* 0x0000005f005f7308 */ /* 0x000e620000002400 */
[C---:B--2---:R-:W-:Y:S01]  /*8c50*/  FFMA.FTZ R86, R70.reuse, UR5, R97 ;  /* 0x0000000546567c23 */ /* 0x044fe20008010061 */
[----:B---3--:R-:W-:Y:S01]  /*8c60*/  FFMA.FTZ R70, R70, UR5, R99 ;  /* 0x0000000546467c23 */ /* 0x008fe20008010063 */
[----:B------:R-:W-:Y:S02]  /*8c70*/  FSEL R69, R69, -INF , !P1 ;  /* 0xff80000045457808 */ /* 0x000fe40004800000 */
[-C--:B------:R-:W-:Y:S02]  /*8c80*/  ISETP.GE.AND P1, PT, R13, R165.reuse, PT ;  /* 0x000000a50d00720c */ /* 0x080fe40003f26270 */
[----:B------:R-:W-:Y:S01]  /*8c90*/  FSEL R86, R86, -INF , !P2 ;  /* 0xff80000056567808 */ /* 0x000fe20005000000 */
[----:B------:R2:W-:Y:S01]  /*8ca0*/  MUFU.TANH R80, R85 ;  /* 0x0000005500507308 */ /* 0x0005e20000002400 */
[----:B------:R-:W-:Y:S01]  /*8cb0*/  FSEL R70, R70, -INF , !P3 ;  /* 0xff80000046467808 */ /* 0x000fe20005800000 */
[----:B------:R-:W-:Y:S01]  /*8cc0*/  BAR.SYNC.DEFER_BLOCKING 0x0 ;  /* 0x0000000000007b1d */ /* 0x000fe20000010000 */
[----:B------:R-:W-:-:S02]  /*8cd0*/  ISETP.GE.AND P2, PT, R12, R165, PT ;  /* 0x000000a50c00720c */ /* 0x000fc40003f46270 */
[----:B------:R-:W-:Y:S02]  /*8ce0*/  ISETP.GE.AND P3, PT, R12, R164, PT ;  /* 0x000000a40c00720c */ /* 0x000fe40003f66270 */
[----:B------:R-:W-:Y:S01]  /*8cf0*/  I2FP.F32.S32 R12, R12 ;  /* 0x0000000c000c7245 */ /* 0x000fe20000201400 */
[----:B------:R3:W4:Y:S01]  /*8d00*/  MUFU.TANH R81, R84 ;  /* 0x0000005400517308 */ /* 0x0007220000002400 */
[----:B-1----:R-:W-:-:S03]  /*8d10*/  FFMA.FTZ R68, R14, UR5, R95 ;  /* 0x000000050e447c23 */ /* 0x002fc6000801005f */
[C---:B------:R-:W-:Y:S01]  /*8d20*/  FFMA.FTZ R11, R12.reuse, UR5, R11 ;  /* 0x000000050c0b7c23 */ /* 0x040fe2000801000b */
[----:B------:R-:W-:Y:S01]  /*8d30*/  FFMA.FTZ R8, R12, UR5, R8 ;  /* 0x000000050c087c23 */ /* 0x000fe20008010008 */
[C---:B------:R-:W-:Y:S02]  /*8d40*/  IADD3 R12, R5.reuse, 0xf8, RZ ;  /* 0x000000f8050c7810 */ /* 0x040fe40007ffe0ff */
[----:B------:R-:W1:Y:S01]  /*8d50*/  MUFU.TANH R7, R7 ;  /* 0x0000000700077308 */ /* 0x000e620000002400 */
[----:B--2---:R-:W-:Y:S02]  /*8d60*/  FSEL R85, R2, -INF , !P6 ;  /* 0xff80000002557808 */ /* 0x004fe40007000000 */
[----:B------:R-:W-:Y:S02]  /*8d70*/  I2FP.F32.S32 R2, R13 ;  /* 0x0000000d00027245 */ /* 0x000fe40000201400 */
[C---:B------:R-:W-:Y:S01]  /*8d80*/  ISETP.GE.AND P6, PT, R5.reuse, R165, PT ;  /* 0x000000a50500720c */ /* 0x040fe20003fc6270 */
[----:B------:R-:W-:Y:S01]  /*8d90*/  VIADD R5, R5, 0xf9 ;  /* 0x000000f905057836 */ /* 0x000fe20000000000 */
[----:B------:R-:W-:Y:S01]  /*8da0*/  FSEL R68, R68, -INF , !P5 ;  /* 0xff80000044447808 */ /* 0x000fe20006800000 */
[----:B------:R-:W2:Y:S01]  /*8db0*/  MUFU.TANH R6, R6 ;  /* 0x0000000600067308 */ /* 0x000ea20000002400 */
[----:B---3--:R-:W-:Y:S01]  /*8dc0*/  FFMA.FTZ R84, R14, UR5, R93 ;  /* 0x000000050e547c23 */ /* 0x008fe2000801005d */
[C---:B------:R-:W-:Y:S01]  /*8dd0*/  FFMA.FTZ R9, R2.reuse, UR5, R9 ;  /* 0x0000000502097c23 */ /* 0x040fe20008010009 */
[----:B------:R-:W-:Y:S01]  /*8de0*/  FFMA.FTZ R10, R2, UR5, R10 ;  /* 0x00000005020a7c23 */ /* 0x000fe2000801000a */
[----:B------:R-:W-:-:S02]  /*8df0*/  FSEL R83, R11, -INF , !P2 ;  /* 0xff8000000b537808 */ /* 0x000fc40005000000 */
[----:B------:R-:W-:Y:S02]  /*8e00*/  FSEL R84, R84, -INF , !P0 ;  /* 0xff80000054547808 */ /* 0x000fe40004000000 */
[----:B------:R-:W-:Y:S02]  /*8e10*/  ISETP.GE.AND P0, PT, R13, R164, PT ;  /* 0x000000a40d00720c */ /* 0x000fe40003f06270 */
[----:B------:R-:W-:Y:S02]  /*8e20*/  FSEL R63, R8, -INF , !P3 ;  /* 0xff800000083f7808 */ /* 0x000fe40005800000 */
[----:B------:R-:W-:Y:S02]  /*8e30*/  FSEL R62, R9, -INF , !P0 ;  /* 0xff800000093e7808 */ /* 0x000fe40004000000 */
[----:B------:R-:W-:Y:S02]  /*8e40*/  PLOP3.LUT P0, PT, PT, PT, UP0, 0x80, 0x0 ;  /* 0x000000000000781c */ /* 0x000fe40003f0f008 */
[----:B------:R-:W-:-:S02]  /*8e50*/  FSEL R82, R10, -INF , !P1 ;  /* 0xff8000000a527808 */ /* 0x000fc40004800000 */
[CC--:B------:R-:W-:Y:S02]  /*8e60*/  ISETP.GE.AND P5, PT, R12.reuse, R165.reuse, PT ;  /* 0x000000a50c00720c */ /* 0x0c0fe40003fa6270 */
[-C--:B------:R-:W-:Y:S02]  /*8e70*/  ISETP.GE.AND P2, PT, R12, R164.reuse, PT ;  /* 0x000000a40c00720c */ /* 0x080fe40003f46270 */
[C---:B------:R-:W-:Y:S02]  /*8e80*/  ISETP.GE.AND P3, PT, R5.reuse, R165, PT ;  /* 0x000000a50500720c */ /* 0x040fe40003f66270 */
[----:B------:R-:W-:Y:S02]  /*8e90*/  ISETP.GE.AND P1, PT, R5, R164, PT ;  /* 0x000000a40500720c */ /* 0x000fe40003f26270 */
[----:B------:R-:W-:Y:S02]  /*8ea0*/  I2FP.F32.S32 R12, R12 ;  /* 0x0000000c000c7245 */ /* 0x000fe40000201400 */
[----:B------:R-:W-:-:S02]  /*8eb0*/  I2FP.F32.S32 R5, R5 ;  /* 0x0000000500057245 */ /* 0x000fc40000201400 */
[----:B------:R-:W-:Y:S01]  /*8ec0*/  FSEL R37, R4, -INF , !P6 ;  /* 0xff80000004257808 */ /* 0x000fe20007000000 */
[C---:B----4-:R-:W-:Y:S01]  /*8ed0*/  FFMA.FTZ R81, R12.reuse, UR5, R81 ;  /* 0x000000050c517c23 */ /* 0x050fe20008010051 */
[----:B-1----:R-:W-:Y:S01]  /*8ee0*/  FFMA.FTZ R61, R12, UR5, R7 ;  /* 0x000000050c3d7c23 */ /* 0x002fe20008010007 */
[C---:B------:R-:W-:Y:S01]  /*8ef0*/  FFMA.FTZ R80, R5.reuse, UR5, R80 ;  /* 0x0000000505507c23 */ /* 0x040fe20008010050 */
[----:B--2---:R-:W-:Y:S02]  /*8f00*/  FFMA.FTZ R60, R5, UR5, R6 ;  /* 0x00000005053c7c23 */ /* 0x004fe40008010006 */
[----:B------:R-:W-:Y:S02]  /*8f10*/  FSEL R81, R81, -INF , !P5 ;  /* 0xff80000051517808 */ /* 0x000fe40006800000 */
[----:B------:R-:W-:Y:S02]  /*8f20*/  FSEL R61, R61, -INF , !P2 ;  /* 0xff8000003d3d7808 */ /* 0x000fe40005000000 */
[----:B------:R-:W-:-:S02]  /*8f30*/  FSEL R80, R80, -INF , !P3 ;  /* 0xff80000050507808 */ /* 0x000fc40005800000 */
        /* <DEDUP_REMOVED lines=64> */
.L_x_2552:
[----:B------:R-:W-:-:S04]  /*9340*/  ULEA UR18, -UR8, URZ, 0x8 ;  /* 0x0000003f08127291 */ /* 0x000fc8000f8e413f */
[----:B------:R-:W-:Y:S02]  /*9350*/  USHF.R.S32.HI UR22, URZ, 0x1f, UR18 ;  /* 0x0000001f3f167899 */ /* 0x000fe40008011412 */
[----:B------:R-:W-:-:S04]  /*9360*/  MOV R39, UR18 ;  /* 0x0000001200277c02 */ /* 0x000fc80008000f00 */
[----:B------:R-:W-:-:S07]  /*9370*/  MOV R38, UR22 ;  /* 0x0000001600267c02 */ /* 0x000fce0008000f00 */
.L_x_2553:
        /* <DEDUP_REMOVED lines=43> */
[----:B------:R-:W-:-:S04]  /*9630*/  @!P1 IMAD.WIDE.U32 R54, R54, 0x90, R10 ;  /* 0x0000009036369825 */ /* 0x000fc800078e000a */
        /* <DEDUP_REMOVED lines=16> */
[----:B------:R-:W-:Y:S01]  /*9740*/  @!P1 IMAD.MOV.U32 R97, RZ, RZ, R66 ;  /* 0x000000ffff619224 */ /* 0x000fe200078e0042 */
[----:B------:R-:W-:Y:S01]  /*9750*/  @!UP0 UIMAD UR18, UR9, 0x70, URZ ;  /* 0x00000070091288a4 */ /* 0x000fe2000f8e023f */
[C---:B------:R-:W-:Y:S01]  /*9760*/  @!P1 IADD3 R95, P3, R39.reuse, R6, RZ ;  /* 0x00000006275f9210 */ /* 0x040fe20007f7e0ff */
[----:B------:R-:W-:Y:S01]  /*9770*/  @!P1 IMAD.WIDE.U32 R58, R58, 0xe0, R96 ;  /* 0x000000e03a3a9825 */ /* 0x000fe200078e0060 */
[C---:B------:R-:W-:Y:S02]  /*9780*/  @!P1 IADD3 R97, P2, R39.reuse, R4, RZ ;  /* 0x0000000427619210 */ /* 0x040fe40007f5e0ff */
[C---:B------:R-:W-:Y:S01]  /*9790*/  @!P1 IADD3.X R94, R38.reuse, UR22, R7, P3, !PT ;  /* 0x00000016265e9c10 */ /* 0x040fe20009ffe407 */
[----:B------:R-:W-:Y:S01]  /*97a0*/  @!UP0 UIMAD UR22, UR9, 0xb0, URZ ;  /* 0x000000b0091688a4 */ /* 0x000fe2000f8e023f */
[----:B------:R-:W-:Y:S01]  /*97b0*/  @!P1 IADD3.X R96, R38, UR18, R5, P2, !PT ;  /* 0x0000001226609c10 */ /* 0x000fe200097fe405 */
[----:B------:R-:W3:Y:S01]  /*97c0*/  @!P1 LDC.64 R6, c[0x0][0x218] ;  /* 0x00008600ff069b82 */ /* 0x000ee20000000a00 */
[----:B------:R-:W-:Y:S01]  /*97d0*/  @!UP0 UIMAD UR18, UR9, 0xc0, URZ ;  /* 0x000000c0091288a4 */ /* 0x000fe2000f8e023f */
[----:B------:R-:W-:-:S02]  /*97e0*/  @!P1 IADD3 R52, P3, R39, R52, RZ ;  /* 0x0000003427349210 */ /* 0x000fc40007f7e0ff */
[C---:B------:R-:W-:Y:S02]  /*97f0*/  @!P1 IADD3 R54, P2, R39.reuse, R12, RZ ;  /* 0x0000000c27369210 */ /* 0x040fe40007f5e0ff */
[C---:B------:R-:W-:Y:S01]  /*9800*/  @!P1 IADD3.X R51, R38.reuse, UR22, R53, P3, !PT ;  /* 0x0000001626339c10 */ /* 0x040fe20009ffe435 */
[----:B------:R-:W-:Y:S01]  /*9810*/  @!UP0 UIMAD UR22, UR9, 0xd0, URZ ;  /* 0x000000d0091688a4 */ /* 0x000fe2000f8e023f */
[----:B------:R-:W4:Y:S01]  /*9820*/  @!P1 LDC.64 R4, c[0x0][0x218] ;  /* 0x00008600ff049b82 */ /* 0x000f220000000a00 */
[----:B------:R-:W-:Y:S01]  /*9830*/  @!P1 IADD3.X R53, R38, UR18, R13, P2, !PT ;  /* 0x0000001226359c10 */ /* 0x000fe200097fe40d */
[----:B------:R-:W-:Y:S01]  /*9840*/  @!UP0 UIMAD UR18, UR9, 0xe0, URZ ;  /* 0x000000e0091288a4 */ /* 0x000fe2000f8e023f */
[C---:B------:R-:W-:Y:S02]  /*9850*/  @!P1 IADD3 R102, P2, R39.reuse, R67, RZ ;  /* 0x0000004327669210 */ /* 0x040fe40007f5e0ff */
[C---:B------:R-:W-:Y:S02]  /*9860*/  @!P1 IADD3 R55, P3, R39.reuse, R10, RZ ;  /* 0x0000000a27379210 */ /* 0x040fe40007f7e0ff */
[----:B--2---:R-:W-:Y:S01]  /*9870*/  @!P1 LEA R106, P5, R102, R8, 0x1 ;  /* 0x00000008666a9211 */ /* 0x004fe200078a08ff */
[----:B------:R-:W-:Y:S01]  /*9880*/  @!P1 IMAD.X R101, R38, 0x1, R66, P2 ;  /* 0x0000000126659824 */ /* 0x000fe200010e0642 */
[----:B------:R-:W2:Y:S01]  /*9890*/  @!P1 LDC.64 R12, c[0x0][0x218] ;  /* 0x00008600ff0c9b82 */ /* 0x000ea20000000a00 */
[----:B------:R-:W-:-:S02]  /*98a0*/  @!P1 IADD3 R57, P2, R39, R58, RZ ;  /* 0x0000003a27399210 */ /* 0x000fc40007f5e0ff */
[----:B------:R-:W-:Y:S02]  /*98b0*/  @!P1 IADD3.X R58, R38, UR22, R11, P3, !PT ;  /* 0x00000016263a9c10 */ /* 0x000fe40009ffe40b */
        /* <DEDUP_REMOVED lines=9> */
[----:B------:R-:W-:Y:S01]  /*9950*/  @!P1 IADD3.X R101, R38, UR13, R66, P5, P3 ;  /* 0x0000000d26659c10 */ /* 0x000fe2000afe6442 */
        /* <DEDUP_REMOVED lines=91> */
[C---:B-----5:R-:W-:Y:S01]  /*9f10*/  @!P1 LEA R8, P5, R54.reuse, R8, 0x1 ;  /* 0x0000000836089211 */ /* 0x060fe200078a08ff */
        /* <DEDUP_REMOVED lines=37> */
.L_x_2555:
[----:B------:R-:W-:Y:S05]  /*a170*/  BSYNC B0 ;  /* 0x0000000000007941 */ /* 0x000fea0003800000 */
.L_x_2554:
[----:B------:R-:W0:Y:S01]  /*a180*/  LDGDEPBAR ;  /* 0x00000000000079af */ /* 0x000e220000000000 */
[----:B------:R-:W-:-:S04]  /*a190*/  IADD3 R67, P1, R39, R67, RZ ;  /* 0x0000004327437210 */ /* 0x000fc80007f3e0ff */
[----:B------:R-:W-:-:S09]  /*a1a0*/  IADD3.X R66, R38, R66, RZ, P1, !PT ;  /* 0x0000004226427210 */ /* 0x000fd20000ffe4ff */
.L_x_2551:
        /* <DEDUP_REMOVED lines=129> */
[----:B------:R-:W1:Y:S03]  /*a9c0*/  SHFL.BFLY PT, R5, R2, 0x2, 0x1f ;  /* 0x0c401f0002057f89 */ /* 0x000e6600000e0000 */
[-C--:B------:R-:W-:Y:S02]  /*a9d0*/  LEA R231, R239, R234.reuse, 0x1 ;  /* 0x000000eaefe77211 */ /* 0x080fe400078e08ff */
[C---:B------:R-:W-:Y:S02]  /*a9e0*/  LEA R232, R240.reuse, R234, 0x1 ;  /* 0x000000eaf0e87211 */ /* 0x040fe400078e08ff */
[----:B------:R-:W-:Y:S01]  /*a9f0*/  LEA R230, R240, R231, 0x1 ;  /* 0x000000e7f0e67211 */ /* 0x000fe200078e08ff */
        /* <DEDUP_REMOVED lines=15> */
[----:B------:R-:W-:Y:S01]  /*aaf0*/  LDSM.16.MT88.4 R28, [R234+0xa000] ;  /* 0x00a00000ea1c783b */ /* 0x000fe20000004200 */
[--C-:B------:R-:W-:Y:S01]  /*ab00*/  FFMA.FTZ R107, R23, UR18, -R110.reuse ;  /* 0x00000012176b7c23 */ /* 0x100fe2000801086e */
[----:B------:R-:W-:Y:S01]  /*ab10*/  MUFU.EX2 R108, R108 ;  /* 0x0000006c006c7308 */ /* 0x000fe20000000800 */
[--C-:B------:R-:W-:Y:S01]  /*ab20*/  FFMA.FTZ R96, R46, UR18, -R110.reuse ;  /* 0x000000122e607c23 */ /* 0x100fe2000801086e */
[--C-:B------:R-:W-:Y:S01]  /*ab30*/  FFMA.FTZ R95, R45, UR18, -R110.reuse ;  /* 0x000000122d5f7c23 */ /* 0x100fe2000801086e */
[----:B-1----:R-:W-:Y:S01]  /*ab40*/  FMNMX.FTZ R0, R4, R5, !PT ;  /* 0x0000000504007209 */ /* 0x002fe20007810000 */
[----:B------:R-:W-:Y:S01]  /*ab50*/  LDSM.16.MT88.4 R44, [R234+0xa800] ;  /* 0x00a80000ea2c783b */ /* 0x000fe20000004200 */
[--C-:B------:R-:W-:Y:S01]  /*ab60*/  FFMA.FTZ R102, R35, UR18, -R110.reuse ;  /* 0x0000001223667c23 */ /* 0x100fe2000801086e */
[--C-:B------:R-:W-:Y:S01]  /*ab70*/  FFMA.FTZ R101, R34, UR18, -R110.reuse ;  /* 0x0000001222657c23 */ /* 0x100fe2000801086e */
[--C-:B------:R-:W-:Y:S01]  /*ab80*/  FFMA.FTZ R100, R33, UR18, -R110.reuse ;  /* 0x0000001221647c23 */ /* 0x100fe2000801086e */
[----:B------:R-:W1:Y:S01]  /*ab90*/  SHFL.BFLY PT, R4, R0, 0x1, 0x1f ;  /* 0x0c201f0000047f89 */ /* 0x000e6200000e0000 */
        /* <DEDUP_REMOVED lines=9> */
[----:B------:R-:W-:Y:S01]  /*ac30*/  LDSM.16.MT88.4 R40, [R232+0xa800] ;  /* 0x00a80000e828783b */ /* 0x000fe20000004200 */
[--C-:B------:R-:W-:Y:S01]  /*ac40*/  FFMA.FTZ R125, R27, UR18, -R110.reuse ;  /* 0x000000121b7d7c23 */ /* 0x100fe2000801086e */
[--C-:B------:R-:W-:Y:S01]  /*ac50*/  FFMA.FTZ R123, R48, UR18, -R110.reuse ;  /* 0x00000012307b7c23 */ /* 0x100fe2000801086e */
[--C-:B------:R-:W-:Y:S01]  /*ac60*/  FFMA.FTZ R127, R127, UR18, -R110.reuse ;  /* 0x000000127f7f7c23 */ /* 0x100fe2000801086e */
[----:B------:R-:W-:Y:S01]  /*ac70*/  LDSM.16.MT88.4 R36, [R231+0xa800] ;  /* 0x00a80000e724783b */ /* 0x000fe20000004200 */
[--C-:B------:R-:W-:Y:S01]  /*ac80*/  FFMA.FTZ R133, R133, UR18, -R110.reuse ;  /* 0x0000001285857c23 */ /* 0x100fe2000801086e */
[--C-:B------:R-:W-:Y:S01]  /*ac90*/  FFMA.FTZ R134, R134, UR18, -R110.reuse ;  /* 0x0000001286867c23 */ /* 0x100fe2000801086e */
[----:B------:R-:W2:Y:S01]  /*aca0*/  MUFU.EX2 R106, R106 ;  /* 0x0000006a006a7308 */ /* 0x000ea20000000800 */
[----:B------:R-:W-:Y:S01]  /*acb0*/  LDSM.16.MT88.4 R56, [R230+0xa800] ;  /* 0x00a80000e638783b */ /* 0x000fe20000004200 */
[--C-:B------:R-:W-:Y:S01]  /*acc0*/  FFMA.FTZ R142, R142, UR18, -R110.reuse ;  /* 0x000000128e8e7c23 */ /* 0x100fe2000801086e */
[--C-:B------:R-:W-:Y:S01]  /*acd0*/  FFMA.FTZ R143, R143, UR18, -R110.reuse ;  /* 0x000000128f8f7c23 */ /* 0x100fe2000801086e */
[--C-:B------:R-:W-:Y:S01]  /*ace0*/  FFMA.FTZ R145, R145, UR18, -R110.reuse ;  /* 0x0000001291917c23 */ /* 0x100fe2000801086e */
[--C-:B------:R-:W-:Y:S01]  /*acf0*/  FFMA.FTZ R152, R152, UR18, -R110.reuse ;  /* 0x0000001298987c23 */ /* 0x100fe2000801086e */
[--C-:B------:R-:W-:Y:S01]  /*ad00*/  FFMA.FTZ R156, R156, UR18, -R110.reuse ;  /* 0x000000129c9c7c23 */ /* 0x100fe2000801086e */
[----:B-1----:R-:W-:Y:S01]  /*ad10*/  FMNMX.FTZ R0, R0, R4, !PT ;  /* 0x0000000400007209 */ /* 0x002fe20007810000 */
[----:B------:R-:W-:Y:S01]  /*ad20*/  MUFU.EX2 R105, R105 ;  /* 0x0000006900697308 */ /* 0x000fe20000000800 */
[----:B---3--:R-:W-:Y:S01]  /*ad30*/  F2FP.BF16.F32.PACK_AB R4, R108, R109 ;  /* 0x0000006d6c04723e */ /* 0x008fe200000010ff */
[--C-:B------:R-:W-:Y:S01]  /*ad40*/  FFMA.FTZ R158, R158, UR18, -R110.reuse ;  /* 0x000000129e9e7c23 */ /* 0x100fe2000801086e */
[C---:B------:R-:W-:Y:S01]  /*ad50*/  FSETP.NEU.FTZ.AND P1, PT, R0.reuse, -INF , PT ;  /* 0xff8000000000780b */ /* 0x040fe20003f3d000 */
[----:B------:R-:W-:Y:S01]  /*ad60*/  FMUL.FTZ R93, R0, UR18 ;  /* 0x00000012005d7c20 */ /* 0x000fe20008410000 */
[--C-:B------:R-:W-:Y:S01]  /*ad70*/  FFMA.FTZ R169, R169, UR18, -R110.reuse ;  /* 0x00000012a9a97c23 */ /* 0x100fe2000801086e */
[--C-:B------:R-:W-:Y:S01]  /*ad80*/  FFMA.FTZ R172, R172, UR18, -R110.reuse ;  /* 0x00000012acac7c23 */ /* 0x100fe2000801086e */
[--C-:B------:R-:W-:Y:S01]  /*ad90*/  FFMA.FTZ R174, R174, UR18, -R110.reuse ;  /* 0x00000012aeae7c23 */ /* 0x100fe2000801086e */
[----:B------:R-:W1:Y:S01]  /*ada0*/  MUFU.EX2 R104, R104 ;  /* 0x0000006800687308 */ /* 0x000e620000000800 */
[----:B------:R-:W-:Y:S01]  /*adb0*/  FSEL R93, R93, RZ, P1 ;  /* 0x000000ff5d5d7208 */ /* 0x000fe20000800000 */
[--C-:B------:R-:W-:Y:S01]  /*adc0*/  FFMA.FTZ R181, R181, UR18, -R110.reuse ;  /* 0x00000012b5b57c23 */ /* 0x100fe2000801086e */
[----:B--2---:R-:W-:Y:S01]  /*add0*/  F2FP.BF16.F32.PACK_AB R6, R106, R107 ;  /* 0x0000006b6a06723e */ /* 0x004fe200000010ff */
[--C-:B------:R-:W-:Y:S01]  /*ade0*/  FFMA.FTZ R183, R183, UR18, -R110.reuse ;  /* 0x00000012b7b77c23 */ /* 0x100fe2000801086e */
[--C-:B------:R-:W-:Y:S01]  /*adf0*/  FFMA.FTZ R185, R185, UR18, -R110.reuse ;  /* 0x00000012b9b97c23 */ /* 0x100fe2000801086e */
        /* <DEDUP_REMOVED lines=11> */
[----:B-1----:R-:W-:Y:S01]  /*aeb0*/  F2FP.BF16.F32.PACK_AB R48, R104, R105 ;  /* 0x000000696830723e */ /* 0x002fe200000010ff */
        /* <DEDUP_REMOVED lines=51> */
[----:B------:R-:W3:Y:S01]  /*b1f0*/  MUFU.EX2 R116, R116 ;  /* 0x0000007400747308 */ /* 0x000ee20000000800 */
[----:B-1----:R-:W-:Y:S01]  /*b200*/  F2FP.BF16.F32.PACK_AB R50, R102, R103 ;  /* 0x000000676632723e */ /* 0x002fe200000010ff */
[--C-:B------:R-:W-:Y:S01]  /*b210*/  FFMA.FTZ R153, R153, UR18, -R93.reuse ;  /* 0x0000001299997c23 */ /* 0x100fe2000801085d */
[C---:B--2---:R-:W-:Y:S01]  /*b220*/  HMMA.16816.F32.BF16 R24, R4.reuse, R20, RZ ;  /* 0x000000140418723c */ /* 0x044fe200000418ff */
[--C-:B------:R-:W-:Y:S01]  /*b230*/  FFMA.FTZ R150, R150, UR18, -R93.reuse ;  /* 0x0000001296967c23 */ /* 0x100fe2000801085d */
[--C-:B------:R-:W-:Y:S01]  /*b240*/  FFMA.FTZ R157, R157, UR18, -R110.reuse ;  /* 0x000000129d9d7c23 */ /* 0x100fe2000801086e */
[--C-:B------:R-:W-:Y:S01]  /*b250*/  FFMA.FTZ R147, R147, UR18, -R110.reuse ;  /* 0x0000001293937c23 */ /* 0x100fe2000801086e */
[--C-:B------:R-:W-:Y:S01]  /*b260*/  FFMA.FTZ R144, R144, UR18, -R110.reuse ;  /* 0x0000001290907c23 */ /* 0x100fe2000801086e */
[----:B------:R-:W-:Y:S01]  /*b270*/  MUFU.EX2 R115, R115 ;  /* 0x0000007300737308 */ /* 0x000fe20000000800 */
[C---:B------:R-:W-:Y:S01]  /*b280*/  HMMA.16816.F32.BF16 R16, R4.reuse, R12, RZ ;  /* 0x0000000c0410723c */ /* 0x040fe200000418ff */
[----:B------:R-:W-:Y:S01]  /*b290*/  FFMA.FTZ R141, R141, UR18, -R110 ;  /* 0x000000128d8d7c23 */ /* 0x000fe2000801086e */
[--C-:B------:R-:W-:Y:S01]  /*b2a0*/  FFMA.FTZ R137, R137, UR18, -R93.reuse ;  /* 0x0000001289897c23 */ /* 0x100fe2000801085d */
[--C-:B------:R-:W-:Y:S01]  /*b2b0*/  FFMA.FTZ R202, R132, UR18, -R93.reuse ;  /* 0x0000001284ca7c23 */ /* 0x100fe2000801085d */
[--C-:B------:R-:W-:Y:S01]  /*b2c0*/  FFMA.FTZ R131, R131, UR18, -R93.reuse ;  /* 0x0000001283837c23 */ /* 0x100fe2000801085d */
[--C-:B------:R-:W-:Y:S01]  /*b2d0*/  FFMA.FTZ R130, R130, UR18, -R93.reuse ;  /* 0x0000001282827c23 */ /* 0x100fe2000801085d */
[C---:B------:R-:W-:Y:S01]  /*b2e0*/  HMMA.16816.F32.BF16 R20, R4.reuse, R22, RZ ;  /* 0x000000160414723c */ /* 0x040fe200000418ff */
[----:B------:R-:W1:Y:S01]  /*b2f0*/  MUFU.EX2 R114, R114 ;  /* 0x0000007200727308 */ /* 0x000e620000000800 */
[----:B---3--:R-:W-:Y:S01]  /*b300*/  F2FP.BF16.F32.PACK_AB R49, R116, R117 ;  /* 0x000000757431723e */ /* 0x008fe200000010ff */
[----:B------:R-:W-:Y:S01]  /*b310*/  FADD.FTZ R108, R109, R108 ;  /* 0x0000006c6d6c7221 */ /* 0x000fe20000010000 */
[----:B------:R-:W-:Y:S01]  /*b320*/  FADD.FTZ R120, R121, R120 ;  /* 0x0000007879787221 */ /* 0x000fe20000010000 */
[----:B------:R-:W-:Y:S01]  /*b330*/  FFMA.FTZ R139, R139, UR18, -R110 ;  /* 0x000000128b8b7c23 */ /* 0x000fe2000801086e */
[C---:B------:R-:W-:Y:S01]  /*b340*/  HMMA.16816.F32.BF16 R12, R4.reuse, R14, RZ ;  /* 0x0000000e040c723c */ /* 0x040fe200000418ff */
[----:B------:R-:W-:Y:S01]  /*b350*/  FADD.FTZ R108, R107, R108 ;  /* 0x0000006c6b6c7221 */ /* 0x000fe20000010000 */
[----:B------:R-:W-:Y:S01]  /*b360*/  FADD.FTZ R119, R119, R120 ;  /* 0x0000007877777221 */ /* 0x000fe20000010000 */
[----:B------:R-:W-:Y:S01]  /*b370*/  MUFU.EX2 R101, R101 ;  /* 0x0000006500657308 */ /* 0x000fe20000000800 */
[--C-:B------:R-:W-:Y:S01]  /*b380*/  FFMA.FTZ R129, R129, UR18, -R110.reuse ;  /* 0x0000001281817c23 */ /* 0x100fe2000801086e */
[--C-:B------:R-:W-:Y:S01]  /*b390*/  FFMA.FTZ R128, R128, UR18, -R110.reuse ;  /* 0x0000001280807c23 */ /* 0x100fe2000801086e */
[C---:B------:R-:W-:Y:S01]  /*b3a0*/  HMMA.16816.F32.BF16 R8, R4.reuse, R52, RZ ;  /* 0x000000340408723c */ /* 0x040fe200000418ff */
[----:B------:R-:W-:Y:S01]  /*b3b0*/  FFMA.FTZ R92, R92, UR18, -R110 ;  /* 0x000000125c5c7c23 */ /* 0x000fe2000801086e */
[--C-:B------:R-:W-:Y:S01]  /*b3c0*/  FFMA.FTZ R79, R79, UR18, -R93.reuse ;  /* 0x000000124f4f7c23 */ /* 0x100fe2000801085d */
[--C-:B------:R-:W-:Y:S01]  /*b3d0*/  FFMA.FTZ R78, R78, UR18, -R93.reuse ;  /* 0x000000124e4e7c23 */ /* 0x100fe2000801085d */
[--C-:B------:R-:W-:Y:S01]  /*b3e0*/  FFMA.FTZ R77, R77, UR18, -R93.reuse ;  /* 0x000000124d4d7c23 */ /* 0x100fe2000801085d */
[----:B------:R-:W2:Y:S01]  /*b3f0*/  MUFU.EX2 R100, R100 ;  /* 0x0000006400647308 */ /* 0x000ea20000000800 */
[----:B------:R-:W-:Y:S01]  /*b400*/  HMMA.16816.F32.BF16 R4, R4, R54, RZ ;  /* 0x000000360404723c */ /* 0x000fe200000418ff */
[----:B-1----:R-:W-:Y:S01]  /*b410*/  F2FP.BF16.F32.PACK_AB R51, R114, R115 ;  /* 0x000000737233723e */ /* 0x002fe200000010ff */
[----:B------:R-:W-:Y:S01]  /*b420*/  FFMA.FTZ R76, R76, UR18, -R93 ;  /* 0x000000124c4c7c23 */ /* 0x000fe2000801085d */
[----:B------:R-:W-:Y:S01]  /*b430*/  FADD.FTZ R106, R106, R108 ;  /* 0x0000006c6a6a7221 */ /* 0x000fe20000010000 */
[----:B------:R-:W-:Y:S01]  /*b440*/  FADD.FTZ R119, R118, R119 ;  /* 0x0000007776777221 */ /* 0x000fe20000010000 */
[--C-:B------:R-:W-:Y:S01]  /*b450*/  FFMA.FTZ R91, R91, UR18, -R110.reuse ;  /* 0x000000125b5b7c23 */ /* 0x100fe2000801086e */
[----:B------:R-:W-:Y:S01]  /*b460*/  FFMA.FTZ R88, R88, UR18, -R110 ;  /* 0x0000001258587c23 */ /* 0x000fe2000801086e */
[----:B------:R-:W-:Y:S01]  /*b470*/  MUFU.EX2 R99, R99 ;  /* 0x0000006300637308 */ /* 0x000fe20000000800 */
[C---:B------:R-:W-:Y:S01]  /*b480*/  HMMA.16816.F32.BF16 R32, R48.reuse, R44, R32 ;  /* 0x0000002c3020723c */ /* 0x040fe20000041820 */
[----:B------:R-:W-:Y:S01]  /*b490*/  FADD.FTZ R106, R105, R106 ;  /* 0x0000006a696a7221 */ /* 0x000fe20000010000 */
[----:B------:R-:W-:Y:S01]  /*b4a0*/  FADD.FTZ R117, R117, R119 ;  /* 0x0000007775757221 */ /* 0x000fe20000010000 */
[--C-:B------:R-:W-:Y:S01]  /*b4b0*/  FFMA.FTZ R75, R75, UR18, -R93.reuse ;  /* 0x000000124b4b7c23 */ /* 0x100fe2000801085d */
[----:B------:R-:W-:Y:S01]  /*b4c0*/  FFMA.FTZ R74, R74, UR18, -R93 ;  /* 0x000000124a4a7c23 */ /* 0x000fe2000801085d */
[----:B------:R-:W-:Y:S01]  /*b4d0*/  FADD.FTZ R106, R104, R106 ;  /* 0x0000006a686a7221 */ /* 0x000fe20000010000 */
[C---:B------:R-:W-:Y:S01]  /*b4e0*/  HMMA.16816.F32.BF16 R28, R48.reuse, R46, R28 ;  /* 0x0000002e301c723c */ /* 0x040fe2000004181c */
[----:B------:R-:W1:Y:S01]  /*b4f0*/  LDSM.16.MT88.4 R44, [R234+0xb000] ;  /* 0x00b00000ea2c783b */ /* 0x000e620000004200 */
[----:B------:R-:W3:Y:S01]  /*b500*/  MUFU.EX2 R98, R98 ;  /* 0x0000006200627308 */ /* 0x000ee20000000800 */
[----:B--2---:R-:W-:Y:S01]  /*b510*/  F2FP.BF16.F32.PACK_AB R52, R100, R101 ;  /* 0x000000656434723e */ /* 0x004fe200000010ff */
[----:B------:R-:W-:Y:S01]  /*b520*/  FADD.FTZ R117, R116, R117 ;  /* 0x0000007574757221 */ /* 0x000fe20000010000 */
[----:B------:R-:W-:Y:S01]  /*b530*/  FADD.FTZ R106, R103, R106 ;  /* 0x0000006a676a7221 */ /* 0x000fe20000010000 */
[C---:B------:R-:W-:Y:S01]  /*b540*/  HMMA.16816.F32.BF16 R24, R48.reuse, R40, R24 ;  /* 0x000000283018723c */ /* 0x040fe20000041818 */
[----:B------:R-:W-:Y:S01]  /*b550*/  FFMA.FTZ R73, R73, UR18, -R93 ;  /* 0x0000001249497c23 */ /* 0x000fe2000801085d */
[----:B------:R-:W-:Y:S01]  /*b560*/  FADD.FTZ R117, R115, R117 ;  /* 0x0000007573757221 */ /* 0x000fe20000010000 */
[----:B------:R-:W-:Y:S01]  /*b570*/  FADD.FTZ R102, R102, R106 ;  /* 0x0000006a66667221 */ /* 0x000fe20000010000 */
[----:B------:R-:W-:Y:S01]  /*b580*/  MUFU.EX2 R113, R113 ;  /* 0x0000007100717308 */ /* 0x000fe20000000800 */
[----:B------:R-:W-:Y:S01]  /*b590*/  FFMA.FTZ R72, R72, UR18, -R93 ;  /* 0x0000001248487c23 */ /* 0x000fe2000801085d */
[C---:B------:R-:W-:Y:S01]  /*b5a0*/  HMMA.16816.F32.BF16 R20, R48.reuse, R42, R20 ;  /* 0x0000002a3014723c */ /* 0x040fe20000041814 */
[----:B------:R-:W2:Y:S01]  /*b5b0*/  LDSM.16.MT88.4 R40, [R232+0xb000] ;  /* 0x00b00000e828783b */ /* 0x000ea20000004200 */
[----:B------:R-:W-:Y:S01]  /*b5c0*/  FADD.FTZ R117, R114, R117 ;  /* 0x0000007572757221 */ /* 0x000fe20000010000 */
[----:B------:R-:W-:Y:S01]  /*b5d0*/  FADD.FTZ R102, R101, R102 ;  /* 0x0000006665667221 */ /* 0x000fe20000010000 */
[--C-:B------:R-:W-:Y:S01]  /*b5e0*/  FFMA.FTZ R71, R71, UR18, -R93.reuse ;  /* 0x0000001247477c23 */ /* 0x100fe2000801085d */
[--C-:B------:R-:W-:Y:S01]  /*b5f0*/  FFMA.FTZ R70, R70, UR18, -R93.reuse ;  /* 0x0000001246467c23 */ /* 0x100fe2000801085d */
[C---:B------:R-:W-:Y:S01]  /*b600*/  HMMA.16816.F32.BF16 R16, R48.reuse, R36, R16 ;  /* 0x000000243010723c */ /* 0x040fe20000041810 */
[----:B------:R-:W4:Y:S01]  /*b610*/  MUFU.EX2 R112, R112 ;  /* 0x0000007000707308 */ /* 0x000f220000000800 */
[----:B---3--:R-:W-:Y:S01]  /*b620*/  F2FP.BF16.F32.PACK_AB R54, R98, R99 ;  /* 0x000000636236723e */ /* 0x008fe200000010ff */
[----:B------:R-:W-:Y:S01]  /*b630*/  FADD.FTZ R102, R100, R102 ;  /* 0x0000006664667221 */ /* 0x000fe20000010000 */
[--C-:B------:R-:W-:Y:S01]  /*b640*/  FFMA.FTZ R69, R69, UR18, -R93.reuse ;  /* 0x0000001245457c23 */ /* 0x100fe2000801085d */
[--C-:B------:R-:W-:Y:S01]  /*b650*/  FFMA.FTZ R68, R68, UR18, -R93.reuse ;  /* 0x0000001244447c23 */ /* 0x100fe2000801085d */
[C---:B------:R-:W-:Y:S01]  /*b660*/  HMMA.16816.F32.BF16 R12, R48.reuse, R38, R12 ;  /* 0x00000026300c723c */ /* 0x040fe2000004180c */
[----:B------:R-:W3:Y:S01]  /*b670*/  LDSM.16.MT88.4 R36, [R231+0xb000] ;  /* 0x00b00000e724783b */ /* 0x000ee20000004200 */
        /* <DEDUP_REMOVED lines=9> */
[----:B------:R-:W5:Y:S01]  /*b710*/  MUFU.EX2 R3, R3 ;  /* 0x0000000300037308 */ /* 0x000f620000000800 */
[----:B------:R-:W-:Y:S01]  /*b720*/  HMMA.16816.F32.BF16 R4, R48, R58, R4 ;  /* 0x0000003a3004723c */ /* 0x000fe20000041804 */
[----:B------:R-:W3:Y:S01]  /*b730*/  LDSM.16.MT88.4 R56, [R230+0xb000] ;  /* 0x00b00000e638783b */ /* 0x000ee20000004200 */
[----:B----4-:R-:W-:Y:S01]  /*b740*/  F2FP.BF16.F32.PACK_AB R53, R112, R113 ;  /* 0x000000717035723e */ /* 0x010fe200000010ff */
[----:B------:R-:W-:Y:S01]  /*b750*/  FADD.FTZ R113, R113, R117 ;  /* 0x0000007571717221 */ /* 0x000fe20000010000 */
[--C-:B------:R-:W-:Y:S01]  /*b760*/  FFMA.FTZ R61, R61, UR18, -R93.reuse ;  /* 0x000000123d3d7c23 */ /* 0x100fe2000801085d */
[----:B------:R-:W-:Y:S01]  /*b770*/  FFMA.FTZ R251, R60, UR18, -R93 ;  /* 0x000000123cfb7c23 */ /* 0x000fe2000801085d */
[----:B------:R-:W-:Y:S01]  /*b780*/  LEA R204, P1, R67, UR22, 0x1 ;  /* 0x0000001643cc7c11 */ /* 0x000fe2000f8208ff */
[----:B------:R-:W4:Y:S01]  /*b790*/  MUFU.EX2 R97, R97 ;  /* 0x0000006100617308 */ /* 0x000f220000000800 */
[----:B------:R-:W-:-:S02]  /*b7a0*/  FADD.FTZ R113, R112, R113 ;  /* 0x0000007170717221 */ /* 0x000fc40000010000 */
[----:B------:R-:W-:-:S05]  /*b7b0*/  MOV R250, R204 ;  /* 0x000000cc00fa7202 */ /* 0x000fca0000000f00 */
[----:B------:R-:W2:Y:S01]  /*b7c0*/  MUFU.EX2 R96, R96 ;  /* 0x0000006000607308 */ /* 0x000ea20000000800 */
[----:B-----5:R-:W-:-:S07]  /*b7d0*/  F2FP.BF16.F32.PACK_AB R55, R3, R111 ;  /* 0x0000006f0337723e */ /* 0x020fce00000010ff */
[----:B-1----:R-:W-:Y:S01]  /*b7e0*/  HMMA.16816.F32.BF16 R32, R52, R44, R32 ;  /* 0x0000002c3420723c */ /* 0x002fe20000041820 */
[----:B------:R-:W1:Y:S01]  /*b7f0*/  MUFU.EX2 R95, R95 ;  /* 0x0000005f005f7308 */ /* 0x000e620000000800 */
[----:B----4-:R-:W-:-:S04]  /*b800*/  FADD.FTZ R98, R97, R98 ;  /* 0x0000006261627221 */ /* 0x010fc80000010000 */
[C---:B------:R-:W-:Y:S01]  /*b810*/  HMMA.16816.F32.BF16 R28, R52.reuse, R46, R28 ;  /* 0x0000002e341c723c */ /* 0x040fe2000004181c */
[----:B------:R-:W4:Y:S02]  /*b820*/  LDSM.16.MT88.4 R44, [R234+0xb800] ;  /* 0x00b80000ea2c783b */ /* 0x000f240000004200 */
        /* <DEDUP_REMOVED lines=8> */
[----:B---3--:R-:W-:Y:S01]  /*b8b0*/  HMMA.16816.F32.BF16 R16, R52, R36, R16 ;  /* 0x000000243410723c */ /* 0x008fe20000041810 */
[----:B------:R-:W1:Y:S01]  /*b8c0*/  MUFU.EX2 R136, R136 ;  /* 0x0000008800887308 */ /* 0x000e620000000800 */
        /* <DEDUP_REMOVED lines=9> */
[----:B-1----:R-:W-:-:S05]  /*b960*/  F2FP.BF16.F32.PACK_AB R49, R136, R135 ;  /* 0x000000878831723e */ /* 0x002fca00000010ff */
[----:B------:R-:W-:Y:S08]  /*b970*/  MUFU.EX2 R126, R126 ;  /* 0x0000007e007e7308 */ /* 0x000ff00000000800 */
[----:B------:R-:W1:Y:S01]  /*b980*/  MUFU.EX2 R125, R125 ;  /* 0x0000007d007d7308 */ /* 0x000e620000000800 */
[----:B-----5:R-:W-:-:S07]  /*b990*/  F2FP.BF16.F32.PACK_AB R51, R140, R138 ;  /* 0x0000008a8c33723e */ /* 0x020fce00000010ff */
[C---:B----4-:R-:W-:Y:S01]  /*b9a0*/  HMMA.16816.F32.BF16 R32, R48.reuse, R44, R32 ;  /* 0x0000002c3020723c */ /* 0x050fe20000041820 */
[----:B------:R-:W-:Y:S05]  /*b9b0*/  MUFU.EX2 R124, R124 ;  /* 0x0000007c007c7308 */ /* 0x000fea0000000800 */
[C---:B------:R-:W-:Y:S01]  /*b9c0*/  HMMA.16816.F32.BF16 R28, R48.reuse, R46, R28 ;  /* 0x0000002e301c723c */ /* 0x040fe2000004181c */
[----:B------:R-:W4:Y:S02]  /*b9d0*/  LDSM.16.MT88.4 R44, [R234+0xc000] ;  /* 0x00c00000ea2c783b */ /* 0x000f240000004200 */
[----:B------:R-:W5:Y:S01]  /*b9e0*/  MUFU.EX2 R123, R123 ;  /* 0x0000007b007b7308 */ /* 0x000f620000000800 */
[C---:B-1----:R-:W-:Y:S01]  /*b9f0*/  F2FP.BF16.F32.PACK_AB R52, R125.reuse, R126 ;  /* 0x0000007e7d34723e */ /* 0x042fe200000010ff */
[----:B------:R-:W-:Y:S01]  /*ba00*/  FADD.FTZ R126, R126, R98 ;  /* 0x000000627e7e7221 */ /* 0x000fe20000010000 */
[----:B--2---:R-:W-:Y:S03]  /*ba10*/  HMMA.16816.F32.BF16 R24, R48, R40, R24 ;  /* 0x000000283018723c */ /* 0x004fe60000041818 */
        /* <DEDUP_REMOVED lines=128> */
[----:B----4-:R-:W-:-:S03]  /*c220*/  F2FP.BF16.F32.PACK_AB R53, R193, R194 ;  /* 0x000000c2c135723e */ /* 0x010fc600000010ff */
[----:B------:R-:W4:Y:S02]  /*c230*/  LDSM.16.MT88.4 R48, [R234+0xe800] ;  /* 0x00e80000ea30783b */ /* 0x000f240000004200 */
[----:B------:R-:W-:Y:S08]  /*c240*/  MUFU.EX2 R192, R192 ;  /* 0x000000c000c07308 */ /* 0x000ff00000000800 */
[----:B------:R-:W3:Y:S01]  /*c250*/  MUFU.EX2 R195, R195 ;  /* 0x000000c300c37308 */ /* 0x000ee20000000800 */
[----:B-----5:R-:W-:-:S07]  /*c260*/  F2FP.BF16.F32.PACK_AB R55, R186, R188 ;  /* 0x000000bcba37723e */ /* 0x020fce00000010ff */
[----:B------:R-:W-:Y:S01]  /*c270*/  MUFU.EX2 R197, R197 ;  /* 0x000000c500c57308 */ /* 0x000fe20000000800 */
[C---:B--2---:R-:W-:Y:S06]  /*c280*/  HMMA.16816.F32.BF16 R32, R52.reuse, R44, R32 ;  /* 0x0000002c3420723c */ /* 0x044fec0000041820 */
[C---:B------:R-:W-:Y:S01]  /*c290*/  HMMA.16816.F32.BF16 R28, R52.reuse, R46, R28 ;  /* 0x0000002e341c723c */ /* 0x040fe2000004181c */
[----:B------:R-:W2:Y:S01]  /*c2a0*/  MUFU.EX2 R184, R184 ;  /* 0x000000b800b87308 */ /* 0x000ea20000000800 */
[----:B------:R-:W5:Y:S04]  /*c2b0*/  LDSM.16.MT88.4 R44, [R232+0xe800] ;  /* 0x00e80000e82c783b */ /* 0x000f680000004200 */
[C---:B-1----:R-:W-:Y:S03]  /*c2c0*/  HMMA.16816.F32.BF16 R24, R52.reuse, R40, R24 ;  /* 0x000000283418723c */ /* 0x042fe60000041818 */
[----:B------:R-:W-:Y:S03]  /*c2d0*/  MUFU.EX2 R175, R175 ;  /* 0x000000af00af7308 */ /* 0x000fe60000000800 */
[C---:B------:R-:W-:Y:S01]  /*c2e0*/  HMMA.16816.F32.BF16 R20, R52.reuse, R42, R20 ;  /* 0x0000002a3414723c */ /* 0x040fe20000041814 */
[----:B------:R-:W1:Y:S04]  /*c2f0*/  LDSM.16.MT88.4 R40, [R231+0xe800] ;  /* 0x00e80000e728783b */ /* 0x000e680000004200 */
[----:B------:R-:W4:Y:S01]  /*c300*/  MUFU.EX2 R173, R173 ;  /* 0x000000ad00ad7308 */ /* 0x000f220000000800 */
[C---:B---3--:R-:W-:Y:S06]  /*c310*/  HMMA.16816.F32.BF16 R16, R52.reuse, R36, R16 ;  /* 0x000000243410723c */ /* 0x048fec0000041810 */
[----:B------:R-:W-:Y:S01]  /*c320*/  HMMA.16816.F32.BF16 R12, R52, R38, R12 ;  /* 0x00000026340c723c */ /* 0x000fe2000004180c */
[----:B------:R-:W-:Y:S01]  /*c330*/  MUFU.EX2 R171, R171 ;  /* 0x000000ab00ab7308 */ /* 0x000fe20000000800 */
[----:B------:R-:W-:Y:S01]  /*c340*/  F2FP.BF16.F32.PACK_AB R36, R195, R192 ;  /* 0x000000c0c324723e */ /* 0x000fe200000010ff */
[----:B------:R-:W-:-:S03]  /*c350*/  FADD.FTZ R192, R192, R183 ;  /* 0x000000b7c0c07221 */ /* 0x000fc60000010000 */
[C---:B------:R-:W-:Y:S01]  /*c360*/  HMMA.16816.F32.BF16 R8, R52.reuse, R56, R8 ;  /* 0x000000383408723c */ /* 0x040fe20000041808 */
[----:B--2---:R-:W-:Y:S01]  /*c370*/  F2FP.BF16.F32.PACK_AB R38, R184, R197 ;  /* 0x000000c5b826723e */ /* 0x004fe200000010ff */
[----:B------:R-:W-:Y:S01]  /*c380*/  FADD.FTZ R192, R195, R192 ;  /* 0x000000c0c3c07221 */ /* 0x000fe20000010000 */
[----:B------:R-:W2:Y:S01]  /*c390*/  MUFU.EX2 R170, R170 ;  /* 0x000000aa00aa7308 */ /* 0x000ea20000000800 */
[----:B----4-:R-:W-:Y:S02]  /*c3a0*/  F2FP.BF16.F32.PACK_AB R37, R173, R175 ;  /* 0x000000afad25723e */ /* 0x010fe400000010ff */
[----:B------:R-:W-:Y:S01]  /*c3b0*/  HMMA.16816.F32.BF16 R4, R52, R58, R4 ;  /* 0x0000003a3404723c */ /* 0x000fe20000041804 */
[----:B------:R-:W3:Y:S01]  /*c3c0*/  LDSM.16.MT88.4 R56, [R230+0xe800] ;  /* 0x00e80000e638783b */ /* 0x000ee20000004200 */
[----:B------:R-:W-:-:S03]  /*c3d0*/  FADD.FTZ R197, R197, R192 ;  /* 0x000000c0c5c57221 */ /* 0x000fc60000010000 */
[----:B------:R-:W-:Y:S01]  /*c3e0*/  MUFU.EX2 R182, R182 ;  /* 0x000000b600b67308 */ /* 0x000fe20000000800 */
[----:B------:R-:W-:-:S07]  /*c3f0*/  FADD.FTZ R197, R184, R197 ;  /* 0x000000c5b8c57221 */ /* 0x000fce0000010000 */
[----:B------:R-:W4:Y:S01]  /*c400*/  MUFU.EX2 R177, R177 ;  /* 0x000000b100b17308 */ /* 0x000f220000000800 */
[----:B--2---:R-:W-:-:S07]  /*c410*/  F2FP.BF16.F32.PACK_AB R39, R170, R171 ;  /* 0x000000abaa27723e */ /* 0x004fce00000010ff */
[C---:B------:R-:W-:Y:S01]  /*c420*/  HMMA.16816.F32.BF16 R32, R36.reuse, R48, R32 ;  /* 0x000000302420723c */ /* 0x040fe20000041820 */
[----:B------:R-:W2:Y:S05]  /*c430*/  MUFU.EX2 R163, R163 ;  /* 0x000000a300a37308 */ /* 0x000eaa0000000800 */
[C---:B------:R-:W-:Y:S01]  /*c440*/  HMMA.16816.F32.BF16 R28, R36.reuse, R50, R28 ;  /* 0x00000032241c723c */ /* 0x040fe2000004181c */
[----:B------:R-:W3:Y:S02]  /*c450*/  LDSM.16.MT88.4 R48, [R234+0xf000] ;  /* 0x00f00000ea30783b */ /* 0x000ee40000004200 */
[----:B------:R-:W1:Y:S01]  /*c460*/  MUFU.EX2 R160, R160 ;  /* 0x000000a000a07308 */ /* 0x000e620000000800 */
[C---:B----4-:R-:W-:Y:S01]  /*c470*/  F2FP.BF16.F32.PACK_AB R52, R177.reuse, R182 ;  /* 0x000000b6b134723e */ /* 0x050fe200000010ff */
[----:B------:R-:W-:Y:S01]  /*c480*/  FADD.FTZ R182, R182, R197 ;  /* 0x000000c5b6b67221 */ /* 0x000fe20000010000 */
[----:B-----5:R-:W-:Y:S03]  /*c490*/  HMMA.16816.F32.BF16 R24, R36, R44, R24 ;  /* 0x0000002c2418723c */ /* 0x020fe60000041818 */
[----:B------:R-:W-:-:S02]  /*c4a0*/  FADD.FTZ R182, R177, R182 ;  /* 0x000000b6b1b67221 */ /* 0x000fc40000010000 */
[----:B------:R-:W-:Y:S01]  /*c4b0*/  MUFU.EX2 R155, R155 ;  /* 0x0000009b009b7308 */ /* 0x000fe20000000800 */
[----:B------:R-:W-:Y:S01]  /*c4c0*/  HMMA.16816.F32.BF16 R20, R36, R46, R20 ;  /* 0x0000002e2414723c */ /* 0x000fe20000041814 */
[----:B------:R-:W4:Y:S01]  /*c4d0*/  LDSM.16.MT88.4 R44, [R232+0xf000] ;  /* 0x00f00000e82c783b */ /* 0x000f220000004200 */
[----:B--2---:R-:W-:-:S04]  /*c4e0*/  FADD.FTZ R182, R163, R182 ;  /* 0x000000b6a3b67221 */ /* 0x004fc80000010000 */
[----:B-1----:R-:W-:Y:S01]  /*c4f0*/  HMMA.16816.F32.BF16 R16, R36, R40, R16 ;  /* 0x000000282410723c */ /* 0x002fe20000041810 */
[----:B------:R-:W1:Y:S01]  /*c500*/  MUFU.EX2 R154, R154 ;  /* 0x0000009a009a7308 */ /* 0x000e620000000800 */
[C---:B------:R-:W-:Y:S01]  /*c510*/  F2FP.BF16.F32.PACK_AB R54, R160.reuse, R163 ;  /* 0x000000a3a036723e */ /* 0x040fe200000010ff */
[----:B------:R-:W-:-:S03]  /*c520*/  FADD.FTZ R160, R160, R182 ;  /* 0x000000b6a0a07221 */ /* 0x000fc60000010000 */
[C---:B------:R-:W-:Y:S01]  /*c530*/  HMMA.16816.F32.BF16 R12, R36.reuse, R42, R12 ;  /* 0x0000002a240c723c */ /* 0x040fe2000004180c */
[----:B------:R-:W2:Y:S02]  /*c540*/  LDSM.16.MT88.4 R40, [R231+0xf000] ;  /* 0x00f00000e728783b */ /* 0x000ea40000004200 */
[----:B------:R-:W-:Y:S03]  /*c550*/  MUFU.EX2 R153, R153 ;  /* 0x0000009900997308 */ /* 0x000fe60000000800 */
[C---:B---3--:R-:W-:Y:S05]  /*c560*/  HMMA.16816.F32.BF16 R8, R36.reuse, R56, R8 ;  /* 0x000000382408723c */ /* 0x048fea0000041808 */
[----:B------:R-:W3:Y:S01]  /*c570*/  MUFU.EX2 R150, R150 ;  /* 0x0000009600967308 */ /* 0x000ee20000000800 */
[----:B------:R-:W-:Y:S01]  /*c580*/  HMMA.16816.F32.BF16 R4, R36, R58, R4 ;  /* 0x0000003a2404723c */ /* 0x000fe20000041804 */
[----:B-1----:R-:W-:Y:S01]  /*c590*/  F2FP.BF16.F32.PACK_AB R53, R154, R155 ;  /* 0x0000009b9a35723e */ /* 0x002fe200000010ff */
[----:B------:R-:W1:Y:S01]  /*c5a0*/  LDSM.16.MT88.4 R36, [R230+0xf000] ;  /* 0x00f00000e624783b */ /* 0x000e620000004200 */
[--C-:B------:R-:W-:Y:S01]  /*c5b0*/  FFMA.FTZ R56, R90, UR18, -R110.reuse ;  /* 0x000000125a387c23 */ /* 0x100fe2000801086e */
[----:B------:R-:W-:-:S03]  /*c5c0*/  FFMA.FTZ R90, R89, UR18, -R110 ;  /* 0x00000012595a7c23 */ /* 0x000fc6000801086e */
[----:B------:R-:W5:Y:S08]  /*c5d0*/  MUFU.EX2 R157, R157 ;  /* 0x0000009d009d7308 */ /* 0x000f700000000800 */
[----:B------:R-:W1:Y:S01]  /*c5e0*/  MUFU.EX2 R147, R147 ;  /* 0x0000009300937308 */ /* 0x000e620000000800 */
[----:B---3--:R-:W-:-:S07]  /*c5f0*/  F2FP.BF16.F32.PACK_AB R55, R150, R153 ;  /* 0x000000999637723e */ /* 0x008fce00000010ff */
[----:B------:R-:W-:Y:S01]  /*c600*/  HMMA.16816.F32.BF16 R32, R52, R48, R32 ;  /* 0x000000303420723c */ /* 0x000fe20000041820 */
[----:B------:R-:W-:Y:S01]  /*c610*/  MUFU.EX2 R144, R144 ;  /* 0x0000009000907308 */ /* 0x000fe20000000800 */
[----:B-----5:R-:W-:-:S04]  /*c620*/  FADD.FTZ R160, R157, R160 ;  /* 0x000000a09da07221 */ /* 0x020fc80000010000 */
[C---:B------:R-:W-:Y:S01]  /*c630*/  HMMA.16816.F32.BF16 R28, R52.reuse, R50, R28 ;  /* 0x00000032341c723c */ /* 0x040fe2000004181c */
[----:B------:R-:W3:Y:S02]  /*c640*/  LDSM.16.MT88.4 R48, [R234+0xf800] ;  /* 0x00f80000ea30783b */ /* 0x000ee40000004200 */
[----:B------:R-:W-:Y:S03]  /*c650*/  MUFU.EX2 R141, R141 ;  /* 0x0000008d008d7308 */ /* 0x000fe60000000800 */
[C---:B----4-:R-:W-:Y:S05]  /*c660*/  HMMA.16816.F32.BF16 R24, R52.reuse, R44, R24 ;  /* 0x0000002c3418723c */ /* 0x050fea0000041818 */
[----:B------:R-:W-:Y:S01]  /*c670*/  MUFU.EX2 R137, R137 ;  /* 0x0000008900897308 */ /* 0x000fe20000000800 */
[C---:B------:R-:W-:Y:S01]  /*c680*/  HMMA.16816.F32.BF16 R20, R52.reuse, R46, R20 ;  /* 0x0000002e3414723c */ /* 0x040fe20000041814 */
[----:B------:R-:W-:Y:S05]  /*c690*/  LDSM.16.MT88.4 R44, [R232+0xf800] ;  /* 0x00f80000e82c783b */ /* 0x000fea0000004200 */
[C---:B--2---:R-:W-:Y:S01]  /*c6a0*/  HMMA.16816.F32.BF16 R16, R52.reuse, R40, R16 ;  /* 0x000000283410723c */ /* 0x044fe20000041810 */
[----:B------:R-:W2:Y:S05]  /*c6b0*/  MUFU.EX2 R202, R202 ;  /* 0x000000ca00ca7308 */ /* 0x000eaa0000000800 */
[C---:B------:R-:W-:Y:S01]  /*c6c0*/  HMMA.16816.F32.BF16 R12, R52.reuse, R42, R12 ;  /* 0x0000002a340c723c */ /* 0x040fe2000004180c */
[----:B------:R-:W4:Y:S02]  /*c6d0*/  LDSM.16.MT88.4 R40, [R231+0xf800] ;  /* 0x00f80000e728783b */ /* 0x000f240000004200 */
[----:B------:R-:W-:Y:S03]  /*c6e0*/  MUFU.EX2 R131, R131 ;  /* 0x0000008300837308 */ /* 0x000fe60000000800 */
[C---:B-1----:R-:W-:Y:S05]  /*c6f0*/  HMMA.16816.F32.BF16 R8, R52.reuse, R36, R8 ;  /* 0x000000243408723c */ /* 0x042fea0000041808 */
[----:B------:R-:W1:Y:S01]  /*c700*/  MUFU.EX2 R130, R130 ;  /* 0x0000008200827308 */ /* 0x000e620000000800 */
[----:B------:R-:W-:Y:S01]  /*c710*/  HMMA.16816.F32.BF16 R4, R52, R38, R4 ;  /* 0x000000263404723c */ /* 0x000fe20000041804 */
[----:B------:R-:W5:Y:S06]  /*c720*/  LDSM.16.MT88.4 R36, [R230+0xf800] ;  /* 0x00f80000e624783b */ /* 0x000f6c0000004200 */
[C---:B------:R-:W-:Y:S01]  /*c730*/  F2FP.BF16.F32.PACK_AB R52, R147.reuse, R157 ;  /* 0x0000009d9334723e */ /* 0x040fe200000010ff */
[----:B------:R-:W3:Y:S01]  /*c740*/  MUFU.EX2 R139, R139 ;  /* 0x0000008b008b7308 */ /* 0x000ee20000000800 */
[----:B--2---:R-:W-:Y:S01]  /*c750*/  F2FP.BF16.F32.PACK_AB R53, R202, R137 ;  /* 0x00000089ca35723e */ /* 0x004fe200000010ff */
[----:B------:R-:W-:Y:S01]  /*c760*/  FADD.FTZ R147, R147, R160 ;  /* 0x000000a093937221 */ /* 0x000fe20000010000 */
[----:B------:R-:W-:-:S03]  /*c770*/  F2FP.BF16.F32.PACK_AB R54, R141, R144 ;  /* 0x000000908d36723e */ /* 0x000fc600000010ff */
[----:B------:R-:W-:Y:S01]  /*c780*/  FADD.FTZ R147, R144, R147 ;  /* 0x0000009390937221 */ /* 0x000fe20000010000 */
[----:B-1----:R-:W-:Y:S01]  /*c790*/  F2FP.BF16.F32.PACK_AB R55, R130, R131 ;  /* 0x000000838237723e */ /* 0x002fe200000010ff */
[----:B------:R-:W-:Y:S02]  /*c7a0*/  MUFU.EX2 R129, R129 ;  /* 0x0000008100817308 */ /* 0x000fe40000000800 */
[----:B------:R-:W-:-:S04]  /*c7b0*/  FADD.FTZ R141, R141, R147 ;  /* 0x000000938d8d7221 */ /* 0x000fc80000010000 */
[----:B---3--:R-:W-:Y:S02]  /*c7c0*/  HMMA.16816.F32.BF16 R32, R52, R48, R32 ;  /* 0x000000303420723c */ /* 0x008fe40000041820 */
[----:B------:R-:W-:Y:S01]  /*c7d0*/  MUFU.EX2 R128, R128 ;  /* 0x0000008000807308 */ /* 0x000fe20000000800 */
[----:B------:R-:W-:-:S03]  /*c7e0*/  FADD.FTZ R141, R139, R141 ;  /* 0x0000008d8b8d7221 */ /* 0x000fc60000010000 */
[C---:B------:R-:W-:Y:S01]  /*c7f0*/  HMMA.16816.F32.BF16 R28, R52.reuse, R50, R28 ;  /* 0x00000032341c723c */ /* 0x040fe2000004181c */
[----:B------:R-:W1:Y:S03]  /*c800*/  LDSM.16.MT88.4 R48, [R234+0x10000] ;  /* 0x01000000ea30783b */ /* 0x000e660000004200 */
[----:B------:R-:W2:Y:S02]  /*c810*/  MUFU.EX2 R92, R92 ;  /* 0x0000005c005c7308 */ /* 0x000ea40000000800 */
[C---:B----4-:R-:W-:Y:S06]  /*c820*/  HMMA.16816.F32.BF16 R16, R52.reuse, R40, R16 ;  /* 0x000000283410723c */ /* 0x050fec0000041810 */
[----:B------:R-:W-:Y:S01]  /*c830*/  MUFU.EX2 R79, R79 ;  /* 0x0000004f004f7308 */ /* 0x000fe20000000800 */
[C---:B-----5:R-:W-:Y:S06]  /*c840*/  HMMA.16816.F32.BF16 R8, R52.reuse, R36, R8 ;  /* 0x000000243408723c */ /* 0x060fec0000041808 */
[C---:B------:R-:W-:Y:S01]  /*c850*/  HMMA.16816.F32.BF16 R4, R52.reuse, R38, R4 ;  /* 0x000000263404723c */ /* 0x040fe20000041804 */
[----:B------:R-:W3:Y:S01]  /*c860*/  MUFU.EX2 R78, R78 ;  /* 0x0000004e004e7308 */ /* 0x000ee20000000800 */
[----:B--2---:R-:W-:Y:S01]  /*c870*/  F2FP.BF16.F32.PACK_AB R58, R92, R128 ;  /* 0x000000805c3a723e */ /* 0x004fe200000010ff */
[----:B------:R-:W2:Y:S03]  /*c880*/  LDSM.16.MT88.4 R36, [R230+0x10000] ;  /* 0x01000000e624783b */ /* 0x000ea60000004200 */
[C---:B------:R-:W-:Y:S01]  /*c890*/  HMMA.16816.F32.BF16 R12, R52.reuse, R42, R12 ;  /* 0x0000002a340c723c */ /* 0x040fe2000004180c */
[----:B------:R-:W4:Y:S02]  /*c8a0*/  LDSM.16.MT88.4 R40, [R231+0x10000] ;  /* 0x01000000e728783b */ /* 0x000f240000004200 */
[----:B------:R-:W-:Y:S03]  /*c8b0*/  MUFU.EX2 R77, R77 ;  /* 0x0000004d004d7308 */ /* 0x000fe60000000800 */
[C---:B------:R-:W-:Y:S05]  /*c8c0*/  HMMA.16816.F32.BF16 R24, R52.reuse, R44, R24 ;  /* 0x0000002c3418723c */ /* 0x040fea0000041818 */
[----:B------:R-:W5:Y:S01]  /*c8d0*/  MUFU.EX2 R76, R76 ;  /* 0x0000004c004c7308 */ /* 0x000f620000000800 */
[----:B---3--:R-:W-:Y:S01]  /*c8e0*/  F2FP.BF16.F32.PACK_AB R57, R78, R79 ;  /* 0x0000004f4e39723e */ /* 0x008fe200000010ff */
[----:B------:R-:W-:Y:S01]  /*c8f0*/  HMMA.16816.F32.BF16 R20, R52, R46, R20 ;  /* 0x0000002e3414723c */ /* 0x000fe20000041814 */
[----:B------:R-:W3:Y:S04]  /*c900*/  LDSM.16.MT88.4 R44, [R232+0x10000] ;  /* 0x01000000e82c783b */ /* 0x000ee80000004200 */
[----:B------:R-:W-:Y:S01]  /*c910*/  LDSM.16.MT88.4 R52, [R230+0x10800] ;  /* 0x01080000e634783b */ /* 0x000fe20000004200 */
[----:B------:R1:W-:Y:S08]  /*c920*/  MUFU.EX2 R89, R56 ;  /* 0x0000003800597308 */ /* 0x0003f00000000800 */
[----:B------:R-:W4:Y:S01]  /*c930*/  MUFU.EX2 R91, R91 ;  /* 0x0000005b005b7308 */ /* 0x000f220000000800 */
[----:B-----5:R-:W-:-:S07]  /*c940*/  F2FP.BF16.F32.PACK_AB R59, R76, R77 ;  /* 0x0000004d4c3b723e */ /* 0x020fce00000010ff */
[----:B------:R-:W5:Y:S01]  /*c950*/  MUFU.EX2 R90, R90 ;  /* 0x0000005a005a7308 */ /* 0x000f620000000800 */
[C---:B-1----:R-:W-:Y:S01]  /*c960*/  F2FP.BF16.F32.PACK_AB R56, R129.reuse, R139 ;  /* 0x0000008b8138723e */ /* 0x042fe200000010ff */
[----:B------:R-:W-:-:S04]  /*c970*/  FADD.FTZ R129, R129, R141 ;  /* 0x0000008d81817221 */ /* 0x000fc80000010000 */
[----:B------:R-:W-:Y:S02]  /*c980*/  FADD.FTZ R129, R128, R129 ;  /* 0x0000008180817221 */ /* 0x000fe40000010000 */
[----:B------:R-:W-:Y:S01]  /*c990*/  HMMA.16816.F32.BF16 R32, R56, R48, R32 ;  /* 0x000000303820723c */ /* 0x000fe20000041820 */
[----:B------:R-:W-:Y:S01]  /*c9a0*/  MUFU.EX2 R88, R88 ;  /* 0x0000005800587308 */ /* 0x000fe20000000800 */
[----:B------:R-:W-:-:S04]  /*c9b0*/  FADD.FTZ R92, R92, R129 ;  /* 0x000000815c5c7221 */ /* 0x000fc80000010000 */
[C---:B--2---:R-:W-:Y:S01]  /*c9c0*/  HMMA.16816.F32.BF16 R8, R56.reuse, R36, R8 ;  /* 0x000000243808723c */ /* 0x044fe20000041808 */
[----:B------:R-:W-:Y:S01]  /*c9d0*/  FADD.FTZ R48, R111, R113 ;  /* 0x000000716f307221 */ /* 0x000fe20000010000 */
[----:B----4-:R-:W-:Y:S01]  /*c9e0*/  FADD.FTZ R92, R91, R92 ;  /* 0x0000005c5b5c7221 */ /* 0x010fe20000010000 */
[----:B------:R-:W-:Y:S02]  /*c9f0*/  MUFU.EX2 R75, R75 ;  /* 0x0000004b004b7308 */ /* 0x000fe40000000800 */
[----:B------:R-:W-:Y:S01]  /*ca00*/  FADD.FTZ R48, R3, R48 ;  /* 0x0000003003307221 */ /* 0x000fe20000010000 */
[C---:B------:R-:W-:Y:S01]  /*ca10*/  HMMA.16816.F32.BF16 R4, R56.reuse, R38, R4 ;  /* 0x000000263804723c */ /* 0x040fe20000041804 */
[----:B------:R-:W1:Y:S02]  /*ca20*/  LDSM.16.MT88.4 R36, [R231+0x10800] ;  /* 0x01080000e724783b */ /* 0x000e640000004200 */
[----:B------:R-:W-:Y:S02]  /*ca30*/  FADD.FTZ R48, R135, R48 ;  /* 0x0000003087307221 */ /* 0x000fe40000010000 */
[----:B------:R-:W2:Y:S01]  /*ca40*/  MUFU.EX2 R74, R74 ;  /* 0x0000004a004a7308 */ /* 0x000ea20000000800 */
[----:B------:R-:W-:Y:S01]  /*ca50*/  HMMA.16816.F32.BF16 R16, R56, R40, R16 ;  /* 0x000000283810723c */ /* 0x000fe20000041810 */
[----:B------:R-:W-:Y:S01]  /*ca60*/  FADD.FTZ R136, R136, R48 ;  /* 0x0000003088887221 */ /* 0x000fe20000010000 */
[C---:B------:R-:W-:Y:S01]  /*ca70*/  F2FP.BF16.F32.PACK_AB R48, R89.reuse, R91 ;  /* 0x0000005b5930723e */ /* 0x040fe200000010ff */
[----:B------:R-:W-:-:S02]  /*ca80*/  FADD.FTZ R89, R89, R92 ;  /* 0x0000005c59597221 */ /* 0x000fc40000010000 */
[----:B------:R-:W-:Y:S01]  /*ca90*/  FADD.FTZ R136, R138, R136 ;  /* 0x000000888a887221 */ /* 0x000fe20000010000 */
[C---:B------:R-:W-:Y:S01]  /*caa0*/  HMMA.16816.F32.BF16 R12, R56.reuse, R42, R12 ;  /* 0x0000002a380c723c */ /* 0x040fe2000004180c */
[----:B------:R-:W-:Y:S01]  /*cab0*/  MUFU.EX2 R73, R73 ;  /* 0x0000004900497308 */ /* 0x000fe20000000800 */
[----:B------:R-:W4:Y:S01]  /*cac0*/  LDSM.16.MT88.4 R40, [R232+0x10800] ;  /* 0x01080000e828783b */ /* 0x000f220000004200 */
[----:B------:R-:W-:Y:S01]  /*cad0*/  FADD.FTZ R140, R140, R136 ;  /* 0x000000888c8c7221 */ /* 0x000fe20000010000 */
[----:B-----5:R-:W-:Y:S02]  /*cae0*/  FADD.FTZ R89, R90, R89 ;  /* 0x000000595a597221 */ /* 0x020fe40000010000 */
[C---:B------:R-:W-:Y:S01]  /*caf0*/  HMMA.16816.F32.BF16 R28, R56.reuse, R50, R28 ;  /* 0x00000032381c723c */ /* 0x040fe2000004181c */
[----:B------:R-:W-:Y:S02]  /*cb00*/  FADD.FTZ R140, R146, R140 ;  /* 0x0000008c928c7221 */ /* 0x000fe40000010000 */
[----:B------:R-:W5:Y:S01]  /*cb10*/  MUFU.EX2 R3, R72 ;  /* 0x0000004800037308 */ /* 0x000f620000000800 */
[----:B--2---:R-:W-:Y:S01]  /*cb20*/  F2FP.BF16.F32.PACK_AB R49, R74, R75 ;  /* 0x0000004b4a31723e */ /* 0x004fe200000010ff */
[----:B------:R-:W-:Y:S01]  /*cb30*/  FADD.FTZ R148, R148, R140 ;  /* 0x0000008c94947221 */ /* 0x000fe20000010000 */
[----:B---3--:R-:W-:Y:S01]  /*cb40*/  HMMA.16816.F32.BF16 R24, R56, R44, R24 ;  /* 0x0000002c3818723c */ /* 0x008fe20000041818 */
[C---:B------:R-:W-:Y:S01]  /*cb50*/  F2FP.BF16.F32.PACK_AB R50, R88.reuse, R90 ;  /* 0x0000005a5832723e */ /* 0x040fe200000010ff */
[----:B------:R-:W-:Y:S01]  /*cb60*/  FADD.FTZ R88, R88, R89 ;  /* 0x0000005958587221 */ /* 0x000fe20000010000 */
[----:B------:R-:W-:-:S02]  /*cb70*/  FADD.FTZ R148, R149, R148 ;  /* 0x0000009495947221 */ /* 0x000fc40000010000 */
[----:B------:R-:W-:Y:S01]  /*cb80*/  MUFU.EX2 R71, R71 ;  /* 0x0000004700477308 */ /* 0x000fe20000000800 */
[----:B------:R-:W-:Y:S01]  /*cb90*/  HMMA.16816.F32.BF16 R20, R56, R46, R20 ;  /* 0x0000002e3814723c */ /* 0x000fe20000041814 */
[----:B------:R-:W-:Y:S01]  /*cba0*/  FADD.FTZ R151, R151, R148 ;  /* 0x0000009497977221 */ /* 0x000fe20000010000 */
[----:B------:R-:W2:Y:S03]  /*cbb0*/  LDSM.16.MT88.4 R44, [R234+0x10800] ;  /* 0x01080000ea2c783b */ /* 0x000ea60000004200 */
[----:B------:R-:W-:Y:S02]  /*cbc0*/  FADD.FTZ R151, R159, R151 ;  /* 0x000000979f977221 */ /* 0x000fe40000010000 */
[--C-:B------:R-:W-:Y:S01]  /*cbd0*/  FFMA.FTZ R56, R87, UR18, -R110.reuse ;  /* 0x0000001257387c23 */ /* 0x100fe2000801086e */
[----:B-----5:R-:W-:Y:S01]  /*cbe0*/  F2FP.BF16.F32.PACK_AB R51, R3, R73 ;  /* 0x000000490333723e */ /* 0x020fe200000010ff */
[----:B------:R-:W-:Y:S01]  /*cbf0*/  FADD.FTZ R161, R161, R151 ;  /* 0x00000097a1a17221 */ /* 0x000fe20000010000 */
[--C-:B------:R-:W-:Y:S01]  /*cc00*/  FFMA.FTZ R57, R86, UR18, -R110.reuse ;  /* 0x0000001256397c23 */ /* 0x100fe2000801086e */
[--C-:B------:R-:W-:Y:S01]  /*cc10*/  FFMA.FTZ R58, R85, UR18, -R110.reuse ;  /* 0x00000012553a7c23 */ /* 0x100fe2000801086e */
[--C-:B------:R-:W-:Y:S01]  /*cc20*/  FFMA.FTZ R59, R84, UR18, -R110.reuse ;  /* 0x00000012543b7c23 */ /* 0x100fe2000801086e */
[----:B------:R-:W-:Y:S01]  /*cc30*/  FADD.FTZ R162, R162, R161 ;  /* 0x000000a1a2a27221 */ /* 0x000fe20000010000 */
[----:B------:R-:W3:Y:S01]  /*cc40*/  MUFU.EX2 R56, R56 ;  /* 0x0000003800387308 */ /* 0x000ee20000000800 */
[----:B-1----:R-:W-:Y:S01]  /*cc50*/  HMMA.16816.F32.BF16 R16, R48, R36, R16 ;  /* 0x000000243010723c */ /* 0x002fe20000041810 */
[----:B------:R-:W-:Y:S01]  /*cc60*/  FFMA.FTZ R72, R83, UR18, -R110 ;  /* 0x0000001253487c23 */ /* 0x000fe2000801086e */
[----:B------:R-:W-:-:S04]  /*cc70*/  FADD.FTZ R162, R168, R162 ;  /* 0x000000a2a8a27221 */ /* 0x000fc80000010000 */
[----:B------:R-:W-:Y:S01]  /*cc80*/  FADD.FTZ R176, R176, R162 ;  /* 0x000000a2b0b07221 */ /* 0x000fe20000010000 */
[----:B------:R-:W-:Y:S01]  /*cc90*/  HMMA.16816.F32.BF16 R12, R48, R38, R12 ;  /* 0x00000026300c723c */ /* 0x000fe2000004180c */
[----:B------:R-:W1:Y:S01]  /*cca0*/  LDSM.16.MT88.4 R36, [R232+0x11000] ;  /* 0x01100000e824783b */ /* 0x000e620000004200 */
[----:B------:R-:W5:Y:S01]  /*ccb0*/  MUFU.EX2 R57, R57 ;  /* 0x0000003900397308 */ /* 0x000f620000000800 */
[----:B------:R-:W-:-:S03]  /*ccc0*/  FADD.FTZ R176, R178, R176 ;  /* 0x000000b0b2b07221 */ /* 0x000fc60000010000 */
[C---:B----4-:R-:W-:Y:S01]  /*ccd0*/  HMMA.16816.F32.BF16 R24, R48.reuse, R40, R24 ;  /* 0x000000283018723c */ /* 0x050fe20000041818 */
[----:B------:R-:W-:Y:S01]  /*cce0*/  FADD.FTZ R179, R179, R176 ;  /* 0x000000b0b3b37221 */ /* 0x000fe20000010000 */
[----:B---3--:R-:W-:Y:S02]  /*ccf0*/  FADD.FTZ R88, R56, R88 ;  /* 0x0000005838587221 */ /* 0x008fe40000010000 */
[----:B------:R-:W-:Y:S01]  /*cd00*/  MUFU.EX2 R58, R58 ;  /* 0x0000003a003a7308 */ /* 0x000fe20000000800 */
[----:B------:R-:W-:Y:S01]  /*cd10*/  FADD.FTZ R179, R180, R179 ;  /* 0x000000b3b4b37221 */ /* 0x000fe20000010000 */
[----:B------:R-:W-:Y:S01]  /*cd20*/  HMMA.16816.F32.BF16 R20, R48, R42, R20 ;  /* 0x0000002a3014723c */ /* 0x000fe20000041814 */
[----:B------:R-:W3:Y:S02]  /*cd30*/  LDSM.16.MT88.4 R40, [R234+0x11000] ;  /* 0x01100000ea28783b */ /* 0x000ee40000004200 */
[----:B------:R-:W-:-:S03]  /*cd40*/  FADD.FTZ R187, R187, R179 ;  /* 0x000000b3bbbb7221 */ /* 0x000fc60000010000 */
[----:B------:R-:W-:Y:S01]  /*cd50*/  MUFU.EX2 R59, R59 ;  /* 0x0000003b003b7308 */ /* 0x000fe20000000800 */
[----:B------:R-:W-:Y:S01]  /*cd60*/  FADD.FTZ R187, R189, R187 ;  /* 0x000000bbbdbb7221 */ /* 0x000fe20000010000 */
[----:B--2---:R-:W-:Y:S03]  /*cd70*/  HMMA.16816.F32.BF16 R32, R48, R44, R32 ;  /* 0x0000002c3020723c */ /* 0x004fe60000041820 */
[----:B------:R-:W-:-:S03]  /*cd80*/  FADD.FTZ R190, R190, R187 ;  /* 0x000000bbbebe7221 */ /* 0x000fc60000010000 */
[----:B------:R-:W2:Y:S01]  /*cd90*/  MUFU.EX2 R70, R70 ;  /* 0x0000004600467308 */ /* 0x000ea20000000800 */
[----:B------:R-:W-:Y:S01]  /*cda0*/  FADD.FTZ R191, R191, R190 ;  /* 0x000000bebfbf7221 */ /* 0x000fe20000010000 */
[----:B------:R-:W-:Y:S01]  /*cdb0*/  HMMA.16816.F32.BF16 R28, R48, R46, R28 ;  /* 0x0000002e301c723c */ /* 0x000fe2000004181c */
[----:B------:R-:W4:Y:S02]  /*cdc0*/  LDSM.16.MT88.4 R44, [R231+0x11000] ;  /* 0x01100000e72c783b */ /* 0x000f240000004200 */
[----:B------:R-:W-:-:S03]  /*cdd0*/  FADD.FTZ R191, R194, R191 ;  /* 0x000000bfc2bf7221 */ /* 0x000fc60000010000 */
[----:B------:R-:W-:Y:S01]  /*cde0*/  MUFU.EX2 R69, R69 ;  /* 0x0000004500457308 */ /* 0x000fe20000000800 */
[----:B------:R-:W-:Y:S01]  /*cdf0*/  FADD.FTZ R193, R193, R191 ;  /* 0x000000bfc1c17221 */ /* 0x000fe20000010000 */
[----:B------:R-:W-:Y:S03]  /*ce00*/  HMMA.16816.F32.BF16 R8, R48, R52, R8 ;  /* 0x000000343008723c */ /* 0x000fe60000041808 */
[----:B------:R-:W-:-:S03]  /*ce10*/  FADD.FTZ R193, R188, R193 ;  /* 0x000000c1bcc17221 */ /* 0x000fc60000010000 */
[----:B------:R-:W1:Y:S01]  /*ce20*/  MUFU.EX2 R68, R68 ;  /* 0x0000004400447308 */ /* 0x000e620000000800 */
[----:B------:R-:W-:Y:S01]  /*ce30*/  FADD.FTZ R186, R186, R193 ;  /* 0x000000c1baba7221 */ /* 0x000fe20000010000 */
[----:B------:R-:W-:Y:S01]  /*ce40*/  HMMA.16816.F32.BF16 R4, R48, R54, R4 ;  /* 0x000000363004723c */ /* 0x000fe20000041804 */
[----:B------:R-:W4:Y:S02]  /*ce50*/  LDSM.16.MT88.4 R52, [R230+0x11000] ;  /* 0x01100000e634783b */ /* 0x000f240000004200 */
[----:B------:R-:W-:-:S03]  /*ce60*/  FADD.FTZ R186, R175, R186 ;  /* 0x000000baafba7221 */ /* 0x000fc60000010000 */
[----:B------:R-:W3:Y:S01]  /*ce70*/  MUFU.EX2 R72, R72 ;  /* 0x0000004800487308 */ /* 0x000ee20000000800 */
[----:B------:R-:W-:Y:S01]  /*ce80*/  FADD.FTZ R173, R173, R186 ;  /* 0x000000baadad7221 */ /* 0x000fe20000010000 */
[C---:B-----5:R-:W-:Y:S01]  /*ce90*/  F2FP.BF16.F32.PACK_AB R48, R57.reuse, R56 ;  /* 0x000000383930723e */ /* 0x060fe200000010ff */
[----:B------:R-:W-:Y:S01]  /*cea0*/  FADD.FTZ R57, R57, R88 ;  /* 0x0000005839397221 */ /* 0x000fe20000010000 */
[----:B--2---:R-:W-:Y:S01]  /*ceb0*/  F2FP.BF16.F32.PACK_AB R49, R70, R71 ;  /* 0x000000474631723e */ /* 0x004fe200000010ff */
[----:B------:R-:W-:Y:S01]  /*cec0*/  FADD.FTZ R173, R171, R173 ;  /* 0x000000adabad7221 */ /* 0x000fe20000010000 */
[C---:B------:R-:W-:Y:S01]  /*ced0*/  F2FP.BF16.F32.PACK_AB R50, R59.reuse, R58 ;  /* 0x0000003a3b32723e */ /* 0x040fe200000010ff */
[----:B------:R-:W-:Y:S01]  /*cee0*/  FADD.FTZ R57, R58, R57 ;  /* 0x000000393a397221 */ /* 0x000fe20000010000 */
[----:B------:R-:W2:Y:S01]  /*cef0*/  MUFU.EX2 R82, R82 ;  /* 0x0000005200527308 */ /* 0x000ea20000000800 */
[----:B------:R-:W-:Y:S01]  /*cf00*/  FADD.FTZ R170, R170, R173 ;  /* 0x000000adaaaa7221 */ /* 0x000fe20000010000 */
[----:B-1----:R-:W-:Y:S01]  /*cf10*/  F2FP.BF16.F32.PACK_AB R51, R68, R69 ;  /* 0x000000454433723e */ /* 0x002fe200000010ff */
[----:B------:R-:W-:-:S02]  /*cf20*/  FADD.FTZ R59, R59, R57 ;  /* 0x000000393b3b7221 */ /* 0x000fc40000010000 */
[----:B------:R-:W-:-:S03]  /*cf30*/  FADD.FTZ R170, R155, R170 ;  /* 0x000000aa9baa7221 */ /* 0x000fc60000010000 */
[----:B------:R-:W1:Y:S01]  /*cf40*/  MUFU.EX2 R81, R81 ;  /* 0x0000005100517308 */ /* 0x000e620000000800 */
[----:B------:R-:W-:Y:S01]  /*cf50*/  FADD.FTZ R170, R154, R170 ;  /* 0x000000aa9aaa7221 */ /* 0x000fe20000010000 */
[----:B------:R-:W-:Y:S01]  /*cf60*/  HMMA.16816.F32.BF16 R24, R48, R36, R24 ;  /* 0x000000243018723c */ /* 0x000fe20000041818 */
[----:B---3--:R-:W-:Y:S02]  /*cf70*/  FADD.FTZ R59, R72, R59 ;  /* 0x0000003b483b7221 */ /* 0x008fe40000010000 */
[----:B------:R-:W-:-:S03]  /*cf80*/  FADD.FTZ R153, R153, R170 ;  /* 0x000000aa99997221 */ /* 0x000fc60000010000 */
[C---:B------:R-:W-:Y:S01]  /*cf90*/  HMMA.16816.F32.BF16 R20, R48.reuse, R38, R20 ;  /* 0x000000263014723c */ /* 0x040fe20000041814 */
[----:B------:R-:W3:Y:S01]  /*cfa0*/  LDSM.16.MT88.4 R36, [R234+0x11800] ;  /* 0x01180000ea24783b */ /* 0x000ee20000004200 */
[----:B------:R-:W-:Y:S01]  /*cfb0*/  FADD.FTZ R153, R150, R153 ;  /* 0x0000009996997221 */ /* 0x000fe20000010000 */
[----:B------:R-:W5:Y:S01]  /*cfc0*/  MUFU.EX2 R252, R252 ;  /* 0x000000fc00fc7308 */ /* 0x000f620000000800 */
[C---:B--2---:R-:W-:Y:S01]  /*cfd0*/  F2FP.BF16.F32.PACK_AB R132, R82.reuse, R72 ;  /* 0x000000485284723e */ /* 0x044fe200000010ff */
[----:B------:R-:W-:Y:S01]  /*cfe0*/  FADD.FTZ R59, R82, R59 ;  /* 0x0000003b523b7221 */ /* 0x000fe20000010000 */
[----:B------:R-:W-:Y:S01]  /*cff0*/  FADD.FTZ R153, R137, R153 ;  /* 0x0000009989997221 */ /* 0x000fe20000010000 */
[C---:B------:R-:W-:Y:S02]  /*d000*/  HMMA.16816.F32.BF16 R28, R48.reuse, R42, R28 ;  /* 0x0000002a301c723c */ /* 0x040fe4000004181c */
[----:B-1----:R-:W-:Y:S01]  /*d010*/  FADD.FTZ R59, R81, R59 ;  /* 0x0000003b513b7221 */ /* 0x002fe20000010000 */
[----:B------:R-:W-:Y:S01]  /*d020*/  FADD.FTZ R202, R202, R153 ;  /* 0x00000099caca7221 */ /* 0x000fe20000010000 */
[----:B------:R-:W-:Y:S02]  /*d030*/  MUFU.EX2 R63, R63 ;  /* 0x0000003f003f7308 */ /* 0x000fe40000000800 */
[C---:B------:R-:W-:Y:S01]  /*d040*/  HMMA.16816.F32.BF16 R32, R48.reuse, R40, R32 ;  /* 0x000000283020723c */ /* 0x040fe20000041820 */
[----:B------:R-:W-:Y:S01]  /*d050*/  FADD.FTZ R202, R131, R202 ;  /* 0x000000ca83ca7221 */ /* 0x000fe20000010000 */
[----:B------:R-:W1:Y:S03]  /*d060*/  LDSM.16.MT88.4 R40, [R232+0x11800] ;  /* 0x01180000e828783b */ /* 0x000e660000004200 */
[----:B------:R-:W-:Y:S01]  /*d070*/  FADD.FTZ R130, R130, R202 ;  /* 0x000000ca82827221 */ /* 0x000fe20000010000 */
[----:B------:R-:W2:Y:S01]  /*d080*/  MUFU.EX2 R62, R62 ;  /* 0x0000003e003e7308 */ /* 0x000ea20000000800 */
[C---:B-----5:R-:W-:Y:S01]  /*d090*/  F2FP.BF16.F32.PACK_AB R134, R252.reuse, R81 ;  /* 0x00000051fc86723e */ /* 0x060fe200000010ff */
[----:B----4-:R-:W-:Y:S01]  /*d0a0*/  HMMA.16816.F32.BF16 R16, R48, R44, R16 ;  /* 0x0000002c3010723c */ /* 0x010fe20000041810 */
[----:B------:R-:W-:Y:S01]  /*d0b0*/  FADD.FTZ R130, R79, R130 ;  /* 0x000000824f827221 */ /* 0x000fe20000010000 */
[----:B------:R-:W-:-:S03]  /*d0c0*/  FADD.FTZ R252, R252, R59 ;  /* 0x0000003bfcfc7221 */ /* 0x000fc60000010000 */
[----:B------:R-:W-:Y:S01]  /*d0d0*/  FADD.FTZ R78, R78, R130 ;  /* 0x000000824e4e7221 */ /* 0x000fe20000010000 */
[----:B------:R-:W-:Y:S01]  /*d0e0*/  MUFU.EX2 R61, R61 ;  /* 0x0000003d003d7308 */ /* 0x000fe20000000800 */
[----:B------:R-:W-:Y:S01]  /*d0f0*/  HMMA.16816.F32.BF16 R12, R48, R46, R12 ;  /* 0x0000002e300c723c */ /* 0x000fe2000004180c */
[----:B------:R-:W4:Y:S01]  /*d100*/  LDSM.16.MT88.4 R44, [R231+0x11800] ;  /* 0x01180000e72c783b */ /* 0x000f220000004200 */
[----:B------:R-:W-:-:S04]  /*d110*/  FADD.FTZ R78, R77, R78 ;  /* 0x0000004e4d4e7221 */ /* 0x000fc80000010000 */
[----:B------:R-:W-:Y:S01]  /*d120*/  FADD.FTZ R76, R76, R78 ;  /* 0x0000004e4c4c7221 */ /* 0x000fe20000010000 */
[----:B------:R-:W5:Y:S01]  /*d130*/  MUFU.EX2 R251, R251 ;  /* 0x000000fb00fb7308 */ /* 0x000f620000000800 */
[----:B--2---:R-:W-:Y:S01]  /*d140*/  F2FP.BF16.F32.PACK_AB R133, R62, R63 ;  /* 0x0000003f3e85723e */ /* 0x004fe200000010ff */
[----:B------:R-:W-:Y:S01]  /*d150*/  HMMA.16816.F32.BF16 R8, R48, R52, R8 ;  /* 0x000000343008723c */ /* 0x000fe20000041808 */
[----:B------:R-:W-:-:S04]  /*d160*/  FADD.FTZ R76, R75, R76 ;  /* 0x0000004c4b4c7221 */ /* 0x000fc80000010000 */
[----:B------:R-:W-:Y:S01]  /*d170*/  FADD.FTZ R74, R74, R76 ;  /* 0x0000004c4a4a7221 */ /* 0x000fe20000010000 */
[----:B------:R-:W-:Y:S03]  /*d180*/  HMMA.16816.F32.BF16 R4, R48, R54, R4 ;  /* 0x000000363004723c */ /* 0x000fe60000041804 */
[----:B------:R-:W-:-:S04]  /*d190*/  FADD.FTZ R74, R73, R74 ;  /* 0x0000004a494a7221 */ /* 0x000fc80000010000 */
[----:B------:R-:W-:Y:S01]  /*d1a0*/  FADD.FTZ R3, R3, R74 ;  /* 0x0000004a03037221 */ /* 0x000fe20000010000 */
[----:B-----5:R-:W-:-:S03]  /*d1b0*/  F2FP.BF16.F32.PACK_AB R135, R251, R61 ;  /* 0x0000003dfb87723e */ /* 0x020fc600000010ff */
[----:B------:R-:W-:-:S04]  /*d1c0*/  FADD.FTZ R3, R71, R3 ;  /* 0x0000000347037221 */ /* 0x000fc80000010000 */
[----:B------:R-:W-:Y:S01]  /*d1d0*/  FADD.FTZ R70, R70, R3 ;  /* 0x0000000346467221 */ /* 0x000fe20000010000 */
[----:B---3--:R-:W-:Y:S01]  /*d1e0*/  HMMA.16816.F32.BF16 R156, R132, R38, R28 ;  /* 0x00000026849c723c */ /* 0x008fe2000004181c */
[----:B------:R-:W2:Y:S01]  /*d1f0*/  LDSM.16.MT88.4 R28, [R230+0x11800] ;  /* 0x01180000e61c783b */ /* 0x000ea20000004200 */
[----:B------:R-:W-:Y:S01]  /*d200*/  LEA.HI.X R3, R67, UR23, R66, 0x1, P1 ;  /* 0x0000001743037c11 */ /* 0x000fe200088f0c42 */
[----:B------:R-:W-:-:S03]  /*d210*/  FADD.FTZ R70, R69, R70 ;  /* 0x0000004645467221 */ /* 0x000fc60000010000 */
[----:B------:R-:W-:Y:S01]  /*d220*/  HMMA.16816.F32.BF16 R160, R132, R36, R32 ;  /* 0x0000002484a0723c */ /* 0x000fe20000041820 */
[----:B------:R-:W-:Y:S01]  /*d230*/  FADD.FTZ R68, R68, R70 ;  /* 0x0000004644447221 */ /* 0x000fe20000010000 */
[----:B------:R-:W-:-:S03]  /*d240*/  MOV R249, R3 ;  /* 0x0000000300f97202 */ /* 0x000fc60000000f00 */
[----:B------:R-:W-:Y:S01]  /*d250*/  FADD.FTZ R68, R63, R68 ;  /* 0x000000443f447221 */ /* 0x000fe20000010000 */
[----:B-1----:R-:W-:Y:S03]  /*d260*/  HMMA.16816.F32.BF16 R152, R132, R40, R24 ;  /* 0x000000288498723c */ /* 0x002fe60000041818 */
[----:B------:R-:W-:-:S03]  /*d270*/  FADD.FTZ R68, R62, R68 ;  /* 0x000000443e447221 */ /* 0x000fc60000010000 */
[----:B------:R-:W-:Y:S01]  /*d280*/  HMMA.16816.F32.BF16 R148, R132, R42, R20 ;  /* 0x0000002a8494723c */ /* 0x000fe20000041814 */
[----:B------:R-:W-:-:S04]  /*d290*/  FADD.FTZ R68, R61, R68 ;  /* 0x000000443d447221 */ /* 0x000fc80000010000 */
[----:B------:R-:W-:Y:S01]  /*d2a0*/  FADD.FTZ R251, R251, R68 ;  /* 0x00000044fbfb7221 */ /* 0x000fe20000010000 */
[C---:B----4-:R-:W-:Y:S06]  /*d2b0*/  HMMA.16816.F32.BF16 R144, R132.reuse, R44, R16 ;  /* 0x0000002c8490723c */ /* 0x050fec0000041810 */
[C---:B------:R-:W-:Y:S06]  /*d2c0*/  HMMA.16816.F32.BF16 R140, R132.reuse, R46, R12 ;  /* 0x0000002e848c723c */ /* 0x040fec000004180c */
[C---:B--2---:R-:W-:Y:S06]  /*d2d0*/  HMMA.16816.F32.BF16 R136, R132.reuse, R28, R8 ;  /* 0x0000001c8488723c */ /* 0x044fec0000041808 */
        /* <DEDUP_REMOVED lines=71> */
.L_x_2557:
[----:B------:R-:W-:-:S04]  /*d750*/  ULEA UR4, -UR6, URZ, 0x8 ;  /* 0x0000003f06047291 */ /* 0x000fc8000f8e413f */
[----:B------:R-:W-:Y:S02]  /*d760*/  USHF.R.S32.HI UR18, URZ, 0x1f, UR4 ;  /* 0x0000001f3f127899 */ /* 0x000fe40008011404 */
[----:B------:R-:W-:-:S04]  /*d770*/  MOV R5, UR4 ;  /* 0x0000000400057c02 */ /* 0x000fc80008000f00 */
[----:B------:R-:W-:-:S07]  /*d780*/  MOV R4, UR18 ;  /* 0x0000001200047c02 */ /* 0x000fce0008000f00 */
.L_x_2558:
        /* <DEDUP_REMOVED lines=112> */
[----:B------:R-:W-:Y:S01]  /*de90*/  @!P0 IADD3.X R4, R4, UR7, R33, P1, !PT ;  /* 0x0000000704048c10 */ /* 0x000fe20008ffe421 */
[----:B------:R-:W-:Y:S01]  /*dea0*/  USHF.L.U32 UR7, UR15, 0x8, URZ ;  /* 0x000000080f077899 */ /* 0x000fe2000800063f */
        /* <DEDUP_REMOVED lines=95> */
[----:B--2---:R-:W4:Y:S04]  /*e4a0*/  LDSM.16.M88.4 R12, [R237+0x2800] ;  /* 0x00280000ed0c783b */ /* 0x004f280000000200 */
[----:B------:R-:W1:Y:S04]  /*e4b0*/  LDSM.16.M88.4 R4, [R237+0x3000] ;  /* 0x00300000ed04783b */ /* 0x000e680000000200 */
[----:B------:R-:W-:Y:S04]  /*e4c0*/  LDSM.16.M88.4 R172, [R237+0x3800] ;  /* 0x00380000edac783b */ /* 0x000fe80000000200 */
[----:B---3--:R-:W2:Y:S04]  /*e4d0*/  LDSM.16.M88.4 R20, [R237+0x2000] ;  /* 0x00200000ed14783b */ /* 0x008ea80000000200 */
[----:B------:R-:W3:Y:S04]  /*e4e0*/  LDSM.16.M88.4 R128, [R237+0x4000] ;  /* 0x00400000ed80783b */ /* 0x000ee80000000200 */
[----:B------:R-:W5:Y:S04]  /*e4f0*/  LDSM.16.M88.4 R120, [R237+0x4800] ;  /* 0x00480000ed78783b */ /* 0x000f680000000200 */
[----:B------:R-:W5:Y:S04]  /*e500*/  LDSM.16.M88.4 R112, [R237+0x5000] ;  /* 0x00500000ed70783b */ /* 0x000f680000000200 */
[----:B------:R-:W5:Y:S04]  /*e510*/  LDSM.16.M88.4 R104, [R237+0x5800] ;  /* 0x00580000ed68783b */ /* 0x000f680000000200 */
[----:B------:R-:W5:Y:S04]  /*e520*/  LDSM.16.M88.4 R96, [R237+0x6000] ;  /* 0x00600000ed60783b */ /* 0x000f680000000200 */
[----:B------:R-:W5:Y:S04]  /*e530*/  LDSM.16.M88.4 R88, [R237+0x6800] ;  /* 0x00680000ed58783b */ /* 0x000f680000000200 */
[----:B------:R-:W5:Y:S01]  /*e540*/  LDSM.16.M88.4 R80, [R237+0x7000] ;  /* 0x00700000ed50783b */ /* 0x000f620000000200 */
[C---:B----4-:R-:W-:Y:S03]  /*e550*/  HMMA.16816.F32.BF16 R16, R36.reuse, R12, RZ ;  /* 0x0000000c2410723c */ /* 0x050fe600000418ff */
[----:B------:R-:W4:Y:S03]  /*e560*/  LDSM.16.M88.4 R72, [R237+0x7800] ;  /* 0x00780000ed48783b */ /* 0x000f260000000200 */
[C---:B-1----:R-:W-:Y:S01]  /*e570*/  HMMA.16816.F32.BF16 R8, R36.reuse, R4, RZ ;  /* 0x000000042408723c */ /* 0x042fe200000418ff */
[----:B------:R-:W1:Y:S04]  /*e580*/  LDSM.16.M88.4 R60, [R237+0x8000] ;  /* 0x00800000ed3c783b */ /* 0x000e680000000200 */
[----:B------:R-:W1:Y:S01]  /*e590*/  LDSM.16.M88.4 R52, [R237+0x8800] ;  /* 0x00880000ed34783b */ /* 0x000e620000000200 */
[C---:B--2---:R-:W-:Y:S03]  /*e5a0*/  HMMA.16816.F32.BF16 R24, R36.reuse, R20, RZ ;  /* 0x000000142418723c */ /* 0x044fe600000418ff */
[----:B------:R-:W2:Y:S03]  /*e5b0*/  LDSM.16.M88.4 R44, [R237+0x9000] ;  /* 0x00900000ed2c783b */ /* 0x000ea60000000200 */
[C---:B------:R-:W-:Y:S01]  /*e5c0*/  HMMA.16816.F32.BF16 R20, R36.reuse, R22, RZ ;  /* 0x000000162414723c */ /* 0x040fe200000418ff */
[----:B------:R-:W2:Y:S04]  /*e5d0*/  LDSM.16.M88.4 R180, [R237+0x9800] ;  /* 0x00980000edb4783b */ /* 0x000ea80000000200 */
[----:B------:R-:W-:Y:S01]  /*e5e0*/  LDSM.16.M88.4 R32, [R196] ;  /* 0x00000000c420783b */ /* 0x000fe20000000200 */
[C---:B------:R-:W-:Y:S03]  /*e5f0*/  HMMA.16816.F32.BF16 R176, R36.reuse, R172, RZ ;  /* 0x000000ac24b0723c */ /* 0x040fe600000418ff */
[----:B------:R-:W2:Y:S03]  /*e600*/  LDSM.16.M88.4 R196, [R233+0x2000] ;  /* 0x00200000e9c4783b */ /* 0x000ea60000000200 */
[C---:B---3--:R-:W-:Y:S01]  /*e610*/  HMMA.16816.F32.BF16 R168, R36.reuse, R128, RZ ;  /* 0x0000008024a8723c */ /* 0x048fe200000418ff */
[----:B------:R-:W3:Y:S04]  /*e620*/  LDSM.16.M88.4 R192, [R233+0x2800] ;  /* 0x00280000e9c0783b */ /* 0x000ee80000000200 */
[----:B------:R-:W3:Y:S01]  /*e630*/  LDSM.16.M88.4 R188, [R233+0x3000] ;  /* 0x00300000e9bc783b */ /* 0x000ee20000000200 */
[C---:B-----5:R-:W-:Y:S03]  /*e640*/  HMMA.16816.F32.BF16 R124, R36.reuse, R120, RZ ;  /* 0x00000078247c723c */ /* 0x060fe600000418ff */
[----:B------:R-:W5:Y:S03]  /*e650*/  LDSM.16.M88.4 R28, [R233+0x3800] ;  /* 0x00380000e91c783b */ /* 0x000f660000000200 */
[C---:B------:R-:W-:Y:S01]  /*e660*/  HMMA.16816.F32.BF16 R116, R36.reuse, R112, RZ ;  /* 0x000000702474723c */ /* 0x040fe200000418ff */
[----:B------:R-:W-:Y:S04]  /*e670*/  LDSM.16.M88.4 R184, [R233+0x4000] ;  /* 0x00400000e9b8783b */ /* 0x000fe80000000200 */
[----:B------:R-:W-:Y:S01]  /*e680*/  LDSM.16.M88.4 R200, [R233+0x5000] ;  /* 0x00500000e9c8783b */ /* 0x000fe20000000200 */
[C---:B------:R-:W-:Y:S03]  /*e690*/  HMMA.16816.F32.BF16 R108, R36.reuse, R104, RZ ;  /* 0x00000068246c723c */ /* 0x040fe600000418ff */
[----:B------:R-:W0:Y:S03]  /*e6a0*/  LDGDEPBAR ;  /* 0x00000000000079af */ /* 0x000e260000000000 */
[C---:B------:R-:W-:Y:S06]  /*e6b0*/  HMMA.16816.F32.BF16 R100, R36.reuse, R96, RZ ;  /* 0x000000602464723c */ /* 0x040fec00000418ff */
[C---:B------:R-:W-:Y:S06]  /*e6c0*/  HMMA.16816.F32.BF16 R92, R36.reuse, R88, RZ ;  /* 0x00000058245c723c */ /* 0x040fec00000418ff */
[C---:B------:R-:W-:Y:S06]  /*e6d0*/  HMMA.16816.F32.BF16 R84, R36.reuse, R80, RZ ;  /* 0x000000502454723c */ /* 0x040fec00000418ff */
[C---:B----4-:R-:W-:Y:S06]  /*e6e0*/  HMMA.16816.F32.BF16 R76, R36.reuse, R72, RZ ;  /* 0x00000048244c723c */ /* 0x050fec00000418ff */
[C---:B-1----:R-:W-:Y:S06]  /*e6f0*/  HMMA.16816.F32.BF16 R68, R36.reuse, R60, RZ ;  /* 0x0000003c2444723c */ /* 0x042fec00000418ff */
        /* <DEDUP_REMOVED lines=27> */
[----:B------:R-:W4:Y:S05]  /*e8b0*/  LDSM.16.M88.4 R188, [R233+0x6800] ;  /* 0x00680000e9bc783b */ /* 0x000f2a0000000200 */
[C---:B-----5:R-:W-:Y:S06]  /*e8c0*/  HMMA.16816.F32.BF16 R176, R32.reuse, R28, R176 ;  /* 0x0000001c20b0723c */ /* 0x060fec00000418b0 */
        /* <DEDUP_REMOVED lines=19> */
[----:B------:R-:W-:-:S05]  /*ea00*/  IMAD R200, R239, 0x2, R238 ;  /* 0x00000002efc87824 */ /* 0x000fca00078e02ee */
[C---:B-----5:R-:W-:Y:S01]  /*ea10*/  HMMA.16816.F32.BF16 R84, R32.reuse, R28, R84 ;  /* 0x0000001c2054723c */ /* 0x060fe20000041854 */
[----:B------:R-:W-:Y:S05]  /*ea20*/  LDSM.16.M88.4 R200, [R200] ;  /* 0x00000000c8c8783b */ /* 0x000fea0000000200 */
        /* <DEDUP_REMOVED lines=8> */
[C---:B------:R-:W-:Y:S06]  /*eab0*/  HMMA.16816.F32.BF16 R76, R32.reuse, R184, R76 ;  /* 0x000000b8204c723c */ /* 0x040fec000004184c */
        /* <DEDUP_REMOVED lines=17> */
[----:B------:R-:W2:Y:S05]  /*ebd0*/  LDSM.16.M88.4 R196, [R166+0x800] ;  /* 0x00080000a6c4783b */ /* 0x000eaa0000000200 */
        /* <DEDUP_REMOVED lines=8> */
[----:B------:R-:W4:Y:S05]  /*ec60*/  LDSM.16.M88.4 R188, [R221] ;  /* 0x00000000ddbc783b */ /* 0x000f2a0000000200 */
[C---:B-----5:R-:W-:Y:S06]  /*ec70*/  HMMA.16816.F32.BF16 R24, R32.reuse, R28, R24 ;  /* 0x0000001c2018723c */ /* 0x060fec0000041818 */
[----:B------:R-:W-:Y:S01]  /*ec80*/  HMMA.16816.F32.BF16 R20, R32, R30, R20 ;  /* 0x0000001e2014723c */ /* 0x000fe20000041814 */
[----:B------:R-:W5:Y:S05]  /*ec90*/  LDSM.16.M88.4 R28, [R220] ;  /* 0x00000000dc1c783b */ /* 0x000f6a0000000200 */
[C---:B-1----:R-:W-:Y:S06]  /*eca0*/  HMMA.16816.F32.BF16 R108, R200.reuse, R180, R108 ;  /* 0x000000b4c86c723c */ /* 0x042fec000004186c */
[----:B------:R-:W-:Y:S01]  /*ecb0*/  HMMA.16816.F32.BF16 R104, R200, R182, R104 ;  /* 0x000000b6c868723c */ /* 0x000fe20000041868 */
[----:B------:R-:W1:Y:S05]  /*ecc0*/  LDSM.16.M88.4 R180, [R166+0x1000] ;  /* 0x00100000a6b4783b */ /* 0x000e6a0000000200 */
[----:B--2---:R-:W-:Y:S01]  /*ecd0*/  HMMA.16816.F32.BF16 R16, R32, R196, R16 ;  /* 0x000000c42010723c */ /* 0x004fe20000041810 */
[----:B------:R-:W-:Y:S01]  /*ece0*/  FMUL.FTZ R24, R24, UR4 ;  /* 0x0000000418187c20 */ /* 0x000fe20008410000 */
[----:B------:R-:W-:Y:S01]  /*ecf0*/  FMUL.FTZ R25, R25, UR4 ;  /* 0x0000000419197c20 */ /* 0x000fe20008410000 */
[----:B------:R-:W-:-:S02]  /*ed00*/  FMUL.FTZ R26, R26, UR4 ;  /* 0x000000041a1a7c20 */ /* 0x000fc40008410000 */
[----:B------:R-:W-:Y:S01]  /*ed10*/  MUFU.TANH R205, R24 ;  /* 0x0000001800cd7308 */ /* 0x000fe20000002400 */
[----:B------:R-:W-:Y:S01]  /*ed20*/  FMUL.FTZ R20, R20, UR4 ;  /* 0x0000000414147c20 */ /* 0x000fe20008410000 */
[----:B------:R-:W-:Y:S01]  /*ed30*/  FMUL.FTZ R21, R21, UR4 ;  /* 0x0000000415157c20 */ /* 0x000fe20008410000 */
[----:B------:R-:W-:Y:S01]  /*ed40*/  FMUL.FTZ R22, R22, UR4 ;  /* 0x0000000416167c20 */ /* 0x000fe20008410000 */
[----:B------:R-:W-:Y:S01]  /*ed50*/  FMUL.FTZ R23, R23, UR4 ;  /* 0x0000000417177c20 */ /* 0x000fe20008410000 */
[C---:B------:R-:W-:Y:S01]  /*ed60*/  HMMA.16816.F32.BF16 R116, R200.reuse, R184, R116 ;  /* 0x000000b8c874723c */ /* 0x040fe20000041874 */
[----:B------:R-:W-:Y:S02]  /*ed70*/  IMAD.U32 R197, RZ, RZ, UR7 ;  /* 0x00000007ffc57e24 */ /* 0x000fe4000f8e00ff */
[----:B------:R-:W-:Y:S03]  /*ed80*/  MUFU.TANH R207, R25 ;  /* 0x0000001900cf7308 */ /* 0x000fe60000002400 */
[----:B------:R-:W-:Y:S01]  /*ed90*/  HMMA.16816.F32.BF16 R112, R200, R186, R112 ;  /* 0x000000bac870723c */ /* 0x000fe20000041870 */
[----:B------:R-:W2:Y:S01]  /*eda0*/  LDSM.16.M88.4 R184, [R218] ;  /* 0x00000000dab8783b */ /* 0x000ea20000000200 */
[----:B------:R-:W-:-:S03]  /*edb0*/  LOP3.LUT R197, R197, 0x50, R246, 0xfe, !PT ;  /* 0x00000050c5c57812 */ /* 0x000fc600078efef6 */
[----:B------:R1:W-:Y:S01]  /*edc0*/  MUFU.TANH R206, R26 ;  /* 0x0000001a00ce7308 */ /* 0x0003e20000002400 */
[C---:B---3--:R-:W-:Y:S02]  /*edd0*/  HMMA.16816.F32.BF16 R96, R200.reuse, R194, R96 ;  /* 0x000000c2c860723c */ /* 0x048fe40000041860 */
[----:B------:R-:W-:Y:S01]  /*ede0*/  FMUL.FTZ R16, R16, UR4 ;  /* 0x0000000410107c20 */ /* 0x000fe20008410000 */
[----:B------:R-:W-:Y:S01]  /*edf0*/  FMUL.FTZ R17, R17, UR4 ;  /* 0x0000000411117c20 */ /* 0x000fe20008410000 */
[----:B------:R-:W-:Y:S01]  /*ee00*/  FMUL.FTZ R18, R18, UR4 ;  /* 0x0000000412127c20 */ /* 0x000fe20008410000 */
[----:B------:R-:W-:Y:S01]  /*ee10*/  FMUL.FTZ R196, R19, UR4 ;  /* 0x0000000413c47c20 */ /* 0x000fe20008410000 */
[C---:B----4-:R-:W-:Y:S01]  /*ee20*/  HMMA.16816.F32.BF16 R92, R200.reuse, R188, R92 ;  /* 0x000000bcc85c723c */ /* 0x050fe2000004185c */
[----:B------:R-:W-:Y:S05]  /*ee30*/  MUFU.TANH R194, R20 ;  /* 0x0000001400c27308 */ /* 0x000fea0000002400 */
[C---:B------:R-:W-:Y:S03]  /*ee40*/  HMMA.16816.F32.BF16 R88, R200.reuse, R190, R88 ;  /* 0x000000bec858723c */ /* 0x040fe60000041858 */
[----:B------:R-:W3:Y:S03]  /*ee50*/  MUFU.TANH R189, R21 ;  /* 0x0000001500bd7308 */ /* 0x000ee60000002400 */
[C---:B------:R-:W-:Y:S05]  /*ee60*/  HMMA.16816.F32.BF16 R100, R200.reuse, R192, R100 ;  /* 0x000000c0c864723c */ /* 0x040fea0000041864 */
[----:B------:R-:W-:Y:S01]  /*ee70*/  MUFU.TANH R188, R22 ;  /* 0x0000001600bc7308 */ /* 0x000fe20000002400 */
[----:B-----5:R-:W-:Y:S01]  /*ee80*/  HMMA.16816.F32.BF16 R84, R200, R28, R84 ;  /* 0x0000001cc854723c */ /* 0x020fe20000041854 */
[----:B------:R-:W-:-:S02]  /*ee90*/  FMUL.FTZ R192, R27, UR4 ;  /* 0x000000041bc07c20 */ /* 0x000fc40008410000 */
[----:B-1----:R-:W1:Y:S03]  /*eea0*/  LDSM.16.M88.4 R24, [R219] ;  /* 0x00000000db18783b */ /* 0x002e660000000200 */
[----:B------:R-:W-:Y:S01]  /*eeb0*/  HMMA.16816.F32.BF16 R80, R200, R30, R80 ;  /* 0x0000001ec850723c */ /* 0x000fe20000041850 */
[----:B------:R4:W-:Y:S01]  /*eec0*/  MUFU.TANH R190, R23 ;  /* 0x0000001700be7308 */ /* 0x0009e20000002400 */
[----:B------:R-:W5:Y:S04]  /*eed0*/  LDSM.16.M88.4 R28, [R167] ;  /* 0x00000000a71c783b */ /* 0x000f680000000200 */
[C---:B------:R-:W-:Y:S03]  /*eee0*/  HMMA.16816.F32.BF16 R12, R32.reuse, R198, R12 ;  /* 0x000000c6200c723c */ /* 0x040fe6000004180c */
[----:B------:R-:W-:Y:S03]  /*eef0*/  MUFU.TANH R191, R16 ;  /* 0x0000001000bf7308 */ /* 0x000fe60000002400 */
[C---:B------:R-:W-:Y:S05]  /*ef00*/  HMMA.16816.F32.BF16 R8, R32.reuse, R180, R8 ;  /* 0x000000b42008723c */ /* 0x040fea0000041808 */
[----:B------:R-:W-:Y:S01]  /*ef10*/  MUFU.TANH R193, R17 ;  /* 0x0000001100c17308 */ /* 0x000fe20000002400 */
[----:B----4-:R-:W4:Y:S01]  /*ef20*/  LDSM.16.M88.4 R20, [R217] ;  /* 0x00000000d914783b */ /* 0x010f220000000200 */
[----:B------:R-:W-:Y:S06]  /*ef30*/  HMMA.16816.F32.BF16 R4, R32, R182, R4 ;  /* 0x000000b62004723c */ /* 0x000fec0000041804 */
[----:B------:R3:W-:Y:S01]  /*ef40*/  MUFU.TANH R195, R18 ;  /* 0x0000001200c37308 */ /* 0x0007e20000002400 */
[C---:B--2---:R-:W-:Y:S04]  /*ef50*/  HMMA.16816.F32.BF16 R68, R200.reuse, R184, R68 ;  /* 0x000000b8c844723c */ /* 0x044fe80000041844 */
[----:B------:R-:W-:Y:S01]  /*ef60*/  FMUL.FTZ R12, R12, UR4 ;  /* 0x000000040c0c7c20 */ /* 0x000fe20008410000 */
[----:B------:R-:W-:Y:S01]  /*ef70*/  FMUL.FTZ R13, R13, UR4 ;  /* 0x000000040d0d7c20 */ /* 0x000fe20008410000 */
[----:B------:R-:W-:Y:S01]  /*ef80*/  FMUL.FTZ R14, R14, UR4 ;  /* 0x000000040e0e7c20 */ /* 0x000fe20008410000 */
[----:B------:R-:W-:Y:S01]  /*ef90*/  FMUL.FTZ R15, R15, UR4 ;  /* 0x000000040f0f7c20 */ /* 0x000fe20008410000 */
[----:B------:R-:W-:Y:S01]  /*efa0*/  MUFU.TANH R181, R12 ;  /* 0x0000000c00b57308 */ /* 0x000fe20000002400 */
[----:B------:R-:W-:Y:S01]  /*efb0*/  HMMA.16816.F32.BF16 R60, R200, R186, R60 ;  /* 0x000000bac83c723c */ /* 0x000fe2000004183c */
[----:B------:R-:W-:Y:S01]  /*efc0*/  FMUL.FTZ R8, R8, UR4 ;  /* 0x0000000408087c20 */ /* 0x000fe20008410000 */
[----:B------:R-:W-:Y:S01]  /*efd0*/  FMUL.FTZ R9, R9, UR4 ;  /* 0x0000000409097c20 */ /* 0x000fe20008410000 */
[----:B------:R-:W-:Y:S01]  /*efe0*/  FMUL.FTZ R10, R10, UR4 ;  /* 0x000000040a0a7c20 */ /* 0x000fe20008410000 */
[----:B------:R-:W-:-:S02]  /*eff0*/  FMUL.FTZ R183, R11, UR4 ;  /* 0x000000040bb77c20 */ /* 0x000fc40008410000 */
[C---:B-1----:R-:W-:Y:S01]  /*f000*/  HMMA.16816.F32.BF16 R76, R200.reuse, R24, R76 ;  /* 0x00000018c84c723c */ /* 0x042fe2000004184c */
[----:B---3--:R-:W1:Y:S01]  /*f010*/  LDSM.16.M88.4 R16, [R216] ;  /* 0x00000000d810783b */ /* 0x008e620000000200 */
[----:B------:R-:W-:Y:S01]  /*f020*/  MUFU.TANH R180, R13 ;  /* 0x0000000d00b47308 */ /* 0x000fe20000002400 */
[----:B------:R-:W-:Y:S01]  /*f030*/  FMUL.FTZ R4, R4, UR4 ;  /* 0x0000000404047c20 */ /* 0x000fe20008410000 */
[----:B------:R-:W-:Y:S01]  /*f040*/  FMUL.FTZ R5, R5, UR4 ;  /* 0x0000000405057c20 */ /* 0x000fe20008410000 */
[----:B------:R-:W-:Y:S01]  /*f050*/  FMUL.FTZ R6, R6, UR4 ;  /* 0x0000000406067c20 */ /* 0x000fe20008410000 */
[C---:B-----5:R-:W-:Y:S04]  /*f060*/  HMMA.16816.F32.BF16 R40, R200.reuse, R28, R40 ;  /* 0x0000001cc828723c */ /* 0x060fe80000041828 */
[----:B------:R-:W-:Y:S02]  /*f070*/  MUFU.TANH R184, R14 ;  /* 0x0000000e00b87308 */ /* 0x000fe40000002400 */
[C---:B------:R-:W-:Y:S01]  /*f080*/  HMMA.16816.F32.BF16 R72, R200.reuse, R26, R72 ;  /* 0x0000001ac848723c */ /* 0x040fe20000041848 */
[----:B------:R-:W-:Y:S01]  /*f090*/  FMUL.FTZ R29, R7, UR4 ;  /* 0x00000004071d7c20 */ /* 0x000fe20008410000 */
[----:B------:R-:W2:Y:S04]  /*f0a0*/  LDSM.16.M88.4 R24, [R166+0x1800] ;  /* 0x00180000a618783b */ /* 0x000ea80000000200 */
[----:B------:R3:W-:Y:S01]  /*f0b0*/  MUFU.TANH R185, R15 ;  /* 0x0000000f00b97308 */ /* 0x0007e20000002400 */
[C---:B----4-:R-:W-:Y:S06]  /*f0c0*/  HMMA.16816.F32.BF16 R56, R200.reuse, R20, R56 ;  /* 0x00000014c838723c */ /* 0x050fec0000041838 */
[C---:B------:R-:W-:Y:S01]  /*f0d0*/  HMMA.16816.F32.BF16 R52, R200.reuse, R22, R52 ;  /* 0x00000016c834723c */ /* 0x040fe20000041834 */
[----:B------:R-:W-:Y:S05]  /*f0e0*/  MUFU.TANH R20, R8 ;  /* 0x0000000800147308 */ /* 0x000fea0000002400 */
[C---:B------:R-:W-:Y:S03]  /*f0f0*/  HMMA.16816.F32.BF16 R36, R200.reuse, R30, R36 ;  /* 0x0000001ec824723c */ /* 0x040fe60000041824 */
[----:B------:R-:W-:Y:S01]  /*f100*/  MUFU.TANH R182, R9 ;  /* 0x0000000900b67308 */ /* 0x000fe20000002400 */
[----:B---3--:R-:W3:Y:S02]  /*f110*/  LDSM.16.M88.4 R12, [R166+0x2000] ;  /* 0x00200000a60c783b */ /* 0x008ee40000000200 */
[C---:B-1----:R-:W-:Y:S05]  /*f120*/  HMMA.16816.F32.BF16 R48, R200.reuse, R16, R48 ;  /* 0x00000010c830723c */ /* 0x042fea0000041830 */
[----:B------:R1:W-:Y:S01]  /*f130*/  MUFU.TANH R21, R10 ;  /* 0x0000000a00157308 */ /* 0x0003e20000002400 */
[----:B------:R-:W-:Y:S01]  /*f140*/  HMMA.16816.F32.BF16 R44, R200, R18, R44 ;  /* 0x00000012c82c723c */ /* 0x000fe2000004182c */
[----:B------:R-:W4:Y:S06]  /*f150*/  LDSM.16.M88.4 R16, [R166+0x3000] ;  /* 0x00300000a610783b */ /* 0x000f2c0000000200 */
[----:B------:R-:W-:Y:S01]  /*f160*/  MUFU.TANH R22, R4 ;  /* 0x0000000400167308 */ /* 0x000fe20000002400 */
[C---:B--2---:R-:W-:Y:S07]  /*f170*/  HMMA.16816.F32.BF16 R176, R32.reuse, R24, R176 ;  /* 0x0000001820b0723c */ /* 0x044fee00000418b0 */
[----:B------:R-:W-:Y:S01]  /*f180*/  MUFU.TANH R28, R5 ;  /* 0x00000005001c7308 */ /* 0x000fe20000002400 */
[----:B-1----:R-:W1:Y:S01]  /*f190*/  LDSM.16.M88.4 R8, [R166+0x2800] ;  /* 0x00280000a608783b */ /* 0x002e620000000200 */
[C---:B------:R-:W-:Y:S06]  /*f1a0*/  HMMA.16816.F32.BF16 R172, R32.reuse, R26, R172 ;  /* 0x0000001a20ac723c */ /* 0x040fec00000418ac */
[----:B------:R2:W-:Y:S08]  /*f1b0*/  MUFU.TANH R23, R6 ;  /* 0x0000000600177308 */ /* 0x0005f00000002400 */
[----:B------:R-:W-:Y:S01]  /*f1c0*/  MUFU.TANH R192, R192 ;  /* 0x000000c000c07308 */ /* 0x000fe20000002400 */
[----:B---3--:R-:W-:Y:S01]  /*f1d0*/  HMMA.16816.F32.BF16 R168, R32, R12, R168 ;  /* 0x0000000c20a8723c */ /* 0x008fe200000418a8 */
[----:B------:R-:W-:Y:S01]  /*f1e0*/  FMUL.FTZ R31, R177, UR4 ;  /* 0x00000004b11f7c20 */ /* 0x000fe20008410000 */
[----:B------:R-:W-:Y:S01]  /*f1f0*/  FMUL.FTZ R24, R176, UR4 ;  /* 0x00000004b0187c20 */ /* 0x000fe20008410000 */
[----:B------:R-:W-:-:S03]  /*f200*/  FMUL.FTZ R176, R179, UR4 ;  /* 0x00000004b3b07c20 */ /* 0x000fc60008410000 */
[C---:B------:R-:W-:Y:S01]  /*f210*/  HMMA.16816.F32.BF16 R128, R32.reuse, R14, R128 ;  /* 0x0000000e2080723c */ /* 0x040fe20000041880 */
[----:B------:R-:W3:Y:S01]  /*f220*/  LDSM.16.M88.4 R12, [R166+0x4000] ;  /* 0x00400000a60c783b */ /* 0x000ee20000000200 */
[----:B------:R-:W5:Y:S01]  /*f230*/  MUFU.TANH R196, R196 ;  /* 0x000000c400c47308 */ /* 0x000f620000002400 */
[----:B------:R-:W-:Y:S01]  /*f240*/  FMUL.FTZ R26, R172, UR4 ;  /* 0x00000004ac1a7c20 */ /* 0x000fe20008410000 */
[----:B------:R-:W-:Y:S01]  /*f250*/  FMUL.FTZ R172, R173, UR4 ;  /* 0x00000004adac7c20 */ /* 0x000fe20008410000 */
[----:B--2---:R-:W2:Y:S01]  /*f260*/  LDSM.16.M88.4 R4, [R166+0x3800] ;  /* 0x00380000a604783b */ /* 0x004ea20000000200 */
[----:B------:R-:W-:Y:S01]  /*f270*/  FMUL.FTZ R173, R175, UR4 ;  /* 0x00000004afad7c20 */ /* 0x000fe20008410000 */
[C---:B----4-:R-:W-:Y:S01]  /*f280*/  HMMA.16816.F32.BF16 R116, R32.reuse, R16, R116 ;  /* 0x000000102074723c */ /* 0x050fe20000041874 */
[----:B------:R-:W-:Y:S01]  /*f290*/  FMUL.FTZ R25, R178, UR4 ;  /* 0x00000004b2197c20 */ /* 0x000fe20008410000 */
[----:B------:R-:W-:Y:S01]  /*f2a0*/  FMUL.FTZ R27, R174, UR4 ;  /* 0x00000004ae1b7c20 */ /* 0x000fe20008410000 */
[----:B------:R-:W4:Y:S03]  /*f2b0*/  MUFU.TANH R183, R183 ;  /* 0x000000b700b77308 */ /* 0x000f260000002400 */
[C---:B------:R-:W-:Y:S01]  /*f2c0*/  HMMA.16816.F32.BF16 R112, R32.reuse, R18, R112 ;  /* 0x000000122070723c */ /* 0x040fe20000041870 */
[----:B------:R-:W5:Y:S04]  /*f2d0*/  LDSM.16.M88.4 R16, [R166+0x5000] ;  /* 0x00500000a610783b */ /* 0x000f680000000200 */
[----:B------:R-:W4:Y:S01]  /*f2e0*/  MUFU.TANH R29, R29 ;  /* 0x0000001d001d7308 */ /* 0x000f220000002400 */
[C---:B-1----:R-:W-:Y:S01]  /*f2f0*/  HMMA.16816.F32.BF16 R124, R32.reuse, R8, R124 ;  /* 0x00000008207c723c */ /* 0x042fe2000004187c */
[----:B------:R-:W-:Y:S01]  /*f300*/  FMUL.FTZ R30, R168, UR4 ;  /* 0x00000004a81e7c20 */ /* 0x000fe20008410000 */
[----:B------:R-:W-:Y:S01]  /*f310*/  FMUL.FTZ R168, R169, UR4 ;  /* 0x00000004a9a87c20 */ /* 0x000fe20008410000 */
[----:B------:R-:W-:Y:S01]  /*f320*/  FMUL.FTZ R169, R170, UR4 ;  /* 0x00000004aaa97c20 */ /* 0x000fe20008410000 */
[----:B------:R-:W-:Y:S01]  /*f330*/  FMUL.FTZ R170, R171, UR4 ;  /* 0x00000004abaa7c20 */ /* 0x000fe20008410000 */
[----:B------:R-:W-:Y:S01]  /*f340*/  FMUL.FTZ R129, R129, UR4 ;  /* 0x0000000481817c20 */ /* 0x000fe20008410000 */
[----:B------:R-:W-:Y:S01]  /*f350*/  HMMA.16816.F32.BF16 R120, R32, R10, R120 ;  /* 0x0000000a2078723c */ /* 0x000fe20000041878 */
[----:B------:R-:W1:Y:S01]  /*f360*/  LDSM.16.M88.4 R8, [R166+0x4800] ;  /* 0x00480000a608783b */ /* 0x000e620000000200 */
[----:B------:R-:W4:Y:S01]  /*f370*/  MUFU.TANH R31, R31 ;  /* 0x0000001f001f7308 */ /* 0x000f220000002400 */
[----:B------:R-:W-:-:S03]  /*f380*/  FMUL.FTZ R128, R128, UR4 ;  /* 0x0000000480807c20 */ /* 0x000fc60008410000 */
[----:B------:R-:W-:Y:S01]  /*f390*/  FMUL.FTZ R119, R119, UR4 ;  /* 0x0000000477777c20 */ /* 0x000fe20008410000 */
[----:B------:R-:W-:-:S03]  /*f3a0*/  FMUL.FTZ R118, R118, UR4 ;  /* 0x0000000476767c20 */ /* 0x000fc60008410000 */
[----:B------:R-:W4:Y:S02]  /*f3b0*/  MUFU.TANH R176, R176 ;  /* 0x000000b000b07308 */ /* 0x000f240000002400 */
[----:B------:R-:W-:Y:S01]  /*f3c0*/  FMUL.FTZ R113, R113, UR4 ;  /* 0x0000000471717c20 */ /* 0x000fe20008410000 */
[----:B------:R-:W-:Y:S01]  /*f3d0*/  FMUL.FTZ R112, R112, UR4 ;  /* 0x0000000470707c20 */ /* 0x000fe20008410000 */
[----:B------:R-:W-:Y:S01]  /*f3e0*/  FMUL.FTZ R114, R114, UR4 ;  /* 0x0000000472727c20 */ /* 0x000fe20008410000 */
[C---:B---3--:R-:W-:Y:S03]  /*f3f0*/  HMMA.16816.F32.BF16 R100, R32.reuse, R12, R100 ;  /* 0x0000000c2064723c */ /* 0x048fe60000041864 */
[----:B------:R-:W3:Y:S03]  /*f400*/  MUFU.TANH R172, R172 ;  /* 0x000000ac00ac7308 */ /* 0x000ee60000002400 */
[C---:B--2---:R-:W-:Y:S05]  /*f410*/  HMMA.16816.F32.BF16 R108, R32.reuse, R4, R108 ;  /* 0x00000004206c723c */ /* 0x044fea000004186c */
[----:B------:R-:W2:Y:S01]  /*f420*/  MUFU.TANH R173, R173 ;  /* 0x000000ad00ad7308 */ /* 0x000ea20000002400 */
[C---:B------:R-:W-:Y:S01]  /*f430*/  HMMA.16816.F32.BF16 R104, R32.reuse, R6, R104 ;  /* 0x000000062068723c */ /* 0x040fe20000041868 */
[----:B------:R-:W4:Y:S05]  /*f440*/  LDSM.16.M88.4 R4, [R166+0x5800] ;  /* 0x00580000a604783b */ /* 0x000f2a0000000200 */
[C---:B------:R-:W-:Y:S01]  /*f450*/  HMMA.16816.F32.BF16 R96, R32.reuse, R14, R96 ;  /* 0x0000000e2060723c */ /* 0x040fe20000041860 */
[----:B------:R-:W3:Y:S01]  /*f460*/  LDSM.16.M88.4 R12, [R166+0x6000] ;  /* 0x00600000a60c783b */ /* 0x000ee20000000200 */
[----:B------:R2:W-:Y:S04]  /*f470*/  MUFU.TANH R171, R129 ;  /* 0x0000008100ab7308 */ /* 0x0005e80000002400 */
[----:B-----5:R-:W-:Y:S01]  /*f480*/  HMMA.16816.F32.BF16 R84, R32, R16, R84 ;  /* 0x000000102054723c */ /* 0x020fe20000041854 */
[----:B------:R-:W-:Y:S01]  /*f490*/  FMUL.FTZ R100, R100, UR4 ;  /* 0x0000000464647c20 */ /* 0x000fe20008410000 */
[----:B------:R-:W-:-:S02]  /*f4a0*/  FMUL.FTZ R102, R102, UR4 ;  /* 0x0000000466667c20 */ /* 0x000fc40008410000 */
[----:B------:R-:W5:Y:S02]  /*f4b0*/  MUFU.TANH R168, R168 ;  /* 0x000000a800a87308 */ /* 0x000f640000002400 */
[----:B-1----:R-:W-:Y:S01]  /*f4c0*/  HMMA.16816.F32.BF16 R92, R32, R8, R92 ;  /* 0x00000008205c723c */ /* 0x002fe2000004185c */
[----:B------:R-:W-:Y:S01]  /*f4d0*/  FMUL.FTZ R108, R108, UR4 ;  /* 0x000000046c6c7c20 */ /* 0x000fe20008410000 */
[----:B------:R-:W-:-:S04]  /*f4e0*/  FMUL.FTZ R110, R110, UR4 ;  /* 0x000000046e6e7c20 */ /* 0x000fc80008410000 */
[C---:B------:R-:W-:Y:S01]  /*f4f0*/  HMMA.16816.F32.BF16 R88, R32.reuse, R10, R88 ;  /* 0x0000000a2058723c */ /* 0x040fe20000041858 */
[----:B------:R-:W1:Y:S01]  /*f500*/  LDSM.16.M88.4 R8, [R166+0x6800] ;  /* 0x00680000a608783b */ /* 0x000e620000000200 */
[----:B--2---:R-:W-:Y:S01]  /*f510*/  FMUL.FTZ R129, R130, UR4 ;  /* 0x0000000482817c20 */ /* 0x004fe20008410000 */
[----:B------:R-:W-:Y:S01]  /*f520*/  FMUL.FTZ R130, R131, UR4 ;  /* 0x0000000483827c20 */ /* 0x000fe20008410000 */
[----:B------:R-:W2:Y:S01]  /*f530*/  MUFU.TANH R170, R170 ;  /* 0x000000aa00aa7308 */ /* 0x000ea20000002400 */
[----:B------:R-:W-:Y:S01]  /*f540*/  FMUL.FTZ R104, R104, UR4 ;  /* 0x0000000468687c20 */ /* 0x000fe20008410000 */
[----:B------:R-:W-:Y:S01]  /*f550*/  HMMA.16816.F32.BF16 R80, R32, R18, R80 ;  /* 0x000000122050723c */ /* 0x000fe20000041850 */
[----:B------:R-:W5:Y:S01]  /*f560*/  LDSM.16.M88.4 R16, [R166+0x7000] ;  /* 0x00700000a610783b */ /* 0x000f620000000200 */
[----:B------:R-:W-:Y:S01]  /*f570*/  FMUL.FTZ R106, R106, UR4 ;  /* 0x000000046a6a7c20 */ /* 0x000fe20008410000 */
[----:B------:R-:W-:Y:S01]  /*f580*/  FMUL.FTZ R96, R96, UR4 ;  /* 0x0000000460607c20 */ /* 0x000fe20008410000 */
[----:B------:R-:W-:-:S02]  /*f590*/  FMUL.FTZ R98, R98, UR4 ;  /* 0x0000000462627c20 */ /* 0x000fc40008410000 */
[----:B------:R-:W-:Y:S01]  /*f5a0*/  MUFU.TANH R130, R130 ;  /* 0x0000008200827308 */ /* 0x000fe20000002400 */
[----:B------:R-:W-:Y:S01]  /*f5b0*/  FMUL.FTZ R86, R86, UR4 ;  /* 0x0000000456567c20 */ /* 0x000fe20008410000 */
[C---:B----4-:R-:W-:Y:S04]  /*f5c0*/  HMMA.16816.F32.BF16 R76, R32.reuse, R4, R76 ;  /* 0x00000004204c723c */ /* 0x050fe8000004184c */
[----:B------:R-:W-:Y:S01]  /*f5d0*/  FMUL.FTZ R92, R92, UR4 ;  /* 0x000000045c5c7c20 */ /* 0x000fe20008410000 */
[----:B------:R-:W-:Y:S01]  /*f5e0*/  FMUL.FTZ R94, R94, UR4 ;  /* 0x000000045e5e7c20 */ /* 0x000fe20008410000 */
[----:B------:R-:W-:Y:S01]  /*f5f0*/  MUFU.TANH R24, R24 ;  /* 0x0000001800187308 */ /* 0x000fe20000002400 */
[----:B------:R-:W-:Y:S01]  /*f600*/  HMMA.16816.F32.BF16 R72, R32, R6, R72 ;  /* 0x000000062048723c */ /* 0x000fe20000041848 */
[----:B------:R-:W4:Y:S02]  /*f610*/  LDSM.16.M88.4 R4, [R166+0x7800] ;  /* 0x00780000a604783b */ /* 0x000f240000000200 */
[----:B------:R-:W-:Y:S01]  /*f620*/  FMUL.FTZ R88, R88, UR4 ;  /* 0x0000000458587c20 */ /* 0x000fe20008410000 */
[----:B------:R-:W-:Y:S01]  /*f630*/  FMUL.FTZ R90, R90, UR4 ;  /* 0x000000045a5a7c20 */ /* 0x000fe20008410000 */
[----:B------:R-:W-:-:S04]  /*f640*/  DEPBAR.LE SB0, 0x0 ;  /* 0x000080000000791a */ /* 0x000fc80000000000 */
[C---:B---3--:R-:W-:Y:S01]  /*f650*/  HMMA.16816.F32.BF16 R68, R32.reuse, R12, R68 ;  /* 0x0000000c2044723c */ /* 0x048fe20000041844 */
[----:B------:R-:W-:Y:S05]  /*f660*/  MUFU.TANH R25, R25 ;  /* 0x0000001900197308 */ /* 0x000fea0000002400 */
[----:B------:R-:W-:Y:S01]  /*f670*/  HMMA.16816.F32.BF16 R60, R32, R14, R60 ;  /* 0x0000000e203c723c */ /* 0x000fe2000004183c */
[----:B------:R-:W-:Y:S01]  /*f680*/  FMUL.FTZ R13, R125, UR4 ;  /* 0x000000047d0d7c20 */ /* 0x000fe20008410000 */
[----:B------:R-:W-:Y:S01]  /*f690*/  FMUL.FTZ R12, R124, UR4 ;  /* 0x000000047c0c7c20 */ /* 0x000fe20008410000 */
[----:B------:R-:W-:Y:S01]  /*f6a0*/  MUFU.TANH R26, R26 ;  /* 0x0000001a001a7308 */ /* 0x000fe20000002400 */
[----:B------:R-:W-:-:S02]  /*f6b0*/  FMUL.FTZ R78, R78, UR4 ;  /* 0x000000044e4e7c20 */ /* 0x000fc40008410000 */
[----:B-1----:R-:W-:Y:S01]  /*f6c0*/  HMMA.16816.F32.BF16 R56, R32, R8, R56 ;  /* 0x000000082038723c */ /* 0x002fe20000041838 */
[----:B------:R-:W-:Y:S01]  /*f6d0*/  FMUL.FTZ R15, R91, UR4 ;  /* 0x000000045b0f7c20 */ /* 0x000fe20008410000 */
[----:B------:R-:W-:-:S03]  /*f6e0*/  FMUL.FTZ R14, R127, UR4 ;  /* 0x000000047f0e7c20 */ /* 0x000fc60008410000 */
[----:B------:R-:W1:Y:S01]  /*f6f0*/  MUFU.TANH R13, R13 ;  /* 0x0000000d000d7308 */ /* 0x000e620000002400 */
[----:B------:R-:W-:Y:S01]  /*f700*/  HMMA.16816.F32.BF16 R52, R32, R10, R52 ;  /* 0x0000000a2034723c */ /* 0x000fe20000041834 */
[----:B------:R-:W-:Y:S01]  /*f710*/  FMUL.FTZ R9, R120, UR4 ;  /* 0x0000000478097c20 */ /* 0x000fe20008410000 */
[----:B------:R-:W-:Y:S01]  /*f720*/  FMUL.FTZ R120, R121, UR4 ;  /* 0x0000000479787c20 */ /* 0x000fe20008410000 */
[----:B------:R-:W-:-:S03]  /*f730*/  FMUL.FTZ R8, R126, UR4 ;  /* 0x000000047e087c20 */ /* 0x000fc60008410000 */
[C---:B-----5:R-:W-:Y:S01]  /*f740*/  HMMA.16816.F32.BF16 R48, R32.reuse, R16, R48 ;  /* 0x000000102030723c */ /* 0x060fe20000041830 */
[----:B------:R-:W-:Y:S01]  /*f750*/  FMUL.FTZ R10, R97, UR4 ;  /* 0x00000004610a7c20 */ /* 0x000fe20008410000 */
[----:B------:R-:W-:Y:S01]  /*f760*/  FMUL.FTZ R11, R87, UR4 ;  /* 0x00000004570b7c20 */ /* 0x000fe20008410000 */
[----:B------:R-:W-:Y:S01]  /*f770*/  FMUL.FTZ R87, R76, UR4 ;  /* 0x000000044c577c20 */ /* 0x000fe20008410000 */
[----:B------:R-:W-:Y:S01]  /*f780*/  FMUL.FTZ R76, R74, UR4 ;  /* 0x000000044a4c7c20 */ /* 0x000fe20008410000 */
[----:B------:R-:W3:Y:S01]  /*f790*/  MUFU.TANH R14, R14 ;  /* 0x0000000e000e7308 */ /* 0x000ee20000002400 */
[C---:B------:R-:W-:Y:S01]  /*f7a0*/  HMMA.16816.F32.BF16 R44, R32.reuse, R18, R44 ;  /* 0x00000012202c723c */ /* 0x040fe2000004182c */
[----:B------:R-:W-:Y:S01]  /*f7b0*/  FMUL.FTZ R16, R95, UR4 ;  /* 0x000000045f107c20 */ /* 0x000fe20008410000 */
[----:B------:R-:W-:Y:S01]  /*f7c0*/  FMUL.FTZ R97, R62, UR4 ;  /* 0x000000043e617c20 */ /* 0x000fe20008410000 */
[----:B------:R-:W-:Y:S01]  /*f7d0*/  FMUL.FTZ R17, R99, UR4 ;  /* 0x0000000463117c20 */ /* 0x000fe20008410000 */
[----:B------:R-:W-:Y:S01]  /*f7e0*/  FMUL.FTZ R99, R68, UR4 ;  /* 0x0000000444637c20 */ /* 0x000fe20008410000 */
[----:B------:R-:W-:Y:S01]  /*f7f0*/  FMUL.FTZ R69, R69, UR4 ;  /* 0x0000000445457c20 */ /* 0x000fe20008410000 */
[C---:B----4-:R-:W-:Y:S01]  /*f800*/  HMMA.16816.F32.BF16 R40, R32.reuse, R4, R40 ;  /* 0x000000042028723c */ /* 0x050fe20000041828 */
[----:B------:R-:W-:Y:S01]  /*f810*/  FMUL.FTZ R95, R56, UR4 ;  /* 0x00000004385f7c20 */ /* 0x000fe20008410000 */
[----:B------:R-:W-:Y:S01]  /*f820*/  FMUL.FTZ R18, R85, UR4 ;  /* 0x0000000455127c20 */ /* 0x000fe20008410000 */
[----:B------:R-:W-:Y:S01]  /*f830*/  FMUL.FTZ R85, R80, UR4 ;  /* 0x0000000450557c20 */ /* 0x000fe20008410000 */
[----:B------:R-:W-:Y:S01]  /*f840*/  FMUL.FTZ R80, R82, UR4 ;  /* 0x0000000452507c20 */ /* 0x000fe20008410000 */
[----:B------:R-:W-:Y:S01]  /*f850*/  FMUL.FTZ R82, R73, UR4 ;  /* 0x0000000449527c20 */ /* 0x000fe20008410000 */
[----:B------:R-:W-:Y:S01]  /*f860*/  HMMA.16816.F32.BF16 R36, R32, R6, R36 ;  /* 0x000000062024723c */ /* 0x000fe20000041824 */
[----:B------:R-:W-:Y:S01]  /*f870*/  FMUL.FTZ R91, R54, UR4 ;  /* 0x00000004365b7c20 */ /* 0x000fe20008410000 */
[----:B------:R-:W-:Y:S01]  /*f880*/  FMUL.FTZ R73, R75, UR4 ;  /* 0x000000044b497c20 */ /* 0x000fe20008410000 */
[----:B------:R-:W-:Y:S01]  /*f890*/  FMUL.FTZ R75, R60, UR4 ;  /* 0x000000043c4b7c20 */ /* 0x000fe20008410000 */
[----:B------:R-:W-:Y:S01]  /*f8a0*/  MUFU.TANH R68, R10 ;  /* 0x0000000a00447308 */ /* 0x000fe20000002400 */
[----:B------:R-:W-:Y:S01]  /*f8b0*/  FMUL.FTZ R5, R116, UR4 ;  /* 0x0000000474057c20 */ /* 0x000fe20008410000 */
        /* <DEDUP_REMOVED lines=8> */
[----:B------:R-:W-:Y:S01]  /*f940*/  LOP3.LUT R70, R246, UR7, RZ, 0xfc, !PT ;  /* 0x00000007f6467c12 */ /* 0x000fe2000f8efcff */
[----:B------:R-:W-:Y:S01]  /*f950*/  FMUL.FTZ R34, R107, UR4 ;  /* 0x000000046b227c20 */ /* 0x000fe20008410000 */
[----:B------:R-:W-:Y:S01]  /*f960*/  FMUL.FTZ R7, R101, UR4 ;  /* 0x0000000465077c20 */ /* 0x000fe20008410000 */
[----:B------:R4:W-:Y:S01]  /*f970*/  MUFU.TANH R56, R35 ;  /* 0x0000002300387308 */ /* 0x0009e20000002400 */
[----:B------:R-:W-:Y:S01]  /*f980*/  FMUL.FTZ R32, R93, UR4 ;  /* 0x000000045d207c20 */ /* 0x000fe20008410000 */
[----:B------:R-:W-:Y:S01]  /*f990*/  FMUL.FTZ R93, R52, UR4 ;  /* 0x00000004345d7c20 */ /* 0x000fe20008410000 */
[----:B------:R-:W-:Y:S01]  /*f9a0*/  FMUL.FTZ R52, R49, UR4 ;  /* 0x0000000431347c20 */ /* 0x000fe20008410000 */
[----:B------:R-:W-:Y:S01]  /*f9b0*/  FMUL.FTZ R101, R58, UR4 ;  /* 0x000000043a657c20 */ /* 0x000fe20008410000 */
[----:B------:R-:W-:Y:S01]  /*f9c0*/  FMUL.FTZ R49, R44, UR4 ;  /* 0x000000042c317c20 */ /* 0x000fe20008410000 */
[----:B------:R-:W-:Y:S01]  /*f9d0*/  FMUL.FTZ R44, R45, UR4 ;  /* 0x000000042d2c7c20 */ /* 0x000fe20008410000 */
[----:B------:R-:W-:Y:S01]  /*f9e0*/  FMUL.FTZ R45, R40, UR4 ;  /* 0x00000004282d7c20 */ /* 0x000fe20008410000 */
[----:B------:R5:W-:Y:S01]  /*f9f0*/  MUFU.TANH R54, R34 ;  /* 0x0000002200367308 */ /* 0x000be20000002400 */
[----:B------:R-:W-:Y:S01]  /*fa00*/  FMUL.FTZ R109, R77, UR4 ;  /* 0x000000044d6d7c20 */ /* 0x000fe20008410000 */
[----:B------:R-:W-:-:S02]  /*fa10*/  VIADD R215, R70, 0x29 ;  /* 0x0000002946d77836 */ /* 0x000fc40000000000 */
[----:B------:R-:W-:Y:S01]  /*fa20*/  FMUL.FTZ R77, R72, UR4 ;  /* 0x00000004484d7c20 */ /* 0x000fe20008410000 */
[----:B------:R-:W-:Y:S01]  /*fa30*/  FMUL.FTZ R19, R89, UR4 ;  /* 0x0000000459137c20 */ /* 0x000fe20008410000 */
[----:B------:R-:W-:Y:S01]  /*fa40*/  FMUL.FTZ R89, R84, UR4 ;  /* 0x0000000454597c20 */ /* 0x000fe20008410000 */
[----:B------:R-:W-:Y:S01]  /*fa50*/  FMUL.FTZ R33, R123, UR4 ;  /* 0x000000047b217c20 */ /* 0x000fe20008410000 */
[C---:B------:R-:W-:Y:S01]  /*fa60*/  VIADD R121, R70.reuse, 0x51 ;  /* 0x0000005146797836 */ /* 0x040fe20000000000 */
[----:B------:R2:W-:Y:S01]  /*fa70*/  MUFU.TANH R105, R6 ;  /* 0x0000000600697308 */ /* 0x0005e20000002400 */
[C---:B----4-:R-:W-:Y:S02]  /*fa80*/  VIADD R35, R70.reuse, 0x1 ;  /* 0x0000000146237836 */ /* 0x050fe40000000000 */
[----:B------:R-:W-:Y:S01]  /*fa90*/  FMUL.FTZ R57, R57, UR4 ;  /* 0x0000000439397c20 */ /* 0x000fe20008410000 */
[----:B------:R-:W-:Y:S01]  /*faa0*/  FMUL.FTZ R71, R71, UR4 ;  /* 0x0000000447477c20 */ /* 0x000fe20008410000 */
[----:B------:R-:W-:Y:S01]  /*fab0*/  FMUL.FTZ R61, R61, UR4 ;  /* 0x000000043d3d7c20 */ /* 0x000fe20008410000 */
[----:B------:R-:W-:Y:S01]  /*fac0*/  FMUL.FTZ R55, R55, UR4 ;  /* 0x0000000437377c20 */ /* 0x000fe20008410000 */
[-C--:B------:R-:W-:Y:S01]  /*fad0*/  ISETP.GE.AND P1, PT, R35, R165.reuse, PT ;  /* 0x000000a52300720c */ /* 0x080fe20003f26270 */
[----:B------:R-:W-:Y:S01]  /*fae0*/  FMUL.FTZ R63, R63, UR4 ;  /* 0x000000043f3f7c20 */ /* 0x000fe20008410000 */
[----:B------:R4:W-:Y:S01]  /*faf0*/  MUFU.TANH R58, R7 ;  /* 0x00000007003a7308 */ /* 0x0009e20000002400 */
[----:B-----5:R-:W-:Y:S01]  /*fb00*/  VIADD R34, R70, 0x9 ;  /* 0x0000000946227836 */ /* 0x020fe20000000000 */
[----:B------:R-:W-:Y:S01]  /*fb10*/  ISETP.GE.AND P3, PT, R35, R164, PT ;  /* 0x000000a42300720c */ /* 0x000fe20003f66270 */
[----:B------:R-:W-:Y:S01]  /*fb20*/  FMUL.FTZ R59, R59, UR4 ;  /* 0x000000043b3b7c20 */ /* 0x000fe20008410000 */
[----:B------:R-:W-:Y:S01]  /*fb30*/  FMUL.FTZ R53, R53, UR4 ;  /* 0x0000000435357c20 */ /* 0x000fe20008410000 */
[----:B------:R-:W-:Y:S01]  /*fb40*/  FMUL.FTZ R51, R51, UR4 ;  /* 0x0000000433337c20 */ /* 0x000fe20008410000 */
[----:B------:R-:W-:Y:S01]  /*fb50*/  I2FP.F32.S32 R40, R34 ;  /* 0x0000002200287245 */ /* 0x000fe20000201400 */
[----:B------:R-:W-:Y:S01]  /*fb60*/  FMUL.FTZ R47, R47, UR4 ;  /* 0x000000042f2f7c20 */ /* 0x000fe20008410000 */
[C---:B------:R-:W-:Y:S01]  /*fb70*/  ISETP.GE.AND P2, PT, R34.reuse, R165, PT ;  /* 0x000000a52200720c */ /* 0x040fe20003f46270 */
[----:B--2---:R-:W-:Y:S01]  /*fb80*/  FMUL.FTZ R6, R103, UR4 ;  /* 0x0000000467067c20 */ /* 0x004fe20008410000 */
[----:B------:R-:W-:Y:S01]  /*fb90*/  ISETP.GE.AND P6, PT, R34, R164, PT ;  /* 0x000000a42200720c */ /* 0x000fe20003fc6270 */
[----:B------:R-:W-:Y:S01]  /*fba0*/  FFMA.FTZ R189, R40, UR5, R189 ;  /* 0x0000000528bd7c23 */ /* 0x000fe200080100bd */
[----:B------:R-:W-:Y:S01]  /*fbb0*/  VIADD R34, R70, 0x11 ;  /* 0x0000001146227836 */ /* 0x000fe20000000000 */
[----:B------:R2:W-:Y:S01]  /*fbc0*/  MUFU.TANH R62, R6 ;  /* 0x00000006003e7308 */ /* 0x0005e20000002400 */
[----:B------:R-:W-:Y:S01]  /*fbd0*/  FMUL.FTZ R103, R48, UR4 ;  /* 0x0000000430677c20 */ /* 0x000fe20008410000 */
[----:B------:R-:W-:Y:S01]  /*fbe0*/  FMUL.FTZ R41, R41, UR4 ;  /* 0x0000000429297c20 */ /* 0x000fe20008410000 */
[----:B------:R-:W-:Y:S01]  /*fbf0*/  FMUL.FTZ R43, R43, UR4 ;  /* 0x000000042b2b7c20 */ /* 0x000fe20008410000 */
[----:B----4-:R-:W-:Y:S01]  /*fc00*/  I2FP.F32.S32 R7, R35 ;  /* 0x0000002300077245 */ /* 0x010fe20000201400 */
[----:B------:R-:W-:Y:S01]  /*fc10*/  FMUL.FTZ R4, R122, UR4 ;  /* 0x000000047a047c20 */ /* 0x000fe20008410000 */
[----:B------:R-:W-:Y:S01]  /*fc20*/  I2FP.F32.S32 R10, R34 ;  /* 0x00000022000a7245 */ /* 0x000fe20000201400 */
[----:B------:R-:W-:Y:S01]  /*fc30*/  FMUL.FTZ R46, R46, UR4 ;  /* 0x000000042e2e7c20 */ /* 0x000fe20008410000 */
[----:B------:R-:W-:Y:S01]  /*fc40*/  MUFU.TANH R60, R115 ;  /* 0x00000073003c7308 */ /* 0x000fe20000002400 */
[----:B------:R-:W-:Y:S01]  /*fc50*/  FFMA.FTZ R35, R7, UR5, R207 ;  /* 0x0000000507237c23 */ /* 0x000fe200080100cf */
[-C--:B------:R-:W-:Y:S01]  /*fc60*/  ISETP.GE.AND P5, PT, R34, R165.reuse, PT ;  /* 0x000000a52200720c */ /* 0x080fe20003fa6270 */
[----:B------:R-:W-:Y:S01]  /*fc70*/  FFMA.FTZ R196, R10, UR5, R196 ;  /* 0x000000050ac47c23 */ /* 0x000fe200080100c4 */
[----:B------:R-:W-:Y:S01]  /*fc80*/  FMUL.FTZ R50, R50, UR4 ;  /* 0x0000000432327c20 */ /* 0x000fe20008410000 */
[----:B------:R-:W-:Y:S01]  /*fc90*/  FMUL.FTZ R42, R42, UR4 ;  /* 0x000000042a2a7c20 */ /* 0x000fe20008410000 */
[----:B------:R-:W-:Y:S01]  /*fca0*/  FSEL R35, R35, -INF , !P1 ;  /* 0xff80000023237808 */ /* 0x000fe20004800000 */
[----:B------:R-:W-:Y:S01]  /*fcb0*/  FMUL.FTZ R38, R38, UR4 ;  /* 0x0000000426267c20 */ /* 0x000fe20008410000 */
[----:B------:R4:W-:Y:S01]  /*fcc0*/  MUFU.TANH R115, R17 ;  /* 0x0000001100737308 */ /* 0x0009e20000002400 */
[----:B--2---:R-:W-:Y:S01]  /*fcd0*/  FFMA.FTZ R6, R7, UR5, R192 ;  /* 0x0000000507067c23 */ /* 0x004fe200080100c0 */
[----:B------:R-:W-:Y:S01]  /*fce0*/  FFMA.FTZ R7, R40, UR5, R190 ;  /* 0x0000000528077c23 */ /* 0x000fe200080100be */
[----:B------:R-:W-:Y:S01]  /*fcf0*/  VIADD R40, R70, 0x19 ;  /* 0x0000001946287836 */ /* 0x000fe20000000000 */
[----:B------:R-:W-:Y:S01]  /*fd00*/  ISETP.GE.AND P1, PT, R34, R164, PT ;  /* 0x000000a42200720c */ /* 0x000fe20003f26270 */
[----:B------:R-:W-:Y:S01]  /*fd10*/  FFMA.FTZ R34, R10, UR5, R193 ;  /* 0x000000050a227c23 */ /* 0x000fe200080100c1 */
[----:B------:R-:W-:Y:S01]  /*fd20*/  FSEL R6, R6, -INF , !P3 ;  /* 0xff80000006067808 */ /* 0x000fe20005800000 */
[----:B------:R-:W-:Y:S01]  /*fd30*/  VIADD R10, R70, 0x21 ;  /* 0x00000021460a7836 */ /* 0x000fe20000000000 */
[----:B------:R-:W-:Y:S01]  /*fd40*/  ISETP.GE.AND P3, PT, R40, R165, PT ;  /* 0x000000a52800720c */ /* 0x000fe20003f66270 */
[----:B------:R-:W-:Y:S01]  /*fd50*/  MUFU.TANH R72, R116 ;  /* 0x0000007400487308 */ /* 0x000fe20000002400 */
[----:B------:R-:W-:-:S02]  /*fd60*/  FSEL R7, R7, -INF , !P6 ;  /* 0xff80000007077808 */ /* 0x000fc40007000000 */
[----:B------:R-:W-:Y:S02]  /*fd70*/  FSEL R34, R34, -INF , !P5 ;  /* 0xff80000022227808 */ /* 0x000fe40006800000 */
[C---:B------:R-:W-:Y:S02]  /*fd80*/  ISETP.GE.AND P6, PT, R10.reuse, R165, PT ;  /* 0x000000a50a00720c */ /* 0x040fe40003fc6270 */
[-C--:B------:R-:W-:Y:S01]  /*fd90*/  ISETP.GE.AND P5, PT, R10, R164.reuse, PT ;  /* 0x000000a40a00720c */ /* 0x080fe20003fa6270 */
[----:B------:R2:W-:Y:S01]  /*fda0*/  MUFU.TANH R74, R32 ;  /* 0x00000020004a7308 */ /* 0x0005e20000002400 */
[----:B----4-:R-:W-:Y:S02]  /*fdb0*/  FSEL R17, R189, -INF , !P2 ;  /* 0xff800000bd117808 */ /* 0x010fe40005000000 */
[----:B------:R-:W-:Y:S02]  /*fdc0*/  ISETP.GE.AND P2, PT, R40, R164, PT ;  /* 0x000000a42800720c */ /* 0x000fe40003f46270 */
[----:B------:R-:W-:-:S02]  /*fdd0*/  I2FP.F32.S32 R40, R40 ;  /* 0x0000002800287245 */ /* 0x000fc40000201400 */
[----:B------:R-:W-:Y:S01]  /*fde0*/  I2FP.F32.S32 R10, R10 ;  /* 0x0000000a000a7245 */ /* 0x000fe20000201400 */
[----:B------:R4:W-:Y:S02]  /*fdf0*/  MUFU.TANH R116, R16 ;  /* 0x0000001000747308 */ /* 0x0009e40000002400 */
[C---:B------:R-:W-:Y:S01]  /*fe00*/  FFMA.FTZ R180, R40.reuse, UR5, R180 ;  /* 0x0000000528b47c23 */ /* 0x040fe200080100b4 */
[----:B------:R-:W-:Y:S01]  /*fe10*/  FFMA.FTZ R40, R40, UR5, R185 ;  /* 0x0000000528287c23 */ /* 0x000fe200080100b9 */
[C---:B------:R-:W-:Y:S01]  /*fe20*/  FFMA.FTZ R182, R10.reuse, UR5, R182 ;  /* 0x000000050ab67c23 */ /* 0x040fe200080100b6 */
[----:B------:R-:W-:Y:S01]  /*fe30*/  FFMA.FTZ R183, R10, UR5, R183 ;  /* 0x000000050ab77c23 */ /* 0x000fe200080100b7 */
[----:B------:R-:W-:Y:S02]  /*fe40*/  VIADD R10, R70, 0x39 ;  /* 0x00000039460a7836 */ /* 0x000fe40000000000 */
[----:B------:R5:W-:Y:S01]  /*fe50*/  MUFU.TANH R107, R119 ;  /* 0x00000077006b7308 */ /* 0x000be20000002400 */
[----:B--2---:R-:W-:-:S02]  /*fe60*/  FSEL R32, R196, -INF , !P1 ;  /* 0xff800000c4207808 */ /* 0x004fc40004800000 */
[----:B------:R-:W-:Y:S02]  /*fe70*/  ISETP.GE.AND P1, PT, R215, R165, PT ;  /* 0x000000a5d700720c */ /* 0x000fe40003f26270 */
[----:B------:R-:W-:Y:S02]  /*fe80*/  FSEL R40, R40, -INF , !P2 ;  /* 0xff80000028287808 */ /* 0x000fe40005000000 */
[----:B------:R-:W-:Y:S01]  /*fe90*/  FSEL R248, R183, -INF , !P5 ;  /* 0xff800000b7f87808 */ /* 0x000fe20006800000 */
[----:B------:R2:W-:Y:S01]  /*fea0*/  MUFU.TANH R84, R113 ;  /* 0x0000007100547308 */ /* 0x0005e20000002400 */
[----:B----4-:R-:W-:Y:S02]  /*feb0*/  FSEL R16, R180, -INF , !P3 ;  /* 0xff800000b4107808 */ /* 0x010fe40005800000 */
[----:B------:R-:W-:Y:S02]  /*fec0*/  ISETP.GE.AND P3, PT, R215, R164, PT ;  /* 0x000000a4d700720c */ /* 0x000fe40003f66270 */
[----:B------:R-:W-:-:S02]  /*fed0*/  I2FP.F32.S32 R215, R215 ;  /* 0x000000d700d77245 */ /* 0x000fc40000201400 */
[----:B------:R-:W-:Y:S01]  /*fee0*/  ISETP.GE.AND P5, PT, R10, R165, PT ;  /* 0x000000a50a00720c */ /* 0x000fe20003fa6270 */
[----:B------:R-:W4:Y:S01]  /*fef0*/  MUFU.TANH R120, R120 ;  /* 0x0000007800787308 */ /* 0x000f220000002400 */
[----:B-----5:R-:W-:Y:S02]  /*ff00*/  VIADD R119, R70, 0x31 ;  /* 0x0000003146777836 */ /* 0x020fe40000000000 */
[C---:B------:R-:W-:Y:S01]  /*ff10*/  FFMA.FTZ R48, R215.reuse, UR5, R28 ;  /* 0x00000005d7307c23 */ /* 0x040fe2000801001c */
[----:B------:R-:W-:Y:S02]  /*ff20*/  FFMA.FTZ R215, R215, UR5, R29 ;  /* 0x00000005d7d77c23 */ /* 0x000fe4000801001d */
[----:B------:R-:W-:Y:S02]  /*ff30*/  I2FP.F32.S32 R28, R119 ;  /* 0x00000077001c7245 */ /* 0x000fe40000201400 */
[----:B------:R5:W-:Y:S01]  /*ff40*/  MUFU.TANH R29, R15 ;  /* 0x0000000f001d7308 */ /* 0x000be20000002400 */
[----:B------:R-:W-:Y:S01]  /*ff50*/  ISETP.GE.AND P2, PT, R119, R165, PT ;  /* 0x000000a57700720c */ /* 0x000fe20003f46270 */
[----:B--2---:R-:W-:Y:S01]  /*ff60*/  FMUL.FTZ R113, R81, UR4 ;  /* 0x0000000451717c20 */ /* 0x004fe20008410000 */
[C---:B------:R-:W-:Y:S01]  /*ff70*/  FFMA.FTZ R31, R28.reuse, UR5, R31 ;  /* 0x000000051c1f7c23 */ /* 0x040fe2000801001f */
[----:B------:R-:W-:Y:S01]  /*ff80*/  FFMA.FTZ R176, R28, UR5, R176 ;  /* 0x000000051cb07c23 */ /* 0x000fe200080100b0 */
[----:B------:R-:W-:-:S03]  /*ff90*/  FSEL R215, R215, -INF , !P3 ;  /* 0xff800000d7d77808 */ /* 0x000fc60005800000 */
[----:B------:R-:W-:Y:S08]  /*ffa0*/  MUFU.TANH R81, R117 ;  /* 0x0000007500517308 */ /* 0x000ff00000002400 */
[----:B------:R2:W-:Y:S01]  /*ffb0*/  MUFU.TANH R28, R18 ;  /* 0x00000012001c7308 */ /* 0x0005e20000002400 */
[----:B-----5:R-:W-:Y:S01]  /*ffc0*/  FSEL R15, R48, -INF , !P1 ;  /* 0xff800000300f7808 */ /* 0x020fe20004800000 */
[----:B------:R-:W-:Y:S01]  /*ffd0*/  VIADD R48, R70, 0x41 ;  /* 0x0000004146307836 */ /* 0x000fe20000000000 */
[----:B------:R-:W-:-:S02]  /*ffe0*/  ISETP.GE.AND P1, PT, R10, R164, PT ;  /* 0x000000a40a00720c */ /* 0x000fc40003f26270 */
[----:B------:R-:W-:Y:S02]  /*fff0*/  I2FP.F32.S32 R10, R10 ;  /* 0x0000000a000a7245 */ /* 0x000fe40000201400 */
[----:B------:R-:W-:Y:S01]  /*10000*/  ISETP.GE.AND P3, PT, R48, R165, PT ;  /* 0x000000a53000720c */ /* 0x000fe20003f66270 */
[----:B------:R5:W-:Y:S02]  /*10010*/  MUFU.TANH R117, R19 ;  /* 0x0000001300757308 */ /* 0x000be40000002400 */
[C---:B------:R-:W-:Y:S01]  /*10020*/  FFMA.FTZ R172, R10.reuse, UR5, R172 ;  /* 0x000000050aac7c23 */ /* 0x040fe200080100ac */
[----:B------:R-:W-:-:S05]  /*10030*/  FFMA.FTZ R173, R10, UR5, R173 ;  /* 0x000000050aad7c23 */ /* 0x000fca00080100ad */
[----:B------:R-:W4:Y:S01]  /*10040*/  MUFU.TANH R33, R33 ;  /* 0x0000002100217308 */ /* 0x000f220000002400 */
[----:B--2---:R-:W-:Y:S02]  /*10050*/  FSEL R18, R31, -INF , !P2 ;  /* 0xff8000001f127808 */ /* 0x004fe40005000000 */
[----:B------:R-:W-:Y:S02]  /*10060*/  ISETP.GE.AND P2, PT, R48, R164, PT ;  /* 0x000000a43000720c */ /* 0x000fe40003f46270 */
[----:B------:R-:W-:Y:S02]  /*10070*/  I2FP.F32.S32 R48, R48 ;  /* 0x0000003000307245 */ /* 0x000fe40000201400 */
[----:B------:R-:W-:Y:S01]  /*10080*/  FSEL R208, R173, -INF , !P1 ;  /* 0xff800000add07808 */ /* 0x000fe20004800000 */
[----:B------:R2:W4:Y:S01]  /*10090*/  MUFU.TANH R31, R11 ;  /* 0x0000000b001f7308 */ /* 0x0005220000002400 */
[----:B-----5:R-:W-:Y:S01]  /*100a0*/  FSEL R19, R182, -INF , !P6 ;  /* 0xff800000b6137808 */ /* 0x020fe20007000000 */
[----:B------:R-:W-:Y:S01]  /*100b0*/  FFMA.FTZ R10, R48, UR5, R168 ;  /* 0x00000005300a7c23 */ /* 0x000fe200080100a8 */
[----:B------:R-:W-:Y:S01]  /*100c0*/  ISETP.GE.AND P6, PT, R119, R164, PT ;  /* 0x000000a47700720c */ /* 0x000fe20003fc6270 */
[----:B------:R-:W-:-:S02]  /*100d0*/  VIADD R119, R70, 0x49 ;  /* 0x0000004946777836 */ /* 0x000fc40000000000 */
[----:B------:R-:W-:Y:S01]  /*100e0*/  FFMA.FTZ R170, R48, UR5, R170 ;  /* 0x0000000530aa7c23 */ /* 0x000fe200080100aa */
[-C--:B------:R-:W-:Y:S02]  /*100f0*/  ISETP.GE.AND P1, PT, R121, R165.reuse, PT ;  /* 0x000000a57900720c */ /* 0x080fe40003f26270 */
[----:B------:R-:W-:Y:S01]  /*10100*/  FSEL R210, R176, -INF , !P6 ;  /* 0xff800000b0d27808 */ /* 0x000fe20007000000 */
[----:B------:R-:W5:Y:S01]  /*10110*/  MUFU.TANH R113, R113 ;  /* 0x0000007100717308 */ /* 0x000f620000002400 */
[----:B------:R-:W-:Y:S02]  /*10120*/  ISETP.GE.AND P6, PT, R119, R165, PT ;  /* 0x000000a57700720c */ /* 0x000fe40003fc6270 */
[----:B------:R-:W-:Y:S02]  /*10130*/  FSEL R10, R10, -INF , !P3 ;  /* 0xff8000000a0a7808 */ /* 0x000fe40005800000 */
[----:B------:R-:W-:Y:S02]  /*10140*/  ISETP.GE.AND P3, PT, R121, R164, PT ;  /* 0x000000a47900720c */ /* 0x000fe40003f66270 */
[----:B------:R-:W-:Y:S01]  /*10150*/  I2FP.F32.S32 R121, R121 ;  /* 0x0000007900797245 */ /* 0x000fe20000201400 */
[----:B------:R-:W5:Y:S01]  /*10160*/  MUFU.TANH R111, R111 ;  /* 0x0000006f006f7308 */ /* 0x000f620000002400 */
[----:B--2---:R-:W-:-:S02]  /*10170*/  FSEL R11, R172, -INF , !P5 ;  /* 0xff800000ac0b7808 */ /* 0x004fc40006800000 */
[-C--:B------:R-:W-:Y:S01]  /*10180*/  ISETP.GE.AND P5, PT, R119, R164.reuse, PT ;  /* 0x000000a47700720c */ /* 0x080fe20003fa6270 */
[C---:B-1----:R-:W-:Y:S01]  /*10190*/  FFMA.FTZ R214, R121.reuse, UR5, R13 ;  /* 0x0000000579d67c23 */ /* 0x042fe2000801000d */
[----:B------:R-:W-:Y:S01]  /*101a0*/  I2FP.F32.S32 R119, R119 ;  /* 0x0000007700777245 */ /* 0x000fe20000201400 */
[----:B------:R-:W-:Y:S01]  /*101b0*/  VIADD R13, R70, 0x61 ;  /* 0x00000061460d7836 */ /* 0x000fe20000000000 */
[----:B------:R-:W-:Y:S01]  /*101c0*/  FSEL R202, R170, -INF , !P2 ;  /* 0xff800000aaca7808 */ /* 0x000fe20005000000 */
[----:B---3--:R-:W-:Y:S01]  /*101d0*/  FFMA.FTZ R14, R121, UR5, R14 ;  /* 0x00000005790e7c23 */ /* 0x008fe2000801000e */
[----:B------:R-:W-:Y:S01]  /*101e0*/  FSEL R214, R214, -INF , !P1 ;  /* 0xff800000d6d67808 */ /* 0x000fe20004800000 */
[C---:B------:R-:W-:Y:S01]  /*101f0*/  FFMA.FTZ R48, R119.reuse, UR5, R171 ;  /* 0x0000000577307c23 */ /* 0x040fe200080100ab */
[----:B------:R-:W-:Y:S01]  /*10200*/  FFMA.FTZ R130, R119, UR5, R130 ;  /* 0x0000000577827c23 */ /* 0x000fe20008010082 */
[----:B------:R-:W-:Y:S01]  /*10210*/  VIADD R119, R70, 0x59 ;  /* 0x0000005946777836 */ /* 0x000fe20000000000 */
[----:B------:R-:W-:Y:S01]  /*10220*/  ISETP.GE.AND P1, PT, R13, R164, PT ;  /* 0x000000a40d00720c */ /* 0x000fe20003f26270 */
[----:B------:R-:W1:Y:S01]  /*10230*/  MUFU.TANH R109, R109 ;  /* 0x0000006d006d7308 */ /* 0x000e620000002400 */
[----:B------:R-:W-:-:S02]  /*10240*/  FSEL R48, R48, -INF , !P6 ;  /* 0xff80000030307808 */ /* 0x000fc40007000000 */
[C---:B------:R-:W-:Y:S02]  /*10250*/  ISETP.GE.AND P2, PT, R119.reuse, R165, PT ;  /* 0x000000a57700720c */ /* 0x040fe40003f46270 */
[-C--:B------:R-:W-:Y:S02]  /*10260*/  ISETP.GE.AND P6, PT, R119, R164.reuse, PT ;  /* 0x000000a47700720c */ /* 0x080fe40003fc6270 */
[----:B------:R-:W-:Y:S01]  /*10270*/  I2FP.F32.S32 R119, R119 ;  /* 0x0000007700777245 */ /* 0x000fe20000201400 */
[----:B------:R-:W2:Y:S01]  /*10280*/  MUFU.TANH R83, R83 ;  /* 0x0000005300537308 */ /* 0x000ea20000002400 */
[----:B------:R-:W-:Y:S02]  /*10290*/  FSEL R201, R130, -INF , !P5 ;  /* 0xff80000082c97808 */ /* 0x000fe40006800000 */
[----:B------:R-:W-:Y:S01]  /*102a0*/  ISETP.GE.AND P5, PT, R13, R165, PT ;  /* 0x000000a50d00720c */ /* 0x000fe20003fa6270 */
[C---:B----4-:R-:W-:Y:S01]  /*102b0*/  FFMA.FTZ R120, R119.reuse, UR5, R120 ;  /* 0x0000000577787c23 */ /* 0x050fe20008010078 */
[----:B------:R-:W-:Y:S01]  /*102c0*/  FFMA.FTZ R33, R119, UR5, R33 ;  /* 0x0000000577217c23 */ /* 0x000fe20008010021 */
[----:B------:R-:W-:Y:S01]  /*102d0*/  I2FP.F32.S32 R13, R13 ;  /* 0x0000000d000d7245 */ /* 0x000fe20000201400 */
[----:B------:R-:W-:Y:S01]  /*102e0*/  VIADD R119, R70, 0x69 ;  /* 0x0000006946777836 */ /* 0x000fe20000000000 */
[----:B------:R-:W-:Y:S01]  /*102f0*/  FSEL R196, R14, -INF , !P3 ;  /* 0xff8000000ec47808 */ /* 0x000fe20005800000 */
[----:B------:R-:W3:Y:S01]  /*10300*/  MUFU.TANH R82, R82 ;  /* 0x0000005200527308 */ /* 0x000ee20000002400 */
[----:B------:R-:W-:Y:S01]  /*10310*/  FSEL R178, R33, -INF , !P6 ;  /* 0xff80000021b27808 */ /* 0x000fe20007000000 */
[C---:B------:R-:W-:Y:S01]  /*10320*/  FFMA.FTZ R105, R13.reuse, UR5, R105 ;  /* 0x000000050d697c23 */ /* 0x040fe20008010069 */
[----:B------:R-:W-:Y:S01]  /*10330*/  FFMA.FTZ R107, R13, UR5, R107 ;  /* 0x000000050d6b7c23 */ /* 0x000fe2000801006b */
[----:B------:R-:W-:Y:S01]  /*10340*/  I2FP.F32.S32 R14, R119 ;  /* 0x00000077000e7245 */ /* 0x000fe20000201400 */
[C---:B------:R-:W-:Y:S01]  /*10350*/  VIADD R13, R70.reuse, 0x71 ;  /* 0x00000071460d7836 */ /* 0x040fe20000000000 */
[-C--:B------:R-:W-:Y:S01]  /*10360*/  ISETP.GE.AND P3, PT, R119, R165.reuse, PT ;  /* 0x000000a57700720c */ /* 0x080fe20003f66270 */
[----:B------:R-:W-:Y:S01]  /*10370*/  VIADD R33, R70, 0x99 ;  /* 0x0000009946217836 */ /* 0x000fe20000000000 */
[----:B------:R-:W-:Y:S01]  /*10380*/  FSEL R207, R105, -INF , !P5 ;  /* 0xff80000069cf7808 */ /* 0x000fe20006800000 */
[C---:B------:R-:W-:Y:S01]  /*10390*/  FFMA.FTZ R84, R14.reuse, UR5, R84 ;  /* 0x000000050e547c23 */ /* 0x040fe20008010054 */
[----:B------:R-:W-:Y:S01]  /*103a0*/  FFMA.FTZ R81, R14, UR5, R81 ;  /* 0x000000050e517c23 */ /* 0x000fe20008010051 */
[C---:B------:R-:W-:Y:S01]  /*103b0*/  ISETP.GE.AND P6, PT, R13.reuse, R165, PT ;  /* 0x000000a50d00720c */ /* 0x040fe20003fc6270 */
[----:B------:R-:W-:Y:S01]  /*103c0*/  VIADD R14, R70, 0x79 ;  /* 0x00000079460e7836 */ /* 0x000fe20000000000 */
[----:B------:R-:W-:Y:S01]  /*103d0*/  ISETP.GE.AND P5, PT, R13, R164, PT ;  /* 0x000000a40d00720c */ /* 0x000fe20003fa6270 */
[----:B------:R-:W4:Y:S01]  /*103e0*/  MUFU.TANH R73, R73 ;  /* 0x0000004900497308 */ /* 0x000f220000002400 */
[----:B------:R-:W-:-:S02]  /*103f0*/  I2FP.F32.S32 R13, R13 ;  /* 0x0000000d000d7245 */ /* 0x000fc40000201400 */
[----:B------:R-:W-:Y:S02]  /*10400*/  FSEL R186, R107, -INF , !P1 ;  /* 0xff8000006bba7808 */ /* 0x000fe40004800000 */
[----:B------:R-:W-:Y:S01]  /*10410*/  FSEL R200, R84, -INF , !P3 ;  /* 0xff80000054c87808 */ /* 0x000fe20005800000 */
[C---:B------:R-:W-:Y:S01]  /*10420*/  FFMA.FTZ R72, R13.reuse, UR5, R72 ;  /* 0x000000050d487c23 */ /* 0x040fe20008010048 */
[----:B------:R-:W-:Y:S01]  /*10430*/  FSEL R212, R120, -INF , !P2 ;  /* 0xff80000078d47808 */ /* 0x000fe20005000000 */
[----:B------:R-:W-:Y:S01]  /*10440*/  FFMA.FTZ R60, R13, UR5, R60 ;  /* 0x000000050d3c7c23 */ /* 0x000fe2000801003c */
[----:B------:R-:W-:Y:S01]  /*10450*/  ISETP.GE.AND P1, PT, R14, R165, PT ;  /* 0x000000a50e00720c */ /* 0x000fe20003f26270 */
[----:B------:R-:W-:Y:S01]  /*10460*/  VIADD R13, R70, 0x81 ;  /* 0x00000081460d7836 */ /* 0x000fe20000000000 */
[-C--:B------:R-:W-:Y:S01]  /*10470*/  ISETP.GE.AND P3, PT, R14, R164.reuse, PT ;  /* 0x000000a40e00720c */ /* 0x080fe20003f66270 */
[----:B------:R-:W4:Y:S01]  /*10480*/  MUFU.TANH R69, R69 ;  /* 0x0000004500457308 */ /* 0x000f220000002400 */
[----:B------:R-:W-:-:S02]  /*10490*/  ISETP.GE.AND P2, PT, R119, R164, PT ;  /* 0x000000a47700720c */ /* 0x000fc40003f46270 */
[----:B------:R-:W-:Y:S02]  /*104a0*/  I2FP.F32.S32 R14, R14 ;  /* 0x0000000e000e7245 */ /* 0x000fe40000201400 */
[----:B------:R-:W-:Y:S02]  /*104b0*/  FSEL R190, R81, -INF , !P2 ;  /* 0xff80000051be7808 */ /* 0x000fe40005000000 */
        /* <DEDUP_REMOVED lines=11> */
[CC--:B------:R-:W-:Y:S01]  /*10570*/  ISETP.GE.AND P5, PT, R14.reuse, R165.reuse, PT ;  /* 0x000000a50e00720c */ /* 0x0c0fe20003fa6270 */
[----:B------:R-:W-:Y:S01]  /*10580*/  FFMA.FTZ R62, R13, UR5, R62 ;  /* 0x000000050d3e7c23 */ /* 0x000fe2000801003e */
[----:B------:R-:W-:Y:S01]  /*10590*/  ISETP.GE.AND P1, PT, R14, R164, PT ;  /* 0x000000a40e00720c */ /* 0x000fe20003f26270 */
[C---:B------:R-:W-:Y:S01]  /*105a0*/  VIADD R13, R70.reuse, 0x91 ;  /* 0x00000091460d7836 */ /* 0x040fe20000000000 */
[----:B------:R-:W-:Y:S01]  /*105b0*/  I2FP.F32.S32 R14, R14 ;  /* 0x0000000e000e7245 */ /* 0x000fe20000201400 */
[----:B------:R-:W-:Y:S01]  /*105c0*/  VIADD R56, R70, 0xb1 ;  /* 0x000000b146387836 */ /* 0x000fe20000000000 */
[----:B------:R-:W-:Y:S01]  /*105d0*/  FSEL R183, R54, -INF , !P3 ;  /* 0xff80000036b77808 */ /* 0x000fe20005800000 */
[----:B------:R-:W4:Y:S01]  /*105e0*/  MUFU.TANH R61, R61 ;  /* 0x0000003d003d7308 */ /* 0x000f220000002400 */
[----:B------:R-:W-:Y:S01]  /*105f0*/  FSEL R192, R58, -INF , !P2 ;  /* 0xff8000003ac07808 */ /* 0x000fe20005000000 */
[C---:B------:R-:W-:Y:S01]  /*10600*/  FFMA.FTZ R68, R14.reuse, UR5, R68 ;  /* 0x000000050e447c23 */ /* 0x040fe20008010044 */
[C---:B------:R-:W-:Y:S01]  /*10610*/  ISETP.GE.AND P3, PT, R13.reuse, R165, PT ;  /* 0x000000a50d00720c */ /* 0x040fe20003f66270 */
[----:B------:R-:W-:Y:S01]  /*10620*/  FFMA.FTZ R115, R14, UR5, R115 ;  /* 0x000000050e737c23 */ /* 0x000fe20008010073 */
[----:B------:R-:W-:-:S02]  /*10630*/  ISETP.GE.AND P2, PT, R13, R164, PT ;  /* 0x000000a40d00720c */ /* 0x000fc40003f46270 */
[----:B------:R-:W-:Y:S01]  /*10640*/  I2FP.F32.S32 R13, R13 ;  /* 0x0000000d000d7245 */ /* 0x000fe20000201400 */
[----:B------:R-:W4:Y:S01]  /*10650*/  MUFU.TANH R14, R63 ;  /* 0x0000003f000e7308 */ /* 0x000f220000002400 */
[----:B------:R-:W-:Y:S02]  /*10660*/  FSEL R175, R62, -INF , !P6 ;  /* 0xff8000003eaf7808 */ /* 0x000fe40007000000 */
[----:B------:R-:W-:Y:S01]  /*10670*/  FSEL R193, R68, -INF , !P5 ;  /* 0xff80000044c17808 */ /* 0x000fe20006800000 */
[----:B------:R-:W-:Y:S01]  /*10680*/  FFMA.FTZ R74, R13, UR5, R74 ;  /* 0x000000050d4a7c23 */ /* 0x000fe2000801004a */
[----:B------:R-:W-:Y:S01]  /*10690*/  ISETP.GE.AND P6, PT, R33, R165, PT ;  /* 0x000000a52100720c */ /* 0x000fe20003fc6270 */
[----:B------:R-:W-:Y:S01]  /*106a0*/  FFMA.FTZ R116, R13, UR5, R116 ;  /* 0x000000050d747c23 */ /* 0x000fe20008010074 */
[----:B------:R-:W-:Y:S01]  /*106b0*/  ISETP.GE.AND P5, PT, R33, R164, PT ;  /* 0x000000a42100720c */ /* 0x000fe20003fa6270 */
[----:B------:R5:W-:Y:S01]  /*106c0*/  MUFU.TANH R13, R57 ;  /* 0x00000039000d7308 */ /* 0x000be20000002400 */
[----:B------:R-:W-:Y:S01]  /*106d0*/  I2FP.F32.S32 R54, R33 ;  /* 0x0000002100367245 */ /* 0x000fe20000201400 */
[----:B------:R-:W-:Y:S01]  /*106e0*/  VIADD R33, R70, 0xa1 ;  /* 0x000000a146217836 */ /* 0x000fe20000000000 */
[----:B------:R-:W-:-:S02]  /*106f0*/  FSEL R173, R115, -INF , !P1 ;  /* 0xff80000073ad7808 */ /* 0x000fc40004800000 */
[----:B------:R-:W-:Y:S01]  /*10700*/  FSEL R180, R74, -INF , !P3 ;  /* 0xff8000004ab47808 */ /* 0x000fe20005800000 */
[C---:B------:R-:W-:Y:S01]  /*10710*/  FFMA.FTZ R117, R54.reuse, UR5, R117 ;  /* 0x0000000536757c23 */ /* 0x040fe20008010075 */
[C---:B------:R-:W-:Y:S01]  /*10720*/  ISETP.GE.AND P1, PT, R33.reuse, R165, PT ;  /* 0x000000a52100720c */ /* 0x040fe20003f26270 */
[----:B------:R-:W-:Y:S01]  /*10730*/  FFMA.FTZ R29, R54, UR5, R29 ;  /* 0x00000005361d7c23 */ /* 0x000fe2000801001d */
[-C--:B------:R-:W-:Y:S01]  /*10740*/  ISETP.GE.AND P3, PT, R33, R164.reuse, PT ;  /* 0x000000a42100720c */ /* 0x080fe20003f66270 */
[----:B------:R-:W-:Y:S01]  /*10750*/  VIADD R54, R70, 0xc1 ;  /* 0x000000c146367836 */ /* 0x000fe20000000000 */
[----:B------:R-:W-:Y:S01]  /*10760*/  I2FP.F32.S32 R33, R33 ;  /* 0x0000002100217245 */ /* 0x000fe20000201400 */
[----:B------:R-:W-:Y:S01]  /*10770*/  MUFU.TANH R59, R59 ;  /* 0x0000003b003b7308 */ /* 0x000fe20000002400 */
[----:B------:R-:W-:Y:S02]  /*10780*/  FSEL R168, R116, -INF , !P2 ;  /* 0xff80000074a87808 */ /* 0x000fe40005000000 */
[----:B------:R-:W-:Y:S01]  /*10790*/  FSEL R172, R117, -INF , !P6 ;  /* 0xff80000075ac7808 */ /* 0x000fe20007000000 */
[----:B------:R-:W-:Y:S01]  /*107a0*/  FFMA.FTZ R170, R33, UR5, R28 ;  /* 0x0000000521aa7c23 */ /* 0x000fe2000801001c */
[C---:B-----5:R-:W-:Y:S01]  /*107b0*/  VIADD R57, R70.reuse, 0xa9 ;  /* 0x000000a946397836 */ /* 0x060fe20000000000 */
[----:B------:R-:W-:Y:S01]  /*107c0*/  FSEL R126, R29, -INF , !P5 ;  /* 0xff8000001d7e7808 */ /* 0x000fe20006800000 */
[----:B------:R-:W-:Y:S01]  /*107d0*/  VIADD R28, R70, 0xb9 ;  /* 0x000000b9461c7836 */ /* 0x000fe20000000000 */
[-C--:B------:R-:W-:Y:S01]  /*107e0*/  ISETP.GE.AND P5, PT, R56, R165.reuse, PT ;  /* 0x000000a53800720c */ /* 0x080fe20003fa6270 */
[----:B------:R5:W-:Y:S01]  /*107f0*/  MUFU.TANH R29, R55 ;  /* 0x00000037001d7308 */ /* 0x000be20000002400 */
[----:B------:R-:W-:Y:S01]  /*10800*/  ISETP.GE.AND P2, PT, R57, R165, PT ;  /* 0x000000a53900720c */ /* 0x000fe20003f46270 */
[----:B------:R-:W-:Y:S01]  /*10810*/  FFMA.FTZ R31, R33, UR5, R31 ;  /* 0x00000005211f7c23 */ /* 0x000fe2000801001f */
[----:B------:R-:W-:-:S02]  /*10820*/  ISETP.GE.AND P6, PT, R57, R164, PT ;  /* 0x000000a43900720c */ /* 0x000fc40003fc6270 */
[----:B------:R-:W-:Y:S02]  /*10830*/  FSEL R170, R170, -INF , !P1 ;  /* 0xff800000aaaa7808 */ /* 0x000fe40004800000 */
[----:B------:R-:W-:Y:S01]  /*10840*/  I2FP.F32.S32 R57, R57 ;  /* 0x0000003900397245 */ /* 0x000fe20000201400 */
[----:B------:R-:W4:Y:S01]  /*10850*/  MUFU.TANH R53, R53 ;  /* 0x0000003500357308 */ /* 0x000f220000002400 */
[----:B------:R-:W-:Y:S02]  /*10860*/  ISETP.GE.AND P1, PT, R56, R164, PT ;  /* 0x000000a43800720c */ /* 0x000fe40003f26270 */
[----:B------:R-:W-:Y:S01]  /*10870*/  I2FP.F32.S32 R56, R56 ;  /* 0x0000003800387245 */ /* 0x000fe20000201400 */
[C---:B------:R-:W-:Y:S01]  /*10880*/  FFMA.FTZ R68, R57.reuse, UR5, R113 ;  /* 0x0000000539447c23 */ /* 0x040fe20008010071 */
[----:B------:R-:W-:Y:S01]  /*10890*/  FFMA.FTZ R57, R57, UR5, R111 ;  /* 0x0000000539397c23 */ /* 0x000fe2000801006f */
[----:B------:R-:W-:Y:S01]  /*108a0*/  FSEL R58, R31, -INF , !P3 ;  /* 0xff8000001f3a7808 */ /* 0x000fe20005800000 */
[----:B------:R-:W-:-:S02]  /*108b0*/  VIADD R31, R70, 0xc9 ;  /* 0x000000c9461f7836 */ /* 0x000fc40000000000 */
[C---:B-1----:R-:W-:Y:S01]  /*108c0*/  FFMA.FTZ R63, R56.reuse, UR5, R109 ;  /* 0x00000005383f7c23 */ /* 0x042fe2000801006d */
[----:B-----5:R-:W-:Y:S01]  /*108d0*/  I2FP.F32.S32 R55, R28 ;  /* 0x0000001c00377245 */ /* 0x020fe20000201400 */
[----:B--2---:R-:W-:Y:S01]  /*108e0*/  FFMA.FTZ R56, R56, UR5, R83 ;  /* 0x0000000538387c23 */ /* 0x004fe20008010053 */
[-C--:B------:R-:W-:Y:S01]  /*108f0*/  ISETP.GE.AND P3, PT, R28, R165.reuse, PT ;  /* 0x000000a51c00720c */ /* 0x080fe20003f66270 */
[----:B------:R-:W-:Y:S01]  /*10900*/  MUFU.TANH R51, R51 ;  /* 0x0000003300337308 */ /* 0x000fe20000002400 */
[----:B------:R-:W-:Y:S01]  /*10910*/  FSEL R57, R57, -INF , !P6 ;  /* 0xff80000039397808 */ /* 0x000fe20007000000 */
[----:B---3--:R-:W-:Y:S01]  /*10920*/  FFMA.FTZ R62, R55, UR5, R82 ;  /* 0x00000005373e7c23 */ /* 0x008fe20008010052 */
[----:B------:R-:W-:Y:S01]  /*10930*/  FSEL R63, R63, -INF , !P5 ;  /* 0xff8000003f3f7808 */ /* 0x000fe20006800000 */
[----:B----4-:R-:W-:Y:S01]  /*10940*/  FFMA.FTZ R55, R55, UR5, R73 ;  /* 0x0000000537377c23 */ /* 0x010fe20008010049 */
[C---:B------:R-:W-:Y:S02]  /*10950*/  ISETP.GE.AND P6, PT, R54.reuse, R165, PT ;  /* 0x000000a53600720c */ /* 0x040fe40003fc6270 */
[----:B------:R-:W-:Y:S01]  /*10960*/  ISETP.GE.AND P5, PT, R54, R164, PT ;  /* 0x000000a43600720c */ /* 0x000fe20003fa6270 */
[----:B------:R-:W-:Y:S01]  /*10970*/  MUFU.TANH R44, R44 ;  /* 0x0000002c002c7308 */ /* 0x000fe20000002400 */
[----:B------:R-:W-:-:S02]  /*10980*/  FSEL R56, R56, -INF , !P1 ;  /* 0xff80000038387808 */ /* 0x000fc40004800000 */
[----:B------:R-:W-:Y:S02]  /*10990*/  FSEL R62, R62, -INF , !P3 ;  /* 0xff8000003e3e7808 */ /* 0x000fe40005800000 */
[----:B------:R-:W-:Y:S02]  /*109a0*/  I2FP.F32.S32 R54, R54 ;  /* 0x0000003600367245 */ /* 0x000fe40000201400 */
[C---:B------:R-:W-:Y:S01]  /*109b0*/  ISETP.GE.AND P1, PT, R31.reuse, R165, PT ;  /* 0x000000a51f00720c */ /* 0x040fe20003f26270 */
[----:B------:R-:W-:Y:S01]  /*109c0*/  MUFU.TANH R47, R47 ;  /* 0x0000002f002f7308 */ /* 0x000fe20000002400 */
[----:B------:R-:W-:Y:S01]  /*109d0*/  ISETP.GE.AND P3, PT, R31, R164, PT ;  /* 0x000000a41f00720c */ /* 0x000fe20003f66270 */
[C---:B------:R-:W-:Y:S01]  /*109e0*/  FFMA.FTZ R69, R54.reuse, UR5, R69 ;  /* 0x0000000536457c23 */ /* 0x040fe20008010045 */
[----:B------:R-:W-:Y:S01]  /*109f0*/  I2FP.F32.S32 R31, R31 ;  /* 0x0000001f001f7245 */ /* 0x000fe20000201400 */
[----:B------:R-:W-:Y:S01]  /*10a00*/  FFMA.FTZ R54, R54, UR5, R71 ;  /* 0x0000000536367c23 */ /* 0x000fe20008010047 */
[----:B------:R-:W-:-:S02]  /*10a10*/  FSEL R68, R68, -INF , !P2 ;  /* 0xff80000044447808 */ /* 0x000fc40005000000 */
[----:B------:R-:W-:Y:S01]  /*10a20*/  ISETP.GE.AND P2, PT, R28, R164, PT ;  /* 0x000000a41c00720c */ /* 0x000fe20003f46270 */
[C---:B------:R-:W-:Y:S01]  /*10a30*/  FFMA.FTZ R60, R31.reuse, UR5, R61 ;  /* 0x000000051f3c7c23 */ /* 0x040fe2000801003d */
[----:B------:R1:W2:Y:S01]  /*10a40*/  MUFU.TANH R28, R52 ;  /* 0x00000034001c7308 */ /* 0x0002a20000002400 */
[----:B------:R-:W-:Y:S01]  /*10a50*/  FFMA.FTZ R14, R31, UR5, R14 ;  /* 0x000000051f0e7c23 */ /* 0x000fe2000801000e */
[----:B------:R-:W-:Y:S01]  /*10a60*/  VIADD R31, R70, 0xd9 ;  /* 0x000000d9461f7836 */ /* 0x000fe20000000000 */
[----:B------:R-:W-:Y:S02]  /*10a70*/  FSEL R55, R55, -INF , !P2 ;  /* 0xff80000037377808 */ /* 0x000fe40005000000 */
[----:B------:R-:W-:Y:S02]  /*10a80*/  FSEL R61, R69, -INF , !P6 ;  /* 0xff800000453d7808 */ /* 0x000fe40007000000 */
[----:B------:R-:W-:Y:S01]  /*10a90*/  FSEL R54, R54, -INF , !P5 ;  /* 0xff80000036367808 */ /* 0x000fe20006800000 */
[----:B------:R-:W3:Y:S01]  /*10aa0*/  MUFU.TANH R41, R41 ;  /* 0x0000002900297308 */ /* 0x000ee20000002400 */
[----:B------:R-:W-:-:S02]  /*10ab0*/  FSEL R60, R60, -INF , !P1 ;  /* 0xff8000003c3c7808 */ /* 0x000fc40004800000 */
[C---:B------:R-:W-:Y:S02]  /*10ac0*/  ISETP.GE.AND P5, PT, R31.reuse, R165, PT ;  /* 0x000000a51f00720c */ /* 0x040fe40003fa6270 */
[----:B------:R-:W-:Y:S02]  /*10ad0*/  ISETP.GE.AND P1, PT, R31, R164, PT ;  /* 0x000000a41f00720c */ /* 0x000fe40003f26270 */
[----:B------:R-:W-:Y:S01]  /*10ae0*/  I2FP.F32.S32 R31, R31 ;  /* 0x0000001f001f7245 */ /* 0x000fe20000201400 */
[----:B------:R-:W4:Y:S01]  /*10af0*/  MUFU.TANH R43, R43 ;  /* 0x0000002b002b7308 */ /* 0x000f220000002400 */
[----:B-1----:R-:W-:-:S03]  /*10b00*/  VIADD R52, R70, 0xd1 ;  /* 0x000000d146347836 */ /* 0x002fc60000000000 */
[C---:B------:R-:W-:Y:S01]  /*10b10*/  FFMA.FTZ R69, R31.reuse, UR5, R53 ;  /* 0x000000051f457c23 */ /* 0x040fe20008010035 */
[----:B------:R-:W-:Y:S01]  /*10b20*/  FFMA.FTZ R29, R31, UR5, R29 ;  /* 0x000000051f1d7c23 */ /* 0x000fe2000801001d */
[----:B------:R-:W-:Y:S01]  /*10b30*/  ISETP.GE.AND P2, PT, R52, R165, PT ;  /* 0x000000a53400720c */ /* 0x000fe20003f46270 */
[----:B------:R-:W-:Y:S01]  /*10b40*/  VIADD R31, R70, 0xe9 ;  /* 0x000000e9461f7836 */ /* 0x000fe20000000000 */
[----:B------:R-:W-:Y:S01]  /*10b50*/  ISETP.GE.AND P6, PT, R52, R164, PT ;  /* 0x000000a43400720c */ /* 0x000fe20003fc6270 */
[----:B------:R-:W-:Y:S01]  /*10b60*/  MUFU.TANH R27, R27 ;  /* 0x0000001b001b7308 */ /* 0x000fe20000002400 */
[----:B------:R-:W-:Y:S02]  /*10b70*/  I2FP.F32.S32 R52, R52 ;  /* 0x0000003400347245 */ /* 0x000fe40000201400 */
[----:B------:R-:W-:Y:S02]  /*10b80*/  FSEL R69, R69, -INF , !P5 ;  /* 0xff80000045457808 */ /* 0x000fe40006800000 */
[----:B------:R-:W-:Y:S01]  /*10b90*/  FSEL R53, R14, -INF , !P3 ;  /* 0xff8000000e357808 */ /* 0x000fe20005800000 */
[C---:B------:R-:W-:Y:S01]  /*10ba0*/  FFMA.FTZ R33, R52.reuse, UR5, R13 ;  /* 0x0000000534217c23 */ /* 0x040fe2000801000d */
[----:B------:R-:W-:Y:S01]  /*10bb0*/  FFMA.FTZ R52, R52, UR5, R59 ;  /* 0x0000000534347c23 */ /* 0x000fe2000801003b */
[----:B------:R-:W-:Y:S01]  /*10bc0*/  VIADD R13, R70, 0xe1 ;  /* 0x000000e1460d7836 */ /* 0x000fe20000000000 */
[----:B------:R-:W-:Y:S01]  /*10bd0*/  ISETP.GE.AND P5, PT, R31, R164, PT ;  /* 0x000000a41f00720c */ /* 0x000fe20003fa6270 */
[----:B------:R-:W-:Y:S01]  /*10be0*/  MUFU.TANH R30, R30 ;  /* 0x0000001e001e7308 */ /* 0x000fe20000002400 */
[----:B------:R-:W-:Y:S01]  /*10bf0*/  FSEL R59, R33, -INF , !P2 ;  /* 0xff800000213b7808 */ /* 0x000fe20005000000 */
[----:B------:R-:W-:Y:S01]  /*10c00*/  IMAD.U32 R33, RZ, RZ, UR7 ;  /* 0x00000007ff217e24 */ /* 0x000fe2000f8e00ff */
[----:B------:R-:W-:-:S02]  /*10c10*/  FSEL R52, R52, -INF , !P6 ;  /* 0xff80000034347808 */ /* 0x000fc40007000000 */
[----:B------:R-:W-:Y:S02]  /*10c20*/  ISETP.GE.AND P6, PT, R31, R165, PT ;  /* 0x000000a51f00720c */ /* 0x000fe40003fc6270 */
[----:B------:R-:W-:Y:S01]  /*10c30*/  I2FP.F32.S32 R14, R13 ;  /* 0x0000000d000e7245 */ /* 0x000fe20000201400 */
[----:B------:R-:W-:Y:S01]  /*10c40*/  MUFU.TANH R12, R12 ;  /* 0x0000000c000c7308 */ /* 0x000fe20000002400 */
[----:B------:R-:W-:Y:S02]  /*10c50*/  I2FP.F32.S32 R31, R31 ;  /* 0x0000001f001f7245 */ /* 0x000fe40000201400 */
[CC--:B------:R-:W-:Y:S01]  /*10c60*/  ISETP.GE.AND P3, PT, R13.reuse, R165.reuse, PT ;  /* 0x000000a50d00720c */ /* 0x0c0fe20003f66270 */
[C---:B--2---:R-:W-:Y:S01]  /*10c70*/  FFMA.FTZ R84, R14.reuse, UR5, R28 ;  /* 0x000000050e547c23 */ /* 0x044fe2000801001c */
[-C--:B------:R-:W-:Y:S01]  /*10c80*/  ISETP.GE.AND P2, PT, R13, R164.reuse, PT ;  /* 0x000000a40d00720c */ /* 0x080fe20003f46270 */
[----:B------:R-:W-:Y:S01]  /*10c90*/  FFMA.FTZ R51, R14, UR5, R51 ;  /* 0x000000050e337c23 */ /* 0x000fe20008010033 */
[C---:B------:R-:W-:Y:S01]  /*10ca0*/  FFMA.FTZ R44, R31.reuse, UR5, R44 ;  /* 0x000000051f2c7c23 */ /* 0x040fe2000801002c */
[----:B------:R-:W-:Y:S01]  /*10cb0*/  FFMA.FTZ R47, R31, UR5, R47 ;  /* 0x000000051f2f7c23 */ /* 0x000fe2000801002f */
[----:B------:R-:W-:Y:S01]  /*10cc0*/  FMUL.FTZ R13, R37, UR4 ;  /* 0x00000004250d7c20 */ /* 0x000fe20008410000 */
[----:B------:R-:W-:Y:S01]  /*10cd0*/  FMUL.FTZ R14, R39, UR4 ;  /* 0x00000004270e7c20 */ /* 0x000fe20008410000 */
[C---:B------:R-:W-:Y:S01]  /*10ce0*/  VIADD R31, R70.reuse, 0xf1 ;  /* 0x000000f1461f7836 */ /* 0x040fe20000000000 */
[----:B------:R-:W-:Y:S01]  /*10cf0*/  FSEL R74, R29, -INF , !P1 ;  /* 0xff8000001d4a7808 */ /* 0x000fe20004800000 */
[----:B------:R-:W-:Y:S01]  /*10d00*/  VIADD R29, R70, 0xf9 ;  /* 0x000000f9461d7836 */ /* 0x000fe20000000000 */
[----:B------:R-:W-:Y:S01]  /*10d10*/  FSEL R84, R84, -INF , !P3 ;  /* 0xff80000054547808 */ /* 0x000fe20005800000 */
[----:B------:R-:W1:Y:S01]  /*10d20*/  MUFU.TANH R13, R13 ;  /* 0x0000000d000d7308 */ /* 0x000e620000002400 */
[C---:B------:R-:W-:Y:S01]  /*10d30*/  ISETP.GE.AND P1, PT, R31.reuse, R165, PT ;  /* 0x000000a51f00720c */ /* 0x040fe20003f26270 */
[----:B------:R-:W-:Y:S01]  /*10d40*/  IMAD.U32 R28, RZ, RZ, UR7 ;  /* 0x00000007ff1c7e24 */ /* 0x000fe2000f8e00ff */
[----:B------:R-:W-:-:S02]  /*10d50*/  ISETP.GE.AND P3, PT, R31, R164, PT ;  /* 0x000000a41f00720c */ /* 0x000fc40003f66270 */
[----:B------:R-:W-:Y:S02]  /*10d60*/  I2FP.F32.S32 R31, R31 ;  /* 0x0000001f001f7245 */ /* 0x000fe40000201400 */
[----:B------:R-:W-:Y:S01]  /*10d70*/  FSEL R73, R51, -INF , !P2 ;  /* 0xff80000033497808 */ /* 0x000fe20005000000 */
[----:B------:R-:W2:Y:S01]  /*10d80*/  MUFU.TANH R14, R14 ;  /* 0x0000000e000e7308 */ /* 0x000ea20000002400 */
[----:B------:R-:W-:Y:S01]  /*10d90*/  FSEL R83, R44, -INF , !P6 ;  /* 0xff8000002c537808 */ /* 0x000fe20007000000 */
[C---:B---3--:R-:W-:Y:S01]  /*10da0*/  FFMA.FTZ R41, R31.reuse, UR5, R41 ;  /* 0x000000051f297c23 */ /* 0x048fe20008010029 */
[C---:B------:R-:W-:Y:S01]  /*10db0*/  ISETP.GE.AND P2, PT, R70.reuse, R165, PT ;  /* 0x000000a54600720c */ /* 0x040fe20003f46270 */
[----:B----4-:R-:W-:Y:S01]  /*10dc0*/  FFMA.FTZ R43, R31, UR5, R43 ;  /* 0x000000051f2b7c23 */ /* 0x010fe2000801002b */
[----:B------:R-:W-:Y:S01]  /*10dd0*/  ISETP.GE.AND P6, PT, R70, R164, PT ;  /* 0x000000a44600720c */ /* 0x000fe20003fc6270 */
[----:B------:R-:W-:Y:S01]  /*10de0*/  IMAD.U32 R44, RZ, RZ, UR7 ;  /* 0x00000007ff2c7e24 */ /* 0x000fe2000f8e00ff */
[----:B------:R-:W-:Y:S01]  /*10df0*/  I2FP.F32.S32 R70, R70 ;  /* 0x0000004600467245 */ /* 0x000fe20000201400 */
[----:B------:R-:W-:Y:S01]  /*10e00*/  MUFU.TANH R8, R8 ;  /* 0x0000000800087308 */ /* 0x000fe20000002400 */
[----:B------:R-:W-:-:S02]  /*10e10*/  FSEL R72, R47, -INF , !P5 ;  /* 0xff8000002f487808 */ /* 0x000fc40006800000 */
[----:B------:R-:W-:Y:S01]  /*10e20*/  FSEL R82, R41, -INF , !P1 ;  /* 0xff80000029527808 */ /* 0x000fe20004800000 */
[C---:B------:R-:W-:Y:S01]  /*10e30*/  FFMA.FTZ R205, R70.reuse, UR5, R205 ;  /* 0x0000000546cd7c23 */ /* 0x040fe200080100cd */
[C---:B------:R-:W-:Y:S01]  /*10e40*/  ISETP.GE.AND P5, PT, R29.reuse, R165, PT ;  /* 0x000000a51d00720c */ /* 0x040fe20003fa6270 */
[----:B------:R-:W-:Y:S01]  /*10e50*/  FFMA.FTZ R206, R70, UR5, R206 ;  /* 0x0000000546ce7c23 */ /* 0x000fe200080100ce */
[-C--:B------:R-:W-:Y:S01]  /*10e60*/  ISETP.GE.AND P1, PT, R29, R164.reuse, PT ;  /* 0x000000a41d00720c */ /* 0x080fe20003f26270 */
[----:B------:R-:W-:Y:S01]  /*10e70*/  MUFU.TANH R129, R129 ;  /* 0x0000008100817308 */ /* 0x000fe20000002400 */
[----:B------:R-:W-:Y:S02]  /*10e80*/  I2FP.F32.S32 R29, R29 ;  /* 0x0000001d001d7245 */ /* 0x000fe40000201400 */
[----:B------:R-:W-:Y:S02]  /*10e90*/  LOP3.LUT R28, R28, 0x8, R246, 0xfe, !PT ;  /* 0x000000081c1c7812 */ /* 0x000fe400078efef6 */
[----:B------:R-:W-:Y:S01]  /*10ea0*/  FSEL R71, R43, -INF , !P3 ;  /* 0xff8000002b477808 */ /* 0x000fe20005800000 */
[C---:B-1----:R-:W-:Y:S01]  /*10eb0*/  FFMA.FTZ R81, R29.reuse, UR5, R13 ;  /* 0x000000051d517c23 */ /* 0x042fe2000801000d */
[----:B--2---:R-:W-:Y:S01]  /*10ec0*/  FFMA.FTZ R70, R29, UR5, R14 ;  /* 0x000000051d467c23 */ /* 0x004fe2000801000e */
[----:B------:R-:W-:Y:S01]  /*10ed0*/  FSEL R29, R205, -INF , !P2 ;  /* 0xff800000cd1d7808 */ /* 0x000fe20005000000 */
[----:B------:R-:W-:Y:S01]  /*10ee0*/  IMAD.U32 R43, RZ, RZ, UR7 ;  /* 0x00000007ff2b7e24 */ /* 0x000fe2000f8e00ff */
[C---:B------:R-:W-:Y:S01]  /*10ef0*/  ISETP.GE.AND P3, PT, R28.reuse, R165, PT ;  /* 0x000000a51c00720c */ /* 0x040fe20003f66270 */
[----:B------:R-:W1:Y:S01]  /*10f00*/  MUFU.TANH R169, R169 ;  /* 0x000000a900a97308 */ /* 0x000e620000002400 */
[----:B------:R-:W-:-:S02]  /*10f10*/  ISETP.GE.AND P2, PT, R28, R164, PT ;  /* 0x000000a41c00720c */ /* 0x000fc40003f46270 */
[----:B------:R-:W-:Y:S01]  /*10f20*/  I2FP.F32.S32 R14, R28 ;  /* 0x0000001c000e7245 */ /* 0x000fe20000201400 */
[----:B------:R-:W-:Y:S01]  /*10f30*/  IMAD.U32 R28, RZ, RZ, UR7 ;  /* 0x00000007ff1c7e24 */ /* 0x000fe2000f8e00ff */
[----:B------:R-:W-:Y:S02]  /*10f40*/  FSEL R13, R206, -INF , !P6 ;  /* 0xff800000ce0d7808 */ /* 0x000fe40007000000 */
[----:B------:R-:W-:Y:S01]  /*10f50*/  FSEL R81, R81, -INF , !P5 ;  /* 0xff80000051517808 */ /* 0x000fe20006800000 */
[----:B------:R-:W-:Y:S01]  /*10f60*/  FFMA.FTZ R37, R14, UR5, R194 ;  /* 0x000000050e257c23 */ /* 0x000fe200080100c2 */
[----:B------:R-:W-:Y:S01]  /*10f70*/  LOP3.LUT R28, R28, 0x10, R246, 0xfe, !PT ;  /* 0x000000101c1c7812 */ /* 0x000fe200078efef6 */
[----:B------:R-:W-:Y:S01]  /*10f80*/  FFMA.FTZ R14, R14, UR5, R188 ;  /* 0x000000050e0e7c23 */ /* 0x000fe200080100bc */
[----:B------:R-:W-:Y:S01]  /*10f90*/  LOP3.LUT R43, R43, 0x20, R246, 0xfe, !PT ;  /* 0x000000202b2b7812 */ /* 0x000fe200078efef6 */
[----:B------:R-:W2:Y:S01]  /*10fa0*/  MUFU.TANH R128, R128 ;  /* 0x0000008000807308 */ /* 0x000ea20000002400 */
[----:B------:R-:W-:-:S02]  /*10fb0*/  ISETP.GE.AND P6, PT, R28, R165, PT ;  /* 0x000000a51c00720c */ /* 0x000fc40003fc6270 */
[----:B------:R-:W-:Y:S02]  /*10fc0*/  ISETP.GE.AND P5, PT, R28, R164, PT ;  /* 0x000000a41c00720c */ /* 0x000fe40003fa6270 */
[----:B------:R-:W-:Y:S02]  /*10fd0*/  I2FP.F32.S32 R28, R28 ;  /* 0x0000001c001c7245 */ /* 0x000fe40000201400 */
[----:B------:R-:W-:Y:S01]  /*10fe0*/  FSEL R14, R14, -INF , !P2 ;  /* 0xff8000000e0e7808 */ /* 0x000fe20005000000 */
[----:B------:R-:W3:Y:S01]  /*10ff0*/  MUFU.TANH R9, R9 ;  /* 0x0000000900097308 */ /* 0x000ee20000002400 */
[----:B------:R-:W-:Y:S01]  /*11000*/  LOP3.LUT R33, R33, 0x18, R246, 0xfe, !PT ;  /* 0x0000001821217812 */ /* 0x000fe200078efef6 */
[C---:B------:R-:W-:Y:S01]  /*11010*/  FFMA.FTZ R31, R28.reuse, UR5, R191 ;  /* 0x000000051c1f7c23 */ /* 0x040fe200080100bf */
[----:B------:R-:W-:Y:S01]  /*11020*/  ISETP.GE.AND P2, PT, R43, R165, PT ;  /* 0x000000a52b00720c */ /* 0x000fe20003f46270 */
[----:B------:R-:W-:Y:S01]  /*11030*/  FFMA.FTZ R28, R28, UR5, R195 ;  /* 0x000000051c1c7c23 */ /* 0x000fe200080100c3 */
[----:B------:R-:W-:-:S02]  /*11040*/  FSEL R70, R70, -INF , !P1 ;  /* 0xff80000046467808 */ /* 0x000fc40004800000 */
[----:B------:R-:W-:Y:S01]  /*11050*/  FSEL R31, R31, -INF , !P6 ;  /* 0xff8000001f1f7808 */ /* 0x000fe20007000000 */
[----:B------:R-:W4:Y:S01]  /*11060*/  MUFU.TANH R4, R4 ;  /* 0x0000000400047308 */ /* 0x000f220000002400 */
        /* <DEDUP_REMOVED lines=8> */
[----:B------:R-:W-:Y:S01]  /*110f0*/  IMAD.U32 R43, RZ, RZ, UR7 ;  /* 0x00000007ff2b7e24 */ /* 0x000fe2000f8e00ff */
[----:B------:R-:W-:Y:S01]  /*11100*/  FSEL R28, R28, -INF , !P5 ;  /* 0xff8000001c1c7808 */ /* 0x000fe20006800000 */
[----:B------:R-:W-:Y:S01]  /*11110*/  IMAD.U32 R20, RZ, RZ, UR7 ;  /* 0x00000007ff147e24 */ /* 0x000fe2000f8e00ff */
[--C-:B------:R-:W-:Y:S01]  /*11120*/  LOP3.LUT R44, R44, 0x30, R246.reuse, 0xfe, !PT ;  /* 0x000000302c2c7812 */ /* 0x100fe200078efef6 */
[----:B------:R-:W-:Y:S01]  /*11130*/  FFMA.FTZ R41, R33, UR5, R181 ;  /* 0x0000000521297c23 */ /* 0x000fe200080100b5 */
[----:B------:R-:W-:Y:S01]  /*11140*/  LOP3.LUT R43, R43, 0x28, R246, 0xfe, !PT ;  /* 0x000000282b2b7812 */ /* 0x000fe200078efef6 */
[----:B------:R-:W-:Y:S01]  /*11150*/  FFMA.FTZ R33, R33, UR5, R184 ;  /* 0x0000000521217c23 */ /* 0x000fe200080100b8 */
[----:B------:R-:W-:Y:S01]  /*11160*/  LOP3.LUT R20, R20, 0x38, R246, 0xfe, !PT ;  /* 0x0000003814147812 */ /* 0x000fe200078efef6 */
[----:B------:R-:W5:Y:S01]  /*11170*/  MUFU.TANH R5, R5 ;  /* 0x0000000500057308 */ /* 0x000f620000002400 */
[----:B------:R-:W-:-:S02]  /*11180*/  FSEL R41, R41, -INF , !P1 ;  /* 0xff80000029297808 */ /* 0x000fc40004800000 */
[C---:B------:R-:W-:Y:S02]  /*11190*/  ISETP.GE.AND P5, PT, R43.reuse, R165, PT ;  /* 0x000000a52b00720c */ /* 0x040fe40003fa6270 */
[----:B------:R-:W-:Y:S02]  /*111a0*/  ISETP.GE.AND P1, PT, R43, R164, PT ;  /* 0x000000a42b00720c */ /* 0x000fe40003f26270 */
[----:B------:R-:W-:Y:S01]  /*111b0*/  I2FP.F32.S32 R43, R43 ;  /* 0x0000002b002b7245 */ /* 0x000fe20000201400 */
[----:B------:R-:W5:Y:S01]  /*111c0*/  MUFU.TANH R118, R118 ;  /* 0x0000007600767308 */ /* 0x000f620000002400 */
[----:B------:R-:W-:Y:S02]  /*111d0*/  FSEL R125, R21, -INF , !P6 ;  /* 0xff800000157d7808 */ /* 0x000fe40007000000 */
[-C--:B------:R-:W-:Y:S01]  /*111e0*/  ISETP.GE.AND P6, PT, R20, R165.reuse, PT ;  /* 0x000000a51400720c */ /* 0x080fe20003fc6270 */
[C---:B------:R-:W-:Y:S01]  /*111f0*/  FFMA.FTZ R47, R43.reuse, UR5, R22 ;  /* 0x000000052b2f7c23 */ /* 0x040fe20008010016 */
[----:B------:R-:W-:Y:S01]  /*11200*/  I2FP.F32.S32 R22, R44 ;  /* 0x0000002c00167245 */ /* 0x000fe20000201400 */
[----:B------:R-:W-:Y:S01]  /*11210*/  FFMA.FTZ R23, R43, UR5, R23 ;  /* 0x000000052b177c23 */ /* 0x000fe20008010017 */
[----:B------:R-:W-:Y:S01]  /*11220*/  FSEL R33, R33, -INF , !P3 ;  /* 0xff80000021217808 */ /* 0x000fe20005800000 */
[----:B------:R-:W5:Y:S01]  /*11230*/  MUFU.TANH R112, R112 ;  /* 0x0000007000707308 */ /* 0x000f620000002400 */
[----:B------:R-:W-:Y:S01]  /*11240*/  FSEL R21, R47, -INF , !P5 ;  /* 0xff8000002f157808 */ /* 0x000fe20006800000 */
[----:B------:R-:W-:Y:S01]  /*11250*/  FFMA.FTZ R43, R22, UR5, R24 ;  /* 0x00000005162b7c23 */ /* 0x000fe20008010018 */
[----:B------:R-:W-:Y:S01]  /*11260*/  ISETP.GE.AND P5, PT, R20, R164, PT ;  /* 0x000000a41400720c */ /* 0x000fe20003fa6270 */
[----:B------:R-:W-:Y:S01]  /*11270*/  FFMA.FTZ R25, R22, UR5, R25 ;  /* 0x0000000516197c23 */ /* 0x000fe20008010019 */
[----:B------:R-:W-:Y:S01]  /*11280*/  I2FP.F32.S32 R20, R20 ;  /* 0x0000001400147245 */ /* 0x000fe20000201400 */
[----:B------:R-:W-:Y:S01]  /*11290*/  IMAD.U32 R24, RZ, RZ, UR7 ;  /* 0x00000007ff187e24 */ /* 0x000fe2000f8e00ff */
[----:B------:R-:W-:Y:S01]  /*112a0*/  ISETP.GE.AND P3, PT, R44, R165, PT ;  /* 0x000000a52c00720c */ /* 0x000fe20003f66270 */
[----:B------:R-:W5:Y:S01]  /*112b0*/  MUFU.TANH R114, R114 ;  /* 0x0000007200727308 */ /* 0x000f620000002400 */
[----:B------:R-:W-:Y:S01]  /*112c0*/  FSEL R127, R23, -INF , !P1 ;  /* 0xff800000177f7808 */ /* 0x000fe20004800000 */
[C---:B------:R-:W-:Y:S01]  /*112d0*/  FFMA.FTZ R22, R20.reuse, UR5, R26 ;  /* 0x0000000514167c23 */ /* 0x040fe2000801001a */
[----:B------:R-:W-:Y:S01]  /*112e0*/  IMAD.U32 R26, RZ, RZ, UR7 ;  /* 0x00000007ff1a7e24 */ /* 0x000fe2000f8e00ff */
[----:B------:R-:W-:Y:S01]  /*112f0*/  FSEL R23, R43, -INF , !P3 ;  /* 0xff8000002b177808 */ /* 0x000fe20005800000 */
[----:B------:R-:W-:Y:S01]  /*11300*/  FFMA.FTZ R27, R20, UR5, R27 ;  /* 0x00000005141b7c23 */ /* 0x000fe2000801001b */
[----:B------:R-:W-:Y:S01]  /*11310*/  IMAD.U32 R20, RZ, RZ, UR7 ;  /* 0x00000007ff147e24 */ /* 0x000fe2000f8e00ff */
[----:B------:R-:W-:Y:S01]  /*11320*/  FSEL R39, R39, -INF , !P2 ;  /* 0xff80000027277808 */ /* 0x000fe20005000000 */
[----:B------:R-:W5:Y:S01]  /*11330*/  MUFU.TANH R108, R108 ;  /* 0x0000006c006c7308 */ /* 0x000f620000002400 */
[----:B------:R-:W-:-:S02]  /*11340*/  LOP3.LUT R26, R26, 0x40, R246, 0xfe, !PT ;  /* 0x000000401a1a7812 */ /* 0x000fc400078efef6 */
[-C--:B------:R-:W-:Y:S02]  /*11350*/  ISETP.GE.AND P2, PT, R44, R164.reuse, PT ;  /* 0x000000a42c00720c */ /* 0x080fe40003f46270 */
[CC--:B------:R-:W-:Y:S02]  /*11360*/  ISETP.GE.AND P1, PT, R26.reuse, R165.reuse, PT ;  /* 0x000000a51a00720c */ /* 0x0c0fe40003f26270 */
[----:B------:R-:W-:Y:S01]  /*11370*/  ISETP.GE.AND P3, PT, R26, R164, PT ;  /* 0x000000a41a00720c */ /* 0x000fe20003f66270 */
[----:B------:R-:W5:Y:S01]  /*11380*/  MUFU.TANH R110, R110 ;  /* 0x0000006e006e7308 */ /* 0x000f620000002400 */
[----:B------:R-:W-:Y:S02]  /*11390*/  I2FP.F32.S32 R26, R26 ;  /* 0x0000001a001a7245 */ /* 0x000fe40000201400 */
[----:B------:R-:W-:Y:S02]  /*113a0*/  LOP3.LUT R20, R20, 0x48, R246, 0xfe, !PT ;  /* 0x0000004814147812 */ /* 0x000fe400078efef6 */
[----:B------:R-:W-:Y:S01]  /*113b0*/  FSEL R213, R25, -INF , !P2 ;  /* 0xff80000019d57808 */ /* 0x000fe20005000000 */
[----:B------:R-:W-:Y:S01]  /*113c0*/  FFMA.FTZ R30, R26, UR5, R30 ;  /* 0x000000051a1e7c23 */ /* 0x000fe2000801001e */
[----:B------:R-:W-:Y:S01]  /*113d0*/  FSEL R22, R22, -INF , !P6 ;  /* 0xff80000016167808 */ /* 0x000fe20007000000 */
[----:B-1----:R-:W-:Y:S01]  /*113e0*/  FFMA.FTZ R169, R26, UR5, R169 ;  /* 0x000000051aa97c23 */ /* 0x002fe200080100a9 */
[C---:B------:R-:W-:Y:S01]  /*113f0*/  ISETP.GE.AND P2, PT, R20.reuse, R165, PT ;  /* 0x000000a51400720c */ /* 0x040fe20003f46270 */
[----:B------:R-:W1:Y:S01]  /*11400*/  MUFU.TANH R104, R104 ;  /* 0x0000006800687308 */ /* 0x000e620000002400 */
[----:B------:R-:W-:-:S02]  /*11410*/  ISETP.GE.AND P6, PT, R20, R164, PT ;  /* 0x000000a41400720c */ /* 0x000fc40003fc6270 */
[----:B------:R-:W-:Y:S02]  /*11420*/  I2FP.F32.S32 R25, R20 ;  /* 0x0000001400197245 */ /* 0x000fe40000201400 */
[----:B------:R-:W-:Y:S02]  /*11430*/  FSEL R211, R27, -INF , !P5 ;  /* 0xff8000001bd37808 */ /* 0x000fe40006800000 */
[----:B------:R-:W-:Y:S01]  /*11440*/  FSEL R20, R30, -INF , !P1 ;  /* 0xff8000001e147808 */ /* 0x000fe20004800000 */
[----:B------:R-:W-:Y:S01]  /*11450*/  FFMA.FTZ R129, R25, UR5, R129 ;  /* 0x0000000519817c23 */ /* 0x000fe20008010081 */
[----:B------:R-:W-:Y:S01]  /*11460*/  ISETP.GE.AND P5, PT, R197, R165, PT ;  /* 0x000000a5c500720c */ /* 0x000fe20003fa6270 */
[----:B--2---:R-:W-:Y:S01]  /*11470*/  FFMA.FTZ R44, R25, UR5, R128 ;  /* 0x00000005192c7c23 */ /* 0x004fe20008010080 */
[----:B------:R-:W-:Y:S01]  /*11480*/  ISETP.GE.AND P1, PT, R197, R164, PT ;  /* 0x000000a4c500720c */ /* 0x000fe20003f26270 */
[----:B------:R-:W-:Y:S01]  /*11490*/  IMAD.U32 R25, RZ, RZ, UR7 ;  /* 0x00000007ff197e24 */ /* 0x000fe2000f8e00ff */
[----:B------:R-:W-:Y:S01]  /*114a0*/  I2FP.F32.S32 R197, R197 ;  /* 0x000000c500c57245 */ /* 0x000fe20000201400 */
[----:B------:R-:W2:Y:S01]  /*114b0*/  MUFU.TANH R106, R106 ;  /* 0x0000006a006a7308 */ /* 0x000ea20000002400 */
[----:B------:R-:W-:-:S02]  /*114c0*/  LOP3.LUT R24, R24, 0x58, R246, 0xfe, !PT ;  /* 0x0000005818187812 */ /* 0x000fc400078efef6 */
[----:B------:R-:W-:Y:S01]  /*114d0*/  FSEL R203, R129, -INF , !P6 ;  /* 0xff80000081cb7808 */ /* 0x000fe20007000000 */
[C---:B------:R-:W-:Y:S01]  /*114e0*/  FFMA.FTZ R12, R197.reuse, UR5, R12 ;  /* 0x00000005c50c7c23 */ /* 0x040fe2000801000c */
[----:B------:R-:W-:Y:S01]  /*114f0*/  FFMA.FTZ R197, R197, UR5, R8 ;  /* 0x00000005c5c57c23 */ /* 0x000fe20008010008 */
[----:B------:R-:W-:Y:S01]  /*11500*/  IMAD.U32 R8, RZ, RZ, UR7 ;  /* 0x00000007ff087e24 */ /* 0x000fe2000f8e00ff */
[----:B------:R-:W-:Y:S01]  /*11510*/  I2FP.F32.S32 R195, R24 ;  /* 0x0000001800c37245 */ /* 0x000fe20000201400 */
[----:B------:R-:W2:Y:S01]  /*11520*/  MUFU.TANH R100, R100 ;  /* 0x0000006400647308 */ /* 0x000ea20000002400 */
[----:B------:R-:W-:Y:S01]  /*11530*/  FSEL R122, R12, -INF , !P5 ;  /* 0xff8000000c7a7808 */ /* 0x000fe20006800000 */
[----:B------:R-:W-:Y:S01]  /*11540*/  IMAD.U32 R12, RZ, RZ, UR7 ;  /* 0x00000007ff0c7e24 */ /* 0x000fe2000f8e00ff */
[----:B------:R-:W-:Y:S01]  /*11550*/  LOP3.LUT R8, R8, 0x60, R246, 0xfe, !PT ;  /* 0x0000006008087812 */ /* 0x000fe200078efef6 */
[----:B---3--:R-:W-:Y:S01]  /*11560*/  FFMA.FTZ R247, R195, UR5, R9 ;  /* 0x00000005c3f77c23 */ /* 0x008fe20008010009 */
[----:B------:R-:W-:Y:S01]  /*11570*/  FSEL R205, R169, -INF , !P3 ;  /* 0xff800000a9cd7808 */ /* 0x000fe20005800000 */
[----:B----4-:R-:W-:Y:S01]  /*11580*/  FFMA.FTZ R195, R195, UR5, R4 ;  /* 0x00000005c3c37c23 */ /* 0x010fe20008010004 */
[C---:B------:R-:W-:Y:S01]  /*11590*/  ISETP.GE.AND P6, PT, R8.reuse, R165, PT ;  /* 0x000000a50800720c */ /* 0x040fe20003fc6270 */
[----:B------:R-:W3:Y:S01]  /*115a0*/  MUFU.TANH R102, R102 ;  /* 0x0000006600667308 */ /* 0x000ee20000002400 */
[----:B------:R-:W-:-:S02]  /*115b0*/  ISETP.GE.AND P5, PT, R8, R164, PT ;  /* 0x000000a40800720c */ /* 0x000fc40003fa6270 */
[----:B------:R-:W-:Y:S02]  /*115c0*/  FSEL R44, R44, -INF , !P2 ;  /* 0xff8000002c2c7808 */ /* 0x000fe40005000000 */
[----:B------:R-:W-:Y:S02]  /*115d0*/  I2FP.F32.S32 R8, R8 ;  /* 0x0000000800087245 */ /* 0x000fe40000201400 */
[C---:B------:R-:W-:Y:S01]  /*115e0*/  ISETP.GE.AND P3, PT, R24.reuse, R165, PT ;  /* 0x000000a51800720c */ /* 0x040fe20003f66270 */
[----:B------:R-:W4:Y:S01]  /*115f0*/  MUFU.TANH R96, R96 ;  /* 0x0000006000607308 */ /* 0x000f220000002400 */
[----:B------:R-:W-:Y:S01]  /*11600*/  ISETP.GE.AND P2, PT, R24, R164, PT ;  /* 0x000000a41800720c */ /* 0x000fe20003f46270 */
[----:B------:R-:W-:Y:S01]  /*11610*/  IMAD.U32 R24, RZ, RZ, UR7 ;  /* 0x00000007ff187e24 */ /* 0x000fe2000f8e00ff */
[----:B------:R-:W-:Y:S01]  /*11620*/  LOP3.LUT R9, R25, 0x68, R246, 0xfe, !PT ;  /* 0x0000006819097812 */ /* 0x000fe200078efef6 */
[C---:B-----5:R-:W-:Y:S01]  /*11630*/  FFMA.FTZ R209, R8.reuse, UR5, R5 ;  /* 0x0000000508d17c23 */ /* 0x060fe20008010005 */
[----:B------:R-:W-:Y:S01]  /*11640*/  FFMA.FTZ R118, R8, UR5, R118 ;  /* 0x0000000508767c23 */ /* 0x000fe20008010076 */
[----:B------:R-:W-:Y:S01]  /*11650*/  FSEL R195, R195, -INF , !P2 ;  /* 0xff800000c3c37808 */ /* 0x000fe20005000000 */
[----:B------:R-:W-:Y:S01]  /*11660*/  IMAD.U32 R8, RZ, RZ, UR7 ;  /* 0x00000007ff087e24 */ /* 0x000fe2000f8e00ff */
[----:B------:R-:W-:Y:S01]  /*11670*/  LOP3.LUT R4, R24, 0x70, R246, 0xfe, !PT ;  /* 0x0000007018047812 */ /* 0x000fe200078efef6 */
[----:B------:R-:W5:Y:S01]  /*11680*/  MUFU.TANH R98, R98 ;  /* 0x0000006200627308 */ /* 0x000f620000002400 */
[----:B------:R-:W-:-:S02]  /*11690*/  I2FP.F32.S32 R5, R9 ;  /* 0x0000000900057245 */ /* 0x000fc40000201400 */
[----:B------:R-:W-:Y:S02]  /*116a0*/  FSEL R209, R209, -INF , !P6 ;  /* 0xff800000d1d17808 */ /* 0x000fe40007000000 */
[CC--:B------:R-:W-:Y:S01]  /*116b0*/  ISETP.GE.AND P2, PT, R4.reuse, R165.reuse, PT ;  /* 0x000000a50400720c */ /* 0x0c0fe20003f46270 */
[C---:B------:R-:W-:Y:S01]  /*116c0*/  FFMA.FTZ R112, R5.reuse, UR5, R112 ;  /* 0x0000000505707c23 */ /* 0x040fe20008010070 */
[----:B------:R-:W-:Y:S01]  /*116d0*/  ISETP.GE.AND P6, PT, R4, R164, PT ;  /* 0x000000a40400720c */ /* 0x000fe20003fc6270 */
[----:B------:R-:W-:Y:S01]  /*116e0*/  FFMA.FTZ R114, R5, UR5, R114 ;  /* 0x0000000505727c23 */ /* 0x000fe20008010072 */
[----:B------:R-:W-:Y:S01]  /*116f0*/  I2FP.F32.S32 R4, R4 ;  /* 0x0000000400047245 */ /* 0x000fe20000201400 */
[----:B------:R-:W-:Y:S01]  /*11700*/  IMAD.U32 R5, RZ, RZ, UR7 ;  /* 0x00000007ff057e24 */ /* 0x000fe2000f8e00ff */
[----:B------:R-:W-:Y:S01]  /*11710*/  FSEL R197, R197, -INF , !P1 ;  /* 0xff800000c5c57808 */ /* 0x000fe20004800000 */
[----:B------:R-:W5:Y:S01]  /*11720*/  MUFU.TANH R92, R92 ;  /* 0x0000005c005c7308 */ /* 0x000f620000002400 */
[----:B------:R-:W-:Y:S01]  /*11730*/  ISETP.GE.AND P1, PT, R9, R165, PT ;  /* 0x000000a50900720c */ /* 0x000fe20003f26270 */
[----:B------:R-:W-:Y:S01]  /*11740*/  FFMA.FTZ R108, R4, UR5, R108 ;  /* 0x00000005046c7c23 */ /* 0x000fe2000801006c */
[----:B------:R-:W-:Y:S01]  /*11750*/  LOP3.LUT R8, R8, 0x78, R246, 0xfe, !PT ;  /* 0x0000007808087812 */ /* 0x000fe200078efef6 */
[----:B------:R-:W-:Y:S01]  /*11760*/  FFMA.FTZ R110, R4, UR5, R110 ;  /* 0x00000005046e7c23 */ /* 0x000fe2000801006e */
[----:B------:R-:W-:Y:S01]  /*11770*/  FSEL R247, R247, -INF , !P3 ;  /* 0xff800000f7f77808 */ /* 0x000fe20005800000 */
[----:B------:R-:W-:Y:S01]  /*11780*/  IMAD.U32 R4, RZ, RZ, UR7 ;  /* 0x00000007ff047e24 */ /* 0x000fe2000f8e00ff */
[----:B------:R-:W-:Y:S01]  /*11790*/  ISETP.GE.AND P3, PT, R9, R164, PT ;  /* 0x000000a40900720c */ /* 0x000fe20003f66270 */
[----:B------:R-:W-:Y:S01]  /*117a0*/  MUFU.TANH R88, R88 ;  /* 0x0000005800587308 */ /* 0x000fe20000002400 */
[----:B------:R-:W-:Y:S01]  /*117b0*/  FSEL R185, R118, -INF , !P5 ;  /* 0xff80000076b97808 */ /* 0x000fe20006800000 */
[----:B------:R-:W-:Y:S01]  /*117c0*/  IMAD.U32 R9, RZ, RZ, UR7 ;  /* 0x00000007ff097e24 */ /* 0x000fe2000f8e00ff */
[----:B------:R-:W-:-:S02]  /*117d0*/  FSEL R206, R112, -INF , !P1 ;  /* 0xff80000070ce7808 */ /* 0x000fc40004800000 */
[----:B------:R-:W-:Y:S02]  /*117e0*/  LOP3.LUT R5, R5, 0x80, R246, 0xfe, !PT ;  /* 0x0000008005057812 */ /* 0x000fe400078efef6 */
[CC--:B------:R-:W-:Y:S01]  /*117f0*/  ISETP.GE.AND P5, PT, R8.reuse, R165.reuse, PT ;  /* 0x000000a50800720c */ /* 0x0c0fe20003fa6270 */
[----:B------:R-:W-:Y:S01]  /*11800*/  MUFU.TANH R90, R90 ;  /* 0x0000005a005a7308 */ /* 0x000fe20000002400 */
[----:B------:R-:W-:Y:S02]  /*11810*/  ISETP.GE.AND P1, PT, R8, R164, PT ;  /* 0x000000a40800720c */ /* 0x000fe40003f26270 */
[----:B------:R-:W-:Y:S02]  /*11820*/  I2FP.F32.S32 R8, R8 ;  /* 0x0000000800087245 */ /* 0x000fe40000201400 */
[----:B------:R-:W-:Y:S02]  /*11830*/  FSEL R188, R114, -INF , !P3 ;  /* 0xff80000072bc7808 */ /* 0x000fe40005800000 */
[----:B------:R-:W-:Y:S01]  /*11840*/  FSEL R199, R108, -INF , !P2 ;  /* 0xff8000006cc77808 */ /* 0x000fe20005000000 */
[C---:B-1----:R-:W-:Y:S01]  /*11850*/  FFMA.FTZ R104, R8.reuse, UR5, R104 ;  /* 0x0000000508687c23 */ /* 0x042fe20008010068 */
[C---:B------:R-:W-:Y:S01]  /*11860*/  ISETP.GE.AND P3, PT, R5.reuse, R165, PT ;  /* 0x000000a50500720c */ /* 0x040fe20003f66270 */
[----:B--2---:R-:W-:Y:S01]  /*11870*/  FFMA.FTZ R106, R8, UR5, R106 ;  /* 0x00000005086a7c23 */ /* 0x004fe2000801006a */
[----:B------:R-:W-:Y:S01]  /*11880*/  ISETP.GE.AND P2, PT, R5, R164, PT ;  /* 0x000000a40500720c */ /* 0x000fe20003f46270 */
[----:B------:R-:W-:Y:S01]  /*11890*/  MUFU.TANH R89, R89 ;  /* 0x0000005900597308 */ /* 0x000fe20000002400 */
[----:B------:R-:W-:Y:S01]  /*118a0*/  I2FP.F32.S32 R5, R5 ;  /* 0x0000000500057245 */ /* 0x000fe20000201400 */
[----:B------:R-:W-:Y:S01]  /*118b0*/  IMAD.U32 R8, RZ, RZ, UR7 ;  /* 0x00000007ff087e24 */ /* 0x000fe2000f8e00ff */
[----:B------:R-:W-:-:S02]  /*118c0*/  LOP3.LUT R4, R4, 0x88, R246, 0xfe, !PT ;  /* 0x0000008804047812 */ /* 0x000fc400078efef6 */
[----:B------:R-:W-:Y:S01]  /*118d0*/  FSEL R191, R110, -INF , !P6 ;  /* 0xff8000006ebf7808 */ /* 0x000fe20007000000 */
[C---:B------:R-:W-:Y:S01]  /*118e0*/  FFMA.FTZ R100, R5.reuse, UR5, R100 ;  /* 0x0000000505647c23 */ /* 0x040fe20008010064 */
[----:B------:R-:W-:Y:S01]  /*118f0*/  FSEL R179, R104, -INF , !P5 ;  /* 0xff80000068b37808 */ /* 0x000fe20006800000 */
[----:B---3--:R-:W-:Y:S01]  /*11900*/  FFMA.FTZ R102, R5, UR5, R102 ;  /* 0x0000000505667c23 */ /* 0x008fe20008010066 */
[C---:B------:R-:W-:Y:S01]  /*11910*/  ISETP.GE.AND P6, PT, R4.reuse, R165, PT ;  /* 0x000000a50400720c */ /* 0x040fe20003fc6270 */
[----:B------:R-:W1:Y:S01]  /*11920*/  MUFU.TANH R94, R94 ;  /* 0x0000005e005e7308 */ /* 0x000e620000002400 */
[----:B------:R-:W-:Y:S01]  /*11930*/  ISETP.GE.AND P5, PT, R4, R164, PT ;  /* 0x000000a40400720c */ /* 0x000fe20003fa6270 */
[----:B------:R-:W-:Y:S01]  /*11940*/  IMAD.U32 R5, RZ, RZ, UR7 ;  /* 0x00000007ff057e24 */ /* 0x000fe2000f8e00ff */
[----:B------:R-:W-:Y:S02]  /*11950*/  LOP3.LUT R12, R12, 0x90, R246, 0xfe, !PT ;  /* 0x000000900c0c7812 */ /* 0x000fe400078efef6 */
[----:B------:R-:W-:-:S02]  /*11960*/  I2FP.F32.S32 R4, R4 ;  /* 0x0000000400047245 */ /* 0x000fc40000201400 */
[----:B------:R-:W-:Y:S01]  /*11970*/  FSEL R187, R106, -INF , !P1 ;  /* 0xff8000006abb7808 */ /* 0x000fe20004800000 */
[----:B------:R-:W2:Y:S01]  /*11980*/  MUFU.TANH R86, R86 ;  /* 0x0000005600567308 */ /* 0x000ea20000002400 */
[----:B------:R-:W-:Y:S01]  /*11990*/  FSEL R184, R100, -INF , !P3 ;  /* 0xff80000064b87808 */ /* 0x000fe20005800000 */
[----:B----4-:R-:W-:Y:S01]  /*119a0*/  FFMA.FTZ R96, R4, UR5, R96 ;  /* 0x0000000504607c23 */ /* 0x010fe20008010060 */
[----:B------:R-:W-:Y:S01]  /*119b0*/  ISETP.GE.AND P1, PT, R12, R165, PT ;  /* 0x000000a50c00720c */ /* 0x000fe20003f26270 */
[----:B-----5:R-:W-:Y:S01]  /*119c0*/  FFMA.FTZ R98, R4, UR5, R98 ;  /* 0x0000000504627c23 */ /* 0x020fe20008010062 */
[----:B------:R-:W-:Y:S02]  /*119d0*/  ISETP.GE.AND P3, PT, R12, R164, PT ;  /* 0x000000a40c00720c */ /* 0x000fe40003f66270 */
[----:B------:R-:W-:Y:S01]  /*119e0*/  I2FP.F32.S32 R12, R12 ;  /* 0x0000000c000c7245 */ /* 0x000fe20000201400 */
[----:B------:R-:W3:Y:S01]  /*119f0*/  MUFU.TANH R85, R85 ;  /* 0x0000005500557308 */ /* 0x000ee20000002400 */
[----:B------:R-:W-:-:S02]  /*11a00*/  LOP3.LUT R9, R9, 0x98, R246, 0xfe, !PT ;  /* 0x0000009809097812 */ /* 0x000fc400078efef6 */
[----:B------:R-:W-:Y:S01]  /*11a10*/  FSEL R176, R102, -INF , !P2 ;  /* 0xff80000066b07808 */ /* 0x000fe20005000000 */
[----:B------:R-:W-:Y:S01]  /*11a20*/  FFMA.FTZ R92, R12, UR5, R92 ;  /* 0x000000050c5c7c23 */ /* 0x000fe2000801005c */
[----:B------:R-:W-:Y:S01]  /*11a30*/  FSEL R194, R96, -INF , !P6 ;  /* 0xff80000060c27808 */ /* 0x000fe20007000000 */
[----:B-1----:R-:W-:Y:S01]  /*11a40*/  FFMA.FTZ R94, R12, UR5, R94 ;  /* 0x000000050c5e7c23 */ /* 0x002fe2000801005e */
[----:B------:R-:W-:Y:S01]  /*11a50*/  LOP3.LUT R8, R8, 0xa0, R246, 0xfe, !PT ;  /* 0x000000a008087812 */ /* 0x000fe200078efef6 */
[----:B------:R-:W1:Y:S01]  /*11a60*/  MUFU.TANH R80, R80 ;  /* 0x0000005000507308 */ /* 0x000e620000002400 */
[C---:B------:R-:W-:Y:S01]  /*11a70*/  ISETP.GE.AND P2, PT, R9.reuse, R165, PT ;  /* 0x000000a50900720c */ /* 0x040fe20003f46270 */
[----:B------:R-:W-:Y:S01]  /*11a80*/  FMUL.FTZ R12, R36, UR4 ;  /* 0x00000004240c7c20 */ /* 0x000fe20008410000 */
[----:B------:R-:W-:Y:S02]  /*11a90*/  ISETP.GE.AND P6, PT, R9, R164, PT ;  /* 0x000000a40900720c */ /* 0x000fe40003fc6270 */
[----:B------:R-:W-:-:S02]  /*11aa0*/  I2FP.F32.S32 R9, R9 ;  /* 0x0000000900097245 */ /* 0x000fc40000201400 */
[----:B------:R-:W-:Y:S01]  /*11ab0*/  FSEL R174, R98, -INF , !P5 ;  /* 0xff80000062ae7808 */ /* 0x000fe20006800000 */
[----:B------:R-:W4:Y:S01]  /*11ac0*/  MUFU.TANH R87, R87 ;  /* 0x0000005700577308 */ /* 0x000f220000002400 */
[----:B------:R-:W-:Y:S01]  /*11ad0*/  FSEL R181, R92, -INF , !P1 ;  /* 0xff8000005cb57808 */ /* 0x000fe20004800000 */
[C---:B------:R-:W-:Y:S01]  /*11ae0*/  FFMA.FTZ R88, R9.reuse, UR5, R88 ;  /* 0x0000000509587c23 */ /* 0x040fe20008010058 */
[C---:B------:R-:W-:Y:S01]  /*11af0*/  ISETP.GE.AND P5, PT, R8.reuse, R165, PT ;  /* 0x000000a50800720c */ /* 0x040fe20003fa6270 */
[----:B------:R-:W-:Y:S01]  /*11b00*/  FFMA.FTZ R90, R9, UR5, R90 ;  /* 0x00000005095a7c23 */ /* 0x000fe2000801005a */
[----:B------:R-:W-:Y:S01]  /*11b10*/  ISETP.GE.AND P1, PT, R8, R164, PT ;  /* 0x000000a40800720c */ /* 0x000fe20003f26270 */
[----:B------:R-:W-:Y:S01]  /*11b20*/  IMAD.U32 R9, RZ, RZ, UR7 ;  /* 0x00000007ff097e24 */ /* 0x000fe2000f8e00ff */
[----:B------:R-:W-:Y:S01]  /*11b30*/  I2FP.F32.S32 R8, R8 ;  /* 0x0000000800087245 */ /* 0x000fe20000201400 */
[----:B------:R5:W-:Y:S01]  /*11b40*/  MUFU.TANH R4, R79 ;  /* 0x0000004f00047308 */ /* 0x000be20000002400 */
[----:B------:R-:W-:-:S02]  /*11b50*/  LOP3.LUT R5, R5, 0xa8, R246, 0xfe, !PT ;  /* 0x000000a805057812 */ /* 0x000fc400078efef6 */
[----:B------:R-:W-:Y:S01]  /*11b60*/  LOP3.LUT R9, R9, 0xb0, R246, 0xfe, !PT ;  /* 0x000000b009097812 */ /* 0x000fe200078efef6 */
[----:B------:R-:W-:Y:S01]  /*11b70*/  FFMA.FTZ R89, R8, UR5, R89 ;  /* 0x0000000508597c23 */ /* 0x000fe20008010059 */
[----:B------:R-:W-:Y:S01]  /*11b80*/  FSEL R131, R90, -INF , !P6 ;  /* 0xff8000005a837808 */ /* 0x000fe20007000000 */
[----:B--2---:R-:W-:Y:S01]  /*11b90*/  FFMA.FTZ R86, R8, UR5, R86 ;  /* 0x0000000508567c23 */ /* 0x004fe20008010056 */
[----:B------:R-:W-:Y:S01]  /*11ba0*/  ISETP.GE.AND P6, PT, R9, R165, PT ;  /* 0x000000a50900720c */ /* 0x000fe20003fc6270 */
[----:B------:R-:W2:Y:S01]  /*11bb0*/  MUFU.TANH R77, R77 ;  /* 0x0000004d004d7308 */ /* 0x000ea20000002400 */
[----:B------:R-:W-:Y:S01]  /*11bc0*/  FSEL R171, R89, -INF , !P5 ;  /* 0xff80000059ab7808 */ /* 0x000fe20006800000 */
[----:B------:R-:W-:Y:S01]  /*11bd0*/  IMAD.U32 R8, RZ, RZ, UR7 ;  /* 0x00000007ff087e24 */ /* 0x000fe2000f8e00ff */
[----:B------:R-:W-:Y:S01]  /*11be0*/  ISETP.GE.AND P5, PT, R9, R164, PT ;  /* 0x000000a40900720c */ /* 0x000fe20003fa6270 */
[----:B------:R-:W-:Y:S01]  /*11bf0*/  IMAD.U32 R90, RZ, RZ, UR7 ;  /* 0x00000007ff5a7e24 */ /* 0x000fe2000f8e00ff */
[----:B------:R-:W-:-:S02]  /*11c00*/  FSEL R169, R94, -INF , !P3 ;  /* 0xff8000005ea97808 */ /* 0x000fc40005800000 */
[----:B------:R-:W-:Y:S01]  /*11c10*/  FSEL R177, R88, -INF , !P2 ;  /* 0xff80000058b17808 */ /* 0x000fe20005000000 */
[----:B------:R-:W2:Y:S01]  /*11c20*/  MUFU.TANH R76, R76 ;  /* 0x0000004c004c7308 */ /* 0x000ea20000002400 */
[----:B-----5:R-:W-:Y:S02]  /*11c30*/  I2FP.F32.S32 R79, R5 ;  /* 0x00000005004f7245 */ /* 0x020fe40000201400 */
[----:B------:R-:W-:Y:S02]  /*11c40*/  I2FP.F32.S32 R9, R9 ;  /* 0x0000000900097245 */ /* 0x000fe40000201400 */
[----:B------:R-:W-:Y:S01]  /*11c50*/  ISETP.GE.AND P3, PT, R5, R165, PT ;  /* 0x000000a50500720c */ /* 0x000fe20003f66270 */
[----:B---3--:R-:W-:Y:S01]  /*11c60*/  FFMA.FTZ R85, R79, UR5, R85 ;  /* 0x000000054f557c23 */ /* 0x008fe20008010055 */
[----:B------:R-:W-:Y:S01]  /*11c70*/  ISETP.GE.AND P2, PT, R5, R164, PT ;  /* 0x000000a40500720c */ /* 0x000fe20003f46270 */
[----:B------:R-:W-:Y:S01]  /*11c80*/  MUFU.TANH R99, R99 ;  /* 0x0000006300637308 */ /* 0x000fe20000002400 */
[----:B------:R-:W-:-:S02]  /*11c90*/  IMAD.U32 R5, RZ, RZ, UR7 ;  /* 0x00000007ff057e24 */ /* 0x000fc4000f8e00ff */
[----:B-1----:R-:W-:Y:S01]  /*11ca0*/  FFMA.FTZ R79, R79, UR5, R80 ;  /* 0x000000054f4f7c23 */ /* 0x002fe20008010050 */
[--C-:B------:R-:W-:Y:S01]  /*11cb0*/  LOP3.LUT R8, R8, 0xb8, R246.reuse, 0xfe, !PT ;  /* 0x000000b808087812 */ /* 0x100fe200078efef6 */
[----:B----4-:R-:W-:Y:S01]  /*11cc0*/  FFMA.FTZ R87, R9, UR5, R87 ;  /* 0x0000000509577c23 */ /* 0x010fe20008010057 */
[----:B------:R-:W-:Y:S02]  /*11cd0*/  FSEL R80, R86, -INF , !P1 ;  /* 0xff80000056507808 */ /* 0x000fe40004800000 */
[----:B------:R-:W-:Y:S01]  /*11ce0*/  LOP3.LUT R5, R5, 0xc0, R246, 0xfe, !PT ;  /* 0x000000c005057812 */ /* 0x000fe200078efef6 */
[----:B------:R-:W1:Y:S01]  /*11cf0*/  MUFU.TANH R78, R78 ;  /* 0x0000004e004e7308 */ /* 0x000e620000002400 */
[----:B------:R-:W-:Y:S02]  /*11d00*/  FSEL R124, R85, -INF , !P3 ;  /* 0xff800000557c7808 */ /* 0x000fe40005800000 */
[C---:B------:R-:W-:Y:S02]  /*11d10*/  ISETP.GE.AND P1, PT, R8.reuse, R165, PT ;  /* 0x000000a50800720c */ /* 0x040fe40003f26270 */
[----:B------:R-:W-:-:S02]  /*11d20*/  ISETP.GE.AND P3, PT, R8, R164, PT ;  /* 0x000000a40800720c */ /* 0x000fc40003f66270 */
[----:B------:R-:W-:Y:S01]  /*11d30*/  I2FP.F32.S32 R8, R8 ;  /* 0x0000000800087245 */ /* 0x000fe20000201400 */
[----:B------:R-:W3:Y:S01]  /*11d40*/  MUFU.TANH R75, R75 ;  /* 0x0000004b004b7308 */ /* 0x000ee20000002400 */
[----:B------:R-:W-:Y:S02]  /*11d50*/  FSEL R79, R79, -INF , !P2 ;  /* 0xff8000004f4f7808 */ /* 0x000fe40005000000 */
[----:B------:R-:W-:Y:S01]  /*11d60*/  FSEL R89, R87, -INF , !P6 ;  /* 0xff80000057597808 */ /* 0x000fe20007000000 */
[C---:B--2---:R-:W-:Y:S01]  /*11d70*/  FFMA.FTZ R88, R8.reuse, UR5, R77 ;  /* 0x0000000508587c23 */ /* 0x044fe2000801004d */
[C---:B------:R-:W-:Y:S01]  /*11d80*/  ISETP.GE.AND P2, PT, R5.reuse, R165, PT ;  /* 0x000000a50500720c */ /* 0x040fe20003f46270 */
[----:B------:R-:W-:Y:S01]  /*11d90*/  FFMA.FTZ R77, R8, UR5, R76 ;  /* 0x00000005084d7c23 */ /* 0x000fe2000801004c */
[----:B------:R-:W-:Y:S01]  /*11da0*/  ISETP.GE.AND P6, PT, R5, R164, PT ;  /* 0x000000a40500720c */ /* 0x000fe20003fc6270 */
[----:B------:R-:W2:Y:S01]  /*11db0*/  MUFU.TANH R97, R97 ;  /* 0x0000006100617308 */ /* 0x000ea20000002400 */
[----:B------:R-:W-:Y:S01]  /*11dc0*/  I2FP.F32.S32 R5, R5 ;  /* 0x0000000500057245 */ /* 0x000fe20000201400 */
[----:B-1----:R-:W-:Y:S01]  /*11dd0*/  FFMA.FTZ R78, R9, UR5, R78 ;  /* 0x00000005094e7c23 */ /* 0x002fe2000801004e */
[----:B------:R-:W-:Y:S01]  /*11de0*/  FSEL R88, R88, -INF , !P1 ;  /* 0xff80000058587808 */ /* 0x000fe20004800000 */
[----:B------:R-:W-:Y:S01]  /*11df0*/  IMAD.U32 R9, RZ, RZ, UR7 ;  /* 0x00000007ff097e24 */ /* 0x000fe2000f8e00ff */
[----:B------:R-:W-:Y:S01]  /*11e00*/  FSEL R77, R77, -INF , !P3 ;  /* 0xff8000004d4d7808 */ /* 0x000fe20005800000 */
[C---:B------:R-:W-:Y:S01]  /*11e10*/  FFMA.FTZ R87, R5.reuse, UR5, R99 ;  /* 0x0000000505577c23 */ /* 0x040fe20008010063 */
[----:B------:R-:W-:Y:S01]  /*11e20*/  FFMA.FTZ R76, R5, UR5, R4 ;  /* 0x00000005054c7c23 */ /* 0x000fe20008010004 */
[----:B------:R-:W-:Y:S01]  /*11e30*/  IMAD.U32 R5, RZ, RZ, UR7 ;  /* 0x00000007ff057e24 */ /* 0x000fe2000f8e00ff */
[----:B------:R-:W1:Y:S01]  /*11e40*/  MUFU.TANH R95, R95 ;  /* 0x0000005f005f7308 */ /* 0x000e620000002400 */
[----:B------:R-:W-:Y:S01]  /*11e50*/  IMAD.U32 R4, RZ, RZ, UR7 ;  /* 0x00000007ff047e24 */ /* 0x000fe2000f8e00ff */
[----:B------:R-:W-:Y:S01]  /*11e60*/  FSEL R78, R78, -INF , !P5 ;  /* 0xff8000004e4e7808 */ /* 0x000fe20006800000 */
[----:B------:R-:W-:Y:S01]  /*11e70*/  IMAD.U32 R8, RZ, RZ, UR7 ;  /* 0x00000007ff087e24 */ /* 0x000fe2000f8e00ff */
[----:B------:R-:W-:-:S02]  /*11e80*/  LOP3.LUT R5, R5, 0xc8, R246, 0xfe, !PT ;  /* 0x000000c805057812 */ /* 0x000fc400078efef6 */
[----:B------:R-:W-:Y:S02]  /*11e90*/  LOP3.LUT R4, R4, 0xd0, R246, 0xfe, !PT ;  /* 0x000000d004047812 */ /* 0x000fe400078efef6 */
[C---:B------:R-:W-:Y:S01]  /*11ea0*/  ISETP.GE.AND P5, PT, R5.reuse, R165, PT ;  /* 0x000000a50500720c */ /* 0x040fe20003fa6270 */
[----:B------:R-:W4:Y:S01]  /*11eb0*/  MUFU.TANH R101, R101 ;  /* 0x0000006500657308 */ /* 0x000f220000002400 */
[-C--:B------:R-:W-:Y:S02]  /*11ec0*/  ISETP.GE.AND P1, PT, R5, R164.reuse, PT ;  /* 0x000000a40500720c */ /* 0x080fe40003f26270 */
[----:B------:R-:W-:Y:S02]  /*11ed0*/  I2FP.F32.S32 R5, R5 ;  /* 0x0000000500057245 */ /* 0x000fe40000201400 */
[----:B------:R-:W-:Y:S02]  /*11ee0*/  FSEL R87, R87, -INF , !P2 ;  /* 0xff80000057577808 */ /* 0x000fe40005000000 */
[C---:B------:R-:W-:Y:S01]  /*11ef0*/  ISETP.GE.AND P3, PT, R4.reuse, R165, PT ;  /* 0x000000a50400720c */ /* 0x040fe20003f66270 */
[----:B---3--:R-:W-:Y:S01]  /*11f00*/  FFMA.FTZ R75, R5, UR5, R75 ;  /* 0x00000005054b7c23 */ /* 0x008fe2000801004b */
[----:B------:R-:W-:Y:S01]  /*11f10*/  ISETP.GE.AND P2, PT, R4, R164, PT ;  /* 0x000000a40400720c */ /* 0x000fe20003f46270 */
[----:B------:R-:W3:Y:S01]  /*11f20*/  MUFU.TANH R103, R103 ;  /* 0x0000006700677308 */ /* 0x000ee20000002400 */
[----:B------:R-:W-:-:S02]  /*11f30*/  I2FP.F32.S32 R4, R4 ;  /* 0x0000000400047245 */ /* 0x000fc40000201400 */
[----:B------:R-:W-:Y:S01]  /*11f40*/  FSEL R86, R75, -INF , !P5 ;  /* 0xff8000004b567808 */ /* 0x000fe20006800000 */
[----:B--2---:R-:W-:Y:S01]  /*11f50*/  FFMA.FTZ R75, R5, UR5, R97 ;  /* 0x00000005054b7c23 */ /* 0x004fe20008010061 */
[--C-:B------:R-:W-:Y:S01]  /*11f60*/  LOP3.LUT R9, R9, 0xe0, R246.reuse, 0xfe, !PT ;  /* 0x000000e009097812 */ /* 0x100fe200078efef6 */
[----:B-1----:R-:W-:Y:S01]  /*11f70*/  FFMA.FTZ R85, R4, UR5, R95 ;  /* 0x0000000504557c23 */ /* 0x002fe2000801005f */
[----:B------:R-:W-:Y:S01]  /*11f80*/  LOP3.LUT R90, R90, 0xd8, R246, 0xfe, !PT ;  /* 0x000000d85a5a7812 */ /* 0x000fe200078efef6 */
[----:B------:R-:W1:Y:S01]  /*11f90*/  MUFU.TANH R93, R93 ;  /* 0x0000005d005d7308 */ /* 0x000e620000002400 */
[----:B------:R-:W-:Y:S01]  /*11fa0*/  FSEL R75, R75, -INF , !P1 ;  /* 0xff8000004b4b7808 */ /* 0x000fe20004800000 */
[----:B----4-:R-:W-:Y:S01]  /*11fb0*/  FFMA.FTZ R101, R4, UR5, R101 ;  /* 0x0000000504657c23 */ /* 0x010fe20008010065 */
[----:B------:R-:W-:Y:S01]  /*11fc0*/  FSEL R85, R85, -INF , !P3 ;  /* 0xff80000055557808 */ /* 0x000fe20005800000 */
[----:B------:R-:W-:Y:S01]  /*11fd0*/  IMAD.U32 R5, RZ, RZ, UR7 ;  /* 0x00000007ff057e24 */ /* 0x000fe2000f8e00ff */
[C---:B------:R-:W-:Y:S01]  /*11fe0*/  ISETP.GE.AND P1, PT, R9.reuse, R165, PT ;  /* 0x000000a50900720c */ /* 0x040fe20003f26270 */
[----:B------:R-:W-:Y:S01]  /*11ff0*/  IMAD.U32 R4, RZ, RZ, UR7 ;  /* 0x00000007ff047e24 */ /* 0x000fe2000f8e00ff */
[----:B------:R-:W-:Y:S01]  /*12000*/  ISETP.GE.AND P3, PT, R9, R164, PT ;  /* 0x000000a40900720c */ /* 0x000fe20003f66270 */
[----:B------:R-:W2:Y:S01]  /*12010*/  MUFU.TANH R91, R91 ;  /* 0x0000005b005b7308 */ /* 0x000ea20000002400 */
[----:B------:R-:W-:-:S02]  /*12020*/  I2FP.F32.S32 R9, R9 ;  /* 0x0000000900097245 */ /* 0x000fc40000201400 */
[----:B------:R-:W-:Y:S02]  /*12030*/  FSEL R76, R76, -INF , !P6 ;  /* 0xff8000004c4c7808 */ /* 0x000fe40007000000 */
[C---:B------:R-:W-:Y:S01]  /*12040*/  ISETP.GE.AND P6, PT, R90.reuse, R165, PT ;  /* 0x000000a55a00720c */ /* 0x040fe20003fc6270 */
[----:B---3--:R-:W-:Y:S01]  /*12050*/  FFMA.FTZ R95, R9, UR5, R103 ;  /* 0x00000005095f7c23 */ /* 0x008fe20008010067 */
[----:B------:R-:W-:Y:S01]  /*12060*/  ISETP.GE.AND P5, PT, R90, R164, PT ;  /* 0x000000a45a00720c */ /* 0x000fe20003fa6270 */
[----:B------:R-:W3:Y:S01]  /*12070*/  MUFU.TANH R46, R46 ;  /* 0x0000002e002e7308 */ /* 0x000ee20000002400 */
[----:B------:R-:W-:Y:S02]  /*12080*/  I2FP.F32.S32 R90, R90 ;  /* 0x0000005a005a7245 */ /* 0x000fe40000201400 */
[----:B------:R-:W-:Y:S02]  /*12090*/  LOP3.LUT R8, R8, 0xe8, R246, 0xfe, !PT ;  /* 0x000000e808087812 */ /* 0x000fe400078efef6 */
[----:B------:R-:W-:Y:S01]  /*120a0*/  FSEL R95, R95, -INF , !P1 ;  /* 0xff8000005f5f7808 */ /* 0x000fe20004800000 */
[----:B-1----:R-:W-:Y:S01]  /*120b0*/  FFMA.FTZ R92, R90, UR5, R93 ;  /* 0x000000055a5c7c23 */ /* 0x002fe2000801005d */
[----:B------:R-:W-:Y:S01]  /*120c0*/  ISETP.GE.AND P1, PT, R8, R164, PT ;  /* 0x000000a40800720c */ /* 0x000fe20003f26270 */
[----:B------:R-:W1:Y:S01]  /*120d0*/  MUFU.TANH R50, R50 ;  /* 0x0000003200327308 */ /* 0x000e620000002400 */
[----:B--2---:R-:W-:Y:S01]  /*120e0*/  FFMA.FTZ R90, R90, UR5, R91 ;  /* 0x000000055a5a7c23 */ /* 0x004fe2000801005b */
[----:B------:R-:W-:-:S02]  /*120f0*/  FSEL R91, R101, -INF , !P2 ;  /* 0xff800000655b7808 */ /* 0x000fc40005000000 */
[----:B------:R-:W-:Y:S02]  /*12100*/  ISETP.GE.AND P2, PT, R8, R165, PT ;  /* 0x000000a50800720c */ /* 0x000fe40003f46270 */
[----:B------:R-:W-:Y:S02]  /*12110*/  I2FP.F32.S32 R8, R8 ;  /* 0x0000000800087245 */ /* 0x000fe40000201400 */
[----:B------:R-:W2:Y:S01]  /*12120*/  MUFU.TANH R49, R49 ;  /* 0x0000003100317308 */ /* 0x000ea20000002400 */
[----:B------:R-:W-:Y:S02]  /*12130*/  LOP3.LUT R5, R5, 0xf0, R246, 0xfe, !PT ;  /* 0x000000f005057812 */ /* 0x000fe400078efef6 */
[----:B---3--:R-:W-:Y:S01]  /*12140*/  FFMA.FTZ R46, R8, UR5, R46 ;  /* 0x00000005082e7c23 */ /* 0x008fe2000801002e */
[----:B------:R-:W-:Y:S02]  /*12150*/  LOP3.LUT R4, R4, 0xf8, R246, 0xfe, !PT ;  /* 0x000000f804047812 */ /* 0x000fe400078efef6 */
[----:B------:R-:W-:-:S02]  /*12160*/  FSEL R92, R92, -INF , !P6 ;  /* 0xff8000005c5c7808 */ /* 0x000fc40007000000 */
[----:B------:R-:W3:Y:S01]  /*12170*/  MUFU.TANH R45, R45 ;  /* 0x0000002d002d7308 */ /* 0x000ee20000002400 */
[----:B-1----:R-:W-:Y:S01]  /*12180*/  FFMA.FTZ R50, R9, UR5, R50 ;  /* 0x0000000509327c23 */ /* 0x002fe20008010032 */
[----:B------:R-:W-:Y:S02]  /*12190*/  FSEL R96, R46, -INF , !P1 ;  /* 0xff8000002e607808 */ /* 0x000fe40004800000 */
[----:B------:R-:W-:Y:S02]  /*121a0*/  PLOP3.LUT P1, PT, PT, PT, UP1, 0x80, 0x0 ;  /* 0x000000000000781c */ /* 0x000fe40003f2f018 */
[----:B------:R-:W-:Y:S02]  /*121b0*/  FSEL R90, R90, -INF , !P5 ;  /* 0xff8000005a5a7808 */ /* 0x000fe40006800000 */
[----:B------:R-:W1:Y:S01]  /*121c0*/  MUFU.TANH R42, R42 ;  /* 0x0000002a002a7308 */ /* 0x000e620000002400 */
[----:B--2---:R-:W-:Y:S01]  /*121d0*/  FFMA.FTZ R49, R8, UR5, R49 ;  /* 0x0000000508317c23 */ /* 0x004fe20008010031 */
[----:B------:R-:W-:Y:S01]  /*121e0*/  FSEL R93, R50, -INF , !P3 ;  /* 0xff800000325d7808 */ /* 0x000fe20005800000 */
[----:B------:R-:W-:Y:S01]  /*121f0*/  BAR.SYNC.DEFER_BLOCKING 0x0 ;  /* 0x0000000000007b1d */ /* 0x000fe20000010000 */
[----:B------:R-:W-:-:S02]  /*12200*/  ISETP.GE.AND P6, PT, R5, R165, PT ;  /* 0x000000a50500720c */ /* 0x000fc40003fc6270 */
[----:B------:R-:W-:Y:S02]  /*12210*/  FSEL R94, R49, -INF , !P2 ;  /* 0xff800000315e7808 */ /* 0x000fe40005000000 */
[C---:B------:R-:W-:Y:S01]  /*12220*/  ISETP.GE.AND P5, PT, R4.reuse, R165, PT ;  /* 0x000000a50400720c */ /* 0x040fe20003fa6270 */
[----:B------:R-:W2:Y:S01]  /*12230*/  MUFU.TANH R12, R12 ;  /* 0x0000000c000c7308 */ /* 0x000ea20000002400 */
[-C--:B------:R-:W-:Y:S02]  /*12240*/  ISETP.GE.AND P3, PT, R5, R164.reuse, PT ;  /* 0x000000a40500720c */ /* 0x080fe40003f66270 */
[----:B------:R-:W-:Y:S02]  /*12250*/  ISETP.GE.AND P2, PT, R4, R164, PT ;  /* 0x000000a40400720c */ /* 0x000fe40003f46270 */
[----:B------:R-:W-:Y:S02]  /*12260*/  I2FP.F32.S32 R5, R5 ;  /* 0x0000000500057245 */ /* 0x000fe40000201400 */
[----:B------:R-:W-:Y:S01]  /*12270*/  I2FP.F32.S32 R4, R4 ;  /* 0x0000000400047245 */ /* 0x000fe20000201400 */
[----:B------:R-:W4:Y:S02]  /*12280*/  MUFU.TANH R38, R38 ;  /* 0x0000002600267308 */ /* 0x000f240000002400 */
[C---:B---3--:R-:W-:Y:S01]  /*12290*/  FFMA.FTZ R45, R5.reuse, UR5, R45 ;  /* 0x00000005052d7c23 */ /* 0x048fe2000801002d */
[----:B-1----:R-:W-:-:S04]  /*122a0*/  FFMA.FTZ R42, R5, UR5, R42 ;  /* 0x00000005052a7c23 */ /* 0x002fc8000801002a */
[----:B------:R-:W-:Y:S01]  /*122b0*/  FSEL R99, R45, -INF , !P6 ;  /* 0xff8000002d637808 */ /* 0x000fe20007000000 */
[----:B--2---:R-:W-:Y:S01]  /*122c0*/  FFMA.FTZ R12, R4, UR5, R12 ;  /* 0x00000005040c7c23 */ /* 0x004fe2000801000c */
[----:B------:R-:W-:-:S04]  /*122d0*/  FSEL R97, R42, -INF , !P3 ;  /* 0xff8000002a617808 */ /* 0x000fc80005800000 */
[----:B------:R-:W-:Y:S01]  /*122e0*/  FSEL R98, R12, -INF , !P5 ;  /* 0xff8000000c627808 */ /* 0x000fe20006800000 */
[----:B----4-:R-:W-:-:S05]  /*122f0*/  FFMA.FTZ R38, R4, UR5, R38 ;  /* 0x0000000504267c23 */ /* 0x010fca0008010026 */
        /* <DEDUP_REMOVED lines=64> */
.L_x_2560:
[----:B------:R-:W-:-:S04]  /*12700*/  ULEA UR7, -UR8, URZ, 0x8 ;  /* 0x0000003f08077291 */ /* 0x000fc8000f8e413f */
[----:B------:R-:W-:Y:S02]  /*12710*/  USHF.R.S32.HI UR4, URZ, 0x1f, UR7 ;  /* 0x0000001f3f047899 */ /* 0x000fe40008011407 */
[----:B------:R-:W-:-:S04]  /*12720*/  MOV R5, UR7 ;  /* 0x0000000700057c02 */ /* 0x000fc80008000f00 */
[----:B------:R-:W-:-:S07]  /*12730*/  MOV R4, UR4 ;  /* 0x0000000400047c02 */ /* 0x000fce0008000f00 */
.L_x_2561:
[----:B------:R-:W-:Y:S01]  /*12740*/  ULDC.64 UR10, c[0x0][0x218] ;  /* 0x00008600000a7ab9 */ /* 0x000fe20000000a00 */
[----:B------:R-:W-:Y:S01]  /*12750*/  IMAD.U32 R116, RZ, RZ, UR8 ;  /* 0x00000008ff747e24 */ /* 0x000fe2000f8e00ff */
[----:B------:R-:W-:Y:S01]  /*12760*/  LEA R250, P1, R67, UR10, 0x1 ;  /* 0x0000000a43fa7c11 */ /* 0x000fe2000f8208ff */
[----:B------:R-:W-:Y:S01]  /*12770*/  IMAD.U32 R42, RZ, RZ, UR8 ;  /* 0x00000008ff2a7e24 */ /* 0x000fe2000f8e00ff */
[--C-:B------:R-:W-:Y:S01]  /*12780*/  @!P0 IADD3 R25, P3, P2, R5, UR14, R67.reuse ;  /* 0x0000000e05198c10 */ /* 0x100fe2000fa7e043 */
[----:B------:R-:W-:Y:S01]  /*12790*/  IMAD.U32 R114, RZ, RZ, UR8 ;  /* 0x00000008ff727e24 */ /* 0x000fe2000f8e00ff */
[--C-:B------:R-:W-:Y:S01]  /*127a0*/  LEA.HI.X R249, R67, UR11, R66.reuse, 0x1, P1 ;  /* 0x0000000b43f97c11 */ /* 0x100fe200088f0c42 */
[----:B------:R-:W-:Y:S01]  /*127b0*/  @!P0 IMAD.MOV.U32 R8, RZ, RZ, R67 ;  /* 0x000000ffff088224 */ /* 0x000fe200078e0043 */
[C---:B------:R-:W-:Y:S01]  /*127c0*/  @!P0 LEA R26, P1, R5.reuse, R250, 0x1 ;  /* 0x000000fa051a8211 */ /* 0x040fe200078208ff */
[--C-:B------:R-:W-:Y:S01]  /*127d0*/  @!P0 IMAD.MOV.U32 R9, RZ, RZ, R66.reuse ;  /* 0x000000ffff098224 */ /* 0x100fe200078e0042 */
[----:B------:R-:W-:Y:S01]  /*127e0*/  @!P0 IADD3.X R24, R4, UR13, R66, P3, P2 ;  /* 0x0000000d04188c10 */ /* 0x000fe20009fe4442 */
[----:B------:R-:W-:Y:S01]  /*127f0*/  IMAD.U32 R50, RZ, RZ, UR8 ;  /* 0x00000008ff327e24 */ /* 0x000fe2000f8e00ff */
[----:B------:R-:W-:Y:S01]  /*12800*/  @!P0 LEA.HI.X R27, R5, R249, R4, 0x1, P1 ;  /* 0x000000f9051b8211 */ /* 0x000fe200008f0c04 */
[----:B------:R-:W-:Y:S01]  /*12810*/  IMAD.U32 R100, RZ, RZ, UR8 ;  /* 0x00000008ff647e24 */ /* 0x000fe2000f8e00ff */
[----:B------:R1:W-:Y:S01]  /*12820*/  @P0 STS.128 [R241+0x2000], RZ ;  /* 0x002000fff1000388 */ /* 0x0003e20000000c00 */
[----:B------:R-:W-:Y:S01]  /*12830*/  IMAD.U32 R102, RZ, RZ, UR8 ;  /* 0x00000008ff667e24 */ /* 0x000fe2000f8e00ff */
[C---:B------:R-:W-:Y:S01]  /*12840*/  @!P0 LEA R110, P3, R25.reuse, UR10, 0x1 ;  /* 0x0000000a196e8c11 */ /* 0x040fe2000f8608ff */
[----:B------:R-:W-:Y:S01]  /*12850*/  IMAD.U32 R104, RZ, RZ, UR8 ;  /* 0x00000008ff687e24 */ /* 0x000fe2000f8e00ff */
[----:B------:R-:W-:Y:S01]  /*12860*/  @!PT LDS RZ, [RZ] ;  /* 0x00000000fffff984 */ /* 0x000fe20000000800 */
[----:B------:R-:W-:Y:S01]  /*12870*/  @!PT LDS RZ, [RZ] ;  /* 0x00000000fffff984 */ /* 0x000fe20000000800 */
[----:B------:R-:W-:Y:S01]  /*12880*/  @!PT LDS RZ, [RZ] ;  /* 0x00000000fffff984 */ /* 0x000fe20000000800 */
[----:B------:R2:W-:Y:S01]  /*12890*/  @!P0 LDGSTS.E.BYPASS.LTC128B.128 [R241+0x2000], desc[UR20][R26.64] ;  /* 0x020000001af18fae */ /* 0x0005e2000b901d54 */
[----:B------:R-:W-:Y:S01]  /*128a0*/  IMAD.U32 R112, RZ, RZ, UR8 ;  /* 0x00000008ff707e24 */ /* 0x000fe2000f8e00ff */
[----:B------:R-:W-:Y:S01]  /*128b0*/  @!P0 LEA.HI.X R111, R25, UR11, R24, 0x1, P3 ;  /* 0x0000000b196f8c11 */ /* 0x000fe200098f0c18 */
[----:B------:R-:W-:Y:S01]  /*128c0*/  IMAD.U32 R106, RZ, RZ, UR8 ;  /* 0x00000008ff6a7e24 */ /* 0x000fe2000f8e00ff */
[----:B------:R-:W-:Y:S01]  /*128d0*/  @!UP0 UIMAD UR18, UR9, 0x30, URZ ;  /* 0x00000030091288a4 */ /* 0x000fe2000f8e023f */
[--C-:B------:R-:W-:Y:S01]  /*128e0*/  @!P0 IMAD.WIDE.U32 R116, R116, 0x30, R8.reuse ;  /* 0x0000003074748825 */ /* 0x100fe200078e0008 */
[----:B------:R-:W-:Y:S01]  /*128f0*/  @!UP0 UIMAD UR7, UR9, 0x50, URZ ;  /* 0x00000050090788a4 */ /* 0x000fe2000f8e023f */
[----:B------:R1:W-:Y:S01]  /*12900*/  @P0 STS.128 [R241+0x2800], RZ ;  /* 0x002800fff1000388 */ /* 0x0003e20000000c00 */
[----:B------:R-:W-:Y:S01]  /*12910*/  @!UP0 UIMAD UR4, UR9, 0x60, URZ ;  /* 0x00000060090488a4 */ /* 0x000fe2000f8e023f */
[--C-:B------:R-:W-:Y:S01]  /*12920*/  @!P0 IMAD.WIDE.U32 R42, R42, 0x50, R8.reuse ;  /* 0x000000502a2a8825 */ /* 0x100fe200078e0008 */
[----:B------:R-:W-:Y:S01]  /*12930*/  BSSY B0, `(.L_x_2562) ;  /* 0x00000aa000007945 */ /* 0x000fe20003800000 */
[----:B------:R-:W-:Y:S01]  /*12940*/  @!PT LDS RZ, [RZ] ;  /* 0x00000000fffff984 */ /* 0x000fe20000000800 */
[----:B------:R-:W-:Y:S01]  /*12950*/  @!PT LDS RZ, [RZ] ;  /* 0x00000000fffff984 */ /* 0x000fe20000000800 */
[----:B------:R-:W-:Y:S01]  /*12960*/  @!PT LDS RZ, [RZ] ;  /* 0x00000000fffff984 */ /* 0x000fe20000000800 */
[----:B------:R1:W-:Y:S02]  /*12970*/  @!P0 LDGSTS.E.BYPASS.LTC128B.128 [R241+0x2800], desc[UR20][R110.64] ;  /* 0x028000006ef18fae */ /* 0x0003e4000b901d54 */
[----:B------:R-:W-:-:S02]  /*12980*/  @!P0 IMAD.WIDE.U32 R114, R114, 0x60, R8 ;  /* 0x0000006072728825 */ /* 0x000fc400078e0008 */
[----:B------:R1:W-:Y:S02]  /*12990*/  @P0 STS.128 [R241+0x3000], RZ ;  /* 0x003000fff1000388 */ /* 0x0003e40000000c00 */
[----:B------:R-:W-:-:S04]  /*129a0*/  @!P0 IMAD.WIDE.U32 R50, R50, 0x70, R8 ;  /* 0x0000007032328825 */ /* 0x000fc800078e0008 */
[----:B------:R-:W-:-:S04]  /*129b0*/  @!P0 IMAD.WIDE.U32 R100, R100, 0x90, R8 ;  /* 0x0000009064648825 */ /* 0x000fc800078e0008 */
[----:B------:R-:W-:-:S04]  /*129c0*/  @!P0 IMAD.WIDE.U32 R102, R102, 0xa0, R8 ;  /* 0x000000a066668825 */ /* 0x000fc800078e0008 */
[----:B------:R-:W-:-:S04]  /*129d0*/  @!P0 IMAD.WIDE.U32 R104, R104, 0xb0, R8 ;  /* 0x000000b068688825 */ /* 0x000fc800078e0008 */
[----:B------:R-:W-:-:S04]  /*129e0*/  @!P0 IMAD.WIDE.U32 R112, R112, 0xc0, R8 ;  /* 0x000000c070708825 */ /* 0x000fc800078e0008 */
[----:B------:R-:W-:-:S04]  /*129f0*/  @!P0 IMAD.WIDE.U32 R106, R106, 0xd0, R8 ;  /* 0x000000d06a6a8825 */ /* 0x000fc800078e0008 */
[----:B------:R-:W-:Y:S02]  /*12a00*/  IMAD.U32 R9, RZ, RZ, UR8 ;  /* 0x00000008ff097e24 */ /* 0x000fe4000f8e00ff */
[----:B------:R-:W-:Y:S02]  /*12a10*/  IMAD.U32 R108, RZ, RZ, UR8 ;  /* 0x00000008ff6c7e24 */ /* 0x000fe4000f8e00ff */
[----:B------:R-:W-:Y:S01]  /*12a20*/  @!P0 IMAD.MOV.U32 R46, RZ, RZ, R67 ;  /* 0x000000ffff2e8224 */ /* 0x000fe200078e0043 */
[----:B------:R-:W-:Y:S01]  /*12a30*/  @!P0 LEA R9, P2, R9, R67, 0x5 ;  /* 0x0000004309098211 */ /* 0x000fe200078428ff */
[----:B------:R-:W-:Y:S02]  /*12a40*/  @!P0 IMAD.MOV.U32 R47, RZ, RZ, R66 ;  /* 0x000000ffff2f8224 */ /* 0x000fe400078e0042 */
[----:B--2---:R-:W-:Y:S02]  /*12a50*/  IMAD.U32 R26, RZ, RZ, UR8 ;  /* 0x00000008ff1a7e24 */ /* 0x004fe4000f8e00ff */
[----:B------:R-:W-:-:S02]  /*12a60*/  IMAD.U32 R12, RZ, RZ, UR8 ;  /* 0x00000008ff0c7e24 */ /* 0x000fc4000f8e00ff */
[----:B------:R-:W-:Y:S01]  /*12a70*/  IMAD.U32 R8, RZ, RZ, UR9 ;  /* 0x00000009ff087e24 */ /* 0x000fe2000f8e00ff */
[----:B------:R-:W-:Y:S01]  /*12a80*/  @!P0 LEA R26, P1, R26, R67, 0x6 ;  /* 0x000000431a1a8211 */ /* 0x000fe200078230ff */
[----:B------:R-:W-:-:S03]  /*12a90*/  @!P0 IMAD.WIDE.U32 R108, R108, 0xe0, R46 ;  /* 0x000000e06c6c8825 */ /* 0x000fc600078e002e */
[----:B------:R-:W-:Y:S01]  /*12aa0*/  @!P0 LEA.HI.X R8, R12, R66, R8, 0x5, P2 ;  /* 0x000000420c088211 */ /* 0x000fe200010f2c08 */
[----:B------:R-:W-:Y:S02]  /*12ab0*/  IMAD.U32 R46, RZ, RZ, UR8 ;  /* 0x00000008ff2e7e24 */ /* 0x000fe4000f8e00ff */
[----:B------:R-:W-:Y:S02]  /*12ac0*/  IMAD.U32 R24, RZ, RZ, UR8 ;  /* 0x00000008ff187e24 */ /* 0x000fe4000f8e00ff */
[----:B------:R-:W-:Y:S01]  /*12ad0*/  IMAD.U32 R25, RZ, RZ, UR9 ;  /* 0x00000009ff197e24 */ /* 0x000fe2000f8e00ff */
[----:B------:R-:W-:Y:S01]  /*12ae0*/  @!P0 LEA R46, P2, R46, R67, 0x7 ;  /* 0x000000432e2e8211 */ /* 0x000fe200078438ff */
[----:B------:R-:W-:-:S03]  /*12af0*/  IMAD.U32 R45, RZ, RZ, UR9 ;  /* 0x00000009ff2d7e24 */ /* 0x000fc6000f8e00ff */
[----:B------:R-:W-:Y:S02]  /*12b00*/  @!P0 LEA.HI.X R25, R24, R66, R25, 0x6, P1 ;  /* 0x0000004218198211 */ /* 0x000fe400008f3419 */
[C---:B------:R-:W-:Y:S02]  /*12b10*/  @!P0 IADD3 R24, P1, R5.reuse, R116, RZ ;  /* 0x0000007405188210 */ /* 0x040fe40007f3e0ff */
[----:B------:R-:W-:Y:S02]  /*12b20*/  @!P0 LEA.HI.X R45, R12, R66, R45, 0x7, P2 ;  /* 0x000000420c2d8211 */ /* 0x000fe400010f3c2d */
[C---:B------:R-:W-:Y:S02]  /*12b30*/  @!P0 IADD3 R30, P2, R5.reuse, R42, RZ ;  /* 0x0000002a051e8210 */ /* 0x040fe40007f5e0ff */
[----:B------:R-:W-:Y:S01]  /*12b40*/  @!P0 IADD3.X R12, R4, UR18, R117, P1, !PT ;  /* 0x00000012040c8c10 */ /* 0x000fe20008ffe475 */
[----:B------:R-:W-:Y:S01]  /*12b50*/  @!UP0 UIMAD UR18, UR9, 0x70, URZ ;  /* 0x00000070091288a4 */ /* 0x000fe2000f8e023f */
[----:B------:R-:W-:-:S02]  /*12b60*/  @!P0 IADD3 R38, P1, R5, R114, RZ ;  /* 0x0000007205268210 */ /* 0x000fc40007f3e0ff */
[C---:B------:R-:W-:Y:S01]  /*12b70*/  @!P0 IADD3.X R27, R4.reuse, UR7, R43, P2, !PT ;  /* 0x00000007041b8c10 */ /* 0x040fe200097fe42b */
[----:B------:R-:W-:Y:S01]  /*12b80*/  @!UP0 UIMAD UR7, UR9, 0x90, URZ ;  /* 0x00000090090788a4 */ /* 0x000fe2000f8e023f */
[C---:B------:R-:W-:Y:S02]  /*12b90*/  @!P0 IADD3 R43, P2, R5.reuse, R50, RZ ;  /* 0x00000032052b8210 */ /* 0x040fe40007f5e0ff */
[C---:B------:R-:W-:Y:S01]  /*12ba0*/  @!P0 IADD3.X R36, R4.reuse, UR4, R115, P1, !PT ;  /* 0x0000000404248c10 */ /* 0x040fe20008ffe473 */
[----:B------:R-:W-:Y:S01]  /*12bb0*/  @!UP0 UIMAD UR4, UR9, 0xa0, URZ ;  /* 0x000000a0090488a4 */ /* 0x000fe2000f8e023f */
        /* <DEDUP_REMOVED lines=10> */
[----:B------:R-:W-:Y:S02]  /*12c60*/  @!P0 IADD3.X R100, R4, UR18, R105, P1, !PT ;  /* 0x0000001204648c10 */ /* 0x000fe40008ffe469 */
[----:B------:R-:W-:-:S02]  /*12c70*/  @!P0 IADD3 R105, P1, R5, R106, RZ ;  /* 0x0000006a05698210 */ /* 0x000fc40007f3e0ff */
[C---:B------:R-:W-:Y:S02]  /*12c80*/  @!P0 IADD3.X R102, R4.reuse, UR7, R113, P2, !PT ;  /* 0x0000000704668c10 */ /* 0x040fe400097fe471 */
[C---:B------:R-:W-:Y:S02]  /*12c90*/  @!P0 IADD3 R9, P2, R5.reuse, R9, RZ ;  /* 0x0000000905098210 */ /* 0x040fe40007f5e0ff */
[C---:B------:R-:W-:Y:S01]  /*12ca0*/  @!P0 IADD3.X R104, R4.reuse, UR4, R107, P1, !PT ;  /* 0x0000000404688c10 */ /* 0x040fe20008ffe46b */
[----:B------:R-:W-:Y:S01]  /*12cb0*/  @!UP0 UIMAD UR4, UR9, 0xe0, URZ ;  /* 0x000000e0090488a4 */ /* 0x000fe2000f8e023f */
[C---:B------:R-:W-:Y:S01]  /*12cc0*/  @!P0 IADD3 R107, P1, R5.reuse, R108, RZ ;  /* 0x0000006c056b8210 */ /* 0x040fe20007f3e0ff */
[----:B------:R-:W-:Y:S01]  /*12cd0*/  @!P0 IMAD.X R8, R4, 0x1, R8, P2 ;  /* 0x0000000104088824 */ /* 0x000fe200010e0608 */
[----:B------:R-:W-:Y:S02]  /*12ce0*/  @!P0 IADD3 R26, P2, R5, R26, RZ ;  /* 0x0000001a051a8210 */ /* 0x000fe40007f5e0ff */
[----:B------:R-:W-:-:S02]  /*12cf0*/  @!P0 LEA R108, P3, R9, UR10, 0x1 ;  /* 0x0000000a096c8c11 */ /* 0x000fc4000f8608ff */
[C---:B------:R-:W-:Y:S01]  /*12d00*/  @!P0 IADD3.X R106, R4.reuse, UR4, R109, P1, !PT ;  /* 0x00000004046a8c10 */ /* 0x040fe20008ffe46d */
[----:B------:R-:W-:Y:S01]  /*12d10*/  @!P0 IMAD.X R25, R4, 0x1, R25, P2 ;  /* 0x0000000104198824 */ /* 0x000fe200010e0619 */
[----:B------:R-:W-:Y:S02]  /*12d20*/  @!P0 LEA.HI.X R109, R9, UR11, R8, 0x1, P3 ;  /* 0x0000000b096d8c11 */ /* 0x000fe400098f0c08 */
[----:B------:R-:W-:Y:S02]  /*12d30*/  @!P0 LEA R8, P1, R26, UR10, 0x1 ;  /* 0x0000000a1a088c11 */ /* 0x000fe4000f8208ff */
[----:B------:R-:W-:Y:S01]  /*12d40*/  @!P0 LEA R112, P2, R24, UR10, 0x1 ;  /* 0x0000000a18708c11 */ /* 0x000fe2000f8408ff */
[----:B------:R-:W-:Y:S01]  /*12d50*/  @!PT LDS RZ, [RZ] ;  /* 0x00000000fffff984 */ /* 0x000fe20000000800 */
[----:B------:R-:W-:Y:S01]  /*12d60*/  @!PT LDS RZ, [RZ] ;  /* 0x00000000fffff984 */ /* 0x000fe20000000800 */
[----:B------:R-:W-:Y:S01]  /*12d70*/  @!PT LDS RZ, [RZ] ;  /* 0x00000000fffff984 */ /* 0x000fe20000000800 */
[----:B------:R1:W-:Y:S01]  /*12d80*/  @!P0 LDGSTS.E.BYPASS.LTC128B.128 [R241+0x3000], desc[UR20][R108.64] ;  /* 0x030000006cf18fae */ /* 0x0003e2000b901d54 */
[----:B------:R-:W-:Y:S02]  /*12d90*/  @!P0 LEA.HI.X R9, R26, UR11, R25, 0x1, P1 ;  /* 0x0000000b1a098c11 */ /* 0x000fe400088f0c19 */
[----:B------:R-:W-:Y:S01]  /*12da0*/  @!P0 LEA.HI.X R113, R24, UR11, R12, 0x1, P2 ;  /* 0x0000000b18718c11 */ /* 0x000fe200090f0c0c */
[----:B------:R1:W-:Y:S01]  /*12db0*/  @P0 STS.128 [R241+0x3800], RZ ;  /* 0x003800fff1000388 */ /* 0x0003e20000000c00 */
[----:B------:R-:W-:-:S02]  /*12dc0*/  @!P0 IADD3 R46, P1, R5, R46, RZ ;  /* 0x0000002e052e8210 */ /* 0x000fc40007f3e0ff */
[----:B------:R-:W-:Y:S01]  /*12dd0*/  @!P0 LEA R24, P2, R38, UR10, 0x1 ;  /* 0x0000000a26188c11 */ /* 0x000fe2000f8408ff */
[----:B------:R-:W-:Y:S01]  /*12de0*/  @!PT LDS RZ, [RZ] ;  /* 0x00000000fffff984 */ /* 0x000fe20000000800 */
[----:B------:R-:W-:Y:S01]  /*12df0*/  @!PT LDS RZ, [RZ] ;  /* 0x00000000fffff984 */ /* 0x000fe20000000800 */
[----:B------:R-:W-:Y:S01]  /*12e00*/  @!PT LDS RZ, [RZ] ;  /* 0x00000000fffff984 */ /* 0x000fe20000000800 */
[----:B------:R1:W-:Y:S01]  /*12e10*/  @!P0 LDGSTS.E.BYPASS.LTC128B.128 [R241+0x3800], desc[UR20][R112.64] ;  /* 0x0380000070f18fae */ /* 0x0003e2000b901d54 */
[----:B------:R-:W-:Y:S01]  /*12e20*/  @!P0 LEA R26, P3, R30, UR10, 0x1 ;  /* 0x0000000a1e1a8c11 */ /* 0x000fe2000f8608ff */
[----:B------:R-:W-:Y:S01]  /*12e30*/  @!P0 IMAD.X R45, R4, 0x1, R45, P1 ;  /* 0x00000001042d8824 */ /* 0x000fe200008e062d */
[----:B------:R-:W-:Y:S01]  /*12e40*/  @!P0 LEA.HI.X R25, R38, UR11, R36, 0x1, P2 ;  /* 0x0000000b26198c11 */ /* 0x000fe200090f0c24 */
[----:B------:R1:W-:Y:S01]  /*12e50*/  @P0 STS.128 [R241+0x4000], RZ ;  /* 0x004000fff1000388 */ /* 0x0003e20000000c00 */
        /* <DEDUP_REMOVED lines=74> */
[----:B-1----:R-:W-:Y:S01]  /*13300*/  IMAD.U32 R8, RZ, RZ, UR8 ;  /* 0x00000008ff087e24 */ /* 0x002fe2000f8e00ff */
[----:B------:R-:W-:Y:S02]  /*13310*/  UIMAD UR4, UR9, 0xf0, URZ ;  /* 0x000000f0090478a4 */ /* 0x000fe4000f8e023f */
[----:B------:R-:W-:-:S04]  /*13320*/  LOP3.LUT R66, R67, R66, RZ, 0x3c, !PT ;  /* 0x0000004243427212 */ /* 0x000fc800078e3cff */
[----:B------:R-:W-:-:S03]  /*13330*/  LOP3.LUT R67, R67, R66, RZ, 0x3c, !PT ;  /* 0x0000004243437212 */ /* 0x000fc600078e3cff */
        /* <DEDUP_REMOVED lines=9> */
.L_x_2563:
[----:B------:R-:W-:Y:S05]  /*133d0*/  BSYNC B0 ;  /* 0x0000000000007941 */ /* 0x000fea0003800000 */
.L_x_2562:
[----:B------:R-:W0:Y:S01]  /*133e0*/  LDGDEPBAR ;  /* 0x00000000000079af */ /* 0x000e220000000000 */
[----:B------:R-:W-:-:S04]  /*133f0*/  LEA R250, P0, R5, R250, 0x1 ;  /* 0x000000fa05fa7211 */ /* 0x000fc800078008ff */
[----:B------:R-:W-:-:S09]  /*13400*/  LEA.HI.X R249, R5, R249, R4, 0x1, P0 ;  /* 0x000000f905f97211 */ /* 0x000fd200000f0c04 */
.L_x_2559:
[----:B------:R-:W-:Y:S01]  /*13410*/  FMNMX.FTZ R4, R0, R13, !PT ;  /* 0x0000000d00047209 */ /* 0x000fe20007810000 */
[----:B------:R-:W-:Y:S01]  /*13420*/  ULDC UR4, c[0x0][0x2ec] ;  /* 0x0000bb0000047ab9 */ /* 0x000fe20000000800 */
[----:B-1----:R-:W-:Y:S01]  /*13430*/  FMNMX.FTZ R8, R2, R29, !PT ;  /* 0x0000001d02087209 */ /* 0x002fe20007810000 */
[----:B--2---:R-:W-:Y:S01]  /*13440*/  LDSM.16.MT88.4 R24, [R230+0xa000] ;  /* 0x00a00000e618783b */ /* 0x004fe20000004200 */
        /* <DEDUP_REMOVED lines=16> */
[----:B------:R-:W-:Y:S02]  /*13550*/  MOV R164, R127 ;  /* 0x0000007f00a47202 */ /* 0x000fe40000000f00 */
        /* <DEDUP_REMOVED lines=120> */
[C---:B------:R-:W-:Y:S01]  /*13ce0*/  FMUL.FTZ R101, R118.reuse, UR4 ;  /* 0x0000000476657c20 */ /* 0x040fe20008410000 */
[----:B--2---:R-:W-:Y:S02]  /*13cf0*/  FMNMX.FTZ R119, R5, R119, !PT ;  /* 0x0000007705777209 */ /* 0x004fe40007810000 */
[----:B------:R-:W-:Y:S02]  /*13d00*/  FSEL R4, R118, RZ, P0 ;  /* 0x000000ff76047208 */ /* 0x000fe40000000000 */
[C---:B------:R-:W-:Y:S01]  /*13d10*/  FSETP.NEU.FTZ.AND P1, PT, R119.reuse, -INF , PT ;  /* 0xff8000007700780b */ /* 0x040fe20003f3d000 */
[----:B------:R-:W-:Y:S01]  /*13d20*/  FMUL.FTZ R117, R119, UR4 ;  /* 0x0000000477757c20 */ /* 0x000fe20008410000 */
[----:B------:R-:W-:Y:S01]  /*13d30*/  FSEL R101, R101, RZ, P0 ;  /* 0x000000ff65657208 */ /* 0x000fe20000000000 */
[----:B------:R-:W-:Y:S01]  /*13d40*/  FADD.FTZ R0, R0, -R4 ;  /* 0x8000000400007221 */ /* 0x000fe20000010000 */
[----:B------:R-:W-:-:S02]  /*13d50*/  FSEL R122, R119, RZ, P1 ;  /* 0x000000ff777a7208 */ /* 0x000fc40000800000 */
[----:B------:R-:W-:Y:S01]  /*13d60*/  FSEL R117, R117, RZ, P1 ;  /* 0x000000ff75757208 */ /* 0x000fe20000800000 */
[--C-:B------:R-:W-:Y:S01]  /*13d70*/  FFMA.FTZ R7, R7, UR4, -R101.reuse ;  /* 0x0000000407077c23 */ /* 0x100fe20008010865 */
[--C-:B------:R-:W-:Y:S01]  /*13d80*/  FFMA.FTZ R100, R13, UR4, -R101.reuse ;  /* 0x000000040d647c23 */ /* 0x100fe20008010865 */
[----:B------:R-:W-:Y:S01]  /*13d90*/  FADD.FTZ R122, R2, -R122 ;  /* 0x8000007a027a7221 */ /* 0x000fe20000010000 */
[----:B------:R-:W-:Y:S01]  /*13da0*/  FFMA.FTZ R67, R6, UR4, -R101 ;  /* 0x0000000406437c23 */ /* 0x000fe20008010865 */
[--C-:B------:R-:W-:Y:S01]  /*13db0*/  FFMA.FTZ R113, R17, UR4, -R117.reuse ;  /* 0x0000000411717c23 */ /* 0x100fe20008010875 */
[--C-:B------:R-:W-:Y:S01]  /*13dc0*/  FFMA.FTZ R109, R16, UR4, -R117.reuse ;  /* 0x00000004106d7c23 */ /* 0x100fe20008010875 */
[--C-:B------:R-:W-:Y:S01]  /*13dd0*/  FFMA.FTZ R107, R19, UR4, -R117.reuse ;  /* 0x00000004136b7c23 */ /* 0x100fe20008010875 */
[--C-:B------:R-:W-:Y:S01]  /*13de0*/  FFMA.FTZ R105, R15, UR4, -R117.reuse ;  /* 0x000000040f697c23 */ /* 0x100fe20008010875 */
[----:B------:R-:W-:Y:S01]  /*13df0*/  FFMA.FTZ R103, R18, UR4, -R117 ;  /* 0x0000000412677c23 */ /* 0x000fe20008010875 */
[----:B------:R-:W-:Y:S01]  /*13e00*/  FFMA.FTZ R66, R14, UR4, -R101 ;  /* 0x000000040e427c23 */ /* 0x000fe20008010865 */
[----:B------:R1:W-:Y:S01]  /*13e10*/  MUFU.EX2 R2, R7 ;  /* 0x0000000700027308 */ /* 0x0003e20000000800 */
[----:B------:R-:W2:Y:S01]  /*13e20*/  LDSM.16.MT88.4 R16, [R234+0xa000] ;  /* 0x00a00000ea10783b */ /* 0x000ea20000004200 */
[--C-:B------:R-:W-:Y:S01]  /*13e30*/  FFMA.FTZ R116, R29, UR4, -R117.reuse ;  /* 0x000000041d747c23 */ /* 0x100fe20008010875 */
[--C-:B------:R-:W-:Y:S01]  /*13e40*/  FFMA.FTZ R115, R35, UR4, -R117.reuse ;  /* 0x0000000423737c23 */ /* 0x100fe20008010875 */
[--C-:B------:R-:W-:Y:S01]  /*13e50*/  FFMA.FTZ R114, R37, UR4, -R117.reuse ;  /* 0x0000000425727c23 */ /* 0x100fe20008010875 */
[----:B------:R-:W-:Y:S01]  /*13e60*/  LDSM.16.MT88.4 R12, [R231+0xa000] ;  /* 0x00a00000e70c783b */ /* 0x000fe20000004200 */
[----:B------:R-:W-:Y:S01]  /*13e70*/  FMUL.FTZ R122, R122, UR4 ;  /* 0x000000047a7a7c20 */ /* 0x000fe20008410000 */
[----:B------:R-:W-:Y:S01]  /*13e80*/  FMUL.FTZ R0, R0, UR4 ;  /* 0x0000000400007c20 */ /* 0x000fe20008410000 */
        /* <DEDUP_REMOVED lines=9> */
[----:B-1----:R-:W1:Y:S01]  /*13f20*/  LDSM.16.MT88.4 R4, [R232+0xa000] ;  /* 0x00a00000e804783b */ /* 0x002e620000004200 */
[----:B------:R-:W-:Y:S01]  /*13f30*/  FFMA.FTZ R125, R28, UR4, -R101 ;  /* 0x000000041c7d7c23 */ /* 0x000fe20008010865 */
[----:B------:R-:W-:Y:S01]  /*13f40*/  FFMA.FTZ R111, R34, UR4, -R117 ;  /* 0x00000004226f7c23 */ /* 0x000fe20008010875 */
[--C-:B------:R-:W-:Y:S01]  /*13f50*/  FFMA.FTZ R127, R32, UR4, -R101.reuse ;  /* 0x00000004207f7c23 */ /* 0x100fe20008010865 */
[----:B------:R-:W-:Y:S01]  /*13f60*/  FFMA.FTZ R128, R33, UR4, -R101 ;  /* 0x0000000421807c23 */ /* 0x000fe20008010865 */
[----:B------:R-:W-:Y:S01]  /*13f70*/  FFMA.FTZ R110, R41, UR4, -R117 ;  /* 0x00000004296e7c23 */ /* 0x000fe20008010875 */
[----:B------:R-:W4:Y:S01]  /*13f80*/  LDSM.16.MT88.4 R32, [R234+0xa800] ;  /* 0x00a80000ea20783b */ /* 0x000f220000004200 */
[----:B------:R-:W-:Y:S01]  /*13f90*/  MUFU.EX2 R114, R114 ;  /* 0x0000007200727308 */ /* 0x000fe20000000800 */
[----:B------:R-:W-:Y:S01]  /*13fa0*/  FFMA.FTZ R129, R40, UR4, -R101 ;  /* 0x0000000428817c23 */ /* 0x000fe20008010865 */
[----:B------:R-:W-:Y:S01]  /*13fb0*/  FFMA.FTZ R130, R44, UR4, -R117 ;  /* 0x000000042c827c23 */ /* 0x000fe20008010875 */
[----:B------:R-:W-:Y:S01]  /*13fc0*/  LDSM.16.MT88.4 R40, [R232+0xa800] ;  /* 0x00a80000e828783b */ /* 0x000fe20000004200 */
[--C-:B------:R-:W-:Y:S01]  /*13fd0*/  FFMA.FTZ R178, R178, UR4, -R101.reuse ;  /* 0x00000004b2b27c23 */ /* 0x100fe20008010865 */
[--C-:B------:R-:W-:Y:S01]  /*13fe0*/  FFMA.FTZ R185, R185, UR4, -R101.reuse ;  /* 0x00000004b9b97c23 */ /* 0x100fe20008010865 */
[--C-:B------:R-:W-:Y:S01]  /*13ff0*/  FFMA.FTZ R186, R186, UR4, -R101.reuse ;  /* 0x00000004baba7c23 */ /* 0x100fe20008010865 */
[----:B------:R-:W-:Y:S01]  /*14000*/  LDSM.16.MT88.4 R44, [R231+0xa800] ;  /* 0x00a80000e72c783b */ /* 0x000fe20000004200 */
[----:B------:R-:W5:Y:S01]  /*14010*/  MUFU.EX2 R113, R113 ;  /* 0x0000007100717308 */ /* 0x000f620000000800 */
[----:B---3--:R-:W-:Y:S01]  /*14020*/  F2FP.BF16.F32.PACK_AB R8, R115, R116 ;  /* 0x000000747308723e */ /* 0x008fe200000010ff */
[--C-:B------:R-:W-:Y:S01]  /*14030*/  FFMA.FTZ R188, R188, UR4, -R101.reuse ;  /* 0x00000004bcbc7c23 */ /* 0x100fe20008010865 */
[----:B------:R-:W-:Y:S01]  /*14040*/  FFMA.FTZ R190, R190, UR4, -R101 ;  /* 0x00000004bebe7c23 */ /* 0x000fe20008010865 */
[--C-:B------:R-:W-:Y:S01]  /*14050*/  FFMA.FTZ R179, R179, UR4, -R117.reuse ;  /* 0x00000004b3b37c23 */ /* 0x100fe20008010875 */
[----:B------:R-:W-:Y:S01]  /*14060*/  FFMA.FTZ R182, R182, UR4, -R117 ;  /* 0x00000004b6b67c23 */ /* 0x000fe20008010875 */
[--C-:B------:R-:W-:Y:S01]  /*14070*/  FFMA.FTZ R191, R191, UR4, -R101.reuse ;  /* 0x00000004bfbf7c23 */ /* 0x100fe20008010865 */
[--C-:B------:R-:W-:Y:S01]  /*14080*/  FFMA.FTZ R189, R189, UR4, -R101.reuse ;  /* 0x00000004bdbd7c23 */ /* 0x100fe20008010865 */
[----:B------:R-:W-:Y:S01]  /*14090*/  MUFU.EX2 R100, R100 ;  /* 0x0000006400647308 */ /* 0x000fe20000000800 */
[--C-:B------:R-:W-:Y:S01]  /*140a0*/  FFMA.FTZ R187, R187, UR4, -R101.reuse ;  /* 0x00000004bbbb7c23 */ /* 0x100fe20008010865 */
[----:B------:R-:W-:Y:S01]  /*140b0*/  FFMA.FTZ R183, R183, UR4, -R101 ;  /* 0x00000004b7b77c23 */ /* 0x000fe20008010865 */
[--C-:B------:R-:W-:Y:S01]  /*140c0*/  FFMA.FTZ R184, R184, UR4, -R117.reuse ;  /* 0x00000004b8b87c23 */ /* 0x100fe20008010875 */
[--C-:B------:R-:W-:Y:S01]  /*140d0*/  FFMA.FTZ R192, R192, UR4, -R117.reuse ;  /* 0x00000004c0c07c23 */ /* 0x100fe20008010875 */
[--C-:B------:R-:W-:Y:S01]  /*140e0*/  FFMA.FTZ R194, R194, UR4, -R117.reuse ;  /* 0x00000004c2c27c23 */ /* 0x100fe20008010875 */
[----:B------:R-:W-:Y:S01]  /*140f0*/  FFMA.FTZ R193, R193, UR4, -R117 ;  /* 0x00000004c1c17c23 */ /* 0x000fe20008010875 */
[--C-:B------:R-:W-:Y:S01]  /*14100*/  FFMA.FTZ R176, R176, UR4, -R101.reuse ;  /* 0x00000004b0b07c23 */ /* 0x100fe20008010865 */
[----:B------:R-:W3:Y:S01]  /*14110*/  MUFU.EX2 R67, R67 ;  /* 0x0000004300437308 */ /* 0x000ee20000000800 */
[----:B-----5:R-:W-:Y:S01]  /*14120*/  F2FP.BF16.F32.PACK_AB R10, R113, R114 ;  /* 0x00000072710a723e */ /* 0x020fe200000010ff */
[--C-:B------:R-:W-:Y:S01]  /*14130*/  FFMA.FTZ R175, R175, UR4, -R101.reuse ;  /* 0x00000004afaf7c23 */ /* 0x100fe20008010865 */
[--C-:B------:R-:W-:Y:S01]  /*14140*/  FFMA.FTZ R174, R174, UR4, -R101.reuse ;  /* 0x00000004aeae7c23 */ /* 0x100fe20008010865 */
[----:B------:R-:W-:Y:S01]  /*14150*/  FFMA.FTZ R173, R173, UR4, -R101 ;  /* 0x00000004adad7c23 */ /* 0x000fe20008010865 */
[--C-:B------:R-:W-:Y:S01]  /*14160*/  FFMA.FTZ R181, R181, UR4, -R117.reuse ;  /* 0x00000004b5b57c23 */ /* 0x100fe20008010875 */
[--C-:B------:R-:W-:Y:S01]  /*14170*/  FFMA.FTZ R180, R180, UR4, -R117.reuse ;  /* 0x00000004b4b47c23 */ /* 0x100fe20008010875 */
[--C-:B------:R-:W-:Y:S01]  /*14180*/  FFMA.FTZ R177, R177, UR4, -R117.reuse ;  /* 0x00000004b1b17c23 */ /* 0x100fe20008010875 */
[----:B------:R-:W5:Y:S01]  /*14190*/  MUFU.EX2 R66, R66 ;  /* 0x0000004200427308 */ /* 0x000f620000000800 */
[----:B------:R-:W-:Y:S01]  /*141a0*/  FFMA.FTZ R172, R172, UR4, -R117 ;  /* 0x00000004acac7c23 */ /* 0x000fe20008010875 */
[--C-:B------:R-:W-:Y:S01]  /*141b0*/  FFMA.FTZ R169, R169, UR4, -R101.reuse ;  /* 0x00000004a9a97c23 */ /* 0x100fe20008010865 */
[--C-:B------:R-:W-:Y:S01]  /*141c0*/  FFMA.FTZ R168, R168, UR4, -R101.reuse ;  /* 0x00000004a8a87c23 */ /* 0x100fe20008010865 */
[--C-:B------:R-:W-:Y:S01]  /*141d0*/  FFMA.FTZ R131, R131, UR4, -R101.reuse ;  /* 0x0000000483837c23 */ /* 0x100fe20008010865 */
[----:B------:R-:W-:Y:S01]  /*141e0*/  FFMA.FTZ R126, R126, UR4, -R101 ;  /* 0x000000047e7e7c23 */ /* 0x000fe20008010865 */
[--C-:B------:R-:W-:Y:S01]  /*141f0*/  FFMA.FTZ R171, R171, UR4, -R117.reuse ;  /* 0x00000004abab7c23 */ /* 0x100fe20008010875 */
[--C-:B------:R-:W-:Y:S01]  /*14200*/  FFMA.FTZ R170, R170, UR4, -R117.reuse ;  /* 0x00000004aaaa7c23 */ /* 0x100fe20008010875 */
[----:B------:R-:W2:Y:S01]  /*14210*/  MUFU.EX2 R122, R122 ;  /* 0x0000007a007a7308 */ /* 0x000ea20000000800 */
[----:B---3--:R-:W-:Y:S01]  /*14220*/  F2FP.BF16.F32.PACK_AB R9, R67, R100 ;  /* 0x000000644309723e */ /* 0x008fe200000010ff */
[--C-:B------:R-:W-:Y:S01]  /*14230*/  FFMA.FTZ R124, R124, UR4, -R117.reuse ;  /* 0x000000047c7c7c23 */ /* 0x100fe20008010875 */
[----:B------:R-:W-:Y:S01]  /*14240*/  FFMA.FTZ R68, R68, UR4, -R117 ;  /* 0x0000000444447c23 */ /* 0x000fe20008010875 */
[--C-:B------:R-:W-:Y:S01]  /*14250*/  FFMA.FTZ R80, R80, UR4, -R101.reuse ;  /* 0x0000000450507c23 */ /* 0x100fe20008010865 */
[--C-:B------:R-:W-:Y:S01]  /*14260*/  FFMA.FTZ R58, R58, UR4, -R101.reuse ;  /* 0x000000043a3a7c23 */ /* 0x100fe20008010865 */
[--C-:B------:R-:W-:Y:S01]  /*14270*/  FFMA.FTZ R79, R79, UR4, -R101.reuse ;  /* 0x000000044f4f7c23 */ /* 0x100fe20008010865 */
[----:B------:R-:W-:Y:S01]  /*14280*/  FFMA.FTZ R57, R57, UR4, -R101 ;  /* 0x0000000439397c23 */ /* 0x000fe20008010865 */
[----:B------:R3:W1:Y:S01]  /*14290*/  MUFU.EX2 R121, R0 ;  /* 0x0000000000797308 */ /* 0x0006620000000800 */
[----:B-----5:R-:W-:Y:S01]  /*142a0*/  F2FP.BF16.F32.PACK_AB R11, R2, R66 ;  /* 0x00000042020b723e */ /* 0x020fe200000010ff */
[--C-:B------:R-:W-:Y:S01]  /*142b0*/  FFMA.FTZ R89, R89, UR4, -R117.reuse ;  /* 0x0000000459597c23 */ /* 0x100fe20008010875 */
[--C-:B------:R-:W-:Y:S01]  /*142c0*/  FFMA.FTZ R63, R63, UR4, -R117.reuse ;  /* 0x000000043f3f7c23 */ /* 0x100fe20008010875 */
[--C-:B------:R-:W-:Y:S01]  /*142d0*/  FFMA.FTZ R88, R88, UR4, -R117.reuse ;  /* 0x0000000458587c23 */ /* 0x100fe20008010875 */
[----:B------:R-:W-:Y:S01]  /*142e0*/  FFMA.FTZ R62, R62, UR4, -R117 ;  /* 0x000000043e3e7c23 */ /* 0x000fe20008010875 */
[--C-:B------:R-:W-:Y:S01]  /*142f0*/  FFMA.FTZ R78, R78, UR4, -R101.reuse ;  /* 0x000000044e4e7c23 */ /* 0x100fe20008010865 */
[----:B------:R-:W-:Y:S01]  /*14300*/  FFMA.FTZ R56, R56, UR4, -R101 ;  /* 0x0000000438387c23 */ /* 0x000fe20008010865 */
[----:B------:R-:W-:Y:S01]  /*14310*/  MUFU.EX2 R112, R112 ;  /* 0x0000007000707308 */ /* 0x000fe20000000800 */
[-C--:B--2---:R-:W-:Y:S01]  /*14320*/  FMUL.FTZ R21, R161, R122.reuse ;  /* 0x0000007aa1157220 */ /* 0x084fe20000410000 */
[-C--:B------:R-:W-:Y:S01]  /*14330*/  FMUL.FTZ R28, R152, R122.reuse ;  /* 0x0000007a981c7220 */ /* 0x080fe20000410000 */
[-C--:B------:R-:W-:Y:S01]  /*14340*/  FMUL.FTZ R29, R153, R122.reuse ;  /* 0x0000007a991d7220 */ /* 0x080fe20000410000 */
[-C--:B------:R-:W-:Y:S01]  /*14350*/  FMUL.FTZ R36, R144, R122.reuse ;  /* 0x0000007a90247220 */ /* 0x080fe20000410000 */
[-C--:B------:R-:W-:Y:S01]  /*14360*/  FMUL.FTZ R37, R145, R122.reuse ;  /* 0x0000007a91257220 */ /* 0x080fe20000410000 */
[-C--:B------:R-:W-:Y:S01]  /*14370*/  FMUL.FTZ R156, R156, R122.reuse ;  /* 0x0000007a9c9c7220 */ /* 0x080fe20000410000 */
[-C--:B------:R-:W-:Y:S01]  /*14380*/  FMUL.FTZ R157, R157, R122.reuse ;  /* 0x0000007a9d9d7220 */ /* 0x080fe20000410000 */
[-C--:B------:R-:W-:Y:S01]  /*14390*/  FMUL.FTZ R148, R148, R122.reuse ;  /* 0x0000007a94947220 */ /* 0x080fe20000410000 */
[----:B---3--:R-:W-:Y:S01]  /*143a0*/  FFMA.FTZ R0, R20, UR4, -R117 ;  /* 0x0000000414007c23 */ /* 0x008fe20008010875 */
[-C--:B------:R-:W-:Y:S01]  /*143b0*/  FMUL.FTZ R20, R160, R122.reuse ;  /* 0x0000007aa0147220 */ /* 0x080fe20000410000 */
[-C--:B-1----:R-:W-:Y:S01]  /*143c0*/  FMUL.FTZ R22, R162, R121.reuse ;  /* 0x00000079a2167220 */ /* 0x082fe20000410000 */
        /* <DEDUP_REMOVED lines=23> */
[----:B------:R-:W-:Y:S01]  /*14540*/  MUFU.EX2 R111, R111 ;  /* 0x0000006f006f7308 */ /* 0x000fe20000000800 */
[--C-:B------:R-:W-:Y:S01]  /*14550*/  FFMA.FTZ R144, R164, UR4, -R101.reuse ;  /* 0x00000004a4907c23 */ /* 0x100fe20008010865 */
[--C-:B------:R-:W-:Y:S01]  /*14560*/  FFMA.FTZ R145, R215, UR4, -R101.reuse ;  /* 0x00000004d7917c23 */ /* 0x100fe20008010865 */
[----:B------:R-:W-:Y:S01]  /*14570*/  FFMA.FTZ R152, R208, UR4, -R101 ;  /* 0x00000004d0987c23 */ /* 0x000fe20008010865 */
[--C-:B------:R-:W-:Y:S01]  /*14580*/  FFMA.FTZ R146, R214, UR4, -R117.reuse ;  /* 0x00000004d6927c23 */ /* 0x100fe20008010875 */
[C---:B------:R-:W-:Y:S01]  /*14590*/  HMMA.16816.F32.BF16 R28, R8.reuse, R4, R28 ;  /* 0x00000004081c723c */ /* 0x040fe2000004181c */
[----:B------:R-:W-:Y:S01]  /*145a0*/  FFMA.FTZ R147, R247, UR4, -R117 ;  /* 0x00000004f7937c23 */ /* 0x000fe20008010875 */
[--C-:B------:R-:W-:Y:S01]  /*145b0*/  FFMA.FTZ R163, R197, UR4, -R101.reuse ;  /* 0x00000004c5a37c23 */ /* 0x100fe20008010865 */
[----:B------:R-:W-:Y:S01]  /*145c0*/  MUFU.EX2 R110, R110 ;  /* 0x0000006e006e7308 */ /* 0x000fe20000000800 */
[----:B------:R-:W-:Y:S01]  /*145d0*/  FFMA.FTZ R164, R196, UR4, -R101 ;  /* 0x00000004c4a47c23 */ /* 0x000fe20008010865 */
[--C-:B------:R-:W-:Y:S01]  /*145e0*/  FFMA.FTZ R153, R209, UR4, -R117.reuse ;  /* 0x00000004d1997c23 */ /* 0x100fe20008010875 */
[C---:B------:R-:W-:Y:S01]  /*145f0*/  HMMA.16816.F32.BF16 R36, R8.reuse, R12, R36 ;  /* 0x0000000c0824723c */ /* 0x040fe20000041824 */
[--C-:B------:R-:W-:Y:S01]  /*14600*/  FFMA.FTZ R154, R207, UR4, -R117.reuse ;  /* 0x00000004cf9a7c23 */ /* 0x100fe20008010875 */
[--C-:B------:R-:W-:Y:S01]  /*14610*/  FFMA.FTZ R155, R206, UR4, -R117.reuse ;  /* 0x00000004ce9b7c23 */ /* 0x100fe20008010875 */
[--C-:B------:R-:W-:Y:S01]  /*14620*/  FFMA.FTZ R160, R200, UR4, -R117.reuse ;  /* 0x00000004c8a07c23 */ /* 0x100fe20008010875 */
[--C-:B------:R-:W-:Y:S01]  /*14630*/  FFMA.FTZ R161, R199, UR4, -R117.reuse ;  /* 0x00000004c7a17c23 */ /* 0x100fe20008010875 */
[----:B------:R-:W1:Y:S01]  /*14640*/  MUFU.EX2 R109, R109 ;  /* 0x0000006d006d7308 */ /* 0x000e620000000800 */
[C---:B------:R-:W-:Y:S01]  /*14650*/  HMMA.16816.F32.BF16 R16, R8.reuse, R18, R156 ;  /* 0x000000120810723c */ /* 0x040fe2000004189c */
[----:B------:R-:W-:Y:S01]  /*14660*/  FFMA.FTZ R162, R198, UR4, -R117 ;  /* 0x00000004c6a27c23 */ /* 0x000fe20008010875 */
[----:B------:R-:W-:Y:S01]  /*14670*/  FFMA.FTZ R116, R252, R122, R116 ;  /* 0x0000007afc747223 */ /* 0x000fe20000010074 */
[----:B------:R-:W-:Y:S01]  /*14680*/  FFMA.FTZ R100, R251, R121, R100 ;  /* 0x00000079fb647223 */ /* 0x000fe20000010064 */
[--C-:B------:R-:W-:Y:S01]  /*14690*/  FFMA.FTZ R77, R77, UR4, -R101.reuse ;  /* 0x000000044d4d7c23 */ /* 0x100fe20008010865 */
[--C-:B------:R-:W-:Y:S01]  /*146a0*/  FFMA.FTZ R55, R55, UR4, -R101.reuse ;  /* 0x0000000437377c23 */ /* 0x100fe20008010865 */
[C---:B------:R-:W-:Y:S01]  /*146b0*/  HMMA.16816.F32.BF16 R4, R8.reuse, R6, R148 ;  /* 0x000000060804723c */ /* 0x040fe20000041894 */
[----:B------:R-:W-:Y:S01]  /*146c0*/  MUFU.EX2 R125, R125 ;  /* 0x0000007d007d7308 */ /* 0x000fe20000000800 */
[--C-:B------:R-:W-:Y:S01]  /*146d0*/  FFMA.FTZ R156, R205, UR4, -R101.reuse ;  /* 0x00000004cd9c7c23 */ /* 0x100fe20008010865 */
[--C-:B------:R-:W-:Y:S01]  /*146e0*/  FFMA.FTZ R157, R202, UR4, -R101.reuse ;  /* 0x00000004ca9d7c23 */ /* 0x100fe20008010865 */
[--C-:B------:R-:W-:Y:S01]  /*146f0*/  FFMA.FTZ R158, R203, UR4, -R101.reuse ;  /* 0x00000004cb9e7c23 */ /* 0x100fe20008010865 */
[--C-:B------:R-:W-:Y:S01]  /*14700*/  FFMA.FTZ R159, R201, UR4, -R101.reuse ;  /* 0x00000004c99f7c23 */ /* 0x100fe20008010865 */
[C---:B------:R-:W-:Y:S01]  /*14710*/  HMMA.16816.F32.BF16 R12, R8.reuse, R14, R140 ;  /* 0x0000000e080c723c */ /* 0x040fe2000004188c */
[--C-:B------:R-:W-:Y:S01]  /*14720*/  FFMA.FTZ R149, R213, UR4, -R101.reuse ;  /* 0x00000004d5957c23 */ /* 0x100fe20008010865 */
[--C-:B------:R-:W-:Y:S01]  /*14730*/  FFMA.FTZ R150, R210, UR4, -R101.reuse ;  /* 0x00000004d2967c23 */ /* 0x100fe20008010865 */
[----:B------:R-:W2:Y:S01]  /*14740*/  MUFU.EX2 R127, R127 ;  /* 0x0000007f007f7308 */ /* 0x000ea20000000800 */
[----:B-1----:R-:W-:Y:S01]  /*14750*/  F2FP.BF16.F32.PACK_AB R50, R109, R110 ;  /* 0x0000006e6d32723e */ /* 0x002fe200000010ff */
[----:B------:R-:W-:Y:S01]  /*14760*/  FFMA.FTZ R151, R211, UR4, -R101 ;  /* 0x00000004d3977c23 */ /* 0x000fe20008010865 */
[C---:B------:R-:W-:Y:S01]  /*14770*/  HMMA.16816.F32.BF16 R136, R8.reuse, R24, R136 ;  /* 0x000000180888723c */ /* 0x040fe20000041888 */
[----:B------:R-:W-:Y:S01]  /*14780*/  FFMA.FTZ R140, R48, UR4, -R117 ;  /* 0x00000004308c7c23 */ /* 0x000fe20008010875 */
[----:B------:R-:W-:Y:S01]  /*14790*/  F2FP.BF16.F32.PACK_AB R48, R111, R112 ;  /* 0x000000706f30723e */ /* 0x000fe200000010ff */
[--C-:B------:R-:W-:Y:S01]  /*147a0*/  FFMA.FTZ R142, R165, UR4, -R101.reuse ;  /* 0x00000004a58e7c23 */ /* 0x100fe20008010865 */
[----:B------:R-:W-:Y:S01]  /*147b0*/  FFMA.FTZ R143, R248, UR4, -R101 ;  /* 0x00000004f88f7c23 */ /* 0x000fe20008010865 */
[----:B------:R-:W-:Y:S01]  /*147c0*/  MUFU.EX2 R128, R128 ;  /* 0x0000008000807308 */ /* 0x000fe20000000800 */
[----:B------:R-:W-:Y:S01]  /*147d0*/  HMMA.16816.F32.BF16 R132, R8, R26, R132 ;  /* 0x0000001a0884723c */ /* 0x000fe20000041884 */
[----:B------:R-:W1:Y:S01]  /*147e0*/  LDSM.16.MT88.4 R8, [R230+0xa800] ;  /* 0x00a80000e608783b */ /* 0x000e620000004200 */
[--C-:B------:R-:W-:Y:S01]  /*147f0*/  FFMA.FTZ R141, R204, UR4, -R117.reuse ;  /* 0x00000004cc8d7c23 */ /* 0x100fe20008010875 */
[----:B------:R-:W-:Y:S01]  /*14800*/  FFMA.FTZ R148, R212, UR4, -R117 ;  /* 0x00000004d4947c23 */ /* 0x000fe20008010875 */
[----:B------:R-:W-:Y:S01]  /*14810*/  FFMA.FTZ R165, R195, UR4, -R101 ;  /* 0x00000004c3a57c23 */ /* 0x000fe20008010865 */
[----:B------:R-:W3:Y:S01]  /*14820*/  LDSM.16.MT88.4 R24, [R234+0xb000] ;  /* 0x00b00000ea18783b */ /* 0x000ee20000004200 */
[----:B------:R-:W-:Y:S01]  /*14830*/  FADD.FTZ R116, R115, R116 ;  /* 0x0000007473747221 */ /* 0x000fe20000010000 */
[----:B------:R-:W5:Y:S01]  /*14840*/  MUFU.EX2 R129, R129 ;  /* 0x0000008100817308 */ /* 0x000f620000000800 */
[----:B--2---:R-:W-:Y:S01]  /*14850*/  F2FP.BF16.F32.PACK_AB R49, R127, R125 ;  /* 0x0000007d7f31723e */ /* 0x004fe200000010ff */
[----:B------:R-:W-:Y:S01]  /*14860*/  FADD.FTZ R100, R67, R100 ;  /* 0x0000006443647221 */ /* 0x000fe20000010000 */
[----:B------:R-:W-:Y:S01]  /*14870*/  FADD.FTZ R116, R114, R116 ;  /* 0x0000007472747221 */ /* 0x000fe20000010000 */
[--C-:B------:R-:W-:Y:S01]  /*14880*/  FFMA.FTZ R87, R87, UR4, -R117.reuse ;  /* 0x0000000457577c23 */ /* 0x100fe20008010875 */
[--C-:B------:R-:W-:Y:S01]  /*14890*/  FFMA.FTZ R61, R61, UR4, -R117.reuse ;  /* 0x000000043d3d7c23 */ /* 0x100fe20008010875 */
[----:B------:R-:W-:Y:S01]  /*148a0*/  FADD.FTZ R66, R66, R100 ;  /* 0x0000006442427221 */ /* 0x000fe20000010000 */
[----:B------:R-:W-:Y:S01]  /*148b0*/  FADD.FTZ R113, R113, R116 ;  /* 0x0000007471717221 */ /* 0x000fe20000010000 */
[----:B------:R-:W2:Y:S01]  /*148c0*/  MUFU.EX2 R108, R108 ;  /* 0x0000006c006c7308 */ /* 0x000ea20000000800 */
[----:B------:R-:W-:Y:S01]  /*148d0*/  FFMA.FTZ R86, R86, UR4, -R117 ;  /* 0x0000000456567c23 */ /* 0x000fe20008010875 */
[----:B------:R-:W-:Y:S01]  /*148e0*/  FADD.FTZ R66, R2, R66 ;  /* 0x0000004202427221 */ /* 0x000fe20000010000 */
[----:B------:R-:W-:Y:S01]  /*148f0*/  FADD.FTZ R113, R112, R113 ;  /* 0x0000007170717221 */ /* 0x000fe20000010000 */
[----:B------:R-:W-:Y:S01]  /*14900*/  FFMA.FTZ R60, R60, UR4, -R117 ;  /* 0x000000043c3c7c23 */ /* 0x000fe20008010875 */
[----:B------:R-:W-:Y:S01]  /*14910*/  FFMA.FTZ R76, R76, UR4, -R101 ;  /* 0x000000044c4c7c23 */ /* 0x000fe20008010865 */
[----:B------:R-:W-:Y:S01]  /*14920*/  FADD.FTZ R125, R125, R66 ;  /* 0x000000427d7d7221 */ /* 0x000fe20000010000 */
[----:B------:R-:W-:Y:S01]  /*14930*/  FADD.FTZ R113, R111, R113 ;  /* 0x000000716f717221 */ /* 0x000fe20000010000 */
[----:B------:R-:W1:Y:S01]  /*14940*/  MUFU.EX2 R107, R107 ;  /* 0x0000006b006b7308 */ /* 0x000e620000000800 */
[----:B-----5:R-:W-:Y:S01]  /*14950*/  F2FP.BF16.F32.PACK_AB R51, R129, R128 ;  /* 0x000000808133723e */ /* 0x020fe200000010ff */
[----:B------:R-:W-:Y:S01]  /*14960*/  FADD.FTZ R125, R127, R125 ;  /* 0x0000007d7f7d7221 */ /* 0x000fe20000010000 */
[----:B------:R-:W-:Y:S01]  /*14970*/  FADD.FTZ R113, R110, R113 ;  /* 0x000000716e717221 */ /* 0x000fe20000010000 */
[--C-:B------:R-:W-:Y:S01]  /*14980*/  FFMA.FTZ R54, R54, UR4, -R101.reuse ;  /* 0x0000000436367c23 */ /* 0x100fe20008010865 */
[----:B------:R-:W-:Y:S01]  /*14990*/  FFMA.FTZ R75, R75, UR4, -R101 ;  /* 0x000000044b4b7c23 */ /* 0x000fe20008010865 */
[----:B------:R-:W-:Y:S01]  /*149a0*/  FADD.FTZ R125, R128, R125 ;  /* 0x0000007d807d7221 */ /* 0x000fe20000010000 */
[----:B------:R-:W-:Y:S01]  /*149b0*/  FADD.FTZ R109, R109, R113 ;  /* 0x000000716d6d7221 */ /* 0x000fe20000010000 */
[----:B------:R-:W5:Y:S01]  /*149c0*/  MUFU.EX2 R106, R106 ;  /* 0x0000006a006a7308 */ /* 0x000f620000000800 */
[C---:B----4-:R-:W-:Y:S01]  /*149d0*/  HMMA.16816.F32.BF16 R20, R48.reuse, R32, R20 ;  /* 0x000000203014723c */ /* 0x050fe20000041814 */
[----:B------:R-:W-:Y:S01]  /*149e0*/  FADD.FTZ R125, R129, R125 ;  /* 0x0000007d817d7221 */ /* 0x000fe20000010000 */
[----:B--2---:R-:W-:Y:S01]  /*149f0*/  FADD.FTZ R109, R108, R109 ;  /* 0x0000006d6c6d7221 */ /* 0x004fe20000010000 */
[----:B------:R-:W-:Y:S01]  /*14a00*/  FFMA.FTZ R53, R53, UR4, -R101 ;  /* 0x0000000435357c23 */ /* 0x000fe20008010865 */
[--C-:B------:R-:W-:Y:S01]  /*14a10*/  FFMA.FTZ R85, R85, UR4, -R117.reuse ;  /* 0x0000000455557c23 */ /* 0x100fe20008010875 */
[----:B------:R-:W-:Y:S01]  /*14a20*/  FFMA.FTZ R66, R69, UR4, -R117 ;  /* 0x0000000445427c23 */ /* 0x000fe20008010875 */
[C---:B------:R-:W-:Y:S01]  /*14a30*/  HMMA.16816.F32.BF16 R16, R48.reuse, R34, R16 ;  /* 0x000000223010723c */ /* 0x040fe20000041810 */
[----:B------:R-:W-:Y:S01]  /*14a40*/  MUFU.EX2 R105, R105 ;  /* 0x0000006900697308 */ /* 0x000fe20000000800 */
[----:B------:R-:W-:Y:S01]  /*14a50*/  LDSM.16.MT88.4 R32, [R232+0xb000] ;  /* 0x00b00000e820783b */ /* 0x000fe20000004200 */
[----:B-1----:R-:W-:Y:S01]  /*14a60*/  FADD.FTZ R109, R107, R109 ;  /* 0x0000006d6b6d7221 */ /* 0x002fe20000010000 */
[----:B------:R-:W-:Y:S01]  /*14a70*/  FFMA.FTZ R59, R59, UR4, -R117 ;  /* 0x000000043b3b7c23 */ /* 0x000fe20008010875 */
[--C-:B------:R-:W-:Y:S01]  /*14a80*/  FFMA.FTZ R69, R91, UR4, -R101.reuse ;  /* 0x000000045b457c23 */ /* 0x100fe20008010865 */
[C---:B------:R-:W-:Y:S01]  /*14a90*/  HMMA.16816.F32.BF16 R136, R48.reuse, R8, R136 ;  /* 0x000000083088723c */ /* 0x040fe20000041888 */
[--C-:B------:R-:W-:Y:S01]  /*14aa0*/  FFMA.FTZ R52, R52, UR4, -R101.reuse ;  /* 0x0000000434347c23 */ /* 0x100fe20008010865 */
[----:B------:R-:W-:Y:S01]  /*14ab0*/  FFMA.FTZ R74, R74, UR4, -R101 ;  /* 0x000000044a4a7c23 */ /* 0x000fe20008010865 */
[----:B------:R-:W-:Y:S01]  /*14ac0*/  MUFU.EX2 R142, R142 ;  /* 0x0000008e008e7308 */ /* 0x000fe20000000800 */
[----:B-----5:R-:W-:Y:S01]  /*14ad0*/  FADD.FTZ R109, R106, R109 ;  /* 0x0000006d6a6d7221 */ /* 0x020fe20000010000 */
[----:B------:R-:W-:Y:S01]  /*14ae0*/  FFMA.FTZ R92, R92, UR4, -R117 ;  /* 0x000000045c5c7c23 */ /* 0x000fe20008010875 */
[C---:B------:R-:W-:Y:S01]  /*14af0*/  HMMA.16816.F32.BF16 R132, R48.reuse, R10, R132 ;  /* 0x0000000a3084723c */ /* 0x040fe20000041884 */
[----:B------:R-:W1:Y:S01]  /*14b00*/  LDSM.16.MT88.4 R8, [R230+0xb000] ;  /* 0x00b00000e608783b */ /* 0x000e620000004200 */
[--C-:B------:R-:W-:Y:S01]  /*14b10*/  FFMA.FTZ R73, R73, UR4, -R101.reuse ;  /* 0x0000000449497c23 */ /* 0x100fe20008010865 */
[----:B------:R-:W-:Y:S01]  /*14b20*/  FFMA.FTZ R72, R72, UR4, -R101 ;  /* 0x0000000448487c23 */ /* 0x000fe20008010865 */
[--C-:B------:R-:W-:Y:S01]  /*14b30*/  FFMA.FTZ R94, R94, UR4, -R117.reuse ;  /* 0x000000045e5e7c23 */ /* 0x100fe20008010875 */
[----:B------:R-:W2:Y:S01]  /*14b40*/  MUFU.EX2 R143, R143 ;  /* 0x0000008f008f7308 */ /* 0x000ea20000000800 */
[C---:B------:R-:W-:Y:S01]  /*14b50*/  HMMA.16816.F32.BF16 R28, R48.reuse, R40, R28 ;  /* 0x00000028301c723c */ /* 0x040fe2000004181c */
[--C-:B------:R-:W-:Y:S01]  /*14b60*/  FFMA.FTZ R82, R82, UR4, -R117.reuse ;  /* 0x0000000452527c23 */ /* 0x100fe20008010875 */
[----:B------:R-:W-:Y:S01]  /*14b70*/  FFMA.FTZ R252, R81, UR4, -R117 ;  /* 0x0000000451fc7c23 */ /* 0x000fe20008010875 */
[--C-:B------:R-:W-:Y:S01]  /*14b80*/  FFMA.FTZ R3, R3, UR4, -R101.reuse ;  /* 0x0000000403037c23 */ /* 0x100fe20008010865 */
[----:B------:R-:W-:Y:S01]  /*14b90*/  FFMA.FTZ R251, R70, UR4, -R101 ;  /* 0x0000000446fb7c23 */ /* 0x000fe20008010865 */
[----:B------:R-:W-:Y:S01]  /*14ba0*/  FFMA.FTZ R98, R98, UR4, -R117 ;  /* 0x0000000462627c23 */ /* 0x000fe20008010875 */
[C---:B------:R-:W-:Y:S01]  /*14bb0*/  HMMA.16816.F32.BF16 R4, R48.reuse, R42, R4 ;  /* 0x0000002a3004723c */ /* 0x040fe20000041804 */
[----:B------:R-:W4:Y:S01]  /*14bc0*/  MUFU.EX2 R144, R144 ;  /* 0x0000009000907308 */ /* 0x000f220000000800 */
[----:B------:R-:W5:Y:S04]  /*14bd0*/  LDSM.16.MT88.4 R40, [R231+0xb000] ;  /* 0x00b00000e728783b */ /* 0x000f680000004200 */
[C---:B------:R-:W-:Y:S03]  /*14be0*/  HMMA.16816.F32.BF16 R36, R48.reuse, R44, R36 ;  /* 0x0000002c3024723c */ /* 0x040fe60000041824 */
[----:B------:R-:W3:Y:S03]  /*14bf0*/  MUFU.EX2 R145, R145 ;  /* 0x0000009100917308 */ /* 0x000ee60000000800 */
[----:B------:R-:W-:Y:S01]  /*14c00*/  HMMA.16816.F32.BF16 R12, R48, R46, R12 ;  /* 0x0000002e300c723c */ /* 0x000fe2000004180c */
[----:B------:R-:W-:-:S02]  /*14c10*/  F2FP.BF16.F32.PACK_AB R44, R107, R108 ;  /* 0x0000006c6b2c723e */ /* 0x000fc400000010ff */
[----:B--2---:R-:W-:Y:S01]  /*14c20*/  F2FP.BF16.F32.PACK_AB R45, R143, R142 ;  /* 0x0000008e8f2d723e */ /* 0x004fe200000010ff */
[----:B------:R-:W-:Y:S01]  /*14c30*/  FADD.FTZ R142, R142, R125 ;  /* 0x0000007d8e8e7221 */ /* 0x000fe20000010000 */
[----:B------:R-:W2:Y:S02]  /*14c40*/  MUFU.EX2 R104, R104 ;  /* 0x0000006800687308 */ /* 0x000ea40000000800 */
[----:B------:R-:W-:Y:S01]  /*14c50*/  F2FP.BF16.F32.PACK_AB R46, R105, R106 ;  /* 0x0000006a692e723e */ /* 0x000fe200000010ff */
[----:B------:R-:W-:Y:S01]  /*14c60*/  FADD.FTZ R142, R143, R142 ;  /* 0x0000008e8f8e7221 */ /* 0x000fe20000010000 */
[----:B------:R-:W-:-:S03]  /*14c70*/  FADD.FTZ R105, R105, R109 ;  /* 0x0000006d69697221 */ /* 0x000fc60000010000 */
[----:B----4-:R-:W-:Y:S01]  /*14c80*/  FADD.FTZ R142, R144, R142 ;  /* 0x0000008e908e7221 */ /* 0x010fe20000010000 */
[----:B------:R-:W4:Y:S01]  /*14c90*/  MUFU.EX2 R103, R103 ;  /* 0x0000006700677308 */ /* 0x000f220000000800 */
[C---:B---3--:R-:W-:Y:S02]  /*14ca0*/  F2FP.BF16.F32.PACK_AB R47, R145.reuse, R144 ;  /* 0x00000090912f723e */ /* 0x048fe400000010ff */
[----:B------:R-:W-:-:S05]  /*14cb0*/  FADD.FTZ R145, R145, R142 ;  /* 0x0000008e91917221 */ /* 0x000fca0000010000 */
[----:B------:R-:W-:Y:S01]  /*14cc0*/  HMMA.16816.F32.BF16 R20, R44, R24, R20 ;  /* 0x000000182c14723c */ /* 0x000fe20000041814 */
[----:B------:R-:W3:Y:S01]  /*14cd0*/  MUFU.EX2 R102, R102 ;  /* 0x0000006600667308 */ /* 0x000ee20000000800 */
[----:B--2---:R-:W-:-:S04]  /*14ce0*/  FADD.FTZ R105, R104, R105 ;  /* 0x0000006968697221 */ /* 0x004fc80000010000 */
[C---:B------:R-:W-:Y:S01]  /*14cf0*/  HMMA.16816.F32.BF16 R16, R44.reuse, R26, R16 ;  /* 0x0000001a2c10723c */ /* 0x040fe20000041810 */
[----:B------:R-:W2:Y:S02]  /*14d00*/  LDSM.16.MT88.4 R24, [R234+0xb800] ;  /* 0x00b80000ea18783b */ /* 0x000ea40000004200 */
[----:B------:R-:W5:Y:S01]  /*14d10*/  MUFU.EX2 R120, R120 ;  /* 0x0000007800787308 */ /* 0x000f620000000800 */
[C---:B----4-:R-:W-:Y:S01]  /*14d20*/  F2FP.BF16.F32.PACK_AB R48, R103.reuse, R104 ;  /* 0x000000686730723e */ /* 0x050fe200000010ff */
[----:B------:R-:W-:Y:S01]  /*14d30*/  FADD.FTZ R105, R103, R105 ;  /* 0x0000006967697221 */ /* 0x000fe20000010000 */
[C---:B-1----:R-:W-:Y:S05]  /*14d40*/  HMMA.16816.F32.BF16 R136, R44.reuse, R8, R136 ;  /* 0x000000082c88723c */ /* 0x042fea0000041888 */
[----:B------:R-:W1:Y:S01]  /*14d50*/  MUFU.EX2 R149, R149 ;  /* 0x0000009500957308 */ /* 0x000e620000000800 */
[----:B------:R-:W-:Y:S01]  /*14d60*/  HMMA.16816.F32.BF16 R132, R44, R10, R132 ;  /* 0x0000000a2c84723c */ /* 0x000fe20000041884 */
[----:B------:R-:W4:Y:S01]  /*14d70*/  LDSM.16.MT88.4 R8, [R230+0xb800] ;  /* 0x00b80000e608783b */ /* 0x000f220000004200 */
[----:B---3--:R-:W-:-:S04]  /*14d80*/  FADD.FTZ R105, R102, R105 ;  /* 0x0000006966697221 */ /* 0x008fc80000010000 */
[----:B------:R-:W-:Y:S01]  /*14d90*/  HMMA.16816.F32.BF16 R28, R44, R32, R28 ;  /* 0x000000202c1c723c */ /* 0x000fe2000004181c */
[----:B------:R-:W3:Y:S01]  /*14da0*/  MUFU.EX2 R150, R150 ;  /* 0x0000009600967308 */ /* 0x000ee20000000800 */
[C---:B-----5:R-:W-:Y:S01]  /*14db0*/  F2FP.BF16.F32.PACK_AB R50, R120.reuse, R102 ;  /* 0x000000667832723e */ /* 0x060fe200000010ff */
        /* <DEDUP_REMOVED lines=11> */
[----:B------:R-:W-:Y:S01]  /*14e70*/  MUFU.EX2 R0, R0 ;  /* 0x0000000000007308 */ /* 0x000fe20000000800 */
[----:B--2---:R-:W-:-:S07]  /*14e80*/  FADD.FTZ R150, R151, R150 ;  /* 0x0000009697967221 */ /* 0x004fce0000010000 */
[----:B------:R-:W2:Y:S01]  /*14e90*/  MUFU.EX2 R123, R123 ;  /* 0x0000007b007b7308 */ /* 0x000ea20000000800 */
[C---:B-1----:R-:W-:Y:S01]  /*14ea0*/  F2FP.BF16.F32.PACK_AB R51, R152.reuse, R151 ;  /* 0x000000979833723e */ /* 0x042fe200000010ff */
[----:B------:R-:W-:-:S06]  /*14eb0*/  FADD.FTZ R152, R152, R150 ;  /* 0x0000009698987221 */ /* 0x000fcc0000010000 */
[C---:B------:R-:W-:Y:S01]  /*14ec0*/  HMMA.16816.F32.BF16 R20, R48.reuse, R24, R20 ;  /* 0x000000183014723c */ /* 0x040fe20000041814 */
[----:B------:R-:W-:Y:S05]  /*14ed0*/  MUFU.EX2 R130, R130 ;  /* 0x0000008200827308 */ /* 0x000fea0000000800 */
[C---:B------:R-:W-:Y:S01]  /*14ee0*/  HMMA.16816.F32.BF16 R16, R48.reuse, R26, R16 ;  /* 0x0000001a3010723c */ /* 0x040fe20000041810 */
[----:B------:R-:W1:Y:S02]  /*14ef0*/  LDSM.16.MT88.4 R24, [R234+0xc000] ;  /* 0x00c00000ea18783b */ /* 0x000e640000004200 */
[----:B------:R-:W3:Y:S01]  /*14f00*/  MUFU.EX2 R140, R140 ;  /* 0x0000008c008c7308 */ /* 0x000ee20000000800 */
[C---:B--2---:R-:W-:Y:S01]  /*14f10*/  F2FP.BF16.F32.PACK_AB R44, R123.reuse, R0 ;  /* 0x000000007b2c723e */ /* 0x044fe200000010ff */
[----:B------:R-:W-:Y:S01]  /*14f20*/  FADD.FTZ R0, R0, R105 ;  /* 0x0000006900007221 */ /* 0x000fe20000010000 */
[----:B----4-:R-:W-:Y:S03]  /*14f30*/  HMMA.16816.F32.BF16 R136, R48, R8, R136 ;  /* 0x000000083088723c */ /* 0x010fe60000041888 */
[----:B------:R-:W-:-:S02]  /*14f40*/  FADD.FTZ R123, R123, R0 ;  /* 0x000000007b7b7221 */ /* 0x000fc40000010000 */
        /* <DEDUP_REMOVED lines=16> */
[C---:B-----5:R-:W-:Y:S01]  /*15050*/  F2FP.BF16.F32.PACK_AB R45, R157.reuse, R156 ;  /* 0x0000009c9d2d723e */ /* 0x060fe200000010ff */
[----:B------:R-:W-:-:S04]  /*15060*/  FADD.FTZ R157, R157, R152 ;  /* 0x000000989d9d7221 */ /* 0x000fc80000010000 */
        /* <DEDUP_REMOVED lines=20> */
[----:B------:R-:W-:-:S02]  /*151b0*/  FADD.FTZ R147, R147, R141 ;  /* 0x0000008d93937221 */ /* 0x000fc40000010000 */
[----:B------:R-:W-:Y:S01]  /*151c0*/  LDSM.16.MT88.4 R140, [R231+0x11800] ;  /* 0x01180000e78c783b */ /* 0x000fe20000004200 */
[C---:B------:R-:W-:Y:S01]  /*151d0*/  HMMA.16816.F32.BF16 R4, R44.reuse, R34, R4 ;  /* 0x000000222c04723c */ /* 0x040fe20000041804 */
[----:B------:R-:W-:Y:S02]  /*151e0*/  FADD.FTZ R147, R148, R147 ;  /* 0x0000009394937221 */ /* 0x000fe40000010000 */
[----:B------:R-:W-:Y:S01]  /*151f0*/  MUFU.EX2 R165, R165 ;  /* 0x000000a500a57308 */ /* 0x000fe20000000800 */
[----:B------:R-:W5:Y:S01]  /*15200*/  LDSM.16.MT88.4 R32, [R232+0xc800] ;  /* 0x00c80000e820783b */ /* 0x000f620000004200 */
[----:B-1----:R-:W-:Y:S01]  /*15210*/  FADD.FTZ R159, R163, R159 ;  /* 0x0000009fa39f7221 */ /* 0x002fe20000010000 */
[C---:B------:R-:W-:Y:S02]  /*15220*/  HMMA.16816.F32.BF16 R36, R44.reuse, R40, R36 ;  /* 0x000000282c24723c */ /* 0x040fe40000041824 */
[----:B------:R-:W-:Y:S03]  /*15230*/  LDSM.16.MT88.4 R148, [R232+0x11800] ;  /* 0x01180000e894783b */ /* 0x000fe60000004200 */
[----:B------:R-:W1:Y:S01]  /*15240*/  MUFU.EX2 R178, R178 ;  /* 0x000000b200b27308 */ /* 0x000e620000000800 */
[----:B------:R-:W-:Y:S01]  /*15250*/  HMMA.16816.F32.BF16 R12, R44, R42, R12 ;  /* 0x0000002a2c0c723c */ /* 0x000fe2000004180c */
[----:B------:R-:W5:Y:S01]  /*15260*/  LDSM.16.MT88.4 R40, [R231+0xc800] ;  /* 0x00c80000e728783b */ /* 0x000f620000004200 */
[C---:B---3--:R-:W-:Y:S01]  /*15270*/  F2FP.BF16.F32.PACK_AB R49, R164.reuse, R163 ;  /* 0x000000a3a431723e */ /* 0x048fe200000010ff */
[----:B------:R-:W-:-:S02]  /*15280*/  FADD.FTZ R164, R164, R159 ;  /* 0x0000009fa4a47221 */ /* 0x000fc40000010000 */
[----:B------:R-:W-:Y:S02]  /*15290*/  LDSM.16.MT88.4 R156, [R234+0x11800] ;  /* 0x01180000ea9c783b */ /* 0x000fe40000004200 */
[----:B------:R-:W3:Y:S08]  /*152a0*/  MUFU.EX2 R153, R153 ;  /* 0x0000009900997308 */ /* 0x000ef00000000800 */
[----:B------:R-:W4:Y:S01]  /*152b0*/  MUFU.EX2 R154, R154 ;  /* 0x0000009a009a7308 */ /* 0x000f220000000800 */
[----:B-1----:R-:W-:Y:S01]  /*152c0*/  F2FP.BF16.F32.PACK_AB R51, R178, R165 ;  /* 0x000000a5b233723e */ /* 0x002fe200000010ff */
[----:B------:R-:W-:-:S04]  /*152d0*/  FADD.FTZ R165, R165, R164 ;  /* 0x000000a4a5a57221 */ /* 0x000fc80000010000 */
[----:B------:R-:W-:Y:S02]  /*152e0*/  FADD.FTZ R165, R178, R165 ;  /* 0x000000a5b2a57221 */ /* 0x000fe40000010000 */
[----:B--2---:R-:W-:Y:S01]  /*152f0*/  HMMA.16816.F32.BF16 R20, R48, R24, R20 ;  /* 0x000000183014723c */ /* 0x004fe20000041814 */
[----:B------:R-:W1:Y:S01]  /*15300*/  MUFU.EX2 R155, R155 ;  /* 0x0000009b009b7308 */ /* 0x000e620000000800 */
[----:B---3--:R-:W-:-:S04]  /*15310*/  FADD.FTZ R147, R153, R147 ;  /* 0x0000009399937221 */ /* 0x008fc80000010000 */
[C---:B------:R-:W-:Y:S01]  /*15320*/  HMMA.16816.F32.BF16 R16, R48.reuse, R26, R16 ;  /* 0x0000001a3010723c */ /* 0x040fe20000041810 */
[----:B------:R-:W2:Y:S02]  /*15330*/  LDSM.16.MT88.4 R24, [R234+0xd000] ;  /* 0x00d00000ea18783b */ /* 0x000ea40000004200 */
[----:B------:R-:W3:Y:S01]  /*15340*/  MUFU.EX2 R160, R160 ;  /* 0x000000a000a07308 */ /* 0x000ee20000000800 */
[C---:B----4-:R-:W-:Y:S01]  /*15350*/  F2FP.BF16.F32.PACK_AB R44, R154.reuse, R153 ;  /* 0x000000999a2c723e */ /* 0x050fe200000010ff */
[----:B------:R-:W-:Y:S01]  /*15360*/  FADD.FTZ R154, R154, R147 ;  /* 0x000000939a9a7221 */ /* 0x000fe20000010000 */
[C---:B------:R-:W-:Y:S05]  /*15370*/  HMMA.16816.F32.BF16 R136, R48.reuse, R8, R136 ;  /* 0x000000083088723c */ /* 0x040fea0000041888 */
[----:B------:R-:W-:Y:S01]  /*15380*/  MUFU.EX2 R185, R185 ;  /* 0x000000b900b97308 */ /* 0x000fe20000000800 */
[----:B------:R-:W-:Y:S01]  /*15390*/  HMMA.16816.F32.BF16 R132, R48, R10, R132 ;  /* 0x0000000a3084723c */ /* 0x000fe20000041884 */
[----:B------:R-:W4:Y:S01]  /*153a0*/  LDSM.16.MT88.4 R8, [R230+0xd000] ;  /* 0x00d00000e608783b */ /* 0x000f220000004200 */
[----:B-1----:R-:W-:-:S04]  /*153b0*/  FADD.FTZ R154, R155, R154 ;  /* 0x0000009a9b9a7221 */ /* 0x002fc80000010000 */
[----:B-----5:R-:W-:Y:S01]  /*153c0*/  HMMA.16816.F32.BF16 R28, R48, R32, R28 ;  /* 0x00000020301c723c */ /* 0x020fe2000004181c */
[----:B------:R-:W1:Y:S01]  /*153d0*/  MUFU.EX2 R186, R186 ;  /* 0x000000ba00ba7308 */ /* 0x000e620000000800 */
[C---:B---3--:R-:W-:Y:S01]  /*153e0*/  F2FP.BF16.F32.PACK_AB R46, R160.reuse, R155 ;  /* 0x0000009ba02e723e */ /* 0x048fe200000010ff */
        /* <DEDUP_REMOVED lines=8> */
[----:B-1----:R-:W-:Y:S01]  /*15470*/  F2FP.BF16.F32.PACK_AB R45, R186, R185 ;  /* 0x000000b9ba2d723e */ /* 0x002fe200000010ff */
[----:B------:R-:W-:-:S04]  /*15480*/  FADD.FTZ R185, R185, R165 ;  /* 0x000000a5b9b97221 */ /* 0x000fc80000010000 */
[----:B------:R-:W1:Y:S01]  /*15490*/  MUFU.EX2 R161, R161 ;  /* 0x000000a100a17308 */ /* 0x000e620000000800 */
[----:B------:R-:W-:-:S07]  /*154a0*/  FADD.FTZ R185, R186, R185 ;  /* 0x000000b9bab97221 */ /* 0x000fce0000010000 */
[----:B------:R-:W4:Y:S01]  /*154b0*/  MUFU.EX2 R162, R162 ;  /* 0x000000a200a27308 */ /* 0x000f220000000800 */
[----:B-----5:R-:W-:Y:S01]  /*154c0*/  F2FP.BF16.F32.PACK_AB R47, R190, R188 ;  /* 0x000000bcbe2f723e */ /* 0x020fe200000010ff */
[----:B------:R-:W-:-:S04]  /*154d0*/  FADD.FTZ R188, R188, R185 ;  /* 0x000000b9bcbc7221 */ /* 0x000fc80000010000 */
[----:B------:R-:W-:Y:S02]  /*154e0*/  FADD.FTZ R188, R190, R188 ;  /* 0x000000bcbebc7221 */ /* 0x000fe40000010000 */
[----:B--2---:R-:W-:Y:S01]  /*154f0*/  HMMA.16816.F32.BF16 R20, R44, R24, R20 ;  /* 0x000000182c14723c */ /* 0x004fe20000041814 */
[----:B------:R-:W2:Y:S01]  /*15500*/  MUFU.EX2 R179, R179 ;  /* 0x000000b300b37308 */ /* 0x000ea20000000800 */
[----:B-1----:R-:W-:-:S04]  /*15510*/  FADD.FTZ R160, R161, R160 ;  /* 0x000000a0a1a07221 */ /* 0x002fc80000010000 */
[C---:B------:R-:W-:Y:S01]  /*15520*/  HMMA.16816.F32.BF16 R16, R44.reuse, R26, R16 ;  /* 0x0000001a2c10723c */ /* 0x040fe20000041810 */
[----:B------:R-:W1:Y:S02]  /*15530*/  LDSM.16.MT88.4 R24, [R234+0xd800] ;  /* 0x00d80000ea18783b */ /* 0x000e640000004200 */
[----:B------:R-:W5:Y:S01]  /*15540*/  MUFU.EX2 R182, R182 ;  /* 0x000000b600b67308 */ /* 0x000f620000000800 */
[C---:B----4-:R-:W-:Y:S01]  /*15550*/  F2FP.BF16.F32.PACK_AB R48, R162.reuse, R161 ;  /* 0x000000a1a230723e */ /* 0x050fe200000010ff */
[----:B------:R-:W-:Y:S01]  /*15560*/  FADD.FTZ R160, R162, R160 ;  /* 0x000000a0a2a07221 */ /* 0x000fe20000010000 */
[C---:B------:R-:W-:Y:S05]  /*15570*/  HMMA.16816.F32.BF16 R136, R44.reuse, R8, R136 ;  /* 0x000000082c88723c */ /* 0x040fea0000041888 */
[----:B------:R-:W-:Y:S01]  /*15580*/  MUFU.EX2 R191, R191 ;  /* 0x000000bf00bf7308 */ /* 0x000fe20000000800 */
[----:B------:R-:W-:Y:S01]  /*15590*/  HMMA.16816.F32.BF16 R132, R44, R10, R132 ;  /* 0x0000000a2c84723c */ /* 0x000fe20000041884 */
[----:B------:R-:W4:Y:S01]  /*155a0*/  LDSM.16.MT88.4 R8, [R230+0xd800] ;  /* 0x00d80000e608783b */ /* 0x000f220000004200 */
        /* <DEDUP_REMOVED lines=14> */
[----:B------:R-:W2:Y:S01]  /*15690*/  MUFU.EX2 R184, R184 ;  /* 0x000000b800b87308 */ /* 0x000ea20000000800 */
[----:B------:R-:W-:-:S07]  /*156a0*/  FADD.FTZ R191, R189, R191 ;  /* 0x000000bfbdbf7221 */ /* 0x000fce0000010000 */
[----:B------:R-:W4:Y:S01]  /*156b0*/  MUFU.EX2 R192, R192 ;  /* 0x000000c000c07308 */ /* 0x000f220000000800 */
[----:B-----5:R-:W-:Y:S01]  /*156c0*/  F2FP.BF16.F32.PACK_AB R51, R183, R187 ;  /* 0x000000bbb733723e */ /* 0x020fe200000010ff */
[----:B------:R-:W-:-:S04]  /*156d0*/  FADD.FTZ R187, R187, R191 ;  /* 0x000000bfbbbb7221 */ /* 0x000fc80000010000 */
[----:B------:R-:W-:Y:S02]  /*156e0*/  FADD.FTZ R183, R183, R187 ;  /* 0x000000bbb7b77221 */ /* 0x000fe40000010000 */
[----:B-1----:R-:W-:Y:S01]  /*156f0*/  HMMA.16816.F32.BF16 R20, R48, R24, R20 ;  /* 0x000000183014723c */ /* 0x002fe20000041814 */
[----:B------:R-:W-:Y:S01]  /*15700*/  MUFU.EX2 R194, R194 ;  /* 0x000000c200c27308 */ /* 0x000fe20000000800 */
[----:B--2---:R-:W-:-:S04]  /*15710*/  FADD.FTZ R182, R184, R182 ;  /* 0x000000b6b8b67221 */ /* 0x004fc80000010000 */
[C---:B------:R-:W-:Y:S01]  /*15720*/  HMMA.16816.F32.BF16 R16, R48.reuse, R26, R16 ;  /* 0x0000001a3010723c */ /* 0x040fe20000041810 */
[----:B------:R-:W1:Y:S02]  /*15730*/  LDSM.16.MT88.4 R24, [R234+0xe000] ;  /* 0x00e00000ea18783b */ /* 0x000e640000004200 */
[----:B------:R-:W2:Y:S01]  /*15740*/  MUFU.EX2 R193, R193 ;  /* 0x000000c100c17308 */ /* 0x000ea20000000800 */
[C---:B----4-:R-:W-:Y:S01]  /*15750*/  F2FP.BF16.F32.PACK_AB R44, R192.reuse, R184 ;  /* 0x000000b8c02c723e */ /* 0x050fe200000010ff */
[----:B------:R-:W-:Y:S01]  /*15760*/  FADD.FTZ R182, R192, R182 ;  /* 0x000000b6c0b67221 */ /* 0x000fe20000010000 */
[C---:B------:R-:W-:Y:S05]  /*15770*/  HMMA.16816.F32.BF16 R136, R48.reuse, R8, R136 ;  /* 0x000000083088723c */ /* 0x040fea0000041888 */
[----:B------:R-:W4:Y:S01]  /*15780*/  MUFU.EX2 R176, R176 ;  /* 0x000000b000b07308 */ /* 0x000f220000000800 */
[C---:B------:R-:W-:Y:S01]  /*15790*/  HMMA.16816.F32.BF16 R132, R48.reuse, R10, R132 ;  /* 0x0000000a3084723c */ /* 0x040fe20000041884 */
[----:B------:R-:W5:Y:S05]  /*157a0*/  LDSM.16.MT88.4 R8, [R230+0xe000] ;  /* 0x00e00000e608783b */ /* 0x000f6a0000004200 */
[----:B---3--:R-:W-:Y:S01]  /*157b0*/  HMMA.16816.F32.BF16 R28, R48, R32, R28 ;  /* 0x00000020301c723c */ /* 0x008fe2000004181c */
[----:B------:R-:W3:Y:S01]  /*157c0*/  MUFU.EX2 R175, R175 ;  /* 0x000000af00af7308 */ /* 0x000ee20000000800 */
[----:B--2---:R-:W-:Y:S01]  /*157d0*/  F2FP.BF16.F32.PACK_AB R46, R193, R194 ;  /* 0x000000c2c12e723e */ /* 0x004fe200000010ff */
[----:B------:R-:W-:-:S03]  /*157e0*/  FADD.FTZ R194, R194, R182 ;  /* 0x000000b6c2c27221 */ /* 0x000fc60000010000 */
[C---:B------:R-:W-:Y:S01]  /*157f0*/  HMMA.16816.F32.BF16 R4, R48.reuse, R34, R4 ;  /* 0x000000223004723c */ /* 0x040fe20000041804 */
[----:B------:R-:W2:Y:S01]  /*15800*/  LDSM.16.MT88.4 R32, [R232+0xe000] ;  /* 0x00e00000e820783b */ /* 0x000ea20000004200 */
[----:B------:R-:W-:Y:S01]  /*15810*/  FADD.FTZ R194, R193, R194 ;  /* 0x000000c2c1c27221 */ /* 0x000fe20000010000 */
[----:B------:R-:W1:Y:S01]  /*15820*/  MUFU.EX2 R174, R174 ;  /* 0x000000ae00ae7308 */ /* 0x000e620000000800 */
[----:B----4-:R-:W-:Y:S02]  /*15830*/  FADD.FTZ R183, R176, R183 ;  /* 0x000000b7b0b77221 */ /* 0x010fe40000010000 */
[C---:B------:R-:W-:Y:S05]  /*15840*/  HMMA.16816.F32.BF16 R36, R48.reuse, R40, R36 ;  /* 0x000000283024723c */ /* 0x040fea0000041824 */
[----:B------:R-:W4:Y:S01]  /*15850*/  MUFU.EX2 R173, R173 ;  /* 0x000000ad00ad7308 */ /* 0x000f220000000800 */
[----:B------:R-:W-:Y:S01]  /*15860*/  HMMA.16816.F32.BF16 R12, R48, R42, R12 ;  /* 0x0000002a300c723c */ /* 0x000fe2000004180c */
[----:B------:R-:W2:Y:S01]  /*15870*/  LDSM.16.MT88.4 R40, [R231+0xe000] ;  /* 0x00e00000e728783b */ /* 0x000ea20000004200 */
[C---:B---3--:R-:W-:Y:S01]  /*15880*/  F2FP.BF16.F32.PACK_AB R45, R175.reuse, R176 ;  /* 0x000000b0af2d723e */ /* 0x048fe200000010ff */
[----:B------:R-:W-:-:S04]  /*15890*/  FADD.FTZ R175, R175, R183 ;  /* 0x000000b7afaf7221 */ /* 0x000fc80000010000 */
[----:B------:R-:W-:Y:S01]  /*158a0*/  MUFU.EX2 R181, R181 ;  /* 0x000000b500b57308 */ /* 0x000fe20000000800 */
[----:B-1----:R-:W-:-:S07]  /*158b0*/  FADD.FTZ R175, R174, R175 ;  /* 0x000000afaeaf7221 */ /* 0x002fce0000010000 */
[----:B------:R-:W1:Y:S01]  /*158c0*/  MUFU.EX2 R180, R180 ;  /* 0x000000b400b47308 */ /* 0x000e620000000800 */
[C---:B----4-:R-:W-:Y:S01]  /*158d0*/  F2FP.BF16.F32.PACK_AB R47, R173.reuse, R174 ;  /* 0x000000aead2f723e */ /* 0x050fe200000010ff */
[----:B------:R-:W-:-:S06]  /*158e0*/  FADD.FTZ R173, R173, R175 ;  /* 0x000000afadad7221 */ /* 0x000fcc0000010000 */
[C---:B------:R-:W-:Y:S01]  /*158f0*/  HMMA.16816.F32.BF16 R20, R44.reuse, R24, R20 ;  /* 0x000000182c14723c */ /* 0x040fe20000041814 */
[----:B------:R-:W-:Y:S05]  /*15900*/  MUFU.EX2 R177, R177 ;  /* 0x000000b100b17308 */ /* 0x000fea0000000800 */
[C---:B------:R-:W-:Y:S01]  /*15910*/  HMMA.16816.F32.BF16 R16, R44.reuse, R26, R16 ;  /* 0x0000001a2c10723c */ /* 0x040fe20000041810 */
[----:B------:R-:W3:Y:S02]  /*15920*/  LDSM.16.MT88.4 R24, [R234+0xe800] ;  /* 0x00e80000ea18783b */ /* 0x000ee40000004200 */
[----:B------:R-:W4:Y:S01]  /*15930*/  MUFU.EX2 R172, R172 ;  /* 0x000000ac00ac7308 */ /* 0x000f220000000800 */
[C---:B-1----:R-:W-:Y:S01]  /*15940*/  F2FP.BF16.F32.PACK_AB R48, R180.reuse, R181 ;  /* 0x000000b5b430723e */ /* 0x042fe200000010ff */
[----:B------:R-:W-:Y:S01]  /*15950*/  FADD.FTZ R181, R181, R194 ;  /* 0x000000c2b5b57221 */ /* 0x000fe20000010000 */
[----:B-----5:R-:W-:Y:S03]  /*15960*/  HMMA.16816.F32.BF16 R136, R44, R8, R136 ;  /* 0x000000082c88723c */ /* 0x020fe60000041888 */
[----:B------:R-:W-:-:S02]  /*15970*/  FADD.FTZ R181, R180, R181 ;  /* 0x000000b5b4b57221 */ /* 0x000fc40000010000 */
[----:B------:R-:W1:Y:S01]  /*15980*/  MUFU.EX2 R169, R169 ;  /* 0x000000a900a97308 */ /* 0x000e620000000800 */
[C---:B------:R-:W-:Y:S01]  /*15990*/  HMMA.16816.F32.BF16 R132, R44.reuse, R10, R132 ;  /* 0x0000000a2c84723c */ /* 0x040fe20000041884 */
[----:B------:R-:W5:Y:S05]  /*159a0*/  LDSM.16.MT88.4 R8, [R230+0xe800] ;  /* 0x00e80000e608783b */ /* 0x000f6a0000004200 */
[----:B--2---:R-:W-:Y:S01]  /*159b0*/  HMMA.16816.F32.BF16 R28, R44, R32, R28 ;  /* 0x000000202c1c723c */ /* 0x004fe2000004181c */
[----:B------:R-:W2:Y:S01]  /*159c0*/  MUFU.EX2 R168, R168 ;  /* 0x000000a800a87308 */ /* 0x000ea20000000800 */
[----:B----4-:R-:W-:Y:S01]  /*159d0*/  F2FP.BF16.F32.PACK_AB R50, R172, R177 ;  /* 0x000000b1ac32723e */ /* 0x010fe200000010ff */
[----:B------:R-:W-:-:S03]  /*159e0*/  FADD.FTZ R177, R177, R181 ;  /* 0x000000b5b1b17221 */ /* 0x000fc60000010000 */
[C---:B------:R-:W-:Y:S01]  /*159f0*/  HMMA.16816.F32.BF16 R4, R44.reuse, R34, R4 ;  /* 0x000000222c04723c */ /* 0x040fe20000041804 */
[----:B------:R-:W4:Y:S01]  /*15a00*/  LDSM.16.MT88.4 R32, [R232+0xe800] ;  /* 0x00e80000e820783b */ /* 0x000f220000004200 */
[----:B------:R-:W-:Y:S01]  /*15a10*/  FADD.FTZ R177, R172, R177 ;  /* 0x000000b1acb17221 */ /* 0x000fe20000010000 */
[----:B------:R-:W3:Y:S01]  /*15a20*/  MUFU.EX2 R131, R131 ;  /* 0x0000008300837308 */ /* 0x000ee20000000800 */
[----:B-1----:R-:W-:Y:S02]  /*15a30*/  FADD.FTZ R173, R169, R173 ;  /* 0x000000ada9ad7221 */ /* 0x002fe40000010000 */
[C---:B------:R-:W-:Y:S05]  /*15a40*/  HMMA.16816.F32.BF16 R36, R44.reuse, R40, R36 ;  /* 0x000000282c24723c */ /* 0x040fea0000041824 */
[----:B------:R-:W1:Y:S01]  /*15a50*/  MUFU.EX2 R126, R126 ;  /* 0x0000007e007e7308 */ /* 0x000e620000000800 */
[----:B------:R-:W-:Y:S01]  /*15a60*/  HMMA.16816.F32.BF16 R12, R44, R42, R12 ;  /* 0x0000002a2c0c723c */ /* 0x000fe2000004180c */
[----:B------:R-:W4:Y:S01]  /*15a70*/  LDSM.16.MT88.4 R40, [R231+0xe800] ;  /* 0x00e80000e728783b */ /* 0x000f220000004200 */
[C---:B--2---:R-:W-:Y:S01]  /*15a80*/  F2FP.BF16.F32.PACK_AB R49, R168.reuse, R169 ;  /* 0x000000a9a831723e */ /* 0x044fe200000010ff */
[----:B------:R-:W-:-:S04]  /*15a90*/  FADD.FTZ R168, R168, R173 ;  /* 0x000000ada8a87221 */ /* 0x000fc80000010000 */
[----:B------:R-:W-:Y:S01]  /*15aa0*/  MUFU.EX2 R171, R171 ;  /* 0x000000ab00ab7308 */ /* 0x000fe20000000800 */
[----:B---3--:R-:W-:-:S07]  /*15ab0*/  FADD.FTZ R168, R131, R168 ;  /* 0x000000a883a87221 */ /* 0x008fce0000010000 */
[----:B------:R-:W2:Y:S01]  /*15ac0*/  MUFU.EX2 R170, R170 ;  /* 0x000000aa00aa7308 */ /* 0x000ea20000000800 */
[C---:B-1----:R-:W-:Y:S01]  /*15ad0*/  F2FP.BF16.F32.PACK_AB R51, R126.reuse, R131 ;  /* 0x000000837e33723e */ /* 0x042fe200000010ff */
[----:B------:R-:W-:-:S06]  /*15ae0*/  FADD.FTZ R126, R126, R168 ;  /* 0x000000a87e7e7221 */ /* 0x000fcc0000010000 */
[C---:B------:R-:W-:Y:S01]  /*15af0*/  HMMA.16816.F32.BF16 R20, R48.reuse, R24, R20 ;  /* 0x000000183014723c */ /* 0x040fe20000041814 */
[----:B------:R-:W1:Y:S05]  /*15b00*/  MUFU.EX2 R124, R124 ;  /* 0x0000007c007c7308 */ /* 0x000e6a0000000800 */
[C---:B------:R-:W-:Y:S01]  /*15b10*/  HMMA.16816.F32.BF16 R16, R48.reuse, R26, R16 ;  /* 0x0000001a3010723c */ /* 0x040fe20000041810 */
[----:B------:R-:W3:Y:S02]  /*15b20*/  LDSM.16.MT88.4 R24, [R234+0xf000] ;  /* 0x00f00000ea18783b */ /* 0x000ee40000004200 */
[----:B------:R-:W4:Y:S01]  /*15b30*/  MUFU.EX2 R68, R68 ;  /* 0x0000004400447308 */ /* 0x000f220000000800 */
[C---:B--2---:R-:W-:Y:S01]  /*15b40*/  F2FP.BF16.F32.PACK_AB R44, R170.reuse, R171 ;  /* 0x000000abaa2c723e */ /* 0x044fe200000010ff */
[----:B------:R-:W-:Y:S01]  /*15b50*/  FADD.FTZ R171, R171, R177 ;  /* 0x000000b1abab7221 */ /* 0x000fe20000010000 */
[----:B-----5:R-:W-:Y:S03]  /*15b60*/  HMMA.16816.F32.BF16 R136, R48, R8, R136 ;  /* 0x000000083088723c */ /* 0x020fe60000041888 */
[----:B------:R-:W-:-:S02]  /*15b70*/  FADD.FTZ R171, R170, R171 ;  /* 0x000000abaaab7221 */ /* 0x000fc40000010000 */
[----:B------:R-:W2:Y:S01]  /*15b80*/  MUFU.EX2 R80, R80 ;  /* 0x0000005000507308 */ /* 0x000ea20000000800 */
[----:B------:R-:W-:Y:S01]  /*15b90*/  HMMA.16816.F32.BF16 R132, R48, R10, R132 ;  /* 0x0000000a3084723c */ /* 0x000fe20000041884 */
[----:B------:R-:W5:Y:S01]  /*15ba0*/  LDSM.16.MT88.4 R8, [R230+0xf000] ;  /* 0x00f00000e608783b */ /* 0x000f620000004200 */
[----:B-1----:R-:W-:-:S04]  /*15bb0*/  FADD.FTZ R171, R124, R171 ;  /* 0x000000ab7cab7221 */ /* 0x002fc80000010000 */
[----:B----4-:R-:W-:Y:S01]  /*15bc0*/  HMMA.16816.F32.BF16 R28, R48, R32, R28 ;  /* 0x00000020301c723c */ /* 0x010fe2000004181c */
[----:B------:R-:W1:Y:S01]  /*15bd0*/  MUFU.EX2 R58, R58 ;  /* 0x0000003a003a7308 */ /* 0x000e620000000800 */
[C---:B------:R-:W-:Y:S01]  /*15be0*/  F2FP.BF16.F32.PACK_AB R46, R68.reuse, R124 ;  /* 0x0000007c442e723e */ /* 0x040fe200000010ff */
[----:B------:R-:W-:-:S03]  /*15bf0*/  FADD.FTZ R68, R68, R171 ;  /* 0x000000ab44447221 */ /* 0x000fc60000010000 */
[C---:B------:R-:W-:Y:S01]  /*15c00*/  HMMA.16816.F32.BF16 R4, R48.reuse, R34, R4 ;  /* 0x000000223004723c */ /* 0x040fe20000041804 */
[----:B------:R-:W4:Y:S02]  /*15c10*/  LDSM.16.MT88.4 R32, [R232+0xf000] ;  /* 0x00f00000e820783b */ /* 0x000f240000004200 */
[----:B------:R-:W-:Y:S01]  /*15c20*/  MUFU.EX2 R79, R79 ;  /* 0x0000004f004f7308 */ /* 0x000fe20000000800 */
[----:B--2---:R-:W-:Y:S02]  /*15c30*/  FADD.FTZ R126, R80, R126 ;  /* 0x0000007e507e7221 */ /* 0x004fe40000010000 */
[C---:B------:R-:W-:Y:S05]  /*15c40*/  HMMA.16816.F32.BF16 R36, R48.reuse, R40, R36 ;  /* 0x000000283024723c */ /* 0x040fea0000041824 */
[----:B------:R-:W2:Y:S01]  /*15c50*/  MUFU.EX2 R57, R57 ;  /* 0x0000003900397308 */ /* 0x000ea20000000800 */
[----:B------:R-:W-:Y:S01]  /*15c60*/  HMMA.16816.F32.BF16 R12, R48, R42, R12 ;  /* 0x0000002a300c723c */ /* 0x000fe2000004180c */
[----:B------:R-:W4:Y:S01]  /*15c70*/  LDSM.16.MT88.4 R40, [R231+0xf000] ;  /* 0x00f00000e728783b */ /* 0x000f220000004200 */
[C---:B-1----:R-:W-:Y:S01]  /*15c80*/  F2FP.BF16.F32.PACK_AB R45, R58.reuse, R80 ;  /* 0x000000503a2d723e */ /* 0x042fe200000010ff */
[----:B------:R-:W-:-:S04]  /*15c90*/  FADD.FTZ R126, R58, R126 ;  /* 0x0000007e3a7e7221 */ /* 0x000fc80000010000 */
[----:B------:R-:W1:Y:S08]  /*15ca0*/  MUFU.EX2 R89, R89 ;  /* 0x0000005900597308 */ /* 0x000e700000000800 */
[----:B------:R-:W-:Y:S01]  /*15cb0*/  MUFU.EX2 R63, R63 ;  /* 0x0000003f003f7308 */ /* 0x000fe20000000800 */
[----:B--2---:R-:W-:Y:S01]  /*15cc0*/  F2FP.BF16.F32.PACK_AB R47, R57, R79 ;  /* 0x0000004f392f723e */ /* 0x004fe200000010ff */
[----:B------:R-:W-:-:S04]  /*15cd0*/  FADD.FTZ R79, R79, R126 ;  /* 0x0000007e4f4f7221 */ /* 0x000fc80000010000 */
[----:B------:R-:W-:Y:S02]  /*15ce0*/  FADD.FTZ R79, R57, R79 ;  /* 0x0000004f394f7221 */ /* 0x000fe40000010000 */
[----:B---3--:R-:W-:Y:S01]  /*15cf0*/  HMMA.16816.F32.BF16 R20, R44, R24, R20 ;  /* 0x000000182c14723c */ /* 0x008fe20000041814 */
[----:B------:R-:W-:Y:S01]  /*15d00*/  MUFU.EX2 R88, R88 ;  /* 0x0000005800587308 */ /* 0x000fe20000000800 */
[----:B-1----:R-:W-:-:S04]  /*15d10*/  FADD.FTZ R68, R89, R68 ;  /* 0x0000004459447221 */ /* 0x002fc80000010000 */
[C---:B------:R-:W-:Y:S01]  /*15d20*/  HMMA.16816.F32.BF16 R16, R44.reuse, R26, R16 ;  /* 0x0000001a2c10723c */ /* 0x040fe20000041810 */
[----:B------:R-:W1:Y:S02]  /*15d30*/  LDSM.16.MT88.4 R24, [R234+0xf800] ;  /* 0x00f80000ea18783b */ /* 0x000e640000004200 */
[----:B------:R-:W-:Y:S03]  /*15d40*/  MUFU.EX2 R62, R62 ;  /* 0x0000003e003e7308 */ /* 0x000fe60000000800 */
[C---:B-----5:R-:W-:Y:S05]  /*15d50*/  HMMA.16816.F32.BF16 R136, R44.reuse, R8, R136 ;  /* 0x000000082c88723c */ /* 0x060fea0000041888 */
[----:B------:R-:W2:Y:S01]  /*15d60*/  MUFU.EX2 R78, R78 ;  /* 0x0000004e004e7308 */ /* 0x000ea20000000800 */
[C---:B------:R-:W-:Y:S01]  /*15d70*/  HMMA.16816.F32.BF16 R132, R44.reuse, R10, R132 ;  /* 0x0000000a2c84723c */ /* 0x040fe20000041884 */
[----:B------:R-:W3:Y:S05]  /*15d80*/  LDSM.16.MT88.4 R8, [R230+0xf800] ;  /* 0x00f80000e608783b */ /* 0x000eea0000004200 */
[C---:B----4-:R-:W-:Y:S01]  /*15d90*/  HMMA.16816.F32.BF16 R28, R44.reuse, R32, R28 ;  /* 0x000000202c1c723c */ /* 0x050fe2000004181c */
[----:B------:R-:W4:Y:S05]  /*15da0*/  MUFU.EX2 R56, R56 ;  /* 0x0000003800387308 */ /* 0x000f2a0000000800 */
[----:B------:R-:W-:Y:S01]  /*15db0*/  HMMA.16816.F32.BF16 R4, R44, R34, R4 ;  /* 0x000000222c04723c */ /* 0x000fe20000041804 */
[----:B------:R-:W5:Y:S02]  /*15dc0*/  LDSM.16.MT88.4 R32, [R232+0xf800] ;  /* 0x00f80000e820783b */ /* 0x000f640000004200 */
[----:B------:R-:W-:Y:S01]  /*15dd0*/  MUFU.EX2 R77, R77 ;  /* 0x0000004d004d7308 */ /* 0x000fe20000000800 */
[----:B--2---:R-:W-:-:S02]  /*15de0*/  FADD.FTZ R79, R78, R79 ;  /* 0x0000004f4e4f7221 */ /* 0x004fc40000010000 */
[C---:B------:R-:W-:Y:S05]  /*15df0*/  HMMA.16816.F32.BF16 R36, R44.reuse, R40, R36 ;  /* 0x000000282c24723c */ /* 0x040fea0000041824 */
[----:B------:R-:W2:Y:S01]  /*15e00*/  MUFU.EX2 R55, R55 ;  /* 0x0000003700377308 */ /* 0x000ea20000000800 */
[----:B------:R-:W-:Y:S01]  /*15e10*/  HMMA.16816.F32.BF16 R12, R44, R42, R12 ;  /* 0x0000002a2c0c723c */ /* 0x000fe2000004180c */
[----:B------:R-:W5:Y:S06]  /*15e20*/  LDSM.16.MT88.4 R40, [R231+0xf800] ;  /* 0x00f80000e728783b */ /* 0x000f6c0000004200 */
[C---:B------:R-:W-:Y:S01]  /*15e30*/  F2FP.BF16.F32.PACK_AB R44, R63.reuse, R89 ;  /* 0x000000593f2c723e */ /* 0x040fe200000010ff */
[----:B------:R-:W3:Y:S01]  /*15e40*/  MUFU.EX2 R87, R87 ;  /* 0x0000005700577308 */ /* 0x000ee20000000800 */
[----:B----4-:R-:W-:Y:S01]  /*15e50*/  F2FP.BF16.F32.PACK_AB R45, R56, R78 ;  /* 0x0000004e382d723e */ /* 0x010fe200000010ff */
[----:B------:R-:W-:Y:S01]  /*15e60*/  FADD.FTZ R63, R63, R68 ;  /* 0x000000443f3f7221 */ /* 0x000fe20000010000 */
[----:B------:R-:W-:Y:S01]  /*15e70*/  F2FP.BF16.F32.PACK_AB R46, R62, R88 ;  /* 0x000000583e2e723e */ /* 0x000fe200000010ff */
[----:B------:R-:W-:-:S02]  /*15e80*/  FADD.FTZ R56, R56, R79 ;  /* 0x0000004f38387221 */ /* 0x000fc40000010000 */
[----:B------:R-:W-:Y:S01]  /*15e90*/  FADD.FTZ R63, R88, R63 ;  /* 0x0000003f583f7221 */ /* 0x000fe20000010000 */
[----:B--2---:R-:W-:Y:S01]  /*15ea0*/  F2FP.BF16.F32.PACK_AB R47, R55, R77 ;  /* 0x0000004d372f723e */ /* 0x004fe200000010ff */
[----:B------:R-:W2:Y:S01]  /*15eb0*/  MUFU.EX2 R61, R61 ;  /* 0x0000003d003d7308 */ /* 0x000ea20000000800 */
[----:B------:R-:W-:Y:S01]  /*15ec0*/  FADD.FTZ R56, R77, R56 ;  /* 0x000000384d387221 */ /* 0x000fe20000010000 */
[----:B------:R-:W-:-:S03]  /*15ed0*/  FADD.FTZ R62, R62, R63 ;  /* 0x0000003f3e3e7221 */ /* 0x000fc60000010000 */
[----:B------:R-:W-:Y:S01]  /*15ee0*/  FADD.FTZ R55, R55, R56 ;  /* 0x0000003837377221 */ /* 0x000fe20000010000 */
[----:B-1----:R-:W-:Y:S02]  /*15ef0*/  HMMA.16816.F32.BF16 R20, R44, R24, R20 ;  /* 0x000000182c14723c */ /* 0x002fe40000041814 */
[----:B------:R-:W1:Y:S01]  /*15f00*/  MUFU.EX2 R86, R86 ;  /* 0x0000005600567308 */ /* 0x000e620000000800 */
[----:B---3--:R-:W-:-:S03]  /*15f10*/  FADD.FTZ R62, R87, R62 ;  /* 0x0000003e573e7221 */ /* 0x008fc60000010000 */
[C---:B------:R-:W-:Y:S01]  /*15f20*/  HMMA.16816.F32.BF16 R16, R44.reuse, R26, R16 ;  /* 0x0000001a2c10723c */ /* 0x040fe20000041810 */
[----:B------:R-:W3:Y:S03]  /*15f30*/  LDSM.16.MT88.4 R24, [R234+0x10000] ;  /* 0x01000000ea18783b */ /* 0x000ee60000004200 */
[----:B------:R-:W4:Y:S01]  /*15f40*/  MUFU.EX2 R60, R60 ;  /* 0x0000003c003c7308 */ /* 0x000f220000000800 */
[C---:B--2---:R-:W-:Y:S01]  /*15f50*/  F2FP.BF16.F32.PACK_AB R48, R61.reuse, R87 ;  /* 0x000000573d30723e */ /* 0x044fe200000010ff */
[----:B------:R-:W-:Y:S01]  /*15f60*/  HMMA.16816.F32.BF16 R136, R44, R8, R136 ;  /* 0x000000082c88723c */ /* 0x000fe20000041888 */
[----:B------:R-:W-:-:S05]  /*15f70*/  FADD.FTZ R61, R61, R62 ;  /* 0x0000003e3d3d7221 */ /* 0x000fca0000010000 */
[----:B------:R-:W2:Y:S01]  /*15f80*/  MUFU.EX2 R76, R76 ;  /* 0x0000004c004c7308 */ /* 0x000ea20000000800 */
[----:B------:R-:W-:Y:S01]  /*15f90*/  HMMA.16816.F32.BF16 R132, R44, R10, R132 ;  /* 0x0000000a2c84723c */ /* 0x000fe20000041884 */
[----:B------:R-:W3:Y:S01]  /*15fa0*/  LDSM.16.MT88.4 R8, [R230+0x10000] ;  /* 0x01000000e608783b */ /* 0x000ee20000004200 */
[----:B-1----:R-:W-:-:S04]  /*15fb0*/  FADD.FTZ R61, R86, R61 ;  /* 0x0000003d563d7221 */ /* 0x002fc80000010000 */
[----:B-----5:R-:W-:Y:S01]  /*15fc0*/  HMMA.16816.F32.BF16 R28, R44, R32, R28 ;  /* 0x000000202c1c723c */ /* 0x020fe2000004181c */
[----:B------:R-:W1:Y:S01]  /*15fd0*/  MUFU.EX2 R54, R54 ;  /* 0x0000003600367308 */ /* 0x000e620000000800 */
[C---:B----4-:R-:W-:Y:S01]  /*15fe0*/  F2FP.BF16.F32.PACK_AB R50, R60.reuse, R86 ;  /* 0x000000563c32723e */ /* 0x050fe200000010ff */
[----:B------:R-:W-:-:S03]  /*15ff0*/  FADD.FTZ R60, R60, R61 ;  /* 0x0000003d3c3c7221 */ /* 0x000fc60000010000 */
[C---:B------:R-:W-:Y:S01]  /*16000*/  HMMA.16816.F32.BF16 R4, R44.reuse, R34, R4 ;  /* 0x000000222c04723c */ /* 0x040fe20000041804 */
[----:B------:R-:W4:Y:S02]  /*16010*/  LDSM.16.MT88.4 R32, [R232+0x10000] ;  /* 0x01000000e820783b */ /* 0x000f240000004200 */
[----:B------:R-:W5:Y:S01]  /*16020*/  MUFU.EX2 R75, R75 ;  /* 0x0000004b004b7308 */ /* 0x000f620000000800 */
[----:B--2---:R-:W-:Y:S02]  /*16030*/  FADD.FTZ R55, R76, R55 ;  /* 0x000000374c377221 */ /* 0x004fe40000010000 */
[C---:B------:R-:W-:Y:S05]  /*16040*/  HMMA.16816.F32.BF16 R36, R44.reuse, R40, R36 ;  /* 0x000000282c24723c */ /* 0x040fea0000041824 */
[----:B------:R-:W2:Y:S01]  /*16050*/  MUFU.EX2 R53, R53 ;  /* 0x0000003500357308 */ /* 0x000ea20000000800 */
[----:B------:R-:W-:Y:S01]  /*16060*/  HMMA.16816.F32.BF16 R12, R44, R42, R12 ;  /* 0x0000002a2c0c723c */ /* 0x000fe2000004180c */
[----:B------:R-:W4:Y:S01]  /*16070*/  LDSM.16.MT88.4 R40, [R231+0x10000] ;  /* 0x01000000e728783b */ /* 0x000f220000004200 */
[C---:B-1----:R-:W-:Y:S01]  /*16080*/  F2FP.BF16.F32.PACK_AB R49, R54.reuse, R76 ;  /* 0x0000004c3631723e */ /* 0x042fe200000010ff */
[----:B------:R-:W-:-:S02]  /*16090*/  FADD.FTZ R54, R54, R55 ;  /* 0x0000003736367221 */ /* 0x000fc40000010000 */
[----:B------:R-:W-:Y:S02]  /*160a0*/  LDSM.16.MT88.4 R44, [R230+0x10800] ;  /* 0x01080000e62c783b */ /* 0x000fe40000004200 */
[----:B------:R1:W1:Y:S01]  /*160b0*/  MUFU.EX2 R67, R85 ;  /* 0x0000005500437308 */ /* 0x0002620000000800 */
[----:B-----5:R-:W-:-:S07]  /*160c0*/  FADD.FTZ R54, R75, R54 ;  /* 0x000000364b367221 */ /* 0x020fce0000010000 */
[----:B------:R-:W-:Y:S01]  /*160d0*/  MUFU.EX2 R59, R59 ;  /* 0x0000003b003b7308 */ /* 0x000fe20000000800 */
[C---:B--2---:R-:W-:Y:S01]  /*160e0*/  F2FP.BF16.F32.PACK_AB R51, R53.reuse, R75 ;  /* 0x0000004b3533723e */ /* 0x044fe200000010ff */
[----:B------:R-:W-:-:S06]  /*160f0*/  FADD.FTZ R53, R53, R54 ;  /* 0x0000003635357221 */ /* 0x000fcc0000010000 */
[----:B---3--:R-:W-:Y:S01]  /*16100*/  HMMA.16816.F32.BF16 R20, R48, R24, R20 ;  /* 0x000000183014723c */ /* 0x008fe20000041814 */
[----:B-1----:R-:W-:Y:S01]  /*16110*/  FFMA.FTZ R85, R90, UR4, -R101 ;  /* 0x000000045a557c23 */ /* 0x002fe20008010865 */
[----:B------:R-:W-:Y:S01]  /*16120*/  MUFU.EX2 R2, R92 ;  /* 0x0000005c00027308 */ /* 0x000fe20000000800 */
[----:B------:R-:W-:-:S03]  /*16130*/  FADD.FTZ R60, R67, R60 ;  /* 0x0000003c433c7221 */ /* 0x000fc60000010000 */
[C---:B------:R-:W-:Y:S01]  /*16140*/  HMMA.16816.F32.BF16 R16, R48.reuse, R26, R16 ;  /* 0x0000001a3010723c */ /* 0x040fe20000041810 */
[----:B------:R-:W1:Y:S03]  /*16150*/  LDSM.16.MT88.4 R24, [R234+0x10800] ;  /* 0x01080000ea18783b */ /* 0x000e660000004200 */
[----:B------:R-:W-:Y:S02]  /*16160*/  MUFU.EX2 R66, R66 ;  /* 0x0000004200427308 */ /* 0x000fe40000000800 */
[C---:B------:R-:W-:Y:S06]  /*16170*/  HMMA.16816.F32.BF16 R136, R48.reuse, R8, R136 ;  /* 0x000000083088723c */ /* 0x040fec0000041888 */
[----:B------:R-:W2:Y:S01]  /*16180*/  MUFU.EX2 R69, R69 ;  /* 0x0000004500457308 */ /* 0x000ea20000000800 */
[C---:B------:R-:W-:Y:S01]  /*16190*/  HMMA.16816.F32.BF16 R132, R48.reuse, R10, R132 ;  /* 0x0000000a3084723c */ /* 0x040fe20000041884 */
[----:B------:R-:W3:Y:S05]  /*161a0*/  LDSM.16.MT88.4 R8, [R231+0x10800] ;  /* 0x01080000e708783b */ /* 0x000eea0000004200 */
[C---:B----4-:R-:W-:Y:S01]  /*161b0*/  HMMA.16816.F32.BF16 R28, R48.reuse, R32, R28 ;  /* 0x00000020301c723c */ /* 0x050fe2000004181c */
[----:B------:R-:W4:Y:S05]  /*161c0*/  MUFU.EX2 R52, R52 ;  /* 0x0000003400347308 */ /* 0x000f2a0000000800 */
[----:B------:R-:W-:Y:S01]  /*161d0*/  HMMA.16816.F32.BF16 R4, R48, R34, R4 ;  /* 0x000000223004723c */ /* 0x000fe20000041804 */
[----:B------:R-:W5:Y:S02]  /*161e0*/  LDSM.16.MT88.4 R32, [R232+0x10800] ;  /* 0x01080000e820783b */ /* 0x000f640000004200 */
[----:B------:R-:W1:Y:S01]  /*161f0*/  MUFU.EX2 R85, R85 ;  /* 0x0000005500557308 */ /* 0x000e620000000800 */
[----:B--2---:R-:W-:-:S02]  /*16200*/  FADD.FTZ R53, R69, R53 ;  /* 0x0000003545357221 */ /* 0x004fc40000010000 */
[C---:B------:R-:W-:Y:S05]  /*16210*/  HMMA.16816.F32.BF16 R36, R48.reuse, R40, R36 ;  /* 0x000000283024723c */ /* 0x040fea0000041824 */
[----:B------:R-:W2:Y:S01]  /*16220*/  MUFU.EX2 R74, R74 ;  /* 0x0000004a004a7308 */ /* 0x000ea20000000800 */
[----:B------:R-:W-:Y:S01]  /*16230*/  HMMA.16816.F32.BF16 R12, R48, R42, R12 ;  /* 0x0000002a300c723c */ /* 0x000fe2000004180c */
[C---:B------:R-:W-:Y:S01]  /*16240*/  F2FP.BF16.F32.PACK_AB R40, R59.reuse, R67 ;  /* 0x000000433b28723e */ /* 0x040fe200000010ff */
[----:B------:R-:W-:Y:S01]  /*16250*/  FADD.FTZ R59, R59, R60 ;  /* 0x0000003c3b3b7221 */ /* 0x000fe20000010000 */
[C---:B----4-:R-:W-:Y:S01]  /*16260*/  F2FP.BF16.F32.PACK_AB R41, R52.reuse, R69 ;  /* 0x000000453429723e */ /* 0x050fe200000010ff */
[----:B------:R-:W-:-:S02]  /*16270*/  FADD.FTZ R52, R52, R53 ;  /* 0x0000003534347221 */ /* 0x000fc40000010000 */
[----:B------:R-:W-:Y:S01]  /*16280*/  FADD.FTZ R59, R2, R59 ;  /* 0x0000003b023b7221 */ /* 0x000fe20000010000 */
[----:B------:R-:W-:Y:S01]  /*16290*/  F2FP.BF16.F32.PACK_AB R42, R66, R2 ;  /* 0x00000002422a723e */ /* 0x000fe200000010ff */
[--C-:B------:R-:W-:Y:S01]  /*162a0*/  FFMA.FTZ R50, R83, UR4, -R117.reuse ;  /* 0x0000000453327c23 */ /* 0x100fe20008010875 */
[--C-:B------:R-:W-:Y:S01]  /*162b0*/  FFMA.FTZ R48, R95, UR4, -R117.reuse ;  /* 0x000000045f307c23 */ /* 0x100fe20008010875 */
[----:B------:R-:W-:Y:S01]  /*162c0*/  FFMA.FTZ R49, R84, UR4, -R117 ;  /* 0x0000000454317c23 */ /* 0x000fe20008010875 */
[--C-:B------:R-:W-:Y:S01]  /*162d0*/  FFMA.FTZ R51, R93, UR4, -R101.reuse ;  /* 0x000000045d337c23 */ /* 0x100fe20008010865 */
[----:B------:R-:W-:Y:S01]  /*162e0*/  FFMA.FTZ R83, R96, UR4, -R101 ;  /* 0x0000000460537c23 */ /* 0x000fe20008010865 */
[----:B------:R-:W-:Y:S01]  /*162f0*/  MUFU.EX2 R0, R94 ;  /* 0x0000005e00007308 */ /* 0x000fe20000000800 */
[----:B------:R-:W-:Y:S01]  /*16300*/  FFMA.FTZ R84, R99, UR4, -R117 ;  /* 0x0000000463547c23 */ /* 0x000fe20008010875 */
[----:B-1----:R-:W-:Y:S01]  /*16310*/  FADD.FTZ R52, R85, R52 ;  /* 0x0000003455347221 */ /* 0x002fe20000010000 */
[----:B--2---:R-:W-:Y:S01]  /*16320*/  F2FP.BF16.F32.PACK_AB R43, R74, R85 ;  /* 0x000000554a2b723e */ /* 0x004fe200000010ff */
[----:B------:R-:W-:Y:S01]  /*16330*/  FADD.FTZ R66, R66, R59 ;  /* 0x0000003b42427221 */ /* 0x000fe20000010000 */
[----:B------:R-:W-:Y:S01]  /*16340*/  MOV R2, R119 ;  /* 0x0000007700027202 */ /* 0x000fe20000000f00 */
[----:B------:R-:W-:-:S02]  /*16350*/  FADD.FTZ R74, R74, R52 ;  /* 0x000000344a4a7221 */ /* 0x000fc40000010000 */
[----:B------:R-:W1:Y:S02]  /*16360*/  MUFU.EX2 R48, R48 ;  /* 0x0000003000307308 */ /* 0x000e640000000800 */
[C---:B------:R-:W-:Y:S06]  /*16370*/  HMMA.16816.F32.BF16 R20, R40.reuse, R24, R20 ;  /* 0x000000182814723c */ /* 0x040fec0000041814 */
[C---:B------:R-:W-:Y:S01]  /*16380*/  HMMA.16816.F32.BF16 R16, R40.reuse, R26, R16 ;  /* 0x0000001a2810723c */ /* 0x040fe20000041810 */
[----:B------:R-:W2:Y:S01]  /*16390*/  LDSM.16.MT88.4 R24, [R234+0x11000] ;  /* 0x01100000ea18783b */ /* 0x000ea20000004200 */
[----:B------:R-:W-:Y:S04]  /*163a0*/  MUFU.EX2 R49, R49 ;  /* 0x0000003100317308 */ /* 0x000fe80000000800 */
[----:B---3--:R-:W-:Y:S01]  /*163b0*/  HMMA.16816.F32.BF16 R36, R40, R8, R36 ;  /* 0x000000082824723c */ /* 0x008fe20000041824 */
[----:B-1----:R-:W-:-:S03]  /*163c0*/  FADD.FTZ R66, R48, R66 ;  /* 0x0000004230427221 */ /* 0x002fc60000010000 */
[----:B------:R-:W-:Y:S02]  /*163d0*/  MUFU.EX2 R50, R50 ;  /* 0x0000003200327308 */ /* 0x000fe40000000800 */
[C---:B------:R-:W-:Y:S01]  /*163e0*/  HMMA.16816.F32.BF16 R12, R40.reuse, R10, R12 ;  /* 0x0000000a280c723c */ /* 0x040fe2000004180c */
[----:B------:R-:W1:Y:S05]  /*163f0*/  LDSM.16.MT88.4 R8, [R232+0x11000] ;  /* 0x01100000e808783b */ /* 0x000e6a0000004200 */
[----:B------:R-:W3:Y:S01]  /*16400*/  MUFU.EX2 R51, R51 ;  /* 0x0000003300337308 */ /* 0x000ee20000000800 */
[C---:B-----5:R-:W-:Y:S06]  /*16410*/  HMMA.16816.F32.BF16 R28, R40.reuse, R32, R28 ;  /* 0x00000020281c723c */ /* 0x060fec000004181c */
[C---:B------:R-:W-:Y:S01]  /*16420*/  HMMA.16816.F32.BF16 R4, R40.reuse, R34, R4 ;  /* 0x000000222804723c */ /* 0x040fe20000041804 */
[----:B------:R-:W4:Y:S01]  /*16430*/  MUFU.EX2 R73, R73 ;  /* 0x0000004900497308 */ /* 0x000f220000000800 */
[----:B------:R-:W5:Y:S04]  /*16440*/  LDSM.16.MT88.4 R32, [R231+0x11000] ;  /* 0x01100000e720783b */ /* 0x000f680000004200 */
[----:B------:R-:W-:Y:S03]  /*16450*/  HMMA.16816.F32.BF16 R136, R40, R44, R136 ;  /* 0x0000002c2888723c */ /* 0x000fe60000041888 */
[----:B------:R-:W2:Y:S01]  /*16460*/  MUFU.EX2 R83, R83 ;  /* 0x0000005300537308 */ /* 0x000ea20000000800 */
[----:B---3--:R-:W-:-:S02]  /*16470*/  FADD.FTZ R74, R51, R74 ;  /* 0x0000004a334a7221 */ /* 0x008fc40000010000 */
[----:B------:R-:W-:Y:S01]  /*16480*/  HMMA.16816.F32.BF16 R132, R40, R46, R132 ;  /* 0x0000002e2884723c */ /* 0x000fe20000041884 */
[----:B------:R-:W3:Y:S04]  /*16490*/  LDSM.16.MT88.4 R44, [R230+0x11000] ;  /* 0x01100000e62c783b */ /* 0x000ee80000004200 */
[----:B------:R-:W1:Y:S02]  /*164a0*/  MUFU.EX2 R72, R72 ;  /* 0x0000004800487308 */ /* 0x000e640000000800 */
[C---:B------:R-:W-:Y:S01]  /*164b0*/  F2FP.BF16.F32.PACK_AB R40, R49.reuse, R48 ;  /* 0x000000303128723e */ /* 0x040fe200000010ff */
[----:B------:R-:W-:Y:S01]  /*164c0*/  FADD.FTZ R49, R49, R66 ;  /* 0x0000004231317221 */ /* 0x000fe20000010000 */
[C---:B----4-:R-:W-:Y:S01]  /*164d0*/  F2FP.BF16.F32.PACK_AB R41, R73.reuse, R51 ;  /* 0x000000334929723e */ /* 0x050fe200000010ff */
[----:B------:R-:W-:Y:S01]  /*164e0*/  FADD.FTZ R73, R73, R74 ;  /* 0x0000004a49497221 */ /* 0x000fe20000010000 */
[----:B------:R-:W-:Y:S01]  /*164f0*/  F2FP.BF16.F32.PACK_AB R42, R50, R0 ;  /* 0x00000000322a723e */ /* 0x000fe200000010ff */
[----:B------:R-:W-:Y:S01]  /*16500*/  FADD.FTZ R49, R0, R49 ;  /* 0x0000003100317221 */ /* 0x000fe20000010000 */
[----:B------:R-:W4:Y:S01]  /*16510*/  MUFU.EX2 R84, R84 ;  /* 0x0000005400547308 */ /* 0x000f220000000800 */
[----:B--2---:R-:W-:Y:S01]  /*16520*/  FADD.FTZ R73, R83, R73 ;  /* 0x0000004953497221 */ /* 0x004fe20000010000 */
[----:B------:R-:W-:Y:S01]  /*16530*/  MOV R0, R118 ;  /* 0x0000007600007202 */ /* 0x000fe20000000f00 */
[----:B------:R-:W-:-:S05]  /*16540*/  FADD.FTZ R50, R50, R49 ;  /* 0x0000003132327221 */ /* 0x000fca0000010000 */
[----:B------:R-:W2:Y:S01]  /*16550*/  MUFU.EX2 R82, R82 ;  /* 0x0000005200527308 */ /* 0x000ea20000000800 */
[C---:B-1----:R-:W-:Y:S01]  /*16560*/  F2FP.BF16.F32.PACK_AB R43, R72.reuse, R83 ;  /* 0x00000053482b723e */ /* 0x042fe200000010ff */
[----:B------:R-:W-:-:S06]  /*16570*/  FADD.FTZ R72, R72, R73 ;  /* 0x0000004948487221 */ /* 0x000fcc0000010000 */
[----:B------:R-:W-:Y:S01]  /*16580*/  HMMA.16816.F32.BF16 R20, R40, R24, R20 ;  /* 0x000000182814723c */ /* 0x000fe20000041814 */
[----:B------:R-:W1:Y:S01]  /*16590*/  MUFU.EX2 R24, R98 ;  /* 0x0000006200187308 */ /* 0x000e620000000800 */
[----:B----4-:R-:W-:-:S04]  /*165a0*/  FADD.FTZ R50, R84, R50 ;  /* 0x0000003254327221 */ /* 0x010fc80000010000 */
[C---:B------:R-:W-:Y:S01]  /*165b0*/  HMMA.16816.F32.BF16 R16, R40.reuse, R26, R16 ;  /* 0x0000001a2810723c */ /* 0x040fe20000041810 */
[--C-:B------:R-:W-:Y:S02]  /*165c0*/  FFMA.FTZ R25, R97, UR4, -R101.reuse ;  /* 0x0000000461197c23 */ /* 0x100fe40008010865 */
[----:B------:R-:W4:Y:S01]  /*165d0*/  MUFU.EX2 R252, R252 ;  /* 0x000000fc00fc7308 */ /* 0x000f220000000800 */
[----:B--2---:R-:W-:Y:S02]  /*165e0*/  FADD.FTZ R50, R82, R50 ;  /* 0x0000003252327221 */ /* 0x004fe40000010000 */
[----:B------:R-:W-:Y:S01]  /*165f0*/  HMMA.16816.F32.BF16 R28, R40, R8, R28 ;  /* 0x00000008281c723c */ /* 0x000fe2000004181c */
[----:B------:R-:W-:-:S04]  /*16600*/  FFMA.FTZ R26, R71, UR4, -R101 ;  /* 0x00000004471a7c23 */ /* 0x000fc80008010865 */
[----:B------:R-:W2:Y:S01]  /*16610*/  MUFU.EX2 R25, R25 ;  /* 0x0000001900197308 */ /* 0x000ea20000000800 */
[----:B------:R-:W-:Y:S01]  /*16620*/  HMMA.16816.F32.BF16 R4, R40, R10, R4 ;  /* 0x0000000a2804723c */ /* 0x000fe20000041804 */
[----:B------:R-:W-:Y:S01]  /*16630*/  F2FP.BF16.F32.PACK_AB R8, R82, R84 ;  /* 0x000000545208723e */ /* 0x000fe200000010ff */
[----:B-1----:R-:W-:-:S04]  /*16640*/  FADD.FTZ R50, R24, R50 ;  /* 0x0000003218327221 */ /* 0x002fc80000010000 */
[----:B-----5:R-:W-:Y:S01]  /*16650*/  HMMA.16816.F32.BF16 R36, R40, R32, R36 ;  /* 0x000000202824723c */ /* 0x020fe20000041824 */
[----:B------:R-:W1:Y:S01]  /*16660*/  MUFU.EX2 R26, R26 ;  /* 0x0000001a001a7308 */ /* 0x000e620000000800 */
[C---:B----4-:R-:W-:Y:S01]  /*16670*/  F2FP.BF16.F32.PACK_AB R10, R252.reuse, R24 ;  /* 0x00000018fc0a723e */ /* 0x050fe200000010ff */
[----:B------:R-:W-:-:S03]  /*16680*/  FADD.FTZ R252, R252, R50 ;  /* 0x00000032fcfc7221 */ /* 0x000fc60000010000 */
[C---:B------:R-:W-:Y:S03]  /*16690*/  HMMA.16816.F32.BF16 R12, R40.reuse, R34, R12 ;  /* 0x00000022280c723c */ /* 0x040fe6000004180c */
[----:B------:R-:W4:Y:S01]  /*166a0*/  MUFU.EX2 R3, R3 ;  /* 0x0000000300037308 */ /* 0x000f220000000800 */
[----:B--2---:R-:W-:Y:S02]  /*166b0*/  FADD.FTZ R72, R25, R72 ;  /* 0x0000004819487221 */ /* 0x004fe40000010000 */
[C---:B---3--:R-:W-:Y:S05]  /*166c0*/  HMMA.16816.F32.BF16 R136, R40.reuse, R44, R136 ;  /* 0x0000002c2888723c */ /* 0x048fea0000041888 */
[----:B------:R-:W2:Y:S01]  /*166d0*/  MUFU.EX2 R251, R251 ;  /* 0x000000fb00fb7308 */ /* 0x000ea20000000800 */
[C---:B-1----:R-:W-:Y:S01]  /*166e0*/  F2FP.BF16.F32.PACK_AB R9, R26.reuse, R25 ;  /* 0x000000191a09723e */ /* 0x042fe200000010ff */
[----:B------:R-:W-:Y:S01]  /*166f0*/  HMMA.16816.F32.BF16 R132, R40, R46, R132 ;  /* 0x0000002e2884723c */ /* 0x000fe20000041884 */
[----:B------:R-:W-:-:S04]  /*16700*/  FADD.FTZ R72, R26, R72 ;  /* 0x000000481a487221 */ /* 0x000fc80000010000 */
[----:B----4-:R-:W-:Y:S01]  /*16710*/  FADD.FTZ R72, R3, R72 ;  /* 0x0000004803487221 */ /* 0x010fe20000010000 */
[----:B--2---:R-:W-:-:S03]  /*16720*/  F2FP.BF16.F32.PACK_AB R11, R251, R3 ;  /* 0x00000003fb0b723e */ /* 0x004fc600000010ff */
        /* <DEDUP_REMOVED lines=11> */
.L_x_2556:
        /* <DEDUP_REMOVED lines=13> */
[----:B------:R-:W-:Y:S01]  /*168b0*/  ULDC UR18, c[0x0][0x250] ;  /* 0x0000940000127ab9 */ /* 0x000fe20000000800 */
[----:B------:R-:W-:Y:S01]  /*168c0*/  ULDC.64 UR6, c[0x0][0x248] ;  /* 0x0000920000067ab9 */ /* 0x000fe20000000a00 */
[----:B------:R-:W-:-:S05]  /*168d0*/  UMOV UR10, UR9 ;  /* 0x00000009000a7c82 */ /* 0x000fca0008000000 */
.L_x_2568:
        /* <DEDUP_REMOVED lines=74> */
.L_x_2565:
[CC--:B------:R-:W-:Y:S01]  /*16d80*/  LEA R24, P2, R10.reuse, R65.reuse, 0x1 ;  /* 0x000000410a187211 */ /* 0x0c0fe200078408ff */
[----:B------:R-:W-:Y:S01]  /*16d90*/  @P0 STS.128 [R241+0xa000], RZ ;  /* 0x00a000fff1000388 */ /* 0x000fe20000000c00 */
[C---:B------:R-:W-:Y:S01]  /*16da0*/  @!P0 IADD3 R12, P1, R10.reuse, UR25, RZ ;  /* 0x000000190a0c8c10 */ /* 0x040fe2000ff3e0ff */
[----:B------:R-:W3:Y:S01]  /*16db0*/  @!P0 LDC.64 R6, c[0x0][0x250] ;  /* 0x00009400ff068b82 */ /* 0x000ee20000000a00 */
[----:B------:R-:W-:Y:S01]  /*16dc0*/  LEA.HI.X R25, R10, R64, R0, 0x1, P2 ;  /* 0x000000400a197211 */ /* 0x000fe200010f0c00 */
[----:B--2---:R-:W-:Y:S01]  /*16dd0*/  @!P0 IMAD R9, R9, 0x30, RZ ;  /* 0x0000003009098824 */ /* 0x004fe200078e02ff */
[----:B------:R-:W-:Y:S01]  /*16de0*/  @!P0 IADD3.X R11, R0, UR24, RZ, P1, !PT ;  /* 0x00000018000b8c10 */ /* 0x000fe20008ffe4ff */
[----:B------:R-:W-:Y:S01]  /*16df0*/  UISETP.GE.AND UP0, UPT, UR15, 0x2, UPT ;  /* 0x000000020f00788c */ /* 0x000fe2000bf06270 */
[-C--:B------:R-:W-:Y:S01]  /*16e00*/  @!P0 LEA R14, P1, R12, R65.reuse, 0x1 ;  /* 0x000000410c0e8211 */ /* 0x080fe200078208ff */
[----:B------:R-:W-:Y:S01]  /*16e10*/  @!PT LDS RZ, [RZ] ;  /* 0x00000000fffff984 */ /* 0x000fe20000000800 */
[----:B------:R-:W-:Y:S01]  /*16e20*/  @!PT LDS RZ, [RZ] ;  /* 0x00000000fffff984 */ /* 0x000fe20000000800 */
[----:B------:R-:W-:Y:S01]  /*16e30*/  @!PT LDS RZ, [RZ] ;  /* 0x00000000fffff984 */ /* 0x000fe20000000800 */
[----:B------:R-:W-:Y:S02]  /*16e40*/  @!P0 LDGSTS.E.BYPASS.LTC128B.128 [R241+0xa000], desc[UR20][R24.64] ;  /* 0x0a00000018f18fae */ /* 0x000fe4000b901d54 */
[----:B------:R-:W2:Y:S01]  /*16e50*/  @!P0 LDC.64 R2, c[0x0][0x250] ;  /* 0x00009400ff028b82 */ /* 0x000ea20000000a00 */
[----:B------:R-:W-:Y:S02]  /*16e60*/  LEA R172, R240, R238, 0x1 ;  /* 0x000000eef0ac7211 */ /* 0x000fe400078e08ff */
[----:B------:R-:W-:Y:S02]  /*16e70*/  @!P0 LEA.HI.X R15, R12, R64, R11, 0x1, P1 ;  /* 0x000000400c0f8211 */ /* 0x000fe400008f0c0b */
[C---:B-1----:R-:W-:Y:S01]  /*16e80*/  @!P0 LEA R11, P1, R4.reuse, R10, 0x5 ;  /* 0x0000000a040b8211 */ /* 0x042fe200078228ff */
[----:B------:R-:W-:Y:S03]  /*16e90*/  @P0 STS.128 [R241+0xa800], RZ ;  /* 0x00a800fff1000388 */ /* 0x000fe60000000c00 */
[----:B------:R-:W-:Y:S02]  /*16ea0*/  @!P0 LEA.HI.X R5, R4, R0, R5, 0x5, P1 ;  /* 0x0000000004058211 */ /* 0x000fe400008f2c05 */
[C---:B------:R-:W-:Y:S03]  /*16eb0*/  @!P0 LEA R12, P1, R11.reuse, R65, 0x1 ;  /* 0x000000410b0c8211 */ /* 0x040fe600078208ff */
[----:B------:R-:W-:Y:S01]  /*16ec0*/  @!PT LDS RZ, [RZ] ;  /* 0x00000000fffff984 */ /* 0x000fe20000000800 */
[----:B------:R-:W-:Y:S01]  /*16ed0*/  @!PT LDS RZ, [RZ] ;  /* 0x00000000fffff984 */ /* 0x000fe20000000800 */
[----:B------:R-:W-:Y:S01]  /*16ee0*/  @!PT LDS RZ, [RZ] ;  /* 0x00000000fffff984 */ /* 0x000fe20000000800 */
[----:B------:R1:W-:Y:S01]  /*16ef0*/  @!P0 LDGSTS.E.BYPASS.LTC128B.128 [R241+0xa800], desc[UR20][R14.64] ;  /* 0x0a8000000ef18fae */ /* 0x0003e2000b901d54 */
[----:B------:R-:W-:Y:S02]  /*16f00*/  @!P0 LEA.HI.X R13, R11, R64, R5, 0x1, P1 ;  /* 0x000000400b0d8211 */ /* 0x000fe400008f0c05 */
[----:B------:R-:W-:Y:S01]  /*16f10*/  @!P0 MOV R11, R0 ;  /* 0x00000000000b8202 */ /* 0x000fe20000000f00 */
[----:B------:R-:W4:Y:S04]  /*16f20*/  @!P0 LDC.64 R4, c[0x0][0x250] ;  /* 0x00009400ff048b82 */ /* 0x000f280000000a00 */
[----:B------:R-:W-:Y:S01]  /*16f30*/  @P0 STS.128 [R241+0xb000], RZ ;  /* 0x00b000fff1000388 */ /* 0x000fe20000000c00 */
[--C-:B------:R-:W-:Y:S05]  /*16f40*/  @!P0 IMAD.WIDE.U32 R18, R8, 0x30, R10.reuse ;  /* 0x0000003008128825 */ /* 0x100fea00078e000a */
[----:B------:R-:W-:Y:S02]  /*16f50*/  @!P0 IADD3 R8, R9, R19, RZ ;  /* 0x0000001309088210 */ /* 0x000fe40007ffe0ff */
[----:B------:R-:W-:Y:S01]  /*16f60*/  @!PT LDS RZ, [RZ] ;  /* 0x00000000fffff984 */ /* 0x000fe20000000800 */
[----:B------:R-:W-:Y:S01]  /*16f70*/  @!PT LDS RZ, [RZ] ;  /* 0x00000000fffff984 */ /* 0x000fe20000000800 */
[----:B------:R-:W-:Y:S01]  /*16f80*/  @!PT LDS RZ, [RZ] ;  /* 0x00000000fffff984 */ /* 0x000fe20000000800 */
[----:B------:R3:W-:Y:S08]  /*16f90*/  @!P0 LDGSTS.E.BYPASS.LTC128B.128 [R241+0xb000], desc[UR20][R12.64] ;  /* 0x0b0000000cf18fae */ /* 0x0007f0000b901d54 */
[----:B------:R-:W-:Y:S01]  /*16fa0*/  @P0 STS.128 [R241+0xb800], RZ ;  /* 0x00b800fff1000388 */ /* 0x000fe20000000c00 */
[-C--:B-1----:R-:W-:Y:S01]  /*16fb0*/  @!P0 LEA R14, P2, R18, R65.reuse, 0x1 ;  /* 0x00000041120e8211 */ /* 0x082fe200078408ff */
[----:B--2---:R-:W-:Y:S03]  /*16fc0*/  @!P0 IMAD.WIDE.U32 R16, R2, 0x50, R10 ;  /* 0x0000005002108825 */ /* 0x004fe600078e000a */
[----:B------:R-:W-:Y:S01]  /*16fd0*/  @!P0 LEA.HI.X R15, R18, R64, R8, 0x1, P2 ;  /* 0x00000040120f8211 */ /* 0x000fe200010f0c08 */
[----:B----4-:R-:W-:Y:S01]  /*16fe0*/  @!P0 IMAD R5, R5, 0x60, RZ ;  /* 0x0000006005058824 */ /* 0x010fe200078e02ff */
[----:B------:R-:W1:Y:S03]  /*16ff0*/  @!P0 LDC.64 R8, c[0x0][0x250] ;  /* 0x00009400ff088b82 */ /* 0x000e660000000a00 */
[----:B------:R-:W-:Y:S01]  /*17000*/  @!PT LDS RZ, [RZ] ;  /* 0x00000000fffff984 */ /* 0x000fe20000000800 */
[----:B------:R-:W-:Y:S01]  /*17010*/  @!PT LDS RZ, [RZ] ;  /* 0x00000000fffff984 */ /* 0x000fe20000000800 */
[----:B------:R-:W-:Y:S01]  /*17020*/  @!PT LDS RZ, [RZ] ;  /* 0x00000000fffff984 */ /* 0x000fe20000000800 */
[----:B------:R-:W-:Y:S01]  /*17030*/  @!P0 LDGSTS.E.BYPASS.LTC128B.128 [R241+0xb800], desc[UR20][R14.64] ;  /* 0x0b8000000ef18fae */ /* 0x000fe2000b901d54 */
[C---:B---3--:R-:W-:Y:S07]  /*17040*/  @!P0 LEA R13, P1, R6.reuse, R10, 0x6 ;  /* 0x0000000a060d8211 */ /* 0x048fee00078230ff */
[----:B------:R-:W-:Y:S01]  /*17050*/  @P0 STS.128 [R241+0xc000], RZ ;  /* 0x00c000fff1000388 */ /* 0x000fe20000000c00 */
[----:B------:R-:W-:Y:S01]  /*17060*/  @!P0 IMAD R12, R3, 0x50, RZ ;  /* 0x00000050030c8824 */ /* 0x000fe200078e02ff */
[----:B------:R-:W-:Y:S01]  /*17070*/  @!P0 LEA.HI.X R7, R6, R0, R7, 0x6, P1 ;  /* 0x0000000006078211 */ /* 0x000fe200008f3407 */
[----:B------:R-:W2:Y:S01]  /*17080*/  @!P0 LDC.64 R2, c[0x0][0x250] ;  /* 0x00009400ff028b82 */ /* 0x000ea20000000a00 */
[CC--:B------:R-:W-:Y:S02]  /*17090*/  @!P0 LEA R18, P2, R13.reuse, R65.reuse, 0x1 ;  /* 0x000000410d128211 */ /* 0x0c0fe400078408ff */
[----:B------:R-:W-:Y:S02]  /*170a0*/  @!P0 LEA R20, P1, R16, R65, 0x1 ;  /* 0x0000004110148211 */ /* 0x000fe400078208ff */
[-C--:B------:R-:W-:Y:S02]  /*170b0*/  @!P0 LEA.HI.X R19, R13, R64.reuse, R7, 0x1, P2 ;  /* 0x000000400d138211 */ /* 0x080fe400010f0c07 */
[----:B------:R-:W-:Y:S01]  /*170c0*/  @!P0 IADD3 R12, R12, R17, RZ ;  /* 0x000000110c0c8210 */ /* 0x000fe20007ffe0ff */
[----:B------:R-:W3:Y:S02]  /*170d0*/  @!P0 LDC.64 R6, c[0x0][0x250] ;  /* 0x00009400ff068b82 */ /* 0x000ee40000000a00 */
        /* <DEDUP_REMOVED lines=8> */
[CC--:B------:R-:W-:Y:S04]  /*17160*/  @!P0 LEA R16, P1, R12.reuse, R65.reuse, 0x1 ;  /* 0x000000410c108211 */ /* 0x0c0fe800078208ff */
[----:B------:R-:W-:Y:S01]  /*17170*/  @!P0 LEA.HI.X R17, R12, R64, R5, 0x1, P1 ;  /* 0x000000400c118211 */ /* 0x000fe200008f0c05 */
[----:B--2---:R-:W-:Y:S01]  /*17180*/  @!P0 IMAD R13, R3, 0x70, RZ ;  /* 0x00000070030d8824 */ /* 0x004fe200078e02ff */
[----:B-1----:R-:W-:Y:S01]  /*17190*/  @!P0 LEA R12, P1, R8, R10, 0x7 ;  /* 0x0000000a080c8211 */ /* 0x002fe200078238ff */
[----:B------:R-:W-:Y:S01]  /*171a0*/  @!PT LDS RZ, [RZ] ;  /* 0x00000000fffff984 */ /* 0x000fe20000000800 */
[----:B------:R-:W-:Y:S01]  /*171b0*/  @!PT LDS RZ, [RZ] ;  /* 0x00000000fffff984 */ /* 0x000fe20000000800 */
[----:B------:R-:W-:Y:S01]  /*171c0*/  @!PT LDS RZ, [RZ] ;  /* 0x00000000fffff984 */ /* 0x000fe20000000800 */
[----:B------:R-:W-:Y:S01]  /*171d0*/  @!P0 LDGSTS.E.BYPASS.LTC128B.128 [R241+0xc800], desc[UR20][R20.64] ;  /* 0x0c80000014f18fae */ /* 0x000fe2000b901d54 */
[----:B------:R-:W1:Y:S01]  /*171e0*/  @!P0 LDC.64 R4, c[0x0][0x250] ;  /* 0x00009400ff048b82 */ /* 0x000e620000000a00 */
[----:B---3--:R-:W-:Y:S06]  /*171f0*/  @!P0 IMAD R7, R7, 0x90, RZ ;  /* 0x0000009007078824 */ /* 0x008fec00078e02ff */
[----:B------:R-:W-:Y:S01]  /*17200*/  @P0 STS.128 [R241+0xd000], RZ ;  /* 0x00d000fff1000388 */ /* 0x000fe20000000c00 */
[----:B----4-:R-:W-:Y:S02]  /*17210*/  @!P0 IMAD.WIDE.U32 R18, R2, 0x70, R10 ;  /* 0x0000007002128825 */ /* 0x010fe400078e000a */
[----:B------:R-:W2:Y:S05]  /*17220*/  @!P0 LDC.64 R2, c[0x0][0x250] ;  /* 0x00009400ff028b82 */ /* 0x000eaa0000000a00 */
[----:B------:R-:W-:Y:S01]  /*17230*/  @!PT LDS RZ, [RZ] ;  /* 0x00000000fffff984 */ /* 0x000fe20000000800 */
[----:B------:R-:W-:Y:S01]  /*17240*/  @!PT LDS RZ, [RZ] ;  /* 0x00000000fffff984 */ /* 0x000fe20000000800 */
[----:B------:R-:W-:Y:S01]  /*17250*/  @!PT LDS RZ, [RZ] ;  /* 0x00000000fffff984 */ /* 0x000fe20000000800 */
[----:B------:R3:W-:Y:S01]  /*17260*/  @!P0 LDGSTS.E.BYPASS.LTC128B.128 [R241+0xd000], desc[UR20][R16.64] ;  /* 0x0d00000010f18fae */ /* 0x0007e2000b901d54 */
[----:B------:R-:W-:Y:S02]  /*17270*/  @!P0 LEA R14, P2, R18, R65, 0x1 ;  /* 0x00000041120e8211 */ /* 0x000fe400078408ff */
[----:B------:R-:W-:Y:S02]  /*17280*/  @!P0 IADD3 R11, R13, R19, RZ ;  /* 0x000000130d0b8210 */ /* 0x000fe40007ffe0ff */
[----:B------:R-:W-:Y:S02]  /*17290*/  @!P0 LEA.HI.X R13, R8, R0, R9, 0x7, P1 ;  /* 0x00000000080d8211 */ /* 0x000fe400008f3c09 */
[----:B------:R-:W-:Y:S01]  /*172a0*/  @!P0 LEA.HI.X R15, R18, R64, R11, 0x1, P2 ;  /* 0x00000040120f8211 */ /* 0x000fe200010f0c0b */
[----:B------:R-:W-:Y:S01]  /*172b0*/  @P0 STS.128 [R241+0xd800], RZ ;  /* 0x00d800fff1000388 */ /* 0x000fe20000000c00 */
[----:B------:R-:W-:Y:S01]  /*172c0*/  @!P0 MOV R11, R0 ;  /* 0x00000000000b8202 */ /* 0x000fe20000000f00 */
[----:B------:R-:W4:Y:S02]  /*172d0*/  @!P0 LDC.64 R8, c[0x0][0x250] ;  /* 0x00009400ff088b82 */ /* 0x000f240000000a00 */
[----:B------:R-:W-:Y:S04]  /*172e0*/  @!P0 IMAD.WIDE.U32 R18, R6, 0x90, R10 ;  /* 0x0000009006128825 */ /* 0x000fe800078e000a */
[----:B------:R-:W-:Y:S01]  /*172f0*/  @!PT LDS RZ, [RZ] ;  /* 0x00000000fffff984 */ /* 0x000fe20000000800 */
[----:B------:R-:W-:Y:S01]  /*17300*/  @!PT LDS RZ, [RZ] ;  /* 0x00000000fffff984 */ /* 0x000fe20000000800 */
[----:B------:R-:W-:Y:S01]  /*17310*/  @!PT LDS RZ, [RZ] ;  /* 0x00000000fffff984 */ /* 0x000fe20000000800 */
[----:B------:R5:W-:Y:S01]  /*17320*/  @!P0 LDGSTS.E.BYPASS.LTC128B.128 [R241+0xd800], desc[UR20][R14.64] ;  /* 0x0d8000000ef18fae */ /* 0x000be2000b901d54 */
[----:B------:R-:W-:Y:S07]  /*17330*/  @!P0 IADD3 R7, R7, R19, RZ ;  /* 0x0000001307078210 */ /* 0x000fee0007ffe0ff */
[----:B------:R-:W-:Y:S01]  /*17340*/  @P0 STS.128 [R241+0xe000], RZ ;  /* 0x00e000fff1000388 */ /* 0x000fe20000000c00 */
[CC--:B---3--:R-:W-:Y:S04]  /*17350*/  @!P0 LEA R16, P1, R12.reuse, R65.reuse, 0x1 ;  /* 0x000000410c108211 */ /* 0x0c8fe800078208ff */
[-C--:B------:R-:W-:Y:S01]  /*17360*/  @!P0 LEA.HI.X R17, R12, R64.reuse, R13, 0x1, P1 ;  /* 0x000000400c118211 */ /* 0x080fe200008f0c0d */
[----:B-1----:R-:W-:Y:S02]  /*17370*/  @!P0 IMAD R12, R5, 0xa0, RZ ;  /* 0x000000a0050c8824 */ /* 0x002fe400078e02ff */
[----:B--2---:R-:W-:Y:S02]  /*17380*/  @!P0 IMAD R13, R3, 0xb0, RZ ;  /* 0x000000b0030d8824 */ /* 0x004fe400078e02ff */
[----:B------:R-:W-:Y:S01]  /*17390*/  @!PT LDS RZ, [RZ] ;  /* 0x00000000fffff984 */ /* 0x000fe20000000800 */
[----:B------:R-:W-:Y:S01]  /*173a0*/  @!PT LDS RZ, [RZ] ;  /* 0x00000000fffff984 */ /* 0x000fe20000000800 */
[----:B------:R-:W-:Y:S01]  /*173b0*/  @!PT LDS RZ, [RZ] ;  /* 0x00000000fffff984 */ /* 0x000fe20000000800 */
[----:B------:R1:W-:Y:S01]  /*173c0*/  @!P0 LDGSTS.E.BYPASS.LTC128B.128 [R241+0xe000], desc[UR20][R16.64] ;  /* 0x0e00000010f18fae */ /* 0x0003e2000b901d54 */
[----:B----4-:R-:W-:Y:S04]  /*173d0*/  @!P0 IMAD.WIDE.U32 R20, R8, 0xc0, R10 ;  /* 0x000000c008148825 */ /* 0x010fe800078e000a */
[----:B------:R-:W-:Y:S01]  /*173e0*/  @!P0 IMAD R9, R9, 0xc0, RZ ;  /* 0x000000c009098824 */ /* 0x000fe200078e02ff */
[C---:B-----5:R-:W-:Y:S02]  /*173f0*/  @!P0 LEA R14, P1, R18.reuse, R65, 0x1 ;  /* 0x00000041120e8211 */ /* 0x060fe400078208ff */
[----:B------:R-:W-:Y:S02]  /*17400*/  @P0 STS.128 [R241+0xe800], RZ ;  /* 0x00e800fff1000388 */ /* 0x000fe40000000c00 */
[----:B------:R-:W-:Y:S02]  /*17410*/  @!P0 IADD3 R9, R9, R21, RZ ;  /* 0x0000001509098210 */ /* 0x000fe40007ffe0ff */
[-C--:B------:R-:W-:Y:S01]  /*17420*/  @!P0 LEA.HI.X R15, R18, R64.reuse, R7, 0x1, P1 ;  /* 0x00000040120f8211 */ /* 0x080fe200008f0c07 */
[--C-:B------:R-:W-:Y:S01]  /*17430*/  @!P0 IMAD.WIDE.U32 R18, R2, 0xb0, R10.reuse ;  /* 0x000000b002128825 */ /* 0x100fe200078e000a */
[----:B------:R-:W2:Y:S03]  /*17440*/  @!P0 LDC.64 R6, c[0x0][0x250] ;  /* 0x00009400ff068b82 */ /* 0x000ea60000000a00 */
[----:B------:R-:W-:Y:S01]  /*17450*/  @!PT LDS RZ, [RZ] ;  /* 0x00000000fffff984 */ /* 0x000fe20000000800 */
[----:B------:R-:W-:Y:S01]  /*17460*/  @!PT LDS RZ, [RZ] ;  /* 0x00000000fffff984 */ /* 0x000fe20000000800 */
[----:B------:R-:W-:Y:S01]  /*17470*/  @!PT LDS RZ, [RZ] ;  /* 0x00000000fffff984 */ /* 0x000fe20000000800 */
[----:B------:R3:W-:Y:S01]  /*17480*/  @!P0 LDGSTS.E.BYPASS.LTC128B.128 [R241+0xe800], desc[UR20][R14.64] ;  /* 0x0e8000000ef18fae */ /* 0x0007e2000b901d54 */
[----:B------:R-:W-:Y:S04]  /*17490*/  @!P0 IADD3 R13, R13, R19, RZ ;  /* 0x000000130d0d8210 */ /* 0x000fe80007ffe0ff */
[----:B------:R-:W4:Y:S03]  /*174a0*/  @!P0 LDC.64 R2, c[0x0][0x250] ;  /* 0x00009400ff028b82 */ /* 0x000f260000000a00 */
[----:B------:R-:W-:Y:S01]  /*174b0*/  @P0 STS.128 [R241+0xf000], RZ ;  /* 0x00f000fff1000388 */ /* 0x000fe20000000c00 */
[----:B-1----:R-:W-:Y:S04]  /*174c0*/  @!P0 IMAD.WIDE.U32 R16, R4, 0xa0, R10 ;  /* 0x000000a004108825 */ /* 0x002fe800078e000a */
[----:B------:R-:W1:Y:S01]  /*174d0*/  @!P0 LDC.64 R4, c[0x0][0x250] ;  /* 0x00009400ff048b82 */ /* 0x000e620000000a00 */
[----:B------:R-:W-:Y:S02]  /*174e0*/  @!P0 LEA R22, P1, R16, R65, 0x1 ;  /* 0x0000004110168211 */ /* 0x000fe400078208ff */
[----:B------:R-:W-:Y:S04]  /*174f0*/  @!P0 IADD3 R12, R12, R17, RZ ;  /* 0x000000110c0c8210 */ /* 0x000fe80007ffe0ff */
[-C--:B------:R-:W-:Y:S01]  /*17500*/  @!P0 LEA.HI.X R23, R16, R64.reuse, R12, 0x1, P1 ;  /* 0x0000004010178211 */ /* 0x080fe200008f0c0c */
[----:B--2---:R-:W-:Y:S01]  /*17510*/  @!P0 IMAD R7, R7, 0xd0, RZ ;  /* 0x000000d007078824 */ /* 0x004fe200078e02ff */
[-C--:B------:R-:W-:Y:S02]  /*17520*/  @!P0 LEA R12, P2, R18, R65.reuse, 0x1 ;  /* 0x00000041120c8211 */ /* 0x080fe400078408ff */
[-C--:B------:R-:W-:Y:S01]  /*17530*/  @!P0 LEA R8, P1, R20, R65.reuse, 0x1 ;  /* 0x0000004114088211 */ /* 0x080fe200078208ff */
[----:B------:R-:W-:Y:S01]  /*17540*/  @!PT LDS RZ, [RZ] ;  /* 0x00000000fffff984 */ /* 0x000fe20000000800 */
[----:B------:R-:W-:Y:S01]  /*17550*/  @!PT LDS RZ, [RZ] ;  /* 0x00000000fffff984 */ /* 0x000fe20000000800 */
[----:B------:R-:W-:Y:S01]  /*17560*/  @!PT LDS RZ, [RZ] ;  /* 0x00000000fffff984 */ /* 0x000fe20000000800 */
[----:B------:R-:W-:Y:S01]  /*17570*/  @!P0 LDGSTS.E.BYPASS.LTC128B.128 [R241+0xf000], desc[UR20][R22.64] ;  /* 0x0f00000016f18fae */ /* 0x000fe2000b901d54 */
[-C--:B------:R-:W-:Y:S01]  /*17580*/  @!P0 LEA.HI.X R13, R18, R64.reuse, R13, 0x1, P2 ;  /* 0x00000040120d8211 */ /* 0x080fe200010f0c0d */
[----:B---3--:R-:W-:Y:S01]  /*17590*/  @!P0 IMAD.WIDE.U32 R14, R6, 0xd0, R10 ;  /* 0x000000d0060e8825 */ /* 0x008fe200078e000a */
[-C--:B------:R-:W-:Y:S03]  /*175a0*/  @!P0 LEA.HI.X R9, R20, R64.reuse, R9, 0x1, P1 ;  /* 0x0000004014098211 */ /* 0x080fe600008f0c09 */
[----:B----4-:R-:W-:Y:S01]  /*175b0*/  @!P0 IMAD R3, R3, 0xf0, RZ ;  /* 0x000000f003038824 */ /* 0x010fe200078e02ff */
[----:B------:R-:W-:Y:S01]  /*175c0*/  @!P0 LEA R6, P3, R14, R65, 0x1 ;  /* 0x000000410e068211 */ /* 0x000fe200078608ff */
[----:B------:R-:W-:Y:S01]  /*175d0*/  @P0 STS.128 [R241+0xf800], RZ ;  /* 0x00f800fff1000388 */ /* 0x000fe20000000c00 */
[----:B------:R-:W-:Y:S01]  /*175e0*/  @!P0 IADD3 R7, R7, R15, RZ ;  /* 0x0000000f07078210 */ /* 0x000fe20007ffe0ff */
[----:B-1----:R-:W-:Y:S03]  /*175f0*/  @!P0 IMAD.WIDE.U32 R16, R4, 0xe0, R10 ;  /* 0x000000e004108825 */ /* 0x002fe600078e000a */
[-C--:B------:R-:W-:Y:S01]  /*17600*/  @!P0 LEA.HI.X R7, R14, R64.reuse, R7, 0x1, P3 ;  /* 0x000000400e078211 */ /* 0x080fe200018f0c07 */
[----:B------:R-:W-:Y:S01]  /*17610*/  @!P0 IMAD R5, R5, 0xe0, RZ ;  /* 0x000000e005058824 */ /* 0x000fe200078e02ff */
[----:B------:R-:W-:Y:S01]  /*17620*/  @!P0 LEA R4, P2, R16, R65, 0x1 ;  /* 0x0000004110048211 */ /* 0x000fe200078408ff */
[----:B------:R-:W-:Y:S01]  /*17630*/  @!PT LDS RZ, [RZ] ;  /* 0x00000000fffff984 */ /* 0x000fe20000000800 */
[----:B------:R-:W-:Y:S01]  /*17640*/  @!PT LDS RZ, [RZ] ;  /* 0x00000000fffff984 */ /* 0x000fe20000000800 */
[----:B------:R-:W-:Y:S01]  /*17650*/  @!PT LDS RZ, [RZ] ;  /* 0x00000000fffff984 */ /* 0x000fe20000000800 */
[----:B------:R-:W-:Y:S01]  /*17660*/  @!P0 LDGSTS.E.BYPASS.LTC128B.128 [R241+0xf800], desc[UR20][R12.64] ;  /* 0x0f8000000cf18fae */ /* 0x000fe2000b901d54 */
[----:B------:R-:W-:Y:S03]  /*17670*/  @!P0 IMAD.WIDE.U32 R10, R2, 0xf0, R10 ;  /* 0x000000f0020a8825 */ /* 0x000fe600078e000a */
[----:B------:R-:W-:Y:S02]  /*17680*/  @!P0 IADD3 R5, R5, R17, RZ ;  /* 0x0000001105058210 */ /* 0x000fe40007ffe0ff */
[----:B------:R-:W-:Y:S02]  /*17690*/  @!P0 LEA R2, P1, R10, R65, 0x1 ;  /* 0x000000410a028211 */ /* 0x000fe400078208ff */
[----:B------:R-:W-:Y:S01]  /*176a0*/  @P0 STS.128 [R241+0x10000], RZ ;  /* 0x010000fff1000388 */ /* 0x000fe20000000c00 */
[-C--:B------:R-:W-:Y:S02]  /*176b0*/  @!P0 LEA.HI.X R5, R16, R64.reuse, R5, 0x1, P2 ;  /* 0x0000004010058211 */ /* 0x080fe400010f0c05 */
[----:B------:R-:W-:Y:S04]  /*176c0*/  @!P0 IADD3 R3, R3, R11, RZ ;  /* 0x0000000b03038210 */ /* 0x000fe80007ffe0ff */
[----:B------:R-:W-:Y:S01]  /*176d0*/  @!P0 LEA.HI.X R3, R10, R64, R3, 0x1, P1 ;  /* 0x000000400a038211 */ /* 0x000fe200008f0c03 */
[----:B------:R-:W-:Y:S01]  /*176e0*/  @!PT LDS RZ, [RZ] ;  /* 0x00000000fffff984 */ /* 0x000fe20000000800 */
[----:B------:R-:W-:Y:S01]  /*176f0*/  @!PT LDS RZ, [RZ] ;  /* 0x00000000fffff984 */ /* 0x000fe20000000800 */
[----:B------:R-:W-:Y:S01]  /*17700*/  @!PT LDS RZ, [RZ] ;  /* 0x00000000fffff984 */ /* 0x000fe20000000800 */
[----:B------:R1:W-:Y:S01]  /*17710*/  @!P0 LDGSTS.E.BYPASS.LTC128B.128 [R241+0x10000], desc[UR20][R8.64] ;  /* 0x1000000008f18fae */ /* 0x0003e2000b901d54 */
[----:B------:R-:W-:Y:S07]  /*17720*/  PLOP3.LUT P1, PT, PT, PT, UP0, 0x80, 0x0 ;  /* 0x000000000000781c */ /* 0x000fee0003f2f008 */
        /* <DEDUP_REMOVED lines=15> */
[----:B------:R-:W-:Y:S08]  /*17820*/  LDSM.16.M88.4 R128, [R238] ;  /* 0x00000000ee80783b */ /* 0x000ff00000000200 */
[----:B-1----:R-:W1:Y:S08]  /*17830*/  LDSM.16.M88.4 R8, [R237+0x2000] ;  /* 0x00200000ed08783b */ /* 0x002e700000000200 */
[----:B------:R-:W3:Y:S01]  /*17840*/  LDSM.16.M88.4 R16, [R237+0x2800] ;  /* 0x00280000ed10783b */ /* 0x000ee20000000200 */
[----:B--2---:R-:W-:Y:S02]  /*17850*/  MOV R2, R24 ;  /* 0x0000001800027202 */ /* 0x004fe40000000f00 */
[----:B------:R-:W-:Y:S05]  /*17860*/  MOV R3, R25 ;  /* 0x0000001900037202 */ /* 0x000fea0000000f00 */
[----:B------:R-:W2:Y:S08]  /*17870*/  LDSM.16.M88.4 R24, [R237+0x3000] ;  /* 0x00300000ed18783b */ /* 0x000eb00000000200 */
[----:B------:R-:W0:Y:S08]  /*17880*/  LDGDEPBAR ;  /* 0x00000000000079af */ /* 0x000e300000000000 */
[----:B------:R-:W4:Y:S08]  /*17890*/  LDSM.16.M88.4 R32, [R237+0x3800] ;  /* 0x00380000ed20783b */ /* 0x000f300000000200 */
[----:B------:R-:W5:Y:S01]  /*178a0*/  LDSM.16.M88.4 R40, [R237+0x4000] ;  /* 0x00400000ed28783b */ /* 0x000f620000000200 */
[C---:B-1----:R-:W-:Y:S07]  /*178b0*/  HMMA.16816.F32.BF16 R4, R128.reuse, R8, RZ ;  /* 0x000000088004723c */ /* 0x042fee00000418ff */
[----:B------:R-:W1:Y:S01]  /*178c0*/  LDSM.16.M88.4 R48, [R237+0x4800] ;  /* 0x00480000ed30783b */ /* 0x000e620000000200 */
[C---:B------:R-:W-:Y:S07]  /*178d0*/  HMMA.16816.F32.BF16 R8, R128.reuse, R10, RZ ;  /* 0x0000000a8008723c */ /* 0x040fee00000418ff */
[----:B------:R-:W1:Y:S01]  /*178e0*/  LDSM.16.M88.4 R56, [R237+0x5000] ;  /* 0x00500000ed38783b */ /* 0x000e620000000200 */
[C---:B---3--:R-:W-:Y:S06]  /*178f0*/  HMMA.16816.F32.BF16 R12, R128.reuse, R16, RZ ;  /* 0x00000010800c723c */ /* 0x048fec00000418ff */
[C---:B------:R-:W-:Y:S01]  /*17900*/  HMMA.16816.F32.BF16 R16, R128.reuse, R18, RZ ;  /* 0x000000128010723c */ /* 0x040fe200000418ff */
[----:B------:R-:W3:Y:S05]  /*17910*/  LDSM.16.M88.4 R64, [R237+0x5800] ;  /* 0x00580000ed40783b */ /* 0x000eea0000000200 */
[C---:B--2---:R-:W-:Y:S03]  /*17920*/  HMMA.16816.F32.BF16 R20, R128.reuse, R24, RZ ;  /* 0x000000188014723c */ /* 0x044fe600000418ff */
[----:B------:R-:W2:Y:S03]  /*17930*/  LDSM.16.M88.4 R72, [R237+0x6000] ;  /* 0x00600000ed48783b */ /* 0x000ea60000000200 */
[C---:B------:R-:W-:Y:S05]  /*17940*/  HMMA.16816.F32.BF16 R24, R128.reuse, R26, RZ ;  /* 0x0000001a8018723c */ /* 0x040fea00000418ff */
[----:B------:R-:W2:Y:S01]  /*17950*/  LDSM.16.M88.4 R80, [R237+0x6800] ;  /* 0x00680000ed50783b */ /* 0x000ea20000000200 */
[C---:B----4-:R-:W-:Y:S06]  /*17960*/  HMMA.16816.F32.BF16 R28, R128.reuse, R32, RZ ;  /* 0x00000020801c723c */ /* 0x050fec00000418ff */
[C---:B------:R-:W-:Y:S01]  /*17970*/  HMMA.16816.F32.BF16 R32, R128.reuse, R34, RZ ;  /* 0x000000228020723c */ /* 0x040fe200000418ff */
[----:B------:R-:W4:Y:S05]  /*17980*/  LDSM.16.M88.4 R88, [R237+0x7000] ;  /* 0x00700000ed58783b */ /* 0x000f2a0000000200 */
[C---:B-----5:R-:W-:Y:S03]  /*17990*/  HMMA.16816.F32.BF16 R36, R128.reuse, R40, RZ ;  /* 0x000000288024723c */ /* 0x060fe600000418ff */
[----:B------:R-:W5:Y:S03]  /*179a0*/  LDSM.16.M88.4 R96, [R237+0x7800] ;  /* 0x00780000ed60783b */ /* 0x000f660000000200 */
[C---:B------:R-:W-:Y:S05]  /*179b0*/  HMMA.16816.F32.BF16 R40, R128.reuse, R42, RZ ;  /* 0x0000002a8028723c */ /* 0x040fea00000418ff */
[----:B------:R-:W5:Y:S01]  /*179c0*/  LDSM.16.M88.4 R104, [R237+0x8000] ;  /* 0x00800000ed68783b */ /* 0x000f620000000200 */
        /* <DEDUP_REMOVED lines=10> */
[C---:B--2---:R-:W-:Y:S03]  /*17a70*/  HMMA.16816.F32.BF16 R68, R128.reuse, R72, RZ ;  /* 0x000000488044723c */ /* 0x044fe600000418ff */
[----:B------:R-:W2:Y:S03]  /*17a80*/  LDSM.16.M88.4 R176, [R233+0x2000] ;  /* 0x00200000e9b0783b */ /* 0x000ea60000000200 */
[C---:B------:R-:W-:Y:S05]  /*17a90*/  HMMA.16816.F32.BF16 R72, R128.reuse, R74, RZ ;  /* 0x0000004a8048723c */ /* 0x040fea00000418ff */
[----:B------:R-:W3:Y:S01]  /*17aa0*/  LDSM.16.M88.4 R180, [R233+0x2800] ;  /* 0x00280000e9b4783b */ /* 0x000ee20000000200 */
[C---:B------:R-:W-:Y:S06]  /*17ab0*/  HMMA.16816.F32.BF16 R76, R128.reuse, R80, RZ ;  /* 0x00000050804c723c */ /* 0x040fec00000418ff */
[C---:B------:R-:W-:Y:S01]  /*17ac0*/  HMMA.16816.F32.BF16 R80, R128.reuse, R82, RZ ;  /* 0x000000528050723c */ /* 0x040fe200000418ff */
[----:B------:R-:W3:Y:S05]  /*17ad0*/  LDSM.16.M88.4 R184, [R233+0x3000] ;  /* 0x00300000e9b8783b */ /* 0x000eea0000000200 */
[C---:B----4-:R-:W-:Y:S03]  /*17ae0*/  HMMA.16816.F32.BF16 R84, R128.reuse, R88, RZ ;  /* 0x000000588054723c */ /* 0x050fe600000418ff */
[----:B------:R-:W4:Y:S03]  /*17af0*/  LDSM.16.M88.4 R188, [R233+0x3800] ;  /* 0x00380000e9bc783b */ /* 0x000f260000000200 */
[C---:B------:R-:W-:Y:S05]  /*17b00*/  HMMA.16816.F32.BF16 R88, R128.reuse, R90, RZ ;  /* 0x0000005a8058723c */ /* 0x040fea00000418ff */
[----:B------:R-:W-:Y:S01]  /*17b10*/  LDSM.16.M88.4 R192, [R233+0x4800] ;  /* 0x00480000e9c0783b */ /* 0x000fe20000000200 */
[C---:B-----5:R-:W-:Y:S06]  /*17b20*/  HMMA.16816.F32.BF16 R92, R128.reuse, R96, RZ ;  /* 0x00000060805c723c */ /* 0x060fec00000418ff */
[C---:B------:R-:W-:Y:S01]  /*17b30*/  HMMA.16816.F32.BF16 R96, R128.reuse, R98, RZ ;  /* 0x000000628060723c */ /* 0x040fe200000418ff */
[----:B------:R-:W-:Y:S05]  /*17b40*/  LDSM.16.M88.4 R196, [R233+0x5000] ;  /* 0x00500000e9c4783b */ /* 0x000fea0000000200 */
[C---:B------:R-:W-:Y:S03]  /*17b50*/  HMMA.16816.F32.BF16 R100, R128.reuse, R104, RZ ;  /* 0x000000688064723c */ /* 0x040fe600000418ff */
[----:B------:R-:W-:Y:S03]  /*17b60*/  LDSM.16.M88.4 R200, [R233+0x5800] ;  /* 0x00580000e9c8783b */ /* 0x000fe60000000200 */
[C---:B------:R-:W-:Y:S05]  /*17b70*/  HMMA.16816.F32.BF16 R104, R128.reuse, R106, RZ ;  /* 0x0000006a8068723c */ /* 0x040fea00000418ff */
[----:B------:R-:W-:Y:S01]  /*17b80*/  LDSM.16.M88.4 R204, [R233+0x6800] ;  /* 0x00680000e9cc783b */ /* 0x000fe20000000200 */
[C---:B-1----:R-:W-:Y:S06]  /*17b90*/  HMMA.16816.F32.BF16 R108, R128.reuse, R112, RZ ;  /* 0x00000070806c723c */ /* 0x042fec00000418ff */
[C---:B------:R-:W-:Y:S01]  /*17ba0*/  HMMA.16816.F32.BF16 R112, R128.reuse, R114, RZ ;  /* 0x000000728070723c */ /* 0x040fe200000418ff */
[----:B------:R-:W-:Y:S05]  /*17bb0*/  LDSM.16.M88.4 R208, [R225] ;  /* 0x00000000e1d0783b */ /* 0x000fea0000000200 */
[C---:B------:R-:W-:Y:S03]  /*17bc0*/  HMMA.16816.F32.BF16 R116, R128.reuse, R120, RZ ;  /* 0x000000788074723c */ /* 0x040fe600000418ff */
[----:B------:R-:W-:Y:S03]  /*17bd0*/  LDSM.16.M88.4 R212, [R224] ;  /* 0x00000000e0d4783b */ /* 0x000fe60000000200 */
        /* <DEDUP_REMOVED lines=30> */
[----:B------:R-:W2:Y:S05]  /*17dc0*/  LDSM.16.M88.4 R176, [R233+0x9000] ;  /* 0x00900000e9b0783b */ /* 0x000eaa0000000200 */
[C---:B------:R-:W-:Y:S06]  /*17dd0*/  HMMA.16816.F32.BF16 R76, R172.reuse, R204, R76 ;  /* 0x000000ccac4c723c */ /* 0x040fec000004184c */
[C---:B------:R-:W-:Y:S01]  /*17de0*/  HMMA.16816.F32.BF16 R80, R172.reuse, R206, R80 ;  /* 0x000000ceac50723c */ /* 0x040fe20000041850 */
[----:B------:R-:W-:Y:S05]  /*17df0*/  LDSM.16.M88.4 R204, [R227] ;  /* 0x00000000e3cc783b */ /* 0x000fea0000000200 */
[C---:B---3--:R-:W-:Y:S06]  /*17e00*/  HMMA.16816.F32.BF16 R84, R172.reuse, R180, R84 ;  /* 0x000000b4ac54723c */ /* 0x048fec0000041854 */
[C---:B------:R-:W-:Y:S01]  /*17e10*/  HMMA.16816.F32.BF16 R88, R172.reuse, R182, R88 ;  /* 0x000000b6ac58723c */ /* 0x040fe20000041858 */
[----:B------:R-:W3:Y:S05]  /*17e20*/  LDSM.16.M88.4 R180, [R233+0x9800] ;  /* 0x00980000e9b4783b */ /* 0x000eea0000000200 */
[C---:B-----5:R-:W-:Y:S06]  /*17e30*/  HMMA.16816.F32.BF16 R92, R172.reuse, R184, R92 ;  /* 0x000000b8ac5c723c */ /* 0x060fec000004185c */
[C---:B------:R-:W-:Y:S05]  /*17e40*/  HMMA.16816.F32.BF16 R96, R172.reuse, R186, R96 ;  /* 0x000000baac60723c */ /* 0x040fea0000041860 */
[----:B------:R-:W-:Y:S01]  /*17e50*/  LEA R184, R239, R238, 0x1 ;  /* 0x000000eeefb87211 */ /* 0x000fe200078e08ff */
[C---:B----4-:R-:W-:Y:S05]  /*17e60*/  HMMA.16816.F32.BF16 R100, R172.reuse, R188, R100 ;  /* 0x000000bcac64723c */ /* 0x050fea0000041864 */
[----:B------:R-:W4:Y:S01]  /*17e70*/  LDSM.16.M88.4 R184, [R184] ;  /* 0x00000000b8b8783b */ /* 0x000f220000000200 */
[C---:B------:R-:W-:Y:S06]  /*17e80*/  HMMA.16816.F32.BF16 R104, R172.reuse, R190, R104 ;  /* 0x000000beac68723c */ /* 0x040fec0000041868 */
[C---:B-1----:R-:W-:Y:S01]  /*17e90*/  HMMA.16816.F32.BF16 R108, R172.reuse, R168, R108 ;  /* 0x000000a8ac6c723c */ /* 0x042fe2000004186c */
[----:B------:R-:W1:Y:S05]  /*17ea0*/  LDSM.16.M88.4 R188, [R226] ;  /* 0x00000000e2bc783b */ /* 0x000e6a0000000200 */
[C---:B------:R-:W-:Y:S03]  /*17eb0*/  HMMA.16816.F32.BF16 R112, R172.reuse, R170, R112 ;  /* 0x000000aaac70723c */ /* 0x040fe60000041870 */
[----:B------:R-:W5:Y:S03]  /*17ec0*/  LDSM.16.M88.4 R168, [R223] ;  /* 0x00000000dfa8783b */ /* 0x000f660000000200 */
[C---:B--2---:R-:W-:Y:S06]  /*17ed0*/  HMMA.16816.F32.BF16 R116, R172.reuse, R176, R116 ;  /* 0x000000b0ac74723c */ /* 0x044fec0000041874 */
[C---:B------:R-:W-:Y:S01]  /*17ee0*/  HMMA.16816.F32.BF16 R120, R172.reuse, R178, R120 ;  /* 0x000000b2ac78723c */ /* 0x040fe20000041878 */
[----:B------:R-:W-:Y:S05]  /*17ef0*/  LDSM.16.M88.4 R176, [R221] ;  /* 0x00000000ddb0783b */ /* 0x000fea0000000200 */
[C---:B---3--:R-:W-:Y:S06]  /*17f00*/  HMMA.16816.F32.BF16 R124, R172.reuse, R180, R124 ;  /* 0x000000b4ac7c723c */ /* 0x048fec000004187c */
[----:B------:R-:W-:Y:S01]  /*17f10*/  HMMA.16816.F32.BF16 R128, R172, R182, R128 ;  /* 0x000000b6ac80723c */ /* 0x000fe20000041880 */
[----:B------:R-:W2:Y:S05]  /*17f20*/  LDSM.16.M88.4 R172, [R222] ;  /* 0x00000000deac783b */ /* 0x000eaa0000000200 */
[C---:B----4-:R-:W-:Y:S03]  /*17f30*/  HMMA.16816.F32.BF16 R4, R184.reuse, R192, R4 ;  /* 0x000000c0b804723c */ /* 0x050fe60000041804 */
        /* <DEDUP_REMOVED lines=15> */
[C---:B------:R-:W-:Y:S06]  /*18030*/  HMMA.16816.F32.BF16 R44, R184.reuse, R208, R44 ;  /* 0x000000d0b82c723c */ /* 0x040fec000004182c */
[C---:B------:R-:W-:Y:S01]  /*18040*/  HMMA.16816.F32.BF16 R48, R184.reuse, R210, R48 ;  /* 0x000000d2b830723c */ /* 0x040fe20000041830 */
[----:B------:R-:W-:Y:S05]  /*18050*/  LDSM.16.M88.4 R208, [R235] ;  /* 0x00000000ebd0783b */ /* 0x000fea0000000200 */
[C---:B------:R-:W-:Y:S06]  /*18060*/  HMMA.16816.F32.BF16 R52, R184.reuse, R212, R52 ;  /* 0x000000d4b834723c */ /* 0x040fec0000041834 */
[C---:B------:R-:W-:Y:S01]  /*18070*/  HMMA.16816.F32.BF16 R56, R184.reuse, R214, R56 ;  /* 0x000000d6b838723c */ /* 0x040fe20000041838 */
[----:B------:R-:W4:Y:S05]  /*18080*/  LDSM.16.M88.4 R212, [R166] ;  /* 0x00000000a6d4783b */ /* 0x000f2a0000000200 */
[C---:B-----5:R-:W-:Y:S06]  /*18090*/  HMMA.16816.F32.BF16 R60, R184.reuse, R168, R60 ;  /* 0x000000a8b83c723c */ /* 0x060fec000004183c */
[C---:B------:R-:W-:Y:S01]  /*180a0*/  HMMA.16816.F32.BF16 R64, R184.reuse, R170, R64 ;  /* 0x000000aab840723c */ /* 0x040fe20000041840 */
[----:B------:R-:W5:Y:S05]  /*180b0*/  LDSM.16.M88.4 R168, [R166+0x800] ;  /* 0x00080000a6a8783b */ /* 0x000f6a0000000200 */
[C---:B--2---:R-:W-:Y:S06]  /*180c0*/  HMMA.16816.F32.BF16 R68, R184.reuse, R172, R68 ;  /* 0x000000acb844723c */ /* 0x044fec0000041844 */
[C---:B------:R-:W-:Y:S06]  /*180d0*/  HMMA.16816.F32.BF16 R72, R184.reuse, R174, R72 ;  /* 0x000000aeb848723c */ /* 0x040fec0000041848 */
[C---:B------:R-:W-:Y:S06]  /*180e0*/  HMMA.16816.F32.BF16 R76, R184.reuse, R176, R76 ;  /* 0x000000b0b84c723c */ /* 0x040fec000004184c */
[C---:B------:R-:W-:Y:S05]  /*180f0*/  HMMA.16816.F32.BF16 R80, R184.reuse, R178, R80 ;  /* 0x000000b2b850723c */ /* 0x040fea0000041850 */
[----:B------:R-:W-:Y:S01]  /*18100*/  MOV R177, R3 ;  /* 0x0000000300b17202 */ /* 0x000fe20000000f00 */
[C---:B---3--:R-:W-:Y:S05]  /*18110*/  HMMA.16816.F32.BF16 R84, R184.reuse, R180, R84 ;  /* 0x000000b4b854723c */ /* 0x048fea0000041854 */
[----:B------:R-:W-:Y:S01]  /*18120*/  MOV R176, R2 ;  /* 0x0000000200b07202 */ /* 0x000fe20000000f00 */
        /* <DEDUP_REMOVED lines=13> */
[C---:B-----5:R-:W-:Y:S06]  /*18200*/  HMMA.16816.F32.BF16 R12, R208.reuse, R168, R12 ;  /* 0x000000a8d00c723c */ /* 0x060fec000004180c */
[C---:B------:R-:W-:Y:S06]  /*18210*/  HMMA.16816.F32.BF16 R16, R208.reuse, R170, R16 ;  /* 0x000000aad010723c */ /* 0x040fec0000041810 */
[----:B------:R-:W-:Y:S01]  /*18220*/  FMUL.FTZ R6, R6, UR19 ;  /* 0x0000001306067c20 */ /* 0x000fe20008410000 */
        /* <DEDUP_REMOVED lines=8> */
[----:B------:R1:W-:Y:S01]  /*182b0*/  MUFU.TANH R169, R7 ;  /* 0x0000000700a97308 */ /* 0x0003e20000002400 */
[----:B------:R-:W-:Y:S01]  /*182c0*/  FMUL.FTZ R12, R12, UR19 ;  /* 0x000000130c0c7c20 */ /* 0x000fe20008410000 */
[----:B------:R-:W-:Y:S01]  /*182d0*/  FMUL.FTZ R13, R13, UR19 ;  /* 0x000000130d0d7c20 */ /* 0x000fe20008410000 */
[----:B------:R-:W-:Y:S01]  /*182e0*/  FMUL.FTZ R14, R14, UR19 ;  /* 0x000000130e0e7c20 */ /* 0x000fe20008410000 */
[----:B------:R-:W-:Y:S01]  /*182f0*/  FMUL.FTZ R15, R15, UR19 ;  /* 0x000000130f0f7c20 */ /* 0x000fe20008410000 */
[----:B------:R-:W-:Y:S01]  /*18300*/  FMUL.FTZ R16, R16, UR19 ;  /* 0x0000001310107c20 */ /* 0x000fe20008410000 */
[----:B------:R-:W-:Y:S04]  /*18310*/  FMUL.FTZ R17, R17, UR19 ;  /* 0x0000001311117c20 */ /* 0x000fe80008410000 */
[----:B------:R-:W-:Y:S01]  /*18320*/  MUFU.TANH R174, R8 ;  /* 0x0000000800ae7308 */ /* 0x000fe20000002400 */
[----:B------:R-:W-:Y:S01]  /*18330*/  FMUL.FTZ R18, R18, UR19 ;  /* 0x0000001312127c20 */ /* 0x000fe20008410000 */
[----:B------:R-:W-:Y:S08]  /*18340*/  FMUL.FTZ R19, R19, UR19 ;  /* 0x0000001313137c20 */ /* 0x000ff00008410000 */
[----:B------:R-:W-:Y:S01]  /*18350*/  MUFU.TANH R175, R9 ;  /* 0x0000000900af7308 */ /* 0x000fe20000002400 */
[----:B-1----:R-:W1:Y:S09]  /*18360*/  LDSM.16.M88.4 R4, [R166+0x1000] ;  /* 0x00100000a604783b */ /* 0x002e720000000200 */
[----:B------:R-:W2:Y:S10]  /*18370*/  MUFU.TANH R3, R10 ;  /* 0x0000000a00037308 */ /* 0x000eb40000002400 */
[----:B------:R3:W-:Y:S10]  /*18380*/  MUFU.TANH R171, R11 ;  /* 0x0000000b00ab7308 */ /* 0x0007f40000002400 */
[----:B------:R-:W-:Y:S01]  /*18390*/  MUFU.TANH R0, R0 ;  /* 0x0000000000007308 */ /* 0x000fe20000002400 */
[----:B--2---:R-:W-:Y:S09]  /*183a0*/  STL [R1], R3 ;  /* 0x0000000301007387 */ /* 0x004ff20000100800 */
[----:B------:R-:W-:Y:S01]  /*183b0*/  MUFU.TANH R2, R2 ;  /* 0x0000000200027308 */ /* 0x000fe20000002400 */
[----:B---3--:R-:W2:Y:S09]  /*183c0*/  LDSM.16.M88.4 R8, [R166+0x1800] ;  /* 0x00180000a608783b */ /* 0x008eb20000000200 */
[----:B------:R-:W-:Y:S01]  /*183d0*/  MUFU.TANH R12, R12 ;  /* 0x0000000c000c7308 */ /* 0x000fe20000002400 */
[C---:B-1----:R-:W-:Y:S06]  /*183e0*/  HMMA.16816.F32.BF16 R20, R208.reuse, R4, R20 ;  /* 0x00000004d014723c */ /* 0x042fec0000041814 */
[C---:B------:R-:W-:Y:S03]  /*183f0*/  HMMA.16816.F32.BF16 R24, R208.reuse, R6, R24 ;  /* 0x00000006d018723c */ /* 0x040fe60000041818 */
[----:B------:R-:W-:Y:S01]  /*18400*/  MUFU.TANH R13, R13 ;  /* 0x0000000d000d7308 */ /* 0x000fe20000002400 */
[----:B------:R-:W1:Y:S09]  /*18410*/  LDSM.16.M88.4 R4, [R166+0x2000] ;  /* 0x00200000a604783b */ /* 0x000e720000000200 */
[----:B------:R-:W-:Y:S10]  /*18420*/  MUFU.TANH R14, R14 ;  /* 0x0000000e000e7308 */ /* 0x000ff40000002400 */
[----:B------:R-:W-:Y:S01]  /*18430*/  MUFU.TANH R15, R15 ;  /* 0x0000000f000f7308 */ /* 0x000fe20000002400 */
[----:B------:R-:W-:Y:S01]  /*18440*/  FMUL.FTZ R20, R20, UR19 ;  /* 0x0000001314147c20 */ /* 0x000fe20008410000 */
[----:B------:R-:W-:Y:S01]  /*18450*/  FMUL.FTZ R21, R21, UR19 ;  /* 0x0000001315157c20 */ /* 0x000fe20008410000 */
[----:B------:R-:W-:Y:S01]  /*18460*/  FMUL.FTZ R22, R22, UR19 ;  /* 0x0000001316167c20 */ /* 0x000fe20008410000 */
[----:B------:R-:W-:Y:S01]  /*18470*/  FMUL.FTZ R23, R23, UR19 ;  /* 0x0000001317177c20 */ /* 0x000fe20008410000 */
[----:B------:R-:W-:Y:S05]  /*18480*/  FMUL.FTZ R24, R24, UR19 ;  /* 0x0000001318187c20 */ /* 0x000fea0008410000 */
[----:B------:R-:W-:Y:S01]  /*18490*/  MUFU.TANH R16, R16 ;  /* 0x0000001000107308 */ /* 0x000fe20000002400 */
[C---:B--2---:R-:W-:Y:S03]  /*184a0*/  HMMA.16816.F32.BF16 R28, R208.reuse, R8, R28 ;  /* 0x00000008d01c723c */ /* 0x044fe6000004181c */
[----:B------:R-:W-:Y:S01]  /*184b0*/  FMUL.FTZ R25, R25, UR19 ;  /* 0x0000001319197c20 */ /* 0x000fe20008410000 */
[----:B------:R-:W-:Y:S01]  /*184c0*/  FMUL.FTZ R26, R26, UR19 ;  /* 0x000000131a1a7c20 */ /* 0x000fe20008410000 */
[----:B------:R-:W-:Y:S01]  /*184d0*/  FMUL.FTZ R27, R27, UR19 ;  /* 0x000000131b1b7c20 */ /* 0x000fe20008410000 */
[C---:B------:R-:W-:Y:S03]  /*184e0*/  HMMA.16816.F32.BF16 R32, R208.reuse, R10, R32 ;  /* 0x0000000ad020723c */ /* 0x040fe60000041820 */
[----:B------:R-:W-:Y:S01]  /*184f0*/  MUFU.TANH R17, R17 ;  /* 0x0000001100117308 */ /* 0x000fe20000002400 */
[----:B------:R-:W2:Y:S09]  /*18500*/  LDSM.16.M88.4 R8, [R166+0x2800] ;  /* 0x00280000a608783b */ /* 0x000eb20000000200 */
[----:B------:R-:W-:Y:S01]  /*18510*/  MUFU.TANH R18, R18 ;  /* 0x0000001200127308 */ /* 0x000fe20000002400 */
[C---:B-1----:R-:W-:Y:S06]  /*18520*/  HMMA.16816.F32.BF16 R36, R208.reuse, R4, R36 ;  /* 0x00000004d024723c */ /* 0x042fec0000041824 */
[C---:B------:R-:W-:Y:S03]  /*18530*/  HMMA.16816.F32.BF16 R40, R208.reuse, R6, R40 ;  /* 0x00000006d028723c */ /* 0x040fe60000041828 */
[----:B------:R-:W-:Y:S01]  /*18540*/  MUFU.TANH R19, R19 ;  /* 0x0000001300137308 */ /* 0x000fe20000002400 */
[----:B------:R-:W1:Y:S01]  /*18550*/  LDSM.16.M88.4 R4, [R166+0x3000] ;  /* 0x00300000a604783b */ /* 0x000e620000000200 */
[----:B------:R-:W-:Y:S01]  /*18560*/  FMUL.FTZ R28, R28, UR19 ;  /* 0x000000131c1c7c20 */ /* 0x000fe20008410000 */
[----:B------:R-:W-:Y:S01]  /*18570*/  FMUL.FTZ R29, R29, UR19 ;  /* 0x000000131d1d7c20 */ /* 0x000fe20008410000 */
[----:B------:R-:W-:Y:S01]  /*18580*/  FMUL.FTZ R30, R30, UR19 ;  /* 0x000000131e1e7c20 */ /* 0x000fe20008410000 */
[----:B------:R-:W-:Y:S05]  /*18590*/  FMUL.FTZ R31, R31, UR19 ;  /* 0x000000131f1f7c20 */ /* 0x000fea0008410000 */
[----:B------:R-:W-:Y:S01]  /*185a0*/  MUFU.TANH R20, R20 ;  /* 0x0000001400147308 */ /* 0x000fe20000002400 */
[----:B------:R-:W-:Y:S01]  /*185b0*/  FMUL.FTZ R32, R32, UR19 ;  /* 0x0000001320207c20 */ /* 0x000fe20008410000 */
[----:B------:R-:W-:Y:S01]  /*185c0*/  FMUL.FTZ R33, R33, UR19 ;  /* 0x0000001321217c20 */ /* 0x000fe20008410000 */
[----:B------:R-:W-:Y:S01]  /*185d0*/  FMUL.FTZ R34, R34, UR19 ;  /* 0x0000001322227c20 */ /* 0x000fe20008410000 */
[----:B------:R-:W-:Y:S06]  /*185e0*/  FMUL.FTZ R35, R35, UR19 ;  /* 0x0000001323237c20 */ /* 0x000fec0008410000 */
[----:B------:R-:W-:Y:S01]  /*185f0*/  MUFU.TANH R21, R21 ;  /* 0x0000001500157308 */ /* 0x000fe20000002400 */
[----:B------:R-:W-:Y:S01]  /*18600*/  FMUL.FTZ R36, R36, UR19 ;  /* 0x0000001324247c20 */ /* 0x000fe20008410000 */
[----:B------:R-:W-:Y:S01]  /*18610*/  FMUL.FTZ R37, R37, UR19 ;  /* 0x0000001325257c20 */ /* 0x000fe20008410000 */
[----:B------:R-:W-:Y:S01]  /*18620*/  FMUL.FTZ R38, R38, UR19 ;  /* 0x0000001326267c20 */ /* 0x000fe20008410000 */
[----:B------:R-:W-:Y:S01]  /*18630*/  FMUL.FTZ R39, R39, UR19 ;  /* 0x0000001327277c20 */ /* 0x000fe20008410000 */
[----:B------:R-:W-:Y:S05]  /*18640*/  FMUL.FTZ R43, R43, UR19 ;  /* 0x000000132b2b7c20 */ /* 0x000fea0008410000 */
[----:B------:R-:W3:Y:S01]  /*18650*/  MUFU.TANH R3, R36 ;  /* 0x0000002400037308 */ /* 0x000ee20000002400 */
        /* <DEDUP_REMOVED lines=8> */
[----:B---3--:R3:W-:Y:S01]  /*186e0*/  STL [R1+0x4], R3 ;  /* 0x0000040301007387 */ /* 0x0087e20000100800 */
[C---:B-1----:R-:W-:Y:S08]  /*186f0*/  HMMA.16816.F32.BF16 R52, R208.reuse, R4, R52 ;  /* 0x00000004d034723c */ /* 0x042ff00000041834 */
[----:B------:R-:W-:Y:S01]  /*18700*/  MUFU.TANH R24, R24 ;  /* 0x0000001800187308 */ /* 0x000fe20000002400 */
[C---:B------:R-:W-:Y:S01]  /*18710*/  HMMA.16816.F32.BF16 R56, R208.reuse, R6, R56 ;  /* 0x00000006d038723c */ /* 0x040fe20000041838 */
[----:B------:R-:W1:Y:S02]  /*18720*/  LDSM.16.M88.4 R4, [R166+0x4000] ;  /* 0x00400000a604783b */ /* 0x000e640000000200 */
[----:B------:R-:W-:Y:S01]  /*18730*/  FMUL.FTZ R44, R44, UR19 ;  /* 0x000000132c2c7c20 */ /* 0x000fe20008410000 */
[----:B------:R-:W-:Y:S01]  /*18740*/  FMUL.FTZ R46, R46, UR19 ;  /* 0x000000132e2e7c20 */ /* 0x000fe20008410000 */
[----:B------:R-:W-:Y:S04]  /*18750*/  FMUL.FTZ R48, R48, UR19 ;  /* 0x0000001330307c20 */ /* 0x000fe80008410000 */
[----:B------:R-:W-:Y:S02]  /*18760*/  MUFU.TANH R25, R25 ;  /* 0x0000001900197308 */ /* 0x000fe40000002400 */
[----:B------:R-:W-:Y:S08]  /*18770*/  FMUL.FTZ R50, R50, UR19 ;  /* 0x0000001332327c20 */ /* 0x000ff00008410000 */
[----:B------:R-:W-:Y:S01]  /*18780*/  MUFU.TANH R26, R26 ;  /* 0x0000001a001a7308 */ /* 0x000fe20000002400 */
[----:B------:R-:W-:Y:S01]  /*18790*/  FMUL.FTZ R52, R52, UR19 ;  /* 0x0000001334347c20 */ /* 0x000fe20008410000 */
[----:B------:R-:W-:Y:S08]  /*187a0*/  FMUL.FTZ R54, R54, UR19 ;  /* 0x0000001336367c20 */ /* 0x000ff00008410000 */
[----:B---3--:R-:W3:Y:S01]  /*187b0*/  MUFU.TANH R3, R43 ;  /* 0x0000002b00037308 */ /* 0x008ee20000002400 */
[C---:B--2---:R-:W-:Y:S03]  /*187c0*/  HMMA.16816.F32.BF16 R60, R208.reuse, R8, R60 ;  /* 0x00000008d03c723c */ /* 0x044fe6000004183c */
[----:B------:R-:W-:Y:S01]  /*187d0*/  FMUL.FTZ R57, R57, UR19 ;  /* 0x0000001339397c20 */ /* 0x000fe20008410000 */
[----:B------:R-:W-:Y:S02]  /*187e0*/  FMUL.FTZ R56, R56, UR19 ;  /* 0x0000001338387c20 */ /* 0x000fe40008410000 */
[C---:B------:R-:W-:Y:S03]  /*187f0*/  HMMA.16816.F32.BF16 R64, R208.reuse, R10, R64 ;  /* 0x0000000ad040723c */ /* 0x040fe60000041840 */
[----:B------:R2:W4:Y:S01]  /*18800*/  MUFU.TANH R214, R57 ;  /* 0x0000003900d67308 */ /* 0x0005220000002400 */
[----:B------:R-:W5:Y:S09]  /*18810*/  LDSM.16.M88.4 R8, [R166+0x4800] ;  /* 0x00480000a608783b */ /* 0x000f720000000200 */
[----:B------:R4:W2:Y:S01]  /*18820*/  MUFU.TANH R215, R56 ;  /* 0x0000003800d77308 */ /* 0x0008a20000002400 */
[----:B---3--:R-:W-:Y:S01]  /*18830*/  STL [R1+0x8], R3 ;  /* 0x0000080301007387 */ /* 0x008fe20000100800 */
[C---:B-1----:R-:W-:Y:S03]  /*18840*/  HMMA.16816.F32.BF16 R68, R208.reuse, R4, R68 ;  /* 0x00000004d044723c */ /* 0x042fe60000041844 */
[----:B------:R-:W-:Y:S01]  /*18850*/  FMUL.FTZ R43, R45, UR19 ;  /* 0x000000132d2b7c20 */ /* 0x000fe20008410000 */
[----:B------:R-:W-:Y:S01]  /*18860*/  FMUL.FTZ R45, R47, UR19 ;  /* 0x000000132f2d7c20 */ /* 0x000fe20008410000 */
[----:B------:R-:W-:Y:S03]  /*18870*/  FMUL.FTZ R47, R49, UR19 ;  /* 0x00000013312f7c20 */ /* 0x000fe60008410000 */
[----:B------:R-:W1:Y:S01]  /*18880*/  MUFU.TANH R27, R27 ;  /* 0x0000001b001b7308 */ /* 0x000e620000002400 */
[C---:B------:R-:W-:Y:S01]  /*18890*/  HMMA.16816.F32.BF16 R72, R208.reuse, R6, R72 ;  /* 0x00000006d048723c */ /* 0x040fe20000041848 */
[----:B------:R-:W3:Y:S02]  /*188a0*/  LDSM.16.M88.4 R4, [R166+0x5000] ;  /* 0x00500000a604783b */ /* 0x000ee40000000200 */
[----:B------:R-:W-:Y:S01]  /*188b0*/  FMUL.FTZ R62, R62, UR19 ;  /* 0x000000133e3e7c20 */ /* 0x000fe20008410000 */
[----:B------:R-:W-:Y:S01]  /*188c0*/  FMUL.FTZ R63, R63, UR19 ;  /* 0x000000133f3f7c20 */ /* 0x000fe20008410000 */
[----:B------:R-:W-:Y:S04]  /*188d0*/  FMUL.FTZ R49, R51, UR19 ;  /* 0x0000001333317c20 */ /* 0x000fe80008410000 */
[----:B------:R-:W1:Y:S02]  /*188e0*/  MUFU.TANH R28, R28 ;  /* 0x0000001c001c7308 */ /* 0x000e640000002400 */
[----:B------:R-:W-:Y:S01]  /*188f0*/  FMUL.FTZ R51, R53, UR19 ;  /* 0x0000001335337c20 */ /* 0x000fe20008410000 */
[----:B------:R-:W-:Y:S01]  /*18900*/  FMUL.FTZ R53, R55, UR19 ;  /* 0x0000001337357c20 */ /* 0x000fe20008410000 */
[----:B------:R-:W-:Y:S01]  /*18910*/  FMUL.FTZ R55, R59, UR19 ;  /* 0x000000133b377c20 */ /* 0x000fe20008410000 */
[----:B--2---:R-:W-:Y:S01]  /*18920*/  FMUL.FTZ R57, R61, UR19 ;  /* 0x000000133d397c20 */ /* 0x004fe20008410000 */
[----:B----4-:R-:W-:Y:S04]  /*18930*/  FMUL.FTZ R56, R58, UR19 ;  /* 0x000000133a387c20 */ /* 0x010fe80008410000 */
[----:B------:R2:W4:Y:S01]  /*18940*/  MUFU.TANH R213, R62 ;  /* 0x0000003e00d57308 */ /* 0x0005220000002400 */
[----:B------:R-:W-:Y:S01]  /*18950*/  FMUL.FTZ R59, R66, UR19 ;  /* 0x00000013423b7c20 */ /* 0x000fe20008410000 */
[----:B------:R-:W-:Y:S01]  /*18960*/  FMUL.FTZ R68, R68, UR19 ;  /* 0x0000001344447c20 */ /* 0x000fe20008410000 */
[----:B------:R-:W-:Y:S01]  /*18970*/  FMUL.FTZ R69, R69, UR19 ;  /* 0x0000001345457c20 */ /* 0x000fe20008410000 */
[----:B------:R-:W-:Y:S01]  /*18980*/  FMUL.FTZ R70, R70, UR19 ;  /* 0x0000001346467c20 */ /* 0x000fe20008410000 */
[----:B------:R-:W-:Y:S01]  /*18990*/  FMUL.FTZ R71, R71, UR19 ;  /* 0x0000001347477c20 */ /* 0x000fe20008410000 */
[----:B------:R-:W-:Y:S01]  /*189a0*/  FMUL.FTZ R61, R67, UR19 ;  /* 0x00000013433d7c20 */ /* 0x000fe20008410000 */
[----:B------:R-:W-:Y:S03]  /*189b0*/  FMUL.FTZ R58, R60, UR19 ;  /* 0x000000133c3a7c20 */ /* 0x000fe60008410000 */
[----:B------:R1:W1:Y:S01]  /*189c0*/  MUFU.TANH R212, R63 ;  /* 0x0000003f00d47308 */ /* 0x0002620000002400 */
[C---:B-----5:R-:W-:Y:S03]  /*189d0*/  HMMA.16816.F32.BF16 R76, R208.reuse, R8, R76 ;  /* 0x00000008d04c723c */ /* 0x060fe6000004184c */
[----:B------:R-:W-:Y:S01]  /*189e0*/  FMUL.FTZ R72, R72, UR19 ;  /* 0x0000001348487c20 */ /* 0x000fe20008410000 */
[----:B------:R-:W-:Y:S01]  /*189f0*/  FMUL.FTZ R73, R73, UR19 ;  /* 0x0000001349497c20 */ /* 0x000fe20008410000 */
[----:B------:R-:W-:Y:S01]  /*18a00*/  FMUL.FTZ R74, R74, UR19 ;  /* 0x000000134a4a7c20 */ /* 0x000fe20008410000 */
[C---:B------:R-:W-:Y:S03]  /*18a10*/  HMMA.16816.F32.BF16 R80, R208.reuse, R10, R80 ;  /* 0x0000000ad050723c */ /* 0x040fe60000041850 */
[----:B------:R5:W4:Y:S01]  /*18a20*/  MUFU.TANH R201, R68 ;  /* 0x0000004400c97308 */ /* 0x000b220000002400 */
[----:B------:R-:W4:Y:S01]  /*18a30*/  LDSM.16.M88.4 R8, [R166+0x5800] ;  /* 0x00580000a608783b */ /* 0x000f220000000200 */
[----:B--2---:R-:W-:Y:S01]  /*18a40*/  MOV R62, R176 ;  /* 0x000000b0003e7202 */ /* 0x004fe20000000f00 */
[----:B------:R-:W-:Y:S01]  /*18a50*/  FMUL.FTZ R75, R75, UR19 ;  /* 0x000000134b4b7c20 */ /* 0x000fe20008410000 */
[----:B------:R-:W-:Y:S01]  /*18a60*/  FMUL.FTZ R64, R64, UR19 ;  /* 0x0000001340407c20 */ /* 0x000fe20008410000 */
[----:B------:R-:W-:Y:S05]  /*18a70*/  FMUL.FTZ R65, R65, UR19 ;  /* 0x0000001341417c20 */ /* 0x000fea0008410000 */
[----:B------:R-:W2:Y:S01]  /*18a80*/  MUFU.TANH R200, R69 ;  /* 0x0000004500c87308 */ /* 0x000ea20000002400 */
[C---:B---3--:R-:W-:Y:S03]  /*18a90*/  HMMA.16816.F32.BF16 R84, R208.reuse, R4, R84 ;  /* 0x00000004d054723c */ /* 0x048fe60000041854 */
[----:B-1----:R-:W-:Y:S06]  /*18aa0*/  MOV R63, R177 ;  /* 0x000000b1003f7202 */ /* 0x002fec0000000f00 */
        /* <DEDUP_REMOVED lines=22> */
[C---:B------:R-:W-:Y:S03]  /*18c10*/  HMMA.16816.F32.BF16 R96, R208.reuse, R10, R96 ;  /* 0x0000000ad060723c */ /* 0x040fe60000041860 */
[----:B------:R-:W4:Y:S01]  /*18c20*/  MUFU.TANH R203, R74 ;  /* 0x0000004a00cb7308 */ /* 0x000f220000002400 */
[----:B------:R-:W2:Y:S01]  /*18c30*/  LDSM.16.M88.4 R8, [R166+0x6800] ;  /* 0x00680000a608783b */ /* 0x000ea20000000200 */
[----:B------:R-:W-:Y:S08]  /*18c40*/  FMUL.FTZ R91, R91, UR19 ;  /* 0x000000135b5b7c20 */ /* 0x000ff00008410000 */
[----:B------:R-:W1:Y:S01]  /*18c50*/  MUFU.TANH R202, R75 ;  /* 0x0000004b00ca7308 */ /* 0x000e620000002400 */
[C---:B---3--:R-:W-:Y:S09]  /*18c60*/  HMMA.16816.F32.BF16 R100, R208.reuse, R4, R100 ;  /* 0x00000004d064723c */ /* 0x048ff20000041864 */
[----:B------:R-:W3:Y:S01]  /*18c70*/  MUFU.TANH R194, R76 ;  /* 0x0000004c00c27308 */ /* 0x000ee20000002400 */
[C---:B------:R-:W-:Y:S01]  /*18c80*/  HMMA.16816.F32.BF16 R104, R208.reuse, R6, R104 ;  /* 0x00000006d068723c */ /* 0x040fe20000041868 */
[----:B------:R-:W4:Y:S02]  /*18c90*/  LDSM.16.M88.4 R4, [R166+0x7000] ;  /* 0x00700000a604783b */ /* 0x000f240000000200 */
        /* <DEDUP_REMOVED lines=10> */
[----:B-----5:R-:W-:Y:S01]  /*18d40*/  FMUL.FTZ R68, R101, UR19 ;  /* 0x0000001365447c20 */ /* 0x020fe20008410000 */
[----:B------:R-:W-:Y:S08]  /*18d50*/  FMUL.FTZ R102, R102, UR19 ;  /* 0x0000001366667c20 */ /* 0x000ff00008410000 */
[----:B------:R-:W1:Y:S01]  /*18d60*/  MUFU.TANH R192, R79 ;  /* 0x0000004f00c07308 */ /* 0x000e620000002400 */
[C---:B--2---:R-:W-:Y:S06]  /*18d70*/  HMMA.16816.F32.BF16 R108, R208.reuse, R8, R108 ;  /* 0x00000008d06c723c */ /* 0x044fec000004186c */
[C---:B------:R-:W-:Y:S03]  /*18d80*/  HMMA.16816.F32.BF16 R112, R208.reuse, R10, R112 ;  /* 0x0000000ad070723c */ /* 0x040fe60000041870 */
[----:B------:R-:W2:Y:S01]  /*18d90*/  MUFU.TANH R191, R80 ;  /* 0x0000005000bf7308 */ /* 0x000ea20000002400 */
[----:B------:R-:W5:Y:S02]  /*18da0*/  LDSM.16.M88.4 R8, [R166+0x7800] ;  /* 0x00780000a608783b */ /* 0x000f640000000200 */
[----:B------:R-:W-:Y:S07]  /*18db0*/  DEPBAR.LE SB0, 0x0 ;  /* 0x000080000000791a */ /* 0x000fee0000000000 */
[----:B------:R3:W1:Y:S01]  /*18dc0*/  MUFU.TANH R190, R81 ;  /* 0x0000005100be7308 */ /* 0x0006620000002400 */
[----:B------:R-:W-:Y:S01]  /*18dd0*/  BAR.SYNC.DEFER_BLOCKING 0x0 ;  /* 0x0000000000007b1d */ /* 0x000fe20000010000 */
[C---:B----4-:R-:W-:Y:S08]  /*18de0*/  HMMA.16816.F32.BF16 R116, R208.reuse, R4, R116 ;  /* 0x00000004d074723c */ /* 0x050ff00000041874 */
[----:B------:R4:W1:Y:S01]  /*18df0*/  MUFU.TANH R196, R82 ;  /* 0x0000005200c47308 */ /* 0x0008620000002400 */
[C---:B------:R-:W-:Y:S09]  /*18e00*/  HMMA.16816.F32.BF16 R120, R208.reuse, R6, R120 ;  /* 0x00000006d078723c */ /* 0x040ff20000041878 */
[----:B------:R2:W1:Y:S02]  /*18e10*/  MUFU.TANH R195, R83 ;  /* 0x0000005300c37308 */ /* 0x0004640000002400 */
[----:B---3--:R-:W-:Y:S08]  /*18e20*/  FMUL.FTZ R81, R113, UR19 ;  /* 0x0000001371517c20 */ /* 0x008ff00008410000 */
[----:B------:R3:W1:Y:S01]  /*18e30*/  MUFU.TANH R185, R84 ;  /* 0x0000005400b97308 */ /* 0x0006620000002400 */
[----:B----4-:R-:W-:Y:S01]  /*18e40*/  FMUL.FTZ R82, R112, UR19 ;  /* 0x0000001370527c20 */ /* 0x010fe20008410000 */
[----:B------:R-:W-:Y:S01]  /*18e50*/  FMUL.FTZ R76, R116, UR19 ;  /* 0x00000013744c7c20 */ /* 0x000fe20008410000 */
[----:B------:R-:W-:Y:S01]  /*18e60*/  FMUL.FTZ R75, R117, UR19 ;  /* 0x00000013754b7c20 */ /* 0x000fe20008410000 */
[----:B------:R-:W-:Y:S01]  /*18e70*/  FMUL.FTZ R80, R118, UR19 ;  /* 0x0000001376507c20 */ /* 0x000fe20008410000 */
[----:B------:R-:W-:Y:S05]  /*18e80*/  FMUL.FTZ R79, R119, UR19 ;  /* 0x00000013774f7c20 */ /* 0x000fea0008410000 */
[----:B------:R4:W1:Y:S01]  /*18e90*/  MUFU.TANH R184, R85 ;  /* 0x0000005500b87308 */ /* 0x0008620000002400 */
[C---:B-----5:R-:W-:Y:S03]  /*18ea0*/  HMMA.16816.F32.BF16 R124, R208.reuse, R8, R124 ;  /* 0x00000008d07c723c */ /* 0x060fe6000004187c */
[----:B--2---:R-:W-:Y:S01]  /*18eb0*/  FMUL.FTZ R83, R109, UR19 ;  /* 0x000000136d537c20 */ /* 0x004fe20008410000 */
[----:B------:R-:W-:Y:S01]  /*18ec0*/  FMUL.FTZ R74, R120, UR19 ;  /* 0x00000013784a7c20 */ /* 0x000fe20008410000 */
[----:B------:R-:W-:Y:S01]  /*18ed0*/  FMUL.FTZ R73, R121, UR19 ;  /* 0x0000001379497c20 */ /* 0x000fe20008410000 */
[----:B------:R-:W-:Y:S03]  /*18ee0*/  HMMA.16816.F32.BF16 R128, R208, R10, R128 ;  /* 0x0000000ad080723c */ /* 0x000fe60000041880 */
[----:B------:R2:W1:Y:S02]  /*18ef0*/  MUFU.TANH R189, R86 ;  /* 0x0000005600bd7308 */ /* 0x0004640000002400 */
[----:B---3--:R-:W-:Y:S01]  /*18f00*/  FMUL.FTZ R84, R108, UR19 ;  /* 0x000000136c547c20 */ /* 0x008fe20008410000 */
[----:B------:R-:W-:Y:S01]  /*18f10*/  FMUL.FTZ R78, R122, UR19 ;  /* 0x000000137a4e7c20 */ /* 0x000fe20008410000 */
[----:B------:R-:W-:Y:S06]  /*18f20*/  FMUL.FTZ R77, R123, UR19 ;  /* 0x000000137b4d7c20 */ /* 0x000fec0008410000 */
[----:B------:R3:W1:Y:S01]  /*18f30*/  MUFU.TANH R188, R87 ;  /* 0x0000005700bc7308 */ /* 0x0006620000002400 */
[----:B----4-:R-:W-:Y:S09]  /*18f40*/  FMUL.FTZ R85, R115, UR19 ;  /* 0x0000001373557c20 */ /* 0x010ff20008410000 */
[----:B------:R4:W1:Y:S01]  /*18f50*/  MUFU.TANH R183, R88 ;  /* 0x0000005800b77308 */ /* 0x0008620000002400 */
[----:B--2---:R-:W-:Y:S01]  /*18f60*/  FMUL.FTZ R86, R114, UR19 ;  /* 0x0000001372567c20 */ /* 0x004fe20008410000 */
[----:B------:R-:W-:Y:S01]  /*18f70*/  FMUL.FTZ R70, R124, UR19 ;  /* 0x000000137c467c20 */ /* 0x000fe20008410000 */
[----:B------:R-:W-:Y:S01]  /*18f80*/  FMUL.FTZ R69, R125, UR19 ;  /* 0x000000137d457c20 */ /* 0x000fe20008410000 */
[----:B------:R-:W-:Y:S01]  /*18f90*/  FMUL.FTZ R72, R126, UR19 ;  /* 0x000000137e487c20 */ /* 0x000fe20008410000 */
[----:B------:R-:W-:Y:S01]  /*18fa0*/  FMUL.FTZ R71, R127, UR19 ;  /* 0x000000137f477c20 */ /* 0x000fe20008410000 */
[----:B------:R-:W-:Y:S04]  /*18fb0*/  FMUL.FTZ R67, R128, UR19 ;  /* 0x0000001380437c20 */ /* 0x000fe80008410000 */
[----:B------:R2:W1:Y:S01]  /*18fc0*/  MUFU.TANH R182, R89 ;  /* 0x0000005900b67308 */ /* 0x0004620000002400 */
[----:B---3--:R-:W-:Y:S01]  /*18fd0*/  FMUL.FTZ R87, R111, UR19 ;  /* 0x000000136f577c20 */ /* 0x008fe20008410000 */
[----:B------:R-:W-:Y:S01]  /*18fe0*/  FMUL.FTZ R66, R129, UR19 ;  /* 0x0000001381427c20 */ /* 0x000fe20008410000 */
[----:B------:R-:W-:Y:S01]  /*18ff0*/  FMUL.FTZ R36, R130, UR19 ;  /* 0x0000001382247c20 */ /* 0x000fe20008410000 */
[----:B------:R-:W-:Y:S06]  /*19000*/  FMUL.FTZ R3, R131, UR19 ;  /* 0x0000001383037c20 */ /* 0x000fec0008410000 */
[----:B------:R3:W1:Y:S01]  /*19010*/  MUFU.TANH R187, R90 ;  /* 0x0000005a00bb7308 */ /* 0x0006620000002400 */
[----:B----4-:R-:W-:Y:S09]  /*19020*/  FMUL.FTZ R88, R100, UR19 ;  /* 0x0000001364587c20 */ /* 0x010ff20008410000 */
[----:B------:R4:W1:Y:S01]  /*19030*/  MUFU.TANH R186, R91 ;  /* 0x0000005b00ba7308 */ /* 0x0008620000002400 */
[----:B--2---:R-:W-:Y:S09]  /*19040*/  FMUL.FTZ R89, R110, UR19 ;  /* 0x000000136e597c20 */ /* 0x004ff20008410000 */
[----:B------:R2:W1:Y:S01]  /*19050*/  MUFU.TANH R177, R92 ;  /* 0x0000005c00b17308 */ /* 0x0004620000002400 */
[----:B---3--:R-:W-:Y:S09]  /*19060*/  FMUL.FTZ R90, R103, UR19 ;  /* 0x00000013675a7c20 */ /* 0x008ff20008410000 */
[----:B------:R3:W1:Y:S01]  /*19070*/  MUFU.TANH R176, R93 ;  /* 0x0000005d00b07308 */ /* 0x0006620000002400 */
[----:B----4-:R-:W-:Y:S09]  /*19080*/  FMUL.FTZ R91, R105, UR19 ;  /* 0x00000013695b7c20 */ /* 0x010ff20008410000 */
[----:B------:R4:W1:Y:S01]  /*19090*/  MUFU.TANH R181, R94 ;  /* 0x0000005e00b57308 */ /* 0x0008620000002400 */
[----:B--2---:R-:W-:Y:S09]  /*190a0*/  FMUL.FTZ R92, R106, UR19 ;  /* 0x000000136a5c7c20 */ /* 0x004ff20008410000 */
[----:B------:R-:W2:Y:S01]  /*190b0*/  MUFU.TANH R29, R29 ;  /* 0x0000001d001d7308 */ /* 0x000ea20000002400 */
[----:B---3--:R-:W-:Y:S09]  /*190c0*/  FMUL.FTZ R93, R107, UR19 ;  /* 0x000000136b5d7c20 */ /* 0x008ff20008410000 */
[----:B------:R-:W3:Y:S01]  /*190d0*/  MUFU.TANH R30, R30 ;  /* 0x0000001e001e7308 */ /* 0x000ee20000002400 */
[----:B----4-:R-:W-:Y:S09]  /*190e0*/  FMUL.FTZ R94, R104, UR19 ;  /* 0x00000013685e7c20 */ /* 0x010ff20008410000 */
        /* <DEDUP_REMOVED lines=30> */
[----:B-----5:R-:W-:Y:S09]  /*192d0*/  MOV R64, R63 ;  /* 0x0000003f00407202 */ /* 0x020ff20000000f00 */
[----:B------:R-:W1:Y:S01]  /*192e0*/  MUFU.TANH R61, R61 ;  /* 0x0000003d003d7308 */ /* 0x000e620000002400 */
[----:B--2---:R-:W-:Y:S09]  /*192f0*/  MOV R65, R62 ;  /* 0x0000003e00417202 */ /* 0x004ff20000000f00 */
[----:B------:R2:W1:Y:S10]  /*19300*/  MUFU.TANH R180, R95 ;  /* 0x0000005f00b47308 */ /* 0x0004740000002400 */
[----:B------:R2:W1:Y:S10]  /*19310*/  MUFU.TANH R173, R96 ;  /* 0x0000006000ad7308 */ /* 0x0004740000002400 */
[----:B------:R2:W1:Y:S10]  /*19320*/  MUFU.TANH R170, R97 ;  /* 0x0000006100aa7308 */ /* 0x0004740000002400 */
[----:B------:R2:W1:Y:S10]  /*19330*/  MUFU.TANH R179, R98 ;  /* 0x0000006200b37308 */ /* 0x0004740000002400 */
[----:B------:R2:W1:Y:S10]  /*19340*/  MUFU.TANH R178, R99 ;  /* 0x0000006300b27308 */ /* 0x0004740000002400 */
        /* <DEDUP_REMOVED lines=90> */
[----:B------:R-:W2:Y:S01]  /*198f0*/  LDG.E R10, desc[UR20][R10.64] ;  /* 0x000000140a0a7981 */ /* 0x000ea2000c1e1900 */
[----:B------:R-:W5:Y:S01]  /*19900*/  LDC.64 R4, c[0x0][0x230] ;  /* 0x00008c00ff047b82 */ /* 0x000f620000000a00 */
[----:B------:R-:W-:Y:S04]  /*19910*/  IMAD R62, R62, R8, -0x100 ;  /* 0xffffff003e3e7424 */ /* 0x000fe800078e0208 */
[C---:B------:R-:W-:Y:S01]  /*19920*/  IMAD R8, R62.reuse, UR7, RZ ;  /* 0x000000073e087c24 */ /* 0x040fe2000f8e02ff */
[----:B------:R-:W-:Y:S01]  /*19930*/  SHF.R.S32.HI R60, RZ, 0x1f, R62 ;  /* 0x0000001fff3c7819 */ /* 0x000fe2000001143e */
[----:B------:R-:W-:Y:S04]  /*19940*/  IMAD.WIDE.U32 R62, R62, UR6, RZ ;  /* 0x000000063e3e7c25 */ /* 0x000fe8000f8e00ff */
[----:B------:R-:W-:Y:S04]  /*19950*/  IMAD R8, R60, UR6, R8 ;  /* 0x000000063c087c24 */ /* 0x000fe8000f8e0208 */
[----:B------:R-:W-:Y:S01]  /*19960*/  IMAD.IADD R63, R63, 0x1, R8 ;  /* 0x000000013f3f7824 */ /* 0x000fe200078e0208 */
[----:B------:R-:W2:Y:S02]  /*19970*/  LDG.E R11, desc[UR20][R96.64] ;  /* 0x00000014600b7981 */ /* 0x000ea4000c1e1900 */
[----:B--2---:R-:W-:Y:S04]  /*19980*/  IADD3 R10, -R11, R10, RZ ;  /* 0x0000000a0b0a7210 */ /* 0x004fe80007ffe1ff */
[----:B------:R-:W-:Y:S01]  /*19990*/  SHF.R.S32.HI R11, RZ, 0x1f, R10 ;  /* 0x0000001fff0b7819 */ /* 0x000fe2000001140a */
[CC--:B-----5:R-:W-:Y:S04]  /*199a0*/  IMAD.WIDE.U32 R62, R10.reuse, R4.reuse, R62 ;  /* 0x000000040a3e7225 */ /* 0x0e0fe800078e003e */
[----:B------:R-:W-:Y:S04]  /*199b0*/  IMAD R11, R11, R4, RZ ;  /* 0x000000040b0b7224 */ /* 0x000fe800078e02ff */
[----:B------:R-:W-:Y:S05]  /*199c0*/  IMAD R11, R10, R5, R11 ;  /* 0x000000050a0b7224 */ /* 0x000fea00078e020b */
[----:B------:R-:W-:Y:S07]  /*199d0*/  IADD3 R10, R63, R11, RZ ;  /* 0x0000000b3f0a7210 */ /* 0x000fee0007ffe0ff */
.L_x_2567:
[----:B------:R2:W-:Y:S01]  /*199e0*/  @P0 STS.128 [R241+0x2000], RZ ;  /* 0x002000fff1000388 */ /* 0x0005e20000000c00 */
[CC--:B------:R-:W-:Y:S01]  /*199f0*/  LEA R106, P2, R62.reuse, R250.reuse, 0x1 ;  /* 0x000000fa3e6a7211 */ /* 0x0c0fe200078408ff */
[--C-:B------:R-:W-:Y:S01]  /*19a00*/  @!P0 IMAD.MOV.U32 R63, RZ, RZ, R10.reuse ;  /* 0x000000ffff3f8224 */ /* 0x100fe200078e000a */
[C---:B------:R-:W-:Y:S01]  /*19a10*/  @!P0 IADD3 R5, P1, R62.reuse, UR14, RZ ;  /* 0x0000000e3e058c10 */ /* 0x040fe2000ff3e0ff */
[----:B------:R-:W5:Y:S01]  /*19a20*/  @!P0 LDC R8, c[0x0][0x24c] ;  /* 0x00009300ff088b82 */ /* 0x000f620000000800 */
[-C--:B------:R-:W-:Y:S01]  /*19a30*/  LEA.HI.X R107, R62, R249.reuse, R10, 0x1, P2 ;  /* 0x000000f93e6b7211 */ /* 0x080fe200010f0c0a */
[----:B------:R-:W-:Y:S01]  /*19a40*/  @!P0 IMAD.WIDE.U32 R98, R6, 0x30, R62 ;  /* 0x0000003006628825 */ /* 0x000fe200078e003e */
[----:B------:R-:W-:Y:S01]  /*19a50*/  @!P0 IADD3.X R4, R10, UR13, RZ, P1, !PT ;  /* 0x0000000d0a048c10 */ /* 0x000fe20008ffe4ff */
[----:B------:R-:W-:Y:S01]  /*19a60*/  UMOV UR6, UR10 ;  /* 0x0000000a00067c82 */ /* 0x000fe20008000000 */
[C---:B------:R-:W-:Y:S01]  /*19a70*/  @!P0 LEA R100, P1, R5.reuse, R250, 0x1 ;  /* 0x000000fa05648211 */ /* 0x040fe200078208ff */
[----:B------:R-:W-:Y:S01]  /*19a80*/  @!PT LDS RZ, [RZ] ;  /* 0x00000000fffff984 */ /* 0x000fe20000000800 */
[----:B------:R-:W-:Y:S01]  /*19a90*/  @!PT LDS RZ, [RZ] ;  /* 0x00000000fffff984 */ /* 0x000fe20000000800 */
[----:B------:R-:W-:Y:S01]  /*19aa0*/  @!PT LDS RZ, [RZ] ;  /* 0x00000000fffff984 */ /* 0x000fe20000000800 */
[----:B------:R-:W-:Y:S01]  /*19ab0*/  @!P0 LDGSTS.E.BYPASS.LTC128B.128 [R241+0x2000], desc[UR20][R106.64] ;  /* 0x020000006af18fae */ /* 0x000fe2000b901d54 */
[C---:B------:R-:W-:Y:S01]  /*19ac0*/  @!P0 LEA R11, P2, R6.reuse, R62, 0x5 ;  /* 0x0000003e060b8211 */ /* 0x040fe200078428ff */
[----:B------:R-:W-:Y:S01]  /*19ad0*/  @!P0 IMAD.MOV.U32 R110, RZ, RZ, R62 ;  /* 0x000000ffff6e8224 */ /* 0x000fe200078e003e */
[-C--:B------:R-:W-:Y:S01]  /*19ae0*/  @!P0 LEA.HI.X R101, R5, R249.reuse, R4, 0x1, P1 ;  /* 0x000000f905658211 */ /* 0x080fe200008f0c04 */
[----:B------:R2:W-:Y:S01]  /*19af0*/  @P0 STS.128 [R241+0x2800], RZ ;  /* 0x002800fff1000388 */ /* 0x0005e20000000c00 */
[----:B------:R-:W-:Y:S01]  /*19b00*/  @!P0 LEA R96, P1, R11, R250, 0x1 ;  /* 0x000000fa0b608211 */ /* 0x000fe200078208ff */
[----:B------:R-:W1:Y:S01]  /*19b10*/  @!P0 LDC R5, c[0x0][0x24c] ;  /* 0x00009300ff058b82 */ /* 0x000e620000000800 */
[----:B---3--:R-:W-:Y:S01]  /*19b20*/  @!P0 LEA.HI.X R9, R6, R10, R9, 0x5, P2 ;  /* 0x0000000a06098211 */ /* 0x008fe200010f2c09 */
[----:B------:R-:W-:Y:S01]  /*19b30*/  @!PT LDS RZ, [RZ] ;  /* 0x00000000fffff984 */ /* 0x000fe20000000800 */
[----:B------:R-:W-:Y:S01]  /*19b40*/  @!PT LDS RZ, [RZ] ;  /* 0x00000000fffff984 */ /* 0x000fe20000000800 */
[----:B------:R-:W-:Y:S01]  /*19b50*/  @!PT LDS RZ, [RZ] ;  /* 0x00000000fffff984 */ /* 0x000fe20000000800 */
[----:B------:R3:W-:Y:S01]  /*19b60*/  @!P0 LDGSTS.E.BYPASS.LTC128B.128 [R241+0x2800], desc[UR20][R100.64] ;  /* 0x0280000064f18fae */ /* 0x0007e2000b901d54 */
[----:B----4-:R-:W-:Y:S01]  /*19b70*/  @!P0 IMAD R4, R7, 0x30, RZ ;  /* 0x0000003007048824 */ /* 0x010fe200078e02ff */
[----:B------:R-:W-:Y:S01]  /*19b80*/  UMOV UR7, UR11 ;  /* 0x0000000b00077c82 */ /* 0x000fe20008000000 */
[-C--:B------:R-:W-:Y:S01]  /*19b90*/  @!P0 LEA.HI.X R97, R11, R249.reuse, R9, 0x1, P1 ;  /* 0x000000f90b618211 */ /* 0x080fe200008f0c09 */
[----:B------:R2:W-:Y:S01]  /*19ba0*/  @P0 STS.128 [R241+0x3000], RZ ;  /* 0x003000fff1000388 */ /* 0x0005e20000000c00 */
[----:B------:R-:W-:Y:S01]  /*19bb0*/  @!P0 IMAD.IADD R4, R4, 0x1, R99 ;  /* 0x0000000104048824 */ /* 0x000fe200078e0263 */
[----:B------:R-:W-:Y:S01]  /*19bc0*/  @!P0 LEA R104, P1, R98, R250, 0x1 ;  /* 0x000000fa62688211 */ /* 0x000fe200078208ff */
[----:B------:R-:W4:Y:S01]  /*19bd0*/  @!P0 LDC R7, c[0x0][0x24c] ;  /* 0x00009300ff078b82 */ /* 0x000f220000000800 */
[----:B------:R-:W-:Y:S01]  /*19be0*/  @!PT LDS RZ, [RZ] ;  /* 0x00000000fffff984 */ /* 0x000fe20000000800 */
[----:B------:R-:W-:Y:S01]  /*19bf0*/  @!PT LDS RZ, [RZ] ;  /* 0x00000000fffff984 */ /* 0x000fe20000000800 */
[----:B------:R-:W-:Y:S01]  /*19c00*/  @!PT LDS RZ, [RZ] ;  /* 0x00000000fffff984 */ /* 0x000fe20000000800 */
[----:B------:R-:W-:Y:S01]  /*19c10*/  @!P0 LDGSTS.E.BYPASS.LTC128B.128 [R241+0x3000], desc[UR20][R96.64] ;  /* 0x0300000060f18fae */ /* 0x000fe2000b901d54 */
[----:B------:R-:W-:Y:S01]  /*19c20*/  @!P0 LEA R9, P2, R6, R62, 0x6 ;  /* 0x0000003e06098211 */ /* 0x000fe200078430ff */
[----:B------:R-:W-:Y:S01]  /*19c30*/  @!P0 IMAD.MOV.U32 R99, RZ, RZ, R10 ;  /* 0x000000ffff638224 */ /* 0x000fe200078e000a */
[-C--:B------:R-:W-:Y:S01]  /*19c40*/  @!P0 LEA.HI.X R105, R98, R249.reuse, R4, 0x1, P1 ;  /* 0x000000f962698211 */ /* 0x080fe200008f0c04 */
[----:B------:R2:W-:Y:S01]  /*19c50*/  @P0 STS.128 [R241+0x3800], RZ ;  /* 0x003800fff1000388 */ /* 0x0005e20000000c00 */
[----:B------:R-:W-:Y:S01]  /*19c60*/  @!P0 LEA R102, P1, R9, R250, 0x1 ;  /* 0x000000fa09668211 */ /* 0x000fe200078208ff */
[----:B------:R-:W-:Y:S01]  /*19c70*/  @!P0 IMAD.MOV.U32 R98, RZ, RZ, R62 ;  /* 0x000000ffff628224 */ /* 0x000fe200078e003e */
[----:B------:R-:W5:Y:S01]  /*19c80*/  @!P0 LDC R4, c[0x0][0x24c] ;  /* 0x00009300ff048b82 */ /* 0x000f620000000800 */
[----:B------:R-:W-:Y:S01]  /*19c90*/  @!PT LDS RZ, [RZ] ;  /* 0x00000000fffff984 */ /* 0x000fe20000000800 */
[----:B------:R-:W-:Y:S01]  /*19ca0*/  @!PT LDS RZ, [RZ] ;  /* 0x00000000fffff984 */ /* 0x000fe20000000800 */
[----:B------:R-:W-:Y:S01]  /*19cb0*/  @!PT LDS RZ, [RZ] ;  /* 0x00000000fffff984 */ /* 0x000fe20000000800 */
[----:B------:R2:W-:Y:S01]  /*19cc0*/  @!P0 LDGSTS.E.BYPASS.LTC128B.128 [R241+0x3800], desc[UR20][R104.64] ;  /* 0x0380000068f18fae */ /* 0x0005e2000b901d54 */
[----:B------:R-:W-:Y:S02]  /*19cd0*/  @!P0 IMAD.MOV.U32 R111, RZ, RZ, R10 ;  /* 0x000000ffff6f8224 */ /* 0x000fe400078e000a */
[C---:B------:R-:W-:Y:S01]  /*19ce0*/  @!P0 IMAD.WIDE.U32 R98, R6.reuse, 0x60, R98 ;  /* 0x0000006006628825 */ /* 0x040fe200078e0062 */
[----:B------:R1:W-:Y:S03]  /*19cf0*/  @P0 STS.128 [R241+0x4000], RZ ;  /* 0x004000fff1000388 */ /* 0x0003e60000000c00 */
[C---:B------:R-:W-:Y:S04]  /*19d00*/  @!P0 IMAD.WIDE.U32 R110, R6.reuse, 0x90, R110 ;  /* 0x00000090066e8825 */ /* 0x040fe800078e006e */
[----:B---3--:R-:W-:Y:S04]  /*19d10*/  @!P0 IMAD.WIDE.U32 R100, R6, 0x50, R62 ;  /* 0x0000005006648825 */ /* 0x008fe800078e003e */
[----:B-----5:R-:W-:Y:S01]  /*19d20*/  @!P0 IMAD R4, R4, 0x70, RZ ;  /* 0x0000007004048824 */ /* 0x020fe200078e02ff */
[----:B------:R-:W-:Y:S01]  /*19d30*/  @!P0 LEA.HI.X R8, R6, R10, R8, 0x6, P2 ;  /* 0x0000000a06088211 */ /* 0x000fe200010f3408 */
[----:B----4-:R-:W-:Y:S01]  /*19d40*/  @!P0 IMAD R7, R7, 0x50, RZ ;  /* 0x0000005007078824 */ /* 0x010fe200078e02ff */
[CC--:B--2---:R-:W-:Y:S01]  /*19d50*/  @!P0 LEA R104, P2, R100.reuse, R250.reuse, 0x1 ;  /* 0x000000fa64688211 */ /* 0x0c4fe200078408ff */
[----:B-1----:R-:W-:Y:S01]  /*19d60*/  @!P0 IMAD R5, R5, 0x60, RZ ;  /* 0x0000006005058824 */ /* 0x002fe200078e02ff */
[----:B------:R-:W-:Y:S02]  /*19d70*/  @!P0 LEA.HI.X R103, R9, R249, R8, 0x1, P1 ;  /* 0x000000f909678211 */ /* 0x000fe400008f0c08 */
[----:B------:R-:W-:Y:S01]  /*19d80*/  @!P0 IADD3 R7, R7, R101, RZ ;  /* 0x0000006507078210 */ /* 0x000fe20007ffe0ff */
[----:B------:R-:W1:Y:S01]  /*19d90*/  @!P0 LDC R9, c[0x0][0x24c] ;  /* 0x00009300ff098b82 */ /* 0x000e620000000800 */
[----:B------:R-:W-:Y:S01]  /*19da0*/  @!P0 IMAD.IADD R5, R5, 0x1, R99 ;  /* 0x0000000105058824 */ /* 0x000fe200078e0263 */
[----:B------:R-:W-:Y:S01]  /*19db0*/  @!PT LDS RZ, [RZ] ;  /* 0x00000000fffff984 */ /* 0x000fe20000000800 */
[----:B------:R-:W-:Y:S01]  /*19dc0*/  @!PT LDS RZ, [RZ] ;  /* 0x00000000fffff984 */ /* 0x000fe20000000800 */
[----:B------:R-:W-:Y:S01]  /*19dd0*/  @!PT LDS RZ, [RZ] ;  /* 0x00000000fffff984 */ /* 0x000fe20000000800 */
[----:B------:R2:W-:Y:S01]  /*19de0*/  @!P0 LDGSTS.E.BYPASS.LTC128B.128 [R241+0x4000], desc[UR20][R102.64] ;  /* 0x0400000066f18fae */ /* 0x0005e2000b901d54 */
[-C--:B------:R-:W-:Y:S01]  /*19df0*/  @!P0 LEA.HI.X R105, R100, R249.reuse, R7, 0x1, P2 ;  /* 0x000000f964698211 */ /* 0x080fe200010f0c07 */
[----:B------:R-:W-:Y:S01]  /*19e00*/  @!P0 IMAD.MOV.U32 R101, RZ, RZ, R10 ;  /* 0x000000ffff658224 */ /* 0x000fe200078e000a */
[C---:B------:R-:W-:Y:S01]  /*19e10*/  @!P0 LEA R96, P1, R98.reuse, R250, 0x1 ;  /* 0x000000fa62608211 */ /* 0x040fe200078208ff */
[----:B------:R3:W-:Y:S01]  /*19e20*/  @P0 STS.128 [R241+0x4800], RZ ;  /* 0x004800fff1000388 */ /* 0x0007e20000000c00 */
[----:B------:R-:W-:Y:S01]  /*19e30*/  @!P0 MOV R100, R62 ;  /* 0x0000003e00648202 */ /* 0x000fe20000000f00 */
[----:B------:R-:W4:Y:S01]  /*19e40*/  @!P0 LDC R8, c[0x0][0x24c] ;  /* 0x00009300ff088b82 */ /* 0x000f220000000800 */
[-C--:B------:R-:W-:Y:S01]  /*19e50*/  @!P0 LEA.HI.X R97, R98, R249.reuse, R5, 0x1, P1 ;  /* 0x000000f962618211 */ /* 0x080fe200008f0c05 */
[----:B------:R-:W-:Y:S01]  /*19e60*/  @!PT LDS RZ, [RZ] ;  /* 0x00000000fffff984 */ /* 0x000fe20000000800 */
[----:B------:R-:W-:Y:S01]  /*19e70*/  @!PT LDS RZ, [RZ] ;  /* 0x00000000fffff984 */ /* 0x000fe20000000800 */
[----:B------:R-:W-:Y:S01]  /*19e80*/  @!PT LDS RZ, [RZ] ;  /* 0x00000000fffff984 */ /* 0x000fe20000000800 */
[----:B------:R5:W-:Y:S01]  /*19e90*/  @!P0 LDGSTS.E.BYPASS.LTC128B.128 [R241+0x4800], desc[UR20][R104.64] ;  /* 0x0480000068f18fae */ /* 0x000be2000b901d54 */
[----:B------:R-:W-:Y:S03]  /*19ea0*/  @!P0 IMAD.WIDE.U32 R98, R6, 0x70, R62 ;  /* 0x0000007006628825 */ /* 0x000fe600078e003e */
[----:B------:R3:W-:Y:S01]  /*19eb0*/  @P0 STS.128 [R241+0x5000], RZ ;  /* 0x005000fff1000388 */ /* 0x0007e20000000c00 */
[----:B------:R-:W-:Y:S01]  /*19ec0*/  @!P0 IMAD.IADD R4, R4, 0x1, R99 ;  /* 0x0000000104048824 */ /* 0x000fe200078e0263 */
[----:B------:R-:W3:Y:S01]  /*19ed0*/  @!P0 LDC R7, c[0x0][0x24c] ;  /* 0x00009300ff078b82 */ /* 0x000ee20000000800 */
[----:B------:R-:W-:Y:S01]  /*19ee0*/  @!P0 LEA R112, P1, R98, R250, 0x1 ;  /* 0x000000fa62708211 */ /* 0x000fe200078208ff */
[----:B------:R-:W-:Y:S01]  /*19ef0*/  @!PT LDS RZ, [RZ] ;  /* 0x00000000fffff984 */ /* 0x000fe20000000800 */
[----:B------:R-:W-:Y:S01]  /*19f00*/  @!PT LDS RZ, [RZ] ;  /* 0x00000000fffff984 */ /* 0x000fe20000000800 */
[----:B------:R-:W-:Y:S01]  /*19f10*/  @!PT LDS RZ, [RZ] ;  /* 0x00000000fffff984 */ /* 0x000fe20000000800 */
[----:B------:R5:W-:Y:S01]  /*19f20*/  @!P0 LDGSTS.E.BYPASS.LTC128B.128 [R241+0x5000], desc[UR20][R96.64] ;  /* 0x0500000060f18fae */ /* 0x000be2000b901d54 */
[----:B------:R-:W-:Y:S03]  /*19f30*/  @!P0 IMAD.WIDE.U32 R100, R6, 0xc0, R100 ;  /* 0x000000c006648825 */ /* 0x000fe600078e0064 */
        /* <DEDUP_REMOVED lines=8> */
[----:B------:R-:W-:Y:S01]  /*19fc0*/  @!P0 LDGSTS.E.BYPASS.LTC128B.128 [R241+0x5800], desc[UR20][R112.64] ;  /* 0x0580000070f18fae */ /* 0x000fe2000b901d54 */
[----:B-1----:R-:W-:Y:S01]  /*19fd0*/  @!P0 LEA.HI.X R9, R6, R10, R9, 0x7, P1 ;  /* 0x0000000a06098211 */ /* 0x002fe200008f3c09 */
[----:B--2---:R-:W-:Y:S01]  /*19fe0*/  @!P0 IMAD.MOV.U32 R103, RZ, RZ, R10 ;  /* 0x000000ffff678224 */ /* 0x004fe200078e000a */
[C---:B------:R-:W-:Y:S01]  /*19ff0*/  @!P0 LEA R108, P2, R11.reuse, R250, 0x1 ;  /* 0x000000fa0b6c8211 */ /* 0x040fe200078408ff */
[----:B------:R2:W-:Y:S01]  /*1a000*/  @P0 STS.128 [R241+0x6000], RZ ;  /* 0x006000fff1000388 */ /* 0x0005e20000000c00 */
[----:B----4-:R-:W-:Y:S01]  /*1a010*/  @!P0 IMAD R8, R8, 0x90, RZ ;  /* 0x0000009008088824 */ /* 0x010fe200078e02ff */
[----:B------:R-:W1:Y:S01]  /*1a020*/  @!P0 LDC R4, c[0x0][0x24c] ;  /* 0x00009300ff048b82 */ /* 0x000e620000000800 */
[-C--:B------:R-:W-:Y:S01]  /*1a030*/  @!P0 LEA.HI.X R109, R11, R249.reuse, R9, 0x1, P2 ;  /* 0x000000f90b6d8211 */ /* 0x080fe200010f0c09 */
[----:B------:R-:W-:Y:S01]  /*1a040*/  @!P0 IMAD.MOV.U32 R102, RZ, RZ, R62 ;  /* 0x000000ffff668224 */ /* 0x000fe200078e003e */
[-C--:B-----5:R-:W-:Y:S01]  /*1a050*/  @!P0 MOV R104, R62.reuse ;  /* 0x0000003e00688202 */ /* 0x0a0fe20000000f00 */
[----:B------:R-:W-:Y:S02]  /*1a060*/  @!P0 IMAD.IADD R8, R8, 0x1, R111 ;  /* 0x0000000108088824 */ /* 0x000fe400078e026f */
[----:B------:R-:W-:Y:S01]  /*1a070*/  @!PT LDS RZ, [RZ] ;  /* 0x00000000fffff984 */ /* 0x000fe20000000800 */
[----:B------:R-:W-:Y:S01]  /*1a080*/  @!PT LDS RZ, [RZ] ;  /* 0x00000000fffff984 */ /* 0x000fe20000000800 */
[----:B------:R-:W-:Y:S01]  /*1a090*/  @!PT LDS RZ, [RZ] ;  /* 0x00000000fffff984 */ /* 0x000fe20000000800 */
[----:B------:R4:W-:Y:S01]  /*1a0a0*/  @!P0 LDGSTS.E.BYPASS.LTC128B.128 [R241+0x6000], desc[UR20][R108.64] ;  /* 0x060000006cf18fae */ /* 0x0009e2000b901d54 */
[----:B------:R-:W-:Y:S01]  /*1a0b0*/  @!P0 IMAD.MOV.U32 R105, RZ, RZ, R10 ;  /* 0x000000ffff698224 */ /* 0x000fe200078e000a */
[----:B------:R-:W5:Y:S01]  /*1a0c0*/  @!P0 LDC R9, c[0x0][0x24c] ;  /* 0x00009300ff098b82 */ /* 0x000f620000000800 */
[----:B------:R-:W-:Y:S01]  /*1a0d0*/  @!P0 IMAD.WIDE.U32 R102, R6, 0xb0, R102 ;  /* 0x000000b006668825 */ /* 0x000fe200078e0066 */
[----:B------:R2:W-:Y:S02]  /*1a0e0*/  @P0 STS.128 [R241+0x6800], RZ ;  /* 0x006800fff1000388 */ /* 0x0005e40000000c00 */
[----:B------:R-:W-:Y:S01]  /*1a0f0*/  @!P0 MOV R96, R62 ;  /* 0x0000003e00608202 */ /* 0x000fe20000000f00 */
[----:B------:R-:W-:Y:S01]  /*1a100*/  @!P0 IMAD.MOV.U32 R97, RZ, RZ, R10 ;  /* 0x000000ffff618224 */ /* 0x000fe200078e000a */
[-C--:B------:R-:W-:Y:S01]  /*1a110*/  @!P0 LEA R10, P1, R110, R250.reuse, 0x1 ;  /* 0x000000fa6e0a8211 */ /* 0x080fe200078208ff */
[----:B------:R-:W-:Y:S03]  /*1a120*/  @!P0 IMAD.WIDE.U32 R104, R6, 0xa0, R104 ;  /* 0x000000a006688825 */ /* 0x000fe600078e0068 */
[----:B------:R-:W-:Y:S01]  /*1a130*/  @!P0 LEA.HI.X R11, R110, R249, R8, 0x1, P1 ;  /* 0x000000f96e0b8211 */ /* 0x000fe200008f0c08 */
[C---:B------:R-:W-:Y:S01]  /*1a140*/  @!P0 IMAD.WIDE.U32 R96, R6.reuse, 0xe0, R96 ;  /* 0x000000e006608825 */ /* 0x040fe200078e0060 */
[----:B------:R-:W2:Y:S03]  /*1a150*/  @!P0 LDC R8, c[0x0][0x24c] ;  /* 0x00009300ff088b82 */ /* 0x000ea60000000800 */
[----:B------:R-:W-:Y:S01]  /*1a160*/  @!PT LDS RZ, [RZ] ;  /* 0x00000000fffff984 */ /* 0x000fe20000000800 */
[----:B------:R-:W-:Y:S01]  /*1a170*/  @!PT LDS RZ, [RZ] ;  /* 0x00000000fffff984 */ /* 0x000fe20000000800 */
[----:B------:R-:W-:Y:S01]  /*1a180*/  @!PT LDS RZ, [RZ] ;  /* 0x00000000fffff984 */ /* 0x000fe20000000800 */
[----:B------:R2:W-:Y:S01]  /*1a190*/  @!P0 LDGSTS.E.BYPASS.LTC128B.128 [R241+0x6800], desc[UR20][R10.64] ;  /* 0x068000000af18fae */ /* 0x0005e2000b901d54 */
[----:B---3--:R-:W-:Y:S02]  /*1a1a0*/  @!P0 IMAD R7, R7, 0xa0, RZ ;  /* 0x000000a007078824 */ /* 0x008fe400078e02ff */
[----:B------:R-:W-:Y:S01]  /*1a1b0*/  @!P0 IMAD R5, R5, 0xb0, RZ ;  /* 0x000000b005058824 */ /* 0x000fe200078e02ff */
[----:B------:R3:W-:Y:S01]  /*1a1c0*/  @P0 STS.128 [R241+0x7000], RZ ;  /* 0x007000fff1000388 */ /* 0x0007e20000000c00 */
[----:B------:R-:W-:Y:S02]  /*1a1d0*/  @!P0 IMAD.IADD R7, R7, 0x1, R105 ;  /* 0x0000000107078824 */ /* 0x000fe400078e0269 */
[--C-:B------:R-:W-:Y:S01]  /*1a1e0*/  @!P0 IMAD.MOV.U32 R98, RZ, RZ, R62.reuse ;  /* 0x000000ffff628224 */ /* 0x100fe200078e003e */
[----:B------:R-:W-:Y:S01]  /*1a1f0*/  @!P0 IADD3 R5, R5, R103, RZ ;  /* 0x0000006705058210 */ /* 0x000fe20007ffe0ff */
[----:B------:R-:W-:Y:S01]  /*1a200*/  @!P0 IMAD.WIDE.U32 R62, R6, 0xf0, R62 ;  /* 0x000000f0063e8825 */ /* 0x000fe200078e003e */
[-C--:B----4-:R-:W-:Y:S03]  /*1a210*/  @!P0 LEA R108, P1, R104, R250.reuse, 0x1 ;  /* 0x000000fa686c8211 */ /* 0x090fe600078208ff */
[----:B------:R-:W-:Y:S01]  /*1a220*/  @!P0 IMAD.WIDE.U32 R98, R6, 0xd0, R98 ;  /* 0x000000d006628825 */ /* 0x000fe200078e0062 */
[-C--:B------:R-:W-:Y:S01]  /*1a230*/  @!P0 LEA.HI.X R109, R104, R249.reuse, R7, 0x1, P1 ;  /* 0x000000f9686d8211 */ /* 0x080fe200008f0c07 */
[----:B------:R-:W4:Y:S01]  /*1a240*/  @!P0 LDC R6, c[0x0][0x24c] ;  /* 0x00009300ff068b82 */ /* 0x000f220000000800 */
[-C--:B------:R-:W-:Y:S01]  /*1a250*/  @!P0 LEA R104, P2, R102, R250.reuse, 0x1 ;  /* 0x000000fa66688211 */ /* 0x080fe200078408ff */
[----:B-1----:R-:W-:Y:S02]  /*1a260*/  @!P0 IMAD R4, R4, 0xc0, RZ ;  /* 0x000000c004048824 */ /* 0x002fe400078e02ff */
[----:B------:R-:W-:Y:S01]  /*1a270*/  @!PT LDS RZ, [RZ] ;  /* 0x00000000fffff984 */ /* 0x000fe20000000800 */
[----:B------:R-:W-:Y:S01]  /*1a280*/  @!PT LDS RZ, [RZ] ;  /* 0x00000000fffff984 */ /* 0x000fe20000000800 */
[----:B------:R-:W-:Y:S01]  /*1a290*/  @!PT LDS RZ, [RZ] ;  /* 0x00000000fffff984 */ /* 0x000fe20000000800 */
[----:B------:R3:W-:Y:S01]  /*1a2a0*/  @!P0 LDGSTS.E.BYPASS.LTC128B.128 [R241+0x7000], desc[UR20][R108.64] ;  /* 0x070000006cf18fae */ /* 0x0007e2000b901d54 */
[-C--:B------:R-:W-:Y:S01]  /*1a2b0*/  @!P0 LEA.HI.X R105, R102, R249.reuse, R5, 0x1, P2 ;  /* 0x000000f966698211 */ /* 0x080fe200010f0c05 */
[----:B------:R-:W-:Y:S02]  /*1a2c0*/  @!P0 IMAD.IADD R4, R4, 0x1, R101 ;  /* 0x0000000104048824 */ /* 0x000fe400078e0265 */
[----:B------:R3:W-:Y:S01]  /*1a2d0*/  @P0 STS.128 [R241+0x7800], RZ ;  /* 0x007800fff1000388 */ /* 0x0007e20000000c00 */
[----:B-----5:R-:W-:Y:S02]  /*1a2e0*/  @!P0 IMAD R9, R9, 0xd0, RZ ;  /* 0x000000d009098824 */ /* 0x020fe400078e02ff */
[----:B--2---:R-:W-:Y:S01]  /*1a2f0*/  @!P0 IMAD R8, R8, 0xe0, RZ ;  /* 0x000000e008088824 */ /* 0x004fe200078e02ff */
[----:B------:R-:W-:Y:S01]  /*1a300*/  @!PT LDS RZ, [RZ] ;  /* 0x00000000fffff984 */ /* 0x000fe20000000800 */
[----:B------:R-:W-:Y:S01]  /*1a310*/  @!PT LDS RZ, [RZ] ;  /* 0x00000000fffff984 */ /* 0x000fe20000000800 */
[----:B------:R-:W-:Y:S01]  /*1a320*/  @!PT LDS RZ, [RZ] ;  /* 0x00000000fffff984 */ /* 0x000fe20000000800 */
[----:B------:R3:W-:Y:S01]  /*1a330*/  @!P0 LDGSTS.E.BYPASS.LTC128B.128 [R241+0x7800], desc[UR20][R104.64] ;  /* 0x0780000068f18fae */ /* 0x0007e2000b901d54 */
[CC--:B------:R-:W-:Y:S01]  /*1a340*/  @!P0 LEA R10, P1, R100.reuse, R250.reuse, 0x1 ;  /* 0x000000fa640a8211 */ /* 0x0c0fe200078208ff */
[----:B------:R-:W-:Y:S02]  /*1a350*/  @!P0 IMAD.IADD R9, R9, 0x1, R99 ;  /* 0x0000000109098824 */ /* 0x000fe400078e0263 */
[----:B------:R3:W-:Y:S01]  /*1a360*/  @P0 STS.128 [R241+0x8000], RZ ;  /* 0x008000fff1000388 */ /* 0x0007e20000000c00 */
[-C--:B------:R-:W-:Y:S01]  /*1a370*/  @!P0 LEA.HI.X R11, R100, R249.reuse, R4, 0x1, P1 ;  /* 0x000000f9640b8211 */ /* 0x080fe200008f0c04 */
[----:B------:R-:W-:Y:S01]  /*1a380*/  @!P0 IMAD.IADD R8, R8, 0x1, R97 ;  /* 0x0000000108088824 */ /* 0x000fe200078e0261 */
[-C--:B------:R-:W-:Y:S02]  /*1a390*/  @!P0 LEA R100, P3, R98, R250.reuse, 0x1 ;  /* 0x000000fa62648211 */ /* 0x080fe400078608ff */
[-C--:B------:R-:W-:Y:S01]  /*1a3a0*/  @!P0 LEA R4, P2, R96, R250.reuse, 0x1 ;  /* 0x000000fa60048211 */ /* 0x080fe200078408ff */
[----:B------:R-:W-:Y:S01]  /*1a3b0*/  @!PT LDS RZ, [RZ] ;  /* 0x00000000fffff984 */ /* 0x000fe20000000800 */
[----:B------:R-:W-:Y:S01]  /*1a3c0*/  @!PT LDS RZ, [RZ] ;  /* 0x00000000fffff984 */ /* 0x000fe20000000800 */
[----:B------:R-:W-:Y:S01]  /*1a3d0*/  @!PT LDS RZ, [RZ] ;  /* 0x00000000fffff984 */ /* 0x000fe20000000800 */
[----:B------:R3:W-:Y:S01]  /*1a3e0*/  @!P0 LDGSTS.E.BYPASS.LTC128B.128 [R241+0x8000], desc[UR20][R10.64] ;  /* 0x080000000af18fae */ /* 0x0007e2000b901d54 */
[-C--:B------:R-:W-:Y:S01]  /*1a3f0*/  @!P0 LEA.HI.X R101, R98, R249.reuse, R9, 0x1, P3 ;  /* 0x000000f962658211 */ /* 0x080fe200018f0c09 */
[----:B----4-:R-:W-:Y:S01]  /*1a400*/  @!P0 IMAD R6, R6, 0xf0, RZ ;  /* 0x000000f006068824 */ /* 0x010fe200078e02ff */
[----:B------:R-:W-:Y:S01]  /*1a410*/  @!P0 LEA.HI.X R5, R96, R249, R8, 0x1, P2 ;  /* 0x000000f960058211 */ /* 0x000fe200010f0c08 */
[----:B------:R3:W-:Y:S01]  /*1a420*/  @P0 STS.128 [R241+0x8800], RZ ;  /* 0x008800fff1000388 */ /* 0x0007e20000000c00 */
[----:B------:R-:W-:Y:S01]  /*1a430*/  @!P0 LEA R102, P1, R62, R250, 0x1 ;  /* 0x000000fa3e668211 */ /* 0x000fe200078208ff */
[----:B------:R-:W-:Y:S01]  /*1a440*/  IMAD.MOV.U32 R250, RZ, RZ, R106 ;  /* 0x000000fffffa7224 */ /* 0x000fe200078e006a */
        /* <DEDUP_REMOVED lines=18> */
.L_x_2566:
[----:B------:R-:W2:Y:S01]  /*1a570*/  LDL.LU R60, [R1] ;  /* 0x00000000013c7983 */ /* 0x000ea20000300800 */
[----:B------:R-:W-:Y:S02]  /*1a580*/  UIADD3 UR11, UR15, -0x1, URZ ;  /* 0xffffffff0f0b7890 */ /* 0x000fe4000fffe03f */
[----:B------:R-:W-:Y:S01]  /*1a590*/  UISETP.GT.AND UP0, UPT, UR15, 0x1, UPT ;  /* 0x000000010f00788c */ /* 0x000fe2000bf04270 */
[----:B---3--:R-:W3:Y:S01]  /*1a5a0*/  LDL.LU R11, [R1+0x8] ;  /* 0x00000800010b7983 */ /* 0x008ee20000300800 */
[----:B------:R-:W-:Y:S01]  /*1a5b0*/  UMOV UR10, UR23 ;  /* 0x00000017000a7c82 */ /* 0x000fe20008000000 */
[----:B------:R-:W-:Y:S01]  /*1a5c0*/  UMOV UR8, UR26 ;  /* 0x0000001a00087c82 */ /* 0x000fe20008000000 */
[----:B------:R-:W-:Y:S01]  /*1a5d0*/  MOV R4, UR11 ;  /* 0x0000000b00047c02 */ /* 0x000fe20008000f00 */
[----:B------:R-:W4:Y:S01]  /*1a5e0*/  LDL.LU R8, [R1+0x4] ;  /* 0x0000040001087983 */ /* 0x000f220000300800 */
[----:B------:R-:W-:Y:S02]  /*1a5f0*/  UMOV UR15, UR11 ;  /* 0x0000000b000f7c82 */ /* 0x000fe40008000000 */
[----:B------:R-:W-:Y:S04]  /*1a600*/  LEA R4, R4, R246, 0x8 ;  /* 0x000000f604047211 */ /* 0x000fe800078e40ff */
[C---:B------:R-:W-:Y:S02]  /*1a610*/  IADD3 R5, R4.reuse, 0x10, RZ ;  /* 0x0000001004057810 */ /* 0x040fe40007ffe0ff */
[C---:B------:R-:W-:Y:S02]  /*1a620*/  IADD3 R7, R4.reuse, 0x1, RZ ;  /* 0x0000000104077810 */ /* 0x040fe40007ffe0ff */
[----:B------:R-:W-:Y:S02]  /*1a630*/  I2FP.F32.S32 R5, R5 ;  /* 0x0000000500057245 */ /* 0x000fe40000201400 */
[----:B------:R-:W-:Y:S02]  /*1a640*/  I2FP.F32.S32 R7, R7 ;  /* 0x0000000700077245 */ /* 0x000fe40000201400 */
[----:B------:R-:W-:Y:S01]  /*1a650*/  I2FP.F32.S32 R6, R4 ;  /* 0x0000000400067245 */ /* 0x000fe20000201400 */
[C---:B------:R-:W-:Y:S01]  /*1a660*/  FFMA.FTZ R14, R5.reuse, UR5, R14 ;  /* 0x00000005050e7c23 */ /* 0x040fe2000801000e */
[----:B------:R-:W-:Y:S01]  /*1a670*/  FFMA.FTZ R12, R5, UR5, R12 ;  /* 0x00000005050c7c23 */ /* 0x000fe2000801000c */
[C---:B------:R-:W-:Y:S01]  /*1a680*/  IADD3 R5, R4.reuse, 0x19, RZ ;  /* 0x0000001904057810 */ /* 0x040fe20007ffe0ff */
[C---:B------:R-:W-:Y:S01]  /*1a690*/  FFMA.FTZ R169, R7.reuse, UR5, R169 ;  /* 0x0000000507a97c23 */ /* 0x040fe200080100a9 */
[----:B------:R-:W-:Y:S01]  /*1a6a0*/  FFMA.FTZ R7, R7, UR5, R2 ;  /* 0x0000000507077c23 */ /* 0x000fe20008010002 */
[----:B------:R-:W-:Y:S01]  /*1a6b0*/  IADD3 R2, R4, 0x11, RZ ;  /* 0x0000001104027810 */ /* 0x000fe20007ffe0ff */
[C---:B------:R-:W-:Y:S01]  /*1a6c0*/  FFMA.FTZ R172, R6.reuse, UR5, R172 ;  /* 0x0000000506ac7c23 */ /* 0x040fe200080100ac */
[----:B------:R-:W-:Y:S01]  /*1a6d0*/  I2FP.F32.S32 R5, R5 ;  /* 0x0000000500057245 */ /* 0x000fe20000201400 */
[----:B------:R-:W-:Y:S01]  /*1a6e0*/  FFMA.FTZ R6, R6, UR5, R0 ;  /* 0x0000000506067c23 */ /* 0x000fe20008010000 */
[----:B------:R-:W-:Y:S02]  /*1a6f0*/  I2FP.F32.S32 R2, R2 ;  /* 0x0000000200027245 */ /* 0x000fe40000201400 */
[C---:B------:R-:W-:Y:S01]  /*1a700*/  IADD3 R9, R4.reuse, 0x8, RZ ;  /* 0x0000000804097810 */ /* 0x040fe20007ffe0ff */
[C---:B------:R-:W-:Y:S01]  /*1a710*/  FFMA.FTZ R19, R5.reuse, UR5, R19 ;  /* 0x0000000505137c23 */ /* 0x040fe20008010013 */
[----:B------:R-:W-:Y:S01]  /*1a720*/  FFMA.FTZ R17, R5, UR5, R17 ;  /* 0x0000000505117c23 */ /* 0x000fe20008010011 */
[----:B------:R-:W-:Y:S01]  /*1a730*/  IADD3 R5, R4, 0x28, RZ ;  /* 0x0000002804057810 */ /* 0x000fe20007ffe0ff */
[C---:B------:R-:W-:Y:S01]  /*1a740*/  FFMA.FTZ R15, R2.reuse, UR5, R15 ;  /* 0x00000005020f7c23 */ /* 0x040fe2000801000f */
[----:B------:R-:W-:Y:S01]  /*1a750*/  FFMA.FTZ R13, R2, UR5, R13 ;  /* 0x00000005020d7c23 */ /* 0x000fe2000801000d */
[C---:B------:R-:W-:Y:S02]  /*1a760*/  IADD3 R2, R4.reuse, 0x20, RZ ;  /* 0x0000002004027810 */ /* 0x040fe40007ffe0ff */
[----:B------:R-:W-:Y:S02]  /*1a770*/  I2FP.F32.S32 R5, R5 ;  /* 0x0000000500057245 */ /* 0x000fe40000201400 */
[----:B------:R-:W-:Y:S02]  /*1a780*/  I2FP.F32.S32 R9, R9 ;  /* 0x0000000900097245 */ /* 0x000fe40000201400 */
[C---:B------:R-:W-:Y:S01]  /*1a790*/  IADD3 R10, R4.reuse, 0x9, RZ ;  /* 0x00000009040a7810 */ /* 0x040fe20007ffe0ff */
[C---:B------:R-:W-:Y:S01]  /*1a7a0*/  FFMA.FTZ R26, R5.reuse, UR5, R26 ;  /* 0x00000005051a7c23 */ /* 0x040fe2000801001a */
[----:B------:R-:W-:Y:S01]  /*1a7b0*/  FFMA.FTZ R24, R5, UR5, R24 ;  /* 0x0000000505187c23 */ /* 0x000fe20008010018 */
[----:B------:R-:W-:Y:S02]  /*1a7c0*/  IADD3 R5, R4, 0x58, RZ ;  /* 0x0000005804057810 */ /* 0x000fe40007ffe0ff */
[----:B------:R-:W-:Y:S02]  /*1a7d0*/  I2FP.F32.S32 R2, R2 ;  /* 0x0000000200027245 */ /* 0x000fe40000201400 */
[----:B------:R-:W-:Y:S02]  /*1a7e0*/  I2FP.F32.S32 R5, R5 ;  /* 0x0000000500057245 */ /* 0x000fe40000201400 */
[----:B------:R-:W-:Y:S01]  /*1a7f0*/  I2FP.F32.S32 R10, R10 ;  /* 0x0000000a000a7245 */ /* 0x000fe20000201400 */
[C---:B------:R-:W-:Y:S01]  /*1a800*/  FFMA.FTZ R22, R2.reuse, UR5, R22 ;  /* 0x0000000502167c23 */ /* 0x040fe20008010016 */
[----:B------:R-:W-:Y:S01]  /*1a810*/  FFMA.FTZ R20, R2, UR5, R20 ;  /* 0x0000000502147c23 */ /* 0x000fe20008010014 */
[C---:B-1----:R-:W-:Y:S01]  /*1a820*/  FFMA.FTZ R130, R5.reuse, UR5, R50 ;  /* 0x0000000505827c23 */ /* 0x042fe20008010032 */
[----:B------:R-:W-:Y:S01]  /*1a830*/  FFMA.FTZ R48, R5, UR5, R48 ;  /* 0x0000000505307c23 */ /* 0x000fe20008010030 */
[C---:B------:R-:W-:Y:S02]  /*1a840*/  IADD3 R5, R4.reuse, 0x61, RZ ;  /* 0x0000006104057810 */ /* 0x040fe40007ffe0ff */
[C---:B------:R-:W-:Y:S02]  /*1a850*/  IADD3 R2, R4.reuse, 0x29, RZ ;  /* 0x0000002904027810 */ /* 0x040fe40007ffe0ff */
[----:B------:R-:W-:Y:S02]  /*1a860*/  I2FP.F32.S32 R5, R5 ;  /* 0x0000000500057245 */ /* 0x000fe40000201400 */
[----:B------:R-:W-:Y:S02]  /*1a870*/  I2FP.F32.S32 R2, R2 ;  /* 0x0000000200027245 */ /* 0x000fe40000201400 */
[C---:B------:R-:W-:Y:S01]  /*1a880*/  IADD3 R0, R4.reuse, 0x18, RZ ;  /* 0x0000001804007810 */ /* 0x040fe20007ffe0ff */
[C---:B------:R-:W-:Y:S01]  /*1a890*/  FFMA.FTZ R53, R5.reuse, UR5, R53 ;  /* 0x0000000505357c23 */ /* 0x040fe20008010035 */
[----:B------:R-:W-:Y:S01]  /*1a8a0*/  FFMA.FTZ R51, R5, UR5, R51 ;  /* 0x0000000505337c23 */ /* 0x000fe20008010033 */
[----:B------:R-:W-:Y:S01]  /*1a8b0*/  IADD3 R5, R4, 0x79, RZ ;  /* 0x0000007904057810 */ /* 0x000fe20007ffe0ff */
[C---:B------:R-:W-:Y:S01]  /*1a8c0*/  FFMA.FTZ R27, R2.reuse, UR5, R27 ;  /* 0x00000005021b7c23 */ /* 0x040fe2000801001b */
[----:B------:R-:W-:Y:S01]  /*1a8d0*/  FFMA.FTZ R25, R2, UR5, R25 ;  /* 0x0000000502197c23 */ /* 0x000fe20008010019 */
[----:B------:R-:W-:Y:S02]  /*1a8e0*/  I2FP.F32.S32 R0, R0 ;  /* 0x0000000000007245 */ /* 0x000fe40000201400 */
[----:B------:R-:W-:Y:S02]  /*1a8f0*/  I2FP.F32.S32 R5, R5 ;  /* 0x0000000500057245 */ /* 0x000fe40000201400 */
[----:B------:R-:W-:Y:S01]  /*1a900*/  IADD3 R2, R4, 0x38, RZ ;  /* 0x0000003804027810 */ /* 0x000fe20007ffe0ff */
[C---:B------:R-:W-:Y:S01]  /*1a910*/  FFMA.FTZ R18, R0.reuse, UR5, R18 ;  /* 0x0000000500127c23 */ /* 0x040fe20008010012 */
[----:B------:R-:W-:Y:S01]  /*1a920*/  FFMA.FTZ R16, R0, UR5, R16 ;  /* 0x0000000500107c23 */ /* 0x000fe20008010010 */
[C---:B------:R-:W-:Y:S01]  /*1a930*/  FFMA.FTZ R210, R5.reuse, UR5, R61 ;  /* 0x0000000505d27c23 */ /* 0x040fe2000801003d */
[----:B------:R-:W-:Y:S01]  /*1a940*/  FFMA.FTZ R206, R5, UR5, R206 ;  /* 0x0000000505ce7c23 */ /* 0x000fe200080100ce */
[----:B------:R-:W-:Y:S02]  /*1a950*/  FMNMX.FTZ R5, R172, R165, !PT ;  /* 0x000000a5ac057209 */ /* 0x000fe40007810000 */
[----:B------:R-:W-:Y:S02]  /*1a960*/  I2FP.F32.S32 R2, R2 ;  /* 0x0000000200027245 */ /* 0x000fe40000201400 */
[----:B------:R-:W-:Y:S02]  /*1a970*/  FMNMX.FTZ R5, R169, R5, !PT ;  /* 0x00000005a9057209 */ /* 0x000fe40007810000 */
[----:B------:R-:W-:Y:S01]  /*1a980*/  IADD3 R0, R4, 0x21, RZ ;  /* 0x0000002104007810 */ /* 0x000fe20007ffe0ff */
[C---:B------:R-:W-:Y:S01]  /*1a990*/  FFMA.FTZ R34, R2.reuse, UR5, R34 ;  /* 0x0000000502227c23 */ /* 0x040fe20008010022 */
[----:B------:R-:W-:Y:S01]  /*1a9a0*/  FFMA.FTZ R32, R2, UR5, R32 ;  /* 0x0000000502207c23 */ /* 0x000fe20008010020 */
[C---:B------:R-:W-:Y:S02]  /*1a9b0*/  IADD3 R2, R4.reuse, 0x50, RZ ;  /* 0x0000005004027810 */ /* 0x040fe40007ffe0ff */
        /* <DEDUP_REMOVED lines=25> */
[----:B------:R-:W-:Y:S01]  /*1ab50*/  I2FP.F32.S32 R123, R123 ;  /* 0x0000007b007b7245 */ /* 0x000fe20000201400 */
[----:B------:R-:W-:Y:S01]  /*1ab60*/  FFMA.FTZ R33, R0, UR5, R33 ;  /* 0x0000000500217c23 */ /* 0x000fe20008010021 */
[C---:B------:R-:W-:Y:S01]  /*1ab70*/  IADD3 R125, R4.reuse, 0x48, RZ ;  /* 0x00000048047d7810 */ /* 0x040fe20007ffe0ff */
[----:B------:R-:W-:Y:S01]  /*1ab80*/  FFMA.FTZ R96, R121, UR5, R38 ;  /* 0x0000000579607c23 */ /* 0x000fe20008010026 */
[----:B------:R-:W-:Y:S01]  /*1ab90*/  I2FP.F32.S32 R2, R2 ;  /* 0x0000000200027245 */ /* 0x000fe20000201400 */
[C---:B------:R-:W-:Y:S01]  /*1aba0*/  FFMA.FTZ R63, R123.reuse, UR5, R39 ;  /* 0x000000057b3f7c23 */ /* 0x040fe20008010027 */
[----:B------:R-:W-:Y:S01]  /*1abb0*/  I2FP.F32.S32 R125, R125 ;  /* 0x0000007d007d7245 */ /* 0x000fe20000201400 */
[----:B------:R-:W-:Y:S01]  /*1abc0*/  FFMA.FTZ R123, R123, UR5, R37 ;  /* 0x000000057b7b7c23 */ /* 0x000fe20008010025 */
[----:B------:R-:W-:Y:S01]  /*1abd0*/  IADD3 R122, R4, 0x49, RZ ;  /* 0x00000049047a7810 */ /* 0x000fe20007ffe0ff */
[C---:B------:R-:W-:Y:S01]  /*1abe0*/  FFMA.FTZ R205, R2.reuse, UR5, R205 ;  /* 0x0000000502cd7c23 */ /* 0x040fe200080100cd */
[----:B------:R-:W-:Y:S01]  /*1abf0*/  FFMA.FTZ R201, R2, UR5, R201 ;  /* 0x0000000502c97c23 */ /* 0x000fe200080100c9 */
[C---:B------:R-:W-:Y:S02]  /*1ac00*/  IADD3 R2, R4.reuse, 0x89, RZ ;  /* 0x0000008904027810 */ /* 0x040fe40007ffe0ff */
[----:B------:R-:W-:Y:S02]  /*1ac10*/  I2FP.F32.S32 R122, R122 ;  /* 0x0000007a007a7245 */ /* 0x000fe40000201400 */
[----:B------:R-:W-:Y:S02]  /*1ac20*/  I2FP.F32.S32 R2, R2 ;  /* 0x0000000200027245 */ /* 0x000fe40000201400 */
[C---:B------:R-:W-:Y:S02]  /*1ac30*/  IADD3 R0, R4.reuse, 0x51, RZ ;  /* 0x0000005104007810 */ /* 0x040fe40007ffe0ff */
[----:B------:R-:W-:Y:S01]  /*1ac40*/  IADD3 R37, R4, 0x88, RZ ;  /* 0x0000008804257810 */ /* 0x000fe20007ffe0ff */
[C---:B------:R-:W-:Y:S01]  /*1ac50*/  FFMA.FTZ R202, R2.reuse, UR5, R202 ;  /* 0x0000000502ca7c23 */ /* 0x040fe200080100ca */
[----:B------:R-:W-:Y:S01]  /*1ac60*/  FFMA.FTZ R198, R2, UR5, R198 ;  /* 0x0000000502c67c23 */ /* 0x000fe200080100c6 */
[----:B------:R-:W-:Y:S02]  /*1ac70*/  I2FP.F32.S32 R0, R0 ;  /* 0x0000000000007245 */ /* 0x000fe40000201400 */
[----:B------:R-:W-:Y:S02]  /*1ac80*/  IADD3 R2, R4, 0x98, RZ ;  /* 0x0000009804027810 */ /* 0x000fe40007ffe0ff */
[----:B------:R-:W-:Y:S01]  /*1ac90*/  I2FP.F32.S32 R37, R37 ;  /* 0x0000002500257245 */ /* 0x000fe20000201400 */
[C---:B------:R-:W-:Y:S01]  /*1aca0*/  FFMA.FTZ R45, R0.reuse, UR5, R45 ;  /* 0x00000005002d7c23 */ /* 0x040fe2000801002d */
[----:B------:R-:W-:Y:S01]  /*1acb0*/  I2FP.F32.S32 R2, R2 ;  /* 0x0000000200027245 */ /* 0x000fe20000201400 */
[----:B------:R-:W-:Y:S01]  /*1acc0*/  FFMA.FTZ R97, R0, UR5, R43 ;  /* 0x0000000500617c23 */ /* 0x000fe2000801002b */
[----:B------:R-:W-:Y:S01]  /*1acd0*/  IADD3 R0, R4, 0x60, RZ ;  /* 0x0000006004007810 */ /* 0x000fe20007ffe0ff */
[C---:B------:R-:W-:Y:S01]  /*1ace0*/  FFMA.FTZ R199, R37.reuse, UR5, R199 ;  /* 0x0000000525c77c23 */ /* 0x040fe200080100c7 */
[----:B------:R-:W-:Y:S01]  /*1acf0*/  FFMA.FTZ R203, R37, UR5, R203 ;  /* 0x0000000525cb7c23 */ /* 0x000fe200080100cb */
        /* <DEDUP_REMOVED lines=14> */
[----:B------:R-:W-:Y:S01]  /*1ade0*/  I2FP.F32.S32 R2, R2 ;  /* 0x0000000200027245 */ /* 0x000fe20000201400 */
[C---:B------:R-:W-:Y:S01]  /*1adf0*/  FFMA.FTZ R192, R37.reuse, UR5, R192 ;  /* 0x0000000525c07c23 */ /* 0x040fe200080100c0 */
[C---:B------:R-:W-:Y:S01]  /*1ae00*/  IADD3 R209, R4.reuse, 0x70, RZ ;  /* 0x0000007004d17810 */ /* 0x040fe20007ffe0ff */
[----:B------:R-:W-:Y:S01]  /*1ae10*/  FFMA.FTZ R193, R37, UR5, R193 ;  /* 0x0000000525c17c23 */ /* 0x000fe200080100c1 */
[----:B------:R-:W-:Y:S01]  /*1ae20*/  IADD3 R37, R4, 0xa0, RZ ;  /* 0x000000a004257810 */ /* 0x000fe20007ffe0ff */
[----:B------:R-:W-:Y:S01]  /*1ae30*/  FFMA.FTZ R55, R0, UR5, R55 ;  /* 0x0000000500377c23 */ /* 0x000fe20008010037 */
[----:B------:R-:W-:Y:S01]  /*1ae40*/  I2FP.F32.S32 R209, R209 ;  /* 0x000000d100d17245 */ /* 0x000fe20000201400 */
[----:B------:R-:W-:Y:S01]  /*1ae50*/  FFMA.FTZ R181, R2, UR5, R181 ;  /* 0x0000000502b57c23 */ /* 0x000fe200080100b5 */
[----:B------:R-:W-:Y:S01]  /*1ae60*/  IADD3 R208, R4, 0x71, RZ ;  /* 0x0000007104d07810 */ /* 0x000fe20007ffe0ff */
[----:B------:R-:W-:Y:S01]  /*1ae70*/  FFMA.FTZ R177, R2, UR5, R177 ;  /* 0x0000000502b17c23 */ /* 0x000fe200080100b1 */
        /* <DEDUP_REMOVED lines=9> */
[----:B------:R-:W-:Y:S01]  /*1af10*/  I2FP.F32.S32 R0, R0 ;  /* 0x0000000000007245 */ /* 0x000fe20000201400 */
[----:B------:R-:W-:Y:S01]  /*1af20*/  FFMA.FTZ R208, R208, UR5, R57 ;  /* 0x00000005d0d07c23 */ /* 0x000fe20008010039 */
[C---:B------:R-:W-:Y:S02]  /*1af30*/  IADD3 R37, R4.reuse, 0xa9, RZ ;  /* 0x000000a904257810 */ /* 0x040fe40007ffe0ff */
[----:B------:R-:W-:Y:S01]  /*1af40*/  IADD3 R38, R4, 0xf1, RZ ;  /* 0x000000f104267810 */ /* 0x000fe20007ffe0ff */
[C---:B------:R-:W-:Y:S01]  /*1af50*/  FFMA.FTZ R211, R0.reuse, UR5, R59 ;  /* 0x0000000500d37c23 */ /* 0x040fe2000801003b */
[----:B------:R-:W-:Y:S01]  /*1af60*/  I2FP.F32.S32 R37, R37 ;  /* 0x0000002500257245 */ /* 0x000fe20000201400 */
[----:B------:R-:W-:Y:S01]  /*1af70*/  FFMA.FTZ R207, R0, UR5, R207 ;  /* 0x0000000500cf7c23 */ /* 0x000fe200080100cf */
[C---:B------:R-:W-:Y:S02]  /*1af80*/  IADD3 R0, R4.reuse, 0x81, RZ ;  /* 0x0000008104007810 */ /* 0x040fe40007ffe0ff */
[C---:B------:R-:W-:Y:S01]  /*1af90*/  IADD3 R108, R4.reuse, 0xc0, RZ ;  /* 0x000000c0046c7810 */ /* 0x040fe20007ffe0ff */
[C---:B------:R-:W-:Y:S01]  /*1afa0*/  FFMA.FTZ R186, R37.reuse, UR5, R186 ;  /* 0x0000000525ba7c23 */ /* 0x040fe200080100ba */
[----:B------:R-:W-:Y:S01]  /*1afb0*/  FFMA.FTZ R182, R37, UR5, R182 ;  /* 0x0000000525b67c23 */ /* 0x000fe200080100b6 */
[C---:B------:R-:W-:Y:S02]  /*1afc0*/  IADD3 R37, R4.reuse, 0xb8, RZ ;  /* 0x000000b804257810 */ /* 0x040fe40007ffe0ff */
[----:B------:R-:W-:Y:S02]  /*1afd0*/  I2FP.F32.S32 R0, R0 ;  /* 0x0000000000007245 */ /* 0x000fe40000201400 */
[----:B------:R-:W-:Y:S02]  /*1afe0*/  IADD3 R103, R4, 0xc1, RZ ;  /* 0x000000c104677810 */ /* 0x000fe40007ffe0ff */
[----:B------:R-:W-:Y:S01]  /*1aff0*/  I2FP.F32.S32 R108, R108 ;  /* 0x0000006c006c7245 */ /* 0x000fe20000201400 */
[C---:B------:R-:W-:Y:S01]  /*1b000*/  FFMA.FTZ R204, R0.reuse, UR5, R204 ;  /* 0x0000000500cc7c23 */ /* 0x040fe200080100cc */
[----:B------:R-:W-:Y:S01]  /*1b010*/  FFMA.FTZ R200, R0, UR5, R200 ;  /* 0x0000000500c87c23 */ /* 0x000fe200080100c8 */
[----:B------:R-:W-:Y:S02]  /*1b020*/  IADD3 R0, R4, 0x90, RZ ;  /* 0x0000009004007810 */ /* 0x000fe40007ffe0ff */
[C---:B------:R-:W-:Y:S01]  /*1b030*/  FFMA.FTZ R168, R108.reuse, UR5, R168 ;  /* 0x000000056ca87c23 */ /* 0x040fe200080100a8 */
[----:B------:R-:W-:Y:S01]  /*1b040*/  FFMA.FTZ R108, R108, UR5, R88 ;  /* 0x000000056c6c7c23 */ /* 0x000fe20008010058 */
[----:B------:R-:W-:Y:S02]  /*1b050*/  I2FP.F32.S32 R0, R0 ;  /* 0x0000000000007245 */ /* 0x000fe40000201400 */
[----:B------:R-:W-:Y:S03]  /*1b060*/  I2FP.F32.S32 R103, R103 ;  /* 0x0000006700677245 */ /* 0x000fe60000201400 */
[C---:B------:R-:W-:Y:S01]  /*1b070*/  FFMA.FTZ R197, R0.reuse, UR5, R197 ;  /* 0x0000000500c57c23 */ /* 0x040fe200080100c5 */
[----:B------:R-:W-:Y:S01]  /*1b080*/  FFMA.FTZ R194, R0, UR5, R194 ;  /* 0x0000000500c27c23 */ /* 0x000fe200080100c2 */
[----:B------:R-:W-:Y:S01]  /*1b090*/  IADD3 R0, R4, 0x99, RZ ;  /* 0x0000009904007810 */ /* 0x000fe20007ffe0ff */
[C---:B------:R-:W-:Y:S01]  /*1b0a0*/  FFMA.FTZ R126, R103.reuse, UR5, R90 ;  /* 0x00000005677e7c23 */ /* 0x040fe2000801005a */
[----:B------:R-:W-:Y:S02]  /*1b0b0*/  FFMA.FTZ R103, R103, UR5, R68 ;  /* 0x0000000567677c23 */ /* 0x000fe40008010044 */
[----:B------:R-:W-:Y:S05]  /*1b0c0*/  I2FP.F32.S32 R0, R0 ;  /* 0x0000000000007245 */ /* 0x000fea0000201400 */
[C---:B------:R-:W-:Y:S01]  /*1b0d0*/  FFMA.FTZ R195, R0.reuse, UR5, R195 ;  /* 0x0000000500c37c23 */ /* 0x040fe200080100c3 */
[----:B------:R-:W-:Y:S01]  /*1b0e0*/  FFMA.FTZ R190, R0, UR5, R190 ;  /* 0x0000000500be7c23 */ /* 0x000fe200080100be */
[----:B------:R-:W-:Y:S04]  /*1b0f0*/  IADD3 R0, R4, 0xa8, RZ ;  /* 0x000000a804007810 */ /* 0x000fe80007ffe0ff */
        /* <DEDUP_REMOVED lines=19> */
[C---:B------:R-:W-:Y:S04]  /*1b230*/  IADD3 R0, R4.reuse, 0xe1, RZ ;  /* 0x000000e104007810 */ /* 0x040fe80007ffe0ff */
[----:B------:R-:W-:Y:S02]  /*1b240*/  I2FP.F32.S32 R0, R0 ;  /* 0x0000000000007245 */ /* 0x000fe40000201400 */
[----:B----4-:R-:W-:Y:S01]  /*1b250*/  MOV R62, R8 ;  /* 0x00000008003e7202 */ /* 0x010fe20000000f00 */
[C---:B--2---:R-:W-:Y:S01]  /*1b260*/  FFMA.FTZ R95, R9.reuse, UR5, R60 ;  /* 0x00000005095f7c23 */ /* 0x044fe2000801003c */
[----:B------:R-:W-:Y:S01]  /*1b270*/  IADD3 R8, R4, 0x31, RZ ;  /* 0x0000003104087810 */ /* 0x000fe20007ffe0ff */
[----:B------:R-:W-:Y:S01]  /*1b280*/  FFMA.FTZ R9, R9, UR5, R174 ;  /* 0x0000000509097c23 */ /* 0x000fe200080100ae */
[----:B---3--:R-:W-:Y:S01]  /*1b290*/  MOV R60, R11 ;  /* 0x0000000b003c7202 */ /* 0x008fe20000000f00 */
[C---:B------:R-:W-:Y:S01]  /*1b2a0*/  FFMA.FTZ R11, R10.reuse, UR5, R171 ;  /* 0x000000050a0b7c23 */ /* 0x040fe200080100ab */
[----:B------:R-:W-:Y:S01]  /*1b2b0*/  I2FP.F32.S32 R8, R8 ;  /* 0x0000000800087245 */ /* 0x000fe20000201400 */
[----:B------:R-:W-:Y:S01]  /*1b2c0*/  FFMA.FTZ R10, R10, UR5, R175 ;  /* 0x000000050a0a7c23 */ /* 0x000fe200080100af */
[----:B------:R-:W-:Y:S01]  /*1b2d0*/  FMNMX.FTZ R5, R95, R5, !PT ;  /* 0x000000055f057209 */ /* 0x000fe20007810000 */
[----:B------:R-:W-:Y:S01]  /*1b2e0*/  FFMA.FTZ R121, R121, UR5, R62 ;  /* 0x0000000579797c23 */ /* 0x000fe2000801003e */
[C---:B------:R-:W-:Y:S01]  /*1b2f0*/  FFMA.FTZ R62, R125.reuse, UR5, R42 ;  /* 0x000000057d3e7c23 */ /* 0x040fe2000801002a */
[C---:B------:R-:W-:Y:S01]  /*1b300*/  FFMA.FTZ R31, R8.reuse, UR5, R31 ;  /* 0x00000005081f7c23 */ /* 0x040fe2000801001f */
[----:B------:R-:W-:Y:S01]  /*1b310*/  FFMA.FTZ R8, R8, UR5, R29 ;  /* 0x0000000508087c23 */ /* 0x000fe2000801001d */
[----:B------:R-:W-:Y:S01]  /*1b320*/  FMNMX.FTZ R29, R6, R164, !PT ;  /* 0x000000a4061d7209 */ /* 0x000fe20007810000 */
[----:B------:R-:W-:Y:S01]  /*1b330*/  FFMA.FTZ R125, R125, UR5, R40 ;  /* 0x000000057d7d7c23 */ /* 0x000fe20008010028 */
[----:B------:R-:W-:Y:S01]  /*1b340*/  FMNMX.FTZ R5, R11, R5, !PT ;  /* 0x000000050b057209 */ /* 0x000fe20007810000 */
[C---:B------:R-:W-:Y:S01]  /*1b350*/  FFMA.FTZ R60, R122.reuse, UR5, R60 ;  /* 0x000000057a3c7c23 */ /* 0x040fe2000801003c */
[----:B------:R-:W-:Y:S01]  /*1b360*/  FMNMX.FTZ R29, R7, R29, !PT ;  /* 0x0000001d071d7209 */ /* 0x000fe20007810000 */
[----:B------:R-:W-:Y:S01]  /*1b370*/  FFMA.FTZ R122, R122, UR5, R41 ;  /* 0x000000057a7a7c23 */ /* 0x000fe20008010029 */
[----:B------:R-:W-:Y:S01]  /*1b380*/  FMNMX.FTZ R5, R14, R5, !PT ;  /* 0x000000050e057209 */ /* 0x000fe20007810000 */
[C---:B------:R-:W-:Y:S01]  /*1b390*/  FFMA.FTZ R75, R0.reuse, UR5, R75 ;  /* 0x00000005004b7c23 */ /* 0x040fe2000801004b */
[----:B------:R-:W-:Y:S01]  /*1b3a0*/  FMNMX.FTZ R29, R9, R29, !PT ;  /* 0x0000001d091d7209 */ /* 0x000fe20007810000 */
        /* <DEDUP_REMOVED lines=82> */
[C---:B------:R-:W-:Y:S01]  /*1b8d0*/  FFMA.FTZ R81, R37.reuse, UR5, R81 ;  /* 0x0000000525517c23 */ /* 0x040fe20008010051 */
[C---:B------:R-:W-:Y:S01]  /*1b8e0*/  IADD3 R2, R4.reuse, 0xe0, RZ ;  /* 0x000000e004027810 */ /* 0x040fe20007ffe0ff */
[----:B------:R-:W-:Y:S01]  /*1b8f0*/  FFMA.FTZ R85, R37, UR5, R85 ;  /* 0x0000000525557c23 */ /* 0x000fe20008010055 */
[----:B------:R-:W-:Y:S02]  /*1b900*/  IADD3 R37, R4, 0xe8, RZ ;  /* 0x000000e804257810 */ /* 0x000fe40007ffe0ff */
        /* <DEDUP_REMOVED lines=10> */
[----:B------:R-:W-:Y:S02]  /*1b9b0*/  FMNMX.FTZ R5, R197, R5, !PT ;  /* 0x00000005c5057209 */ /* 0x000fe40007810000 */
[----:B------:R-:W-:Y:S01]  /*1b9c0*/  FMNMX.FTZ R29, R200, R29, !PT ;  /* 0x0000001dc81d7209 */ /* 0x000fe20007810000 */
[----:B------:R-:W-:Y:S01]  /*1b9d0*/  FFMA.FTZ R77, R2, UR5, R77 ;  /* 0x00000005024d7c23 */ /* 0x000fe2000801004d */
        /* <DEDUP_REMOVED lines=51> */
[----:B------:R-:W-:Y:S01]  /*1bd10*/  FFMA.FTZ R69, R29, UR5, R69 ;  /* 0x000000051d457c23 */ /* 0x000fe20008010045 */
[----:B------:R-:W-:Y:S02]  /*1bd20*/  FMNMX.FTZ R5, R74, R5, !PT ;  /* 0x000000054a057209 */ /* 0x000fe40007810000 */
[----:B------:R-:W-:Y:S02]  /*1bd30*/  I2FP.F32.S32 R4, R37 ;  /* 0x0000002500047245 */ /* 0x000fe40000201400 */
[----:B------:R-:W-:Y:S02]  /*1bd40*/  FMNMX.FTZ R0, R72, R0, !PT ;  /* 0x0000000048007209 */ /* 0x000fe40007810000 */
[----:B------:R-:W-:Y:S01]  /*1bd50*/  I2FP.F32.S32 R2, R2 ;  /* 0x0000000200027245 */ /* 0x000fe20000201400 */
[C---:B------:R-:W-:Y:S01]  /*1bd60*/  FFMA.FTZ R36, R4.reuse, UR5, R36 ;  /* 0x0000000504247c23 */ /* 0x040fe20008010024 */
[----:B------:R-:W-:Y:S01]  /*1bd70*/  FMNMX.FTZ R0, R71, R0, !PT ;  /* 0x0000000047007209 */ /* 0x000fe20007810000 */
[----:B------:R-:W-:Y:S01]  /*1bd80*/  FFMA.FTZ R67, R4, UR5, R67 ;  /* 0x0000000504437c23 */ /* 0x000fe20008010043 */
[----:B------:R-:W-:Y:S01]  /*1bd90*/  FMNMX.FTZ R5, R73, R5, !PT ;  /* 0x0000000549057209 */ /* 0x000fe20007810000 */
[----:B------:R-:W-:Y:S01]  /*1bda0*/  FFMA.FTZ R3, R2, UR5, R3 ;  /* 0x0000000502037c23 */ /* 0x000fe20008010003 */
[----:B------:R-:W-:Y:S01]  /*1bdb0*/  FMNMX.FTZ R0, R36, R0, !PT ;  /* 0x0000000024007209 */ /* 0x000fe20007810000 */
[----:B------:R-:W-:Y:S01]  /*1bdc0*/  FFMA.FTZ R66, R2, UR5, R66 ;  /* 0x0000000502427c23 */ /* 0x000fe20008010042 */
[----:B------:R-:W-:Y:S02]  /*1bdd0*/  FMNMX.FTZ R5, R70, R5, !PT ;  /* 0x0000000546057209 */ /* 0x000fe40007810000 */
[----:B------:R-:W-:Y:S02]  /*1bde0*/  FMNMX.FTZ R0, R3, R0, !PT ;  /* 0x0000000003007209 */ /* 0x000fe40007810000 */
[----:B------:R-:W-:Y:S03]  /*1bdf0*/  FMNMX.FTZ R5, R69, R5, !PT ;  /* 0x0000000545057209 */ /* 0x000fe60007810000 */
[----:B------:R-:W1:Y:S01]  /*1be00*/  SHFL.BFLY PT, R2, R0, 0x2, 0x1f ;  /* 0x0c401f0000027f89 */ /* 0x000e6200000e0000 */
[----:B------:R-:W-:Y:S04]  /*1be10*/  FMNMX.FTZ R4, R67, R5, !PT ;  /* 0x0000000543047209 */ /* 0x000fe80007810000 */
[----:B------:R-:W-:Y:S05]  /*1be20*/  FMNMX.FTZ R4, R66, R4, !PT ;  /* 0x0000000442047209 */ /* 0x000fea0007810000 */
[----:B------:R-:W2:Y:S01]  /*1be30*/  SHFL.BFLY PT, R5, R4, 0x2, 0x1f ;  /* 0x0c401f0004057f89 */ /* 0x000ea200000e0000 */
[----:B-1----:R-:W-:Y:S07]  /*1be40*/  FMNMX.FTZ R2, R0, R2, !PT ;  /* 0x0000000200027209 */ /* 0x002fee0007810000 */
[----:B------:R-:W1:Y:S01]  /*1be50*/  SHFL.BFLY PT, R0, R2, 0x1, 0x1f ;  /* 0x0c201f0002007f89 */ /* 0x000e6200000e0000 */
[----:B--2---:R-:W-:Y:S07]  /*1be60*/  FMNMX.FTZ R5, R4, R5, !PT ;  /* 0x0000000504057209 */ /* 0x004fee0007810000 */
[----:B------:R-:W2:Y:S01]  /*1be70*/  SHFL.BFLY PT, R4, R5, 0x1, 0x1f ;  /* 0x0c201f0005047f89 */ /* 0x000ea200000e0000 */
[----:B-1----:R-:W-:Y:S04]  /*1be80*/  FMNMX.FTZ R0, R2, R0, !PT ;  /* 0x0000000002007209 */ /* 0x002fe80007810000 */
[C---:B------:R-:W-:Y:S01]  /*1be90*/  FSETP.NEU.FTZ.AND P0, PT, R0.reuse, -INF , PT ;  /* 0xff8000000000780b */ /* 0x040fe20003f1d000 */
[C---:B------:R-:W-:Y:S05]  /*1bea0*/  FMUL.FTZ R39, R0.reuse, UR4 ;  /* 0x0000000400277c20 */ /* 0x040fea0008410000 */
[----:B------:R-:W-:Y:S02]  /*1beb0*/  FSEL R39, R39, RZ, P0 ;  /* 0x000000ff27277208 */ /* 0x000fe40000000000 */
[----:B--2---:R-:W-:Y:S01]  /*1bec0*/  FMNMX.FTZ R2, R5, R4, !PT ;  /* 0x0000000405027209 */ /* 0x004fe20007810000 */
[----:B------:R-:W-:Y:S02]  /*1bed0*/  FADD.FTZ R4, -R0, R165 ;  /* 0x000000a500047221 */ /* 0x000fe40000010100 */
        /* <DEDUP_REMOVED lines=10> */
[C---:B------:R-:W-:Y:S01]  /*1bf80*/  FMUL.FTZ R68, R2.reuse, UR4 ;  /* 0x0000000402447c20 */ /* 0x040fe20008410000 */
[----:B------:R-:W-:Y:S01]  /*1bf90*/  LDSM.16.MT88.4 R60, [R231+0xa800] ;  /* 0x00a80000e73c783b */ /* 0x000fe20000004200 */
[----:B------:R-:W-:Y:S01]  /*1bfa0*/  FSETP.NEU.FTZ.AND P0, PT, R2, -INF , PT ;  /* 0xff8000000200780b */ /* 0x000fe20003f1d000 */
[--C-:B------:R-:W-:Y:S03]  /*1bfb0*/  FFMA.FTZ R174, R172, UR4, -R39.reuse ;  /* 0x00000004acae7c23 */ /* 0x100fe60008010827 */
[----:B------:R-:W-:Y:S01]  /*1bfc0*/  MUFU.EX2 R113, R113 ;  /* 0x0000007100717308 */ /* 0x000fe20000000800 */
[--C-:B------:R-:W-:Y:S01]  /*1bfd0*/  FFMA.FTZ R171, R169, UR4, -R39.reuse ;  /* 0x00000004a9ab7c23 */ /* 0x100fe20008010827 */
[----:B------:R-:W-:Y:S01]  /*1bfe0*/  FSEL R68, R68, RZ, P0 ;  /* 0x000000ff44447208 */ /* 0x000fe20000000000 */
[--C-:B------:R-:W-:Y:S01]  /*1bff0*/  FFMA.FTZ R169, R95, UR4, -R39.reuse ;  /* 0x000000045fa97c23 */ /* 0x100fe20008010827 */
[----:B------:R-:W-:Y:S01]  /*1c000*/  FMUL.FTZ R4, R4, UR4 ;  /* 0x0000000404047c20 */ /* 0x000fe20008410000 */
[--C-:B------:R-:W-:Y:S01]  /*1c010*/  FFMA.FTZ R119, R15, UR4, -R39.reuse ;  /* 0x000000040f777c23 */ /* 0x100fe20008010827 */
[--C-:B------:R-:W-:Y:S01]  /*1c020*/  FFMA.FTZ R127, R14, UR4, -R39.reuse ;  /* 0x000000040e7f7c23 */ /* 0x100fe20008010827 */
[--C-:B------:R-:W-:Y:S03]  /*1c030*/  FFMA.FTZ R115, R16, UR4, -R68.reuse ;  /* 0x0000000410737c23 */ /* 0x100fe60008010844 */
[----:B------:R-:W1:Y:S01]  /*1c040*/  MUFU.EX2 R37, R4 ;  /* 0x0000000400257308 */ /* 0x000e620000000800 */
[--C-:B------:R-:W-:Y:S01]  /*1c050*/  FFMA.FTZ R114, R17, UR4, -R68.reuse ;  /* 0x0000000411727c23 */ /* 0x100fe20008010844 */
[--C-:B------:R-:W-:Y:S01]  /*1c060*/  FFMA.FTZ R105, R24, UR4, -R68.reuse ;  /* 0x0000000418697c23 */ /* 0x100fe20008010844 */
[----:B------:R-:W2:Y:S01]  /*1c070*/  LDSM.16.MT88.4 R16, [R234+0xa000] ;  /* 0x00a00000ea10783b */ /* 0x000ea20000004200 */
[--C-:B------:R-:W-:Y:S01]  /*1c080*/  FFMA.FTZ R100, R25, UR4, -R68.reuse ;  /* 0x0000000419647c23 */ /* 0x100fe20008010844 */
[--C-:B------:R-:W-:Y:S01]  /*1c090*/  FFMA.FTZ R95, R28, UR4, -R68.reuse ;  /* 0x000000041c5f7c23 */ /* 0x100fe20008010844 */
[--C-:B------:R-:W-:Y:S01]  /*1c0a0*/  FFMA.FTZ R175, R6, UR4, -R68.reuse ;  /* 0x0000000406af7c23 */ /* 0x100fe20008010844 */
[--C-:B------:R-:W-:Y:S03]  /*1c0b0*/  FFMA.FTZ R172, R7, UR4, -R68.reuse ;  /* 0x0000000407ac7c23 */ /* 0x100fe60008010844 */
[----:B------:R-:W-:Y:S01]  /*1c0c0*/  MUFU.EX2 R174, R174 ;  /* 0x000000ae00ae7308 */ /* 0x000fe20000000800 */
[--C-:B------:R-:W-:Y:S01]  /*1c0d0*/  FFMA.FTZ R165, R9, UR4, -R68.reuse ;  /* 0x0000000409a57c23 */ /* 0x100fe20008010844 */
[--C-:B------:R-:W-:Y:S01]  /*1c0e0*/  FFMA.FTZ R128, R10, UR4, -R68.reuse ;  /* 0x000000040a807c23 */ /* 0x100fe20008010844 */
[----:B------:R-:W3:Y:S01]  /*1c0f0*/  LDSM.16.MT88.4 R24, [R232+0xa000] ;  /* 0x00a00000e818783b */ /* 0x000ee20000004200 */
[--C-:B------:R-:W-:Y:S01]  /*1c100*/  FFMA.FTZ R99, R8, UR4, -R68.reuse ;  /* 0x0000000408637c23 */ /* 0x100fe20008010844 */
[--C-:B------:R-:W-:Y:S01]  /*1c110*/  FFMA.FTZ R124, R12, UR4, -R68.reuse ;  /* 0x000000040c7c7c23 */ /* 0x100fe20008010844 */
[--C-:B------:R-:W-:Y:S01]  /*1c120*/  FFMA.FTZ R120, R13, UR4, -R68.reuse ;  /* 0x000000040d787c23 */ /* 0x100fe20008010844 */
[--C-:B------:R-:W-:Y:S03]  /*1c130*/  FFMA.FTZ R112, R22, UR4, -R39.reuse ;  /* 0x0000000416707c23 */ /* 0x100fe60008010827 */
[----:B------:R-:W4:Y:S01]  /*1c140*/  MUFU.EX2 R171, R171 ;  /* 0x000000ab00ab7308 */ /* 0x000f220000000800 */
[C---:B-1----:R-:W-:Y:S01]  /*1c150*/  FMUL.FTZ R6, R37.reuse, R162 ;  /* 0x000000a225067220 */ /* 0x042fe20000410000 */
[C---:B------:R-:W-:Y:S01]  /*1c160*/  FMUL.FTZ R7, R37.reuse, R163 ;  /* 0x000000a325077220 */ /* 0x040fe20000410000 */
[----:B------:R-:W1:Y:S01]  /*1c170*/  LDSM.16.MT88.4 R28, [R231+0xa000] ;  /* 0x00a00000e71c783b */ /* 0x000e620000004200 */
[----:B------:R-:W-:Y:S01]  /*1c180*/  MOV R163, R52 ;  /* 0x0000003400a37202 */ /* 0x000fe20000000f00 */
[C---:B------:R-:W-:Y:S01]  /*1c190*/  FMUL.FTZ R10, R37.reuse, R158 ;  /* 0x0000009e250a7220 */ /* 0x040fe20000410000 */
[----:B------:R-:W-:Y:S01]  /*1c1a0*/  MOV R158, R53 ;  /* 0x00000035009e7202 */ /* 0x000fe20000000f00 */
[C---:B------:R-:W-:Y:S03]  /*1c1b0*/  FMUL.FTZ R15, R37.reuse, R155 ;  /* 0x0000009b250f7220 */ /* 0x040fe60000410000 */
[----:B------:R-:W-:Y:S01]  /*1c1c0*/  MUFU.EX2 R169, R169 ;  /* 0x000000a900a97308 */ /* 0x000fe20000000800 */
[----:B------:R-:W-:Y:S01]  /*1c1d0*/  MOV R155, R44 ;  /* 0x0000002c009b7202 */ /* 0x000fe20000000f00 */
[C---:B------:R-:W-:Y:S01]  /*1c1e0*/  FMUL.FTZ R14, R37.reuse, R154 ;  /* 0x0000009a250e7220 */ /* 0x040fe20000410000 */
[----:B------:R-:W-:Y:S01]  /*1c1f0*/  FMUL.FTZ R22, R37, R146 ;  /* 0x0000009225167220 */ /* 0x000fe20000410000 */
[--C-:B------:R-:W-:Y:S01]  /*1c200*/  FFMA.FTZ R110, R23, UR4, -R39.reuse ;  /* 0x00000004176e7c23 */ /* 0x100fe20008010827 */
[----:B------:R-:W-:Y:S01]  /*1c210*/  FMUL.FTZ R23, R37, R147 ;  /* 0x0000009325177220 */ /* 0x000fe20000410000 */
[--C-:B------:R-:W-:Y:S01]  /*1c220*/  FFMA.FTZ R111, R20, UR4, -R68.reuse ;  /* 0x00000004146f7c23 */ /* 0x100fe20008010844 */
[--C-:B------:R-:W-:Y:S03]  /*1c230*/  FFMA.FTZ R106, R21, UR4, -R68.reuse ;  /* 0x00000004156a7c23 */ /* 0x100fe60008010844 */
[----:B------:R-:W-:Y:S01]  /*1c240*/  MUFU.EX2 R175, R175 ;  /* 0x000000af00af7308 */ /* 0x000fe20000000800 */
[----:B----4-:R-:W-:Y:S01]  /*1c250*/  F2FP.BF16.F32.PACK_AB R41, R171, R174 ;  /* 0x000000aeab29723e */ /* 0x010fe200000010ff */
[--C-:B------:R-:W-:Y:S01]  /*1c260*/  FFMA.FTZ R90, R34, UR4, -R39.reuse ;  /* 0x00000004225a7c23 */ /* 0x100fe20008010827 */
[----:B------:R-:W-:Y:S01]  /*1c270*/  FMUL.FTZ R34, R37, R134 ;  /* 0x0000008625227220 */ /* 0x000fe20000410000 */
[--C-:B------:R-:W-:Y:S01]  /*1c280*/  FFMA.FTZ R88, R35, UR4, -R39.reuse ;  /* 0x0000000423587c23 */ /* 0x100fe20008010827 */
[----:B------:R-:W-:Y:S01]  /*1c290*/  FMUL.FTZ R35, R37, R135 ;  /* 0x0000008725237220 */ /* 0x000fe20000410000 */
[--C-:B------:R-:W-:Y:S01]  /*1c2a0*/  FFMA.FTZ R102, R32, UR4, -R68.reuse ;  /* 0x0000000420667c23 */ /* 0x100fe20008010844 */
[----:B------:R-:W-:Y:S03]  /*1c2b0*/  MOV R162, R51 ;  /* 0x0000003300a27202 */ /* 0x000fe60000000f00 */
[----:B------:R-:W4:Y:S01]  /*1c2c0*/  MUFU.EX2 R172, R172 ;  /* 0x000000ac00ac7308 */ /* 0x000f220000000800 */
[----:B------:R-:W-:Y:S01]  /*1c2d0*/  F2FP.BF16.F32.PACK_AB R51, R113, R117 ;  /* 0x000000757133723e */ /* 0x000fe200000010ff */
        /* <DEDUP_REMOVED lines=11> */
[----:B------:R-:W-:Y:S01]  /*1c390*/  FFMA.FTZ R190, R190, UR4, -R68 ;  /* 0x00000004bebe7c23 */ /* 0x000fe20008010844 */
[--C-:B------:R-:W-:Y:S01]  /*1c3a0*/  FFMA.FTZ R189, R189, UR4, -R39.reuse ;  /* 0x00000004bdbd7c23 */ /* 0x100fe20008010827 */
[--C-:B------:R-:W-:Y:S03]  /*1c3b0*/  FFMA.FTZ R188, R188, UR4, -R39.reuse ;  /* 0x00000004bcbc7c23 */ /* 0x100fe60008010827 */
        /* <DEDUP_REMOVED lines=9> */
[----:B------:R-:W-:Y:S01]  /*1c450*/  FFMA.FTZ R174, R37, R251, R174 ;  /* 0x000000fb25ae7223 */ /* 0x000fe200000100ae */
[--C-:B------:R-:W-:Y:S01]  /*1c460*/  FFMA.FTZ R168, R168, UR4, -R39.reuse ;  /* 0x00000004a8a87c23 */ /* 0x100fe20008010827 */
[--C-:B------:R-:W-:Y:S01]  /*1c470*/  FFMA.FTZ R126, R126, UR4, -R39.reuse ;  /* 0x000000047e7e7c23 */ /* 0x100fe20008010827 */
[--C-:B------:R-:W-:Y:S01]  /*1c480*/  FFMA.FTZ R118, R118, UR4, -R39.reuse ;  /* 0x0000000476767c23 */ /* 0x100fe20008010827 */
[--C-:B------:R-:W-:Y:S01]  /*1c490*/  FFMA.FTZ R116, R116, UR4, -R39.reuse ;  /* 0x0000000474747c23 */ /* 0x100fe20008010827 */
[--C-:B------:R-:W-:Y:S01]  /*1c4a0*/  FFMA.FTZ R108, R108, UR4, -R68.reuse ;  /* 0x000000046c6c7c23 */ /* 0x100fe20008010844 */
[--C-:B------:R-:W-:Y:S03]  /*1c4b0*/  FFMA.FTZ R103, R103, UR4, -R68.reuse ;  /* 0x0000000467677c23 */ /* 0x100fe60008010844 */
[----:B------:R-:W4:Y:S01]  /*1c4c0*/  MUFU.EX2 R119, R119 ;  /* 0x0000007700777308 */ /* 0x000f220000000800 */
[----:B-----5:R-:W-:Y:S01]  /*1c4d0*/  F2FP.BF16.F32.PACK_AB R42, R128, R165 ;  /* 0x000000a5802a723e */ /* 0x020fe200000010ff */
        /* <DEDUP_REMOVED lines=9> */
[----:B------:R-:W-:Y:S01]  /*1c570*/  FFMA.FTZ R76, R76, UR4, -R68 ;  /* 0x000000044c4c7c23 */ /* 0x000fe20008010844 */
[----:B------:R-:W-:Y:S01]  /*1c580*/  FADD.FTZ R5, -R2, R164 ;  /* 0x000000a402057221 */ /* 0x000fe20000010100 */
[--C-:B------:R-:W-:Y:S01]  /*1c590*/  FFMA.FTZ R164, R11, UR4, -R39.reuse ;  /* 0x000000040ba47c23 */ /* 0x100fe20008010827 */
[----:B------:R-:W-:Y:S01]  /*1c5a0*/  FMUL.FTZ R11, R37, R159 ;  /* 0x0000009f250b7220 */ /* 0x000fe20000410000 */
[----:B------:R-:W-:Y:S03]  /*1c5b0*/  MOV R159, R54 ;  /* 0x00000036009f7202 */ /* 0x000fe60000000f00 */
[----:B------:R-:W-:Y:S01]  /*1c5c0*/  MUFU.EX2 R120, R120 ;  /* 0x0000007800787308 */ /* 0x000fe20000000800 */
[----:B----4-:R-:W-:Y:S01]  /*1c5d0*/  F2FP.BF16.F32.PACK_AB R49, R119, R127 ;  /* 0x0000007f7731723e */ /* 0x010fe200000010ff */
[----:B------:R-:W-:Y:S01]  /*1c5e0*/  FMUL.FTZ R5, R5, UR4 ;  /* 0x0000000405057c20 */ /* 0x000fe20008410000 */
[----:B------:R-:W-:Y:S01]  /*1c5f0*/  MOV R154, R97 ;  /* 0x00000061009a7202 */ /* 0x000fe20000000f00 */
        /* <DEDUP_REMOVED lines=21> */
[C---:B----4-:R-:W-:Y:S01]  /*1c750*/  FMUL.FTZ R4, R38.reuse, R160 ;  /* 0x000000a026047220 */ /* 0x050fe20000410000 */
[----:B------:R-:W-:Y:S01]  /*1c760*/  MOV R160, R55 ;  /* 0x0000003700a07202 */ /* 0x000fe20000000f00 */
[C---:B------:R-:W-:Y:S01]  /*1c770*/  FMUL.FTZ R5, R38.reuse, R161 ;  /* 0x000000a126057220 */ /* 0x040fe20000410000 */
[----:B------:R-:W-:Y:S01]  /*1c780*/  LDSM.16.MT88.4 R52, [R234+0xa800] ;  /* 0x00a80000ea34783b */ /* 0x000fe20000004200 */
[----:B------:R-:W-:Y:S01]  /*1c790*/  MOV R161, R56 ;  /* 0x0000003800a17202 */ /* 0x000fe20000000f00 */
[----:B------:R-:W-:Y:S01]  /*1c7a0*/  FMUL.FTZ R8, R38, R156 ;  /* 0x0000009c26087220 */ /* 0x000fe20000410000 */
[----:B------:R-:W-:Y:S03]  /*1c7b0*/  MOV R156, R47 ;  /* 0x0000002f009c7202 */ /* 0x000fe60000000f00 */
[----:B------:R-:W4:Y:S01]  /*1c7c0*/  MUFU.EX2 R114, R114 ;  /* 0x0000007200727308 */ /* 0x000f220000000800 */
[----:B-----5:R-:W-:Y:S01]  /*1c7d0*/  F2FP.BF16.F32.PACK_AB R43, R164, R169 ;  /* 0x000000a9a42b723e */ /* 0x020fe200000010ff */
[C---:B------:R-:W-:Y:S01]  /*1c7e0*/  FMUL.FTZ R9, R38.reuse, R157 ;  /* 0x0000009d26097220 */ /* 0x040fe20000410000 */
[C---:B------:R-:W-:Y:S01]  /*1c7f0*/  FMUL.FTZ R12, R38.reuse, R152 ;  /* 0x00000098260c7220 */ /* 0x040fe20000410000 */
[----:B------:R-:W-:Y:S01]  /*1c800*/  LDSM.16.MT88.4 R56, [R232+0xa800] ;  /* 0x00a80000e838783b */ /* 0x000fe20000004200 */
[----:B------:R-:W-:Y:S01]  /*1c810*/  MOV R152, R45 ;  /* 0x0000002d00987202 */ /* 0x000fe20000000f00 */
[C---:B------:R-:W-:Y:S01]  /*1c820*/  FMUL.FTZ R13, R38.reuse, R153 ;  /* 0x00000099260d7220 */ /* 0x040fe20000410000 */
[C---:B------:R-:W-:Y:S03]  /*1c830*/  FMUL.FTZ R20, R38.reuse, R144 ;  /* 0x0000009026147220 */ /* 0x040fe60000410000 */
[----:B------:R-:W-:Y:S01]  /*1c840*/  MUFU.EX2 R112, R112 ;  /* 0x0000007000707308 */ /* 0x000fe20000000800 */
[C---:B--2---:R-:W-:Y:S01]  /*1c850*/  HMMA.16816.F32.BF16 R4, R40.reuse, R16, R4 ;  /* 0x000000102804723c */ /* 0x044fe20000041804 */
[----:B------:R-:W-:Y:S01]  /*1c860*/  PLOP3.LUT P0, PT, PT, PT, UP0, 0x80, 0x0 ;  /* 0x000000000000781c */ /* 0x000fe20003f0f008 */
[----:B------:R-:W2:Y:S03]  /*1c870*/  LDSM.16.MT88.4 R44, [R230+0xa000] ;  /* 0x00a00000e62c783b */ /* 0x000ea60000004200 */
[----:B------:R-:W-:Y:S01]  /*1c880*/  FMUL.FTZ R21, R38, R145 ;  /* 0x0000009126157220 */ /* 0x000fe20000410000 */
[C---:B------:R-:W-:Y:S03]  /*1c890*/  HMMA.16816.F32.BF16 R8, R40.reuse, R18, R8 ;  /* 0x000000122808723c */ /* 0x040fe60000041808 */
[----:B------:R-:W5:Y:S02]  /*1c8a0*/  MUFU.EX2 R110, R110 ;  /* 0x0000006e006e7308 */ /* 0x000f640000000800 */
[----:B----4-:R-:W-:Y:S01]  /*1c8b0*/  F2FP.BF16.F32.PACK_AB R50, R114, R115 ;  /* 0x000000737232723e */ /* 0x010fe200000010ff */
[C---:B---3--:R-:W-:Y:S07]  /*1c8c0*/  HMMA.16816.F32.BF16 R12, R40.reuse, R24, R12 ;  /* 0x00000018280c723c */ /* 0x048fee000004180c */
[----:B------:R-:W-:Y:S01]  /*1c8d0*/  MUFU.EX2 R104, R104 ;  /* 0x0000006800687308 */ /* 0x000fe20000000800 */
[C---:B------:R-:W-:Y:S03]  /*1c8e0*/  FMUL.FTZ R18, R37.reuse, R150 ;  /* 0x0000009625127220 */ /* 0x040fe60000410000 */
[C---:B------:R-:W-:Y:S01]  /*1c8f0*/  FMUL.FTZ R19, R37.reuse, R151 ;  /* 0x0000009725137220 */ /* 0x040fe20000410000 */
[C---:B------:R-:W-:Y:S01]  /*1c900*/  FMUL.FTZ R16, R38.reuse, R148 ;  /* 0x0000009426107220 */ /* 0x040fe20000410000 */
[C---:B------:R-:W-:Y:S04]  /*1c910*/  FMUL.FTZ R17, R38.reuse, R149 ;  /* 0x0000009526117220 */ /* 0x040fe80000410000 */
[----:B------:R-:W3:Y:S01]  /*1c920*/  MUFU.EX2 R98, R98 ;  /* 0x0000006200627308 */ /* 0x000ee20000000800 */
[C---:B------:R-:W-:Y:S01]  /*1c930*/  FMUL.FTZ R24, R38.reuse, R140 ;  /* 0x0000008c26187220 */ /* 0x040fe20000410000 */
[C---:B------:R-:W-:Y:S01]  /*1c940*/  FMUL.FTZ R25, R38.reuse, R141 ;  /* 0x0000008d26197220 */ /* 0x040fe20000410000 */
[C---:B------:R-:W-:Y:S01]  /*1c950*/  FMUL.FTZ R32, R38.reuse, R132 ;  /* 0x0000008426207220 */ /* 0x040fe20000410000 */
[C---:B------:R-:W-:Y:S03]  /*1c960*/  HMMA.16816.F32.BF16 R16, R40.reuse, R26, R16 ;  /* 0x0000001a2810723c */ /* 0x040fe60000041810 */
[----:B------:R-:W-:Y:S03]  /*1c970*/  FMUL.FTZ R33, R38, R133 ;  /* 0x0000008526217220 */ /* 0x000fe60000410000 */
[----:B------:R-:W-:Y:S01]  /*1c980*/  MUFU.EX2 R111, R111 ;  /* 0x0000006f006f7308 */ /* 0x000fe20000000800 */
[--C-:B------:R-:W-:Y:S01]  /*1c990*/  FFMA.FTZ R140, R160, UR4, -R39.reuse ;  /* 0x00000004a08c7c23 */ /* 0x100fe20008010827 */
[C---:B-1----:R-:W-:Y:S03]  /*1c9a0*/  HMMA.16816.F32.BF16 R20, R40.reuse, R28, R20 ;  /* 0x0000001c2814723c */ /* 0x042fe60000041814 */
[C---:B------:R-:W-:Y:S05]  /*1c9b0*/  FMUL.FTZ R26, R37.reuse, R142 ;  /* 0x0000008e251a7220 */ /* 0x040fea0000410000 */
[----:B------:R-:W1:Y:S03]  /*1c9c0*/  MUFU.EX2 R106, R106 ;  /* 0x0000006a006a7308 */ /* 0x000e660000000800 */
[----:B------:R-:W-:Y:S01]  /*1c9d0*/  FMUL.FTZ R27, R37, R143 ;  /* 0x0000008f251b7220 */ /* 0x000fe20000410000 */
[C---:B------:R-:W-:Y:S01]  /*1c9e0*/  FMUL.FTZ R28, R38.reuse, R136 ;  /* 0x00000088261c7220 */ /* 0x040fe20000410000 */
[----:B------:R-:W-:Y:S01]  /*1c9f0*/  FMUL.FTZ R29, R38, R137 ;  /* 0x00000089261d7220 */ /* 0x000fe20000410000 */
[--C-:B------:R-:W-:Y:S01]  /*1ca00*/  FFMA.FTZ R142, R163, UR4, -R68.reuse ;  /* 0x00000004a38e7c23 */ /* 0x100fe20008010844 */
[--C-:B------:R-:W-:Y:S03]  /*1ca10*/  FFMA.FTZ R143, R162, UR4, -R68.reuse ;  /* 0x00000004a28f7c23 */ /* 0x100fe60008010844 */
[----:B------:R-:W-:Y:S01]  /*1ca20*/  MUFU.EX2 R105, R105 ;  /* 0x0000006900697308 */ /* 0x000fe20000000800 */
[C---:B------:R-:W-:Y:S03]  /*1ca30*/  HMMA.16816.F32.BF16 R24, R40.reuse, R30, R24 ;  /* 0x0000001e2818723c */ /* 0x040fe60000041818 */
[--C-:B------:R-:W-:Y:S01]  /*1ca40*/  FFMA.FTZ R141, R215, UR4, -R68.reuse ;  /* 0x00000004d78d7c23 */ /* 0x100fe20008010844 */
[--C-:B------:R-:W-:Y:S01]  /*1ca50*/  FFMA.FTZ R150, R208, UR4, -R68.reuse ;  /* 0x00000004d0967c23 */ /* 0x100fe20008010844 */
[--C-:B------:R-:W-:Y:S01]  /*1ca60*/  FFMA.FTZ R151, R207, UR4, -R68.reuse ;  /* 0x00000004cf977c23 */ /* 0x100fe20008010844 */
[----:B------:R-:W-:Y:S03]  /*1ca70*/  FFMA.FTZ R149, R205, UR4, -R39 ;  /* 0x00000004cd957c23 */ /* 0x000fe60008010827 */
[----:B------:R-:W4:Y:S02]  /*1ca80*/  MUFU.EX2 R100, R100 ;  /* 0x0000006400647308 */ /* 0x000f240000000800 */
[C---:B------:R-:W-:Y:S01]  /*1ca90*/  FMUL.FTZ R30, R37.reuse, R138 ;  /* 0x0000008a251e7220 */ /* 0x040fe20000410000 */
[----:B------:R-:W-:Y:S01]  /*1caa0*/  FMUL.FTZ R31, R37, R139 ;  /* 0x0000008b251f7220 */ /* 0x000fe20000410000 */
[----:B------:R-:W-:Y:S01]  /*1cab0*/  FFMA.FTZ R175, R38, R252, R175 ;  /* 0x000000fc26af7223 */ /* 0x000fe200000100af */
[----:B------:R-:W-:Y:S01]  /*1cac0*/  MOV R157, R48 ;  /* 0x00000030009d7202 */ /* 0x000fe20000000f00 */
[--C-:B------:R-:W-:Y:S04]  /*1cad0*/  FFMA.FTZ R132, R152, UR4, -R39.reuse ;  /* 0x0000000498847c23 */ /* 0x100fe80008010827 */
[----:B------:R-:W-:Y:S01]  /*1cae0*/  MUFU.EX2 R93, R93 ;  /* 0x0000005d005d7308 */ /* 0x000fe20000000800 */
[----:B------:R-:W-:Y:S01]  /*1caf0*/  F2FP.BF16.F32.PACK_AB R48, R120, R124 ;  /* 0x0000007c7830723e */ /* 0x000fe200000010ff */
[--C-:B------:R-:W-:Y:S01]  /*1cb00*/  FFMA.FTZ R133, R156, UR4, -R68.reuse ;  /* 0x000000049c857c23 */ /* 0x100fe20008010844 */
[C---:B--2---:R-:W-:Y:S03]  /*1cb10*/  HMMA.16816.F32.BF16 R28, R40.reuse, R44, R28 ;  /* 0x0000002c281c723c */ /* 0x044fe6000004181c */
[--C-:B------:R-:W-:Y:S01]  /*1cb20*/  FFMA.FTZ R156, R204, UR4, -R39.reuse ;  /* 0x00000004cc9c7c23 */ /* 0x100fe20008010827 */
[--C-:B------:R-:W-:Y:S03]  /*1cb30*/  FFMA.FTZ R138, R157, UR4, -R68.reuse ;  /* 0x000000049d8a7c23 */ /* 0x100fe60008010844 */
[----:B------:R-:W2:Y:S01]  /*1cb40*/  MUFU.EX2 R92, R92 ;  /* 0x0000005c005c7308 */ /* 0x000ea20000000800 */
[----:B------:R-:W-:Y:S01]  /*1cb50*/  HMMA.16816.F32.BF16 R32, R40, R46, R32 ;  /* 0x0000002e2820723c */ /* 0x000fe20000041820 */
[----:B------:R-:W2:Y:S02]  /*1cb60*/  LDSM.16.MT88.4 R40, [R230+0xa800] ;  /* 0x00a80000e628783b */ /* 0x000ea40000004200 */
[----:B-----5:R-:W-:Y:S03]  /*1cb70*/  F2FP.BF16.F32.PACK_AB R45, R110, R112 ;  /* 0x000000706e2d723e */ /* 0x020fe600000010ff */
[C---:B------:R-:W-:Y:S03]  /*1cb80*/  HMMA.16816.F32.BF16 R4, R48.reuse, R52, R4 ;  /* 0x000000343004723c */ /* 0x040fe60000041804 */
[----:B------:R-:W-:Y:S02]  /*1cb90*/  MUFU.EX2 R90, R90 ;  /* 0x0000005a005a7308 */ /* 0x000fe40000000800 */
[----:B---3--:R-:W-:Y:S01]  /*1cba0*/  F2FP.BF16.F32.PACK_AB R47, R98, R104 ;  /* 0x00000068622f723e */ /* 0x008fe200000010ff */
[C---:B------:R-:W-:Y:S01]  /*1cbb0*/  HMMA.16816.F32.BF16 R8, R48.reuse, R54, R8 ;  /* 0x000000363008723c */ /* 0x040fe20000041808 */
[----:B------:R-:W3:Y:S06]  /*1cbc0*/  LDSM.16.MT88.4 R52, [R234+0xb000] ;  /* 0x00b00000ea34783b */ /* 0x000eec0000004200 */
[----:B------:R-:W5:Y:S01]  /*1cbd0*/  MUFU.EX2 R88, R88 ;  /* 0x0000005800587308 */ /* 0x000f620000000800 */
[----:B-1----:R-:W-:Y:S01]  /*1cbe0*/  F2FP.BF16.F32.PACK_AB R44, R106, R111 ;  /* 0x0000006f6a2c723e */ /* 0x002fe200000010ff */
[C---:B------:R-:W-:Y:S08]  /*1cbf0*/  HMMA.16816.F32.BF16 R12, R48.reuse, R56, R12 ;  /* 0x00000038300c723c */ /* 0x040ff0000004180c */
[----:B------:R-:W-:Y:S01]  /*1cc00*/  MUFU.EX2 R95, R95 ;  /* 0x0000005f005f7308 */ /* 0x000fe20000000800 */
[C---:B------:R-:W-:Y:S01]  /*1cc10*/  HMMA.16816.F32.BF16 R16, R48.reuse, R58, R16 ;  /* 0x0000003a3010723c */ /* 0x040fe20000041810 */
[----:B------:R-:W1:Y:S02]  /*1cc20*/  LDSM.16.MT88.4 R56, [R232+0xb000] ;  /* 0x00b00000e838783b */ /* 0x000e640000004200 */
[----:B----4-:R-:W-:Y:S03]  /*1cc30*/  F2FP.BF16.F32.PACK_AB R46, R100, R105 ;  /* 0x00000069642e723e */ /* 0x010fe600000010ff */
[C---:B------:R-:W-:Y:S03]  /*1cc40*/  HMMA.16816.F32.BF16 R20, R48.reuse, R60, R20 ;  /* 0x0000003c3014723c */ /* 0x040fe60000041814 */
[----:B------:R-:W4:Y:S02]  /*1cc50*/  MUFU.EX2 R99, R99 ;  /* 0x0000006300637308 */ /* 0x000f240000000800 */
[--C-:B------:R-:W-:Y:S01]  /*1cc60*/  FFMA.FTZ R157, R199, UR4, -R68.reuse ;  /* 0x00000004c79d7c23 */ /* 0x100fe20008010844 */
[C---:B------:R-:W-:Y:S01]  /*1cc70*/  HMMA.16816.F32.BF16 R24, R48.reuse, R62, R24 ;  /* 0x0000003e3018723c */ /* 0x040fe20000041818 */
[----:B------:R-:W4:Y:S06]  /*1cc80*/  LDSM.16.MT88.4 R60, [R231+0xb000] ;  /* 0x00b00000e73c783b */ /* 0x000f2c0000004200 */
[----:B------:R-:W-:Y:S01]  /*1cc90*/  MUFU.EX2 R102, R102 ;  /* 0x0000006600667308 */ /* 0x000fe20000000800 */
[--C-:B------:R-:W-:Y:S01]  /*1cca0*/  FFMA.FTZ R136, R158, UR4, -R39.reuse ;  /* 0x000000049e887c23 */ /* 0x100fe20008010827 */
[C---:B--2---:R-:W-:Y:S08]  /*1ccb0*/  HMMA.16816.F32.BF16 R28, R48.reuse, R40, R28 ;  /* 0x00000028301c723c */ /* 0x044ff0000004181c */
[----:B------:R-:W2:Y:S01]  /*1ccc0*/  MUFU.EX2 R97, R97 ;  /* 0x0000006100617308 */ /* 0x000ea20000000800 */
[----:B------:R-:W-:Y:S01]  /*1ccd0*/  HMMA.16816.F32.BF16 R32, R48, R42, R32 ;  /* 0x0000002a3020723c */ /* 0x000fe20000041820 */
[----:B------:R-:W2:Y:S02]  /*1cce0*/  LDSM.16.MT88.4 R40, [R230+0xb000] ;  /* 0x00b00000e628783b */ /* 0x000ea40000004200 */
[--C-:B------:R-:W-:Y:S03]  /*1ccf0*/  FFMA.FTZ R158, R201, UR4, -R68.reuse ;  /* 0x00000004c99e7c23 */ /* 0x100fe60008010844 */
[C---:B---3--:R-:W-:Y:S03]  /*1cd00*/  HMMA.16816.F32.BF16 R4, R44.reuse, R52, R4 ;  /* 0x000000342c04723c */ /* 0x048fe60000041804 */
[----:B------:R-:W-:Y:S02]  /*1cd10*/  MUFU.EX2 R96, R96 ;  /* 0x0000006000607308 */ /* 0x000fe40000000800 */
[----:B------:R-:W-:Y:S01]  /*1cd20*/  F2FP.BF16.F32.PACK_AB R49, R92, R93 ;  /* 0x0000005d5c31723e */ /* 0x000fe200000010ff */
[C---:B------:R-:W-:Y:S01]  /*1cd30*/  HMMA.16816.F32.BF16 R8, R44.reuse, R54, R8 ;  /* 0x000000362c08723c */ /* 0x040fe20000041808 */
[----:B------:R-:W3:Y:S06]  /*1cd40*/  LDSM.16.MT88.4 R52, [R234+0xb800] ;  /* 0x00b80000ea34783b */ /* 0x000eec0000004200 */
[----:B------:R-:W3:Y:S01]  /*1cd50*/  MUFU.EX2 R101, R101 ;  /* 0x0000006500657308 */ /* 0x000ee20000000800 */
[----:B-----5:R-:W-:Y:S01]  /*1cd60*/  F2FP.BF16.F32.PACK_AB R51, R88, R90 ;  /* 0x0000005a5833723e */ /* 0x020fe200000010ff */
[C---:B-1----:R-:W-:Y:S08]  /*1cd70*/  HMMA.16816.F32.BF16 R12, R44.reuse, R56, R12 ;  /* 0x000000382c0c723c */ /* 0x042ff0000004180c */
[----:B------:R-:W-:Y:S01]  /*1cd80*/  MUFU.EX2 R107, R107 ;  /* 0x0000006b006b7308 */ /* 0x000fe20000000800 */
[C---:B------:R-:W-:Y:S01]  /*1cd90*/  HMMA.16816.F32.BF16 R16, R44.reuse, R58, R16 ;  /* 0x0000003a2c10723c */ /* 0x040fe20000041810 */
[----:B------:R-:W1:Y:S02]  /*1cda0*/  LDSM.16.MT88.4 R56, [R232+0xb800] ;  /* 0x00b80000e838783b */ /* 0x000e640000004200 */
[----:B----4-:R-:W-:Y:S03]  /*1cdb0*/  F2FP.BF16.F32.PACK_AB R48, R99, R95 ;  /* 0x0000005f6330723e */ /* 0x010fe600000010ff */
[C---:B------:R-:W-:Y:S03]  /*1cdc0*/  HMMA.16816.F32.BF16 R20, R44.reuse, R60, R20 ;  /* 0x0000003c2c14723c */ /* 0x040fe60000041814 */
[----:B------:R-:W4:Y:S02]  /*1cdd0*/  MUFU.EX2 R109, R109 ;  /* 0x0000006d006d7308 */ /* 0x000f240000000800 */
[----:B--2---:R-:W-:Y:S01]  /*1cde0*/  F2FP.BF16.F32.PACK_AB R50, R97, R102 ;  /* 0x000000666132723e */ /* 0x004fe200000010ff */
[C---:B------:R-:W-:Y:S01]  /*1cdf0*/  HMMA.16816.F32.BF16 R24, R44.reuse, R62, R24 ;  /* 0x0000003e2c18723c */ /* 0x040fe20000041818 */
[----:B------:R-:W2:Y:S06]  /*1ce00*/  LDSM.16.MT88.4 R60, [R231+0xb800] ;  /* 0x00b80000e73c783b */ /* 0x000eac0000004200 */
[----:B------:R-:W-:Y:S01]  /*1ce10*/  MUFU.EX2 R121, R121 ;  /* 0x0000007900797308 */ /* 0x000fe20000000800 */
[--C-:B------:R-:W-:Y:S01]  /*1ce20*/  FFMA.FTZ R139, R161, UR4, -R39.reuse ;  /* 0x00000004a18b7c23 */ /* 0x100fe20008010827 */
[C---:B------:R-:W-:Y:S08]  /*1ce30*/  HMMA.16816.F32.BF16 R28, R44.reuse, R40, R28 ;  /* 0x000000282c1c723c */ /* 0x040ff0000004181c */
[----:B------:R-:W5:Y:S01]  /*1ce40*/  MUFU.EX2 R123, R123 ;  /* 0x0000007b007b7308 */ /* 0x000f620000000800 */
        /* <DEDUP_REMOVED lines=8> */
[----:B------:R-:W2:Y:S01]  /*1ced0*/  MUFU.EX2 R122, R122 ;  /* 0x0000007a007a7308 */ /* 0x000ea20000000800 */
[----:B----4-:R-:W-:Y:S01]  /*1cee0*/  F2FP.BF16.F32.PACK_AB R47, R109, R107 ;  /* 0x0000006b6d2f723e */ /* 0x010fe200000010ff */
[C---:B-1----:R-:W-:Y:S08]  /*1cef0*/  HMMA.16816.F32.BF16 R12, R48.reuse, R56, R12 ;  /* 0x00000038300c723c */ /* 0x042ff0000004180c */
[----:B------:R-:W-:Y:S01]  /*1cf00*/  MUFU.EX2 R131, R131 ;  /* 0x0000008300837308 */ /* 0x000fe20000000800 */
[C---:B------:R-:W-:Y:S01]  /*1cf10*/  HMMA.16816.F32.BF16 R16, R48.reuse, R58, R16 ;  /* 0x0000003a3010723c */ /* 0x040fe20000041810 */
[----:B------:R-:W1:Y:S02]  /*1cf20*/  LDSM.16.MT88.4 R56, [R232+0xc000] ;  /* 0x00c00000e838783b */ /* 0x000e640000004200 */
[----:B-----5:R-:W-:Y:S03]  /*1cf30*/  F2FP.BF16.F32.PACK_AB R44, R123, R121 ;  /* 0x000000797b2c723e */ /* 0x020fe600000010ff */
[C---:B--2---:R-:W-:Y:S03]  /*1cf40*/  HMMA.16816.F32.BF16 R20, R48.reuse, R60, R20 ;  /* 0x0000003c3014723c */ /* 0x044fe60000041814 */
[----:B------:R-:W2:Y:S02]  /*1cf50*/  MUFU.EX2 R132, R132 ;  /* 0x0000008400847308 */ /* 0x000ea40000000800 */
[----:B------:R-:W-:Y:S01]  /*1cf60*/  F2FP.BF16.F32.PACK_AB R46, R122, R125 ;  /* 0x0000007d7a2e723e */ /* 0x000fe200000010ff */
[C---:B------:R-:W-:Y:S01]  /*1cf70*/  HMMA.16816.F32.BF16 R24, R48.reuse, R62, R24 ;  /* 0x0000003e3018723c */ /* 0x040fe20000041818 */
[----:B------:R-:W4:Y:S06]  /*1cf80*/  LDSM.16.MT88.4 R60, [R231+0xc000] ;  /* 0x00c00000e73c783b */ /* 0x000f2c0000004200 */
[----:B------:R-:W-:Y:S01]  /*1cf90*/  MUFU.EX2 R130, R130 ;  /* 0x0000008200827308 */ /* 0x000fe20000000800 */
[--C-:B------:R-:W-:Y:S01]  /*1cfa0*/  FFMA.FTZ R145, R213, UR4, -R39.reuse ;  /* 0x00000004d5917c23 */ /* 0x100fe20008010827 */
[C---:B------:R-:W-:Y:S08]  /*1cfb0*/  HMMA.16816.F32.BF16 R28, R48.reuse, R40, R28 ;  /* 0x00000028301c723c */ /* 0x040ff0000004181c */
[----:B------:R-:W5:Y:S01]  /*1cfc0*/  MUFU.EX2 R129, R129 ;  /* 0x0000008100817308 */ /* 0x000f620000000800 */
[----:B------:R-:W-:Y:S01]  /*1cfd0*/  HMMA.16816.F32.BF16 R32, R48, R42, R32 ;  /* 0x0000002a3020723c */ /* 0x000fe20000041820 */
[----:B------:R-:W4:Y:S02]  /*1cfe0*/  LDSM.16.MT88.4 R40, [R230+0xc000] ;  /* 0x00c00000e628783b */ /* 0x000f240000004200 */
[--C-:B------:R-:W-:Y:S03]  /*1cff0*/  FFMA.FTZ R148, R211, UR4, -R39.reuse ;  /* 0x00000004d3947c23 */ /* 0x100fe60008010827 */
[C---:B---3--:R-:W-:Y:S03]  /*1d000*/  HMMA.16816.F32.BF16 R4, R44.reuse, R52, R4 ;  /* 0x000000342c04723c */ /* 0x048fe60000041804 */
[----:B------:R-:W-:Y:S02]  /*1d010*/  MUFU.EX2 R135, R135 ;  /* 0x0000008700877308 */ /* 0x000fe40000000800 */
[----:B--2---:R-:W-:Y:S01]  /*1d020*/  F2FP.BF16.F32.PACK_AB R49, R132, R131 ;  /* 0x000000838431723e */ /* 0x004fe200000010ff */
[C---:B------:R-:W-:Y:S01]  /*1d030*/  HMMA.16816.F32.BF16 R8, R44.reuse, R54, R8 ;  /* 0x000000362c08723c */ /* 0x040fe20000041808 */
[----:B------:R-:W2:Y:S06]  /*1d040*/  LDSM.16.MT88.4 R52, [R234+0xc800] ;  /* 0x00c80000ea34783b */ /* 0x000eac0000004200 */
[----:B------:R-:W-:Y:S01]  /*1d050*/  MUFU.EX2 R138, R138 ;  /* 0x0000008a008a7308 */ /* 0x000fe20000000800 */
[----:B-----5:R-:W-:Y:S01]  /*1d060*/  F2FP.BF16.F32.PACK_AB R51, R129, R130 ;  /* 0x000000828133723e */ /* 0x020fe200000010ff */
        /* <DEDUP_REMOVED lines=8> */
[C---:B------:R-:W-:Y:S01]  /*1d0f0*/  HMMA.16816.F32.BF16 R24, R44.reuse, R62, R24 ;  /* 0x0000003e2c18723c */ /* 0x040fe20000041818 */
[----:B------:R-:W4:Y:S06]  /*1d100*/  LDSM.16.MT88.4 R60, [R231+0xc800] ;  /* 0x00c80000e73c783b */ /* 0x000f2c0000004200 */
[----:B------:R-:W5:Y:S01]  /*1d110*/  MUFU.EX2 R136, R136 ;  /* 0x0000008800887308 */ /* 0x000f620000000800 */
[----:B-1----:R-:W-:Y:S01]  /*1d120*/  F2FP.BF16.F32.PACK_AB R50, R133, R138 ;  /* 0x0000008a8532723e */ /* 0x002fe200000010ff */
[C---:B------:R-:W-:Y:S08]  /*1d130*/  HMMA.16816.F32.BF16 R28, R44.reuse, R40, R28 ;  /* 0x000000282c1c723c */ /* 0x040ff0000004181c */
[----:B------:R-:W-:Y:S01]  /*1d140*/  MUFU.EX2 R139, R139 ;  /* 0x0000008b008b7308 */ /* 0x000fe20000000800 */
[----:B------:R-:W-:Y:S01]  /*1d150*/  HMMA.16816.F32.BF16 R32, R44, R42, R32 ;  /* 0x0000002a2c20723c */ /* 0x000fe20000041820 */
[----:B------:R-:W1:Y:S02]  /*1d160*/  LDSM.16.MT88.4 R40, [R230+0xc800] ;  /* 0x00c80000e628783b */ /* 0x000e640000004200 */
[--C-:B------:R-:W-:Y:S01]  /*1d170*/  FFMA.FTZ R161, R198, UR4, -R68.reuse ;  /* 0x00000004c6a17c23 */ /* 0x100fe20008010844 */
[--C-:B------:R-:W-:Y:S05]  /*1d180*/  FFMA.FTZ R163, R197, UR4, -R39.reuse ;  /* 0x00000004c5a37c23 */ /* 0x100fea0008010827 */
[----:B------:R-:W2:Y:S02]  /*1d190*/  MUFU.EX2 R140, R140 ;  /* 0x0000008c008c7308 */ /* 0x000ea40000000800 */
[----:B-----5:R-:W-:Y:S01]  /*1d1a0*/  F2FP.BF16.F32.PACK_AB R45, R136, R134 ;  /* 0x00000086882d723e */ /* 0x020fe200000010ff */
[--C-:B------:R-:W-:Y:S01]  /*1d1b0*/  FFMA.FTZ R162, R196, UR4, -R39.reuse ;  /* 0x00000004c4a27c23 */ /* 0x100fe20008010827 */
[--C-:B------:R-:W-:Y:S01]  /*1d1c0*/  FFMA.FTZ R160, R195, UR4, -R39.reuse ;  /* 0x00000004c3a07c23 */ /* 0x100fe20008010827 */
[--C-:B------:R-:W-:Y:S01]  /*1d1d0*/  FFMA.FTZ R37, R87, UR4, -R39.reuse ;  /* 0x0000000457257c23 */ /* 0x100fe20008010827 */
[----:B------:R-:W-:Y:S04]  /*1d1e0*/  FFMA.FTZ R87, R86, UR4, -R39 ;  /* 0x0000000456577c23 */ /* 0x000fe80008010827 */
[----:B------:R-:W-:Y:S01]  /*1d1f0*/  MUFU.EX2 R142, R142 ;  /* 0x0000008e008e7308 */ /* 0x000fe20000000800 */
[--C-:B------:R-:W-:Y:S01]  /*1d200*/  FFMA.FTZ R137, R154, UR4, -R68.reuse ;  /* 0x000000049a897c23 */ /* 0x100fe20008010844 */
[--C-:B------:R-:W-:Y:S01]  /*1d210*/  FFMA.FTZ R154, R206, UR4, -R68.reuse ;  /* 0x00000004ce9a7c23 */ /* 0x100fe20008010844 */
[--C-:B------:R-:W-:Y:S01]  /*1d220*/  FFMA.FTZ R83, R83, UR4, -R68.reuse ;  /* 0x0000000453537c23 */ /* 0x100fe20008010844 */
[--C-:B------:R-:W-:Y:S01]  /*1d230*/  FFMA.FTZ R82, R82, UR4, -R68.reuse ;  /* 0x0000000452527c23 */ /* 0x100fe20008010844 */
[----:B------:R-:W-:Y:S01]  /*1d240*/  FFMA.FTZ R81, R81, UR4, -R68 ;  /* 0x0000000451517c23 */ /* 0x000fe20008010844 */
[----:B------:R-:W-:Y:S01]  /*1d250*/  FADD.FTZ R175, R172, R175 ;  /* 0x000000afacaf7221 */ /* 0x000fe20000010000 */
[----:B------:R-:W-:Y:S03]  /*1d260*/  FADD.FTZ R174, R171, R174 ;  /* 0x000000aeabae7221 */ /* 0x000fe60000010000 */
[----:B------:R-:W5:Y:S01]  /*1d270*/  MUFU.EX2 R137, R137 ;  /* 0x0000008900897308 */ /* 0x000f620000000800 */
[----:B--2---:R-:W-:Y:S01]  /*1d280*/  F2FP.BF16.F32.PACK_AB R47, R140, R139 ;  /* 0x0000008b8c2f723e */ /* 0x004fe200000010ff */
[----:B------:R-:W-:Y:S01]  /*1d290*/  FADD.FTZ R175, R165, R175 ;  /* 0x000000afa5af7221 */ /* 0x000fe20000010000 */
[----:B------:R-:W-:Y:S01]  /*1d2a0*/  FADD.FTZ R174, R169, R174 ;  /* 0x000000aea9ae7221 */ /* 0x000fe20000010000 */
[----:B------:R-:W-:Y:S02]  /*1d2b0*/  MOV R165, R0 ;  /* 0x0000000000a57202 */ /* 0x000fe40000000f00 */
        /* <DEDUP_REMOVED lines=8> */
[----:B-----5:R-:W-:Y:S01]  /*1d340*/  F2FP.BF16.F32.PACK_AB R48, R137, R135 ;  /* 0x000000878930723e */ /* 0x020fe200000010ff */
[----:B------:R-:W-:Y:S01]  /*1d350*/  FADD.FTZ R120, R115, R120 ;  /* 0x0000007873787221 */ /* 0x000fe20000010000 */
[----:B------:R-:W-:Y:S01]  /*1d360*/  FADD.FTZ R119, R117, R119 ;  /* 0x0000007775777221 */ /* 0x000fe20000010000 */
[----:B------:R-:W-:Y:S02]  /*1d370*/  MOV R164, R2 ;  /* 0x0000000200a47202 */ /* 0x000fe40000000f00 */
[----:B------:R-:W-:Y:S01]  /*1d380*/  FADD.FTZ R120, R114, R120 ;  /* 0x0000007872787221 */ /* 0x000fe20000010000 */
[----:B------:R-:W-:Y:S03]  /*1d390*/  FADD.FTZ R119, R113, R119 ;  /* 0x0000007771777221 */ /* 0x000fe60000010000 */
[----:B------:R-:W5:Y:S01]  /*1d3a0*/  MUFU.EX2 R144, R144 ;  /* 0x0000009000907308 */ /* 0x000f620000000800 */
[----:B--2---:R-:W-:Y:S01]  /*1d3b0*/  F2FP.BF16.F32.PACK_AB R44, R143, R142 ;  /* 0x0000008e8f2c723e */ /* 0x004fe200000010ff */
[C---:B------:R-:W-:Y:S05]  /*1d3c0*/  HMMA.16816.F32.BF16 R4, R48.reuse, R52, R4 ;  /* 0x000000343004723c */ /* 0x040fea0000041804 */
[----:B------:R-:W-:Y:S03]  /*1d3d0*/  FADD.FTZ R120, R111, R120 ;  /* 0x000000786f787221 */ /* 0x000fe60000010000 */
[----:B------:R-:W-:Y:S01]  /*1d3e0*/  MUFU.EX2 R145, R145 ;  /* 0x0000009100917308 */ /* 0x000fe20000000800 */
[C---:B------:R-:W-:Y:S01]  /*1d3f0*/  HMMA.16816.F32.BF16 R8, R48.reuse, R54, R8 ;  /* 0x000000363008723c */ /* 0x040fe20000041808 */
[----:B------:R-:W2:Y:S02]  /*1d400*/  LDSM.16.MT88.4 R52, [R234+0xd000] ;  /* 0x00d00000ea34783b */ /* 0x000ea40000004200 */
[----:B------:R-:W-:Y:S01]  /*1d410*/  FADD.FTZ R120, R106, R120 ;  /* 0x000000786a787221 */ /* 0x000fe20000010000 */
[----:B------:R-:W-:Y:S02]  /*1d420*/  FADD.FTZ R112, R112, R119 ;  /* 0x0000007770707221 */ /* 0x000fe40000010000 */
[C---:B---3--:R-:W-:Y:S03]  /*1d430*/  HMMA.16816.F32.BF16 R12, R48.reuse, R56, R12 ;  /* 0x00000038300c723c */ /* 0x048fe6000004180c */
[----:B------:R-:W3:Y:S02]  /*1d440*/  MUFU.EX2 R146, R146 ;  /* 0x0000009200927308 */ /* 0x000ee40000000800 */
[----:B-----5:R-:W-:Y:S01]  /*1d450*/  F2FP.BF16.F32.PACK_AB R46, R144, R141 ;  /* 0x0000008d902e723e */ /* 0x020fe200000010ff */
[C---:B------:R-:W-:Y:S01]  /*1d460*/  HMMA.16816.F32.BF16 R16, R48.reuse, R58, R16 ;  /* 0x0000003a3010723c */ /* 0x040fe20000041810 */
[----:B------:R-:W5:Y:S06]  /*1d470*/  LDSM.16.MT88.4 R56, [R232+0xd000] ;  /* 0x00d00000e838783b */ /* 0x000f6c0000004200 */
[----:B------:R-:W-:Y:S01]  /*1d480*/  MUFU.EX2 R148, R148 ;  /* 0x0000009400947308 */ /* 0x000fe20000000800 */
[----:B------:R-:W-:Y:S01]  /*1d490*/  FADD.FTZ R105, R105, R120 ;  /* 0x0000007869697221 */ /* 0x000fe20000010000 */
[C---:B----4-:R-:W-:Y:S08]  /*1d4a0*/  HMMA.16816.F32.BF16 R20, R48.reuse, R60, R20 ;  /* 0x0000003c3014723c */ /* 0x050ff00000041814 */
[----:B------:R-:W4:Y:S01]  /*1d4b0*/  MUFU.EX2 R147, R147 ;  /* 0x0000009300937308 */ /* 0x000f220000000800 */
[C---:B------:R-:W-:Y:S01]  /*1d4c0*/  HMMA.16816.F32.BF16 R24, R48.reuse, R62, R24 ;  /* 0x0000003e3018723c */ /* 0x040fe20000041818 */
[----:B------:R-:W4:Y:S02]  /*1d4d0*/  LDSM.16.MT88.4 R60, [R231+0xd000] ;  /* 0x00d00000e73c783b */ /* 0x000f240000004200 */
[----:B------:R-:W-:Y:S03]  /*1d4e0*/  FADD.FTZ R105, R100, R105 ;  /* 0x0000006964697221 */ /* 0x000fe60000010000 */
[C---:B-1----:R-:W-:Y:S03]  /*1d4f0*/  HMMA.16816.F32.BF16 R28, R48.reuse, R40, R28 ;  /* 0x00000028301c723c */ /* 0x042fe6000004181c */
[----:B------:R-:W-:Y:S02]  /*1d500*/  MUFU.EX2 R152, R152 ;  /* 0x0000009800987308 */ /* 0x000fe40000000800 */
[----:B------:R-:W-:Y:S01]  /*1d510*/  FADD.FTZ R105, R95, R105 ;  /* 0x000000695f697221 */ /* 0x000fe20000010000 */
[----:B------:R-:W-:Y:S01]  /*1d520*/  HMMA.16816.F32.BF16 R32, R48, R42, R32 ;  /* 0x0000002a3020723c */ /* 0x000fe20000041820 */
[----:B------:R-:W1:Y:S06]  /*1d530*/  LDSM.16.MT88.4 R40, [R230+0xd000] ;  /* 0x00d00000e628783b */ /* 0x000e6c0000004200 */
[----:B------:R-:W4:Y:S01]  /*1d540*/  MUFU.EX2 R150, R150 ;  /* 0x0000009600967308 */ /* 0x000f220000000800 */
[----:B------:R-:W-:Y:S01]  /*1d550*/  FADD.FTZ R105, R99, R105 ;  /* 0x0000006963697221 */ /* 0x000fe20000010000 */
[C---:B--2---:R-:W-:Y:S08]  /*1d560*/  HMMA.16816.F32.BF16 R4, R44.reuse, R52, R4 ;  /* 0x000000342c04723c */ /* 0x044ff00000041804 */
[----:B------:R-:W-:Y:S01]  /*1d570*/  MUFU.EX2 R151, R151 ;  /* 0x0000009700977308 */ /* 0x000fe20000000800 */
[C---:B------:R-:W-:Y:S01]  /*1d580*/  HMMA.16816.F32.BF16 R8, R44.reuse, R54, R8 ;  /* 0x000000362c08723c */ /* 0x040fe20000041808 */
[----:B------:R-:W2:Y:S02]  /*1d590*/  LDSM.16.MT88.4 R52, [R234+0xd800] ;  /* 0x00d80000ea34783b */ /* 0x000ea40000004200 */
[----:B---3--:R-:W-:Y:S03]  /*1d5a0*/  F2FP.BF16.F32.PACK_AB R49, R146, R145 ;  /* 0x000000919231723e */ /* 0x008fe600000010ff */
[C---:B-----5:R-:W-:Y:S03]  /*1d5b0*/  HMMA.16816.F32.BF16 R12, R44.reuse, R56, R12 ;  /* 0x000000382c0c723c */ /* 0x060fe6000004180c */
[----:B------:R-:W3:Y:S02]  /*1d5c0*/  MUFU.EX2 R154, R154 ;  /* 0x0000009a009a7308 */ /* 0x000ee40000000800 */
[----:B----4-:R-:W-:Y:S01]  /*1d5d0*/  F2FP.BF16.F32.PACK_AB R51, R147, R148 ;  /* 0x000000949333723e */ /* 0x010fe200000010ff */
[C---:B------:R-:W-:Y:S01]  /*1d5e0*/  HMMA.16816.F32.BF16 R16, R44.reuse, R58, R16 ;  /* 0x0000003a2c10723c */ /* 0x040fe20000041810 */
[----:B------:R-:W4:Y:S06]  /*1d5f0*/  LDSM.16.MT88.4 R56, [R232+0xd800] ;  /* 0x00d80000e838783b */ /* 0x000f2c0000004200 */
[----:B------:R-:W-:Y:S01]  /*1d600*/  MUFU.EX2 R149, R149 ;  /* 0x0000009500957308 */ /* 0x000fe20000000800 */
[----:B------:R-:W-:Y:S01]  /*1d610*/  F2FP.BF16.F32.PACK_AB R48, R150, R152 ;  /* 0x000000989630723e */ /* 0x000fe200000010ff */
[C---:B------:R-:W-:Y:S08]  /*1d620*/  HMMA.16816.F32.BF16 R20, R44.reuse, R60, R20 ;  /* 0x0000003c2c14723c */ /* 0x040ff00000041814 */
[----:B------:R-:W5:Y:S01]  /*1d630*/  MUFU.EX2 R156, R156 ;  /* 0x0000009c009c7308 */ /* 0x000f620000000800 */
[C---:B------:R-:W-:Y:S01]  /*1d640*/  HMMA.16816.F32.BF16 R24, R44.reuse, R62, R24 ;  /* 0x0000003e2c18723c */ /* 0x040fe20000041818 */
[----:B------:R-:W4:Y:S02]  /*1d650*/  LDSM.16.MT88.4 R60, [R231+0xd800] ;  /* 0x00d80000e73c783b */ /* 0x000f240000004200 */
[----:B---3--:R-:W-:Y:S03]  /*1d660*/  F2FP.BF16.F32.PACK_AB R50, R154, R151 ;  /* 0x000000979a32723e */ /* 0x008fe600000010ff */
[C---:B-1----:R-:W-:Y:S03]  /*1d670*/  HMMA.16816.F32.BF16 R28, R44.reuse, R40, R28 ;  /* 0x000000282c1c723c */ /* 0x042fe6000004181c */
[----:B------:R-:W-:Y:S02]  /*1d680*/  MUFU.EX2 R153, R153 ;  /* 0x0000009900997308 */ /* 0x000fe40000000800 */
[----:B------:R-:W-:Y:S01]  /*1d690*/  FADD.FTZ R102, R102, R105 ;  /* 0x0000006966667221 */ /* 0x000fe20000010000 */
[----:B------:R-:W-:Y:S01]  /*1d6a0*/  HMMA.16816.F32.BF16 R32, R44, R42, R32 ;  /* 0x0000002a2c20723c */ /* 0x000fe20000041820 */
[----:B------:R-:W1:Y:S06]  /*1d6b0*/  LDSM.16.MT88.4 R40, [R230+0xd800] ;  /* 0x00d80000e628783b */ /* 0x000e6c0000004200 */
[----:B------:R-:W3:Y:S01]  /*1d6c0*/  MUFU.EX2 R155, R155 ;  /* 0x0000009b009b7308 */ /* 0x000ee20000000800 */
[----:B------:R-:W-:Y:S01]  /*1d6d0*/  FADD.FTZ R102, R97, R102 ;  /* 0x0000006661667221 */ /* 0x000fe20000010000 */
[C---:B--2---:R-:W-:Y:S08]  /*1d6e0*/  HMMA.16816.F32.BF16 R4, R48.reuse, R52, R4 ;  /* 0x000000343004723c */ /* 0x044ff00000041804 */
[----:B------:R-:W-:Y:S01]  /*1d6f0*/  MUFU.EX2 R158, R158 ;  /* 0x0000009e009e7308 */ /* 0x000fe20000000800 */
[C---:B------:R-:W-:Y:S01]  /*1d700*/  HMMA.16816.F32.BF16 R8, R48.reuse, R54, R8 ;  /* 0x000000363008723c */ /* 0x040fe20000041808 */
[----:B------:R-:W2:Y:S02]  /*1d710*/  LDSM.16.MT88.4 R52, [R234+0xe000] ;  /* 0x00e00000ea34783b */ /* 0x000ea40000004200 */
[----:B-----5:R-:W-:Y:S03]  /*1d720*/  F2FP.BF16.F32.PACK_AB R45, R156, R149 ;  /* 0x000000959c2d723e */ /* 0x020fe600000010ff */
[C---:B----4-:R-:W-:Y:S03]  /*1d730*/  HMMA.16816.F32.BF16 R12, R48.reuse, R56, R12 ;  /* 0x00000038300c723c */ /* 0x050fe6000004180c */
[----:B------:R-:W4:Y:S02]  /*1d740*/  MUFU.EX2 R159, R159 ;  /* 0x0000009f009f7308 */ /* 0x000f240000000800 */
[----:B---3--:R-:W-:Y:S01]  /*1d750*/  F2FP.BF16.F32.PACK_AB R47, R155, R153 ;  /* 0x000000999b2f723e */ /* 0x008fe200000010ff */
[C---:B------:R-:W-:Y:S01]  /*1d760*/  HMMA.16816.F32.BF16 R16, R48.reuse, R58, R16 ;  /* 0x0000003a3010723c */ /* 0x040fe20000041810 */
[----:B------:R-:W3:Y:S06]  /*1d770*/  LDSM.16.MT88.4 R56, [R232+0xe000] ;  /* 0x00e00000e838783b */ /* 0x000eec0000004200 */
[----:B------:R-:W-:Y:S01]  /*1d780*/  MUFU.EX2 R157, R157 ;  /* 0x0000009d009d7308 */ /* 0x000fe20000000800 */
[----:B------:R-:W-:Y:S01]  /*1d790*/  FADD.FTZ R102, R121, R102 ;  /* 0x0000006679667221 */ /* 0x000fe20000010000 */
[C---:B------:R-:W-:Y:S08]  /*1d7a0*/  HMMA.16816.F32.BF16 R20, R48.reuse, R60, R20 ;  /* 0x0000003c3014723c */ /* 0x040ff00000041814 */
[----:B------:R-:W5:Y:S01]  /*1d7b0*/  MUFU.EX2 R161, R161 ;  /* 0x000000a100a17308 */ /* 0x000f620000000800 */
[C---:B------:R-:W-:Y:S01]  /*1d7c0*/  HMMA.16816.F32.BF16 R24, R48.reuse, R62, R24 ;  /* 0x0000003e3018723c */ /* 0x040fe20000041818 */
[----:B------:R-:W3:Y:S02]  /*1d7d0*/  LDSM.16.MT88.4 R60, [R231+0xe000] ;  /* 0x00e00000e73c783b */ /* 0x000ee40000004200 */
[----:B----4-:R-:W-:Y:S03]  /*1d7e0*/  F2FP.BF16.F32.PACK_AB R44, R159, R158 ;  /* 0x0000009e9f2c723e */ /* 0x010fe600000010ff */
[C---:B-1----:R-:W-:Y:S03]  /*1d7f0*/  HMMA.16816.F32.BF16 R28, R48.reuse, R40, R28 ;  /* 0x00000028301c723c */ /* 0x042fe6000004181c */
[----:B------:R-:W-:Y:S02]  /*1d800*/  MUFU.EX2 R163, R163 ;  /* 0x000000a300a37308 */ /* 0x000fe40000000800 */
[----:B------:R-:W-:Y:S01]  /*1d810*/  FADD.FTZ R102, R123, R102 ;  /* 0x000000667b667221 */ /* 0x000fe20000010000 */
[----:B------:R-:W-:Y:S01]  /*1d820*/  HMMA.16816.F32.BF16 R32, R48, R42, R32 ;  /* 0x0000002a3020723c */ /* 0x000fe20000041820 */
[----:B------:R-:W1:Y:S06]  /*1d830*/  LDSM.16.MT88.4 R40, [R230+0xe000] ;  /* 0x00e00000e628783b */ /* 0x000e6c0000004200 */
[----:B------:R-:W4:Y:S01]  /*1d840*/  MUFU.EX2 R192, R192 ;  /* 0x000000c000c07308 */ /* 0x000f220000000800 */
[----:B-----5:R-:W-:Y:S03]  /*1d850*/  F2FP.BF16.F32.PACK_AB R46, R161, R157 ;  /* 0x0000009da12e723e */ /* 0x020fe600000010ff */
[----:B------:R-:W-:Y:S01]  /*1d860*/  FADD.FTZ R102, R125, R102 ;  /* 0x000000667d667221 */ /* 0x000fe20000010000 */
[----:B------:R-:W-:Y:S01]  /*1d870*/  FADD.FTZ R112, R110, R112 ;  /* 0x000000706e707221 */ /* 0x000fe20000010000 */
[----:B------:R-:W5:Y:S04]  /*1d880*/  LDSM.16.MT88.4 R48, [R234+0xe800] ;  /* 0x00e80000ea30783b */ /* 0x000f680000004200 */
[----:B------:R-:W-:Y:S01]  /*1d890*/  MUFU.EX2 R162, R162 ;  /* 0x000000a200a27308 */ /* 0x000fe20000000800 */
[C---:B--2---:R-:W-:Y:S05]  /*1d8a0*/  HMMA.16816.F32.BF16 R4, R44.reuse, R52, R4 ;  /* 0x000000342c04723c */ /* 0x044fea0000041804 */
[----:B------:R-:W-:Y:S01]  /*1d8b0*/  FADD.FTZ R102, R122, R102 ;  /* 0x000000667a667221 */ /* 0x000fe20000010000 */
[C---:B------:R-:W-:Y:S03]  /*1d8c0*/  HMMA.16816.F32.BF16 R8, R44.reuse, R54, R8 ;  /* 0x000000362c08723c */ /* 0x040fe60000041808 */
[----:B------:R-:W2:Y:S01]  /*1d8d0*/  MUFU.EX2 R160, R160 ;  /* 0x000000a000a07308 */ /* 0x000ea20000000800 */
[----:B------:R-:W5:Y:S01]  /*1d8e0*/  LDSM.16.MT88.4 R52, [R232+0xe800] ;  /* 0x00e80000e834783b */ /* 0x000f620000004200 */
[----:B------:R-:W-:Y:S01]  /*1d8f0*/  FADD.FTZ R102, R135, R102 ;  /* 0x0000006687667221 */ /* 0x000fe20000010000 */
[C---:B---3--:R-:W-:Y:S07]  /*1d900*/  HMMA.16816.F32.BF16 R12, R44.reuse, R56, R12 ;  /* 0x000000382c0c723c */ /* 0x048fee000004180c */
[----:B------:R-:W-:Y:S01]  /*1d910*/  MUFU.EX2 R194, R194 ;  /* 0x000000c200c27308 */ /* 0x000fe20000000800 */
[----:B------:R-:W-:Y:S01]  /*1d920*/  FADD.FTZ R102, R137, R102 ;  /* 0x0000006689667221 */ /* 0x000fe20000010000 */
[C---:B------:R-:W-:Y:S01]  /*1d930*/  HMMA.16816.F32.BF16 R16, R44.reuse, R58, R16 ;  /* 0x0000003a2c10723c */ /* 0x040fe20000041810 */
[----:B------:R-:W3:Y:S07]  /*1d940*/  LDSM.16.MT88.4 R56, [R231+0xe800] ;  /* 0x00e80000e738783b */ /* 0x000eee0000004200 */
[----:B------:R-:W2:Y:S01]  /*1d950*/  MUFU.EX2 R193, R193 ;  /* 0x000000c100c17308 */ /* 0x000ea20000000800 */
[C---:B------:R-:W-:Y:S03]  /*1d960*/  HMMA.16816.F32.BF16 R20, R44.reuse, R60, R20 ;  /* 0x0000003c2c14723c */ /* 0x040fe60000041814 */
[----:B------:R-:W-:Y:S03]  /*1d970*/  FADD.FTZ R138, R138, R102 ;  /* 0x000000668a8a7221 */ /* 0x000fe60000010000 */
[C---:B------:R-:W-:Y:S03]  /*1d980*/  HMMA.16816.F32.BF16 R24, R44.reuse, R62, R24 ;  /* 0x0000003e2c18723c */ /* 0x040fe60000041818 */
[----:B------:R-:W-:Y:S01]  /*1d990*/  MUFU.EX2 R191, R191 ;  /* 0x000000bf00bf7308 */ /* 0x000fe20000000800 */
[----:B------:R-:W-:Y:S01]  /*1d9a0*/  LDSM.16.MT88.4 R60, [R234+0xf000] ;  /* 0x00f00000ea3c783b */ /* 0x000fe20000004200 */
[----:B------:R-:W-:Y:S01]  /*1d9b0*/  FADD.FTZ R138, R133, R138 ;  /* 0x0000008a858a7221 */ /* 0x000fe20000010000 */
[C---:B-1----:R-:W-:Y:S07]  /*1d9c0*/  HMMA.16816.F32.BF16 R28, R44.reuse, R40, R28 ;  /* 0x000000282c1c723c */ /* 0x042fee000004181c */
[----:B------:R-:W1:Y:S01]  /*1d9d0*/  MUFU.EX2 R190, R190 ;  /* 0x000000be00be7308 */ /* 0x000e620000000800 */
[----:B------:R-:W-:Y:S01]  /*1d9e0*/  FADD.FTZ R138, R142, R138 ;  /* 0x0000008a8e8a7221 */ /* 0x000fe20000010000 */
[----:B------:R-:W-:Y:S01]  /*1d9f0*/  HMMA.16816.F32.BF16 R32, R44, R42, R32 ;  /* 0x0000002a2c20723c */ /* 0x000fe20000041820 */
[----:B------:R-:W3:Y:S07]  /*1da00*/  LDSM.16.MT88.4 R44, [R230+0xe800] ;  /* 0x00e80000e62c783b */ /* 0x000eee0000004200 */
[----:B------:R-:W-:Y:S03]  /*1da10*/  MUFU.EX2 R189, R189 ;  /* 0x000000bd00bd7308 */ /* 0x000fe60000000800 */
[----:B----4-:R-:W-:Y:S01]  /*1da20*/  F2FP.BF16.F32.PACK_AB R41, R192, R163 ;  /* 0x000000a3c029723e */ /* 0x010fe200000010ff */
[----:B------:R-:W-:Y:S01]  /*1da30*/  FADD.FTZ R138, R143, R138 ;  /* 0x0000008a8f8a7221 */ /* 0x000fe20000010000 */
[----:B--2---:R-:W-:Y:S02]  /*1da40*/  F2FP.BF16.F32.PACK_AB R43, R160, R162 ;  /* 0x000000a2a02b723e */ /* 0x004fe400000010ff */
[----:B------:R-:W-:Y:S01]  /*1da50*/  F2FP.BF16.F32.PACK_AB R40, R193, R194 ;  /* 0x000000c2c128723e */ /* 0x000fe200000010ff */
[----:B------:R-:W-:Y:S02]  /*1da60*/  FADD.FTZ R138, R141, R138 ;  /* 0x0000008a8d8a7221 */ /* 0x000fe40000010000 */
[----:B------:R-:W2:Y:S01]  /*1da70*/  MUFU.EX2 R188, R188 ;  /* 0x000000bc00bc7308 */ /* 0x000ea20000000800 */
        /* <DEDUP_REMOVED lines=9> */
[----:B------:R-:W1:Y:S02]  /*1db10*/  MUFU.EX2 R186, R186 ;  /* 0x000000ba00ba7308 */ /* 0x000e640000000800 */
[----:B------:R-:W-:Y:S01]  /*1db20*/  FADD.FTZ R144, R151, R144 ;  /* 0x0000009097907221 */ /* 0x000fe20000010000 */
[C---:B------:R-:W-:Y:S07]  /*1db30*/  HMMA.16816.F32.BF16 R12, R40.reuse, R52, R12 ;  /* 0x00000034280c723c */ /* 0x040fee000004180c */
[----:B------:R-:W-:Y:S01]  /*1db40*/  MUFU.EX2 R185, R185 ;  /* 0x000000b900b97308 */ /* 0x000fe20000000800 */
[----:B--2---:R-:W-:Y:S01]  /*1db50*/  F2FP.BF16.F32.PACK_AB R49, R188, R189 ;  /* 0x000000bdbc31723e */ /* 0x004fe200000010ff */
[C---:B------:R-:W-:Y:S01]  /*1db60*/  HMMA.16816.F32.BF16 R16, R40.reuse, R54, R16 ;  /* 0x000000362810723c */ /* 0x040fe20000041810 */
[----:B------:R-:W2:Y:S07]  /*1db70*/  LDSM.16.MT88.4 R52, [R232+0xf000] ;  /* 0x00f00000e834783b */ /* 0x000eae0000004200 */
[----:B------:R-:W4:Y:S01]  /*1db80*/  MUFU.EX2 R184, R184 ;  /* 0x000000b800b87308 */ /* 0x000f220000000800 */
[C---:B---3--:R-:W-:Y:S03]  /*1db90*/  HMMA.16816.F32.BF16 R20, R40.reuse, R56, R20 ;  /* 0x000000382814723c */ /* 0x048fe60000041814 */
[----:B-1----:R-:W-:Y:S03]  /*1dba0*/  F2FP.BF16.F32.PACK_AB R51, R186, R187 ;  /* 0x000000bbba33723e */ /* 0x002fe600000010ff */
[C---:B------:R-:W-:Y:S03]  /*1dbb0*/  HMMA.16816.F32.BF16 R24, R40.reuse, R58, R24 ;  /* 0x0000003a2818723c */ /* 0x040fe60000041818 */
[----:B------:R-:W-:Y:S01]  /*1dbc0*/  MUFU.EX2 R183, R183 ;  /* 0x000000b700b77308 */ /* 0x000fe20000000800 */
[----:B------:R-:W1:Y:S01]  /*1dbd0*/  LDSM.16.MT88.4 R56, [R231+0xf000] ;  /* 0x00f00000e738783b */ /* 0x000e620000004200 */
[----:B------:R-:W-:Y:S01]  /*1dbe0*/  FADD.FTZ R154, R154, R144 ;  /* 0x000000909a9a7221 */ /* 0x000fe20000010000 */
[C---:B------:R-:W-:Y:S07]  /*1dbf0*/  HMMA.16816.F32.BF16 R28, R40.reuse, R44, R28 ;  /* 0x0000002c281c723c */ /* 0x040fee000004181c */
[----:B------:R-:W3:Y:S01]  /*1dc00*/  MUFU.EX2 R182, R182 ;  /* 0x000000b600b67308 */ /* 0x000ee20000000800 */
[----:B------:R-:W-:Y:S01]  /*1dc10*/  FADD.FTZ R154, R158, R154 ;  /* 0x0000009a9e9a7221 */ /* 0x000fe20000010000 */
[----:B------:R-:W-:Y:S01]  /*1dc20*/  HMMA.16816.F32.BF16 R32, R40, R46, R32 ;  /* 0x0000002e2820723c */ /* 0x000fe20000041820 */
[----:B------:R-:W5:Y:S07]  /*1dc30*/  LDSM.16.MT88.4 R40, [R230+0xf000] ;  /* 0x00f00000e628783b */ /* 0x000f6e0000004200 */
[----:B------:R-:W-:Y:S03]  /*1dc40*/  MUFU.EX2 R181, R181 ;  /* 0x000000b500b57308 */ /* 0x000fe60000000800 */
[----:B------:R-:W-:Y:S01]  /*1dc50*/  FADD.FTZ R154, R159, R154 ;  /* 0x0000009a9f9a7221 */ /* 0x000fe20000010000 */
[----:B----4-:R-:W-:Y:S01]  /*1dc60*/  F2FP.BF16.F32.PACK_AB R48, R184, R185 ;  /* 0x000000b9b830723e */ /* 0x010fe200000010ff */
[----:B------:R-:W-:Y:S02]  /*1dc70*/  FADD.FTZ R98, R93, R98 ;  /* 0x000000625d627221 */ /* 0x000fe40000010000 */
[----:B------:R-:W-:Y:S02]  /*1dc80*/  FADD.FTZ R154, R157, R154 ;  /* 0x0000009a9d9a7221 */ /* 0x000fe40000010000 */
[----:B------:R-:W-:Y:S01]  /*1dc90*/  FADD.FTZ R92, R92, R98 ;  /* 0x000000625c5c7221 */ /* 0x000fe20000010000 */
[----:B------:R-:W4:Y:S01]  /*1dca0*/  MUFU.EX2 R180, R180 ;  /* 0x000000b400b47308 */ /* 0x000f220000000800 */
        /* <DEDUP_REMOVED lines=10> */
[----:B------:R-:W5:Y:S01]  /*1dd50*/  LDSM.16.MT88.4 R60, [R234+0xf800] ;  /* 0x00f80000ea3c783b */ /* 0x000f620000004200 */
[----:B----4-:R-:W-:Y:S01]  /*1dd60*/  F2FP.BF16.F32.PACK_AB R45, R180, R181 ;  /* 0x000000b5b42d723e */ /* 0x010fe200000010ff */
[C---:B--2---:R-:W-:Y:S07]  /*1dd70*/  HMMA.16816.F32.BF16 R12, R48.reuse, R52, R12 ;  /* 0x00000034300c723c */ /* 0x044fee000004180c */
[----:B------:R-:W-:Y:S01]  /*1dd80*/  MUFU.EX2 R177, R177 ;  /* 0x000000b100b17308 */ /* 0x000fe20000000800 */
[----:B------:R-:W-:Y:S01]  /*1dd90*/  FADD.FTZ R90, R101, R90 ;  /* 0x0000005a655a7221 */ /* 0x000fe20000010000 */
[C---:B------:R-:W-:Y:S01]  /*1dda0*/  HMMA.16816.F32.BF16 R16, R48.reuse, R54, R16 ;  /* 0x000000363010723c */ /* 0x040fe20000041810 */
[----:B------:R-:W2:Y:S07]  /*1ddb0*/  LDSM.16.MT88.4 R52, [R232+0xf800] ;  /* 0x00f80000e834783b */ /* 0x000eae0000004200 */
[----:B------:R-:W4:Y:S01]  /*1ddc0*/  MUFU.EX2 R176, R176 ;  /* 0x000000b000b07308 */ /* 0x000f220000000800 */
[C---:B-1----:R-:W-:Y:S03]  /*1ddd0*/  HMMA.16816.F32.BF16 R20, R48.reuse, R56, R20 ;  /* 0x000000383014723c */ /* 0x042fe60000041814 */
[----:B---3--:R-:W-:Y:S03]  /*1dde0*/  F2FP.BF16.F32.PACK_AB R47, R178, R179 ;  /* 0x000000b3b22f723e */ /* 0x008fe600000010ff */
[C---:B------:R-:W-:Y:S03]  /*1ddf0*/  HMMA.16816.F32.BF16 R24, R48.reuse, R58, R24 ;  /* 0x0000003a3018723c */ /* 0x040fe60000041818 */
[----:B------:R-:W-:Y:S01]  /*1de00*/  MUFU.EX2 R173, R173 ;  /* 0x000000ad00ad7308 */ /* 0x000fe20000000800 */
[----:B------:R-:W1:Y:S01]  /*1de10*/  LDSM.16.MT88.4 R56, [R231+0xf800] ;  /* 0x00f80000e738783b */ /* 0x000e620000004200 */
[----:B------:R-:W-:Y:S01]  /*1de20*/  FADD.FTZ R90, R107, R90 ;  /* 0x0000005a6b5a7221 */ /* 0x000fe20000010000 */
[C---:B-----5:R-:W-:Y:S07]  /*1de30*/  HMMA.16816.F32.BF16 R28, R48.reuse, R40, R28 ;  /* 0x00000028301c723c */ /* 0x060fee000004181c */
        /* <DEDUP_REMOVED lines=43> */
[----:B------:R-:W-:Y:S01]  /*1e0f0*/  FADD.FTZ R183, R183, R191 ;  /* 0x000000bfb7b77221 */ /* 0x000fe20000010000 */
[----:B------:R-:W-:Y:S01]  /*1e100*/  LDSM.16.MT88.4 R140, [R231+0x11800] ;  /* 0x01180000e78c783b */ /* 0x000fe20000004200 */
[----:B---3--:R-:W-:Y:S01]  /*1e110*/  F2FP.BF16.F32.PACK_AB R50, R91, R94 ;  /* 0x0000005e5b32723e */ /* 0x008fe200000010ff */
[----:B------:R-:W-:Y:S01]  /*1e120*/  MUFU.EX2 R80, R80 ;  /* 0x0000005000507308 */ /* 0x000fe20000000800 */
[----:B------:R-:W-:Y:S01]  /*1e130*/  FADD.FTZ R145, R145, R136 ;  /* 0x0000008891917221 */ /* 0x000fe20000010000 */
[----:B------:R-:W-:Y:S03]  /*1e140*/  FADD.FTZ R183, R182, R183 ;  /* 0x000000b7b6b77221 */ /* 0x000fe60000010000 */
[----:B------:R-:W-:Y:S01]  /*1e150*/  FADD.FTZ R145, R146, R145 ;  /* 0x0000009192917221 */ /* 0x000fe20000010000 */
[C---:B------:R-:W-:Y:S04]  /*1e160*/  HMMA.16816.F32.BF16 R4, R48.reuse, R60, R4 ;  /* 0x0000003c3004723c */ /* 0x040fe80000041804 */
[----:B------:R-:W-:Y:S01]  /*1e170*/  MUFU.EX2 R79, R79 ;  /* 0x0000004f004f7308 */ /* 0x000fe20000000800 */
[----:B------:R-:W-:Y:S01]  /*1e180*/  FADD.FTZ R148, R148, R145 ;  /* 0x0000009194947221 */ /* 0x000fe20000010000 */
[C---:B------:R-:W-:Y:S01]  /*1e190*/  HMMA.16816.F32.BF16 R8, R48.reuse, R62, R8 ;  /* 0x0000003e3008723c */ /* 0x040fe20000041808 */
[----:B------:R-:W3:Y:S07]  /*1e1a0*/  LDSM.16.MT88.4 R60, [R234+0x10800] ;  /* 0x01080000ea3c783b */ /* 0x000eee0000004200 */
[----:B------:R-:W-:Y:S03]  /*1e1b0*/  MUFU.EX2 R78, R78 ;  /* 0x0000004e004e7308 */ /* 0x000fe60000000800 */
[----:B------:R-:W-:Y:S01]  /*1e1c0*/  FADD.FTZ R147, R147, R148 ;  /* 0x0000009493937221 */ /* 0x000fe20000010000 */
[C---:B--2---:R-:W-:Y:S03]  /*1e1d0*/  HMMA.16816.F32.BF16 R12, R48.reuse, R52, R12 ;  /* 0x00000034300c723c */ /* 0x044fe6000004180c */
[----:B------:R-:W-:Y:S03]  /*1e1e0*/  FADD.FTZ R147, R149, R147 ;  /* 0x0000009395937221 */ /* 0x000fe60000010000 */
[C---:B------:R-:W-:Y:S01]  /*1e1f0*/  HMMA.16816.F32.BF16 R16, R48.reuse, R54, R16 ;  /* 0x000000363010723c */ /* 0x040fe20000041810 */
[----:B------:R-:W2:Y:S01]  /*1e200*/  LDSM.16.MT88.4 R52, [R232+0x10800] ;  /* 0x01080000e834783b */ /* 0x000ea20000004200 */
[----:B------:R-:W-:Y:S03]  /*1e210*/  MUFU.EX2 R77, R77 ;  /* 0x0000004d004d7308 */ /* 0x000fe60000000800 */
[----:B------:R-:W-:Y:S01]  /*1e220*/  FADD.FTZ R147, R156, R147 ;  /* 0x000000939c937221 */ /* 0x000fe20000010000 */
[C---:B-1----:R-:W-:Y:S03]  /*1e230*/  HMMA.16816.F32.BF16 R20, R48.reuse, R56, R20 ;  /* 0x000000383014723c */ /* 0x042fe60000041814 */
[----:B------:R-:W-:Y:S03]  /*1e240*/  LDSM.16.MT88.4 R156, [R234+0x11800] ;  /* 0x01180000ea9c783b */ /* 0x000fe60000004200 */
[----:B------:R-:W1:Y:S01]  /*1e250*/  MUFU.EX2 R86, R37 ;  /* 0x0000002500567308 */ /* 0x000e620000000800 */
[----:B------:R-:W-:Y:S01]  /*1e260*/  FADD.FTZ R147, R153, R147 ;  /* 0x0000009399937221 */ /* 0x000fe20000010000 */
[C---:B------:R-:W-:Y:S03]  /*1e270*/  HMMA.16816.F32.BF16 R24, R48.reuse, R58, R24 ;  /* 0x0000003a3018723c */ /* 0x040fe60000041818 */
[----:B------:R-:W5:Y:S03]  /*1e280*/  LDSM.16.MT88.4 R56, [R231+0x10800] ;  /* 0x01080000e738783b */ /* 0x000f660000004200 */
[C---:B----4-:R-:W-:Y:S02]  /*1e290*/  HMMA.16816.F32.BF16 R28, R48.reuse, R40, R28 ;  /* 0x00000028301c723c */ /* 0x050fe4000004181c */
[----:B------:R-:W-:Y:S03]  /*1e2a0*/  MUFU.EX2 R87, R87 ;  /* 0x0000005700577308 */ /* 0x000fe60000000800 */
[----:B------:R-:W-:Y:S01]  /*1e2b0*/  FADD.FTZ R147, R155, R147 ;  /* 0x000000939b937221 */ /* 0x000fe20000010000 */
[----:B------:R-:W-:Y:S01]  /*1e2c0*/  HMMA.16816.F32.BF16 R32, R48, R42, R32 ;  /* 0x0000002a3020723c */ /* 0x000fe20000041820 */
[----:B------:R-:W4:Y:S05]  /*1e2d0*/  LDSM.16.MT88.4 R40, [R230+0x10800] ;  /* 0x01080000e628783b */ /* 0x000f2a0000004200 */
[----:B------:R-:W3:Y:S01]  /*1e2e0*/  MUFU.EX2 R85, R85 ;  /* 0x0000005500557308 */ /* 0x000ee20000000800 */
[----:B-1----:R-:W-:Y:S01]  /*1e2f0*/  F2FP.BF16.F32.PACK_AB R45, R86, R89 ;  /* 0x00000059562d723e */ /* 0x002fe200000010ff */
[--C-:B------:R-:W-:Y:S03]  /*1e300*/  FFMA.FTZ R37, R75, UR4, -R68.reuse ;  /* 0x000000044b257c23 */ /* 0x100fe60008010844 */
[----:B------:R-:W-:Y:S01]  /*1e310*/  FFMA.FTZ R75, R74, UR4, -R68 ;  /* 0x000000044a4b7c23 */ /* 0x000fe20008010844 */
[----:B------:R-:W-:Y:S01]  /*1e320*/  FADD.FTZ R147, R163, R147 ;  /* 0x00000093a3937221 */ /* 0x000fe20000010000 */
[----:B------:R-:W1:Y:S03]  /*1e330*/  LDSM.16.MT88.4 R48, [R234+0x11000] ;  /* 0x01100000ea30783b */ /* 0x000e660000004200 */
[----:B------:R-:W-:Y:S01]  /*1e340*/  MUFU.EX2 R84, R84 ;  /* 0x0000005400547308 */ /* 0x000fe20000000800 */
[----:B------:R-:W-:Y:S01]  /*1e350*/  FADD.FTZ R147, R192, R147 ;  /* 0x00000093c0937221 */ /* 0x000fe20000010000 */
[----:B------:R-:W-:Y:S03]  /*1e360*/  FADD.FTZ R183, R177, R183 ;  /* 0x000000b7b1b77221 */ /* 0x000fe60000010000 */
[----:B------:R-:W-:Y:S01]  /*1e370*/  FADD.FTZ R162, R162, R147 ;  /* 0x00000093a2a27221 */ /* 0x000fe20000010000 */
[----:B------:R-:W-:Y:S01]  /*1e380*/  LDSM.16.MT88.4 R148, [R232+0x11800] ;  /* 0x01180000e894783b */ /* 0x000fe20000004200 */
[----:B------:R-:W-:Y:S03]  /*1e390*/  FADD.FTZ R183, R176, R183 ;  /* 0x000000b7b0b77221 */ /* 0x000fe60000010000 */
[----:B------:R-:W2:Y:S01]  /*1e3a0*/  MUFU.EX2 R83, R83 ;  /* 0x0000005300537308 */ /* 0x000ea20000000800 */
[----:B---3--:R-:W-:Y:S01]  /*1e3b0*/  F2FP.BF16.F32.PACK_AB R47, R85, R87 ;  /* 0x00000057552f723e */ /* 0x008fe200000010ff */
[----:B------:R-:W-:Y:S01]  /*1e3c0*/  FADD.FTZ R162, R160, R162 ;  /* 0x000000a2a0a27221 */ /* 0x000fe20000010000 */
[----:B------:R-:W-:Y:S03]  /*1e3d0*/  FADD.FTZ R173, R173, R183 ;  /* 0x000000b7adad7221 */ /* 0x000fe60000010000 */
[----:B------:R-:W-:Y:S01]  /*1e3e0*/  FADD.FTZ R189, R189, R162 ;  /* 0x000000a2bdbd7221 */ /* 0x000fe20000010000 */
[----:B------:R-:W-:Y:S03]  /*1e3f0*/  FADD.FTZ R173, R170, R173 ;  /* 0x000000adaaad7221 */ /* 0x000fe60000010000 */
[----:B------:R-:W-:Y:S01]  /*1e400*/  MUFU.EX2 R82, R82 ;  /* 0x0000005200527308 */ /* 0x000fe20000000800 */
[----:B------:R-:W-:Y:S01]  /*1e410*/  FADD.FTZ R189, R188, R189 ;  /* 0x000000bdbcbd7221 */ /* 0x000fe20000010000 */
[----:B------:R-:W-:Y:S03]  /*1e420*/  FADD.FTZ R108, R108, R173 ;  /* 0x000000ad6c6c7221 */ /* 0x000fe60000010000 */
[----:B------:R-:W-:Y:S01]  /*1e430*/  FADD.FTZ R189, R187, R189 ;  /* 0x000000bdbbbd7221 */ /* 0x000fe20000010000 */
[----:B------:R-:W-:Y:S04]  /*1e440*/  FADD.FTZ R108, R103, R108 ;  /* 0x0000006c676c7221 */ /* 0x000fe80000010000 */
[----:B------:R-:W3:Y:S01]  /*1e450*/  MUFU.EX2 R81, R81 ;  /* 0x0000005100517308 */ /* 0x000ee20000000800 */
[----:B--2---:R-:W-:Y:S01]  /*1e460*/  F2FP.BF16.F32.PACK_AB R44, R83, R84 ;  /* 0x00000054532c723e */ /* 0x004fe200000010ff */
        /* <DEDUP_REMOVED lines=9> */
[----:B------:R2:W1:Y:S01]  /*1e500*/  MUFU.EX2 R74, R37 ;  /* 0x00000025004a7308 */ /* 0x0004620000000800 */
[C---:B---3--:R-:W-:Y:S01]  /*1e510*/  F2FP.BF16.F32.PACK_AB R46, R81.reuse, R82 ;  /* 0x00000052512e723e */ /* 0x048fe200000010ff */
[----:B------:R-:W-:Y:S01]  /*1e520*/  FADD.FTZ R180, R178, R180 ;  /* 0x000000b4b2b47221 */ /* 0x000fe20000010000 */
[----:B------:R-:W-:Y:S03]  /*1e530*/  FADD.FTZ R82, R82, R91 ;  /* 0x0000005b52527221 */ /* 0x000fe60000010000 */
[----:B------:R-:W-:Y:S01]  /*1e540*/  FADD.FTZ R168, R168, R180 ;  /* 0x000000b4a8a87221 */ /* 0x000fe20000010000 */
[----:B------:R-:W-:Y:S01]  /*1e550*/  FADD.FTZ R82, R81, R82 ;  /* 0x0000005251527221 */ /* 0x000fe20000010000 */
[C---:B------:R-:W-:Y:S02]  /*1e560*/  HMMA.16816.F32.BF16 R4, R44.reuse, R60, R4 ;  /* 0x0000003c2c04723c */ /* 0x040fe40000041804 */
[----:B------:R-:W-:Y:S03]  /*1e570*/  MUFU.EX2 R75, R75 ;  /* 0x0000004b004b7308 */ /* 0x000fe60000000800 */
[----:B------:R-:W-:Y:S01]  /*1e580*/  FADD.FTZ R168, R126, R168 ;  /* 0x000000a87ea87221 */ /* 0x000fe20000010000 */
[C---:B------:R-:W-:Y:S05]  /*1e590*/  HMMA.16816.F32.BF16 R8, R44.reuse, R62, R8 ;  /* 0x0000003e2c08723c */ /* 0x040fea0000041808 */
[----:B--2---:R-:W-:Y:S01]  /*1e5a0*/  F2FP.BF16.F32.PACK_AB R37, R79, R80 ;  /* 0x000000504f25723e */ /* 0x004fe200000010ff */
[C---:B------:R-:W-:Y:S05]  /*1e5b0*/  HMMA.16816.F32.BF16 R12, R44.reuse, R52, R12 ;  /* 0x000000342c0c723c */ /* 0x040fea000004180c */
[--C-:B------:R-:W-:Y:S01]  /*1e5c0*/  FFMA.FTZ R63, R36, UR4, -R39.reuse ;  /* 0x00000004243f7c23 */ /* 0x100fe20008010827 */
[C---:B------:R-:W-:Y:S01]  /*1e5d0*/  HMMA.16816.F32.BF16 R16, R44.reuse, R54, R16 ;  /* 0x000000362c10723c */ /* 0x040fe20000041810 */
[----:B------:R-:W2:Y:S04]  /*1e5e0*/  LDSM.16.MT88.4 R52, [R232+0x11000] ;  /* 0x01100000e834783b */ /* 0x000ea80000004200 */
[--C-:B------:R-:W-:Y:S01]  /*1e5f0*/  FFMA.FTZ R60, R73, UR4, -R68.reuse ;  /* 0x00000004493c7c23 */ /* 0x100fe20008010844 */
[C---:B-----5:R-:W-:Y:S01]  /*1e600*/  HMMA.16816.F32.BF16 R20, R44.reuse, R56, R20 ;  /* 0x000000382c14723c */ /* 0x060fe20000041814 */
[----:B------:R-:W-:Y:S04]  /*1e610*/  MUFU.EX2 R63, R63 ;  /* 0x0000003f003f7308 */ /* 0x000fe80000000800 */
[--C-:B------:R-:W-:Y:S01]  /*1e620*/  FFMA.FTZ R61, R72, UR4, -R39.reuse ;  /* 0x00000004483d7c23 */ /* 0x100fe20008010827 */
[C---:B------:R-:W-:Y:S01]  /*1e630*/  HMMA.16816.F32.BF16 R24, R44.reuse, R58, R24 ;  /* 0x0000003a2c18723c */ /* 0x040fe20000041818 */
[----:B------:R-:W3:Y:S04]  /*1e640*/  LDSM.16.MT88.4 R56, [R231+0x11000] ;  /* 0x01100000e738783b */ /* 0x000ee80000004200 */
[----:B------:R-:W5:Y:S01]  /*1e650*/  MUFU.EX2 R60, R60 ;  /* 0x0000003c003c7308 */ /* 0x000f620000000800 */
[--C-:B------:R-:W-:Y:S01]  /*1e660*/  FFMA.FTZ R62, R71, UR4, -R39.reuse ;  /* 0x00000004473e7c23 */ /* 0x100fe20008010827 */
[C---:B----4-:R-:W-:Y:S04]  /*1e670*/  HMMA.16816.F32.BF16 R28, R44.reuse, R40, R28 ;  /* 0x000000282c1c723c */ /* 0x050fe8000004181c */
[----:B------:R-:W-:Y:S02]  /*1e680*/  FFMA.FTZ R39, R3, UR4, -R39 ;  /* 0x0000000403277c23 */ /* 0x000fe40008010827 */
[----:B------:R-:W-:Y:S01]  /*1e690*/  HMMA.16816.F32.BF16 R32, R44, R42, R32 ;  /* 0x0000002a2c20723c */ /* 0x000fe20000041820 */
[----:B------:R-:W4:Y:S01]  /*1e6a0*/  LDSM.16.MT88.4 R40, [R230+0x11000] ;  /* 0x01100000e628783b */ /* 0x000f220000004200 */
[----:B------:R-:W-:Y:S03]  /*1e6b0*/  MUFU.EX2 R61, R61 ;  /* 0x0000003d003d7308 */ /* 0x000fe60000000800 */
[----:B-1----:R-:W-:Y:S01]  /*1e6c0*/  F2FP.BF16.F32.PACK_AB R36, R74, R76 ;  /* 0x0000004c4a24723e */ /* 0x002fe200000010ff */
[--C-:B------:R-:W-:Y:S01]  /*1e6d0*/  FFMA.FTZ R3, R70, UR4, -R68.reuse ;  /* 0x0000000446037c23 */ /* 0x100fe20008010844 */
[--C-:B------:R-:W-:Y:S01]  /*1e6e0*/  FFMA.FTZ R44, R69, UR4, -R68.reuse ;  /* 0x00000004452c7c23 */ /* 0x100fe20008010844 */
[----:B-----5:R-:W-:Y:S04]  /*1e6f0*/  F2FP.BF16.F32.PACK_AB R38, R60, R75 ;  /* 0x0000004b3c26723e */ /* 0x020fe800000010ff */
[----:B------:R1:W5:Y:S01]  /*1e700*/  MUFU.EX2 R251, R39 ;  /* 0x0000002700fb7308 */ /* 0x0003620000000800 */
[--C-:B------:R-:W-:Y:S01]  /*1e710*/  FFMA.FTZ R45, R67, UR4, -R68.reuse ;  /* 0x00000004432d7c23 */ /* 0x100fe20008010844 */
[----:B------:R-:W-:Y:S01]  /*1e720*/  FFMA.FTZ R68, R66, UR4, -R68 ;  /* 0x0000000442447c23 */ /* 0x000fe20008010844 */
[----:B------:R-:W-:Y:S01]  /*1e730*/  FADD.FTZ R118, R118, R168 ;  /* 0x000000a876767221 */ /* 0x000fe20000010000 */
[----:B------:R-:W-:Y:S03]  /*1e740*/  FADD.FTZ R82, R76, R82 ;  /* 0x000000524c527221 */ /* 0x000fe60000010000 */
        /* <DEDUP_REMOVED lines=9> */
[----:B-----5:R-:W-:Y:S01]  /*1e7e0*/  F2FP.BF16.F32.PACK_AB R135, R251, R63 ;  /* 0x0000003ffb87723e */ /* 0x020fe200000010ff */
[----:B------:R-:W-:Y:S04]  /*1e7f0*/  FADD.FTZ R86, R87, R86 ;  /* 0x0000005657567221 */ /* 0x000fe80000010000 */
[C---:B------:R-:W-:Y:S02]  /*1e800*/  HMMA.16816.F32.BF16 R4, R36.reuse, R48, R4 ;  /* 0x000000302404723c */ /* 0x040fe40000041804 */
[----:B------:R-:W1:Y:S03]  /*1e810*/  MUFU.EX2 R44, R44 ;  /* 0x0000002c002c7308 */ /* 0x000e660000000800 */
[----:B--2---:R-:W-:Y:S01]  /*1e820*/  F2FP.BF16.F32.PACK_AB R133, R62, R61 ;  /* 0x0000003d3e85723e */ /* 0x004fe200000010ff */
[C---:B------:R-:W-:Y:S06]  /*1e830*/  HMMA.16816.F32.BF16 R8, R36.reuse, R50, R8 ;  /* 0x000000322408723c */ /* 0x040fec0000041808 */
[----:B------:R-:W-:Y:S01]  /*1e840*/  MUFU.EX2 R45, R45 ;  /* 0x0000002d002d7308 */ /* 0x000fe20000000800 */
[----:B------:R-:W-:Y:S01]  /*1e850*/  FADD.FTZ R86, R85, R86 ;  /* 0x0000005655567221 */ /* 0x000fe20000010000 */
[C---:B------:R-:W-:Y:S08]  /*1e860*/  HMMA.16816.F32.BF16 R12, R36.reuse, R52, R12 ;  /* 0x00000034240c723c */ /* 0x040ff0000004180c */
[----:B------:R-:W2:Y:S01]  /*1e870*/  MUFU.EX2 R68, R68 ;  /* 0x0000004400447308 */ /* 0x000ea20000000800 */
[C---:B------:R-:W-:Y:S03]  /*1e880*/  HMMA.16816.F32.BF16 R16, R36.reuse, R54, R16 ;  /* 0x000000362410723c */ /* 0x040fe60000041810 */
[----:B-1----:R-:W-:Y:S03]  /*1e890*/  F2FP.BF16.F32.PACK_AB R132, R44, R3 ;  /* 0x000000032c84723e */ /* 0x002fe600000010ff */
[C---:B---3--:R-:W-:Y:S05]  /*1e8a0*/  HMMA.16816.F32.BF16 R20, R36.reuse, R56, R20 ;  /* 0x000000382414723c */ /* 0x048fea0000041814 */
[----:B------:R-:W-:Y:S01]  /*1e8b0*/  FADD.FTZ R80, R80, R86 ;  /* 0x0000005650507221 */ /* 0x000fe20000010000 */
[C---:B------:R-:W-:Y:S05]  /*1e8c0*/  HMMA.16816.F32.BF16 R24, R36.reuse, R58, R24 ;  /* 0x0000003a2418723c */ /* 0x040fea0000041818 */
[----:B--2---:R-:W-:Y:S01]  /*1e8d0*/  F2FP.BF16.F32.PACK_AB R134, R68, R45 ;  /* 0x0000002d4486723e */ /* 0x004fe200000010ff */
[C---:B----4-:R-:W-:Y:S05]  /*1e8e0*/  HMMA.16816.F32.BF16 R28, R36.reuse, R40, R28 ;  /* 0x00000028241c723c */ /* 0x050fea000004181c */
[----:B------:R-:W-:Y:S01]  /*1e8f0*/  FADD.FTZ R80, R79, R80 ;  /* 0x000000504f507221 */ /* 0x000fe20000010000 */
[----:B------:R-:W-:Y:S01]  /*1e900*/  HMMA.16816.F32.BF16 R32, R36, R42, R32 ;  /* 0x0000002a2420723c */ /* 0x000fe20000041820 */
[----:B------:R-:W1:Y:S04]  /*1e910*/  LDSM.16.MT88.4 R36, [R230+0x11800] ;  /* 0x01180000e624783b */ /* 0x000e680000004200 */
        /* <DEDUP_REMOVED lines=13> */
[C---:B-1----:R-:W-:Y:S05]  /*1e9f0*/  HMMA.16816.F32.BF16 R136, R132.reuse, R36, R28 ;  /* 0x000000248488723c */ /* 0x042fea000004181c */
[----:B------:R-:W-:Y:S01]  /*1ea00*/  FADD.FTZ R3, R45, R3 ;  /* 0x000000032d037221 */ /* 0x000fe20000010000 */
[----:B------:R-:W-:Y:S05]  /*1ea10*/  HMMA.16816.F32.BF16 R132, R132, R38, R32 ;  /* 0x000000268484723c */ /* 0x000fea0000041820 */
[----:B------:R-:W-:Y:S01]  /*1ea20*/  FADD.FTZ R251, R251, R77 ;  /* 0x0000004dfbfb7221 */ /* 0x000fe20000010000 */
[----:B------:R-:W-:Y:S01]  /*1ea30*/  FADD.FTZ R252, R68, R3 ;  /* 0x0000000344fc7221 */ /* 0x000fe20000010000 */
[----:B------:R-:W-:Y:S06]  /*1ea40*/  @!UPT UIADD3 URZ, URZ, URZ, URZ ;  /* 0x0000003f3f3ff290 */ /* 0x000fec000fffe03f */
[----:B------:R-:W-:Y:S11]  /*1ea50*/  @P0 BRA `(.L_x_2568) ;  /* 0xffffff7c00a00947 */ /* 0x000ff6000383ffff */
.L_x_2564:
        /* <DEDUP_REMOVED lines=136> */
.L_x_2569:
[----:B------:R-:W-:Y:S01]  /*1f2e0*/  S2UR UR8, SR_CTAID.Z ;  /* 0x00000000000879c3 */ /* 0x000fe20000002700 */
[----:B------:R-:W-:Y:S01]  /*1f2f0*/  ULDC UR4, c[0x0][0x270] ;  /* 0x00009c0000047ab9 */ /* 0x000fe20000000800 */
[----:B------:R-:W-:-:S06]  /*1f300*/  ULDC UR9, c[0x0][0x2c4] ;  /* 0x0000b10000097ab9 */ /* 0x000fcc0000000800 */
[----:B------:R-:W1:Y:S02]  /*1f310*/  S2UR UR11, SR_CTAID.Y ;  /* 0x00000000000b79c3 */ /* 0x000e640000002600 */
[----:B-1----:R-:W-:-:S04]  /*1f320*/  UIMAD UR4, UR11, UR4, UR8 ;  /* 0x000000040b0472a4 */ /* 0x002fc8000f8e0208 */
[----:B------:R-:W-:-:S12]  /*1f330*/  UIMAD UR9, UR4, UR9, URZ ;  /* 0x00000009040972a4 */ /* 0x000fd8000f8e023f */
.L_x_2570:
        /* <DEDUP_REMOVED lines=38> */
.L_x_2572:
[----:B------:R-:W-:Y:S05]  /*1f5a0*/  BSYNC B0 ;  /* 0x0000000000007941 */ /* 0x000fea0003800000 */
.L_x_2571:
        /* <DEDUP_REMOVED lines=47> */
.L_x_2574:
[----:B------:R-:W-:Y:S05]  /*1f8a0*/  BSYNC B0 ;  /* 0x0000000000007941 */ /* 0x000fea0003800000 */
.L_x_2573:
        /* <DEDUP_REMOVED lines=15> */
.L_x_2576:
[----:B------:R-:W-:Y:S05]  /*1f9a0*/  BSYNC B0 ;  /* 0x0000000000007941 */ /* 0x000fea0003800000 */
.L_x_2575:
        /* <DEDUP_REMOVED lines=15> */
.L_x_2578:
[----:B------:R-:W-:Y:S05]  /*1faa0*/  BSYNC B0 ;  /* 0x0000000000007941 */ /* 0x000fea0003800000 */
.L_x_2577:
        /* <DEDUP_REMOVED lines=14> */
.L_x_2579:
        /* <DEDUP_REMOVED lines=15> */
.L_x_8007:


//--------------------- .text._ZN5flash24flash_fwd_splitkv_kernelI23Flash_fwd_kernel_traitsILi64ELi64ELi256ELi4ELb0ELb0EN7cutlass10bfloat16_tE19Flash_kernel_traitsILi64ELi64ELi256ELi4ES3_EELb1ELb0ELb0ELb0ELb1ELb0ELb0ELb1EEEvNS_16Flash_fwd_paramsE --------------------------
	.section	.text._ZN5flash24flash_fwd_splitkv_kernelI23Flash_fwd_kernel_traitsILi64ELi64ELi256ELi4ELb0ELb0EN7cutlass10bfloat16_tE19Flash_kernel_traitsILi64ELi64ELi256ELi4ES3_EELb1ELb0ELb0ELb0ELb1ELb0ELb0ELb1EEEvNS_16Flash_fwd_paramsE,"ax",@progbits
	.align	128
        .global         _ZN5flash24flash_fwd_splitkv_kernelI23Flash_fwd_kernel_traitsILi64ELi64ELi256ELi4ELb0ELb0EN7cutlass10bfloat16_tE19Flash_kernel_traitsILi64ELi64ELi256ELi4ES3_EELb1ELb0ELb0ELb0ELb1ELb0ELb0ELb1EEEvNS_16Flash_fwd_paramsE
        .type           _ZN5flash24flash_fwd_splitkv_kernelI23Flash_fwd_kernel_traitsILi64ELi64ELi256ELi4ELb0ELb0EN7cutlass10bfloat16_tE19Flash_kernel_traitsILi64ELi64ELi256ELi4ES3_EELb1ELb0ELb0ELb0ELb1ELb0ELb0ELb1EEEvNS_16Flash_fwd_paramsE,@function
        .size           _ZN5flash24flash_fwd_splitkv_kernelI23Flash_fwd_kernel_traitsILi64ELi64ELi256ELi4ELb0ELb0EN7cutlass10bfloat16_tE19Flash_kernel_traitsILi64ELi64ELi256ELi4ES3_EELb1ELb0ELb0ELb0ELb1ELb0ELb0ELb1EEEvNS_16Flash_fwd_paramsE,(.L_x_7956 - _ZN5flash24flash_fwd_splitkv_kernelI23Flash_fwd_kernel_traitsILi64ELi64ELi256ELi4ELb0ELb0EN7cutlass10bfloat16_tE19Flash_kernel_traitsILi64ELi64ELi256ELi4ES3_EELb1ELb0ELb0ELb0ELb1ELb0ELb0ELb1EEEvNS_16Flash_fwd_paramsE)
        .other          _ZN5flash24flash_fwd_splitkv_kernelI23Flash_fwd_kernel_traitsILi64ELi64ELi256ELi4ELb0ELb0EN7cutlass10bfloat16_tE19Flash_kernel_traitsILi64ELi64ELi256ELi4ES3_EELb1ELb0ELb0ELb0ELb1ELb0ELb0ELb1EEEvNS_16Flash_fwd_paramsE,@"STO_CUDA_ENTRY STV_DEFAULT"
_ZN5flash24flash_fwd_splitkv_kernelI23Flash_fwd_kernel_traitsILi64ELi64ELi256ELi4ELb0ELb0EN7cutlass10bfloat16_tE19Flash_kernel_traitsILi64ELi64ELi256ELi4ES3_EELb1ELb0ELb0ELb0ELb1ELb0ELb0ELb1EEEvNS_16Flash_fwd_paramsE:
.text._ZN5flash24flash_fwd_splitkv_kernelI23Flash_fwd_kernel_traitsILi64ELi64ELi256ELi4ELb0ELb0EN7cutlass10bfloat16_tE19Flash_kernel_traitsILi64ELi64ELi256ELi4ES3_EELb1ELb0ELb0ELb0ELb1ELb0ELb0ELb1EEEvNS_16Flash_fwd_paramsE:
[----:B------:R-:W1:Y:S01]  /*0000*/  LDC R1, c[0x0][0x28] ;  /* 0x00000a00ff017b82 */ /* 0x000e620000000800 */
[----:B------:R-:W2:Y:S07]  /*0010*/  S2R R239, SR_CTAID.X ;  /* 0x0000000000ef7919 */ /* 0x000eae0000002500 */
[----:B------:R-:W3:Y:S01]  /*0020*/  LDC.64 R10, c[0x0][0x198] ;  /* 0x00006600ff0a7b82 */ /* 0x000ee20000000a00 */
[----:B------:R-:W-:Y:S01]  /*0030*/  BSSY B3, `(.L_x_2580) ;  /* 0x0000006000037945 */ /* 0x000fe20003800000 */
[----:B-1----:R-:W-:Y:S01]  /*0040*/  IADD3 R1, R1, -0x30, RZ ;  /* 0xffffffd001017810 */ /* 0x002fe20007ffe0ff */
[----:B------:R-:W1:Y:S01]  /*0050*/  S2R R238, SR_CTAID.Y ;  /* 0x0000000000ee7919 */ /* 0x000e620000002600 */
[----:B------:R-:W-:Y:S01]  /*0060*/  MOV R236, 0x90 ;  /* 0x0000009000ec7802 */ /* 0x000fe20000000f00 */
[----:B--2---:R-:W4:Y:S06]  /*0070*/  S2R R237, SR_CTAID.Z ;  /* 0x0000000000ed7919 */ /* 0x004f2c0000002700 */
[----:B-1-34-:R-:W-:Y:S05]  /*0080*/  CALL.REL.NOINC `($_ZN5flash24flash_fwd_splitkv_kernelI23Flash_fwd_kernel_traitsILi64ELi64ELi256ELi4ELb0ELb0EN7cutlass10bfloat16_tE19Flash_kernel_traitsILi64ELi64ELi256ELi4ES3_EELb1ELb0ELb0ELb0ELb1ELb0ELb0ELb1EEEvNS_16Flash_fwd_paramsE$_ZN5flash30compute_attn_1rowblock_splitkvI23Flash_fwd_kernel_traitsILi64ELi64ELi256ELi4ELb0ELb0EN7cutlass10bfloat16_tE19Flash_kernel_traitsILi64ELi64ELi256ELi4ES3_EELb1ELb0ELb0ELb0ELb1ELb0ELb0ELb1ENS_16Flash_fwd_paramsEEEvRKT8_iiiii) ;  /* 0x0000000000087944 */ /* 0x01afea0003c00000 */
[----:B------:R-:W-:Y:S05]  /*0090*/  BSYNC B3 ;  /* 0x0000000000037941 */ /* 0x000fea0003800000 */
.L_x_2580:
[----:B------:R-:W-:Y:S05]  /*00a0*/  EXIT ;  /* 0x000000000000794d */ /* 0x000fea0003800000 */
        .type           $_ZN5flash24flash_fwd_splitkv_kernelI23Flash_fwd_kernel_traitsILi64ELi64ELi256ELi4ELb0ELb0EN7cutlass10bfloat16_tE19Flash_kernel_traitsILi64ELi64ELi256ELi4ES3_EELb1ELb0ELb0ELb0ELb1ELb0ELb0ELb1EEEvNS_16Flash_fwd_paramsE$_ZN5flash30compute_attn_1rowblock_splitkvI23Flash_fwd_kernel_traitsILi64ELi64ELi256ELi4ELb0ELb0EN7cutlass10bfloat16_tE19Flash_kernel_traitsILi64ELi64ELi256ELi4ES3_EELb1ELb0ELb0ELb0ELb1ELb0ELb0ELb1ENS_16Flash_fwd_paramsEEEvRKT8_iiiii,@function
        .size           $_ZN5flash24flash_fwd_splitkv_kernelI23Flash_fwd_kernel_traitsILi64ELi64ELi256ELi4ELb0ELb0EN7cutlass10bfloat16_tE19Flash_kernel_traitsILi64ELi64ELi256ELi4ES3_EELb1ELb0ELb0ELb0ELb1ELb0ELb0ELb1EEEvNS_16Flash_fwd_paramsE$_ZN5flash30compute_attn_1rowblock_splitkvI23Flash_fwd_kernel_traitsILi64ELi64ELi256ELi4ELb0ELb0EN7cutlass10bfloat16_tE19Flash_kernel_traitsILi64ELi64ELi256ELi4ES3_EELb1ELb0ELb0ELb0ELb1ELb0ELb0ELb1ENS_16Flash_fwd_paramsEEEvRKT8_iiiii,(.L_x_7956 - $_ZN5flash24flash_fwd_splitkv_kernelI23Flash_fwd_kernel_traitsILi64ELi64ELi256ELi4ELb0ELb0EN7cutlass10bfloat16_tE19Flash_kernel_traitsILi64ELi64ELi256ELi4ES3_EELb1ELb0ELb0ELb0ELb1ELb0ELb0ELb1EEEvNS_16Flash_fwd_paramsE$_ZN5flash30compute_attn_1rowblock_splitkvI23Flash_fwd_kernel_traitsILi64ELi64ELi256ELi4ELb0ELb0EN7cutlass10bfloat16_tE19Flash_kernel_traitsILi64ELi64ELi256ELi4ES3_EELb1ELb0ELb0ELb0ELb1ELb0ELb0ELb1ENS_16Flash_fwd_paramsEEEvRKT8_iiiii)
$_ZN5flash24flash_fwd_splitkv_kernelI23Flash_fwd_kernel_traitsILi64ELi64ELi256ELi4ELb0ELb0EN7cutlass10bfloat16_tE19Flash_kernel_traitsILi64ELi64ELi256ELi4ES3_EELb1ELb0ELb0ELb0ELb1ELb0ELb0ELb1EEEvNS_16Flash_fwd_paramsE$_ZN5flash30compute_attn_1rowblock_splitkvI23Flash_fwd_kernel_traitsILi64ELi64ELi256ELi4ELb0ELb0EN7cutlass10bfloat16_tE19Flash_kernel_traitsILi64ELi64ELi256ELi4ES3_EELb1ELb0ELb0ELb0ELb1ELb0ELb0ELb1ENS_16Flash_fwd_paramsEEEvRKT8_iiiii:
[----:B------:R-:W-:Y:S02]  /*00b0*/  ULDC.64 UR6, c[0x0][0x208] ;  /* 0x0000820000067ab9 */ /* 0x000fe40000000a00 */
[----:B------:R-:W2:Y:S04]  /*00c0*/  LD.E.64 R2, desc[UR6][R10.64+0xe0] ;  /* 0x0000e0060a027980 */ /* 0x000ea8000c101b00 */
[----:B------:R-:W3:Y:S01]  /*00d0*/  LD.E.64 R16, desc[UR6][R10.64+0xf0] ;  /* 0x0000f0060a107980 */ /* 0x000ee2000c101b00 */
[----:B------:R-:W-:Y:S02]  /*00e0*/  IMAD.MOV.U32 R241, RZ, RZ, -0x1 ;  /* 0xfffffffffff17424 */ /* 0x000fe400078e00ff */
[----:B------:R-:W-:Y:S01]  /*00f0*/  IMAD.MOV.U32 R14, RZ, RZ, RZ ;  /* 0x000000ffff0e7224 */ /* 0x000fe200078e00ff */
[----:B--2---:R-:W-:-:S04]  /*0100*/  ISETP.NE.U32.AND P0, PT, R2, RZ, PT ;  /* 0x000000ff0200720c */ /* 0x004fc80003f05070 */
[----:B------:R-:W-:Y:S01]  /*0110*/  ISETP.NE.AND.EX P0, PT, R3, RZ, PT, P0 ;  /* 0x000000ff0300720c */ /* 0x000fe20003f05300 */
[----:B------:R-:W-:-:S12]  /*0120*/  IMAD.WIDE R2, R238, 0x4, R2 ;  /* 0x00000004ee027825 */ /* 0x000fd800078e0202 */
[----:B------:R-:W2:Y:S04]  /*0130*/  @P0 LD.E R241, desc[UR6][R2.64] ;  /* 0x0000000602f10980 */ /* 0x000ea8000c101900 */
[----:B------:R-:W2:Y:S01]  /*0140*/  @P0 LD.E R240, desc[UR6][R2.64+0x4] ;  /* 0x0000040602f00980 */ /* 0x000ea2000c101900 */
[----:B---3--:R-:W-:-:S04]  /*0150*/  ISETP.NE.U32.AND P4, PT, R16, RZ, PT ;  /* 0x000000ff1000720c */ /* 0x008fc80003f85070 */
[----:B------:R-:W-:Y:S01]  /*0160*/  ISETP.NE.AND.EX P4, PT, R17, RZ, PT, P4 ;  /* 0x000000ff1100720c */ /* 0x000fe20003f85340 */
[----:B------:R-:W-:-:S12]  /*0170*/  IMAD.WIDE R16, R238, 0x4, R16 ;  /* 0x00000004ee107825 */ /* 0x000fd800078e0210 */
[----:B------:R1:W5:Y:S04]  /*0180*/  @P4 LD.E R14, desc[UR6][R16.64] ;  /* 0x00000006100e4980 */ /* 0x000368000c101900 */
[----:B------:R-:W3:Y:S01]  /*0190*/  LD.E.64 R2, desc[UR6][R10.64+0xe8] ;  /* 0x0000e8060a027980 */ /* 0x000ee2000c101b00 */
[----:B------:R-:W-:Y:S01]  /*01a0*/  BSSY B0, `(.L_x_2581) ;  /* 0x000000c000007945 */ /* 0x000fe20003800000 */
[----:B------:R-:W-:Y:S01]  /*01b0*/  IMAD.MOV.U32 R15, RZ, RZ, -0x1 ;  /* 0xffffffffff0f7424 */ /* 0x000fe200078e00ff */
[----:B--2---:R-:W-:-:S06]  /*01c0*/  @P0 IADD3 R240, -R241, R240, RZ ;  /* 0x000000f0f1f00210 */ /* 0x004fcc0007ffe1ff */
[----:B------:R1:W5:Y:S01]  /*01d0*/  @!P0 LD.E R240, desc[UR6][R10.64+0xb4] ;  /* 0x0000b4060af08980 */ /* 0x000362000c101900 */
[----:B---3--:R-:W-:-:S04]  /*01e0*/  ISETP.NE.U32.AND P0, PT, R2, RZ, PT ;  /* 0x000000ff0200720c */ /* 0x008fc80003f05070 */
[----:B------:R-:W-:Y:S01]  /*01f0*/  ISETP.NE.AND.EX P0, PT, R3, RZ, PT, P0 ;  /* 0x000000ff0300720c */ /* 0x000fe20003f05300 */
[----:B------:R-:W-:-:S12]  /*0200*/  IMAD.WIDE R2, R238, 0x4, R2 ;  /* 0x00000004ee027825 */ /* 0x000fd800078e0202 */
[----:B-1----:R-:W-:Y:S05]  /*0210*/  @!P0 BRA `(.L_x_2582) ;  /* 0x0000000000108947 */ /* 0x002fea0003800000 */
[----:B------:R-:W2:Y:S02]  /*0220*/  LD.E.U8 R0, desc[UR6][R10.64+0x1b2] ;  /* 0x0001b2060a007980 */ /* 0x000ea4000c101100 */
[----:B--2---:R-:W-:-:S13]  /*0230*/  ISETP.NE.AND P1, PT, R0, RZ, PT ;  /* 0x000000ff0000720c */ /* 0x004fda0003f25270 */
[----:B------:R-:W-:Y:S05]  /*0240*/  @!P1 BRA `(.L_x_2582) ;  /* 0x0000000000049947 */ /* 0x000fea0003800000 */
[----:B------:R1:W5:Y:S02]  /*0250*/  LD.E R15, desc[UR6][R2.64] ;  /* 0x00000006020f7980 */ /* 0x000364000c101900 */
.L_x_2582:
[----:B------:R-:W-:Y:S05]  /*0260*/  BSYNC B0 ;  /* 0x0000000000007941 */ /* 0x000fea0003800000 */
.L_x_2581:
[----:B------:R-:W-:Y:S04]  /*0270*/  BSSY B0, `(.L_x_2583) ;  /* 0x0000009000007945 */ /* 0x000fe80003800000 */
[----:B------:R-:W-:Y:S05]  /*0280*/  @!P0 BRA `(.L_x_2584) ;  /* 0x0000000000188947 */ /* 0x000fea0003800000 */
[----:B------:R-:W2:Y:S02]  /*0290*/  LD.E.U8 R0, desc[UR6][R10.64+0x1b2] ;  /* 0x0001b2060a007980 */ /* 0x000ea4000c101100 */
[----:B--2---:R-:W-:-:S13]  /*02a0*/  ISETP.NE.AND P0, PT, R0, RZ, PT ;  /* 0x000000ff0000720c */ /* 0x004fda0003f05270 */
[----:B------:R-:W2:Y:S02]  /*02b0*/  @P0 LD.E R60, desc[UR6][R2.64+0x4] ;  /* 0x00000406023c0980 */ /* 0x000ea4000c101900 */
[----:B--2--5:R-:W-:-:S06]  /*02c0*/  @P0 IADD3 R60, R60, -R15, RZ ;  /* 0x8000000f3c3c0210 */ /* 0x024fcc0007ffe0ff */
[----:B------:R3:W5:Y:S01]  /*02d0*/  @!P0 LD.E R60, desc[UR6][R2.64] ;  /* 0x00000006023c8980 */ /* 0x000762000c101900 */
[----:B------:R-:W-:Y:S05]  /*02e0*/  BRA `(.L_x_2585) ;  /* 0x0000000000047947 */ /* 0x000fea0003800000 */
.L_x_2584:
[----:B------:R2:W5:Y:S02]  /*02f0*/  LD.E R60, desc[UR6][R10.64+0xb8] ;  /* 0x0000b8060a3c7980 */ /* 0x000564000c101900 */
.L_x_2585:
[----:B------:R-:W-:Y:S05]  /*0300*/  BSYNC B0 ;  /* 0x0000000000007941 */ /* 0x000fea0003800000 */
.L_x_2583:
[----:B-1-3--:R-:W3:Y:S01]  /*0310*/  LD.E.64 R2, desc[UR6][R10.64+0xf8] ;  /* 0x0000f8060a027980 */ /* 0x00aee2000c101b00 */
[----:B------:R-:W-:Y:S01]  /*0320*/  BSSY B1, `(.L_x_2586) ;  /* 0x0000012000017945 */ /* 0x000fe20003800000 */
[----:B-----5:R-:W-:Y:S01]  /*0330*/  IMAD.IADD R60, R60, 0x1, -R14 ;  /* 0x000000013c3c7824 */ /* 0x020fe200078e0a0e */
[----:B---3--:R-:W-:-:S04]  /*0340*/  ISETP.NE.U32.AND P0, PT, R2, RZ, PT ;  /* 0x000000ff0200720c */ /* 0x008fc80003f05070 */
[----:B------:R-:W-:-:S13]  /*0350*/  ISETP.NE.AND.EX P0, PT, R3, RZ, PT, P0 ;  /* 0x000000ff0300720c */ /* 0x000fda0003f05300 */
[----:B------:R-:W-:Y:S05]  /*0360*/  @!P0 BRA `(.L_x_2587) ;  /* 0x0000000000108947 */ /* 0x000fea0003800000 */
[----:B------:R-:W-:-:S05]  /*0370*/  IMAD.WIDE R2, R238, 0x4, R2 ;  /* 0x00000004ee027825 */ /* 0x000fca00078e0202 */
[----:B------:R-:W3:Y:S02]  /*0380*/  LD.E R51, desc[UR6][R2.64] ;  /* 0x0000000602337980 */ /* 0x000ee4000c101900 */
[----:B---3--:R-:W-:Y:S01]  /*0390*/  IADD3 R51, R51, -R14, RZ ;  /* 0x8000000e33337210 */ /* 0x008fe20007ffe0ff */
[----:B------:R-:W-:Y:S05]  /*03a0*/  BRA `(.L_x_2588) ;  /* 0x0000000000247947 */ /* 0x000fea0003800000 */
.L_x_2587:
[----:B------:R-:W3:Y:S01]  /*03b0*/  LD.E.64 R2, desc[UR6][R10.64+0x108] ;  /* 0x000108060a027980 */ /* 0x000ee2000c101b00 */
[----:B------:R-:W-:Y:S01]  /*03c0*/  BSSY B0, `(.L_x_2589) ;  /* 0x0000006000007945 */ /* 0x000fe20003800000 */
[----:B------:R-:W-:Y:S01]  /*03d0*/  IMAD.MOV.U32 R51, RZ, RZ, RZ ;  /* 0x000000ffff337224 */ /* 0x000fe200078e00ff */
[----:B---3--:R-:W-:-:S04]  /*03e0*/  ISETP.NE.U32.AND P0, PT, R2, RZ, PT ;  /* 0x000000ff0200720c */ /* 0x008fc80003f05070 */
[----:B------:R-:W-:-:S13]  /*03f0*/  ISETP.NE.AND.EX P0, PT, R3, RZ, PT, P0 ;  /* 0x000000ff0300720c */ /* 0x000fda0003f05300 */
[----:B------:R-:W-:Y:S05]  /*0400*/  @!P0 BRA `(.L_x_2590) ;  /* 0x0000000000048947 */ /* 0x000fea0003800000 */
[----:B------:R1:W5:Y:S02]  /*0410*/  LD.E R51, desc[UR6][R10.64+0xbc] ;  /* 0x0000bc060a337980 */ /* 0x000364000c101900 */
.L_x_2590:
[----:B------:R-:W-:Y:S05]  /*0420*/  BSYNC B0 ;  /* 0x0000000000007941 */ /* 0x000fea0003800000 */
.L_x_2589:
[----:B-----5:R-:W-:Y:S02]  /*0430*/  IADD3 R51, R60, R51, RZ ;  /* 0x000000333c337210 */ /* 0x020fe40007ffe0ff */
.L_x_2588:
[----:B------:R-:W-:Y:S05]  /*0440*/  BSYNC B1 ;  /* 0x0000000000017941 */ /* 0x000fea0003800000 */
.L_x_2586:
[----:B------:R-:W-:Y:S01]  /*0450*/  IMAD.SHL.U32 R50, R239, 0x40, RZ ;  /* 0x00000040ef327824 */ /* 0x000fe200078e00ff */
[----:B------:R-:W-:Y:S01]  /*0460*/  MOV R2, R236 ;  /* 0x000000ec00027202 */ /* 0x000fe20000000f00 */
[----:B------:R-:W-:-:S03]  /*0470*/  IMAD.MOV.U32 R3, RZ, RZ, 0x0 ;  /* 0x00000000ff037424 */ /* 0x000fc600078e00ff */
[----:B------:R-:W-:-:S13]  /*0480*/  ISETP.GT.AND P0, PT, R240, R50, PT ;  /* 0x00000032f000720c */ /* 0x000fda0003f04270 */
[----:B-12---:R-:W-:Y:S05]  /*0490*/  @!P0 RET.REL.NODEC R2 `(_ZN5flash24flash_fwd_splitkv_kernelI23Flash_fwd_kernel_traitsILi64ELi64ELi256ELi4ELb0ELb0EN7cutlass10bfloat16_tE19Flash_kernel_traitsILi64ELi64ELi256ELi4ES3_EELb1ELb0ELb0ELb0ELb1ELb0ELb0ELb1EEEvNS_16Flash_fwd_paramsE) ;  /* 0xfffffff802d88950 */ /* 0x006fea0003c3ffff */
[----:B------:R-:W2:Y:S04]  /*04a0*/  LD.E R6, desc[UR6][R10.64+0xb8] ;  /* 0x0000b8060a067980 */ /* 0x000ea8000c101900 */
[----:B------:R-:W3:Y:S01]  /*04b0*/  LD.E R2, desc[UR6][R10.64+0x188] ;  /* 0x000188060a027980 */ /* 0x000ee2000c101900 */
[----:B------:R-:W-:Y:S01]  /*04c0*/  IADD3 R0, -R240, 0x13f, R50 ;  /* 0x0000013ff0007810 */ /* 0x000fe20007ffe132 */
[----:B------:R-:W-:Y:S01]  /*04d0*/  VIADD R4, R51, 0xff ;  /* 0x000000ff33047836 */ /* 0x000fe20000000000 */
[----:B------:R-:W1:Y:S04]  /*04e0*/  S2R R47, SR_TID.X ;  /* 0x00000000002f7919 */ /* 0x000e680000002100 */
[----:B------:R-:W-:-:S04]  /*04f0*/  SHF.R.S32.HI R3, RZ, 0x1f, R4 ;  /* 0x0000001fff037819 */ /* 0x000fc80000011404 */
[----:B------:R-:W-:-:S04]  /*0500*/  LEA.HI R3, R3, R4, RZ, 0x8 ;  /* 0x0000000403037211 */ /* 0x000fc800078f40ff */
[----:B------:R-:W-:Y:S01]  /*0510*/  SHF.R.S32.HI R3, RZ, 0x8, R3 ;  /* 0x00000008ff037819 */ /* 0x000fe20000011403 */
[----:B--2---:R-:W-:Y:S01]  /*0520*/  VIADD R6, R6, 0xff ;  /* 0x000000ff06067836 */ /* 0x004fe20000000000 */
[----:B---3--:R-:W-:-:S04]  /*0530*/  IADD3 R2, R2, R0, R51 ;  /* 0x0000000002027210 */ /* 0x008fc80007ffe033 */
[----:B------:R-:W-:Y:S02]  /*0540*/  SHF.R.S32.HI R5, RZ, 0x1f, R6 ;  /* 0x0000001fff057819 */ /* 0x000fe40000011406 */
[----:B------:R-:W-:Y:S02]  /*0550*/  SHF.R.S32.HI R0, RZ, 0x1f, R2 ;  /* 0x0000001fff007819 */ /* 0x000fe40000011402 */
[----:B------:R-:W-:Y:S02]  /*0560*/  LEA.HI R5, R5, R6, RZ, 0x8 ;  /* 0x0000000605057211 */ /* 0x000fe400078f40ff */
[----:B------:R-:W-:Y:S02]  /*0570*/  LEA.HI R0, R0, R2, RZ, 0x8 ;  /* 0x0000000200007211 */ /* 0x000fe400078f40ff */
[----:B------:R-:W-:Y:S02]  /*0580*/  SHF.R.S32.HI R5, RZ, 0x8, R5 ;  /* 0x00000008ff057819 */ /* 0x000fe40000011405 */
[----:B------:R-:W-:-:S04]  /*0590*/  SHF.R.S32.HI R0, RZ, 0x8, R0 ;  /* 0x00000008ff007819 */ /* 0x000fc80000011400 */
[----:B------:R-:W-:-:S04]  /*05a0*/  VIMNMX3 R46, R5, R3, R0, PT ;  /* 0x00000003052e720f */ /* 0x000fc80003800100 */
[----:B------:R-:W-:-:S13]  /*05b0*/  ISETP.GT.AND P0, PT, R46, RZ, PT ;  /* 0x000000ff2e00720c */ /* 0x000fda0003f04270 */
[----:B-1----:R-:W-:Y:S05]  /*05c0*/  @P0 BRA `(.L_x_2591) ;  /* 0x0000000400e80947 */ /* 0x002fea0003800000 */
[----:B------:R-:W-:Y:S01]  /*05d0*/  ISETP.NE.AND P0, PT, R241, -0x1, PT ;  /* 0xfffffffff100780c */ /* 0x000fe20003f05270 */
[----:B------:R-:W2:Y:S04]  /*05e0*/  LD.E.64 R16, desc[UR6][R10.64+0x88] ;  /* 0x000088060a107980 */ /* 0x000ea8000c101b00 */
[----:B------:R-:W3:Y:S04]  /*05f0*/  LD.E R2, desc[UR6][R10.64+0x60] ;  /* 0x000060060a027980 */ /* 0x000ee8000c101900 */
[----:B------:R-:W4:Y:S04]  /*0600*/  LD.E R0, desc[UR6][R10.64+0xb4] ;  /* 0x0000b4060a007980 */ /* 0x000f28000c101900 */
[----:B------:R-:W3:Y:S04]  /*0610*/  @!P0 LD.E.64 R14, desc[UR6][R10.64+0x80] ;  /* 0x000080060a0e8980 */ /* 0x000ee8000c101b00 */
[----:B------:R-:W4:Y:S04]  /*0620*/  LD.E.64 R12, desc[UR6][R10.64+0xa0] ;  /* 0x0000a0060a0c7980 */ /* 0x000f28000c101b00 */
[----:B------:R-:W4:Y:S04]  /*0630*/  LD.E.64 R6, desc[UR6][R10.64+0x90] ;  /* 0x000090060a067980 */ /* 0x000f28000c101b00 */
[----:B------:R-:W5:Y:S01]  /*0640*/  LD.E.64 R10, desc[UR6][R10.64+0x70] ;  /* 0x000070060a0a7980 */ /* 0x000f62000c101b00 */
[----:B------:R-:W-:-:S04]  /*0650*/  SHF.R.S32.HI R5, RZ, 0x1f, R47 ;  /* 0x0000001fff057819 */ /* 0x000fc8000001142f */
[----:B------:R-:W-:-:S04]  /*0660*/  LEA.HI R5, R5, R47, RZ, 0x3 ;  /* 0x0000002f05057211 */ /* 0x000fc800078f18ff */
[----:B------:R-:W-:Y:S02]  /*0670*/  LOP3.LUT R8, R5, 0x1ffffff8, RZ, 0xc0, !PT ;  /* 0x1ffffff805087812 */ /* 0x000fe400078ec0ff */
[----:B------:R-:W-:-:S03]  /*0680*/  LOP3.LUT P3, RZ, R47, 0x7, RZ, 0xc0, !PT ;  /* 0x000000072fff7812 */ /* 0x000fc6000786c0ff */
[----:B------:R-:W-:Y:S01]  /*0690*/  IMAD.IADD R47, R47, 0x1, -R8 ;  /* 0x000000012f2f7824 */ /* 0x000fe200078e0a08 */
[----:B------:R-:W-:-:S03]  /*06a0*/  @!P0 SHF.R.S32.HI R4, RZ, 0x1f, R238 ;  /* 0x0000001fff048819 */ /* 0x000fc600000114ee */
[----:B------:R-:W-:-:S05]  /*06b0*/  IMAD.SHL.U32 R20, R47, 0x8, RZ ;  /* 0x000000082f147824 */ /* 0x000fca00078e00ff */
[----:B------:R-:W-:Y:S02]  /*06c0*/  SHF.R.S32.HI R21, RZ, 0x1f, R20 ;  /* 0x0000001fff157819 */ /* 0x000fe40000011414 */
[----:B------:R-:W-:Y:S02]  /*06d0*/  SHF.R.S32.HI R5, RZ, 0x3, R5 ;  /* 0x00000003ff057819 */ /* 0x000fe40000011405 */
[----:B------:R-:W-:Y:S01]  /*06e0*/  IADD3 R240, -R50, R240, RZ ;  /* 0x000000f032f07210 */ /* 0x000fe20007ffe1ff */
[----:B------:R-:W-:Y:S03]  /*06f0*/  BSSY B0, `(.L_x_2592) ;  /* 0x000002e000007945 */ /* 0x000fe60003800000 */
[----:B------:R-:W-:Y:S01]  /*0700*/  ISETP.GE.OR P6, PT, R5, R240, P3 ;  /* 0x000000f00500720c */ /* 0x000fe20001fc6670 */
[-C--:B--2---:R-:W-:Y:S02]  /*0710*/  @P0 IMAD R8, R17, R241.reuse, RZ ;  /* 0x000000f111080224 */ /* 0x084fe400078e02ff */
[----:B------:R-:W-:-:S04]  /*0720*/  @P0 IMAD.WIDE.U32 R18, R16, R241, RZ ;  /* 0x000000f110120225 */ /* 0x000fc800078e00ff */
[----:B------:R-:W-:Y:S02]  /*0730*/  @P0 IMAD.IADD R8, R19, 0x1, R8 ;  /* 0x0000000113080824 */ /* 0x000fe400078e0208 */
[-C--:B---3--:R-:W-:Y:S02]  /*0740*/  @!P0 IMAD R3, R15, R238.reuse, RZ ;  /* 0x000000ee0f038224 */ /* 0x088fe400078e02ff */
[----:B------:R-:W-:Y:S02]  /*0750*/  @P0 IMAD.MOV.U32 R15, RZ, RZ, R18 ;  /* 0x000000ffff0f0224 */ /* 0x000fe400078e0012 */
[----:B------:R-:W-:-:S04]  /*0760*/  @!P0 IMAD.WIDE.U32 R18, R14, R238, RZ ;  /* 0x000000ee0e128225 */ /* 0x000fc800078e00ff */
[----:B------:R-:W-:Y:S01]  /*0770*/  @!P0 IMAD R3, R14, R4, R3 ;  /* 0x000000040e038224 */ /* 0x000fe200078e0203 */
[----:B------:R-:W-:Y:S01]  /*0780*/  SHF.R.S32.HI R4, RZ, 0x1f, R50 ;  /* 0x0000001fff047819 */ /* 0x000fe20000011432 */
[----:B------:R-:W-:Y:S02]  /*0790*/  IMAD R9, R17, R50, RZ ;  /* 0x0000003211097224 */ /* 0x000fe400078e02ff */
[----:B------:R-:W-:-:S04]  /*07a0*/  IMAD.WIDE.U32 R20, R50, R16, R20 ;  /* 0x0000001032147225 */ /* 0x000fc800078e0014 */
[----:B------:R-:W-:Y:S02]  /*07b0*/  @!P0 IMAD.MOV.U32 R15, RZ, RZ, R18 ;  /* 0x000000ffff0f8224 */ /* 0x000fe400078e0012 */
[----:B------:R-:W-:Y:S02]  /*07c0*/  IMAD R2, R238, R2, R237 ;  /* 0x00000002ee027224 */ /* 0x000fe400078e02ed */
[----:B------:R-:W-:Y:S01]  /*07d0*/  IMAD R4, R16, R4, R9 ;  /* 0x0000000410047224 */ /* 0x000fe200078e0209 */
[----:B------:R-:W-:Y:S01]  /*07e0*/  IADD3 R14, P1, R15, R20, RZ ;  /* 0x000000140f0e7210 */ /* 0x000fe20007f3e0ff */
[----:B------:R-:W-:Y:S02]  /*07f0*/  @!P0 IMAD.IADD R8, R19, 0x1, R3 ;  /* 0x0000000113088824 */ /* 0x000fe400078e0203 */
[----:B----4-:R-:W-:-:S03]  /*0800*/  IMAD R0, R0, R2, R50 ;  /* 0x0000000200007224 */ /* 0x010fc600078e0232 */
[----:B------:R-:W-:Y:S02]  /*0810*/  IADD3.X R15, R8, R21, R4, P1, !PT ;  /* 0x00000015080f7210 */ /* 0x000fe40000ffe404 */
[----:B------:R-:W-:Y:S02]  /*0820*/  SHF.R.S32.HI R4, RZ, 0x1f, R5 ;  /* 0x0000001fff047819 */ /* 0x000fe40000011405 */
[----:B------:R-:W-:-:S04]  /*0830*/  IADD3 R3, P1, R0, R5, RZ ;  /* 0x0000000500037210 */ /* 0x000fc80007f3e0ff */
[----:B------:R-:W-:Y:S02]  /*0840*/  LEA.HI.X.SX32 R0, R0, R4, 0x1, P1 ;  /* 0x0000000400007211 */ /* 0x000fe400008f0eff */
[----:B------:R-:W-:-:S04]  /*0850*/  LEA R12, P1, R3, R12, 0x2 ;  /* 0x0000000c030c7211 */ /* 0x000fc800078210ff */
[----:B------:R-:W-:Y:S02]  /*0860*/  LEA.HI.X R13, R3, R13, R0, 0x2, P1 ;  /* 0x0000000d030d7211 */ /* 0x000fe400008f1400 */
[C---:B------:R-:W-:Y:S01]  /*0870*/  ISETP.GE.AND P1, PT, R5.reuse, R240, PT ;  /* 0x000000f00500720c */ /* 0x040fe20003f26270 */
[----:B------:R-:W-:Y:S01]  /*0880*/  VIADD R9, R5, 0x10 ;  /* 0x0000001005097836 */ /* 0x000fe20000000000 */
[----:B------:R-:W-:Y:S01]  /*0890*/  SHF.R.S32.HI R8, RZ, 0x1f, R237 ;  /* 0x0000001fff087819 */ /* 0x000fe200000114ed */
[----:B------:R-:W-:-:S03]  /*08a0*/  IMAD R2, R7, R237, RZ ;  /* 0x000000ed07027224 */ /* 0x000fc600078e02ff */
[CC--:B------:R-:W-:Y:S02]  /*08b0*/  ISETP.GE.AND P0, PT, R9.reuse, R240.reuse, PT ;  /* 0x000000f00900720c */ /* 0x0c0fe40003f06270 */
[----:B------:R-:W-:Y:S01]  /*08c0*/  ISETP.GE.OR P5, PT, R9, R240, P3 ;  /* 0x000000f00900720c */ /* 0x000fe20001fa6670 */
[----:B------:R-:W-:Y:S02]  /*08d0*/  VIADD R9, R5, 0x20 ;  /* 0x0000002005097836 */ /* 0x000fe40000000000 */
[----:B------:R-:W-:Y:S02]  /*08e0*/  IMAD R2, R6, R8, R2 ;  /* 0x0000000806027224 */ /* 0x000fe400078e0202 */
[----:B------:R-:W-:Y:S01]  /*08f0*/  IMAD.WIDE.U32 R14, R237, R6, R14 ;  /* 0x00000006ed0e7225 */ /* 0x000fe200078e000e */
[CC--:B------:R-:W-:Y:S02]  /*0900*/  ISETP.GE.AND P2, PT, R9.reuse, R240.reuse, PT ;  /* 0x000000f00900720c */ /* 0x0c0fe40003f46270 */
[----:B------:R-:W-:Y:S01]  /*0910*/  ISETP.GE.OR P4, PT, R9, R240, P3 ;  /* 0x000000f00900720c */ /* 0x000fe20001f86670 */
[----:B------:R-:W-:Y:S01]  /*0920*/  IMAD.IADD R9, R15, 0x1, R2 ;  /* 0x000000010f097824 */ /* 0x000fe200078e0202 */
[----:B------:R-:W-:Y:S01]  /*0930*/  IADD3 R0, R5, 0x30, RZ ;  /* 0x0000003005007810 */ /* 0x000fe20007ffe0ff */
[----:B------:R-:W-:Y:S10]  /*0940*/  @P1 BRA `(.L_x_2593) ;  /* 0x0000000000201947 */ /* 0x000ff40003800000 */
[----:B------:R-:W-:Y:S01]  /*0950*/  MOV R8, R14 ;  /* 0x0000000e00087202 */ /* 0x000fe20000000f00 */
[----:B------:R-:W-:-:S04]  /*0960*/  IMAD R2, R17, R5, RZ ;  /* 0x0000000511027224 */ /* 0x000fc800078e02ff */
[----:B------:R-:W-:-:S04]  /*0970*/  IMAD.WIDE.U32 R6, R16, R5, R8 ;  /* 0x0000000510067225 */ /* 0x000fc800078e0008 */
[----:B------:R-:W-:Y:S01]  /*0980*/  IMAD R2, R16, R4, R2 ;  /* 0x0000000410027224 */ /* 0x000fe200078e0202 */
[----:B-----5:R-:W-:-:S04]  /*0990*/  LEA R18, P1, R6, R10, 0x1 ;  /* 0x0000000a06127211 */ /* 0x020fc800078208ff */
[----:B------:R-:W-:-:S04]  /*09a0*/  IADD3 R2, R7, R2, RZ ;  /* 0x0000000207027210 */ /* 0x000fc80007ffe0ff */
[----:B------:R-:W-:-:S05]  /*09b0*/  LEA.HI.X R19, R6, R11, R2, 0x1, P1 ;  /* 0x0000000b06137211 */ /* 0x000fca00008f0c02 */
[----:B------:R1:W-:Y:S02]  /*09c0*/  ST.E.128 desc[UR6][R18.64], RZ ;  /* 0x000000ff12007985 */ /* 0x0003e4000c101d06 */
.L_x_2593:
[----:B------:R-:W-:Y:S05]  /*09d0*/  BSYNC B0 ;  /* 0x0000000000007941 */ /* 0x000fea0003800000 */
.L_x_2592:
[----:B------:R-:W-:Y:S01]  /*09e0*/  BSSY B0, `(.L_x_2594) ;  /* 0x0000012000007945 */ /* 0x000fe20003800000 */
[CC--:B------:R-:W-:Y:S01]  /*09f0*/  ISETP.GE.AND P1, PT, R0.reuse, R240.reuse, PT ;  /* 0x000000f00000720c */ /* 0x0c0fe20003f26270 */
[----:B------:R-:W-:Y:S01]  /*0a00*/  @!P6 IMAD.MOV.U32 R3, RZ, RZ, 0x7f800000 ;  /* 0x7f800000ff03e424 */ /* 0x000fe200078e00ff */
[----:B------:R-:W-:Y:S01]  /*0a10*/  ISETP.GE.OR P3, PT, R0, R240, P3 ;  /* 0x000000f00000720c */ /* 0x000fe20001f66670 */
[----:B------:R-:W-:Y:S01]  /*0a20*/  @!P4 IMAD.MOV.U32 R0, RZ, RZ, 0x7f800000 ;  /* 0x7f800000ff00c424 */ /* 0x000fe200078e00ff */
[----:B------:R-:W-:Y:S01]  /*0a30*/  @!P5 MOV R2, 0x7f800000 ;  /* 0x7f8000000002d802 */ /* 0x000fe20000000f00 */
[----:B------:R-:W-:Y:S05]  /*0a40*/  @P0 BRA `(.L_x_2595) ;  /* 0x00000000002c0947 */ /* 0x000fea0003800000 */
[----:B------:R-:W-:Y:S01]  /*0a50*/  IADD3 R7, P0, R5, 0x10, RZ ;  /* 0x0000001005077810 */ /* 0x000fe20007f1e0ff */
[----:B-1----:R-:W-:Y:S01]  /*0a60*/  IMAD.MOV.U32 R18, RZ, RZ, R14 ;  /* 0x000000ffff127224 */ /* 0x002fe200078e000e */
[----:B------:R-:W-:-:S03]  /*0a70*/  MOV R19, R9 ;  /* 0x0000000900137202 */ /* 0x000fc60000000f00 */
[----:B------:R-:W-:Y:S02]  /*0a80*/  IMAD.X R6, RZ, RZ, R4, P0 ;  /* 0x000000ffff067224 */ /* 0x000fe400000e0604 */
[----:B------:R-:W-:-:S04]  /*0a90*/  IMAD.WIDE.U32 R18, R16, R7, R18 ;  /* 0x0000000710127225 */ /* 0x000fc800078e0012 */
[----:B------:R-:W-:Y:S01]  /*0aa0*/  IMAD R6, R6, R16, RZ ;  /* 0x0000001006067224 */ /* 0x000fe200078e02ff */
[----:B-----5:R-:W-:-:S03]  /*0ab0*/  LEA R20, P0, R18, R10, 0x1 ;  /* 0x0000000a12147211 */ /* 0x020fc600078008ff */
[----:B------:R-:W-:-:S05]  /*0ac0*/  IMAD R6, R17, R7, R6 ;  /* 0x0000000711067224 */ /* 0x000fca00078e0206 */
[----:B------:R-:W-:-:S04]  /*0ad0*/  IADD3 R6, R19, R6, RZ ;  /* 0x0000000613067210 */ /* 0x000fc80007ffe0ff */
[----:B------:R-:W-:-:S05]  /*0ae0*/  LEA.HI.X R21, R18, R11, R6, 0x1, P0 ;  /* 0x0000000b12157211 */ /* 0x000fca00000f0c06 */
[----:B------:R2:W-:Y:S02]  /*0af0*/  ST.E.128 desc[UR6][R20.64], RZ ;  /* 0x000000ff14007985 */ /* 0x0005e4000c101d06 */
.L_x_2595:
[----:B------:R-:W-:Y:S05]  /*0b00*/  BSYNC B0 ;  /* 0x0000000000007941 */ /* 0x000fea0003800000 */
.L_x_2594:
[----:B------:R-:W-:Y:S04]  /*0b10*/  BSSY B0, `(.L_x_2596) ;  /* 0x000000d000007945 */ /* 0x000fe80003800000 */
[----:B------:R-:W-:Y:S05]  /*0b20*/  @P2 BRA `(.L_x_2597) ;  /* 0x00000000002c2947 */ /* 0x000fea0003800000 */
[----:B------:R-:W-:Y:S01]  /*0b30*/  IADD3 R7, P0, R5, 0x20, RZ ;  /* 0x0000002005077810 */ /* 0x000fe20007f1e0ff */
[----:B-1----:R-:W-:Y:S01]  /*0b40*/  IMAD.MOV.U32 R18, RZ, RZ, R14 ;  /* 0x000000ffff127224 */ /* 0x002fe200078e000e */
[----:B------:R-:W-:-:S03]  /*0b50*/  MOV R19, R9 ;  /* 0x0000000900137202 */ /* 0x000fc60000000f00 */
[----:B------:R-:W-:Y:S02]  /*0b60*/  IMAD.X R6, RZ, RZ, R4, P0 ;  /* 0x000000ffff067224 */ /* 0x000fe400000e0604 */
[----:B------:R-:W-:-:S04]  /*0b70*/  IMAD.WIDE.U32 R18, R16, R7, R18 ;  /* 0x0000000710127225 */ /* 0x000fc800078e0012 */
[----:B------:R-:W-:Y:S01]  /*0b80*/  IMAD R6, R6, R16, RZ ;  /* 0x0000001006067224 */ /* 0x000fe200078e02ff */
[----:B--2--5:R-:W-:-:S03]  /*0b90*/  LEA R20, P0, R18, R10, 0x1 ;  /* 0x0000000a12147211 */ /* 0x024fc600078008ff */
[----:B------:R-:W-:-:S05]  /*0ba0*/  IMAD R6, R17, R7, R6 ;  /* 0x0000000711067224 */ /* 0x000fca00078e0206 */
[----:B------:R-:W-:-:S04]  /*0bb0*/  IADD3 R6, R19, R6, RZ ;  /* 0x0000000613067210 */ /* 0x000fc80007ffe0ff */
[----:B------:R-:W-:-:S05]  /*0bc0*/  LEA.HI.X R21, R18, R11, R6, 0x1, P0 ;  /* 0x0000000b12157211 */ /* 0x000fca00000f0c06 */
[----:B------:R3:W-:Y:S02]  /*0bd0*/  ST.E.128 desc[UR6][R20.64], RZ ;  /* 0x000000ff14007985 */ /* 0x0007e4000c101d06 */
.L_x_2597:
[----:B------:R-:W-:Y:S05]  /*0be0*/  BSYNC B0 ;  /* 0x0000000000007941 */ /* 0x000fea0003800000 */
.L_x_2596:
[----:B------:R-:W-:Y:S04]  /*0bf0*/  BSSY B0, `(.L_x_2598) ;  /* 0x000000d000007945 */ /* 0x000fe80003800000 */
[----:B------:R-:W-:Y:S05]  /*0c00*/  @P1 BRA `(.L_x_2599) ;  /* 0x00000000002c1947 */ /* 0x000fea0003800000 */
[----:B------:R-:W-:Y:S01]  /*0c10*/  IADD3 R5, P0, R5, 0x30, RZ ;  /* 0x0000003005057810 */ /* 0x000fe20007f1e0ff */
[----:B------:R-:W-:Y:S01]  /*0c20*/  IMAD.MOV.U32 R6, RZ, RZ, R14 ;  /* 0x000000ffff067224 */ /* 0x000fe200078e000e */
        /* <DEDUP_REMOVED lines=9> */
.L_x_2599:
[----:B------:R-:W-:Y:S05]  /*0cc0*/  BSYNC B0 ;  /* 0x0000000000007941 */ /* 0x000fea0003800000 */
.L_x_2598:
[----:B------:R1:W-:Y:S04]  /*0cd0*/  @!P6 ST.E desc[UR6][R12.64], R3 ;  /* 0x000000030c00e985 */ /* 0x0003e8000c101906 */
[----:B------:R2:W-:Y:S04]  /*0ce0*/  @!P5 ST.E desc[UR6][R12.64+0x40], R2 ;  /* 0x000040020c00d985 */ /* 0x0005e8000c101906 */
[----:B------:R3:W-:Y:S01]  /*0cf0*/  @!P4 ST.E desc[UR6][R12.64+0x80], R0 ;  /* 0x000080000c00c985 */ /* 0x0007e2000c101906 */
[----:B-1----:R-:W-:Y:S02]  /*0d00*/  MOV R3, 0x0 ;  /* 0x0000000000037802 */ /* 0x002fe40000000f00 */
[----:B--2---:R-:W-:-:S04]  /*0d10*/  MOV R2, R236 ;  /* 0x000000ec00027202 */ /* 0x004fc80000000f00 */
[----:B---345:R-:W-:Y:S05]  /*0d20*/  @P3 RET.REL.NODEC R2 `(_ZN5flash24flash_fwd_splitkv_kernelI23Flash_fwd_kernel_traitsILi64ELi64ELi256ELi4ELb0ELb0EN7cutlass10bfloat16_tE19Flash_kernel_traitsILi64ELi64ELi256ELi4ES3_EELb1ELb0ELb0ELb0ELb1ELb0ELb0ELb1EEEvNS_16Flash_fwd_paramsE) ;  /* 0xfffffff002b43950 */ /* 0x038fea0003c3ffff */
[----:B------:R-:W-:Y:S02]  /*0d30*/  MOV R0, 0x7f800000 ;  /* 0x7f80000000007802 */ /* 0x000fe40000000f00 */
[----:B------:R-:W-:-:S03]  /*0d40*/  MOV R237, 0x0 ;  /* 0x0000000000ed7802 */ /* 0x000fc60000000f00 */
[----:B------:R1:W-:Y:S02]  /*0d50*/  ST.E desc[UR6][R12.64+0xc0], R0 ;  /* 0x0000c0000c007985 */ /* 0x0003e4000c101906 */
[----:B-1----:R-:W-:Y:S05]  /*0d60*/  RET.REL.NODEC R236 `(_ZN5flash24flash_fwd_splitkv_kernelI23Flash_fwd_kernel_traitsILi64ELi64ELi256ELi4ELb0ELb0EN7cutlass10bfloat16_tE19Flash_kernel_traitsILi64ELi64ELi256ELi4ES3_EELb1ELb0ELb0ELb0ELb1ELb0ELb0ELb1EEEvNS_16Flash_fwd_paramsE) ;  /* 0xfffffff0eca47950 */ /* 0x002fea0003c3ffff */
.L_x_2591:
[----:B------:R-:W2:Y:S04]  /*0d70*/  LD.E.64 R6, desc[UR6][R10.64+0x160] ;  /* 0x000160060a067980 */ /* 0x000ea8000c101b00 */
[----:B------:R-:W3:Y:S01]  /*0d80*/  LD.E.64 R2, desc[UR6][R10.64+0x158] ;  /* 0x000158060a027980 */ /* 0x000ee2000c101b00 */
[----:B--2---:R-:W-:-:S04]  /*0d90*/  ISETP.NE.U32.AND P1, PT, R6, RZ, PT ;  /* 0x000000ff0600720c */ /* 0x004fc80003f25070 */
[----:B------:R-:W-:-:S13]  /*0da0*/  ISETP.NE.AND.EX P1, PT, R7, RZ, PT, P1 ;  /* 0x000000ff0700720c */ /* 0x000fda0003f25310 */
[----:B------:R-:W2:Y:S01]  /*0db0*/  @P1 LD.E.64 R8, desc[UR6][R10.64+0x168] ;  /* 0x000168060a081980 */ /* 0x000ea2000c101b00 */
[----:B---3--:R-:W-:Y:S01]  /*0dc0*/  ISETP.NE.U32.AND P0, PT, R2, RZ, PT ;  /* 0x000000ff0200720c */ /* 0x008fe20003f05070 */
[----:B------:R-:W-:-:S03]  /*0dd0*/  IMAD.MOV.U32 R13, RZ, RZ, R238 ;  /* 0x000000ffff0d7224 */ /* 0x000fc600078e00ee */
[----:B------:R-:W-:Y:S02]  /*0de0*/  ISETP.NE.AND.EX P0, PT, R3, RZ, PT, P0 ;  /* 0x000000ff0300720c */ /* 0x000fe40003f05300 */
[----:B------:R-:W-:Y:S02]  /*0df0*/  @P1 SHF.R.S32.HI R0, RZ, 0x1f, R238 ;  /* 0x0000001fff001819 */ /* 0x000fe400000114ee */
[----:B------:R-:W-:-:S09]  /*0e00*/  CS2R R242, SRZ ;  /* 0x0000000000f27805 */ /* 0x000fd2000001ff00 */
[----:B------:R-:W-:-:S05]  /*0e10*/  @P0 IMAD.WIDE R2, R238, 0x4, R2 ;  /* 0x00000004ee020825 */ /* 0x000fca00078e0202 */
[----:B------:R1:W5:Y:S01]  /*0e20*/  @P0 LD.E R13, desc[UR6][R2.64] ;  /* 0x00000006020d0980 */ /* 0x000362000c101900 */
[----:B------:R-:W-:Y:S01]  /*0e30*/  BSSY B0, `(.L_x_2600) ;  /* 0x00000b1000007945 */ /* 0x000fe20003800000 */
[-C--:B--2---:R-:W-:Y:S02]  /*0e40*/  @P1 IMAD R4, R9, R238.reuse, RZ ;  /* 0x000000ee09041224 */ /* 0x084fe400078e02ff */
[----:B-1----:R-:W-:-:S04]  /*0e50*/  @P1 IMAD.WIDE.U32 R2, R8, R238, RZ ;  /* 0x000000ee08021225 */ /* 0x002fc800078e00ff */
[----:B------:R-:W-:Y:S01]  /*0e60*/  @P1 IMAD R0, R8, R0, R4 ;  /* 0x0000000008001224 */ /* 0x000fe200078e0204 */
[----:B------:R-:W-:-:S03]  /*0e70*/  @P1 LEA R243, P0, R2, R6, 0x2 ;  /* 0x0000000602f31211 */ /* 0x000fc600078010ff */
[----:B------:R-:W-:-:S05]  /*0e80*/  @P1 IMAD.IADD R0, R3, 0x1, R0 ;  /* 0x0000000103001824 */ /* 0x000fca00078e0200 */
[----:B------:R-:W-:-:S04]  /*0e90*/  @P1 LEA.HI.X R242, R2, R7, R0, 0x2, P0 ;  /* 0x0000000702f21211 */ /* 0x000fc800000f1400 */
[----:B------:R-:W-:-:S04]  /*0ea0*/  LOP3.LUT R243, R243, R242, RZ, 0x3c, !PT ;  /* 0x000000f2f3f37212 */ /* 0x000fc800078e3cff */
[----:B------:R-:W-:-:S04]  /*0eb0*/  LOP3.LUT R242, R243, R242, RZ, 0x3c, !PT ;  /* 0x000000f2f3f27212 */ /* 0x000fc800078e3cff */
[----:B------:R-:W-:Y:S02]  /*0ec0*/  LOP3.LUT R243, R243, R242, RZ, 0x3c, !PT ;  /* 0x000000f2f3f37212 */ /* 0x000fe400078e3cff */
[----:B------:R-:W-:-:S04]  /*0ed0*/  ISETP.NE.U32.AND P0, PT, R242, RZ, PT ;  /* 0x000000fff200720c */ /* 0x000fc80003f05070 */
[----:B------:R-:W-:-:S13]  /*0ee0*/  ISETP.NE.AND.EX P0, PT, R243, RZ, PT, P0 ;  /* 0x000000fff300720c */ /* 0x000fda0003f05300 */
[----:B------:R-:W-:Y:S05]  /*0ef0*/  @!P0 BRA `(.L_x_2601) ;  /* 0x0000000400508947 */ /* 0x000fea0003800000 */
[----:B------:R-:W2:Y:S04]  /*0f00*/  LD.E R5, desc[UR6][R10.64+0x170] ;  /* 0x000170060a057980 */ /* 0x000ea8000c101900 */
[----:B------:R-:W3:Y:S01]  /*0f10*/  LD.E R3, desc[UR6][R10.64+0x68] ;  /* 0x000068060a037980 */ /* 0x000ee2000c101900 */
[----:B------:R-:W-:-:S03]  /*0f20*/  LEA R2, R46, 0xffffff00, 0x8 ;  /* 0xffffff002e027811 */ /* 0x000fc600078e40ff */
[----:B------:R-:W4:Y:S01]  /*0f30*/  LD.E.64 R18, desc[UR6][R10.64+0x20] ;  /* 0x000020060a127980 */ /* 0x000f22000c101b00 */
[----:B------:R-:W-:-:S03]  /*0f40*/  IABS R4, R2 ;  /* 0x0000000200047213 */ /* 0x000fc60000000000 */
[----:B------:R-:W4:Y:S04]  /*0f50*/  LD.E.64 R38, desc[UR6][R10.64+0x38] ;  /* 0x000038060a267980 */ /* 0x000f28000c101b00 */
[----:B------:R-:W4:Y:S04]  /*0f60*/  LD.E.64 R14, desc[UR6][R10.64+0x50] ;  /* 0x000050060a0e7980 */ /* 0x000f28000c101b00 */
[----:B-----5:R-:W4:Y:S04]  /*0f70*/  LD.E.64 R12, desc[UR6][R10.64+0x28] ;  /* 0x000028060a0c7980 */ /* 0x020f28000c101b00 */
[----:B------:R-:W5:Y:S04]  /*0f80*/  LD.E.64 R22, desc[UR6][R10.64+0x58] ;  /* 0x000058060a167980 */ /* 0x000f68000c101b00 */
[----:B------:R-:W5:Y:S01]  /*0f90*/  LD.E.64 R44, desc[UR6][R10.64+0x40] ;  /* 0x000040060a2c7980 */ /* 0x000f62000c101b00 */
[----:B--2---:R-:W-:-:S04]  /*0fa0*/  IABS R6, R5 ;  /* 0x0000000500067213 */ /* 0x004fc80000000000 */
[----:B------:R-:W1:Y:S08]  /*0fb0*/  I2F.RP R8, R6 ;  /* 0x0000000600087306 */ /* 0x000e700000209400 */
[----:B-1----:R-:W1:Y:S02]  /*0fc0*/  MUFU.RCP R8, R8 ;  /* 0x0000000800087308 */ /* 0x002e640000001000 */
[----:B-1----:R-:W-:-:S06]  /*0fd0*/  VIADD R8, R8, 0xffffffe ;  /* 0x0ffffffe08087836 */ /* 0x002fcc0000000000 */
[----:B------:R-:W1:Y:S01]  /*0fe0*/  F2I.FTZ.U32.TRUNC.NTZ R9, R8 ;  /* 0x0000000800097305 */ /* 0x000e62000021f000 */
[----:B------:R-:W-:Y:S01]  /*0ff0*/  IABS R0, R5 ;  /* 0x0000000500007213 */ /* 0x000fe20000000000 */
[----:B-1----:R-:W-:Y:S01]  /*1000*/  IMAD.MOV R7, RZ, RZ, -R9 ;  /* 0x000000ffff077224 */ /* 0x002fe200078e0a09 */
[----:B------:R-:W-:-:S03]  /*1010*/  MOV R8, RZ ;  /* 0x000000ff00087202 */ /* 0x000fc60000000f00 */
[----:B------:R-:W-:-:S04]  /*1020*/  IMAD R7, R7, R6, RZ ;  /* 0x0000000607077224 */ /* 0x000fc800078e02ff */
[----:B------:R-:W-:-:S04]  /*1030*/  IMAD.HI.U32 R7, R9, R7, R8 ;  /* 0x0000000709077227 */ /* 0x000fc800078e0008 */
[----:B------:R-:W-:Y:S02]  /*1040*/  IMAD.MOV R0, RZ, RZ, -R0 ;  /* 0x000000ffff007224 */ /* 0x000fe400078e0a00 */
        /* <DEDUP_REMOVED lines=14> */
[----:B------:R3:W2:Y:S02]  /*1130*/  LD.E R4, desc[UR6][R6.64] ;  /* 0x0000000606047980 */ /* 0x0006a4000c101900 */
[----:B---3--:R-:W-:-:S04]  /*1140*/  IABS R7, R3 ;  /* 0x0000000300077213 */ /* 0x008fc80000000000 */
[----:B------:R-:W1:Y:S08]  /*1150*/  I2F.RP R0, R7 ;  /* 0x0000000700007306 */ /* 0x000e700000209400 */
[----:B-1----:R-:W1:Y:S02]  /*1160*/  MUFU.RCP R0, R0 ;  /* 0x0000000000007308 */ /* 0x002e640000001000 */
[----:B-1----:R-:W-:-:S06]  /*1170*/  VIADD R0, R0, 0xffffffe ;  /* 0x0ffffffe00007836 */ /* 0x002fcc0000000000 */
[----:B------:R-:W1:Y:S01]  /*1180*/  F2I.FTZ.U32.TRUNC.NTZ R21, R0 ;  /* 0x0000000000157305 */ /* 0x000e62000021f000 */
[----:B------:R-:W-:Y:S01]  /*1190*/  IMAD.MOV.U32 R20, RZ, RZ, RZ ;  /* 0x000000ffff147224 */ /* 0x000fe200078e00ff */
[----:B------:R-:W-:Y:S02]  /*11a0*/  IABS R6, R237 ;  /* 0x000000ed00067213 */ /* 0x000fe40000000000 */
[----:B-1----:R-:W-:-:S05]  /*11b0*/  IADD3 R0, RZ, -R21, RZ ;  /* 0x80000015ff007210 */ /* 0x002fca0007ffe0ff */
[----:B------:R-:W-:Y:S01]  /*11c0*/  IMAD R8, R0, R7, RZ ;  /* 0x0000000700087224 */ /* 0x000fe200078e02ff */
[----:B------:R-:W-:-:S03]  /*11d0*/  IABS R0, R3 ;  /* 0x0000000300007213 */ /* 0x000fc60000000000 */
[----:B------:R-:W-:Y:S01]  /*11e0*/  IMAD.HI.U32 R8, R21, R8, R20 ;  /* 0x0000000815087227 */ /* 0x000fe200078e0014 */
[----:B------:R-:W-:-:S05]  /*11f0*/  IADD3 R0, RZ, -R0, RZ ;  /* 0x80000000ff007210 */ /* 0x000fca0007ffe0ff */
[----:B------:R-:W-:-:S04]  /*1200*/  IMAD.HI.U32 R8, R8, R6, RZ ;  /* 0x0000000608087227 */ /* 0x000fc800078e00ff */
[----:B------:R-:W-:-:S05]  /*1210*/  IMAD R0, R8, R0, R6 ;  /* 0x0000000008007224 */ /* 0x000fca00078e0206 */
[----:B------:R-:W-:Y:S02]  /*1220*/  ISETP.GT.U32.AND P1, PT, R7, R0, PT ;  /* 0x000000000700720c */ /* 0x000fe40003f24070 */
[----:B------:R-:W-:-:S11]  /*1230*/  IADD3 R9, -R9, RZ, RZ ;  /* 0x000000ff09097210 */ /* 0x000fd60007ffe1ff */
[----:B------:R-:W-:-:S05]  /*1240*/  @!P1 IMAD.IADD R0, R0, 0x1, -R7 ;  /* 0x0000000100009824 */ /* 0x000fca00078e0a07 */
[----:B------:R-:W-:Y:S02]  /*1250*/  ISETP.GE.U32.AND P2, PT, R0, R7, PT ;  /* 0x000000070000720c */ /* 0x000fe40003f46070 */
[----:B------:R-:W-:Y:S01]  /*1260*/  LOP3.LUT R7, R237, R3, RZ, 0x3c, !PT ;  /* 0x00000003ed077212 */ /* 0x000fe200078e3cff */
[----:B------:R-:W-:Y:S01]  /*1270*/  @!P1 VIADD R8, R8, 0x1 ;  /* 0x0000000108089836 */ /* 0x000fe20000000000 */
[----:B------:R-:W-:Y:S02]  /*1280*/  ISETP.NE.AND P1, PT, R3, RZ, PT ;  /* 0x000000ff0300720c */ /* 0x000fe40003f25270 */
[----:B------:R-:W-:Y:S01]  /*1290*/  ISETP.GE.AND P0, PT, R7, RZ, PT ;  /* 0x000000ff0700720c */ /* 0x000fe20003f06270 */
[----:B------:R-:W-:-:S04]  /*12a0*/  IMAD R5, R5, R9, R2 ;  /* 0x0000000905057224 */ /* 0x000fc800078e0202 */
[----:B----4-:R-:W-:Y:S02]  /*12b0*/  IMAD R9, R39, R5, RZ ;  /* 0x0000000527097224 */ /* 0x010fe400078e02ff */
[----:B------:R-:W-:-:S06]  /*12c0*/  @P2 IADD3 R8, R8, 0x1, RZ ;  /* 0x0000000108082810 */ /* 0x000fcc0007ffe0ff */
[----:B------:R-:W-:Y:S02]  /*12d0*/  @!P0 IADD3 R8, -R8, RZ, RZ ;  /* 0x000000ff08088210 */ /* 0x000fe40007ffe1ff */
[----:B------:R-:W-:-:S04]  /*12e0*/  @!P1 LOP3.LUT R8, RZ, R3, RZ, 0x33, !PT ;  /* 0x00000003ff089212 */ /* 0x000fc800078e33ff */
[----:B------:R-:W-:Y:S02]  /*12f0*/  SHF.R.S32.HI R3, RZ, 0x1f, R8 ;  /* 0x0000001fff037819 */ /* 0x000fe40000011408 */
[----:B--2---:R-:W-:Y:S01]  /*1300*/  SHF.R.S32.HI R0, RZ, 0x1f, R4 ;  /* 0x0000001fff007819 */ /* 0x004fe20000011404 */
[----:B------:R-:W-:-:S04]  /*1310*/  IMAD R6, R19, R4, RZ ;  /* 0x0000000413067224 */ /* 0x000fc800078e02ff */
[C---:B------:R-:W-:Y:S02]  /*1320*/  IMAD R6, R18.reuse, R0, R6 ;  /* 0x0000000012067224 */ /* 0x040fe400078e0206 */
[----:B------:R-:W-:-:S04]  /*1330*/  IMAD.WIDE.U32 R18, R18, R4, RZ ;  /* 0x0000000412127225 */ /* 0x000fc800078e00ff */
[----:B------:R-:W-:Y:S01]  /*1340*/  IMAD.IADD R19, R19, 0x1, R6 ;  /* 0x0000000113137824 */ /* 0x000fe200078e0206 */
[----:B------:R-:W-:Y:S01]  /*1350*/  SHF.R.S32.HI R6, RZ, 0x1f, R5 ;  /* 0x0000001fff067819 */ /* 0x000fe20000011405 */
[----:B------:R-:W-:-:S04]  /*1360*/  IMAD.WIDE.U32 R18, R5, R38, R18 ;  /* 0x0000002605127225 */ /* 0x000fc800078e0012 */
[----:B------:R-:W-:-:S04]  /*1370*/  IMAD R9, R38, R6, R9 ;  /* 0x0000000626097224 */ /* 0x000fc800078e0209 */
[----:B------:R-:W-:Y:S02]  /*1380*/  IMAD.IADD R19, R19, 0x1, R9 ;  /* 0x0000000113137824 */ /* 0x000fe400078e0209 */
[----:B------:R-:W-:Y:S02]  /*1390*/  IMAD R9, R15, R8, RZ ;  /* 0x000000080f097224 */ /* 0x000fe400078e02ff */
[-C--:B------:R-:W-:Y:S02]  /*13a0*/  IMAD R7, R13, R4.reuse, RZ ;  /* 0x000000040d077224 */ /* 0x080fe400078e02ff */
[----:B------:R-:W-:Y:S02]  /*13b0*/  IMAD R9, R14, R3, R9 ;  /* 0x000000030e097224 */ /* 0x000fe400078e0209 */
[----:B------:R-:W-:-:S04]  /*13c0*/  IMAD.WIDE.U32 R20, R12, R4, RZ ;  /* 0x000000040c147225 */ /* 0x000fc800078e00ff */
[----:B------:R-:W-:-:S04]  /*13d0*/  IMAD.WIDE.U32 R14, R8, R14, R18 ;  /* 0x0000000e080e7225 */ /* 0x000fc800078e0012 */
[----:B------:R-:W-:Y:S01]  /*13e0*/  IMAD R7, R12, R0, R7 ;  /* 0x000000000c077224 */ /* 0x000fe200078e0207 */
[----:B------:R-:W-:Y:S02]  /*13f0*/  MOV R12, R20 ;  /* 0x00000014000c7202 */ /* 0x000fe40000000f00 */
[----:B------:R-:W-:Y:S01]  /*1400*/  IADD3 R0, R15, R9, RZ ;  /* 0x000000090f007210 */ /* 0x000fe20007ffe0ff */
[----:B------:R-:W-:Y:S01]  /*1410*/  IMAD.IADD R7, R21, 0x1, R7 ;  /* 0x0000000115077824 */ /* 0x000fe200078e0207 */
[----:B------:R-:W-:Y:S01]  /*1420*/  MOV R4, R14 ;  /* 0x0000000e00047202 */ /* 0x000fe20000000f00 */
[----:B------:R-:W-:Y:S05]  /*1430*/  BRA `(.L_x_2602) ;  /* 0x0000000400407947 */ /* 0x000fea0003800000 */
.L_x_2601:
[----:B------:R-:W2:Y:S01]  /*1440*/  LD.E R5, desc[UR6][R10.64+0x68] ;  /* 0x000068060a057980 */ /* 0x000ea2000c101900 */
[----:B------:R-:W-:-:S03]  /*1450*/  ISETP.NE.AND P3, PT, R15, -0x1, PT ;  /* 0xffffffff0f00780c */ /* 0x000fc60003f65270 */
[----:B------:R-:W3:Y:S04]  /*1460*/  LD.E.64 R38, desc[UR6][R10.64+0x38] ;  /* 0x000038060a267980 */ /* 0x000ee8000c101b00 */
[----:B------:R-:W4:Y:S04]  /*1470*/  LD.E.64 R44, desc[UR6][R10.64+0x40] ;  /* 0x000040060a2c7980 */ /* 0x000f28000c101b00 */
[----:B------:R-:W4:Y:S04]  /*1480*/  LD.E.64 R18, desc[UR6][R10.64+0x50] ;  /* 0x000050060a127980 */ /* 0x000f28000c101b00 */
[----:B------:R-:W4:Y:S04]  /*1490*/  @!P3 LD.E.64 R24, desc[UR6][R10.64+0x20] ;  /* 0x000020060a18b980 */ /* 0x000f28000c101b00 */
[----:B------:R-:W4:Y:S04]  /*14a0*/  @!P3 LD.E.64 R20, desc[UR6][R10.64+0x28] ;  /* 0x000028060a14b980 */ /* 0x000f28000c101b00 */
[----:B------:R1:W5:Y:S01]  /*14b0*/  LD.E.64 R22, desc[UR6][R10.64+0x58] ;  /* 0x000058060a167980 */ /* 0x000362000c101b00 */
[----:B------:R-:W-:Y:S01]  /*14c0*/  IMAD.MOV.U32 R8, RZ, RZ, RZ ;  /* 0x000000ffff087224 */ /* 0x000fe200078e00ff */
[----:B------:R-:W-:-:S02]  /*14d0*/  IABS R7, R237 ;  /* 0x000000ed00077213 */ /* 0x000fc40000000000 */
[----:B------:R-:W-:Y:S02]  /*14e0*/  @!P3 SHF.R.S32.HI R6, RZ, 0x1f, R14 ;  /* 0x0000001fff06b819 */ /* 0x000fe4000001140e */
[----:B--2---:R-:W-:-:S04]  /*14f0*/  IABS R3, R5 ;  /* 0x0000000500037213 */ /* 0x004fc80000000000 */
[----:B------:R-:W2:Y:S08]  /*1500*/  I2F.RP R0, R3 ;  /* 0x0000000300007306 */ /* 0x000eb00000209400 */
[----:B--2---:R-:W2:Y:S02]  /*1510*/  MUFU.RCP R0, R0 ;  /* 0x0000000000007308 */ /* 0x004ea40000001000 */
[----:B--2---:R-:W-:-:S06]  /*1520*/  IADD3 R0, R0, 0xffffffe, RZ ;  /* 0x0ffffffe00007810 */ /* 0x004fcc0007ffe0ff */
[----:B------:R-:W2:Y:S02]  /*1530*/  F2I.FTZ.U32.TRUNC.NTZ R9, R0 ;  /* 0x0000000000097305 */ /* 0x000ea4000021f000 */
[----:B--2---:R-:W-:-:S05]  /*1540*/  IADD3 R0, RZ, -R9, RZ ;  /* 0x80000009ff007210 */ /* 0x004fca0007ffe0ff */
[----:B------:R-:W-:Y:S01]  /*1550*/  IMAD R4, R0, R3, RZ ;  /* 0x0000000300047224 */ /* 0x000fe200078e02ff */
[----:B------:R-:W-:-:S03]  /*1560*/  IABS R0, R5 ;  /* 0x0000000500007213 */ /* 0x000fc60000000000 */
[----:B------:R-:W-:Y:S01]  /*1570*/  IMAD.HI.U32 R4, R9, R4, R8 ;  /* 0x0000000409047227 */ /* 0x000fe200078e0008 */
[----:B------:R-:W-:-:S05]  /*1580*/  IADD3 R0, RZ, -R0, RZ ;  /* 0x80000000ff007210 */ /* 0x000fca0007ffe0ff */
[----:B------:R-:W-:-:S04]  /*1590*/  IMAD.HI.U32 R4, R4, R7, RZ ;  /* 0x0000000704047227 */ /* 0x000fc800078e00ff */
[----:B------:R-:W-:Y:S02]  /*15a0*/  IMAD R0, R4, R0, R7 ;  /* 0x0000000004007224 */ /* 0x000fe400078e0207 */
[----:B---3--:R-:W-:-:S03]  /*15b0*/  @!P3 IMAD R2, R39, R14, RZ ;  /* 0x0000000e2702b224 */ /* 0x008fc600078e02ff */
[----:B------:R-:W-:Y:S01]  /*15c0*/  ISETP.GT.U32.AND P0, PT, R3, R0, PT ;  /* 0x000000000300720c */ /* 0x000fe20003f04070 */
[----:B------:R-:W-:Y:S02]  /*15d0*/  @!P3 IMAD R2, R6, R38, R2 ;  /* 0x000000260602b224 */ /* 0x000fe400078e0202 */
[----:B------:R-:W-:Y:S01]  /*15e0*/  @!P3 IMAD.WIDE.U32 R26, R38, R14, RZ ;  /* 0x0000000e261ab225 */ /* 0x000fe200078e00ff */
[----:B-----5:R-:W-:-:S03]  /*15f0*/  @!P3 SHF.R.S32.HI R6, RZ, 0x1f, R13 ;  /* 0x0000001fff06b819 */ /* 0x020fc6000001140d */
[----:B------:R-:W-:Y:S01]  /*1600*/  @P3 IMAD.IADD R7, R14, 0x1, R15 ;  /* 0x000000010e073824 */ /* 0x000fe200078e020f */
[----:B------:R-:W-:Y:S01]  /*1610*/  @!P3 IADD3 R27, R27, R2, RZ ;  /* 0x000000021b1bb210 */ /* 0x000fe20007ffe0ff */
[----:B----4-:R-:W-:Y:S02]  /*1620*/  @!P3 IMAD R2, R25, R13, RZ ;  /* 0x0000000d1902b224 */ /* 0x010fe400078e02ff */
[----:B------:R-:W-:Y:S02]  /*1630*/  @P3 IMAD R9, R39, R7, RZ ;  /* 0x0000000727093224 */ /* 0x000fe400078e02ff */
[----:B------:R-:W-:Y:S01]  /*1640*/  @!P0 IADD3 R0, R0, -R3, RZ ;  /* 0x8000000300008210 */ /* 0x000fe20007ffe0ff */
[----:B------:R-:W-:-:S04]  /*1650*/  @P3 IMAD.WIDE.U32 R28, R38, R7, RZ ;  /* 0x00000007261c3225 */ /* 0x000fc800078e00ff */
[C---:B------:R-:W-:Y:S02]  /*1660*/  @!P3 IMAD R2, R24.reuse, R6, R2 ;  /* 0x000000061802b224 */ /* 0x040fe400078e0202 */
[----:B------:R-:W-:Y:S01]  /*1670*/  @!P3 IMAD.WIDE.U32 R24, R24, R13, R26 ;  /* 0x0000000d1818b225 */ /* 0x000fe200078e001a */
[----:B------:R-:W-:Y:S02]  /*1680*/  ISETP.GE.U32.AND P2, PT, R0, R3, PT ;  /* 0x000000030000720c */ /* 0x000fe40003f46070 */
[----:B------:R-:W-:Y:S01]  /*1690*/  @P3 MOV R12, R28 ;  /* 0x0000001c000c3202 */ /* 0x000fe20000000f00 */
[----:B------:R-:W-:Y:S01]  /*16a0*/  @P3 IMAD.IADD R9, R29, 0x1, R9 ;  /* 0x000000011d093824 */ /* 0x000fe200078e0209 */
[----:B------:R-:W-:Y:S01]  /*16b0*/  @!P3 MOV R12, R24 ;  /* 0x00000018000cb202 */ /* 0x000fe20000000f00 */
[----:B------:R-:W-:Y:S01]  /*16c0*/  @!P3 IMAD.IADD R9, R25, 0x1, R2 ;  /* 0x000000011909b824 */ /* 0x000fe200078e0202 */
[----:B------:R-:W-:Y:S02]  /*16d0*/  LEA R2, R46, 0xffffff00, 0x8 ;  /* 0xffffff002e027811 */ /* 0x000fe400078e40ff */
[----:B------:R-:W-:Y:S01]  /*16e0*/  LOP3.LUT R3, R237, R5, RZ, 0x3c, !PT ;  /* 0x00000005ed037212 */ /* 0x000fe200078e3cff */
[----:B------:R-:W-:Y:S01]  /*16f0*/  IMAD.MOV.U32 R25, RZ, RZ, R9 ;  /* 0x000000ffff197224 */ /* 0x000fe200078e0009 */
[----:B------:R-:W-:Y:S01]  /*1700*/  SHF.R.S32.HI R6, RZ, 0x1f, R2 ;  /* 0x0000001fff067819 */ /* 0x000fe20000011402 */
[----:B------:R-:W-:Y:S01]  /*1710*/  IMAD R8, R39, R2, RZ ;  /* 0x0000000227087224 */ /* 0x000fe200078e02ff */
[----:B------:R-:W-:-:S02]  /*1720*/  MOV R24, R12 ;  /* 0x0000000c00187202 */ /* 0x000fc40000000f00 */
[----:B------:R-:W-:Y:S02]  /*1730*/  ISETP.GE.AND P1, PT, R3, RZ, PT ;  /* 0x000000ff0300720c */ /* 0x000fe40003f26270 */
[----:B------:R-:W-:Y:S01]  /*1740*/  @!P0 IADD3 R4, R4, 0x1, RZ ;  /* 0x0000000104048810 */ /* 0x000fe20007ffe0ff */
[----:B------:R-:W-:Y:S01]  /*1750*/  @!P3 IMAD R7, R45, R14, RZ ;  /* 0x0000000e2d07b224 */ /* 0x000fe200078e02ff */
[----:B------:R-:W-:Y:S02]  /*1760*/  @!P3 SHF.R.S32.HI R0, RZ, 0x1f, R14 ;  /* 0x0000001fff00b819 */ /* 0x000fe4000001140e */
[----:B------:R-:W-:Y:S01]  /*1770*/  ISETP.NE.AND P0, PT, R5, RZ, PT ;  /* 0x000000ff0500720c */ /* 0x000fe20003f05270 */
[----:B------:R-:W-:Y:S01]  /*1780*/  IMAD R8, R6, R38, R8 ;  /* 0x0000002606087224 */ /* 0x000fe200078e0208 */
[----:B------:R-:W-:Y:S01]  /*1790*/  @P2 IADD3 R4, R4, 0x1, RZ ;  /* 0x0000000104042810 */ /* 0x000fe20007ffe0ff */
[----:B------:R-:W-:-:S04]  /*17a0*/  IMAD.WIDE.U32 R24, R38, R2, R24 ;  /* 0x0000000226187225 */ /* 0x000fc800078e0018 */
[----:B------:R-:W-:Y:S02]  /*17b0*/  @!P3 IMAD R0, R0, R44, R7 ;  /* 0x0000002c0000b224 */ /* 0x000fe400078e0207 */
[----:B------:R-:W-:-:S04]  /*17c0*/  @!P3 IMAD.WIDE.U32 R26, R44, R14, RZ ;  /* 0x0000000e2c1ab225 */ /* 0x000fc800078e00ff */
[----:B------:R-:W-:Y:S01]  /*17d0*/  IMAD.IADD R25, R25, 0x1, R8 ;  /* 0x0000000119197824 */ /* 0x000fe200078e0208 */
[----:B------:R-:W-:Y:S02]  /*17e0*/  MOV R8, R4 ;  /* 0x0000000400087202 */ /* 0x000fe40000000f00 */
[----:B------:R-:W-:Y:S01]  /*17f0*/  @!P3 IADD3 R27, R27, R0, RZ ;  /* 0x000000001b1bb210 */ /* 0x000fe20007ffe0ff */
[----:B------:R-:W-:Y:S01]  /*1800*/  @!P3 IMAD R3, R21, R13, RZ ;  /* 0x0000000d1503b224 */ /* 0x000fe200078e02ff */
[----:B------:R-:W-:Y:S02]  /*1810*/  @!P3 SHF.R.S32.HI R0, RZ, 0x1f, R13 ;  /* 0x0000001fff00b819 */ /* 0x000fe4000001140d */
[----:B------:R-:W-:Y:S02]  /*1820*/  @!P1 IADD3 R8, -R8, RZ, RZ ;  /* 0x000000ff08089210 */ /* 0x000fe40007ffe1ff */
[----:B------:R-:W-:Y:S01]  /*1830*/  @!P0 LOP3.LUT R8, RZ, R5, RZ, 0x33, !PT ;  /* 0x00000005ff088212 */ /* 0x000fe200078e33ff */
[----:B------:R-:W-:-:S02]  /*1840*/  @P3 IMAD.IADD R14, R14, 0x1, R15 ;  /* 0x000000010e0e3824 */ /* 0x000fc400078e020f */
[----:B------:R-:W-:Y:S01]  /*1850*/  @!P3 IMAD R0, R20, R0, R3 ;  /* 0x000000001400b224 */ /* 0x000fe200078e0203 */
[----:B------:R-:W-:Y:S01]  /*1860*/  SHF.R.S32.HI R3, RZ, 0x1f, R8 ;  /* 0x0000001fff037819 */ /* 0x000fe20000011408 */
[----:B------:R-:W-:Y:S02]  /*1870*/  IMAD R4, R19, R8, RZ ;  /* 0x0000000813047224 */ /* 0x000fe400078e02ff */
[-C--:B------:R-:W-:Y:S02]  /*1880*/  @P3 IMAD R7, R45, R14.reuse, RZ ;  /* 0x0000000e2d073224 */ /* 0x080fe400078e02ff */
[----:B------:R-:W-:-:S04]  /*1890*/  @P3 IMAD.WIDE.U32 R14, R44, R14, RZ ;  /* 0x0000000e2c0e3225 */ /* 0x000fc800078e00ff */
[----:B------:R-:W-:-:S04]  /*18a0*/  @!P3 IMAD.WIDE.U32 R20, R20, R13, R26 ;  /* 0x0000000d1414b225 */ /* 0x000fc800078e001a */
[----:B------:R-:W-:Y:S01]  /*18b0*/  IMAD.WIDE.U32 R24, R18, R8, R24 ;  /* 0x0000000812187225 */ /* 0x000fe200078e0018 */
[----:B------:R-:W-:-:S03]  /*18c0*/  @P3 IADD3 R7, R15, R7, RZ ;  /* 0x000000070f073210 */ /* 0x000fc60007ffe0ff */
[----:B------:R-:W-:Y:S01]  /*18d0*/  IMAD R18, R18, R3, R4 ;  /* 0x0000000312127224 */ /* 0x000fe200078e0204 */
[----:B------:R-:W-:Y:S01]  /*18e0*/  @!P3 IADD3 R7, R21, R0, RZ ;  /* 0x000000001507b210 */ /* 0x000fe20007ffe0ff */
[----:B------:R-:W-:Y:S01]  /*18f0*/  @P3 IMAD.MOV.U32 R12, RZ, RZ, R14 ;  /* 0x000000ffff0c3224 */ /* 0x000fe200078e000e */
[----:B------:R-:W-:Y:S01]  /*1900*/  @!P3 MOV R12, R20 ;  /* 0x00000014000cb202 */ /* 0x000fe20000000f00 */
[----:B------:R-:W-:Y:S01]  /*1910*/  IMAD.MOV.U32 R4, RZ, RZ, R24 ;  /* 0x000000ffff047224 */ /* 0x000fe200078e0018 */
[----:B------:R-:W-:Y:S02]  /*1920*/  IADD3 R0, R25, R18, RZ ;  /* 0x0000001219007210 */ /* 0x000fe40007ffe0ff */
[----:B-1----:R-:W-:Y:S02]  /*1930*/  MOV R5, R2 ;  /* 0x0000000200057202 */ /* 0x002fe40000000f00 */
.L_x_2602:
[----:B------:R-:W-:Y:S05]  /*1940*/  BSYNC B0 ;  /* 0x0000000000007941 */ /* 0x000fea0003800000 */
.L_x_2600:
[----:B------:R-:W-:Y:S01]  /*1950*/  ISETP.NE.AND P0, PT, R241, -0x1, PT ;  /* 0xfffffffff100780c */ /* 0x000fe20003f05270 */
[----:B------:R-:W2:Y:S04]  /*1960*/  LD.E.64 R26, desc[UR6][R10.64+0x30] ;  /* 0x000030060a1a7980 */ /* 0x000ea8000c101b00 */
[----:B------:R-:W3:Y:S04]  /*1970*/  LD.E.64 R18, desc[UR6][R10.64+0x8] ;  /* 0x000008060a127980 */ /* 0x000ee8000c101b00 */
[----:B------:R-:W4:Y:S04]  /*1980*/  LD.E.64 R14, desc[UR6][R10.64+0x10] ;  /* 0x000010060a0e7980 */ /* 0x000f28000c101b00 */
[----:B------:R-:W3:Y:S04]  /*1990*/  @!P0 LD.E.64 R28, desc[UR6][R10.64+0x18] ;  /* 0x000018060a1c8980 */ /* 0x000ee8000c101b00 */
[----:B------:R-:W4:Y:S04]  /*19a0*/  LD.E.64 R24, desc[UR6][R10.64+0x48] ;  /* 0x000048060a187980 */ /* 0x000f28000c101b00 */
[----:B------:R1:W5:Y:S04]  /*19b0*/  @P4 LD.E R9, desc[UR6][R16.64] ;  /* 0x0000000610094980 */ /* 0x000368000c101900 */
[----:B------:R2:W5:Y:S01]  /*19c0*/  LD.E.64 R178, desc[UR6][R10.64] ;  /* 0x000000060ab27980 */ /* 0x000562000c101b00 */
[----:B------:R-:W-:-:S04]  /*19d0*/  SHF.R.S32.HI R48, RZ, 0x1f, R47 ;  /* 0x0000001fff307819 */ /* 0x000fc8000001142f */
[----:B------:R-:W-:-:S04]  /*19e0*/  LEA.HI R172, R48, R47, RZ, 0x3 ;  /* 0x0000002f30ac7211 */ /* 0x000fc800078f18ff */
[----:B------:R-:W-:-:S05]  /*19f0*/  LOP3.LUT R52, R172, 0xfffffff8, RZ, 0xc0, !PT ;  /* 0xfffffff8ac347812 */ /* 0x000fca00078ec0ff */
[----:B------:R-:W-:-:S04]  /*1a00*/  IMAD.IADD R52, R47, 0x1, -R52 ;  /* 0x000000012f347824 */ /* 0x000fc800078e0a34 */
[----:B-1----:R-:W-:-:S05]  /*1a10*/  IMAD.SHL.U32 R16, R52, 0x8, RZ ;  /* 0x0000000834107824 */ /* 0x002fca00078e00ff */
[----:B------:R-:W-:Y:S02]  /*1a20*/  IADD3 R12, P1, R16, R12, RZ ;  /* 0x0000000c100c7210 */ /* 0x000fe40007f3e0ff */
[----:B------:R-:W-:Y:S01]  /*1a30*/  SHF.R.S32.HI R17, RZ, 0x1f, R16 ;  /* 0x0000001fff117819 */ /* 0x000fe20000011410 */
[----:B-----5:R-:W-:-:S03]  /*1a40*/  IMAD R6, R6, R44, RZ ;  /* 0x0000002c06067224 */ /* 0x020fc600078e02ff */
[----:B------:R-:W-:Y:S02]  /*1a50*/  IADD3.X R13, R17, R7, RZ, P1, !PT ;  /* 0x00000007110d7210 */ /* 0x000fe40000ffe4ff */
[----:B------:R-:W-:Y:S01]  /*1a60*/  SHF.R.S32.HI R172, RZ, 0x3, R172 ;  /* 0x00000003ffac7819 */ /* 0x000fe200000114ac */
[C---:B------:R-:W-:Y:S01]  /*1a70*/  IMAD R6, R5.reuse, R45, R6 ;  /* 0x0000002d05067224 */ /* 0x040fe200078e0206 */
[----:B------:R-:W-:Y:S01]  /*1a80*/  LEA.HI R63, R48, R47, RZ, 0x4 ;  /* 0x0000002f303f7211 */ /* 0x000fe200078f20ff */
[----:B------:R-:W-:-:S04]  /*1a90*/  IMAD.WIDE.U32 R12, R5, R44, R12 ;  /* 0x0000002c050c7225 */ /* 0x000fc800078e000c */
[----:B------:R-:W-:Y:S02]  /*1aa0*/  IMAD.SHL.U32 R64, R172, 0x40, RZ ;  /* 0x00000040ac407824 */ /* 0x000fe400078e00ff */
[----:B------:R-:W-:Y:S01]  /*1ab0*/  IMAD.IADD R21, R13, 0x1, R6 ;  /* 0x000000010d157824 */ /* 0x000fe200078e0206 */
[----:B------:R-:W-:Y:S02]  /*1ac0*/  LOP3.LUT R13, R63, 0xfffffff0, RZ, 0xc0, !PT ;  /* 0xfffffff03f0d7812 */ /* 0x000fe400078ec0ff */
[----:B------:R-:W-:Y:S02]  /*1ad0*/  LOP3.LUT R64, R64, 0x1c0, RZ, 0xc0, !PT ;  /* 0x000001c040407812 */ /* 0x000fe400078ec0ff */
[----:B------:R-:W-:Y:S01]  /*1ae0*/  SHF.R.S32.HI R54, RZ, 0x1f, R238 ;  /* 0x0000001fff367819 */ /* 0x000fe200000114ee */
[----:B------:R-:W-:Y:S01]  /*1af0*/  IMAD.IADD R13, R47, 0x1, -R13 ;  /* 0x000000012f0d7824 */ /* 0x000fe200078e0a0d */
[----:B------:R-:W-:Y:S02]  /*1b00*/  LOP3.LUT R5, R64, 0x38, R16, 0xf8, !PT ;  /* 0x0000003840057812 */ /* 0x000fe400078ef810 */
[----:B------:R-:W-:Y:S01]  /*1b10*/  SHF.R.U32.HI R64, RZ, 0x3, R64 ;  /* 0x00000003ff407819 */ /* 0x000fe20000011640 */
[----:B------:R-:W-:Y:S01]  /*1b20*/  IMAD.MOV.U32 R20, RZ, RZ, R12 ;  /* 0x000000ffff147224 */ /* 0x000fe200078e000c */
[----:B------:R-:W-:-:S02]  /*1b30*/  SHF.R.S32.HI R53, RZ, 0x1f, R13 ;  /* 0x0000001fff357819 */ /* 0x000fc4000001140d */
[----:B------:R-:W-:Y:S02]  /*1b40*/  LOP3.LUT R64, R5, R64, RZ, 0x3c, !PT ;  /* 0x0000004005407212 */ /* 0x000fe400078e3cff */
[----:B------:R-:W-:Y:S01]  /*1b50*/  LEA.HI R53, R53, R13, RZ, 0x3 ;  /* 0x0000000d35357211 */ /* 0x000fe200078f18ff */
[----:B------:R-:W-:-:S03]  /*1b60*/  IMAD R6, R23, R8, RZ ;  /* 0x0000000817067224 */ /* 0x000fc600078e02ff */
[----:B------:R-:W-:Y:S01]  /*1b70*/  LOP3.LUT R62, R53, 0xfffffff8, RZ, 0xc0, !PT ;  /* 0xfffffff8353e7812 */ /* 0x000fe200078ec0ff */
[-C--:B------:R-:W-:Y:S02]  /*1b80*/  IMAD R6, R3, R22.reuse, R6 ;  /* 0x0000001603067224 */ /* 0x080fe400078e0206 */
[----:B------:R-:W-:Y:S01]  /*1b90*/  IMAD.WIDE.U32 R22, R8, R22, R20 ;  /* 0x0000001608167225 */ /* 0x000fe200078e0014 */
[----:B------:R-:W-:Y:S02]  /*1ba0*/  IADD3 R62, R13, -R62, RZ ;  /* 0x8000003e0d3e7210 */ /* 0x000fe40007ffe0ff */
[----:B------:R-:W-:Y:S01]  /*1bb0*/  SHF.R.S32.HI R173, RZ, 0x1f, R172 ;  /* 0x0000001fffad7819 */ /* 0x000fe200000114ac */
[-C--:B------:R-:W-:Y:S02]  /*1bc0*/  IMAD R232, R39, R172.reuse, RZ ;  /* 0x000000ac27e87224 */ /* 0x080fe400078e02ff */
[----:B------:R-:W-:Y:S02]  /*1bd0*/  IMAD.IADD R23, R23, 0x1, R6 ;  /* 0x0000000117177824 */ /* 0x000fe400078e0206 */
[----:B------:R-:W-:-:S02]  /*1be0*/  IMAD R234, R45, R172, RZ ;  /* 0x000000ac2dea7224 */ /* 0x000fc400078e02ff */
[C---:B------:R-:W-:Y:S02]  /*1bf0*/  IMAD R232, R173.reuse, R38, R232 ;  /* 0x00000026ade87224 */ /* 0x040fe400078e02e8 */
[-C--:B------:R-:W-:Y:S02]  /*1c00*/  IMAD R234, R173, R44.reuse, R234 ;  /* 0x0000002cadea7224 */ /* 0x080fe400078e02ea */
[----:B------:R-:W-:Y:S01]  /*1c10*/  IMAD.WIDE.U32 R22, R172, R44, R22 ;  /* 0x0000002cac167225 */ /* 0x000fe200078e0016 */
[----:B------:R-:W-:-:S03]  /*1c20*/  SHF.R.S32.HI R6, RZ, 0x1f, R237 ;  /* 0x0000001fff067819 */ /* 0x000fc600000114ed */
[----:B------:R-:W-:Y:S02]  /*1c30*/  IMAD.IADD R234, R23, 0x1, R234 ;  /* 0x0000000117ea7824 */ /* 0x000fe400078e02ea */
[----:B------:R-:W-:Y:S01]  /*1c40*/  IMAD.WIDE R174, R239, 0x40, R172 ;  /* 0x00000040efae7825 */ /* 0x000fe200078e02ac */
[CC--:B------:R-:W-:Y:S02]  /*1c50*/  LEA.HI R20, R48.reuse, R47.reuse, RZ, 0x6 ;  /* 0x0000002f30147211 */ /* 0x0c0fe400078f30ff */
[----:B------:R-:W-:Y:S01]  /*1c60*/  LEA.HI R48, R48, R47, RZ, 0x5 ;  /* 0x0000002f30307211 */ /* 0x000fe200078f28ff */
[----:B------:R-:W-:Y:S01]  /*1c70*/  IMAD.MOV.U32 R35, RZ, RZ, 0x20 ;  /* 0x00000020ff237424 */ /* 0x000fe200078e00ff */
[----:B------:R-:W-:Y:S01]  /*1c80*/  MOV R220, 0x10 ;  /* 0x0000001000dc7802 */ /* 0x000fe20000000f00 */
[----:B------:R-:W-:Y:S01]  /*1c90*/  IMAD.SHL.U32 R20, R20, 0x8, RZ ;  /* 0x0000000814147824 */ /* 0x000fe200078e00ff */
[----:B------:R-:W-:Y:S01]  /*1ca0*/  LOP3.LUT R49, R48, 0xffffffe0, RZ, 0xc0, !PT ;  /* 0xffffffe030317812 */ /* 0x000fe200078ec0ff */
[C---:B------:R-:W-:Y:S01]  /*1cb0*/  IMAD.SHL.U32 R57, R38.reuse, 0x10, RZ ;  /* 0x0000001026397824 */ /* 0x040fe200078e00ff */
[----:B------:R-:W-:-:S02]  /*1cc0*/  SHF.L.U64.HI R58, R38, 0x4, R39 ;  /* 0x00000004263a7819 */ /* 0x000fc40000010227 */
[----:B------:R-:W-:Y:S01]  /*1cd0*/  LOP3.LUT R64, R64, 0xfffffe00, R20, 0xf8, !PT ;  /* 0xfffffe0040407812 */ /* 0x000fe200078ef814 */
[----:B------:R-:W-:Y:S01]  /*1ce0*/  IMAD.IADD R49, R47, 0x1, -R49 ;  /* 0x000000012f317824 */ /* 0x000fe200078e0a31 */
[C---:B------:R-:W-:Y:S02]  /*1cf0*/  SHF.L.U64.HI R56, R44.reuse, 0x4, R45 ;  /* 0x000000042c387819 */ /* 0x040fe4000001022d */
[----:B------:R-:W-:Y:S02]  /*1d00*/  SHF.L.U32 R55, R44, 0x4, RZ ;  /* 0x000000042c377819 */ /* 0x000fe400000006ff */
[----:B------:R-:W-:Y:S02]  /*1d10*/  SHF.R.S32.HI R48, RZ, 0x5, R48 ;  /* 0x00000005ff307819 */ /* 0x000fe40000011430 */
[----:B------:R-:W-:Y:S01]  /*1d20*/  SHF.L.U32 R61, R52, 0x2, RZ ;  /* 0x00000002343d7819 */ /* 0x000fe200000006ff */
[----:B--2---:R-:W-:-:S04]  /*1d30*/  @P0 IMAD.WIDE.U32 R30, R26, R241, RZ ;  /* 0x000000f11a1e0225 */ /* 0x004fc800078e00ff */
[----:B---3--:R-:W-:-:S04]  /*1d40*/  @!P0 IMAD R7, R29, R238, RZ ;  /* 0x000000ee1d078224 */ /* 0x008fc800078e02ff */
[C---:B------:R-:W-:Y:S02]  /*1d50*/  @!P0 IMAD R7, R28.reuse, R54, R7 ;  /* 0x000000361c078224 */ /* 0x040fe400078e0207 */
[----:B------:R-:W-:Y:S01]  /*1d60*/  @!P0 IMAD.WIDE.U32 R28, R28, R238, RZ ;  /* 0x000000ee1c1c8225 */ /* 0x000fe200078e00ff */
[----:B------:R-:W-:-:S03]  /*1d70*/  @P0 MOV R12, R30 ;  /* 0x0000001e000c0202 */ /* 0x000fc60000000f00 */
[----:B------:R-:W-:Y:S02]  /*1d80*/  @P0 IMAD R5, R27, R241, RZ ;  /* 0x000000f11b050224 */ /* 0x000fe400078e02ff */
[----:B------:R-:W-:Y:S01]  /*1d90*/  @!P0 IMAD.MOV.U32 R12, RZ, RZ, R28 ;  /* 0x000000ffff0c8224 */ /* 0x000fe200078e001c */
[-C--:B------:R-:W-:Y:S01]  /*1da0*/  @P0 MOV R177, R27.reuse ;  /* 0x0000001b00b10202 */ /* 0x080fe20000000f00 */
[----:B------:R-:W-:Y:S01]  /*1db0*/  @P0 IMAD.IADD R5, R31, 0x1, R5 ;  /* 0x000000011f050824 */ /* 0x000fe200078e0205 */
[----:B------:R-:W-:Y:S01]  /*1dc0*/  @!P0 MOV R177, R27 ;  /* 0x0000001b00b18202 */ /* 0x000fe20000000f00 */
[--C-:B------:R-:W-:Y:S01]  /*1dd0*/  @P0 IMAD.MOV.U32 R176, RZ, RZ, R26.reuse ;  /* 0x000000ffffb00224 */ /* 0x100fe200078e001a */
[C---:B------:R-:W-:Y:S01]  /*1de0*/  IADD3 R12, P1, R16.reuse, R12, RZ ;  /* 0x0000000c100c7210 */ /* 0x040fe20007f3e0ff */
[----:B------:R-:W-:Y:S02]  /*1df0*/  @!P0 IMAD.IADD R5, R29, 0x1, R7 ;  /* 0x000000011d058824 */ /* 0x000fe400078e0207 */
[----:B------:R-:W-:Y:S01]  /*1e00*/  @!P0 IMAD.MOV.U32 R176, RZ, RZ, R26 ;  /* 0x000000ffffb08224 */ /* 0x000fe200078e001a */
[----:B------:R-:W-:Y:S01]  /*1e10*/  IADD3 R4, P0, R16, R4, RZ ;  /* 0x0000000410047210 */ /* 0x000fe20007f1e0ff */
[----:B------:R-:W-:-:S04]  /*1e20*/  IMAD.X R13, R17, 0x1, R5, P1 ;  /* 0x00000001110d7824 */ /* 0x000fc800008e0605 */
[----:B------:R-:W-:Y:S01]  /*1e30*/  IMAD.X R5, R17, 0x1, R0, P0 ;  /* 0x0000000111057824 */ /* 0x000fe200000e0600 */
[----:B------:R-:W-:Y:S01]  /*1e40*/  SHF.R.S32.HI R0, RZ, 0x1f, R60 ;  /* 0x0000001fff007819 */ /* 0x000fe2000001143c */
[----:B------:R-:W-:-:S03]  /*1e50*/  IMAD.WIDE.U32 R4, R172, R38, R4 ;  /* 0x00000026ac047225 */ /* 0x000fc600078e0004 */
[----:B------:R-:W-:Y:S01]  /*1e60*/  LEA.HI R0, R0, R60, RZ, 0x8 ;  /* 0x0000003c00007211 */ /* 0x000fe200078f40ff */
[----:B------:R-:W-:-:S03]  /*1e70*/  IMAD.IADD R232, R5, 0x1, R232 ;  /* 0x0000000105e87824 */ /* 0x000fc600078e02e8 */
[----:B------:R-:W-:Y:S02]  /*1e80*/  SHF.R.S32.HI R59, RZ, 0x8, R0 ;  /* 0x00000008ff3b7819 */ /* 0x000fe40000011400 */
[----:B------:R-:W-:Y:S01]  /*1e90*/  LEA R233, P1, R4, R18, 0x1 ;  /* 0x0000001204e97211 */ /* 0x000fe200078208ff */
[----:B----4-:R-:W-:Y:S01]  /*1ea0*/  IMAD R7, R25, R237, RZ ;  /* 0x000000ed19077224 */ /* 0x010fe200078e02ff */
[----:B------:R-:W-:Y:S02]  /*1eb0*/  LEA R235, P0, R22, R14, 0x1 ;  /* 0x0000000e16eb7211 */ /* 0x000fe400078008ff */
[----:B------:R-:W-:Y:S02]  /*1ec0*/  VIMNMX R59, RZ, R59, !PT ;  /* 0x0000003bff3b7248 */ /* 0x000fe40007fe0100 */
[----:B------:R-:W-:Y:S01]  /*1ed0*/  LEA.HI.X R232, R4, R19, R232, 0x1, P1 ;  /* 0x0000001304e87211 */ /* 0x000fe200008f0ce8 */
[----:B------:R-:W-:Y:S01]  /*1ee0*/  IMAD R6, R24, R6, R7 ;  /* 0x0000000618067224 */ /* 0x000fe200078e0207 */
[----:B------:R-:W-:-:S02]  /*1ef0*/  LEA.HI.X R234, R22, R15, R234, 0x1, P0 ;  /* 0x0000000f16ea7211 */ /* 0x000fc400000f0cea */
[----:B------:R-:W-:Y:S01]  /*1f00*/  R2P PR, R62, 0x6 ;  /* 0x000000063e007804 */ /* 0x000fe20000000000 */
[----:B------:R-:W-:Y:S01]  /*1f10*/  IMAD.WIDE.U32 R24, R237, R24, R12 ;  /* 0x00000018ed187225 */ /* 0x000fe200078e000c */
[----:B------:R-:W-:-:S03]  /*1f20*/  ISETP.GT.AND P0, PT, R46, R59, PT ;  /* 0x0000003b2e00720c */ /* 0x000fc60003f04270 */
[----:B------:R-:W-:Y:S01]  /*1f30*/  IMAD.IADD R7, R25, 0x1, R6 ;  /* 0x0000000119077824 */ /* 0x000fe200078e0206 */
[----:B------:R-:W-:Y:S01]  /*1f40*/  MOV R6, R24 ;  /* 0x0000001800067202 */ /* 0x000fe20000000f00 */
[----:B------:R-:W-:-:S04]  /*1f50*/  IMAD R180, R175, R176, RZ ;  /* 0x000000b0afb47224 */ /* 0x000fc800078e02ff */
[C---:B------:R-:W-:Y:S02]  /*1f60*/  IMAD R180, R174.reuse, R177, R180 ;  /* 0x000000b1aeb47224 */ /* 0x040fe400078e02b4 */
[----:B------:R-:W-:Y:S01]  /*1f70*/  IMAD.WIDE.U32 R174, R174, R176, R6 ;  /* 0x000000b0aeae7225 */ /* 0x000fe200078e0006 */
[----:B------:R-:W-:Y:S02]  /*1f80*/  SEL R220, R220, 0xfffffff0, !P1 ;  /* 0xfffffff0dcdc7807 */ /* 0x000fe40004800000 */
[----:B------:R-:W-:Y:S01]  /*1f90*/  SEL R35, R35, 0xffffffe0, !P2 ;  /* 0xffffffe023237807 */ /* 0x000fe20005000000 */
[----:B------:R-:W-:Y:S02]  /*1fa0*/  @!P4 IMAD.MOV.U32 R9, RZ, RZ, RZ ;  /* 0x000000ffff09c224 */ /* 0x000fe400078e00ff */
[----:B------:R-:W-:Y:S01]  /*1fb0*/  IMAD.IADD R181, R175, 0x1, R180 ;  /* 0x00000001afb57824 */ /* 0x000fe200078e02b4 */
[----:B------:R-:W-:Y:S06]  /*1fc0*/  @!P0 BRA `(.L_x_2603) ;  /* 0x000000c800f88947 */ /* 0x000fec0003800000 */
[----:B------:R-:W2:Y:S04]  /*1fd0*/  LD.E.64 R28, desc[UR6][R10.64+0x120] ;  /* 0x000120060a1c7980 */ /* 0x000ea8000c101b00 */
[----:B------:R-:W3:Y:S04]  /*1fe0*/  LD.E.64 R30, desc[UR6][R10.64+0x118] ;  /* 0x000118060a1e7980 */ /* 0x000ee8000c101b00 */
[----:B------:R-:W4:Y:S04]  /*1ff0*/  LD.E.64 R204, desc[UR6][R10.64+0x130] ;  /* 0x000130060acc7980 */ /* 0x000f28000c101b00 */
[----:B------:R-:W5:Y:S04]  /*2000*/  LD.E.64 R228, desc[UR6][R10.64+0x128] ;  /* 0x000128060ae47980 */ /* 0x000f68000c101b00 */
[----:B------:R-:W5:Y:S04]  /*2010*/  LD.E.64 R24, desc[UR6][R10.64+0x140] ;  /* 0x000140060a187980 */ /* 0x000f68000c101b00 */
[----:B------:R-:W5:Y:S04]  /*2020*/  LD.E.64 R22, desc[UR6][R10.64+0x138] ;  /* 0x000138060a167980 */ /* 0x000f68000c101b00 */
[----:B------:R-:W5:Y:S04]  /*2030*/  LD.E R15, desc[UR6][R10.64+0xd0] ;  /* 0x0000d0060a0f7980 */ /* 0x000f68000c101900 */
[----:B------:R-:W5:Y:S04]  /*2040*/  LD.E.64 R18, desc[UR6][R10.64+0x108] ;  /* 0x000108060a127980 */ /* 0x000f68000c101b00 */
[----:B------:R-:W5:Y:S04]  /*2050*/  LD.E.64 R20, desc[UR6][R10.64+0x110] ;  /* 0x000110060a147980 */ /* 0x000f68000c101b00 */
[----:B------:R-:W5:Y:S04]  /*2060*/  LD.E.64 R6, desc[UR6][R10.64+0x150] ;  /* 0x000150060a067980 */ /* 0x000f68000c101b00 */
[----:B------:R-:W5:Y:S01]  /*2070*/  LD.E.64 R4, desc[UR6][R10.64+0x148] ;  /* 0x000148060a047980 */ /* 0x000f62000c101b00 */
[----:B------:R-:W-:Y:S01]  /*2080*/  SHF.R.S32.HI R14, RZ, 0x1f, R60 ;  /* 0x0000001fff0e7819 */ /* 0x000fe2000001143c */
[----:B------:R-:W-:Y:S01]  /*2090*/  IMAD.IADD R9, R9, 0x1, R2 ;  /* 0x0000000109097824 */ /* 0x000fe200078e0202 */
[C-C-:B------:R-:W-:Y:S01]  /*20a0*/  SHF.L.U64.HI R84, R44.reuse, 0x5, R45.reuse ;  /* 0x000000052c547819 */ /* 0x140fe2000001022d */
[C---:B------:R-:W-:Y:S01]  /*20b0*/  IMAD.SHL.U32 R80, R44.reuse, 0x40, RZ ;  /* 0x000000402c507824 */ /* 0x040fe200078e00ff */
[C---:B------:R-:W-:Y:S01]  /*20c0*/  SHF.L.U32 R83, R44.reuse, 0x5, RZ ;  /* 0x000000052c537819 */ /* 0x040fe200000006ff */
[C---:B------:R-:W-:Y:S01]  /*20d0*/  IMAD R82, R45.reuse, 0x60, RZ ;  /* 0x000000602d527824 */ /* 0x040fe200078e02ff */
[C-C-:B------:R-:W-:Y:S01]  /*20e0*/  SHF.L.U64.HI R81, R44.reuse, 0x6, R45.reuse ;  /* 0x000000062c517819 */ /* 0x140fe2000001022d */
[C---:B------:R-:W-:Y:S01]  /*20f0*/  IMAD R79, R45.reuse, 0xa0, RZ ;  /* 0x000000a02d4f7824 */ /* 0x040fe200078e02ff */
[C---:B------:R-:W-:Y:S01]  /*2100*/  SHF.L.U64.HI R76, R44.reuse, 0x7, R45 ;  /* 0x000000072c4c7819 */ /* 0x040fe2000001022d */
[C---:B------:R-:W-:Y:S01]  /*2110*/  IMAD R77, R45.reuse, 0xe0, RZ ;  /* 0x000000e02d4d7824 */ /* 0x040fe200078e02ff */
[----:B------:R-:W-:Y:S01]  /*2120*/  SHF.L.U32 R75, R44, 0x7, RZ ;  /* 0x000000072c4b7819 */ /* 0x000fe200000006ff */
[----:B------:R-:W-:-:S02]  /*2130*/  IMAD R74, R45, 0x120, RZ ;  /* 0x000001202d4a7824 */ /* 0x000fc400078e02ff */
[C---:B------:R-:W-:Y:S02]  /*2140*/  IMAD R72, R45.reuse, 0x160, RZ ;  /* 0x000001602d487824 */ /* 0x040fe400078e02ff */
[C---:B------:R-:W-:Y:S02]  /*2150*/  IMAD R71, R45.reuse, 0x180, RZ ;  /* 0x000001802d477824 */ /* 0x040fe400078e02ff */
[C---:B------:R-:W-:Y:S02]  /*2160*/  IMAD R69, R45.reuse, 0x1c0, RZ ;  /* 0x000001c02d457824 */ /* 0x040fe400078e02ff */
[----:B------:R-:W-:Y:S02]  /*2170*/  IMAD R68, R45, 0x1e0, RZ ;  /* 0x000001e02d447824 */ /* 0x000fe400078e02ff */
        /* <DEDUP_REMOVED lines=8> */
[----:B------:R-:W-:-:S03]  /*2200*/  SHF.L.U64.HI R84, R83, 0x1, R84 ;  /* 0x0000000153547819 */ /* 0x000fc60000010254 */
[C---:B------:R-:W-:Y:S02]  /*2210*/  IMAD R78, R45.reuse, 0xc0, RZ ;  /* 0x000000c02d4e7824 */ /* 0x040fe400078e02ff */
[C---:B------:R-:W-:Y:S02]  /*2220*/  IMAD R73, R45.reuse, 0x140, RZ ;  /* 0x000001402d497824 */ /* 0x040fe400078e02ff */
[----:B------:R-:W-:Y:S02]  /*2230*/  IMAD R70, R45, 0x1a0, RZ ;  /* 0x000001a02d467824 */ /* 0x000fe400078e02ff */
[----:B------:R-:W-:Y:S01]  /*2240*/  IMAD.WIDE.U32 R198, R44, 0xc0, RZ ;  /* 0x000000c02cc67825 */ /* 0x000fe200078e00ff */
[----:B------:R-:W-:-:S03]  /*2250*/  SHF.L.U64.HI R81, R80, 0x1, R81 ;  /* 0x0000000150517819 */ /* 0x000fc60000010251 */
[----:B------:R-:W-:Y:S01]  /*2260*/  IMAD.WIDE.U32 R192, R44, 0x140, RZ ;  /* 0x000001402cc07825 */ /* 0x000fe200078e00ff */
[----:B------:R-:W-:-:S03]  /*2270*/  SHF.L.U64.HI R76, R75, 0x1, R76 ;  /* 0x000000014b4c7819 */ /* 0x000fc6000001024c */
        /* <DEDUP_REMOVED lines=18> */
[----:B------:R-:W-:Y:S01]  /*23a0*/  IADD3 R160, R172, 0xf0, RZ ;  /* 0x000000f0aca07810 */ /* 0x000fe20007ffe0ff */
[----:B------:R-:W-:Y:S01]  /*23b0*/  IMAD.SHL.U32 R75, R75, 0x2, RZ ;  /* 0x000000024b4b7824 */ /* 0x000fe200078e00ff */
[C---:B------:R-:W-:Y:S01]  /*23c0*/  SHF.L.U64.HI R90, R38.reuse, 0x5, R39 ;  /* 0x00000005265a7819 */ /* 0x040fe20000010227 */
[----:B------:R-:W-:Y:S01]  /*23d0*/  IMAD.IADD R78, R199, 0x1, R78 ;  /* 0x00000001c74e7824 */ /* 0x000fe200078e024e */
[C---:B------:R-:W-:Y:S01]  /*23e0*/  SHF.L.U32 R89, R38.reuse, 0x5, RZ ;  /* 0x0000000526597819 */ /* 0x040fe200000006ff */
[----:B------:R-:W-:Y:S01]  /*23f0*/  IMAD.IADD R73, R193, 0x1, R73 ;  /* 0x00000001c1497824 */ /* 0x000fe200078e0249 */
[C-C-:B------:R-:W-:Y:S01]  /*2400*/  SHF.L.U64.HI R88, R38.reuse, 0x6, R39.reuse ;  /* 0x0000000626587819 */ /* 0x140fe20000010227 */
[----:B------:R-:W-:Y:S01]  /*2410*/  IMAD.IADD R70, R187, 0x1, R70 ;  /* 0x00000001bb467824 */ /* 0x000fe200078e0246 */
[----:B------:R-:W-:-:S02]  /*2420*/  SHF.L.U64.HI R86, R38, 0x7, R39 ;  /* 0x0000000726567819 */ /* 0x000fc40000010227 */
[----:B------:R-:W-:Y:S02]  /*2430*/  SHF.L.U32 R85, R38, 0x7, RZ ;  /* 0x0000000726557819 */ /* 0x000fe400000006ff */
[----:B------:R-:W-:Y:S02]  /*2440*/  MOV R125, R232 ;  /* 0x000000e8007d7202 */ /* 0x000fe40000000f00 */
[----:B------:R-:W-:Y:S02]  /*2450*/  MOV R127, R235 ;  /* 0x000000eb007f7202 */ /* 0x000fe40000000f00 */
[----:B------:R-:W-:Y:S02]  /*2460*/  SHF.L.U32 R83, R83, 0x1, RZ ;  /* 0x0000000153537819 */ /* 0x000fe400000006ff */
[----:B------:R-:W-:Y:S02]  /*2470*/  SHF.L.U32 R80, R80, 0x1, RZ ;  /* 0x0000000150507819 */ /* 0x000fe400000006ff */
[----:B------:R-:W-:-:S02]  /*2480*/  IADD3 R82, R203, R82, RZ ;  /* 0x00000052cb527210 */ /* 0x000fc40007ffe0ff */
[----:B------:R-:W-:Y:S02]  /*2490*/  IADD3 R79, R201, R79, RZ ;  /* 0x0000004fc94f7210 */ /* 0x000fe40007ffe0ff */
[----:B------:R-:W-:Y:S02]  /*24a0*/  IADD3 R77, R197, R77, RZ ;  /* 0x0000004dc54d7210 */ /* 0x000fe40007ffe0ff */
[----:B------:R-:W-:Y:S02]  /*24b0*/  IADD3 R74, R195, R74, RZ ;  /* 0x0000004ac34a7210 */ /* 0x000fe40007ffe0ff */
[----:B------:R-:W-:Y:S02]  /*24c0*/  IADD3 R72, R191, R72, RZ ;  /* 0x00000048bf487210 */ /* 0x000fe40007ffe0ff */
[----:B------:R-:W-:Y:S02]  /*24d0*/  IADD3 R71, R189, R71, RZ ;  /* 0x00000047bd477210 */ /* 0x000fe40007ffe0ff */
[----:B------:R-:W-:-:S02]  /*24e0*/  IADD3 R69, R185, R69, RZ ;  /* 0x00000045b9457210 */ /* 0x000fc40007ffe0ff */
[----:B------:R-:W-:Y:S01]  /*24f0*/  IADD3 R68, R183, R68, RZ ;  /* 0x00000044b7447210 */ /* 0x000fe20007ffe0ff */
[----:B--2---:R-:W-:-:S04]  /*2500*/  IMAD R0, R29, R238, RZ ;  /* 0x000000ee1d007224 */ /* 0x004fc800078e02ff */
[----:B------:R-:W-:Y:S02]  /*2510*/  IMAD R0, R28, R54, R0 ;  /* 0x000000361c007224 */ /* 0x000fe400078e0200 */
[----:B---3--:R-:W-:Y:S02]  /*2520*/  IMAD R12, R31, R238, RZ ;  /* 0x000000ee1f0c7224 */ /* 0x008fe400078e02ff */
[----:B------:R-:W-:-:S04]  /*2530*/  IMAD.WIDE.U32 R28, R238, R28, R16 ;  /* 0x0000001cee1c7225 */ /* 0x000fc800078e0010 */
[----:B------:R-:W-:Y:S01]  /*2540*/  IMAD.WIDE.U32 R26, R238, R30, R16 ;  /* 0x0000001eee1a7225 */ /* 0x000fe200078e0010 */
[----:B------:R-:W-:-:S03]  /*2550*/  IADD3 R29, R29, R0, RZ ;  /* 0x000000001d1d7210 */ /* 0x000fc60007ffe0ff */
[----:B------:R-:W-:Y:S01]  /*2560*/  IMAD R12, R30, R54, R12 ;  /* 0x000000361e0c7224 */ /* 0x000fe200078e020c */
[----:B------:R-:W-:Y:S01]  /*2570*/  SHF.R.S32.HI R0, RZ, 0x1f, R2 ;  /* 0x0000001fff007819 */ /* 0x000fe20000011402 */
[-C--:B----4-:R-:W-:Y:S02]  /*2580*/  IMAD R13, R205, R2.reuse, RZ ;  /* 0x00000002cd0d7224 */ /* 0x090fe400078e02ff */
[----:B------:R-:W-:Y:S02]  /*2590*/  IMAD.IADD R27, R27, 0x1, R12 ;  /* 0x000000011b1b7824 */ /* 0x000fe400078e020c */
[----:B-----5:R-:W-:Y:S02]  /*25a0*/  IMAD R12, R229, R2, RZ ;  /* 0x00000002e50c7224 */ /* 0x020fe400078e02ff */
[C---:B------:R-:W-:Y:S02]  /*25b0*/  IMAD R13, R204.reuse, R0, R13 ;  /* 0x00000000cc0d7224 */ /* 0x040fe400078e020d */
[----:B------:R-:W-:-:S04]  /*25c0*/  IMAD.WIDE.U32 R28, R204, R2, R28 ;  /* 0x00000002cc1c7225 */ /* 0x000fc800078e001c */
[C---:B------:R-:W-:Y:S02]  /*25d0*/  IMAD R12, R228.reuse, R0, R12 ;  /* 0x00000000e40c7224 */ /* 0x040fe400078e020c */
[----:B------:R-:W-:Y:S01]  /*25e0*/  IMAD.WIDE.U32 R26, R228, R2, R26 ;  /* 0x00000002e41a7225 */ /* 0x000fe200078e001a */
[----:B------:R-:W-:-:S03]  /*25f0*/  IADD3 R29, R29, R13, RZ ;  /* 0x0000000d1d1d7210 */ /* 0x000fc60007ffe0ff */
[----:B------:R-:W-:Y:S01]  /*2600*/  IMAD.IADD R27, R27, 0x1, R12 ;  /* 0x000000011b1b7824 */ /* 0x000fe200078e020c */
[----:B------:R-:W-:Y:S01]  /*2610*/  IADD3 R0, P0, -R60, R172, RZ ;  /* 0x000000ac3c007210 */ /* 0x000fe20007f1e1ff */
[-C--:B------:R-:W-:Y:S02]  /*2620*/  IMAD R13, R25, R8.reuse, RZ ;  /* 0x00000008190d7224 */ /* 0x080fe400078e02ff */
[----:B------:R-:W-:Y:S01]  /*2630*/  IMAD R12, R23, R8, RZ ;  /* 0x00000008170c7224 */ /* 0x000fe200078e02ff */
[----:B------:R-:W-:Y:S01]  /*2640*/  LEA.HI R145, R15, R15, RZ, 0x1 ;  /* 0x0000000f0f917211 */ /* 0x000fe200078f08ff */
[-C--:B------:R-:W-:Y:S01]  /*2650*/  IMAD R13, R24, R3.reuse, R13 ;  /* 0x00000003180d7224 */ /* 0x080fe200078e020d */
[----:B------:R-:W-:Y:S01]  /*2660*/  IADD3.X R14, R173, ~R14, RZ, P0, !PT ;  /* 0x8000000ead0e7210 */ /* 0x000fe200007fe4ff */
[----:B------:R-:W-:Y:S02]  /*2670*/  IMAD R12, R22, R3, R12 ;  /* 0x00000003160c7224 */ /* 0x000fe400078e020c */
[----:B------:R-:W-:Y:S01]  /*2680*/  IMAD.WIDE.U32 R24, R24, R8, R28 ;  /* 0x0000000818187225 */ /* 0x000fe200078e001c */
[----:B------:R-:W-:-:S03]  /*2690*/  SHF.R.S32.HI R145, RZ, 0x1, R145 ;  /* 0x00000001ff917819 */ /* 0x000fc60000011491 */
[----:B------:R-:W-:-:S04]  /*26a0*/  IMAD.WIDE.U32 R22, R22, R8, R26 ;  /* 0x0000000816167225 */ /* 0x000fc800078e001a */
[----:B------:R-:W-:Y:S01]  /*26b0*/  IMAD.IADD R25, R25, 0x1, R13 ;  /* 0x0000000119197824 */ /* 0x000fe200078e020d */
[----:B------:R-:W-:Y:S01]  /*26c0*/  IADD3 R13, R23, R12, RZ ;  /* 0x0000000c170d7210 */ /* 0x000fe20007ffe0ff */
[C---:B------:R-:W-:Y:S01]  /*26d0*/  IMAD R116, R14.reuse, R204, RZ ;  /* 0x000000cc0e747224 */ /* 0x040fe200078e02ff */
[----:B------:R-:W-:Y:S01]  /*26e0*/  MOV R12, R22 ;  /* 0x00000016000c7202 */ /* 0x000fe20000000f00 */
[----:B------:R-:W-:Y:S02]  /*26f0*/  IMAD R118, R14, R228, RZ ;  /* 0x000000e40e767224 */ /* 0x000fe400078e02ff */
[----:B------:R-:W-:Y:S02]  /*2700*/  IMAD R3, R172, R145, R61 ;  /* 0x00000091ac037224 */ /* 0x000fe400078e023d */
[----:B------:R-:W-:Y:S02]  /*2710*/  IMAD R122, R145, R9, RZ ;  /* 0x00000009917a7224 */ /* 0x000fe400078e02ff */
[----:B------:R-:W-:-:S02]  /*2720*/  IMAD R116, R205, R0, R116 ;  /* 0x00000000cd747224 */ /* 0x000fc400078e0274 */
[----:B------:R-:W-:-:S04]  /*2730*/  IMAD.WIDE.U32 R8, R204, R0, R24 ;  /* 0x00000000cc087225 */ /* 0x000fc800078e0018 */
[-C--:B------:R-:W-:Y:S02]  /*2740*/  IMAD R118, R229, R0.reuse, R118 ;  /* 0x00000000e5767224 */ /* 0x080fe400078e0276 */
[----:B------:R-:W-:Y:S01]  /*2750*/  IMAD.WIDE.U32 R12, R228, R0, R12 ;  /* 0x00000000e40c7225 */ /* 0x000fe200078e000c */
[----:B------:R-:W-:-:S03]  /*2760*/  IADD3 R116, R9, R116, RZ ;  /* 0x0000007409747210 */ /* 0x000fc60007ffe0ff */
[----:B------:R-:W-:Y:S01]  /*2770*/  IMAD.IADD R2, R61, 0x1, R3 ;  /* 0x000000013d027824 */ /* 0x000fe200078e0203 */
[----:B------:R-:W-:Y:S01]  /*2780*/  SHF.R.S32.HI R0, RZ, 0x1f, R122 ;  /* 0x0000001fff007819 */ /* 0x000fe2000001147a */
[----:B------:R-:W-:Y:S01]  /*2790*/  IMAD.IADD R118, R13, 0x1, R118 ;  /* 0x000000010d767824 */ /* 0x000fe200078e0276 */
[----:B------:R-:W-:Y:S02]  /*27a0*/  IADD3 R9, P3, R122, R3, RZ ;  /* 0x000000037a097210 */ /* 0x000fe40007f7e0ff */
[----:B------:R-:W-:Y:S02]  /*27b0*/  LEA R119, P0, R12, R18, 0x1 ;  /* 0x000000120c777211 */ /* 0x000fe400078008ff */
[----:B------:R-:W-:Y:S02]  /*27c0*/  IADD3 R122, P2, R122, R2, RZ ;  /* 0x000000027a7a7210 */ /* 0x000fe40007f5e0ff */
[----:B------:R-:W-:Y:S02]  /*27d0*/  LEA R117, P1, R8, R20, 0x1 ;  /* 0x0000001408757211 */ /* 0x000fe400078208ff */
[----:B------:R-:W-:Y:S01]  /*27e0*/  LEA.HI.X R118, R12, R19, R118, 0x1, P0 ;  /* 0x000000130c767211 */ /* 0x000fe200000f0c76 */
[----:B------:R-:W-:Y:S01]  /*27f0*/  IMAD.SHL.U32 R123, R122, 0x2, RZ ;  /* 0x000000027a7b7824 */ /* 0x000fe200078e00ff */
[----:B------:R-:W-:-:S02]  /*2800*/  LEA.HI.X.SX32 R3, R3, R0, 0x1, P3 ;  /* 0x0000000003037211 */ /* 0x000fc400018f0eff */
[----:B------:R-:W-:Y:S02]  /*2810*/  SHF.L.U32 R12, R9, 0x1, RZ ;  /* 0x00000001090c7819 */ /* 0x000fe400000006ff */
[----:B------:R-:W-:Y:S01]  /*2820*/  LEA.HI.X.SX32 R0, R2, R0, 0x1, P2 ;  /* 0x0000000002007211 */ /* 0x000fe200010f0eff */
[----:B------:R-:W-:Y:S01]  /*2830*/  IMAD.SHL.U32 R98, R204, 0x10, RZ ;  /* 0x00000010cc627824 */ /* 0x000fe200078e00ff */
[----:B------:R-:W-:Y:S01]  /*2840*/  LEA.HI.X R116, R8, R21, R116, 0x1, P1 ;  /* 0x0000001508747211 */ /* 0x000fe200008f0c74 */
[----:B------:R-:W-:Y:S01]  /*2850*/  IMAD.SHL.U32 R108, R204, 0x80, RZ ;  /* 0x00000080cc6c7824 */ /* 0x000fe200078e00ff */
[----:B------:R-:W-:Y:S01]  /*2860*/  IADD3 R37, P1, R6, R12, RZ ;  /* 0x0000000c06257210 */ /* 0x000fe20007f3e0ff */
[C---:B------:R-:W-:Y:S01]  /*2870*/  IMAD R101, R205.reuse, 0x60, RZ ;  /* 0x00000060cd657824 */ /* 0x040fe200078e02ff */
[C-C-:B------:R-:W-:Y:S01]  /*2880*/  SHF.L.U64.HI R97, R204.reuse, 0x4, R205.reuse ;  /* 0x00000004cc617819 */ /* 0x140fe200000102cd */
[C---:B------:R-:W-:Y:S01]  /*2890*/  IMAD R104, R205.reuse, 0xa0, RZ ;  /* 0x000000a0cd687824 */ /* 0x040fe200078e02ff */
[C-C-:B------:R-:W-:Y:S01]  /*28a0*/  SHF.L.U64.HI R99, R204.reuse, 0x5, R205.reuse ;  /* 0x00000005cc637819 */ /* 0x140fe200000102cd */
[C---:B------:R-:W-:Y:S01]  /*28b0*/  IMAD R105, R205.reuse, 0xc0, RZ ;  /* 0x000000c0cd697824 */ /* 0x040fe200078e02ff */
[C---:B------:R-:W-:Y:S01]  /*28c0*/  SHF.L.U32 R100, R204.reuse, 0x5, RZ ;  /* 0x00000005cc647819 */ /* 0x040fe200000006ff */
[C---:B------:R-:W-:Y:S01]  /*28d0*/  IMAD R106, R205.reuse, 0xe0, RZ ;  /* 0x000000e0cd6a7824 */ /* 0x040fe200078e02ff */
[C-C-:B------:R-:W-:Y:S01]  /*28e0*/  SHF.L.U64.HI R102, R204.reuse, 0x6, R205.reuse ;  /* 0x00000006cc667819 */ /* 0x140fe200000102cd */
[C---:B------:R-:W-:Y:S01]  /*28f0*/  IMAD R109, R205.reuse, 0x120, RZ ;  /* 0x00000120cd6d7824 */ /* 0x040fe200078e02ff */
[C---:B------:R-:W-:Y:S01]  /*2900*/  SHF.L.U32 R103, R204.reuse, 0x6, RZ ;  /* 0x00000006cc677819 */ /* 0x040fe200000006ff */
[C---:B------:R-:W-:Y:S01]  /*2910*/  IMAD R110, R205.reuse, 0x140, RZ ;  /* 0x00000140cd6e7824 */ /* 0x040fe200078e02ff */
[----:B------:R-:W-:Y:S01]  /*2920*/  SHF.L.U64.HI R107, R204, 0x7, R205 ;  /* 0x00000007cc6b7819 */ /* 0x000fe200000102cd */
[----:B------:R-:W-:Y:S01]  /*2930*/  IMAD R111, R205, 0x160, RZ ;  /* 0x00000160cd6f7824 */ /* 0x000fe200078e02ff */
[----:B------:R-:W-:Y:S01]  /*2940*/  SHF.L.U32 R159, R145, 0x4, RZ ;  /* 0x00000004919f7819 */ /* 0x000fe200000006ff */
[----:B------:R-:W-:Y:S01]  /*2950*/  IMAD R112, R205, 0x180, RZ ;  /* 0x00000180cd707824 */ /* 0x000fe200078e02ff */
[----:B------:R-:W-:Y:S01]  /*2960*/  SHF.L.U32 R156, R145, 0x6, RZ ;  /* 0x00000006919c7819 */ /* 0x000fe200000006ff */
[----:B------:R-:W-:Y:S01]  /*2970*/  IMAD R113, R205, 0x1a0, RZ ;  /* 0x000001a0cd717824 */ /* 0x000fe200078e02ff */
[----:B------:R-:W-:Y:S01]  /*2980*/  SHF.L.U32 R152, R145, 0x7, RZ ;  /* 0x0000000791987819 */ /* 0x000fe200000006ff */
[----:B------:R-:W-:Y:S01]  /*2990*/  IMAD R114, R205, 0x1c0, RZ ;  /* 0x000001c0cd727824 */ /* 0x000fe200078e02ff */
[----:B------:R-:W-:Y:S01]  /*29a0*/  SHF.L.U64.HI R9, R9, 0x1, R3 ;  /* 0x0000000109097819 */ /* 0x000fe20000010203 */
[----:B------:R-:W-:Y:S01]  /*29b0*/  IMAD R115, R205, 0x1e0, RZ ;  /* 0x000001e0cd737824 */ /* 0x000fe200078e02ff */
[----:B------:R-:W-:Y:S01]  /*29c0*/  SHF.L.U64.HI R122, R122, 0x1, R0 ;  /* 0x000000017a7a7819 */ /* 0x000fe20000010200 */
[----:B------:R-:W-:Y:S01]  /*29d0*/  IMAD.WIDE.U32 R226, R204, 0x60, RZ ;  /* 0x00000060cce27825 */ /* 0x000fe200078e00ff */
[----:B------:R-:W-:-:S02]  /*29e0*/  IADD3 R121, P3, R6, R123, RZ ;  /* 0x0000007b06797210 */ /* 0x000fc40007f7e0ff */
[----:B------:R-:W-:Y:S01]  /*29f0*/  IADD3 R12, P0, R4, R12, RZ ;  /* 0x0000000c040c7210 */ /* 0x000fe20007f1e0ff */
[----:B------:R-:W-:Y:S01]  /*2a00*/  IMAD.WIDE.U32 R224, R204, 0xa0, RZ ;  /* 0x000000a0cce07825 */ /* 0x000fe200078e00ff */
[----:B------:R-:W-:-:S03]  /*2a10*/  IADD3 R123, P2, R4, R123, RZ ;  /* 0x0000007b047b7210 */ /* 0x000fc60007f5e0ff */
        /* <DEDUP_REMOVED lines=18> */
[----:B------:R-:W-:Y:S02]  /*2b40*/  IMAD R146, R145, 0xe0, RZ ;  /* 0x000000e091927824 */ /* 0x000fe400078e02ff */
[----:B------:R-:W-:-:S04]  /*2b50*/  IMAD.WIDE.U32 R204, R204, 0x1e0, RZ ;  /* 0x000001e0cccc7825 */ /* 0x000fc800078e00ff */
[----:B------:R-:W-:Y:S01]  /*2b60*/  IMAD R145, R145, 0xf0, RZ ;  /* 0x000000f091917824 */ /* 0x000fe200078e02ff */
[----:B------:R-:W-:Y:S01]  /*2b70*/  IADD3.X R36, R7, R9, RZ, P1, !PT ;  /* 0x0000000907247210 */ /* 0x000fe20000ffe4ff */
[----:B------:R-:W-:Y:S01]  /*2b80*/  IMAD.X R9, R5, 0x1, R9, P0 ;  /* 0x0000000105097824 */ /* 0x000fe200000e0609 */
[-C--:B------:R-:W-:Y:S01]  /*2b90*/  IADD3.X R120, R7, R122.reuse, RZ, P3, !PT ;  /* 0x0000007a07787210 */ /* 0x080fe20001ffe4ff */
[----:B------:R-:W-:Y:S01]  /*2ba0*/  IMAD.SHL.U32 R96, R228, 0x80, RZ ;  /* 0x00000080e4607824 */ /* 0x000fe200078e00ff */
[----:B------:R-:W-:Y:S01]  /*2bb0*/  SHF.L.U64.HI R97, R98, 0x1, R97 ;  /* 0x0000000162617819 */ /* 0x000fe20000010261 */
[----:B------:R-:W-:Y:S01]  /*2bc0*/  IMAD.IADD R101, R227, 0x1, R101 ;  /* 0x00000001e3657824 */ /* 0x000fe200078e0265 */
[C---:B------:R-:W-:Y:S01]  /*2bd0*/  SHF.L.U64.HI R99, R100.reuse, 0x1, R99 ;  /* 0x0000000164637819 */ /* 0x040fe20000010263 */
[----:B------:R-:W-:Y:S01]  /*2be0*/  IMAD.SHL.U32 R100, R100, 0x2, RZ ;  /* 0x0000000264647824 */ /* 0x000fe200078e00ff */
[----:B------:R-:W-:Y:S01]  /*2bf0*/  SHF.L.U64.HI R102, R103, 0x1, R102 ;  /* 0x0000000167667819 */ /* 0x000fe20000010266 */
[----:B------:R-:W-:Y:S01]  /*2c00*/  IMAD.IADD R106, R219, 0x1, R106 ;  /* 0x00000001db6a7824 */ /* 0x000fe200078e026a */
[----:B------:R-:W-:Y:S01]  /*2c10*/  SHF.L.U64.HI R107, R108, 0x1, R107 ;  /* 0x000000016c6b7819 */ /* 0x000fe2000001026b */
[----:B------:R-:W-:Y:S01]  /*2c20*/  IMAD.IADD R111, R213, 0x1, R111 ;  /* 0x00000001d56f7824 */ /* 0x000fe200078e026f */
[----:B------:R-:W-:Y:S01]  /*2c30*/  IADD3.X R122, R5, R122, RZ, P2, !PT ;  /* 0x0000007a057a7210 */ /* 0x000fe200017fe4ff */
[----:B------:R-:W-:Y:S01]  /*2c40*/  IMAD.IADD R114, R207, 0x1, R114 ;  /* 0x00000001cf727824 */ /* 0x000fe200078e0272 */
[----:B------:R-:W-:-:S02]  /*2c50*/  MOV R13, R46 ;  /* 0x0000002e000d7202 */ /* 0x000fc40000000f00 */
[C-C-:B------:R-:W-:Y:S02]  /*2c60*/  SHF.L.U64.HI R91, R228.reuse, 0x5, R229.reuse ;  /* 0x00000005e45b7819 */ /* 0x140fe400000102e5 */
[C---:B------:R-:W-:Y:S02]  /*2c70*/  SHF.L.U32 R92, R228.reuse, 0x5, RZ ;  /* 0x00000005e45c7819 */ /* 0x040fe400000006ff */
[C-C-:B------:R-:W-:Y:S02]  /*2c80*/  SHF.L.U64.HI R93, R228.reuse, 0x6, R229.reuse ;  /* 0x00000006e45d7819 */ /* 0x140fe400000102e5 */
[C---:B------:R-:W-:Y:S02]  /*2c90*/  SHF.L.U32 R94, R228.reuse, 0x6, RZ ;  /* 0x00000006e45e7819 */ /* 0x040fe400000006ff */
[C-C-:B------:R-:W-:Y:S02]  /*2ca0*/  SHF.L.U64.HI R95, R228.reuse, 0x7, R229.reuse ;  /* 0x00000007e45f7819 */ /* 0x140fe400000102e5 */
[----:B------:R-:W-:-:S02]  /*2cb0*/  SHF.L.U64.HI R128, R228, 0x4, R229 ;  /* 0x00000004e4807819 */ /* 0x000fc400000102e5 */
[----:B------:R-:W-:Y:S02]  /*2cc0*/  SHF.L.U32 R129, R228, 0x4, RZ ;  /* 0x00000004e4817819 */ /* 0x000fe400000006ff */
[----:B------:R-:W-:Y:S02]  /*2cd0*/  SHF.L.U32 R98, R98, 0x1, RZ ;  /* 0x0000000162627819 */ /* 0x000fe400000006ff */
[----:B------:R-:W-:Y:S02]  /*2ce0*/  SHF.L.U32 R103, R103, 0x1, RZ ;  /* 0x0000000167677819 */ /* 0x000fe400000006ff */
[----:B------:R-:W-:Y:S02]  /*2cf0*/  SHF.L.U32 R108, R108, 0x1, RZ ;  /* 0x000000016c6c7819 */ /* 0x000fe400000006ff */
[----:B------:R-:W-:Y:S02]  /*2d00*/  IADD3 R104, R225, R104, RZ ;  /* 0x00000068e1687210 */ /* 0x000fe40007ffe0ff */
[----:B------:R-:W-:-:S02]  /*2d10*/  IADD3 R105, R223, R105, RZ ;  /* 0x00000069df697210 */ /* 0x000fc40007ffe0ff */
[----:B------:R-:W-:Y:S02]  /*2d20*/  IADD3 R109, R217, R109, RZ ;  /* 0x0000006dd96d7210 */ /* 0x000fe40007ffe0ff */
[----:B------:R-:W-:Y:S02]  /*2d30*/  IADD3 R110, R215, R110, RZ ;  /* 0x0000006ed76e7210 */ /* 0x000fe40007ffe0ff */
[----:B------:R-:W-:Y:S02]  /*2d40*/  IADD3 R112, R211, R112, RZ ;  /* 0x00000070d3707210 */ /* 0x000fe40007ffe0ff */
[----:B------:R-:W-:Y:S02]  /*2d50*/  IADD3 R113, R209, R113, RZ ;  /* 0x00000071d1717210 */ /* 0x000fe40007ffe0ff */
[----:B------:R-:W-:Y:S02]  /*2d60*/  IADD3 R115, R205, R115, RZ ;  /* 0x00000073cd737210 */ /* 0x000fe40007ffe0ff */
        /* <DEDUP_REMOVED lines=14> */
[----:B------:R-:W-:-:S07]  /*2e50*/  SHF.R.S32.HI R130, RZ, 0x1f, R145 ;  /* 0x0000001fff827819 */ /* 0x000fce0000011491 */
.L_x_2707:
[----:B------:R-:W-:Y:S01]  /*2e60*/  IMAD.SHL.U32 R15, R13, 0x100, RZ ;  /* 0x000001000d0f7824 */ /* 0x000fe200078e00ff */
[----:B------:R-:W-:Y:S01]  /*2e70*/  BSSY B2, `(.L_x_2604) ;  /* 0x0000b6a000027945 */ /* 0x000fe20003800000 */
[----:B------:R-:W-:Y:S02]  /*2e80*/  IMAD.MOV.U32 R2, RZ, RZ, R117 ;  /* 0x000000ffff027224 */ /* 0x000fe400078e0075 */
[----:B------:R-:W-:Y:S02]  /*2e90*/  VIADD R14, R15, 0xffffff00 ;  /* 0xffffff000f0e7836 */ /* 0x000fe40000000000 */
[----:B------:R-:W-:Y:S02]  /*2ea0*/  IMAD.MOV.U32 R3, RZ, RZ, R116 ;  /* 0x000000ffff037224 */ /* 0x000fe400078e0074 */
[--C-:B------:R-:W-:Y:S02]  /*2eb0*/  IMAD.IADD R230, R51, 0x1, -R14.reuse ;  /* 0x0000000133e67824 */ /* 0x100fe400078e0a0e */
[----:B------:R-:W-:Y:S03]  /*2ec0*/  IMAD.IADD R221, R60, 0x1, -R14 ;  /* 0x000000013cdd7824 */ /* 0x000fe600078e0a0e */
[CC--:B------:R-:W-:Y:S02]  /*2ed0*/  ISETP.GE.AND P0, PT, R172.reuse, R230.reuse, PT ;  /* 0x000000e6ac00720c */ /* 0x0c0fe40003f06270 */
[C---:B------:R-:W-:Y:S02]  /*2ee0*/  ISETP.GE.AND P1, PT, R67.reuse, R230, PT ;  /* 0x000000e64300720c */ /* 0x040fe40003f26270 */
[-C--:B------:R-:W-:Y:S02]  /*2ef0*/  ISETP.GE.AND P0, PT, R172, R221.reuse, !P0 ;  /* 0x000000ddac00720c */ /* 0x080fe40004706270 */
[-C--:B------:R-:W-:Y:S11]  /*2f00*/  ISETP.GE.AND P1, PT, R67, R221.reuse, !P1 ;  /* 0x000000dd4300720c */ /* 0x080ff60004f26270 */
[----:B--23--:R-:W2:Y:S01]  /*2f10*/  @P0 LD.E.128 R4, desc[UR6][R2.64] ;  /* 0x0000000602040980 */ /* 0x00cea2000c101d00 */
[----:B----4-:R-:W-:Y:S01]  /*2f20*/  @P0 IMAD.MOV.U32 R20, RZ, RZ, R127 ;  /* 0x000000ffff140224 */ /* 0x010fe200078e007f */
[----:B------:R-:W-:Y:S01]  /*2f30*/  @P1 IADD3 R18, P2, R117, R98, RZ ;  /* 0x0000006275121210 */ /* 0x000fe20007f5e0ff */
[----:B------:R-:W-:Y:S04]  /*2f40*/  @P0 IMAD.MOV.U32 R21, RZ, RZ, R126 ;  /* 0x000000ffff150224 */ /* 0x000fe800078e007e */
[----:B------:R-:W-:Y:S01]  /*2f50*/  @P1 IMAD.X R19, R116, 0x1, R97, P2 ;  /* 0x0000000174131824 */ /* 0x000fe200010e0661 */
[C---:B------:R-:W-:Y:S04]  /*2f60*/  ISETP.GE.AND P2, PT, R66.reuse, R230, PT ;  /* 0x000000e64200720c */ /* 0x040fe80003f46270 */
[----:B------:R-:W-:Y:S01]  /*2f70*/  ISETP.GE.AND P2, PT, R66, R221, !P2 ;  /* 0x000000dd4200720c */ /* 0x000fe20005746270 */
[----:B--2---:R1:W-:Y:S04]  /*2f80*/  @P0 ST.E.128 desc[UR6][R20.64], R4 ;  /* 0x0000000414000985 */ /* 0x0043e8000c101d06 */
[----:B-1----:R1:W2:Y:S01]  /*2f90*/  @P1 LD.E.128 R4, desc[UR6][R18.64] ;  /* 0x0000000612041980 */ /* 0x0022a2000c101d00 */
[C---:B------:R-:W-:Y:S04]  /*2fa0*/  @P1 LEA R20, P4, R55.reuse, R127, 0x1 ;  /* 0x0000007f37141211 */ /* 0x040fe800078808ff */
[----:B------:R-:W-:Y:S03]  /*2fb0*/  @P1 LEA.HI.X R21, R55, R126, R56, 0x1, P4 ;  /* 0x0000007e37151211 */ /* 0x000fe600020f0c38 */
[----:B-1----:R-:W-:Y:S05]  /*2fc0*/  @P2 IADD3 R18, P3, R117, R100, RZ ;  /* 0x0000006475122210 */ /* 0x002fea0007f7e0ff */
[----:B------:R-:W-:Y:S01]  /*2fd0*/  @P2 IMAD.X R19, R116, 0x1, R99, P3 ;  /* 0x0000000174132824 */ /* 0x000fe200018e0663 */
[----:B--2---:R1:W-:Y:S01]  /*2fe0*/  @P1 ST.E.128 desc[UR6][R20.64], R4 ;  /* 0x0000000414001985 */ /* 0x0043e2000c101d06 */
[C---:B------:R-:W-:Y:S04]  /*2ff0*/  ISETP.GE.AND P1, PT, R65.reuse, R230, PT ;  /* 0x000000e64100720c */ /* 0x040fe80003f26270 */
[----:B------:R-:W-:Y:S01]  /*3000*/  ISETP.GE.AND P1, PT, R65, R221, !P1 ;  /* 0x000000dd4100720c */ /* 0x000fe20004f26270 */
[----:B-1----:R1:W2:Y:S01]  /*3010*/  @P2 LD.E.128 R4, desc[UR6][R18.64] ;  /* 0x0000000612042980 */ /* 0x0022a2000c101d00 */
[----:B------:R-:W-:Y:S05]  /*3020*/  @P2 IADD3 R20, P4, R127, R83, RZ ;  /* 0x000000537f142210 */ /* 0x000fea0007f9e0ff */
[----:B------:R-:W-:Y:S06]  /*3030*/  @P2 IMAD.X R21, R126, 0x1, R84, P4 ;  /* 0x000000017e152824 */ /* 0x000fec00020e0654 */
        /* <DEDUP_REMOVED lines=12> */
[-C--:B------:R-:W-:Y:S01]  /*3100*/  ISETP.GE.AND P1, PT, R170, R221.reuse, !P1 ;  /* 0x000000ddaa00720c */ /* 0x080fe20004f26270 */
        /* <DEDUP_REMOVED lines=75> */
[C---:B-1----:R-:W-:Y:S05]  /*35c0*/  @P2 IADD3 R18, P3, R117.reuse, R206, RZ ;  /* 0x000000ce75122210 */ /* 0x042fea0007f7e0ff */
[----:B------:R-:W-:Y:S01]  /*35d0*/  @P2 IMAD.X R19, R116, 0x1, R114, P3 ;  /* 0x0000000174132824 */ /* 0x000fe200018e0672 */
[----:B--2---:R1:W-:Y:S01]  /*35e0*/  @P1 ST.E.128 desc[UR6][R20.64], R4 ;  /* 0x0000000414001985 */ /* 0x0043e2000c101d06 */
[C---:B------:R-:W-:Y:S04]  /*35f0*/  ISETP.GE.AND P1, PT, R160.reuse, R230, PT ;  /* 0x000000e6a000720c */ /* 0x040fe80003f26270 */
[----:B------:R-:W-:Y:S01]  /*3600*/  ISETP.GE.AND P1, PT, R160, R221, !P1 ;  /* 0x000000dda000720c */ /* 0x000fe20004f26270 */
[----:B-1----:R1:W2:Y:S11]  /*3610*/  @P2 LD.E.128 R4, desc[UR6][R18.64] ;  /* 0x0000000612042980 */ /* 0x0022b6000c101d00 */
[----:B------:R-:W-:Y:S01]  /*3620*/  @!UPT UIADD3 URZ, URZ, URZ, URZ ;  /* 0x0000003f3f3ff290 */ /* 0x000fe2000fffe03f */
[----:B------:R-:W-:Y:S05]  /*3630*/  @P1 IADD3 R20, P3, R117, R204, RZ ;  /* 0x000000cc75141210 */ /* 0x000fea0007f7e0ff */
[----:B------:R-:W-:Y:S01]  /*3640*/  @P1 IMAD.X R21, R116, 0x1, R115, P3 ;  /* 0x0000000174151824 */ /* 0x000fe200018e0673 */
[C---:B-1----:R-:W-:Y:S05]  /*3650*/  @P2 IADD3 R18, P4, R127.reuse, R184, RZ ;  /* 0x000000b87f122210 */ /* 0x042fea0007f9e0ff */
[C---:B------:R-:W-:Y:S05]  /*3660*/  @P2 IMAD.X R19, R126.reuse, 0x1, R69, P4 ;  /* 0x000000017e132824 */ /* 0x040fea00020e0645 */
[----:B--2---:R1:W-:Y:S04]  /*3670*/  @P2 ST.E.128 desc[UR6][R18.64], R4 ;  /* 0x0000000412002985 */ /* 0x0043e8000c101d06 */
[----:B-1----:R-:W2:Y:S01]  /*3680*/  @P1 LD.E.128 R4, desc[UR6][R20.64] ;  /* 0x0000000614041980 */ /* 0x002ea2000c101d00 */
[----:B------:R-:W-:Y:S05]  /*3690*/  @P1 IADD3 R18, P2, R127, R182, RZ ;  /* 0x000000b67f121210 */ /* 0x000fea0007f5e0ff */
[----:B------:R-:W-:Y:S05]  /*36a0*/  @P1 IMAD.X R19, R126, 0x1, R68, P2 ;  /* 0x000000017e131824 */ /* 0x000fea00010e0644 */
[----:B--2---:R1:W-:Y:S04]  /*36b0*/  @P1 ST.E.128 desc[UR6][R18.64], R4 ;  /* 0x0000000412001985 */ /* 0x0043e8000c101d06 */
[----:B------:R-:W2:Y:S04]  /*36c0*/  LD.E R116, desc[UR6][R10.64+0x130] ;  /* 0x000130060a747980 */ /* 0x000ea8000c101900 */
[----:B-1----:R-:W3:Y:S01]  /*36d0*/  LD.E R18, desc[UR6][R10.64+0xd0] ;  /* 0x0000d0060a127980 */ /* 0x002ee2000c101900 */
[----:B--2---:R-:W-:Y:S05]  /*36e0*/  IMAD.U32 R116, R116, -0x100, RZ ;  /* 0xffffff0074747824 */ /* 0x004fea00078e00ff */
[C---:B------:R-:W-:Y:S04]  /*36f0*/  LEA R117, P1, R116.reuse, R2, 0x1 ;  /* 0x0000000274757211 */ /* 0x040fe800078208ff */
[----:B------:R-:W-:Y:S02]  /*3700*/  LEA.HI.X.SX32 R116, R116, R3, 0x1, P1 ;  /* 0x0000000374747211 */ /* 0x000fe400008f0eff */
[----:B---3--:R-:W-:Y:S11]  /*3710*/  ISETP.NE.AND P2, PT, R18, RZ, PT ;  /* 0x000000ff1200720c */ /* 0x008ff60003f45270 */
[----:B------:R-:W-:Y:S02]  /*3720*/  @!UPT UIADD3 URZ, URZ, URZ, URZ ;  /* 0x0000003f3f3ff290 */ /* 0x000fe4000fffe03f */
[----:B------:R-:W-:Y:S05]  /*3730*/  @!P2 BRA `(.L_x_2605) ;  /* 0x000000a000a0a947 */ /* 0x000fea0003800000 */
[----:B------:R-:W2:Y:S02]  /*3740*/  LD.E.U8 R0, desc[UR6][R10.64+0x1b3] ;  /* 0x0001b3060a007980 */ /* 0x000ea4000c101100 */
[----:B--2---:R-:W-:Y:S11]  /*3750*/  ISETP.NE.AND P1, PT, R0, RZ, PT ;  /* 0x000000ff0000720c */ /* 0x004ff60003f25270 */
[----:B------:R-:W-:Y:S02]  /*3760*/  @!UPT UIADD3 URZ, URZ, URZ, URZ ;  /* 0x0000003f3f3ff290 */ /* 0x000fe4000fffe03f */
[----:B------:R-:W-:Y:S05]  /*3770*/  @!P1 BRA `(.L_x_2606) ;  /* 0x0000003c00c09947 */ /* 0x000fea0003800000 */
[-C--:B------:R-:W-:Y:S01]  /*3780*/  ISETP.GE.AND P5, PT, R67, R230.reuse, PT ;  /* 0x000000e64300720c */ /* 0x080fe20003fa6270 */
[----:B------:R-:W-:Y:S01]  /*3790*/  BSSY B0, `(.L_x_2607) ;  /* 0x000003b000007945 */ /* 0x000fe20003800000 */
[-C--:B------:R-:W-:Y:S02]  /*37a0*/  ISETP.GE.AND P3, PT, R66, R230.reuse, PT ;  /* 0x000000e64200720c */ /* 0x080fe40003f66270 */
[-C--:B------:R-:W-:Y:S02]  /*37b0*/  ISETP.GE.AND P4, PT, R65, R230.reuse, PT ;  /* 0x000000e64100720c */ /* 0x080fe40003f86270 */
[-C--:B------:R-:W-:Y:S02]  /*37c0*/  ISETP.GE.AND P1, PT, R171, R230.reuse, PT ;  /* 0x000000e6ab00720c */ /* 0x080fe40003f26270 */
[----:B------:R-:W-:Y:S02]  /*37d0*/  ISETP.GE.AND P2, PT, R170, R230, PT ;  /* 0x000000e6aa00720c */ /* 0x000fe40003f46270 */
[-C--:B------:R-:W-:Y:S02]  /*37e0*/  ISETP.GE.AND P5, PT, R67, R221.reuse, !P5 ;  /* 0x000000dd4300720c */ /* 0x080fe40006fa6270 */
[----:B------:R-:W-:Y:S01]  /*37f0*/  ISETP.GE.AND P3, PT, R66, R221, !P3 ;  /* 0x000000dd4200720c */ /* 0x000fe20005f66270 */
[----:B------:R-:W-:Y:S01]  /*3800*/  @!UPT UIADD3 URZ, URZ, URZ, URZ ;  /* 0x0000003f3f3ff290 */ /* 0x000fe2000fffe03f */
[----:B------:R-:W-:Y:S11]  /*3810*/  @!P0 BRA `(.L_x_2608) ;  /* 0x0000000000c88947 */ /* 0x000ff60003800000 */
[----:B------:R-:W-:Y:S01]  /*3820*/  MOV R2, R119 ;  /* 0x0000007700027202 */ /* 0x000fe20000000f00 */
[----:B------:R-:W-:Y:S01]  /*3830*/  IMAD.MOV.U32 R3, RZ, RZ, R118 ;  /* 0x000000ffff037224 */ /* 0x000fe200078e0076 */
[----:B------:R-:W-:Y:S04]  /*3840*/  ISETP.GE.AND P0, PT, R16, R18, PT ;  /* 0x000000121000720c */ /* 0x000fe80003f06270 */
[----:B------:R-:W2:Y:S09]  /*3850*/  LD.E.128 R20, desc[UR6][R2.64] ;  /* 0x0000000602147980 */ /* 0x000eb2000c101d00 */
[----:B------:R-:W-:Y:S01]  /*3860*/  @!P0 MOV R5, R36 ;  /* 0x0000002400058202 */ /* 0x000fe20000000f00 */
[----:B------:R-:W-:Y:S01]  /*3870*/  @!P0 IMAD.MOV.U32 R4, RZ, RZ, R37 ;  /* 0x000000ffff048224 */ /* 0x000fe200078e0025 */
[----:B------:R-:W-:Y:S04]  /*3880*/  @!P0 MOV R8, R12 ;  /* 0x0000000c00088202 */ /* 0x000fe80000000f00 */
[----:B------:R-:W3:Y:S06]  /*3890*/  @!P0 LD.E.64 R24, desc[UR6][R4.64] ;  /* 0x0000000604188980 */ /* 0x000eec000c101b00 */
[----:B------:R1:W4:Y:S01]  /*38a0*/  @!P0 LD.E.64 R2, desc[UR6][R8.64] ;  /* 0x0000000608028980 */ /* 0x000322000c101b00 */
[----:B--2---:R-:W-:Y:S02]  /*38b0*/  @!P0 LOP3.LUT R0, R20, 0xffff0000, RZ, 0xc0, !PT ;  /* 0xffff000014008812 */ /* 0x004fe400078ec0ff */
[----:B------:R-:W-:Y:S02]  /*38c0*/  @!P0 SHF.L.U32 R26, R23, 0x10, RZ ;  /* 0x00000010171a8819 */ /* 0x000fe400000006ff */
[C---:B---3--:R-:W-:Y:S01]  /*38d0*/  @!P0 LOP3.LUT R19, R24.reuse, 0xffff0000, RZ, 0xc0, !PT ;  /* 0xffff000018138812 */ /* 0x048fe200078ec0ff */
[----:B-1----:R-:W-:Y:S02]  /*38e0*/  @!P0 IMAD.U32 R8, R24, 0x10000, RZ ;  /* 0x0001000018088824 */ /* 0x002fe400078e00ff */
[C---:B------:R-:W-:Y:S01]  /*38f0*/  @!P0 IMAD.U32 R24, R25.reuse, 0x10000, RZ ;  /* 0x0001000019188824 */ /* 0x040fe200078e00ff */
[----:B------:R-:W-:Y:S01]  /*3900*/  @!P0 LOP3.LUT R25, R25, 0xffff0000, RZ, 0xc0, !PT ;  /* 0xffff000019198812 */ /* 0x000fe200078ec0ff */
[----:B------:R-:W-:Y:S01]  /*3910*/  @!P0 FMUL.FTZ R27, R0, R8 ;  /* 0x00000008001b8220 */ /* 0x000fe20000410000 */
[C---:B----4-:R-:W-:Y:S01]  /*3920*/  @!P0 SHF.L.U32 R4, R3.reuse, 0x10, RZ ;  /* 0x0000001003048819 */ /* 0x050fe200000006ff */
[----:B------:R-:W-:Y:S01]  /*3930*/  @!P0 IMAD.U32 R7, R2, 0x10000, RZ ;  /* 0x0001000002078824 */ /* 0x000fe200078e00ff */
[----:B------:R-:W-:Y:S02]  /*3940*/  @!P0 LOP3.LUT R5, R3, 0xffff0000, RZ, 0xc0, !PT ;  /* 0xffff000003058812 */ /* 0x000fe400078ec0ff */
[----:B------:R-:W-:Y:S01]  /*3950*/  @!P0 SHF.L.U32 R3, R20, 0x10, RZ ;  /* 0x0000001014038819 */ /* 0x000fe200000006ff */
[----:B------:R-:W-:Y:S01]  /*3960*/  @!P0 FMUL.FTZ R0, R0, R7 ;  /* 0x0000000700008220 */ /* 0x000fe20000410000 */
[----:B------:R-:W-:Y:S02]  /*3970*/  @!P0 LOP3.LUT R6, R2, 0xffff0000, RZ, 0xc0, !PT ;  /* 0xffff000002068812 */ /* 0x000fe400078ec0ff */
[C---:B------:R-:W-:Y:S01]  /*3980*/  @!P0 LOP3.LUT R2, R21.reuse, 0xffff0000, RZ, 0xc0, !PT ;  /* 0xffff000015028812 */ /* 0x040fe200078ec0ff */
[----:B------:R-:W-:Y:S01]  /*3990*/  @!P0 FFMA.FTZ R0, R8, R3, R0 ;  /* 0x0000000308008223 */ /* 0x000fe20000010000 */
[----:B------:R-:W-:Y:S01]  /*39a0*/  @!P0 SHF.L.U32 R8, R21, 0x10, RZ ;  /* 0x0000001015088819 */ /* 0x000fe200000006ff */
[----:B------:R-:W-:Y:S01]  /*39b0*/  @!P0 FFMA.FTZ R27, R3, R7, -R27 ;  /* 0x00000007031b8223 */ /* 0x000fe2000001081b */
[----:B------:R-:W-:Y:S01]  /*39c0*/  @!P0 LOP3.LUT R3, R22, 0xffff0000, RZ, 0xc0, !PT ;  /* 0xffff000016038812 */ /* 0x000fe200078ec0ff */
[C---:B------:R-:W-:Y:S01]  /*39d0*/  @!P0 FMUL.FTZ R28, R2.reuse, R19 ;  /* 0x00000013021c8220 */ /* 0x040fe20000410000 */
[----:B------:R-:W-:Y:S01]  /*39e0*/  @!P0 LOP3.LUT R7, R23, 0xffff0000, RZ, 0xc0, !PT ;  /* 0xffff000017078812 */ /* 0x000fe200078ec0ff */
[-C--:B------:R-:W-:Y:S01]  /*39f0*/  @!P0 FMUL.FTZ R2, R2, R6.reuse ;  /* 0x0000000602028220 */ /* 0x080fe20000410000 */
[----:B------:R-:W-:Y:S01]  /*3a00*/  @!P0 F2FP.BF16.F32.PACK_AB R0, R0, R27 ;  /* 0x0000001b0000823e */ /* 0x000fe200000010ff */
[----:B------:R-:W-:Y:S01]  /*3a10*/  @!P0 FFMA.FTZ R28, R8, R6, -R28 ;  /* 0x00000006081c8223 */ /* 0x000fe2000001081c */
[----:B------:R-:W-:Y:S02]  /*3a20*/  @!P0 IMAD.U32 R6, R22, 0x10000, RZ ;  /* 0x0001000016068824 */ /* 0x000fe400078e00ff */
[C---:B------:R-:W-:Y:S01]  /*3a30*/  @!P0 FMUL.FTZ R29, R3.reuse, R24 ;  /* 0x00000018031d8220 */ /* 0x040fe20000410000 */
[----:B------:R-:W-:Y:S01]  /*3a40*/  @!P0 MOV R20, R0 ;  /* 0x0000000000148202 */ /* 0x000fe20000000f00 */
[-C--:B------:R-:W-:Y:S01]  /*3a50*/  @!P0 FMUL.FTZ R3, R3, R4.reuse ;  /* 0x0000000403038220 */ /* 0x080fe20000410000 */
[C---:B------:R-:W-:Y:S01]  /*3a60*/  @!P0 FMUL.FTZ R30, R7.reuse, R25 ;  /* 0x00000019071e8220 */ /* 0x040fe20000410000 */
[----:B------:R-:W-:Y:S01]  /*3a70*/  @!P0 FFMA.FTZ R29, R6, R4, -R29 ;  /* 0x00000004061d8223 */ /* 0x000fe2000001081d */
[-C--:B------:R-:W-:Y:S01]  /*3a80*/  @!P0 FMUL.FTZ R4, R7, R5.reuse ;  /* 0x0000000507048220 */ /* 0x080fe20000410000 */
[----:B------:R-:W-:Y:S01]  /*3a90*/  @!P0 FFMA.FTZ R2, R19, R8, R2 ;  /* 0x0000000813028223 */ /* 0x000fe20000010002 */
[----:B------:R-:W-:Y:S01]  /*3aa0*/  @!P0 FFMA.FTZ R3, R24, R6, R3 ;  /* 0x0000000618038223 */ /* 0x000fe20000010003 */
[----:B------:R-:W-:Y:S01]  /*3ab0*/  @!P0 FFMA.FTZ R30, R26, R5, -R30 ;  /* 0x000000051a1e8223 */ /* 0x000fe2000001081e */
[----:B------:R-:W-:Y:S02]  /*3ac0*/  @!P0 FFMA.FTZ R4, R25, R26, R4 ;  /* 0x0000001a19048223 */ /* 0x000fe40000010004 */
[----:B------:R-:W-:Y:S02]  /*3ad0*/  @!P0 F2FP.BF16.F32.PACK_AB R2, R2, R28 ;  /* 0x0000001c0202823e */ /* 0x000fe400000010ff */
[----:B------:R-:W-:Y:S02]  /*3ae0*/  @!P0 F2FP.BF16.F32.PACK_AB R3, R3, R29 ;  /* 0x0000001d0303823e */ /* 0x000fe400000010ff */
[----:B------:R-:W-:Y:S01]  /*3af0*/  @!P0 F2FP.BF16.F32.PACK_AB R4, R4, R30 ;  /* 0x0000001e0404823e */ /* 0x000fe200000010ff */
[----:B------:R-:W-:Y:S01]  /*3b00*/  @!P0 IMAD.MOV.U32 R21, RZ, RZ, R2 ;  /* 0x000000ffff158224 */ /* 0x000fe200078e0002 */
[----:B------:R-:W-:Y:S02]  /*3b10*/  @!P0 MOV R22, R3 ;  /* 0x0000000300168202 */ /* 0x000fe40000000f00 */
[----:B------:R-:W-:Y:S05]  /*3b20*/  @!P0 MOV R23, R4 ;  /* 0x0000000400178202 */ /* 0x000fea0000000f00 */
[----:B------:R1:W-:Y:S02]  /*3b30*/  ST.E.128 desc[UR6][R124.64], R20 ;  /* 0x000000147c007985 */ /* 0x0003e4000c101d06 */
.L_x_2608:
[----:B------:R-:W-:Y:S05]  /*3b40*/  BSYNC B0 ;  /* 0x0000000000007941 */ /* 0x000fea0003800000 */
.L_x_2607:
[----:B------:R-:W-:Y:S04]  /*3b50*/  BSSY B0, `(.L_x_2609) ;  /* 0x0000039000007945 */ /* 0x000fe80003800000 */
[----:B------:R-:W-:Y:S05]  /*3b60*/  @!P5 BRA `(.L_x_2610) ;  /* 0x0000000000dcd947 */ /* 0x000fea0003800000 */
        /* <DEDUP_REMOVED lines=13> */
[----:B------:R-:W-:Y:S02]  /*3c40*/  @!P0 SHF.L.U32 R26, R23, 0x10, RZ ;  /* 0x00000010171a8819 */ /* 0x000fe400000006ff */
[C---:B---3--:R-:W-:Y:S01]  /*3c50*/  @!P0 SHF.L.U32 R4, R3.reuse, 0x10, RZ ;  /* 0x0000001003048819 */ /* 0x048fe200000006ff */
[----:B------:R-:W-:Y:S01]  /*3c60*/  @!P0 IMAD.U32 R7, R2, 0x10000, RZ ;  /* 0x0001000002078824 */ /* 0x000fe200078e00ff */
[----:B------:R-:W-:Y:S02]  /*3c70*/  @!P0 LOP3.LUT R5, R3, 0xffff0000, RZ, 0xc0, !PT ;  /* 0xffff000003058812 */ /* 0x000fe400078ec0ff */
[----:B------:R-:W-:Y:S02]  /*3c80*/  @!P0 SHF.L.U32 R3, R20, 0x10, RZ ;  /* 0x0000001014038819 */ /* 0x000fe400000006ff */
[----:B------:R-:W-:Y:S01]  /*3c90*/  @!P0 LOP3.LUT R6, R2, 0xffff0000, RZ, 0xc0, !PT ;  /* 0xffff000002068812 */ /* 0x000fe200078ec0ff */
[C---:B----4-:R-:W-:Y:S01]  /*3ca0*/  @!P0 IMAD.U32 R8, R24.reuse, 0x10000, RZ ;  /* 0x0001000018088824 */ /* 0x050fe200078e00ff */
[----:B------:R-:W-:Y:S02]  /*3cb0*/  @!P0 LOP3.LUT R2, R21, 0xffff0000, RZ, 0xc0, !PT ;  /* 0xffff000015028812 */ /* 0x000fe400078ec0ff */
[----:B------:R-:W-:Y:S01]  /*3cc0*/  @!P0 LOP3.LUT R19, R24, 0xffff0000, RZ, 0xc0, !PT ;  /* 0xffff000018138812 */ /* 0x000fe200078ec0ff */
[C---:B------:R-:W-:Y:S01]  /*3cd0*/  @!P0 FMUL.FTZ R27, R0.reuse, R8 ;  /* 0x00000008001b8220 */ /* 0x040fe20000410000 */
[-C--:B------:R-:W-:Y:S01]  /*3ce0*/  @!P0 FMUL.FTZ R0, R0, R7.reuse ;  /* 0x0000000700008220 */ /* 0x080fe20000410000 */
[C---:B------:R-:W-:Y:S01]  /*3cf0*/  @!P0 IMAD.U32 R24, R25.reuse, 0x10000, RZ ;  /* 0x0001000019188824 */ /* 0x040fe200078e00ff */
        /* <DEDUP_REMOVED lines=10> */
[----:B------:R-:W-:Y:S02]  /*3da0*/  @!P0 IMAD.U32 R6, R22, 0x10000, RZ ;  /* 0x0001000016068824 */ /* 0x000fe400078e00ff */
[C---:B------:R-:W-:Y:S01]  /*3db0*/  @!P0 FMUL.FTZ R29, R3.reuse, R24 ;  /* 0x00000018031d8220 */ /* 0x040fe20000410000 */
[----:B------:R-:W-:Y:S01]  /*3dc0*/  @!P0 FMUL.FTZ R3, R3, R4 ;  /* 0x0000000403038220 */ /* 0x000fe20000410000 */
[----:B------:R-:W-:Y:S01]  /*3dd0*/  @!P0 FMUL.FTZ R30, R7, R25 ;  /* 0x00000019071e8220 */ /* 0x000fe20000410000 */
[----:B------:R-:W-:Y:S01]  /*3de0*/  @!P0 FFMA.FTZ R2, R19, R8, R2 ;  /* 0x0000000813028223 */ /* 0x000fe20000010002 */
[----:B------:R-:W-:Y:S01]  /*3df0*/  @!P0 FFMA.FTZ R29, R6, R4, -R29 ;  /* 0x00000004061d8223 */ /* 0x000fe2000001081d */
[-C--:B------:R-:W-:Y:S01]  /*3e00*/  @!P0 FMUL.FTZ R4, R7, R5.reuse ;  /* 0x0000000507048220 */ /* 0x080fe20000410000 */
[----:B------:R-:W-:Y:S01]  /*3e10*/  @!P0 FFMA.FTZ R3, R24, R6, R3 ;  /* 0x0000000618038223 */ /* 0x000fe20000010003 */
[----:B------:R-:W-:Y:S01]  /*3e20*/  LEA R6, P5, R57, R124, 0x1 ;  /* 0x0000007c39067211 */ /* 0x000fe200078a08ff */
[----:B------:R-:W-:Y:S01]  /*3e30*/  @!P0 FFMA.FTZ R30, R26, R5, -R30 ;  /* 0x000000051a1e8223 */ /* 0x000fe2000001081e */
[----:B------:R-:W-:Y:S01]  /*3e40*/  @!P0 F2FP.BF16.F32.PACK_AB R2, R2, R28 ;  /* 0x0000001c0202823e */ /* 0x000fe200000010ff */
[----:B------:R-:W-:Y:S01]  /*3e50*/  @!P0 FFMA.FTZ R4, R25, R26, R4 ;  /* 0x0000001a19048223 */ /* 0x000fe20000010004 */
[----:B------:R-:W-:Y:S01]  /*3e60*/  @!P0 F2FP.BF16.F32.PACK_AB R3, R3, R29 ;  /* 0x0000001d0303823e */ /* 0x000fe200000010ff */
[----:B------:R-:W-:Y:S01]  /*3e70*/  @!P0 IMAD.MOV.U32 R20, RZ, RZ, R0 ;  /* 0x000000ffff148224 */ /* 0x000fe200078e0000 */
[----:B------:R-:W-:Y:S02]  /*3e80*/  LEA.HI.X R7, R57, R125, R58, 0x1, P5 ;  /* 0x0000007d39077211 */ /* 0x000fe400028f0c3a */
[----:B------:R-:W-:Y:S01]  /*3e90*/  @!P0 F2FP.BF16.F32.PACK_AB R4, R4, R30 ;  /* 0x0000001e0404823e */ /* 0x000fe200000010ff */
[----:B------:R-:W-:Y:S01]  /*3ea0*/  @!P0 IMAD.MOV.U32 R22, RZ, RZ, R3 ;  /* 0x000000ffff168224 */ /* 0x000fe200078e0003 */
[----:B------:R-:W-:Y:S02]  /*3eb0*/  @!P0 MOV R21, R2 ;  /* 0x0000000200158202 */ /* 0x000fe40000000f00 */
[----:B------:R-:W-:Y:S05]  /*3ec0*/  @!P0 MOV R23, R4 ;  /* 0x0000000400178202 */ /* 0x000fea0000000f00 */
[----:B------:R2:W-:Y:S02]  /*3ed0*/  ST.E.128 desc[UR6][R6.64], R20 ;  /* 0x0000001406007985 */ /* 0x0005e4000c101d06 */
.L_x_2610:
[----:B------:R-:W-:Y:S05]  /*3ee0*/  BSYNC B0 ;  /* 0x0000000000007941 */ /* 0x000fea0003800000 */
.L_x_2609:
[----:B------:R-:W-:Y:S01]  /*3ef0*/  ISETP.GE.AND P5, PT, R169, R230, PT ;  /* 0x000000e6a900720c */ /* 0x000fe20003fa6270 */
[----:B------:R-:W-:Y:S04]  /*3f00*/  BSSY B0, `(.L_x_2611) ;  /* 0x0000039000007945 */ /* 0x000fe80003800000 */
[----:B------:R-:W-:Y:S08]  /*3f10*/  @!P3 BRA `(.L_x_2612) ;  /* 0x0000000000dcb947 */ /* 0x000ff00003800000 */
        /* <DEDUP_REMOVED lines=55> */
.L_x_2612:
[----:B------:R-:W-:Y:S05]  /*4290*/  BSYNC B0 ;  /* 0x0000000000007941 */ /* 0x000fea0003800000 */
.L_x_2611:
[-C--:B------:R-:W-:Y:S01]  /*42a0*/  ISETP.GE.AND P4, PT, R65, R221.reuse, !P4 ;  /* 0x000000dd4100720c */ /* 0x080fe20006786270 */
[----:B------:R-:W-:Y:S01]  /*42b0*/  BSSY B0, `(.L_x_2613) ;  /* 0x000003f000007945 */ /* 0x000fe20003800000 */
[----:B------:R-:W-:Y:S02]  /*42c0*/  ISETP.GE.AND P3, PT, R168, R230, PT ;  /* 0x000000e6a800720c */ /* 0x000fe40003f66270 */
[----:B------:R-:W-:Y:S09]  /*42d0*/  ISETP.GE.AND P1, PT, R171, R221, !P1 ;  /* 0x000000ddab00720c */ /* 0x000ff20004f26270 */
[----:B------:R-:W-:Y:S05]  /*42e0*/  @!P4 BRA `(.L_x_2614) ;  /* 0x0000000000ecc947 */ /* 0x000fea0003800000 */
[----:B------:R-:W-:Y:S01]  /*42f0*/  ISETP.GE.AND P0, PT, R16, R18, PT ;  /* 0x000000121000720c */ /* 0x000fe20003f06270 */
[----:B------:R-:W-:Y:S01]  /*4300*/  IMAD.WIDE.U32 R32, R38, 0x60, R124 ;  /* 0x0000006026207825 */ /* 0x000fe200078e007c */
[----:B------:R-:W-:Y:S03]  /*4310*/  MOV R4, R119 ;  /* 0x0000007700047202 */ /* 0x000fe60000000f00 */
[----:B------:R-:W-:Y:S02]  /*4320*/  IMAD.MOV.U32 R5, RZ, RZ, R118 ;  /* 0x000000ffff057224 */ /* 0x000fe400078e0076 */
[----:B------:R-:W-:Y:S02]  /*4330*/  IMAD R3, R229, 0x60, RZ ;  /* 0x00000060e5037824 */ /* 0x000fe400078e02ff */
[----:B------:R-:W-:Y:S04]  /*4340*/  IMAD.WIDE.U32 R4, R228, 0x60, R4 ;  /* 0x00000060e4047825 */ /* 0x000fe800078e0004 */
[----:B------:R-:W-:Y:S01]  /*4350*/  @!P0 SHF.L.U32 R24, R157, 0x1, RZ ;  /* 0x000000019d188819 */ /* 0x000fe200000006ff */
[----:B------:R-:W-:Y:S01]  /*4360*/  IMAD.IADD R5, R5, 0x1, R3 ;  /* 0x0000000105057824 */ /* 0x000fe200078e0203 */
[----:B------:R-:W-:Y:S02]  /*4370*/  @!P0 SHF.L.U64.HI R0, R157, 0x1, R142 ;  /* 0x000000019d008819 */ /* 0x000fe4000001028e */
[C---:B------:R-:W-:Y:S02]  /*4380*/  @!P0 IADD3 R2, P6, R24.reuse, R12, RZ ;  /* 0x0000000c18028210 */ /* 0x040fe40007fde0ff */
[----:B------:R-:W-:Y:S01]  /*4390*/  @!P0 IADD3 R24, P4, R24, R37, RZ ;  /* 0x0000002518188210 */ /* 0x000fe20007f9e0ff */
[----:B-123--:R-:W2:Y:S01]  /*43a0*/  LD.E.128 R20, desc[UR6][R4.64] ;  /* 0x0000000604147980 */ /* 0x00eea2000c101d00 */
[C---:B------:R-:W-:Y:S03]  /*43b0*/  @!P0 IADD3.X R3, R0.reuse, R9, RZ, P6, !PT ;  /* 0x0000000900038210 */ /* 0x040fe600037fe4ff */
[----:B------:R-:W-:Y:S04]  /*43c0*/  @!P0 IMAD.X R25, R0, 0x1, R36, P4 ;  /* 0x0000000100198824 */ /* 0x000fe800020e0624 */
[----:B------:R-:W3:Y:S06]  /*43d0*/  @!P0 LD.E.64 R2, desc[UR6][R2.64] ;  /* 0x0000000602028980 */ /* 0x000eec000c101b00 */
[----:B------:R-:W4:Y:S01]  /*43e0*/  @!P0 LD.E.64 R24, desc[UR6][R24.64] ;  /* 0x0000000618188980 */ /* 0x000f22000c101b00 */
[----:B--2---:R-:W-:Y:S01]  /*43f0*/  @!P0 LOP3.LUT R0, R20, 0xffff0000, RZ, 0xc0, !PT ;  /* 0xffff000014008812 */ /* 0x004fe200078ec0ff */
[----:B------:R-:W-:Y:S01]  /*4400*/  @!P0 IMAD.U32 R26, R23, 0x10000, RZ ;  /* 0x00010000171a8824 */ /* 0x000fe200078e00ff */
[----:B---3--:R-:W-:Y:S01]  /*4410*/  @!P0 SHF.L.U32 R7, R2, 0x10, RZ ;  /* 0x0000001002078819 */ /* 0x008fe200000006ff */
[C---:B------:R-:W-:Y:S01]  /*4420*/  @!P0 IMAD.U32 R4, R3.reuse, 0x10000, RZ ;  /* 0x0001000003048824 */ /* 0x040fe200078e00ff */
[----:B------:R-:W-:Y:S02]  /*4430*/  @!P0 LOP3.LUT R5, R3, 0xffff0000, RZ, 0xc0, !PT ;  /* 0xffff000003058812 */ /* 0x000fe400078ec0ff */
[----:B------:R-:W-:Y:S02]  /*4440*/  @!P0 SHF.L.U32 R3, R20, 0x10, RZ ;  /* 0x0000001014038819 */ /* 0x000fe400000006ff */
[----:B----4-:R-:W-:Y:S02]  /*4450*/  @!P0 SHF.L.U32 R8, R24, 0x10, RZ ;  /* 0x0000001018088819 */ /* 0x010fe400000006ff */
[----:B------:R-:W-:Y:S02]  /*4460*/  @!P0 LOP3.LUT R6, R2, 0xffff0000, RZ, 0xc0, !PT ;  /* 0xffff000002068812 */ /* 0x000fe400078ec0ff */
[----:B------:R-:W-:Y:S01]  /*4470*/  @!P0 LOP3.LUT R2, R21, 0xffff0000, RZ, 0xc0, !PT ;  /* 0xffff000015028812 */ /* 0x000fe200078ec0ff */
[----:B------:R-:W-:Y:S01]  /*4480*/  @!P0 FMUL.FTZ R27, R0, R8 ;  /* 0x00000008001b8220 */ /* 0x000fe20000410000 */
[----:B------:R-:W-:Y:S01]  /*4490*/  @!P0 LOP3.LUT R19, R24, 0xffff0000, RZ, 0xc0, !PT ;  /* 0xffff000018138812 */ /* 0x000fe200078ec0ff */
        /* <DEDUP_REMOVED lines=22> */
[----:B------:R-:W-:Y:S01]  /*4600*/  @!P0 FFMA.FTZ R4, R25, R26, R4 ;  /* 0x0000001a19048223 */ /* 0x000fe20000010004 */
[----:B------:R-:W-:Y:S01]  /*4610*/  IMAD R5, R39, 0x60, RZ ;  /* 0x0000006027057824 */ /* 0x000fe200078e02ff */
[----:B------:R-:W-:Y:S02]  /*4620*/  @!P0 F2FP.BF16.F32.PACK_AB R2, R2, R28 ;  /* 0x0000001c0202823e */ /* 0x000fe400000010ff */
[----:B------:R-:W-:Y:S02]  /*4630*/  @!P0 F2FP.BF16.F32.PACK_AB R3, R3, R29 ;  /* 0x0000001d0303823e */ /* 0x000fe400000010ff */
[----:B------:R-:W-:Y:S01]  /*4640*/  @!P0 F2FP.BF16.F32.PACK_AB R4, R4, R30 ;  /* 0x0000001e0404823e */ /* 0x000fe200000010ff */
[----:B------:R-:W-:Y:S01]  /*4650*/  @!P0 IMAD.MOV.U32 R21, RZ, RZ, R2 ;  /* 0x000000ffff158224 */ /* 0x000fe200078e0002 */
[----:B------:R-:W-:Y:S02]  /*4660*/  IADD3 R33, R33, R5, RZ ;  /* 0x0000000521217210 */ /* 0x000fe40007ffe0ff */
[----:B------:R-:W-:Y:S02]  /*4670*/  @!P0 MOV R22, R3 ;  /* 0x0000000300168202 */ /* 0x000fe40000000f00 */
[----:B------:R-:W-:Y:S05]  /*4680*/  @!P0 MOV R23, R4 ;  /* 0x0000000400178202 */ /* 0x000fea0000000f00 */
[----:B------:R4:W-:Y:S02]  /*4690*/  ST.E.128 desc[UR6][R32.64], R20 ;  /* 0x0000001420007985 */ /* 0x0009e4000c101d06 */
.L_x_2614:
[----:B------:R-:W-:Y:S05]  /*46a0*/  BSYNC B0 ;  /* 0x0000000000007941 */ /* 0x000fea0003800000 */
.L_x_2613:
[----:B------:R-:W-:Y:S01]  /*46b0*/  ISETP.GE.AND P4, PT, R167, R230, PT ;  /* 0x000000e6a700720c */ /* 0x000fe20003f86270 */
[----:B------:R-:W-:Y:S04]  /*46c0*/  BSSY B0, `(.L_x_2615) ;  /* 0x0000039000007945 */ /* 0x000fe80003800000 */
[----:B------:R-:W-:Y:S08]  /*46d0*/  @!P1 BRA `(.L_x_2616) ;  /* 0x0000000000dc9947 */ /* 0x000ff00003800000 */
        /* <DEDUP_REMOVED lines=55> */
.L_x_2616:
[----:B------:R-:W-:Y:S05]  /*4a50*/  BSYNC B0 ;  /* 0x0000000000007941 */ /* 0x000fea0003800000 */
.L_x_2615:
[-C--:B------:R-:W-:Y:S01]  /*4a60*/  ISETP.GE.AND P2, PT, R170, R221.reuse, !P2 ;  /* 0x000000ddaa00720c */ /* 0x080fe20005746270 */
[----:B------:R-:W-:Y:S01]  /*4a70*/  BSSY B0, `(.L_x_2617) ;  /* 0x000003f000007945 */ /* 0x000fe20003800000 */
[----:B------:R-:W-:Y:S02]  /*4a80*/  ISETP.GE.AND P1, PT, R166, R230, PT ;  /* 0x000000e6a600720c */ /* 0x000fe40003f26270 */
[----:B------:R-:W-:Y:S09]  /*4a90*/  ISETP.GE.AND P5, PT, R169, R221, !P5 ;  /* 0x000000dda900720c */ /* 0x000ff20006fa6270 */
[----:B------:R-:W-:Y:S05]  /*4aa0*/  @!P2 BRA `(.L_x_2618) ;  /* 0x0000000000eca947 */ /* 0x000fea0003800000 */
[----:B------:R-:W-:Y:S01]  /*4ab0*/  ISETP.GE.AND P0, PT, R16, R18, PT ;  /* 0x000000121000720c */ /* 0x000fe20003f06270 */
[----:B----4-:R-:W-:Y:S01]  /*4ac0*/  IMAD.WIDE.U32 R32, R38, 0xa0, R124 ;  /* 0x000000a026207825 */ /* 0x010fe200078e007c */
        /* <DEDUP_REMOVED lines=57> */
.L_x_2618:
[----:B------:R-:W-:Y:S05]  /*4e60*/  BSYNC B0 ;  /* 0x0000000000007941 */ /* 0x000fea0003800000 */
.L_x_2617:
[----:B------:R-:W-:Y:S01]  /*4e70*/  ISETP.GE.AND P2, PT, R165, R230, PT ;  /* 0x000000e6a500720c */ /* 0x000fe20003f46270 */
[----:B------:R-:W-:Y:S04]  /*4e80*/  BSSY B0, `(.L_x_2619) ;  /* 0x000003d000007945 */ /* 0x000fe80003800000 */
[----:B------:R-:W-:Y:S08]  /*4e90*/  @!P5 BRA `(.L_x_2620) ;  /* 0x0000000000ecd947 */ /* 0x000ff00003800000 */
[----:B------:R-:W-:Y:S01]  /*4ea0*/  ISETP.GE.AND P0, PT, R16, R18, PT ;  /* 0x000000121000720c */ /* 0x000fe20003f06270 */
[----:B-1--4-:R-:W-:Y:S01]  /*4eb0*/  IMAD.WIDE.U32 R32, R38, 0xc0, R124 ;  /* 0x000000c026207825 */ /* 0x012fe200078e007c */
[----:B------:R-:W-:Y:S03]  /*4ec0*/  MOV R4, R119 ;  /* 0x0000007700047202 */ /* 0x000fe60000000f00 */
[----:B------:R-:W-:Y:S02]  /*4ed0*/  IMAD.MOV.U32 R5, RZ, RZ, R118 ;  /* 0x000000ffff057224 */ /* 0x000fe400078e0076 */
[----:B------:R-:W-:Y:S02]  /*4ee0*/  IMAD R3, R229, 0xc0, RZ ;  /* 0x000000c0e5037824 */ /* 0x000fe400078e02ff */
[----:B------:R-:W-:Y:S04]  /*4ef0*/  IMAD.WIDE.U32 R4, R228, 0xc0, R4 ;  /* 0x000000c0e4047825 */ /* 0x000fe800078e0004 */
[C---:B------:R-:W-:Y:S01]  /*4f00*/  @!P0 SHF.L.U32 R24, R154.reuse, 0x1, RZ ;  /* 0x000000019a188819 */ /* 0x040fe200000006ff */
[----:B------:R-:W-:Y:S01]  /*4f10*/  IMAD.IADD R5, R5, 0x1, R3 ;  /* 0x0000000105057824 */ /* 0x000fe200078e0203 */
[----:B------:R-:W-:Y:S02]  /*4f20*/  @!P0 SHF.L.U64.HI R0, R154, 0x1, R139 ;  /* 0x000000019a008819 */ /* 0x000fe4000001028b */
[C---:B------:R-:W-:Y:S02]  /*4f30*/  @!P0 IADD3 R2, P6, R24.reuse, R12, RZ ;  /* 0x0000000c18028210 */ /* 0x040fe40007fde0ff */
[----:B------:R-:W-:Y:S01]  /*4f40*/  @!P0 IADD3 R24, P5, R24, R37, RZ ;  /* 0x0000002518188210 */ /* 0x000fe20007fbe0ff */
[----:B--23--:R-:W2:Y:S01]  /*4f50*/  LD.E.128 R20, desc[UR6][R4.64] ;  /* 0x0000000604147980 */ /* 0x00cea2000c101d00 */
        /* <DEDUP_REMOVED lines=47> */
.L_x_2620:
[----:B------:R-:W-:Y:S05]  /*5250*/  BSYNC B0 ;  /* 0x0000000000007941 */ /* 0x000fea0003800000 */
.L_x_2619:
[-C--:B------:R-:W-:Y:S01]  /*5260*/  ISETP.GE.AND P0, PT, R168, R221.reuse, !P3 ;  /* 0x000000dda800720c */ /* 0x080fe20005f06270 */
[----:B------:R-:W-:Y:S01]  /*5270*/  BSSY B0, `(.L_x_2621) ;  /* 0x000003f000007945 */ /* 0x000fe20003800000 */
[----:B------:R-:W-:Y:S02]  /*5280*/  ISETP.GE.AND P5, PT, R164, R230, PT ;  /* 0x000000e6a400720c */ /* 0x000fe40003fa6270 */
[----:B------:R-:W-:Y:S09]  /*5290*/  ISETP.GE.AND P3, PT, R167, R221, !P4 ;  /* 0x000000dda700720c */ /* 0x000ff20006766270 */
[----:B------:R-:W-:Y:S05]  /*52a0*/  @!P0 BRA `(.L_x_2622) ;  /* 0x0000000000ec8947 */ /* 0x000fea0003800000 */
[----:B------:R-:W-:Y:S01]  /*52b0*/  ISETP.GE.AND P0, PT, R16, R18, PT ;  /* 0x000000121000720c */ /* 0x000fe20003f06270 */
[----:B-1--4-:R-:W-:Y:S01]  /*52c0*/  IMAD.WIDE.U32 R32, R38, 0xe0, R124 ;  /* 0x000000e026207825 */ /* 0x012fe200078e007c */
        /* <DEDUP_REMOVED lines=57> */
.L_x_2622:
[----:B------:R-:W-:Y:S05]  /*5660*/  BSYNC B0 ;  /* 0x0000000000007941 */ /* 0x000fea0003800000 */
.L_x_2621:
        /* <DEDUP_REMOVED lines=58> */
.L_x_2624:
[----:B------:R-:W-:Y:S05]  /*5a10*/  BSYNC B0 ;  /* 0x0000000000007941 */ /* 0x000fea0003800000 */
.L_x_2623:
        /* <DEDUP_REMOVED lines=64> */
.L_x_2626:
[----:B------:R-:W-:Y:S05]  /*5e20*/  BSYNC B0 ;  /* 0x0000000000007941 */ /* 0x000fea0003800000 */
.L_x_2625:
        /* <DEDUP_REMOVED lines=62> */
.L_x_2628:
[----:B------:R-:W-:Y:S05]  /*6210*/  BSYNC B0 ;  /* 0x0000000000007941 */ /* 0x000fea0003800000 */
.L_x_2627:
[-C--:B------:R-:W-:Y:S01]  /*6220*/  ISETP.GE.AND P0, PT, R164, R221.reuse, !P5 ;  /* 0x000000dda400720c */ /* 0x080fe20006f06270 */
[----:B------:R-:W-:Y:S01]  /*6230*/  BSSY B0, `(.L_x_2629) ;  /* 0x0000042000007945 */ /* 0x000fe20003800000 */
[----:B------:R-:W-:Y:S02]  /*6240*/  ISETP.GE.AND P1, PT, R160, R230, PT ;  /* 0x000000e6a000720c */ /* 0x000fe40003f26270 */
[-C--:B------:R-:W-:Y:S02]  /*6250*/  ISETP.GE.AND P4, PT, R163, R221.reuse, !P4 ;  /* 0x000000dda300720c */ /* 0x080fe40006786270 */
[-C--:B------:R-:W-:Y:S02]  /*6260*/  ISETP.GE.AND P3, PT, R162, R221.reuse, !P3 ;  /* 0x000000dda200720c */ /* 0x080fe40005f66270 */
[-C--:B------:R-:W-:Y:S02]  /*6270*/  ISETP.GE.AND P2, PT, R161, R221.reuse, !P2 ;  /* 0x000000dda100720c */ /* 0x080fe40005746270 */
[----:B------:R-:W-:Y:S03]  /*6280*/  ISETP.GE.AND P1, PT, R160, R221, !P1 ;  /* 0x000000dda000720c */ /* 0x000fe60004f26270 */
[----:B------:R-:W-:Y:S10]  /*6290*/  @!P0 BRA `(.L_x_2630) ;  /* 0x0000000000ec8947 */ /* 0x000ff40003800000 */
        /* <DEDUP_REMOVED lines=59> */
.L_x_2630:
[----:B------:R-:W-:Y:S05]  /*6650*/  BSYNC B0 ;  /* 0x0000000000007941 */ /* 0x000fea0003800000 */
.L_x_2629:
[----:B------:R-:W-:Y:S04]  /*6660*/  BSSY B0, `(.L_x_2631) ;  /* 0x000003d000007945 */ /* 0x000fe80003800000 */
[----:B------:R-:W-:Y:S05]  /*6670*/  @!P4 BRA `(.L_x_2632) ;  /* 0x0000000000ecc947 */ /* 0x000fea0003800000 */
        /* <DEDUP_REMOVED lines=59> */
.L_x_2632:
[----:B------:R-:W-:Y:S05]  /*6a30*/  BSYNC B0 ;  /* 0x0000000000007941 */ /* 0x000fea0003800000 */
.L_x_2631:
        /* <DEDUP_REMOVED lines=61> */
.L_x_2634:
[----:B------:R-:W-:Y:S05]  /*6e10*/  BSYNC B0 ;  /* 0x0000000000007941 */ /* 0x000fea0003800000 */
.L_x_2633:
        /* <DEDUP_REMOVED lines=61> */
.L_x_2636:
[----:B------:R-:W-:Y:S05]  /*71f0*/  BSYNC B0 ;  /* 0x0000000000007941 */ /* 0x000fea0003800000 */
.L_x_2635:
[----:B------:R-:W-:Y:S04]  /*7200*/  BSSY B0, `(.L_x_2637) ;  /* 0x000003d000007945 */ /* 0x000fe80003800000 */
        /* <DEDUP_REMOVED lines=12> */
[----:B-1234-:R-:W2:Y:S01]  /*72d0*/  LD.E.128 R20, desc[UR6][R4.64] ;  /* 0x0000000604147980 */ /* 0x01eea2000c101d00 */
[C---:B------:R-:W-:Y:S03]  /*72e0*/  @!P0 IADD3.X R3, R0.reuse, R9, RZ, P2, !PT ;  /* 0x0000000900038210 */ /* 0x040fe600017fe4ff */
[----:B------:R-:W-:Y:S04]  /*72f0*/  @!P0 IMAD.X R25, R0, 0x1, R36, P1 ;  /* 0x0000000100198824 */ /* 0x000fe800008e0624 */
[----:B------:R-:W3:Y:S06]  /*7300*/  @!P0 LD.E.64 R2, desc[UR6][R2.64] ;  /* 0x0000000602028980 */ /* 0x000eec000c101b00 */
[----:B------:R-:W4:Y:S01]  /*7310*/  @!P0 LD.E.64 R24, desc[UR6][R24.64] ;  /* 0x0000000618188980 */ /* 0x000f22000c101b00 */
[----:B--2---:R-:W-:Y:S02]  /*7320*/  @!P0 LOP3.LUT R0, R20, 0xffff0000, RZ, 0xc0, !PT ;  /* 0xffff000014008812 */ /* 0x004fe400078ec0ff */
[----:B---3--:R-:W-:Y:S01]  /*7330*/  @!P0 SHF.L.U32 R7, R2, 0x10, RZ ;  /* 0x0000001002078819 */ /* 0x008fe200000006ff */
[C---:B------:R-:W-:Y:S01]  /*7340*/  @!P0 IMAD.U32 R4, R3.reuse, 0x10000, RZ ;  /* 0x0001000003048824 */ /* 0x040fe200078e00ff */
[----:B------:R-:W-:Y:S02]  /*7350*/  @!P0 LOP3.LUT R5, R3, 0xffff0000, RZ, 0xc0, !PT ;  /* 0xffff000003058812 */ /* 0x000fe400078ec0ff */
[----:B------:R-:W-:Y:S02]  /*7360*/  @!P0 SHF.L.U32 R3, R20, 0x10, RZ ;  /* 0x0000001014038819 */ /* 0x000fe400000006ff */
[----:B----4-:R-:W-:Y:S01]  /*7370*/  @!P0 SHF.L.U32 R8, R24, 0x10, RZ ;  /* 0x0000001018088819 */ /* 0x010fe200000006ff */
[----:B------:R-:W-:Y:S01]  /*7380*/  @!P0 IMAD.U32 R19, R25, 0x10000, RZ ;  /* 0x0001000019138824 */ /* 0x000fe200078e00ff */
[----:B------:R-:W-:Y:S02]  /*7390*/  @!P0 LOP3.LUT R6, R2, 0xffff0000, RZ, 0xc0, !PT ;  /* 0xffff000002068812 */ /* 0x000fe400078ec0ff */
[----:B------:R-:W-:Y:S01]  /*73a0*/  @!P0 LOP3.LUT R2, R21, 0xffff0000, RZ, 0xc0, !PT ;  /* 0xffff000015028812 */ /* 0x000fe200078ec0ff */
[----:B------:R-:W-:Y:S01]  /*73b0*/  @!P0 FMUL.FTZ R26, R0, R8 ;  /* 0x00000008001a8220 */ /* 0x000fe20000410000 */
[----:B------:R-:W-:Y:S01]  /*73c0*/  @!P0 LOP3.LUT R18, R24, 0xffff0000, RZ, 0xc0, !PT ;  /* 0xffff000018128812 */ /* 0x000fe200078ec0ff */
[-C--:B------:R-:W-:Y:S01]  /*73d0*/  @!P0 FMUL.FTZ R0, R0, R7.reuse ;  /* 0x0000000700008220 */ /* 0x080fe20000410000 */
[----:B------:R-:W-:Y:S01]  /*73e0*/  @!P0 LOP3.LUT R24, R25, 0xffff0000, RZ, 0xc0, !PT ;  /* 0xffff000019188812 */ /* 0x000fe200078ec0ff */
[----:B------:R-:W-:Y:S01]  /*73f0*/  @!P0 FFMA.FTZ R26, R3, R7, -R26 ;  /* 0x00000007031a8223 */ /* 0x000fe2000001081a */
[----:B------:R-:W-:Y:S01]  /*7400*/  @!P0 LOP3.LUT R7, R23, 0xffff0000, RZ, 0xc0, !PT ;  /* 0xffff000017078812 */ /* 0x000fe200078ec0ff */
[----:B------:R-:W-:Y:S01]  /*7410*/  @!P0 FFMA.FTZ R0, R8, R3, R0 ;  /* 0x0000000308008223 */ /* 0x000fe20000010000 */
[----:B------:R-:W-:Y:S01]  /*7420*/  @!P0 SHF.L.U32 R8, R21, 0x10, RZ ;  /* 0x0000001015088819 */ /* 0x000fe200000006ff */
[----:B------:R-:W-:Y:S01]  /*7430*/  @!P0 FMUL.FTZ R27, R2, R18 ;  /* 0x00000012021b8220 */ /* 0x000fe20000410000 */
[----:B------:R-:W-:Y:S01]  /*7440*/  @!P0 LOP3.LUT R3, R22, 0xffff0000, RZ, 0xc0, !PT ;  /* 0xffff000016038812 */ /* 0x000fe200078ec0ff */
[----:B------:R-:W-:Y:S01]  /*7450*/  @!P0 FMUL.FTZ R2, R2, R6 ;  /* 0x0000000602028220 */ /* 0x000fe20000410000 */
[----:B------:R-:W-:Y:S01]  /*7460*/  @!P0 F2FP.BF16.F32.PACK_AB R0, R0, R26 ;  /* 0x0000001a0000823e */ /* 0x000fe200000010ff */
[----:B------:R-:W-:Y:S01]  /*7470*/  @!P0 FFMA.FTZ R27, R8, R6, -R27 ;  /* 0x00000006081b8223 */ /* 0x000fe2000001081b */
[----:B------:R-:W-:Y:S01]  /*7480*/  @!P0 SHF.L.U32 R6, R22, 0x10, RZ ;  /* 0x0000001016068819 */ /* 0x000fe200000006ff */
[C---:B------:R-:W-:Y:S01]  /*7490*/  @!P0 FMUL.FTZ R28, R3.reuse, R19 ;  /* 0x00000013031c8220 */ /* 0x040fe20000410000 */
[----:B------:R-:W-:Y:S01]  /*74a0*/  @!P0 MOV R20, R0 ;  /* 0x0000000000148202 */ /* 0x000fe20000000f00 */
[-C--:B------:R-:W-:Y:S01]  /*74b0*/  @!P0 FMUL.FTZ R3, R3, R4.reuse ;  /* 0x0000000403038220 */ /* 0x080fe20000410000 */
[----:B------:R-:W-:Y:S02]  /*74c0*/  @!P0 IMAD.U32 R25, R23, 0x10000, RZ ;  /* 0x0001000017198824 */ /* 0x000fe400078e00ff */
[----:B------:R-:W-:Y:S01]  /*74d0*/  @!P0 FFMA.FTZ R28, R6, R4, -R28 ;  /* 0x00000004061c8223 */ /* 0x000fe2000001081c */
[C---:B------:R-:W-:Y:S01]  /*74e0*/  @!P0 FMUL.FTZ R4, R7.reuse, R5 ;  /* 0x0000000507048220 */ /* 0x040fe20000410000 */
[----:B------:R-:W-:Y:S01]  /*74f0*/  @!P0 FMUL.FTZ R29, R7, R24 ;  /* 0x00000018071d8220 */ /* 0x000fe20000410000 */
[----:B------:R-:W-:Y:S01]  /*7500*/  @!P0 FFMA.FTZ R2, R18, R8, R2 ;  /* 0x0000000812028223 */ /* 0x000fe20000010002 */
[----:B------:R-:W-:Y:S01]  /*7510*/  @!P0 FFMA.FTZ R3, R19, R6, R3 ;  /* 0x0000000613038223 */ /* 0x000fe20000010003 */
[----:B------:R-:W-:Y:S01]  /*7520*/  @!P0 FFMA.FTZ R4, R24, R25, R4 ;  /* 0x0000001918048223 */ /* 0x000fe20000010004 */
[----:B------:R-:W-:Y:S01]  /*7530*/  @!P0 FFMA.FTZ R29, R25, R5, -R29 ;  /* 0x00000005191d8223 */ /* 0x000fe2000001081d */
        /* <DEDUP_REMOVED lines=9> */
.L_x_2638:
[----:B------:R-:W-:Y:S05]  /*75d0*/  BSYNC B0 ;  /* 0x0000000000007941 */ /* 0x000fea0003800000 */
.L_x_2637:
[----:B------:R-:W5:Y:S01]  /*75e0*/  LD.E R0, desc[UR6][R10.64+0xd0] ;  /* 0x0000d0060a007980 */ /* 0x000f62000c101900 */
[----:B------:R-:W-:Y:S02]  /*75f0*/  IMAD.MOV.U32 R8, RZ, RZ, R12 ;  /* 0x000000ffff087224 */ /* 0x000fe400078e000c */
        /* <DEDUP_REMOVED lines=8> */
.L_x_2606:
[----:B------:R-:W-:Y:S01]  /*7680*/  LEA.HI R231, R18, R18, RZ, 0x1 ;  /* 0x0000001212e77211 */ /* 0x000fe200078f08ff */
[----:B------:R-:W-:Y:S03]  /*7690*/  BSSY B1, `(.L_x_2640) ;  /* 0x000005c000017945 */ /* 0x000fe60003800000 */
[----:B------:R-:W-:Y:S05]  /*76a0*/  SHF.R.S32.HI R231, RZ, 0x1, R231 ;  /* 0x00000001ffe77819 */ /* 0x000fea00000114e7 */
[----:B------:R-:W-:Y:S01]  /*76b0*/  IMAD.MOV.U32 R244, RZ, RZ, R231 ;  /* 0x000000fffff47224 */ /* 0x000fe200078e00e7 */
[----:B------:R-:W-:Y:S05]  /*76c0*/  @!P0 BRA `(.L_x_2641) ;  /* 0x0000000400608947 */ /* 0x000fea0003800000 */
[----:B------:R-:W-:Y:S01]  /*76d0*/  IMAD.MOV.U32 R4, RZ, RZ, R119 ;  /* 0x000000ffff047224 */ /* 0x000fe200078e0077 */
[----:B------:R-:W-:Y:S01]  /*76e0*/  MOV R5, R118 ;  /* 0x0000007600057202 */ /* 0x000fe20000000f00 */
[----:B------:R-:W-:Y:S01]  /*76f0*/  BSSY B0, `(.L_x_2642) ;  /* 0x0000054000007945 */ /* 0x000fe20003800000 */
[----:B------:R-:W-:Y:S03]  /*7700*/  ISETP.GE.AND P0, PT, R16, R18, PT ;  /* 0x000000121000720c */ /* 0x000fe60003f06270 */
[----:B------:R1:W5:Y:S10]  /*7710*/  LD.E.128 R20, desc[UR6][R4.64] ;  /* 0x0000000604147980 */ /* 0x000374000c101d00 */
[----:B------:R-:W-:Y:S05]  /*7720*/  @P0 BRA `(.L_x_2643) ;  /* 0x0000000400400947 */ /* 0x000fea0003800000 */
[----:B------:R-:W-:Y:S01]  /*7730*/  ISETP.GE.AND P1, PT, R16, R244, PT ;  /* 0x000000f41000720c */ /* 0x000fe20003f26270 */
[----:B------:R-:W-:Y:S01]  /*7740*/  IMAD.MOV.U32 R3, RZ, RZ, R244 ;  /* 0x000000ffff037224 */ /* 0x000fe200078e00f4 */
[----:B------:R-:W-:Y:S01]  /*7750*/  MOV R0, RZ ;  /* 0x000000ff00007202 */ /* 0x000fe20000000f00 */
[----:B------:R-:W-:Y:S01]  /*7760*/  IMAD.MOV.U32 R25, RZ, RZ, R120 ;  /* 0x000000ffff197224 */ /* 0x000fe200078e0078 */
[----:B------:R-:W-:Y:S01]  /*7770*/  MOV R24, R121 ;  /* 0x0000007900187202 */ /* 0x000fe20000000f00 */
[----:B-----5:R-:W-:Y:S01]  /*7780*/  IMAD.U32 R29, R21, 0x10000, RZ ;  /* 0x00010000151d7824 */ /* 0x020fe200078e00ff */
[C---:B------:R-:W-:Y:S01]  /*7790*/  SHF.L.U32 R27, R20.reuse, 0x10, RZ ;  /* 0x00000010141b7819 */ /* 0x040fe200000006ff */
[----:B------:R-:W-:Y:S01]  /*77a0*/  IMAD.U32 R33, R23, 0x10000, RZ ;  /* 0x0001000017217824 */ /* 0x000fe200078e00ff */
[----:B------:R-:W-:Y:S02]  /*77b0*/  LOP3.LUT R28, R20, 0xffff0000, RZ, 0xc0, !PT ;  /* 0xffff0000141c7812 */ /* 0x000fe400078ec0ff */
[----:B------:R-:W-:Y:S02]  /*77c0*/  LOP3.LUT R30, R21, 0xffff0000, RZ, 0xc0, !PT ;  /* 0xffff0000151e7812 */ /* 0x000fe400078ec0ff */
[C---:B------:R-:W-:Y:S01]  /*77d0*/  SHF.L.U32 R31, R22.reuse, 0x10, RZ ;  /* 0x00000010161f7819 */ /* 0x040fe200000006ff */
[--C-:B------:R-:W-:Y:S01]  /*77e0*/  @P1 IMAD.MOV R3, RZ, RZ, -R231.reuse ;  /* 0x000000ffff031224 */ /* 0x100fe200078e0ae7 */
[----:B------:R-:W-:Y:S01]  /*77f0*/  LOP3.LUT R32, R22, 0xffff0000, RZ, 0xc0, !PT ;  /* 0xffff000016207812 */ /* 0x000fe200078ec0ff */
[--C-:B------:R-:W-:Y:S01]  /*7800*/  @P1 IMAD.MOV R0, RZ, RZ, -R231.reuse ;  /* 0x000000ffff001224 */ /* 0x100fe200078e0ae7 */
[----:B------:R-:W-:Y:S02]  /*7810*/  LOP3.LUT R34, R23, 0xffff0000, RZ, 0xc0, !PT ;  /* 0xffff000017227812 */ /* 0x000fe400078ec0ff */
[C---:B------:R-:W-:Y:S04]  /*7820*/  LEA R2, P0, R3.reuse, R4, 0x1 ;  /* 0x0000000403027211 */ /* 0x040fe800078008ff */
[----:B------:R-:W-:Y:S02]  /*7830*/  LEA.HI.X.SX32 R3, R3, R5, 0x1, P0 ;  /* 0x0000000503037211 */ /* 0x000fe400000f0eff */
[C---:B------:R-:W-:Y:S03]  /*7840*/  LEA R248, P0, R0.reuse, R24, 0x1 ;  /* 0x0000001800f87211 */ /* 0x040fe600078008ff */
[----:B-1----:R1:W2:Y:S01]  /*7850*/  LD.E.128 R4, desc[UR6][R2.64] ;  /* 0x0000000602047980 */ /* 0x0022a2000c101d00 */
[----:B------:R-:W-:Y:S02]  /*7860*/  LEA.HI.X.SX32 R249, R0, R25, 0x1, P0 ;  /* 0x0000001900f97211 */ /* 0x000fe400000f0eff */
[----:B------:R-:W-:Y:S01]  /*7870*/  MOV R0, RZ ;  /* 0x000000ff00007202 */ /* 0x000fe20000000f00 */
[----:B------:R-:W-:Y:S04]  /*7880*/  @P1 IMAD.MOV R0, RZ, RZ, -R231 ;  /* 0x000000ffff001224 */ /* 0x000fe800078e0ae7 */
[----:B------:R-:W3:Y:S01]  /*7890*/  LD.E.128 R248, desc[UR6][R248.64] ;  /* 0x00000006f8f87980 */ /* 0x000ee2000c101d00 */
[----:B-1----:R-:W-:Y:S01]  /*78a0*/  MOV R2, R123 ;  /* 0x0000007b00027202 */ /* 0x002fe20000000f00 */
[----:B------:R-:W-:Y:S03]  /*78b0*/  IMAD.MOV.U32 R3, RZ, RZ, R122 ;  /* 0x000000ffff037224 */ /* 0x000fe600078e007a */
[C---:B------:R-:W-:Y:S04]  /*78c0*/  LEA R2, P0, R0.reuse, R2, 0x1 ;  /* 0x0000000200027211 */ /* 0x040fe800078008ff */
[----:B------:R-:W-:Y:S05]  /*78d0*/  LEA.HI.X.SX32 R3, R0, R3, 0x1, P0 ;  /* 0x0000000300037211 */ /* 0x000fea00000f0eff */
[----:B------:R1:W4:Y:S01]  /*78e0*/  LD.E.128 R40, desc[UR6][R2.64] ;  /* 0x0000000602287980 */ /* 0x000322000c101d00 */
[C---:B--2---:R-:W-:Y:S01]  /*78f0*/  LOP3.LUT R20, R7.reuse, 0xffff0000, RZ, 0xc0, !PT ;  /* 0xffff000007147812 */ /* 0x044fe200078ec0ff */
[----:B------:R-:W-:Y:S01]  /*7900*/  IMAD.U32 R8, R7, 0x10000, RZ ;  /* 0x0001000007087824 */ /* 0x000fe200078e00ff */
[C---:B------:R-:W-:Y:S01]  /*7910*/  SHF.L.U32 R0, R4.reuse, 0x10, RZ ;  /* 0x0000001004007819 */ /* 0x040fe200000006ff */
[C---:B-1----:R-:W-:Y:S01]  /*7920*/  IMAD.U32 R3, R5.reuse, 0x10000, RZ ;  /* 0x0001000005037824 */ /* 0x042fe200078e00ff */
[----:B------:R-:W-:Y:S02]  /*7930*/  LOP3.LUT R2, R4, 0xffff0000, RZ, 0xc0, !PT ;  /* 0xffff000004027812 */ /* 0x000fe400078ec0ff */
[----:B------:R-:W-:Y:S02]  /*7940*/  LOP3.LUT R4, R5, 0xffff0000, RZ, 0xc0, !PT ;  /* 0xffff000005047812 */ /* 0x000fe400078ec0ff */
[C---:B---3--:R-:W-:Y:S01]  /*7950*/  LOP3.LUT R19, R251.reuse, 0xffff0000, RZ, 0xc0, !PT ;  /* 0xffff0000fb137812 */ /* 0x048fe200078ec0ff */
[----:B------:R-:W-:Y:S01]  /*7960*/  IMAD.U32 R7, R251, 0x10000, RZ ;  /* 0x00010000fb077824 */ /* 0x000fe200078e00ff */
[C---:B------:R-:W-:Y:S01]  /*7970*/  SHF.L.U32 R26, R248.reuse, 0x10, RZ ;  /* 0x00000010f81a7819 */ /* 0x040fe200000006ff */
[----:B------:R-:W-:Y:S01]  /*7980*/  IMAD.U32 R24, R249, 0x10000, RZ ;  /* 0x00010000f9187824 */ /* 0x000fe200078e00ff */
        /* <DEDUP_REMOVED lines=9> */
[----:B------:R-:W-:Y:S01]  /*7a20*/  @!P1 FADD.FTZ R22, -R22, -RZ ;  /* 0x800000ff16169221 */ /* 0x000fe20000010100 */
[----:B------:R-:W-:Y:S01]  /*7a30*/  LOP3.LUT R6, R6, 0xffff0000, RZ, 0xc0, !PT ;  /* 0xffff000006067812 */ /* 0x000fe200078ec0ff */
        /* <DEDUP_REMOVED lines=31> */
.L_x_2643:
[----:B------:R-:W-:Y:S05]  /*7c30*/  BSYNC B0 ;  /* 0x0000000000007941 */ /* 0x000fea0003800000 */
.L_x_2642:
[----:B-----5:R2:W-:Y:S02]  /*7c40*/  ST.E.128 desc[UR6][R124.64], R20 ;  /* 0x000000147c007985 */ /* 0x0205e4000c101d06 */
.L_x_2641:
[----:B------:R-:W-:Y:S05]  /*7c50*/  BSYNC B1 ;  /* 0x0000000000017941 */ /* 0x000fea0003800000 */
.L_x_2640:
[C---:B------:R-:W-:Y:S01]  /*7c60*/  ISETP.GE.AND P0, PT, R67.reuse, R230, PT ;  /* 0x000000e64300720c */ /* 0x040fe20003f06270 */
[----:B------:R-:W-:Y:S03]  /*7c70*/  BSSY B1, `(.L_x_2644) ;  /* 0x000005e000017945 */ /* 0x000fe60003800000 */
[----:B------:R-:W-:Y:S11]  /*7c80*/  ISETP.GE.AND P0, PT, R67, R221, !P0 ;  /* 0x000000dd4300720c */ /* 0x000ff60004706270 */
[----:B------:R-:W-:Y:S02]  /*7c90*/  @!UPT UIADD3 URZ, URZ, URZ, URZ ;  /* 0x0000003f3f3ff290 */ /* 0x000fe4000fffe03f */
[----:B------:R-:W-:Y:S05]  /*7ca0*/  @!P0 BRA `(.L_x_2645) ;  /* 0x0000000400688947 */ /* 0x000fea0003800000 */
[C---:B-1----:R-:W-:Y:S01]  /*7cb0*/  LEA R4, P0, R129.reuse, R119, 0x1 ;  /* 0x0000007781047211 */ /* 0x042fe200078008ff */
[----:B------:R-:W-:Y:S01]  /*7cc0*/  BSSY B0, `(.L_x_2646) ;  /* 0x0000057000007945 */ /* 0x000fe20003800000 */
[----:B------:R-:W-:Y:S02]  /*7cd0*/  ISETP.GE.AND P1, PT, R16, R18, PT ;  /* 0x000000121000720c */ /* 0x000fe40003f26270 */
[----:B------:R-:W-:Y:S02]  /*7ce0*/  LEA.HI.X R5, R129, R118, R128, 0x1, P0 ;  /* 0x0000007681057211 */ /* 0x000fe400000f0c80 */
[C---:B------:R-:W-:Y:S03]  /*7cf0*/  LEA R246, P0, R57.reuse, R124, 0x1 ;  /* 0x0000007c39f67211 */ /* 0x040fe600078008ff */
[----:B--2---:R1:W5:Y:S01]  /*7d00*/  LD.E.128 R20, desc[UR6][R4.64] ;  /* 0x0000000604147980 */ /* 0x004362000c101d00 */
        /* <DEDUP_REMOVED lines=15> */
[----:B------:R-:W-:Y:S02]  /*7e00*/  LEA R2, P0, R3, R4, 0x1 ;  /* 0x0000000403027211 */ /* 0x000fe400078008ff */
[----:B------:R-:W-:Y:S02]  /*7e10*/  IADD3 R8, P2, R159, R0, RZ ;  /* 0x000000009f087210 */ /* 0x000fe40007f5e0ff */
[----:B------:R-:W-:Y:S02]  /*7e20*/  LEA.HI.X.SX32 R3, R3, R5, 0x1, P0 ;  /* 0x0000000503037211 */ /* 0x000fe400000f0eff */
[----:B------:R-:W-:Y:S02]  /*7e30*/  LEA.HI.X.SX32 R0, R0, R144, 0x1, P2 ;  /* 0x0000009000007211 */ /* 0x000fe400010f0eff */
[C---:B------:R-:W-:Y:S01]  /*7e40*/  LEA R248, P0, R8.reuse, R121, 0x1 ;  /* 0x0000007908f87211 */ /* 0x040fe200078008ff */
[----:B-1----:R1:W2:Y:S03]  /*7e50*/  LD.E.128 R4, desc[UR6][R2.64] ;  /* 0x0000000602047980 */ /* 0x0022a6000c101d00 */
[----:B------:R-:W-:Y:S01]  /*7e60*/  LEA.HI.X R249, R8, R120, R0, 0x1, P0 ;  /* 0x0000007808f97211 */ /* 0x000fe200000f0c00 */
[----:B------:R-:W-:Y:S01]  /*7e70*/  IMAD.MOV.U32 R0, RZ, RZ, RZ ;  /* 0x000000ffff007224 */ /* 0x000fe200078e00ff */
[----:B------:R-:W-:Y:S04]  /*7e80*/  @P1 IADD3 R0, -R231, RZ, RZ ;  /* 0x000000ffe7001210 */ /* 0x000fe80007ffe1ff */
[----:B------:R-:W3:Y:S01]  /*7e90*/  LD.E.128 R248, desc[UR6][R248.64] ;  /* 0x00000006f8f87980 */ /* 0x000ee2000c101d00 */
[----:B-1----:R-:W-:Y:S04]  /*7ea0*/  IADD3 R3, P0, R159, R0, RZ ;  /* 0x000000009f037210 */ /* 0x002fe80007f1e0ff */
[----:B------:R-:W-:Y:S02]  /*7eb0*/  LEA.HI.X.SX32 R0, R0, R144, 0x1, P0 ;  /* 0x0000009000007211 */ /* 0x000fe400000f0eff */
[C---:B------:R-:W-:Y:S04]  /*7ec0*/  LEA R2, P0, R3.reuse, R123, 0x1 ;  /* 0x0000007b03027211 */ /* 0x040fe800078008ff */
[----:B------:R-:W-:Y:S05]  /*7ed0*/  LEA.HI.X R3, R3, R122, R0, 0x1, P0 ;  /* 0x0000007a03037211 */ /* 0x000fea00000f0c00 */
[----:B------:R1:W4:Y:S01]  /*7ee0*/  LD.E.128 R40, desc[UR6][R2.64] ;  /* 0x0000000602287980 */ /* 0x000322000c101d00 */
[C---:B--2---:R-:W-:Y:S01]  /*7ef0*/  SHF.L.U32 R8, R7.reuse, 0x10, RZ ;  /* 0x0000001007087819 */ /* 0x044fe200000006ff */
[C---:B------:R-:W-:Y:S01]  /*7f00*/  IMAD.U32 R0, R4.reuse, 0x10000, RZ ;  /* 0x0001000004007824 */ /* 0x040fe200078e00ff */
[----:B------:R-:W-:Y:S02]  /*7f10*/  LOP3.LUT R20, R7, 0xffff0000, RZ, 0xc0, !PT ;  /* 0xffff000007147812 */ /* 0x000fe400078ec0ff */
[----:B-1----:R-:W-:Y:S02]  /*7f20*/  LOP3.LUT R2, R4, 0xffff0000, RZ, 0xc0, !PT ;  /* 0xffff000004027812 */ /* 0x002fe400078ec0ff */
[C---:B------:R-:W-:Y:S02]  /*7f30*/  SHF.L.U32 R3, R5.reuse, 0x10, RZ ;  /* 0x0000001005037819 */ /* 0x040fe400000006ff */
[----:B------:R-:W-:Y:S01]  /*7f40*/  LOP3.LUT R4, R5, 0xffff0000, RZ, 0xc0, !PT ;  /* 0xffff000005047812 */ /* 0x000fe200078ec0ff */
[----:B---3--:R-:W-:Y:S01]  /*7f50*/  IMAD.U32 R26, R248, 0x10000, RZ ;  /* 0x00010000f81a7824 */ /* 0x008fe200078e00ff */
[C---:B------:R-:W-:Y:S01]  /*7f60*/  SHF.L.U32 R7, R251.reuse, 0x10, RZ ;  /* 0x00000010fb077819 */ /* 0x040fe200000006ff */
[----:B------:R-:W-:Y:S01]  /*7f70*/  IMAD.U32 R22, R250, 0x10000, RZ ;  /* 0x00010000fa167824 */ /* 0x000fe200078e00ff */
[----:B------:R-:W-:Y:S01]  /*7f80*/  LOP3.LUT R19, R251, 0xffff0000, RZ, 0xc0, !PT ;  /* 0xffff0000fb137812 */ /* 0x000fe200078ec0ff */
[----:B------:R-:W-:Y:S01]  /*7f90*/  IMAD.U32 R5, R6, 0x10000, RZ ;  /* 0x0001000006057824 */ /* 0x000fe200078e00ff */
[----:B------:R-:W-:Y:S01]  /*7fa0*/  LOP3.LUT R21, R250, 0xffff0000, RZ, 0xc0, !PT ;  /* 0xffff0000fa157812 */ /* 0x000fe200078ec0ff */
        /* <DEDUP_REMOVED lines=20> */
[C---:B----4-:R-:W-:Y:S01]  /*80f0*/  LOP3.LUT R20, R40.reuse, 0xffff0000, RZ, 0xc0, !PT ;  /* 0xffff000028147812 */ /* 0x050fe200078ec0ff */
        /* <DEDUP_REMOVED lines=19> */
.L_x_2647:
[----:B------:R-:W-:Y:S05]  /*8230*/  BSYNC B0 ;  /* 0x0000000000007941 */ /* 0x000fea0003800000 */
.L_x_2646:
[----:B-----5:R3:W-:Y:S02]  /*8240*/  ST.E.128 desc[UR6][R246.64], R20 ;  /* 0x00000014f6007985 */ /* 0x0207e4000c101d06 */
.L_x_2645:
[----:B------:R-:W-:Y:S05]  /*8250*/  BSYNC B1 ;  /* 0x0000000000017941 */ /* 0x000fea0003800000 */
.L_x_2644:
[C---:B------:R-:W-:Y:S01]  /*8260*/  ISETP.GE.AND P0, PT, R66.reuse, R230, PT ;  /* 0x000000e64200720c */ /* 0x040fe20003f06270 */
[----:B------:R-:W-:Y:S03]  /*8270*/  BSSY B1, `(.L_x_2648) ;  /* 0x000005e000017945 */ /* 0x000fe60003800000 */
[----:B------:R-:W-:Y:S11]  /*8280*/  ISETP.GE.AND P0, PT, R66, R221, !P0 ;  /* 0x000000dd4200720c */ /* 0x000ff60004706270 */
[----:B------:R-:W-:Y:S02]  /*8290*/  @!UPT UIADD3 URZ, URZ, URZ, URZ ;  /* 0x0000003f3f3ff290 */ /* 0x000fe4000fffe03f */
[----:B------:R-:W-:Y:S05]  /*82a0*/  @!P0 BRA `(.L_x_2649) ;  /* 0x0000000400688947 */ /* 0x000fea0003800000 */
[----:B-1----:R-:W-:Y:S01]  /*82b0*/  LEA R4, P0, R92, R119, 0x1 ;  /* 0x000000775c047211 */ /* 0x002fe200078008ff */
[----:B------:R-:W-:Y:S01]  /*82c0*/  BSSY B0, `(.L_x_2650) ;  /* 0x0000057000007945 */ /* 0x000fe20003800000 */
[----:B------:R-:W-:Y:S02]  /*82d0*/  ISETP.GE.AND P1, PT, R16, R18, PT ;  /* 0x000000121000720c */ /* 0x000fe40003f26270 */
[----:B------:R-:W-:Y:S02]  /*82e0*/  LEA.HI.X R5, R92, R118, R91, 0x1, P0 ;  /* 0x000000765c057211 */ /* 0x000fe400000f0c5b */
[C---:B---3--:R-:W-:Y:S03]  /*82f0*/  LEA R246, P0, R89.reuse, R124, 0x1 ;  /* 0x0000007c59f67211 */ /* 0x048fe600078008ff */
        /* <DEDUP_REMOVED lines=16> */
[C---:B------:R-:W-:Y:S02]  /*8400*/  LEA R2, P0, R3.reuse, R4, 0x1 ;  /* 0x0000000403027211 */ /* 0x040fe400078008ff */
        /* <DEDUP_REMOVED lines=66> */
.L_x_2651:
[----:B------:R-:W-:Y:S05]  /*8830*/  BSYNC B0 ;  /* 0x0000000000007941 */ /* 0x000fea0003800000 */
.L_x_2650:
[----:B-----5:R4:W-:Y:S02]  /*8840*/  ST.E.128 desc[UR6][R246.64], R20 ;  /* 0x00000014f6007985 */ /* 0x0209e4000c101d06 */
.L_x_2649:
[----:B------:R-:W-:Y:S05]  /*8850*/  BSYNC B1 ;  /* 0x0000000000017941 */ /* 0x000fea0003800000 */
.L_x_2648:
[C---:B------:R-:W-:Y:S01]  /*8860*/  ISETP.GE.AND P0, PT, R65.reuse, R230, PT ;  /* 0x000000e64100720c */ /* 0x040fe20003f06270 */
[----:B------:R-:W-:Y:S03]  /*8870*/  BSSY B1, `(.L_x_2652) ;  /* 0x0000062000017945 */ /* 0x000fe60003800000 */
[----:B------:R-:W-:Y:S11]  /*8880*/  ISETP.GE.AND P0, PT, R65, R221, !P0 ;  /* 0x000000dd4100720c */ /* 0x000ff60004706270 */
[----:B------:R-:W-:Y:S02]  /*8890*/  @!UPT UIADD3 URZ, URZ, URZ, URZ ;  /* 0x0000003f3f3ff290 */ /* 0x000fe4000fffe03f */
[----:B------:R-:W-:Y:S05]  /*88a0*/  @!P0 BRA `(.L_x_2653) ;  /* 0x0000000400788947 */ /* 0x000fea0003800000 */
[----:B------:R-:W-:Y:S01]  /*88b0*/  IMAD R0, R229, 0x60, RZ ;  /* 0x00000060e5007824 */ /* 0x000fe200078e02ff */
[----:B-1----:R-:W-:Y:S01]  /*88c0*/  MOV R4, R119 ;  /* 0x0000007700047202 */ /* 0x002fe20000000f00 */
[----:B---34-:R-:W-:Y:S01]  /*88d0*/  IMAD.WIDE.U32 R246, R38, 0x60, R124 ;  /* 0x0000006026f67825 */ /* 0x018fe200078e007c */
[----:B------:R-:W-:Y:S01]  /*88e0*/  MOV R5, R118 ;  /* 0x0000007600057202 */ /* 0x000fe20000000f00 */
[----:B------:R-:W-:Y:S01]  /*88f0*/  BSSY B0, `(.L_x_2654) ;  /* 0x0000058000007945 */ /* 0x000fe20003800000 */
[----:B------:R-:W-:Y:S01]  /*8900*/  ISETP.GE.AND P0, PT, R16, R18, PT ;  /* 0x000000121000720c */ /* 0x000fe20003f06270 */
[----:B------:R-:W-:Y:S05]  /*8910*/  IMAD.WIDE.U32 R4, R228, 0x60, R4 ;  /* 0x00000060e4047825 */ /* 0x000fea00078e0004 */
[----:B------:R-:W-:Y:S01]  /*8920*/  IADD3 R5, R5, R0, RZ ;  /* 0x0000000005057210 */ /* 0x000fe20007ffe0ff */
[----:B------:R-:W-:Y:S04]  /*8930*/  IMAD R0, R39, 0x60, RZ ;  /* 0x0000006027007824 */ /* 0x000fe800078e02ff */
[----:B--2---:R1:W5:Y:S01]  /*8940*/  LD.E.128 R20, desc[UR6][R4.64] ;  /* 0x0000000604147980 */ /* 0x004362000c101d00 */
[----:B------:R-:W-:Y:S01]  /*8950*/  IADD3 R247, R247, R0, RZ ;  /* 0x00000000f7f77210 */ /* 0x000fe20007ffe0ff */
        /* <DEDUP_REMOVED lines=81> */
.L_x_2655:
[----:B------:R-:W-:Y:S05]  /*8e70*/  BSYNC B0 ;  /* 0x0000000000007941 */ /* 0x000fea0003800000 */
.L_x_2654:
[----:B-----5:R2:W-:Y:S02]  /*8e80*/  ST.E.128 desc[UR6][R246.64], R20 ;  /* 0x00000014f6007985 */ /* 0x0205e4000c101d06 */
.L_x_2653:
[----:B------:R-:W-:Y:S05]  /*8e90*/  BSYNC B1 ;  /* 0x0000000000017941 */ /* 0x000fea0003800000 */
.L_x_2652:
        /* <DEDUP_REMOVED lines=93> */
.L_x_2659:
[----:B------:R-:W-:Y:S05]  /*9470*/  BSYNC B0 ;  /* 0x0000000000007941 */ /* 0x000fea0003800000 */
.L_x_2658:
[----:B-----5:R2:W-:Y:S02]  /*9480*/  ST.E.128 desc[UR6][R246.64], R20 ;  /* 0x00000014f6007985 */ /* 0x0205e4000c101d06 */
.L_x_2657:
[----:B------:R-:W-:Y:S05]  /*9490*/  BSYNC B1 ;  /* 0x0000000000017941 */ /* 0x000fea0003800000 */
.L_x_2656:
[C---:B------:R-:W-:Y:S01]  /*94a0*/  ISETP.GE.AND P0, PT, R170.reuse, R230, PT ;  /* 0x000000e6aa00720c */ /* 0x040fe20003f06270 */
[----:B------:R-:W-:Y:S03]  /*94b0*/  BSSY B1, `(.L_x_2660) ;  /* 0x0000062000017945 */ /* 0x000fe60003800000 */
[----:B------:R-:W-:Y:S11]  /*94c0*/  ISETP.GE.AND P0, PT, R170, R221, !P0 ;  /* 0x000000ddaa00720c */ /* 0x000ff60004706270 */
[----:B------:R-:W-:Y:S02]  /*94d0*/  @!UPT UIADD3 URZ, URZ, URZ, URZ ;  /* 0x0000003f3f3ff290 */ /* 0x000fe4000fffe03f */
[----:B------:R-:W-:Y:S05]  /*94e0*/  @!P0 BRA `(.L_x_2661) ;  /* 0x0000000400788947 */ /* 0x000fea0003800000 */
[----:B------:R-:W-:Y:S01]  /*94f0*/  IMAD R0, R229, 0xa0, RZ ;  /* 0x000000a0e5007824 */ /* 0x000fe200078e02ff */
[----:B-1----:R-:W-:Y:S01]  /*9500*/  MOV R4, R119 ;  /* 0x0000007700047202 */ /* 0x002fe20000000f00 */
[----:B--234-:R-:W-:Y:S01]  /*9510*/  IMAD.WIDE.U32 R246, R38, 0xa0, R124 ;  /* 0x000000a026f67825 */ /* 0x01cfe200078e007c */
[----:B------:R-:W-:Y:S01]  /*9520*/  MOV R5, R118 ;  /* 0x0000007600057202 */ /* 0x000fe20000000f00 */
[----:B------:R-:W-:Y:S01]  /*9530*/  BSSY B0, `(.L_x_2662) ;  /* 0x0000058000007945 */ /* 0x000fe20003800000 */
[----:B------:R-:W-:Y:S01]  /*9540*/  ISETP.GE.AND P0, PT, R16, R18, PT ;  /* 0x000000121000720c */ /* 0x000fe20003f06270 */
[----:B------:R-:W-:Y:S05]  /*9550*/  IMAD.WIDE.U32 R4, R228, 0xa0, R4 ;  /* 0x000000a0e4047825 */ /* 0x000fea00078e0004 */
[----:B------:R-:W-:Y:S01]  /*9560*/  IADD3 R5, R5, R0, RZ ;  /* 0x0000000005057210 */ /* 0x000fe20007ffe0ff */
[----:B------:R-:W-:Y:S04]  /*9570*/  IMAD R0, R39, 0xa0, RZ ;  /* 0x000000a027007824 */ /* 0x000fe800078e02ff */
[----:B------:R1:W5:Y:S01]  /*9580*/  LD.E.128 R20, desc[UR6][R4.64] ;  /* 0x0000000604147980 */ /* 0x000362000c101d00 */
        /* <DEDUP_REMOVED lines=82> */
.L_x_2663:
[----:B------:R-:W-:Y:S05]  /*9ab0*/  BSYNC B0 ;  /* 0x0000000000007941 */ /* 0x000fea0003800000 */
.L_x_2662:
[----:B-----5:R2:W-:Y:S02]  /*9ac0*/  ST.E.128 desc[UR6][R246.64], R20 ;  /* 0x00000014f6007985 */ /* 0x0205e4000c101d06 */
.L_x_2661:
[----:B------:R-:W-:Y:S05]  /*9ad0*/  BSYNC B1 ;  /* 0x0000000000017941 */ /* 0x000fea0003800000 */
.L_x_2660:
        /* <DEDUP_REMOVED lines=97> */
.L_x_2667:
[----:B------:R-:W-:Y:S05]  /*a0f0*/  BSYNC B0 ;  /* 0x0000000000007941 */ /* 0x000fea0003800000 */
.L_x_2666:
[----:B-----5:R2:W-:Y:S02]  /*a100*/  ST.E.128 desc[UR6][R246.64], R20 ;  /* 0x00000014f6007985 */ /* 0x0205e4000c101d06 */
.L_x_2665:
[----:B------:R-:W-:Y:S05]  /*a110*/  BSYNC B1 ;  /* 0x0000000000017941 */ /* 0x000fea0003800000 */
.L_x_2664:
        /* <DEDUP_REMOVED lines=97> */
.L_x_2671:
[----:B------:R-:W-:Y:S05]  /*a730*/  BSYNC B0 ;  /* 0x0000000000007941 */ /* 0x000fea0003800000 */
.L_x_2670:
[----:B-----5:R2:W-:Y:S02]  /*a740*/  ST.E.128 desc[UR6][R246.64], R20 ;  /* 0x00000014f6007985 */ /* 0x0205e4000c101d06 */
.L_x_2669:
[----:B------:R-:W-:Y:S05]  /*a750*/  BSYNC B1 ;  /* 0x0000000000017941 */ /* 0x000fea0003800000 */
.L_x_2668:
        /* <DEDUP_REMOVED lines=93> */
.L_x_2675:
[----:B------:R-:W-:Y:S05]  /*ad30*/  BSYNC B0 ;  /* 0x0000000000007941 */ /* 0x000fea0003800000 */
.L_x_2674:
[----:B-----5:R2:W-:Y:S02]  /*ad40*/  ST.E.128 desc[UR6][R246.64], R20 ;  /* 0x00000014f6007985 */ /* 0x0205e4000c101d06 */
.L_x_2673:
[----:B------:R-:W-:Y:S05]  /*ad50*/  BSYNC B1 ;  /* 0x0000000000017941 */ /* 0x000fea0003800000 */
.L_x_2672:
        /* <DEDUP_REMOVED lines=97> */
.L_x_2679:
[----:B------:R-:W-:Y:S05]  /*b370*/  BSYNC B0 ;  /* 0x0000000000007941 */ /* 0x000fea0003800000 */
.L_x_2678:
[----:B-----5:R2:W-:Y:S02]  /*b380*/  ST.E.128 desc[UR6][R246.64], R20 ;  /* 0x00000014f6007985 */ /* 0x0205e4000c101d06 */
.L_x_2677:
[----:B------:R-:W-:Y:S05]  /*b390*/  BSYNC B1 ;  /* 0x0000000000017941 */ /* 0x000fea0003800000 */
.L_x_2676:
        /* <DEDUP_REMOVED lines=97> */
.L_x_2683:
[----:B------:R-:W-:Y:S05]  /*b9b0*/  BSYNC B0 ;  /* 0x0000000000007941 */ /* 0x000fea0003800000 */
.L_x_2682:
[----:B-----5:R2:W-:Y:S02]  /*b9c0*/  ST.E.128 desc[UR6][R246.64], R20 ;  /* 0x00000014f6007985 */ /* 0x0205e4000c101d06 */
.L_x_2681:
[----:B------:R-:W-:Y:S05]  /*b9d0*/  BSYNC B1 ;  /* 0x0000000000017941 */ /* 0x000fea0003800000 */
.L_x_2680:
        /* <DEDUP_REMOVED lines=97> */
.L_x_2687:
[----:B------:R-:W-:Y:S05]  /*bff0*/  BSYNC B0 ;  /* 0x0000000000007941 */ /* 0x000fea0003800000 */
.L_x_2686:
[----:B-----5:R2:W-:Y:S02]  /*c000*/  ST.E.128 desc[UR6][R246.64], R20 ;  /* 0x00000014f6007985 */ /* 0x0205e4000c101d06 */
.L_x_2685:
[----:B------:R-:W-:Y:S05]  /*c010*/  BSYNC B1 ;  /* 0x0000000000017941 */ /* 0x000fea0003800000 */
.L_x_2684:
        /* <DEDUP_REMOVED lines=97> */
.L_x_2691:
[----:B------:R-:W-:Y:S05]  /*c630*/  BSYNC B0 ;  /* 0x0000000000007941 */ /* 0x000fea0003800000 */
.L_x_2690:
[----:B-----5:R2:W-:Y:S02]  /*c640*/  ST.E.128 desc[UR6][R246.64], R20 ;  /* 0x00000014f6007985 */ /* 0x0205e4000c101d06 */
.L_x_2689:
[----:B------:R-:W-:Y:S05]  /*c650*/  BSYNC B1 ;  /* 0x0000000000017941 */ /* 0x000fea0003800000 */
.L_x_2688:
        /* <DEDUP_REMOVED lines=97> */
.L_x_2695:
[----:B------:R-:W-:Y:S05]  /*cc70*/  BSYNC B0 ;  /* 0x0000000000007941 */ /* 0x000fea0003800000 */
.L_x_2694:
[----:B-----5:R2:W-:Y:S02]  /*cc80*/  ST.E.128 desc[UR6][R246.64], R20 ;  /* 0x00000014f6007985 */ /* 0x0205e4000c101d06 */
.L_x_2693:
[----:B------:R-:W-:Y:S05]  /*cc90*/  BSYNC B1 ;  /* 0x0000000000017941 */ /* 0x000fea0003800000 */
.L_x_2692:
        /* <DEDUP_REMOVED lines=97> */
.L_x_2699:
[----:B------:R-:W-:Y:S05]  /*d2b0*/  BSYNC B0 ;  /* 0x0000000000007941 */ /* 0x000fea0003800000 */
.L_x_2698:
[----:B-----5:R2:W-:Y:S02]  /*d2c0*/  ST.E.128 desc[UR6][R246.64], R20 ;  /* 0x00000014f6007985 */ /* 0x0205e4000c101d06 */
.L_x_2697:
[----:B------:R-:W-:Y:S05]  /*d2d0*/  BSYNC B1 ;  /* 0x0000000000017941 */ /* 0x000fea0003800000 */
.L_x_2696:
[C---:B------:R-:W-:Y:S01]  /*d2e0*/  ISETP.GE.AND P0, PT, R160.reuse, R230, PT ;  /* 0x000000e6a000720c */ /* 0x040fe20003f06270 */
[----:B------:R-:W-:Y:S03]  /*d2f0*/  BSSY B1, `(.L_x_2700) ;  /* 0x0000061000017945 */ /* 0x000fe60003800000 */
[----:B------:R-:W-:Y:S11]  /*d300*/  ISETP.GE.AND P0, PT, R160, R221, !P0 ;  /* 0x000000dda000720c */ /* 0x000ff60004706270 */
[----:B------:R-:W-:Y:S02]  /*d310*/  @!UPT UIADD3 URZ, URZ, URZ, URZ ;  /* 0x0000003f3f3ff290 */ /* 0x000fe4000fffe03f */
[----:B------:R-:W-:Y:S05]  /*d320*/  @!P0 BRA `(.L_x_2701) ;  /* 0x0000000400748947 */ /* 0x000fea0003800000 */
[----:B------:R-:W-:Y:S01]  /*d330*/  IMAD R0, R229, 0x1e0, RZ ;  /* 0x000001e0e5007824 */ /* 0x000fe200078e02ff */
[----:B------:R-:W-:Y:S01]  /*d340*/  MOV R2, R119 ;  /* 0x0000007700027202 */ /* 0x000fe20000000f00 */
[----:B------:R-:W-:Y:S01]  /*d350*/  IMAD.WIDE.U32 R248, R38, 0x1e0, R124 ;  /* 0x000001e026f87825 */ /* 0x000fe200078e007c */
[----:B------:R-:W-:Y:S01]  /*d360*/  MOV R3, R118 ;  /* 0x0000007600037202 */ /* 0x000fe20000000f00 */
[----:B------:R-:W-:Y:S01]  /*d370*/  BSSY B0, `(.L_x_2702) ;  /* 0x0000057000007945 */ /* 0x000fe20003800000 */
[----:B------:R-:W-:Y:S01]  /*d380*/  ISETP.GE.AND P0, PT, R16, R18, PT ;  /* 0x000000121000720c */ /* 0x000fe20003f06270 */
[----:B------:R-:W-:Y:S05]  /*d390*/  IMAD.WIDE.U32 R2, R228, 0x1e0, R2 ;  /* 0x000001e0e4027825 */ /* 0x000fea00078e0002 */
[----:B------:R-:W-:Y:S01]  /*d3a0*/  IADD3 R3, R3, R0, RZ ;  /* 0x0000000003037210 */ /* 0x000fe20007ffe0ff */
[----:B------:R-:W-:Y:S04]  /*d3b0*/  IMAD R0, R39, 0x1e0, RZ ;  /* 0x000001e027007824 */ /* 0x000fe800078e02ff */
[----:B--234-:R2:W5:Y:S01]  /*d3c0*/  LD.E.128 R20, desc[UR6][R2.64] ;  /* 0x0000000602147980 */ /* 0x01c562000c101d00 */
[----:B------:R-:W-:Y:S01]  /*d3d0*/  IADD3 R249, R249, R0, RZ ;  /* 0x00000000f9f97210 */ /* 0x000fe20007ffe0ff */
[----:B------:R-:W-:Y:S06]  /*d3e0*/  @P0 BRA `(.L_x_2703) ;  /* 0x00000004003c0947 */ /* 0x000fec0003800000 */
[----:B------:R-:W-:Y:S01]  /*d3f0*/  ISETP.GE.AND P1, PT, R16, R244, PT ;  /* 0x000000f41000720c */ /* 0x000fe20003f26270 */
[----:B------:R-:W-:Y:S01]  /*d400*/  IMAD.MOV.U32 R8, RZ, RZ, RZ ;  /* 0x000000ffff087224 */ /* 0x000fe200078e00ff */
[C---:B-----5:R-:W-:Y:S01]  /*d410*/  SHF.L.U32 R26, R20.reuse, 0x10, RZ ;  /* 0x00000010141a7819 */ /* 0x060fe200000006ff */
[C---:B------:R-:W-:Y:S01]  /*d420*/  IMAD.U32 R28, R21.reuse, 0x10000, RZ ;  /* 0x00010000151c7824 */ /* 0x040fe200078e00ff */
[----:B------:R-:W-:Y:S01]  /*d430*/  LOP3.LUT R27, R20, 0xffff0000, RZ, 0xc0, !PT ;  /* 0xffff0000141b7812 */ /* 0x000fe200078ec0ff */
[C---:B------:R-:W-:Y:S01]  /*d440*/  IMAD.U32 R30, R22.reuse, 0x10000, RZ ;  /* 0x00010000161e7824 */ /* 0x040fe200078e00ff */
[----:B------:R-:W-:Y:S02]  /*d450*/  LOP3.LUT R29, R21, 0xffff0000, RZ, 0xc0, !PT ;  /* 0xffff0000151d7812 */ /* 0x000fe400078ec0ff */
[C---:B------:R-:W-:Y:S02]  /*d460*/  SHF.L.U32 R32, R23.reuse, 0x10, RZ ;  /* 0x0000001017207819 */ /* 0x040fe400000006ff */
[----:B------:R-:W-:Y:S02]  /*d470*/  LOP3.LUT R33, R23, 0xffff0000, RZ, 0xc0, !PT ;  /* 0xffff000017217812 */ /* 0x000fe400078ec0ff */
[----:B------:R-:W-:Y:S01]  /*d480*/  LOP3.LUT R31, R22, 0xffff0000, RZ, 0xc0, !PT ;  /* 0xffff0000161f7812 */ /* 0x000fe200078ec0ff */
[--C-:B------:R-:W-:Y:S01]  /*d490*/  @P1 IMAD.MOV R244, RZ, RZ, -R231.reuse ;  /* 0x000000fffff41224 */ /* 0x100fe200078e0ae7 */
[----:B------:R-:W-:Y:S04]  /*d4a0*/  @P1 IADD3 R8, -R231, RZ, RZ ;  /* 0x000000ffe7081210 */ /* 0x000fe80007ffe1ff */
[C---:B--2---:R-:W-:Y:S02]  /*d4b0*/  LEA R2, P0, R244.reuse, R2, 0x1 ;  /* 0x00000002f4027211 */ /* 0x044fe400078008ff */
[C---:B------:R-:W-:Y:S02]  /*d4c0*/  IADD3 R0, P2, R145.reuse, R8, RZ ;  /* 0x0000000891007210 */ /* 0x040fe40007f5e0ff */
[----:B------:R-:W-:Y:S02]  /*d4d0*/  LEA.HI.X.SX32 R3, R244, R3, 0x1, P0 ;  /* 0x00000003f4037211 */ /* 0x000fe400000f0eff */
[----:B------:R-:W-:Y:S02]  /*d4e0*/  LEA.HI.X.SX32 R8, R8, R130, 0x1, P2 ;  /* 0x0000008208087211 */ /* 0x000fe400010f0eff */
[C---:B------:R-:W-:Y:S01]  /*d4f0*/  LEA R244, P0, R0.reuse, R121, 0x1 ;  /* 0x0000007900f47211 */ /* 0x040fe200078008ff */
[----:B-1----:R1:W2:Y:S03]  /*d500*/  LD.E.128 R4, desc[UR6][R2.64] ;  /* 0x0000000602047980 */ /* 0x0022a6000c101d00 */
[----:B------:R-:W-:Y:S01]  /*d510*/  LEA.HI.X R245, R0, R120, R8, 0x1, P0 ;  /* 0x0000007800f57211 */ /* 0x000fe200000f0c08 */
[----:B------:R-:W-:Y:S02]  /*d520*/  IMAD.MOV.U32 R0, RZ, RZ, RZ ;  /* 0x000000ffff007224 */ /* 0x000fe400078e00ff */
[----:B------:R-:W-:Y:S03]  /*d530*/  @P1 IMAD.MOV R0, RZ, RZ, -R231 ;  /* 0x000000ffff001224 */ /* 0x000fe600078e0ae7 */
[----:B------:R-:W3:Y:S02]  /*d540*/  LD.E.128 R244, desc[UR6][R244.64] ;  /* 0x00000006f4f47980 */ /* 0x000ee4000c101d00 */
[----:B-1----:R-:W-:Y:S04]  /*d550*/  IADD3 R3, P0, R145, R0, RZ ;  /* 0x0000000091037210 */ /* 0x002fe80007f1e0ff */
[----:B------:R-:W-:Y:S02]  /*d560*/  LEA.HI.X.SX32 R0, R0, R130, 0x1, P0 ;  /* 0x0000008200007211 */ /* 0x000fe400000f0eff */
[C---:B------:R-:W-:Y:S04]  /*d570*/  LEA R2, P0, R3.reuse, R123, 0x1 ;  /* 0x0000007b03027211 */ /* 0x040fe800078008ff */
[----:B------:R-:W-:Y:S05]  /*d580*/  LEA.HI.X R3, R3, R122, R0, 0x1, P0 ;  /* 0x0000007a03037211 */ /* 0x000fea00000f0c00 */
[----:B------:R1:W4:Y:S01]  /*d590*/  LD.E.128 R40, desc[UR6][R2.64] ;  /* 0x0000000602287980 */ /* 0x000322000c101d00 */
[C---:B--2---:R-:W-:Y:S01]  /*d5a0*/  LOP3.LUT R19, R7.reuse, 0xffff0000, RZ, 0xc0, !PT ;  /* 0xffff000007137812 */ /* 0x044fe200078ec0ff */
[----:B------:R-:W-:Y:S01]  /*d5b0*/  IMAD.U32 R8, R7, 0x10000, RZ ;  /* 0x0001000007087824 */ /* 0x000fe200078e00ff */
[C---:B-1----:R-:W-:Y:S01]  /*d5c0*/  LOP3.LUT R2, R4.reuse, 0xffff0000, RZ, 0xc0, !PT ;  /* 0xffff000004027812 */ /* 0x042fe200078ec0ff */
[----:B------:R-:W-:Y:S01]  /*d5d0*/  IMAD.U32 R0, R4, 0x10000, RZ ;  /* 0x0001000004007824 */ /* 0x000fe200078e00ff */
[C---:B------:R-:W-:Y:S01]  /*d5e0*/  LOP3.LUT R4, R5.reuse, 0xffff0000, RZ, 0xc0, !PT ;  /* 0xffff000005047812 */ /* 0x040fe200078ec0ff */
[----:B------:R-:W-:Y:S01]  /*d5f0*/  IMAD.U32 R3, R5, 0x10000, RZ ;  /* 0x0001000005037824 */ /* 0x000fe200078e00ff */
[C---:B------:R-:W-:Y:S02]  /*d600*/  SHF.L.U32 R5, R6.reuse, 0x10, RZ ;  /* 0x0000001006057819 */ /* 0x040fe400000006ff */
[----:B------:R-:W-:Y:S01]  /*d610*/  LOP3.LUT R6, R6, 0xffff0000, RZ, 0xc0, !PT ;  /* 0xffff000006067812 */ /* 0x000fe200078ec0ff */
[----:B---3--:R-:W-:Y:S01]  /*d620*/  IMAD.U32 R25, R244, 0x10000, RZ ;  /* 0x00010000f4197824 */ /* 0x008fe200078e00ff */
[C---:B------:R-:W-:Y:S01]  /*d630*/  SHF.L.U32 R7, R247.reuse, 0x10, RZ ;  /* 0x00000010f7077819 */ /* 0x040fe200000006ff */
[C---:B------:R-:W-:Y:S01]  /*d640*/  IMAD.U32 R21, R246.reuse, 0x10000, RZ ;  /* 0x00010000f6157824 */ /* 0x040fe200078e00ff */
[----:B------:R-:W-:Y:S01]  /*d650*/  LOP3.LUT R18, R247, 0xffff0000, RZ, 0xc0, !PT ;  /* 0xffff0000f7127812 */ /* 0x000fe200078ec0ff */
        /* <DEDUP_REMOVED lines=23> */
[----:B------:R-:W-:Y:S01]  /*d7d0*/  IMAD.U32 R22, R42, 0x10000, RZ ;  /* 0x000100002a167824 */ /* 0x000fe200078e00ff */
[----:B------:R-:W-:Y:S01]  /*d7e0*/  LOP3.LUT R21, R41, 0xffff0000, RZ, 0xc0, !PT ;  /* 0xffff000029157812 */ /* 0x000fe200078ec0ff */
[----:B------:R-:W-:Y:S01]  /*d7f0*/  FFMA.FTZ R0, R26, R18, R0 ;  /* 0x000000121a007223 */ /* 0x000fe20000010000 */
[----:B------:R-:W-:Y:S01]  /*d800*/  LOP3.LUT R23, R42, 0xffff0000, RZ, 0xc0, !PT ;  /* 0xffff00002a177812 */ /* 0x000fe200078ec0ff */
[----:B------:R-:W-:Y:S01]  /*d810*/  FFMA.FTZ R2, R27, R19, R2 ;  /* 0x000000131b027223 */ /* 0x000fe20000010002 */
[C---:B------:R-:W-:Y:S01]  /*d820*/  SHF.L.U32 R24, R43.reuse, 0x10, RZ ;  /* 0x000000102b187819 */ /* 0x040fe200000006ff */
        /* <DEDUP_REMOVED lines=11> */
.L_x_2703:
[----:B------:R-:W-:Y:S05]  /*d8e0*/  BSYNC B0 ;  /* 0x0000000000007941 */ /* 0x000fea0003800000 */
.L_x_2702:
[----:B-----5:R3:W-:Y:S02]  /*d8f0*/  ST.E.128 desc[UR6][R248.64], R20 ;  /* 0x00000014f8007985 */ /* 0x0207e4000c101d06 */
.L_x_2701:
[----:B------:R-:W-:Y:S05]  /*d900*/  BSYNC B1 ;  /* 0x0000000000017941 */ /* 0x000fea0003800000 */
.L_x_2700:
[----:B-1----:R-:W-:Y:S01]  /*d910*/  MOV R5, R122 ;  /* 0x0000007a00057202 */ /* 0x002fe20000000f00 */
[----:B------:R-:W5:Y:S01]  /*d920*/  LD.E R0, desc[UR6][R10.64+0xd0] ;  /* 0x0000d0060a007980 */ /* 0x000f62000c101900 */
[----:B--2---:R-:W-:Y:S01]  /*d930*/  MOV R3, R120 ;  /* 0x0000007800037202 */ /* 0x004fe20000000f00 */
        /* <DEDUP_REMOVED lines=8> */
.L_x_2605:
[----:B------:R-:W-:Y:S01]  /*d9c0*/  @P0 IMAD.MOV.U32 R2, RZ, RZ, R119 ;  /* 0x000000ffff020224 */ /* 0x000fe200078e0077 */
[C---:B------:R-:W-:Y:S01]  /*d9d0*/  ISETP.GE.AND P1, PT, R67.reuse, R230, PT ;  /* 0x000000e64300720c */ /* 0x040fe20003f26270 */
[----:B------:R-:W-:Y:S03]  /*d9e0*/  @P0 IMAD.MOV.U32 R3, RZ, RZ, R118 ;  /* 0x000000ffff030224 */ /* 0x000fe600078e0076 */
[----:B------:R-:W-:Y:S02]  /*d9f0*/  ISETP.GE.AND P1, PT, R67, R221, !P1 ;  /* 0x000000dd4300720c */ /* 0x000fe40004f26270 */
[----:B------:R1:W2:Y:S11]  /*da00*/  @P0 LD.E.128 R4, desc[UR6][R2.64] ;  /* 0x0000000602040980 */ /* 0x0002b6000c101d00 */
[C---:B------:R-:W-:Y:S04]  /*da10*/  @P1 LEA R18, P3, R57.reuse, R124, 0x1 ;  /* 0x0000007c39121211 */ /* 0x040fe800078608ff */
[----:B------:R-:W-:Y:S02]  /*da20*/  @P1 LEA.HI.X R19, R57, R125, R58, 0x1, P3 ;  /* 0x0000007d39131211 */ /* 0x000fe400018f0c3a */
[C---:B-1----:R-:W-:Y:S04]  /*da30*/  @P1 LEA R2, P2, R129.reuse, R119, 0x1 ;  /* 0x0000007781021211 */ /* 0x042fe800078408ff */
[----:B------:R-:W-:Y:S01]  /*da40*/  @P1 LEA.HI.X R3, R129, R118, R128, 0x1, P2 ;  /* 0x0000007681031211 */ /* 0x000fe200010f0c80 */
[----:B--2---:R1:W-:Y:S01]  /*da50*/  @P0 ST.E.128 desc[UR6][R124.64], R4 ;  /* 0x000000047c000985 */ /* 0x0043e2000c101d06 */
[C---:B------:R-:W-:Y:S04]  /*da60*/  ISETP.GE.AND P0, PT, R66.reuse, R230, PT ;  /* 0x000000e64200720c */ /* 0x040fe80003f06270 */
[----:B------:R-:W-:Y:S01]  /*da70*/  ISETP.GE.AND P0, PT, R66, R221, !P0 ;  /* 0x000000dd4200720c */ /* 0x000fe20004706270 */
[----:B-1----:R1:W2:Y:S11]  /*da80*/  @P1 LD.E.128 R4, desc[UR6][R2.64] ;  /* 0x0000000602041980 */ /* 0x0022b6000c101d00 */
[----:B------:R-:W-:Y:S01]  /*da90*/  @!UPT UIADD3 URZ, URZ, URZ, URZ ;  /* 0x0000003f3f3ff290 */ /* 0x000fe2000fffe03f */
[C---:B-1----:R-:W-:Y:S04]  /*daa0*/  @P0 LEA R2, P2, R92.reuse, R119, 0x1 ;  /* 0x000000775c020211 */ /* 0x042fe800078408ff */
[----:B------:R-:W-:Y:S01]  /*dab0*/  @P0 LEA.HI.X R3, R92, R118, R91, 0x1, P2 ;  /* 0x000000765c030211 */ /* 0x000fe200010f0c5b */
[----:B--2---:R1:W-:Y:S01]  /*dac0*/  @P1 ST.E.128 desc[UR6][R18.64], R4 ;  /* 0x0000000412001985 */ /* 0x0043e2000c101d06 */
[C---:B------:R-:W-:Y:S04]  /*dad0*/  ISETP.GE.AND P1, PT, R65.reuse, R230, PT ;  /* 0x000000e64100720c */ /* 0x040fe80003f26270 */
[----:B------:R-:W-:Y:S11]  /*dae0*/  ISETP.GE.AND P1, PT, R65, R221, !P1 ;  /* 0x000000dd4100720c */ /* 0x000ff60004f26270 */
[----:B------:R-:W-:Y:S02]  /*daf0*/  @!UPT UIADD3 URZ, URZ, URZ, URZ ;  /* 0x0000003f3f3ff290 */ /* 0x000fe4000fffe03f */
[----:B------:R-:W-:Y:S01]  /*db00*/  @P1 IMAD R0, R229, 0x60, RZ ;  /* 0x00000060e5001824 */ /* 0x000fe200078e02ff */
[----:B-1----:R1:W2:Y:S01]  /*db10*/  @P0 LD.E.128 R4, desc[UR6][R2.64] ;  /* 0x0000000602040980 */ /* 0x0022a2000c101d00 */
[C---:B------:R-:W-:Y:S04]  /*db20*/  @P0 LEA R18, P2, R89.reuse, R124, 0x1 ;  /* 0x0000007c59120211 */ /* 0x040fe800078408ff */
[----:B------:R-:W-:Y:S01]  /*db30*/  @P0 LEA.HI.X R19, R89, R125, R90, 0x1, P2 ;  /* 0x0000007d59130211 */ /* 0x000fe200010f0c5a */
[----:B-1----:R-:W-:Y:S01]  /*db40*/  @P1 IMAD.MOV.U32 R3, RZ, RZ, R118 ;  /* 0x000000ffff031224 */ /* 0x002fe200078e0076 */
[----:B------:R-:W-:Y:S05]  /*db50*/  @P1 MOV R2, R119 ;  /* 0x0000007700021202 */ /* 0x000fea0000000f00 */
[----:B------:R-:W-:Y:S05]  /*db60*/  @P1 IMAD.WIDE.U32 R2, R228, 0x60, R2 ;  /* 0x00000060e4021825 */ /* 0x000fea00078e0002 */
[----:B------:R-:W-:Y:S01]  /*db70*/  @P1 IADD3 R3, R3, R0, RZ ;  /* 0x0000000003031210 */ /* 0x000fe20007ffe0ff */
[----:B------:R-:W-:Y:S01]  /*db80*/  @P1 IMAD R0, R39, 0x60, RZ ;  /* 0x0000006027001824 */ /* 0x000fe200078e02ff */
[----:B--2---:R1:W-:Y:S01]  /*db90*/  @P0 ST.E.128 desc[UR6][R18.64], R4 ;  /* 0x0000000412000985 */ /* 0x0043e2000c101d06 */
[C---:B------:R-:W-:Y:S04]  /*dba0*/  ISETP.GE.AND P0, PT, R171.reuse, R230, PT ;  /* 0x000000e6ab00720c */ /* 0x040fe80003f06270 */
[----:B------:R-:W-:Y:S01]  /*dbb0*/  ISETP.GE.AND P0, PT, R171, R221, !P0 ;  /* 0x000000ddab00720c */ /* 0x000fe20004706270 */
[----:B-1----:R-:W-:Y:S01]  /*dbc0*/  @P1 IMAD.WIDE.U32 R18, R38, 0x60, R124 ;  /* 0x0000006026121825 */ /* 0x002fe200078e007c */
[----:B------:R1:W2:Y:S03]  /*dbd0*/  @P1 LD.E.128 R4, desc[UR6][R2.64] ;  /* 0x0000000602041980 */ /* 0x0002a6000c101d00 */
[----:B------:R-:W-:Y:S08]  /*dbe0*/  @P1 IMAD.IADD R19, R19, 0x1, R0 ;  /* 0x0000000113131824 */ /* 0x000ff000078e0200 */
[C---:B-1----:R-:W-:Y:S04]  /*dbf0*/  @P0 LEA R2, P2, R94.reuse, R119, 0x1 ;  /* 0x000000775e020211 */ /* 0x042fe800078408ff */
[----:B------:R-:W-:Y:S01]  /*dc00*/  @P0 LEA.HI.X R3, R94, R118, R93, 0x1, P2 ;  /* 0x000000765e030211 */ /* 0x000fe200010f0c5d */
[----:B--2---:R1:W-:Y:S01]  /*dc10*/  @P1 ST.E.128 desc[UR6][R18.64], R4 ;  /* 0x0000000412001985 */ /* 0x0043e2000c101d06 */
[C---:B------:R-:W-:Y:S04]  /*dc20*/  ISETP.GE.AND P1, PT, R170.reuse, R230, PT ;  /* 0x000000e6aa00720c */ /* 0x040fe80003f26270 */
[----:B------:R-:W-:Y:S11]  /*dc30*/  ISETP.GE.AND P1, PT, R170, R221, !P1 ;  /* 0x000000ddaa00720c */ /* 0x000ff60004f26270 */
[----:B------:R-:W-:Y:S02]  /*dc40*/  @!UPT UIADD3 URZ, URZ, URZ, URZ ;  /* 0x0000003f3f3ff290 */ /* 0x000fe4000fffe03f */
[----:B------:R-:W-:Y:S02]  /*dc50*/  @P1 IMAD R0, R229, 0xa0, RZ ;  /* 0x000000a0e5001824 */ /* 0x000fe400078e02ff */
[----:B------:R-:W-:Y:S01]  /*dc60*/  @P1 IMAD.WIDE.U32 R20, R38, 0xa0, R124 ;  /* 0x000000a026141825 */ /* 0x000fe200078e007c */
[----:B-1----:R1:W2:Y:S02]  /*dc70*/  @P0 LD.E.128 R4, desc[UR6][R2.64] ;  /* 0x0000000602040980 */ /* 0x0022a4000c101d00 */
[C---:B------:R-:W-:Y:S04]  /*dc80*/  @P0 LEA R18, P2, R87.reuse, R124, 0x1 ;  /* 0x0000007c57120211 */ /* 0x040fe800078408ff */
[----:B------:R-:W-:Y:S01]  /*dc90*/  @P0 LEA.HI.X R19, R87, R125, R88, 0x1, P2 ;  /* 0x0000007d57130211 */ /* 0x000fe200010f0c58 */
[----:B-1----:R-:W-:Y:S01]  /*dca0*/  @P1 IMAD.MOV.U32 R3, RZ, RZ, R118 ;  /* 0x000000ffff031224 */ /* 0x002fe200078e0076 */
[----:B------:R-:W-:Y:S05]  /*dcb0*/  @P1 MOV R2, R119 ;  /* 0x0000007700021202 */ /* 0x000fea0000000f00 */
[C---:B------:R-:W-:Y:S05]  /*dcc0*/  @P1 IMAD.WIDE.U32 R2, R228.reuse, 0xa0, R2 ;  /* 0x000000a0e4021825 */ /* 0x040fea00078e0002 */
[----:B------:R-:W-:Y:S01]  /*dcd0*/  @P1 IADD3 R3, R3, R0, RZ ;  /* 0x0000000003031210 */ /* 0x000fe20007ffe0ff */
[----:B--2---:R1:W-:Y:S01]  /*dce0*/  @P0 ST.E.128 desc[UR6][R18.64], R4 ;  /* 0x0000000412000985 */ /* 0x0043e2000c101d06 */
[C---:B------:R-:W-:Y:S04]  /*dcf0*/  ISETP.GE.AND P0, PT, R169.reuse, R230, PT ;  /* 0x000000e6a900720c */ /* 0x040fe80003f06270 */
[-C--:B------:R-:W-:Y:S11]  /*dd00*/  ISETP.GE.AND P0, PT, R169, R221.reuse, !P0 ;  /* 0x000000dda900720c */ /* 0x080ff60004706270 */
[----:B------:R-:W-:Y:S02]  /*dd10*/  @!UPT UIADD3 URZ, URZ, URZ, URZ ;  /* 0x0000003f3f3ff290 */ /* 0x000fe4000fffe03f */
[----:B------:R-:W-:Y:S02]  /*dd20*/  @P0 IMAD R0, R229, 0xc0, RZ ;  /* 0x000000c0e5000824 */ /* 0x000fe400078e02ff */
[----:B-1----:R-:W-:Y:S01]  /*dd30*/  @P0 IMAD.MOV.U32 R18, RZ, RZ, R119 ;  /* 0x000000ffff120224 */ /* 0x002fe200078e0077 */
[----:B------:R1:W2:Y:S01]  /*dd40*/  @P1 LD.E.128 R4, desc[UR6][R2.64] ;  /* 0x0000000602041980 */ /* 0x0002a2000c101d00 */
[----:B------:R-:W-:Y:S03]  /*dd50*/  @P0 MOV R19, R118 ;  /* 0x0000007600130202 */ /* 0x000fe60000000f00 */
[----:B------:R-:W-:Y:S05]  /*dd60*/  @P0 IMAD.WIDE.U32 R18, R228, 0xc0, R18 ;  /* 0x000000c0e4120825 */ /* 0x000fea00078e0012 */
[----:B------:R-:W-:Y:S01]  /*dd70*/  @P0 IADD3 R19, R19, R0, RZ ;  /* 0x0000000013130210 */ /* 0x000fe20007ffe0ff */
[----:B-1----:R-:W-:Y:S04]  /*dd80*/  @P1 IMAD R2, R39, 0xa0, RZ ;  /* 0x000000a027021824 */ /* 0x002fe800078e02ff */
[----:B------:R-:W-:Y:S02]  /*dd90*/  @P1 IMAD.IADD R21, R21, 0x1, R2 ;  /* 0x0000000115151824 */ /* 0x000fe400078e0202 */
[----:B------:R-:W-:Y:S03]  /*dda0*/  @P0 IMAD R2, R39, 0xc0, RZ ;  /* 0x000000c027020824 */ /* 0x000fe600078e02ff */
[----:B--2---:R1:W-:Y:S01]  /*ddb0*/  @P1 ST.E.128 desc[UR6][R20.64], R4 ;  /* 0x0000000414001985 */ /* 0x0043e2000c101d06 */
[C---:B------:R-:W-:Y:S04]  /*ddc0*/  ISETP.GE.AND P1, PT, R168.reuse, R230, PT ;  /* 0x000000e6a800720c */ /* 0x040fe80003f26270 */
[-C--:B------:R-:W-:Y:S11]  /*ddd0*/  ISETP.GE.AND P1, PT, R168, R221.reuse, !P1 ;  /* 0x000000dda800720c */ /* 0x080ff60004f26270 */
[----:B------:R-:W-:Y:S02]  /*dde0*/  @!UPT UIADD3 URZ, URZ, URZ, URZ ;  /* 0x0000003f3f3ff290 */ /* 0x000fe4000fffe03f */
[----:B------:R-:W-:Y:S02]  /*ddf0*/  @P1 IMAD R0, R229, 0xe0, RZ ;  /* 0x000000e0e5001824 */ /* 0x000fe400078e02ff */
[----:B-1----:R-:W-:Y:S01]  /*de00*/  @P0 IMAD.WIDE.U32 R20, R38, 0xc0, R124 ;  /* 0x000000c026140825 */ /* 0x002fe200078e007c */
[----:B------:R1:W2:Y:S03]  /*de10*/  @P0 LD.E.128 R4, desc[UR6][R18.64] ;  /* 0x0000000612040980 */ /* 0x0002a6000c101d00 */
[----:B------:R-:W-:Y:S02]  /*de20*/  @P0 IMAD.IADD R21, R21, 0x1, R2 ;  /* 0x0000000115150824 */ /* 0x000fe400078e0202 */
[----:B-1----:R-:W-:Y:S01]  /*de30*/  @P1 IMAD.MOV.U32 R18, RZ, RZ, R119 ;  /* 0x000000ffff121224 */ /* 0x002fe200078e0077 */
[----:B------:R-:W-:Y:S03]  /*de40*/  @P1 MOV R19, R118 ;  /* 0x0000007600131202 */ /* 0x000fe60000000f00 */
[----:B------:R-:W-:Y:S05]  /*de50*/  @P1 IMAD.WIDE.U32 R18, R228, 0xe0, R18 ;  /* 0x000000e0e4121825 */ /* 0x000fea00078e0012 */
[----:B------:R-:W-:Y:S01]  /*de60*/  @P1 IADD3 R19, R19, R0, RZ ;  /* 0x0000000013131210 */ /* 0x000fe20007ffe0ff */
[----:B------:R-:W-:Y:S01]  /*de70*/  @P1 IMAD R0, R39, 0xe0, RZ ;  /* 0x000000e027001824 */ /* 0x000fe200078e02ff */
[----:B--2---:R1:W-:Y:S01]  /*de80*/  @P0 ST.E.128 desc[UR6][R20.64], R4 ;  /* 0x0000000414000985 */ /* 0x0043e2000c101d06 */
[C---:B------:R-:W-:Y:S04]  /*de90*/  ISETP.GE.AND P0, PT, R167.reuse, R230, PT ;  /* 0x000000e6a700720c */ /* 0x040fe80003f06270 */
[----:B------:R-:W-:Y:S11]  /*dea0*/  ISETP.GE.AND P0, PT, R167, R221, !P0 ;  /* 0x000000dda700720c */ /* 0x000ff60004706270 */
[----:B------:R-:W-:Y:S02]  /*deb0*/  @!UPT UIADD3 URZ, URZ, URZ, URZ ;  /* 0x0000003f3f3ff290 */ /* 0x000fe4000fffe03f */
[C---:B------:R-:W-:Y:S04]  /*dec0*/  @P0 LEA R2, P2, R96.reuse, R119, 0x1 ;  /* 0x0000007760020211 */ /* 0x040fe800078408ff */
[----:B------:R-:W-:Y:S01]  /*ded0*/  @P0 LEA.HI.X R3, R96, R118, R95, 0x1, P2 ;  /* 0x0000007660030211 */ /* 0x000fe200010f0c5f */
[----:B-1----:R1:W2:Y:S02]  /*dee0*/  @P1 LD.E.128 R4, desc[UR6][R18.64] ;  /* 0x0000000612041980 */ /* 0x0022a4000c101d00 */
[----:B-1----:R-:W-:Y:S04]  /*def0*/  @P1 IMAD.WIDE.U32 R18, R38, 0xe0, R124 ;  /* 0x000000e026121825 */ /* 0x002fe800078e007c */
[----:B------:R-:W-:Y:S05]  /*df00*/  @P1 IMAD.IADD R19, R19, 0x1, R0 ;  /* 0x0000000113131824 */ /* 0x000fea00078e0200 */
        /* <DEDUP_REMOVED lines=34> */
[----:B------:R-:W-:Y:S02]  /*e130*/  @P1 IMAD R2, R39, 0x160, RZ ;  /* 0x0000016027021824 */ /* 0x000fe400078e02ff */
[----:B-1----:R-:W-:Y:S01]  /*e140*/  @P1 IMAD.MOV.U32 R18, RZ, RZ, R119 ;  /* 0x000000ffff121224 */ /* 0x002fe200078e0077 */
[----:B------:R-:W-:Y:S03]  /*e150*/  @P1 MOV R19, R118 ;  /* 0x0000007600131202 */ /* 0x000fe60000000f00 */
[----:B------:R-:W-:Y:S05]  /*e160*/  @P1 IMAD.WIDE.U32 R18, R228, 0x160, R18 ;  /* 0x00000160e4121825 */ /* 0x000fea00078e0012 */
[----:B------:R-:W-:Y:S01]  /*e170*/  @P1 IADD3 R19, R19, R0, RZ ;  /* 0x0000000013131210 */ /* 0x000fe20007ffe0ff */
        /* <DEDUP_REMOVED lines=41> */
[----:B------:R-:W-:Y:S11]  /*e410*/  ISETP.GE.AND P1, PT, R160, R221, !P1 ;  /* 0x000000dda000720c */ /* 0x000ff60004f26270 */
[----:B------:R-:W-:Y:S02]  /*e420*/  @!UPT UIADD3 URZ, URZ, URZ, URZ ;  /* 0x0000003f3f3ff290 */ /* 0x000fe4000fffe03f */
[----:B------:R-:W-:Y:S02]  /*e430*/  @P1 IMAD R0, R229, 0x1e0, RZ ;  /* 0x000001e0e5001824 */ /* 0x000fe400078e02ff */
[C---:B-1----:R-:W-:Y:S01]  /*e440*/  @P0 IMAD.WIDE.U32 R20, R38.reuse, 0x1c0, R124 ;  /* 0x000001c026140825 */ /* 0x042fe200078e007c */
[----:B------:R1:W2:Y:S03]  /*e450*/  @P0 LD.E.128 R4, desc[UR6][R18.64] ;  /* 0x0000000612040980 */ /* 0x0002a6000c101d00 */
[----:B------:R-:W-:Y:S02]  /*e460*/  @P0 IMAD.IADD R21, R21, 0x1, R2 ;  /* 0x0000000115150824 */ /* 0x000fe400078e0202 */
[----:B------:R-:W-:Y:S01]  /*e470*/  @P1 IMAD.WIDE.U32 R2, R38, 0x1e0, R124 ;  /* 0x000001e026021825 */ /* 0x000fe200078e007c */
[----:B-1----:R-:W-:Y:S03]  /*e480*/  @P1 MOV R19, R118 ;  /* 0x0000007600131202 */ /* 0x002fe60000000f00 */
[----:B------:R-:W-:Y:S04]  /*e490*/  @P1 IMAD.MOV.U32 R18, RZ, RZ, R119 ;  /* 0x000000ffff121224 */ /* 0x000fe800078e0077 */
[----:B------:R-:W-:Y:S05]  /*e4a0*/  @P1 IMAD.WIDE.U32 R18, R228, 0x1e0, R18 ;  /* 0x000001e0e4121825 */ /* 0x000fea00078e0012 */
[----:B------:R-:W-:Y:S01]  /*e4b0*/  @P1 IADD3 R19, R19, R0, RZ ;  /* 0x0000000013131210 */ /* 0x000fe20007ffe0ff */
[----:B------:R-:W-:Y:S04]  /*e4c0*/  @P1 IMAD R0, R39, 0x1e0, RZ ;  /* 0x000001e027001824 */ /* 0x000fe800078e02ff */
[----:B------:R-:W-:Y:S01]  /*e4d0*/  @P1 IMAD.IADD R3, R3, 0x1, R0 ;  /* 0x0000000103031824 */ /* 0x000fe200078e0200 */
[----:B--2---:R1:W-:Y:S05]  /*e4e0*/  @P0 ST.E.128 desc[UR6][R20.64], R4 ;  /* 0x0000000414000985 */ /* 0x0043ea000c101d06 */
[----:B-1----:R-:W2:Y:S05]  /*e4f0*/  @P1 LD.E.128 R4, desc[UR6][R18.64] ;  /* 0x0000000612041980 */ /* 0x002eaa000c101d00 */
[----:B--2---:R1:W-:Y:S02]  /*e500*/  @P1 ST.E.128 desc[UR6][R2.64], R4 ;  /* 0x0000000402001985 */ /* 0x0043e4000c101d06 */
.L_x_2639:
[----:B------:R-:W-:Y:S05]  /*e510*/  BSYNC B2 ;  /* 0x0000000000027941 */ /* 0x000fea0003800000 */
.L_x_2604:
        /* <DEDUP_REMOVED lines=15> */
[----:B------:R-:W-:Y:S02]  /*e610*/  IADD3 R0, R15, -0x200, RZ ;  /* 0xfffffe000f007810 */ /* 0x000fe40007ffe0ff */
[----:B------:R-:W-:Y:S01]  /*e620*/  IABS R8, R14 ;  /* 0x0000000e00087213 */ /* 0x000fe20000000000 */
[----:B------:R-:W5:Y:S01]  /*e630*/  LD.E.64 R24, desc[UR6][R10.64+0x40] ;  /* 0x000040060a187980 */ /* 0x000f62000c101b00 */
[----:B--23--:R-:W-:Y:S05]  /*e640*/  IABS R6, R0 ;  /* 0x0000000000067213 */ /* 0x00cfea0000000000 */
[----:B----4-:R-:W2:Y:S06]  /*e650*/  LD.E.64 R22, desc[UR6][R10.64+0x20] ;  /* 0x000020060a167980 */ /* 0x010eac000c101b00 */
[----:B------:R-:W3:Y:S01]  /*e660*/  LD.E.64 R20, desc[UR6][R10.64+0x28] ;  /* 0x000028060a147980 */ /* 0x000ee2000c101b00 */
[-C--:B-----5:R-:W-:Y:S02]  /*e670*/  IABS R2, R3.reuse ;  /* 0x0000000300027213 */ /* 0x0a0fe40000000000 */
[----:B------:R-:W-:Y:S02]  /*e680*/  IABS R7, R3 ;  /* 0x0000000300077213 */ /* 0x000fe40000000000 */
[----:B------:R-:W1:Y:S03]  /*e690*/  I2F.RP R4, R2 ;  /* 0x0000000200047306 */ /* 0x000e660000209400 */
[----:B------:R-:W-:Y:S07]  /*e6a0*/  IMAD.MOV R7, RZ, RZ, -R7 ;  /* 0x000000ffff077224 */ /* 0x000fee00078e0a07 */
[----:B-1----:R-:W1:Y:S02]  /*e6b0*/  MUFU.RCP R4, R4 ;  /* 0x0000000400047308 */ /* 0x002e640000001000 */
[----:B-1----:R-:W-:Y:S08]  /*e6c0*/  VIADD R4, R4, 0xffffffe ;  /* 0x0ffffffe04047836 */ /* 0x002ff00000000000 */
[----:B------:R-:W1:Y:S02]  /*e6d0*/  F2I.FTZ.U32.TRUNC.NTZ R5, R4 ;  /* 0x0000000400057305 */ /* 0x000e64000021f000 */
[--C-:B-1----:R-:W-:Y:S04]  /*e6e0*/  IMAD.MOV R4, RZ, RZ, -R5.reuse ;  /* 0x000000ffff047224 */ /* 0x102fe800078e0a05 */
[----:B------:R-:W-:Y:S02]  /*e6f0*/  IMAD R15, R4, R2, RZ ;  /* 0x00000002040f7224 */ /* 0x000fe400078e02ff */
[----:B------:R-:W-:Y:S04]  /*e700*/  IMAD.MOV.U32 R4, RZ, RZ, RZ ;  /* 0x000000ffff047224 */ /* 0x000fe800078e00ff */
[----:B------:R-:W-:Y:S06]  /*e710*/  IMAD.HI.U32 R5, R5, R15, R4 ;  /* 0x0000000f05057227 */ /* 0x000fec00078e0004 */
[C---:B------:R-:W-:Y:S04]  /*e720*/  IMAD.HI.U32 R4, R5.reuse, R6, RZ ;  /* 0x0000000605047227 */ /* 0x040fe800078e00ff */
[----:B------:R-:W-:Y:S04]  /*e730*/  IMAD.HI.U32 R5, R5, R8, RZ ;  /* 0x0000000805057227 */ /* 0x000fe800078e00ff */
[CC--:B------:R-:W-:Y:S02]  /*e740*/  IMAD R8, R5.reuse, R7.reuse, R8 ;  /* 0x0000000705087224 */ /* 0x0c0fe400078e0208 */
[----:B------:R-:W-:Y:S03]  /*e750*/  IMAD R6, R4, R7, R6 ;  /* 0x0000000704067224 */ /* 0x000fe600078e0206 */
[C---:B------:R-:W-:Y:S02]  /*e760*/  ISETP.GT.U32.AND P3, PT, R2.reuse, R8, PT ;  /* 0x000000080200720c */ /* 0x040fe40003f64070 */
[----:B------:R-:W-:Y:S11]  /*e770*/  ISETP.GT.U32.AND P0, PT, R2, R6, PT ;  /* 0x000000060200720c */ /* 0x000ff60003f04070 */
[----:B------:R-:W-:Y:S01]  /*e780*/  @!P3 IADD3 R5, R5, 0x1, RZ ;  /* 0x000000010505b810 */ /* 0x000fe20007ffe0ff */
[----:B------:R-:W-:Y:S01]  /*e790*/  @!P3 IMAD.IADD R8, R8, 0x1, -R2 ;  /* 0x000000010808b824 */ /* 0x000fe200078e0a02 */
[-C--:B------:R-:W-:Y:S01]  /*e7a0*/  @!P0 IADD3 R6, R6, -R2.reuse, RZ ;  /* 0x8000000206068210 */ /* 0x080fe20007ffe0ff */
[----:B------:R-:W-:Y:S01]  /*e7b0*/  @!P0 VIADD R4, R4, 0x1 ;  /* 0x0000000104048836 */ /* 0x000fe20000000000 */
[----:B------:R-:W-:Y:S02]  /*e7c0*/  ISETP.NE.AND P0, PT, R3, RZ, PT ;  /* 0x000000ff0300720c */ /* 0x000fe40003f05270 */
[-C--:B------:R-:W-:Y:S02]  /*e7d0*/  ISETP.GE.U32.AND P4, PT, R6, R2.reuse, PT ;  /* 0x000000020600720c */ /* 0x080fe40003f86070 */
[----:B------:R-:W-:Y:S02]  /*e7e0*/  ISETP.GE.U32.AND P5, PT, R8, R2, PT ;  /* 0x000000020800720c */ /* 0x000fe40003fa6070 */
[-C--:B------:R-:W-:Y:S02]  /*e7f0*/  LOP3.LUT R2, R0, R3.reuse, RZ, 0x3c, !PT ;  /* 0x0000000300027212 */ /* 0x080fe400078e3cff */
[-C--:B------:R-:W-:Y:S02]  /*e800*/  LOP3.LUT R6, R14, R3.reuse, RZ, 0x3c, !PT ;  /* 0x000000030e067212 */ /* 0x080fe400078e3cff */
[----:B------:R-:W-:Y:S02]  /*e810*/  ISETP.GE.AND P1, PT, R2, RZ, PT ;  /* 0x000000ff0200720c */ /* 0x000fe40003f26270 */
[----:B------:R-:W-:Y:S02]  /*e820*/  ISETP.GE.AND P2, PT, R6, RZ, PT ;  /* 0x000000ff0600720c */ /* 0x000fe40003f46270 */
[----:B------:R-:W-:Y:S01]  /*e830*/  LOP3.LUT R2, RZ, R3, RZ, 0x33, !PT ;  /* 0x00000003ff027212 */ /* 0x000fe200078e33ff */
[----:B------:R-:W-:Y:S01]  /*e840*/  @P4 VIADD R4, R4, 0x1 ;  /* 0x0000000104044836 */ /* 0x000fe20000000000 */
[----:B------:R-:W-:Y:S01]  /*e850*/  IADD3 R0, -R14, R0, RZ ;  /* 0x000000000e007210 */ /* 0x000fe20007ffe1ff */
[----:B------:R-:W-:Y:S06]  /*e860*/  @P5 VIADD R5, R5, 0x1 ;  /* 0x0000000105055836 */ /* 0x000fec0000000000 */
[----:B------:R-:W-:Y:S02]  /*e870*/  @!P1 IADD3 R4, -R4, RZ, RZ ;  /* 0x000000ff04049210 */ /* 0x000fe40007ffe1ff */
[----:B------:R-:W-:Y:S02]  /*e880*/  @!P2 IMAD.MOV R5, RZ, RZ, -R5 ;  /* 0x000000ffff05a224 */ /* 0x000fe400078e0a05 */
[C---:B------:R-:W-:Y:S03]  /*e890*/  SEL R4, R2.reuse, R4, !P0 ;  /* 0x0000000402047207 */ /* 0x040fe60004000000 */
[----:B------:R-:W-:Y:S02]  /*e8a0*/  SEL R2, R2, R5, !P0 ;  /* 0x0000000502027207 */ /* 0x000fe40004000000 */
[-C--:B------:R-:W-:Y:S02]  /*e8b0*/  LEA R18, P1, R4, R242.reuse, 0x2 ;  /* 0x000000f204127211 */ /* 0x080fe400078210ff */
[----:B------:R-:W-:Y:S02]  /*e8c0*/  LEA R6, P0, R2, R242, 0x2 ;  /* 0x000000f202067211 */ /* 0x000fe400078010ff */
[-C--:B------:R-:W-:Y:S02]  /*e8d0*/  LEA.HI.X.SX32 R19, R4, R243.reuse, 0x2, P1 ;  /* 0x000000f304137211 */ /* 0x080fe400008f16ff */
[C---:B------:R-:W-:Y:S01]  /*e8e0*/  LEA.HI.X.SX32 R7, R2.reuse, R243, 0x2, P0 ;  /* 0x000000f302077211 */ /* 0x040fe200000f16ff */
[----:B------:R-:W-:Y:S02]  /*e8f0*/  IMAD.IADD R2, R2, 0x1, -R4 ;  /* 0x0000000102027824 */ /* 0x000fe400078e0a04 */
[----:B------:R-:W4:Y:S02]  /*e900*/  LD.E R5, desc[UR6][R18.64] ;  /* 0x0000000612057980 */ /* 0x000f24000c101900 */
[----:B------:R-:W-:Y:S02]  /*e910*/  IMAD R0, R2, R3, R0 ;  /* 0x0000000302007224 */ /* 0x000fe400078e0200 */
[----:B------:R-:W4:Y:S02]  /*e920*/  LD.E R6, desc[UR6][R6.64] ;  /* 0x0000000606067980 */ /* 0x000f24000c101900 */
[-C--:B------:R-:W-:Y:S01]  /*e930*/  IMAD R4, R25, R0.reuse, RZ ;  /* 0x0000000019047224 */ /* 0x080fe200078e02ff */
[----:B------:R-:W-:Y:S01]  /*e940*/  SHF.R.S32.HI R2, RZ, 0x1f, R0 ;  /* 0x0000001fff027819 */ /* 0x000fe20000011400 */
[C---:B------:R-:W-:Y:S04]  /*e950*/  IMAD.WIDE.U32 R14, R24.reuse, R0, RZ ;  /* 0x00000000180e7225 */ /* 0x040fe800078e00ff */
[----:B------:R-:W-:Y:S04]  /*e960*/  IMAD R4, R24, R2, R4 ;  /* 0x0000000218047224 */ /* 0x000fe800078e0204 */
[----:B------:R-:W-:Y:S01]  /*e970*/  IMAD.IADD R15, R15, 0x1, R4 ;  /* 0x000000010f0f7824 */ /* 0x000fe200078e0204 */
[----:B------:R-:W5:Y:S01]  /*e980*/  LD.E.64 R18, desc[UR6][R10.64+0x38] ;  /* 0x000038060a127980 */ /* 0x000f62000c101b00 */
[----:B----4-:R-:W-:Y:S04]  /*e990*/  IADD3 R6, -R6, R5, RZ ;  /* 0x0000000506067210 */ /* 0x010fe80007ffe1ff */
[----:B------:R-:W-:Y:S01]  /*e9a0*/  SHF.R.S32.HI R5, RZ, 0x1f, R6 ;  /* 0x0000001fff057819 */ /* 0x000fe20000011406 */
[----:B--2---:R-:W-:Y:S02]  /*e9b0*/  IMAD R3, R23, R6, RZ ;  /* 0x0000000617037224 */ /* 0x004fe400078e02ff */
[----:B---3--:R-:W-:Y:S04]  /*e9c0*/  IMAD.WIDE.U32 R14, R6, R20, R14 ;  /* 0x00000014060e7225 */ /* 0x008fe800078e000e */
[----:B------:R-:W-:Y:S01]  /*e9d0*/  IMAD R3, R22, R5, R3 ;  /* 0x0000000516037224 */ /* 0x000fe200078e0203 */
[----:B------:R-:W-:Y:S01]  /*e9e0*/  LEA R127, P1, R14, R127, 0x1 ;  /* 0x0000007f0e7f7211 */ /* 0x000fe200078208ff */
[-C--:B------:R-:W-:Y:S04]  /*e9f0*/  IMAD.WIDE.U32 R22, R22, R6.reuse, RZ ;  /* 0x0000000616167225 */ /* 0x080fe800078e00ff */
[----:B------:R-:W-:Y:S01]  /*ea00*/  IMAD R6, R21, R6, RZ ;  /* 0x0000000615067224 */ /* 0x000fe200078e02ff */
[----:B------:R-:W-:Y:S01]  /*ea10*/  IADD3 R23, R23, R3, RZ ;  /* 0x0000000317177210 */ /* 0x000fe20007ffe0ff */
[----:B-----5:R-:W-:Y:S02]  /*ea20*/  IMAD R3, R19, R0, RZ ;  /* 0x0000000013037224 */ /* 0x020fe400078e02ff */
        /* <DEDUP_REMOVED lines=9> */
.L_x_2705:
[----:B------:R-:W5:Y:S01]  /*eac0*/  LD.E R2, desc[UR6][R10.64+0x40] ;  /* 0x000040060a027980 */ /* 0x000f62000c101900 */
[----:B------:R-:W-:Y:S02]  /*ead0*/  IMAD.MOV.U32 R4, RZ, RZ, R127 ;  /* 0x000000ffff047224 */ /* 0x000fe400078e007f */
[----:B------:R-:W-:Y:S01]  /*eae0*/  IMAD.MOV.U32 R5, RZ, RZ, R126 ;  /* 0x000000ffff057224 */ /* 0x000fe200078e007e */
[----:B------:R-:W2:Y:S02]  /*eaf0*/  LD.E R0, desc[UR6][R10.64+0x38] ;  /* 0x000038060a007980 */ /* 0x000ea4000c101900 */
[----:B--2---:R-:W-:Y:S02]  /*eb00*/  IMAD.U32 R0, R0, -0x100, RZ ;  /* 0xffffff0000007824 */ /* 0x004fe400078e00ff */
[----:B-----5:R-:W-:Y:S03]  /*eb10*/  IMAD.U32 R2, R2, -0x100, RZ ;  /* 0xffffff0002027824 */ /* 0x020fe600078e00ff */
[----:B------:R-:W-:Y:S02]  /*eb20*/  LEA R124, P0, R0, R124, 0x1 ;  /* 0x0000007c007c7211 */ /* 0x000fe400078008ff */
[----:B------:R-:W-:Y:S02]  /*eb30*/  LEA R127, P1, R2, R4, 0x1 ;  /* 0x00000004027f7211 */ /* 0x000fe400078208ff */
[----:B------:R-:W-:Y:S02]  /*eb40*/  LEA.HI.X.SX32 R125, R0, R125, 0x1, P0 ;  /* 0x0000007d007d7211 */ /* 0x000fe400000f0eff */
[----:B------:R-:W-:Y:S09]  /*eb50*/  LEA.HI.X.SX32 R126, R2, R5, 0x1, P1 ;  /* 0x00000005027e7211 */ /* 0x000ff200008f0eff */
.L_x_2706:
[----:B------:R-:W-:Y:S05]  /*eb60*/  BSYNC B0 ;  /* 0x0000000000007941 */ /* 0x000fea0003800000 */
.L_x_2704:
[----:B------:R-:W-:Y:S04]  /*eb70*/  IADD3 R13, R13, -0x1, RZ ;  /* 0xffffffff0d0d7810 */ /* 0x000fe80007ffe0ff */
[----:B------:R-:W-:Y:S11]  /*eb80*/  ISETP.GT.AND P0, PT, R13, R59, PT ;  /* 0x0000003b0d00720c */ /* 0x000ff60003f04270 */
[----:B------:R-:W-:Y:S02]  /*eb90*/  @!UPT UIADD3 URZ, URZ, URZ, URZ ;  /* 0x0000003f3f3ff290 */ /* 0x000fe4000fffe03f */
[----:B------:R-:W-:Y:S05]  /*eba0*/  @P0 BRA `(.L_x_2707) ;  /* 0xffffff4000ac0947 */ /* 0x000fea000383ffff */
.L_x_2603:
[----:B------:R-:W-:Y:S05]  /*ebb0*/  WARPSYNC.ALL ;  /* 0x0000000000007948 */ /* 0x000fea0003800000 */
[----:B------:R-:W-:Y:S06]  /*ebc0*/  BAR.SYNC.DEFER_BLOCKING 0x0 ;  /* 0x0000000000007b1d */ /* 0x000fec0000010000 */
[----:B------:R-:W5:Y:S02]  /*ebd0*/  LD.E R0, desc[UR6][R10.64+0xd0] ;  /* 0x0000d0060a007980 */ /* 0x000f64000c101900 */
[----:B------:R-:W1:Y:S01]  /*ebe0*/  S2UR UR4, SR_CgaCtaId ;  /* 0x00000000000479c3 */ /* 0x000e620000008800 */
[----:B------:R-:W-:Y:S01]  /*ebf0*/  UMOV UR5, 0x400 ;  /* 0x0000040000057882 */ /* 0x000fe20000000000 */
[----:B------:R-:W-:Y:S01]  /*ec00*/  BSSY B2, `(.L_x_2708) ;  /* 0x00002c8000027945 */ /* 0x000fe20003800000 */
[C---:B------:R-:W-:Y:S01]  /*ec10*/  SHF.L.U64.HI R2, R176.reuse, 0x4, R177 ;  /* 0x00000004b0027819 */ /* 0x040fe200000102b1 */
[----:B------:R-:W-:Y:S01]  /*ec20*/  IMAD.SHL.U32 R3, R176, 0x10, RZ ;  /* 0x00000010b0037824 */ /* 0x000fe200078e00ff */
[----:B-1----:R-:W-:-:S06]  /*ec30*/  ULEA UR4, UR4, UR5, 0x18 ;  /* 0x0000000504047291 */ /* 0x002fcc000f8ec03f */
[----:B------:R-:W-:Y:S02]  /*ec40*/  LEA R244, R64, UR4, 0x1 ;  /* 0x0000000440f47c11 */ /* 0x000fe4000f8e08ff */
[----:B-----5:R-:W-:-:S13]  /*ec50*/  ISETP.NE.AND P0, PT, R0, RZ, PT ;  /* 0x000000ff0000720c */ /* 0x020fda0003f05270 */
[----:B------:R-:W-:Y:S05]  /*ec60*/  @!P0 BRA `(.L_x_2709) ;  /* 0x0000002800848947 */ /* 0x000fea0003800000 */
[----:B------:R-:W2:Y:S04]  /*ec70*/  LD.E.64 R4, desc[UR6][R10.64+0xf0] ;  /* 0x0000f0060a047980 */ /* 0x000ea8000c101b00 */
[----:B------:R-:W5:Y:S04]  /*ec80*/  LD.E.64 R30, desc[UR6][R10.64+0x148] ;  /* 0x000148060a1e7980 */ /* 0x000f68000c101b00 */
[----:B------:R-:W5:Y:S01]  /*ec90*/  LD.E.64 R28, desc[UR6][R10.64+0x150] ;  /* 0x000150060a1c7980 */ /* 0x000f62000c101b00 */
[----:B--2---:R-:W-:-:S04]  /*eca0*/  ISETP.NE.U32.AND P1, PT, R4, RZ, PT ;  /* 0x000000ff0400720c */ /* 0x004fc80003f25070 */
[----:B------:R-:W-:-:S13]  /*ecb0*/  ISETP.NE.AND.EX P1, PT, R5, RZ, PT, P1 ;  /* 0x000000ff0500720c */ /* 0x000fda0003f25310 */
[C---:B---3--:R-:W-:Y:S02]  /*ecc0*/  @P1 LEA R6, P0, R238.reuse, R4, 0x2 ;  /* 0x00000004ee061211 */ /* 0x048fe400078010ff */
[----:B------:R-:W2:Y:S02]  /*ecd0*/  LD.E.U8 R4, desc[UR6][R10.64+0x1b3] ;  /* 0x0001b3060a047980 */ /* 0x000ea4000c101100 */
[----:B------:R-:W-:Y:S01]  /*ece0*/  @P1 LEA.HI.X R7, R238, R5, R54, 0x2, P0 ;  /* 0x00000005ee071211 */ /* 0x000fe200000f1436 */
[----:B------:R-:W-:-:S06]  /*ecf0*/  IMAD.MOV.U32 R5, RZ, RZ, RZ ;  /* 0x000000ffff057224 */ /* 0x000fcc00078e00ff */
[----:B------:R1:W3:Y:S01]  /*ed00*/  @P1 LD.E R5, desc[UR6][R6.64] ;  /* 0x0000000606051980 */ /* 0x0002e2000c101900 */
[----:B------:R-:W-:Y:S02]  /*ed10*/  IADD3 R3, P1, R3, R174, RZ ;  /* 0x000000ae03037210 */ /* 0x000fe40007f3e0ff */
[----:B------:R-:W-:Y:S01]  /*ed20*/  LEA.HI R8, R0, R0, RZ, 0x1 ;  /* 0x0000000000087211 */ /* 0x000fe200078f08ff */
[----:B------:R-:W-:Y:S01]  /*ed30*/  IMAD.MOV.U32 R180, RZ, RZ, R174 ;  /* 0x000000ffffb47224 */ /* 0x000fe200078e00ae */
[----:B------:R-:W-:Y:S01]  /*ed40*/  LEA R12, P2, R174, R178, 0x1 ;  /* 0x000000b2ae0c7211 */ /* 0x000fe200078408ff */
[----:B-1----:R-:W-:Y:S01]  /*ed50*/  IMAD.X R7, R2, 0x1, R181, P1 ;  /* 0x0000000102077824 */ /* 0x002fe200008e06b5 */
[----:B------:R-:W-:Y:S01]  /*ed60*/  SHF.R.S32.HI R2, RZ, 0x1, R8 ;  /* 0x00000001ff027819 */ /* 0x000fe20000011408 */
[----:B------:R-:W-:-:S04]  /*ed70*/  IMAD R6, R177, 0x30, RZ ;  /* 0x00000030b1067824 */ /* 0x000fc800078e02ff */
[----:B----4-:R-:W-:Y:S01]  /*ed80*/  IMAD R21, R172, R2, R61 ;  /* 0x00000002ac157224 */ /* 0x010fe200078e023d */
[----:B------:R-:W-:-:S03]  /*ed90*/  LEA R40, P1, R3, R178, 0x1 ;  /* 0x000000b203287211 */ /* 0x000fc600078208ff */
[----:B------:R-:W-:Y:S01]  /*eda0*/  IMAD.IADD R61, R61, 0x1, R21 ;  /* 0x000000013d3d7824 */ /* 0x000fe200078e0215 */
[-C--:B------:R-:W-:Y:S02]  /*edb0*/  LEA.HI.X R13, R174, R179.reuse, R181, 0x1, P2 ;  /* 0x000000b3ae0d7211 */ /* 0x080fe400010f0cb5 */
[----:B------:R-:W-:Y:S01]  /*edc0*/  LEA.HI.X R41, R3, R179, R7, 0x1, P1 ;  /* 0x000000b303297211 */ /* 0x000fe200008f0c07 */
[----:B------:R-:W-:Y:S01]  /*edd0*/  IMAD.SHL.U32 R19, R2, 0x10, RZ ;  /* 0x0000001002137824 */ /* 0x000fe200078e00ff */
[----:B---3--:R-:W-:Y:S02]  /*ede0*/  IADD3 R60, R5, R60, R50 ;  /* 0x0000003c053c7210 */ /* 0x008fe40007ffe032 */
[----:B------:R-:W-:-:S04]  /*edf0*/  LEA R5, P0, R176, R174, 0x5 ;  /* 0x000000aeb0057211 */ /* 0x000fc800078028ff */
[C---:B------:R-:W-:Y:S01]  /*ee00*/  LEA.HI.X R8, R176.reuse, R181, R177, 0x5, P0 ;  /* 0x000000b5b0087211 */ /* 0x040fe200000f2cb1 */
[----:B------:R-:W-:Y:S01]  /*ee10*/  IMAD.WIDE.U32 R176, R176, 0x30, R180 ;  /* 0x00000030b0b07825 */ /* 0x000fe200078e00b4 */
[----:B------:R-:W-:-:S03]  /*ee20*/  LEA R36, P0, R5, R178, 0x1 ;  /* 0x000000b205247211 */ /* 0x000fc600078008ff */
[----:B------:R-:W-:Y:S01]  /*ee30*/  IMAD.IADD R6, R177, 0x1, R6 ;  /* 0x00000001b1067824 */ /* 0x000fe200078e0206 */
[----:B------:R-:W-:Y:S02]  /*ee40*/  LEA.HI.X R37, R5, R179, R8, 0x1, P0 ;  /* 0x000000b305257211 */ /* 0x000fe400000f0c08 */
[----:B------:R-:W-:-:S04]  /*ee50*/  LEA R32, P0, R176, R178, 0x1 ;  /* 0x000000b2b0207211 */ /* 0x000fc800078008ff */
[----:B------:R-:W-:Y:S02]  /*ee60*/  LEA.HI.X R33, R176, R179, R6, 0x1, P0 ;  /* 0x000000b3b0217211 */ /* 0x000fe400000f0c06 */
[----:B--2---:R-:W-:Y:S01]  /*ee70*/  ISETP.NE.AND P0, PT, R4, RZ, PT ;  /* 0x000000ff0400720c */ /* 0x004fe20003f05270 */
[----:B------:R-:W-:-:S05]  /*ee80*/  IMAD R60, R60, R2, RZ ;  /* 0x000000023c3c7224 */ /* 0x000fca00078e02ff */
[----:B------:R-:W-:Y:S02]  /*ee90*/  SHF.R.S32.HI R18, RZ, 0x1f, R60 ;  /* 0x0000001fff127819 */ /* 0x000fe4000001143c */
[C---:B------:R-:W-:Y:S02]  /*eea0*/  IADD3 R20, P2, R60.reuse, R21, RZ ;  /* 0x000000153c147210 */ /* 0x040fe40007f5e0ff */
[----:B------:R-:W-:Y:S01]  /*eeb0*/  IADD3 R3, P1, R60, R61, RZ ;  /* 0x0000003d3c037210 */ /* 0x000fe20007f3e0ff */
[----:B------:R-:W-:Y:S01]  /*eec0*/  IMAD.IADD R8, R240, 0x1, -R50 ;  /* 0x00000001f0087824 */ /* 0x000fe200078e0a32 */
[-C--:B------:R-:W-:Y:S02]  /*eed0*/  LEA.HI.X.SX32 R21, R21, R18.reuse, 0x1, P2 ;  /* 0x0000001215157211 */ /* 0x080fe400010f0eff */
[----:B------:R-:W-:Y:S01]  /*eee0*/  LEA.HI.X.SX32 R18, R61, R18, 0x1, P1 ;  /* 0x000000123d127211 */ /* 0x000fe200008f0eff */
[----:B------:R-:W-:Y:S08]  /*eef0*/  @!P0 BRA `(.L_x_2710) ;  /* 0x0000000c00d88947 */ /* 0x000ff00003800000 */
[----:B------:R-:W-:Y:S01]  /*ef00*/  ISETP.GE.AND P0, PT, R172, R8, PT ;  /* 0x00000008ac00720c */ /* 0x000fe20003f06270 */
[----:B------:R-:W-:Y:S03]  /*ef10*/  BSSY B1, `(.L_x_2711) ;  /* 0x000003a000017945 */ /* 0x000fe60003800000 */
[----:B------:R-:W-:-:S13]  /*ef20*/  ISETP.LT.OR P0, PT, R47, -0x7, P0 ;  /* 0xfffffff92f00780c */ /* 0x000fda0000701670 */
[----:B------:R-:W-:Y:S05]  /*ef30*/  @P0 BRA `(.L_x_2712) ;  /* 0x0000000000dc0947 */ /* 0x000fea0003800000 */
[----:B------:R-:W5:Y:S01]  /*ef40*/  LD.E.128 R12, desc[UR6][R12.64] ;  /* 0x000000060c0c7980 */ /* 0x000f62000c101d00 */
[----:B------:R-:W-:Y:S01]  /*ef50*/  ISETP.GE.AND P0, PT, R16, R0, PT ;  /* 0x000000001000720c */ /* 0x000fe20003f06270 */
[----:B------:R-:W-:-:S12]  /*ef60*/  BSSY B0, `(.L_x_2713) ;  /* 0x0000033000007945 */ /* 0x000fd80003800000 */
[----:B------:R-:W-:Y:S05]  /*ef70*/  @P0 BRA `(.L_x_2714) ;  /* 0x0000000000c40947 */ /* 0x000fea0003800000 */
[C---:B------:R-:W-:Y:S01]  /*ef80*/  IMAD.SHL.U32 R4, R20.reuse, 0x2, RZ ;  /* 0x0000000214047824 */ /* 0x040fe200078e00ff */
[----:B------:R-:W-:-:S04]  /*ef90*/  SHF.L.U64.HI R3, R20, 0x1, R21 ;  /* 0x0000000114037819 */ /* 0x000fc80000010215 */
[-C--:B-----5:R-:W-:Y:S02]  /*efa0*/  IADD3 R6, P1, R30, R4.reuse, RZ ;  /* 0x000000041e067210 */ /* 0x0a0fe40007f3e0ff */
[----:B------:R-:W-:Y:S02]  /*efb0*/  IADD3 R4, P0, R28, R4, RZ ;  /* 0x000000041c047210 */ /* 0x000fe40007f1e0ff */
[----:B------:R-:W-:-:S03]  /*efc0*/  IADD3.X R7, R31, R3, RZ, P1, !PT ;  /* 0x000000031f077210 */ /* 0x000fc60000ffe4ff */
[----:B------:R-:W-:-:S03]  /*efd0*/  IMAD.X R5, R29, 0x1, R3, P0 ;  /* 0x000000011d057824 */ /* 0x000fc600000e0603 */
[----:B------:R-:W2:Y:S04]  /*efe0*/  LD.E.64 R6, desc[UR6][R6.64] ;  /* 0x0000000606067980 */ /* 0x000ea8000c101b00 */
[----:B------:R-:W3:Y:S01]  /*eff0*/  LD.E.64 R4, desc[UR6][R4.64] ;  /* 0x0000000604047980 */ /* 0x000ee2000c101b00 */
[C---:B------:R-:W-:Y:S02]  /*f000*/  SHF.L.U32 R25, R15.reuse, 0x10, RZ ;  /* 0x000000100f197819 */ /* 0x040fe400000006ff */
[----:B------:R-:W-:Y:S01]  /*f010*/  LOP3.LUT R24, R15, 0xffff0000, RZ, 0xc0, !PT ;  /* 0xffff00000f187812 */ /* 0x000fe200078ec0ff */
[C---:B------:R-:W-:Y:S01]  /*f020*/  IMAD.U32 R26, R14.reuse, 0x10000, RZ ;  /* 0x000100000e1a7824 */ /* 0x040fe200078e00ff */
[----:B------:R-:W-:Y:S02]  /*f030*/  LOP3.LUT R34, R14, 0xffff0000, RZ, 0xc0, !PT ;  /* 0xffff00000e227812 */ /* 0x000fe400078ec0ff */
[----:B------:R-:W-:-:S02]  /*f040*/  LOP3.LUT R3, R13, 0xffff0000, RZ, 0xc0, !PT ;  /* 0xffff00000d037812 */ /* 0x000fc400078ec0ff */
[----:B------:R-:W-:Y:S01]  /*f050*/  SHF.L.U32 R9, R13, 0x10, RZ ;  /* 0x000000100d097819 */ /* 0x000fe200000006ff */
[C---:B------:R-:W-:Y:S01]  /*f060*/  IMAD.U32 R13, R12.reuse, 0x10000, RZ ;  /* 0x000100000c0d7824 */ /* 0x040fe200078e00ff */
[----:B------:R-:W-:Y:S02]  /*f070*/  LOP3.LUT R27, R12, 0xffff0000, RZ, 0xc0, !PT ;  /* 0xffff00000c1b7812 */ /* 0x000fe400078ec0ff */
[----:B--2---:R-:W-:Y:S02]  /*f080*/  LOP3.LUT R22, R7, 0xffff0000, RZ, 0xc0, !PT ;  /* 0xffff000007167812 */ /* 0x004fe400078ec0ff */
[C---:B---3--:R-:W-:Y:S02]  /*f090*/  LOP3.LUT R15, R5.reuse, 0xffff0000, RZ, 0xc0, !PT ;  /* 0xffff0000050f7812 */ /* 0x048fe400078ec0ff */
[----:B------:R-:W-:-:S03]  /*f0a0*/  SHF.L.U32 R5, R5, 0x10, RZ ;  /* 0x0000001005057819 */ /* 0x000fc600000006ff */
[CC--:B------:R-:W-:Y:S01]  /*f0b0*/  FMUL.FTZ R14, R24.reuse, R15.reuse ;  /* 0x0000000f180e7220 */ /* 0x0c0fe20000410000 */
[----:B------:R-:W-:Y:S01]  /*f0c0*/  FMUL.FTZ R24, R24, R22 ;  /* 0x0000001618187220 */ /* 0x000fe20000410000 */
[----:B------:R-:W-:Y:S01]  /*f0d0*/  LOP3.LUT R18, R4, 0xffff0000, RZ, 0xc0, !PT ;  /* 0xffff000004127812 */ /* 0x000fe200078ec0ff */
[----:B------:R-:W-:Y:S01]  /*f0e0*/  IMAD.U32 R7, R7, 0x10000, RZ ;  /* 0x0001000007077824 */ /* 0x000fe200078e00ff */
[----:B------:R-:W-:Y:S01]  /*f0f0*/  LOP3.LUT R23, R6, 0xffff0000, RZ, 0xc0, !PT ;  /* 0xffff000006177812 */ /* 0x000fe200078ec0ff */
[----:B------:R-:W-:Y:S01]  /*f100*/  FFMA.FTZ R24, R25, R15, R24 ;  /* 0x0000000f19187223 */ /* 0x000fe20000010018 */
[C---:B------:R-:W-:Y:S01]  /*f110*/  FMUL.FTZ R15, R34.reuse, R5 ;  /* 0x00000005220f7220 */ /* 0x040fe20000410000 */
[C---:B------:R-:W-:Y:S01]  /*f120*/  FMUL.FTZ R12, R3.reuse, R18 ;  /* 0x00000012030c7220 */ /* 0x040fe20000410000 */
[----:B------:R-:W-:Y:S01]  /*f130*/  FMUL.FTZ R34, R34, R7 ;  /* 0x0000000722227220 */ /* 0x000fe20000410000 */
[----:B------:R-:W-:Y:S01]  /*f140*/  FMUL.FTZ R3, R3, R23 ;  /* 0x0000001703037220 */ /* 0x000fe20000410000 */
[----:B------:R-:W-:Y:S01]  /*f150*/  SHF.L.U32 R4, R4, 0x10, RZ ;  /* 0x0000001004047819 */ /* 0x000fe200000006ff */
[----:B------:R-:W-:-:S02]  /*f160*/  IMAD.U32 R6, R6, 0x10000, RZ ;  /* 0x0001000006067824 */ /* 0x000fc400078e00ff */
[----:B------:R-:W-:Y:S01]  /*f170*/  FFMA.FTZ R14, R25, R22, -R14 ;  /* 0x00000016190e7223 */ /* 0x000fe2000001080e */
[C---:B------:R-:W-:Y:S01]  /*f180*/  FFMA.FTZ R15, R26.reuse, R7, -R15 ;  /* 0x000000071a0f7223 */ /* 0x040fe2000001080f */
[----:B------:R-:W-:Y:S01]  /*f190*/  FFMA.FTZ R34, R26, R5, R34 ;  /* 0x000000051a227223 */ /* 0x000fe20000010022 */
[C---:B------:R-:W-:Y:S01]  /*f1a0*/  FFMA.FTZ R12, R9.reuse, R23, -R12 ;  /* 0x00000017090c7223 */ /* 0x040fe2000001080c */
[----:B------:R-:W-:Y:S01]  /*f1b0*/  FFMA.FTZ R3, R9, R18, R3 ;  /* 0x0000001209037223 */ /* 0x000fe20000010003 */
[C---:B------:R-:W-:Y:S01]  /*f1c0*/  FMUL.FTZ R9, R27.reuse, R4 ;  /* 0x000000041b097220 */ /* 0x040fe20000410000 */
[----:B------:R-:W-:Y:S01]  /*f1d0*/  FMUL.FTZ R27, R27, R6 ;  /* 0x000000061b1b7220 */ /* 0x000fe20000410000 */
[----:B------:R-:W-:Y:S02]  /*f1e0*/  F2FP.BF16.F32.PACK_AB R14, R24, R14 ;  /* 0x0000000e180e723e */ /* 0x000fe400000010ff */
[----:B------:R-:W-:Y:S01]  /*f1f0*/  F2FP.BF16.F32.PACK_AB R15, R34, R15 ;  /* 0x0000000f220f723e */ /* 0x000fe200000010ff */
[C---:B------:R-:W-:Y:S01]  /*f200*/  FFMA.FTZ R9, R13.reuse, R6, -R9 ;  /* 0x000000060d097223 */ /* 0x040fe20000010809 */
[----:B------:R-:W-:-:S02]  /*f210*/  FFMA.FTZ R27, R13, R4, R27 ;  /* 0x000000040d1b7223 */ /* 0x000fc4000001001b */
[----:B------:R-:W-:Y:S02]  /*f220*/  LOP3.LUT R15, R15, R14, RZ, 0x3c, !PT ;  /* 0x0000000e0f0f7212 */ /* 0x000fe400078e3cff */
[----:B------:R-:W-:Y:S02]  /*f230*/  F2FP.BF16.F32.PACK_AB R12, R3, R12 ;  /* 0x0000000c030c723e */ /* 0x000fe400000010ff */
[----:B------:R-:W-:Y:S02]  /*f240*/  F2FP.BF16.F32.PACK_AB R9, R27, R9 ;  /* 0x000000091b09723e */ /* 0x000fe400000010ff */
[C---:B------:R-:W-:Y:S02]  /*f250*/  LOP3.LUT R14, R15.reuse, R14, RZ, 0x3c, !PT ;  /* 0x0000000e0f0e7212 */ /* 0x040fe400078e3cff */
[----:B------:R-:W-:Y:S01]  /*f260*/  MOV R13, R12 ;  /* 0x0000000c000d7202 */ /* 0x000fe20000000f00 */
[----:B------:R-:W-:Y:S01]  /*f270*/  IMAD.MOV.U32 R12, RZ, RZ, R9 ;  /* 0x000000ffff0c7224 */ /* 0x000fe200078e0009 */
[----:B------:R-:W-:-:S02]  /*f280*/  LOP3.LUT R15, R15, R14, RZ, 0x3c, !PT ;  /* 0x0000000e0f0f7212 */ /* 0x000fc400078e3cff */
.L_x_2714:
[----:B------:R-:W-:Y:S05]  /*f290*/  BSYNC B0 ;  /* 0x0000000000007941 */ /* 0x000fea0003800000 */
.L_x_2713:
[----:B-----5:R1:W-:Y:S02]  /*f2a0*/  STS.128 [R244], R12 ;  /* 0x0000000cf4007388 */ /* 0x0203e40000000c00 */
.L_x_2712:
[----:B------:R-:W-:Y:S05]  /*f2b0*/  BSYNC B1 ;  /* 0x0000000000017941 */ /* 0x000fea0003800000 */
.L_x_2711:
[----:B------:R-:W-:Y:S01]  /*f2c0*/  VIADD R9, R172, 0x10 ;  /* 0x00000010ac097836 */ /* 0x000fe20000000000 */
[----:B------:R-:W-:Y:S04]  /*f2d0*/  BSSY B1, `(.L_x_2715) ;  /* 0x000003c000017945 */ /* 0x000fe80003800000 */
[----:B------:R-:W-:-:S04]  /*f2e0*/  ISETP.GE.AND P0, PT, R9, R8, PT ;  /* 0x000000080900720c */ /* 0x000fc80003f06270 */
[----:B------:R-:W-:-:S13]  /*f2f0*/  ISETP.LT.OR P0, PT, R47, -0x87, P0 ;  /* 0xffffff792f00780c */ /* 0x000fda0000701670 */
[----:B------:R-:W-:Y:S05]  /*f300*/  @P0 BRA `(.L_x_2716) ;  /* 0x0000000000e00947 */ /* 0x000fea0003800000 */
[----:B-1----:R1:W5:Y:S01]  /*f310*/  LD.E.128 R12, desc[UR6][R40.64] ;  /* 0x00000006280c7980 */ /* 0x002362000c101d00 */
[----:B------:R-:W-:Y:S01]  /*f320*/  ISETP.GE.AND P0, PT, R16, R0, PT ;  /* 0x000000001000720c */ /* 0x000fe20003f06270 */
[----:B------:R-:W-:-:S12]  /*f330*/  BSSY B0, `(.L_x_2717) ;  /* 0x0000034000007945 */ /* 0x000fd80003800000 */
[----:B------:R-:W-:Y:S05]  /*f340*/  @P0 BRA `(.L_x_2718) ;  /* 0x0000000000c80947 */ /* 0x000fea0003800000 */
[----:B------:R-:W-:-:S04]  /*f350*/  IADD3 R3, P0, R19, R20, RZ ;  /* 0x0000001413037210 */ /* 0x000fc80007f1e0ff */
[----:B------:R-:W-:Y:S01]  /*f360*/  LEA.HI.X.SX32 R19, R19, R21, 0x1, P0 ;  /* 0x0000001513137211 */ /* 0x000fe200000f0eff */
[----:B------:R-:W-:-:S03]  /*f370*/  IMAD.SHL.U32 R4, R3, 0x2, RZ ;  /* 0x0000000203047824 */ /* 0x000fc600078e00ff */
[----:B------:R-:W-:Y:S02]  /*f380*/  SHF.L.U64.HI R19, R3, 0x1, R19 ;  /* 0x0000000103137819 */ /* 0x000fe40000010213 */
[-C--:B-----5:R-:W-:Y:S02]  /*f390*/  IADD3 R6, P1, R30, R4.reuse, RZ ;  /* 0x000000041e067210 */ /* 0x0a0fe40007f3e0ff */
[----:B------:R-:W-:Y:S02]  /*f3a0*/  IADD3 R4, P0, R28, R4, RZ ;  /* 0x000000041c047210 */ /* 0x000fe40007f1e0ff */
[----:B------:R-:W-:-:S03]  /*f3b0*/  IADD3.X R7, R31, R19, RZ, P1, !PT ;  /* 0x000000131f077210 */ /* 0x000fc60000ffe4ff */
[----:B------:R-:W-:-:S03]  /*f3c0*/  IMAD.X R5, R29, 0x1, R19, P0 ;  /* 0x000000011d057824 */ /* 0x000fc600000e0613 */
[----:B------:R-:W2:Y:S04]  /*f3d0*/  LD.E.64 R6, desc[UR6][R6.64] ;  /* 0x0000000606067980 */ /* 0x000ea8000c101b00 */
[----:B------:R-:W3:Y:S01]  /*f3e0*/  LD.E.64 R4, desc[UR6][R4.64] ;  /* 0x0000000604047980 */ /* 0x000ee2000c101b00 */
[C---:B------:R-:W-:Y:S02]  /*f3f0*/  SHF.L.U32 R25, R15.reuse, 0x10, RZ ;  /* 0x000000100f197819 */ /* 0x040fe400000006ff */
[----:B------:R-:W-:Y:S02]  /*f400*/  LOP3.LUT R24, R15, 0xffff0000, RZ, 0xc0, !PT ;  /* 0xffff00000f187812 */ /* 0x000fe400078ec0ff */
[----:B------:R-:W-:Y:S01]  /*f410*/  LOP3.LUT R3, R13, 0xffff0000, RZ, 0xc0, !PT ;  /* 0xffff00000d037812 */ /* 0x000fe200078ec0ff */
[C---:B------:R-:W-:Y:S01]  /*f420*/  IMAD.U32 R26, R14.reuse, 0x10000, RZ ;  /* 0x000100000e1a7824 */ /* 0x040fe200078e00ff */
[----:B------:R-:W-:-:S02]  /*f430*/  LOP3.LUT R34, R14, 0xffff0000, RZ, 0xc0, !PT ;  /* 0xffff00000e227812 */ /* 0x000fc400078ec0ff */
[----:B------:R-:W-:Y:S01]  /*f440*/  SHF.L.U32 R18, R13, 0x10, RZ ;  /* 0x000000100d127819 */ /* 0x000fe200000006ff */
[C---:B------:R-:W-:Y:S01]  /*f450*/  IMAD.U32 R13, R12.reuse, 0x10000, RZ ;  /* 0x000100000c0d7824 */ /* 0x040fe200078e00ff */
[----:B------:R-:W-:Y:S02]  /*f460*/  LOP3.LUT R27, R12, 0xffff0000, RZ, 0xc0, !PT ;  /* 0xffff00000c1b7812 */ /* 0x000fe400078ec0ff */
[----:B--2---:R-:W-:Y:S02]  /*f470*/  LOP3.LUT R22, R7, 0xffff0000, RZ, 0xc0, !PT ;  /* 0xffff000007167812 */ /* 0x004fe400078ec0ff */
[----:B---3--:R-:W-:Y:S02]  /*f480*/  LOP3.LUT R15, R5, 0xffff0000, RZ, 0xc0, !PT ;  /* 0xffff0000050f7812 */ /* 0x008fe400078ec0ff */
[----:B------:R-:W-:Y:S02]  /*f490*/  LOP3.LUT R19, R4, 0xffff0000, RZ, 0xc0, !PT ;  /* 0xffff000004137812 */ /* 0x000fe400078ec0ff */
[----:B------:R-:W-:Y:S01]  /*f4a0*/  LOP3.LUT R23, R6, 0xffff0000, RZ, 0xc0, !PT ;  /* 0xffff000006177812 */ /* 0x000fe200078ec0ff */
[C---:B------:R-:W-:Y:S01]  /*f4b0*/  FMUL.FTZ R14, R24.reuse, R15 ;  /* 0x0000000f180e7220 */ /* 0x040fe20000410000 */
[----:B------:R-:W-:Y:S01]  /*f4c0*/  FMUL.FTZ R24, R24, R22 ;  /* 0x0000001618187220 */ /* 0x000fe20000410000 */
[----:B------:R-:W-:Y:S01]  /*f4d0*/  SHF.L.U32 R4, R4, 0x10, RZ ;  /* 0x0000001004047819 */ /* 0x000fe200000006ff */
[C---:B------:R-:W-:Y:S01]  /*f4e0*/  FMUL.FTZ R12, R3.reuse, R19 ;  /* 0x00000013030c7220 */ /* 0x040fe20000410000 */
[----:B------:R-:W-:Y:S01]  /*f4f0*/  FMUL.FTZ R3, R3, R23 ;  /* 0x0000001703037220 */ /* 0x000fe20000410000 */
[----:B------:R-:W-:Y:S01]  /*f500*/  IMAD.U32 R6, R6, 0x10000, RZ ;  /* 0x0001000006067824 */ /* 0x000fe200078e00ff */
[----:B------:R-:W-:Y:S01]  /*f510*/  SHF.L.U32 R5, R5, 0x10, RZ ;  /* 0x0000001005057819 */ /* 0x000fe200000006ff */
[----:B------:R-:W-:-:S02]  /*f520*/  IMAD.U32 R7, R7, 0x10000, RZ ;  /* 0x0001000007077824 */ /* 0x000fc400078e00ff */
[----:B------:R-:W-:Y:S01]  /*f530*/  FFMA.FTZ R24, R25, R15, R24 ;  /* 0x0000000f19187223 */ /* 0x000fe20000010018 */
[C---:B------:R-:W-:Y:S01]  /*f540*/  FMUL.FTZ R15, R27.reuse, R4 ;  /* 0x000000041b0f7220 */ /* 0x040fe20000410000 */
[C---:B------:R-:W-:Y:S01]  /*f550*/  FFMA.FTZ R12, R18.reuse, R23, -R12 ;  /* 0x00000017120c7223 */ /* 0x040fe2000001080c */
[----:B------:R-:W-:Y:S01]  /*f560*/  FFMA.FTZ R3, R18, R19, R3 ;  /* 0x0000001312037223 */ /* 0x000fe20000010003 */
[-C--:B------:R-:W-:Y:S01]  /*f570*/  FMUL.FTZ R27, R27, R6.reuse ;  /* 0x000000061b1b7220 */ /* 0x080fe20000410000 */
[C---:B------:R-:W-:Y:S01]  /*f580*/  FMUL.FTZ R18, R34.reuse, R5 ;  /* 0x0000000522127220 */ /* 0x040fe20000410000 */
[-C--:B------:R-:W-:Y:S01]  /*f590*/  FMUL.FTZ R34, R34, R7.reuse ;  /* 0x0000000722227220 */ /* 0x080fe20000410000 */
[C---:B------:R-:W-:Y:S01]  /*f5a0*/  FFMA.FTZ R15, R13.reuse, R6, -R15 ;  /* 0x000000060d0f7223 */ /* 0x040fe2000001080f */
[----:B------:R-:W-:Y:S01]  /*f5b0*/  FFMA.FTZ R27, R13, R4, R27 ;  /* 0x000000040d1b7223 */ /* 0x000fe2000001001b */
[----:B------:R-:W-:Y:S01]  /*f5c0*/  FFMA.FTZ R14, R25, R22, -R14 ;  /* 0x00000016190e7223 */ /* 0x000fe2000001080e */
[C---:B------:R-:W-:Y:S01]  /*f5d0*/  FFMA.FTZ R18, R26.reuse, R7, -R18 ;  /* 0x000000071a127223 */ /* 0x040fe20000010812 */
[----:B------:R-:W-:Y:S01]  /*f5e0*/  FFMA.FTZ R34, R26, R5, R34 ;  /* 0x000000051a227223 */ /* 0x000fe20000010022 */
[----:B------:R-:W-:-:S02]  /*f5f0*/  F2FP.BF16.F32.PACK_AB R12, R3, R12 ;  /* 0x0000000c030c723e */ /* 0x000fc400000010ff */
[----:B------:R-:W-:Y:S02]  /*f600*/  F2FP.BF16.F32.PACK_AB R15, R27, R15 ;  /* 0x0000000f1b0f723e */ /* 0x000fe400000010ff */
[----:B------:R-:W-:Y:S02]  /*f610*/  F2FP.BF16.F32.PACK_AB R14, R24, R14 ;  /* 0x0000000e180e723e */ /* 0x000fe400000010ff */
[----:B------:R-:W-:Y:S02]  /*f620*/  F2FP.BF16.F32.PACK_AB R18, R34, R18 ;  /* 0x000000122212723e */ /* 0x000fe400000010ff */
[----:B------:R-:W-:Y:S01]  /*f630*/  MOV R13, R12 ;  /* 0x0000000c000d7202 */ /* 0x000fe20000000f00 */
[----:B------:R-:W-:Y:S01]  /*f640*/  IMAD.MOV.U32 R12, RZ, RZ, R15 ;  /* 0x000000ffff0c7224 */ /* 0x000fe200078e000f */
[----:B------:R-:W-:Y:S01]  /*f650*/  MOV R15, R14 ;  /* 0x0000000e000f7202 */ /* 0x000fe20000000f00 */
[----:B------:R-:W-:Y:S02]  /*f660*/  IMAD.MOV.U32 R14, RZ, RZ, R18 ;  /* 0x000000ffff0e7224 */ /* 0x000fe400078e0012 */
.L_x_2718:
[----:B------:R-:W-:Y:S05]  /*f670*/  BSYNC B0 ;  /* 0x0000000000007941 */ /* 0x000fea0003800000 */
.L_x_2717:
[----:B-----5:R2:W-:Y:S02]  /*f680*/  STS.128 [R244+0x800], R12 ;  /* 0x0008000cf4007388 */ /* 0x0205e40000000c00 */
.L_x_2716:
[----:B------:R-:W-:Y:S05]  /*f690*/  BSYNC B1 ;  /* 0x0000000000017941 */ /* 0x000fea0003800000 */
.L_x_2715:
[----:B------:R-:W-:Y:S01]  /*f6a0*/  VIADD R19, R172, 0x20 ;  /* 0x00000020ac137836 */ /* 0x000fe20000000000 */
[----:B------:R-:W-:Y:S04]  /*f6b0*/  BSSY B1, `(.L_x_2719) ;  /* 0x000003d000017945 */ /* 0x000fe80003800000 */
[----:B------:R-:W-:-:S04]  /*f6c0*/  ISETP.GE.AND P0, PT, R19, R8, PT ;  /* 0x000000081300720c */ /* 0x000fc80003f06270 */
[----:B------:R-:W-:-:S13]  /*f6d0*/  ISETP.LT.OR P0, PT, R47, -0x107, P0 ;  /* 0xfffffef92f00780c */ /* 0x000fda0000701670 */
[----:B------:R-:W-:Y:S05]  /*f6e0*/  @P0 BRA `(.L_x_2720) ;  /* 0x0000000000e40947 */ /* 0x000fea0003800000 */
[----:B-12---:R1:W5:Y:S01]  /*f6f0*/  LD.E.128 R12, desc[UR6][R36.64] ;  /* 0x00000006240c7980 */ /* 0x006362000c101d00 */
        /* <DEDUP_REMOVED lines=8> */
[-C--:B-----5:R-:W-:Y:S02]  /*f780*/  IADD3 R4, P0, R28, R5.reuse, RZ ;  /* 0x000000051c047210 */ /* 0x0a0fe40007f1e0ff */
[----:B------:R-:W-:-:S03]  /*f790*/  IADD3 R6, P1, R30, R5, RZ ;  /* 0x000000051e067210 */ /* 0x000fc60007f3e0ff */
[----:B------:R-:W-:Y:S01]  /*f7a0*/  IMAD.X R5, R29, 0x1, R3, P0 ;  /* 0x000000011d057824 */ /* 0x000fe200000e0603 */
[----:B------:R-:W-:-:S05]  /*f7b0*/  IADD3.X R7, R31, R3, RZ, P1, !PT ;  /* 0x000000031f077210 */ /* 0x000fca0000ffe4ff */
[----:B------:R-:W2:Y:S04]  /*f7c0*/  LD.E.64 R4, desc[UR6][R4.64] ;  /* 0x0000000604047980 */ /* 0x000ea8000c101b00 */
[----:B------:R-:W3:Y:S01]  /*f7d0*/  LD.E.64 R6, desc[UR6][R6.64] ;  /* 0x0000000606067980 */ /* 0x000ee2000c101b00 */
[C---:B------:R-:W-:Y:S01]  /*f7e0*/  SHF.L.U32 R26, R15.reuse, 0x10, RZ ;  /* 0x000000100f1a7819 */ /* 0x040fe200000006ff */
[C---:B------:R-:W-:Y:S01]  /*f7f0*/  IMAD.U32 R27, R14.reuse, 0x10000, RZ ;  /* 0x000100000e1b7824 */ /* 0x040fe200078e00ff */
[----:B------:R-:W-:Y:S02]  /*f800*/  LOP3.LUT R25, R15, 0xffff0000, RZ, 0xc0, !PT ;  /* 0xffff00000f197812 */ /* 0x000fe400078ec0ff */
[----:B------:R-:W-:Y:S02]  /*f810*/  LOP3.LUT R3, R13, 0xffff0000, RZ, 0xc0, !PT ;  /* 0xffff00000d037812 */ /* 0x000fe400078ec0ff */
[----:B-1----:R-:W-:-:S02]  /*f820*/  LOP3.LUT R36, R14, 0xffff0000, RZ, 0xc0, !PT ;  /* 0xffff00000e247812 */ /* 0x002fc400078ec0ff */
[----:B------:R-:W-:Y:S01]  /*f830*/  SHF.L.U32 R18, R13, 0x10, RZ ;  /* 0x000000100d127819 */ /* 0x000fe200000006ff */
[C---:B------:R-:W-:Y:S01]  /*f840*/  IMAD.U32 R13, R12.reuse, 0x10000, RZ ;  /* 0x000100000c0d7824 */ /* 0x040fe200078e00ff */
[----:B------:R-:W-:Y:S02]  /*f850*/  LOP3.LUT R34, R12, 0xffff0000, RZ, 0xc0, !PT ;  /* 0xffff00000c227812 */ /* 0x000fe400078ec0ff */
[----:B--2---:R-:W-:Y:S02]  /*f860*/  LOP3.LUT R15, R5, 0xffff0000, RZ, 0xc0, !PT ;  /* 0xffff0000050f7812 */ /* 0x004fe400078ec0ff */
[----:B------:R-:W-:Y:S02]  /*f870*/  LOP3.LUT R22, R4, 0xffff0000, RZ, 0xc0, !PT ;  /* 0xffff000004167812 */ /* 0x000fe400078ec0ff */
[----:B---3--:R-:W-:Y:S01]  /*f880*/  LOP3.LUT R23, R7, 0xffff0000, RZ, 0xc0, !PT ;  /* 0xffff000007177812 */ /* 0x008fe200078ec0ff */
[----:B------:R-:W-:Y:S01]  /*f890*/  FMUL.FTZ R14, R25, R15 ;  /* 0x0000000f190e7220 */ /* 0x000fe20000410000 */
[----:B------:R-:W-:Y:S01]  /*f8a0*/  LOP3.LUT R24, R6, 0xffff0000, RZ, 0xc0, !PT ;  /* 0xffff000006187812 */ /* 0x000fe200078ec0ff */
[----:B------:R-:W-:Y:S01]  /*f8b0*/  FMUL.FTZ R12, R3, R22 ;  /* 0x00000016030c7220 */ /* 0x000fe20000410000 */
[----:B------:R-:W-:Y:S01]  /*f8c0*/  SHF.L.U32 R4, R4, 0x10, RZ ;  /* 0x0000001004047819 */ /* 0x000fe200000006ff */
[----:B------:R-:W-:Y:S01]  /*f8d0*/  FMUL.FTZ R25, R25, R23 ;  /* 0x0000001719197220 */ /* 0x000fe20000410000 */
[----:B------:R-:W-:-:S02]  /*f8e0*/  IMAD.U32 R6, R6, 0x10000, RZ ;  /* 0x0001000006067824 */ /* 0x000fc400078e00ff */
[----:B------:R-:W-:Y:S01]  /*f8f0*/  FMUL.FTZ R3, R3, R24 ;  /* 0x0000001803037220 */ /* 0x000fe20000410000 */
[----:B------:R-:W-:Y:S01]  /*f900*/  SHF.L.U32 R5, R5, 0x10, RZ ;  /* 0x0000001005057819 */ /* 0x000fe200000006ff */
[----:B------:R-:W-:Y:S01]  /*f910*/  FFMA.FTZ R25, R26, R15, R25 ;  /* 0x0000000f1a197223 */ /* 0x000fe20000010019 */
[----:B------:R-:W-:Y:S02]  /*f920*/  IMAD.U32 R7, R7, 0x10000, RZ ;  /* 0x0001000007077824 */ /* 0x000fe400078e00ff */
[C---:B------:R-:W-:Y:S01]  /*f930*/  FMUL.FTZ R15, R34.reuse, R4 ;  /* 0x00000004220f7220 */ /* 0x040fe20000410000 */
[----:B------:R-:W-:Y:S01]  /*f940*/  FMUL.FTZ R34, R34, R6 ;  /* 0x0000000622227220 */ /* 0x000fe20000410000 */
[C---:B------:R-:W-:Y:S01]  /*f950*/  FFMA.FTZ R12, R18.reuse, R24, -R12 ;  /* 0x00000018120c7223 */ /* 0x040fe2000001080c */
[----:B------:R-:W-:Y:S01]  /*f960*/  FFMA.FTZ R3, R18, R22, R3 ;  /* 0x0000001612037223 */ /* 0x000fe20000010003 */
[C---:B------:R-:W-:Y:S01]  /*f970*/  FMUL.FTZ R18, R36.reuse, R5 ;  /* 0x0000000524127220 */ /* 0x040fe20000410000 */
[----:B------:R-:W-:Y:S01]  /*f980*/  FMUL.FTZ R36, R36, R7 ;  /* 0x0000000724247220 */ /* 0x000fe20000410000 */
        /* <DEDUP_REMOVED lines=11> */
[----:B------:R-:W-:Y:S02]  /*fa40*/  MOV R15, R14 ;  /* 0x0000000e000f7202 */ /* 0x000fe40000000f00 */
[----:B------:R-:W-:-:S02]  /*fa50*/  MOV R14, R18 ;  /* 0x00000012000e7202 */ /* 0x000fc40000000f00 */
.L_x_2722:
[----:B------:R-:W-:Y:S05]  /*fa60*/  BSYNC B0 ;  /* 0x0000000000007941 */ /* 0x000fea0003800000 */
.L_x_2721:
[----:B-----5:R3:W-:Y:S02]  /*fa70*/  STS.128 [R244+0x1000], R12 ;  /* 0x0010000cf4007388 */ /* 0x0207e40000000c00 */
.L_x_2720:
[----:B------:R-:W-:Y:S05]  /*fa80*/  BSYNC B1 ;  /* 0x0000000000017941 */ /* 0x000fea0003800000 */
.L_x_2719:
[----:B------:R-:W-:-:S05]  /*fa90*/  VIADD R34, R172, 0x30 ;  /* 0x00000030ac227836 */ /* 0x000fca0000000000 */
[----:B------:R-:W-:-:S04]  /*faa0*/  ISETP.GE.AND P0, PT, R34, R8, PT ;  /* 0x000000082200720c */ /* 0x000fc80003f06270 */
[----:B------:R-:W-:-:S13]  /*fab0*/  ISETP.LT.OR P0, PT, R47, -0x187, P0 ;  /* 0xfffffe792f00780c */ /* 0x000fda0000701670 */
[----:B------:R-:W-:Y:S05]  /*fac0*/  @P0 BRA `(.L_x_2723) ;  /* 0x0000001c006c0947 */ /* 0x000fea0003800000 */
[----:B-123--:R1:W5:Y:S01]  /*fad0*/  LD.E.128 R12, desc[UR6][R32.64] ;  /* 0x00000006200c7980 */ /* 0x00e362000c101d00 */
[----:B------:R-:W-:Y:S01]  /*fae0*/  ISETP.GE.AND P0, PT, R16, R0, PT ;  /* 0x000000001000720c */ /* 0x000fe20003f06270 */
[----:B------:R-:W-:-:S12]  /*faf0*/  BSSY B0, `(.L_x_2724) ;  /* 0x0000034000007945 */ /* 0x000fd80003800000 */
[----:B------:R-:W-:Y:S05]  /*fb00*/  @P0 BRA `(.L_x_2725) ;  /* 0x0000000000c80947 */ /* 0x000fea0003800000 */
[----:B------:R-:W-:-:S05]  /*fb10*/  IMAD R2, R2, 0x30, RZ ;  /* 0x0000003002027824 */ /* 0x000fca00078e02ff */
        /* <DEDUP_REMOVED lines=8> */
[----:B------:R2:W3:Y:S04]  /*fba0*/  LD.E.64 R2, desc[UR6][R6.64] ;  /* 0x0000000606027980 */ /* 0x0004e8000c101b00 */
[----:B------:R-:W4:Y:S01]  /*fbb0*/  LD.E.64 R4, desc[UR6][R4.64] ;  /* 0x0000000604047980 */ /* 0x000f22000c101b00 */
[C---:B------:R-:W-:Y:S01]  /*fbc0*/  LOP3.LUT R0, R13.reuse, 0xffff0000, RZ, 0xc0, !PT ;  /* 0xffff00000d007812 */ /* 0x040fe200078ec0ff */
[----:B------:R-:W-:Y:S01]  /*fbd0*/  IMAD.U32 R16, R14, 0x10000, RZ ;  /* 0x000100000e107824 */ /* 0x000fe200078e00ff */
[----:B------:R-:W-:Y:S02]  /*fbe0*/  SHF.L.U32 R17, R13, 0x10, RZ ;  /* 0x000000100d117819 */ /* 0x000fe400000006ff */
[C---:B------:R-:W-:Y:S02]  /*fbf0*/  LOP3.LUT R13, R15.reuse, 0xffff0000, RZ, 0xc0, !PT ;  /* 0xffff00000f0d7812 */ /* 0x040fe400078ec0ff */
[----:B------:R-:W-:-:S02]  /*fc00*/  SHF.L.U32 R20, R15, 0x10, RZ ;  /* 0x000000100f147819 */ /* 0x000fc400000006ff */
[----:B------:R-:W-:Y:S02]  /*fc10*/  LOP3.LUT R14, R14, 0xffff0000, RZ, 0xc0, !PT ;  /* 0xffff00000e0e7812 */ /* 0x000fe400078ec0ff */
[C---:B--2---:R-:W-:Y:S01]  /*fc20*/  LOP3.LUT R6, R12.reuse, 0xffff0000, RZ, 0xc0, !PT ;  /* 0xffff00000c067812 */ /* 0x044fe200078ec0ff */
[----:B------:R-:W-:Y:S01]  /*fc30*/  IMAD.U32 R7, R12, 0x10000, RZ ;  /* 0x000100000c077824 */ /* 0x000fe200078e00ff */
[C---:B---3--:R-:W-:Y:S02]  /*fc40*/  SHF.L.U32 R8, R2.reuse, 0x10, RZ ;  /* 0x0000001002087819 */ /* 0x048fe400000006ff */
[----:B------:R-:W-:Y:S01]  /*fc50*/  LOP3.LUT R2, R2, 0xffff0000, RZ, 0xc0, !PT ;  /* 0xffff000002027812 */ /* 0x000fe200078ec0ff */
[C---:B----4-:R-:W-:Y:S01]  /*fc60*/  IMAD.U32 R12, R4.reuse, 0x10000, RZ ;  /* 0x00010000040c7824 */ /* 0x050fe200078e00ff */
[----:B------:R-:W-:Y:S01]  /*fc70*/  LOP3.LUT R18, R4, 0xffff0000, RZ, 0xc0, !PT ;  /* 0xffff000004127812 */ /* 0x000fe200078ec0ff */
[----:B------:R-:W-:Y:S02]  /*fc80*/  FMUL.FTZ R4, R6, R8 ;  /* 0x0000000806047220 */ /* 0x000fe40000410000 */
[----:B------:R-:W-:Y:S01]  /*fc90*/  FMUL.FTZ R15, R0, R2 ;  /* 0x00000002000f7220 */ /* 0x000fe20000410000 */
[-C--:B------:R-:W-:Y:S01]  /*fca0*/  FMUL.FTZ R6, R6, R12.reuse ;  /* 0x0000000c06067220 */ /* 0x080fe20000410000 */
[----:B------:R-:W-:Y:S01]  /*fcb0*/  FFMA.FTZ R4, R7, R12, -R4 ;  /* 0x0000000c07047223 */ /* 0x000fe20000010804 */
[----:B------:R-:W-:-:S02]  /*fcc0*/  FMUL.FTZ R0, R0, R18 ;  /* 0x0000001200007220 */ /* 0x000fc40000410000 */
[----:B------:R-:W-:Y:S01]  /*fcd0*/  FFMA.FTZ R6, R7, R8, R6 ;  /* 0x0000000807067223 */ /* 0x000fe20000010006 */
[C---:B------:R-:W-:Y:S01]  /*fce0*/  LOP3.LUT R7, R3.reuse, 0xffff0000, RZ, 0xc0, !PT ;  /* 0xffff000003077812 */ /* 0x040fe200078ec0ff */
[----:B------:R-:W-:Y:S01]  /*fcf0*/  IMAD.U32 R3, R3, 0x10000, RZ ;  /* 0x0001000003037824 */ /* 0x000fe200078e00ff */
[----:B------:R-:W-:Y:S01]  /*fd00*/  LOP3.LUT R8, R5, 0xffff0000, RZ, 0xc0, !PT ;  /* 0xffff000005087812 */ /* 0x000fe200078ec0ff */
[----:B------:R-:W-:Y:S01]  /*fd10*/  FFMA.FTZ R2, R17, R2, R0 ;  /* 0x0000000211027223 */ /* 0x000fe20000010000 */
[----:B------:R-:W-:Y:S01]  /*fd20*/  SHF.L.U32 R5, R5, 0x10, RZ ;  /* 0x0000001005057819 */ /* 0x000fe200000006ff */
[C---:B------:R-:W-:Y:S01]  /*fd30*/  FMUL.FTZ R0, R13.reuse, R7 ;  /* 0x000000070d007220 */ /* 0x040fe20000410000 */
[C---:B------:R-:W-:Y:S01]  /*fd40*/  FMUL.FTZ R12, R14.reuse, R3 ;  /* 0x000000030e0c7220 */ /* 0x040fe20000410000 */
[----:B------:R-:W-:Y:S01]  /*fd50*/  FMUL.FTZ R13, R13, R8 ;  /* 0x000000080d0d7220 */ /* 0x000fe20000410000 */
[----:B------:R-:W-:Y:S01]  /*fd60*/  FFMA.FTZ R15, R17, R18, -R15 ;  /* 0x00000012110f7223 */ /* 0x000fe2000001080f */
[----:B------:R-:W-:Y:S01]  /*fd70*/  FMUL.FTZ R14, R14, R5 ;  /* 0x000000050e0e7220 */ /* 0x000fe20000410000 */
[C---:B------:R-:W-:Y:S01]  /*fd80*/  FFMA.FTZ R0, R20.reuse, R8, -R0 ;  /* 0x0000000814007223 */ /* 0x040fe20000010800 */
[----:B------:R-:W-:Y:S01]  /*fd90*/  FFMA.FTZ R13, R20, R7, R13 ;  /* 0x00000007140d7223 */ /* 0x000fe2000001000d */
[C---:B------:R-:W-:Y:S01]  /*fda0*/  FFMA.FTZ R12, R16.reuse, R5, -R12 ;  /* 0x00000005100c7223 */ /* 0x040fe2000001080c */
[----:B------:R-:W-:Y:S01]  /*fdb0*/  FFMA.FTZ R14, R16, R3, R14 ;  /* 0x00000003100e7223 */ /* 0x000fe2000001000e */
[----:B------:R-:W-:-:S02]  /*fdc0*/  F2FP.BF16.F32.PACK_AB R4, R6, R4 ;  /* 0x000000040604723e */ /* 0x000fc400000010ff */
[----:B------:R-:W-:Y:S02]  /*fdd0*/  F2FP.BF16.F32.PACK_AB R2, R2, R15 ;  /* 0x0000000f0202723e */ /* 0x000fe400000010ff */
[----:B------:R-:W-:Y:S02]  /*fde0*/  F2FP.BF16.F32.PACK_AB R0, R13, R0 ;  /* 0x000000000d00723e */ /* 0x000fe400000010ff */
[----:B------:R-:W-:Y:S01]  /*fdf0*/  F2FP.BF16.F32.PACK_AB R14, R14, R12 ;  /* 0x0000000c0e0e723e */ /* 0x000fe200000010ff */
[----:B------:R-:W-:Y:S01]  /*fe00*/  IMAD.MOV.U32 R12, RZ, RZ, R4 ;  /* 0x000000ffff0c7224 */ /* 0x000fe200078e0004 */
[----:B------:R-:W-:Y:S02]  /*fe10*/  MOV R13, R2 ;  /* 0x00000002000d7202 */ /* 0x000fe40000000f00 */
[----:B------:R-:W-:Y:S02]  /*fe20*/  MOV R15, R0 ;  /* 0x00000000000f7202 */ /* 0x000fe40000000f00 */
.L_x_2725:
[----:B------:R-:W-:Y:S05]  /*fe30*/  BSYNC B0 ;  /* 0x0000000000007941 */ /* 0x000fea0003800000 */
.L_x_2724:
[----:B-----5:R2:W-:Y:S01]  /*fe40*/  STS.128 [R244+0x1800], R12 ;  /* 0x0018000cf4007388 */ /* 0x0205e20000000c00 */
[----:B------:R-:W-:Y:S05]  /*fe50*/  BRA `(.L_x_2723) ;  /* 0x0000001800887947 */ /* 0x000fea0003800000 */
.L_x_2710:
[----:B------:R-:W-:Y:S01]  /*fe60*/  ISETP.GE.AND P0, PT, R172, R8, PT ;  /* 0x00000008ac00720c */ /* 0x000fe20003f06270 */
[----:B------:R-:W-:Y:S03]  /*fe70*/  BSSY B1, `(.L_x_2726) ;  /* 0x000005c000017945 */ /* 0x000fe60003800000 */
[----:B------:R-:W-:-:S13]  /*fe80*/  ISETP.LT.OR P0, PT, R47, -0x7, P0 ;  /* 0xfffffff92f00780c */ /* 0x000fda0000701670 */
        /* <DEDUP_REMOVED lines=11> */
[----:B------:R-:W-:-:S03]  /*ff40*/  IMAD.WIDE R6, R5, 0x2, R12 ;  /* 0x0000000205067825 */ /* 0x000fc600078e020c */
[----:B-1----:R-:W-:Y:S02]  /*ff50*/  LEA.HI.X.SX32 R12, R4, R18, 0x1, P0 ;  /* 0x00000012040c7211 */ /* 0x002fe400000f0eff */
[C---:B-----5:R-:W-:Y:S01]  /*ff60*/  LEA R14, P0, R9.reuse, R28, 0x1 ;  /* 0x0000001c090e7211 */ /* 0x060fe200078008ff */
        /* <DEDUP_REMOVED lines=10> */
[C---:B------:R-:W-:Y:S01]  /*10010*/  LOP3.LUT R9, R25.reuse, 0xffff0000, RZ, 0xc0, !PT ;  /* 0xffff000019097812 */ /* 0x040fe200078ec0ff */
[----:B------:R-:W-:Y:S01]  /*10020*/  IMAD.U32 R34, R24, 0x10000, RZ ;  /* 0x0001000018227824 */ /* 0x000fe200078e00ff */
[----:B------:R-:W-:Y:S01]  /*10030*/  SHF.L.U32 R43, R25, 0x10, RZ ;  /* 0x00000010192b7819 */ /* 0x000fe200000006ff */
[----:B------:R-:W-:Y:S01]  /*10040*/  IMAD.U32 R42, R26, 0x10000, RZ ;  /* 0x000100001a2a7824 */ /* 0x000fe200078e00ff */
[C---:B------:R-:W-:Y:S02]  /*10050*/  LOP3.LUT R25, R27.reuse, 0xffff0000, RZ, 0xc0, !PT ;  /* 0xffff00001b197812 */ /* 0x040fe400078ec0ff */
[----:B------:R-:W-:Y:S02]  /*10060*/  SHF.L.U32 R59, R27, 0x10, RZ ;  /* 0x000000101b3b7819 */ /* 0x000fe400000006ff */
[----:B------:R-:W-:Y:S02]  /*10070*/  LOP3.LUT R24, R24, 0xffff0000, RZ, 0xc0, !PT ;  /* 0xffff000018187812 */ /* 0x000fe400078ec0ff */
[----:B------:R-:W-:Y:S01]  /*10080*/  LOP3.LUT R26, R26, 0xffff0000, RZ, 0xc0, !PT ;  /* 0xffff00001a1a7812 */ /* 0x000fe200078ec0ff */
[C---:B--2---:R-:W-:Y:S01]  /*10090*/  IMAD.U32 R54, R4.reuse, 0x10000, RZ ;  /* 0x0001000004367824 */ /* 0x044fe200078e00ff */
[----:B------:R-:W-:Y:S01]  /*100a0*/  LOP3.LUT R27, R4, 0xffff0000, RZ, 0xc0, !PT ;  /* 0xffff0000041b7812 */ /* 0x000fe200078ec0ff */
[----:B------:R-:W-:Y:S01]  /*100b0*/  IMAD.U32 R60, R6, 0x10000, RZ ;  /* 0x00010000063c7824 */ /* 0x000fe200078e00ff */
[----:B------:R-:W-:-:S02]  /*100c0*/  SHF.L.U32 R4, R5, 0x10, RZ ;  /* 0x0000001005047819 */ /* 0x000fc400000006ff */
[----:B------:R-:W-:Y:S02]  /*100d0*/  LOP3.LUT R61, R5, 0xffff0000, RZ, 0xc0, !PT ;  /* 0xffff0000053d7812 */ /* 0x000fe400078ec0ff */
[C---:B------:R-:W-:Y:S02]  /*100e0*/  SHF.L.U32 R5, R7.reuse, 0x10, RZ ;  /* 0x0000001007057819 */ /* 0x040fe400000006ff */
[----:B------:R-:W-:Y:S01]  /*100f0*/  LOP3.LUT R65, R7, 0xffff0000, RZ, 0xc0, !PT ;  /* 0xffff000007417812 */ /* 0x000fe200078ec0ff */
[----:B---3--:R-:W-:Y:S01]  /*10100*/  IMAD.U32 R64, R12, 0x10000, RZ ;  /* 0x000100000c407824 */ /* 0x008fe200078e00ff */
[C---:B------:R-:W-:Y:S01]  /*10110*/  SHF.L.U32 R7, R13.reuse, 0x10, RZ ;  /* 0x000000100d077819 */ /* 0x040fe200000006ff */
        /* <DEDUP_REMOVED lines=16> */
[----:B------:R-:W-:Y:S01]  /*10220*/  FMUL.FTZ R5, R5, R13 ;  /* 0x0000000d05057220 */ /* 0x000fe20000410000 */
[----:B------:R-:W-:Y:S01]  /*10230*/  FMUL.FTZ R4, R4, R7 ;  /* 0x0000000704047220 */ /* 0x000fe20000410000 */
[----:B------:R-:W-:Y:S01]  /*10240*/  FMUL.FTZ R65, R65, R15 ;  /* 0x0000000f41417220 */ /* 0x000fe20000410000 */
[C---:B----4-:R-:W-:Y:S01]  /*10250*/  IMAD.U32 R13, R20.reuse, 0x10000, RZ ;  /* 0x00010000140d7824 */ /* 0x050fe200078e00ff */
[----:B------:R-:W-:Y:S01]  /*10260*/  LOP3.LUT R12, R20, 0xffff0000, RZ, 0xc0, !PT ;  /* 0xffff0000140c7812 */ /* 0x000fe200078ec0ff */
[----:B------:R-:W-:Y:S01]  /*10270*/  FMUL.FTZ R6, R6, R14 ;  /* 0x0000000e06067220 */ /* 0x000fe20000410000 */
[C---:B------:R-:W-:Y:S01]  /*10280*/  SHF.L.U32 R7, R21.reuse, 0x10, RZ ;  /* 0x0000001015077819 */ /* 0x040fe200000006ff */
[C---:B------:R-:W-:Y:S01]  /*10290*/  IMAD.U32 R20, R22.reuse, 0x10000, RZ ;  /* 0x0001000016147824 */ /* 0x040fe200078e00ff */
[----:B------:R-:W-:Y:S01]  /*102a0*/  LOP3.LUT R15, R22, 0xffff0000, RZ, 0xc0, !PT ;  /* 0xffff0000160f7812 */ /* 0x000fe200078ec0ff */
[----:B------:R-:W-:Y:S01]  /*102b0*/  FMUL.FTZ R54, R54, R64 ;  /* 0x0000004036367220 */ /* 0x000fe20000410000 */
        /* <DEDUP_REMOVED lines=15> */
[----:B------:R-:W-:Y:S01]  /*103b0*/  F2FP.BF16.F32.PACK_AB R4, R9, R4 ;  /* 0x000000040904723e */ /* 0x000fe200000010ff */
[----:B------:R-:W-:Y:S01]  /*103c0*/  IMAD.MOV.U32 R24, RZ, RZ, R12 ;  /* 0x000000ffff187224 */ /* 0x000fe200078e000c */
[----:B------:R-:W-:Y:S01]  /*103d0*/  F2FP.BF16.F32.PACK_AB R5, R22, R5 ;  /* 0x000000051605723e */ /* 0x000fe200000010ff */
[----:B------:R-:W-:Y:S01]  /*103e0*/  IMAD.MOV.U32 R26, RZ, RZ, R6 ;  /* 0x000000ffff1a7224 */ /* 0x000fe200078e0006 */
[----:B------:R-:W-:Y:S02]  /*103f0*/  MOV R25, R4 ;  /* 0x0000000400197202 */ /* 0x000fe40000000f00 */
[----:B------:R-:W-:Y:S02]  /*10400*/  MOV R27, R5 ;  /* 0x00000005001b7202 */ /* 0x000fe40000000f00 */
.L_x_2729:
[----:B------:R-:W-:Y:S05]  /*10410*/  BSYNC B0 ;  /* 0x0000000000007941 */ /* 0x000fea0003800000 */
.L_x_2728:
[----:B-----5:R2:W-:Y:S02]  /*10420*/  STS.128 [R244], R24 ;  /* 0x00000018f4007388 */ /* 0x0205e40000000c00 */
.L_x_2727:
[----:B------:R-:W-:Y:S05]  /*10430*/  BSYNC B1 ;  /* 0x0000000000017941 */ /* 0x000fea0003800000 */
.L_x_2726:
[----:B------:R-:W-:Y:S01]  /*10440*/  VIADD R9, R172, 0x10 ;  /* 0x00000010ac097836 */ /* 0x000fe20000000000 */
[----:B------:R-:W-:Y:S04]  /*10450*/  BSSY B1, `(.L_x_2730) ;  /* 0x000005f000017945 */ /* 0x000fe80003800000 */
[----:B------:R-:W-:-:S04]  /*10460*/  ISETP.GE.AND P0, PT, R9, R8, PT ;  /* 0x000000080900720c */ /* 0x000fc80003f06270 */
[----:B------:R-:W-:-:S13]  /*10470*/  ISETP.LT.OR P0, PT, R47, -0x87, P0 ;  /* 0xffffff792f00780c */ /* 0x000fda0000701670 */
[----:B------:R-:W-:Y:S05]  /*10480*/  @P0 BRA `(.L_x_2731) ;  /* 0x00000004006c0947 */ /* 0x000fea0003800000 */
[----:B--2---:R2:W5:Y:S01]  /*10490*/  LD.E.128 R24, desc[UR6][R40.64] ;  /* 0x0000000628187980 */ /* 0x004562000c101d00 */
[----:B------:R-:W-:Y:S01]  /*104a0*/  ISETP.GE.AND P0, PT, R16, R0, PT ;  /* 0x000000001000720c */ /* 0x000fe20003f06270 */
[----:B------:R-:W-:-:S12]  /*104b0*/  BSSY B0, `(.L_x_2732) ;  /* 0x0000057000007945 */ /* 0x000fd80003800000 */
[----:B------:R-:W-:Y:S05]  /*104c0*/  @P0 BRA `(.L_x_2733) ;  /* 0x0000000400540947 */ /* 0x000fea0003800000 */
[-C--:B------:R-:W-:Y:S01]  /*104d0*/  ISETP.GE.AND P0, PT, R16, R2.reuse, PT ;  /* 0x000000021000720c */ /* 0x080fe20003f06270 */
[----:B------:R-:W-:Y:S01]  /*104e0*/  IMAD.MOV.U32 R5, RZ, RZ, RZ ;  /* 0x000000ffff057224 */ /* 0x000fe200078e00ff */
[C---:B------:R-:W-:Y:S02]  /*104f0*/  IADD3 R20, P1, R19.reuse, R3, RZ ;  /* 0x0000000313147210 */ /* 0x040fe40007f3e0ff */
[----:B------:R-:W-:Y:S02]  /*10500*/  MOV R4, R2 ;  /* 0x0000000200047202 */ /* 0x000fe40000000f00 */
[----:B------:R-:W-:-:S07]  /*10510*/  LEA.HI.X.SX32 R19, R19, R18, 0x1, P1 ;  /* 0x0000001213137211 */ /* 0x000fce00008f0eff */
[--C-:B------:R-:W-:Y:S02]  /*10520*/  @P0 IMAD.MOV R5, RZ, RZ, -R2.reuse ;  /* 0x000000ffff050224 */ /* 0x100fe400078e0a02 */
[----:B------:R-:W-:Y:S02]  /*10530*/  IMAD.MOV.U32 R21, RZ, RZ, RZ ;  /* 0x000000ffff157224 */ /* 0x000fe400078e00ff */
[----:B------:R-:W-:Y:S01]  /*10540*/  @P0 IMAD.MOV R4, RZ, RZ, -R2 ;  /* 0x000000ffff040224 */ /* 0x000fe200078e0a02 */
[----:B------:R-:W-:-:S04]  /*10550*/  IADD3 R6, P1, R5, R20, RZ ;  /* 0x0000001405067210 */ /* 0x000fc80007f3e0ff */
[----:B------:R-:W-:Y:S02]  /*10560*/  LEA.HI.X.SX32 R5, R5, R19, 0x1, P1 ;  /* 0x0000001305057211 */ /* 0x000fe400008f0eff */
[----:B-1---5:R-:W-:Y:S02]  /*10570*/  LEA R12, P1, R6, R28, 0x1 ;  /* 0x0000001c060c7211 */ /* 0x022fe400078208ff */
[----:B------:R-:W-:Y:S02]  /*10580*/  @P0 IADD3 R21, -R2, RZ, RZ ;  /* 0x000000ff02150210 */ /* 0x000fe40007ffe1ff */
[----:B------:R-:W-:Y:S01]  /*10590*/  LEA.HI.X R13, R6, R29, R5, 0x1, P1 ;  /* 0x0000001d060d7211 */ /* 0x000fe200008f0c05 */
[----:B------:R-:W-:Y:S01]  /*105a0*/  IMAD.WIDE R4, R4, 0x2, R40 ;  /* 0x0000000204047825 */ /* 0x000fe200078e0228 */
[----:B------:R-:W-:-:S04]  /*105b0*/  IADD3 R20, P1, R21, R20, RZ ;  /* 0x0000001415147210 */ /* 0x000fc80007f3e0ff */
[----:B------:R-:W3:Y:S01]  /*105c0*/  LD.E.128 R12, desc[UR6][R12.64] ;  /* 0x000000060c0c7980 */ /* 0x000ee2000c101d00 */
[----:B------:R-:W-:Y:S02]  /*105d0*/  LEA.HI.X.SX32 R19, R21, R19, 0x1, P1 ;  /* 0x0000001315137211 */ /* 0x000fe400008f0eff */
[C---:B------:R-:W-:Y:S01]  /*105e0*/  LEA R22, P1, R20.reuse, R30, 0x1 ;  /* 0x0000001e14167211 */ /* 0x040fe200078208ff */
[----:B------:R-:W4:Y:S03]  /*105f0*/  LD.E.128 R4, desc[UR6][R4.64] ;  /* 0x0000000604047980 */ /* 0x000f26000c101d00 */
[----:B------:R-:W-:-:S06]  /*10600*/  LEA.HI.X R23, R20, R31, R19, 0x1, P1 ;  /* 0x0000001f14177211 */ /* 0x000fcc00008f0c13 */
[----:B------:R-:W4:Y:S01]  /*10610*/  LD.E.128 R20, desc[UR6][R22.64] ;  /* 0x0000000616147980 */ /* 0x000f22000c101d00 */
[C---:B------:R-:W-:Y:S01]  /*10620*/  LOP3.LUT R19, R25.reuse, 0xffff0000, RZ, 0xc0, !PT ;  /* 0xffff000019137812 */ /* 0x040fe200078ec0ff */
[----:B--2---:R-:W-:Y:S01]  /*10630*/  IMAD.U32 R41, R25, 0x10000, RZ ;  /* 0x0001000019297824 */ /* 0x004fe200078e00ff */
[C---:B------:R-:W-:Y:S01]  /*10640*/  LOP3.LUT R25, R27.reuse, 0xffff0000, RZ, 0xc0, !PT ;  /* 0xffff00001b197812 */ /* 0x040fe200078ec0ff */
[----:B------:R-:W-:Y:S01]  /*10650*/  IMAD.U32 R43, R27, 0x10000, RZ ;  /* 0x000100001b2b7824 */ /* 0x000fe200078e00ff */
[----:B------:R-:W-:Y:S01]  /*10660*/  SHF.L.U32 R40, R26, 0x10, RZ ;  /* 0x000000101a287819 */ /* 0x000fe200000006ff */
[C---:B------:R-:W-:Y:S01]  /*10670*/  IMAD.U32 R34, R24.reuse, 0x10000, RZ ;  /* 0x0001000018227824 */ /* 0x040fe200078e00ff */
[----:B------:R-:W-:Y:S02]  /*10680*/  LOP3.LUT R24, R24, 0xffff0000, RZ, 0xc0, !PT ;  /* 0xffff000018187812 */ /* 0x000fe400078ec0ff */
[----:B------:R-:W-:Y:S01]  /*10690*/  LOP3.LUT R26, R26, 0xffff0000, RZ, 0xc0, !PT ;  /* 0xffff00001a1a7812 */ /* 0x000fe200078ec0ff */
[C---:B---3--:R-:W-:Y:S01]  /*106a0*/  IMAD.U32 R42, R12.reuse, 0x10000, RZ ;  /* 0x000100000c2a7824 */ /* 0x048fe200078e00ff */
[----:B------:R-:W-:Y:S01]  /*106b0*/  LOP3.LUT R27, R12, 0xffff0000, RZ, 0xc0, !PT ;  /* 0xffff00000c1b7812 */ /* 0x000fe200078ec0ff */
[----:B------:R-:W-:Y:S01]  /*106c0*/  IMAD.U32 R54, R14, 0x10000, RZ ;  /* 0x000100000e367824 */ /* 0x000fe200078e00ff */
[C---:B------:R-:W-:Y:S01]  /*106d0*/  SHF.L.U32 R12, R13.reuse, 0x10, RZ ;  /* 0x000000100d0c7819 */ /* 0x040fe200000006ff */
[----:B----4-:R-:W-:Y:S01]  /*106e0*/  IMAD.U32 R61, R4, 0x10000, RZ ;  /* 0x00010000043d7824 */ /* 0x010fe200078e00ff */
[----:B------:R-:W-:Y:S01]  /*106f0*/  LOP3.LUT R59, R13, 0xffff0000, RZ, 0xc0, !PT ;  /* 0xffff00000d3b7812 */ /* 0x000fe200078ec0ff */
        /* <DEDUP_REMOVED lines=18> */
[----:B------:R-:W-:Y:S01]  /*10820*/  FMUL.FTZ R60, R60, R27 ;  /* 0x0000001b3c3c7220 */ /* 0x000fe20000410000 */
[----:B------:R-:W-:Y:S01]  /*10830*/  FMUL.FTZ R4, R4, R12 ;  /* 0x0000000c04047220 */ /* 0x000fe20000410000 */
[----:B------:R-:W-:Y:S01]  /*10840*/  FMUL.FTZ R6, R6, R14 ;  /* 0x0000000e06067220 */ /* 0x000fe20000410000 */
[----:B------:R-:W-:Y:S01]  /*10850*/  FMUL.FTZ R5, R5, R13 ;  /* 0x0000000d05057220 */ /* 0x000fe20000410000 */
[C---:B------:R-:W-:Y:S01]  /*10860*/  IMAD.U32 R14, R20.reuse, 0x10000, RZ ;  /* 0x00010000140e7824 */ /* 0x040fe200078e00ff */
[----:B------:R-:W-:Y:S01]  /*10870*/  LOP3.LUT R13, R20, 0xffff0000, RZ, 0xc0, !PT ;  /* 0xffff0000140d7812 */ /* 0x000fe200078ec0ff */
[----:B------:R-:W-:Y:S01]  /*10880*/  FMUL.FTZ R7, R7, R15 ;  /* 0x0000000f07077220 */ /* 0x000fe20000410000 */
[----:B------:R-:W-:Y:S01]  /*10890*/  SHF.L.U32 R12, R21, 0x10, RZ ;  /* 0x00000010150c7819 */ /* 0x000fe200000006ff */
        /* <DEDUP_REMOVED lines=24> */
.L_x_2733:
[----:B------:R-:W-:Y:S05]  /*10a20*/  BSYNC B0 ;  /* 0x0000000000007941 */ /* 0x000fea0003800000 */
.L_x_2732:
[----:B-----5:R3:W-:Y:S02]  /*10a30*/  STS.128 [R244+0x800], R24 ;  /* 0x00080018f4007388 */ /* 0x0207e40000000c00 */
.L_x_2731:
[----:B------:R-:W-:Y:S05]  /*10a40*/  BSYNC B1 ;  /* 0x0000000000017941 */ /* 0x000fea0003800000 */
.L_x_2730:
[----:B------:R-:W-:Y:S01]  /*10a50*/  VIADD R19, R172, 0x20 ;  /* 0x00000020ac137836 */ /* 0x000fe20000000000 */
[----:B------:R-:W-:Y:S04]  /*10a60*/  BSSY B1, `(.L_x_2734) ;  /* 0x0000060000017945 */ /* 0x000fe80003800000 */
[----:B------:R-:W-:-:S04]  /*10a70*/  ISETP.GE.AND P0, PT, R19, R8, PT ;  /* 0x000000081300720c */ /* 0x000fc80003f06270 */
[----:B------:R-:W-:-:S13]  /*10a80*/  ISETP.LT.OR P0, PT, R47, -0x107, P0 ;  /* 0xfffffef92f00780c */ /* 0x000fda0000701670 */
[----:B------:R-:W-:Y:S05]  /*10a90*/  @P0 BRA `(.L_x_2735) ;  /* 0x0000000400700947 */ /* 0x000fea0003800000 */
[----:B--23--:R2:W5:Y:S01]  /*10aa0*/  LD.E.128 R24, desc[UR6][R36.64] ;  /* 0x0000000624187980 */ /* 0x00c562000c101d00 */
[----:B------:R-:W-:Y:S01]  /*10ab0*/  ISETP.GE.AND P0, PT, R16, R0, PT ;  /* 0x000000001000720c */ /* 0x000fe20003f06270 */
[----:B------:R-:W-:-:S12]  /*10ac0*/  BSSY B0, `(.L_x_2736) ;  /* 0x0000058000007945 */ /* 0x000fd80003800000 */
[----:B------:R-:W-:Y:S05]  /*10ad0*/  @P0 BRA `(.L_x_2737) ;  /* 0x0000000400580947 */ /* 0x000fea0003800000 */
[----:B------:R-:W-:Y:S01]  /*10ae0*/  ISETP.GE.AND P0, PT, R16, R2, PT ;  /* 0x000000021000720c */ /* 0x000fe20003f06270 */
[----:B------:R-:W-:Y:S02]  /*10af0*/  IMAD.SHL.U32 R20, R2, 0x20, RZ ;  /* 0x0000002002147824 */ /* 0x000fe400078e00ff */
[----:B------:R-:W-:Y:S02]  /*10b00*/  IMAD.MOV.U32 R5, RZ, RZ, RZ ;  /* 0x000000ffff057224 */ /* 0x000fe400078e00ff */
[----:B------:R-:W-:Y:S01]  /*10b10*/  IMAD.MOV.U32 R4, RZ, RZ, R2 ;  /* 0x000000ffff047224 */ /* 0x000fe200078e0002 */
[----:B------:R-:W-:-:S04]  /*10b20*/  IADD3 R21, P1, R20, R3, RZ ;  /* 0x0000000314157210 */ /* 0x000fc80007f3e0ff */
[----:B------:R-:W-:-:S03]  /*10b30*/  LEA.HI.X.SX32 R20, R20, R18, 0x1, P1 ;  /* 0x0000001214147211 */ /* 0x000fc600008f0eff */
[----:B------:R-:W-:Y:S01]  /*10b40*/  @P0 IADD3 R5, -R2, RZ, RZ ;  /* 0x000000ff02050210 */ /* 0x000fe20007ffe1ff */
[----:B------:R-:W-:-:S03]  /*10b50*/  @P0 IMAD.MOV R4, RZ, RZ, -R2 ;  /* 0x000000ffff040224 */ /* 0x000fc600078e0a02 */
[C---:B------:R-:W-:Y:S02]  /*10b60*/  IADD3 R6, P1, R5.reuse, R21, RZ ;  /* 0x0000001505067210 */ /* 0x040fe40007f3e0ff */
[----:B------:R-:W-:Y:S02]  /*10b70*/  MOV R22, RZ ;  /* 0x000000ff00167202 */ /* 0x000fe40000000f00 */
[----:B------:R-:W-:Y:S02]  /*10b80*/  LEA.HI.X.SX32 R5, R5, R20, 0x1, P1 ;  /* 0x0000001405057211 */ /* 0x000fe400008f0eff */
[----:B-1---5:R-:W-:Y:S01]  /*10b90*/  LEA R12, P1, R6, R28, 0x1 ;  /* 0x0000001c060c7211 */ /* 0x022fe200078208ff */
[----:B------:R-:W-:-:S03]  /*10ba0*/  @P0 IMAD.MOV R22, RZ, RZ, -R2 ;  /* 0x000000ffff160224 */ /* 0x000fc600078e0a02 */
        /* <DEDUP_REMOVED lines=9> */
[C---:B--2---:R-:W-:Y:S01]  /*10c40*/  IMAD.U32 R36, R24.reuse, 0x10000, RZ ;  /* 0x0001000018247824 */ /* 0x044fe200078e00ff */
[----:B------:R-:W-:Y:S01]  /*10c50*/  LOP3.LUT R34, R24, 0xffff0000, RZ, 0xc0, !PT ;  /* 0xffff000018227812 */ /* 0x000fe200078ec0ff */
[----:B------:R-:W-:Y:S01]  /*10c60*/  IMAD.U32 R37, R26, 0x10000, RZ ;  /* 0x000100001a257824 */ /* 0x000fe200078e00ff */
[C---:B------:R-:W-:Y:S02]  /*10c70*/  LOP3.LUT R24, R25.reuse, 0xffff0000, RZ, 0xc0, !PT ;  /* 0xffff000019187812 */ /* 0x040fe400078ec0ff */
[----:B------:R-:W-:Y:S02]  /*10c80*/  SHF.L.U32 R40, R25, 0x10, RZ ;  /* 0x0000001019287819 */ /* 0x000fe400000006ff */
[C---:B------:R-:W-:Y:S02]  /*10c90*/  LOP3.LUT R25, R27.reuse, 0xffff0000, RZ, 0xc0, !PT ;  /* 0xffff00001b197812 */ /* 0x040fe400078ec0ff */
[----:B------:R-:W-:-:S02]  /*10ca0*/  SHF.L.U32 R42, R27, 0x10, RZ ;  /* 0x000000101b2a7819 */ /* 0x000fc400000006ff */
        /* <DEDUP_REMOVED lines=57> */
.L_x_2737:
[----:B------:R-:W-:Y:S05]  /*11040*/  BSYNC B0 ;  /* 0x0000000000007941 */ /* 0x000fea0003800000 */
.L_x_2736:
[----:B-----5:R4:W-:Y:S02]  /*11050*/  STS.128 [R244+0x1000], R24 ;  /* 0x00100018f4007388 */ /* 0x0209e40000000c00 */
.L_x_2735:
[----:B------:R-:W-:Y:S05]  /*11060*/  BSYNC B1 ;  /* 0x0000000000017941 */ /* 0x000fea0003800000 */
.L_x_2734:
[----:B------:R-:W-:-:S05]  /*11070*/  VIADD R34, R172, 0x30 ;  /* 0x00000030ac227836 */ /* 0x000fca0000000000 */
[----:B------:R-:W-:-:S04]  /*11080*/  ISETP.GE.AND P0, PT, R34, R8, PT ;  /* 0x000000082200720c */ /* 0x000fc80003f06270 */
[----:B------:R-:W-:-:S13]  /*11090*/  ISETP.LT.OR P0, PT, R47, -0x187, P0 ;  /* 0xfffffe792f00780c */ /* 0x000fda0000701670 */
[----:B------:R-:W-:Y:S05]  /*110a0*/  @P0 BRA `(.L_x_2723) ;  /* 0x0000000400f40947 */ /* 0x000fea0003800000 */
[----:B------:R1:W5:Y:S01]  /*110b0*/  LD.E.128 R4, desc[UR6][R32.64] ;  /* 0x0000000620047980 */ /* 0x000362000c101d00 */
[----:B------:R-:W-:Y:S01]  /*110c0*/  ISETP.GE.AND P0, PT, R16, R0, PT ;  /* 0x000000001000720c */ /* 0x000fe20003f06270 */
[----:B------:R-:W-:-:S12]  /*110d0*/  BSSY B0, `(.L_x_2738) ;  /* 0x0000058000007945 */ /* 0x000fd80003800000 */
[----:B------:R-:W-:Y:S05]  /*110e0*/  @P0 BRA `(.L_x_2739) ;  /* 0x0000000400580947 */ /* 0x000fea0003800000 */
[----:B------:R-:W-:Y:S01]  /*110f0*/  ISETP.GE.AND P0, PT, R16, R2, PT ;  /* 0x000000021000720c */ /* 0x000fe20003f06270 */
[----:B------:R-:W-:Y:S02]  /*11100*/  IMAD R0, R2, 0x30, RZ ;  /* 0x0000003002007824 */ /* 0x000fe400078e02ff */
[----:B------:R-:W-:Y:S02]  /*11110*/  IMAD.MOV.U32 R8, RZ, RZ, RZ ;  /* 0x000000ffff087224 */ /* 0x000fe400078e00ff */
[----:B-1----:R-:W-:Y:S01]  /*11120*/  IMAD.MOV.U32 R12, RZ, RZ, R2 ;  /* 0x000000ffff0c7224 */ /* 0x002fe200078e0002 */
[----:B------:R-:W-:-:S04]  /*11130*/  IADD3 R3, P1, R0, R3, RZ ;  /* 0x0000000300037210 */ /* 0x000fc80007f3e0ff */
[----:B------:R-:W-:-:S03]  /*11140*/  LEA.HI.X.SX32 R18, R0, R18, 0x1, P1 ;  /* 0x0000001200127211 */ /* 0x000fc600008f0eff */
[----:B------:R-:W-:Y:S01]  /*11150*/  @P0 IADD3 R8, -R2, RZ, RZ ;  /* 0x000000ff02080210 */ /* 0x000fe20007ffe1ff */
[----:B------:R-:W-:-:S03]  /*11160*/  @P0 IMAD.MOV R12, RZ, RZ, -R2 ;  /* 0x000000ffff0c0224 */ /* 0x000fc600078e0a02 */
[----:B------:R-:W-:Y:S01]  /*11170*/  IADD3 R0, P1, R8, R3, RZ ;  /* 0x0000000308007210 */ /* 0x000fe20007f3e0ff */
[----:B------:R-:W-:-:S03]  /*11180*/  IMAD.WIDE R12, R12, 0x2, R32 ;  /* 0x000000020c0c7825 */ /* 0x000fc600078e0220 */
[----:B------:R-:W-:Y:S02]  /*11190*/  LEA.HI.X.SX32 R8, R8, R18, 0x1, P1 ;  /* 0x0000001208087211 */ /* 0x000fe400008f0eff */
[C---:B-----5:R-:W-:Y:S01]  /*111a0*/  LEA R20, P1, R0.reuse, R28, 0x1 ;  /* 0x0000001c00147211 */ /* 0x060fe200078208ff */
[----:B------:R-:W2:Y:S03]  /*111b0*/  LD.E.128 R12, desc[UR6][R12.64] ;  /* 0x000000060c0c7980 */ /* 0x000ea6000c101d00 */
[----:B------:R-:W-:Y:S01]  /*111c0*/  LEA.HI.X R21, R0, R29, R8, 0x1, P1 ;  /* 0x0000001d00157211 */ /* 0x000fe200008f0c08 */
[----:B------:R-:W-:Y:S01]  /*111d0*/  IMAD.MOV.U32 R0, RZ, RZ, RZ ;  /* 0x000000ffff007224 */ /* 0x000fe200078e00ff */
[----:B------:R-:W-:-:S04]  /*111e0*/  @P0 IADD3 R0, -R2, RZ, RZ ;  /* 0x000000ff02000210 */ /* 0x000fc80007ffe1ff */
[C---:B------:R-:W-:Y:S01]  /*111f0*/  IADD3 R3, P1, R0.reuse, R3, RZ ;  /* 0x0000000300037210 */ /* 0x040fe20007f3e0ff */
[----:B------:R-:W2:Y:S03]  /*11200*/  LD.E.128 R20, desc[UR6][R20.64] ;  /* 0x0000000614147980 */ /* 0x000ea6000c101d00 */
[----:B------:R-:W-:Y:S02]  /*11210*/  LEA.HI.X.SX32 R0, R0, R18, 0x1, P1 ;  /* 0x0000001200007211 */ /* 0x000fe400008f0eff */
[----:B--234-:R-:W-:-:S04]  /*11220*/  LEA R24, P1, R3, R30, 0x1 ;  /* 0x0000001e03187211 */ /* 0x01cfc800078208ff */
[----:B------:R-:W-:-:S06]  /*11230*/  LEA.HI.X R25, R3, R31, R0, 0x1, P1 ;  /* 0x0000001f03197211 */ /* 0x000fcc00008f0c00 */
[----:B------:R-:W2:Y:S01]  /*11240*/  LD.E.128 R24, desc[UR6][R24.64] ;  /* 0x0000000618187980 */ /* 0x000ea2000c101d00 */
[C---:B------:R-:W-:Y:S01]  /*11250*/  LOP3.LUT R0, R5.reuse, 0xffff0000, RZ, 0xc0, !PT ;  /* 0xffff000005007812 */ /* 0x040fe200078ec0ff */
[----:B------:R-:W-:Y:S01]  /*11260*/  IMAD.U32 R3, R4, 0x10000, RZ ;  /* 0x0001000004037824 */ /* 0x000fe200078e00ff */
[----:B------:R-:W-:Y:S01]  /*11270*/  SHF.L.U32 R16, R5, 0x10, RZ ;  /* 0x0000001005107819 */ /* 0x000fe200000006ff */
[----:B------:R-:W-:Y:S01]  /*11280*/  IMAD.U32 R8, R6, 0x10000, RZ ;  /* 0x0001000006087824 */ /* 0x000fe200078e00ff */
[----:B------:R-:W-:Y:S02]  /*11290*/  LOP3.LUT R2, R4, 0xffff0000, RZ, 0xc0, !PT ;  /* 0xffff000004027812 */ /* 0x000fe400078ec0ff */
[----:B------:R-:W-:Y:S02]  /*112a0*/  LOP3.LUT R5, R6, 0xffff0000, RZ, 0xc0, !PT ;  /* 0xffff000006057812 */ /* 0x000fe400078ec0ff */
[C---:B------:R-:W-:Y:S02]  /*112b0*/  LOP3.LUT R4, R7.reuse, 0xffff0000, RZ, 0xc0, !PT ;  /* 0xffff000007047812 */ /* 0x040fe400078ec0ff */
[----:B------:R-:W-:-:S02]  /*112c0*/  SHF.L.U32 R18, R7, 0x10, RZ ;  /* 0x0000001007127819 */ /* 0x000fc400000006ff */
[C---:B------:R-:W-:Y:S01]  /*112d0*/  SHF.L.U32 R6, R13.reuse, 0x10, RZ ;  /* 0x000000100d067819 */ /* 0x040fe200000006ff */
[----:B------:R-:W-:Y:S01]  /*112e0*/  IMAD.U32 R17, R12, 0x10000, RZ ;  /* 0x000100000c117824 */ /* 0x000fe200078e00ff */
[----:B------:R-:W-:Y:S01]  /*112f0*/  LOP3.LUT R29, R13, 0xffff0000, RZ, 0xc0, !PT ;  /* 0xffff00000d1d7812 */ /* 0x000fe200078ec0ff */
[----:B------:R-:W-:Y:S01]  /*11300*/  IMAD.U32 R28, R14, 0x10000, RZ ;  /* 0x000100000e1c7824 */ /* 0x000fe200078e00ff */
[----:B------:R-:W-:Y:S02]  /*11310*/  LOP3.LUT R7, R12, 0xffff0000, RZ, 0xc0, !PT ;  /* 0xffff00000c077812 */ /* 0x000fe400078ec0ff */
[----:B------:R-:W-:Y:S02]  /*11320*/  LOP3.LUT R13, R14, 0xffff0000, RZ, 0xc0, !PT ;  /* 0xffff00000e0d7812 */ /* 0x000fe400078ec0ff */
[C---:B------:R-:W-:Y:S02]  /*11330*/  SHF.L.U32 R12, R15.reuse, 0x10, RZ ;  /* 0x000000100f0c7819 */ /* 0x040fe400000006ff */
[----:B------:R-:W-:Y:S01]  /*11340*/  LOP3.LUT R31, R15, 0xffff0000, RZ, 0xc0, !PT ;  /* 0xffff00000f1f7812 */ /* 0x000fe200078ec0ff */
[----:B------:R-:W-:Y:S01]  /*11350*/  IMAD.U32 R30, R20, 0x10000, RZ ;  /* 0x00010000141e7824 */ /* 0x000fe200078e00ff */
[C---:B------:R-:W-:Y:S01]  /*11360*/  SHF.L.U32 R14, R21.reuse, 0x10, RZ ;  /* 0x00000010150e7819 */ /* 0x040fe200000006ff */
        /* <DEDUP_REMOVED lines=19> */
[C---:B--2---:R-:W-:Y:S01]  /*114a0*/  IMAD.U32 R20, R24.reuse, 0x10000, RZ ;  /* 0x0001000018147824 */ /* 0x044fe200078e00ff */
[----:B------:R-:W-:Y:S01]  /*114b0*/  LOP3.LUT R15, R24, 0xffff0000, RZ, 0xc0, !PT ;  /* 0xffff0000180f7812 */ /* 0x000fe200078ec0ff */
[C---:B------:R-:W-:Y:S01]  /*114c0*/  IMAD.U32 R23, R26.reuse, 0x10000, RZ ;  /* 0x000100001a177824 */ /* 0x040fe200078e00ff */
[----:B------:R-:W-:Y:S01]  /*114d0*/  LOP3.LUT R22, R26, 0xffff0000, RZ, 0xc0, !PT ;  /* 0xffff00001a167812 */ /* 0x000fe200078ec0ff */
[----:B------:R-:W-:Y:S01]  /*114e0*/  FMUL.FTZ R17, R17, R30 ;  /* 0x0000001e11117220 */ /* 0x000fe20000410000 */
[----:B------:R-:W-:Y:S01]  /*114f0*/  FMUL.FTZ R28, R28, R32 ;  /* 0x000000201c1c7220 */ /* 0x000fe20000410000 */
[----:B------:R-:W-:Y:S01]  /*11500*/  SHF.L.U32 R14, R25, 0x10, RZ ;  /* 0x00000010190e7819 */ /* 0x000fe200000006ff */
[----:B------:R-:W-:Y:S01]  /*11510*/  FMUL.FTZ R29, R29, R33 ;  /* 0x000000211d1d7220 */ /* 0x000fe20000410000 */
[----:B------:R-:W-:Y:S01]  /*11520*/  LOP3.LUT R24, R25, 0xffff0000, RZ, 0xc0, !PT ;  /* 0xffff000019187812 */ /* 0x000fe200078ec0ff */
[----:B------:R-:W-:Y:S01]  /*11530*/  FFMA.FTZ R3, R3, R20, R17 ;  /* 0x0000001403037223 */ /* 0x000fe20000010011 */
        /* <DEDUP_REMOVED lines=12> */
[----:B------:R-:W-:Y:S01]  /*11600*/  F2FP.BF16.F32.PACK_AB R12, R4, R12 ;  /* 0x0000000c040c723e */ /* 0x000fe200000010ff */
[----:B------:R-:W-:Y:S01]  /*11610*/  IMAD.MOV.U32 R4, RZ, RZ, R2 ;  /* 0x000000ffff047224 */ /* 0x000fe200078e0002 */
[----:B------:R-:W-:Y:S01]  /*11620*/  MOV R5, R0 ;  /* 0x0000000000057202 */ /* 0x000fe20000000f00 */
[----:B------:R-:W-:Y:S01]  /*11630*/  IMAD.MOV.U32 R6, RZ, RZ, R8 ;  /* 0x000000ffff067224 */ /* 0x000fe200078e0008 */
[----:B------:R-:W-:Y:S02]  /*11640*/  MOV R7, R12 ;  /* 0x0000000c00077202 */ /* 0x000fe40000000f00 */
.L_x_2739:
[----:B------:R-:W-:Y:S05]  /*11650*/  BSYNC B0 ;  /* 0x0000000000007941 */ /* 0x000fea0003800000 */
.L_x_2738:
[----:B-----5:R1:W-:Y:S01]  /*11660*/  STS.128 [R244+0x1800], R4 ;  /* 0x00180004f4007388 */ /* 0x0203e20000000c00 */
[----:B------:R-:W-:Y:S05]  /*11670*/  BRA `(.L_x_2723) ;  /* 0x0000000000807947 */ /* 0x000fea0003800000 */
.L_x_2709:
[----:B------:R-:W-:Y:S02]  /*11680*/  IMAD.IADD R0, R240, 0x1, -R50 ;  /* 0x00000001f0007824 */ /* 0x000fe400078e0a32 */
[C---:B------:R-:W-:Y:S02]  /*11690*/  VIADD R9, R172.reuse, 0x10 ;  /* 0x00000010ac097836 */ /* 0x040fe40000000000 */
[C---:B------:R-:W-:Y:S01]  /*116a0*/  VIADD R34, R172.reuse, 0x30 ;  /* 0x00000030ac227836 */ /* 0x040fe20000000000 */
[CC--:B------:R-:W-:Y:S01]  /*116b0*/  ISETP.GE.AND P6, PT, R172.reuse, R0.reuse, PT ;  /* 0x00000000ac00720c */ /* 0x0c0fe20003fc6270 */
[----:B------:R-:W-:Y:S01]  /*116c0*/  VIADD R19, R172, 0x20 ;  /* 0x00000020ac137836 */ /* 0x000fe20000000000 */
[-C--:B------:R-:W-:Y:S02]  /*116d0*/  ISETP.GE.AND P5, PT, R9, R0.reuse, PT ;  /* 0x000000000900720c */ /* 0x080fe40003fa6270 */
[-C--:B------:R-:W-:Y:S02]  /*116e0*/  ISETP.GE.AND P3, PT, R34, R0.reuse, PT ;  /* 0x000000002200720c */ /* 0x080fe40003f66270 */
[----:B------:R-:W-:-:S07]  /*116f0*/  ISETP.GE.AND P4, PT, R19, R0, PT ;  /* 0x000000001300720c */ /* 0x000fce0003f86270 */
[C---:B--23--:R-:W-:Y:S02]  /*11700*/  @!P6 LEA R6, P2, R174.reuse, R178, 0x1 ;  /* 0x000000b2ae06e211 */ /* 0x04cfe400078408ff */
[-C--:B------:R-:W-:Y:S02]  /*11710*/  @!P5 IADD3 R3, P1, R3, R174.reuse, RZ ;  /* 0x000000ae0303d210 */ /* 0x080fe40007f3e0ff */
[----:B------:R-:W-:Y:S01]  /*11720*/  @!P3 IMAD.MOV.U32 R12, RZ, RZ, R174 ;  /* 0x000000ffff0cb224 */ /* 0x000fe200078e00ae */
[-CC-:B------:R-:W-:Y:S01]  /*11730*/  @!P6 LEA.HI.X R7, R174, R179.reuse, R181.reuse, 0x1, P2 ;  /* 0x000000b3ae07e211 */ /* 0x180fe200010f0cb5 */
[--C-:B------:R-:W-:Y:S01]  /*11740*/  @!P3 IMAD.MOV.U32 R13, RZ, RZ, R181.reuse ;  /* 0x000000ffff0db224 */ /* 0x100fe200078e00b5 */
[----:B------:R-:W-:Y:S01]  /*11750*/  @!P4 LEA R0, P0, R176, R174, 0x5 ;  /* 0x000000aeb000c211 */ /* 0x000fe200078028ff */
[----:B------:R-:W-:Y:S01]  /*11760*/  @!P5 IMAD.X R2, R2, 0x1, R181, P1 ;  /* 0x000000010202d824 */ /* 0x000fe200008e06b5 */
[----:B------:R-:W-:Y:S01]  /*11770*/  @!P5 LEA R14, P1, R3, R178, 0x1 ;  /* 0x000000b2030ed211 */ /* 0x000fe200078208ff */
[----:B------:R-:W-:Y:S01]  /*11780*/  @!P3 IMAD R4, R177, 0x30, RZ ;  /* 0x00000030b104b824 */ /* 0x000fe200078e02ff */
[----:B------:R-:W-:Y:S01]  /*11790*/  @!PT LDS RZ, [RZ] ;  /* 0x00000000fffff984 */ /* 0x000fe20000000800 */
[----:B------:R-:W-:Y:S01]  /*117a0*/  @!PT LDS RZ, [RZ] ;  /* 0x00000000fffff984 */ /* 0x000fe20000000800 */
[----:B------:R-:W-:Y:S01]  /*117b0*/  @!PT LDS RZ, [RZ] ;  /* 0x00000000fffff984 */ /* 0x000fe20000000800 */
[----:B------:R1:W-:Y:S01]  /*117c0*/  @!P6 LDGSTS.E.BYPASS.LTC128B.128 [R244], desc[UR6][R6.64] ;  /* 0x0000000006f4efae */ /* 0x0003e2000b901d46 */
[----:B------:R-:W-:Y:S01]  /*117d0*/  @!P3 IMAD.WIDE.U32 R12, R176, 0x30, R12 ;  /* 0x00000030b00cb825 */ /* 0x000fe200078e000c */
[----:B------:R-:W-:-:S02]  /*117e0*/  @!P5 LEA.HI.X R15, R3, R179, R2, 0x1, P1 ;  /* 0x000000b3030fd211 */ /* 0x000fc400008f0c02 */
[----:B------:R-:W-:Y:S01]  /*117f0*/  @!P4 LEA.HI.X R176, R176, R181, R177, 0x5, P0 ;  /* 0x000000b5b0b0c211 */ /* 0x000fe200000f2cb1 */
[----:B------:R-:W-:Y:S01]  /*11800*/  @!P3 IMAD.IADD R4, R13, 0x1, R4 ;  /* 0x000000010d04b824 */ /* 0x000fe200078e0204 */
[-C--:B------:R-:W-:Y:S01]  /*11810*/  @!P4 LEA R2, P1, R0, R178.reuse, 0x1 ;  /* 0x000000b20002c211 */ /* 0x080fe200078208ff */
[----:B------:R1:W-:Y:S01]  /*11820*/  @!P5 LDGSTS.E.BYPASS.LTC128B.128 [R244+0x800], desc[UR6][R14.64] ;  /* 0x008000000ef4dfae */ /* 0x0003e2000b901d46 */
[----:B------:R-:W-:Y:S02]  /*11830*/  @!P3 LEA R16, P0, R12, R178, 0x1 ;  /* 0x000000b20c10b211 */ /* 0x000fe400078008ff */
[-C--:B------:R-:W-:Y:S02]  /*11840*/  @!P4 LEA.HI.X R3, R0, R179.reuse, R176, 0x1, P1 ;  /* 0x000000b30003c211 */ /* 0x080fe400008f0cb0 */
[----:B------:R-:W-:-:S03]  /*11850*/  @!P3 LEA.HI.X R17, R12, R179, R4, 0x1, P0 ;  /* 0x000000b30c11b211 */ /* 0x000fc600000f0c04 */
[----:B------:R1:W-:Y:S04]  /*11860*/  @!P4 LDGSTS.E.BYPASS.LTC128B.128 [R244+0x1000], desc[UR6][R2.64] ;  /* 0x0100000002f4cfae */ /* 0x0003e8000b901d46 */
[----:B------:R1:W-:Y:S02]  /*11870*/  @!P3 LDGSTS.E.BYPASS.LTC128B.128 [R244+0x1800], desc[UR6][R16.64] ;  /* 0x0180000010f4bfae */ /* 0x0003e4000b901d46 */
.L_x_2723:
[----:B------:R-:W-:Y:S05]  /*11880*/  BSYNC B2 ;  /* 0x0000000000027941 */ /* 0x000fea0003800000 */
.L_x_2708:
[----:B------:R-:W-:Y:S02]  /*11890*/  VIADD R245, R46, 0xffffffff ;  /* 0xffffffff2ef57836 */ /* 0x000fe40000000000 */
[C---:B----4-:R-:W-:Y:S02]  /*118a0*/  VIADD R23, R172.reuse, 0x40 ;  /* 0x00000040ac177836 */ /* 0x050fe40000000000 */
[----:B-1----:R-:W-:Y:S02]  /*118b0*/  IMAD.SHL.U32 R2, R245, 0x100, RZ ;  /* 0x00000100f5027824 */ /* 0x002fe400078e00ff */
[C---:B------:R-:W-:Y:S02]  /*118c0*/  VIADD R16, R172.reuse, 0x50 ;  /* 0x00000050ac107836 */ /* 0x040fe40000000000 */
[----:B------:R-:W-:Y:S02]  /*118d0*/  IMAD.IADD R0, R51, 0x1, -R2 ;  /* 0x0000000133007824 */ /* 0x000fe400078e0a02 */
[----:B--23--:R-:W-:-:S02]  /*118e0*/  VIADD R15, R172, 0x60 ;  /* 0x00000060ac0f7836 */ /* 0x00cfc40000000000 */
[C---:B------:R-:W-:Y:S01]  /*118f0*/  VIADD R14, R172.reuse, 0x70 ;  /* 0x00000070ac0e7836 */ /* 0x040fe20000000000 */
[-C--:B------:R-:W-:Y:S01]  /*11900*/  ISETP.GE.AND P5, PT, R9, R0.reuse, PT ;  /* 0x000000000900720c */ /* 0x080fe20003fa6270 */
[C---:B------:R-:W-:Y:S01]  /*11910*/  VIADD R13, R172.reuse, 0x80 ;  /* 0x00000080ac0d7836 */ /* 0x040fe20000000000 */
[CC--:B------:R-:W-:Y:S01]  /*11920*/  ISETP.GE.AND P1, PT, R172.reuse, R0.reuse, PT ;  /* 0x00000000ac00720c */ /* 0x0c0fe20003f26270 */
[C---:B------:R-:W-:Y:S01]  /*11930*/  VIADD R12, R172.reuse, 0x90 ;  /* 0x00000090ac0c7836 */ /* 0x040fe20000000000 */
[-C--:B------:R-:W-:Y:S01]  /*11940*/  ISETP.GE.AND P2, PT, R19, R0.reuse, PT ;  /* 0x000000001300720c */ /* 0x080fe20003f46270 */
[----:B------:R-:W-:Y:S01]  /*11950*/  VIADD R8, R172, 0xa0 ;  /* 0x000000a0ac087836 */ /* 0x000fe20000000000 */
[-C--:B------:R-:W-:Y:S02]  /*11960*/  ISETP.GE.AND P6, PT, R34, R0.reuse, PT ;  /* 0x000000002200720c */ /* 0x080fe40003fc6270 */
[-C--:B------:R-:W-:Y:S02]  /*11970*/  ISETP.GE.AND P4, PT, R16, R0.reuse, PT ;  /* 0x000000001000720c */ /* 0x080fe40003f86270 */
[----:B------:R-:W-:-:S03]  /*11980*/  ISETP.GE.AND P3, PT, R15, R0, PT ;  /* 0x000000000f00720c */ /* 0x000fc60003f66270 */
[C---:B------:R-:W-:Y:S02]  /*11990*/  @!P5 LEA R6, P0, R57.reuse, R233, 0x1 ;  /* 0x000000e93906d211 */ /* 0x040fe400078008ff */
[--C-:B------:R-:W-:Y:S02]  /*119a0*/  @!P1 IMAD.MOV.U32 R4, RZ, RZ, R233.reuse ;  /* 0x000000ffff049224 */ /* 0x100fe400078e00e9 */
[----:B------:R-:W-:Y:S01]  /*119b0*/  @!P1 IMAD.MOV.U32 R5, RZ, RZ, R232 ;  /* 0x000000ffff059224 */ /* 0x000fe200078e00e8 */
[----:B------:R-:W-:Y:S01]  /*119c0*/  @!P5 LEA.HI.X R7, R57, R232, R58, 0x1, P0 ;  /* 0x000000e83907d211 */ /* 0x000fe200000f0c3a */
[--C-:B------:R-:W-:Y:S02]  /*119d0*/  @!P6 IMAD.MOV.U32 R20, RZ, RZ, R233.reuse ;  /* 0x000000ffff14e224 */ /* 0x100fe400078e00e9 */
[----:B------:R-:W-:Y:S01]  /*119e0*/  @!P6 IMAD.MOV.U32 R21, RZ, RZ, R232 ;  /* 0x000000ffff15e224 */ /* 0x000fe200078e00e8 */
[----:B------:R-:W-:Y:S01]  /*119f0*/  @!PT LDS RZ, [RZ] ;  /* 0x00000000fffff984 */ /* 0x000fe20000000800 */
[----:B------:R-:W-:Y:S01]  /*11a00*/  @!PT LDS RZ, [RZ] ;  /* 0x00000000fffff984 */ /* 0x000fe20000000800 */
[----:B------:R-:W-:Y:S01]  /*11a10*/  @!PT LDS RZ, [RZ] ;  /* 0x00000000fffff984 */ /* 0x000fe20000000800 */
[----:B------:R1:W-:Y:S01]  /*11a20*/  @!P1 LDGSTS.E.BYPASS.LTC128B.128 [R244+0x2000], desc[UR6][R4.64] ;  /* 0x0200000004f49fae */ /* 0x0003e2000b901d46 */
[----:B------:R-:W-:Y:S01]  /*11a30*/  ISETP.GE.AND P1, PT, R14, R0, PT ;  /* 0x000000000e00720c */ /* 0x000fe20003f26270 */
[----:B------:R-:W-:-:S02]  /*11a40*/  @!P4 IMAD.MOV.U32 R26, RZ, RZ, R233 ;  /* 0x000000ffff1ac224 */ /* 0x000fc400078e00e9 */
[----:B------:R2:W-:Y:S01]  /*11a50*/  @!P5 LDGSTS.E.BYPASS.LTC128B.128 [R244+0x2800], desc[UR6][R6.64] ;  /* 0x0280000006f4dfae */ /* 0x0005e2000b901d46 */
[----:B------:R-:W-:Y:S01]  /*11a60*/  ISETP.GE.AND P5, PT, R23, R0, PT ;  /* 0x000000001700720c */ /* 0x000fe20003fa6270 */
[----:B-----5:R-:W-:-:S04]  /*11a70*/  @!P6 IMAD.WIDE.U32 R28, R38, 0x60, R20 ;  /* 0x00000060261ce825 */ /* 0x020fc800078e0014 */
[--C-:B------:R-:W-:Y:S02]  /*11a80*/  @!P4 IMAD.MOV.U32 R27, RZ, RZ, R232.reuse ;  /* 0x000000ffff1bc224 */ /* 0x100fe400078e00e8 */
[--C-:B------:R-:W-:Y:S02]  /*11a90*/  @!P3 IMAD.MOV.U32 R24, RZ, RZ, R233.reuse ;  /* 0x000000ffff18b224 */ /* 0x100fe400078e00e9 */
[--C-:B------:R-:W-:Y:S02]  /*11aa0*/  @!P3 IMAD.MOV.U32 R25, RZ, RZ, R232.reuse ;  /* 0x000000ffff19b224 */ /* 0x100fe400078e00e8 */
[----:B------:R-:W-:Y:S02]  /*11ab0*/  @!P1 IMAD.MOV.U32 R20, RZ, RZ, R233 ;  /* 0x000000ffff149224 */ /* 0x000fe400078e00e9 */
[----:B------:R-:W-:Y:S02]  /*11ac0*/  @!P1 IMAD.MOV.U32 R21, RZ, RZ, R232 ;  /* 0x000000ffff159224 */ /* 0x000fe400078e00e8 */
[----:B------:R-:W-:-:S04]  /*11ad0*/  @!P4 IMAD.WIDE.U32 R26, R38, 0xa0, R26 ;  /* 0x000000a0261ac825 */ /* 0x000fc800078e001a */
[C---:B------:R-:W-:Y:S01]  /*11ae0*/  @!P3 IMAD.WIDE.U32 R24, R38.reuse, 0xc0, R24 ;  /* 0x000000c02618b825 */ /* 0x040fe200078e0018 */
[----:B-1----:R-:W-:-:S03]  /*11af0*/  @!P2 LEA R4, P0, R38, R233, 0x6 ;  /* 0x000000e92604a211 */ /* 0x002fc600078030ff */
[----:B------:R-:W-:Y:S02]  /*11b00*/  @!P1 IMAD R3, R39, 0xe0, RZ ;  /* 0x000000e027039824 */ /* 0x000fe400078e02ff */
[C---:B------:R-:W-:Y:S01]  /*11b10*/  @!P1 IMAD.WIDE.U32 R20, R38.reuse, 0xe0, R20 ;  /* 0x000000e026149825 */ /* 0x040fe200078e0014 */
[----:B------:R-:W-:Y:S02]  /*11b20*/  @!P2 LEA.HI.X R5, R38, R232, R39, 0x6, P0 ;  /* 0x000000e82605a211 */ /* 0x000fe400000f3427 */
[----:B------:R-:W-:Y:S01]  /*11b30*/  ISETP.GE.AND P0, PT, R13, R0, PT ;  /* 0x000000000d00720c */ /* 0x000fe20003f06270 */
[----:B--2---:R-:W-:Y:S02]  /*11b40*/  @!P6 IMAD R6, R39, 0x60, RZ ;  /* 0x000000602706e824 */ /* 0x004fe400078e02ff */
[----:B------:R1:W-:Y:S01]  /*11b50*/  @!P2 LDGSTS.E.BYPASS.LTC128B.128 [R244+0x3000], desc[UR6][R4.64] ;  /* 0x0300000004f4afae */ /* 0x0003e2000b901d46 */
[----:B------:R-:W-:Y:S02]  /*11b60*/  @!P1 IMAD.IADD R21, R3, 0x1, R21 ;  /* 0x0000000103159824 */ /* 0x000fe400078e0215 */
[----:B------:R-:W-:Y:S01]  /*11b70*/  @!P6 IMAD.IADD R29, R6, 0x1, R29 ;  /* 0x00000001061de824 */ /* 0x000fe200078e021d */
[----:B------:R-:W-:Y:S01]  /*11b80*/  @!P5 LEA R6, P2, R38, R233, 0x7 ;  /* 0x000000e92606d211 */ /* 0x000fe200078438ff */
[----:B------:R-:W-:-:S03]  /*11b90*/  VIADD R3, R172, 0xf0 ;  /* 0x000000f0ac037836 */ /* 0x000fc60000000000 */
[----:B------:R-:W-:Y:S01]  /*11ba0*/  @!P5 LEA.HI.X R7, R38, R232, R39, 0x7, P2 ;  /* 0x000000e82607d211 */ /* 0x000fe200010f3c27 */
[----:B------:R-:W-:Y:S01]  /*11bb0*/  @!P6 LDGSTS.E.BYPASS.LTC128B.128 [R244+0x3800], desc[UR6][R28.64] ;  /* 0x038000001cf4efae */ /* 0x000fe2000b901d46 */
[----:B------:R-:W-:-:S03]  /*11bc0*/  ISETP.GE.AND P6, PT, R12, R0, PT ;  /* 0x000000000c00720c */ /* 0x000fc60003fc6270 */
[----:B------:R2:W-:Y:S01]  /*11bd0*/  @!P5 LDGSTS.E.BYPASS.LTC128B.128 [R244+0x4000], desc[UR6][R6.64] ;  /* 0x0400000006f4dfae */ /* 0x0005e2000b901d46 */
[----:B------:R-:W-:-:S09]  /*11be0*/  ISETP.GE.AND P5, PT, R8, R0, PT ;  /* 0x000000000800720c */ /* 0x000fd20003fa6270 */
[C---:B------:R-:W-:Y:S02]  /*11bf0*/  @!P6 IMAD R40, R39.reuse, 0x120, RZ ;  /* 0x000001202728e824 */ /* 0x040fe400078e02ff */
[C---:B-1----:R-:W-:Y:S02]  /*11c00*/  @!P4 IMAD R5, R39.reuse, 0xa0, RZ ;  /* 0x000000a02705c824 */ /* 0x042fe400078e02ff */
[----:B------:R-:W-:Y:S02]  /*11c10*/  @!P3 IMAD R4, R39, 0xc0, RZ ;  /* 0x000000c02704b824 */ /* 0x000fe400078e02ff */
[----:B------:R-:W-:Y:S02]  /*11c20*/  @!P4 IMAD.IADD R27, R5, 0x1, R27 ;  /* 0x00000001051bc824 */ /* 0x000fe400078e021b */
[----:B------:R-:W-:Y:S02]  /*11c30*/  @!P3 IMAD.IADD R5, R4, 0x1, R25 ;  /* 0x000000010405b824 */ /* 0x000fe400078e0219 */
[----:B------:R-:W-:Y:S01]  /*11c40*/  @!P3 IMAD.MOV.U32 R4, RZ, RZ, R24 ;  /* 0x000000ffff04b224 */ /* 0x000fe200078e0018 */
[----:B------:R-:W-:Y:S01]  /*11c50*/  @!P4 LDGSTS.E.BYPASS.LTC128B.128 [R244+0x4800], desc[UR6][R26.64] ;  /* 0x048000001af4cfae */ /* 0x000fe2000b901d46 */
[----:B------:R-:W-:-:S02]  /*11c60*/  @!P6 IMAD.MOV.U32 R24, RZ, RZ, R233 ;  /* 0x000000ffff18e224 */ /* 0x000fc400078e00e9 */
[----:B------:R-:W-:Y:S01]  /*11c70*/  @!P6 IMAD.MOV.U32 R25, RZ, RZ, R232 ;  /* 0x000000ffff19e224 */ /* 0x000fe200078e00e8 */
[C---:B--2---:R-:W-:Y:S01]  /*11c80*/  @!P0 LEA R6, P2, R38.reuse, R233, 0x8 ;  /* 0x000000e926068211 */ /* 0x044fe200078440ff */
[----:B------:R1:W-:Y:S01]  /*11c90*/  @!P3 LDGSTS.E.BYPASS.LTC128B.128 [R244+0x5000], desc[UR6][R4.64] ;  /* 0x0500000004f4bfae */ /* 0x0003e2000b901d46 */
[----:B------:R-:W-:Y:S02]  /*11ca0*/  @!P5 IMAD R36, R39, 0x140, RZ ;  /* 0x000001402724d824 */ /* 0x000fe400078e02ff */
[C---:B------:R-:W-:Y:S01]  /*11cb0*/  @!P0 LEA.HI.X R7, R38.reuse, R232, R39, 0x8, P2 ;  /* 0x000000e826078211 */ /* 0x040fe200010f4427 */
[----:B------:R2:W-:Y:S01]  /*11cc0*/  @!P1 LDGSTS.E.BYPASS.LTC128B.128 [R244+0x5800], desc[UR6][R20.64] ;  /* 0x0580000014f49fae */ /* 0x0005e2000b901d46 */
[----:B------:R-:W-:-:S03]  /*11cd0*/  @!P6 IMAD.WIDE.U32 R24, R38, 0x120, R24 ;  /* 0x000001202618e825 */ /* 0x000fc600078e0018 */
[----:B------:R3:W-:Y:S01]  /*11ce0*/  @!P0 LDGSTS.E.BYPASS.LTC128B.128 [R244+0x6000], desc[UR6][R6.64] ;  /* 0x0600000006f48fae */ /* 0x0007e2000b901d46 */
[----:B------:R-:W-:Y:S01]  /*11cf0*/  ISETP.GE.AND P0, PT, R3, R0, PT ;  /* 0x000000000300720c */ /* 0x000fe20003f06270 */
[----:B------:R-:W-:Y:S02]  /*11d00*/  @!P6 IMAD.IADD R41, R40, 0x1, R25 ;  /* 0x000000012829e824 */ /* 0x000fe400078e0219 */
[----:B------:R-:W-:-:S05]  /*11d10*/  @!P6 IMAD.MOV.U32 R40, RZ, RZ, R24 ;  /* 0x000000ffff28e224 */ /* 0x000fca00078e0018 */
[----:B------:R-:W-:Y:S01]  /*11d20*/  @!P6 LDGSTS.E.BYPASS.LTC128B.128 [R244+0x6800], desc[UR6][R40.64] ;  /* 0x0680000028f4efae */ /* 0x000fe2000b901d46 */
[----:B------:R-:W-:-:S04]  /*11d30*/  ISETP.GE.AND P6, PT, R23, R0, PT ;  /* 0x000000001700720c */ /* 0x000fc80003fc6270 */
[--C-:B------:R-:W-:Y:S02]  /*11d40*/  @!P0 IMAD.MOV.U32 R24, RZ, RZ, R233.reuse ;  /* 0x000000ffff188224 */ /* 0x100fe400078e00e9 */
[--C-:B------:R-:W-:Y:S02]  /*11d50*/  @!P0 IMAD.MOV.U32 R25, RZ, RZ, R232.reuse ;  /* 0x000000ffff198224 */ /* 0x100fe400078e00e8 */
[----:B------:R-:W-:Y:S02]  /*11d60*/  @!P0 IMAD R17, R39, 0x1e0, RZ ;  /* 0x000001e027118824 */ /* 0x000fe400078e02ff */
[C---:B-1----:R-:W-:Y:S02]  /*11d70*/  VIADD R5, R172.reuse, 0xd0 ;  /* 0x000000d0ac057836 */ /* 0x042fe40000000000 */
[----:B------:R-:W-:Y:S02]  /*11d80*/  VIADD R4, R172, 0xe0 ;  /* 0x000000e0ac047836 */ /* 0x000fe40000000000 */
[----:B--2---:R-:W-:Y:S01]  /*11d90*/  @!P5 IMAD.MOV.U32 R20, RZ, RZ, R233 ;  /* 0x000000ffff14d224 */ /* 0x004fe200078e00e9 */
[-C--:B------:R-:W-:Y:S01]  /*11da0*/  ISETP.GE.AND P2, PT, R5, R0.reuse, PT ;  /* 0x000000000500720c */ /* 0x080fe20003f46270 */
[----:B------:R-:W-:Y:S01]  /*11db0*/  @!P5 IMAD.MOV.U32 R21, RZ, RZ, R232 ;  /* 0x000000ffff15d224 */ /* 0x000fe200078e00e8 */
[----:B------:R-:W-:Y:S01]  /*11dc0*/  ISETP.GE.AND P1, PT, R4, R0, PT ;  /* 0x000000000400720c */ /* 0x000fe20003f26270 */
[----:B---3--:R-:W-:-:S02]  /*11dd0*/  VIADD R7, R172, 0xb0 ;  /* 0x000000b0ac077836 */ /* 0x008fc40000000000 */
[----:B------:R-:W-:Y:S02]  /*11de0*/  VIADD R6, R172, 0xc0 ;  /* 0x000000c0ac067836 */ /* 0x000fe40000000000 */
[----:B------:R-:W-:Y:S01]  /*11df0*/  @!P5 IMAD.WIDE.U32 R20, R38, 0x140, R20 ;  /* 0x000001402614d825 */ /* 0x000fe200078e0014 */
[-C--:B------:R-:W-:Y:S02]  /*11e00*/  ISETP.GE.AND P4, PT, R7, R0.reuse, PT ;  /* 0x000000000700720c */ /* 0x080fe40003f86270 */
[----:B------:R-:W-:Y:S01]  /*11e10*/  ISETP.GE.AND P3, PT, R6, R0, PT ;  /* 0x000000000600720c */ /* 0x000fe20003f66270 */
[----:B------:R-:W-:Y:S02]  /*11e20*/  @!P5 IMAD.IADD R37, R36, 0x1, R21 ;  /* 0x000000012425d824 */ /* 0x000fe400078e0215 */
[----:B------:R-:W-:Y:S02]  /*11e30*/  @!P2 IMAD.MOV.U32 R28, RZ, RZ, R233 ;  /* 0x000000ffff1ca224 */ /* 0x000fe400078e00e9 */
[----:B------:R-:W-:-:S02]  /*11e40*/  @!P2 IMAD.MOV.U32 R29, RZ, RZ, R232 ;  /* 0x000000ffff1da224 */ /* 0x000fc400078e00e8 */
[--C-:B------:R-:W-:Y:S02]  /*11e50*/  @!P1 IMAD.MOV.U32 R26, RZ, RZ, R233.reuse ;  /* 0x000000ffff1a9224 */ /* 0x100fe400078e00e9 */
[--C-:B------:R-:W-:Y:S02]  /*11e60*/  @!P1 IMAD.MOV.U32 R27, RZ, RZ, R232.reuse ;  /* 0x000000ffff1b9224 */ /* 0x100fe400078e00e8 */
[--C-:B------:R-:W-:Y:S02]  /*11e70*/  @!P4 IMAD.MOV.U32 R32, RZ, RZ, R233.reuse ;  /* 0x000000ffff20c224 */ /* 0x100fe400078e00e9 */
[--C-:B------:R-:W-:Y:S02]  /*11e80*/  @!P4 IMAD.MOV.U32 R33, RZ, RZ, R232.reuse ;  /* 0x000000ffff21c224 */ /* 0x100fe400078e00e8 */
[----:B------:R-:W-:Y:S02]  /*11e90*/  @!P3 IMAD.MOV.U32 R30, RZ, RZ, R233 ;  /* 0x000000ffff1eb224 */ /* 0x000fe400078e00e9 */
[----:B------:R-:W-:-:S02]  /*11ea0*/  @!P3 IMAD.MOV.U32 R31, RZ, RZ, R232 ;  /* 0x000000ffff1fb224 */ /* 0x000fc400078e00e8 */
[----:B------:R-:W-:Y:S02]  /*11eb0*/  @!P5 IMAD.MOV.U32 R36, RZ, RZ, R20 ;  /* 0x000000ffff24d224 */ /* 0x000fe400078e0014 */
[C---:B------:R-:W-:Y:S02]  /*11ec0*/  @!P4 IMAD R22, R39.reuse, 0x160, RZ ;  /* 0x000001602716c824 */ /* 0x040fe400078e02ff */
[----:B------:R-:W-:Y:S01]  /*11ed0*/  @!P3 IMAD R21, R39, 0x180, RZ ;  /* 0x000001802715b824 */ /* 0x000fe200078e02ff */
[----:B------:R-:W-:Y:S01]  /*11ee0*/  @!P5 LDGSTS.E.BYPASS.LTC128B.128 [R244+0x7000], desc[UR6][R36.64] ;  /* 0x0700000024f4dfae */ /* 0x000fe2000b901d46 */
[----:B------:R-:W-:-:S04]  /*11ef0*/  @!P4 IMAD.WIDE.U32 R32, R38, 0x160, R32 ;  /* 0x000001602620c825 */ /* 0x000fc800078e0020 */
[----:B------:R-:W-:-:S04]  /*11f00*/  @!P3 IMAD.WIDE.U32 R30, R38, 0x180, R30 ;  /* 0x00000180261eb825 */ /* 0x000fc800078e001e */
[----:B------:R-:W-:Y:S02]  /*11f10*/  @!P2 IMAD R20, R39, 0x1a0, RZ ;  /* 0x000001a02714a824 */ /* 0x000fe400078e02ff */
[----:B------:R-:W-:-:S04]  /*11f20*/  @!P2 IMAD.WIDE.U32 R28, R38, 0x1a0, R28 ;  /* 0x000001a0261ca825 */ /* 0x000fc800078e001c */
[----:B------:R-:W-:Y:S02]  /*11f30*/  @!P1 IMAD R18, R39, 0x1c0, RZ ;  /* 0x000001c027129824 */ /* 0x000fe400078e02ff */
[----:B------:R-:W-:-:S04]  /*11f40*/  @!P1 IMAD.WIDE.U32 R26, R38, 0x1c0, R26 ;  /* 0x000001c0261a9825 */ /* 0x000fc800078e001a */
[----:B------:R-:W-:-:S04]  /*11f50*/  @!P0 IMAD.WIDE.U32 R24, R38, 0x1e0, R24 ;  /* 0x000001e026188825 */ /* 0x000fc800078e0018 */
[----:B------:R-:W-:Y:S02]  /*11f60*/  @!P4 IMAD.IADD R33, R22, 0x1, R33 ;  /* 0x000000011621c824 */ /* 0x000fe400078e0221 */
[----:B------:R-:W-:Y:S02]  /*11f70*/  @!P3 IMAD.IADD R31, R21, 0x1, R31 ;  /* 0x00000001151fb824 */ /* 0x000fe400078e021f */
[----:B------:R-:W-:Y:S01]  /*11f80*/  @!P2 IMAD.IADD R21, R20, 0x1, R29 ;  /* 0x000000011415a824 */ /* 0x000fe200078e021d */
[----:B------:R-:W-:Y:S01]  /*11f90*/  @!P4 LDGSTS.E.BYPASS.LTC128B.128 [R244+0x7800], desc[UR6][R32.64] ;  /* 0x0780000020f4cfae */ /* 0x000fe2000b901d46 */
[----:B------:R-:W-:Y:S01]  /*11fa0*/  @!P2 IMAD.MOV.U32 R20, RZ, RZ, R28 ;  /* 0x000000ffff14a224 */ /* 0x000fe200078e001c */
[-C--:B------:R-:W-:Y:S01]  /*11fb0*/  ISETP.GE.AND P4, PT, R172, R0.reuse, PT ;  /* 0x00000000ac00720c */ /* 0x080fe20003f86270 */
[----:B------:R-:W-:Y:S01]  /*11fc0*/  @!P1 IMAD.IADD R27, R18, 0x1, R27 ;  /* 0x00000001121b9824 */ /* 0x000fe200078e021b */
[----:B------:R-:W-:Y:S01]  /*11fd0*/  @!P3 LDGSTS.E.BYPASS.LTC128B.128 [R244+0x8000], desc[UR6][R30.64] ;  /* 0x080000001ef4bfae */ /* 0x000fe2000b901d46 */
[----:B------:R-:W-:Y:S01]  /*11fe0*/  @!P0 IMAD.IADD R25, R17, 0x1, R25 ;  /* 0x0000000111198824 */ /* 0x000fe200078e0219 */
[----:B------:R-:W-:-:S02]  /*11ff0*/  ISETP.GE.AND P3, PT, R9, R0, PT ;  /* 0x000000000900720c */ /* 0x000fc40003f66270 */
[----:B------:R1:W-:Y:S04]  /*12000*/  @!P2 LDGSTS.E.BYPASS.LTC128B.128 [R244+0x8800], desc[UR6][R20.64] ;  /* 0x0880000014f4afae */ /* 0x0003e8000b901d46 */
[----:B------:R-:W-:Y:S01]  /*12010*/  @!P1 LDGSTS.E.BYPASS.LTC128B.128 [R244+0x9000], desc[UR6][R26.64] ;  /* 0x090000001af49fae */ /* 0x000fe2000b901d46 */
[----:B------:R-:W-:-:S03]  /*12020*/  ISETP.GE.AND P1, PT, R34, R0, PT ;  /* 0x000000002200720c */ /* 0x000fc60003f26270 */
[----:B------:R-:W-:Y:S01]  /*12030*/  @!P0 LDGSTS.E.BYPASS.LTC128B.128 [R244+0x9800], desc[UR6][R24.64] ;  /* 0x0980000018f48fae */ /* 0x000fe2000b901d46 */
[-C--:B------:R-:W-:Y:S02]  /*12040*/  ISETP.GE.AND P0, PT, R19, R0.reuse, PT ;  /* 0x000000001300720c */ /* 0x080fe40003f06270 */
[C---:B------:R-:W-:Y:S01]  /*12050*/  @!P3 LEA R18, P2, R55.reuse, R235, 0x1 ;  /* 0x000000eb3712b211 */ /* 0x040fe200078408ff */
[----:B------:R-:W2:Y:S01]  /*12060*/  LD.E R9, desc[UR6][R10.64+0x188] ;  /* 0x000188060a097980 */ /* 0x000ea2000c101900 */
[----:B------:R-:W-:Y:S02]  /*12070*/  ISETP.GE.AND P5, PT, R16, R0, PT ;  /* 0x000000001000720c */ /* 0x000fe40003fa6270 */
[----:B------:R-:W-:Y:S01]  /*12080*/  @!P3 LEA.HI.X R19, R55, R234, R56, 0x1, P2 ;  /* 0x000000ea3713b211 */ /* 0x000fe200010f0c38 */
[----:B------:R-:W0:Y:S01]  /*12090*/  LDGDEPBAR ;  /* 0x00000000000079af */ /* 0x000e220000000000 */
[----:B-1----:R-:W-:Y:S02]  /*120a0*/  @!P4 IMAD.MOV.U32 R20, RZ, RZ, R235 ;  /* 0x000000ffff14c224 */ /* 0x002fe400078e00eb */
[----:B------:R-:W-:Y:S01]  /*120b0*/  @!P4 IMAD.MOV.U32 R21, RZ, RZ, R234 ;  /* 0x000000ffff15c224 */ /* 0x000fe200078e00ea */
[----:B------:R-:W-:-:S04]  /*120c0*/  DEPBAR.LE SB0, 0x0 ;  /* 0x000080000000791a */ /* 0x000fc80000000000 */
[----:B------:R-:W-:Y:S01]  /*120d0*/  BAR.SYNC.DEFER_BLOCKING 0x0 ;  /* 0x0000000000007b1d */ /* 0x000fe20000010000 */
[----:B------:R-:W-:Y:S01]  /*120e0*/  @!P0 LEA R22, P2, R44, R235, 0x6 ;  /* 0x000000eb2c168211 */ /* 0x000fe200078430ff */
[----:B------:R-:W-:-:S03]  /*120f0*/  @!P1 IMAD R17, R45, 0x60, RZ ;  /* 0x000000602d119824 */ /* 0x000fc600078e02ff */
[----:B------:R-:W-:Y:S01]  /*12100*/  @!P0 LEA.HI.X R23, R44, R234, R45, 0x6, P2 ;  /* 0x000000ea2c178211 */ /* 0x000fe200010f342d */
[----:B------:R-:W-:Y:S04]  /*12110*/  @P4 STS.128 [R244+0xa000], RZ ;  /* 0x00a000fff4004388 */ /* 0x000fe80000000c00 */
[----:B------:R-:W-:Y:S01]  /*12120*/  @!PT LDS RZ, [RZ] ;  /* 0x00000000fffff984 */ /* 0x000fe20000000800 */
[----:B------:R-:W-:Y:S01]  /*12130*/  @!PT LDS RZ, [RZ] ;  /* 0x00000000fffff984 */ /* 0x000fe20000000800 */
[----:B------:R-:W-:Y:S01]  /*12140*/  @!PT LDS RZ, [RZ] ;  /* 0x00000000fffff984 */ /* 0x000fe20000000800 */
[----:B------:R1:W-:Y:S01]  /*12150*/  @!P4 LDGSTS.E.BYPASS.LTC128B.128 [R244+0xa000], desc[UR6][R20.64] ;  /* 0x0a00000014f4cfae */ /* 0x0003e2000b901d46 */
[----:B------:R-:W-:-:S03]  /*12160*/  ISETP.GE.AND P4, PT, R15, R0, PT ;  /* 0x000000000f00720c */ /* 0x000fc60003f86270 */
        /* <DEDUP_REMOVED lines=10> */
[----:B------:R-:W-:Y:S01]  /*12210*/  @!P0 LDGSTS.E.BYPASS.LTC128B.128 [R244+0xb000], desc[UR6][R22.64] ;  /* 0x0b00000016f48fae */ /* 0x000fe2000b901d46 */
[----:B-1----:R-:W-:Y:S02]  /*12220*/  @!P1 IMAD.MOV.U32 R20, RZ, RZ, R235 ;  /* 0x000000ffff149224 */ /* 0x002fe400078e00eb */
[----:B------:R-:W-:Y:S02]  /*12230*/  @!P1 IMAD.MOV.U32 R21, RZ, RZ, R234 ;  /* 0x000000ffff159224 */ /* 0x000fe400078e00ea */
[----:B------:R-:W-:-:S04]  /*12240*/  @!P1 IMAD.WIDE.U32 R20, R44, 0x60, R20 ;  /* 0x000000602c149825 */ /* 0x000fc800078e0014 */
[----:B------:R-:W-:Y:S01]  /*12250*/  @!P1 IMAD.IADD R21, R17, 0x1, R21 ;  /* 0x0000000111159824 */ /* 0x000fe200078e0215 */
[----:B------:R-:W-:Y:S01]  /*12260*/  @P1 STS.128 [R244+0xb800], RZ ;  /* 0x00b800fff4001388 */ /* 0x000fe20000000c00 */
[----:B---3--:R-:W-:Y:S02]  /*12270*/  @!P5 IMAD.MOV.U32 R18, RZ, RZ, R235 ;  /* 0x000000ffff12d224 */ /* 0x008fe400078e00eb */
[----:B------:R-:W-:Y:S01]  /*12280*/  @!P5 IMAD.MOV.U32 R19, RZ, RZ, R234 ;  /* 0x000000ffff13d224 */ /* 0x000fe200078e00ea */
[----:B------:R-:W-:Y:S01]  /*12290*/  @!P6 LEA R14, P0, R44, R235, 0x7 ;  /* 0x000000eb2c0ee211 */ /* 0x000fe200078038ff */
[----:B------:R-:W-:Y:S01]  /*122a0*/  @!PT LDS RZ, [RZ] ;  /* 0x00000000fffff984 */ /* 0x000fe20000000800 */
[----:B------:R-:W-:Y:S01]  /*122b0*/  @!PT LDS RZ, [RZ] ;  /* 0x00000000fffff984 */ /* 0x000fe20000000800 */
[----:B------:R-:W-:Y:S01]  /*122c0*/  @!PT LDS RZ, [RZ] ;  /* 0x00000000fffff984 */ /* 0x000fe20000000800 */
[----:B------:R-:W-:Y:S01]  /*122d0*/  @!P1 LDGSTS.E.BYPASS.LTC128B.128 [R244+0xb800], desc[UR6][R20.64] ;  /* 0x0b80000014f49fae */ /* 0x000fe2000b901d46 */
[----:B------:R-:W-:Y:S01]  /*122e0*/  ISETP.GE.AND P1, PT, R12, R0, PT ;  /* 0x000000000c00720c */ /* 0x000fe20003f26270 */
[----:B------:R-:W-:Y:S02]  /*122f0*/  @!P5 IMAD R12, R45, 0xa0, RZ ;  /* 0x000000a02d0cd824 */ /* 0x000fe400078e02ff */
[C---:B------:R-:W-:Y:S01]  /*12300*/  @!P5 IMAD.WIDE.U32 R18, R44.reuse, 0xa0, R18 ;  /* 0x000000a02c12d825 */ /* 0x040fe200078e0012 */
[----:B------:R-:W-:-:S02]  /*12310*/  @!P6 LEA.HI.X R15, R44, R234, R45, 0x7, P0 ;  /* 0x000000ea2c0fe211 */ /* 0x000fc400000f3c2d */
[-C--:B------:R-:W-:Y:S01]  /*12320*/  ISETP.GE.AND P2, PT, R13, R0.reuse, PT ;  /* 0x000000000d00720c */ /* 0x080fe20003f46270 */
[----:B------:R-:W-:Y:S02]  /*12330*/  @!P4 IMAD.MOV.U32 R16, RZ, RZ, R235 ;  /* 0x000000ffff10c224 */ /* 0x000fe400078e00eb */
[--C-:B------:R-:W-:Y:S02]  /*12340*/  @!P4 IMAD.MOV.U32 R17, RZ, RZ, R234.reuse ;  /* 0x000000ffff11c224 */ /* 0x100fe400078e00ea */
[----:B------:R-:W-:Y:S01]  /*12350*/  @!P5 IMAD.IADD R19, R12, 0x1, R19 ;  /* 0x000000010c13d824 */ /* 0x000fe200078e0213 */
[-C--:B------:R-:W-:Y:S01]  /*12360*/  ISETP.GE.AND P0, PT, R8, R0.reuse, PT ;  /* 0x000000000800720c */ /* 0x080fe20003f06270 */
[----:B------:R-:W-:Y:S01]  /*12370*/  @!P3 IMAD.MOV.U32 R12, RZ, RZ, R235 ;  /* 0x000000ffff0cb224 */ /* 0x000fe200078e00eb */
[----:B------:R-:W-:Y:S01]  /*12380*/  @P6 STS.128 [R244+0xc000], RZ ;  /* 0x00c000fff4006388 */ /* 0x000fe20000000c00 */
[----:B------:R-:W-:Y:S02]  /*12390*/  @!P3 IMAD.MOV.U32 R13, RZ, RZ, R234 ;  /* 0x000000ffff0db224 */ /* 0x000fe400078e00ea */
[----:B------:R-:W-:Y:S01]  /*123a0*/  @!P4 IMAD R8, R45, 0xc0, RZ ;  /* 0x000000c02d08c824 */ /* 0x000fe200078e02ff */
[----:B------:R-:W-:Y:S01]  /*123b0*/  @!PT LDS RZ, [RZ] ;  /* 0x00000000fffff984 */ /* 0x000fe20000000800 */
[----:B------:R-:W-:Y:S01]  /*123c0*/  @!PT LDS RZ, [RZ] ;  /* 0x00000000fffff984 */ /* 0x000fe20000000800 */
[----:B------:R-:W-:Y:S01]  /*123d0*/  @!PT LDS RZ, [RZ] ;  /* 0x00000000fffff984 */ /* 0x000fe20000000800 */
[----:B------:R1:W-:Y:S01]  /*123e0*/  @!P6 LDGSTS.E.BYPASS.LTC128B.128 [R244+0xc000], desc[UR6][R14.64] ;  /* 0x0c0000000ef4efae */ /* 0x0003e2000b901d46 */
[----:B------:R-:W-:Y:S01]  /*123f0*/  @!P4 IMAD.WIDE.U32 R16, R44, 0xc0, R16 ;  /* 0x000000c02c10c825 */ /* 0x000fe200078e0010 */
[----:B------:R-:W-:-:S02]  /*12400*/  ISETP.GE.AND P6, PT, R7, R0, PT ;  /* 0x000000000700720c */ /* 0x000fc40003fc6270 */
[----:B------:R-:W-:Y:S01]  /*12410*/  @P5 STS.128 [R244+0xc800], RZ ;  /* 0x00c800fff4005388 */ /* 0x000fe20000000c00 */
[----:B------:R-:W-:Y:S02]  /*12420*/  @!P3 IMAD R7, R45, 0xe0, RZ ;  /* 0x000000e02d07b824 */ /* 0x000fe400078e02ff */
[----:B------:R-:W-:Y:S01]  /*12430*/  @!P3 IMAD.WIDE.U32 R12, R44, 0xe0, R12 ;  /* 0x000000e02c0cb825 */ /* 0x000fe200078e000c */
[----:B------:R-:W-:Y:S01]  /*12440*/  @!PT LDS RZ, [RZ] ;  /* 0x00000000fffff984 */ /* 0x000fe20000000800 */
[----:B------:R-:W-:Y:S01]  /*12450*/  @!PT LDS RZ, [RZ] ;  /* 0x00000000fffff984 */ /* 0x000fe20000000800 */
[----:B------:R-:W-:Y:S01]  /*12460*/  @!PT LDS RZ, [RZ] ;  /* 0x00000000fffff984 */ /* 0x000fe20000000800 */
[----:B------:R-:W-:Y:S01]  /*12470*/  @!P5 LDGSTS.E.BYPASS.LTC128B.128 [R244+0xc800], desc[UR6][R18.64] ;  /* 0x0c80000012f4dfae */ /* 0x000fe2000b901d46 */
[----:B------:R-:W-:Y:S02]  /*12480*/  ISETP.GE.AND P5, PT, R6, R0, PT ;  /* 0x000000000600720c */ /* 0x000fe40003fa6270 */
[----:B------:R-:W-:Y:S01]  /*12490*/  @!P4 IMAD.IADD R17, R8, 0x1, R17 ;  /* 0x000000010811c824 */ /* 0x000fe200078e0211 */
[----:B------:R-:W-:Y:S01]  /*124a0*/  SHF.R.S32.HI R6, RZ, 0x4, R63 ;  /* 0x00000004ff067819 */ /* 0x000fe2000001143f */
[----:B------:R-:W-:Y:S01]  /*124b0*/  @!P3 IMAD.IADD R13, R7, 0x1, R13 ;  /* 0x00000001070db824 */ /* 0x000fe200078e020d */
[----:B------:R-:W-:Y:S02]  /*124c0*/  @P4 STS.128 [R244+0xd000], RZ ;  /* 0x00d000fff4004388 */ /* 0x000fe40000000c00 */
[----:B------:R-:W-:-:S02]  /*124d0*/  LEA.HI R63, R63, R6, RZ, 0x1 ;  /* 0x000000063f3f7211 */ /* 0x000fc400078f08ff */
[----:B------:R-:W-:Y:S01]  /*124e0*/  @!PT LDS RZ, [RZ] ;  /* 0x00000000fffff984 */ /* 0x000fe20000000800 */
[----:B------:R-:W-:Y:S01]  /*124f0*/  @!PT LDS RZ, [RZ] ;  /* 0x00000000fffff984 */ /* 0x000fe20000000800 */
[----:B------:R-:W-:Y:S01]  /*12500*/  @!PT LDS RZ, [RZ] ;  /* 0x00000000fffff984 */ /* 0x000fe20000000800 */
[----:B------:R3:W-:Y:S04]  /*12510*/  @!P4 LDGSTS.E.BYPASS.LTC128B.128 [R244+0xd000], desc[UR6][R16.64] ;  /* 0x0d00000010f4cfae */ /* 0x0007e8000b901d46 */
[----:B------:R-:W-:Y:S01]  /*12520*/  @P3 STS.128 [R244+0xd800], RZ ;  /* 0x00d800fff4003388 */ /* 0x000fe20000000c00 */
[----:B------:R-:W-:-:S03]  /*12530*/  LOP3.LUT R63, R63, 0xfffffffe, RZ, 0xc0, !PT ;  /* 0xfffffffe3f3f7812 */ /* 0x000fc600078ec0ff */
[----:B------:R-:W-:Y:S01]  /*12540*/  @!PT LDS RZ, [RZ] ;  /* 0x00000000fffff984 */ /* 0x000fe20000000800 */
[----:B------:R-:W-:Y:S01]  /*12550*/  @!PT LDS RZ, [RZ] ;  /* 0x00000000fffff984 */ /* 0x000fe20000000800 */
[----:B------:R-:W-:Y:S01]  /*12560*/  @!PT LDS RZ, [RZ] ;  /* 0x00000000fffff984 */ /* 0x000fe20000000800 */
[----:B------:R4:W-:Y:S01]  /*12570*/  @!P3 LDGSTS.E.BYPASS.LTC128B.128 [R244+0xd800], desc[UR6][R12.64] ;  /* 0x0d8000000cf4bfae */ /* 0x0009e2000b901d46 */
[----:B-1----:R-:W-:Y:S02]  /*12580*/  @!P2 LEA R14, P4, R44, R235, 0x8 ;  /* 0x000000eb2c0ea211 */ /* 0x002fe400078840ff */
[----:B------:R-:W-:Y:S01]  /*12590*/  ISETP.GE.AND P3, PT, R4, R0, PT ;  /* 0x000000000400720c */ /* 0x000fe20003f66270 */
[----:B------:R-:W-:Y:S01]  /*125a0*/  IMAD.SHL.U32 R4, R52, 0x40, RZ ;  /* 0x0000004034047824 */ /* 0x000fe200078e00ff */
[----:B------:R-:W-:Y:S02]  /*125b0*/  @!P2 LEA.HI.X R15, R44, R234, R45, 0x8, P4 ;  /* 0x000000ea2c0fa211 */ /* 0x000fe400020f442d */
[----:B------:R-:W-:Y:S01]  /*125c0*/  ISETP.GE.AND P4, PT, R5, R0, PT ;  /* 0x000000000500720c */ /* 0x000fe20003f86270 */
[----:B------:R-:W-:Y:S01]  /*125d0*/  @P2 STS.128 [R244+0xe000], RZ ;  /* 0x00e000fff4002388 */ /* 0x000fe20000000c00 */
[----:B------:R-:W-:Y:S01]  /*125e0*/  LOP3.LUT R5, R4, 0x1c0, RZ, 0xc0, !PT ;  /* 0x000001c004057812 */ /* 0x000fe200078ec0ff */
[----:B------:R-:W-:-:S02]  /*125f0*/  IMAD.IADD R4, R6, 0x1, -R63 ;  /* 0x0000000106047824 */ /* 0x000fc400078e0a3f */
[----:B------:R-:W-:Y:S01]  /*12600*/  @!PT LDS RZ, [RZ] ;  /* 0x00000000fffff984 */ /* 0x000fe20000000800 */
[----:B------:R-:W-:Y:S01]  /*12610*/  @!PT LDS RZ, [RZ] ;  /* 0x00000000fffff984 */ /* 0x000fe20000000800 */
[----:B------:R-:W-:Y:S01]  /*12620*/  @!PT LDS RZ, [RZ] ;  /* 0x00000000fffff984 */ /* 0x000fe20000000800 */
[----:B------:R1:W-:Y:S01]  /*12630*/  @!P2 LDGSTS.E.BYPASS.LTC128B.128 [R244+0xe000], desc[UR6][R14.64] ;  /* 0x0e0000000ef4afae */ /* 0x0003e2000b901d46 */
[----:B------:R-:W-:Y:S02]  /*12640*/  IMAD.SHL.U32 R62, R62, 0x40, RZ ;  /* 0x000000403e3e7824 */ /* 0x000fe400078e00ff */
[----:B------:R-:W-:Y:S02]  /*12650*/  IMAD.SHL.U32 R230, R172, 0x8, RZ ;  /* 0x00000008ace67824 */ /* 0x000fe400078e00ff */
[--C-:B---3--:R-:W-:Y:S02]  /*12660*/  @!P1 IMAD.MOV.U32 R16, RZ, RZ, R235.reuse ;  /* 0x000000ffff109224 */ /* 0x108fe400078e00eb */
[--C-:B------:R-:W-:Y:S02]  /*12670*/  @!P1 IMAD.MOV.U32 R17, RZ, RZ, R234.reuse ;  /* 0x000000ffff119224 */ /* 0x100fe400078e00ea */
[----:B------:R-:W-:Y:S02]  /*12680*/  @!P0 IMAD.MOV.U32 R6, RZ, RZ, R235 ;  /* 0x000000ffff068224 */ /* 0x000fe400078e00eb */
[----:B------:R-:W-:Y:S01]  /*12690*/  @!P0 IMAD.MOV.U32 R7, RZ, RZ, R234 ;  /* 0x000000ffff078224 */ /* 0x000fe200078e00ea */
[----:B------:R-:W-:Y:S01]  /*126a0*/  ISETP.GE.AND P2, PT, R3, R0, PT ;  /* 0x000000000300720c */ /* 0x000fe20003f46270 */
[----:B------:R-:W-:Y:S01]  /*126b0*/  @!P1 IMAD.WIDE.U32 R16, R44, 0x120, R16 ;  /* 0x000001202c109825 */ /* 0x000fe200078e0010 */
[----:B------:R-:W-:-:S02]  /*126c0*/  LOP3.LUT R0, R62, 0x1c0, RZ, 0xc0, !PT ;  /* 0x000001c03e007812 */ /* 0x000fc400078ec0ff */
[----:B------:R-:W-:Y:S01]  /*126d0*/  LOP3.LUT R230, R5, 0x8, R230, 0xf8, !PT ;  /* 0x0000000805e67812 */ /* 0x000fe200078ef8e6 */
[----:B----4-:R-:W-:Y:S02]  /*126e0*/  @!P0 IMAD R12, R45, 0x140, RZ ;  /* 0x000001402d0c8824 */ /* 0x010fe400078e02ff */
[----:B------:R-:W-:Y:S02]  /*126f0*/  IMAD.SHL.U32 R3, R4, 0x8, RZ ;  /* 0x0000000804037824 */ /* 0x000fe400078e00ff */
[----:B------:R-:W-:-:S04]  /*12700*/  @!P0 IMAD.WIDE.U32 R6, R44, 0x140, R6 ;  /* 0x000001402c068825 */ /* 0x000fc800078e0006 */
[----:B-1----:R-:W-:Y:S01]  /*12710*/  @!P1 IMAD R14, R45, 0x120, RZ ;  /* 0x000001202d0e9824 */ /* 0x002fe200078e02ff */
[----:B------:R-:W-:Y:S01]  /*12720*/  SHF.R.U32.HI R5, RZ, 0x3, R5 ;  /* 0x00000003ff057819 */ /* 0x000fe20000011605 */
[----:B------:R-:W-:Y:S02]  /*12730*/  IMAD.SHL.U32 R32, R53, 0x40, RZ ;  /* 0x0000004035207824 */ /* 0x000fe400078e00ff */
[----:B------:R-:W-:Y:S02]  /*12740*/  @!P1 IMAD.IADD R15, R14, 0x1, R17 ;  /* 0x000000010e0f9824 */ /* 0x000fe400078e0211 */
[----:B------:R-:W-:Y:S02]  /*12750*/  @!P1 IMAD.MOV.U32 R14, RZ, RZ, R16 ;  /* 0x000000ffff0e9224 */ /* 0x000fe400078e0010 */
[----:B------:R-:W-:Y:S02]  /*12760*/  @!P5 IMAD.MOV.U32 R22, RZ, RZ, R235 ;  /* 0x000000ffff16d224 */ /* 0x000fe400078e00eb */
[----:B------:R-:W-:-:S02]  /*12770*/  @!P5 IMAD.MOV.U32 R23, RZ, RZ, R234 ;  /* 0x000000ffff17d224 */ /* 0x000fc400078e00ea */
[----:B------:R-:W-:Y:S02]  /*12780*/  @!P6 IMAD.MOV.U32 R16, RZ, RZ, R235 ;  /* 0x000000ffff10e224 */ /* 0x000fe400078e00eb */
[----:B------:R-:W-:Y:S01]  /*12790*/  @!P6 IMAD.MOV.U32 R17, RZ, RZ, R234 ;  /* 0x000000ffff11e224 */ /* 0x000fe200078e00ea */
[----:B------:R-:W-:Y:S01]  /*127a0*/  LOP3.LUT R3, R0, 0x8, R3, 0xf8, !PT ;  /* 0x0000000800037812 */ /* 0x000fe200078ef803 */
[----:B------:R-:W-:Y:S01]  /*127b0*/  @!P0 IMAD.IADD R13, R12, 0x1, R7 ;  /* 0x000000010c0d8824 */ /* 0x000fe200078e0207 */
[----:B------:R-:W-:Y:S01]  /*127c0*/  LOP3.LUT R230, R230, R5, RZ, 0x3c, !PT ;  /* 0x00000005e6e67212 */ /* 0x000fe200078e3cff */
[----:B------:R-:W-:Y:S01]  /*127d0*/  @!P0 IMAD.MOV.U32 R12, RZ, RZ, R6 ;  /* 0x000000ffff0c8224 */ /* 0x000fe200078e0006 */
[----:B------:R-:W-:Y:S01]  /*127e0*/  SHF.R.U32.HI R0, RZ, 0x3, R0 ;  /* 0x00000003ff007819 */ /* 0x000fe20000011600 */
[----:B------:R-:W-:Y:S01]  /*127f0*/  @!P5 IMAD R6, R45, 0x180, RZ ;  /* 0x000001802d06d824 */ /* 0x000fe200078e02ff */
[----:B------:R-:W-:Y:S01]  /*12800*/  LOP3.LUT R32, R32, 0xfffffe00, RZ, 0xc0, !PT ;  /* 0xfffffe0020207812 */ /* 0x000fe200078ec0ff */
[----:B------:R-:W-:Y:S01]  /*12810*/  @!P5 IMAD.WIDE.U32 R22, R44, 0x180, R22 ;  /* 0x000001802c16d825 */ /* 0x000fe200078e0016 */
[----:B------:R-:W-:-:S03]  /*12820*/  LOP3.LUT R3, R3, R0, RZ, 0x3c, !PT ;  /* 0x0000000003037212 */ /* 0x000fc600078e3cff */
[----:B------:R-:W-:Y:S02]  /*12830*/  @!P6 IMAD R7, R45, 0x160, RZ ;  /* 0x000001602d07e824 */ /* 0x000fe400078e02ff */
[----:B------:R-:W-:-:S04]  /*12840*/  @!P6 IMAD.WIDE.U32 R24, R44, 0x160, R16 ;  /* 0x000001602c18e825 */ /* 0x000fc800078e0010 */
[--C-:B------:R-:W-:Y:S02]  /*12850*/  @!P4 IMAD.MOV.U32 R20, RZ, RZ, R235.reuse ;  /* 0x000000ffff14c224 */ /* 0x100fe400078e00eb */
[--C-:B------:R-:W-:Y:S02]  /*12860*/  @!P4 IMAD.MOV.U32 R21, RZ, RZ, R234.reuse ;  /* 0x000000ffff15c224 */ /* 0x100fe400078e00ea */
[----:B------:R-:W-:Y:S02]  /*12870*/  @!P3 IMAD.MOV.U32 R18, RZ, RZ, R235 ;  /* 0x000000ffff12b224 */ /* 0x000fe400078e00eb */
[----:B------:R-:W-:Y:S01]  /*12880*/  @!P3 IMAD.MOV.U32 R19, RZ, RZ, R234 ;  /* 0x000000ffff13b224 */ /* 0x000fe200078e00ea */
[----:B------:R-:W-:Y:S01]  /*12890*/  @P1 STS.128 [R244+0xe800], RZ ;  /* 0x00e800fff4001388 */ /* 0x000fe20000000c00 */
[----:B------:R-:W-:Y:S02]  /*128a0*/  @!P5 IMAD.IADD R23, R6, 0x1, R23 ;  /* 0x000000010617d824 */ /* 0x000fe400078e0217 */
[----:B------:R-:W-:Y:S01]  /*128b0*/  IMAD R230, R4, 0x200, R230 ;  /* 0x0000020004e67824 */ /* 0x000fe200078e02e6 */
[----:B------:R-:W-:Y:S01]  /*128c0*/  @!PT LDS RZ, [RZ] ;  /* 0x00000000fffff984 */ /* 0x000fe20000000800 */
[----:B------:R-:W-:Y:S01]  /*128d0*/  @!PT LDS RZ, [RZ] ;  /* 0x00000000fffff984 */ /* 0x000fe20000000800 */
[----:B------:R-:W-:Y:S01]  /*128e0*/  @!PT LDS RZ, [RZ] ;  /* 0x00000000fffff984 */ /* 0x000fe20000000800 */
[----:B------:R-:W-:Y:S01]  /*128f0*/  @!P1 LDGSTS.E.BYPASS.LTC128B.128 [R244+0xe800], desc[UR6][R14.64] ;  /* 0x0e8000000ef49fae */ /* 0x000fe2000b901d46 */
[----:B------:R-:W-:-:S02]  /*12900*/  @!P4 IMAD R5, R45, 0x1a0, RZ ;  /* 0x000001a02d05c824 */ /* 0x000fc400078e02ff */
[----:B------:R-:W-:Y:S02]  /*12910*/  @!P2 IMAD.MOV.U32 R16, RZ, RZ, R235 ;  /* 0x000000ffff10a224 */ /* 0x000fe400078e00eb */
[----:B------:R-:W-:Y:S02]  /*12920*/  @!P2 IMAD.MOV.U32 R17, RZ, RZ, R234 ;  /* 0x000000ffff11a224 */ /* 0x000fe400078e00ea */
[----:B------:R-:W-:Y:S02]  /*12930*/  @!P6 IMAD.IADD R7, R7, 0x1, R25 ;  /* 0x000000010707e824 */ /* 0x000fe400078e0219 */
[----:B------:R-:W-:Y:S01]  /*12940*/  @!P4 IMAD.WIDE.U32 R20, R44, 0x1a0, R20 ;  /* 0x000001a02c14c825 */ /* 0x000fe200078e0014 */
[----:B------:R-:W-:Y:S03]  /*12950*/  @P0 STS.128 [R244+0xf000], RZ ;  /* 0x00f000fff4000388 */ /* 0x000fe60000000c00 */
[----:B------:R-:W-:Y:S01]  /*12960*/  @!P6 IMAD.MOV.U32 R6, RZ, RZ, R24 ;  /* 0x000000ffff06e224 */ /* 0x000fe200078e0018 */
[----:B------:R-:W-:Y:S01]  /*12970*/  @!PT LDS RZ, [RZ] ;  /* 0x00000000fffff984 */ /* 0x000fe20000000800 */
[----:B------:R-:W-:Y:S01]  /*12980*/  @!PT LDS RZ, [RZ] ;  /* 0x00000000fffff984 */ /* 0x000fe20000000800 */
[----:B------:R-:W-:Y:S01]  /*12990*/  @!PT LDS RZ, [RZ] ;  /* 0x00000000fffff984 */ /* 0x000fe20000000800 */
[----:B------:R-:W-:Y:S01]  /*129a0*/  @!P0 LDGSTS.E.BYPASS.LTC128B.128 [R244+0xf000], desc[UR6][R12.64] ;  /* 0x0f0000000cf48fae */ /* 0x000fe2000b901d46 */
[----:B------:R-:W-:-:S02]  /*129b0*/  IMAD R231, R48, 0x400, R32 ;  /* 0x0000040030e77824 */ /* 0x000fc400078e0220 */
[C---:B------:R-:W-:Y:S02]  /*129c0*/  @!P3 IMAD R4, R45.reuse, 0x1c0, RZ ;  /* 0x000001c02d04b824 */ /* 0x040fe400078e02ff */
[C---:B------:R-:W-:Y:S01]  /*129d0*/  @!P3 IMAD.WIDE.U32 R18, R44.reuse, 0x1c0, R18 ;  /* 0x000001c02c12b825 */ /* 0x040fe200078e0012 */
[----:B------:R-:W-:Y:S03]  /*129e0*/  @P6 STS.128 [R244+0xf800], RZ ;  /* 0x00f800fff4006388 */ /* 0x000fe60000000c00 */
[----:B------:R-:W-:Y:S01]  /*129f0*/  @!P2 IMAD R0, R45, 0x1e0, RZ ;  /* 0x000001e02d00a824 */ /* 0x000fe200078e02ff */
[----:B------:R-:W-:Y:S01]  /*12a00*/  @!PT LDS RZ, [RZ] ;  /* 0x00000000fffff984 */ /* 0x000fe20000000800 */
[----:B------:R-:W-:Y:S01]  /*12a10*/  @!PT LDS RZ, [RZ] ;  /* 0x00000000fffff984 */ /* 0x000fe20000000800 */
[----:B------:R-:W-:Y:S01]  /*12a20*/  @!PT LDS RZ, [RZ] ;  /* 0x00000000fffff984 */ /* 0x000fe20000000800 */
[----:B------:R-:W-:Y:S01]  /*12a30*/  @!P6 LDGSTS.E.BYPASS.LTC128B.128 [R244+0xf800], desc[UR6][R6.64] ;  /* 0x0f80000006f4efae */ /* 0x000fe2000b901d46 */
[----:B------:R-:W-:-:S04]  /*12a40*/  @!P2 IMAD.WIDE.U32 R16, R44, 0x1e0, R16 ;  /* 0x000001e02c10a825 */ /* 0x000fc800078e0010 */
[----:B------:R-:W-:Y:S02]  /*12a50*/  @!P4 IMAD.IADD R21, R5, 0x1, R21 ;  /* 0x000000010515c824 */ /* 0x000fe400078e0215 */
[----:B------:R-:W-:Y:S01]  /*12a60*/  IMAD.IADD R231, R3, 0x1, R231 ;  /* 0x0000000103e77824 */ /* 0x000fe200078e02e7 */
[----:B------:R-:W-:Y:S01]  /*12a70*/  @P5 STS.128 [R244+0x10000], RZ ;  /* 0x010000fff4005388 */ /* 0x000fe20000000c00 */
[----:B------:R-:W-:Y:S02]  /*12a80*/  @!P3 IMAD.IADD R5, R4, 0x1, R19 ;  /* 0x000000010405b824 */ /* 0x000fe400078e0213 */
[----:B------:R-:W-:Y:S01]  /*12a90*/  @!P3 IMAD.MOV.U32 R4, RZ, RZ, R18 ;  /* 0x000000ffff04b224 */ /* 0x000fe200078e0012 */
[----:B------:R-:W-:Y:S01]  /*12aa0*/  @!PT LDS RZ, [RZ] ;  /* 0x00000000fffff984 */ /* 0x000fe20000000800 */
[----:B------:R-:W-:Y:S01]  /*12ab0*/  @!PT LDS RZ, [RZ] ;  /* 0x00000000fffff984 */ /* 0x000fe20000000800 */
[----:B------:R-:W-:Y:S01]  /*12ac0*/  @!PT LDS RZ, [RZ] ;  /* 0x00000000fffff984 */ /* 0x000fe20000000800 */
[----:B------:R-:W-:Y:S01]  /*12ad0*/  @!P5 LDGSTS.E.BYPASS.LTC128B.128 [R244+0x10000], desc[UR6][R22.64] ;  /* 0x1000000016f4dfae */ /* 0x000fe2000b901d46 */
[----:B------:R-:W-:Y:S01]  /*12ae0*/  @!P2 IMAD.IADD R17, R0, 0x1, R17 ;  /* 0x000000010011a824 */ /* 0x000fe200078e0211 */
[----:B------:R-:W-:Y:S02]  /*12af0*/  LEA R230, R230, UR4, 0x1 ;  /* 0x00000004e6e67c11 */ /* 0x000fe4000f8e08ff */
[----:B------:R-:W-:Y:S01]  /*12b00*/  @P4 STS.128 [R244+0x10800], RZ ;  /* 0x010800fff4004388 */ /* 0x000fe20000000c00 */
[----:B------:R-:W-:-:S03]  /*12b10*/  LEA R231, R231, UR4, 0x1 ;  /* 0x00000004e7e77c11 */ /* 0x000fc6000f8e08ff */
        /* <DEDUP_REMOVED lines=15> */
[----:B------:R-:W3:Y:S04]  /*12c10*/  LDSM.16.M88.4 R120, [R230+0x2000] ;  /* 0x00200000e678783b */ /* 0x000ee80000000200 */
[----:B------:R-:W4:Y:S04]  /*12c20*/  LDSM.16.M88.4 R112, [R230+0x2800] ;  /* 0x00280000e670783b */ /* 0x000f280000000200 */
[----:B------:R-:W2:Y:S04]  /*12c30*/  LDSM.16.M88.4 R104, [R230+0x3000] ;  /* 0x00300000e668783b */ /* 0x000ea80000000200 */
        /* <DEDUP_REMOVED lines=8> */
[----:B-1----:R-:W1:Y:S04]  /*12cc0*/  LDSM.16.M88.4 R16, [R230+0x7800] ;  /* 0x00780000e610783b */ /* 0x002e680000000200 */
[----:B------:R-:W1:Y:S04]  /*12cd0*/  LDSM.16.M88.4 R168, [R230+0x8000] ;  /* 0x00800000e6a8783b */ /* 0x000e680000000200 */
[----:B------:R-:W1:Y:S04]  /*12ce0*/  LDSM.16.M88.4 R160, [R230+0x8800] ;  /* 0x00880000e6a0783b */ /* 0x000e680000000200 */
[----:B------:R-:W1:Y:S04]  /*12cf0*/  LDSM.16.M88.4 R152, [R230+0x9000] ;  /* 0x00900000e698783b */ /* 0x000e680000000200 */
[----:B------:R-:W1:Y:S01]  /*12d00*/  LDSM.16.M88.4 R132, [R230+0x9800] ;  /* 0x00980000e684783b */ /* 0x000e620000000200 */
[----:B------:R-:W-:Y:S01]  /*12d10*/  R2P PR, R52, 0x6 ;  /* 0x0000000634007804 */ /* 0x000fe20000000000 */
[----:B------:R-:W-:-:S02]  /*12d20*/  IMAD.MOV.U32 R0, RZ, RZ, 0x20 ;  /* 0x00000020ff007424 */ /* 0x000fc400078e00ff */
[----:B------:R-:W-:Y:S01]  /*12d30*/  IMAD R8, R220, 0x2, R231 ;  /* 0x00000002dc087824 */ /* 0x000fe200078e02e7 */
[----:B------:R-:W0:Y:S02]  /*12d40*/  LDGDEPBAR ;  /* 0x00000000000079af */ /* 0x000e240000000000 */
[----:B------:R-:W-:Y:S02]  /*12d50*/  SEL R229, R0, 0xffffffe0, !P1 ;  /* 0xffffffe000e57807 */ /* 0x000fe40004800000 */
[----:B------:R-:W-:Y:S03]  /*12d60*/  LDSM.16.M88.4 R192, [R8] ;  /* 0x0000000008c0783b */ /* 0x000fe60000000200 */
[----:B------:R-:W-:-:S05]  /*12d70*/  IMAD.IADD R36, R230, 0x1, R229 ;  /* 0x00000001e6247824 */ /* 0x000fca00078e02e5 */
[----:B------:R-:W1:Y:S04]  /*12d80*/  LDSM.16.M88.4 R128, [R36+0x2000] ;  /* 0x002000002480783b */ /* 0x000e680000000200 */
[----:B------:R-:W1:Y:S04]  /*12d90*/  LDSM.16.M88.4 R12, [R36+0x4000] ;  /* 0x00400000240c783b */ /* 0x000e680000000200 */
[----:B------:R-:W1:Y:S01]  /*12da0*/  LDSM.16.M88.4 R4, [R36+0x4800] ;  /* 0x004800002404783b */ /* 0x000e620000000200 */
[C---:B---3--:R-:W-:Y:S03]  /*12db0*/  HMMA.16816.F32.BF16 R124, R144.reuse, R120, RZ ;  /* 0x00000078907c723c */ /* 0x048fe600000418ff */
[----:B------:R-:W3:Y:S03]  /*12dc0*/  LDSM.16.M88.4 R140, [R36+0x5000] ;  /* 0x00500000248c783b */ /* 0x000ee60000000200 */
[C---:B----4-:R-:W-:Y:S01]  /*12dd0*/  HMMA.16816.F32.BF16 R116, R144.reuse, R112, RZ ;  /* 0x000000709074723c */ /* 0x050fe200000418ff */
[----:B------:R-:W4:Y:S04]  /*12de0*/  LDSM.16.M88.4 R136, [R36+0x5800] ;  /* 0x005800002488783b */ /* 0x000f280000000200 */
[----:B------:R-:W-:Y:S01]  /*12df0*/  LDSM.16.M88.4 R184, [R36+0x2800] ;  /* 0x0028000024b8783b */ /* 0x000fe20000000200 */
        /* <DEDUP_REMOVED lines=13> */
[C---:B------:R-:W-:Y:S01]  /*12ed0*/  HMMA.16816.F32.BF16 R148, R144.reuse, R132, RZ ;  /* 0x000000849094723c */ /* 0x040fe200000418ff */
[C---:B------:R-:W-:Y:S01]  /*12ee0*/  VIADD R0, R230.reuse, 0x2000 ;  /* 0x00002000e6007836 */ /* 0x040fe20000000000 */
[----:B------:R-:W-:Y:S04]  /*12ef0*/  LDSM.16.M88.4 R180, [R36+0x3000] ;  /* 0x0030000024b4783b */ /* 0x000fe80000000200 */
[C---:B------:R-:W-:Y:S01]  /*12f00*/  HMMA.16816.F32.BF16 R120, R144.reuse, R122, RZ ;  /* 0x0000007a9078723c */ /* 0x040fe200000418ff */
[----:B------:R-:W-:Y:S01]  /*12f10*/  VIADD R227, R230, 0x2040 ;  /* 0x00002040e6e37836 */ /* 0x000fe20000000000 */
[----:B------:R-:W-:Y:S04]  /*12f20*/  LDSM.16.M88.4 R176, [R36+0x3800] ;  /* 0x0038000024b0783b */ /* 0x000fe80000000200 */
[C---:B------:R-:W-:Y:S01]  /*12f30*/  HMMA.16816.F32.BF16 R112, R144.reuse, R114, RZ ;  /* 0x000000729070723c */ /* 0x040fe200000418ff */
[----:B------:R-:W-:Y:S01]  /*12f40*/  IMAD R228, R35, 0x2, R231 ;  /* 0x0000000223e47824 */ /* 0x000fe200078e02e7 */
[----:B------:R-:W-:Y:S04]  /*12f50*/  LDSM.16.M88.4 R188, [R36+0x8000] ;  /* 0x0080000024bc783b */ /* 0x000fe80000000200 */
        /* <DEDUP_REMOVED lines=20> */
[----:B------:R-:W2:Y:S05]  /*130a0*/  LDSM.16.M88.4 R12, [R36+0x7000] ;  /* 0x00700000240c783b */ /* 0x000eaa0000000200 */
[C---:B------:R-:W-:Y:S06]  /*130b0*/  HMMA.16816.F32.BF16 R84, R192.reuse, R4, R84 ;  /* 0x00000004c054723c */ /* 0x040fec0000041854 */
[----:B------:R-:W-:Y:S01]  /*130c0*/  HMMA.16816.F32.BF16 R80, R192, R6, R80 ;  /* 0x00000006c050723c */ /* 0x000fe20000041850 */
[----:B------:R-:W2:Y:S01]  /*130d0*/  LDSM.16.M88.4 R4, [R36+0x7800] ;  /* 0x007800002404783b */ /* 0x000ea20000000200 */
[----:B------:R-:W-:-:S04]  /*130e0*/  @P2 VIADD R227, R0, 0xffffffc0 ;  /* 0xffffffc000e32836 */ /* 0x000fc80000000000 */
[C---:B---3--:R-:W-:Y:S06]  /*130f0*/  HMMA.16816.F32.BF16 R76, R192.reuse, R140, R76 ;  /* 0x0000008cc04c723c */ /* 0x048fec000004184c */
[C---:B------:R-:W-:Y:S01]  /*13100*/  HMMA.16816.F32.BF16 R72, R192.reuse, R142, R72 ;  /* 0x0000008ec048723c */ /* 0x040fe20000041848 */
[----:B------:R-:W-:Y:S05]  /*13110*/  LDSM.16.M88.4 R140, [R228] ;  /* 0x00000000e48c783b */ /* 0x000fea0000000200 */
[C---:B----4-:R-:W-:Y:S06]  /*13120*/  HMMA.16816.F32.BF16 R68, R192.reuse, R136, R68 ;  /* 0x00000088c044723c */ /* 0x050fec0000041844 */
[C---:B------:R-:W-:Y:S01]  /*13130*/  HMMA.16816.F32.BF16 R64, R192.reuse, R138, R64 ;  /* 0x0000008ac040723c */ /* 0x040fe20000041840 */
[----:B------:R-:W3:Y:S05]  /*13140*/  LDSM.16.M88.4 R136, [R227] ;  /* 0x00000000e388783b */ /* 0x000eea0000000200 */
[C---:B-1----:R-:W-:Y:S06]  /*13150*/  HMMA.16816.F32.BF16 R60, R192.reuse, R132, R60 ;  /* 0x00000084c03c723c */ /* 0x042fec000004183c */
[----:B------:R-:W-:Y:S01]  /*13160*/  HMMA.16816.F32.BF16 R56, R192, R134, R56 ;  /* 0x00000086c038723c */ /* 0x000fe20000041838 */
[----:B------:R-:W1:Y:S01]  /*13170*/  LDSM.16.M88.4 R132, [R227+0x800] ;  /* 0x00080000e384783b */ /* 0x000e620000000200 */
[----:B------:R-:W-:-:S02]  /*13180*/  IMAD R226, R220, 0x2, R228 ;  /* 0x00000002dce27824 */ /* 0x000fc400078e02e4 */
[----:B------:R-:W-:Y:S02]  /*13190*/  IMAD.IADD R221, R229, 0x1, R227 ;  /* 0x00000001e5dd7824 */ /* 0x000fe400078e02e3 */
[C---:B------:R-:W-:Y:S06]  /*131a0*/  HMMA.16816.F32.BF16 R116, R192.reuse, R184, R116 ;  /* 0x000000b8c074723c */ /* 0x040fec0000041874 */
[C---:B------:R-:W-:Y:S06]  /*131b0*/  HMMA.16816.F32.BF16 R112, R192.reuse, R186, R112 ;  /* 0x000000bac070723c */ /* 0x040fec0000041870 */
[C---:B--2---:R-:W-:Y:S06]  /*131c0*/  HMMA.16816.F32.BF16 R52, R192.reuse, R128, R52 ;  /* 0x00000080c034723c */ /* 0x044fec0000041834 */
[C---:B------:R-:W-:Y:S01]  /*131d0*/  HMMA.16816.F32.BF16 R40, R192.reuse, R130, R40 ;  /* 0x00000082c028723c */ /* 0x040fe20000041828 */
[----:B------:R-:W2:Y:S05]  /*131e0*/  LDSM.16.M88.4 R128, [R227+0x1000] ;  /* 0x00100000e380783b */ /* 0x000eaa0000000200 */
[C---:B------:R-:W-:Y:S06]  /*131f0*/  HMMA.16816.F32.BF16 R28, R192.reuse, R12, R28 ;  /* 0x0000000cc01c723c */ /* 0x040fec000004181c */
[C---:B------:R-:W-:Y:S01]  /*13200*/  HMMA.16816.F32.BF16 R24, R192.reuse, R14, R24 ;  /* 0x0000000ec018723c */ /* 0x040fe20000041818 */
[----:B------:R-:W-:Y:S05]  /*13210*/  LDSM.16.M88.4 R12, [R226] ;  /* 0x00000000e20c783b */ /* 0x000fea0000000200 */
[C---:B------:R-:W-:Y:S06]  /*13220*/  HMMA.16816.F32.BF16 R20, R192.reuse, R4, R20 ;  /* 0x00000004c014723c */ /* 0x040fec0000041814 */
[----:B------:R-:W-:Y:S01]  /*13230*/  HMMA.16816.F32.BF16 R16, R192, R6, R16 ;  /* 0x00000006c010723c */ /* 0x000fe20000041810 */
[----:B------:R-:W4:Y:S01]  /*13240*/  LDSM.16.M88.4 R4, [R221] ;  /* 0x00000000dd04783b */ /* 0x000f220000000200 */
[----:B------:R-:W-:-:S03]  /*13250*/  SHF.R.S32.HI R0, RZ, 0x1f, R49 ;  /* 0x0000001fff007819 */ /* 0x000fc60000011431 */
[----:B------:R-:W-:Y:S01]  /*13260*/  LDSM.16.M88.4 R184, [R36+0x8800] ;  /* 0x0088000024b8783b */ /* 0x000fe20000000200 */
[----:B---3--:R-:W-:Y:S06]  /*13270*/  HMMA.16816.F32.BF16 R124, R140, R136, R124 ;  /* 0x000000888c7c723c */ /* 0x008fec000004187c */
[C---:B------:R-:W-:Y:S06]  /*13280*/  HMMA.16816.F32.BF16 R108, R192.reuse, R180, R108 ;  /* 0x000000b4c06c723c */ /* 0x040fec000004186c */
[----:B------:R-:W-:Y:S06]  /*13290*/  HMMA.16816.F32.BF16 R104, R192, R182, R104 ;  /* 0x000000b6c068723c */ /* 0x000fec0000041868 */
[C---:B-1----:R-:W-:Y:S06]  /*132a0*/  HMMA.16816.F32.BF16 R116, R140.reuse, R132, R116 ;  /* 0x000000848c74723c */ /* 0x042fec0000041874 */
[----:B------:R-:W-:Y:S01]  /*132b0*/  HMMA.16816.F32.BF16 R112, R140, R134, R112 ;  /* 0x000000868c70723c */ /* 0x000fe20000041870 */
[----:B------:R-:W1:Y:S01]  /*132c0*/  LDSM.16.M88.4 R132, [R221+0x800] ;  /* 0x00080000dd84783b */ /* 0x000e620000000200 */
[----:B------:R-:W-:-:S03]  /*132d0*/  LEA.HI R0, R0, R49, RZ, 0x2 ;  /* 0x0000003100007211 */ /* 0x000fc600078f10ff */
[----:B------:R-:W-:Y:S01]  /*132e0*/  LDSM.16.M88.4 R180, [R36+0x9000] ;  /* 0x0090000024b4783b */ /* 0x000fe20000000200 */
[C---:B------:R-:W-:Y:S01]  /*132f0*/  HMMA.16816.F32.BF16 R136, R140.reuse, R138, R120 ;  /* 0x0000008a8c88723c */ /* 0x040fe20000041878 */
[----:B------:R-:W-:Y:S02]  /*13300*/  SHF.R.S32.HI R0, RZ, 0x2, R0 ;  /* 0x00000002ff007819 */ /* 0x000fe40000011400 */
[----:B------:R-:W3:Y:S03]  /*13310*/  LDSM.16.M88.4 R120, [R227+0x1800] ;  /* 0x00180000e378783b */ /* 0x000ee60000000200 */
[----:B------:R-:W-:Y:S01]  /*13320*/  IMAD R48, R48, 0x10, R0 ;  /* 0x0000001030307824 */ /* 0x000fe200078e0200 */
[----:B--2---:R-:W-:Y:S04]  /*13330*/  HMMA.16816.F32.BF16 R108, R140, R128, R108 ;  /* 0x000000808c6c723c */ /* 0x004fe8000004186c */
[----:B------:R-:W-:-:S02]  /*13340*/  IADD3 R48, R48, 0x1, R50 ;  /* 0x0000000130307810 */ /* 0x000fc40007ffe032 */
[----:B------:R-:W-:Y:S01]  /*13350*/  HMMA.16816.F32.BF16 R104, R140, R130, R104 ;  /* 0x000000828c68723c */ /* 0x000fe20000041868 */
[----:B------:R-:W-:Y:S01]  /*13360*/  LDSM.16.M88.4 R128, [R227+0x2000] ;  /* 0x00200000e380783b */ /* 0x000fe20000000200 */
[----:B------:R-:W-:-:S04]  /*13370*/  IADD3 R48, R51, R48, -R240 ;  /* 0x0000003033307210 */ /* 0x000fc80007ffe8f0 */
[C---:B----4-:R-:W-:Y:S06]  /*13380*/  HMMA.16816.F32.BF16 R124, R12.reuse, R4, R124 ;  /* 0x000000040c7c723c */ /* 0x050fec000004187c */
[----:B------:R-:W-:Y:S01]  /*13390*/  HMMA.16816.F32.BF16 R136, R12, R6, R136 ;  /* 0x000000060c88723c */ /* 0x000fe20000041888 */
[----:B------:R-:W2:Y:S01]  /*133a0*/  LDSM.16.M88.4 R4, [R221+0x1000] ;  /* 0x00100000dd04783b */ /* 0x000ea20000000200 */
[----:B------:R-:W-:-:S04]  /*133b0*/  IMAD.SHL.U32 R0, R47, 0x2, RZ ;  /* 0x000000022f007824 */ /* 0x000fc800078e00ff */
[----:B------:R-:W-:Y:S01]  /*133c0*/  HMMA.16816.F32.BF16 R100, R192, R176, R100 ;  /* 0x000000b0c064723c */ /* 0x000fe20000041864 */
[----:B------:R-:W-:-:S05]  /*133d0*/  IMAD.IADD R9, R9, 0x1, R48 ;  /* 0x0000000109097824 */ /* 0x000fca00078e0230 */
[----:B------:R-:W-:Y:S01]  /*133e0*/  HMMA.16816.F32.BF16 R96, R192, R178, R96 ;  /* 0x000000b2c060723c */ /* 0x000fe20000041860 */
[----:B------:R-:W-:Y:S01]  /*133f0*/  LOP3.LUT R0, R0, 0x6, RZ, 0xc0, !PT ;  /* 0x0000000600007812 */ /* 0x000fe200078ec0ff */
[----:B------:R-:W-:Y:S01]  /*13400*/  LDSM.16.M88.4 R176, [R36+0x9800] ;  /* 0x0098000024b0783b */ /* 0x000fe20000000200 */
[C---:B------:R-:W-:Y:S02]  /*13410*/  VIMNMX R37, R9.reuse, R51, PT ;  /* 0x0000003309257248 */ /* 0x040fe40003fe0100 */
[----:B------:R-:W-:Y:S02]  /*13420*/  VIADDMNMX R47, R9, 0x8, R51, PT ;  /* 0x00000008092f7846 */ /* 0x000fe40003800133 */
[----:B------:R-:W4:Y:S01]  /*13430*/  LDSM.16.M88.4 R48, [R227+0x2800] ;  /* 0x00280000e330783b */ /* 0x000f220000000200 */
[----:B------:R-:W-:Y:S01]  /*13440*/  IMAD.IADD R0, R2, 0x1, R0 ;  /* 0x0000000102007824 */ /* 0x000fe200078e0200 */
[----:B-1----:R-:W-:Y:S03]  /*13450*/  HMMA.16816.F32.BF16 R116, R12, R132, R116 ;  /* 0x000000840c74723c */ /* 0x002fe60000041874 */
[----:B------:R-:W-:-:S02]  /*13460*/  VIADD R33, R0, 0x1 ;  /* 0x0000000100217836 */ /* 0x000fc40000000000 */
[----:B------:R-:W-:-:S03]  /*13470*/  VIADD R9, R0, 0x8 ;  /* 0x0000000800097836 */ /* 0x000fc60000000000 */
[C---:B------:R-:W-:Y:S02]  /*13480*/  ISETP.GE.AND P0, PT, R33.reuse, R37, PT ;  /* 0x000000252100720c */ /* 0x040fe40003f06270 */
[----:B------:R-:W-:Y:S01]  /*13490*/  ISETP.GE.AND P6, PT, R33, R47, PT ;  /* 0x0000002f2100720c */ /* 0x000fe20003fc6270 */
[----:B------:R-:W-:Y:S01]  /*134a0*/  VIADD R33, R0, 0x9 ;  /* 0x0000000900217836 */ /* 0x000fe20000000000 */
[----:B---3--:R-:W-:Y:S01]  /*134b0*/  HMMA.16816.F32.BF16 R100, R140, R120, R100 ;  /* 0x000000788c64723c */ /* 0x008fe20000041864 */
[----:B------:R-:W-:-:S05]  /*134c0*/  ISETP.GE.AND P1, PT, R9, R37, PT ;  /* 0x000000250900720c */ /* 0x000fca0003f26270 */
[----:B------:R-:W-:Y:S01]  /*134d0*/  HMMA.16816.F32.BF16 R96, R140, R122, R96 ;  /* 0x0000007a8c60723c */ /* 0x000fe20000041860 */
[----:B------:R-:W1:Y:S01]  /*134e0*/  LDSM.16.M88.4 R120, [R221+0x1800] ;  /* 0x00180000dd78783b */ /* 0x000e620000000200 */
[----:B------:R-:W-:Y:S01]  /*134f0*/  ISETP.GE.AND P5, PT, R9, R47, PT ;  /* 0x0000002f0900720c */ /* 0x000fe20003fa6270 */
[C---:B------:R-:W-:Y:S01]  /*13500*/  VIADD R9, R0.reuse, 0x10 ;  /* 0x0000001000097836 */ /* 0x040fe20000000000 */
[C---:B------:R-:W-:Y:S02]  /*13510*/  ISETP.GE.AND P3, PT, R33.reuse, R37, PT ;  /* 0x000000252100720c */ /* 0x040fe40003f66270 */
[-C--:B------:R-:W-:Y:S01]  /*13520*/  ISETP.GE.AND P4, PT, R33, R47.reuse, PT ;  /* 0x0000002f2100720c */ /* 0x080fe20003f86270 */
[C---:B------:R-:W-:Y:S01]  /*13530*/  VIADD R33, R0.reuse, 0x11 ;  /* 0x0000001100217836 */ /* 0x040fe20000000000 */
[----:B------:R-:W-:Y:S01]  /*13540*/  ISETP.GE.AND P2, PT, R0, R47, PT ;  /* 0x0000002f0000720c */ /* 0x000fe20003f46270 */
[----:B------:R-:W-:Y:S01]  /*13550*/  HMMA.16816.F32.BF16 R112, R12, R134, R112 ;  /* 0x000000860c70723c */ /* 0x000fe20000041870 */
[----:B------:R-:W-:Y:S01]  /*13560*/  FSEL R34, R125, -INF , !P0 ;  /* 0xff8000007d227808 */ /* 0x000fe20004000000 */
[----:B------:R-:W-:Y:S01]  /*13570*/  LDSM.16.M88.4 R132, [R227+0x3000] ;  /* 0x00300000e384783b */ /* 0x000fe20000000200 */
[----:B------:R-:W-:-:S02]  /*13580*/  FSEL R126, R126, -INF , !P2 ;  /* 0xff8000007e7e7808 */ /* 0x000fc40005000000 */
[----:B------:R-:W-:Y:S02]  /*13590*/  FSEL R125, R127, -INF , !P6 ;  /* 0xff8000007f7d7808 */ /* 0x000fe40007000000 */
[----:B------:R-:W-:Y:S02]  /*135a0*/  FSEL R218, R136, -INF , !P1 ;  /* 0xff80000088da7808 */ /* 0x000fe40004800000 */
[C---:B------:R-:W-:Y:S02]  /*135b0*/  ISETP.GE.AND P2, PT, R9.reuse, R37, PT ;  /* 0x000000250900720c */ /* 0x040fe40003f46270 */
[----:B------:R-:W-:Y:S02]  /*135c0*/  ISETP.GE.AND P0, PT, R9, R47, PT ;  /* 0x0000002f0900720c */ /* 0x000fe40003f06270 */
[C---:B------:R-:W-:Y:S02]  /*135d0*/  ISETP.GE.AND P6, PT, R33.reuse, R37, PT ;  /* 0x000000252100720c */ /* 0x040fe40003fc6270 */
[----:B------:R-:W-:Y:S01]  /*135e0*/  ISETP.GE.AND P1, PT, R33, R47, PT ;  /* 0x0000002f2100720c */ /* 0x000fe20003f26270 */
[----:B--2---:R-:W-:Y:S01]  /*135f0*/  HMMA.16816.F32.BF16 R108, R12, R4, R108 ;  /* 0x000000040c6c723c */ /* 0x004fe2000004186c */
[----:B------:R-:W-:-:S02]  /*13600*/  FSEL R33, R116, -INF , !P2 ;  /* 0xff80000074217808 */ /* 0x000fc40005000000 */
[----:B------:R-:W-:Y:S02]  /*13610*/  FSEL R222, R118, -INF , !P0 ;  /* 0xff80000076de7808 */ /* 0x000fe40004000000 */
[----:B------:R-:W-:Y:S01]  /*13620*/  FSEL R136, R117, -INF , !P6 ;  /* 0xff80000075887808 */ /* 0x000fe20007000000 */
[----:B------:R-:W-:Y:S01]  /*13630*/  HMMA.16816.F32.BF16 R88, R140, R130, R88 ;  /* 0x000000828c58723c */ /* 0x000fe20000041858 */
[----:B------:R-:W-:-:S06]  /*13640*/  VIADD R9, R0, 0x18 ;  /* 0x0000001800097836 */ /* 0x000fcc0000000000 */
[----:B------:R-:W-:Y:S02]  /*13650*/  FSEL R131, R119, -INF , !P1 ;  /* 0xff80000077837808 */ /* 0x000fe40004800000 */
[----:B------:R-:W2:Y:S01]  /*13660*/  LDSM.16.M88.4 R116, [R221+0x2000] ;  /* 0x00200000dd74783b */ /* 0x000ea20000000200 */
[----:B------:R-:W-:Y:S02]  /*13670*/  FSEL R138, R138, -INF , !P5 ;  /* 0xff8000008a8a7808 */ /* 0x000fe40006800000 */
[----:B------:R-:W-:Y:S02]  /*13680*/  FSEL R137, R137, -INF , !P3 ;  /* 0xff80000089897808 */ /* 0x000fe40005800000 */
[C---:B------:R-:W-:Y:S02]  /*13690*/  ISETP.GE.AND P5, PT, R9.reuse, R37, PT ;  /* 0x000000250900720c */ /* 0x040fe40003fa6270 */
[----:B------:R-:W-:Y:S01]  /*136a0*/  ISETP.GE.AND P3, PT, R9, R47, PT ;  /* 0x0000002f0900720c */ /* 0x000fe20003f66270 */
[C---:B------:R-:W-:Y:S01]  /*136b0*/  VIADD R9, R0.reuse, 0x19 ;  /* 0x0000001900097836 */ /* 0x040fe20000000000 */
[----:B------:R-:W-:Y:S01]  /*136c0*/  HMMA.16816.F32.BF16 R92, R140, R128, R92 ;  /* 0x000000808c5c723c */ /* 0x000fe2000004185c */
[----:B------:R-:W-:-:S02]  /*136d0*/  VIADD R4, R0, 0x21 ;  /* 0x0000002100047836 */ /* 0x000fc40000000000 */
[----:B------:R-:W-:-:S03]  /*136e0*/  VIADD R5, R0, 0x28 ;  /* 0x0000002800057836 */ /* 0x000fc60000000000 */
[----:B----4-:R-:W-:Y:S01]  /*136f0*/  HMMA.16816.F32.BF16 R84, R140, R48, R84 ;  /* 0x000000308c54723c */ /* 0x010fe20000041854 */
[----:B------:R-:W-:Y:S01]  /*13700*/  FSEL R128, R139, -INF , !P4 ;  /* 0xff8000008b807808 */ /* 0x000fe20006000000 */
[----:B------:R-:W-:Y:S01]  /*13710*/  VIADD R127, R0, 0x20 ;  /* 0x00000020007f7836 */ /* 0x000fe20000000000 */
[----:B------:R-:W-:-:S03]  /*13720*/  ISETP.GE.AND P4, PT, R9, R37, PT ;  /* 0x000000250900720c */ /* 0x000fc60003f86270 */
[----:B------:R-:W-:Y:S01]  /*13730*/  HMMA.16816.F32.BF16 R80, R140, R50, R80 ;  /* 0x000000328c50723c */ /* 0x000fe20000041850 */
[----:B------:R-:W3:Y:S01]  /*13740*/  LDSM.16.M88.4 R48, [R221+0x2800] ;  /* 0x00280000dd30783b */ /* 0x000ee20000000200 */
[----:B------:R-:W-:Y:S02]  /*13750*/  FSEL R129, R112, -INF , !P5 ;  /* 0xff80000070817808 */ /* 0x000fe40006800000 */
[----:B------:R-:W-:Y:S02]  /*13760*/  FSEL R114, R114, -INF , !P3 ;  /* 0xff80000072727808 */ /* 0x000fe40005800000 */
[----:B------:R-:W-:Y:S02]  /*13770*/  FSEL R130, R113, -INF , !P4 ;  /* 0xff80000071827808 */ /* 0x000fe40006000000 */
[C---:B------:R-:W-:Y:S02]  /*13780*/  ISETP.GE.AND P1, PT, R4.reuse, R37, PT ;  /* 0x000000250400720c */ /* 0x040fe40003f26270 */
[----:B------:R-:W-:Y:S01]  /*13790*/  ISETP.GE.AND P5, PT, R4, R47, PT ;  /* 0x0000002f0400720c */ /* 0x000fe20003fa6270 */
[----:B------:R-:W-:Y:S01]  /*137a0*/  VIADD R4, R0, 0x29 ;  /* 0x0000002900047836 */ /* 0x000fe20000000000 */
[----:B------:R-:W-:-:S02]  /*137b0*/  ISETP.GE.AND P3, PT, R5, R37, PT ;  /* 0x000000250500720c */ /* 0x000fc40003f66270 */
[-C--:B------:R-:W-:Y:S01]  /*137c0*/  ISETP.GE.AND P4, PT, R5, R47.reuse, PT ;  /* 0x0000002f0500720c */ /* 0x080fe20003f86270 */
[----:B------:R-:W-:Y:S01]  /*137d0*/  VIADD R5, R0, 0x30 ;  /* 0x0000003000057836 */ /* 0x000fe20000000000 */
[----:B------:R-:W-:Y:S02]  /*137e0*/  ISETP.GE.AND P2, PT, R9, R47, PT ;  /* 0x0000002f0900720c */ /* 0x000fe40003f46270 */
[C---:B------:R-:W-:Y:S02]  /*137f0*/  ISETP.GE.AND P0, PT, R127.reuse, R37, PT ;  /* 0x000000257f00720c */ /* 0x040fe40003f06270 */
[----:B------:R-:W-:Y:S01]  /*13800*/  ISETP.GE.AND P6, PT, R127, R47, PT ;  /* 0x0000002f7f00720c */ /* 0x000fe20003fc6270 */
[----:B------:R-:W-:Y:S01]  /*13810*/  HMMA.16816.F32.BF16 R104, R12, R6, R104 ;  /* 0x000000060c68723c */ /* 0x000fe20000041868 */
        /* <DEDUP_REMOVED lines=8> */
[----:B------:R-:W4:Y:S01]  /*138a0*/  LDSM.16.M88.4 R4, [R227+0x3800] ;  /* 0x00380000e304783b */ /* 0x000f220000000200 */
[C---:B-1----:R-:W-:Y:S06]  /*138b0*/  HMMA.16816.F32.BF16 R100, R12.reuse, R120, R100 ;  /* 0x000000780c64723c */ /* 0x042fec0000041864 */
[----:B------:R-:W-:Y:S01]  /*138c0*/  HMMA.16816.F32.BF16 R96, R12, R122, R96 ;  /* 0x0000007a0c60723c */ /* 0x000fe20000041860 */
[----:B------:R-:W-:-:S05]  /*138d0*/  VIADD R9, R0, 0x31 ;  /* 0x0000003100097836 */ /* 0x000fca0000000000 */
[C---:B--2---:R-:W-:Y:S01]  /*138e0*/  HMMA.16816.F32.BF16 R92, R12.reuse, R116, R92 ;  /* 0x000000740c5c723c */ /* 0x044fe2000004185c */
[----:B------:R-:W-:Y:S01]  /*138f0*/  FSEL R111, R111, -INF , !P5 ;  /* 0xff8000006f6f7808 */ /* 0x000fe20006800000 */
[----:B------:R-:W-:Y:S01]  /*13900*/  VIADD R109, R0, 0x38 ;  /* 0x00000038006d7836 */ /* 0x000fe20000000000 */
[----:B------:R-:W-:Y:S01]  /*13910*/  FSEL R212, R104, -INF , !P3 ;  /* 0xff80000068d47808 */ /* 0x000fe20005800000 */
[C---:B------:R-:W-:Y:S01]  /*13920*/  VIADD R104, R0.reuse, 0x40 ;  /* 0x0000004000687836 */ /* 0x040fe20000000000 */
[C---:B------:R-:W-:Y:S01]  /*13930*/  ISETP.GE.AND P5, PT, R9.reuse, R37, PT ;  /* 0x000000250900720c */ /* 0x040fe20003fa6270 */
[----:B------:R-:W-:Y:S01]  /*13940*/  HMMA.16816.F32.BF16 R88, R12, R118, R88 ;  /* 0x000000760c58723c */ /* 0x000fe20000041858 */
[----:B------:R-:W-:Y:S01]  /*13950*/  ISETP.GE.AND P3, PT, R9, R47, PT ;  /* 0x0000002f0900720c */ /* 0x000fe20003f66270 */
[----:B------:R-:W-:Y:S01]  /*13960*/  VIADD R9, R0, 0x39 ;  /* 0x0000003900097836 */ /* 0x000fe20000000000 */
[----:B------:R-:W-:Y:S02]  /*13970*/  FSEL R108, R106, -INF , !P4 ;  /* 0xff8000006a6c7808 */ /* 0x000fe40006000000 */
[----:B------:R-:W-:Y:S01]  /*13980*/  FSEL R214, R105, -INF , !P2 ;  /* 0xff80000069d67808 */ /* 0x000fe20005000000 */
[----:B------:R-:W-:Y:S01]  /*13990*/  HMMA.16816.F32.BF16 R76, R140, R132, R76 ;  /* 0x000000848c4c723c */ /* 0x000fe2000004184c */
[----:B------:R-:W-:-:S02]  /*139a0*/  ISETP.GE.AND P4, PT, R109, R37, PT ;  /* 0x000000256d00720c */ /* 0x000fc40003f86270 */
[----:B------:R-:W-:Y:S02]  /*139b0*/  ISETP.GE.AND P2, PT, R109, R47, PT ;  /* 0x0000002f6d00720c */ /* 0x000fe40003f46270 */
[----:B------:R-:W-:Y:S01]  /*139c0*/  FSEL R205, R100, -INF , !P6 ;  /* 0xff80000064cd7808 */ /* 0x000fe20007000000 */
[----:B---3--:R-:W-:Y:S01]  /*139d0*/  HMMA.16816.F32.BF16 R84, R12, R48, R84 ;  /* 0x000000300c54723c */ /* 0x008fe20000041854 */
[----:B------:R-:W-:Y:S02]  /*139e0*/  FSEL R132, R102, -INF , !P1 ;  /* 0xff80000066847808 */ /* 0x000fe40004800000 */
[----:B------:R-:W-:Y:S02]  /*139f0*/  FSEL R207, R101, -INF , !P5 ;  /* 0xff80000065cf7808 */ /* 0x000fe40006800000 */
[----:B------:R-:W-:Y:S02]  /*13a00*/  FSEL R133, R103, -INF , !P3 ;  /* 0xff80000067857808 */ /* 0x000fe40005800000 */
[----:B------:R-:W-:Y:S01]  /*13a10*/  FSEL R109, R107, -INF , !P0 ;  /* 0xff8000006b6d7808 */ /* 0x000fe20004000000 */
[----:B------:R-:W1:Y:S01]  /*13a20*/  LDSM.16.M88.4 R100, [R221+0x3000] ;  /* 0x00300000dd64783b */ /* 0x000e620000000200 */
[----:B------:R-:W-:-:S02]  /*13a30*/  ISETP.GE.AND P1, PT, R104, R37, PT ;  /* 0x000000256800720c */ /* 0x000fc40003f26270 */
[----:B------:R-:W-:Y:S02]  /*13a40*/  ISETP.GE.AND P5, PT, R104, R47, PT ;  /* 0x0000002f6800720c */ /* 0x000fe40003fa6270 */
[----:B------:R-:W2:Y:S01]  /*13a50*/  LDSM.16.M88.4 R104, [R227+0x4000] ;  /* 0x00400000e368783b */ /* 0x000ea20000000200 */
[C---:B------:R-:W-:Y:S02]  /*13a60*/  ISETP.GE.AND P0, PT, R9.reuse, R37, PT ;  /* 0x000000250900720c */ /* 0x040fe40003f06270 */
[----:B------:R-:W-:Y:S01]  /*13a70*/  ISETP.GE.AND P6, PT, R9, R47, PT ;  /* 0x0000002f0900720c */ /* 0x000fe20003fc6270 */
[----:B------:R-:W-:Y:S01]  /*13a80*/  VIADD R9, R0, 0x41 ;  /* 0x0000004100097836 */ /* 0x000fe20000000000 */
[----:B------:R-:W-:Y:S01]  /*13a90*/  FSEL R206, R96, -INF , !P4 ;  /* 0xff80000060ce7808 */ /* 0x000fe20006000000 */
[----:B------:R-:W-:-:S03]  /*13aa0*/  VIADD R112, R0, 0x48 ;  /* 0x0000004800707836 */ /* 0x000fc60000000000 */
[C---:B------:R-:W-:Y:S02]  /*13ab0*/  ISETP.GE.AND P3, PT, R9.reuse, R37, PT ;  /* 0x000000250900720c */ /* 0x040fe40003f66270 */
[----:B------:R-:W-:Y:S01]  /*13ac0*/  ISETP.GE.AND P4, PT, R9, R47, PT ;  /* 0x0000002f0900720c */ /* 0x000fe20003f86270 */
[----:B------:R-:W-:Y:S01]  /*13ad0*/  VIADD R9, R0, 0x49 ;  /* 0x0000004900097836 */ /* 0x000fe20000000000 */
[----:B------:R-:W-:Y:S01]  /*13ae0*/  HMMA.16816.F32.BF16 R72, R140, R134, R72 ;  /* 0x000000868c48723c */ /* 0x000fe20000041848 */
[----:B------:R-:W-:-:S03]  /*13af0*/  FSEL R198, R92, -INF , !P1 ;  /* 0xff8000005cc67808 */ /* 0x000fc60004800000 */
[----:B------:R-:W-:Y:S02]  /*13b00*/  ISETP.GE.AND P1, PT, R9, R47, PT ;  /* 0x0000002f0900720c */ /* 0x000fe40003f26270 */
[C---:B----4-:R-:W-:Y:S01]  /*13b10*/  HMMA.16816.F32.BF16 R68, R140.reuse, R4, R68 ;  /* 0x000000048c44723c */ /* 0x050fe20000041844 */
[----:B------:R-:W-:Y:S02]  /*13b20*/  FSEL R135, R99, -INF , !P6 ;  /* 0xff80000063877808 */ /* 0x000fe40007000000 */
[----:B------:R-:W-:Y:S02]  /*13b30*/  FSEL R134, R98, -INF , !P2 ;  /* 0xff80000062867808 */ /* 0x000fe40005000000 */
[-C--:B------:R-:W-:Y:S01]  /*13b40*/  ISETP.GE.AND P6, PT, R9, R37.reuse, PT ;  /* 0x000000250900720c */ /* 0x080fe20003fc6270 */
[----:B------:R-:W-:Y:S01]  /*13b50*/  VIADD R9, R0, 0x51 ;  /* 0x0000005100097836 */ /* 0x000fe20000000000 */
[----:B------:R-:W-:Y:S01]  /*13b60*/  ISETP.GE.AND P2, PT, R112, R37, PT ;  /* 0x000000257000720c */ /* 0x000fe20003f46270 */
[C---:B------:R-:W-:Y:S01]  /*13b70*/  VIADD R4, R0.reuse, 0x50 ;  /* 0x0000005000047836 */ /* 0x040fe20000000000 */
[----:B------:R-:W-:Y:S01]  /*13b80*/  FSEL R208, R97, -INF , !P0 ;  /* 0xff80000061d07808 */ /* 0x000fe20004000000 */
[----:B------:R-:W-:Y:S01]  /*13b90*/  VIADD R48, R0, 0x58 ;  /* 0x0000005800307836 */ /* 0x000fe20000000000 */
[----:B------:R-:W-:Y:S01]  /*13ba0*/  ISETP.GE.AND P0, PT, R112, R47, PT ;  /* 0x0000002f7000720c */ /* 0x000fe20003f06270 */
[----:B------:R-:W-:Y:S01]  /*13bb0*/  HMMA.16816.F32.BF16 R64, R140, R6, R64 ;  /* 0x000000068c40723c */ /* 0x000fe20000041840 */
[----:B------:R-:W-:Y:S01]  /*13bc0*/  FSEL R223, R94, -INF , !P5 ;  /* 0xff8000005edf7808 */ /* 0x000fe20006800000 */
[----:B------:R-:W-:Y:S01]  /*13bd0*/  LDSM.16.M88.4 R96, [R227+0x4800] ;  /* 0x00480000e360783b */ /* 0x000fe20000000200 */
[----:B------:R-:W-:-:S02]  /*13be0*/  FSEL R200, R93, -INF , !P3 ;  /* 0xff8000005dc87808 */ /* 0x000fc40005800000 */
[C---:B------:R-:W-:Y:S02]  /*13bf0*/  ISETP.GE.AND P5, PT, R4.reuse, R37, PT ;  /* 0x000000250400720c */ /* 0x040fe40003fa6270 */
[----:B------:R-:W-:Y:S02]  /*13c00*/  ISETP.GE.AND P3, PT, R4, R47, PT ;  /* 0x0000002f0400720c */ /* 0x000fe40003f66270 */
[----:B------:R-:W-:Y:S01]  /*13c10*/  FSEL R224, R95, -INF , !P4 ;  /* 0xff8000005fe07808 */ /* 0x000fe20006000000 */
[----:B------:R-:W3:Y:S01]  /*13c20*/  LDSM.16.M88.4 R4, [R221+0x3800] ;  /* 0x00380000dd04783b */ /* 0x000ee20000000200 */
[----:B------:R-:W-:Y:S02]  /*13c30*/  FSEL R199, R88, -INF , !P2 ;  /* 0xff80000058c77808 */ /* 0x000fe40005000000 */
[C---:B------:R-:W-:Y:S02]  /*13c40*/  ISETP.GE.AND P4, PT, R9.reuse, R37, PT ;  /* 0x000000250900720c */ /* 0x040fe40003f86270 */
[----:B------:R-:W-:Y:S01]  /*13c50*/  ISETP.GE.AND P2, PT, R9, R47, PT ;  /* 0x0000002f0900720c */ /* 0x000fe20003f46270 */
[----:B------:R-:W-:Y:S01]  /*13c60*/  HMMA.16816.F32.BF16 R172, R192, R188, R172 ;  /* 0x000000bcc0ac723c */ /* 0x000fe200000418ac */
[----:B------:R-:W-:-:S02]  /*13c70*/  FSEL R225, R90, -INF , !P0 ;  /* 0xff8000005ae17808 */ /* 0x000fc40004000000 */
[----:B------:R-:W-:Y:S02]  /*13c80*/  FSEL R201, R89, -INF , !P6 ;  /* 0xff80000059c97808 */ /* 0x000fe40007000000 */
[C---:B------:R-:W-:Y:S01]  /*13c90*/  ISETP.GE.AND P0, PT, R48.reuse, R37, PT ;  /* 0x000000253000720c */ /* 0x040fe20003f06270 */
[C---:B------:R-:W-:Y:S01]  /*13ca0*/  HMMA.16816.F32.BF16 R168, R192.reuse, R190, R168 ;  /* 0x000000bec0a8723c */ /* 0x040fe200000418a8 */
[----:B------:R-:W-:Y:S01]  /*13cb0*/  ISETP.GE.AND P6, PT, R48, R47, PT ;  /* 0x0000002f3000720c */ /* 0x000fe20003fc6270 */
[----:B------:R-:W-:Y:S01]  /*13cc0*/  VIADD R48, R0, 0x60 ;  /* 0x0000006000307836 */ /* 0x000fe20000000000 */
[----:B------:R-:W-:Y:S02]  /*13cd0*/  FSEL R113, R86, -INF , !P3 ;  /* 0xff80000056717808 */ /* 0x000fe40005800000 */
[----:B------:R-:W-:Y:S01]  /*13ce0*/  FSEL R127, R87, -INF , !P2 ;  /* 0xff800000577f7808 */ /* 0x000fe20005000000 */
[C---:B------:R-:W-:Y:S06]  /*13cf0*/  HMMA.16816.F32.BF16 R164, R192.reuse, R184, R164 ;  /* 0x000000b8c0a4723c */ /* 0x040fec00000418a4 */
[C---:B------:R-:W-:Y:S06]  /*13d00*/  HMMA.16816.F32.BF16 R160, R192.reuse, R186, R160 ;  /* 0x000000bac0a0723c */ /* 0x040fec00000418a0 */
[C---:B------:R-:W-:Y:S06]  /*13d10*/  HMMA.16816.F32.BF16 R156, R192.reuse, R180, R156 ;  /* 0x000000b4c09c723c */ /* 0x040fec000004189c */
[C---:B------:R-:W-:Y:S06]  /*13d20*/  HMMA.16816.F32.BF16 R152, R192.reuse, R182, R152 ;  /* 0x000000b6c098723c */ /* 0x040fec0000041898 */
[C---:B------:R-:W-:Y:S06]  /*13d30*/  HMMA.16816.F32.BF16 R148, R192.reuse, R176, R148 ;  /* 0x000000b0c094723c */ /* 0x040fec0000041894 */
[----:B------:R-:W-:Y:S01]  /*13d40*/  HMMA.16816.F32.BF16 R144, R192, R178, R144 ;  /* 0x000000b2c090723c */ /* 0x000fe20000041890 */
[----:B------:R-:W-:-:S06]  /*13d50*/  FSEL R176, R84, -INF , !P5 ;  /* 0xff80000054b07808 */ /* 0x000fcc0006800000 */
[----:B------:R-:W-:Y:S02]  /*13d60*/  FSEL R193, R85, -INF , !P4 ;  /* 0xff80000055c17808 */ /* 0x000fe40006000000 */
[----:B------:R-:W4:Y:S01]  /*13d70*/  LDSM.16.M88.4 R84, [R221+0x4000] ;  /* 0x00400000dd54783b */ /* 0x000f220000000200 */
[C---:B------:R-:W-:Y:S01]  /*13d80*/  HMMA.16816.F32.BF16 R80, R12.reuse, R50, R80 ;  /* 0x000000320c50723c */ /* 0x040fe20000041850 */
[C---:B------:R-:W-:Y:S02]  /*13d90*/  ISETP.GE.AND P3, PT, R48.reuse, R37, PT ;  /* 0x000000253000720c */ /* 0x040fe40003f66270 */
[----:B------:R-:W-:Y:S02]  /*13da0*/  ISETP.GE.AND P4, PT, R48, R47, PT ;  /* 0x0000002f3000720c */ /* 0x000fe40003f86270 */
[----:B------:R-:W4:Y:S01]  /*13db0*/  LDSM.16.M88.4 R48, [R227+0x5000] ;  /* 0x00500000e330783b */ /* 0x000f220000000200 */
[----:B-1----:R-:W-:Y:S06]  /*13dc0*/  HMMA.16816.F32.BF16 R76, R12, R100, R76 ;  /* 0x000000640c4c723c */ /* 0x002fec000004184c */
[----:B--2---:R-:W-:Y:S01]  /*13dd0*/  HMMA.16816.F32.BF16 R60, R140, R104, R60 ;  /* 0x000000688c3c723c */ /* 0x004fe2000004183c */
[----:B------:R-:W-:Y:S01]  /*13de0*/  VIADD R9, R0, 0x59 ;  /* 0x0000005900097836 */ /* 0x000fe20000000000 */
[----:B------:R-:W-:-:S04]  /*13df0*/  FSEL R121, R91, -INF , !P1 ;  /* 0xff8000005b797808 */ /* 0x000fc80004800000 */
[C---:B------:R-:W-:Y:S01]  /*13e00*/  ISETP.GE.AND P1, PT, R9.reuse, R37, PT ;  /* 0x000000250900720c */ /* 0x040fe20003f26270 */
[----:B------:R-:W-:Y:S01]  /*13e10*/  HMMA.16816.F32.BF16 R72, R12, R102, R72 ;  /* 0x000000660c48723c */ /* 0x000fe20000041848 */
[----:B------:R-:W-:Y:S01]  /*13e20*/  ISETP.GE.AND P5, PT, R9, R47, PT ;  /* 0x0000002f0900720c */ /* 0x000fe20003fa6270 */
[----:B------:R-:W-:-:S03]  /*13e30*/  VIADD R9, R0, 0x61 ;  /* 0x0000006100097836 */ /* 0x000fc60000000000 */
[----:B------:R-:W-:Y:S01]  /*13e40*/  FSEL R178, R80, -INF , !P0 ;  /* 0xff80000050b27808 */ /* 0x000fe20004000000 */
[C---:B---3--:R-:W-:Y:S01]  /*13e50*/  HMMA.16816.F32.BF16 R64, R12.reuse, R6, R64 ;  /* 0x000000060c40723c */ /* 0x048fe20000041840 */
[----:B------:R-:W-:Y:S02]  /*13e60*/  FSEL R252, R82, -INF , !P6 ;  /* 0xff80000052fc7808 */ /* 0x000fe40007000000 */
[----:B------:R-:W-:Y:S02]  /*13e70*/  FSEL R194, R81, -INF , !P1 ;  /* 0xff80000051c27808 */ /* 0x000fe40004800000 */
[----:B------:R-:W-:Y:S02]  /*13e80*/  FSEL R251, R83, -INF , !P5 ;  /* 0xff80000053fb7808 */ /* 0x000fe40006800000 */
[C---:B------:R-:W-:Y:S01]  /*13e90*/  ISETP.GE.AND P2, PT, R9.reuse, R37, PT ;  /* 0x000000250900720c */ /* 0x040fe20003f46270 */
[----:B------:R-:W-:Y:S01]  /*13ea0*/  HMMA.16816.F32.BF16 R80, R12, R4, R68 ;  /* 0x000000040c50723c */ /* 0x000fe20000041844 */
[----:B------:R-:W-:Y:S01]  /*13eb0*/  ISETP.GE.AND P0, PT, R9, R47, PT ;  /* 0x0000002f0900720c */ /* 0x000fe20003f06270 */
[----:B------:R-:W1:Y:S01]  /*13ec0*/  LDSM.16.M88.4 R68, [R227+0x5800] ;  /* 0x00580000e344783b */ /* 0x000e620000000200 */
[----:B------:R-:W-:-:S03]  /*13ed0*/  FSEL R189, R76, -INF , !P3 ;  /* 0xff8000004cbd7808 */ /* 0x000fc60005800000 */
[----:B------:R-:W-:Y:S01]  /*13ee0*/  HMMA.16816.F32.BF16 R56, R140, R106, R56 ;  /* 0x0000006a8c38723c */ /* 0x000fe20000041838 */
[----:B------:R-:W-:Y:S02]  /*13ef0*/  FSEL R250, R78, -INF , !P4 ;  /* 0xff8000004efa7808 */ /* 0x000fe40006000000 */
[----:B------:R-:W-:Y:S02]  /*13f00*/  FSEL R191, R77, -INF , !P2 ;  /* 0xff8000004dbf7808 */ /* 0x000fe40005000000 */
[----:B------:R-:W-:Y:S01]  /*13f10*/  FSEL R249, R79, -INF , !P0 ;  /* 0xff8000004ff97808 */ /* 0x000fe20004000000 */
[----:B----4-:R-:W-:Y:S01]  /*13f20*/  HMMA.16816.F32.BF16 R60, R12, R84, R60 ;  /* 0x000000540c3c723c */ /* 0x010fe2000004183c */
[----:B------:R-:W2:Y:S01]  /*13f30*/  LDSM.16.M88.4 R76, [R221+0x4800] ;  /* 0x00480000dd4c783b */ /* 0x000ea20000000200 */
[C---:B------:R-:W-:Y:S02]  /*13f40*/  VIADD R88, R0.reuse, 0x68 ;  /* 0x0000006800587836 */ /* 0x040fe40000000000 */
[----:B------:R-:W-:-:S02]  /*13f50*/  VIADD R9, R0, 0x69 ;  /* 0x0000006900097836 */ /* 0x000fc40000000000 */
[----:B------:R-:W-:Y:S01]  /*13f60*/  HMMA.16816.F32.BF16 R28, R140, R48, R28 ;  /* 0x000000308c1c723c */ /* 0x000fe2000004181c */
[----:B------:R-:W-:Y:S01]  /*13f70*/  ISETP.GE.AND P6, PT, R88, R37, PT ;  /* 0x000000255800720c */ /* 0x000fe20003fc6270 */
[----:B------:R-:W-:-:S04]  /*13f80*/  VIADD R5, R0, 0x78 ;  /* 0x0000007800057836 */ /* 0x000fc80000000000 */
[----:B------:R-:W-:Y:S01]  /*13f90*/  HMMA.16816.F32.BF16 R24, R140, R50, R24 ;  /* 0x000000328c18723c */ /* 0x000fe20000041818 */
[----:B------:R-:W3:Y:S01]  /*13fa0*/  LDSM.16.M88.4 R48, [R221+0x5000] ;  /* 0x00500000dd30783b */ /* 0x000ee20000000200 */
[----:B------:R-:W-:Y:S01]  /*13fb0*/  ISETP.GE.AND P1, PT, R88, R47, PT ;  /* 0x0000002f5800720c */ /* 0x000fe20003f26270 */
[C---:B------:R-:W-:Y:S01]  /*13fc0*/  VIADD R88, R0.reuse, 0x70 ;  /* 0x0000007000587836 */ /* 0x040fe20000000000 */
[----:B------:R-:W-:Y:S01]  /*13fd0*/  ISETP.GE.AND P5, PT, R9, R37, PT ;  /* 0x000000250900720c */ /* 0x000fe20003fa6270 */
[----:B------:R-:W-:Y:S01]  /*13fe0*/  VIADD R4, R0, 0x71 ;  /* 0x0000007100047836 */ /* 0x000fe20000000000 */
[----:B------:R-:W-:Y:S02]  /*13ff0*/  FSEL R248, R74, -INF , !P1 ;  /* 0xff8000004af87808 */ /* 0x000fe40004800000 */
[----:B------:R-:W-:Y:S02]  /*14000*/  FSEL R192, R73, -INF , !P5 ;  /* 0xff80000049c07808 */ /* 0x000fe40006800000 */
[----:B------:R-:W-:Y:S01]  /*14010*/  ISETP.GE.AND P3, PT, R9, R47, PT ;  /* 0x0000002f0900720c */ /* 0x000fe20003f66270 */
[----:B------:R-:W-:Y:S01]  /*14020*/  VIADD R9, R0, 0x81 ;  /* 0x0000008100097836 */ /* 0x000fe20000000000 */
[----:B------:R-:W-:-:S02]  /*14030*/  FSEL R190, R72, -INF , !P6 ;  /* 0xff80000048be7808 */ /* 0x000fc40007000000 */
[C---:B------:R-:W-:Y:S02]  /*14040*/  ISETP.GE.AND P1, PT, R5.reuse, R37, PT ;  /* 0x000000250500720c */ /* 0x040fe40003f26270 */
[-C--:B------:R-:W-:Y:S01]  /*14050*/  ISETP.GE.AND P5, PT, R5, R47.reuse, PT ;  /* 0x0000002f0500720c */ /* 0x080fe20003fa6270 */
[----:B------:R-:W-:Y:S01]  /*14060*/  VIADD R5, R0, 0x80 ;  /* 0x0000008000057836 */ /* 0x000fe20000000000 */
[----:B------:R-:W-:Y:S01]  /*14070*/  ISETP.GE.AND P2, PT, R88, R47, PT ;  /* 0x0000002f5800720c */ /* 0x000fe20003f46270 */
[----:B------:R-:W-:Y:S01]  /*14080*/  HMMA.16816.F32.BF16 R52, R140, R96, R52 ;  /* 0x000000608c34723c */ /* 0x000fe20000041834 */
[C---:B------:R-:W-:Y:S02]  /*14090*/  ISETP.GE.AND P0, PT, R4.reuse, R37, PT ;  /* 0x000000250400720c */ /* 0x040fe40003f06270 */
[----:B------:R-:W-:Y:S01]  /*140a0*/  ISETP.GE.AND P6, PT, R4, R47, PT ;  /* 0x0000002f0400720c */ /* 0x000fe20003fc6270 */
[----:B------:R-:W-:Y:S01]  /*140b0*/  VIADD R4, R0, 0x79 ;  /* 0x0000007900047836 */ /* 0x000fe20000000000 */
[----:B------:R-:W-:-:S02]  /*140c0*/  ISETP.GE.AND P4, PT, R88, R37, PT ;  /* 0x000000255800720c */ /* 0x000fc40003f86270 */
[----:B------:R-:W-:Y:S02]  /*140d0*/  FSEL R246, R82, -INF , !P2 ;  /* 0xff80000052f67808 */ /* 0x000fe40005000000 */
[----:B------:R-:W-:Y:S02]  /*140e0*/  FSEL R187, R81, -INF , !P0 ;  /* 0xff80000051bb7808 */ /* 0x000fe40004000000 */
[----:B------:R-:W-:Y:S02]  /*140f0*/  FSEL R219, R83, -INF , !P6 ;  /* 0xff80000053db7808 */ /* 0x000fe40007000000 */
[----:B------:R-:W-:Y:S01]  /*14100*/  FSEL R185, R64, -INF , !P1 ;  /* 0xff80000040b97808 */ /* 0x000fe20004800000 */
[----:B------:R-:W-:Y:S01]  /*14110*/  HMMA.16816.F32.BF16 R56, R12, R86, R56 ;  /* 0x000000560c38723c */ /* 0x000fe20000041838 */
[C---:B------:R-:W-:Y:S02]  /*14120*/  ISETP.GE.AND P2, PT, R5.reuse, R37, PT ;  /* 0x000000250500720c */ /* 0x040fe40003f46270 */
[----:B------:R-:W-:-:S02]  /*14130*/  ISETP.GE.AND P0, PT, R5, R47, PT ;  /* 0x0000002f0500720c */ /* 0x000fc40003f06270 */
[C---:B------:R-:W-:Y:S02]  /*14140*/  ISETP.GE.AND P6, PT, R9.reuse, R37, PT ;  /* 0x000000250900720c */ /* 0x040fe40003fc6270 */
[----:B------:R-:W-:Y:S02]  /*14150*/  ISETP.GE.AND P1, PT, R9, R47, PT ;  /* 0x0000002f0900720c */ /* 0x000fe40003f26270 */
[----:B------:R-:W-:Y:S02]  /*14160*/  FSEL R247, R75, -INF , !P3 ;  /* 0xff8000004bf77808 */ /* 0x000fe40005800000 */
[----:B------:R-:W-:Y:S02]  /*14170*/  FSEL R186, R80, -INF , !P4 ;  /* 0xff80000050ba7808 */ /* 0x000fe40006000000 */
[C---:B------:R-:W-:Y:S02]  /*14180*/  ISETP.GE.AND P3, PT, R4.reuse, R37, PT ;  /* 0x000000250400720c */ /* 0x040fe40003f66270 */
[----:B------:R-:W-:-:S02]  /*14190*/  ISETP.GE.AND P4, PT, R4, R47, PT ;  /* 0x0000002f0400720c */ /* 0x000fc40003f86270 */
[----:B------:R-:W4:Y:S01]  /*141a0*/  LDSM.16.M88.4 R4, [R227+0x6000] ;  /* 0x00600000e304783b */ /* 0x000f220000000200 */
[----:B------:R-:W-:Y:S02]  /*141b0*/  FSEL R184, R60, -INF , !P2 ;  /* 0xff8000003cb87808 */ /* 0x000fe40005000000 */
[----:B------:R-:W-:Y:S02]  /*141c0*/  FSEL R215, R62, -INF , !P0 ;  /* 0xff8000003ed77808 */ /* 0x000fe40004000000 */
[----:B------:R-:W-:Y:S02]  /*141d0*/  FSEL R183, R61, -INF , !P6 ;  /* 0xff8000003db77808 */ /* 0x000fe40007000000 */
[----:B------:R-:W-:Y:S02]  /*141e0*/  FSEL R211, R63, -INF , !P1 ;  /* 0xff8000003fd37808 */ /* 0x000fe40004800000 */
[----:B------:R-:W4:Y:S01]  /*141f0*/  LDSM.16.M88.4 R60, [R221+0x5800] ;  /* 0x00580000dd3c783b */ /* 0x000f220000000200 */
[C---:B------:R-:W-:Y:S01]  /*14200*/  VIADD R72, R0.reuse, 0x88 ;  /* 0x0000008800487836 */ /* 0x040fe20000000000 */
[----:B------:R-:W-:Y:S01]  /*14210*/  HMMA.16816.F32.BF16 R40, R140, R98, R40 ;  /* 0x000000628c28723c */ /* 0x000fe20000041828 */
[----:B------:R-:W-:Y:S01]  /*14220*/  VIADD R9, R0, 0x89 ;  /* 0x0000008900097836 */ /* 0x000fe20000000000 */
[----:B------:R-:W-:-:S02]  /*14230*/  FSEL R217, R66, -INF , !P5 ;  /* 0xff80000042d97808 */ /* 0x000fc40006800000 */
[----:B------:R-:W-:Y:S02]  /*14240*/  FSEL R188, R65, -INF , !P3 ;  /* 0xff80000041bc7808 */ /* 0x000fe40005800000 */
[----:B------:R-:W-:Y:S01]  /*14250*/  FSEL R216, R67, -INF , !P4 ;  /* 0xff80000043d87808 */ /* 0x000fe20006000000 */
[----:B-1----:R-:W-:Y:S01]  /*14260*/  HMMA.16816.F32.BF16 R20, R140, R68, R20 ;  /* 0x000000448c14723c */ /* 0x002fe20000041814 */
[C---:B------:R-:W-:Y:S02]  /*14270*/  ISETP.GE.AND P5, PT, R72.reuse, R37, PT ;  /* 0x000000254800720c */ /* 0x040fe40003fa6270 */
[----:B------:R-:W-:Y:S02]  /*14280*/  ISETP.GE.AND P3, PT, R72, R47, PT ;  /* 0x0000002f4800720c */ /* 0x000fe40003f66270 */
[C---:B------:R-:W-:Y:S01]  /*14290*/  ISETP.GE.AND P4, PT, R9.reuse, R37, PT ;  /* 0x000000250900720c */ /* 0x040fe20003f86270 */
[----:B--2---:R-:W-:Y:S01]  /*142a0*/  HMMA.16816.F32.BF16 R64, R12, R76, R52 ;  /* 0x0000004c0c40723c */ /* 0x004fe20000041834 */
[----:B------:R-:W-:Y:S01]  /*142b0*/  ISETP.GE.AND P2, PT, R9, R47, PT ;  /* 0x0000002f0900720c */ /* 0x000fe20003f46270 */
[----:B------:R-:W1:Y:S01]  /*142c0*/  LDSM.16.M88.4 R52, [R227+0x6800] ;  /* 0x00680000e334783b */ /* 0x000e620000000200 */
[----:B------:R-:W-:-:S02]  /*142d0*/  FSEL R181, R56, -INF , !P5 ;  /* 0xff80000038b57808 */ /* 0x000fc40006800000 */
[----:B------:R-:W-:Y:S02]  /*142e0*/  FSEL R210, R58, -INF , !P3 ;  /* 0xff8000003ad27808 */ /* 0x000fe40005800000 */
[----:B------:R-:W-:Y:S02]  /*142f0*/  FSEL R180, R57, -INF , !P4 ;  /* 0xff80000039b47808 */ /* 0x000fe40006000000 */
[----:B------:R-:W-:Y:S02]  /*14300*/  FSEL R209, R59, -INF , !P2 ;  /* 0xff8000003bd17808 */ /* 0x000fe40005000000 */
[----:B---3--:R-:W-:Y:S01]  /*14310*/  HMMA.16816.F32.BF16 R56, R12, R48, R28 ;  /* 0x000000300c38723c */ /* 0x008fe2000004181c */
[----:B------:R-:W2:Y:S05]  /*14320*/  LDSM.16.M88.4 R28, [R221+0x6000] ;  /* 0x00600000dd1c783b */ /* 0x000eaa0000000200 */
[----:B------:R-:W-:Y:S06]  /*14330*/  HMMA.16816.F32.BF16 R16, R140, R70, R16 ;  /* 0x000000468c10723c */ /* 0x000fec0000041810 */
[C---:B------:R-:W-:Y:S01]  /*14340*/  HMMA.16816.F32.BF16 R48, R12.reuse, R50, R24 ;  /* 0x000000320c30723c */ /* 0x040fe20000041818 */
[----:B------:R-:W3:Y:S05]  /*14350*/  LDSM.16.M88.4 R24, [R227+0x7000] ;  /* 0x00700000e318783b */ /* 0x000eea0000000200 */
[----:B------:R-:W-:Y:S01]  /*14360*/  HMMA.16816.F32.BF16 R76, R12, R78, R40 ;  /* 0x0000004e0c4c723c */ /* 0x000fe20000041828 */
[----:B------:R-:W-:-:S02]  /*14370*/  VIADD R68, R0, 0x90 ;  /* 0x0000009000447836 */ /* 0x000fc40000000000 */
[----:B------:R-:W-:-:S03]  /*14380*/  VIADD R9, R0, 0x91 ;  /* 0x0000009100097836 */ /* 0x000fc60000000000 */
[----:B----4-:R-:W-:Y:S06]  /*14390*/  HMMA.16816.F32.BF16 R40, R140, R4, R172 ;  /* 0x000000048c28723c */ /* 0x010fec00000418ac */
[----:B------:R-:W-:Y:S01]  /*143a0*/  HMMA.16816.F32.BF16 R72, R12, R60, R20 ;  /* 0x0000003c0c48723c */ /* 0x000fe20000041814 */
[----:B------:R-:W4:Y:S01]  /*143b0*/  LDSM.16.M88.4 R20, [R221+0x6800] ;  /* 0x00680000dd14783b */ /* 0x000f220000000200 */
[----:B------:R-:W-:Y:S01]  /*143c0*/  ISETP.GE.AND P6, PT, R68, R47, PT ;  /* 0x0000002f4400720c */ /* 0x000fe20003fc6270 */
[----:B------:R-:W-:Y:S01]  /*143d0*/  VIADD R4, R0, 0xa0 ;  /* 0x000000a000047836 */ /* 0x000fe20000000000 */
[----:B------:R-:W-:-:S02]  /*143e0*/  ISETP.GE.AND P1, PT, R9, R37, PT ;  /* 0x000000250900720c */ /* 0x000fc40003f26270 */
[----:B------:R-:W-:Y:S01]  /*143f0*/  ISETP.GE.AND P0, PT, R68, R37, PT ;  /* 0x000000254400720c */ /* 0x000fe20003f06270 */
[----:B------:R-:W-:Y:S01]  /*14400*/  VIADD R68, R0, 0x98 ;  /* 0x0000009800447836 */ /* 0x000fe20000000000 */
[----:B------:R-:W-:Y:S02]  /*14410*/  FSEL R204, R66, -INF , !P6 ;  /* 0xff80000042cc7808 */ /* 0x000fe40007000000 */
[----:B------:R-:W-:Y:S02]  /*14420*/  FSEL R173, R65, -INF , !P1 ;  /* 0xff80000041ad7808 */ /* 0x000fe40004800000 */
[----:B------:R-:W-:Y:S02]  /*14430*/  ISETP.GE.AND P5, PT, R9, R47, PT ;  /* 0x0000002f0900720c */ /* 0x000fe40003fa6270 */
[C---:B------:R-:W-:Y:S02]  /*14440*/  ISETP.GE.AND P6, PT, R4.reuse, R37, PT ;  /* 0x000000250400720c */ /* 0x040fe40003fc6270 */
[----:B------:R-:W-:Y:S01]  /*14450*/  ISETP.GE.AND P1, PT, R4, R47, PT ;  /* 0x0000002f0400720c */ /* 0x000fe20003f26270 */
[----:B------:R-:W-:-:S02]  /*14460*/  VIADD R4, R0, 0xa1 ;  /* 0x000000a100047836 */ /* 0x000fc40000000000 */
[----:B------:R-:W-:Y:S01]  /*14470*/  VIADD R9, R0, 0x99 ;  /* 0x0000009900097836 */ /* 0x000fe20000000000 */
[----:B------:R-:W-:Y:S02]  /*14480*/  FSEL R174, R64, -INF , !P0 ;  /* 0xff80000040ae7808 */ /* 0x000fe40004000000 */
[----:B------:R-:W-:Y:S02]  /*14490*/  FSEL R203, R67, -INF , !P5 ;  /* 0xff80000043cb7808 */ /* 0x000fe40006800000 */
[-C--:B------:R-:W-:Y:S01]  /*144a0*/  ISETP.GE.AND P3, PT, R68, R37.reuse, PT ;  /* 0x000000254400720c */ /* 0x080fe20003f66270 */
[----:B-1----:R-:W-:Y:S01]  /*144b0*/  HMMA.16816.F32.BF16 R64, R140, R52, R164 ;  /* 0x000000348c40723c */ /* 0x002fe200000418a4 */
[-C--:B------:R-:W-:Y:S02]  /*144c0*/  ISETP.GE.AND P5, PT, R4, R37.reuse, PT ;  /* 0x000000250400720c */ /* 0x080fe40003fa6270 */
[C---:B------:R-:W-:Y:S02]  /*144d0*/  ISETP.GE.AND P2, PT, R9.reuse, R37, PT ;  /* 0x000000250900720c */ /* 0x040fe40003f46270 */
[----:B------:R-:W-:-:S02]  /*144e0*/  ISETP.GE.AND P0, PT, R9, R47, PT ;  /* 0x0000002f0900720c */ /* 0x000fc40003f06270 */
[----:B------:R-:W-:Y:S01]  /*144f0*/  VIADD R52, R0, 0xb0 ;  /* 0x000000b000347836 */ /* 0x000fe20000000000 */
[-C--:B------:R-:W-:Y:S01]  /*14500*/  ISETP.GE.AND P4, PT, R68, R47.reuse, PT ;  /* 0x0000002f4400720c */ /* 0x080fe20003f86270 */
[----:B------:R-:W-:Y:S01]  /*14510*/  VIADD R9, R0, 0xa8 ;  /* 0x000000a800097836 */ /* 0x000fe20000000000 */
[----:B------:R-:W-:Y:S01]  /*14520*/  HMMA.16816.F32.BF16 R60, R12, R62, R16 ;  /* 0x0000003e0c3c723c */ /* 0x000fe20000041810 */
[----:B------:R-:W-:Y:S01]  /*14530*/  FSEL R172, R76, -INF , !P3 ;  /* 0xff8000004cac7808 */ /* 0x000fe20005800000 */
[----:B------:R-:W1:Y:S01]  /*14540*/  LDSM.16.M88.4 R16, [R227+0x7800] ;  /* 0x00780000e310783b */ /* 0x000e620000000200 */
[----:B------:R-:W-:Y:S02]  /*14550*/  ISETP.GE.AND P3, PT, R4, R47, PT ;  /* 0x0000002f0400720c */ /* 0x000fe40003f66270 */
[----:B------:R-:W-:Y:S01]  /*14560*/  FSEL R196, R58, -INF , !P1 ;  /* 0xff8000003ac47808 */ /* 0x000fe20004800000 */
[----:B------:R-:W-:Y:S01]  /*14570*/  HMMA.16816.F32.BF16 R4, R140, R6, R168 ;  /* 0x000000068c04723c */ /* 0x000fe200000418a8 */
[----:B------:R-:W-:-:S02]  /*14580*/  FSEL R164, R57, -INF , !P5 ;  /* 0xff80000039a47808 */ /* 0x000fc40006800000 */
[C---:B------:R-:W-:Y:S02]  /*14590*/  ISETP.GE.AND P1, PT, R52.reuse, R37, PT ;  /* 0x000000253400720c */ /* 0x040fe40003f26270 */
[----:B------:R-:W-:Y:S01]  /*145a0*/  ISETP.GE.AND P5, PT, R52, R47, PT ;  /* 0x0000002f3400720c */ /* 0x000fe20003fa6270 */
[----:B--2---:R-:W-:Y:S01]  /*145b0*/  HMMA.16816.F32.BF16 R40, R12, R28, R40 ;  /* 0x0000001c0c28723c */ /* 0x004fe20000041828 */
[----:B------:R-:W-:Y:S02]  /*145c0*/  FSEL R202, R78, -INF , !P4 ;  /* 0xff8000004eca7808 */ /* 0x000fe40006000000 */
[----:B------:R-:W-:Y:S02]  /*145d0*/  FSEL R168, R77, -INF , !P2 ;  /* 0xff8000004da87808 */ /* 0x000fe40005000000 */
[C---:B------:R-:W-:Y:S01]  /*145e0*/  ISETP.GE.AND P4, PT, R9.reuse, R37, PT ;  /* 0x000000250900720c */ /* 0x040fe20003f86270 */
[----:B------:R-:W-:Y:S01]  /*145f0*/  HMMA.16816.F32.BF16 R52, R140, R54, R160 ;  /* 0x000000368c34723c */ /* 0x000fe200000418a0 */
[----:B------:R-:W-:Y:S01]  /*14600*/  ISETP.GE.AND P2, PT, R9, R47, PT ;  /* 0x0000002f0900720c */ /* 0x000fe20003f46270 */
[----:B------:R-:W-:Y:S01]  /*14610*/  VIADD R9, R0, 0xa9 ;  /* 0x000000a900097836 */ /* 0x000fe20000000000 */
[----:B------:R-:W-:-:S02]  /*14620*/  FSEL R197, R79, -INF , !P0 ;  /* 0xff8000004fc57808 */ /* 0x000fc40004000000 */
[----:B------:R-:W-:Y:S01]  /*14630*/  FSEL R165, R56, -INF , !P6 ;  /* 0xff80000038a57808 */ /* 0x000fe20007000000 */
[C---:B------:R-:W-:Y:S01]  /*14640*/  VIADD R56, R0.reuse, 0xb8 ;  /* 0x000000b800387836 */ /* 0x040fe20000000000 */
[C---:B------:R-:W-:Y:S02]  /*14650*/  ISETP.GE.AND P0, PT, R9.reuse, R37, PT ;  /* 0x000000250900720c */ /* 0x040fe40003f06270 */
[----:B------:R-:W-:Y:S01]  /*14660*/  ISETP.GE.AND P6, PT, R9, R47, PT ;  /* 0x0000002f0900720c */ /* 0x000fe20003fc6270 */
[----:B------:R-:W-:Y:S01]  /*14670*/  VIADD R9, R0, 0xb1 ;  /* 0x000000b100097836 */ /* 0x000fe20000000000 */
[----:B------:R-:W-:Y:S01]  /*14680*/  FSEL R161, R48, -INF , !P4 ;  /* 0xff80000030a17808 */ /* 0x000fe20006000000 */
[----:B------:R-:W-:Y:S01]  /*14690*/  VIADD R48, R0, 0xb9 ;  /* 0x000000b900307836 */ /* 0x000fe20000000000 */
[----:B------:R-:W-:Y:S02]  /*146a0*/  FSEL R182, R50, -INF , !P2 ;  /* 0xff80000032b67808 */ /* 0x000fe40005000000 */
[----:B------:R-:W-:-:S02]  /*146b0*/  FSEL R160, R49, -INF , !P0 ;  /* 0xff80000031a07808 */ /* 0x000fc40004000000 */
[----:B------:R-:W-:Y:S02]  /*146c0*/  FSEL R195, R59, -INF , !P3 ;  /* 0xff8000003bc37808 */ /* 0x000fe40005800000 */
[C---:B------:R-:W-:Y:S02]  /*146d0*/  ISETP.GE.AND P2, PT, R56.reuse, R37, PT ;  /* 0x000000253800720c */ /* 0x040fe40003f46270 */
[----:B------:R-:W-:Y:S01]  /*146e0*/  ISETP.GE.AND P0, PT, R56, R47, PT ;  /* 0x0000002f3800720c */ /* 0x000fe20003f06270 */
[----:B------:R-:W-:Y:S01]  /*146f0*/  VIADD R28, R0, 0xc0 ;  /* 0x000000c0001c7836 */ /* 0x000fe20000000000 */
[----:B---3--:R-:W-:Y:S01]  /*14700*/  HMMA.16816.F32.BF16 R56, R140, R24, R156 ;  /* 0x000000188c38723c */ /* 0x008fe2000004189c */
[C---:B------:R-:W-:Y:S02]  /*14710*/  ISETP.GE.AND P3, PT, R9.reuse, R37, PT ;  /* 0x000000250900720c */ /* 0x040fe40003f66270 */
[----:B------:R-:W-:Y:S02]  /*14720*/  ISETP.GE.AND P4, PT, R9, R47, PT ;  /* 0x0000002f0900720c */ /* 0x000fe40003f86270 */
[----:B------:R-:W-:-:S02]  /*14730*/  FSEL R179, R51, -INF , !P6 ;  /* 0xff80000033b37808 */ /* 0x000fc40007000000 */
[----:B------:R-:W-:Y:S01]  /*14740*/  VIADD R24, R0, 0xc1 ;  /* 0x000000c100187836 */ /* 0x000fe20000000000 */
[----:B------:R-:W-:Y:S01]  /*14750*/  FSEL R9, R72, -INF , !P1 ;  /* 0xff80000048097808 */ /* 0x000fe20004800000 */
[----:B----4-:R-:W-:Y:S01]  /*14760*/  HMMA.16816.F32.BF16 R64, R12, R20, R64 ;  /* 0x000000140c40723c */ /* 0x010fe20000041840 */
[C---:B------:R-:W-:Y:S02]  /*14770*/  ISETP.GE.AND P6, PT, R48.reuse, R37, PT ;  /* 0x000000253000720c */ /* 0x040fe40003fc6270 */
[----:B------:R-:W-:Y:S02]  /*14780*/  ISETP.GE.AND P1, PT, R48, R47, PT ;  /* 0x0000002f3000720c */ /* 0x000fe40003f26270 */
[----:B------:R-:W2:Y:S01]  /*14790*/  LDSM.16.M88.4 R48, [R221+0x7000] ;  /* 0x00700000dd30783b */ /* 0x000ea20000000200 */
[----:B------:R-:W-:Y:S01]  /*147a0*/  FSEL R73, R73, -INF , !P3 ;  /* 0xff80000049497808 */ /* 0x000fe20005800000 */
[----:B------:R-:W-:Y:S01]  /*147b0*/  VIADD R20, R0, 0xd0 ;  /* 0x000000d000147836 */ /* 0x000fe20000000000 */
[----:B------:R-:W-:-:S02]  /*147c0*/  FSEL R166, R75, -INF , !P4 ;  /* 0xff8000004ba67808 */ /* 0x000fc40006000000 */
[----:B------:R-:W-:Y:S02]  /*147d0*/  ISETP.GE.AND P3, PT, R28, R47, PT ;  /* 0x0000002f1c00720c */ /* 0x000fe40003f66270 */
[----:B------:R-:W-:Y:S02]  /*147e0*/  ISETP.GE.AND P4, PT, R24, R37, PT ;  /* 0x000000251800720c */ /* 0x000fe40003f86270 */
[----:B------:R-:W-:Y:S02]  /*147f0*/  FSEL R72, R60, -INF , !P2 ;  /* 0xff8000003c487808 */ /* 0x000fe40005000000 */
[-C--:B------:R-:W-:Y:S02]  /*14800*/  ISETP.GE.AND P2, PT, R24, R47.reuse, PT ;  /* 0x0000002f1800720c */ /* 0x080fe40003f46270 */
[----:B------:R-:W-:Y:S01]  /*14810*/  HMMA.16816.F32.BF16 R24, R140, R26, R152 ;  /* 0x0000001a8c18723c */ /* 0x000fe20000041898 */
[----:B------:R-:W-:Y:S02]  /*14820*/  FSEL R75, R41, -INF , !P4 ;  /* 0xff800000294b7808 */ /* 0x000fe40006000000 */
[----:B------:R-:W-:-:S03]  /*14830*/  ISETP.GE.AND P4, PT, R20, R47, PT ;  /* 0x0000002f1400720c */ /* 0x000fc60003f86270 */
[C---:B------:R-:W-:Y:S01]  /*14840*/  HMMA.16816.F32.BF16 R52, R12.reuse, R22, R52 ;  /* 0x000000160c34723c */ /* 0x040fe20000041834 */
[----:B------:R-:W-:Y:S02]  /*14850*/  FSEL R153, R42, -INF , !P3 ;  /* 0xff8000002a997808 */ /* 0x000fe40005800000 */
[----:B------:R-:W-:Y:S02]  /*14860*/  ISETP.GE.AND P3, PT, R20, R37, PT ;  /* 0x000000251400720c */ /* 0x000fe40003f66270 */
[----:B------:R-:W3:Y:S01]  /*14870*/  LDSM.16.M88.4 R20, [R221+0x7800] ;  /* 0x00780000dd14783b */ /* 0x000ee20000000200 */
[----:B------:R-:W-:Y:S06]  /*14880*/  HMMA.16816.F32.BF16 R4, R12, R30, R4 ;  /* 0x0000001e0c04723c */ /* 0x000fec0000041804 */
[----:B-1----:R-:W-:Y:S01]  /*14890*/  HMMA.16816.F32.BF16 R148, R140, R16, R148 ;  /* 0x000000108c94723c */ /* 0x002fe20000041894 */
[----:B------:R-:W-:-:S05]  /*148a0*/  FSEL R177, R74, -INF , !P5 ;  /* 0xff8000004ab17808 */ /* 0x000fca0006800000 */
[----:B------:R-:W-:Y:S01]  /*148b0*/  HMMA.16816.F32.BF16 R144, R140, R18, R144 ;  /* 0x000000128c90723c */ /* 0x000fe20000041890 */
[-C--:B------:R-:W-:Y:S01]  /*148c0*/  ISETP.GE.AND P5, PT, R28, R37.reuse, PT ;  /* 0x000000251c00720c */ /* 0x080fe20003fa6270 */
[----:B------:R-:W-:Y:S01]  /*148d0*/  VIADD R28, R0, 0xc8 ;  /* 0x000000c8001c7836 */ /* 0x000fe20000000000 */
[----:B------:R-:W-:Y:S01]  /*148e0*/  FSEL R163, R62, -INF , !P0 ;  /* 0xff8000003ea37808 */ /* 0x000fe20004000000 */
[----:B------:R-:W-:Y:S01]  /*148f0*/  VIADD R29, R0, 0xd1 ;  /* 0x000000d1001d7836 */ /* 0x000fe20000000000 */
[----:B------:R-:W-:Y:S01]  /*14900*/  FSEL R77, R61, -INF , !P6 ;  /* 0xff8000003d4d7808 */ /* 0x000fe20007000000 */
[----:B--2---:R-:W-:Y:S01]  /*14910*/  HMMA.16816.F32.BF16 R56, R12, R48, R56 ;  /* 0x000000300c38723c */ /* 0x004fe20000041838 */
[----:B------:R-:W-:Y:S01]  /*14920*/  ISETP.GE.AND P0, PT, R28, R37, PT ;  /* 0x000000251c00720c */ /* 0x000fe20003f06270 */
[----:B------:R-:W-:-:S04]  /*14930*/  DEPBAR.LE SB0, 0x0 ;  /* 0x000080000000791a */ /* 0x000fc80000000000 */
[----:B------:R-:W-:Y:S01]  /*14940*/  ISETP.GE.AND P6, PT, R28, R47, PT ;  /* 0x0000002f1c00720c */ /* 0x000fe20003fc6270 */
[----:B------:R-:W-:Y:S01]  /*14950*/  VIADD R28, R0, 0xc9 ;  /* 0x000000c9001c7836 */ /* 0x000fe20000000000 */
[----:B------:R-:W-:Y:S01]  /*14960*/  HMMA.16816.F32.BF16 R24, R12, R50, R24 ;  /* 0x000000320c18723c */ /* 0x000fe20000041818 */
[----:B------:R-:W-:-:S03]  /*14970*/  FSEL R159, R63, -INF , !P1 ;  /* 0xff8000003f9f7808 */ /* 0x000fc60004800000 */
[----:B------:R-:W-:Y:S02]  /*14980*/  ISETP.GE.AND P1, PT, R28, R37, PT ;  /* 0x000000251c00720c */ /* 0x000fe40003f26270 */
[----:B------:R-:W-:Y:S02]  /*14990*/  FSEL R76, R40, -INF , !P5 ;  /* 0xff800000284c7808 */ /* 0x000fe40006800000 */
[----:B------:R-:W-:Y:S01]  /*149a0*/  FSEL R74, R4, -INF , !P0 ;  /* 0xff800000044a7808 */ /* 0x000fe20004000000 */
[----:B------:R-:W-:Y:S01]  /*149b0*/  VIADD R4, R0, 0xd9 ;  /* 0x000000d900047836 */ /* 0x000fe20000000000 */
[----:B------:R-:W-:Y:S01]  /*149c0*/  ISETP.GE.AND P5, PT, R28, R47, PT ;  /* 0x0000002f1c00720c */ /* 0x000fe20003fa6270 */
[C---:B------:R-:W-:Y:S01]  /*149d0*/  VIADD R28, R0.reuse, 0xd8 ;  /* 0x000000d8001c7836 */ /* 0x040fe20000000000 */
[----:B---3--:R-:W-:Y:S01]  /*149e0*/  HMMA.16816.F32.BF16 R148, R12, R20, R148 ;  /* 0x000000140c94723c */ /* 0x008fe20000041894 */
[----:B------:R-:W-:Y:S02]  /*149f0*/  FSEL R152, R43, -INF , !P2 ;  /* 0xff8000002b987808 */ /* 0x000fe40005000000 */
[----:B------:R-:W-:Y:S01]  /*14a00*/  FSEL R81, R5, -INF , !P1 ;  /* 0xff80000005517808 */ /* 0x000fe20004800000 */
[----:B------:R-:W-:Y:S01]  /*14a10*/  VIADD R5, R0, 0xe0 ;  /* 0x000000e000057836 */ /* 0x000fe20000000000 */
[----:B------:R-:W-:-:S02]  /*14a20*/  ISETP.GE.AND P2, PT, R29, R37, PT ;  /* 0x000000251d00720c */ /* 0x000fc40003f46270 */
        /* <DEDUP_REMOVED lines=24> */
[----:B------:R-:W-:Y:S01]  /*14bb0*/  HMMA.16816.F32.BF16 R144, R12, R22, R144 ;  /* 0x000000160c90723c */ /* 0x000fe20000041890 */
        /* <DEDUP_REMOVED lines=13> */
[----:B------:R-:W-:Y:S02]  /*14c90*/  ISETP.GE.AND P1, PT, R46, 0x2, PT ;  /* 0x000000022e00780c */ /* 0x000fe40003f26270 */
[----:B------:R-:W-:Y:S02]  /*14ca0*/  FSEL R97, R26, -INF , !P5 ;  /* 0xff8000001a617808 */ /* 0x000fe40006800000 */
[----:B------:R-:W-:Y:S02]  /*14cb0*/  FSEL R100, R25, -INF , !P3 ;  /* 0xff80000019647808 */ /* 0x000fe40005800000 */
[----:B------:R-:W-:Y:S02]  /*14cc0*/  FSEL R82, R59, -INF , !P6 ;  /* 0xff8000003b527808 */ /* 0x000fe40007000000 */
        /* <DEDUP_REMOVED lines=8> */
[----:B------:R-:W-:Y:S01]  /*14d50*/  BSSY B1, `(.L_x_2740) ;  /* 0x0000089000017945 */ /* 0x000fe20003800000 */
[----:B------:R-:W-:Y:S01]  /*14d60*/  BAR.SYNC.DEFER_BLOCKING 0x0 ;  /* 0x0000000000007b1d */ /* 0x000fe20000010000 */
[C---:B------:R-:W-:Y:S02]  /*14d70*/  ISETP.GE.AND P4, PT, R4.reuse, R37, PT ;  /* 0x000000250400720c */ /* 0x040fe40003f86270 */
[----:B------:R-:W-:-:S02]  /*14d80*/  ISETP.GE.AND P2, PT, R4, R47, PT ;  /* 0x0000002f0400720c */ /* 0x000fc40003f46270 */
[----:B------:R-:W-:Y:S02]  /*14d90*/  ISETP.NE.U32.AND P0, PT, R242, RZ, PT ;  /* 0x000000fff200720c */ /* 0x000fe40003f05070 */
[----:B------:R-:W-:Y:S02]  /*14da0*/  ISETP.GE.AND P6, PT, R0, R37, PT ;  /* 0x000000250000720c */ /* 0x000fe40003fc6270 */
[----:B------:R-:W-:Y:S02]  /*14db0*/  ISETP.NE.AND.EX P0, PT, R243, RZ, PT, P0 ;  /* 0x000000fff300720c */ /* 0x000fe40003f05300 */
[----:B------:R-:W-:Y:S02]  /*14dc0*/  LOP3.LUT R3, R3, R32, RZ, 0xfc, !PT ;  /* 0x0000002003037212 */ /* 0x000fe400078efcff */
[----:B------:R-:W-:Y:S02]  /*14dd0*/  FSEL R4, R124, -INF , !P6 ;  /* 0xff8000007c047808 */ /* 0x000fe40007000000 */
[----:B------:R-:W-:-:S02]  /*14de0*/  FSEL R104, R144, -INF , !P5 ;  /* 0xff80000090687808 */ /* 0x000fc40006800000 */
[----:B------:R-:W-:Y:S02]  /*14df0*/  FSEL R102, R146, -INF , !P3 ;  /* 0xff80000092667808 */ /* 0x000fe40005800000 */
[----:B------:R-:W-:Y:S02]  /*14e00*/  FSEL R103, R145, -INF , !P4 ;  /* 0xff80000091677808 */ /* 0x000fe40006000000 */
[----:B------:R-:W-:Y:S01]  /*14e10*/  FSEL R101, R147, -INF , !P2 ;  /* 0xff80000093657808 */ /* 0x000fe20005000000 */
[----:B------:R-:W-:Y:S06]  /*14e20*/  @!P1 BRA `(.L_x_2741) ;  /* 0x0000000400ec9947 */ /* 0x000fec0003800000 */
        /* <DEDUP_REMOVED lines=9> */
[----:B------:R-:W-:-:S02]  /*14ec0*/  LOP3.LUT R2, R2, R15, RZ, 0x3c, !PT ;  /* 0x0000000f02027212 */ /* 0x000fc400078e3cff */
[----:B------:R-:W-:Y:S02]  /*14ed0*/  IADD3 R5, RZ, -R5, RZ ;  /* 0x80000005ff057210 */ /* 0x000fe40007ffe0ff */
[----:B------:R-:W-:Y:S02]  /*14ee0*/  LOP3.LUT R13, R13, R15, RZ, 0x3c, !PT ;  /* 0x0000000f0d0d7212 */ /* 0x000fe400078e3cff */
[----:B------:R-:W-:Y:S01]  /*14ef0*/  ISETP.GE.AND P4, PT, R2, RZ, PT ;  /* 0x000000ff0200720c */ /* 0x000fe20003f86270 */
        /* <DEDUP_REMOVED lines=20> */
[----:B------:R-:W-:Y:S02]  /*15040*/  ISETP.NE.AND P3, PT, R15, RZ, PT ;  /* 0x000000ff0f00720c */ /* 0x000fe40003f65270 */
[----:B------:R-:W-:-:S05]  /*15050*/  LOP3.LUT R0, RZ, R15, RZ, 0x33, !PT ;  /* 0x0000000fff007212 */ /* 0x000fca00078e33ff */
[----:B------:R-:W-:Y:S02]  /*15060*/  @P6 VIADD R14, R14, 0x1 ;  /* 0x000000010e0e6836 */ /* 0x000fe40000000000 */
[----:B------:R-:W-:Y:S02]  /*15070*/  @P5 IADD3 R12, R12, 0x1, RZ ;  /* 0x000000010c0c5810 */ /* 0x000fe40007ffe0ff */
[----:B------:R-:W-:Y:S02]  /*15080*/  IMAD.MOV.U32 R5, RZ, RZ, R14 ;  /* 0x000000ffff057224 */ /* 0x000fe400078e000e */
[----:B------:R-:W-:Y:S02]  /*15090*/  MOV R6, R12 ;  /* 0x0000000c00067202 */ /* 0x000fe40000000f00 */
[----:B------:R-:W-:Y:S01]  /*150a0*/  @!P4 IMAD.MOV R5, RZ, RZ, -R5 ;  /* 0x000000ffff05c224 */ /* 0x000fe200078e0a05 */
[----:B------:R-:W2:Y:S01]  /*150b0*/  LD.E.64 R12, desc[UR6][R10.64+0x38] ;  /* 0x000038060a0c7980 */ /* 0x000ea2000c101b00 */
[----:B------:R-:W-:-:S03]  /*150c0*/  @!P2 IADD3 R6, -R6, RZ, RZ ;  /* 0x000000ff0606a210 */ /* 0x000fc60007ffe1ff */
[C---:B------:R-:W-:Y:S02]  /*150d0*/  SEL R5, R0.reuse, R5, !P3 ;  /* 0x0000000500057207 */ /* 0x040fe40005800000 */
[----:B------:R-:W-:-:S03]  /*150e0*/  SEL R6, R0, R6, !P3 ;  /* 0x0000000600067207 */ /* 0x000fc60005800000 */
[----:B------:R-:W-:-:S04]  /*150f0*/  IMAD.WIDE R18, R5, 0x4, R242 ;  /* 0x0000000405127825 */ /* 0x000fc800078e02f2 */
[----:B------:R-:W-:Y:S01]  /*15100*/  IMAD.WIDE R16, R6, 0x4, R242 ;  /* 0x0000000406107825 */ /* 0x000fe200078e02f2 */
[----:B------:R-:W3:Y:S04]  /*15110*/  LD.E R2, desc[UR6][R18.64] ;  /* 0x0000000612027980 */ /* 0x000ee8000c101900 */
[----:B------:R-:W3:Y:S04]  /*15120*/  LD.E R0, desc[UR6][R16.64] ;  /* 0x0000000610007980 */ /* 0x000ee8000c101900 */
[----:B------:R-:W4:Y:S01]  /*15130*/  LD.E.64 R16, desc[UR6][R10.64+0x20] ;  /* 0x000020060a107980 */ /* 0x000f22000c101b00 */
[----:B------:R-:W-:-:S04]  /*15140*/  IMAD.IADD R5, R5, 0x1, -R6 ;  /* 0x0000000105057824 */ /* 0x000fc800078e0a06 */
[----:B------:R-:W-:-:S05]  /*15150*/  IMAD R15, R15, R5, -0x100 ;  /* 0xffffff000f0f7424 */ /* 0x000fca00078e0205 */
[----:B------:R-:W-:Y:S01]  /*15160*/  SHF.R.S32.HI R6, RZ, 0x1f, R15 ;  /* 0x0000001fff067819 */ /* 0x000fe2000001140f */
[-C--:B--2---:R-:W-:Y:S02]  /*15170*/  IMAD R5, R13, R15.reuse, RZ ;  /* 0x0000000f0d057224 */ /* 0x084fe400078e02ff */
[----:B------:R-:W-:-:S04]  /*15180*/  IMAD.WIDE.U32 R14, R12, R15, RZ ;  /* 0x0000000f0c0e7225 */ /* 0x000fc800078e00ff */
[----:B------:R-:W-:-:S04]  /*15190*/  IMAD R5, R12, R6, R5 ;  /* 0x000000060c057224 */ /* 0x000fc800078e0205 */
[----:B------:R-:W-:Y:S01]  /*151a0*/  IMAD.IADD R15, R15, 0x1, R5 ;  /* 0x000000010f0f7824 */ /* 0x000fe200078e0205 */
[----:B---3--:R-:W-:-:S04]  /*151b0*/  IADD3 R0, -R2, R0, RZ ;  /* 0x0000000002007210 */ /* 0x008fc80007ffe1ff */
[----:B------:R-:W-:Y:S01]  /*151c0*/  SHF.R.S32.HI R6, RZ, 0x1f, R0 ;  /* 0x0000001fff067819 */ /* 0x000fe20000011400 */
[----:B----4-:R-:W-:-:S04]  /*151d0*/  IMAD R2, R17, R0, RZ ;  /* 0x0000000011027224 */ /* 0x010fc800078e02ff */
[----:B------:R-:W-:Y:S02]  /*151e0*/  IMAD R2, R16, R6, R2 ;  /* 0x0000000610027224 */ /* 0x000fe400078e0202 */
[----:B------:R-:W-:-:S05]  /*151f0*/  IMAD.WIDE.U32 R6, R0, R16, R14 ;  /* 0x0000001000067225 */ /* 0x000fca00078e000e */
[----:B------:R-:W-:Y:S01]  /*15200*/  IADD3 R5, R7, R2, RZ ;  /* 0x0000000207057210 */ /* 0x000fe20007ffe0ff */
[----:B------:R-:W-:Y:S05]  /*15210*/  BRA `(.L_x_2744) ;  /* 0x00000000000c7947 */ /* 0x000fea0003800000 */
.L_x_2743:
[----:B------:R-:W2:Y:S02]  /*15220*/  LD.E R6, desc[UR6][R10.64+0x38] ;  /* 0x000038060a067980 */ /* 0x000ea4000c101900 */
[----:B--2---:R-:W-:-:S04]  /*15230*/  LEA R6, -R6, RZ, 0x8 ;  /* 0x000000ff06067211 */ /* 0x004fc800078e41ff */
[----:B------:R-:W-:Y:S02]  /*15240*/  SHF.R.S32.HI R5, RZ, 0x1f, R6 ;  /* 0x0000001fff057819 */ /* 0x000fe40000011406 */
.L_x_2744:
[----:B------:R-:W-:Y:S05]  /*15250*/  BSYNC B0 ;  /* 0x0000000000007941 */ /* 0x000fea0003800000 */
.L_x_2742:
[----:B------:R-:W-:Y:S01]  /*15260*/  IMAD.SHL.U32 R0, R38, 0x20, RZ ;  /* 0x0000002026007824 */ /* 0x000fe200078e00ff */
[----:B------:R-:W-:Y:S02]  /*15270*/  LEA R233, P3, R6, R233, 0x1 ;  /* 0x000000e906e97211 */ /* 0x000fe400078608ff */
[----:B------:R-:W-:Y:S02]  /*15280*/  SHF.L.U64.HI R2, R38, 0x5, R39 ;  /* 0x0000000526027819 */ /* 0x000fe40000010227 */
[----:B------:R-:W-:Y:S02]  /*15290*/  IADD3 R12, P2, R233, R0, RZ ;  /* 0x00000000e90c7210 */ /* 0x000fe40007f5e0ff */
[----:B------:R-:W-:Y:S01]  /*152a0*/  LEA.HI.X R232, R6, R232, R5, 0x1, P3 ;  /* 0x000000e806e87211 */ /* 0x000fe200018f0c05 */
[----:B------:R-:W-:Y:S01]  /*152b0*/  IMAD.MOV.U32 R6, RZ, RZ, R233 ;  /* 0x000000ffff067224 */ /* 0x000fe200078e00e9 */
[----:B------:R-:W-:-:S03]  /*152c0*/  IADD3 R18, P3, R12, R0, RZ ;  /* 0x000000000c127210 */ /* 0x000fc60007f7e0ff */
[----:B------:R-:W-:Y:S01]  /*152d0*/  IMAD.X R13, R232, 0x1, R2, P2 ;  /* 0x00000001e80d7824 */ /* 0x000fe200010e0602 */
[-C--:B------:R-:W-:Y:S01]  /*152e0*/  IADD3 R16, P2, R18, R0.reuse, RZ ;  /* 0x0000000012107210 */ /* 0x080fe20007f5e0ff */
[----:B------:R-:W-:Y:S02]  /*152f0*/  IMAD.MOV.U32 R7, RZ, RZ, R232 ;  /* 0x000000ffff077224 */ /* 0x000fe400078e00e8 */
[--C-:B------:R-:W-:Y:S01]  /*15300*/  IMAD.X R19, R13, 0x1, R2.reuse, P3 ;  /* 0x000000010d137824 */ /* 0x100fe200018e0602 */
[----:B------:R-:W-:Y:S02]  /*15310*/  IADD3 R14, P3, R16, R0, RZ ;  /* 0x00000000100e7210 */ /* 0x000fe40007f7e0ff */
[----:B------:R-:W-:Y:S01]  /*15320*/  @!PT LDS RZ, [RZ] ;  /* 0x00000000fffff984 */ /* 0x000fe20000000800 */
[----:B------:R-:W-:Y:S01]  /*15330*/  @!PT LDS RZ, [RZ] ;  /* 0x00000000fffff984 */ /* 0x000fe20000000800 */
[----:B------:R-:W-:Y:S01]  /*15340*/  @!PT LDS RZ, [RZ] ;  /* 0x00000000fffff984 */ /* 0x000fe20000000800 */
[----:B------:R1:W-:Y:S01]  /*15350*/  LDGSTS.E.BYPASS.LTC128B.128 [R244+0x2000], desc[UR6][R6.64] ;  /* 0x0200000006f47fae */ /* 0x0003e2000b901d46 */
[----:B------:R-:W-:-:S03]  /*15360*/  IMAD.X R17, R19, 0x1, R2, P2 ;  /* 0x0000000113117824 */ /* 0x000fc600010e0602 */
[----:B------:R2:W-:Y:S01]  /*15370*/  LDGSTS.E.BYPASS.LTC128B.128 [R244+0x2800], desc[UR6][R12.64] ;  /* 0x028000000cf47fae */ /* 0x0005e2000b901d46 */
[----:B------:R-:W-:-:S03]  /*15380*/  IMAD.X R15, R17, 0x1, R2, P3 ;  /* 0x00000001110f7824 */ /* 0x000fc600018e0602 */
[----:B------:R3:W-:Y:S04]  /*15390*/  LDGSTS.E.BYPASS.LTC128B.128 [R244+0x3000], desc[UR6][R18.64] ;  /* 0x0300000012f47fae */ /* 0x0007e8000b901d46 */
[----:B------:R4:W-:Y:S04]  /*153a0*/  LDGSTS.E.BYPASS.LTC128B.128 [R244+0x3800], desc[UR6][R16.64] ;  /* 0x0380000010f47fae */ /* 0x0009e8000b901d46 */
[----:B------:R5:W-:Y:S01]  /*153b0*/  LDGSTS.E.BYPASS.LTC128B.128 [R244+0x4000], desc[UR6][R14.64] ;  /* 0x040000000ef47fae */ /* 0x000be2000b901d46 */
[----:B-1----:R-:W-:-:S04]  /*153c0*/  IADD3 R6, P2, R14, R0, RZ ;  /* 0x000000000e067210 */ /* 0x002fc80007f5e0ff */
[----:B--2---:R-:W-:Y:S01]  /*153d0*/  IADD3 R12, P3, R6, R0, RZ ;  /* 0x00000000060c7210 */ /* 0x004fe20007f7e0ff */
[----:B------:R-:W-:-:S03]  /*153e0*/  IMAD.X R7, R15, 0x1, R2, P2 ;  /* 0x000000010f077824 */ /* 0x000fc600010e0602 */
[-C--:B---3--:R-:W-:Y:S01]  /*153f0*/  IADD3 R18, P2, R12, R0.reuse, RZ ;  /* 0x000000000c127210 */ /* 0x088fe20007f5e0ff */
[--C-:B------:R-:W-:Y:S01]  /*15400*/  IMAD.X R13, R7, 0x1, R2.reuse, P3 ;  /* 0x00000001070d7824 */ /* 0x100fe200018e0602 */
[----:B------:R1:W-:Y:S02]  /*15410*/  LDGSTS.E.BYPASS.LTC128B.128 [R244+0x4800], desc[UR6][R6.64] ;  /* 0x0480000006f47fae */ /* 0x0003e4000b901d46 */
[-C--:B----4-:R-:W-:Y:S01]  /*15420*/  IADD3 R16, P3, R18, R0.reuse, RZ ;  /* 0x0000000012107210 */ /* 0x090fe20007f7e0ff */
[--C-:B------:R-:W-:Y:S01]  /*15430*/  IMAD.X R19, R13, 0x1, R2.reuse, P2 ;  /* 0x000000010d137824 */ /* 0x100fe200010e0602 */
[----:B------:R2:W-:Y:S02]  /*15440*/  LDGSTS.E.BYPASS.LTC128B.128 [R244+0x5000], desc[UR6][R12.64] ;  /* 0x050000000cf47fae */ /* 0x0005e4000b901d46 */
[-C--:B-----5:R-:W-:Y:S01]  /*15450*/  IADD3 R14, P2, R16, R0.reuse, RZ ;  /* 0x00000000100e7210 */ /* 0x0a0fe20007f5e0ff */
[--C-:B------:R-:W-:Y:S01]  /*15460*/  IMAD.X R17, R19, 0x1, R2.reuse, P3 ;  /* 0x0000000113117824 */ /* 0x100fe200018e0602 */
[----:B------:R3:W-:Y:S03]  /*15470*/  LDGSTS.E.BYPASS.LTC128B.128 [R244+0x5800], desc[UR6][R18.64] ;  /* 0x0580000012f47fae */ /* 0x0007e6000b901d46 */
[----:B------:R-:W-:Y:S01]  /*15480*/  IMAD.X R15, R17, 0x1, R2, P2 ;  /* 0x00000001110f7824 */ /* 0x000fe200010e0602 */
        /* <DEDUP_REMOVED lines=17> */
[----:B-1----:R-:W-:-:S05]  /*155a0*/  IADD3 R6, P2, R14, R0, RZ ;  /* 0x000000000e067210 */ /* 0x002fca0007f5e0ff */
[----:B------:R-:W-:-:S05]  /*155b0*/  IMAD.X R7, R15, 0x1, R2, P2 ;  /* 0x000000010f077824 */ /* 0x000fca00010e0602 */
[----:B------:R2:W-:Y:S04]  /*155c0*/  LDGSTS.E.BYPASS.LTC128B.128 [R244+0x9800], desc[UR6][R6.64] ;  /* 0x0980000006f47fae */ /* 0x0005e8000b901d46 */
[----:B------:R-:W0:Y:S02]  /*155d0*/  LDGDEPBAR ;  /* 0x00000000000079af */ /* 0x000e240000000000 */
.L_x_2741:
[----:B------:R-:W-:Y:S05]  /*155e0*/  BSYNC B1 ;  /* 0x0000000000017941 */ /* 0x000fea0003800000 */
.L_x_2740:
[----:B------:R-:W-:Y:S02]  /*155f0*/  FMNMX.FTZ R2, R126, R125, !PT ;  /* 0x0000007d7e027209 */ /* 0x000fe40007810000 */
[----:B--2---:R-:W-:Y:S02]  /*15600*/  MOV R12, R121 ;  /* 0x00000079000c7202 */ /* 0x004fe40000000f00 */
[----:B------:R-:W-:Y:S02]  /*15610*/  FMNMX.FTZ R2, R138, R2, !PT ;  /* 0x000000028a027209 */ /* 0x000fe40007810000 */
[----:B------:R-:W-:Y:S02]  /*15620*/  MOV R7, R113 ;  /* 0x0000007100077202 */ /* 0x000fe40000000f00 */
[----:B------:R-:W-:Y:S02]  /*15630*/  FMNMX.FTZ R2, R128, R2, !PT ;  /* 0x0000000280027209 */ /* 0x000fe40007810000 */
[----:B------:R-:W-:-:S02]  /*15640*/  MOV R6, R127 ;  /* 0x0000007f00067202 */ /* 0x000fc40000000f00 */
[----:B------:R-:W-:Y:S01]  /*15650*/  FMNMX.FTZ R2, R222, R2, !PT ;  /* 0x00000002de027209 */ /* 0x000fe20007810000 */
[----:B------:R-:W2:Y:S01]  /*15660*/  LD.E R127, desc[UR6][R10.64+0xdc] ;  /* 0x0000dc060a7f7980 */ /* 0x000ea2000c101900 */
        /* <DEDUP_REMOVED lines=114> */
[----:B------:R-:W-:Y:S02]  /*15d90*/  FSETP.NEU.FTZ.AND P2, PT, R0, -INF , PT ;  /* 0xff8000000000780b */ /* 0x000fe40003f5d000 */
[----:B------:R-:W-:Y:S01]  /*15da0*/  FMNMX.FTZ R2, R80, R2, !PT ;  /* 0x0000000250027209 */ /* 0x000fe20007810000 */
[----:B--2---:R-:W-:-:S03]  /*15db0*/  FMUL.FTZ R124, R127, R0 ;  /* 0x000000007f7c7220 */ /* 0x004fc60000410000 */
[----:B------:R-:W-:Y:S02]  /*15dc0*/  FMNMX.FTZ R2, R93, R2, !PT ;  /* 0x000000025d027209 */ /* 0x000fe40007810000 */
[----:B------:R-:W-:Y:S02]  /*15dd0*/  FSEL R124, R124, RZ, P2 ;  /* 0x000000ff7c7c7208 */ /* 0x000fe40001000000 */
[----:B------:R-:W-:-:S03]  /*15de0*/  FMNMX.FTZ R2, R92, R2, !PT ;  /* 0x000000025c027209 */ /* 0x000fc60007810000 */
[-CC-:B------:R-:W-:Y:S01]  /*15df0*/  FFMA.FTZ R105, R225, R127.reuse, -R124.reuse ;  /* 0x0000007fe1697223 */ /* 0x180fe2000001087c */
[----:B------:R-:W-:Y:S01]  /*15e00*/  FMNMX.FTZ R2, R91, R2, !PT ;  /* 0x000000025b027209 */ /* 0x000fe20007810000 */
[-CC-:B------:R-:W-:Y:S01]  /*15e10*/  FFMA.FTZ R107, R223, R127.reuse, -R124.reuse ;  /* 0x0000007fdf6b7223 */ /* 0x180fe2000001087c */
[----:B------:R-:W-:Y:S01]  /*15e20*/  LEA R225, R3, UR4, 0x1 ;  /* 0x0000000403e17c11 */ /* 0x000fe2000f8e08ff */
[-CC-:B------:R-:W-:Y:S01]  /*15e30*/  FFMA.FTZ R116, R115, R127.reuse, -R124.reuse ;  /* 0x0000007f73747223 */ /* 0x180fe2000001087c */
[----:B------:R-:W-:Y:S01]  /*15e40*/  FMNMX.FTZ R2, R90, R2, !PT ;  /* 0x000000025a027209 */ /* 0x000fe20007810000 */
[--C-:B------:R-:W-:Y:S01]  /*15e50*/  FFMA.FTZ R115, R110, R127, -R124.reuse ;  /* 0x0000007f6e737223 */ /* 0x100fe2000001087c */
[----:B------:R-:W-:Y:S01]  /*15e60*/  LEA R223, R35, R225, 0x1 ;  /* 0x000000e123df7211 */ /* 0x000fe200078e08ff */
[-CC-:B------:R-:W-:Y:S01]  /*15e70*/  FFMA.FTZ R106, R224, R127.reuse, -R124.reuse ;  /* 0x0000007fe06a7223 */ /* 0x180fe2000001087c */
[----:B------:R-:W-:Y:S01]  /*15e80*/  FMNMX.FTZ R2, R89, R2, !PT ;  /* 0x0000000259027209 */ /* 0x000fe20007810000 */
[-CC-:B------:R-:W-:Y:S01]  /*15e90*/  FFMA.FTZ R119, R222, R127.reuse, -R124.reuse ;  /* 0x0000007fde777223 */ /* 0x180fe2000001087c */
[--C-:B------:R-:W-:Y:S01]  /*15ea0*/  FFMA.FTZ R110, R133, R127, -R124.reuse ;  /* 0x0000007f856e7223 */ /* 0x100fe2000001087c */
[----:B------:R-:W-:Y:S01]  /*15eb0*/  LEA R224, R220, R225, 0x1 ;  /* 0x000000e1dce07211 */ /* 0x000fe200078e08ff */
[-CC-:B------:R-:W-:Y:S01]  /*15ec0*/  FFMA.FTZ R122, R125, R127.reuse, -R124.reuse ;  /* 0x0000007f7d7a7223 */ /* 0x180fe2000001087c */
[----:B------:R-:W-:Y:S01]  /*15ed0*/  FMNMX.FTZ R2, R88, R2, !PT ;  /* 0x0000000258027209 */ /* 0x000fe20007810000 */
[--C-:B------:R-:W-:Y:S01]  /*15ee0*/  FFMA.FTZ R133, R12, R127, -R124.reuse ;  /* 0x0000007f0c857223 */ /* 0x100fe2000001087c */
[----:B------:R-:W-:Y:S01]  /*15ef0*/  LEA R222, R220, R223, 0x1 ;  /* 0x000000dfdcde7211 */ /* 0x000fe200078e08ff */
[----:B------:R-:W-:Y:S01]  /*15f00*/  LDSM.16.MT88.4 R12, [R223+0xa000] ;  /* 0x00a00000df0c783b */ /* 0x000fe20000004200 */
[----:B------:R-:W-:Y:S01]  /*15f10*/  FMNMX.FTZ R2, R100, R2, !PT ;  /* 0x0000000264027209 */ /* 0x000fe20007810000 */
[-CC-:B------:R-:W-:Y:S01]  /*15f20*/  FFMA.FTZ R123, R126, R127.reuse, -R124.reuse ;  /* 0x0000007f7e7b7223 */ /* 0x180fe2000001087c */
[-CC-:B------:R-:W-:Y:S01]  /*15f30*/  FFMA.FTZ R121, R138, R127.reuse, -R124.reuse ;  /* 0x0000007f8a797223 */ /* 0x180fe2000001087c */
[----:B------:R-:W-:Y:S01]  /*15f40*/  LDSM.16.MT88.4 R28, [R225+0xa000] ;  /* 0x00a00000e11c783b */ /* 0x000fe20000004200 */
[----:B------:R-:W-:Y:S01]  /*15f50*/  FMNMX.FTZ R2, R99, R2, !PT ;  /* 0x0000000263027209 */ /* 0x000fe20007810000 */
[-CC-:B------:R-:W-:Y:S01]  /*15f60*/  FFMA.FTZ R120, R128, R127.reuse, -R124.reuse ;  /* 0x0000007f80787223 */ /* 0x180fe2000001087c */
[----:B------:R-:W-:Y:S01]  /*15f70*/  MUFU.EX2 R122, R122 ;  /* 0x0000007a007a7308 */ /* 0x000fe20000000800 */
[----:B------:R-:W-:Y:S01]  /*15f80*/  LDSM.16.MT88.4 R20, [R224+0xa000] ;  /* 0x00a00000e014783b */ /* 0x000fe20000004200 */
[----:B------:R-:W-:Y:S01]  /*15f90*/  FMNMX.FTZ R2, R98, R2, !PT ;  /* 0x0000000262027209 */ /* 0x000fe20007810000 */
[-CC-:B------:R-:W-:Y:S01]  /*15fa0*/  FFMA.FTZ R113, R108, R127.reuse, -R124.reuse ;  /* 0x0000007f6c717223 */ /* 0x180fe2000001087c */
[-CC-:B------:R-:W-:Y:S01]  /*15fb0*/  FFMA.FTZ R112, R109, R127.reuse, -R124.reuse ;  /* 0x0000007f6d707223 */ /* 0x180fe2000001087c */
[----:B------:R-:W-:Y:S01]  /*15fc0*/  LDSM.16.MT88.4 R60, [R222+0xa000] ;  /* 0x00a00000de3c783b */ /* 0x000fe20000004200 */
[----:B------:R-:W-:Y:S01]  /*15fd0*/  FMNMX.FTZ R2, R104, R2, !PT ;  /* 0x0000000268027209 */ /* 0x000fe20007810000 */
[-CC-:B------:R-:W-:Y:S01]  /*15fe0*/  FFMA.FTZ R109, R134, R127.reuse, -R124.reuse ;  /* 0x0000007f866d7223 */ /* 0x180fe2000001087c */
[----:B------:R-:W1:Y:S01]  /*15ff0*/  MUFU.EX2 R123, R123 ;  /* 0x0000007b007b7308 */ /* 0x000e620000000800 */
[----:B------:R-:W-:Y:S01]  /*16000*/  LDSM.16.MT88.4 R40, [R223+0xa800] ;  /* 0x00a80000df28783b */ /* 0x000fe20000004200 */
[----:B------:R-:W-:Y:S01]  /*16010*/  FMNMX.FTZ R2, R103, R2, !PT ;  /* 0x0000000267027209 */ /* 0x000fe20007810000 */
[-CC-:B------:R-:W-:Y:S01]  /*16020*/  FFMA.FTZ R108, R135, R127.reuse, -R124.reuse ;  /* 0x0000007f876c7223 */ /* 0x180fe2000001087c */
[-CC-:B------:R-:W-:Y:S01]  /*16030*/  FFMA.FTZ R118, R131, R127.reuse, -R124.reuse ;  /* 0x0000007f83767223 */ /* 0x180fe2000001087c */
[----:B------:R-:W-:Y:S01]  /*16040*/  LDSM.16.MT88.4 R52, [R225+0xa800] ;  /* 0x00a80000e134783b */ /* 0x000fe20000004200 */
[-CC-:B------:R-:W-:Y:S01]  /*16050*/  FFMA.FTZ R117, R114, R127.reuse, -R124.reuse ;  /* 0x0000007f72757223 */ /* 0x180fe2000001087c */
[-CC-:B------:R-:W-:Y:S01]  /*16060*/  FFMA.FTZ R114, R111, R127.reuse, -R124.reuse ;  /* 0x0000007f6f727223 */ /* 0x180fe2000001087c */
[----:B------:R-:W-:Y:S01]  /*16070*/  MUFU.EX2 R121, R121 ;  /* 0x0000007900797308 */ /* 0x000fe20000000800 */
[----:B------:R-:W2:Y:S01]  /*16080*/  SHFL.BFLY PT, R5, R2, 0x2, 0x1f ;  /* 0x0c401f0002057f89 */ /* 0x000ea200000e0000 */
[-CC-:B------:R-:W-:Y:S01]  /*16090*/  FFMA.FTZ R111, R132, R127.reuse, -R124.reuse ;  /* 0x0000007f846f7223 */ /* 0x180fe2000001087c */
[-CC-:B------:R-:W-:Y:S01]  /*160a0*/  FFMA.FTZ R132, R7, R127.reuse, -R124.reuse ;  /* 0x0000007f07847223 */ /* 0x180fe2000001087c */
[-CC-:B------:R-:W-:Y:S01]  /*160b0*/  FFMA.FTZ R131, R6, R127.reuse, -R124.reuse ;  /* 0x0000007f06837223 */ /* 0x180fe2000001087c */
[----:B------:R-:W-:Y:S01]  /*160c0*/  LDSM.16.MT88.4 R48, [R224+0xa800] ;  /* 0x00a80000e030783b */ /* 0x000fe20000004200 */
[-CC-:B------:R-:W-:Y:S01]  /*160d0*/  FFMA.FTZ R143, R250, R127.reuse, -R124.reuse ;  /* 0x0000007ffa8f7223 */ /* 0x180fe2000001087c */
[--C-:B------:R-:W-:Y:S01]  /*160e0*/  FFMA.FTZ R144, R249, R127, -R124.reuse ;  /* 0x0000007ff9907223 */ /* 0x100fe2000001087c */
[----:B------:R-:W3:Y:S01]  /*160f0*/  MUFU.EX2 R120, R120 ;  /* 0x0000007800787308 */ /* 0x000ee20000000800 */
[----:B------:R-:W-:Y:S01]  /*16100*/  LDSM.16.MT88.4 R68, [R222+0xa800] ;  /* 0x00a80000de44783b */ /* 0x000fe20000004200 */
[----:B-1----:R-:W-:Y:S01]  /*16110*/  F2FP.BF16.F32.PACK_AB R57, R122, R123 ;  /* 0x0000007b7a39723e */ /* 0x002fe200000010ff */
[-CC-:B------:R-:W-:Y:S01]  /*16120*/  FFMA.FTZ R145, R248, R127.reuse, -R124.reuse ;  /* 0x0000007ff8917223 */ /* 0x180fe2000001087c */
[-CC-:B------:R-:W-:Y:S01]  /*16130*/  FFMA.FTZ R150, R247, R127.reuse, -R124.reuse ;  /* 0x0000007ff7967223 */ /* 0x180fe2000001087c */
[-CC-:B------:R-:W-:Y:S01]  /*16140*/  FFMA.FTZ R151, R246, R127.reuse, -R124.reuse ;  /* 0x0000007ff6977223 */ /* 0x180fe2000001087c */
        /* <DEDUP_REMOVED lines=9> */
[----:B------:R-:W-:Y:S01]  /*161e0*/  FFMA.FTZ R179, R179, R127, -R124 ;  /* 0x0000007fb3b37223 */ /* 0x000fe2000001087c */
[----:B------:R-:W4:Y:S01]  /*161f0*/  MUFU.EX2 R118, R118 ;  /* 0x0000007600767308 */ /* 0x000f220000000800 */
[----:B--2---:R-:W-:Y:S01]  /*16200*/  FMNMX.FTZ R2, R2, R5, !PT ;  /* 0x0000000502027209 */ /* 0x004fe20007810000 */
[----:B------:R-:W-:Y:S01]  /*16210*/  FADD.FTZ R122, R123, R122 ;  /* 0x0000007a7b7a7221 */ /* 0x000fe20000010000 */
[----:B---3--:R-:W-:Y:S01]  /*16220*/  F2FP.BF16.F32.PACK_AB R59, R120, R121 ;  /* 0x00000079783b723e */ /* 0x008fe200000010ff */
[-CC-:B------:R-:W-:Y:S01]  /*16230*/  FFMA.FTZ R177, R177, R127.reuse, -R124.reuse ;  /* 0x0000007fb1b17223 */ /* 0x180fe2000001087c */
[-C--:B------:R-:W-:Y:S01]  /*16240*/  FFMA.FTZ R166, R166, R127.reuse, -R124 ;  /* 0x0000007fa6a67223 */ /* 0x080fe2000001087c */
[----:B------:R-:W2:Y:S01]  /*16250*/  SHFL.BFLY PT, R5, R2, 0x1, 0x1f ;  /* 0x0c201f0002057f89 */ /* 0x000ea200000e0000 */
[----:B------:R-:W-:Y:S01]  /*16260*/  FADD.FTZ R121, R121, R122 ;  /* 0x0000007a79797221 */ /* 0x000fe20000010000 */
[----:B------:R-:W3:Y:S01]  /*16270*/  MUFU.EX2 R117, R117 ;  /* 0x0000007500757308 */ /* 0x000ee20000000800 */
[-CC-:B------:R-:W-:Y:S01]  /*16280*/  FFMA.FTZ R153, R153, R127.reuse, -R124.reuse ;  /* 0x0000007f99997223 */ /* 0x180fe2000001087c */
[-CC-:B------:R-:W-:Y:S01]  /*16290*/  FFMA.FTZ R79, R79, R127.reuse, -R124.reuse ;  /* 0x0000007f4f4f7223 */ /* 0x180fe2000001087c */
[----:B------:R-:W-:Y:S01]  /*162a0*/  FADD.FTZ R120, R120, R121 ;  /* 0x0000007978787221 */ /* 0x000fe20000010000 */
[-CC-:B------:R-:W-:Y:S01]  /*162b0*/  FFMA.FTZ R86, R86, R127.reuse, -R124.reuse ;  /* 0x0000007f56567223 */ /* 0x180fe2000001087c */
[-CC-:B------:R-:W-:Y:S01]  /*162c0*/  FFMA.FTZ R85, R85, R127.reuse, -R124.reuse ;  /* 0x0000007f55557223 */ /* 0x180fe2000001087c */
[----:B------:R-:W-:Y:S01]  /*162d0*/  FFMA.FTZ R84, R84, R127, -R124 ;  /* 0x0000007f54547223 */ /* 0x000fe2000001087c */
[----:B-1----:R-:W-:Y:S01]  /*162e0*/  FADD.FTZ R120, R119, R120 ;  /* 0x0000007877787221 */ /* 0x002fe20000010000 */
[----:B------:R-:W1:Y:S01]  /*162f0*/  MUFU.EX2 R116, R116 ;  /* 0x0000007400747308 */ /* 0x000e620000000800 */
[C---:B----4-:R-:W-:Y:S01]  /*16300*/  F2FP.BF16.F32.PACK_AB R65, R118.reuse, R119 ;  /* 0x000000777641723e */ /* 0x050fe200000010ff */
[-C--:B------:R-:W-:Y:S01]  /*16310*/  FFMA.FTZ R83, R83, R127.reuse, -R124 ;  /* 0x0000007f53537223 */ /* 0x080fe2000001087c */
[----:B------:R-:W-:Y:S01]  /*16320*/  FADD.FTZ R120, R118, R120 ;  /* 0x0000007876787221 */ /* 0x000fe20000010000 */
[-CC-:B------:R-:W-:Y:S01]  /*16330*/  FFMA.FTZ R82, R82, R127.reuse, -R124.reuse ;  /* 0x0000007f52527223 */ /* 0x180fe2000001087c */
[----:B------:R-:W-:-:S03]  /*16340*/  FFMA.FTZ R96, R96, R127, -R124 ;  /* 0x0000007f60607223 */ /* 0x000fc6000001087c */
[----:B------:R-:W4:Y:S01]  /*16350*/  MUFU.EX2 R115, R115 ;  /* 0x0000007300737308 */ /* 0x000f220000000800 */
[----:B---3--:R-:W-:Y:S01]  /*16360*/  FADD.FTZ R120, R117, R120 ;  /* 0x0000007875787221 */ /* 0x008fe20000010000 */
[----:B--2---:R-:W-:-:S06]  /*16370*/  FMNMX.FTZ R2, R2, R5, !PT ;  /* 0x0000000502027209 */ /* 0x004fcc0007810000 */
[----:B------:R-:W-:Y:S01]  /*16380*/  MUFU.EX2 R114, R114 ;  /* 0x0000007200727308 */ /* 0x000fe20000000800 */
[C---:B-1----:R-:W-:Y:S01]  /*16390*/  F2FP.BF16.F32.PACK_AB R67, R116.reuse, R117 ;  /* 0x000000757443723e */ /* 0x042fe200000010ff */
[----:B------:R-:W-:Y:S01]  /*163a0*/  FADD.FTZ R120, R116, R120 ;  /* 0x0000007874787221 */ /* 0x000fe20000010000 */
[----:B------:R-:W-:Y:S01]  /*163b0*/  FMUL.FTZ R125, R127, R2 ;  /* 0x000000027f7d7220 */ /* 0x000fe20000410000 */
[----:B------:R-:W-:-:S04]  /*163c0*/  FSETP.NEU.FTZ.AND P2, PT, R2, -INF , PT ;  /* 0xff8000000200780b */ /* 0x000fc80003f5d000 */
[----:B------:R-:W-:Y:S01]  /*163d0*/  FSEL R125, R125, RZ, P2 ;  /* 0x000000ff7d7d7208 */ /* 0x000fe20001000000 */
[----:B------:R-:W-:Y:S01]  /*163e0*/  MUFU.EX2 R113, R113 ;  /* 0x0000007100717308 */ /* 0x000fe20000000800 */
[----:B----4-:R-:W-:-:S03]  /*163f0*/  FADD.FTZ R120, R115, R120 ;  /* 0x0000007873787221 */ /* 0x010fc60000010000 */
        /* <DEDUP_REMOVED lines=30> */
[----:B------:R-:W2:Y:S01]  /*165e0*/  MUFU.EX2 R138, R138 ;  /* 0x0000008a008a7308 */ /* 0x000ea20000000800 */
[----:B-1----:R-:W-:Y:S01]  /*165f0*/  F2FP.BF16.F32.PACK_AB R56, R126, R128 ;  /* 0x000000807e38723e */ /* 0x002fe200000010ff */
        /* <DEDUP_REMOVED lines=13> */
[--C-:B------:R-:W-:Y:S01]  /*166d0*/  FFMA.FTZ R181, R181, R127, -R125.reuse ;  /* 0x0000007fb5b57223 */ /* 0x100fe2000001087d */
[----:B------:R-:W1:Y:S01]  /*166e0*/  MUFU.EX2 R136, R136 ;  /* 0x0000008800887308 */ /* 0x000e620000000800 */
[----:B--2---:R-:W-:Y:S01]  /*166f0*/  F2FP.BF16.F32.PACK_AB R58, R138, R3 ;  /* 0x000000038a3a723e */ /* 0x004fe200000010ff */
[-CC-:B------:R-:W-:Y:S01]  /*16700*/  FFMA.FTZ R180, R180, R127.reuse, -R125.reuse ;  /* 0x0000007fb4b47223 */ /* 0x180fe2000001087d */
[-CC-:B------:R-:W-:Y:S01]  /*16710*/  FFMA.FTZ R198, R204, R127.reuse, -R124.reuse ;  /* 0x0000007fccc67223 */ /* 0x180fe2000001087c */
[-CC-:B------:R-:W-:Y:S01]  /*16720*/  FFMA.FTZ R199, R203, R127.reuse, -R124.reuse ;  /* 0x0000007fcbc77223 */ /* 0x180fe2000001087c */
[-CC-:B------:R-:W-:Y:S01]  /*16730*/  FFMA.FTZ R200, R202, R127.reuse, -R124.reuse ;  /* 0x0000007fcac87223 */ /* 0x180fe2000001087c */
[-CC-:B------:R-:W-:Y:S01]  /*16740*/  FFMA.FTZ R174, R174, R127.reuse, -R125.reuse ;  /* 0x0000007faeae7223 */ /* 0x180fe2000001087d */
[-CC-:B------:R-:W-:Y:S01]  /*16750*/  FFMA.FTZ R173, R173, R127.reuse, -R125.reuse ;  /* 0x0000007fadad7223 */ /* 0x180fe2000001087d */
[C---:B------:R-:W-:Y:S01]  /*16760*/  HMMA.16816.F32.BF16 R16, R56.reuse, R12, RZ ;  /* 0x0000000c3810723c */ /* 0x040fe200000418ff */
[----:B------:R-:W-:Y:S01]  /*16770*/  MUFU.EX2 R135, R135 ;  /* 0x0000008700877308 */ /* 0x000fe20000000800 */
[-CC-:B------:R-:W-:Y:S01]  /*16780*/  FFMA.FTZ R172, R172, R127.reuse, -R125.reuse ;  /* 0x0000007facac7223 */ /* 0x180fe2000001087d */
[-CC-:B------:R-:W-:Y:S01]  /*16790*/  FFMA.FTZ R168, R168, R127.reuse, -R125.reuse ;  /* 0x0000007fa8a87223 */ /* 0x180fe2000001087d */
[-CC-:B------:R-:W-:Y:S01]  /*167a0*/  FFMA.FTZ R201, R163, R127.reuse, -R124.reuse ;  /* 0x0000007fa3c97223 */ /* 0x180fe2000001087c */
[-C--:B------:R-:W-:Y:S01]  /*167b0*/  FFMA.FTZ R202, R159, R127.reuse, -R124 ;  /* 0x0000007f9fca7223 */ /* 0x080fe2000001087c */
[C---:B------:R-:W-:Y:S01]  /*167c0*/  HMMA.16816.F32.BF16 R12, R56.reuse, R14, RZ ;  /* 0x0000000e380c723c */ /* 0x040fe200000418ff */
[-CC-:B------:R-:W-:Y:S01]  /*167d0*/  FFMA.FTZ R159, R165, R127.reuse, -R125.reuse ;  /* 0x0000007fa59f7223 */ /* 0x180fe2000001087d */
[--C-:B------:R-:W-:Y:S01]  /*167e0*/  FFMA.FTZ R163, R164, R127, -R125.reuse ;  /* 0x0000007fa4a37223 */ /* 0x100fe2000001087d */
[----:B------:R-:W2:Y:S01]  /*167f0*/  MUFU.EX2 R134, R134 ;  /* 0x0000008600867308 */ /* 0x000ea20000000800 */
[----:B-1----:R-:W-:Y:S01]  /*16800*/  F2FP.BF16.F32.PACK_AB R64, R136, R137 ;  /* 0x000000898840723e */ /* 0x002fe200000010ff */
[-CC-:B------:R-:W-:Y:S01]  /*16810*/  FFMA.FTZ R161, R161, R127.reuse, -R125.reuse ;  /* 0x0000007fa1a17223 */ /* 0x180fe2000001087d */
[C---:B------:R-:W-:Y:S01]  /*16820*/  HMMA.16816.F32.BF16 R32, R56.reuse, R28, RZ ;  /* 0x0000001c3820723c */ /* 0x040fe200000418ff */
[-CC-:B------:R-:W-:Y:S01]  /*16830*/  FFMA.FTZ R160, R160, R127.reuse, -R125.reuse ;  /* 0x0000007fa0a07223 */ /* 0x180fe2000001087d */
[----:B------:R-:W-:Y:S01]  /*16840*/  FADD.FTZ R126, R128, R126 ;  /* 0x0000007e807e7221 */ /* 0x000fe20000010000 */
[-CC-:B------:R-:W-:Y:S01]  /*16850*/  FFMA.FTZ R164, R152, R127.reuse, -R124.reuse ;  /* 0x0000007f98a47223 */ /* 0x180fe2000001087c */
[-CC-:B------:R-:W-:Y:S01]  /*16860*/  FFMA.FTZ R9, R9, R127.reuse, -R125.reuse ;  /* 0x0000007f09097223 */ /* 0x180fe2000001087d */
[----:B------:R-:W-:Y:S01]  /*16870*/  MUFU.EX2 R112, R112 ;  /* 0x0000007000707308 */ /* 0x000fe20000000800 */
[C---:B------:R-:W-:Y:S01]  /*16880*/  HMMA.16816.F32.BF16 R24, R56.reuse, R20, RZ ;  /* 0x000000143818723c */ /* 0x040fe200000418ff */
[-CC-:B------:R-:W-:Y:S01]  /*16890*/  FFMA.FTZ R73, R73, R127.reuse, -R125.reuse ;  /* 0x0000007f49497223 */ /* 0x180fe2000001087d */
[-CC-:B------:R-:W-:Y:S01]  /*168a0*/  FFMA.FTZ R72, R72, R127.reuse, -R125.reuse ;  /* 0x0000007f48487223 */ /* 0x180fe2000001087d */
[-CC-:B------:R-:W-:Y:S01]  /*168b0*/  FFMA.FTZ R152, R77, R127.reuse, -R125.reuse ;  /* 0x0000007f4d987223 */ /* 0x180fe2000001087d */
[-CC-:B------:R-:W-:Y:S01]  /*168c0*/  FFMA.FTZ R77, R78, R127.reuse, -R124.reuse ;  /* 0x0000007f4e4d7223 */ /* 0x180fe2000001087c */
[--C-:B------:R-:W-:Y:S01]  /*168d0*/  FFMA.FTZ R76, R76, R127, -R125.reuse ;  /* 0x0000007f4c4c7223 */ /* 0x100fe2000001087d */
[C---:B------:R-:W-:Y:S01]  /*168e0*/  HMMA.16816.F32.BF16 R28, R56.reuse, R30, RZ ;  /* 0x0000001e381c723c */ /* 0x040fe200000418ff */
[----:B------:R-:W-:Y:S01]  /*168f0*/  MUFU.EX2 R139, R139 ;  /* 0x0000008b008b7308 */ /* 0x000fe20000000800 */
[----:B--2---:R-:W-:Y:S01]  /*16900*/  F2FP.BF16.F32.PACK_AB R66, R134, R135 ;  /* 0x000000878642723e */ /* 0x004fe200000010ff */
[-CC-:B------:R-:W-:Y:S01]  /*16910*/  FFMA.FTZ R75, R75, R127.reuse, -R125.reuse ;  /* 0x0000007f4b4b7223 */ /* 0x180fe2000001087d */
[-CC-:B------:R-:W-:Y:S01]  /*16920*/  FFMA.FTZ R74, R74, R127.reuse, -R125.reuse ;  /* 0x0000007f4a4a7223 */ /* 0x180fe2000001087d */
[-CC-:B------:R-:W-:Y:S01]  /*16930*/  FFMA.FTZ R81, R81, R127.reuse, -R125.reuse ;  /* 0x0000007f51517223 */ /* 0x180fe2000001087d */
[C---:B------:R-:W-:Y:S01]  /*16940*/  HMMA.16816.F32.BF16 R20, R56.reuse, R22, RZ ;  /* 0x000000163814723c */ /* 0x040fe200000418ff */
[-CC-:B------:R-:W-:Y:S01]  /*16950*/  FFMA.FTZ R78, R87, R127.reuse, -R124.reuse ;  /* 0x0000007f574e7223 */ /* 0x180fe2000001087c */
[-CC-:B------:R-:W-:Y:S01]  /*16960*/  FFMA.FTZ R87, R92, R127.reuse, -R125.reuse ;  /* 0x0000007f5c577223 */ /* 0x180fe2000001087d */
[----:B------:R-:W1:Y:S01]  /*16970*/  MUFU.EX2 R140, R140 ;  /* 0x0000008c008c7308 */ /* 0x000e620000000800 */
[-CC-:B------:R-:W-:Y:S01]  /*16980*/  FFMA.FTZ R91, R91, R127.reuse, -R125.reuse ;  /* 0x0000007f5b5b7223 */ /* 0x180fe2000001087d */
[-CC-:B------:R-:W-:Y:S01]  /*16990*/  FFMA.FTZ R93, R93, R127.reuse, -R125.reuse ;  /* 0x0000007f5d5d7223 */ /* 0x180fe2000001087d */
[C---:B------:R-:W-:Y:S01]  /*169a0*/  HMMA.16816.F32.BF16 R4, R56.reuse, R60, RZ ;  /* 0x0000003c3804723c */ /* 0x040fe200000418ff */
[-C--:B------:R-:W-:Y:S01]  /*169b0*/  FFMA.FTZ R92, R97, R127.reuse, -R124 ;  /* 0x0000007f615c7223 */ /* 0x080fe2000001087c */
[-CC-:B------:R-:W-:Y:S01]  /*169c0*/  FFMA.FTZ R90, R90, R127.reuse, -R125.reuse ;  /* 0x0000007f5a5a7223 */ /* 0x180fe2000001087d */
[-CC-:B------:R-:W-:Y:S01]  /*169d0*/  FFMA.FTZ R89, R89, R127.reuse, -R125.reuse ;  /* 0x0000007f59597223 */ /* 0x180fe2000001087d */
[--C-:B------:R-:W-:Y:S01]  /*169e0*/  FFMA.FTZ R88, R88, R127, -R125.reuse ;  /* 0x0000007f58587223 */ /* 0x100fe2000001087d */
[----:B------:R-:W-:Y:S01]  /*169f0*/  MUFU.EX2 R141, R141 ;  /* 0x0000008d008d7308 */ /* 0x000fe20000000800 */
[----:B------:R-:W-:Y:S01]  /*16a00*/  HMMA.16816.F32.BF16 R56, R56, R62, RZ ;  /* 0x0000003e3838723c */ /* 0x000fe200000418ff */
[C---:B------:R-:W-:Y:S01]  /*16a10*/  F2FP.BF16.F32.PACK_AB R61, R114.reuse, R115 ;  /* 0x00000073723d723e */ /* 0x040fe200000010ff */
[----:B------:R-:W-:Y:S01]  /*16a20*/  FADD.FTZ R114, R114, R120 ;  /* 0x0000007872727221 */ /* 0x000fe20000010000 */
[-C--:B------:R-:W-:Y:S01]  /*16a30*/  FFMA.FTZ R250, R103, R127.reuse, -R125 ;  /* 0x0000007f67fa7223 */ /* 0x080fe2000001087d */
[----:B------:R-:W-:-:S02]  /*16a40*/  FFMA.FTZ R251, R101, R127, -R124 ;  /* 0x0000007f65fb7223 */ /* 0x000fc4000001087c */
[C---:B------:R-:W-:Y:S01]  /*16a50*/  HMMA.16816.F32.BF16 R16, R64.reuse, R40, R16 ;  /* 0x000000284010723c */ /* 0x040fe20000041810 */
[----:B------:R-:W2:Y:S01]  /*16a60*/  MUFU.EX2 R142, R142 ;  /* 0x0000008e008e7308 */ /* 0x000ea20000000800 */
[----:B-1----:R-:W-:Y:S01]  /*16a70*/  F2FP.BF16.F32.PACK_AB R60, R140, R139 ;  /* 0x0000008b8c3c723e */ /* 0x002fe200000010ff */
[----:B------:R-:W-:Y:S01]  /*16a80*/  FADD.FTZ R114, R113, R114 ;  /* 0x0000007271727221 */ /* 0x000fe20000010000 */
[C---:B------:R-:W-:Y:S02]  /*16a90*/  F2FP.BF16.F32.PACK_AB R63, R112.reuse, R113 ;  /* 0x00000071703f723e */ /* 0x040fe400000010ff */
[C---:B------:R-:W-:Y:S01]  /*16aa0*/  HMMA.16816.F32.BF16 R12, R64.reuse, R42, R12 ;  /* 0x0000002a400c723c */ /* 0x040fe2000004180c */
[----:B------:R-:W1:Y:S01]  /*16ab0*/  LDSM.16.MT88.4 R40, [R223+0xb000] ;  /* 0x00b00000df28783b */ /* 0x000e620000004200 */
[----:B------:R-:W-:Y:S01]  /*16ac0*/  FADD.FTZ R112, R112, R114 ;  /* 0x0000007270707221 */ /* 0x000fe20000010000 */
[----:B------:R-:W3:Y:S03]  /*16ad0*/  MUFU.EX2 R111, R111 ;  /* 0x0000006f006f7308 */ /* 0x000ee60000000800 */
[C---:B------:R-:W-:Y:S05]  /*16ae0*/  HMMA.16816.F32.BF16 R32, R64.reuse, R52, R32 ;  /* 0x000000344020723c */ /* 0x040fea0000041820 */
[----:B------:R-:W4:Y:S01]  /*16af0*/  MUFU.EX2 R110, R110 ;  /* 0x0000006e006e7308 */ /* 0x000f220000000800 */
[----:B------:R-:W-:Y:S01]  /*16b00*/  HMMA.16816.F32.BF16 R28, R64, R54, R28 ;  /* 0x00000036401c723c */ /* 0x000fe2000004181c */
[----:B------:R-:W5:Y:S01]  /*16b10*/  LDSM.16.MT88.4 R52, [R225+0xb000] ;  /* 0x00b00000e134783b */ /* 0x000f620000004200 */
[----:B--2---:R-:W-:-:S04]  /*16b20*/  F2FP.BF16.F32.PACK_AB R62, R142, R141 ;  /* 0x0000008d8e3e723e */ /* 0x004fc800000010ff */
[----:B------:R-:W-:Y:S01]  /*16b30*/  HMMA.16816.F32.BF16 R24, R64, R48, R24 ;  /* 0x000000304018723c */ /* 0x000fe20000041818 */
[----:B------:R-:W-:Y:S01]  /*16b40*/  MUFU.EX2 R109, R109 ;  /* 0x0000006d006d7308 */ /* 0x000fe20000000800 */
[----:B---3--:R-:W-:-:S04]  /*16b50*/  FADD.FTZ R112, R111, R112 ;  /* 0x000000706f707221 */ /* 0x008fc80000010000 */
[C---:B------:R-:W-:Y:S01]  /*16b60*/  HMMA.16816.F32.BF16 R20, R64.reuse, R50, R20 ;  /* 0x000000324014723c */ /* 0x040fe20000041814 */
[----:B------:R-:W2:Y:S02]  /*16b70*/  LDSM.16.MT88.4 R48, [R224+0xb000] ;  /* 0x00b00000e030783b */ /* 0x000ea40000004200 */
[----:B------:R-:W3:Y:S03]  /*16b80*/  MUFU.EX2 R108, R108 ;  /* 0x0000006c006c7308 */ /* 0x000ee60000000800 */
[C---:B------:R-:W-:Y:S05]  /*16b90*/  HMMA.16816.F32.BF16 R4, R64.reuse, R68, R4 ;  /* 0x000000444004723c */ /* 0x040fea0000041804 */
[----:B------:R-:W-:Y:S01]  /*16ba0*/  MUFU.EX2 R146, R146 ;  /* 0x0000009200927308 */ /* 0x000fe20000000800 */
[----:B------:R-:W-:Y:S01]  /*16bb0*/  HMMA.16816.F32.BF16 R56, R64, R70, R56 ;  /* 0x000000464038723c */ /* 0x000fe20000041838 */
[----:B------:R-:W2:Y:S05]  /*16bc0*/  LDSM.16.MT88.4 R68, [R222+0xb000] ;  /* 0x00b00000de44783b */ /* 0x000eaa0000004200 */
[----:B-1----:R-:W-:Y:S01]  /*16bd0*/  HMMA.16816.F32.BF16 R16, R60, R40, R16 ;  /* 0x000000283c10723c */ /* 0x002fe20000041810 */
[----:B------:R-:W1:Y:S01]  /*16be0*/  MUFU.EX2 R147, R147 ;  /* 0x0000009300937308 */ /* 0x000e620000000800 */
[C---:B----4-:R-:W-:Y:S01]  /*16bf0*/  F2FP.BF16.F32.PACK_AB R65, R110.reuse, R111 ;  /* 0x0000006f6e41723e */ /* 0x050fe200000010ff */
[----:B------:R-:W-:Y:S01]  /*16c00*/  FADD.FTZ R110, R110, R112 ;  /* 0x000000706e6e7221 */ /* 0x000fe20000010000 */
[----:B---3--:R-:W-:-:S02]  /*16c10*/  F2FP.BF16.F32.PACK_AB R67, R108, R109 ;  /* 0x0000006d6c43723e */ /* 0x008fc400000010ff */
[C---:B------:R-:W-:Y:S01]  /*16c20*/  HMMA.16816.F32.BF16 R12, R60.reuse, R42, R12 ;  /* 0x0000002a3c0c723c */ /* 0x040fe2000004180c */
[----:B------:R-:W3:Y:S01]  /*16c30*/  LDSM.16.MT88.4 R40, [R223+0xb800] ;  /* 0x00b80000df28783b */ /* 0x000ee20000004200 */
[----:B------:R-:W-:Y:S01]  /*16c40*/  FADD.FTZ R110, R109, R110 ;  /* 0x0000006e6d6e7221 */ /* 0x000fe20000010000 */
[----:B------:R-:W-:Y:S03]  /*16c50*/  MUFU.EX2 R148, R148 ;  /* 0x0000009400947308 */ /* 0x000fe60000000800 */
[----:B-----5:R-:W-:Y:S01]  /*16c60*/  HMMA.16816.F32.BF16 R32, R60, R52, R32 ;  /* 0x000000343c20723c */ /* 0x020fe20000041820 */
[----:B------:R-:W-:-:S04]  /*16c70*/  FADD.FTZ R110, R108, R110 ;  /* 0x0000006e6c6e7221 */ /* 0x000fc80000010000 */
[----:B------:R-:W4:Y:S01]  /*16c80*/  MUFU.EX2 R149, R149 ;  /* 0x0000009500957308 */ /* 0x000f220000000800 */
[----:B------:R-:W-:Y:S01]  /*16c90*/  HMMA.16816.F32.BF16 R28, R60, R54, R28 ;  /* 0x000000363c1c723c */ /* 0x000fe2000004181c */
[----:B------:R-:W5:Y:S01]  /*16ca0*/  LDSM.16.MT88.4 R52, [R225+0xb800] ;  /* 0x00b80000e134783b */ /* 0x000f620000004200 */
[----:B-1----:R-:W-:-:S04]  /*16cb0*/  F2FP.BF16.F32.PACK_AB R64, R147, R146 ;  /* 0x000000929340723e */ /* 0x002fc800000010ff */
[C---:B--2---:R-:W-:Y:S01]  /*16cc0*/  HMMA.16816.F32.BF16 R24, R60.reuse, R48, R24 ;  /* 0x000000303c18723c */ /* 0x044fe20000041818 */
[----:B------:R-:W1:Y:S05]  /*16cd0*/  MUFU.EX2 R107, R107 ;  /* 0x0000006b006b7308 */ /* 0x000e6a0000000800 */
[----:B------:R-:W-:Y:S01]  /*16ce0*/  HMMA.16816.F32.BF16 R20, R60, R50, R20 ;  /* 0x000000323c14723c */ /* 0x000fe20000041814 */
[----:B------:R-:W2:Y:S02]  /*16cf0*/  LDSM.16.MT88.4 R48, [R224+0xb800] ;  /* 0x00b80000e030783b */ /* 0x000ea40000004200 */
[----:B------:R-:W3:Y:S01]  /*16d00*/  MUFU.EX2 R106, R106 ;  /* 0x0000006a006a7308 */ /* 0x000ee20000000800 */
[----:B----4-:R-:W-:-:S02]  /*16d10*/  F2FP.BF16.F32.PACK_AB R66, R149, R148 ;  /* 0x000000949542723e */ /* 0x010fc400000010ff */
[C---:B------:R-:W-:Y:S05]  /*16d20*/  HMMA.16816.F32.BF16 R4, R60.reuse, R68, R4 ;  /* 0x000000443c04723c */ /* 0x040fea0000041804 */
[----:B------:R-:W4:Y:S01]  /*16d30*/  MUFU.EX2 R105, R105 ;  /* 0x0000006900697308 */ /* 0x000f220000000800 */
[----:B------:R-:W-:Y:S01]  /*16d40*/  HMMA.16816.F32.BF16 R56, R60, R70, R56 ;  /* 0x000000463c38723c */ /* 0x000fe20000041838 */
[----:B------:R-:W2:Y:S01]  /*16d50*/  LDSM.16.MT88.4 R68, [R222+0xb800] ;  /* 0x00b80000de44783b */ /* 0x000ea20000004200 */
[----:B-1----:R-:W-:-:S04]  /*16d60*/  FADD.FTZ R110, R107, R110 ;  /* 0x0000006e6b6e7221 */ /* 0x002fc80000010000 */
[----:B---3--:R-:W-:Y:S01]  /*16d70*/  HMMA.16816.F32.BF16 R16, R64, R40, R16 ;  /* 0x000000284010723c */ /* 0x008fe20000041810 */
[----:B------:R-:W1:Y:S01]  /*16d80*/  MUFU.EX2 R133, R133 ;  /* 0x0000008500857308 */ /* 0x000e620000000800 */
[C---:B------:R-:W-:Y:S01]  /*16d90*/  F2FP.BF16.F32.PACK_AB R61, R106.reuse, R107 ;  /* 0x0000006b6a3d723e */ /* 0x040fe200000010ff */
[----:B------:R-:W-:-:S03]  /*16da0*/  FADD.FTZ R106, R106, R110 ;  /* 0x0000006e6a6a7221 */ /* 0x000fc60000010000 */
[C---:B------:R-:W-:Y:S01]  /*16db0*/  HMMA.16816.F32.BF16 R12, R64.reuse, R42, R12 ;  /* 0x0000002a400c723c */ /* 0x040fe2000004180c */
[----:B------:R-:W3:Y:S02]  /*16dc0*/  LDSM.16.MT88.4 R40, [R223+0xc000] ;  /* 0x00c00000df28783b */ /* 0x000ee40000004200 */
[----:B------:R-:W-:Y:S01]  /*16dd0*/  MUFU.EX2 R155, R155 ;  /* 0x0000009b009b7308 */ /* 0x000fe20000000800 */
[----:B----4-:R-:W-:Y:S02]  /*16de0*/  FADD.FTZ R106, R105, R106 ;  /* 0x0000006a696a7221 */ /* 0x010fe40000010000 */
[C---:B-----5:R-:W-:Y:S05]  /*16df0*/  HMMA.16816.F32.BF16 R32, R64.reuse, R52, R32 ;  /* 0x000000344020723c */ /* 0x060fea0000041820 */
[----:B------:R-:W4:Y:S01]  /*16e00*/  MUFU.EX2 R156, R156 ;  /* 0x0000009c009c7308 */ /* 0x000f220000000800 */
[----:B------:R-:W-:Y:S01]  /*16e10*/  HMMA.16816.F32.BF16 R28, R64, R54, R28 ;  /* 0x00000036401c723c */ /* 0x000fe2000004181c */
[----:B------:R-:W5:Y:S01]  /*16e20*/  LDSM.16.MT88.4 R52, [R225+0xc000] ;  /* 0x00c00000e134783b */ /* 0x000f620000004200 */
[C---:B-1----:R-:W-:Y:S01]  /*16e30*/  F2FP.BF16.F32.PACK_AB R63, R133.reuse, R105 ;  /* 0x00000069853f723e */ /* 0x042fe200000010ff */
[----:B------:R-:W-:-:S03]  /*16e40*/  FADD.FTZ R133, R133, R106 ;  /* 0x0000006a85857221 */ /* 0x000fc60000010000 */
[C---:B--2---:R-:W-:Y:S01]  /*16e50*/  HMMA.16816.F32.BF16 R24, R64.reuse, R48, R24 ;  /* 0x000000304018723c */ /* 0x044fe20000041818 */
[----:B------:R-:W-:Y:S05]  /*16e60*/  MUFU.EX2 R157, R157 ;  /* 0x0000009d009d7308 */ /* 0x000fea0000000800 */
[----:B------:R-:W-:Y:S01]  /*16e70*/  HMMA.16816.F32.BF16 R20, R64, R50, R20 ;  /* 0x000000324014723c */ /* 0x000fe20000041814 */
[----:B------:R-:W1:Y:S02]  /*16e80*/  LDSM.16.MT88.4 R48, [R224+0xc000] ;  /* 0x00c00000e030783b */ /* 0x000e640000004200 */
[----:B------:R-:W2:Y:S01]  /*16e90*/  MUFU.EX2 R158, R158 ;  /* 0x0000009e009e7308 */ /* 0x000ea20000000800 */
[----:B----4-:R-:W-:-:S02]  /*16ea0*/  F2FP.BF16.F32.PACK_AB R60, R156, R155 ;  /* 0x0000009b9c3c723e */ /* 0x010fc400000010ff */
[C---:B------:R-:W-:Y:S05]  /*16eb0*/  HMMA.16816.F32.BF16 R4, R64.reuse, R68, R4 ;  /* 0x000000444004723c */ /* 0x040fea0000041804 */
[----:B------:R-:W4:Y:S01]  /*16ec0*/  MUFU.EX2 R132, R132 ;  /* 0x0000008400847308 */ /* 0x000f220000000800 */
[----:B------:R-:W-:Y:S01]  /*16ed0*/  HMMA.16816.F32.BF16 R56, R64, R70, R56 ;  /* 0x000000464038723c */ /* 0x000fe20000041838 */
[----:B------:R-:W1:Y:S06]  /*16ee0*/  LDSM.16.MT88.4 R68, [R222+0xc000] ;  /* 0x00c00000de44783b */ /* 0x000e6c0000004200 */
[----:B------:R-:W5:Y:S01]  /*16ef0*/  MUFU.EX2 R131, R131 ;  /* 0x0000008300837308 */ /* 0x000f620000000800 */
[----:B--2---:R-:W-:-:S07]  /*16f00*/  F2FP.BF16.F32.PACK_AB R62, R158, R157 ;  /* 0x0000009d9e3e723e */ /* 0x004fce00000010ff */
[----:B---3--:R-:W-:Y:S01]  /*16f10*/  HMMA.16816.F32.BF16 R16, R60, R40, R16 ;  /* 0x000000283c10723c */ /* 0x008fe20000041810 */
[----:B------:R-:W2:Y:S01]  /*16f20*/  MUFU.EX2 R130, R130 ;  /* 0x0000008200827308 */ /* 0x000ea20000000800 */
        /* <DEDUP_REMOVED lines=10> */
[----:B--2---:R-:W-:-:S04]  /*16fd0*/  FADD.FTZ R131, R130, R131 ;  /* 0x0000008382837221 */ /* 0x004fc80000010000 */
[----:B-1----:R-:W-:Y:S01]  /*16fe0*/  HMMA.16816.F32.BF16 R24, R60, R48, R24 ;  /* 0x000000303c18723c */ /* 0x002fe20000041818 */
        /* <DEDUP_REMOVED lines=10> */
[----:B-1----:R-:W-:-:S05]  /*17090*/  F2FP.BF16.F32.PACK_AB R64, R171, R170 ;  /* 0x000000aaab40723e */ /* 0x002fca00000010ff */
[----:B------:R-:W1:Y:S08]  /*170a0*/  MUFU.EX2 R143, R143 ;  /* 0x0000008f008f7308 */ /* 0x000e700000000800 */
[----:B------:R-:W5:Y:S01]  /*170b0*/  MUFU.EX2 R144, R144 ;  /* 0x0000009000907308 */ /* 0x000f620000000800 */
[----:B----4-:R-:W-:-:S07]  /*170c0*/  F2FP.BF16.F32.PACK_AB R66, R176, R175 ;  /* 0x000000afb042723e */ /* 0x010fce00000010ff */
[----:B---3--:R-:W-:Y:S01]  /*170d0*/  HMMA.16816.F32.BF16 R16, R64, R40, R16 ;  /* 0x000000284010723c */ /* 0x008fe20000041810 */
[----:B------:R-:W-:Y:S01]  /*170e0*/  MUFU.EX2 R145, R145 ;  /* 0x0000009100917308 */ /* 0x000fe20000000800 */
[----:B-1----:R-:W-:-:S04]  /*170f0*/  FADD.FTZ R129, R143, R129 ;  /* 0x000000818f817221 */ /* 0x002fc80000010000 */
[C---:B------:R-:W-:Y:S01]  /*17100*/  HMMA.16816.F32.BF16 R12, R64.reuse, R42, R12 ;  /* 0x0000002a400c723c */ /* 0x040fe2000004180c */
[----:B------:R-:W1:Y:S02]  /*17110*/  LDSM.16.MT88.4 R40, [R223+0xd000] ;  /* 0x00d00000df28783b */ /* 0x000e640000004200 */
[----:B------:R-:W3:Y:S01]  /*17120*/  MUFU.EX2 R150, R150 ;  /* 0x0000009600967308 */ /* 0x000ee20000000800 */
[C---:B-----5:R-:W-:Y:S01]  /*17130*/  F2FP.BF16.F32.PACK_AB R61, R144.reuse, R143 ;  /* 0x0000008f903d723e */ /* 0x060fe200000010ff */
[----:B------:R-:W-:Y:S01]  /*17140*/  FADD.FTZ R129, R144, R129 ;  /* 0x0000008190817221 */ /* 0x000fe20000010000 */
[C---:B------:R-:W-:Y:S05]  /*17150*/  HMMA.16816.F32.BF16 R32, R64.reuse, R52, R32 ;  /* 0x000000344020723c */ /* 0x040fea0000041820 */
[----:B------:R-:W-:Y:S01]  /*17160*/  MUFU.EX2 R189, R189 ;  /* 0x000000bd00bd7308 */ /* 0x000fe20000000800 */
[C---:B------:R-:W-:Y:S01]  /*17170*/  HMMA.16816.F32.BF16 R28, R64.reuse, R54, R28 ;  /* 0x00000036401c723c */ /* 0x040fe2000004181c */
[----:B------:R-:W4:Y:S05]  /*17180*/  LDSM.16.MT88.4 R52, [R225+0xd000] ;  /* 0x00d00000e134783b */ /* 0x000f2a0000004200 */
[----:B--2---:R-:W-:Y:S01]  /*17190*/  HMMA.16816.F32.BF16 R24, R64, R48, R24 ;  /* 0x000000304018723c */ /* 0x004fe20000041818 */
[----:B------:R-:W2:Y:S01]  /*171a0*/  MUFU.EX2 R191, R191 ;  /* 0x000000bf00bf7308 */ /* 0x000ea20000000800 */
        /* <DEDUP_REMOVED lines=12> */
[----:B------:R-:W4:Y:S01]  /*17270*/  MUFU.EX2 R154, R154 ;  /* 0x0000009a009a7308 */ /* 0x000f220000000800 */
[----:B-----5:R-:W-:-:S07]  /*17280*/  F2FP.BF16.F32.PACK_AB R62, R192, R190 ;  /* 0x000000bec03e723e */ /* 0x020fce00000010ff */
[----:B-1----:R-:W-:Y:S01]  /*17290*/  HMMA.16816.F32.BF16 R16, R60, R40, R16 ;  /* 0x000000283c10723c */ /* 0x002fe20000041810 */
[----:B------:R-:W1:Y:S01]  /*172a0*/  MUFU.EX2 R162, R162 ;  /* 0x000000a200a27308 */ /* 0x000e620000000800 */
[----:B--2---:R-:W-:-:S04]  /*172b0*/  FADD.FTZ R145, R151, R145 ;  /* 0x0000009197917221 */ /* 0x004fc80000010000 */
[C---:B------:R-:W-:Y:S01]  /*172c0*/  HMMA.16816.F32.BF16 R12, R60.reuse, R42, R12 ;  /* 0x0000002a3c0c723c */ /* 0x040fe2000004180c */
[----:B------:R-:W2:Y:S02]  /*172d0*/  LDSM.16.MT88.4 R40, [R223+0xd800] ;  /* 0x00d80000df28783b */ /* 0x000ea40000004200 */
[----:B------:R-:W5:Y:S01]  /*172e0*/  MUFU.EX2 R167, R167 ;  /* 0x000000a700a77308 */ /* 0x000f620000000800 */
[C---:B----4-:R-:W-:Y:S01]  /*172f0*/  F2FP.BF16.F32.PACK_AB R65, R154.reuse, R151 ;  /* 0x000000979a41723e */ /* 0x050fe200000010ff */
[----:B------:R-:W-:Y:S01]  /*17300*/  FADD.FTZ R154, R154, R145 ;  /* 0x000000919a9a7221 */ /* 0x000fe20000010000 */
[C---:B------:R-:W-:Y:S05]  /*17310*/  HMMA.16816.F32.BF16 R32, R60.reuse, R52, R32 ;  /* 0x000000343c20723c */ /* 0x040fea0000041820 */
[----:B------:R-:W-:Y:S01]  /*17320*/  MUFU.EX2 R186, R186 ;  /* 0x000000ba00ba7308 */ /* 0x000fe20000000800 */
[----:B------:R-:W-:Y:S01]  /*17330*/  HMMA.16816.F32.BF16 R28, R60, R54, R28 ;  /* 0x000000363c1c723c */ /* 0x000fe2000004181c */
[----:B------:R-:W4:Y:S01]  /*17340*/  LDSM.16.MT88.4 R52, [R225+0xd800] ;  /* 0x00d80000e134783b */ /* 0x000f220000004200 */
        /* <DEDUP_REMOVED lines=13> */
[----:B------:R-:W1:Y:S08]  /*17420*/  MUFU.EX2 R169, R169 ;  /* 0x000000a900a97308 */ /* 0x000e700000000800 */
[----:B------:R-:W4:Y:S01]  /*17430*/  MUFU.EX2 R178, R178 ;  /* 0x000000b200b27308 */ /* 0x000f220000000800 */
[----:B-----5:R-:W-:-:S07]  /*17440*/  F2FP.BF16.F32.PACK_AB R66, R188, R185 ;  /* 0x000000b9bc42723e */ /* 0x020fce00000010ff */
        /* <DEDUP_REMOVED lines=57> */
[----:B------:R-:W-:Y:S01]  /*177e0*/  MUFU.EX2 R182, R182 ;  /* 0x000000b600b67308 */ /* 0x000fe20000000800 */
[----:B-1----:R-:W-:-:S04]  /*177f0*/  FADD.FTZ R197, R196, R197 ;  /* 0x000000c5c4c57221 */ /* 0x002fc80000010000 */
[C---:B------:R-:W-:Y:S01]  /*17800*/  HMMA.16816.F32.BF16 R12, R64.reuse, R42, R12 ;  /* 0x0000002a400c723c */ /* 0x040fe2000004180c */
[----:B------:R-:W1:Y:S02]  /*17810*/  LDSM.16.MT88.4 R40, [R223+0xf000] ;  /* 0x00f00000df28783b */ /* 0x000e640000004200 */
[----:B------:R-:W2:Y:S01]  /*17820*/  MUFU.EX2 R179, R179 ;  /* 0x000000b300b37308 */ /* 0x000ea20000000800 */
[C---:B----4-:R-:W-:Y:S01]  /*17830*/  F2FP.BF16.F32.PACK_AB R61, R195.reuse, R196 ;  /* 0x000000c4c33d723e */ /* 0x050fe200000010ff */
[----:B------:R-:W-:Y:S01]  /*17840*/  FADD.FTZ R197, R195, R197 ;  /* 0x000000c5c3c57221 */ /* 0x000fe20000010000 */
[C---:B------:R-:W-:Y:S05]  /*17850*/  HMMA.16816.F32.BF16 R32, R64.reuse, R52, R32 ;  /* 0x000000344020723c */ /* 0x040fea0000041820 */
[----:B------:R-:W-:Y:S01]  /*17860*/  MUFU.EX2 R159, R159 ;  /* 0x0000009f009f7308 */ /* 0x000fe20000000800 */
[C---:B------:R-:W-:Y:S01]  /*17870*/  HMMA.16816.F32.BF16 R28, R64.reuse, R54, R28 ;  /* 0x00000036401c723c */ /* 0x040fe2000004181c */
[----:B------:R-:W-:Y:S05]  /*17880*/  LDSM.16.MT88.4 R52, [R225+0xf000] ;  /* 0x00f00000e134783b */ /* 0x000fea0000004200 */
        /* <DEDUP_REMOVED lines=8> */
[C---:B------:R-:W-:Y:S05]  /*17910*/  HMMA.16816.F32.BF16 R4, R64.reuse, R68, R4 ;  /* 0x000000444004723c */ /* 0x040fea0000041804 */
[----:B------:R-:W4:Y:S01]  /*17920*/  MUFU.EX2 R160, R160 ;  /* 0x000000a000a07308 */ /* 0x000f220000000800 */
[----:B------:R-:W-:Y:S01]  /*17930*/  HMMA.16816.F32.BF16 R56, R64, R70, R56 ;  /* 0x000000464038723c */ /* 0x000fe20000041838 */
[----:B------:R-:W5:Y:S01]  /*17940*/  LDSM.16.MT88.4 R64, [R222+0xf000] ;  /* 0x00f00000de40783b */ /* 0x000f620000004200 */
[----:B---3--:R-:W-:-:S05]  /*17950*/  F2FP.BF16.F32.PACK_AB R60, R163, R159 ;  /* 0x0000009fa33c723e */ /* 0x008fca00000010ff */
[----:B------:R-:W-:Y:S08]  /*17960*/  MUFU.EX2 R177, R177 ;  /* 0x000000b100b17308 */ /* 0x000ff00000000800 */
[----:B------:R-:W3:Y:S01]  /*17970*/  MUFU.EX2 R166, R166 ;  /* 0x000000a600a67308 */ /* 0x000ee20000000800 */
[----:B----4-:R-:W-:-:S07]  /*17980*/  F2FP.BF16.F32.PACK_AB R62, R160, R161 ;  /* 0x000000a1a03e723e */ /* 0x010fce00000010ff */
[C---:B-1----:R-:W-:Y:S01]  /*17990*/  HMMA.16816.F32.BF16 R16, R60.reuse, R40, R16 ;  /* 0x000000283c10723c */ /* 0x042fe20000041810 */
[----:B------:R-:W-:Y:S05]  /*179a0*/  MUFU.EX2 R201, R201 ;  /* 0x000000c900c97308 */ /* 0x000fea0000000800 */
[C---:B------:R-:W-:Y:S01]  /*179b0*/  HMMA.16816.F32.BF16 R12, R60.reuse, R42, R12 ;  /* 0x0000002a3c0c723c */ /* 0x040fe2000004180c */
[----:B------:R-:W1:Y:S02]  /*179c0*/  LDSM.16.MT88.4 R40, [R223+0xf800] ;  /* 0x00f80000df28783b */ /* 0x000e640000004200 */
[----:B------:R-:W4:Y:S01]  /*179d0*/  MUFU.EX2 R202, R202 ;  /* 0x000000ca00ca7308 */ /* 0x000f220000000800 */
[C---:B---3--:R-:W-:Y:S01]  /*179e0*/  F2FP.BF16.F32.PACK_AB R69, R166.reuse, R177 ;  /* 0x000000b1a645723e */ /* 0x048fe200000010ff */
[----:B------:R-:W-:Y:S01]  /*179f0*/  FADD.FTZ R177, R177, R182 ;  /* 0x000000b6b1b17221 */ /* 0x000fe20000010000 */
[----:B--2---:R-:W-:Y:S03]  /*17a00*/  HMMA.16816.F32.BF16 R24, R60, R48, R24 ;  /* 0x000000303c18723c */ /* 0x004fe60000041818 */
[----:B------:R-:W-:-:S02]  /*17a10*/  FADD.FTZ R177, R166, R177 ;  /* 0x000000b1a6b17221 */ /* 0x000fc40000010000 */
[----:B------:R-:W-:Y:S01]  /*17a20*/  MUFU.EX2 R9, R9 ;  /* 0x0000000900097308 */ /* 0x000fe20000000800 */
[C---:B-----5:R-:W-:Y:S06]  /*17a30*/  HMMA.16816.F32.BF16 R4, R60.reuse, R64, R4 ;  /* 0x000000403c04723c */ /* 0x060fec0000041804 */
[C---:B------:R-:W-:Y:S01]  /*17a40*/  HMMA.16816.F32.BF16 R20, R60.reuse, R50, R20 ;  /* 0x000000323c14723c */ /* 0x040fe20000041814 */
[----:B------:R-:W-:Y:S01]  /*17a50*/  FFMA.FTZ R64, R80, R127, -R125 ;  /* 0x0000007f50407223 */ /* 0x000fe2000001087d */
[----:B------:R-:W-:Y:S01]  /*17a60*/  FADD.FTZ R80, R3, R126 ;  /* 0x0000007e03507221 */ /* 0x000fe20000010000 */
[----:B------:R-:W2:Y:S01]  /*17a70*/  LDSM.16.MT88.4 R48, [R224+0xf800] ;  /* 0x00f80000e030783b */ /* 0x000ea20000004200 */
[----:B------:R-:W3:Y:S01]  /*17a80*/  MUFU.EX2 R73, R73 ;  /* 0x0000004900497308 */ /* 0x000ee20000000800 */
[----:B----4-:R-:W-:Y:S01]  /*17a90*/  F2FP.BF16.F32.PACK_AB R71, R202, R201 ;  /* 0x000000c9ca47723e */ /* 0x010fe200000010ff */
[----:B------:R-:W-:Y:S01]  /*17aa0*/  FADD.FTZ R138, R138, R80 ;  /* 0x000000508a8a7221 */ /* 0x000fe20000010000 */
[----:B------:R-:W-:Y:S01]  /*17ab0*/  HMMA.16816.F32.BF16 R32, R60, R52, R32 ;  /* 0x000000343c20723c */ /* 0x000fe20000041820 */
[----:B------:R-:W-:-:S02]  /*17ac0*/  FADD.FTZ R201, R201, R177 ;  /* 0x000000b1c9c97221 */ /* 0x000fc40000010000 */
[----:B------:R-:W-:Y:S02]  /*17ad0*/  FADD.FTZ R138, R137, R138 ;  /* 0x0000008a898a7221 */ /* 0x000fe40000010000 */
[----:B------:R-:W-:Y:S01]  /*17ae0*/  MUFU.EX2 R72, R72 ;  /* 0x0000004800487308 */ /* 0x000fe20000000800 */
[C---:B------:R-:W-:Y:S01]  /*17af0*/  HMMA.16816.F32.BF16 R28, R60.reuse, R54, R28 ;  /* 0x000000363c1c723c */ /* 0x040fe2000004181c */
[----:B------:R-:W-:Y:S01]  /*17b00*/  FADD.FTZ R138, R136, R138 ;  /* 0x0000008a888a7221 */ /* 0x000fe20000010000 */
[----:B------:R-:W4:Y:S03]  /*17b10*/  LDSM.16.MT88.4 R52, [R225+0xf800] ;  /* 0x00f80000e134783b */ /* 0x000f260000004200 */
[----:B------:R-:W-:Y:S01]  /*17b20*/  FADD.FTZ R135, R135, R138 ;  /* 0x0000008a87877221 */ /* 0x000fe20000010000 */
[----:B------:R-:W-:Y:S01]  /*17b30*/  HMMA.16816.F32.BF16 R56, R60, R66, R56 ;  /* 0x000000423c38723c */ /* 0x000fe20000041838 */
[----:B------:R-:W5:Y:S01]  /*17b40*/  MUFU.EX2 R152, R152 ;  /* 0x0000009800987308 */ /* 0x000f620000000800 */
[----:B---3--:R-:W-:Y:S01]  /*17b50*/  F2FP.BF16.F32.PACK_AB R68, R73, R9 ;  /* 0x000000094944723e */ /* 0x008fe200000010ff */
[----:B------:R-:W-:Y:S01]  /*17b60*/  FADD.FTZ R135, R134, R135 ;  /* 0x0000008786877221 */ /* 0x000fe20000010000 */
[----:B------:R-:W3:Y:S03]  /*17b70*/  LDSM.16.MT88.4 R60, [R222+0xf800] ;  /* 0x00f80000de3c783b */ /* 0x000ee60000004200 */
[----:B------:R-:W-:-:S02]  /*17b80*/  FADD.FTZ R135, R139, R135 ;  /* 0x000000878b877221 */ /* 0x000fc40000010000 */
[----:B------:R-:W-:Y:S02]  /*17b90*/  MUFU.EX2 R153, R153 ;  /* 0x0000009900997308 */ /* 0x000fe40000000800 */
[----:B------:R-:W-:-:S04]  /*17ba0*/  FADD.FTZ R135, R140, R135 ;  /* 0x000000878c877221 */ /* 0x000fc80000010000 */
[----:B------:R-:W-:Y:S02]  /*17bb0*/  FADD.FTZ R135, R141, R135 ;  /* 0x000000878d877221 */ /* 0x000fe40000010000 */
[----:B------:R-:W2:Y:S01]  /*17bc0*/  MUFU.EX2 R164, R164 ;  /* 0x000000a400a47308 */ /* 0x000ea20000000800 */
[----:B-----5:R-:W-:Y:S01]  /*17bd0*/  F2FP.BF16.F32.PACK_AB R70, R152, R72 ;  /* 0x000000489846723e */ /* 0x020fe200000010ff */
[----:B------:R-:W-:-:S04]  /*17be0*/  FADD.FTZ R142, R142, R135 ;  /* 0x000000878e8e7221 */ /* 0x000fc80000010000 */
[----:B------:R-:W-:Y:S02]  /*17bf0*/  FADD.FTZ R142, R146, R142 ;  /* 0x0000008e928e7221 */ /* 0x000fe40000010000 */
[----:B-1----:R-:W-:Y:S01]  /*17c00*/  HMMA.16816.F32.BF16 R16, R68, R40, R16 ;  /* 0x000000284410723c */ /* 0x002fe20000041810 */
[----:B------:R-:W-:Y:S01]  /*17c10*/  MUFU.EX2 R79, R79 ;  /* 0x0000004f004f7308 */ /* 0x000fe20000000800 */
[----:B------:R-:W-:-:S04]  /*17c20*/  FADD.FTZ R142, R147, R142 ;  /* 0x0000008e938e7221 */ /* 0x000fc80000010000 */
[C---:B------:R-:W-:Y:S01]  /*17c30*/  HMMA.16816.F32.BF16 R12, R68.reuse, R42, R12 ;  /* 0x0000002a440c723c */ /* 0x040fe2000004180c */
[----:B------:R-:W1:Y:S01]  /*17c40*/  LDSM.16.MT88.4 R40, [R223+0x10000] ;  /* 0x01000000df28783b */ /* 0x000e620000004200 */
[----:B------:R-:W-:Y:S01]  /*17c50*/  FADD.FTZ R142, R148, R142 ;  /* 0x0000008e948e7221 */ /* 0x000fe20000010000 */
[----:B------:R-:W5:Y:S01]  /*17c60*/  MUFU.EX2 R77, R77 ;  /* 0x0000004d004d7308 */ /* 0x000f620000000800 */
[----:B--2---:R-:W-:Y:S02]  /*17c70*/  F2FP.BF16.F32.PACK_AB R65, R164, R153 ;  /* 0x00000099a441723e */ /* 0x004fe400000010ff */
[C---:B------:R-:W-:Y:S01]  /*17c80*/  HMMA.16816.F32.BF16 R24, R68.reuse, R48, R24 ;  /* 0x000000304418723c */ /* 0x040fe20000041818 */
[----:B------:R-:W-:Y:S02]  /*17c90*/  FADD.FTZ R149, R149, R142 ;  /* 0x0000008e95957221 */ /* 0x000fe40000010000 */
[----:B------:R-:W-:Y:S02]  /*17ca0*/  LDSM.16.MT88.4 R140, [R223+0x11800] ;  /* 0x01180000df8c783b */ /* 0x000fe40000004200 */
[----:B------:R-:W-:Y:S01]  /*17cb0*/  MUFU.EX2 R76, R76 ;  /* 0x0000004c004c7308 */ /* 0x000fe20000000800 */
[----:B------:R-:W-:Y:S01]  /*17cc0*/  HMMA.16816.F32.BF16 R20, R68, R50, R20 ;  /* 0x000000324414723c */ /* 0x000fe20000041814 */
[----:B------:R-:W2:Y:S01]  /*17cd0*/  LDSM.16.MT88.4 R48, [R224+0x10000] ;  /* 0x01000000e030783b */ /* 0x000ea20000004200 */
[----:B------:R-:W-:-:S04]  /*17ce0*/  FADD.FTZ R149, R155, R149 ;  /* 0x000000959b957221 */ /* 0x000fc80000010000 */
[----:B------:R-:W-:Y:S01]  /*17cf0*/  FADD.FTZ R156, R156, R149 ;  /* 0x000000959c9c7221 */ /* 0x000fe20000010000 */
[----:B------:R-:W-:Y:S01]  /*17d00*/  MUFU.EX2 R75, R75 ;  /* 0x0000004b004b7308 */ /* 0x000fe20000000800 */
[C---:B----4-:R-:W-:Y:S01]  /*17d10*/  HMMA.16816.F32.BF16 R32, R68.reuse, R52, R32 ;  /* 0x000000344420723c */ /* 0x050fe20000041820 */
[----:B-----5:R-:W-:Y:S01]  /*17d20*/  F2FP.BF16.F32.PACK_AB R67, R77, R79 ;  /* 0x0000004f4d43723e */ /* 0x020fe200000010ff */
[----:B------:R-:W-:Y:S01]  /*17d30*/  FADD.FTZ R156, R157, R156 ;  /* 0x0000009c9d9c7221 */ /* 0x000fe20000010000 */
[----:B------:R-:W-:Y:S03]  /*17d40*/  LDSM.16.MT88.4 R148, [R224+0x11800] ;  /* 0x01180000e094783b */ /* 0x000fe60000004200 */
[----:B------:R-:W-:Y:S01]  /*17d50*/  HMMA.16816.F32.BF16 R28, R68, R54, R28 ;  /* 0x00000036441c723c */ /* 0x000fe2000004181c */
[----:B------:R-:W-:Y:S01]  /*17d60*/  MUFU.EX2 R74, R74 ;  /* 0x0000004a004a7308 */ /* 0x000fe20000000800 */
[----:B------:R-:W4:Y:S01]  /*17d70*/  LDSM.16.MT88.4 R52, [R225+0x10000] ;  /* 0x01000000e134783b */ /* 0x000f220000004200 */
[----:B------:R-:W-:-:S03]  /*17d80*/  FADD.FTZ R158, R158, R156 ;  /* 0x0000009c9e9e7221 */ /* 0x000fc60000010000 */
[C---:B---3--:R-:W-:Y:S01]  /*17d90*/  HMMA.16816.F32.BF16 R4, R68.reuse, R60, R4 ;  /* 0x0000003c4404723c */ /* 0x048fe20000041804 */
[----:B------:R-:W-:Y:S02]  /*17da0*/  FADD.FTZ R158, R170, R158 ;  /* 0x0000009eaa9e7221 */ /* 0x000fe40000010000 */
[----:B------:R-:W3:Y:S02]  /*17db0*/  MUFU.EX2 R81, R81 ;  /* 0x0000005100517308 */ /* 0x000ee40000000800 */
[----:B------:R-:W-:Y:S01]  /*17dc0*/  FADD.FTZ R171, R171, R158 ;  /* 0x0000009eabab7221 */ /* 0x000fe20000010000 */
[----:B------:R-:W-:Y:S01]  /*17dd0*/  HMMA.16816.F32.BF16 R56, R68, R62, R56 ;  /* 0x0000003e4438723c */ /* 0x000fe20000041838 */
[----:B------:R-:W5:Y:S02]  /*17de0*/  LDSM.16.MT88.4 R60, [R222+0x10000] ;  /* 0x01000000de3c783b */ /* 0x000f640000004200 */
[----:B------:R-:W-:Y:S02]  /*17df0*/  FADD.FTZ R171, R175, R171 ;  /* 0x000000abafab7221 */ /* 0x000fe40000010000 */
[----:B------:R1:W-:Y:S02]  /*17e00*/  MUFU.EX2 R3, R64 ;  /* 0x0000004000037308 */ /* 0x0003e40000000800 */
[----:B------:R-:W-:-:S04]  /*17e10*/  FADD.FTZ R176, R176, R171 ;  /* 0x000000abb0b07221 */ /* 0x000fc80000010000 */
[----:B------:R-:W-:Y:S02]  /*17e20*/  FADD.FTZ R176, R189, R176 ;  /* 0x000000b0bdb07221 */ /* 0x000fe40000010000 */
[----:B------:R-:W-:Y:S01]  /*17e30*/  MUFU.EX2 R78, R78 ;  /* 0x0000004e004e7308 */ /* 0x000fe20000000800 */
[----:B---3--:R-:W-:Y:S01]  /*17e40*/  F2FP.BF16.F32.PACK_AB R66, R81, R74 ;  /* 0x0000004a5142723e */ /* 0x008fe200000010ff */
[----:B------:R-:W-:-:S04]  /*17e50*/  FADD.FTZ R176, R191, R176 ;  /* 0x000000b0bfb07221 */ /* 0x000fc80000010000 */
[----:B------:R-:W-:Y:S02]  /*17e60*/  FADD.FTZ R190, R190, R176 ;  /* 0x000000b0bebe7221 */ /* 0x000fe40000010000 */
[----:B------:R-:W3:Y:S01]  /*17e70*/  MUFU.EX2 R86, R86 ;  /* 0x0000005600567308 */ /* 0x000ee20000000800 */
[----:B-1----:R-:W-:Y:S01]  /*17e80*/  F2FP.BF16.F32.PACK_AB R64, R75, R76 ;  /* 0x0000004c4b40723e */ /* 0x002fe200000010ff */
[----:B------:R-:W-:-:S04]  /*17e90*/  FADD.FTZ R190, R192, R190 ;  /* 0x000000bec0be7221 */ /* 0x000fc80000010000 */
[----:B------:R-:W-:Y:S02]  /*17ea0*/  FADD.FTZ R186, R186, R190 ;  /* 0x000000bebaba7221 */ /* 0x000fe40000010000 */
[----:B------:R-:W-:Y:S01]  /*17eb0*/  HMMA.16816.F32.BF16 R16, R64, R40, R16 ;  /* 0x000000284010723c */ /* 0x000fe20000041810 */
[----:B------:R-:W-:Y:S01]  /*17ec0*/  MUFU.EX2 R85, R85 ;  /* 0x0000005500557308 */ /* 0x000fe20000000800 */
[----:B------:R-:W-:-:S04]  /*17ed0*/  FADD.FTZ R186, R187, R186 ;  /* 0x000000babbba7221 */ /* 0x000fc80000010000 */
[C---:B------:R-:W-:Y:S01]  /*17ee0*/  HMMA.16816.F32.BF16 R12, R64.reuse, R42, R12 ;  /* 0x0000002a400c723c */ /* 0x040fe2000004180c */
[----:B------:R-:W1:Y:S01]  /*17ef0*/  LDSM.16.MT88.4 R40, [R223+0x10800] ;  /* 0x01080000df28783b */ /* 0x000e620000004200 */
[----:B------:R-:W-:Y:S01]  /*17f00*/  FADD.FTZ R185, R185, R186 ;  /* 0x000000bab9b97221 */ /* 0x000fe20000010000 */
[----:B------:R-:W5:Y:S01]  /*17f10*/  MUFU.EX2 R80, R93 ;  /* 0x0000005d00507308 */ /* 0x000f620000000800 */
[----:B---3--:R-:W-:Y:S02]  /*17f20*/  F2FP.BF16.F32.PACK_AB R69, R86, R78 ;  /* 0x0000004e5645723e */ /* 0x008fe400000010ff */
[----:B--2---:R-:W-:Y:S01]  /*17f30*/  HMMA.16816.F32.BF16 R24, R64, R48, R24 ;  /* 0x000000304018723c */ /* 0x004fe20000041818 */
[----:B------:R-:W-:-:S04]  /*17f40*/  FADD.FTZ R185, R188, R185 ;  /* 0x000000b9bcb97221 */ /* 0x000fc80000010000 */
[----:B------:R-:W-:Y:S01]  /*17f50*/  MUFU.EX2 R87, R87 ;  /* 0x0000005700577308 */ /* 0x000fe20000000800 */
[----:B------:R-:W-:Y:S01]  /*17f60*/  HMMA.16816.F32.BF16 R20, R64, R50, R20 ;  /* 0x000000324014723c */ /* 0x000fe20000041814 */
[----:B------:R-:W2:Y:S01]  /*17f70*/  LDSM.16.MT88.4 R48, [R224+0x10800] ;  /* 0x01080000e030783b */ /* 0x000ea20000004200 */
[----:B------:R-:W-:-:S04]  /*17f80*/  FADD.FTZ R184, R184, R185 ;  /* 0x000000b9b8b87221 */ /* 0x000fc80000010000 */
[C---:B----4-:R-:W-:Y:S01]  /*17f90*/  HMMA.16816.F32.BF16 R32, R64.reuse, R52, R32 ;  /* 0x000000344020723c */ /* 0x050fe20000041820 */
[----:B------:R-:W3:Y:S01]  /*17fa0*/  MUFU.EX2 R91, R91 ;  /* 0x0000005b005b7308 */ /* 0x000ee20000000800 */
[----:B-----5:R-:W-:Y:S01]  /*17fb0*/  F2FP.BF16.F32.PACK_AB R68, R80, R3 ;  /* 0x000000035044723e */ /* 0x020fe200000010ff */
[----:B------:R-:W-:Y:S01]  /*17fc0*/  FADD.FTZ R184, R183, R184 ;  /* 0x000000b8b7b87221 */ /* 0x000fe20000010000 */
[----:B------:R-:W-:Y:S02]  /*17fd0*/  FFMA.FTZ R93, R100, R127, -R125 ;  /* 0x0000007f645d7223 */ /* 0x000fe4000001087d */
[C---:B------:R-:W-:Y:S01]  /*17fe0*/  HMMA.16816.F32.BF16 R28, R64.reuse, R54, R28 ;  /* 0x00000036401c723c */ /* 0x040fe2000004181c */
[----:B------:R-:W4:Y:S01]  /*17ff0*/  LDSM.16.MT88.4 R52, [R225+0x10800] ;  /* 0x01080000e134783b */ /* 0x000f220000004200 */
[----:B------:R-:W-:Y:S01]  /*18000*/  FADD.FTZ R181, R181, R184 ;  /* 0x000000b8b5b57221 */ /* 0x000fe20000010000 */
[----:B------:R-:W5:Y:S03]  /*18010*/  MUFU.EX2 R84, R84 ;  /* 0x0000005400547308 */ /* 0x000f660000000800 */
[----:B------:R-:W-:Y:S01]  /*18020*/  HMMA.16816.F32.BF16 R4, R64, R60, R4 ;  /* 0x0000003c4004723c */ /* 0x000fe20000041804 */
[----:B------:R-:W-:-:S04]  /*18030*/  FADD.FTZ R181, R180, R181 ;  /* 0x000000b5b4b57221 */ /* 0x000fc80000010000 */
[----:B------:R-:W-:Y:S01]  /*18040*/  MUFU.EX2 R83, R83 ;  /* 0x0000005300537308 */ /* 0x000fe20000000800 */
[----:B------:R-:W-:Y:S01]  /*18050*/  HMMA.16816.F32.BF16 R56, R64, R62, R56 ;  /* 0x0000003e4038723c */ /* 0x000fe20000041838 */
[----:B---3--:R-:W-:Y:S01]  /*18060*/  F2FP.BF16.F32.PACK_AB R70, R91, R87 ;  /* 0x000000575b46723e */ /* 0x008fe200000010ff */
[----:B------:R-:W3:Y:S01]  /*18070*/  LDSM.16.MT88.4 R60, [R222+0x10800] ;  /* 0x01080000de3c783b */ /* 0x000ee20000004200 */
[----:B------:R-:W-:-:S03]  /*18080*/  FADD.FTZ R174, R174, R181 ;  /* 0x000000b5aeae7221 */ /* 0x000fc60000010000 */
[----:B------:R-:W-:Y:S01]  /*18090*/  LDSM.16.MT88.4 R64, [R222+0x11000] ;  /* 0x01100000de40783b */ /* 0x000fe20000004200 */
[----:B------:R-:W-:Y:S01]  /*180a0*/  MUFU.EX2 R82, R82 ;  /* 0x0000005200527308 */ /* 0x000fe20000000800 */
        /* <DEDUP_REMOVED lines=9> */
[----:B------:R-:W-:Y:S03]  /*18140*/  MUFU.EX2 R90, R90 ;  /* 0x0000005a005a7308 */ /* 0x000fe60000000800 */
[----:B--2---:R-:W-:Y:S01]  /*18150*/  HMMA.16816.F32.BF16 R24, R68, R48, R24 ;  /* 0x000000304418723c */ /* 0x004fe20000041818 */
[----:B------:R-:W-:-:S04]  /*18160*/  FADD.FTZ R163, R163, R172 ;  /* 0x000000aca3a37221 */ /* 0x000fc80000010000 */
[----:B------:R-:W2:Y:S01]  /*18170*/  MUFU.EX2 R89, R89 ;  /* 0x0000005900597308 */ /* 0x000ea20000000800 */
[----:B------:R-:W-:Y:S01]  /*18180*/  HMMA.16816.F32.BF16 R20, R68, R50, R20 ;  /* 0x000000324414723c */ /* 0x000fe20000041814 */
[----:B------:R-:W5:Y:S01]  /*18190*/  LDSM.16.MT88.4 R48, [R225+0x11000] ;  /* 0x01100000e130783b */ /* 0x000f620000004200 */
[----:B------:R-:W-:-:S04]  /*181a0*/  FADD.FTZ R163, R161, R163 ;  /* 0x000000a3a1a37221 */ /* 0x000fc80000010000 */
[----:B----4-:R-:W-:Y:S01]  /*181b0*/  HMMA.16816.F32.BF16 R32, R68, R52, R32 ;  /* 0x000000344420723c */ /* 0x010fe20000041820 */
[----:B------:R-:W-:Y:S01]  /*181c0*/  MUFU.EX2 R88, R88 ;  /* 0x0000005800587308 */ /* 0x000fe20000000800 */
[----:B------:R-:W-:-:S04]  /*181d0*/  FADD.FTZ R163, R160, R163 ;  /* 0x000000a3a0a37221 */ /* 0x000fc80000010000 */
[C---:B------:R-:W-:Y:S01]  /*181e0*/  HMMA.16816.F32.BF16 R28, R68.reuse, R54, R28 ;  /* 0x00000036441c723c */ /* 0x040fe2000004181c */
[----:B------:R-:W-:Y:S01]  /*181f0*/  FADD.FTZ R9, R9, R163 ;  /* 0x000000a309097221 */ /* 0x000fe20000010000 */
[----:B------:R-:W4:Y:S01]  /*18200*/  LDSM.16.MT88.4 R52, [R223+0x11000] ;  /* 0x01100000df34783b */ /* 0x000f220000004200 */
[----:B------:R-:W1:Y:S02]  /*18210*/  MUFU.EX2 R93, R93 ;  /* 0x0000005d005d7308 */ /* 0x000e640000000800 */
[----:B------:R-:W-:Y:S01]  /*18220*/  FADD.FTZ R9, R73, R9 ;  /* 0x0000000949097221 */ /* 0x000fe20000010000 */
[C---:B---3--:R-:W-:Y:S03]  /*18230*/  HMMA.16816.F32.BF16 R4, R68.reuse, R60, R4 ;  /* 0x0000003c4404723c */ /* 0x048fe60000041804 */
[----:B------:R-:W-:Y:S01]  /*18240*/  FADD.FTZ R72, R72, R9 ;  /* 0x0000000948487221 */ /* 0x000fe20000010000 */
[----:B------:R-:W-:Y:S01]  /*18250*/  FADD.FTZ R9, R202, R201 ;  /* 0x000000c9ca097221 */ /* 0x000fe20000010000 */
[----:B------:R-:W3:Y:S01]  /*18260*/  MUFU.EX2 R96, R96 ;  /* 0x0000006000607308 */ /* 0x000ee20000000800 */
[----:B------:R-:W-:Y:S01]  /*18270*/  HMMA.16816.F32.BF16 R56, R68, R62, R56 ;  /* 0x0000003e4438723c */ /* 0x000fe20000041838 */
[----:B--2---:R-:W-:Y:S01]  /*18280*/  F2FP.BF16.F32.PACK_AB R60, R89, R90 ;  /* 0x0000005a593c723e */ /* 0x004fe200000010ff */
[----:B------:R-:W-:Y:S01]  /*18290*/  FADD.FTZ R72, R152, R72 ;  /* 0x0000004898487221 */ /* 0x000fe20000010000 */
[----:B------:R-:W-:Y:S01]  /*182a0*/  F2FP.BF16.F32.PACK_AB R61, R82, R83 ;  /* 0x00000053523d723e */ /* 0x000fe200000010ff */
[----:B------:R-:W-:-:S02]  /*182b0*/  FADD.FTZ R9, R153, R9 ;  /* 0x0000000999097221 */ /* 0x000fc40000010000 */
[----:B------:R-:W-:Y:S01]  /*182c0*/  FADD.FTZ R76, R76, R72 ;  /* 0x000000484c4c7221 */ /* 0x000fe20000010000 */
[-CC-:B------:R-:W-:Y:S01]  /*182d0*/  FFMA.FTZ R68, R95, R127.reuse, -R124.reuse ;  /* 0x0000007f5f447223 */ /* 0x180fe2000001087c */
[----:B-1----:R-:W-:Y:S01]  /*182e0*/  F2FP.BF16.F32.PACK_AB R62, R93, R88 ;  /* 0x000000585d3e723e */ /* 0x002fe200000010ff */
[----:B------:R-:W-:Y:S01]  /*182f0*/  FFMA.FTZ R69, R94, R127, -R124 ;  /* 0x0000007f5e457223 */ /* 0x000fe2000001087c */
[----:B------:R-:W-:Y:S01]  /*18300*/  MUFU.EX2 R250, R250 ;  /* 0x000000fa00fa7308 */ /* 0x000fe20000000800 */
[----:B------:R-:W-:Y:S01]  /*18310*/  FADD.FTZ R9, R164, R9 ;  /* 0x00000009a4097221 */ /* 0x000fe20000010000 */
[----:B------:R-:W-:-:S03]  /*18320*/  FADD.FTZ R76, R75, R76 ;  /* 0x0000004c4b4c7221 */ /* 0x000fc60000010000 */
[----:B------:R-:W-:Y:S01]  /*18330*/  FADD.FTZ R79, R79, R9 ;  /* 0x000000094f4f7221 */ /* 0x000fe20000010000 */
[----:B---3--:R-:W-:Y:S01]  /*18340*/  F2FP.BF16.F32.PACK_AB R63, R96, R92 ;  /* 0x0000005c603f723e */ /* 0x008fe200000010ff */
[----:B------:R-:W-:Y:S01]  /*18350*/  FADD.FTZ R74, R74, R76 ;  /* 0x0000004c4a4a7221 */ /* 0x000fe20000010000 */
[----:B------:R-:W-:Y:S01]  /*18360*/  MUFU.EX2 R68, R68 ;  /* 0x0000004400447308 */ /* 0x000fe20000000800 */
[----:B------:R-:W-:Y:S02]  /*18370*/  FADD.FTZ R79, R77, R79 ;  /* 0x0000004f4d4f7221 */ /* 0x000fe40000010000 */
[----:B------:R-:W-:Y:S02]  /*18380*/  FADD.FTZ R74, R81, R74 ;  /* 0x0000004a514a7221 */ /* 0x000fe40000010000 */
[C---:B------:R-:W-:Y:S01]  /*18390*/  HMMA.16816.F32.BF16 R24, R60.reuse, R40, R24 ;  /* 0x000000283c18723c */ /* 0x040fe20000041818 */
[----:B------:R-:W-:Y:S01]  /*183a0*/  FADD.FTZ R78, R78, R79 ;  /* 0x0000004f4e4e7221 */ /* 0x000fe20000010000 */
[----:B------:R-:W-:Y:S01]  /*183b0*/  FADD.FTZ R3, R3, R74 ;  /* 0x0000004a03037221 */ /* 0x000fe20000010000 */
[----:B------:R-:W1:Y:S02]  /*183c0*/  MUFU.EX2 R69, R69 ;  /* 0x0000004500457308 */ /* 0x000e640000000800 */
[----:B------:R-:W-:Y:S01]  /*183d0*/  FADD.FTZ R78, R86, R78 ;  /* 0x0000004e564e7221 */ /* 0x000fe20000010000 */
[----:B------:R-:W-:Y:S01]  /*183e0*/  HMMA.16816.F32.BF16 R20, R60, R42, R20 ;  /* 0x0000002a3c14723c */ /* 0x000fe20000041814 */
[----:B------:R-:W2:Y:S01]  /*183f0*/  LDSM.16.MT88.4 R40, [R225+0x11800] ;  /* 0x01180000e128783b */ /* 0x000ea20000004200 */
[----:B------:R-:W-:Y:S01]  /*18400*/  FADD.FTZ R3, R80, R3 ;  /* 0x0000000350037221 */ /* 0x000fe20000010000 */
[----:B------:R-:W-:-:S02]  /*18410*/  FADD.FTZ R85, R85, R78 ;  /* 0x0000004e55557221 */ /* 0x000fc40000010000 */
[----:B------:R-:W-:Y:S01]  /*18420*/  MUFU.EX2 R251, R251 ;  /* 0x000000fb00fb7308 */ /* 0x000fe20000000800 */
[----:B-----5:R-:W-:Y:S01]  /*18430*/  HMMA.16816.F32.BF16 R32, R60, R48, R32 ;  /* 0x000000303c20723c */ /* 0x020fe20000041820 */
[----:B------:R-:W-:Y:S01]  /*18440*/  FADD.FTZ R87, R87, R3 ;  /* 0x0000000357577221 */ /* 0x000fe20000010000 */
[----:B------:R-:W-:-:S03]  /*18450*/  FADD.FTZ R85, R84, R85 ;  /* 0x0000005554557221 */ /* 0x000fc60000010000 */
[----:B------:R-:W-:Y:S01]  /*18460*/  FADD.FTZ R87, R91, R87 ;  /* 0x000000575b577221 */ /* 0x000fe20000010000 */
[C---:B------:R-:W-:Y:S01]  /*18470*/  HMMA.16816.F32.BF16 R28, R60.reuse, R50, R28 ;  /* 0x000000323c1c723c */ /* 0x040fe2000004181c */
[-C--:B------:R-:W-:Y:S01]  /*18480*/  FFMA.FTZ R48, R102, R127.reuse, -R124 ;  /* 0x0000007f66307223 */ /* 0x080fe2000001087c */
[-C--:B------:R-:W-:Y:S01]  /*18490*/  FFMA.FTZ R49, R99, R127.reuse, -R125 ;  /* 0x0000007f63317223 */ /* 0x080fe2000001087d */
[----:B-1----:R-:W-:Y:S01]  /*184a0*/  F2FP.BF16.F32.PACK_AB R133, R69, R68 ;  /* 0x000000444585723e */ /* 0x002fe200000010ff */
[----:B------:R-:W-:Y:S01]  /*184b0*/  FADD.FTZ R83, R83, R85 ;  /* 0x0000005553537221 */ /* 0x000fe20000010000 */
[----:B------:R-:W-:Y:S01]  /*184c0*/  FADD.FTZ R90, R90, R87 ;  /* 0x000000575a5a7221 */ /* 0x000fe20000010000 */
[C---:B----4-:R-:W-:Y:S01]  /*184d0*/  HMMA.16816.F32.BF16 R16, R60.reuse, R52, R16 ;  /* 0x000000343c10723c */ /* 0x050fe20000041810 */
[-CC-:B------:R-:W-:Y:S01]  /*184e0*/  FFMA.FTZ R50, R98, R127.reuse, -R125.reuse ;  /* 0x0000007f62327223 */ /* 0x180fe2000001087d */
[----:B------:R-:W-:Y:S01]  /*184f0*/  FFMA.FTZ R51, R104, R127, -R125 ;  /* 0x0000007f68337223 */ /* 0x000fe2000001087d */
[----:B------:R-:W1:Y:S01]  /*18500*/  MUFU.EX2 R48, R48 ;  /* 0x0000003000307308 */ /* 0x000e620000000800 */
[----:B------:R-:W-:Y:S01]  /*18510*/  FADD.FTZ R83, R82, R83 ;  /* 0x0000005352537221 */ /* 0x000fe20000010000 */
[----:B------:R-:W-:Y:S01]  /*18520*/  FADD.FTZ R90, R89, R90 ;  /* 0x0000005a595a7221 */ /* 0x000fe20000010000 */
[----:B------:R-:W-:Y:S02]  /*18530*/  HMMA.16816.F32.BF16 R12, R60, R54, R12 ;  /* 0x000000363c0c723c */ /* 0x000fe4000004180c */
[----:B------:R-:W-:Y:S01]  /*18540*/  FADD.FTZ R92, R92, R83 ;  /* 0x000000535c5c7221 */ /* 0x000fe20000010000 */
[----:B------:R-:W-:-:S02]  /*18550*/  FADD.FTZ R88, R88, R90 ;  /* 0x0000005a58587221 */ /* 0x000fc40000010000 */
[----:B------:R-:W3:Y:S01]  /*18560*/  MUFU.EX2 R49, R49 ;  /* 0x0000003100317308 */ /* 0x000ee20000000800 */
[----:B------:R-:W-:Y:S01]  /*18570*/  HMMA.16816.F32.BF16 R4, R60, R64, R4 ;  /* 0x000000403c04723c */ /* 0x000fe20000041804 */
[----:B------:R-:W-:Y:S01]  /*18580*/  FADD.FTZ R92, R96, R92 ;  /* 0x0000005c605c7221 */ /* 0x000fe20000010000 */
[----:B------:R-:W-:-:S03]  /*18590*/  FADD.FTZ R88, R93, R88 ;  /* 0x000000585d587221 */ /* 0x000fc60000010000 */
[----:B------:R-:W-:Y:S01]  /*185a0*/  FADD.FTZ R92, R68, R92 ;  /* 0x0000005c445c7221 */ /* 0x000fe20000010000 */
[----:B------:R-:W-:Y:S01]  /*185b0*/  HMMA.16816.F32.BF16 R56, R60, R66, R56 ;  /* 0x000000423c38723c */ /* 0x000fe20000041838 */
[----:B------:R-:W4:Y:S01]  /*185c0*/  MUFU.EX2 R50, R50 ;  /* 0x0000003200327308 */ /* 0x000f220000000800 */
[----:B-1----:R-:W-:Y:S01]  /*185d0*/  F2FP.BF16.F32.PACK_AB R135, R251, R48 ;  /* 0x00000030fb87723e */ /* 0x002fe200000010ff */
[----:B------:R-:W-:-:S04]  /*185e0*/  FADD.FTZ R92, R69, R92 ;  /* 0x0000005c455c7221 */ /* 0x000fc80000010000 */
[----:B------:R-:W-:Y:S02]  /*185f0*/  FADD.FTZ R92, R48, R92 ;  /* 0x0000005c305c7221 */ /* 0x000fe40000010000 */
[----:B------:R-:W1:Y:S01]  /*18600*/  MUFU.EX2 R51, R51 ;  /* 0x0000003300337308 */ /* 0x000e620000000800 */
[----:B---3--:R-:W-:Y:S01]  /*18610*/  FADD.FTZ R88, R49, R88 ;  /* 0x0000005831587221 */ /* 0x008fe20000010000 */
[----:B------:R-:W-:Y:S01]  /*18620*/  FADD.FTZ R251, R251, R92 ;  /* 0x0000005cfbfb7221 */ /* 0x000fe20000010000 */
[C---:B----4-:R-:W-:Y:S02]  /*18630*/  F2FP.BF16.F32.PACK_AB R132, R50.reuse, R49 ;  /* 0x000000313284723e */ /* 0x050fe400000010ff */
[----:B------:R-:W-:Y:S01]  /*18640*/  FADD.FTZ R88, R50, R88 ;  /* 0x0000005832587221 */ /* 0x000fe20000010000 */
[----:B-1----:R-:W-:-:S03]  /*18650*/  F2FP.BF16.F32.PACK_AB R134, R250, R51 ;  /* 0x00000033fa86723e */ /* 0x002fc600000010ff */
[----:B------:R-:W-:-:S04]  /*18660*/  FADD.FTZ R88, R51, R88 ;  /* 0x0000005833587221 */ /* 0x000fc80000010000 */
[----:B------:R-:W-:Y:S01]  /*18670*/  FADD.FTZ R250, R250, R88 ;  /* 0x00000058fafa7221 */ /* 0x000fe20000010000 */
[C---:B--2---:R-:W-:Y:S01]  /*18680*/  HMMA.16816.F32.BF16 R156, R132.reuse, R42, R28 ;  /* 0x0000002a849c723c */ /* 0x044fe2000004181c */
[----:B------:R-:W1:Y:S05]  /*18690*/  LDSM.16.MT88.4 R28, [R222+0x11800] ;  /* 0x01180000de1c783b */ /* 0x000e6a0000004200 */
[C---:B------:R-:W-:Y:S06]  /*186a0*/  HMMA.16816.F32.BF16 R152, R132.reuse, R148, R24 ;  /* 0x000000948498723c */ /* 0x040fec0000041818 */
[C---:B------:R-:W-:Y:S06]  /*186b0*/  HMMA.16816.F32.BF16 R144, R132.reuse, R140, R16 ;  /* 0x0000008c8490723c */ /* 0x040fec0000041810 */
[C---:B------:R-:W-:Y:S06]  /*186c0*/  HMMA.16816.F32.BF16 R160, R132.reuse, R40, R32 ;  /* 0x0000002884a0723c */ /* 0x040fec0000041820 */
[C---:B------:R-:W-:Y:S06]  /*186d0*/  HMMA.16816.F32.BF16 R148, R132.reuse, R150, R20 ;  /* 0x000000968494723c */ /* 0x040fec0000041814 */
[C---:B------:R-:W-:Y:S06]  /*186e0*/  HMMA.16816.F32.BF16 R140, R132.reuse, R142, R12 ;  /* 0x0000008e848c723c */ /* 0x040fec000004180c */
[C---:B-1----:R-:W-:Y:S06]  /*186f0*/  HMMA.16816.F32.BF16 R136, R132.reuse, R28, R4 ;  /* 0x0000001c8488723c */ /* 0x042fec0000041804 */
[----:B------:R-:W-:Y:S01]  /*18700*/  HMMA.16816.F32.BF16 R132, R132, R30, R56 ;  /* 0x0000001e8484723c */ /* 0x000fe20000041838 */
[----:B------:R-:W-:Y:S05]  /*18710*/  @!P1 BRA `(.L_x_2745) ;  /* 0x0000006400c89947 */ /* 0x000fea0003800000 */
[----:B------:R-:W-:-:S04]  /*18720*/  DEPBAR.LE SB0, 0x0 ;  /* 0x000080000000791a */ /* 0x000fc80000000000 */
[----:B------:R-:W-:Y:S05]  /*18730*/  WARPSYNC.ALL ;  /* 0x0000000000007948 */ /* 0x000fea0003800000 */
[----:B------:R-:W-:Y:S01]  /*18740*/  BSSY B0, `(.L_x_2746) ;  /* 0x0000045000007945 */ /* 0x000fe20003800000 */
[----:B------:R-:W-:Y:S01]  /*18750*/  IADD3 R245, R46, -0x2, RZ ;  /* 0xfffffffe2ef57810 */ /* 0x000fe20007ffe0ff */
[----:B------:R-:W-:Y:S06]  /*18760*/  BAR.SYNC.DEFER_BLOCKING 0x0 ;  /* 0x0000000000007b1d */ /* 0x000fec0000010000 */
[----:B------:R-:W-:Y:S05]  /*18770*/  @!P0 BRA `(.L_x_2747) ;  /* 0x0000000000f88947 */ /* 0x000fea0003800000 */
[----:B------:R-:W2:Y:S01]  /*18780*/  LD.E R13, desc[UR6][R10.64+0x170] ;  /* 0x000170060a0d7980 */ /* 0x000ea2000c101900 */
[----:B------:R-:W-:-:S04]  /*18790*/  SHF.L.U32 R3, R245, 0x8, RZ ;  /* 0x00000008f5037819 */ /* 0x000fc800000006ff */
[----:B------:R-:W-:Y:S01]  /*187a0*/  IABS R4, R3 ;  /* 0x0000000300047213 */ /* 0x000fe20000000000 */
[----:B------:R-:W-:-:S05]  /*187b0*/  VIADD R14, R3, 0x100 ;  /* 0x00000100030e7836 */ /* 0x000fca0000000000 */
[----:B------:R-:W-:Y:S02]  /*187c0*/  IABS R6, R14 ;  /* 0x0000000e00067213 */ /* 0x000fe40000000000 */
[-C--:B--2---:R-:W-:Y:S02]  /*187d0*/  IABS R7, R13.reuse ;  /* 0x0000000d00077213 */ /* 0x084fe40000000000 */
[-C--:B------:R-:W-:Y:S02]  /*187e0*/  IABS R5, R13.reuse ;  /* 0x0000000d00057213 */ /* 0x080fe40000000000 */
[----:B------:R-:W1:Y:S01]  /*187f0*/  I2F.RP R16, R7 ;  /* 0x0000000700107306 */ /* 0x000e620000209400 */
[-C--:B------:R-:W-:Y:S02]  /*18800*/  LOP3.LUT R3, R3, R13.reuse, RZ, 0x3c, !PT ;  /* 0x0000000d03037212 */ /* 0x080fe400078e3cff */
[----:B------:R-:W-:Y:S01]  /*18810*/  IMAD.MOV R5, RZ, RZ, -R5 ;  /* 0x000000ffff057224 */ /* 0x000fe200078e0a05 */
[----:B------:R-:W-:-:S02]  /*18820*/  LOP3.LUT R14, R14, R13, RZ, 0x3c, !PT ;  /* 0x0000000d0e0e7212 */ /* 0x000fc400078e3cff */
[----:B------:R-:W-:Y:S02]  /*18830*/  ISETP.GE.AND P1, PT, R3, RZ, PT ;  /* 0x000000ff0300720c */ /* 0x000fe40003f26270 */
[----:B------:R-:W-:Y:S02]  /*18840*/  ISETP.GE.AND P3, PT, R14, RZ, PT ;  /* 0x000000ff0e00720c */ /* 0x000fe40003f66270 */
[----:B------:R-:W-:Y:S01]  /*18850*/  LOP3.LUT R3, RZ, R13, RZ, 0x33, !PT ;  /* 0x0000000dff037212 */ /* 0x000fe200078e33ff */
[----:B------:R-:W2:Y:S01]  /*18860*/  LD.E.64 R14, desc[UR6][R10.64+0x40] ;  /* 0x000040060a0e7980 */ /* 0x000ea2000c101b00 */
[----:B-1----:R-:W1:Y:S02]  /*18870*/  MUFU.RCP R16, R16 ;  /* 0x0000001000107308 */ /* 0x002e640000001000 */
[----:B-1----:R-:W-:-:S06]  /*18880*/  VIADD R16, R16, 0xffffffe ;  /* 0x0ffffffe10107836 */ /* 0x002fcc0000000000 */
[----:B------:R-:W1:Y:S01]  /*18890*/  F2I.FTZ.U32.TRUNC.NTZ R17, R16 ;  /* 0x0000001000117305 */ /* 0x000e62000021f000 */
[----:B------:R-:W3:Y:S01]  /*188a0*/  LD.E.64 R10, desc[UR6][R10.64+0x28] ;  /* 0x000028060a0a7980 */ /* 0x000ee2000c101b00 */
[----:B-1----:R-:W-:Y:S01]  /*188b0*/  IMAD.MOV R12, RZ, RZ, -R17 ;  /* 0x000000ffff0c7224 */ /* 0x002fe200078e0a11 */
[----:B------:R-:W-:-:S03]  /*188c0*/  MOV R16, RZ ;  /* 0x000000ff00107202 */ /* 0x000fc60000000f00 */
[----:B------:R-:W-:-:S04]  /*188d0*/  IMAD R12, R12, R7, RZ ;  /* 0x000000070c0c7224 */ /* 0x000fc800078e02ff */
[----:B------:R-:W-:-:S06]  /*188e0*/  IMAD.HI.U32 R12, R17, R12, R16 ;  /* 0x0000000c110c7227 */ /* 0x000fcc00078e0010 */
[----:B------:R-:W-:-:S04]  /*188f0*/  IMAD.HI.U32 R9, R12, R4, RZ ;  /* 0x000000040c097227 */ /* 0x000fc800078e00ff */
[----:B------:R-:W-:Y:S02]  /*18900*/  IMAD R4, R9, R5, R4 ;  /* 0x0000000509047224 */ /* 0x000fe400078e0204 */
[----:B------:R-:W-:-:S03]  /*18910*/  IMAD.HI.U32 R12, R12, R6, RZ ;  /* 0x000000060c0c7227 */ /* 0x000fc600078e00ff */
[----:B------:R-:W-:Y:S01]  /*18920*/  ISETP.GT.U32.AND P2, PT, R7, R4, PT ;  /* 0x000000040700720c */ /* 0x000fe20003f44070 */
[----:B------:R-:W-:-:S05]  /*18930*/  IMAD R5, R12, R5, R6 ;  /* 0x000000050c057224 */ /* 0x000fca00078e0206 */
[----:B------:R-:W-:-:S07]  /*18940*/  ISETP.GT.U32.AND P4, PT, R7, R5, PT ;  /* 0x000000050700720c */ /* 0x000fce0003f84070 */
[-C--:B------:R-:W-:Y:S02]  /*18950*/  @!P2 IADD3 R4, R4, -R7.reuse, RZ ;  /* 0x800000070404a210 */ /* 0x080fe40007ffe0ff */
[----:B------:R-:W-:Y:S02]  /*18960*/  @!P2 IADD3 R9, R9, 0x1, RZ ;  /* 0x000000010909a810 */ /* 0x000fe40007ffe0ff */
[----:B------:R-:W-:Y:S02]  /*18970*/  ISETP.GE.U32.AND P5, PT, R4, R7, PT ;  /* 0x000000070400720c */ /* 0x000fe40003fa6070 */
[----:B------:R-:W-:Y:S01]  /*18980*/  @!P4 IMAD.IADD R5, R5, 0x1, -R7 ;  /* 0x000000010505c824 */ /* 0x000fe200078e0a07 */
[----:B------:R-:W-:Y:S01]  /*18990*/  ISETP.NE.AND P2, PT, R13, RZ, PT ;  /* 0x000000ff0d00720c */ /* 0x000fe20003f45270 */
[----:B------:R-:W-:-:S03]  /*189a0*/  @!P4 VIADD R12, R12, 0x1 ;  /* 0x000000010c0cc836 */ /* 0x000fc60000000000 */
[----:B------:R-:W-:-:S06]  /*189b0*/  ISETP.GE.U32.AND P6, PT, R5, R7, PT ;  /* 0x000000070500720c */ /* 0x000fcc0003fc6070 */
[----:B------:R-:W-:-:S04]  /*189c0*/  @P5 IADD3 R9, R9, 0x1, RZ ;  /* 0x0000000109095810 */ /* 0x000fc80007ffe0ff */
[----:B------:R-:W-:-:S03]  /*189d0*/  MOV R6, R9 ;  /* 0x0000000900067202 */ /* 0x000fc60000000f00 */
[----:B------:R-:W-:Y:S02]  /*189e0*/  @P6 VIADD R12, R12, 0x1 ;  /* 0x000000010c0c6836 */ /* 0x000fe40000000000 */
[----:B------:R-:W-:-:S03]  /*189f0*/  @!P1 IMAD.MOV R6, RZ, RZ, -R6 ;  /* 0x000000ffff069224 */ /* 0x000fc600078e0a06 */
[----:B------:R-:W-:Y:S02]  /*18a00*/  @!P3 IADD3 R12, -R12, RZ, RZ ;  /* 0x000000ff0c0cb210 */ /* 0x000fe40007ffe1ff */
[C---:B------:R-:W-:Y:S02]  /*18a10*/  SEL R6, R3.reuse, R6, !P2 ;  /* 0x0000000603067207 */ /* 0x040fe40005000000 */
[----:B------:R-:W-:-:S03]  /*18a20*/  SEL R3, R3, R12, !P2 ;  /* 0x0000000c03037207 */ /* 0x000fc60005000000 */
[----:B------:R-:W-:-:S04]  /*18a30*/  IMAD.WIDE R4, R6, 0x4, R242 ;  /* 0x0000000406047825 */ /* 0x000fc800078e02f2 */
[C---:B------:R-:W-:Y:S02]  /*18a40*/  IMAD.WIDE R16, R3.reuse, 0x4, R242 ;  /* 0x0000000403107825 */ /* 0x040fe400078e02f2 */
[----:B------:R-:W4:Y:S04]  /*18a50*/  LD.E R4, desc[UR6][R4.64] ;  /* 0x0000000604047980 */ /* 0x000f28000c101900 */
[----:B------:R-:W4:Y:S01]  /*18a60*/  LD.E R5, desc[UR6][R16.64] ;  /* 0x0000000610057980 */ /* 0x000f22000c101900 */
[----:B------:R-:W-:-:S04]  /*18a70*/  IMAD.IADD R3, R3, 0x1, -R6 ;  /* 0x0000000103037824 */ /* 0x000fc800078e0a06 */
[----:B------:R-:W-:-:S05]  /*18a80*/  IMAD R13, R13, R3, -0x100 ;  /* 0xffffff000d0d7424 */ /* 0x000fca00078e0203 */
[----:B------:R-:W-:Y:S01]  /*18a90*/  SHF.R.S32.HI R6, RZ, 0x1f, R13 ;  /* 0x0000001fff067819 */ /* 0x000fe2000001140d */
[-C--:B--2---:R-:W-:Y:S02]  /*18aa0*/  IMAD R3, R15, R13.reuse, RZ ;  /* 0x0000000d0f037224 */ /* 0x084fe400078e02ff */
[----:B------:R-:W-:-:S04]  /*18ab0*/  IMAD.WIDE.U32 R12, R14, R13, RZ ;  /* 0x0000000d0e0c7225 */ /* 0x000fc800078e00ff */
[----:B------:R-:W-:-:S04]  /*18ac0*/  IMAD R6, R14, R6, R3 ;  /* 0x000000060e067224 */ /* 0x000fc800078e0203 */
[----:B------:R-:W-:Y:S01]  /*18ad0*/  IMAD.IADD R7, R13, 0x1, R6 ;  /* 0x000000010d077824 */ /* 0x000fe200078e0206 */
[----:B------:R-:W-:Y:S02]  /*18ae0*/  MOV R6, R12 ;  /* 0x0000000c00067202 */ /* 0x000fe40000000f00 */
[----:B----4-:R-:W-:-:S04]  /*18af0*/  IADD3 R4, -R5, R4, RZ ;  /* 0x0000000405047210 */ /* 0x010fc80007ffe1ff */
[----:B------:R-:W-:Y:S01]  /*18b00*/  SHF.R.S32.HI R5, RZ, 0x1f, R4 ;  /* 0x0000001fff057819 */ /* 0x000fe20000011404 */
[----:B---3--:R-:W-:Y:S02]  /*18b10*/  IMAD R3, R11, R4, RZ ;  /* 0x000000040b037224 */ /* 0x008fe400078e02ff */
[----:B------:R-:W-:-:S04]  /*18b20*/  IMAD.WIDE.U32 R6, R4, R10, R6 ;  /* 0x0000000a04067225 */ /* 0x000fc800078e0006 */
[----:B------:R-:W-:-:S04]  /*18b30*/  IMAD R3, R10, R5, R3 ;  /* 0x000000050a037224 */ /* 0x000fc800078e0203 */
[----:B------:R-:W-:Y:S01]  /*18b40*/  IMAD.IADD R5, R7, 0x1, R3 ;  /* 0x0000000107057824 */ /* 0x000fe200078e0203 */
[----:B------:R-:W-:Y:S05]  /*18b50*/  BRA `(.L_x_2748) ;  /* 0x00000000000c7947 */ /* 0x000fea0003800000 */
.L_x_2747:
[----:B------:R-:W2:Y:S02]  /*18b60*/  LD.E R6, desc[UR6][R10.64+0x40] ;  /* 0x000040060a067980 */ /* 0x000ea4000c101900 */
[----:B--2---:R-:W-:-:S04]  /*18b70*/  LEA R6, -R6, RZ, 0x8 ;  /* 0x000000ff06067211 */ /* 0x004fc800078e41ff */
[----:B------:R-:W-:Y:S02]  /*18b80*/  SHF.R.S32.HI R5, RZ, 0x1f, R6 ;  /* 0x0000001fff057819 */ /* 0x000fe40000011406 */
.L_x_2748:
[----:B------:R-:W-:Y:S05]  /*18b90*/  BSYNC B0 ;  /* 0x0000000000007941 */ /* 0x000fea0003800000 */
.L_x_2746:
[----:B------:R-:W-:Y:S01]  /*18ba0*/  IMAD.SHL.U32 R3, R44, 0x20, RZ ;  /* 0x000000202c037824 */ /* 0x000fe200078e00ff */
[----:B------:R-:W-:Y:S01]  /*18bb0*/  LEA R235, P2, R6, R235, 0x1 ;  /* 0x000000eb06eb7211 */ /* 0x000fe200078408ff */
[C---:B------:R-:W-:Y:S01]  /*18bc0*/  VIADD R184, R227.reuse, 0x2800 ;  /* 0x00002800e3b87836 */ /* 0x040fe20000000000 */
[----:B------:R-:W-:Y:S01]  /*18bd0*/  SHF.L.U64.HI R4, R44, 0x5, R45 ;  /* 0x000000052c047819 */ /* 0x000fe2000001022d */
[----:B------:R-:W-:Y:S01]  /*18be0*/  VIADD R180, R227, 0x3000 ;  /* 0x00003000e3b47836 */ /* 0x000fe20000000000 */
[-C--:B------:R-:W-:Y:S01]  /*18bf0*/  IADD3 R14, P1, R235, R3.reuse, RZ ;  /* 0x00000003eb0e7210 */ /* 0x080fe20007f3e0ff */
[----:B------:R-:W-:Y:S01]  /*18c00*/  IMAD.MOV.U32 R16, RZ, RZ, R235 ;  /* 0x000000ffff107224 */ /* 0x000fe200078e00eb */
[----:B------:R-:W-:Y:S01]  /*18c10*/  LEA.HI.X R234, R6, R234, R5, 0x1, P2 ;  /* 0x000000ea06ea7211 */ /* 0x000fe200010f0c05 */
[C---:B------:R-:W-:Y:S01]  /*18c20*/  VIADD R188, R227.reuse, 0x2000 ;  /* 0x00002000e3bc7836 */ /* 0x040fe20000000000 */
[-C--:B------:R-:W-:Y:S01]  /*18c30*/  IADD3 R12, P2, R14, R3.reuse, RZ ;  /* 0x000000030e0c7210 */ /* 0x080fe20007f5e0ff */
[----:B------:R-:W-:Y:S01]  /*18c40*/  VIADD R196, R227, 0x1000 ;  /* 0x00001000e3c47836 */ /* 0x000fe20000000000 */
[----:B------:R-:W-:Y:S01]  /*18c50*/  ULDC.64 UR4, c[0x0][0x208] ;  /* 0x0000820000047ab9 */ /* 0x000fe20000000a00 */
[----:B------:R-:W-:Y:S01]  /*18c60*/  IMAD.X R15, R234, 0x1, R4, P1 ;  /* 0x00000001ea0f7824 */ /* 0x000fe200008e0604 */
[-C--:B------:R-:W-:Y:S01]  /*18c70*/  IADD3 R10, P1, R12, R3.reuse, RZ ;  /* 0x000000030c0a7210 */ /* 0x080fe20007f3e0ff */
[----:B------:R-:W-:Y:S01]  /*18c80*/  IMAD.MOV.U32 R17, RZ, RZ, R234 ;  /* 0x000000ffff117224 */ /* 0x000fe200078e00ea */
[----:B------:R-:W-:Y:S01]  /*18c90*/  BSSY B1, `(.L_x_2749) ;  /* 0x00002d0000017945 */ /* 0x000fe20003800000 */
[----:B------:R-:W-:Y:S01]  /*18ca0*/  IMAD.X R13, R15, 0x1, R4, P2 ;  /* 0x000000010f0d7824 */ /* 0x000fe200010e0604 */
[----:B------:R-:W-:-:S02]  /*18cb0*/  IADD3 R6, P2, R10, R3, RZ ;  /* 0x000000030a067210 */ /* 0x000fc40007f5e0ff */
        /* <DEDUP_REMOVED lines=33> */
[----:B------:R-:W-:Y:S02]  /*18ed0*/  LDGSTS.E.BYPASS.LTC128B.128 [R244+0xf800], desc[UR6][R14.64] ;  /* 0x0f8000000ef47fae */ /* 0x000fe4000b901d46 */
[-C--:B-----5:R-:W-:Y:S01]  /*18ee0*/  IADD3 R6, P2, R10, R3.reuse, RZ ;  /* 0x000000030a067210 */ /* 0x0a0fe20007f5e0ff */
[--C-:B------:R-:W-:Y:S01]  /*18ef0*/  IMAD.X R11, R13, 0x1, R4.reuse, P1 ;  /* 0x000000010d0b7824 */ /* 0x100fe200008e0604 */
[----:B------:R-:W-:Y:S03]  /*18f00*/  LDGSTS.E.BYPASS.LTC128B.128 [R244+0x10000], desc[UR6][R12.64] ;  /* 0x100000000cf47fae */ /* 0x000fe6000b901d46 */
[----:B------:R-:W-:Y:S01]  /*18f10*/  IMAD.X R7, R11, 0x1, R4, P2 ;  /* 0x000000010b077824 */ /* 0x000fe200010e0604 */
[----:B------:R2:W-:Y:S04]  /*18f20*/  LDGSTS.E.BYPASS.LTC128B.128 [R244+0x10800], desc[UR6][R10.64] ;  /* 0x108000000af47fae */ /* 0x0005e8000b901d46 */
[----:B------:R3:W-:Y:S01]  /*18f30*/  LDGSTS.E.BYPASS.LTC128B.128 [R244+0x11000], desc[UR6][R6.64] ;  /* 0x1100000006f47fae */ /* 0x0007e2000b901d46 */
[----:B-1----:R-:W-:-:S02]  /*18f40*/  IADD3 R16, P1, R6, R3, RZ ;  /* 0x0000000306107210 */ /* 0x002fc40007f3e0ff */
[----:B------:R-:W1:Y:S03]  /*18f50*/  S2R R3, SR_TID.X ;  /* 0x0000000000037919 */ /* 0x000e660000002100 */
[----:B------:R-:W-:Y:S01]  /*18f60*/  IMAD.X R17, R7, 0x1, R4, P1 ;  /* 0x0000000107117824 */ /* 0x000fe200008e0604 */
[----:B------:R-:W-:-:S04]  /*18f70*/  ISETP.GE.AND P1, PT, R46, 0x3, PT ;  /* 0x000000032e00780c */ /* 0x000fc80003f26270 */
[----:B------:R4:W-:Y:S04]  /*18f80*/  LDGSTS.E.BYPASS.LTC128B.128 [R244+0x11800], desc[UR6][R16.64] ;  /* 0x1180000010f47fae */ /* 0x0009e8000b901d46 */
[----:B------:R-:W-:Y:S04]  /*18f90*/  LDSM.16.M88.4 R208, [R231] ;  /* 0x00000000e7d0783b */ /* 0x000fe80000000200 */
[----:B------:R-:W5:Y:S04]  /*18fa0*/  LDSM.16.M88.4 R76, [R230+0x3000] ;  /* 0x00300000e64c783b */ /* 0x000f680000000200 */
[----:B------:R-:W5:Y:S04]  /*18fb0*/  LDSM.16.M88.4 R68, [R230+0x3800] ;  /* 0x00380000e644783b */ /* 0x000f680000000200 */
[----:B------:R-:W5:Y:S04]  /*18fc0*/  LDSM.16.M88.4 R92, [R230+0x2000] ;  /* 0x00200000e65c783b */ /* 0x000f680000000200 */
[----:B------:R-:W5:Y:S04]  /*18fd0*/  LDSM.16.M88.4 R84, [R230+0x2800] ;  /* 0x00280000e654783b */ /* 0x000f680000000200 */
[----:B------:R-:W-:Y:S01]  /*18fe0*/  LDSM.16.M88.4 R204, [R8] ;  /* 0x0000000008cc783b */ /* 0x000fe20000000200 */
[----:B-1----:R-:W-:-:S03]  /*18ff0*/  IMAD.SHL.U32 R3, R3, 0x2, RZ ;  /* 0x0000000203037824 */ /* 0x002fc600078e00ff */
[----:B--2---:R-:W1:Y:S02]  /*19000*/  LDSM.16.M88.4 R8, [R36+0x3000] ;  /* 0x003000002408783b */ /* 0x004e640000000200 */
[----:B------:R-:W-:Y:S02]  /*19010*/  LOP3.LUT R216, R3, 0x6, RZ, 0xc0, !PT ;  /* 0x0000000603d87812 */ /* 0x000fe400078ec0ff */
[----:B---3--:R-:W2:Y:S04]  /*19020*/  LDSM.16.M88.4 R4, [R36+0x3800] ;  /* 0x003800002404783b */ /* 0x008ea80000000200 */
[----:B----4-:R-:W3:Y:S04]  /*19030*/  LDSM.16.M88.4 R16, [R36+0x2000] ;  /* 0x002000002410783b */ /* 0x010ee80000000200 */
[----:B------:R-:W4:Y:S04]  /*19040*/  LDSM.16.M88.4 R40, [R230+0x5000] ;  /* 0x00500000e628783b */ /* 0x000f280000000200 */
[----:B------:R-:W4:Y:S01]  /*19050*/  LDSM.16.M88.4 R12, [R36+0x2800] ;  /* 0x00280000240c783b */ /* 0x000f220000000200 */
[C---:B-----5:R-:W-:Y:S03]  /*19060*/  HMMA.16816.F32.BF16 R80, R208.reuse, R76, RZ ;  /* 0x0000004cd050723c */ /* 0x060fe600000418ff */
[----:B------:R-:W5:Y:S04]  /*19070*/  LDSM.16.M88.4 R52, [R230+0x4800] ;  /* 0x00480000e634783b */ /* 0x000f680000000200 */
[----:B------:R-:W-:Y:S01]  /*19080*/  LDSM.16.M88.4 R28, [R230+0x5800] ;  /* 0x00580000e61c783b */ /* 0x000fe20000000200 */
        /* <DEDUP_REMOVED lines=16> */
[----:B------:R-:W-:Y:S03]  /*19190*/  LDSM.16.M88.4 R104, [R36+0x8000] ;  /* 0x008000002468783b */ /* 0x000fe60000000200 */
[C---:B-1----:R-:W-:Y:S01]  /*191a0*/  HMMA.16816.F32.BF16 R80, R204.reuse, R8, R80 ;  /* 0x00000008cc50723c */ /* 0x042fe20000041850 */
[----:B------:R-:W-:Y:S04]  /*191b0*/  LDSM.16.M88.4 R24, [R36+0x4000] ;  /* 0x004000002418783b */ /* 0x000fe80000000200 */
[----:B------:R-:W-:Y:S01]  /*191c0*/  LDSM.16.M88.4 R20, [R230+0x6000] ;  /* 0x00600000e614783b */ /* 0x000fe20000000200 */
[C---:B------:R-:W-:Y:S03]  /*191d0*/  HMMA.16816.F32.BF16 R76, R204.reuse, R10, R76 ;  /* 0x0000000acc4c723c */ /* 0x040fe6000004184c */
[----:B------:R-:W1:Y:S03]  /*191e0*/  LDSM.16.M88.4 R8, [R36+0x5000] ;  /* 0x005000002408783b */ /* 0x000e660000000200 */
[C---:B--2---:R-:W-:Y:S01]  /*191f0*/  HMMA.16816.F32.BF16 R72, R204.reuse, R4, R72 ;  /* 0x00000004cc48723c */ /* 0x044fe20000041848 */
[----:B------:R-:W-:Y:S04]  /*19200*/  LDSM.16.M88.4 R172, [R36+0x6000] ;  /* 0x0060000024ac783b */ /* 0x000fe80000000200 */
[----:B------:R-:W-:Y:S01]  /*19210*/  LDSM.16.M88.4 R192, [R228] ;  /* 0x00000000e4c0783b */ /* 0x000fe20000000200 */
[C---:B------:R-:W-:Y:S03]  /*19220*/  HMMA.16816.F32.BF16 R68, R204.reuse, R6, R68 ;  /* 0x00000006cc44723c */ /* 0x040fe60000041844 */
[----:B------:R-:W2:Y:S03]  /*19230*/  LDSM.16.M88.4 R4, [R230+0x7000] ;  /* 0x00700000e604783b */ /* 0x000ea60000000200 */
[C---:B---3--:R-:W-:Y:S01]  /*19240*/  HMMA.16816.F32.BF16 R96, R204.reuse, R16, R96 ;  /* 0x00000010cc60723c */ /* 0x048fe20000041860 */
[----:B------:R-:W-:Y:S04]  /*19250*/  LDSM.16.M88.4 R184, [R184] ;  /* 0x00000000b8b8783b */ /* 0x000fe80000000200 */
[----:B------:R-:W-:Y:S01]  /*19260*/  LDSM.16.M88.4 R180, [R180] ;  /* 0x00000000b4b4783b */ /* 0x000fe20000000200 */
[----:B------:R-:W-:Y:S03]  /*19270*/  HMMA.16816.F32.BF16 R92, R204, R18, R92 ;  /* 0x00000012cc5c723c */ /* 0x000fe6000004185c */
[----:B------:R-:W3:Y:S03]  /*19280*/  LDSM.16.M88.4 R16, [R36+0x4800] ;  /* 0x004800002410783b */ /* 0x000ee60000000200 */
[----:B----4-:R-:W-:Y:S01]  /*19290*/  HMMA.16816.F32.BF16 R48, R208, R40, RZ ;  /* 0x00000028d030723c */ /* 0x010fe200000418ff */
[----:B------:R-:W-:Y:S04]  /*192a0*/  LDSM.16.M88.4 R188, [R188] ;  /* 0x00000000bcbc783b */ /* 0x000fe80000000200 */
[----:B------:R-:W-:Y:S01]  /*192b0*/  LDSM.16.M88.4 R196, [R196] ;  /* 0x00000000c4c4783b */ /* 0x000fe20000000200 */
[C---:B------:R-:W-:Y:S03]  /*192c0*/  HMMA.16816.F32.BF16 R88, R204.reuse, R12, R88 ;  /* 0x0000000ccc58723c */ /* 0x040fe60000041858 */
[----:B------:R-:W-:Y:S03]  /*192d0*/  LDSM.16.M88.4 R212, [R230+0x9800] ;  /* 0x00980000e6d4783b */ /* 0x000fe60000000200 */
[----:B------:R-:W-:Y:S01]  /*192e0*/  HMMA.16816.F32.BF16 R84, R204, R14, R84 ;  /* 0x0000000ecc54723c */ /* 0x000fe20000041854 */
[----:B------:R-:W4:Y:S04]  /*192f0*/  LDSM.16.M88.4 R12, [R230+0x6800] ;  /* 0x00680000e60c783b */ /* 0x000f280000000200 */
[----:B------:R-:W-:Y:S01]  /*19300*/  LDSM.16.M88.4 R200, [R36+0x9800] ;  /* 0x0098000024c8783b */ /* 0x000fe20000000200 */
[C---:B------:R-:W-:Y:S03]  /*19310*/  HMMA.16816.F32.BF16 R40, R208.reuse, R42, RZ ;  /* 0x0000002ad028723c */ /* 0x040fe600000418ff */
[----:B------:R-:W0:Y:S03]  /*19320*/  LDGDEPBAR ;  /* 0x00000000000079af */ /* 0x000e260000000000 */
[C---:B-----5:R-:W-:Y:S06]  /*19330*/  HMMA.16816.F32.BF16 R56, R208.reuse, R52, RZ ;  /* 0x00000034d038723c */ /* 0x060fec00000418ff */
[----:B------:R-:W-:Y:S06]  /*19340*/  HMMA.16816.F32.BF16 R52, R208, R54, RZ ;  /* 0x00000036d034723c */ /* 0x000fec00000418ff */
[C---:B-1----:R-:W-:Y:S06]  /*19350*/  HMMA.16816.F32.BF16 R48, R204.reuse, R8, R48 ;  /* 0x00000008cc30723c */ /* 0x042fec0000041830 */
[----:B------:R-:W-:Y:S06]  /*19360*/  HMMA.16816.F32.BF16 R40, R204, R10, R40 ;  /* 0x0000000acc28723c */ /* 0x000fec0000041828 */
[C---:B--2---:R-:W-:Y:S06]  /*19370*/  HMMA.16816.F32.BF16 R8, R208.reuse, R4, RZ ;  /* 0x00000004d008723c */ /* 0x044fec00000418ff */
[C---:B------:R-:W-:Y:S06]  /*19380*/  HMMA.16816.F32.BF16 R4, R208.reuse, R6, RZ ;  /* 0x00000006d004723c */ /* 0x040fec00000418ff */
[C---:B------:R-:W-:Y:S06]  /*19390*/  HMMA.16816.F32.BF16 R32, R208.reuse, R28, RZ ;  /* 0x0000001cd020723c */ /* 0x040fec00000418ff */
[----:B------:R-:W-:Y:S06]  /*193a0*/  HMMA.16816.F32.BF16 R28, R208, R30, RZ ;  /* 0x0000001ed01c723c */ /* 0x000fec00000418ff */
[C---:B---3--:R-:W-:Y:S06]  /*193b0*/  HMMA.16816.F32.BF16 R56, R204.reuse, R16, R56 ;  /* 0x00000010cc38723c */ /* 0x048fec0000041838 */
[----:B------:R-:W-:Y:S06]  /*193c0*/  HMMA.16816.F32.BF16 R52, R204, R18, R52 ;  /* 0x00000012cc34723c */ /* 0x000fec0000041834 */
[C---:B----4-:R-:W-:Y:S06]  /*193d0*/  HMMA.16816.F32.BF16 R16, R208.reuse, R12, RZ ;  /* 0x0000000cd010723c */ /* 0x050fec00000418ff */
[----:B------:R-:W-:Y:S06]  /*193e0*/  HMMA.16816.F32.BF16 R12, R208, R14, RZ ;  /* 0x0000000ed00c723c */ /* 0x000fec00000418ff */
[C---:B------:R-:W-:Y:S06]  /*193f0*/  HMMA.16816.F32.BF16 R8, R204.reuse, R100, R8 ;  /* 0x00000064cc08723c */ /* 0x040fec0000041808 */
[----:B------:R-:W-:Y:S01]  /*19400*/  HMMA.16816.F32.BF16 R4, R204, R102, R4 ;  /* 0x00000066cc04723c */ /* 0x000fe20000041804 */
[----:B------:R-:W1:Y:S05]  /*19410*/  LDSM.16.M88.4 R100, [R36+0x8800] ;  /* 0x008800002464783b */ /* 0x000e6a0000000200 */
[C---:B------:R-:W-:Y:S06]  /*19420*/  HMMA.16816.F32.BF16 R168, R208.reuse, R164, RZ ;  /* 0x000000a4d0a8723c */ /* 0x040fec00000418ff */
[----:B------:R-:W-:Y:S06]  /*19430*/  HMMA.16816.F32.BF16 R164, R208, R166, RZ ;  /* 0x000000a6d0a4723c */ /* 0x000fec00000418ff */
[C---:B------:R-:W-:Y:S06]  /*19440*/  HMMA.16816.F32.BF16 R32, R204.reuse, R176, R32 ;  /* 0x000000b0cc20723c */ /* 0x040fec0000041820 */
[C---:B------:R-:W-:Y:S01]  /*19450*/  HMMA.16816.F32.BF16 R28, R204.reuse, R178, R28 ;  /* 0x000000b2cc1c723c */ /* 0x040fe2000004181c */
[----:B------:R-:W2:Y:S05]  /*19460*/  LDSM.16.M88.4 R176, [R36+0x9000] ;  /* 0x0090000024b0783b */ /* 0x000eaa0000000200 */
[C---:B------:R-:W-:Y:S06]  /*19470*/  HMMA.16816.F32.BF16 R16, R204.reuse, R120, R16 ;  /* 0x00000078cc10723c */ /* 0x040fec0000041810 */
[----:B------:R-:W-:Y:S06]  /*19480*/  HMMA.16816.F32.BF16 R12, R204, R122, R12 ;  /* 0x0000007acc0c723c */ /* 0x000fec000004180c */
[C---:B------:R-:W-:Y:S06]  /*19490*/  HMMA.16816.F32.BF16 R128, R208.reuse, R124, RZ ;  /* 0x0000007cd080723c */ /* 0x040fec00000418ff */
[C---:B------:R-:W-:Y:S06]  /*194a0*/  HMMA.16816.F32.BF16 R120, R208.reuse, R116, RZ ;  /* 0x00000074d078723c */ /* 0x040fec00000418ff */
[C---:B------:R-:W-:Y:S06]  /*194b0*/  HMMA.16816.F32.BF16 R64, R208.reuse, R60, RZ ;  /* 0x0000003cd040723c */ /* 0x040fec00000418ff */
[C---:B------:R-:W-:Y:S06]  /*194c0*/  HMMA.16816.F32.BF16 R60, R208.reuse, R62, RZ ;  /* 0x0000003ed03c723c */ /* 0x040fec00000418ff */
[C---:B------:R-:W-:Y:S06]  /*194d0*/  HMMA.16816.F32.BF16 R124, R208.reuse, R126, RZ ;  /* 0x0000007ed07c723c */ /* 0x040fec00000418ff */
[----:B------:R-:W-:Y:S06]  /*194e0*/  HMMA.16816.F32.BF16 R116, R208, R118, RZ ;  /* 0x00000076d074723c */ /* 0x000fec00000418ff */
[C---:B------:R-:W-:Y:S06]  /*194f0*/  HMMA.16816.F32.BF16 R168, R204.reuse, R112, R168 ;  /* 0x00000070cca8723c */ /* 0x040fec00000418a8 */
[----:B------:R-:W-:Y:S06]  /*19500*/  HMMA.16816.F32.BF16 R164, R204, R114, R164 ;  /* 0x00000072cca4723c */ /* 0x000fec00000418a4 */
[C---:B------:R-:W-:Y:S06]  /*19510*/  HMMA.16816.F32.BF16 R112, R208.reuse, R108, RZ ;  /* 0x0000006cd070723c */ /* 0x040fec00000418ff */
[----:B------:R-:W-:Y:S06]  /*19520*/  HMMA.16816.F32.BF16 R108, R208, R110, RZ ;  /* 0x0000006ed06c723c */ /* 0x000fec00000418ff */
[C---:B------:R-:W-:Y:S06]  /*19530*/  HMMA.16816.F32.BF16 R128, R204.reuse, R104, R128 ;  /* 0x00000068cc80723c */ /* 0x040fec0000041880 */
[----:B-1----:R-:W-:Y:S01]  /*19540*/  HMMA.16816.F32.BF16 R120, R204, R100, R120 ;  /* 0x00000064cc78723c */ /* 0x002fe20000041878 */
[----:B------:R-:W-:-:S05]  /*19550*/  VIADD R104, R227, 0x800 ;  /* 0x00000800e3687836 */ /* 0x000fca0000000000 */
[----:B------:R-:W-:Y:S01]  /*19560*/  HMMA.16816.F32.BF16 R64, R204, R24, R64 ;  /* 0x00000018cc40723c */ /* 0x000fe20000041840 */
[----:B------:R-:W-:-:S05]  /*19570*/  VIADD R100, R227, 0x1800 ;  /* 0x00001800e3647836 */ /* 0x000fca0000000000 */
[----:B------:R-:W-:Y:S06]  /*19580*/  HMMA.16816.F32.BF16 R60, R204, R26, R60 ;  /* 0x0000001acc3c723c */ /* 0x000fec000004183c */
[C---:B------:R-:W-:Y:S06]  /*19590*/  HMMA.16816.F32.BF16 R24, R208.reuse, R20, RZ ;  /* 0x00000014d018723c */ /* 0x040fec00000418ff */
[----:B------:R-:W-:Y:S06]  /*195a0*/  HMMA.16816.F32.BF16 R20, R208, R22, RZ ;  /* 0x00000016d014723c */ /* 0x000fec00000418ff */
[C---:B------:R-:W-:Y:S01]  /*195b0*/  HMMA.16816.F32.BF16 R124, R204.reuse, R106, R124 ;  /* 0x0000006acc7c723c */ /* 0x040fe2000004187c */
[----:B------:R-:W1:Y:S05]  /*195c0*/  LDSM.16.M88.4 R104, [R104] ;  /* 0x000000006868783b */ /* 0x000e6a0000000200 */
[C---:B------:R-:W-:Y:S01]  /*195d0*/  HMMA.16816.F32.BF16 R116, R204.reuse, R102, R116 ;  /* 0x00000066cc74723c */ /* 0x040fe20000041874 */
[----:B------:R-:W3:Y:S05]  /*195e0*/  LDSM.16.M88.4 R100, [R100] ;  /* 0x000000006464783b */ /* 0x000eea0000000200 */
[C---:B--2---:R-:W-:Y:S06]  /*195f0*/  HMMA.16816.F32.BF16 R112, R204.reuse, R176, R112 ;  /* 0x000000b0cc70723c */ /* 0x044fec0000041870 */
[----:B------:R-:W-:Y:S01]  /*19600*/  HMMA.16816.F32.BF16 R108, R204, R178, R108 ;  /* 0x000000b2cc6c723c */ /* 0x000fe2000004186c */
[----:B------:R-:W-:-:S05]  /*19610*/  VIADD R176, R227, 0x3800 ;  /* 0x00003800e3b07836 */ /* 0x000fca0000000000 */
[C---:B------:R-:W-:Y:S01]  /*19620*/  HMMA.16816.F32.BF16 R24, R204.reuse, R172, R24 ;  /* 0x000000accc18723c */ /* 0x040fe20000041818 */
[----:B------:R-:W2:Y:S05]  /*19630*/  LDSM.16.M88.4 R176, [R176] ;  /* 0x00000000b0b0783b */ /* 0x000eaa0000000200 */
[----:B------:R-:W-:Y:S01]  /*19640*/  HMMA.16816.F32.BF16 R20, R204, R174, R20 ;  /* 0x000000aecc14723c */ /* 0x000fe20000041814 */
[----:B------:R-:W4:Y:S05]  /*19650*/  LDSM.16.M88.4 R172, [R227] ;  /* 0x00000000e3ac783b */ /* 0x000f2a0000000200 */
[C---:B------:R-:W-:Y:S06]  /*19660*/  HMMA.16816.F32.BF16 R56, R192.reuse, R184, R56 ;  /* 0x000000b8c038723c */ /* 0x040fec0000041838 */
[----:B-1----:R-:W-:Y:S01]  /*19670*/  HMMA.16816.F32.BF16 R88, R192, R104, R88 ;  /* 0x00000068c058723c */ /* 0x002fe20000041858 */
[----:B------:R-:W-:-:S05]  /*19680*/  VIADD R184, R227, 0x6000 ;  /* 0x00006000e3b87836 */ /* 0x000fca0000000000 */
[----:B---3--:R-:W-:Y:S01]  /*19690*/  HMMA.16816.F32.BF16 R72, R192, R100, R72 ;  /* 0x00000064c048723c */ /* 0x008fe20000041848 */
[----:B------:R-:W-:-:S05]  /*196a0*/  VIADD R104, R227, 0x4800 ;  /* 0x00004800e3687836 */ /* 0x000fca0000000000 */
[C---:B------:R-:W-:Y:S01]  /*196b0*/  HMMA.16816.F32.BF16 R84, R192.reuse, R106, R84 ;  /* 0x0000006ac054723c */ /* 0x040fe20000041854 */
[C---:B------:R-:W-:Y:S01]  /*196c0*/  VIADD R100, R227.reuse, 0x5000 ;  /* 0x00005000e3647836 */ /* 0x040fe20000000000 */
[----:B------:R-:W1:Y:S04]  /*196d0*/  LDSM.16.M88.4 R104, [R104] ;  /* 0x000000006868783b */ /* 0x000e680000000200 */
[C---:B------:R-:W-:Y:S01]  /*196e0*/  HMMA.16816.F32.BF16 R68, R192.reuse, R102, R68 ;  /* 0x00000066c044723c */ /* 0x040fe20000041844 */
[----:B------:R-:W3:Y:S05]  /*196f0*/  LDSM.16.M88.4 R100, [R100] ;  /* 0x000000006464783b */ /* 0x000eea0000000200 */
[C---:B--2---:R-:W-:Y:S06]  /*19700*/  HMMA.16816.F32.BF16 R32, R192.reuse, R176, R32 ;  /* 0x000000b0c020723c */ /* 0x044fec0000041820 */
[C---:B------:R-:W-:Y:S01]  /*19710*/  HMMA.16816.F32.BF16 R52, R192.reuse, R186, R52 ;  /* 0x000000bac034723c */ /* 0x040fe20000041834 */
[C---:B------:R-:W-:Y:S01]  /*19720*/  VIADD R176, R227.reuse, 0x7000 ;  /* 0x00007000e3b07836 */ /* 0x040fe20000000000 */
[----:B------:R-:W2:Y:S04]  /*19730*/  LDSM.16.M88.4 R184, [R184] ;  /* 0x00000000b8b8783b */ /* 0x000ea80000000200 */
[C---:B------:R-:W-:Y:S01]  /*19740*/  HMMA.16816.F32.BF16 R28, R192.reuse, R178, R28 ;  /* 0x000000b2c01c723c */ /* 0x040fe2000004181c */
[----:B------:R-:W5:Y:S05]  /*19750*/  LDSM.16.M88.4 R176, [R176] ;  /* 0x00000000b0b0783b */ /* 0x000f6a0000000200 */
[C---:B------:R-:W-:Y:S06]  /*19760*/  HMMA.16816.F32.BF16 R48, R192.reuse, R180, R48 ;  /* 0x000000b4c030723c */ /* 0x040fec0000041830 */
[----:B----4-:R-:W-:Y:S01]  /*19770*/  HMMA.16816.F32.BF16 R96, R192, R172, R96 ;  /* 0x000000acc060723c */ /* 0x010fe20000041860 */
[----:B------:R-:W-:-:S05]  /*19780*/  VIADD R180, R227, 0x6800 ;  /* 0x00006800e3b47836 */ /* 0x000fca0000000000 */
[C---:B------:R-:W-:Y:S01]  /*19790*/  HMMA.16816.F32.BF16 R40, R192.reuse, R182, R40 ;  /* 0x000000b6c028723c */ /* 0x040fe20000041828 */
[C---:B------:R-:W-:Y:S01]  /*197a0*/  VIADD R172, R227.reuse, 0x4000 ;  /* 0x00004000e3ac7836 */ /* 0x040fe20000000000 */
[----:B------:R-:W4:Y:S04]  /*197b0*/  LDSM.16.M88.4 R180, [R180] ;  /* 0x00000000b4b4783b */ /* 0x000f280000000200 */
[C---:B------:R-:W-:Y:S01]  /*197c0*/  HMMA.16816.F32.BF16 R92, R192.reuse, R174, R92 ;  /* 0x000000aec05c723c */ /* 0x040fe2000004185c */
[----:B------:R-:W4:Y:S05]  /*197d0*/  LDSM.16.M88.4 R172, [R172] ;  /* 0x00000000acac783b */ /* 0x000f2a0000000200 */
[C---:B-1----:R-:W-:Y:S06]  /*197e0*/  HMMA.16816.F32.BF16 R16, R192.reuse, R104, R16 ;  /* 0x00000068c010723c */ /* 0x042fec0000041810 */
[C---:B------:R-:W-:Y:S01]  /*197f0*/  HMMA.16816.F32.BF16 R12, R192.reuse, R106, R12 ;  /* 0x0000006ac00c723c */ /* 0x040fe2000004180c */
[----:B------:R-:W-:Y:S05]  /*19800*/  LDSM.16.M88.4 R104, [R226] ;  /* 0x00000000e268783b */ /* 0x000fea0000000200 */
[C---:B---3--:R-:W-:Y:S06]  /*19810*/  HMMA.16816.F32.BF16 R8, R192.reuse, R100, R8 ;  /* 0x00000064c008723c */ /* 0x048fec0000041808 */
[C---:B------:R-:W-:Y:S01]  /*19820*/  HMMA.16816.F32.BF16 R4, R192.reuse, R102, R4 ;  /* 0x00000066c004723c */ /* 0x040fe20000041804 */
[----:B------:R-:W1:Y:S05]  /*19830*/  LDSM.16.M88.4 R100, [R221+0x800] ;  /* 0x00080000dd64783b */ /* 0x000e6a0000000200 */
[C---:B--2---:R-:W-:Y:S06]  /*19840*/  HMMA.16816.F32.BF16 R128, R192.reuse, R184, R128 ;  /* 0x000000b8c080723c */ /* 0x044fec0000041880 */
[C---:B------:R-:W-:Y:S01]  /*19850*/  HMMA.16816.F32.BF16 R124, R192.reuse, R186, R124 ;  /* 0x000000bac07c723c */ /* 0x040fe2000004187c */
[----:B------:R-:W2:Y:S05]  /*19860*/  LDSM.16.M88.4 R184, [R221+0x1000] ;  /* 0x00100000ddb8783b */ /* 0x000eaa0000000200 */
[C---:B-----5:R-:W-:Y:S06]  /*19870*/  HMMA.16816.F32.BF16 R112, R192.reuse, R176, R112 ;  /* 0x000000b0c070723c */ /* 0x060fec0000041870 */
[C---:B------:R-:W-:Y:S01]  /*19880*/  HMMA.16816.F32.BF16 R108, R192.reuse, R178, R108 ;  /* 0x000000b2c06c723c */ /* 0x040fe2000004186c */
[----:B------:R-:W3:Y:S05]  /*19890*/  LDSM.16.M88.4 R176, [R221+0x1800] ;  /* 0x00180000ddb0783b */ /* 0x000eea0000000200 */
[C---:B------:R-:W-:Y:S06]  /*198a0*/  HMMA.16816.F32.BF16 R64, R192.reuse, R188, R64 ;  /* 0x000000bcc040723c */ /* 0x040fec0000041840 */
[----:B------:R-:W-:Y:S01]  /*198b0*/  HMMA.16816.F32.BF16 R60, R192, R190, R60 ;  /* 0x000000bec03c723c */ /* 0x000fe2000004183c */
[----:B------:R-:W-:-:S05]  /*198c0*/  VIADD R188, R227, 0x5800 ;  /* 0x00005800e3bc7836 */ /* 0x000fca0000000000 */
[C---:B----4-:R-:W-:Y:S01]  /*198d0*/  HMMA.16816.F32.BF16 R120, R192.reuse, R180, R120 ;  /* 0x000000b4c078723c */ /* 0x050fe20000041878 */
[----:B------:R-:W4:Y:S05]  /*198e0*/  LDSM.16.M88.4 R188, [R188] ;  /* 0x00000000bcbc783b */ /* 0x000f2a0000000200 */
[C---:B------:R-:W-:Y:S01]  /*198f0*/  HMMA.16816.F32.BF16 R116, R192.reuse, R182, R116 ;  /* 0x000000b6c074723c */ /* 0x040fe20000041874 */
[----:B------:R-:W5:Y:S05]  /*19900*/  LDSM.16.M88.4 R180, [R221] ;  /* 0x00000000ddb4783b */ /* 0x000f6a0000000200 */
[C---:B------:R-:W-:Y:S06]  /*19910*/  HMMA.16816.F32.BF16 R80, R192.reuse, R196, R80 ;  /* 0x000000c4c050723c */ /* 0x040fec0000041850 */
[----:B------:R-:W-:Y:S06]  /*19920*/  HMMA.16816.F32.BF16 R76, R192, R198, R76 ;  /* 0x000000c6c04c723c */ /* 0x000fec000004184c */
[----:B------:R-:W-:Y:S06]  /*19930*/  HMMA.16816.F32.BF16 R196, R208, R212, RZ ;  /* 0x000000d4d0c4723c */ /* 0x000fec00000418ff */
[C---:B------:R-:W-:Y:S06]  /*19940*/  HMMA.16816.F32.BF16 R24, R192.reuse, R172, R24 ;  /* 0x000000acc018723c */ /* 0x040fec0000041818 */
[----:B------:R-:W-:Y:S01]  /*19950*/  HMMA.16816.F32.BF16 R20, R192, R174, R20 ;  /* 0x000000aec014723c */ /* 0x000fe20000041814 */
[----:B------:R-:W-:-:S05]  /*19960*/  VIADD R172, R227, 0x7800 ;  /* 0x00007800e3ac7836 */ /* 0x000fca0000000000 */
[C---:B-1----:R-:W-:Y:S01]  /*19970*/  HMMA.16816.F32.BF16 R88, R104.reuse, R100, R88 ;  /* 0x000000646858723c */ /* 0x042fe20000041858 */
[----:B------:R-:W1:Y:S05]  /*19980*/  LDSM.16.M88.4 R172, [R172] ;  /* 0x00000000acac783b */ /* 0x000e6a0000000200 */
[C---:B------:R-:W-:Y:S01]  /*19990*/  HMMA.16816.F32.BF16 R84, R104.reuse, R102, R84 ;  /* 0x000000666854723c */ /* 0x040fe20000041854 */
[----:B------:R-:W1:Y:S05]  /*199a0*/  LDSM.16.M88.4 R100, [R221+0x2800] ;  /* 0x00280000dd64783b */ /* 0x000e6a0000000200 */
[C---:B--2---:R-:W-:Y:S06]  /*199b0*/  HMMA.16816.F32.BF16 R80, R104.reuse, R184, R80 ;  /* 0x000000b86850723c */ /* 0x044fec0000041850 */
[----:B------:R-:W-:Y:S01]  /*199c0*/  HMMA.16816.F32.BF16 R76, R104, R186, R76 ;  /* 0x000000ba684c723c */ /* 0x000fe2000004184c */
[----:B------:R-:W2:Y:S05]  /*199d0*/  LDSM.16.M88.4 R184, [R221+0x3000] ;  /* 0x00300000ddb8783b */ /* 0x000eaa0000000200 */
[----:B------:R-:W-:Y:S06]  /*199e0*/  HMMA.16816.F32.BF16 R196, R204, R200, R196 ;  /* 0x000000c8ccc4723c */ /* 0x000fec00000418c4 */
[C---:B---3--:R-:W-:Y:S06]  /*199f0*/  HMMA.16816.F32.BF16 R72, R104.reuse, R176, R72 ;  /* 0x000000b06848723c */ /* 0x048fec0000041848 */
[----:B------:R-:W-:Y:S01]  /*19a00*/  HMMA.16816.F32.BF16 R68, R104, R178, R68 ;  /* 0x000000b26844723c */ /* 0x000fe20000041844 */
[----:B------:R-:W3:Y:S05]  /*19a10*/  LDSM.16.M88.4 R176, [R221+0x3800] ;  /* 0x00380000ddb0783b */ /* 0x000eea0000000200 */
[C---:B----4-:R-:W-:Y:S06]  /*19a20*/  HMMA.16816.F32.BF16 R168, R192.reuse, R188, R168 ;  /* 0x000000bcc0a8723c */ /* 0x050fec00000418a8 */
[----:B------:R-:W-:Y:S01]  /*19a30*/  HMMA.16816.F32.BF16 R164, R192, R190, R164 ;  /* 0x000000bec0a4723c */ /* 0x000fe200000418a4 */
[----:B------:R-:W4:Y:S05]  /*19a40*/  LDSM.16.M88.4 R188, [R221+0x2000] ;  /* 0x00200000ddbc783b */ /* 0x000f2a0000000200 */
[----:B-----5:R-:W-:Y:S06]  /*19a50*/  HMMA.16816.F32.BF16 R92, R104, R182, R92 ;  /* 0x000000b6685c723c */ /* 0x020fec000004185c */
[----:B-1----:R-:W-:Y:S06]  /*19a60*/  HMMA.16816.F32.BF16 R196, R192, R172, R196 ;  /* 0x000000acc0c4723c */ /* 0x002fec00000418c4 */
[----:B------:R-:W-:Y:S01]  /*19a70*/  HMMA.16816.F32.BF16 R56, R104, R100, R56 ;  /* 0x000000646838723c */ /* 0x000fe20000041838 */
[----:B------:R-:W-:-:S05]  /*19a80*/  IMAD.SHL.U32 R173, R245, 0x100, RZ ;  /* 0x00000100f5ad7824 */ /* 0x000fca00078e00ff */
[C-C-:B------:R-:W-:Y:S01]  /*19a90*/  LOP3.LUT R3, R173.reuse, 0x8, R216.reuse, 0xfe, !PT ;  /* 0x00000008ad037812 */ /* 0x140fe200078efed8 */
[C---:B------:R-:W-:Y:S01]  /*19aa0*/  HMMA.16816.F32.BF16 R52, R104.reuse, R102, R52 ;  /* 0x000000666834723c */ /* 0x040fe20000041834 */
[----:B------:R-:W-:Y:S01]  /*19ab0*/  LOP3.LUT R36, R173, 0x10, R216, 0xfe, !PT ;  /* 0x00000010ad247812 */ /* 0x000fe200078efed8 */
[----:B------:R-:W1:Y:S01]  /*19ac0*/  LDSM.16.M88.4 R100, [R221+0x4800] ;  /* 0x00480000dd64783b */ /* 0x000e620000000200 */
[C---:B------:R-:W-:Y:S02]  /*19ad0*/  ISETP.GE.AND P6, PT, R3.reuse, R37, PT ;  /* 0x000000250300720c */ /* 0x040fe40003fc6270 */
[----:B------:R-:W-:Y:S01]  /*19ae0*/  ISETP.GE.AND P3, PT, R3, R47, PT ;  /* 0x0000002f0300720c */ /* 0x000fe20003f66270 */
[----:B--2---:R-:W-:Y:S01]  /*19af0*/  HMMA.16816.F32.BF16 R48, R104, R184, R48 ;  /* 0x000000b86830723c */ /* 0x004fe20000041830 */
[C---:B------:R-:W-:Y:S02]  /*19b00*/  ISETP.GE.AND P4, PT, R36.reuse, R37, PT ;  /* 0x000000252400720c */ /* 0x040fe40003f86270 */
[----:B------:R-:W-:-:S02]  /*19b10*/  ISETP.GE.AND P5, PT, R36, R47, PT ;  /* 0x0000002f2400720c */ /* 0x000fc40003fa6270 */
[----:B------:R-:W-:Y:S01]  /*19b20*/  LOP3.LUT R36, R173, 0x20, R216, 0xfe, !PT ;  /* 0x00000020ad247812 */ /* 0x000fe200078efed8 */
[C---:B------:R-:W-:Y:S01]  /*19b30*/  HMMA.16816.F32.BF16 R40, R104.reuse, R186, R40 ;  /* 0x000000ba6828723c */ /* 0x040fe20000041828 */
[----:B------:R-:W-:Y:S01]  /*19b40*/  FSEL R172, R92, -INF , !P6 ;  /* 0xff8000005cac7808 */ /* 0x000fe20007000000 */
[----:B------:R-:W2:Y:S01]  /*19b50*/  LDSM.16.M88.4 R184, [R221+0x5000] ;  /* 0x00500000ddb8783b */ /* 0x000ea20000000200 */
[----:B------:R-:W-:Y:S02]  /*19b60*/  FSEL R92, R94, -INF , !P3 ;  /* 0xff8000005e5c7808 */ /* 0x000fe40005800000 */
[----:B------:R-:W-:Y:S01]  /*19b70*/  FSEL R46, R88, -INF , !P4 ;  /* 0xff800000582e7808 */ /* 0x000fe20006000000 */
[----:B---3--:R-:W-:Y:S01]  /*19b80*/  HMMA.16816.F32.BF16 R32, R104, R176, R32 ;  /* 0x000000b06820723c */ /* 0x008fe20000041820 */
[C---:B------:R-:W-:Y:S01]  /*19b90*/  ISETP.GE.AND P3, PT, R36.reuse, R37, PT ;  /* 0x000000252400720c */ /* 0x040fe20003f66270 */
[----:B------:R-:W-:Y:S01]  /*19ba0*/  STL [R1+0x8], R92 ;  /* 0x0000085c01007387 */ /* 0x000fe20000100800 */
[----:B------:R-:W-:-:S02]  /*19bb0*/  ISETP.GE.AND P4, PT, R36, R47, PT ;  /* 0x0000002f2400720c */ /* 0x000fc40003f86270 */
[--C-:B------:R-:W-:Y:S01]  /*19bc0*/  LOP3.LUT R3, R173, 0x18, R216.reuse, 0xfe, !PT ;  /* 0x00000018ad037812 */ /* 0x100fe200078efed8 */
[----:B------:R3:W-:Y:S01]  /*19bd0*/  STL [R1+0x4], R46 ;  /* 0x0000042e01007387 */ /* 0x0007e20000100800 */
[----:B------:R-:W-:Y:S01]  /*19be0*/  FSEL R36, R90, -INF , !P5 ;  /* 0xff8000005a247808 */ /* 0x000fe20006800000 */
[C---:B------:R-:W-:Y:S01]  /*19bf0*/  HMMA.16816.F32.BF16 R28, R104.reuse, R178, R28 ;  /* 0x000000b2681c723c */ /* 0x040fe2000004181c */
[C---:B------:R-:W-:Y:S01]  /*19c00*/  ISETP.GE.AND P2, PT, R3.reuse, R37, PT ;  /* 0x000000250300720c */ /* 0x040fe20003f46270 */
[----:B------:R-:W5:Y:S01]  /*19c10*/  LDSM.16.M88.4 R176, [R221+0x5800] ;  /* 0x00580000ddb0783b */ /* 0x000f620000000200 */
[----:B------:R-:W-:Y:S02]  /*19c20*/  ISETP.GE.AND P6, PT, R3, R47, PT ;  /* 0x0000002f0300720c */ /* 0x000fe40003fc6270 */
[----:B------:R-:W-:Y:S01]  /*19c30*/  LOP3.LUT R3, R173, 0x28, R216, 0xfe, !PT ;  /* 0x00000028ad037812 */ /* 0x000fe200078efed8 */
[----:B------:R2:W-:Y:S01]  /*19c40*/  STL [R1+0xc], R36 ;  /* 0x00000c2401007387 */ /* 0x0005e20000100800 */
[----:B------:R-:W-:Y:S01]  /*19c50*/  FSEL R252, R84, -INF , !P2 ;  /* 0xff80000054fc7808 */ /* 0x000fe20005000000 */
[----:B----4-:R-:W-:Y:S01]  /*19c60*/  HMMA.16816.F32.BF16 R64, R104, R188, R64 ;  /* 0x000000bc6840723c */ /* 0x010fe20000041840 */
[----:B------:R-:W-:-:S02]  /*19c70*/  ISETP.GE.AND P5, PT, R3, R37, PT ;  /* 0x000000250300720c */ /* 0x000fc40003fa6270 */
[-C--:B------:R-:W-:Y:S02]  /*19c80*/  ISETP.GE.AND P2, PT, R3, R47.reuse, PT ;  /* 0x0000002f0300720c */ /* 0x080fe40003f46270 */
[----:B------:R-:W-:Y:S01]  /*19c90*/  FSEL R248, R80, -INF , !P3 ;  /* 0xff80000050f87808 */ /* 0x000fe20005800000 */
[C---:B------:R-:W-:Y:S01]  /*19ca0*/  HMMA.16816.F32.BF16 R60, R104.reuse, R190, R60 ;  /* 0x000000be683c723c */ /* 0x040fe2000004183c */
[----:B------:R-:W-:Y:S01]  /*19cb0*/  LOP3.LUT R3, R173, 0x38, R216, 0xfe, !PT ;  /* 0x00000038ad037812 */ /* 0x000fe200078efed8 */
[----:B------:R-:W4:Y:S01]  /*19cc0*/  LDSM.16.M88.4 R188, [R221+0x4000] ;  /* 0x00400000ddbc783b */ /* 0x000f220000000200 */
[----:B------:R-:W-:Y:S02]  /*19cd0*/  FSEL R247, R76, -INF , !P5 ;  /* 0xff8000004cf77808 */ /* 0x000fe40006800000 */
[----:B------:R-:W-:Y:S01]  /*19ce0*/  ISETP.GE.AND P5, PT, R3, R47, PT ;  /* 0x0000002f0300720c */ /* 0x000fe20003fa6270 */
[----:B-1----:R-:W-:Y:S01]  /*19cf0*/  HMMA.16816.F32.BF16 R16, R104, R100, R16 ;  /* 0x000000646810723c */ /* 0x002fe20000041810 */
[----:B---3--:R-:W-:-:S05]  /*19d00*/  FSEL R46, R86, -INF , !P6 ;  /* 0xff800000562e7808 */ /* 0x008fca0007000000 */
[----:B------:R-:W-:Y:S01]  /*19d10*/  HMMA.16816.F32.BF16 R12, R104, R102, R12 ;  /* 0x00000066680c723c */ /* 0x000fe2000004180c */
[----:B------:R-:W1:Y:S01]  /*19d20*/  LDSM.16.M88.4 R100, [R221+0x6000] ;  /* 0x00600000dd64783b */ /* 0x000e620000000200 */
[----:B--2---:R-:W-:-:S03]  /*19d30*/  LOP3.LUT R36, R173, 0x30, R216, 0xfe, !PT ;  /* 0x00000030ad247812 */ /* 0x004fc600078efed8 */
[----:B------:R2:W-:Y:S01]  /*19d40*/  STL [R1+0x10], R46 ;  /* 0x0000102e01007387 */ /* 0x0005e20000100800 */
[C---:B------:R-:W-:Y:S01]  /*19d50*/  HMMA.16816.F32.BF16 R8, R104.reuse, R184, R8 ;  /* 0x000000b86808723c */ /* 0x040fe20000041808 */
[C---:B------:R-:W-:Y:S02]  /*19d60*/  ISETP.GE.AND P6, PT, R36.reuse, R37, PT ;  /* 0x000000252400720c */ /* 0x040fe40003fc6270 */
[----:B------:R-:W-:Y:S02]  /*19d70*/  ISETP.GE.AND P3, PT, R36, R47, PT ;  /* 0x0000002f2400720c */ /* 0x000fe40003f66270 */
[----:B------:R-:W-:Y:S01]  /*19d80*/  FSEL R36, R82, -INF , !P4 ;  /* 0xff80000052247808 */ /* 0x000fe20006000000 */
[----:B------:R-:W-:Y:S01]  /*19d90*/  HMMA.16816.F32.BF16 R4, R104, R186, R4 ;  /* 0x000000ba6804723c */ /* 0x000fe20000041804 */
[----:B------:R-:W-:Y:S01]  /*19da0*/  ISETP.GE.AND P4, PT, R3, R37, PT ;  /* 0x000000250300720c */ /* 0x000fe20003f86270 */
[----:B------:R-:W3:Y:S01]  /*19db0*/  LDSM.16.M88.4 R184, [R221+0x6800] ;  /* 0x00680000ddb8783b */ /* 0x000ee20000000200 */
[----:B------:R-:W-:-:S02]  /*19dc0*/  LOP3.LUT R3, R173, 0x40, R216, 0xfe, !PT ;  /* 0x00000040ad037812 */ /* 0x000fc400078efed8 */
[----:B------:R-:W-:Y:S01]  /*19dd0*/  FSEL R218, R72, -INF , !P6 ;  /* 0xff80000048da7808 */ /* 0x000fe20007000000 */
[----:B------:R1:W-:Y:S01]  /*19de0*/  STL [R1+0x14], R36 ;  /* 0x0000142401007387 */ /* 0x0003e20000100800 */
[----:B------:R-:W-:Y:S01]  /*19df0*/  ISETP.GE.AND P6, PT, R3, R47, PT ;  /* 0x0000002f0300720c */ /* 0x000fe20003fc6270 */
[----:B-----5:R-:W-:Y:S01]  /*19e00*/  HMMA.16816.F32.BF16 R168, R104, R176, R168 ;  /* 0x000000b068a8723c */ /* 0x020fe200000418a8 */
[----:B------:R-:W-:-:S05]  /*19e10*/  FSEL R217, R68, -INF , !P4 ;  /* 0xff80000044d97808 */ /* 0x000fca0006000000 */
[C---:B------:R-:W-:Y:S01]  /*19e20*/  HMMA.16816.F32.BF16 R164, R104.reuse, R178, R164 ;  /* 0x000000b268a4723c */ /* 0x040fe200000418a4 */
[----:B------:R-:W5:Y:S01]  /*19e30*/  LDSM.16.M88.4 R176, [R221+0x7000] ;  /* 0x00700000ddb0783b */ /* 0x000f620000000200 */
[----:B--2---:R-:W-:Y:S02]  /*19e40*/  FSEL R46, R78, -INF , !P2 ;  /* 0xff8000004e2e7808 */ /* 0x004fe40005000000 */
[----:B------:R-:W-:Y:S02]  /*19e50*/  ISETP.GE.AND P2, PT, R3, R37, PT ;  /* 0x000000250300720c */ /* 0x000fe40003f46270 */
[----:B----4-:R-:W-:Y:S01]  /*19e60*/  HMMA.16816.F32.BF16 R24, R104, R188, R24 ;  /* 0x000000bc6818723c */ /* 0x010fe20000041818 */
[----:B------:R-:W-:Y:S01]  /*19e70*/  FSEL R3, R74, -INF , !P3 ;  /* 0xff8000004a037808 */ /* 0x000fe20005800000 */
[----:B------:R2:W-:Y:S01]  /*19e80*/  STL [R1+0x1c], R46 ;  /* 0x00001c2e01007387 */ /* 0x0005e20000100800 */
[----:B------:R-:W-:-:S03]  /*19e90*/  FSEL R213, R64, -INF , !P2 ;  /* 0xff80000040d57808 */ /* 0x000fc60005000000 */
[----:B------:R-:W-:Y:S01]  /*19ea0*/  HMMA.16816.F32.BF16 R20, R104, R190, R20 ;  /* 0x000000be6814723c */ /* 0x000fe20000041814 */
[----:B------:R-:W4:Y:S01]  /*19eb0*/  LDSM.16.M88.4 R188, [R221+0x7800] ;  /* 0x00780000ddbc783b */ /* 0x000f220000000200 */
[----:B------:R-:W-:-:S04]  /*19ec0*/  DEPBAR.LE SB0, 0x0 ;  /* 0x000080000000791a */ /* 0x000fc80000000000 */
[C-C-:B-1----:R-:W-:Y:S01]  /*19ed0*/  LOP3.LUT R36, R173.reuse, 0x48, R216.reuse, 0xfe, !PT ;  /* 0x00000048ad247812 */ /* 0x142fe200078efed8 */
[----:B------:R1:W-:Y:S01]  /*19ee0*/  STL [R1+0x18], R3 ;  /* 0x0000180301007387 */ /* 0x0003e20000100800 */
[C---:B------:R-:W-:Y:S02]  /*19ef0*/  HMMA.16816.F32.BF16 R128, R104.reuse, R100, R128 ;  /* 0x000000646880723c */ /* 0x040fe40000041880 */
[C---:B------:R-:W-:Y:S02]  /*19f00*/  ISETP.GE.AND P3, PT, R36.reuse, R37, PT ;  /* 0x000000252400720c */ /* 0x040fe40003f66270 */
[----:B------:R-:W-:Y:S02]  /*19f10*/  ISETP.GE.AND P4, PT, R36, R47, PT ;  /* 0x0000002f2400720c */ /* 0x000fe40003f86270 */
[----:B------:R-:W-:Y:S01]  /*19f20*/  LOP3.LUT R36, R173, 0x50, R216, 0xfe, !PT ;  /* 0x00000050ad247812 */ /* 0x000fe200078efed8 */
[----:B------:R-:W-:Y:S01]  /*19f30*/  HMMA.16816.F32.BF16 R124, R104, R102, R124 ;  /* 0x00000066687c723c */ /* 0x000fe2000004187c */
[----:B------:R-:W-:-:S02]  /*19f40*/  FSEL R212, R60, -INF , !P3 ;  /* 0xff8000003cd47808 */ /* 0x000fc40005800000 */
[----:B------:R-:W-:Y:S02]  /*19f50*/  ISETP.GE.AND P2, PT, R36, R47, PT ;  /* 0x0000002f2400720c */ /* 0x000fe40003f46270 */
[----:B--2---:R-:W-:Y:S01]  /*19f60*/  FSEL R46, R70, -INF , !P5 ;  /* 0xff800000462e7808 */ /* 0x004fe20006800000 */
[C---:B---3--:R-:W-:Y:S01]  /*19f70*/  HMMA.16816.F32.BF16 R120, R104.reuse, R184, R120 ;  /* 0x000000b86878723c */ /* 0x048fe20000041878 */
[----:B------:R-:W-:Y:S02]  /*19f80*/  ISETP.GE.AND P5, PT, R36, R37, PT ;  /* 0x000000252400720c */ /* 0x000fe40003fa6270 */
[----:B------:R-:W-:Y:S01]  /*19f90*/  FSEL R36, R66, -INF , !P6 ;  /* 0xff80000042247808 */ /* 0x000fe20007000000 */
[----:B------:R2:W-:Y:S01]  /*19fa0*/  STL [R1+0x24], R46 ;  /* 0x0000242e01007387 */ /* 0x0005e20000100800 */
[----:B------:R-:W-:Y:S01]  /*19fb0*/  FSEL R183, R56, -INF , !P5 ;  /* 0xff80000038b77808 */ /* 0x000fe20006800000 */
[C---:B------:R-:W-:Y:S01]  /*19fc0*/  HMMA.16816.F32.BF16 R116, R104.reuse, R186, R116 ;  /* 0x000000ba6874723c */ /* 0x040fe20000041874 */
[----:B------:R-:W-:Y:S01]  /*19fd0*/  FSEL R58, R58, -INF , !P2 ;  /* 0xff8000003a3a7808 */ /* 0x000fe20005000000 */
[----:B------:R-:W3:Y:S01]  /*19fe0*/  S2R R56, SR_TID.X ;  /* 0x0000000000387919 */ /* 0x000ee20000002100 */
[----:B-1----:R-:W-:Y:S01]  /*19ff0*/  LOP3.LUT R3, R173, 0x58, R216, 0xfe, !PT ;  /* 0x00000058ad037812 */ /* 0x002fe200078efed8 */
[----:B------:R1:W-:Y:S02]  /*1a000*/  STL [R1+0x28], R36 ;  /* 0x0000282401007387 */ /* 0x0003e40000100800 */
[----:B-----5:R-:W-:Y:S01]  /*1a010*/  HMMA.16816.F32.BF16 R112, R104, R176, R112 ;  /* 0x000000b06870723c */ /* 0x020fe20000041870 */
[----:B------:R-:W-:-:S02]  /*1a020*/  ISETP.GE.AND P3, PT, R3, R47, PT ;  /* 0x0000002f0300720c */ /* 0x000fc40003f66270 */
[-C--:B------:R-:W-:Y:S02]  /*1a030*/  ISETP.GE.AND P6, PT, R3, R37.reuse, PT ;  /* 0x000000250300720c */ /* 0x080fe40003fc6270 */
[----:B------:R-:W-:Y:S01]  /*1a040*/  LOP3.LUT R3, R173, 0x68, R216, 0xfe, !PT ;  /* 0x00000068ad037812 */ /* 0x000fe200078efed8 */
[C---:B------:R-:W-:Y:S01]  /*1a050*/  HMMA.16816.F32.BF16 R108, R104.reuse, R178, R108 ;  /* 0x000000b2686c723c */ /* 0x040fe2000004186c */
[----:B------:R-:W-:Y:S02]  /*1a060*/  FSEL R182, R52, -INF , !P6 ;  /* 0xff80000034b67808 */ /* 0x000fe40007000000 */
[C---:B------:R-:W-:Y:S01]  /*1a070*/  ISETP.GE.AND P2, PT, R3.reuse, R37, PT ;  /* 0x000000250300720c */ /* 0x040fe20003f46270 */
[----:B------:R-:W-:Y:S01]  /*1a080*/  BAR.SYNC.DEFER_BLOCKING 0x0 ;  /* 0x0000000000007b1d */ /* 0x000fe20000010000 */
[----:B------:R-:W-:Y:S01]  /*1a090*/  ISETP.GE.AND P6, PT, R3, R47, PT ;  /* 0x0000002f0300720c */ /* 0x000fe20003fc6270 */
[----:B----4-:R-:W-:Y:S03]  /*1a0a0*/  HMMA.16816.F32.BF16 R196, R104, R188, R196 ;  /* 0x000000bc68c4723c */ /* 0x010fe600000418c4 */
[----:B------:R-:W-:-:S02]  /*1a0b0*/  FSEL R246, R42, -INF , !P6 ;  /* 0xff8000002af67808 */ /* 0x000fc40007000000 */
[----:B--2---:R-:W-:Y:S01]  /*1a0c0*/  FSEL R46, R62, -INF , !P4 ;  /* 0xff8000003e2e7808 */ /* 0x004fe20006000000 */
[----:B------:R-:W-:Y:S04]  /*1a0d0*/  HMMA.16816.F32.BF16 R96, R104, R180, R96 ;  /* 0x000000b46860723c */ /* 0x000fe80000041860 */
[----:B------:R2:W-:Y:S01]  /*1a0e0*/  STL [R1+0x20], R46 ;  /* 0x0000202e01007387 */ /* 0x0005e20000100800 */
[----:B-1----:R-:W-:Y:S01]  /*1a0f0*/  LOP3.LUT R36, R173, 0x60, R216, 0xfe, !PT ;  /* 0x00000060ad247812 */ /* 0x002fe200078efed8 */
[----:B------:R-:W-:Y:S01]  /*1a100*/  HMMA.16816.F32.BF16 R208, R208, R214, RZ ;  /* 0x000000d6d0d0723c */ /* 0x000fe200000418ff */
[----:B---3--:R-:W-:Y:S02]  /*1a110*/  IMAD.SHL.U32 R56, R56, 0x2, RZ ;  /* 0x0000000238387824 */ /* 0x008fe400078e00ff */
[----:B------:R-:W-:-:S02]  /*1a120*/  ISETP.GE.AND P4, PT, R36, R37, PT ;  /* 0x000000252400720c */ /* 0x000fc40003f86270 */
[-C--:B------:R-:W-:Y:S02]  /*1a130*/  ISETP.GE.AND P5, PT, R36, R47.reuse, PT ;  /* 0x0000002f2400720c */ /* 0x080fe40003fa6270 */
[----:B------:R-:W-:Y:S02]  /*1a140*/  LOP3.LUT R56, R56, 0x6, RZ, 0xc0, !PT ;  /* 0x0000000638387812 */ /* 0x000fe400078ec0ff */
[----:B------:R-:W-:Y:S02]  /*1a150*/  FSEL R3, R48, -INF , !P4 ;  /* 0xff80000030037808 */ /* 0x000fe40006000000 */
[C-C-:B------:R-:W-:Y:S02]  /*1a160*/  LOP3.LUT R36, R173.reuse, 0x70, R56.reuse, 0xfe, !PT ;  /* 0x00000070ad247812 */ /* 0x140fe400078efe38 */
[----:B------:R-:W-:Y:S02]  /*1a170*/  LOP3.LUT R48, R173, 0x80, R56, 0xfe, !PT ;  /* 0x00000080ad307812 */ /* 0x000fe400078efe38 */
[----:B------:R-:W-:-:S02]  /*1a180*/  ISETP.GE.AND P4, PT, R36, R47, PT ;  /* 0x0000002f2400720c */ /* 0x000fc40003f86270 */
[----:B------:R-:W-:Y:S02]  /*1a190*/  FSEL R249, R50, -INF , !P5 ;  /* 0xff80000032f97808 */ /* 0x000fe40006800000 */
[-C--:B------:R-:W-:Y:S02]  /*1a1a0*/  ISETP.GE.AND P6, PT, R48, R37.reuse, PT ;  /* 0x000000253000720c */ /* 0x080fe40003fc6270 */
[----:B------:R-:W-:Y:S02]  /*1a1b0*/  FSEL R219, R34, -INF , !P4 ;  /* 0xff80000022db7808 */ /* 0x000fe40006000000 */
[----:B--2---:R-:W-:Y:S01]  /*1a1c0*/  FSEL R46, R54, -INF , !P3 ;  /* 0xff800000362e7808 */ /* 0x004fe20005800000 */
[----:B------:R-:W-:Y:S01]  /*1a1d0*/  HMMA.16816.F32.BF16 R208, R204, R202, R208 ;  /* 0x000000caccd0723c */ /* 0x000fe200000418d0 */
[----:B------:R-:W-:Y:S02]  /*1a1e0*/  ISETP.GE.AND P3, PT, R36, R37, PT ;  /* 0x000000252400720c */ /* 0x000fe40003f66270 */
[----:B------:R-:W-:Y:S01]  /*1a1f0*/  FSEL R36, R40, -INF , !P2 ;  /* 0xff80000028247808 */ /* 0x000fe20005000000 */
[----:B------:R1:W-:Y:S01]  /*1a200*/  STL [R1], R46 ;  /* 0x0000002e01007387 */ /* 0x0003e20000100800 */
[----:B------:R-:W-:-:S02]  /*1a210*/  LOP3.LUT R40, R173, 0x88, R56, 0xfe, !PT ;  /* 0x00000088ad287812 */ /* 0x000fc400078efe38 */
[----:B------:R-:W-:Y:S02]  /*1a220*/  FSEL R62, R24, -INF , !P6 ;  /* 0xff800000183e7808 */ /* 0x000fe40007000000 */
[----:B------:R-:W-:Y:S02]  /*1a230*/  ISETP.GE.AND P4, PT, R40, R37, PT ;  /* 0x000000252800720c */ /* 0x000fe40003f86270 */
[C-C-:B------:R-:W-:Y:S02]  /*1a240*/  LOP3.LUT R24, R173.reuse, 0xa0, R56.reuse, 0xfe, !PT ;  /* 0x000000a0ad187812 */ /* 0x140fe400078efe38 */
[----:B------:R-:W-:Y:S02]  /*1a250*/  FSEL R64, R20, -INF , !P4 ;  /* 0xff80000014407808 */ /* 0x000fe40006000000 */
[----:B------:R-:W-:-:S09]  /*1a260*/  LOP3.LUT R20, R173, 0xa8, R56, 0xfe, !PT ;  /* 0x000000a8ad147812 */ /* 0x000fd200078efe38 */
[----:B------:R-:W-:Y:S01]  /*1a270*/  HMMA.16816.F32.BF16 R208, R192, R174, R208 ;  /* 0x000000aec0d0723c */ /* 0x000fe200000418d0 */
[----:B-1----:R-:W-:-:S04]  /*1a280*/  LOP3.LUT R46, R173, 0x78, R56, 0xfe, !PT ;  /* 0x00000078ad2e7812 */ /* 0x002fc800078efe38 */
[C---:B------:R-:W-:Y:S02]  /*1a290*/  ISETP.GE.AND P5, PT, R46.reuse, R37, PT ;  /* 0x000000252e00720c */ /* 0x040fe40003fa6270 */
[-C--:B------:R-:W-:Y:S02]  /*1a2a0*/  ISETP.GE.AND P2, PT, R46, R47.reuse, PT ;  /* 0x0000002f2e00720c */ /* 0x080fe40003f46270 */
[----:B------:R-:W-:Y:S02]  /*1a2b0*/  FSEL R46, R32, -INF , !P3 ;  /* 0xff800000202e7808 */ /* 0x000fe40005800000 */
[----:B------:R-:W-:Y:S02]  /*1a2c0*/  ISETP.GE.AND P3, PT, R48, R47, PT ;  /* 0x0000002f3000720c */ /* 0x000fe40003f66270 */
[----:B------:R-:W-:Y:S02]  /*1a2d0*/  LOP3.LUT R32, R173, 0x90, R56, 0xfe, !PT ;  /* 0x00000090ad207812 */ /* 0x000fe400078efe38 */
[----:B------:R-:W-:-:S02]  /*1a2e0*/  FSEL R60, R28, -INF , !P5 ;  /* 0xff8000001c3c7808 */ /* 0x000fc40006800000 */
[----:B------:R-:W-:Y:S02]  /*1a2f0*/  ISETP.GE.AND P5, PT, R40, R47, PT ;  /* 0x0000002f2800720c */ /* 0x000fe40003fa6270 */
[----:B------:R-:W-:-:S05]  /*1a300*/  LOP3.LUT R28, R173, 0x98, R56, 0xfe, !PT ;  /* 0x00000098ad1c7812 */ /* 0x000fca00078efe38 */
[----:B------:R-:W-:Y:S01]  /*1a310*/  HMMA.16816.F32.BF16 R208, R104, R190, R208 ;  /* 0x000000be68d0723c */ /* 0x000fe200000418d0 */
[----:B------:R-:W-:Y:S02]  /*1a320*/  FSEL R216, R30, -INF , !P2 ;  /* 0xff8000001ed87808 */ /* 0x000fe40005000000 */
[----:B------:R-:W-:Y:S02]  /*1a330*/  ISETP.GE.AND P2, PT, R32, R37, PT ;  /* 0x000000252000720c */ /* 0x000fe40003f46270 */
[----:B------:R-:W-:Y:S02]  /*1a340*/  FSEL R201, R26, -INF , !P3 ;  /* 0xff8000001ac97808 */ /* 0x000fe40005800000 */
[----:B------:R-:W-:Y:S02]  /*1a350*/  ISETP.GE.AND P6, PT, R32, R47, PT ;  /* 0x0000002f2000720c */ /* 0x000fe40003fc6270 */
[----:B------:R-:W-:Y:S02]  /*1a360*/  ISETP.GE.AND P3, PT, R28, R37, PT ;  /* 0x000000251c00720c */ /* 0x000fe40003f66270 */
[----:B------:R-:W-:-:S02]  /*1a370*/  FSEL R200, R22, -INF , !P5 ;  /* 0xff80000016c87808 */ /* 0x000fc40006800000 */
[----:B------:R-:W-:Y:S02]  /*1a380*/  ISETP.GE.AND P5, PT, R24, R37, PT ;  /* 0x000000251800720c */ /* 0x000fe40003fa6270 */
[----:B------:R-:W-:Y:S02]  /*1a390*/  FSEL R66, R16, -INF , !P2 ;  /* 0xff80000010427808 */ /* 0x000fe40005000000 */
[-C--:B------:R-:W-:Y:S02]  /*1a3a0*/  ISETP.GE.AND P4, PT, R28, R47.reuse, PT ;  /* 0x0000002f1c00720c */ /* 0x080fe40003f86270 */
[----:B------:R-:W-:Y:S02]  /*1a3b0*/  ISETP.GE.AND P2, PT, R24, R47, PT ;  /* 0x0000002f1800720c */ /* 0x000fe40003f46270 */
[----:B------:R-:W-:Y:S02]  /*1a3c0*/  FSEL R68, R18, -INF , !P6 ;  /* 0xff80000012447808 */ /* 0x000fe40007000000 */
[----:B------:R-:W-:-:S02]  /*1a3d0*/  FSEL R70, R12, -INF , !P3 ;  /* 0xff8000000c467808 */ /* 0x000fc40005800000 */
[C-C-:B------:R-:W-:Y:S02]  /*1a3e0*/  LOP3.LUT R16, R173.reuse, 0xb0, R56.reuse, 0xfe, !PT ;  /* 0x000000b0ad107812 */ /* 0x140fe400078efe38 */
[C---:B------:R-:W-:Y:S02]  /*1a3f0*/  ISETP.GE.AND P6, PT, R20.reuse, R37, PT ;  /* 0x000000251400720c */ /* 0x040fe40003fc6270 */
[----:B------:R-:W-:Y:S02]  /*1a400*/  ISETP.GE.AND P3, PT, R20, R47, PT ;  /* 0x0000002f1400720c */ /* 0x000fe40003f66270 */
[C-C-:B------:R-:W-:Y:S02]  /*1a410*/  LOP3.LUT R12, R173.reuse, 0xb8, R56.reuse, 0xfe, !PT ;  /* 0x000000b8ad0c7812 */ /* 0x140fe400078efe38 */
[----:B------:R-:W-:Y:S02]  /*1a420*/  FSEL R74, R8, -INF , !P5 ;  /* 0xff800000084a7808 */ /* 0x000fe40006800000 */
[----:B------:R-:W-:-:S02]  /*1a430*/  LOP3.LUT R8, R173, 0xc0, R56, 0xfe, !PT ;  /* 0x000000c0ad087812 */ /* 0x000fc400078efe38 */
[----:B------:R-:W-:Y:S02]  /*1a440*/  FSEL R72, R14, -INF , !P4 ;  /* 0xff8000000e487808 */ /* 0x000fe40006000000 */
[----:B------:R-:W-:Y:S02]  /*1a450*/  FSEL R76, R10, -INF , !P2 ;  /* 0xff8000000a4c7808 */ /* 0x000fe40005000000 */
[C---:B------:R-:W-:Y:S02]  /*1a460*/  ISETP.GE.AND P4, PT, R16.reuse, R37, PT ;  /* 0x000000251000720c */ /* 0x040fe40003f86270 */
[----:B------:R-:W-:Y:S02]  /*1a470*/  ISETP.GE.AND P5, PT, R16, R47, PT ;  /* 0x0000002f1000720c */ /* 0x000fe40003fa6270 */
[----:B------:R-:W-:Y:S02]  /*1a480*/  ISETP.GE.AND P2, PT, R12, R37, PT ;  /* 0x000000250c00720c */ /* 0x000fe40003f46270 */
[----:B------:R-:W-:-:S02]  /*1a490*/  FSEL R78, R4, -INF , !P6 ;  /* 0xff800000044e7808 */ /* 0x000fc40007000000 */
[----:B------:R-:W-:Y:S02]  /*1a4a0*/  FSEL R80, R6, -INF , !P3 ;  /* 0xff80000006507808 */ /* 0x000fe40005800000 */
[----:B------:R-:W-:Y:S02]  /*1a4b0*/  ISETP.GE.AND P6, PT, R12, R47, PT ;  /* 0x0000002f0c00720c */ /* 0x000fe40003fc6270 */
[C-C-:B------:R-:W-:Y:S02]  /*1a4c0*/  LOP3.LUT R4, R173.reuse, 0xc8, R56.reuse, 0xfe, !PT ;  /* 0x000000c8ad047812 */ /* 0x140fe400078efe38 */
[----:B------:R-:W-:Y:S02]  /*1a4d0*/  ISETP.GE.AND P3, PT, R8, R37, PT ;  /* 0x000000250800720c */ /* 0x000fe40003f66270 */
[----:B------:R-:W-:Y:S02]  /*1a4e0*/  LOP3.LUT R6, R173, 0xd0, R56, 0xfe, !PT ;  /* 0x000000d0ad067812 */ /* 0x000fe400078efe38 */
[----:B------:R-:W-:-:S02]  /*1a4f0*/  FSEL R82, R168, -INF , !P4 ;  /* 0xff800000a8527808 */ /* 0x000fc40006000000 */
[----:B------:R-:W-:Y:S02]  /*1a500*/  FSEL R84, R170, -INF , !P5 ;  /* 0xff800000aa547808 */ /* 0x000fe40006800000 */
[----:B------:R-:W-:Y:S02]  /*1a510*/  FSEL R86, R164, -INF , !P2 ;  /* 0xff800000a4567808 */ /* 0x000fe40005000000 */
[----:B------:R-:W-:Y:S02]  /*1a520*/  ISETP.GE.AND P4, PT, R8, R47, PT ;  /* 0x0000002f0800720c */ /* 0x000fe40003f86270 */
[C---:B------:R-:W-:Y:S02]  /*1a530*/  ISETP.GE.AND P5, PT, R4.reuse, R37, PT ;  /* 0x000000250400720c */ /* 0x040fe40003fa6270 */
[----:B------:R-:W-:Y:S02]  /*1a540*/  ISETP.GE.AND P2, PT, R4, R47, PT ;  /* 0x0000002f0400720c */ /* 0x000fe40003f46270 */
[----:B------:R-:W-:-:S02]  /*1a550*/  FSEL R88, R166, -INF , !P6 ;  /* 0xff800000a6587808 */ /* 0x000fc40007000000 */
[----:B------:R-:W-:Y:S02]  /*1a560*/  FSEL R90, R128, -INF , !P3 ;  /* 0xff800000805a7808 */ /* 0x000fe40005800000 */
[C-C-:B------:R-:W-:Y:S02]  /*1a570*/  LOP3.LUT R4, R173.reuse, 0xd8, R56.reuse, 0xfe, !PT ;  /* 0x000000d8ad047812 */ /* 0x140fe400078efe38 */
[C---:B------:R-:W-:Y:S02]  /*1a580*/  ISETP.GE.AND P6, PT, R6.reuse, R37, PT ;  /* 0x000000250600720c */ /* 0x040fe40003fc6270 */
[----:B------:R-:W-:Y:S02]  /*1a590*/  ISETP.GE.AND P3, PT, R6, R47, PT ;  /* 0x0000002f0600720c */ /* 0x000fe40003f66270 */
[----:B------:R-:W-:Y:S02]  /*1a5a0*/  LOP3.LUT R6, R173, 0xe0, R56, 0xfe, !PT ;  /* 0x000000e0ad067812 */ /* 0x000fe400078efe38 */
[----:B------:R-:W-:-:S02]  /*1a5b0*/  FSEL R92, R130, -INF , !P4 ;  /* 0xff800000825c7808 */ /* 0x000fc40006000000 */
[----:B------:R-:W-:Y:S02]  /*1a5c0*/  FSEL R94, R124, -INF , !P5 ;  /* 0xff8000007c5e7808 */ /* 0x000fe40006800000 */
[C---:B------:R-:W-:Y:S02]  /*1a5d0*/  ISETP.GE.AND P4, PT, R4.reuse, R37, PT ;  /* 0x000000250400720c */ /* 0x040fe40003f86270 */
[----:B------:R-:W-:Y:S02]  /*1a5e0*/  ISETP.GE.AND P5, PT, R4, R47, PT ;  /* 0x0000002f0400720c */ /* 0x000fe40003fa6270 */
[----:B------:R-:W-:Y:S02]  /*1a5f0*/  FSEL R100, R126, -INF , !P2 ;  /* 0xff8000007e647808 */ /* 0x000fe40005000000 */
[----:B------:R-:W-:Y:S02]  /*1a600*/  FSEL R101, R120, -INF , !P6 ;  /* 0xff80000078657808 */ /* 0x000fe40007000000 */
[----:B------:R-:W-:-:S02]  /*1a610*/  LOP3.LUT R4, R173, 0xe8, R56, 0xfe, !PT ;  /* 0x000000e8ad047812 */ /* 0x000fc400078efe38 */
[C---:B------:R-:W-:Y:S02]  /*1a620*/  ISETP.GE.AND P2, PT, R6.reuse, R37, PT ;  /* 0x000000250600720c */ /* 0x040fe40003f46270 */
[----:B------:R-:W-:Y:S02]  /*1a630*/  ISETP.GE.AND P6, PT, R6, R47, PT ;  /* 0x0000002f0600720c */ /* 0x000fe40003fc6270 */
[C---:B------:R-:W-:Y:S02]  /*1a640*/  LOP3.LUT R6, R173.reuse, 0xf0, R56, 0xfe, !PT ;  /* 0x000000f0ad067812 */ /* 0x040fe400078efe38 */
[----:B------:R-:W-:Y:S02]  /*1a650*/  LOP3.LUT R14, R173, R56, RZ, 0xfc, !PT ;  /* 0x00000038ad0e7212 */ /* 0x000fe400078efcff */
[----:B------:R-:W-:Y:S02]  /*1a660*/  FSEL R102, R122, -INF , !P3 ;  /* 0xff8000007a667808 */ /* 0x000fe40005800000 */
        /* <DEDUP_REMOVED lines=9> */
[----:B------:R-:W-:Y:S02]  /*1a700*/  LOP3.LUT R4, R173, 0xf8, R56, 0xfe, !PT ;  /* 0x000000f8ad047812 */ /* 0x000fe400078efe38 */
        /* <DEDUP_REMOVED lines=9> */
[----:B------:R-:W-:Y:S02]  /*1a7a0*/  ISETP.GE.AND P4, PT, R6, R37, PT ;  /* 0x000000250600720c */ /* 0x000fe40003f86270 */
[----:B------:R-:W-:Y:S02]  /*1a7b0*/  FSEL R116, R196, -INF , !P5 ;  /* 0xff800000c4747808 */ /* 0x000fe40006800000 */
[----:B------:R-:W-:Y:S02]  /*1a7c0*/  ISETP.GE.AND P5, PT, R6, R47, PT ;  /* 0x0000002f0600720c */ /* 0x000fe40003fa6270 */
[----:B------:R-:W-:-:S02]  /*1a7d0*/  FSEL R120, R198, -INF , !P2 ;  /* 0xff800000c6787808 */ /* 0x000fc40005000000 */
[C---:B------:R-:W-:Y:S02]  /*1a7e0*/  ISETP.GE.AND P2, PT, R4.reuse, R37, PT ;  /* 0x000000250400720c */ /* 0x040fe40003f46270 */
[----:B------:R-:W-:Y:S02]  /*1a7f0*/  FSEL R6, R97, -INF , !P4 ;  /* 0xff80000061067808 */ /* 0x000fe40006000000 */
[----:B------:R-:W-:Y:S02]  /*1a800*/  ISETP.GE.AND P4, PT, R4, R47, PT ;  /* 0x0000002f0400720c */ /* 0x000fe40003f86270 */
[----:B------:R-:W-:Y:S02]  /*1a810*/  FSEL R30, R99, -INF , !P5 ;  /* 0xff800000631e7808 */ /* 0x000fe40006800000 */
[----:B------:R-:W-:Y:S02]  /*1a820*/  ISETP.GE.AND P5, PT, R10, R37, PT ;  /* 0x000000250a00720c */ /* 0x000fe40003fa6270 */
[----:B------:R-:W-:-:S02]  /*1a830*/  FSEL R4, R93, -INF , !P2 ;  /* 0xff8000005d047808 */ /* 0x000fc40005000000 */
[----:B------:R-:W-:Y:S01]  /*1a840*/  ISETP.GE.AND P2, PT, R10, R47, PT ;  /* 0x0000002f0a00720c */ /* 0x000fe20003f46270 */
[----:B------:R-:W-:Y:S01]  /*1a850*/  VIADD R10, R14, 0x21 ;  /* 0x000000210e0a7836 */ /* 0x000fe20000000000 */
[----:B------:R-:W-:Y:S02]  /*1a860*/  FSEL R28, R95, -INF , !P4 ;  /* 0xff8000005f1c7808 */ /* 0x000fe40006000000 */
[C---:B------:R-:W-:Y:S02]  /*1a870*/  ISETP.GE.AND P4, PT, R8.reuse, R37, PT ;  /* 0x000000250800720c */ /* 0x040fe40003f86270 */
        /* <DEDUP_REMOVED lines=26> */
[----:B------:R-:W-:Y:S02]  /*1aa20*/  ISETP.GE.AND P2, PT, R10, R47, PT ;  /* 0x0000002f0a00720c */ /* 0x000fe40003f46270 */
[----:B------:R-:W-:Y:S02]  /*1aa30*/  FSEL R12, R71, -INF , !P4 ;  /* 0xff800000470c7808 */ /* 0x000fe40006000000 */
[C---:B------:R-:W-:Y:S02]  /*1aa40*/  ISETP.GE.AND P4, PT, R8.reuse, R37, PT ;  /* 0x000000250800720c */ /* 0x040fe40003f86270 */
[----:B------:R-:W-:Y:S02]  /*1aa50*/  FSEL R185, R65, -INF , !P5 ;  /* 0xff80000041b97808 */ /* 0x000fe40006800000 */
[----:B------:R-:W-:Y:S02]  /*1aa60*/  ISETP.GE.AND P5, PT, R8, R47, PT ;  /* 0x0000002f0800720c */ /* 0x000fe40003fa6270 */
        /* <DEDUP_REMOVED lines=26> */
[----:B------:R-:W-:Y:S01]  /*1ac10*/  FSEL R184, R33, -INF , !P5 ;  /* 0xff80000021b87808 */ /* 0x000fe20006800000 */
[----:B------:R-:W-:Y:S01]  /*1ac20*/  VIADD R33, R14, 0x89 ;  /* 0x000000890e217836 */ /* 0x000fe20000000000 */
[C---:B------:R-:W-:Y:S02]  /*1ac30*/  ISETP.GE.AND P4, PT, R34.reuse, R37, PT ;  /* 0x000000252200720c */ /* 0x040fe40003f86270 */
[----:B------:R-:W-:Y:S02]  /*1ac40*/  ISETP.GE.AND P5, PT, R34, R47, PT ;  /* 0x0000002f2200720c */ /* 0x000fe40003fa6270 */
[----:B------:R-:W-:-:S02]  /*1ac50*/  FSEL R181, R35, -INF , !P2 ;  /* 0xff80000023b57808 */ /* 0x000fc40005000000 */
[----:B------:R-:W-:Y:S02]  /*1ac60*/  ISETP.GE.AND P2, PT, R32, R37, PT ;  /* 0x000000252000720c */ /* 0x000fe40003f46270 */
[----:B------:R-:W-:Y:S01]  /*1ac70*/  FSEL R178, R29, -INF , !P4 ;  /* 0xff8000001db27808 */ /* 0x000fe20006000000 */
[----:B------:R-:W-:Y:S01]  /*1ac80*/  VIADD R29, R14, 0x91 ;  /* 0x000000910e1d7836 */ /* 0x000fe20000000000 */
[----:B------:R-:W-:Y:S02]  /*1ac90*/  FSEL R186, R31, -INF , !P5 ;  /* 0xff8000001fba7808 */ /* 0x000fe40006800000 */
[----:B------:R-:W-:Y:S02]  /*1aca0*/  ISETP.GE.AND P4, PT, R32, R47, PT ;  /* 0x0000002f2000720c */ /* 0x000fe40003f86270 */
[----:B------:R-:W-:Y:S02]  /*1acb0*/  ISETP.GE.AND P5, PT, R33, R37, PT ;  /* 0x000000252100720c */ /* 0x000fe40003fa6270 */
[----:B------:R-:W-:-:S02]  /*1acc0*/  FSEL R177, R25, -INF , !P2 ;  /* 0xff80000019b17808 */ /* 0x000fc40005000000 */
[----:B------:R-:W-:Y:S02]  /*1acd0*/  ISETP.GE.AND P2, PT, R33, R47, PT ;  /* 0x0000002f2100720c */ /* 0x000fe40003f46270 */
[----:B------:R-:W-:Y:S01]  /*1ace0*/  FSEL R214, R27, -INF , !P4 ;  /* 0xff8000001bd67808 */ /* 0x000fe20006000000 */
[----:B------:R-:W1:Y:S01]  /*1acf0*/  LDC.64 R32, c[0x0][0x198] ;  /* 0x00006600ff207b82 */ /* 0x000e620000000a00 */
[----:B------:R-:W-:Y:S01]  /*1ad00*/  FSEL R61, R21, -INF , !P5 ;  /* 0xff800000153d7808 */ /* 0x000fe20006800000 */
[C---:B------:R-:W-:Y:S01]  /*1ad10*/  VIADD R21, R14.reuse, 0x99 ;  /* 0x000000990e157836 */ /* 0x040fe20000000000 */
[----:B------:R-:W-:Y:S02]  /*1ad20*/  ISETP.GE.AND P4, PT, R29, R37, PT ;  /* 0x000000251d00720c */ /* 0x000fe40003f86270 */
[----:B------:R-:W-:Y:S01]  /*1ad30*/  FSEL R202, R23, -INF , !P2 ;  /* 0xff80000017ca7808 */ /* 0x000fe20005000000 */
[----:B------:R-:W-:Y:S01]  /*1ad40*/  VIADD R23, R14, 0xa1 ;  /* 0x000000a10e177836 */ /* 0x000fe20000000000 */
[----:B------:R-:W-:-:S02]  /*1ad50*/  ISETP.GE.AND P5, PT, R29, R47, PT ;  /* 0x0000002f1d00720c */ /* 0x000fc40003fa6270 */
[----:B------:R-:W-:Y:S01]  /*1ad60*/  FSEL R63, R17, -INF , !P4 ;  /* 0xff800000113f7808 */ /* 0x000fe20006000000 */
[C---:B------:R-:W-:Y:S01]  /*1ad70*/  VIADD R17, R14.reuse, 0xa9 ;  /* 0x000000a90e117836 */ /* 0x040fe20000000000 */
[C---:B------:R-:W-:Y:S02]  /*1ad80*/  ISETP.GE.AND P2, PT, R21.reuse, R37, PT ;  /* 0x000000251500720c */ /* 0x040fe40003f46270 */
[----:B------:R-:W-:Y:S02]  /*1ad90*/  ISETP.GE.AND P4, PT, R21, R47, PT ;  /* 0x0000002f1500720c */ /* 0x000fe40003f86270 */
[----:B------:R-:W-:Y:S02]  /*1ada0*/  FSEL R189, R19, -INF , !P5 ;  /* 0xff80000013bd7808 */ /* 0x000fe40006800000 */
[----:B------:R-:W-:Y:S02]  /*1adb0*/  ISETP.GE.AND P5, PT, R23, R37, PT ;  /* 0x000000251700720c */ /* 0x000fe40003fa6270 */
[----:B------:R-:W-:Y:S01]  /*1adc0*/  FSEL R65, R13, -INF , !P2 ;  /* 0xff8000000d417808 */ /* 0x000fe20005000000 */
[----:B------:R-:W-:Y:S01]  /*1add0*/  VIADD R13, R14, 0xb1 ;  /* 0x000000b10e0d7836 */ /* 0x000fe20000000000 */
[----:B------:R-:W-:-:S02]  /*1ade0*/  FSEL R180, R15, -INF , !P4 ;  /* 0xff8000000fb47808 */ /* 0x000fc40006000000 */
[----:B------:R-:W-:Y:S02]  /*1adf0*/  ISETP.GE.AND P2, PT, R23, R47, PT ;  /* 0x0000002f1700720c */ /* 0x000fe40003f46270 */
[----:B------:R-:W-:Y:S02]  /*1ae00*/  ISETP.GE.AND P4, PT, R17, R37, PT ;  /* 0x000000251100720c */ /* 0x000fe40003f86270 */
[----:B------:R-:W-:Y:S01]  /*1ae10*/  FSEL R67, R9, -INF , !P5 ;  /* 0xff80000009437808 */ /* 0x000fe20006800000 */
[C---:B------:R-:W-:Y:S01]  /*1ae20*/  VIADD R9, R14.reuse, 0xb9 ;  /* 0x000000b90e097836 */ /* 0x040fe20000000000 */
[----:B------:R-:W-:Y:S02]  /*1ae30*/  ISETP.GE.AND P5, PT, R17, R47, PT ;  /* 0x0000002f1100720c */ /* 0x000fe40003fa6270 */
[----:B------:R-:W-:Y:S02]  /*1ae40*/  FSEL R176, R11, -INF , !P2 ;  /* 0xff8000000bb07808 */ /* 0x000fe40005000000 */
[----:B------:R-:W-:Y:S01]  /*1ae50*/  FSEL R69, R5, -INF , !P4 ;  /* 0xff80000005457808 */ /* 0x000fe20006000000 */
[----:B------:R-:W-:Y:S01]  /*1ae60*/  VIADD R5, R14, 0xc1 ;  /* 0x000000c10e057836 */ /* 0x000fe20000000000 */
[----:B------:R-:W-:-:S02]  /*1ae70*/  ISETP.GE.AND P2, PT, R13, R37, PT ;  /* 0x000000250d00720c */ /* 0x000fc40003f46270 */
[----:B------:R-:W-:Y:S02]  /*1ae80*/  ISETP.GE.AND P4, PT, R13, R47, PT ;  /* 0x0000002f0d00720c */ /* 0x000fe40003f86270 */
[----:B------:R-:W-:Y:S01]  /*1ae90*/  FSEL R71, R7, -INF , !P5 ;  /* 0xff80000007477808 */ /* 0x000fe20006800000 */
[----:B------:R-:W-:Y:S01]  /*1aea0*/  VIADD R7, R14, 0xc9 ;  /* 0x000000c90e077836 */ /* 0x000fe20000000000 */
[----:B------:R-:W-:Y:S02]  /*1aeb0*/  ISETP.GE.AND P5, PT, R9, R37, PT ;  /* 0x000000250900720c */ /* 0x000fe40003fa6270 */
[----:B------:R-:W-:Y:S02]  /*1aec0*/  FSEL R73, R169, -INF , !P2 ;  /* 0xff800000a9497808 */ /* 0x000fe40005000000 */
[----:B------:R-:W-:Y:S02]  /*1aed0*/  FSEL R75, R171, -INF , !P4 ;  /* 0xff800000ab4b7808 */ /* 0x000fe40006000000 */
[----:B------:R-:W-:-:S02]  /*1aee0*/  ISETP.GE.AND P2, PT, R9, R47, PT ;  /* 0x0000002f0900720c */ /* 0x000fc40003f46270 */
[----:B------:R-:W-:Y:S02]  /*1aef0*/  ISETP.GE.AND P4, PT, R5, R37, PT ;  /* 0x000000250500720c */ /* 0x000fe40003f86270 */
[----:B------:R-:W-:Y:S02]  /*1af00*/  FSEL R77, R165, -INF , !P5 ;  /* 0xff800000a54d7808 */ /* 0x000fe40006800000 */
        /* <DEDUP_REMOVED lines=13> */
[-C--:B------:R-:W-:Y:S02]  /*1afe0*/  ISETP.GE.AND P4, PT, R7, R37.reuse, PT ;  /* 0x000000250700720c */ /* 0x080fe40003f86270 */
[----:B------:R-:W-:Y:S02]  /*1aff0*/  FSEL R91, R123, -INF , !P2 ;  /* 0xff8000007b5b7808 */ /* 0x000fe40005000000 */
[----:B------:R-:W-:Y:S02]  /*1b000*/  FSEL R93, R117, -INF , !P4 ;  /* 0xff800000755d7808 */ /* 0x000fe40006000000 */
[----:B------:R-:W-:Y:S02]  /*1b010*/  FSEL R89, R121, -INF , !P5 ;  /* 0xff80000079597808 */ /* 0x000fe40006800000 */
[C---:B------:R-:W-:Y:S02]  /*1b020*/  ISETP.GE.AND P2, PT, R5.reuse, R37, PT ;  /* 0x000000250500720c */ /* 0x040fe40003f46270 */
[-C--:B------:R-:W-:Y:S01]  /*1b030*/  ISETP.GE.AND P4, PT, R5, R47.reuse, PT ;  /* 0x0000002f0500720c */ /* 0x080fe20003f86270 */
[C---:B------:R-:W-:Y:S01]  /*1b040*/  VIADD R5, R14.reuse, 0xe9 ;  /* 0x000000e90e057836 */ /* 0x040fe20000000000 */
[----:B------:R-:W-:Y:S01]  /*1b050*/  ISETP.GE.AND P5, PT, R7, R47, PT ;  /* 0x0000002f0700720c */ /* 0x000fe20003fa6270 */
[----:B------:R-:W-:Y:S01]  /*1b060*/  VIADD R7, R14, 0xf1 ;  /* 0x000000f10e077836 */ /* 0x000fe20000000000 */
[----:B------:R-:W-:-:S02]  /*1b070*/  FSEL R97, R113, -INF , !P2 ;  /* 0xff80000071617808 */ /* 0x000fc40005000000 */
[----:B------:R-:W-:Y:S02]  /*1b080*/  FSEL R95, R119, -INF , !P5 ;  /* 0xff800000775f7808 */ /* 0x000fe40006800000 */
[C---:B------:R-:W-:Y:S02]  /*1b090*/  ISETP.GE.AND P5, PT, R5.reuse, R37, PT ;  /* 0x000000250500720c */ /* 0x040fe40003fa6270 */
[----:B------:R-:W-:Y:S02]  /*1b0a0*/  ISETP.GE.AND P2, PT, R5, R47, PT ;  /* 0x0000002f0500720c */ /* 0x000fe40003f46270 */
[----:B------:R-:W-:Y:S02]  /*1b0b0*/  FSEL R99, R115, -INF , !P4 ;  /* 0xff80000073637808 */ /* 0x000fe40006000000 */
[----:B------:R-:W-:Y:S02]  /*1b0c0*/  FSEL R104, R109, -INF , !P5 ;  /* 0xff8000006d687808 */ /* 0x000fe40006800000 */
[----:B------:R-:W-:-:S02]  /*1b0d0*/  ISETP.GE.AND P4, PT, R7, R37, PT ;  /* 0x000000250700720c */ /* 0x000fc40003f86270 */
[----:B------:R-:W-:Y:S01]  /*1b0e0*/  ISETP.GE.AND P5, PT, R7, R47, PT ;  /* 0x0000002f0700720c */ /* 0x000fe20003fa6270 */
[C---:B------:R-:W-:Y:S01]  /*1b0f0*/  VIADD R7, R14.reuse, 0xf9 ;  /* 0x000000f90e077836 */ /* 0x040fe20000000000 */
[----:B------:R-:W-:Y:S02]  /*1b100*/  FSEL R105, R111, -INF , !P2 ;  /* 0xff8000006f697808 */ /* 0x000fe40005000000 */
[C---:B------:R-:W-:Y:S02]  /*1b110*/  ISETP.GE.AND P2, PT, R14.reuse, R37, PT ;  /* 0x000000250e00720c */ /* 0x040fe40003f46270 */
[----:B------:R-:W-:Y:S02]  /*1b120*/  FSEL R106, R197, -INF , !P4 ;  /* 0xff800000c56a7808 */ /* 0x000fe40006000000 */
[----:B------:R-:W-:Y:S02]  /*1b130*/  ISETP.GE.AND P4, PT, R14, R47, PT ;  /* 0x0000002f0e00720c */ /* 0x000fe40003f86270 */
[----:B------:R-:W-:-:S02]  /*1b140*/  FSEL R107, R199, -INF , !P5 ;  /* 0xff800000c76b7808 */ /* 0x000fc40006800000 */
[----:B------:R-:W-:Y:S02]  /*1b150*/  FSEL R5, R96, -INF , !P2 ;  /* 0xff80000060057808 */ /* 0x000fe40005000000 */
[C---:B------:R-:W-:Y:S02]  /*1b160*/  ISETP.GE.AND P5, PT, R7.reuse, R37, PT ;  /* 0x000000250700720c */ /* 0x040fe40003fa6270 */
[----:B------:R-:W-:Y:S02]  /*1b170*/  ISETP.GE.AND P2, PT, R7, R47, PT ;  /* 0x0000002f0700720c */ /* 0x000fe40003f46270 */
[----:B------:R-:W-:Y:S02]  /*1b180*/  FSEL R7, R98, -INF , !P4 ;  /* 0xff80000062077808 */ /* 0x000fe40006000000 */
[----:B------:R-:W-:Y:S02]  /*1b190*/  FSEL R98, R208, -INF , !P6 ;  /* 0xff800000d0627808 */ /* 0x000fe40007000000 */
[----:B------:R-:W-:-:S02]  /*1b1a0*/  FSEL R47, R210, -INF , !P3 ;  /* 0xff800000d22f7808 */ /* 0x000fc40005800000 */
[----:B------:R-:W-:Y:S02]  /*1b1b0*/  FSEL R96, R209, -INF , !P5 ;  /* 0xff800000d1607808 */ /* 0x000fe40006800000 */
[----:B------:R-:W-:Y:S01]  /*1b1c0*/  FSEL R37, R211, -INF , !P2 ;  /* 0xff800000d3257808 */ /* 0x000fe20005000000 */
[----:B-1----:R-:W-:Y:S05]  /*1b1d0*/  @!P1 BRA `(.L_x_2750) ;  /* 0x0000000400ec9947 */ /* 0x002fea0003800000 */
        /* <DEDUP_REMOVED lines=12> */
[----:B------:R-:W-:Y:S02]  /*1b2a0*/  ISETP.GE.AND P2, PT, R173, RZ, PT ;  /* 0x000000ffad00720c */ /* 0x000fe40003f46270 */
[----:B------:R-:W-:Y:S01]  /*1b2b0*/  ISETP.GE.AND P0, PT, R17, RZ, PT ;  /* 0x000000ff1100720c */ /* 0x000fe20003f06270 */
[----:B-1----:R-:W1:Y:S02]  /*1b2c0*/  MUFU.RCP R34, R34 ;  /* 0x0000002200227308 */ /* 0x002e640000001000 */
[----:B-1----:R-:W-:-:S06]  /*1b2d0*/  VIADD R34, R34, 0xffffffe ;  /* 0x0ffffffe22227836 */ /* 0x002fcc0000000000 */
[----:B------:R-:W1:Y:S02]  /*1b2e0*/  F2I.FTZ.U32.TRUNC.NTZ R35, R34 ;  /* 0x0000002200237305 */ /* 0x000e64000021f000 */
[----:B-1----:R-:W-:Y:S02]  /*1b2f0*/  IMAD.MOV R15, RZ, RZ, -R35 ;  /* 0x000000ffff0f7224 */ /* 0x002fe400078e0a23 */
[----:B------:R-:W-:Y:S02]  /*1b300*/  IMAD.MOV.U32 R34, RZ, RZ, RZ ;  /* 0x000000ffff227224 */ /* 0x000fe400078e00ff */
[----:B------:R-:W-:-:S04]  /*1b310*/  IMAD R15, R15, R14, RZ ;  /* 0x0000000e0f0f7224 */ /* 0x000fc800078e02ff */
[----:B------:R-:W-:Y:S02]  /*1b320*/  IMAD.HI.U32 R15, R35, R15, R34 ;  /* 0x0000000f230f7227 */ /* 0x000fe400078e0022 */
[----:B------:R-:W2:Y:S04]  /*1b330*/  LD.E.64 R34, desc[UR4][R32.64+0x38] ;  /* 0x0000380420227980 */ /* 0x000ea8000c101b00 */
        /* <DEDUP_REMOVED lines=12> */
[----:B------:R-:W-:-:S02]  /*1b400*/  ISETP.NE.AND P1, PT, R21, RZ, PT ;  /* 0x000000ff1500720c */ /* 0x000fc40003f25270 */
[----:B------:R-:W-:-:S07]  /*1b410*/  LOP3.LUT R9, RZ, R21, RZ, 0x33, !PT ;  /* 0x00000015ff097212 */ /* 0x000fce00078e33ff */
[----:B------:R-:W-:Y:S02]  /*1b420*/  @P5 VIADD R19, R19, 0x1 ;  /* 0x0000000113135836 */ /* 0x000fe40000000000 */
[----:B------:R-:W-:Y:S02]  /*1b430*/  @P4 IADD3 R15, R15, 0x1, RZ ;  /* 0x000000010f0f4810 */ /* 0x000fe40007ffe0ff */
[----:B------:R-:W-:Y:S02]  /*1b440*/  IMAD.MOV.U32 R13, RZ, RZ, R19 ;  /* 0x000000ffff0d7224 */ /* 0x000fe400078e0013 */
[----:B------:R-:W-:Y:S02]  /*1b450*/  MOV R14, R15 ;  /* 0x0000000f000e7202 */ /* 0x000fe40000000f00 */
[----:B------:R-:W-:Y:S02]  /*1b460*/  @!P2 IMAD.MOV R13, RZ, RZ, -R13 ;  /* 0x000000ffff0da224 */ /* 0x000fe400078e0a0d */
[----:B------:R-:W-:-:S03]  /*1b470*/  @!P0 IADD3 R14, -R14, RZ, RZ ;  /* 0x000000ff0e0e8210 */ /* 0x000fc60007ffe1ff */
[C---:B------:R-:W-:Y:S02]  /*1b480*/  SEL R13, R9.reuse, R13, !P1 ;  /* 0x0000000d090d7207 */ /* 0x040fe40004800000 */
[----:B------:R-:W-:-:S03]  /*1b490*/  SEL R14, R9, R14, !P1 ;  /* 0x0000000e090e7207 */ /* 0x000fc60004800000 */
[----:B------:R-:W-:-:S04]  /*1b4a0*/  IMAD.WIDE R48, R13, 0x4, R242 ;  /* 0x000000040d307825 */ /* 0x000fc800078e02f2 */
[----:B------:R-:W-:Y:S01]  /*1b4b0*/  IMAD.WIDE R42, R14, 0x4, R242 ;  /* 0x000000040e2a7825 */ /* 0x000fe200078e02f2 */
[----:B------:R1:W3:Y:S04]  /*1b4c0*/  LD.E R11, desc[UR4][R48.64] ;  /* 0x00000004300b7980 */ /* 0x0002e8000c101900 */
[----:B------:R-:W3:Y:S04]  /*1b4d0*/  LD.E R9, desc[UR4][R42.64] ;  /* 0x000000042a097980 */ /* 0x000ee8000c101900 */
[----:B------:R-:W4:Y:S01]  /*1b4e0*/  LD.E.64 R42, desc[UR4][R32.64+0x20] ;  /* 0x00002004202a7980 */ /* 0x000f22000c101b00 */
[----:B------:R-:W-:-:S04]  /*1b4f0*/  IMAD.IADD R13, R13, 0x1, -R14 ;  /* 0x000000010d0d7824 */ /* 0x000fc800078e0a0e */
[----:B------:R-:W-:-:S05]  /*1b500*/  IMAD R21, R21, R13, -0x100 ;  /* 0xffffff0015157424 */ /* 0x000fca00078e020d */
[----:B------:R-:W-:Y:S01]  /*1b510*/  SHF.R.S32.HI R14, RZ, 0x1f, R21 ;  /* 0x0000001fff0e7819 */ /* 0x000fe20000011415 */
[-C--:B--2---:R-:W-:Y:S02]  /*1b520*/  IMAD R13, R35, R21.reuse, RZ ;  /* 0x00000015230d7224 */ /* 0x084fe400078e02ff */
[----:B-1----:R-:W-:-:S04]  /*1b530*/  IMAD.WIDE.U32 R48, R34, R21, RZ ;  /* 0x0000001522307225 */ /* 0x002fc800078e00ff */
        /* <DEDUP_REMOVED lines=9> */
.L_x_2752:
[----:B------:R-:W2:Y:S02]  /*1b5d0*/  LD.E R14, desc[UR4][R32.64+0x38] ;  /* 0x00003804200e7980 */ /* 0x000ea4000c101900 */
[----:B--2---:R-:W-:-:S04]  /*1b5e0*/  LEA R14, -R14, RZ, 0x8 ;  /* 0x000000ff0e0e7211 */ /* 0x004fc800078e41ff */
[----:B------:R-:W-:Y:S02]  /*1b5f0*/  SHF.R.S32.HI R13, RZ, 0x1f, R14 ;  /* 0x0000001fff0d7819 */ /* 0x000fe4000001140e */
.L_x_2753:
[----:B------:R-:W-:Y:S05]  /*1b600*/  BSYNC B0 ;  /* 0x0000000000007941 */ /* 0x000fea0003800000 */
.L_x_2751:
[----:B------:R-:W-:Y:S01]  /*1b610*/  IMAD.SHL.U32 R9, R38, 0x20, RZ ;  /* 0x0000002026097824 */ /* 0x000fe200078e00ff */
[----:B------:R-:W-:Y:S02]  /*1b620*/  LEA R233, P1, R14, R233, 0x1 ;  /* 0x000000e90ee97211 */ /* 0x000fe400078208ff */
[----:B------:R-:W-:Y:S02]  /*1b630*/  SHF.L.U64.HI R11, R38, 0x5, R39 ;  /* 0x00000005260b7819 */ /* 0x000fe40000010227 */
[-C--:B------:R-:W-:Y:S02]  /*1b640*/  IADD3 R34, P0, R233, R9.reuse, RZ ;  /* 0x00000009e9227210 */ /* 0x080fe40007f1e0ff */
[----:B------:R-:W-:Y:S01]  /*1b650*/  LEA.HI.X R232, R14, R232, R13, 0x1, P1 ;  /* 0x000000e80ee87211 */ /* 0x000fe200008f0c0d */
[----:B------:R-:W-:Y:S01]  /*1b660*/  IMAD.MOV.U32 R14, RZ, RZ, R233 ;  /* 0x000000ffff0e7224 */ /* 0x000fe200078e00e9 */
[----:B------:R-:W-:-:S03]  /*1b670*/  IADD3 R50, P1, R34, R9, RZ ;  /* 0x0000000922327210 */ /* 0x000fc60007f3e0ff */
[--C-:B------:R-:W-:Y:S01]  /*1b680*/  IMAD.X R35, R232, 0x1, R11.reuse, P0 ;  /* 0x00000001e8237824 */ /* 0x100fe200000e060b */
        /* <DEDUP_REMOVED lines=48> */
.L_x_2750:
[----:B------:R-:W-:Y:S05]  /*1b990*/  BSYNC B1 ;  /* 0x0000000000017941 */ /* 0x000fea0003800000 */
.L_x_2749:
[----:B------:R-:W3:Y:S04]  /*1b9a0*/  LDL.LU R31, [R1+0x8] ;  /* 0x00000800011f7983 */ /* 0x000ee80000300800 */
[----:B------:R-:W4:Y:S04]  /*1b9b0*/  LDL.LU R29, [R1+0xc] ;  /* 0x00000c00011d7983 */ /* 0x000f280000300800 */
[----:B------:R-:W5:Y:S04]  /*1b9c0*/  LDL.LU R25, [R1+0x10] ;  /* 0x0000100001197983 */ /* 0x000f680000300800 */
[----:B------:R-:W5:Y:S04]  /*1b9d0*/  LDL.LU R23, [R1+0x14] ;  /* 0x0000140001177983 */ /* 0x000f680000300800 */
[----:B------:R-:W5:Y:S04]  /*1b9e0*/  LDL.LU R21, [R1+0x1c] ;  /* 0x00001c0001157983 */ /* 0x000f680000300800 */
[----:B------:R-:W5:Y:S04]  /*1b9f0*/  LDL.LU R19, [R1+0x18] ;  /* 0x0000180001137983 */ /* 0x000f680000300800 */
[----:B------:R-:W5:Y:S04]  /*1ba00*/  LDL.LU R17, [R1+0x24] ;  /* 0x0000240001117983 */ /* 0x000f680000300800 */
[----:B--2---:R-:W2:Y:S04]  /*1ba10*/  LDL.LU R15, [R1+0x28] ;  /* 0x00002800010f7983 */ /* 0x004ea80000300800 */
[----:B------:R-:W2:Y:S04]  /*1ba20*/  LDL.LU R14, [R1+0x20] ;  /* 0x00002000010e7983 */ /* 0x000ea80000300800 */
[----:B------:R-:W2:Y:S01]  /*1ba30*/  LDL.LU R195, [R1] ;  /* 0x0000000001c37983 */ /* 0x000ea20000300800 */
[----:B------:R-:W-:-:S02]  /*1ba40*/  MOV R192, R55 ;  /* 0x0000003700c07202 */ /* 0x000fc40000000f00 */
[----:B------:R-:W-:Y:S01]  /*1ba50*/  MOV R191, R122 ;  /* 0x0000007a00bf7202 */ /* 0x000fe20000000f00 */
[----:B------:R-:W2:Y:S01]  /*1ba60*/  LDL.LU R27, [R1+0x4] ;  /* 0x00000400011b7983 */ /* 0x000ea20000300800 */
[----:B------:R-:W-:Y:S02]  /*1ba70*/  FMNMX.FTZ R9, R0, R7, !PT ;  /* 0x0000000700097209 */ /* 0x000fe40007810000 */
[----:B------:R-:W-:Y:S01]  /*1ba80*/  MOV R194, R52 ;  /* 0x0000003400c27202 */ /* 0x000fe20000000f00 */
[----:B------:R-:W2:Y:S01]  /*1ba90*/  LD.E R171, desc[UR4][R32.64+0xdc] ;  /* 0x0000dc0420ab7980 */ /* 0x000ea2000c101900 */
[----:B------:R-:W-:Y:S02]  /*1baa0*/  FMNMX.FTZ R9, R30, R9, !PT ;  /* 0x000000091e097209 */ /* 0x000fe40007810000 */
[----:B------:R-:W-:Y:S02]  /*1bab0*/  MOV R193, R54 ;  /* 0x0000003600c17202 */ /* 0x000fe40000000f00 */
[----:B------:R-:W-:Y:S01]  /*1bac0*/  MOV R190, R56 ;  /* 0x0000003800be7202 */ /* 0x000fe20000000f00 */
[----:B------:R-:W-:Y:S01]  /*1bad0*/  LDSM.16.MT88.4 R52, [R223+0xa800] ;  /* 0x00a80000df34783b */ /* 0x000fe20000004200 */
[----:B------:R-:W-:-:S02]  /*1bae0*/  MOV R175, R124 ;  /* 0x0000007c00af7202 */ /* 0x000fc40000000f00 */
[----:B---3--:R-:W-:-:S04]  /*1baf0*/  FMNMX.FTZ R9, R31, R9, !PT ;  /* 0x000000091f097209 */ /* 0x008fc80007810000 */
[----:B------:R-:W-:-:S04]  /*1bb00*/  FMNMX.FTZ R9, R28, R9, !PT ;  /* 0x000000091c097209 */ /* 0x000fc80007810000 */
[----:B----4-:R-:W-:-:S04]  /*1bb10*/  FMNMX.FTZ R9, R29, R9, !PT ;  /* 0x000000091d097209 */ /* 0x010fc80007810000 */
[----:B------:R-:W-:-:S04]  /*1bb20*/  FMNMX.FTZ R13, R26, R9, !PT ;  /* 0x000000091a0d7209 */ /* 0x000fc80007810000 */
        /* <DEDUP_REMOVED lines=10> */
[----:B--2---:R-:W-:Y:S02]  /*1bbd0*/  FMNMX.FTZ R13, R15, R13, !PT ;  /* 0x0000000d0f0d7209 */ /* 0x004fe40007810000 */
        /* <DEDUP_REMOVED lines=113> */
[----:B------:R-:W-:Y:S01]  /*1c2f0*/  FSETP.NEU.FTZ.AND P0, PT, R168, -INF , PT ;  /* 0xff800000a800780b */ /* 0x000fe20003f1d000 */
[----:B------:R-:W-:Y:S01]  /*1c300*/  FMUL.FTZ R164, R171, R168 ;  /* 0x000000a8aba47220 */ /* 0x000fe20000410000 */
[----:B------:R-:W-:-:S04]  /*1c310*/  FMNMX.FTZ R170, R98, R170, !PT ;  /* 0x000000aa62aa7209 */ /* 0x000fc80007810000 */
[----:B------:R-:W-:Y:S02]  /*1c320*/  FSEL R164, R164, RZ, P0 ;  /* 0x000000ffa4a47208 */ /* 0x000fe40000000000 */
[----:B------:R-:W-:-:S03]  /*1c330*/  FMNMX.FTZ R170, R96, R170, !PT ;  /* 0x000000aa60aa7209 */ /* 0x000fc60007810000 */
[----:B------:R-:W-:Y:S02]  /*1c340*/  FFMA.FTZ R131, R7, R171, -R164 ;  /* 0x000000ab07837223 */ /* 0x000fe400000108a4 */
[----:B------:R-:W1:Y:S02]  /*1c350*/  SHFL.BFLY PT, R7, R170, 0x2, 0x1f ;  /* 0x0c401f00aa077f89 */ /* 0x000e6400000e0000 */
[----:B-1----:R-:W-:-:S05]  /*1c360*/  FMNMX.FTZ R170, R170, R7, !PT ;  /* 0x00000007aaaa7209 */ /* 0x002fca0007810000 */
[----:B------:R-:W1:Y:S02]  /*1c370*/  SHFL.BFLY PT, R7, R170, 0x1, 0x1f ;  /* 0x0c201f00aa077f89 */ /* 0x000e6400000e0000 */
[----:B-1----:R-:W-:-:S04]  /*1c380*/  FMNMX.FTZ R170, R170, R7, !PT ;  /* 0x00000007aaaa7209 */ /* 0x002fc80007810000 */
[----:B------:R-:W-:Y:S01]  /*1c390*/  FSETP.NEU.FTZ.AND P1, PT, R170, -INF , PT ;  /* 0xff800000aa00780b */ /* 0x000fe20003f3d000 */
[----:B------:R-:W-:-:S05]  /*1c3a0*/  FMUL.FTZ R169, R171, R170 ;  /* 0x000000aaaba97220 */ /* 0x000fca0000410000 */
[----:B------:R-:W-:-:S05]  /*1c3b0*/  FSEL R169, R169, RZ, P1 ;  /* 0x000000ffa9a97208 */ /* 0x000fca0000800000 */
[-CC-:B------:R-:W-:Y:S01]  /*1c3c0*/  FFMA.FTZ R167, R5, R171.reuse, -R169.reuse ;  /* 0x000000ab05a77223 */ /* 0x180fe200000108a9 */
[----:B------:R-:W-:Y:S01]  /*1c3d0*/  FFMA.FTZ R5, R4, R171, -R169 ;  /* 0x000000ab04057223 */ /* 0x000fe200000108a9 */
[----:B------:R-:W-:-:S05]  /*1c3e0*/  FSEL R4, R170, RZ, P1 ;  /* 0x000000ffaa047208 */ /* 0x000fca0000800000 */
[----:B------:R-:W-:-:S04]  /*1c3f0*/  FADD.FTZ R4, R2, -R4 ;  /* 0x8000000402047221 */ /* 0x000fc80000010000 */
[----:B------:R-:W-:-:S04]  /*1c400*/  FMUL.FTZ R4, R171, R4 ;  /* 0x00000004ab047220 */ /* 0x000fc80000410000 */
[----:B------:R-:W1:Y:S01]  /*1c410*/  MUFU.EX2 R174, R4 ;  /* 0x0000000400ae7308 */ /* 0x000e620000000800 */
[-CC-:B------:R-:W-:Y:S01]  /*1c420*/  FFMA.FTZ R119, R18, R171.reuse, -R164.reuse ;  /* 0x000000ab12777223 */ /* 0x180fe200000108a4 */
[-CC-:B------:R-:W-:Y:S01]  /*1c430*/  FFMA.FTZ R117, R19, R171.reuse, -R164.reuse ;  /* 0x000000ab13757223 */ /* 0x180fe200000108a4 */
[-CC-:B------:R-:W-:Y:S01]  /*1c440*/  FFMA.FTZ R115, R16, R171.reuse, -R164.reuse ;  /* 0x000000ab10737223 */ /* 0x180fe200000108a4 */
[-CC-:B------:R-:W-:Y:S01]  /*1c450*/  FFMA.FTZ R113, R17, R171.reuse, -R164.reuse ;  /* 0x000000ab11717223 */ /* 0x180fe200000108a4 */
[-CC-:B------:R-:W-:Y:S01]  /*1c460*/  FFMA.FTZ R125, R25, R171.reuse, -R164.reuse ;  /* 0x000000ab197d7223 */ /* 0x180fe200000108a4 */
[----:B------:R-:W2:Y:S01]  /*1c470*/  LDSM.16.MT88.4 R16, [R225+0xa000] ;  /* 0x00a00000e110783b */ /* 0x000ea20000004200 */
[----:B------:R-:W-:Y:S01]  /*1c480*/  FSEL R173, R168, RZ, P0 ;  /* 0x000000ffa8ad7208 */ /* 0x000fe20000000000 */
[-CC-:B------:R-:W-:Y:S01]  /*1c490*/  FFMA.FTZ R25, R8, R171.reuse, -R164.reuse ;  /* 0x000000ab08197223 */ /* 0x180fe200000108a4 */
[-CC-:B------:R-:W-:Y:S01]  /*1c4a0*/  FFMA.FTZ R122, R20, R171.reuse, -R164.reuse ;  /* 0x000000ab147a7223 */ /* 0x180fe200000108a4 */
[-CC-:B------:R-:W-:Y:S01]  /*1c4b0*/  FFMA.FTZ R121, R21, R171.reuse, -R164.reuse ;  /* 0x000000ab15797223 */ /* 0x180fe200000108a4 */
[-CC-:B------:R-:W-:Y:S01]  /*1c4c0*/  FFMA.FTZ R126, R26, R171.reuse, -R164.reuse ;  /* 0x000000ab1a7e7223 */ /* 0x180fe200000108a4 */
[----:B------:R-:W-:Y:S01]  /*1c4d0*/  FADD.FTZ R173, R0, -R173 ;  /* 0x800000ad00ad7221 */ /* 0x000fe20000010000 */
[-CC-:B------:R-:W-:Y:S01]  /*1c4e0*/  FFMA.FTZ R32, R24, R171.reuse, -R169.reuse ;  /* 0x000000ab18207223 */ /* 0x180fe200000108a9 */
[-C--:B-1----:R-:W-:Y:S01]  /*1c4f0*/  FMUL.FTZ R20, R160, R174.reuse ;  /* 0x000000aea0147220 */ /* 0x082fe20000410000 */
[-C--:B------:R-:W-:Y:S01]  /*1c500*/  FMUL.FTZ R21, R161, R174.reuse ;  /* 0x000000aea1157220 */ /* 0x080fe20000410000 */
[----:B------:R1:W-:Y:S01]  /*1c510*/  MUFU.EX2 R160, R25 ;  /* 0x0000001900a07308 */ /* 0x0003e20000000800 */
[-CC-:B------:R-:W-:Y:S01]  /*1c520*/  FFMA.FTZ R161, R27, R171.reuse, -R169.reuse ;  /* 0x000000ab1ba17223 */ /* 0x180fe200000108a9 */
[-CC-:B------:R-:W-:Y:S01]  /*1c530*/  FFMA.FTZ R130, R30, R171.reuse, -R164.reuse ;  /* 0x000000ab1e827223 */ /* 0x180fe200000108a4 */
[-CC-:B------:R-:W-:Y:S01]  /*1c540*/  FFMA.FTZ R129, R31, R171.reuse, -R164.reuse ;  /* 0x000000ab1f817223 */ /* 0x180fe200000108a4 */
[-CC-:B------:R-:W-:Y:S01]  /*1c550*/  FFMA.FTZ R128, R28, R171.reuse, -R164.reuse ;  /* 0x000000ab1c807223 */ /* 0x180fe200000108a4 */
[-CC-:B------:R-:W-:Y:S01]  /*1c560*/  FFMA.FTZ R166, R6, R171.reuse, -R169.reuse ;  /* 0x000000ab06a67223 */ /* 0x180fe200000108a9 */
[----:B------:R-:W-:Y:S01]  /*1c570*/  FFMA.FTZ R165, R172, R171, -R169 ;  /* 0x000000abaca57223 */ /* 0x000fe200000108a9 */
[----:B------:R-:W-:Y:S01]  /*1c580*/  FMUL.FTZ R173, R171, R173 ;  /* 0x000000adabad7220 */ /* 0x000fe20000410000 */
[-CC-:B------:R-:W-:Y:S01]  /*1c590*/  FFMA.FTZ R111, R12, R171.reuse, -R164.reuse ;  /* 0x000000ab0c6f7223 */ /* 0x180fe200000108a4 */
[-CC-:B------:R-:W-:Y:S01]  /*1c5a0*/  FFMA.FTZ R109, R15, R171.reuse, -R164.reuse ;  /* 0x000000ab0f6d7223 */ /* 0x180fe200000108a4 */
[----:B------:R-:W-:Y:S01]  /*1c5b0*/  FFMA.FTZ R2, R14, R171, -R164 ;  /* 0x000000ab0e027223 */ /* 0x000fe200000108a4 */
[----:B-1----:R-:W1:Y:S01]  /*1c5c0*/  LDSM.16.MT88.4 R24, [R222+0xa000] ;  /* 0x00a00000de18783b */ /* 0x002e620000004200 */
[----:B------:R-:W-:Y:S03]  /*1c5d0*/  MUFU.EX2 R131, R131 ;  /* 0x0000008300837308 */ /* 0x000fe60000000800 */
[----:B------:R-:W3:Y:S05]  /*1c5e0*/  LDSM.16.MT88.4 R12, [R223+0xa000] ;  /* 0x00a00000df0c783b */ /* 0x000eea0000004200 */
[----:B------:R-:W-:Y:S01]  /*1c5f0*/  MUFU.EX2 R130, R130 ;  /* 0x0000008200827308 */ /* 0x000fe20000000800 */
[----:B------:R-:W-:-:S07]  /*1c600*/  FMUL.FTZ R28, R152, R174 ;  /* 0x000000ae981c7220 */ /* 0x000fce0000410000 */
[----:B------:R-:W-:Y:S08]  /*1c610*/  MUFU.EX2 R129, R129 ;  /* 0x0000008100817308 */ /* 0x000ff00000000800 */
[----:B------:R-:W-:Y:S08]  /*1c620*/  MUFU.EX2 R128, R128 ;  /* 0x0000008000807308 */ /* 0x000ff00000000800 */
[----:B------:R-:W-:Y:S08]  /*1c630*/  MUFU.EX2 R167, R167 ;  /* 0x000000a700a77308 */ /* 0x000ff00000000800 */
[----:B------:R-:W4:Y:S08]  /*1c640*/  MUFU.EX2 R166, R166 ;  /* 0x000000a600a67308 */ /* 0x000f300000000800 */
[----:B------:R-:W-:Y:S08]  /*1c650*/  MUFU.EX2 R165, R165 ;  /* 0x000000a500a57308 */ /* 0x000ff00000000800 */
[----:B------:R-:W5:Y:S08]  /*1c660*/  MUFU.EX2 R0, R5 ;  /* 0x0000000500007308 */ /* 0x000f700000000800 */
[----:B------:R-:W2:Y:S08]  /*1c670*/  MUFU.EX2 R173, R173 ;  /* 0x000000ad00ad7308 */ /* 0x000eb00000000800 */
[----:B------:R1:W-:Y:S01]  /*1c680*/  MUFU.EX2 R152, R32 ;  /* 0x0000002000987308 */ /* 0x0003e20000000800 */
[-CC-:B------:R-:W-:Y:S01]  /*1c690*/  FFMA.FTZ R124, R22, R171.reuse, -R164.reuse ;  /* 0x000000ab167c7223 */ /* 0x180fe200000108a4 */
[-CC-:B------:R-:W-:Y:S01]  /*1c6a0*/  FFMA.FTZ R123, R23, R171.reuse, -R164.reuse ;  /* 0x000000ab177b7223 */ /* 0x180fe200000108a4 */
[-CC-:B------:R-:W-:Y:S01]  /*1c6b0*/  FFMA.FTZ R172, R10, R171.reuse, -R164.reuse ;  /* 0x000000ab0aac7223 */ /* 0x180fe200000108a4 */
[----:B------:R-:W-:Y:S01]  /*1c6c0*/  FFMA.FTZ R127, R29, R171, -R164 ;  /* 0x000000ab1d7f7223 */ /* 0x000fe200000108a4 */
[----:B----4-:R-:W-:Y:S01]  /*1c6d0*/  F2FP.BF16.F32.PACK_AB R8, R166, R167 ;  /* 0x000000a7a608723e */ /* 0x010fe200000010ff */
[-C--:B------:R-:W-:Y:S01]  /*1c6e0*/  FMUL.FTZ R156, R156, R174.reuse ;  /* 0x000000ae9c9c7220 */ /* 0x080fe20000410000 */
[----:B------:R-:W-:Y:S01]  /*1c6f0*/  F2FP.BF16.F32.PACK_AB R9, R130, R131 ;  /* 0x000000838209723e */ /* 0x000fe200000010ff */
[-C--:B------:R-:W-:Y:S01]  /*1c700*/  FMUL.FTZ R157, R157, R174.reuse ;  /* 0x000000ae9d9d7220 */ /* 0x080fe20000410000 */
[----:B-----5:R-:W-:Y:S01]  /*1c710*/  F2FP.BF16.F32.PACK_AB R10, R0, R165 ;  /* 0x000000a5000a723e */ /* 0x020fe200000010ff */
[--C-:B------:R-:W-:Y:S01]  /*1c720*/  FFMA.FTZ R48, R40, R171, -R169.reuse ;  /* 0x000000ab28307223 */ /* 0x100fe200000108a9 */
[----:B------:R-:W-:Y:S01]  /*1c730*/  F2FP.BF16.F32.PACK_AB R11, R128, R129 ;  /* 0x00000081800b723e */ /* 0x000fe200000010ff */
[----:B------:R-:W-:Y:S04]  /*1c740*/  LDSM.16.MT88.4 R4, [R224+0xa000] ;  /* 0x00a00000e004783b */ /* 0x000fe80000004200 */
[----:B-1----:R-:W1:Y:S01]  /*1c750*/  LDSM.16.MT88.4 R32, [R225+0xa800] ;  /* 0x00a80000e120783b */ /* 0x002e620000004200 */
[-C--:B--2---:R-:W-:Y:S01]  /*1c760*/  FMUL.FTZ R22, R162, R173.reuse ;  /* 0x000000ada2167220 */ /* 0x084fe20000410000 */
[-C--:B------:R-:W-:Y:S01]  /*1c770*/  FMUL.FTZ R23, R163, R173.reuse ;  /* 0x000000ada3177220 */ /* 0x080fe20000410000 */
[-C--:B------:R-:W-:Y:S01]  /*1c780*/  FMUL.FTZ R158, R158, R173.reuse ;  /* 0x000000ad9e9e7220 */ /* 0x080fe20000410000 */
[----:B------:R-:W-:Y:S01]  /*1c790*/  FMUL.FTZ R159, R159, R173 ;  /* 0x000000ad9f9f7220 */ /* 0x000fe20000410000 */
[-C--:B------:R-:W-:Y:S01]  /*1c7a0*/  FMUL.FTZ R29, R153, R174.reuse ;  /* 0x000000ae991d7220 */ /* 0x080fe20000410000 */
[----:B------:R-:W-:Y:S01]  /*1c7b0*/  FFMA.FTZ R153, R252, R171, -R169 ;  /* 0x000000abfc997223 */ /* 0x000fe200000108a9 */
[-C--:B------:R-:W-:Y:S01]  /*1c7c0*/  FMUL.FTZ R40, R144, R174.reuse ;  /* 0x000000ae90287220 */ /* 0x080fe20000410000 */
[----:B------:R-:W-:Y:S01]  /*1c7d0*/  MUFU.EX2 R127, R127 ;  /* 0x0000007f007f7308 */ /* 0x000fe20000000800 */
[C---:B------:R-:W-:Y:S01]  /*1c7e0*/  HMMA.16816.F32.BF16 R20, R8.reuse, R16, R20 ;  /* 0x000000100814723c */ /* 0x040fe20000041814 */
[-C--:B------:R-:W-:Y:S01]  /*1c7f0*/  FMUL.FTZ R138, R138, R173.reuse ;  /* 0x000000ad8a8a7220 */ /* 0x080fe20000410000 */
[-C--:B------:R-:W-:Y:S01]  /*1c800*/  FMUL.FTZ R139, R139, R173.reuse ;  /* 0x000000ad8b8b7220 */ /* 0x080fe20000410000 */
[-C--:B------:R-:W-:Y:S01]  /*1c810*/  FMUL.FTZ R136, R136, R174.reuse ;  /* 0x000000ae88887220 */ /* 0x080fe20000410000 */
[-C--:B------:R-:W-:Y:S01]  /*1c820*/  FMUL.FTZ R137, R137, R174.reuse ;  /* 0x000000ae89897220 */ /* 0x080fe20000410000 */
[-C--:B------:R-:W-:Y:S01]  /*1c830*/  FMUL.FTZ R134, R134, R173.reuse ;  /* 0x000000ad86867220 */ /* 0x080fe20000410000 */
[----:B------:R-:W-:Y:S01]  /*1c840*/  HMMA.16816.F32.BF16 R16, R8, R18, R156 ;  /* 0x000000120810723c */ /* 0x000fe2000004189c */
[----:B------:R-:W-:Y:S01]  /*1c850*/  MUFU.EX2 R126, R126 ;  /* 0x0000007e007e7308 */ /* 0x000fe20000000800 */
[----:B------:R-:W-:Y:S01]  /*1c860*/  FMUL.FTZ R135, R135, R173 ;  /* 0x000000ad87877220 */ /* 0x000fe20000410000 */
[-C--:B------:R-:W-:Y:S01]  /*1c870*/  FMUL.FTZ R132, R132, R174.reuse ;  /* 0x000000ae84847220 */ /* 0x080fe20000410000 */
[----:B------:R-:W-:-:S05]  /*1c880*/  FMUL.FTZ R133, R133, R174 ;  /* 0x000000ae85857220 */ /* 0x000fca0000410000 */
[----:B------:R-:W-:Y:S01]  /*1c890*/  MUFU.EX2 R125, R125 ;  /* 0x0000007d007d7308 */ /* 0x000fe20000000800 */
[----:B------:R-:W-:-:S07]  /*1c8a0*/  FMUL.FTZ R42, R146, R173 ;  /* 0x000000ad922a7220 */ /* 0x000fce0000410000 */
[----:B------:R-:W-:Y:S01]  /*1c8b0*/  MUFU.EX2 R124, R124 ;  /* 0x0000007c007c7308 */ /* 0x000fe20000000800 */
[----:B------:R-:W-:-:S07]  /*1c8c0*/  FMUL.FTZ R43, R147, R173 ;  /* 0x000000ad932b7220 */ /* 0x000fce0000410000 */
[----:B------:R-:W2:Y:S01]  /*1c8d0*/  MUFU.EX2 R161, R161 ;  /* 0x000000a100a17308 */ /* 0x000ea20000000800 */
[----:B------:R-:W-:-:S07]  /*1c8e0*/  FMUL.FTZ R41, R145, R174 ;  /* 0x000000ae91297220 */ /* 0x000fce0000410000 */
[----:B------:R-:W-:Y:S01]  /*1c8f0*/  MUFU.EX2 R153, R153 ;  /* 0x0000009900997308 */ /* 0x000fe20000000800 */
[C---:B------:R-:W-:Y:S07]  /*1c900*/  HMMA.16816.F32.BF16 R136, R8.reuse, R24, R136 ;  /* 0x000000180888723c */ /* 0x040fee0000041888 */
[----:B------:R-:W4:Y:S01]  /*1c910*/  MUFU.EX2 R144, R48 ;  /* 0x0000003000907308 */ /* 0x000f220000000800 */
[C---:B------:R-:W-:Y:S01]  /*1c920*/  HMMA.16816.F32.BF16 R132, R8.reuse, R26, R132 ;  /* 0x0000001a0884723c */ /* 0x040fe20000041884 */
[-C--:B------:R-:W-:Y:S01]  /*1c930*/  FMUL.FTZ R142, R142, R173.reuse ;  /* 0x000000ad8e8e7220 */ /* 0x080fe20000410000 */
[----:B------:R-:W-:Y:S01]  /*1c940*/  FMUL.FTZ R143, R143, R173 ;  /* 0x000000ad8f8f7220 */ /* 0x000fe20000410000 */
[-C--:B------:R-:W-:Y:S01]  /*1c950*/  FMUL.FTZ R140, R140, R174.reuse ;  /* 0x000000ae8c8c7220 */ /* 0x080fe20000410000 */
[----:B------:R-:W-:Y:S01]  /*1c960*/  FMUL.FTZ R141, R141, R174 ;  /* 0x000000ae8d8d7220 */ /* 0x000fe20000410000 */
[----:B------:R-:W5:Y:S01]  /*1c970*/  LDSM.16.MT88.4 R24, [R225+0xb000] ;  /* 0x00b00000e118783b */ /* 0x000f620000004200 */
[----:B------:R-:W-:Y:S01]  /*1c980*/  FFMA.FTZ R58, R58, R171, -R164 ;  /* 0x000000ab3a3a7223 */ /* 0x000fe200000108a4 */
[----:B---3--:R-:W-:Y:S01]  /*1c990*/  HMMA.16816.F32.BF16 R40, R8, R12, R40 ;  /* 0x0000000c0828723c */ /* 0x008fe20000041828 */
[----:B--2---:R-:W-:Y:S01]  /*1c9a0*/  F2FP.BF16.F32.PACK_AB R56, R152, R161 ;  /* 0x000000a19838723e */ /* 0x004fe200000010ff */
[----:B------:R-:W-:Y:S01]  /*1c9b0*/  FFMA.FTZ R145, R194, R171, -R169 ;  /* 0x000000abc2917223 */ /* 0x000fe200000108a9 */
[----:B------:R-:W-:-:S03]  /*1c9c0*/  F2FP.BF16.F32.PACK_AB R57, R126, R127 ;  /* 0x0000007f7e39723e */ /* 0x000fc600000010ff */
[----:B------:R-:W-:Y:S01]  /*1c9d0*/  HMMA.16816.F32.BF16 R12, R8, R14, R140 ;  /* 0x0000000e080c723c */ /* 0x000fe2000004188c */
[----:B------:R4:W-:Y:S01]  /*1c9e0*/  MUFU.EX2 R140, R58 ;  /* 0x0000003a008c7308 */ /* 0x0009e20000000800 */
[-CC-:B------:R-:W-:Y:S01]  /*1c9f0*/  FFMA.FTZ R146, R247, R171.reuse, -R169.reuse ;  /* 0x000000abf7927223 */ /* 0x180fe200000108a9 */
[----:B------:R-:W-:-:S06]  /*1ca00*/  FFMA.FTZ R147, R193, R171, -R169 ;  /* 0x000000abc1937223 */ /* 0x000fcc00000108a9 */
[----:B------:R-:W-:Y:S01]  /*1ca10*/  MUFU.EX2 R122, R122 ;  /* 0x0000007a007a7308 */ /* 0x000fe20000000800 */
[----:B------:R-:W-:Y:S01]  /*1ca20*/  FFMA.FTZ R141, R59, R171, -R164 ;  /* 0x000000ab3b8d7223 */ /* 0x000fe200000108a4 */
[----:B------:R-:W-:Y:S01]  /*1ca30*/  F2FP.BF16.F32.PACK_AB R59, R124, R125 ;  /* 0x0000007d7c3b723e */ /* 0x000fe200000010ff */
[----:B------:R-:W-:-:S05]  /*1ca40*/  FFMA.FTZ R143, R248, R171, -R169 ;  /* 0x000000abf88f7223 */ /* 0x000fca00000108a9 */
[----:B------:R-:W-:Y:S01]  /*1ca50*/  MUFU.EX2 R121, R121 ;  /* 0x0000007900797308 */ /* 0x000fe20000000800 */
[----:B----4-:R-:W-:-:S07]  /*1ca60*/  F2FP.BF16.F32.PACK_AB R58, R144, R153 ;  /* 0x00000099903a723e */ /* 0x010fce00000010ff */
[----:B------:R-:W-:Y:S01]  /*1ca70*/  MUFU.EX2 R119, R119 ;  /* 0x0000007700777308 */ /* 0x000fe20000000800 */
[C---:B-1----:R-:W-:Y:S01]  /*1ca80*/  HMMA.16816.F32.BF16 R20, R56.reuse, R32, R20 ;  /* 0x000000203814723c */ /* 0x042fe20000041814 */
[-C--:B------:R-:W-:Y:S01]  /*1ca90*/  FMUL.FTZ R30, R154, R173.reuse ;  /* 0x000000ad9a1e7220 */ /* 0x080fe20000410000 */
[-C--:B------:R-:W-:Y:S01]  /*1caa0*/  FMUL.FTZ R31, R155, R173.reuse ;  /* 0x000000ad9b1f7220 */ /* 0x080fe20000410000 */
[-C--:B------:R-:W-:Y:S01]  /*1cab0*/  FMUL.FTZ R150, R150, R173.reuse ;  /* 0x000000ad96967220 */ /* 0x080fe20000410000 */
[----:B------:R-:W-:Y:S01]  /*1cac0*/  FMUL.FTZ R151, R151, R173 ;  /* 0x000000ad97977220 */ /* 0x000fe20000410000 */
[-C--:B------:R-:W-:Y:S01]  /*1cad0*/  FMUL.FTZ R148, R148, R174.reuse ;  /* 0x000000ae94947220 */ /* 0x080fe20000410000 */
[----:B------:R-:W-:Y:S01]  /*1cae0*/  HMMA.16816.F32.BF16 R16, R56, R34, R16 ;  /* 0x000000223810723c */ /* 0x000fe20000041810 */
[----:B------:R-:W-:Y:S01]  /*1caf0*/  MUFU.EX2 R123, R123 ;  /* 0x0000007b007b7308 */ /* 0x000fe20000000800 */
[----:B------:R-:W-:Y:S01]  /*1cb00*/  FMUL.FTZ R149, R149, R174 ;  /* 0x000000ae95957220 */ /* 0x000fe20000410000 */
[----:B------:R-:W1:Y:S06]  /*1cb10*/  LDSM.16.MT88.4 R48, [R224+0xa800] ;  /* 0x00a80000e030783b */ /* 0x000e6c0000004200 */
[----:B------:R-:W-:Y:S08]  /*1cb20*/  MUFU.EX2 R143, R143 ;  /* 0x0000008f008f7308 */ /* 0x000ff00000000800 */
[----:B------:R-:W2:Y:S08]  /*1cb30*/  MUFU.EX2 R145, R145 ;  /* 0x0000009100917308 */ /* 0x000eb00000000800 */
[----:B------:R-:W-:Y:S08]  /*1cb40*/  MUFU.EX2 R146, R146 ;  /* 0x0000009200927308 */ /* 0x000ff00000000800 */
[----:B------:R-:W3:Y:S01]  /*1cb50*/  MUFU.EX2 R147, R147 ;  /* 0x0000009300937308 */ /* 0x000ee20000000800 */
[----:B------:R-:W-:Y:S06]  /*1cb60*/  HMMA.16816.F32.BF16 R28, R8, R4, R28 ;  /* 0x00000004081c723c */ /* 0x000fec000004181c */
[C---:B------:R-:W-:Y:S06]  /*1cb70*/  HMMA.16816.F32.BF16 R40, R56.reuse, R52, R40 ;  /* 0x000000343828723c */ /* 0x040fec0000041828 */
[----:B------:R-:W-:Y:S01]  /*1cb80*/  HMMA.16816.F32.BF16 R12, R56, R54, R12 ;  /* 0x00000036380c723c */ /* 0x000fe2000004180c */
[----:B--2---:R-:W-:Y:S01]  /*1cb90*/  F2FP.BF16.F32.PACK_AB R52, R145, R143 ;  /* 0x0000008f9134723e */ /* 0x004fe200000010ff */
[--C-:B------:R-:W-:Y:S01]  /*1cba0*/  FFMA.FTZ R154, R190, R171, -R169.reuse ;  /* 0x000000abbe9a7223 */ /* 0x100fe200000108a9 */
[----:B------:R-:W-:Y:S01]  /*1cbb0*/  F2FP.BF16.F32.PACK_AB R53, R122, R123 ;  /* 0x0000007b7a35723e */ /* 0x000fe200000010ff */
[-CC-:B------:R-:W-:Y:S01]  /*1cbc0*/  FFMA.FTZ R155, R217, R171.reuse, -R169.reuse ;  /* 0x000000abd99b7223 */ /* 0x180fe200000108a9 */
[----:B------:R-:W-:Y:S01]  /*1cbd0*/  FFMA.FTZ R156, R175, R171, -R169 ;  /* 0x000000abaf9c7223 */ /* 0x000fe200000108a9 */
[----:B------:R-:W-:Y:S01]  /*1cbe0*/  HMMA.16816.F32.BF16 R4, R8, R6, R148 ;  /* 0x000000060804723c */ /* 0x000fe20000041894 */
[----:B------:R-:W2:Y:S01]  /*1cbf0*/  LDSM.16.MT88.4 R8, [R222+0xa800] ;  /* 0x00a80000de08783b */ /* 0x000ea20000004200 */
[----:B---3--:R-:W-:-:S02]  /*1cc00*/  F2FP.BF16.F32.PACK_AB R54, R147, R146 ;  /* 0x000000929336723e */ /* 0x008fc400000010ff */
[----:B------:R-:W-:Y:S01]  /*1cc10*/  F2FP.BF16.F32.PACK_AB R55, R119, R121 ;  /* 0x000000797737723e */ /* 0x000fe200000010ff */
[----:B------:R-:W-:Y:S01]  /*1cc20*/  MUFU.EX2 R117, R117 ;  /* 0x0000007500757308 */ /* 0x000fe20000000800 */
[----:B------:R-:W-:Y:S05]  /*1cc30*/  LDSM.16.MT88.4 R32, [R224+0xb000] ;  /* 0x00b00000e020783b */ /* 0x000fea0000004200 */
[C---:B-----5:R-:W-:Y:S06]  /*1cc40*/  HMMA.16816.F32.BF16 R20, R52.reuse, R24, R20 ;  /* 0x000000183414723c */ /* 0x060fec0000041814 */
[----:B------:R-:W-:Y:S01]  /*1cc50*/  HMMA.16816.F32.BF16 R16, R52, R26, R16 ;  /* 0x0000001a3410723c */ /* 0x000fe20000041810 */
[----:B------:R-:W3:Y:S01]  /*1cc60*/  LDSM.16.MT88.4 R24, [R225+0xb800] ;  /* 0x00b80000e118783b */ /* 0x000ee20000004200 */
[----:B------:R-:W-:Y:S01]  /*1cc70*/  FFMA.FTZ R151, R218, R171, -R169 ;  /* 0x000000abda977223 */ /* 0x000fe200000108a9 */
[----:B------:R-:W-:Y:S08]  /*1cc80*/  MUFU.EX2 R115, R115 ;  /* 0x0000007300737308 */ /* 0x000ff00000000800 */
[----:B------:R-:W-:Y:S08]  /*1cc90*/  MUFU.EX2 R113, R113 ;  /* 0x0000007100717308 */ /* 0x000ff00000000800 */
[----:B------:R-:W-:Y:S08]  /*1cca0*/  MUFU.EX2 R111, R111 ;  /* 0x0000006f006f7308 */ /* 0x000ff00000000800 */
[----:B------:R-:W-:Y:S08]  /*1ccb0*/  MUFU.EX2 R151, R151 ;  /* 0x0000009700977308 */ /* 0x000ff00000000800 */
[----:B------:R-:W4:Y:S08]  /*1ccc0*/  MUFU.EX2 R154, R154 ;  /* 0x0000009a009a7308 */ /* 0x000f300000000800 */
[----:B------:R-:W-:Y:S08]  /*1ccd0*/  MUFU.EX2 R155, R155 ;  /* 0x0000009b009b7308 */ /* 0x000ff00000000800 */
[----:B------:R-:W5:Y:S01]  /*1cce0*/  MUFU.EX2 R156, R156 ;  /* 0x0000009c009c7308 */ /* 0x000f620000000800 */
[C---:B-1----:R-:W-:Y:S06]  /*1ccf0*/  HMMA.16816.F32.BF16 R28, R56.reuse, R48, R28 ;  /* 0x00000030381c723c */ /* 0x042fec000004181c */
[C---:B------:R-:W-:Y:S01]  /*1cd00*/  HMMA.16816.F32.BF16 R4, R56.reuse, R50, R4 ;  /* 0x000000323804723c */ /* 0x040fe20000041804 */
[----:B------:R-:W1:Y:S05]  /*1cd10*/  LDSM.16.MT88.4 R48, [R223+0xb000] ;  /* 0x00b00000df30783b */ /* 0x000e6a0000004200 */
[C---:B--2---:R-:W-:Y:S06]  /*1cd20*/  HMMA.16816.F32.BF16 R136, R56.reuse, R8, R136 ;  /* 0x000000083888723c */ /* 0x044fec0000041888 */
[----:B------:R-:W-:Y:S01]  /*1cd30*/  HMMA.16816.F32.BF16 R132, R56, R10, R132 ;  /* 0x0000000a3884723c */ /* 0x000fe20000041884 */
[----:B------:R-:W2:Y:S06]  /*1cd40*/  LDSM.16.MT88.4 R8, [R222+0xb000] ;  /* 0x00b00000de08783b */ /* 0x000eac0000004200 */
[----:B----4-:R-:W-:-:S02]  /*1cd50*/  F2FP.BF16.F32.PACK_AB R56, R154, R151 ;  /* 0x000000979a38723e */ /* 0x010fc400000010ff */
[----:B------:R-:W-:Y:S02]  /*1cd60*/  F2FP.BF16.F32.PACK_AB R57, R115, R117 ;  /* 0x000000757339723e */ /* 0x000fe400000010ff */
[----:B-----5:R-:W-:Y:S02]  /*1cd70*/  F2FP.BF16.F32.PACK_AB R58, R156, R155 ;  /* 0x0000009b9c3a723e */ /* 0x020fe400000010ff */
[----:B------:R-:W-:-:S07]  /*1cd80*/  F2FP.BF16.F32.PACK_AB R59, R111, R113 ;  /* 0x000000716f3b723e */ /* 0x000fce00000010ff */
[C---:B---3--:R-:W-:Y:S06]  /*1cd90*/  HMMA.16816.F32.BF16 R20, R56.reuse, R24, R20 ;  /* 0x000000183814723c */ /* 0x048fec0000041814 */
[----:B------:R-:W-:Y:S01]  /*1cda0*/  HMMA.16816.F32.BF16 R16, R56, R26, R16 ;  /* 0x0000001a3810723c */ /* 0x000fe20000041810 */
[----:B------:R-:W3:Y:S01]  /*1cdb0*/  LDSM.16.MT88.4 R24, [R225+0xc000] ;  /* 0x00c00000e118783b */ /* 0x000ee20000004200 */
[-CC-:B------:R-:W-:Y:S01]  /*1cdc0*/  FFMA.FTZ R162, R213, R171.reuse, -R169.reuse ;  /* 0x000000abd5a27223 */ /* 0x180fe200000108a9 */
[-CC-:B------:R-:W-:Y:S01]  /*1cdd0*/  FFMA.FTZ R163, R185, R171.reuse, -R169.reuse ;  /* 0x000000abb9a37223 */ /* 0x180fe200000108a9 */
[-CC-:B------:R-:W-:Y:S01]  /*1cde0*/  FFMA.FTZ R175, R212, R171.reuse, -R169.reuse ;  /* 0x000000abd4af7223 */ /* 0x180fe200000108a9 */
        /* <DEDUP_REMOVED lines=8> */
[C---:B------:R-:W-:Y:S06]  /*1ce70*/  HMMA.16816.F32.BF16 R28, R52.reuse, R32, R28 ;  /* 0x00000020341c723c */ /* 0x040fec000004181c */
[C---:B------:R-:W-:Y:S01]  /*1ce80*/  HMMA.16816.F32.BF16 R4, R52.reuse, R34, R4 ;  /* 0x000000223404723c */ /* 0x040fe20000041804 */
[----:B------:R-:W3:Y:S05]  /*1ce90*/  LDSM.16.MT88.4 R32, [R224+0xb800] ;  /* 0x00b80000e020783b */ /* 0x000eea0000004200 */
        /* <DEDUP_REMOVED lines=14> */
[-C--:B------:R-:W-:Y:S01]  /*1cf80*/  FFMA.FTZ R148, R192, R171.reuse, -R164 ;  /* 0x000000abc0947223 */ /* 0x080fe200000108a4 */
        /* <DEDUP_REMOVED lines=235> */
[----:B------:R-:W-:Y:S01]  /*1de40*/  HMMA.16816.F32.BF16 R28, R52, R32, R28 ;  /* 0x00000020341c723c */ /* 0x000fe2000004181c */
[----:B------:R-:W-:Y:S01]  /*1de50*/  FFMA.FTZ R131, R251, R173, R131 ;  /* 0x000000adfb837223 */ /* 0x000fe20000010083 */
[----:B------:R-:W-:-:S04]  /*1de60*/  FFMA.FTZ R167, R250, R174, R167 ;  /* 0x000000aefaa77223 */ /* 0x000fc800000100a7 */
[C---:B------:R-:W-:Y:S01]  /*1de70*/  HMMA.16816.F32.BF16 R4, R52.reuse, R34, R4 ;  /* 0x000000223404723c */ /* 0x040fe20000041804 */
[----:B------:R-:W3:Y:S05]  /*1de80*/  LDSM.16.MT88.4 R32, [R224+0xf800] ;  /* 0x00f80000e020783b */ /* 0x000eea0000004200 */
[----:B-1----:R-:W-:Y:S01]  /*1de90*/  HMMA.16816.F32.BF16 R40, R52, R48, R40 ;  /* 0x000000303428723c */ /* 0x002fe20000041828 */
[----:B------:R-:W-:-:S05]  /*1dea0*/  FADD.FTZ R130, R130, R131 ;  /* 0x0000008382827221 */ /* 0x000fca0000010000 */
[----:B------:R-:W-:Y:S01]  /*1deb0*/  HMMA.16816.F32.BF16 R12, R52, R50, R12 ;  /* 0x00000032340c723c */ /* 0x000fe2000004180c */
[----:B------:R-:W-:-:S05]  /*1dec0*/  FADD.FTZ R167, R166, R167 ;  /* 0x000000a7a6a77221 */ /* 0x000fca0000010000 */
[C---:B--2---:R-:W-:Y:S06]  /*1ded0*/  HMMA.16816.F32.BF16 R136, R52.reuse, R8, R136 ;  /* 0x000000083488723c */ /* 0x044fec0000041888 */
[----:B------:R-:W-:Y:S01]  /*1dee0*/  HMMA.16816.F32.BF16 R132, R52, R10, R132 ;  /* 0x0000000a3484723c */ /* 0x000fe20000041884 */
[----:B------:R-:W-:Y:S01]  /*1def0*/  FADD.FTZ R130, R129, R130 ;  /* 0x0000008281827221 */ /* 0x000fe20000010000 */
[----:B------:R-:W1:Y:S04]  /*1df00*/  LDSM.16.MT88.4 R8, [R222+0xf800] ;  /* 0x00f80000de08783b */ /* 0x000e680000004200 */
[----:B------:R-:W2:Y:S01]  /*1df10*/  LDSM.16.MT88.4 R48, [R223+0xf800] ;  /* 0x00f80000df30783b */ /* 0x000ea20000004200 */
[----:B----4-:R-:W-:-:S02]  /*1df20*/  F2FP.BF16.F32.PACK_AB R52, R81, R90 ;  /* 0x0000005a5134723e */ /* 0x010fc400000010ff */
[----:B------:R-:W-:Y:S02]  /*1df30*/  F2FP.BF16.F32.PACK_AB R53, R83, R92 ;  /* 0x0000005c5335723e */ /* 0x000fe400000010ff */
[----:B-----5:R-:W-:Y:S02]  /*1df40*/  F2FP.BF16.F32.PACK_AB R54, R85, R94 ;  /* 0x0000005e5536723e */ /* 0x020fe400000010ff */
[----:B------:R-:W-:Y:S01]  /*1df50*/  F2FP.BF16.F32.PACK_AB R55, R87, R77 ;  /* 0x0000004d5737723e */ /* 0x000fe200000010ff */
[----:B------:R-:W-:-:S06]  /*1df60*/  FADD.FTZ R130, R128, R130 ;  /* 0x0000008280827221 */ /* 0x000fcc0000010000 */
[----:B---3--:R-:W-:Y:S07]  /*1df70*/  HMMA.16816.F32.BF16 R20, R52, R24, R20 ;  /* 0x000000183414723c */ /* 0x008fee0000041814 */
[----:B------:R-:W-:-:S04]  /*1df80*/  FADD.FTZ R24, R165, R167 ;  /* 0x000000a7a5187221 */ /* 0x000fc80000010000 */
        /* <DEDUP_REMOVED lines=16> */
[----:B------:R-:W3:Y:S01]  /*1e090*/  LDSM.16.MT88.4 R32, [R224+0x10000] ;  /* 0x01000000e020783b */ /* 0x000ee20000004200 */
        /* <DEDUP_REMOVED lines=14> */
[----:B------:R-:W1:Y:S01]  /*1e180*/  LDSM.16.MT88.4 R8, [R222+0x10000] ;  /* 0x01000000de08783b */ /* 0x000e620000004200 */
[----:B------:R-:W-:-:S04]  /*1e190*/  FADD.FTZ R162, R162, R154 ;  /* 0x0000009aa2a27221 */ /* 0x000fc80000010000 */
[----:B--2---:R-:W-:Y:S01]  /*1e1a0*/  HMMA.16816.F32.BF16 R40, R56, R48, R40 ;  /* 0x000000303828723c */ /* 0x004fe20000041828 */
[----:B------:R-:W-:-:S05]  /*1e1b0*/  FADD.FTZ R109, R172, R109 ;  /* 0x0000006dac6d7221 */ /* 0x000fca0000010000 */
[----:B------:R-:W-:Y:S01]  /*1e1c0*/  HMMA.16816.F32.BF16 R12, R56, R50, R12 ;  /* 0x00000032380c723c */ /* 0x000fe2000004180c */
[----:B------:R-:W2:Y:S01]  /*1e1d0*/  LDSM.16.MT88.4 R48, [R223+0x10000] ;  /* 0x01000000df30783b */ /* 0x000ea20000004200 */
[----:B------:R-:W-:Y:S01]  /*1e1e0*/  FADD.FTZ R162, R163, R162 ;  /* 0x000000a2a3a27221 */ /* 0x000fe20000010000 */
[----:B------:R-:W-:-:S03]  /*1e1f0*/  FADD.FTZ R2, R2, R109 ;  /* 0x0000006d02027221 */ /* 0x000fc60000010000 */
[----:B------:R-:W-:Y:S01]  /*1e200*/  HMMA.16816.F32.BF16 R16, R52, R26, R16 ;  /* 0x0000001a3410723c */ /* 0x000fe20000041810 */
[----:B------:R-:W4:Y:S01]  /*1e210*/  LDSM.16.MT88.4 R24, [R225+0x10800] ;  /* 0x01080000e118783b */ /* 0x000f220000004200 */
[----:B------:R-:W-:Y:S01]  /*1e220*/  FADD.FTZ R175, R175, R162 ;  /* 0x000000a2afaf7221 */ /* 0x000fe20000010000 */
[----:B------:R-:W-:-:S03]  /*1e230*/  FADD.FTZ R160, R160, R2 ;  /* 0x00000002a0a07221 */ /* 0x000fc60000010000 */
[----:B------:R-:W-:Y:S01]  /*1e240*/  FADD.FTZ R175, R179, R175 ;  /* 0x000000afb3af7221 */ /* 0x000fe20000010000 */
[----:B---3--:R-:W-:Y:S01]  /*1e250*/  HMMA.16816.F32.BF16 R28, R52, R32, R28 ;  /* 0x00000020341c723c */ /* 0x008fe2000004181c */
[----:B------:R-:W-:Y:S01]  /*1e260*/  FADD.FTZ R140, R140, R160 ;  /* 0x000000a08c8c7221 */ /* 0x000fe20000010000 */
[----:B------:R-:W-:Y:S01]  /*1e270*/  FFMA.FTZ R100, R102, R171, -R164 ;  /* 0x000000ab66647223 */ /* 0x000fe200000108a4 */
[----:B------:R-:W-:-:S03]  /*1e280*/  FADD.FTZ R183, R183, R175 ;  /* 0x000000afb7b77221 */ /* 0x000fc60000010000 */
[----:B------:R-:W-:Y:S01]  /*1e290*/  HMMA.16816.F32.BF16 R4, R52, R34, R4 ;  /* 0x000000223404723c */ /* 0x000fe20000041804 */
[----:B------:R-:W3:Y:S01]  /*1e2a0*/  LDSM.16.MT88.4 R32, [R224+0x10800] ;  /* 0x01080000e020783b */ /* 0x000ee20000004200 */
[-CC-:B------:R-:W-:Y:S01]  /*1e2b0*/  FFMA.FTZ R91, R91, R171.reuse, -R164.reuse ;  /* 0x000000ab5b5b7223 */ /* 0x180fe200000108a4 */
[-CC-:B------:R-:W-:Y:S01]  /*1e2c0*/  FFMA.FTZ R102, R118, R171.reuse, -R164.reuse ;  /* 0x000000ab76667223 */ /* 0x180fe200000108a4 */
[-CC-:B------:R-:W-:Y:S01]  /*1e2d0*/  FFMA.FTZ R56, R101, R171.reuse, -R169.reuse ;  /* 0x000000ab65387223 */ /* 0x180fe200000108a9 */
[-CC-:B------:R-:W-:Y:S01]  /*1e2e0*/  FFMA.FTZ R57, R103, R171.reuse, -R169.reuse ;  /* 0x000000ab67397223 */ /* 0x180fe200000108a9 */
[-CC-:B------:R-:W-:Y:S01]  /*1e2f0*/  FFMA.FTZ R58, R93, R171.reuse, -R169.reuse ;  /* 0x000000ab5d3a7223 */ /* 0x180fe200000108a9 */
[-C--:B------:R-:W-:Y:S01]  /*1e300*/  FFMA.FTZ R59, R95, R171.reuse, -R164 ;  /* 0x000000ab5f3b7223 */ /* 0x080fe200000108a4 */
[----:B------:R-:W-:Y:S01]  /*1e310*/  FFMA.FTZ R89, R89, R171, -R169 ;  /* 0x000000ab59597223 */ /* 0x000fe200000108a9 */
[----:B------:R-:W-:Y:S01]  /*1e320*/  FADD.FTZ R140, R141, R140 ;  /* 0x0000008c8d8c7221 */ /* 0x000fe20000010000 */
[----:B------:R-:W-:Y:S01]  /*1e330*/  FADD.FTZ R183, R187, R183 ;  /* 0x000000b7bbb77221 */ /* 0x000fe20000010000 */
[----:B------:R-:W-:Y:S02]  /*1e340*/  MUFU.EX2 R100, R100 ;  /* 0x0000006400647308 */ /* 0x000fe40000000800 */
[----:B------:R-:W-:Y:S01]  /*1e350*/  FADD.FTZ R142, R142, R140 ;  /* 0x0000008c8e8e7221 */ /* 0x000fe20000010000 */
[----:B------:R-:W-:-:S05]  /*1e360*/  FADD.FTZ R182, R182, R183 ;  /* 0x000000b7b6b67221 */ /* 0x000fca0000010000 */
[----:B------:R-:W-:Y:S01]  /*1e370*/  MUFU.EX2 R91, R91 ;  /* 0x0000005b005b7308 */ /* 0x000fe20000000800 */
[----:B------:R-:W-:Y:S01]  /*1e380*/  FADD.FTZ R142, R148, R142 ;  /* 0x0000008e948e7221 */ /* 0x000fe20000010000 */
[----:B------:R-:W-:-:S06]  /*1e390*/  FADD.FTZ R182, R188, R182 ;  /* 0x000000b6bcb67221 */ /* 0x000fcc0000010000 */
[----:B------:R-:W-:Y:S08]  /*1e3a0*/  MUFU.EX2 R102, R102 ;  /* 0x0000006600667308 */ /* 0x000ff00000000800 */
[----:B------:R-:W-:Y:S08]  /*1e3b0*/  MUFU.EX2 R56, R56 ;  /* 0x0000003800387308 */ /* 0x000ff00000000800 */
[----:B------:R-:W5:Y:S08]  /*1e3c0*/  MUFU.EX2 R0, R89 ;  /* 0x0000005900007308 */ /* 0x000f700000000800 */
[----:B------:R-:W-:Y:S08]  /*1e3d0*/  MUFU.EX2 R57, R57 ;  /* 0x0000003900397308 */ /* 0x000ff00000000800 */
[----:B------:R-:W4:Y:S08]  /*1e3e0*/  MUFU.EX2 R58, R58 ;  /* 0x0000003a003a7308 */ /* 0x000f300000000800 */
[----:B------:R-:W3:Y:S01]  /*1e3f0*/  MUFU.EX2 R59, R59 ;  /* 0x0000003b003b7308 */ /* 0x000ee20000000800 */
[----:B------:R-:W-:Y:S01]  /*1e400*/  FADD.FTZ R149, R149, R142 ;  /* 0x0000008e95957221 */ /* 0x000fe20000010000 */
[----:B------:R-:W-:Y:S01]  /*1e410*/  FADD.FTZ R3, R3, R182 ;  /* 0x000000b603037221 */ /* 0x000fe20000010000 */
[C---:B-1----:R-:W-:Y:S06]  /*1e420*/  HMMA.16816.F32.BF16 R136, R52.reuse, R8, R136 ;  /* 0x000000083488723c */ /* 0x042fec0000041888 */
[C---:B------:R-:W-:Y:S01]  /*1e430*/  HMMA.16816.F32.BF16 R132, R52.reuse, R10, R132 ;  /* 0x0000000a3484723c */ /* 0x040fe20000041884 */
[----:B------:R-:W-:Y:S01]  /*1e440*/  FADD.FTZ R149, R150, R149 ;  /* 0x0000009596957221 */ /* 0x000fe20000010000 */
[----:B------:R-:W-:Y:S01]  /*1e450*/  FADD.FTZ R193, R193, R3 ;  /* 0x00000003c1c17221 */ /* 0x000fe20000010000 */
[----:B------:R-:W1:Y:S02]  /*1e460*/  LDSM.16.MT88.4 R8, [R223+0x10800] ;  /* 0x01080000df08783b */ /* 0x000e640000004200 */
[----:B------:R-:W-:Y:S01]  /*1e470*/  FADD.FTZ R149, R157, R149 ;  /* 0x000000959d957221 */ /* 0x000fe20000010000 */
[----:B--2---:R-:W-:Y:S01]  /*1e480*/  HMMA.16816.F32.BF16 R40, R52, R48, R40 ;  /* 0x000000303428723c */ /* 0x004fe20000041828 */
[----:B------:R-:W-:-:S05]  /*1e490*/  FADD.FTZ R193, R36, R193 ;  /* 0x000000c124c17221 */ /* 0x000fca0000010000 */
[----:B------:R-:W-:Y:S01]  /*1e4a0*/  HMMA.16816.F32.BF16 R12, R52, R50, R12 ;  /* 0x00000032340c723c */ /* 0x000fe2000004180c */
[----:B-----5:R-:W-:Y:S01]  /*1e4b0*/  F2FP.BF16.F32.PACK_AB R48, R0, R56 ;  /* 0x000000380030723e */ /* 0x020fe200000010ff */
[-C--:B------:R-:W-:Y:S01]  /*1e4c0*/  FFMA.FTZ R97, R97, R171.reuse, -R169 ;  /* 0x000000ab61617223 */ /* 0x080fe200000108a9 */
[----:B------:R-:W-:Y:S01]  /*1e4d0*/  F2FP.BF16.F32.PACK_AB R49, R91, R100 ;  /* 0x000000645b31723e */ /* 0x000fe200000010ff */
[----:B------:R-:W-:Y:S01]  /*1e4e0*/  FADD.FTZ R158, R158, R149 ;  /* 0x000000959e9e7221 */ /* 0x000fe20000010000 */
[----:B------:R-:W-:Y:S01]  /*1e4f0*/  FADD.FTZ R194, R194, R193 ;  /* 0x000000c1c2c27221 */ /* 0x000fe20000010000 */
[--C-:B------:R-:W-:Y:S01]  /*1e500*/  FFMA.FTZ R93, R99, R171, -R164.reuse ;  /* 0x000000ab635d7223 */ /* 0x100fe200000108a4 */
[----:B----4-:R-:W-:Y:S01]  /*1e510*/  F2FP.BF16.F32.PACK_AB R50, R58, R57 ;  /* 0x000000393a32723e */ /* 0x010fe200000010ff */
[-C--:B------:R-:W-:Y:S01]  /*1e520*/  FFMA.FTZ R89, R114, R171.reuse, -R164 ;  /* 0x000000ab72597223 */ /* 0x080fe200000108a4 */
[----:B---3--:R-:W-:Y:S01]  /*1e530*/  F2FP.BF16.F32.PACK_AB R51, R59, R102 ;  /* 0x000000663b33723e */ /* 0x008fe200000010ff */
[----:B------:R-:W-:Y:S01]  /*1e540*/  FADD.FTZ R158, R159, R158 ;  /* 0x0000009e9f9e7221 */ /* 0x000fe20000010000 */
[----:B------:R-:W-:Y:S01]  /*1e550*/  FADD.FTZ R194, R46, R194 ;  /* 0x000000c22ec27221 */ /* 0x000fe20000010000 */
[----:B------:R2:W-:Y:S01]  /*1e560*/  MUFU.EX2 R2, R97 ;  /* 0x0000006100027308 */ /* 0x0005e20000000800 */
[-CC-:B------:R-:W-:Y:S01]  /*1e570*/  FFMA.FTZ R95, R110, R171.reuse, -R164.reuse ;  /* 0x000000ab6e5f7223 */ /* 0x180fe200000108a4 */
[-CC-:B------:R-:W-:Y:S01]  /*1e580*/  FFMA.FTZ R101, R104, R171.reuse, -R169.reuse ;  /* 0x000000ab68657223 */ /* 0x180fe200000108a9 */
[-C--:B------:R-:W-:Y:S01]  /*1e590*/  FFMA.FTZ R105, R105, R171.reuse, -R164 ;  /* 0x000000ab69697223 */ /* 0x080fe200000108a4 */
[C---:B------:R-:W-:Y:S01]  /*1e5a0*/  HMMA.16816.F32.BF16 R20, R48.reuse, R24, R20 ;  /* 0x000000183014723c */ /* 0x040fe20000041814 */
[----:B------:R-:W-:Y:S01]  /*1e5b0*/  FADD.FTZ R158, R181, R158 ;  /* 0x0000009eb59e7221 */ /* 0x000fe20000010000 */
[----:B------:R-:W-:Y:S01]  /*1e5c0*/  FADD.FTZ R184, R184, R194 ;  /* 0x000000c2b8b87221 */ /* 0x000fe20000010000 */
[-CC-:B------:R-:W-:Y:S01]  /*1e5d0*/  FFMA.FTZ R36, R120, R171.reuse, -R164.reuse ;  /* 0x000000ab78247223 */ /* 0x180fe200000108a4 */
[-C--:B------:R-:W-:Y:S01]  /*1e5e0*/  FFMA.FTZ R250, R96, R171.reuse, -R169 ;  /* 0x000000ab60fa7223 */ /* 0x080fe200000108a9 */
[----:B------:R-:W-:Y:S01]  /*1e5f0*/  FFMA.FTZ R251, R37, R171, -R164 ;  /* 0x000000ab25fb7223 */ /* 0x000fe200000108a4 */
[----:B------:R-:W-:Y:S01]  /*1e600*/  HMMA.16816.F32.BF16 R16, R48, R26, R16 ;  /* 0x0000001a3010723c */ /* 0x000fe20000041810 */
[----:B------:R-:W3:Y:S01]  /*1e610*/  LDSM.16.MT88.4 R24, [R222+0x10800] ;  /* 0x01080000de18783b */ /* 0x000ee20000004200 */
[----:B------:R-:W-:Y:S01]  /*1e620*/  FADD.FTZ R185, R185, R158 ;  /* 0x0000009eb9b97221 */ /* 0x000fe20000010000 */
[----:B------:R-:W-:-:S02]  /*1e630*/  FADD.FTZ R184, R60, R184 ;  /* 0x000000b83cb87221 */ /* 0x000fc40000010000 */
[----:B------:R-:W-:Y:S01]  /*1e640*/  LDSM.16.MT88.4 R52, [R222+0x11000] ;  /* 0x01100000de34783b */ /* 0x000fe20000004200 */
[C---:B------:R-:W-:Y:S01]  /*1e650*/  HMMA.16816.F32.BF16 R28, R48.reuse, R32, R28 ;  /* 0x00000020301c723c */ /* 0x040fe2000004181c */
[----:B------:R-:W-:Y:S01]  /*1e660*/  FADD.FTZ R185, R186, R185 ;  /* 0x000000b9bab97221 */ /* 0x000fe20000010000 */
[----:B------:R-:W-:Y:S01]  /*1e670*/  FADD.FTZ R178, R178, R184 ;  /* 0x000000b8b2b27221 */ /* 0x000fe20000010000 */
[----:B------:R-:W-:Y:S03]  /*1e680*/  LDSM.16.MT88.4 R148, [R224+0x11800] ;  /* 0x01180000e094783b */ /* 0x000fe60000004200 */
[C---:B------:R-:W-:Y:S01]  /*1e690*/  HMMA.16816.F32.BF16 R4, R48.reuse, R34, R4 ;  /* 0x000000223004723c */ /* 0x040fe20000041804 */
[----:B------:R-:W4:Y:S01]  /*1e6a0*/  LDSM.16.MT88.4 R32, [R225+0x11000] ;  /* 0x01100000e120783b */ /* 0x000f220000004200 */
[----:B------:R-:W-:Y:S01]  /*1e6b0*/  FADD.FTZ R190, R190, R185 ;  /* 0x000000b9bebe7221 */ /* 0x000fe20000010000 */
[----:B------:R-:W-:Y:S01]  /*1e6c0*/  FADD.FTZ R178, R62, R178 ;  /* 0x000000b23eb27221 */ /* 0x000fe20000010000 */
[-CC-:B------:R-:W-:Y:S01]  /*1e6d0*/  FFMA.FTZ R99, R112, R171.reuse, -R169.reuse ;  /* 0x000000ab70637223 */ /* 0x180fe200000108a9 */
[----:B--2---:R-:W-:Y:S01]  /*1e6e0*/  FFMA.FTZ R97, R108, R171, -R169 ;  /* 0x000000ab6c617223 */ /* 0x004fe200000108a9 */
[----:B------:R-:W-:Y:S01]  /*1e6f0*/  FADD.FTZ R190, R191, R190 ;  /* 0x000000bebfbe7221 */ /* 0x000fe20000010000 */
[----:B------:R-:W-:Y:S01]  /*1e700*/  FADD.FTZ R177, R177, R178 ;  /* 0x000000b2b1b17221 */ /* 0x000fe20000010000 */
[----:B------:R-:W-:Y:S01]  /*1e710*/  MUFU.EX2 R89, R89 ;  /* 0x0000005900597308 */ /* 0x000fe20000000800 */
[C---:B-1----:R-:W-:Y:S01]  /*1e720*/  HMMA.16816.F32.BF16 R40, R48.reuse, R8, R40 ;  /* 0x000000083028723c */ /* 0x042fe20000041828 */
[----:B------:R-:W-:Y:S01]  /*1e730*/  FADD.FTZ R192, R192, R190 ;  /* 0x000000bec0c07221 */ /* 0x000fe20000010000 */
[----:B------:R-:W-:Y:S01]  /*1e740*/  FADD.FTZ R177, R64, R177 ;  /* 0x000000b140b17221 */ /* 0x000fe20000010000 */
[----:B------:R-:W-:Y:S04]  /*1e750*/  LDSM.16.MT88.4 R156, [R225+0x11800] ;  /* 0x01180000e19c783b */ /* 0x000fe80000004200 */
[----:B------:R-:W-:Y:S01]  /*1e760*/  MUFU.EX2 R93, R93 ;  /* 0x0000005d005d7308 */ /* 0x000fe20000000800 */
[----:B------:R-:W-:Y:S01]  /*1e770*/  FADD.FTZ R192, R195, R192 ;  /* 0x000000c0c3c07221 */ /* 0x000fe20000010000 */
[----:B------:R-:W-:Y:S01]  /*1e780*/  FADD.FTZ R61, R61, R177 ;  /* 0x000000b13d3d7221 */ /* 0x000fe20000010000 */
[----:B------:R-:W-:Y:S05]  /*1e790*/  LDSM.16.MT88.4 R140, [R223+0x11800] ;  /* 0x01180000df8c783b */ /* 0x000fea0000004200 */
[----:B------:R-:W-:Y:S01]  /*1e7a0*/  MUFU.EX2 R95, R95 ;  /* 0x0000005f005f7308 */ /* 0x000fe20000000800 */
[----:B------:R-:W-:Y:S01]  /*1e7b0*/  HMMA.16816.F32.BF16 R12, R48, R10, R12 ;  /* 0x0000000a300c723c */ /* 0x000fe2000004180c */
[----:B------:R-:W1:Y:S06]  /*1e7c0*/  LDSM.16.MT88.4 R8, [R224+0x11000] ;  /* 0x01100000e008783b */ /* 0x000e6c0000004200 */
[----:B------:R-:W2:Y:S01]  /*1e7d0*/  MUFU.EX2 R99, R99 ;  /* 0x0000006300637308 */ /* 0x000ea20000000800 */
[----:B------:R-:W-:-:S07]  /*1e7e0*/  FADD.FTZ R68, R68, R192 ;  /* 0x000000c044447221 */ /* 0x000fce0000010000 */
[----:B------:R-:W-:Y:S01]  /*1e7f0*/  MUFU.EX2 R97, R97 ;  /* 0x0000006100617308 */ /* 0x000fe20000000800 */
[----:B------:R-:W-:-:S07]  /*1e800*/  FADD.FTZ R61, R66, R61 ;  /* 0x0000003d423d7221 */ /* 0x000fce0000010000 */
[----:B------:R-:W5:Y:S08]  /*1e810*/  MUFU.EX2 R101, R101 ;  /* 0x0000006500657308 */ /* 0x000f700000000800 */
[----:B------:R-:W4:Y:S01]  /*1e820*/  MUFU.EX2 R3, R105 ;  /* 0x0000006900037308 */ /* 0x000f220000000800 */
[----:B------:R-:W-:Y:S01]  /*1e830*/  FADD.FTZ R68, R189, R68 ;  /* 0x00000044bd447221 */ /* 0x000fe20000010000 */
[----:B------:R-:W-:Y:S01]  /*1e840*/  FADD.FTZ R63, R63, R61 ;  /* 0x0000003d3f3f7221 */ /* 0x000fe20000010000 */
[----:B---3--:R-:W-:Y:S02]  /*1e850*/  HMMA.16816.F32.BF16 R136, R48, R24, R136 ;  /* 0x000000183088723c */ /* 0x008fe40000041888 */
[----:B------:R-:W-:Y:S01]  /*1e860*/  FADD.FTZ R72, R72, R68 ;  /* 0x0000004448487221 */ /* 0x000fe20000010000 */
[----:B------:R-:W-:-:S03]  /*1e870*/  FADD.FTZ R63, R70, R63 ;  /* 0x0000003f463f7221 */ /* 0x000fc60000010000 */
[----:B------:R-:W-:Y:S01]  /*1e880*/  HMMA.16816.F32.BF16 R132, R48, R26, R132 ;  /* 0x0000001a3084723c */ /* 0x000fe20000041884 */
[----:B------:R-:W-:Y:S01]  /*1e890*/  FADD.FTZ R72, R180, R72 ;  /* 0x00000048b4487221 */ /* 0x000fe20000010000 */
[----:B------:R-:W-:Y:S01]  /*1e8a0*/  FADD.FTZ R65, R65, R63 ;  /* 0x0000003f41417221 */ /* 0x000fe20000010000 */
[----:B------:R-:W-:Y:S01]  /*1e8b0*/  FFMA.FTZ R46, R107, R171, -R164 ;  /* 0x000000ab6b2e7223 */ /* 0x000fe200000108a4 */
[----:B------:R-:W-:Y:S03]  /*1e8c0*/  MUFU.EX2 R36, R36 ;  /* 0x0000002400247308 */ /* 0x000fe60000000800 */
[----:B--2---:R-:W-:Y:S02]  /*1e8d0*/  F2FP.BF16.F32.PACK_AB R48, R2, R99 ;  /* 0x000000630230723e */ /* 0x004fe400000010ff */
[----:B------:R-:W-:Y:S02]  /*1e8e0*/  F2FP.BF16.F32.PACK_AB R49, R93, R89 ;  /* 0x000000595d31723e */ /* 0x000fe400000010ff */
[----:B-----5:R-:W-:-:S02]  /*1e8f0*/  F2FP.BF16.F32.PACK_AB R50, R101, R97 ;  /* 0x000000616532723e */ /* 0x020fc400000010ff */
[----:B----4-:R-:W-:Y:S01]  /*1e900*/  F2FP.BF16.F32.PACK_AB R51, R3, R95 ;  /* 0x0000005f0333723e */ /* 0x010fe200000010ff */
[----:B------:R-:W-:Y:S01]  /*1e910*/  FADD.FTZ R76, R76, R72 ;  /* 0x000000484c4c7221 */ /* 0x000fe20000010000 */
[----:B------:R-:W-:Y:S01]  /*1e920*/  FADD.FTZ R65, R74, R65 ;  /* 0x000000414a417221 */ /* 0x000fe20000010000 */
[----:B------:R-:W-:Y:S01]  /*1e930*/  MUFU.EX2 R250, R250 ;  /* 0x000000fa00fa7308 */ /* 0x000fe20000000800 */
[----:B------:R-:W2:Y:S03]  /*1e940*/  LDSM.16.MT88.4 R24, [R223+0x11000] ;  /* 0x01100000df18783b */ /* 0x000ea60000004200 */
[----:B------:R-:W-:Y:S01]  /*1e950*/  HMMA.16816.F32.BF16 R20, R48, R32, R20 ;  /* 0x000000203014723c */ /* 0x000fe20000041814 */
[----:B------:R-:W-:Y:S01]  /*1e960*/  FADD.FTZ R76, R176, R76 ;  /* 0x0000004cb04c7221 */ /* 0x000fe20000010000 */
[----:B------:R-:W-:-:S04]  /*1e970*/  FADD.FTZ R65, R67, R65 ;  /* 0x0000004143417221 */ /* 0x000fc80000010000 */
[----:B------:R-:W-:Y:S01]  /*1e980*/  HMMA.16816.F32.BF16 R16, R48, R34, R16 ;  /* 0x000000223010723c */ /* 0x000fe20000041810 */
[-C--:B------:R-:W-:Y:S01]  /*1e990*/  FFMA.FTZ R32, R47, R171.reuse, -R164 ;  /* 0x000000ab2f207223 */ /* 0x080fe200000108a4 */
[----:B------:R-:W-:-:S05]  /*1e9a0*/  FFMA.FTZ R33, R116, R171, -R169 ;  /* 0x000000ab74217223 */ /* 0x000fca00000108a9 */
[-CC-:B------:R-:W-:Y:S01]  /*1e9b0*/  FFMA.FTZ R34, R106, R171.reuse, -R169.reuse ;  /* 0x000000ab6a227223 */ /* 0x180fe200000108a9 */
[----:B------:R-:W-:Y:S01]  /*1e9c0*/  FFMA.FTZ R35, R98, R171, -R169 ;  /* 0x000000ab62237223 */ /* 0x000fe200000108a9 */
[----:B------:R-:W-:Y:S01]  /*1e9d0*/  MUFU.EX2 R46, R46 ;  /* 0x0000002e002e7308 */ /* 0x000fe20000000800 */
[----:B------:R-:W-:Y:S01]  /*1e9e0*/  FADD.FTZ R76, R80, R76 ;  /* 0x0000004c504c7221 */ /* 0x000fe20000010000 */
[----:B------:R-:W-:-:S06]  /*1e9f0*/  FADD.FTZ R78, R78, R65 ;  /* 0x000000414e4e7221 */ /* 0x000fcc0000010000 */
[----:B------:R-:W-:Y:S01]  /*1ea00*/  MUFU.EX2 R32, R32 ;  /* 0x0000002000207308 */ /* 0x000fe20000000800 */
[----:B------:R-:W-:Y:S01]  /*1ea10*/  FADD.FTZ R71, R71, R76 ;  /* 0x0000004c47477221 */ /* 0x000fe20000010000 */
[----:B------:R-:W-:-:S06]  /*1ea20*/  FADD.FTZ R78, R69, R78 ;  /* 0x0000004e454e7221 */ /* 0x000fcc0000010000 */
[----:B------:R-:W-:Y:S08]  /*1ea30*/  MUFU.EX2 R33, R33 ;  /* 0x0000002100217308 */ /* 0x000ff00000000800 */
[----:B------:R-:W3:Y:S08]  /*1ea40*/  MUFU.EX2 R34, R34 ;  /* 0x0000002200227308 */ /* 0x000ef00000000800 */
[----:B------:R-:W4:Y:S08]  /*1ea50*/  MUFU.EX2 R35, R35 ;  /* 0x0000002300237308 */ /* 0x000f300000000800 */
[----:B------:R-:W5:Y:S01]  /*1ea60*/  MUFU.EX2 R251, R251 ;  /* 0x000000fb00fb7308 */ /* 0x000f620000000800 */
        /* <DEDUP_REMOVED lines=8> */
[----:B---3--:R-:W-:Y:S02]  /*1eaf0*/  F2FP.BF16.F32.PACK_AB R8, R34, R33 ;  /* 0x000000212208723e */ /* 0x008fe400000010ff */
[----:B------:R-:W-:Y:S01]  /*1eb00*/  F2FP.BF16.F32.PACK_AB R9, R46, R36 ;  /* 0x000000242e09723e */ /* 0x000fe200000010ff */
[----:B------:R-:W-:-:S03]  /*1eb10*/  FADD.FTZ R79, R79, R75 ;  /* 0x0000004b4f4f7221 */ /* 0x000fc60000010000 */
[----:B----4-:R-:W-:Y:S02]  /*1eb20*/  F2FP.BF16.F32.PACK_AB R10, R250, R35 ;  /* 0x00000023fa0a723e */ /* 0x010fe400000010ff */
[----:B-----5:R-:W-:Y:S01]  /*1eb30*/  F2FP.BF16.F32.PACK_AB R11, R251, R32 ;  /* 0x00000020fb0b723e */ /* 0x020fe200000010ff */
[----:B------:R-:W-:Y:S01]  /*1eb40*/  FADD.FTZ R196, R196, R73 ;  /* 0x00000049c4c47221 */ /* 0x000fe20000010000 */
[----:B------:R-:W-:-:S03]  /*1eb50*/  FADD.FTZ R79, R92, R79 ;  /* 0x0000004f5c4f7221 */ /* 0x000fc60000010000 */
[----:B------:R-:W-:Y:S02]  /*1eb60*/  FADD.FTZ R196, R90, R196 ;  /* 0x000000c45ac47221 */ /* 0x000fe40000010000 */
[----:B------:R-:W-:Y:S01]  /*1eb70*/  HMMA.16816.F32.BF16 R160, R8, R156, R20 ;  /* 0x0000009c08a0723c */ /* 0x000fe20000041814 */
[----:B------:R-:W-:Y:S01]  /*1eb80*/  FADD.FTZ R83, R83, R79 ;  /* 0x0000004f53537221 */ /* 0x000fe20000010000 */
[----:B------:R-:W-:-:S04]  /*1eb90*/  FADD.FTZ R81, R81, R196 ;  /* 0x000000c451517221 */ /* 0x000fc80000010000 */
[----:B------:R-:W-:Y:S01]  /*1eba0*/  HMMA.16816.F32.BF16 R156, R8, R158, R16 ;  /* 0x0000009e089c723c */ /* 0x000fe20000041810 */
[----:B------:R-:W1:Y:S01]  /*1ebb0*/  LDSM.16.MT88.4 R16, [R222+0x11800] ;  /* 0x01180000de10783b */ /* 0x000e620000004200 */
        /* <DEDUP_REMOVED lines=8> */
[----:B------:R-:W-:Y:S01]  /*1ec40*/  FADD.FTZ R91, R91, R87 ;  /* 0x000000575b5b7221 */ /* 0x000fe20000010000 */
[----:B------:R-:W-:-:S04]  /*1ec50*/  FADD.FTZ R0, R0, R85 ;  /* 0x0000005500007221 */ /* 0x000fc80000010000 */
[C---:B------:R-:W-:Y:S06]  /*1ec60*/  HMMA.16816.F32.BF16 R136, R48.reuse, R52, R136 ;  /* 0x000000343088723c */ /* 0x040fec0000041888 */
        /* <DEDUP_REMOVED lines=29> */
.L_x_2745:
[----:B------:R-:W-:-:S13]  /*1ee40*/  ISETP.GE.AND P0, PT, R245, 0x1, PT ;  /* 0x00000001f500780c */ /* 0x000fda0003f06270 */
[----:B------:R-:W-:Y:S05]  /*1ee50*/  @!P0 BRA `(.L_x_2754) ;  /* 0x0000005400288947 */ /* 0x000fea0003800000 */
[C---:B------:R-:W-:Y:S01]  /*1ee60*/  SHF.L.U64.HI R246, R44.reuse, 0x5, R45 ;  /* 0x000000052cf67819 */ /* 0x040fe2000001022d */
[----:B------:R-:W-:Y:S01]  /*1ee70*/  IMAD.SHL.U32 R247, R44, 0x20, RZ ;  /* 0x000000202cf77824 */ /* 0x000fe200078e00ff */
[C---:B------:R-:W-:Y:S01]  /*1ee80*/  SHF.L.U64.HI R248, R38.reuse, 0x5, R39 ;  /* 0x0000000526f87819 */ /* 0x040fe20000010227 */
[----:B------:R-:W-:Y:S01]  /*1ee90*/  IMAD.SHL.U32 R249, R38, 0x20, RZ ;  /* 0x0000002026f97824 */ /* 0x000fe200078e00ff */
[----:B------:R-:W-:Y:S01]  /*1eea0*/  MOV R165, R0 ;  /* 0x0000000000a57202 */ /* 0x000fe20000000f00 */
[----:B------:R-:W-:-:S07]  /*1eeb0*/  IMAD.MOV.U32 R164, RZ, RZ, R2 ;  /* 0x000000ffffa47224 */ /* 0x000fce00078e0002 */
.L_x_2763:
[----:B------:R-:W1:Y:S01]  /*1eec0*/  LDC.64 R166, c[0x0][0x208] ;  /* 0x00008200ffa67b82 */ /* 0x000e620000000a00 */
[----:B------:R-:W-:Y:S04]  /*1eed0*/  DEPBAR.LE SB0, 0x0 ;  /* 0x000080000000791a */ /* 0x000fe80000000000 */
[----:B------:R-:W-:Y:S05]  /*1eee0*/  WARPSYNC.ALL ;  /* 0x0000000000007948 */ /* 0x000fea0003800000 */
[----:B------:R-:W2:Y:S08]  /*1eef0*/  LDC.64 R2, c[0x0][0x198] ;  /* 0x00006600ff027b82 */ /* 0x000eb00000000a00 */
[----:B------:R-:W-:Y:S01]  /*1ef00*/  BAR.SYNC.DEFER_BLOCKING 0x0 ;  /* 0x0000000000007b1d */ /* 0x000fe20000010000 */
[----:B------:R-:W-:Y:S04]  /*1ef10*/  ISETP.NE.U32.AND P0, PT, R242, RZ, PT ;  /* 0x000000fff200720c */ /* 0x000fe80003f05070 */
[----:B------:R-:W-:Y:S01]  /*1ef20*/  ISETP.NE.AND.EX P0, PT, R243, RZ, PT, P0 ;  /* 0x000000fff300720c */ /* 0x000fe20003f05300 */
[----:B------:R-:W-:Y:S11]  /*1ef30*/  BSSY B0, `(.L_x_2755) ;  /* 0x000004f000007945 */ /* 0x000ff60003800000 */
[----:B------:R-:W-:Y:S01]  /*1ef40*/  @!UPT UIADD3 URZ, URZ, URZ, URZ ;  /* 0x0000003f3f3ff290 */ /* 0x000fe2000fffe03f */
[----:B------:R-:W-:Y:S05]  /*1ef50*/  @!P0 BRA `(.L_x_2756) ;  /* 0x0000000400188947 */ /* 0x000fea0003800000 */
[----:B------:R-:W-:Y:S01]  /*1ef60*/  IMAD.SHL.U32 R11, R245, 0x100, RZ ;  /* 0x00000100f50b7824 */ /* 0x000fe200078e00ff */
[C---:B-1----:R-:W-:Y:S02]  /*1ef70*/  R2UR UR4, R166.reuse ;  /* 0x00000000a60472ca */ /* 0x042fe400000e0000 */
[----:B------:R-:W-:Y:S01]  /*1ef80*/  R2UR UR5, R167 ;  /* 0x00000000a70572ca */ /* 0x000fe200000e0000 */
[----:B------:R-:W-:Y:S01]  /*1ef90*/  VIADD R0, R11, 0xffffff00 ;  /* 0xffffff000b007836 */ /* 0x000fe20000000000 */
[C---:B------:R-:W-:Y:S02]  /*1efa0*/  R2UR UR10, R166.reuse ;  /* 0x00000000a60a72ca */ /* 0x040fe400000e0000 */
[C---:B------:R-:W-:Y:S02]  /*1efb0*/  R2UR UR11, R167.reuse ;  /* 0x00000000a70b72ca */ /* 0x040fe400000e0000 */
[----:B------:R-:W-:Y:S02]  /*1efc0*/  IABS R4, R0 ;  /* 0x0000000000047213 */ /* 0x000fe40000000000 */
[C---:B------:R-:W-:Y:S02]  /*1efd0*/  R2UR UR12, R166.reuse ;  /* 0x00000000a60c72ca */ /* 0x040fe400000e0000 */
[C---:B------:R-:W-:Y:S02]  /*1efe0*/  R2UR UR13, R167.reuse ;  /* 0x00000000a70d72ca */ /* 0x040fe400000e0000 */
[----:B------:R-:W-:Y:S01]  /*1eff0*/  R2UR UR8, R166 ;  /* 0x00000000a60872ca */ /* 0x000fe200000e0000 */
[----:B--2---:R-:W2:Y:S01]  /*1f000*/  LD.E R10, desc[UR4][R2.64+0x170] ;  /* 0x00017004020a7980 */ /* 0x004ea2000c101900 */
[----:B------:R-:W-:Y:S03]  /*1f010*/  R2UR UR9, R167 ;  /* 0x00000000a70972ca */ /* 0x000fe600000e0000 */
[----:B------:R-:W3:Y:S10]  /*1f020*/  LD.E.64 R12, desc[UR4][R2.64+0x40] ;  /* 0x00004004020c7980 */ /* 0x000ef4000c101b00 */
[----:B------:R-:W4:Y:S01]  /*1f030*/  LD.E.64 R14, desc[UR8][R2.64+0x28] ;  /* 0x00002808020e7980 */ /* 0x000f22000c101b00 */
        /* <DEDUP_REMOVED lines=10> */
[--C-:B-1----:R-:W-:Y:S02]  /*1f0e0*/  IMAD.MOV R6, RZ, RZ, -R9.reuse ;  /* 0x000000ffff067224 */ /* 0x102fe400078e0a09 */
[----:B------:R-:W-:Y:S02]  /*1f0f0*/  IMAD.MOV.U32 R8, RZ, RZ, RZ ;  /* 0x000000ffff087224 */ /* 0x000fe400078e00ff */
[----:B------:R-:W-:Y:S04]  /*1f100*/  IMAD R6, R6, R7, RZ ;  /* 0x0000000706067224 */ /* 0x000fe800078e02ff */
[----:B------:R-:W-:Y:S01]  /*1f110*/  IMAD.HI.U32 R9, R9, R6, R8 ;  /* 0x0000000609097227 */ /* 0x000fe200078e0008 */
[----:B------:R-:W-:Y:S02]  /*1f120*/  IABS R6, R11 ;  /* 0x0000000b00067213 */ /* 0x000fe40000000000 */
[----:B------:R-:W-:Y:S03]  /*1f130*/  LOP3.LUT R11, R11, R10, RZ, 0x3c, !PT ;  /* 0x0000000a0b0b7212 */ /* 0x000fe600078e3cff */
        /* <DEDUP_REMOVED lines=13> */
[----:B------:R-:W-:Y:S07]  /*1f210*/  ISETP.NE.AND P2, PT, R10, RZ, PT ;  /* 0x000000ff0a00720c */ /* 0x000fee0003f45270 */
[----:B------:R-:W-:Y:S02]  /*1f220*/  @P3 VIADD R8, R8, 0x1 ;  /* 0x0000000108083836 */ /* 0x000fe40000000000 */
[----:B------:R-:W-:Y:S02]  /*1f230*/  @P4 VIADD R9, R9, 0x1 ;  /* 0x0000000109094836 */ /* 0x000fe40000000000 */
[----:B------:R-:W-:Y:S02]  /*1f240*/  @!P0 IMAD.MOV R8, RZ, RZ, -R8 ;  /* 0x000000ffff088224 */ /* 0x000fe400078e0a08 */
[----:B------:R-:W-:Y:S03]  /*1f250*/  @!P1 IMAD.MOV R9, RZ, RZ, -R9 ;  /* 0x000000ffff099224 */ /* 0x000fe600078e0a09 */
[C---:B------:R-:W-:Y:S02]  /*1f260*/  SEL R8, R0.reuse, R8, !P2 ;  /* 0x0000000800087207 */ /* 0x040fe40005000000 */
[----:B------:R-:W-:Y:S02]  /*1f270*/  SEL R9, R0, R9, !P2 ;  /* 0x0000000900097207 */ /* 0x000fe40005000000 */
[CC--:B------:R-:W-:Y:S02]  /*1f280*/  LEA R6, P1, R8.reuse, R242.reuse, 0x2 ;  /* 0x000000f208067211 */ /* 0x0c0fe400078210ff */
[C---:B------:R-:W-:Y:S02]  /*1f290*/  LEA R4, P0, R9.reuse, R242, 0x2 ;  /* 0x000000f209047211 */ /* 0x040fe400078010ff */
[-C--:B------:R-:W-:Y:S02]  /*1f2a0*/  LEA.HI.X.SX32 R7, R8, R243.reuse, 0x2, P1 ;  /* 0x000000f308077211 */ /* 0x080fe400008f16ff */
[C---:B------:R-:W-:Y:S02]  /*1f2b0*/  LEA.HI.X.SX32 R5, R9.reuse, R243, 0x2, P0 ;  /* 0x000000f309057211 */ /* 0x040fe400000f16ff */
[----:B------:R-:W-:Y:S01]  /*1f2c0*/  IADD3 R8, R9, -R8, RZ ;  /* 0x8000000809087210 */ /* 0x000fe20007ffe0ff */
[----:B------:R1:W2:Y:S04]  /*1f2d0*/  LD.E R0, desc[UR10][R6.64] ;  /* 0x0000000a06007980 */ /* 0x0002a8000c101900 */
[----:B------:R-:W-:Y:S01]  /*1f2e0*/  IMAD R10, R10, R8, -0x100 ;  /* 0xffffff000a0a7424 */ /* 0x000fe200078e0208 */
[----:B------:R3:W2:Y:S04]  /*1f2f0*/  LD.E R4, desc[UR12][R4.64] ;  /* 0x0000000c04047980 */ /* 0x0006a8000c101900 */
[----:B-1----:R-:W-:Y:S01]  /*1f300*/  SHF.R.S32.HI R6, RZ, 0x1f, R10 ;  /* 0x0000001fff067819 */ /* 0x002fe2000001140a */
[-C--:B---3--:R-:W-:Y:S02]  /*1f310*/  IMAD R5, R13, R10.reuse, RZ ;  /* 0x0000000a0d057224 */ /* 0x088fe400078e02ff */
[C---:B------:R-:W-:Y:S04]  /*1f320*/  IMAD.WIDE.U32 R10, R12.reuse, R10, RZ ;  /* 0x0000000a0c0a7225 */ /* 0x040fe800078e00ff */
[----:B------:R-:W-:Y:S04]  /*1f330*/  IMAD R5, R12, R6, R5 ;  /* 0x000000060c057224 */ /* 0x000fe800078e0205 */
[----:B------:R-:W-:Y:S02]  /*1f340*/  IMAD.IADD R11, R11, 0x1, R5 ;  /* 0x000000010b0b7824 */ /* 0x000fe400078e0205 */
[----:B--2---:R-:W-:Y:S04]  /*1f350*/  IMAD.IADD R0, R0, 0x1, -R4 ;  /* 0x0000000100007824 */ /* 0x004fe800078e0a04 */
[----:B----4-:R-:W-:Y:S01]  /*1f360*/  IMAD R4, R15, R0, RZ ;  /* 0x000000000f047224 */ /* 0x010fe200078e02ff */
[----:B------:R-:W-:Y:S01]  /*1f370*/  SHF.R.S32.HI R5, RZ, 0x1f, R0 ;  /* 0x0000001fff057819 */ /* 0x000fe20000011400 */
[----:B------:R-:W-:Y:S04]  /*1f380*/  IMAD.WIDE.U32 R10, R0, R14, R10 ;  /* 0x0000000e000a7225 */ /* 0x000fe800078e000a */
[----:B------:R-:W-:Y:S04]  /*1f390*/  IMAD R4, R14, R5, R4 ;  /* 0x000000050e047224 */ /* 0x000fe800078e0204 */
[----:B------:R-:W-:Y:S01]  /*1f3a0*/  IMAD.IADD R4, R11, 0x1, R4 ;  /* 0x000000010b047824 */ /* 0x000fe200078e0204 */
[----:B------:R-:W-:Y:S05]  /*1f3b0*/  BRA `(.L_x_2757) ;  /* 0x0000000000187947 */ /* 0x000fea0003800000 */
.L_x_2756:
[----:B-1----:R-:W-:Y:S02]  /*1f3c0*/  R2UR UR4, R166 ;  /* 0x00000000a60472ca */ /* 0x002fe400000e0000 */
[----:B------:R-:W-:Y:S11]  /*1f3d0*/  R2UR UR5, R167 ;  /* 0x00000000a70572ca */ /* 0x000ff600000e0000 */
[----:B------:R-:W-:Y:S02]  /*1f3e0*/  @!UPT UIADD3 URZ, URZ, URZ, URZ ;  /* 0x0000003f3f3ff290 */ /* 0x000fe4000fffe03f */
[----:B--2---:R-:W2:Y:S02]  /*1f3f0*/  LD.E R10, desc[UR4][R2.64+0x40] ;  /* 0x00004004020a7980 */ /* 0x004ea4000c101900 */
[----:B--2---:R-:W-:Y:S05]  /*1f400*/  IMAD.U32 R10, R10, -0x100, RZ ;  /* 0xffffff000a0a7824 */ /* 0x004fea00078e00ff */
[----:B------:R-:W-:Y:S02]  /*1f410*/  SHF.R.S32.HI R4, RZ, 0x1f, R10 ;  /* 0x0000001fff047819 */ /* 0x000fe4000001140a */
.L_x_2757:
[----:B------:R-:W-:Y:S05]  /*1f420*/  BSYNC B0 ;  /* 0x0000000000007941 */ /* 0x000fea0003800000 */
.L_x_2755:
[----:B------:R-:W-:Y:S01]  /*1f430*/  LEA R235, P0, R10, R235, 0x1 ;  /* 0x000000eb0aeb7211 */ /* 0x000fe200078008ff */
[----:B------:R-:W-:Y:S01]  /*1f440*/  IMAD R172, R220, 0x2, R231 ;  /* 0x00000002dcac7824 */ /* 0x000fe200078e02e7 */
[----:B------:R-:W-:Y:S01]  /*1f450*/  R2UR UR8, R166 ;  /* 0x00000000a60872ca */ /* 0x000fe200000e0000 */
[----:B------:R-:W-:Y:S01]  /*1f460*/  IMAD.IADD R0, R230, 0x1, R229 ;  /* 0x00000001e6007824 */ /* 0x000fe200078e02e5 */
[C---:B------:R-:W-:Y:S01]  /*1f470*/  R2UR UR9, R167.reuse ;  /* 0x00000000a70972ca */ /* 0x040fe200000e0000 */
[----:B------:R-:W-:Y:S01]  /*1f480*/  IMAD.MOV.U32 R8, RZ, RZ, R235 ;  /* 0x000000ffff087224 */ /* 0x000fe200078e00eb */
[----:B------:R-:W-:Y:S01]  /*1f490*/  LEA.HI.X R234, R10, R234, R4, 0x1, P0 ;  /* 0x000000ea0aea7211 */ /* 0x000fe200000f0c04 */
[----:B------:R-:W-:Y:S01]  /*1f4a0*/  BSSY B1, `(.L_x_2758) ;  /* 0x00001a8000017945 */ /* 0x000fe20003800000 */
[C---:B------:R-:W-:Y:S02]  /*1f4b0*/  R2UR UR10, R166.reuse ;  /* 0x00000000a60a72ca */ /* 0x040fe400000e0000 */
[----:B------:R-:W-:Y:S01]  /*1f4c0*/  R2UR UR11, R167 ;  /* 0x00000000a70b72ca */ /* 0x000fe200000e0000 */
[----:B------:R-:W-:Y:S01]  /*1f4d0*/  IMAD.MOV.U32 R9, RZ, RZ, R234 ;  /* 0x000000ffff097224 */ /* 0x000fe200078e00ea */
[-C--:B------:R-:W-:Y:S02]  /*1f4e0*/  IADD3 R6, P0, R235, R247.reuse, RZ ;  /* 0x000000f7eb067210 */ /* 0x080fe40007f1e0ff */
[----:B------:R-:W-:Y:S02]  /*1f4f0*/  R2UR UR4, R166 ;  /* 0x00000000a60472ca */ /* 0x000fe400000e0000 */
[----:B------:R-:W-:Y:S01]  /*1f500*/  R2UR UR5, R167 ;  /* 0x00000000a70572ca */ /* 0x000fe200000e0000 */
[----:B------:R-:W-:Y:S01]  /*1f510*/  @!PT LDS RZ, [RZ] ;  /* 0x00000000fffff984 */ /* 0x000fe20000000800 */
[----:B------:R-:W-:Y:S01]  /*1f520*/  @!PT LDS RZ, [RZ] ;  /* 0x00000000fffff984 */ /* 0x000fe20000000800 */
[----:B------:R-:W-:Y:S01]  /*1f530*/  @!PT LDS RZ, [RZ] ;  /* 0x00000000fffff984 */ /* 0x000fe20000000800 */
[----:B------:R1:W-:Y:S01]  /*1f540*/  LDGSTS.E.BYPASS.LTC128B.128 [R244+0xa000], desc[UR8][R8.64] ;  /* 0x0a00000008f47fae */ /* 0x0003e2000b901d48 */
[--C-:B------:R-:W-:Y:S01]  /*1f550*/  IMAD.X R7, R234, 0x1, R246.reuse, P0 ;  /* 0x00000001ea077824 */ /* 0x100fe200000e06f6 */
[-C--:B------:R-:W-:Y:S02]  /*1f560*/  IADD3 R4, P0, R6, R247.reuse, RZ ;  /* 0x000000f706047210 */ /* 0x080fe40007f1e0ff */
[----:B------:R-:W-:Y:S02]  /*1f570*/  R2UR UR14, R166 ;  /* 0x00000000a60e72ca */ /* 0x000fe400000e0000 */
[----:B------:R2:W-:Y:S01]  /*1f580*/  LDGSTS.E.BYPASS.LTC128B.128 [R244+0xa800], desc[UR10][R6.64] ;  /* 0x0a80000006f47fae */ /* 0x0005e2000b901d4a */
[--C-:B------:R-:W-:Y:S01]  /*1f590*/  IMAD.X R5, R7, 0x1, R246.reuse, P0 ;  /* 0x0000000107057824 */ /* 0x100fe200000e06f6 */
[-C--:B------:R-:W-:Y:S02]  /*1f5a0*/  IADD3 R10, P0, R4, R247.reuse, RZ ;  /* 0x000000f7040a7210 */ /* 0x080fe40007f1e0ff */
[----:B------:R-:W-:Y:S02]  /*1f5b0*/  R2UR UR15, R167 ;  /* 0x00000000a70f72ca */ /* 0x000fe400000e0000 */
[----:B------:R3:W-:Y:S01]  /*1f5c0*/  LDGSTS.E.BYPASS.LTC128B.128 [R244+0xb000], desc[UR4][R4.64] ;  /* 0x0b00000004f47fae */ /* 0x0007e2000b901d44 */
[--C-:B------:R-:W-:Y:S01]  /*1f5d0*/  IMAD.X R11, R5, 0x1, R246.reuse, P0 ;  /* 0x00000001050b7824 */ /* 0x100fe200000e06f6 */
[----:B------:R-:W-:Y:S02]  /*1f5e0*/  R2UR UR12, R166 ;  /* 0x00000000a60c72ca */ /* 0x000fe400000e0000 */
[----:B------:R-:W-:Y:S02]  /*1f5f0*/  R2UR UR13, R167 ;  /* 0x00000000a70d72ca */ /* 0x000fe400000e0000 */
[----:B------:R4:W-:Y:S01]  /*1f600*/  LDGSTS.E.BYPASS.LTC128B.128 [R244+0xb800], desc[UR8][R10.64] ;  /* 0x0b8000000af47fae */ /* 0x0009e2000b901d48 */
[-C--:B-1----:R-:W-:Y:S05]  /*1f610*/  IADD3 R8, P0, R10, R247.reuse, RZ ;  /* 0x000000f70a087210 */ /* 0x082fea0007f1e0ff */
[--C-:B------:R-:W-:Y:S01]  /*1f620*/  IMAD.X R9, R11, 0x1, R246.reuse, P0 ;  /* 0x000000010b097824 */ /* 0x100fe200000e06f6 */
[-C--:B--2---:R-:W-:Y:S04]  /*1f630*/  IADD3 R6, P0, R8, R247.reuse, RZ ;  /* 0x000000f708067210 */ /* 0x084fe80007f1e0ff */
[----:B------:R1:W-:Y:S01]  /*1f640*/  LDGSTS.E.BYPASS.LTC128B.128 [R244+0xc000], desc[UR10][R8.64] ;  /* 0x0c00000008f47fae */ /* 0x0003e2000b901d4a */
[--C-:B------:R-:W-:Y:S01]  /*1f650*/  IMAD.X R7, R9, 0x1, R246.reuse, P0 ;  /* 0x0000000109077824 */ /* 0x100fe200000e06f6 */
[-C--:B---3--:R-:W-:Y:S04]  /*1f660*/  IADD3 R4, P0, R6, R247.reuse, RZ ;  /* 0x000000f706047210 */ /* 0x088fe80007f1e0ff */
[----:B------:R2:W-:Y:S01]  /*1f670*/  LDGSTS.E.BYPASS.LTC128B.128 [R244+0xc800], desc[UR4][R6.64] ;  /* 0x0c80000006f47fae */ /* 0x0005e2000b901d44 */
[--C-:B------:R-:W-:Y:S01]  /*1f680*/  IMAD.X R5, R7, 0x1, R246.reuse, P0 ;  /* 0x0000000107057824 */ /* 0x100fe200000e06f6 */
[-C--:B----4-:R-:W-:Y:S04]  /*1f690*/  IADD3 R10, P0, R4, R247.reuse, RZ ;  /* 0x000000f7040a7210 */ /* 0x090fe80007f1e0ff */
[----:B------:R3:W-:Y:S01]  /*1f6a0*/  LDGSTS.E.BYPASS.LTC128B.128 [R244+0xd000], desc[UR8][R4.64] ;  /* 0x0d00000004f47fae */ /* 0x0007e2000b901d48 */
[-C--:B------:R-:W-:Y:S05]  /*1f6b0*/  IADD3.X R11, R5, R246.reuse, RZ, P0, !PT ;  /* 0x000000f6050b7210 */ /* 0x080fea00007fe4ff */
        /* <DEDUP_REMOVED lines=9> */
[-C--:B------:R-:W-:Y:S04]  /*1f750*/  IADD3 R12, P0, R4, R247.reuse, RZ ;  /* 0x000000f7040c7210 */ /* 0x080fe80007f1e0ff */
[----:B------:R3:W-:Y:S01]  /*1f760*/  LDGSTS.E.BYPASS.LTC128B.128 [R244+0xf000], desc[UR4][R4.64] ;  /* 0x0f00000004f47fae */ /* 0x0007e2000b901d44 */
[--C-:B------:R-:W-:Y:S01]  /*1f770*/  IMAD.X R13, R5, 0x1, R246.reuse, P0 ;  /* 0x00000001050d7824 */ /* 0x100fe200000e06f6 */
[-C--:B----4-:R-:W-:Y:S04]  /*1f780*/  IADD3 R10, P0, R12, R247.reuse, RZ ;  /* 0x000000f70c0a7210 */ /* 0x090fe80007f1e0ff */
[----:B------:R-:W-:Y:S01]  /*1f790*/  LDGSTS.E.BYPASS.LTC128B.128 [R244+0xf800], desc[UR14][R12.64] ;  /* 0x0f8000000cf47fae */ /* 0x000fe2000b901d4e */
[--C-:B------:R-:W-:Y:S05]  /*1f7a0*/  IMAD.X R11, R13, 0x1, R246.reuse, P0 ;  /* 0x000000010d0b7824 */ /* 0x100fea00000e06f6 */
[----:B------:R-:W-:Y:S01]  /*1f7b0*/  LDGSTS.E.BYPASS.LTC128B.128 [R244+0x10000], desc[UR12][R10.64] ;  /* 0x100000000af47fae */ /* 0x000fe2000b901d4c */
[-C--:B-1----:R-:W-:Y:S05]  /*1f7c0*/  IADD3 R8, P0, R10, R247.reuse, RZ ;  /* 0x000000f70a087210 */ /* 0x082fea0007f1e0ff */
[--C-:B------:R-:W-:Y:S01]  /*1f7d0*/  IMAD.X R9, R11, 0x1, R246.reuse, P0 ;  /* 0x000000010b097824 */ /* 0x100fe200000e06f6 */
[-C--:B--2---:R-:W-:Y:S04]  /*1f7e0*/  IADD3 R6, P0, R8, R247.reuse, RZ ;  /* 0x000000f708067210 */ /* 0x084fe80007f1e0ff */
[----:B------:R1:W-:Y:S01]  /*1f7f0*/  LDGSTS.E.BYPASS.LTC128B.128 [R244+0x10800], desc[UR10][R8.64] ;  /* 0x1080000008f47fae */ /* 0x0003e2000b901d4a */
[----:B------:R-:W-:Y:S02]  /*1f800*/  IADD3.X R7, R9, R246, RZ, P0, !PT ;  /* 0x000000f609077210 */ /* 0x000fe400007fe4ff */
[----:B---3--:R-:W-:Y:S03]  /*1f810*/  IADD3 R4, P0, R6, R247, RZ ;  /* 0x000000f706047210 */ /* 0x008fe60007f1e0ff */
[----:B------:R-:W-:Y:S02]  /*1f820*/  LDGSTS.E.BYPASS.LTC128B.128 [R244+0x11000], desc[UR8][R6.64] ;  /* 0x1100000006f47fae */ /* 0x000fe4000b901d48 */
[----:B------:R-:W-:Y:S01]  /*1f830*/  IMAD.X R5, R7, 0x1, R246, P0 ;  /* 0x0000000107057824 */ /* 0x000fe200000e06f6 */
[----:B------:R-:W-:Y:S04]  /*1f840*/  ISETP.GE.AND P0, PT, R245, 0x2, PT ;  /* 0x00000002f500780c */ /* 0x000fe80003f06270 */
[----:B------:R2:W-:Y:S04]  /*1f850*/  LDGSTS.E.BYPASS.LTC128B.128 [R244+0x11800], desc[UR4][R4.64] ;  /* 0x1180000004f47fae */ /* 0x0005e8000b901d44 */
[----:B------:R-:W-:Y:S04]  /*1f860*/  LDSM.16.M88.4 R128, [R231] ;  /* 0x00000000e780783b */ /* 0x000fe80000000200 */
[----:B------:R-:W-:Y:S04]  /*1f870*/  LDSM.16.M88.4 R16, [R230+0x2800] ;  /* 0x00280000e610783b */ /* 0x000fe80000000200 */
[----:B------:R-:W-:Y:S04]  /*1f880*/  LDSM.16.M88.4 R24, [R230+0x3000] ;  /* 0x00300000e618783b */ /* 0x000fe80000000200 */
[----:B-1----:R-:W2:Y:S04]  /*1f890*/  LDSM.16.M88.4 R8, [R230+0x2000] ;  /* 0x00200000e608783b */ /* 0x002ea80000000200 */
[----:B------:R-:W1:Y:S04]  /*1f8a0*/  LDSM.16.M88.4 R32, [R230+0x3800] ;  /* 0x00380000e620783b */ /* 0x000e680000000200 */
[----:B------:R-:W0:Y:S04]  /*1f8b0*/  LDGDEPBAR ;  /* 0x00000000000079af */ /* 0x000e280000000000 */
[----:B------:R-:W3:Y:S04]  /*1f8c0*/  LDSM.16.M88.4 R40, [R230+0x4000] ;  /* 0x00400000e628783b */ /* 0x000ee80000000200 */
        /* <DEDUP_REMOVED lines=15> */
[----:B------:R-:W-:Y:S03]  /*1f9c0*/  LDSM.16.M88.4 R172, [R172] ;  /* 0x00000000acac783b */ /* 0x000fe60000000200 */
[C---:B------:R-:W-:Y:S01]  /*1f9d0*/  HMMA.16816.F32.BF16 R20, R128.reuse, R24, RZ ;  /* 0x000000188014723c */ /* 0x040fe200000418ff */
        /* <DEDUP_REMOVED lines=8> */
[----:B------:R-:W-:Y:S03]  /*1fa60*/  LDSM.16.M88.4 R196, [R0+0x5800] ;  /* 0x0058000000c4783b */ /* 0x000fe60000000200 */
[C---:B---3--:R-:W-:Y:S01]  /*1fa70*/  HMMA.16816.F32.BF16 R36, R128.reuse, R40, RZ ;  /* 0x000000288024723c */ /* 0x048fe200000418ff */
[----:B------:R-:W-:Y:S04]  /*1fa80*/  LDSM.16.M88.4 R200, [R0+0x6000] ;  /* 0x0060000000c8783b */ /* 0x000fe80000000200 */
[----:B------:R-:W-:Y:S01]  /*1fa90*/  LDSM.16.M88.4 R204, [R0+0x6800] ;  /* 0x0068000000cc783b */ /* 0x000fe20000000200 */
[C---:B------:R-:W-:Y:S03]  /*1faa0*/  HMMA.16816.F32.BF16 R40, R128.reuse, R42, RZ ;  /* 0x0000002a8028723c */ /* 0x040fe600000418ff */
[----:B------:R-:W-:Y:S03]  /*1fab0*/  LDSM.16.M88.4 R208, [R221] ;  /* 0x00000000ddd0783b */ /* 0x000fe60000000200 */
[C---:B----4-:R-:W-:Y:S01]  /*1fac0*/  HMMA.16816.F32.BF16 R44, R128.reuse, R48, RZ ;  /* 0x00000030802c723c */ /* 0x050fe200000418ff */
[----:B------:R-:W-:Y:S04]  /*1fad0*/  LDSM.16.M88.4 R212, [R221+0x800] ;  /* 0x00080000ddd4783b */ /* 0x000fe80000000200 */
[----:B------:R-:W-:Y:S01]  /*1fae0*/  LDSM.16.M88.4 R216, [R221+0x7000] ;  /* 0x00700000ddd8783b */ /* 0x000fe20000000200 */
        /* <DEDUP_REMOVED lines=34> */
[C---:B------:R-:W-:Y:S06]  /*1fd10*/  HMMA.16816.F32.BF16 R36, R172.reuse, R192, R36 ;  /* 0x000000c0ac24723c */ /* 0x040fec0000041824 */
[C---:B------:R-:W-:Y:S01]  /*1fd20*/  HMMA.16816.F32.BF16 R40, R172.reuse, R194, R40 ;  /* 0x000000c2ac28723c */ /* 0x040fe20000041828 */
[----:B------:R-:W1:Y:S05]  /*1fd30*/  LDSM.16.M88.4 R192, [R0+0x8800] ;  /* 0x0088000000c0783b */ /* 0x000e6a0000000200 */
[C---:B--2---:R-:W-:Y:S06]  /*1fd40*/  HMMA.16816.F32.BF16 R44, R172.reuse, R168, R44 ;  /* 0x000000a8ac2c723c */ /* 0x044fec000004182c */
[C---:B------:R-:W-:Y:S01]  /*1fd50*/  HMMA.16816.F32.BF16 R48, R172.reuse, R170, R48 ;  /* 0x000000aaac30723c */ /* 0x040fe20000041830 */
[----:B------:R-:W2:Y:S05]  /*1fd60*/  LDSM.16.M88.4 R168, [R0+0x9000] ;  /* 0x0090000000a8783b */ /* 0x000eaa0000000200 */
[C---:B---3--:R-:W-:Y:S06]  /*1fd70*/  HMMA.16816.F32.BF16 R52, R172.reuse, R176, R52 ;  /* 0x000000b0ac34723c */ /* 0x048fec0000041834 */
[C---:B------:R-:W-:Y:S01]  /*1fd80*/  HMMA.16816.F32.BF16 R56, R172.reuse, R178, R56 ;  /* 0x000000b2ac38723c */ /* 0x040fe20000041838 */
[----:B------:R3:W2:Y:S05]  /*1fd90*/  LDSM.16.M88.4 R176, [R0+0x9800] ;  /* 0x0098000000b0783b */ /* 0x0006aa0000000200 */
[C---:B------:R-:W-:Y:S06]  /*1fda0*/  HMMA.16816.F32.BF16 R60, R172.reuse, R196, R60 ;  /* 0x000000c4ac3c723c */ /* 0x040fec000004183c */
[C---:B------:R-:W-:Y:S05]  /*1fdb0*/  HMMA.16816.F32.BF16 R64, R172.reuse, R198, R64 ;  /* 0x000000c6ac40723c */ /* 0x040fea0000041840 */
[C---:B------:R-:W-:Y:S01]  /*1fdc0*/  VIADD R196, R227.reuse, 0x1800 ;  /* 0x00001800e3c47836 */ /* 0x040fe20000000000 */
[C---:B------:R-:W-:Y:S05]  /*1fdd0*/  HMMA.16816.F32.BF16 R68, R172.reuse, R200, R68 ;  /* 0x000000c8ac44723c */ /* 0x040fea0000041844 */
[----:B------:R-:W-:Y:S01]  /*1fde0*/  LDSM.16.M88.4 R196, [R196] ;  /* 0x00000000c4c4783b */ /* 0x000fe20000000200 */
[C---:B------:R-:W-:Y:S05]  /*1fdf0*/  HMMA.16816.F32.BF16 R72, R172.reuse, R202, R72 ;  /* 0x000000caac48723c */ /* 0x040fea0000041848 */
[C---:B------:R-:W-:Y:S01]  /*1fe00*/  IADD3 R200, R227.reuse, 0x2000, RZ ;  /* 0x00002000e3c87810 */ /* 0x040fe20007ffe0ff */
[C---:B------:R-:W-:Y:S05]  /*1fe10*/  HMMA.16816.F32.BF16 R76, R172.reuse, R204, R76 ;  /* 0x000000ccac4c723c */ /* 0x040fea000004184c */
[----:B------:R-:W-:Y:S01]  /*1fe20*/  LDSM.16.M88.4 R200, [R200] ;  /* 0x00000000c8c8783b */ /* 0x000fe20000000200 */
[C---:B------:R-:W-:Y:S03]  /*1fe30*/  HMMA.16816.F32.BF16 R80, R172.reuse, R206, R80 ;  /* 0x000000ceac50723c */ /* 0x040fe60000041850 */
[----:B------:R-:W-:Y:S02]  /*1fe40*/  LDSM.16.M88.4 R204, [R226] ;  /* 0x00000000e2cc783b */ /* 0x000fe40000000200 */
[C---:B---3--:R-:W-:Y:S01]  /*1fe50*/  VIADD R0, R227.reuse, 0x3000 ;  /* 0x00003000e3007836 */ /* 0x048fe20000000000 */
[C---:B----4-:R-:W-:Y:S06]  /*1fe60*/  HMMA.16816.F32.BF16 R84, R172.reuse, R180, R84 ;  /* 0x000000b4ac54723c */ /* 0x050fec0000041854 */
[C---:B------:R-:W-:Y:S01]  /*1fe70*/  HMMA.16816.F32.BF16 R88, R172.reuse, R182, R88 ;  /* 0x000000b6ac58723c */ /* 0x040fe20000041858 */
[----:B------:R-:W-:Y:S05]  /*1fe80*/  LDSM.16.M88.4 R180, [R228] ;  /* 0x00000000e4b4783b */ /* 0x000fea0000000200 */
[C---:B-----5:R-:W-:Y:S06]  /*1fe90*/  HMMA.16816.F32.BF16 R92, R172.reuse, R184, R92 ;  /* 0x000000b8ac5c723c */ /* 0x060fec000004185c */
[C---:B------:R-:W-:Y:S01]  /*1fea0*/  HMMA.16816.F32.BF16 R96, R172.reuse, R186, R96 ;  /* 0x000000baac60723c */ /* 0x040fe20000041860 */
[----:B------:R-:W3:Y:S05]  /*1feb0*/  LDSM.16.M88.4 R184, [R227] ;  /* 0x00000000e3b8783b */ /* 0x000eea0000000200 */
[C---:B-1----:R-:W-:Y:S06]  /*1fec0*/  HMMA.16816.F32.BF16 R100, R172.reuse, R188, R100 ;  /* 0x000000bcac64723c */ /* 0x042fec0000041864 */
[C---:B------:R-:W-:Y:S05]  /*1fed0*/  HMMA.16816.F32.BF16 R104, R172.reuse, R190, R104 ;  /* 0x000000beac68723c */ /* 0x040fea0000041868 */
[C---:B------:R-:W-:Y:S01]  /*1fee0*/  VIADD R188, R227.reuse, 0x800 ;  /* 0x00000800e3bc7836 */ /* 0x040fe20000000000 */
[C---:B------:R-:W-:Y:S05]  /*1fef0*/  HMMA.16816.F32.BF16 R108, R172.reuse, R192, R108 ;  /* 0x000000c0ac6c723c */ /* 0x040fea000004186c */
[----:B------:R-:W1:Y:S01]  /*1ff00*/  LDSM.16.M88.4 R188, [R188] ;  /* 0x00000000bcbc783b */ /* 0x000e620000000200 */
[C---:B------:R-:W-:Y:S05]  /*1ff10*/  HMMA.16816.F32.BF16 R112, R172.reuse, R194, R112 ;  /* 0x000000c2ac70723c */ /* 0x040fea0000041870 */
[C---:B------:R-:W-:Y:S01]  /*1ff20*/  VIADD R192, R227.reuse, 0x1000 ;  /* 0x00001000e3c07836 */ /* 0x040fe20000000000 */
[C---:B--2---:R-:W-:Y:S05]  /*1ff30*/  HMMA.16816.F32.BF16 R116, R172.reuse, R168, R116 ;  /* 0x000000a8ac74723c */ /* 0x044fea0000041874 */
[----:B------:R-:W2:Y:S01]  /*1ff40*/  LDSM.16.M88.4 R192, [R192] ;  /* 0x00000000c0c0783b */ /* 0x000ea20000000200 */
[C---:B------:R-:W-:Y:S05]  /*1ff50*/  HMMA.16816.F32.BF16 R120, R172.reuse, R170, R120 ;  /* 0x000000aaac78723c */ /* 0x040fea0000041878 */
[C---:B------:R-:W-:Y:S01]  /*1ff60*/  VIADD R168, R227.reuse, 0x2800 ;  /* 0x00002800e3a87836 */ /* 0x040fe20000000000 */
[C---:B------:R-:W-:Y:S05]  /*1ff70*/  HMMA.16816.F32.BF16 R124, R172.reuse, R176, R124 ;  /* 0x000000b0ac7c723c */ /* 0x040fea000004187c */
[----:B------:R-:W4:Y:S01]  /*1ff80*/  LDSM.16.M88.4 R168, [R168] ;  /* 0x00000000a8a8783b */ /* 0x000f220000000200 */
[----:B------:R-:W-:Y:S03]  /*1ff90*/  HMMA.16816.F32.BF16 R128, R172, R178, R128 ;  /* 0x000000b2ac80723c */ /* 0x000fe60000041880 */
[----:B------:R-:W5:Y:S02]  /*1ffa0*/  LDSM.16.M88.4 R172, [R0] ;  /* 0x0000000000ac783b */ /* 0x000f640000000200 */
[C---:B------:R-:W-:Y:S01]  /*1ffb0*/  VIADD R176, R227.reuse, 0x3800 ;  /* 0x00003800e3b07836 */ /* 0x040fe20000000000 */
[C---:B---3--:R-:W-:Y:S05]  /*1ffc0*/  HMMA.16816.F32.BF16 R4, R180.reuse, R184, R4 ;  /* 0x000000b8b404723c */ /* 0x048fea0000041804 */
[----:B------:R-:W3:Y:S01]  /*1ffd0*/  LDSM.16.M88.4 R176, [R176] ;  /* 0x00000000b0b0783b */ /* 0x000ee20000000200 */
[C---:B------:R-:W-:Y:S05]  /*1ffe0*/  HMMA.16816.F32.BF16 R8, R180.reuse, R186, R8 ;  /* 0x000000bab408723c */ /* 0x040fea0000041808 */
[C---:B------:R-:W-:Y:S01]  /*1fff0*/  VIADD R184, R227.reuse, 0x4000 ;  /* 0x00004000e3b87836 */ /* 0x040fe20000000000 */
[C---:B-1----:R-:W-:Y:S05]  /*20000*/  HMMA.16816.F32.BF16 R12, R180.reuse, R188, R12 ;  /* 0x000000bcb40c723c */ /* 0x042fea000004180c */
[----:B------:R-:W1:Y:S01]  /*20010*/  LDSM.16.M88.4 R184, [R184] ;  /* 0x00000000b8b8783b */ /* 0x000e620000000200 */
[C---:B------:R-:W-:Y:S05]  /*20020*/  HMMA.16816.F32.BF16 R16, R180.reuse, R190, R16 ;  /* 0x000000beb410723c */ /* 0x040fea0000041810 */
[C---:B------:R-:W-:Y:S01]  /*20030*/  IADD3 R188, R227.reuse, 0x5800, RZ ;  /* 0x00005800e3bc7810 */ /* 0x040fe20007ffe0ff */
[C---:B--2---:R-:W-:Y:S05]  /*20040*/  HMMA.16816.F32.BF16 R20, R180.reuse, R192, R20 ;  /* 0x000000c0b414723c */ /* 0x044fea0000041814 */
[----:B------:R-:W-:Y:S01]  /*20050*/  LDSM.16.M88.4 R188, [R188] ;  /* 0x00000000bcbc783b */ /* 0x000fe20000000200 */
        /* <DEDUP_REMOVED lines=10> */
[C---:B----4-:R-:W-:Y:S05]  /*20100*/  HMMA.16816.F32.BF16 R44, R180.reuse, R168, R44 ;  /* 0x000000a8b42c723c */ /* 0x050fea000004182c */
[----:B------:R-:W-:Y:S01]  /*20110*/  LDSM.16.M88.4 R200, [R200] ;  /* 0x00000000c8c8783b */ /* 0x000fe20000000200 */
[C---:B------:R-:W-:Y:S05]  /*20120*/  HMMA.16816.F32.BF16 R48, R180.reuse, R170, R48 ;  /* 0x000000aab430723c */ /* 0x040fea0000041830 */
[C---:B------:R-:W-:Y:S01]  /*20130*/  VIADD R168, R227.reuse, 0x4800 ;  /* 0x00004800e3a87836 */ /* 0x040fe20000000000 */
[C---:B-----5:R-:W-:Y:S05]  /*20140*/  HMMA.16816.F32.BF16 R52, R180.reuse, R172, R52 ;  /* 0x000000acb434723c */ /* 0x060fea0000041834 */
[----:B------:R-:W2:Y:S01]  /*20150*/  LDSM.16.M88.4 R168, [R168] ;  /* 0x00000000a8a8783b */ /* 0x000ea20000000200 */
        /* <DEDUP_REMOVED lines=9> */
[----:B------:R-:W4:Y:S03]  /*201f0*/  LDSM.16.M88.4 R184, [R221+0x1000] ;  /* 0x00100000ddb8783b */ /* 0x000f260000000200 */
        /* <DEDUP_REMOVED lines=19> */
[----:B------:R-:W-:Y:S01]  /*20330*/  HMMA.16816.F32.BF16 R128, R180, R178, R128 ;  /* 0x000000b2b480723c */ /* 0x000fe20000041880 */
[----:B------:R-:W1:Y:S04]  /*20340*/  LDSM.16.M88.4 R176, [R221+0x2800] ;  /* 0x00280000ddb0783b */ /* 0x000e680000000200 */
[----:B------:R-:W5:Y:S01]  /*20350*/  LDSM.16.M88.4 R180, [R221+0x3000] ;  /* 0x00300000ddb4783b */ /* 0x000f620000000200 */
        /* <DEDUP_REMOVED lines=9> */
[C---:B--2---:R-:W-:Y:S06]  /*203f0*/  HMMA.16816.F32.BF16 R28, R204.reuse, R168, R28 ;  /* 0x000000a8cc1c723c */ /* 0x044fec000004181c */
[C---:B------:R-:W-:Y:S01]  /*20400*/  HMMA.16816.F32.BF16 R32, R204.reuse, R170, R32 ;  /* 0x000000aacc20723c */ /* 0x040fe20000041820 */
[----:B------:R-:W2:Y:S01]  /*20410*/  LDSM.16.M88.4 R168, [R221+0x7800] ;  /* 0x00780000dda8783b */ /* 0x000ea20000000200 */
[----:B------:R-:W-:Y:S04]  /*20420*/  DEPBAR.LE SB0, 0x0 ;  /* 0x000080000000791a */ /* 0x000fe80000000000 */
[C---:B---3--:R-:W-:Y:S01]  /*20430*/  HMMA.16816.F32.BF16 R36, R204.reuse, R172, R36 ;  /* 0x000000accc24723c */ /* 0x048fe20000041824 */
[----:B------:R-:W-:Y:S05]  /*20440*/  BAR.SYNC.DEFER_BLOCKING 0x0 ;  /* 0x0000000000007b1d */ /* 0x000fea0000010000 */
[C---:B------:R-:W-:Y:S06]  /*20450*/  HMMA.16816.F32.BF16 R40, R204.reuse, R174, R40 ;  /* 0x000000aecc28723c */ /* 0x040fec0000041828 */
[C---:B-1----:R-:W-:Y:S06]  /*20460*/  HMMA.16816.F32.BF16 R44, R204.reuse, R176, R44 ;  /* 0x000000b0cc2c723c */ /* 0x042fec000004182c */
[C---:B------:R-:W-:Y:S06]  /*20470*/  HMMA.16816.F32.BF16 R48, R204.reuse, R178, R48 ;  /* 0x000000b2cc30723c */ /* 0x040fec0000041830 */
[C---:B-----5:R-:W-:Y:S06]  /*20480*/  HMMA.16816.F32.BF16 R52, R204.reuse, R180, R52 ;  /* 0x000000b4cc34723c */ /* 0x060fec0000041834 */
        /* <DEDUP_REMOVED lines=28> */
[C---:B------:R-:W-:Y:S02]  /*20650*/  R2UR UR4, R166.reuse ;  /* 0x00000000a60472ca */ /* 0x040fe400000e0000 */
[----:B------:R-:W-:Y:S01]  /*20660*/  R2UR UR5, R167 ;  /* 0x00000000a70572ca */ /* 0x000fe200000e0000 */
[C---:B------:R-:W-:Y:S01]  /*20670*/  VIADD R172, R175.reuse, 0xfffffe00 ;  /* 0xfffffe00afac7836 */ /* 0x040fe20000000000 */
[C---:B------:R-:W-:Y:S01]  /*20680*/  R2UR UR10, R166.reuse ;  /* 0x00000000a60a72ca */ /* 0x040fe200000e0000 */
[----:B------:R-:W-:Y:S01]  /*20690*/  VIADD R175, R175, 0xffffff00 ;  /* 0xffffff00afaf7836 */ /* 0x000fe20000000000 */
[C---:B------:R-:W-:Y:S02]  /*206a0*/  R2UR UR11, R167.reuse ;  /* 0x00000000a70b72ca */ /* 0x040fe400000e0000 */
[----:B------:R-:W-:Y:S02]  /*206b0*/  IABS R0, R172 ;  /* 0x000000ac00007213 */ /* 0x000fe40000000000 */
[----:B------:R-:W-:Y:S02]  /*206c0*/  IABS R169, R175 ;  /* 0x000000af00a97213 */ /* 0x000fe40000000000 */
[C---:B------:R-:W-:Y:S02]  /*206d0*/  R2UR UR12, R166.reuse ;  /* 0x00000000a60c72ca */ /* 0x040fe400000e0000 */
[C---:B------:R-:W-:Y:S01]  /*206e0*/  R2UR UR13, R167.reuse ;  /* 0x00000000a70d72ca */ /* 0x040fe200000e0000 */
[----:B------:R-:W2:Y:S01]  /*206f0*/  LD.E R174, desc[UR4][R2.64+0x170] ;  /* 0x0001700402ae7980 */ /* 0x000ea2000c101900 */
        /* <DEDUP_REMOVED lines=15> */
[----:B------:R-:W-:Y:S02]  /*207f0*/  IMAD.HI.U32 R173, R177, R173, R176 ;  /* 0x000000adb1ad7227 */ /* 0x000fe400078e00b0 */
[----:B------:R-:W2:Y:S04]  /*20800*/  LD.E.64 R176, desc[UR4][R2.64+0x38] ;  /* 0x0000380402b07980 */ /* 0x000ea8000c101b00 */
[----:B------:R-:W-:Y:S04]  /*20810*/  IMAD.HI.U32 R171, R173, R0, RZ ;  /* 0x00000000adab7227 */ /* 0x000fe800078e00ff */
[----:B------:R-:W-:Y:S02]  /*20820*/  IMAD R0, R171, R168, R0 ;  /* 0x000000a8ab007224 */ /* 0x000fe400078e0200 */
[----:B------:R-:W-:Y:S03]  /*20830*/  IMAD.HI.U32 R173, R173, R169, RZ ;  /* 0x000000a9adad7227 */ /* 0x000fe600078e00ff */
[C---:B------:R-:W-:Y:S01]  /*20840*/  ISETP.GT.U32.AND P1, PT, R170.reuse, R0, PT ;  /* 0x00000000aa00720c */ /* 0x040fe20003f24070 */
[----:B------:R-:W-:Y:S05]  /*20850*/  IMAD R169, R173, R168, R169 ;  /* 0x000000a8ada97224 */ /* 0x000fea00078e02a9 */
[----:B------:R-:W-:Y:S07]  /*20860*/  ISETP.GT.U32.AND P2, PT, R170, R169, PT ;  /* 0x000000a9aa00720c */ /* 0x000fee0003f44070 */
[--C-:B------:R-:W-:Y:S01]  /*20870*/  @!P1 IMAD.IADD R0, R0, 0x1, -R170.reuse ;  /* 0x0000000100009824 */ /* 0x100fe200078e0aaa */
[----:B------:R-:W-:Y:S02]  /*20880*/  @!P1 IADD3 R171, R171, 0x1, RZ ;  /* 0x00000001abab9810 */ /* 0x000fe40007ffe0ff */
[----:B------:R-:W-:Y:S02]  /*20890*/  ISETP.GE.AND P1, PT, R175, RZ, PT ;  /* 0x000000ffaf00720c */ /* 0x000fe40003f26270 */
[----:B------:R-:W-:Y:S01]  /*208a0*/  ISETP.GE.U32.AND P3, PT, R0, R170, PT ;  /* 0x000000aa0000720c */ /* 0x000fe20003f66070 */
[----:B------:R-:W-:Y:S01]  /*208b0*/  @!P2 IMAD.IADD R169, R169, 0x1, -R170 ;  /* 0x00000001a9a9a824 */ /* 0x000fe200078e0aaa */
[----:B------:R-:W-:Y:S01]  /*208c0*/  LOP3.LUT R0, RZ, R174, RZ, 0x33, !PT ;  /* 0x000000aeff007212 */ /* 0x000fe200078e33ff */
[----:B------:R-:W-:Y:S01]  /*208d0*/  @!P2 VIADD R173, R173, 0x1 ;  /* 0x00000001adada836 */ /* 0x000fe20000000000 */
[----:B------:R-:W-:Y:S02]  /*208e0*/  ISETP.NE.AND P2, PT, R174, RZ, PT ;  /* 0x000000ffae00720c */ /* 0x000fe40003f45270 */
[----:B------:R-:W-:Y:S07]  /*208f0*/  ISETP.GE.U32.AND P4, PT, R169, R170, PT ;  /* 0x000000aaa900720c */ /* 0x000fee0003f86070 */
[----:B------:R-:W-:Y:S04]  /*20900*/  @P3 VIADD R171, R171, 0x1 ;  /* 0x00000001abab3836 */ /* 0x000fe80000000000 */
[----:B------:R-:W-:Y:S02]  /*20910*/  @!P0 IMAD.MOV R171, RZ, RZ, -R171 ;  /* 0x000000ffffab8224 */ /* 0x000fe400078e0aab */
[----:B------:R-:W-:Y:S03]  /*20920*/  @P4 VIADD R173, R173, 0x1 ;  /* 0x00000001adad4836 */ /* 0x000fe60000000000 */
[C---:B------:R-:W-:Y:S01]  /*20930*/  SEL R171, R0.reuse, R171, !P2 ;  /* 0x000000ab00ab7207 */ /* 0x040fe20005000000 */
[----:B------:R-:W-:Y:S03]  /*20940*/  @!P1 IMAD.MOV R173, RZ, RZ, -R173 ;  /* 0x000000ffffad9224 */ /* 0x000fe600078e0aad */
[CC--:B------:R-:W-:Y:S02]  /*20950*/  LEA R178, P1, R171.reuse, R242.reuse, 0x2 ;  /* 0x000000f2abb27211 */ /* 0x0c0fe400078210ff */
[----:B------:R-:W-:Y:S02]  /*20960*/  SEL R173, R0, R173, !P2 ;  /* 0x000000ad00ad7207 */ /* 0x000fe40005000000 */
[----:B------:R-:W-:Y:S02]  /*20970*/  LEA.HI.X.SX32 R179, R171, R243, 0x2, P1 ;  /* 0x000000f3abb37211 */ /* 0x000fe400008f16ff */
[C---:B------:R-:W-:Y:S02]  /*20980*/  LEA R168, P0, R173.reuse, R242, 0x2 ;  /* 0x000000f2ada87211 */ /* 0x040fe400078010ff */
[C---:B------:R-:W-:Y:S01]  /*20990*/  IADD3 R171, R173.reuse, -R171, RZ ;  /* 0x800000abadab7210 */ /* 0x040fe20007ffe0ff */
[----:B------:R-:W3:Y:S01]  /*209a0*/  LD.E R0, desc[UR10][R178.64] ;  /* 0x0000000ab2007980 */ /* 0x000ee2000c101900 */
[----:B------:R-:W-:Y:S03]  /*209b0*/  LEA.HI.X.SX32 R169, R173, R243, 0x2, P0 ;  /* 0x000000f3ada97211 */ /* 0x000fe600000f16ff */
[----:B------:R-:W-:Y:S02]  /*209c0*/  IMAD R174, R174, R171, -0x100 ;  /* 0xffffff00aeae7424 */ /* 0x000fe400078e02ab */
[----:B------:R2:W3:Y:S03]  /*209d0*/  LD.E R168, desc[UR12][R168.64] ;  /* 0x0000000ca8a87980 */ /* 0x0004e6000c101900 */
[----:B------:R-:W-:Y:S01]  /*209e0*/  SHF.R.S32.HI R170, RZ, 0x1f, R174 ;  /* 0x0000001fffaa7819 */ /* 0x000fe200000114ae */
[----:B------:R-:W4:Y:S01]  /*209f0*/  LD.E.64 R178, desc[UR8][R2.64+0x20] ;  /* 0x0000200802b27980 */ /* 0x000f22000c101b00 */
[-C--:B--2---:R-:W-:Y:S02]  /*20a00*/  IMAD R169, R177, R174.reuse, RZ ;  /* 0x000000aeb1a97224 */ /* 0x084fe400078e02ff */
[C---:B------:R-:W-:Y:S04]  /*20a10*/  IMAD.WIDE.U32 R174, R176.reuse, R174, RZ ;  /* 0x000000aeb0ae7225 */ /* 0x040fe800078e00ff */
[----:B------:R-:W-:Y:S04]  /*20a20*/  IMAD R169, R176, R170, R169 ;  /* 0x000000aab0a97224 */ /* 0x000fe800078e02a9 */
[----:B------:R-:W-:Y:S02]  /*20a30*/  IMAD.IADD R175, R175, 0x1, R169 ;  /* 0x00000001afaf7824 */ /* 0x000fe400078e02a9 */
[----:B---3--:R-:W-:Y:S05]  /*20a40*/  IMAD.IADD R0, R0, 0x1, -R168 ;  /* 0x0000000100007824 */ /* 0x008fea00078e0aa8 */
[----:B------:R-:W-:Y:S01]  /*20a50*/  SHF.R.S32.HI R169, RZ, 0x1f, R0 ;  /* 0x0000001fffa97819 */ /* 0x000fe20000011400 */
[----:B----4-:R-:W-:Y:S02]  /*20a60*/  IMAD R168, R179, R0, RZ ;  /* 0x00000000b3a87224 */ /* 0x010fe400078e02ff */
[----:B------:R-:W-:Y:S04]  /*20a70*/  IMAD.WIDE.U32 R174, R0, R178, R174 ;  /* 0x000000b200ae7225 */ /* 0x000fe800078e00ae */
[----:B------:R-:W-:Y:S04]  /*20a80*/  IMAD R168, R178, R169, R168 ;  /* 0x000000a9b2a87224 */ /* 0x000fe800078e02a8 */
[----:B------:R-:W-:Y:S01]  /*20a90*/  IMAD.IADD R168, R175, 0x1, R168 ;  /* 0x00000001afa87824 */ /* 0x000fe200078e02a8 */
[----:B------:R-:W-:Y:S05]  /*20aa0*/  BRA `(.L_x_2762) ;  /* 0x0000000000187947 */ /* 0x000fea0003800000 */
.L_x_2761:
[----:B------:R-:W-:Y:S02]  /*20ab0*/  R2UR UR4, R166 ;  /* 0x00000000a60472ca */ /* 0x000fe400000e0000 */
[----:B------:R-:W-:Y:S11]  /*20ac0*/  R2UR UR5, R167 ;  /* 0x00000000a70572ca */ /* 0x000ff600000e0000 */
[----:B------:R-:W-:Y:S02]  /*20ad0*/  @!UPT UIADD3 URZ, URZ, URZ, URZ ;  /* 0x0000003f3f3ff290 */ /* 0x000fe4000fffe03f */
[----:B------:R-:W2:Y:S02]  /*20ae0*/  LD.E R174, desc[UR4][R2.64+0x38] ;  /* 0x0000380402ae7980 */ /* 0x000ea4000c101900 */
[----:B--2---:R-:W-:Y:S05]  /*20af0*/  IMAD.U32 R174, R174, -0x100, RZ ;  /* 0xffffff00aeae7824 */ /* 0x004fea00078e00ff */
[----:B------:R-:W-:Y:S02]  /*20b00*/  SHF.R.S32.HI R168, RZ, 0x1f, R174 ;  /* 0x0000001fffa87819 */ /* 0x000fe400000114ae */
.L_x_2762:
[----:B------:R-:W-:Y:S05]  /*20b10*/  BSYNC B0 ;  /* 0x0000000000007941 */ /* 0x000fea0003800000 */
.L_x_2760:
[----:B------:R-:W-:Y:S02]  /*20b20*/  LEA R233, P0, R174, R233, 0x1 ;  /* 0x000000e9aee97211 */ /* 0x000fe400078008ff */
[----:B------:R-:W-:Y:S02]  /*20b30*/  R2UR UR8, R166 ;  /* 0x00000000a60872ca */ /* 0x000fe400000e0000 */
[C---:B------:R-:W-:Y:S01]  /*20b40*/  R2UR UR9, R167.reuse ;  /* 0x00000000a70972ca */ /* 0x040fe200000e0000 */
[----:B------:R-:W-:Y:S01]  /*20b50*/  IMAD.MOV.U32 R172, RZ, RZ, R233 ;  /* 0x000000ffffac7224 */ /* 0x000fe200078e00e9 */
[----:B------:R-:W-:Y:S02]  /*20b60*/  LEA.HI.X R232, R174, R232, R168, 0x1, P0 ;  /* 0x000000e8aee87211 */ /* 0x000fe400000f0ca8 */
        /* <DEDUP_REMOVED lines=32> */
[--C-:B------:R-:W-:Y:S05]  /*20d70*/  IMAD.X R175, R169, 0x1, R248.reuse, P0 ;  /* 0x00000001a9af7824 */ /* 0x100fea00000e06f8 */
        /* <DEDUP_REMOVED lines=21> */
[----:B---3--:R-:W-:Y:S04]  /*20ed0*/  IADD3 R168, P0, R170, R249, RZ ;  /* 0x000000f9aaa87210 */ /* 0x008fe80007f1e0ff */
[----:B------:R4:W-:Y:S01]  /*20ee0*/  LDGSTS.E.BYPASS.LTC128B.128 [R244+0x9000], desc[UR8][R170.64] ;  /* 0x09000000aaf47fae */ /* 0x0009e2000b901d48 */
[----:B------:R-:W-:Y:S05]  /*20ef0*/  IMAD.X R169, R171, 0x1, R248, P0 ;  /* 0x00000001aba97824 */ /* 0x000fea00000e06f8 */
[----:B------:R4:W-:Y:S04]  /*20f00*/  LDGSTS.E.BYPASS.LTC128B.128 [R244+0x9800], desc[UR4][R168.64] ;  /* 0x09800000a8f47fae */ /* 0x0009e8000b901d44 */
[----:B------:R-:W0:Y:S02]  /*20f10*/  LDGDEPBAR ;  /* 0x00000000000079af */ /* 0x000e240000000000 */
.L_x_2759:
[----:B------:R-:W-:Y:S05]  /*20f20*/  BSYNC B1 ;  /* 0x0000000000017941 */ /* 0x000fea0003800000 */
.L_x_2758:
[----:B------:R-:W-:Y:S02]  /*20f30*/  R2UR UR4, R166 ;  /* 0x00000000a60472ca */ /* 0x000fe400000e0000 */
[----:B------:R-:W-:Y:S02]  /*20f40*/  FMNMX.FTZ R0, R6, R165, !PT ;  /* 0x000000a506007209 */ /* 0x000fe40007810000 */
[----:B------:R-:W-:Y:S02]  /*20f50*/  FMNMX.FTZ R166, R4, R164, !PT ;  /* 0x000000a404a67209 */ /* 0x000fe40007810000 */
[----:B------:R-:W-:Y:S02]  /*20f60*/  R2UR UR5, R167 ;  /* 0x00000000a70572ca */ /* 0x000fe400000e0000 */
[----:B------:R-:W-:Y:S02]  /*20f70*/  FMNMX.FTZ R0, R7, R0, !PT ;  /* 0x0000000007007209 */ /* 0x000fe40007810000 */
[----:B------:R-:W-:Y:S02]  /*20f80*/  FMNMX.FTZ R166, R5, R166, !PT ;  /* 0x000000a605a67209 */ /* 0x000fe40007810000 */
[----:B------:R-:W-:Y:S02]  /*20f90*/  FMNMX.FTZ R0, R10, R0, !PT ;  /* 0x000000000a007209 */ /* 0x000fe40007810000 */
[----:B------:R-:W-:Y:S02]  /*20fa0*/  FMNMX.FTZ R166, R8, R166, !PT ;  /* 0x000000a608a67209 */ /* 0x000fe40007810000 */
[----:B------:R-:W-:Y:S02]  /*20fb0*/  FMNMX.FTZ R0, R11, R0, !PT ;  /* 0x000000000b007209 */ /* 0x000fe40007810000 */
[----:B------:R-:W-:Y:S01]  /*20fc0*/  FMNMX.FTZ R166, R9, R166, !PT ;  /* 0x000000a609a67209 */ /* 0x000fe20007810000 */
[----:B------:R1:W2:Y:S01]  /*20fd0*/  LD.E R3, desc[UR4][R2.64+0xdc] ;  /* 0x0000dc0402037980 */ /* 0x0002a2000c101900 */
        /* <DEDUP_REMOVED lines=120> */
[----:B-1----:R-:W1:Y:S08]  /*21760*/  SHFL.BFLY PT, R2, R0, 0x2, 0x1f ;  /* 0x0c401f0000027f89 */ /* 0x002e7000000e0000 */
[----:B------:R-:W3:Y:S01]  /*21770*/  SHFL.BFLY PT, R167, R166, 0x2, 0x1f ;  /* 0x0c401f00a6a77f89 */ /* 0x000ee200000e0000 */
[----:B-1----:R-:W-:Y:S02]  /*21780*/  FMNMX.FTZ R2, R0, R2, !PT ;  /* 0x0000000200027209 */ /* 0x002fe40007810000 */
[----:B---3--:R-:W-:Y:S05]  /*21790*/  FMNMX.FTZ R167, R166, R167, !PT ;  /* 0x000000a7a6a77209 */ /* 0x008fea0007810000 */
[----:B------:R-:W1:Y:S08]  /*217a0*/  SHFL.BFLY PT, R0, R2, 0x1, 0x1f ;  /* 0x0c201f0002007f89 */ /* 0x000e7000000e0000 */
[----:B------:R-:W3:Y:S01]  /*217b0*/  SHFL.BFLY PT, R166, R167, 0x1, 0x1f ;  /* 0x0c201f00a7a67f89 */ /* 0x000ee200000e0000 */
[----:B-1----:R-:W-:Y:S02]  /*217c0*/  FMNMX.FTZ R0, R2, R0, !PT ;  /* 0x0000000002007209 */ /* 0x002fe40007810000 */
[----:B---3--:R-:W-:Y:S03]  /*217d0*/  FMNMX.FTZ R2, R167, R166, !PT ;  /* 0x000000a6a7027209 */ /* 0x008fe60007810000 */
[C---:B--2---:R-:W-:Y:S01]  /*217e0*/  FMUL.FTZ R166, R3.reuse, R0 ;  /* 0x0000000003a67220 */ /* 0x044fe20000410000 */
[----:B------:R-:W-:Y:S01]  /*217f0*/  FADD.FTZ R165, -R0, R165 ;  /* 0x000000a500a57221 */ /* 0x000fe20000010100 */
[C---:B------:R-:W-:Y:S01]  /*21800*/  FSETP.NEU.FTZ.AND P0, PT, R2.reuse, -INF , PT ;  /* 0xff8000000200780b */ /* 0x040fe20003f1d000 */
[C---:B----4-:R-:W-:Y:S02]  /*21810*/  FMUL.FTZ R168, R3.reuse, R2 ;  /* 0x0000000203a87220 */ /* 0x050fe40000410000 */
[C---:B------:R-:W-:Y:S01]  /*21820*/  FMUL.FTZ R165, R3.reuse, R165 ;  /* 0x000000a503a57220 */ /* 0x040fe20000410000 */
[----:B------:R-:W-:Y:S02]  /*21830*/  FADD.FTZ R164, -R2, R164 ;  /* 0x000000a402a47221 */ /* 0x000fe40000010100 */
[----:B------:R-:W-:Y:S02]  /*21840*/  FSEL R168, R168, RZ, P0 ;  /* 0x000000ffa8a87208 */ /* 0x000fe40000000000 */
[----:B------:R-:W-:Y:S01]  /*21850*/  FMUL.FTZ R164, R3, R164 ;  /* 0x000000a403a47220 */ /* 0x000fe20000410000 */
[----:B------:R-:W-:Y:S01]  /*21860*/  MUFU.EX2 R165, R165 ;  /* 0x000000a500a57308 */ /* 0x000fe20000000800 */
[----:B------:R-:W-:Y:S01]  /*21870*/  FSETP.NEU.FTZ.AND P0, PT, R0, -INF , PT ;  /* 0xff8000000000780b */ /* 0x000fe20003f1d000 */
[-CC-:B------:R-:W-:Y:S01]  /*21880*/  FFMA.FTZ R185, R12, R3.reuse, -R168.reuse ;  /* 0x000000030cb97223 */ /* 0x180fe200000108a8 */
[-CC-:B------:R-:W-:Y:S01]  /*21890*/  FFMA.FTZ R180, R13, R3.reuse, -R168.reuse ;  /* 0x000000030db47223 */ /* 0x180fe200000108a8 */
[-CC-:B------:R-:W-:Y:S01]  /*218a0*/  FFMA.FTZ R170, R24, R3.reuse, -R168.reuse ;  /* 0x0000000318aa7223 */ /* 0x180fe200000108a8 */
[-CC-:B------:R-:W-:Y:S01]  /*218b0*/  FFMA.FTZ R171, R25, R3.reuse, -R168.reuse ;  /* 0x0000000319ab7223 */ /* 0x180fe200000108a8 */
[-CC-:B------:R-:W-:Y:S04]  /*218c0*/  FFMA.FTZ R169, R28, R3.reuse, -R168.reuse ;  /* 0x000000031ca97223 */ /* 0x180fe800000108a8 */
[----:B------:R-:W1:Y:S01]  /*218d0*/  MUFU.EX2 R164, R164 ;  /* 0x000000a400a47308 */ /* 0x000e620000000800 */
[-CC-:B------:R-:W-:Y:S01]  /*218e0*/  FFMA.FTZ R167, R29, R3.reuse, -R168.reuse ;  /* 0x000000031da77223 */ /* 0x180fe200000108a8 */
[-CC-:B------:R-:W-:Y:S01]  /*218f0*/  FFMA.FTZ R186, R36, R3.reuse, -R168.reuse ;  /* 0x0000000324ba7223 */ /* 0x180fe200000108a8 */
[-CC-:B------:R-:W-:Y:S01]  /*21900*/  FFMA.FTZ R189, R37, R3.reuse, -R168.reuse ;  /* 0x0000000325bd7223 */ /* 0x180fe200000108a8 */
[----:B------:R-:W-:Y:S01]  /*21910*/  FSEL R166, R166, RZ, P0 ;  /* 0x000000ffa6a67208 */ /* 0x000fe20000000000 */
[-CC-:B------:R-:W-:Y:S01]  /*21920*/  FFMA.FTZ R182, R16, R3.reuse, -R168.reuse ;  /* 0x0000000310b67223 */ /* 0x180fe200000108a8 */
[-CC-:B------:R-:W-:Y:S01]  /*21930*/  FFMA.FTZ R179, R17, R3.reuse, -R168.reuse ;  /* 0x0000000311b37223 */ /* 0x180fe200000108a8 */
[-C--:B------:R-:W-:Y:S03]  /*21940*/  FFMA.FTZ R175, R20, R3.reuse, -R168 ;  /* 0x0000000314af7223 */ /* 0x080fe600000108a8 */
[----:B------:R-:W-:Y:S01]  /*21950*/  MUFU.EX2 R185, R185 ;  /* 0x000000b900b97308 */ /* 0x000fe20000000800 */
[-CC-:B------:R-:W-:Y:S01]  /*21960*/  FFMA.FTZ R190, R14, R3.reuse, -R166.reuse ;  /* 0x000000030ebe7223 */ /* 0x180fe200000108a6 */
[-CC-:B------:R-:W-:Y:S01]  /*21970*/  FFMA.FTZ R184, R15, R3.reuse, -R166.reuse ;  /* 0x000000030fb87223 */ /* 0x180fe200000108a6 */
[-CC-:B------:R-:W-:Y:S01]  /*21980*/  FFMA.FTZ R176, R26, R3.reuse, -R166.reuse ;  /* 0x000000031ab07223 */ /* 0x180fe200000108a6 */
[----:B------:R-:W2:Y:S01]  /*21990*/  LDSM.16.MT88.4 R12, [R225+0xa000] ;  /* 0x00a00000e10c783b */ /* 0x000ea20000004200 */
[-CC-:B------:R-:W-:Y:S01]  /*219a0*/  FFMA.FTZ R172, R27, R3.reuse, -R166.reuse ;  /* 0x000000031bac7223 */ /* 0x180fe200000108a6 */
[-CC-:B------:R-:W-:Y:S01]  /*219b0*/  FFMA.FTZ R174, R30, R3.reuse, -R166.reuse ;  /* 0x000000031eae7223 */ /* 0x180fe200000108a6 */
[--C-:B------:R-:W-:Y:S03]  /*219c0*/  FFMA.FTZ R16, R31, R3, -R166.reuse ;  /* 0x000000031f107223 */ /* 0x100fe600000108a6 */
[----:B------:R-:W-:Y:S01]  /*219d0*/  MUFU.EX2 R180, R180 ;  /* 0x000000b400b47308 */ /* 0x000fe20000000800 */
[C---:B-1----:R-:W-:Y:S01]  /*219e0*/  FMUL.FTZ R17, R164.reuse, R149 ;  /* 0x00000095a4117220 */ /* 0x042fe20000410000 */
[----:B------:R-:W-:Y:S01]  /*219f0*/  FMUL.FTZ R20, R164, R144 ;  /* 0x00000090a4147220 */ /* 0x000fe20000410000 */
[-CC-:B------:R-:W-:Y:S01]  /*21a00*/  FFMA.FTZ R38, R38, R3.reuse, -R166.reuse ;  /* 0x0000000326267223 */ /* 0x180fe200000108a6 */
[----:B------:R-:W1:Y:S01]  /*21a10*/  LDSM.16.MT88.4 R24, [R224+0xa000] ;  /* 0x00a00000e018783b */ /* 0x000e620000004200 */
[-CC-:B------:R-:W-:Y:S01]  /*21a20*/  FFMA.FTZ R183, R18, R3.reuse, -R166.reuse ;  /* 0x0000000312b77223 */ /* 0x180fe200000108a6 */
[----:B------:R-:W-:Y:S01]  /*21a30*/  FMUL.FTZ R18, R165, R150 ;  /* 0x00000096a5127220 */ /* 0x000fe20000410000 */
[----:B------:R-:W-:Y:S03]  /*21a40*/  FFMA.FTZ R181, R19, R3, -R166 ;  /* 0x0000000313b57223 */ /* 0x000fe600000108a6 */
[----:B------:R-:W-:Y:S01]  /*21a50*/  MUFU.EX2 R190, R190 ;  /* 0x000000be00be7308 */ /* 0x000fe20000000800 */
[----:B------:R-:W-:Y:S01]  /*21a60*/  FMUL.FTZ R19, R165, R151 ;  /* 0x00000097a5137220 */ /* 0x000fe20000410000 */
[----:B------:R-:W-:Y:S01]  /*21a70*/  FFMA.FTZ R173, R21, R3, -R168 ;  /* 0x0000000315ad7223 */ /* 0x000fe200000108a8 */
[----:B------:R-:W-:Y:S01]  /*21a80*/  FMUL.FTZ R21, R164, R145 ;  /* 0x00000091a4157220 */ /* 0x000fe20000410000 */
[----:B------:R-:W3:Y:S01]  /*21a90*/  LDSM.16.MT88.4 R28, [R223+0xa000] ;  /* 0x00a00000df1c783b */ /* 0x000ee20000004200 */
[-CC-:B------:R-:W-:Y:S01]  /*21aa0*/  FFMA.FTZ R177, R22, R3.reuse, -R166.reuse ;  /* 0x0000000316b17223 */ /* 0x180fe200000108a6 */
[----:B------:R-:W-:Y:S01]  /*21ab0*/  FMUL.FTZ R22, R165, R146 ;  /* 0x00000092a5167220 */ /* 0x000fe20000410000 */
[--C-:B------:R-:W-:Y:S03]  /*21ac0*/  FFMA.FTZ R178, R23, R3, -R166.reuse ;  /* 0x0000000317b27223 */ /* 0x100fe600000108a6 */
[----:B------:R-:W4:Y:S01]  /*21ad0*/  MUFU.EX2 R184, R184 ;  /* 0x000000b800b87308 */ /* 0x000f220000000800 */
[----:B------:R-:W-:Y:S01]  /*21ae0*/  FMUL.FTZ R23, R165, R147 ;  /* 0x00000093a5177220 */ /* 0x000fe20000410000 */
[----:B------:R-:W-:Y:S01]  /*21af0*/  FFMA.FTZ R187, R35, R3, -R166 ;  /* 0x0000000323bb7223 */ /* 0x000fe200000108a6 */
[----:B------:R-:W-:Y:S01]  /*21b00*/  FMUL.FTZ R35, R165, R135 ;  /* 0x00000087a5237220 */ /* 0x000fe20000410000 */
[----:B------:R-:W-:Y:S01]  /*21b10*/  LDSM.16.MT88.4 R144, [R225+0xb000] ;  /* 0x00b00000e190783b */ /* 0x000fe20000004200 */
[-CC-:B------:R-:W-:Y:S01]  /*21b20*/  FFMA.FTZ R60, R60, R3.reuse, -R168.reuse ;  /* 0x000000033c3c7223 */ /* 0x180fe200000108a8 */
[-C--:B------:R-:W-:Y:S01]  /*21b30*/  FFMA.FTZ R61, R61, R3.reuse, -R168 ;  /* 0x000000033d3d7223 */ /* 0x080fe200000108a8 */
[-CC-:B------:R-:W-:Y:S03]  /*21b40*/  FFMA.FTZ R62, R62, R3.reuse, -R166.reuse ;  /* 0x000000033e3e7223 */ /* 0x180fe600000108a6 */
[----:B------:R-:W-:Y:S01]  /*21b50*/  MUFU.EX2 R182, R182 ;  /* 0x000000b600b67308 */ /* 0x000fe20000000800 */
[-C--:B------:R-:W-:Y:S01]  /*21b60*/  FFMA.FTZ R67, R67, R3.reuse, -R166 ;  /* 0x0000000343437223 */ /* 0x080fe200000108a6 */
[-C--:B------:R-:W-:Y:S01]  /*21b70*/  FFMA.FTZ R76, R76, R3.reuse, -R168 ;  /* 0x000000034c4c7223 */ /* 0x080fe200000108a8 */
[-C--:B------:R-:W-:Y:S01]  /*21b80*/  FFMA.FTZ R78, R78, R3.reuse, -R166 ;  /* 0x000000034e4e7223 */ /* 0x080fe200000108a6 */
[-CC-:B------:R-:W-:Y:S01]  /*21b90*/  FFMA.FTZ R121, R121, R3.reuse, -R168.reuse ;  /* 0x0000000379797223 */ /* 0x180fe200000108a8 */
[-CC-:B------:R-:W-:Y:S01]  /*21ba0*/  FFMA.FTZ R196, R4, R3.reuse, -R168.reuse ;  /* 0x0000000304c47223 */ /* 0x180fe200000108a8 */
[C---:B------:R-:W-:Y:S01]  /*21bb0*/  FMUL.FTZ R4, R164.reuse, R160 ;  /* 0x000000a0a4047220 */ /* 0x040fe20000410000 */
[----:B------:R-:W-:Y:S03]  /*21bc0*/  FFMA.FTZ R193, R5, R3, -R168 ;  /* 0x0000000305c17223 */ /* 0x000fe600000108a8 */
[----:B------:R-:W5:Y:S01]  /*21bd0*/  MUFU.EX2 R179, R179 ;  /* 0x000000b300b37308 */ /* 0x000f620000000800 */
[----:B------:R-:W-:Y:S01]  /*21be0*/  FMUL.FTZ R5, R164, R161 ;  /* 0x000000a1a4057220 */ /* 0x000fe20000410000 */
[-CC-:B------:R-:W-:Y:S01]  /*21bf0*/  FFMA.FTZ R197, R6, R3.reuse, -R166.reuse ;  /* 0x0000000306c57223 */ /* 0x180fe200000108a6 */
[----:B------:R-:W-:Y:S01]  /*21c00*/  FMUL.FTZ R6, R165, R162 ;  /* 0x000000a2a5067220 */ /* 0x000fe20000410000 */
[----:B------:R-:W-:Y:S01]  /*21c10*/  FFMA.FTZ R195, R7, R3, -R166 ;  /* 0x0000000307c37223 */ /* 0x000fe200000108a6 */
[----:B------:R-:W-:Y:S01]  /*21c20*/  FMUL.FTZ R7, R165, R163 ;  /* 0x000000a3a5077220 */ /* 0x000fe20000410000 */
[-CC-:B------:R-:W-:Y:S01]  /*21c30*/  FFMA.FTZ R192, R8, R3.reuse, -R168.reuse ;  /* 0x0000000308c07223 */ /* 0x180fe200000108a8 */
[C---:B------:R-:W-:Y:S03]  /*21c40*/  FMUL.FTZ R8, R164.reuse, R156 ;  /* 0x0000009ca4087220 */ /* 0x040fe60000410000 */
[----:B------:R-:W-:Y:S01]  /*21c50*/  MUFU.EX2 R196, R196 ;  /* 0x000000c400c47308 */ /* 0x000fe20000000800 */
[--C-:B------:R-:W-:Y:S01]  /*21c60*/  FFMA.FTZ R156, R33, R3, -R168.reuse ;  /* 0x00000003219c7223 */ /* 0x100fe200000108a8 */
[----:B------:R-:W-:Y:S01]  /*21c70*/  FMUL.FTZ R33, R164, R133 ;  /* 0x00000085a4217220 */ /* 0x000fe20000410000 */
[----:B----4-:R-:W-:Y:S01]  /*21c80*/  F2FP.BF16.F32.PACK_AB R133, R184, R190 ;  /* 0x000000beb885723e */ /* 0x010fe200000010ff */
[--C-:B------:R-:W-:Y:S01]  /*21c90*/  FFMA.FTZ R188, R9, R3, -R168.reuse ;  /* 0x0000000309bc7223 */ /* 0x100fe200000108a8 */
[----:B------:R-:W-:Y:S01]  /*21ca0*/  FMUL.FTZ R9, R164, R157 ;  /* 0x0000009da4097220 */ /* 0x000fe20000410000 */
[----:B------:R-:W-:Y:S01]  /*21cb0*/  FFMA.FTZ R157, R32, R3, -R168 ;  /* 0x00000003209d7223 */ /* 0x000fe200000108a8 */
[----:B------:R-:W-:Y:S03]  /*21cc0*/  FMUL.FTZ R32, R164, R132 ;  /* 0x00000084a4207220 */ /* 0x000fe60000410000 */
[----:B------:R-:W4:Y:S01]  /*21cd0*/  MUFU.EX2 R193, R193 ;  /* 0x000000c100c17308 */ /* 0x000f220000000800 */
[----:B------:R-:W-:Y:S01]  /*21ce0*/  F2FP.BF16.F32.PACK_AB R132, R180, R185 ;  /* 0x000000b9b484723e */ /* 0x000fe200000010ff */
[-CC-:B------:R-:W-:Y:S01]  /*21cf0*/  FFMA.FTZ R194, R10, R3.reuse, -R166.reuse ;  /* 0x000000030ac27223 */ /* 0x180fe200000108a6 */
[----:B------:R-:W-:Y:S01]  /*21d00*/  FMUL.FTZ R10, R165, R158 ;  /* 0x0000009ea50a7220 */ /* 0x000fe20000410000 */
[--C-:B------:R-:W-:Y:S01]  /*21d10*/  FFMA.FTZ R191, R11, R3, -R166.reuse ;  /* 0x000000030bbf7223 */ /* 0x100fe200000108a6 */
[C---:B------:R-:W-:Y:S01]  /*21d20*/  FMUL.FTZ R11, R165.reuse, R159 ;  /* 0x0000009fa50b7220 */ /* 0x040fe20000410000 */
[-CC-:B------:R-:W-:Y:S01]  /*21d30*/  FFMA.FTZ R159, R34, R3.reuse, -R166.reuse ;  /* 0x00000003229f7223 */ /* 0x180fe200000108a6 */
[----:B------:R-:W-:Y:S03]  /*21d40*/  FMUL.FTZ R34, R165, R134 ;  /* 0x00000086a5227220 */ /* 0x000fe60000410000 */
[----:B------:R-:W-:Y:S01]  /*21d50*/  MUFU.EX2 R197, R197 ;  /* 0x000000c500c57308 */ /* 0x000fe20000000800 */
[----:B-----5:R-:W-:Y:S01]  /*21d60*/  F2FP.BF16.F32.PACK_AB R134, R179, R182 ;  /* 0x000000b6b386723e */ /* 0x020fe200000010ff */
[-CC-:B------:R-:W-:Y:S01]  /*21d70*/  FFMA.FTZ R71, R71, R3.reuse, -R166.reuse ;  /* 0x0000000347477223 */ /* 0x180fe200000108a6 */
[-C--:B------:R-:W-:Y:S01]  /*21d80*/  FFMA.FTZ R74, R74, R3.reuse, -R166 ;  /* 0x000000034a4a7223 */ /* 0x080fe200000108a6 */
[-CC-:B------:R-:W-:Y:S01]  /*21d90*/  FFMA.FTZ R84, R84, R3.reuse, -R168.reuse ;  /* 0x0000000354547223 */ /* 0x180fe200000108a8 */
[-C--:B------:R-:W-:Y:S01]  /*21da0*/  FFMA.FTZ R88, R88, R3.reuse, -R168 ;  /* 0x0000000358587223 */ /* 0x080fe200000108a8 */
[-C--:B------:R-:W-:Y:S01]  /*21db0*/  FFMA.FTZ R91, R91, R3.reuse, -R166 ;  /* 0x000000035b5b7223 */ /* 0x080fe200000108a6 */
[-C--:B------:R-:W-:Y:S03]  /*21dc0*/  FFMA.FTZ R96, R96, R3.reuse, -R168 ;  /* 0x0000000360607223 */ /* 0x080fe600000108a8 */
[----:B------:R-:W5:Y:S01]  /*21dd0*/  MUFU.EX2 R195, R195 ;  /* 0x000000c300c37308 */ /* 0x000f620000000800 */
[----:B----4-:R-:W-:Y:S01]  /*21de0*/  F2FP.BF16.F32.PACK_AB R160, R193, R196 ;  /* 0x000000c4c1a0723e */ /* 0x010fe200000010ff */
[-C--:B------:R-:W-:Y:S01]  /*21df0*/  FFMA.FTZ R98, R98, R3.reuse, -R166 ;  /* 0x0000000362627223 */ /* 0x080fe200000108a6 */
[----:B------:R-:W-:Y:S01]  /*21e00*/  FFMA.FTZ R196, R164, R250, R196 ;  /* 0x000000faa4c47223 */ /* 0x000fe200000100c4 */
[----:B------:R-:W-:Y:S01]  /*21e10*/  FFMA.FTZ R128, R128, R3, -R168 ;  /* 0x0000000380807223 */ /* 0x000fe200000108a8 */
[----:B------:R-:W-:Y:S02]  /*21e20*/  ISETP.GT.AND P0, PT, R245, 0x1, PT ;  /* 0x00000001f500780c */ /* 0x000fe40003f04270 */
[----:B------:R-:W-:Y:S03]  /*21e30*/  FADD.FTZ R196, R193, R196 ;  /* 0x000000c4c1c47221 */ /* 0x000fe60000010000 */
[----:B------:R-:W4:Y:S10]  /*21e40*/  MUFU.EX2 R192, R192 ;  /* 0x000000c000c07308 */ /* 0x000f340000000800 */
[----:B------:R-:W2:Y:S01]  /*21e50*/  MUFU.EX2 R188, R188 ;  /* 0x000000bc00bc7308 */ /* 0x000ea20000000800 */
[----:B-----5:R-:W-:Y:S01]  /*21e60*/  F2FP.BF16.F32.PACK_AB R161, R195, R197 ;  /* 0x000000c5c3a1723e */ /* 0x020fe200000010ff */
[----:B------:R-:W-:Y:S04]  /*21e70*/  FFMA.FTZ R197, R165, R251, R197 ;  /* 0x000000fba5c57223 */ /* 0x000fe800000100c5 */
[----:B------:R-:W-:Y:S04]  /*21e80*/  FADD.FTZ R197, R195, R197 ;  /* 0x000000c5c3c57221 */ /* 0x000fe80000010000 */
[----:B------:R-:W5:Y:S01]  /*21e90*/  MUFU.EX2 R194, R194 ;  /* 0x000000c200c27308 */ /* 0x000f620000000800 */
[----:B----4-:R-:W-:Y:S09]  /*21ea0*/  FADD.FTZ R196, R192, R196 ;  /* 0x000000c4c0c47221 */ /* 0x010ff20000010000 */
[----:B------:R-:W4:Y:S01]  /*21eb0*/  MUFU.EX2 R191, R191 ;  /* 0x000000bf00bf7308 */ /* 0x000f220000000800 */
[C---:B--2---:R-:W-:Y:S01]  /*21ec0*/  F2FP.BF16.F32.PACK_AB R162, R188.reuse, R192 ;  /* 0x000000c0bca2723e */ /* 0x044fe200000010ff */
[----:B------:R-:W-:Y:S04]  /*21ed0*/  FADD.FTZ R188, R188, R196 ;  /* 0x000000c4bcbc7221 */ /* 0x000fe80000010000 */
[----:B------:R-:W-:Y:S04]  /*21ee0*/  FADD.FTZ R188, R185, R188 ;  /* 0x000000bcb9bc7221 */ /* 0x000fe80000010000 */
[----:B------:R2:W-:Y:S01]  /*21ef0*/  MUFU.EX2 R158, R16 ;  /* 0x00000010009e7308 */ /* 0x0005e20000000800 */
[----:B-----5:R-:W-:Y:S01]  /*21f00*/  FADD.FTZ R197, R194, R197 ;  /* 0x000000c5c2c57221 */ /* 0x020fe20000010000 */
[----:B------:R-:W-:Y:S04]  /*21f10*/  FADD.FTZ R188, R180, R188 ;  /* 0x000000bcb4bc7221 */ /* 0x000fe80000010000 */
[----:B------:R-:W-:Y:S04]  /*21f20*/  FADD.FTZ R182, R182, R188 ;  /* 0x000000bcb6b67221 */ /* 0x000fe80000010000 */
[----:B------:R-:W5:Y:S01]  /*21f30*/  MUFU.EX2 R183, R183 ;  /* 0x000000b700b77308 */ /* 0x000f620000000800 */
[----:B----4-:R-:W-:Y:S01]  /*21f40*/  F2FP.BF16.F32.PACK_AB R163, R191, R194 ;  /* 0x000000c2bfa3723e */ /* 0x010fe200000010ff */
[----:B------:R-:W-:Y:S01]  /*21f50*/  FADD.FTZ R182, R179, R182 ;  /* 0x000000b6b3b67221 */ /* 0x000fe20000010000 */
[----:B------:R-:W-:Y:S04]  /*21f60*/  FADD.FTZ R197, R191, R197 ;  /* 0x000000c5bfc57221 */ /* 0x000fe80000010000 */
[----:B------:R-:W-:Y:S03]  /*21f70*/  FADD.FTZ R190, R190, R197 ;  /* 0x000000c5bebe7221 */ /* 0x000fe60000010000 */
[----:B------:R-:W4:Y:S01]  /*21f80*/  MUFU.EX2 R181, R181 ;  /* 0x000000b500b57308 */ /* 0x000f220000000800 */
[----:B--2---:R-:W-:Y:S01]  /*21f90*/  FMUL.FTZ R16, R164, R148 ;  /* 0x00000094a4107220 */ /* 0x004fe20000410000 */
[C---:B------:R-:W-:Y:S01]  /*21fa0*/  HMMA.16816.F32.BF16 R4, R160.reuse, R12, R4 ;  /* 0x0000000ca004723c */ /* 0x040fe20000041804 */
[----:B------:R-:W-:Y:S04]  /*21fb0*/  LDSM.16.MT88.4 R148, [R225+0xa800] ;  /* 0x00a80000e194783b */ /* 0x000fe80000004200 */
[----:B------:R-:W-:Y:S03]  /*21fc0*/  FADD.FTZ R190, R184, R190 ;  /* 0x000000beb8be7221 */ /* 0x000fe60000010000 */
[----:B------:R-:W2:Y:S03]  /*21fd0*/  MUFU.EX2 R175, R175 ;  /* 0x000000af00af7308 */ /* 0x000ea60000000800 */
[C---:B------:R-:W-:Y:S01]  /*21fe0*/  FMUL.FTZ R12, R164.reuse, R152 ;  /* 0x00000098a40c7220 */ /* 0x040fe20000410000 */
[C---:B------:R-:W-:Y:S01]  /*21ff0*/  FMUL.FTZ R13, R164.reuse, R153 ;  /* 0x00000099a40d7220 */ /* 0x040fe20000410000 */
[C---:B------:R-:W-:Y:S03]  /*22000*/  HMMA.16816.F32.BF16 R8, R160.reuse, R14, R8 ;  /* 0x0000000ea008723c */ /* 0x040fe60000041808 */
[----:B-----5:R-:W-:Y:S02]  /*22010*/  FADD.FTZ R190, R183, R190 ;  /* 0x000000beb7be7221 */ /* 0x020fe40000010000 */
[----:B------:R-:W-:Y:S01]  /*22020*/  MUFU.EX2 R173, R173 ;  /* 0x000000ad00ad7308 */ /* 0x000fe20000000800 */
[----:B----4-:R-:W-:Y:S01]  /*22030*/  F2FP.BF16.F32.PACK_AB R135, R181, R183 ;  /* 0x000000b7b587723e */ /* 0x010fe200000010ff */
[C---:B------:R-:W-:Y:S01]  /*22040*/  FMUL.FTZ R14, R165.reuse, R154 ;  /* 0x0000009aa50e7220 */ /* 0x040fe20000410000 */
[----:B------:R-:W-:Y:S02]  /*22050*/  FMUL.FTZ R15, R165, R155 ;  /* 0x0000009ba50f7220 */ /* 0x000fe40000410000 */
[----:B------:R-:W4:Y:S01]  /*22060*/  LDSM.16.MT88.4 R152, [R222+0xa000] ;  /* 0x00a00000de98783b */ /* 0x000f220000004200 */
[----:B------:R-:W-:Y:S04]  /*22070*/  FADD.FTZ R190, R181, R190 ;  /* 0x000000beb5be7221 */ /* 0x000fe80000010000 */
[----:B------:R-:W5:Y:S01]  /*22080*/  MUFU.EX2 R177, R177 ;  /* 0x000000b100b17308 */ /* 0x000f620000000800 */
[----:B--2---:R-:W-:Y:S01]  /*22090*/  FADD.FTZ R182, R175, R182 ;  /* 0x000000b6afb67221 */ /* 0x004fe20000010000 */
[C---:B-1----:R-:W-:Y:S08]  /*220a0*/  HMMA.16816.F32.BF16 R12, R160.reuse, R24, R12 ;  /* 0x00000018a00c723c */ /* 0x042ff0000004180c */
[----:B------:R-:W-:Y:S03]  /*220b0*/  MUFU.EX2 R178, R178 ;  /* 0x000000b200b27308 */ /* 0x000fe60000000800 */
[C---:B------:R-:W-:Y:S01]  /*220c0*/  FMUL.FTZ R24, R164.reuse, R140 ;  /* 0x0000008ca4187220 */ /* 0x040fe20000410000 */
[C---:B------:R-:W-:Y:S01]  /*220d0*/  FMUL.FTZ R25, R164.reuse, R141 ;  /* 0x0000008da4197220 */ /* 0x040fe20000410000 */
[C---:B------:R-:W-:Y:S05]  /*220e0*/  HMMA.16816.F32.BF16 R16, R160.reuse, R26, R16 ;  /* 0x0000001aa010723c */ /* 0x040fea0000041810 */
[----:B------:R-:W-:Y:S01]  /*220f0*/  MUFU.EX2 R170, R170 ;  /* 0x000000aa00aa7308 */ /* 0x000fe20000000800 */
[C---:B---3--:R-:W-:Y:S05]  /*22100*/  HMMA.16816.F32.BF16 R20, R160.reuse, R28, R20 ;  /* 0x0000001ca014723c */ /* 0x048fea0000041814 */
[C---:B------:R-:W-:Y:S01]  /*22110*/  FMUL.FTZ R26, R165.reuse, R142 ;  /* 0x0000008ea51a7220 */ /* 0x040fe20000410000 */
[----:B------:R-:W-:Y:S03]  /*22120*/  FMUL.FTZ R27, R165, R143 ;  /* 0x0000008fa51b7220 */ /* 0x000fe60000410000 */
[----:B------:R-:W1:Y:S01]  /*22130*/  MUFU.EX2 R171, R171 ;  /* 0x000000ab00ab7308 */ /* 0x000e620000000800 */
[----:B------:R-:W2:Y:S01]  /*22140*/  LDSM.16.MT88.4 R140, [R224+0xa800] ;  /* 0x00a80000e08c783b */ /* 0x000ea20000004200 */
        /* <DEDUP_REMOVED lines=9> */
[----:B------:R-:W3:Y:S01]  /*221e0*/  LDSM.16.MT88.4 R136, [R223+0xa800] ;  /* 0x00a80000df88783b */ /* 0x000ee20000004200 */
[----:B------:R-:W-:Y:S01]  /*221f0*/  MOV R165, R0 ;  /* 0x0000000000a57202 */ /* 0x000fe20000000f00 */
[C---:B----4-:R-:W-:Y:S07]  /*22200*/  HMMA.16816.F32.BF16 R28, R160.reuse, R152, R28 ;  /* 0x00000098a01c723c */ /* 0x050fee000004181c */
[----:B------:R4:W-:Y:S01]  /*22210*/  MUFU.EX2 R152, R38 ;  /* 0x0000002600987308 */ /* 0x0009e20000000800 */
[----:B------:R-:W-:Y:S09]  /*22220*/  HMMA.16816.F32.BF16 R32, R160, R154, R32 ;  /* 0x0000009aa020723c */ /* 0x000ff20000041820 */
[----:B------:R-:W-:Y:S02]  /*22230*/  MUFU.EX2 R169, R169 ;  /* 0x000000a900a97308 */ /* 0x000fe40000000800 */
[-CC-:B------:R-:W-:Y:S01]  /*22240*/  FFMA.FTZ R153, R39, R3.reuse, -R166.reuse ;  /* 0x0000000327997223 */ /* 0x180fe200000108a6 */
[C---:B------:R-:W-:Y:S05]  /*22250*/  HMMA.16816.F32.BF16 R4, R132.reuse, R148, R4 ;  /* 0x000000948404723c */ /* 0x040fea0000041804 */
[-CC-:B------:R-:W-:Y:S02]  /*22260*/  FFMA.FTZ R161, R54, R3.reuse, -R166.reuse ;  /* 0x0000000336a17223 */ /* 0x180fe400000108a6 */
[----:B------:R-:W-:Y:S01]  /*22270*/  MUFU.EX2 R167, R167 ;  /* 0x000000a700a77308 */ /* 0x000fe20000000800 */
[----:B----4-:R-:W4:Y:S01]  /*22280*/  LDSM.16.MT88.4 R36, [R222+0xa800] ;  /* 0x00a80000de24783b */ /* 0x010f220000004200 */
[C---:B------:R-:W-:Y:S03]  /*22290*/  HMMA.16816.F32.BF16 R8, R132.reuse, R150, R8 ;  /* 0x000000968408723c */ /* 0x040fe60000041808 */
[-C--:B------:R-:W-:Y:S01]  /*222a0*/  FFMA.FTZ R160, R46, R3.reuse, -R166 ;  /* 0x000000032ea07223 */ /* 0x080fe200000108a6 */
[----:B------:R-:W-:Y:S01]  /*222b0*/  FFMA.FTZ R148, R40, R3, -R168 ;  /* 0x0000000328947223 */ /* 0x000fe200000108a8 */
[----:B------:R-:W-:Y:S03]  /*222c0*/  F2FP.BF16.F32.PACK_AB R40, R173, R175 ;  /* 0x000000afad28723e */ /* 0x000fe600000010ff */
[----:B------:R-:W5:Y:S01]  /*222d0*/  MUFU.EX2 R174, R174 ;  /* 0x000000ae00ae7308 */ /* 0x000f620000000800 */
[C---:B--2---:R-:W-:Y:S03]  /*222e0*/  HMMA.16816.F32.BF16 R12, R132.reuse, R140, R12 ;  /* 0x0000008c840c723c */ /* 0x044fe6000004180c */
[-C--:B------:R-:W-:Y:S01]  /*222f0*/  FFMA.FTZ R151, R42, R3.reuse, -R166 ;  /* 0x000000032a977223 */ /* 0x080fe200000108a6 */
[----:B-1----:R-:W-:Y:S02]  /*22300*/  F2FP.BF16.F32.PACK_AB R42, R171, R170 ;  /* 0x000000aaab2a723e */ /* 0x002fe400000010ff */
[C---:B------:R-:W-:Y:S03]  /*22310*/  HMMA.16816.F32.BF16 R16, R132.reuse, R142, R16 ;  /* 0x0000008e8410723c */ /* 0x040fe60000041810 */
[----:B------:R-:W-:Y:S01]  /*22320*/  MUFU.EX2 R157, R157 ;  /* 0x0000009d009d7308 */ /* 0x000fe20000000800 */
[----:B------:R-:W1:Y:S01]  /*22330*/  LDSM.16.MT88.4 R140, [R224+0xb000] ;  /* 0x00b00000e08c783b */ /* 0x000e620000004200 */
[-CC-:B------:R-:W-:Y:S01]  /*22340*/  FFMA.FTZ R150, R45, R3.reuse, -R168.reuse ;  /* 0x000000032d967223 */ /* 0x180fe200000108a8 */
[C---:B---3--:R-:W-:Y:S07]  /*22350*/  HMMA.16816.F32.BF16 R20, R132.reuse, R136, R20 ;  /* 0x000000888414723c */ /* 0x048fee0000041814 */
[----:B------:R-:W2:Y:S01]  /*22360*/  MUFU.EX2 R156, R156 ;  /* 0x0000009c009c7308 */ /* 0x000ea20000000800 */
[----:B-----5:R-:W-:Y:S01]  /*22370*/  F2FP.BF16.F32.PACK_AB R45, R158, R174 ;  /* 0x000000ae9e2d723e */ /* 0x020fe200000010ff */
[C---:B------:R-:W-:Y:S01]  /*22380*/  HMMA.16816.F32.BF16 R24, R132.reuse, R138, R24 ;  /* 0x0000008a8418723c */ /* 0x040fe20000041818 */
[----:B------:R-:W3:Y:S07]  /*22390*/  LDSM.16.MT88.4 R136, [R223+0xb000] ;  /* 0x00b00000df88783b */ /* 0x000eee0000004200 */
[----:B------:R-:W-:Y:S03]  /*223a0*/  MUFU.EX2 R159, R159 ;  /* 0x0000009f009f7308 */ /* 0x000fe60000000800 */
[----:B------:R-:W-:Y:S01]  /*223b0*/  FFMA.FTZ R149, R41, R3, -R168 ;  /* 0x0000000329957223 */ /* 0x000fe200000108a8 */
[----:B------:R-:W-:Y:S01]  /*223c0*/  F2FP.BF16.F32.PACK_AB R41, R178, R177 ;  /* 0x000000b1b229723e */ /* 0x000fe200000010ff */
[-C--:B------:R-:W-:Y:S01]  /*223d0*/  FFMA.FTZ R155, R43, R3.reuse, -R166 ;  /* 0x000000032b9b7223 */ /* 0x080fe200000108a6 */
[----:B------:R-:W-:Y:S01]  /*223e0*/  F2FP.BF16.F32.PACK_AB R43, R172, R176 ;  /* 0x000000b0ac2b723e */ /* 0x000fe200000010ff */
[----:B------:R-:W-:Y:S03]  /*223f0*/  FFMA.FTZ R154, R44, R3, -R168 ;  /* 0x000000032c9a7223 */ /* 0x000fe600000108a8 */
[----:B------:R-:W5:Y:S01]  /*22400*/  MUFU.EX2 R187, R187 ;  /* 0x000000bb00bb7308 */ /* 0x000f620000000800 */
[C---:B----4-:R-:W-:Y:S03]  /*22410*/  HMMA.16816.F32.BF16 R28, R132.reuse, R36, R28 ;  /* 0x00000024841c723c */ /* 0x050fe6000004181c */
[----:B--2---:R-:W-:Y:S01]  /*22420*/  F2FP.BF16.F32.PACK_AB R46, R156, R157 ;  /* 0x0000009d9c2e723e */ /* 0x004fe200000010ff */
[----:B------:R-:W-:Y:S01]  /*22430*/  FADD.FTZ R178, R178, R190 ;  /* 0x000000beb2b27221 */ /* 0x000fe20000010000 */
[----:B------:R-:W-:Y:S01]  /*22440*/  F2FP.BF16.F32.PACK_AB R44, R167, R169 ;  /* 0x000000a9a72c723e */ /* 0x000fe200000010ff */
[----:B------:R-:W-:Y:S03]  /*22450*/  HMMA.16816.F32.BF16 R32, R132, R38, R32 ;  /* 0x000000268420723c */ /* 0x000fe60000041820 */
[----:B------:R-:W-:Y:S01]  /*22460*/  MUFU.EX2 R186, R186 ;  /* 0x000000ba00ba7308 */ /* 0x000fe20000000800 */
[----:B------:R-:W2:Y:S01]  /*22470*/  LDSM.16.MT88.4 R36, [R222+0xb000] ;  /* 0x00b00000de24783b */ /* 0x000ea20000004200 */
[----:B------:R-:W-:Y:S01]  /*22480*/  FADD.FTZ R178, R176, R178 ;  /* 0x000000b2b0b27221 */ /* 0x000fe20000010000 */
[C---:B------:R-:W-:Y:S07]  /*22490*/  HMMA.16816.F32.BF16 R4, R40.reuse, R144, R4 ;  /* 0x000000902804723c */ /* 0x040fee0000041804 */
[----:B------:R-:W4:Y:S01]  /*224a0*/  MUFU.EX2 R189, R189 ;  /* 0x000000bd00bd7308 */ /* 0x000f220000000800 */
[----:B------:R-:W4:Y:S03]  /*224b0*/  LDSM.16.MT88.4 R132, [R225+0xb800] ;  /* 0x00b80000e184783b */ /* 0x000f260000004200 */
[----:B------:R-:W-:Y:S01]  /*224c0*/  FADD.FTZ R178, R172, R178 ;  /* 0x000000b2acb27221 */ /* 0x000fe20000010000 */
[C---:B------:R-:W-:Y:S05]  /*224d0*/  HMMA.16816.F32.BF16 R8, R40.reuse, R146, R8 ;  /* 0x000000922808723c */ /* 0x040fea0000041808 */
[----:B------:R-:W-:Y:S01]  /*224e0*/  MUFU.EX2 R153, R153 ;  /* 0x0000009900997308 */ /* 0x000fe20000000800 */
[C---:B-1----:R-:W-:Y:S05]  /*224f0*/  HMMA.16816.F32.BF16 R12, R40.reuse, R140, R12 ;  /* 0x0000008c280c723c */ /* 0x042fea000004180c */
[-CC-:B------:R-:W-:Y:S01]  /*22500*/  FFMA.FTZ R146, R48, R3.reuse, -R168.reuse ;  /* 0x0000000330927223 */ /* 0x180fe200000108a8 */
[C---:B------:R-:W-:Y:S03]  /*22510*/  HMMA.16816.F32.BF16 R16, R40.reuse, R142, R16 ;  /* 0x0000008e2810723c */ /* 0x040fe60000041810 */
[----:B------:R-:W-:Y:S01]  /*22520*/  MUFU.EX2 R148, R148 ;  /* 0x0000009400947308 */ /* 0x000fe20000000800 */
[----:B------:R-:W1:Y:S01]  /*22530*/  LDSM.16.MT88.4 R140, [R224+0xb800] ;  /* 0x00b80000e08c783b */ /* 0x000e620000004200 */
[-C--:B------:R-:W-:Y:S01]  /*22540*/  FFMA.FTZ R145, R49, R3.reuse, -R168 ;  /* 0x0000000331917223 */ /* 0x080fe200000108a8 */
[-CC-:B------:R-:W-:Y:S01]  /*22550*/  FFMA.FTZ R147, R50, R3.reuse, -R166.reuse ;  /* 0x0000000332937223 */ /* 0x180fe200000108a6 */
[C---:B---3--:R-:W-:Y:S06]  /*22560*/  HMMA.16816.F32.BF16 R20, R40.reuse, R136, R20 ;  /* 0x000000882814723c */ /* 0x048fec0000041814 */
[----:B------:R-:W-:Y:S01]  /*22570*/  MUFU.EX2 R149, R149 ;  /* 0x0000009500957308 */ /* 0x000fe20000000800 */
[--C-:B------:R-:W-:Y:S01]  /*22580*/  FFMA.FTZ R144, R47, R3, -R166.reuse ;  /* 0x000000032f907223 */ /* 0x100fe200000108a6 */
[----:B-----5:R-:W-:Y:S01]  /*22590*/  F2FP.BF16.F32.PACK_AB R47, R187, R159 ;  /* 0x0000009fbb2f723e */ /* 0x020fe200000010ff */
[C---:B------:R-:W-:Y:S07]  /*225a0*/  HMMA.16816.F32.BF16 R24, R40.reuse, R138, R24 ;  /* 0x0000008a2818723c */ /* 0x040fee0000041818 */
[----:B------:R-:W-:Y:S01]  /*225b0*/  MUFU.EX2 R151, R151 ;  /* 0x0000009700977308 */ /* 0x000fe20000000800 */
[-C--:B------:R-:W-:Y:S01]  /*225c0*/  FFMA.FTZ R136, R51, R3.reuse, -R166 ;  /* 0x0000000333887223 */ /* 0x080fe200000108a6 */
[C---:B--2---:R-:W-:Y:S01]  /*225d0*/  HMMA.16816.F32.BF16 R28, R40.reuse, R36, R28 ;  /* 0x00000024281c723c */ /* 0x044fe2000004181c */
[----:B------:R-:W2:Y:S02]  /*225e0*/  LDSM.16.MT88.4 R48, [R223+0xb800] ;  /* 0x00b80000df30783b */ /* 0x000ea40000004200 */
[-CC-:B------:R-:W-:Y:S05]  /*225f0*/  FFMA.FTZ R137, R52, R3.reuse, -R168.reuse ;  /* 0x0000000334897223 */ /* 0x180fea00000108a8 */
[----:B------:R-:W3:Y:S01]  /*22600*/  MUFU.EX2 R155, R155 ;  /* 0x0000009b009b7308 */ /* 0x000ee20000000800 */
[----:B------:R-:W-:Y:S01]  /*22610*/  HMMA.16816.F32.BF16 R32, R40, R38, R32 ;  /* 0x000000262820723c */ /* 0x000fe20000041820 */
[----:B------:R-:W5:Y:S02]  /*22620*/  LDSM.16.MT88.4 R36, [R222+0xb800] ;  /* 0x00b80000de24783b */ /* 0x000f640000004200 */
[-C--:B------:R-:W-:Y:S01]  /*22630*/  FFMA.FTZ R138, R53, R3.reuse, -R168 ;  /* 0x00000003358a7223 */ /* 0x080fe200000108a8 */
[----:B------:R-:W-:Y:S02]  /*22640*/  FFMA.FTZ R139, R55, R3, -R166 ;  /* 0x00000003378b7223 */ /* 0x000fe400000108a6 */
[C---:B----4-:R-:W-:Y:S03]  /*22650*/  HMMA.16816.F32.BF16 R4, R44.reuse, R132, R4 ;  /* 0x000000842c04723c */ /* 0x050fe60000041804 */
[----:B------:R-:W-:Y:S01]  /*22660*/  MUFU.EX2 R154, R154 ;  /* 0x0000009a009a7308 */ /* 0x000fe20000000800 */
[----:B------:R-:W4:Y:S01]  /*22670*/  LDSM.16.MT88.4 R52, [R225+0xc000] ;  /* 0x00c00000e134783b */ /* 0x000f220000004200 */
[----:B------:R-:W-:Y:S01]  /*22680*/  F2FP.BF16.F32.PACK_AB R40, R189, R186 ;  /* 0x000000babd28723e */ /* 0x000fe200000010ff */
[C---:B------:R-:W-:Y:S07]  /*22690*/  HMMA.16816.F32.BF16 R8, R44.reuse, R134, R8 ;  /* 0x000000862c08723c */ /* 0x040fee0000041808 */
[----:B------:R-:W4:Y:S01]  /*226a0*/  MUFU.EX2 R150, R150 ;  /* 0x0000009600967308 */ /* 0x000f220000000800 */
[----:B---3--:R-:W-:Y:S01]  /*226b0*/  F2FP.BF16.F32.PACK_AB R43, R155, R151 ;  /* 0x000000979b2b723e */ /* 0x008fe200000010ff */
[----:B------:R-:W3:Y:S01]  /*226c0*/  LDSM.16.MT88.4 R132, [R224+0xc000] ;  /* 0x00c00000e084783b */ /* 0x000ee20000004200 */
[C---:B-1----:R-:W-:Y:S07]  /*226d0*/  HMMA.16816.F32.BF16 R12, R44.reuse, R140, R12 ;  /* 0x0000008c2c0c723c */ /* 0x042fee000004180c */
[----:B------:R-:W-:Y:S01]  /*226e0*/  MUFU.EX2 R160, R160 ;  /* 0x000000a000a07308 */ /* 0x000fe20000000800 */
[----:B------:R-:W-:Y:S01]  /*226f0*/  F2FP.BF16.F32.PACK_AB R41, R153, R152 ;  /* 0x000000989929723e */ /* 0x000fe200000010ff */
[C---:B------:R-:W-:Y:S03]  /*22700*/  HMMA.16816.F32.BF16 R16, R44.reuse, R142, R16 ;  /* 0x0000008e2c10723c */ /* 0x040fe60000041810 */
[-CC-:B------:R-:W-:Y:S05]  /*22710*/  FFMA.FTZ R141, R56, R3.reuse, -R168.reuse ;  /* 0x00000003388d7223 */ /* 0x180fea00000108a8 */
[----:B------:R-:W1:Y:S03]  /*22720*/  MUFU.EX2 R144, R144 ;  /* 0x0000009000907308 */ /* 0x000e660000000800 */
[-C--:B------:R-:W-:Y:S01]  /*22730*/  FFMA.FTZ R140, R57, R3.reuse, -R168 ;  /* 0x00000003398c7223 */ /* 0x080fe200000108a8 */
[-CC-:B------:R-:W-:Y:S01]  /*22740*/  FFMA.FTZ R142, R58, R3.reuse, -R166.reuse ;  /* 0x000000033a8e7223 */ /* 0x180fe200000108a6 */
[C---:B--2---:R-:W-:Y:S03]  /*22750*/  HMMA.16816.F32.BF16 R20, R44.reuse, R48, R20 ;  /* 0x000000302c14723c */ /* 0x044fe60000041814 */
[-C--:B------:R-:W-:Y:S01]  /*22760*/  FFMA.FTZ R143, R59, R3.reuse, -R166 ;  /* 0x000000033b8f7223 */ /* 0x080fe200000108a6 */
[----:B------:R-:W-:Y:S01]  /*22770*/  F2FP.BF16.F32.PACK_AB R42, R149, R148 ;  /* 0x00000094952a723e */ /* 0x000fe200000010ff */
[----:B------:R-:W-:Y:S01]  /*22780*/  MUFU.EX2 R146, R146 ;  /* 0x0000009200927308 */ /* 0x000fe20000000800 */
[----:B------:R-:W-:Y:S01]  /*22790*/  LDSM.16.MT88.4 R56, [R224+0xc800] ;  /* 0x00c80000e038783b */ /* 0x000fe20000004200 */
[C---:B------:R-:W-:Y:S04]  /*227a0*/  HMMA.16816.F32.BF16 R24, R44.reuse, R50, R24 ;  /* 0x000000322c18723c */ /* 0x040fe80000041818 */
[----:B------:R-:W-:Y:S01]  /*227b0*/  FADD.FTZ R178, R174, R178 ;  /* 0x000000b2aeb27221 */ /* 0x000fe20000010000 */
[----:B------:R-:W-:Y:S03]  /*227c0*/  FADD.FTZ R173, R173, R182 ;  /* 0x000000b6adad7221 */ /* 0x000fe60000010000 */
[----:B------:R-:W2:Y:S01]  /*227d0*/  MUFU.EX2 R145, R145 ;  /* 0x0000009100917308 */ /* 0x000ea20000000800 */
[----:B------:R-:W2:Y:S01]  /*227e0*/  LDSM.16.MT88.4 R48, [R223+0xc000] ;  /* 0x00c00000df30783b */ /* 0x000ea20000004200 */
[C---:B-----5:R-:W-:Y:S03]  /*227f0*/  HMMA.16816.F32.BF16 R28, R44.reuse, R36, R28 ;  /* 0x000000242c1c723c */ /* 0x060fe6000004181c */
[----:B------:R-:W-:Y:S01]  /*22800*/  FADD.FTZ R158, R158, R178 ;  /* 0x000000b29e9e7221 */ /* 0x000fe20000010000 */
[----:B------:R-:W-:Y:S04]  /*22810*/  FADD.FTZ R173, R170, R173 ;  /* 0x000000adaaad7221 */ /* 0x000fe80000010000 */
[----:B------:R-:W-:Y:S01]  /*22820*/  MUFU.EX2 R147, R147 ;  /* 0x0000009300937308 */ /* 0x000fe20000000800 */
[----:B------:R-:W-:Y:S01]  /*22830*/  HMMA.16816.F32.BF16 R32, R44, R38, R32 ;  /* 0x000000262c20723c */ /* 0x000fe20000041820 */
[----:B------:R-:W5:Y:S02]  /*22840*/  LDSM.16.MT88.4 R36, [R222+0xc000] ;  /* 0x00c00000de24783b */ /* 0x000f640000004200 */
[----:B------:R-:W-:Y:S01]  /*22850*/  FADD.FTZ R158, R159, R158 ;  /* 0x0000009e9f9e7221 */ /* 0x000fe20000010000 */
[----:B------:R-:W-:Y:S02]  /*22860*/  FADD.FTZ R171, R171, R173 ;  /* 0x000000adabab7221 */ /* 0x000fe40000010000 */
[C---:B----4-:R-:W-:Y:S03]  /*22870*/  HMMA.16816.F32.BF16 R4, R40.reuse, R52, R4 ;  /* 0x000000342804723c */ /* 0x050fe60000041804 */
[----:B------:R-:W4:Y:S02]  /*22880*/  MUFU.EX2 R136, R136 ;  /* 0x0000008800887308 */ /* 0x000f240000000800 */
[----:B------:R-:W-:Y:S01]  /*22890*/  F2FP.BF16.F32.PACK_AB R44, R150, R154 ;  /* 0x0000009a962c723e */ /* 0x000fe200000010ff */
        /* <DEDUP_REMOVED lines=8> */
[----:B------:R-:W-:Y:S05]  /*22920*/  FFMA.FTZ R132, R63, R3, -R166 ;  /* 0x000000033f847223 */ /* 0x000fea00000108a6 */
[----:B------:R-:W-:Y:S01]  /*22930*/  MUFU.EX2 R161, R161 ;  /* 0x000000a100a17308 */ /* 0x000fe20000000800 */
[C---:B------:R-:W-:Y:S03]  /*22940*/  HMMA.16816.F32.BF16 R20, R40.reuse, R48, R20 ;  /* 0x000000302814723c */ /* 0x040fe60000041814 */
[----:B----4-:R-:W-:Y:S01]  /*22950*/  F2FP.BF16.F32.PACK_AB R47, R136, R147 ;  /* 0x00000093882f723e */ /* 0x010fe200000010ff */
[-CC-:B------:R-:W-:Y:S01]  /*22960*/  FFMA.FTZ R63, R64, R3.reuse, -R168.reuse ;  /* 0x00000003403f7223 */ /* 0x180fe200000108a8 */
[-C--:B------:R-:W-:Y:S01]  /*22970*/  FFMA.FTZ R64, R65, R3.reuse, -R168 ;  /* 0x0000000341407223 */ /* 0x080fe200000108a8 */
[C---:B------:R-:W-:Y:S03]  /*22980*/  HMMA.16816.F32.BF16 R24, R40.reuse, R50, R24 ;  /* 0x000000322818723c */ /* 0x040fe60000041818 */
[----:B------:R-:W2:Y:S01]  /*22990*/  MUFU.EX2 R139, R139 ;  /* 0x0000008b008b7308 */ /* 0x000ea20000000800 */
[----:B------:R-:W3:Y:S01]  /*229a0*/  LDSM.16.MT88.4 R48, [R223+0xc800] ;  /* 0x00c80000df30783b */ /* 0x000ee20000004200 */
[----:B------:R-:W-:Y:S01]  /*229b0*/  FFMA.FTZ R65, R66, R3, -R166 ;  /* 0x0000000342417223 */ /* 0x000fe200000108a6 */
[C---:B-----5:R-:W-:Y:S07]  /*229c0*/  HMMA.16816.F32.BF16 R28, R40.reuse, R36, R28 ;  /* 0x00000024281c723c */ /* 0x060fee000004181c */
[----:B------:R-:W-:Y:S01]  /*229d0*/  MUFU.EX2 R141, R141 ;  /* 0x0000008d008d7308 */ /* 0x000fe20000000800 */
[----:B------:R-:W-:Y:S01]  /*229e0*/  FADD.FTZ R169, R169, R171 ;  /* 0x000000aba9a97221 */ /* 0x000fe20000010000 */
[----:B------:R-:W-:Y:S01]  /*229f0*/  HMMA.16816.F32.BF16 R32, R40, R38, R32 ;  /* 0x000000262820723c */ /* 0x000fe20000041820 */
[----:B------:R-:W4:Y:S07]  /*22a00*/  LDSM.16.MT88.4 R36, [R222+0xc800] ;  /* 0x00c80000de24783b */ /* 0x000f2e0000004200 */
[----:B------:R-:W5:Y:S01]  /*22a10*/  MUFU.EX2 R140, R140 ;  /* 0x0000008c008c7308 */ /* 0x000f620000000800 */
[C---:B------:R-:W-:Y:S05]  /*22a20*/  HMMA.16816.F32.BF16 R4, R44.reuse, R52, R4 ;  /* 0x000000342c04723c */ /* 0x040fea0000041804 */
[----:B-1----:R-:W-:Y:S01]  /*22a30*/  F2FP.BF16.F32.PACK_AB R40, R138, R137 ;  /* 0x000000898a28723e */ /* 0x002fe200000010ff */
[C---:B------:R-:W-:Y:S03]  /*22a40*/  HMMA.16816.F32.BF16 R8, R44.reuse, R54, R8 ;  /* 0x000000362c08723c */ /* 0x040fe60000041808 */
[----:B------:R-:W-:Y:S01]  /*22a50*/  MUFU.EX2 R142, R142 ;  /* 0x0000008e008e7308 */ /* 0x000fe20000000800 */
[----:B------:R-:W1:Y:S01]  /*22a60*/  LDSM.16.MT88.4 R52, [R225+0xd000] ;  /* 0x00d00000e134783b */ /* 0x000e620000004200 */
[----:B--2---:R-:W-:Y:S01]  /*22a70*/  F2FP.BF16.F32.PACK_AB R41, R139, R161 ;  /* 0x000000a18b29723e */ /* 0x004fe200000010ff */
[C---:B------:R-:W-:Y:S07]  /*22a80*/  HMMA.16816.F32.BF16 R12, R44.reuse, R56, R12 ;  /* 0x000000382c0c723c */ /* 0x040fee000004180c */
[----:B------:R-:W2:Y:S01]  /*22a90*/  MUFU.EX2 R143, R143 ;  /* 0x0000008f008f7308 */ /* 0x000ea20000000800 */
[----:B-----5:R-:W-:Y:S01]  /*22aa0*/  F2FP.BF16.F32.PACK_AB R42, R140, R141 ;  /* 0x0000008d8c2a723e */ /* 0x020fe200000010ff */
[C---:B------:R-:W-:Y:S01]  /*22ab0*/  HMMA.16816.F32.BF16 R16, R44.reuse, R58, R16 ;  /* 0x0000003a2c10723c */ /* 0x040fe20000041810 */
[----:B------:R-:W5:Y:S07]  /*22ac0*/  LDSM.16.MT88.4 R56, [R224+0xd000] ;  /* 0x00d00000e038783b */ /* 0x000f6e0000004200 */
[----:B------:R-:W-:Y:S01]  /*22ad0*/  MUFU.EX2 R60, R60 ;  /* 0x0000003c003c7308 */ /* 0x000fe20000000800 */
[C---:B---3--:R-:W-:Y:S03]  /*22ae0*/  HMMA.16816.F32.BF16 R20, R44.reuse, R48, R20 ;  /* 0x000000302c14723c */ /* 0x048fe60000041814 */
[----:B------:R-:W-:Y:S03]  /*22af0*/  FADD.FTZ R169, R167, R169 ;  /* 0x000000a9a7a97221 */ /* 0x000fe60000010000 */
[C---:B------:R-:W-:Y:S03]  /*22b00*/  HMMA.16816.F32.BF16 R24, R44.reuse, R50, R24 ;  /* 0x000000322c18723c */ /* 0x040fe60000041818 */
[----:B------:R-:W3:Y:S01]  /*22b10*/  MUFU.EX2 R61, R61 ;  /* 0x0000003d003d7308 */ /* 0x000ee20000000800 */
[----:B------:R-:W5:Y:S01]  /*22b20*/  LDSM.16.MT88.4 R48, [R223+0xd000] ;  /* 0x00d00000df30783b */ /* 0x000f620000004200 */
[----:B--2---:R-:W-:Y:S01]  /*22b30*/  F2FP.BF16.F32.PACK_AB R43, R143, R142 ;  /* 0x0000008e8f2b723e */ /* 0x004fe200000010ff */
[C---:B----4-:R-:W-:Y:S07]  /*22b40*/  HMMA.16816.F32.BF16 R28, R44.reuse, R36, R28 ;  /* 0x000000242c1c723c */ /* 0x050fee000004181c */
[----:B------:R-:W-:Y:S01]  /*22b50*/  MUFU.EX2 R62, R62 ;  /* 0x0000003e003e7308 */ /* 0x000fe20000000800 */
[----:B------:R-:W-:Y:S01]  /*22b60*/  FADD.FTZ R169, R157, R169 ;  /* 0x000000a99da97221 */ /* 0x000fe20000010000 */
[----:B------:R-:W-:Y:S01]  /*22b70*/  HMMA.16816.F32.BF16 R32, R44, R38, R32 ;  /* 0x000000262c20723c */ /* 0x000fe20000041820 */
[----:B------:R-:W2:Y:S07]  /*22b80*/  LDSM.16.MT88.4 R36, [R222+0xd000] ;  /* 0x00d00000de24783b */ /* 0x000eae0000004200 */
[----:B------:R-:W4:Y:S01]  /*22b90*/  MUFU.EX2 R132, R132 ;  /* 0x0000008400847308 */ /* 0x000f220000000800 */
[C---:B-1----:R-:W-:Y:S05]  /*22ba0*/  HMMA.16816.F32.BF16 R4, R40.reuse, R52, R4 ;  /* 0x000000342804723c */ /* 0x042fea0000041804 */
[----:B---3--:R-:W-:Y:S01]  /*22bb0*/  F2FP.BF16.F32.PACK_AB R44, R61, R60 ;  /* 0x0000003c3d2c723e */ /* 0x008fe200000010ff */
[C---:B------:R-:W-:Y:S03]  /*22bc0*/  HMMA.16816.F32.BF16 R8, R40.reuse, R54, R8 ;  /* 0x000000362808723c */ /* 0x040fe60000041808 */
[----:B------:R-:W-:Y:S01]  /*22bd0*/  MUFU.EX2 R63, R63 ;  /* 0x0000003f003f7308 */ /* 0x000fe20000000800 */
[----:B------:R-:W1:Y:S01]  /*22be0*/  LDSM.16.MT88.4 R52, [R225+0xd800] ;  /* 0x00d80000e134783b */ /* 0x000e620000004200 */
[----:B------:R-:W-:Y:S01]  /*22bf0*/  FADD.FTZ R169, R156, R169 ;  /* 0x000000a99ca97221 */ /* 0x000fe20000010000 */
[C---:B-----5:R-:W-:Y:S07]  /*22c00*/  HMMA.16816.F32.BF16 R12, R40.reuse, R56, R12 ;  /* 0x00000038280c723c */ /* 0x060fee000004180c */
[----:B------:R-:W3:Y:S01]  /*22c10*/  MUFU.EX2 R64, R64 ;  /* 0x0000004000407308 */ /* 0x000ee20000000800 */
[----:B----4-:R-:W-:Y:S01]  /*22c20*/  F2FP.BF16.F32.PACK_AB R45, R132, R62 ;  /* 0x0000003e842d723e */ /* 0x010fe200000010ff */
[C---:B------:R-:W-:Y:S01]  /*22c30*/  HMMA.16816.F32.BF16 R16, R40.reuse, R58, R16 ;  /* 0x0000003a2810723c */ /* 0x040fe20000041810 */
[----:B------:R-:W4:Y:S07]  /*22c40*/  LDSM.16.MT88.4 R56, [R224+0xd800] ;  /* 0x00d80000e038783b */ /* 0x000f2e0000004200 */
[----:B------:R-:W-:Y:S01]  /*22c50*/  MUFU.EX2 R65, R65 ;  /* 0x0000004100417308 */ /* 0x000fe20000000800 */
[C---:B------:R-:W-:Y:S03]  /*22c60*/  HMMA.16816.F32.BF16 R20, R40.reuse, R48, R20 ;  /* 0x000000302814723c */ /* 0x040fe60000041814 */
[----:B------:R-:W-:Y:S03]  /*22c70*/  FADD.FTZ R169, R186, R169 ;  /* 0x000000a9baa97221 */ /* 0x000fe60000010000 */
[C---:B------:R-:W-:Y:S03]  /*22c80*/  HMMA.16816.F32.BF16 R24, R40.reuse, R50, R24 ;  /* 0x000000322818723c */ /* 0x040fe60000041818 */
[----:B------:R-:W5:Y:S01]  /*22c90*/  MUFU.EX2 R67, R67 ;  /* 0x0000004300437308 */ /* 0x000f620000000800 */
[----:B------:R-:W4:Y:S01]  /*22ca0*/  LDSM.16.MT88.4 R48, [R223+0xd800] ;  /* 0x00d80000df30783b */ /* 0x000f220000004200 */
[----:B---3--:R-:W-:Y:S01]  /*22cb0*/  F2FP.BF16.F32.PACK_AB R46, R64, R63 ;  /* 0x0000003f402e723e */ /* 0x008fe200000010ff */
[C---:B--2---:R-:W-:Y:S07]  /*22cc0*/  HMMA.16816.F32.BF16 R28, R40.reuse, R36, R28 ;  /* 0x00000024281c723c */ /* 0x044fee000004181c */
[----:B------:R-:W-:Y:S01]  /*22cd0*/  MUFU.EX2 R71, R71 ;  /* 0x0000004700477308 */ /* 0x000fe20000000800 */
[----:B------:R-:W-:Y:S01]  /*22ce0*/  FADD.FTZ R169, R189, R169 ;  /* 0x000000a9bda97221 */ /* 0x000fe20000010000 */
[----:B------:R-:W-:Y:S01]  /*22cf0*/  HMMA.16816.F32.BF16 R32, R40, R38, R32 ;  /* 0x000000262820723c */ /* 0x000fe20000041820 */
[----:B------:R-:W2:Y:S07]  /*22d00*/  LDSM.16.MT88.4 R36, [R222+0xd800] ;  /* 0x00d80000de24783b */ /* 0x000eae0000004200 */
[----:B------:R-:W-:Y:S03]  /*22d10*/  MUFU.EX2 R74, R74 ;  /* 0x0000004a004a7308 */ /* 0x000fe60000000800 */
[----:B-----5:R-:W-:Y:S01]  /*22d20*/  F2FP.BF16.F32.PACK_AB R47, R67, R65 ;  /* 0x00000041432f723e */ /* 0x020fe200000010ff */
[----:B------:R-:W-:Y:S01]  /*22d30*/  FADD.FTZ R148, R148, R169 ;  /* 0x000000a994947221 */ /* 0x000fe20000010000 */
[-C--:B------:R-:W-:Y:S01]  /*22d40*/  FFMA.FTZ R66, R68, R3.reuse, -R168 ;  /* 0x0000000344427223 */ /* 0x080fe200000108a8 */
[----:B------:R-:W3:Y:S02]  /*22d50*/  LDSM.16.MT88.4 R40, [R225+0xe000] ;  /* 0x00e00000e128783b */ /* 0x000ee40000004200 */
[----:B------:R-:W-:Y:S01]  /*22d60*/  FADD.FTZ R149, R149, R148 ;  /* 0x0000009495957221 */ /* 0x000fe20000010000 */
[-C--:B------:R-:W-:Y:S01]  /*22d70*/  FFMA.FTZ R68, R69, R3.reuse, -R168 ;  /* 0x0000000345447223 */ /* 0x080fe200000108a8 */
[----:B------:R-:W-:Y:S01]  /*22d80*/  MUFU.EX2 R76, R76 ;  /* 0x0000004c004c7308 */ /* 0x000fe20000000800 */
[C---:B-1----:R-:W-:Y:S05]  /*22d90*/  HMMA.16816.F32.BF16 R4, R44.reuse, R52, R4 ;  /* 0x000000342c04723c */ /* 0x042fea0000041804 */
[----:B------:R-:W-:Y:S01]  /*22da0*/  FADD.FTZ R154, R154, R149 ;  /* 0x000000959a9a7221 */ /* 0x000fe20000010000 */
[C---:B------:R-:W-:Y:S03]  /*22db0*/  HMMA.16816.F32.BF16 R8, R44.reuse, R54, R8 ;  /* 0x000000362c08723c */ /* 0x040fe60000041808 */
[----:B------:R-:W-:Y:S01]  /*22dc0*/  MUFU.EX2 R66, R66 ;  /* 0x0000004200427308 */ /* 0x000fe20000000800 */
[----:B------:R-:W1:Y:S01]  /*22dd0*/  LDSM.16.MT88.4 R52, [R224+0xe000] ;  /* 0x00e00000e034783b */ /* 0x000e620000004200 */
[----:B------:R-:W-:Y:S01]  /*22de0*/  FADD.FTZ R154, R150, R154 ;  /* 0x0000009a969a7221 */ /* 0x000fe20000010000 */
[C---:B----4-:R-:W-:Y:S07]  /*22df0*/  HMMA.16816.F32.BF16 R12, R44.reuse, R56, R12 ;  /* 0x000000382c0c723c */ /* 0x050fee000004180c */
[----:B------:R-:W4:Y:S01]  /*22e00*/  MUFU.EX2 R68, R68 ;  /* 0x0000004400447308 */ /* 0x000f220000000800 */
[-C--:B------:R-:W-:Y:S01]  /*22e10*/  FFMA.FTZ R69, R70, R3.reuse, -R166 ;  /* 0x0000000346457223 */ /* 0x080fe200000108a6 */
[C---:B------:R-:W-:Y:S01]  /*22e20*/  HMMA.16816.F32.BF16 R16, R44.reuse, R58, R16 ;  /* 0x0000003a2c10723c */ /* 0x040fe20000041810 */
[----:B------:R-:W-:Y:S07]  /*22e30*/  LDSM.16.MT88.4 R56, [R225+0xf000] ;  /* 0x00f00000e138783b */ /* 0x000fee0000004200 */
[----:B------:R-:W5:Y:S01]  /*22e40*/  MUFU.EX2 R69, R69 ;  /* 0x0000004500457308 */ /* 0x000f620000000800 */
[C---:B------:R-:W-:Y:S03]  /*22e50*/  HMMA.16816.F32.BF16 R20, R44.reuse, R48, R20 ;  /* 0x000000302c14723c */ /* 0x040fe60000041814 */
[-CC-:B------:R-:W-:Y:S03]  /*22e60*/  FFMA.FTZ R70, R72, R3.reuse, -R168.reuse ;  /* 0x0000000348467223 */ /* 0x180fe600000108a8 */
[C---:B------:R-:W-:Y:S03]  /*22e70*/  HMMA.16816.F32.BF16 R24, R44.reuse, R50, R24 ;  /* 0x000000322c18723c */ /* 0x040fe60000041818 */
[----:B------:R-:W-:Y:S01]  /*22e80*/  MUFU.EX2 R78, R78 ;  /* 0x0000004e004e7308 */ /* 0x000fe20000000800 */
[----:B------:R-:W1:Y:S01]  /*22e90*/  LDSM.16.MT88.4 R48, [R223+0xe000] ;  /* 0x00e00000df30783b */ /* 0x000e620000004200 */
[-C--:B------:R-:W-:Y:S01]  /*22ea0*/  FFMA.FTZ R72, R73, R3.reuse, -R168 ;  /* 0x0000000349487223 */ /* 0x080fe200000108a8 */
[C---:B--2---:R-:W-:Y:S07]  /*22eb0*/  HMMA.16816.F32.BF16 R28, R44.reuse, R36, R28 ;  /* 0x000000242c1c723c */ /* 0x044fee000004181c */
[----:B------:R-:W-:Y:S01]  /*22ec0*/  MUFU.EX2 R70, R70 ;  /* 0x0000004600467308 */ /* 0x000fe20000000800 */
[-C--:B------:R-:W-:Y:S01]  /*22ed0*/  FFMA.FTZ R73, R75, R3.reuse, -R166 ;  /* 0x000000034b497223 */ /* 0x080fe200000108a6 */
[----:B------:R-:W-:Y:S01]  /*22ee0*/  HMMA.16816.F32.BF16 R32, R44, R38, R32 ;  /* 0x000000262c20723c */ /* 0x000fe20000041820 */
[----:B------:R-:W2:Y:S07]  /*22ef0*/  LDSM.16.MT88.4 R44, [R222+0xe000] ;  /* 0x00e00000de2c783b */ /* 0x000eae0000004200 */
[----:B------:R-:W3:Y:S03]  /*22f00*/  MUFU.EX2 R72, R72 ;  /* 0x0000004800487308 */ /* 0x000ee60000000800 */
[----:B----4-:R-:W-:Y:S01]  /*22f10*/  F2FP.BF16.F32.PACK_AB R36, R68, R66 ;  /* 0x000000424424723e */ /* 0x010fe200000010ff */
[----:B------:R-:W-:Y:S01]  /*22f20*/  FFMA.FTZ R75, R77, R3, -R168 ;  /* 0x000000034d4b7223 */ /* 0x000fe200000108a8 */
[----:B-----5:R-:W-:Y:S01]  /*22f30*/  F2FP.BF16.F32.PACK_AB R37, R71, R69 ;  /* 0x000000454725723e */ /* 0x020fe200000010ff */
[-C--:B------:R-:W-:Y:S01]  /*22f40*/  FFMA.FTZ R77, R79, R3.reuse, -R166 ;  /* 0x000000034f4d7223 */ /* 0x080fe200000108a6 */
[-CC-:B------:R-:W-:Y:S03]  /*22f50*/  FFMA.FTZ R79, R80, R3.reuse, -R168.reuse ;  /* 0x00000003504f7223 */ /* 0x180fe600000108a8 */
[----:B------:R-:W4:Y:S01]  /*22f60*/  MUFU.EX2 R73, R73 ;  /* 0x0000004900497308 */ /* 0x000f220000000800 */
[-C--:B------:R-:W-:Y:S01]  /*22f70*/  FFMA.FTZ R80, R81, R3.reuse, -R168 ;  /* 0x0000000351507223 */ /* 0x080fe200000108a8 */
[-CC-:B------:R-:W-:Y:S01]  /*22f80*/  FFMA.FTZ R81, R82, R3.reuse, -R166.reuse ;  /* 0x0000000352517223 */ /* 0x180fe200000108a6 */
[-C--:B------:R-:W-:Y:S01]  /*22f90*/  FFMA.FTZ R82, R83, R3.reuse, -R166 ;  /* 0x0000000353527223 */ /* 0x080fe200000108a6 */
[-C--:B------:R-:W-:Y:S01]  /*22fa0*/  FFMA.FTZ R83, R85, R3.reuse, -R168 ;  /* 0x0000000355537223 */ /* 0x080fe200000108a8 */
[-CC-:B------:R-:W-:Y:S01]  /*22fb0*/  FFMA.FTZ R85, R86, R3.reuse, -R166.reuse ;  /* 0x0000000356557223 */ /* 0x180fe200000108a6 */
[-C--:B------:R-:W-:Y:S01]  /*22fc0*/  FFMA.FTZ R86, R87, R3.reuse, -R166 ;  /* 0x0000000357567223 */ /* 0x080fe200000108a6 */
[-C--:B------:R-:W-:Y:S03]  /*22fd0*/  FFMA.FTZ R87, R89, R3.reuse, -R168 ;  /* 0x0000000359577223 */ /* 0x080fe600000108a8 */
[----:B------:R-:W5:Y:S01]  /*22fe0*/  MUFU.EX2 R75, R75 ;  /* 0x0000004b004b7308 */ /* 0x000f620000000800 */
[----:B---3--:R-:W-:Y:S01]  /*22ff0*/  F2FP.BF16.F32.PACK_AB R38, R72, R70 ;  /* 0x000000464826723e */ /* 0x008fe200000010ff */
[-C--:B------:R-:W-:Y:S01]  /*23000*/  FFMA.FTZ R89, R90, R3.reuse, -R166 ;  /* 0x000000035a597223 */ /* 0x080fe200000108a6 */
[-CC-:B------:R-:W-:Y:S01]  /*23010*/  FFMA.FTZ R90, R92, R3.reuse, -R168.reuse ;  /* 0x000000035c5a7223 */ /* 0x180fe200000108a8 */
[-C--:B------:R-:W-:Y:S01]  /*23020*/  FFMA.FTZ R92, R93, R3.reuse, -R168 ;  /* 0x000000035d5c7223 */ /* 0x080fe200000108a8 */
[-CC-:B------:R-:W-:Y:S01]  /*23030*/  FFMA.FTZ R93, R94, R3.reuse, -R166.reuse ;  /* 0x000000035e5d7223 */ /* 0x180fe200000108a6 */
[-C--:B------:R-:W-:Y:S01]  /*23040*/  FFMA.FTZ R94, R95, R3.reuse, -R166 ;  /* 0x000000035f5e7223 */ /* 0x080fe200000108a6 */
[-C--:B------:R-:W-:Y:S03]  /*23050*/  FFMA.FTZ R95, R97, R3.reuse, -R168 ;  /* 0x00000003615f7223 */ /* 0x080fe600000108a8 */
[----:B------:R-:W3:Y:S01]  /*23060*/  MUFU.EX2 R77, R77 ;  /* 0x0000004d004d7308 */ /* 0x000ee20000000800 */
[----:B----4-:R-:W-:Y:S01]  /*23070*/  F2FP.BF16.F32.PACK_AB R39, R73, R74 ;  /* 0x0000004a4927723e */ /* 0x010fe200000010ff */
[-C--:B------:R-:W-:Y:S01]  /*23080*/  FFMA.FTZ R97, R99, R3.reuse, -R166 ;  /* 0x0000000363617223 */ /* 0x080fe200000108a6 */
[-CC-:B------:R-:W-:Y:S01]  /*23090*/  FFMA.FTZ R99, R100, R3.reuse, -R168.reuse ;  /* 0x0000000364637223 */ /* 0x180fe200000108a8 */
[-C--:B------:R-:W-:Y:S01]  /*230a0*/  FFMA.FTZ R100, R101, R3.reuse, -R168 ;  /* 0x0000000365647223 */ /* 0x080fe200000108a8 */
[-CC-:B------:R-:W-:Y:S01]  /*230b0*/  FFMA.FTZ R101, R102, R3.reuse, -R166.reuse ;  /* 0x0000000366657223 */ /* 0x180fe200000108a6 */
[-C--:B------:R-:W-:Y:S01]  /*230c0*/  FFMA.FTZ R102, R103, R3.reuse, -R166 ;  /* 0x0000000367667223 */ /* 0x080fe200000108a6 */
[-CC-:B------:R-:W-:Y:S03]  /*230d0*/  FFMA.FTZ R103, R104, R3.reuse, -R168.reuse ;  /* 0x0000000368677223 */ /* 0x180fe600000108a8 */
[----:B------:R-:W-:Y:S01]  /*230e0*/  MUFU.EX2 R79, R79 ;  /* 0x0000004f004f7308 */ /* 0x000fe20000000800 */
[C---:B------:R-:W-:Y:S05]  /*230f0*/  HMMA.16816.F32.BF16 R4, R36.reuse, R40, R4 ;  /* 0x000000282404723c */ /* 0x040fea0000041804 */
[-C--:B------:R-:W-:Y:S01]  /*23100*/  FFMA.FTZ R104, R105, R3.reuse, -R168 ;  /* 0x0000000369687223 */ /* 0x080fe200000108a8 */
[C---:B------:R-:W-:Y:S03]  /*23110*/  HMMA.16816.F32.BF16 R8, R36.reuse, R42, R8 ;  /* 0x0000002a2408723c */ /* 0x040fe60000041808 */
[----:B------:R-:W4:Y:S01]  /*23120*/  MUFU.EX2 R80, R80 ;  /* 0x0000005000507308 */ /* 0x000f220000000800 */
[----:B------:R-:W4:Y:S01]  /*23130*/  LDSM.16.MT88.4 R40, [R225+0xe800] ;  /* 0x00e80000e128783b */ /* 0x000f220000004200 */
[-CC-:B------:R-:W-:Y:S01]  /*23140*/  FFMA.FTZ R105, R106, R3.reuse, -R166.reuse ;  /* 0x000000036a697223 */ /* 0x180fe200000108a6 */
[C---:B-1----:R-:W-:Y:S07]  /*23150*/  HMMA.16816.F32.BF16 R12, R36.reuse, R52, R12 ;  /* 0x00000034240c723c */ /* 0x042fee000004180c */
[----:B------:R-:W-:Y:S01]  /*23160*/  MUFU.EX2 R81, R81 ;  /* 0x0000005100517308 */ /* 0x000fe20000000800 */
[-C--:B------:R-:W-:Y:S01]  /*23170*/  FFMA.FTZ R106, R107, R3.reuse, -R166 ;  /* 0x000000036b6a7223 */ /* 0x080fe200000108a6 */
[C---:B------:R-:W-:Y:S01]  /*23180*/  HMMA.16816.F32.BF16 R16, R36.reuse, R54, R16 ;  /* 0x000000362410723c */ /* 0x040fe20000041810 */
[----:B------:R-:W1:Y:S07]  /*23190*/  LDSM.16.MT88.4 R52, [R224+0xe800] ;  /* 0x00e80000e034783b */ /* 0x000e6e0000004200 */
[----:B------:R-:W4:Y:S01]  /*231a0*/  MUFU.EX2 R82, R82 ;  /* 0x0000005200527308 */ /* 0x000f220000000800 */
[C---:B------:R-:W-:Y:S03]  /*231b0*/  HMMA.16816.F32.BF16 R20, R36.reuse, R48, R20 ;  /* 0x000000302414723c */ /* 0x040fe60000041814 */
[-CC-:B------:R-:W-:Y:S03]  /*231c0*/  FFMA.FTZ R107, R108, R3.reuse, -R168.reuse ;  /* 0x000000036c6b7223 */ /* 0x180fe600000108a8 */
[C---:B------:R-:W-:Y:S03]  /*231d0*/  HMMA.16816.F32.BF16 R24, R36.reuse, R50, R24 ;  /* 0x000000322418723c */ /* 0x040fe60000041818 */
[----:B------:R-:W-:Y:S01]  /*231e0*/  MUFU.EX2 R84, R84 ;  /* 0x0000005400547308 */ /* 0x000fe20000000800 */
[----:B------:R-:W1:Y:S01]  /*231f0*/  LDSM.16.MT88.4 R48, [R223+0xe800] ;  /* 0x00e80000df30783b */ /* 0x000e620000004200 */
[-C--:B------:R-:W-:Y:S01]  /*23200*/  FFMA.FTZ R108, R109, R3.reuse, -R168 ;  /* 0x000000036d6c7223 */ /* 0x080fe200000108a8 */
[C---:B--2---:R-:W-:Y:S07]  /*23210*/  HMMA.16816.F32.BF16 R28, R36.reuse, R44, R28 ;  /* 0x0000002c241c723c */ /* 0x044fee000004181c */
[----:B------:R-:W2:Y:S01]  /*23220*/  MUFU.EX2 R83, R83 ;  /* 0x0000005300537308 */ /* 0x000ea20000000800 */
[-CC-:B------:R-:W-:Y:S01]  /*23230*/  FFMA.FTZ R109, R110, R3.reuse, -R166.reuse ;  /* 0x000000036e6d7223 */ /* 0x180fe200000108a6 */
[----:B------:R-:W-:Y:S01]  /*23240*/  HMMA.16816.F32.BF16 R32, R36, R46, R32 ;  /* 0x0000002e2420723c */ /* 0x000fe20000041820 */
[----:B------:R-:W1:Y:S07]  /*23250*/  LDSM.16.MT88.4 R44, [R222+0xe800] ;  /* 0x00e80000de2c783b */ /* 0x000e6e0000004200 */
[----:B------:R-:W-:Y:S03]  /*23260*/  MUFU.EX2 R85, R85 ;  /* 0x0000005500557308 */ /* 0x000fe60000000800 */
[-C--:B------:R-:W-:Y:S01]  /*23270*/  FFMA.FTZ R110, R111, R3.reuse, -R166 ;  /* 0x000000036f6e7223 */ /* 0x080fe200000108a6 */
[----:B-----5:R-:W-:Y:S01]  /*23280*/  F2FP.BF16.F32.PACK_AB R36, R75, R76 ;  /* 0x0000004c4b24723e */ /* 0x020fe200000010ff */
[-CC-:B------:R-:W-:Y:S01]  /*23290*/  FFMA.FTZ R111, R112, R3.reuse, -R168.reuse ;  /* 0x00000003706f7223 */ /* 0x180fe200000108a8 */
[----:B---3--:R-:W-:Y:S01]  /*232a0*/  F2FP.BF16.F32.PACK_AB R37, R77, R78 ;  /* 0x0000004e4d25723e */ /* 0x008fe200000010ff */
[----:B------:R-:W-:Y:S03]  /*232b0*/  FFMA.FTZ R112, R113, R3, -R168 ;  /* 0x0000000371707223 */ /* 0x000fe600000108a8 */
[----:B------:R-:W3:Y:S01]  /*232c0*/  MUFU.EX2 R86, R86 ;  /* 0x0000005600567308 */ /* 0x000ee20000000800 */
[----:B----4-:R-:W-:Y:S01]  /*232d0*/  F2FP.BF16.F32.PACK_AB R38, R80, R79 ;  /* 0x0000004f5026723e */ /* 0x010fe200000010ff */
[--C-:B------:R-:W-:Y:S01]  /*232e0*/  FFMA.FTZ R113, R114, R3, -R166.reuse ;  /* 0x0000000372717223 */ /* 0x100fe200000108a6 */
[----:B------:R-:W-:Y:S01]  /*232f0*/  F2FP.BF16.F32.PACK_AB R39, R82, R81 ;  /* 0x000000515227723e */ /* 0x000fe200000010ff */
[-C--:B------:R-:W-:Y:S01]  /*23300*/  FFMA.FTZ R114, R115, R3.reuse, -R166 ;  /* 0x0000000373727223 */ /* 0x080fe200000108a6 */
[-CC-:B------:R-:W-:Y:S01]  /*23310*/  FFMA.FTZ R115, R116, R3.reuse, -R168.reuse ;  /* 0x0000000374737223 */ /* 0x180fe200000108a8 */
[-C--:B------:R-:W-:Y:S01]  /*23320*/  FFMA.FTZ R116, R117, R3.reuse, -R168 ;  /* 0x0000000375747223 */ /* 0x080fe200000108a8 */
[-CC-:B------:R-:W-:Y:S03]  /*23330*/  FFMA.FTZ R117, R118, R3.reuse, -R166.reuse ;  /* 0x0000000376757223 */ /* 0x180fe600000108a6 */
[----:B------:R-:W-:Y:S01]  /*23340*/  MUFU.EX2 R88, R88 ;  /* 0x0000005800587308 */ /* 0x000fe20000000800 */
[-C--:B------:R-:W-:Y:S01]  /*23350*/  FFMA.FTZ R118, R119, R3.reuse, -R166 ;  /* 0x0000000377767223 */ /* 0x080fe200000108a6 */
[C---:B------:R-:W-:Y:S03]  /*23360*/  HMMA.16816.F32.BF16 R4, R36.reuse, R40, R4 ;  /* 0x000000282404723c */ /* 0x040fe60000041804 */
[----:B------:R-:W-:Y:S01]  /*23370*/  FFMA.FTZ R119, R120, R3, -R168 ;  /* 0x0000000378777223 */ /* 0x000fe200000108a8 */
[----:B------:R-:W-:Y:S01]  /*23380*/  FADD.FTZ R158, R187, R158 ;  /* 0x0000009ebb9e7221 */ /* 0x000fe20000010000 */
[----:B------:R-:W-:Y:S03]  /*23390*/  FADD.FTZ R154, R146, R154 ;  /* 0x0000009a929a7221 */ /* 0x000fe60000010000 */
[----:B------:R-:W4:Y:S01]  /*233a0*/  MUFU.EX2 R87, R87 ;  /* 0x0000005700577308 */ /* 0x000f220000000800 */
[C---:B------:R-:W-:Y:S03]  /*233b0*/  HMMA.16816.F32.BF16 R8, R36.reuse, R42, R8 ;  /* 0x0000002a2408723c */ /* 0x040fe60000041808 */
[----:B--2---:R-:W-:Y:S01]  /*233c0*/  F2FP.BF16.F32.PACK_AB R40, R83, R84 ;  /* 0x000000545328723e */ /* 0x004fe200000010ff */
[----:B------:R-:W-:Y:S02]  /*233d0*/  FADD.FTZ R158, R152, R158 ;  /* 0x0000009e989e7221 */ /* 0x000fe40000010000 */
[C---:B-1----:R-:W-:Y:S03]  /*233e0*/  HMMA.16816.F32.BF16 R12, R36.reuse, R52, R12 ;  /* 0x00000034240c723c */ /* 0x042fe6000004180c */
[----:B------:R-:W-:Y:S02]  /*233f0*/  MUFU.EX2 R89, R89 ;  /* 0x0000005900597308 */ /* 0x000fe40000000800 */
[----:B---3--:R-:W-:Y:S01]  /*23400*/  F2FP.BF16.F32.PACK_AB R41, R86, R85 ;  /* 0x000000555629723e */ /* 0x008fe200000010ff */
[C---:B------:R-:W-:Y:S01]  /*23410*/  HMMA.16816.F32.BF16 R16, R36.reuse, R54, R16 ;  /* 0x000000362410723c */ /* 0x040fe20000041810 */
[----:B------:R-:W1:Y:S06]  /*23420*/  LDSM.16.MT88.4 R52, [R224+0xf000] ;  /* 0x00f00000e034783b */ /* 0x000e6c0000004200 */
[----:B------:R-:W2:Y:S01]  /*23430*/  MUFU.EX2 R91, R91 ;  /* 0x0000005b005b7308 */ /* 0x000ea20000000800 */
[----:B----4-:R-:W-:Y:S01]  /*23440*/  F2FP.BF16.F32.PACK_AB R42, R87, R88 ;  /* 0x00000058572a723e */ /* 0x010fe200000010ff */
[C---:B------:R-:W-:Y:S08]  /*23450*/  HMMA.16816.F32.BF16 R20, R36.reuse, R48, R20 ;  /* 0x000000302414723c */ /* 0x040ff00000041814 */
[----:B------:R-:W-:Y:S01]  /*23460*/  MUFU.EX2 R90, R90 ;  /* 0x0000005a005a7308 */ /* 0x000fe20000000800 */
[C---:B------:R-:W-:Y:S01]  /*23470*/  HMMA.16816.F32.BF16 R24, R36.reuse, R50, R24 ;  /* 0x000000322418723c */ /* 0x040fe20000041818 */
[----:B------:R-:W3:Y:S02]  /*23480*/  LDSM.16.MT88.4 R48, [R223+0xf000] ;  /* 0x00f00000df30783b */ /* 0x000ee40000004200 */
[----:B------:R-:W-:Y:S03]  /*23490*/  FADD.FTZ R158, R153, R158 ;  /* 0x0000009e999e7221 */ /* 0x000fe60000010000 */
[C---:B------:R-:W-:Y:S03]  /*234a0*/  HMMA.16816.F32.BF16 R28, R36.reuse, R44, R28 ;  /* 0x0000002c241c723c */ /* 0x040fe6000004181c */
[----:B------:R-:W4:Y:S02]  /*234b0*/  MUFU.EX2 R92, R92 ;  /* 0x0000005c005c7308 */ /* 0x000f240000000800 */
[----:B--2---:R-:W-:Y:S01]  /*234c0*/  F2FP.BF16.F32.PACK_AB R43, R91, R89 ;  /* 0x000000595b2b723e */ /* 0x004fe200000010ff */
[----:B------:R-:W-:Y:S01]  /*234d0*/  HMMA.16816.F32.BF16 R32, R36, R46, R32 ;  /* 0x0000002e2420723c */ /* 0x000fe20000041820 */
[----:B------:R-:W2:Y:S06]  /*234e0*/  LDSM.16.MT88.4 R36, [R222+0xf000] ;  /* 0x00f00000de24783b */ /* 0x000eac0000004200 */
[----:B------:R-:W-:Y:S01]  /*234f0*/  MUFU.EX2 R93, R93 ;  /* 0x0000005d005d7308 */ /* 0x000fe20000000800 */
[----:B------:R-:W-:Y:S01]  /*23500*/  FADD.FTZ R158, R151, R158 ;  /* 0x0000009e979e7221 */ /* 0x000fe20000010000 */
[C---:B------:R-:W-:Y:S01]  /*23510*/  HMMA.16816.F32.BF16 R4, R40.reuse, R56, R4 ;  /* 0x000000382804723c */ /* 0x040fe20000041804 */
[----:B------:R-:W-:Y:S07]  /*23520*/  LDSM.16.MT88.4 R148, [R224+0x11800] ;  /* 0x01180000e094783b */ /* 0x000fee0000004200 */
[----:B------:R-:W5:Y:S01]  /*23530*/  MUFU.EX2 R94, R94 ;  /* 0x0000005e005e7308 */ /* 0x000f620000000800 */
[C---:B------:R-:W-:Y:S01]  /*23540*/  HMMA.16816.F32.BF16 R8, R40.reuse, R58, R8 ;  /* 0x0000003a2808723c */ /* 0x040fe20000041808 */
[----:B------:R-:W5:Y:S05]  /*23550*/  LDSM.16.MT88.4 R56, [R225+0xf800] ;  /* 0x00f80000e138783b */ /* 0x000f6a0000004200 */
[C---:B-1----:R-:W-:Y:S03]  /*23560*/  HMMA.16816.F32.BF16 R12, R40.reuse, R52, R12 ;  /* 0x00000034280c723c */ /* 0x042fe6000004180c */
[----:B------:R-:W-:Y:S02]  /*23570*/  MUFU.EX2 R96, R96 ;  /* 0x0000006000607308 */ /* 0x000fe40000000800 */
[----:B------:R-:W-:Y:S01]  /*23580*/  FADD.FTZ R155, R155, R158 ;  /* 0x0000009e9b9b7221 */ /* 0x000fe20000010000 */
[C---:B------:R-:W-:Y:S01]  /*23590*/  HMMA.16816.F32.BF16 R16, R40.reuse, R54, R16 ;  /* 0x000000362810723c */ /* 0x040fe20000041810 */
[----:B------:R-:W1:Y:S06]  /*235a0*/  LDSM.16.MT88.4 R52, [R224+0xf800] ;  /* 0x00f80000e034783b */ /* 0x000e6c0000004200 */
[----:B------:R-:W5:Y:S01]  /*235b0*/  MUFU.EX2 R95, R95 ;  /* 0x0000005f005f7308 */ /* 0x000f620000000800 */
[----:B----4-:R-:W-:Y:S01]  /*235c0*/  F2FP.BF16.F32.PACK_AB R44, R92, R90 ;  /* 0x0000005a5c2c723e */ /* 0x010fe200000010ff */
[C---:B---3--:R-:W-:Y:S01]  /*235d0*/  HMMA.16816.F32.BF16 R20, R40.reuse, R48, R20 ;  /* 0x000000302814723c */ /* 0x048fe20000041814 */
[----:B------:R-:W-:Y:S07]  /*235e0*/  LDSM.16.MT88.4 R156, [R225+0x11800] ;  /* 0x01180000e19c783b */ /* 0x000fee0000004200 */
[----:B------:R-:W-:Y:S01]  /*235f0*/  MUFU.EX2 R98, R98 ;  /* 0x0000006200627308 */ /* 0x000fe20000000800 */
[C---:B------:R-:W-:Y:S01]  /*23600*/  HMMA.16816.F32.BF16 R24, R40.reuse, R50, R24 ;  /* 0x000000322818723c */ /* 0x040fe20000041818 */
[----:B------:R-:W3:Y:S05]  /*23610*/  LDSM.16.MT88.4 R48, [R223+0xf800] ;  /* 0x00f80000df30783b */ /* 0x000eea0000004200 */
[C---:B--2---:R-:W-:Y:S03]  /*23620*/  HMMA.16816.F32.BF16 R28, R40.reuse, R36, R28 ;  /* 0x00000024281c723c */ /* 0x044fe6000004181c */
[----:B------:R-:W2:Y:S02]  /*23630*/  MUFU.EX2 R97, R97 ;  /* 0x0000006100617308 */ /* 0x000ea40000000800 */
[----:B-----5:R-:W-:Y:S01]  /*23640*/  F2FP.BF16.F32.PACK_AB R45, R94, R93 ;  /* 0x0000005d5e2d723e */ /* 0x020fe200000010ff */
[----:B------:R-:W-:Y:S01]  /*23650*/  HMMA.16816.F32.BF16 R32, R40, R38, R32 ;  /* 0x000000262820723c */ /* 0x000fe20000041820 */
[----:B------:R-:W4:Y:S06]  /*23660*/  LDSM.16.MT88.4 R36, [R222+0xf800] ;  /* 0x00f80000de24783b */ /* 0x000f2c0000004200 */
[----:B------:R-:W-:Y:S01]  /*23670*/  MUFU.EX2 R99, R99 ;  /* 0x0000006300637308 */ /* 0x000fe20000000800 */
[----:B------:R-:W-:Y:S03]  /*23680*/  F2FP.BF16.F32.PACK_AB R46, R95, R96 ;  /* 0x000000605f2e723e */ /* 0x000fe600000010ff */
[----:B------:R-:W-:Y:S01]  /*23690*/  FADD.FTZ R154, R145, R154 ;  /* 0x0000009a919a7221 */ /* 0x000fe20000010000 */
[----:B------:R-:W-:Y:S05]  /*236a0*/  FADD.FTZ R160, R160, R155 ;  /* 0x0000009ba0a07221 */ /* 0x000fea0000010000 */
        /* <DEDUP_REMOVED lines=19> */
[C---:B---3--:R-:W-:Y:S03]  /*237e0*/  HMMA.16816.F32.BF16 R20, R44.reuse, R48, R20 ;  /* 0x000000302c14723c */ /* 0x048fe60000041814 */
[----:B--2---:R-:W-:Y:S03]  /*237f0*/  F2FP.BF16.F32.PACK_AB R41, R102, R101 ;  /* 0x000000656629723e */ /* 0x004fe600000010ff */
        /* <DEDUP_REMOVED lines=12> */
[----:B------:R-:W-:Y:S02]  /*238c0*/  FFMA.FTZ R60, R125, R3, -R168 ;  /* 0x000000037d3c7223 */ /* 0x000fe400000108a8 */
[----:B------:R-:W-:Y:S01]  /*238d0*/  FADD.FTZ R140, R63, R140 ;  /* 0x0000008c3f8c7221 */ /* 0x000fe20000010000 */
[----:B------:R-:W-:Y:S02]  /*238e0*/  FADD.FTZ R160, R161, R160 ;  /* 0x000000a0a1a07221 */ /* 0x000fe40000010000 */
[----:B------:R-:W5:Y:S01]  /*238f0*/  MUFU.EX2 R108, R108 ;  /* 0x0000006c006c7308 */ /* 0x000f620000000800 */
[----:B---3--:R-:W-:Y:S01]  /*23900*/  F2FP.BF16.F32.PACK_AB R43, R106, R105 ;  /* 0x000000696a2b723e */ /* 0x008fe200000010ff */
[----:B------:R-:W-:Y:S01]  /*23910*/  FADD.FTZ R64, R64, R140 ;  /* 0x0000008c40407221 */ /* 0x000fe20000010000 */
[----:B------:R-:W-:Y:S01]  /*23920*/  FADD.FTZ R160, R139, R160 ;  /* 0x000000a08ba07221 */ /* 0x000fe20000010000 */
[----:B------:R-:W-:Y:S02]  /*23930*/  FFMA.FTZ R61, R126, R3, -R166 ;  /* 0x000000037e3d7223 */ /* 0x000fe400000108a6 */
        /* <DEDUP_REMOVED lines=9> */
[C---:B-1----:R-:W-:Y:S03]  /*239d0*/  HMMA.16816.F32.BF16 R12, R40.reuse, R52, R12 ;  /* 0x00000034280c723c */ /* 0x042fe6000004180c */
[----:B------:R-:W-:Y:S03]  /*239e0*/  FADD.FTZ R143, R62, R143 ;  /* 0x0000008f3e8f7221 */ /* 0x000fe60000010000 */
[C---:B------:R-:W-:Y:S01]  /*239f0*/  HMMA.16816.F32.BF16 R16, R40.reuse, R54, R16 ;  /* 0x000000362810723c */ /* 0x040fe20000041810 */
[----:B------:R-:W1:Y:S01]  /*23a00*/  LDSM.16.MT88.4 R52, [R224+0x10800] ;  /* 0x01080000e034783b */ /* 0x000e620000004200 */
[----:B------:R-:W-:Y:S03]  /*23a10*/  MUFU.EX2 R111, R111 ;  /* 0x0000006f006f7308 */ /* 0x000fe60000000800 */
[----:B------:R-:W-:Y:S01]  /*23a20*/  FADD.FTZ R132, R132, R143 ;  /* 0x0000008f84847221 */ /* 0x000fe20000010000 */
[C---:B--2---:R-:W-:Y:S03]  /*23a30*/  HMMA.16816.F32.BF16 R20, R40.reuse, R48, R20 ;  /* 0x000000302814723c */ /* 0x044fe60000041814 */
[----:B------:R-:W-:Y:S03]  /*23a40*/  LDSM.16.MT88.4 R140, [R223+0x11800] ;  /* 0x01180000df8c783b */ /* 0x000fe60000004200 */
[----:B------:R-:W2:Y:S01]  /*23a50*/  MUFU.EX2 R112, R112 ;  /* 0x0000007000707308 */ /* 0x000ea20000000800 */
[----:B----4-:R-:W-:Y:S01]  /*23a60*/  F2FP.BF16.F32.PACK_AB R45, R110, R109 ;  /* 0x0000006d6e2d723e */ /* 0x010fe200000010ff */
[C---:B------:R-:W-:Y:S03]  /*23a70*/  HMMA.16816.F32.BF16 R24, R40.reuse, R50, R24 ;  /* 0x000000322818723c */ /* 0x040fe60000041818 */
[----:B------:R-:W4:Y:S03]  /*23a80*/  LDSM.16.MT88.4 R48, [R223+0x10800] ;  /* 0x01080000df30783b */ /* 0x000f260000004200 */
[C---:B------:R-:W-:Y:S02]  /*23a90*/  HMMA.16816.F32.BF16 R28, R40.reuse, R36, R28 ;  /* 0x00000024281c723c */ /* 0x040fe4000004181c */
[----:B------:R-:W-:Y:S03]  /*23aa0*/  MUFU.EX2 R113, R113 ;  /* 0x0000007100717308 */ /* 0x000fe60000000800 */
[----:B------:R-:W-:Y:S01]  /*23ab0*/  FADD.FTZ R132, R65, R132 ;  /* 0x0000008441847221 */ /* 0x000fe20000010000 */
[----:B------:R-:W-:Y:S01]  /*23ac0*/  HMMA.16816.F32.BF16 R32, R40, R38, R32 ;  /* 0x000000262820723c */ /* 0x000fe20000041820 */
[----:B------:R-:W5:Y:S05]  /*23ad0*/  LDSM.16.MT88.4 R36, [R222+0x10800] ;  /* 0x01080000de24783b */ /* 0x000f6a0000004200 */
[----:B------:R-:W3:Y:S01]  /*23ae0*/  MUFU.EX2 R114, R114 ;  /* 0x0000007200727308 */ /* 0x000ee20000000800 */
[----:B--2---:R-:W-:Y:S01]  /*23af0*/  F2FP.BF16.F32.PACK_AB R46, R112, R111 ;  /* 0x0000006f702e723e */ /* 0x004fe200000010ff */
[----:B------:R-:W-:Y:S03]  /*23b00*/  FADD.FTZ R132, R67, R132 ;  /* 0x0000008443847221 */ /* 0x000fe60000010000 */
[----:B------:R-:W-:Y:S01]  /*23b10*/  FADD.FTZ R64, R68, R64 ;  /* 0x0000004044407221 */ /* 0x000fe20000010000 */
[----:B------:R-:W-:Y:S01]  /*23b20*/  FFMA.FTZ R62, R127, R3, -R166 ;  /* 0x000000037f3e7223 */ /* 0x000fe200000108a6 */
[----:B------:R-:W2:Y:S03]  /*23b30*/  LDSM.16.MT88.4 R40, [R225+0x11000] ;  /* 0x01100000e128783b */ /* 0x000ea60000004200 */
[----:B------:R-:W-:Y:S01]  /*23b40*/  MUFU.EX2 R115, R115 ;  /* 0x0000007300737308 */ /* 0x000fe20000000800 */
[----:B------:R-:W-:Y:S01]  /*23b50*/  FADD.FTZ R132, R69, R132 ;  /* 0x0000008445847221 */ /* 0x000fe20000010000 */
[----:B------:R-:W-:Y:S03]  /*23b60*/  FADD.FTZ R64, R70, R64 ;  /* 0x0000004046407221 */ /* 0x000fe60000010000 */
[----:B------:R-:W-:Y:S01]  /*23b70*/  FADD.FTZ R132, R71, R132 ;  /* 0x0000008447847221 */ /* 0x000fe20000010000 */
[----:B------:R-:W-:Y:S04]  /*23b80*/  FADD.FTZ R72, R72, R64 ;  /* 0x0000004048487221 */ /* 0x000fe80000010000 */
[----:B------:R-:W2:Y:S01]  /*23b90*/  MUFU.EX2 R116, R116 ;  /* 0x0000007400747308 */ /* 0x000ea20000000800 */
        /* <DEDUP_REMOVED lines=9> */
[----:B------:R-:W3:Y:S01]  /*23c30*/  MUFU.EX2 R118, R118 ;  /* 0x0000007600767308 */ /* 0x000ee20000000800 */
[-CC-:B------:R-:W-:Y:S01]  /*23c40*/  FFMA.FTZ R57, R122, R3.reuse, -R166.reuse ;  /* 0x000000037a397223 */ /* 0x180fe200000108a6 */
[C---:B-1----:R-:W-:Y:S08]  /*23c50*/  HMMA.16816.F32.BF16 R12, R44.reuse, R52, R12 ;  /* 0x000000342c0c723c */ /* 0x042ff0000004180c */
[----:B------:R-:W-:Y:S01]  /*23c60*/  MUFU.EX2 R119, R119 ;  /* 0x0000007700777308 */ /* 0x000fe20000000800 */
[C---:B------:R-:W-:Y:S01]  /*23c70*/  HMMA.16816.F32.BF16 R16, R44.reuse, R54, R16 ;  /* 0x000000362c10723c */ /* 0x040fe20000041810 */
[----:B------:R-:W1:Y:S02]  /*23c80*/  LDSM.16.MT88.4 R52, [R224+0x11000] ;  /* 0x01100000e034783b */ /* 0x000e640000004200 */
[----:B------:R-:W-:Y:S03]  /*23c90*/  FFMA.FTZ R58, R123, R3, -R166 ;  /* 0x000000037b3a7223 */ /* 0x000fe600000108a6 */
[C---:B----4-:R-:W-:Y:S03]  /*23ca0*/  HMMA.16816.F32.BF16 R20, R44.reuse, R48, R20 ;  /* 0x000000302c14723c */ /* 0x050fe60000041814 */
[----:B------:R-:W4:Y:S02]  /*23cb0*/  MUFU.EX2 R56, R121 ;  /* 0x0000007900387308 */ /* 0x000f240000000800 */
[----:B------:R-:W-:Y:S01]  /*23cc0*/  FADD.FTZ R78, R77, R78 ;  /* 0x0000004e4d4e7221 */ /* 0x000fe20000010000 */
[C---:B------:R-:W-:Y:S01]  /*23cd0*/  HMMA.16816.F32.BF16 R24, R44.reuse, R50, R24 ;  /* 0x000000322c18723c */ /* 0x040fe20000041818 */
[----:B------:R-:W1:Y:S06]  /*23ce0*/  LDSM.16.MT88.4 R48, [R223+0x11000] ;  /* 0x01100000df30783b */ /* 0x000e6c0000004200 */
[----:B------:R-:W-:Y:S01]  /*23cf0*/  MUFU.EX2 R57, R57 ;  /* 0x0000003900397308 */ /* 0x000fe20000000800 */
[----:B------:R-:W-:Y:S01]  /*23d00*/  FADD.FTZ R78, R81, R78 ;  /* 0x0000004e514e7221 */ /* 0x000fe20000010000 */
[C---:B-----5:R-:W-:Y:S08]  /*23d10*/  HMMA.16816.F32.BF16 R28, R44.reuse, R36, R28 ;  /* 0x000000242c1c723c */ /* 0x060ff0000004181c */
[----:B------:R-:W5:Y:S01]  /*23d20*/  MUFU.EX2 R58, R58 ;  /* 0x0000003a003a7308 */ /* 0x000f620000000800 */
[----:B------:R-:W-:Y:S01]  /*23d30*/  HMMA.16816.F32.BF16 R32, R44, R38, R32 ;  /* 0x000000262c20723c */ /* 0x000fe20000041820 */
[----:B------:R-:W1:Y:S02]  /*23d40*/  LDSM.16.MT88.4 R44, [R222+0x11000] ;  /* 0x01100000de2c783b */ /* 0x000e640000004200 */
        /* <DEDUP_REMOVED lines=8> */
[-CC-:B------:R-:W-:Y:S01]  /*23dd0*/  FFMA.FTZ R59, R124, R3.reuse, -R168.reuse ;  /* 0x000000037c3b7223 */ /* 0x180fe200000108a8 */
[----:B------:R-:W-:Y:S01]  /*23de0*/  FFMA.FTZ R168, R129, R3, -R168 ;  /* 0x0000000381a87223 */ /* 0x000fe200000108a8 */
[----:B-----5:R-:W-:Y:S01]  /*23df0*/  F2FP.BF16.F32.PACK_AB R39, R58, R57 ;  /* 0x000000393a27723e */ /* 0x020fe200000010ff */
[----:B------:R-:W-:Y:S01]  /*23e00*/  FADD.FTZ R84, R84, R76 ;  /* 0x0000004c54547221 */ /* 0x000fe20000010000 */
[----:B------:R-:W-:Y:S01]  /*23e10*/  FADD.FTZ R82, R86, R82 ;  /* 0x0000005256527221 */ /* 0x000fe20000010000 */
[----:B------:R-:W-:Y:S02]  /*23e20*/  MUFU.EX2 R61, R61 ;  /* 0x0000003d003d7308 */ /* 0x000fe40000000800 */
[----:B------:R-:W-:Y:S01]  /*23e30*/  FADD.FTZ R84, R83, R84 ;  /* 0x0000005453547221 */ /* 0x000fe20000010000 */
[----:B------:R-:W-:Y:S01]  /*23e40*/  FADD.FTZ R89, R89, R82 ;  /* 0x0000005259597221 */ /* 0x000fe20000010000 */
[C---:B------:R-:W-:Y:S06]  /*23e50*/  HMMA.16816.F32.BF16 R4, R36.reuse, R40, R4 ;  /* 0x000000282404723c */ /* 0x040fec0000041804 */
[----:B------:R-:W2:Y:S01]  /*23e60*/  MUFU.EX2 R59, R59 ;  /* 0x0000003b003b7308 */ /* 0x000ea20000000800 */
[----:B------:R-:W-:Y:S01]  /*23e70*/  FADD.FTZ R84, R88, R84 ;  /* 0x0000005458547221 */ /* 0x000fe20000010000 */
[C---:B------:R-:W-:Y:S03]  /*23e80*/  HMMA.16816.F32.BF16 R8, R36.reuse, R42, R8 ;  /* 0x0000002a2408723c */ /* 0x040fe60000041808 */
[-CC-:B------:R-:W-:Y:S03]  /*23e90*/  FFMA.FTZ R41, R130, R3.reuse, -R166.reuse ;  /* 0x0000000382297223 */ /* 0x180fe600000108a6 */
[C---:B-1----:R-:W-:Y:S02]  /*23ea0*/  HMMA.16816.F32.BF16 R12, R36.reuse, R52, R12 ;  /* 0x00000034240c723c */ /* 0x042fe4000004180c */
[----:B------:R-:W1:Y:S03]  /*23eb0*/  MUFU.EX2 R62, R62 ;  /* 0x0000003e003e7308 */ /* 0x000e660000000800 */
[----:B------:R-:W-:Y:S01]  /*23ec0*/  FFMA.FTZ R166, R131, R3, -R166 ;  /* 0x0000000383a67223 */ /* 0x000fe200000108a6 */
[C---:B------:R-:W-:Y:S06]  /*23ed0*/  HMMA.16816.F32.BF16 R16, R36.reuse, R54, R16 ;  /* 0x000000362410723c */ /* 0x040fec0000041810 */
[----:B------:R-:W-:Y:S01]  /*23ee0*/  MUFU.EX2 R40, R128 ;  /* 0x0000008000287308 */ /* 0x000fe20000000800 */
[----:B--2---:R-:W-:Y:S01]  /*23ef0*/  F2FP.BF16.F32.PACK_AB R132, R60, R59 ;  /* 0x0000003b3c84723e */ /* 0x004fe200000010ff */
[C---:B------:R-:W-:Y:S08]  /*23f00*/  HMMA.16816.F32.BF16 R20, R36.reuse, R48, R20 ;  /* 0x000000302414723c */ /* 0x040ff00000041814 */
[----:B------:R-:W2:Y:S01]  /*23f10*/  MUFU.EX2 R168, R168 ;  /* 0x000000a800a87308 */ /* 0x000ea20000000800 */
[C---:B------:R-:W-:Y:S03]  /*23f20*/  HMMA.16816.F32.BF16 R24, R36.reuse, R50, R24 ;  /* 0x000000322418723c */ /* 0x040fe60000041818 */
[----:B------:R-:W-:Y:S03]  /*23f30*/  FADD.FTZ R89, R91, R89 ;  /* 0x000000595b597221 */ /* 0x000fe60000010000 */
[C---:B------:R-:W-:Y:S03]  /*23f40*/  HMMA.16816.F32.BF16 R28, R36.reuse, R44, R28 ;  /* 0x0000002c241c723c */ /* 0x040fe6000004181c */
[----:B------:R-:W-:Y:S02]  /*23f50*/  MUFU.EX2 R41, R41 ;  /* 0x0000002900297308 */ /* 0x000fe40000000800 */
[----:B------:R-:W-:Y:S01]  /*23f60*/  FADD.FTZ R84, R87, R84 ;  /* 0x0000005457547221 */ /* 0x000fe20000010000 */
[----:B------:R-:W-:Y:S01]  /*23f70*/  HMMA.16816.F32.BF16 R32, R36, R46, R32 ;  /* 0x0000002e2420723c */ /* 0x000fe20000041820 */
[----:B------:R-:W3:Y:S06]  /*23f80*/  LDSM.16.MT88.4 R36, [R222+0x11800] ;  /* 0x01180000de24783b */ /* 0x000eec0000004200 */
[----:B------:R-:W4:Y:S01]  /*23f90*/  MUFU.EX2 R166, R166 ;  /* 0x000000a600a67308 */ /* 0x000f220000000800 */
[----:B------:R-:W-:Y:S03]  /*23fa0*/  FADD.FTZ R89, R93, R89 ;  /* 0x000000595d597221 */ /* 0x000fe60000010000 */
[----:B------:R-:W-:Y:S01]  /*23fb0*/  FADD.FTZ R84, R90, R84 ;  /* 0x000000545a547221 */ /* 0x000fe20000010000 */
[----:B-1----:R-:W-:Y:S01]  /*23fc0*/  F2FP.BF16.F32.PACK_AB R133, R62, R61 ;  /* 0x0000003d3e85723e */ /* 0x002fe200000010ff */
[----:B------:R-:W-:Y:S02]  /*23fd0*/  FADD.FTZ R89, R94, R89 ;  /* 0x000000595e597221 */ /* 0x000fe40000010000 */
[----:B------:R-:W-:Y:S01]  /*23fe0*/  FADD.FTZ R84, R92, R84 ;  /* 0x000000545c547221 */ /* 0x000fe20000010000 */
[----:B--2---:R-:W-:Y:S01]  /*23ff0*/  F2FP.BF16.F32.PACK_AB R134, R168, R40 ;  /* 0x00000028a886723e */ /* 0x004fe200000010ff */
[----:B------:R-:W-:Y:S02]  /*24000*/  FADD.FTZ R98, R98, R89 ;  /* 0x0000005962627221 */ /* 0x000fe40000010000 */
[----:B------:R-:W-:Y:S01]  /*24010*/  FADD.FTZ R84, R96, R84 ;  /* 0x0000005460547221 */ /* 0x000fe20000010000 */
[----:B------:R-:W-:Y:S01]  /*24020*/  IADD3 R3, R245, -0x1, RZ ;  /* 0xfffffffff5037810 */ /* 0x000fe20007ffe0ff */
[----:B------:R-:W-:Y:S01]  /*24030*/  FADD.FTZ R98, R97, R98 ;  /* 0x0000006261627221 */ /* 0x000fe20000010000 */
[----:B----4-:R-:W-:Y:S01]  /*24040*/  F2FP.BF16.F32.PACK_AB R135, R166, R41 ;  /* 0x00000029a687723e */ /* 0x010fe200000010ff */
[----:B------:R-:W-:Y:S01]  /*24050*/  FADD.FTZ R95, R95, R84 ;  /* 0x000000545f5f7221 */ /* 0x000fe20000010000 */
[----:B------:R-:W-:Y:S01]  /*24060*/  MOV R245, R3 ;  /* 0x0000000300f57202 */ /* 0x000fe20000000f00 */
        /* <DEDUP_REMOVED lines=41> */
.L_x_2754:
[----:B------:R-:W1:Y:S08]  /*24300*/  LDC.64 R12, c[0x0][0x208] ;  /* 0x00008200ff0c7b82 */ /* 0x000e700000000a00 */
[----:B------:R-:W2:Y:S01]  /*24310*/  LDC.64 R8, c[0x0][0x198] ;  /* 0x00006600ff087b82 */ /* 0x000ea20000000a00 */
[----:B-1----:R-:W-:Y:S02]  /*24320*/  R2UR UR4, R12 ;  /* 0x000000000c0472ca */ /* 0x002fe400000e0000 */
[----:B------:R-:W-:-:S13]  /*24330*/  R2UR UR5, R13 ;  /* 0x000000000d0572ca */ /* 0x000fda00000e0000 */
[----:B--2---:R1:W5:Y:S01]  /*24340*/  LD.E R6, desc[UR4][R8.64+0xd8] ;  /* 0x0000d80408067980 */ /* 0x004362000c101900 */
[----:B------:R-:W-:-:S03]  /*24350*/  UMOV UR4, 0xffffffff ;  /* 0xffffffff00047882 */ /* 0x000fc60000000000 */
[----:B------:R-:W-:Y:S05]  /*24360*/  BRA.DIV UR4, `(.L_x_2764) ;  /* 0x0000001204b47947 */ /* 0x000fea000b800000 */
[----:B------:R-:W2:Y:S04]  /*24370*/  SHFL.BFLY PT, R4, R250, 0x2, 0x1f ;  /* 0x0c401f00fa047f89 */ /* 0x000ea800000e0000 */
[----:B------:R-:W3:Y:S01]  /*24380*/  SHFL.BFLY PT, R3, R251, 0x2, 0x1f ;  /* 0x0c401f00fb037f89 */ /* 0x000ee200000e0000 */
[----:B--2---:R-:W-:Y:S01]  /*24390*/  FADD.FTZ R250, R4, R250 ;  /* 0x000000fa04fa7221 */ /* 0x004fe20000010000 */
[----:B---3--:R-:W-:-:S04]  /*243a0*/  FADD.FTZ R251, R3, R251 ;  /* 0x000000fb03fb7221 */ /* 0x008fc80000010000 */
[----:B------:R-:W2:Y:S04]  /*243b0*/  SHFL.BFLY PT, R10, R250, 0x1, 0x1f ;  /* 0x0c201f00fa0a7f89 */ /* 0x000ea800000e0000 */
[----:B------:R3:W4:Y:S01]  /*243c0*/  SHFL.BFLY PT, R3, R251, 0x1, 0x1f ;  /* 0x0c201f00fb037f89 */ /* 0x00072200000e0000 */
[----:B--2---:R-:W-:-:S07]  /*243d0*/  FADD.FTZ R10, R250, R10 ;  /* 0x0000000afa0a7221 */ /* 0x004fce0000010000 */
.L_x_2780:
[----:B---34-:R-:W-:Y:S01]  /*243e0*/  FADD.FTZ R251, R251, R3 ;  /* 0x00000003fbfb7221 */ /* 0x018fe20000010000 */
[----:B------:R-:W2:Y:S01]  /*243f0*/  S2UR UR4, SR_CgaCtaId ;  /* 0x00000000000479c3 */ /* 0x000ea20000008800 */
[----:B------:R-:W3:Y:S01]  /*24400*/  S2R R3, SR_TID.X ;  /* 0x0000000000037919 */ /* 0x000ee20000002100 */
[----:B------:R-:W-:Y:S01]  /*24410*/  FSETP.NE.FTZ.AND P4, PT, R10, RZ, PT ;  /* 0x000000ff0a00720b */ /* 0x000fe20003f95000 */
[----:B------:R-:W-:Y:S01]  /*24420*/  IMAD.MOV.U32 R4, RZ, RZ, 0x3f800000 ;  /* 0x3f800000ff047424 */ /* 0x000fe200078e00ff */
[----:B------:R-:W-:Y:S01]  /*24430*/  FSETP.NE.FTZ.AND P3, PT, R251, RZ, PT ;  /* 0x000000fffb00720b */ /* 0x000fe20003f75000 */
[----:B------:R-:W-:Y:S01]  /*24440*/  UMOV UR5, 0x400 ;  /* 0x0000040000057882 */ /* 0x000fe20000000000 */
[----:B------:R-:W-:Y:S02]  /*24450*/  MOV R5, 0x3f800000 ;  /* 0x3f80000000057802 */ /* 0x000fe40000000f00 */
[----:B------:R-:W-:Y:S02]  /*24460*/  R2UR UR10, R12 ;  /* 0x000000000c0a72ca */ /* 0x000fe400000e0000 */
[----:B------:R-:W-:-:S05]  /*24470*/  R2UR UR11, R13 ;  /* 0x000000000d0b72ca */ /* 0x000fca00000e0000 */
[----:B------:R-:W4:Y:S08]  /*24480*/  @P4 MUFU.RCP R4, R10 ;  /* 0x0000000a00044308 */ /* 0x000f300000001000 */
[----:B------:R-:W1:Y:S01]  /*24490*/  @P3 MUFU.RCP R5, R251 ;  /* 0x000000fb00053308 */ /* 0x000e620000001000 */
[----:B--2---:R-:W-:Y:S01]  /*244a0*/  ULEA UR4, UR4, UR5, 0x18 ;  /* 0x0000000504047291 */ /* 0x004fe2000f8ec03f */
[----:B------:R-:W-:Y:S01]  /*244b0*/  R2UR UR5, R13 ;  /* 0x000000000d0572ca */ /* 0x000fe200000e0000 */
[C---:B----4-:R-:W-:Y:S01]  /*244c0*/  FMUL.FTZ R160, R4.reuse, R160 ;  /* 0x000000a004a07220 */ /* 0x050fe20000410000 */
[----:B---3--:R-:W-:Y:S01]  /*244d0*/  SHF.R.S32.HI R7, RZ, 0x1f, R3 ;  /* 0x0000001fff077819 */ /* 0x008fe20000011403 */
[C---:B------:R-:W-:Y:S01]  /*244e0*/  FMUL.FTZ R161, R4.reuse, R161 ;  /* 0x000000a104a17220 */ /* 0x040fe20000410000 */
[C---:B------:R-:W-:Y:S01]  /*244f0*/  FMUL.FTZ R156, R4.reuse, R156 ;  /* 0x0000009c049c7220 */ /* 0x040fe20000410000 */
[C---:B------:R-:W-:Y:S01]  /*24500*/  FMUL.FTZ R157, R4.reuse, R157 ;  /* 0x0000009d049d7220 */ /* 0x040fe20000410000 */
[----:B------:R-:W-:Y:S01]  /*24510*/  LEA.HI R11, R7, R3, RZ, 0x2 ;  /* 0x00000003070b7211 */ /* 0x000fe200078f10ff */
[C---:B------:R-:W-:Y:S01]  /*24520*/  FMUL.FTZ R152, R4.reuse, R152 ;  /* 0x0000009804987220 */ /* 0x040fe20000410000 */
[----:B------:R-:W-:Y:S01]  /*24530*/  FMUL.FTZ R153, R4, R153 ;  /* 0x0000009904997220 */ /* 0x000fe20000410000 */
[C---:B-1----:R-:W-:Y:S01]  /*24540*/  FMUL.FTZ R163, R5.reuse, R163 ;  /* 0x000000a305a37220 */ /* 0x042fe20000410000 */
[--C-:B------:R-:W-:Y:S01]  /*24550*/  SHF.R.S32.HI R15, RZ, 0x2, R11.reuse ;  /* 0x00000002ff0f7819 */ /* 0x100fe2000001140b */
[C---:B------:R-:W-:Y:S01]  /*24560*/  FMUL.FTZ R162, R5.reuse, R162 ;  /* 0x000000a205a27220 */ /* 0x040fe20000410000 */
[----:B------:R-:W-:Y:S01]  /*24570*/  SHF.R.S32.HI R14, RZ, 0x1f, R11 ;  /* 0x0000001fff0e7819 */ /* 0x000fe2000001140b */
[----:B------:R-:W-:Y:S01]  /*24580*/  FMUL.FTZ R159, R5, R159 ;  /* 0x0000009f059f7220 */ /* 0x000fe20000410000 */
[----:B------:R-:W-:Y:S01]  /*24590*/  LOP3.LUT R11, R11, 0x3ffffffc, RZ, 0xc0, !PT ;  /* 0x3ffffffc0b0b7812 */ /* 0x000fe200078ec0ff */
[C---:B------:R-:W-:Y:S01]  /*245a0*/  FMUL.FTZ R158, R5.reuse, R158 ;  /* 0x0000009e059e7220 */ /* 0x040fe20000410000 */
[----:B------:R-:W-:Y:S01]  /*245b0*/  LEA.HI R14, R14, R15, RZ, 0x3 ;  /* 0x0000000f0e0e7211 */ /* 0x000fe200078f18ff */
[C---:B------:R-:W-:Y:S01]  /*245c0*/  FMUL.FTZ R155, R5.reuse, R155 ;  /* 0x0000009b059b7220 */ /* 0x040fe20000410000 */
[----:B------:R-:W-:Y:S01]  /*245d0*/  FMUL.FTZ R154, R5, R154 ;  /* 0x0000009a059a7220 */ /* 0x000fe20000410000 */
[----:B------:R-:W-:Y:S01]  /*245e0*/  IMAD.IADD R11, R3, 0x1, -R11 ;  /* 0x00000001030b7824 */ /* 0x000fe200078e0a0b */
[----:B------:R-:W-:Y:S01]  /*245f0*/  LOP3.LUT R14, R14, 0xfffffff8, RZ, 0xc0, !PT ;  /* 0xfffffff80e0e7812 */ /* 0x000fe200078ec0ff */
[C---:B------:R-:W-:Y:S01]  /*24600*/  FMUL.FTZ R148, R4.reuse, R148 ;  /* 0x0000009404947220 */ /* 0x040fe20000410000 */
[C---:B------:R-:W-:Y:S01]  /*24610*/  FMUL.FTZ R149, R4.reuse, R149 ;  /* 0x0000009504957220 */ /* 0x040fe20000410000 */
[C---:B------:R-:W-:Y:S01]  /*24620*/  FMUL.FTZ R151, R5.reuse, R151 ;  /* 0x0000009705977220 */ /* 0x040fe20000410000 */
[----:B------:R-:W-:Y:S01]  /*24630*/  FMUL.FTZ R150, R5, R150 ;  /* 0x0000009605967220 */ /* 0x000fe20000410000 */
[----:B------:R-:W-:Y:S01]  /*24640*/  IMAD.IADD R14, R15, 0x1, -R14 ;  /* 0x000000010f0e7824 */ /* 0x000fe200078e0a0e */
[----:B------:R-:W-:Y:S01]  /*24650*/  LEA.HI R15, R7, R3, RZ, 0x5 ;  /* 0x00000003070f7211 */ /* 0x000fe200078f28ff */
[C---:B------:R-:W-:Y:S01]  /*24660*/  FMUL.FTZ R144, R4.reuse, R144 ;  /* 0x0000009004907220 */ /* 0x040fe20000410000 */
[----:B------:R-:W-:Y:S01]  /*24670*/  FMUL.FTZ R145, R4, R145 ;  /* 0x0000009104917220 */ /* 0x000fe20000410000 */
[C---:B------:R-:W-:Y:S01]  /*24680*/  FMUL.FTZ R147, R5.reuse, R147 ;  /* 0x0000009305937220 */ /* 0x040fe20000410000 */
[----:B------:R-:W-:Y:S01]  /*24690*/  SHF.L.U32 R16, R14, 0x6, RZ ;  /* 0x000000060e107819 */ /* 0x000fe200000006ff */
[C---:B------:R-:W-:Y:S01]  /*246a0*/  FMUL.FTZ R146, R5.reuse, R146 ;  /* 0x0000009205927220 */ /* 0x040fe20000410000 */
[----:B------:R-:W-:Y:S01]  /*246b0*/  SHF.R.S32.HI R17, RZ, 0x5, R15 ;  /* 0x00000005ff117819 */ /* 0x000fe2000001140f */
[----:B------:R-:W-:Y:S01]  /*246c0*/  FMUL.FTZ R140, R4, R140 ;  /* 0x0000008c048c7220 */ /* 0x000fe20000410000 */
[----:B------:R-:W-:Y:S01]  /*246d0*/  LOP3.LUT R16, R16, 0x1c0, RZ, 0xc0, !PT ;  /* 0x000001c010107812 */ /* 0x000fe200078ec0ff */
[----:B------:R-:W-:Y:S01]  /*246e0*/  FMUL.FTZ R141, R4, R141 ;  /* 0x0000008d048d7220 */ /* 0x000fe20000410000 */
[----:B------:R-:W-:Y:S01]  /*246f0*/  LOP3.LUT R18, R14, 0x1, RZ, 0xc0, !PT ;  /* 0x000000010e127812 */ /* 0x000fe200078ec0ff */
[----:B------:R-:W-:Y:S01]  /*24700*/  FMUL.FTZ R143, R5, R143 ;  /* 0x0000008f058f7220 */ /* 0x000fe20000410000 */
[----:B------:R-:W-:Y:S01]  /*24710*/  LEA R11, R17, R11, 0x9 ;  /* 0x0000000b110b7211 */ /* 0x000fe200078e48ff */
[----:B------:R-:W-:Y:S01]  /*24720*/  FMUL.FTZ R142, R5, R142 ;  /* 0x0000008e058e7220 */ /* 0x000fe20000410000 */
[----:B------:R-:W-:Y:S01]  /*24730*/  LEA.HI R16, R16, R16, RZ, 0x1d ;  /* 0x0000001010107211 */ /* 0x000fe200078fe8ff */
[----:B------:R-:W-:Y:S01]  /*24740*/  FMUL.FTZ R136, R4, R136 ;  /* 0x0000008804887220 */ /* 0x000fe20000410000 */
[----:B------:R-:W-:Y:S01]  /*24750*/  ISETP.NE.U32.AND P0, PT, R18, 0x1, PT ;  /* 0x000000011200780c */ /* 0x000fe20003f05070 */
[----:B------:R-:W-:Y:S01]  /*24760*/  FMUL.FTZ R137, R4, R137 ;  /* 0x0000008904897220 */ /* 0x000fe20000410000 */
[----:B------:R-:W-:Y:S01]  /*24770*/  F2FP.BF16.F32.PACK_AB R160, R161, R160 ;  /* 0x000000a0a1a0723e */ /* 0x000fe200000010ff */
[----:B------:R-:W-:Y:S01]  /*24780*/  IMAD.U32 R11, R11, 0x2, R16 ;  /* 0x000000020b0b7824 */ /* 0x000fe200078e0010 */
[----:B------:R-:W-:Y:S01]  /*24790*/  R2P PR, R14, 0x6 ;  /* 0x000000060e007804 */ /* 0x000fe20000000000 */
[----:B------:R-:W-:Y:S01]  /*247a0*/  IMAD.MOV.U32 R14, RZ, RZ, 0x20 ;  /* 0x00000020ff0e7424 */ /* 0x000fe200078e00ff */
[----:B------:R-:W-:Y:S01]  /*247b0*/  MOV R16, 0x10 ;  /* 0x0000001000107802 */ /* 0x000fe20000000f00 */
[----:B------:R-:W-:Y:S01]  /*247c0*/  FMUL.FTZ R132, R4, R132 ;  /* 0x0000008404847220 */ /* 0x000fe20000410000 */
[----:B------:R-:W-:Y:S01]  /*247d0*/  LEA R11, R11, UR4, 0x1 ;  /* 0x000000040b0b7c11 */ /* 0x000fe2000f8e08ff */
[C---:B------:R-:W-:Y:S01]  /*247e0*/  FMUL.FTZ R139, R5.reuse, R139 ;  /* 0x0000008b058b7220 */ /* 0x040fe20000410000 */
[----:B------:R-:W-:Y:S01]  /*247f0*/  SEL R16, R16, 0xfffffff0, P0 ;  /* 0xfffffff010107807 */ /* 0x000fe20000000000 */
[----:B------:R-:W-:Y:S01]  /*24800*/  FMUL.FTZ R138, R5, R138 ;  /* 0x0000008a058a7220 */ /* 0x000fe20000410000 */
[----:B------:R-:W-:Y:S01]  /*24810*/  ISETP.NE.AND P0, PT, R241, -0x1, PT ;  /* 0xfffffffff100780c */ /* 0x000fe20003f05270 */
[----:B------:R-:W-:Y:S01]  /*24820*/  FMUL.FTZ R135, R5, R135 ;  /* 0x0000008705877220 */ /* 0x000fe20000410000 */
[----:B------:R-:W-:Y:S01]  /*24830*/  SEL R14, R14, 0xffffffe0, !P1 ;  /* 0xffffffe00e0e7807 */ /* 0x000fe20004800000 */
[----:B------:R-:W-:Y:S01]  /*24840*/  STS [R11], R160 ;  /* 0x000000a00b007388 */ /* 0x000fe20000000800 */
[----:B------:R-:W-:Y:S01]  /*24850*/  IADD3 R18, R11, R16, RZ ;  /* 0x000000100b127210 */ /* 0x000fe20007ffe0ff */
[----:B------:R-:W-:Y:S01]  /*24860*/  FMUL.FTZ R4, R4, R133 ;  /* 0x0000008504047220 */ /* 0x000fe20000410000 */
[----:B------:R-:W-:Y:S01]  /*24870*/  F2FP.BF16.F32.PACK_AB R162, R163, R162 ;  /* 0x000000a2a3a2723e */ /* 0x000fe200000010ff */
[--C-:B------:R-:W-:Y:S01]  /*24880*/  IMAD.IADD R20, R11, 0x1, R14.reuse ;  /* 0x000000010b147824 */ /* 0x100fe200078e020e */
[----:B------:R-:W-:Y:S01]  /*24890*/  F2FP.BF16.F32.PACK_AB R156, R157, R156 ;  /* 0x0000009c9d9c723e */ /* 0x000fe200000010ff */
[----:B------:R-:W-:Y:S01]  /*248a0*/  IMAD.IADD R21, R18, 0x1, R14 ;  /* 0x0000000112157824 */ /* 0x000fe200078e020e */
[----:B------:R-:W-:Y:S01]  /*248b0*/  F2FP.BF16.F32.PACK_AB R158, R159, R158 ;  /* 0x0000009e9f9e723e */ /* 0x000fe200000010ff */
[----:B------:R-:W-:Y:S01]  /*248c0*/  STS [R11+0x400], R162 ;  /* 0x000400a20b007388 */ /* 0x000fe20000000800 */
[----:B------:R-:W-:Y:S01]  /*248d0*/  IADD3 R19, R11, 0x40, RZ ;  /* 0x000000400b137810 */ /* 0x000fe20007ffe0ff */
[----:B------:R-:W-:Y:S01]  /*248e0*/  FMUL.FTZ R5, R5, R134 ;  /* 0x0000008605057220 */ /* 0x000fe20000410000 */
[----:B------:R-:W-:Y:S01]  /*248f0*/  F2FP.BF16.F32.PACK_AB R152, R153, R152 ;  /* 0x000000989998723e */ /* 0x000fe200000010ff */
[----:B------:R-:W-:Y:S01]  /*24900*/  STS [R18], R156 ;  /* 0x0000009c12007388 */ /* 0x000fe20000000800 */
[----:B------:R-:W-:-:S02]  /*24910*/  F2FP.BF16.F32.PACK_AB R154, R155, R154 ;  /* 0x0000009a9b9a723e */ /* 0x000fc400000010ff */
[----:B------:R-:W-:Y:S01]  /*24920*/  @P2 IADD3 R19, R11, -0x40, RZ ;  /* 0xffffffc00b132810 */ /* 0x000fe20007ffe0ff */
[----:B------:R-:W-:Y:S01]  /*24930*/  STS [R18+0x400], R158 ;  /* 0x0004009e12007388 */ /* 0x000fe20000000800 */
[----:B------:R-:W-:Y:S02]  /*24940*/  F2FP.BF16.F32.PACK_AB R148, R149, R148 ;  /* 0x000000949594723e */ /* 0x000fe400000010ff */
[----:B------:R-:W-:Y:S01]  /*24950*/  F2FP.BF16.F32.PACK_AB R150, R151, R150 ;  /* 0x000000969796723e */ /* 0x000fe200000010ff */
[----:B------:R-:W-:Y:S01]  /*24960*/  STS [R20], R152 ;  /* 0x0000009814007388 */ /* 0x000fe20000000800 */
[----:B------:R-:W-:Y:S01]  /*24970*/  F2FP.BF16.F32.PACK_AB R144, R145, R144 ;  /* 0x000000909190723e */ /* 0x000fe200000010ff */
[----:B------:R-:W-:Y:S01]  /*24980*/  IMAD.IADD R16, R16, 0x1, R19 ;  /* 0x0000000110107824 */ /* 0x000fe200078e0213 */
[----:B------:R-:W-:Y:S01]  /*24990*/  F2FP.BF16.F32.PACK_AB R146, R147, R146 ;  /* 0x000000929392723e */ /* 0x000fe200000010ff */
[----:B------:R-:W-:Y:S01]  /*249a0*/  STS [R20+0x400], R154 ;  /* 0x0004009a14007388 */ /* 0x000fe20000000800 */
[----:B------:R-:W-:-:S02]  /*249b0*/  R2UR UR4, R12 ;  /* 0x000000000c0472ca */ /* 0x000fc400000e0000 */
[----:B------:R-:W-:Y:S01]  /*249c0*/  F2FP.BF16.F32.PACK_AB R140, R141, R140 ;  /* 0x0000008c8d8c723e */ /* 0x000fe200000010ff */
[----:B------:R-:W-:Y:S01]  /*249d0*/  STS [R21], R148 ;  /* 0x0000009415007388 */ /* 0x000fe20000000800 */
[----:B------:R-:W-:Y:S02]  /*249e0*/  F2FP.BF16.F32.PACK_AB R142, R143, R142 ;  /* 0x0000008e8f8e723e */ /* 0x000fe400000010ff */
[----:B------:R-:W-:Y:S01]  /*249f0*/  @!P0 R2UR UR8, R12 ;  /* 0x000000000c0882ca */ /* 0x000fe200000e0000 */
[----:B------:R-:W-:Y:S01]  /*24a00*/  STS [R21+0x400], R150 ;  /* 0x0004009615007388 */ /* 0x000fe20000000800 */
[----:B------:R-:W-:Y:S02]  /*24a10*/  @!P0 R2UR UR9, R13 ;  /* 0x000000000d0982ca */ /* 0x000fe400000e0000 */
[----:B------:R-:W-:Y:S01]  /*24a20*/  F2FP.BF16.F32.PACK_AB R136, R137, R136 ;  /* 0x000000888988723e */ /* 0x000fe200000010ff */
[----:B------:R-:W-:Y:S01]  /*24a30*/  STS [R19], R144 ;  /* 0x0000009013007388 */ /* 0x000fe20000000800 */
[----:B------:R-:W-:-:S02]  /*24a40*/  F2FP.BF16.F32.PACK_AB R138, R139, R138 ;  /* 0x0000008a8b8a723e */ /* 0x000fc400000010ff */
[----:B------:R-:W-:Y:S01]  /*24a50*/  F2FP.BF16.F32.PACK_AB R4, R4, R132 ;  /* 0x000000840404723e */ /* 0x000fe200000010ff */
[----:B------:R1:W-:Y:S01]  /*24a60*/  STS [R19+0x400], R146 ;  /* 0x0004009213007388 */ /* 0x0003e20000000800 */
[----:B------:R-:W-:-:S03]  /*24a70*/  F2FP.BF16.F32.PACK_AB R5, R135, R5 ;  /* 0x000000058705723e */ /* 0x000fc600000010ff */
[----:B------:R-:W-:Y:S04]  /*24a80*/  STS [R16], R140 ;  /* 0x0000008c10007388 */ /* 0x000fe80000000800 */
[----:B------:R2:W-:Y:S01]  /*24a90*/  STS [R16+0x400], R142 ;  /* 0x0004008e10007388 */ /* 0x0005e20000000800 */
[C---:B-1----:R-:W-:Y:S01]  /*24aa0*/  IADD3 R19, R14.reuse, R19, RZ ;  /* 0x000000130e137210 */ /* 0x042fe20007ffe0ff */
[----:B------:R-:W-:-:S04]  /*24ab0*/  IMAD.IADD R14, R14, 0x1, R16 ;  /* 0x000000010e0e7824 */ /* 0x000fc800078e0210 */
[----:B------:R-:W-:Y:S04]  /*24ac0*/  STS [R19], R136 ;  /* 0x0000008813007388 */ /* 0x000fe80000000800 */
[----:B------:R1:W-:Y:S04]  /*24ad0*/  STS [R19+0x400], R138 ;  /* 0x0004008a13007388 */ /* 0x0003e80000000800 */
[----:B------:R3:W-:Y:S04]  /*24ae0*/  STS [R14], R4 ;  /* 0x000000040e007388 */ /* 0x0007e80000000800 */
[----:B------:R4:W-:Y:S04]  /*24af0*/  STS [R14+0x400], R5 ;  /* 0x000400050e007388 */ /* 0x0009e80000000800 */
[----:B------:R-:W4:Y:S04]  /*24b00*/  @!P0 LD.E.64 R22, desc[UR8][R8.64+0x80] ;  /* 0x0000800808168980 */ /* 0x000f28000c101b00 */
[----:B------:R-:W4:Y:S01]  /*24b10*/  LD.E.64 R24, desc[UR10][R8.64+0x88] ;  /* 0x0000880a08187980 */ /* 0x000f22000c101b00 */
[----:B------:R-:W4:Y:S08]  /*24b20*/  @P4 MUFU.LG2 R20, R10 ;  /* 0x0000000a00144308 */ /* 0x000f300000000c00 */
[----:B--2---:R-:W2:Y:S01]  /*24b30*/  @P3 MUFU.LG2 R16, R251 ;  /* 0x000000fb00103308 */ /* 0x004ea20000000c00 */
[----:B-1----:R1:W5:Y:S04]  /*24b40*/  LD.E.64 R18, desc[UR4][R8.64+0x90] ;  /* 0x0000900408127980 */ /* 0x002368000c101b00 */
[----:B---3--:R-:W3:Y:S01]  /*24b50*/  LD.E.U8 R4, desc[UR4][R8.64+0x1c8] ;  /* 0x0001c80408047980 */ /* 0x008ee2000c101100 */
[----:B----4-:R-:W-:Y:S01]  /*24b60*/  @!P0 SHF.R.S32.HI R5, RZ, 0x1f, R238 ;  /* 0x0000001fff058819 */ /* 0x010fe200000114ee */
[----:B------:R-:W-:Y:S01]  /*24b70*/  @P4 FMUL.FTZ R20, R20, 0.69314718246459960938 ;  /* 0x3f31721814144820 */ /* 0x000fe20000410000 */
[----:B------:R-:W-:Y:S01]  /*24b80*/  BSSY B0, `(.L_x_2765) ;  /* 0x0000023000007945 */ /* 0x000fe20003800000 */
[----:B--2---:R-:W-:Y:S01]  /*24b90*/  @P3 FMUL.FTZ R16, R16, 0.69314718246459960938 ;  /* 0x3f31721810103820 */ /* 0x004fe20000410000 */
[----:B------:R-:W-:-:S04]  /*24ba0*/  @!P0 IMAD R14, R23, R238, RZ ;  /* 0x000000ee170e8224 */ /* 0x000fc800078e02ff */
[----:B------:R-:W-:Y:S02]  /*24bb0*/  @!P0 IMAD R14, R22, R5, R14 ;  /* 0x00000005160e8224 */ /* 0x000fe400078e020e */
[-C--:B------:R-:W-:Y:S02]  /*24bc0*/  @P0 IMAD R10, R25, R241.reuse, RZ ;  /* 0x000000f1190a0224 */ /* 0x080fe400078e02ff */
[----:B------:R-:W-:Y:S01]  /*24bd0*/  @P0 IMAD.WIDE.U32 R26, R24, R241, RZ ;  /* 0x000000f1181a0225 */ /* 0x000fe200078e00ff */
[----:B---3--:R-:W-:-:S03]  /*24be0*/  ISETP.NE.AND P1, PT, R4, RZ, PT ;  /* 0x000000ff0400720c */ /* 0x008fc60003f25270 */
[----:B------:R-:W-:Y:S01]  /*24bf0*/  @!P0 IMAD.WIDE.U32 R22, R22, R238, RZ ;  /* 0x000000ee16168225 */ /* 0x000fe200078e00ff */
[----:B------:R-:W-:-:S03]  /*24c00*/  MOV R4, 0x7f800000 ;  /* 0x7f80000000047802 */ /* 0x000fc60000000f00 */
[C---:B-----5:R-:W-:Y:S01]  /*24c10*/  @P4 FFMA.FTZ R4, R6.reuse, R2, R20 ;  /* 0x0000000206044223 */ /* 0x060fe20000010014 */
[----:B------:R-:W-:Y:S01]  /*24c20*/  @P0 IADD3 R10, R27, R10, RZ ;  /* 0x0000000a1b0a0210 */ /* 0x000fe20007ffe0ff */
[----:B------:R-:W-:Y:S02]  /*24c30*/  IMAD.MOV.U32 R5, RZ, RZ, 0x7f800000 ;  /* 0x7f800000ff057424 */ /* 0x000fe400078e00ff */
[----:B------:R-:W-:Y:S01]  /*24c40*/  @P3 FFMA.FTZ R5, R6, R0, R16 ;  /* 0x0000000006053223 */ /* 0x000fe20000010010 */
[----:B------:R-:W-:Y:S01]  /*24c50*/  @P0 IMAD.MOV.U32 R11, RZ, RZ, R26 ;  /* 0x000000ffff0b0224 */ /* 0x000fe200078e001a */
[----:B------:R-:W-:Y:S01]  /*24c60*/  @!P0 IADD3 R10, R23, R14, RZ ;  /* 0x0000000e170a8210 */ /* 0x000fe20007ffe0ff */
[----:B------:R-:W-:Y:S01]  /*24c70*/  @!P0 IMAD.MOV.U32 R11, RZ, RZ, R22 ;  /* 0x000000ffff0b8224 */ /* 0x000fe200078e0016 */
[----:B-1----:R-:W-:Y:S06]  /*24c80*/  @!P1 BRA `(.L_x_2766) ;  /* 0x0000000000289947 */ /* 0x002fec0003800000 */
[----:B------:R-:W-:Y:S02]  /*24c90*/  ISETP.NE.AND P0, PT, R241, -0x1, PT ;  /* 0xfffffffff100780c */ /* 0x000fe40003f05270 */
[----:B------:R-:W-:Y:S02]  /*24ca0*/  R2UR UR8, R12 ;  /* 0x000000000c0872ca */ /* 0x000fe400000e0000 */
[----:B------:R-:W-:-:S09]  /*24cb0*/  R2UR UR9, R13 ;  /* 0x000000000d0972ca */ /* 0x000fd200000e0000 */
[----:B------:R-:W-:Y:S02]  /*24cc0*/  @!P0 R2UR UR4, R12 ;  /* 0x000000000c0482ca */ /* 0x000fe400000e0000 */
[----:B------:R-:W-:Y:S02]  /*24cd0*/  @!P0 R2UR UR5, R13 ;  /* 0x000000000d0582ca */ /* 0x000fe400000e0000 */
[----:B------:R-:W2:Y:S11]  /*24ce0*/  LD.E R2, desc[UR8][R8.64+0xd4] ;  /* 0x0000d40808027980 */ /* 0x000eb6000c101900 */
[----:B------:R-:W3:Y:S02]  /*24cf0*/  @!P0 LD.E R0, desc[UR4][R8.64+0xb4] ;  /* 0x0000b40408008980 */ /* 0x000ee4000c101900 */
[----:B---3--:R-:W-:-:S04]  /*24d00*/  @!P0 IMAD R241, R0, R238, RZ ;  /* 0x000000ee00f18224 */ /* 0x008fc800078e02ff */
[----:B--2---:R-:W-:Y:S01]  /*24d10*/  IMAD R0, R2, R237, R241 ;  /* 0x000000ed02007224 */ /* 0x004fe200078e02f1 */
[----:B------:R-:W-:Y:S05]  /*24d20*/  BRA `(.L_x_2767) ;  /* 0x0000000000207947 */ /* 0x000fea0003800000 */
.L_x_2766:
        /* <DEDUP_REMOVED lines=8> */
.L_x_2767:
[----:B------:R-:W-:Y:S05]  /*24db0*/  BSYNC B0 ;  /* 0x0000000000007941 */ /* 0x000fea0003800000 */
.L_x_2765:
[----:B------:R-:W1:Y:S01]  /*24dc0*/  S2R R6, SR_TID.X ;  /* 0x0000000000067919 */ /* 0x000e620000002100 */
[----:B------:R-:W-:Y:S02]  /*24dd0*/  R2UR UR4, R12 ;  /* 0x000000000c0472ca */ /* 0x000fe400000e0000 */
[----:B------:R-:W-:Y:S02]  /*24de0*/  R2UR UR5, R13 ;  /* 0x000000000d0572ca */ /* 0x000fe400000e0000 */
[----:B------:R-:W-:-:S11]  /*24df0*/  LEA.HI R20, R7, R3, RZ, 0x3 ;  /* 0x0000000307147211 */ /* 0x000fd600078f18ff */
[----:B------:R-:W5:Y:S04]  /*24e00*/  LD.E.64 R26, desc[UR4][R8.64+0x70] ;  /* 0x00007004081a7980 */ /* 0x000f68000c101b00 */
[----:B------:R2:W5:Y:S01]  /*24e10*/  LD.E.64 R28, desc[UR4][R8.64+0xa0] ;  /* 0x0000a004081c7980 */ /* 0x000562000c101b00 */
[----:B------:R-:W-:Y:S01]  /*24e20*/  LOP3.LUT R20, R20, 0xfffffff8, RZ, 0xc0, !PT ;  /* 0xfffffff814147812 */ /* 0x000fe200078ec0ff */
[----:B------:R-:W-:Y:S01]  /*24e30*/  IMAD.SHL.U32 R7, R239, 0x40, RZ ;  /* 0x00000040ef077824 */ /* 0x000fe200078e00ff */
[----:B------:R-:W-:Y:S05]  /*24e40*/  WARPSYNC.ALL ;  /* 0x0000000000007948 */ /* 0x000fea0003800000 */
[----:B------:R-:W-:Y:S01]  /*24e50*/  IMAD.IADD R20, R3, 0x1, -R20 ;  /* 0x0000000103147824 */ /* 0x000fe200078e0a14 */
[----:B------:R-:W-:Y:S01]  /*24e60*/  SHF.R.S32.HI R14, RZ, 0x1f, R7 ;  /* 0x0000001fff0e7819 */ /* 0x000fe20000011407 */
[----:B------:R-:W-:Y:S01]  /*24e70*/  IMAD R2, R19, R237, RZ ;  /* 0x000000ed13027224 */ /* 0x000fe200078e02ff */
[----:B------:R-:W-:Y:S01]  /*24e80*/  BSSY B0, `(.L_x_2768) ;  /* 0x000003a000007945 */ /* 0x000fe20003800000 */
[----:B------:R-:W-:-:S05]  /*24e90*/  IMAD.SHL.U32 R20, R20, 0x8, RZ ;  /* 0x0000000814147824 */ /* 0x000fca00078e00ff */
[----:B------:R-:W-:-:S03]  /*24ea0*/  SHF.R.S32.HI R21, RZ, 0x1f, R20 ;  /* 0x0000001fff157819 */ /* 0x000fc60000011414 */
[----:B------:R-:W-:Y:S01]  /*24eb0*/  IMAD.WIDE.U32 R20, R24, R7, R20 ;  /* 0x0000000718147225 */ /* 0x000fe200078e0014 */
[----:B--2---:R-:W-:Y:S02]  /*24ec0*/  LOP3.LUT R8, R15, 0xffffffe0, RZ, 0xc0, !PT ;  /* 0xffffffe00f087812 */ /* 0x004fe400078ec0ff */
[----:B------:R-:W-:Y:S02]  /*24ed0*/  SHF.R.S32.HI R9, RZ, 0x1f, R237 ;  /* 0x0000001fff097819 */ /* 0x000fe400000114ed */
[----:B------:R-:W-:Y:S01]  /*24ee0*/  SHF.R.S32.HI R15, RZ, 0x1f, R17 ;  /* 0x0000001fff0f7819 */ /* 0x000fe20000011411 */
[----:B------:R-:W-:Y:S01]  /*24ef0*/  IMAD.IADD R8, R3, 0x1, -R8 ;  /* 0x0000000103087824 */ /* 0x000fe200078e0a08 */
[----:B------:R-:W-:Y:S01]  /*24f00*/  BAR.SYNC.DEFER_BLOCKING 0x0 ;  /* 0x0000000000007b1d */ /* 0x000fe20000010000 */
[----:B------:R-:W-:Y:S01]  /*24f10*/  IMAD R2, R18, R9, R2 ;  /* 0x0000000912027224 */ /* 0x000fe200078e0202 */
[----:B------:R-:W-:Y:S01]  /*24f20*/  LEA.HI R15, R15, R17, RZ, 0x2 ;  /* 0x000000110f0f7211 */ /* 0x000fe200078f10ff */
[----:B------:R-:W-:Y:S01]  /*24f30*/  IMAD R9, R25, R7, RZ ;  /* 0x0000000719097224 */ /* 0x000fe200078e02ff */
[----:B------:R-:W-:-:S02]  /*24f40*/  LOP3.LUT P0, RZ, R8, 0x3, RZ, 0xc0, !PT ;  /* 0x0000000308ff7812 */ /* 0x000fc4000780c0ff */
[----:B-1----:R-:W-:Y:S01]  /*24f50*/  SHF.R.S32.HI R8, RZ, 0x1f, R6 ;  /* 0x0000001fff087819 */ /* 0x002fe20000011406 */
[----:B------:R-:W-:Y:S01]  /*24f60*/  IMAD R9, R24, R14, R9 ;  /* 0x0000000e18097224 */ /* 0x000fe200078e0209 */
[----:B------:R-:W-:Y:S01]  /*24f70*/  LOP3.LUT R15, R15, 0xffffffc, RZ, 0xc0, !PT ;  /* 0x0ffffffc0f0f7812 */ /* 0x000fe200078ec0ff */
[----:B------:R-:W-:Y:S01]  /*24f80*/  IMAD.IADD R14, R240, 0x1, -R7 ;  /* 0x00000001f00e7824 */ /* 0x000fe200078e0a07 */
[CC--:B------:R-:W-:Y:S02]  /*24f90*/  LEA.HI R3, R8.reuse, R6.reuse, RZ, 0x5 ;  /* 0x0000000608037211 */ /* 0x0c0fe400078f28ff */
[----:B------:R-:W-:Y:S01]  /*24fa0*/  LEA.HI R8, R8, R6, RZ, 0x3 ;  /* 0x0000000608087211 */ /* 0x000fe200078f18ff */
[----:B------:R-:W-:Y:S01]  /*24fb0*/  IMAD.IADD R15, R17, 0x1, -R15 ;  /* 0x00000001110f7824 */ /* 0x000fe200078e0a0f */
[----:B------:R-:W-:Y:S02]  /*24fc0*/  LOP3.LUT R3, R3, 0xffffffe0, RZ, 0xc0, !PT ;  /* 0xffffffe003037812 */ /* 0x000fe400078ec0ff */
[----:B------:R-:W-:-:S03]  /*24fd0*/  IADD3 R16, P1, R11, R20, RZ ;  /* 0x000000140b107210 */ /* 0x000fc60007f3e0ff */
[----:B------:R-:W-:Y:S01]  /*24fe0*/  IMAD.IADD R6, R6, 0x1, -R3 ;  /* 0x0000000106067824 */ /* 0x000fe200078e0a03 */
[----:B------:R-:W-:Y:S02]  /*24ff0*/  SHF.R.S32.HI R3, RZ, 0x3, R8 ;  /* 0x00000003ff037819 */ /* 0x000fe40000011408 */
[----:B------:R-:W-:Y:S02]  /*25000*/  IADD3.X R17, R10, R21, R9, P1, !PT ;  /* 0x000000150a117210 */ /* 0x000fe40000ffe409 */
[----:B------:R-:W-:Y:S01]  /*25010*/  SHF.R.S32.HI R7, RZ, 0x1f, R6 ;  /* 0x0000001fff077819 */ /* 0x000fe20000011406 */
[C---:B------:R-:W-:Y:S01]  /*25020*/  VIADD R8, R3.reuse, 0x10 ;  /* 0x0000001003087836 */ /* 0x040fe20000000000 */
[----:B------:R-:W-:Y:S01]  /*25030*/  ISETP.GE.AND P4, PT, R3, R14, PT ;  /* 0x0000000e0300720c */ /* 0x000fe20003f86270 */
[----:B------:R1:W2:Y:S01]  /*25040*/  LDS.128 R20, [R244] ;  /* 0x00000000f4147984 */ /* 0x0002a20000000c00 */
[----:B------:R-:W-:Y:S01]  /*25050*/  LEA.HI R7, R7, R6, RZ, 0x2 ;  /* 0x0000000607077211 */ /* 0x000fe200078f10ff */
[C---:B------:R-:W-:Y:S01]  /*25060*/  VIADD R6, R3.reuse, 0x20 ;  /* 0x0000002003067836 */ /* 0x040fe20000000000 */
[----:B------:R-:W-:Y:S01]  /*25070*/  ISETP.GE.AND P3, PT, R8, R14, PT ;  /* 0x0000000e0800720c */ /* 0x000fe20003f66270 */
[----:B------:R-:W-:Y:S01]  /*25080*/  VIADD R8, R3, 0x30 ;  /* 0x0000003003087836 */ /* 0x000fe20000000000 */
[----:B------:R-:W-:-:S02]  /*25090*/  SHF.R.S32.HI R7, RZ, 0x2, R7 ;  /* 0x00000002ff077819 */ /* 0x000fc40000011407 */
[-C--:B------:R-:W-:Y:S02]  /*250a0*/  ISETP.GE.AND P2, PT, R6, R14.reuse, PT ;  /* 0x0000000e0600720c */ /* 0x080fe40003f46270 */
[----:B------:R-:W-:Y:S01]  /*250b0*/  ISETP.GE.AND P1, PT, R8, R14, PT ;  /* 0x0000000e0800720c */ /* 0x000fe20003f26270 */
[----:B------:R-:W-:Y:S01]  /*250c0*/  IMAD R6, R15, 0x10, R7 ;  /* 0x000000100f067824 */ /* 0x000fe200078e0207 */
[----:B------:R1:W3:Y:S01]  /*250d0*/  LDS.128 R8, [R244+0x1000] ;  /* 0x00100000f4087984 */ /* 0x0002e20000000c00 */
[----:B------:R-:W-:-:S03]  /*250e0*/  IMAD.WIDE.U32 R14, R18, R237, R16 ;  /* 0x000000ed120e7225 */ /* 0x000fc600078e0010 */
[----:B------:R1:W4:Y:S04]  /*250f0*/  LDS.128 R16, [R244+0x800] ;  /* 0x00080000f4107984 */ /* 0x0003280000000c00 */
[----:B------:R-:W1:Y:S01]  /*25100*/  LDS.128 R244, [R244+0x1800] ;  /* 0x00180000f4f47984 */ /* 0x000e620000000c00 */
[----:B------:R-:W-:Y:S05]  /*25110*/  @P0 BRA `(.L_x_2769) ;  /* 0x0000000000400947 */ /* 0x000fea0003800000 */
[C---:B------:R-:W-:Y:S02]  /*25120*/  IMAD R240, R239.reuse, -0x40, R240 ;  /* 0xffffffc0eff07824 */ /* 0x040fe400078e02f0 */
[C---:B------:R-:W-:Y:S02]  /*25130*/  VIADD R7, R6.reuse, 0x8 ;  /* 0x0000000806077836 */ /* 0x040fe40000000000 */
[----:B------:R-:W-:Y:S01]  /*25140*/  IMAD R0, R239, 0x40, R0 ;  /* 0x00000040ef007824 */ /* 0x000fe200078e0200 */
[CC--:B------:R-:W-:Y:S02]  /*25150*/  ISETP.GE.AND P6, PT, R6.reuse, R240.reuse, PT ;  /* 0x000000f00600720c */ /* 0x0c0fe40003fc6270 */
[----:B------:R-:W-:Y:S02]  /*25160*/  ISETP.GE.AND P5, PT, R7, R240, PT ;  /* 0x000000f00700720c */ /* 0x000fe40003fa6270 */
[----:B------:R-:W-:Y:S02]  /*25170*/  SHF.R.S32.HI R7, RZ, 0x1f, R0 ;  /* 0x0000001fff077819 */ /* 0x000fe40000011400 */
[----:B------:R-:W-:-:S04]  /*25180*/  IADD3 R0, P0, R6, R0, RZ ;  /* 0x0000000006007210 */ /* 0x000fc80007f1e0ff */
[----:B------:R-:W-:Y:S02]  /*25190*/  LEA.HI.X.SX32 R7, R6, R7, 0x1, P0 ;  /* 0x0000000706077211 */ /* 0x000fe400000f0eff */
[----:B-----5:R-:W-:Y:S02]  /*251a0*/  LEA R6, P0, R0, R28, 0x2 ;  /* 0x0000001c00067211 */ /* 0x020fe400078010ff */
[C---:B------:R-:W-:Y:S02]  /*251b0*/  @!P6 R2UR UR8, R12.reuse ;  /* 0x000000000c08e2ca */ /* 0x040fe400000e0000 */
[C---:B------:R-:W-:Y:S02]  /*251c0*/  @!P6 R2UR UR9, R13.reuse ;  /* 0x000000000d09e2ca */ /* 0x040fe400000e0000 */
[----:B------:R-:W-:Y:S02]  /*251d0*/  @!P5 R2UR UR4, R12 ;  /* 0x000000000c04d2ca */ /* 0x000fe400000e0000 */
[----:B------:R-:W-:-:S02]  /*251e0*/  @!P5 R2UR UR5, R13 ;  /* 0x000000000d05d2ca */ /* 0x000fc400000e0000 */
[----:B------:R-:W-:-:S07]  /*251f0*/  LEA.HI.X R7, R0, R29, R7, 0x2, P0 ;  /* 0x0000001d00077211 */ /* 0x000fce00000f1407 */
[----:B------:R1:W-:Y:S04]  /*25200*/  @!P6 ST.E desc[UR8][R6.64], R4 ;  /* 0x000000040600e985 */ /* 0x0003e8000c101908 */
[----:B------:R1:W-:Y:S02]  /*25210*/  @!P5 ST.E desc[UR4][R6.64+0x20], R5 ;  /* 0x000020050600d985 */ /* 0x0003e4000c101904 */
.L_x_2769:
[----:B------:R-:W-:Y:S05]  /*25220*/  BSYNC B0 ;  /* 0x0000000000007941 */ /* 0x000fea0003800000 */
.L_x_2768:
[----:B------:R-:W-:Y:S01]  /*25230*/  BSSY B0, `(.L_x_2770) ;  /* 0x000000e000007945 */ /* 0x000fe20003800000 */
[----:B------:R-:W-:Y:S02]  /*25240*/  SHF.R.S32.HI R0, RZ, 0x1f, R3 ;  /* 0x0000001fff007819 */ /* 0x000fe40000011403 */
[----:B-1----:R-:W-:Y:S01]  /*25250*/  IADD3 R7, R15, R2, RZ ;  /* 0x000000020f077210 */ /* 0x002fe20007ffe0ff */
        /* <DEDUP_REMOVED lines=8> */
[----:B-----5:R-:W-:-:S04]  /*252e0*/  LEA R28, P0, R4, R26, 0x1 ;  /* 0x0000001a041c7211 */ /* 0x020fc800078008ff */
[----:B------:R-:W-:-:S05]  /*252f0*/  LEA.HI.X R29, R4, R27, R2, 0x1, P0 ;  /* 0x0000001b041d7211 */ /* 0x000fca00000f0c02 */
[----:B--2---:R1:W-:Y:S04]  /*25300*/  ST.E.128 desc[UR4][R28.64], R20 ;  /* 0x000000141c007985 */ /* 0x0043e8000c101d04 */
.L_x_2771:
[----:B------:R-:W-:Y:S05]  /*25310*/  BSYNC B0 ;  /* 0x0000000000007941 */ /* 0x000fea0003800000 */
.L_x_2770:
[----:B------:R-:W-:Y:S04]  /*25320*/  BSSY B0, `(.L_x_2772) ;  /* 0x000000f000007945 */ /* 0x000fe80003800000 */
[----:B------:R-:W-:Y:S05]  /*25330*/  @P3 BRA `(.L_x_2773) ;  /* 0x0000000000343947 */ /* 0x000fea0003800000 */
[----:B------:R-:W-:Y:S01]  /*25340*/  IADD3 R4, P0, R3, 0x10, RZ ;  /* 0x0000001003047810 */ /* 0x000fe20007f1e0ff */
[----:B-12---:R-:W-:Y:S01]  /*25350*/  IMAD.MOV.U32 R20, RZ, RZ, R14 ;  /* 0x000000ffff147224 */ /* 0x006fe200078e000e */
[----:B------:R-:W-:Y:S02]  /*25360*/  MOV R21, R7 ;  /* 0x0000000700157202 */ /* 0x000fe40000000f00 */
[----:B------:R-:W-:Y:S01]  /*25370*/  R2UR UR4, R12 ;  /* 0x000000000c0472ca */ /* 0x000fe200000e0000 */
[----:B------:R-:W-:Y:S01]  /*25380*/  IMAD.X R2, RZ, RZ, R0, P0 ;  /* 0x000000ffff027224 */ /* 0x000fe200000e0600 */
[----:B------:R-:W-:Y:S01]  /*25390*/  R2UR UR5, R13 ;  /* 0x000000000d0572ca */ /* 0x000fe200000e0000 */
[----:B------:R-:W-:-:S04]  /*253a0*/  IMAD.WIDE.U32 R20, R24, R4, R20 ;  /* 0x0000000418147225 */ /* 0x000fc800078e0014 */
[----:B------:R-:W-:-:S04]  /*253b0*/  IMAD R2, R2, R24, RZ ;  /* 0x0000001802027224 */ /* 0x000fc800078e02ff */
[----:B------:R-:W-:Y:S01]  /*253c0*/  IMAD R2, R25, R4, R2 ;  /* 0x0000000419027224 */ /* 0x000fe200078e0202 */
[----:B-----5:R-:W-:-:S03]  /*253d0*/  LEA R4, P0, R20, R26, 0x1 ;  /* 0x0000001a14047211 */ /* 0x020fc600078008ff */
[----:B------:R-:W-:-:S05]  /*253e0*/  IMAD.IADD R2, R21, 0x1, R2 ;  /* 0x0000000115027824 */ /* 0x000fca00078e0202 */
[----:B------:R-:W-:-:S05]  /*253f0*/  LEA.HI.X R5, R20, R27, R2, 0x1, P0 ;  /* 0x0000001b14057211 */ /* 0x000fca00000f0c02 */
[----:B----4-:R1:W-:Y:S02]  /*25400*/  ST.E.128 desc[UR4][R4.64], R16 ;  /* 0x0000001004007985 */ /* 0x0103e4000c101d04 */
.L_x_2773:
[----:B------:R-:W-:Y:S05]  /*25410*/  BSYNC B0 ;  /* 0x0000000000007941 */ /* 0x000fea0003800000 */
.L_x_2772:
[----:B------:R-:W-:Y:S04]  /*25420*/  BSSY B0, `(.L_x_2774) ;  /* 0x000000f000007945 */ /* 0x000fe80003800000 */
[----:B------:R-:W-:Y:S05]  /*25430*/  @P2 BRA `(.L_x_2775) ;  /* 0x0000000000342947 */ /* 0x000fea0003800000 */
[----:B-1----:R-:W-:Y:S01]  /*25440*/  IADD3 R4, P0, R3, 0x20, RZ ;  /* 0x0000002003047810 */ /* 0x002fe20007f1e0ff */
[----:B----4-:R-:W-:Y:S01]  /*25450*/  IMAD.MOV.U32 R16, RZ, RZ, R14 ;  /* 0x000000ffff107224 */ /* 0x010fe200078e000e */
        /* <DEDUP_REMOVED lines=10> */
[----:B---3--:R1:W-:Y:S02]  /*25500*/  ST.E.128 desc[UR4][R4.64], R8 ;  /* 0x0000000804007985 */ /* 0x0083e4000c101d04 */
.L_x_2775:
[----:B------:R-:W-:Y:S05]  /*25510*/  BSYNC B0 ;  /* 0x0000000000007941 */ /* 0x000fea0003800000 */
.L_x_2774:
[----:B-1----:R-:W-:Y:S02]  /*25520*/  MOV R4, R236 ;  /* 0x000000ec00047202 */ /* 0x002fe40000000f00 */
[----:B------:R-:W-:-:S04]  /*25530*/  MOV R5, 0x0 ;  /* 0x0000000000057802 */ /* 0x000fc80000000f00 */
[----:B--2345:R-:W-:Y:S05]  /*25540*/  @P1 RET.REL.NODEC R4 `(_ZN5flash24flash_fwd_splitkv_kernelI23Flash_fwd_kernel_traitsILi64ELi64ELi256ELi4ELb0ELb0EN7cutlass10bfloat16_tE19Flash_kernel_traitsILi64ELi64ELi256ELi4ES3_EELb1ELb0ELb0ELb0ELb1ELb0ELb0ELb1EEEvNS_16Flash_fwd_paramsE) ;  /* 0xfffffda804ac1950 */ /* 0x03cfea0003c3ffff */
[----:B------:R-:W-:Y:S01]  /*25550*/  IADD3 R3, P0, R3, 0x30, RZ ;  /* 0x0000003003037810 */ /* 0x000fe20007f1e0ff */
[----:B------:R-:W-:Y:S01]  /*25560*/  IMAD.MOV.U32 R5, RZ, RZ, R7 ;  /* 0x000000ffff057224 */ /* 0x000fe200078e0007 */
[----:B------:R-:W-:Y:S01]  /*25570*/  MOV R4, R14 ;  /* 0x0000000e00047202 */ /* 0x000fe20000000f00 */
[----:B------:R-:W-:Y:S01]  /*25580*/  IMAD.MOV.U32 R237, RZ, RZ, 0x0 ;  /* 0x00000000ffed7424 */ /* 0x000fe200078e00ff */
[----:B------:R-:W-:Y:S01]  /*25590*/  R2UR UR4, R12 ;  /* 0x000000000c0472ca */ /* 0x000fe200000e0000 */
[----:B------:R-:W-:Y:S01]  /*255a0*/  IMAD.X R0, RZ, RZ, R0, P0 ;  /* 0x000000ffff007224 */ /* 0x000fe200000e0600 */
[----:B------:R-:W-:Y:S01]  /*255b0*/  R2UR UR5, R13 ;  /* 0x000000000d0572ca */ /* 0x000fe200000e0000 */
[----:B------:R-:W-:-:S04]  /*255c0*/  IMAD.WIDE.U32 R4, R24, R3, R4 ;  /* 0x0000000318047225 */ /* 0x000fc800078e0004 */
[----:B------:R-:W-:Y:S01]  /*255d0*/  IMAD R0, R0, R24, RZ ;  /* 0x0000001800007224 */ /* 0x000fe200078e02ff */
[----:B------:R-:W-:-:S03]  /*255e0*/  LEA R2, P0, R4, R26, 0x1 ;  /* 0x0000001a04027211 */ /* 0x000fc600078008ff */
[----:B------:R-:W-:-:S05]  /*255f0*/  IMAD R0, R25, R3, R0 ;  /* 0x0000000319007224 */ /* 0x000fca00078e0200 */
[----:B------:R-:W-:-:S04]  /*25600*/  IADD3 R0, R5, R0, RZ ;  /* 0x0000000005007210 */ /* 0x000fc80007ffe0ff */
[----:B------:R-:W-:-:S05]  /*25610*/  LEA.HI.X R3, R4, R27, R0, 0x1, P0 ;  /* 0x0000001b04037211 */ /* 0x000fca00000f0c00 */
[----:B------:R1:W-:Y:S02]  /*25620*/  ST.E.128 desc[UR4][R2.64], R244 ;  /* 0x000000f402007985 */ /* 0x0003e4000c101d04 */
[----:B-1----:R-:W-:Y:S05]  /*25630*/  RET.REL.NODEC R236 `(_ZN5flash24flash_fwd_splitkv_kernelI23Flash_fwd_kernel_traitsILi64ELi64ELi256ELi4ELb0ELb0EN7cutlass10bfloat16_tE19Flash_kernel_traitsILi64ELi64ELi256ELi4ES3_EELb1ELb0ELb0ELb0ELb1ELb0ELb0ELb1EEEvNS_16Flash_fwd_paramsE) ;  /* 0xfffffda8ec707950 */ /* 0x002fea0003c3ffff */
.L_x_2764:
[----:B------:R-:W-:Y:S01]  /*25640*/  MOV R3, 0x1f ;  /* 0x0000001f00037802 */ /* 0x000fe20000000f00 */
[----:B------:R-:W-:Y:S01]  /*25650*/  IMAD.MOV.U32 R4, RZ, RZ, 0x2 ;  /* 0x00000002ff047424 */ /* 0x000fe200078e00ff */
[----:B------:R-:W-:Y:S01]  /*25660*/  MOV R7, R250 ;  /* 0x000000fa00077202 */ /* 0x000fe20000000f00 */
[----:B------:R-:W-:-:S07]  /*25670*/  IMAD.MOV.U32 R5, RZ, RZ, -0x1 ;  /* 0xffffffffff057424 */ /* 0x000fce00078e00ff */
[----:B-1---5:R-:W-:Y:S05]  /*25680*/  WARPSYNC.COLLECTIVE R5, `(.L_x_2776) ;  /* 0x0000000005087348 */ /* 0x022fea0003c00000 */
[----:B------:R2:W3:Y:S02]  /*25690*/  SHFL.BFLY P0, R3, R7, R4, R3 ;  /* 0x0c00000407037389 */ /* 0x0004e40000000003 */
[----:B-123-5:R-:W-:Y:S01]  /*256a0*/  ENDCOLLECTIVE ;  /* 0x000000000000791b */ /* 0x02efe20003800000 */
.L_x_2776:
[----:B------:R-:W-:Y:S01]  /*256b0*/  MOV R4, R3 ;  /* 0x0000000300047202 */ /* 0x000fe20000000f00 */
[----:B------:R-:W-:-:S04]  /*256c0*/  IMAD.MOV.U32 R3, RZ, RZ, 0x1f ;  /* 0x0000001fff037424 */ /* 0x000fc800078e00ff */
[----:B------:R-:W-:Y:S01]  /*256d0*/  FADD.FTZ R250, R4, R250 ;  /* 0x000000fa04fa7221 */ /* 0x000fe20000010000 */
[----:B------:R-:W-:-:S03]  /*256e0*/  MOV R4, 0x1 ;  /* 0x0000000100047802 */ /* 0x000fc60000000f00 */
[----:B------:R-:W-:-:S07]  /*256f0*/  IMAD.MOV.U32 R7, RZ, RZ, R250 ;  /* 0x000000ffff077224 */ /* 0x000fce00078e00fa */
[----:B------:R-:W-:Y:S05]  /*25700*/  WARPSYNC.COLLECTIVE R5, `(.L_x_2777) ;  /* 0x0000000005087348 */ /* 0x000fea0003c00000 */
[----:B------:R1:W2:Y:S02]  /*25710*/  SHFL.BFLY P0, R3, R7, R4, R3 ;  /* 0x0c00000407037389 */ /* 0x0002a40000000003 */
[----:B-12---:R-:W-:Y:S01]  /*25720*/  ENDCOLLECTIVE ;  /* 0x000000000000791b */ /* 0x006fe20003800000 */
.L_x_2777:
[----:B------:R-:W-:Y:S01]  /*25730*/  MOV R10, R3 ;  /* 0x00000003000a7202 */ /* 0x000fe20000000f00 */
[----:B------:R-:W-:Y:S01]  /*25740*/  IMAD.MOV.U32 R7, RZ, RZ, R251 ;  /* 0x000000ffff077224 */ /* 0x000fe200078e00fb */
[----:B------:R-:W-:Y:S02]  /*25750*/  MOV R3, 0x1f ;  /* 0x0000001f00037802 */ /* 0x000fe40000000f00 */
[----:B------:R-:W-:Y:S01]  /*25760*/  MOV R4, 0x2 ;  /* 0x0000000200047802 */ /* 0x000fe20000000f00 */
[----:B------:R-:W-:-:S07]  /*25770*/  FADD.FTZ R10, R250, R10 ;  /* 0x0000000afa0a7221 */ /* 0x000fce0000010000 */
[----:B------:R-:W-:Y:S05]  /*25780*/  WARPSYNC.COLLECTIVE R5, `(.L_x_2778) ;  /* 0x0000000005087348 */ /* 0x000fea0003c00000 */
[----:B------:R1:W2:Y:S02]  /*25790*/  SHFL.BFLY P0, R3, R7, R4, R3 ;  /* 0x0c00000407037389 */ /* 0x0002a40000000003 */
[----:B-12---:R-:W-:Y:S01]  /*257a0*/  ENDCOLLECTIVE ;  /* 0x000000000000791b */ /* 0x006fe20003800000 */
.L_x_2778:
[----:B------:R-:W-:Y:S01]  /*257b0*/  FADD.FTZ R251, R3, R251 ;  /* 0x000000fb03fb7221 */ /* 0x000fe20000010000 */
[----:B------:R-:W-:Y:S02]  /*257c0*/  MOV R3, 0x1f ;  /* 0x0000001f00037802 */ /* 0x000fe40000000f00 */
[----:B------:R-:W-:Y:S01]  /*257d0*/  MOV R4, 0x1 ;  /* 0x0000000100047802 */ /* 0x000fe20000000f00 */
[----:B------:R-:W-:-:S07]  /*257e0*/  IMAD.MOV.U32 R7, RZ, RZ, R251 ;  /* 0x000000ffff077224 */ /* 0x000fce00078e00fb */
[----:B------:R-:W-:Y:S05]  /*257f0*/  WARPSYNC.COLLECTIVE R5, `(.L_x_2779) ;  /* 0x0000000005087348 */ /* 0x000fea0003c00000 */
[----:B------:R1:W2:Y:S02]  /*25800*/  SHFL.BFLY P0, R3, R7, R4, R3 ;  /* 0x0c00000407037389 */ /* 0x0002a40000000003 */
[----:B-12---:R-:W-:Y:S01]  /*25810*/  ENDCOLLECTIVE ;  /* 0x000000000000791b */ /* 0x006fe20003800000 */
.L_x_2779:
[----:B------:R-:W-:Y:S05]  /*25820*/  BRA `(.L_x_2780) ;  /* 0xffffffe800ec7947 */ /* 0x000fea000383ffff */
.L_x_2781:
        /* <DEDUP_REMOVED lines=13> */
.L_x_7956:


//--------------------- .text._ZN5flash24flash_fwd_splitkv_kernelI23Flash_fwd_kernel_traitsILi64ELi64ELi256ELi4ELb0ELb0EN7cutlass10bfloat16_tE19Flash_kernel_traitsILi64ELi64ELi256ELi4ES3_EELb1ELb0ELb0ELb0ELb1ELb1ELb0ELb1EEEvNS_16Flash_fwd_paramsE --------------------------
	.section	.text._ZN5flash24flash_fwd_splitkv_kernelI23Flash_fwd_kernel_traitsILi64ELi64ELi256ELi4ELb0ELb0EN7cutlass10bfloat16_tE19Flash_kernel_traitsILi64ELi64ELi256ELi4ES3_EELb1ELb0ELb0ELb0ELb1ELb1ELb0ELb1EEEvNS_16Flash_fwd_paramsE,"ax",@progbits
	.align	128
        .global         _ZN5flash24flash_fwd_splitkv_kernelI23Flash_fwd_kernel_traitsILi64ELi64ELi256ELi4ELb0ELb0EN7cutlass10bfloat16_tE19Flash_kernel_traitsILi64ELi64ELi256ELi4ES3_EELb1ELb0ELb0ELb0ELb1ELb1ELb0ELb1EEEvNS_16Flash_fwd_paramsE
        .type           _ZN5flash24flash_fwd_splitkv_kernelI23Flash_fwd_kernel_traitsILi64ELi64ELi256ELi4ELb0ELb0EN7cutlass10bfloat16_tE19Flash_kernel_traitsILi64ELi64ELi256ELi4ES3_EELb1ELb0ELb0ELb0ELb1ELb1ELb0ELb1EEEvNS_16Flash_fwd_paramsE,@function
        .size           _ZN5flash24flash_fwd_splitkv_kernelI23Flash_fwd_kernel_traitsILi64ELi64ELi256ELi4ELb0ELb0EN7cutlass10bfloat16_tE19Flash_kernel_traitsILi64ELi64ELi256ELi4ES3_EELb1ELb0ELb0ELb0ELb1ELb1ELb0ELb1EEEvNS_16Flash_fwd_paramsE,(.L_x_7957 - _ZN5flash24flash_fwd_splitkv_kernelI23Flash_fwd_kernel_traitsILi64ELi64ELi256ELi4ELb0ELb0EN7cutlass10bfloat16_tE19Flash_kernel_traitsILi64ELi64ELi256ELi4ES3_EELb1ELb0ELb0ELb0ELb1ELb1ELb0ELb1EEEvNS_16Flash_fwd_paramsE)
        .other          _ZN5flash24flash_fwd_splitkv_kernelI23Flash_fwd_kernel_traitsILi64ELi64ELi256ELi4ELb0ELb0EN7cutlass10bfloat16_tE19Flash_kernel_traitsILi64ELi64ELi256ELi4ES3_EELb1ELb0ELb0ELb0ELb1ELb1ELb0ELb1EEEvNS_16Flash_fwd_paramsE,@"STO_CUDA_ENTRY STV_DEFAULT"
_ZN5flash24flash_fwd_splitkv_kernelI23Flash_fwd_kernel_traitsILi64ELi64ELi256ELi4ELb0ELb0EN7cutlass10bfloat16_tE19Flash_kernel_traitsILi64ELi64ELi256ELi4ES3_EELb1ELb0ELb0ELb0ELb1ELb1ELb0ELb1EEEvNS_16Flash_fwd_paramsE:
.text._ZN5flash24flash_fwd_splitkv_kernelI23Flash_fwd_kernel_traitsILi64ELi64ELi256ELi4ELb0ELb0EN7cutlass10bfloat16_tE19Flash_kernel_traitsILi64ELi64ELi256ELi4ES3_EELb1ELb0ELb0ELb0ELb1ELb1ELb0ELb1EEEvNS_16Flash_fwd_paramsE:
[----:B------:R-:W1:Y:S08]  /*0000*/  LDC R1, c[0x0][0x28] ;  /* 0x00000a00ff017b82 */ /* 0x000e700000000800 */
[----:B------:R-:W2:Y:S01]  /*0010*/  LDC.64 R26, c[0x0][0x198] ;  /* 0x00006600ff1a7b82 */ /* 0x000ea20000000a00 */
[----:B------:R-:W-:Y:S01]  /*0020*/  BSSY B3, `(.L_x_2782) ;  /* 0x0000003000037945 */ /* 0x000fe20003800000 */
[----:B-1----:R-:W-:-:S06]  /*0030*/  IADD3 R1, R1, -0x30, RZ ;  /* 0xffffffd001017810 */ /* 0x002fcc0007ffe0ff */
[----:B--2---:R-:W-:Y:S05]  /*0040*/  CALL.REL.NOINC `($_ZN5flash24flash_fwd_splitkv_kernelI23Flash_fwd_kernel_traitsILi64ELi64ELi256ELi4ELb0ELb0EN7cutlass10bfloat16_tE19Flash_kernel_traitsILi64ELi64ELi256ELi4ES3_EELb1ELb0ELb0ELb0ELb1ELb1ELb0ELb1EEEvNS_16Flash_fwd_paramsE$_ZN5flash30compute_attn_1rowblock_splitkvI23Flash_fwd_kernel_traitsILi64ELi64ELi256ELi4ELb0ELb0EN7cutlass10bfloat16_tE19Flash_kernel_traitsILi64ELi64ELi256ELi4ES3_EELb1ELb0ELb0ELb0ELb1ELb1ELb0ELb1ENS_16Flash_fwd_paramsEEEvRKT8_iiiii) ;  /* 0x0000000000087944 */ /* 0x004fea0003c00000 */
[----:B------:R-:W-:Y:S05]  /*0050*/  BSYNC B3 ;  /* 0x0000000000037941 */ /* 0x000fea0003800000 */
.L_x_2782:
[----:B------:R-:W-:Y:S05]  /*0060*/  EXIT ;  /* 0x000000000000794d */ /* 0x000fea0003800000 */
        .type           $_ZN5flash24flash_fwd_splitkv_kernelI23Flash_fwd_kernel_traitsILi64ELi64ELi256ELi4ELb0ELb0EN7cutlass10bfloat16_tE19Flash_kernel_traitsILi64ELi64ELi256ELi4ES3_EELb1ELb0ELb0ELb0ELb1ELb1ELb0ELb1EEEvNS_16Flash_fwd_paramsE$_ZN5flash30compute_attn_1rowblock_splitkvI23Flash_fwd_kernel_traitsILi64ELi64ELi256ELi4ELb0ELb0EN7cutlass10bfloat16_tE19Flash_kernel_traitsILi64ELi64ELi256ELi4ES3_EELb1ELb0ELb0ELb0ELb1ELb1ELb0ELb1ENS_16Flash_fwd_paramsEEEvRKT8_iiiii,@function
        .size           $_ZN5flash24flash_fwd_splitkv_kernelI23Flash_fwd_kernel_traitsILi64ELi64ELi256ELi4ELb0ELb0EN7cutlass10bfloat16_tE19Flash_kernel_traitsILi64ELi64ELi256ELi4ES3_EELb1ELb0ELb0ELb0ELb1ELb1ELb0ELb1EEEvNS_16Flash_fwd_paramsE$_ZN5flash30compute_attn_1rowblock_splitkvI23Flash_fwd_kernel_traitsILi64ELi64ELi256ELi4ELb0ELb0EN7cutlass10bfloat16_tE19Flash_kernel_traitsILi64ELi64ELi256ELi4ES3_EELb1ELb0ELb0ELb0ELb1ELb1ELb0ELb1ENS_16Flash_fwd_paramsEEEvRKT8_iiiii,(.L_x_7957 - $_ZN5flash24flash_fwd_splitkv_kernelI23Flash_fwd_kernel_traitsILi64ELi64ELi256ELi4ELb0ELb0EN7cutlass10bfloat16_tE19Flash_kernel_traitsILi64ELi64ELi256ELi4ES3_EELb1ELb0ELb0ELb0ELb1ELb1ELb0ELb1EEEvNS_16Flash_fwd_paramsE$_ZN5flash30compute_attn_1rowblock_splitkvI23Flash_fwd_kernel_traitsILi64ELi64ELi256ELi4ELb0ELb0EN7cutlass10bfloat16_tE19Flash_kernel_traitsILi64ELi64ELi256ELi4ES3_EELb1ELb0ELb0ELb0ELb1ELb1ELb0ELb1ENS_16Flash_fwd_paramsEEEvRKT8_iiiii)
$_ZN5flash24flash_fwd_splitkv_kernelI23Flash_fwd_kernel_traitsILi64ELi64ELi256ELi4ELb0ELb0EN7cutlass10bfloat16_tE19Flash_kernel_traitsILi64ELi64ELi256ELi4ES3_EELb1ELb0ELb0ELb0ELb1ELb1ELb0ELb1EEEvNS_16Flash_fwd_paramsE$_ZN5flash30compute_attn_1rowblock_splitkvI23Flash_fwd_kernel_traitsILi64ELi64ELi256ELi4ELb0ELb0EN7cutlass10bfloat16_tE19Flash_kernel_traitsILi64ELi64ELi256ELi4ES3_EELb1ELb0ELb0ELb0ELb1ELb1ELb0ELb1ENS_16Flash_fwd_paramsEEEvRKT8_iiiii:
        /* <DEDUP_REMOVED lines=30> */
.L_x_2784:
[----:B------:R-:W-:Y:S05]  /*0250*/  BSYNC B0 ;  /* 0x0000000000007941 */ /* 0x000fea0003800000 */
.L_x_2783:
        /* <DEDUP_REMOVED lines=8> */
.L_x_2786:
[----:B------:R3:W5:Y:S02]  /*02e0*/  LD.E R0, desc[UR6][R26.64+0xb8] ;  /* 0x0000b8061a007980 */ /* 0x000764000c101900 */
.L_x_2787:
[----:B------:R-:W-:Y:S05]  /*02f0*/  BSYNC B0 ;  /* 0x0000000000007941 */ /* 0x000fea0003800000 */
.L_x_2785:
        /* <DEDUP_REMOVED lines=10> */
.L_x_2789:
[----:B------:R-:W2:Y:S01]  /*03a0*/  LD.E.64 R2, desc[UR6][R26.64+0x108] ;  /* 0x000108061a027980 */ /* 0x000ea2000c101b00 */
[----:B------:R-:W-:Y:S01]  /*03b0*/  BSSY B0, `(.L_x_2791) ;  /* 0x0000006000007945 */ /* 0x000fe20003800000 */
[----:B------:R-:W-:Y:S01]  /*03c0*/  IMAD.MOV.U32 R0, RZ, RZ, RZ ;  /* 0x000000ffff007224 */ /* 0x000fe200078e00ff */
[----:B--2---:R-:W-:-:S04]  /*03d0*/  ISETP.NE.U32.AND P0, PT, R2, RZ, PT ;  /* 0x000000ff0200720c */ /* 0x004fc80003f05070 */
[----:B------:R-:W-:-:S13]  /*03e0*/  ISETP.NE.AND.EX P0, PT, R3, RZ, PT, P0 ;  /* 0x000000ff0300720c */ /* 0x000fda0003f05300 */
[----:B------:R-:W-:Y:S05]  /*03f0*/  @!P0 BRA `(.L_x_2792) ;  /* 0x0000000000048947 */ /* 0x000fea0003800000 */
[----:B------:R2:W5:Y:S02]  /*0400*/  LD.E R0, desc[UR6][R26.64+0xbc] ;  /* 0x0000bc061a007980 */ /* 0x000564000c101900 */
.L_x_2792:
[----:B------:R-:W-:Y:S05]  /*0410*/  BSYNC B0 ;  /* 0x0000000000007941 */ /* 0x000fea0003800000 */
.L_x_2791:
[----:B-----5:R-:W-:Y:S02]  /*0420*/  IADD3 R196, R111, R0, RZ ;  /* 0x000000006fc47210 */ /* 0x020fe40007ffe0ff */
.L_x_2790:
[----:B------:R-:W-:Y:S05]  /*0430*/  BSYNC B1 ;  /* 0x0000000000017941 */ /* 0x000fea0003800000 */
.L_x_2788:
[----:B------:R-:W4:Y:S01]  /*0440*/  S2R R36, SR_CTAID.X ;  /* 0x0000000000247919 */ /* 0x000f220000002500 */
[----:B------:R-:W-:Y:S01]  /*0450*/  MOV R20, 0x50 ;  /* 0x0000005000147802 */ /* 0x000fe20000000f00 */
[----:B------:R-:W-:-:S03]  /*0460*/  IMAD.MOV.U32 R3, RZ, RZ, 0x0 ;  /* 0x00000000ff037424 */ /* 0x000fc600078e00ff */
[----:B------:R-:W-:Y:S01]  /*0470*/  MOV R2, R20 ;  /* 0x0000001400027202 */ /* 0x000fe20000000f00 */
[----:B----4-:R-:W-:-:S05]  /*0480*/  IMAD.SHL.U32 R237, R36, 0x40, RZ ;  /* 0x0000004024ed7824 */ /* 0x010fca00078e00ff */
[----:B------:R-:W-:-:S13]  /*0490*/  ISETP.GT.AND P0, PT, R22, R237, PT ;  /* 0x000000ed1600720c */ /* 0x000fda0003f04270 */
[----:B-123--:R-:W-:Y:S05]  /*04a0*/  @!P0 RET.REL.NODEC R2 `(_ZN5flash24flash_fwd_splitkv_kernelI23Flash_fwd_kernel_traitsILi64ELi64ELi256ELi4ELb0ELb0EN7cutlass10bfloat16_tE19Flash_kernel_traitsILi64ELi64ELi256ELi4ES3_EELb1ELb0ELb0ELb0ELb1ELb1ELb0ELb1EEEvNS_16Flash_fwd_paramsE) ;  /* 0xfffffff802d48950 */ /* 0x00efea0003c3ffff */
        /* <DEDUP_REMOVED lines=18> */
[----:B------:R2:W-:-:S12]  /*05d0*/  STL [R1], R37 ;  /* 0x0000002501007387 */ /* 0x0005d80000100800 */
[----:B-1----:R-:W-:Y:S05]  /*05e0*/  @P0 BRA `(.L_x_2793) ;  /* 0x0000000400ec0947 */ /* 0x002fea0003800000 */
[----:B------:R-:W-:Y:S01]  /*05f0*/  ISETP.NE.AND P0, PT, R40, -0x1, PT ;  /* 0xffffffff2800780c */ /* 0x000fe20003f05270 */
[----:B------:R-:W3:Y:S04]  /*0600*/  LD.E.64 R2, desc[UR6][R26.64+0x88] ;  /* 0x000088061a027980 */ /* 0x000ee8000c101b00 */
[----:B------:R-:W4:Y:S04]  /*0610*/  LD.E R15, desc[UR6][R26.64+0x60] ;  /* 0x000060061a0f7980 */ /* 0x000f28000c101900 */
[----:B------:R-:W2:Y:S04]  /*0620*/  LD.E R18, desc[UR6][R26.64+0xb4] ;  /* 0x0000b4061a127980 */ /* 0x000ea8000c101900 */
[----:B------:R-:W4:Y:S04]  /*0630*/  @!P0 LD.E.64 R6, desc[UR6][R26.64+0x80] ;  /* 0x000080061a068980 */ /* 0x000f28000c101b00 */
[----:B------:R-:W2:Y:S04]  /*0640*/  LD.E.64 R10, desc[UR6][R26.64+0x90] ;  /* 0x000090061a0a7980 */ /* 0x000ea8000c101b00 */
[----:B------:R-:W2:Y:S04]  /*0650*/  LD.E.64 R12, desc[UR6][R26.64+0xa0] ;  /* 0x0000a0061a0c7980 */ /* 0x000ea8000c101b00 */
[----:B------:R-:W5:Y:S01]  /*0660*/  LD.E.64 R26, desc[UR6][R26.64+0x70] ;  /* 0x000070061a1a7980 */ /* 0x000f62000c101b00 */
[----:B------:R-:W-:Y:S01]  /*0670*/  SHF.R.S32.HI R19, RZ, 0x1f, R235 ;  /* 0x0000001fff137819 */ /* 0x000fe200000114eb */
[----:B------:R-:W1:Y:S03]  /*0680*/  S2R R21, SR_CTAID.Z ;  /* 0x0000000000157919 */ /* 0x000e660000002700 */
[----:B------:R-:W-:-:S04]  /*0690*/  LEA.HI R19, R19, R235, RZ, 0x3 ;  /* 0x000000eb13137211 */ /* 0x000fc800078f18ff */
[----:B------:R-:W-:Y:S02]  /*06a0*/  LOP3.LUT R4, R19, 0x1ffffff8, RZ, 0xc0, !PT ;  /* 0x1ffffff813047812 */ /* 0x000fe400078ec0ff */
[----:B------:R-:W-:-:S03]  /*06b0*/  @!P0 SHF.R.S32.HI R14, RZ, 0x1f, R38 ;  /* 0x0000001fff0e8819 */ /* 0x000fc60000011426 */
[----:B------:R-:W-:-:S04]  /*06c0*/  IMAD.IADD R4, R235, 0x1, -R4 ;  /* 0x00000001eb047824 */ /* 0x000fc800078e0a04 */
[----:B------:R-:W-:Y:S01]  /*06d0*/  IMAD.SHL.U32 R4, R4, 0x8, RZ ;  /* 0x0000000804047824 */ /* 0x000fe200078e00ff */
[----:B------:R-:W-:Y:S01]  /*06e0*/  LOP3.LUT P3, RZ, R235, 0x7, RZ, 0xc0, !PT ;  /* 0x00000007ebff7812 */ /* 0x000fe2000786c0ff */
[----:B------:R-:W-:Y:S01]  /*06f0*/  BSSY B0, `(.L_x_2794) ;  /* 0x0000031000007945 */ /* 0x000fe20003800000 */
[C---:B---3--:R-:W-:Y:S02]  /*0700*/  IMAD R16, R3.reuse, R237, RZ ;  /* 0x000000ed03107224 */ /* 0x048fe400078e02ff */
[-C--:B------:R-:W-:Y:S02]  /*0710*/  @P0 IMAD R0, R3, R40.reuse, RZ ;  /* 0x0000002803000224 */ /* 0x080fe400078e02ff */
[----:B------:R-:W-:-:S04]  /*0720*/  @P0 IMAD.WIDE.U32 R8, R2, R40, RZ ;  /* 0x0000002802080225 */ /* 0x000fc800078e00ff */
[----:B----4-:R-:W-:Y:S01]  /*0730*/  @!P0 IMAD R5, R7, R38, RZ ;  /* 0x0000002607058224 */ /* 0x010fe200078e02ff */
[----:B------:R-:W-:-:S03]  /*0740*/  SHF.R.S32.HI R7, RZ, 0x1f, R237 ;  /* 0x0000001fff077819 */ /* 0x000fc600000114ed */
[----:B------:R-:W-:Y:S01]  /*0750*/  @!P0 IMAD R17, R6, R14, R5 ;  /* 0x0000000e06118224 */ /* 0x000fe200078e0205 */
[----:B------:R-:W-:Y:S01]  /*0760*/  SHF.R.S32.HI R5, RZ, 0x1f, R4 ;  /* 0x0000001fff057819 */ /* 0x000fe20000011404 */
[----:B------:R-:W-:Y:S02]  /*0770*/  IMAD R16, R2, R7, R16 ;  /* 0x0000000702107224 */ /* 0x000fe400078e0210 */
[----:B------:R-:W-:-:S04]  /*0780*/  @!P0 IMAD.WIDE.U32 R6, R6, R38, RZ ;  /* 0x0000002606068225 */ /* 0x000fc800078e00ff */
[----:B------:R-:W-:Y:S02]  /*0790*/  @P0 IMAD.IADD R14, R9, 0x1, R0 ;  /* 0x00000001090e0824 */ /* 0x000fe400078e0200 */
[----:B------:R-:W-:Y:S02]  /*07a0*/  @P0 IMAD.MOV.U32 R9, RZ, RZ, R8 ;  /* 0x000000ffff090224 */ /* 0x000fe400078e0008 */
[----:B------:R-:W-:-:S04]  /*07b0*/  IMAD.WIDE.U32 R4, R237, R2, R4 ;  /* 0x00000002ed047225 */ /* 0x000fc800078e0004 */
[----:B------:R-:W-:Y:S02]  /*07c0*/  @!P0 IMAD.MOV.U32 R9, RZ, RZ, R6 ;  /* 0x000000ffff098224 */ /* 0x000fe400078e0006 */
[----:B-1----:R-:W-:Y:S02]  /*07d0*/  IMAD R15, R38, R15, R21 ;  /* 0x0000000f260f7224 */ /* 0x002fe400078e0215 */
[----:B------:R-:W-:Y:S01]  /*07e0*/  @!P0 IMAD.IADD R14, R7, 0x1, R17 ;  /* 0x00000001070e8824 */ /* 0x000fe200078e0211 */
[----:B------:R-:W-:Y:S01]  /*07f0*/  IADD3 R6, P1, R9, R4, RZ ;  /* 0x0000000409067210 */ /* 0x000fe20007f3e0ff */
[----:B--2---:R-:W-:Y:S01]  /*0800*/  IMAD R9, R18, R15, R237 ;  /* 0x0000000f12097224 */ /* 0x004fe200078e02ed */
[----:B------:R-:W-:Y:S02]  /*0810*/  SHF.R.S32.HI R0, RZ, 0x3, R19 ;  /* 0x00000003ff007819 */ /* 0x000fe40000011413 */
[----:B------:R-:W-:Y:S02]  /*0820*/  IADD3.X R7, R14, R5, R16, P1, !PT ;  /* 0x000000050e077210 */ /* 0x000fe40000ffe410 */
[----:B------:R-:W-:-:S02]  /*0830*/  SHF.R.S32.HI R17, RZ, 0x1f, R0 ;  /* 0x0000001fff117819 */ /* 0x000fc40000011400 */
[----:B------:R-:W-:Y:S01]  /*0840*/  IADD3 R4, P1, R9, R0, RZ ;  /* 0x0000000009047210 */ /* 0x000fe20007f3e0ff */
[----:B------:R-:W-:Y:S01]  /*0850*/  VIADD R5, R0, 0x20 ;  /* 0x0000002000057836 */ /* 0x000fe20000000000 */
[----:B------:R-:W-:Y:S01]  /*0860*/  IADD3 R8, -R237, R22, RZ ;  /* 0x00000016ed087210 */ /* 0x000fe20007ffe1ff */
[----:B------:R-:W-:Y:S01]  /*0870*/  IMAD R11, R11, R21, RZ ;  /* 0x000000150b0b7224 */ /* 0x000fe200078e02ff */
[----:B------:R-:W-:Y:S02]  /*0880*/  SHF.R.S32.HI R15, RZ, 0x1f, R21 ;  /* 0x0000001fff0f7819 */ /* 0x000fe40000011415 */
[----:B------:R-:W-:Y:S02]  /*0890*/  LEA.HI.X.SX32 R9, R9, R17, 0x1, P1 ;  /* 0x0000001109097211 */ /* 0x000fe400008f0eff */
[----:B------:R-:W-:Y:S02]  /*08a0*/  LEA R14, P1, R4, R12, 0x2 ;  /* 0x0000000c040e7211 */ /* 0x000fe400078210ff */
[----:B------:R-:W-:-:S02]  /*08b0*/  ISETP.GE.AND P2, PT, R5, R8, PT ;  /* 0x000000080500720c */ /* 0x000fc40003f46270 */
[-C--:B------:R-:W-:Y:S01]  /*08c0*/  ISETP.GE.OR P4, PT, R5, R8.reuse, P3 ;  /* 0x000000080500720c */ /* 0x080fe20001f86670 */
[----:B------:R-:W-:Y:S01]  /*08d0*/  IMAD R5, R10, R15, R11 ;  /* 0x0000000f0a057224 */ /* 0x000fe200078e020b */
[----:B------:R-:W-:Y:S02]  /*08e0*/  LEA.HI.X R15, R4, R13, R9, 0x2, P1 ;  /* 0x0000000d040f7211 */ /* 0x000fe400008f1409 */
[C---:B------:R-:W-:Y:S01]  /*08f0*/  ISETP.GE.AND P1, PT, R0.reuse, R8, PT ;  /* 0x000000080000720c */ /* 0x040fe20003f26270 */
[C---:B------:R-:W-:Y:S02]  /*0900*/  VIADD R19, R0.reuse, 0x10 ;  /* 0x0000001000137836 */ /* 0x040fe40000000000 */
[----:B------:R-:W-:Y:S01]  /*0910*/  IMAD.WIDE.U32 R6, R21, R10, R6 ;  /* 0x0000000a15067225 */ /* 0x000fe200078e0006 */
[-C--:B------:R-:W-:Y:S02]  /*0920*/  ISETP.GE.OR P6, PT, R0, R8.reuse, P3 ;  /* 0x000000080000720c */ /* 0x080fe40001fc6670 */
[-C--:B------:R-:W-:Y:S01]  /*0930*/  ISETP.GE.AND P0, PT, R19, R8.reuse, PT ;  /* 0x000000081300720c */ /* 0x080fe20003f06270 */
[----:B------:R-:W-:Y:S01]  /*0940*/  IMAD.IADD R5, R7, 0x1, R5 ;  /* 0x0000000107057824 */ /* 0x000fe200078e0205 */
[----:B------:R-:W-:-:S02]  /*0950*/  ISETP.GE.OR P5, PT, R19, R8, P3 ;  /* 0x000000081300720c */ /* 0x000fc40001fa6670 */
[----:B------:R-:W-:-:S03]  /*0960*/  IADD3 R16, R0, 0x30, RZ ;  /* 0x0000003000107810 */ /* 0x000fc60007ffe0ff */
[----:B------:R-:W-:Y:S08]  /*0970*/  @P1 BRA `(.L_x_2795) ;  /* 0x0000000000201947 */ /* 0x000ff00003800000 */
        /* <DEDUP_REMOVED lines=8> */
.L_x_2795:
[----:B------:R-:W-:Y:S05]  /*0a00*/  BSYNC B0 ;  /* 0x0000000000007941 */ /* 0x000fea0003800000 */
.L_x_2794:
[----:B------:R-:W-:Y:S01]  /*0a10*/  BSSY B0, `(.L_x_2796) ;  /* 0x0000012000007945 */ /* 0x000fe20003800000 */
[CC--:B------:R-:W-:Y:S01]  /*0a20*/  ISETP.GE.AND P1, PT, R16.reuse, R8.reuse, PT ;  /* 0x000000081000720c */ /* 0x0c0fe20003f26270 */
[----:B-1----:R-:W-:Y:S01]  /*0a30*/  @!P4 IMAD.MOV.U32 R12, RZ, RZ, 0x7f800000 ;  /* 0x7f800000ff0cc424 */ /* 0x002fe200078e00ff */
[----:B------:R-:W-:Y:S01]  /*0a40*/  ISETP.GE.OR P3, PT, R16, R8, P3 ;  /* 0x000000081000720c */ /* 0x000fe20001f66670 */
[----:B------:R-:W-:Y:S01]  /*0a50*/  @!P6 IMAD.MOV.U32 R16, RZ, RZ, 0x7f800000 ;  /* 0x7f800000ff10e424 */ /* 0x000fe200078e00ff */
[----:B------:R-:W-:Y:S01]  /*0a60*/  @!P5 MOV R13, 0x7f800000 ;  /* 0x7f800000000dd802 */ /* 0x000fe20000000f00 */
[----:B------:R-:W-:Y:S10]  /*0a70*/  @P0 BRA `(.L_x_2797) ;  /* 0x00000000002c0947 */ /* 0x000ff40003800000 */
        /* <DEDUP_REMOVED lines=11> */
.L_x_2797:
[----:B------:R-:W-:Y:S05]  /*0b30*/  BSYNC B0 ;  /* 0x0000000000007941 */ /* 0x000fea0003800000 */
.L_x_2796:
        /* <DEDUP_REMOVED lines=13> */
.L_x_2799:
[----:B------:R-:W-:Y:S05]  /*0c10*/  BSYNC B0 ;  /* 0x0000000000007941 */ /* 0x000fea0003800000 */
.L_x_2798:
[----:B------:R-:W-:Y:S04]  /*0c20*/  BSSY B0, `(.L_x_2800) ;  /* 0x000000c000007945 */ /* 0x000fe80003800000 */
[----:B------:R-:W-:Y:S05]  /*0c30*/  @P1 BRA `(.L_x_2801) ;  /* 0x0000000000281947 */ /* 0x000fea0003800000 */
[----:B------:R-:W-:-:S04]  /*0c40*/  IADD3 R0, P0, R0, 0x30, RZ ;  /* 0x0000003000007810 */ /* 0x000fc80007f1e0ff */
[----:B------:R-:W-:-:S05]  /*0c50*/  IADD3.X R4, RZ, R17, RZ, P0, !PT ;  /* 0x00000011ff047210 */ /* 0x000fca00007fe4ff */
[----:B------:R-:W-:Y:S01]  /*0c60*/  IMAD R7, R4, R2, RZ ;  /* 0x0000000204077224 */ /* 0x000fe200078e02ff */
[----:B------:R-:W-:-:S03]  /*0c70*/  MOV R4, R6 ;  /* 0x0000000600047202 */ /* 0x000fc60000000f00 */
[-C--:B------:R-:W-:Y:S02]  /*0c80*/  IMAD R3, R3, R0.reuse, R7 ;  /* 0x0000000003037224 */ /* 0x080fe400078e0207 */
[----:B------:R-:W-:-:S03]  /*0c90*/  IMAD.WIDE.U32 R4, R2, R0, R4 ;  /* 0x0000000002047225 */ /* 0x000fc600078e0004 */
[----:B-----5:R-:W-:Y:S02]  /*0ca0*/  LEA R2, P0, R4, R26, 0x1 ;  /* 0x0000001a04027211 */ /* 0x020fe400078008ff */
[----:B------:R-:W-:-:S04]  /*0cb0*/  IADD3 R3, R5, R3, RZ ;  /* 0x0000000305037210 */ /* 0x000fc80007ffe0ff */
[----:B------:R-:W-:-:S05]  /*0cc0*/  LEA.HI.X R3, R4, R27, R3, 0x1, P0 ;  /* 0x0000001b04037211 */ /* 0x000fca00000f0c03 */
[----:B------:R3:W-:Y:S02]  /*0cd0*/  ST.E.128 desc[UR6][R2.64], RZ ;  /* 0x000000ff02007985 */ /* 0x0007e4000c101d06 */
.L_x_2801:
[----:B------:R-:W-:Y:S05]  /*0ce0*/  BSYNC B0 ;  /* 0x0000000000007941 */ /* 0x000fea0003800000 */
.L_x_2800:
[----:B---3--:R-:W-:Y:S01]  /*0cf0*/  MOV R2, R20 ;  /* 0x0000001400027202 */ /* 0x008fe20000000f00 */
[----:B------:R-:W-:Y:S01]  /*0d00*/  @!P6 ST.E desc[UR6][R14.64], R16 ;  /* 0x000000100e00e985 */ /* 0x000fe2000c101906 */
[----:B------:R-:W-:-:S03]  /*0d10*/  MOV R3, 0x0 ;  /* 0x0000000000037802 */ /* 0x000fc60000000f00 */
[----:B------:R-:W-:Y:S04]  /*0d20*/  @!P5 ST.E desc[UR6][R14.64+0x40], R13 ;  /* 0x0000400d0e00d985 */ /* 0x000fe8000c101906 */
[----:B------:R1:W-:Y:S02]  /*0d30*/  @!P4 ST.E desc[UR6][R14.64+0x80], R12 ;  /* 0x0000800c0e00c985 */ /* 0x0003e4000c101906 */
[----:B-12--5:R-:W-:Y:S05]  /*0d40*/  @P3 RET.REL.NODEC R2 `(_ZN5flash24flash_fwd_splitkv_kernelI23Flash_fwd_kernel_traitsILi64ELi64ELi256ELi4ELb0ELb0EN7cutlass10bfloat16_tE19Flash_kernel_traitsILi64ELi64ELi256ELi4ES3_EELb1ELb0ELb0ELb0ELb1ELb1ELb0ELb1EEEvNS_16Flash_fwd_paramsE) ;  /* 0xfffffff002ac3950 */ /* 0x026fea0003c3ffff */
[----:B------:R-:W-:Y:S02]  /*0d50*/  MOV R0, 0x7f800000 ;  /* 0x7f80000000007802 */ /* 0x000fe40000000f00 */
[----:B------:R-:W-:Y:S02]  /*0d60*/  MOV R2, R20 ;  /* 0x0000001400027202 */ /* 0x000fe40000000f00 */
[----:B------:R-:W-:Y:S01]  /*0d70*/  MOV R3, 0x0 ;  /* 0x0000000000037802 */ /* 0x000fe20000000f00 */
[----:B------:R1:W-:Y:S03]  /*0d80*/  ST.E desc[UR6][R14.64+0xc0], R0 ;  /* 0x0000c0000e007985 */ /* 0x0003e6000c101906 */
[----:B-1----:R-:W-:Y:S05]  /*0d90*/  RET.REL.NODEC R2 `(_ZN5flash24flash_fwd_splitkv_kernelI23Flash_fwd_kernel_traitsILi64ELi64ELi256ELi4ELb0ELb0EN7cutlass10bfloat16_tE19Flash_kernel_traitsILi64ELi64ELi256ELi4ES3_EELb1ELb0ELb0ELb0ELb1ELb1ELb0ELb1EEEvNS_16Flash_fwd_paramsE) ;  /* 0xfffffff002987950 */ /* 0x002fea0003c3ffff */
.L_x_2793:
        /* <DEDUP_REMOVED lines=31> */
[----:B-----5:R-:W2:Y:S04]  /*0f90*/  LD.E.64 R10, desc[UR6][R26.64+0x50] ;  /* 0x000050061a0a7980 */ /* 0x020ea8000c101b00 */
[----:B------:R-:W5:Y:S04]  /*0fa0*/  LD.E.64 R32, desc[UR6][R26.64+0x58] ;  /* 0x000058061a207980 */ /* 0x000f68000c101b00 */
        /* <DEDUP_REMOVED lines=30> */
[----:B------:R1:W3:Y:S01]  /*1190*/  LD.E R12, desc[UR6][R2.64] ;  /* 0x00000006020c7980 */ /* 0x0002e2000c101900 */
        /* <DEDUP_REMOVED lines=25> */
[----:B------:R-:W-:Y:S01]  /*1330*/  SHF.R.S32.HI R24, RZ, 0x1f, R14 ;  /* 0x0000001fff187819 */ /* 0x000fe2000001140e */
[----:B--2---:R-:W-:Y:S02]  /*1340*/  IMAD R4, R61, R14, RZ ;  /* 0x0000000e3d047224 */ /* 0x004fe400078e02ff */
[----:B------:R-:W-:Y:S02]  /*1350*/  IMAD.MOV.U32 R0, RZ, RZ, R2 ;  /* 0x000000ffff007224 */ /* 0x000fe400078e0002 */
[----:B------:R-:W-:Y:S02]  /*1360*/  IMAD R4, R60, R24, R4 ;  /* 0x000000183c047224 */ /* 0x000fe400078e0204 */
[----:B------:R-:W-:Y:S01]  /*1370*/  @!P0 IMAD.MOV R0, RZ, RZ, -R0 ;  /* 0x000000ffff008224 */ /* 0x000fe200078e0a00 */
        /* <DEDUP_REMOVED lines=21> */
[----:B------:R-:W-:Y:S05]  /*14d0*/  BRA `(.L_x_2804) ;  /* 0x0000000400487947 */ /* 0x000fea0003800000 */
.L_x_2803:
        /* <DEDUP_REMOVED lines=12> */
[----:B---3--:R-:W-:-:S04]  /*15a0*/  IABS R8, R12 ;  /* 0x0000000c00087213 */ /* 0x008fc80000000000 */
[----:B------:R-:W3:Y:S08]  /*15b0*/  I2F.RP R2, R8 ;  /* 0x0000000800027306 */ /* 0x000ef00000209400 */
[----:B---3--:R-:W3:Y:S02]  /*15c0*/  MUFU.RCP R2, R2 ;  /* 0x0000000200027308 */ /* 0x008ee40000001000 */
[----:B---3--:R-:W-:-:S06]  /*15d0*/  IADD3 R2, R2, 0xffffffe, RZ ;  /* 0x0ffffffe02027810 */ /* 0x008fcc0007ffe0ff */
        /* <DEDUP_REMOVED lines=11> */
[----:B----4-:R-:W-:-:S03]  /*1690*/  @!P3 IMAD R2, R61, R10, RZ ;  /* 0x0000000a3d02b224 */ /* 0x010fc600078e02ff */
[----:B------:R-:W-:Y:S01]  /*16a0*/  ISETP.GT.U32.AND P0, PT, R8, R0, PT ;  /* 0x000000000800720c */ /* 0x000fe20003f04070 */
[----:B------:R-:W-:Y:S02]  /*16b0*/  @!P3 IMAD R5, R5, R60, R2 ;  /* 0x0000003c0505b224 */ /* 0x000fe400078e0202 */
[----:B------:R-:W-:-:S04]  /*16c0*/  @!P3 IMAD.WIDE.U32 R2, R60, R10, RZ ;  /* 0x0000000a3c02b225 */ /* 0x000fc800078e00ff */
[----:B------:R-:W-:Y:S01]  /*16d0*/  @P3 IMAD.IADD R4, R10, 0x1, R19 ;  /* 0x000000010a043824 */ /* 0x000fe200078e0213 */
[----:B------:R-:W-:Y:S01]  /*16e0*/  @!P3 IADD3 R3, R3, R5, RZ ;  /* 0x000000050303b210 */ /* 0x000fe20007ffe0ff */
[----:B--2---:R-:W-:Y:S02]  /*16f0*/  @!P3 IMAD R7, R7, R11, RZ ;  /* 0x0000000b0707b224 */ /* 0x004fe400078e02ff */
        /* <DEDUP_REMOVED lines=25> */
[----:B------:R-:W-:Y:S02]  /*1890*/  MOV R4, R2 ;  /* 0x0000000200047202 */ /* 0x000fe40000000f00 */
[----:B------:R-:W-:Y:S01]  /*18a0*/  @!P3 IADD3 R3, R7, R8, RZ ;  /* 0x000000080703b210 */ /* 0x000fe20007ffe0ff */
[----:B------:R-:W-:Y:S01]  /*18b0*/  @!P1 IMAD.MOV R0, RZ, RZ, -R0 ;  /* 0x000000ffff009224 */ /* 0x000fe200078e0a00 */
[----:B------:R-:W-:Y:S02]  /*18c0*/  @!P3 MOV R2, R6 ;  /* 0x000000060002b202 */ /* 0x000fe40000000f00 */
[----:B------:R-:W-:Y:S01]  /*18d0*/  @!P0 LOP3.LUT R0, RZ, R12, RZ, 0x33, !PT ;  /* 0x0000000cff008212 */ /* 0x000fe200078e33ff */
[----:B------:R-:W-:Y:S01]  /*18e0*/  @!P3 IMAD R7, R15, R11, RZ ;  /* 0x0000000b0f07b224 */ /* 0x000fe200078e02ff */
[----:B------:R-:W-:Y:S02]  /*18f0*/  @P3 IADD3 R8, R10, R19, RZ ;  /* 0x000000130a083210 */ /* 0x000fe40007ffe0ff */
[----:B------:R-:W-:Y:S01]  /*1900*/  @!P3 SHF.R.S32.HI R6, RZ, 0x1f, R11 ;  /* 0x0000001fff06b819 */ /* 0x000fe2000001140b */
[----:B------:R-:W-:Y:S01]  /*1910*/  IMAD R10, R17, R0, RZ ;  /* 0x00000000110a7224 */ /* 0x000fe200078e02ff */
[----:B------:R-:W-:Y:S01]  /*1920*/  SHF.R.S32.HI R30, RZ, 0x1f, R0 ;  /* 0x0000001fff1e7819 */ /* 0x000fe20000011400 */
[----:B------:R-:W-:-:S02]  /*1930*/  @P3 IMAD R12, R199, R8, RZ ;  /* 0x00000008c70c3224 */ /* 0x000fc400078e02ff */
[----:B------:R-:W-:Y:S02]  /*1940*/  @!P3 IMAD R13, R14, R6, R7 ;  /* 0x000000060e0db224 */ /* 0x000fe400078e0207 */
[----:B------:R-:W-:-:S04]  /*1950*/  @P3 IMAD.WIDE.U32 R8, R198, R8, RZ ;  /* 0x00000008c6083225 */ /* 0x000fc800078e00ff */
[----:B------:R-:W-:-:S04]  /*1960*/  @!P3 IMAD.WIDE.U32 R6, R14, R11, R2 ;  /* 0x0000000b0e06b225 */ /* 0x000fc800078e0002 */
[----:B------:R-:W-:Y:S01]  /*1970*/  IMAD.WIDE.U32 R2, R16, R0, R4 ;  /* 0x0000000010027225 */ /* 0x000fe200078e0004 */
[----:B------:R-:W-:-:S03]  /*1980*/  @P3 IADD3 R9, R9, R12, RZ ;  /* 0x0000000c09093210 */ /* 0x000fc60007ffe0ff */
[----:B------:R-:W-:Y:S01]  /*1990*/  IMAD R4, R16, R30, R10 ;  /* 0x0000001e10047224 */ /* 0x000fe200078e020a */
[----:B------:R-:W-:Y:S01]  /*19a0*/  @!P3 MOV R8, R6 ;  /* 0x000000060008b202 */ /* 0x000fe20000000f00 */
[----:B------:R-:W-:Y:S01]  /*19b0*/  @!P3 IMAD.IADD R9, R7, 0x1, R13 ;  /* 0x000000010709b824 */ /* 0x000fe200078e020d */
[----:B------:R-:W-:Y:S01]  /*19c0*/  MOV R25, R2 ;  /* 0x0000000200197202 */ /* 0x000fe20000000f00 */
[----:B------:R-:W-:Y:S01]  /*19d0*/  IMAD.IADD R28, R3, 0x1, R4 ;  /* 0x00000001031c7824 */ /* 0x000fe200078e0204 */
[----:B------:R-:W-:Y:S02]  /*19e0*/  MOV R14, R21 ;  /* 0x00000015000e7202 */ /* 0x000fe40000000f00 */
[----:B-1----:R-:W-:Y:S02]  /*19f0*/  MOV R20, R0 ;  /* 0x0000000000147202 */ /* 0x002fe40000000f00 */
.L_x_2804:
[----:B------:R-:W-:Y:S05]  /*1a00*/  BSYNC B0 ;  /* 0x0000000000007941 */ /* 0x000fea0003800000 */
.L_x_2802:
        /* <DEDUP_REMOVED lines=15> */
[----:B------:R-:W-:Y:S01]  /*1b00*/  SHF.R.S32.HI R13, RZ, 0x1f, R12 ;  /* 0x0000001fff0d7819 */ /* 0x000fe2000001140c */
[----:B-----5:R-:W-:-:S03]  /*1b10*/  IMAD R0, R24, R198, RZ ;  /* 0x000000c618007224 */ /* 0x020fc600078e02ff */
[----:B------:R-:W-:Y:S01]  /*1b20*/  IADD3.X R3, R13, R9, RZ, P1, !PT ;  /* 0x000000090d037210 */ /* 0x000fe20000ffe4ff */
[----:B------:R-:W-:Y:S01]  /*1b30*/  IMAD R0, R14, R199, R0 ;  /* 0x000000c70e007224 */ /* 0x000fe200078e0200 */
[----:B------:R-:W-:Y:S01]  /*1b40*/  LEA.HI R230, R34, R235, RZ, 0x4 ;  /* 0x000000eb22e67211 */ /* 0x000fe200078f20ff */
[----:B------:R-:W-:-:S03]  /*1b50*/  IMAD.WIDE.U32 R2, R14, R198, R2 ;  /* 0x000000c60e027225 */ /* 0x000fc600078e0002 */
[----:B------:R-:W-:Y:S01]  /*1b60*/  LOP3.LUT R14, R230, 0xfffffff0, RZ, 0xc0, !PT ;  /* 0xfffffff0e60e7812 */ /* 0x000fe200078ec0ff */
[----:B------:R-:W-:Y:S02]  /*1b70*/  IMAD.IADD R3, R3, 0x1, R0 ;  /* 0x0000000103037824 */ /* 0x000fe400078e0200 */
[----:B------:R-:W-:Y:S02]  /*1b80*/  IMAD R0, R33, R20, RZ ;  /* 0x0000001421007224 */ /* 0x000fe400078e02ff */
[----:B------:R-:W-:Y:S02]  /*1b90*/  IMAD.SHL.U32 R8, R88, 0x40, RZ ;  /* 0x0000004058087824 */ /* 0x000fe400078e00ff */
[----:B------:R-:W-:Y:S02]  /*1ba0*/  IMAD R24, R30, R32, R0 ;  /* 0x000000201e187224 */ /* 0x000fe400078e0200 */
[----:B------:R-:W-:Y:S01]  /*1bb0*/  IMAD.IADD R0, R235, 0x1, -R14 ;  /* 0x00000001eb007824 */ /* 0x000fe200078e0a0e */
[----:B------:R-:W-:-:S02]  /*1bc0*/  LOP3.LUT R9, R8, 0x1c0, RZ, 0xc0, !PT ;  /* 0x000001c008097812 */ /* 0x000fc400078ec0ff */
[----:B------:R-:W-:Y:S02]  /*1bd0*/  SHF.R.S32.HI R202, RZ, 0x1f, R38 ;  /* 0x0000001fffca7819 */ /* 0x000fe40000011426 */
[----:B------:R-:W-:Y:S02]  /*1be0*/  LOP3.LUT R8, R9, 0x38, R12, 0xf8, !PT ;  /* 0x0000003809087812 */ /* 0x000fe400078ef80c */
[----:B------:R-:W-:-:S04]  /*1bf0*/  SHF.R.U32.HI R9, RZ, 0x3, R9 ;  /* 0x00000003ff097819 */ /* 0x000fc80000011609 */
[----:B------:R-:W-:Y:S01]  /*1c00*/  LOP3.LUT R29, R8, R9, RZ, 0x3c, !PT ;  /* 0x00000009081d7212 */ /* 0x000fe200078e3cff */
[----:B------:R-:W-:Y:S01]  /*1c10*/  IMAD.WIDE.U32 R8, R20, R32, R2 ;  /* 0x0000002014087225 */ /* 0x000fe200078e0002 */
[----:B------:R-:W-:Y:S02]  /*1c20*/  LEA.HI R15, R34, R235, RZ, 0x6 ;  /* 0x000000eb220f7211 */ /* 0x000fe400078f30ff */
[----:B------:R-:W-:-:S03]  /*1c30*/  SHF.R.S32.HI R89, RZ, 0x1f, R88 ;  /* 0x0000001fff597819 */ /* 0x000fc60000011458 */
[----:B------:R-:W-:Y:S01]  /*1c40*/  IMAD.SHL.U32 R15, R15, 0x8, RZ ;  /* 0x000000080f0f7824 */ /* 0x000fe200078e00ff */
[----:B------:R-:W-:-:S04]  /*1c50*/  IADD3 R9, R9, R24, RZ ;  /* 0x0000001809097210 */ /* 0x000fc80007ffe0ff */
[----:B------:R-:W-:Y:S01]  /*1c60*/  LOP3.LUT R233, R29, 0xfffffe00, R15, 0xf8, !PT ;  /* 0xfffffe001de97812 */ /* 0x000fe200078ef80f */
[----:B------:R-:W-:Y:S01]  /*1c70*/  IMAD.MOV.U32 R42, RZ, RZ, 0x20 ;  /* 0x00000020ff2a7424 */ /* 0x000fe200078e00ff */
[C---:B------:R-:W-:Y:S01]  /*1c80*/  SHF.L.U64.HI R108, R60.reuse, 0x4, R61 ;  /* 0x000000043c6c7819 */ /* 0x040fe2000001023d */
[----:B------:R-:W-:Y:S01]  /*1c90*/  IMAD.SHL.U32 R87, R60, 0x10, RZ ;  /* 0x000000103c577824 */ /* 0x000fe200078e00ff */
[C---:B------:R-:W-:Y:S02]  /*1ca0*/  SHF.L.U64.HI R197, R198.reuse, 0x4, R199 ;  /* 0x00000004c6c57819 */ /* 0x040fe400000102c7 */
[----:B------:R-:W-:Y:S02]  /*1cb0*/  SHF.L.U32 R110, R198, 0x4, RZ ;  /* 0x00000004c66e7819 */ /* 0x000fe400000006ff */
[----:B------:R-:W-:Y:S01]  /*1cc0*/  SHF.L.U32 R236, R204, 0x2, RZ ;  /* 0x00000002ccec7819 */ /* 0x000fe200000006ff */
[----:B--2---:R-:W-:-:S04]  /*1cd0*/  @P0 IMAD.WIDE.U32 R2, R4, R40, RZ ;  /* 0x0000002804020225 */ /* 0x004fc800078e00ff */
[----:B---3--:R-:W-:Y:S01]  /*1ce0*/  @!P0 IMAD R17, R7, R38, RZ ;  /* 0x0000002607118224 */ /* 0x008fe200078e02ff */
[----:B------:R-:W-:-:S03]  /*1cf0*/  SHF.R.S32.HI R7, RZ, 0x1f, R0 ;  /* 0x0000001fff077819 */ /* 0x000fc60000011400 */
[C---:B------:R-:W-:Y:S01]  /*1d00*/  @!P0 IMAD R17, R6.reuse, R202, R17 ;  /* 0x000000ca06118224 */ /* 0x040fe200078e0211 */
[----:B------:R-:W-:Y:S01]  /*1d10*/  LEA.HI R229, R7, R0, RZ, 0x3 ;  /* 0x0000000007e57211 */ /* 0x000fe200078f18ff */
[----:B------:R-:W-:-:S04]  /*1d20*/  @!P0 IMAD.WIDE.U32 R6, R6, R38, RZ ;  /* 0x0000002606068225 */ /* 0x000fc800078e00ff */
[----:B------:R-:W-:Y:S02]  /*1d30*/  @P0 IMAD R16, R5, R40, RZ ;  /* 0x0000002805100224 */ /* 0x000fe400078e02ff */
[----:B------:R-:W-:Y:S01]  /*1d40*/  @!P0 IMAD.MOV.U32 R2, RZ, RZ, R6 ;  /* 0x000000ffff028224 */ /* 0x000fe200078e0006 */
[----:B------:R-:W-:Y:S02]  /*1d50*/  LOP3.LUT R14, R229, 0xfffffff8, RZ, 0xc0, !PT ;  /* 0xfffffff8e50e7812 */ /* 0x000fe400078ec0ff */
[----:B------:R-:W-:Y:S01]  /*1d60*/  @P0 IADD3 R3, R3, R16, RZ ;  /* 0x0000001003030210 */ /* 0x000fe20007ffe0ff */
[----:B------:R-:W-:Y:S01]  /*1d70*/  @!P0 IMAD.IADD R3, R7, 0x1, R17 ;  /* 0x0000000107038824 */ /* 0x000fe200078e0211 */
[----:B------:R-:W-:Y:S01]  /*1d80*/  IADD3 R2, P1, R12, R2, RZ ;  /* 0x000000020c027210 */ /* 0x000fe20007f3e0ff */
[----:B------:R-:W-:Y:S01]  /*1d90*/  IMAD.IADD R228, R0, 0x1, -R14 ;  /* 0x0000000100e47824 */ /* 0x000fe200078e0a0e */
[----:B------:R-:W-:Y:S01]  /*1da0*/  SHF.R.S32.HI R6, RZ, 0x1f, R39 ;  /* 0x0000001fff067819 */ /* 0x000fe20000011427 */
[----:B------:R-:W-:-:S02]  /*1db0*/  IMAD R0, R11, R39, RZ ;  /* 0x000000270b007224 */ /* 0x000fc400078e02ff */
[----:B------:R-:W-:Y:S02]  /*1dc0*/  IMAD.X R3, R13, 0x1, R3, P1 ;  /* 0x000000010d037824 */ /* 0x000fe400008e0603 */
[----:B------:R-:W-:Y:S01]  /*1dd0*/  @P0 IMAD.MOV.U32 R158, RZ, RZ, R4 ;  /* 0x000000ffff9e0224 */ /* 0x000fe200078e0004 */
[----:B------:R-:W-:Y:S01]  /*1de0*/  @!P0 MOV R158, R4 ;  /* 0x00000004009e8202 */ /* 0x000fe20000000f00 */
[--C-:B------:R-:W-:Y:S02]  /*1df0*/  @P0 IMAD.MOV.U32 R159, RZ, RZ, R5.reuse ;  /* 0x000000ffff9f0224 */ /* 0x100fe400078e0005 */
[----:B------:R-:W-:Y:S02]  /*1e00*/  IMAD R4, R10, R6, R0 ;  /* 0x000000060a047224 */ /* 0x000fe400078e0200 */
[----:B------:R-:W-:Y:S02]  /*1e10*/  @!P0 IMAD.MOV.U32 R159, RZ, RZ, R5 ;  /* 0x000000ffff9f8224 */ /* 0x000fe400078e0005 */
[----:B------:R-:W-:Y:S01]  /*1e20*/  IMAD.WIDE.U32 R6, R39, R10, R2 ;  /* 0x0000000a27067225 */ /* 0x000fe200078e0002 */
[----:B------:R-:W-:-:S03]  /*1e30*/  IADD3 R2, P0, R12, R25, RZ ;  /* 0x000000190c027210 */ /* 0x000fc60007f1e0ff */
[----:B------:R-:W-:Y:S02]  /*1e40*/  IMAD R0, R61, R88, RZ ;  /* 0x000000583d007224 */ /* 0x000fe400078e02ff */
        /* <DEDUP_REMOVED lines=10> */
[----:B----4-:R-:W-:Y:S01]  /*1ef0*/  LEA R33, P0, R2, R18, 0x1 ;  /* 0x0000001202217211 */ /* 0x010fe200078008ff */
[----:B------:R-:W-:Y:S01]  /*1f00*/  IMAD.IADD R5, R3, 0x1, R11 ;  /* 0x0000000103057824 */ /* 0x000fe200078e020b */
[----:B------:R-:W-:Y:S02]  /*1f10*/  SHF.R.S32.HI R3, RZ, 0x1f, R111 ;  /* 0x0000001fff037819 */ /* 0x000fe4000001146f */
[----:B------:R-:W-:Y:S02]  /*1f20*/  LEA R36, P1, R4, R22, 0x1 ;  /* 0x0000001604247211 */ /* 0x000fe400078208ff */
[----:B------:R-:W-:Y:S02]  /*1f30*/  LEA.HI.X R32, R2, R19, R5, 0x1, P0 ;  /* 0x0000001302207211 */ /* 0x000fe400000f0c05 */
[----:B------:R-:W-:Y:S02]  /*1f40*/  LEA.HI R2, R3, R111, RZ, 0x8 ;  /* 0x0000006f03027211 */ /* 0x000fe400078f40ff */
[----:B------:R-:W-:Y:S01]  /*1f50*/  LEA.HI.X R35, R4, R23, R0, 0x1, P1 ;  /* 0x0000001704237211 */ /* 0x000fe200008f0c00 */
[----:B------:R1:W-:Y:S01]  /*1f60*/  STL [R1+0x14], R36 ;  /* 0x0000142401007387 */ /* 0x0003e20000100800 */
[----:B------:R-:W-:-:S03]  /*1f70*/  SHF.R.S32.HI R2, RZ, 0x8, R2 ;  /* 0x00000008ff027819 */ /* 0x000fc60000011402 */
[----:B------:R1:W-:Y:S01]  /*1f80*/  STL [R1+0x1c], R33 ;  /* 0x00001c2101007387 */ /* 0x0003e20000100800 */
[----:B------:R-:W-:-:S03]  /*1f90*/  VIMNMX R109, RZ, R2, !PT ;  /* 0x00000002ff6d7248 */ /* 0x000fc60007fe0100 */
[----:B------:R1:W-:Y:S04]  /*1fa0*/  STL [R1+0x10], R35 ;  /* 0x0000102301007387 */ /* 0x0003e80000100800 */
[----:B------:R1:W-:Y:S01]  /*1fb0*/  STL [R1+0x18], R32 ;  /* 0x0000182001007387 */ /* 0x0003e20000100800 */
[----:B------:R-:W-:Y:S02]  /*1fc0*/  R2P PR, R228, 0x6 ;  /* 0x00000006e4007804 */ /* 0x000fe40000000000 */
[----:B------:R-:W-:Y:S02]  /*1fd0*/  ISETP.GT.AND P0, PT, R37, R109, PT ;  /* 0x0000006d2500720c */ /* 0x000fe40003f04270 */
[----:B------:R-:W-:Y:S01]  /*1fe0*/  LEA.HI R3, R34, R235, RZ, 0x5 ;  /* 0x000000eb22037211 */ /* 0x000fe200078f28ff */
[C---:B------:R-:W-:Y:S01]  /*1ff0*/  IMAD R15, R10.reuse, R159, R15 ;  /* 0x0000009f0a0f7224 */ /* 0x040fe200078e020f */
[----:B------:R-:W-:Y:S01]  /*2000*/  MOV R0, 0x10 ;  /* 0x0000001000007802 */ /* 0x000fe20000000f00 */
[----:B------:R-:W-:Y:S01]  /*2010*/  IMAD.WIDE.U32 R200, R10, R158, R6 ;  /* 0x0000009e0ac87225 */ /* 0x000fe200078e0006 */
[----:B------:R-:W-:-:S02]  /*2020*/  LOP3.LUT R2, R3, 0xffffffe0, RZ, 0xc0, !PT ;  /* 0xffffffe003027812 */ /* 0x000fc400078ec0ff */
[----:B------:R-:W-:Y:S01]  /*2030*/  SHF.R.S32.HI R234, RZ, 0x5, R3 ;  /* 0x00000005ffea7819 */ /* 0x000fe20000011403 */
[----:B------:R-:W-:Y:S01]  /*2040*/  @!P4 IMAD.MOV.U32 R31, RZ, RZ, RZ ;  /* 0x000000ffff1fc224 */ /* 0x000fe200078e00ff */
[----:B------:R-:W-:Y:S01]  /*2050*/  SEL R231, R0, 0xfffffff0, !P1 ;  /* 0xfffffff000e77807 */ /* 0x000fe20004800000 */
[----:B------:R-:W-:Y:S01]  /*2060*/  IMAD.IADD R232, R235, 0x1, -R2 ;  /* 0x00000001ebe87824 */ /* 0x000fe200078e0a02 */
[----:B------:R-:W-:Y:S01]  /*2070*/  SEL R42, R42, 0xffffffe0, !P2 ;  /* 0xffffffe02a2a7807 */ /* 0x000fe20005000000 */
        /* <DEDUP_REMOVED lines=60> */
[----:B-----5:R-:W-:Y:S02]  /*2440*/  IMAD R11, R51, R21, RZ ;  /* 0x00000015330b7224 */ /* 0x020fe400078e02ff */
        /* <DEDUP_REMOVED lines=22> */
[----:B------:R-:W-:Y:S02]  /*25b0*/  IMAD.IADD R21, R31, 0x1, R21 ;  /* 0x000000011f157824 */ /* 0x000fe400078e0215 */
        /* <DEDUP_REMOVED lines=29> */
[C---:B------:R-:W-:Y:S01]  /*2790*/  IMAD.SHL.U32 R5, R198.reuse, 0x40, RZ ;  /* 0x00000040c6057824 */ /* 0x040fe200078e00ff */
[----:B------:R-:W-:Y:S01]  /*27a0*/  IADD3.X R64, R17, R4, RZ, P3, !PT ;  /* 0x0000000411407210 */ /* 0x000fe20001ffe4ff */
[C---:B------:R-:W-:Y:S01]  /*27b0*/  IMAD R19, R199.reuse, 0x60, RZ ;  /* 0x00000060c7137824 */ /* 0x040fe200078e02ff */
[C-C-:B------:R-:W-:Y:S01]  /*27c0*/  SHF.L.U64.HI R22, R198.reuse, 0x5, R199.reuse ;  /* 0x00000005c6167819 */ /* 0x140fe200000102c7 */
[C---:B------:R-:W-:Y:S01]  /*27d0*/  IMAD R18, R199.reuse, 0xa0, RZ ;  /* 0x000000a0c7127824 */ /* 0x040fe200078e02ff */
        /* <DEDUP_REMOVED lines=118> */
.L_x_2909:
[----:B------:R-:W-:Y:S01]  /*2f40*/  IMAD.SHL.U32 R24, R23, 0x100, RZ ;  /* 0x0000010017187824 */ /* 0x000fe200078e00ff */
[----:B------:R-:W-:Y:S01]  /*2f50*/  BSSY B2, `(.L_x_2806) ;  /* 0x0000bca000027945 */ /* 0x000fe20003800000 */
[----:B------:R-:W-:Y:S02]  /*2f60*/  IMAD.MOV.U32 R16, RZ, RZ, R68 ;  /* 0x000000ffff107224 */ /* 0x000fe400078e0044 */
[----:B------:R-:W-:Y:S02]  /*2f70*/  VIADD R22, R24, 0xffffff00 ;  /* 0xffffff0018167836 */ /* 0x000fe40000000000 */
[----:B------:R-:W-:Y:S02]  /*2f80*/  IMAD.MOV.U32 R17, RZ, RZ, R67 ;  /* 0x000000ffff117224 */ /* 0x000fe400078e0043 */
[--C-:B------:R-:W-:Y:S02]  /*2f90*/  IMAD.IADD R52, R196, 0x1, -R22.reuse ;  /* 0x00000001c4347824 */ /* 0x100fe400078e0a16 */
[----:B------:R-:W-:Y:S03]  /*2fa0*/  IMAD.IADD R54, R111, 0x1, -R22 ;  /* 0x000000016f367824 */ /* 0x000fe600078e0a16 */
[-C--:B------:R-:W-:Y:S02]  /*2fb0*/  ISETP.GE.AND P0, PT, R88, R52.reuse, PT ;  /* 0x000000345800720c */ /* 0x080fe40003f06270 */
[----:B------:R-:W-:Y:S02]  /*2fc0*/  ISETP.GE.AND P1, PT, R70, R52, PT ;  /* 0x000000344600720c */ /* 0x000fe40003f26270 */
[-C--:B------:R-:W-:Y:S02]  /*2fd0*/  ISETP.GE.AND P0, PT, R88, R54.reuse, !P0 ;  /* 0x000000365800720c */ /* 0x080fe40004706270 */
[----:B------:R-:W-:Y:S11]  /*2fe0*/  ISETP.GE.AND P1, PT, R70, R54, !P1 ;  /* 0x000000364600720c */ /* 0x000ff60004f26270 */
[----:B---34-:R-:W2:Y:S01]  /*2ff0*/  @P0 LD.E.128 R8, desc[UR6][R16.64] ;  /* 0x0000000610080980 */ /* 0x018ea2000c101d00 */
[----:B------:R-:W-:Y:S01]  /*3000*/  @P0 IMAD.MOV.U32 R4, RZ, RZ, R62 ;  /* 0x000000ffff040224 */ /* 0x000fe200078e003e */
[----:B------:R-:W-:Y:S01]  /*3010*/  @P1 IADD3 R2, P2, R68, R177, RZ ;  /* 0x000000b144021210 */ /* 0x000fe20007f5e0ff */
[----:B------:R-:W-:Y:S04]  /*3020*/  @P0 IMAD.MOV.U32 R5, RZ, RZ, R59 ;  /* 0x000000ffff050224 */ /* 0x000fe800078e003b */
[----:B------:R-:W-:Y:S01]  /*3030*/  @P1 IMAD.X R3, R67, 0x1, R178, P2 ;  /* 0x0000000143031824 */ /* 0x000fe200010e06b2 */
[C---:B------:R-:W-:Y:S04]  /*3040*/  ISETP.GE.AND P2, PT, R69.reuse, R52, PT ;  /* 0x000000344500720c */ /* 0x040fe80003f46270 */
[----:B------:R-:W-:Y:S01]  /*3050*/  ISETP.GE.AND P2, PT, R69, R54, !P2 ;  /* 0x000000364500720c */ /* 0x000fe20005746270 */
[----:B--2---:R2:W-:Y:S04]  /*3060*/  @P0 ST.E.128 desc[UR6][R4.64], R8 ;  /* 0x0000000804000985 */ /* 0x0045e8000c101d06 */
[----:B--2---:R2:W3:Y:S01]  /*3070*/  @P1 LD.E.128 R8, desc[UR6][R2.64] ;  /* 0x0000000602081980 */ /* 0x0044e2000c101d00 */
[C---:B------:R-:W-:Y:S04]  /*3080*/  @P1 LEA R4, P4, R110.reuse, R62, 0x1 ;  /* 0x0000003e6e041211 */ /* 0x040fe800078808ff */
[----:B------:R-:W-:Y:S03]  /*3090*/  @P1 LEA.HI.X R5, R110, R59, R197, 0x1, P4 ;  /* 0x0000003b6e051211 */ /* 0x000fe600020f0cc5 */
[----:B--2---:R-:W-:Y:S05]  /*30a0*/  @P2 IADD3 R2, P3, R68, R175, RZ ;  /* 0x000000af44022210 */ /* 0x004fea0007f7e0ff */
[----:B------:R-:W-:Y:S01]  /*30b0*/  @P2 IMAD.X R3, R67, 0x1, R176, P3 ;  /* 0x0000000143032824 */ /* 0x000fe200018e06b0 */
[----:B---3--:R2:W-:Y:S01]  /*30c0*/  @P1 ST.E.128 desc[UR6][R4.64], R8 ;  /* 0x0000000804001985 */ /* 0x0085e2000c101d06 */
[C---:B------:R-:W-:Y:S04]  /*30d0*/  ISETP.GE.AND P1, PT, R71.reuse, R52, PT ;  /* 0x000000344700720c */ /* 0x040fe80003f26270 */
[----:B------:R-:W-:Y:S01]  /*30e0*/  ISETP.GE.AND P1, PT, R71, R54, !P1 ;  /* 0x000000364700720c */ /* 0x000fe20004f26270 */
[----:B--2---:R2:W3:Y:S01]  /*30f0*/  @P2 LD.E.128 R8, desc[UR6][R2.64] ;  /* 0x0000000602082980 */ /* 0x0044e2000c101d00 */
[----:B------:R-:W-:Y:S05]  /*3100*/  @P2 IADD3 R4, P4, R62, R194, RZ ;  /* 0x000000c23e042210 */ /* 0x000fea0007f9e0ff */
[----:B------:R-:W-:Y:S06]  /*3110*/  @P2 IMAD.X R5, R59, 0x1, R195, P4 ;  /* 0x000000013b052824 */ /* 0x000fec00020e06c3 */
        /* <DEDUP_REMOVED lines=98> */
[----:B---3--:R2:W-:Y:S04]  /*3740*/  @P2 ST.E.128 desc[UR6][R4.64], R8 ;  /* 0x0000000804002985 */ /* 0x0085e8000c101d06 */
[----:B--2---:R2:W3:Y:S02]  /*3750*/  @P1 LD.E.128 R4, desc[UR6][R2.64] ;  /* 0x0000000602041980 */ /* 0x0044e4000c101d00 */
[----:B--2---:R-:W-:Y:S05]  /*3760*/  @P1 IADD3 R2, P2, R62, R134, RZ ;  /* 0x000000863e021210 */ /* 0x004fea0007f5e0ff */
[----:B------:R-:W-:Y:S05]  /*3770*/  @P1 IMAD.X R3, R59, 0x1, R179, P2 ;  /* 0x000000013b031824 */ /* 0x000fea00010e06b3 */
[----:B---3--:R2:W-:Y:S04]  /*3780*/  @P1 ST.E.128 desc[UR6][R2.64], R4 ;  /* 0x0000000402001985 */ /* 0x0085e8000c101d06 */
[----:B------:R-:W3:Y:S04]  /*3790*/  LD.E R14, desc[UR6][R26.64+0xd0] ;  /* 0x0000d0061a0e7980 */ /* 0x000ee8000c101900 */
[----:B------:R-:W4:Y:S01]  /*37a0*/  LD.E R0, desc[UR6][R26.64+0x130] ;  /* 0x000130061a007980 */ /* 0x000f22000c101900 */
[----:B---3--:R-:W-:Y:S01]  /*37b0*/  ISETP.NE.AND P2, PT, R14, RZ, PT ;  /* 0x000000ff0e00720c */ /* 0x008fe20003f45270 */
[----:B----4-:R-:W-:Y:S05]  /*37c0*/  IMAD.U32 R0, R0, -0x100, RZ ;  /* 0xffffff0000007824 */ /* 0x010fea00078e00ff */
[C---:B------:R-:W-:Y:S04]  /*37d0*/  LEA R68, P1, R0.reuse, R16, 0x1 ;  /* 0x0000001000447211 */ /* 0x040fe800078208ff */
[----:B------:R-:W-:Y:S03]  /*37e0*/  LEA.HI.X.SX32 R67, R0, R17, 0x1, P1 ;  /* 0x0000001100437211 */ /* 0x000fe600008f0eff */
[----:B--2---:R-:W-:Y:S06]  /*37f0*/  @!P2 BRA `(.L_x_2807) ;  /* 0x000000a400c4a947 */ /* 0x004fec0003800000 */
        /* <DEDUP_REMOVED lines=17> */
[----:B------:R2:W3:Y:S09]  /*3910*/  LD.E.128 R8, desc[UR6][R4.64] ;  /* 0x0000000604087980 */ /* 0x0004f2000c101d00 */
[----:B------:R-:W-:Y:S01]  /*3920*/  @!P0 MOV R2, R21 ;  /* 0x0000001500028202 */ /* 0x000fe20000000f00 */
[----:B------:R-:W-:Y:S06]  /*3930*/  @!P0 IMAD.MOV.U32 R3, RZ, RZ, R20 ;  /* 0x000000ffff038224 */ /* 0x000fec00078e0014 */
[----:B------:R-:W4:Y:S01]  /*3940*/  @!P0 LD.E.64 R2, desc[UR6][R2.64] ;  /* 0x0000000602028980 */ /* 0x000f22000c101b00 */
[----:B--2---:R-:W-:Y:S01]  /*3950*/  @!P0 MOV R4, R41 ;  /* 0x0000002900048202 */ /* 0x004fe20000000f00 */
[----:B------:R-:W-:Y:S05]  /*3960*/  @!P0 IMAD.MOV.U32 R5, RZ, RZ, R40 ;  /* 0x000000ffff058224 */ /* 0x000fea00078e0028 */
[----:B------:R4:W2:Y:S01]  /*3970*/  @!P0 LD.E.64 R18, desc[UR6][R4.64] ;  /* 0x0000000604128980 */ /* 0x0008a2000c101b00 */
[----:B---3--:R-:W-:Y:S02]  /*3980*/  @!P0 LOP3.LUT R0, R8, 0xffff0000, RZ, 0xc0, !PT ;  /* 0xffff000008008812 */ /* 0x008fe400078ec0ff */
[C---:B----4-:R-:W-:Y:S01]  /*3990*/  @!P0 SHF.L.U32 R4, R2.reuse, 0x10, RZ ;  /* 0x0000001002048819 */ /* 0x050fe200000006ff */
[C---:B------:R-:W-:Y:S01]  /*39a0*/  @!P0 IMAD.U32 R7, R3.reuse, 0x10000, RZ ;  /* 0x0001000003078824 */ /* 0x040fe200078e00ff */
[----:B------:R-:W-:Y:S02]  /*39b0*/  @!P0 LOP3.LUT R5, R2, 0xffff0000, RZ, 0xc0, !PT ;  /* 0xffff000002058812 */ /* 0x000fe400078ec0ff */
[----:B------:R-:W-:Y:S01]  /*39c0*/  @!P0 LOP3.LUT R6, R3, 0xffff0000, RZ, 0xc0, !PT ;  /* 0xffff000003068812 */ /* 0x000fe200078ec0ff */
[----:B------:R-:W-:Y:S01]  /*39d0*/  @!P0 IMAD.U32 R3, R8, 0x10000, RZ ;  /* 0x0001000008038824 */ /* 0x000fe200078e00ff */
[----:B------:R-:W-:Y:S02]  /*39e0*/  @!P0 LOP3.LUT R2, R9, 0xffff0000, RZ, 0xc0, !PT ;  /* 0xffff000009028812 */ /* 0x000fe400078ec0ff */
[C---:B--2---:R-:W-:Y:S02]  /*39f0*/  @!P0 SHF.L.U32 R15, R18.reuse, 0x10, RZ ;  /* 0x00000010120f8819 */ /* 0x044fe400000006ff */
        /* <DEDUP_REMOVED lines=35> */
.L_x_2810:
[----:B------:R-:W-:Y:S05]  /*3c30*/  BSYNC B0 ;  /* 0x0000000000007941 */ /* 0x000fea0003800000 */
.L_x_2809:
[----:B------:R-:W-:Y:S04]  /*3c40*/  BSSY B0, `(.L_x_2811) ;  /* 0x0000039000007945 */ /* 0x000fe80003800000 */
[----:B------:R-:W-:Y:S05]  /*3c50*/  @!P5 BRA `(.L_x_2812) ;  /* 0x0000000000dcd947 */ /* 0x000fea0003800000 */
[----:B------:R-:W-:Y:S02]  /*3c60*/  ISETP.GE.AND P0, PT, R12, R14, PT ;  /* 0x0000000e0c00720c */ /* 0x000fe40003f06270 */
[C---:B--2---:R-:W-:Y:S04]  /*3c70*/  LEA R8, P5, R208.reuse, R58, 0x1 ;  /* 0x0000003ad0087211 */ /* 0x044fe800078a08ff */
        /* <DEDUP_REMOVED lines=53> */
.L_x_2812:
[----:B------:R-:W-:Y:S05]  /*3fd0*/  BSYNC B0 ;  /* 0x0000000000007941 */ /* 0x000fea0003800000 */
.L_x_2811:
[----:B------:R-:W-:Y:S01]  /*3fe0*/  ISETP.GE.AND P5, PT, R80, R52, PT ;  /* 0x000000345000720c */ /* 0x000fe20003fa6270 */
[----:B------:R-:W-:Y:S04]  /*3ff0*/  BSSY B0, `(.L_x_2813) ;  /* 0x0000039000007945 */ /* 0x000fe80003800000 */
[----:B------:R-:W-:Y:S08]  /*4000*/  @!P3 BRA `(.L_x_2814) ;  /* 0x0000000000dcb947 */ /* 0x000ff00003800000 */
[----:B------:R-:W-:Y:S02]  /*4010*/  ISETP.GE.AND P0, PT, R12, R14, PT ;  /* 0x0000000e0c00720c */ /* 0x000fe40003f06270 */
[C---:B--23--:R-:W-:Y:S04]  /*4020*/  LEA R8, P3, R205.reuse, R58, 0x1 ;  /* 0x0000003acd087211 */ /* 0x04cfe800078608ff */
        /* <DEDUP_REMOVED lines=53> */
.L_x_2814:
[----:B------:R-:W-:Y:S05]  /*4380*/  BSYNC B0 ;  /* 0x0000000000007941 */ /* 0x000fea0003800000 */
.L_x_2813:
[----:B------:R-:W-:Y:S01]  /*4390*/  ISETP.GE.AND P4, PT, R71, R54, !P4 ;  /* 0x000000364700720c */ /* 0x000fe20006786270 */
[----:B------:R-:W-:Y:S01]  /*43a0*/  BSSY B0, `(.L_x_2815) ;  /* 0x0000042000007945 */ /* 0x000fe20003800000 */
[----:B------:R-:W-:Y:S02]  /*43b0*/  ISETP.GE.AND P3, PT, R79, R52, PT ;  /* 0x000000344f00720c */ /* 0x000fe40003f66270 */
[----:B------:R-:W-:Y:S09]  /*43c0*/  ISETP.GE.AND P1, PT, R82, R54, !P1 ;  /* 0x000000365200720c */ /* 0x000ff20004f26270 */
[----:B------:R-:W-:Y:S05]  /*43d0*/  @!P4 BRA `(.L_x_2816) ;  /* 0x0000000000f8c947 */ /* 0x000fea0003800000 */
[----:B------:R-:W-:Y:S01]  /*43e0*/  ISETP.GE.AND P0, PT, R12, R14, PT ;  /* 0x0000000e0c00720c */ /* 0x000fe20003f06270 */
[----:B--234-:R-:W-:Y:S01]  /*43f0*/  IMAD.MOV.U32 R9, RZ, RZ, R57 ;  /* 0x000000ffff097224 */ /* 0x01cfe200078e0039 */
        /* <DEDUP_REMOVED lines=60> */
.L_x_2816:
[----:B------:R-:W-:Y:S05]  /*47c0*/  BSYNC B0 ;  /* 0x0000000000007941 */ /* 0x000fea0003800000 */
.L_x_2815:
[----:B------:R-:W-:Y:S01]  /*47d0*/  ISETP.GE.AND P4, PT, R78, R52, PT ;  /* 0x000000344e00720c */ /* 0x000fe20003f86270 */
[----:B------:R-:W-:Y:S04]  /*47e0*/  BSSY B0, `(.L_x_2817) ;  /* 0x0000039000007945 */ /* 0x000fe80003800000 */
[----:B------:R-:W-:Y:S08]  /*47f0*/  @!P1 BRA `(.L_x_2818) ;  /* 0x0000000000dc9947 */ /* 0x000ff00003800000 */
[----:B------:R-:W-:Y:S02]  /*4800*/  ISETP.GE.AND P0, PT, R12, R14, PT ;  /* 0x0000000e0c00720c */ /* 0x000fe40003f06270 */
[C---:B--234-:R-:W-:Y:S04]  /*4810*/  LEA R8, P1, R206.reuse, R58, 0x1 ;  /* 0x0000003ace087211 */ /* 0x05cfe800078208ff */
        /* <DEDUP_REMOVED lines=53> */
.L_x_2818:
[----:B------:R-:W-:Y:S05]  /*4b70*/  BSYNC B0 ;  /* 0x0000000000007941 */ /* 0x000fea0003800000 */
.L_x_2817:
        /* <DEDUP_REMOVED lines=67> */
.L_x_2820:
[----:B------:R-:W-:Y:S05]  /*4fb0*/  BSYNC B0 ;  /* 0x0000000000007941 */ /* 0x000fea0003800000 */
.L_x_2819:
[----:B------:R-:W-:Y:S01]  /*4fc0*/  ISETP.GE.AND P2, PT, R76, R52, PT ;  /* 0x000000344c00720c */ /* 0x000fe20003f46270 */
[----:B------:R-:W-:Y:S04]  /*4fd0*/  BSSY B0, `(.L_x_2821) ;  /* 0x0000040000007945 */ /* 0x000fe80003800000 */
[----:B------:R-:W-:Y:S08]  /*4fe0*/  @!P5 BRA `(.L_x_2822) ;  /* 0x0000000000f8d947 */ /* 0x000ff00003800000 */
        /* <DEDUP_REMOVED lines=62> */
.L_x_2822:
[----:B------:R-:W-:Y:S05]  /*53d0*/  BSYNC B0 ;  /* 0x0000000000007941 */ /* 0x000fea0003800000 */
.L_x_2821:
        /* <DEDUP_REMOVED lines=67> */
.L_x_2824:
[----:B------:R-:W-:Y:S05]  /*5810*/  BSYNC B0 ;  /* 0x0000000000007941 */ /* 0x000fea0003800000 */
.L_x_2823:
        /* <DEDUP_REMOVED lines=58> */
.L_x_2826:
[----:B------:R-:W-:Y:S05]  /*5bc0*/  BSYNC B0 ;  /* 0x0000000000007941 */ /* 0x000fea0003800000 */
.L_x_2825:
        /* <DEDUP_REMOVED lines=67> */
.L_x_2828:
[----:B------:R-:W-:Y:S05]  /*6000*/  BSYNC B0 ;  /* 0x0000000000007941 */ /* 0x000fea0003800000 */
.L_x_2827:
        /* <DEDUP_REMOVED lines=65> */
.L_x_2830:
[----:B------:R-:W-:Y:S05]  /*6420*/  BSYNC B0 ;  /* 0x0000000000007941 */ /* 0x000fea0003800000 */
.L_x_2829:
[----:B------:R-:W-:Y:S01]  /*6430*/  ISETP.GE.AND P0, PT, R75, R54, !P5 ;  /* 0x000000364b00720c */ /* 0x000fe20006f06270 */
        /* <DEDUP_REMOVED lines=69> */
.L_x_2832:
[----:B------:R-:W-:Y:S05]  /*6890*/  BSYNC B0 ;  /* 0x0000000000007941 */ /* 0x000fea0003800000 */
.L_x_2831:
[----:B------:R-:W-:Y:S04]  /*68a0*/  BSSY B0, `(.L_x_2833) ;  /* 0x0000040000007945 */ /* 0x000fe80003800000 */
        /* <DEDUP_REMOVED lines=63> */
.L_x_2834:
[----:B------:R-:W-:Y:S05]  /*6ca0*/  BSYNC B0 ;  /* 0x0000000000007941 */ /* 0x000fea0003800000 */
.L_x_2833:
        /* <DEDUP_REMOVED lines=64> */
.L_x_2836:
[----:B------:R-:W-:Y:S05]  /*70b0*/  BSYNC B0 ;  /* 0x0000000000007941 */ /* 0x000fea0003800000 */
.L_x_2835:
        /* <DEDUP_REMOVED lines=64> */
.L_x_2838:
[----:B------:R-:W-:Y:S05]  /*74c0*/  BSYNC B0 ;  /* 0x0000000000007941 */ /* 0x000fea0003800000 */
.L_x_2837:
        /* <DEDUP_REMOVED lines=64> */
.L_x_2840:
[----:B------:R-:W-:Y:S05]  /*78d0*/  BSYNC B0 ;  /* 0x0000000000007941 */ /* 0x000fea0003800000 */
.L_x_2839:
[----:B--2---:R-:W-:Y:S01]  /*78e0*/  MOV R5, R20 ;  /* 0x0000001400057202 */ /* 0x004fe20000000f00 */
[----:B------:R-:W2:Y:S01]  /*78f0*/  LD.E R0, desc[UR6][R26.64+0xd0] ;  /* 0x0000d0061a007980 */ /* 0x000ea2000c101900 */
[----:B------:R-:W-:Y:S01]  /*7900*/  MOV R3, R40 ;  /* 0x0000002800037202 */ /* 0x000fe20000000f00 */
[----:B------:R-:W-:Y:S02]  /*7910*/  IMAD.MOV.U32 R4, RZ, RZ, R21 ;  /* 0x000000ffff047224 */ /* 0x000fe400078e0015 */
[----:B------:R-:W-:Y:S02]  /*7920*/  IMAD.MOV.U32 R2, RZ, RZ, R41 ;  /* 0x000000ffff027224 */ /* 0x000fe400078e0029 */
[----:B--2---:R-:W-:Y:S05]  /*7930*/  IMAD.U32 R0, R0, -0x80, RZ ;  /* 0xffffff8000007824 */ /* 0x004fea00078e00ff */
[C---:B------:R-:W-:Y:S02]  /*7940*/  LEA R21, P1, R0.reuse, R4, 0x1 ;  /* 0x0000000400157211 */ /* 0x040fe400078208ff */
[C---:B------:R-:W-:Y:S02]  /*7950*/  LEA R41, P0, R0.reuse, R2, 0x1 ;  /* 0x0000000200297211 */ /* 0x040fe400078008ff */
[C---:B------:R-:W-:Y:S02]  /*7960*/  LEA.HI.X.SX32 R20, R0.reuse, R5, 0x1, P1 ;  /* 0x0000000500147211 */ /* 0x040fe400008f0eff */
[----:B------:R-:W-:Y:S01]  /*7970*/  LEA.HI.X.SX32 R40, R0, R3, 0x1, P0 ;  /* 0x0000000300287211 */ /* 0x000fe200000f0eff */
[----:B------:R-:W-:Y:S05]  /*7980*/  BRA `(.L_x_2841) ;  /* 0x0000007000987947 */ /* 0x000fea0003800000 */
.L_x_2808:
[----:B------:R-:W-:Y:S01]  /*7990*/  LEA.HI R0, R14, R14, RZ, 0x1 ;  /* 0x0000000e0e007211 */ /* 0x000fe200078f08ff */
[----:B------:R-:W-:Y:S03]  /*79a0*/  BSSY B1, `(.L_x_2842) ;  /* 0x000005e000017945 */ /* 0x000fe60003800000 */
[----:B------:R-:W-:Y:S05]  /*79b0*/  SHF.R.S32.HI R43, RZ, 0x1, R0 ;  /* 0x00000001ff2b7819 */ /* 0x000fea0000011400 */
[----:B------:R-:W-:Y:S01]  /*79c0*/  IMAD.MOV.U32 R53, RZ, RZ, R43 ;  /* 0x000000ffff357224 */ /* 0x000fe200078e002b */
[----:B------:R-:W-:Y:S05]  /*79d0*/  @!P0 BRA `(.L_x_2843) ;  /* 0x0000000400688947 */ /* 0x000fea0003800000 */
[----:B------:R-:W-:Y:S01]  /*79e0*/  ISETP.GE.AND P0, PT, R12, R14, PT ;  /* 0x0000000e0c00720c */ /* 0x000fe20003f06270 */
[----:B------:R-:W-:Y:S01]  /*79f0*/  IMAD.MOV.U32 R2, RZ, RZ, R58 ;  /* 0x000000ffff027224 */ /* 0x000fe200078e003a */
[----:B------:R-:W-:Y:S01]  /*7a00*/  BSSY B0, `(.L_x_2844) ;  /* 0x0000056000007945 */ /* 0x000fe20003800000 */
[----:B------:R-:W-:Y:S01]  /*7a10*/  IMAD.MOV.U32 R3, RZ, RZ, R57 ;  /* 0x000000ffff037224 */ /* 0x000fe200078e0039 */
[----:B------:R-:W-:Y:S02]  /*7a20*/  MOV R48, R56 ;  /* 0x0000003800307202 */ /* 0x000fe40000000f00 */
[----:B------:R-:W-:Y:S02]  /*7a30*/  MOV R49, R55 ;  /* 0x0000003700317202 */ /* 0x000fe40000000f00 */
[----:B-1----:R1:W5:Y:S05]  /*7a40*/  LD.E.128 R32, desc[UR6][R2.64] ;  /* 0x0000000602207980 */ /* 0x00236a000c101d00 */
        /* <DEDUP_REMOVED lines=81> */
.L_x_2845:
[----:B------:R-:W-:Y:S05]  /*7f60*/  BSYNC B0 ;  /* 0x0000000000007941 */ /* 0x000fea0003800000 */
.L_x_2844:
[----:B-----5:R2:W-:Y:S02]  /*7f70*/  ST.E.128 desc[UR6][R48.64], R32 ;  /* 0x0000002030007985 */ /* 0x0205e4000c101d06 */
.L_x_2843:
[----:B------:R-:W-:Y:S05]  /*7f80*/  BSYNC B1 ;  /* 0x0000000000017941 */ /* 0x000fea0003800000 */
.L_x_2842:
        /* <DEDUP_REMOVED lines=93> */
.L_x_2849:
[----:B------:R-:W-:Y:S05]  /*8560*/  BSYNC B0 ;  /* 0x0000000000007941 */ /* 0x000fea0003800000 */
.L_x_2848:
[----:B-----5:R3:W-:Y:S02]  /*8570*/  ST.E.128 desc[UR6][R48.64], R32 ;  /* 0x0000002030007985 */ /* 0x0207e4000c101d06 */
.L_x_2847:
[----:B------:R-:W-:Y:S05]  /*8580*/  BSYNC B1 ;  /* 0x0000000000017941 */ /* 0x000fea0003800000 */
.L_x_2846:
        /* <DEDUP_REMOVED lines=93> */
.L_x_2853:
[----:B------:R-:W-:Y:S05]  /*8b60*/  BSYNC B0 ;  /* 0x0000000000007941 */ /* 0x000fea0003800000 */
.L_x_2852:
[----:B-----5:R4:W-:Y:S02]  /*8b70*/  ST.E.128 desc[UR6][R48.64], R32 ;  /* 0x0000002030007985 */ /* 0x0209e4000c101d06 */
.L_x_2851:
[----:B------:R-:W-:Y:S05]  /*8b80*/  BSYNC B1 ;  /* 0x0000000000017941 */ /* 0x000fea0003800000 */
.L_x_2850:
[C---:B------:R-:W-:Y:S01]  /*8b90*/  ISETP.GE.AND P0, PT, R71.reuse, R52, PT ;  /* 0x000000344700720c */ /* 0x040fe20003f06270 */
[----:B------:R-:W-:Y:S03]  /*8ba0*/  BSSY B1, `(.L_x_2854) ;  /* 0x0000065000017945 */ /* 0x000fe60003800000 */
[----:B------:R-:W-:Y:S11]  /*8bb0*/  ISETP.GE.AND P0, PT, R71, R54, !P0 ;  /* 0x000000364700720c */ /* 0x000ff60004706270 */
[----:B------:R-:W-:Y:S02]  /*8bc0*/  @!UPT UIADD3 URZ, URZ, URZ, URZ ;  /* 0x0000003f3f3ff290 */ /* 0x000fe4000fffe03f */
[----:B------:R-:W-:Y:S05]  /*8bd0*/  @!P0 BRA `(.L_x_2855) ;  /* 0x0000000400848947 */ /* 0x000fea0003800000 */
        /* <DEDUP_REMOVED lines=95> */
.L_x_2857:
[----:B------:R-:W-:Y:S05]  /*91d0*/  BSYNC B0 ;  /* 0x0000000000007941 */ /* 0x000fea0003800000 */
.L_x_2856:
[----:B-----5:R2:W-:Y:S02]  /*91e0*/  ST.E.128 desc[UR6][R48.64], R32 ;  /* 0x0000002030007985 */ /* 0x0205e4000c101d06 */
.L_x_2855:
[----:B------:R-:W-:Y:S05]  /*91f0*/  BSYNC B1 ;  /* 0x0000000000017941 */ /* 0x000fea0003800000 */
.L_x_2854:
        /* <DEDUP_REMOVED lines=93> */
.L_x_2861:
[----:B------:R-:W-:Y:S05]  /*97d0*/  BSYNC B0 ;  /* 0x0000000000007941 */ /* 0x000fea0003800000 */
.L_x_2860:
[----:B-----5:R2:W-:Y:S02]  /*97e0*/  ST.E.128 desc[UR6][R48.64], R32 ;  /* 0x0000002030007985 */ /* 0x0205e4000c101d06 */
.L_x_2859:
[----:B------:R-:W-:Y:S05]  /*97f0*/  BSYNC B1 ;  /* 0x0000000000017941 */ /* 0x000fea0003800000 */
.L_x_2858:
        /* <DEDUP_REMOVED lines=100> */
.L_x_2865:
[----:B------:R-:W-:Y:S05]  /*9e40*/  BSYNC B0 ;  /* 0x0000000000007941 */ /* 0x000fea0003800000 */
.L_x_2864:
[----:B-----5:R2:W-:Y:S02]  /*9e50*/  ST.E.128 desc[UR6][R48.64], R32 ;  /* 0x0000002030007985 */ /* 0x0205e4000c101d06 */
.L_x_2863:
[----:B------:R-:W-:Y:S05]  /*9e60*/  BSYNC B1 ;  /* 0x0000000000017941 */ /* 0x000fea0003800000 */
.L_x_2862:
        /* <DEDUP_REMOVED lines=100> */
.L_x_2869:
[----:B------:R-:W-:Y:S05]  /*a4b0*/  BSYNC B0 ;  /* 0x0000000000007941 */ /* 0x000fea0003800000 */
.L_x_2868:
[----:B-----5:R2:W-:Y:S02]  /*a4c0*/  ST.E.128 desc[UR6][R48.64], R32 ;  /* 0x0000002030007985 */ /* 0x0205e4000c101d06 */
.L_x_2867:
[----:B------:R-:W-:Y:S05]  /*a4d0*/  BSYNC B1 ;  /* 0x0000000000017941 */ /* 0x000fea0003800000 */
.L_x_2866:
        /* <DEDUP_REMOVED lines=100> */
.L_x_2873:
[----:B------:R-:W-:Y:S05]  /*ab20*/  BSYNC B0 ;  /* 0x0000000000007941 */ /* 0x000fea0003800000 */
.L_x_2872:
[----:B-----5:R2:W-:Y:S02]  /*ab30*/  ST.E.128 desc[UR6][R48.64], R32 ;  /* 0x0000002030007985 */ /* 0x0205e4000c101d06 */
.L_x_2871:
[----:B------:R-:W-:Y:S05]  /*ab40*/  BSYNC B1 ;  /* 0x0000000000017941 */ /* 0x000fea0003800000 */
.L_x_2870:
        /* <DEDUP_REMOVED lines=93> */
.L_x_2877:
[----:B------:R-:W-:Y:S05]  /*b120*/  BSYNC B0 ;  /* 0x0000000000007941 */ /* 0x000fea0003800000 */
.L_x_2876:
[----:B-----5:R2:W-:Y:S02]  /*b130*/  ST.E.128 desc[UR6][R48.64], R32 ;  /* 0x0000002030007985 */ /* 0x0205e4000c101d06 */
.L_x_2875:
[----:B------:R-:W-:Y:S05]  /*b140*/  BSYNC B1 ;  /* 0x0000000000017941 */ /* 0x000fea0003800000 */
.L_x_2874:
        /* <DEDUP_REMOVED lines=100> */
.L_x_2881:
[----:B------:R-:W-:Y:S05]  /*b790*/  BSYNC B0 ;  /* 0x0000000000007941 */ /* 0x000fea0003800000 */
.L_x_2880:
[----:B-----5:R2:W-:Y:S02]  /*b7a0*/  ST.E.128 desc[UR6][R48.64], R32 ;  /* 0x0000002030007985 */ /* 0x0205e4000c101d06 */
.L_x_2879:
[----:B------:R-:W-:Y:S05]  /*b7b0*/  BSYNC B1 ;  /* 0x0000000000017941 */ /* 0x000fea0003800000 */
.L_x_2878:
        /* <DEDUP_REMOVED lines=100> */
.L_x_2885:
[----:B------:R-:W-:Y:S05]  /*be00*/  BSYNC B0 ;  /* 0x0000000000007941 */ /* 0x000fea0003800000 */
.L_x_2884:
[----:B-----5:R2:W-:Y:S02]  /*be10*/  ST.E.128 desc[UR6][R48.64], R32 ;  /* 0x0000002030007985 */ /* 0x0205e4000c101d06 */
.L_x_2883:
[----:B------:R-:W-:Y:S05]  /*be20*/  BSYNC B1 ;  /* 0x0000000000017941 */ /* 0x000fea0003800000 */
.L_x_2882:
        /* <DEDUP_REMOVED lines=100> */
.L_x_2889:
[----:B------:R-:W-:Y:S05]  /*c470*/  BSYNC B0 ;  /* 0x0000000000007941 */ /* 0x000fea0003800000 */
.L_x_2888:
[----:B-----5:R2:W-:Y:S02]  /*c480*/  ST.E.128 desc[UR6][R48.64], R32 ;  /* 0x0000002030007985 */ /* 0x0205e4000c101d06 */
.L_x_2887:
[----:B------:R-:W-:Y:S05]  /*c490*/  BSYNC B1 ;  /* 0x0000000000017941 */ /* 0x000fea0003800000 */
.L_x_2886:
        /* <DEDUP_REMOVED lines=100> */
.L_x_2893:
[----:B------:R-:W-:Y:S05]  /*cae0*/  BSYNC B0 ;  /* 0x0000000000007941 */ /* 0x000fea0003800000 */
.L_x_2892:
[----:B-----5:R2:W-:Y:S02]  /*caf0*/  ST.E.128 desc[UR6][R48.64], R32 ;  /* 0x0000002030007985 */ /* 0x0205e4000c101d06 */
.L_x_2891:
[----:B------:R-:W-:Y:S05]  /*cb00*/  BSYNC B1 ;  /* 0x0000000000017941 */ /* 0x000fea0003800000 */
.L_x_2890:
        /* <DEDUP_REMOVED lines=100> */
.L_x_2897:
[----:B------:R-:W-:Y:S05]  /*d150*/  BSYNC B0 ;  /* 0x0000000000007941 */ /* 0x000fea0003800000 */
.L_x_2896:
[----:B-----5:R2:W-:Y:S02]  /*d160*/  ST.E.128 desc[UR6][R48.64], R32 ;  /* 0x0000002030007985 */ /* 0x0205e4000c101d06 */
.L_x_2895:
[----:B------:R-:W-:Y:S05]  /*d170*/  BSYNC B1 ;  /* 0x0000000000017941 */ /* 0x000fea0003800000 */
.L_x_2894:
        /* <DEDUP_REMOVED lines=100> */
.L_x_2901:
[----:B------:R-:W-:Y:S05]  /*d7c0*/  BSYNC B0 ;  /* 0x0000000000007941 */ /* 0x000fea0003800000 */
.L_x_2900:
[----:B-----5:R2:W-:Y:S02]  /*d7d0*/  ST.E.128 desc[UR6][R48.64], R32 ;  /* 0x0000002030007985 */ /* 0x0205e4000c101d06 */
.L_x_2899:
[----:B------:R-:W-:Y:S05]  /*d7e0*/  BSYNC B1 ;  /* 0x0000000000017941 */ /* 0x000fea0003800000 */
.L_x_2898:
        /* <DEDUP_REMOVED lines=32> */
[C---:B-1----:R-:W-:Y:S02]  /*d9f0*/  LEA R2, P0, R53.reuse, R2, 0x1 ;  /* 0x0000000235027211 */ /* 0x042fe400078008ff */
        /* <DEDUP_REMOVED lines=67> */
.L_x_2905:
[----:B------:R-:W-:Y:S05]  /*de30*/  BSYNC B0 ;  /* 0x0000000000007941 */ /* 0x000fea0003800000 */
.L_x_2904:
[----:B-----5:R2:W-:Y:S02]  /*de40*/  ST.E.128 desc[UR6][R34.64], R8 ;  /* 0x0000000822007985 */ /* 0x0205e4000c101d06 */
.L_x_2903:
[----:B------:R-:W-:Y:S05]  /*de50*/  BSYNC B1 ;  /* 0x0000000000017941 */ /* 0x000fea0003800000 */
.L_x_2902:
        /* <DEDUP_REMOVED lines=11> */
.L_x_2807:
[----:B------:R-:W-:Y:S01]  /*df10*/  @P0 IMAD.MOV.U32 R2, RZ, RZ, R58 ;  /* 0x000000ffff020224 */ /* 0x000fe200078e003a */
[----:B------:R-:W-:Y:S01]  /*df20*/  @P0 MOV R4, R56 ;  /* 0x0000003800040202 */ /* 0x000fe20000000f00 */
[----:B------:R-:W-:Y:S01]  /*df30*/  @P0 IMAD.MOV.U32 R3, RZ, RZ, R57 ;  /* 0x000000ffff030224 */ /* 0x000fe200078e0039 */
[C---:B------:R-:W-:Y:S01]  /*df40*/  ISETP.GE.AND P1, PT, R70.reuse, R52, PT ;  /* 0x000000344600720c */ /* 0x040fe20003f26270 */
[----:B------:R-:W-:Y:S03]  /*df50*/  @P0 IMAD.MOV.U32 R5, RZ, RZ, R55 ;  /* 0x000000ffff050224 */ /* 0x000fe600078e0037 */
[----:B------:R2:W3:Y:S01]  /*df60*/  @P0 LD.E.128 R8, desc[UR6][R2.64] ;  /* 0x0000000602080980 */ /* 0x0004e2000c101d00 */
[----:B------:R-:W-:Y:S11]  /*df70*/  ISETP.GE.AND P1, PT, R70, R54, !P1 ;  /* 0x000000364600720c */ /* 0x000ff60004f26270 */
[----:B------:R-:W-:Y:S02]  /*df80*/  @!UPT UIADD3 URZ, URZ, URZ, URZ ;  /* 0x0000003f3f3ff290 */ /* 0x000fe4000fffe03f */
[C---:B--2---:R-:W-:Y:S04]  /*df90*/  @P1 LEA R2, P2, R208.reuse, R58, 0x1 ;  /* 0x0000003ad0021211 */ /* 0x044fe800078408ff */
[----:B------:R-:W-:Y:S01]  /*dfa0*/  @P1 LEA.HI.X R3, R208, R57, R227, 0x1, P2 ;  /* 0x00000039d0031211 */ /* 0x000fe200010f0ce3 */
[----:B---3--:R2:W-:Y:S01]  /*dfb0*/  @P0 ST.E.128 desc[UR6][R4.64], R8 ;  /* 0x0000000804000985 */ /* 0x0085e2000c101d06 */
[C---:B------:R-:W-:Y:S04]  /*dfc0*/  ISETP.GE.AND P0, PT, R69.reuse, R52, PT ;  /* 0x000000344500720c */ /* 0x040fe80003f06270 */
[----:B------:R-:W-:Y:S01]  /*dfd0*/  ISETP.GE.AND P0, PT, R69, R54, !P0 ;  /* 0x000000364500720c */ /* 0x000fe20004706270 */
[----:B--2---:R2:W3:Y:S01]  /*dfe0*/  @P1 LD.E.128 R8, desc[UR6][R2.64] ;  /* 0x0000000602081980 */ /* 0x0044e2000c101d00 */
[C---:B------:R-:W-:Y:S04]  /*dff0*/  @P1 LEA R4, P3, R87.reuse, R56, 0x1 ;  /* 0x0000003857041211 */ /* 0x040fe800078608ff */
[----:B------:R-:W-:Y:S07]  /*e000*/  @P1 LEA.HI.X R5, R87, R55, R108, 0x1, P3 ;  /* 0x0000003757051211 */ /* 0x000fee00018f0c6c */
[C---:B--2---:R-:W-:Y:S04]  /*e010*/  @P0 LEA R2, P2, R205.reuse, R58, 0x1 ;  /* 0x0000003acd020211 */ /* 0x044fe800078408ff */
[----:B------:R-:W-:Y:S01]  /*e020*/  @P0 LEA.HI.X R3, R205, R57, R224, 0x1, P2 ;  /* 0x00000039cd030211 */ /* 0x000fe200010f0ce0 */
[----:B---3--:R2:W-:Y:S01]  /*e030*/  @P1 ST.E.128 desc[UR6][R4.64], R8 ;  /* 0x0000000804001985 */ /* 0x0085e2000c101d06 */
[C---:B------:R-:W-:Y:S04]  /*e040*/  ISETP.GE.AND P1, PT, R71.reuse, R52, PT ;  /* 0x000000344700720c */ /* 0x040fe80003f26270 */
[----:B------:R-:W-:Y:S11]  /*e050*/  ISETP.GE.AND P1, PT, R71, R54, !P1 ;  /* 0x000000364700720c */ /* 0x000ff60004f26270 */
[----:B------:R-:W-:Y:S02]  /*e060*/  @!UPT UIADD3 URZ, URZ, URZ, URZ ;  /* 0x0000003f3f3ff290 */ /* 0x000fe4000fffe03f */
[----:B------:R-:W-:Y:S01]  /*e070*/  @P1 IMAD R0, R51, 0x60, RZ ;  /* 0x0000006033001824 */ /* 0x000fe200078e02ff */
[----:B--2---:R2:W3:Y:S01]  /*e080*/  @P0 LD.E.128 R8, desc[UR6][R2.64] ;  /* 0x0000000602080980 */ /* 0x0044e2000c101d00 */
[C---:B------:R-:W-:Y:S04]  /*e090*/  @P0 LEA R4, P2, R86.reuse, R56, 0x1 ;  /* 0x0000003856040211 */ /* 0x040fe800078408ff */
[----:B------:R-:W-:Y:S01]  /*e0a0*/  @P0 LEA.HI.X R5, R86, R55, R107, 0x1, P2 ;  /* 0x0000003756050211 */ /* 0x000fe200010f0c6b */
[----:B--2---:R-:W-:Y:S01]  /*e0b0*/  @P1 IMAD.MOV.U32 R3, RZ, RZ, R57 ;  /* 0x000000ffff031224 */ /* 0x004fe200078e0039 */
[----:B------:R-:W-:Y:S05]  /*e0c0*/  @P1 MOV R2, R58 ;  /* 0x0000003a00021202 */ /* 0x000fea0000000f00 */
[----:B------:R-:W-:Y:S05]  /*e0d0*/  @P1 IMAD.WIDE.U32 R2, R50, 0x60, R2 ;  /* 0x0000006032021825 */ /* 0x000fea00078e0002 */
[----:B------:R-:W-:Y:S01]  /*e0e0*/  @P1 IADD3 R3, R3, R0, RZ ;  /* 0x0000000003031210 */ /* 0x000fe20007ffe0ff */
[----:B------:R-:W-:Y:S01]  /*e0f0*/  @P1 IMAD R0, R61, 0x60, RZ ;  /* 0x000000603d001824 */ /* 0x000fe200078e02ff */
[----:B---3--:R2:W-:Y:S01]  /*e100*/  @P0 ST.E.128 desc[UR6][R4.64], R8 ;  /* 0x0000000804000985 */ /* 0x0085e2000c101d06 */
[C---:B------:R-:W-:Y:S04]  /*e110*/  ISETP.GE.AND P0, PT, R82.reuse, R52, PT ;  /* 0x000000345200720c */ /* 0x040fe80003f06270 */
[----:B------:R-:W-:Y:S01]  /*e120*/  ISETP.GE.AND P0, PT, R82, R54, !P0 ;  /* 0x000000365200720c */ /* 0x000fe20004706270 */
[----:B--2---:R2:W3:Y:S11]  /*e130*/  @P1 LD.E.128 R8, desc[UR6][R2.64] ;  /* 0x0000000602081980 */ /* 0x0044f6000c101d00 */
[----:B------:R-:W-:Y:S01]  /*e140*/  @!UPT UIADD3 URZ, URZ, URZ, URZ ;  /* 0x0000003f3f3ff290 */ /* 0x000fe2000fffe03f */
[C---:B------:R-:W-:Y:S04]  /*e150*/  @P0 LEA R4, P2, R206.reuse, R58, 0x1 ;  /* 0x0000003ace040211 */ /* 0x040fe800078408ff */
[----:B------:R-:W-:Y:S01]  /*e160*/  @P0 LEA.HI.X R5, R206, R57, R225, 0x1, P2 ;  /* 0x00000039ce050211 */ /* 0x000fe200010f0ce1 */
[----:B--2---:R-:W-:Y:S01]  /*e170*/  @P1 IMAD.MOV.U32 R2, RZ, RZ, R56 ;  /* 0x000000ffff021224 */ /* 0x004fe200078e0038 */
[-C--:B------:R-:W-:Y:S03]  /*e180*/  @P1 MOV R3, R55.reuse ;  /* 0x0000003700031202 */ /* 0x080fe60000000f00 */
[----:B------:R-:W-:Y:S04]  /*e190*/  @P1 IMAD.WIDE.U32 R2, R60, 0x60, R2 ;  /* 0x000000603c021825 */ /* 0x000fe800078e0002 */
[----:B------:R-:W-:Y:S05]  /*e1a0*/  @P1 IMAD.IADD R3, R3, 0x1, R0 ;  /* 0x0000000103031824 */ /* 0x000fea00078e0200 */
[----:B---3--:R2:W-:Y:S01]  /*e1b0*/  @P1 ST.E.128 desc[UR6][R2.64], R8 ;  /* 0x0000000802001985 */ /* 0x0085e2000c101d06 */
[C---:B------:R-:W-:Y:S04]  /*e1c0*/  ISETP.GE.AND P1, PT, R81.reuse, R52, PT ;  /* 0x000000345100720c */ /* 0x040fe80003f26270 */
[----:B------:R-:W-:Y:S11]  /*e1d0*/  ISETP.GE.AND P1, PT, R81, R54, !P1 ;  /* 0x000000365100720c */ /* 0x000ff60004f26270 */
[----:B------:R-:W-:Y:S02]  /*e1e0*/  @!UPT UIADD3 URZ, URZ, URZ, URZ ;  /* 0x0000003f3f3ff290 */ /* 0x000fe4000fffe03f */
[----:B------:R-:W-:Y:S02]  /*e1f0*/  @P1 IMAD R0, R51, 0xa0, RZ ;  /* 0x000000a033001824 */ /* 0x000fe400078e02ff */
[----:B--2---:R-:W-:Y:S01]  /*e200*/  @P1 IMAD.MOV.U32 R3, RZ, RZ, R57 ;  /* 0x000000ffff031224 */ /* 0x004fe200078e0039 */
[----:B------:R2:W3:Y:S01]  /*e210*/  @P0 LD.E.128 R8, desc[UR6][R4.64] ;  /* 0x0000000604080980 */ /* 0x0004e2000c101d00 */
[----:B------:R-:W-:Y:S05]  /*e220*/  @P1 MOV R2, R58 ;  /* 0x0000003a00021202 */ /* 0x000fea0000000f00 */
[----:B------:R-:W-:Y:S05]  /*e230*/  @P1 IMAD.WIDE.U32 R2, R50, 0xa0, R2 ;  /* 0x000000a032021825 */ /* 0x000fea00078e0002 */
[----:B------:R-:W-:Y:S01]  /*e240*/  @P1 IADD3 R3, R3, R0, RZ ;  /* 0x0000000003031210 */ /* 0x000fe20007ffe0ff */
[----:B------:R-:W-:Y:S01]  /*e250*/  @P1 IMAD R0, R61, 0xa0, RZ ;  /* 0x000000a03d001824 */ /* 0x000fe200078e02ff */
[C---:B--2---:R-:W-:Y:S04]  /*e260*/  @P0 LEA R4, P2, R85.reuse, R56, 0x1 ;  /* 0x0000003855040211 */ /* 0x044fe800078408ff */
[-C--:B------:R-:W-:Y:S05]  /*e270*/  @P0 LEA.HI.X R5, R85, R55.reuse, R106, 0x1, P2 ;  /* 0x0000003755050211 */ /* 0x080fea00010f0c6a */
[----:B---3--:R2:W-:Y:S01]  /*e280*/  @P0 ST.E.128 desc[UR6][R4.64], R8 ;  /* 0x0000000804000985 */ /* 0x0085e2000c101d06 */
[C---:B------:R-:W-:Y:S04]  /*e290*/  ISETP.GE.AND P0, PT, R80.reuse, R52, PT ;  /* 0x000000345000720c */ /* 0x040fe80003f06270 */
[----:B------:R-:W-:Y:S11]  /*e2a0*/  ISETP.GE.AND P0, PT, R80, R54, !P0 ;  /* 0x000000365000720c */ /* 0x000ff60004706270 */
[----:B------:R-:W-:Y:S02]  /*e2b0*/  @!UPT UIADD3 URZ, URZ, URZ, URZ ;  /* 0x0000003f3f3ff290 */ /* 0x000fe4000fffe03f */
[----:B------:R-:W-:Y:S02]  /*e2c0*/  @P0 IMAD R6, R51, 0xc0, RZ ;  /* 0x000000c033060824 */ /* 0x000fe400078e02ff */
[----:B--2---:R-:W-:Y:S01]  /*e2d0*/  @P1 IMAD.MOV.U32 R4, RZ, RZ, R56 ;  /* 0x000000ffff041224 */ /* 0x004fe200078e0038 */
[----:B------:R2:W3:Y:S01]  /*e2e0*/  @P1 LD.E.128 R8, desc[UR6][R2.64] ;  /* 0x0000000602081980 */ /* 0x0004e2000c101d00 */
[----:B------:R-:W-:Y:S03]  /*e2f0*/  @P1 MOV R5, R55 ;  /* 0x0000003700051202 */ /* 0x000fe60000000f00 */
[----:B------:R-:W-:Y:S04]  /*e300*/  @P1 IMAD.WIDE.U32 R4, R60, 0xa0, R4 ;  /* 0x000000a03c041825 */ /* 0x000fe800078e0004 */
[----:B------:R-:W-:Y:S02]  /*e310*/  @P1 IMAD.IADD R5, R5, 0x1, R0 ;  /* 0x0000000105051824 */ /* 0x000fe400078e0200 */
[----:B------:R-:W-:Y:S02]  /*e320*/  @P0 IMAD R0, R61, 0xc0, RZ ;  /* 0x000000c03d000824 */ /* 0x000fe400078e02ff */
[----:B--2---:R-:W-:Y:S01]  /*e330*/  @P0 IMAD.MOV.U32 R2, RZ, RZ, R58 ;  /* 0x000000ffff020224 */ /* 0x004fe200078e003a */
[----:B------:R-:W-:Y:S03]  /*e340*/  @P0 MOV R3, R57 ;  /* 0x0000003900030202 */ /* 0x000fe60000000f00 */
[----:B------:R-:W-:Y:S05]  /*e350*/  @P0 IMAD.WIDE.U32 R2, R50, 0xc0, R2 ;  /* 0x000000c032020825 */ /* 0x000fea00078e0002 */
[----:B------:R-:W-:Y:S01]  /*e360*/  @P0 IADD3 R3, R3, R6, RZ ;  /* 0x0000000603030210 */ /* 0x000fe20007ffe0ff */
        /* <DEDUP_REMOVED lines=12> */
[-C--:B------:R-:W-:Y:S03]  /*e430*/  @P1 MOV R3, R57.reuse ;  /* 0x0000003900031202 */ /* 0x080fe60000000f00 */
[----:B------:R-:W-:Y:S05]  /*e440*/  @P1 IMAD.WIDE.U32 R2, R50, 0xe0, R2 ;  /* 0x000000e032021825 */ /* 0x000fea00078e0002 */
[----:B------:R-:W-:Y:S01]  /*e450*/  @P1 IADD3 R3, R3, R6, RZ ;  /* 0x0000000603031210 */ /* 0x000fe20007ffe0ff */
        /* <DEDUP_REMOVED lines=114> */
[----:B---3--:R2:W-:Y:S05]  /*eb80*/  @P0 ST.E.128 desc[UR6][R4.64], R8 ;  /* 0x0000000804000985 */ /* 0x0085ea000c101d06 */
[----:B--2---:R2:W3:Y:S02]  /*eb90*/  @P1 LD.E.128 R4, desc[UR6][R2.64] ;  /* 0x0000000602041980 */ /* 0x0044e4000c101d00 */
[----:B--2---:R-:W-:Y:S01]  /*eba0*/  @P1 IMAD.MOV.U32 R2, RZ, RZ, R56 ;  /* 0x000000ffff021224 */ /* 0x004fe200078e0038 */
[----:B------:R-:W-:Y:S03]  /*ebb0*/  @P1 MOV R3, R55 ;  /* 0x0000003700031202 */ /* 0x000fe60000000f00 */
[----:B------:R-:W-:Y:S04]  /*ebc0*/  @P1 IMAD.WIDE.U32 R2, R60, 0x1e0, R2 ;  /* 0x000001e03c021825 */ /* 0x000fe800078e0002 */
[----:B------:R-:W-:Y:S05]  /*ebd0*/  @P1 IMAD.IADD R3, R3, 0x1, R0 ;  /* 0x0000000103031824 */ /* 0x000fea00078e0200 */
[----:B---3--:R2:W-:Y:S02]  /*ebe0*/  @P1 ST.E.128 desc[UR6][R2.64], R4 ;  /* 0x0000000402001985 */ /* 0x0085e4000c101d06 */
.L_x_2841:
[----:B------:R-:W-:Y:S05]  /*ebf0*/  BSYNC B2 ;  /* 0x0000000000027941 */ /* 0x000fea0003800000 */
.L_x_2806:
[----:B------:R-:W-:Y:S01]  /*ec00*/  ISETP.NE.U32.AND P1, PT, R238, RZ, PT ;  /* 0x000000ffee00720c */ /* 0x000fe20003f25070 */
[----:B------:R-:W5:Y:S01]  /*ec10*/  LD.E R0, desc[UR6][R26.64+0x128] ;  /* 0x000128061a007980 */ /* 0x000f62000c101900 */
[----:B--2---:R-:W-:Y:S01]  /*ec20*/  IMAD.MOV.U32 R2, RZ, RZ, R58 ;  /* 0x000000ffff027224 */ /* 0x004fe200078e003a */
        /* <DEDUP_REMOVED lines=11> */
[----:B------:R-:W2:Y:S01]  /*ece0*/  LD.E R3, desc[UR6][R26.64+0x170] ;  /* 0x000170061a037980 */ /* 0x000ea2000c101900 */
[----:B---34-:R-:W-:Y:S03]  /*ecf0*/  IABS R9, R22 ;  /* 0x0000001600097213 */ /* 0x018fe60000000000 */
[----:B------:R-:W3:Y:S01]  /*ed00*/  LD.E.64 R14, desc[UR6][R26.64+0x28] ;  /* 0x000028061a0e7980 */ /* 0x000ee2000c101b00 */
[-C--:B--2---:R-:W-:Y:S02]  /*ed10*/  IABS R5, R3.reuse ;  /* 0x0000000300057213 */ /* 0x084fe40000000000 */
[----:B------:R-:W-:Y:S02]  /*ed20*/  IABS R8, R3 ;  /* 0x0000000300087213 */ /* 0x000fe40000000000 */
[----:B------:R-:W2:Y:S03]  /*ed30*/  I2F.RP R6, R5 ;  /* 0x0000000500067306 */ /* 0x000ea60000209400 */
[----:B------:R-:W-:Y:S07]  /*ed40*/  IMAD.MOV R8, RZ, RZ, -R8 ;  /* 0x000000ffff087224 */ /* 0x000fee00078e0a08 */
[----:B--2---:R-:W2:Y:S02]  /*ed50*/  MUFU.RCP R6, R6 ;  /* 0x0000000600067308 */ /* 0x004ea40000001000 */
[----:B--2---:R-:W-:Y:S08]  /*ed60*/  VIADD R6, R6, 0xffffffe ;  /* 0x0ffffffe06067836 */ /* 0x004ff00000000000 */
[----:B------:R-:W2:Y:S02]  /*ed70*/  F2I.FTZ.U32.TRUNC.NTZ R7, R6 ;  /* 0x0000000600077305 */ /* 0x000ea4000021f000 */
[--C-:B--2---:R-:W-:Y:S02]  /*ed80*/  IMAD.MOV R0, RZ, RZ, -R7.reuse ;  /* 0x000000ffff007224 */ /* 0x104fe400078e0a07 */
        /* <DEDUP_REMOVED lines=33> */
[----:B------:R-:W2:Y:S01]  /*efa0*/  LD.E.64 R6, desc[UR6][R26.64+0x40] ;  /* 0x000040061a067980 */ /* 0x000ea2000c101b00 */
        /* <DEDUP_REMOVED lines=10> */
[----:B--2---:R-:W-:Y:S04]  /*f050*/  IMAD R2, R7, R0, RZ ;  /* 0x0000000007027224 */ /* 0x004fe800078e02ff */
[----:B------:R-:W-:Y:S01]  /*f060*/  IMAD R7, R6, R16, R2 ;  /* 0x0000001006077224 */ /* 0x000fe200078e0202 */
[----:B----4-:R-:W-:Y:S01]  /*f070*/  IADD3 R17, -R4, R17, RZ ;  /* 0x0000001104117210 */ /* 0x010fe20007ffe1ff */
[----:B------:R-:W-:Y:S03]  /*f080*/  IMAD.WIDE.U32 R4, R6, R0, RZ ;  /* 0x0000000006047225 */ /* 0x000fe600078e00ff */
[----:B------:R-:W-:Y:S01]  /*f090*/  SHF.R.S32.HI R18, RZ, 0x1f, R17 ;  /* 0x0000001fff127819 */ /* 0x000fe20000011411 */
[----:B------:R-:W-:Y:S02]  /*f0a0*/  IMAD.IADD R5, R5, 0x1, R7 ;  /* 0x0000000105057824 */ /* 0x000fe400078e0207 */
[----:B---3--:R-:W-:Y:S03]  /*f0b0*/  IMAD.WIDE.U32 R4, R17, R14, R4 ;  /* 0x0000000e11047225 */ /* 0x008fe600078e0004 */
        /* <DEDUP_REMOVED lines=16> */
.L_x_2907:
[----:B------:R-:W-:Y:S01]  /*f1c0*/  MOV R5, R59 ;  /* 0x0000003b00057202 */ /* 0x000fe20000000f00 */
[----:B---34-:R-:W2:Y:S01]  /*f1d0*/  LD.E R6, desc[UR6][R26.64+0x40] ;  /* 0x000040061a067980 */ /* 0x018ea2000c101900 */
        /* <DEDUP_REMOVED lines=10> */
.L_x_2908:
[----:B------:R-:W-:Y:S05]  /*f280*/  BSYNC B0 ;  /* 0x0000000000007941 */ /* 0x000fea0003800000 */
.L_x_2906:
[----:B------:R-:W-:Y:S04]  /*f290*/  IADD3 R23, R23, -0x1, RZ ;  /* 0xffffffff17177810 */ /* 0x000fe80007ffe0ff */
[----:B------:R-:W-:Y:S11]  /*f2a0*/  ISETP.GT.AND P0, PT, R23, R109, PT ;  /* 0x0000006d1700720c */ /* 0x000ff60003f04270 */
[----:B------:R-:W-:Y:S02]  /*f2b0*/  @!UPT UIADD3 URZ, URZ, URZ, URZ ;  /* 0x0000003f3f3ff290 */ /* 0x000fe4000fffe03f */
[----:B------:R-:W-:Y:S05]  /*f2c0*/  @P0 BRA `(.L_x_2909) ;  /* 0xffffff3c001c0947 */ /* 0x000fea000383ffff */
.L_x_2805:
[----:B------:R-:W-:Y:S05]  /*f2d0*/  WARPSYNC.ALL ;  /* 0x0000000000007948 */ /* 0x000fea0003800000 */
[----:B------:R-:W-:Y:S06]  /*f2e0*/  BAR.SYNC.DEFER_BLOCKING 0x0 ;  /* 0x0000000000007b1d */ /* 0x000fec0000010000 */
[----:B------:R-:W2:Y:S02]  /*f2f0*/  LD.E R38, desc[UR6][R26.64+0xd0] ;  /* 0x0000d0061a267980 */ /* 0x000ea4000c101900 */
[----:B------:R-:W5:Y:S01]  /*f300*/  S2UR UR4, SR_CgaCtaId ;  /* 0x00000000000479c3 */ /* 0x000f620000008800 */
[----:B------:R-:W-:Y:S01]  /*f310*/  UMOV UR5, 0x400 ;  /* 0x0000040000057882 */ /* 0x000fe20000000000 */
[----:B------:R-:W-:Y:S01]  /*f320*/  BSSY B2, `(.L_x_2910) ;  /* 0x00002ab000027945 */ /* 0x000fe20003800000 */
[C---:B---34-:R-:W-:Y:S01]  /*f330*/  SHF.L.U64.HI R6, R158.reuse, 0x4, R159 ;  /* 0x000000049e067819 */ /* 0x058fe2000001029f */
[----:B------:R-:W-:Y:S01]  /*f340*/  IMAD.SHL.U32 R4, R158, 0x10, RZ ;  /* 0x000000109e047824 */ /* 0x000fe200078e00ff */
[----:B-----5:R-:W-:-:S06]  /*f350*/  ULEA UR4, UR4, UR5, 0x18 ;  /* 0x0000000504047291 */ /* 0x020fcc000f8ec03f */
[----:B------:R-:W-:Y:S02]  /*f360*/  LEA R233, R233, UR4, 0x1 ;  /* 0x00000004e9e97c11 */ /* 0x000fe4000f8e08ff */
[----:B--2---:R-:W-:-:S13]  /*f370*/  ISETP.NE.AND P0, PT, R38, RZ, PT ;  /* 0x000000ff2600720c */ /* 0x004fda0003f05270 */
[----:B------:R-:W-:Y:S05]  /*f380*/  @!P0 BRA `(.L_x_2911) ;  /* 0x00000028000c8947 */ /* 0x000fea0003800000 */
[----:B------:R-:W2:Y:S01]  /*f390*/  LD.E.64 R2, desc[UR6][R26.64+0xf0] ;  /* 0x0000f0061a027980 */ /* 0x000ea2000c101b00 */
[----:B------:R-:W3:Y:S03]  /*f3a0*/  S2R R0, SR_CTAID.Y ;  /* 0x0000000000007919 */ /* 0x000ee60000002600 */
[----:B------:R-:W4:Y:S04]  /*f3b0*/  LD.E.U8 R14, desc[UR6][R26.64+0x1b3] ;  /* 0x0001b3061a0e7980 */ /* 0x000f28000c101100 */
[----:B------:R-:W4:Y:S04]  /*f3c0*/  LDL R15, [R1+0x28] ;  /* 0x00002800010f7983 */ /* 0x000f280000100800 */
[----:B------:R-:W5:Y:S04]  /*f3d0*/  LD.E.64 R30, desc[UR6][R26.64+0x148] ;  /* 0x000148061a1e7980 */ /* 0x000f68000c101b00 */
[----:B------:R-:W5:Y:S01]  /*f3e0*/  LD.E.64 R28, desc[UR6][R26.64+0x150] ;  /* 0x000150061a1c7980 */ /* 0x000f62000c101b00 */
[----:B--2---:R-:W-:-:S04]  /*f3f0*/  ISETP.NE.U32.AND P1, PT, R2, RZ, PT ;  /* 0x000000ff0200720c */ /* 0x004fc80003f25070 */
[----:B------:R-:W-:-:S13]  /*f400*/  ISETP.NE.AND.EX P1, PT, R3, RZ, PT, P1 ;  /* 0x000000ff0300720c */ /* 0x000fda0003f25310 */
[----:B---3--:R-:W-:-:S04]  /*f410*/  @P1 LEA R2, P0, R0, R2, 0x2 ;  /* 0x0000000200021211 */ /* 0x008fc800078010ff */
[----:B------:R-:W-:Y:S01]  /*f420*/  @P1 LEA.HI.X R3, R0, R3, R202, 0x2, P0 ;  /* 0x0000000300031211 */ /* 0x000fe200000f14ca */
[----:B------:R-:W-:-:S06]  /*f430*/  IMAD.MOV.U32 R0, RZ, RZ, RZ ;  /* 0x000000ffff007224 */ /* 0x000fcc00078e00ff */
[----:B------:R2:W3:Y:S01]  /*f440*/  @P1 LD.E R0, desc[UR6][R2.64] ;  /* 0x0000000602001980 */ /* 0x0004e2000c101900 */
[----:B------:R-:W-:Y:S01]  /*f450*/  LEA R5, P0, R158, R200, 0x5 ;  /* 0x000000c89e057211 */ /* 0x000fe200078028ff */
[----:B------:R-:W-:-:S03]  /*f460*/  IMAD.MOV.U32 R202, RZ, RZ, R200 ;  /* 0x000000ffffca7224 */ /* 0x000fc600078e00c8 */
[----:B------:R-:W-:Y:S01]  /*f470*/  LEA.HI.X R7, R158, R203, R159, 0x5, P0 ;  /* 0x000000cb9e077211 */ /* 0x000fe200000f2c9f */
[----:B------:R-:W-:Y:S01]  /*f480*/  IMAD R10, R159, 0x30, RZ ;  /* 0x000000309f0a7824 */ /* 0x000fe200078e02ff */
[C---:B------:R-:W-:Y:S02]  /*f490*/  LEA R46, P0, R5.reuse, R156, 0x1 ;  /* 0x0000009c052e7211 */ /* 0x040fe400078008ff */
[----:B------:R-:W-:Y:S02]  /*f4a0*/  LEA.HI R24, R38, R38, RZ, 0x1 ;  /* 0x0000002626187211 */ /* 0x000fe400078f08ff */
[----:B------:R-:W-:Y:S02]  /*f4b0*/  LEA.HI.X R47, R5, R157, R7, 0x1, P0 ;  /* 0x0000009d052f7211 */ /* 0x000fe400000f0c07 */
[----:B------:R-:W-:Y:S02]  /*f4c0*/  IADD3 R4, P1, R4, R200, RZ ;  /* 0x000000c804047210 */ /* 0x000fe40007f3e0ff */
[----:B------:R-:W-:Y:S01]  /*f4d0*/  SHF.R.S32.HI R24, RZ, 0x1, R24 ;  /* 0x00000001ff187819 */ /* 0x000fe20000011418 */
[----:B--2---:R-:W-:-:S04]  /*f4e0*/  IMAD.WIDE.U32 R2, R158, 0x30, R202 ;  /* 0x000000309e027825 */ /* 0x004fc800078e00ca */
[----:B------:R-:W-:Y:S01]  /*f4f0*/  IMAD.IADD R5, R3, 0x1, R10 ;  /* 0x0000000103057824 */ /* 0x000fe200078e020a */
[-C--:B------:R-:W-:Y:S01]  /*f500*/  LEA R50, P0, R2, R156.reuse, 0x1 ;  /* 0x0000009c02327211 */ /* 0x080fe200078008ff */
[----:B------:R-:W-:Y:S01]  /*f510*/  IMAD.X R6, R6, 0x1, R203, P1 ;  /* 0x0000000106067824 */ /* 0x000fe200008e06cb */
[-C--:B-1----:R-:W-:Y:S02]  /*f520*/  LEA R32, P1, R4, R156.reuse, 0x1 ;  /* 0x0000009c04207211 */ /* 0x082fe400078208ff */
[-C--:B------:R-:W-:Y:S02]  /*f530*/  LEA.HI.X R51, R2, R157.reuse, R5, 0x1, P0 ;  /* 0x0000009d02337211 */ /* 0x080fe400000f0c05 */
[----:B----4-:R-:W-:Y:S02]  /*f540*/  ISETP.NE.AND P0, PT, R14, RZ, PT ;  /* 0x000000ff0e00720c */ /* 0x010fe40003f05270 */
[----:B------:R-:W-:Y:S02]  /*f550*/  LEA.HI.X R33, R4, R157, R6, 0x1, P1 ;  /* 0x0000009d04217211 */ /* 0x000fe400008f0c06 */
[----:B------:R-:W-:-:S04]  /*f560*/  LEA R8, P2, R200, R156, 0x1 ;  /* 0x0000009cc8087211 */ /* 0x000fc800078408ff */
[----:B------:R-:W-:Y:S01]  /*f570*/  LEA.HI.X R9, R200, R157, R203, 0x1, P2 ;  /* 0x0000009dc8097211 */ /* 0x000fe200010f0ccb */
[--C-:B------:R-:W-:Y:S02]  /*f580*/  IMAD.IADD R40, R15, 0x1, -R237.reuse ;  /* 0x000000010f287824 */ /* 0x100fe400078e0aed */
[----:B------:R-:W-:Y:S01]  /*f590*/  IMAD.SHL.U32 R52, R24, 0x10, RZ ;  /* 0x0000001018347824 */ /* 0x000fe200078e00ff */
[----:B---3--:R-:W-:Y:S01]  /*f5a0*/  IADD3 R11, R0, R111, R237 ;  /* 0x0000006f000b7210 */ /* 0x008fe20007ffe0ed */
        /* <DEDUP_REMOVED lines=17> */
[C---:B------:R-:W-:Y:S02]  /*f6c0*/  SHF.L.U32 R2, R17.reuse, 0x1, RZ ;  /* 0x0000000111027819 */ /* 0x040fe400000006ff */
[----:B------:R-:W-:Y:S02]  /*f6d0*/  SHF.L.U64.HI R0, R17, 0x1, R21 ;  /* 0x0000000111007819 */ /* 0x000fe40000010215 */
[-C--:B-1---5:R-:W-:Y:S02]  /*f6e0*/  IADD3 R8, P1, R30, R2.reuse, RZ ;  /* 0x000000021e087210 */ /* 0x0a2fe40007f3e0ff */
[----:B------:R-:W-:Y:S02]  /*f6f0*/  IADD3 R2, P0, R28, R2, RZ ;  /* 0x000000021c027210 */ /* 0x000fe40007f1e0ff */
[----:B------:R-:W-:-:S03]  /*f700*/  IADD3.X R9, R31, R0, RZ, P1, !PT ;  /* 0x000000001f097210 */ /* 0x000fc60000ffe4ff */
[----:B------:R-:W-:-:S03]  /*f710*/  IMAD.X R3, R29, 0x1, R0, P0 ;  /* 0x000000011d037824 */ /* 0x000fc600000e0600 */
[----:B------:R-:W2:Y:S04]  /*f720*/  LD.E.64 R8, desc[UR6][R8.64] ;  /* 0x0000000608087980 */ /* 0x000ea8000c101b00 */
[----:B------:R1:W3:Y:S01]  /*f730*/  LD.E.64 R14, desc[UR6][R2.64] ;  /* 0x00000006020e7980 */ /* 0x0002e2000c101b00 */
[----:B------:R-:W-:Y:S02]  /*f740*/  LOP3.LUT R0, R7, 0xffff0000, RZ, 0xc0, !PT ;  /* 0xffff000007007812 */ /* 0x000fe400078ec0ff */
[C---:B------:R-:W-:Y:S01]  /*f750*/  SHF.L.U32 R10, R5.reuse, 0x10, RZ ;  /* 0x00000010050a7819 */ /* 0x040fe200000006ff */
[C---:B------:R-:W-:Y:S01]  /*f760*/  IMAD.U32 R11, R4.reuse, 0x10000, RZ ;  /* 0x00010000040b7824 */ /* 0x040fe200078e00ff */
[----:B------:R-:W-:Y:S02]  /*f770*/  LOP3.LUT R4, R4, 0xffff0000, RZ, 0xc0, !PT ;  /* 0xffff000004047812 */ /* 0x000fe400078ec0ff */
[----:B-1----:R-:W-:-:S02]  /*f780*/  LOP3.LUT R3, R5, 0xffff0000, RZ, 0xc0, !PT ;  /* 0xffff000005037812 */ /* 0x002fc400078ec0ff */
[----:B------:R-:W-:Y:S01]  /*f790*/  SHF.L.U32 R2, R7, 0x10, RZ ;  /* 0x0000001007027819 */ /* 0x000fe200000006ff */
[C---:B------:R-:W-:Y:S01]  /*f7a0*/  IMAD.U32 R5, R6.reuse, 0x10000, RZ ;  /* 0x0001000006057824 */ /* 0x040fe200078e00ff */
[----:B------:R-:W-:Y:S02]  /*f7b0*/  LOP3.LUT R6, R6, 0xffff0000, RZ, 0xc0, !PT ;  /* 0xffff000006067812 */ /* 0x000fe400078ec0ff */
[----:B--2---:R-:W-:Y:S02]  /*f7c0*/  LOP3.LUT R18, R8, 0xffff0000, RZ, 0xc0, !PT ;  /* 0xffff000008127812 */ /* 0x004fe400078ec0ff */
[----:B------:R-:W-:Y:S02]  /*f7d0*/  LOP3.LUT R20, R9, 0xffff0000, RZ, 0xc0, !PT ;  /* 0xffff000009147812 */ /* 0x000fe400078ec0ff */
[----:B---3--:R-:W-:Y:S02]  /*f7e0*/  LOP3.LUT R19, R14, 0xffff0000, RZ, 0xc0, !PT ;  /* 0xffff00000e137812 */ /* 0x008fe400078ec0ff */
[----:B------:R-:W-:Y:S01]  /*f7f0*/  LOP3.LUT R22, R15, 0xffff0000, RZ, 0xc0, !PT ;  /* 0xffff00000f167812 */ /* 0x000fe200078ec0ff */
[----:B------:R-:W-:-:S02]  /*f800*/  FMUL.FTZ R7, R3, R18 ;  /* 0x0000001203077220 */ /* 0x000fc40000410000 */
[-C--:B------:R-:W-:Y:S01]  /*f810*/  FMUL.FTZ R16, R3, R19.reuse ;  /* 0x0000001303107220 */ /* 0x080fe20000410000 */
[----:B------:R-:W-:Y:S01]  /*f820*/  SHF.L.U32 R14, R14, 0x10, RZ ;  /* 0x000000100e0e7819 */ /* 0x000fe200000006ff */
[C---:B------:R-:W-:Y:S01]  /*f830*/  FMUL.FTZ R3, R0.reuse, R22 ;  /* 0x0000001600037220 */ /* 0x040fe20000410000 */
[----:B------:R-:W-:Y:S01]  /*f840*/  FMUL.FTZ R0, R0, R20 ;  /* 0x0000001400007220 */ /* 0x000fe20000410000 */
[----:B------:R-:W-:Y:S01]  /*f850*/  SHF.L.U32 R15, R15, 0x10, RZ ;  /* 0x000000100f0f7819 */ /* 0x000fe200000006ff */
[----:B------:R-:W-:Y:S01]  /*f860*/  FFMA.FTZ R16, R10, R18, -R16 ;  /* 0x000000120a107223 */ /* 0x000fe20000010810 */
[----:B------:R-:W-:Y:S02]  /*f870*/  IMAD.U32 R8, R8, 0x10000, RZ ;  /* 0x0001000008087824 */ /* 0x000fe400078e00ff */
[----:B------:R-:W-:Y:S01]  /*f880*/  FFMA.FTZ R10, R10, R19, R7 ;  /* 0x000000130a0a7223 */ /* 0x000fe20000010007 */
[----:B------:R-:W-:Y:S02]  /*f890*/  IMAD.U32 R9, R9, 0x10000, RZ ;  /* 0x0001000009097824 */ /* 0x000fe400078e00ff */
        /* <DEDUP_REMOVED lines=14> */
.L_x_2916:
[----:B------:R-:W-:Y:S05]  /*f980*/  BSYNC B0 ;  /* 0x0000000000007941 */ /* 0x000fea0003800000 */
.L_x_2915:
[----:B-----5:R2:W-:Y:S02]  /*f990*/  STS.128 [R233], R4 ;  /* 0x00000004e9007388 */ /* 0x0205e40000000c00 */
.L_x_2914:
[----:B------:R-:W-:Y:S05]  /*f9a0*/  BSYNC B1 ;  /* 0x0000000000017941 */ /* 0x000fea0003800000 */
.L_x_2913:
        /* <DEDUP_REMOVED lines=9> */
[----:B------:R-:W-:-:S04]  /*fa40*/  IADD3 R0, P0, R52, R17, RZ ;  /* 0x0000001134007210 */ /* 0x000fc80007f1e0ff */
[----:B------:R-:W-:Y:S01]  /*fa50*/  LEA.HI.X.SX32 R2, R52, R21, 0x1, P0 ;  /* 0x0000001534027211 */ /* 0x000fe200000f0eff */
[----:B------:R-:W-:-:S03]  /*fa60*/  IMAD.SHL.U32 R3, R0, 0x2, RZ ;  /* 0x0000000200037824 */ /* 0x000fc600078e00ff */
[----:B------:R-:W-:Y:S02]  /*fa70*/  SHF.L.U64.HI R0, R0, 0x1, R2 ;  /* 0x0000000100007819 */ /* 0x000fe40000010202 */
[-C--:B-1---5:R-:W-:Y:S02]  /*fa80*/  IADD3 R8, P1, R30, R3.reuse, RZ ;  /* 0x000000031e087210 */ /* 0x0a2fe40007f3e0ff */
[----:B------:R-:W-:Y:S02]  /*fa90*/  IADD3 R2, P0, R28, R3, RZ ;  /* 0x000000031c027210 */ /* 0x000fe40007f1e0ff */
[----:B------:R-:W-:-:S03]  /*faa0*/  IADD3.X R9, R31, R0, RZ, P1, !PT ;  /* 0x000000001f097210 */ /* 0x000fc60000ffe4ff */
[----:B------:R-:W-:-:S03]  /*fab0*/  IMAD.X R3, R29, 0x1, R0, P0 ;  /* 0x000000011d037824 */ /* 0x000fc600000e0600 */
[----:B------:R-:W3:Y:S04]  /*fac0*/  LD.E.64 R8, desc[UR6][R8.64] ;  /* 0x0000000608087980 */ /* 0x000ee8000c101b00 */
[----:B------:R1:W4:Y:S01]  /*fad0*/  LD.E.64 R14, desc[UR6][R2.64] ;  /* 0x00000006020e7980 */ /* 0x000322000c101b00 */
        /* <DEDUP_REMOVED lines=8> */
[----:B---3--:R-:W-:Y:S02]  /*fb60*/  LOP3.LUT R18, R8, 0xffff0000, RZ, 0xc0, !PT ;  /* 0xffff000008127812 */ /* 0x008fe400078ec0ff */
[----:B------:R-:W-:Y:S02]  /*fb70*/  LOP3.LUT R20, R9, 0xffff0000, RZ, 0xc0, !PT ;  /* 0xffff000009147812 */ /* 0x000fe400078ec0ff */
[----:B----4-:R-:W-:Y:S02]  /*fb80*/  LOP3.LUT R19, R14, 0xffff0000, RZ, 0xc0, !PT ;  /* 0xffff00000e137812 */ /* 0x010fe400078ec0ff */
        /* <DEDUP_REMOVED lines=25> */
.L_x_2920:
[----:B------:R-:W-:Y:S05]  /*fd20*/  BSYNC B0 ;  /* 0x0000000000007941 */ /* 0x000fea0003800000 */
.L_x_2919:
[----:B-----5:R3:W-:Y:S02]  /*fd30*/  STS.128 [R233+0x800], R4 ;  /* 0x00080004e9007388 */ /* 0x0207e40000000c00 */
.L_x_2918:
[----:B------:R-:W-:Y:S05]  /*fd40*/  BSYNC B1 ;  /* 0x0000000000017941 */ /* 0x000fea0003800000 */
.L_x_2917:
        /* <DEDUP_REMOVED lines=39> */
[----:B------:R-:W-:Y:S01]  /*ffc0*/  SHF.L.U32 R9, R9, 0x10, RZ ;  /* 0x0000001009097819 */ /* 0x000fe200000006ff */
[----:B------:R-:W-:Y:S02]  /*ffd0*/  IMAD.U32 R8, R8, 0x10000, RZ ;  /* 0x0001000008087824 */ /* 0x000fe400078e00ff */
        /* <DEDUP_REMOVED lines=15> */
.L_x_2924:
[----:B------:R-:W-:Y:S05]  /*100d0*/  BSYNC B0 ;  /* 0x0000000000007941 */ /* 0x000fea0003800000 */
.L_x_2923:
[----:B-----5:R4:W-:Y:S02]  /*100e0*/  STS.128 [R233+0x1000], R4 ;  /* 0x00100004e9007388 */ /* 0x0209e40000000c00 */
.L_x_2922:
[----:B------:R-:W-:Y:S05]  /*100f0*/  BSYNC B1 ;  /* 0x0000000000017941 */ /* 0x000fea0003800000 */
.L_x_2921:
[----:B--2---:R-:W-:-:S05]  /*10100*/  VIADD R32, R88, 0x30 ;  /* 0x0000003058207836 */ /* 0x004fca0000000000 */
[----:B------:R-:W-:-:S04]  /*10110*/  ISETP.GE.AND P0, PT, R32, R40, PT ;  /* 0x000000282000720c */ /* 0x000fc80003f06270 */
[----:B------:R-:W-:-:S13]  /*10120*/  ISETP.LT.OR P0, PT, R235, -0x187, P0 ;  /* 0xfffffe79eb00780c */ /* 0x000fda0000701670 */
[----:B------:R-:W-:Y:S05]  /*10130*/  @P0 BRA `(.L_x_2925) ;  /* 0x0000001c00240947 */ /* 0x000fea0003800000 */
[----:B---34-:R2:W5:Y:S01]  /*10140*/  LD.E.128 R4, desc[UR6][R50.64] ;  /* 0x0000000632047980 */ /* 0x018562000c101d00 */
        /* <DEDUP_REMOVED lines=8> */
[-C--:B-1---5:R-:W-:Y:S02]  /*101d0*/  IADD3 R8, P1, R30, R3.reuse, RZ ;  /* 0x000000031e087210 */ /* 0x0a2fe40007f3e0ff */
[----:B------:R-:W-:Y:S02]  /*101e0*/  IADD3 R2, P0, R28, R3, RZ ;  /* 0x000000031c027210 */ /* 0x000fe40007f1e0ff */
[----:B------:R-:W-:-:S03]  /*101f0*/  IADD3.X R9, R31, R0, RZ, P1, !PT ;  /* 0x000000001f097210 */ /* 0x000fc60000ffe4ff */
[----:B------:R-:W-:-:S03]  /*10200*/  IMAD.X R3, R29, 0x1, R0, P0 ;  /* 0x000000011d037824 */ /* 0x000fc600000e0600 */
[----:B------:R-:W3:Y:S04]  /*10210*/  LD.E.64 R8, desc[UR6][R8.64] ;  /* 0x0000000608087980 */ /* 0x000ee8000c101b00 */
[----:B------:R1:W4:Y:S01]  /*10220*/  LD.E.64 R12, desc[UR6][R2.64] ;  /* 0x00000006020c7980 */ /* 0x000322000c101b00 */
[C---:B------:R-:W-:Y:S02]  /*10230*/  LOP3.LUT R0, R4.reuse, 0xffff0000, RZ, 0xc0, !PT ;  /* 0xffff000004007812 */ /* 0x040fe400078ec0ff */
[----:B------:R-:W-:Y:S01]  /*10240*/  SHF.L.U32 R10, R4, 0x10, RZ ;  /* 0x00000010040a7819 */ /* 0x000fe200000006ff */
[C---:B------:R-:W-:Y:S01]  /*10250*/  IMAD.U32 R4, R5.reuse, 0x10000, RZ ;  /* 0x0001000005047824 */ /* 0x040fe200078e00ff */
[----:B------:R-:W-:Y:S02]  /*10260*/  SHF.L.U32 R11, R6, 0x10, RZ ;  /* 0x00000010060b7819 */ /* 0x000fe400000006ff */
[----:B-1----:R-:W-:-:S02]  /*10270*/  LOP3.LUT R2, R5, 0xffff0000, RZ, 0xc0, !PT ;  /* 0xffff000005027812 */ /* 0x002fc400078ec0ff */
[----:B------:R-:W-:Y:S01]  /*10280*/  LOP3.LUT R5, R6, 0xffff0000, RZ, 0xc0, !PT ;  /* 0xffff000006057812 */ /* 0x000fe200078ec0ff */
[C---:B------:R-:W-:Y:S01]  /*10290*/  IMAD.U32 R6, R7.reuse, 0x10000, RZ ;  /* 0x0001000007067824 */ /* 0x040fe200078e00ff */
[----:B------:R-:W-:Y:S02]  /*102a0*/  LOP3.LUT R3, R7, 0xffff0000, RZ, 0xc0, !PT ;  /* 0xffff000007037812 */ /* 0x000fe400078ec0ff */
[----:B---3--:R-:W-:Y:S01]  /*102b0*/  SHF.L.U32 R14, R8, 0x10, RZ ;  /* 0x00000010080e7819 */ /* 0x008fe200000006ff */
        /* <DEDUP_REMOVED lines=8> */
[-C--:B------:R-:W-:Y:S01]  /*10340*/  FFMA.FTZ R10, R4, R16.reuse, -R7 ;  /* 0x00000010040a7223 */ /* 0x080fe20000010807 */
[----:B------:R-:W-:Y:S01]  /*10350*/  FMUL.FTZ R0, R2, R16 ;  /* 0x0000001002007220 */ /* 0x000fe20000410000 */
        /* <DEDUP_REMOVED lines=17> */
.L_x_2927:
[----:B------:R-:W-:Y:S05]  /*10470*/  BSYNC B0 ;  /* 0x0000000000007941 */ /* 0x000fea0003800000 */
.L_x_2926:
[----:B-----5:R3:W-:Y:S01]  /*10480*/  STS.128 [R233+0x1800], R4 ;  /* 0x00180004e9007388 */ /* 0x0207e20000000c00 */
[----:B------:R-:W-:Y:S05]  /*10490*/  BRA `(.L_x_2925) ;  /* 0x00000018004c7947 */ /* 0x000fea0003800000 */
.L_x_2912:
        /* <DEDUP_REMOVED lines=14> */
[----:B-1----:R-:W-:-:S03]  /*10580*/  IMAD.WIDE R8, R2, 0x2, R8 ;  /* 0x0000000202087825 */ /* 0x002fc600078e0208 */
[----:B------:R-:W-:Y:S02]  /*10590*/  LEA.HI.X.SX32 R0, R0, R39, 0x1, P0 ;  /* 0x0000002700007211 */ /* 0x000fe400000f0eff */
        /* <DEDUP_REMOVED lines=71> */
.L_x_2931:
[----:B------:R-:W-:Y:S05]  /*10a10*/  BSYNC B0 ;  /* 0x0000000000007941 */ /* 0x000fea0003800000 */
.L_x_2930:
[----:B-----5:R2:W-:Y:S02]  /*10a20*/  STS.128 [R233], R4 ;  /* 0x00000004e9007388 */ /* 0x0205e40000000c00 */
.L_x_2929:
[----:B------:R-:W-:Y:S05]  /*10a30*/  BSYNC B1 ;  /* 0x0000000000017941 */ /* 0x000fea0003800000 */
.L_x_2928:
        /* <DEDUP_REMOVED lines=18> */
[----:B-----5:R-:W-:-:S03]  /*10b60*/  LEA R16, P1, R2, R28, 0x1 ;  /* 0x0000001c02107211 */ /* 0x020fc600078208ff */
[----:B-1----:R-:W-:Y:S01]  /*10b70*/  IMAD.WIDE R8, R0, 0x2, R32 ;  /* 0x0000000200087825 */ /* 0x002fe200078e0220 */
[----:B------:R-:W-:-:S03]  /*10b80*/  LEA.HI.X R17, R2, R29, R3, 0x1, P1 ;  /* 0x0000001d02117211 */ /* 0x000fc600008f0c03 */
[----:B------:R-:W-:Y:S01]  /*10b90*/  IMAD.MOV.U32 R0, RZ, RZ, RZ ;  /* 0x000000ffff007224 */ /* 0x000fe200078e00ff */
[----:B------:R-:W-:Y:S01]  /*10ba0*/  @P0 IADD3 R0, -R24, RZ, RZ ;  /* 0x000000ff18000210 */ /* 0x000fe20007ffe1ff */
[----:B------:R-:W3:Y:S03]  /*10bb0*/  LD.E.128 R8, desc[UR6][R8.64] ;  /* 0x0000000608087980 */ /* 0x000ee6000c101d00 */
[C---:B------:R-:W-:Y:S01]  /*10bc0*/  IADD3 R2, P1, R0.reuse, R14, RZ ;  /* 0x0000000e00027210 */ /* 0x040fe20007f3e0ff */
[----:B------:R-:W4:Y:S03]  /*10bd0*/  LD.E.128 R16, desc[UR6][R16.64] ;  /* 0x0000000610107980 */ /* 0x000f26000c101d00 */
[----:B------:R-:W-:Y:S02]  /*10be0*/  LEA.HI.X.SX32 R0, R0, R15, 0x1, P1 ;  /* 0x0000000f00007211 */ /* 0x000fe400008f0eff */
[----:B------:R-:W-:-:S04]  /*10bf0*/  LEA R20, P1, R2, R30, 0x1 ;  /* 0x0000001e02147211 */ /* 0x000fc800078208ff */
[----:B------:R-:W-:-:S06]  /*10c00*/  LEA.HI.X R21, R2, R31, R0, 0x1, P1 ;  /* 0x0000001f02157211 */ /* 0x000fcc00008f0c00 */
[----:B------:R-:W4:Y:S01]  /*10c10*/  LD.E.128 R20, desc[UR6][R20.64] ;  /* 0x0000000614147980 */ /* 0x000f22000c101d00 */
[C---:B------:R-:W-:Y:S01]  /*10c20*/  LOP3.LUT R34, R5.reuse, 0xffff0000, RZ, 0xc0, !PT ;  /* 0xffff000005227812 */ /* 0x040fe200078ec0ff */
[----:B------:R-:W-:Y:S01]  /*10c30*/  IMAD.U32 R14, R5, 0x10000, RZ ;  /* 0x00010000050e7824 */ /* 0x000fe200078e00ff */
[C---:B--2---:R-:W-:Y:S02]  /*10c40*/  SHF.L.U32 R32, R6.reuse, 0x10, RZ ;  /* 0x0000001006207819 */ /* 0x044fe400000006ff */
[----:B------:R-:W-:Y:S01]  /*10c50*/  LOP3.LUT R33, R6, 0xffff0000, RZ, 0xc0, !PT ;  /* 0xffff000006217812 */ /* 0x000fe200078ec0ff */
[C---:B------:R-:W-:Y:S01]  /*10c60*/  IMAD.U32 R15, R4.reuse, 0x10000, RZ ;  /* 0x00010000040f7824 */ /* 0x040fe200078e00ff */
[----:B------:R-:W-:Y:S02]  /*10c70*/  LOP3.LUT R25, R4, 0xffff0000, RZ, 0xc0, !PT ;  /* 0xffff000004197812 */ /* 0x000fe400078ec0ff */
[C---:B------:R-:W-:Y:S01]  /*10c80*/  LOP3.LUT R35, R7.reuse, 0xffff0000, RZ, 0xc0, !PT ;  /* 0xffff000007237812 */ /* 0x040fe200078ec0ff */
[----:B------:R-:W-:Y:S01]  /*10c90*/  IMAD.U32 R7, R7, 0x10000, RZ ;  /* 0x0001000007077824 */ /* 0x000fe200078e00ff */
[----:B---3--:R-:W-:Y:S01]  /*10ca0*/  SHF.L.U32 R36, R9, 0x10, RZ ;  /* 0x0000001009247819 */ /* 0x008fe200000006ff */
        /* <DEDUP_REMOVED lines=51> */
.L_x_2935:
[----:B------:R-:W-:Y:S05]  /*10fe0*/  BSYNC B0 ;  /* 0x0000000000007941 */ /* 0x000fea0003800000 */
.L_x_2934:
[----:B-----5:R3:W-:Y:S02]  /*10ff0*/  STS.128 [R233+0x800], R4 ;  /* 0x00080004e9007388 */ /* 0x0207e40000000c00 */
.L_x_2933:
[----:B------:R-:W-:Y:S05]  /*11000*/  BSYNC B1 ;  /* 0x0000000000017941 */ /* 0x000fea0003800000 */
.L_x_2932:
        /* <DEDUP_REMOVED lines=18> */
[----:B-----5:R-:W-:Y:S01]  /*11130*/  LEA R16, P1, R2, R28, 0x1 ;  /* 0x0000001c02107211 */ /* 0x020fe200078208ff */
[----:B------:R-:W-:-:S03]  /*11140*/  @P0 IMAD.MOV R0, RZ, RZ, -R24 ;  /* 0x000000ffff000224 */ /* 0x000fc600078e0a18 */
[----:B------:R-:W-:Y:S01]  /*11150*/  LEA.HI.X R17, R2, R29, R3, 0x1, P1 ;  /* 0x0000001d02117211 */ /* 0x000fe200008f0c03 */
[----:B-1----:R-:W-:Y:S01]  /*11160*/  IMAD.WIDE R8, R0, 0x2, R46 ;  /* 0x0000000200087825 */ /* 0x002fe200078e022e */
[----:B------:R-:W-:-:S03]  /*11170*/  MOV R0, RZ ;  /* 0x000000ff00007202 */ /* 0x000fc60000000f00 */
[----:B------:R-:W-:Y:S01]  /*11180*/  @P0 IMAD.MOV R0, RZ, RZ, -R24 ;  /* 0x000000ffff000224 */ /* 0x000fe200078e0a18 */
[----:B------:R-:W3:Y:S04]  /*11190*/  LD.E.128 R16, desc[UR6][R16.64] ;  /* 0x0000000610107980 */ /* 0x000ee8000c101d00 */
[C---:B------:R-:W-:Y:S01]  /*111a0*/  IADD3 R2, P1, R0.reuse, R14, RZ ;  /* 0x0000000e00027210 */ /* 0x040fe20007f3e0ff */
[----:B------:R-:W4:Y:S03]  /*111b0*/  LD.E.128 R8, desc[UR6][R8.64] ;  /* 0x0000000608087980 */ /* 0x000f26000c101d00 */
[----:B------:R-:W-:Y:S02]  /*111c0*/  LEA.HI.X.SX32 R0, R0, R15, 0x1, P1 ;  /* 0x0000000f00007211 */ /* 0x000fe400008f0eff */
[----:B------:R-:W-:-:S04]  /*111d0*/  LEA R20, P1, R2, R30, 0x1 ;  /* 0x0000001e02147211 */ /* 0x000fc800078208ff */
        /* <DEDUP_REMOVED lines=10> */
[C---:B---3--:R-:W-:Y:S01]  /*11280*/  IMAD.U32 R6, R16.reuse, 0x10000, RZ ;  /* 0x0001000010067824 */ /* 0x048fe200078e00ff */
[----:B------:R-:W-:Y:S01]  /*11290*/  LOP3.LUT R5, R16, 0xffff0000, RZ, 0xc0, !PT ;  /* 0xffff000010057812 */ /* 0x000fe200078ec0ff */
[----:B------:R-:W-:Y:S01]  /*112a0*/  IMAD.U32 R3, R18, 0x10000, RZ ;  /* 0x0001000012037824 */ /* 0x000fe200078e00ff */
[----:B------:R-:W-:Y:S01]  /*112b0*/  LOP3.LUT R16, R17, 0xffff0000, RZ, 0xc0, !PT ;  /* 0xffff000011107812 */ /* 0x000fe200078ec0ff */
[----:B------:R-:W-:Y:S01]  /*112c0*/  @!P0 FADD.FTZ R6, -R6, -RZ ;  /* 0x800000ff06068221 */ /* 0x000fe20000010100 */
[----:B------:R-:W-:Y:S01]  /*112d0*/  LOP3.LUT R2, R18, 0xffff0000, RZ, 0xc0, !PT ;  /* 0xffff000012027812 */ /* 0x000fe200078ec0ff */
[----:B------:R-:W-:Y:S01]  /*112e0*/  @!P0 FADD.FTZ R3, -R3, -RZ ;  /* 0x800000ff03038221 */ /* 0x000fe20000010100 */
[----:B------:R-:W-:Y:S01]  /*112f0*/  SHF.L.U32 R4, R17, 0x10, RZ ;  /* 0x0000001011047819 */ /* 0x000fe200000006ff */
[----:B----4-:R-:W-:Y:S01]  /*11300*/  IMAD.U32 R17, R8, 0x10000, RZ ;  /* 0x0001000008117824 */ /* 0x010fe200078e00ff */
        /* <DEDUP_REMOVED lines=20> */
[C---:B--2---:R-:W-:Y:S01]  /*11450*/  IMAD.U32 R9, R20.reuse, 0x10000, RZ ;  /* 0x0001000014097824 */ /* 0x044fe200078e00ff */
        /* <DEDUP_REMOVED lines=22> */
.L_x_2939:
[----:B------:R-:W-:Y:S05]  /*115c0*/  BSYNC B0 ;  /* 0x0000000000007941 */ /* 0x000fea0003800000 */
.L_x_2938:
[----:B-----5:R4:W-:Y:S02]  /*115d0*/  STS.128 [R233+0x1000], R4 ;  /* 0x00100004e9007388 */ /* 0x0209e40000000c00 */
.L_x_2937:
[----:B------:R-:W-:Y:S05]  /*115e0*/  BSYNC B1 ;  /* 0x0000000000017941 */ /* 0x000fea0003800000 */
.L_x_2936:
        /* <DEDUP_REMOVED lines=17> */
[----:B-1----:R-:W-:-:S03]  /*11700*/  IMAD.WIDE R8, R2, 0x2, R50 ;  /* 0x0000000202087825 */ /* 0x002fc600078e0232 */
[----:B------:R-:W-:Y:S02]  /*11710*/  LEA.HI.X.SX32 R0, R0, R17, 0x1, P1 ;  /* 0x0000001100007211 */ /* 0x000fe400008f0eff */
[C---:B-----5:R-:W-:Y:S01]  /*11720*/  LEA R12, P1, R3.reuse, R28, 0x1 ;  /* 0x0000001c030c7211 */ /* 0x060fe200078208ff */
[----:B------:R-:W3:Y:S03]  /*11730*/  LD.E.128 R8, desc[UR6][R8.64] ;  /* 0x0000000608087980 */ /* 0x000ee6000c101d00 */
[----:B------:R-:W-:Y:S01]  /*11740*/  LEA.HI.X R13, R3, R29, R0, 0x1, P1 ;  /* 0x0000001d030d7211 */ /* 0x000fe200008f0c00 */
[----:B------:R-:W-:Y:S01]  /*11750*/  IMAD.MOV.U32 R0, RZ, RZ, RZ ;  /* 0x000000ffff007224 */ /* 0x000fe200078e00ff */
[----:B------:R-:W-:-:S04]  /*11760*/  @P0 IADD3 R0, -R24, RZ, RZ ;  /* 0x000000ff18000210 */ /* 0x000fc80007ffe1ff */
[C---:B------:R-:W-:Y:S01]  /*11770*/  IADD3 R2, P1, R0.reuse, R16, RZ ;  /* 0x0000001000027210 */ /* 0x040fe20007f3e0ff */
[----:B------:R-:W4:Y:S03]  /*11780*/  LD.E.128 R12, desc[UR6][R12.64] ;  /* 0x000000060c0c7980 */ /* 0x000f26000c101d00 */
[----:B------:R-:W-:Y:S02]  /*11790*/  LEA.HI.X.SX32 R0, R0, R17, 0x1, P1 ;  /* 0x0000001100007211 */ /* 0x000fe400008f0eff */
[----:B------:R-:W-:-:S04]  /*117a0*/  LEA R16, P1, R2, R30, 0x1 ;  /* 0x0000001e02107211 */ /* 0x000fc800078208ff */
[----:B------:R-:W-:-:S06]  /*117b0*/  LEA.HI.X R17, R2, R31, R0, 0x1, P1 ;  /* 0x0000001f02117211 */ /* 0x000fcc00008f0c00 */
[----:B------:R-:W2:Y:S01]  /*117c0*/  LD.E.128 R16, desc[UR6][R16.64] ;  /* 0x0000000610107980 */ /* 0x000ea2000c101d00 */
[C---:B------:R-:W-:Y:S01]  /*117d0*/  IMAD.U32 R24, R6.reuse, 0x10000, RZ ;  /* 0x0001000006187824 */ /* 0x040fe200078e00ff */
        /* <DEDUP_REMOVED lines=9> */
[C---:B------:R-:W-:Y:S01]  /*11870*/  IMAD.U32 R33, R10.reuse, 0x10000, RZ ;  /* 0x000100000a217824 */ /* 0x040fe200078e00ff */
[C---:B------:R-:W-:Y:S02]  /*11880*/  SHF.L.U32 R34, R9.reuse, 0x10, RZ ;  /* 0x0000001009227819 */ /* 0x040fe400000006ff */
[----:B------:R-:W-:Y:S02]  /*11890*/  LOP3.LUT R35, R10, 0xffff0000, RZ, 0xc0, !PT ;  /* 0xffff00000a237812 */ /* 0x000fe400078ec0ff */
[----:B------:R-:W-:Y:S02]  /*118a0*/  LOP3.LUT R9, R9, 0xffff0000, RZ, 0xc0, !PT ;  /* 0xffff000009097812 */ /* 0x000fe400078ec0ff */
[----:B------:R-:W-:Y:S01]  /*118b0*/  LOP3.LUT R10, R11, 0xffff0000, RZ, 0xc0, !PT ;  /* 0xffff00000b0a7812 */ /* 0x000fe200078ec0ff */
[C---:B----4-:R-:W-:Y:S01]  /*118c0*/  IMAD.U32 R7, R12.reuse, 0x10000, RZ ;  /* 0x000100000c077824 */ /* 0x050fe200078e00ff */
[----:B------:R-:W-:Y:S01]  /*118d0*/  LOP3.LUT R6, R12, 0xffff0000, RZ, 0xc0, !PT ;  /* 0xffff00000c067812 */ /* 0x000fe200078ec0ff */
[C---:B------:R-:W-:Y:S01]  /*118e0*/  IMAD.U32 R4, R14.reuse, 0x10000, RZ ;  /* 0x000100000e047824 */ /* 0x040fe200078e00ff */
        /* <DEDUP_REMOVED lines=10> */
[----:B------:R-:W-:Y:S01]  /*11990*/  FMUL.FTZ R8, R30, R7 ;  /* 0x000000071e087220 */ /* 0x000fe20000410000 */
[----:B------:R-:W-:Y:S01]  /*119a0*/  SHF.L.U32 R36, R11, 0x10, RZ ;  /* 0x000000100b247819 */ /* 0x000fe200000006ff */
[----:B------:R-:W-:Y:S01]  /*119b0*/  @!P0 FADD.FTZ R5, -R5, -RZ ;  /* 0x800000ff05058221 */ /* 0x000fe20000010100 */
[----:B------:R-:W-:Y:S01]  /*119c0*/  FMUL.FTZ R7, R31, R6 ;  /* 0x000000061f077220 */ /* 0x000fe20000410000 */
[----:B------:R-:W-:Y:S01]  /*119d0*/  @!P0 FADD.FTZ R4, -R4, -RZ ;  /* 0x800000ff04048221 */ /* 0x000fe20000010100 */
[----:B------:R-:W-:Y:S01]  /*119e0*/  @!P0 FADD.FTZ R2, -R2, -RZ ;  /* 0x800000ff02028221 */ /* 0x000fe20000010100 */
[----:B------:R-:W-:Y:S01]  /*119f0*/  FMUL.FTZ R6, R35, R3 ;  /* 0x0000000323067220 */ /* 0x000fe20000410000 */
[----:B------:R-:W-:Y:S01]  /*11a00*/  FMUL.FTZ R12, R9, R12 ;  /* 0x0000000c090c7220 */ /* 0x000fe20000410000 */
[----:B------:R-:W-:Y:S01]  /*11a10*/  FMUL.FTZ R0, R10, R0 ;  /* 0x000000000a007220 */ /* 0x000fe20000410000 */
[C---:B--2---:R-:W-:Y:S01]  /*11a20*/  LOP3.LUT R3, R16.reuse, 0xffff0000, RZ, 0xc0, !PT ;  /* 0xffff000010037812 */ /* 0x044fe200078ec0ff */
[----:B------:R-:W-:Y:S01]  /*11a30*/  IMAD.U32 R9, R16, 0x10000, RZ ;  /* 0x0001000010097824 */ /* 0x000fe200078e00ff */
[C---:B------:R-:W-:Y:S01]  /*11a40*/  SHF.L.U32 R11, R17.reuse, 0x10, RZ ;  /* 0x00000010110b7819 */ /* 0x040fe200000006ff */
[C---:B------:R-:W-:Y:S01]  /*11a50*/  IMAD.U32 R10, R18.reuse, 0x10000, RZ ;  /* 0x00010000120a7824 */ /* 0x040fe200078e00ff */
[----:B------:R-:W-:Y:S01]  /*11a60*/  LOP3.LUT R14, R18, 0xffff0000, RZ, 0xc0, !PT ;  /* 0xffff0000120e7812 */ /* 0x000fe200078ec0ff */
[----:B------:R-:W-:Y:S01]  /*11a70*/  FMUL.FTZ R5, R34, R5 ;  /* 0x0000000522057220 */ /* 0x000fe20000410000 */
        /* <DEDUP_REMOVED lines=17> */
.L_x_2941:
[----:B------:R-:W-:Y:S05]  /*11b90*/  BSYNC B0 ;  /* 0x0000000000007941 */ /* 0x000fea0003800000 */
.L_x_2940:
[----:B-----5:R3:W-:Y:S01]  /*11ba0*/  STS.128 [R233+0x1800], R4 ;  /* 0x00180004e9007388 */ /* 0x0207e20000000c00 */
[----:B------:R-:W-:Y:S05]  /*11bb0*/  BRA `(.L_x_2925) ;  /* 0x0000000000847947 */ /* 0x000fea0003800000 */
.L_x_2911:
[----:B------:R-:W2:Y:S01]  /*11bc0*/  LDL R0, [R1+0x28] ;  /* 0x0000280001007983 */ /* 0x000ea20000100800 */
[C---:B------:R-:W-:Y:S02]  /*11bd0*/  VIADD R45, R88.reuse, 0x10 ;  /* 0x00000010582d7836 */ /* 0x040fe40000000000 */
[C---:B-1----:R-:W-:Y:S02]  /*11be0*/  VIADD R32, R88.reuse, 0x30 ;  /* 0x0000003058207836 */ /* 0x042fe40000000000 */
[----:B------:R-:W-:Y:S02]  /*11bf0*/  VIADD R43, R88, 0x20 ;  /* 0x00000020582b7836 */ /* 0x000fe40000000000 */
[----:B--2---:R-:W-:-:S05]  /*11c00*/  IMAD.IADD R0, R0, 0x1, -R237 ;  /* 0x0000000100007824 */ /* 0x004fca00078e0aed */
[-C--:B------:R-:W-:Y:S02]  /*11c10*/  ISETP.GE.AND P5, PT, R45, R0.reuse, PT ;  /* 0x000000002d00720c */ /* 0x080fe40003fa6270 */
[-C--:B------:R-:W-:Y:S02]  /*11c20*/  ISETP.GE.AND P3, PT, R32, R0.reuse, PT ;  /* 0x000000002000720c */ /* 0x080fe40003f66270 */
[-C--:B------:R-:W-:Y:S02]  /*11c30*/  ISETP.GE.AND P4, PT, R43, R0.reuse, PT ;  /* 0x000000002b00720c */ /* 0x080fe40003f86270 */
[----:B------:R-:W-:-:S07]  /*11c40*/  ISETP.GE.AND P6, PT, R88, R0, PT ;  /* 0x000000005800720c */ /* 0x000fce0003fc6270 */
[-C--:B------:R-:W-:Y:S02]  /*11c50*/  @!P5 IADD3 R0, P1, R4, R200.reuse, RZ ;  /* 0x000000c80400d210 */ /* 0x080fe40007f3e0ff */
[----:B------:R-:W-:Y:S02]  /*11c60*/  @!P3 IMAD.MOV.U32 R2, RZ, RZ, R200 ;  /* 0x000000ffff02b224 */ /* 0x000fe400078e00c8 */
[--C-:B------:R-:W-:Y:S01]  /*11c70*/  @!P3 IMAD.MOV.U32 R3, RZ, RZ, R203.reuse ;  /* 0x000000ffff03b224 */ /* 0x100fe200078e00cb */
[----:B------:R-:W-:Y:S01]  /*11c80*/  @!P4 LEA R5, P0, R158, R200, 0x5 ;  /* 0x000000c89e05c211 */ /* 0x000fe200078028ff */
[----:B------:R-:W-:Y:S01]  /*11c90*/  @!P5 IMAD.X R4, R6, 0x1, R203, P1 ;  /* 0x000000010604d824 */ /* 0x000fe200008e06cb */
[-C--:B------:R-:W-:Y:S01]  /*11ca0*/  @!P5 LEA R8, P1, R0, R156.reuse, 0x1 ;  /* 0x0000009c0008d211 */ /* 0x080fe200078208ff */
[----:B------:R-:W-:Y:S01]  /*11cb0*/  @!P3 IMAD R7, R159, 0x30, RZ ;  /* 0x000000309f07b824 */ /* 0x000fe200078e02ff */
[----:B------:R-:W-:Y:S01]  /*11cc0*/  @!P6 LEA R10, P2, R200, R156, 0x1 ;  /* 0x0000009cc80ae211 */ /* 0x000fe200078408ff */
[----:B------:R-:W-:Y:S01]  /*11cd0*/  @!P3 IMAD.WIDE.U32 R2, R158, 0x30, R2 ;  /* 0x000000309e02b825 */ /* 0x000fe200078e0002 */
[----:B------:R-:W-:-:S02]  /*11ce0*/  @!P5 LEA.HI.X R9, R0, R157, R4, 0x1, P1 ;  /* 0x0000009d0009d211 */ /* 0x000fc400008f0c04 */
[----:B------:R-:W-:Y:S01]  /*11cf0*/  @!P4 LEA.HI.X R12, R158, R203, R159, 0x5, P0 ;  /* 0x000000cb9e0cc211 */ /* 0x000fe200000f2c9f */
[----:B------:R-:W-:Y:S01]  /*11d00*/  @!P3 IMAD.IADD R0, R3, 0x1, R7 ;  /* 0x000000010300b824 */ /* 0x000fe200078e0207 */
[CC--:B------:R-:W-:Y:S02]  /*11d10*/  @!P4 LEA R6, P1, R5.reuse, R156.reuse, 0x1 ;  /* 0x0000009c0506c211 */ /* 0x0c0fe400078208ff */
[----:B------:R-:W-:Y:S02]  /*11d20*/  @!P3 LEA R4, P0, R2, R156, 0x1 ;  /* 0x0000009c0204b211 */ /* 0x000fe400078008ff */
[-C--:B------:R-:W-:Y:S02]  /*11d30*/  @!P6 LEA.HI.X R11, R200, R157.reuse, R203, 0x1, P2 ;  /* 0x0000009dc80be211 */ /* 0x080fe400010f0ccb */
[-C--:B------:R-:W-:Y:S02]  /*11d40*/  @!P4 LEA.HI.X R7, R5, R157.reuse, R12, 0x1, P1 ;  /* 0x0000009d0507c211 */ /* 0x080fe400008f0c0c */
[----:B------:R-:W-:Y:S01]  /*11d50*/  @!P3 LEA.HI.X R5, R2, R157, R0, 0x1, P0 ;  /* 0x0000009d0205b211 */ /* 0x000fe200000f0c00 */
[----:B------:R-:W-:Y:S01]  /*11d60*/  @!PT LDS RZ, [RZ] ;  /* 0x00000000fffff984 */ /* 0x000fe20000000800 */
[----:B------:R-:W-:Y:S01]  /*11d70*/  @!PT LDS RZ, [RZ] ;  /* 0x00000000fffff984 */ /* 0x000fe20000000800 */
[----:B------:R-:W-:Y:S01]  /*11d80*/  @!PT LDS RZ, [RZ] ;  /* 0x00000000fffff984 */ /* 0x000fe20000000800 */
[----:B------:R1:W-:Y:S04]  /*11d90*/  @!P6 LDGSTS.E.BYPASS.LTC128B.128 [R233], desc[UR6][R10.64] ;  /* 0x000000000ae9efae */ /* 0x0003e8000b901d46 */
[----:B------:R1:W-:Y:S04]  /*11da0*/  @!P5 LDGSTS.E.BYPASS.LTC128B.128 [R233+0x800], desc[UR6][R8.64] ;  /* 0x0080000008e9dfae */ /* 0x0003e8000b901d46 */
[----:B------:R1:W-:Y:S04]  /*11db0*/  @!P4 LDGSTS.E.BYPASS.LTC128B.128 [R233+0x1000], desc[UR6][R6.64] ;  /* 0x0100000006e9cfae */ /* 0x0003e8000b901d46 */
[----:B------:R1:W-:Y:S02]  /*11dc0*/  @!P3 LDGSTS.E.BYPASS.LTC128B.128 [R233+0x1800], desc[UR6][R4.64] ;  /* 0x0180000004e9bfae */ /* 0x0003e4000b901d46 */
.L_x_2925:
[----:B------:R-:W-:Y:S05]  /*11dd0*/  BSYNC B2 ;  /* 0x0000000000027941 */ /* 0x000fea0003800000 */
.L_x_2910:
[----:B------:R-:W2:Y:S04]  /*11de0*/  LDL R211, [R1] ;  /* 0x0000000001d37983 */ /* 0x000ea80000100800 */
[----:B------:R-:W4:Y:S04]  /*11df0*/  LDL R215, [R1+0x10] ;  /* 0x0000100001d77983 */ /* 0x000f280000100800 */
[----:B------:R-:W3:Y:S04]  /*11e00*/  LDL R214, [R1+0x14] ;  /* 0x0000140001d67983 */ /* 0x000ee80000100800 */
[----:B------:R-:W4:Y:S01]  /*11e10*/  LDL R0, [R1+0x28] ;  /* 0x0000280001007983 */ /* 0x000f220000100800 */
[----:B------:R-:W-:-:S02]  /*11e20*/  VIADD R37, R88, 0x50 ;  /* 0x0000005058257836 */ /* 0x000fc40000000000 */
[C---:B------:R-:W-:Y:S02]  /*11e30*/  VIADD R39, R88.reuse, 0x70 ;  /* 0x0000007058277836 */ /* 0x040fe40000000000 */
[C---:B-----5:R-:W-:Y:S02]  /*11e40*/  VIADD R31, R88.reuse, 0x40 ;  /* 0x00000040581f7836 */ /* 0x060fe40000000000 */
[C---:B------:R-:W-:Y:S02]  /*11e50*/  VIADD R36, R88.reuse, 0x60 ;  /* 0x0000006058247836 */ /* 0x040fe40000000000 */
[C---:B------:R-:W-:Y:S02]  /*11e60*/  VIADD R35, R88.reuse, 0x80 ;  /* 0x0000008058237836 */ /* 0x040fe40000000000 */
[C---:B------:R-:W-:Y:S02]  /*11e70*/  VIADD R28, R88.reuse, 0x90 ;  /* 0x00000090581c7836 */ /* 0x040fe40000000000 */
[----:B------:R-:W-:-:S02]  /*11e80*/  VIADD R25, R88, 0xa0 ;  /* 0x000000a058197836 */ /* 0x000fc40000000000 */
[C---:B------:R-:W-:Y:S02]  /*11e90*/  VIADD R29, R88.reuse, 0xb0 ;  /* 0x000000b0581d7836 */ /* 0x040fe40000000000 */
[C---:B------:R-:W-:Y:S02]  /*11ea0*/  VIADD R30, R88.reuse, 0xc0 ;  /* 0x000000c0581e7836 */ /* 0x040fe40000000000 */
[C---:B------:R-:W-:Y:S02]  /*11eb0*/  VIADD R34, R88.reuse, 0xd0 ;  /* 0x000000d058227836 */ /* 0x040fe40000000000 */
[C---:B------:R-:W-:Y:S02]  /*11ec0*/  VIADD R33, R88.reuse, 0xe0 ;  /* 0x000000e058217836 */ /* 0x040fe40000000000 */
[----:B------:R-:W-:Y:S02]  /*11ed0*/  VIADD R38, R88, 0xf0 ;  /* 0x000000f058267836 */ /* 0x000fe40000000000 */
[----:B--2---:R-:W-:-:S05]  /*11ee0*/  VIADD R2, R211, 0xffffffff ;  /* 0xffffffffd3027836 */ /* 0x004fca0000000000 */
[----:B------:R3:W-:Y:S04]  /*11ef0*/  STL [R1+0x4], R2 ;  /* 0x0000040201007387 */ /* 0x0007e80000100800 */
[----:B------:R-:W2:Y:S04]  /*11f00*/  LDL R44, [R1+0x18] ;  /* 0x00001800012c7983 */ /* 0x000ea80000100800 */
[----:B------:R-:W2:Y:S01]  /*11f10*/  LDL R41, [R1+0x1c] ;  /* 0x00001c0001297983 */ /* 0x000ea20000100800 */
[----:B------:R-:W-:-:S04]  /*11f20*/  IMAD.SHL.U32 R213, R2, 0x100, RZ ;  /* 0x0000010002d57824 */ /* 0x000fc800078e00ff */
[----:B------:R-:W-:-:S05]  /*11f30*/  IMAD.IADD R20, R196, 0x1, -R213 ;  /* 0x00000001c4147824 */ /* 0x000fca00078e0ad5 */
[-C--:B------:R-:W-:Y:S02]  /*11f40*/  ISETP.GE.AND P1, PT, R88, R20.reuse, PT ;  /* 0x000000145800720c */ /* 0x080fe40003f26270 */
[-C--:B------:R-:W-:Y:S02]  /*11f50*/  ISETP.GE.AND P5, PT, R45, R20.reuse, PT ;  /* 0x000000142d00720c */ /* 0x080fe40003fa6270 */
[-C--:B------:R-:W-:Y:S02]  /*11f60*/  ISETP.GE.AND P2, PT, R43, R20.reuse, PT ;  /* 0x000000142b00720c */ /* 0x080fe40003f46270 */
[----:B------:R-:W-:-:S07]  /*11f70*/  ISETP.GE.AND P6, PT, R32, R20, PT ;  /* 0x000000142000720c */ /* 0x000fce0003fc6270 */
[----:B---3--:R-:W-:Y:S02]  /*11f80*/  @!P1 IMAD.MOV.U32 R2, RZ, RZ, R214 ;  /* 0x000000ffff029224 */ /* 0x008fe400078e00d6 */
[----:B----4-:R-:W-:Y:S01]  /*11f90*/  @!P1 IMAD.MOV.U32 R3, RZ, RZ, R215 ;  /* 0x000000ffff039224 */ /* 0x010fe200078e00d7 */
[----:B-1----:R-:W-:Y:S02]  /*11fa0*/  @!P5 LEA R4, P0, R87, R214, 0x1 ;  /* 0x000000d65704d211 */ /* 0x002fe400078008ff */
[-C--:B------:R-:W-:Y:S02]  /*11fb0*/  ISETP.GE.AND P4, PT, R37, R20.reuse, PT ;  /* 0x000000142500720c */ /* 0x080fe40003f86270 */
[----:B------:R-:W-:Y:S01]  /*11fc0*/  @!PT LDS RZ, [RZ] ;  /* 0x00000000fffff984 */ /* 0x000fe20000000800 */
[----:B------:R-:W-:Y:S01]  /*11fd0*/  @!PT LDS RZ, [RZ] ;  /* 0x00000000fffff984 */ /* 0x000fe20000000800 */
[----:B------:R-:W-:Y:S01]  /*11fe0*/  @!PT LDS RZ, [RZ] ;  /* 0x00000000fffff984 */ /* 0x000fe20000000800 */
[----:B------:R1:W-:Y:S01]  /*11ff0*/  @!P1 LDGSTS.E.BYPASS.LTC128B.128 [R233+0x2000], desc[UR6][R2.64] ;  /* 0x0200000002e99fae */ /* 0x0003e2000b901d46 */
[----:B------:R-:W-:Y:S02]  /*12000*/  @!P5 LEA.HI.X R5, R87, R215, R108, 0x1, P0 ;  /* 0x000000d75705d211 */ /* 0x000fe400000f0c6c */
[----:B------:R-:W-:-:S03]  /*12010*/  ISETP.GE.AND P1, PT, R39, R20, PT ;  /* 0x000000142700720c */ /* 0x000fc60003f26270 */
[----:B------:R-:W-:Y:S01]  /*12020*/  @!P5 LDGSTS.E.BYPASS.LTC128B.128 [R233+0x2800], desc[UR6][R4.64] ;  /* 0x0280000004e9dfae */ /* 0x000fe2000b901d46 */
[-C--:B------:R-:W-:Y:S02]  /*12030*/  ISETP.GE.AND P5, PT, R31, R20.reuse, PT ;  /* 0x000000141f00720c */ /* 0x080fe40003fa6270 */
[----:B------:R-:W-:Y:S02]  /*12040*/  ISETP.GE.AND P3, PT, R36, R20, PT ;  /* 0x000000142400720c */ /* 0x000fe40003f66270 */
[----:B------:R-:W-:Y:S02]  /*12050*/  @!P4 IMAD.MOV.U32 R6, RZ, RZ, R214 ;  /* 0x000000ffff06c224 */ /* 0x000fe400078e00d6 */
[----:B------:R-:W-:Y:S01]  /*12060*/  @!P4 IMAD.MOV.U32 R7, RZ, RZ, R215 ;  /* 0x000000ffff07c224 */ /* 0x000fe200078e00d7 */
[----:B-1----:R-:W-:-:S04]  /*12070*/  @!P2 LEA R2, P0, R60, R214, 0x6 ;  /* 0x000000d63c02a211 */ /* 0x002fc800078030ff */
[----:B------:R-:W-:-:S05]  /*12080*/  @!P2 LEA.HI.X R3, R60, R215, R61, 0x6, P0 ;  /* 0x000000d73c03a211 */ /* 0x000fca00000f343d */
[----:B------:R1:W-:Y:S01]  /*12090*/  @!P2 LDGSTS.E.BYPASS.LTC128B.128 [R233+0x3000], desc[UR6][R2.64] ;  /* 0x0300000002e9afae */ /* 0x0003e2000b901d46 */
[----:B------:R-:W-:Y:S02]  /*120a0*/  IMAD.MOV.U32 R40, RZ, RZ, R0 ;  /* 0x000000ffff287224 */ /* 0x000fe400078e0000 */
[----:B------:R-:W-:Y:S02]  /*120b0*/  @!P1 IMAD.MOV.U32 R8, RZ, RZ, R214 ;  /* 0x000000ffff089224 */ /* 0x000fe400078e00d6 */
[----:B------:R-:W-:Y:S02]  /*120c0*/  @!P1 IMAD.MOV.U32 R9, RZ, RZ, R215 ;  /* 0x000000ffff099224 */ /* 0x000fe400078e00d7 */
[C---:B------:R-:W-:Y:S01]  /*120d0*/  @!P6 IMAD R0, R61.reuse, 0x60, RZ ;  /* 0x000000603d00e824 */ /* 0x040fe200078e02ff */
[C---:B------:R-:W-:Y:S01]  /*120e0*/  @!P5 LEA R14, P2, R60.reuse, R214, 0x7 ;  /* 0x000000d63c0ed211 */ /* 0x040fe200078438ff */
[----:B------:R-:W-:Y:S01]  /*120f0*/  @!P4 IMAD R15, R61, 0xa0, RZ ;  /* 0x000000a03d0fc824 */ /* 0x000fe200078e02ff */
[----:B------:R-:W-:Y:S01]  /*12100*/  ISETP.GE.AND P0, PT, R35, R20, PT ;  /* 0x000000142300720c */ /* 0x000fe20003f06270 */
[----:B------:R-:W-:Y:S01]  /*12110*/  @!P1 IMAD.WIDE.U32 R12, R60, 0xe0, R8 ;  /* 0x000000e03c0c9825 */ /* 0x000fe200078e0008 */
[----:B-1----:R-:W-:-:S03]  /*12120*/  @!P6 MOV R2, R214 ;  /* 0x000000d60002e202 */ /* 0x002fc60000000f00 */
[----:B------:R-:W-:Y:S02]  /*12130*/  @!P6 IMAD.MOV.U32 R3, RZ, RZ, R215 ;  /* 0x000000ffff03e224 */ /* 0x000fe400078e00d7 */
[----:B------:R-:W-:-:S04]  /*12140*/  @!P6 IMAD.WIDE.U32 R4, R60, 0x60, R2 ;  /* 0x000000603c04e825 */ /* 0x000fc800078e0002 */
[----:B------:R-:W-:Y:S01]  /*12150*/  @!P4 IMAD.WIDE.U32 R2, R60, 0xa0, R6 ;  /* 0x000000a03c02c825 */ /* 0x000fe200078e0006 */
[----:B------:R-:W-:-:S03]  /*12160*/  @!P6 MOV R8, R4 ;  /* 0x000000040008e202 */ /* 0x000fc60000000f00 */
[----:B------:R-:W-:Y:S02]  /*12170*/  @!P6 IMAD.IADD R9, R0, 0x1, R5 ;  /* 0x000000010009e824 */ /* 0x000fe400078e0205 */
[----:B------:R-:W-:Y:S01]  /*12180*/  @!P4 IMAD.IADD R7, R15, 0x1, R3 ;  /* 0x000000010f07c824 */ /* 0x000fe200078e0203 */
[----:B------:R-:W-:Y:S01]  /*12190*/  @!P5 LEA.HI.X R15, R60, R215, R61, 0x7, P2 ;  /* 0x000000d73c0fd211 */ /* 0x000fe200010f3c3d */
[----:B------:R-:W-:Y:S01]  /*121a0*/  @!P3 IMAD.MOV.U32 R10, RZ, RZ, R214 ;  /* 0x000000ffff0ab224 */ /* 0x000fe200078e00d6 */
[----:B------:R1:W-:Y:S01]  /*121b0*/  @!P6 LDGSTS.E.BYPASS.LTC128B.128 [R233+0x3800], desc[UR6][R8.64] ;  /* 0x0380000008e9efae */ /* 0x0003e2000b901d46 */
[----:B------:R-:W-:Y:S01]  /*121c0*/  @!P3 IMAD.MOV.U32 R11, RZ, RZ, R215 ;  /* 0x000000ffff0bb224 */ /* 0x000fe200078e00d7 */
[-C--:B------:R-:W-:Y:S01]  /*121d0*/  ISETP.GE.AND P6, PT, R28, R20.reuse, PT ;  /* 0x000000141c00720c */ /* 0x080fe20003fc6270 */
[----:B------:R-:W-:Y:S01]  /*121e0*/  @!P3 IMAD R16, R61, 0xc0, RZ ;  /* 0x000000c03d10b824 */ /* 0x000fe200078e02ff */
[----:B------:R3:W-:Y:S01]  /*121f0*/  @!P5 LDGSTS.E.BYPASS.LTC128B.128 [R233+0x4000], desc[UR6][R14.64] ;  /* 0x040000000ee9dfae */ /* 0x0007e2000b901d46 */
[----:B------:R-:W-:Y:S01]  /*12200*/  @!P3 IMAD.WIDE.U32 R10, R60, 0xc0, R10 ;  /* 0x000000c03c0ab825 */ /* 0x000fe200078e000a */
[----:B------:R-:W-:-:S03]  /*12210*/  ISETP.GE.AND P5, PT, R25, R20, PT ;  /* 0x000000141900720c */ /* 0x000fc60003fa6270 */
[----:B------:R-:W-:Y:S02]  /*12220*/  @!P1 IMAD R17, R61, 0xe0, RZ ;  /* 0x000000e03d119824 */ /* 0x000fe400078e02ff */
[----:B------:R-:W-:Y:S02]  /*12230*/  @!P4 IMAD.MOV.U32 R6, RZ, RZ, R2 ;  /* 0x000000ffff06c224 */ /* 0x000fe400078e0002 */
[----:B------:R-:W-:Y:S02]  /*12240*/  @!P3 IMAD.IADD R5, R16, 0x1, R11 ;  /* 0x000000011005b824 */ /* 0x000fe400078e020b */
[----:B------:R-:W-:Y:S01]  /*12250*/  @!P3 IMAD.MOV.U32 R4, RZ, RZ, R10 ;  /* 0x000000ffff04b224 */ /* 0x000fe200078e000a */
[----:B------:R4:W-:Y:S01]  /*12260*/  @!P4 LDGSTS.E.BYPASS.LTC128B.128 [R233+0x4800], desc[UR6][R6.64] ;  /* 0x0480000006e9cfae */ /* 0x0009e2000b901d46 */
[----:B------:R-:W-:Y:S02]  /*12270*/  @!P1 IMAD.IADD R3, R17, 0x1, R13 ;  /* 0x0000000111039824 */ /* 0x000fe400078e020d */
[----:B------:R-:W-:Y:S01]  /*12280*/  @!P1 IMAD.MOV.U32 R2, RZ, RZ, R12 ;  /* 0x000000ffff029224 */ /* 0x000fe200078e000c */
[----:B------:R-:W-:Y:S01]  /*12290*/  @!P3 LDGSTS.E.BYPASS.LTC128B.128 [R233+0x5000], desc[UR6][R4.64] ;  /* 0x0500000004e9bfae */ /* 0x000fe2000b901d46 */
[----:B------:R-:W-:-:S02]  /*122a0*/  ISETP.GE.AND P4, PT, R29, R20, PT ;  /* 0x000000141d00720c */ /* 0x000fc40003f86270 */
[----:B-1----:R-:W-:Y:S01]  /*122b0*/  @!P0 LEA R8, P2, R60, R214, 0x8 ;  /* 0x000000d63c088211 */ /* 0x002fe200078440ff */
[----:B------:R1:W-:Y:S01]  /*122c0*/  @!P1 LDGSTS.E.BYPASS.LTC128B.128 [R233+0x5800], desc[UR6][R2.64] ;  /* 0x0580000002e99fae */ /* 0x0003e2000b901d46 */
[-C--:B------:R-:W-:Y:S02]  /*122d0*/  ISETP.GE.AND P3, PT, R30, R20.reuse, PT ;  /* 0x000000141e00720c */ /* 0x080fe40003f66270 */
[----:B------:R-:W-:Y:S02]  /*122e0*/  @!P0 LEA.HI.X R9, R60, R215, R61, 0x8, P2 ;  /* 0x000000d73c098211 */ /* 0x000fe400010f443d */
[-C--:B------:R-:W-:Y:S02]  /*122f0*/  ISETP.GE.AND P2, PT, R34, R20.reuse, PT ;  /* 0x000000142200720c */ /* 0x080fe40003f46270 */
[-C--:B------:R-:W-:Y:S01]  /*12300*/  ISETP.GE.AND P1, PT, R33, R20.reuse, PT ;  /* 0x000000142100720c */ /* 0x080fe20003f26270 */
[----:B------:R1:W-:Y:S01]  /*12310*/  @!P0 LDGSTS.E.BYPASS.LTC128B.128 [R233+0x6000], desc[UR6][R8.64] ;  /* 0x0600000008e98fae */ /* 0x0003e2000b901d46 */
[----:B------:R-:W-:Y:S01]  /*12320*/  ISETP.GE.AND P0, PT, R38, R20, PT ;  /* 0x000000142600720c */ /* 0x000fe20003f06270 */
[----:B---3--:R-:W-:-:S02]  /*12330*/  @!P5 IMAD R14, R61, 0x140, RZ ;  /* 0x000001403d0ed824 */ /* 0x008fc400078e02ff */
[--C-:B----4-:R-:W-:Y:S02]  /*12340*/  @!P5 IMAD.MOV.U32 R6, RZ, RZ, R214.reuse ;  /* 0x000000ffff06d224 */ /* 0x110fe400078e00d6 */
[----:B------:R-:W-:Y:S01]  /*12350*/  @!P5 IMAD.MOV.U32 R7, RZ, RZ, R215 ;  /* 0x000000ffff07d224 */ /* 0x000fe200078e00d7 */
[----:B-1----:R-:W-:Y:S01]  /*12360*/  @!P6 MOV R3, R215 ;  /* 0x000000d70003e202 */ /* 0x002fe20000000f00 */
[----:B------:R-:W-:-:S04]  /*12370*/  @!P6 IMAD.MOV.U32 R2, RZ, RZ, R214 ;  /* 0x000000ffff02e224 */ /* 0x000fc800078e00d6 */
[----:B------:R-:W-:-:S04]  /*12380*/  @!P6 IMAD.WIDE.U32 R4, R60, 0x120, R2 ;  /* 0x000001203c04e825 */ /* 0x000fc800078e0002 */
[----:B------:R-:W-:-:S04]  /*12390*/  @!P5 IMAD.WIDE.U32 R2, R60, 0x140, R6 ;  /* 0x000001403c02d825 */ /* 0x000fc800078e0006 */
[----:B------:R-:W-:Y:S02]  /*123a0*/  @!P6 IMAD R16, R61, 0x120, RZ ;  /* 0x000001203d10e824 */ /* 0x000fe400078e02ff */
[----:B------:R-:W-:Y:S02]  /*123b0*/  @!P5 IMAD.IADD R15, R14, 0x1, R3 ;  /* 0x000000010e0fd824 */ /* 0x000fe400078e0203 */
[----:B------:R-:W-:Y:S02]  /*123c0*/  @!P5 IMAD.MOV.U32 R14, RZ, RZ, R2 ;  /* 0x000000ffff0ed224 */ /* 0x000fe400078e0002 */
[--C-:B------:R-:W-:Y:S02]  /*123d0*/  @!P4 IMAD.MOV.U32 R2, RZ, RZ, R214.reuse ;  /* 0x000000ffff02c224 */ /* 0x100fe400078e00d6 */
[----:B------:R-:W-:Y:S01]  /*123e0*/  @!P4 IMAD.MOV.U32 R3, RZ, RZ, R215 ;  /* 0x000000ffff03c224 */ /* 0x000fe200078e00d7 */
[----:B------:R-:W-:Y:S01]  /*123f0*/  @!P2 MOV R9, R215 ;  /* 0x000000d70009a202 */ /* 0x000fe20000000f00 */
[----:B------:R-:W-:-:S02]  /*12400*/  @!P3 IMAD.MOV.U32 R6, RZ, RZ, R214 ;  /* 0x000000ffff06b224 */ /* 0x000fc400078e00d6 */
[----:B------:R-:W-:Y:S02]  /*12410*/  @!P3 IMAD.MOV.U32 R7, RZ, RZ, R215 ;  /* 0x000000ffff07b224 */ /* 0x000fe400078e00d7 */
[----:B------:R-:W-:Y:S02]  /*12420*/  @!P6 IMAD.IADD R17, R16, 0x1, R5 ;  /* 0x000000011011e824 */ /* 0x000fe400078e0205 */
[----:B------:R-:W-:Y:S02]  /*12430*/  @!P6 IMAD.MOV.U32 R16, RZ, RZ, R4 ;  /* 0x000000ffff10e224 */ /* 0x000fe400078e0004 */
[--C-:B------:R-:W-:Y:S02]  /*12440*/  @!P2 IMAD.MOV.U32 R8, RZ, RZ, R214.reuse ;  /* 0x000000ffff08a224 */ /* 0x100fe400078e00d6 */
[----:B------:R-:W-:Y:S01]  /*12450*/  @!P1 IMAD.MOV.U32 R10, RZ, RZ, R214 ;  /* 0x000000ffff0a9224 */ /* 0x000fe200078e00d6 */
[----:B------:R-:W-:Y:S01]  /*12460*/  @!P6 LDGSTS.E.BYPASS.LTC128B.128 [R233+0x6800], desc[UR6][R16.64] ;  /* 0x0680000010e9efae */ /* 0x000fe2000b901d46 */
[----:B------:R-:W-:-:S02]  /*12470*/  @!P1 IMAD.MOV.U32 R11, RZ, RZ, R215 ;  /* 0x000000ffff0b9224 */ /* 0x000fc400078e00d7 */
[C---:B------:R-:W-:Y:S01]  /*12480*/  @!P4 IMAD.WIDE.U32 R4, R60.reuse, 0x160, R2 ;  /* 0x000001603c04c825 */ /* 0x040fe200078e0002 */
[----:B------:R-:W-:Y:S03]  /*12490*/  @!P5 LDGSTS.E.BYPASS.LTC128B.128 [R233+0x7000], desc[UR6][R14.64] ;  /* 0x070000000ee9dfae */ /* 0x000fe6000b901d46 */
[----:B------:R-:W-:Y:S02]  /*124a0*/  @!P4 IMAD R0, R61, 0x160, RZ ;  /* 0x000001603d00c824 */ /* 0x000fe400078e02ff */
[----:B------:R-:W-:Y:S02]  /*124b0*/  @!P0 IMAD.MOV.U32 R18, RZ, RZ, R214 ;  /* 0x000000ffff128224 */ /* 0x000fe400078e00d6 */
[----:B------:R-:W-:Y:S02]  /*124c0*/  @!P0 IMAD.MOV.U32 R19, RZ, RZ, R215 ;  /* 0x000000ffff138224 */ /* 0x000fe400078e00d7 */
[----:B------:R-:W-:-:S04]  /*124d0*/  @!P3 IMAD.WIDE.U32 R2, R60, 0x180, R6 ;  /* 0x000001803c02b825 */ /* 0x000fc800078e0006 */
[C---:B------:R-:W-:Y:S02]  /*124e0*/  @!P3 IMAD R21, R61.reuse, 0x180, RZ ;  /* 0x000001803d15b824 */ /* 0x040fe400078e02ff */
[----:B------:R-:W-:Y:S02]  /*124f0*/  @!P2 IMAD R22, R61, 0x1a0, RZ ;  /* 0x000001a03d16a824 */ /* 0x000fe400078e02ff */
[----:B------:R-:W-:Y:S01]  /*12500*/  @!P2 IMAD.WIDE.U32 R6, R60, 0x1a0, R8 ;  /* 0x000001a03c06a825 */ /* 0x000fe200078e0008 */
[----:B------:R-:W-:-:S03]  /*12510*/  @!P3 MOV R8, R2 ;  /* 0x000000020008b202 */ /* 0x000fc60000000f00 */
[----:B------:R-:W-:Y:S02]  /*12520*/  @!P1 IMAD R23, R61, 0x1c0, RZ ;  /* 0x000001c03d179824 */ /* 0x000fe400078e02ff */
[----:B------:R-:W-:-:S04]  /*12530*/  @!P1 IMAD.WIDE.U32 R12, R60, 0x1c0, R10 ;  /* 0x000001c03c0c9825 */ /* 0x000fc800078e000a */
[----:B------:R-:W-:Y:S02]  /*12540*/  @!P0 IMAD R24, R61, 0x1e0, RZ ;  /* 0x000001e03d188824 */ /* 0x000fe400078e02ff */
[----:B------:R-:W-:-:S04]  /*12550*/  @!P0 IMAD.WIDE.U32 R18, R60, 0x1e0, R18 ;  /* 0x000001e03c128825 */ /* 0x000fc800078e0012 */
[----:B------:R-:W-:Y:S02]  /*12560*/  @!P4 IMAD.IADD R11, R0, 0x1, R5 ;  /* 0x00000001000bc824 */ /* 0x000fe400078e0205 */
[----:B------:R-:W-:Y:S02]  /*12570*/  @!P4 IMAD.MOV.U32 R10, RZ, RZ, R4 ;  /* 0x000000ffff0ac224 */ /* 0x000fe400078e0004 */
[----:B------:R-:W-:Y:S02]  /*12580*/  @!P3 IMAD.IADD R9, R21, 0x1, R3 ;  /* 0x000000011509b824 */ /* 0x000fe400078e0203 */
[----:B------:R-:W-:Y:S01]  /*12590*/  @!P2 IMAD.IADD R7, R22, 0x1, R7 ;  /* 0x000000011607a824 */ /* 0x000fe200078e0207 */
[----:B------:R-:W-:Y:S01]  /*125a0*/  @!P4 LDGSTS.E.BYPASS.LTC128B.128 [R233+0x7800], desc[UR6][R10.64] ;  /* 0x078000000ae9cfae */ /* 0x000fe2000b901d46 */
[----:B------:R-:W-:Y:S02]  /*125b0*/  @!P1 IMAD.IADD R5, R23, 0x1, R13 ;  /* 0x0000000117059824 */ /* 0x000fe400078e020d */
[----:B------:R-:W-:Y:S01]  /*125c0*/  @!P1 IMAD.MOV.U32 R4, RZ, RZ, R12 ;  /* 0x000000ffff049224 */ /* 0x000fe200078e000c */
[----:B------:R-:W-:Y:S01]  /*125d0*/  @!P3 LDGSTS.E.BYPASS.LTC128B.128 [R233+0x8000], desc[UR6][R8.64] ;  /* 0x0800000008e9bfae */ /* 0x000fe2000b901d46 */
[----:B------:R-:W-:-:S02]  /*125e0*/  @!P0 IMAD.IADD R3, R24, 0x1, R19 ;  /* 0x0000000118038824 */ /* 0x000fc400078e0213 */
[----:B------:R-:W-:Y:S01]  /*125f0*/  @!P0 IMAD.MOV.U32 R2, RZ, RZ, R18 ;  /* 0x000000ffff028224 */ /* 0x000fe200078e0012 */
[----:B------:R-:W-:Y:S04]  /*12600*/  @!P2 LDGSTS.E.BYPASS.LTC128B.128 [R233+0x8800], desc[UR6][R6.64] ;  /* 0x0880000006e9afae */ /* 0x000fe8000b901d46 */
[----:B------:R-:W-:Y:S04]  /*12610*/  @!P1 LDGSTS.E.BYPASS.LTC128B.128 [R233+0x9000], desc[UR6][R4.64] ;  /* 0x0900000004e99fae */ /* 0x000fe8000b901d46 */
[----:B------:R2:W-:Y:S04]  /*12620*/  @!P0 LDGSTS.E.BYPASS.LTC128B.128 [R233+0x9800], desc[UR6][R2.64] ;  /* 0x0980000002e98fae */ /* 0x0005e8000b901d46 */
[----:B------:R-:W0:Y:S04]  /*12630*/  LDGDEPBAR ;  /* 0x00000000000079af */ /* 0x000e280000000000 */
[----:B------:R-:W3:Y:S01]  /*12640*/  LD.E R24, desc[UR6][R26.64+0x188] ;  /* 0x000188061a187980 */ /* 0x000ee2000c101900 */
[----:B------:R-:W-:-:S02]  /*12650*/  ISETP.GE.AND P6, PT, R45, R20, PT ;  /* 0x000000142d00720c */ /* 0x000fc40003fc6270 */
[-C--:B------:R-:W-:Y:S02]  /*12660*/  ISETP.GE.AND P1, PT, R88, R20.reuse, PT ;  /* 0x000000145800720c */ /* 0x080fe40003f26270 */
[----:B------:R-:W-:Y:S01]  /*12670*/  ISETP.GE.AND P4, PT, R32, R20, PT ;  /* 0x000000142000720c */ /* 0x000fe20003f86270 */
[----:B------:R-:W-:-:S04]  /*12680*/  DEPBAR.LE SB0, 0x0 ;  /* 0x000080000000791a */ /* 0x000fc80000000000 */
[----:B------:R-:W-:Y:S01]  /*12690*/  BAR.SYNC.DEFER_BLOCKING 0x0 ;  /* 0x0000000000007b1d */ /* 0x000fe20000010000 */
[----:B------:R-:W-:-:S05]  /*126a0*/  ISETP.GE.AND P3, PT, R43, R20, PT ;  /* 0x000000142b00720c */ /* 0x000fca0003f66270 */
[----:B--2---:R-:W-:Y:S01]  /*126b0*/  @!P1 IMAD.MOV.U32 R3, RZ, RZ, R44 ;  /* 0x000000ffff039224 */ /* 0x004fe200078e002c */
[----:B------:R-:W-:Y:S01]  /*126c0*/  @!P6 LEA R6, P0, R110, R41, 0x1 ;  /* 0x000000296e06e211 */ /* 0x000fe200078008ff */
[----:B------:R-:W-:-:S03]  /*126d0*/  @!P1 IMAD.MOV.U32 R2, RZ, RZ, R41 ;  /* 0x000000ffff029224 */ /* 0x000fc600078e0029 */
[----:B------:R-:W-:-:S03]  /*126e0*/  @!P6 LEA.HI.X R7, R110, R44, R197, 0x1, P0 ;  /* 0x0000002c6e07e211 */ /* 0x000fc600000f0cc5 */
[----:B------:R-:W-:Y:S02]  /*126f0*/  @!P3 LEA R4, P5, R198, R41, 0x6 ;  /* 0x00000029c604b211 */ /* 0x000fe400078a30ff */
[-C--:B------:R-:W-:Y:S01]  /*12700*/  ISETP.GE.AND P0, PT, R36, R20.reuse, PT ;  /* 0x000000142400720c */ /* 0x080fe20003f06270 */
[----:B------:R-:W-:Y:S01]  /*12710*/  @!P4 IMAD R0, R199, 0x60, RZ ;  /* 0x00000060c700c824 */ /* 0x000fe200078e02ff */
[-C--:B------:R-:W-:Y:S01]  /*12720*/  ISETP.GE.AND P2, PT, R31, R20.reuse, PT ;  /* 0x000000141f00720c */ /* 0x080fe20003f46270 */
[----:B------:R-:W-:Y:S04]  /*12730*/  @P1 STS.128 [R233+0xa000], RZ ;  /* 0x00a000ffe9001388 */ /* 0x000fe80000000c00 */
[----:B------:R-:W-:Y:S01]  /*12740*/  @!PT LDS RZ, [RZ] ;  /* 0x00000000fffff984 */ /* 0x000fe20000000800 */
[----:B------:R-:W-:Y:S01]  /*12750*/  @!PT LDS RZ, [RZ] ;  /* 0x00000000fffff984 */ /* 0x000fe20000000800 */
[----:B------:R-:W-:Y:S01]  /*12760*/  @!PT LDS RZ, [RZ] ;  /* 0x00000000fffff984 */ /* 0x000fe20000000800 */
[----:B------:R1:W-:Y:S01]  /*12770*/  @!P1 LDGSTS.E.BYPASS.LTC128B.128 [R233+0xa000], desc[UR6][R2.64] ;  /* 0x0a00000002e99fae */ /* 0x0003e2000b901d46 */
[----:B------:R-:W-:-:S03]  /*12780*/  ISETP.GE.AND P1, PT, R37, R20, PT ;  /* 0x000000142500720c */ /* 0x000fc60003f26270 */
[----:B------:R-:W-:Y:S01]  /*12790*/  @P6 STS.128 [R233+0xa800], RZ ;  /* 0x00a800ffe9006388 */ /* 0x000fe20000000c00 */
[----:B------:R-:W-:-:S03]  /*127a0*/  @!P3 LEA.HI.X R5, R198, R44, R199, 0x6, P5 ;  /* 0x0000002cc605b211 */ /* 0x000fc600028f34c7 */
[----:B------:R-:W-:Y:S01]  /*127b0*/  @!PT LDS RZ, [RZ] ;  /* 0x00000000fffff984 */ /* 0x000fe20000000800 */
[----:B------:R-:W-:Y:S01]  /*127c0*/  @!PT LDS RZ, [RZ] ;  /* 0x00000000fffff984 */ /* 0x000fe20000000800 */
[----:B------:R-:W-:Y:S01]  /*127d0*/  @!PT LDS RZ, [RZ] ;  /* 0x00000000fffff984 */ /* 0x000fe20000000800 */
[----:B------:R-:W-:Y:S01]  /*127e0*/  @!P6 LDGSTS.E.BYPASS.LTC128B.128 [R233+0xa800], desc[UR6][R6.64] ;  /* 0x0a80000006e9efae */ /* 0x000fe2000b901d46 */
[----:B------:R-:W-:-:S03]  /*127f0*/  ISETP.GE.AND P6, PT, R39, R20, PT ;  /* 0x000000142700720c */ /* 0x000fc60003fc6270 */
[----:B------:R-:W-:Y:S04]  /*12800*/  @P3 STS.128 [R233+0xb000], RZ ;  /* 0x00b000ffe9003388 */ /* 0x000fe80000000c00 */
[----:B------:R-:W-:Y:S01]  /*12810*/  @!PT LDS RZ, [RZ] ;  /* 0x00000000fffff984 */ /* 0x000fe20000000800 */
[----:B------:R-:W-:Y:S01]  /*12820*/  @!PT LDS RZ, [RZ] ;  /* 0x00000000fffff984 */ /* 0x000fe20000000800 */
[----:B------:R-:W-:Y:S01]  /*12830*/  @!PT LDS RZ, [RZ] ;  /* 0x00000000fffff984 */ /* 0x000fe20000000800 */
[----:B------:R2:W-:Y:S01]  /*12840*/  @!P3 LDGSTS.E.BYPASS.LTC128B.128 [R233+0xb000], desc[UR6][R4.64] ;  /* 0x0b00000004e9bfae */ /* 0x0005e2000b901d46 */
[----:B-1----:R-:W-:Y:S02]  /*12850*/  @!P4 IMAD.MOV.U32 R2, RZ, RZ, R41 ;  /* 0x000000ffff02c224 */ /* 0x002fe400078e0029 */
[----:B------:R-:W-:Y:S02]  /*12860*/  @!P4 IMAD.MOV.U32 R3, RZ, RZ, R44 ;  /* 0x000000ffff03c224 */ /* 0x000fe400078e002c */
[----:B------:R-:W-:-:S04]  /*12870*/  @!P4 IMAD.WIDE.U32 R2, R198, 0x60, R2 ;  /* 0x00000060c602c825 */ /* 0x000fc800078e0002 */
[----:B------:R-:W-:Y:S01]  /*12880*/  @!P4 IMAD.IADD R3, R0, 0x1, R3 ;  /* 0x000000010003c824 */ /* 0x000fe200078e0203 */
[----:B------:R-:W-:Y:S01]  /*12890*/  @P4 STS.128 [R233+0xb800], RZ ;  /* 0x00b800ffe9004388 */ /* 0x000fe20000000c00 */
[----:B------:R-:W-:-:S03]  /*128a0*/  @!P2 LEA R10, P3, R198, R41, 0x7 ;  /* 0x00000029c60aa211 */ /* 0x000fc600078638ff */
[----:B------:R-:W-:Y:S01]  /*128b0*/  @!PT LDS RZ, [RZ] ;  /* 0x00000000fffff984 */ /* 0x000fe20000000800 */
[----:B------:R-:W-:Y:S01]  /*128c0*/  @!PT LDS RZ, [RZ] ;  /* 0x00000000fffff984 */ /* 0x000fe20000000800 */
[----:B------:R-:W-:Y:S01]  /*128d0*/  @!PT LDS RZ, [RZ] ;  /* 0x00000000fffff984 */ /* 0x000fe20000000800 */
[----:B------:R1:W-:Y:S01]  /*128e0*/  @!P4 LDGSTS.E.BYPASS.LTC128B.128 [R233+0xb800], desc[UR6][R2.64] ;  /* 0x0b80000002e9cfae */ /* 0x0003e2000b901d46 */
[----:B--2---:R-:W-:Y:S01]  /*128f0*/  @!P0 MOV R5, R44 ;  /* 0x0000002c00058202 */ /* 0x004fe20000000f00 */
[--C-:B------:R-:W-:Y:S01]  /*12900*/  @!P0 IMAD.MOV.U32 R4, RZ, RZ, R41.reuse ;  /* 0x000000ffff048224 */ /* 0x100fe200078e0029 */
[----:B------:R-:W-:Y:S01]  /*12910*/  ISETP.GE.AND P5, PT, R35, R20, PT ;  /* 0x000000142300720c */ /* 0x000fe20003fa6270 */
[----:B------:R-:W-:Y:S02]  /*12920*/  @!P6 IMAD.MOV.U32 R6, RZ, RZ, R41 ;  /* 0x000000ffff06e224 */ /* 0x000fe400078e0029 */
[----:B------:R-:W-:Y:S02]  /*12930*/  @!P6 IMAD.MOV.U32 R7, RZ, RZ, R44 ;  /* 0x000000ffff07e224 */ /* 0x000fe400078e002c */
[C---:B------:R-:W-:Y:S01]  /*12940*/  @!P1 IMAD R0, R199.reuse, 0xa0, RZ ;  /* 0x000000a0c7009824 */ /* 0x040fe200078e02ff */
[----:B------:R-:W-:Y:S01]  /*12950*/  @!P2 LEA.HI.X R11, R198, R44, R199, 0x7, P3 ;  /* 0x0000002cc60ba211 */ /* 0x000fe200018f3cc7 */
[----:B------:R-:W-:-:S02]  /*12960*/  @!P0 IMAD R12, R199, 0xc0, RZ ;  /* 0x000000c0c70c8824 */ /* 0x000fc400078e02ff */
[----:B------:R-:W-:Y:S01]  /*12970*/  @!P0 IMAD.WIDE.U32 R4, R198, 0xc0, R4 ;  /* 0x000000c0c6048825 */ /* 0x000fe200078e0004 */
[-C--:B------:R-:W-:Y:S02]  /*12980*/  ISETP.GE.AND P4, PT, R28, R20.reuse, PT ;  /* 0x000000141c00720c */ /* 0x080fe40003f86270 */
[----:B------:R-:W-:Y:S01]  /*12990*/  ISETP.GE.AND P3, PT, R25, R20, PT ;  /* 0x000000141900720c */ /* 0x000fe20003f66270 */
[----:B------:R-:W-:Y:S01]  /*129a0*/  @!P6 IMAD.WIDE.U32 R8, R198, 0xe0, R6 ;  /* 0x000000e0c608e825 */ /* 0x000fe200078e0006 */
[----:B------:R-:W-:Y:S03]  /*129b0*/  @P2 STS.128 [R233+0xc000], RZ ;  /* 0x00c000ffe9002388 */ /* 0x000fe60000000c00 */
[----:B-1----:R-:W-:Y:S01]  /*129c0*/  @!P1 IMAD.MOV.U32 R2, RZ, RZ, R41 ;  /* 0x000000ffff029224 */ /* 0x002fe200078e0029 */
[----:B------:R-:W-:Y:S01]  /*129d0*/  @!PT LDS RZ, [RZ] ;  /* 0x00000000fffff984 */ /* 0x000fe20000000800 */
[----:B------:R-:W-:Y:S01]  /*129e0*/  @!PT LDS RZ, [RZ] ;  /* 0x00000000fffff984 */ /* 0x000fe20000000800 */
[----:B------:R-:W-:Y:S01]  /*129f0*/  @!PT LDS RZ, [RZ] ;  /* 0x00000000fffff984 */ /* 0x000fe20000000800 */
[----:B------:R-:W-:Y:S01]  /*12a00*/  @!P2 LDGSTS.E.BYPASS.LTC128B.128 [R233+0xc000], desc[UR6][R10.64] ;  /* 0x0c0000000ae9afae */ /* 0x000fe2000b901d46 */
[----:B------:R-:W-:-:S02]  /*12a10*/  @!P1 IMAD.MOV.U32 R3, RZ, RZ, R44 ;  /* 0x000000ffff039224 */ /* 0x000fc400078e002c */
[----:B------:R-:W-:-:S04]  /*12a20*/  @!P1 IMAD.WIDE.U32 R2, R198, 0xa0, R2 ;  /* 0x000000a0c6029825 */ /* 0x000fc800078e0002 */
[----:B------:R-:W-:Y:S02]  /*12a30*/  @!P1 IMAD.IADD R7, R0, 0x1, R3 ;  /* 0x0000000100079824 */ /* 0x000fe400078e0203 */
[----:B------:R-:W-:Y:S02]  /*12a40*/  @!P1 IMAD.MOV.U32 R6, RZ, RZ, R2 ;  /* 0x000000ffff069224 */ /* 0x000fe400078e0002 */
[----:B------:R-:W-:Y:S01]  /*12a50*/  @!P0 IMAD.IADD R5, R12, 0x1, R5 ;  /* 0x000000010c058824 */ /* 0x000fe200078e0205 */
[----:B------:R-:W-:Y:S01]  /*12a60*/  @P1 STS.128 [R233+0xc800], RZ ;  /* 0x00c800ffe9001388 */ /* 0x000fe20000000c00 */
[----:B------:R-:W-:-:S03]  /*12a70*/  @!P6 IMAD R13, R199, 0xe0, RZ ;  /* 0x000000e0c70de824 */ /* 0x000fc600078e02ff */
[----:B------:R-:W-:Y:S01]  /*12a80*/  @!PT LDS RZ, [RZ] ;  /* 0x00000000fffff984 */ /* 0x000fe20000000800 */
[----:B------:R-:W-:Y:S01]  /*12a90*/  @!PT LDS RZ, [RZ] ;  /* 0x00000000fffff984 */ /* 0x000fe20000000800 */
[----:B------:R-:W-:Y:S01]  /*12aa0*/  @!PT LDS RZ, [RZ] ;  /* 0x00000000fffff984 */ /* 0x000fe20000000800 */
[----:B------:R1:W-:Y:S01]  /*12ab0*/  @!P1 LDGSTS.E.BYPASS.LTC128B.128 [R233+0xc800], desc[UR6][R6.64] ;  /* 0x0c80000006e99fae */ /* 0x0003e2000b901d46 */
[----:B------:R-:W-:Y:S02]  /*12ac0*/  @!P6 IMAD.IADD R3, R13, 0x1, R9 ;  /* 0x000000010d03e824 */ /* 0x000fe400078e0209 */
[----:B------:R-:W-:Y:S01]  /*12ad0*/  @!P6 IMAD.MOV.U32 R2, RZ, RZ, R8 ;  /* 0x000000ffff02e224 */ /* 0x000fe200078e0008 */
[----:B------:R-:W-:Y:S04]  /*12ae0*/  @P0 STS.128 [R233+0xd000], RZ ;  /* 0x00d000ffe9000388 */ /* 0x000fe80000000c00 */
[----:B------:R-:W-:Y:S01]  /*12af0*/  @!PT LDS RZ, [RZ] ;  /* 0x00000000fffff984 */ /* 0x000fe20000000800 */
[----:B------:R-:W-:Y:S01]  /*12b00*/  @!PT LDS RZ, [RZ] ;  /* 0x00000000fffff984 */ /* 0x000fe20000000800 */
[----:B------:R-:W-:Y:S01]  /*12b10*/  @!PT LDS RZ, [RZ] ;  /* 0x00000000fffff984 */ /* 0x000fe20000000800 */
[----:B------:R-:W-:Y:S01]  /*12b20*/  @!P0 LDGSTS.E.BYPASS.LTC128B.128 [R233+0xd000], desc[UR6][R4.64] ;  /* 0x0d00000004e98fae */ /* 0x000fe2000b901d46 */
[----:B------:R-:W-:-:S03]  /*12b30*/  ISETP.GE.AND P2, PT, R29, R20, PT ;  /* 0x000000141d00720c */ /* 0x000fc60003f46270 */
[----:B------:R-:W-:Y:S01]  /*12b40*/  @P6 STS.128 [R233+0xd800], RZ ;  /* 0x00d800ffe9006388 */ /* 0x000fe20000000c00 */
[----:B------:R-:W-:Y:S01]  /*12b50*/  ISETP.GE.AND P1, PT, R30, R20, PT ;  /* 0x000000141e00720c */ /* 0x000fe20003f26270 */
[----:B------:R-:W-:Y:S01]  /*12b60*/  @!P3 IMAD.MOV.U32 R8, RZ, RZ, R41 ;  /* 0x000000ffff08b224 */ /* 0x000fe200078e0029 */
[----:B------:R-:W-:Y:S01]  /*12b70*/  @!P3 MOV R9, R44 ;  /* 0x0000002c0009b202 */ /* 0x000fe20000000f00 */
[----:B------:R-:W-:Y:S01]  /*12b80*/  @!PT LDS RZ, [RZ] ;  /* 0x00000000fffff984 */ /* 0x000fe20000000800 */
[----:B------:R-:W-:Y:S01]  /*12b90*/  @!PT LDS RZ, [RZ] ;  /* 0x00000000fffff984 */ /* 0x000fe20000000800 */
[----:B------:R-:W-:Y:S01]  /*12ba0*/  @!PT LDS RZ, [RZ] ;  /* 0x00000000fffff984 */ /* 0x000fe20000000800 */
[----:B------:R2:W-:Y:S01]  /*12bb0*/  @!P6 LDGSTS.E.BYPASS.LTC128B.128 [R233+0xd800], desc[UR6][R2.64] ;  /* 0x0d80000002e9efae */ /* 0x0005e2000b901d46 */
[----:B------:R-:W-:Y:S02]  /*12bc0*/  ISETP.GE.AND P6, PT, R34, R20, PT ;  /* 0x000000142200720c */ /* 0x000fe40003fc6270 */
[----:B-1----:R-:W-:-:S04]  /*12bd0*/  @!P5 LEA R6, P0, R198, R41, 0x8 ;  /* 0x00000029c606d211 */ /* 0x002fc800078040ff */
[----:B------:R-:W-:Y:S02]  /*12be0*/  @!P5 LEA.HI.X R7, R198, R44, R199, 0x8, P0 ;  /* 0x0000002cc607d211 */ /* 0x000fe400000f44c7 */
[----:B------:R-:W-:Y:S01]  /*12bf0*/  ISETP.GE.AND P0, PT, R33, R20, PT ;  /* 0x000000142100720c */ /* 0x000fe20003f06270 */
[----:B------:R-:W-:Y:S01]  /*12c00*/  @P5 STS.128 [R233+0xe000], RZ ;  /* 0x00e000ffe9005388 */ /* 0x000fe20000000c00 */
[----:B------:R-:W-:-:S03]  /*12c10*/  @!P3 IMAD R14, R199, 0x140, RZ ;  /* 0x00000140c70eb824 */ /* 0x000fc600078e02ff */
[----:B------:R-:W-:Y:S01]  /*12c20*/  @!PT LDS RZ, [RZ] ;  /* 0x00000000fffff984 */ /* 0x000fe20000000800 */
[----:B------:R-:W-:Y:S01]  /*12c30*/  @!PT LDS RZ, [RZ] ;  /* 0x00000000fffff984 */ /* 0x000fe20000000800 */
[----:B------:R-:W-:Y:S01]  /*12c40*/  @!PT LDS RZ, [RZ] ;  /* 0x00000000fffff984 */ /* 0x000fe20000000800 */
[----:B------:R1:W-:Y:S01]  /*12c50*/  @!P5 LDGSTS.E.BYPASS.LTC128B.128 [R233+0xe000], desc[UR6][R6.64] ;  /* 0x0e00000006e9dfae */ /* 0x0003e2000b901d46 */
[----:B--2---:R-:W-:Y:S02]  /*12c60*/  @!P4 IMAD.MOV.U32 R2, RZ, RZ, R41 ;  /* 0x000000ffff02c224 */ /* 0x004fe400078e0029 */
[----:B------:R-:W-:Y:S01]  /*12c70*/  @!P4 IMAD.MOV.U32 R3, RZ, RZ, R44 ;  /* 0x000000ffff03c224 */ /* 0x000fe200078e002c */
[----:B------:R-:W-:Y:S01]  /*12c80*/  ISETP.GE.AND P5, PT, R38, R20, PT ;  /* 0x000000142600720c */ /* 0x000fe20003fa6270 */
[----:B------:R-:W-:-:S04]  /*12c90*/  @!P4 IMAD.WIDE.U32 R4, R198, 0x120, R2 ;  /* 0x00000120c604c825 */ /* 0x000fc800078e0002 */
[----:B------:R-:W-:-:S04]  /*12ca0*/  @!P3 IMAD.WIDE.U32 R2, R198, 0x140, R8 ;  /* 0x00000140c602b825 */ /* 0x000fc800078e0008 */
[----:B------:R-:W-:Y:S02]  /*12cb0*/  @!P4 IMAD R16, R199, 0x120, RZ ;  /* 0x00000120c710c824 */ /* 0x000fe400078e02ff */
[----:B------:R-:W-:Y:S02]  /*12cc0*/  @!P3 IMAD.IADD R15, R14, 0x1, R3 ;  /* 0x000000010e0fb824 */ /* 0x000fe400078e0203 */
[----:B------:R-:W-:Y:S02]  /*12cd0*/  @!P3 IMAD.MOV.U32 R14, RZ, RZ, R2 ;  /* 0x000000ffff0eb224 */ /* 0x000fe400078e0002 */
[----:B------:R-:W-:Y:S02]  /*12ce0*/  @!P2 IMAD.MOV.U32 R2, RZ, RZ, R41 ;  /* 0x000000ffff02a224 */ /* 0x000fe400078e0029 */
[----:B------:R-:W-:Y:S01]  /*12cf0*/  @!P2 IMAD.MOV.U32 R3, RZ, RZ, R44 ;  /* 0x000000ffff03a224 */ /* 0x000fe200078e002c */
[----:B------:R-:W-:Y:S01]  /*12d00*/  @!P0 MOV R10, R41 ;  /* 0x00000029000a8202 */ /* 0x000fe20000000f00 */
[----:B------:R-:W-:-:S02]  /*12d10*/  @!P4 IMAD.IADD R17, R16, 0x1, R5 ;  /* 0x000000011011c824 */ /* 0x000fc400078e0205 */
[--C-:B-1----:R-:W-:Y:S02]  /*12d20*/  @!P1 IMAD.MOV.U32 R6, RZ, RZ, R41.reuse ;  /* 0x000000ffff069224 */ /* 0x102fe400078e0029 */
[----:B------:R-:W-:Y:S02]  /*12d30*/  @!P1 IMAD.MOV.U32 R7, RZ, RZ, R44 ;  /* 0x000000ffff079224 */ /* 0x000fe400078e002c */
[----:B------:R-:W-:Y:S02]  /*12d40*/  @!P4 IMAD.MOV.U32 R16, RZ, RZ, R4 ;  /* 0x000000ffff10c224 */ /* 0x000fe400078e0004 */
[----:B------:R-:W-:Y:S02]  /*12d50*/  @!P0 IMAD.MOV.U32 R11, RZ, RZ, R44 ;  /* 0x000000ffff0b8224 */ /* 0x000fe400078e002c */
[----:B------:R-:W-:Y:S02]  /*12d60*/  @!P2 IMAD R0, R199, 0x160, RZ ;  /* 0x00000160c700a824 */ /* 0x000fe400078e02ff */
[----:B------:R-:W-:-:S02]  /*12d70*/  @!P6 IMAD.MOV.U32 R8, RZ, RZ, R41 ;  /* 0x000000ffff08e224 */ /* 0x000fc400078e0029 */
[----:B------:R-:W-:Y:S02]  /*12d80*/  @!P6 IMAD.MOV.U32 R9, RZ, RZ, R44 ;  /* 0x000000ffff09e224 */ /* 0x000fe400078e002c */
        /* <DEDUP_REMOVED lines=8> */
[C---:B------:R-:W-:Y:S01]  /*12e10*/  @!P0 IMAD.WIDE.U32 R12, R198.reuse, 0x1c0, R10 ;  /* 0x000001c0c60c8825 */ /* 0x040fe200078e000a */
[----:B------:R-:W-:Y:S03]  /*12e20*/  @P3 STS.128 [R233+0xf000], RZ ;  /* 0x00f000ffe9003388 */ /* 0x000fe60000000c00 */
[----:B------:R-:W-:Y:S01]  /*12e30*/  @!P6 IMAD R21, R199, 0x1a0, RZ ;  /* 0x000001a0c715e824 */ /* 0x000fe200078e02ff */
[----:B------:R-:W-:Y:S01]  /*12e40*/  @!PT LDS RZ, [RZ] ;  /* 0x00000000fffff984 */ /* 0x000fe20000000800 */
[----:B------:R-:W-:Y:S01]  /*12e50*/  @!PT LDS RZ, [RZ] ;  /* 0x00000000fffff984 */ /* 0x000fe20000000800 */
[----:B------:R-:W-:Y:S01]  /*12e60*/  @!PT LDS RZ, [RZ] ;  /* 0x00000000fffff984 */ /* 0x000fe20000000800 */
[----:B------:R-:W-:Y:S01]  /*12e70*/  @!P3 LDGSTS.E.BYPASS.LTC128B.128 [R233+0xf000], desc[UR6][R14.64] ;  /* 0x0f0000000ee9bfae */ /* 0x000fe2000b901d46 */
[----:B------:R-:W-:Y:S02]  /*12e80*/  @!P5 IMAD.MOV.U32 R18, RZ, RZ, R41 ;  /* 0x000000ffff12d224 */ /* 0x000fe400078e0029 */
[----:B------:R-:W-:Y:S02]  /*12e90*/  @!P5 IMAD.MOV.U32 R19, RZ, RZ, R44 ;  /* 0x000000ffff13d224 */ /* 0x000fe400078e002c */
[----:B------:R-:W-:-:S04]  /*12ea0*/  @!P6 IMAD.WIDE.U32 R6, R198, 0x1a0, R8 ;  /* 0x000001a0c606e825 */ /* 0x000fc800078e0008 */
[----:B------:R-:W-:Y:S02]  /*12eb0*/  @!P2 IMAD.IADD R11, R0, 0x1, R5 ;  /* 0x00000001000ba824 */ /* 0x000fe400078e0205 */
[----:B------:R-:W-:Y:S02]  /*12ec0*/  @!P2 IMAD.MOV.U32 R10, RZ, RZ, R4 ;  /* 0x000000ffff0aa224 */ /* 0x000fe400078e0004 */
[C---:B------:R-:W-:Y:S02]  /*12ed0*/  @!P0 IMAD R22, R199.reuse, 0x1c0, RZ ;  /* 0x000001c0c7168824 */ /* 0x040fe400078e02ff */
[----:B------:R-:W-:Y:S02]  /*12ee0*/  @!P1 IMAD.IADD R9, R20, 0x1, R3 ;  /* 0x0000000114099824 */ /* 0x000fe400078e0203 */
        /* <DEDUP_REMOVED lines=9> */
[----:B------:R-:W-:Y:S01]  /*12f80*/  @!P6 IMAD.IADD R7, R21, 0x1, R7 ;  /* 0x000000011507e824 */ /* 0x000fe200078e0207 */
[----:B------:R-:W-:Y:S01]  /*12f90*/  @P1 STS.128 [R233+0x10000], RZ ;  /* 0x010000ffe9001388 */ /* 0x000fe20000000c00 */
[----:B------:R-:W-:Y:S02]  /*12fa0*/  @!P0 IMAD.IADD R5, R22, 0x1, R13 ;  /* 0x0000000116058824 */ /* 0x000fe400078e020d */
[----:B------:R-:W-:Y:S01]  /*12fb0*/  @!P5 IMAD.IADD R3, R23, 0x1, R19 ;  /* 0x000000011703d824 */ /* 0x000fe200078e0213 */
[----:B------:R-:W-:Y:S01]  /*12fc0*/  @!PT LDS RZ, [RZ] ;  /* 0x00000000fffff984 */ /* 0x000fe20000000800 */
[----:B------:R-:W-:Y:S01]  /*12fd0*/  @!PT LDS RZ, [RZ] ;  /* 0x00000000fffff984 */ /* 0x000fe20000000800 */
[----:B------:R-:W-:Y:S01]  /*12fe0*/  @!PT LDS RZ, [RZ] ;  /* 0x00000000fffff984 */ /* 0x000fe20000000800 */
[----:B------:R-:W-:Y:S01]  /*12ff0*/  @!P1 LDGSTS.E.BYPASS.LTC128B.128 [R233+0x10000], desc[UR6][R8.64] ;  /* 0x1000000008e99fae */ /* 0x000fe2000b901d46 */
[----:B------:R-:W-:-:S03]  /*13000*/  @!P5 IMAD.MOV.U32 R2, RZ, RZ, R18 ;  /* 0x000000ffff02d224 */ /* 0x000fc600078e0012 */
        /* <DEDUP_REMOVED lines=15> */
[----:B------:R-:W-:-:S03]  /*13100*/  R2P PR, R204, 0x6 ;  /* 0x00000006cc007804 */ /* 0x000fc60000000000 */
[----:B------:R-:W0:Y:S04]  /*13110*/  LDGDEPBAR ;  /* 0x00000000000079af */ /* 0x000e280000000000 */
[----:B------:R-:W4:Y:S01]  /*13120*/  LD.E R3, desc[UR6][R26.64+0x18c] ;  /* 0x00018c061a037980 */ /* 0x000f22000c101900 */
[----:B-1----:R-:W-:-:S04]  /*13130*/  SHF.R.S32.HI R5, RZ, 0x4, R230 ;  /* 0x00000004ff057819 */ /* 0x002fc800000114e6 */
[----:B------:R-:W-:-:S04]  /*13140*/  LEA.HI R0, R230, R5, RZ, 0x1 ;  /* 0x00000005e6007211 */ /* 0x000fc800078f08ff */
[----:B------:R-:W-:Y:S01]  /*13150*/  LOP3.LUT R0, R0, 0xfffffffe, RZ, 0xc0, !PT ;  /* 0xfffffffe00007812 */ /* 0x000fe200078ec0ff */
[----:B--2---:R-:W-:-:S04]  /*13160*/  IMAD.SHL.U32 R2, R228, 0x40, RZ ;  /* 0x00000040e4027824 */ /* 0x004fc800078e00ff */
[----:B------:R-:W-:Y:S02]  /*13170*/  IMAD.IADD R5, R5, 0x1, -R0 ;  /* 0x0000000105057824 */ /* 0x000fe400078e0a00 */
[----:B------:R-:W-:Y:S01]  /*13180*/  IMAD.SHL.U32 R0, R204, 0x40, RZ ;  /* 0x00000040cc007824 */ /* 0x000fe200078e00ff */
[----:B------:R-:W-:Y:S01]  /*13190*/  LOP3.LUT R2, R2, 0x1c0, RZ, 0xc0, !PT ;  /* 0x000001c002027812 */ /* 0x000fe200078ec0ff */
[----:B------:R-:W-:Y:S02]  /*131a0*/  IMAD.SHL.U32 R4, R5, 0x8, RZ ;  /* 0x0000000805047824 */ /* 0x000fe400078e00ff */
[----:B------:R-:W-:Y:S01]  /*131b0*/  IMAD.SHL.U32 R7, R88, 0x8, RZ ;  /* 0x0000000858077824 */ /* 0x000fe200078e00ff */
[----:B------:R-:W-:Y:S01]  /*131c0*/  LOP3.LUT R0, R0, 0x1c0, RZ, 0xc0, !PT ;  /* 0x000001c000007812 */ /* 0x000fe200078ec0ff */
[----:B------:R-:W-:Y:S01]  /*131d0*/  IMAD.SHL.U32 R6, R229, 0x40, RZ ;  /* 0x00000040e5067824 */ /* 0x000fe200078e00ff */
[----:B------:R-:W-:Y:S02]  /*131e0*/  LOP3.LUT R4, R2, 0x8, R4, 0xf8, !PT ;  /* 0x0000000802047812 */ /* 0x000fe400078ef804 */
[----:B------:R-:W-:-:S02]  /*131f0*/  LOP3.LUT R7, R0, 0x8, R7, 0xf8, !PT ;  /* 0x0000000800077812 */ /* 0x000fc400078ef807 */
[----:B------:R-:W-:Y:S02]  /*13200*/  LOP3.LUT R197, R6, 0xfffffe00, RZ, 0xc0, !PT ;  /* 0xfffffe0006c57812 */ /* 0x000fe400078ec0ff */
        /* <DEDUP_REMOVED lines=8> */
[----:B------:R-:W-:-:S03]  /*13290*/  LEA R220, R0, UR4, 0x1 ;  /* 0x0000000400dc7c11 */ /* 0x000fc6000f8e08ff */
[----:B------:R-:W-:Y:S04]  /*132a0*/  LDSM.16.M88.4 R20, [R227] ;  /* 0x00000000e314783b */ /* 0x000fe80000000200 */
[----:B------:R-:W1:Y:S01]  /*132b0*/  LDSM.16.M88.4 R4, [R220+0x2000] ;  /* 0x00200000dc04783b */ /* 0x000e620000000200 */
[----:B------:R-:W-:Y:S01]  /*132c0*/  MOV R0, 0x20 ;  /* 0x0000002000007802 */ /* 0x000fe20000000f00 */
[----:B------:R-:W-:Y:S02]  /*132d0*/  IMAD R25, R231, 0x2, R227 ;  /* 0x00000002e7197824 */ /* 0x000fe400078e02e3 */
[----:B------:R-:W2:Y:S01]  /*132e0*/  LDSM.16.M88.4 R44, [R220+0x2800] ;  /* 0x00280000dc2c783b */ /* 0x000ea20000000200 */
[----:B------:R-:W-:-:S03]  /*132f0*/  SEL R228, R0, 0xffffffe0, !P1 ;  /* 0xffffffe000e47807 */ /* 0x000fc60004800000 */
[----:B------:R-:W-:Y:S02]  /*13300*/  LDSM.16.M88.4 R16, [R25] ;  /* 0x000000001910783b */ /* 0x000fe40000000200 */
[----:B------:R-:W-:Y:S02]  /*13310*/  IMAD.IADD R62, R220, 0x1, R228 ;  /* 0x00000001dc3e7824 */ /* 0x000fe400078e02e4 */
[----:B------:R-:W-:Y:S01]  /*13320*/  IMAD R229, R42, 0x2, R227 ;  /* 0x000000022ae57824 */ /* 0x000fe200078e02e3 */
[----:B------:R-:W-:Y:S04]  /*13330*/  LDSM.16.M88.4 R72, [R220+0x3000] ;  /* 0x00300000dc48783b */ /* 0x000fe80000000200 */
[----:B------:R-:W3:Y:S01]  /*13340*/  LDSM.16.M88.4 R32, [R62+0x2000] ;  /* 0x002000003e20783b */ /* 0x000ee20000000200 */
[----:B------:R-:W-:-:S02]  /*13350*/  VIADD R0, R220, 0x2000 ;  /* 0x00002000dc007836 */ /* 0x000fc40000000000 */
[----:B------:R-:W-:Y:S01]  /*13360*/  VIADD R221, R220, 0x2040 ;  /* 0x00002040dcdd7836 */ /* 0x000fe20000000000 */
[----:B------:R-:W-:Y:S01]  /*13370*/  LDSM.16.M88.4 R12, [R229] ;  /* 0x00000000e50c783b */ /* 0x000fe20000000200 */
[----:B------:R-:W-:-:S03]  /*13380*/  @P2 VIADD R221, R0, 0xffffffc0 ;  /* 0xffffffc000dd2836 */ /* 0x000fc60000000000 */
[----:B------:R-:W-:Y:S04]  /*13390*/  LDSM.16.M88.4 R52, [R62+0x2800] ;  /* 0x002800003e34783b */ /* 0x000fe80000000200 */
[----:B------:R-:W3:Y:S04]  /*133a0*/  LDSM.16.M88.4 R48, [R221] ;  /* 0x00000000dd30783b */ /* 0x000ee80000000200 */
[----:B------:R-:W-:Y:S04]  /*133b0*/  LDSM.16.M88.4 R84, [R220+0x3800] ;  /* 0x00380000dc54783b */ /* 0x000fe80000000200 */
[----:B------:R-:W-:Y:S01]  /*133c0*/  LDSM.16.M88.4 R80, [R220+0x4000] ;  /* 0x00400000dc50783b */ /* 0x000fe20000000200 */
[C---:B-1----:R-:W-:Y:S06]  /*133d0*/  HMMA.16816.F32.BF16 R8, R20.reuse, R4, RZ ;  /* 0x000000041408723c */ /* 0x042fec00000418ff */
[----:B------:R-:W-:Y:S01]  /*133e0*/  HMMA.16816.F32.BF16 R28, R20, R6, RZ ;  /* 0x00000006141c723c */ /* 0x000fe200000418ff */
[----:B------:R-:W-:Y:S01]  /*133f0*/  IMAD R230, R231, 0x2, R229 ;  /* 0x00000002e7e67824 */ /* 0x000fe200078e02e5 */
[----:B------:R-:W-:Y:S01]  /*13400*/  LDSM.16.M88.4 R64, [R221+0x800] ;  /* 0x00080000dd40783b */ /* 0x000fe20000000200 */
[----:B------:R-:W-:-:S03]  /*13410*/  IMAD.IADD R226, R228, 0x1, R221 ;  /* 0x00000001e4e27824 */ /* 0x000fc600078e02dd */
[----:B--2---:R-:W-:Y:S01]  /*13420*/  HMMA.16816.F32.BF16 R36, R20, R44, RZ ;  /* 0x0000002c1424723c */ /* 0x004fe200000418ff */
[----:B------:R-:W-:Y:S04]  /*13430*/  LDSM.16.M88.4 R76, [R62+0x3000] ;  /* 0x003000003e4c783b */ /* 0x000fe80000000200 */
[----:B------:R-:W-:Y:S04]  /*13440*/  LDSM.16.M88.4 R56, [R226] ;  /* 0x00000000e238783b */ /* 0x000fe80000000200 */
[----:B------:R-:W-:Y:S03]  /*13450*/  LDSM.16.M88.4 R68, [R226+0x800] ;  /* 0x00080000e244783b */ /* 0x000fe60000000200 */
[C---:B---3--:R-:W-:Y:S01]  /*13460*/  HMMA.16816.F32.BF16 R4, R16.reuse, R32, R8 ;  /* 0x000000201004723c */ /* 0x048fe20000041808 */
[----:B------:R-:W1:Y:S04]  /*13470*/  LDSM.16.M88.4 R8, [R230] ;  /* 0x00000000e608783b */ /* 0x000e680000000200 */
[----:B------:R-:W-:Y:S01]  /*13480*/  LDSM.16.M88.4 R88, [R62+0x3800] ;  /* 0x003800003e58783b */ /* 0x000fe20000000200 */
[----:B------:R-:W-:Y:S03]  /*13490*/  HMMA.16816.F32.BF16 R32, R16, R34, R28 ;  /* 0x000000221020723c */ /* 0x000fe6000004181c */
[----:B------:R-:W-:Y:S03]  /*134a0*/  LDSM.16.M88.4 R92, [R62+0x4000] ;  /* 0x004000003e5c783b */ /* 0x000fe60000000200 */
[----:B------:R-:W-:-:S12]  /*134b0*/  HMMA.16816.F32.BF16 R28, R20, R46, RZ ;  /* 0x0000002e141c723c */ /* 0x000fd800000418ff */
[C---:B------:R-:W-:Y:S06]  /*134c0*/  HMMA.16816.F32.BF16 R4, R12.reuse, R48, R4 ;  /* 0x000000300c04723c */ /* 0x040fec0000041804 */
[----:B------:R-:W-:Y:S06]  /*134d0*/  HMMA.16816.F32.BF16 R32, R12, R50, R32 ;  /* 0x000000320c20723c */ /* 0x000fec0000041820 */
[----:B------:R-:W-:Y:S06]  /*134e0*/  HMMA.16816.F32.BF16 R36, R16, R52, R36 ;  /* 0x000000341024723c */ /* 0x000fec0000041824 */
[----:B------:R-:W-:Y:S06]  /*134f0*/  HMMA.16816.F32.BF16 R44, R20, R72, RZ ;  /* 0x00000048142c723c */ /* 0x000fec00000418ff */
[----:B-1----:R-:W-:Y:S06]  /*13500*/  HMMA.16816.F32.BF16 R96, R8, R56, R4 ;  /* 0x000000380860723c */ /* 0x002fec0000041804 */
[----:B------:R-:W-:Y:S06]  /*13510*/  HMMA.16816.F32.BF16 R4, R16, R54, R28 ;  /* 0x000000361004723c */ /* 0x000fec000004181c */
[----:B------:R-:W-:Y:S01]  /*13520*/  HMMA.16816.F32.BF16 R32, R8, R58, R32 ;  /* 0x0000003a0820723c */ /* 0x000fe20000041820 */
[----:B------:R-:W1:Y:S05]  /*13530*/  LDSM.16.M88.4 R56, [R221+0x1000] ;  /* 0x00100000dd38783b */ /* 0x000e6a0000000200 */
[----:B------:R-:W-:Y:S06]  /*13540*/  HMMA.16816.F32.BF16 R28, R12, R64, R36 ;  /* 0x000000400c1c723c */ /* 0x000fec0000041824 */
[----:B------:R-:W-:Y:S06]  /*13550*/  HMMA.16816.F32.BF16 R36, R16, R76, R44 ;  /* 0x0000004c1024723c */ /* 0x000fec000004182c */
[----:B------:R-:W-:Y:S01]  /*13560*/  HMMA.16816.F32.BF16 R44, R20, R74, RZ ;  /* 0x0000004a142c723c */ /* 0x000fe200000418ff */
[----:B------:R-:W-:Y:S05]  /*13570*/  LDSM.16.M88.4 R72, [R226+0x1800] ;  /* 0x00180000e248783b */ /* 0x000fea0000000200 */
[----:B------:R-:W-:Y:S01]  /*13580*/  HMMA.16816.F32.BF16 R4, R12, R66, R4 ;  /* 0x000000420c04723c */ /* 0x000fe20000041804 */
[----:B------:R-:W2:Y:S05]  /*13590*/  LDSM.16.M88.4 R64, [R226+0x1000] ;  /* 0x00100000e240783b */ /* 0x000eaa0000000200 */
[----:B------:R-:W-:Y:S06]  /*135a0*/  HMMA.16816.F32.BF16 R52, R8, R68, R28 ;  /* 0x000000440834723c */ /* 0x000fec000004181c */
[----:B------:R-:W-:Y:S06]  /*135b0*/  HMMA.16816.F32.BF16 R28, R20, R84, RZ ;  /* 0x00000054141c723c */ /* 0x000fec00000418ff */
[----:B------:R-:W-:Y:S01]  /*135c0*/  HMMA.16816.F32.BF16 R48, R16, R78, R44 ;  /* 0x0000004e1030723c */ /* 0x000fe2000004182c */
[----:B------:R-:W-:Y:S05]  /*135d0*/  LDSM.16.M88.4 R76, [R220+0x4800] ;  /* 0x00480000dc4c783b */ /* 0x000fea0000000200 */
[----:B-1----:R-:W-:Y:S06]  /*135e0*/  HMMA.16816.F32.BF16 R44, R12, R56, R36 ;  /* 0x000000380c2c723c */ /* 0x002fec0000041824 */
[----:B------:R-:W-:Y:S01]  /*135f0*/  HMMA.16816.F32.BF16 R36, R8, R70, R4 ;  /* 0x000000460824723c */ /* 0x000fe20000041804 */
[----:B------:R-:W1:Y:S05]  /*13600*/  LDSM.16.M88.4 R68, [R221+0x1800] ;  /* 0x00180000dd44783b */ /* 0x000e6a0000000200 */
[----:B------:R-:W-:Y:S06]  /*13610*/  HMMA.16816.F32.BF16 R28, R16, R88, R28 ;  /* 0x00000058101c723c */ /* 0x000fec000004181c */
[----:B------:R-:W-:Y:S06]  /*13620*/  HMMA.16816.F32.BF16 R4, R12, R58, R48 ;  /* 0x0000003a0c04723c */ /* 0x000fec0000041830 */
[----:B--2---:R-:W-:Y:S01]  /*13630*/  HMMA.16816.F32.BF16 R56, R8, R64, R44 ;  /* 0x000000400838723c */ /* 0x004fe2000004182c */
[----:B----4-:R-:W-:-:S04]  /*13640*/  FMUL.FTZ R0, R98, R3 ;  /* 0x0000000362007220 */ /* 0x010fc80000410000 */
[----:B------:R2:W3:Y:S02]  /*13650*/  MUFU.TANH R115, R0 ;  /* 0x0000000000737308 */ /* 0x0004e40000002400 */
[----:B--2---:R-:W-:-:S06]  /*13660*/  FMUL.FTZ R0, R97, R3 ;  /* 0x0000000361007220 */ /* 0x004fcc0000410000 */
[----:B------:R2:W4:Y:S02]  /*13670*/  MUFU.TANH R121, R0 ;  /* 0x0000000000797308 */ /* 0x0005240000002400 */
[----:B--2---:R-:W-:-:S06]  /*13680*/  FMUL.FTZ R0, R99, R3 ;  /* 0x0000000363007220 */ /* 0x004fcc0000410000 */
[----:B------:R2:W-:Y:S02]  /*13690*/  MUFU.TANH R112, R0 ;  /* 0x0000000000707308 */ /* 0x0005e40000002400 */
[----:B--2---:R-:W-:-:S06]  /*136a0*/  FMUL.FTZ R0, R32, R3 ;  /* 0x0000000320007220 */ /* 0x004fcc0000410000 */
[----:B------:R2:W-:Y:S02]  /*136b0*/  MUFU.TANH R125, R0 ;  /* 0x00000000007d7308 */ /* 0x0005e40000002400 */
[----:B--2---:R-:W-:-:S06]  /*136c0*/  FMUL.FTZ R0, R33, R3 ;  /* 0x0000000321007220 */ /* 0x004fcc0000410000 */
[----:B------:R2:W-:Y:S02]  /*136d0*/  MUFU.TANH R123, R0 ;  /* 0x00000000007b7308 */ /* 0x0005e40000002400 */
[----:B--2---:R-:W-:-:S06]  /*136e0*/  FMUL.FTZ R0, R34, R3 ;  /* 0x0000000322007220 */ /* 0x004fcc0000410000 */
[----:B------:R2:W4:Y:S02]  /*136f0*/  MUFU.TANH R116, R0 ;  /* 0x0000000000747308 */ /* 0x0005240000002400 */
[----:B--2---:R-:W-:-:S06]  /*13700*/  FMUL.FTZ R0, R35, R3 ;  /* 0x0000000323007220 */ /* 0x004fcc0000410000 */
[----:B------:R2:W4:Y:S01]  /*13710*/  MUFU.TANH R117, R0 ;  /* 0x0000000000757308 */ /* 0x0005220000002400 */
[----:B------:R-:W-:Y:S01]  /*13720*/  HMMA.16816.F32.BF16 R32, R20, R86, RZ ;  /* 0x000000561420723c */ /* 0x000fe200000418ff */
[----:B------:R-:W-:Y:S01]  /*13730*/  LDSM.16.M88.4 R84, [R62+0x4800] ;  /* 0x004800003e54783b */ /* 0x000fe20000000200 */
[----:B--2---:R-:W-:-:S05]  /*13740*/  FMUL.FTZ R0, R52, R3 ;  /* 0x0000000334007220 */ /* 0x004fca0000410000 */
[----:B------:R2:W4:Y:S02]  /*13750*/  MUFU.TANH R131, R0 ;  /* 0x0000000000837308 */ /* 0x0005240000002400 */
[----:B--2---:R-:W-:-:S06]  /*13760*/  FMUL.FTZ R0, R53, R3 ;  /* 0x0000000335007220 */ /* 0x004fcc0000410000 */
[----:B------:R2:W-:Y:S02]  /*13770*/  MUFU.TANH R129, R0 ;  /* 0x0000000000817308 */ /* 0x0005e40000002400 */
[----:B--2---:R-:W-:-:S06]  /*13780*/  FMUL.FTZ R0, R54, R3 ;  /* 0x0000000336007220 */ /* 0x004fcc0000410000 */
[----:B------:R2:W4:Y:S01]  /*13790*/  MUFU.TANH R113, R0 ;  /* 0x0000000000717308 */ /* 0x0005220000002400 */
[----:B------:R-:W-:Y:S01]  /*137a0*/  HMMA.16816.F32.BF16 R44, R20, R80, RZ ;  /* 0x00000050142c723c */ /* 0x000fe200000418ff */
[----:B--2---:R-:W-:-:S06]  /*137b0*/  FMUL.FTZ R0, R55, R3 ;  /* 0x0000000337007220 */ /* 0x004fcc0000410000 */
[----:B------:R2:W4:Y:S01]  /*137c0*/  MUFU.TANH R111, R0 ;  /* 0x00000000006f7308 */ /* 0x0005220000002400 */
[----:B------:R-:W-:Y:S01]  /*137d0*/  HMMA.16816.F32.BF16 R52, R16, R90, R32 ;  /* 0x0000005a1034723c */ /* 0x000fe20000041820 */
[----:B--2---:R-:W-:-:S06]  /*137e0*/  FMUL.FTZ R0, R36, R3 ;  /* 0x0000000324007220 */ /* 0x004fcc0000410000 */
[----:B------:R2:W4:Y:S01]  /*137f0*/  MUFU.TANH R126, R0 ;  /* 0x00000000007e7308 */ /* 0x0005220000002400 */
[----:B-1----:R-:W-:Y:S06]  /*13800*/  HMMA.16816.F32.BF16 R48, R12, R68, R28 ;  /* 0x000000440c30723c */ /* 0x002fec000004181c */
[----:B------:R-:W-:Y:S01]  /*13810*/  HMMA.16816.F32.BF16 R4, R8, R66, R4 ;  /* 0x000000420804723c */ /* 0x000fe20000041804 */
[----:B------:R-:W1:Y:S01]  /*13820*/  LDSM.16.M88.4 R64, [R221+0x2000] ;  /* 0x00200000dd40783b */ /* 0x000e620000000200 */
[----:B--2---:R-:W-:-:S04]  /*13830*/  FMUL.FTZ R0, R37, R3 ;  /* 0x0000000325007220 */ /* 0x004fc80000410000 */
[----:B------:R2:W-:Y:S02]  /*13840*/  MUFU.TANH R124, R0 ;  /* 0x00000000007c7308 */ /* 0x0005e40000002400 */
[----:B--2---:R-:W-:-:S06]  /*13850*/  FMUL.FTZ R0, R38, R3 ;  /* 0x0000000326007220 */ /* 0x004fcc0000410000 */
[----:B------:R2:W4:Y:S01]  /*13860*/  MUFU.TANH R106, R0 ;  /* 0x00000000006a7308 */ /* 0x0005220000002400 */
[----:B------:R-:W-:Y:S01]  /*13870*/  HMMA.16816.F32.BF16 R32, R16, R92, R44 ;  /* 0x0000005c1020723c */ /* 0x000fe2000004182c */
[----:B--2---:R-:W-:-:S06]  /*13880*/  FMUL.FTZ R0, R39, R3 ;  /* 0x0000000327007220 */ /* 0x004fcc0000410000 */
[----:B------:R2:W4:Y:S01]  /*13890*/  MUFU.TANH R105, R0 ;  /* 0x0000000000697308 */ /* 0x0005220000002400 */
[----:B------:R-:W-:Y:S01]  /*138a0*/  HMMA.16816.F32.BF16 R36, R20, R82, RZ ;  /* 0x000000521424723c */ /* 0x000fe200000418ff */
[----:B------:R-:W3:Y:S01]  /*138b0*/  LDSM.16.M88.4 R80, [R220+0x5000] ;  /* 0x00500000dc50783b */ /* 0x000ee20000000200 */
[----:B--2---:R-:W-:-:S05]  /*138c0*/  FMUL.FTZ R0, R56, R3 ;  /* 0x0000000338007220 */ /* 0x004fca0000410000 */
[----:B------:R2:W4:Y:S01]  /*138d0*/  MUFU.TANH R135, R0 ;  /* 0x0000000000877308 */ /* 0x0005220000002400 */
[----:B------:R-:W-:Y:S01]  /*138e0*/  HMMA.16816.F32.BF16 R28, R12, R70, R52 ;  /* 0x000000460c1c723c */ /* 0x000fe20000041834 */
[----:B------:R-:W-:Y:S01]  /*138f0*/  LDSM.16.M88.4 R68, [R221+0x2800] ;  /* 0x00280000dd44783b */ /* 0x000fe20000000200 */
[----:B--2---:R-:W-:-:S05]  /*13900*/  FMUL.FTZ R0, R57, R3 ;  /* 0x0000000339007220 */ /* 0x004fca0000410000 */
[----:B------:R2:W-:Y:S01]  /*13910*/  MUFU.TANH R133, R0 ;  /* 0x0000000000857308 */ /* 0x0005e20000002400 */
[----:B------:R-:W-:Y:S01]  /*13920*/  HMMA.16816.F32.BF16 R52, R8, R72, R48 ;  /* 0x000000480834723c */ /* 0x000fe20000041830 */
[----:B--2---:R-:W-:-:S06]  /*13930*/  FMUL.FTZ R0, R58, R3 ;  /* 0x000000033a007220 */ /* 0x004fcc0000410000 */
[----:B------:R2:W4:Y:S01]  /*13940*/  MUFU.TANH R104, R0 ;  /* 0x0000000000687308 */ /* 0x0005220000002400 */
[----:B------:R-:W-:Y:S01]  /*13950*/  HMMA.16816.F32.BF16 R36, R16, R94, R36 ;  /* 0x0000005e1024723c */ /* 0x000fe20000041824 */
[-C--:B--2---:R-:W-:Y:S02]  /*13960*/  FMUL.FTZ R0, R59, R3.reuse ;  /* 0x000000033b007220 */ /* 0x084fe40000410000 */
[----:B------:R-:W2:Y:S04]  /*13970*/  LDSM.16.M88.4 R56, [R226+0x2000] ;  /* 0x00200000e238783b */ /* 0x000ea80000000200 */
[----:B------:R1:W4:Y:S01]  /*13980*/  MUFU.TANH R103, R0 ;  /* 0x0000000000677308 */ /* 0x0003220000002400 */
[----:B------:R-:W-:Y:S01]  /*13990*/  HMMA.16816.F32.BF16 R44, R20, R76, RZ ;  /* 0x0000004c142c723c */ /* 0x000fe200000418ff */
[----:B-1----:R-:W-:-:S06]  /*139a0*/  FMUL.FTZ R0, R4, R3 ;  /* 0x0000000304007220 */ /* 0x002fcc0000410000 */
[----:B------:R1:W4:Y:S01]  /*139b0*/  MUFU.TANH R136, R0 ;  /* 0x0000000000887308 */ /* 0x0003220000002400 */
[----:B------:R-:W-:Y:S01]  /*139c0*/  HMMA.16816.F32.BF16 R48, R12, R64, R32 ;  /* 0x000000400c30723c */ /* 0x000fe20000041820 */
[----:B-1----:R-:W-:-:S06]  /*139d0*/  FMUL.FTZ R0, R5, R3 ;  /* 0x0000000305007220 */ /* 0x002fcc0000410000 */
[----:B------:R1:W-:Y:S01]  /*139e0*/  MUFU.TANH R134, R0 ;  /* 0x0000000000867308 */ /* 0x0003e20000002400 */
[----:B------:R-:W-:Y:S01]  /*139f0*/  HMMA.16816.F32.BF16 R32, R8, R74, R28 ;  /* 0x0000004a0820723c */ /* 0x000fe2000004181c */
[----:B------:R-:W4:Y:S05]  /*13a00*/  LDSM.16.M88.4 R72, [R62+0x5000] ;  /* 0x005000003e48783b */ /* 0x000f2a0000000200 */
[----:B------:R-:W-:Y:S01]  /*13a10*/  HMMA.16816.F32.BF16 R28, R20, R78, RZ ;  /* 0x0000004e141c723c */ /* 0x000fe200000418ff */
[----:B------:R-:W-:Y:S01]  /*13a20*/  LDSM.16.M88.4 R76, [R220+0x5800] ;  /* 0x00580000dc4c783b */ /* 0x000fe20000000200 */
[----:B-1----:R-:W-:-:S04]  /*13a30*/  FMUL.FTZ R0, R6, R3 ;  /* 0x0000000306007220 */ /* 0x002fc80000410000 */
[----:B------:R1:W4:Y:S02]  /*13a40*/  MUFU.TANH R102, R0 ;  /* 0x0000000000667308 */ /* 0x0003240000002400 */
[----:B-1----:R-:W-:-:S06]  /*13a50*/  FMUL.FTZ R0, R7, R3 ;  /* 0x0000000307007220 */ /* 0x002fcc0000410000 */
[----:B------:R1:W4:Y:S01]  /*13a60*/  MUFU.TANH R99, R0 ;  /* 0x0000000000637308 */ /* 0x0003220000002400 */
[----:B------:R-:W-:Y:S01]  /*13a70*/  HMMA.16816.F32.BF16 R36, R12, R66, R36 ;  /* 0x000000420c24723c */ /* 0x000fe20000041824 */
[----:B------:R-:W4:Y:S01]  /*13a80*/  LDSM.16.M88.4 R64, [R226+0x2800] ;  /* 0x00280000e240783b */ /* 0x000f220000000200 */
[----:B-1----:R-:W-:-:S05]  /*13a90*/  FMUL.FTZ R0, R52, R3 ;  /* 0x0000000334007220 */ /* 0x002fca0000410000 */
[----:B------:R1:W4:Y:S01]  /*13aa0*/  MUFU.TANH R144, R0 ;  /* 0x0000000000907308 */ /* 0x0003220000002400 */
[----:B------:R-:W-:Y:S01]  /*13ab0*/  HMMA.16816.F32.BF16 R4, R16, R84, R44 ;  /* 0x000000541004723c */ /* 0x000fe2000004182c */
[----:B-1----:R-:W-:-:S06]  /*13ac0*/  FMUL.FTZ R0, R53, R3 ;  /* 0x0000000335007220 */ /* 0x002fcc0000410000 */
[----:B------:R1:W-:Y:S01]  /*13ad0*/  MUFU.TANH R142, R0 ;  /* 0x00000000008e7308 */ /* 0x0003e20000002400 */
[----:B---3--:R-:W-:Y:S01]  /*13ae0*/  HMMA.16816.F32.BF16 R44, R20, R80, RZ ;  /* 0x00000050142c723c */ /* 0x008fe200000418ff */
[----:B-1----:R-:W-:-:S06]  /*13af0*/  FMUL.FTZ R0, R54, R3 ;  /* 0x0000000336007220 */ /* 0x002fcc0000410000 */
[----:B------:R1:W3:Y:S02]  /*13b00*/  MUFU.TANH R97, R0 ;  /* 0x0000000000617308 */ /* 0x0002e40000002400 */
[-C--:B-1----:R-:W-:Y:S02]  /*13b10*/  FMUL.FTZ R0, R55, R3.reuse ;  /* 0x0000000337007220 */ /* 0x082fe40000410000 */
[----:B--2---:R-:W-:Y:S04]  /*13b20*/  HMMA.16816.F32.BF16 R52, R8, R56, R48 ;  /* 0x000000380834723c */ /* 0x004fe80000041830 */
[----:B------:R1:W2:Y:S02]  /*13b30*/  MUFU.TANH R94, R0 ;  /* 0x00000000005e7308 */ /* 0x0002a40000002400 */
[----:B------:R-:W-:Y:S01]  /*13b40*/  HMMA.16816.F32.BF16 R48, R16, R86, R28 ;  /* 0x000000561030723c */ /* 0x000fe2000004181c */
[----:B------:R-:W-:Y:S01]  /*13b50*/  LDSM.16.M88.4 R84, [R221+0x3800] ;  /* 0x00380000dd54783b */ /* 0x000fe20000000200 */
[----:B-1----:R-:W-:-:S04]  /*13b60*/  FMUL.FTZ R0, R32, R3 ;  /* 0x0000000320007220 */ /* 0x002fc80000410000 */
[----:B------:R1:W2:Y:S01]  /*13b70*/  MUFU.TANH R141, R0 ;  /* 0x00000000008d7308 */ /* 0x0002a20000002400 */
[----:B------:R-:W-:Y:S01]  /*13b80*/  HMMA.16816.F32.BF16 R28, R20, R82, RZ ;  /* 0x00000052141c723c */ /* 0x000fe200000418ff */
[----:B------:R-:W-:Y:S01]  /*13b90*/  LDSM.16.M88.4 R80, [R220+0x6000] ;  /* 0x00600000dc50783b */ /* 0x000fe20000000200 */
[----:B-1----:R-:W-:-:S05]  /*13ba0*/  FMUL.FTZ R0, R33, R3 ;  /* 0x0000000321007220 */ /* 0x002fca0000410000 */
[----:B------:R1:W-:Y:S01]  /*13bb0*/  MUFU.TANH R140, R0 ;  /* 0x00000000008c7308 */ /* 0x0003e20000002400 */
[----:B------:R-:W-:Y:S01]  /*13bc0*/  HMMA.16816.F32.BF16 R4, R12, R68, R4 ;  /* 0x000000440c04723c */ /* 0x000fe20000041804 */
[----:B-1----:R-:W-:-:S06]  /*13bd0*/  FMUL.FTZ R0, R34, R3 ;  /* 0x0000000322007220 */ /* 0x002fcc0000410000 */
[----:B------:R1:W2:Y:S02]  /*13be0*/  MUFU.TANH R93, R0 ;  /* 0x00000000005d7308 */ /* 0x0002a40000002400 */
[-C--:B-1----:R-:W-:Y:S02]  /*13bf0*/  FMUL.FTZ R0, R35, R3.reuse ;  /* 0x0000000323007220 */ /* 0x082fe40000410000 */
[----:B------:R-:W-:Y:S01]  /*13c00*/  HMMA.16816.F32.BF16 R32, R8, R58, R36 ;  /* 0x0000003a0820723c */ /* 0x000fe20000041824 */
[----:B------:R-:W1:Y:S03]  /*13c10*/  LDSM.16.M88.4 R56, [R221+0x3000] ;  /* 0x00300000dd38783b */ /* 0x000e660000000200 */
[----:B------:R3:W-:Y:S02]  /*13c20*/  MUFU.TANH R92, R0 ;  /* 0x00000000005c7308 */ /* 0x0007e40000002400 */
[----:B----4-:R-:W-:Y:S06]  /*13c30*/  HMMA.16816.F32.BF16 R36, R16, R72, R44 ;  /* 0x000000481024723c */ /* 0x010fec000004182c */
[----:B------:R-:W-:Y:S01]  /*13c40*/  HMMA.16816.F32.BF16 R44, R12, R70, R48 ;  /* 0x000000460c2c723c */ /* 0x000fe20000041830 */
[----:B------:R-:W4:Y:S01]  /*13c50*/  LDSM.16.M88.4 R68, [R62+0x5800] ;  /* 0x005800003e44783b */ /* 0x000f220000000200 */
[----:B---3--:R-:W-:-:S04]  /*13c60*/  FMUL.FTZ R0, R52, R3 ;  /* 0x0000000334007220 */ /* 0x008fc80000410000 */
[----:B------:R3:W-:Y:S01]  /*13c70*/  MUFU.TANH R152, R0 ;  /* 0x0000000000987308 */ /* 0x0007e20000002400 */
[----:B------:R-:W-:Y:S01]  /*13c80*/  HMMA.16816.F32.BF16 R28, R16, R74, R28 ;  /* 0x0000004a101c723c */ /* 0x000fe2000004181c */
[----:B------:R2:W-:Y:S04]  /*13c90*/  STL [R1+0x24], R25 ;  /* 0x0000241901007387 */ /* 0x0005e80000100800 */
[----:B------:R-:W-:Y:S01]  /*13ca0*/  LDSM.16.M88.4 R72, [R221+0x4000] ;  /* 0x00400000dd48783b */ /* 0x000fe20000000200 */
[----:B---3--:R-:W-:-:S04]  /*13cb0*/  FMUL.FTZ R0, R53, R3 ;  /* 0x0000000335007220 */ /* 0x008fc80000410000 */
[----:B------:R3:W-:Y:S01]  /*13cc0*/  MUFU.TANH R150, R0 ;  /* 0x0000000000967308 */ /* 0x0007e20000002400 */
[----:B------:R-:W-:Y:S06]  /*13cd0*/  HMMA.16816.F32.BF16 R48, R8, R64, R4 ;  /* 0x000000400830723c */ /* 0x000fec0000041804 */
[----:B------:R-:W-:Y:S01]  /*13ce0*/  HMMA.16816.F32.BF16 R4, R20, R76, RZ ;  /* 0x0000004c1404723c */ /* 0x000fe200000418ff */
[----:B---3--:R-:W-:-:S04]  /*13cf0*/  FMUL.FTZ R0, R54, R3 ;  /* 0x0000000336007220 */ /* 0x008fc80000410000 */
[----:B------:R3:W-:Y:S02]  /*13d00*/  MUFU.TANH R91, R0 ;  /* 0x00000000005b7308 */ /* 0x0007e40000002400 */
[-C--:B---3--:R-:W-:Y:S02]  /*13d10*/  FMUL.FTZ R0, R55, R3.reuse ;  /* 0x0000000337007220 */ /* 0x088fe40000410000 */
[----:B------:R-:W3:Y:S04]  /*13d20*/  LDSM.16.M88.4 R52, [R226+0x3000] ;  /* 0x00300000e234783b */ /* 0x000ee80000000200 */
[----:B------:R2:W3:Y:S01]  /*13d30*/  MUFU.TANH R88, R0 ;  /* 0x0000000000587308 */ /* 0x0004e20000002400 */
[----:B-1----:R-:W-:Y:S01]  /*13d40*/  HMMA.16816.F32.BF16 R36, R12, R56, R36 ;  /* 0x000000380c24723c */ /* 0x002fe20000041824 */
[----:B--2---:R-:W-:-:S06]  /*13d50*/  FMUL.FTZ R0, R32, R3 ;  /* 0x0000000320007220 */ /* 0x004fcc0000410000 */
[----:B------:R1:W2:Y:S01]  /*13d60*/  MUFU.TANH R149, R0 ;  /* 0x0000000000957308 */ /* 0x0002a20000002400 */
[----:B------:R-:W-:Y:S01]  /*13d70*/  HMMA.16816.F32.BF16 R44, R8, R66, R44 ;  /* 0x00000042082c723c */ /* 0x000fe2000004182c */
[----:B------:R-:W-:Y:S01]  /*13d80*/  LDSM.16.M88.4 R64, [R226+0x3800] ;  /* 0x00380000e240783b */ /* 0x000fe20000000200 */
[----:B-1----:R-:W-:-:S05]  /*13d90*/  FMUL.FTZ R0, R33, R3 ;  /* 0x0000000321007220 */ /* 0x002fca0000410000 */
[----:B------:R1:W-:Y:S01]  /*13da0*/  MUFU.TANH R151, R0 ;  /* 0x0000000000977308 */ /* 0x0003e20000002400 */
[----:B------:R-:W-:Y:S01]  /*13db0*/  HMMA.16816.F32.BF16 R28, R12, R58, R28 ;  /* 0x0000003a0c1c723c */ /* 0x000fe2000004181c */
[----:B------:R-:W-:Y:S01]  /*13dc0*/  LDSM.16.M88.4 R56, [R226+0x4000] ;  /* 0x00400000e238783b */ /* 0x000fe20000000200 */
[----:B-1----:R-:W-:-:S05]  /*13dd0*/  FMUL.FTZ R0, R34, R3 ;  /* 0x0000000322007220 */ /* 0x002fca0000410000 */
[----:B------:R1:W-:Y:S01]  /*13de0*/  MUFU.TANH R25, R0 ;  /* 0x0000000000197308 */ /* 0x0003e20000002400 */
[----:B----4-:R-:W-:Y:S01]  /*13df0*/  HMMA.16816.F32.BF16 R4, R16, R68, R4 ;  /* 0x000000441004723c */ /* 0x010fe20000041804 */
[----:B-1----:R-:W-:-:S06]  /*13e00*/  FMUL.FTZ R0, R35, R3 ;  /* 0x0000000323007220 */ /* 0x002fcc0000410000 */
[----:B------:R1:W-:Y:S01]  /*13e10*/  MUFU.TANH R90, R0 ;  /* 0x00000000005a7308 */ /* 0x0003e20000002400 */
[----:B------:R-:W-:Y:S01]  /*13e20*/  HMMA.16816.F32.BF16 R32, R20, R78, RZ ;  /* 0x0000004e1420723c */ /* 0x000fe200000418ff */
[----:B------:R-:W4:Y:S01]  /*13e30*/  LDSM.16.M88.4 R76, [R62+0x6000] ;  /* 0x006000003e4c783b */ /* 0x000f220000000200 */
[----:B-1----:R-:W-:-:S05]  /*13e40*/  FMUL.FTZ R0, R48, R3 ;  /* 0x0000000330007220 */ /* 0x002fca0000410000 */
[----:B------:R1:W-:Y:S01]  /*13e50*/  MUFU.TANH R157, R0 ;  /* 0x00000000009d7308 */ /* 0x0003e20000002400 */
[----:B---3--:R-:W-:Y:S01]  /*13e60*/  HMMA.16816.F32.BF16 R36, R8, R52, R36 ;  /* 0x000000340824723c */ /* 0x008fe20000041824 */
[----:B-1----:R-:W-:-:S06]  /*13e70*/  FMUL.FTZ R0, R49, R3 ;  /* 0x0000000331007220 */ /* 0x002fcc0000410000 */
[----:B------:R1:W3:Y:S01]  /*13e80*/  MUFU.TANH R156, R0 ;  /* 0x00000000009c7308 */ /* 0x0002e20000002400 */
[----:B------:R-:W-:Y:S01]  /*13e90*/  HMMA.16816.F32.BF16 R52, R8, R54, R28 ;  /* 0x000000360834723c */ /* 0x000fe2000004181c */
[----:B-1----:R-:W-:-:S06]  /*13ea0*/  FMUL.FTZ R0, R50, R3 ;  /* 0x0000000332007220 */ /* 0x002fcc0000410000 */
[----:B------:R1:W3:Y:S01]  /*13eb0*/  MUFU.TANH R89, R0 ;  /* 0x0000000000597308 */ /* 0x0002e20000002400 */
[----:B------:R-:W-:Y:S01]  /*13ec0*/  HMMA.16816.F32.BF16 R28, R20, R80, RZ ;  /* 0x00000050141c723c */ /* 0x000fe200000418ff */
[----:B-1----:R-:W-:-:S06]  /*13ed0*/  FMUL.FTZ R0, R51, R3 ;  /* 0x0000000333007220 */ /* 0x002fcc0000410000 */
[----:B------:R1:W3:Y:S01]  /*13ee0*/  MUFU.TANH R98, R0 ;  /* 0x0000000000627308 */ /* 0x0002e20000002400 */
[----:B------:R-:W-:Y:S06]  /*13ef0*/  HMMA.16816.F32.BF16 R4, R12, R84, R4 ;  /* 0x000000540c04723c */ /* 0x000fec0000041804 */
[----:B------:R-:W-:Y:S01]  /*13f00*/  HMMA.16816.F32.BF16 R32, R16, R70, R32 ;  /* 0x000000461020723c */ /* 0x000fe20000041820 */
[----:B------:R-:W2:Y:S01]  /*13f10*/  LDSM.16.M88.4 R68, [R220+0x6800] ;  /* 0x00680000dc44783b */ /* 0x000ea20000000200 */
[----:B-1----:R-:W-:-:S04]  /*13f20*/  FMUL.FTZ R0, R44, R3 ;  /* 0x000000032c007220 */ /* 0x002fc80000410000 */
[----:B------:R1:W3:Y:S02]  /*13f30*/  MUFU.TANH R159, R0 ;  /* 0x00000000009f7308 */ /* 0x0002e40000002400 */
[----:B-1----:R-:W-:-:S06]  /*13f40*/  FMUL.FTZ R0, R45, R3 ;  /* 0x000000032d007220 */ /* 0x002fcc0000410000 */
[----:B------:R1:W-:Y:S02]  /*13f50*/  MUFU.TANH R158, R0 ;  /* 0x00000000009e7308 */ /* 0x0003e40000002400 */
[----:B-1----:R-:W-:-:S06]  /*13f60*/  FMUL.FTZ R0, R46, R3 ;  /* 0x000000032e007220 */ /* 0x002fcc0000410000 */
[----:B------:R1:W3:Y:S01]  /*13f70*/  MUFU.TANH R100, R0 ;  /* 0x0000000000647308 */ /* 0x0002e20000002400 */
[----:B----4-:R-:W-:Y:S01]  /*13f80*/  HMMA.16816.F32.BF16 R28, R16, R76, R28 ;  /* 0x0000004c101c723c */ /* 0x010fe2000004181c */
[----:B-1----:R-:W-:-:S06]  /*13f90*/  FMUL.FTZ R0, R47, R3 ;  /* 0x000000032f007220 */ /* 0x002fcc0000410000 */
[----:B------:R1:W4:Y:S01]  /*13fa0*/  MUFU.TANH R101, R0 ;  /* 0x0000000000657308 */ /* 0x0003220000002400 */
[----:B------:R-:W-:Y:S01]  /*13fb0*/  HMMA.16816.F32.BF16 R48, R8, R64, R4 ;  /* 0x000000400830723c */ /* 0x000fe20000041804 */
[----:B-1----:R-:W-:-:S06]  /*13fc0*/  FMUL.FTZ R0, R36, R3 ;  /* 0x0000000324007220 */ /* 0x002fcc0000410000 */
[----:B------:R1:W4:Y:S01]  /*13fd0*/  MUFU.TANH R164, R0 ;  /* 0x0000000000a47308 */ /* 0x0003220000002400 */
[----:B------:R-:W-:Y:S01]  /*13fe0*/  HMMA.16816.F32.BF16 R4, R12, R86, R32 ;  /* 0x000000560c04723c */ /* 0x000fe20000041820 */
[----:B------:R-:W-:Y:S05]  /*13ff0*/  LDSM.16.M88.4 R84, [R221+0x4800] ;  /* 0x00480000dd54783b */ /* 0x000fea0000000200 */
[----:B------:R-:W-:Y:S01]  /*14000*/  HMMA.16816.F32.BF16 R32, R20, R82, RZ ;  /* 0x000000521420723c */ /* 0x000fe200000418ff */
[----:B------:R-:W3:Y:S01]  /*14010*/  LDSM.16.M88.4 R80, [R62+0x6800] ;  /* 0x006800003e50783b */ /* 0x000ee20000000200 */
[----:B-1----:R-:W-:-:S04]  /*14020*/  FMUL.FTZ R0, R37, R3 ;  /* 0x0000000325007220 */ /* 0x002fc80000410000 */
[----:B------:R1:W-:Y:S02]  /*14030*/  MUFU.TANH R163, R0 ;  /* 0x0000000000a37308 */ /* 0x0003e40000002400 */
[----:B-1----:R-:W-:-:S06]  /*14040*/  FMUL.FTZ R0, R38, R3 ;  /* 0x0000000326007220 */ /* 0x002fcc0000410000 */
[----:B------:R1:W4:Y:S02]  /*14050*/  MUFU.TANH R108, R0 ;  /* 0x00000000006c7308 */ /* 0x0003240000002400 */
[----:B-1----:R-:W-:-:S06]  /*14060*/  FMUL.FTZ R0, R39, R3 ;  /* 0x0000000327007220 */ /* 0x002fcc0000410000 */
[----:B------:R1:W-:Y:S01]  /*14070*/  MUFU.TANH R107, R0 ;  /* 0x00000000006b7308 */ /* 0x0003e20000002400 */
[----:B------:R-:W-:Y:S01]  /*14080*/  HMMA.16816.F32.BF16 R44, R12, R72, R28 ;  /* 0x000000480c2c723c */ /* 0x000fe2000004181c */
[----:B-1----:R-:W-:-:S06]  /*14090*/  FMUL.FTZ R0, R52, R3 ;  /* 0x0000000334007220 */ /* 0x002fcc0000410000 */
[----:B------:R1:W-:Y:S01]  /*140a0*/  MUFU.TANH R162, R0 ;  /* 0x0000000000a27308 */ /* 0x0003e20000002400 */
[----:B------:R-:W-:Y:S01]  /*140b0*/  HMMA.16816.F32.BF16 R36, R8, R66, R4 ;  /* 0x000000420824723c */ /* 0x000fe20000041804 */
[----:B------:R-:W-:Y:S01]  /*140c0*/  SHF.R.S32.HI R2, RZ, 0x1f, R232 ;  /* 0x0000001fff027819 */ /* 0x000fe200000114e8 */
[----:B------:R-:W-:Y:S01]  /*140d0*/  LDSM.16.M88.4 R64, [R221+0x5000] ;  /* 0x00500000dd40783b */ /* 0x000fe20000000200 */
[----:B-1----:R-:W-:-:S04]  /*140e0*/  FMUL.FTZ R0, R53, R3 ;  /* 0x0000000335007220 */ /* 0x002fc80000410000 */
[----:B------:R1:W-:Y:S01]  /*140f0*/  MUFU.TANH R161, R0 ;  /* 0x0000000000a17308 */ /* 0x0003e20000002400 */
[----:B------:R-:W-:Y:S01]  /*14100*/  HMMA.16816.F32.BF16 R4, R16, R78, R32 ;  /* 0x0000004e1004723c */ /* 0x000fe20000041820 */
[----:B------:R-:W-:Y:S01]  /*14110*/  LDSM.16.M88.4 R76, [R220+0x7800] ;  /* 0x00780000dc4c783b */ /* 0x000fe20000000200 */
[----:B-1----:R-:W-:-:S05]  /*14120*/  FMUL.FTZ R0, R54, R3 ;  /* 0x0000000336007220 */ /* 0x002fca0000410000 */
[----:B------:R1:W-:Y:S01]  /*14130*/  MUFU.TANH R110, R0 ;  /* 0x00000000006e7308 */ /* 0x0003e20000002400 */
[----:B--2---:R-:W-:Y:S01]  /*14140*/  HMMA.16816.F32.BF16 R28, R20, R68, RZ ;  /* 0x00000044141c723c */ /* 0x004fe200000418ff */
[-C--:B-1----:R-:W-:Y:S02]  /*14150*/  FMUL.FTZ R0, R55, R3.reuse ;  /* 0x0000000337007220 */ /* 0x082fe40000410000 */
[----:B------:R-:W1:Y:S04]  /*14160*/  LDSM.16.M88.4 R52, [R220+0x7000] ;  /* 0x00700000dc34783b */ /* 0x000e680000000200 */
[----:B------:R2:W4:Y:S01]  /*14170*/  MUFU.TANH R118, R0 ;  /* 0x0000000000767308 */ /* 0x0005220000002400 */
[----:B------:R-:W-:Y:S01]  /*14180*/  HMMA.16816.F32.BF16 R44, R8, R56, R44 ;  /* 0x00000038082c723c */ /* 0x000fe2000004182c */
[----:B--2---:R-:W-:-:S06]  /*14190*/  FMUL.FTZ R0, R48, R3 ;  /* 0x0000000330007220 */ /* 0x004fcc0000410000 */
[----:B------:R2:W4:Y:S01]  /*141a0*/  MUFU.TANH R169, R0 ;  /* 0x0000000000a97308 */ /* 0x0005220000002400 */
[----:B------:R-:W-:Y:S01]  /*141b0*/  HMMA.16816.F32.BF16 R32, R12, R74, R4 ;  /* 0x0000004a0c20723c */ /* 0x000fe20000041804 */
[----:B------:R-:W4:Y:S01]  /*141c0*/  LDSM.16.M88.4 R72, [R62+0x7000] ;  /* 0x007000003e48783b */ /* 0x000f220000000200 */
[----:B--2---:R-:W-:-:S05]  /*141d0*/  FMUL.FTZ R0, R49, R3 ;  /* 0x0000000331007220 */ /* 0x004fca0000410000 */
[----:B------:R2:W-:Y:S02]  /*141e0*/  MUFU.TANH R168, R0 ;  /* 0x0000000000a87308 */ /* 0x0005e40000002400 */
[----:B--2---:R-:W-:-:S06]  /*141f0*/  FMUL.FTZ R0, R50, R3 ;  /* 0x0000000332007220 */ /* 0x004fcc0000410000 */
[----:B------:R2:W4:Y:S01]  /*14200*/  MUFU.TANH R119, R0 ;  /* 0x0000000000777308 */ /* 0x0005220000002400 */
[----:B---3--:R-:W-:Y:S01]  /*14210*/  HMMA.16816.F32.BF16 R4, R16, R80, R28 ;  /* 0x000000501004723c */ /* 0x008fe2000004181c */
[----:B--2---:R-:W-:-:S06]  /*14220*/  FMUL.FTZ R0, R51, R3 ;  /* 0x0000000333007220 */ /* 0x004fcc0000410000 */
[----:B------:R2:W3:Y:S01]  /*14230*/  MUFU.TANH R120, R0 ;  /* 0x0000000000787308 */ /* 0x0004e20000002400 */
[----:B------:R-:W-:Y:S01]  /*14240*/  HMMA.16816.F32.BF16 R28, R20, R70, RZ ;  /* 0x00000046141c723c */ /* 0x000fe200000418ff */
[----:B------:R-:W3:Y:S01]  /*14250*/  LDSM.16.M88.4 R68, [R226+0x4800] ;  /* 0x00480000e244783b */ /* 0x000ee20000000200 */
[----:B--2---:R-:W-:-:S05]  /*14260*/  FMUL.FTZ R0, R36, R3 ;  /* 0x0000000324007220 */ /* 0x004fca0000410000 */
[----:B------:R2:W3:Y:S02]  /*14270*/  MUFU.TANH R167, R0 ;  /* 0x0000000000a77308 */ /* 0x0004e40000002400 */
[----:B--2---:R-:W-:-:S06]  /*14280*/  FMUL.FTZ R0, R37, R3 ;  /* 0x0000000325007220 */ /* 0x004fcc0000410000 */
[----:B------:R2:W-:Y:S01]  /*14290*/  MUFU.TANH R166, R0 ;  /* 0x0000000000a67308 */ /* 0x0005e20000002400 */
[----:B------:R-:W-:Y:S01]  /*142a0*/  HMMA.16816.F32.BF16 R56, R8, R58, R32 ;  /* 0x0000003a0838723c */ /* 0x000fe20000041820 */
[----:B--2---:R-:W-:-:S06]  /*142b0*/  FMUL.FTZ R0, R38, R3 ;  /* 0x0000000326007220 */ /* 0x004fcc0000410000 */
[----:B------:R2:W3:Y:S01]  /*142c0*/  MUFU.TANH R128, R0 ;  /* 0x0000000000807308 */ /* 0x0004e20000002400 */
[----:B-1----:R-:W-:Y:S01]  /*142d0*/  HMMA.16816.F32.BF16 R32, R20, R52, RZ ;  /* 0x000000341420723c */ /* 0x002fe200000418ff */
[----:B--2---:R-:W-:-:S06]  /*142e0*/  FMUL.FTZ R0, R39, R3 ;  /* 0x0000000327007220 */ /* 0x004fcc0000410000 */
[----:B------:R1:W2:Y:S01]  /*142f0*/  MUFU.TANH R127, R0 ;  /* 0x00000000007f7308 */ /* 0x0002a20000002400 */
[----:B------:R-:W-:Y:S01]  /*14300*/  HMMA.16816.F32.BF16 R48, R12, R84, R4 ;  /* 0x000000540c30723c */ /* 0x000fe20000041804 */
[----:B-1----:R-:W-:-:S06]  /*14310*/  FMUL.FTZ R0, R44, R3 ;  /* 0x000000032c007220 */ /* 0x002fcc0000410000 */
[----:B------:R1:W2:Y:S01]  /*14320*/  MUFU.TANH R175, R0 ;  /* 0x0000000000af7308 */ /* 0x0002a20000002400 */
[----:B------:R-:W-:Y:S06]  /*14330*/  HMMA.16816.F32.BF16 R28, R16, R82, R28 ;  /* 0x00000052101c723c */ /* 0x000fec000004181c */
[----:B------:R-:W-:Y:S01]  /*14340*/  HMMA.16816.F32.BF16 R36, R20, R54, RZ ;  /* 0x000000361424723c */ /* 0x000fe200000418ff */
[----:B------:R-:W-:Y:S02]  /*14350*/  IMAD.SHL.U32 R4, R235, 0x2, RZ ;  /* 0x00000002eb047824 */ /* 0x000fe400078e00ff */
[----:B------:R-:W-:-:S03]  /*14360*/  FMUL.FTZ R5, R56, R3 ;  /* 0x0000000338057220 */ /* 0x000fc60000410000 */
[----:B----4-:R-:W-:Y:S01]  /*14370*/  HMMA.16816.F32.BF16 R32, R16, R72, R32 ;  /* 0x000000481020723c */ /* 0x010fe20000041820 */
[-C--:B-1----:R-:W-:Y:S01]  /*14380*/  FMUL.FTZ R0, R45, R3.reuse ;  /* 0x000000032d007220 */ /* 0x082fe20000410000 */
[----:B------:R-:W-:Y:S01]  /*14390*/  FMUL.FTZ R7, R58, R3 ;  /* 0x000000033a077220 */ /* 0x000fe20000410000 */
[----:B------:R-:W-:Y:S02]  /*143a0*/  LDSM.16.M88.4 R80, [R220+0x8000] ;  /* 0x00800000dc50783b */ /* 0x000fe40000000200 */
[----:B------:R1:W-:Y:S02]  /*143b0*/  MUFU.TANH R173, R0 ;  /* 0x0000000000ad7308 */ /* 0x0003e40000002400 */
[----:B-1----:R-:W-:-:S04]  /*143c0*/  LEA.HI R0, R2, R232, RZ, 0x2 ;  /* 0x000000e802007211 */ /* 0x002fc800078f10ff */
[----:B------:R-:W-:Y:S01]  /*143d0*/  SHF.R.S32.HI R0, RZ, 0x2, R0 ;  /* 0x00000002ff007819 */ /* 0x000fe20000011400 */
[----:B------:R-:W-:-:S04]  /*143e0*/  FMUL.FTZ R2, R46, R3 ;  /* 0x000000032e027220 */ /* 0x000fc80000410000 */
[----:B------:R-:W-:Y:S01]  /*143f0*/  IMAD R0, R234, 0x10, R0 ;  /* 0x00000010ea007824 */ /* 0x000fe200078e0200 */
[----:B------:R1:W4:Y:S04]  /*14400*/  MUFU.TANH R130, R2 ;  /* 0x0000000200827308 */ /* 0x0003280000002400 */
[----:B------:R-:W-:Y:S02]  /*14410*/  IADD3 R0, R0, 0x1, R237 ;  /* 0x0000000100007810 */ /* 0x000fe40007ffe0ed */
[----:B------:R-:W-:Y:S02]  /*14420*/  LOP3.LUT R4, R4, 0x6, RZ, 0xc0, !PT ;  /* 0x0000000604047812 */ /* 0x000fe400078ec0ff */
[----:B------:R2:W-:Y:S01]  /*14430*/  MUFU.TANH R174, R5 ;  /* 0x0000000500ae7308 */ /* 0x0005e20000002400 */
[----:B-1----:R-:W-:-:S07]  /*14440*/  FMUL.FTZ R2, R47, R3 ;  /* 0x000000032f027220 */ /* 0x002fce0000410000 */
[----:B------:R1:W4:Y:S01]  /*14450*/  MUFU.TANH R138, R2 ;  /* 0x00000002008a7308 */ /* 0x0003220000002400 */
[----:B---3--:R-:W-:Y:S01]  /*14460*/  HMMA.16816.F32.BF16 R52, R8, R68, R48 ;  /* 0x000000440834723c */ /* 0x008fe20000041830 */
[----:B--2---:R-:W-:-:S05]  /*14470*/  FMUL.FTZ R5, R57, R3 ;  /* 0x0000000339057220 */ /* 0x004fca0000410000 */
[----:B------:R-:W-:Y:S01]  /*14480*/  HMMA.16816.F32.BF16 R28, R12, R86, R28 ;  /* 0x000000560c1c723c */ /* 0x000fe2000004181c */
[----:B------:R2:W-:Y:S01]  /*14490*/  MUFU.TANH R172, R5 ;  /* 0x0000000500ac7308 */ /* 0x0005e20000002400 */
[----:B-1----:R-:W-:Y:S02]  /*144a0*/  IADD3 R2, R196, R0, -R40 ;  /* 0x00000000c4027210 */ /* 0x002fe40007ffe828 */
[----:B------:R-:W-:-:S03]  /*144b0*/  IADD3 R0, R213, R4, RZ ;  /* 0x00000004d5007210 */ /* 0x000fc60007ffe0ff */
[----:B------:R-:W-:Y:S01]  /*144c0*/  IMAD.IADD R4, R24, 0x1, R2 ;  /* 0x0000000118047824 */ /* 0x000fe200078e0202 */
[----:B------:R-:W-:Y:S01]  /*144d0*/  HMMA.16816.F32.BF16 R48, R16, R74, R36 ;  /* 0x0000004a1030723c */ /* 0x000fe20000041824 */
[----:B------:R-:W1:Y:S01]  /*144e0*/  LDSM.16.M88.4 R72, [R62+0x7800] ;  /* 0x007800003e48783b */ /* 0x000e620000000200 */
[----:B--2---:R-:W-:Y:S02]  /*144f0*/  VIADD R5, R0, 0x8 ;  /* 0x0000000800057836 */ /* 0x004fe40000000000 */
[C---:B------:R-:W-:Y:S02]  /*14500*/  VIMNMX R6, R4.reuse, R196, PT ;  /* 0x000000c404067248 */ /* 0x040fe40003fe0100 */
[----:B------:R-:W-:Y:S02]  /*14510*/  VIADDMNMX R4, R4, 0x8, R196, PT ;  /* 0x0000000804047846 */ /* 0x000fe400038001c4 */
[C---:B------:R-:W-:Y:S02]  /*14520*/  ISETP.GE.AND P1, PT, R5.reuse, R6, PT ;  /* 0x000000060500720c */ /* 0x040fe40003f26270 */
[----:B------:R-:W-:Y:S01]  /*14530*/  ISETP.GE.AND P5, PT, R5, R4, PT ;  /* 0x000000040500720c */ /* 0x000fe20003fa6270 */
[----:B------:R-:W-:-:S02]  /*14540*/  FMUL.FTZ R5, R59, R3 ;  /* 0x000000033b057220 */ /* 0x000fc40000410000 */
[----:B------:R-:W2:Y:S01]  /*14550*/  LDSM.16.M88.4 R56, [R226+0x5000] ;  /* 0x00500000e238783b */ /* 0x000ea20000000200 */
[----:B------:R-:W-:Y:S06]  /*14560*/  HMMA.16816.F32.BF16 R44, R12, R64, R32 ;  /* 0x000000400c2c723c */ /* 0x000fec0000041820 */
[----:B------:R-:W-:Y:S01]  /*14570*/  HMMA.16816.F32.BF16 R32, R20, R76, RZ ;  /* 0x0000004c1420723c */ /* 0x000fe200000418ff */
[----:B------:R-:W-:-:S05]  /*14580*/  VIADD R2, R0, 0x1 ;  /* 0x0000000100027836 */ /* 0x000fca0000000000 */
[----:B------:R-:W-:Y:S01]  /*14590*/  HMMA.16816.F32.BF16 R36, R8, R70, R28 ;  /* 0x000000460824723c */ /* 0x000fe2000004181c */
[C---:B------:R-:W-:Y:S01]  /*145a0*/  ISETP.GE.AND P0, PT, R2.reuse, R6, PT ;  /* 0x000000060200720c */ /* 0x040fe20003f06270 */
[----:B------:R3:W-:Y:S01]  /*145b0*/  MUFU.TANH R139, R5 ;  /* 0x00000005008b7308 */ /* 0x0007e20000002400 */
[-C--:B------:R-:W-:Y:S01]  /*145c0*/  ISETP.GE.AND P6, PT, R2, R4.reuse, PT ;  /* 0x000000040200720c */ /* 0x080fe20003fc6270 */
[----:B------:R-:W-:Y:S02]  /*145d0*/  LDSM.16.M88.4 R68, [R62+0x8000] ;  /* 0x008000003e44783b */ /* 0x000fe40000000200 */
[----:B------:R-:W-:Y:S02]  /*145e0*/  HMMA.16816.F32.BF16 R28, R12, R66, R48 ;  /* 0x000000420c1c723c */ /* 0x000fe40000041830 */
[----:B------:R-:W4:Y:S01]  /*145f0*/  LDSM.16.M88.4 R64, [R221+0x5800] ;  /* 0x00580000dd40783b */ /* 0x000f220000000200 */
[C---:B------:R-:W-:Y:S01]  /*14600*/  VIADD R2, R0.reuse, 0x9 ;  /* 0x0000000900027836 */ /* 0x040fe20000000000 */
[----:B------:R-:W-:-:S04]  /*14610*/  ISETP.GE.AND P2, PT, R0, R4, PT ;  /* 0x000000040000720c */ /* 0x000fc80003f46270 */
[C---:B------:R-:W-:Y:S02]  /*14620*/  ISETP.GE.AND P3, PT, R2.reuse, R6, PT ;  /* 0x000000060200720c */ /* 0x040fe40003f66270 */
[----:B------:R-:W-:Y:S01]  /*14630*/  ISETP.GE.AND P4, PT, R2, R4, PT ;  /* 0x000000040200720c */ /* 0x000fe20003f86270 */
[----:B---3--:R-:W-:Y:S01]  /*14640*/  FMUL.FTZ R5, R52, R3 ;  /* 0x0000000334057220 */ /* 0x008fe20000410000 */
[----:B------:R-:W-:-:S03]  /*14650*/  VIADD R2, R0, 0x10 ;  /* 0x0000001000027836 */ /* 0x000fc60000000000 */
[----:B------:R3:W-:Y:S01]  /*14660*/  MUFU.TANH R176, R5 ;  /* 0x0000000500b07308 */ /* 0x0007e20000002400 */
[----:B------:R-:W-:Y:S02]  /*14670*/  FSEL R115, R115, -INF , !P2 ;  /* 0xff80000073737808 */ /* 0x000fe40005000000 */
[----:B------:R-:W-:Y:S01]  /*14680*/  FSEL R121, R121, -INF , !P0 ;  /* 0xff80000079797808 */ /* 0x000fe20004000000 */
[----:B-1----:R-:W-:Y:S01]  /*14690*/  HMMA.16816.F32.BF16 R32, R16, R72, R32 ;  /* 0x000000481020723c */ /* 0x002fe20000041820 */
[C---:B------:R-:W-:Y:S02]  /*146a0*/  ISETP.GE.AND P2, PT, R2.reuse, R6, PT ;  /* 0x000000060200720c */ /* 0x040fe40003f46270 */
[----:B------:R-:W-:Y:S01]  /*146b0*/  ISETP.GE.AND P0, PT, R2, R4, PT ;  /* 0x000000040200720c */ /* 0x000fe20003f06270 */
[----:B------:R-:W-:Y:S01]  /*146c0*/  VIADD R2, R0, 0x11 ;  /* 0x0000001100027836 */ /* 0x000fe20000000000 */
[----:B------:R-:W-:Y:S02]  /*146d0*/  FSEL R116, R116, -INF , !P5 ;  /* 0xff80000074747808 */ /* 0x000fe40006800000 */
[----:B------:R-:W-:Y:S01]  /*146e0*/  FSEL R123, R123, -INF , !P3 ;  /* 0xff8000007b7b7808 */ /* 0x000fe20005800000 */
[----:B---3--:R-:W-:Y:S01]  /*146f0*/  VIADD R5, R0, 0x18 ;  /* 0x0000001800057836 */ /* 0x008fe20000000000 */
[----:B------:R-:W-:-:S04]  /*14700*/  FSEL R112, R112, -INF , !P6 ;  /* 0xff80000070707808 */ /* 0x000fc80007000000 */
[C---:B------:R-:W-:Y:S02]  /*14710*/  ISETP.GE.AND P5, PT, R5.reuse, R6, PT ;  /* 0x000000060500720c */ /* 0x040fe40003fa6270 */
[----:B------:R-:W-:Y:S01]  /*14720*/  ISETP.GE.AND P3, PT, R5, R4, PT ;  /* 0x000000040500720c */ /* 0x000fe20003f66270 */
[----:B------:R-:W-:Y:S01]  /*14730*/  FMUL.FTZ R5, R54, R3 ;  /* 0x0000000336057220 */ /* 0x000fe20000410000 */
[----:B------:R-:W-:Y:S01]  /*14740*/  FSEL R125, R125, -INF , !P1 ;  /* 0xff8000007d7d7808 */ /* 0x000fe20004800000 */
[----:B------:R1:W3:Y:S01]  /*14750*/  MUFU.TANH R137, R7 ;  /* 0x0000000700897308 */ /* 0x0002e20000002400 */
[C---:B------:R-:W-:Y:S02]  /*14760*/  ISETP.GE.AND P6, PT, R2.reuse, R6, PT ;  /* 0x000000060200720c */ /* 0x040fe40003fc6270 */
[----:B------:R-:W-:Y:S01]  /*14770*/  ISETP.GE.AND P1, PT, R2, R4, PT ;  /* 0x000000040200720c */ /* 0x000fe20003f26270 */
[----:B------:R-:W-:Y:S01]  /*14780*/  VIADD R2, R0, 0x19 ;  /* 0x0000001900027836 */ /* 0x000fe20000000000 */
[----:B--2---:R-:W-:Y:S03]  /*14790*/  HMMA.16816.F32.BF16 R44, R8, R56, R44 ;  /* 0x00000038082c723c */ /* 0x004fe6000004182c */
[----:B------:R2:W3:Y:S01]  /*147a0*/  MUFU.TANH R146, R5 ;  /* 0x0000000500927308 */ /* 0x0004e20000002400 */
[----:B------:R-:W-:-:S02]  /*147b0*/  FSEL R117, R117, -INF , !P4 ;  /* 0xff80000075757808 */ /* 0x000fc40006000000 */
[----:B------:R-:W-:Y:S01]  /*147c0*/  FSEL R131, R131, -INF , !P2 ;  /* 0xff80000083837808 */ /* 0x000fe20005000000 */
[-C--:B-1----:R-:W-:Y:S01]  /*147d0*/  FMUL.FTZ R7, R53, R3.reuse ;  /* 0x0000000335077220 */ /* 0x082fe20000410000 */
[C---:B------:R-:W-:Y:S02]  /*147e0*/  ISETP.GE.AND P4, PT, R2.reuse, R6, PT ;  /* 0x000000060200720c */ /* 0x040fe40003f86270 */
[----:B------:R-:W-:Y:S01]  /*147f0*/  ISETP.GE.AND P2, PT, R2, R4, PT ;  /* 0x000000040200720c */ /* 0x000fe20003f46270 */
[----:B--2---:R-:W-:Y:S02]  /*14800*/  FMUL.FTZ R5, R55, R3 ;  /* 0x0000000337057220 */ /* 0x004fe40000410000 */
[----:B------:R-:W-:Y:S01]  /*14810*/  HMMA.16816.F32.BF16 R52, R8, R58, R28 ;  /* 0x0000003a0834723c */ /* 0x000fe2000004181c */
[----:B------:R-:W1:Y:S01]  /*14820*/  LDSM.16.M88.4 R56, [R226+0x5800] ;  /* 0x00580000e238783b */ /* 0x000e620000000200 */
[----:B------:R-:W-:Y:S01]  /*14830*/  VIADD R2, R0, 0x20 ;  /* 0x0000002000027836 */ /* 0x000fe20000000000 */
[----:B------:R2:W-:Y:S03]  /*14840*/  MUFU.TANH R145, R5 ;  /* 0x0000000500917308 */ /* 0x0005e60000002400 */
[----:B------:R-:W-:Y:S01]  /*14850*/  HMMA.16816.F32.BF16 R28, R20, R78, RZ ;  /* 0x0000004e141c723c */ /* 0x000fe200000418ff */
[----:B------:R-:W-:Y:S01]  /*14860*/  FSEL R113, R113, -INF , !P0 ;  /* 0xff80000071717808 */ /* 0x000fe20004000000 */
[----:B------:R-:W3:Y:S01]  /*14870*/  LDSM.16.M88.4 R76, [R221+0x6000] ;  /* 0x00600000dd4c783b */ /* 0x000ee20000000200 */
[----:B------:R-:W-:-:S02]  /*14880*/  FSEL R129, R129, -INF , !P6 ;  /* 0xff80000081817808 */ /* 0x000fc40007000000 */
[C---:B------:R-:W-:Y:S02]  /*14890*/  ISETP.GE.AND P0, PT, R2.reuse, R6, PT ;  /* 0x000000060200720c */ /* 0x040fe40003f06270 */
[----:B------:R-:W-:Y:S01]  /*148a0*/  ISETP.GE.AND P6, PT, R2, R4, PT ;  /* 0x000000040200720c */ /* 0x000fe20003fc6270 */
[----:B------:R-:W-:Y:S02]  /*148b0*/  VIADD R2, R0, 0x21 ;  /* 0x0000002100027836 */ /* 0x000fe40000000000 */
[----:B--2---:R-:W-:-:S04]  /*148c0*/  FMUL.FTZ R5, R36, R3 ;  /* 0x0000000324057220 */ /* 0x004fc80000410000 */
[----:B------:R2:W-:Y:S01]  /*148d0*/  MUFU.TANH R171, R5 ;  /* 0x0000000500ab7308 */ /* 0x0005e20000002400 */
[----:B------:R-:W-:Y:S02]  /*148e0*/  FSEL R111, R111, -INF , !P1 ;  /* 0xff8000006f6f7808 */ /* 0x000fe40004800000 */
[----:B------:R-:W-:Y:S01]  /*148f0*/  FSEL R126, R126, -INF , !P5 ;  /* 0xff8000007e7e7808 */ /* 0x000fe20006800000 */
[----:B----4-:R-:W-:Y:S01]  /*14900*/  HMMA.16816.F32.BF16 R32, R12, R64, R32 ;  /* 0x000000400c20723c */ /* 0x010fe20000041820 */
[C---:B------:R-:W-:Y:S02]  /*14910*/  ISETP.GE.AND P1, PT, R2.reuse, R6, PT ;  /* 0x000000060200720c */ /* 0x040fe40003f26270 */
[----:B------:R-:W-:Y:S02]  /*14920*/  ISETP.GE.AND P5, PT, R2, R4, PT ;  /* 0x000000040200720c */ /* 0x000fe40003fa6270 */
[----:B------:R-:W-:Y:S01]  /*14930*/  IADD3 R2, R0, 0x28, RZ ;  /* 0x0000002800027810 */ /* 0x000fe20007ffe0ff */
[----:B--2---:R-:W-:-:S04]  /*14940*/  FMUL.FTZ R5, R37, R3 ;  /* 0x0000000325057220 */ /* 0x004fc80000410000 */
[----:B------:R2:W-:Y:S01]  /*14950*/  MUFU.TANH R170, R5 ;  /* 0x0000000500aa7308 */ /* 0x0005e20000002400 */
[----:B------:R-:W-:Y:S02]  /*14960*/  FSEL R106, R106, -INF , !P3 ;  /* 0xff8000006a6a7808 */ /* 0x000fe40005800000 */
[----:B------:R-:W-:Y:S02]  /*14970*/  FSEL R124, R124, -INF , !P4 ;  /* 0xff8000007c7c7808 */ /* 0x000fe40006000000 */
[C---:B------:R-:W-:Y:S02]  /*14980*/  ISETP.GE.AND P3, PT, R2.reuse, R6, PT ;  /* 0x000000060200720c */ /* 0x040fe40003f66270 */
[----:B------:R-:W-:Y:S01]  /*14990*/  ISETP.GE.AND P4, PT, R2, R4, PT ;  /* 0x000000040200720c */ /* 0x000fe20003f86270 */
[----:B------:R-:W-:Y:S02]  /*149a0*/  VIADD R2, R0, 0x29 ;  /* 0x0000002900027836 */ /* 0x000fe40000000000 */
[----:B--2---:R-:W-:-:S04]  /*149b0*/  FMUL.FTZ R5, R38, R3 ;  /* 0x0000000326057220 */ /* 0x004fc80000410000 */
[----:B------:R2:W-:Y:S01]  /*149c0*/  MUFU.TANH R147, R5 ;  /* 0x0000000500937308 */ /* 0x0005e20000002400 */
[----:B------:R-:W-:Y:S02]  /*149d0*/  FSEL R105, R105, -INF , !P2 ;  /* 0xff80000069697808 */ /* 0x000fe40005000000 */
[----:B------:R-:W-:Y:S01]  /*149e0*/  FSEL R135, R135, -INF , !P0 ;  /* 0xff80000087877808 */ /* 0x000fe20004000000 */
[----:B------:R-:W-:Y:S01]  /*149f0*/  HMMA.16816.F32.BF16 R28, R16, R74, R28 ;  /* 0x0000004a101c723c */ /* 0x000fe2000004181c */
[C---:B------:R-:W-:Y:S01]  /*14a00*/  ISETP.GE.AND P2, PT, R2.reuse, R6, PT ;  /* 0x000000060200720c */ /* 0x040fe20003f46270 */
[----:B------:R-:W-:Y:S01]  /*14a10*/  LDSM.16.M88.4 R72, [R226+0x6000] ;  /* 0x00600000e248783b */ /* 0x000fe20000000200 */
[----:B------:R-:W-:Y:S01]  /*14a20*/  ISETP.GE.AND P0, PT, R2, R4, PT ;  /* 0x000000040200720c */ /* 0x000fe20003f06270 */
[----:B------:R-:W-:Y:S02]  /*14a30*/  VIADD R2, R0, 0x30 ;  /* 0x0000003000027836 */ /* 0x000fe40000000000 */
[----:B--2---:R-:W-:-:S04]  /*14a40*/  FMUL.FTZ R5, R39, R3 ;  /* 0x0000000327057220 */ /* 0x004fc80000410000 */
[----:B------:R2:W-:Y:S01]  /*14a50*/  MUFU.TANH R154, R5 ;  /* 0x00000005009a7308 */ /* 0x0005e20000002400 */
[----:B------:R-:W-:Y:S01]  /*14a60*/  HMMA.16816.F32.BF16 R36, R20, R80, RZ ;  /* 0x000000501424723c */ /* 0x000fe200000418ff */
        /* <DEDUP_REMOVED lines=14> */
[----:B-1----:R-:W-:Y:S01]  /*14b50*/  HMMA.16816.F32.BF16 R48, R8, R56, R32 ;  /* 0x000000380830723c */ /* 0x002fe20000041820 */
[----:B------:R-:W-:Y:S02]  /*14b60*/  FSEL R102, R102, -INF , !P4 ;  /* 0xff80000066667808 */ /* 0x000fe40006000000 */
[----:B------:R-:W-:Y:S02]  /*14b70*/  FSEL R134, R134, -INF , !P2 ;  /* 0xff80000086867808 */ /* 0x000fe40005000000 */
[----:B------:R-:W-:Y:S02]  /*14b80*/  ISETP.GE.AND P4, PT, R2, R6, PT ;  /* 0x000000060200720c */ /* 0x000fe40003f86270 */
[----:B------:R1:W4:Y:S01]  /*14b90*/  MUFU.TANH R177, R7 ;  /* 0x0000000700b17308 */ /* 0x0003220000002400 */
[----:B--2---:R-:W-:-:S07]  /*14ba0*/  FMUL.FTZ R5, R47, R3 ;  /* 0x000000032f057220 */ /* 0x004fce0000410000 */
[----:B------:R2:W-:Y:S01]  /*14bb0*/  MUFU.TANH R155, R5 ;  /* 0x00000005009b7308 */ /* 0x0005e20000002400 */
[----:B------:R-:W-:Y:S01]  /*14bc0*/  ISETP.GE.AND P2, PT, R2, R4, PT ;  /* 0x000000040200720c */ /* 0x000fe20003f46270 */
[----:B------:R-:W-:Y:S02]  /*14bd0*/  VIADD R2, R0, 0x39 ;  /* 0x0000003900027836 */ /* 0x000fe40000000000 */
[-C--:B-1----:R-:W-:Y:S01]  /*14be0*/  FMUL.FTZ R7, R46, R3.reuse ;  /* 0x000000032e077220 */ /* 0x082fe20000410000 */
[----:B------:R-:W-:Y:S02]  /*14bf0*/  FSEL R99, R99, -INF , !P0 ;  /* 0xff80000063637808 */ /* 0x000fe40004000000 */
[----:B------:R-:W-:Y:S01]  /*14c00*/  FSEL R144, R144, -INF , !P6 ;  /* 0xff80000090907808 */ /* 0x000fe20007000000 */
[----:B------:R1:W4:Y:S01]  /*14c10*/  MUFU.TANH R153, R7 ;  /* 0x0000000700997308 */ /* 0x0003220000002400 */
[----:B--2---:R-:W-:-:S07]  /*14c20*/  FMUL.FTZ R5, R52, R3 ;  /* 0x0000000334057220 */ /* 0x004fce0000410000 */
[----:B------:R2:W4:Y:S01]  /*14c30*/  MUFU.TANH R43, R5 ;  /* 0x00000005002b7308 */ /* 0x0005220000002400 */
[C---:B------:R-:W-:Y:S01]  /*14c40*/  ISETP.GE.AND P0, PT, R2.reuse, R6, PT ;  /* 0x000000060200720c */ /* 0x040fe20003f06270 */
[----:B------:R-:W-:Y:S01]  /*14c50*/  HMMA.16816.F32.BF16 R36, R16, R68, R36 ;  /* 0x000000441024723c */ /* 0x000fe20000041824 */
[----:B------:R-:W-:Y:S01]  /*14c60*/  ISETP.GE.AND P6, PT, R2, R4, PT ;  /* 0x000000040200720c */ /* 0x000fe20003fc6270 */
[----:B-1----:R-:W-:Y:S01]  /*14c70*/  FMUL.FTZ R7, R55, R3 ;  /* 0x0000000337077220 */ /* 0x002fe20000410000 */
[----:B------:R-:W-:-:S03]  /*14c80*/  VIADD R2, R0, 0x40 ;  /* 0x0000004000027836 */ /* 0x000fc60000000000 */
[----:B------:R-:W-:Y:S01]  /*14c90*/  HMMA.16816.F32.BF16 R28, R12, R66, R28 ;  /* 0x000000420c1c723c */ /* 0x000fe2000004181c */
[----:B--2---:R-:W-:-:S05]  /*14ca0*/  FMUL.FTZ R5, R53, R3 ;  /* 0x0000000335057220 */ /* 0x004fca0000410000 */
[----:B------:R-:W-:Y:S01]  /*14cb0*/  HMMA.16816.F32.BF16 R32, R20, R82, RZ ;  /* 0x000000521420723c */ /* 0x000fe200000418ff */
[----:B------:R-:W-:Y:S02]  /*14cc0*/  FSEL R97, R97, -INF , !P1 ;  /* 0xff80000061617808 */ /* 0x000fe40004800000 */
[----:B------:R-:W-:Y:S01]  /*14cd0*/  FSEL R142, R142, -INF , !P5 ;  /* 0xff8000008e8e7808 */ /* 0x000fe20006800000 */
[----:B------:R1:W-:Y:S01]  /*14ce0*/  MUFU.TANH R148, R5 ;  /* 0x0000000500947308 */ /* 0x0003e20000002400 */
[C---:B------:R-:W-:Y:S01]  /*14cf0*/  ISETP.GE.AND P1, PT, R2.reuse, R6, PT ;  /* 0x000000060200720c */ /* 0x040fe20003f26270 */
[----:B------:R-:W-:Y:S01]  /*14d00*/  LDSM.16.M88.4 R64, [R221+0x6800] ;  /* 0x00680000dd40783b */ /* 0x000fe20000000200 */
[----:B------:R-:W-:Y:S01]  /*14d10*/  ISETP.GE.AND P5, PT, R2, R4, PT ;  /* 0x000000040200720c */ /* 0x000fe20003fa6270 */
[----:B------:R-:W-:Y:S01]  /*14d20*/  VIADD R2, R0, 0x41 ;  /* 0x0000004100027836 */ /* 0x000fe20000000000 */
[----:B------:R-:W-:Y:S01]  /*14d30*/  FSEL R94, R94, -INF , !P3 ;  /* 0xff8000005e5e7808 */ /* 0x000fe20005800000 */
[----:B-1----:R-:W-:-:S02]  /*14d40*/  FMUL.FTZ R5, R54, R3 ;  /* 0x0000000336057220 */ /* 0x002fc40000410000 */
[----:B------:R-:W1:Y:S01]  /*14d50*/  LDSM.16.M88.4 R52, [R220+0x8800] ;  /* 0x00880000dc34783b */ /* 0x000e620000000200 */
[----:B------:R-:W-:Y:S01]  /*14d60*/  FSEL R141, R141, -INF , !P4 ;  /* 0xff8000008d8d7808 */ /* 0x000fe20006000000 */
[----:B------:R2:W4:Y:S01]  /*14d70*/  MUFU.TANH R143, R5 ;  /* 0x00000005008f7308 */ /* 0x0005220000002400 */
[C---:B------:R-:W-:Y:S02]  /*14d80*/  ISETP.GE.AND P3, PT, R2.reuse, R6, PT ;  /* 0x000000060200720c */ /* 0x040fe40003f66270 */
[----:B------:R-:W-:Y:S01]  /*14d90*/  ISETP.GE.AND P4, PT, R2, R4, PT ;  /* 0x000000040200720c */ /* 0x000fe20003f86270 */
[----:B------:R-:W-:Y:S01]  /*14da0*/  VIADD R2, R0, 0x48 ;  /* 0x0000004800027836 */ /* 0x000fe20000000000 */
[----:B------:R-:W-:-:S03]  /*14db0*/  FSEL R93, R93, -INF , !P2 ;  /* 0xff8000005d5d7808 */ /* 0x000fc60005000000 */
[----:B------:R3:W4:Y:S01]  /*14dc0*/  MUFU.TANH R41, R7 ;  /* 0x0000000700297308 */ /* 0x0007220000002400 */
[----:B------:R-:W-:Y:S01]  /*14dd0*/  ISETP.GE.AND P2, PT, R2, R6, PT ;  /* 0x000000060200720c */ /* 0x000fe20003f46270 */
[----:B--2---:R-:W-:-:S06]  /*14de0*/  FMUL.FTZ R5, R48, R3 ;  /* 0x0000000330057220 */ /* 0x004fcc0000410000 */
[----:B------:R2:W4:Y:S01]  /*14df0*/  MUFU.TANH R122, R5 ;  /* 0x00000005007a7308 */ /* 0x0005220000002400 */
[----:B------:R-:W-:Y:S01]  /*14e00*/  FSEL R88, R88, -INF , !P4 ;  /* 0xff80000058587808 */ /* 0x000fe20006000000 */
[----:B---3--:R-:W-:Y:S01]  /*14e10*/  FMUL.FTZ R7, R49, R3 ;  /* 0x0000000331077220 */ /* 0x008fe20000410000 */
[----:B------:R-:W-:Y:S01]  /*14e20*/  FSEL R149, R149, -INF , !P2 ;  /* 0xff80000095957808 */ /* 0x000fe20005000000 */
[----:B------:R-:W-:Y:S04]  /*14e30*/  HMMA.16816.F32.BF16 R36, R12, R76, R36 ;  /* 0x0000004c0c24723c */ /* 0x000fe80000041824 */
[----:B------:R3:W-:Y:S01]  /*14e40*/  MUFU.TANH R132, R7 ;  /* 0x0000000700847308 */ /* 0x0007e20000002400 */
[----:B--2---:R-:W-:Y:S01]  /*14e50*/  IADD3 R5, R0, 0x51, RZ ;  /* 0x0000005100057810 */ /* 0x004fe20007ffe0ff */
[----:B------:R-:W-:Y:S03]  /*14e60*/  HMMA.16816.F32.BF16 R44, R8, R58, R28 ;  /* 0x0000003a082c723c */ /* 0x000fe6000004181c */
[----:B------:R-:W-:-:S02]  /*14e70*/  ISETP.GE.AND P4, PT, R5, R6, PT ;  /* 0x000000060500720c */ /* 0x000fc40003f86270 */
[-C--:B------:R-:W-:Y:S01]  /*14e80*/  ISETP.GE.AND P2, PT, R5, R4.reuse, PT ;  /* 0x000000040500720c */ /* 0x080fe20003f46270 */
[-C--:B------:R-:W-:Y:S01]  /*14e90*/  FMUL.FTZ R5, R50, R3.reuse ;  /* 0x0000000332057220 */ /* 0x080fe20000410000 */
[----:B---3--:R-:W-:Y:S01]  /*14ea0*/  FMUL.FTZ R7, R51, R3 ;  /* 0x0000000333077220 */ /* 0x008fe20000410000 */
[----:B------:R-:W-:Y:S01]  /*14eb0*/  HMMA.16816.F32.BF16 R28, R16, R70, R32 ;  /* 0x00000046101c723c */ /* 0x000fe20000041820 */
[----:B------:R-:W2:Y:S01]  /*14ec0*/  LDSM.16.M88.4 R48, [R62+0x8800] ;  /* 0x008800003e30783b */ /* 0x000ea20000000200 */
[----:B------:R-:W-:Y:S02]  /*14ed0*/  FSEL R140, R140, -INF , !P0 ;  /* 0xff8000008c8c7808 */ /* 0x000fe40004000000 */
[----:B------:R-:W-:Y:S01]  /*14ee0*/  ISETP.GE.AND P0, PT, R2, R4, PT ;  /* 0x000000040200720c */ /* 0x000fe20003f06270 */
[----:B------:R-:W-:Y:S01]  /*14ef0*/  VIADD R2, R0, 0x49 ;  /* 0x0000004900027836 */ /* 0x000fe20000000000 */
[----:B-1----:R-:W-:Y:S01]  /*14f00*/  HMMA.16816.F32.BF16 R32, R20, R52, RZ ;  /* 0x000000341420723c */ /* 0x002fe200000418ff */
[----:B------:R-:W-:-:S02]  /*14f10*/  FSEL R92, R92, -INF , !P6 ;  /* 0xff8000005c5c7808 */ /* 0x000fc40007000000 */
[----:B------:R-:W-:Y:S02]  /*14f20*/  FSEL R152, R152, -INF , !P1 ;  /* 0xff80000098987808 */ /* 0x000fe40004800000 */
[----:B------:R-:W-:Y:S01]  /*14f30*/  FSEL R91, R91, -INF , !P5 ;  /* 0xff8000005b5b7808 */ /* 0x000fe20006800000 */
[----:B------:R-:W-:Y:S01]  /*14f40*/  HMMA.16816.F32.BF16 R56, R8, R72, R36 ;  /* 0x000000480838723c */ /* 0x000fe20000041824 */
[----:B------:R-:W-:Y:S02]  /*14f50*/  ISETP.GE.AND P6, PT, R2, R6, PT ;  /* 0x000000060200720c */ /* 0x000fe40003fc6270 */
[----:B------:R-:W-:Y:S01]  /*14f60*/  FSEL R150, R150, -INF , !P3 ;  /* 0xff80000096967808 */ /* 0x000fe20005800000 */
[----:B------:R1:W3:Y:S01]  /*14f70*/  MUFU.TANH R40, R5 ;  /* 0x0000000500287308 */ /* 0x0002e20000002400 */
[----:B------:R-:W-:Y:S01]  /*14f80*/  ISETP.GE.AND P1, PT, R2, R4, PT ;  /* 0x000000040200720c */ /* 0x000fe20003f26270 */
[----:B------:R-:W-:Y:S01]  /*14f90*/  VIADD R2, R0, 0x50 ;  /* 0x0000005000027836 */ /* 0x000fe20000000000 */
[----:B------:R-:W-:Y:S01]  /*14fa0*/  HMMA.16816.F32.BF16 R36, R20, R54, RZ ;  /* 0x000000361424723c */ /* 0x000fe200000418ff */
[----:B------:R-:W-:Y:S01]  /*14fb0*/  FSEL R156, R156, -INF , !P4 ;  /* 0xff8000009c9c7808 */ /* 0x000fe20006000000 */
[----:B------:R-:W-:Y:S02]  /*14fc0*/  LDSM.16.M88.4 R52, [R226+0x6800] ;  /* 0x00680000e234783b */ /* 0x000fe40000000200 */
[----:B------:R-:W-:-:S02]  /*14fd0*/  ISETP.GE.AND P5, PT, R2, R6, PT ;  /* 0x000000060200720c */ /* 0x000fc40003fa6270 */
[----:B------:R-:W-:Y:S01]  /*14fe0*/  HMMA.16816.F32.BF16 R28, R12, R78, R28 ;  /* 0x0000004e0c1c723c */ /* 0x000fe2000004181c */
[----:B------:R-:W-:Y:S01]  /*14ff0*/  ISETP.GE.AND P3, PT, R2, R4, PT ;  /* 0x000000040200720c */ /* 0x000fe20003f66270 */
[----:B------:R-:W4:Y:S01]  /*15000*/  LDSM.16.M88.4 R76, [R220+0x9000] ;  /* 0x00900000dc4c783b */ /* 0x000f220000000200 */
[----:B------:R-:W-:Y:S01]  /*15010*/  VIADD R2, R0, 0x58 ;  /* 0x0000005800027836 */ /* 0x000fe20000000000 */
[----:B------:R-:W-:Y:S02]  /*15020*/  FSEL R87, R25, -INF , !P0 ;  /* 0xff80000019577808 */ /* 0x000fe40004000000 */
[----:B------:R-:W-:Y:S01]  /*15030*/  FSEL R151, R151, -INF , !P6 ;  /* 0xff80000097977808 */ /* 0x000fe20007000000 */
[----:B------:R-:W3:Y:S01]  /*15040*/  LDSM.16.M88.4 R68, [R62+0x9000] ;  /* 0x009000003e44783b */ /* 0x000ee20000000200 */
        /* <DEDUP_REMOVED lines=8> */
[----:B--2---:R-:W-:Y:S01]  /*150d0*/  HMMA.16816.F32.BF16 R32, R16, R48, R32 ;  /* 0x000000301020723c */ /* 0x004fe20000041820 */
[----:B------:R-:W-:Y:S01]  /*150e0*/  FSEL R89, R89, -INF , !P3 ;  /* 0xff80000059597808 */ /* 0x000fe20005800000 */
[----:B-1----:R-:W-:Y:S02]  /*150f0*/  FMUL.FTZ R5, R44, R3 ;  /* 0x000000032c057220 */ /* 0x002fe40000410000 */
[----:B------:R-:W-:-:S02]  /*15100*/  ISETP.GE.AND P3, PT, R2, R6, PT ;  /* 0x000000060200720c */ /* 0x000fc40003f66270 */
[----:B------:R-:W-:Y:S01]  /*15110*/  ISETP.GE.AND P4, PT, R2, R4, PT ;  /* 0x000000040200720c */ /* 0x000fe20003f86270 */
[----:B------:R-:W-:Y:S01]  /*15120*/  VIADD R2, R0, 0x61 ;  /* 0x0000006100027836 */ /* 0x000fe20000000000 */
[----:B------:R1:W-:Y:S01]  /*15130*/  MUFU.TANH R25, R5 ;  /* 0x0000000500197308 */ /* 0x0003e20000002400 */
[----:B------:R-:W-:Y:S01]  /*15140*/  FSEL R98, R98, -INF , !P2 ;  /* 0xff80000062627808 */ /* 0x000fe20005000000 */
[----:B------:R-:W-:Y:S01]  /*15150*/  HMMA.16816.F32.BF16 R36, R16, R50, R36 ;  /* 0x000000321024723c */ /* 0x000fe20000041824 */
[----:B------:R-:W-:Y:S02]  /*15160*/  FSEL R159, R159, -INF , !P0 ;  /* 0xff8000009f9f7808 */ /* 0x000fe40004000000 */
[C---:B------:R-:W-:Y:S02]  /*15170*/  ISETP.GE.AND P2, PT, R2.reuse, R6, PT ;  /* 0x000000060200720c */ /* 0x040fe40003f46270 */
[----:B------:R-:W-:Y:S01]  /*15180*/  ISETP.GE.AND P0, PT, R2, R4, PT ;  /* 0x000000040200720c */ /* 0x000fe20003f06270 */
[----:B------:R-:W-:Y:S01]  /*15190*/  VIADD R2, R0, 0x68 ;  /* 0x0000006800027836 */ /* 0x000fe20000000000 */
[----:B------:R-:W-:Y:S01]  /*151a0*/  FSEL R100, R100, -INF , !P6 ;  /* 0xff80000064647808 */ /* 0x000fe20007000000 */
[----:B-1----:R-:W-:Y:S01]  /*151b0*/  FMUL.FTZ R5, R45, R3 ;  /* 0x000000032d057220 */ /* 0x002fe20000410000 */
[----:B------:R-:W-:-:S03]  /*151c0*/  FSEL R158, R158, -INF , !P1 ;  /* 0xff8000009e9e7808 */ /* 0x000fc60004800000 */
[----:B------:R1:W-:Y:S01]  /*151d0*/  MUFU.TANH R109, R5 ;  /* 0x00000005006d7308 */ /* 0x0003e20000002400 */
[C---:B------:R-:W-:Y:S01]  /*151e0*/  ISETP.GE.AND P6, PT, R2.reuse, R6, PT ;  /* 0x000000060200720c */ /* 0x040fe20003fc6270 */
[----:B------:R-:W-:Y:S01]  /*151f0*/  HMMA.16816.F32.BF16 R48, R8, R74, R28 ;  /* 0x0000004a0830723c */ /* 0x000fe2000004181c */
[----:B------:R-:W-:Y:S01]  /*15200*/  ISETP.GE.AND P1, PT, R2, R4, PT ;  /* 0x000000040200720c */ /* 0x000fe20003f26270 */
[----:B------:R-:W-:Y:S01]  /*15210*/  VIADD R2, R0, 0x69 ;  /* 0x0000006900027836 */ /* 0x000fe20000000000 */
[----:B------:R-:W-:Y:S01]  /*15220*/  FSEL R101, R101, -INF , !P5 ;  /* 0xff80000065657808 */ /* 0x000fe20006800000 */
[----:B------:R-:W-:Y:S01]  /*15230*/  LDSM.16.M88.4 R72, [R62+0x9800] ;  /* 0x009800003e48783b */ /* 0x000fe20000000200 */
[----:B------:R-:W-:Y:S01]  /*15240*/  FSEL R164, R164, -INF , !P3 ;  /* 0xff800000a4a47808 */ /* 0x000fe20005800000 */
[----:B-1----:R-:W-:-:S04]  /*15250*/  FMUL.FTZ R5, R46, R3 ;  /* 0x000000032e057220 */ /* 0x002fc80000410000 */
[----:B------:R1:W-:Y:S01]  /*15260*/  MUFU.TANH R24, R5 ;  /* 0x0000000500187308 */ /* 0x0003e20000002400 */
[C---:B------:R-:W-:Y:S02]  /*15270*/  ISETP.GE.AND P5, PT, R2.reuse, R6, PT ;  /* 0x000000060200720c */ /* 0x040fe40003fa6270 */
[----:B------:R-:W-:Y:S01]  /*15280*/  ISETP.GE.AND P3, PT, R2, R4, PT ;  /* 0x000000040200720c */ /* 0x000fe20003f66270 */
[----:B------:R-:W-:Y:S01]  /*15290*/  VIADD R2, R0, 0x70 ;  /* 0x0000007000027836 */ /* 0x000fe20000000000 */
[----:B------:R-:W-:Y:S01]  /*152a0*/  HMMA.16816.F32.BF16 R28, R12, R64, R32 ;  /* 0x000000400c1c723c */ /* 0x000fe20000041820 */
[----:B------:R-:W-:Y:S01]  /*152b0*/  FSEL R108, R108, -INF , !P4 ;  /* 0xff8000006c6c7808 */ /* 0x000fe20006000000 */
[----:B-1----:R-:W-:-:S04]  /*152c0*/  FMUL.FTZ R5, R56, R3 ;  /* 0x0000000338057220 */ /* 0x002fc80000410000 */
[----:B------:R1:W-:Y:S01]  /*152d0*/  MUFU.TANH R86, R5 ;  /* 0x0000000500567308 */ /* 0x0003e20000002400 */
[----:B----4-:R-:W-:Y:S01]  /*152e0*/  HMMA.16816.F32.BF16 R32, R20, R76, RZ ;  /* 0x0000004c1420723c */ /* 0x010fe200000418ff */
[----:B------:R-:W-:Y:S02]  /*152f0*/  ISETP.GE.AND P4, PT, R2, R6, PT ;  /* 0x000000060200720c */ /* 0x000fe40003f86270 */
[----:B------:R-:W-:-:S04]  /*15300*/  FSEL R118, R118, -INF , !P3 ;  /* 0xff80000076767808 */ /* 0x000fc80005800000 */
[----:B------:R2:W4:Y:S01]  /*15310*/  MUFU.TANH R114, R7 ;  /* 0x0000000700727308 */ /* 0x0005220000002400 */
[----:B-1----:R-:W-:-:S07]  /*15320*/  FMUL.FTZ R5, R57, R3 ;  /* 0x0000000339057220 */ /* 0x002fce0000410000 */
[----:B------:R1:W-:Y:S01]  /*15330*/  MUFU.TANH R85, R5 ;  /* 0x0000000500557308 */ /* 0x0003e20000002400 */
[----:B------:R-:W-:Y:S01]  /*15340*/  FSEL R169, R169, -INF , !P4 ;  /* 0xff800000a9a97808 */ /* 0x000fe20006000000 */
[----:B--2---:R-:W-:Y:S01]  /*15350*/  FMUL.FTZ R7, R47, R3 ;  /* 0x000000032f077220 */ /* 0x004fe20000410000 */
[----:B------:R-:W-:Y:S01]  /*15360*/  HMMA.16816.F32.BF16 R36, R12, R66, R36 ;  /* 0x000000420c24723c */ /* 0x000fe20000041824 */
[----:B------:R-:W2:Y:S04]  /*15370*/  LDSM.16.M88.4 R64, [R221+0x7000] ;  /* 0x00700000dd40783b */ /* 0x000ea80000000200 */
[----:B------:R3:W4:Y:S01]  /*15380*/  MUFU.TANH R95, R7 ;  /* 0x00000007005f7308 */ /* 0x0007220000002400 */
[----:B-1----:R-:W-:-:S05]  /*15390*/  VIADD R5, R0, 0x79 ;  /* 0x0000007900057836 */ /* 0x002fca0000000000 */
[C---:B------:R-:W-:Y:S02]  /*153a0*/  ISETP.GE.AND P3, PT, R5.reuse, R6, PT ;  /* 0x000000060500720c */ /* 0x040fe40003f66270 */
[-C--:B------:R-:W-:Y:S01]  /*153b0*/  ISETP.GE.AND P4, PT, R5, R4.reuse, PT ;  /* 0x000000040500720c */ /* 0x080fe20003f86270 */
[-C--:B---3--:R-:W-:Y:S01]  /*153c0*/  FMUL.FTZ R7, R58, R3.reuse ;  /* 0x000000033a077220 */ /* 0x088fe20000410000 */
[----:B------:R-:W-:Y:S02]  /*153d0*/  FMUL.FTZ R5, R59, R3 ;  /* 0x000000033b057220 */ /* 0x000fe40000410000 */
[----:B------:R-:W1:Y:S01]  /*153e0*/  LDSM.16.M88.4 R56, [R220+0x9800] ;  /* 0x00980000dc38783b */ /* 0x000e620000000200 */
[----:B------:R-:W-:Y:S01]  /*153f0*/  FSEL R163, R163, -INF , !P2 ;  /* 0xff800000a3a37808 */ /* 0x000fe20005000000 */
[----:B------:R3:W4:Y:S01]  /*15400*/  MUFU.TANH R83, R5 ;  /* 0x0000000500537308 */ /* 0x0007220000002400 */
[----:B------:R-:W-:Y:S01]  /*15410*/  ISETP.GE.AND P2, PT, R2, R4, PT ;  /* 0x000000040200720c */ /* 0x000fe20003f46270 */
[----:B------:R-:W-:Y:S01]  /*15420*/  VIADD R2, R0, 0x71 ;  /* 0x0000007100027836 */ /* 0x000fe20000000000 */
[----:B------:R-:W-:Y:S01]  /*15430*/  FSEL R107, R107, -INF , !P0 ;  /* 0xff8000006b6b7808 */ /* 0x000fe20004000000 */
[----:B------:R-:W-:Y:S01]  /*15440*/  HMMA.16816.F32.BF16 R44, R8, R52, R28 ;  /* 0x00000034082c723c */ /* 0x000fe2000004181c */
[----:B------:R-:W-:-:S02]  /*15450*/  FSEL R162, R162, -INF , !P6 ;  /* 0xff800000a2a27808 */ /* 0x000fc40007000000 */
[C---:B------:R-:W-:Y:S02]  /*15460*/  ISETP.GE.AND P0, PT, R2.reuse, R6, PT ;  /* 0x000000060200720c */ /* 0x040fe40003f06270 */
[----:B------:R-:W-:Y:S01]  /*15470*/  ISETP.GE.AND P6, PT, R2, R4, PT ;  /* 0x000000040200720c */ /* 0x000fe20003fc6270 */
[----:B---3--:R-:W-:-:S04]  /*15480*/  FMUL.FTZ R5, R48, R3 ;  /* 0x0000000330057220 */ /* 0x008fc80000410000 */
[----:B------:R3:W4:Y:S01]  /*15490*/  MUFU.TANH R82, R5 ;  /* 0x0000000500527308 */ /* 0x0007220000002400 */
[----:B------:R-:W-:Y:S01]  /*154a0*/  VIADD R2, R0, 0x78 ;  /* 0x0000007800027836 */ /* 0x000fe20000000000 */
[----:B------:R-:W-:Y:S01]  /*154b0*/  HMMA.16816.F32.BF16 R28, R20, R78, RZ ;  /* 0x0000004e141c723c */ /* 0x000fe200000418ff */
[----:B------:R-:W-:Y:S02]  /*154c0*/  FSEL R110, R110, -INF , !P1 ;  /* 0xff8000006e6e7808 */ /* 0x000fe40004800000 */
[----:B------:R-:W-:-:S03]  /*154d0*/  FSEL R161, R161, -INF , !P5 ;  /* 0xff800000a1a17808 */ /* 0x000fc60006800000 */
[----:B------:R-:W-:Y:S01]  /*154e0*/  HMMA.16816.F32.BF16 R32, R16, R68, R32 ;  /* 0x000000441020723c */ /* 0x000fe20000041820 */
[----:B------:R-:W-:Y:S01]  /*154f0*/  ISETP.GE.AND P1, PT, R2, R6, PT ;  /* 0x000000060200720c */ /* 0x000fe20003f26270 */
[----:B---3--:R-:W-:-:S04]  /*15500*/  FMUL.FTZ R5, R49, R3 ;  /* 0x0000000331057220 */ /* 0x008fc80000410000 */
[----:B------:R3:W-:Y:S01]  /*15510*/  MUFU.TANH R81, R5 ;  /* 0x0000000500517308 */ /* 0x0007e20000002400 */
[----:B------:R-:W-:Y:S02]  /*15520*/  ISETP.GE.AND P5, PT, R2, R4, PT ;  /* 0x000000040200720c */ /* 0x000fe40003fa6270 */
[----:B------:R-:W-:Y:S02]  /*15530*/  IADD3 R2, R0, 0x80, RZ ;  /* 0x0000008000027810 */ /* 0x000fe40007ffe0ff */
[----:B------:R-:W-:Y:S02]  /*15540*/  FSEL R119, R119, -INF , !P2 ;  /* 0xff80000077777808 */ /* 0x000fe40005000000 */
[----:B------:R-:W-:Y:S02]  /*15550*/  FSEL R168, R168, -INF , !P0 ;  /* 0xff800000a8a87808 */ /* 0x000fe40004000000 */
[----:B------:R-:W-:Y:S01]  /*15560*/  ISETP.GE.AND P2, PT, R2, R6, PT ;  /* 0x000000060200720c */ /* 0x000fe20003f46270 */
[----:B---3--:R-:W-:-:S04]  /*15570*/  FMUL.FTZ R5, R50, R3 ;  /* 0x0000000332057220 */ /* 0x008fc80000410000 */
[----:B------:R3:W-:Y:S01]  /*15580*/  MUFU.TANH R80, R5 ;  /* 0x0000000500507308 */ /* 0x0007e20000002400 */
[----:B------:R-:W-:Y:S01]  /*15590*/  ISETP.GE.AND P0, PT, R2, R4, PT ;  /* 0x000000040200720c */ /* 0x000fe20003f06270 */
[----:B------:R-:W-:Y:S01]  /*155a0*/  VIADD R2, R0, 0x81 ;  /* 0x0000008100027836 */ /* 0x000fe20000000000 */
[----:B------:R-:W-:Y:S02]  /*155b0*/  FSEL R120, R120, -INF , !P6 ;  /* 0xff80000078787808 */ /* 0x000fe40007000000 */
[----:B------:R-:W-:Y:S02]  /*155c0*/  FSEL R167, R167, -INF , !P1 ;  /* 0xff800000a7a77808 */ /* 0x000fe40004800000 */
[C---:B------:R-:W-:Y:S01]  /*155d0*/  ISETP.GE.AND P6, PT, R2.reuse, R6, PT ;  /* 0x000000060200720c */ /* 0x040fe20003fc6270 */
[----:B---3--:R-:W-:Y:S02]  /*155e0*/  FMUL.FTZ R5, R51, R3 ;  /* 0x0000000333057220 */ /* 0x008fe40000410000 */
[----:B------:R-:W-:Y:S01]  /*155f0*/  HMMA.16816.F32.BF16 R48, R8, R54, R36 ;  /* 0x000000360830723c */ /* 0x000fe20000041824 */
[----:B------:R-:W3:Y:S01]  /*15600*/  LDSM.16.M88.4 R52, [R226+0x7000] ;  /* 0x00700000e234783b */ /* 0x000ee20000000200 */
[----:B------:R-:W-:Y:S01]  /*15610*/  ISETP.GE.AND P1, PT, R2, R4, PT ;  /* 0x000000040200720c */ /* 0x000fe20003f26270 */
[----:B------:R-:W-:Y:S01]  /*15620*/  VIADD R2, R0, 0x88 ;  /* 0x0000008800027836 */ /* 0x000fe20000000000 */
[----:B------:R-:W-:-:S02]  /*15630*/  FSEL R128, R128, -INF , !P5 ;  /* 0xff80000080807808 */ /* 0x000fc40006800000 */
[----:B------:R-:W-:Y:S02]  /*15640*/  FSEL R166, R166, -INF , !P3 ;  /* 0xff800000a6a67808 */ /* 0x000fe40005800000 */
[C---:B------:R-:W-:Y:S02]  /*15650*/  ISETP.GE.AND P5, PT, R2.reuse, R6, PT ;  /* 0x000000060200720c */ /* 0x040fe40003fa6270 */
[----:B------:R-:W-:Y:S01]  /*15660*/  ISETP.GE.AND P3, PT, R2, R4, PT ;  /* 0x000000040200720c */ /* 0x000fe20003f66270 */
[----:B------:R-:W-:Y:S01]  /*15670*/  VIADD R2, R0, 0x89 ;  /* 0x0000008900027836 */ /* 0x000fe20000000000 */
[----:B------:R-:W-:Y:S01]  /*15680*/  HMMA.16816.F32.BF16 R28, R16, R70, R28 ;  /* 0x00000046101c723c */ /* 0x000fe2000004181c */
[----:B------:R-:W-:Y:S02]  /*15690*/  FSEL R127, R127, -INF , !P4 ;  /* 0xff8000007f7f7808 */ /* 0x000fe40006000000 */
[----:B------:R-:W-:-:S03]  /*156a0*/  FSEL R175, R175, -INF , !P2 ;  /* 0xff800000afaf7808 */ /* 0x000fc60005000000 */
[----:B--2---:R-:W-:Y:S01]  /*156b0*/  HMMA.16816.F32.BF16 R32, R12, R64, R32 ;  /* 0x000000400c20723c */ /* 0x004fe20000041820 */
[C---:B------:R-:W-:Y:S01]  /*156c0*/  ISETP.GE.AND P4, PT, R2.reuse, R6, PT ;  /* 0x000000060200720c */ /* 0x040fe20003f86270 */
[----:B------:R2:W-:Y:S01]  /*156d0*/  MUFU.TANH R77, R5 ;  /* 0x00000005004d7308 */ /* 0x0005e20000002400 */
[----:B------:R-:W-:-:S03]  /*156e0*/  ISETP.GE.AND P2, PT, R2, R4, PT ;  /* 0x000000040200720c */ /* 0x000fc60003f46270 */
[C---:B-1----:R-:W-:Y:S01]  /*156f0*/  HMMA.16816.F32.BF16 R36, R20.reuse, R56, RZ ;  /* 0x000000381424723c */ /* 0x042fe200000418ff */
[----:B------:R-:W-:Y:S01]  /*15700*/  VIADD R2, R0, 0x90 ;  /* 0x0000009000027836 */ /* 0x000fe20000000000 */
[----:B------:R-:W-:Y:S01]  /*15710*/  FSEL R130, R130, -INF , !P0 ;  /* 0xff80000082827808 */ /* 0x000fe20004000000 */
[----:B------:R-:W1:Y:S01]  /*15720*/  LDSM.16.M88.4 R68, [R221+0x7800] ;  /* 0x00780000dd44783b */ /* 0x000e620000000200 */
[----:B------:R-:W-:Y:S02]  /*15730*/  FSEL R173, R173, -INF , !P6 ;  /* 0xff800000adad7808 */ /* 0x000fe40007000000 */
[C---:B------:R-:W-:Y:S02]  /*15740*/  ISETP.GE.AND P0, PT, R2.reuse, R6, PT ;  /* 0x000000060200720c */ /* 0x040fe40003f06270 */
[----:B------:R-:W-:Y:S01]  /*15750*/  ISETP.GE.AND P6, PT, R2, R4, PT ;  /* 0x000000040200720c */ /* 0x000fe20003fc6270 */
[----:B------:R-:W-:Y:S02]  /*15760*/  VIADD R2, R0, 0x91 ;  /* 0x0000009100027836 */ /* 0x000fe40000000000 */
[----:B--2---:R-:W-:Y:S01]  /*15770*/  FMUL.FTZ R5, R44, R3 ;  /* 0x000000032c057220 */ /* 0x004fe20000410000 */
[----:B------:R-:W-:Y:S01]  /*15780*/  HMMA.16816.F32.BF16 R20, R20, R58, RZ ;  /* 0x0000003a1414723c */ /* 0x000fe200000418ff */
[----:B------:R-:W-:-:S02]  /*15790*/  FSEL R138, R138, -INF , !P1 ;  /* 0xff8000008a8a7808 */ /* 0x000fc40004800000 */
[----:B------:R2:W-:Y:S01]  /*157a0*/  MUFU.TANH R76, R5 ;  /* 0x00000005004c7308 */ /* 0x0005e20000002400 */
[----:B------:R-:W-:Y:S02]  /*157b0*/  FSEL R174, R174, -INF , !P5 ;  /* 0xff800000aeae7808 */ /* 0x000fe40006800000 */
[C---:B------:R-:W-:Y:S02]  /*157c0*/  ISETP.GE.AND P1, PT, R2.reuse, R6, PT ;  /* 0x000000060200720c */ /* 0x040fe40003f26270 */
[----:B------:R-:W-:Y:S01]  /*157d0*/  ISETP.GE.AND P5, PT, R2, R4, PT ;  /* 0x000000040200720c */ /* 0x000fe20003fa6270 */
[----:B------:R-:W-:Y:S01]  /*157e0*/  VIADD R2, R0, 0x98 ;  /* 0x0000009800027836 */ /* 0x000fe20000000000 */
[----:B------:R-:W-:Y:S02]  /*157f0*/  FSEL R137, R137, -INF , !P3 ;  /* 0xff80000089897808 */ /* 0x000fe40005800000 */
[----:B------:R-:W-:Y:S01]  /*15800*/  FSEL R172, R172, -INF , !P4 ;  /* 0xff800000acac7808 */ /* 0x000fe20006000000 */
[----:B--2---:R-:W-:-:S04]  /*15810*/  FMUL.FTZ R5, R45, R3 ;  /* 0x000000032d057220 */ /* 0x004fc80000410000 */
[----:B------:R2:W-:Y:S01]  /*15820*/  MUFU.TANH R63, R5 ;  /* 0x00000005003f7308 */ /* 0x0005e20000002400 */
[C---:B------:R-:W-:Y:S02]  /*15830*/  ISETP.GE.AND P3, PT, R2.reuse, R6, PT ;  /* 0x000000060200720c */ /* 0x040fe40003f66270 */
[----:B------:R-:W-:Y:S01]  /*15840*/  ISETP.GE.AND P4, PT, R2, R4, PT ;  /* 0x000000040200720c */ /* 0x000fe20003f86270 */
[----:B------:R-:W-:Y:S01]  /*15850*/  VIADD R2, R0, 0x99 ;  /* 0x0000009900027836 */ /* 0x000fe20000000000 */
[----:B------:R-:W-:Y:S01]  /*15860*/  HMMA.16816.F32.BF16 R28, R12, R66, R28 ;  /* 0x000000420c1c723c */ /* 0x000fe2000004181c */
[----:B------:R-:W-:Y:S02]  /*15870*/  FSEL R139, R139, -INF , !P2 ;  /* 0xff8000008b8b7808 */ /* 0x000fe40005000000 */
[----:B------:R-:W-:Y:S01]  /*15880*/  FSEL R178, R176, -INF , !P0 ;  /* 0xff800000b0b27808 */ /* 0x000fe20004000000 */
[----:B--2---:R-:W-:-:S04]  /*15890*/  FMUL.FTZ R5, R46, R3 ;  /* 0x000000032e057220 */ /* 0x004fc80000410000 */
[----:B------:R2:W-:Y:S01]  /*158a0*/  MUFU.TANH R57, R5 ;  /* 0x0000000500397308 */ /* 0x0005e20000002400 */
[C---:B------:R-:W-:Y:S02]  /*158b0*/  ISETP.GE.AND P2, PT, R2.reuse, R6, PT ;  /* 0x000000060200720c */ /* 0x040fe40003f46270 */
[----:B------:R-:W-:Y:S01]  /*158c0*/  ISETP.GE.AND P0, PT, R2, R4, PT ;  /* 0x000000040200720c */ /* 0x000fe20003f06270 */
[----:B------:R-:W-:Y:S01]  /*158d0*/  VIADD R2, R0, 0xa0 ;  /* 0x000000a000027836 */ /* 0x000fe20000000000 */
[----:B------:R-:W-:Y:S02]  /*158e0*/  FSEL R146, R146, -INF , !P6 ;  /* 0xff80000092927808 */ /* 0x000fe40007000000 */
[----:B------:R-:W-:Y:S01]  /*158f0*/  FSEL R177, R177, -INF , !P1 ;  /* 0xff800000b1b17808 */ /* 0x000fe20004800000 */
[----:B--2---:R-:W-:Y:S02]  /*15900*/  FMUL.FTZ R5, R47, R3 ;  /* 0x000000032f057220 */ /* 0x004fe40000410000 */
[----:B---3--:R-:W-:Y:S06]  /*15910*/  HMMA.16816.F32.BF16 R44, R8, R52, R32 ;  /* 0x00000034082c723c */ /* 0x008fec0000041820 */
[C---:B------:R-:W-:Y:S01]  /*15920*/  HMMA.16816.F32.BF16 R32, R16.reuse, R72, R36 ;  /* 0x000000481020723c */ /* 0x040fe20000041824 */
[----:B------:R2:W-:Y:S01]  /*15930*/  MUFU.TANH R56, R5 ;  /* 0x0000000500387308 */ /* 0x0005e20000002400 */
[C---:B------:R-:W-:Y:S01]  /*15940*/  ISETP.GE.AND P6, PT, R2.reuse, R6, PT ;  /* 0x000000060200720c */ /* 0x040fe20003fc6270 */
[----:B------:R-:W3:Y:S01]  /*15950*/  LDSM.16.M88.4 R36, [R226+0x7800] ;  /* 0x00780000e224783b */ /* 0x000ee20000000200 */
[----:B------:R-:W-:Y:S01]  /*15960*/  ISETP.GE.AND P1, PT, R2, R4, PT ;  /* 0x000000040200720c */ /* 0x000fe20003f26270 */
[----:B------:R-:W-:Y:S01]  /*15970*/  VIADD R2, R0, 0xa1 ;  /* 0x000000a100027836 */ /* 0x000fe20000000000 */
[----:B------:R-:W-:Y:S01]  /*15980*/  HMMA.16816.F32.BF16 R16, R16, R74, R20 ;  /* 0x0000004a1010723c */ /* 0x000fe20000041814 */
[----:B------:R-:W-:Y:S01]  /*15990*/  FSEL R145, R145, -INF , !P5 ;  /* 0xff80000091917808 */ /* 0x000fe20006800000 */
[----:B------:R-:W-:-:S04]  /*159a0*/  DEPBAR.LE SB0, 0x0 ;  /* 0x000080000000791a */ /* 0x000fc80000000000 */
[----:B------:R-:W-:Y:S01]  /*159b0*/  FSEL R171, R171, -INF , !P3 ;  /* 0xff800000abab7808 */ /* 0x000fe20005800000 */
[----:B--2---:R-:W-:Y:S01]  /*159c0*/  FMUL.FTZ R5, R48, R3 ;  /* 0x0000000330057220 */ /* 0x004fe20000410000 */
[C---:B------:R-:W-:Y:S02]  /*159d0*/  ISETP.GE.AND P5, PT, R2.reuse, R6, PT ;  /* 0x000000060200720c */ /* 0x040fe40003fa6270 */
[----:B------:R-:W-:Y:S01]  /*159e0*/  ISETP.GE.AND P3, PT, R2, R4, PT ;  /* 0x000000040200720c */ /* 0x000fe20003f66270 */
[----:B------:R2:W-:Y:S01]  /*159f0*/  MUFU.TANH R53, R5 ;  /* 0x0000000500357308 */ /* 0x0005e20000002400 */
[----:B------:R-:W-:Y:S01]  /*15a00*/  VIADD R2, R0, 0xa8 ;  /* 0x000000a800027836 */ /* 0x000fe20000000000 */
[----:B------:R-:W-:Y:S02]  /*15a10*/  FSEL R147, R147, -INF , !P4 ;  /* 0xff80000093937808 */ /* 0x000fe40006000000 */
[----:B------:R-:W-:Y:S02]  /*15a20*/  FSEL R170, R170, -INF , !P2 ;  /* 0xff800000aaaa7808 */ /* 0x000fe40005000000 */
[----:B------:R-:W-:-:S02]  /*15a30*/  ISETP.GE.AND P4, PT, R2, R6, PT ;  /* 0x000000060200720c */ /* 0x000fc40003f86270 */
[----:B------:R-:W-:Y:S01]  /*15a40*/  ISETP.GE.AND P2, PT, R2, R4, PT ;  /* 0x000000040200720c */ /* 0x000fe20003f46270 */
[----:B------:R-:W-:Y:S01]  /*15a50*/  HMMA.16816.F32.BF16 R28, R8, R54, R28 ;  /* 0x00000036081c723c */ /* 0x000fe2000004181c */
[----:B------:R-:W-:Y:S01]  /*15a60*/  IADD3 R2, R0, 0xa9, RZ ;  /* 0x000000a900027810 */ /* 0x000fe20007ffe0ff */
[----:B--2---:R-:W-:-:S04]  /*15a70*/  FMUL.FTZ R5, R49, R3 ;  /* 0x0000000331057220 */ /* 0x004fc80000410000 */
[----:B------:R2:W-:Y:S01]  /*15a80*/  MUFU.TANH R52, R5 ;  /* 0x0000000500347308 */ /* 0x0005e20000002400 */
[----:B------:R-:W-:Y:S01]  /*15a90*/  FSEL R154, R154, -INF , !P0 ;  /* 0xff8000009a9a7808 */ /* 0x000fe20004000000 */
[----:B-1----:R-:W-:Y:S01]  /*15aa0*/  HMMA.16816.F32.BF16 R32, R12, R68, R32 ;  /* 0x000000440c20723c */ /* 0x002fe20000041820 */
        /* <DEDUP_REMOVED lines=11> */
[----:B-1----:R-:W-:-:S04]  /*15b60*/  FMUL.FTZ R5, R51, R3 ;  /* 0x0000000333057220 */ /* 0x002fc80000410000 */
[----:B------:R1:W-:Y:S01]  /*15b70*/  MUFU.TANH R48, R5 ;  /* 0x0000000500307308 */ /* 0x0003e20000002400 */
[----:B------:R-:W-:Y:S01]  /*15b80*/  FSEL R155, R155, -INF , !P3 ;  /* 0xff8000009b9b7808 */ /* 0x000fe20005800000 */
[----:B------:R-:W-:Y:S01]  /*15b90*/  HMMA.16816.F32.BF16 R12, R12, R70, R16 ;  /* 0x000000460c0c723c */ /* 0x000fe20000041810 */
[----:B------:R-:W-:Y:S02]  /*15ba0*/  FSEL R179, R43, -INF , !P4 ;  /* 0xff8000002bb37808 */ /* 0x000fe40006000000 */
[C---:B------:R-:W-:Y:S02]  /*15bb0*/  ISETP.GE.AND P3, PT, R2.reuse, R6, PT ;  /* 0x000000060200720c */ /* 0x040fe40003f66270 */
[----:B------:R-:W-:Y:S01]  /*15bc0*/  ISETP.GE.AND P4, PT, R2, R4, PT ;  /* 0x000000040200720c */ /* 0x000fe20003f86270 */
[----:B------:R-:W-:Y:S02]  /*15bd0*/  VIADD R2, R0, 0xb9 ;  /* 0x000000b900027836 */ /* 0x000fe40000000000 */
[----:B-1----:R-:W-:-:S04]  /*15be0*/  FMUL.FTZ R5, R44, R3 ;  /* 0x000000032c057220 */ /* 0x002fc80000410000 */
[----:B------:R1:W-:Y:S01]  /*15bf0*/  MUFU.TANH R44, R5 ;  /* 0x00000005002c7308 */ /* 0x0003e20000002400 */
[----:B------:R-:W-:Y:S02]  /*15c00*/  FSEL R143, R143, -INF , !P2 ;  /* 0xff8000008f8f7808 */ /* 0x000fe40005000000 */
[----:B------:R-:W-:Y:S02]  /*15c10*/  FSEL R176, R148, -INF , !P0 ;  /* 0xff80000094b07808 */ /* 0x000fe40004000000 */
[----:B------:R-:W-:Y:S02]  /*15c20*/  FSEL R148, R41, -INF , !P6 ;  /* 0xff80000029947808 */ /* 0x000fe40007000000 */
[----:B------:R-:W-:Y:S01]  /*15c30*/  FSEL R185, R122, -INF , !P1 ;  /* 0xff8000007ab97808 */ /* 0x000fe20004800000 */
[----:B-1----:R-:W-:Y:S01]  /*15c40*/  VIADD R5, R0, 0xb8 ;  /* 0x000000b800057836 */ /* 0x002fe20000000000 */
[----:B------:R-:W-:-:S04]  /*15c50*/  ISETP.GE.AND P6, PT, R2, R6, PT ;  /* 0x000000060200720c */ /* 0x000fc80003fc6270 */
[C---:B------:R-:W-:Y:S02]  /*15c60*/  ISETP.GE.AND P2, PT, R5.reuse, R6, PT ;  /* 0x000000060500720c */ /* 0x040fe40003f46270 */
[-C--:B------:R-:W-:Y:S01]  /*15c70*/  ISETP.GE.AND P0, PT, R5, R4.reuse, PT ;  /* 0x000000040500720c */ /* 0x080fe20003f06270 */
[----:B------:R-:W-:Y:S01]  /*15c80*/  VIADD R5, R0, 0xc0 ;  /* 0x000000c000057836 */ /* 0x000fe20000000000 */
[----:B------:R-:W-:Y:S01]  /*15c90*/  ISETP.GE.AND P1, PT, R2, R4, PT ;  /* 0x000000040200720c */ /* 0x000fe20003f26270 */
[----:B------:R-:W-:Y:S01]  /*15ca0*/  VIADD R2, R0, 0xc1 ;  /* 0x000000c100027836 */ /* 0x000fe20000000000 */
[----:B------:R-:W-:Y:S02]  /*15cb0*/  FSEL R122, R40, -INF , !P5 ;  /* 0xff800000287a7808 */ /* 0x000fe40006800000 */
[----:B------:R-:W-:Y:S02]  /*15cc0*/  FSEL R183, R132, -INF , !P3 ;  /* 0xff80000084b77808 */ /* 0x000fe40005800000 */
[----:B------:R-:W-:-:S02]  /*15cd0*/  ISETP.GE.AND P5, PT, R5, R6, PT ;  /* 0x000000060500720c */ /* 0x000fc40003fa6270 */
[----:B------:R-:W-:Y:S01]  /*15ce0*/  ISETP.GE.AND P3, PT, R5, R4, PT ;  /* 0x000000040500720c */ /* 0x000fe20003f66270 */
[----:B------:R-:W-:Y:S01]  /*15cf0*/  FMUL.FTZ R5, R28, R3 ;  /* 0x000000031c057220 */ /* 0x000fe20000410000 */
[----:B----4-:R-:W-:Y:S01]  /*15d00*/  FSEL R114, R114, -INF , !P4 ;  /* 0xff80000072727808 */ /* 0x010fe20006000000 */
[----:B---3--:R-:W-:Y:S01]  /*15d10*/  HMMA.16816.F32.BF16 R20, R8, R36, R32 ;  /* 0x000000240814723c */ /* 0x008fe20000041820 */
[----:B------:R-:W-:Y:S01]  /*15d20*/  FSEL R184, R25, -INF , !P2 ;  /* 0xff80000019b87808 */ /* 0x000fe20005000000 */
[----:B------:R1:W2:Y:S01]  /*15d30*/  MUFU.TANH R84, R7 ;  /* 0x0000000700547308 */ /* 0x0002a20000002400 */
[C---:B------:R-:W-:Y:S02]  /*15d40*/  ISETP.GE.AND P4, PT, R2.reuse, R6, PT ;  /* 0x000000060200720c */ /* 0x040fe40003f86270 */
[----:B------:R-:W-:Y:S01]  /*15d50*/  ISETP.GE.AND P2, PT, R2, R4, PT ;  /* 0x000000040200720c */ /* 0x000fe20003f46270 */
[----:B------:R-:W-:-:S04]  /*15d60*/  VIADD R2, R0, 0xc8 ;  /* 0x000000c800027836 */ /* 0x000fc80000000000 */
[----:B------:R3:W-:Y:S01]  /*15d70*/  MUFU.TANH R25, R5 ;  /* 0x0000000500197308 */ /* 0x0007e20000002400 */
[----:B------:R-:W-:Y:S02]  /*15d80*/  FSEL R36, R24, -INF , !P0 ;  /* 0xff80000018247808 */ /* 0x000fe40004000000 */
[----:B------:R-:W-:Y:S02]  /*15d90*/  FSEL R182, R109, -INF , !P6 ;  /* 0xff8000006db67808 */ /* 0x000fe40007000000 */
[C---:B------:R-:W-:Y:S01]  /*15da0*/  ISETP.GE.AND P0, PT, R2.reuse, R6, PT ;  /* 0x000000060200720c */ /* 0x040fe20003f06270 */
[-C--:B-1----:R-:W-:Y:S01]  /*15db0*/  FMUL.FTZ R7, R45, R3.reuse ;  /* 0x000000032d077220 */ /* 0x082fe20000410000 */
[----:B------:R-:W-:Y:S01]  /*15dc0*/  ISETP.GE.AND P6, PT, R2, R4, PT ;  /* 0x000000040200720c */ /* 0x000fe20003fc6270 */
[----:B------:R-:W-:Y:S02]  /*15dd0*/  VIADD R2, R0, 0xc9 ;  /* 0x000000c900027836 */ /* 0x000fe40000000000 */
[----:B---3--:R-:W-:Y:S01]  /*15de0*/  FMUL.FTZ R5, R29, R3 ;  /* 0x000000031d057220 */ /* 0x008fe20000410000 */
[----:B------:R1:W-:Y:S01]  /*15df0*/  MUFU.TANH R43, R7 ;  /* 0x00000007002b7308 */ /* 0x0003e20000002400 */
[----:B------:R-:W-:Y:S01]  /*15e00*/  FSEL R95, R95, -INF , !P1 ;  /* 0xff8000005f5f7808 */ /* 0x000fe20004800000 */
[----:B------:R-:W-:Y:S01]  /*15e10*/  HMMA.16816.F32.BF16 R8, R8, R38, R12 ;  /* 0x000000260808723c */ /* 0x000fe2000004180c */
[----:B------:R-:W-:-:S05]  /*15e20*/  FSEL R187, R86, -INF , !P5 ;  /* 0xff80000056bb7808 */ /* 0x000fca0006800000 */
[----:B------:R3:W-:Y:S01]  /*15e30*/  MUFU.TANH R24, R5 ;  /* 0x0000000500187308 */ /* 0x0007e20000002400 */
[C---:B------:R-:W-:Y:S02]  /*15e40*/  ISETP.GE.AND P1, PT, R2.reuse, R6, PT ;  /* 0x000000060200720c */ /* 0x040fe40003f26270 */
[----:B------:R-:W-:Y:S01]  /*15e50*/  ISETP.GE.AND P5, PT, R2, R4, PT ;  /* 0x000000040200720c */ /* 0x000fe20003fa6270 */
[----:B------:R-:W-:Y:S02]  /*15e60*/  VIADD R2, R0, 0xd0 ;  /* 0x000000d000027836 */ /* 0x000fe40000000000 */
[-C--:B-1----:R-:W-:Y:S01]  /*15e70*/  FMUL.FTZ R7, R46, R3.reuse ;  /* 0x000000032e077220 */ /* 0x082fe20000410000 */
[----:B---3--:R-:W-:-:S03]  /*15e80*/  FMUL.FTZ R5, R30, R3 ;  /* 0x000000031e057220 */ /* 0x008fc60000410000 */
[----:B------:R1:W-:Y:S01]  /*15e90*/  MUFU.TANH R41, R7 ;  /* 0x0000000700297308 */ /* 0x0003e20000002400 */
[----:B------:R-:W-:Y:S02]  /*15ea0*/  FSEL R132, R83, -INF , !P2 ;  /* 0xff80000053847808 */ /* 0x000fe40005000000 */
[----:B------:R-:W-:-:S05]  /*15eb0*/  FSEL R189, R82, -INF , !P0 ;  /* 0xff80000052bd7808 */ /* 0x000fca0004000000 */
[----:B------:R3:W-:Y:S01]  /*15ec0*/  MUFU.TANH R17, R5 ;  /* 0x0000000500117308 */ /* 0x0007e20000002400 */
[----:B--2---:R-:W-:Y:S02]  /*15ed0*/  FSEL R109, R84, -INF , !P3 ;  /* 0xff800000546d7808 */ /* 0x004fe40005800000 */
[----:B------:R-:W-:Y:S01]  /*15ee0*/  ISETP.GE.AND P3, PT, R2, R6, PT ;  /* 0x000000060200720c */ /* 0x000fe20003f66270 */
[----:B-1----:R-:W-:Y:S01]  /*15ef0*/  FMUL.FTZ R7, R47, R3 ;  /* 0x000000032f077220 */ /* 0x002fe20000410000 */
[----:B---3--:R-:W-:-:S03]  /*15f00*/  VIADD R5, R0, 0xd1 ;  /* 0x000000d100057836 */ /* 0x008fc60000000000 */
[----:B------:R1:W2:Y:S02]  /*15f10*/  MUFU.TANH R40, R7 ;  /* 0x0000000700287308 */ /* 0x0002a40000002400 */
[C---:B------:R-:W-:Y:S02]  /*15f20*/  ISETP.GE.AND P2, PT, R5.reuse, R6, PT ;  /* 0x000000060500720c */ /* 0x040fe40003f46270 */
[-C--:B------:R-:W-:Y:S01]  /*15f30*/  ISETP.GE.AND P0, PT, R5, R4.reuse, PT ;  /* 0x000000040500720c */ /* 0x080fe20003f06270 */
[----:B------:R-:W-:Y:S01]  /*15f40*/  VIADD R5, R0, 0xd9 ;  /* 0x000000d900057836 */ /* 0x000fe20000000000 */
[----:B------:R-:W-:Y:S02]  /*15f50*/  FSEL R188, R85, -INF , !P4 ;  /* 0xff80000055bc7808 */ /* 0x000fe40006000000 */
[----:B------:R-:W-:Y:S02]  /*15f60*/  FSEL R39, R77, -INF , !P5 ;  /* 0xff8000004d277808 */ /* 0x000fe40006800000 */
[----:B------:R-:W-:Y:S01]  /*15f70*/  FSEL R191, R76, -INF , !P3 ;  /* 0xff8000004cbf7808 */ /* 0x000fe20005800000 */
[----:B-1----:R-:W-:Y:S01]  /*15f80*/  FMUL.FTZ R7, R31, R3 ;  /* 0x000000031f077220 */ /* 0x002fe20000410000 */
[----:B------:R-:W-:-:S02]  /*15f90*/  ISETP.GE.AND P4, PT, R2, R4, PT ;  /* 0x000000040200720c */ /* 0x000fc40003f86270 */
[C---:B------:R-:W-:Y:S01]  /*15fa0*/  ISETP.GE.AND P5, PT, R5.reuse, R6, PT ;  /* 0x000000060500720c */ /* 0x040fe20003fa6270 */
[----:B------:R1:W-:Y:S01]  /*15fb0*/  MUFU.TANH R18, R7 ;  /* 0x0000000700127308 */ /* 0x0003e20000002400 */
[----:B------:R-:W-:Y:S01]  /*15fc0*/  ISETP.GE.AND P3, PT, R5, R4, PT ;  /* 0x000000040500720c */ /* 0x000fe20003f66270 */
[----:B------:R-:W-:Y:S01]  /*15fd0*/  FMUL.FTZ R5, R22, R3 ;  /* 0x0000000316057220 */ /* 0x000fe20000410000 */
[----:B------:R-:W-:Y:S02]  /*15fe0*/  IADD3 R2, R0, 0xd8, RZ ;  /* 0x000000d800027810 */ /* 0x000fe40007ffe0ff */
[----:B------:R-:W-:Y:S02]  /*15ff0*/  FSEL R160, R80, -INF , !P6 ;  /* 0xff80000050a07808 */ /* 0x000fe40007000000 */
[----:B------:R-:W-:Y:S01]  /*16000*/  FSEL R190, R81, -INF , !P1 ;  /* 0xff80000051be7808 */ /* 0x000fe20004800000 */
[----:B------:R3:W-:Y:S01]  /*16010*/  MUFU.TANH R14, R5 ;  /* 0x00000005000e7308 */ /* 0x0007e20000002400 */
[----:B------:R-:W-:-:S02]  /*16020*/  ISETP.GE.AND P6, PT, R2, R6, PT ;  /* 0x000000060200720c */ /* 0x000fc40003fc6270 */
[----:B------:R-:W-:Y:S01]  /*16030*/  ISETP.GE.AND P1, PT, R2, R4, PT ;  /* 0x000000040200720c */ /* 0x000fe20003f26270 */
[----:B-1----:R-:W-:Y:S01]  /*16040*/  FMUL.FTZ R7, R20, R3 ;  /* 0x0000000314077220 */ /* 0x002fe20000410000 */
[----:B------:R-:W-:-:S03]  /*16050*/  VIADD R2, R0, 0xe0 ;  /* 0x000000e000027836 */ /* 0x000fc60000000000 */
[----:B------:R1:W-:Y:S01]  /*16060*/  MUFU.TANH R16, R7 ;  /* 0x0000000700107308 */ /* 0x0003e20000002400 */
[----:B---3--:R-:W-:Y:S01]  /*16070*/  VIADD R5, R0, 0xe8 ;  /* 0x000000e800057836 */ /* 0x008fe20000000000 */
[----:B------:R-:W-:Y:S02]  /*16080*/  FSEL R165, R57, -INF , !P4 ;  /* 0xff80000039a57808 */ /* 0x000fe40006000000 */
[----:B------:R-:W-:Y:S02]  /*16090*/  FSEL R192, R63, -INF , !P2 ;  /* 0xff8000003fc07808 */ /* 0x000fe40005000000 */
[----:B------:R-:W-:Y:S02]  /*160a0*/  FSEL R186, R49, -INF , !P1 ;  /* 0xff80000031ba7808 */ /* 0x000fe40004800000 */
[----:B------:R-:W-:Y:S01]  /*160b0*/  FSEL R195, R52, -INF , !P5 ;  /* 0xff80000034c37808 */ /* 0x000fe20006800000 */
[----:B-1----:R-:W-:Y:S01]  /*160c0*/  FMUL.FTZ R7, R21, R3 ;  /* 0x0000000315077220 */ /* 0x002fe20000410000 */
[----:B------:R-:W-:-:S03]  /*160d0*/  ISETP.GE.AND P4, PT, R2, R6, PT ;  /* 0x000000060200720c */ /* 0x000fc60003f86270 */
[----:B------:R1:W-:Y:S01]  /*160e0*/  MUFU.TANH R15, R7 ;  /* 0x00000007000f7308 */ /* 0x0003e20000002400 */
[----:B------:R-:W-:Y:S01]  /*160f0*/  ISETP.GE.AND P2, PT, R2, R4, PT ;  /* 0x000000040200720c */ /* 0x000fe20003f46270 */
[----:B------:R-:W-:Y:S01]  /*16100*/  VIADD R2, R0, 0xe1 ;  /* 0x000000e100027836 */ /* 0x000fe20000000000 */
[C---:B------:R-:W-:Y:S02]  /*16110*/  ISETP.GE.AND P1, PT, R5.reuse, R6, PT ;  /* 0x000000060500720c */ /* 0x040fe40003f26270 */
[-C--:B------:R-:W-:Y:S01]  /*16120*/  ISETP.GE.AND P5, PT, R5, R4.reuse, PT ;  /* 0x000000040500720c */ /* 0x080fe20003fa6270 */
[-C--:B------:R-:W-:Y:S01]  /*16130*/  FMUL.FTZ R5, R9, R3.reuse ;  /* 0x0000000309057220 */ /* 0x080fe20000410000 */
[----:B------:R-:W-:Y:S02]  /*16140*/  FSEL R193, R53, -INF , !P6 ;  /* 0xff80000035c17808 */ /* 0x000fe40007000000 */
[----:B------:R-:W-:Y:S01]  /*16150*/  ISETP.GE.AND P6, PT, R2, R4, PT ;  /* 0x000000040200720c */ /* 0x000fe20003fc6270 */
[----:B-1----:R-:W-:-:S04]  /*16160*/  FMUL.FTZ R7, R23, R3 ;  /* 0x0000000317077220 */ /* 0x002fc80000410000 */
[----:B------:R1:W3:Y:S01]  /*16170*/  MUFU.TANH R13, R7 ;  /* 0x00000007000d7308 */ /* 0x0002e20000002400 */
[----:B------:R-:W-:Y:S02]  /*16180*/  FSEL R63, R56, -INF , !P0 ;  /* 0xff800000383f7808 */ /* 0x000fe40004000000 */
[----:B------:R-:W-:Y:S01]  /*16190*/  ISETP.GE.AND P0, PT, R2, R6, PT ;  /* 0x000000060200720c */ /* 0x000fe20003f06270 */
[----:B------:R-:W-:Y:S01]  /*161a0*/  VIADD R2, R0, 0xe9 ;  /* 0x000000e900027836 */ /* 0x000fe20000000000 */
[----:B--2---:R-:W-:Y:S02]  /*161b0*/  FSEL R201, R40, -INF , !P6 ;  /* 0xff80000028c97808 */ /* 0x004fe40007000000 */
[----:B------:R-:W-:Y:S01]  /*161c0*/  FSEL R204, R25, -INF , !P1 ;  /* 0xff80000019cc7808 */ /* 0x000fe20004800000 */
[----:B-1----:R-:W-:Y:S02]  /*161d0*/  FMUL.FTZ R7, R8, R3 ;  /* 0x0000000308077220 */ /* 0x002fe40000410000 */
[----:B------:R1:W-:Y:S01]  /*161e0*/  MUFU.TANH R8, R5 ;  /* 0x0000000500087308 */ /* 0x0003e20000002400 */
[----:B------:R-:W-:-:S02]  /*161f0*/  FSEL R196, R48, -INF , !P3 ;  /* 0xff80000030c47808 */ /* 0x000fc40005800000 */
[----:B------:R-:W-:Y:S02]  /*16200*/  FSEL R202, R44, -INF , !P4 ;  /* 0xff8000002cca7808 */ /* 0x000fe40006000000 */
[----:B------:R-:W-:-:S03]  /*16210*/  ISETP.GE.AND P3, PT, R2, R6, PT ;  /* 0x000000060200720c */ /* 0x000fc60003f66270 */
[----:B------:R2:W4:Y:S01]  /*16220*/  MUFU.TANH R12, R7 ;  /* 0x00000007000c7308 */ /* 0x0005220000002400 */
[----:B------:R-:W-:Y:S01]  /*16230*/  ISETP.GE.AND P4, PT, R2, R4, PT ;  /* 0x000000040200720c */ /* 0x000fe20003f86270 */
[----:B-1----:R-:W-:-:S05]  /*16240*/  VIADD R5, R0, 0xf1 ;  /* 0x000000f100057836 */ /* 0x002fca0000000000 */
[C---:B------:R-:W-:Y:S02]  /*16250*/  ISETP.GE.AND P6, PT, R5.reuse, R6, PT ;  /* 0x000000060500720c */ /* 0x040fe40003fc6270 */
[----:B------:R-:W-:Y:S01]  /*16260*/  ISETP.GE.AND P1, PT, R5, R4, PT ;  /* 0x000000040500720c */ /* 0x000fe20003f26270 */
[-C--:B--2---:R-:W-:Y:S01]  /*16270*/  FMUL.FTZ R7, R10, R3.reuse ;  /* 0x000000030a077220 */ /* 0x084fe20000410000 */
[-C--:B------:R-:W-:Y:S01]  /*16280*/  FMUL.FTZ R5, R11, R3.reuse ;  /* 0x000000030b057220 */ /* 0x080fe20000410000 */
[----:B------:R-:W-:Y:S01]  /*16290*/  FMUL.FTZ R3, R96, R3 ;  /* 0x0000000360037220 */ /* 0x000fe20000410000 */
[----:B------:R-:W-:Y:S01]  /*162a0*/  VIADD R2, R0, 0xf0 ;  /* 0x000000f000027836 */ /* 0x000fe20000000000 */
[----:B------:R-:W-:Y:S02]  /*162b0*/  FSEL R200, R41, -INF , !P2 ;  /* 0xff80000029c87808 */ /* 0x000fe40005000000 */
[----:B------:R-:W-:Y:S01]  /*162c0*/  FSEL R203, R43, -INF , !P0 ;  /* 0xff8000002bcb7808 */ /* 0x000fe20004000000 */
[----:B------:R-:W1:Y:S01]  /*162d0*/  MUFU.TANH R7, R7 ;  /* 0x0000000700077308 */ /* 0x000e620000002400 */
[----:B------:R-:W-:-:S02]  /*162e0*/  ISETP.GE.AND P2, PT, R2, R6, PT ;  /* 0x000000060200720c */ /* 0x000fc40003f46270 */
[----:B------:R-:W-:Y:S01]  /*162f0*/  ISETP.GE.AND P0, PT, R2, R4, PT ;  /* 0x000000040200720c */ /* 0x000fe20003f06270 */
[----:B------:R-:W-:Y:S01]  /*16300*/  VIADD R2, R0, 0xf8 ;  /* 0x000000f800027836 */ /* 0x000fe20000000000 */
[----:B---3--:R-:W-:-:S03]  /*16310*/  FSEL R208, R13, -INF , !P1 ;  /* 0xff8000000dd07808 */ /* 0x008fc60004800000 */
[----:B------:R-:W2:Y:S01]  /*16320*/  MUFU.TANH R5, R5 ;  /* 0x0000000500057308 */ /* 0x000ea20000002400 */
[----:B------:R-:W-:-:S07]  /*16330*/  ISETP.GE.AND P1, PT, R211, 0x2, PT ;  /* 0x00000002d300780c */ /* 0x000fce0003f26270 */
[----:B------:R-:W3:Y:S01]  /*16340*/  MUFU.TANH R3, R3 ;  /* 0x0000000300037308 */ /* 0x000ee20000002400 */
[----:B------:R-:W-:Y:S02]  /*16350*/  FSEL R25, R17, -INF , !P5 ;  /* 0xff80000011197808 */ /* 0x000fe40006800000 */
[----:B------:R-:W-:Y:S01]  /*16360*/  FSEL R206, R24, -INF , !P3 ;  /* 0xff80000018ce7808 */ /* 0x000fe20005800000 */
[----:B------:R-:W-:Y:S01]  /*16370*/  BAR.SYNC.DEFER_BLOCKING 0x0 ;  /* 0x0000000000007b1d */ /* 0x000fe20000010000 */
[C---:B------:R-:W-:Y:S02]  /*16380*/  ISETP.GE.AND P5, PT, R2.reuse, R6, PT ;  /* 0x000000060200720c */ /* 0x040fe40003fa6270 */
[----:B------:R-:W-:Y:S01]  /*16390*/  ISETP.GE.AND P3, PT, R2, R4, PT ;  /* 0x000000040200720c */ /* 0x000fe20003f66270 */
[----:B------:R-:W-:Y:S01]  /*163a0*/  VIADD R2, R0, 0xf9 ;  /* 0x000000f900027836 */ /* 0x000fe20000000000 */
[----:B------:R-:W-:Y:S02]  /*163b0*/  FSEL R205, R18, -INF , !P4 ;  /* 0xff80000012cd7808 */ /* 0x000fe40006000000 */
[----:B------:R-:W-:-:S02]  /*163c0*/  FSEL R209, R16, -INF , !P2 ;  /* 0xff80000010d17808 */ /* 0x000fc40005000000 */
[----:B------:R-:W-:Y:S02]  /*163d0*/  FSEL R207, R14, -INF , !P0 ;  /* 0xff8000000ecf7808 */ /* 0x000fe40004000000 */
[----:B------:R-:W-:Y:S01]  /*163e0*/  FSEL R210, R15, -INF , !P6 ;  /* 0xff8000000fd27808 */ /* 0x000fe20007000000 */
[----:B------:R-:W-:Y:S01]  /*163f0*/  BSSY B1, `(.L_x_2942) ;  /* 0x0000089000017945 */ /* 0x000fe20003800000 */
[C---:B------:R-:W-:Y:S02]  /*16400*/  ISETP.GE.AND P4, PT, R2.reuse, R6, PT ;  /* 0x000000060200720c */ /* 0x040fe40003f86270 */
[----:B------:R-:W-:Y:S02]  /*16410*/  ISETP.GE.AND P2, PT, R2, R4, PT ;  /* 0x000000040200720c */ /* 0x000fe40003f46270 */
[----:B------:R-:W-:Y:S02]  /*16420*/  ISETP.NE.U32.AND P0, PT, R238, RZ, PT ;  /* 0x000000ffee00720c */ /* 0x000fe40003f05070 */
[----:B------:R-:W-:-:S02]  /*16430*/  ISETP.GE.AND P6, PT, R0, R6, PT ;  /* 0x000000060000720c */ /* 0x000fc40003fc6270 */
[----:B------:R-:W-:Y:S02]  /*16440*/  LOP3.LUT R0, R194, R197, RZ, 0xfc, !PT ;  /* 0x000000c5c2007212 */ /* 0x000fe400078efcff */
[----:B------:R-:W-:Y:S02]  /*16450*/  ISETP.NE.AND.EX P0, PT, R239, RZ, PT, P0 ;  /* 0x000000ffef00720c */ /* 0x000fe40003f05300 */
[----:B----4-:R-:W-:Y:S02]  /*16460*/  FSEL R197, R12, -INF , !P5 ;  /* 0xff8000000cc57808 */ /* 0x010fe40006800000 */
[----:B-1----:R-:W-:Y:S02]  /*16470*/  FSEL R194, R7, -INF , !P3 ;  /* 0xff80000007c27808 */ /* 0x002fe40005800000 */
[----:B------:R-:W-:Y:S02]  /*16480*/  FSEL R211, R8, -INF , !P4 ;  /* 0xff80000008d37808 */ /* 0x000fe40006000000 */
[----:B--2---:R-:W-:-:S02]  /*16490*/  FSEL R212, R5, -INF , !P2 ;  /* 0xff80000005d47808 */ /* 0x004fc40005000000 */
[----:B---3--:R-:W-:Y:S01]  /*164a0*/  FSEL R18, R3, -INF , !P6 ;  /* 0xff80000003127808 */ /* 0x008fe20007000000 */
[----:B------:R-:W-:Y:S06]  /*164b0*/  @!P1 BRA `(.L_x_2943) ;  /* 0x0000000400f09947 */ /* 0x000fec0003800000 */
[----:B------:R-:W-:Y:S04]  /*164c0*/  BSSY B0, `(.L_x_2944) ;  /* 0x0000041000007945 */ /* 0x000fe80003800000 */
[----:B------:R-:W-:Y:S05]  /*164d0*/  @!P0 BRA `(.L_x_2945) ;  /* 0x0000000000f08947 */ /* 0x000fea0003800000 */
[----:B------:R-:W2:Y:S01]  /*164e0*/  LD.E R3, desc[UR6][R26.64+0x170] ;  /* 0x000170061a037980 */ /* 0x000ea2000c101900 */
[----:B------:R-:W-:Y:S02]  /*164f0*/  IABS R7, R213 ;  /* 0x000000d500077213 */ /* 0x000fe40000000000 */
[----:B------:R-:W-:-:S04]  /*16500*/  IADD3 R11, R213, -0x100, RZ ;  /* 0xffffff00d50b7810 */ /* 0x000fc80007ffe0ff */
[----:B------:R-:W-:Y:S02]  /*16510*/  IABS R10, R11 ;  /* 0x0000000b000a7213 */ /* 0x000fe40000000000 */
[-C--:B--2---:R-:W-:Y:S02]  /*16520*/  IABS R2, R3.reuse ;  /* 0x0000000300027213 */ /* 0x084fe40000000000 */
[----:B------:R-:W-:Y:S02]  /*16530*/  IABS R12, R3 ;  /* 0x00000003000c7213 */ /* 0x000fe40000000000 */
        /* <DEDUP_REMOVED lines=22> */
[-C--:B------:R-:W-:Y:S02]  /*166a0*/  LOP3.LUT R2, R11, R3.reuse, RZ, 0x3c, !PT ;  /* 0x000000030b027212 */ /* 0x080fe400078e3cff */
[----:B------:R-:W-:-:S02]  /*166b0*/  LOP3.LUT R8, R213, R3, RZ, 0x3c, !PT ;  /* 0x00000003d5087212 */ /* 0x000fc400078e3cff */
[----:B------:R-:W-:Y:S02]  /*166c0*/  ISETP.GE.AND P2, PT, R2, RZ, PT ;  /* 0x000000ff0200720c */ /* 0x000fe40003f46270 */
[----:B------:R-:W-:Y:S02]  /*166d0*/  ISETP.GE.AND P4, PT, R8, RZ, PT ;  /* 0x000000ff0800720c */ /* 0x000fe40003f86270 */
[----:B------:R-:W-:Y:S01]  /*166e0*/  ISETP.NE.AND P3, PT, R3, RZ, PT ;  /* 0x000000ff0300720c */ /* 0x000fe20003f65270 */
[----:B------:R-:W2:Y:S01]  /*166f0*/  LD.E.64 R8, desc[UR6][R26.64+0x38] ;  /* 0x000038061a087980 */ /* 0x000ea2000c101b00 */
        /* <DEDUP_REMOVED lines=21> */
[----:B----4-:R-:W-:Y:S02]  /*16850*/  IMAD R5, R11, R12, RZ ;  /* 0x0000000c0b057224 */ /* 0x010fe400078e02ff */
[----:B------:R-:W-:-:S04]  /*16860*/  IMAD.WIDE.U32 R2, R12, R10, R2 ;  /* 0x0000000a0c027225 */ /* 0x000fc800078e0002 */
[----:B------:R-:W-:-:S04]  /*16870*/  IMAD R5, R10, R7, R5 ;  /* 0x000000070a057224 */ /* 0x000fc800078e0205 */
[----:B------:R-:W-:Y:S01]  /*16880*/  IMAD.IADD R3, R3, 0x1, R5 ;  /* 0x0000000103037824 */ /* 0x000fe200078e0205 */
[----:B------:R-:W-:Y:S05]  /*16890*/  BRA `(.L_x_2946) ;  /* 0x00000000000c7947 */ /* 0x000fea0003800000 */
.L_x_2945:
[----:B------:R-:W2:Y:S02]  /*168a0*/  LD.E R2, desc[UR6][R26.64+0x38] ;  /* 0x000038061a027980 */ /* 0x000ea4000c101900 */
[----:B--2---:R-:W-:-:S04]  /*168b0*/  LEA R2, -R2, RZ, 0x8 ;  /* 0x000000ff02027211 */ /* 0x004fc800078e41ff */
[----:B------:R-:W-:Y:S02]  /*168c0*/  SHF.R.S32.HI R3, RZ, 0x1f, R2 ;  /* 0x0000001fff037819 */ /* 0x000fe40000011402 */
.L_x_2946:
[----:B------:R-:W-:Y:S05]  /*168d0*/  BSYNC B0 ;  /* 0x0000000000007941 */ /* 0x000fea0003800000 */
.L_x_2944:
[----:B------:R-:W-:Y:S01]  /*168e0*/  IMAD.SHL.U32 R7, R60, 0x20, RZ ;  /* 0x000000203c077824 */ /* 0x000fe200078e00ff */
[----:B------:R-:W-:Y:S02]  /*168f0*/  LEA R214, P3, R2, R214, 0x1 ;  /* 0x000000d602d67211 */ /* 0x000fe400078608ff */
[----:B------:R-:W-:Y:S02]  /*16900*/  SHF.L.U64.HI R5, R60, 0x5, R61 ;  /* 0x000000053c057819 */ /* 0x000fe4000001023d */
[----:B------:R-:W-:Y:S01]  /*16910*/  IADD3 R8, P2, R214, R7, RZ ;  /* 0x00000007d6087210 */ /* 0x000fe20007f5e0ff */
[----:B------:R-:W-:Y:S01]  /*16920*/  IMAD.MOV.U32 R10, RZ, RZ, R214 ;  /* 0x000000ffff0a7224 */ /* 0x000fe200078e00d6 */
[----:B------:R-:W-:Y:S01]  /*16930*/  LEA.HI.X R215, R2, R215, R3, 0x1, P3 ;  /* 0x000000d702d77211 */ /* 0x000fe200018f0c03 */
[----:B------:R1:W-:Y:S01]  /*16940*/  STL [R1+0x14], R214 ;  /* 0x000014d601007387 */ /* 0x0003e20000100800 */
[----:B------:R-:W-:-:S03]  /*16950*/  IADD3 R2, P3, R8, R7, RZ ;  /* 0x0000000708027210 */ /* 0x000fc60007f7e0ff */
[----:B------:R-:W-:Y:S01]  /*16960*/  IMAD.X R9, R215, 0x1, R5, P2 ;  /* 0x00000001d7097824 */ /* 0x000fe200010e0605 */
[-C--:B------:R-:W-:Y:S01]  /*16970*/  IADD3 R12, P2, R2, R7.reuse, RZ ;  /* 0x00000007020c7210 */ /* 0x080fe20007f5e0ff */
[----:B------:R-:W-:Y:S01]  /*16980*/  IMAD.MOV.U32 R11, RZ, RZ, R215 ;  /* 0x000000ffff0b7224 */ /* 0x000fe200078e00d7 */
[----:B------:R1:W-:Y:S01]  /*16990*/  STL [R1+0x10], R215 ;  /* 0x000010d701007387 */ /* 0x0003e20000100800 */
[--C-:B------:R-:W-:Y:S01]  /*169a0*/  IMAD.X R3, R9, 0x1, R5.reuse, P3 ;  /* 0x0000000109037824 */ /* 0x100fe200018e0605 */
[-C--:B------:R-:W-:Y:S02]  /*169b0*/  IADD3 R14, P3, R12, R7.reuse, RZ ;  /* 0x000000070c0e7210 */ /* 0x080fe40007f7e0ff */
[----:B------:R-:W-:Y:S01]  /*169c0*/  @!PT LDS RZ, [RZ] ;  /* 0x00000000fffff984 */ /* 0x000fe20000000800 */
[----:B------:R-:W-:Y:S01]  /*169d0*/  @!PT LDS RZ, [RZ] ;  /* 0x00000000fffff984 */ /* 0x000fe20000000800 */
[----:B------:R-:W-:Y:S01]  /*169e0*/  @!PT LDS RZ, [RZ] ;  /* 0x00000000fffff984 */ /* 0x000fe20000000800 */
[----:B------:R2:W-:Y:S01]  /*169f0*/  LDGSTS.E.BYPASS.LTC128B.128 [R233+0x2000], desc[UR6][R10.64] ;  /* 0x020000000ae97fae */ /* 0x0005e2000b901d46 */
[--C-:B------:R-:W-:Y:S01]  /*16a00*/  IMAD.X R13, R3, 0x1, R5.reuse, P2 ;  /* 0x00000001030d7824 */ /* 0x100fe200010e0605 */
[----:B------:R-:W-:Y:S02]  /*16a10*/  IADD3 R16, P2, R14, R7, RZ ;  /* 0x000000070e107210 */ /* 0x000fe40007f5e0ff */
[----:B------:R3:W-:Y:S01]  /*16a20*/  LDGSTS.E.BYPASS.LTC128B.128 [R233+0x2800], desc[UR6][R8.64] ;  /* 0x0280000008e97fae */ /* 0x0007e2000b901d46 */
[----:B------:R-:W-:-:S03]  /*16a30*/  IMAD.X R15, R13, 0x1, R5, P3 ;  /* 0x000000010d0f7824 */ /* 0x000fc600018e0605 */
[----:B------:R4:W-:Y:S01]  /*16a40*/  LDGSTS.E.BYPASS.LTC128B.128 [R233+0x3000], desc[UR6][R2.64] ;  /* 0x0300000002e97fae */ /* 0x0009e2000b901d46 */
[----:B------:R-:W-:-:S03]  /*16a50*/  IMAD.X R17, R15, 0x1, R5, P2 ;  /* 0x000000010f117824 */ /* 0x000fc600010e0605 */
[----:B------:R-:W-:Y:S04]  /*16a60*/  LDGSTS.E.BYPASS.LTC128B.128 [R233+0x3800], desc[UR6][R12.64] ;  /* 0x038000000ce97fae */ /* 0x000fe8000b901d46 */
[----:B------:R5:W-:Y:S04]  /*16a70*/  LDGSTS.E.BYPASS.LTC128B.128 [R233+0x4000], desc[UR6][R14.64] ;  /* 0x040000000ee97fae */ /* 0x000be8000b901d46 */
[----:B------:R1:W-:Y:S01]  /*16a80*/  LDGSTS.E.BYPASS.LTC128B.128 [R233+0x4800], desc[UR6][R16.64] ;  /* 0x0480000010e97fae */ /* 0x0003e2000b901d46 */
[----:B--2---:R-:W-:-:S04]  /*16a90*/  IADD3 R10, P3, R16, R7, RZ ;  /* 0x00000007100a7210 */ /* 0x004fc80007f7e0ff */
[----:B---3--:R-:W-:Y:S01]  /*16aa0*/  IADD3 R8, P2, R10, R7, RZ ;  /* 0x000000070a087210 */ /* 0x008fe20007f5e0ff */
[----:B------:R-:W-:-:S03]  /*16ab0*/  IMAD.X R11, R17, 0x1, R5, P3 ;  /* 0x00000001110b7824 */ /* 0x000fc600018e0605 */
[-C--:B----4-:R-:W-:Y:S01]  /*16ac0*/  IADD3 R2, P3, R8, R7.reuse, RZ ;  /* 0x0000000708027210 */ /* 0x090fe20007f7e0ff */
[--C-:B------:R-:W-:Y:S01]  /*16ad0*/  IMAD.X R9, R11, 0x1, R5.reuse, P2 ;  /* 0x000000010b097824 */ /* 0x100fe200010e0605 */
[----:B------:R2:W-:Y:S03]  /*16ae0*/  LDGSTS.E.BYPASS.LTC128B.128 [R233+0x5000], desc[UR6][R10.64] ;  /* 0x050000000ae97fae */ /* 0x0005e6000b901d46 */
[----:B------:R-:W-:Y:S01]  /*16af0*/  IMAD.X R3, R9, 0x1, R5, P3 ;  /* 0x0000000109037824 */ /* 0x000fe200018e0605 */
[----:B------:R3:W-:Y:S01]  /*16b00*/  LDGSTS.E.BYPASS.LTC128B.128 [R233+0x5800], desc[UR6][R8.64] ;  /* 0x0580000008e97fae */ /* 0x0007e2000b901d46 */
[----:B-----5:R-:W-:-:S03]  /*16b10*/  IADD3 R14, P2, R2, R7, RZ ;  /* 0x00000007020e7210 */ /* 0x020fc60007f5e0ff */
[----:B------:R4:W-:Y:S01]  /*16b20*/  LDGSTS.E.BYPASS.LTC128B.128 [R233+0x6000], desc[UR6][R2.64] ;  /* 0x0600000002e97fae */ /* 0x0009e2000b901d46 */
[----:B-1----:R-:W-:Y:S01]  /*16b30*/  IADD3 R16, P3, R14, R7, RZ ;  /* 0x000000070e107210 */ /* 0x002fe20007f7e0ff */
[----:B------:R-:W-:-:S03]  /*16b40*/  IMAD.X R15, R3, 0x1, R5, P2 ;  /* 0x00000001030f7824 */ /* 0x000fc600010e0605 */
[-C--:B------:R-:W-:Y:S01]  /*16b50*/  IADD3 R12, P2, R16, R7.reuse, RZ ;  /* 0x00000007100c7210 */ /* 0x080fe20007f5e0ff */
[--C-:B------:R-:W-:Y:S01]  /*16b60*/  IMAD.X R17, R15, 0x1, R5.reuse, P3 ;  /* 0x000000010f117824 */ /* 0x100fe200018e0605 */
[----:B------:R1:W-:Y:S03]  /*16b70*/  LDGSTS.E.BYPASS.LTC128B.128 [R233+0x6800], desc[UR6][R14.64] ;  /* 0x068000000ee97fae */ /* 0x0003e6000b901d46 */
[----:B------:R-:W-:Y:S01]  /*16b80*/  IMAD.X R13, R17, 0x1, R5, P2 ;  /* 0x00000001110d7824 */ /* 0x000fe200010e0605 */
        /* <DEDUP_REMOVED lines=10> */
[----:B-1----:R-:W-:-:S03]  /*16c30*/  IADD3 R14, P2, R2, R7, RZ ;  /* 0x00000007020e7210 */ /* 0x002fc60007f5e0ff */
[----:B------:R2:W-:Y:S02]  /*16c40*/  LDGSTS.E.BYPASS.LTC128B.128 [R233+0x9000], desc[UR6][R2.64] ;  /* 0x0900000002e97fae */ /* 0x0005e4000b901d46 */
[----:B------:R-:W-:-:S05]  /*16c50*/  IMAD.X R15, R3, 0x1, R5, P2 ;  /* 0x00000001030f7824 */ /* 0x000fca00010e0605 */
[----:B------:R2:W-:Y:S04]  /*16c60*/  LDGSTS.E.BYPASS.LTC128B.128 [R233+0x9800], desc[UR6][R14.64] ;  /* 0x098000000ee97fae */ /* 0x0005e8000b901d46 */
[----:B------:R-:W0:Y:S02]  /*16c70*/  LDGDEPBAR ;  /* 0x00000000000079af */ /* 0x000e240000000000 */
.L_x_2943:
[----:B------:R-:W-:Y:S05]  /*16c80*/  BSYNC B1 ;  /* 0x0000000000017941 */ /* 0x000fea0003800000 */
.L_x_2942:
[----:B--2---:R-:W-:-:S04]  /*16c90*/  FMNMX.FTZ R2, R115, R112, !PT ;  /* 0x0000007073027209 */ /* 0x004fc80007810000 */
[----:B------:R-:W-:-:S04]  /*16ca0*/  FMNMX.FTZ R2, R116, R2, !PT ;  /* 0x0000000274027209 */ /* 0x000fc80007810000 */
[----:B------:R-:W-:Y:S02]  /*16cb0*/  FMNMX.FTZ R37, R117, R2, !PT ;  /* 0x0000000275257209 */ /* 0x000fe40007810000 */
        /* <DEDUP_REMOVED lines=87> */
[----:B------:R-:W-:Y:S02]  /*17230*/  LEA R222, R0, UR4, 0x1 ;  /* 0x0000000400de7c11 */ /* 0x000fe4000f8e08ff */
[----:B------:R-:W-:Y:S02]  /*17240*/  FMNMX.FTZ R37, R95, R37, !PT ;  /* 0x000000255f257209 */ /* 0x000fe40007810000 */
[----:B------:R-:W-:Y:S01]  /*17250*/  LEA R225, R231, R222, 0x1 ;  /* 0x000000dee7e17211 */ /* 0x000fe200078e08ff */
[----:B------:R-:W-:Y:S01]  /*17260*/  LDSM.16.MT88.4 R12, [R222+0xa000] ;  /* 0x00a00000de0c783b */ /* 0x000fe20000004200 */
[----:B------:R-:W-:-:S02]  /*17270*/  FMNMX.FTZ R37, R109, R37, !PT ;  /* 0x000000256d257209 */ /* 0x000fc40007810000 */
[----:B------:R-:W-:Y:S01]  /*17280*/  LEA R223, R42, R222, 0x1 ;  /* 0x000000de2adf7211 */ /* 0x000fe200078e08ff */
[----:B------:R-:W-:Y:S01]  /*17290*/  LDSM.16.MT88.4 R28, [R225+0xa000] ;  /* 0x00a00000e11c783b */ /* 0x000fe20000004200 */
[----:B------:R-:W-:Y:S02]  /*172a0*/  FMNMX.FTZ R37, R132, R37, !PT ;  /* 0x0000002584257209 */ /* 0x000fe40007810000 */
[----:B------:R-:W-:Y:S01]  /*172b0*/  LEA R224, R231, R223, 0x1 ;  /* 0x000000dfe7e07211 */ /* 0x000fe200078e08ff */
        /* <DEDUP_REMOVED lines=32> */
[----:B--2---:R-:W-:Y:S01]  /*174c0*/  FMUL.FTZ R3, R2, R37 ;  /* 0x0000002502037220 */ /* 0x004fe20000410000 */
[----:B------:R-:W-:-:S04]  /*174d0*/  FMNMX.FTZ R5, R191, R5, !PT ;  /* 0x00000005bf057209 */ /* 0x000fc80007810000 */
        /* <DEDUP_REMOVED lines=11> */
[----:B-1----:R-:W-:-:S03]  /*17590*/  FFMA.FTZ R5, R112, R2, -R3 ;  /* 0x0000000270057223 */ /* 0x002fc60000010803 */
[----:B------:R-:W-:Y:S01]  /*175a0*/  FMNMX.FTZ R38, R209, R38, !PT ;  /* 0x00000026d1267209 */ /* 0x000fe20007810000 */
[----:B------:R1:W-:Y:S03]  /*175b0*/  MUFU.EX2 R249, R5 ;  /* 0x0000000500f97308 */ /* 0x0003e60000000800 */
[----:B------:R-:W-:-:S04]  /*175c0*/  FMNMX.FTZ R38, R210, R38, !PT ;  /* 0x00000026d2267209 */ /* 0x000fc80007810000 */
[----:B------:R-:W-:-:S04]  /*175d0*/  FMNMX.FTZ R38, R197, R38, !PT ;  /* 0x00000026c5267209 */ /* 0x000fc80007810000 */
[----:B------:R-:W-:-:S05]  /*175e0*/  FMNMX.FTZ R38, R211, R38, !PT ;  /* 0x00000026d3267209 */ /* 0x000fca0007810000 */
[----:B------:R-:W2:Y:S01]  /*175f0*/  SHFL.BFLY PT, R8, R38, 0x2, 0x1f ;  /* 0x0c401f0026087f89 */ /* 0x000ea200000e0000 */
[----:B-1----:R-:W-:-:S04]  /*17600*/  FFMA.FTZ R5, R116, R2, -R3 ;  /* 0x0000000274057223 */ /* 0x002fc80000010803 */
[----:B------:R1:W-:Y:S02]  /*17610*/  MUFU.EX2 R251, R5 ;  /* 0x0000000500fb7308 */ /* 0x0003e40000000800 */
[----:B-1----:R-:W-:Y:S01]  /*17620*/  FFMA.FTZ R5, R117, R2, -R3 ;  /* 0x0000000275057223 */ /* 0x002fe20000010803 */
[----:B--2---:R-:W-:-:S05]  /*17630*/  FMNMX.FTZ R38, R38, R8, !PT ;  /* 0x0000000826267209 */ /* 0x004fca0007810000 */
[----:B------:R1:W-:Y:S02]  /*17640*/  MUFU.EX2 R96, R5 ;  /* 0x0000000500607308 */ /* 0x0003e40000000800 */
[----:B-1----:R-:W-:-:S06]  /*17650*/  FFMA.FTZ R5, R113, R2, -R3 ;  /* 0x0000000271057223 */ /* 0x002fcc0000010803 */
[----:B------:R1:W-:Y:S02]  /*17660*/  MUFU.EX2 R10, R5 ;  /* 0x00000005000a7308 */ /* 0x0003e40000000800 */
[----:B-1----:R-:W-:-:S06]  /*17670*/  FFMA.FTZ R5, R111, R2, -R3 ;  /* 0x000000026f057223 */ /* 0x002fcc0000010803 */
[----:B------:R1:W-:Y:S02]  /*17680*/  MUFU.EX2 R112, R5 ;  /* 0x0000000500707308 */ /* 0x0003e40000000800 */
[----:B-1----:R-:W-:-:S06]  /*17690*/  FFMA.FTZ R5, R106, R2, -R3 ;  /* 0x000000026a057223 */ /* 0x002fcc0000010803 */
[----:B------:R1:W2:Y:S02]  /*176a0*/  MUFU.EX2 R11, R5 ;  /* 0x00000005000b7308 */ /* 0x0002a40000000800 */
[----:B-1----:R-:W-:-:S06]  /*176b0*/  FFMA.FTZ R5, R105, R2, -R3 ;  /* 0x0000000269057223 */ /* 0x002fcc0000010803 */
[----:B------:R1:W-:Y:S02]  /*176c0*/  MUFU.EX2 R115, R5 ;  /* 0x0000000500737308 */ /* 0x0003e40000000800 */
[----:B-1----:R-:W-:-:S06]  /*176d0*/  FFMA.FTZ R5, R104, R2, -R3 ;  /* 0x0000000268057223 */ /* 0x002fcc0000010803 */
[----:B------:R1:W-:Y:S02]  /*176e0*/  MUFU.EX2 R9, R5 ;  /* 0x0000000500097308 */ /* 0x0003e40000000800 */
[----:B-1----:R-:W-:-:S06]  /*176f0*/  FFMA.FTZ R5, R103, R2, -R3 ;  /* 0x0000000267057223 */ /* 0x002fcc0000010803 */
[----:B------:R1:W-:Y:S08]  /*17700*/  MUFU.EX2 R103, R7 ;  /* 0x0000000700677308 */ /* 0x0003f00000000800 */
[----:B------:R3:W-:Y:S01]  /*17710*/  MUFU.EX2 R116, R5 ;  /* 0x0000000500747308 */ /* 0x0007e20000000800 */
[----:B-1----:R-:W1:Y:S01]  /*17720*/  SHFL.BFLY PT, R7, R38, 0x1, 0x1f ;  /* 0x0c201f0026077f89 */ /* 0x002e6200000e0000 */
[----:B---3--:R-:W-:-:S06]  /*17730*/  FFMA.FTZ R5, R99, R2, -R3 ;  /* 0x0000000263057223 */ /* 0x008fcc0000010803 */
[----:B------:R3:W-:Y:S01]  /*17740*/  MUFU.EX2 R99, R5 ;  /* 0x0000000500637308 */ /* 0x0007e20000000800 */
[----:B-1----:R-:W-:-:S04]  /*17750*/  FMNMX.FTZ R38, R38, R7, !PT ;  /* 0x0000000726267209 */ /* 0x002fc80007810000 */
[----:B------:R-:W-:Y:S01]  /*17760*/  FSETP.NEU.FTZ.AND P2, PT, R38, -INF , PT ;  /* 0xff8000002600780b */ /* 0x000fe20003f5d000 */
[--C-:B---3--:R-:W-:Y:S01]  /*17770*/  FFMA.FTZ R5, R97, R2, -R3.reuse ;  /* 0x0000000261057223 */ /* 0x108fe20000010803 */
[----:B------:R-:W-:Y:S01]  /*17780*/  FMUL.FTZ R7, R2, R38 ;  /* 0x0000002602077220 */ /* 0x000fe20000410000 */
[----:B--2---:R-:W-:Y:S02]  /*17790*/  MOV R97, R11 ;  /* 0x0000000b00617202 */ /* 0x004fe40000000f00 */
[----:B------:R1:W-:Y:S01]  /*177a0*/  MUFU.EX2 R48, R5 ;  /* 0x0000000500307308 */ /* 0x0003e20000000800 */
[----:B------:R-:W-:Y:S01]  /*177b0*/  F2FP.BF16.F32.PACK_AB R11, R96, R251 ;  /* 0x000000fb600b723e */ /* 0x000fe200000010ff */
[----:B-1----:R-:W-:-:S06]  /*177c0*/  FFMA.FTZ R5, R94, R2, -R3 ;  /* 0x000000025e057223 */ /* 0x002fcc0000010803 */
[----:B------:R1:W2:Y:S02]  /*177d0*/  MUFU.EX2 R8, R5 ;  /* 0x0000000500087308 */ /* 0x0002a40000000800 */
[----:B-1----:R-:W-:-:S06]  /*177e0*/  FFMA.FTZ R5, R93, R2, -R3 ;  /* 0x000000025d057223 */ /* 0x002fcc0000010803 */
[----:B------:R1:W-:Y:S02]  /*177f0*/  MUFU.EX2 R111, R5 ;  /* 0x00000005006f7308 */ /* 0x0003e40000000800 */
[----:B-1----:R-:W-:-:S06]  /*17800*/  FFMA.FTZ R5, R92, R2, -R3 ;  /* 0x000000025c057223 */ /* 0x002fcc0000010803 */
[----:B------:R1:W-:Y:S02]  /*17810*/  MUFU.EX2 R102, R5 ;  /* 0x0000000500667308 */ /* 0x0003e40000000800 */
[----:B-1----:R-:W-:-:S06]  /*17820*/  FFMA.FTZ R5, R91, R2, -R3 ;  /* 0x000000025b057223 */ /* 0x002fcc0000010803 */
[----:B------:R1:W-:Y:S02]  /*17830*/  MUFU.EX2 R106, R5 ;  /* 0x00000005006a7308 */ /* 0x0003e40000000800 */
[----:B-1----:R-:W-:-:S06]  /*17840*/  FFMA.FTZ R5, R88, R2, -R3 ;  /* 0x0000000258057223 */ /* 0x002fcc0000010803 */
[----:B------:R1:W-:Y:S02]  /*17850*/  MUFU.EX2 R105, R5 ;  /* 0x0000000500697308 */ /* 0x0003e40000000800 */
[----:B-1----:R-:W-:Y:S01]  /*17860*/  FSEL R5, R7, RZ, P2 ;  /* 0x000000ff07057208 */ /* 0x002fe20001000000 */
[----:B------:R-:W-:-:S04]  /*17870*/  FFMA.FTZ R7, R87, R2, -R3 ;  /* 0x0000000257077223 */ /* 0x000fc80000010803 */
[----:B------:R-:W-:Y:S01]  /*17880*/  FFMA.FTZ R0, R121, R2, -R5 ;  /* 0x0000000279007223 */ /* 0x000fe20000010805 */
[----:B------:R1:W-:Y:S01]  /*17890*/  MUFU.EX2 R104, R7 ;  /* 0x0000000700687308 */ /* 0x0003e20000000800 */
[----:B--2---:R-:W-:-:S07]  /*178a0*/  MOV R121, R8 ;  /* 0x0000000800797202 */ /* 0x004fce0000000f00 */
[----:B------:R2:W-:Y:S01]  /*178b0*/  MUFU.EX2 R24, R0 ;  /* 0x0000000000187308 */ /* 0x0005e20000000800 */
[----:B-1----:R-:W-:-:S07]  /*178c0*/  FFMA.FTZ R7, R18, R2, -R5 ;  /* 0x0000000212077223 */ /* 0x002fce0000010805 */
[----:B------:R1:W3:Y:S01]  /*178d0*/  MUFU.EX2 R92, R7 ;  /* 0x00000007005c7308 */ /* 0x0002e20000000800 */
[----:B--2---:R-:W-:-:S07]  /*178e0*/  FFMA.FTZ R0, R125, R2, -R5 ;  /* 0x000000027d007223 */ /* 0x004fce0000010805 */
[----:B------:R2:W-:Y:S01]  /*178f0*/  MUFU.EX2 R93, R0 ;  /* 0x00000000005d7308 */ /* 0x0005e20000000800 */
[----:B-1----:R-:W-:Y:S02]  /*17900*/  MOV R7, R10 ;  /* 0x0000000a00077202 */ /* 0x002fe40000000f00 */
[----:B---3--:R-:W-:Y:S01]  /*17910*/  F2FP.BF16.F32.PACK_AB R8, R24, R92 ;  /* 0x0000005c1808723e */ /* 0x008fe200000010ff */
[----:B--2---:R-:W-:Y:S01]  /*17920*/  FFMA.FTZ R0, R123, R2, -R5 ;  /* 0x000000027b007223 */ /* 0x004fe20000010805 */
[----:B------:R-:W-:Y:S02]  /*17930*/  MOV R123, R9 ;  /* 0x00000009007b7202 */ /* 0x000fe40000000f00 */
[----:B------:R-:W-:Y:S01]  /*17940*/  F2FP.BF16.F32.PACK_AB R9, R249, R252 ;  /* 0x000000fcf909723e */ /* 0x000fe200000010ff */
[----:B------:R1:W2:Y:S02]  /*17950*/  MUFU.EX2 R94, R0 ;  /* 0x00000000005e7308 */ /* 0x0002a40000000800 */
[----:B-1----:R-:W-:Y:S01]  /*17960*/  FFMA.FTZ R0, R90, R2, -R3 ;  /* 0x000000025a007223 */ /* 0x002fe20000010803 */
[----:B--2---:R-:W-:-:S05]  /*17970*/  F2FP.BF16.F32.PACK_AB R10, R94, R93 ;  /* 0x0000005d5e0a723e */ /* 0x004fca00000010ff */
[----:B------:R1:W-:Y:S02]  /*17980*/  MUFU.EX2 R215, R0 ;  /* 0x0000000000d77308 */ /* 0x0003e40000000800 */
[C---:B------:R-:W-:Y:S06]  /*17990*/  HMMA.16816.F32.BF16 R32, R8.reuse, R12, RZ ;  /* 0x0000000c0820723c */ /* 0x040fec00000418ff */
[----:B------:R-:W-:Y:S01]  /*179a0*/  HMMA.16816.F32.BF16 R52, R8, R30, RZ ;  /* 0x0000001e0834723c */ /* 0x000fe200000418ff */
[----:B------:R-:W-:-:S05]  /*179b0*/  F2FP.BF16.F32.PACK_AB R13, R112, R7 ;  /* 0x00000007700d723e */ /* 0x000fca00000010ff */
[----:B------:R-:W-:Y:S01]  /*179c0*/  HMMA.16816.F32.BF16 R16, R8, R14, RZ ;  /* 0x0000000e0810723c */ /* 0x000fe200000418ff */
[----:B-1----:R-:W-:-:S04]  /*179d0*/  FFMA.FTZ R0, R89, R2, -R3 ;  /* 0x0000000259007223 */ /* 0x002fc80000010803 */
[----:B------:R1:W2:Y:S01]  /*179e0*/  MUFU.EX2 R213, R0 ;  /* 0x0000000000d57308 */ /* 0x0002a20000000800 */
[----:B------:R-:W-:Y:S01]  /*179f0*/  HMMA.16816.F32.BF16 R64, R8, R20, RZ ;  /* 0x000000140840723c */ /* 0x000fe200000418ff */
[----:B------:R-:W-:-:S05]  /*17a00*/  F2FP.BF16.F32.PACK_AB R15, R115, R97 ;  /* 0x00000061730f723e */ /* 0x000fca00000010ff */
[C---:B------:R-:W-:Y:S01]  /*17a10*/  HMMA.16816.F32.BF16 R68, R8.reuse, R22, RZ ;  /* 0x000000160844723c */ /* 0x040fe200000418ff */
[----:B------:R-:W-:Y:S05]  /*17a20*/  LDSM.16.MT88.4 R20, [R222+0xb000] ;  /* 0x00b00000de14783b */ /* 0x000fea0000004200 */
[----:B------:R-:W-:Y:S01]  /*17a30*/  HMMA.16816.F32.BF16 R80, R8, R44, RZ ;  /* 0x0000002c0850723c */ /* 0x000fe200000418ff */
[----:B-1----:R-:W-:Y:S01]  /*17a40*/  FFMA.FTZ R0, R131, R2, -R5 ;  /* 0x0000000283007223 */ /* 0x002fe20000010805 */
[----:B--2---:R-:W-:-:S04]  /*17a50*/  MOV R131, R213 ;  /* 0x000000d500837202 */ /* 0x004fc80000000f00 */
[----:B------:R-:W-:Y:S01]  /*17a60*/  HMMA.16816.F32.BF16 R76, R8, R46, RZ ;  /* 0x0000002e084c723c */ /* 0x000fe200000418ff */
[----:B------:R1:W-:Y:S02]  /*17a70*/  MUFU.EX2 R243, R0 ;  /* 0x0000000000f37308 */ /* 0x0003e40000000800 */
[----:B-1----:R-:W-:-:S06]  /*17a80*/  FFMA.FTZ R0, R129, R2, -R5 ;  /* 0x0000000281007223 */ /* 0x002fcc0000010805 */
[----:B------:R1:W2:Y:S02]  /*17a90*/  MUFU.EX2 R244, R0 ;  /* 0x0000000000f47308 */ /* 0x0002a40000000800 */
[----:B-1----:R-:W-:Y:S01]  /*17aa0*/  FFMA.FTZ R0, R126, R2, -R5 ;  /* 0x000000027e007223 */ /* 0x002fe20000010805 */
[----:B------:R-:W-:Y:S02]  /*17ab0*/  MOV R126, R48 ;  /* 0x00000030007e7202 */ /* 0x000fe40000000f00 */
[----:B------:R-:W-:Y:S03]  /*17ac0*/  HMMA.16816.F32.BF16 R48, R8, R28, RZ ;  /* 0x0000001c0830723c */ /* 0x000fe600000418ff */
[----:B------:R1:W-:Y:S01]  /*17ad0*/  MUFU.EX2 R245, R0 ;  /* 0x0000000000f57308 */ /* 0x0003e20000000800 */
[----:B------:R-:W3:Y:S01]  /*17ae0*/  LDSM.16.MT88.4 R28, [R225+0xa800] ;  /* 0x00a80000e11c783b */ /* 0x000ee20000004200 */
[----:B--2---:R-:W-:-:S02]  /*17af0*/  F2FP.BF16.F32.PACK_AB R12, R244, R243 ;  /* 0x000000f3f40c723e */ /* 0x004fc400000010ff */
[----:B------:R-:W-:Y:S02]  /*17b00*/  F2FP.BF16.F32.PACK_AB R9, R116, R123 ;  /* 0x0000007b7409723e */ /* 0x000fe400000010ff */
[----:B------:R-:W-:Y:S01]  /*17b10*/  F2FP.BF16.F32.PACK_AB R11, R99, R103 ;  /* 0x00000067630b723e */ /* 0x000fe200000010ff */
[----:B-1----:R-:W-:-:S04]  /*17b20*/  FFMA.FTZ R0, R124, R2, -R5 ;  /* 0x000000027c007223 */ /* 0x002fc80000010805 */
[----:B------:R1:W2:Y:S02]  /*17b30*/  MUFU.EX2 R247, R0 ;  /* 0x0000000000f77308 */ /* 0x0002a40000000800 */
[----:B-1----:R-:W-:Y:S01]  /*17b40*/  FFMA.FTZ R0, R98, R2, -R3 ;  /* 0x0000000262007223 */ /* 0x002fe20000010803 */
[----:B--2---:R-:W-:-:S05]  /*17b50*/  F2FP.BF16.F32.PACK_AB R14, R247, R245 ;  /* 0x000000f5f70e723e */ /* 0x004fca00000010ff */
[----:B------:R1:W-:Y:S02]  /*17b60*/  MUFU.EX2 R125, R0 ;  /* 0x00000000007d7308 */ /* 0x0003e40000000800 */
[C---:B------:R-:W-:Y:S06]  /*17b70*/  HMMA.16816.F32.BF16 R84, R12.reuse, R40, R32 ;  /* 0x000000280c54723c */ /* 0x040fec0000041820 */
[C---:B------:R-:W-:Y:S01]  /*17b80*/  HMMA.16816.F32.BF16 R40, R12.reuse, R42, R16 ;  /* 0x0000002a0c28723c */ /* 0x040fe20000041810 */
[----:B------:R-:W2:Y:S05]  /*17b90*/  LDSM.16.MT88.4 R16, [R225+0xb000] ;  /* 0x00b00000e110783b */ /* 0x000eaa0000004200 */
[C---:B---3--:R-:W-:Y:S01]  /*17ba0*/  HMMA.16816.F32.BF16 R32, R12.reuse, R28, R48 ;  /* 0x0000001c0c20723c */ /* 0x048fe20000041830 */
[-CC-:B-1----:R-:W-:Y:S01]  /*17bb0*/  FFMA.FTZ R0, R100, R2.reuse, -R3.reuse ;  /* 0x0000000264007223 */ /* 0x182fe20000010803 */
[----:B------:R-:W1:Y:S03]  /*17bc0*/  LDSM.16.MT88.4 R48, [R223+0xb000] ;  /* 0x00b00000df30783b */ /* 0x000e660000004200 */
[----:B------:R3:W-:Y:S01]  /*17bd0*/  MUFU.EX2 R117, R0 ;  /* 0x0000000000757308 */ /* 0x0007e20000000800 */
[C---:B------:R-:W-:Y:S06]  /*17be0*/  HMMA.16816.F32.BF16 R28, R12.reuse, R30, R52 ;  /* 0x0000001e0c1c723c */ /* 0x040fec0000041834 */
[C---:B------:R-:W-:Y:S01]  /*17bf0*/  HMMA.16816.F32.BF16 R44, R12.reuse, R56, R64 ;  /* 0x000000380c2c723c */ /* 0x040fe20000041840 */
[----:B------:R-:W-:Y:S05]  /*17c00*/  LDSM.16.MT88.4 R64, [R222+0xb800] ;  /* 0x00b80000de40783b */ /* 0x000fea0000004200 */
        /* <DEDUP_REMOVED lines=11> */
[----:B------:R3:W5:Y:S02]  /*17cc0*/  MUFU.EX2 R241, R0 ;  /* 0x0000000000f17308 */ /* 0x0007640000000800 */
[----:B---3--:R-:W-:Y:S01]  /*17cd0*/  FFMA.FTZ R0, R136, R2, -R5 ;  /* 0x0000000288007223 */ /* 0x008fe20000010805 */
[----:B-----5:R-:W-:-:S05]  /*17ce0*/  F2FP.BF16.F32.PACK_AB R8, R241, R242 ;  /* 0x000000f2f108723e */ /* 0x020fca00000010ff */
[----:B------:R3:W-:Y:S02]  /*17cf0*/  MUFU.EX2 R240, R0 ;  /* 0x0000000000f07308 */ /* 0x0007e40000000800 */
[----:B---3--:R-:W-:-:S06]  /*17d00*/  FFMA.FTZ R0, R134, R2, -R5 ;  /* 0x0000000286007223 */ /* 0x008fcc0000010805 */
[----:B------:R3:W5:Y:S02]  /*17d10*/  MUFU.EX2 R237, R0 ;  /* 0x0000000000ed7308 */ /* 0x0007640000000800 */
[----:B---3--:R-:W-:Y:S01]  /*17d20*/  FFMA.FTZ R0, R108, R2, -R3 ;  /* 0x000000026c007223 */ /* 0x008fe20000010803 */
[----:B-----5:R-:W-:-:S05]  /*17d30*/  F2FP.BF16.F32.PACK_AB R10, R237, R240 ;  /* 0x000000f0ed0a723e */ /* 0x020fca00000010ff */
[----:B------:R3:W-:Y:S02]  /*17d40*/  MUFU.EX2 R129, R0 ;  /* 0x0000000000817308 */ /* 0x0007e40000000800 */
[C---:B------:R-:W-:Y:S06]  /*17d50*/  HMMA.16816.F32.BF16 R84, R8.reuse, R20, R84 ;  /* 0x000000140854723c */ /* 0x040fec0000041854 */
[C---:B------:R-:W-:Y:S01]  /*17d60*/  HMMA.16816.F32.BF16 R68, R8.reuse, R22, R40 ;  /* 0x000000160844723c */ /* 0x040fe20000041828 */
[----:B------:R-:W5:Y:S05]  /*17d70*/  LDSM.16.MT88.4 R20, [R225+0xb800] ;  /* 0x00b80000e114783b */ /* 0x000f6a0000004200 */
[----:B--2---:R-:W-:Y:S01]  /*17d80*/  HMMA.16816.F32.BF16 R80, R8, R16, R32 ;  /* 0x000000100850723c */ /* 0x004fe20000041820 */
[----:B---3--:R-:W-:-:S04]  /*17d90*/  FFMA.FTZ R0, R107, R2, -R3 ;  /* 0x000000026b007223 */ /* 0x008fc80000010803 */
[----:B------:R2:W-:Y:S01]  /*17da0*/  MUFU.EX2 R124, R0 ;  /* 0x00000000007c7308 */ /* 0x0005e20000000800 */
[C---:B------:R-:W-:Y:S01]  /*17db0*/  HMMA.16816.F32.BF16 R40, R8.reuse, R18, R28 ;  /* 0x000000120828723c */ /* 0x040fe2000004181c */
[----:B------:R-:W3:Y:S05]  /*17dc0*/  LDSM.16.MT88.4 R16, [R223+0xb800] ;  /* 0x00b80000df10783b */ /* 0x000eea0000004200 */
[C---:B-1----:R-:W-:Y:S01]  /*17dd0*/  HMMA.16816.F32.BF16 R32, R8.reuse, R48, R44 ;  /* 0x000000300820723c */ /* 0x042fe2000004182c */
[----:B------:R-:W1:Y:S05]  /*17de0*/  LDSM.16.MT88.4 R44, [R224+0xb800] ;  /* 0x00b80000e02c783b */ /* 0x000e6a0000004200 */
[----:B------:R-:W-:Y:S01]  /*17df0*/  HMMA.16816.F32.BF16 R28, R8, R50, R52 ;  /* 0x00000032081c723c */ /* 0x000fe20000041834 */
[----:B------:R-:W1:Y:S01]  /*17e00*/  LDSM.16.MT88.4 R52, [R222+0xc000] ;  /* 0x00c00000de34783b */ /* 0x000e620000004200 */
[----:B--2---:R-:W-:-:S04]  /*17e10*/  FFMA.FTZ R0, R110, R2, -R3 ;  /* 0x000000026e007223 */ /* 0x004fc80000010803 */
[C---:B----4-:R-:W-:Y:S01]  /*17e20*/  HMMA.16816.F32.BF16 R88, R8.reuse, R56, R88 ;  /* 0x000000380858723c */ /* 0x050fe20000041858 */
[----:B------:R2:W-:Y:S05]  /*17e30*/  MUFU.EX2 R98, R0 ;  /* 0x0000000000627308 */ /* 0x0005ea0000000800 */
[----:B------:R-:W-:Y:S01]  /*17e40*/  HMMA.16816.F32.BF16 R48, R8, R58, R72 ;  /* 0x0000003a0830723c */ /* 0x000fe20000041848 */
[----:B------:R-:W-:Y:S06]  /*17e50*/  LDSM.16.MT88.4 R56, [R225+0xc000] ;  /* 0x00c00000e138783b */ /* 0x000fec0000004200 */
[----:B------:R-:W-:Y:S01]  /*17e60*/  F2FP.BF16.F32.PACK_AB R9, R105, R106 ;  /* 0x0000006a6909723e */ /* 0x000fe200000010ff */
        /* <DEDUP_REMOVED lines=12> */
[C---:B------:R-:W-:Y:S06]  /*17f30*/  HMMA.16816.F32.BF16 R84, R12.reuse, R64, R84 ;  /* 0x000000400c54723c */ /* 0x040fec0000041854 */
[C---:B------:R-:W-:Y:S06]  /*17f40*/  HMMA.16816.F32.BF16 R68, R12.reuse, R66, R68 ;  /* 0x000000420c44723c */ /* 0x040fec0000041844 */
[----:B-----5:R-:W-:Y:S01]  /*17f50*/  HMMA.16816.F32.BF16 R80, R12, R20, R80 ;  /* 0x000000140c50723c */ /* 0x020fe20000041850 */
[----:B--2---:R-:W-:-:S04]  /*17f60*/  FFMA.FTZ R0, R119, R2, -R3 ;  /* 0x0000000277007223 */ /* 0x004fc80000010803 */
[----:B------:R2:W-:Y:S01]  /*17f70*/  MUFU.EX2 R248, R0 ;  /* 0x0000000000f87308 */ /* 0x0005e20000000800 */
[C---:B------:R-:W-:Y:S01]  /*17f80*/  HMMA.16816.F32.BF16 R64, R12.reuse, R22, R40 ;  /* 0x000000160c40723c */ /* 0x040fe20000041828 */
[----:B------:R-:W4:Y:S05]  /*17f90*/  LDSM.16.MT88.4 R20, [R223+0xc000] ;  /* 0x00c00000df14783b */ /* 0x000f2a0000004200 */
[C---:B---3--:R-:W-:Y:S06]  /*17fa0*/  HMMA.16816.F32.BF16 R32, R12.reuse, R16, R32 ;  /* 0x000000100c20723c */ /* 0x048fec0000041820 */
[----:B------:R-:W-:Y:S01]  /*17fb0*/  HMMA.16816.F32.BF16 R28, R12, R18, R28 ;  /* 0x000000120c1c723c */ /* 0x000fe2000004181c */
[----:B------:R-:W3:Y:S01]  /*17fc0*/  LDSM.16.MT88.4 R16, [R224+0xc000] ;  /* 0x00c00000e010783b */ /* 0x000ee20000004200 */
[----:B--2---:R-:W-:-:S04]  /*17fd0*/  FFMA.FTZ R0, R120, R2, -R3 ;  /* 0x0000000278007223 */ /* 0x004fc80000010803 */
[C---:B-1----:R-:W-:Y:S01]  /*17fe0*/  HMMA.16816.F32.BF16 R88, R12.reuse, R44, R88 ;  /* 0x0000002c0c58723c */ /* 0x042fe20000041858 */
[----:B------:R1:W-:Y:S05]  /*17ff0*/  MUFU.EX2 R246, R0 ;  /* 0x0000000000f67308 */ /* 0x0003ea0000000800 */
[----:B------:R-:W-:Y:S01]  /*18000*/  HMMA.16816.F32.BF16 R40, R12, R46, R48 ;  /* 0x0000002e0c28723c */ /* 0x000fe20000041830 */
[----:B------:R-:W2:Y:S04]  /*18010*/  LDSM.16.MT88.4 R44, [R222+0xc800] ;  /* 0x00c80000de2c783b */ /* 0x000ea80000004200 */
[----:B------:R-:W5:Y:S02]  /*18020*/  LDSM.16.MT88.4 R48, [R225+0xc800] ;  /* 0x00c80000e130783b */ /* 0x000f640000004200 */
[----:B------:R-:W-:-:S02]  /*18030*/  F2FP.BF16.F32.PACK_AB R13, R125, R131 ;  /* 0x000000837d0d723e */ /* 0x000fc400000010ff */
[----:B------:R-:W-:Y:S01]  /*18040*/  F2FP.BF16.F32.PACK_AB R15, R113, R117 ;  /* 0x00000075710f723e */ /* 0x000fe200000010ff */
[----:B-1----:R-:W-:-:S04]  /*18050*/  FFMA.FTZ R0, R152, R2, -R5 ;  /* 0x0000000298007223 */ /* 0x002fc80000010805 */
[----:B------:R1:W-:Y:S02]  /*18060*/  MUFU.EX2 R216, R0 ;  /* 0x0000000000d87308 */ /* 0x0003e40000000800 */
[----:B-1----:R-:W-:-:S06]  /*18070*/  FFMA.FTZ R0, R150, R2, -R5 ;  /* 0x0000000296007223 */ /* 0x002fcc0000010805 */
[----:B------:R1:W4:Y:S02]  /*18080*/  MUFU.EX2 R214, R0 ;  /* 0x0000000000d67308 */ /* 0x0003240000000800 */
[----:B-1----:R-:W-:Y:S01]  /*18090*/  FFMA.FTZ R0, R149, R2, -R5 ;  /* 0x0000000295007223 */ /* 0x002fe20000010805 */
[----:B----4-:R-:W-:-:S05]  /*180a0*/  F2FP.BF16.F32.PACK_AB R8, R214, R216 ;  /* 0x000000d8d608723e */ /* 0x010fca00000010ff */
[----:B------:R1:W-:Y:S02]  /*180b0*/  MUFU.EX2 R150, R0 ;  /* 0x0000000000967308 */ /* 0x0003e40000000800 */
[----:B-1----:R-:W-:Y:S01]  /*180c0*/  FFMA.FTZ R0, R151, R2, -R5 ;  /* 0x0000000297007223 */ /* 0x002fe20000010805 */
[----:B------:R-:W-:-:S05]  /*180d0*/  MOV R151, R215 ;  /* 0x000000d700977202 */ /* 0x000fca0000000f00 */
[----:B------:R1:W4:Y:S01]  /*180e0*/  MUFU.EX2 R149, R0 ;  /* 0x0000000000957308 */ /* 0x0003220000000800 */
[----:B------:R-:W-:Y:S01]  /*180f0*/  F2FP.BF16.F32.PACK_AB R11, R151, R104 ;  /* 0x00000068970b723e */ /* 0x000fe200000010ff */
        /* <DEDUP_REMOVED lines=9> */
[----:B------:R-:W4:Y:S05]  /*18190*/  LDSM.16.MT88.4 R28, [R223+0xc800] ;  /* 0x00c80000df1c783b */ /* 0x000f2a0000004200 */
[C---:B---3--:R-:W-:Y:S06]  /*181a0*/  HMMA.16816.F32.BF16 R88, R8.reuse, R16, R88 ;  /* 0x000000100858723c */ /* 0x048fec0000041858 */
[----:B------:R-:W-:Y:S01]  /*181b0*/  HMMA.16816.F32.BF16 R20, R8, R18, R40 ;  /* 0x000000120814723c */ /* 0x000fe20000041828 */
[----:B------:R-:W3:Y:S01]  /*181c0*/  LDSM.16.MT88.4 R16, [R224+0xc800] ;  /* 0x00c80000e010783b */ /* 0x000ee20000004200 */
[----:B-1----:R-:W-:-:S03]  /*181d0*/  FFMA.FTZ R0, R130, R2, -R3 ;  /* 0x0000000282007223 */ /* 0x002fc60000010803 */
[----:B------:R-:W-:Y:S01]  /*181e0*/  LDSM.16.MT88.4 R40, [R223+0xd000] ;  /* 0x00d00000df28783b */ /* 0x000fe20000004200 */
[C---:B------:R-:W-:Y:S01]  /*181f0*/  HMMA.16816.F32.BF16 R80, R8.reuse, R56, R80 ;  /* 0x000000380850723c */ /* 0x040fe20000041850 */
[----:B------:R1:W-:Y:S05]  /*18200*/  MUFU.EX2 R218, R0 ;  /* 0x0000000000da7308 */ /* 0x0003ea0000000800 */
[----:B------:R-:W-:Y:S01]  /*18210*/  HMMA.16816.F32.BF16 R64, R8, R58, R64 ;  /* 0x0000003a0840723c */ /* 0x000fe20000041840 */
        /* <DEDUP_REMOVED lines=16> */
[----:B-----5:R-:W-:Y:S01]  /*18320*/  HMMA.16816.F32.BF16 R80, R12, R48, R80 ;  /* 0x000000300c50723c */ /* 0x020fe20000041850 */
[----:B-1----:R-:W-:-:S04]  /*18330*/  FFMA.FTZ R0, R137, R2, -R3 ;  /* 0x0000000289007223 */ /* 0x002fc80000010803 */
[----:B------:R1:W-:Y:S01]  /*18340*/  MUFU.EX2 R159, R0 ;  /* 0x00000000009f7308 */ /* 0x0003e20000000800 */
[C---:B------:R-:W-:Y:S06]  /*18350*/  HMMA.16816.F32.BF16 R64, R12.reuse, R50, R64 ;  /* 0x000000320c40723c */ /* 0x040fec0000041840 */
[C---:B----4-:R-:W-:Y:S06]  /*18360*/  HMMA.16816.F32.BF16 R48, R12.reuse, R30, R32 ;  /* 0x0000001e0c30723c */ /* 0x050fec0000041820 */
[----:B---3--:R-:W-:Y:S01]  /*18370*/  HMMA.16816.F32.BF16 R88, R12, R16, R88 ;  /* 0x000000100c58723c */ /* 0x008fe20000041858 */
[----:B-1----:R-:W-:-:S05]  /*18380*/  FFMA.FTZ R0, R139, R2, -R3 ;  /* 0x000000028b007223 */ /* 0x002fca0000010803 */
[C---:B------:R-:W-:Y:S01]  /*18390*/  HMMA.16816.F32.BF16 R32, R12.reuse, R18, R20 ;  /* 0x000000120c20723c */ /* 0x040fe20000041814 */
[----:B------:R-:W1:Y:S01]  /*183a0*/  LDSM.16.MT88.4 R16, [R224+0xd000] ;  /* 0x00d00000e010783b */ /* 0x000e620000004200 */
[----:B------:R3:W-:Y:S03]  /*183b0*/  MUFU.EX2 R158, R0 ;  /* 0x00000000009e7308 */ /* 0x0007e60000000800 */
[----:B------:R-:W4:Y:S01]  /*183c0*/  LDSM.16.MT88.4 R20, [R222+0xd800] ;  /* 0x00d80000de14783b */ /* 0x000f220000004200 */
[----:B------:R-:W-:Y:S07]  /*183d0*/  HMMA.16816.F32.BF16 R76, R12, R28, R76 ;  /* 0x0000001c0c4c723c */ /* 0x000fee000004184c */
[----:B------:R-:W-:-:S02]  /*183e0*/  F2FP.BF16.F32.PACK_AB R13, R246, R248 ;  /* 0x000000f8f60d723e */ /* 0x000fc400000010ff */
[----:B------:R-:W-:Y:S01]  /*183f0*/  F2FP.BF16.F32.PACK_AB R15, R232, R236 ;  /* 0x000000ece80f723e */ /* 0x000fe200000010ff */
[----:B---3--:R-:W-:Y:S01]  /*18400*/  FFMA.FTZ R0, R164, R2, -R5 ;  /* 0x00000002a4007223 */ /* 0x008fe20000010805 */
[----:B------:R-:W-:-:S03]  /*18410*/  MOV R164, R98 ;  /* 0x0000006200a47202 */ /* 0x000fc60000000f00 */
[----:B------:R3:W-:Y:S01]  /*18420*/  MUFU.EX2 R139, R0 ;  /* 0x00000000008b7308 */ /* 0x0007e20000000800 */
[----:B------:R-:W-:Y:S01]  /*18430*/  F2FP.BF16.F32.PACK_AB R11, R250, R164 ;  /* 0x000000a4fa0b723e */ /* 0x000fe200000010ff */
[----:B---3--:R-:W-:Y:S01]  /*18440*/  FFMA.FTZ R0, R163, R2, -R5 ;  /* 0x00000002a3007223 */ /* 0x008fe20000010805 */
[----:B------:R-:W-:-:S05]  /*18450*/  MOV R163, R124 ;  /* 0x0000007c00a37202 */ /* 0x000fca0000000f00 */
[----:B------:R3:W5:Y:S02]  /*18460*/  MUFU.EX2 R138, R0 ;  /* 0x00000000008a7308 */ /* 0x0007640000000800 */
[----:B---3--:R-:W-:Y:S01]  /*18470*/  FFMA.FTZ R0, R162, R2, -R5 ;  /* 0x00000002a2007223 */ /* 0x008fe20000010805 */
[----:B------:R-:W-:Y:S02]  /*18480*/  MOV R162, R129 ;  /* 0x0000008100a27202 */ /* 0x000fe40000000f00 */
[----:B-----5:R-:W-:-:S03]  /*18490*/  F2FP.BF16.F32.PACK_AB R8, R138, R139 ;  /* 0x0000008b8a08723e */ /* 0x020fc600000010ff */
[----:B------:R3:W-:Y:S01]  /*184a0*/  MUFU.EX2 R137, R0 ;  /* 0x0000000000897308 */ /* 0x0007e20000000800 */
[----:B------:R-:W-:Y:S01]  /*184b0*/  F2FP.BF16.F32.PACK_AB R9, R163, R162 ;  /* 0x000000a2a309723e */ /* 0x000fe200000010ff */
[----:B---3--:R-:W-:Y:S01]  /*184c0*/  FFMA.FTZ R0, R161, R2, -R5 ;  /* 0x00000002a1007223 */ /* 0x008fe20000010805 */
[----:B------:R-:W-:-:S05]  /*184d0*/  MOV R161, R113 ;  /* 0x0000007100a17202 */ /* 0x000fca0000000f00 */
[----:B------:R3:W5:Y:S02]  /*184e0*/  MUFU.EX2 R136, R0 ;  /* 0x0000000000887308 */ /* 0x0007640000000800 */
[----:B---3--:R-:W-:Y:S01]  /*184f0*/  FFMA.FTZ R0, R146, R2, -R3 ;  /* 0x0000000292007223 */ /* 0x008fe20000010803 */
[----:B-----5:R-:W-:Y:S02]  /*18500*/  F2FP.BF16.F32.PACK_AB R10, R136, R137 ;  /* 0x00000089880a723e */ /* 0x020fe400000010ff */
[----:B------:R-:W-:-:S03]  /*18510*/  MOV R146, R117 ;  /* 0x0000007500927202 */ /* 0x000fc60000000f00 */
[----:B------:R3:W-:Y:S02]  /*18520*/  MUFU.EX2 R144, R0 ;  /* 0x0000000000907308 */ /* 0x0007e40000000800 */
[C---:B--2---:R-:W-:Y:S01]  /*18530*/  HMMA.16816.F32.BF16 R28, R8.reuse, R46, R52 ;  /* 0x0000002e081c723c */ /* 0x044fe20000041834 */
[----:B------:R-:W2:Y:S05]  /*18540*/  LDSM.16.MT88.4 R52, [R225+0xd800] ;  /* 0x00d80000e134783b */ /* 0x000eaa0000004200 */
[C---:B------:R-:W-:Y:S06]  /*18550*/  HMMA.16816.F32.BF16 R80, R8.reuse, R56, R80 ;  /* 0x000000380850723c */ /* 0x040fec0000041850 */
[----:B------:R-:W-:Y:S01]  /*18560*/  HMMA.16816.F32.BF16 R64, R8, R58, R64 ;  /* 0x0000003a0840723c */ /* 0x000fe20000041840 */
[----:B---3--:R-:W-:Y:S01]  /*18570*/  FFMA.FTZ R0, R145, R2, -R3 ;  /* 0x0000000291007223 */ /* 0x008fe20000010803 */
[----:B------:R-:W-:-:S03]  /*18580*/  MOV R145, R125 ;  /* 0x0000007d00917202 */ /* 0x000fc60000000f00 */
[----:B------:R3:W-:Y:S01]  /*18590*/  MUFU.EX2 R157, R0 ;  /* 0x00000000009d7308 */ /* 0x0007e20000000800 */
[C---:B------:R-:W-:Y:S06]  /*185a0*/  HMMA.16816.F32.BF16 R84, R8.reuse, R44, R84 ;  /* 0x0000002c0854723c */ /* 0x040fec0000041854 */
[C---:B------:R-:W-:Y:S01]  /*185b0*/  HMMA.16816.F32.BF16 R56, R8.reuse, R42, R48 ;  /* 0x0000002a0838723c */ /* 0x040fe20000041830 */
[----:B------:R-:W5:Y:S05]  /*185c0*/  LDSM.16.MT88.4 R48, [R223+0xd800] ;  /* 0x00d80000df30783b */ /* 0x000f6a0000004200 */
[----:B------:R-:W-:Y:S01]  /*185d0*/  HMMA.16816.F32.BF16 R76, R8, R40, R76 ;  /* 0x00000028084c723c */ /* 0x000fe2000004184c */
[----:B------:R-:W5:Y:S01]  /*185e0*/  LDSM.16.MT88.4 R40, [R224+0xd800] ;  /* 0x00d80000e028783b */ /* 0x000f620000004200 */
[----:B---3--:R-:W-:Y:S01]  /*185f0*/  FFMA.FTZ R0, R147, R2, -R3 ;  /* 0x0000000293007223 */ /* 0x008fe20000010803 */
[----:B------:R-:W-:-:S03]  /*18600*/  MOV R147, R131 ;  /* 0x0000008300937202 */ /* 0x000fc60000000f00 */
[C---:B-1----:R-:W-:Y:S01]  /*18610*/  HMMA.16816.F32.BF16 R88, R8.reuse, R16, R88 ;  /* 0x000000100858723c */ /* 0x042fe20000041858 */
[----:B------:R1:W-:Y:S05]  /*18620*/  MUFU.EX2 R156, R0 ;  /* 0x00000000009c7308 */ /* 0x0003ea0000000800 */
[----:B------:R-:W-:Y:S01]  /*18630*/  HMMA.16816.F32.BF16 R44, R8, R18, R32 ;  /* 0x00000012082c723c */ /* 0x000fe20000041820 */
[----:B------:R-:W3:Y:S06]  /*18640*/  LDSM.16.MT88.4 R16, [R225+0xe000] ;  /* 0x00e00000e110783b */ /* 0x000eec0000004200 */
[----:B------:R-:W-:-:S02]  /*18650*/  F2FP.BF16.F32.PACK_AB R9, R215, R218 ;  /* 0x000000dad709723e */ /* 0x000fc400000010ff */
[----:B------:R-:W-:Y:S01]  /*18660*/  F2FP.BF16.F32.PACK_AB R11, R158, R159 ;  /* 0x0000009f9e0b723e */ /* 0x000fe200000010ff */
[----:B-1----:R-:W-:Y:S01]  /*18670*/  FFMA.FTZ R0, R169, R2, -R5 ;  /* 0x00000002a9007223 */ /* 0x002fe20000010805 */
[----:B------:R-:W-:-:S03]  /*18680*/  MOV R169, R104 ;  /* 0x0000006800a97202 */ /* 0x000fc60000000f00 */
[----:B------:R1:W-:Y:S02]  /*18690*/  MUFU.EX2 R133, R0 ;  /* 0x0000000000857308 */ /* 0x0003e40000000800 */
[----:B-1----:R-:W-:Y:S01]  /*186a0*/  FFMA.FTZ R0, R168, R2, -R5 ;  /* 0x00000002a8007223 */ /* 0x002fe20000010805 */
[----:B------:R-:W-:-:S05]  /*186b0*/  MOV R168, R105 ;  /* 0x0000006900a87202 */ /* 0x000fca0000000f00 */
[----:B------:R1:W4:Y:S02]  /*186c0*/  MUFU.EX2 R131, R0 ;  /* 0x0000000000837308 */ /* 0x0003240000000800 */
[----:B-1----:R-:W-:Y:S01]  /*186d0*/  FFMA.FTZ R0, R167, R2, -R5 ;  /* 0x00000002a7007223 */ /* 0x002fe20000010805 */
[----:B----4-:R-:W-:Y:S02]  /*186e0*/  F2FP.BF16.F32.PACK_AB R12, R131, R133 ;  /* 0x00000085830c723e */ /* 0x010fe400000010ff */
        /* <DEDUP_REMOVED lines=8> */
[----:B------:R1:W4:Y:S02]  /*18770*/  MUFU.EX2 R152, R0 ;  /* 0x0000000000987308 */ /* 0x0003240000000800 */
[C---:B------:R-:W-:Y:S06]  /*18780*/  HMMA.16816.F32.BF16 R84, R12.reuse, R20, R84 ;  /* 0x000000140c54723c */ /* 0x040fec0000041854 */
[C---:B------:R-:W-:Y:S01]  /*18790*/  HMMA.16816.F32.BF16 R32, R12.reuse, R22, R28 ;  /* 0x000000160c20723c */ /* 0x040fe2000004181c */
[----:B------:R-:W3:Y:S05]  /*187a0*/  LDSM.16.MT88.4 R20, [R222+0xe000] ;  /* 0x00e00000de14783b */ /* 0x000eea0000004200 */
[----:B--2---:R-:W-:Y:S01]  /*187b0*/  HMMA.16816.F32.BF16 R28, R12, R54, R64 ;  /* 0x000000360c1c723c */ /* 0x004fe20000041840 */
[----:B-1----:R-:W-:Y:S01]  /*187c0*/  FFMA.FTZ R0, R153, R2, -R3 ;  /* 0x0000000299007223 */ /* 0x002fe20000010803 */
[----:B------:R-:W-:-:S03]  /*187d0*/  MOV R153, R121 ;  /* 0x0000007900997202 */ /* 0x000fc60000000f00 */
[----:B------:R1:W-:Y:S01]  /*187e0*/  MUFU.EX2 R135, R0 ;  /* 0x0000000000877308 */ /* 0x0003e20000000800 */
[C---:B------:R-:W-:Y:S01]  /*187f0*/  HMMA.16816.F32.BF16 R80, R12.reuse, R52, R80 ;  /* 0x000000340c50723c */ /* 0x040fe20000041850 */
[----:B------:R-:W-:Y:S05]  /*18800*/  LDSM.16.MT88.4 R52, [R224+0xe000] ;  /* 0x00e00000e034783b */ /* 0x000fea0000004200 */
[C---:B-----5:R-:W-:Y:S06]  /*18810*/  HMMA.16816.F32.BF16 R76, R12.reuse, R48, R76 ;  /* 0x000000300c4c723c */ /* 0x060fec000004184c */
[----:B------:R-:W-:Y:S01]  /*18820*/  HMMA.16816.F32.BF16 R72, R12, R50, R56 ;  /* 0x000000320c48723c */ /* 0x000fe20000041838 */
[----:B------:R-:W2:Y:S01]  /*18830*/  LDSM.16.MT88.4 R48, [R223+0xe000] ;  /* 0x00e00000df30783b */ /* 0x000ea20000004200 */
[----:B-1----:R-:W-:Y:S01]  /*18840*/  FFMA.FTZ R0, R155, R2, -R3 ;  /* 0x000000029b007223 */ /* 0x002fe20000010803 */
[----:B------:R-:W-:-:S03]  /*18850*/  MOV R155, R126 ;  /* 0x0000007e009b7202 */ /* 0x000fc60000000f00 */
[C---:B------:R-:W-:Y:S01]  /*18860*/  HMMA.16816.F32.BF16 R68, R12.reuse, R42, R44 ;  /* 0x0000002a0c44723c */ /* 0x040fe2000004182c */
[----:B------:R-:W1:Y:S01]  /*18870*/  LDSM.16.MT88.4 R56, [R222+0xe800] ;  /* 0x00e80000de38783b */ /* 0x000e620000004200 */
[----:B------:R5:W-:Y:S04]  /*18880*/  MUFU.EX2 R134, R0 ;  /* 0x0000000000867308 */ /* 0x000be80000000800 */
[----:B------:R-:W-:Y:S07]  /*18890*/  HMMA.16816.F32.BF16 R88, R12, R40, R88 ;  /* 0x000000280c58723c */ /* 0x000fee0000041858 */
[----:B------:R-:W-:-:S02]  /*188a0*/  F2FP.BF16.F32.PACK_AB R13, R157, R144 ;  /* 0x000000909d0d723e */ /* 0x000fc400000010ff */
[----:B----4-:R-:W-:Y:S01]  /*188b0*/  F2FP.BF16.F32.PACK_AB R15, R152, R156 ;  /* 0x0000009c980f723e */ /* 0x010fe200000010ff */
[----:B-----5:R-:W-:Y:S01]  /*188c0*/  FFMA.FTZ R0, R175, R2, -R5 ;  /* 0x00000002af007223 */ /* 0x020fe20000010805 */
[----:B------:R-:W-:-:S03]  /*188d0*/  MOV R175, R99 ;  /* 0x0000006300af7202 */ /* 0x000fc60000000f00 */
[----:B------:R4:W-:Y:S02]  /*188e0*/  MUFU.EX2 R126, R0 ;  /* 0x00000000007e7308 */ /* 0x0009e40000000800 */
[----:B----4-:R-:W-:Y:S01]  /*188f0*/  FFMA.FTZ R0, R173, R2, -R5 ;  /* 0x00000002ad007223 */ /* 0x010fe20000010805 */
[----:B------:R-:W-:-:S05]  /*18900*/  MOV R173, R103 ;  /* 0x0000006700ad7202 */ /* 0x000fca0000000f00 */
[----:B------:R4:W5:Y:S02]  /*18910*/  MUFU.EX2 R125, R0 ;  /* 0x00000000007d7308 */ /* 0x0009640000000800 */
[----:B----4-:R-:W-:Y:S01]  /*18920*/  FFMA.FTZ R0, R174, R2, -R5 ;  /* 0x00000002ae007223 */ /* 0x010fe20000010805 */
[----:B-----5:R-:W-:Y:S02]  /*18930*/  F2FP.BF16.F32.PACK_AB R8, R125, R126 ;  /* 0x0000007e7d08723e */ /* 0x020fe400000010ff */
        /* <DEDUP_REMOVED lines=9> */
[C---:B---3--:R-:W-:Y:S01]  /*189d0*/  HMMA.16816.F32.BF16 R44, R8.reuse, R18, R28 ;  /* 0x00000012082c723c */ /* 0x048fe2000004181c */
[----:B------:R-:W3:Y:S05]  /*189e0*/  LDSM.16.MT88.4 R28, [R225+0xe800] ;  /* 0x00e80000e11c783b */ /* 0x000eea0000004200 */
[C---:B------:R-:W-:Y:S06]  /*189f0*/  HMMA.16816.F32.BF16 R84, R8.reuse, R20, R84 ;  /* 0x000000140854723c */ /* 0x040fec0000041854 */
[----:B------:R-:W-:Y:S01]  /*18a00*/  HMMA.16816.F32.BF16 R64, R8, R22, R32 ;  /* 0x000000160840723c */ /* 0x000fe20000041820 */
[----:B----4-:R-:W-:Y:S01]  /*18a10*/  FFMA.FTZ R0, R148, R2, -R3 ;  /* 0x0000000294007223 */ /* 0x010fe20000010803 */
[----:B------:R-:W4:Y:S01]  /*18a20*/  LDSM.16.MT88.4 R20, [R223+0xe800] ;  /* 0x00e80000df14783b */ /* 0x000f220000004200 */
[----:B------:R-:W-:-:S02]  /*18a30*/  MOV R148, R97 ;  /* 0x0000006100947202 */ /* 0x000fc40000000f00 */
[----:B------:R5:W1:Y:S01]  /*18a40*/  MUFU.EX2 R127, R0 ;  /* 0x00000000007f7308 */ /* 0x000a620000000800 */
[C---:B------:R-:W-:Y:S01]  /*18a50*/  HMMA.16816.F32.BF16 R80, R8.reuse, R16, R80 ;  /* 0x000000100850723c */ /* 0x040fe20000041850 */
[----:B------:R-:W4:Y:S05]  /*18a60*/  LDSM.16.MT88.4 R16, [R224+0xe800] ;  /* 0x00e80000e010783b */ /* 0x000f2a0000004200 */
[C---:B--2---:R-:W-:Y:S06]  /*18a70*/  HMMA.16816.F32.BF16 R40, R8.reuse, R48, R76 ;  /* 0x000000300828723c */ /* 0x044fec000004184c */
[----:B------:R-:W-:Y:S01]  /*18a80*/  HMMA.16816.F32.BF16 R88, R8, R52, R88 ;  /* 0x000000340858723c */ /* 0x000fe20000041858 */
[----:B-----5:R-:W-:-:S05]  /*18a90*/  FFMA.FTZ R0, R122, R2, -R3 ;  /* 0x000000027a007223 */ /* 0x020fca0000010803 */
[C---:B------:R-:W-:Y:S01]  /*18aa0*/  HMMA.16816.F32.BF16 R32, R8.reuse, R50, R72 ;  /* 0x000000320820723c */ /* 0x040fe20000041848 */
[----:B------:R2:W-:Y:S05]  /*18ab0*/  MUFU.EX2 R122, R0 ;  /* 0x00000000007a7308 */ /* 0x0005ea0000000800 */
[----:B------:R-:W-:Y:S01]  /*18ac0*/  HMMA.16816.F32.BF16 R52, R8, R54, R68 ;  /* 0x000000360834723c */ /* 0x000fe20000041844 */
[----:B------:R-:W-:Y:S06]  /*18ad0*/  LDSM.16.MT88.4 R68, [R225+0xf000] ;  /* 0x00f00000e144783b */ /* 0x000fec0000004200 */
[----:B------:R-:W-:-:S02]  /*18ae0*/  F2FP.BF16.F32.PACK_AB R9, R134, R135 ;  /* 0x000000878609723e */ /* 0x000fc400000010ff */
[----:B-1----:R-:W-:Y:S01]  /*18af0*/  F2FP.BF16.F32.PACK_AB R11, R127, R128 ;  /* 0x000000807f0b723e */ /* 0x002fe200000010ff */
[----:B--2---:R-:W-:Y:S01]  /*18b00*/  FFMA.FTZ R0, R178, R2, -R5 ;  /* 0x00000002b2007223 */ /* 0x004fe20000010805 */
[----:B------:R-:W-:-:S03]  /*18b10*/  MOV R178, R112 ;  /* 0x0000007000b27202 */ /* 0x000fc60000000f00 */
[----:B------:R1:W-:Y:S02]  /*18b20*/  MUFU.EX2 R118, R0 ;  /* 0x0000000000767308 */ /* 0x0003e40000000800 */
[----:B-1----:R-:W-:Y:S01]  /*18b30*/  FFMA.FTZ R0, R177, R2, -R5 ;  /* 0x00000002b1007223 */ /* 0x002fe20000010805 */
[----:B------:R-:W-:Y:S01]  /*18b40*/  MOV R177, R7 ;  /* 0x0000000700b17202 */ /* 0x000fe20000000f00 */
[----:B------:R-:W-:-:S04]  /*18b50*/  FADD.FTZ R7, R252, R249 ;  /* 0x000000f9fc077221 */ /* 0x000fc80000010000 */
[----:B------:R1:W2:Y:S01]  /*18b60*/  MUFU.EX2 R117, R0 ;  /* 0x0000000000757308 */ /* 0x0002a20000000800 */
[----:B------:R-:W-:Y:S01]  /*18b70*/  FADD.FTZ R7, R251, R7 ;  /* 0x00000007fb077221 */ /* 0x000fe20000010000 */
[----:B-1----:R-:W-:Y:S01]  /*18b80*/  FFMA.FTZ R0, R171, R2, -R5 ;  /* 0x00000002ab007223 */ /* 0x002fe20000010805 */
[----:B--2---:R-:W-:Y:S02]  /*18b90*/  F2FP.BF16.F32.PACK_AB R12, R117, R118 ;  /* 0x00000076750c723e */ /* 0x004fe400000010ff */
[----:B------:R-:W-:-:S03]  /*18ba0*/  MOV R171, R96 ;  /* 0x0000006000ab7202 */ /* 0x000fc60000000f00 */
[----:B------:R1:W-:Y:S02]  /*18bb0*/  MUFU.EX2 R116, R0 ;  /* 0x0000000000747308 */ /* 0x0003e40000000800 */
[----:B------:R-:W-:-:S04]  /*18bc0*/  FADD.FTZ R7, R171, R7 ;  /* 0x00000007ab077221 */ /* 0x000fc80000010000 */
[----:B------:R-:W-:Y:S01]  /*18bd0*/  FADD.FTZ R7, R177, R7 ;  /* 0x00000007b1077221 */ /* 0x000fe20000010000 */
[----:B-1----:R-:W-:-:S04]  /*18be0*/  FFMA.FTZ R0, R170, R2, -R5 ;  /* 0x00000002aa007223 */ /* 0x002fc80000010805 */
[----:B------:R1:W2:Y:S02]  /*18bf0*/  MUFU.EX2 R115, R0 ;  /* 0x0000000000737308 */ /* 0x0002a40000000800 */
[----:B-1----:R-:W-:Y:S01]  /*18c00*/  FFMA.FTZ R0, R114, R2, -R3 ;  /* 0x0000000272007223 */ /* 0x002fe20000010803 */
[----:B--2---:R-:W-:-:S05]  /*18c10*/  F2FP.BF16.F32.PACK_AB R14, R115, R116 ;  /* 0x00000074730e723e */ /* 0x004fca00000010ff */
[----:B------:R1:W2:Y:S02]  /*18c20*/  MUFU.EX2 R121, R0 ;  /* 0x0000000000797308 */ /* 0x0002a40000000800 */
[C---:B------:R-:W-:Y:S01]  /*18c30*/  HMMA.16816.F32.BF16 R76, R12.reuse, R58, R64 ;  /* 0x0000003a0c4c723c */ /* 0x040fe20000041840 */
[----:B------:R-:W5:Y:S05]  /*18c40*/  LDSM.16.MT88.4 R64, [R222+0xf000] ;  /* 0x00f00000de40783b */ /* 0x000f6a0000004200 */
[C---:B---3--:R-:W-:Y:S01]  /*18c50*/  HMMA.16816.F32.BF16 R72, R12.reuse, R30, R44 ;  /* 0x0000001e0c48723c */ /* 0x048fe2000004182c */
[----:B------:R-:W3:Y:S05]  /*18c60*/  LDSM.16.MT88.4 R44, [R223+0xf000] ;  /* 0x00f00000df2c783b */ /* 0x000eea0000004200 */
[----:B------:R-:W-:Y:S01]  /*18c70*/  HMMA.16816.F32.BF16 R84, R12, R56, R84 ;  /* 0x000000380c54723c */ /* 0x000fe20000041854 */
[----:B-1----:R-:W-:-:S04]  /*18c80*/  FFMA.FTZ R0, R36, R2, -R3 ;  /* 0x0000000224007223 */ /* 0x002fc80000010803 */
[----:B------:R1:W-:Y:S01]  /*18c90*/  MUFU.EX2 R120, R0 ;  /* 0x0000000000787308 */ /* 0x0003e20000000800 */
[C---:B----4-:R-:W-:Y:S06]  /*18ca0*/  HMMA.16816.F32.BF16 R56, R12.reuse, R20, R40 ;  /* 0x000000140c38723c */ /* 0x050fec0000041828 */
[C---:B------:R-:W-:Y:S06]  /*18cb0*/  HMMA.16816.F32.BF16 R80, R12.reuse, R28, R80 ;  /* 0x0000001c0c50723c */ /* 0x040fec0000041850 */
[----:B------:R-:W-:Y:S01]  /*18cc0*/  HMMA.16816.F32.BF16 R48, R12, R22, R32 ;  /* 0x000000160c30723c */ /* 0x000fe20000041820 */
[----:B------:R-:W-:Y:S01]  /*18cd0*/  LDSM.16.MT88.4 R20, [R222+0xf800] ;  /* 0x00f80000de14783b */ /* 0x000fe20000004200 */
[----:B-1----:R-:W-:-:S04]  /*18ce0*/  FFMA.FTZ R0, R95, R2, -R3 ;  /* 0x000000025f007223 */ /* 0x002fc80000010803 */
[C---:B------:R-:W-:Y:S01]  /*18cf0*/  HMMA.16816.F32.BF16 R88, R12.reuse, R16, R88 ;  /* 0x000000100c58723c */ /* 0x040fe20000041858 */
[----:B------:R1:W4:Y:S05]  /*18d00*/  MUFU.EX2 R119, R0 ;  /* 0x0000000000777308 */ /* 0x00032a0000000800 */
[----:B------:R-:W-:Y:S01]  /*18d10*/  HMMA.16816.F32.BF16 R40, R12, R18, R52 ;  /* 0x000000120c28723c */ /* 0x000fe20000041834 */
[----:B------:R-:W3:Y:S01]  /*18d20*/  LDSM.16.MT88.4 R12, [R224+0xf000] ;  /* 0x00f00000e00c783b */ /* 0x000ee20000004200 */
[----:B--2---:R-:W-:Y:S01]  /*18d30*/  F2FP.BF16.F32.PACK_AB R17, R121, R122 ;  /* 0x0000007a7911723e */ /* 0x004fe200000010ff */
[----:B-1----:R-:W-:-:S04]  /*18d40*/  FFMA.FTZ R0, R181, R2, -R5 ;  /* 0x00000002b5007223 */ /* 0x002fc80000010805 */
[----:B----4-:R-:W-:Y:S01]  /*18d50*/  F2FP.BF16.F32.PACK_AB R19, R119, R120 ;  /* 0x000000787713723e */ /* 0x010fe200000010ff */
        /* <DEDUP_REMOVED lines=11> */
[C---:B-----5:R-:W-:Y:S06]  /*18e10*/  HMMA.16816.F32.BF16 R28, R8.reuse, R66, R76 ;  /* 0x00000042081c723c */ /* 0x060fec000004184c */
[C---:B------:R-:W-:Y:S06]  /*18e20*/  HMMA.16816.F32.BF16 R76, R8.reuse, R68, R80 ;  /* 0x00000044084c723c */ /* 0x040fec0000041850 */
[C---:B---3--:R-:W-:Y:S01]  /*18e30*/  HMMA.16816.F32.BF16 R80, R8.reuse, R44, R56 ;  /* 0x0000002c0850723c */ /* 0x048fe20000041838 */
[-CC-:B-1----:R-:W-:Y:S01]  /*18e40*/  FFMA.FTZ R0, R132, R2.reuse, -R3.reuse ;  /* 0x0000000284007223 */ /* 0x182fe20000010803 */
        /* <DEDUP_REMOVED lines=10> */
[----:B------:R-:W5:Y:S01]  /*18ef0*/  LDSM.16.MT88.4 R8, [R224+0xf800] ;  /* 0x00f80000e008783b */ /* 0x000f620000004200 */
[----:B------:R-:W-:Y:S01]  /*18f00*/  FADD.FTZ R12, R92, R24 ;  /* 0x000000185c0c7221 */ /* 0x000fe20000010000 */
[----:B---3--:R-:W-:Y:S02]  /*18f10*/  F2FP.BF16.F32.PACK_AB R13, R109, R114 ;  /* 0x000000726d0d723e */ /* 0x008fe400000010ff */
[----:B------:R-:W-:Y:S01]  /*18f20*/  LDSM.16.MT88.4 R40, [R225+0x10000] ;  /* 0x01000000e128783b */ /* 0x000fe20000004200 */
[----:B------:R-:W-:Y:S01]  /*18f30*/  FADD.FTZ R24, R93, R12 ;  /* 0x0000000c5d187221 */ /* 0x000fe20000010000 */
[----:B--2---:R-:W-:-:S04]  /*18f40*/  FFMA.FTZ R0, R185, R2, -R5 ;  /* 0x00000002b9007223 */ /* 0x004fc80000010805 */
[----:B------:R2:W-:Y:S02]  /*18f50*/  MUFU.EX2 R106, R0 ;  /* 0x00000000006a7308 */ /* 0x0005e40000000800 */
[----:B--2---:R-:W-:-:S06]  /*18f60*/  FFMA.FTZ R0, R183, R2, -R5 ;  /* 0x00000002b7007223 */ /* 0x004fcc0000010805 */
        /* <DEDUP_REMOVED lines=11> */
[----:B------:R-:W5:Y:S05]  /*19020*/  LDSM.16.MT88.4 R20, [R222+0x10000] ;  /* 0x01000000de14783b */ /* 0x000f6a0000004200 */
[----:B-1----:R-:W-:Y:S01]  /*19030*/  HMMA.16816.F32.BF16 R84, R16, R56, R80 ;  /* 0x000000381054723c */ /* 0x002fe20000041850 */
[----:B--2---:R-:W-:Y:S01]  /*19040*/  FFMA.FTZ R0, R165, R2, -R3 ;  /* 0x00000002a5007223 */ /* 0x004fe20000010803 */
[----:B---3--:R-:W-:-:S03]  /*19050*/  F2FP.BF16.F32.PACK_AB R15, R107, R108 ;  /* 0x0000006c6b0f723e */ /* 0x008fc600000010ff */
[----:B------:R1:W-:Y:S01]  /*19060*/  MUFU.EX2 R102, R0 ;  /* 0x0000000000667308 */ /* 0x0003e20000000800 */
[C---:B------:R-:W-:Y:S01]  /*19070*/  HMMA.16816.F32.BF16 R64, R16.reuse, R58, R64 ;  /* 0x0000003a1040723c */ /* 0x040fe20000041840 */
[----:B------:R-:W2:Y:S05]  /*19080*/  LDSM.16.MT88.4 R56, [R223+0x10000] ;  /* 0x01000000df38783b */ /* 0x000eaa0000004200 */
[C---:B----4-:R-:W-:Y:S06]  /*19090*/  HMMA.16816.F32.BF16 R32, R16.reuse, R68, R76 ;  /* 0x000000441020723c */ /* 0x050fec000004184c */
[----:B------:R-:W-:Y:S01]  /*190a0*/  HMMA.16816.F32.BF16 R44, R16, R70, R72 ;  /* 0x00000046102c723c */ /* 0x000fe20000041848 */
[----:B------:R-:W3:Y:S01]  /*190b0*/  LDSM.16.MT88.4 R68, [R224+0x10000] ;  /* 0x01000000e044783b */ /* 0x000ee20000004200 */
[----:B-1----:R-:W-:-:S04]  /*190c0*/  FFMA.FTZ R0, R63, R2, -R3 ;  /* 0x000000023f007223 */ /* 0x002fc80000010803 */
[C---:B-----5:R-:W-:Y:S01]  /*190d0*/  HMMA.16816.F32.BF16 R72, R16.reuse, R8, R88 ;  /* 0x000000081048723c */ /* 0x060fe20000041858 */
[----:B------:R1:W4:Y:S05]  /*190e0*/  MUFU.EX2 R101, R0 ;  /* 0x0000000000657308 */ /* 0x00032a0000000800 */
[----:B------:R-:W-:Y:S01]  /*190f0*/  HMMA.16816.F32.BF16 R80, R16, R10, R52 ;  /* 0x0000000a1050723c */ /* 0x000fe20000041834 */
[----:B------:R-:W-:Y:S01]  /*19100*/  FADD.FTZ R8, R94, R24 ;  /* 0x000000185e087221 */ /* 0x000fe20000010000 */
[----:B------:R-:W5:Y:S03]  /*19110*/  LDSM.16.MT88.4 R52, [R222+0x10800] ;  /* 0x01080000de34783b */ /* 0x000f660000004200 */
[----:B------:R-:W-:-:S04]  /*19120*/  FADD.FTZ R8, R243, R8 ;  /* 0x00000008f3087221 */ /* 0x000fc80000010000 */
[----:B------:R-:W-:Y:S01]  /*19130*/  FADD.FTZ R8, R244, R8 ;  /* 0x00000008f4087221 */ /* 0x000fe20000010000 */
[----:B-1----:R-:W-:Y:S01]  /*19140*/  FFMA.FTZ R0, R187, R2, -R5 ;  /* 0x00000002bb007223 */ /* 0x002fe20000010805 */
[----:B----4-:R-:W-:-:S03]  /*19150*/  F2FP.BF16.F32.PACK_AB R9, R101, R102 ;  /* 0x000000666509723e */ /* 0x010fc600000010ff */
        /* <DEDUP_REMOVED lines=12> */
[C---:B------:R-:W-:Y:S06]  /*19220*/  HMMA.16816.F32.BF16 R48, R12.reuse, R40, R32 ;  /* 0x000000280c30723c */ /* 0x040fec0000041820 */
[----:B--2---:R-:W-:Y:S01]  /*19230*/  HMMA.16816.F32.BF16 R32, R12, R56, R84 ;  /* 0x000000380c20723c */ /* 0x004fe20000041854 */
[----:B-1----:R-:W-:-:S04]  /*19240*/  FFMA.FTZ R0, R191, R2, -R5 ;  /* 0x00000002bf007223 */ /* 0x002fc80000010805 */
[----:B------:R1:W-:Y:S01]  /*19250*/  MUFU.EX2 R95, R0 ;  /* 0x00000000005f7308 */ /* 0x0003e20000000800 */
[C---:B------:R-:W-:Y:S06]  /*19260*/  HMMA.16816.F32.BF16 R56, R12.reuse, R58, R64 ;  /* 0x0000003a0c38723c */ /* 0x040fec0000041840 */
[C---:B---3--:R-:W-:Y:S06]  /*19270*/  HMMA.16816.F32.BF16 R64, R12.reuse, R68, R72 ;  /* 0x000000440c40723c */ /* 0x048fec0000041848 */
[----:B------:R-:W-:Y:S01]  /*19280*/  HMMA.16816.F32.BF16 R88, R12, R22, R28 ;  /* 0x000000160c58723c */ /* 0x000fe2000004181c */
[----:B------:R-:W2:Y:S01]  /*19290*/  LDSM.16.MT88.4 R20, [R225+0x10800] ;  /* 0x01080000e114783b */ /* 0x000ea20000004200 */
[----:B-1----:R-:W-:-:S03]  /*192a0*/  FFMA.FTZ R0, R192, R2, -R5 ;  /* 0x00000002c0007223 */ /* 0x002fc60000010805 */
[----:B------:R-:W1:Y:S01]  /*192b0*/  LDSM.16.MT88.4 R28, [R223+0x10800] ;  /* 0x01080000df1c783b */ /* 0x000e620000004200 */
[C---:B------:R-:W-:Y:S01]  /*192c0*/  HMMA.16816.F32.BF16 R40, R12.reuse, R42, R44 ;  /* 0x0000002a0c28723c */ /* 0x040fe2000004182c */
[----:B------:R3:W-:Y:S02]  /*192d0*/  MUFU.EX2 R94, R0 ;  /* 0x00000000005e7308 */ /* 0x0007e40000000800 */
[----:B------:R-:W4:Y:S03]  /*192e0*/  LDSM.16.MT88.4 R44, [R224+0x10800] ;  /* 0x01080000e02c783b */ /* 0x000f260000004200 */
[----:B------:R-:W-:Y:S07]  /*192f0*/  HMMA.16816.F32.BF16 R68, R12, R70, R80 ;  /* 0x000000460c44723c */ /* 0x000fee0000041850 */
[-CC-:B------:R-:W-:Y:S01]  /*19300*/  FFMA.FTZ R12, R201, R2.reuse, -R3.reuse ;  /* 0x00000002c90c7223 */ /* 0x180fe20000010803 */
[----:B------:R-:W-:-:S03]  /*19310*/  FFMA.FTZ R13, R208, R2, -R3 ;  /* 0x00000002d00d7223 */ /* 0x000fc60000010803 */
[----:B------:R5:W-:Y:S01]  /*19320*/  MUFU.EX2 R72, R12 ;  /* 0x0000000c00487308 */ /* 0x000be20000000800 */
[----:B---3--:R-:W-:Y:S01]  /*19330*/  FADD.FTZ R0, R178, R7 ;  /* 0x00000007b2007221 */ /* 0x008fe20000010000 */
[----:B------:R-:W-:-:S03]  /*19340*/  FFMA.FTZ R7, R193, R2, -R5 ;  /* 0x00000002c1077223 */ /* 0x000fc60000010805 */
[----:B------:R-:W-:-:S03]  /*19350*/  FADD.FTZ R0, R148, R0 ;  /* 0x0000000094007221 */ /* 0x000fc60000010000 */
[----:B------:R3:W-:Y:S01]  /*19360*/  MUFU.EX2 R93, R7 ;  /* 0x00000007005d7308 */ /* 0x0007e20000000800 */
[----:B------:R-:W-:-:S04]  /*19370*/  FADD.FTZ R0, R143, R0 ;  /* 0x000000008f007221 */ /* 0x000fc80000010000 */
[----:B------:R-:W-:Y:S01]  /*19380*/  FADD.FTZ R0, R172, R0 ;  /* 0x00000000ac007221 */ /* 0x000fe20000010000 */
[----:B-----5:R-:W-:-:S03]  /*19390*/  FFMA.FTZ R12, R25, R2, -R3 ;  /* 0x00000002190c7223 */ /* 0x020fc60000010803 */
[----:B------:R-:W-:Y:S01]  /*193a0*/  FADD.FTZ R0, R174, R0 ;  /* 0x00000000ae007221 */ /* 0x000fe20000010000 */
[----:B------:R-:W-:Y:S03]  /*193b0*/  MUFU.EX2 R25, R13 ;  /* 0x0000000d00197308 */ /* 0x000fe60000000800 */
[----:B------:R-:W-:Y:S01]  /*193c0*/  FADD.FTZ R0, R173, R0 ;  /* 0x00000000ad007221 */ /* 0x000fe20000010000 */
[----:B---3--:R-:W-:-:S03]  /*193d0*/  FADD.FTZ R7, R245, R8 ;  /* 0x00000008f5077221 */ /* 0x008fc60000010000 */
[----:B------:R-:W-:Y:S01]  /*193e0*/  FADD.FTZ R16, R175, R0 ;  /* 0x00000000af107221 */ /* 0x000fe20000010000 */
[-C--:B------:R-:W-:Y:S01]  /*193f0*/  FFMA.FTZ R0, R200, R2.reuse, -R3 ;  /* 0x00000002c8007223 */ /* 0x080fe20000010803 */
[----:B------:R-:W-:Y:S01]  /*19400*/  FFMA.FTZ R8, R195, R2, -R5 ;  /* 0x00000002c3087223 */ /* 0x000fe20000010805 */
[----:B------:R-:W-:Y:S01]  /*19410*/  FADD.FTZ R7, R247, R7 ;  /* 0x00000007f7077221 */ /* 0x000fe20000010000 */
[----:B------:R3:W-:Y:S03]  /*19420*/  MUFU.EX2 R63, R12 ;  /* 0x0000000c003f7308 */ /* 0x0007e60000000800 */
[----:B------:R-:W-:-:S04]  /*19430*/  FADD.FTZ R7, R242, R7 ;  /* 0x00000007f2077221 */ /* 0x000fc80000010000 */
[----:B------:R-:W-:Y:S01]  /*19440*/  FADD.FTZ R7, R241, R7 ;  /* 0x00000007f1077221 */ /* 0x000fe20000010000 */
[----:B------:R5:W-:Y:S03]  /*19450*/  MUFU.EX2 R73, R0 ;  /* 0x0000000000497308 */ /* 0x000be60000000800 */
[----:B------:R-:W-:-:S04]  /*19460*/  FADD.FTZ R7, R240, R7 ;  /* 0x00000007f0077221 */ /* 0x000fc80000010000 */
[----:B------:R-:W-:Y:S01]  /*19470*/  FADD.FTZ R7, R237, R7 ;  /* 0x00000007ed077221 */ /* 0x000fe20000010000 */
[----:B------:R2:W1:Y:S01]  /*19480*/  MUFU.EX2 R92, R8 ;  /* 0x00000008005c7308 */ /* 0x0004620000000800 */
[----:B---3--:R-:W-:Y:S02]  /*19490*/  FFMA.FTZ R12, R202, R2, -R5 ;  /* 0x00000002ca0c7223 */ /* 0x008fe40000010805 */
[----:B------:R-:W-:-:S04]  /*194a0*/  FADD.FTZ R7, R234, R7 ;  /* 0x00000007ea077221 */ /* 0x000fc80000010000 */
[----:B------:R-:W-:Y:S01]  /*194b0*/  FADD.FTZ R7, R219, R7 ;  /* 0x00000007db077221 */ /* 0x000fe20000010000 */
[----:B-----5:R-:W-:-:S03]  /*194c0*/  FADD.FTZ R0, R155, R16 ;  /* 0x000000109b007221 */ /* 0x020fc60000010000 */
[----:B------:R-:W-:Y:S01]  /*194d0*/  FADD.FTZ R7, R235, R7 ;  /* 0x00000007eb077221 */ /* 0x000fe20000010000 */
[----:B------:R-:W-:Y:S01]  /*194e0*/  LDSM.16.MT88.4 R16, [R225+0x11000] ;  /* 0x01100000e110783b */ /* 0x000fe20000004200 */
[----:B------:R-:W-:Y:S02]  /*194f0*/  FADD.FTZ R0, R153, R0 ;  /* 0x0000000099007221 */ /* 0x000fe40000010000 */
[----:B------:R-:W-:Y:S01]  /*19500*/  FADD.FTZ R7, R217, R7 ;  /* 0x00000007d9077221 */ /* 0x000fe20000010000 */
[----:B--2---:R-:W-:Y:S01]  /*19510*/  FFMA.FTZ R8, R196, R2, -R3 ;  /* 0x00000002c4087223 */ /* 0x004fe20000010803 */
[----:B------:R-:W-:Y:S02]  /*19520*/  FADD.FTZ R0, R154, R0 ;  /* 0x000000009a007221 */ /* 0x000fe40000010000 */
[----:B------:R-:W-:Y:S01]  /*19530*/  FADD.FTZ R7, R216, R7 ;  /* 0x00000007d8077221 */ /* 0x000fe20000010000 */
[----:B-1----:R-:W-:Y:S01]  /*19540*/  F2FP.BF16.F32.PACK_AB R10, R92, R93 ;  /* 0x0000005d5c0a723e */ /* 0x002fe200000010ff */
[----:B------:R1:W2:Y:S01]  /*19550*/  MUFU.EX2 R84, R8 ;  /* 0x0000000800547308 */ /* 0x0002a20000000800 */
        /* <DEDUP_REMOVED lines=10> */
[----:B--2---:R-:W-:Y:S01]  /*19600*/  F2FP.BF16.F32.PACK_AB R11, R84, R97 ;  /* 0x00000061540b723e */ /* 0x004fe200000010ff */
[----:B------:R-:W-:Y:S02]  /*19610*/  FADD.FTZ R7, R142, R7 ;  /* 0x000000078e077221 */ /* 0x000fe40000010000 */
[----:B------:R-:W-:Y:S02]  /*19620*/  FADD.FTZ R0, R147, R0 ;  /* 0x0000000093007221 */ /* 0x000fe40000010000 */
[----:B------:R-:W-:-:S02]  /*19630*/  FADD.FTZ R7, R141, R7 ;  /* 0x000000078d077221 */ /* 0x000fc40000010000 */
[----:B------:R-:W-:Y:S01]  /*19640*/  HMMA.16816.F32.BF16 R88, R8, R54, R88 ;  /* 0x000000360858723c */ /* 0x000fe20000041858 */
[----:B------:R1:W-:Y:S01]  /*19650*/  MUFU.EX2 R55, R12 ;  /* 0x0000000c00377308 */ /* 0x0003e20000000800 */
[----:B------:R-:W-:Y:S01]  /*19660*/  FADD.FTZ R0, R145, R0 ;  /* 0x0000000091007221 */ /* 0x000fe20000010000 */
[----:B------:R-:W-:-:S03]  /*19670*/  FADD.FTZ R7, R140, R7 ;  /* 0x000000078c077221 */ /* 0x000fc60000010000 */
[----:B------:R-:W-:Y:S01]  /*19680*/  FADD.FTZ R0, R146, R0 ;  /* 0x0000000092007221 */ /* 0x000fe20000010000 */
[----:B------:R-:W-:Y:S01]  /*19690*/  HMMA.16816.F32.BF16 R76, R8, R52, R76 ;  /* 0x00000034084c723c */ /* 0x000fe2000004184c */
[----:B------:R-:W-:Y:S02]  /*196a0*/  FADD.FTZ R7, R139, R7 ;  /* 0x000000078b077221 */ /* 0x000fe40000010000 */
[----:B------:R-:W-:-:S03]  /*196b0*/  FADD.FTZ R0, R161, R0 ;  /* 0x00000000a1007221 */ /* 0x000fc60000010000 */
[----:B------:R-:W-:Y:S01]  /*196c0*/  HMMA.16816.F32.BF16 R48, R8, R20, R48 ;  /* 0x000000140830723c */ /* 0x000fe20000041830 */
[----:B------:R-:W-:Y:S01]  /*196d0*/  FADD.FTZ R0, R162, R0 ;  /* 0x00000000a2007221 */ /* 0x000fe20000010000 */
[----:B-1----:R-:W-:-:S03]  /*196e0*/  FFMA.FTZ R12, R203, R2, -R5 ;  /* 0x00000002cb0c7223 */ /* 0x002fc60000010805 */
[----:B------:R-:W-:Y:S01]  /*196f0*/  FADD.FTZ R0, R163, R0 ;  /* 0x00000000a3007221 */ /* 0x000fe20000010000 */
[C---:B------:R-:W-:Y:S01]  /*19700*/  HMMA.16816.F32.BF16 R40, R8.reuse, R22, R40 ;  /* 0x000000160828723c */ /* 0x040fe20000041828 */
[----:B------:R-:W1:Y:S01]  /*19710*/  LDSM.16.MT88.4 R20, [R222+0x11000] ;  /* 0x01100000de14783b */ /* 0x000e620000004200 */
[----:B------:R2:W3:Y:S04]  /*19720*/  MUFU.EX2 R54, R12 ;  /* 0x0000000c00367308 */ /* 0x0004e80000000800 */
[C---:B------:R-:W-:Y:S01]  /*19730*/  HMMA.16816.F32.BF16 R148, R8.reuse, R28, R32 ;  /* 0x0000001c0894723c */ /* 0x040fe20000041820 */
[----:B------:R-:W5:Y:S05]  /*19740*/  LDSM.16.MT88.4 R32, [R223+0x11000] ;  /* 0x01100000df20783b */ /* 0x000f6a0000004200 */
[C---:B------:R-:W-:Y:S01]  /*19750*/  HMMA.16816.F32.BF16 R56, R8.reuse, R30, R56 ;  /* 0x0000001e0838723c */ /* 0x040fe20000041838 */
[----:B------:R-:W5:Y:S05]  /*19760*/  LDSM.16.MT88.4 R28, [R224+0x11000] ;  /* 0x01100000e01c783b */ /* 0x000f6a0000004200 */
[----:B----4-:R-:W-:Y:S01]  /*19770*/  HMMA.16816.F32.BF16 R64, R8, R44, R64 ;  /* 0x0000002c0840723c */ /* 0x010fe20000041840 */
[----:B--2---:R-:W-:-:S04]  /*19780*/  FFMA.FTZ R12, R204, R2, -R5 ;  /* 0x00000002cc0c7223 */ /* 0x004fc80000010805 */
[----:B------:R2:W-:Y:S01]  /*19790*/  MUFU.EX2 R53, R12 ;  /* 0x0000000c00357308 */ /* 0x0005e20000000800 */
[----:B------:R-:W-:Y:S07]  /*197a0*/  HMMA.16816.F32.BF16 R44, R8, R46, R68 ;  /* 0x0000002e082c723c */ /* 0x000fee0000041844 */
[----:B---3--:R-:W-:Y:S02]  /*197b0*/  F2FP.BF16.F32.PACK_AB R8, R54, R55 ;  /* 0x000000373608723e */ /* 0x008fe400000010ff */
[----:B------:R-:W-:Y:S01]  /*197c0*/  F2FP.BF16.F32.PACK_AB R9, R72, R73 ;  /* 0x000000494809723e */ /* 0x000fe200000010ff */
[----:B--2---:R-:W-:-:S04]  /*197d0*/  FFMA.FTZ R12, R206, R2, -R5 ;  /* 0x00000002ce0c7223 */ /* 0x004fc80000010805 */
[----:B------:R2:W3:Y:S02]  /*197e0*/  MUFU.EX2 R52, R12 ;  /* 0x0000000c00347308 */ /* 0x0004e40000000800 */
[----:B--2---:R-:W-:Y:S01]  /*197f0*/  FFMA.FTZ R12, R205, R2, -R3 ;  /* 0x00000002cd0c7223 */ /* 0x004fe20000010803 */
[----:B---3--:R-:W-:-:S05]  /*19800*/  F2FP.BF16.F32.PACK_AB R10, R52, R53 ;  /* 0x00000035340a723e */ /* 0x008fca00000010ff */
[----:B------:R2:W3:Y:S02]  /*19810*/  MUFU.EX2 R39, R12 ;  /* 0x0000000c00277308 */ /* 0x0004e40000000800 */
[----:B--2---:R-:W-:Y:S01]  /*19820*/  FADD.FTZ R12, R138, R7 ;  /* 0x000000078a0c7221 */ /* 0x004fe20000010000 */
[----:B------:R-:W-:Y:S01]  /*19830*/  FADD.FTZ R7, R164, R0 ;  /* 0x00000000a4077221 */ /* 0x000fe20000010000 */
[----:B------:R-:W-:Y:S01]  /*19840*/  FFMA.FTZ R0, R207, R2, -R3 ;  /* 0x00000002cf007223 */ /* 0x000fe20000010803 */
[----:B---3--:R-:W-:Y:S01]  /*19850*/  F2FP.BF16.F32.PACK_AB R11, R39, R63 ;  /* 0x0000003f270b723e */ /* 0x008fe200000010ff */
[----:B------:R-:W-:Y:S01]  /*19860*/  FADD.FTZ R12, R137, R12 ;  /* 0x0000000c890c7221 */ /* 0x000fe20000010000 */
[----:B------:R-:W-:Y:S01]  /*19870*/  FADD.FTZ R7, R250, R7 ;  /* 0x00000007fa077221 */ /* 0x000fe20000010000 */
[----:B------:R2:W3:Y:S02]  /*19880*/  MUFU.EX2 R36, R0 ;  /* 0x0000000000247308 */ /* 0x0004e40000000800 */
[----:B------:R-:W-:-:S02]  /*19890*/  FADD.FTZ R12, R136, R12 ;  /* 0x0000000c880c7221 */ /* 0x000fc40000010000 */
[C---:B-1----:R-:W-:Y:S06]  /*198a0*/  HMMA.16816.F32.BF16 R136, R8.reuse, R20, R76 ;  /* 0x000000140888723c */ /* 0x042fec000004184c */
[C---:B------:R-:W-:Y:S06]  /*198b0*/  HMMA.16816.F32.BF16 R140, R8.reuse, R16, R48 ;  /* 0x00000010088c723c */ /* 0x040fec0000041830 */
[C---:B-----5:R-:W-:Y:S01]  /*198c0*/  HMMA.16816.F32.BF16 R148, R8.reuse, R32, R148 ;  /* 0x000000200894723c */ /* 0x060fe20000041894 */
[----:B--2---:R-:W-:Y:S01]  /*198d0*/  FADD.FTZ R0, R248, R7 ;  /* 0x00000007f8007221 */ /* 0x004fe20000010000 */
[----:B------:R-:W-:Y:S01]  /*198e0*/  FADD.FTZ R7, R133, R12 ;  /* 0x0000000c85077221 */ /* 0x000fe20000010000 */
[----:B------:R-:W-:Y:S01]  /*198f0*/  FFMA.FTZ R12, R194, R2, -R3 ;  /* 0x00000002c20c7223 */ /* 0x000fe20000010803 */
[----:B---3--:R-:W-:Y:S01]  /*19900*/  F2FP.BF16.F32.PACK_AB R161, R25, R36 ;  /* 0x0000002419a1723e */ /* 0x008fe200000010ff */
[----:B------:R-:W-:Y:S01]  /*19910*/  FADD.FTZ R0, R246, R0 ;  /* 0x00000000f6007221 */ /* 0x000fe20000010000 */
[----:B------:R-:W-:Y:S01]  /*19920*/  FADD.FTZ R7, R131, R7 ;  /* 0x0000000783077221 */ /* 0x000fe20000010000 */
        /* <DEDUP_REMOVED lines=14> */
[----:B------:R-:W-:Y:S02]  /*19a10*/  FADD.FTZ R7, R124, R7 ;  /* 0x000000077c077221 */ /* 0x000fe40000010000 */
[----:B------:R1:W-:Y:S01]  /*19a20*/  MUFU.EX2 R15, R12 ;  /* 0x0000000c000f7308 */ /* 0x0003e20000000800 */
[----:B------:R-:W-:Y:S01]  /*19a30*/  FADD.FTZ R0, R158, R0 ;  /* 0x000000009e007221 */ /* 0x000fe20000010000 */
[----:B------:R-:W-:Y:S01]  /*19a40*/  FADD.FTZ R7, R123, R7 ;  /* 0x000000077b077221 */ /* 0x000fe20000010000 */
[C---:B------:R-:W-:Y:S02]  /*19a50*/  HMMA.16816.F32.BF16 R64, R8.reuse, R28, R64 ;  /* 0x0000001c0840723c */ /* 0x040fe40000041840 */
[----:B------:R-:W-:Y:S01]  /*19a60*/  FADD.FTZ R0, R144, R0 ;  /* 0x0000000090007221 */ /* 0x000fe20000010000 */
[----:B------:R-:W-:Y:S01]  /*19a70*/  FADD.FTZ R7, R118, R7 ;  /* 0x0000000776077221 */ /* 0x000fe20000010000 */
[----:B------:R-:W2:Y:S02]  /*19a80*/  LDSM.16.MT88.4 R144, [R222+0x11800] ;  /* 0x01180000de90783b */ /* 0x000ea40000004200 */
[----:B------:R-:W-:Y:S01]  /*19a90*/  FADD.FTZ R0, R157, R0 ;  /* 0x000000009d007221 */ /* 0x000fe20000010000 */
[----:B------:R-:W-:Y:S01]  /*19aa0*/  HMMA.16816.F32.BF16 R44, R8, R30, R44 ;  /* 0x0000001e082c723c */ /* 0x000fe2000004182c */
[----:B------:R-:W-:Y:S02]  /*19ab0*/  LDSM.16.MT88.4 R8, [R224+0x11800] ;  /* 0x01180000e008783b */ /* 0x000fe40000004200 */
[----:B------:R-:W-:-:S02]  /*19ac0*/  FADD.FTZ R0, R156, R0 ;  /* 0x000000009c007221 */ /* 0x000fc40000010000 */
[----:B------:R-:W-:Y:S01]  /*19ad0*/  LDSM.16.MT88.4 R156, [R223+0x11800] ;  /* 0x01180000df9c783b */ /* 0x000fe20000004200 */
[----:B-1----:R-:W-:-:S04]  /*19ae0*/  FFMA.FTZ R12, R210, R2, -R5 ;  /* 0x00000002d20c7223 */ /* 0x002fc80000010805 */
[----:B------:R1:W3:Y:S02]  /*19af0*/  MUFU.EX2 R14, R12 ;  /* 0x0000000c000e7308 */ /* 0x0002e40000000800 */
[----:B-1----:R-:W-:Y:S01]  /*19b00*/  FFMA.FTZ R12, R197, R2, -R5 ;  /* 0x00000002c50c7223 */ /* 0x002fe20000010805 */
[----:B---3--:R-:W-:-:S05]  /*19b10*/  F2FP.BF16.F32.PACK_AB R160, R14, R15 ;  /* 0x0000000f0ea0723e */ /* 0x008fca00000010ff */
[----:B------:R1:W-:Y:S02]  /*19b20*/  MUFU.EX2 R13, R12 ;  /* 0x0000000c000d7308 */ /* 0x0003e40000000800 */
[-C--:B-1----:R-:W-:Y:S01]  /*19b30*/  FFMA.FTZ R12, R211, R2.reuse, -R5 ;  /* 0x00000002d30c7223 */ /* 0x082fe20000010805 */
[----:B------:R-:W-:Y:S01]  /*19b40*/  FADD.FTZ R5, R117, R7 ;  /* 0x0000000775057221 */ /* 0x000fe20000010000 */
[----:B------:R-:W-:-:S03]  /*19b50*/  FFMA.FTZ R2, R212, R2, -R3 ;  /* 0x00000002d4027223 */ /* 0x000fc60000010803 */
[----:B------:R-:W-:Y:S01]  /*19b60*/  FADD.FTZ R7, R116, R5 ;  /* 0x0000000574077221 */ /* 0x000fe20000010000 */
[----:B------:R-:W-:Y:S01]  /*19b70*/  FADD.FTZ R5, R152, R0 ;  /* 0x0000000098057221 */ /* 0x000fe20000010000 */
[----:B------:R-:W1:Y:S01]  /*19b80*/  MUFU.EX2 R12, R12 ;  /* 0x0000000c000c7308 */ /* 0x000e620000000800 */
[----:B------:R-:W3:Y:S01]  /*19b90*/  LDSM.16.MT88.4 R152, [R225+0x11800] ;  /* 0x01180000e198783b */ /* 0x000ee20000004200 */
        /* <DEDUP_REMOVED lines=63> */
[----:B------:R-:W2:Y:S01]  /*19f90*/  LDL R206, [R1] ;  /* 0x0000000001ce7983 */ /* 0x000ea20000100800 */
        /* <DEDUP_REMOVED lines=9> */
[----:B------:R-:W-:Y:S01]  /*1a030*/  IABS R7, R10 ;  /* 0x0000000a00077213 */ /* 0x000fe20000000000 */
[C---:B------:R-:W-:Y:S01]  /*1a040*/  VIADD R11, R10.reuse, 0x100 ;  /* 0x000001000a0b7836 */ /* 0x040fe20000000000 */
        /* <DEDUP_REMOVED lines=8> */
[----:B-1----:R-:W-:Y:S01]  /*1a0d0*/  IMAD.MOV R3, RZ, RZ, -R9 ;  /* 0x000000ffff037224 */ /* 0x002fe200078e0a09 */
[----:B------:R-:W-:-:S03]  /*1a0e0*/  MOV R8, RZ ;  /* 0x000000ff00087202 */ /* 0x000fc60000000f00 */
[----:B------:R-:W-:Y:S01]  /*1a0f0*/  IMAD R5, R3, R0, RZ ;  /* 0x0000000003057224 */ /* 0x000fe200078e02ff */
[----:B------:R-:W-:Y:S02]  /*1a100*/  IABS R3, R11 ;  /* 0x0000000b00037213 */ /* 0x000fe40000000000 */
[----:B------:R-:W-:Y:S01]  /*1a110*/  LOP3.LUT R11, R11, R2, RZ, 0x3c, !PT ;  /* 0x000000020b0b7212 */ /* 0x000fe200078e3cff */
[----:B------:R-:W-:Y:S01]  /*1a120*/  IMAD.HI.U32 R5, R9, R5, R8 ;  /* 0x0000000509057227 */ /* 0x000fe200078e0008 */
[----:B------:R-:W-:Y:S02]  /*1a130*/  MOV R9, R3 ;  /* 0x0000000300097202 */ /* 0x000fe40000000f00 */
[----:B------:R-:W-:Y:S01]  /*1a140*/  ISETP.GE.AND P3, PT, R11, RZ, PT ;  /* 0x000000ff0b00720c */ /* 0x000fe20003f66270 */
[----:B------:R-:W-:Y:S02]  /*1a150*/  IMAD.MOV R8, RZ, RZ, -R12 ;  /* 0x000000ffff087224 */ /* 0x000fe400078e0a0c */
        /* <DEDUP_REMOVED lines=12> */
[----:B------:R-:W-:Y:S01]  /*1a220*/  ISETP.NE.AND P2, PT, R2, RZ, PT ;  /* 0x000000ff0200720c */ /* 0x000fe20003f45270 */
[----:B------:R-:W3:Y:S01]  /*1a230*/  LD.E.64 R8, desc[UR6][R26.64+0x40] ;  /* 0x000040061a087980 */ /* 0x000ee2000c101b00 */
[----:B------:R-:W-:-:S07]  /*1a240*/  LOP3.LUT R0, RZ, R2, RZ, 0x33, !PT ;  /* 0x00000002ff007212 */ /* 0x000fce00078e33ff */
[----:B------:R-:W-:Y:S02]  /*1a250*/  @P5 VIADD R3, R3, 0x1 ;  /* 0x0000000103035836 */ /* 0x000fe40000000000 */
[----:B------:R-:W-:Y:S02]  /*1a260*/  @P6 IADD3 R5, R5, 0x1, RZ ;  /* 0x0000000105056810 */ /* 0x000fe40007ffe0ff */
[----:B------:R-:W-:Y:S02]  /*1a270*/  @!P1 IMAD.MOV R3, RZ, RZ, -R3 ;  /* 0x000000ffff039224 */ /* 0x000fe400078e0a03 */
[----:B------:R-:W-:-:S03]  /*1a280*/  @!P3 IADD3 R5, -R5, RZ, RZ ;  /* 0x000000ff0505b210 */ /* 0x000fc60007ffe1ff */
[C---:B------:R-:W-:Y:S02]  /*1a290*/  SEL R3, R0.reuse, R3, !P2 ;  /* 0x0000000300037207 */ /* 0x040fe40005000000 */
[----:B------:R-:W-:-:S03]  /*1a2a0*/  SEL R5, R0, R5, !P2 ;  /* 0x0000000500057207 */ /* 0x000fc60005000000 */
[--C-:B------:R-:W-:Y:S01]  /*1a2b0*/  IMAD.WIDE R12, R3, 0x4, R238.reuse ;  /* 0x00000004030c7825 */ /* 0x100fe200078e02ee */
[----:B------:R-:W4:Y:S03]  /*1a2c0*/  LD.E.64 R26, desc[UR6][R26.64+0x28] ;  /* 0x000028061a1a7980 */ /* 0x000f26000c101b00 */
[C---:B------:R-:W-:Y:S02]  /*1a2d0*/  IMAD.WIDE R10, R5.reuse, 0x4, R238 ;  /* 0x00000004050a7825 */ /* 0x040fe400078e02ee */
[----:B------:R-:W5:Y:S04]  /*1a2e0*/  LD.E R12, desc[UR6][R12.64] ;  /* 0x000000060c0c7980 */ /* 0x000f68000c101900 */
[----:B------:R-:W5:Y:S01]  /*1a2f0*/  LD.E R10, desc[UR6][R10.64] ;  /* 0x000000060a0a7980 */ /* 0x000f62000c101900 */
[----:B------:R-:W-:-:S04]  /*1a300*/  IMAD.IADD R3, R5, 0x1, -R3 ;  /* 0x0000000105037824 */ /* 0x000fc800078e0a03 */
[----:B------:R-:W-:-:S05]  /*1a310*/  IMAD R2, R2, R3, -0x100 ;  /* 0xffffff0002027424 */ /* 0x000fca00078e0203 */
[----:B------:R-:W-:Y:S01]  /*1a320*/  SHF.R.S32.HI R5, RZ, 0x1f, R2 ;  /* 0x0000001fff057819 */ /* 0x000fe20000011402 */
[-C--:B---3--:R-:W-:Y:S02]  /*1a330*/  IMAD R0, R9, R2.reuse, RZ ;  /* 0x0000000209007224 */ /* 0x088fe400078e02ff */
[----:B------:R-:W-:-:S04]  /*1a340*/  IMAD.WIDE.U32 R2, R8, R2, RZ ;  /* 0x0000000208027225 */ /* 0x000fc800078e00ff */
[----:B------:R-:W-:-:S04]  /*1a350*/  IMAD R8, R8, R5, R0 ;  /* 0x0000000508087224 */ /* 0x000fc800078e0200 */
[----:B------:R-:W-:Y:S01]  /*1a360*/  IMAD.IADD R3, R3, 0x1, R8 ;  /* 0x0000000103037824 */ /* 0x000fe200078e0208 */
[----:B-----5:R-:W-:-:S04]  /*1a370*/  IADD3 R10, -R10, R12, RZ ;  /* 0x0000000c0a0a7210 */ /* 0x020fc80007ffe1ff */
[----:B------:R-:W-:Y:S01]  /*1a380*/  SHF.R.S32.HI R5, RZ, 0x1f, R10 ;  /* 0x0000001fff057819 */ /* 0x000fe2000001140a */
[----:B----4-:R-:W-:Y:S02]  /*1a390*/  IMAD R0, R27, R10, RZ ;  /* 0x0000000a1b007224 */ /* 0x010fe400078e02ff */
[----:B------:R-:W-:-:S04]  /*1a3a0*/  IMAD.WIDE.U32 R2, R10, R26, R2 ;  /* 0x0000001a0a027225 */ /* 0x000fc800078e0002 */
[----:B------:R-:W-:-:S05]  /*1a3b0*/  IMAD R0, R26, R5, R0 ;  /* 0x000000051a007224 */ /* 0x000fca00078e0200 */
[----:B------:R-:W-:Y:S01]  /*1a3c0*/  IADD3 R3, R3, R0, RZ ;  /* 0x0000000003037210 */ /* 0x000fe20007ffe0ff */
[----:B------:R-:W-:Y:S01]  /*1a3d0*/  IMAD.MOV.U32 R0, RZ, RZ, R2 ;  /* 0x000000ffff007224 */ /* 0x000fe200078e0002 */
[----:B------:R-:W-:Y:S05]  /*1a3e0*/  BRA `(.L_x_2950) ;  /* 0x00000000000c7947 */ /* 0x000fea0003800000 */
.L_x_2949:
[----:B-1----:R-:W3:Y:S02]  /*1a3f0*/  LD.E R0, desc[UR6][R26.64+0x40] ;  /* 0x000040061a007980 */ /* 0x002ee4000c101900 */
[----:B---3--:R-:W-:-:S04]  /*1a400*/  LEA R0, -R0, RZ, 0x8 ;  /* 0x000000ff00007211 */ /* 0x008fc800078e41ff */
[----:B------:R-:W-:Y:S02]  /*1a410*/  SHF.R.S32.HI R3, RZ, 0x1f, R0 ;  /* 0x0000001fff037819 */ /* 0x000fe40000011400 */
.L_x_2950:
[----:B------:R-:W-:Y:S05]  /*1a420*/  BSYNC B0 ;  /* 0x0000000000007941 */ /* 0x000fea0003800000 */
.L_x_2948:
[----:B------:R-:W3:Y:S04]  /*1a430*/  LDL.LU R11, [R1+0x18] ;  /* 0x00001800010b7983 */ /* 0x000ee80000300800 */
[----:B------:R-:W4:Y:S04]  /*1a440*/  LDL.LU R10, [R1+0x1c] ;  /* 0x00001c00010a7983 */ /* 0x000f280000300800 */
[----:B------:R-:W5:Y:S01]  /*1a450*/  LDL.LU R12, [R1+0x24] ;  /* 0x00002400010c7983 */ /* 0x000f620000300800 */
[C---:B------:R-:W-:Y:S01]  /*1a460*/  IMAD.SHL.U32 R7, R198.reuse, 0x20, RZ ;  /* 0x00000020c6077824 */ /* 0x040fe200078e00ff */
[----:B------:R-:W-:Y:S01]  /*1a470*/  SHF.L.U64.HI R5, R198, 0x5, R199 ;  /* 0x00000005c6057819 */ /* 0x000fe200000102c7 */
[----:B------:R-:W1:Y:S01]  /*1a480*/  LDC.64 R20, c[0x0][0x198] ;  /* 0x00006600ff147b82 */ /* 0x000e620000000a00 */
[----:B------:R-:W-:Y:S01]  /*1a490*/  ULDC.64 UR4, c[0x0][0x208] ;  /* 0x0000820000047ab9 */ /* 0x000fe20000000a00 */
[----:B----4-:R-:W-:-:S04]  /*1a4a0*/  LEA R10, P2, R0, R10, 0x1 ;  /* 0x0000000a000a7211 */ /* 0x010fc800078408ff */
[----:B------:R-:W-:Y:S01]  /*1a4b0*/  IADD3 R8, P1, R10, R7, RZ ;  /* 0x000000070a087210 */ /* 0x000fe20007f3e0ff */
[----:B-----5:R-:W-:Y:S01]  /*1a4c0*/  IMAD.MOV.U32 R24, RZ, RZ, R12 ;  /* 0x000000ffff187224 */ /* 0x020fe200078e000c */
[----:B---3--:R-:W-:Y:S01]  /*1a4d0*/  LEA.HI.X R11, R0, R11, R3, 0x1, P2 ;  /* 0x0000000b000b7211 */ /* 0x008fe200010f0c03 */
[----:B------:R3:W-:Y:S01]  /*1a4e0*/  STL [R1+0x1c], R10 ;  /* 0x00001c0a01007387 */ /* 0x0007e20000100800 */
[----:B------:R-:W-:-:S03]  /*1a4f0*/  IADD3 R2, P2, R8, R7, RZ ;  /* 0x0000000708027210 */ /* 0x000fc60007f5e0ff */
[--C-:B------:R-:W-:Y:S01]  /*1a500*/  IMAD.X R9, R11, 0x1, R5.reuse, P1 ;  /* 0x000000010b097824 */ /* 0x100fe200008e0605 */
[-C--:B------:R-:W-:Y:S01]  /*1a510*/  IADD3 R12, P1, R2, R7.reuse, RZ ;  /* 0x00000007020c7210 */ /* 0x080fe20007f3e0ff */
[----:B------:R-:W-:Y:S01]  /*1a520*/  @!PT LDS RZ, [RZ] ;  /* 0x00000000fffff984 */ /* 0x000fe20000000800 */
[----:B------:R-:W-:Y:S01]  /*1a530*/  @!PT LDS RZ, [RZ] ;  /* 0x00000000fffff984 */ /* 0x000fe20000000800 */
[----:B------:R-:W-:Y:S01]  /*1a540*/  @!PT LDS RZ, [RZ] ;  /* 0x00000000fffff984 */ /* 0x000fe20000000800 */
[----:B------:R3:W-:Y:S02]  /*1a550*/  LDGSTS.E.BYPASS.LTC128B.128 [R233+0xa000], desc[UR6][R10.64] ;  /* 0x0a0000000ae97fae */ /* 0x0007e4000b901d46 */
[--C-:B------:R-:W-:Y:S01]  /*1a560*/  IMAD.X R3, R9, 0x1, R5.reuse, P2 ;  /* 0x0000000109037824 */ /* 0x100fe200010e0605 */
[----:B------:R-:W-:Y:S01]  /*1a570*/  IADD3 R14, P2, R12, R7, RZ ;  /* 0x000000070c0e7210 */ /* 0x000fe20007f5e0ff */
[----:B------:R4:W-:Y:S02]  /*1a580*/  LDGSTS.E.BYPASS.LTC128B.128 [R233+0xa800], desc[UR6][R8.64] ;  /* 0x0a80000008e97fae */ /* 0x0009e4000b901d46 */
[--C-:B------:R-:W-:Y:S02]  /*1a590*/  IMAD.X R13, R3, 0x1, R5.reuse, P1 ;  /* 0x00000001030d7824 */ /* 0x100fe400008e0605 */
[----:B------:R5:W-:Y:S02]  /*1a5a0*/  STL [R1+0x18], R11 ;  /* 0x0000180b01007387 */ /* 0x000be40000100800 */
[----:B------:R-:W-:-:S02]  /*1a5b0*/  IMAD.X R15, R13, 0x1, R5, P2 ;  /* 0x000000010d0f7824 */ /* 0x000fc400010e0605 */
[----:B------:R2:W-:Y:S04]  /*1a5c0*/  LDGSTS.E.BYPASS.LTC128B.128 [R233+0xb000], desc[UR6][R2.64] ;  /* 0x0b00000002e97fae */ /* 0x0005e8000b901d46 */
[----:B------:R-:W-:Y:S04]  /*1a5d0*/  LDGSTS.E.BYPASS.LTC128B.128 [R233+0xb800], desc[UR6][R12.64] ;  /* 0x0b8000000ce97fae */ /* 0x000fe8000b901d46 */
[----:B------:R1:W-:Y:S01]  /*1a5e0*/  LDGSTS.E.BYPASS.LTC128B.128 [R233+0xc000], desc[UR6][R14.64] ;  /* 0x0c0000000ee97fae */ /* 0x0003e2000b901d46 */
[----:B---3--:R-:W-:-:S04]  /*1a5f0*/  IADD3 R10, P1, R14, R7, RZ ;  /* 0x000000070e0a7210 */ /* 0x008fc80007f3e0ff */
[----:B----4-:R-:W-:Y:S01]  /*1a600*/  IADD3 R8, P2, R10, R7, RZ ;  /* 0x000000070a087210 */ /* 0x010fe20007f5e0ff */
[----:B-----5:R-:W-:-:S04]  /*1a610*/  IMAD.X R11, R15, 0x1, R5, P1 ;  /* 0x000000010f0b7824 */ /* 0x020fc800008e0605 */
[----:B------:R-:W-:Y:S01]  /*1a620*/  IMAD.X R9, R11, 0x1, R5, P2 ;  /* 0x000000010b097824 */ /* 0x000fe200010e0605 */
[----:B------:R3:W-:Y:S01]  /*1a630*/  LDGSTS.E.BYPASS.LTC128B.128 [R233+0xc800], desc[UR6][R10.64] ;  /* 0x0c8000000ae97fae */ /* 0x0007e2000b901d46 */
[----:B--2---:R-:W-:-:S03]  /*1a640*/  IADD3 R2, P1, R8, R7, RZ ;  /* 0x0000000708027210 */ /* 0x004fc60007f3e0ff */
[----:B------:R2:W-:Y:S01]  /*1a650*/  LDGSTS.E.BYPASS.LTC128B.128 [R233+0xd000], desc[UR6][R8.64] ;  /* 0x0d00000008e97fae */ /* 0x0005e2000b901d46 */
[----:B------:R-:W-:Y:S01]  /*1a660*/  IADD3 R18, P2, R2, R7, RZ ;  /* 0x0000000702127210 */ /* 0x000fe20007f5e0ff */
[----:B------:R-:W-:-:S03]  /*1a670*/  IMAD.X R3, R9, 0x1, R5, P1 ;  /* 0x0000000109037824 */ /* 0x000fc600008e0605 */
[-C--:B------:R-:W-:Y:S01]  /*1a680*/  IADD3 R16, P1, R18, R7.reuse, RZ ;  /* 0x0000000712107210 */ /* 0x080fe20007f3e0ff */
[--C-:B------:R-:W-:Y:S01]  /*1a690*/  IMAD.X R19, R3, 0x1, R5.reuse, P2 ;  /* 0x0000000103137824 */ /* 0x100fe200010e0605 */
[----:B------:R4:W-:Y:S02]  /*1a6a0*/  LDGSTS.E.BYPASS.LTC128B.128 [R233+0xd800], desc[UR6][R2.64] ;  /* 0x0d80000002e97fae */ /* 0x0009e4000b901d46 */
[-C--:B-1----:R-:W-:Y:S01]  /*1a6b0*/  IADD3 R14, P2, R16, R7.reuse, RZ ;  /* 0x00000007100e7210 */ /* 0x082fe20007f5e0ff */
[--C-:B------:R-:W-:Y:S01]  /*1a6c0*/  IMAD.X R17, R19, 0x1, R5.reuse, P1 ;  /* 0x0000000113117824 */ /* 0x100fe200008e0605 */
[----:B------:R-:W-:Y:S02]  /*1a6d0*/  LDGSTS.E.BYPASS.LTC128B.128 [R233+0xe000], desc[UR6][R18.64] ;  /* 0x0e00000012e97fae */ /* 0x000fe4000b901d46 */
[-C--:B------:R-:W-:Y:S01]  /*1a6e0*/  IADD3 R12, P1, R14, R7.reuse, RZ ;  /* 0x000000070e0c7210 */ /* 0x080fe20007f3e0ff */
[--C-:B------:R-:W-:Y:S01]  /*1a6f0*/  IMAD.X R15, R17, 0x1, R5.reuse, P2 ;  /* 0x00000001110f7824 */ /* 0x100fe200010e0605 */
[----:B------:R-:W-:Y:S03]  /*1a700*/  LDGSTS.E.BYPASS.LTC128B.128 [R233+0xe800], desc[UR6][R16.64] ;  /* 0x0e80000010e97fae */ /* 0x000fe6000b901d46 */
[----:B------:R-:W-:Y:S01]  /*1a710*/  IMAD.X R13, R15, 0x1, R5, P1 ;  /* 0x000000010f0d7824 */ /* 0x000fe200008e0605 */
[----:B------:R-:W-:Y:S01]  /*1a720*/  LDGSTS.E.BYPASS.LTC128B.128 [R233+0xf000], desc[UR6][R14.64] ;  /* 0x0f0000000ee97fae */ /* 0x000fe2000b901d46 */
[----:B---3--:R-:W-:-:S03]  /*1a730*/  IADD3 R10, P2, R12, R7, RZ ;  /* 0x000000070c0a7210 */ /* 0x008fc60007f5e0ff */
[----:B------:R1:W-:Y:S01]  /*1a740*/  LDGSTS.E.BYPASS.LTC128B.128 [R233+0xf800], desc[UR6][R12.64] ;  /* 0x0f8000000ce97fae */ /* 0x0003e2000b901d46 */
[----:B--2---:R-:W-:Y:S01]  /*1a750*/  IADD3 R8, P1, R10, R7, RZ ;  /* 0x000000070a087210 */ /* 0x004fe20007f3e0ff */
[----:B------:R-:W-:-:S04]  /*1a760*/  IMAD.X R11, R13, 0x1, R5, P2 ;  /* 0x000000010d0b7824 */ /* 0x000fc800010e0605 */
[----:B------:R-:W-:Y:S01]  /*1a770*/  IMAD.X R9, R11, 0x1, R5, P1 ;  /* 0x000000010b097824 */ /* 0x000fe200008e0605 */
[----:B------:R-:W-:Y:S01]  /*1a780*/  LDGSTS.E.BYPASS.LTC128B.128 [R233+0x10000], desc[UR6][R10.64] ;  /* 0x100000000ae97fae */ /* 0x000fe2000b901d46 */
[----:B----4-:R-:W-:-:S03]  /*1a790*/  IADD3 R2, P2, R8, R7, RZ ;  /* 0x0000000708027210 */ /* 0x010fc60007f5e0ff */
[----:B------:R2:W-:Y:S02]  /*1a7a0*/  LDGSTS.E.BYPASS.LTC128B.128 [R233+0x10800], desc[UR6][R8.64] ;  /* 0x1080000008e97fae */ /* 0x0005e4000b901d46 */
[----:B------:R-:W-:-:S05]  /*1a7b0*/  IMAD.X R3, R9, 0x1, R5, P2 ;  /* 0x0000000109037824 */ /* 0x000fca00010e0605 */
[----:B------:R3:W-:Y:S01]  /*1a7c0*/  LDGSTS.E.BYPASS.LTC128B.128 [R233+0x11000], desc[UR6][R2.64] ;  /* 0x1100000002e97fae */ /* 0x0007e2000b901d46 */
[----:B-1----:R-:W-:-:S05]  /*1a7d0*/  IADD3 R12, P1, R2, R7, RZ ;  /* 0x00000007020c7210 */ /* 0x002fca0007f3e0ff */
[----:B------:R-:W-:-:S05]  /*1a7e0*/  IMAD.X R13, R3, 0x1, R5, P1 ;  /* 0x00000001030d7824 */ /* 0x000fca00008e0605 */
[----:B------:R1:W-:Y:S04]  /*1a7f0*/  LDGSTS.E.BYPASS.LTC128B.128 [R233+0x11800], desc[UR6][R12.64] ;  /* 0x118000000ce97fae */ /* 0x0003e8000b901d46 */
[----:B------:R4:W5:Y:S01]  /*1a800*/  LD.E R0, desc[UR4][R20.64+0x18c] ;  /* 0x00018c0414007980 */ /* 0x000962000c101900 */
[----:B------:R-:W-:Y:S03]  /*1a810*/  BSSY B1, `(.L_x_2951) ;  /* 0x00003ee000017945 */ /* 0x000fe60003800000 */
[----:B--2---:R-:W-:Y:S01]  /*1a820*/  LDSM.16.M88.4 R8, [R220+0x2000] ;  /* 0x00200000dc08783b */ /* 0x004fe20000000200 */
[----:B---3--:R-:W-:-:S03]  /*1a830*/  VIADD R2, R221, 0x800 ;  /* 0x00000800dd027836 */ /* 0x008fc60000000000 */
[----:B------:R-:W-:Y:S04]  /*1a840*/  LDSM.16.M88.4 R16, [R24] ;  /* 0x000000001810783b */ /* 0x000fe80000000200 */
[----:B------:R-:W-:Y:S04]  /*1a850*/  LDSM.16.M88.4 R44, [R62+0x2000] ;  /* 0x002000003e2c783b */ /* 0x000fe80000000200 */
[----:B------:R-:W-:Y:S04]  /*1a860*/  LDSM.16.M88.4 R32, [R220+0x2800] ;  /* 0x00280000dc20783b */ /* 0x000fe80000000200 */
[----:B------:R-:W-:Y:S04]  /*1a870*/  LDSM.16.M88.4 R28, [R220+0x3000] ;  /* 0x00300000dc1c783b */ /* 0x000fe80000000200 */
[----:B-1----:R-:W-:Y:S04]  /*1a880*/  LDSM.16.M88.4 R12, [R229] ;  /* 0x00000000e50c783b */ /* 0x002fe80000000200 */
[----:B----4-:R-:W1:Y:S04]  /*1a890*/  LDSM.16.M88.4 R20, [R227] ;  /* 0x00000000e314783b */ /* 0x010e680000000200 */
[----:B------:R-:W2:Y:S04]  /*1a8a0*/  LDSM.16.M88.4 R80, [R221] ;  /* 0x00000000dd50783b */ /* 0x000ea80000000200 */
[----:B------:R-:W3:Y:S04]  /*1a8b0*/  LDSM.16.M88.4 R76, [R220+0x3800] ;  /* 0x00380000dc4c783b */ /* 0x000ee80000000200 */
[----:B------:R-:W4:Y:S04]  /*1a8c0*/  LDSM.16.M88.4 R68, [R62+0x3000] ;  /* 0x003000003e44783b */ /* 0x000f280000000200 */
[----:B------:R-:W4:Y:S04]  /*1a8d0*/  LDSM.16.M88.4 R88, [R220+0x4000] ;  /* 0x00400000dc58783b */ /* 0x000f280000000200 */
[----:B------:R-:W4:Y:S04]  /*1a8e0*/  LDSM.16.M88.4 R72, [R62+0x2800] ;  /* 0x002800003e48783b */ /* 0x000f280000000200 */
[----:B------:R-:W-:Y:S04]  /*1a8f0*/  LDSM.16.M88.4 R104, [R226] ;  /* 0x00000000e268783b */ /* 0x000fe80000000200 */
[----:B------:R-:W-:Y:S04]  /*1a900*/  LDSM.16.M88.4 R96, [R62+0x3800] ;  /* 0x003800003e60783b */ /* 0x000fe80000000200 */
[----:B------:R-:W-:Y:S04]  /*1a910*/  LDSM.16.M88.4 R108, [R220+0x4800] ;  /* 0x00480000dc6c783b */ /* 0x000fe80000000200 */
[----:B------:R-:W-:Y:S01]  /*1a920*/  LDSM.16.M88.4 R100, [R62+0x4000] ;  /* 0x004000003e64783b */ /* 0x000fe20000000200 */
[C---:B-1----:R-:W-:Y:S03]  /*1a930*/  HMMA.16816.F32.BF16 R24, R20.reuse, R8, RZ ;  /* 0x000000081418723c */ /* 0x042fe600000418ff */
[----:B------:R1:W-:Y:S04]  /*1a940*/  LDSM.16.M88.4 R92, [R2] ;  /* 0x00000000025c783b */ /* 0x0003e80000000200 */
[----:B------:R-:W-:Y:S01]  /*1a950*/  LDSM.16.M88.4 R132, [R62+0x5000] ;  /* 0x005000003e84783b */ /* 0x000fe20000000200 */
[C---:B------:R-:W-:Y:S03]  /*1a960*/  HMMA.16816.F32.BF16 R56, R20.reuse, R10, RZ ;  /* 0x0000000a1438723c */ /* 0x040fe600000418ff */
[----:B------:R-:W4:Y:S03]  /*1a970*/  LDSM.16.M88.4 R8, [R230] ;  /* 0x00000000e608783b */ /* 0x000f260000000200 */
[C---:B------:R-:W-:Y:S01]  /*1a980*/  HMMA.16816.F32.BF16 R64, R20.reuse, R32, RZ ;  /* 0x000000201440723c */ /* 0x040fe200000418ff */
[----:B------:R-:W0:Y:S05]  /*1a990*/  LDGDEPBAR ;  /* 0x00000000000079af */ /* 0x000e2a0000000000 */
[----:B------:R-:W-:Y:S06]  /*1a9a0*/  HMMA.16816.F32.BF16 R48, R20, R34, RZ ;  /* 0x000000221430723c */ /* 0x000fec00000418ff */
[----:B------:R-:W-:Y:S01]  /*1a9b0*/  HMMA.16816.F32.BF16 R52, R16, R44, R24 ;  /* 0x0000002c1034723c */ /* 0x000fe20000041818 */
[----:B-1----:R-:W-:-:S05]  /*1a9c0*/  VIADD R2, R221, 0x1000 ;  /* 0x00001000dd027836 */ /* 0x002fca0000000000 */
[----:B------:R-:W-:Y:S06]  /*1a9d0*/  HMMA.16816.F32.BF16 R32, R20, R30, RZ ;  /* 0x0000001e1420723c */ /* 0x000fec00000418ff */
[----:B------:R-:W-:Y:S06]  /*1a9e0*/  HMMA.16816.F32.BF16 R24, R16, R46, R56 ;  /* 0x0000002e1018723c */ /* 0x000fec0000041838 */
[----:B------:R-:W-:Y:S06]  /*1a9f0*/  HMMA.16816.F32.BF16 R40, R20, R28, RZ ;  /* 0x0000001c1428723c */ /* 0x000fec00000418ff */
[----:B--2---:R-:W-:Y:S06]  /*1aa00*/  HMMA.16816.F32.BF16 R52, R12, R80, R52 ;  /* 0x000000500c34723c */ /* 0x004fec0000041834 */
[----:B---3--:R-:W-:Y:S06]  /*1aa10*/  HMMA.16816.F32.BF16 R28, R20, R76, RZ ;  /* 0x0000004c141c723c */ /* 0x008fec00000418ff */
[----:B----4-:R-:W-:Y:S06]  /*1aa20*/  HMMA.16816.F32.BF16 R124, R16, R70, R32 ;  /* 0x00000046107c723c */ /* 0x010fec0000041820 */
[----:B------:R-:W-:Y:S06]  /*1aa30*/  HMMA.16816.F32.BF16 R32, R12, R82, R24 ;  /* 0x000000520c20723c */ /* 0x000fec0000041818 */
[----:B------:R-:W-:Y:S06]  /*1aa40*/  HMMA.16816.F32.BF16 R24, R20, R88, RZ ;  /* 0x000000581418723c */ /* 0x000fec00000418ff */
[C---:B------:R-:W-:Y:S01]  /*1aa50*/  HMMA.16816.F32.BF16 R56, R16.reuse, R72, R64 ;  /* 0x000000481038723c */ /* 0x040fe20000041840 */
[----:B------:R-:W-:Y:S05]  /*1aa60*/  LDSM.16.M88.4 R64, [R226+0x800] ;  /* 0x00080000e240783b */ /* 0x000fea0000000200 */
[----:B------:R-:W-:Y:S01]  /*1aa70*/  HMMA.16816.F32.BF16 R84, R16, R74, R48 ;  /* 0x0000004a1054723c */ /* 0x000fe20000041830 */
[----:B------:R-:W1:Y:S05]  /*1aa80*/  LDSM.16.M88.4 R72, [R62+0x4800] ;  /* 0x004800003e48783b */ /* 0x000e6a0000000200 */
[----:B------:R-:W-:Y:S06]  /*1aa90*/  HMMA.16816.F32.BF16 R48, R8, R104, R52 ;  /* 0x000000680830723c */ /* 0x000fec0000041834 */
[----:B------:R-:W-:Y:S06]  /*1aaa0*/  HMMA.16816.F32.BF16 R128, R16, R96, R28 ;  /* 0x000000601080723c */ /* 0x000fec000004181c */
[----:B------:R-:W-:Y:S01]  /*1aab0*/  HMMA.16816.F32.BF16 R28, R20, R78, RZ ;  /* 0x0000004e141c723c */ /* 0x000fe200000418ff */
[----:B------:R-:W-:Y:S05]  /*1aac0*/  LDSM.16.M88.4 R76, [R226+0x1000] ;  /* 0x00100000e24c783b */ /* 0x000fea0000000200 */
[----:B------:R-:W-:Y:S06]  /*1aad0*/  HMMA.16816.F32.BF16 R112, R16, R68, R40 ;  /* 0x000000441070723c */ /* 0x000fec0000041828 */
[----:B------:R-:W-:Y:S06]  /*1aae0*/  HMMA.16816.F32.BF16 R40, R20, R108, RZ ;  /* 0x0000006c1428723c */ /* 0x000fec00000418ff */
[----:B------:R-:W-:Y:S06]  /*1aaf0*/  HMMA.16816.F32.BF16 R116, R16, R100, R24 ;  /* 0x000000641074723c */ /* 0x000fec0000041818 */
[----:B------:R-:W-:Y:S01]  /*1ab00*/  HMMA.16816.F32.BF16 R24, R12, R92, R56 ;  /* 0x0000005c0c18723c */ /* 0x000fe20000041838 */
[----:B------:R-:W2:Y:S05]  /*1ab10*/  LDSM.16.M88.4 R56, [R2] ;  /* 0x000000000238783b */ /* 0x000eaa0000000200 */
[----:B------:R-:W-:Y:S06]  /*1ab20*/  HMMA.16816.F32.BF16 R52, R8, R106, R32 ;  /* 0x0000006a0834723c */ /* 0x000fec0000041820 */
[----:B------:R-:W-:Y:S06]  /*1ab30*/  HMMA.16816.F32.BF16 R44, R20, R90, RZ ;  /* 0x0000005a142c723c */ /* 0x000fec00000418ff */
[C---:B------:R-:W-:Y:S01]  /*1ab40*/  HMMA.16816.F32.BF16 R120, R16.reuse, R98, R28 ;  /* 0x000000621078723c */ /* 0x040fe2000004181c */
[----:B------:R-:W3:Y:S05]  /*1ab50*/  LDSM.16.M88.4 R96, [R220+0x5000] ;  /* 0x00500000dc60783b */ /* 0x000eea0000000200 */
[----:B-1----:R-:W-:Y:S06]  /*1ab60*/  HMMA.16816.F32.BF16 R88, R16, R72, R40 ;  /* 0x000000481058723c */ /* 0x002fec0000041828 */
[----:B------:R-:W-:Y:S01]  /*1ab70*/  HMMA.16816.F32.BF16 R40, R12, R94, R84 ;  /* 0x0000005e0c28723c */ /* 0x000fe20000041854 */
[----:B------:R-:W-:Y:S05]  /*1ab80*/  LDSM.16.M88.4 R84, [R226+0x2800] ;  /* 0x00280000e254783b */ /* 0x000fea0000000200 */
[----:B------:R-:W-:Y:S06]  /*1ab90*/  HMMA.16816.F32.BF16 R32, R8, R64, R24 ;  /* 0x000000400820723c */ /* 0x000fec0000041818 */
[----:B------:R-:W-:Y:S06]  /*1aba0*/  HMMA.16816.F32.BF16 R28, R20, R110, RZ ;  /* 0x0000006e141c723c */ /* 0x000fec00000418ff */
[----:B------:R-:W-:Y:S06]  /*1abb0*/  HMMA.16816.F32.BF16 R100, R16, R102, R44 ;  /* 0x000000661064723c */ /* 0x000fec000004182c */
[----:B--2---:R-:W-:Y:S06]  /*1abc0*/  HMMA.16816.F32.BF16 R44, R12, R56, R112 ;  /* 0x000000380c2c723c */ /* 0x004fec0000041870 */
[----:B---3--:R-:W-:Y:S06]  /*1abd0*/  HMMA.16816.F32.BF16 R24, R20, R96, RZ ;  /* 0x000000601418723c */ /* 0x008fec00000418ff */
[----:B------:R-:W-:Y:S01]  /*1abe0*/  HMMA.16816.F32.BF16 R80, R16, R74, R28 ;  /* 0x0000004a1050723c */ /* 0x000fe2000004181c */
[----:B------:R-:W-:-:S15]  /*1abf0*/  LDSM.16.M88.4 R72, [R226+0x2000] ;  /* 0x00200000e248783b */ /* 0x000fde0000000200 */
[----:B------:R-:W-:-:S02]  /*1ac00*/  NOP ;  /* 0x0000000000007918 */ /* 0x000fc40000000000 */
[----:B------:R-:W-:Y:S01]  /*1ac10*/  HMMA.16816.F32.BF16 R168, R16, R132, R24 ;  /* 0x0000008410a8723c */ /* 0x000fe20000041818 */
[-C--:B-----5:R-:W-:Y:S01]  /*1ac20*/  FMUL.FTZ R2, R49, R0.reuse ;  /* 0x0000000031027220 */ /* 0x0a0fe20000410000 */
[----:B------:R-:W-:-:S03]  /*1ac30*/  FMUL.FTZ R3, R48, R0 ;  /* 0x0000000030037220 */ /* 0x000fc60000410000 */
[----:B------:R1:W2:Y:S08]  /*1ac40*/  MUFU.TANH R204, R2 ;  /* 0x0000000200cc7308 */ /* 0x0002b00000002400 */
[----:B------:R3:W-:Y:S01]  /*1ac50*/  MUFU.TANH R236, R3 ;  /* 0x0000000300ec7308 */ /* 0x0007e20000002400 */
[----:B-1----:R-:W-:-:S07]  /*1ac60*/  FMUL.FTZ R2, R50, R0 ;  /* 0x0000000032027220 */ /* 0x002fce0000410000 */
[----:B------:R1:W-:Y:S01]  /*1ac70*/  MUFU.TANH R196, R2 ;  /* 0x0000000200c47308 */ /* 0x0003e20000002400 */
[----:B---3--:R-:W-:-:S07]  /*1ac80*/  FMUL.FTZ R3, R54, R0 ;  /* 0x0000000036037220 */ /* 0x008fce0000410000 */
        /* <DEDUP_REMOVED lines=9> */
[-C--:B-1----:R-:W-:Y:S02]  /*1ad20*/  FMUL.FTZ R2, R53, R0.reuse ;  /* 0x0000000035027220 */ /* 0x082fe40000410000 */
[----:B------:R-:W-:Y:S05]  /*1ad30*/  HMMA.16816.F32.BF16 R52, R8, R66, R40 ;  /* 0x000000420834723c */ /* 0x000fea0000041828 */
[----:B------:R1:W-:Y:S01]  /*1ad40*/  MUFU.TANH R202, R2 ;  /* 0x0000000200ca7308 */ /* 0x0003e20000002400 */
[----:B------:R-:W-:Y:S01]  /*1ad50*/  HMMA.16816.F32.BF16 R40, R12, R58, R124 ;  /* 0x0000003a0c28723c */ /* 0x000fe2000004187c */
[----:B---3--:R-:W-:-:S06]  /*1ad60*/  FMUL.FTZ R3, R34, R0 ;  /* 0x0000000022037220 */ /* 0x008fcc0000410000 */
[----:B------:R-:W-:Y:S01]  /*1ad70*/  MUFU.TANH R240, R3 ;  /* 0x0000000300f07308 */ /* 0x000fe20000002400 */
[----:B-1----:R-:W-:-:S05]  /*1ad80*/  VIADD R2, R221, 0x1800 ;  /* 0x00001800dd027836 */ /* 0x002fca0000000000 */
[----:B------:R1:W3:Y:S02]  /*1ad90*/  LDSM.16.M88.4 R48, [R2] ;  /* 0x000000000230783b */ /* 0x0002e40000000200 */
[----:B-1----:R-:W-:-:S05]  /*1ada0*/  VIADD R2, R221, 0x2000 ;  /* 0x00002000dd027836 */ /* 0x002fca0000000000 */
[----:B------:R1:W4:Y:S01]  /*1adb0*/  LDSM.16.M88.4 R68, [R2] ;  /* 0x000000000244783b */ /* 0x0003220000000200 */
[C---:B---3--:R-:W-:Y:S06]  /*1adc0*/  HMMA.16816.F32.BF16 R24, R12.reuse, R48, R128 ;  /* 0x000000300c18723c */ /* 0x048fec0000041880 */
[----:B------:R-:W-:Y:S01]  /*1add0*/  HMMA.16816.F32.BF16 R48, R12, R50, R120 ;  /* 0x000000320c30723c */ /* 0x000fe20000041878 */
[----:B-1----:R-:W-:-:S04]  /*1ade0*/  FMUL.FTZ R2, R33, R0 ;  /* 0x0000000021027220 */ /* 0x002fc80000410000 */
[----:B------:R1:W3:Y:S01]  /*1adf0*/  MUFU.TANH R203, R2 ;  /* 0x0000000200cb7308 */ /* 0x0002e20000002400 */
[----:B----4-:R-:W-:Y:S01]  /*1ae00*/  HMMA.16816.F32.BF16 R64, R12, R68, R116 ;  /* 0x000000440c40723c */ /* 0x010fe20000041874 */
[----:B-1----:R-:W-:-:S05]  /*1ae10*/  VIADD R2, R221, 0x2800 ;  /* 0x00002800dd027836 */ /* 0x002fca0000000000 */
[----:B------:R-:W-:Y:S01]  /*1ae20*/  HMMA.16816.F32.BF16 R68, R12, R70, R100 ;  /* 0x000000460c44723c */ /* 0x000fe20000041864 */
[----:B------:R1:W4:-:S15]  /*1ae30*/  LDSM.16.M88.4 R28, [R2] ;  /* 0x00000000021c783b */ /* 0x00031e0000000200 */
[----:B------:R-:W-:-:S02]  /*1ae40*/  NOP ;  /* 0x0000000000007918 */ /* 0x000fc40000000000 */
[C---:B------:R-:W-:Y:S06]  /*1ae50*/  HMMA.16816.F32.BF16 R64, R8.reuse, R72, R64 ;  /* 0x000000480840723c */ /* 0x040fec0000041840 */
[----:B------:R-:W-:Y:S01]  /*1ae60*/  HMMA.16816.F32.BF16 R68, R8, R74, R68 ;  /* 0x0000004a0844723c */ /* 0x000fe20000041844 */
[----:B-1----:R-:W-:-:S05]  /*1ae70*/  FMUL.FTZ R2, R35, R0 ;  /* 0x0000000023027220 */ /* 0x002fca0000410000 */
[----:B------:R-:W-:Y:S01]  /*1ae80*/  HMMA.16816.F32.BF16 R32, R8, R76, R44 ;  /* 0x0000004c0820723c */ /* 0x000fe2000004182c */
[----:B------:R-:W1:Y:S01]  /*1ae90*/  LDSM.16.M88.4 R44, [R226+0x1800] ;  /* 0x00180000e22c783b */ /* 0x000e620000000200 */
[----:B------:R5:W-:Y:S10]  /*1aea0*/  MUFU.TANH R7, R2 ;  /* 0x0000000200077308 */ /* 0x000bf40000002400 */
[-C--:B------:R-:W-:Y:S01]  /*1aeb0*/  FMUL.FTZ R3, R65, R0.reuse ;  /* 0x0000000041037220 */ /* 0x080fe20000410000 */
[----:B----4-:R-:W-:Y:S03]  /*1aec0*/  HMMA.16816.F32.BF16 R56, R12, R28, R88 ;  /* 0x0000001c0c38723c */ /* 0x010fe60000041858 */
[----:B------:R-:W-:Y:S01]  /*1aed0*/  MUFU.TANH R252, R3 ;  /* 0x0000000300fc7308 */ /* 0x000fe20000002400 */
[----:B-----5:R-:W-:-:S02]  /*1aee0*/  FMUL.FTZ R2, R52, R0 ;  /* 0x0000000034027220 */ /* 0x020fc40000410000 */
[----:B------:R-:W-:Y:S01]  /*1aef0*/  HMMA.16816.F32.BF16 R100, R12, R30, R80 ;  /* 0x0000001e0c64723c */ /* 0x000fe20000041850 */
[----:B------:R-:W4:Y:S04]  /*1af00*/  LDSM.16.M88.4 R28, [R220+0x6800] ;  /* 0x00680000dc1c783b */ /* 0x000f280000000200 */
[----:B------:R5:W-:-:S13]  /*1af10*/  MUFU.TANH R237, R2 ;  /* 0x0000000200ed7308 */ /* 0x000bda0000002400 */
[----:B------:R-:W-:Y:S01]  /*1af20*/  HMMA.16816.F32.BF16 R88, R8, R84, R56 ;  /* 0x000000540858723c */ /* 0x000fe20000041838 */
[----:B-----5:R-:W-:-:S05]  /*1af30*/  FMUL.FTZ R2, R53, R0 ;  /* 0x0000000035027220 */ /* 0x020fca0000410000 */
[C---:B-1----:R-:W-:Y:S01]  /*1af40*/  HMMA.16816.F32.BF16 R24, R8.reuse, R44, R24 ;  /* 0x0000002c0818723c */ /* 0x042fe20000041818 */
[----:B------:R1:W-:Y:S05]  /*1af50*/  MUFU.TANH R241, R2 ;  /* 0x0000000200f17308 */ /* 0x0003ea0000002400 */
[----:B------:R-:W-:Y:S01]  /*1af60*/  HMMA.16816.F32.BF16 R44, R8, R46, R48 ;  /* 0x0000002e082c723c */ /* 0x000fe20000041830 */
[----:B------:R-:W5:Y:S05]  /*1af70*/  LDSM.16.M88.4 R48, [R220+0x7800] ;  /* 0x00780000dc30783b */ /* 0x000f6a0000000200 */
[C---:B------:R-:W-:Y:S06]  /*1af80*/  HMMA.16816.F32.BF16 R56, R20.reuse, R98, RZ ;  /* 0x000000621438723c */ /* 0x040fec00000418ff */
[----:B----4-:R-:W-:Y:S01]  /*1af90*/  HMMA.16816.F32.BF16 R96, R20, R28, RZ ;  /* 0x0000001c1460723c */ /* 0x010fe200000418ff */
[-C--:B-1----:R-:W-:Y:S01]  /*1afa0*/  FMUL.FTZ R2, R54, R0.reuse ;  /* 0x0000000036027220 */ /* 0x082fe20000410000 */
[----:B------:R-:W-:-:S03]  /*1afb0*/  FMUL.FTZ R3, R89, R0 ;  /* 0x0000000059037220 */ /* 0x000fc60000410000 */
[----:B------:R1:W-:Y:S01]  /*1afc0*/  MUFU.TANH R234, R2 ;  /* 0x0000000200ea7308 */ /* 0x0003e20000002400 */
[----:B------:R-:W-:Y:S01]  /*1afd0*/  HMMA.16816.F32.BF16 R104, R20, R30, RZ ;  /* 0x0000001e1468723c */ /* 0x000fe200000418ff */
[----:B------:R-:W4:Y:S06]  /*1afe0*/  LDSM.16.M88.4 R28, [R220+0x9000] ;  /* 0x00900000dc1c783b */ /* 0x000f2c0000000200 */
[----:B------:R-:W-:Y:S01]  /*1aff0*/  MUFU.TANH R248, R3 ;  /* 0x0000000300f87308 */ /* 0x000fe20000002400 */
[-C--:B-1----:R-:W-:Y:S02]  /*1b000*/  FMUL.FTZ R2, R55, R0.reuse ;  /* 0x0000000037027220 */ /* 0x082fe40000410000 */
[----:B------:R-:W-:Y:S01]  /*1b010*/  HMMA.16816.F32.BF16 R52, R8, R78, R40 ;  /* 0x0000004e0834723c */ /* 0x000fe20000041828 */
[----:B------:R-:W1:Y:S04]  /*1b020*/  LDSM.16.M88.4 R40, [R220+0x7000] ;  /* 0x00700000dc28783b */ /* 0x000e680000000200 */
[----:B------:R2:W-:Y:S01]  /*1b030*/  MUFU.TANH R217, R2 ;  /* 0x0000000200d97308 */ /* 0x0005e20000002400 */
[----:B------:R-:W3:Y:S01]  /*1b040*/  LDSM.16.M88.4 R76, [R220+0x5800] ;  /* 0x00580000dc4c783b */ /* 0x000ee20000000200 */
[C---:B-----5:R-:W-:Y:S06]  /*1b050*/  HMMA.16816.F32.BF16 R116, R20.reuse, R48, RZ ;  /* 0x000000301474723c */ /* 0x060fec00000418ff */
[----:B------:R-:W-:Y:S01]  /*1b060*/  HMMA.16816.F32.BF16 R120, R20, R50, RZ ;  /* 0x000000321478723c */ /* 0x000fe200000418ff */
[----:B--2---:R-:W-:-:S04]  /*1b070*/  FMUL.FTZ R2, R32, R0 ;  /* 0x0000000020027220 */ /* 0x004fc80000410000 */
[----:B------:R2:W-:Y:S01]  /*1b080*/  MUFU.TANH R232, R2 ;  /* 0x0000000200e87308 */ /* 0x0005e20000002400 */
[C---:B----4-:R-:W-:Y:S06]  /*1b090*/  HMMA.16816.F32.BF16 R180, R20.reuse, R28, RZ ;  /* 0x0000001c14b4723c */ /* 0x050fec00000418ff */
[----:B------:R-:W-:Y:S06]  /*1b0a0*/  HMMA.16816.F32.BF16 R184, R20, R30, RZ ;  /* 0x0000001e14b8723c */ /* 0x000fec00000418ff */
[----:B------:R-:W-:Y:S01]  /*1b0b0*/  HMMA.16816.F32.BF16 R28, R8, R86, R100 ;  /* 0x00000056081c723c */ /* 0x000fe20000041864 */
[----:B--2---:R-:W-:-:S05]  /*1b0c0*/  FMUL.FTZ R2, R33, R0 ;  /* 0x0000000021027220 */ /* 0x004fca0000410000 */
[C---:B-1----:R-:W-:Y:S01]  /*1b0d0*/  HMMA.16816.F32.BF16 R108, R20.reuse, R40, RZ ;  /* 0x00000028146c723c */ /* 0x042fe200000418ff */
[----:B------:R1:W-:Y:S05]  /*1b0e0*/  MUFU.TANH R219, R2 ;  /* 0x0000000200db7308 */ /* 0x0003ea0000002400 */
[C---:B------:R-:W-:Y:S01]  /*1b0f0*/  HMMA.16816.F32.BF16 R112, R20.reuse, R42, RZ ;  /* 0x0000002a1470723c */ /* 0x040fe200000418ff */
[----:B------:R-:W-:Y:S05]  /*1b100*/  LDSM.16.M88.4 R40, [R226+0x3000] ;  /* 0x00300000e228783b */ /* 0x000fea0000000200 */
[C---:B---3--:R-:W-:Y:S06]  /*1b110*/  HMMA.16816.F32.BF16 R72, R20.reuse, R76, RZ ;  /* 0x0000004c1448723c */ /* 0x048fec00000418ff */
[----:B------:R-:W-:Y:S01]  /*1b120*/  HMMA.16816.F32.BF16 R76, R20, R78, RZ ;  /* 0x0000004e144c723c */ /* 0x000fe200000418ff */
[----:B-1----:R-:W-:-:S04]  /*1b130*/  FMUL.FTZ R2, R34, R0 ;  /* 0x0000000022027220 */ /* 0x002fc80000410000 */
[----:B------:R1:W-:Y:S02]  /*1b140*/  MUFU.TANH R218, R2 ;  /* 0x0000000200da7308 */ /* 0x0003e40000002400 */
[-C--:B-1----:R-:W-:Y:S02]  /*1b150*/  FMUL.FTZ R2, R35, R0.reuse ;  /* 0x0000000023027220 */ /* 0x082fe40000410000 */
[----:B------:R-:W1:Y:S04]  /*1b160*/  LDSM.16.M88.4 R32, [R220+0x6000] ;  /* 0x00600000dc20783b */ /* 0x000e680000000200 */
[----:B------:R2:W-:Y:S02]  /*1b170*/  MUFU.TANH R197, R2 ;  /* 0x0000000200c57308 */ /* 0x0005e40000002400 */
[----:B--2---:R-:W-:-:S06]  /*1b180*/  FMUL.FTZ R2, R52, R0 ;  /* 0x0000000034027220 */ /* 0x004fcc0000410000 */
[----:B------:R2:W-:Y:S02]  /*1b190*/  MUFU.TANH R216, R2 ;  /* 0x0000000200d87308 */ /* 0x0005e40000002400 */
[-C--:B--2---:R-:W-:Y:S01]  /*1b1a0*/  FMUL.FTZ R2, R53, R0.reuse ;  /* 0x0000000035027220 */ /* 0x084fe20000410000 */
[C---:B-1----:R-:W-:Y:S05]  /*1b1b0*/  HMMA.16816.F32.BF16 R80, R20.reuse, R32, RZ ;  /* 0x000000201450723c */ /* 0x042fea00000418ff */
[----:B------:R1:W2:Y:S01]  /*1b1c0*/  MUFU.TANH R201, R2 ;  /* 0x0000000200c97308 */ /* 0x0002a20000002400 */
[----:B------:R-:W-:Y:S01]  /*1b1d0*/  HMMA.16816.F32.BF16 R92, R20, R34, RZ ;  /* 0x00000022145c723c */ /* 0x000fe200000418ff */
[----:B------:R-:W3:Y:S01]  /*1b1e0*/  LDSM.16.M88.4 R32, [R220+0x8800] ;  /* 0x00880000dc20783b */ /* 0x000ee20000000200 */
[----:B-1----:R-:W-:-:S05]  /*1b1f0*/  FMUL.FTZ R2, R54, R0 ;  /* 0x0000000036027220 */ /* 0x002fca0000410000 */
[----:B------:R1:W-:Y:S02]  /*1b200*/  MUFU.TANH R215, R2 ;  /* 0x0000000200d77308 */ /* 0x0003e40000002400 */
[-C--:B-1----:R-:W-:Y:S02]  /*1b210*/  FMUL.FTZ R2, R55, R0.reuse ;  /* 0x0000000037027220 */ /* 0x082fe40000410000 */
[----:B------:R-:W1:Y:S04]  /*1b220*/  LDSM.16.M88.4 R52, [R220+0x8000] ;  /* 0x00800000dc34783b */ /* 0x000e680000000200 */
[----:B------:R4:W-:Y:S01]  /*1b230*/  MUFU.TANH R39, R2 ;  /* 0x0000000200277308 */ /* 0x0009e20000002400 */
[C---:B---3--:R-:W-:Y:S06]  /*1b240*/  HMMA.16816.F32.BF16 R172, R20.reuse, R32, RZ ;  /* 0x0000002014ac723c */ /* 0x048fec00000418ff */
[----:B------:R-:W-:Y:S01]  /*1b250*/  HMMA.16816.F32.BF16 R176, R20, R34, RZ ;  /* 0x0000002214b0723c */ /* 0x000fe200000418ff */
[----:B----4-:R-:W-:-:S04]  /*1b260*/  FMUL.FTZ R2, R24, R0 ;  /* 0x0000000018027220 */ /* 0x010fc80000410000 */
[----:B------:R3:W-:Y:S02]  /*1b270*/  MUFU.TANH R213, R2 ;  /* 0x0000000200d57308 */ /* 0x0007e40000002400 */
[-C--:B---3--:R-:W-:Y:S01]  /*1b280*/  FMUL.FTZ R2, R25, R0.reuse ;  /* 0x0000000019027220 */ /* 0x088fe20000410000 */
[C---:B-1----:R-:W-:Y:S05]  /*1b290*/  HMMA.16816.F32.BF16 R124, R20.reuse, R52, RZ ;  /* 0x00000034147c723c */ /* 0x042fea00000418ff */
[----:B------:R1:W3:Y:S01]  /*1b2a0*/  MUFU.TANH R209, R2 ;  /* 0x0000000200d17308 */ /* 0x0002e20000002400 */
[----:B------:R-:W-:Y:S01]  /*1b2b0*/  HMMA.16816.F32.BF16 R128, R20, R54, RZ ;  /* 0x000000361480723c */ /* 0x000fe200000418ff */
[----:B------:R-:W4:Y:S01]  /*1b2c0*/  LDSM.16.M88.4 R52, [R62+0x6000] ;  /* 0x006000003e34783b */ /* 0x000f220000000200 */
[----:B-1----:R-:W-:-:S05]  /*1b2d0*/  FMUL.FTZ R2, R26, R0 ;  /* 0x000000001a027220 */ /* 0x002fca0000410000 */
[----:B------:R1:W-:Y:S02]  /*1b2e0*/  MUFU.TANH R212, R2 ;  /* 0x0000000200d47308 */ /* 0x0003e40000002400 */
[-C--:B-1----:R-:W-:Y:S02]  /*1b2f0*/  FMUL.FTZ R2, R27, R0.reuse ;  /* 0x000000001b027220 */ /* 0x082fe40000410000 */
[----:B------:R-:W1:Y:S04]  /*1b300*/  LDSM.16.M88.4 R24, [R220+0x9800] ;  /* 0x00980000dc18783b */ /* 0x000e680000000200 */
[----:B------:R5:W3:Y:S01]  /*1b310*/  MUFU.TANH R200, R2 ;  /* 0x0000000200c87308 */ /* 0x000ae20000002400 */
[C---:B----4-:R-:W-:Y:S06]  /*1b320*/  HMMA.16816.F32.BF16 R80, R16.reuse, R52, R80 ;  /* 0x000000341050723c */ /* 0x050fec0000041850 */
[----:B------:R-:W-:Y:S01]  /*1b330*/  HMMA.16816.F32.BF16 R84, R16, R54, R92 ;  /* 0x000000361054723c */ /* 0x000fe2000004185c */
[----:B------:R-:W-:Y:S01]  /*1b340*/  LDSM.16.M88.4 R52, [R226+0x3800] ;  /* 0x00380000e234783b */ /* 0x000fe20000000200 */
[----:B-----5:R-:W-:-:S04]  /*1b350*/  FMUL.FTZ R2, R44, R0 ;  /* 0x000000002c027220 */ /* 0x020fc80000410000 */
[----:B------:R4:W-:Y:S02]  /*1b360*/  MUFU.TANH R210, R2 ;  /* 0x0000000200d27308 */ /* 0x0009e40000002400 */
[----:B----4-:R-:W-:Y:S01]  /*1b370*/  FMUL.FTZ R2, R45, R0 ;  /* 0x000000002d027220 */ /* 0x010fe20000410000 */
[C---:B-1----:R-:W-:Y:S05]  /*1b380*/  HMMA.16816.F32.BF16 R188, R20.reuse, R24, RZ ;  /* 0x0000001814bc723c */ /* 0x042fea00000418ff */
[----:B------:R1:W-:Y:S01]  /*1b390*/  MUFU.TANH R132, R2 ;  /* 0x0000000200847308 */ /* 0x0003e20000002400 */
[----:B------:R-:W-:Y:S06]  /*1b3a0*/  HMMA.16816.F32.BF16 R192, R20, R26, RZ ;  /* 0x0000001a14c0723c */ /* 0x000fec00000418ff */
[----:B------:R-:W-:Y:S01]  /*1b3b0*/  HMMA.16816.F32.BF16 R24, R16, R134, R56 ;  /* 0x000000861018723c */ /* 0x000fe20000041838 */
[----:B------:R-:W4:Y:S06]  /*1b3c0*/  LDSM.16.M88.4 R56, [R62+0x7800] ;  /* 0x007800003e38783b */ /* 0x000f2c0000000200 */
[----:B------:R-:W-:-:S02]  /*1b3d0*/  IMAD.MOV.U32 R135, RZ, RZ, R204 ;  /* 0x000000ffff877224 */ /* 0x000fc400078e00cc */
[----:B-1----:R-:W-:Y:S01]  /*1b3e0*/  FMUL.FTZ R2, R46, R0 ;  /* 0x000000002e027220 */ /* 0x002fe20000410000 */
[----:B------:R-:W-:-:S03]  /*1b3f0*/  IMAD.MOV.U32 R134, RZ, RZ, R203 ;  /* 0x000000ffff867224 */ /* 0x000fc600078e00cb */
[----:B------:R1:W-:Y:S02]  /*1b400*/  MUFU.TANH R211, R2 ;  /* 0x0000000200d37308 */ /* 0x0003e40000002400 */
[-C--:B-1----:R-:W-:Y:S02]  /*1b410*/  FMUL.FTZ R2, R47, R0.reuse ;  /* 0x000000002f027220 */ /* 0x082fe40000410000 */
[----:B------:R-:W1:Y:S04]  /*1b420*/  LDSM.16.M88.4 R44, [R62+0x5800] ;  /* 0x005800003e2c783b */ /* 0x000e680000000200 */
[----:B------:R5:W3:Y:S01]  /*1b430*/  MUFU.TANH R214, R2 ;  /* 0x0000000200d67308 */ /* 0x000ae20000002400 */
[----:B----4-:R-:W-:Y:S01]  /*1b440*/  HMMA.16816.F32.BF16 R92, R16, R58, R120 ;  /* 0x0000003a105c723c */ /* 0x010fe20000041878 */
[----:B-----5:R-:W-:-:S06]  /*1b450*/  FMUL.FTZ R2, R64, R0 ;  /* 0x0000000040027220 */ /* 0x020fcc0000410000 */
[----:B------:R4:W5:Y:S02]  /*1b460*/  MUFU.TANH R133, R2 ;  /* 0x0000000200857308 */ /* 0x0009640000002400 */
[----:B----4-:R-:W-:Y:S01]  /*1b470*/  VIADD R2, R221, 0x3000 ;  /* 0x00003000dd027836 */ /* 0x010fe20000000000 */
[C---:B-1----:R-:W-:Y:S01]  /*1b480*/  HMMA.16816.F32.BF16 R32, R16.reuse, R44, R72 ;  /* 0x0000002c1020723c */ /* 0x042fe20000041848 */
[----:B------:R-:W-:Y:S04]  /*1b490*/  LDSM.16.M88.4 R72, [R62+0x7000] ;  /* 0x007000003e48783b */ /* 0x000fe80000000200 */
[----:B------:R1:W4:Y:S01]  /*1b4a0*/  LDSM.16.M88.4 R48, [R2] ;  /* 0x000000000230783b */ /* 0x0003220000000200 */
[----:B------:R-:W-:Y:S01]  /*1b4b0*/  HMMA.16816.F32.BF16 R76, R16, R46, R76 ;  /* 0x0000002e104c723c */ /* 0x000fe2000004184c */
[----:B-1----:R-:W-:-:S04]  /*1b4c0*/  FMUL.FTZ R2, R66, R0 ;  /* 0x0000000042027220 */ /* 0x002fc80000410000 */
[----:B------:R1:W-:Y:S01]  /*1b4d0*/  MUFU.TANH R208, R2 ;  /* 0x0000000200d07308 */ /* 0x0003e20000002400 */
[----:B----4-:R-:W-:Y:S01]  /*1b4e0*/  HMMA.16816.F32.BF16 R20, R12, R48, R168 ;  /* 0x000000300c14723c */ /* 0x010fe200000418a8 */
[----:B-1----:R-:W-:-:S06]  /*1b4f0*/  FMUL.FTZ R2, R67, R0 ;  /* 0x0000000043027220 */ /* 0x002fcc0000410000 */
[----:B------:R-:W-:Y:S01]  /*1b500*/  IMAD.MOV.U32 R171, RZ, RZ, R205 ;  /* 0x000000ffffab7224 */ /* 0x000fe200078e00cd */
[----:B------:R1:W-:Y:S01]  /*1b510*/  MUFU.TANH R251, R2 ;  /* 0x0000000200fb7308 */ /* 0x0003e20000002400 */
[----:B--2---:R-:W-:-:S15]  /*1b520*/  IMAD.MOV.U32 R168, RZ, RZ, R201 ;  /* 0x000000ffffa87224 */ /* 0x004fde00078e00c9 */
[----:B------:R-:W-:Y:S01]  /*1b530*/  HMMA.16816.F32.BF16 R44, R8, R40, R20 ;  /* 0x00000028082c723c */ /* 0x000fe20000041814 */
[----:B-1----:R-:W-:-:S04]  /*1b540*/  FMUL.FTZ R2, R68, R0 ;  /* 0x0000000044027220 */ /* 0x002fc80000410000 */
[----:B------:R1:W2:Y:S01]  /*1b550*/  MUFU.TANH R207, R2 ;  /* 0x0000000200cf7308 */ /* 0x0002a20000002400 */
[----:B------:R-:W-:Y:S01]  /*1b560*/  HMMA.16816.F32.BF16 R20, R12, R50, R24 ;  /* 0x000000320c14723c */ /* 0x000fe20000041818 */
[----:B-1----:R-:W-:-:S15]  /*1b570*/  FMUL.FTZ R2, R69, R0 ;  /* 0x0000000045027220 */ /* 0x002fde0000410000 */
[----:B------:R-:W-:-:S02]  /*1b580*/  NOP ;  /* 0x0000000000007918 */ /* 0x000fc40000000000 */
[-C--:B------:R-:W-:Y:S01]  /*1b590*/  FMUL.FTZ R3, R44, R0.reuse ;  /* 0x000000002c037220 */ /* 0x080fe20000410000 */
[----:B------:R-:W-:Y:S01]  /*1b5a0*/  IMAD.MOV.U32 R44, RZ, RZ, R235 ;  /* 0x000000ffff2c7224 */ /* 0x000fe200078e00eb */
[----:B------:R1:W-:Y:S04]  /*1b5b0*/  MUFU.TANH R250, R2 ;  /* 0x0000000200fa7308 */ /* 0x0003e80000002400 */
[----:B------:R-:W-:Y:S01]  /*1b5c0*/  HMMA.16816.F32.BF16 R24, R8, R42, R20 ;  /* 0x0000002a0818723c */ /* 0x000fe20000041814 */
[----:B------:R-:W4:Y:S03]  /*1b5d0*/  LDSM.16.M88.4 R40, [R62+0x8000] ;  /* 0x008000003e28783b */ /* 0x000f260000000200 */
[----:B------:R-:W-:Y:S01]  /*1b5e0*/  MUFU.TANH R203, R3 ;  /* 0x0000000300cb7308 */ /* 0x000fe20000002400 */
[----:B-1----:R-:W-:-:S07]  /*1b5f0*/  FMUL.FTZ R2, R70, R0 ;  /* 0x0000000046027220 */ /* 0x002fce0000410000 */
[----:B------:R1:W2:Y:S02]  /*1b600*/  MUFU.TANH R63, R2 ;  /* 0x00000002003f7308 */ /* 0x0002a40000002400 */
[----:B-1----:R-:W-:Y:S02]  /*1b610*/  FMUL.FTZ R2, R71, R0 ;  /* 0x0000000047027220 */ /* 0x002fe40000410000 */
[----:B------:R-:W-:Y:S04]  /*1b620*/  LDSM.16.M88.4 R68, [R62+0x6800] ;  /* 0x006800003e44783b */ /* 0x000fe80000000200 */
[----:B------:R1:W-:Y:S01]  /*1b630*/  MUFU.TANH R249, R2 ;  /* 0x0000000200f97308 */ /* 0x0003e20000002400 */
[----:B----4-:R-:W-:Y:S07]  /*1b640*/  HMMA.16816.F32.BF16 R100, R16, R40, R124 ;  /* 0x000000281064723c */ /* 0x010fee000004187c */
[----:B---3--:R-:W-:-:S02]  /*1b650*/  IMAD.MOV.U32 R124, RZ, RZ, R209 ;  /* 0x000000ffff7c7224 */ /* 0x008fc400078e00d1 */
[----:B------:R-:W-:Y:S02]  /*1b660*/  IMAD.MOV.U32 R126, RZ, RZ, R7 ;  /* 0x000000ffff7e7224 */ /* 0x000fe400078e0007 */
[----:B------:R-:W-:Y:S02]  /*1b670*/  IMAD.MOV.U32 R7, RZ, RZ, R36 ;  /* 0x000000ffff077224 */ /* 0x000fe400078e0024 */
[----:B------:R-:W3:Y:S01]  /*1b680*/  S2R R36, SR_TID.X ;  /* 0x0000000000247919 */ /* 0x000ee20000002100 */
[----:B-1----:R-:W-:Y:S01]  /*1b690*/  FMUL.FTZ R2, R88, R0 ;  /* 0x0000000058027220 */ /* 0x002fe20000410000 */
[----:B------:R-:W-:-:S03]  /*1b6a0*/  IMAD.SHL.U32 R7, R7, 0x100, RZ ;  /* 0x0000010007077824 */ /* 0x000fc600078e00ff */
[----:B------:R1:W-:Y:S02]  /*1b6b0*/  MUFU.TANH R169, R2 ;  /* 0x0000000200a97308 */ /* 0x0003e40000002400 */
[----:B-1----:R-:W-:-:S05]  /*1b6c0*/  VIADD R2, R221, 0x3800 ;  /* 0x00003800dd027836 */ /* 0x002fca0000000000 */
[----:B------:R1:W4:Y:S01]  /*1b6d0*/  LDSM.16.M88.4 R64, [R2] ;  /* 0x000000000240783b */ /* 0x0003220000000200 */
[----:B---3--:R-:W-:-:S05]  /*1b6e0*/  IMAD.SHL.U32 R36, R36, 0x2, RZ ;  /* 0x0000000224247824 */ /* 0x008fca00078e00ff */
[----:B------:R-:W-:Y:S01]  /*1b6f0*/  LOP3.LUT R36, R36, 0x6, RZ, 0xc0, !PT ;  /* 0x0000000624247812 */ /* 0x000fe200078ec0ff */
[----:B-1----:R-:W-:-:S04]  /*1b700*/  FMUL.FTZ R2, R90, R0 ;  /* 0x000000005a027220 */ /* 0x002fc80000410000 */
[----:B------:R1:W-:Y:S01]  /*1b710*/  MUFU.TANH R205, R2 ;  /* 0x0000000200cd7308 */ /* 0x0003e20000002400 */
[----:B----4-:R-:W-:Y:S01]  /*1b720*/  HMMA.16816.F32.BF16 R20, R12, R66, R76 ;  /* 0x000000420c14723c */ /* 0x010fe2000004184c */
[----:B-1----:R-:W-:-:S05]  /*1b730*/  FMUL.FTZ R2, R91, R0 ;  /* 0x000000005b027220 */ /* 0x002fca0000410000 */
[C---:B------:R-:W-:Y:S01]  /*1b740*/  HMMA.16816.F32.BF16 R88, R16.reuse, R68, R96 ;  /* 0x000000441058723c */ /* 0x040fe20000041860 */
[----:B------:R1:W-:Y:S05]  /*1b750*/  MUFU.TANH R247, R2 ;  /* 0x0000000200f77308 */ /* 0x0003ea0000002400 */
[C---:B------:R-:W-:Y:S06]  /*1b760*/  HMMA.16816.F32.BF16 R96, R16.reuse, R72, R108 ;  /* 0x000000481060723c */ /* 0x040fec000004186c */
[----:B------:R-:W-:Y:S01]  /*1b770*/  HMMA.16816.F32.BF16 R68, R16, R70, R104 ;  /* 0x000000461044723c */ /* 0x000fe20000041868 */
[----:B------:R-:W-:-:S02]  /*1b780*/  IMAD.MOV.U32 R111, RZ, RZ, R134 ;  /* 0x000000ffff6f7224 */ /* 0x000fc400078e0086 */
[----:B------:R-:W-:Y:S02]  /*1b790*/  IMAD.MOV.U32 R134, RZ, RZ, R202 ;  /* 0x000000ffff867224 */ /* 0x000fe400078e00ca */
[----:B------:R-:W-:Y:S01]  /*1b7a0*/  IMAD.MOV.U32 R109, RZ, RZ, R241 ;  /* 0x000000ffff6d7224 */ /* 0x000fe200078e00f1 */
[----:B------:R-:W-:Y:S01]  /*1b7b0*/  HMMA.16816.F32.BF16 R20, R8, R54, R20 ;  /* 0x000000360814723c */ /* 0x000fe20000041814 */
[----:B-1----:R-:W-:Y:S01]  /*1b7c0*/  FMUL.FTZ R2, R28, R0 ;  /* 0x000000001c027220 */ /* 0x002fe20000410000 */
[----:B------:R-:W-:Y:S02]  /*1b7d0*/  IMAD.MOV.U32 R108, RZ, RZ, R236 ;  /* 0x000000ffff6c7224 */ /* 0x000fe400078e00ec */
[----:B------:R-:W-:Y:S01]  /*1b7e0*/  IMAD.MOV.U32 R106, RZ, RZ, R200 ;  /* 0x000000ffff6a7224 */ /* 0x000fe200078e00c8 */
[----:B------:R1:W-:Y:S01]  /*1b7f0*/  MUFU.TANH R170, R2 ;  /* 0x0000000200aa7308 */ /* 0x0003e20000002400 */
[----:B------:R-:W-:Y:S01]  /*1b800*/  IMAD.MOV.U32 R107, RZ, RZ, R39 ;  /* 0x000000ffff6b7224 */ /* 0x000fe200078e0027 */
[----:B------:R-:W-:Y:S01]  /*1b810*/  HMMA.16816.F32.BF16 R72, R16, R74, R112 ;  /* 0x0000004a1048723c */ /* 0x000fe20000041870 */
[----:B------:R-:W-:-:S02]  /*1b820*/  IMAD.MOV.U32 R110, RZ, RZ, R135 ;  /* 0x000000ffff6e7224 */ /* 0x000fc400078e0087 */
[----:B------:R-:W-:Y:S02]  /*1b830*/  IMAD.MOV.U32 R135, RZ, RZ, R219 ;  /* 0x000000ffff877224 */ /* 0x000fe400078e00db */
[----:B------:R-:W-:Y:S01]  /*1b840*/  IMAD.MOV.U32 R127, RZ, RZ, R106 ;  /* 0x000000ffff7f7224 */ /* 0x000fe200078e006a */
[----:B------:R-:W-:Y:S01]  /*1b850*/  HMMA.16816.F32.BF16 R76, R16, R56, R116 ;  /* 0x00000038104c723c */ /* 0x000fe20000041874 */
[----:B------:R-:W-:Y:S01]  /*1b860*/  IMAD.MOV.U32 R115, RZ, RZ, R168 ;  /* 0x000000ffff737224 */ /* 0x000fe200078e00a8 */
[----:B------:R-:W-:Y:S01]  /*1b870*/  LDSM.16.M88.4 R56, [R226+0x4800] ;  /* 0x00480000e238783b */ /* 0x000fe20000000200 */
[----:B------:R-:W-:Y:S02]  /*1b880*/  IMAD.MOV.U32 R168, RZ, RZ, R134 ;  /* 0x000000ffffa87224 */ /* 0x000fe400078e0086 */
[----:B------:R-:W-:Y:S02]  /*1b890*/  IMAD.MOV.U32 R134, RZ, RZ, R135 ;  /* 0x000000ffff867224 */ /* 0x000fe400078e0087 */
[----:B------:R-:W-:-:S02]  /*1b8a0*/  IMAD.MOV.U32 R135, RZ, RZ, R197 ;  /* 0x000000ffff877224 */ /* 0x000fc400078e00c5 */
[----:B-1----:R-:W-:Y:S01]  /*1b8b0*/  FMUL.FTZ R2, R29, R0 ;  /* 0x000000001d027220 */ /* 0x002fe20000410000 */
[----:B------:R-:W-:Y:S02]  /*1b8c0*/  IMAD.MOV.U32 R125, RZ, RZ, R107 ;  /* 0x000000ffff7d7224 */ /* 0x000fe400078e006b */
[----:B------:R-:W-:Y:S01]  /*1b8d0*/  HMMA.16816.F32.BF16 R104, R16, R42, R128 ;  /* 0x0000002a1068723c */ /* 0x000fe20000041880 */
[----:B------:R1:W-:Y:S01]  /*1b8e0*/  MUFU.TANH R246, R2 ;  /* 0x0000000200f67308 */ /* 0x0003e20000002400 */
[----:B------:R-:W3:Y:S05]  /*1b8f0*/  LDSM.16.M88.4 R40, [R62+0x9800] ;  /* 0x009800003e28783b */ /* 0x000eea0000000200 */
[----:B------:R-:W-:-:S02]  /*1b900*/  IMAD.MOV.U32 R128, RZ, RZ, R217 ;  /* 0x000000ffff807224 */ /* 0x000fc400078e00d9 */
[----:B------:R-:W-:Y:S02]  /*1b910*/  IMAD.MOV.U32 R131, RZ, RZ, R44 ;  /* 0x000000ffff837224 */ /* 0x000fe400078e002c */
[----:B-1----:R-:W-:-:S04]  /*1b920*/  FMUL.FTZ R2, R30, R0 ;  /* 0x000000001e027220 */ /* 0x002fc80000410000 */
[----:B------:R1:W4:Y:S02]  /*1b930*/  MUFU.TANH R204, R2 ;  /* 0x0000000200cc7308 */ /* 0x0003240000002400 */
[----:B-1----:R-:W-:Y:S02]  /*1b940*/  FMUL.FTZ R2, R31, R0 ;  /* 0x000000001f027220 */ /* 0x002fe40000410000 */
[----:B------:R-:W-:Y:S01]  /*1b950*/  HMMA.16816.F32.BF16 R28, R12, R64, R32 ;  /* 0x000000400c1c723c */ /* 0x000fe20000041820 */
[----:B------:R-:W-:Y:S03]  /*1b960*/  LDSM.16.M88.4 R64, [R226+0x4000] ;  /* 0x00400000e240783b */ /* 0x000fe60000000200 */
[----:B------:R1:W-:Y:S02]  /*1b970*/  MUFU.TANH R245, R2 ;  /* 0x0000000200f57308 */ /* 0x0003e40000002400 */
[----:B---3--:R-:W-:Y:S07]  /*1b980*/  HMMA.16816.F32.BF16 R120, R16, R40, R188 ;  /* 0x000000281078723c */ /* 0x008fee00000418bc */
[----:B------:R-:W-:-:S02]  /*1b990*/  IMAD.MOV.U32 R190, RZ, RZ, R126 ;  /* 0x000000ffffbe7224 */ /* 0x000fc400078e007e */
[----:B------:R-:W-:Y:S02]  /*1b9a0*/  IMAD.MOV.U32 R191, RZ, RZ, R124 ;  /* 0x000000ffffbf7224 */ /* 0x000fe400078e007c */
[----:B-1----:R-:W-:-:S05]  /*1b9b0*/  VIADD R2, R221, 0x4000 ;  /* 0x00004000dd027836 */ /* 0x002fca0000000000 */
[----:B------:R1:W3:Y:S02]  /*1b9c0*/  LDSM.16.M88.4 R48, [R2] ;  /* 0x000000000230783b */ /* 0x0002e40000000200 */
[----:B------:R-:W-:Y:S01]  /*1b9d0*/  HMMA.16816.F32.BF16 R32, R8, R52, R28 ;  /* 0x000000340820723c */ /* 0x000fe2000004181c */
[----:B-1----:R-:W-:-:S15]  /*1b9e0*/  FMUL.FTZ R2, R45, R0 ;  /* 0x000000002d027220 */ /* 0x002fde0000410000 */
[----:B------:R-:W-:-:S08]  /*1b9f0*/  NOP ;  /* 0x0000000000007918 */ /* 0x000fd00000000000 */
[-C--:B------:R-:W-:Y:S01]  /*1ba00*/  FMUL.FTZ R3, R33, R0.reuse ;  /* 0x0000000021037220 */ /* 0x080fe20000410000 */
[----:B------:R1:W-:Y:S08]  /*1ba10*/  MUFU.TANH R242, R2 ;  /* 0x0000000200f27308 */ /* 0x0003f00000002400 */
[----:B------:R-:W-:Y:S01]  /*1ba20*/  MUFU.TANH R219, R3 ;  /* 0x0000000300db7308 */ /* 0x000fe20000002400 */
[----:B---3--:R-:W-:Y:S01]  /*1ba30*/  HMMA.16816.F32.BF16 R28, R12, R48, R80 ;  /* 0x000000300c1c723c */ /* 0x008fe20000041850 */
[----:B-1----:R-:W-:-:S06]  /*1ba40*/  FMUL.FTZ R2, R46, R0 ;  /* 0x000000002e027220 */ /* 0x002fcc0000410000 */
[----:B------:R1:W3:Y:S02]  /*1ba50*/  MUFU.TANH R202, R2 ;  /* 0x0000000200ca7308 */ /* 0x0002e40000002400 */
[-C--:B-1----:R-:W-:Y:S02]  /*1ba60*/  FMUL.FTZ R2, R47, R0.reuse ;  /* 0x000000002f027220 */ /* 0x082fe40000410000 */
[----:B------:R-:W1:Y:S04]  /*1ba70*/  LDSM.16.M88.4 R44, [R62+0x9000] ;  /* 0x009000003e2c783b */ /* 0x000e680000000200 */
[----:B------:R5:W-:Y:S02]  /*1ba80*/  MUFU.TANH R241, R2 ;  /* 0x0000000200f17308 */ /* 0x000be40000002400 */
[----:B-----5:R-:W-:-:S06]  /*1ba90*/  FMUL.FTZ R2, R24, R0 ;  /* 0x0000000018027220 */ /* 0x020fcc0000410000 */
[----:B------:R5:W-:Y:S02]  /*1baa0*/  MUFU.TANH R201, R2 ;  /* 0x0000000200c97308 */ /* 0x000be40000002400 */
[-C--:B-----5:R-:W-:Y:S01]  /*1bab0*/  FMUL.FTZ R2, R25, R0.reuse ;  /* 0x0000000019027220 */ /* 0x0a0fe20000410000 */
[----:B-1----:R-:W-:Y:S05]  /*1bac0*/  HMMA.16816.F32.BF16 R116, R16, R46, R184 ;  /* 0x0000002e1074723c */ /* 0x002fea00000418b8 */
[----:B------:R1:W-:Y:S02]  /*1bad0*/  MUFU.TANH R236, R2 ;  /* 0x0000000200ec7308 */ /* 0x0003e40000002400 */
[----:B-1----:R-:W-:-:S06]  /*1bae0*/  FMUL.FTZ R2, R26, R0 ;  /* 0x000000001a027220 */ /* 0x002fcc0000410000 */
[----:B------:R1:W-:Y:S02]  /*1baf0*/  MUFU.TANH R200, R2 ;  /* 0x0000000200c87308 */ /* 0x0003e40000002400 */
[-C--:B-1----:R-:W-:Y:S02]  /*1bb00*/  FMUL.FTZ R2, R27, R0.reuse ;  /* 0x000000001b027220 */ /* 0x082fe40000410000 */
[----:B------:R1:W5:Y:S04]  /*1bb10*/  LDSM.16.M88.4 R24, [R62+0x8800] ;  /* 0x008800003e18783b */ /* 0x0003680000000200 */
[----:B------:R2:W-:Y:S02]  /*1bb20*/  MUFU.TANH R235, R2 ;  /* 0x0000000200eb7308 */ /* 0x0005e40000002400 */
[----:B--2---:R-:W-:-:S06]  /*1bb30*/  FMUL.FTZ R2, R32, R0 ;  /* 0x0000000020027220 */ /* 0x004fcc0000410000 */
[----:B------:R2:W-:Y:S01]  /*1bb40*/  MUFU.TANH R39, R2 ;  /* 0x0000000200277308 */ /* 0x0005e20000002400 */
[----:B-1----:R-:W-:Y:S02]  /*1bb50*/  IMAD.MOV.U32 R62, RZ, RZ, R110 ;  /* 0x000000ffff3e7224 */ /* 0x002fe400078e006e */
[----:B--2---:R-:W-:-:S05]  /*1bb60*/  VIADD R2, R221, 0x4800 ;  /* 0x00004800dd027836 */ /* 0x004fca0000000000 */
[----:B------:R1:W2:Y:S02]  /*1bb70*/  LDSM.16.M88.4 R52, [R2] ;  /* 0x000000000234783b */ /* 0x0002a40000000200 */
[----:B-1----:R-:W-:-:S04]  /*1bb80*/  FMUL.FTZ R2, R34, R0 ;  /* 0x0000000022027220 */ /* 0x002fc80000410000 */
[----:B------:R1:W-:Y:S02]  /*1bb90*/  MUFU.TANH R197, R2 ;  /* 0x0000000200c57308 */ /* 0x0003e40000002400 */
[----:B-1----:R-:W-:Y:S02]  /*1bba0*/  FMUL.FTZ R2, R35, R0 ;  /* 0x0000000023027220 */ /* 0x002fe40000410000 */
[----:B------:R-:W-:Y:S04]  /*1bbb0*/  HMMA.16816.F32.BF16 R32, R8, R64, R28 ;  /* 0x000000400820723c */ /* 0x000fe8000004181c */
[----:B------:R1:W-:Y:S02]  /*1bbc0*/  MUFU.TANH R217, R2 ;  /* 0x0000000200d97308 */ /* 0x0003e40000002400 */
[----:B------:R-:W-:Y:S01]  /*1bbd0*/  HMMA.16816.F32.BF16 R28, R12, R50, R84 ;  /* 0x000000320c1c723c */ /* 0x000fe20000041854 */
[----:B------:R-:W-:Y:S01]  /*1bbe0*/  IMAD.MOV.U32 R64, RZ, RZ, R196 ;  /* 0x000000ffff407224 */ /* 0x000fe200078e00c4 */
[----:B------:R-:W-:Y:S01]  /*1bbf0*/  LDSM.16.M88.4 R48, [R226+0x5000] ;  /* 0x00500000e230783b */ /* 0x000fe20000000200 */
[----:B------:R-:W-:-:S03]  /*1bc00*/  IMAD.MOV.U32 R65, RZ, RZ, R214 ;  /* 0x000000ffff417224 */ /* 0x000fc600078e00d6 */
[----:B-----5:R-:W-:Y:S01]  /*1bc10*/  HMMA.16816.F32.BF16 R84, R16, R24, R172 ;  /* 0x000000181054723c */ /* 0x020fe200000418ac */
[----:B-1----:R-:W-:-:S06]  /*1bc20*/  FMUL.FTZ R2, R20, R0 ;  /* 0x0000000014027220 */ /* 0x002fcc0000410000 */
[----:B------:R-:W-:Y:S02]  /*1bc30*/  IMAD.MOV.U32 R172, RZ, RZ, R171 ;  /* 0x000000ffffac7224 */ /* 0x000fe400078e00ab */
[----:B------:R-:W-:Y:S01]  /*1bc40*/  IMAD.MOV.U32 R175, RZ, RZ, R108 ;  /* 0x000000ffffaf7224 */ /* 0x000fe200078e006c */
[----:B------:R1:W5:Y:S01]  /*1bc50*/  MUFU.TANH R196, R2 ;  /* 0x0000000200c47308 */ /* 0x0003620000002400 */
[----:B------:R-:W-:Y:S02]  /*1bc60*/  IMAD.MOV.U32 R174, RZ, RZ, R109 ;  /* 0x000000ffffae7224 */ /* 0x000fe400078e006d */
[----:B------:R-:W-:Y:S01]  /*1bc70*/  FMUL.FTZ R3, R32, R0 ;  /* 0x0000000020037220 */ /* 0x000fe20000410000 */
[----:B------:R-:W-:Y:S02]  /*1bc80*/  IMAD.MOV.U32 R173, RZ, RZ, R111 ;  /* 0x000000ffffad7224 */ /* 0x000fe400078e006f */
[----:B------:R-:W-:Y:S06]  /*1bc90*/  HMMA.16816.F32.BF16 R108, R16, R26, R176 ;  /* 0x0000001a106c723c */ /* 0x000fec00000418b0 */
[----:B------:R-:W-:Y:S01]  /*1bca0*/  HMMA.16816.F32.BF16 R24, R8, R66, R28 ;  /* 0x000000420818723c */ /* 0x000fe2000004181c */
[----:B------:R-:W-:-:S02]  /*1bcb0*/  IMAD.MOV.U32 R177, RZ, RZ, R134 ;  /* 0x000000ffffb17224 */ /* 0x000fc400078e0086 */
[----:B------:R-:W-:Y:S02]  /*1bcc0*/  IMAD.MOV.U32 R134, RZ, RZ, R135 ;  /* 0x000000ffff867224 */ /* 0x000fe400078e0087 */
[----:B------:R-:W-:Y:S02]  /*1bcd0*/  IMAD.MOV.U32 R176, RZ, RZ, R132 ;  /* 0x000000ffffb07224 */ /* 0x000fe400078e0084 */
[----:B-1----:R-:W-:Y:S01]  /*1bce0*/  FMUL.FTZ R2, R21, R0 ;  /* 0x0000000015027220 */ /* 0x002fe20000410000 */
[----:B------:R-:W-:Y:S02]  /*1bcf0*/  IMAD.MOV.U32 R178, RZ, RZ, R168 ;  /* 0x000000ffffb27224 */ /* 0x000fe400078e00a8 */
[----:B------:R1:W-:Y:S01]  /*1bd00*/  MUFU.TANH R168, R3 ;  /* 0x0000000300a87308 */ /* 0x0003e20000002400 */
[----:B------:R-:W-:Y:S02]  /*1bd10*/  IMAD.MOV.U32 R179, RZ, RZ, R115 ;  /* 0x000000ffffb37224 */ /* 0x000fe400078e0073 */
[----:B------:R-:W-:Y:S01]  /*1bd20*/  HMMA.16816.F32.BF16 R112, R16, R42, R192 ;  /* 0x0000002a1070723c */ /* 0x000fe200000418c0 */
[----:B------:R-:W-:-:S02]  /*1bd30*/  IMAD.MOV.U32 R67, RZ, RZ, R176 ;  /* 0x000000ffff437224 */ /* 0x000fc400078e00b0 */
[----:B------:R-:W-:Y:S02]  /*1bd40*/  IMAD.MOV.U32 R176, RZ, RZ, R179 ;  /* 0x000000ffffb07224 */ /* 0x000fe400078e00b3 */
[----:B------:R4:W-:Y:S01]  /*1bd50*/  MUFU.TANH R214, R2 ;  /* 0x0000000200d67308 */ /* 0x0009e20000002400 */
[----:B-1----:R-:W-:-:S07]  /*1bd60*/  FMUL.FTZ R3, R35, R0 ;  /* 0x0000000023037220 */ /* 0x002fce0000410000 */
[----:B------:R-:W-:Y:S01]  /*1bd70*/  MUFU.TANH R185, R3 ;  /* 0x0000000300b97308 */ /* 0x000fe20000002400 */
[----:B----4-:R-:W-:-:S07]  /*1bd80*/  FMUL.FTZ R2, R22, R0 ;  /* 0x0000000016027220 */ /* 0x010fce0000410000 */
[----:B------:R1:W4:Y:S02]  /*1bd90*/  MUFU.TANH R171, R2 ;  /* 0x0000000200ab7308 */ /* 0x0003240000002400 */
[----:B-1----:R-:W-:Y:S02]  /*1bda0*/  FMUL.FTZ R2, R23, R0 ;  /* 0x0000000017027220 */ /* 0x002fe40000410000 */
[----:B--2---:R-:W-:Y:S04]  /*1bdb0*/  HMMA.16816.F32.BF16 R20, R12, R52, R88 ;  /* 0x000000340c14723c */ /* 0x004fe80000041858 */
[----:B------:R1:W-:Y:S02]  /*1bdc0*/  MUFU.TANH R209, R2 ;  /* 0x0000000200d17308 */ /* 0x0003e40000002400 */
[----:B------:R-:W-:Y:S01]  /*1bdd0*/  HMMA.16816.F32.BF16 R88, R16, R44, R180 ;  /* 0x0000002c1058723c */ /* 0x000fe200000418b4 */
[----:B------:R-:W-:-:S02]  /*1bde0*/  IMAD.MOV.U32 R53, RZ, RZ, R206 ;  /* 0x000000ffff357224 */ /* 0x000fc400078e00ce */
[----:B------:R-:W-:Y:S02]  /*1bdf0*/  IMAD.MOV.U32 R52, RZ, RZ, R178 ;  /* 0x000000ffff347224 */ /* 0x000fe400078e00b2 */
[----:B------:R-:W-:Y:S01]  /*1be00*/  IMAD.MOV.U32 R178, RZ, RZ, R173 ;  /* 0x000000ffffb27224 */ /* 0x000fe200078e00ad */
[----:B------:R-:W-:Y:S01]  /*1be10*/  ISETP.GE.AND P1, PT, R53, 0x3, PT ;  /* 0x000000033500780c */ /* 0x000fe20003f26270 */
[----:B------:R-:W-:Y:S02]  /*1be20*/  IMAD.MOV.U32 R53, RZ, RZ, R177 ;  /* 0x000000ffff357224 */ /* 0x000fe400078e00b1 */
[----:B------:R-:W-:Y:S02]  /*1be30*/  IMAD.MOV.U32 R177, RZ, RZ, R172 ;  /* 0x000000ffffb17224 */ /* 0x000fe400078e00ac */
[----:B------:R-:W-:Y:S02]  /*1be40*/  IMAD.MOV.U32 R172, RZ, RZ, R64 ;  /* 0x000000ffffac7224 */ /* 0x000fe400078e0040 */
[----:B-1----:R-:W-:-:S02]  /*1be50*/  VIADD R2, R221, 0x5000 ;  /* 0x00005000dd027836 */ /* 0x002fc40000000000 */
[----:B------:R-:W-:Y:S02]  /*1be60*/  IMAD.MOV.U32 R64, RZ, RZ, R128 ;  /* 0x000000ffff407224 */ /* 0x000fe400078e0080 */
[----:B------:R-:W-:Y:S01]  /*1be70*/  IMAD.MOV.U32 R128, RZ, RZ, R125 ;  /* 0x000000ffff807224 */ /* 0x000fe200078e007d */
[----:B------:R1:W2:Y:S01]  /*1be80*/  LDSM.16.M88.4 R28, [R2] ;  /* 0x00000000021c783b */ /* 0x0002a20000000200 */
        /* <DEDUP_REMOVED lines=11> */
[-C--:B-1----:R-:W-:Y:S01]  /*1bf40*/  FMUL.FTZ R2, R33, R0.reuse ;  /* 0x0000000021027220 */ /* 0x082fe20000410000 */
[----:B------:R-:W-:Y:S02]  /*1bf50*/  IMAD.MOV.U32 R176, RZ, RZ, R65 ;  /* 0x000000ffffb07224 */ /* 0x000fe400078e0041 */
[----:B------:R-:W-:Y:S01]  /*1bf60*/  IMAD.MOV.U32 R189, RZ, RZ, R172 ;  /* 0x000000ffffbd7224 */ /* 0x000fe200078e00ac */
[----:B------:R1:W-:Y:S01]  /*1bf70*/  MUFU.TANH R206, R2 ;  /* 0x0000000200ce7308 */ /* 0x0003e20000002400 */
[----:B------:R-:W-:Y:S01]  /*1bf80*/  IMAD.MOV.U32 R194, RZ, RZ, R178 ;  /* 0x000000ffffc27224 */ /* 0x000fe200078e00b2 */
[----:B--2---:R-:W-:Y:S01]  /*1bf90*/  HMMA.16816.F32.BF16 R16, R12, R28, R96 ;  /* 0x0000001c0c10723c */ /* 0x004fe20000041860 */
[----:B-1----:R-:W-:-:S05]  /*1bfa0*/  FMUL.FTZ R2, R34, R0 ;  /* 0x0000000022027220 */ /* 0x002fca0000410000 */
[----:B------:R-:W-:Y:S01]  /*1bfb0*/  HMMA.16816.F32.BF16 R32, R8, R56, R20 ;  /* 0x000000380820723c */ /* 0x000fe20000041814 */
[----:B------:R1:W2:Y:S05]  /*1bfc0*/  MUFU.TANH R135, R2 ;  /* 0x0000000200877308 */ /* 0x0002aa0000002400 */
[C---:B------:R-:W-:Y:S06]  /*1bfd0*/  HMMA.16816.F32.BF16 R20, R12.reuse, R54, R68 ;  /* 0x000000360c14723c */ /* 0x040fec0000041844 */
[----:B------:R-:W-:Y:S01]  /*1bfe0*/  HMMA.16816.F32.BF16 R28, R12, R30, R72 ;  /* 0x0000001e0c1c723c */ /* 0x000fe20000041848 */
[----:B-1----:R-:W-:-:S05]  /*1bff0*/  VIADD R2, R221, 0x5800 ;  /* 0x00005800dd027836 */ /* 0x002fca0000000000 */
[----:B------:R1:W3:Y:S06]  /*1c000*/  LDSM.16.M88.4 R44, [R2] ;  /* 0x00000000022c783b */ /* 0x0002ec0000000200 */
[----:B------:R-:W-:-:S04]  /*1c010*/  FMUL.FTZ R3, R32, R0 ;  /* 0x0000000020037220 */ /* 0x000fc80000410000 */
[----:B------:R5:W-:Y:S02]  /*1c020*/  MUFU.TANH R129, R3 ;  /* 0x0000000300817308 */ /* 0x000be40000002400 */
[C---:B------:R-:W-:Y:S06]  /*1c030*/  HMMA.16816.F32.BF16 R80, R8.reuse, R58, R20 ;  /* 0x0000003a0850723c */ /* 0x040fec0000041814 */
[----:B------:R-:W-:Y:S01]  /*1c040*/  HMMA.16816.F32.BF16 R72, R8, R50, R28 ;  /* 0x000000320848723c */ /* 0x000fe2000004181c */
[-C--:B-----5:R-:W-:Y:S01]  /*1c050*/  FMUL.FTZ R3, R33, R0.reuse ;  /* 0x0000000021037220 */ /* 0x0a0fe20000410000 */
[----:B-1----:R-:W-:-:S03]  /*1c060*/  FMUL.FTZ R2, R24, R0 ;  /* 0x0000000018027220 */ /* 0x002fc60000410000 */
[----:B------:R1:W-:Y:S08]  /*1c070*/  MUFU.TANH R179, R3 ;  /* 0x0000000300b37308 */ /* 0x0003f00000002400 */
[----:B------:R5:W2:Y:S01]  /*1c080*/  MUFU.TANH R132, R2 ;  /* 0x0000000200847308 */ /* 0x000aa20000002400 */
[----:B---3--:R-:W-:Y:S01]  /*1c090*/  HMMA.16816.F32.BF16 R20, R12, R44, R76 ;  /* 0x0000002c0c14723c */ /* 0x008fe2000004184c */
[----:B-1----:R-:W-:-:S05]  /*1c0a0*/  FMUL.FTZ R3, R34, R0 ;  /* 0x0000000022037220 */ /* 0x002fca0000410000 */
[----:B------:R-:W-:Y:S01]  /*1c0b0*/  HMMA.16816.F32.BF16 R76, R8, R48, R16 ;  /* 0x00000030084c723c */ /* 0x000fe20000041810 */
[----:B------:R1:W-:Y:S01]  /*1c0c0*/  MUFU.TANH R127, R3 ;  /* 0x00000003007f7308 */ /* 0x0003e20000002400 */
[----:B------:R-:W-:Y:S01]  /*1c0d0*/  LDSM.16.M88.4 R48, [R226+0x6000] ;  /* 0x00600000e230783b */ /* 0x000fe20000000200 */
[----:B-----5:R-:W-:-:S03]  /*1c0e0*/  FMUL.FTZ R2, R25, R0 ;  /* 0x0000000019027220 */ /* 0x020fc60000410000 */
[----:B------:R-:W-:Y:S03]  /*1c0f0*/  HMMA.16816.F32.BF16 R16, R12, R46, R92 ;  /* 0x0000002e0c10723c */ /* 0x000fe6000004185c */
[----:B------:R3:W-:Y:S01]  /*1c100*/  MUFU.TANH R181, R2 ;  /* 0x0000000200b57308 */ /* 0x0007e20000002400 */
[----:B-1----:R-:W-:-:S07]  /*1c110*/  FMUL.FTZ R3, R35, R0 ;  /* 0x0000000023037220 */ /* 0x002fce0000410000 */
[----:B------:R1:W-:Y:S01]  /*1c120*/  MUFU.TANH R175, R3 ;  /* 0x0000000300af7308 */ /* 0x0003e20000002400 */
[----:B---3--:R-:W-:-:S07]  /*1c130*/  FMUL.FTZ R2, R26, R0 ;  /* 0x000000001a027220 */ /* 0x008fce0000410000 */
[----:B------:R3:W5:Y:S01]  /*1c140*/  MUFU.TANH R130, R2 ;  /* 0x0000000200827308 */ /* 0x0007620000002400 */
[----:B-1----:R-:W-:Y:S01]  /*1c150*/  LOP3.LUT R3, R7, 0x28, R36, 0xfe, !PT ;  /* 0x0000002807037812 */ /* 0x002fe200078efe24 */
[----:B---3--:R-:W-:Y:S02]  /*1c160*/  FMUL.FTZ R2, R27, R0 ;  /* 0x000000001b027220 */ /* 0x008fe40000410000 */
[----:B------:R-:W1:Y:S04]  /*1c170*/  LDSM.16.M88.4 R24, [R226+0x5800] ;  /* 0x00580000e218783b */ /* 0x000e680000000200 */
[----:B------:R3:W-:Y:S02]  /*1c180*/  MUFU.TANH R180, R2 ;  /* 0x0000000200b47308 */ /* 0x0007e40000002400 */
[----:B---3--:R-:W-:-:S05]  /*1c190*/  VIADD R2, R221, 0x6000 ;  /* 0x00006000dd027836 */ /* 0x008fca0000000000 */
[----:B------:R3:W4:Y:S01]  /*1c1a0*/  LDSM.16.M88.4 R40, [R2] ;  /* 0x000000000228783b */ /* 0x0007220000000200 */
[----:B-1----:R-:W-:Y:S01]  /*1c1b0*/  HMMA.16816.F32.BF16 R68, R8, R24, R20 ;  /* 0x000000180844723c */ /* 0x002fe20000041814 */
[----:B---3--:R-:W-:-:S04]  /*1c1c0*/  LOP3.LUT R2, R7, 0x8, R36, 0xfe, !PT ;  /* 0x0000000807027812 */ /* 0x008fc800078efe24 */
[C---:B------:R-:W-:Y:S02]  /*1c1d0*/  ISETP.GE.AND P3, PT, R2.reuse, R6, PT ;  /* 0x000000060200720c */ /* 0x040fe40003f66270 */
[----:B------:R-:W-:Y:S02]  /*1c1e0*/  ISETP.GE.AND P5, PT, R2, R4, PT ;  /* 0x000000040200720c */ /* 0x000fe40003fa6270 */
[----:B------:R-:W-:Y:S02]  /*1c1f0*/  LOP3.LUT R2, R7, 0x10, R36, 0xfe, !PT ;  /* 0x0000001007027812 */ /* 0x000fe400078efe24 */
[----:B------:R-:W-:Y:S01]  /*1c200*/  FSEL R125, R244, -INF , !P3 ;  /* 0xff800000f47d7808 */ /* 0x000fe20005800000 */
[----:B------:R-:W-:Y:S01]  /*1c210*/  IMAD.MOV.U32 R244, RZ, RZ, R67 ;  /* 0x000000fffff47224 */ /* 0x000fe200078e0043 */
[C---:B------:R-:W-:Y:S01]  /*1c220*/  ISETP.GE.AND P6, PT, R2.reuse, R6, PT ;  /* 0x000000060200720c */ /* 0x040fe20003fc6270 */
[----:B------:R-:W-:Y:S01]  /*1c230*/  HMMA.16816.F32.BF16 R64, R8, R26, R16 ;  /* 0x0000001a0840723c */ /* 0x000fe20000041810 */
[----:B------:R-:W-:-:S02]  /*1c240*/  ISETP.GE.AND P4, PT, R2, R4, PT ;  /* 0x000000040200720c */ /* 0x000fc40003f86270 */
[----:B------:R-:W-:Y:S02]  /*1c250*/  LOP3.LUT R2, R7, 0x18, R36, 0xfe, !PT ;  /* 0x0000001807027812 */ /* 0x000fe400078efe24 */
[----:B------:R-:W-:Y:S01]  /*1c260*/  FSEL R99, R243, -INF , !P5 ;  /* 0xff800000f3637808 */ /* 0x000fe20006800000 */
[C---:B----4-:R-:W-:Y:S01]  /*1c270*/  HMMA.16816.F32.BF16 R44, R12.reuse, R40, R100 ;  /* 0x000000280c2c723c */ /* 0x050fe20000041864 */
[C---:B------:R-:W-:Y:S01]  /*1c280*/  ISETP.GE.AND P2, PT, R2.reuse, R6, PT ;  /* 0x000000060200720c */ /* 0x040fe20003f46270 */
[----:B------:R-:W-:Y:S01]  /*1c290*/  IMAD.MOV.U32 R243, RZ, RZ, R184 ;  /* 0x000000fffff37224 */ /* 0x000fe200078e00b8 */
[----:B------:R-:W-:Y:S02]  /*1c2a0*/  ISETP.GE.AND P3, PT, R2, R4, PT ;  /* 0x000000040200720c */ /* 0x000fe40003f66270 */
[----:B------:R-:W-:Y:S01]  /*1c2b0*/  LOP3.LUT R2, R7, 0x20, R36, 0xfe, !PT ;  /* 0x0000002007027812 */ /* 0x000fe200078efe24 */
[----:B------:R-:W-:Y:S01]  /*1c2c0*/  HMMA.16816.F32.BF16 R32, R12, R42, R104 ;  /* 0x0000002a0c20723c */ /* 0x000fe20000041868 */
[----:B------:R-:W-:Y:S01]  /*1c2d0*/  FSEL R126, R5, -INF , !P6 ;  /* 0xff800000057e7808 */ /* 0x000fe20007000000 */
[----:B------:R-:W-:Y:S01]  /*1c2e0*/  FMUL.FTZ R5, R80, R0 ;  /* 0x0000000050057220 */ /* 0x000fe20000410000 */
[C---:B------:R-:W-:Y:S01]  /*1c2f0*/  ISETP.GE.AND P5, PT, R2.reuse, R6, PT ;  /* 0x000000060200720c */ /* 0x040fe20003fa6270 */
[----:B------:R-:W-:Y:S01]  /*1c300*/  LDSM.16.M88.4 R40, [R226+0x6800] ;  /* 0x00680000e228783b */ /* 0x000fe20000000200 */
[----:B------:R-:W-:Y:S01]  /*1c310*/  ISETP.GE.AND P6, PT, R2, R4, PT ;  /* 0x000000040200720c */ /* 0x000fe20003fc6270 */
[----:B------:R-:W-:Y:S01]  /*1c320*/  VIADD R2, R221, 0x6800 ;  /* 0x00006800dd027836 */ /* 0x000fe20000000000 */
[----:B------:R-:W-:Y:S01]  /*1c330*/  FSEL R98, R240, -INF , !P4 ;  /* 0xff800000f0627808 */ /* 0x000fe20006000000 */
[----:B------:R1:W3:Y:S01]  /*1c340*/  MUFU.TANH R124, R5 ;  /* 0x00000005007c7308 */ /* 0x0002e20000002400 */
[----:B------:R-:W-:Y:S01]  /*1c350*/  FSEL R96, R234, -INF , !P3 ;  /* 0xff800000ea607808 */ /* 0x000fe20005800000 */
[----:B------:R-:W-:Y:S01]  /*1c360*/  IMAD.MOV.U32 R104, RZ, RZ, R174 ;  /* 0x000000ffff687224 */ /* 0x000fe200078e00ae */
[----:B------:R4:W2:Y:S01]  /*1c370*/  LDSM.16.M88.4 R28, [R2] ;  /* 0x00000000021c783b */ /* 0x0008a20000000200 */
[----:B------:R-:W-:Y:S01]  /*1c380*/  FSEL R101, R232, -INF , !P5 ;  /* 0xff800000e8657808 */ /* 0x000fe20006800000 */
[----:B------:R-:W-:Y:S01]  /*1c390*/  IMAD.MOV.U32 R232, RZ, RZ, R134 ;  /* 0x000000ffffe87224 */ /* 0x000fe200078e0086 */
[----:B------:R-:W-:Y:S01]  /*1c3a0*/  ISETP.GE.AND P4, PT, R3, R6, PT ;  /* 0x000000060300720c */ /* 0x000fe20003f86270 */
[----:B------:R-:W-:Y:S01]  /*1c3b0*/  IMAD.MOV.U32 R234, RZ, RZ, R183 ;  /* 0x000000ffffea7224 */ /* 0x000fe200078e00b7 */
[----:B------:R-:W-:Y:S01]  /*1c3c0*/  FSEL R128, R237, -INF , !P2 ;  /* 0xff800000ed807808 */ /* 0x000fe20005000000 */
[----:B------:R-:W-:Y:S01]  /*1c3d0*/  IMAD.MOV.U32 R237, RZ, RZ, R186 ;  /* 0x000000ffffed7224 */ /* 0x000fe200078e00ba */
[----:B------:R-:W-:Y:S01]  /*1c3e0*/  FSEL R94, R218, -INF , !P6 ;  /* 0xff800000da5e7808 */ /* 0x000fe20007000000 */
[----:B------:R-:W-:Y:S01]  /*1c3f0*/  HMMA.16816.F32.BF16 R56, R8, R48, R44 ;  /* 0x000000300838723c */ /* 0x000fe2000004182c */
[----:B------:R-:W-:Y:S01]  /*1c400*/  FSEL R102, R216, -INF , !P4 ;  /* 0xff800000d8667808 */ /* 0x000fe20006000000 */
[----:B------:R-:W-:Y:S01]  /*1c410*/  IMAD.MOV.U32 R218, RZ, RZ, R53 ;  /* 0x000000ffffda7224 */ /* 0x000fe200078e0035 */
[----:B------:R-:W-:Y:S01]  /*1c420*/  ISETP.GE.AND P2, PT, R3, R4, PT ;  /* 0x000000040300720c */ /* 0x000fe20003f46270 */
[----:B------:R-:W-:Y:S01]  /*1c430*/  FMUL.FTZ R3, R76, R0 ;  /* 0x000000004c037220 */ /* 0x000fe20000410000 */
[----:B------:R-:W-:-:S02]  /*1c440*/  IMAD.MOV.U32 R105, RZ, RZ, R177 ;  /* 0x000000ffff697224 */ /* 0x000fc400078e00b1 */
[----:B-1----:R-:W-:Y:S01]  /*1c450*/  FMUL.FTZ R5, R82, R0 ;  /* 0x0000000052057220 */ /* 0x002fe20000410000 */
[----:B------:R-:W-:Y:S01]  /*1c460*/  FSEL R92, R215, -INF , !P2 ;  /* 0xff800000d75c7808 */ /* 0x000fe20005000000 */
[----:B------:R1:W-:Y:S01]  /*1c470*/  MUFU.TANH R95, R3 ;  /* 0x00000003005f7308 */ /* 0x0003e20000002400 */
[----:B------:R-:W-:Y:S01]  /*1c480*/  HMMA.16816.F32.BF16 R48, R8, R50, R32 ;  /* 0x000000320830723c */ /* 0x000fe20000041820 */
[----:B------:R-:W-:Y:S01]  /*1c490*/  LDSM.16.M88.4 R32, [R226+0x7000] ;  /* 0x00700000e220783b */ /* 0x000fe20000000200 */
[----:B------:R-:W-:Y:S01]  /*1c4a0*/  IMAD.MOV.U32 R240, RZ, RZ, R191 ;  /* 0x000000fffff07224 */ /* 0x000fe200078e00bf */
[----:B----4-:R-:W-:-:S04]  /*1c4b0*/  LOP3.LUT R2, R7, 0x30, R36, 0xfe, !PT ;  /* 0x0000003007027812 */ /* 0x010fc800078efe24 */
[----:B------:R4:W3:Y:S01]  /*1c4c0*/  MUFU.TANH R97, R5 ;  /* 0x0000000500617308 */ /* 0x0008e20000002400 */
[C---:B------:R-:W-:Y:S02]  /*1c4d0*/  ISETP.GE.AND P3, PT, R2.reuse, R6, PT ;  /* 0x000000060200720c */ /* 0x040fe40003f66270 */
[----:B------:R-:W-:Y:S02]  /*1c4e0*/  ISETP.GE.AND P5, PT, R2, R4, PT ;  /* 0x000000040200720c */ /* 0x000fe40003fa6270 */
[--C-:B------:R-:W-:Y:S02]  /*1c4f0*/  LOP3.LUT R2, R7, 0x38, R36.reuse, 0xfe, !PT ;  /* 0x0000003807027812 */ /* 0x100fe400078efe24 */
[----:B------:R-:W-:Y:S01]  /*1c500*/  FSEL R106, R213, -INF , !P3 ;  /* 0xff800000d56a7808 */ /* 0x000fe20005800000 */
[----:B-1----:R-:W-:Y:S01]  /*1c510*/  FMUL.FTZ R3, R78, R0 ;  /* 0x000000004e037220 */ /* 0x002fe20000410000 */
[C---:B------:R-:W-:Y:S02]  /*1c520*/  ISETP.GE.AND P6, PT, R2.reuse, R6, PT ;  /* 0x000000060200720c */ /* 0x040fe40003fc6270 */
[----:B------:R-:W-:Y:S01]  /*1c530*/  ISETP.GE.AND P4, PT, R2, R4, PT ;  /* 0x000000040200720c */ /* 0x000fe20003f86270 */
[----:B------:R1:W3:Y:S01]  /*1c540*/  MUFU.TANH R93, R3 ;  /* 0x00000003005d7308 */ /* 0x0002e20000002400 */
[----:B------:R-:W-:Y:S01]  /*1c550*/  LOP3.LUT R2, R7, 0x40, R36, 0xfe, !PT ;  /* 0x0000004007027812 */ /* 0x000fe200078efe24 */
[----:B--2---:R-:W-:Y:S01]  /*1c560*/  HMMA.16816.F32.BF16 R16, R12, R28, R84 ;  /* 0x0000001c0c10723c */ /* 0x004fe20000041854 */
[----:B------:R-:W-:Y:S01]  /*1c570*/  FSEL R82, R212, -INF , !P5 ;  /* 0xff800000d4527808 */ /* 0x000fe20006800000 */
[----:B----4-:R-:W-:Y:S01]  /*1c580*/  FMUL.FTZ R5, R68, R0 ;  /* 0x0000000044057220 */ /* 0x010fe20000410000 */
[----:B------:R-:W-:-:S02]  /*1c590*/  ISETP.GE.AND P2, PT, R2, R6, PT ;  /* 0x000000060200720c */ /* 0x000fc40003f46270 */
[----:B------:R-:W-:Y:S01]  /*1c5a0*/  ISETP.GE.AND P3, PT, R2, R4, PT ;  /* 0x000000040200720c */ /* 0x000fe20003f66270 */
[----:B------:R-:W-:Y:S01]  /*1c5b0*/  HMMA.16816.F32.BF16 R20, R12, R30, R108 ;  /* 0x0000001e0c14723c */ /* 0x000fe2000004186c */
[----:B------:R-:W-:Y:S01]  /*1c5c0*/  LOP3.LUT R2, R7, 0x48, R36, 0xfe, !PT ;  /* 0x0000004807027812 */ /* 0x000fe200078efe24 */
[----:B------:R-:W-:Y:S01]  /*1c5d0*/  IMAD.MOV.U32 R87, RZ, RZ, R190 ;  /* 0x000000ffff577224 */ /* 0x000fe200078e00be */
[----:B------:R-:W-:Y:S01]  /*1c5e0*/  FSEL R131, R210, -INF , !P6 ;  /* 0xff800000d2837808 */ /* 0x000fe20007000000 */
[----:B------:R-:W-:Y:S01]  /*1c5f0*/  IMAD.MOV.U32 R190, RZ, RZ, R173 ;  /* 0x000000ffffbe7224 */ /* 0x000fe200078e00ad */
[C---:B------:R-:W-:Y:S01]  /*1c600*/  ISETP.GE.AND P5, PT, R2.reuse, R6, PT ;  /* 0x000000060200720c */ /* 0x040fe20003fa6270 */
[----:B------:R-:W-:Y:S01]  /*1c610*/  IMAD.MOV.U32 R85, RZ, RZ, R187 ;  /* 0x000000ffff557224 */ /* 0x000fe200078e00bb */
[----:B------:R-:W-:Y:S01]  /*1c620*/  ISETP.GE.AND P6, PT, R2, R4, PT ;  /* 0x000000040200720c */ /* 0x000fe20003fc6270 */
[----:B------:R-:W-:Y:S02]  /*1c630*/  VIADD R2, R221, 0x7000 ;  /* 0x00007000dd027836 */ /* 0x000fe40000000000 */
[----:B-1----:R-:W-:Y:S01]  /*1c640*/  FMUL.FTZ R3, R72, R0 ;  /* 0x0000000048037220 */ /* 0x002fe20000410000 */
[----:B------:R-:W-:Y:S01]  /*1c650*/  FSEL R78, R211, -INF , !P4 ;  /* 0xff800000d34e7808 */ /* 0x000fe20006000000 */
[----:B------:R1:W2:Y:S01]  /*1c660*/  MUFU.TANH R72, R5 ;  /* 0x0000000500487308 */ /* 0x0002a20000002400 */
[----:B------:R-:W-:Y:S01]  /*1c670*/  FSEL R133, R133, -INF , !P2 ;  /* 0xff80000085857808 */ /* 0x000fe20005000000 */
[----:B------:R4:W5:Y:S01]  /*1c680*/  LDSM.16.M88.4 R24, [R2] ;  /* 0x000000000218783b */ /* 0x0009620000000200 */
[----:B------:R-:W-:Y:S01]  /*1c690*/  FSEL R134, R207, -INF , !P5 ;  /* 0xff800000cf867808 */ /* 0x000fe20006800000 */
[----:B------:R-:W-:Y:S01]  /*1c6a0*/  IMAD.MOV.U32 R109, RZ, RZ, R62 ;  /* 0x000000ffff6d7224 */ /* 0x000fe200078e003e */
[----:B------:R-:W-:Y:S01]  /*1c6b0*/  FSEL R80, R63, -INF , !P6 ;  /* 0xff8000003f507808 */ /* 0x000fe20007000000 */
[----:B------:R-:W-:-:S02]  /*1c6c0*/  IMAD.MOV.U32 R111, RZ, RZ, R176 ;  /* 0x000000ffff6f7224 */ /* 0x000fc400078e00b0 */
[----:B------:R3:W-:Y:S01]  /*1c6d0*/  MUFU.TANH R76, R3 ;  /* 0x00000003004c7308 */ /* 0x0007e20000002400 */
[----:B------:R-:W-:-:S03]  /*1c6e0*/  IMAD.MOV.U32 R84, RZ, RZ, R182 ;  /* 0x000000ffff547224 */ /* 0x000fc600078e00b6 */
[----:B------:R-:W-:Y:S01]  /*1c6f0*/  HMMA.16816.F32.BF16 R44, R8, R42, R20 ;  /* 0x0000002a082c723c */ /* 0x000fe20000041814 */
[----:B-1----:R-:W-:-:S04]  /*1c700*/  FMUL.FTZ R5, R66, R0 ;  /* 0x0000000042057220 */ /* 0x002fc80000410000 */
[----:B------:R1:W-:Y:S01]  /*1c710*/  MUFU.TANH R63, R5 ;  /* 0x00000005003f7308 */ /* 0x0003e20000002400 */
[----:B---3--:R-:W-:Y:S01]  /*1c720*/  FMUL.FTZ R3, R74, R0 ;  /* 0x000000004a037220 */ /* 0x008fe20000410000 */
[----:B----4-:R-:W-:-:S06]  /*1c730*/  LOP3.LUT R2, R7, 0x58, R36, 0xfe, !PT ;  /* 0x0000005807027812 */ /* 0x010fcc00078efe24 */
[----:B------:R3:W-:Y:S01]  /*1c740*/  MUFU.TANH R74, R3 ;  /* 0x00000003004a7308 */ /* 0x0007e20000002400 */
[----:B------:R-:W-:-:S04]  /*1c750*/  ISETP.GE.AND P5, PT, R2, R4, PT ;  /* 0x000000040200720c */ /* 0x000fc80003fa6270 */
[----:B------:R-:W-:-:S06]  /*1c760*/  FSEL R86, R204, -INF , !P5 ;  /* 0xff800000cc567808 */ /* 0x000fcc0006800000 */
[-C--:B------:R-:W-:Y:S01]  /*1c770*/  FMUL.FTZ R46, R46, R0.reuse ;  /* 0x000000002e2e7220 */ /* 0x080fe20000410000 */
[----:B-1----:R-:W-:Y:S01]  /*1c780*/  FMUL.FTZ R5, R56, R0 ;  /* 0x0000000038057220 */ /* 0x002fe20000410000 */
[----:B-----5:R-:W-:Y:S03]  /*1c790*/  HMMA.16816.F32.BF16 R20, R12, R26, R116 ;  /* 0x0000001a0c14723c */ /* 0x020fe60000041874 */
[----:B------:R1:W-:Y:S01]  /*1c7a0*/  MUFU.TANH R62, R5 ;  /* 0x00000005003e7308 */ /* 0x0003e20000002400 */
[----:B---3--:R-:W-:-:S04]  /*1c7b0*/  LOP3.LUT R3, R7, 0x50, R36, 0xfe, !PT ;  /* 0x0000005007037812 */ /* 0x008fc800078efe24 */
[----:B------:R-:W-:-:S03]  /*1c7c0*/  ISETP.GE.AND P4, PT, R3, R6, PT ;  /* 0x000000060300720c */ /* 0x000fc60003f86270 */
[----:B------:R-:W-:Y:S01]  /*1c7d0*/  MUFU.TANH R46, R46 ;  /* 0x0000002e002e7308 */ /* 0x000fe20000002400 */
[----:B------:R-:W-:Y:S01]  /*1c7e0*/  ISETP.GE.AND P2, PT, R3, R4, PT ;  /* 0x000000040300720c */ /* 0x000fe20003f46270 */
[----:B------:R-:W-:Y:S01]  /*1c7f0*/  FMUL.FTZ R3, R70, R0 ;  /* 0x0000000046037220 */ /* 0x000fe20000410000 */
[----:B------:R-:W-:Y:S01]  /*1c800*/  FSEL R70, R208, -INF , !P3 ;  /* 0xff800000d0467808 */ /* 0x000fe20005800000 */
[----:B------:R-:W-:Y:S01]  /*1c810*/  IMAD.MOV.U32 R208, RZ, RZ, R52 ;  /* 0x000000ffffd07224 */ /* 0x000fe200078e0034 */
[----:B------:R-:W-:Y:S01]  /*1c820*/  ISETP.GE.AND P3, PT, R2, R6, PT ;  /* 0x000000060200720c */ /* 0x000fe20003f66270 */
[----:B------:R-:W-:Y:S01]  /*1c830*/  HMMA.16816.F32.BF16 R52, R8, R40, R16 ;  /* 0x000000280834723c */ /* 0x000fe20000041810 */
[----:B------:R-:W-:Y:S01]  /*1c840*/  LOP3.LUT R2, R7, 0x60, R36, 0xfe, !PT ;  /* 0x0000006007027812 */ /* 0x000fe200078efe24 */
[----:B------:R3:W4:Y:S01]  /*1c850*/  MUFU.TANH R68, R3 ;  /* 0x0000000300447308 */ /* 0x0007220000002400 */
[----:B------:R-:W-:Y:S01]  /*1c860*/  FSEL R169, R169, -INF , !P4 ;  /* 0xff800000a9a97808 */ /* 0x000fe20006000000 */
[----:B-1----:R-:W-:Y:S01]  /*1c870*/  FMUL.FTZ R5, R58, R0 ;  /* 0x000000003a057220 */ /* 0x002fe20000410000 */
[C---:B------:R-:W-:Y:S01]  /*1c880*/  ISETP.GE.AND P6, PT, R2.reuse, R6, PT ;  /* 0x000000060200720c */ /* 0x040fe20003fc6270 */
[----:B------:R-:W-:Y:S01]  /*1c890*/  HMMA.16816.F32.BF16 R16, R12, R24, R88 ;  /* 0x000000180c10723c */ /* 0x000fe20000041858 */
[----:B------:R-:W-:Y:S01]  /*1c8a0*/  ISETP.GE.AND P4, PT, R2, R4, PT ;  /* 0x000000040200720c */ /* 0x000fe20003f86270 */
[----:B------:R-:W-:Y:S01]  /*1c8b0*/  VIADD R2, R221, 0x7800 ;  /* 0x00007800dd027836 */ /* 0x000fe20000000000 */
[----:B------:R-:W-:Y:S01]  /*1c8c0*/  LDSM.16.M88.4 R24, [R226+0x7800] ;  /* 0x00780000e218783b */ /* 0x000fe20000000200 */
[----:B------:R-:W-:Y:S01]  /*1c8d0*/  FSEL R66, R205, -INF , !P2 ;  /* 0xff800000cd427808 */ /* 0x000fe20005000000 */
[----:B------:R-:W1:Y:S01]  /*1c8e0*/  MUFU.TANH R56, R5 ;  /* 0x0000000500387308 */ /* 0x000e620000002400 */
[----:B------:R-:W-:Y:S01]  /*1c8f0*/  FSEL R170, R170, -INF , !P3 ;  /* 0xff800000aaaa7808 */ /* 0x000fe20005800000 */
[----:B------:R5:W2:Y:S01]  /*1c900*/  LDSM.16.M88.4 R28, [R2] ;  /* 0x00000000021c783b */ /* 0x000aa20000000200 */
[----:B------:R-:W-:Y:S01]  /*1c910*/  FSEL R172, R203, -INF , !P6 ;  /* 0xff800000cbac7808 */ /* 0x000fe20007000000 */
[----:B------:R-:W-:Y:S01]  /*1c920*/  HMMA.16816.F32.BF16 R20, R8, R34, R20 ;  /* 0x000000220814723c */ /* 0x000fe20000041814 */
[----:B------:R-:W-:Y:S01]  /*1c930*/  FSEL R91, R202, -INF , !P4 ;  /* 0xff800000ca5b7808 */ /* 0x000fe20006000000 */
[----:B------:R-:W-:-:S04]  /*1c940*/  DEPBAR.LE SB0, 0x0 ;  /* 0x000080000000791a */ /* 0x000fc80000000000 */
[----:B---3--:R-:W-:-:S04]  /*1c950*/  FMUL.FTZ R3, R64, R0 ;  /* 0x0000000040037220 */ /* 0x008fc80000410000 */
[----:B------:R3:W1:Y:S05]  /*1c960*/  MUFU.TANH R64, R3 ;  /* 0x0000000300407308 */ /* 0x00066a0000002400 */
[----:B------:R-:W-:Y:S01]  /*1c970*/  HMMA.16816.F32.BF16 R40, R8, R32, R16 ;  /* 0x000000200828723c */ /* 0x000fe20000041810 */
[----:B-----5:R-:W-:-:S08]  /*1c980*/  LOP3.LUT R2, R7, 0x78, R36, 0xfe, !PT ;  /* 0x0000007807027812 */ /* 0x020fd000078efe24 */
[----:B------:R-:W-:Y:S01]  /*1c990*/  FMUL.FTZ R20, R20, R0 ;  /* 0x0000000014147220 */ /* 0x000fe20000410000 */
[----:B------:R-:W-:Y:S01]  /*1c9a0*/  BAR.SYNC.DEFER_BLOCKING 0x0 ;  /* 0x0000000000007b1d */ /* 0x000fe20000010000 */
[-C--:B------:R-:W-:Y:S02]  /*1c9b0*/  ISETP.GE.AND P4, PT, R2, R6.reuse, PT ;  /* 0x000000060200720c */ /* 0x080fe40003f86270 */
[----:B---3--:R-:W-:Y:S02]  /*1c9c0*/  LOP3.LUT R3, R7, 0x68, R36, 0xfe, !PT ;  /* 0x0000006807037812 */ /* 0x008fe400078efe24 */
[----:B------:R-:W-:Y:S02]  /*1c9d0*/  FSEL R196, R196, -INF , !P4 ;  /* 0xff800000c4c47808 */ /* 0x000fe40006000000 */
[C---:B------:R-:W-:Y:S02]  /*1c9e0*/  ISETP.GE.AND P2, PT, R3.reuse, R6, PT ;  /* 0x000000060300720c */ /* 0x040fe40003f46270 */
[----:B------:R-:W-:-:S02]  /*1c9f0*/  ISETP.GE.AND P3, PT, R3, R4, PT ;  /* 0x000000040300720c */ /* 0x000fc40003f66270 */
[--C-:B------:R-:W-:Y:S01]  /*1ca00*/  LOP3.LUT R3, R7, 0x70, R36.reuse, 0xfe, !PT ;  /* 0x0000007007037812 */ /* 0x100fe200078efe24 */
[C---:B--2---:R-:W-:Y:S01]  /*1ca10*/  HMMA.16816.F32.BF16 R16, R12.reuse, R28, R120 ;  /* 0x0000001c0c10723c */ /* 0x044fe20000041878 */
[----:B------:R-:W-:Y:S01]  /*1ca20*/  FSEL R173, R201, -INF , !P2 ;  /* 0xff800000c9ad7808 */ /* 0x000fe20005000000 */
[----:B------:R-:W-:Y:S01]  /*1ca30*/  FMUL.FTZ R5, R40, R0 ;  /* 0x0000000028057220 */ /* 0x000fe20000410000 */
[C---:B------:R-:W-:Y:S02]  /*1ca40*/  ISETP.GE.AND P5, PT, R3.reuse, R6, PT ;  /* 0x000000060300720c */ /* 0x040fe40003fa6270 */
[-C--:B------:R-:W-:Y:S01]  /*1ca50*/  ISETP.GE.AND P6, PT, R3, R4.reuse, PT ;  /* 0x000000040300720c */ /* 0x080fe20003fc6270 */
[----:B------:R-:W-:Y:S01]  /*1ca60*/  HMMA.16816.F32.BF16 R12, R12, R30, R112 ;  /* 0x0000001e0c0c723c */ /* 0x000fe20000041870 */
[----:B------:R-:W-:Y:S01]  /*1ca70*/  ISETP.GE.AND P2, PT, R2, R4, PT ;  /* 0x000000040200720c */ /* 0x000fe20003f46270 */
[----:B------:R-:W-:Y:S01]  /*1ca80*/  FMUL.FTZ R3, R48, R0 ;  /* 0x0000000030037220 */ /* 0x000fe20000410000 */
[----:B------:R-:W-:Y:S01]  /*1ca90*/  LOP3.LUT R2, R7, 0x80, R36, 0xfe, !PT ;  /* 0x0000008007027812 */ /* 0x000fe200078efe24 */
[----:B------:R2:W-:Y:S01]  /*1caa0*/  MUFU.TANH R28, R5 ;  /* 0x00000005001c7308 */ /* 0x0005e20000002400 */
[----:B------:R-:W-:-:S02]  /*1cab0*/  FSEL R100, R200, -INF , !P3 ;  /* 0xff800000c8647808 */ /* 0x000fc40005800000 */
[----:B------:R-:W-:Y:S02]  /*1cac0*/  FSEL R174, R39, -INF , !P5 ;  /* 0xff80000027ae7808 */ /* 0x000fe40006800000 */
[C---:B------:R-:W-:Y:S02]  /*1cad0*/  ISETP.GE.AND P3, PT, R2.reuse, R6, PT ;  /* 0x000000060200720c */ /* 0x040fe40003f66270 */
[----:B------:R-:W-:Y:S01]  /*1cae0*/  ISETP.GE.AND P5, PT, R2, R4, PT ;  /* 0x000000040200720c */ /* 0x000fe20003fa6270 */
[----:B------:R3:W5:Y:S01]  /*1caf0*/  MUFU.TANH R48, R3 ;  /* 0x0000000300307308 */ /* 0x0007620000002400 */
[----:B------:R-:W-:Y:S02]  /*1cb00*/  LOP3.LUT R2, R7, 0x88, R36, 0xfe, !PT ;  /* 0x0000008807027812 */ /* 0x000fe400078efe24 */
[----:B------:R-:W-:Y:S02]  /*1cb10*/  FSEL R103, R197, -INF , !P6 ;  /* 0xff800000c5677808 */ /* 0x000fe40007000000 */
[C---:B------:R-:W-:Y:S01]  /*1cb20*/  ISETP.GE.AND P6, PT, R2.reuse, R6, PT ;  /* 0x000000060200720c */ /* 0x040fe20003fc6270 */
[----:B------:R-:W-:Y:S01]  /*1cb30*/  HMMA.16816.F32.BF16 R16, R8, R24, R16 ;  /* 0x000000180810723c */ /* 0x000fe20000041810 */
[----:B------:R-:W-:-:S02]  /*1cb40*/  ISETP.GE.AND P4, PT, R2, R4, PT ;  /* 0x000000040200720c */ /* 0x000fc40003f86270 */
[--C-:B------:R-:W-:Y:S01]  /*1cb50*/  LOP3.LUT R2, R7, 0x90, R36.reuse, 0xfe, !PT ;  /* 0x0000009007027812 */ /* 0x100fe200078efe24 */
[----:B--2---:R-:W-:Y:S01]  /*1cb60*/  FMUL.FTZ R5, R42, R0 ;  /* 0x000000002a057220 */ /* 0x004fe20000410000 */
[----:B------:R-:W-:Y:S01]  /*1cb70*/  FSEL R107, R171, -INF , !P2 ;  /* 0xff800000ab6b7808 */ /* 0x000fe20005000000 */
[----:B------:R-:W-:Y:S01]  /*1cb80*/  HMMA.16816.F32.BF16 R12, R8, R26, R12 ;  /* 0x0000001a080c723c */ /* 0x000fe2000004180c */
[----:B------:R-:W-:Y:S01]  /*1cb90*/  FSEL R168, R168, -INF , !P3 ;  /* 0xff800000a8a87808 */ /* 0x000fe20005800000 */
[----:B------:R2:W-:Y:S01]  /*1cba0*/  MUFU.TANH R24, R5 ;  /* 0x0000000500187308 */ /* 0x0005e20000002400 */
[----:B------:R-:W-:Y:S01]  /*1cbb0*/  ISETP.GE.AND P2, PT, R2, R6, PT ;  /* 0x000000060200720c */ /* 0x000fe20003f46270 */
[----:B---3--:R-:W-:Y:S01]  /*1cbc0*/  FMUL.FTZ R3, R50, R0 ;  /* 0x0000000032037220 */ /* 0x008fe20000410000 */
[----:B------:R-:W-:Y:S02]  /*1cbd0*/  ISETP.GE.AND P3, PT, R2, R4, PT ;  /* 0x000000040200720c */ /* 0x000fe40003f66270 */
[----:B------:R-:W-:-:S03]  /*1cbe0*/  LOP3.LUT R2, R7, 0x98, R36, 0xfe, !PT ;  /* 0x0000009807027812 */ /* 0x000fc600078efe24 */
[----:B------:R3:W5:Y:S01]  /*1cbf0*/  MUFU.TANH R39, R3 ;  /* 0x0000000300277308 */ /* 0x0007620000002400 */
[----:B------:R-:W-:Y:S02]  /*1cc00*/  FSEL R110, R135, -INF , !P5 ;  /* 0xff800000876e7808 */ /* 0x000fe40006800000 */
[----:B------:R-:W-:Y:S02]  /*1cc10*/  FSEL R132, R132, -INF , !P6 ;  /* 0xff80000084847808 */ /* 0x000fe40007000000 */
[C---:B------:R-:W-:Y:S02]  /*1cc20*/  ISETP.GE.AND P5, PT, R2.reuse, R6, PT ;  /* 0x000000060200720c */ /* 0x040fe40003fa6270 */
[----:B------:R-:W-:Y:S01]  /*1cc30*/  ISETP.GE.AND P6, PT, R2, R4, PT ;  /* 0x000000040200720c */ /* 0x000fe20003fc6270 */
[----:B------:R-:W-:Y:S01]  /*1cc40*/  MUFU.TANH R9, R20 ;  /* 0x0000001400097308 */ /* 0x000fe20000002400 */
[----:B------:R-:W-:Y:S01]  /*1cc50*/  LOP3.LUT R2, R7, 0xa0, R36, 0xfe, !PT ;  /* 0x000000a007027812 */ /* 0x000fe200078efe24 */
[----:B--2---:R-:W-:Y:S01]  /*1cc60*/  FMUL.FTZ R5, R22, R0 ;  /* 0x0000000016057220 */ /* 0x004fe20000410000 */
[----:B------:R-:W-:-:S02]  /*1cc70*/  FSEL R130, R130, -INF , !P4 ;  /* 0xff80000082827808 */ /* 0x000fc40006000000 */
[----:B------:R-:W-:Y:S01]  /*1cc80*/  FSEL R176, R129, -INF , !P2 ;  /* 0xff80000081b07808 */ /* 0x000fe20005000000 */
[----:B------:R-:W-:Y:S01]  /*1cc90*/  FMUL.FTZ R12, R12, R0 ;  /* 0x000000000c0c7220 */ /* 0x000fe20000410000 */
[----:B------:R-:W-:Y:S01]  /*1cca0*/  ISETP.GE.AND P4, PT, R2, R6, PT ;  /* 0x000000060200720c */ /* 0x000fe20003f86270 */
[----:B------:R2:W-:Y:S01]  /*1ccb0*/  MUFU.TANH R20, R5 ;  /* 0x0000000500147308 */ /* 0x0005e20000002400 */
[----:B---3--:R-:W-:Y:S01]  /*1ccc0*/  FMUL.FTZ R3, R52, R0 ;  /* 0x0000000034037220 */ /* 0x008fe20000410000 */
[----:B------:R-:W-:Y:S01]  /*1ccd0*/  ISETP.GE.AND P2, PT, R2, R4, PT ;  /* 0x000000040200720c */ /* 0x000fe20003f46270 */
[----:B------:R-:W-:Y:S01]  /*1cce0*/  FMUL.FTZ R8, R14, R0 ;  /* 0x000000000e087220 */ /* 0x000fe20000410000 */
[----:B------:R-:W-:Y:S02]  /*1ccf0*/  LOP3.LUT R2, R7, 0xb0, R36, 0xfe, !PT ;  /* 0x000000b007027812 */ /* 0x000fe400078efe24 */
[----:B------:R-:W-:Y:S02]  /*1cd00*/  FSEL R127, R127, -INF , !P3 ;  /* 0xff8000007f7f7808 */ /* 0x000fe40005800000 */
[----:B------:R3:W5:Y:S01]  /*1cd10*/  MUFU.TANH R33, R3 ;  /* 0x0000000300217308 */ /* 0x0007620000002400 */
[----:B------:R-:W-:-:S02]  /*1cd20*/  FSEL R178, R124, -INF , !P5 ;  /* 0xff8000007cb27808 */ /* 0x000fc40006800000 */
[----:B------:R-:W-:Y:S02]  /*1cd30*/  FSEL R118, R97, -INF , !P6 ;  /* 0xff80000061767808 */ /* 0x000fe40007000000 */
[----:B------:R-:W-:Y:S02]  /*1cd40*/  FSEL R183, R95, -INF , !P4 ;  /* 0xff8000005fb77808 */ /* 0x000fe40006000000 */
[C---:B------:R-:W-:Y:S01]  /*1cd50*/  ISETP.GE.AND P6, PT, R2.reuse, R6, PT ;  /* 0x000000060200720c */ /* 0x040fe20003fc6270 */
[----:B------:R-:W-:Y:S01]  /*1cd60*/  MUFU.TANH R12, R12 ;  /* 0x0000000c000c7308 */ /* 0x000fe20000002400 */
[----:B------:R-:W-:Y:S01]  /*1cd70*/  ISETP.GE.AND P4, PT, R2, R4, PT ;  /* 0x000000040200720c */ /* 0x000fe20003f86270 */
[----:B--2---:R-:W-:Y:S01]  /*1cd80*/  FMUL.FTZ R5, R16, R0 ;  /* 0x0000000010057220 */ /* 0x004fe20000410000 */
[----:B------:R-:W-:Y:S02]  /*1cd90*/  LOP3.LUT R2, R7, 0xc0, R36, 0xfe, !PT ;  /* 0x000000c007027812 */ /* 0x000fe400078efe24 */
[----:B------:R-:W-:-:S02]  /*1cda0*/  FSEL R119, R93, -INF , !P2 ;  /* 0xff8000005d777808 */ /* 0x000fc40005000000 */
[----:B------:R-:W-:Y:S01]  /*1cdb0*/  FSEL R186, R72, -INF , !P6 ;  /* 0xff80000048ba7808 */ /* 0x000fe20007000000 */
[----:B------:R2:W-:Y:S01]  /*1cdc0*/  MUFU.TANH R11, R5 ;  /* 0x00000005000b7308 */ /* 0x0005e20000002400 */
[----:B---3--:R-:W-:Y:S01]  /*1cdd0*/  FMUL.FTZ R3, R54, R0 ;  /* 0x0000000036037220 */ /* 0x008fe20000410000 */
[----:B------:R-:W-:Y:S02]  /*1cde0*/  ISETP.GE.AND P6, PT, R2, R4, PT ;  /* 0x000000040200720c */ /* 0x000fe40003fc6270 */
[----:B----4-:R-:W-:Y:S02]  /*1cdf0*/  FSEL R171, R68, -INF , !P4 ;  /* 0xff80000044ab7808 */ /* 0x010fe40006000000 */
[----:B-1----:R-:W-:Y:S02]  /*1ce00*/  FSEL R182, R56, -INF , !P6 ;  /* 0xff80000038b67808 */ /* 0x002fe40007000000 */
[----:B------:R1:W3:Y:S08]  /*1ce10*/  MUFU.TANH R32, R3 ;  /* 0x0000000300207308 */ /* 0x0002f00000002400 */
[----:B------:R-:W-:Y:S01]  /*1ce20*/  MUFU.TANH R8, R8 ;  /* 0x0000000800087308 */ /* 0x000fe20000002400 */
[----:B--2---:R-:W-:-:S07]  /*1ce30*/  FMUL.FTZ R5, R18, R0 ;  /* 0x0000000012057220 */ /* 0x004fce0000410000 */
[----:B------:R2:W-:Y:S01]  /*1ce40*/  MUFU.TANH R10, R5 ;  /* 0x00000005000a7308 */ /* 0x0005e20000002400 */
[----:B-1----:R-:W-:-:S07]  /*1ce50*/  FMUL.FTZ R3, R44, R0 ;  /* 0x000000002c037220 */ /* 0x002fce0000410000 */
[----:B------:R1:W4:Y:S01]  /*1ce60*/  MUFU.TANH R29, R3 ;  /* 0x00000003001d7308 */ /* 0x0003220000002400 */
[----:B--2---:R-:W-:Y:S01]  /*1ce70*/  FMUL.FTZ R5, R81, R0 ;  /* 0x0000000051057220 */ /* 0x004fe20000410000 */
[----:B-1----:R-:W-:-:S04]  /*1ce80*/  LOP3.LUT R3, R7, 0xa8, R36, 0xfe, !PT ;  /* 0x000000a807037812 */ /* 0x002fc800078efe24 */
[C---:B------:R-:W-:Y:S02]  /*1ce90*/  ISETP.GE.AND P3, PT, R3.reuse, R6, PT ;  /* 0x000000060300720c */ /* 0x040fe40003f66270 */
[----:B------:R-:W-:Y:S02]  /*1cea0*/  ISETP.GE.AND P5, PT, R3, R4, PT ;  /* 0x000000040300720c */ /* 0x000fe40003fa6270 */
[----:B------:R-:W-:Y:S02]  /*1ceb0*/  LOP3.LUT R3, R7, 0xb8, R36, 0xfe, !PT ;  /* 0x000000b807037812 */ /* 0x000fe400078efe24 */
[----:B------:R-:W-:Y:S02]  /*1cec0*/  FSEL R184, R76, -INF , !P3 ;  /* 0xff8000004cb87808 */ /* 0x000fe40005800000 */
[----:B------:R-:W-:Y:S02]  /*1ced0*/  FSEL R124, R74, -INF , !P5 ;  /* 0xff8000004a7c7808 */ /* 0x000fe40006800000 */
[----:B------:R-:W-:-:S02]  /*1cee0*/  ISETP.GE.AND P2, PT, R3, R6, PT ;  /* 0x000000060300720c */ /* 0x000fc40003f46270 */
[----:B------:R-:W-:Y:S02]  /*1cef0*/  ISETP.GE.AND P3, PT, R3, R4, PT ;  /* 0x000000040300720c */ /* 0x000fe40003f66270 */
[----:B------:R-:W-:Y:S02]  /*1cf00*/  ISETP.GE.AND P5, PT, R2, R6, PT ;  /* 0x000000060200720c */ /* 0x000fe40003fa6270 */
[C-C-:B------:R-:W-:Y:S02]  /*1cf10*/  LOP3.LUT R3, R7.reuse, 0xc8, R36.reuse, 0xfe, !PT ;  /* 0x000000c807037812 */ /* 0x140fe400078efe24 */
[----:B------:R-:W-:Y:S02]  /*1cf20*/  LOP3.LUT R2, R7, 0xd0, R36, 0xfe, !PT ;  /* 0x000000d007027812 */ /* 0x000fe400078efe24 */
        /* <DEDUP_REMOVED lines=9> */
[----:B-----5:R-:W-:Y:S02]  /*1cfc0*/  FSEL R193, R48, -INF , !P4 ;  /* 0xff80000030c17808 */ /* 0x020fe40006000000 */
        /* <DEDUP_REMOVED lines=8> */
[----:B---3--:R-:W-:Y:S02]  /*1d050*/  FSEL R191, R32, -INF , !P5 ;  /* 0xff80000020bf7808 */ /* 0x008fe40006800000 */
[----:B----4-:R-:W-:Y:S01]  /*1d060*/  FSEL R202, R29, -INF , !P6 ;  /* 0xff8000001dca7808 */ /* 0x010fe20007000000 */
[----:B------:R1:W2:Y:S01]  /*1d070*/  MUFU.TANH R32, R5 ;  /* 0x0000000500207308 */ /* 0x0002a20000002400 */
[----:B------:R-:W-:-:S02]  /*1d080*/  FSEL R195, R46, -INF , !P4 ;  /* 0xff8000002ec37808 */ /* 0x000fc40006000000 */
[----:B------:R-:W-:Y:S02]  /*1d090*/  FSEL R210, R28, -INF , !P2 ;  /* 0xff8000001cd27808 */ /* 0x000fe40005000000 */
[C---:B------:R-:W-:Y:S02]  /*1d0a0*/  ISETP.GE.AND P5, PT, R3.reuse, R6, PT ;  /* 0x000000060300720c */ /* 0x040fe40003fa6270 */
[----:B------:R-:W-:Y:S02]  /*1d0b0*/  ISETP.GE.AND P6, PT, R3, R4, PT ;  /* 0x000000040300720c */ /* 0x000fe40003fc6270 */
[C---:B------:R-:W-:Y:S02]  /*1d0c0*/  ISETP.GE.AND P4, PT, R2.reuse, R6, PT ;  /* 0x000000060200720c */ /* 0x040fe40003f86270 */
[----:B------:R-:W-:Y:S02]  /*1d0d0*/  ISETP.GE.AND P2, PT, R2, R4, PT ;  /* 0x000000040200720c */ /* 0x000fe40003f46270 */
[----:B------:R-:W-:-:S02]  /*1d0e0*/  LOP3.LUT R3, R7, 0xf8, R36, 0xfe, !PT ;  /* 0x000000f807037812 */ /* 0x000fc400078efe24 */
[----:B------:R-:W-:Y:S02]  /*1d0f0*/  LOP3.LUT R2, R7, R36, RZ, 0xfc, !PT ;  /* 0x0000002407027212 */ /* 0x000fe400078efcff */
[----:B------:R-:W-:Y:S02]  /*1d100*/  FSEL R205, R24, -INF , !P3 ;  /* 0xff80000018cd7808 */ /* 0x000fe40005800000 */
[----:B------:R-:W-:Y:S01]  /*1d110*/  FSEL R211, R9, -INF , !P5 ;  /* 0xff80000009d37808 */ /* 0x000fe20006800000 */
[C---:B-1----:R-:W-:Y:S01]  /*1d120*/  VIADD R5, R2.reuse, 0x9 ;  /* 0x0000000902057836 */ /* 0x042fe20000000000 */
[----:B------:R-:W-:Y:S01]  /*1d130*/  ISETP.GE.AND P3, PT, R3, R6, PT ;  /* 0x000000060300720c */ /* 0x000fe20003f66270 */
[----:B------:R-:W-:Y:S01]  /*1d140*/  FMUL.FTZ R9, R83, R0 ;  /* 0x0000000053097220 */ /* 0x000fe20000410000 */
        /* <DEDUP_REMOVED lines=10> */
[----:B------:R-:W-:Y:S01]  /*1d1f0*/  FSEL R213, R8, -INF , !P5 ;  /* 0xff80000008d57808 */ /* 0x000fe20006800000 */
[----:B------:R-:W-:Y:S01]  /*1d200*/  FMUL.FTZ R8, R79, R0 ;  /* 0x000000004f087220 */ /* 0x000fe20000410000 */
[----:B------:R-:W-:-:S02]  /*1d210*/  FSEL R52, R109, -INF , !P6 ;  /* 0xff8000006d347808 */ /* 0x000fc40007000000 */
[C---:B------:R-:W-:Y:S01]  /*1d220*/  ISETP.GE.AND P2, PT, R5.reuse, R6, PT ;  /* 0x000000060500720c */ /* 0x040fe20003f46270 */
[----:B------:R4:W-:Y:S01]  /*1d230*/  MUFU.TANH R12, R8 ;  /* 0x00000008000c7308 */ /* 0x0009e20000002400 */
[----:B------:R-:W-:Y:S01]  /*1d240*/  ISETP.GE.AND P3, PT, R5, R4, PT ;  /* 0x000000040500720c */ /* 0x000fe20003f66270 */
[C---:B------:R-:W-:Y:S01]  /*1d250*/  VIADD R5, R2.reuse, 0x19 ;  /* 0x0000001902057836 */ /* 0x040fe20000000000 */
[----:B------:R-:W-:Y:S01]  /*1d260*/  ISETP.GE.AND P5, PT, R3, R6, PT ;  /* 0x000000060300720c */ /* 0x000fe20003fa6270 */
[----:B-1----:R-:W-:Y:S01]  /*1d270*/  FMUL.FTZ R9, R77, R0 ;  /* 0x000000004d097220 */ /* 0x002fe20000410000 */
[----:B------:R-:W-:Y:S01]  /*1d280*/  ISETP.GE.AND P6, PT, R3, R4, PT ;  /* 0x000000040300720c */ /* 0x000fe20003fc6270 */
[----:B------:R-:W-:Y:S01]  /*1d290*/  VIADD R3, R2, 0x21 ;  /* 0x0000002102037836 */ /* 0x000fe20000000000 */
[----:B------:R-:W-:Y:S01]  /*1d2a0*/  FSEL R33, R111, -INF , !P4 ;  /* 0xff8000006f217808 */ /* 0x000fe20006000000 */
[----:B------:R-:W1:Y:S01]  /*1d2b0*/  MUFU.TANH R31, R9 ;  /* 0x00000009001f7308 */ /* 0x000e620000002400 */
[----:B------:R-:W-:Y:S01]  /*1d2c0*/  FSEL R50, R208, -INF , !P2 ;  /* 0xff800000d0327808 */ /* 0x000fe20005000000 */
[----:B------:R-:W1:Y:S01]  /*1d2d0*/  LDC.64 R76, c[0x0][0x198] ;  /* 0x00006600ff4c7b82 */ /* 0x000e620000000a00 */
[----:B------:R-:W-:-:S02]  /*1d2e0*/  FSEL R44, R84, -INF , !P3 ;  /* 0xff800000542c7808 */ /* 0x000fc40005800000 */
[----:B------:R-:W-:Y:S02]  /*1d2f0*/  FSEL R54, R85, -INF , !P5 ;  /* 0xff80000055367808 */ /* 0x000fe40006800000 */
[C---:B------:R-:W-:Y:S02]  /*1d300*/  ISETP.GE.AND P4, PT, R5.reuse, R6, PT ;  /* 0x000000060500720c */ /* 0x040fe40003f86270 */
[----:B------:R-:W-:Y:S01]  /*1d310*/  ISETP.GE.AND P2, PT, R5, R4, PT ;  /* 0x000000040500720c */ /* 0x000fe20003f46270 */
[----:B------:R-:W-:Y:S01]  /*1d320*/  FMUL.FTZ R5, R73, R0 ;  /* 0x0000000049057220 */ /* 0x000fe20000410000 */
[----:B------:R-:W-:Y:S01]  /*1d330*/  ISETP.GE.AND P3, PT, R3, R6, PT ;  /* 0x000000060300720c */ /* 0x000fe20003f66270 */
[----:B----4-:R-:W-:Y:S01]  /*1d340*/  FMUL.FTZ R8, R75, R0 ;  /* 0x000000004b087220 */ /* 0x010fe20000410000 */
[----:B------:R-:W-:Y:S01]  /*1d350*/  ISETP.GE.AND P5, PT, R3, R4, PT ;  /* 0x000000040300720c */ /* 0x000fe20003fa6270 */
[----:B------:R-:W-:Y:S01]  /*1d360*/  VIADD R3, R2, 0x29 ;  /* 0x0000002902037836 */ /* 0x000fe20000000000 */
[----:B------:R4:W5:Y:S01]  /*1d370*/  MUFU.TANH R30, R5 ;  /* 0x00000005001e7308 */ /* 0x0009620000002400 */
[----:B------:R-:W-:-:S02]  /*1d380*/  FSEL R36, R87, -INF , !P6 ;  /* 0xff80000057247808 */ /* 0x000fc40007000000 */
[----:B------:R-:W-:Y:S02]  /*1d390*/  FSEL R56, R104, -INF , !P4 ;  /* 0xff80000068387808 */ /* 0x000fe40006000000 */
[C---:B------:R-:W-:Y:S02]  /*1d3a0*/  ISETP.GE.AND P6, PT, R3.reuse, R6, PT ;  /* 0x000000060300720c */ /* 0x040fe40003fc6270 */
[----:B------:R-:W-:Y:S01]  /*1d3b0*/  ISETP.GE.AND P4, PT, R3, R4, PT ;  /* 0x000000040300720c */ /* 0x000fe20003f86270 */
[----:B------:R-:W-:Y:S01]  /*1d3c0*/  VIADD R3, R2, 0x39 ;  /* 0x0000003902037836 */ /* 0x000fe20000000000 */
[----:B------:R2:W5:Y:S01]  /*1d3d0*/  MUFU.TANH R29, R8 ;  /* 0x00000008001d7308 */ /* 0x0005620000002400 */
[----:B------:R-:W-:Y:S02]  /*1d3e0*/  FSEL R35, R105, -INF , !P2 ;  /* 0xff80000069237808 */ /* 0x000fe40005000000 */
[----:B------:R-:W-:Y:S02]  /*1d3f0*/  FSEL R58, R218, -INF , !P3 ;  /* 0xff800000da3a7808 */ /* 0x000fe40005800000 */
[----:B------:R-:W-:-:S02]  /*1d400*/  FSEL R42, R232, -INF , !P5 ;  /* 0xff800000e82a7808 */ /* 0x000fc40006800000 */
[----:B------:R-:W-:Y:S01]  /*1d410*/  FSEL R62, R234, -INF , !P6 ;  /* 0xff800000ea3e7808 */ /* 0x000fe20007000000 */
[C---:B----4-:R-:W-:Y:S01]  /*1d420*/  VIADD R5, R2.reuse, 0x31 ;  /* 0x0000003102057836 */ /* 0x050fe20000000000 */
[C---:B------:R-:W-:Y:S02]  /*1d430*/  ISETP.GE.AND P5, PT, R3.reuse, R6, PT ;  /* 0x000000060300720c */ /* 0x040fe40003fa6270 */
[----:B------:R-:W-:Y:S01]  /*1d440*/  ISETP.GE.AND P6, PT, R3, R4, PT ;  /* 0x000000040300720c */ /* 0x000fe20003fc6270 */
[C---:B------:R-:W-:Y:S01]  /*1d450*/  VIADD R3, R2.reuse, 0x49 ;  /* 0x0000004902037836 */ /* 0x040fe20000000000 */
[C---:B------:R-:W-:Y:S02]  /*1d460*/  ISETP.GE.AND P2, PT, R5.reuse, R6, PT ;  /* 0x000000060500720c */ /* 0x040fe40003f46270 */
[----:B------:R-:W-:Y:S01]  /*1d470*/  ISETP.GE.AND P3, PT, R5, R4, PT ;  /* 0x000000040500720c */ /* 0x000fe20003f66270 */
[----:B------:R-:W-:Y:S02]  /*1d480*/  VIADD R5, R2, 0x41 ;  /* 0x0000004102057836 */ /* 0x000fe40000000000 */
[----:B--2---:R-:W-:Y:S01]  /*1d490*/  FMUL.FTZ R8, R69, R0 ;  /* 0x0000000045087220 */ /* 0x004fe20000410000 */
[----:B------:R-:W-:-:S02]  /*1d4a0*/  FSEL R40, R237, -INF , !P4 ;  /* 0xff800000ed287808 */ /* 0x000fc40006000000 */
[----:B------:R-:W-:Y:S01]  /*1d4b0*/  FSEL R68, R240, -INF , !P2 ;  /* 0xff800000f0447808 */ /* 0x000fe20005000000 */
[----:B------:R2:W4:Y:S01]  /*1d4c0*/  MUFU.TANH R11, R8 ;  /* 0x00000008000b7308 */ /* 0x0005220000002400 */
[C---:B------:R-:W-:Y:S02]  /*1d4d0*/  ISETP.GE.AND P4, PT, R5.reuse, R6, PT ;  /* 0x000000060500720c */ /* 0x040fe40003f86270 */
[----:B------:R-:W-:Y:S01]  /*1d4e0*/  ISETP.GE.AND P2, PT, R5, R4, PT ;  /* 0x000000040500720c */ /* 0x000fe20003f46270 */
[----:B------:R-:W-:Y:S01]  /*1d4f0*/  FMUL.FTZ R5, R65, R0 ;  /* 0x0000000041057220 */ /* 0x000fe20000410000 */
[----:B------:R-:W-:Y:S01]  /*1d500*/  FSEL R39, R243, -INF , !P3 ;  /* 0xff800000f3277808 */ /* 0x000fe20005800000 */
[----:B------:R-:W-:Y:S01]  /*1d510*/  IMAD.MOV.U32 R243, RZ, RZ, R190 ;  /* 0x000000fffff37224 */ /* 0x000fe200078e00be */
[----:B------:R-:W-:Y:S01]  /*1d520*/  ISETP.GE.AND P3, PT, R3, R6, PT ;  /* 0x000000060300720c */ /* 0x000fe20003f66270 */
[----:B------:R3:W-:Y:S01]  /*1d530*/  MUFU.TANH R10, R5 ;  /* 0x00000005000a7308 */ /* 0x0007e20000002400 */
[----:B------:R-:W-:-:S02]  /*1d540*/  FSEL R34, R194, -INF , !P6 ;  /* 0xff800000c2227808 */ /* 0x000fc40007000000 */
[----:B------:R-:W-:Y:S02]  /*1d550*/  FSEL R81, R252, -INF , !P4 ;  /* 0xff800000fc517808 */ /* 0x000fe40006000000 */
[----:B------:R-:W-:Y:S02]  /*1d560*/  FSEL R46, R251, -INF , !P2 ;  /* 0xff800000fb2e7808 */ /* 0x000fe40005000000 */
[----:B------:R-:W-:Y:S01]  /*1d570*/  FSEL R84, R250, -INF , !P3 ;  /* 0xff800000fa547808 */ /* 0x000fe20005800000 */
[----:B--2---:R-:W-:Y:S01]  /*1d580*/  FMUL.FTZ R8, R71, R0 ;  /* 0x0000000047087220 */ /* 0x004fe20000410000 */
[----:B------:R-:W-:Y:S01]  /*1d590*/  FSEL R71, R244, -INF , !P5 ;  /* 0xff800000f4477808 */ /* 0x000fe20006800000 */
[----:B------:R-:W-:Y:S01]  /*1d5a0*/  IMAD.MOV.U32 R244, RZ, RZ, R189 ;  /* 0x000000fffff47224 */ /* 0x000fe200078e00bd */
[----:B------:R-:W-:Y:S01]  /*1d5b0*/  ISETP.GE.AND P5, PT, R3, R4, PT ;  /* 0x000000040300720c */ /* 0x000fe20003fa6270 */
[C---:B------:R-:W-:Y:S01]  /*1d5c0*/  VIADD R3, R2.reuse, 0x51 ;  /* 0x0000005102037836 */ /* 0x040fe20000000000 */
[----:B------:R2:W4:Y:S02]  /*1d5d0*/  MUFU.TANH R28, R8 ;  /* 0x00000008001c7308 */ /* 0x0005240000002400 */
[----:B------:R-:W-:Y:S01]  /*1d5e0*/  FSEL R48, R249, -INF , !P5 ;  /* 0xff800000f9307808 */ /* 0x000fe20006800000 */
[----:B---3--:R-:W-:Y:S01]  /*1d5f0*/  VIADD R5, R2, 0x59 ;  /* 0x0000005902057836 */ /* 0x008fe20000000000 */
[----:B------:R-:W-:-:S02]  /*1d600*/  ISETP.GE.AND P6, PT, R3, R6, PT ;  /* 0x000000060300720c */ /* 0x000fc40003fc6270 */
[----:B------:R-:W-:Y:S01]  /*1d610*/  ISETP.GE.AND P4, PT, R3, R4, PT ;  /* 0x000000040300720c */ /* 0x000fe20003f86270 */
[C---:B------:R-:W-:Y:S01]  /*1d620*/  VIADD R3, R2.reuse, 0x61 ;  /* 0x0000006102037836 */ /* 0x040fe20000000000 */
[C---:B------:R-:W-:Y:S02]  /*1d630*/  ISETP.GE.AND P2, PT, R5.reuse, R6, PT ;  /* 0x000000060500720c */ /* 0x040fe40003f46270 */
[----:B------:R-:W-:Y:S01]  /*1d640*/  ISETP.GE.AND P3, PT, R5, R4, PT ;  /* 0x000000040500720c */ /* 0x000fe20003f66270 */
[----:B------:R-:W-:Y:S01]  /*1d650*/  VIADD R5, R2, 0x69 ;  /* 0x0000006902057836 */ /* 0x000fe20000000000 */
[----:B------:R-:W-:Y:S02]  /*1d660*/  FSEL R88, R248, -INF , !P6 ;  /* 0xff800000f8587808 */ /* 0x000fe40007000000 */
[C---:B------:R-:W-:Y:S02]  /*1d670*/  ISETP.GE.AND P5, PT, R3.reuse, R6, PT ;  /* 0x000000060300720c */ /* 0x040fe40003fa6270 */
[----:B------:R-:W-:Y:S01]  /*1d680*/  ISETP.GE.AND P6, PT, R3, R4, PT ;  /* 0x000000040300720c */ /* 0x000fe20003fc6270 */
[----:B--2---:R-:W-:Y:S01]  /*1d690*/  FMUL.FTZ R8, R67, R0 ;  /* 0x0000000043087220 */ /* 0x004fe20000410000 */
[----:B------:R-:W-:Y:S01]  /*1d6a0*/  VIADD R3, R2, 0x71 ;  /* 0x0000007102037836 */ /* 0x000fe20000000000 */
[----:B------:R-:W-:-:S02]  /*1d6b0*/  FSEL R89, R246, -INF , !P2 ;  /* 0xff800000f6597808 */ /* 0x000fc40005000000 */
[----:B------:R2:W3:Y:S01]  /*1d6c0*/  MUFU.TANH R27, R8 ;  /* 0x00000008001b7308 */ /* 0x0004e20000002400 */
[-C--:B------:R-:W-:Y:S02]  /*1d6d0*/  ISETP.GE.AND P2, PT, R5, R4.reuse, PT ;  /* 0x000000040500720c */ /* 0x080fe40003f46270 */
[----:B------:R-:W-:Y:S02]  /*1d6e0*/  FSEL R93, R242, -INF , !P5 ;  /* 0xff800000f25d7808 */ /* 0x000fe40006800000 */
[----:B------:R-:W-:Y:S02]  /*1d6f0*/  ISETP.GE.AND P5, PT, R3, R4, PT ;  /* 0x000000040300720c */ /* 0x000fe40003fa6270 */
[----:B------:R-:W-:Y:S02]  /*1d700*/  FSEL R63, R241, -INF , !P6 ;  /* 0xff800000f13f7808 */ /* 0x000fe40007000000 */
[----:B------:R-:W-:Y:S02]  /*1d710*/  FSEL R69, R235, -INF , !P2 ;  /* 0xff800000eb457808 */ /* 0x000fe40005000000 */
[----:B------:R-:W-:Y:S01]  /*1d720*/  FSEL R83, R217, -INF , !P5 ;  /* 0xff800000d9537808 */ /* 0x000fe20006800000 */
[----:B--2---:R-:W-:Y:S01]  /*1d730*/  FMUL.FTZ R8, R57, R0 ;  /* 0x0000000039087220 */ /* 0x004fe20000410000 */
[----:B------:R-:W-:-:S02]  /*1d740*/  FSEL R57, R247, -INF , !P4 ;  /* 0xff800000f7397808 */ /* 0x000fc40006000000 */
[----:B------:R-:W-:Y:S01]  /*1d750*/  ISETP.GE.AND P4, PT, R5, R6, PT ;  /* 0x000000060500720c */ /* 0x000fe20003f86270 */
[----:B------:R2:W3:Y:S01]  /*1d760*/  MUFU.TANH R26, R8 ;  /* 0x00000008001a7308 */ /* 0x0004e20000002400 */
[----:B------:R-:W-:Y:S02]  /*1d770*/  FMUL.FTZ R5, R49, R0 ;  /* 0x0000000031057220 */ /* 0x000fe40000410000 */
[----:B------:R-:W-:-:S05]  /*1d780*/  FSEL R97, R236, -INF , !P4 ;  /* 0xff800000ec617808 */ /* 0x000fca0006000000 */
[----:B------:R5:W-:Y:S01]  /*1d790*/  MUFU.TANH R25, R5 ;  /* 0x0000000500197308 */ /* 0x000be20000002400 */
[----:B--2---:R-:W-:Y:S01]  /*1d7a0*/  FMUL.FTZ R8, R59, R0 ;  /* 0x000000003b087220 */ /* 0x004fe20000410000 */
[----:B------:R-:W-:Y:S02]  /*1d7b0*/  FSEL R59, R245, -INF , !P3 ;  /* 0xff800000f53b7808 */ /* 0x000fe40005800000 */
[----:B------:R-:W-:Y:S01]  /*1d7c0*/  ISETP.GE.AND P3, PT, R3, R6, PT ;  /* 0x000000060300720c */ /* 0x000fe20003f66270 */
[----:B------:R-:W-:-:S03]  /*1d7d0*/  VIADD R3, R2, 0x79 ;  /* 0x0000007902037836 */ /* 0x000fc60000000000 */
[----:B------:R2:W3:Y:S01]  /*1d7e0*/  MUFU.TANH R9, R8 ;  /* 0x0000000800097308 */ /* 0x0004e20000002400 */
[----:B------:R-:W-:Y:S01]  /*1d7f0*/  FSEL R105, R219, -INF , !P3 ;  /* 0xff800000db697808 */ /* 0x000fe20005800000 */
[C---:B-----5:R-:W-:Y:S01]  /*1d800*/  VIADD R5, R2.reuse, 0x81 ;  /* 0x0000008102057836 */ /* 0x060fe20000000000 */
[C---:B------:R-:W-:Y:S02]  /*1d810*/  ISETP.GE.AND P6, PT, R3.reuse, R6, PT ;  /* 0x000000060300720c */ /* 0x040fe40003fc6270 */
[----:B------:R-:W-:Y:S01]  /*1d820*/  ISETP.GE.AND P4, PT, R3, R4, PT ;  /* 0x000000040300720c */ /* 0x000fe20003f86270 */
[C---:B------:R-:W-:Y:S01]  /*1d830*/  VIADD R3, R2.reuse, 0x89 ;  /* 0x0000008902037836 */ /* 0x040fe20000000000 */
        /* <DEDUP_REMOVED lines=8> */
[----:B--2---:R-:W-:Y:S01]  /*1d8c0*/  FMUL.FTZ R8, R51, R0 ;  /* 0x0000000033087220 */ /* 0x004fe20000410000 */
[----:B------:R-:W-:Y:S02]  /*1d8d0*/  FSEL R111, R206, -INF , !P2 ;  /* 0xff800000ce6f7808 */ /* 0x000fe40005000000 */
[C---:B------:R-:W-:Y:S01]  /*1d8e0*/  ISETP.GE.AND P4, PT, R5.reuse, R6, PT ;  /* 0x000000060500720c */ /* 0x040fe20003f86270 */
[----:B------:R2:W5:Y:S01]  /*1d8f0*/  MUFU.TANH R24, R8 ;  /* 0x0000000800187308 */ /* 0x0005620000002400 */
[----:B------:R-:W-:Y:S01]  /*1d900*/  ISETP.GE.AND P2, PT, R5, R4, PT ;  /* 0x000000040500720c */ /* 0x000fe20003f46270 */
[----:B------:R-:W-:Y:S01]  /*1d910*/  FMUL.FTZ R5, R45, R0 ;  /* 0x000000002d057220 */ /* 0x000fe20000410000 */
[----:B------:R-:W-:-:S02]  /*1d920*/  FSEL R90, R185, -INF , !P3 ;  /* 0xff800000b95a7808 */ /* 0x000fc40005800000 */
[----:B------:R-:W-:Y:S02]  /*1d930*/  FSEL R113, R181, -INF , !P5 ;  /* 0xff800000b5717808 */ /* 0x000fe40006800000 */
[C---:B------:R-:W-:Y:S01]  /*1d940*/  ISETP.GE.AND P3, PT, R3.reuse, R6, PT ;  /* 0x000000060300720c */ /* 0x040fe20003f66270 */
[----:B------:R1:W-:Y:S01]  /*1d950*/  MUFU.TANH R18, R5 ;  /* 0x0000000500127308 */ /* 0x0003e20000002400 */
[----:B------:R-:W-:Y:S01]  /*1d960*/  ISETP.GE.AND P5, PT, R3, R4, PT ;  /* 0x000000040300720c */ /* 0x000fe20003fa6270 */
[----:B------:R-:W-:Y:S01]  /*1d970*/  VIADD R3, R2, 0xa1 ;  /* 0x000000a102037836 */ /* 0x000fe20000000000 */
[----:B------:R-:W-:Y:S02]  /*1d980*/  FSEL R95, R180, -INF , !P6 ;  /* 0xff800000b45f7808 */ /* 0x000fe40007000000 */
[----:B------:R-:W-:Y:S02]  /*1d990*/  FSEL R115, R179, -INF , !P4 ;  /* 0xff800000b3737808 */ /* 0x000fe40006000000 */
[----:B------:R-:W-:-:S02]  /*1d9a0*/  ISETP.GE.AND P6, PT, R3, R6, PT ;  /* 0x000000060300720c */ /* 0x000fc40003fc6270 */
[----:B------:R-:W-:Y:S01]  /*1d9b0*/  ISETP.GE.AND P4, PT, R3, R4, PT ;  /* 0x000000040300720c */ /* 0x000fe20003f86270 */
[----:B--2---:R-:W-:Y:S01]  /*1d9c0*/  FMUL.FTZ R8, R53, R0 ;  /* 0x0000000035087220 */ /* 0x004fe20000410000 */
[----:B------:R-:W-:Y:S01]  /*1d9d0*/  VIADD R3, R2, 0xb1 ;  /* 0x000000b102037836 */ /* 0x000fe20000000000 */
[----:B------:R-:W-:Y:S02]  /*1d9e0*/  FSEL R104, R175, -INF , !P2 ;  /* 0xff800000af687808 */ /* 0x000fe40005000000 */
[----:B------:R-:W-:Y:S01]  /*1d9f0*/  FSEL R116, R32, -INF , !P3 ;  /* 0xff80000020747808 */ /* 0x000fe20005800000 */
[----:B------:R2:W5:Y:S01]  /*1da00*/  MUFU.TANH R22, R8 ;  /* 0x0000000800167308 */ /* 0x0005620000002400 */
[----:B------:R-:W-:Y:S01]  /*1da10*/  FSEL R109, R14, -INF , !P5 ;  /* 0xff8000000e6d7808 */ /* 0x000fe20006800000 */
[----:B-1----:R-:W-:Y:S01]  /*1da20*/  VIADD R5, R2, 0xa9 ;  /* 0x000000a902057836 */ /* 0x002fe20000000000 */
[----:B------:R-:W-:Y:S02]  /*1da30*/  FSEL R120, R31, -INF , !P6 ;  /* 0xff8000001f787808 */ /* 0x000fe40007000000 */
[----:B------:R-:W-:-:S02]  /*1da40*/  ISETP.GE.AND P5, PT, R3, R6, PT ;  /* 0x000000060300720c */ /* 0x000fc40003fa6270 */
[C---:B------:R-:W-:Y:S02]  /*1da50*/  ISETP.GE.AND P2, PT, R5.reuse, R6, PT ;  /* 0x000000060500720c */ /* 0x040fe40003f46270 */
[-C--:B------:R-:W-:Y:S01]  /*1da60*/  ISETP.GE.AND P3, PT, R5, R4.reuse, PT ;  /* 0x000000040500720c */ /* 0x080fe20003f66270 */
[C---:B------:R-:W-:Y:S01]  /*1da70*/  VIADD R5, R2.reuse, 0xb9 ;  /* 0x000000b902057836 */ /* 0x040fe20000000000 */
[----:B------:R-:W-:Y:S01]  /*1da80*/  ISETP.GE.AND P6, PT, R3, R4, PT ;  /* 0x000000040300720c */ /* 0x000fe20003fc6270 */
[----:B------:R-:W-:Y:S01]  /*1da90*/  VIADD R3, R2, 0xc1 ;  /* 0x000000c102037836 */ /* 0x000fe20000000000 */
[----:B------:R-:W-:Y:S02]  /*1daa0*/  FSEL R112, R12, -INF , !P4 ;  /* 0xff8000000c707808 */ /* 0x000fe40006000000 */
[----:B------:R-:W-:Y:S01]  /*1dab0*/  FSEL R122, R30, -INF , !P2 ;  /* 0xff8000001e7a7808 */ /* 0x000fe20005000000 */
[----:B--2---:R-:W-:Y:S01]  /*1dac0*/  FMUL.FTZ R8, R55, R0 ;  /* 0x0000000037087220 */ /* 0x004fe20000410000 */
[----:B------:R-:W-:-:S02]  /*1dad0*/  ISETP.GE.AND P4, PT, R5, R6, PT ;  /* 0x000000060500720c */ /* 0x000fc40003f86270 */
[----:B------:R-:W-:Y:S01]  /*1dae0*/  ISETP.GE.AND P2, PT, R5, R4, PT ;  /* 0x000000040500720c */ /* 0x000fe20003f46270 */
[----:B------:R-:W-:Y:S01]  /*1daf0*/  FMUL.FTZ R5, R21, R0 ;  /* 0x0000000015057220 */ /* 0x000fe20000410000 */
[----:B------:R1:W2:Y:S01]  /*1db00*/  MUFU.TANH R20, R8 ;  /* 0x0000000800147308 */ /* 0x0002a20000002400 */
[----:B------:R-:W-:Y:S02]  /*1db10*/  FSEL R114, R29, -INF , !P3 ;  /* 0xff8000001d727808 */ /* 0x000fe40005800000 */
[----:B----4-:R-:W-:Y:S02]  /*1db20*/  FSEL R129, R11, -INF , !P5 ;  /* 0xff8000000b817808 */ /* 0x010fe40006800000 */
[C---:B------:R-:W-:Y:S02]  /*1db30*/  ISETP.GE.AND P3, PT, R3.reuse, R6, PT ;  /* 0x000000060300720c */ /* 0x040fe40003f66270 */
[----:B------:R-:W-:Y:S01]  /*1db40*/  ISETP.GE.AND P5, PT, R3, R4, PT ;  /* 0x000000040300720c */ /* 0x000fe20003fa6270 */
[----:B------:R-:W-:Y:S01]  /*1db50*/  VIADD R3, R2, 0xc9 ;  /* 0x000000c902037836 */ /* 0x000fe20000000000 */
[----:B------:R4:W-:Y:S01]  /*1db60*/  MUFU.TANH R11, R5 ;  /* 0x00000005000b7308 */ /* 0x0009e20000002400 */
[----:B------:R-:W-:-:S02]  /*1db70*/  FSEL R117, R28, -INF , !P6 ;  /* 0xff8000001c757808 */ /* 0x000fc40007000000 */
[----:B------:R-:W-:Y:S02]  /*1db80*/  FSEL R135, R10, -INF , !P4 ;  /* 0xff8000000a877808 */ /* 0x000fe40006000000 */
[C---:B------:R-:W-:Y:S02]  /*1db90*/  ISETP.GE.AND P6, PT, R3.reuse, R6, PT ;  /* 0x000000060300720c */ /* 0x040fe40003fc6270 */
[----:B------:R-:W-:Y:S01]  /*1dba0*/  ISETP.GE.AND P4, PT, R3, R4, PT ;  /* 0x000000040300720c */ /* 0x000fe20003f86270 */
[----:B-1----:R-:W-:Y:S01]  /*1dbb0*/  FMUL.FTZ R8, R47, R0 ;  /* 0x000000002f087220 */ /* 0x002fe20000410000 */
[----:B---3--:R-:W-:Y:S01]  /*1dbc0*/  FSEL R121, R27, -INF , !P2 ;  /* 0xff8000001b797808 */ /* 0x008fe20005000000 */
[----:B------:R-:W-:Y:S01]  /*1dbd0*/  VIADD R3, R2, 0xd9 ;  /* 0x000000d902037836 */ /* 0x000fe20000000000 */
[----:B------:R-:W-:Y:S01]  /*1dbe0*/  FSEL R179, R26, -INF , !P3 ;  /* 0xff8000001ab37808 */ /* 0x000fe20005800000 */
[----:B------:R1:W3:Y:S01]  /*1dbf0*/  MUFU.TANH R16, R8 ;  /* 0x0000000800107308 */ /* 0x0002e20000002400 */
[----:B------:R-:W-:-:S02]  /*1dc00*/  FSEL R123, R9, -INF , !P5 ;  /* 0xff800000097b7808 */ /* 0x000fc40006800000 */
[----:B------:R-:W-:Y:S01]  /*1dc10*/  FSEL R180, R25, -INF , !P6 ;  /* 0xff80000019b47808 */ /* 0x000fe20007000000 */
[C---:B----4-:R-:W-:Y:S01]  /*1dc20*/  VIADD R5, R2.reuse, 0xd1 ;  /* 0x000000d102057836 */ /* 0x050fe20000000000 */
[C---:B------:R-:W-:Y:S02]  /*1dc30*/  ISETP.GE.AND P5, PT, R3.reuse, R6, PT ;  /* 0x000000060300720c */ /* 0x040fe40003fa6270 */
[----:B------:R-:W-:Y:S01]  /*1dc40*/  ISETP.GE.AND P6, PT, R3, R4, PT ;  /* 0x000000040300720c */ /* 0x000fe20003fc6270 */
[----:B------:R-:W-:Y:S01]  /*1dc50*/  VIADD R3, R2, 0xe9 ;  /* 0x000000e902037836 */ /* 0x000fe20000000000 */
[C---:B------:R-:W-:Y:S02]  /*1dc60*/  ISETP.GE.AND P2, PT, R5.reuse, R6, PT ;  /* 0x000000060500720c */ /* 0x040fe40003f46270 */
[----:B------:R-:W-:Y:S01]  /*1dc70*/  ISETP.GE.AND P3, PT, R5, R4, PT ;  /* 0x000000040500720c */ /* 0x000fe20003f66270 */
[----:B------:R-:W-:Y:S01]  /*1dc80*/  FMUL.FTZ R5, R17, R0 ;  /* 0x0000000011057220 */ /* 0x000fe20000410000 */
[----:B-----5:R-:W-:-:S02]  /*1dc90*/  FSEL R175, R24, -INF , !P4 ;  /* 0xff80000018af7808 */ /* 0x020fc40006000000 */
[----:B------:R-:W-:Y:S01]  /*1dca0*/  FSEL R185, R22, -INF , !P2 ;  /* 0xff80000016b97808 */ /* 0x000fe20005000000 */
[----:B-1----:R-:W-:Y:S01]  /*1dcb0*/  FMUL.FTZ R8, R41, R0 ;  /* 0x0000000029087220 */ /* 0x002fe20000410000 */
[----:B------:R1:W-:Y:S01]  /*1dcc0*/  MUFU.TANH R9, R5 ;  /* 0x0000000500097308 */ /* 0x0003e20000002400 */
[----:B--2---:R-:W-:Y:S02]  /*1dcd0*/  FSEL R181, R20, -INF , !P3 ;  /* 0xff80000014b57808 */ /* 0x004fe40005800000 */
[----:B------:R-:W-:Y:S02]  /*1dce0*/  FSEL R189, R18, -INF , !P5 ;  /* 0xff80000012bd7808 */ /* 0x000fe40006800000 */
[C---:B------:R-:W-:Y:S02]  /*1dcf0*/  ISETP.GE.AND P3, PT, R3.reuse, R6, PT ;  /* 0x000000060300720c */ /* 0x040fe40003f66270 */
[----:B------:R-:W-:Y:S01]  /*1dd00*/  ISETP.GE.AND P5, PT, R3, R4, PT ;  /* 0x000000040300720c */ /* 0x000fe20003fa6270 */
[----:B------:R2:W4:Y:S01]  /*1dd10*/  MUFU.TANH R14, R8 ;  /* 0x00000008000e7308 */ /* 0x0005220000002400 */
[----:B------:R-:W-:Y:S01]  /*1dd20*/  FMUL.FTZ R3, R15, R0 ;  /* 0x000000000f037220 */ /* 0x000fe20000410000 */
[----:B---3--:R-:W-:-:S02]  /*1dd30*/  FSEL R190, R16, -INF , !P6 ;  /* 0xff80000010be7808 */ /* 0x008fc40007000000 */
[C---:B------:R-:W-:Y:S02]  /*1dd40*/  ISETP.GE.AND P6, PT, R2.reuse, R6, PT ;  /* 0x000000060200720c */ /* 0x040fe40003fc6270 */
[----:B------:R-:W-:Y:S02]  /*1dd50*/  FSEL R201, R11, -INF , !P3 ;  /* 0xff8000000bc97808 */ /* 0x000fe40005800000 */
[----:B------:R-:W-:Y:S01]  /*1dd60*/  MUFU.TANH R3, R3 ;  /* 0x0000000300037308 */ /* 0x000fe20000002400 */
[----:B-1----:R-:W-:Y:S01]  /*1dd70*/  VIADD R5, R2, 0xe1 ;  /* 0x000000e102057836 */ /* 0x002fe20000000000 */
[----:B------:R-:W-:-:S04]  /*1dd80*/  FSEL R17, R243, -INF , !P6 ;  /* 0xff800000f3117808 */ /* 0x000fc80007000000 */
[C---:B------:R-:W-:Y:S02]  /*1dd90*/  ISETP.GE.AND P4, PT, R5.reuse, R6, PT ;  /* 0x000000060500720c */ /* 0x040fe40003f86270 */
[----:B------:R-:W-:Y:S01]  /*1dda0*/  ISETP.GE.AND P2, PT, R5, R4, PT ;  /* 0x000000040500720c */ /* 0x000fe20003f46270 */
[-C--:B--2---:R-:W-:Y:S01]  /*1ddb0*/  FMUL.FTZ R8, R43, R0.reuse ;  /* 0x000000002b087220 */ /* 0x084fe20000410000 */
[----:B------:R-:W-:Y:S01]  /*1ddc0*/  FMUL.FTZ R5, R13, R0 ;  /* 0x000000000d057220 */ /* 0x000fe20000410000 */
[----:B----4-:R-:W-:Y:S02]  /*1ddd0*/  FSEL R197, R14, -INF , !P4 ;  /* 0xff8000000ec57808 */ /* 0x010fe40006000000 */
[----:B------:R1:W2:Y:S01]  /*1dde0*/  MUFU.TANH R12, R8 ;  /* 0x00000008000c7308 */ /* 0x0002a20000002400 */
[----:B------:R-:W-:-:S04]  /*1ddf0*/  ISETP.GE.AND P4, PT, R2, R4, PT ;  /* 0x000000040200720c */ /* 0x000fc80003f86270 */
[----:B------:R-:W-:-:S03]  /*1de00*/  FSEL R16, R244, -INF , !P4 ;  /* 0xff800000f4107808 */ /* 0x000fc60006000000 */
[----:B------:R-:W-:Y:S01]  /*1de10*/  MUFU.TANH R5, R5 ;  /* 0x0000000500057308 */ /* 0x000fe20000002400 */
[----:B-1----:R-:W-:Y:S01]  /*1de20*/  FMUL.FTZ R8, R23, R0 ;  /* 0x0000000017087220 */ /* 0x002fe20000410000 */
[----:B--2---:R-:W-:-:S06]  /*1de30*/  FSEL R194, R12, -INF , !P2 ;  /* 0xff8000000cc27808 */ /* 0x004fcc0005000000 */
[----:B------:R1:W2:Y:S02]  /*1de40*/  MUFU.TANH R10, R8 ;  /* 0x00000008000a7308 */ /* 0x0002a40000002400 */
[----:B-1----:R-:W-:Y:S01]  /*1de50*/  FMUL.FTZ R8, R19, R0 ;  /* 0x0000000013087220 */ /* 0x002fe20000410000 */
[----:B------:R-:W-:Y:S01]  /*1de60*/  VIADD R0, R2, 0xf1 ;  /* 0x000000f102007836 */ /* 0x000fe20000000000 */
[----:B--2---:R-:W-:Y:S01]  /*1de70*/  FSEL R203, R10, -INF , !P5 ;  /* 0xff8000000acb7808 */ /* 0x004fe20006800000 */
[----:B------:R-:W-:-:S03]  /*1de80*/  VIADD R2, R2, 0xf9 ;  /* 0x000000f902027836 */ /* 0x000fc60000000000 */
[----:B------:R-:W1:Y:S01]  /*1de90*/  MUFU.TANH R8, R8 ;  /* 0x0000000800087308 */ /* 0x000e620000002400 */
[C---:B------:R-:W-:Y:S02]  /*1dea0*/  ISETP.GE.AND P2, PT, R0.reuse, R6, PT ;  /* 0x000000060000720c */ /* 0x040fe40003f46270 */
[----:B------:R-:W-:Y:S02]  /*1deb0*/  ISETP.GE.AND P3, PT, R0, R4, PT ;  /* 0x000000040000720c */ /* 0x000fe40003f66270 */
[----:B------:R-:W-:Y:S02]  /*1dec0*/  FSEL R206, R9, -INF , !P2 ;  /* 0xff80000009ce7808 */ /* 0x000fe40005000000 */
[C---:B------:R-:W-:Y:S02]  /*1ded0*/  ISETP.GE.AND P5, PT, R2.reuse, R6, PT ;  /* 0x000000060200720c */ /* 0x040fe40003fa6270 */
[----:B------:R-:W-:Y:S02]  /*1dee0*/  ISETP.GE.AND P2, PT, R2, R4, PT ;  /* 0x000000040200720c */ /* 0x000fe40003f46270 */
[----:B------:R-:W-:-:S02]  /*1def0*/  FSEL R208, R5, -INF , !P5 ;  /* 0xff80000005d07808 */ /* 0x000fc40006800000 */
[----:B------:R-:W-:Y:S02]  /*1df00*/  FSEL R209, R3, -INF , !P2 ;  /* 0xff80000003d17808 */ /* 0x000fe40005000000 */
[----:B-1----:R-:W-:Y:S01]  /*1df10*/  FSEL R204, R8, -INF , !P3 ;  /* 0xff80000008cc7808 */ /* 0x002fe20005800000 */
        /* <DEDUP_REMOVED lines=57> */
[----:B----4-:R-:W-:Y:S02]  /*1e2b0*/  IMAD R0, R7, R9, RZ ;  /* 0x0000000907007224 */ /* 0x010fe400078e02ff */
[----:B------:R-:W-:-:S04]  /*1e2c0*/  IMAD.WIDE.U32 R2, R9, R6, R2 ;  /* 0x0000000609027225 */ /* 0x000fc800078e0002 */
[----:B------:R-:W-:-:S05]  /*1e2d0*/  IMAD R0, R6, R5, R0 ;  /* 0x0000000506007224 */ /* 0x000fca00078e0200 */
[----:B------:R-:W-:Y:S01]  /*1e2e0*/  IADD3 R3, R3, R0, RZ ;  /* 0x0000000003037210 */ /* 0x000fe20007ffe0ff */
[----:B------:R-:W-:Y:S01]  /*1e2f0*/  IMAD.MOV.U32 R0, RZ, RZ, R2 ;  /* 0x000000ffff007224 */ /* 0x000fe200078e0002 */
[----:B------:R-:W-:Y:S05]  /*1e300*/  BRA `(.L_x_2955) ;  /* 0x00000000000c7947 */ /* 0x000fea0003800000 */
.L_x_2954:
[----:B------:R-:W2:Y:S02]  /*1e310*/  LD.E R0, desc[UR4][R76.64+0x38] ;  /* 0x000038044c007980 */ /* 0x000ea4000c101900 */
[----:B--2---:R-:W-:-:S04]  /*1e320*/  LEA R0, -R0, RZ, 0x8 ;  /* 0x000000ff00007211 */ /* 0x004fc800078e41ff */
[----:B------:R-:W-:Y:S02]  /*1e330*/  SHF.R.S32.HI R3, RZ, 0x1f, R0 ;  /* 0x0000001fff037819 */ /* 0x000fe40000011400 */
.L_x_2955:
[----:B------:R-:W-:Y:S05]  /*1e340*/  BSYNC B0 ;  /* 0x0000000000007941 */ /* 0x000fea0003800000 */
.L_x_2953:
[----:B------:R-:W2:Y:S04]  /*1e350*/  LDL.LU R7, [R1+0x10] ;  /* 0x0000100001077983 */ /* 0x000ea80000300800 */
[----:B------:R-:W3:Y:S01]  /*1e360*/  LDL.LU R6, [R1+0x14] ;  /* 0x0000140001067983 */ /* 0x000ee20000300800 */
[C---:B------:R-:W-:Y:S01]  /*1e370*/  IMAD.SHL.U32 R15, R60.reuse, 0x20, RZ ;  /* 0x000000203c0f7824 */ /* 0x040fe200078e00ff */
[----:B------:R-:W-:Y:S02]  /*1e380*/  SHF.L.U64.HI R14, R60, 0x5, R61 ;  /* 0x000000053c0e7819 */ /* 0x000fe4000001023d */
[----:B---3--:R-:W-:-:S04]  /*1e390*/  LEA R6, P1, R0, R6, 0x1 ;  /* 0x0000000600067211 */ /* 0x008fc800078208ff */
[----:B------:R-:W-:Y:S01]  /*1e3a0*/  IADD3 R4, P0, R6, R15, RZ ;  /* 0x0000000f06047210 */ /* 0x000fe20007f1e0ff */
[----:B------:R1:W-:Y:S01]  /*1e3b0*/  STL [R1+0x14], R6 ;  /* 0x0000140601007387 */ /* 0x0003e20000100800 */
[----:B--2---:R-:W-:Y:S02]  /*1e3c0*/  LEA.HI.X R7, R0, R7, R3, 0x1, P1 ;  /* 0x0000000700077211 */ /* 0x004fe400008f0c03 */
        /* <DEDUP_REMOVED lines=8> */
[-C--:B------:R-:W-:Y:S01]  /*1e450*/  IADD3 R10, P1, R8, R15.reuse, RZ ;  /* 0x0000000f080a7210 */ /* 0x080fe20007f3e0ff */
[----:B------:R2:W-:Y:S02]  /*1e460*/  LDGSTS.E.BYPASS.LTC128B.128 [R233+0x2800], desc[UR4][R4.64] ;  /* 0x0280000004e97fae */ /* 0x0005e4000b901d44 */
[--C-:B------:R-:W-:Y:S01]  /*1e470*/  IMAD.X R9, R3, 0x1, R14.reuse, P0 ;  /* 0x0000000103097824 */ /* 0x100fe200000e060e */
[----:B------:R-:W-:Y:S01]  /*1e480*/  IADD3 R12, P0, R10, R15, RZ ;  /* 0x0000000f0a0c7210 */ /* 0x000fe20007f1e0ff */
[----:B------:R3:W-:Y:S02]  /*1e490*/  STL [R1+0x10], R7 ;  /* 0x0000100701007387 */ /* 0x0007e40000100800 */
[----:B------:R-:W-:-:S02]  /*1e4a0*/  IMAD.X R11, R9, 0x1, R14, P1 ;  /* 0x00000001090b7824 */ /* 0x000fc400008e060e */
[----:B------:R4:W-:Y:S02]  /*1e4b0*/  LDGSTS.E.BYPASS.LTC128B.128 [R233+0x3000], desc[UR4][R2.64] ;  /* 0x0300000002e97fae */ /* 0x0009e4000b901d44 */
[----:B------:R-:W-:Y:S02]  /*1e4c0*/  IMAD.X R13, R11, 0x1, R14, P0 ;  /* 0x000000010b0d7824 */ /* 0x000fe400000e060e */
[----:B------:R-:W-:Y:S04]  /*1e4d0*/  LDGSTS.E.BYPASS.LTC128B.128 [R233+0x3800], desc[UR4][R8.64] ;  /* 0x0380000008e97fae */ /* 0x000fe8000b901d44 */
[----:B------:R5:W-:Y:S04]  /*1e4e0*/  LDGSTS.E.BYPASS.LTC128B.128 [R233+0x4000], desc[UR4][R10.64] ;  /* 0x040000000ae97fae */ /* 0x000be8000b901d44 */
[----:B------:R5:W-:Y:S01]  /*1e4f0*/  LDGSTS.E.BYPASS.LTC128B.128 [R233+0x4800], desc[UR4][R12.64] ;  /* 0x048000000ce97fae */ /* 0x000be2000b901d44 */
[----:B-1----:R-:W-:-:S04]  /*1e500*/  IADD3 R6, P1, R12, R15, RZ ;  /* 0x0000000f0c067210 */ /* 0x002fc80007f3e0ff */
[----:B--2---:R-:W-:Y:S01]  /*1e510*/  IADD3 R4, P0, R6, R15, RZ ;  /* 0x0000000f06047210 */ /* 0x004fe20007f1e0ff */
[----:B---3--:R-:W-:-:S04]  /*1e520*/  IMAD.X R7, R13, 0x1, R14, P1 ;  /* 0x000000010d077824 */ /* 0x008fc800008e060e */
[----:B------:R-:W-:Y:S01]  /*1e530*/  IMAD.X R5, R7, 0x1, R14, P0 ;  /* 0x0000000107057824 */ /* 0x000fe200000e060e */
[----:B------:R1:W-:Y:S01]  /*1e540*/  LDGSTS.E.BYPASS.LTC128B.128 [R233+0x5000], desc[UR4][R6.64] ;  /* 0x0500000006e97fae */ /* 0x0003e2000b901d44 */
[----:B----4-:R-:W-:-:S03]  /*1e550*/  IADD3 R2, P1, R4, R15, RZ ;  /* 0x0000000f04027210 */ /* 0x010fc60007f3e0ff */
[----:B------:R2:W-:Y:S02]  /*1e560*/  LDGSTS.E.BYPASS.LTC128B.128 [R233+0x5800], desc[UR4][R4.64] ;  /* 0x0580000004e97fae */ /* 0x0005e4000b901d44 */
[----:B------:R-:W-:Y:S01]  /*1e570*/  IMAD.X R3, R5, 0x1, R14, P1 ;  /* 0x0000000105037824 */ /* 0x000fe200008e060e */
[----:B-----5:R-:W-:-:S04]  /*1e580*/  IADD3 R10, P0, R2, R15, RZ ;  /* 0x0000000f020a7210 */ /* 0x020fc80007f1e0ff */
[----:B------:R3:W-:Y:S01]  /*1e590*/  LDGSTS.E.BYPASS.LTC128B.128 [R233+0x6000], desc[UR4][R2.64] ;  /* 0x0600000002e97fae */ /* 0x0007e2000b901d44 */
[----:B------:R-:W-:Y:S01]  /*1e5a0*/  IADD3 R12, P1, R10, R15, RZ ;  /* 0x0000000f0a0c7210 */ /* 0x000fe20007f3e0ff */
[----:B------:R-:W-:-:S03]  /*1e5b0*/  IMAD.X R11, R3, 0x1, R14, P0 ;  /* 0x00000001030b7824 */ /* 0x000fc600000e060e */
[-C--:B------:R-:W-:Y:S01]  /*1e5c0*/  IADD3 R8, P0, R12, R15.reuse, RZ ;  /* 0x0000000f0c087210 */ /* 0x080fe20007f1e0ff */
[--C-:B------:R-:W-:Y:S01]  /*1e5d0*/  IMAD.X R13, R11, 0x1, R14.reuse, P1 ;  /* 0x000000010b0d7824 */ /* 0x100fe200008e060e */
[----:B------:R4:W-:Y:S03]  /*1e5e0*/  LDGSTS.E.BYPASS.LTC128B.128 [R233+0x6800], desc[UR4][R10.64] ;  /* 0x068000000ae97fae */ /* 0x0009e6000b901d44 */
[----:B------:R-:W-:Y:S01]  /*1e5f0*/  IMAD.X R9, R13, 0x1, R14, P0 ;  /* 0x000000010d097824 */ /* 0x000fe200000e060e */
[----:B------:R4:W-:Y:S01]  /*1e600*/  LDGSTS.E.BYPASS.LTC128B.128 [R233+0x7000], desc[UR4][R12.64] ;  /* 0x070000000ce97fae */ /* 0x0009e2000b901d44 */
[----:B-1----:R-:W-:-:S03]  /*1e610*/  IADD3 R6, P1, R8, R15, RZ ;  /* 0x0000000f08067210 */ /* 0x002fc60007f3e0ff */
[----:B------:R1:W-:Y:S01]  /*1e620*/  LDGSTS.E.BYPASS.LTC128B.128 [R233+0x7800], desc[UR4][R8.64] ;  /* 0x0780000008e97fae */ /* 0x0003e2000b901d44 */
[----:B--2---:R-:W-:Y:S01]  /*1e630*/  IADD3 R4, P0, R6, R15, RZ ;  /* 0x0000000f06047210 */ /* 0x004fe20007f1e0ff */
[----:B------:R-:W-:-:S04]  /*1e640*/  IMAD.X R7, R9, 0x1, R14, P1 ;  /* 0x0000000109077824 */ /* 0x000fc800008e060e */
[----:B------:R-:W-:Y:S01]  /*1e650*/  IMAD.X R5, R7, 0x1, R14, P0 ;  /* 0x0000000107057824 */ /* 0x000fe200000e060e */
[----:B------:R1:W-:Y:S01]  /*1e660*/  LDGSTS.E.BYPASS.LTC128B.128 [R233+0x8000], desc[UR4][R6.64] ;  /* 0x0800000006e97fae */ /* 0x0003e2000b901d44 */
[----:B---3--:R-:W-:-:S03]  /*1e670*/  IADD3 R2, P1, R4, R15, RZ ;  /* 0x0000000f04027210 */ /* 0x008fc60007f3e0ff */
[----:B------:R1:W-:Y:S02]  /*1e680*/  LDGSTS.E.BYPASS.LTC128B.128 [R233+0x8800], desc[UR4][R4.64] ;  /* 0x0880000004e97fae */ /* 0x0003e4000b901d44 */
[----:B------:R-:W-:Y:S01]  /*1e690*/  IMAD.X R3, R5, 0x1, R14, P1 ;  /* 0x0000000105037824 */ /* 0x000fe200008e060e */
[----:B----4-:R-:W-:-:S04]  /*1e6a0*/  IADD3 R10, P0, R2, R15, RZ ;  /* 0x0000000f020a7210 */ /* 0x010fc80007f1e0ff */
[----:B------:R1:W-:Y:S01]  /*1e6b0*/  LDGSTS.E.BYPASS.LTC128B.128 [R233+0x9000], desc[UR4][R2.64] ;  /* 0x0900000002e97fae */ /* 0x0003e2000b901d44 */
[----:B------:R-:W-:-:S05]  /*1e6c0*/  IMAD.X R11, R3, 0x1, R14, P0 ;  /* 0x00000001030b7824 */ /* 0x000fca00000e060e */
[----:B------:R1:W-:Y:S04]  /*1e6d0*/  LDGSTS.E.BYPASS.LTC128B.128 [R233+0x9800], desc[UR4][R10.64] ;  /* 0x098000000ae97fae */ /* 0x0003e8000b901d44 */
[----:B------:R-:W0:Y:S02]  /*1e6e0*/  LDGDEPBAR ;  /* 0x00000000000079af */ /* 0x000e240000000000 */
.L_x_2952:
[----:B------:R-:W-:Y:S05]  /*1e6f0*/  BSYNC B1 ;  /* 0x0000000000017941 */ /* 0x000fea0003800000 */
.L_x_2951:
[----:B-1----:R-:W2:Y:S04]  /*1e700*/  LDL.LU R4, [R1+0x8] ;  /* 0x0000080001047983 */ /* 0x002ea80000300800 */
[----:B------:R-:W3:Y:S01]  /*1e710*/  LDL.LU R3, [R1+0xc] ;  /* 0x00000c0001037983 */ /* 0x000ee20000300800 */
[----:B------:R-:W-:-:S03]  /*1e720*/  FMNMX.FTZ R0, R37, R16, !PT ;  /* 0x0000001025007209 */ /* 0x000fc60007810000 */
[----:B------:R-:W-:Y:S01]  /*1e730*/  LDSM.16.MT88.4 R20, [R223+0xa000] ;  /* 0x00a00000df14783b */ /* 0x000fe20000004200 */
[----:B------:R-:W-:-:S04]  /*1e740*/  FMNMX.FTZ R0, R33, R0, !PT ;  /* 0x0000000021007209 */ /* 0x000fc80007810000 */
[----:B------:R-:W-:-:S04]  /*1e750*/  FMNMX.FTZ R0, R99, R0, !PT ;  /* 0x0000000063007209 */ /* 0x000fc80007810000 */
[----:B------:R-:W-:Y:S02]  /*1e760*/  FMNMX.FTZ R2, R44, R0, !PT ;  /* 0x000000002c027209 */ /* 0x000fe40007810000 */
[----:B------:R-:W4:Y:S02]  /*1e770*/  LD.E R0, desc[UR4][R76.64+0xdc] ;  /* 0x0000dc044c007980 */ /* 0x000f24000c101900 */
        /* <DEDUP_REMOVED lines=60> */
[----:B--2---:R-:W-:-:S03]  /*1eb40*/  MOV R7, R4 ;  /* 0x0000000400077202 */ /* 0x004fc60000000f00 */
[----:B------:R-:W1:Y:S01]  /*1eb50*/  SHFL.BFLY PT, R4, R2, 0x2, 0x1f ;  /* 0x0c401f0002047f89 */ /* 0x000e6200000e0000 */
[----:B---3--:R-:W-:Y:S02]  /*1eb60*/  MOV R8, R3 ;  /* 0x0000000300087202 */ /* 0x008fe40000000f00 */
[----:B------:R-:W-:Y:S02]  /*1eb70*/  FMNMX.FTZ R3, R38, R17, !PT ;  /* 0x0000001126037209 */ /* 0x000fe40007810000 */
[----:B------:R-:W-:Y:S02]  /*1eb80*/  MOV R49, R7 ;  /* 0x0000000700317202 */ /* 0x000fe40000000f00 */
[----:B------:R-:W-:Y:S02]  /*1eb90*/  FMNMX.FTZ R3, R52, R3, !PT ;  /* 0x0000000334037209 */ /* 0x000fe40007810000 */
[----:B------:R-:W-:Y:S02]  /*1eba0*/  MOV R43, R8 ;  /* 0x00000008002b7202 */ /* 0x000fe40000000f00 */
        /* <DEDUP_REMOVED lines=67> */
[----:B------:R-:W-:-:S03]  /*1efe0*/  FMNMX.FTZ R2, R215, R2, !PT ;  /* 0x00000002d7027209 */ /* 0x000fc60007810000 */
[----:B------:R-:W-:Y:S01]  /*1eff0*/  MUFU.EX2 R51, R5 ;  /* 0x0000000500337308 */ /* 0x000fe20000000800 */
[----:B------:R-:W-:-:S04]  /*1f000*/  FMNMX.FTZ R2, R206, R2, !PT ;  /* 0x00000002ce027209 */ /* 0x000fc80007810000 */
[----:B------:R-:W-:-:S04]  /*1f010*/  FMNMX.FTZ R2, R216, R2, !PT ;  /* 0x00000002d8027209 */ /* 0x000fc80007810000 */
[----:B------:R-:W-:Y:S01]  /*1f020*/  FMNMX.FTZ R2, R208, R2, !PT ;  /* 0x00000002d0027209 */ /* 0x000fe20007810000 */
[----:B-1----:R-:W-:-:S04]  /*1f030*/  FFMA.FTZ R4, R33, R0, -R3 ;  /* 0x0000000021047223 */ /* 0x002fc80000010803 */
[----:B------:R-:W1:Y:S01]  /*1f040*/  SHFL.BFLY PT, R6, R2, 0x2, 0x1f ;  /* 0x0c401f0002067f89 */ /* 0x000e6200000e0000 */
[----:B------:R2:W3:Y:S02]  /*1f050*/  MUFU.EX2 R245, R4 ;  /* 0x0000000400f57308 */ /* 0x0004e40000000800 */
[----:B--2---:R-:W-:Y:S01]  /*1f060*/  FFMA.FTZ R4, R99, R0, -R3 ;  /* 0x0000000063047223 */ /* 0x004fe20000010803 */
[----:B---3--:R-:W-:Y:S02]  /*1f070*/  F2FP.BF16.F32.PACK_AB R13, R245, R243 ;  /* 0x000000f3f50d723e */ /* 0x008fe400000010ff */
[----:B------:R-:W-:-:S03]  /*1f080*/  MOV R99, R49 ;  /* 0x0000003100637202 */ /* 0x000fc60000000f00 */
[----:B------:R2:W-:Y:S01]  /*1f090*/  MUFU.EX2 R248, R4 ;  /* 0x0000000400f87308 */ /* 0x0005e20000000800 */
[----:B-1----:R-:W-:-:S05]  /*1f0a0*/  FMNMX.FTZ R2, R2, R6, !PT ;  /* 0x0000000602027209 */ /* 0x002fca0007810000 */
[----:B------:R-:W1:Y:S01]  /*1f0b0*/  SHFL.BFLY PT, R5, R2, 0x1, 0x1f ;  /* 0x0c201f0002057f89 */ /* 0x000e6200000e0000 */
[----:B--2---:R-:W-:-:S04]  /*1f0c0*/  FFMA.FTZ R4, R44, R0, -R3 ;  /* 0x000000002c047223 */ /* 0x004fc80000010803 */
[----:B------:R2:W3:Y:S02]  /*1f0d0*/  MUFU.EX2 R249, R4 ;  /* 0x0000000400f97308 */ /* 0x0004e40000000800 */
[----:B--2---:R-:W-:Y:S01]  /*1f0e0*/  FFMA.FTZ R4, R98, R0, -R3 ;  /* 0x0000000062047223 */ /* 0x004fe20000010803 */
[----:B---3--:R-:W-:Y:S02]  /*1f0f0*/  F2FP.BF16.F32.PACK_AB R15, R249, R248 ;  /* 0x000000f8f90f723e */ /* 0x008fe400000010ff */
[----:B------:R-:W-:-:S03]  /*1f100*/  MOV R98, R43 ;  /* 0x0000002b00627202 */ /* 0x000fc60000000f00 */
[----:B------:R2:W-:Y:S02]  /*1f110*/  MUFU.EX2 R250, R4 ;  /* 0x0000000400fa7308 */ /* 0x0005e40000000800 */
[----:B--2---:R-:W-:-:S06]  /*1f120*/  FFMA.FTZ R4, R36, R0, -R3 ;  /* 0x0000000024047223 */ /* 0x004fcc0000010803 */
[----:B------:R2:W-:Y:S02]  /*1f130*/  MUFU.EX2 R251, R4 ;  /* 0x0000000400fb7308 */ /* 0x0005e40000000800 */
[----:B--2---:R-:W-:-:S06]  /*1f140*/  FFMA.FTZ R4, R96, R0, -R3 ;  /* 0x0000000060047223 */ /* 0x004fcc0000010803 */
[----:B------:R2:W-:Y:S02]  /*1f150*/  MUFU.EX2 R252, R4 ;  /* 0x0000000400fc7308 */ /* 0x0005e40000000800 */
[----:B--2---:R-:W-:-:S06]  /*1f160*/  FFMA.FTZ R4, R35, R0, -R3 ;  /* 0x0000000023047223 */ /* 0x004fcc0000010803 */
[----:B------:R2:W-:Y:S02]  /*1f170*/  MUFU.EX2 R27, R4 ;  /* 0x00000004001b7308 */ /* 0x0005e40000000800 */
[----:B--2---:R-:W-:-:S06]  /*1f180*/  FFMA.FTZ R4, R42, R0, -R3 ;  /* 0x000000002a047223 */ /* 0x004fcc0000010803 */
[----:B------:R2:W3:Y:S02]  /*1f190*/  MUFU.EX2 R9, R4 ;  /* 0x0000000400097308 */ /* 0x0004e40000000800 */
[----:B--2---:R-:W-:-:S06]  /*1f1a0*/  FFMA.FTZ R4, R92, R0, -R3 ;  /* 0x000000005c047223 */ /* 0x004fcc0000010803 */
[----:B------:R2:W-:Y:S02]  /*1f1b0*/  MUFU.EX2 R92, R4 ;  /* 0x00000004005c7308 */ /* 0x0005e40000000800 */
[----:B--2---:R-:W-:-:S06]  /*1f1c0*/  FFMA.FTZ R4, R40, R0, -R3 ;  /* 0x0000000028047223 */ /* 0x004fcc0000010803 */
[----:B------:R2:W-:Y:S02]  /*1f1d0*/  MUFU.EX2 R94, R4 ;  /* 0x00000004005e7308 */ /* 0x0005e40000000800 */
[-CC-:B--2---:R-:W-:Y:S01]  /*1f1e0*/  FFMA.FTZ R4, R82, R0.reuse, -R3.reuse ;  /* 0x0000000052047223 */ /* 0x184fe20000010803 */
[----:B-1----:R-:W-:Y:S01]  /*1f1f0*/  FMNMX.FTZ R82, R2, R5, !PT ;  /* 0x0000000502527209 */ /* 0x002fe20007810000 */
[----:B------:R-:W-:-:S04]  /*1f200*/  FFMA.FTZ R2, R78, R0, -R3 ;  /* 0x000000004e027223 */ /* 0x000fc80000010803 */
[----:B------:R1:W-:Y:S01]  /*1f210*/  MUFU.EX2 R96, R4 ;  /* 0x0000000400607308 */ /* 0x0003e20000000800 */
[----:B------:R-:W-:Y:S01]  /*1f220*/  FSETP.NEU.FTZ.AND P1, PT, R82, -INF , PT ;  /* 0xff8000005200780b */ /* 0x000fe20003f3d000 */
[----:B------:R-:W-:-:S05]  /*1f230*/  FMUL.FTZ R5, R0, R82 ;  /* 0x0000005200057220 */ /* 0x000fca0000410000 */
[----:B------:R-:W-:Y:S01]  /*1f240*/  FSEL R5, R5, RZ, P1 ;  /* 0x000000ff05057208 */ /* 0x000fe20000800000 */
[----:B------:R2:W-:Y:S04]  /*1f250*/  MUFU.EX2 R41, R2 ;  /* 0x0000000200297308 */ /* 0x0005e80000000800 */
[----:B------:R-:W-:-:S04]  /*1f260*/  FFMA.FTZ R6, R50, R0, -R5 ;  /* 0x0000000032067223 */ /* 0x000fc80000010805 */
[----:B------:R-:W-:Y:S01]  /*1f270*/  MUFU.EX2 R241, R6 ;  /* 0x0000000600f17308 */ /* 0x000fe20000000800 */
[----:B-1----:R-:W-:-:S07]  /*1f280*/  FFMA.FTZ R4, R39, R0, -R3 ;  /* 0x0000000027047223 */ /* 0x002fce0000010803 */
[----:B------:R1:W-:Y:S01]  /*1f290*/  MUFU.EX2 R32, R4 ;  /* 0x0000000400207308 */ /* 0x0003e20000000800 */
[----:B--2---:R-:W-:-:S07]  /*1f2a0*/  FFMA.FTZ R2, R34, R0, -R3 ;  /* 0x0000000022027223 */ /* 0x004fce0000010803 */
[----:B------:R2:W-:Y:S01]  /*1f2b0*/  MUFU.EX2 R28, R2 ;  /* 0x00000002001c7308 */ /* 0x0005e20000000800 */
[----:B-1----:R-:W-:Y:S01]  /*1f2c0*/  FSEL R4, R82, RZ, P1 ;  /* 0x000000ff52047208 */ /* 0x002fe20000800000 */
[----:B--2---:R-:W-:-:S06]  /*1f2d0*/  FFMA.FTZ R2, R70, R0, -R3 ;  /* 0x0000000046027223 */ /* 0x004fcc0000010803 */
[----:B------:R1:W-:Y:S02]  /*1f2e0*/  MUFU.EX2 R70, R2 ;  /* 0x0000000200467308 */ /* 0x0003e40000000800 */
[-CC-:B-1----:R-:W-:Y:S02]  /*1f2f0*/  FFMA.FTZ R2, R17, R0.reuse, -R5.reuse ;  /* 0x0000000011027223 */ /* 0x182fe40000010805 */
[----:B------:R-:W1:Y:S04]  /*1f300*/  LDSM.16.MT88.4 R16, [R225+0xa000] ;  /* 0x00a00000e110783b */ /* 0x000e680000004200 */
[----:B------:R2:W-:Y:S02]  /*1f310*/  MUFU.EX2 R235, R2 ;  /* 0x0000000200eb7308 */ /* 0x0005e40000000800 */
[----:B--2---:R-:W-:-:S06]  /*1f320*/  FFMA.FTZ R2, R52, R0, -R5 ;  /* 0x0000000034027223 */ /* 0x004fcc0000010805 */
[----:B------:R2:W4:Y:S02]  /*1f330*/  MUFU.EX2 R240, R2 ;  /* 0x0000000200f07308 */ /* 0x0005240000000800 */
[----:B--2---:R-:W-:Y:S01]  /*1f340*/  FFMA.FTZ R2, R125, R0, -R5 ;  /* 0x000000007d027223 */ /* 0x004fe20000010805 */
[----:B---3--:R-:W-:Y:S02]  /*1f350*/  MOV R125, R9 ;  /* 0x00000009007d7202 */ /* 0x008fe40000000f00 */
[----:B------:R-:W-:Y:S03]  /*1f360*/  LDSM.16.MT88.4 R8, [R222+0xa000] ;  /* 0x00a00000de08783b */ /* 0x000fe60000004200 */
[----:B------:R2:W3:Y:S01]  /*1f370*/  MUFU.EX2 R242, R2 ;  /* 0x0000000200f27308 */ /* 0x0004e20000000800 */
[----:B----4-:R-:W-:Y:S02]  /*1f380*/  F2FP.BF16.F32.PACK_AB R12, R240, R235 ;  /* 0x000000ebf00c723e */ /* 0x010fe400000010ff */
[----:B--2---:R-:W-:-:S02]  /*1f390*/  FSEL R2, R87, RZ, P0 ;  /* 0x000000ff57027208 */ /* 0x004fc40000000000 */
[----:B---3--:R-:W-:-:S03]  /*1f3a0*/  F2FP.BF16.F32.PACK_AB R14, R241, R242 ;  /* 0x000000f2f10e723e */ /* 0x008fc600000010ff */
[----:B------:R-:W-:-:S04]  /*1f3b0*/  FADD.FTZ R2, R37, -R2 ;  /* 0x8000000225027221 */ /* 0x000fc80000010000 */
[----:B------:R-:W-:Y:S01]  /*1f3c0*/  FMUL.FTZ R6, R0, R2 ;  /* 0x0000000200067220 */ /* 0x000fe20000410000 */
[----:B------:R-:W-:Y:S01]  /*1f3d0*/  FADD.FTZ R2, R38, -R4 ;  /* 0x8000000426027221 */ /* 0x000fe20000010000 */
[----:B------:R-:W-:Y:S01]  /*1f3e0*/  FFMA.FTZ R4, R48, R0, -R3 ;  /* 0x0000000030047223 */ /* 0x000fe20000010803 */
[----:B------:R-:W-:Y:S02]  /*1f3f0*/  LDSM.16.MT88.4 R36, [R225+0xa800] ;  /* 0x00a80000e124783b */ /* 0x000fe40000004200 */
[----:B------:R-:W-:Y:S01]  /*1f400*/  FMUL.FTZ R2, R0, R2 ;  /* 0x0000000200027220 */ /* 0x000fe20000410000 */
[----:B------:R2:W-:Y:S08]  /*1f410*/  MUFU.EX2 R26, R4 ;  /* 0x00000004001a7308 */ /* 0x0005f00000000800 */
[----:B------:R3:W4:Y:S08]  /*1f420*/  MUFU.EX2 R7, R2 ;  /* 0x0000000200077308 */ /* 0x0007300000000800 */
[----:B------:R-:W5:Y:S01]  /*1f430*/  MUFU.EX2 R6, R6 ;  /* 0x0000000600067308 */ /* 0x000f620000000800 */
[----:B--2---:R-:W-:-:S02]  /*1f440*/  MOV R4, R28 ;  /* 0x0000001c00047202 */ /* 0x004fc40000000f00 */
[----:B------:R-:W2:Y:S01]  /*1f450*/  LDSM.16.MT88.4 R28, [R224+0xa000] ;  /* 0x00a00000e01c783b */ /* 0x000ea20000004200 */
        /* <DEDUP_REMOVED lines=8> */
[-C--:B-----5:R-:W-:Y:S01]  /*1f4e0*/  FMUL.FTZ R142, R142, R6.reuse ;  /* 0x000000068e8e7220 */ /* 0x0a0fe20000410000 */
[-C--:B------:R-:W-:Y:S01]  /*1f4f0*/  FMUL.FTZ R143, R143, R6.reuse ;  /* 0x000000068f8f7220 */ /* 0x080fe20000410000 */
[-C--:B------:R-:W-:Y:S01]  /*1f500*/  FMUL.FTZ R154, R154, R6.reuse ;  /* 0x000000069a9a7220 */ /* 0x080fe20000410000 */
[-C--:B------:R-:W-:Y:S01]  /*1f510*/  FMUL.FTZ R155, R155, R6.reuse ;  /* 0x000000069b9b7220 */ /* 0x080fe20000410000 */
[-C--:B------:R-:W-:Y:S01]  /*1f520*/  FMUL.FTZ R166, R166, R6.reuse ;  /* 0x00000006a6a67220 */ /* 0x080fe20000410000 */
[-C--:B------:R-:W-:Y:S01]  /*1f530*/  FMUL.FTZ R167, R167, R6.reuse ;  /* 0x00000006a7a77220 */ /* 0x080fe20000410000 */
[-C--:B------:R-:W-:Y:S01]  /*1f540*/  FMUL.FTZ R158, R158, R6.reuse ;  /* 0x000000069e9e7220 */ /* 0x080fe20000410000 */
[-C--:B------:R-:W-:Y:S01]  /*1f550*/  FMUL.FTZ R159, R159, R6.reuse ;  /* 0x000000069f9f7220 */ /* 0x080fe20000410000 */
[C---:B-1----:R-:W-:Y:S01]  /*1f560*/  HMMA.16816.F32.BF16 R44, R12.reuse, R16, R140 ;  /* 0x000000100c2c723c */ /* 0x042fe2000004188c */
[-C--:B------:R-:W-:Y:S01]  /*1f570*/  FMUL.FTZ R156, R156, R7.reuse ;  /* 0x000000079c9c7220 */ /* 0x080fe20000410000 */
[-C--:B------:R-:W-:Y:S01]  /*1f580*/  FMUL.FTZ R157, R157, R7.reuse ;  /* 0x000000079d9d7220 */ /* 0x080fe20000410000 */
[-C--:B------:R-:W-:Y:S01]  /*1f590*/  FMUL.FTZ R138, R138, R6.reuse ;  /* 0x000000068a8a7220 */ /* 0x080fe20000410000 */
[----:B------:R-:W-:Y:S01]  /*1f5a0*/  FMUL.FTZ R139, R139, R6 ;  /* 0x000000068b8b7220 */ /* 0x000fe20000410000 */
[----:B---3--:R-:W-:Y:S01]  /*1f5b0*/  FFMA.FTZ R2, R80, R0, -R3 ;  /* 0x0000000050027223 */ /* 0x008fe20000010803 */
[-C--:B------:R-:W-:Y:S01]  /*1f5c0*/  FMUL.FTZ R136, R136, R7.reuse ;  /* 0x0000000788887220 */ /* 0x080fe20000410000 */
[----:B------:R-:W-:Y:S01]  /*1f5d0*/  MOV R142, R32 ;  /* 0x00000020008e7202 */ /* 0x000fe20000000f00 */
[-C--:B------:R-:W-:Y:S01]  /*1f5e0*/  FMUL.FTZ R137, R137, R7.reuse ;  /* 0x0000000789897220 */ /* 0x080fe20000410000 */
[----:B------:R1:W3:Y:S01]  /*1f5f0*/  MUFU.EX2 R25, R2 ;  /* 0x0000000200197308 */ /* 0x0002e20000000800 */
[----:B------:R-:W-:Y:S01]  /*1f600*/  LDSM.16.MT88.4 R32, [R223+0xa800] ;  /* 0x00a80000df20783b */ /* 0x000fe20000004200 */
[-C--:B------:R-:W-:Y:S01]  /*1f610*/  FMUL.FTZ R146, R146, R6.reuse ;  /* 0x0000000692927220 */ /* 0x080fe20000410000 */
[-C--:B------:R-:W-:Y:S01]  /*1f620*/  FMUL.FTZ R147, R147, R6.reuse ;  /* 0x0000000693937220 */ /* 0x080fe20000410000 */
[-C--:B------:R-:W-:Y:S01]  /*1f630*/  FMUL.FTZ R144, R144, R7.reuse ;  /* 0x0000000790907220 */ /* 0x080fe20000410000 */
[-C--:B------:R-:W-:Y:S01]  /*1f640*/  FMUL.FTZ R145, R145, R7.reuse ;  /* 0x0000000791917220 */ /* 0x080fe20000410000 */
[-C--:B------:R-:W-:Y:S01]  /*1f650*/  FMUL.FTZ R162, R162, R6.reuse ;  /* 0x00000006a2a27220 */ /* 0x080fe20000410000 */
[-C--:B------:R-:W-:Y:S01]  /*1f660*/  FMUL.FTZ R163, R163, R6.reuse ;  /* 0x00000006a3a37220 */ /* 0x080fe20000410000 */
[-C--:B------:R-:W-:Y:S01]  /*1f670*/  FMUL.FTZ R160, R160, R7.reuse ;  /* 0x00000007a0a07220 */ /* 0x080fe20000410000 */
[C---:B--2---:R-:W-:Y:S01]  /*1f680*/  HMMA.16816.F32.BF16 R164, R12.reuse, R28, R164 ;  /* 0x0000001c0ca4723c */ /* 0x044fe200000418a4 */
[----:B------:R-:W-:Y:S01]  /*1f690*/  FMUL.FTZ R161, R161, R7 ;  /* 0x00000007a1a17220 */ /* 0x000fe20000410000 */
[----:B------:R-:W-:Y:S01]  /*1f6a0*/  MOV R141, R27 ;  /* 0x0000001b008d7202 */ /* 0x000fe20000000f00 */
[-C--:B------:R-:W-:Y:S01]  /*1f6b0*/  FMUL.FTZ R150, R150, R6.reuse ;  /* 0x0000000696967220 */ /* 0x080fe20000410000 */
[----:B------:R-:W-:Y:S01]  /*1f6c0*/  FMUL.FTZ R151, R151, R6 ;  /* 0x0000000697977220 */ /* 0x000fe20000410000 */
[-C--:B------:R-:W-:Y:S01]  /*1f6d0*/  FMUL.FTZ R148, R148, R7.reuse ;  /* 0x0000000794947220 */ /* 0x080fe20000410000 */
[----:B------:R-:W-:Y:S01]  /*1f6e0*/  HMMA.16816.F32.BF16 R156, R12, R22, R156 ;  /* 0x000000160c9c723c */ /* 0x000fe2000004189c */
[----:B------:R-:W-:Y:S01]  /*1f6f0*/  FMUL.FTZ R149, R149, R7 ;  /* 0x0000000795957220 */ /* 0x000fe20000410000 */
[----:B-1----:R-:W-:Y:S01]  /*1f700*/  FFMA.FTZ R2, R126, R0, -R5 ;  /* 0x000000007e027223 */ /* 0x002fe20000010805 */
[----:B------:R-:W-:-:S02]  /*1f710*/  MOV R126, R26 ;  /* 0x0000001a007e7202 */ /* 0x000fc40000000f00 */
[----:B---3--:R-:W-:Y:S01]  /*1f720*/  MOV R140, R25 ;  /* 0x00000019008c7202 */ /* 0x008fe20000000f00 */
[----:B------:R1:W-:Y:S01]  /*1f730*/  MUFU.EX2 R80, R2 ;  /* 0x0000000200507308 */ /* 0x0003e20000000800 */
[C---:B------:R-:W-:Y:S01]  /*1f740*/  HMMA.16816.F32.BF16 R136, R12.reuse, R8, R136 ;  /* 0x000000080c88723c */ /* 0x040fe20000041888 */
[----:B------:R-:W-:Y:S02]  /*1f750*/  MOV R143, R41 ;  /* 0x00000029008f7202 */ /* 0x000fe40000000f00 */
[----:B------:R-:W-:Y:S03]  /*1f760*/  LDSM.16.MT88.4 R40, [R225+0xb000] ;  /* 0x00b00000e128783b */ /* 0x000fe60000004200 */
[----:B------:R-:W-:Y:S01]  /*1f770*/  HMMA.16816.F32.BF16 R144, R12, R10, R144 ;  /* 0x0000000a0c90723c */ /* 0x000fe20000041890 */
[----:B------:R-:W-:-:S05]  /*1f780*/  F2FP.BF16.F32.PACK_AB R9, R251, R250 ;  /* 0x000000fafb09723e */ /* 0x000fca00000010ff */
[----:B------:R-:W-:Y:S01]  /*1f790*/  HMMA.16816.F32.BF16 R160, R12, R30, R160 ;  /* 0x0000001e0ca0723c */ /* 0x000fe200000418a0 */
[----:B------:R-:W-:Y:S01]  /*1f7a0*/  F2FP.BF16.F32.PACK_AB R11, R141, R252 ;  /* 0x000000fc8d0b723e */ /* 0x000fe200000010ff */
[----:B-1----:R-:W-:-:S04]  /*1f7b0*/  FFMA.FTZ R2, R54, R0, -R5 ;  /* 0x0000000036027223 */ /* 0x002fc80000010805 */
[C---:B------:R-:W-:Y:S01]  /*1f7c0*/  HMMA.16816.F32.BF16 R52, R12.reuse, R18, R152 ;  /* 0x000000120c34723c */ /* 0x040fe20000041898 */
[----:B------:R-:W1:Y:S01]  /*1f7d0*/  LDSM.16.MT88.4 R16, [R224+0xa800] ;  /* 0x00a80000e010783b */ /* 0x000e620000004200 */
[----:B------:R2:W3:Y:S04]  /*1f7e0*/  MUFU.EX2 R236, R2 ;  /* 0x0000000200ec7308 */ /* 0x0004e80000000800 */
[----:B------:R-:W-:Y:S01]  /*1f7f0*/  HMMA.16816.F32.BF16 R148, R12, R20, R148 ;  /* 0x000000140c94723c */ /* 0x000fe20000041894 */
[----:B------:R-:W-:Y:S01]  /*1f800*/  MOV R154, R24 ;  /* 0x00000018009a7202 */ /* 0x000fe20000000f00 */
[----:B------:R-:W-:Y:S04]  /*1f810*/  LDSM.16.MT88.4 R20, [R222+0xb000] ;  /* 0x00b00000de14783b */ /* 0x000fe80000004200 */
[----:B------:R-:W4:Y:S01]  /*1f820*/  LDSM.16.MT88.4 R24, [R222+0xa800] ;  /* 0x00a80000de18783b */ /* 0x000f220000004200 */
[----:B------:R-:W-:Y:S01]  /*1f830*/  F2FP.BF16.F32.PACK_AB R15, R94, R92 ;  /* 0x0000005c5e0f723e */ /* 0x000fe200000010ff */
[----:B--2---:R-:W-:Y:S01]  /*1f840*/  FFMA.FTZ R2, R128, R0, -R5 ;  /* 0x0000000080027223 */ /* 0x004fe20000010805 */
[----:B---3--:R-:W-:-:S02]  /*1f850*/  F2FP.BF16.F32.PACK_AB R8, R236, R80 ;  /* 0x00000050ec08723e */ /* 0x008fc400000010ff */
[----:B------:R-:W-:Y:S01]  /*1f860*/  MOV R128, R51 ;  /* 0x0000003300807202 */ /* 0x000fe20000000f00 */
[----:B------:R2:W-:Y:S01]  /*1f870*/  MUFU.EX2 R234, R2 ;  /* 0x0000000200ea7308 */ /* 0x0005e20000000800 */
[----:B------:R-:W-:Y:S02]  /*1f880*/  LDSM.16.MT88.4 R48, [R223+0xb000] ;  /* 0x00b00000df30783b */ /* 0x000fe40000004200 */
[----:B------:R-:W-:Y:S01]  /*1f890*/  F2FP.BF16.F32.PACK_AB R13, R125, R128 ;  /* 0x000000807d0d723e */ /* 0x000fe200000010ff */
[----:B--2---:R-:W-:-:S04]  /*1f8a0*/  FFMA.FTZ R2, R56, R0, -R5 ;  /* 0x0000000038027223 */ /* 0x004fc80000010805 */
        /* <DEDUP_REMOVED lines=13> */
[----:B----4-:R-:W-:Y:S01]  /*1f980*/  HMMA.16816.F32.BF16 R28, R8, R24, R136 ;  /* 0x00000018081c723c */ /* 0x010fe20000041888 */
[----:B-1----:R-:W-:-:S05]  /*1f990*/  FFMA.FTZ R2, R86, R0, -R3 ;  /* 0x0000000056027223 */ /* 0x002fca0000010803 */
[C---:B------:R-:W-:Y:S01]  /*1f9a0*/  HMMA.16816.F32.BF16 R24, R8.reuse, R26, R144 ;  /* 0x0000001a0818723c */ /* 0x040fe20000041890 */
[----:B------:R1:W-:Y:S05]  /*1f9b0*/  MUFU.EX2 R244, R2 ;  /* 0x0000000200f47308 */ /* 0x0003ea0000000800 */
[----:B------:R-:W-:Y:S07]  /*1f9c0*/  HMMA.16816.F32.BF16 R72, R8, R32, R148 ;  /* 0x000000200848723c */ /* 0x000fee0000041894 */
        /* <DEDUP_REMOVED lines=15> */
[----:B------:R-:W-:Y:S01]  /*1fac0*/  HMMA.16816.F32.BF16 R32, R12, R20, R28 ;  /* 0x000000140c20723c */ /* 0x000fe2000004181c */
[----:B------:R-:W3:Y:S01]  /*1fad0*/  LDSM.16.MT88.4 R28, [R225+0xb800] ;  /* 0x00b80000e11c783b */ /* 0x000ee20000004200 */
[----:B------:R-:W-:-:S02]  /*1fae0*/  MOV R161, R154 ;  /* 0x0000009a00a17202 */ /* 0x000fc40000000f00 */
[----:B------:R-:W-:Y:S02]  /*1faf0*/  MOV R163, R126 ;  /* 0x0000007e00a37202 */ /* 0x000fe40000000f00 */
[C---:B------:R-:W-:Y:S01]  /*1fb00*/  HMMA.16816.F32.BF16 R24, R12.reuse, R22, R24 ;  /* 0x000000160c18723c */ /* 0x040fe20000041818 */
[--C-:B-1----:R-:W-:Y:S01]  /*1fb10*/  FFMA.FTZ R2, R91, R0, -R3.reuse ;  /* 0x000000005b027223 */ /* 0x102fe20000010803 */
[----:B------:R-:W-:Y:S02]  /*1fb20*/  MOV R126, R70 ;  /* 0x00000046007e7202 */ /* 0x000fe40000000f00 */
[----:B------:R-:W-:Y:S01]  /*1fb30*/  MOV R162, R140 ;  /* 0x0000008c00a27202 */ /* 0x000fe20000000f00 */
[----:B------:R1:W-:Y:S01]  /*1fb40*/  MUFU.EX2 R167, R2 ;  /* 0x0000000200a77308 */ /* 0x0003e20000000800 */
[C---:B------:R-:W-:Y:S06]  /*1fb50*/  HMMA.16816.F32.BF16 R20, R12.reuse, R40, R44 ;  /* 0x000000280c14723c */ /* 0x040fec000004182c */
[C---:B------:R-:W-:Y:S01]  /*1fb60*/  HMMA.16816.F32.BF16 R40, R12.reuse, R42, R52 ;  /* 0x0000002a0c28723c */ /* 0x040fe20000041834 */
[----:B------:R-:W4:Y:S05]  /*1fb70*/  LDSM.16.MT88.4 R52, [R223+0xb800] ;  /* 0x00b80000df34783b */ /* 0x000f2a0000004200 */
[----:B------:R-:W-:Y:S01]  /*1fb80*/  HMMA.16816.F32.BF16 R76, R12, R36, R76 ;  /* 0x000000240c4c723c */ /* 0x000fe2000004184c */
[----:B------:R-:W-:Y:S01]  /*1fb90*/  LDSM.16.MT88.4 R36, [R222+0xc000] ;  /* 0x00c00000de24783b */ /* 0x000fe20000004200 */
[----:B-1----:R-:W-:-:S04]  /*1fba0*/  FFMA.FTZ R2, R63, R0, -R3 ;  /* 0x000000003f027223 */ /* 0x002fc80000010803 */
[C---:B------:R-:W-:Y:S01]  /*1fbb0*/  HMMA.16816.F32.BF16 R72, R12.reuse, R48, R72 ;  /* 0x000000300c48723c */ /* 0x040fe20000041848 */
[----:B------:R1:W-:Y:S05]  /*1fbc0*/  MUFU.EX2 R166, R2 ;  /* 0x0000000200a67308 */ /* 0x0003ea0000000800 */
[----:B------:R-:W-:Y:S01]  /*1fbd0*/  HMMA.16816.F32.BF16 R64, R12, R50, R64 ;  /* 0x000000320c40723c */ /* 0x000fe20000041840 */
[----:B------:R-:W5:Y:S06]  /*1fbe0*/  LDSM.16.MT88.4 R48, [R224+0xb800] ;  /* 0x00b80000e030783b */ /* 0x000f6c0000004200 */
        /* <DEDUP_REMOVED lines=15> */
[C---:B---3--:R-:W-:Y:S06]  /*1fce0*/  HMMA.16816.F32.BF16 R24, R8.reuse, R28, R20 ;  /* 0x0000001c0818723c */ /* 0x048fec0000041814 */
[----:B------:R-:W-:Y:S01]  /*1fcf0*/  HMMA.16816.F32.BF16 R20, R8, R30, R40 ;  /* 0x0000001e0814723c */ /* 0x000fe20000041828 */
[----:B-1----:R-:W-:-:S04]  /*1fd00*/  FFMA.FTZ R2, R69, R0, -R3 ;  /* 0x0000000045027223 */ /* 0x002fc80000010803 */
[----:B------:R1:W-:Y:S01]  /*1fd10*/  MUFU.EX2 R164, R2 ;  /* 0x0000000200a47308 */ /* 0x0003e20000000800 */
[C---:B------:R-:W-:Y:S01]  /*1fd20*/  HMMA.16816.F32.BF16 R68, R8.reuse, R16, R32 ;  /* 0x000000100844723c */ /* 0x040fe20000041820 */
[----:B------:R-:W2:Y:S04]  /*1fd30*/  LDSM.16.MT88.4 R16, [R225+0xc000] ;  /* 0x00c00000e110783b */ /* 0x000ea80000004200 */
[----:B------:R-:W3:Y:S01]  /*1fd40*/  LDSM.16.MT88.4 R32, [R223+0xc000] ;  /* 0x00c00000df20783b */ /* 0x000ee20000004200 */
[C---:B----4-:R-:W-:Y:S06]  /*1fd50*/  HMMA.16816.F32.BF16 R72, R8.reuse, R52, R72 ;  /* 0x000000340848723c */ /* 0x050fec0000041848 */
[----:B------:R-:W-:Y:S01]  /*1fd60*/  HMMA.16816.F32.BF16 R40, R8, R54, R64 ;  /* 0x000000360828723c */ /* 0x000fe20000041840 */
[----:B-1----:R-:W-:-:S05]  /*1fd70*/  FFMA.FTZ R2, R103, R0, -R3 ;  /* 0x0000000067027223 */ /* 0x002fca0000010803 */
[C---:B-----5:R-:W-:Y:S01]  /*1fd80*/  HMMA.16816.F32.BF16 R76, R8.reuse, R48, R76 ;  /* 0x00000030084c723c */ /* 0x060fe2000004184c */
[----:B------:R1:W-:Y:S05]  /*1fd90*/  MUFU.EX2 R160, R2 ;  /* 0x0000000200a07308 */ /* 0x0003ea0000000800 */
[----:B------:R-:W-:Y:S01]  /*1fda0*/  HMMA.16816.F32.BF16 R56, R8, R50, R56 ;  /* 0x000000320838723c */ /* 0x000fe20000041838 */
[----:B------:R-:W4:Y:S06]  /*1fdb0*/  LDSM.16.MT88.4 R48, [R224+0xc000] ;  /* 0x00c00000e030783b */ /* 0x000f2c0000004200 */
[----:B------:R-:W-:-:S02]  /*1fdc0*/  F2FP.BF16.F32.PACK_AB R9, R246, R247 ;  /* 0x000000f7f609723e */ /* 0x000fc400000010ff */
[----:B------:R-:W-:Y:S01]  /*1fdd0*/  F2FP.BF16.F32.PACK_AB R11, R237, R244 ;  /* 0x000000f4ed0b723e */ /* 0x000fe200000010ff */
[----:B-1----:R-:W-:-:S04]  /*1fde0*/  FFMA.FTZ R2, R133, R0, -R5 ;  /* 0x0000000085027223 */ /* 0x002fc80000010805 */
[----:B------:R1:W-:Y:S02]  /*1fdf0*/  MUFU.EX2 R152, R2 ;  /* 0x0000000200987308 */ /* 0x0003e40000000800 */
[----:B-1----:R-:W-:Y:S01]  /*1fe00*/  FFMA.FTZ R2, R81, R0, -R5 ;  /* 0x0000000051027223 */ /* 0x002fe20000010805 */
[----:B------:R-:W-:-:S05]  /*1fe10*/  MOV R81, R141 ;  /* 0x0000008d00517202 */ /* 0x000fca0000000f00 */
[----:B------:R1:W5:Y:S02]  /*1fe20*/  MUFU.EX2 R151, R2 ;  /* 0x0000000200977308 */ /* 0x0003640000000800 */
[----:B-1----:R-:W-:Y:S01]  /*1fe30*/  FFMA.FTZ R2, R134, R0, -R5 ;  /* 0x0000000086027223 */ /* 0x002fe20000010805 */
[----:B-----5:R-:W-:-:S05]  /*1fe40*/  F2FP.BF16.F32.PACK_AB R12, R151, R152 ;  /* 0x00000098970c723e */ /* 0x020fca00000010ff */
[----:B------:R1:W-:Y:S02]  /*1fe50*/  MUFU.EX2 R150, R2 ;  /* 0x0000000200967308 */ /* 0x0003e40000000800 */
[----:B-1----:R-:W-:Y:S01]  /*1fe60*/  FFMA.FTZ R2, R84, R0, -R5 ;  /* 0x0000000054027223 */ /* 0x002fe20000010805 */
[----:B------:R-:W-:-:S05]  /*1fe70*/  MOV R84, R142 ;  /* 0x0000008e00547202 */ /* 0x000fca0000000f00 */
[----:B------:R1:W5:Y:S02]  /*1fe80*/  MUFU.EX2 R149, R2 ;  /* 0x0000000200957308 */ /* 0x0003640000000800 */
[----:B-1----:R-:W-:Y:S01]  /*1fe90*/  FFMA.FTZ R2, R83, R0, -R3 ;  /* 0x0000000053027223 */ /* 0x002fe20000010803 */
[----:B------:R-:W-:Y:S02]  /*1fea0*/  MOV R83, R143 ;  /* 0x0000008f00537202 */ /* 0x000fe40000000f00 */
[----:B-----5:R-:W-:-:S03]  /*1feb0*/  F2FP.BF16.F32.PACK_AB R14, R149, R150 ;  /* 0x00000096950e723e */ /* 0x020fc600000010ff */
[----:B------:R1:W-:Y:S04]  /*1fec0*/  MUFU.EX2 R158, R2 ;  /* 0x00000002009e7308 */ /* 0x0003e80000000800 */
[C---:B------:R-:W-:Y:S01]  /*1fed0*/  HMMA.16816.F32.BF16 R52, R12.reuse, R38, R44 ;  /* 0x000000260c34723c */ /* 0x040fe2000004182c */
[----:B------:R-:W5:Y:S05]  /*1fee0*/  LDSM.16.MT88.4 R44, [R222+0xc800] ;  /* 0x00c80000de2c783b */ /* 0x000f6a0000004200 */
[----:B--2---:R-:W-:Y:S01]  /*1fef0*/  HMMA.16816.F32.BF16 R28, R12, R18, R20 ;  /* 0x000000120c1c723c */ /* 0x004fe20000041814 */
[----:B------:R-:W2:Y:S01]  /*1ff00*/  LDSM.16.MT88.4 R20, [R225+0xc800] ;  /* 0x00c80000e114783b */ /* 0x000ea20000004200 */
[----:B-1----:R-:W-:-:S04]  /*1ff10*/  FFMA.FTZ R2, R107, R0, -R3 ;  /* 0x000000006b027223 */ /* 0x002fc80000010803 */
[C---:B------:R-:W-:Y:S01]  /*1ff20*/  HMMA.16816.F32.BF16 R68, R12.reuse, R36, R68 ;  /* 0x000000240c44723c */ /* 0x040fe20000041844 */
[----:B------:R-:W-:Y:S01]  /*1ff30*/  LDSM.16.MT88.4 R36, [R224+0xc800] ;  /* 0x00c80000e024783b */ /* 0x000fe20000004200 */
[----:B------:R1:W-:Y:S04]  /*1ff40*/  MUFU.EX2 R154, R2 ;  /* 0x00000002009a7308 */ /* 0x0003e80000000800 */
[C---:B------:R-:W-:Y:S01]  /*1ff50*/  HMMA.16816.F32.BF16 R64, R12.reuse, R16, R24 ;  /* 0x000000100c40723c */ /* 0x040fe20000041818 */
[----:B------:R-:W2:Y:S05]  /*1ff60*/  LDSM.16.MT88.4 R16, [R223+0xc800] ;  /* 0x00c80000df10783b */ /* 0x000eaa0000004200 */
[C---:B---3--:R-:W-:Y:S06]  /*1ff70*/  HMMA.16816.F32.BF16 R72, R12.reuse, R32, R72 ;  /* 0x000000200c48723c */ /* 0x048fec0000041848 */
[----:B------:R-:W-:Y:S01]  /*1ff80*/  HMMA.16816.F32.BF16 R24, R12, R34, R40 ;  /* 0x000000220c18723c */ /* 0x000fe20000041828 */
[----:B-1----:R-:W-:-:S04]  /*1ff90*/  FFMA.FTZ R2, R85, R0, -R3 ;  /* 0x0000000055027223 */ /* 0x002fc80000010803 */
[----:B------:R1:W-:Y:S01]  /*1ffa0*/  MUFU.EX2 R153, R2 ;  /* 0x0000000200997308 */ /* 0x0003e20000000800 */
[C---:B----4-:R-:W-:Y:S06]  /*1ffb0*/  HMMA.16816.F32.BF16 R76, R12.reuse, R48, R76 ;  /* 0x000000300c4c723c */ /* 0x050fec000004184c */
[----:B------:R-:W-:Y:S07]  /*1ffc0*/  HMMA.16816.F32.BF16 R40, R12, R50, R56 ;  /* 0x000000320c28723c */ /* 0x000fee0000041838 */
[----:B------:R-:W-:-:S02]  /*1ffd0*/  F2FP.BF16.F32.PACK_AB R13, R166, R167 ;  /* 0x000000a7a60d723e */ /* 0x000fc400000010ff */
[----:B------:R-:W-:Y:S01]  /*1ffe0*/  F2FP.BF16.F32.PACK_AB R15, R164, R165 ;  /* 0x000000a5a40f723e */ /* 0x000fe200000010ff */
[----:B-1----:R-:W-:Y:S01]  /*1fff0*/  FFMA.FTZ R2, R169, R0, -R5 ;  /* 0x00000000a9027223 */ /* 0x002fe20000010805 */
[----:B------:R-:W-:-:S03]  /*20000*/  MOV R169, R126 ;  /* 0x0000007e00a97202 */ /* 0x000fc60000000f00 */
[----:B------:R1:W-:Y:S02]  /*20010*/  MUFU.EX2 R141, R2 ;  /* 0x00000002008d7308 */ /* 0x0003e40000000800 */
[----:B-1----:R-:W-:-:S06]  /*20020*/  FFMA.FTZ R2, R88, R0, -R5 ;  /* 0x0000000058027223 */ /* 0x002fcc0000010805 */
[----:B------:R1:W3:Y:S02]  /*20030*/  MUFU.EX2 R140, R2 ;  /* 0x00000002008c7308 */ /* 0x0002e40000000800 */
[----:B-1----:R-:W-:Y:S01]  /*20040*/  FFMA.FTZ R2, R170, R0, -R5 ;  /* 0x00000000aa027223 */ /* 0x002fe20000010805 */
[----:B---3--:R-:W-:Y:S02]  /*20050*/  F2FP.BF16.F32.PACK_AB R8, R140, R141 ;  /* 0x0000008d8c08723e */ /* 0x008fe400000010ff */
[----:B------:R-:W-:-:S03]  /*20060*/  MOV R170, R4 ;  /* 0x0000000400aa7202 */ /* 0x000fc60000000f00 */
[----:B------:R1:W-:Y:S01]  /*20070*/  MUFU.EX2 R139, R2 ;  /* 0x00000002008b7308 */ /* 0x0003e20000000800 */
[----:B------:R-:W-:Y:S01]  /*20080*/  MOV R4, R99 ;  /* 0x0000006300047202 */ /* 0x000fe20000000f00 */
[----:B-1----:R-:W-:-:S06]  /*20090*/  FFMA.FTZ R2, R89, R0, -R5 ;  /* 0x0000000059027223 */ /* 0x002fcc0000010805 */
[----:B------:R1:W3:Y:S02]  /*200a0*/  MUFU.EX2 R63, R2 ;  /* 0x00000002003f7308 */ /* 0x0002e40000000800 */
[----:B-1----:R-:W-:Y:S01]  /*200b0*/  FFMA.FTZ R2, R110, R0, -R3 ;  /* 0x000000006e027223 */ /* 0x002fe20000010803 */
[----:B---3--:R-:W-:-:S05]  /*200c0*/  F2FP.BF16.F32.PACK_AB R10, R63, R139 ;  /* 0x0000008b3f0a723e */ /* 0x008fca00000010ff */
[----:B------:R1:W-:Y:S02]  /*200d0*/  MUFU.EX2 R147, R2 ;  /* 0x0000000200937308 */ /* 0x0003e40000000800 */
[C---:B-----5:R-:W-:Y:S06]  /*200e0*/  HMMA.16816.F32.BF16 R68, R8.reuse, R44, R68 ;  /* 0x0000002c0844723c */ /* 0x060fec0000041844 */
[C---:B------:R-:W-:Y:S01]  /*200f0*/  HMMA.16816.F32.BF16 R52, R8.reuse, R46, R52 ;  /* 0x0000002e0834723c */ /* 0x040fe20000041834 */
[----:B------:R-:W3:Y:S05]  /*20100*/  LDSM.16.MT88.4 R44, [R222+0xd000] ;  /* 0x00d00000de2c783b */ /* 0x000eea0000004200 */
[C---:B--2---:R-:W-:Y:S01]  /*20110*/  HMMA.16816.F32.BF16 R32, R8.reuse, R22, R28 ;  /* 0x000000160820723c */ /* 0x044fe2000004181c */
[-CC-:B-1----:R-:W-:Y:S01]  /*20120*/  FFMA.FTZ R2, R90, R0.reuse, -R3.reuse ;  /* 0x000000005a027223 */ /* 0x182fe20000010803 */
[----:B------:R-:W1:Y:S03]  /*20130*/  LDSM.16.MT88.4 R28, [R225+0xd000] ;  /* 0x00d00000e11c783b */ /* 0x000e660000004200 */
[----:B------:R2:W-:Y:S01]  /*20140*/  MUFU.EX2 R143, R2 ;  /* 0x00000002008f7308 */ /* 0x0005e20000000800 */
[C---:B------:R-:W-:Y:S01]  /*20150*/  HMMA.16816.F32.BF16 R64, R8.reuse, R20, R64 ;  /* 0x000000140840723c */ /* 0x040fe20000041840 */
[----:B------:R-:W4:Y:S05]  /*20160*/  LDSM.16.MT88.4 R20, [R223+0xd000] ;  /* 0x00d00000df14783b */ /* 0x000f2a0000004200 */
[C---:B------:R-:W-:Y:S06]  /*20170*/  HMMA.16816.F32.BF16 R72, R8.reuse, R16, R72 ;  /* 0x000000100848723c */ /* 0x040fec0000041848 */
[----:B------:R-:W-:Y:S01]  /*20180*/  HMMA.16816.F32.BF16 R24, R8, R18, R24 ;  /* 0x000000120818723c */ /* 0x000fe20000041818 */
[----:B------:R-:W5:Y:S01]  /*20190*/  LDSM.16.MT88.4 R16, [R224+0xd000] ;  /* 0x00d00000e010783b */ /* 0x000f620000004200 */
[----:B--2---:R-:W-:-:S04]  /*201a0*/  FFMA.FTZ R2, R130, R0, -R3 ;  /* 0x0000000082027223 */ /* 0x004fc80000010803 */
[C---:B------:R-:W-:Y:S01]  /*201b0*/  HMMA.16816.F32.BF16 R76, R8.reuse, R36, R76 ;  /* 0x00000024084c723c */ /* 0x040fe2000004184c */
[----:B------:R2:W-:Y:S05]  /*201c0*/  MUFU.EX2 R142, R2 ;  /* 0x00000002008e7308 */ /* 0x0005ea0000000800 */
[----:B------:R-:W-:Y:S07]  /*201d0*/  HMMA.16816.F32.BF16 R40, R8, R38, R40 ;  /* 0x000000260828723c */ /* 0x000fee0000041828 */
[----:B------:R-:W-:-:S02]  /*201e0*/  F2FP.BF16.F32.PACK_AB R9, R158, R160 ;  /* 0x000000a09e09723e */ /* 0x000fc400000010ff */
[----:B------:R-:W-:Y:S01]  /*201f0*/  F2FP.BF16.F32.PACK_AB R11, R153, R154 ;  /* 0x0000009a990b723e */ /* 0x000fe200000010ff */
        /* <DEDUP_REMOVED lines=26> */
[C---:B-----5:R-:W-:Y:S01]  /*203a0*/  HMMA.16816.F32.BF16 R76, R12.reuse, R16, R76 ;  /* 0x000000100c4c723c */ /* 0x060fe2000004184c */
[----:B------:R2:W-:Y:S05]  /*203b0*/  MUFU.EX2 R144, R2 ;  /* 0x0000000200907308 */ /* 0x0005ea0000000800 */
[----:B------:R-:W-:Y:S01]  /*203c0*/  HMMA.16816.F32.BF16 R20, R12, R18, R40 ;  /* 0x000000120c14723c */ /* 0x000fe20000041828 */
[----:B------:R-:W5:Y:S04]  /*203d0*/  LDSM.16.MT88.4 R16, [R224+0xd800] ;  /* 0x00d80000e010783b */ /* 0x000f680000004200 */
        /* <DEDUP_REMOVED lines=9> */
[----:B---3--:R-:W-:Y:S02]  /*20470*/  F2FP.BF16.F32.PACK_AB R8, R131, R128 ;  /* 0x000000808308723e */ /* 0x008fe400000010ff */
[----:B------:R-:W-:-:S03]  /*20480*/  MOV R196, R94 ;  /* 0x0000005e00c47202 */ /* 0x000fc60000000f00 */
        /* <DEDUP_REMOVED lines=15> */
[----:B-----5:R-:W-:Y:S01]  /*20580*/  HMMA.16816.F32.BF16 R76, R8, R16, R76 ;  /* 0x00000010084c723c */ /* 0x020fe2000004184c */
[----:B-1----:R-:W-:-:S05]  /*20590*/  FFMA.FTZ R2, R119, R0, -R3 ;  /* 0x0000000077027223 */ /* 0x002fca0000010803 */
[C---:B------:R-:W-:Y:S01]  /*205a0*/  HMMA.16816.F32.BF16 R28, R8.reuse, R18, R20 ;  /* 0x00000012081c723c */ /* 0x040fe20000041814 */
[----:B------:R-:W1:Y:S01]  /*205b0*/  LDSM.16.MT88.4 R16, [R224+0xe000] ;  /* 0x00e00000e010783b */ /* 0x000e620000004200 */
[----:B------:R4:W-:Y:S03]  /*205c0*/  MUFU.EX2 R133, R2 ;  /* 0x0000000200857308 */ /* 0x0009e60000000800 */
[----:B------:R-:W5:Y:S01]  /*205d0*/  LDSM.16.MT88.4 R20, [R222+0xe800] ;  /* 0x00e80000de14783b */ /* 0x000f620000004200 */
        /* <DEDUP_REMOVED lines=9> */
[----:B----4-:R-:W-:Y:S02]  /*20670*/  F2FP.BF16.F32.PACK_AB R12, R119, R125 ;  /* 0x0000007d770c723e */ /* 0x010fe400000010ff */
[----:B------:R-:W-:-:S03]  /*20680*/  MOV R132, R98 ;  /* 0x0000006200847202 */ /* 0x000fc60000000f00 */
        /* <DEDUP_REMOVED lines=10> */
[-CC-:B--2---:R-:W-:Y:S01]  /*20730*/  FFMA.FTZ R2, R124, R0.reuse, -R3.reuse ;  /* 0x000000007c027223 */ /* 0x184fe20000010803 */
[----:B------:R-:W2:Y:S03]  /*20740*/  LDSM.16.MT88.4 R36, [R224+0xe800] ;  /* 0x00e80000e024783b */ /* 0x000ea60000004200 */
[----:B------:R5:W-:Y:S01]  /*20750*/  MUFU.EX2 R124, R2 ;  /* 0x00000002007c7308 */ /* 0x000be20000000800 */
[C---:B------:R-:W-:Y:S06]  /*20760*/  HMMA.16816.F32.BF16 R64, R12.reuse, R40, R64 ;  /* 0x000000280c40723c */ /* 0x040fec0000041840 */
[C---:B------:R-:W-:Y:S01]  /*20770*/  HMMA.16816.F32.BF16 R56, R12.reuse, R42, R48 ;  /* 0x0000002a0c38723c */ /* 0x040fe20000041830 */
[----:B------:R-:W2:Y:S05]  /*20780*/  LDSM.16.MT88.4 R48, [R223+0xe800] ;  /* 0x00e80000df30783b */ /* 0x000eaa0000004200 */
[----:B-1----:R-:W-:Y:S01]  /*20790*/  HMMA.16816.F32.BF16 R76, R12, R16, R76 ;  /* 0x000000100c4c723c */ /* 0x002fe2000004184c */
[----:B-----5:R-:W-:Y:S01]  /*207a0*/  FFMA.FTZ R2, R114, R0, -R3 ;  /* 0x0000000072027223 */ /* 0x020fe20000010803 */
[----:B------:R-:W-:-:S04]  /*207b0*/  MOV R114, R172 ;  /* 0x000000ac00727202 */ /* 0x000fc80000000f00 */
[----:B------:R-:W-:Y:S01]  /*207c0*/  HMMA.16816.F32.BF16 R40, R12, R18, R28 ;  /* 0x000000120c28723c */ /* 0x000fe2000004181c */
[----:B----4-:R-:W-:Y:S01]  /*207d0*/  F2FP.BF16.F32.PACK_AB R17, R126, R133 ;  /* 0x000000857e11723e */ /* 0x010fe200000010ff */
[----:B------:R1:W4:Y:S01]  /*207e0*/  MUFU.EX2 R112, R2 ;  /* 0x0000000200707308 */ /* 0x0003220000000800 */
[----:B------:R-:W-:-:S03]  /*207f0*/  MOV R172, R83 ;  /* 0x0000005300ac7202 */ /* 0x000fc60000000f00 */
[----:B------:R-:W-:Y:S01]  /*20800*/  HMMA.16816.F32.BF16 R72, R12, R32, R72 ;  /* 0x000000200c48723c */ /* 0x000fe20000041848 */
[----:B------:R-:W-:Y:S01]  /*20810*/  LDSM.16.MT88.4 R12, [R225+0xf000] ;  /* 0x00f00000e10c783b */ /* 0x000fe20000004200 */
[--C-:B-1----:R-:W-:Y:S01]  /*20820*/  FFMA.FTZ R2, R176, R0, -R5.reuse ;  /* 0x00000000b0027223 */ /* 0x102fe20000010805 */
[----:B----4-:R-:W-:Y:S02]  /*20830*/  F2FP.BF16.F32.PACK_AB R19, R112, R124 ;  /* 0x0000007c7013723e */ /* 0x010fe400000010ff */
[----:B------:R-:W-:Y:S01]  /*20840*/  MOV R176, R81 ;  /* 0x0000005100b07202 */ /* 0x000fe20000000f00 */
        /* <DEDUP_REMOVED lines=31> */
[----:B------:R1:W5:Y:S02]  /*20a40*/  MUFU.EX2 R103, R2 ;  /* 0x0000000200677308 */ /* 0x0003640000000800 */
[----:B-1----:R-:W-:Y:S01]  /*20a50*/  FFMA.FTZ R2, R184, R0, -R5 ;  /* 0x00000000b8027223 */ /* 0x002fe20000010805 */
[----:B-----5:R-:W-:-:S05]  /*20a60*/  F2FP.BF16.F32.PACK_AB R16, R103, R101 ;  /* 0x000000656710723e */ /* 0x020fca00000010ff */
[----:B------:R1:W-:Y:S02]  /*20a70*/  MUFU.EX2 R100, R2 ;  /* 0x0000000200647308 */ /* 0x0003e40000000800 */
[----:B-1----:R-:W-:-:S06]  /*20a80*/  FFMA.FTZ R2, R122, R0, -R5 ;  /* 0x000000007a027223 */ /* 0x002fcc0000010805 */
[----:B------:R1:W5:Y:S02]  /*20a90*/  MUFU.EX2 R99, R2 ;  /* 0x0000000200637308 */ /* 0x0003640000000800 */
[----:B-1----:R-:W-:Y:S01]  /*20aa0*/  FFMA.FTZ R2, R121, R0, -R3 ;  /* 0x0000000079027223 */ /* 0x002fe20000010803 */
[----:B-----5:R-:W-:-:S05]  /*20ab0*/  F2FP.BF16.F32.PACK_AB R18, R99, R100 ;  /* 0x000000646312723e */ /* 0x020fca00000010ff */
[----:B------:R1:W5:Y:S02]  /*20ac0*/  MUFU.EX2 R104, R2 ;  /* 0x0000000200687308 */ /* 0x0003640000000800 */
[C---:B----4-:R-:W-:Y:S06]  /*20ad0*/  HMMA.16816.F32.BF16 R68, R16.reuse, R20, R68 ;  /* 0x000000141044723c */ /* 0x050fec0000041844 */
[C---:B------:R-:W-:Y:S01]  /*20ae0*/  HMMA.16816.F32.BF16 R52, R16.reuse, R22, R32 ;  /* 0x000000161034723c */ /* 0x040fe20000041820 */
[----:B------:R-:W4:Y:S05]  /*20af0*/  LDSM.16.MT88.4 R20, [R225+0xf800] ;  /* 0x00f80000e114783b */ /* 0x000f2a0000004200 */
[----:B------:R-:W-:Y:S01]  /*20b00*/  HMMA.16816.F32.BF16 R40, R16, R12, R28 ;  /* 0x0000000c1028723c */ /* 0x000fe2000004181c */
[----:B-1----:R-:W-:-:S04]  /*20b10*/  FFMA.FTZ R2, R182, R0, -R3 ;  /* 0x00000000b6027223 */ /* 0x002fc80000010803 */
[----:B------:R1:W-:Y:S01]  /*20b20*/  MUFU.EX2 R102, R2 ;  /* 0x0000000200667308 */ /* 0x0003e20000000800 */
[----:B------:R-:W-:Y:S01]  /*20b30*/  HMMA.16816.F32.BF16 R32, R16, R14, R24 ;  /* 0x0000000e1020723c */ /* 0x000fe20000041818 */
[----:B------:R-:W-:-:S05]  /*20b40*/  F2FP.BF16.F32.PACK_AB R13, R110, R111 ;  /* 0x0000006f6e0d723e */ /* 0x000fca00000010ff */
[----:B--2---:R-:W-:Y:S01]  /*20b50*/  HMMA.16816.F32.BF16 R76, R16, R36, R76 ;  /* 0x00000024104c723c */ /* 0x004fe2000004184c */
[----:B-----5:R-:W-:-:S05]  /*20b60*/  F2FP.BF16.F32.PACK_AB R15, R104, R109 ;  /* 0x0000006d680f723e */ /* 0x020fca00000010ff */
        /* <DEDUP_REMOVED lines=19> */
[C---:B------:R-:W-:Y:S06]  /*20ca0*/  HMMA.16816.F32.BF16 R32, R12.reuse, R8, R28 ;  /* 0x000000080c20723c */ /* 0x040fec000004181c */
[----:B------:R-:W-:Y:S01]  /*20cb0*/  HMMA.16816.F32.BF16 R28, R12, R10, R24 ;  /* 0x0000000a0c1c723c */ /* 0x000fe20000041818 */
[----:B-1----:R-:W-:Y:S01]  /*20cc0*/  FFMA.FTZ R2, R175, R0, -R3 ;  /* 0x00000000af027223 */ /* 0x002fe20000010803 */
[----:B------:R-:W1:Y:S01]  /*20cd0*/  LDSM.16.MT88.4 R24, [R223+0x10000] ;  /* 0x01000000df18783b */ /* 0x000e620000004200 */
[----:B------:R-:W-:-:S02]  /*20ce0*/  F2FP.BF16.F32.PACK_AB R9, R98, R102 ;  /* 0x000000666209723e */ /* 0x000fc400000010ff */
[----:B------:R3:W4:Y:S01]  /*20cf0*/  MUFU.EX2 R92, R2 ;  /* 0x00000002005c7308 */ /* 0x0007220000000800 */
[C---:B------:R-:W-:Y:S01]  /*20d00*/  HMMA.16816.F32.BF16 R56, R12.reuse, R50, R52 ;  /* 0x000000320c38723c */ /* 0x040fe20000041834 */
[----:B------:R-:W5:Y:S05]  /*20d10*/  LDSM.16.MT88.4 R52, [R222+0x10000] ;  /* 0x01000000de34783b */ /* 0x000f6a0000004200 */
[C---:B------:R-:W-:Y:S06]  /*20d20*/  HMMA.16816.F32.BF16 R68, R12.reuse, R48, R68 ;  /* 0x000000300c44723c */ /* 0x040fec0000041844 */
[----:B------:R-:W-:Y:S01]  /*20d30*/  HMMA.16816.F32.BF16 R48, R12, R20, R40 ;  /* 0x000000140c30723c */ /* 0x000fe20000041828 */
[----:B------:R-:W5:Y:S01]  /*20d40*/  LDSM.16.MT88.4 R40, [R225+0x10000] ;  /* 0x01000000e128783b */ /* 0x000f620000004200 */
        /* <DEDUP_REMOVED lines=20> */
[C---:B-----5:R-:W-:Y:S06]  /*20e90*/  HMMA.16816.F32.BF16 R68, R8.reuse, R52, R68 ;  /* 0x000000340844723c */ /* 0x060fec0000041844 */
[C---:B------:R-:W-:Y:S01]  /*20ea0*/  HMMA.16816.F32.BF16 R56, R8.reuse, R54, R56 ;  /* 0x000000360838723c */ /* 0x040fe20000041838 */
[----:B--2---:R-:W-:Y:S01]  /*20eb0*/  FFMA.FTZ R2, R4, R6, R243 ;  /* 0x0000000604027223 */ /* 0x004fe200000100f3 */
[----:B------:R-:W-:Y:S01]  /*20ec0*/  FFMA.FTZ R6, R132, R7, R235 ;  /* 0x0000000784067223 */ /* 0x000fe200000100eb */
[----:B------:R-:W-:Y:S01]  /*20ed0*/  FFMA.FTZ R4, R195, R0, -R3 ;  /* 0x00000000c3047223 */ /* 0x000fe20000010803 */
[----:B------:R-:W-:Y:S01]  /*20ee0*/  MOV R132, R173 ;  /* 0x000000ad00847202 */ /* 0x000fe20000000f00 */
[----:B------:R-:W-:Y:S01]  /*20ef0*/  FADD.FTZ R7, R245, R2 ;  /* 0x00000002f5077221 */ /* 0x000fe20000010000 */
        /* <DEDUP_REMOVED lines=14> */
[----:B---3--:R-:W-:Y:S01]  /*20fe0*/  HMMA.16816.F32.BF16 R40, R8, R12, R76 ;  /* 0x0000000c0828723c */ /* 0x008fe2000004184c */
[----:B-----5:R-:W-:-:S05]  /*20ff0*/  FFMA.FTZ R2, R185, R0, -R5 ;  /* 0x00000000b9027223 */ /* 0x020fca0000010805 */
[----:B------:R-:W-:Y:S01]  /*21000*/  HMMA.16816.F32.BF16 R28, R8, R14, R16 ;  /* 0x0000000e081c723c */ /* 0x000fe20000041810 */
[----:B------:R1:W3:Y:S01]  /*21010*/  MUFU.EX2 R81, R2 ;  /* 0x0000000200517308 */ /* 0x0002e20000000800 */
[----:B------:R-:W5:Y:S04]  /*21020*/  LDSM.16.MT88.4 R12, [R223+0x10800] ;  /* 0x01080000df0c783b */ /* 0x000f680000004200 */
[----:B------:R-:W5:Y:S01]  /*21030*/  LDSM.16.MT88.4 R16, [R224+0x10800] ;  /* 0x01080000e010783b */ /* 0x000f620000004200 */
[----:B----4-:R-:W-:Y:S01]  /*21040*/  F2FP.BF16.F32.PACK_AB R9, R85, R91 ;  /* 0x0000005b5509723e */ /* 0x010fe200000010ff */
[----:B-1----:R-:W-:Y:S01]  /*21050*/  FADD.FTZ R2, R250, R4 ;  /* 0x00000004fa027221 */ /* 0x002fe20000010000 */
[----:B------:R-:W-:Y:S01]  /*21060*/  FFMA.FTZ R4, R202, R0, -R5 ;  /* 0x00000000ca047223 */ /* 0x000fe20000010805 */
[----:B---3--:R-:W-:-:S02]  /*21070*/  F2FP.BF16.F32.PACK_AB R8, R81, R83 ;  /* 0x000000535108723e */ /* 0x008fc400000010ff */
[----:B------:R-:W-:Y:S01]  /*21080*/  FADD.FTZ R2, R251, R2 ;  /* 0x00000002fb027221 */ /* 0x000fe20000010000 */
[----:B------:R1:W-:Y:S03]  /*21090*/  MUFU.EX2 R80, R4 ;  /* 0x0000000400507308 */ /* 0x0003e60000000800 */
[----:B------:R-:W-:-:S04]  /*210a0*/  FADD.FTZ R2, R252, R2 ;  /* 0x00000002fc027221 */ /* 0x000fc80000010000 */
[----:B------:R-:W-:-:S04]  /*210b0*/  FADD.FTZ R2, R176, R2 ;  /* 0x00000002b0027221 */ /* 0x000fc80000010000 */
[----:B------:R-:W-:-:S04]  /*210c0*/  FADD.FTZ R2, R114, R2 ;  /* 0x0000000272027221 */ /* 0x000fc80000010000 */
[----:B------:R-:W-:Y:S01]  /*210d0*/  FADD.FTZ R2, R132, R2 ;  /* 0x0000000284027221 */ /* 0x000fe20000010000 */
[----:B-1----:R-:W-:Y:S01]  /*210e0*/  FADD.FTZ R4, R236, R6 ;  /* 0x00000006ec047221 */ /* 0x002fe20000010000 */
[----:B------:R-:W-:Y:S02]  /*210f0*/  FFMA.FTZ R6, R189, R0, -R5 ;  /* 0x00000000bd067223 */ /* 0x000fe40000010805 */
[----:B------:R-:W-:Y:S01]  /*21100*/  FADD.FTZ R2, R168, R2 ;  /* 0x00000002a8027221 */ /* 0x000fe20000010000 */
[----:B------:R-:W-:Y:S01]  /*21110*/  FADD.FTZ R4, R234, R4 ;  /* 0x00000004ea047221 */ /* 0x000fe20000010000 */
[----:B------:R1:W3:Y:S03]  /*21120*/  MUFU.EX2 R75, R6 ;  /* 0x00000006004b7308 */ /* 0x0002e60000000800 */
[----:B------:R-:W-:-:S04]  /*21130*/  FADD.FTZ R4, R232, R4 ;  /* 0x00000004e8047221 */ /* 0x000fc80000010000 */
[----:B------:R-:W-:-:S04]  /*21140*/  FADD.FTZ R4, R214, R4 ;  /* 0x00000004d6047221 */ /* 0x000fc80000010000 */
[----:B------:R-:W-:-:S04]  /*21150*/  FADD.FTZ R4, R218, R4 ;  /* 0x00000004da047221 */ /* 0x000fc80000010000 */
[----:B------:R-:W-:Y:S01]  /*21160*/  FADD.FTZ R7, R217, R4 ;  /* 0x00000004d9077221 */ /* 0x000fe20000010000 */
[-CC-:B------:R-:W-:Y:S01]  /*21170*/  FFMA.FTZ R4, R205, R0.reuse, -R3.reuse ;  /* 0x00000000cd047223 */ /* 0x180fe20000010803 */
[----:B-1----:R-:W-:Y:S01]  /*21180*/  FFMA.FTZ R6, R190, R0, -R3 ;  /* 0x00000000be067223 */ /* 0x002fe20000010803 */
        /* <DEDUP_REMOVED lines=22> */
[----:B------:R-:W-:Y:S02]  /*212f0*/  LDSM.16.MT88.4 R20, [R225+0x11000] ;  /* 0x01100000e114783b */ /* 0x000fe40000004200 */
        /* <DEDUP_REMOVED lines=17> */
[----:B-----5:R-:W-:Y:S02]  /*21410*/  HMMA.16816.F32.BF16 R36, R8, R12, R36 ;  /* 0x0000000c0824723c */ /* 0x020fe40000041824 */
        /* <DEDUP_REMOVED lines=8> */
[----:B--2---:R-:W-:Y:S02]  /*214a0*/  FFMA.FTZ R4, R197, R0, -R5 ;  /* 0x00000000c5047223 */ /* 0x004fe40000010805 */
[----:B------:R-:W-:Y:S01]  /*214b0*/  FADD.FTZ R2, R166, R2 ;  /* 0x00000002a6027221 */ /* 0x000fe20000010000 */
[----:B------:R-:W-:Y:S01]  /*214c0*/  FADD.FTZ R6, R62, R6 ;  /* 0x000000063e067221 */ /* 0x000fe20000010000 */
[----:B------:R-:W-:Y:S01]  /*214d0*/  HMMA.16816.F32.BF16 R40, R8, R16, R40 ;  /* 0x000000100828723c */ /* 0x000fe20000041828 */
[----:B------:R2:W5:Y:S01]  /*214e0*/  MUFU.EX2 R65, R4 ;  /* 0x0000000400417308 */ /* 0x0005620000000800 */
[----:B------:R-:W-:Y:S01]  /*214f0*/  FADD.FTZ R2, R165, R2 ;  /* 0x00000002a5027221 */ /* 0x000fe20000010000 */
[----:B------:R-:W-:-:S03]  /*21500*/  FADD.FTZ R6, R137, R6 ;  /* 0x0000000689067221 */ /* 0x000fc60000010000 */
[----:B------:R-:W-:Y:S01]  /*21510*/  HMMA.16816.F32.BF16 R28, R8, R18, R28 ;  /* 0x00000012081c723c */ /* 0x000fe2000004181c */
[----:B------:R-:W-:Y:S01]  /*21520*/  FADD.FTZ R6, R136, R6 ;  /* 0x0000000688067221 */ /* 0x000fe20000010000 */
[----:B------:R-:W4:Y:S03]  /*21530*/  LDSM.16.MT88.4 R16, [R223+0x11000] ;  /* 0x01100000df10783b */ /* 0x000f260000004200 */
[----:B------:R-:W-:Y:S02]  /*21540*/  FADD.FTZ R6, R128, R6 ;  /* 0x0000000680067221 */ /* 0x000fe40000010000 */
[----:B---3--:R-:W-:Y:S01]  /*21550*/  F2FP.BF16.F32.PACK_AB R9, R67, R73 ;  /* 0x000000494309723e */ /* 0x008fe200000010ff */
[----:B--2---:R-:W-:Y:S01]  /*21560*/  FFMA.FTZ R4, R211, R0, -R5 ;  /* 0x00000000d3047223 */ /* 0x004fe20000010805 */
[----:B-----5:R-:W-:-:S03]  /*21570*/  F2FP.BF16.F32.PACK_AB R8, R65, R66 ;  /* 0x000000424108723e */ /* 0x020fc600000010ff */
        /* <DEDUP_REMOVED lines=10> */
[----:B------:R2:W3:Y:S03]  /*21620*/  MUFU.EX2 R55, R2 ;  /* 0x0000000200377308 */ /* 0x0004e60000000800 */
[C---:B-1----:R-:W-:Y:S06]  /*21630*/  HMMA.16816.F32.BF16 R136, R8.reuse, R24, R68 ;  /* 0x000000180888723c */ /* 0x042fec0000041844 */
[C---:B------:R-:W-:Y:S06]  /*21640*/  HMMA.16816.F32.BF16 R24, R8.reuse, R26, R56 ;  /* 0x0000001a0818723c */ /* 0x040fec0000041838 */
[C---:B------:R-:W-:Y:S01]  /*21650*/  HMMA.16816.F32.BF16 R44, R8.reuse, R22, R44 ;  /* 0x00000016082c723c */ /* 0x040fe2000004182c */
[----:B--2---:R-:W-:Y:S01]  /*21660*/  FADD.FTZ R2, R158, R4 ;  /* 0x000000049e027221 */ /* 0x004fe20000010000 */
[----:B------:R-:W-:Y:S01]  /*21670*/  FADD.FTZ R4, R131, R6 ;  /* 0x0000000683047221 */ /* 0x000fe20000010000 */
[-CC-:B------:R-:W-:Y:S01]  /*21680*/  FFMA.FTZ R6, R213, R0.reuse, -R3.reuse ;  /* 0x00000000d5067223 */ /* 0x180fe20000010803 */
[-C--:B------:R-:W-:Y:S01]  /*21690*/  FFMA.FTZ R3, R209, R0.reuse, -R3 ;  /* 0x00000000d1037223 */ /* 0x080fe20000010803 */
[----:B------:R-:W-:Y:S01]  /*216a0*/  FADD.FTZ R2, R154, R2 ;  /* 0x000000029a027221 */ /* 0x000fe20000010000 */
[----:B------:R-:W-:Y:S01]  /*216b0*/  FADD.FTZ R4, R130, R4 ;  /* 0x0000000482047221 */ /* 0x000fe20000010000 */
[----:B------:R1:W-:Y:S01]  /*216c0*/  MUFU.EX2 R53, R6 ;  /* 0x0000000600357308 */ /* 0x0003e20000000800 */
[----:B------:R-:W-:Y:S01]  /*216d0*/  LDSM.16.MT88.4 R156, [R223+0x11800] ;  /* 0x01180000df9c783b */ /* 0x000fe20000004200 */
[----:B------:R-:W-:Y:S01]  /*216e0*/  FADD.FTZ R2, R153, R2 ;  /* 0x0000000299027221 */ /* 0x000fe20000010000 */
[----:B------:R-:W-:Y:S01]  /*216f0*/  FADD.FTZ R4, R127, R4 ;  /* 0x000000047f047221 */ /* 0x000fe20000010000 */
[C---:B----4-:R-:W-:Y:S01]  /*21700*/  HMMA.16816.F32.BF16 R40, R8.reuse, R12, R40 ;  /* 0x0000000c0828723c */ /* 0x050fe20000041828 */
[----:B------:R-:W-:Y:S01]  /*21710*/  LDSM.16.MT88.4 R152, [R225+0x11800] ;  /* 0x01180000e198783b */ /* 0x000fe20000004200 */
[----:B------:R-:W-:Y:S01]  /*21720*/  FADD.FTZ R2, R147, R2 ;  /* 0x0000000293027221 */ /* 0x000fe20000010000 */
[----:B------:R-:W-:Y:S01]  /*21730*/  FADD.FTZ R4, R125, R4 ;  /* 0x000000047d047221 */ /* 0x000fe20000010000 */
[----:B------:R-:W2:Y:S01]  /*21740*/  MUFU.EX2 R3, R3 ;  /* 0x0000000300037308 */ /* 0x000ea20000000800 */
[----:B---3--:R-:W-:Y:S01]  /*21750*/  F2FP.BF16.F32.PACK_AB R161, R54, R55 ;  /* 0x0000003736a1723e */ /* 0x008fe200000010ff */
[----:B------:R-:W-:Y:S01]  /*21760*/  FADD.FTZ R2, R143, R2 ;  /* 0x000000028f027221 */ /* 0x000fe20000010000 */
[----:B------:R-:W-:Y:S01]  /*21770*/  FADD.FTZ R4, R119, R4 ;  /* 0x0000000477047221 */ /* 0x000fe20000010000 */
[----:B------:R-:W-:Y:S02]  /*21780*/  HMMA.16816.F32.BF16 R28, R8, R14, R28 ;  /* 0x0000000e081c723c */ /* 0x000fe4000004181c */
[----:B------:R-:W-:Y:S01]  /*21790*/  FADD.FTZ R2, R142, R2 ;  /* 0x000000028e027221 */ /* 0x000fe20000010000 */
[----:B------:R-:W-:Y:S01]  /*217a0*/  FADD.FTZ R4, R118, R4 ;  /* 0x0000000476047221 */ /* 0x000fe20000010000 */
[----:B-1----:R-:W-:-:S02]  /*217b0*/  FFMA.FTZ R6, R215, R0, -R5 ;  /* 0x00000000d7067223 */ /* 0x002fc40000010805 */
[----:B------:R-:W-:Y:S01]  /*217c0*/  FADD.FTZ R2, R146, R2 ;  /* 0x0000000292027221 */ /* 0x000fe20000010000 */
[----:B------:R-:W-:Y:S01]  /*217d0*/  FADD.FTZ R4, R113, R4 ;  /* 0x0000000471047221 */ /* 0x000fe20000010000 */
[C---:B------:R-:W-:Y:S01]  /*217e0*/  HMMA.16816.F32.BF16 R140, R8.reuse, R20, R48 ;  /* 0x00000014088c723c */ /* 0x040fe20000041830 */
[----:B------:R1:W-:Y:S01]  /*217f0*/  MUFU.EX2 R52, R6 ;  /* 0x0000000600347308 */ /* 0x0003e20000000800 */
[----:B------:R-:W-:Y:S01]  /*21800*/  FADD.FTZ R2, R145, R2 ;  /* 0x0000000291027221 */ /* 0x000fe20000010000 */
[----:B------:R-:W-:Y:S01]  /*21810*/  FADD.FTZ R4, R108, R4 ;  /* 0x000000046c047221 */ /* 0x000fe20000010000 */
[----:B--2---:R-:W-:Y:S02]  /*21820*/  F2FP.BF16.F32.PACK_AB R163, R3, R53 ;  /* 0x0000003503a3723e */ /* 0x004fe400000010ff */
[----:B------:R-:W-:Y:S01]  /*21830*/  FADD.FTZ R2, R144, R2 ;  /* 0x0000000290027221 */ /* 0x000fe20000010000 */
[----:B------:R-:W-:Y:S01]  /*21840*/  FADD.FTZ R4, R107, R4 ;  /* 0x000000046b047221 */ /* 0x000fe20000010000 */
[----:B------:R-:W2:Y:S02]  /*21850*/  LDSM.16.MT88.4 R144, [R222+0x11800] ;  /* 0x01180000de90783b */ /* 0x000ea40000004200 */
[----:B------:R-:W-:Y:S01]  /*21860*/  FADD.FTZ R2, R148, R2 ;  /* 0x0000000294027221 */ /* 0x000fe20000010000 */
[----:B------:R-:W-:Y:S01]  /*21870*/  FADD.FTZ R4, R106, R4 ;  /* 0x000000046a047221 */ /* 0x000fe20000010000 */
[----:B------:R-:W-:Y:S02]  /*21880*/  HMMA.16816.F32.BF16 R148, R8, R16, R36 ;  /* 0x000000100894723c */ /* 0x000fe40000041824 */
[----:B------:R-:W-:Y:S01]  /*21890*/  FADD.FTZ R2, R134, R2 ;  /* 0x0000000286027221 */ /* 0x000fe20000010000 */
[----:B------:R-:W-:Y:S01]  /*218a0*/  FADD.FTZ R4, R105, R4 ;  /* 0x0000000469047221 */ /* 0x000fe20000010000 */
[----:B-1----:R-:W-:-:S02]  /*218b0*/  FFMA.FTZ R6, R206, R0, -R5 ;  /* 0x00000000ce067223 */ /* 0x002fc40000010805 */
[----:B------:R-:W-:Y:S01]  /*218c0*/  FADD.FTZ R2, R133, R2 ;  /* 0x0000000285027221 */ /* 0x000fe20000010000 */
[----:B------:R-:W-:Y:S01]  /*218d0*/  HMMA.16816.F32.BF16 R16, R8, R18, R32 ;  /* 0x000000120810723c */ /* 0x000fe20000041820 */
[----:B------:R-:W-:Y:S01]  /*218e0*/  MOV R37, R87 ;  /* 0x0000005700257202 */ /* 0x000fe20000000f00 */
[----:B------:R1:W3:Y:S01]  /*218f0*/  MUFU.EX2 R48, R6 ;  /* 0x0000000600307308 */ /* 0x0002e20000000800 */
[----:B------:R-:W-:Y:S01]  /*21900*/  MOV R38, R82 ;  /* 0x0000005200267202 */ /* 0x000fe20000000f00 */
        /* <DEDUP_REMOVED lines=65> */
.L_x_2947:
[----:B-12---:R-:W2:Y:S02]  /*21d20*/  LDL R0, [R1+0x4] ;  /* 0x0000040001007983 */ /* 0x006ea40000100800 */
[----:B--2---:R-:W-:-:S13]  /*21d30*/  ISETP.GE.AND P0, PT, R0, 0x1, PT ;  /* 0x000000010000780c */ /* 0x004fda0003f06270 */
[----:B------:R-:W-:Y:S05]  /*21d40*/  @!P0 BRA `(.L_x_2956) ;  /* 0x0000006400988947 */ /* 0x000fea0003800000 */
[C---:B------:R-:W-:Y:S01]  /*21d50*/  SHF.L.U64.HI R237, R198.reuse, 0x5, R199 ;  /* 0x00000005c6ed7819 */ /* 0x040fe200000102c7 */
[----:B------:R-:W-:Y:S01]  /*21d60*/  IMAD.SHL.U32 R236, R198, 0x20, RZ ;  /* 0x00000020c6ec7824 */ /* 0x000fe200078e00ff */
[C---:B------:R-:W-:Y:S01]  /*21d70*/  SHF.L.U64.HI R235, R60.reuse, 0x5, R61 ;  /* 0x000000053ceb7819 */ /* 0x040fe2000001023d */
[----:B------:R-:W-:Y:S01]  /*21d80*/  IMAD.SHL.U32 R234, R60, 0x20, RZ ;  /* 0x000000203cea7824 */ /* 0x000fe200078e00ff */
[----:B------:R-:W-:Y:S01]  /*21d90*/  MOV R132, R37 ;  /* 0x0000002500847202 */ /* 0x000fe20000000f00 */
[----:B------:R-:W-:Y:S02]  /*21da0*/  IMAD.MOV.U32 R133, RZ, RZ, R38 ;  /* 0x000000ffff857224 */ /* 0x000fe400078e0026 */
.L_x_2965:
[----:B-1----:R-:W1:Y:S01]  /*21db0*/  LDC.64 R2, c[0x0][0x208] ;  /* 0x00008200ff027b82 */ /* 0x002e620000000a00 */
        /* <DEDUP_REMOVED lines=11> */
[C---:B-1----:R-:W-:Y:S02]  /*21e70*/  R2UR UR4, R2.reuse ;  /* 0x00000000020472ca */ /* 0x042fe400000e0000 */
        /* <DEDUP_REMOVED lines=8> */
[----:B---3--:R-:W2:Y:S01]  /*21f00*/  LD.E R4, desc[UR4][R134.64+0x170] ;  /* 0x0001700486047980 */ /* 0x008ea2000c101900 */
        /* <DEDUP_REMOVED lines=54> */
[----:B----4-:R-:W-:Y:S02]  /*22270*/  IMAD R0, R9, R11, RZ ;  /* 0x0000000b09007224 */ /* 0x010fe400078e02ff */
[----:B------:R-:W-:Y:S04]  /*22280*/  IMAD.WIDE.U32 R4, R11, R8, R4 ;  /* 0x000000080b047225 */ /* 0x000fe800078e0004 */
[----:B------:R-:W-:Y:S02]  /*22290*/  IMAD R8, R8, R6, R0 ;  /* 0x0000000608087224 */ /* 0x000fe400078e0200 */
[----:B------:R-:W-:Y:S02]  /*222a0*/  IMAD.MOV.U32 R0, RZ, RZ, R4 ;  /* 0x000000ffff007224 */ /* 0x000fe400078e0004 */
[----:B------:R-:W-:Y:S01]  /*222b0*/  IMAD.IADD R5, R5, 0x1, R8 ;  /* 0x0000000105057824 */ /* 0x000fe200078e0208 */
[----:B------:R-:W-:Y:S05]  /*222c0*/  BRA `(.L_x_2959) ;  /* 0x0000000000187947 */ /* 0x000fea0003800000 */
.L_x_2958:
[----:B-1----:R-:W-:Y:S02]  /*222d0*/  R2UR UR4, R2 ;  /* 0x00000000020472ca */ /* 0x002fe400000e0000 */
[----:B------:R-:W-:Y:S11]  /*222e0*/  R2UR UR5, R3 ;  /* 0x00000000030572ca */ /* 0x000ff600000e0000 */
[----:B------:R-:W-:Y:S02]  /*222f0*/  @!UPT UIADD3 URZ, URZ, URZ, URZ ;  /* 0x0000003f3f3ff290 */ /* 0x000fe4000fffe03f */
[----:B---3--:R-:W2:Y:S02]  /*22300*/  LD.E R0, desc[UR4][R134.64+0x40] ;  /* 0x0000400486007980 */ /* 0x008ea4000c101900 */
[----:B--2---:R-:W-:Y:S05]  /*22310*/  IMAD.U32 R0, R0, -0x100, RZ ;  /* 0xffffff0000007824 */ /* 0x004fea00078e00ff */
[----:B------:R-:W-:Y:S02]  /*22320*/  SHF.R.S32.HI R5, RZ, 0x1f, R0 ;  /* 0x0000001fff057819 */ /* 0x000fe40000011400 */
.L_x_2959:
[----:B------:R-:W-:Y:S05]  /*22330*/  BSYNC B0 ;  /* 0x0000000000007941 */ /* 0x000fea0003800000 */
.L_x_2957:
[----:B------:R-:W2:Y:S01]  /*22340*/  LDL.LU R9, [R1+0x18] ;  /* 0x0000180001097983 */ /* 0x000ea20000300800 */
[C---:B------:R-:W-:Y:S01]  /*22350*/  R2UR UR10, R2.reuse ;  /* 0x00000000020a72ca */ /* 0x040fe200000e0000 */
[----:B------:R-:W-:Y:S01]  /*22360*/  BSSY B1, `(.L_x_2960) ;  /* 0x00002b4000017945 */ /* 0x000fe20003800000 */
[C---:B------:R-:W-:Y:S01]  /*22370*/  R2UR UR11, R3.reuse ;  /* 0x00000000030b72ca */ /* 0x040fe200000e0000 */
[----:B------:R-:W3:Y:S01]  /*22380*/  LDL.LU R8, [R1+0x1c] ;  /* 0x00001c0001087983 */ /* 0x000ee20000300800 */
[C---:B------:R-:W-:Y:S02]  /*22390*/  R2UR UR4, R2.reuse ;  /* 0x00000000020472ca */ /* 0x040fe400000e0000 */
[C---:B------:R-:W-:Y:S02]  /*223a0*/  R2UR UR5, R3.reuse ;  /* 0x00000000030572ca */ /* 0x040fe400000e0000 */
[C---:B------:R-:W-:Y:S02]  /*223b0*/  R2UR UR8, R2.reuse ;  /* 0x00000000020872ca */ /* 0x040fe400000e0000 */
[C---:B------:R-:W-:Y:S02]  /*223c0*/  R2UR UR9, R3.reuse ;  /* 0x00000000030972ca */ /* 0x040fe400000e0000 */
[C---:B------:R-:W-:Y:S02]  /*223d0*/  R2UR UR12, R2.reuse ;  /* 0x00000000020c72ca */ /* 0x040fe400000e0000 */
[C---:B------:R-:W-:Y:S02]  /*223e0*/  R2UR UR13, R3.reuse ;  /* 0x00000000030d72ca */ /* 0x040fe400000e0000 */
[C---:B------:R-:W-:Y:S02]  /*223f0*/  R2UR UR16, R2.reuse ;  /* 0x00000000021072ca */ /* 0x040fe400000e0000 */
[C---:B------:R-:W-:Y:S02]  /*22400*/  R2UR UR17, R3.reuse ;  /* 0x00000000031172ca */ /* 0x040fe400000e0000 */
[----:B------:R-:W-:Y:S02]  /*22410*/  R2UR UR14, R2 ;  /* 0x00000000020e72ca */ /* 0x000fe400000e0000 */
[----:B------:R-:W-:Y:S02]  /*22420*/  R2UR UR15, R3 ;  /* 0x00000000030f72ca */ /* 0x000fe400000e0000 */
[----:B------:R-:W-:Y:S02]  /*22430*/  LEA R172, R231, R227, 0x1 ;  /* 0x000000e3e7ac7211 */ /* 0x000fe400078e08ff */
[C---:B---3--:R-:W-:Y:S04]  /*22440*/  LEA R8, P0, R0.reuse, R8, 0x1 ;  /* 0x0000000800087211 */ /* 0x048fe800078008ff */
[----:B--2---:R-:W-:Y:S01]  /*22450*/  LEA.HI.X R9, R0, R9, R5, 0x1, P0 ;  /* 0x0000000900097211 */ /* 0x004fe200000f0c05 */
[----:B------:R1:W-:Y:S01]  /*22460*/  STL [R1+0x1c], R8 ;  /* 0x00001c0801007387 */ /* 0x0003e20000100800 */
[----:B------:R-:W-:Y:S02]  /*22470*/  IADD3 R6, P0, R8, R236, RZ ;  /* 0x000000ec08067210 */ /* 0x000fe40007f1e0ff */
[----:B------:R-:W-:Y:S01]  /*22480*/  IADD3 R0, R220, R228, RZ ;  /* 0x000000e4dc007210 */ /* 0x000fe20007ffe0ff */
[----:B------:R-:W-:Y:S01]  /*22490*/  @!PT LDS RZ, [RZ] ;  /* 0x00000000fffff984 */ /* 0x000fe20000000800 */
[----:B------:R-:W-:Y:S01]  /*224a0*/  @!PT LDS RZ, [RZ] ;  /* 0x00000000fffff984 */ /* 0x000fe20000000800 */
[----:B------:R-:W-:Y:S01]  /*224b0*/  @!PT LDS RZ, [RZ] ;  /* 0x00000000fffff984 */ /* 0x000fe20000000800 */
[----:B------:R1:W-:Y:S01]  /*224c0*/  LDGSTS.E.BYPASS.LTC128B.128 [R233+0xa000], desc[UR10][R8.64] ;  /* 0x0a00000008e97fae */ /* 0x0003e2000b901d4a */
[-C--:B------:R-:W-:Y:S02]  /*224d0*/  IADD3.X R7, R9, R237.reuse, RZ, P0, !PT ;  /* 0x000000ed09077210 */ /* 0x080fe400007fe4ff */
[-C--:B------:R-:W-:Y:S04]  /*224e0*/  IADD3 R4, P0, R6, R236.reuse, RZ ;  /* 0x000000ec06047210 */ /* 0x080fe80007f1e0ff */
[-C--:B------:R-:W-:Y:S01]  /*224f0*/  IADD3.X R5, R7, R237.reuse, RZ, P0, !PT ;  /* 0x000000ed07057210 */ /* 0x080fe200007fe4ff */
[----:B------:R2:W-:Y:S01]  /*22500*/  LDGSTS.E.BYPASS.LTC128B.128 [R233+0xa800], desc[UR4][R6.64] ;  /* 0x0a80000006e97fae */ /* 0x0005e2000b901d44 */
[-C--:B------:R-:W-:Y:S04]  /*22510*/  IADD3 R12, P0, R4, R236.reuse, RZ ;  /* 0x000000ec040c7210 */ /* 0x080fe80007f1e0ff */
[-C--:B------:R-:W-:Y:S02]  /*22520*/  IADD3.X R13, R5, R237.reuse, RZ, P0, !PT ;  /* 0x000000ed050d7210 */ /* 0x080fe400007fe4ff */
[-C--:B------:R-:W-:Y:S01]  /*22530*/  IADD3 R14, P0, R12, R236.reuse, RZ ;  /* 0x000000ec0c0e7210 */ /* 0x080fe20007f1e0ff */
[----:B------:R-:W-:Y:S03]  /*22540*/  LDGSTS.E.BYPASS.LTC128B.128 [R233+0xb000], desc[UR8][R4.64] ;  /* 0x0b00000004e97fae */ /* 0x000fe6000b901d48 */
[-C--:B------:R-:W-:Y:S02]  /*22550*/  IADD3.X R15, R13, R237.reuse, RZ, P0, !PT ;  /* 0x000000ed0d0f7210 */ /* 0x080fe400007fe4ff */
[-C--:B------:R-:W-:Y:S03]  /*22560*/  IADD3 R10, P0, R14, R236.reuse, RZ ;  /* 0x000000ec0e0a7210 */ /* 0x080fe60007f1e0ff */
[----:B------:R3:W-:Y:S01]  /*22570*/  STL [R1+0x18], R9 ;  /* 0x0000180901007387 */ /* 0x0007e20000100800 */
[-C--:B------:R-:W-:Y:S02]  /*22580*/  IADD3.X R11, R15, R237.reuse, RZ, P0, !PT ;  /* 0x000000ed0f0b7210 */ /* 0x080fe400007fe4ff */
[-C--:B-1----:R-:W-:Y:S01]  /*22590*/  IADD3 R8, P0, R10, R236.reuse, RZ ;  /* 0x000000ec0a087210 */ /* 0x082fe20007f1e0ff */
[----:B------:R-:W-:Y:S08]  /*225a0*/  LDGSTS.E.BYPASS.LTC128B.128 [R233+0xb800], desc[UR10][R12.64] ;  /* 0x0b8000000ce97fae */ /* 0x000ff0000b901d4a */
[----:B------:R1:W-:Y:S08]  /*225b0*/  LDGSTS.E.BYPASS.LTC128B.128 [R233+0xc000], desc[UR4][R14.64] ;  /* 0x0c0000000ee97fae */ /* 0x0003f0000b901d44 */
[----:B------:R4:W-:Y:S01]  /*225c0*/  LDGSTS.E.BYPASS.LTC128B.128 [R233+0xc800], desc[UR8][R10.64] ;  /* 0x0c8000000ae97fae */ /* 0x0009e2000b901d48 */
[-C--:B---3--:R-:W-:Y:S02]  /*225d0*/  IADD3.X R9, R11, R237.reuse, RZ, P0, !PT ;  /* 0x000000ed0b097210 */ /* 0x088fe400007fe4ff */
[-C--:B--2---:R-:W-:Y:S05]  /*225e0*/  IADD3 R6, P0, R8, R236.reuse, RZ ;  /* 0x000000ec08067210 */ /* 0x084fea0007f1e0ff */
[----:B------:R2:W-:Y:S01]  /*225f0*/  LDGSTS.E.BYPASS.LTC128B.128 [R233+0xd000], desc[UR12][R8.64] ;  /* 0x0d00000008e97fae */ /* 0x0005e2000b901d4c */
[-C--:B------:R-:W-:Y:S07]  /*22600*/  IADD3.X R7, R9, R237.reuse, RZ, P0, !PT ;  /* 0x000000ed09077210 */ /* 0x080fee00007fe4ff */
[----:B------:R3:W-:Y:S01]  /*22610*/  LDGSTS.E.BYPASS.LTC128B.128 [R233+0xd800], desc[UR4][R6.64] ;  /* 0x0d80000006e97fae */ /* 0x0007e2000b901d44 */
[-C--:B-1----:R-:W-:Y:S04]  /*22620*/  IADD3 R14, P0, R6, R236.reuse, RZ ;  /* 0x000000ec060e7210 */ /* 0x082fe80007f1e0ff */
[-C--:B------:R-:W-:Y:S02]  /*22630*/  IADD3.X R15, R7, R237.reuse, RZ, P0, !PT ;  /* 0x000000ed070f7210 */ /* 0x080fe400007fe4ff */
[-C--:B------:R-:W-:Y:S03]  /*22640*/  IADD3 R4, P0, R14, R236.reuse, RZ ;  /* 0x000000ec0e047210 */ /* 0x080fe60007f1e0ff */
[----:B------:R-:W-:Y:S01]  /*22650*/  LDGSTS.E.BYPASS.LTC128B.128 [R233+0xe000], desc[UR10][R14.64] ;  /* 0x0e0000000ee97fae */ /* 0x000fe2000b901d4a */
[-C--:B------:R-:W-:Y:S02]  /*22660*/  IADD3.X R5, R15, R237.reuse, RZ, P0, !PT ;  /* 0x000000ed0f057210 */ /* 0x080fe400007fe4ff */
[-C--:B------:R-:W-:Y:S04]  /*22670*/  IADD3 R12, P0, R4, R236.reuse, RZ ;  /* 0x000000ec040c7210 */ /* 0x080fe80007f1e0ff */
[-C--:B------:R-:W-:Y:S01]  /*22680*/  IADD3.X R13, R5, R237.reuse, RZ, P0, !PT ;  /* 0x000000ed050d7210 */ /* 0x080fe200007fe4ff */
[----:B------:R1:W-:Y:S01]  /*22690*/  LDGSTS.E.BYPASS.LTC128B.128 [R233+0xe800], desc[UR8][R4.64] ;  /* 0x0e80000004e97fae */ /* 0x0003e2000b901d48 */
[-C--:B----4-:R-:W-:Y:S04]  /*226a0*/  IADD3 R10, P0, R12, R236.reuse, RZ ;  /* 0x000000ec0c0a7210 */ /* 0x090fe80007f1e0ff */
[-C--:B------:R-:W-:Y:S02]  /*226b0*/  IADD3.X R11, R13, R237.reuse, RZ, P0, !PT ;  /* 0x000000ed0d0b7210 */ /* 0x080fe400007fe4ff */
[-C--:B--2---:R-:W-:Y:S01]  /*226c0*/  IADD3 R8, P0, R10, R236.reuse, RZ ;  /* 0x000000ec0a087210 */ /* 0x084fe20007f1e0ff */
[----:B------:R2:W-:Y:S03]  /*226d0*/  LDGSTS.E.BYPASS.LTC128B.128 [R233+0xf000], desc[UR4][R12.64] ;  /* 0x0f0000000ce97fae */ /* 0x0005e6000b901d44 */
[-C--:B------:R-:W-:Y:S02]  /*226e0*/  IADD3.X R9, R11, R237.reuse, RZ, P0, !PT ;  /* 0x000000ed0b097210 */ /* 0x080fe400007fe4ff */
[-C--:B---3--:R-:W-:Y:S03]  /*226f0*/  IADD3 R6, P0, R8, R236.reuse, RZ ;  /* 0x000000ec08067210 */ /* 0x088fe60007f1e0ff */
[----:B------:R-:W-:Y:S01]  /*22700*/  LDGSTS.E.BYPASS.LTC128B.128 [R233+0xf800], desc[UR16][R10.64] ;  /* 0x0f8000000ae97fae */ /* 0x000fe2000b901d50 */
[-C--:B------:R-:W-:Y:S07]  /*22710*/  IADD3.X R7, R9, R237.reuse, RZ, P0, !PT ;  /* 0x000000ed09077210 */ /* 0x080fee00007fe4ff */
[----:B------:R3:W-:Y:S01]  /*22720*/  LDGSTS.E.BYPASS.LTC128B.128 [R233+0x10000], desc[UR14][R8.64] ;  /* 0x1000000008e97fae */ /* 0x0007e2000b901d4e */
[-C--:B-1----:R-:W-:Y:S04]  /*22730*/  IADD3 R4, P0, R6, R236.reuse, RZ ;  /* 0x000000ec06047210 */ /* 0x082fe80007f1e0ff */
[-C--:B------:R-:W-:Y:S03]  /*22740*/  IADD3.X R5, R7, R237.reuse, RZ, P0, !PT ;  /* 0x000000ed07057210 */ /* 0x080fe600007fe4ff */
[----:B------:R-:W-:Y:S01]  /*22750*/  LDGSTS.E.BYPASS.LTC128B.128 [R233+0x10800], desc[UR12][R6.64] ;  /* 0x1080000006e97fae */ /* 0x000fe2000b901d4c */
[----:B--2---:R-:W-:Y:S04]  /*22760*/  IADD3 R12, P0, R4, R236, RZ ;  /* 0x000000ec040c7210 */ /* 0x004fe80007f1e0ff */
[----:B------:R-:W-:Y:S03]  /*22770*/  IADD3.X R13, R5, R237, RZ, P0, !PT ;  /* 0x000000ed050d7210 */ /* 0x000fe600007fe4ff */
[----:B------:R1:W-:Y:S08]  /*22780*/  LDGSTS.E.BYPASS.LTC128B.128 [R233+0x11000], desc[UR10][R4.64] ;  /* 0x1100000004e97fae */ /* 0x0003f0000b901d4a */
[----:B------:R2:W-:Y:S08]  /*22790*/  LDGSTS.E.BYPASS.LTC128B.128 [R233+0x11800], desc[UR8][R12.64] ;  /* 0x118000000ce97fae */ /* 0x0005f0000b901d48 */
[----:B------:R-:W-:Y:S08]  /*227a0*/  LDSM.16.M88.4 R128, [R227] ;  /* 0x00000000e380783b */ /* 0x000ff00000000200 */
[----:B---3--:R-:W1:Y:S08]  /*227b0*/  LDSM.16.M88.4 R8, [R220+0x2000] ;  /* 0x00200000dc08783b */ /* 0x008e700000000200 */
[----:B------:R-:W2:Y:S08]  /*227c0*/  LDSM.16.M88.4 R16, [R220+0x2800] ;  /* 0x00280000dc10783b */ /* 0x000eb00000000200 */
[----:B------:R-:W3:Y:S08]  /*227d0*/  LDSM.16.M88.4 R24, [R220+0x3000] ;  /* 0x00300000dc18783b */ /* 0x000ef00000000200 */
[----:B------:R-:W4:Y:S08]  /*227e0*/  LDSM.16.M88.4 R32, [R220+0x3800] ;  /* 0x00380000dc20783b */ /* 0x000f300000000200 */
[----:B------:R-:W0:Y:S08]  /*227f0*/  LDGDEPBAR ;  /* 0x00000000000079af */ /* 0x000e300000000000 */
[----:B------:R-:W4:Y:S01]  /*22800*/  LDSM.16.M88.4 R40, [R220+0x4000] ;  /* 0x00400000dc28783b */ /* 0x000f220000000200 */
[C---:B-1----:R-:W-:Y:S07]  /*22810*/  HMMA.16816.F32.BF16 R4, R128.reuse, R8, RZ ;  /* 0x000000088004723c */ /* 0x042fee00000418ff */
[----:B------:R-:W1:Y:S01]  /*22820*/  LDSM.16.M88.4 R48, [R220+0x4800] ;  /* 0x00480000dc30783b */ /* 0x000e620000000200 */
[C---:B------:R-:W-:Y:S07]  /*22830*/  HMMA.16816.F32.BF16 R8, R128.reuse, R10, RZ ;  /* 0x0000000a8008723c */ /* 0x040fee00000418ff */
        /* <DEDUP_REMOVED lines=12> */
[----:B------:R-:W4:Y:S03]  /*22900*/  LDSM.16.M88.4 R96, [R220+0x7800] ;  /* 0x00780000dc60783b */ /* 0x000f260000000200 */
        /* <DEDUP_REMOVED lines=11> */
[----:B------:R-:W-:Y:S05]  /*229c0*/  LDSM.16.M88.4 R172, [R172] ;  /* 0x00000000acac783b */ /* 0x000fea0000000200 */
[C---:B---3--:R-:W-:Y:S03]  /*229d0*/  HMMA.16816.F32.BF16 R68, R128.reuse, R72, RZ ;  /* 0x000000488044723c */ /* 0x048fe600000418ff */
        /* <DEDUP_REMOVED lines=9> */
[----:B------:R-:W4:Y:S01]  /*22a70*/  LDSM.16.M88.4 R192, [R0+0x4000] ;  /* 0x0040000000c0783b */ /* 0x000f220000000200 */
[C---:B------:R-:W-:Y:S06]  /*22a80*/  HMMA.16816.F32.BF16 R92, R128.reuse, R96, RZ ;  /* 0x00000060805c723c */ /* 0x040fec00000418ff */
        /* <DEDUP_REMOVED lines=14> */
[----:B------:R-:W-:Y:S01]  /*22b70*/  HMMA.16816.F32.BF16 R128, R128, R170, RZ ;  /* 0x000000aa8080723c */ /* 0x000fe200000418ff */
[----:B------:R-:W1:Y:S05]  /*22b80*/  LDSM.16.M88.4 R168, [R0+0x7800] ;  /* 0x0078000000a8783b */ /* 0x000e6a0000000200 */
[C---:B--2---:R-:W-:Y:S03]  /*22b90*/  HMMA.16816.F32.BF16 R4, R172.reuse, R176, R4 ;  /* 0x000000b0ac04723c */ /* 0x044fe60000041804 */
[----:B------:R-:W2:Y:S03]  /*22ba0*/  LD.E R232, desc[UR4][R134.64+0x18c] ;  /* 0x00018c0486e87980 */ /* 0x000ea6000c101900 */
[C---:B------:R-:W-:Y:S01]  /*22bb0*/  HMMA.16816.F32.BF16 R8, R172.reuse, R178, R8 ;  /* 0x000000b2ac08723c */ /* 0x040fe20000041808 */
[----:B------:R-:W1:Y:S05]  /*22bc0*/  LDSM.16.M88.4 R176, [R0+0x8000] ;  /* 0x0080000000b0783b */ /* 0x000e6a0000000200 */
[C---:B---3--:R-:W-:Y:S06]  /*22bd0*/  HMMA.16816.F32.BF16 R12, R172.reuse, R180, R12 ;  /* 0x000000b4ac0c723c */ /* 0x048fec000004180c */
[C---:B------:R-:W-:Y:S01]  /*22be0*/  HMMA.16816.F32.BF16 R16, R172.reuse, R182, R16 ;  /* 0x000000b6ac10723c */ /* 0x040fe20000041810 */
[----:B------:R-:W3:Y:S05]  /*22bf0*/  LDSM.16.M88.4 R180, [R0+0x8800] ;  /* 0x0088000000b4783b */ /* 0x000eea0000000200 */
[C---:B------:R-:W-:Y:S06]  /*22c00*/  HMMA.16816.F32.BF16 R20, R172.reuse, R184, R20 ;  /* 0x000000b8ac14723c */ /* 0x040fec0000041814 */
[C---:B------:R-:W-:Y:S01]  /*22c10*/  HMMA.16816.F32.BF16 R24, R172.reuse, R186, R24 ;  /* 0x000000baac18723c */ /* 0x040fe20000041818 */
[----:B------:R-:W3:Y:S05]  /*22c20*/  LDSM.16.M88.4 R184, [R0+0x9000] ;  /* 0x0090000000b8783b */ /* 0x000eea0000000200 */
        /* <DEDUP_REMOVED lines=36> */
[C---:B---3--:R-:W-:Y:S05]  /*22e70*/  HMMA.16816.F32.BF16 R108, R172.reuse, R180, R108 ;  /* 0x000000b4ac6c723c */ /* 0x048fea000004186c */
[----:B------:R-:W-:Y:S01]  /*22e80*/  LDSM.16.M88.4 R176, [R176] ;  /* 0x00000000b0b0783b */ /* 0x000fe20000000200 */
[C---:B------:R-:W-:Y:S05]  /*22e90*/  HMMA.16816.F32.BF16 R112, R172.reuse, R182, R112 ;  /* 0x000000b6ac70723c */ /* 0x040fea0000041870 */
[C---:B------:R-:W-:Y:S01]  /*22ea0*/  IADD3 R180, R221.reuse, 0x4800, RZ ;  /* 0x00004800ddb47810 */ /* 0x040fe20007ffe0ff */
[C---:B------:R-:W-:Y:S05]  /*22eb0*/  HMMA.16816.F32.BF16 R116, R172.reuse, R184, R116 ;  /* 0x000000b8ac74723c */ /* 0x040fea0000041874 */
[----:B------:R-:W-:Y:S01]  /*22ec0*/  LDSM.16.M88.4 R180, [R180] ;  /* 0x00000000b4b4783b */ /* 0x000fe20000000200 */
[C---:B------:R-:W-:Y:S05]  /*22ed0*/  HMMA.16816.F32.BF16 R120, R172.reuse, R186, R120 ;  /* 0x000000baac78723c */ /* 0x040fea0000041878 */
[C---:B------:R-:W-:Y:S01]  /*22ee0*/  IADD3 R184, R221.reuse, 0x5000, RZ ;  /* 0x00005000ddb87810 */ /* 0x040fe20007ffe0ff */
[C---:B----4-:R-:W-:Y:S05]  /*22ef0*/  HMMA.16816.F32.BF16 R124, R172.reuse, R188, R124 ;  /* 0x000000bcac7c723c */ /* 0x050fea000004187c */
[----:B------:R-:W-:Y:S01]  /*22f00*/  LDSM.16.M88.4 R184, [R184] ;  /* 0x00000000b8b8783b */ /* 0x000fe20000000200 */
[----:B------:R-:W-:Y:S05]  /*22f10*/  HMMA.16816.F32.BF16 R128, R172, R190, R128 ;  /* 0x000000beac80723c */ /* 0x000fea0000041880 */
[C---:B------:R-:W-:Y:S01]  /*22f20*/  IADD3 R188, R221.reuse, 0x5800, RZ ;  /* 0x00005800ddbc7810 */ /* 0x040fe20007ffe0ff */
[C---:B------:R-:W-:Y:S05]  /*22f30*/  HMMA.16816.F32.BF16 R4, R192.reuse, R196, R4 ;  /* 0x000000c4c004723c */ /* 0x040fea0000041804 */
[----:B------:R-:W-:Y:S01]  /*22f40*/  LDSM.16.M88.4 R188, [R188] ;  /* 0x00000000bcbc783b */ /* 0x000fe20000000200 */
[C---:B------:R-:W-:Y:S05]  /*22f50*/  HMMA.16816.F32.BF16 R8, R192.reuse, R198, R8 ;  /* 0x000000c6c008723c */ /* 0x040fea0000041808 */
[C---:B------:R-:W-:Y:S01]  /*22f60*/  IADD3 R172, R221.reuse, 0x3800, RZ ;  /* 0x00003800ddac7810 */ /* 0x040fe20007ffe0ff */
[C---:B------:R-:W-:Y:S05]  /*22f70*/  HMMA.16816.F32.BF16 R12, R192.reuse, R200, R12 ;  /* 0x000000c8c00c723c */ /* 0x040fea000004180c */
[----:B------:R-:W3:Y:S01]  /*22f80*/  LDSM.16.M88.4 R172, [R172] ;  /* 0x00000000acac783b */ /* 0x000ee20000000200 */
[C---:B------:R-:W-:Y:S05]  /*22f90*/  HMMA.16816.F32.BF16 R16, R192.reuse, R202, R16 ;  /* 0x000000cac010723c */ /* 0x040fea0000041810 */
[C---:B------:R-:W-:Y:S01]  /*22fa0*/  IADD3 R196, R221.reuse, 0x6000, RZ ;  /* 0x00006000ddc47810 */ /* 0x040fe20007ffe0ff */
[C---:B-1----:R-:W-:Y:S05]  /*22fb0*/  HMMA.16816.F32.BF16 R20, R192.reuse, R204, R20 ;  /* 0x000000ccc014723c */ /* 0x042fea0000041814 */
[----:B------:R-:W1:Y:S01]  /*22fc0*/  LDSM.16.M88.4 R196, [R196] ;  /* 0x00000000c4c4783b */ /* 0x000e620000000200 */
[C---:B------:R-:W-:Y:S05]  /*22fd0*/  HMMA.16816.F32.BF16 R24, R192.reuse, R206, R24 ;  /* 0x000000cec018723c */ /* 0x040fea0000041818 */
[C---:B------:R-:W-:Y:S01]  /*22fe0*/  IADD3 R200, R221.reuse, 0x6800, RZ ;  /* 0x00006800ddc87810 */ /* 0x040fe20007ffe0ff */
[C---:B------:R-:W-:Y:S05]  /*22ff0*/  HMMA.16816.F32.BF16 R28, R192.reuse, R208, R28 ;  /* 0x000000d0c01c723c */ /* 0x040fea000004181c */
[----:B------:R-:W4:Y:S01]  /*23000*/  LDSM.16.M88.4 R200, [R200] ;  /* 0x00000000c8c8783b */ /* 0x000f220000000200 */
[C---:B------:R-:W-:Y:S05]  /*23010*/  HMMA.16816.F32.BF16 R32, R192.reuse, R210, R32 ;  /* 0x000000d2c020723c */ /* 0x040fea0000041820 */
[C---:B------:R-:W-:Y:S01]  /*23020*/  IADD3 R204, R221.reuse, 0x7000, RZ ;  /* 0x00007000ddcc7810 */ /* 0x040fe20007ffe0ff */
[C---:B------:R-:W-:Y:S05]  /*23030*/  HMMA.16816.F32.BF16 R36, R192.reuse, R212, R36 ;  /* 0x000000d4c024723c */ /* 0x040fea0000041824 */
[----:B------:R-:W4:Y:S01]  /*23040*/  LDSM.16.M88.4 R204, [R204] ;  /* 0x00000000cccc783b */ /* 0x000f220000000200 */
[C---:B------:R-:W-:Y:S05]  /*23050*/  HMMA.16816.F32.BF16 R40, R192.reuse, R214, R40 ;  /* 0x000000d6c028723c */ /* 0x040fea0000041828 */
[----:B------:R-:W-:Y:S01]  /*23060*/  IADD3 R208, R221, 0x7800, RZ ;  /* 0x00007800ddd07810 */ /* 0x000fe20007ffe0ff */
[C---:B------:R-:W-:Y:S01]  /*23070*/  HMMA.16816.F32.BF16 R44, R192.reuse, R216, R44 ;  /* 0x000000d8c02c723c */ /* 0x040fe2000004182c */
[----:B------:R-:W-:Y:S05]  /*23080*/  LDSM.16.M88.4 R212, [R230] ;  /* 0x00000000e6d4783b */ /* 0x000fea0000000200 */
[C---:B------:R-:W-:Y:S03]  /*23090*/  HMMA.16816.F32.BF16 R48, R192.reuse, R218, R48 ;  /* 0x000000dac030723c */ /* 0x040fe60000041830 */
[----:B------:R-:W2:Y:S03]  /*230a0*/  LDSM.16.M88.4 R208, [R208] ;  /* 0x00000000d0d0783b */ /* 0x000ea60000000200 */
[C---:B------:R-:W-:Y:S05]  /*230b0*/  HMMA.16816.F32.BF16 R52, R192.reuse, R168, R52 ;  /* 0x000000a8c034723c */ /* 0x040fea0000041834 */
[----:B------:R-:W2:Y:S01]  /*230c0*/  LDSM.16.M88.4 R216, [R226] ;  /* 0x00000000e2d8783b */ /* 0x000ea20000000200 */
[C---:B------:R-:W-:Y:S06]  /*230d0*/  HMMA.16816.F32.BF16 R56, R192.reuse, R170, R56 ;  /* 0x000000aac038723c */ /* 0x040fec0000041838 */
[C---:B---3--:R-:W-:Y:S01]  /*230e0*/  HMMA.16816.F32.BF16 R60, R192.reuse, R172, R60 ;  /* 0x000000acc03c723c */ /* 0x048fe2000004183c */
[----:B------:R-:W3:Y:S05]  /*230f0*/  LDSM.16.M88.4 R168, [R226+0x800] ;  /* 0x00080000e2a8783b */ /* 0x000eea0000000200 */
        /* <DEDUP_REMOVED lines=9> */
[C---:B-1----:R-:W-:Y:S06]  /*23190*/  HMMA.16816.F32.BF16 R100, R192.reuse, R196, R100 ;  /* 0x000000c4c064723c */ /* 0x042fec0000041864 */
[C---:B------:R-:W-:Y:S06]  /*231a0*/  HMMA.16816.F32.BF16 R104, R192.reuse, R198, R104 ;  /* 0x000000c6c068723c */ /* 0x040fec0000041868 */
[C---:B----4-:R-:W-:Y:S06]  /*231b0*/  HMMA.16816.F32.BF16 R108, R192.reuse, R200, R108 ;  /* 0x000000c8c06c723c */ /* 0x050fec000004186c */
[C---:B------:R-:W-:Y:S06]  /*231c0*/  HMMA.16816.F32.BF16 R112, R192.reuse, R202, R112 ;  /* 0x000000cac070723c */ /* 0x040fec0000041870 */
[C---:B------:R-:W-:Y:S06]  /*231d0*/  HMMA.16816.F32.BF16 R116, R192.reuse, R204, R116 ;  /* 0x000000ccc074723c */ /* 0x040fec0000041874 */
[C---:B------:R-:W-:Y:S06]  /*231e0*/  HMMA.16816.F32.BF16 R120, R192.reuse, R206, R120 ;  /* 0x000000cec078723c */ /* 0x040fec0000041878 */
[C---:B--2---:R-:W-:Y:S06]  /*231f0*/  HMMA.16816.F32.BF16 R124, R192.reuse, R208, R124 ;  /* 0x000000d0c07c723c */ /* 0x044fec000004187c */
[----:B------:R-:W-:Y:S06]  /*23200*/  HMMA.16816.F32.BF16 R128, R192, R210, R128 ;  /* 0x000000d2c080723c */ /* 0x000fec0000041880 */
[C---:B------:R-:W-:Y:S06]  /*23210*/  HMMA.16816.F32.BF16 R4, R212.reuse, R216, R4 ;  /* 0x000000d8d404723c */ /* 0x040fec0000041804 */
[C---:B------:R-:W-:Y:S06]  /*23220*/  HMMA.16816.F32.BF16 R8, R212.reuse, R218, R8 ;  /* 0x000000dad408723c */ /* 0x040fec0000041808 */
[C---:B---3--:R-:W-:Y:S06]  /*23230*/  HMMA.16816.F32.BF16 R12, R212.reuse, R168, R12 ;  /* 0x000000a8d40c723c */ /* 0x048fec000004180c */
[C---:B------:R-:W-:Y:S06]  /*23240*/  HMMA.16816.F32.BF16 R16, R212.reuse, R170, R16 ;  /* 0x000000aad410723c */ /* 0x040fec0000041810 */
[-C--:B------:R-:W-:Y:S01]  /*23250*/  FMUL.FTZ R4, R4, R232.reuse ;  /* 0x000000e804047220 */ /* 0x080fe20000410000 */
[-C--:B------:R-:W-:Y:S01]  /*23260*/  FMUL.FTZ R5, R5, R232.reuse ;  /* 0x000000e805057220 */ /* 0x080fe20000410000 */
[-C--:B------:R-:W-:Y:S02]  /*23270*/  FMUL.FTZ R6, R6, R232.reuse ;  /* 0x000000e806067220 */ /* 0x080fe40000410000 */
[----:B------:R-:W1:Y:S01]  /*23280*/  MUFU.TANH R174, R4 ;  /* 0x0000000400ae7308 */ /* 0x000e620000002400 */
[-C--:B------:R-:W-:Y:S01]  /*23290*/  FMUL.FTZ R7, R7, R232.reuse ;  /* 0x000000e807077220 */ /* 0x080fe20000410000 */
[-C--:B------:R-:W-:Y:S01]  /*232a0*/  FMUL.FTZ R8, R8, R232.reuse ;  /* 0x000000e808087220 */ /* 0x080fe20000410000 */
[-C--:B------:R-:W-:Y:S01]  /*232b0*/  FMUL.FTZ R9, R9, R232.reuse ;  /* 0x000000e809097220 */ /* 0x080fe20000410000 */
[-C--:B------:R-:W-:Y:S01]  /*232c0*/  FMUL.FTZ R10, R10, R232.reuse ;  /* 0x000000e80a0a7220 */ /* 0x080fe20000410000 */
[-C--:B------:R-:W-:Y:S05]  /*232d0*/  FMUL.FTZ R11, R11, R232.reuse ;  /* 0x000000e80b0b7220 */ /* 0x080fea0000410000 */
[----:B------:R-:W2:Y:S01]  /*232e0*/  MUFU.TANH R182, R5 ;  /* 0x0000000500b67308 */ /* 0x000ea20000002400 */
[-C--:B------:R-:W-:Y:S01]  /*232f0*/  FMUL.FTZ R12, R12, R232.reuse ;  /* 0x000000e80c0c7220 */ /* 0x080fe20000410000 */
[-C--:B------:R-:W-:Y:S01]  /*23300*/  FMUL.FTZ R13, R13, R232.reuse ;  /* 0x000000e80d0d7220 */ /* 0x080fe20000410000 */
[-C--:B------:R-:W-:Y:S01]  /*23310*/  FMUL.FTZ R14, R14, R232.reuse ;  /* 0x000000e80e0e7220 */ /* 0x080fe20000410000 */
[-C--:B------:R-:W-:Y:S01]  /*23320*/  FMUL.FTZ R15, R15, R232.reuse ;  /* 0x000000e80f0f7220 */ /* 0x080fe20000410000 */
[-C--:B------:R-:W-:Y:S01]  /*23330*/  FMUL.FTZ R16, R16, R232.reuse ;  /* 0x000000e810107220 */ /* 0x080fe20000410000 */
[-C--:B------:R-:W-:Y:S04]  /*23340*/  FMUL.FTZ R17, R17, R232.reuse ;  /* 0x000000e811117220 */ /* 0x080fe80000410000 */
[----:B------:R-:W3:Y:S01]  /*23350*/  MUFU.TANH R173, R6 ;  /* 0x0000000600ad7308 */ /* 0x000ee20000002400 */
[-C--:B------:R-:W-:Y:S01]  /*23360*/  FMUL.FTZ R18, R18, R232.reuse ;  /* 0x000000e812127220 */ /* 0x080fe20000410000 */
[-C--:B------:R-:W-:Y:S08]  /*23370*/  FMUL.FTZ R19, R19, R232.reuse ;  /* 0x000000e813137220 */ /* 0x080ff00000410000 */
        /* <DEDUP_REMOVED lines=16> */
[-C--:B------:R-:W-:Y:S01]  /*23480*/  FMUL.FTZ R20, R20, R232.reuse ;  /* 0x000000e814147220 */ /* 0x080fe20000410000 */
[-C--:B------:R-:W-:Y:S01]  /*23490*/  FMUL.FTZ R21, R21, R232.reuse ;  /* 0x000000e815157220 */ /* 0x080fe20000410000 */
[-C--:B------:R-:W-:Y:S01]  /*234a0*/  FMUL.FTZ R22, R22, R232.reuse ;  /* 0x000000e816167220 */ /* 0x080fe20000410000 */
[-C--:B------:R-:W-:Y:S01]  /*234b0*/  FMUL.FTZ R23, R23, R232.reuse ;  /* 0x000000e817177220 */ /* 0x080fe20000410000 */
[-C--:B------:R-:W-:Y:S05]  /*234c0*/  FMUL.FTZ R24, R24, R232.reuse ;  /* 0x000000e818187220 */ /* 0x080fea0000410000 */
[----:B------:R-:W1:Y:S01]  /*234d0*/  MUFU.TANH R18, R18 ;  /* 0x0000001200127308 */ /* 0x000e620000002400 */
[C---:B--2---:R-:W-:Y:S03]  /*234e0*/  HMMA.16816.F32.BF16 R28, R212.reuse, R8, R28 ;  /* 0x00000008d41c723c */ /* 0x044fe6000004181c */
[-C--:B------:R-:W-:Y:S01]  /*234f0*/  FMUL.FTZ R25, R25, R232.reuse ;  /* 0x000000e819197220 */ /* 0x080fe20000410000 */
[-C--:B------:R-:W-:Y:S01]  /*23500*/  FMUL.FTZ R26, R26, R232.reuse ;  /* 0x000000e81a1a7220 */ /* 0x080fe20000410000 */
[-C--:B------:R-:W-:Y:S01]  /*23510*/  FMUL.FTZ R27, R27, R232.reuse ;  /* 0x000000e81b1b7220 */ /* 0x080fe20000410000 */
        /* <DEDUP_REMOVED lines=8> */
[-C--:B------:R-:W-:Y:S01]  /*235a0*/  FMUL.FTZ R28, R28, R232.reuse ;  /* 0x000000e81c1c7220 */ /* 0x080fe20000410000 */
[-C--:B------:R-:W-:Y:S01]  /*235b0*/  FMUL.FTZ R29, R29, R232.reuse ;  /* 0x000000e81d1d7220 */ /* 0x080fe20000410000 */
[-C--:B------:R-:W-:Y:S01]  /*235c0*/  FMUL.FTZ R30, R30, R232.reuse ;  /* 0x000000e81e1e7220 */ /* 0x080fe20000410000 */
[-C--:B------:R-:W-:Y:S05]  /*235d0*/  FMUL.FTZ R31, R31, R232.reuse ;  /* 0x000000e81f1f7220 */ /* 0x080fea0000410000 */
        /* <DEDUP_REMOVED lines=9> */
[-C--:B------:R-:W-:Y:S01]  /*23670*/  FMUL.FTZ R38, R38, R232.reuse ;  /* 0x000000e826267220 */ /* 0x080fe20000410000 */
[-C--:B------:R-:W-:Y:S05]  /*23680*/  FMUL.FTZ R40, R40, R232.reuse ;  /* 0x000000e828287220 */ /* 0x080fea0000410000 */
[----:B------:R3:W1:Y:S01]  /*23690*/  MUFU.TANH R183, R39 ;  /* 0x0000002700b77308 */ /* 0x0006620000002400 */
[C---:B----4-:R-:W-:Y:S03]  /*236a0*/  HMMA.16816.F32.BF16 R44, R212.reuse, R8, R44 ;  /* 0x00000008d42c723c */ /* 0x050fe6000004182c */
[-C--:B------:R-:W-:Y:S01]  /*236b0*/  FMUL.FTZ R41, R41, R232.reuse ;  /* 0x000000e829297220 */ /* 0x080fe20000410000 */
[-C--:B------:R-:W-:Y:S01]  /*236c0*/  FMUL.FTZ R42, R42, R232.reuse ;  /* 0x000000e82a2a7220 */ /* 0x080fe20000410000 */
[-C--:B------:R-:W-:Y:S01]  /*236d0*/  FMUL.FTZ R43, R43, R232.reuse ;  /* 0x000000e82b2b7220 */ /* 0x080fe20000410000 */
        /* <DEDUP_REMOVED lines=17> */
[----:B------:R-:W2:Y:S01]  /*237f0*/  MUFU.TANH R26, R26 ;  /* 0x0000001a001a7308 */ /* 0x000ea20000002400 */
[-C--:B------:R-:W-:Y:S01]  /*23800*/  FMUL.FTZ R52, R52, R232.reuse ;  /* 0x000000e834347220 */ /* 0x080fe20000410000 */
[-C--:B------:R-:W-:Y:S01]  /*23810*/  FMUL.FTZ R53, R53, R232.reuse ;  /* 0x000000e835357220 */ /* 0x080fe20000410000 */
[-C--:B------:R-:W-:Y:S01]  /*23820*/  FMUL.FTZ R54, R54, R232.reuse ;  /* 0x000000e836367220 */ /* 0x080fe20000410000 */
[-C--:B------:R-:W-:Y:S01]  /*23830*/  FMUL.FTZ R55, R55, R232.reuse ;  /* 0x000000e837377220 */ /* 0x080fe20000410000 */
[-C--:B------:R-:W-:Y:S05]  /*23840*/  FMUL.FTZ R56, R56, R232.reuse ;  /* 0x000000e838387220 */ /* 0x080fea0000410000 */
[----:B------:R-:W2:Y:S01]  /*23850*/  MUFU.TANH R27, R27 ;  /* 0x0000001b001b7308 */ /* 0x000ea20000002400 */
[C---:B-1----:R-:W-:Y:S03]  /*23860*/  HMMA.16816.F32.BF16 R60, R212.reuse, R8, R60 ;  /* 0x00000008d43c723c */ /* 0x042fe6000004183c */
[-C--:B------:R-:W-:Y:S01]  /*23870*/  FMUL.FTZ R57, R57, R232.reuse ;  /* 0x000000e839397220 */ /* 0x080fe20000410000 */
[-C--:B------:R-:W-:Y:S01]  /*23880*/  FMUL.FTZ R58, R58, R232.reuse ;  /* 0x000000e83a3a7220 */ /* 0x080fe20000410000 */
[-C--:B------:R-:W-:Y:S01]  /*23890*/  FMUL.FTZ R59, R59, R232.reuse ;  /* 0x000000e83b3b7220 */ /* 0x080fe20000410000 */
        /* <DEDUP_REMOVED lines=23> */
[----:B------:R-:W1:Y:S01]  /*23a10*/  MUFU.TANH R33, R33 ;  /* 0x0000002100217308 */ /* 0x000e620000002400 */
[C---:B----4-:R-:W-:Y:S03]  /*23a20*/  HMMA.16816.F32.BF16 R76, R212.reuse, R8, R76 ;  /* 0x00000008d44c723c */ /* 0x050fe6000004184c */
[-C--:B------:R-:W-:Y:S01]  /*23a30*/  FMUL.FTZ R73, R73, R232.reuse ;  /* 0x000000e849497220 */ /* 0x080fe20000410000 */
[-C--:B------:R-:W-:Y:S01]  /*23a40*/  FMUL.FTZ R74, R74, R232.reuse ;  /* 0x000000e84a4a7220 */ /* 0x080fe20000410000 */
[-C--:B------:R-:W-:Y:S01]  /*23a50*/  FMUL.FTZ R75, R75, R232.reuse ;  /* 0x000000e84b4b7220 */ /* 0x080fe20000410000 */
        /* <DEDUP_REMOVED lines=24> */
[C---:B---3--:R-:W-:Y:S03]  /*23be0*/  HMMA.16816.F32.BF16 R92, R212.reuse, R8, R92 ;  /* 0x00000008d45c723c */ /* 0x048fe6000004185c */
[-C--:B------:R-:W-:Y:S01]  /*23bf0*/  FMUL.FTZ R89, R89, R232.reuse ;  /* 0x000000e859597220 */ /* 0x080fe20000410000 */
[-C--:B------:R-:W-:Y:S01]  /*23c00*/  FMUL.FTZ R90, R90, R232.reuse ;  /* 0x000000e85a5a7220 */ /* 0x080fe20000410000 */
[-C--:B------:R-:W-:Y:S01]  /*23c10*/  FMUL.FTZ R91, R91, R232.reuse ;  /* 0x000000e85b5b7220 */ /* 0x080fe20000410000 */
        /* <DEDUP_REMOVED lines=37> */
[-C--:B------:R-:W-:Y:S01]  /*23e70*/  FMUL.FTZ R108, R108, R232.reuse ;  /* 0x000000e86c6c7220 */ /* 0x080fe20000410000 */
[-C--:B------:R-:W-:Y:S01]  /*23e80*/  FMUL.FTZ R109, R109, R232.reuse ;  /* 0x000000e86d6d7220 */ /* 0x080fe20000410000 */
[-C--:B------:R-:W-:Y:S04]  /*23e90*/  FMUL.FTZ R110, R110, R232.reuse ;  /* 0x000000e86e6e7220 */ /* 0x080fe80000410000 */
[----:B------:R-:W1:Y:S02]  /*23ea0*/  MUFU.TANH R195, R52 ;  /* 0x0000003400c37308 */ /* 0x000e640000002400 */
[-C--:B------:R-:W-:Y:S01]  /*23eb0*/  FMUL.FTZ R111, R111, R232.reuse ;  /* 0x000000e86f6f7220 */ /* 0x080fe20000410000 */
[-C--:B------:R-:W-:Y:S01]  /*23ec0*/  FMUL.FTZ R112, R112, R232.reuse ;  /* 0x000000e870707220 */ /* 0x080fe20000410000 */
[-C--:B------:R-:W-:Y:S01]  /*23ed0*/  FMUL.FTZ R113, R113, R232.reuse ;  /* 0x000000e871717220 */ /* 0x080fe20000410000 */
[-C--:B------:R-:W-:Y:S01]  /*23ee0*/  FMUL.FTZ R114, R114, R232.reuse ;  /* 0x000000e872727220 */ /* 0x080fe20000410000 */
[-C--:B------:R-:W-:Y:S04]  /*23ef0*/  FMUL.FTZ R115, R115, R232.reuse ;  /* 0x000000e873737220 */ /* 0x080fe80000410000 */
[----:B------:R-:W1:Y:S01]  /*23f00*/  MUFU.TANH R197, R53 ;  /* 0x0000003500c57308 */ /* 0x000e620000002400 */
[-C--:B------:R-:W-:Y:S01]  /*23f10*/  FMUL.FTZ R116, R116, R232.reuse ;  /* 0x000000e874747220 */ /* 0x080fe20000410000 */
[-C--:B------:R-:W-:Y:S01]  /*23f20*/  FMUL.FTZ R117, R117, R232.reuse ;  /* 0x000000e875757220 */ /* 0x080fe20000410000 */
[-C--:B------:R-:W-:Y:S01]  /*23f30*/  FMUL.FTZ R118, R118, R232.reuse ;  /* 0x000000e876767220 */ /* 0x080fe20000410000 */
[-C--:B------:R-:W-:Y:S06]  /*23f40*/  FMUL.FTZ R119, R119, R232.reuse ;  /* 0x000000e877777220 */ /* 0x080fec0000410000 */
[----:B------:R-:W1:Y:S01]  /*23f50*/  MUFU.TANH R198, R54 ;  /* 0x0000003600c67308 */ /* 0x000e620000002400 */
[C---:B----4-:R-:W-:Y:S03]  /*23f60*/  HMMA.16816.F32.BF16 R124, R212.reuse, R8, R124 ;  /* 0x00000008d47c723c */ /* 0x050fe6000004187c */
[-C--:B------:R-:W-:Y:S01]  /*23f70*/  FMUL.FTZ R121, R121, R232.reuse ;  /* 0x000000e879797220 */ /* 0x080fe20000410000 */
[-C--:B------:R-:W-:Y:S01]  /*23f80*/  FMUL.FTZ R123, R123, R232.reuse ;  /* 0x000000e87b7b7220 */ /* 0x080fe20000410000 */
[-C--:B------:R-:W-:Y:S01]  /*23f90*/  FMUL.FTZ R120, R120, R232.reuse ;  /* 0x000000e878787220 */ /* 0x080fe20000410000 */
[----:B------:R-:W-:Y:S03]  /*23fa0*/  HMMA.16816.F32.BF16 R128, R212, R10, R128 ;  /* 0x0000000ad480723c */ /* 0x000fe60000041880 */
[----:B------:R-:W4:Y:S02]  /*23fb0*/  MUFU.TANH R199, R55 ;  /* 0x0000003700c77308 */ /* 0x000f240000002400 */
[-C--:B------:R-:W-:Y:S08]  /*23fc0*/  FMUL.FTZ R122, R122, R232.reuse ;  /* 0x000000e87a7a7220 */ /* 0x080ff00000410000 */
[----:B------:R-:W1:Y:S10]  /*23fd0*/  MUFU.TANH R200, R56 ;  /* 0x0000003800c87308 */ /* 0x000e740000002400 */
[----:B------:R-:W1:Y:S01]  /*23fe0*/  MUFU.TANH R201, R57 ;  /* 0x0000003900c97308 */ /* 0x000e620000002400 */
[-C--:B------:R-:W-:Y:S01]  /*23ff0*/  FMUL.FTZ R127, R127, R232.reuse ;  /* 0x000000e87f7f7220 */ /* 0x080fe20000410000 */
[-C--:B------:R-:W-:Y:S01]  /*24000*/  FMUL.FTZ R124, R124, R232.reuse ;  /* 0x000000e87c7c7220 */ /* 0x080fe20000410000 */
[-C--:B------:R-:W-:Y:S01]  /*24010*/  FMUL.FTZ R125, R125, R232.reuse ;  /* 0x000000e87d7d7220 */ /* 0x080fe20000410000 */
[-C--:B------:R-:W-:Y:S01]  /*24020*/  FMUL.FTZ R126, R126, R232.reuse ;  /* 0x000000e87e7e7220 */ /* 0x080fe20000410000 */
[-C--:B------:R-:W-:Y:S05]  /*24030*/  FMUL.FTZ R39, R130, R232.reuse ;  /* 0x000000e882277220 */ /* 0x080fea0000410000 */
[----:B------:R2:W1:Y:S01]  /*24040*/  MUFU.TANH R213, R127 ;  /* 0x0000007f00d57308 */ /* 0x0004620000002400 */
[-C--:B------:R-:W-:Y:S01]  /*24050*/  FMUL.FTZ R128, R128, R232.reuse ;  /* 0x000000e880807220 */ /* 0x080fe20000410000 */
[-C--:B------:R-:W-:Y:S01]  /*24060*/  FMUL.FTZ R129, R129, R232.reuse ;  /* 0x000000e881817220 */ /* 0x080fe20000410000 */
[----:B------:R-:W-:Y:S07]  /*24070*/  FMUL.FTZ R0, R131, R232 ;  /* 0x000000e883007220 */ /* 0x000fee0000410000 */
[----:B------:R1:W1:Y:S10]  /*24080*/  MUFU.TANH R203, R58 ;  /* 0x0000003a00cb7308 */ /* 0x0002740000002400 */
[----:B------:R1:W1:Y:S01]  /*24090*/  MUFU.TANH R202, R59 ;  /* 0x0000003b00ca7308 */ /* 0x0002620000002400 */
[----:B--2--5:R-:W-:Y:S04]  /*240a0*/  MOV R127, R240 ;  /* 0x000000f0007f7202 */ /* 0x024fe80000000f00 */
[----:B------:R-:W-:Y:S05]  /*240b0*/  ISETP.GE.AND P0, PT, R127, 0x2, PT ;  /* 0x000000027f00780c */ /* 0x000fea0003f06270 */
        /* <DEDUP_REMOVED lines=70> */
[----:B------:R2:W1:Y:S01]  /*24520*/  MUFU.TANH R40, R0 ;  /* 0x0000000000287308 */ /* 0x0004620000002400 */
[----:B---34-:R-:W-:Y:S05]  /*24530*/  @!P0 BRA `(.L_x_2961) ;  /* 0x0000000800588947 */ /* 0x018fea0003800000 */
        /* <DEDUP_REMOVED lines=21> */
[----:B------:R-:W2:Y:S01]  /*24690*/  I2F.RP R6, R0 ;  /* 0x0000000000067306 */ /* 0x000ea20000209400 */
[----:B------:R-:W-:Y:S02]  /*246a0*/  LOP3.LUT R12, R12, R4, RZ, 0x3c, !PT ;  /* 0x000000040c0c7212 */ /* 0x000fe400078e3cff */
[----:B------:R-:W-:Y:S02]  /*246b0*/  IADD3 R10, RZ, -R10, RZ ;  /* 0x8000000aff0a7210 */ /* 0x000fe40007ffe0ff */
[----:B------:R-:W-:Y:S02]  /*246c0*/  ISETP.GE.AND P0, PT, R12, RZ, PT ;  /* 0x000000ff0c00720c */ /* 0x000fe40003f06270 */
[----:B------:R-:W-:Y:S03]  /*246d0*/  LOP3.LUT R11, R11, R4, RZ, 0x3c, !PT ;  /* 0x000000040b0b7212 */ /* 0x000fe600078e3cff */
[----:B--2---:R-:W2:Y:S02]  /*246e0*/  MUFU.RCP R6, R6 ;  /* 0x0000000600067308 */ /* 0x004ea40000001000 */
[----:B--2---:R-:W-:Y:S08]  /*246f0*/  VIADD R6, R6, 0xffffffe ;  /* 0x0ffffffe06067836 */ /* 0x004ff00000000000 */
[----:B------:R-:W2:Y:S02]  /*24700*/  F2I.FTZ.U32.TRUNC.NTZ R7, R6 ;  /* 0x0000000600077305 */ /* 0x000ea4000021f000 */
[--C-:B--2---:R-:W-:Y:S04]  /*24710*/  IMAD.MOV R6, RZ, RZ, -R7.reuse ;  /* 0x000000ffff067224 */ /* 0x104fe800078e0a07 */
[----:B------:R-:W-:Y:S02]  /*24720*/  IMAD R5, R6, R0, RZ ;  /* 0x0000000006057224 */ /* 0x000fe400078e02ff */
[----:B------:R-:W-:Y:S04]  /*24730*/  IMAD.MOV.U32 R6, RZ, RZ, RZ ;  /* 0x000000ffff067224 */ /* 0x000fe800078e00ff */
        /* <DEDUP_REMOVED lines=8> */
[----:B------:R-:W-:Y:S02]  /*247c0*/  @!P2 IMAD.IADD R8, R8, 0x1, -R0 ;  /* 0x000000010808a824 */ /* 0x000fe400078e0a00 */
[----:B------:R-:W-:Y:S01]  /*247d0*/  @!P1 VIADD R5, R5, 0x1 ;  /* 0x0000000105059836 */ /* 0x000fe20000000000 */
[-C--:B------:R-:W-:Y:S01]  /*247e0*/  ISETP.GE.U32.AND P3, PT, R7, R0.reuse, PT ;  /* 0x000000000700720c */ /* 0x080fe20003f66070 */
[----:B------:R-:W-:Y:S01]  /*247f0*/  @!P2 VIADD R6, R6, 0x1 ;  /* 0x000000010606a836 */ /* 0x000fe20000000000 */
[----:B------:R-:W-:Y:S02]  /*24800*/  ISETP.GE.U32.AND P4, PT, R8, R0, PT ;  /* 0x000000000800720c */ /* 0x000fe40003f86070 */
[----:B------:R-:W-:Y:S02]  /*24810*/  ISETP.GE.AND P1, PT, R11, RZ, PT ;  /* 0x000000ff0b00720c */ /* 0x000fe40003f26270 */
[----:B------:R-:W-:Y:S02]  /*24820*/  ISETP.NE.AND P2, PT, R4, RZ, PT ;  /* 0x000000ff0400720c */ /* 0x000fe40003f45270 */
[----:B------:R-:W-:Y:S05]  /*24830*/  LOP3.LUT R0, RZ, R4, RZ, 0x33, !PT ;  /* 0x00000004ff007212 */ /* 0x000fea00078e33ff */
[----:B------:R-:W-:Y:S02]  /*24840*/  @P3 IADD3 R5, R5, 0x1, RZ ;  /* 0x0000000105053810 */ /* 0x000fe40007ffe0ff */
[----:B------:R-:W-:Y:S03]  /*24850*/  @P4 VIADD R6, R6, 0x1 ;  /* 0x0000000106064836 */ /* 0x000fe60000000000 */
        /* <DEDUP_REMOVED lines=10> */
[----:B------:R3:W4:Y:S02]  /*24900*/  LD.E R12, desc[UR10][R10.64] ;  /* 0x0000000a0a0c7980 */ /* 0x000724000c101900 */
[----:B------:R-:W-:Y:S02]  /*24910*/  IMAD R4, R4, R0, -0x100 ;  /* 0xffffff0004047424 */ /* 0x000fe400078e0200 */
[----:B------:R-:W4:Y:S03]  /*24920*/  LD.E R11, desc[UR12][R8.64] ;  /* 0x0000000c080b7980 */ /* 0x000f26000c101900 */
[----:B---3--:R-:W-:Y:S01]  /*24930*/  SHF.R.S32.HI R10, RZ, 0x1f, R4 ;  /* 0x0000001fff0a7819 */ /* 0x008fe20000011404 */
[----:B------:R-:W3:Y:S01]  /*24940*/  LD.E.64 R8, desc[UR8][R134.64+0x20] ;  /* 0x0000200886087980 */ /* 0x000ee2000c101b00 */
[-C--:B--2---:R-:W-:Y:S02]  /*24950*/  IMAD R0, R7, R4.reuse, RZ ;  /* 0x0000000407007224 */ /* 0x084fe400078e02ff */
[C---:B------:R-:W-:Y:S04]  /*24960*/  IMAD.WIDE.U32 R4, R6.reuse, R4, RZ ;  /* 0x0000000406047225 */ /* 0x040fe800078e00ff */
[----:B------:R-:W-:Y:S04]  /*24970*/  IMAD R6, R6, R10, R0 ;  /* 0x0000000a06067224 */ /* 0x000fe800078e0200 */
[----:B------:R-:W-:Y:S01]  /*24980*/  IMAD.IADD R5, R5, 0x1, R6 ;  /* 0x0000000105057824 */ /* 0x000fe200078e0206 */
[----:B----4-:R-:W-:Y:S04]  /*24990*/  IADD3 R11, -R11, R12, RZ ;  /* 0x0000000c0b0b7210 */ /* 0x010fe80007ffe1ff */
[----:B------:R-:W-:Y:S01]  /*249a0*/  SHF.R.S32.HI R6, RZ, 0x1f, R11 ;  /* 0x0000001fff067819 */ /* 0x000fe2000001140b */
[----:B---3--:R-:W-:Y:S02]  /*249b0*/  IMAD R0, R9, R11, RZ ;  /* 0x0000000b09007224 */ /* 0x008fe400078e02ff */
[----:B------:R-:W-:Y:S04]  /*249c0*/  IMAD.WIDE.U32 R4, R11, R8, R4 ;  /* 0x000000080b047225 */ /* 0x000fe800078e0004 */
[----:B------:R-:W-:Y:S02]  /*249d0*/  IMAD R8, R8, R6, R0 ;  /* 0x0000000608087224 */ /* 0x000fe400078e0200 */
[----:B------:R-:W-:Y:S02]  /*249e0*/  IMAD.MOV.U32 R0, RZ, RZ, R4 ;  /* 0x000000ffff007224 */ /* 0x000fe400078e0004 */
[----:B------:R-:W-:Y:S01]  /*249f0*/  IMAD.IADD R5, R5, 0x1, R8 ;  /* 0x0000000105057824 */ /* 0x000fe200078e0208 */
[----:B------:R-:W-:Y:S05]  /*24a00*/  BRA `(.L_x_2964) ;  /* 0x0000000000187947 */ /* 0x000fea0003800000 */
.L_x_2963:
[----:B------:R-:W-:Y:S02]  /*24a10*/  R2UR UR4, R2 ;  /* 0x00000000020472ca */ /* 0x000fe400000e0000 */
[----:B------:R-:W-:Y:S11]  /*24a20*/  R2UR UR5, R3 ;  /* 0x00000000030572ca */ /* 0x000ff600000e0000 */
[----:B------:R-:W-:Y:S02]  /*24a30*/  @!UPT UIADD3 URZ, URZ, URZ, URZ ;  /* 0x0000003f3f3ff290 */ /* 0x000fe4000fffe03f */
[----:B--2---:R-:W2:Y:S02]  /*24a40*/  LD.E R0, desc[UR4][R134.64+0x38] ;  /* 0x0000380486007980 */ /* 0x004ea4000c101900 */
[----:B--2---:R-:W-:Y:S05]  /*24a50*/  IMAD.U32 R0, R0, -0x100, RZ ;  /* 0xffffff0000007824 */ /* 0x004fea00078e00ff */
[----:B------:R-:W-:Y:S02]  /*24a60*/  SHF.R.S32.HI R5, RZ, 0x1f, R0 ;  /* 0x0000001fff057819 */ /* 0x000fe40000011400 */
.L_x_2964:
[----:B------:R-:W-:Y:S05]  /*24a70*/  BSYNC B0 ;  /* 0x0000000000007941 */ /* 0x000fea0003800000 */
.L_x_2962:
[----:B------:R-:W2:Y:S01]  /*24a80*/  LDL.LU R9, [R1+0x10] ;  /* 0x0000100001097983 */ /* 0x000ea20000300800 */
[C---:B------:R-:W-:Y:S02]  /*24a90*/  R2UR UR8, R2.reuse ;  /* 0x00000000020872ca */ /* 0x040fe400000e0000 */
        /* <DEDUP_REMOVED lines=10> */
[C---:B---3--:R-:W-:Y:S04]  /*24b40*/  LEA R8, P0, R0.reuse, R8, 0x1 ;  /* 0x0000000800087211 */ /* 0x048fe800078008ff */
[----:B--2---:R-:W-:Y:S01]  /*24b50*/  LEA.HI.X R9, R0, R9, R5, 0x1, P0 ;  /* 0x0000000900097211 */ /* 0x004fe200000f0c05 */
[----:B------:R2:W-:Y:S01]  /*24b60*/  STL [R1+0x14], R8 ;  /* 0x0000140801007387 */ /* 0x0005e20000100800 */
[-C--:B------:R-:W-:Y:S03]  /*24b70*/  IADD3 R6, P0, R8, R234.reuse, RZ ;  /* 0x000000ea08067210 */ /* 0x080fe60007f1e0ff */
[----:B------:R-:W-:Y:S01]  /*24b80*/  @!PT LDS RZ, [RZ] ;  /* 0x00000000fffff984 */ /* 0x000fe20000000800 */
[----:B------:R-:W-:Y:S01]  /*24b90*/  @!PT LDS RZ, [RZ] ;  /* 0x00000000fffff984 */ /* 0x000fe20000000800 */
[----:B------:R-:W-:Y:S01]  /*24ba0*/  @!PT LDS RZ, [RZ] ;  /* 0x00000000fffff984 */ /* 0x000fe20000000800 */
[----:B------:R2:W-:Y:S02]  /*24bb0*/  LDGSTS.E.BYPASS.LTC128B.128 [R233+0x2000], desc[UR8][R8.64] ;  /* 0x0200000008e97fae */ /* 0x0005e4000b901d48 */
[--C-:B------:R-:W-:Y:S01]  /*24bc0*/  IMAD.X R7, R9, 0x1, R235.reuse, P0 ;  /* 0x0000000109077824 */ /* 0x100fe200000e06eb */
[-C--:B------:R-:W-:Y:S01]  /*24bd0*/  IADD3 R4, P0, R6, R234.reuse, RZ ;  /* 0x000000ea06047210 */ /* 0x080fe20007f1e0ff */
[----:B------:R3:W-:Y:S04]  /*24be0*/  STL [R1+0x10], R9 ;  /* 0x0000100901007387 */ /* 0x0007e80000100800 */
[----:B------:R4:W-:Y:S01]  /*24bf0*/  LDGSTS.E.BYPASS.LTC128B.128 [R233+0x2800], desc[UR10][R6.64] ;  /* 0x0280000006e97fae */ /* 0x0009e2000b901d4a */
[--C-:B------:R-:W-:Y:S01]  /*24c00*/  IMAD.X R5, R7, 0x1, R235.reuse, P0 ;  /* 0x0000000107057824 */ /* 0x100fe200000e06eb */
[-C--:B------:R-:W-:Y:S04]  /*24c10*/  IADD3 R10, P0, R4, R234.reuse, RZ ;  /* 0x000000ea040a7210 */ /* 0x080fe80007f1e0ff */
[----:B------:R5:W-:Y:S01]  /*24c20*/  LDGSTS.E.BYPASS.LTC128B.128 [R233+0x3000], desc[UR4][R4.64] ;  /* 0x0300000004e97fae */ /* 0x000be2000b901d44 */
[--C-:B------:R-:W-:Y:S01]  /*24c30*/  IMAD.X R11, R5, 0x1, R235.reuse, P0 ;  /* 0x00000001050b7824 */ /* 0x100fe200000e06eb */
[-C--:B------:R-:W-:Y:S04]  /*24c40*/  IADD3 R14, P0, R10, R234.reuse, RZ ;  /* 0x000000ea0a0e7210 */ /* 0x080fe80007f1e0ff */
[----:B------:R-:W-:Y:S01]  /*24c50*/  LDGSTS.E.BYPASS.LTC128B.128 [R233+0x3800], desc[UR8][R10.64] ;  /* 0x038000000ae97fae */ /* 0x000fe2000b901d48 */
[--C-:B------:R-:W-:Y:S01]  /*24c60*/  IMAD.X R15, R11, 0x1, R235.reuse, P0 ;  /* 0x000000010b0f7824 */ /* 0x100fe200000e06eb */
[-C--:B------:R-:W-:Y:S04]  /*24c70*/  IADD3 R12, P0, R14, R234.reuse, RZ ;  /* 0x000000ea0e0c7210 */ /* 0x080fe80007f1e0ff */
[----:B------:R-:W-:Y:S01]  /*24c80*/  LDGSTS.E.BYPASS.LTC128B.128 [R233+0x4000], desc[UR10][R14.64] ;  /* 0x040000000ee97fae */ /* 0x000fe2000b901d4a */
[--C-:B------:R-:W-:Y:S01]  /*24c90*/  IMAD.X R13, R15, 0x1, R235.reuse, P0 ;  /* 0x000000010f0d7824 */ /* 0x100fe200000e06eb */
[-C--:B--2---:R-:W-:Y:S04]  /*24ca0*/  IADD3 R8, P0, R12, R234.reuse, RZ ;  /* 0x000000ea0c087210 */ /* 0x084fe80007f1e0ff */
[----:B------:R2:W-:Y:S01]  /*24cb0*/  LDGSTS.E.BYPASS.LTC128B.128 [R233+0x4800], desc[UR4][R12.64] ;  /* 0x048000000ce97fae */ /* 0x0005e2000b901d44 */
[--C-:B---3--:R-:W-:Y:S01]  /*24cc0*/  IMAD.X R9, R13, 0x1, R235.reuse, P0 ;  /* 0x000000010d097824 */ /* 0x108fe200000e06eb */
[-C--:B----4-:R-:W-:Y:S04]  /*24cd0*/  IADD3 R6, P0, R8, R234.reuse, RZ ;  /* 0x000000ea08067210 */ /* 0x090fe80007f1e0ff */
[----:B------:R3:W-:Y:S01]  /*24ce0*/  LDGSTS.E.BYPASS.LTC128B.128 [R233+0x5000], desc[UR8][R8.64] ;  /* 0x0500000008e97fae */ /* 0x0007e2000b901d48 */
[--C-:B------:R-:W-:Y:S01]  /*24cf0*/  IMAD.X R7, R9, 0x1, R235.reuse, P0 ;  /* 0x0000000109077824 */ /* 0x100fe200000e06eb */
[-C--:B-----5:R-:W-:Y:S04]  /*24d00*/  IADD3 R4, P0, R6, R234.reuse, RZ ;  /* 0x000000ea06047210 */ /* 0x0a0fe80007f1e0ff */
[----:B------:R4:W-:Y:S01]  /*24d10*/  LDGSTS.E.BYPASS.LTC128B.128 [R233+0x5800], desc[UR10][R6.64] ;  /* 0x0580000006e97fae */ /* 0x0009e2000b901d4a */
[--C-:B------:R-:W-:Y:S05]  /*24d20*/  IMAD.X R5, R7, 0x1, R235.reuse, P0 ;  /* 0x0000000107057824 */ /* 0x100fea00000e06eb */
[----:B------:R5:W-:Y:S01]  /*24d30*/  LDGSTS.E.BYPASS.LTC128B.128 [R233+0x6000], desc[UR4][R4.64] ;  /* 0x0600000004e97fae */ /* 0x000be2000b901d44 */
[-C--:B--2---:R-:W-:Y:S05]  /*24d40*/  IADD3 R12, P0, R4, R234.reuse, RZ ;  /* 0x000000ea040c7210 */ /* 0x084fea0007f1e0ff */
[--C-:B------:R-:W-:Y:S01]  /*24d50*/  IMAD.X R13, R5, 0x1, R235.reuse, P0 ;  /* 0x00000001050d7824 */ /* 0x100fe200000e06eb */
[-C--:B------:R-:W-:Y:S04]  /*24d60*/  IADD3 R14, P0, R12, R234.reuse, RZ ;  /* 0x000000ea0c0e7210 */ /* 0x080fe80007f1e0ff */
[----:B------:R2:W-:Y:S01]  /*24d70*/  LDGSTS.E.BYPASS.LTC128B.128 [R233+0x6800], desc[UR8][R12.64] ;  /* 0x068000000ce97fae */ /* 0x0005e2000b901d48 */
[--C-:B------:R-:W-:Y:S01]  /*24d80*/  IMAD.X R15, R13, 0x1, R235.reuse, P0 ;  /* 0x000000010d0f7824 */ /* 0x100fe200000e06eb */
[-C--:B------:R-:W-:Y:S04]  /*24d90*/  IADD3 R10, P0, R14, R234.reuse, RZ ;  /* 0x000000ea0e0a7210 */ /* 0x080fe80007f1e0ff */
[----:B------:R1:W-:Y:S01]  /*24da0*/  LDGSTS.E.BYPASS.LTC128B.128 [R233+0x7000], desc[UR4][R14.64] ;  /* 0x070000000ee97fae */ /* 0x0003e2000b901d44 */
[--C-:B------:R-:W-:Y:S01]  /*24db0*/  IMAD.X R11, R15, 0x1, R235.reuse, P0 ;  /* 0x000000010f0b7824 */ /* 0x100fe200000e06eb */
[-C--:B---3--:R-:W-:Y:S04]  /*24dc0*/  IADD3 R8, P0, R10, R234.reuse, RZ ;  /* 0x000000ea0a087210 */ /* 0x088fe80007f1e0ff */
[----:B------:R3:W-:Y:S01]  /*24dd0*/  LDGSTS.E.BYPASS.LTC128B.128 [R233+0x7800], desc[UR14][R10.64] ;  /* 0x078000000ae97fae */ /* 0x0007e2000b901d4e */
[--C-:B------:R-:W-:Y:S01]  /*24de0*/  IMAD.X R9, R11, 0x1, R235.reuse, P0 ;  /* 0x000000010b097824 */ /* 0x100fe200000e06eb */
[-C--:B----4-:R-:W-:Y:S04]  /*24df0*/  IADD3 R6, P0, R8, R234.reuse, RZ ;  /* 0x000000ea08067210 */ /* 0x090fe80007f1e0ff */
[----:B------:R3:W-:Y:S01]  /*24e00*/  LDGSTS.E.BYPASS.LTC128B.128 [R233+0x8000], desc[UR12][R8.64] ;  /* 0x0800000008e97fae */ /* 0x0007e2000b901d4c */
[--C-:B------:R-:W-:Y:S01]  /*24e10*/  IMAD.X R7, R9, 0x1, R235.reuse, P0 ;  /* 0x0000000109077824 */ /* 0x100fe200000e06eb */
[-C--:B-----5:R-:W-:Y:S04]  /*24e20*/  IADD3 R4, P0, R6, R234.reuse, RZ ;  /* 0x000000ea06047210 */ /* 0x0a0fe80007f1e0ff */
[----:B------:R3:W-:Y:S01]  /*24e30*/  LDGSTS.E.BYPASS.LTC128B.128 [R233+0x8800], desc[UR10][R6.64] ;  /* 0x0880000006e97fae */ /* 0x0007e2000b901d4a */
[--C-:B------:R-:W-:Y:S01]  /*24e40*/  IMAD.X R5, R7, 0x1, R235.reuse, P0 ;  /* 0x0000000107057824 */ /* 0x100fe200000e06eb */
[----:B--2---:R-:W-:Y:S04]  /*24e50*/  IADD3 R12, P0, R4, R234, RZ ;  /* 0x000000ea040c7210 */ /* 0x004fe80007f1e0ff */
[----:B------:R3:W-:Y:S01]  /*24e60*/  LDGSTS.E.BYPASS.LTC128B.128 [R233+0x9000], desc[UR8][R4.64] ;  /* 0x0900000004e97fae */ /* 0x0007e2000b901d48 */
[----:B------:R-:W-:Y:S05]  /*24e70*/  IMAD.X R13, R5, 0x1, R235, P0 ;  /* 0x00000001050d7824 */ /* 0x000fea00000e06eb */
[----:B------:R3:W-:Y:S04]  /*24e80*/  LDGSTS.E.BYPASS.LTC128B.128 [R233+0x9800], desc[UR4][R12.64] ;  /* 0x098000000ce97fae */ /* 0x0007e8000b901d44 */
[----:B-1----:R-:W0:Y:S02]  /*24e90*/  LDGDEPBAR ;  /* 0x00000000000079af */ /* 0x002e240000000000 */
.L_x_2961:
[----:B------:R-:W-:Y:S05]  /*24ea0*/  BSYNC B1 ;  /* 0x0000000000017941 */ /* 0x000fea0003800000 */
.L_x_2960:
[----:B--2---:R-:W-:Y:S01]  /*24eb0*/  FMNMX.FTZ R0, R173, R132, !PT ;  /* 0x00000084ad007209 */ /* 0x004fe20007810000 */
[----:B------:R-:W-:Y:S01]  /*24ec0*/  LDSM.16.MT88.4 R48, [R224+0xa000] ;  /* 0x00a00000e030783b */ /* 0x000fe20000004200 */
[----:B------:R-:W-:Y:S02]  /*24ed0*/  R2UR UR4, R2 ;  /* 0x00000000020472ca */ /* 0x000fe400000e0000 */
[----:B------:R-:W-:Y:S02]  /*24ee0*/  FMNMX.FTZ R0, R181, R0, !PT ;  /* 0x00000000b5007209 */ /* 0x000fe40007810000 */
[----:B------:R-:W-:Y:S02]  /*24ef0*/  R2UR UR5, R3 ;  /* 0x00000000030572ca */ /* 0x000fe400000e0000 */
[----:B------:R-:W-:Y:S01]  /*24f00*/  FMNMX.FTZ R0, R177, R0, !PT ;  /* 0x00000000b1007209 */ /* 0x000fe20007810000 */
[----:B-1----:R-:W-:Y:S01]  /*24f10*/  LDSM.16.MT88.4 R56, [R222+0xa800] ;  /* 0x00a80000de38783b */ /* 0x002fe20000004200 */
        /* <DEDUP_REMOVED lines=9> */
[----:B------:R-:W2:Y:S01]  /*24fb0*/  LD.E R3, desc[UR4][R134.64+0xdc] ;  /* 0x0000dc0486037980 */ /* 0x000ea2000c101900 */
        /* <DEDUP_REMOVED lines=116> */
[----:B------:R-:W1:Y:S01]  /*25700*/  SHFL.BFLY PT, R2, R0, 0x2, 0x1f ;  /* 0x0c401f0000027f89 */ /* 0x000e6200000e0000 */
[----:B------:R-:W-:Y:S04]  /*25710*/  FMNMX.FTZ R38, R214, R38, !PT ;  /* 0x00000026d6267209 */ /* 0x000fe80007810000 */
[----:B------:R-:W-:Y:S05]  /*25720*/  FMNMX.FTZ R38, R215, R38, !PT ;  /* 0x00000026d7267209 */ /* 0x000fea0007810000 */
[----:B---3--:R-:W3:Y:S01]  /*25730*/  SHFL.BFLY PT, R4, R38, 0x2, 0x1f ;  /* 0x0c401f0026047f89 */ /* 0x008ee200000e0000 */
[----:B-1----:R-:W-:Y:S07]  /*25740*/  FMNMX.FTZ R0, R0, R2, !PT ;  /* 0x0000000200007209 */ /* 0x002fee0007810000 */
[----:B------:R-:W1:Y:S01]  /*25750*/  SHFL.BFLY PT, R2, R0, 0x1, 0x1f ;  /* 0x0c201f0000027f89 */ /* 0x000e6200000e0000 */
[----:B---3--:R-:W-:Y:S07]  /*25760*/  FMNMX.FTZ R38, R38, R4, !PT ;  /* 0x0000000426267209 */ /* 0x008fee0007810000 */
[----:B------:R-:W3:Y:S01]  /*25770*/  SHFL.BFLY PT, R4, R38, 0x1, 0x1f ;  /* 0x0c201f0026047f89 */ /* 0x000ee200000e0000 */
[----:B-1----:R-:W-:Y:S05]  /*25780*/  FMNMX.FTZ R37, R0, R2, !PT ;  /* 0x0000000200257209 */ /* 0x002fea0007810000 */
[----:B------:R-:W-:Y:S01]  /*25790*/  FADD.FTZ R0, -R37, R132 ;  /* 0x0000008425007221 */ /* 0x000fe20000010100 */
[----:B---3--:R-:W-:Y:S04]  /*257a0*/  FMNMX.FTZ R38, R38, R4, !PT ;  /* 0x0000000426267209 */ /* 0x008fe80007810000 */
[C---:B------:R-:W-:Y:S01]  /*257b0*/  FSETP.NEU.FTZ.AND P0, PT, R38.reuse, -INF , PT ;  /* 0xff8000002600780b */ /* 0x040fe20003f1d000 */
[C---:B--2---:R-:W-:Y:S01]  /*257c0*/  FMUL.FTZ R0, R3.reuse, R0 ;  /* 0x0000000003007220 */ /* 0x044fe20000410000 */
[----:B------:R-:W-:Y:S01]  /*257d0*/  FADD.FTZ R2, -R38, R133 ;  /* 0x0000008526027221 */ /* 0x000fe20000010100 */
[C---:B------:R-:W-:Y:S01]  /*257e0*/  FMUL.FTZ R4, R3.reuse, R38 ;  /* 0x0000002603047220 */ /* 0x040fe20000410000 */
[C---:B------:R-:W-:Y:S01]  /*257f0*/  FMUL.FTZ R42, R3.reuse, R37 ;  /* 0x00000025032a7220 */ /* 0x040fe20000410000 */
[----:B------:R1:W2:Y:S02]  /*25800*/  MUFU.EX2 R36, R0 ;  /* 0x0000000000247308 */ /* 0x0002a40000000800 */
[----:B-1----:R-:W-:Y:S01]  /*25810*/  FMUL.FTZ R0, R3, R2 ;  /* 0x0000000203007220 */ /* 0x002fe20000410000 */
[----:B------:R-:W-:Y:S01]  /*25820*/  FSEL R2, R4, RZ, P0 ;  /* 0x000000ff04027208 */ /* 0x000fe20000000000 */
[C---:B--2---:R-:W-:Y:S01]  /*25830*/  FMUL.FTZ R10, R36.reuse, R146 ;  /* 0x00000092240a7220 */ /* 0x044fe20000410000 */
[----:B------:R-:W-:Y:S01]  /*25840*/  FSETP.NEU.FTZ.AND P0, PT, R37, -INF , PT ;  /* 0xff8000002500780b */ /* 0x000fe20003f1d000 */
[C---:B------:R-:W-:Y:S01]  /*25850*/  FMUL.FTZ R11, R36.reuse, R147 ;  /* 0x00000093240b7220 */ /* 0x040fe20000410000 */
[----:B------:R-:W-:Y:S03]  /*25860*/  FMUL.FTZ R14, R36, R142 ;  /* 0x0000008e240e7220 */ /* 0x000fe60000410000 */
[----:B------:R-:W1:Y:S01]  /*25870*/  MUFU.EX2 R0, R0 ;  /* 0x0000000000007308 */ /* 0x000e620000000800 */
[-CC-:B------:R-:W-:Y:S01]  /*25880*/  FFMA.FTZ R4, R174, R3.reuse, -R2.reuse ;  /* 0x00000003ae047223 */ /* 0x180fe20000010802 */
[----:B------:R-:W-:Y:S01]  /*25890*/  FSEL R42, R42, RZ, P0 ;  /* 0x000000ff2a2a7208 */ /* 0x000fe20000000000 */
[--C-:B------:R-:W-:Y:S01]  /*258a0*/  FFMA.FTZ R7, R179, R3, -R2.reuse ;  /* 0x00000003b3077223 */ /* 0x100fe20000010802 */
[----:B------:R-:W-:Y:S01]  /*258b0*/  FMUL.FTZ R15, R36, R143 ;  /* 0x0000008f240f7220 */ /* 0x000fe20000410000 */
[-CC-:B------:R-:W-:Y:S01]  /*258c0*/  FFMA.FTZ R6, R172, R3.reuse, -R2.reuse ;  /* 0x00000003ac067223 */ /* 0x180fe20000010802 */
[-C--:B------:R-:W-:Y:S01]  /*258d0*/  FFMA.FTZ R5, R171, R3.reuse, -R2 ;  /* 0x00000003ab057223 */ /* 0x080fe20000010802 */
[-CC-:B------:R-:W-:Y:S03]  /*258e0*/  FFMA.FTZ R8, R30, R3.reuse, -R42.reuse ;  /* 0x000000031e087223 */ /* 0x180fe6000001082a */
[----:B------:R2:W-:Y:S01]  /*258f0*/  MUFU.EX2 R43, R4 ;  /* 0x00000004002b7308 */ /* 0x0005e20000000800 */
[-CC-:B------:R-:W-:Y:S01]  /*25900*/  FFMA.FTZ R9, R31, R3.reuse, -R42.reuse ;  /* 0x000000031f097223 */ /* 0x180fe2000001082a */
[-CC-:B------:R-:W-:Y:S01]  /*25910*/  FFMA.FTZ R41, R183, R3.reuse, -R42.reuse ;  /* 0x00000003b7297223 */ /* 0x180fe2000001082a */
[----:B------:R-:W-:Y:S07]  /*25920*/  FFMA.FTZ R39, R39, R3, -R42 ;  /* 0x0000000327277223 */ /* 0x000fee000001082a */
[----:B------:R3:W-:Y:S01]  /*25930*/  MUFU.EX2 R179, R7 ;  /* 0x0000000700b37308 */ /* 0x0007e20000000800 */
[C---:B-1----:R-:W-:Y:S01]  /*25940*/  FMUL.FTZ R12, R0.reuse, R140 ;  /* 0x0000008c000c7220 */ /* 0x042fe20000410000 */
[----:B------:R-:W-:Y:S08]  /*25950*/  FMUL.FTZ R13, R0, R141 ;  /* 0x0000008d000d7220 */ /* 0x000ff00000410000 */
[----:B------:R1:W-:Y:S01]  /*25960*/  MUFU.EX2 R243, R6 ;  /* 0x0000000600f37308 */ /* 0x0003e20000000800 */
[-CC-:B--2---:R-:W-:Y:S09]  /*25970*/  FFMA.FTZ R4, R182, R3.reuse, -R2.reuse ;  /* 0x00000003b6047223 */ /* 0x184ff20000010802 */
[----:B------:R2:W4:Y:S01]  /*25980*/  MUFU.EX2 R218, R4 ;  /* 0x0000000400da7308 */ /* 0x0005220000000800 */
[-CC-:B---3--:R-:W-:Y:S09]  /*25990*/  FFMA.FTZ R7, R16, R3.reuse, -R2.reuse ;  /* 0x0000000310077223 */ /* 0x188ff20000010802 */
[----:B------:R3:W5:Y:S01]  /*259a0*/  MUFU.EX2 R244, R5 ;  /* 0x0000000500f47308 */ /* 0x0007620000000800 */
[-C--:B-1----:R-:W-:Y:S01]  /*259b0*/  FFMA.FTZ R6, R20, R3.reuse, -R2 ;  /* 0x0000000314067223 */ /* 0x082fe20000010802 */
[-CC-:B------:R-:W-:Y:S08]  /*259c0*/  FFMA.FTZ R20, R169, R3.reuse, -R42.reuse ;  /* 0x00000003a9147223 */ /* 0x180ff0000001082a */
[----:B------:R1:W-:Y:S01]  /*259d0*/  MUFU.EX2 R248, R7 ;  /* 0x0000000700f87308 */ /* 0x0003e20000000800 */
[----:B--2---:R-:W-:Y:S01]  /*259e0*/  FFMA.FTZ R4, R173, R3, -R42 ;  /* 0x00000003ad047223 */ /* 0x004fe2000001082a */
[----:B----4-:R-:W-:Y:S08]  /*259f0*/  F2FP.BF16.F32.PACK_AB R44, R218, R43 ;  /* 0x0000002bda2c723e */ /* 0x010ff000000010ff */
[----:B------:R2:W-:Y:S01]  /*25a00*/  MUFU.EX2 R182, R4 ;  /* 0x0000000400b67308 */ /* 0x0005e20000000800 */
[----:B---3--:R-:W-:Y:S01]  /*25a10*/  FFMA.FTZ R5, R21, R3, -R2 ;  /* 0x0000000315057223 */ /* 0x008fe20000010802 */
[----:B------:R-:W-:Y:S01]  /*25a20*/  FMUL.FTZ R21, R0, R149 ;  /* 0x0000009500157220 */ /* 0x000fe20000410000 */
[----:B-----5:R-:W-:Y:S07]  /*25a30*/  F2FP.BF16.F32.PACK_AB R52, R244, R243 ;  /* 0x000000f3f434723e */ /* 0x020fee00000010ff */
[----:B------:R3:W-:Y:S01]  /*25a40*/  MUFU.EX2 R131, R6 ;  /* 0x0000000600837308 */ /* 0x0007e20000000800 */
[-CC-:B-1----:R-:W-:Y:S09]  /*25a50*/  FFMA.FTZ R7, R26, R3.reuse, -R42.reuse ;  /* 0x000000031a077223 */ /* 0x182ff2000001082a */
[----:B------:R1:W-:Y:S01]  /*25a60*/  MUFU.EX2 R129, R5 ;  /* 0x0000000500817308 */ /* 0x0003e20000000800 */
[----:B--2---:R-:W-:Y:S09]  /*25a70*/  FFMA.FTZ R4, R181, R3, -R42 ;  /* 0x00000003b5047223 */ /* 0x004ff2000001082a */
[----:B------:R2:W4:Y:S01]  /*25a80*/  MUFU.EX2 R181, R4 ;  /* 0x0000000400b57308 */ /* 0x0005220000000800 */
[----:B---3--:R-:W-:Y:S09]  /*25a90*/  FMUL.FTZ R6, R36, R138 ;  /* 0x0000008a24067220 */ /* 0x008ff20000410000 */
[----:B------:R3:W-:Y:S01]  /*25aa0*/  MUFU.EX2 R128, R7 ;  /* 0x0000000700807308 */ /* 0x0007e20000000800 */
[----:B-1----:R-:W-:Y:S09]  /*25ab0*/  FMUL.FTZ R5, R0, R137 ;  /* 0x0000008900057220 */ /* 0x002ff20000410000 */
[----:B------:R1:W-:Y:S01]  /*25ac0*/  MUFU.EX2 R134, R8 ;  /* 0x0000000800867308 */ /* 0x0003e20000000800 */
[--C-:B--2---:R-:W-:Y:S01]  /*25ad0*/  FFMA.FTZ R4, R178, R3, -R2.reuse ;  /* 0x00000003b2047223 */ /* 0x104fe20000010802 */
[----:B----4-:R-:W-:Y:S08]  /*25ae0*/  F2FP.BF16.F32.PACK_AB R45, R181, R182 ;  /* 0x000000b6b52d723e */ /* 0x010ff000000010ff */
[----:B------:R2:W4:Y:S01]  /*25af0*/  MUFU.EX2 R219, R4 ;  /* 0x0000000400db7308 */ /* 0x0005220000000800 */
[----:B---3--:R-:W-:Y:S09]  /*25b00*/  FMUL.FTZ R7, R36, R139 ;  /* 0x0000008b24077220 */ /* 0x008ff20000410000 */
[----:B------:R3:W-:Y:S01]  /*25b10*/  MUFU.EX2 R183, R41 ;  /* 0x0000002900b77308 */ /* 0x0007e20000000800 */
[-C--:B-1----:R-:W-:Y:S01]  /*25b20*/  FFMA.FTZ R8, R32, R3.reuse, -R2 ;  /* 0x0000000320087223 */ /* 0x082fe20000010802 */
[-CC-:B------:R-:W-:Y:S08]  /*25b30*/  FFMA.FTZ R32, R180, R3.reuse, -R42.reuse ;  /* 0x00000003b4207223 */ /* 0x180ff0000001082a */
[----:B------:R1:W-:Y:S01]  /*25b40*/  MUFU.EX2 R133, R9 ;  /* 0x0000000900857308 */ /* 0x0003e20000000800 */
[----:B--2---:R-:W-:Y:S01]  /*25b50*/  FFMA.FTZ R4, R177, R3, -R42 ;  /* 0x00000003b1047223 */ /* 0x004fe2000001082a */
[----:B----4-:R-:W-:Y:S08]  /*25b60*/  F2FP.BF16.F32.PACK_AB R46, R219, R179 ;  /* 0x000000b3db2e723e */ /* 0x010ff000000010ff */
[----:B------:R2:W-:Y:S01]  /*25b70*/  MUFU.EX2 R177, R4 ;  /* 0x0000000400b17308 */ /* 0x0005e20000000800 */
[----:B---3--:R-:W-:Y:S09]  /*25b80*/  FFMA.FTZ R41, R184, R3, -R2 ;  /* 0x00000003b8297223 */ /* 0x008ff20000010802 */
[----:B------:R3:W-:Y:S01]  /*25b90*/  MUFU.EX2 R174, R8 ;  /* 0x0000000800ae7308 */ /* 0x0007e20000000800 */
[----:B-1----:R-:W-:Y:S09]  /*25ba0*/  FMUL.FTZ R9, R0, R145 ;  /* 0x0000009100097220 */ /* 0x002ff20000410000 */
[----:B------:R1:W-:Y:S01]  /*25bb0*/  MUFU.EX2 R232, R41 ;  /* 0x0000002900e87308 */ /* 0x0003e20000000800 */
[-C--:B--2---:R-:W-:Y:S09]  /*25bc0*/  FFMA.FTZ R4, R176, R3.reuse, -R42 ;  /* 0x00000003b0047223 */ /* 0x084ff2000001082a */
[----:B------:R2:W4:Y:S01]  /*25bd0*/  MUFU.EX2 R178, R4 ;  /* 0x0000000400b27308 */ /* 0x0005220000000800 */
[----:B---3--:R-:W-:Y:S09]  /*25be0*/  FMUL.FTZ R8, R0, R144 ;  /* 0x0000009000087220 */ /* 0x008ff20000410000 */
[----:B------:R3:W-:Y:S01]  /*25bf0*/  MUFU.EX2 R250, R20 ;  /* 0x0000001400fa7308 */ /* 0x0007e20000000800 */
[----:B-1----:R-:W-:Y:S01]  /*25c00*/  FFMA.FTZ R41, R185, R3, -R2 ;  /* 0x00000003b9297223 */ /* 0x002fe20000010802 */
[----:B------:R-:W-:Y:S04]  /*25c10*/  MOV R185, R127 ;  /* 0x0000007f00b97202 */ /* 0x000fe80000000f00 */
[----:B------:R-:W-:Y:S04]  /*25c20*/  ISETP.GT.AND P0, PT, R185, 0x1, PT ;  /* 0x00000001b900780c */ /* 0x000fe80003f04270 */
[----:B------:R1:W-:Y:S01]  /*25c30*/  MUFU.EX2 R184, R41 ;  /* 0x0000002900b87308 */ /* 0x0003e20000000800 */
[--C-:B--2---:R-:W-:Y:S01]  /*25c40*/  FFMA.FTZ R4, R170, R3, -R42.reuse ;  /* 0x00000003aa047223 */ /* 0x104fe2000001082a */
[----:B----4-:R-:W-:Y:S08]  /*25c50*/  F2FP.BF16.F32.PACK_AB R47, R178, R177 ;  /* 0x000000b1b22f723e */ /* 0x010ff000000010ff */
[----:B------:R2:W-:Y:S01]  /*25c60*/  MUFU.EX2 R241, R4 ;  /* 0x0000000400f17308 */ /* 0x0005e20000000800 */
[----:B---3--:R-:W-:Y:S09]  /*25c70*/  FMUL.FTZ R20, R0, R148 ;  /* 0x0000009400147220 */ /* 0x008ff20000410000 */
[----:B------:R3:W-:Y:S01]  /*25c80*/  MUFU.EX2 R240, R32 ;  /* 0x0000002000f07308 */ /* 0x0007e20000000800 */
[-CC-:B-1----:R-:W-:Y:S09]  /*25c90*/  FFMA.FTZ R41, R186, R3.reuse, -R42.reuse ;  /* 0x00000003ba297223 */ /* 0x182ff2000001082a */
[----:B------:R-:W-:Y:S01]  /*25ca0*/  MUFU.EX2 R39, R39 ;  /* 0x0000002700277308 */ /* 0x000fe20000000800 */
[-C--:B--2---:R-:W-:Y:S09]  /*25cb0*/  FFMA.FTZ R4, R168, R3.reuse, -R42 ;  /* 0x00000003a8047223 */ /* 0x084ff2000001082a */
[----:B------:R1:W2:Y:S01]  /*25cc0*/  MUFU.EX2 R242, R4 ;  /* 0x0000000400f27308 */ /* 0x0002a20000000800 */
[----:B---3--:R-:W-:Y:S01]  /*25cd0*/  FMUL.FTZ R32, R0, R160 ;  /* 0x000000a000207220 */ /* 0x008fe20000410000 */
[----:B-1----:R-:W-:Y:S01]  /*25ce0*/  FFMA.FTZ R4, R17, R3, -R2 ;  /* 0x0000000311047223 */ /* 0x002fe20000010802 */
[----:B--2---:R-:W-:Y:S07]  /*25cf0*/  F2FP.BF16.F32.PACK_AB R53, R242, R241 ;  /* 0x000000f1f235723e */ /* 0x004fee00000010ff */
[----:B------:R1:W2:Y:S02]  /*25d00*/  MUFU.EX2 R135, R4 ;  /* 0x0000000400877308 */ /* 0x0002a40000000800 */
[-CC-:B-1----:R-:W-:Y:S01]  /*25d10*/  FFMA.FTZ R4, R18, R3.reuse, -R42.reuse ;  /* 0x0000000312047223 */ /* 0x182fe2000001082a */
[----:B--2---:R-:W-:Y:S07]  /*25d20*/  F2FP.BF16.F32.PACK_AB R54, R135, R248 ;  /* 0x000000f88736723e */ /* 0x004fee00000010ff */
[----:B------:R1:W-:Y:S02]  /*25d30*/  MUFU.EX2 R245, R4 ;  /* 0x0000000400f57308 */ /* 0x0003e40000000800 */
[-CC-:B-1----:R-:W-:Y:S02]  /*25d40*/  FFMA.FTZ R4, R19, R3.reuse, -R42.reuse ;  /* 0x0000000313047223 */ /* 0x182fe4000001082a */
[----:B------:R-:W1:Y:S06]  /*25d50*/  LDSM.16.MT88.4 R16, [R222+0xa000] ;  /* 0x00a00000de10783b */ /* 0x000e6c0000004200 */
[----:B------:R2:W3:Y:S02]  /*25d60*/  MUFU.EX2 R246, R4 ;  /* 0x0000000400f67308 */ /* 0x0004e40000000800 */
[--C-:B--2---:R-:W-:Y:S01]  /*25d70*/  FFMA.FTZ R4, R22, R3, -R42.reuse ;  /* 0x0000000316047223 */ /* 0x104fe2000001082a */
[----:B------:R-:W-:Y:S01]  /*25d80*/  FMUL.FTZ R22, R36, R150 ;  /* 0x0000009624167220 */ /* 0x000fe20000410000 */
[----:B---3--:R-:W-:Y:S06]  /*25d90*/  F2FP.BF16.F32.PACK_AB R55, R246, R245 ;  /* 0x000000f5f637723e */ /* 0x008fec00000010ff */
[----:B------:R2:W-:Y:S02]  /*25da0*/  MUFU.EX2 R249, R4 ;  /* 0x0000000400f97308 */ /* 0x0005e40000000800 */
[----:B--2---:R-:W-:Y:S01]  /*25db0*/  FFMA.FTZ R4, R23, R3, -R42 ;  /* 0x0000000317047223 */ /* 0x004fe2000001082a */
[----:B------:R-:W-:Y:S07]  /*25dc0*/  FMUL.FTZ R23, R36, R151 ;  /* 0x0000009724177220 */ /* 0x000fee0000410000 */
[----:B------:R2:W-:Y:S02]  /*25dd0*/  MUFU.EX2 R130, R4 ;  /* 0x0000000400827308 */ /* 0x0005e40000000800 */
[-CC-:B--2---:R-:W-:Y:S08]  /*25de0*/  FFMA.FTZ R4, R24, R3.reuse, -R2.reuse ;  /* 0x0000000318047223 */ /* 0x184ff00000010802 */
[----:B------:R2:W-:Y:S02]  /*25df0*/  MUFU.EX2 R126, R4 ;  /* 0x00000004007e7308 */ /* 0x0005e40000000800 */
[-C--:B--2---:R-:W-:Y:S08]  /*25e00*/  FFMA.FTZ R4, R25, R3.reuse, -R2 ;  /* 0x0000000319047223 */ /* 0x084ff00000010802 */
[----:B------:R2:W-:Y:S02]  /*25e10*/  MUFU.EX2 R120, R4 ;  /* 0x0000000400787308 */ /* 0x0005e40000000800 */
[-C--:B--2---:R-:W-:Y:S02]  /*25e20*/  FFMA.FTZ R4, R27, R3.reuse, -R42 ;  /* 0x000000031b047223 */ /* 0x084fe4000001082a */
[----:B------:R-:W2:Y:S06]  /*25e30*/  LDSM.16.MT88.4 R24, [R225+0xa000] ;  /* 0x00a00000e118783b */ /* 0x000eac0000004200 */
[----:B------:R3:W-:Y:S02]  /*25e40*/  MUFU.EX2 R122, R4 ;  /* 0x00000004007a7308 */ /* 0x0007e40000000800 */
[-CC-:B---3--:R-:W-:Y:S08]  /*25e50*/  FFMA.FTZ R4, R28, R3.reuse, -R2.reuse ;  /* 0x000000031c047223 */ /* 0x188ff00000010802 */
[----:B------:R3:W-:Y:S02]  /*25e60*/  MUFU.EX2 R132, R4 ;  /* 0x0000000400847308 */ /* 0x0007e40000000800 */
[-CC-:B---3--:R-:W-:Y:S02]  /*25e70*/  FFMA.FTZ R4, R29, R3.reuse, -R2.reuse ;  /* 0x000000031d047223 */ /* 0x188fe40000010802 */
[----:B------:R-:W3:Y:S06]  /*25e80*/  LDSM.16.MT88.4 R28, [R223+0xa000] ;  /* 0x00a00000df1c783b */ /* 0x000eec0000004200 */
[----:B------:R4:W-:Y:S02]  /*25e90*/  MUFU.EX2 R173, R4 ;  /* 0x0000000400ad7308 */ /* 0x0009e40000000800 */
[----:B----4-:R-:W-:Y:S07]  /*25ea0*/  FMUL.FTZ R4, R0, R136 ;  /* 0x0000008800047220 */ /* 0x010fee0000410000 */
[C---:B-1----:R-:W-:Y:S06]  /*25eb0*/  HMMA.16816.F32.BF16 R4, R44.reuse, R16, R4 ;  /* 0x000000102c04723c */ /* 0x042fec0000041804 */
[C---:B------:R-:W-:Y:S05]  /*25ec0*/  HMMA.16816.F32.BF16 R8, R44.reuse, R18, R8 ;  /* 0x000000122c08723c */ /* 0x040fea0000041808 */
[--C-:B------:R-:W-:Y:S01]  /*25ed0*/  FFMA.FTZ R16, R33, R3, -R2.reuse ;  /* 0x0000000321107223 */ /* 0x100fe20000010802 */
[C---:B--2---:R-:W-:Y:S03]  /*25ee0*/  HMMA.16816.F32.BF16 R12, R44.reuse, R24, R12 ;  /* 0x000000182c0c723c */ /* 0x044fe6000004180c */
[----:B------:R1:W2:Y:S02]  /*25ef0*/  MUFU.EX2 R176, R16 ;  /* 0x0000001000b07308 */ /* 0x0002a40000000800 */
[C---:B------:R-:W-:Y:S01]  /*25f00*/  FMUL.FTZ R18, R36.reuse, R154 ;  /* 0x0000009a24127220 */ /* 0x040fe20000410000 */
[----:B------:R-:W-:Y:S01]  /*25f10*/  FMUL.FTZ R19, R36, R155 ;  /* 0x0000009b24137220 */ /* 0x000fe20000410000 */
[C---:B------:R-:W-:Y:S01]  /*25f20*/  FMUL.FTZ R17, R0.reuse, R153 ;  /* 0x0000009900117220 */ /* 0x040fe20000410000 */
[----:B------:R-:W-:Y:S03]  /*25f30*/  FFMA.FTZ R24, R35, R3, -R2 ;  /* 0x0000000323187223 */ /* 0x000fe60000010802 */
[----:B------:R-:W-:Y:S02]  /*25f40*/  FMUL.FTZ R25, R0, R157 ;  /* 0x0000009d00197220 */ /* 0x000fe40000410000 */
[----:B------:R4:W-:Y:S01]  /*25f50*/  MUFU.EX2 R252, R24 ;  /* 0x0000001800fc7308 */ /* 0x0009e20000000800 */
[----:B------:R-:W-:Y:S01]  /*25f60*/  FMUL.FTZ R35, R36, R163 ;  /* 0x000000a324237220 */ /* 0x000fe20000410000 */
[----:B------:R-:W-:Y:S01]  /*25f70*/  FMUL.FTZ R33, R0, R161 ;  /* 0x000000a100217220 */ /* 0x000fe20000410000 */
[----:B-1----:R-:W-:Y:S01]  /*25f80*/  FFMA.FTZ R16, R34, R3, -R42 ;  /* 0x0000000322107223 */ /* 0x002fe2000001082a */
[----:B--2---:R-:W-:Y:S01]  /*25f90*/  MOV R186, R176 ;  /* 0x000000b000ba7202 */ /* 0x004fe20000000f00 */
[----:B------:R-:W-:Y:S05]  /*25fa0*/  FMUL.FTZ R34, R36, R162 ;  /* 0x000000a224227220 */ /* 0x000fea0000410000 */
[----:B------:R1:W2:Y:S01]  /*25fb0*/  MUFU.EX2 R251, R16 ;  /* 0x0000001000fb7308 */ /* 0x0002a20000000800 */
[C---:B----4-:R-:W-:Y:S01]  /*25fc0*/  FMUL.FTZ R24, R0.reuse, R156 ;  /* 0x0000009c00187220 */ /* 0x050fe20000410000 */
[----:B-1----:R-:W-:Y:S07]  /*25fd0*/  FMUL.FTZ R16, R0, R152 ;  /* 0x0000009800107220 */ /* 0x002fee0000410000 */
[C---:B------:R-:W-:Y:S06]  /*25fe0*/  HMMA.16816.F32.BF16 R16, R44.reuse, R26, R16 ;  /* 0x0000001a2c10723c */ /* 0x040fec0000041810 */
[C---:B---3--:R-:W-:Y:S05]  /*25ff0*/  HMMA.16816.F32.BF16 R20, R44.reuse, R28, R20 ;  /* 0x0000001c2c14723c */ /* 0x048fea0000041814 */
[C---:B------:R-:W-:Y:S01]  /*26000*/  FMUL.FTZ R26, R36.reuse, R158 ;  /* 0x0000009e241a7220 */ /* 0x040fe20000410000 */
[----:B------:R-:W-:Y:S01]  /*26010*/  FMUL.FTZ R27, R36, R159 ;  /* 0x0000009f241b7220 */ /* 0x000fe20000410000 */
[----:B------:R-:W-:Y:S01]  /*26020*/  FFMA.FTZ R28, R175, R3, -R2 ;  /* 0x00000003af1c7223 */ /* 0x000fe20000010802 */
[----:B------:R-:W-:Y:S01]  /*26030*/  FMUL.FTZ R29, R0, R165 ;  /* 0x000000a5001d7220 */ /* 0x000fe20000410000 */
[----:B------:R1:W-:Y:S04]  /*26040*/  MUFU.EX2 R175, R41 ;  /* 0x0000002900af7308 */ /* 0x0003e80000000800 */
[C---:B------:R-:W-:Y:S06]  /*26050*/  HMMA.16816.F32.BF16 R24, R44.reuse, R30, R24 ;  /* 0x0000001e2c18723c */ /* 0x040fec0000041818 */
[----:B------:R3:W4:Y:S01]  /*26060*/  MUFU.EX2 R247, R28 ;  /* 0x0000001c00f77308 */ /* 0x0007220000000800 */
[C---:B------:R-:W-:Y:S01]  /*26070*/  FMUL.FTZ R30, R36.reuse, R166 ;  /* 0x000000a6241e7220 */ /* 0x040fe20000410000 */
[----:B------:R-:W-:Y:S03]  /*26080*/  FMUL.FTZ R31, R36, R167 ;  /* 0x000000a7241f7220 */ /* 0x000fe60000410000 */
[-C--:B-1----:R-:W-:Y:S01]  /*26090*/  FFMA.FTZ R41, R187, R3.reuse, -R42 ;  /* 0x00000003bb297223 */ /* 0x082fe2000001082a */
[----:B------:R-:W-:Y:S04]  /*260a0*/  MOV R187, R174 ;  /* 0x000000ae00bb7202 */ /* 0x000fe80000000f00 */
[----:B------:R1:W5:Y:S01]  /*260b0*/  MUFU.EX2 R174, R41 ;  /* 0x0000002900ae7308 */ /* 0x0003620000000800 */
[----:B---3--:R-:W-:Y:S07]  /*260c0*/  FMUL.FTZ R28, R0, R164 ;  /* 0x000000a4001c7220 */ /* 0x008fee0000410000 */
[C---:B------:R-:W-:Y:S06]  /*260d0*/  HMMA.16816.F32.BF16 R28, R44.reuse, R48, R28 ;  /* 0x000000302c1c723c */ /* 0x040fec000004181c */
[----:B------:R-:W-:Y:S01]  /*260e0*/  HMMA.16816.F32.BF16 R32, R44, R50, R32 ;  /* 0x000000322c20723c */ /* 0x000fe20000041820 */
[----:B------:R-:W3:Y:S04]  /*260f0*/  LDSM.16.MT88.4 R44, [R224+0xa800] ;  /* 0x00a80000e02c783b */ /* 0x000ee80000004200 */
[--C-:B-1----:R-:W-:Y:S01]  /*26100*/  FFMA.FTZ R41, R188, R3, -R2.reuse ;  /* 0x00000003bc297223 */ /* 0x102fe20000010802 */
[C---:B------:R-:W-:Y:S03]  /*26110*/  HMMA.16816.F32.BF16 R4, R52.reuse, R56, R4 ;  /* 0x000000383404723c */ /* 0x040fe60000041804 */
[----:B------:R1:W-:Y:S02]  /*26120*/  MUFU.EX2 R176, R41 ;  /* 0x0000002900b07308 */ /* 0x0003e40000000800 */
[----:B------:R-:W-:Y:S01]  /*26130*/  MOV R188, R173 ;  /* 0x000000ad00bc7202 */ /* 0x000fe20000000f00 */
[C---:B------:R-:W-:Y:S01]  /*26140*/  HMMA.16816.F32.BF16 R8, R52.reuse, R58, R8 ;  /* 0x0000003a3408723c */ /* 0x040fe20000041808 */
[----:B------:R-:W2:Y:S04]  /*26150*/  LDSM.16.MT88.4 R56, [R222+0xb000] ;  /* 0x00b00000de38783b */ /* 0x000ea80000004200 */
[----:B------:R-:W-:Y:S01]  /*26160*/  F2FP.BF16.F32.PACK_AB R48, R129, R131 ;  /* 0x000000838130723e */ /* 0x000fe200000010ff */
[C---:B------:R-:W-:Y:S05]  /*26170*/  HMMA.16816.F32.BF16 R12, R52.reuse, R60, R12 ;  /* 0x0000003c340c723c */ /* 0x040fea000004180c */
[----:B------:R-:W-:Y:S01]  /*26180*/  F2FP.BF16.F32.PACK_AB R49, R130, R249 ;  /* 0x000000f98231723e */ /* 0x000fe200000010ff */
[C---:B------:R-:W-:Y:S01]  /*26190*/  HMMA.16816.F32.BF16 R16, R52.reuse, R62, R16 ;  /* 0x0000003e3410723c */ /* 0x040fe20000041810 */
[----:B------:R-:W4:Y:S04]  /*261a0*/  LDSM.16.MT88.4 R60, [R225+0xb000] ;  /* 0x00b00000e13c783b */ /* 0x000f280000004200 */
[----:B-1----:R-:W-:Y:S01]  /*261b0*/  FFMA.FTZ R41, R189, R3, -R2 ;  /* 0x00000003bd297223 */ /* 0x002fe20000010802 */
[C---:B------:R-:W-:Y:S03]  /*261c0*/  HMMA.16816.F32.BF16 R20, R52.reuse, R64, R20 ;  /* 0x000000403414723c */ /* 0x040fe60000041814 */
[----:B------:R1:W5:Y:S02]  /*261d0*/  MUFU.EX2 R180, R41 ;  /* 0x0000002900b47308 */ /* 0x0003640000000800 */
[----:B------:R-:W-:Y:S01]  /*261e0*/  MOV R189, R133 ;  /* 0x0000008500bd7202 */ /* 0x000fe20000000f00 */
[C---:B------:R-:W-:Y:S01]  /*261f0*/  HMMA.16816.F32.BF16 R24, R52.reuse, R66, R24 ;  /* 0x000000423418723c */ /* 0x040fe20000041818 */
[----:B------:R-:W5:Y:S04]  /*26200*/  LDSM.16.MT88.4 R64, [R223+0xb000] ;  /* 0x00b00000df40783b */ /* 0x000f680000004200 */
[----:B------:R-:W-:Y:S01]  /*26210*/  F2FP.BF16.F32.PACK_AB R50, R120, R126 ;  /* 0x0000007e7832723e */ /* 0x000fe200000010ff */
[C---:B---3--:R-:W-:Y:S05]  /*26220*/  HMMA.16816.F32.BF16 R28, R52.reuse, R44, R28 ;  /* 0x0000002c341c723c */ /* 0x048fea000004181c */
[----:B------:R-:W-:Y:S01]  /*26230*/  F2FP.BF16.F32.PACK_AB R51, R122, R128 ;  /* 0x000000807a33723e */ /* 0x000fe200000010ff */
[----:B------:R-:W-:Y:S01]  /*26240*/  HMMA.16816.F32.BF16 R32, R52, R46, R32 ;  /* 0x0000002e3420723c */ /* 0x000fe20000041820 */
[----:B------:R-:W3:Y:S04]  /*26250*/  LDSM.16.MT88.4 R44, [R224+0xb000] ;  /* 0x00b00000e02c783b */ /* 0x000ee80000004200 */
[--C-:B-1----:R-:W-:Y:S01]  /*26260*/  FFMA.FTZ R41, R190, R3, -R42.reuse ;  /* 0x00000003be297223 */ /* 0x102fe2000001082a */
[C---:B--2---:R-:W-:Y:S03]  /*26270*/  HMMA.16816.F32.BF16 R4, R48.reuse, R56, R4 ;  /* 0x000000383004723c */ /* 0x044fe60000041804 */
[----:B------:R1:W-:Y:S02]  /*26280*/  MUFU.EX2 R170, R41 ;  /* 0x0000002900aa7308 */ /* 0x0003e40000000800 */
[----:B------:R-:W-:Y:S01]  /*26290*/  MOV R190, R132 ;  /* 0x0000008400be7202 */ /* 0x000fe20000000f00 */
[C---:B------:R-:W-:Y:S01]  /*262a0*/  HMMA.16816.F32.BF16 R8, R48.reuse, R58, R8 ;  /* 0x0000003a3008723c */ /* 0x040fe20000041808 */
[----:B------:R-:W2:Y:S04]  /*262b0*/  LDSM.16.MT88.4 R56, [R222+0xb800] ;  /* 0x00b80000de38783b */ /* 0x000ea80000004200 */
[----:B------:R-:W-:Y:S01]  /*262c0*/  F2FP.BF16.F32.PACK_AB R52, R188, R190 ;  /* 0x000000bebc34723e */ /* 0x000fe200000010ff */
[C---:B----4-:R-:W-:Y:S05]  /*262d0*/  HMMA.16816.F32.BF16 R12, R48.reuse, R60, R12 ;  /* 0x0000003c300c723c */ /* 0x050fea000004180c */
[----:B------:R-:W-:Y:S01]  /*262e0*/  F2FP.BF16.F32.PACK_AB R54, R186, R187 ;  /* 0x000000bbba36723e */ /* 0x000fe200000010ff */
[C---:B------:R-:W-:Y:S01]  /*262f0*/  HMMA.16816.F32.BF16 R16, R48.reuse, R62, R16 ;  /* 0x0000003e3010723c */ /* 0x040fe20000041810 */
[----:B------:R-:W4:Y:S04]  /*26300*/  LDSM.16.MT88.4 R60, [R225+0xb800] ;  /* 0x00b80000e13c783b */ /* 0x000f280000004200 */
[----:B-1----:R-:W-:Y:S01]  /*26310*/  FFMA.FTZ R41, R191, R3, -R42 ;  /* 0x00000003bf297223 */ /* 0x002fe2000001082a */
[C---:B-----5:R-:W-:Y:S03]  /*26320*/  HMMA.16816.F32.BF16 R20, R48.reuse, R64, R20 ;  /* 0x000000403014723c */ /* 0x060fe60000041814 */
        /* <DEDUP_REMOVED lines=9> */
[-CC-:B-1----:R-:W-:Y:S01]  /*263c0*/  FFMA.FTZ R41, R192, R3.reuse, -R2.reuse ;  /* 0x00000003c0297223 */ /* 0x182fe20000010802 */
[C---:B--2---:R-:W-:Y:S03]  /*263d0*/  HMMA.16816.F32.BF16 R4, R52.reuse, R56, R4 ;  /* 0x000000383404723c */ /* 0x044fe60000041804 */
[----:B------:R1:W-:Y:S02]  /*263e0*/  MUFU.EX2 R172, R41 ;  /* 0x0000002900ac7308 */ /* 0x0003e40000000800 */
[----:B------:R-:W-:Y:S01]  /*263f0*/  F2FP.BF16.F32.PACK_AB R48, R247, R252 ;  /* 0x000000fcf730723e */ /* 0x000fe200000010ff */
        /* <DEDUP_REMOVED lines=10> */
[----:B------:R-:W-:Y:S01]  /*264a0*/  F2FP.BF16.F32.PACK_AB R51, R174, R175 ;  /* 0x000000afae33723e */ /* 0x000fe200000010ff */
[C---:B------:R-:W-:Y:S01]  /*264b0*/  HMMA.16816.F32.BF16 R24, R52.reuse, R66, R24 ;  /* 0x000000423418723c */ /* 0x040fe20000041818 */
[----:B------:R-:W5:Y:S04]  /*264c0*/  LDSM.16.MT88.4 R64, [R223+0xc000] ;  /* 0x00c00000df40783b */ /* 0x000f680000004200 */
[----:B------:R-:W-:Y:S01]  /*264d0*/  MOV R193, R122 ;  /* 0x0000007a00c17202 */ /* 0x000fe20000000f00 */
[C---:B---3--:R-:W-:Y:S05]  /*264e0*/  HMMA.16816.F32.BF16 R28, R52.reuse, R44, R28 ;  /* 0x0000002c341c723c */ /* 0x048fea000004181c */
[----:B------:R-:W-:Y:S01]  /*264f0*/  MOV R192, R120 ;  /* 0x0000007800c07202 */ /* 0x000fe20000000f00 */
[----:B------:R-:W-:Y:S01]  /*26500*/  HMMA.16816.F32.BF16 R32, R52, R46, R32 ;  /* 0x0000002e3420723c */ /* 0x000fe20000041820 */
[----:B------:R-:W3:Y:S04]  /*26510*/  LDSM.16.MT88.4 R44, [R224+0xc000] ;  /* 0x00c00000e02c783b */ /* 0x000ee80000004200 */
[-CC-:B-1----:R-:W-:Y:S01]  /*26520*/  FFMA.FTZ R41, R194, R3.reuse, -R42.reuse ;  /* 0x00000003c2297223 */ /* 0x182fe2000001082a */
        /* <DEDUP_REMOVED lines=10> */
[-C--:B-1----:R-:W-:Y:S01]  /*265d0*/  FFMA.FTZ R41, R196, R3.reuse, -R42 ;  /* 0x00000003c4297223 */ /* 0x082fe2000001082a */
[C---:B-----5:R-:W-:Y:S03]  /*265e0*/  HMMA.16816.F32.BF16 R20, R48.reuse, R64, R20 ;  /* 0x000000403014723c */ /* 0x060fe60000041814 */
[----:B------:R1:W5:Y:S02]  /*265f0*/  MUFU.EX2 R168, R41 ;  /* 0x0000002900a87308 */ /* 0x0003640000000800 */
[----:B------:R-:W-:Y:S01]  /*26600*/  MOV R196, R128 ;  /* 0x0000008000c47202 */ /* 0x000fe20000000f00 */
[C---:B------:R-:W-:Y:S01]  /*26610*/  HMMA.16816.F32.BF16 R24, R48.reuse, R66, R24 ;  /* 0x000000423018723c */ /* 0x040fe20000041818 */
[----:B------:R-:W4:Y:S04]  /*26620*/  LDSM.16.MT88.4 R64, [R223+0xc800] ;  /* 0x00c80000df40783b */ /* 0x000f280000004200 */
[----:B------:R-:W-:Y:S01]  /*26630*/  F2FP.BF16.F32.PACK_AB R54, R173, R172 ;  /* 0x000000acad36723e */ /* 0x000fe200000010ff */
[C---:B---3--:R-:W-:Y:S06]  /*26640*/  HMMA.16816.F32.BF16 R28, R48.reuse, R44, R28 ;  /* 0x0000002c301c723c */ /* 0x048fec000004181c */
[----:B------:R-:W-:Y:S01]  /*26650*/  HMMA.16816.F32.BF16 R32, R48, R46, R32 ;  /* 0x0000002e3020723c */ /* 0x000fe20000041820 */
[----:B------:R-:W3:Y:S04]  /*26660*/  LDSM.16.MT88.4 R44, [R224+0xc800] ;  /* 0x00c80000e02c783b */ /* 0x000ee80000004200 */
[--C-:B-1----:R-:W-:Y:S01]  /*26670*/  FFMA.FTZ R41, R195, R3, -R2.reuse ;  /* 0x00000003c3297223 */ /* 0x102fe20000010802 */
[----:B-----5:R-:W-:Y:S02]  /*26680*/  F2FP.BF16.F32.PACK_AB R55, R168, R166 ;  /* 0x000000a6a837723e */ /* 0x020fe400000010ff */
[----:B------:R-:W-:Y:S01]  /*26690*/  MOV R195, R129 ;  /* 0x0000008100c37202 */ /* 0x000fe20000000f00 */
[----:B------:R1:W-:Y:S04]  /*266a0*/  MUFU.EX2 R169, R41 ;  /* 0x0000002900a97308 */ /* 0x0003e80000000800 */
[C---:B--2---:R-:W-:Y:S06]  /*266b0*/  HMMA.16816.F32.BF16 R4, R52.reuse, R56, R4 ;  /* 0x000000383404723c */ /* 0x044fec0000041804 */
[C---:B------:R-:W-:Y:S01]  /*266c0*/  HMMA.16816.F32.BF16 R8, R52.reuse, R58, R8 ;  /* 0x0000003a3408723c */ /* 0x040fe20000041808 */
[----:B------:R-:W2:Y:S05]  /*266d0*/  LDSM.16.MT88.4 R56, [R222+0xd000] ;  /* 0x00d00000de38783b */ /* 0x000eaa0000004200 */
[C---:B----4-:R-:W-:Y:S05]  /*266e0*/  HMMA.16816.F32.BF16 R12, R52.reuse, R60, R12 ;  /* 0x0000003c340c723c */ /* 0x050fea000004180c */
[-C--:B-1----:R-:W-:Y:S01]  /*266f0*/  FFMA.FTZ R41, R197, R3.reuse, -R2 ;  /* 0x00000003c5297223 */ /* 0x082fe20000010802 */
[C---:B------:R-:W-:Y:S01]  /*26700*/  HMMA.16816.F32.BF16 R16, R52.reuse, R62, R16 ;  /* 0x0000003e3410723c */ /* 0x040fe20000041810 */
[----:B------:R-:W1:Y:S02]  /*26710*/  LDSM.16.MT88.4 R60, [R225+0xd000] ;  /* 0x00d00000e13c783b */ /* 0x000e640000004200 */
[----:B------:R4:W5:Y:S02]  /*26720*/  MUFU.EX2 R167, R41 ;  /* 0x0000002900a77308 */ /* 0x0009640000000800 */
[----:B------:R-:W-:Y:S01]  /*26730*/  MOV R197, R130 ;  /* 0x0000008200c57202 */ /* 0x000fe20000000f00 */
[C---:B------:R-:W-:Y:S06]  /*26740*/  HMMA.16816.F32.BF16 R20, R52.reuse, R64, R20 ;  /* 0x000000403414723c */ /* 0x040fec0000041814 */
[C---:B------:R-:W-:Y:S01]  /*26750*/  HMMA.16816.F32.BF16 R24, R52.reuse, R66, R24 ;  /* 0x000000423418723c */ /* 0x040fe20000041818 */
[----:B------:R-:W1:Y:S05]  /*26760*/  LDSM.16.MT88.4 R64, [R223+0xd000] ;  /* 0x00d00000df40783b */ /* 0x000e6a0000004200 */
[C---:B---3--:R-:W-:Y:S05]  /*26770*/  HMMA.16816.F32.BF16 R28, R52.reuse, R44, R28 ;  /* 0x0000002c341c723c */ /* 0x048fea000004181c */
[--C-:B----4-:R-:W-:Y:S01]  /*26780*/  FFMA.FTZ R41, R198, R3, -R42.reuse ;  /* 0x00000003c6297223 */ /* 0x110fe2000001082a */
[----:B-----5:R-:W-:Y:S01]  /*26790*/  F2FP.BF16.F32.PACK_AB R48, R167, R169 ;  /* 0x000000a9a730723e */ /* 0x020fe200000010ff */
[----:B------:R-:W-:Y:S01]  /*267a0*/  HMMA.16816.F32.BF16 R32, R52, R46, R32 ;  /* 0x0000002e3420723c */ /* 0x000fe20000041820 */
[----:B------:R-:W3:Y:S01]  /*267b0*/  LDSM.16.MT88.4 R44, [R224+0xd000] ;  /* 0x00d00000e02c783b */ /* 0x000ee20000004200 */
[----:B------:R4:W-:Y:S02]  /*267c0*/  MUFU.EX2 R162, R41 ;  /* 0x0000002900a27308 */ /* 0x0009e40000000800 */
[----:B------:R-:W-:Y:S01]  /*267d0*/  MOV R198, R131 ;  /* 0x0000008300c67202 */ /* 0x000fe20000000f00 */
[----:B----4-:R-:W-:Y:S01]  /*267e0*/  FFMA.FTZ R41, R199, R3, -R42 ;  /* 0x00000003c7297223 */ /* 0x010fe2000001082a */
[----:B------:R-:W-:Y:S06]  /*267f0*/  MOV R199, R135 ;  /* 0x0000008700c77202 */ /* 0x000fec0000000f00 */
[----:B------:R4:W5:Y:S02]  /*26800*/  MUFU.EX2 R163, R41 ;  /* 0x0000002900a37308 */ /* 0x0009640000000800 */
[-CC-:B----4-:R-:W-:Y:S01]  /*26810*/  FFMA.FTZ R41, R200, R3.reuse, -R2.reuse ;  /* 0x00000003c8297223 */ /* 0x190fe20000010802 */
[----:B-----5:R-:W-:Y:S01]  /*26820*/  F2FP.BF16.F32.PACK_AB R49, R163, R162 ;  /* 0x000000a2a331723e */ /* 0x020fe200000010ff */
[----:B------:R-:W4:Y:S06]  /*26830*/  LDL.LU R200, [R1+0xc] ;  /* 0x00000c0001c87983 */ /* 0x000f2c0000300800 */
[----:B------:R5:W-:Y:S02]  /*26840*/  MUFU.EX2 R164, R41 ;  /* 0x0000002900a47308 */ /* 0x000be40000000800 */
[-C--:B-----5:R-:W-:Y:S02]  /*26850*/  FFMA.FTZ R41, R201, R3.reuse, -R2 ;  /* 0x00000003c9297223 */ /* 0x0a0fe40000010802 */
[----:B------:R-:W5:Y:S06]  /*26860*/  LDL.LU R201, [R1+0x8] ;  /* 0x0000080001c97983 */ /* 0x000f6c0000300800 */
[----:B------:R2:W1:Y:S02]  /*26870*/  MUFU.EX2 R165, R41 ;  /* 0x0000002900a57308 */ /* 0x0004640000000800 */
[-CC-:B--2---:R-:W-:Y:S01]  /*26880*/  FFMA.FTZ R41, R203, R3.reuse, -R42.reuse ;  /* 0x00000003cb297223 */ /* 0x184fe2000001082a */
[----:B-1----:R-:W-:Y:S07]  /*26890*/  F2FP.BF16.F32.PACK_AB R50, R165, R164 ;  /* 0x000000a4a532723e */ /* 0x002fee00000010ff */
[----:B------:R1:W-:Y:S02]  /*268a0*/  MUFU.EX2 R158, R41 ;  /* 0x00000029009e7308 */ /* 0x0003e40000000800 */
[-C--:B-1----:R-:W-:Y:S08]  /*268b0*/  FFMA.FTZ R41, R202, R3.reuse, -R42 ;  /* 0x00000003ca297223 */ /* 0x082ff0000001082a */
[----:B------:R1:W2:Y:S02]  /*268c0*/  MUFU.EX2 R159, R41 ;  /* 0x00000029009f7308 */ /* 0x0002a40000000800 */
[-CC-:B-1----:R-:W-:Y:S01]  /*268d0*/  FFMA.FTZ R41, R204, R3.reuse, -R2.reuse ;  /* 0x00000003cc297223 */ /* 0x182fe20000010802 */
[----:B--2---:R-:W-:Y:S07]  /*268e0*/  F2FP.BF16.F32.PACK_AB R51, R159, R158 ;  /* 0x0000009e9f33723e */ /* 0x004fee00000010ff */
[----:B------:R1:W-:Y:S01]  /*268f0*/  MUFU.EX2 R161, R41 ;  /* 0x0000002900a17308 */ /* 0x0003e20000000800 */
[C---:B------:R-:W-:Y:S06]  /*26900*/  HMMA.16816.F32.BF16 R4, R48.reuse, R56, R4 ;  /* 0x000000383004723c */ /* 0x040fec0000041804 */
[C---:B------:R-:W-:Y:S01]  /*26910*/  HMMA.16816.F32.BF16 R8, R48.reuse, R58, R8 ;  /* 0x0000003a3008723c */ /* 0x040fe20000041808 */
[----:B------:R-:W2:Y:S05]  /*26920*/  LDSM.16.MT88.4 R56, [R222+0xd800] ;  /* 0x00d80000de38783b */ /* 0x000eaa0000004200 */
[C---:B------:R-:W-:Y:S05]  /*26930*/  HMMA.16816.F32.BF16 R12, R48.reuse, R60, R12 ;  /* 0x0000003c300c723c */ /* 0x040fea000004180c */
[-C--:B-1----:R-:W-:Y:S01]  /*26940*/  FFMA.FTZ R41, R205, R3.reuse, -R2 ;  /* 0x00000003cd297223 */ /* 0x082fe20000010802 */
[C---:B------:R-:W-:Y:S01]  /*26950*/  HMMA.16816.F32.BF16 R16, R48.reuse, R62, R16 ;  /* 0x0000003e3010723c */ /* 0x040fe20000041810 */
[----:B------:R-:W1:Y:S02]  /*26960*/  LDSM.16.MT88.4 R60, [R225+0xd800] ;  /* 0x00d80000e13c783b */ /* 0x000e640000004200 */
[----:B------:R2:W2:Y:S03]  /*26970*/  MUFU.EX2 R160, R41 ;  /* 0x0000002900a07308 */ /* 0x0004a60000000800 */
[C---:B------:R-:W-:Y:S06]  /*26980*/  HMMA.16816.F32.BF16 R20, R48.reuse, R64, R20 ;  /* 0x000000403014723c */ /* 0x040fec0000041814 */
[C---:B------:R-:W-:Y:S01]  /*26990*/  HMMA.16816.F32.BF16 R24, R48.reuse, R66, R24 ;  /* 0x000000423018723c */ /* 0x040fe20000041818 */
[----:B------:R-:W1:Y:S05]  /*269a0*/  LDSM.16.MT88.4 R64, [R223+0xd800] ;  /* 0x00d80000df40783b */ /* 0x000e6a0000004200 */
[C---:B---3--:R-:W-:Y:S05]  /*269b0*/  HMMA.16816.F32.BF16 R28, R48.reuse, R44, R28 ;  /* 0x0000002c301c723c */ /* 0x048fea000004181c */
[--C-:B--2---:R-:W-:Y:S01]  /*269c0*/  FFMA.FTZ R41, R207, R3, -R42.reuse ;  /* 0x00000003cf297223 */ /* 0x104fe2000001082a */
[----:B------:R-:W-:Y:S01]  /*269d0*/  F2FP.BF16.F32.PACK_AB R52, R160, R161 ;  /* 0x000000a1a034723e */ /* 0x000fe200000010ff */
[----:B------:R-:W-:Y:S01]  /*269e0*/  HMMA.16816.F32.BF16 R32, R48, R46, R32 ;  /* 0x0000002e3020723c */ /* 0x000fe20000041820 */
[----:B------:R-:W2:Y:S01]  /*269f0*/  LDSM.16.MT88.4 R44, [R224+0xd800] ;  /* 0x00d80000e02c783b */ /* 0x000ea20000004200 */
[----:B------:R3:W-:Y:S07]  /*26a00*/  MUFU.EX2 R156, R41 ;  /* 0x00000029009c7308 */ /* 0x0007ee0000000800 */
[----:B------:R-:W5:Y:S02]  /*26a10*/  LDSM.16.MT88.4 R48, [R222+0xe000] ;  /* 0x00e00000de30783b */ /* 0x000f640000004200 */
[-C--:B---3--:R-:W-:Y:S04]  /*26a20*/  FFMA.FTZ R41, R206, R3.reuse, -R42 ;  /* 0x00000003ce297223 */ /* 0x088fe8000001082a */
[----:B------:R3:W1:Y:S02]  /*26a30*/  MUFU.EX2 R154, R41 ;  /* 0x00000029009a7308 */ /* 0x0006640000000800 */
[-CC-:B---3--:R-:W-:Y:S01]  /*26a40*/  FFMA.FTZ R41, R208, R3.reuse, -R2.reuse ;  /* 0x00000003d0297223 */ /* 0x188fe20000010802 */
[----:B-1----:R-:W-:Y:S07]  /*26a50*/  F2FP.BF16.F32.PACK_AB R53, R154, R156 ;  /* 0x0000009c9a35723e */ /* 0x002fee00000010ff */
[----:B------:R1:W-:Y:S02]  /*26a60*/  MUFU.EX2 R157, R41 ;  /* 0x00000029009d7308 */ /* 0x0003e40000000800 */
[-C--:B-1----:R-:W-:Y:S08]  /*26a70*/  FFMA.FTZ R41, R209, R3.reuse, -R2 ;  /* 0x00000003d1297223 */ /* 0x082ff00000010802 */
[----:B------:R1:W3:Y:S02]  /*26a80*/  MUFU.EX2 R155, R41 ;  /* 0x00000029009b7308 */ /* 0x0002e40000000800 */
[--C-:B-1----:R-:W-:Y:S01]  /*26a90*/  FFMA.FTZ R41, R210, R3, -R42.reuse ;  /* 0x00000003d2297223 */ /* 0x102fe2000001082a */
[----:B---3--:R-:W-:Y:S07]  /*26aa0*/  F2FP.BF16.F32.PACK_AB R54, R155, R157 ;  /* 0x0000009d9b36723e */ /* 0x008fee00000010ff */
[----:B------:R1:W-:Y:S02]  /*26ab0*/  MUFU.EX2 R153, R41 ;  /* 0x0000002900997308 */ /* 0x0003e40000000800 */
[-C--:B-1----:R-:W-:Y:S08]  /*26ac0*/  FFMA.FTZ R41, R211, R3.reuse, -R42 ;  /* 0x00000003d3297223 */ /* 0x082ff0000001082a */
[----:B------:R1:W3:Y:S02]  /*26ad0*/  MUFU.EX2 R150, R41 ;  /* 0x0000002900967308 */ /* 0x0002e40000000800 */
[--C-:B-1----:R-:W-:Y:S01]  /*26ae0*/  FFMA.FTZ R41, R68, R3, -R2.reuse ;  /* 0x0000000344297223 */ /* 0x102fe20000010802 */
[----:B---3--:R-:W-:Y:S07]  /*26af0*/  F2FP.BF16.F32.PACK_AB R55, R150, R153 ;  /* 0x000000999637723e */ /* 0x008fee00000010ff */
[----:B------:R1:W-:Y:S01]  /*26b00*/  MUFU.EX2 R152, R41 ;  /* 0x0000002900987308 */ /* 0x0003e20000000800 */
[C---:B------:R-:W-:Y:S06]  /*26b10*/  HMMA.16816.F32.BF16 R4, R52.reuse, R56, R4 ;  /* 0x000000383404723c */ /* 0x040fec0000041804 */
[C---:B------:R-:W-:Y:S01]  /*26b20*/  HMMA.16816.F32.BF16 R8, R52.reuse, R58, R8 ;  /* 0x0000003a3408723c */ /* 0x040fe20000041808 */
[----:B------:R-:W3:Y:S05]  /*26b30*/  LDSM.16.MT88.4 R56, [R225+0xe000] ;  /* 0x00e00000e138783b */ /* 0x000eea0000004200 */
[C---:B------:R-:W-:Y:S05]  /*26b40*/  HMMA.16816.F32.BF16 R12, R52.reuse, R60, R12 ;  /* 0x0000003c340c723c */ /* 0x040fea000004180c */
[-C--:B-1----:R-:W-:Y:S01]  /*26b50*/  FFMA.FTZ R41, R69, R3.reuse, -R2 ;  /* 0x0000000345297223 */ /* 0x082fe20000010802 */
[C---:B------:R-:W-:Y:S01]  /*26b60*/  HMMA.16816.F32.BF16 R16, R52.reuse, R62, R16 ;  /* 0x0000003e3410723c */ /* 0x040fe20000041810 */
[----:B------:R-:W1:Y:S02]  /*26b70*/  LDSM.16.MT88.4 R60, [R223+0xe000] ;  /* 0x00e00000df3c783b */ /* 0x000e640000004200 */
[----:B------:R5:W3:Y:S03]  /*26b80*/  MUFU.EX2 R151, R41 ;  /* 0x0000002900977308 */ /* 0x000ae60000000800 */
[C---:B------:R-:W-:Y:S06]  /*26b90*/  HMMA.16816.F32.BF16 R20, R52.reuse, R64, R20 ;  /* 0x000000403414723c */ /* 0x040fec0000041814 */
[C---:B------:R-:W-:Y:S01]  /*26ba0*/  HMMA.16816.F32.BF16 R24, R52.reuse, R66, R24 ;  /* 0x000000423418723c */ /* 0x040fe20000041818 */
[----:B------:R-:W-:Y:S04]  /*26bb0*/  LDSM.16.MT88.4 R64, [R222+0xe800] ;  /* 0x00e80000de40783b */ /* 0x000fe80000004200 */
[----:B----4-:R-:W-:Y:S01]  /*26bc0*/  FFMA.FTZ R43, R0, R200, R43 ;  /* 0x000000c8002b7223 */ /* 0x010fe2000001002b */
[C---:B--2---:R-:W-:Y:S05]  /*26bd0*/  HMMA.16816.F32.BF16 R28, R52.reuse, R44, R28 ;  /* 0x0000002c341c723c */ /* 0x044fea000004181c */
[----:B-----5:R-:W-:Y:S01]  /*26be0*/  FFMA.FTZ R41, R70, R3, -R42 ;  /* 0x0000000346297223 */ /* 0x020fe2000001082a */
[----:B------:R-:W-:Y:S01]  /*26bf0*/  HMMA.16816.F32.BF16 R32, R52, R46, R32 ;  /* 0x0000002e3420723c */ /* 0x000fe20000041820 */
[----:B------:R-:W2:Y:S02]  /*26c00*/  LDSM.16.MT88.4 R52, [R224+0xe000] ;  /* 0x00e00000e034783b */ /* 0x000ea40000004200 */
[----:B------:R4:W-:Y:S02]  /*26c10*/  MUFU.EX2 R147, R41 ;  /* 0x0000002900937308 */ /* 0x0009e40000000800 */
[----:B------:R-:W-:Y:S01]  /*26c20*/  FADD.FTZ R43, R218, R43 ;  /* 0x0000002bda2b7221 */ /* 0x000fe20000010000 */
[----:B---3--:R-:W-:Y:S01]  /*26c30*/  F2FP.BF16.F32.PACK_AB R44, R151, R152 ;  /* 0x00000098972c723e */ /* 0x008fe200000010ff */
[----:B------:R-:W-:Y:S04]  /*26c40*/  FFMA.FTZ R36, R36, R201, R182 ;  /* 0x000000c924247223 */ /* 0x000fe800000100b6 */
[----:B------:R-:W-:Y:S01]  /*26c50*/  FADD.FTZ R0, R181, R36 ;  /* 0x00000024b5007221 */ /* 0x000fe20000010000 */
[-C--:B------:R-:W-:Y:S01]  /*26c60*/  FFMA.FTZ R36, R101, R3.reuse, -R2 ;  /* 0x0000000365247223 */ /* 0x080fe20000010802 */
[-C--:B----4-:R-:W-:Y:S02]  /*26c70*/  FFMA.FTZ R41, R71, R3.reuse, -R42 ;  /* 0x0000000347297223 */ /* 0x090fe4000001082a */
[----:B------:R-:W3:Y:S01]  /*26c80*/  LDSM.16.MT88.4 R68, [R225+0xe800] ;  /* 0x00e80000e144783b */ /* 0x000ee20000004200 */
[----:B------:R-:W-:Y:S01]  /*26c90*/  FADD.FTZ R0, R177, R0 ;  /* 0x00000000b1007221 */ /* 0x000fe20000010000 */
[----:B------:R4:W5:Y:S02]  /*26ca0*/  MUFU.EX2 R146, R41 ;  /* 0x0000002900927308 */ /* 0x0009640000000800 */
[--C-:B----4-:R-:W-:Y:S01]  /*26cb0*/  FFMA.FTZ R41, R72, R3, -R2.reuse ;  /* 0x0000000348297223 */ /* 0x110fe20000010802 */
[----:B-----5:R-:W-:Y:S07]  /*26cc0*/  F2FP.BF16.F32.PACK_AB R45, R146, R147 ;  /* 0x00000093922d723e */ /* 0x020fee00000010ff */
[----:B------:R4:W-:Y:S02]  /*26cd0*/  MUFU.EX2 R149, R41 ;  /* 0x0000002900957308 */ /* 0x0009e40000000800 */
[-C--:B----4-:R-:W-:Y:S08]  /*26ce0*/  FFMA.FTZ R41, R73, R3.reuse, -R2 ;  /* 0x0000000349297223 */ /* 0x090ff00000010802 */
[----:B------:R4:W5:Y:S02]  /*26cf0*/  MUFU.EX2 R148, R41 ;  /* 0x0000002900947308 */ /* 0x0009640000000800 */
[--C-:B----4-:R-:W-:Y:S01]  /*26d00*/  FFMA.FTZ R41, R74, R3, -R42.reuse ;  /* 0x000000034a297223 */ /* 0x110fe2000001082a */
[----:B-----5:R-:W-:Y:S07]  /*26d10*/  F2FP.BF16.F32.PACK_AB R46, R148, R149 ;  /* 0x00000095942e723e */ /* 0x020fee00000010ff */
[----:B------:R4:W-:Y:S02]  /*26d20*/  MUFU.EX2 R144, R41 ;  /* 0x0000002900907308 */ /* 0x0009e40000000800 */
[-C--:B----4-:R-:W-:Y:S08]  /*26d30*/  FFMA.FTZ R41, R75, R3.reuse, -R42 ;  /* 0x000000034b297223 */ /* 0x090ff0000001082a */
[----:B------:R4:W5:Y:S02]  /*26d40*/  MUFU.EX2 R142, R41 ;  /* 0x00000029008e7308 */ /* 0x0009640000000800 */
[-CC-:B----4-:R-:W-:Y:S01]  /*26d50*/  FFMA.FTZ R41, R76, R3.reuse, -R2.reuse ;  /* 0x000000034c297223 */ /* 0x190fe20000010802 */
[----:B-----5:R-:W-:Y:S07]  /*26d60*/  F2FP.BF16.F32.PACK_AB R47, R142, R144 ;  /* 0x000000908e2f723e */ /* 0x020fee00000010ff */
[----:B------:R4:W-:Y:S01]  /*26d70*/  MUFU.EX2 R145, R41 ;  /* 0x0000002900917308 */ /* 0x0009e20000000800 */
[C---:B------:R-:W-:Y:S06]  /*26d80*/  HMMA.16816.F32.BF16 R4, R44.reuse, R48, R4 ;  /* 0x000000302c04723c */ /* 0x040fec0000041804 */
[C---:B------:R-:W-:Y:S06]  /*26d90*/  HMMA.16816.F32.BF16 R8, R44.reuse, R50, R8 ;  /* 0x000000322c08723c */ /* 0x040fec0000041808 */
[C---:B------:R-:W-:Y:S05]  /*26da0*/  HMMA.16816.F32.BF16 R12, R44.reuse, R56, R12 ;  /* 0x000000382c0c723c */ /* 0x040fea000004180c */
[-C--:B----4-:R-:W-:Y:S01]  /*26db0*/  FFMA.FTZ R41, R77, R3.reuse, -R2 ;  /* 0x000000034d297223 */ /* 0x090fe20000010802 */
[C---:B------:R-:W-:Y:S01]  /*26dc0*/  HMMA.16816.F32.BF16 R16, R44.reuse, R58, R16 ;  /* 0x0000003a2c10723c */ /* 0x040fe20000041810 */
[----:B------:R-:W4:Y:S02]  /*26dd0*/  LDSM.16.MT88.4 R56, [R223+0xe800] ;  /* 0x00e80000df38783b */ /* 0x000f240000004200 */
[----:B------:R5:W3:Y:S03]  /*26de0*/  MUFU.EX2 R143, R41 ;  /* 0x00000029008f7308 */ /* 0x000ae60000000800 */
[C---:B-1----:R-:W-:Y:S06]  /*26df0*/  HMMA.16816.F32.BF16 R20, R44.reuse, R60, R20 ;  /* 0x0000003c2c14723c */ /* 0x042fec0000041814 */
[C---:B------:R-:W-:Y:S01]  /*26e00*/  HMMA.16816.F32.BF16 R24, R44.reuse, R62, R24 ;  /* 0x0000003e2c18723c */ /* 0x040fe20000041818 */
[----:B------:R-:W1:Y:S05]  /*26e10*/  LDSM.16.MT88.4 R60, [R224+0xe800] ;  /* 0x00e80000e03c783b */ /* 0x000e6a0000004200 */
[C---:B--2---:R-:W-:Y:S05]  /*26e20*/  HMMA.16816.F32.BF16 R28, R44.reuse, R52, R28 ;  /* 0x000000342c1c723c */ /* 0x044fea000004181c */
[--C-:B-----5:R-:W-:Y:S01]  /*26e30*/  FFMA.FTZ R41, R78, R3, -R42.reuse ;  /* 0x000000034e297223 */ /* 0x120fe2000001082a */
[----:B---3--:R-:W-:Y:S01]  /*26e40*/  F2FP.BF16.F32.PACK_AB R48, R143, R145 ;  /* 0x000000918f30723e */ /* 0x008fe200000010ff */
[----:B------:R-:W-:Y:S01]  /*26e50*/  HMMA.16816.F32.BF16 R32, R44, R54, R32 ;  /* 0x000000362c20723c */ /* 0x000fe20000041820 */
[----:B------:R-:W2:Y:S01]  /*26e60*/  LDSM.16.MT88.4 R52, [R222+0xf000] ;  /* 0x00f00000de34783b */ /* 0x000ea20000004200 */
[----:B------:R3:W-:Y:S02]  /*26e70*/  MUFU.EX2 R138, R41 ;  /* 0x00000029008a7308 */ /* 0x0007e40000000800 */
[-C--:B---3--:R-:W-:Y:S08]  /*26e80*/  FFMA.FTZ R41, R79, R3.reuse, -R42 ;  /* 0x000000034f297223 */ /* 0x088ff0000001082a */
[----:B------:R3:W5:Y:S02]  /*26e90*/  MUFU.EX2 R139, R41 ;  /* 0x00000029008b7308 */ /* 0x0007640000000800 */
[-CC-:B---3--:R-:W-:Y:S01]  /*26ea0*/  FFMA.FTZ R41, R80, R3.reuse, -R2.reuse ;  /* 0x0000000350297223 */ /* 0x188fe20000010802 */
[----:B-----5:R-:W-:Y:S07]  /*26eb0*/  F2FP.BF16.F32.PACK_AB R49, R139, R138 ;  /* 0x0000008a8b31723e */ /* 0x020fee00000010ff */
[----:B------:R3:W-:Y:S02]  /*26ec0*/  MUFU.EX2 R141, R41 ;  /* 0x00000029008d7308 */ /* 0x0007e40000000800 */
[-C--:B---3--:R-:W-:Y:S08]  /*26ed0*/  FFMA.FTZ R41, R81, R3.reuse, -R2 ;  /* 0x0000000351297223 */ /* 0x088ff00000010802 */
[----:B------:R3:W5:Y:S02]  /*26ee0*/  MUFU.EX2 R140, R41 ;  /* 0x00000029008c7308 */ /* 0x0007640000000800 */
[--C-:B---3--:R-:W-:Y:S01]  /*26ef0*/  FFMA.FTZ R41, R82, R3, -R42.reuse ;  /* 0x0000000352297223 */ /* 0x108fe2000001082a */
[----:B-----5:R-:W-:Y:S07]  /*26f00*/  F2FP.BF16.F32.PACK_AB R50, R140, R141 ;  /* 0x0000008d8c32723e */ /* 0x020fee00000010ff */
[----:B------:R3:W-:Y:S02]  /*26f10*/  MUFU.EX2 R135, R41 ;  /* 0x0000002900877308 */ /* 0x0007e40000000800 */
[-C--:B---3--:R-:W-:Y:S08]  /*26f20*/  FFMA.FTZ R41, R83, R3.reuse, -R42 ;  /* 0x0000000353297223 */ /* 0x088ff0000001082a */
[----:B------:R3:W5:Y:S02]  /*26f30*/  MUFU.EX2 R134, R41 ;  /* 0x0000002900867308 */ /* 0x0007640000000800 */
[--C-:B---3--:R-:W-:Y:S01]  /*26f40*/  FFMA.FTZ R41, R84, R3, -R2.reuse ;  /* 0x0000000354297223 */ /* 0x108fe20000010802 */
[----:B-----5:R-:W-:Y:S07]  /*26f50*/  F2FP.BF16.F32.PACK_AB R51, R134, R135 ;  /* 0x000000878633723e */ /* 0x020fee00000010ff */
[----:B------:R3:W-:Y:S01]  /*26f60*/  MUFU.EX2 R136, R41 ;  /* 0x0000002900887308 */ /* 0x0007e20000000800 */
[C---:B------:R-:W-:Y:S06]  /*26f70*/  HMMA.16816.F32.BF16 R4, R48.reuse, R64, R4 ;  /* 0x000000403004723c */ /* 0x040fec0000041804 */
[C---:B------:R-:W-:Y:S01]  /*26f80*/  HMMA.16816.F32.BF16 R8, R48.reuse, R66, R8 ;  /* 0x000000423008723c */ /* 0x040fe20000041808 */
[----:B------:R-:W5:Y:S05]  /*26f90*/  LDSM.16.MT88.4 R64, [R225+0xf000] ;  /* 0x00f00000e140783b */ /* 0x000f6a0000004200 */
[C---:B------:R-:W-:Y:S05]  /*26fa0*/  HMMA.16816.F32.BF16 R12, R48.reuse, R68, R12 ;  /* 0x00000044300c723c */ /* 0x040fea000004180c */
[-C--:B---3--:R-:W-:Y:S01]  /*26fb0*/  FFMA.FTZ R41, R85, R3.reuse, -R2 ;  /* 0x0000000355297223 */ /* 0x088fe20000010802 */
[C---:B------:R-:W-:Y:S03]  /*26fc0*/  HMMA.16816.F32.BF16 R16, R48.reuse, R70, R16 ;  /* 0x000000463010723c */ /* 0x040fe60000041810 */
[----:B------:R3:W2:Y:S03]  /*26fd0*/  MUFU.EX2 R137, R41 ;  /* 0x0000002900897308 */ /* 0x0006a60000000800 */
[C---:B----4-:R-:W-:Y:S06]  /*26fe0*/  HMMA.16816.F32.BF16 R20, R48.reuse, R56, R20 ;  /* 0x000000383014723c */ /* 0x050fec0000041814 */
[C---:B------:R-:W-:Y:S01]  /*26ff0*/  HMMA.16816.F32.BF16 R24, R48.reuse, R58, R24 ;  /* 0x0000003a3018723c */ /* 0x040fe20000041818 */
[----:B------:R-:W4:Y:S05]  /*27000*/  LDSM.16.MT88.4 R56, [R223+0xf000] ;  /* 0x00f00000df38783b */ /* 0x000f2a0000004200 */
[C---:B-1----:R-:W-:Y:S05]  /*27010*/  HMMA.16816.F32.BF16 R28, R48.reuse, R60, R28 ;  /* 0x0000003c301c723c */ /* 0x042fea000004181c */
[-CC-:B---3--:R-:W-:Y:S01]  /*27020*/  FFMA.FTZ R41, R86, R3.reuse, -R42.reuse ;  /* 0x0000000356297223 */ /* 0x188fe2000001082a */
[----:B--2---:R-:W-:Y:S01]  /*27030*/  F2FP.BF16.F32.PACK_AB R44, R137, R136 ;  /* 0x00000088892c723e */ /* 0x004fe200000010ff */
[----:B------:R-:W-:Y:S01]  /*27040*/  HMMA.16816.F32.BF16 R32, R48, R62, R32 ;  /* 0x0000003e3020723c */ /* 0x000fe20000041820 */
[----:B------:R-:W1:Y:S01]  /*27050*/  LDSM.16.MT88.4 R48, [R224+0xf000] ;  /* 0x00f00000e030783b */ /* 0x000e620000004200 */
[----:B------:R2:W-:Y:S07]  /*27060*/  MUFU.EX2 R132, R41 ;  /* 0x0000002900847308 */ /* 0x0005ee0000000800 */
[----:B------:R-:W3:Y:S02]  /*27070*/  LDSM.16.MT88.4 R60, [R222+0xf800] ;  /* 0x00f80000de3c783b */ /* 0x000ee40000004200 */
[-C--:B--2---:R-:W-:Y:S04]  /*27080*/  FFMA.FTZ R41, R87, R3.reuse, -R42 ;  /* 0x0000000357297223 */ /* 0x084fe8000001082a */
[----:B------:R2:W5:Y:S02]  /*27090*/  MUFU.EX2 R131, R41 ;  /* 0x0000002900837308 */ /* 0x0005640000000800 */
[-CC-:B--2---:R-:W-:Y:S01]  /*270a0*/  FFMA.FTZ R41, R88, R3.reuse, -R2.reuse ;  /* 0x0000000358297223 */ /* 0x184fe20000010802 */
[----:B-----5:R-:W-:Y:S07]  /*270b0*/  F2FP.BF16.F32.PACK_AB R45, R131, R132 ;  /* 0x00000084832d723e */ /* 0x020fee00000010ff */
[----:B------:R2:W-:Y:S02]  /*270c0*/  MUFU.EX2 R133, R41 ;  /* 0x0000002900857308 */ /* 0x0005e40000000800 */
[-C--:B--2---:R-:W-:Y:S08]  /*270d0*/  FFMA.FTZ R41, R89, R3.reuse, -R2 ;  /* 0x0000000359297223 */ /* 0x084ff00000010802 */
[----:B------:R2:W5:Y:S02]  /*270e0*/  MUFU.EX2 R130, R41 ;  /* 0x0000002900827308 */ /* 0x0005640000000800 */
[----:B--2---:R-:W-:Y:S01]  /*270f0*/  FFMA.FTZ R41, R90, R3, -R42 ;  /* 0x000000035a297223 */ /* 0x004fe2000001082a */
[----:B-----5:R-:W-:Y:S07]  /*27100*/  F2FP.BF16.F32.PACK_AB R46, R130, R133 ;  /* 0x00000085822e723e */ /* 0x020fee00000010ff */
[----:B------:R2:W-:Y:S10]  /*27110*/  MUFU.EX2 R90, R36 ;  /* 0x00000024005a7308 */ /* 0x0005f40000000800 */
[----:B------:R5:W-:Y:S01]  /*27120*/  MUFU.EX2 R127, R41 ;  /* 0x00000029007f7308 */ /* 0x000be20000000800 */
[----:B--2---:R-:W-:Y:S04]  /*27130*/  FADD.FTZ R36, R179, R43 ;  /* 0x0000002bb3247221 */ /* 0x004fe80000010000 */
[----:B------:R-:W-:Y:S01]  /*27140*/  FADD.FTZ R43, R219, R36 ;  /* 0x00000024db2b7221 */ /* 0x000fe20000010000 */
[-CC-:B------:R-:W-:Y:S01]  /*27150*/  FFMA.FTZ R36, R103, R3.reuse, -R42.reuse ;  /* 0x0000000367247223 */ /* 0x180fe2000001082a */
[-C--:B-----5:R-:W-:Y:S03]  /*27160*/  FFMA.FTZ R41, R91, R3.reuse, -R42 ;  /* 0x000000035b297223 */ /* 0x0a0fe6000001082a */
[----:B------:R-:W-:Y:S10]  /*27170*/  MUFU.EX2 R89, R36 ;  /* 0x0000002400597308 */ /* 0x000ff40000000800 */
[----:B------:R2:W5:Y:S02]  /*27180*/  MUFU.EX2 R126, R41 ;  /* 0x00000029007e7308 */ /* 0x0005640000000800 */
[--C-:B--2---:R-:W-:Y:S01]  /*27190*/  FFMA.FTZ R41, R92, R3, -R2.reuse ;  /* 0x000000035c297223 */ /* 0x104fe20000010802 */
[----:B-----5:R-:W-:Y:S07]  /*271a0*/  F2FP.BF16.F32.PACK_AB R47, R126, R127 ;  /* 0x0000007f7e2f723e */ /* 0x020fee00000010ff */
[----:B------:R2:W-:Y:S01]  /*271b0*/  MUFU.EX2 R129, R41 ;  /* 0x0000002900817308 */ /* 0x0005e20000000800 */
[C---:B------:R-:W-:Y:S06]  /*271c0*/  HMMA.16816.F32.BF16 R4, R44.reuse, R52, R4 ;  /* 0x000000342c04723c */ /* 0x040fec0000041804 */
[C---:B------:R-:W-:Y:S06]  /*271d0*/  HMMA.16816.F32.BF16 R8, R44.reuse, R54, R8 ;  /* 0x000000362c08723c */ /* 0x040fec0000041808 */
[C---:B------:R-:W-:Y:S05]  /*271e0*/  HMMA.16816.F32.BF16 R12, R44.reuse, R64, R12 ;  /* 0x000000402c0c723c */ /* 0x040fea000004180c */
[-C--:B--2---:R-:W-:Y:S01]  /*271f0*/  FFMA.FTZ R41, R93, R3.reuse, -R2 ;  /* 0x000000035d297223 */ /* 0x084fe20000010802 */
[C---:B------:R-:W-:Y:S01]  /*27200*/  HMMA.16816.F32.BF16 R16, R44.reuse, R66, R16 ;  /* 0x000000422c10723c */ /* 0x040fe20000041810 */
[----:B------:R-:W2:Y:S02]  /*27210*/  LDSM.16.MT88.4 R64, [R225+0xf800] ;  /* 0x00f80000e140783b */ /* 0x000ea40000004200 */
[----:B------:R5:W3:Y:S03]  /*27220*/  MUFU.EX2 R128, R41 ;  /* 0x0000002900807308 */ /* 0x000ae60000000800 */
[C---:B----4-:R-:W-:Y:S06]  /*27230*/  HMMA.16816.F32.BF16 R20, R44.reuse, R56, R20 ;  /* 0x000000382c14723c */ /* 0x050fec0000041814 */
[C---:B------:R-:W-:Y:S01]  /*27240*/  HMMA.16816.F32.BF16 R24, R44.reuse, R58, R24 ;  /* 0x0000003a2c18723c */ /* 0x040fe20000041818 */
[----:B------:R-:W4:Y:S05]  /*27250*/  LDSM.16.MT88.4 R56, [R223+0xf800] ;  /* 0x00f80000df38783b */ /* 0x000f2a0000004200 */
[C---:B-1----:R-:W-:Y:S05]  /*27260*/  HMMA.16816.F32.BF16 R28, R44.reuse, R48, R28 ;  /* 0x000000302c1c723c */ /* 0x042fea000004181c */
[--C-:B-----5:R-:W-:Y:S01]  /*27270*/  FFMA.FTZ R41, R94, R3, -R42.reuse ;  /* 0x000000035e297223 */ /* 0x120fe2000001082a */
[----:B------:R-:W-:Y:S01]  /*27280*/  HMMA.16816.F32.BF16 R32, R44, R50, R32 ;  /* 0x000000322c20723c */ /* 0x000fe20000041820 */
[----:B------:R-:W1:Y:S02]  /*27290*/  LDSM.16.MT88.4 R44, [R224+0xf800] ;  /* 0x00f80000e02c783b */ /* 0x000e640000004200 */
[----:B------:R5:W-:Y:S02]  /*272a0*/  MUFU.EX2 R122, R41 ;  /* 0x00000029007a7308 */ /* 0x000be40000000800 */
[----:B---3--:R-:W-:Y:S01]  /*272b0*/  F2FP.BF16.F32.PACK_AB R52, R128, R129 ;  /* 0x000000818034723e */ /* 0x008fe200000010ff */
[-C--:B-----5:R-:W-:Y:S07]  /*272c0*/  FFMA.FTZ R41, R95, R3.reuse, -R42 ;  /* 0x000000035f297223 */ /* 0x0a0fee000001082a */
        /* <DEDUP_REMOVED lines=11> */
[----:B---3--:R-:W-:Y:S01]  /*27380*/  FFMA.FTZ R41, R100, R3, -R2 ;  /* 0x0000000364297223 */ /* 0x008fe20000010802 */
[----:B-----5:R-:W-:Y:S07]  /*27390*/  F2FP.BF16.F32.PACK_AB R55, R92, R91 ;  /* 0x0000005b5c37723e */ /* 0x020fee00000010ff */
[----:B------:R3:W5:Y:S01]  /*273a0*/  MUFU.EX2 R93, R41 ;  /* 0x00000029005d7308 */ /* 0x0007620000000800 */
[C---:B------:R-:W-:Y:S06]  /*273b0*/  HMMA.16816.F32.BF16 R4, R52.reuse, R60, R4 ;  /* 0x0000003c3404723c */ /* 0x040fec0000041804 */
[C---:B------:R-:W-:Y:S01]  /*273c0*/  HMMA.16816.F32.BF16 R8, R52.reuse, R62, R8 ;  /* 0x0000003e3408723c */ /* 0x040fe20000041808 */
[----:B------:R-:W1:Y:S05]  /*273d0*/  LDSM.16.MT88.4 R60, [R222+0x10000] ;  /* 0x01000000de3c783b */ /* 0x000e6a0000004200 */
[C---:B--2---:R-:W-:Y:S05]  /*273e0*/  HMMA.16816.F32.BF16 R12, R52.reuse, R64, R12 ;  /* 0x00000040340c723c */ /* 0x044fea000004180c */
[----:B---3--:R-:W-:Y:S01]  /*273f0*/  FADD.FTZ R41, R178, R0 ;  /* 0x00000000b2297221 */ /* 0x008fe20000010000 */
[-C--:B------:R-:W-:Y:S01]  /*27400*/  FFMA.FTZ R0, R102, R3.reuse, -R42 ;  /* 0x0000000366007223 */ /* 0x080fe2000001082a */
[C---:B------:R-:W-:Y:S01]  /*27410*/  HMMA.16816.F32.BF16 R16, R52.reuse, R66, R16 ;  /* 0x000000423410723c */ /* 0x040fe20000041810 */
[----:B------:R-:W2:Y:S02]  /*27420*/  LDSM.16.MT88.4 R64, [R225+0x10000] ;  /* 0x01000000e140783b */ /* 0x000ea40000004200 */
[----:B------:R3:W3:Y:S01]  /*27430*/  MUFU.EX2 R88, R0 ;  /* 0x0000000000587308 */ /* 0x0006e20000000800 */
[----:B------:R-:W-:Y:S01]  /*27440*/  FADD.FTZ R36, R241, R41 ;  /* 0x00000029f1247221 */ /* 0x000fe20000010000 */
[----:B------:R-:W-:Y:S01]  /*27450*/  FADD.FTZ R41, R243, R43 ;  /* 0x0000002bf3297221 */ /* 0x000fe20000010000 */
[C---:B----4-:R-:W-:Y:S05]  /*27460*/  HMMA.16816.F32.BF16 R20, R52.reuse, R56, R20 ;  /* 0x000000383414723c */ /* 0x050fea0000041814 */
[----:B------:R-:W-:Y:S01]  /*27470*/  FADD.FTZ R43, R242, R36 ;  /* 0x00000024f22b7221 */ /* 0x000fe20000010000 */
[--C-:B------:R-:W-:Y:S01]  /*27480*/  FFMA.FTZ R36, R105, R3, -R2.reuse ;  /* 0x0000000369247223 */ /* 0x100fe20000010802 */
[C---:B------:R-:W-:Y:S01]  /*27490*/  HMMA.16816.F32.BF16 R24, R52.reuse, R58, R24 ;  /* 0x0000003a3418723c */ /* 0x040fe20000041818 */
[----:B------:R-:W4:Y:S02]  /*274a0*/  LDSM.16.MT88.4 R56, [R223+0x10000] ;  /* 0x01000000df38783b */ /* 0x000f240000004200 */
[----:B------:R2:W-:Y:S01]  /*274b0*/  MUFU.EX2 R86, R36 ;  /* 0x0000002400567308 */ /* 0x0005e20000000800 */
[----:B------:R-:W-:Y:S01]  /*274c0*/  FADD.FTZ R41, R244, R41 ;  /* 0x00000029f4297221 */ /* 0x000fe20000010000 */
[----:B-----5:R-:W-:Y:S01]  /*274d0*/  F2FP.BF16.F32.PACK_AB R48, R90, R93 ;  /* 0x0000005d5a30723e */ /* 0x020fe200000010ff */
[C---:B-1----:R-:W-:Y:S05]  /*274e0*/  HMMA.16816.F32.BF16 R28, R52.reuse, R44, R28 ;  /* 0x0000002c341c723c */ /* 0x042fea000004181c */
[-C--:B---3--:R-:W-:Y:S01]  /*274f0*/  FFMA.FTZ R0, R104, R3.reuse, -R2 ;  /* 0x0000000368007223 */ /* 0x088fe20000010802 */
[----:B------:R-:W-:Y:S01]  /*27500*/  F2FP.BF16.F32.PACK_AB R49, R89, R88 ;  /* 0x000000585931723e */ /* 0x000fe200000010ff */
[----:B------:R-:W-:Y:S01]  /*27510*/  HMMA.16816.F32.BF16 R32, R52, R46, R32 ;  /* 0x0000002e3420723c */ /* 0x000fe20000041820 */
[----:B------:R-:W1:Y:S01]  /*27520*/  LDSM.16.MT88.4 R44, [R224+0x10000] ;  /* 0x01000000e02c783b */ /* 0x000e620000004200 */
[----:B------:R3:W5:Y:S02]  /*27530*/  MUFU.EX2 R87, R0 ;  /* 0x0000000000577308 */ /* 0x0007640000000800 */
[----:B------:R-:W-:Y:S04]  /*27540*/  FADD.FTZ R41, R248, R41 ;  /* 0x00000029f8297221 */ /* 0x000fe80000010000 */
[----:B--2---:R-:W-:Y:S03]  /*27550*/  FADD.FTZ R36, R199, R41 ;  /* 0x00000029c7247221 */ /* 0x004fe60000010000 */
[----:B------:R-:W-:Y:S01]  /*27560*/  FFMA.FTZ R41, R106, R3, -R42 ;  /* 0x000000036a297223 */ /* 0x000fe2000001082a */
[----:B------:R-:W-:Y:S03]  /*27570*/  FADD.FTZ R36, R198, R36 ;  /* 0x00000024c6247221 */ /* 0x000fe60000010000 */
[----:B------:R2:W-:Y:S01]  /*27580*/  MUFU.EX2 R85, R41 ;  /* 0x0000002900557308 */ /* 0x0005e20000000800 */
[----:B------:R-:W-:Y:S01]  /*27590*/  FADD.FTZ R36, R195, R36 ;  /* 0x00000024c3247221 */ /* 0x000fe20000010000 */
[----:B---3--:R-:W-:Y:S01]  /*275a0*/  FADD.FTZ R0, R245, R43 ;  /* 0x0000002bf5007221 */ /* 0x008fe20000010000 */
[----:B-----5:R-:W-:Y:S03]  /*275b0*/  F2FP.BF16.F32.PACK_AB R50, R86, R87 ;  /* 0x000000575632723e */ /* 0x020fe600000010ff */
[----:B------:R-:W-:Y:S04]  /*275c0*/  FADD.FTZ R0, R246, R0 ;  /* 0x00000000f6007221 */ /* 0x000fe80000010000 */
[----:B------:R-:W-:Y:S04]  /*275d0*/  FADD.FTZ R0, R249, R0 ;  /* 0x00000000f9007221 */ /* 0x000fe80000010000 */
[----:B--2---:R-:W-:Y:S01]  /*275e0*/  FADD.FTZ R41, R197, R0 ;  /* 0x00000000c5297221 */ /* 0x004fe20000010000 */
[-C--:B------:R-:W-:Y:S03]  /*275f0*/  FFMA.FTZ R0, R107, R3.reuse, -R42 ;  /* 0x000000036b007223 */ /* 0x080fe6000001082a */
[----:B------:R-:W-:Y:S01]  /*27600*/  FADD.FTZ R41, R196, R41 ;  /* 0x00000029c4297221 */ /* 0x000fe20000010000 */
[----:B------:R2:W3:Y:S03]  /*27610*/  MUFU.EX2 R84, R0 ;  /* 0x0000000000547308 */ /* 0x0004e60000000800 */
[----:B------:R-:W-:Y:S01]  /*27620*/  FADD.FTZ R41, R193, R41 ;  /* 0x00000029c1297221 */ /* 0x000fe20000010000 */
[----:B--2---:R-:W-:Y:S01]  /*27630*/  FADD.FTZ R0, R194, R36 ;  /* 0x00000024c2007221 */ /* 0x004fe20000010000 */
[----:B------:R-:W-:Y:S01]  /*27640*/  FFMA.FTZ R36, R108, R3, -R2 ;  /* 0x000000036c247223 */ /* 0x000fe20000010802 */
[----:B---3--:R-:W-:Y:S02]  /*27650*/  F2FP.BF16.F32.PACK_AB R51, R84, R85 ;  /* 0x000000555433723e */ /* 0x008fe400000010ff */
[----:B------:R-:W-:Y:S02]  /*27660*/  FADD.FTZ R43, R192, R0 ;  /* 0x00000000c02b7221 */ /* 0x000fe40000010000 */
[----:B------:R2:W-:Y:S01]  /*27670*/  MUFU.EX2 R83, R36 ;  /* 0x0000002400537308 */ /* 0x0005e20000000800 */
[-C--:B------:R-:W-:Y:S01]  /*27680*/  FFMA.FTZ R0, R109, R3.reuse, -R2 ;  /* 0x000000036d007223 */ /* 0x080fe20000010802 */
[----:B------:R-:W-:Y:S01]  /*27690*/  FADD.FTZ R43, R190, R43 ;  /* 0x0000002bbe2b7221 */ /* 0x000fe20000010000 */
[C---:B------:R-:W-:Y:S07]  /*276a0*/  HMMA.16816.F32.BF16 R4, R48.reuse, R60, R4 ;  /* 0x0000003c3004723c */ /* 0x040fee0000041804 */
[----:B------:R3:W5:Y:S01]  /*276b0*/  MUFU.EX2 R82, R0 ;  /* 0x0000000000527308 */ /* 0x0007620000000800 */
[C---:B------:R-:W-:Y:S01]  /*276c0*/  HMMA.16816.F32.BF16 R8, R48.reuse, R62, R8 ;  /* 0x0000003e3008723c */ /* 0x040fe20000041808 */
[----:B------:R-:W5:Y:S05]  /*276d0*/  LDSM.16.MT88.4 R60, [R222+0x10800] ;  /* 0x01080000de3c783b */ /* 0x000f6a0000004200 */
[C---:B------:R-:W-:Y:S05]  /*276e0*/  HMMA.16816.F32.BF16 R12, R48.reuse, R64, R12 ;  /* 0x00000040300c723c */ /* 0x040fea000004180c */
[----:B--2---:R-:W-:Y:S01]  /*276f0*/  FADD.FTZ R36, R191, R41 ;  /* 0x00000029bf247221 */ /* 0x004fe20000010000 */
[C---:B------:R-:W-:Y:S01]  /*27700*/  HMMA.16816.F32.BF16 R16, R48.reuse, R66, R16 ;  /* 0x000000423010723c */ /* 0x040fe20000041810 */
[----:B------:R-:W2:Y:S04]  /*27710*/  LDSM.16.MT88.4 R64, [R225+0x10800] ;  /* 0x01080000e140783b */ /* 0x000ea80000004200 */
[-C--:B------:R-:W-:Y:S01]  /*27720*/  FFMA.FTZ R41, R110, R3.reuse, -R42 ;  /* 0x000000036e297223 */ /* 0x080fe2000001082a */
[C---:B----4-:R-:W-:Y:S03]  /*27730*/  HMMA.16816.F32.BF16 R20, R48.reuse, R56, R20 ;  /* 0x000000383014723c */ /* 0x050fe60000041814 */
[----:B------:R4:W-:Y:S02]  /*27740*/  MUFU.EX2 R81, R41 ;  /* 0x0000002900517308 */ /* 0x0009e40000000800 */
[----:B---3--:R-:W-:Y:S01]  /*27750*/  FADD.FTZ R0, R189, R36 ;  /* 0x00000024bd007221 */ /* 0x008fe20000010000 */
[C---:B------:R-:W-:Y:S01]  /*27760*/  HMMA.16816.F32.BF16 R24, R48.reuse, R58, R24 ;  /* 0x0000003a3018723c */ /* 0x040fe20000041818 */
[----:B------:R-:W3:Y:S04]  /*27770*/  LDSM.16.MT88.4 R56, [R223+0x10800] ;  /* 0x01080000df38783b */ /* 0x000ee80000004200 */
[----:B------:R-:W-:Y:S01]  /*27780*/  FADD.FTZ R36, R188, R43 ;  /* 0x0000002bbc247221 */ /* 0x000fe20000010000 */
[----:B------:R-:W-:Y:S01]  /*27790*/  FADD.FTZ R0, R251, R0 ;  /* 0x00000000fb007221 */ /* 0x000fe20000010000 */
[----:B------:R-:W-:Y:S01]  /*277a0*/  FFMA.FTZ R43, R111, R3, -R42 ;  /* 0x000000036f2b7223 */ /* 0x000fe2000001082a */
[C---:B-1----:R-:W-:Y:S03]  /*277b0*/  HMMA.16816.F32.BF16 R28, R48.reuse, R44, R28 ;  /* 0x0000002c301c723c */ /* 0x042fe6000004181c */
[----:B------:R-:W1:Y:S01]  /*277c0*/  MUFU.EX2 R80, R43 ;  /* 0x0000002b00507308 */ /* 0x000e620000000800 */
[----:B------:R-:W-:Y:S01]  /*277d0*/  FADD.FTZ R36, R187, R36 ;  /* 0x00000024bb247221 */ /* 0x000fe20000010000 */
[----:B-----5:R-:W-:Y:S01]  /*277e0*/  F2FP.BF16.F32.PACK_AB R52, R82, R83 ;  /* 0x000000535234723e */ /* 0x020fe200000010ff */
[----:B----4-:R-:W-:Y:S01]  /*277f0*/  FADD.FTZ R41, R250, R0 ;  /* 0x00000000fa297221 */ /* 0x010fe20000010000 */
[----:B------:R-:W-:Y:S01]  /*27800*/  HMMA.16816.F32.BF16 R32, R48, R46, R32 ;  /* 0x0000002e3020723c */ /* 0x000fe20000041820 */
[----:B------:R-:W4:Y:S03]  /*27810*/  LDSM.16.MT88.4 R44, [R224+0x10800] ;  /* 0x01080000e02c783b */ /* 0x000f260000004200 */
[----:B------:R-:W-:Y:S01]  /*27820*/  FADD.FTZ R0, R186, R36 ;  /* 0x00000024ba007221 */ /* 0x000fe20000010000 */
[----:B------:R-:W-:Y:S03]  /*27830*/  FADD.FTZ R41, R240, R41 ;  /* 0x00000029f0297221 */ /* 0x000fe60000010000 */
[----:B------:R-:W-:Y:S01]  /*27840*/  FADD.FTZ R36, R252, R0 ;  /* 0x00000000fc247221 */ /* 0x000fe20000010000 */
[----:B------:R-:W5:Y:S02]  /*27850*/  LDSM.16.MT88.4 R48, [R222+0x11000] ;  /* 0x01100000de30783b */ /* 0x000f640000004200 */
[----:B------:R-:W-:Y:S01]  /*27860*/  FFMA.FTZ R0, R112, R3, -R2 ;  /* 0x0000000370007223 */ /* 0x000fe20000010802 */
[----:B------:R-:W-:Y:S01]  /*27870*/  FADD.FTZ R41, R183, R41 ;  /* 0x00000029b7297221 */ /* 0x000fe20000010000 */
[----:B-1----:R-:W-:Y:S01]  /*27880*/  F2FP.BF16.F32.PACK_AB R53, R80, R81 ;  /* 0x000000515035723e */ /* 0x002fe200000010ff */
[----:B------:R-:W-:Y:S01]  /*27890*/  FADD.FTZ R36, R247, R36 ;  /* 0x00000024f7247221 */ /* 0x000fe20000010000 */
[----:B------:R1:W-:Y:S03]  /*278a0*/  MUFU.EX2 R79, R0 ;  /* 0x00000000004f7308 */ /* 0x0003e60000000800 */
[----:B------:R-:W-:Y:S01]  /*278b0*/  FADD.FTZ R36, R232, R36 ;  /* 0x00000024e8247221 */ /* 0x000fe20000010000 */
[----:B-1----:R-:W-:Y:S01]  /*278c0*/  FADD.FTZ R0, R175, R41 ;  /* 0x00000029af007221 */ /* 0x002fe20000010000 */
[-C--:B------:R-:W-:Y:S03]  /*278d0*/  FFMA.FTZ R41, R113, R3.reuse, -R2 ;  /* 0x0000000371297223 */ /* 0x080fe60000010802 */
[----:B------:R-:W-:Y:S02]  /*278e0*/  FADD.FTZ R43, R174, R0 ;  /* 0x00000000ae2b7221 */ /* 0x000fe40000010000 */
[----:B------:R1:W2:Y:S01]  /*278f0*/  MUFU.EX2 R78, R41 ;  /* 0x00000029004e7308 */ /* 0x0002a20000000800 */
[----:B------:R-:W-:Y:S01]  /*27900*/  FADD.FTZ R0, R184, R36 ;  /* 0x00000024b8007221 */ /* 0x000fe20000010000 */
[-C--:B------:R-:W-:Y:S01]  /*27910*/  FFMA.FTZ R36, R114, R3.reuse, -R42 ;  /* 0x0000000372247223 */ /* 0x080fe2000001082a */
[----:B------:R-:W-:Y:S07]  /*27920*/  FADD.FTZ R43, R170, R43 ;  /* 0x0000002baa2b7221 */ /* 0x000fee0000010000 */
[----:B------:R3:W-:Y:S01]  /*27930*/  MUFU.EX2 R77, R36 ;  /* 0x00000024004d7308 */ /* 0x0007e20000000800 */
[----:B-1----:R-:W-:Y:S01]  /*27940*/  FADD.FTZ R41, R176, R0 ;  /* 0x00000000b0297221 */ /* 0x002fe20000010000 */
[----:B------:R-:W-:Y:S01]  /*27950*/  FFMA.FTZ R0, R115, R3, -R42 ;  /* 0x0000000373007223 */ /* 0x000fe2000001082a */
[----:B--2---:R-:W-:Y:S02]  /*27960*/  F2FP.BF16.F32.PACK_AB R54, R78, R79 ;  /* 0x0000004f4e36723e */ /* 0x004fe400000010ff */
[----:B------:R-:W-:Y:S05]  /*27970*/  FADD.FTZ R41, R180, R41 ;  /* 0x00000029b4297221 */ /* 0x000fea0000010000 */
[----:B------:R1:W2:Y:S01]  /*27980*/  MUFU.EX2 R76, R0 ;  /* 0x00000000004c7308 */ /* 0x0002a20000000800 */
[----:B---3--:R-:W-:Y:S01]  /*27990*/  FADD.FTZ R36, R171, R43 ;  /* 0x0000002bab247221 */ /* 0x008fe20000010000 */
[----:B------:R-:W-:Y:S01]  /*279a0*/  FADD.FTZ R43, R172, R41 ;  /* 0x00000029ac2b7221 */ /* 0x000fe20000010000 */
[-C--:B------:R-:W-:Y:S02]  /*279b0*/  FFMA.FTZ R41, R117, R3.reuse, -R2 ;  /* 0x0000000375297223 */ /* 0x080fe40000010802 */
[----:B------:R-:W-:Y:S05]  /*279c0*/  FADD.FTZ R36, R166, R36 ;  /* 0x00000024a6247221 */ /* 0x000fea0000010000 */
[----:B------:R-:W-:Y:S01]  /*279d0*/  MUFU.EX2 R74, R41 ;  /* 0x00000029004a7308 */ /* 0x000fe20000000800 */
[----:B-1----:R-:W-:Y:S01]  /*279e0*/  FFMA.FTZ R0, R116, R3, -R2 ;  /* 0x0000000374007223 */ /* 0x002fe20000010802 */
[----:B--2---:R-:W-:Y:S08]  /*279f0*/  F2FP.BF16.F32.PACK_AB R55, R76, R77 ;  /* 0x0000004d4c37723e */ /* 0x004ff000000010ff */
[----:B------:R1:W2:Y:S01]  /*27a00*/  MUFU.EX2 R75, R0 ;  /* 0x00000000004b7308 */ /* 0x0002a20000000800 */
[C---:B------:R-:W-:Y:S06]  /*27a10*/  HMMA.16816.F32.BF16 R4, R52.reuse, R60, R4 ;  /* 0x0000003c3404723c */ /* 0x040fec0000041804 */
[C---:B------:R-:W-:Y:S01]  /*27a20*/  HMMA.16816.F32.BF16 R8, R52.reuse, R62, R8 ;  /* 0x0000003e3408723c */ /* 0x040fe20000041808 */
[----:B------:R-:W3:Y:S05]  /*27a30*/  LDSM.16.MT88.4 R60, [R225+0x11000] ;  /* 0x01100000e13c783b */ /* 0x000eea0000004200 */
[C---:B------:R-:W-:Y:S05]  /*27a40*/  HMMA.16816.F32.BF16 R12, R52.reuse, R64, R12 ;  /* 0x00000040340c723c */ /* 0x040fea000004180c */
[----:B-1----:R-:W-:Y:S01]  /*27a50*/  FADD.FTZ R0, R168, R36 ;  /* 0x00000024a8007221 */ /* 0x002fe20000010000 */
[C---:B------:R-:W-:Y:S05]  /*27a60*/  HMMA.16816.F32.BF16 R16, R52.reuse, R66, R16 ;  /* 0x000000423410723c */ /* 0x040fea0000041810 */
[----:B------:R-:W-:Y:S01]  /*27a70*/  FADD.FTZ R41, R162, R0 ;  /* 0x00000000a2297221 */ /* 0x000fe20000010000 */
[C---:B------:R-:W-:Y:S05]  /*27a80*/  HMMA.16816.F32.BF16 R20, R52.reuse, R56, R20 ;  /* 0x000000383414723c */ /* 0x040fea0000041814 */
[----:B------:R-:W-:Y:S01]  /*27a90*/  FFMA.FTZ R0, R118, R3, -R42 ;  /* 0x0000000376007223 */ /* 0x000fe2000001082a */
[C---:B------:R-:W-:Y:S01]  /*27aa0*/  HMMA.16816.F32.BF16 R24, R52.reuse, R58, R24 ;  /* 0x0000003a3418723c */ /* 0x040fe20000041818 */
[----:B------:R-:W1:Y:S02]  /*27ab0*/  LDSM.16.MT88.4 R56, [R223+0x11000] ;  /* 0x01100000df38783b */ /* 0x000e640000004200 */
[----:B------:R5:W-:Y:S02]  /*27ac0*/  MUFU.EX2 R73, R0 ;  /* 0x0000000000497308 */ /* 0x000be40000000800 */
[----:B------:R-:W-:Y:S01]  /*27ad0*/  FADD.FTZ R36, R173, R43 ;  /* 0x0000002bad247221 */ /* 0x000fe20000010000 */
[C---:B----4-:R-:W-:Y:S05]  /*27ae0*/  HMMA.16816.F32.BF16 R28, R52.reuse, R44, R28 ;  /* 0x0000002c341c723c */ /* 0x050fea000004181c */
[----:B------:R-:W-:Y:S01]  /*27af0*/  FADD.FTZ R43, R169, R36 ;  /* 0x00000024a92b7221 */ /* 0x000fe20000010000 */
[----:B------:R-:W-:Y:S01]  /*27b00*/  HMMA.16816.F32.BF16 R32, R52, R46, R32 ;  /* 0x0000002e3420723c */ /* 0x000fe20000041820 */
[----:B------:R-:W4:Y:S04]  /*27b10*/  LDSM.16.MT88.4 R52, [R224+0x11000] ;  /* 0x01100000e034783b */ /* 0x000f280000004200 */
[----:B------:R-:W-:Y:S01]  /*27b20*/  FADD.FTZ R36, R163, R41 ;  /* 0x00000029a3247221 */ /* 0x000fe20000010000 */
[----:B------:R-:W-:Y:S01]  /*27b30*/  FADD.FTZ R41, R167, R43 ;  /* 0x0000002ba7297221 */ /* 0x000fe20000010000 */
[----:B--2---:R-:W-:Y:S01]  /*27b40*/  F2FP.BF16.F32.PACK_AB R44, R74, R75 ;  /* 0x0000004b4a2c723e */ /* 0x004fe200000010ff */
[-C--:B-----5:R-:W-:Y:S03]  /*27b50*/  FFMA.FTZ R0, R119, R3.reuse, -R42 ;  /* 0x0000000377007223 */ /* 0x0a0fe6000001082a */
[----:B------:R-:W-:Y:S01]  /*27b60*/  FADD.FTZ R36, R158, R36 ;  /* 0x000000249e247221 */ /* 0x000fe20000010000 */
[----:B------:R2:W5:Y:S01]  /*27b70*/  MUFU.EX2 R72, R0 ;  /* 0x0000000000487308 */ /* 0x0005620000000800 */
[----:B------:R-:W-:Y:S02]  /*27b80*/  FADD.FTZ R41, R164, R41 ;  /* 0x00000029a4297221 */ /* 0x000fe40000010000 */
[----:B------:R-:W-:Y:S01]  /*27b90*/  FADD.FTZ R43, R159, R36 ;  /* 0x000000249f2b7221 */ /* 0x000fe20000010000 */
[-CC-:B------:R-:W-:Y:S01]  /*27ba0*/  FFMA.FTZ R36, R121, R3.reuse, -R2.reuse ;  /* 0x0000000379247223 */ /* 0x180fe20000010802 */
[----:B------:R-:W-:Y:S05]  /*27bb0*/  FADD.FTZ R41, R165, R41 ;  /* 0x00000029a5297221 */ /* 0x000fea0000010000 */
[----:B------:R3:W-:Y:S01]  /*27bc0*/  MUFU.EX2 R70, R36 ;  /* 0x0000002400467308 */ /* 0x0007e20000000800 */
[----:B------:R-:W-:Y:S01]  /*27bd0*/  FADD.FTZ R41, R161, R41 ;  /* 0x00000029a1297221 */ /* 0x000fe20000010000 */
[----:B--2---:R-:W-:Y:S01]  /*27be0*/  FFMA.FTZ R0, R216, R3, -R2 ;  /* 0x00000003d8007223 */ /* 0x004fe20000010802 */
[----:B-----5:R-:W-:Y:S07]  /*27bf0*/  F2FP.BF16.F32.PACK_AB R45, R72, R73 ;  /* 0x00000049482d723e */ /* 0x020fee00000010ff */
[----:B------:R2:W5:Y:S01]  /*27c00*/  MUFU.EX2 R71, R0 ;  /* 0x0000000000477308 */ /* 0x0005620000000800 */
[----:B---3--:R-:W-:Y:S01]  /*27c10*/  FADD.FTZ R36, R160, R41 ;  /* 0x00000029a0247221 */ /* 0x008fe20000010000 */
[----:B------:R-:W-:Y:S03]  /*27c20*/  FFMA.FTZ R41, R217, R3, -R42 ;  /* 0x00000003d9297223 */ /* 0x000fe6000001082a */
[----:B------:R-:W-:Y:S05]  /*27c30*/  FADD.FTZ R36, R157, R36 ;  /* 0x000000249d247221 */ /* 0x000fea0000010000 */
[----:B------:R3:W-:Y:S01]  /*27c40*/  MUFU.EX2 R69, R41 ;  /* 0x0000002900457308 */ /* 0x0007e20000000800 */
[----:B------:R-:W-:Y:S01]  /*27c50*/  FADD.FTZ R36, R155, R36 ;  /* 0x000000249b247221 */ /* 0x000fe20000010000 */
[----:B--2---:R-:W-:Y:S01]  /*27c60*/  FADD.FTZ R0, R156, R43 ;  /* 0x0000002b9c007221 */ /* 0x004fe20000010000 */
[----:B-----5:R-:W-:Y:S01]  /*27c70*/  F2FP.BF16.F32.PACK_AB R46, R70, R71 ;  /* 0x00000047462e723e */ /* 0x020fe200000010ff */
[----:B------:R-:W-:Y:S02]  /*27c80*/  LDSM.16.MT88.4 R156, [R223+0x11800] ;  /* 0x01180000df9c783b */ /* 0x000fe40000004200 */
[----:B------:R-:W-:Y:S04]  /*27c90*/  FADD.FTZ R0, R154, R0 ;  /* 0x000000009a007221 */ /* 0x000fe80000010000 */
[----:B------:R-:W-:Y:S01]  /*27ca0*/  FADD.FTZ R0, R153, R0 ;  /* 0x0000000099007221 */ /* 0x000fe20000010000 */
[-C--:B---3--:R-:W-:Y:S03]  /*27cb0*/  FFMA.FTZ R41, R124, R3.reuse, -R2 ;  /* 0x000000037c297223 */ /* 0x088fe60000010802 */
[----:B------:R-:W-:Y:S01]  /*27cc0*/  FADD.FTZ R43, R150, R0 ;  /* 0x00000000962b7221 */ /* 0x000fe20000010000 */
[----:B------:R-:W-:Y:S01]  /*27cd0*/  FFMA.FTZ R0, R123, R3, -R42 ;  /* 0x000000037b007223 */ /* 0x000fe2000001082a */
[----:B------:R-:W-:Y:S02]  /*27ce0*/  MUFU.EX2 R67, R41 ;  /* 0x0000002900437308 */ /* 0x000fe40000000800 */
[----:B------:R-:W-:Y:S08]  /*27cf0*/  FADD.FTZ R43, R147, R43 ;  /* 0x0000002b932b7221 */ /* 0x000ff00000010000 */
[----:B------:R2:W3:Y:S02]  /*27d00*/  MUFU.EX2 R68, R0 ;  /* 0x0000000000447308 */ /* 0x0004e40000000800 */
[----:B--2---:R-:W-:Y:S01]  /*27d10*/  FADD.FTZ R0, R152, R36 ;  /* 0x0000002498007221 */ /* 0x004fe20000010000 */
[----:B------:R-:W-:Y:S01]  /*27d20*/  FADD.FTZ R36, R146, R43 ;  /* 0x0000002b92247221 */ /* 0x000fe20000010000 */
[----:B---3--:R-:W-:Y:S01]  /*27d30*/  F2FP.BF16.F32.PACK_AB R47, R68, R69 ;  /* 0x00000045442f723e */ /* 0x008fe200000010ff */
[----:B------:R-:W-:Y:S01]  /*27d40*/  LDSM.16.MT88.4 R152, [R225+0x11800] ;  /* 0x01180000e198783b */ /* 0x000fe20000004200 */
[----:B------:R-:W-:Y:S01]  /*27d50*/  FADD.FTZ R43, R151, R0 ;  /* 0x00000000972b7221 */ /* 0x000fe20000010000 */
[----:B------:R-:W-:Y:S01]  /*27d60*/  FADD.FTZ R0, R144, R36 ;  /* 0x0000002490007221 */ /* 0x000fe20000010000 */
[-C--:B------:R-:W-:Y:S02]  /*27d70*/  FFMA.FTZ R36, R125, R3.reuse, -R2 ;  /* 0x000000037d247223 */ /* 0x080fe40000010802 */
[----:B------:R-:W-:Y:S01]  /*27d80*/  FADD.FTZ R41, R149, R43 ;  /* 0x0000002b95297221 */ /* 0x000fe20000010000 */
[C---:B------:R-:W-:Y:S01]  /*27d90*/  HMMA.16816.F32.BF16 R4, R44.reuse, R48, R4 ;  /* 0x000000302c04723c */ /* 0x040fe20000041804 */
[----:B------:R2:W3:Y:S04]  /*27da0*/  MUFU.EX2 R66, R36 ;  /* 0x0000002400427308 */ /* 0x0004e80000000800 */
[----:B------:R-:W-:Y:S01]  /*27db0*/  FADD.FTZ R0, R142, R0 ;  /* 0x000000008e007221 */ /* 0x000fe20000010000 */
[C---:B------:R-:W-:Y:S05]  /*27dc0*/  HMMA.16816.F32.BF16 R8, R44.reuse, R50, R8 ;  /* 0x000000322c08723c */ /* 0x040fea0000041808 */
[----:B------:R-:W-:Y:S01]  /*27dd0*/  FADD.FTZ R41, R148, R41 ;  /* 0x0000002994297221 */ /* 0x000fe20000010000 */
[C---:B------:R-:W-:Y:S05]  /*27de0*/  HMMA.16816.F32.BF16 R12, R44.reuse, R60, R12 ;  /* 0x0000003c2c0c723c */ /* 0x040fea000004180c */
[----:B------:R-:W-:Y:S01]  /*27df0*/  FADD.FTZ R43, R138, R0 ;  /* 0x000000008a2b7221 */ /* 0x000fe20000010000 */
[C---:B------:R-:W-:Y:S05]  /*27e00*/  HMMA.16816.F32.BF16 R16, R44.reuse, R62, R16 ;  /* 0x0000003e2c10723c */ /* 0x040fea0000041810 */
[----:B------:R-:W-:Y:S01]  /*27e10*/  FADD.FTZ R0, R145, R41 ;  /* 0x0000002991007221 */ /* 0x000fe20000010000 */
[C---:B-1----:R-:W-:Y:S01]  /*27e20*/  HMMA.16816.F32.BF16 R20, R44.reuse, R56, R20 ;  /* 0x000000382c14723c */ /* 0x042fe20000041814 */
[----:B------:R-:W1:Y:S04]  /*27e30*/  LDSM.16.MT88.4 R144, [R222+0x11800] ;  /* 0x01180000de90783b */ /* 0x000e680000004200 */
[----:B------:R-:W-:Y:S01]  /*27e40*/  FADD.FTZ R41, R143, R0 ;  /* 0x000000008f297221 */ /* 0x000fe20000010000 */
[C---:B------:R-:W-:Y:S05]  /*27e50*/  HMMA.16816.F32.BF16 R24, R44.reuse, R58, R24 ;  /* 0x0000003a2c18723c */ /* 0x040fea0000041818 */
[-CC-:B------:R-:W-:Y:S01]  /*27e60*/  FFMA.FTZ R0, R213, R3.reuse, -R42.reuse ;  /* 0x00000003d5007223 */ /* 0x180fe2000001082a */
[C---:B----4-:R-:W-:Y:S03]  /*27e70*/  HMMA.16816.F32.BF16 R28, R44.reuse, R52, R28 ;  /* 0x000000342c1c723c */ /* 0x050fe6000004181c */
[----:B------:R4:W-:Y:S02]  /*27e80*/  MUFU.EX2 R64, R0 ;  /* 0x0000000000407308 */ /* 0x0009e40000000800 */
[-CC-:B--2---:R-:W-:Y:S01]  /*27e90*/  FFMA.FTZ R36, R212, R3.reuse, -R42.reuse ;  /* 0x00000003d4247223 */ /* 0x184fe2000001082a */
[----:B------:R-:W-:Y:S01]  /*27ea0*/  FFMA.FTZ R42, R40, R3, -R42 ;  /* 0x00000003282a7223 */ /* 0x000fe2000001082a */
[----:B------:R-:W-:Y:S01]  /*27eb0*/  FADD.FTZ R43, R139, R43 ;  /* 0x0000002b8b2b7221 */ /* 0x000fe20000010000 */
[----:B------:R-:W-:Y:S01]  /*27ec0*/  FADD.FTZ R41, R141, R41 ;  /* 0x000000298d297221 */ /* 0x000fe20000010000 */
[----:B------:R-:W-:Y:S04]  /*27ed0*/  HMMA.16816.F32.BF16 R32, R44, R54, R32 ;  /* 0x000000362c20723c */ /* 0x000fe80000041820 */
[----:B------:R2:W5:Y:S01]  /*27ee0*/  MUFU.EX2 R65, R36 ;  /* 0x0000002400417308 */ /* 0x0005620000000800 */
[----:B---3--:R-:W-:Y:S01]  /*27ef0*/  F2FP.BF16.F32.PACK_AB R160, R66, R67 ;  /* 0x0000004342a0723e */ /* 0x008fe200000010ff */
[----:B----4-:R-:W-:Y:S01]  /*27f00*/  FADD.FTZ R0, R135, R43 ;  /* 0x0000002b87007221 */ /* 0x010fe20000010000 */
[-CC-:B------:R-:W-:Y:S01]  /*27f10*/  FFMA.FTZ R43, R214, R3.reuse, -R2.reuse ;  /* 0x00000003d62b7223 */ /* 0x180fe20000010802 */
[----:B------:R-:W-:Y:S06]  /*27f20*/  FFMA.FTZ R2, R215, R3, -R2 ;  /* 0x00000003d7027223 */ /* 0x000fec0000010802 */
[----:B------:R-:W-:Y:S01]  /*27f30*/  MUFU.EX2 R49, R43 ;  /* 0x0000002b00317308 */ /* 0x000fe20000000800 */
[----:B--2---:R-:W-:Y:S01]  /*27f40*/  FADD.FTZ R36, R134, R0 ;  /* 0x0000000086247221 */ /* 0x004fe20000010000 */
[----:B------:R-:W-:Y:S01]  /*27f50*/  FADD.FTZ R0, R140, R41 ;  /* 0x000000298c007221 */ /* 0x000fe20000010000 */
[----:B-----5:R-:W-:Y:S02]  /*27f60*/  F2FP.BF16.F32.PACK_AB R161, R64, R65 ;  /* 0x0000004140a1723e */ /* 0x020fe400000010ff */
[----:B------:R-:W-:Y:S05]  /*27f70*/  FADD.FTZ R36, R132, R36 ;  /* 0x0000002484247221 */ /* 0x000fea0000010000 */
[----:B------:R2:W3:Y:S01]  /*27f80*/  MUFU.EX2 R48, R2 ;  /* 0x0000000200307308 */ /* 0x0004e20000000800 */
[----:B------:R-:W-:Y:S01]  /*27f90*/  FADD.FTZ R41, R136, R0 ;  /* 0x0000000088297221 */ /* 0x000fe20000010000 */
[----:B------:R-:W-:Y:S01]  /*27fa0*/  MOV R132, R37 ;  /* 0x0000002500847202 */ /* 0x000fe20000000f00 */
[----:B------:R-:W-:Y:S02]  /*27fb0*/  FADD.FTZ R0, R131, R36 ;  /* 0x0000002483007221 */ /* 0x000fe40000010000 */
[----:B------:R-:W-:Y:S02]  /*27fc0*/  FADD.FTZ R36, R137, R41 ;  /* 0x0000002989247221 */ /* 0x000fe40000010000 */
[----:B--2---:R-:W-:Y:S02]  /*27fd0*/  FADD.FTZ R2, R127, R0 ;  /* 0x000000007f027221 */ /* 0x004fe40000010000 */
[----:B------:R-:W-:Y:S01]  /*27fe0*/  FADD.FTZ R0, R133, R36 ;  /* 0x0000002485007221 */ /* 0x000fe20000010000 */
[----:B---3--:R-:W-:Y:S01]  /*27ff0*/  F2FP.BF16.F32.PACK_AB R162, R48, R49 ;  /* 0x0000003130a2723e */ /* 0x008fe200000010ff */
[----:B------:R-:W2:Y:S01]  /*28000*/  MUFU.EX2 R36, R42 ;  /* 0x0000002a00247308 */ /* 0x000ea20000000800 */
        /* <DEDUP_REMOVED lines=11> */
[----:B--2---:R-:W-:Y:S01]  /*280c0*/  F2FP.BF16.F32.PACK_AB R163, R36, R39 ;  /* 0x0000002724a3723e */ /* 0x004fe200000010ff */
[----:B------:R-:W2:Y:S01]  /*280d0*/  LDSM.16.MT88.4 R40, [R224+0x11800] ;  /* 0x01180000e028783b */ /* 0x000ea20000004200 */
[----:B------:R-:W-:Y:S01]  /*280e0*/  FADD.FTZ R2, R88, R2 ;  /* 0x0000000258027221 */ /* 0x000fe20000010000 */
[----:B------:R-:W-:Y:S03]  /*280f0*/  FADD.FTZ R0, R93, R0 ;  /* 0x000000005d007221 */ /* 0x000fe60000010000 */
[----:B------:R-:W-:Y:S01]  /*28100*/  FADD.FTZ R2, R89, R2 ;  /* 0x0000000259027221 */ /* 0x000fe20000010000 */
[C---:B-1----:R-:W-:Y:S05]  /*28110*/  HMMA.16816.F32.BF16 R136, R160.reuse, R144, R4 ;  /* 0x00000090a088723c */ /* 0x042fea0000041804 */
        /* <DEDUP_REMOVED lines=14> */
[C---:B--2---:R-:W-:Y:S04]  /*28200*/  HMMA.16816.F32.BF16 R164, R160.reuse, R40, R28 ;  /* 0x00000028a0a4723c */ /* 0x044fe8000004181c */
[----:B------:R-:W-:Y:S01]  /*28210*/  FADD.FTZ R2, R77, R0 ;  /* 0x000000004d027221 */ /* 0x000fe20000010000 */
[----:B------:R-:W-:Y:S01]  /*28220*/  FADD.FTZ R0, R79, R3 ;  /* 0x000000034f007221 */ /* 0x000fe20000010000 */
[----:B------:R-:W-:Y:S05]  /*28230*/  HMMA.16816.F32.BF16 R160, R160, R42, R32 ;  /* 0x0000002aa0a0723c */ /* 0x000fea0000041820 */
[----:B------:R-:W-:Y:S01]  /*28240*/  FADD.FTZ R3, R78, R0 ;  /* 0x000000004e037221 */ /* 0x000fe20000010000 */
[----:B------:R-:W-:Y:S05]  /*28250*/  FADD.FTZ R2, R76, R2 ;  /* 0x000000024c027221 */ /* 0x000fea0000010000 */
[----:B------:R-:W-:Y:S01]  /*28260*/  FADD.FTZ R3, R75, R3 ;  /* 0x000000034b037221 */ /* 0x000fe20000010000 */
[----:B------:R-:W-:Y:S04]  /*28270*/  FADD.FTZ R0, R73, R2 ;  /* 0x0000000249007221 */ /* 0x000fe80000010000 */
        /* <DEDUP_REMOVED lines=13> */
[----:B------:R-:W-:Y:S01]  /*28350*/  FADD.FTZ R3, R36, R3 ;  /* 0x0000000324037221 */ /* 0x000fe20000010000 */
[----:B------:R-:W-:Y:S04]  /*28360*/  FADD.FTZ R2, R48, R2 ;  /* 0x0000000230027221 */ /* 0x000fe80000010000 */
[----:B------:R1:W-:Y:S04]  /*28370*/  STL [R1+0x8], R3 ;  /* 0x0000080301007387 */ /* 0x0003e80000100800 */
[----:B------:R1:W-:Y:S04]  /*28380*/  STL [R1+0x4], R0 ;  /* 0x0000040001007387 */ /* 0x0003e80000100800 */
[----:B------:R1:W-:Y:S01]  /*28390*/  STL [R1+0xc], R2 ;  /* 0x00000c0201007387 */ /* 0x0003e20000100800 */
[----:B------:R-:W-:Y:S05]  /*283a0*/  @P0 BRA `(.L_x_2965) ;  /* 0xffffff9800800947 */ /* 0x000fea000383ffff */
.L_x_2956:
        /* <DEDUP_REMOVED lines=16> */
.L_x_2982:
        /* <DEDUP_REMOVED lines=54> */
[----:B------:R-:W-:Y:S01]  /*28810*/  IMAD.IADD R3, R3, 0x1, -R0 ;  /* 0x0000000103037824 */ /* 0x000fe200078e0a00 */
[----:B------:R-:W-:Y:S01]  /*28820*/  LOP3.LUT R0, R4, 0x3ffffffc, RZ, 0xc0, !PT ;  /* 0x3ffffffc04007812 */ /* 0x000fe200078ec0ff */
[----:B------:R-:W-:Y:S01]  /*28830*/  FMUL.FTZ R8, R2, R162 ;  /* 0x000000a202087220 */ /* 0x000fe20000410000 */
[----:B------:R-:W-:-:S02]  /*28840*/  LEA.HI R17, R25, R24, RZ, 0x5 ;  /* 0x0000001819117211 */ /* 0x000fc400078f28ff */
[C---:B------:R-:W-:Y:S01]  /*28850*/  SHF.L.U32 R2, R3.reuse, 0x6, RZ ;  /* 0x0000000603027819 */ /* 0x040fe200000006ff */
[----:B------:R-:W-:Y:S01]  /*28860*/  IMAD.IADD R0, R24, 0x1, -R0 ;  /* 0x0000000118007824 */ /* 0x000fe200078e0a00 */
[----:B------:R-:W-:Y:S02]  /*28870*/  SHF.R.S32.HI R18, RZ, 0x5, R17 ;  /* 0x00000005ff127819 */ /* 0x000fe40000011411 */
[----:B------:R-:W-:Y:S02]  /*28880*/  LOP3.LUT R2, R2, 0x1c0, RZ, 0xc0, !PT ;  /* 0x000001c002027812 */ /* 0x000fe400078ec0ff */
[----:B------:R-:W-:Y:S02]  /*28890*/  LOP3.LUT R4, R3, 0x1, RZ, 0xc0, !PT ;  /* 0x0000000103047812 */ /* 0x000fe400078ec0ff */
[----:B------:R-:W-:Y:S02]  /*288a0*/  LEA R0, R18, R0, 0x9 ;  /* 0x0000000012007211 */ /* 0x000fe400078e48ff */
[----:B------:R-:W-:-:S02]  /*288b0*/  LEA.HI R2, R2, R2, RZ, 0x1d ;  /* 0x0000000202027211 */ /* 0x000fc400078fe8ff */
[----:B------:R-:W-:Y:S02]  /*288c0*/  ISETP.NE.U32.AND P0, PT, R4, 0x1, PT ;  /* 0x000000010400780c */ /* 0x000fe40003f05070 */
[----:B------:R-:W-:Y:S01]  /*288d0*/  F2FP.BF16.F32.PACK_AB R6, R139, R6 ;  /* 0x000000068b06723e */ /* 0x000fe200000010ff */
[----:B------:R-:W-:Y:S01]  /*288e0*/  IMAD.U32 R0, R0, 0x2, R2 ;  /* 0x0000000200007824 */ /* 0x000fe200078e0002 */
[----:B------:R-:W-:Y:S02]  /*288f0*/  R2P PR, R3, 0x6 ;  /* 0x0000000603007804 */ /* 0x000fe40000000000 */
[----:B------:R-:W-:Y:S02]  /*28900*/  SEL R5, R5, 0xfffffff0, P0 ;  /* 0xfffffff005057807 */ /* 0x000fe40000000000 */
[----:B------:R-:W-:Y:S02]  /*28910*/  LEA R0, R0, UR4, 0x1 ;  /* 0x0000000400007c11 */ /* 0x000fe4000f8e08ff */
[----:B------:R-:W-:-:S02]  /*28920*/  SEL R7, R7, 0xffffffe0, !P1 ;  /* 0xffffffe007077807 */ /* 0x000fc40004800000 */
[C---:B------:R-:W-:Y:S01]  /*28930*/  IADD3 R3, R0.reuse, R5, RZ ;  /* 0x0000000500037210 */ /* 0x040fe20007ffe0ff */
[----:B------:R1:W-:Y:S01]  /*28940*/  STS [R0+0x400], R6 ;  /* 0x0004000600007388 */ /* 0x0003e20000000800 */
[----:B------:R-:W-:Y:S01]  /*28950*/  F2FP.BF16.F32.PACK_AB R136, R137, R136 ;  /* 0x000000888988723e */ /* 0x000fe200000010ff */
[C---:B------:R-:W-:Y:S01]  /*28960*/  IMAD.IADD R4, R0.reuse, 0x1, R7 ;  /* 0x0000000100047824 */ /* 0x040fe200078e0207 */
[----:B------:R-:W-:Y:S02]  /*28970*/  F2FP.BF16.F32.PACK_AB R144, R145, R144 ;  /* 0x000000909190723e */ /* 0x000fe400000010ff */
[----:B------:R-:W-:Y:S01]  /*28980*/  F2FP.BF16.F32.PACK_AB R14, R147, R14 ;  /* 0x0000000e930e723e */ /* 0x000fe200000010ff */
[----:B------:R-:W-:Y:S01]  /*28990*/  STS [R0], R136 ;  /* 0x0000008800007388 */ /* 0x000fe20000000800 */
[----:B------:R-:W-:Y:S02]  /*289a0*/  IADD3 R2, R0, 0x40, RZ ;  /* 0x0000004000027810 */ /* 0x000fe40007ffe0ff */
[----:B------:R-:W-:Y:S01]  /*289b0*/  F2FP.BF16.F32.PACK_AB R140, R141, R140 ;  /* 0x0000008c8d8c723e */ /* 0x000fe200000010ff */
[----:B------:R-:W-:Y:S01]  /*289c0*/  STS [R3], R144 ;  /* 0x0000009003007388 */ /* 0x000fe20000000800 */
[----:B------:R-:W-:-:S02]  /*289d0*/  F2FP.BF16.F32.PACK_AB R12, R143, R12 ;  /* 0x0000000c8f0c723e */ /* 0x000fc400000010ff */
[----:B------:R-:W-:Y:S01]  /*289e0*/  @P2 IADD3 R2, R0, -0x40, RZ ;  /* 0xffffffc000022810 */ /* 0x000fe20007ffe0ff */
[----:B------:R3:W-:Y:S01]  /*289f0*/  STS [R3+0x400], R14 ;  /* 0x0004000e03007388 */ /* 0x0007e20000000800 */
[----:B------:R-:W-:Y:S02]  /*28a00*/  F2FP.BF16.F32.PACK_AB R152, R153, R152 ;  /* 0x000000989998723e */ /* 0x000fe400000010ff */
[----:B------:R-:W-:Y:S01]  /*28a10*/  F2FP.BF16.F32.PACK_AB R13, R155, R13 ;  /* 0x0000000d9b0d723e */ /* 0x000fe200000010ff */
[----:B------:R-:W-:Y:S01]  /*28a20*/  STS [R4], R140 ;  /* 0x0000008c04007388 */ /* 0x000fe20000000800 */
[----:B------:R-:W-:Y:S02]  /*28a30*/  F2FP.BF16.F32.PACK_AB R148, R149, R148 ;  /* 0x000000949594723e */ /* 0x000fe400000010ff */
[----:B------:R-:W-:Y:S01]  /*28a40*/  F2FP.BF16.F32.PACK_AB R11, R151, R11 ;  /* 0x0000000b970b723e */ /* 0x000fe200000010ff */
[----:B------:R-:W-:Y:S01]  /*28a50*/  STS [R4+0x400], R12 ;  /* 0x0004000c04007388 */ /* 0x000fe20000000800 */
[----:B------:R-:W-:Y:S01]  /*28a60*/  R2UR UR4, R40 ;  /* 0x00000000280472ca */ /* 0x000fe200000e0000 */
[----:B-1----:R-:W-:Y:S01]  /*28a70*/  IMAD.IADD R6, R3, 0x1, R7 ;  /* 0x0000000103067824 */ /* 0x002fe200078e0207 */
[----:B------:R-:W-:-:S02]  /*28a80*/  R2UR UR5, R41 ;  /* 0x00000000290572ca */ /* 0x000fc400000e0000 */
[----:B------:R-:W-:Y:S02]  /*28a90*/  F2FP.BF16.F32.PACK_AB R156, R157, R156 ;  /* 0x0000009c9d9c723e */ /* 0x000fe400000010ff */
[----:B------:R-:W-:Y:S01]  /*28aa0*/  STS [R6], R152 ;  /* 0x0000009806007388 */ /* 0x000fe20000000800 */
[----:B------:R-:W-:Y:S02]  /*28ab0*/  F2FP.BF16.F32.PACK_AB R10, R159, R10 ;  /* 0x0000000a9f0a723e */ /* 0x000fe400000010ff */
[----:B------:R-:W-:Y:S01]  /*28ac0*/  F2FP.BF16.F32.PACK_AB R164, R165, R164 ;  /* 0x000000a4a5a4723e */ /* 0x000fe200000010ff */
[----:B------:R-:W-:Y:S01]  /*28ad0*/  STS [R6+0x400], R13 ;  /* 0x0004000d06007388 */ /* 0x000fe20000000800 */
[----:B------:R-:W-:Y:S02]  /*28ae0*/  F2FP.BF16.F32.PACK_AB R9, R167, R9 ;  /* 0x00000009a709723e */ /* 0x000fe400000010ff */
[----:B------:R-:W-:Y:S01]  /*28af0*/  F2FP.BF16.F32.PACK_AB R8, R163, R8 ;  /* 0x00000008a308723e */ /* 0x000fe200000010ff */
[----:B------:R-:W-:Y:S01]  /*28b00*/  STS [R2], R148 ;  /* 0x0000009402007388 */ /* 0x000fe20000000800 */
[----:B---3--:R-:W-:-:S03]  /*28b10*/  IMAD.IADD R3, R5, 0x1, R2 ;  /* 0x0000000105037824 */ /* 0x008fc600078e0202 */
[----:B------:R1:W-:Y:S01]  /*28b20*/  STS [R2+0x400], R11 ;  /* 0x0004000b02007388 */ /* 0x0003e20000000800 */
[----:B------:R-:W-:-:S03]  /*28b30*/  IMAD.IADD R0, R7, 0x1, R3 ;  /* 0x0000000107007824 */ /* 0x000fc600078e0203 */
[----:B------:R-:W-:Y:S04]  /*28b40*/  STS [R3], R156 ;  /* 0x0000009c03007388 */ /* 0x000fe80000000800 */
[----:B------:R-:W-:Y:S01]  /*28b50*/  STS [R3+0x400], R10 ;  /* 0x0004000a03007388 */ /* 0x000fe20000000800 */
[----:B-1----:R-:W-:-:S05]  /*28b60*/  IADD3 R2, R7, R2, RZ ;  /* 0x0000000207027210 */ /* 0x002fca0007ffe0ff */
[----:B------:R-:W-:Y:S04]  /*28b70*/  STS [R2], R164 ;  /* 0x000000a402007388 */ /* 0x000fe80000000800 */
[----:B------:R1:W-:Y:S04]  /*28b80*/  STS [R2+0x400], R9 ;  /* 0x0004000902007388 */ /* 0x0003e80000000800 */
[----:B------:R-:W-:Y:S04]  /*28b90*/  STS [R0], R160 ;  /* 0x000000a000007388 */ /* 0x000fe80000000800 */
[----:B------:R3:W-:Y:S01]  /*28ba0*/  STS [R0+0x400], R8 ;  /* 0x0004000800007388 */ /* 0x0007e20000000800 */
[----:B------:R-:W4:Y:S01]  /*28bb0*/  S2R R27, SR_CTAID.Y ;  /* 0x00000000001b7919 */ /* 0x000f220000002600 */
[----:B------:R-:W2:Y:S01]  /*28bc0*/  S2R R26, SR_CTAID.Z ;  /* 0x00000000001a7919 */ /* 0x000ea20000002700 */
[----:B------:R-:W-:Y:S01]  /*28bd0*/  BSSY B0, `(.L_x_2967) ;  /* 0x000002f000007945 */ /* 0x000fe20003800000 */
[----:B------:R-:W-:Y:S01]  /*28be0*/  MOV R23, 0x7f800000 ;  /* 0x7f80000000177802 */ /* 0x000fe20000000f00 */
[----:B------:R2:W5:Y:S04]  /*28bf0*/  LD.E.64 R12, desc[UR4][R20.64+0x90] ;  /* 0x00009004140c7980 */ /* 0x000568000c101b00 */
[----:B-1----:R-:W4:Y:S04]  /*28c00*/  LD.E.64 R2, desc[UR10][R20.64+0x88] ;  /* 0x0000880a14027980 */ /* 0x002f28000c101b00 */
[----:B---3--:R-:W3:Y:S01]  /*28c10*/  LD.E.U8 R0, desc[UR4][R20.64+0x1c8] ;  /* 0x0001c80414007980 */ /* 0x008ee2000c101100 */
[----:B--2---:R-:W-:-:S13]  /*28c20*/  ISETP.NE.AND P0, PT, R22, -0x1, PT ;  /* 0xffffffff1600780c */ /* 0x004fda0003f05270 */
[----:B------:R-:W-:Y:S02]  /*28c30*/  @!P0 R2UR UR8, R40 ;  /* 0x00000000280882ca */ /* 0x000fe400000e0000 */
[----:B------:R-:W-:-:S13]  /*28c40*/  @!P0 R2UR UR9, R41 ;  /* 0x00000000290982ca */ /* 0x000fda00000e0000 */
[----:B------:R-:W2:Y:S01]  /*28c50*/  @!P0 LD.E.64 R4, desc[UR8][R20.64+0x80] ;  /* 0x0000800814048980 */ /* 0x000ea2000c101b00 */
[----:B------:R-:W1:Y:S08]  /*28c60*/  @P4 MUFU.LG2 R9, R16 ;  /* 0x0000001000094308 */ /* 0x000e700000000c00 */
[----:B------:R-:W1:Y:S01]  /*28c70*/  @P3 MUFU.LG2 R8, R15 ;  /* 0x0000000f00083308 */ /* 0x000e620000000c00 */
[----:B----4-:R-:W-:Y:S01]  /*28c80*/  @!P0 SHF.R.S32.HI R10, RZ, 0x1f, R27 ;  /* 0x0000001fff0a8819 */ /* 0x010fe2000001141b */
[----:B------:R-:W-:-:S02]  /*28c90*/  IMAD.MOV.U32 R36, RZ, RZ, 0x7f800000 ;  /* 0x7f800000ff247424 */ /* 0x000fc400078e00ff */
[----:B-1----:R-:W-:-:S04]  /*28ca0*/  @P4 FMUL.FTZ R9, R9, 0.69314718246459960938 ;  /* 0x3f31721809094820 */ /* 0x002fc80000410000 */
[----:B------:R-:W-:Y:S01]  /*28cb0*/  @P4 FFMA.FTZ R23, R19, R38, R9 ;  /* 0x0000002613174223 */ /* 0x000fe20000010009 */
[----:B------:R-:W-:-:S04]  /*28cc0*/  @P3 FMUL.FTZ R8, R8, 0.69314718246459960938 ;  /* 0x3f31721808083820 */ /* 0x000fc80000410000 */
[----:B------:R-:W-:Y:S01]  /*28cd0*/  @P3 FFMA.FTZ R36, R19, R37, R8 ;  /* 0x0000002513243223 */ /* 0x000fe20000010008 */
[----:B---3--:R-:W-:Y:S01]  /*28ce0*/  ISETP.NE.AND P1, PT, R0, RZ, PT ;  /* 0x000000ff0000720c */ /* 0x008fe20003f25270 */
[-C--:B------:R-:W-:Y:S02]  /*28cf0*/  @P0 IMAD R0, R3, R22.reuse, RZ ;  /* 0x0000001603000224 */ /* 0x080fe400078e02ff */
[----:B------:R-:W-:-:S04]  /*28d00*/  @P0 IMAD.WIDE.U32 R6, R2, R22, RZ ;  /* 0x0000001602060225 */ /* 0x000fc800078e00ff */
[----:B------:R-:W-:Y:S01]  /*28d10*/  @P0 IMAD.MOV.U32 R15, RZ, RZ, R6 ;  /* 0x000000ffff0f0224 */ /* 0x000fe200078e0006 */
[----:B------:R-:W-:Y:S01]  /*28d20*/  @P0 IADD3 R16, R7, R0, RZ ;  /* 0x0000000007100210 */ /* 0x000fe20007ffe0ff */
[----:B--2---:R-:W-:-:S04]  /*28d30*/  @!P0 IMAD R5, R5, R27, RZ ;  /* 0x0000001b05058224 */ /* 0x004fc800078e02ff */
        /* <DEDUP_REMOVED lines=13> */
[----:B------:R2:W-:Y:S02]  /*28e10*/  @!P0 STL [R1+0x20], R22 ;  /* 0x0000201601008387 */ /* 0x0005e40000100800 */
[----:B--2---:R-:W-:Y:S01]  /*28e20*/  IMAD R22, R4, R26, R22 ;  /* 0x0000001a04167224 */ /* 0x004fe200078e0216 */
[----:B------:R-:W-:Y:S05]  /*28e30*/  BRA `(.L_x_2969) ;  /* 0x0000000000207947 */ /* 0x000fea0003800000 */
.L_x_2968:
        /* <DEDUP_REMOVED lines=8> */
.L_x_2969:
[----:B------:R-:W-:Y:S05]  /*28ec0*/  BSYNC B0 ;  /* 0x0000000000007941 */ /* 0x000fea0003800000 */
.L_x_2967:
[----:B------:R-:W2:Y:S01]  /*28ed0*/  LDL R39, [R1+0x28] ;  /* 0x0000280001277983 */ /* 0x000ea20000100800 */
[----:B------:R-:W-:Y:S02]  /*28ee0*/  R2UR UR4, R40 ;  /* 0x00000000280472ca */ /* 0x000fe400000e0000 */
[----:B------:R-:W-:Y:S01]  /*28ef0*/  R2UR UR5, R41 ;  /* 0x00000000290572ca */ /* 0x000fe200000e0000 */
[----:B------:R-:W1:Y:S01]  /*28f00*/  S2R R9, SR_TID.X ;  /* 0x0000000000097919 */ /* 0x000e620000002100 */
[----:B------:R-:W3:Y:S01]  /*28f10*/  S2R R38, SR_CTAID.X ;  /* 0x0000000000267919 */ /* 0x000ee20000002500 */
[----:B------:R-:W-:Y:S02]  /*28f20*/  LEA.HI R6, R25, R24, RZ, 0x3 ;  /* 0x0000001819067211 */ /* 0x000fe400078f18ff */
[----:B------:R-:W-:Y:S02]  /*28f30*/  LOP3.LUT R0, R17, 0xffffffe0, RZ, 0xc0, !PT ;  /* 0xffffffe011007812 */ /* 0x000fe400078ec0ff */
[----:B------:R-:W-:-:S03]  /*28f40*/  LOP3.LUT R6, R6, 0xfffffff8, RZ, 0xc0, !PT ;  /* 0xfffffff806067812 */ /* 0x000fc600078ec0ff */
[----:B------:R-:W-:-:S03]  /*28f50*/  IMAD.IADD R0, R24, 0x1, -R0 ;  /* 0x0000000118007824 */ /* 0x000fc600078e0a00 */
[----:B------:R4:W5:Y:S01]  /*28f60*/  LD.E.64 R4, desc[UR4][R20.64+0x70] ;  /* 0x0000700414047980 */ /* 0x000962000c101b00 */
[----:B------:R-:W-:Y:S01]  /*28f70*/  IMAD.IADD R6, R24, 0x1, -R6 ;  /* 0x0000000118067824 */ /* 0x000fe200078e0a06 */
[----:B------:R-:W-:Y:S01]  /*28f80*/  SHF.R.S32.HI R37, RZ, 0x1f, R26 ;  /* 0x0000001fff257819 */ /* 0x000fe2000001141a */
[----:B-----5:R-:W-:Y:S01]  /*28f90*/  IMAD R7, R13, R26, RZ ;  /* 0x0000001a0d077224 */ /* 0x020fe200078e02ff */
[----:B------:R-:W-:Y:S01]  /*28fa0*/  LOP3.LUT P0, RZ, R0, 0x3, RZ, 0xc0, !PT ;  /* 0x0000000300ff7812 */ /* 0x000fe2000780c0ff */
[----:B------:R-:W-:Y:S01]  /*28fb0*/  IMAD.SHL.U32 R6, R6, 0x8, RZ ;  /* 0x0000000806067824 */ /* 0x000fe200078e00ff */
[----:B------:R-:W-:Y:S01]  /*28fc0*/  SHF.R.S32.HI R8, RZ, 0x1f, R18 ;  /* 0x0000001fff087819 */ /* 0x000fe20000011412 */
[----:B------:R-:W-:-:S03]  /*28fd0*/  IMAD R37, R12, R37, R7 ;  /* 0x000000250c257224 */ /* 0x000fc600078e0207 */
[----:B------:R-:W-:Y:S02]  /*28fe0*/  LEA.HI R8, R8, R18, RZ, 0x2 ;  /* 0x0000001208087211 */ /* 0x000fe400078f10ff */
[----:B-1----:R-:W-:-:S04]  /*28ff0*/  SHF.R.S32.HI R14, RZ, 0x1f, R9 ;  /* 0x0000001fff0e7819 */ /* 0x002fc80000011409 */
[-C--:B------:R-:W-:Y:S01]  /*29000*/  LEA.HI R0, R14, R9.reuse, RZ, 0x5 ;  /* 0x000000090e007211 */ /* 0x080fe200078f28ff */
[----:B------:R-:W5:Y:S01]  /*29010*/  LD.E.64 R20, desc[UR4][R20.64+0xa0] ;  /* 0x0000a00414147980 */ /* 0x000f62000c101b00 */
[----:B------:R-:W-:Y:S05]  /*29020*/  WARPSYNC.ALL ;  /* 0x0000000000007948 */ /* 0x000fea0003800000 */
[----:B------:R-:W-:Y:S01]  /*29030*/  BAR.SYNC.DEFER_BLOCKING 0x0 ;  /* 0x0000000000007b1d */ /* 0x000fe20000010000 */
[----:B---3--:R-:W-:Y:S01]  /*29040*/  IMAD.SHL.U32 R10, R38, 0x40, RZ ;  /* 0x00000040260a7824 */ /* 0x008fe200078e00ff */
[----:B------:R-:W-:Y:S02]  /*29050*/  LOP3.LUT R0, R0, 0xffffffe0, RZ, 0xc0, !PT ;  /* 0xffffffe000007812 */ /* 0x000fe400078ec0ff */
[----:B------:R-:W-:Y:S01]  /*29060*/  SHF.R.S32.HI R7, RZ, 0x1f, R6 ;  /* 0x0000001fff077819 */ /* 0x000fe20000011406 */
[-C--:B------:R-:W-:Y:S01]  /*29070*/  IMAD R11, R3, R10.reuse, RZ ;  /* 0x0000000a030b7224 */ /* 0x080fe200078e02ff */
[----:B------:R-:W-:Y:S01]  /*29080*/  SHF.R.S32.HI R13, RZ, 0x1f, R10 ;  /* 0x0000001fff0d7819 */ /* 0x000fe2000001140a */
[----:B------:R-:W-:Y:S01]  /*29090*/  BSSY B0, `(.L_x_2970) ;  /* 0x000002c000007945 */ /* 0x000fe20003800000 */
[----:B------:R-:W-:Y:S01]  /*290a0*/  LEA.HI R14, R14, R9, RZ, 0x3 ;  /* 0x000000090e0e7211 */ /* 0x000fe200078f18ff */
[----:B------:R-:W-:Y:S01]  /*290b0*/  IMAD.IADD R9, R9, 0x1, -R0 ;  /* 0x0000000109097824 */ /* 0x000fe200078e0a00 */
[----:B------:R-:W-:Y:S01]  /*290c0*/  LOP3.LUT R8, R8, 0xffffffc, RZ, 0xc0, !PT ;  /* 0x0ffffffc08087812 */ /* 0x000fe200078ec0ff */
[----:B------:R-:W-:Y:S01]  /*290d0*/  IMAD.WIDE.U32 R6, R2, R10, R6 ;  /* 0x0000000a02067225 */ /* 0x000fe200078e0006 */
[----:B------:R-:W-:-:S03]  /*290e0*/  SHF.R.S32.HI R14, RZ, 0x3, R14 ;  /* 0x00000003ff0e7819 */ /* 0x000fc6000001140e */
[----:B------:R-:W-:Y:S01]  /*290f0*/  IMAD R11, R2, R13, R11 ;  /* 0x0000000d020b7224 */ /* 0x000fe200078e020b */
[----:B------:R-:W-:Y:S01]  /*29100*/  SHF.R.S32.HI R13, RZ, 0x1f, R9 ;  /* 0x0000001fff0d7819 */ /* 0x000fe20000011409 */
[----:B------:R-:W-:Y:S01]  /*29110*/  VIADD R17, R14, 0x10 ;  /* 0x000000100e117836 */ /* 0x000fe20000000000 */
[----:B------:R4:W1:Y:S04]  /*29120*/  LDS.128 R28, [R233+0x1000] ;  /* 0x00100000e91c7984 */ /* 0x0008680000000c00 */
[----:B------:R4:W3:Y:S01]  /*29130*/  LDS.128 R32, [R233+0x1800] ;  /* 0x00180000e9207984 */ /* 0x0008e20000000c00 */
[----:B--2---:R-:W-:Y:S02]  /*29140*/  IMAD.IADD R0, R39, 0x1, -R10 ;  /* 0x0000000127007824 */ /* 0x004fe400078e0a0a */
[----:B------:R-:W-:Y:S01]  /*29150*/  IMAD.IADD R10, R18, 0x1, -R8 ;  /* 0x00000001120a7824 */ /* 0x000fe200078e0a08 */
[----:B------:R-:W-:-:S02]  /*29160*/  IADD3 R8, P1, R15, R6, RZ ;  /* 0x000000060f087210 */ /* 0x000fc40007f3e0ff */
[----:B------:R-:W-:Y:S01]  /*29170*/  LEA.HI R6, R13, R9, RZ, 0x2 ;  /* 0x000000090d067211 */ /* 0x000fe200078f10ff */
[----:B------:R-:W-:Y:S01]  /*29180*/  VIADD R13, R14, 0x20 ;  /* 0x000000200e0d7836 */ /* 0x000fe20000000000 */
[----:B------:R-:W-:Y:S01]  /*29190*/  IADD3.X R9, R16, R7, R11, P1, !PT ;  /* 0x0000000710097210 */ /* 0x000fe20000ffe40b */
[----:B------:R-:W-:Y:S01]  /*291a0*/  VIADD R7, R14, 0x30 ;  /* 0x000000300e077836 */ /* 0x000fe20000000000 */
[----:B------:R-:W-:Y:S02]  /*291b0*/  ISETP.GE.AND P3, PT, R17, R0, PT ;  /* 0x000000001100720c */ /* 0x000fe40003f66270 */
[----:B------:R4:W2:Y:S01]  /*291c0*/  LDS.128 R16, [R233] ;  /* 0x00000000e9107984 */ /* 0x0008a20000000c00 */
[----:B------:R-:W-:Y:S01]  /*291d0*/  IMAD.WIDE.U32 R8, R12, R26, R8 ;  /* 0x0000001a0c087225 */ /* 0x000fe200078e0008 */
[----:B------:R-:W-:Y:S02]  /*291e0*/  SHF.R.S32.HI R6, RZ, 0x2, R6 ;  /* 0x00000002ff067819 */ /* 0x000fe40000011406 */
[----:B------:R4:W1:Y:S01]  /*291f0*/  LDS.128 R24, [R233+0x800] ;  /* 0x00080000e9187984 */ /* 0x0008620000000c00 */
[----:B------:R-:W-:-:S02]  /*29200*/  ISETP.GE.AND P2, PT, R13, R0, PT ;  /* 0x000000000d00720c */ /* 0x000fc40003f46270 */
[-C--:B------:R-:W-:Y:S02]  /*29210*/  ISETP.GE.AND P4, PT, R14, R0.reuse, PT ;  /* 0x000000000e00720c */ /* 0x080fe40003f86270 */
[----:B------:R-:W-:Y:S01]  /*29220*/  ISETP.GE.AND P1, PT, R7, R0, PT ;  /* 0x000000000700720c */ /* 0x000fe20003f26270 */
[----:B------:R-:W-:Y:S01]  /*29230*/  IMAD R0, R10, 0x10, R6 ;  /* 0x000000100a007824 */ /* 0x000fe200078e0206 */
[----:B---3--:R-:W-:Y:S11]  /*29240*/  @P0 BRA `(.L_x_2971) ;  /* 0x0000000000400947 */ /* 0x008ff60003800000 */
[----:B------:R-:W-:Y:S02]  /*29250*/  IMAD R6, R38, -0x40, R39 ;  /* 0xffffffc026067824 */ /* 0x000fe400078e0227 */
        /* <DEDUP_REMOVED lines=11> */
[----:B-----5:R-:W-:-:S04]  /*29310*/  LEA R6, P0, R7, R20, 0x2 ;  /* 0x0000001407067211 */ /* 0x020fc800078010ff */
[----:B------:R-:W-:-:S05]  /*29320*/  LEA.HI.X R7, R7, R21, R0, 0x2, P0 ;  /* 0x0000001507077211 */ /* 0x000fca00000f1400 */
[----:B------:R3:W-:Y:S04]  /*29330*/  @!P6 ST.E desc[UR8][R6.64], R23 ;  /* 0x000000170600e985 */ /* 0x0007e8000c101908 */
[----:B------:R3:W-:Y:S02]  /*29340*/  @!P5 ST.E desc[UR4][R6.64+0x20], R36 ;  /* 0x000020240600d985 */ /* 0x0007e4000c101904 */
.L_x_2971:
[----:B------:R-:W-:Y:S05]  /*29350*/  BSYNC B0 ;  /* 0x0000000000007941 */ /* 0x000fea0003800000 */
.L_x_2970:
[----:B------:R-:W-:Y:S01]  /*29360*/  BSSY B0, `(.L_x_2972) ;  /* 0x000000e000007945 */ /* 0x000fe20003800000 */
[----:B------:R-:W-:Y:S02]  /*29370*/  SHF.R.S32.HI R15, RZ, 0x1f, R14 ;  /* 0x0000001fff0f7819 */ /* 0x000fe4000001140e */
[----:B---3--:R-:W-:Y:S01]  /*29380*/  IADD3 R7, R9, R37, RZ ;  /* 0x0000002509077210 */ /* 0x008fe20007ffe0ff */
        /* <DEDUP_REMOVED lines=10> */
[----:B--2---:R3:W-:Y:S04]  /*29430*/  ST.E.128 desc[UR4][R12.64], R16 ;  /* 0x000000100c007985 */ /* 0x0047e8000c101d04 */
.L_x_2973:
[----:B------:R-:W-:Y:S05]  /*29440*/  BSYNC B0 ;  /* 0x0000000000007941 */ /* 0x000fea0003800000 */
.L_x_2972:
[----:B------:R-:W-:Y:S04]  /*29450*/  BSSY B0, `(.L_x_2974) ;  /* 0x000000f000007945 */ /* 0x000fe80003800000 */
[----:B------:R-:W-:Y:S05]  /*29460*/  @P3 BRA `(.L_x_2975) ;  /* 0x0000000000343947 */ /* 0x000fea0003800000 */
[----:B------:R-:W-:Y:S02]  /*29470*/  IADD3 R0, P0, R14, 0x10, RZ ;  /* 0x000000100e007810 */ /* 0x000fe40007f1e0ff */
[----:B------:R-:W-:Y:S02]  /*29480*/  MOV R11, R7 ;  /* 0x00000007000b7202 */ /* 0x000fe40000000f00 */
[----:B------:R-:W-:Y:S01]  /*29490*/  R2UR UR4, R40 ;  /* 0x00000000280472ca */ /* 0x000fe200000e0000 */
[----:B------:R-:W-:Y:S01]  /*294a0*/  IMAD.X R10, RZ, RZ, R15, P0 ;  /* 0x000000ffff0a7224 */ /* 0x000fe200000e060f */
[----:B------:R-:W-:-:S03]  /*294b0*/  R2UR UR5, R41 ;  /* 0x00000000290572ca */ /* 0x000fc600000e0000 */
[----:B---3--:R-:W-:Y:S02]  /*294c0*/  IMAD R12, R10, R2, RZ ;  /* 0x000000020a0c7224 */ /* 0x008fe400078e02ff */
[----:B------:R-:W-:-:S04]  /*294d0*/  IMAD.MOV.U32 R10, RZ, RZ, R8 ;  /* 0x000000ffff0a7224 */ /* 0x000fc800078e0008 */
[----:B------:R-:W-:-:S04]  /*294e0*/  IMAD.WIDE.U32 R10, R2, R0, R10 ;  /* 0x00000000020a7225 */ /* 0x000fc800078e000a */
[----:B------:R-:W-:Y:S01]  /*294f0*/  IMAD R0, R3, R0, R12 ;  /* 0x0000000003007224 */ /* 0x000fe200078e020c */
[----:B------:R-:W-:-:S03]  /*29500*/  LEA R12, P0, R10, R4, 0x1 ;  /* 0x000000040a0c7211 */ /* 0x000fc600078008ff */
[----:B------:R-:W-:-:S05]  /*29510*/  IMAD.IADD R0, R11, 0x1, R0 ;  /* 0x000000010b007824 */ /* 0x000fca00078e0200 */
[----:B------:R-:W-:-:S05]  /*29520*/  LEA.HI.X R13, R10, R5, R0, 0x1, P0 ;  /* 0x000000050a0d7211 */ /* 0x000fca00000f0c00 */
[----:B-1----:R1:W-:Y:S02]  /*29530*/  ST.E.128 desc[UR4][R12.64], R24 ;  /* 0x000000180c007985 */ /* 0x0023e4000c101d04 */
.L_x_2975:
[----:B------:R-:W-:Y:S05]  /*29540*/  BSYNC B0 ;  /* 0x0000000000007941 */ /* 0x000fea0003800000 */
.L_x_2974:
[----:B------:R-:W-:Y:S04]  /*29550*/  BSSY B0, `(.L_x_2976) ;  /* 0x000000f000007945 */ /* 0x000fe80003800000 */
[----:B------:R-:W-:Y:S05]  /*29560*/  @P2 BRA `(.L_x_2977) ;  /* 0x0000000000342947 */ /* 0x000fea0003800000 */
[----:B------:R-:W-:Y:S02]  /*29570*/  IADD3 R0, P0, R14, 0x20, RZ ;  /* 0x000000200e007810 */ /* 0x000fe40007f1e0ff */
[----:B------:R-:W-:Y:S02]  /*29580*/  MOV R11, R7 ;  /* 0x00000007000b7202 */ /* 0x000fe40000000f00 */
[----:B------:R-:W-:Y:S01]  /*29590*/  R2UR UR4, R40 ;  /* 0x00000000280472ca */ /* 0x000fe200000e0000 */
[----:B------:R-:W-:Y:S01]  /*295a0*/  IMAD.X R10, RZ, RZ, R15, P0 ;  /* 0x000000ffff0a7224 */ /* 0x000fe200000e060f */
[----:B------:R-:W-:-:S03]  /*295b0*/  R2UR UR5, R41 ;  /* 0x00000000290572ca */ /* 0x000fc600000e0000 */
[----:B-1-3--:R-:W-:Y:S02]  /*295c0*/  IMAD R12, R10, R2, RZ ;  /* 0x000000020a0c7224 */ /* 0x00afe400078e02ff */
[----:B------:R-:W-:-:S04]  /*295d0*/  IMAD.MOV.U32 R10, RZ, RZ, R8 ;  /* 0x000000ffff0a7224 */ /* 0x000fc800078e0008 */
[----:B------:R-:W-:-:S04]  /*295e0*/  IMAD.WIDE.U32 R10, R2, R0, R10 ;  /* 0x00000000020a7225 */ /* 0x000fc800078e000a */
[----:B------:R-:W-:Y:S01]  /*295f0*/  IMAD R0, R3, R0, R12 ;  /* 0x0000000003007224 */ /* 0x000fe200078e020c */
[----:B------:R-:W-:-:S03]  /*29600*/  LEA R12, P0, R10, R4, 0x1 ;  /* 0x000000040a0c7211 */ /* 0x000fc600078008ff */
[----:B------:R-:W-:-:S05]  /*29610*/  IMAD.IADD R0, R11, 0x1, R0 ;  /* 0x000000010b007824 */ /* 0x000fca00078e0200 */
[----:B------:R-:W-:-:S05]  /*29620*/  LEA.HI.X R13, R10, R5, R0, 0x1, P0 ;  /* 0x000000050a0d7211 */ /* 0x000fca00000f0c00 */
[----:B------:R1:W-:Y:S02]  /*29630*/  ST.E.128 desc[UR4][R12.64], R28 ;  /* 0x0000001c0c007985 */ /* 0x0003e4000c101d04 */
.L_x_2977:
[----:B------:R-:W-:Y:S05]  /*29640*/  BSYNC B0 ;  /* 0x0000000000007941 */ /* 0x000fea0003800000 */
.L_x_2976:
[----:B-1-3--:R-:W-:Y:S02]  /*29650*/  MOV R12, 0x50 ;  /* 0x00000050000c7802 */ /* 0x00afe40000000f00 */
[----:B------:R-:W-:-:S03]  /*29660*/  MOV R11, 0x0 ;  /* 0x00000000000b7802 */ /* 0x000fc60000000f00 */
[----:B------:R-:W-:-:S04]  /*29670*/  IMAD.MOV.U32 R10, RZ, RZ, R12 ;  /* 0x000000ffff0a7224 */ /* 0x000fc800078e000c */
[----:B--2-45:R-:W-:Y:S05]  /*29680*/  @P1 RET.REL.NODEC R10 `(_ZN5flash24flash_fwd_splitkv_kernelI23Flash_fwd_kernel_traitsILi64ELi64ELi256ELi4ELb0ELb0EN7cutlass10bfloat16_tE19Flash_kernel_traitsILi64ELi64ELi256ELi4ES3_EELb1ELb0ELb0ELb0ELb1ELb1ELb0ELb1EEEvNS_16Flash_fwd_paramsE) ;  /* 0xfffffd680a5c1950 */ /* 0x034fea0003c3ffff */
[----:B------:R-:W-:Y:S02]  /*29690*/  IADD3 R0, P0, R14, 0x30, RZ ;  /* 0x000000300e007810 */ /* 0x000fe40007f1e0ff */
[----:B------:R-:W-:Y:S02]  /*296a0*/  R2UR UR4, R40 ;  /* 0x00000000280472ca */ /* 0x000fe400000e0000 */
[----:B------:R-:W-:Y:S01]  /*296b0*/  R2UR UR5, R41 ;  /* 0x00000000290572ca */ /* 0x000fe200000e0000 */
[----:B------:R-:W-:-:S04]  /*296c0*/  IMAD.X R6, RZ, RZ, R15, P0 ;  /* 0x000000ffff067224 */ /* 0x000fc800000e060f */
[----:B------:R-:W-:Y:S01]  /*296d0*/  IMAD R9, R6, R2, RZ ;  /* 0x0000000206097224 */ /* 0x000fe200078e02ff */
[----:B------:R-:W-:-:S03]  /*296e0*/  MOV R6, R8 ;  /* 0x0000000800067202 */ /* 0x000fc60000000f00 */
[-C--:B------:R-:W-:Y:S02]  /*296f0*/  IMAD R3, R3, R0.reuse, R9 ;  /* 0x0000000003037224 */ /* 0x080fe400078e0209 */
[----:B------:R-:W-:-:S04]  /*29700*/  IMAD.WIDE.U32 R6, R2, R0, R6 ;  /* 0x0000000002067225 */ /* 0x000fc800078e0006 */
[----:B------:R-:W-:Y:S01]  /*29710*/  IMAD.IADD R3, R7, 0x1, R3 ;  /* 0x0000000107037824 */ /* 0x000fe200078e0203 */
[----:B------:R-:W-:-:S04]  /*29720*/  LEA R2, P0, R6, R4, 0x1 ;  /* 0x0000000406027211 */ /* 0x000fc800078008ff */
[----:B------:R-:W-:-:S05]  /*29730*/  LEA.HI.X R3, R6, R5, R3, 0x1, P0 ;  /* 0x0000000506037211 */ /* 0x000fca00000f0c03 */
[----:B------:R1:W-:Y:S02]  /*29740*/  ST.E.128 desc[UR4][R2.64], R32 ;  /* 0x0000002002007985 */ /* 0x0003e4000c101d04 */
[----:B-1----:R-:W-:Y:S01]  /*29750*/  MOV R2, R12 ;  /* 0x0000000c00027202 */ /* 0x002fe20000000f00 */
[----:B------:R-:W-:-:S04]  /*29760*/  IMAD.MOV.U32 R3, RZ, RZ, 0x0 ;  /* 0x00000000ff037424 */ /* 0x000fc800078e00ff */
[----:B------:R-:W-:Y:S05]  /*29770*/  RET.REL.NODEC R2 `(_ZN5flash24flash_fwd_splitkv_kernelI23Flash_fwd_kernel_traitsILi64ELi64ELi256ELi4ELb0ELb0EN7cutlass10bfloat16_tE19Flash_kernel_traitsILi64ELi64ELi256ELi4ES3_EELb1ELb0ELb0ELb0ELb1ELb1ELb0ELb1EEEvNS_16Flash_fwd_paramsE) ;  /* 0xfffffd6802207950 */ /* 0x000fea0003c3ffff */
.L_x_2966:
[----:B-1----:R-:W-:Y:S01]  /*29780*/  IMAD.MOV.U32 R0, RZ, RZ, 0x2 ;  /* 0x00000002ff007424 */ /* 0x002fe200078e00ff */
[----:B-----5:R-:W-:Y:S01]  /*29790*/  MOV R2, R8 ;  /* 0x0000000800027202 */ /* 0x020fe20000000f00 */
[----:B------:R-:W-:Y:S01]  /*297a0*/  IMAD.MOV.U32 R4, RZ, RZ, -0x1 ;  /* 0xffffffffff047424 */ /* 0x000fe200078e00ff */
[----:B------:R-:W-:-:S07]  /*297b0*/  MOV R3, 0x1f ;  /* 0x0000001f00037802 */ /* 0x000fce0000000f00 */
[----:B--2---:R-:W-:Y:S05]  /*297c0*/  WARPSYNC.COLLECTIVE R4, `(.L_x_2978) ;  /* 0x0000000004087348 */ /* 0x004fea0003c00000 */
[----:B------:R1:W3:Y:S02]  /*297d0*/  SHFL.BFLY P0, R0, R2, R0, R3 ;  /* 0x0c00000002007389 */ /* 0x0002e40000000003 */
[----:B-123--:R-:W-:Y:S01]  /*297e0*/  ENDCOLLECTIVE ;  /* 0x000000000000791b */ /* 0x00efe20003800000 */
.L_x_2978:
[----:B------:R-:W-:Y:S02]  /*297f0*/  MOV R5, R0 ;  /* 0x0000000000057202 */ /* 0x000fe40000000f00 */
[----:B------:R-:W-:-:S03]  /*29800*/  MOV R0, 0x1 ;  /* 0x0000000100007802 */ /* 0x000fc60000000f00 */
[----:B------:R-:W-:-:S04]  /*29810*/  FADD.FTZ R5, R5, R8 ;  /* 0x0000000805057221 */ /* 0x000fc80000010000 */
[----:B------:R-:W-:-:S07]  /*29820*/  IMAD.MOV.U32 R2, RZ, RZ, R5 ;  /* 0x000000ffff027224 */ /* 0x000fce00078e0005 */
[----:B------:R-:W-:Y:S05]  /*29830*/  WARPSYNC.COLLECTIVE R4, `(.L_x_2979) ;  /* 0x0000000004087348 */ /* 0x000fea0003c00000 */
[----:B------:R1:W2:Y:S02]  /*29840*/  SHFL.BFLY P0, R0, R2, R0, R3 ;  /* 0x0c00000002007389 */ /* 0x0002a40000000003 */
[----:B-12---:R-:W-:Y:S01]  /*29850*/  ENDCOLLECTIVE ;  /* 0x000000000000791b */ /* 0x006fe20003800000 */
.L_x_2979:
[----:B------:R-:W-:Y:S01]  /*29860*/  IMAD.MOV.U32 R6, RZ, RZ, R0 ;  /* 0x000000ffff067224 */ /* 0x000fe200078e0000 */
[----:B------:R-:W-:Y:S02]  /*29870*/  MOV R0, 0x2 ;  /* 0x0000000200007802 */ /* 0x000fe40000000f00 */
[----:B------:R-:W-:Y:S01]  /*29880*/  MOV R2, R7 ;  /* 0x0000000700027202 */ /* 0x000fe20000000f00 */
[----:B------:R-:W-:-:S07]  /*29890*/  FADD.FTZ R16, R5, R6 ;  /* 0x0000000605107221 */ /* 0x000fce0000010000 */
[----:B------:R-:W-:Y:S05]  /*298a0*/  WARPSYNC.COLLECTIVE R4, `(.L_x_2980) ;  /* 0x0000000004087348 */ /* 0x000fea0003c00000 */
[----:B------:R1:W2:Y:S02]  /*298b0*/  SHFL.BFLY P0, R0, R2, R0, R3 ;  /* 0x0c00000002007389 */ /* 0x0002a40000000003 */
[----:B-12---:R-:W-:Y:S01]  /*298c0*/  ENDCOLLECTIVE ;  /* 0x000000000000791b */ /* 0x006fe20003800000 */
.L_x_2980:
[----:B------:R-:W-:Y:S01]  /*298d0*/  IMAD.MOV.U32 R2, RZ, RZ, R0 ;  /* 0x000000ffff027224 */ /* 0x000fe200078e0000 */
[----:B------:R-:W-:-:S03]  /*298e0*/  MOV R0, 0x1 ;  /* 0x0000000100007802 */ /* 0x000fc60000000f00 */
[----:B------:R-:W-:-:S07]  /*298f0*/  FADD.FTZ R2, R2, R7 ;  /* 0x0000000702027221 */ /* 0x000fce0000010000 */
[----:B------:R-:W-:Y:S05]  /*29900*/  WARPSYNC.COLLECTIVE R4, `(.L_x_2981) ;  /* 0x0000000004087348 */ /* 0x000fea0003c00000 */
[----:B------:R1:W2:Y:S02]  /*29910*/  SHFL.BFLY P0, R0, R2, R0, R3 ;  /* 0x0c00000002007389 */ /* 0x0002a40000000003 */
[----:B-12---:R-:W-:Y:S01]  /*29920*/  ENDCOLLECTIVE ;  /* 0x000000000000791b */ /* 0x006fe20003800000 */
.L_x_2981:
[----:B------:R-:W-:Y:S01]  /*29930*/  MOV R3, R0 ;  /* 0x0000000000037202 */ /* 0x000fe20000000f00 */
[----:B------:R-:W-:Y:S06]  /*29940*/  BRA `(.L_x_2982) ;  /* 0xffffffe800d87947 */ /* 0x000fec000383ffff */
.L_x_2983:
        /* <DEDUP_REMOVED lines=11> */
.L_x_7957:


//--------------------- .text._ZN5flash24flash_fwd_splitkv_kernelI23Flash_fwd_kernel_traitsILi64ELi64ELi256ELi4ELb0ELb0EN7cutlass10bfloat16_tE19Flash_kernel_traitsILi64ELi64ELi256ELi4ES3_EELb1ELb0ELb1ELb0ELb0ELb0ELb0ELb1EEEvNS_16Flash_fwd_paramsE --------------------------
	.section	.text._ZN5flash24flash_fwd_splitkv_kernelI23Flash_fwd_kernel_traitsILi64ELi64ELi256ELi4ELb0ELb0EN7cutlass10bfloat16_tE19Flash_kernel_traitsILi64ELi64ELi256ELi4ES3_EELb1ELb0ELb1ELb0ELb0ELb0ELb0ELb1EEEvNS_16Flash_fwd_paramsE,"ax",@progbits
	.align	128
        .global         _ZN5flash24flash_fwd_splitkv_kernelI23Flash_fwd_kernel_traitsILi64ELi64ELi256ELi4ELb0ELb0EN7cutlass10bfloat16_tE19Flash_kernel_traitsILi64ELi64ELi256ELi4ES3_EELb1ELb0ELb1ELb0ELb0ELb0ELb0ELb1EEEvNS_16Flash_fwd_paramsE
        .type           _ZN5flash24flash_fwd_splitkv_kernelI23Flash_fwd_kernel_traitsILi64ELi64ELi256ELi4ELb0ELb0EN7cutlass10bfloat16_tE19Flash_kernel_traitsILi64ELi64ELi256ELi4ES3_EELb1ELb0ELb1ELb0ELb0ELb0ELb0ELb1EEEvNS_16Flash_fwd_paramsE,@function
        .size           _ZN5flash24flash_fwd_splitkv_kernelI23Flash_fwd_kernel_traitsILi64ELi64ELi256ELi4ELb0ELb0EN7cutlass10bfloat16_tE19Flash_kernel_traitsILi64ELi64ELi256ELi4ES3_EELb1ELb0ELb1ELb0ELb0ELb0ELb0ELb1EEEvNS_16Flash_fwd_paramsE,(.L_x_7958 - _ZN5flash24flash_fwd_splitkv_kernelI23Flash_fwd_kernel_traitsILi64ELi64ELi256ELi4ELb0ELb0EN7cutlass10bfloat16_tE19Flash_kernel_traitsILi64ELi64ELi256ELi4ES3_EELb1ELb0ELb1ELb0ELb0ELb0ELb0ELb1EEEvNS_16Flash_fwd_paramsE)
        .other          _ZN5flash24flash_fwd_splitkv_kernelI23Flash_fwd_kernel_traitsILi64ELi64ELi256ELi4ELb0ELb0EN7cutlass10bfloat16_tE19Flash_kernel_traitsILi64ELi64ELi256ELi4ES3_EELb1ELb0ELb1ELb0ELb0ELb0ELb0ELb1EEEvNS_16Flash_fwd_paramsE,@"STO_CUDA_ENTRY STV_DEFAULT"
_ZN5flash24flash_fwd_splitkv_kernelI23Flash_fwd_kernel_traitsILi64ELi64ELi256ELi4ELb0ELb0EN7cutlass10bfloat16_tE19Flash_kernel_traitsILi64ELi64ELi256ELi4ES3_EELb1ELb0ELb1ELb0ELb0ELb0ELb0ELb1EEEvNS_16Flash_fwd_paramsE:
.text._ZN5flash24flash_fwd_splitkv_kernelI23Flash_fwd_kernel_traitsILi64ELi64ELi256ELi4ELb0ELb0EN7cutlass10bfloat16_tE19Flash_kernel_traitsILi64ELi64ELi256ELi4ES3_EELb1ELb0ELb1ELb0ELb0ELb0ELb0ELb1EEEvNS_16Flash_fwd_paramsE:
[----:B------:R-:W1:Y:S08]  /*0000*/  LDC R1, c[0x0][0x28] ;  /* 0x00000a00ff017b82 */ /* 0x000e700000000800 */
[----:B------:R-:W2:Y:S01]  /*0010*/  LDC.64 R24, c[0x0][0x198] ;  /* 0x00006600ff187b82 */ /* 0x000ea20000000a00 */
[----:B------:R-:W-:Y:S01]  /*0020*/  BSSY B3, `(.L_x_2984) ;  /* 0x0000003000037945 */ /* 0x000fe20003800000 */
[----:B-1----:R-:W-:-:S06]  /*0030*/  IADD3 R1, R1, -0x180, RZ ;  /* 0xfffffe8001017810 */ /* 0x002fcc0007ffe0ff */
[----:B--2---:R-:W-:Y:S05]  /*0040*/  CALL.REL.NOINC `($_ZN5flash24flash_fwd_splitkv_kernelI23Flash_fwd_kernel_traitsILi64ELi64ELi256ELi4ELb0ELb0EN7cutlass10bfloat16_tE19Flash_kernel_traitsILi64ELi64ELi256ELi4ES3_EELb1ELb0ELb1ELb0ELb0ELb0ELb0ELb1EEEvNS_16Flash_fwd_paramsE$_ZN5flash30compute_attn_1rowblock_splitkvI23Flash_fwd_kernel_traitsILi64ELi64ELi256ELi4ELb0ELb0EN7cutlass10bfloat16_tE19Flash_kernel_traitsILi64ELi64ELi256ELi4ES3_EELb1ELb0ELb1ELb0ELb0ELb0ELb0ELb1ENS_16Flash_fwd_paramsEEEvRKT8_iiiii) ;  /* 0x0000000000087944 */ /* 0x004fea0003c00000 */
[----:B------:R-:W-:Y:S05]  /*0050*/  BSYNC B3 ;  /* 0x0000000000037941 */ /* 0x000fea0003800000 */
.L_x_2984:
[----:B------:R-:W-:Y:S05]  /*0060*/  EXIT ;  /* 0x000000000000794d */ /* 0x000fea0003800000 */
        .type           $_ZN5flash24flash_fwd_splitkv_kernelI23Flash_fwd_kernel_traitsILi64ELi64ELi256ELi4ELb0ELb0EN7cutlass10bfloat16_tE19Flash_kernel_traitsILi64ELi64ELi256ELi4ES3_EELb1ELb0ELb1ELb0ELb0ELb0ELb0ELb1EEEvNS_16Flash_fwd_paramsE$_ZN5flash30compute_attn_1rowblock_splitkvI23Flash_fwd_kernel_traitsILi64ELi64ELi256ELi4ELb0ELb0EN7cutlass10bfloat16_tE19Flash_kernel_traitsILi64ELi64ELi256ELi4ES3_EELb1ELb0ELb1ELb0ELb0ELb0ELb0ELb1ENS_16Flash_fwd_paramsEEEvRKT8_iiiii,@function
        .size           $_ZN5flash24flash_fwd_splitkv_kernelI23Flash_fwd_kernel_traitsILi64ELi64ELi256ELi4ELb0ELb0EN7cutlass10bfloat16_tE19Flash_kernel_traitsILi64ELi64ELi256ELi4ES3_EELb1ELb0ELb1ELb0ELb0ELb0ELb0ELb1EEEvNS_16Flash_fwd_paramsE$_ZN5flash30compute_attn_1rowblock_splitkvI23Flash_fwd_kernel_traitsILi64ELi64ELi256ELi4ELb0ELb0EN7cutlass10bfloat16_tE19Flash_kernel_traitsILi64ELi64ELi256ELi4ES3_EELb1ELb0ELb1ELb0ELb0ELb0ELb0ELb1ENS_16Flash_fwd_paramsEEEvRKT8_iiiii,(.L_x_7958 - $_ZN5flash24flash_fwd_splitkv_kernelI23Flash_fwd_kernel_traitsILi64ELi64ELi256ELi4ELb0ELb0EN7cutlass10bfloat16_tE19Flash_kernel_traitsILi64ELi64ELi256ELi4ES3_EELb1ELb0ELb1ELb0ELb0ELb0ELb0ELb1EEEvNS_16Flash_fwd_paramsE$_ZN5flash30compute_attn_1rowblock_splitkvI23Flash_fwd_kernel_traitsILi64ELi64ELi256ELi4ELb0ELb0EN7cutlass10bfloat16_tE19Flash_kernel_traitsILi64ELi64ELi256ELi4ES3_EELb1ELb0ELb1ELb0ELb0ELb0ELb0ELb1ENS_16Flash_fwd_paramsEEEvRKT8_iiiii)
$_ZN5flash24flash_fwd_splitkv_kernelI23Flash_fwd_kernel_traitsILi64ELi64ELi256ELi4ELb0ELb0EN7cutlass10bfloat16_tE19Flash_kernel_traitsILi64ELi64ELi256ELi4ES3_EELb1ELb0ELb1ELb0ELb0ELb0ELb0ELb1EEEvNS_16Flash_fwd_paramsE$_ZN5flash30compute_attn_1rowblock_splitkvI23Flash_fwd_kernel_traitsILi64ELi64ELi256ELi4ELb0ELb0EN7cutlass10bfloat16_tE19Flash_kernel_traitsILi64ELi64ELi256ELi4ES3_EELb1ELb0ELb1ELb0ELb0ELb0ELb0ELb1ENS_16Flash_fwd_paramsEEEvRKT8_iiiii:
        /* <DEDUP_REMOVED lines=30> */
.L_x_2986:
[----:B------:R-:W-:Y:S05]  /*0250*/  BSYNC B0 ;  /* 0x0000000000007941 */ /* 0x000fea0003800000 */
.L_x_2985:
        /* <DEDUP_REMOVED lines=8> */
.L_x_2988:
[----:B------:R3:W5:Y:S02]  /*02e0*/  LD.E R0, desc[UR6][R24.64+0xb8] ;  /* 0x0000b80618007980 */ /* 0x000764000c101900 */
.L_x_2989:
[----:B------:R-:W-:Y:S05]  /*02f0*/  BSYNC B0 ;  /* 0x0000000000007941 */ /* 0x000fea0003800000 */
.L_x_2987:
        /* <DEDUP_REMOVED lines=10> */
.L_x_2991:
[----:B------:R-:W2:Y:S01]  /*03a0*/  LD.E.64 R2, desc[UR6][R24.64+0x108] ;  /* 0x0001080618027980 */ /* 0x000ea2000c101b00 */
[----:B------:R-:W-:Y:S01]  /*03b0*/  BSSY B0, `(.L_x_2993) ;  /* 0x0000006000007945 */ /* 0x000fe20003800000 */
[----:B------:R-:W-:Y:S01]  /*03c0*/  IMAD.MOV.U32 R0, RZ, RZ, RZ ;  /* 0x000000ffff007224 */ /* 0x000fe200078e00ff */
[----:B--2---:R-:W-:-:S04]  /*03d0*/  ISETP.NE.U32.AND P0, PT, R2, RZ, PT ;  /* 0x000000ff0200720c */ /* 0x004fc80003f05070 */
[----:B------:R-:W-:-:S13]  /*03e0*/  ISETP.NE.AND.EX P0, PT, R3, RZ, PT, P0 ;  /* 0x000000ff0300720c */ /* 0x000fda0003f05300 */
[----:B------:R-:W-:Y:S05]  /*03f0*/  @!P0 BRA `(.L_x_2994) ;  /* 0x0000000000048947 */ /* 0x000fea0003800000 */
[----:B------:R2:W5:Y:S02]  /*0400*/  LD.E R0, desc[UR6][R24.64+0xbc] ;  /* 0x0000bc0618007980 */ /* 0x000564000c101900 */
.L_x_2994:
[----:B------:R-:W-:Y:S05]  /*0410*/  BSYNC B0 ;  /* 0x0000000000007941 */ /* 0x000fea0003800000 */
.L_x_2993:
[----:B-----5:R-:W-:Y:S02]  /*0420*/  IADD3 R218, R121, R0, RZ ;  /* 0x0000000079da7210 */ /* 0x020fe40007ffe0ff */
.L_x_2992:
[----:B------:R-:W-:Y:S05]  /*0430*/  BSYNC B1 ;  /* 0x0000000000017941 */ /* 0x000fea0003800000 */
.L_x_2990:
[----:B------:R-:W4:Y:S01]  /*0440*/  S2R R38, SR_CTAID.X ;  /* 0x0000000000267919 */ /* 0x000f220000002500 */
[----:B------:R-:W-:Y:S01]  /*0450*/  MOV R28, 0x50 ;  /* 0x00000050001c7802 */ /* 0x000fe20000000f00 */
[----:B------:R-:W-:-:S03]  /*0460*/  IMAD.MOV.U32 R3, RZ, RZ, 0x0 ;  /* 0x00000000ff037424 */ /* 0x000fc600078e00ff */
[----:B------:R-:W-:Y:S01]  /*0470*/  MOV R2, R28 ;  /* 0x0000001c00027202 */ /* 0x000fe20000000f00 */
[----:B----4-:R-:W-:-:S05]  /*0480*/  IMAD.SHL.U32 R32, R38, 0x40, RZ ;  /* 0x0000004026207824 */ /* 0x010fca00078e00ff */
[----:B------:R-:W-:-:S13]  /*0490*/  ISETP.GT.AND P0, PT, R8, R32, PT ;  /* 0x000000200800720c */ /* 0x000fda0003f04270 */
[----:B-123--:R-:W-:Y:S05]  /*04a0*/  @!P0 RET.REL.NODEC R2 `(_ZN5flash24flash_fwd_splitkv_kernelI23Flash_fwd_kernel_traitsILi64ELi64ELi256ELi4ELb0ELb0EN7cutlass10bfloat16_tE19Flash_kernel_traitsILi64ELi64ELi256ELi4ES3_EELb1ELb0ELb1ELb0ELb0ELb0ELb0ELb1EEEvNS_16Flash_fwd_paramsE) ;  /* 0xfffffff802d48950 */ /* 0x00efea0003c3ffff */
        /* <DEDUP_REMOVED lines=87> */
.L_x_2997:
[----:B------:R-:W-:Y:S05]  /*0a20*/  BSYNC B0 ;  /* 0x0000000000007941 */ /* 0x000fea0003800000 */
.L_x_2996:
        /* <DEDUP_REMOVED lines=20> */
.L_x_2999:
[----:B------:R-:W-:Y:S05]  /*0b70*/  BSYNC B0 ;  /* 0x0000000000007941 */ /* 0x000fea0003800000 */
.L_x_2998:
        /* <DEDUP_REMOVED lines=13> */
.L_x_3001:
[----:B------:R-:W-:Y:S05]  /*0c50*/  BSYNC B0 ;  /* 0x0000000000007941 */ /* 0x000fea0003800000 */
.L_x_3000:
        /* <DEDUP_REMOVED lines=12> */
.L_x_3003:
[----:B------:R-:W-:Y:S05]  /*0d20*/  BSYNC B0 ;  /* 0x0000000000007941 */ /* 0x000fea0003800000 */
.L_x_3002:
[----:B---3--:R-:W-:Y:S01]  /*0d30*/  MOV R2, R28 ;  /* 0x0000001c00027202 */ /* 0x008fe20000000f00 */
[----:B------:R-:W-:Y:S01]  /*0d40*/  @!P6 ST.E desc[UR6][R14.64], R16 ;  /* 0x000000100e00e985 */ /* 0x000fe2000c101906 */
[----:B------:R-:W-:-:S03]  /*0d50*/  MOV R3, 0x0 ;  /* 0x0000000000037802 */ /* 0x000fc60000000f00 */
[----:B------:R-:W-:Y:S04]  /*0d60*/  @!P5 ST.E desc[UR6][R14.64+0x40], R13 ;  /* 0x0000400d0e00d985 */ /* 0x000fe8000c101906 */
[----:B------:R1:W-:Y:S02]  /*0d70*/  @!P4 ST.E desc[UR6][R14.64+0x80], R12 ;  /* 0x0000800c0e00c985 */ /* 0x0003e4000c101906 */
[----:B-12--5:R-:W-:Y:S05]  /*0d80*/  @P3 RET.REL.NODEC R2 `(_ZN5flash24flash_fwd_splitkv_kernelI23Flash_fwd_kernel_traitsILi64ELi64ELi256ELi4ELb0ELb0EN7cutlass10bfloat16_tE19Flash_kernel_traitsILi64ELi64ELi256ELi4ES3_EELb1ELb0ELb1ELb0ELb0ELb0ELb0ELb1EEEvNS_16Flash_fwd_paramsE) ;  /* 0xfffffff0029c3950 */ /* 0x026fea0003c3ffff */
[----:B------:R-:W-:Y:S02]  /*0d90*/  MOV R0, 0x7f800000 ;  /* 0x7f80000000007802 */ /* 0x000fe40000000f00 */
[----:B------:R-:W-:Y:S02]  /*0da0*/  MOV R2, R28 ;  /* 0x0000001c00027202 */ /* 0x000fe40000000f00 */
[----:B------:R-:W-:Y:S01]  /*0db0*/  MOV R3, 0x0 ;  /* 0x0000000000037802 */ /* 0x000fe20000000f00 */
[----:B------:R1:W-:Y:S03]  /*0dc0*/  ST.E desc[UR6][R14.64+0xc0], R0 ;  /* 0x0000c0000e007985 */ /* 0x0003e6000c101906 */
[----:B-1----:R-:W-:Y:S05]  /*0dd0*/  RET.REL.NODEC R2 `(_ZN5flash24flash_fwd_splitkv_kernelI23Flash_fwd_kernel_traitsILi64ELi64ELi256ELi4ELb0ELb0EN7cutlass10bfloat16_tE19Flash_kernel_traitsILi64ELi64ELi256ELi4ES3_EELb1ELb0ELb1ELb0ELb0ELb0ELb0ELb1EEEvNS_16Flash_fwd_paramsE) ;  /* 0xfffffff002887950 */ /* 0x002fea0003c3ffff */
.L_x_2995:
        /* <DEDUP_REMOVED lines=69> */
[----:B--2---:R2:W-:Y:S01]  /*1230*/  STL.64 [R1], R16 ;  /* 0x0000001001007387 */ /* 0x0045e20000100a00 */
[----:B------:R-:W-:Y:S02]  /*1240*/  IABS R15, R14 ;  /* 0x0000000e000f7213 */ /* 0x000fe40000000000 */
[----:B-1----:R-:W-:Y:S01]  /*1250*/  IADD3 R0, RZ, -R3, RZ ;  /* 0x80000003ff007210 */ /* 0x002fe20007ffe0ff */
[----:B------:R-:W-:-:S04]  /*1260*/  IMAD.MOV.U32 R2, RZ, RZ, RZ ;  /* 0x000000ffff027224 */ /* 0x000fc800078e00ff */
[----:B------:R-:W-:-:S04]  /*1270*/  IMAD R0, R0, R4, RZ ;  /* 0x0000000400007224 */ /* 0x000fc800078e02ff */
[----:B------:R-:W-:Y:S01]  /*1280*/  IMAD.HI.U32 R2, R3, R0, R2 ;  /* 0x0000000003027227 */ /* 0x000fe200078e0002 */
[----:B--2---:R-:W-:-:S04]  /*1290*/  IABS R16, R39 ;  /* 0x0000002700107213 */ /* 0x004fc80000000000 */
[----:B------:R-:W-:Y:S01]  /*12a0*/  MOV R3, R16 ;  /* 0x0000001000037202 */ /* 0x000fe20000000f00 */
[----:B------:R-:W-:-:S04]  /*12b0*/  IMAD.MOV R0, RZ, RZ, -R15 ;  /* 0x000000ffff007224 */ /* 0x000fc800078e0a0f */
        /* <DEDUP_REMOVED lines=10> */
[----:B------:R-:W-:-:S04]  /*1360*/  @P2 VIADD R2, R2, 0x1 ;  /* 0x0000000102022836 */ /* 0x000fc80000000000 */
[----:B------:R-:W-:-:S04]  /*1370*/  IMAD.MOV.U32 R0, RZ, RZ, R2 ;  /* 0x000000ffff007224 */ /* 0x000fc800078e0002 */
[----:B------:R-:W-:Y:S01]  /*1380*/  @!P0 IMAD.MOV R0, RZ, RZ, -R0 ;  /* 0x000000ffff008224 */ /* 0x000fe200078e0a00 */
[----:B------:R-:W-:-:S04]  /*1390*/  @!P1 LOP3.LUT R0, RZ, R14, RZ, 0x33, !PT ;  /* 0x0000000eff009212 */ /* 0x000fc800078e33ff */
[----:B------:R-:W-:Y:S02]  /*13a0*/  SHF.R.S32.HI R28, RZ, 0x1f, R0 ;  /* 0x0000001fff1c7819 */ /* 0x000fe40000011400 */
[----:B------:R-:W-:Y:S02]  /*13b0*/  MOV R18, R0 ;  /* 0x0000000000127202 */ /* 0x000fe40000000f00 */
[----:B---3--:R-:W-:Y:S01]  /*13c0*/  SHF.R.S32.HI R16, RZ, 0x1f, R12 ;  /* 0x0000001fff107819 */ /* 0x008fe2000001140c */
[----:B------:R-:W-:Y:S02]  /*13d0*/  IMAD R3, R7, R12, RZ ;  /* 0x0000000c07037224 */ /* 0x000fe400078e02ff */
[----:B------:R-:W-:Y:S02]  /*13e0*/  IMAD R7, R13, R5, R20 ;  /* 0x000000050d077224 */ /* 0x000fe400078e0214 */
[C---:B------:R-:W-:Y:S02]  /*13f0*/  IMAD R3, R6.reuse, R16, R3 ;  /* 0x0000001006037224 */ /* 0x040fe400078e0203 */
[----:B------:R-:W-:Y:S01]  /*1400*/  IMAD.WIDE.U32 R4, R6, R12, RZ ;  /* 0x0000000c06047225 */ /* 0x000fe200078e00ff */
[----:B------:R-:W-:-:S04]  /*1410*/  SHF.R.S32.HI R15, RZ, 0x1f, R7 ;  /* 0x0000001fff0f7819 */ /* 0x000fc80000011407 */
[----:B------:R-:W-:Y:S01]  /*1420*/  IADD3 R3, R5, R3, RZ ;  /* 0x0000000305037210 */ /* 0x000fe20007ffe0ff */
[----:B------:R-:W-:Y:S01]  /*1430*/  IMAD R5, R195, R7, RZ ;  /* 0x00000007c3057224 */ /* 0x000fe200078e02ff */
[----:B------:R-:W-:-:S03]  /*1440*/  MOV R2, R4 ;  /* 0x0000000400027202 */ /* 0x000fc60000000f00 */
[----:B------:R-:W-:Y:S02]  /*1450*/  IMAD R4, R194, R15, R5 ;  /* 0x0000000fc2047224 */ /* 0x000fe400078e0205 */
        /* <DEDUP_REMOVED lines=13> */
.L_x_3005:
        /* <DEDUP_REMOVED lines=13> */
[----:B----4-:R3:W-:Y:S01]  /*1600*/  STL.64 [R1], R2 ;  /* 0x0000000201007387 */ /* 0x0107e20000100a00 */
        /* <DEDUP_REMOVED lines=13> */
[----:B------:R-:W-:-:S04]  /*16e0*/  IMAD.HI.U32 R9, R2, R3, RZ ;  /* 0x0000000302097227 */ /* 0x000fc800078e00ff */
[----:B------:R-:W-:Y:S01]  /*16f0*/  IMAD R0, R9, R0, R3 ;  /* 0x0000000009007224 */ /* 0x000fe200078e0203 */
[----:B------:R-:W-:Y:S01]  /*1700*/  @!P3 SHF.R.S32.HI R5, RZ, 0x1f, R10 ;  /* 0x0000001fff05b819 */ /* 0x000fe2000001140a */
        /* <DEDUP_REMOVED lines=21> */
[----:B------:R-:W-:Y:S01]  /*1860*/  MOV R2, R4 ;  /* 0x0000000400027202 */ /* 0x000fe20000000f00 */
[----:B------:R-:W-:Y:S01]  /*1870*/  IMAD R0, R15, R194, R3 ;  /* 0x000000c20f007224 */ /* 0x000fe200078e0203 */
[----:B------:R-:W-:Y:S01]  /*1880*/  ISETP.GE.AND P1, PT, R6, RZ, PT ;  /* 0x000000ff0600720c */ /* 0x000fe20003f26270 */
[----:B------:R-:W-:Y:S01]  /*1890*/  IMAD.MOV.U32 R3, RZ, RZ, R5 ;  /* 0x000000ffff037224 */ /* 0x000fe200078e0005 */
[----:B------:R-:W-:-:S02]  /*18a0*/  @!P0 IADD3 R9, R9, 0x1, RZ ;  /* 0x0000000109098810 */ /* 0x000fc40007ffe0ff */
[----:B------:R-:W-:Y:S01]  /*18b0*/  ISETP.NE.AND P0, PT, R11, RZ, PT ;  /* 0x000000ff0b00720c */ /* 0x000fe20003f05270 */
[----:B------:R-:W-:Y:S01]  /*18c0*/  IMAD.WIDE.U32 R2, R194, R20, R2 ;  /* 0x00000014c2027225 */ /* 0x000fe200078e0002 */
[----:B------:R-:W-:-:S03]  /*18d0*/  @P2 IADD3 R9, R9, 0x1, RZ ;  /* 0x0000000109092810 */ /* 0x000fc60007ffe0ff */
[----:B------:R-:W-:Y:S01]  /*18e0*/  IMAD.IADD R5, R3, 0x1, R0 ;  /* 0x0000000103057824 */ /* 0x000fe200078e0200 */
[----:B------:R-:W-:Y:S01]  /*18f0*/  MOV R0, R9 ;  /* 0x0000000900007202 */ /* 0x000fe20000000f00 */
[----:B------:R-:W-:Y:S01]  /*1900*/  @!P3 IMAD.WIDE.U32 R6, R22, R10, RZ ;  /* 0x0000000a1606b225 */ /* 0x000fe200078e00ff */
[----:B------:R-:W-:Y:S02]  /*1910*/  MOV R4, R2 ;  /* 0x0000000200047202 */ /* 0x000fe40000000f00 */
[----:B------:R-:W-:Y:S01]  /*1920*/  @!P1 IADD3 R0, -R0, RZ, RZ ;  /* 0x000000ff00009210 */ /* 0x000fe20007ffe1ff */
[----:B------:R-:W-:Y:S01]  /*1930*/  @!P3 IMAD.MOV.U32 R2, RZ, RZ, R6 ;  /* 0x000000ffff02b224 */ /* 0x000fe200078e0006 */
[----:B------:R-:W-:Y:S01]  /*1940*/  @!P3 IADD3 R3, R7, R8, RZ ;  /* 0x000000080703b210 */ /* 0x000fe20007ffe0ff */
[----:B------:R-:W-:Y:S01]  /*1950*/  @P3 IMAD.IADD R8, R10, 0x1, R21 ;  /* 0x000000010a083824 */ /* 0x000fe200078e0215 */
        /* <DEDUP_REMOVED lines=10> */
[----:B------:R-:W-:Y:S01]  /*1a00*/  IMAD.WIDE.U32 R2, R18, R0, R4 ;  /* 0x0000000012027225 */ /* 0x000fe200078e0004 */
[----:B------:R-:W-:-:S03]  /*1a10*/  @P3 MOV R10, R8 ;  /* 0x00000008000a3202 */ /* 0x000fc60000000f00 */
[----:B------:R-:W-:Y:S01]  /*1a20*/  IMAD R4, R18, R28, R11 ;  /* 0x0000001c12047224 */ /* 0x000fe200078e020b */
[----:B------:R-:W-:Y:S01]  /*1a30*/  @!P3 MOV R10, R6 ;  /* 0x00000006000ab202 */ /* 0x000fe20000000f00 */
[----:B------:R-:W-:Y:S01]  /*1a40*/  @!P3 IMAD.IADD R14, R7, 0x1, R13 ;  /* 0x00000001070eb824 */ /* 0x000fe200078e020d */
[----:B------:R-:W-:Y:S01]  /*1a50*/  MOV R19, R2 ;  /* 0x0000000200137202 */ /* 0x000fe20000000f00 */
[----:B------:R-:W-:Y:S01]  /*1a60*/  IMAD.IADD R21, R3, 0x1, R4 ;  /* 0x0000000103157824 */ /* 0x000fe200078e0204 */
[----:B------:R-:W-:Y:S02]  /*1a70*/  MOV R7, R20 ;  /* 0x0000001400077202 */ /* 0x000fe40000000f00 */
[----:B-1----:R-:W-:Y:S02]  /*1a80*/  MOV R18, R0 ;  /* 0x0000000000127202 */ /* 0x002fe40000000f00 */
.L_x_3006:
[----:B------:R-:W-:Y:S05]  /*1a90*/  BSYNC B0 ;  /* 0x0000000000007941 */ /* 0x000fea0003800000 */
.L_x_3004:
[----:B------:R-:W2:Y:S01]  /*1aa0*/  LDL R32, [R1] ;  /* 0x0000000001207983 */ /* 0x000ea20000100800 */
        /* <DEDUP_REMOVED lines=21> */
[----:B------:R-:W-:Y:S02]  /*1c00*/  SHF.R.S32.HI R35, RZ, 0x1f, R36 ;  /* 0x0000001fff237819 */ /* 0x000fe40000011424 */
[----:B------:R-:W-:-:S02]  /*1c10*/  SHF.R.S32.HI R229, RZ, 0x1f, R39 ;  /* 0x0000001fffe57819 */ /* 0x000fc40000011427 */
[----:B------:R-:W-:Y:S01]  /*1c20*/  SHF.R.S32.HI R83, RZ, 0x1f, R82 ;  /* 0x0000001fff537819 */ /* 0x000fe20000011452 */
[----:B------:R-:W-:Y:S01]  /*1c30*/  IMAD.MOV.U32 R191, RZ, RZ, 0x20 ;  /* 0x00000020ffbf7424 */ /* 0x000fe200078e00ff */
[C---:B------:R-:W-:Y:S01]  /*1c40*/  SHF.L.U64.HI R193, R194.reuse, 0x4, R195 ;  /* 0x00000004c2c17819 */ /* 0x040fe200000102c3 */
[----:B------:R-:W-:Y:S02]  /*1c50*/  IMAD.SHL.U32 R119, R194, 0x10, RZ ;  /* 0x00000010c2777824 */ /* 0x000fe400078e00ff */
[-C--:B--2---:R-:W-:Y:S02]  /*1c60*/  IMAD R0, R15, R32.reuse, RZ ;  /* 0x000000200f007224 */ /* 0x084fe400078e02ff */
[----:B------:R-:W-:-:S04]  /*1c70*/  IMAD.WIDE.U32 R2, R7, R32, R2 ;  /* 0x0000002007027225 */ /* 0x000fc800078e0002 */
[----:B---3--:R-:W-:Y:S01]  /*1c80*/  IMAD R10, R7, R34, R0 ;  /* 0x00000022070a7224 */ /* 0x008fe200078e0200 */
[----:B------:R-:W-:Y:S02]  /*1c90*/  LOP3.LUT R0, R6, 0x38, R158, 0xf8, !PT ;  /* 0x0000003806007812 */ /* 0x000fe400078ef89e */
[----:B------:R-:W-:Y:S02]  /*1ca0*/  SHF.R.U32.HI R6, RZ, 0x3, R6 ;  /* 0x00000003ff067819 */ /* 0x000fe40000011606 */
[----:B------:R-:W-:Y:S01]  /*1cb0*/  LEA.HI R7, R30, R37, RZ, 0x6 ;  /* 0x000000251e077211 */ /* 0x000fe200078f30ff */
[----:B------:R-:W-:Y:S01]  /*1cc0*/  IMAD.IADD R3, R3, 0x1, R10 ;  /* 0x0000000103037824 */ /* 0x000fe200078e020a */
[----:B------:R-:W-:Y:S01]  /*1cd0*/  LOP3.LUT R6, R0, R6, RZ, 0x3c, !PT ;  /* 0x0000000600067212 */ /* 0x000fe200078e3cff */
[----:B------:R-:W-:Y:S02]  /*1ce0*/  IMAD R10, R27, R18, RZ ;  /* 0x000000121b0a7224 */ /* 0x000fe400078e02ff */
[----:B------:R-:W-:-:S02]  /*1cf0*/  IMAD.SHL.U32 R0, R7, 0x8, RZ ;  /* 0x0000000807007824 */ /* 0x000fc400078e00ff */
[-C--:B------:R-:W-:Y:S02]  /*1d00*/  IMAD R10, R28, R26.reuse, R10 ;  /* 0x0000001a1c0a7224 */ /* 0x080fe400078e020a */
[----:B------:R-:W-:Y:S01]  /*1d10*/  IMAD.WIDE.U32 R2, R18, R26, R2 ;  /* 0x0000001a12027225 */ /* 0x000fe200078e0002 */
[----:B------:R-:W-:-:S03]  /*1d20*/  LOP3.LUT R226, R6, 0xfffffe00, R0, 0xf8, !PT ;  /* 0xfffffe0006e27812 */ /* 0x000fc600078ef800 */
[----:B----4-:R-:W-:Y:S02]  /*1d30*/  @!P0 IMAD R0, R9, R36, RZ ;  /* 0x0000002409008224 */ /* 0x010fe400078e02ff */
[----:B------:R-:W-:Y:S02]  /*1d40*/  IMAD.IADD R11, R3, 0x1, R10 ;  /* 0x00000001030b7824 */ /* 0x000fe400078e020a */
[----:B------:R-:W-:Y:S02]  /*1d50*/  IMAD.MOV.U32 R10, RZ, RZ, R2 ;  /* 0x000000ffff0a7224 */ /* 0x000fe400078e0002 */
[----:B------:R-:W-:Y:S01]  /*1d60*/  @P0 IMAD.WIDE.U32 R6, R4, R40, RZ ;  /* 0x0000002804060225 */ /* 0x000fe200078e00ff */
[----:B------:R-:W-:-:S03]  /*1d70*/  @P0 MOV R170, R4 ;  /* 0x0000000400aa0202 */ /* 0x000fc60000000f00 */
[C---:B------:R-:W-:Y:S02]  /*1d80*/  @!P0 IMAD R2, R8.reuse, R35, R0 ;  /* 0x0000002308028224 */ /* 0x040fe400078e0200 */
[----:B------:R-:W-:-:S04]  /*1d90*/  @!P0 IMAD.WIDE.U32 R8, R8, R36, RZ ;  /* 0x0000002408088225 */ /* 0x000fc800078e00ff */
[----:B------:R-:W-:Y:S02]  /*1da0*/  @!P0 IMAD.MOV.U32 R170, RZ, RZ, R4 ;  /* 0x000000ffffaa8224 */ /* 0x000fe400078e0004 */
[----:B------:R-:W-:Y:S02]  /*1db0*/  @P0 IMAD.MOV.U32 R4, RZ, RZ, R6 ;  /* 0x000000ffff040224 */ /* 0x000fe400078e0006 */
[----:B------:R-:W-:Y:S02]  /*1dc0*/  @P0 IMAD R3, R5, R40, RZ ;  /* 0x0000002805030224 */ /* 0x000fe400078e02ff */
[----:B------:R-:W-:Y:S02]  /*1dd0*/  @!P0 IMAD.MOV.U32 R4, RZ, RZ, R8 ;  /* 0x000000ffff048224 */ /* 0x000fe400078e0008 */
[----:B------:R-:W-:Y:S01]  /*1de0*/  @P0 IMAD.IADD R3, R7, 0x1, R3 ;  /* 0x0000000107030824 */ /* 0x000fe200078e0203 */
[----:B------:R-:W-:Y:S01]  /*1df0*/  @!P0 IADD3 R3, R9, R2, RZ ;  /* 0x0000000209038210 */ /* 0x000fe20007ffe0ff */
[----:B------:R-:W-:Y:S01]  /*1e00*/  @P0 IMAD.MOV.U32 R171, RZ, RZ, R5 ;  /* 0x000000ffffab0224 */ /* 0x000fe200078e0005 */
[----:B------:R-:W-:-:S02]  /*1e10*/  IADD3 R4, P1, R158, R4, RZ ;  /* 0x000000049e047210 */ /* 0x000fc40007f3e0ff */
[----:B------:R-:W-:Y:S02]  /*1e20*/  @!P0 MOV R171, R5 ;  /* 0x0000000500ab8202 */ /* 0x000fe40000000f00 */
[----:B------:R-:W-:Y:S02]  /*1e30*/  LEA.HI R15, R30, R37, RZ, 0x4 ;  /* 0x000000251e0f7211 */ /* 0x000fe400078f20ff */
[----:B------:R-:W-:Y:S01]  /*1e40*/  IADD3 R2, P0, R158, R19, RZ ;  /* 0x000000139e027210 */ /* 0x000fe20007f1e0ff */
[----:B------:R-:W-:Y:S01]  /*1e50*/  IMAD.X R5, R159, 0x1, R3, P1 ;  /* 0x000000019f057824 */ /* 0x000fe200008e0603 */
[----:B------:R-:W-:Y:S01]  /*1e60*/  LOP3.LUT R0, R15, 0xfffffff0, RZ, 0xc0, !PT ;  /* 0xfffffff00f007812 */ /* 0x000fe200078ec0ff */
[----:B------:R-:W-:Y:S01]  /*1e70*/  IMAD R14, R13, R39, RZ ;  /* 0x000000270d0e7224 */ /* 0x000fe200078e02ff */
[----:B------:R-:W-:Y:S01]  /*1e80*/  IADD3.X R3, R159, R21, RZ, P0, !PT ;  /* 0x000000159f037210 */ /* 0x000fe200007fe4ff */
[-C--:B------:R-:W-:Y:S02]  /*1e90*/  IMAD R9, R195, R82.reuse, RZ ;  /* 0x00000052c3097224 */ /* 0x080fe400078e02ff */
[----:B------:R-:W-:-:S02]  /*1ea0*/  IMAD R8, R34, R82, RZ ;  /* 0x0000005222087224 */ /* 0x000fc400078e02ff */
[----:B------:R-:W-:Y:S02]  /*1eb0*/  IMAD R14, R12, R229, R14 ;  /* 0x000000e50c0e7224 */ /* 0x000fe400078e020e */
[----:B------:R-:W-:Y:S02]  /*1ec0*/  IMAD.IADD R0, R37, 0x1, -R0 ;  /* 0x0000000125007824 */ /* 0x000fe400078e0a00 */
[----:B------:R-:W-:-:S04]  /*1ed0*/  IMAD.WIDE.U32 R6, R39, R12, R4 ;  /* 0x0000000c27067225 */ /* 0x000fc800078e0004 */
[-C--:B------:R-:W-:Y:S02]  /*1ee0*/  IMAD R12, R83, R194.reuse, R9 ;  /* 0x000000c2530c7224 */ /* 0x080fe400078e0209 */
[----:B------:R-:W-:Y:S01]  /*1ef0*/  IMAD.WIDE.U32 R2, R82, R194, R2 ;  /* 0x000000c252027225 */ /* 0x000fe200078e0002 */
[----:B------:R-:W-:-:S03]  /*1f00*/  SHF.R.S32.HI R15, RZ, 0x1f, R0 ;  /* 0x0000001fff0f7819 */ /* 0x000fc60000011400 */
[-C--:B------:R-:W-:Y:S02]  /*1f10*/  IMAD R13, R83, R32.reuse, R8 ;  /* 0x00000020530d7224 */ /* 0x080fe400078e0208 */
[----:B------:R-:W-:Y:S01]  /*1f20*/  IMAD.WIDE.U32 R4, R82, R32, R10 ;  /* 0x0000002052047225 */ /* 0x000fe200078e000a */
[----:B------:R-:W-:-:S03]  /*1f30*/  LEA R223, P1, R2, R16, 0x1 ;  /* 0x0000001002df7211 */ /* 0x000fc600078208ff */
[----:B------:R-:W-:Y:S01]  /*1f40*/  IMAD.IADD R10, R3, 0x1, R12 ;  /* 0x00000001030a7824 */ /* 0x000fe200078e020c */
[----:B------:R-:W-:Y:S02]  /*1f50*/  IADD3 R5, R5, R13, RZ ;  /* 0x0000000d05057210 */ /* 0x000fe40007ffe0ff */
[----:B------:R-:W-:Y:S01]  /*1f60*/  LEA R214, P0, R4, R22, 0x1 ;  /* 0x0000001604d67211 */ /* 0x000fe200078008ff */
[----:B------:R-:W-:Y:S01]  /*1f70*/  IMAD.WIDE R8, R38, 0x40, R82 ;  /* 0x0000004026087825 */ /* 0x000fe200078e0252 */
[----:B------:R-:W-:Y:S02]  /*1f80*/  LEA.HI R15, R15, R0, RZ, 0x3 ;  /* 0x000000000f0f7211 */ /* 0x000fe400078f18ff */
[----:B------:R-:W-:Y:S01]  /*1f90*/  LEA.HI.X R221, R2, R17, R10, 0x1, P1 ;  /* 0x0000001102dd7211 */ /* 0x000fe200008f0c0a */
[----:B------:R-:W-:Y:S01]  /*1fa0*/  IMAD.IADD R3, R7, 0x1, R14 ;  /* 0x0000000107037824 */ /* 0x000fe200078e020e */
[----:B------:R-:W-:Y:S01]  /*1fb0*/  LEA.HI.X R215, R4, R23, R5, 0x1, P0 ;  /* 0x0000001704d77211 */ /* 0x000fe200000f0c05 */
[----:B------:R-:W-:Y:S01]  /*1fc0*/  IMAD.MOV.U32 R2, RZ, RZ, R6 ;  /* 0x000000ffff027224 */ /* 0x000fe200078e0006 */
[----:B------:R-:W-:-:S02]  /*1fd0*/  SHF.R.S32.HI R4, RZ, 0x1f, R121 ;  /* 0x0000001fff047819 */ /* 0x000fc40000011479 */
[----:B------:R-:W-:Y:S01]  /*1fe0*/  LOP3.LUT R11, R15, 0xfffffff8, RZ, 0xc0, !PT ;  /* 0xfffffff80f0b7812 */ /* 0x000fe200078ec0ff */
[----:B------:R-:W-:Y:S01]  /*1ff0*/  IMAD.WIDE.U32 R224, R8, R170, R2 ;  /* 0x000000aa08e07225 */ /* 0x000fe200078e0002 */
[----:B------:R-:W-:Y:S01]  /*2000*/  LEA.HI R2, R4, R121, RZ, 0x8 ;  /* 0x0000007904027211 */ /* 0x000fe200078f40ff */
[----:B------:R1:W-:Y:S03]  /*2010*/  STL [R1+0xc], R15 ;  /* 0x00000c0f01007387 */ /* 0x0003e60000100800 */
[----:B------:R-:W-:-:S04]  /*2020*/  SHF.R.S32.HI R2, RZ, 0x8, R2 ;  /* 0x00000008ff027819 */ /* 0x000fc80000011402 */
[----:B------:R-:W-:Y:S02]  /*2030*/  VIMNMX R120, RZ, R2, !PT ;  /* 0x00000002ff787248 */ /* 0x000fe40007fe0100 */
[----:B------:R-:W-:Y:S01]  /*2040*/  LEA.HI R3, R30, R37, RZ, 0x5 ;  /* 0x000000251e037211 */ /* 0x000fe200078f28ff */
[----:B-1----:R-:W-:-:S05]  /*2050*/  IMAD.IADD R15, R0, 0x1, -R11 ;  /* 0x00000001000f7824 */ /* 0x002fca00078e0a0b */
[----:B------:R1:W-:Y:S01]  /*2060*/  STL [R1+0x8], R15 ;  /* 0x0000080f01007387 */ /* 0x0003e20000100800 */
[----:B------:R-:W-:Y:S02]  /*2070*/  R2P PR, R15, 0x6 ;  /* 0x000000060f007804 */ /* 0x000fe40000000000 */
[----:B------:R-:W-:Y:S01]  /*2080*/  ISETP.GT.AND P0, PT, R33, R120, PT ;  /* 0x000000782100720c */ /* 0x000fe20003f04270 */
[----:B------:R-:W-:Y:S01]  /*2090*/  IMAD R0, R9, R170, RZ ;  /* 0x000000aa09007224 */ /* 0x000fe200078e02ff */
[----:B------:R-:W-:-:S03]  /*20a0*/  LOP3.LUT R2, R3, 0xffffffe0, RZ, 0xc0, !PT ;  /* 0xffffffe003027812 */ /* 0x000fc600078ec0ff */
[----:B------:R-:W-:Y:S01]  /*20b0*/  IMAD R5, R8, R171, R0 ;  /* 0x000000ab08057224 */ /* 0x000fe200078e0200 */
[----:B------:R-:W-:Y:S01]  /*20c0*/  MOV R0, 0x10 ;  /* 0x0000001000007802 */ /* 0x000fe20000000f00 */
[----:B------:R-:W-:Y:S01]  /*20d0*/  @!P4 IMAD.MOV.U32 R29, RZ, RZ, RZ ;  /* 0x000000ffff1dc224 */ /* 0x000fe200078e00ff */
[C---:B------:R-:W-:Y:S01]  /*20e0*/  SHF.L.U64.HI R220, R32.reuse, 0x4, R34 ;  /* 0x0000000420dc7819 */ /* 0x040fe20000010222 */
[----:B------:R-:W-:Y:S01]  /*20f0*/  IMAD.IADD R2, R37, 0x1, -R2 ;  /* 0x0000000125027824 */ /* 0x000fe200078e0a02 */
[----:B------:R-:W-:Y:S01]  /*2100*/  SHF.L.U32 R212, R32, 0x4, RZ ;  /* 0x0000000420d47819 */ /* 0x000fe200000006ff */
[----:B------:R-:W-:Y:S01]  /*2110*/  IMAD.IADD R227, R225, 0x1, R5 ;  /* 0x00000001e1e37824 */ /* 0x000fe200078e0205 */
[----:B------:R-:W-:Y:S02]  /*2120*/  SHF.R.S32.HI R3, RZ, 0x5, R3 ;  /* 0x00000005ff037819 */ /* 0x000fe40000011403 */
[----:B------:R-:W-:Y:S02]  /*2130*/  SHF.L.U32 R30, R219, 0x2, RZ ;  /* 0x00000002db1e7819 */ /* 0x000fe400000006ff */
        /* <DEDUP_REMOVED lines=12> */
[----:B-1----:R-:W4:Y:S04]  /*2200*/  LD.E.64 R14, desc[UR6][R24.64+0x150] ;  /* 0x00015006180e7980 */ /* 0x002f28000c101b00 */
        /* <DEDUP_REMOVED lines=45> */
[-C--:B----4-:R-:W-:Y:S02]  /*24e0*/  IMAD R19, R3, R20.reuse, RZ ;  /* 0x0000001403137224 */ /* 0x090fe400078e02ff */
        /* <DEDUP_REMOVED lines=29> */
[----:B------:R-:W-:Y:S02]  /*26c0*/  IMAD R11, R3, R8, R11 ;  /* 0x00000008030b7224 */ /* 0x000fe400078e020b */
        /* <DEDUP_REMOVED lines=148> */
.L_x_3111:
        /* <DEDUP_REMOVED lines=9> */
[CC--:B------:R-:W-:Y:S02]  /*30a0*/  ISETP.GE.OR P1, PT, R84.reuse, R65.reuse, P0 ;  /* 0x000000415400720c */ /* 0x0c0fe40000726670 */
[-C--:B------:R-:W-:Y:S02]  /*30b0*/  ISETP.GE.OR P2, PT, R85, R65.reuse, P0 ;  /* 0x000000415500720c */ /* 0x080fe40000746670 */
[-C--:B------:R-:W-:Y:S02]  /*30c0*/  ISETP.LT.OR P4, PT, R84, R68.reuse, P1 ;  /* 0x000000445400720c */ /* 0x080fe40000f81670 */
[-C--:B------:R-:W-:Y:S02]  /*30d0*/  ISETP.GE.OR P1, PT, R81, R65.reuse, P0 ;  /* 0x000000415100720c */ /* 0x080fe40000726670 */
[-C--:B------:R-:W-:Y:S02]  /*30e0*/  ISETP.LT.OR P5, PT, R85, R68.reuse, P2 ;  /* 0x000000445500720c */ /* 0x080fe400017a1670 */
[----:B------:R-:W-:Y:S02]  /*30f0*/  ISETP.LT.OR P6, PT, R81, R68, P1 ;  /* 0x000000445100720c */ /* 0x000fe40000fc1670 */
[----:B------:R-:W-:Y:S05]  /*3100*/  ISETP.GE.OR P3, PT, R96, R65, P0 ;  /* 0x000000416000720c */ /* 0x000fea0000766670 */
[----:B------:R-:W-:Y:S02]  /*3110*/  @P4 LOP3.LUT R64, R64, 0x100, RZ, 0xfc, !PT ;  /* 0x0000010040404812 */ /* 0x000fe400078efcff */
[----:B------:R-:W-:Y:S02]  /*3120*/  @!P4 IADD3 R12, P1, R80, R189, RZ ;  /* 0x000000bd500cc210 */ /* 0x000fe40007f3e0ff */
[----:B------:R-:W-:Y:S02]  /*3130*/  LOP3.LUT R64, R64, 0xffffff7f, RZ, 0xc0, !PT ;  /* 0xffffff7f40407812 */ /* 0x000fe400078ec0ff */
[----:B--234-:R-:W-:Y:S01]  /*3140*/  @!P4 LEA R10, P2, R212, R74, 0x1 ;  /* 0x0000004ad40ac211 */ /* 0x01cfe200078408ff */
[C---:B------:R-:W-:Y:S01]  /*3150*/  @!P4 IMAD.X R13, R79.reuse, 0x1, R192, P1 ;  /* 0x000000014f0dc824 */ /* 0x040fe200008e06c0 */
        /* <DEDUP_REMOVED lines=13> */
[----:B------:R-:W-:Y:S01]  /*3230*/  @!P5 IMAD.X R5, R79, 0x1, R182, P1 ;  /* 0x000000014f05d824 */ /* 0x000fe200008e06b6 */
[----:B------:R-:W-:Y:S02]  /*3240*/  @!P3 LEA.HI.X R11, R212, R73, R220, 0x1, P2 ;  /* 0x00000049d40bb211 */ /* 0x000fe400010f0cdc */
[C---:B------:R-:W-:Y:S02]  /*3250*/  ISETP.GE.OR P2, PT, R95.reuse, R65, P0 ;  /* 0x000000415f00720c */ /* 0x040fe40000746670 */
[----:B------:R-:W-:Y:S02]  /*3260*/  @!P4 IADD3 R26, P1, R80, R185, RZ ;  /* 0x000000b9501ac210 */ /* 0x000fe40007f3e0ff */
        /* <DEDUP_REMOVED lines=11> */
[-C--:B------:R-:W-:Y:S02]  /*3320*/  ISETP.GE.OR P1, PT, R94, R65.reuse, P0 ;  /* 0x000000415e00720c */ /* 0x080fe40000726670 */
[----:B------:R-:W-:Y:S02]  /*3330*/  LOP3.LUT R64, R64, 0xfffffff7, RZ, 0xc0, !PT ;  /* 0xfffffff740407812 */ /* 0x000fe400078ec0ff */
[-C--:B------:R-:W-:Y:S02]  /*3340*/  ISETP.LT.OR P2, PT, R94, R68.reuse, P1 ;  /* 0x000000445e00720c */ /* 0x080fe40000f41670 */
[CC--:B------:R-:W-:Y:S04]  /*3350*/  ISETP.GE.OR P3, PT, R87.reuse, R65.reuse, P0 ;  /* 0x000000415700720c */ /* 0x0c0fe80000766670 */
[----:B------:R-:W-:Y:S07]  /*3360*/  ISETP.LT.OR P3, PT, R87, R68, P3 ;  /* 0x000000445700720c */ /* 0x000fee0001f61670 */
        /* <DEDUP_REMOVED lines=10> */
[----:B------:R-:W-:Y:S02]  /*3410*/  ISETP.GE.OR P1, PT, R92, R65, P0 ;  /* 0x000000415c00720c */ /* 0x000fe40000726670 */
[----:B------:R-:W-:Y:S02]  /*3420*/  LOP3.LUT R64, R64, 0xfffffffd, RZ, 0xc0, !PT ;  /* 0xfffffffd40407812 */ /* 0x000fe400078ec0ff */
[-C--:B------:R-:W-:Y:S11]  /*3430*/  ISETP.LT.OR P2, PT, R92, R68.reuse, P1 ;  /* 0x000000445c00720c */ /* 0x080ff60000f41670 */
        /* <DEDUP_REMOVED lines=220> */
.L_x_3012:
[----:B------:R-:W-:Y:S05]  /*4200*/  BSYNC B0 ;  /* 0x0000000000007941 */ /* 0x000fea0003800000 */
.L_x_3011:
        /* <DEDUP_REMOVED lines=57> */
.L_x_3014:
[----:B------:R-:W-:Y:S05]  /*45a0*/  BSYNC B0 ;  /* 0x0000000000007941 */ /* 0x000fea0003800000 */
.L_x_3013:
        /* <DEDUP_REMOVED lines=60> */
.L_x_3016:
[----:B------:R-:W-:Y:S05]  /*4970*/  BSYNC B0 ;  /* 0x0000000000007941 */ /* 0x000fea0003800000 */
.L_x_3015:
        /* <DEDUP_REMOVED lines=67> */
.L_x_3018:
[----:B------:R-:W-:Y:S05]  /*4db0*/  BSYNC B0 ;  /* 0x0000000000007941 */ /* 0x000fea0003800000 */
.L_x_3017:
        /* <DEDUP_REMOVED lines=60> */
.L_x_3020:
[----:B------:R-:W-:Y:S05]  /*5180*/  BSYNC B0 ;  /* 0x0000000000007941 */ /* 0x000fea0003800000 */
.L_x_3019:
        /* <DEDUP_REMOVED lines=67> */
.L_x_3022:
[----:B------:R-:W-:Y:S05]  /*55c0*/  BSYNC B0 ;  /* 0x0000000000007941 */ /* 0x000fea0003800000 */
.L_x_3021:
        /* <DEDUP_REMOVED lines=67> */
.L_x_3024:
[----:B------:R-:W-:Y:S05]  /*5a00*/  BSYNC B0 ;  /* 0x0000000000007941 */ /* 0x000fea0003800000 */
.L_x_3023:
        /* <DEDUP_REMOVED lines=67> */
.L_x_3026:
[----:B------:R-:W-:Y:S05]  /*5e40*/  BSYNC B0 ;  /* 0x0000000000007941 */ /* 0x000fea0003800000 */
.L_x_3025:
        /* <DEDUP_REMOVED lines=61> */
.L_x_3028:
[----:B------:R-:W-:Y:S05]  /*6220*/  BSYNC B0 ;  /* 0x0000000000007941 */ /* 0x000fea0003800000 */
.L_x_3027:
        /* <DEDUP_REMOVED lines=67> */
.L_x_3030:
[----:B------:R-:W-:Y:S05]  /*6660*/  BSYNC B0 ;  /* 0x0000000000007941 */ /* 0x000fea0003800000 */
.L_x_3029:
        /* <DEDUP_REMOVED lines=65> */
.L_x_3032:
[----:B------:R-:W-:Y:S05]  /*6a80*/  BSYNC B0 ;  /* 0x0000000000007941 */ /* 0x000fea0003800000 */
.L_x_3031:
        /* <DEDUP_REMOVED lines=76> */
.L_x_3034:
[----:B------:R-:W-:Y:S05]  /*6f50*/  BSYNC B0 ;  /* 0x0000000000007941 */ /* 0x000fea0003800000 */
.L_x_3033:
        /* <DEDUP_REMOVED lines=64> */
.L_x_3036:
[----:B------:R-:W-:Y:S05]  /*7360*/  BSYNC B0 ;  /* 0x0000000000007941 */ /* 0x000fea0003800000 */
.L_x_3035:
        /* <DEDUP_REMOVED lines=64> */
.L_x_3038:
[----:B------:R-:W-:Y:S05]  /*7770*/  BSYNC B0 ;  /* 0x0000000000007941 */ /* 0x000fea0003800000 */
.L_x_3037:
        /* <DEDUP_REMOVED lines=64> */
.L_x_3040:
[----:B------:R-:W-:Y:S05]  /*7b80*/  BSYNC B0 ;  /* 0x0000000000007941 */ /* 0x000fea0003800000 */
.L_x_3039:
        /* <DEDUP_REMOVED lines=64> */
.L_x_3042:
[----:B------:R-:W-:Y:S05]  /*7f90*/  BSYNC B0 ;  /* 0x0000000000007941 */ /* 0x000fea0003800000 */
.L_x_3041:
        /* <DEDUP_REMOVED lines=11> */
.L_x_3010:
        /* <DEDUP_REMOVED lines=96> */
.L_x_3047:
[----:B------:R-:W-:Y:S05]  /*8650*/  BSYNC B0 ;  /* 0x0000000000007941 */ /* 0x000fea0003800000 */
.L_x_3046:
[----:B-----5:R2:W-:Y:S02]  /*8660*/  ST.E.128 desc[UR6][R34.64], R8 ;  /* 0x0000000822007985 */ /* 0x0205e4000c101d06 */
.L_x_3045:
[----:B------:R-:W-:Y:S05]  /*8670*/  BSYNC B1 ;  /* 0x0000000000017941 */ /* 0x000fea0003800000 */
.L_x_3044:
        /* <DEDUP_REMOVED lines=95> */
.L_x_3051:
[----:B------:R-:W-:Y:S05]  /*8c70*/  BSYNC B0 ;  /* 0x0000000000007941 */ /* 0x000fea0003800000 */
.L_x_3050:
[----:B-----5:R3:W-:Y:S02]  /*8c80*/  ST.E.128 desc[UR6][R34.64], R8 ;  /* 0x0000000822007985 */ /* 0x0207e4000c101d06 */
.L_x_3049:
[----:B------:R-:W-:Y:S05]  /*8c90*/  BSYNC B1 ;  /* 0x0000000000017941 */ /* 0x000fea0003800000 */
.L_x_3048:
        /* <DEDUP_REMOVED lines=95> */
.L_x_3055:
[----:B------:R-:W-:Y:S05]  /*9290*/  BSYNC B0 ;  /* 0x0000000000007941 */ /* 0x000fea0003800000 */
.L_x_3054:
[----:B-----5:R4:W-:Y:S02]  /*92a0*/  ST.E.128 desc[UR6][R34.64], R8 ;  /* 0x0000000822007985 */ /* 0x0209e4000c101d06 */
.L_x_3053:
[----:B------:R-:W-:Y:S05]  /*92b0*/  BSYNC B1 ;  /* 0x0000000000017941 */ /* 0x000fea0003800000 */
.L_x_3052:
        /* <DEDUP_REMOVED lines=102> */
.L_x_3059:
[----:B------:R-:W-:Y:S05]  /*9920*/  BSYNC B0 ;  /* 0x0000000000007941 */ /* 0x000fea0003800000 */
.L_x_3058:
[----:B-----5:R2:W-:Y:S02]  /*9930*/  ST.E.128 desc[UR6][R34.64], R8 ;  /* 0x0000000822007985 */ /* 0x0205e4000c101d06 */
.L_x_3057:
[----:B------:R-:W-:Y:S05]  /*9940*/  BSYNC B1 ;  /* 0x0000000000017941 */ /* 0x000fea0003800000 */
.L_x_3056:
        /* <DEDUP_REMOVED lines=95> */
.L_x_3063:
[----:B------:R-:W-:Y:S05]  /*9f40*/  BSYNC B0 ;  /* 0x0000000000007941 */ /* 0x000fea0003800000 */
.L_x_3062:
[----:B-----5:R2:W-:Y:S02]  /*9f50*/  ST.E.128 desc[UR6][R34.64], R8 ;  /* 0x0000000822007985 */ /* 0x0205e4000c101d06 */
.L_x_3061:
[----:B------:R-:W-:Y:S05]  /*9f60*/  BSYNC B1 ;  /* 0x0000000000017941 */ /* 0x000fea0003800000 */
.L_x_3060:
        /* <DEDUP_REMOVED lines=102> */
.L_x_3067:
[----:B------:R-:W-:Y:S05]  /*a5d0*/  BSYNC B0 ;  /* 0x0000000000007941 */ /* 0x000fea0003800000 */
.L_x_3066:
[----:B-----5:R2:W-:Y:S02]  /*a5e0*/  ST.E.128 desc[UR6][R34.64], R8 ;  /* 0x0000000822007985 */ /* 0x0205e4000c101d06 */
.L_x_3065:
[----:B------:R-:W-:Y:S05]  /*a5f0*/  BSYNC B1 ;  /* 0x0000000000017941 */ /* 0x000fea0003800000 */
.L_x_3064:
        /* <DEDUP_REMOVED lines=102> */
.L_x_3071:
[----:B------:R-:W-:Y:S05]  /*ac60*/  BSYNC B0 ;  /* 0x0000000000007941 */ /* 0x000fea0003800000 */
.L_x_3070:
[----:B-----5:R2:W-:Y:S02]  /*ac70*/  ST.E.128 desc[UR6][R34.64], R8 ;  /* 0x0000000822007985 */ /* 0x0205e4000c101d06 */
.L_x_3069:
[----:B------:R-:W-:Y:S05]  /*ac80*/  BSYNC B1 ;  /* 0x0000000000017941 */ /* 0x000fea0003800000 */
.L_x_3068:
        /* <DEDUP_REMOVED lines=102> */
.L_x_3075:
[----:B------:R-:W-:Y:S05]  /*b2f0*/  BSYNC B0 ;  /* 0x0000000000007941 */ /* 0x000fea0003800000 */
.L_x_3074:
[----:B-----5:R2:W-:Y:S02]  /*b300*/  ST.E.128 desc[UR6][R34.64], R8 ;  /* 0x0000000822007985 */ /* 0x0205e4000c101d06 */
.L_x_3073:
[----:B------:R-:W-:Y:S05]  /*b310*/  BSYNC B1 ;  /* 0x0000000000017941 */ /* 0x000fea0003800000 */
.L_x_3072:
        /* <DEDUP_REMOVED lines=95> */
.L_x_3079:
[----:B------:R-:W-:Y:S05]  /*b910*/  BSYNC B0 ;  /* 0x0000000000007941 */ /* 0x000fea0003800000 */
.L_x_3078:
[----:B-----5:R2:W-:Y:S02]  /*b920*/  ST.E.128 desc[UR6][R34.64], R8 ;  /* 0x0000000822007985 */ /* 0x0205e4000c101d06 */
.L_x_3077:
[----:B------:R-:W-:Y:S05]  /*b930*/  BSYNC B1 ;  /* 0x0000000000017941 */ /* 0x000fea0003800000 */
.L_x_3076:
        /* <DEDUP_REMOVED lines=102> */
.L_x_3083:
[----:B------:R-:W-:Y:S05]  /*bfa0*/  BSYNC B0 ;  /* 0x0000000000007941 */ /* 0x000fea0003800000 */
.L_x_3082:
[----:B-----5:R2:W-:Y:S02]  /*bfb0*/  ST.E.128 desc[UR6][R34.64], R8 ;  /* 0x0000000822007985 */ /* 0x0205e4000c101d06 */
.L_x_3081:
[----:B------:R-:W-:Y:S05]  /*bfc0*/  BSYNC B1 ;  /* 0x0000000000017941 */ /* 0x000fea0003800000 */
.L_x_3080:
        /* <DEDUP_REMOVED lines=102> */
.L_x_3087:
[----:B------:R-:W-:Y:S05]  /*c630*/  BSYNC B0 ;  /* 0x0000000000007941 */ /* 0x000fea0003800000 */
.L_x_3086:
[----:B-----5:R2:W-:Y:S02]  /*c640*/  ST.E.128 desc[UR6][R34.64], R8 ;  /* 0x0000000822007985 */ /* 0x0205e4000c101d06 */
.L_x_3085:
[----:B------:R-:W-:Y:S05]  /*c650*/  BSYNC B1 ;  /* 0x0000000000017941 */ /* 0x000fea0003800000 */
.L_x_3084:
        /* <DEDUP_REMOVED lines=102> */
.L_x_3091:
[----:B------:R-:W-:Y:S05]  /*ccc0*/  BSYNC B0 ;  /* 0x0000000000007941 */ /* 0x000fea0003800000 */
.L_x_3090:
[----:B-----5:R2:W-:Y:S02]  /*ccd0*/  ST.E.128 desc[UR6][R34.64], R8 ;  /* 0x0000000822007985 */ /* 0x0205e4000c101d06 */
.L_x_3089:
[----:B------:R-:W-:Y:S05]  /*cce0*/  BSYNC B1 ;  /* 0x0000000000017941 */ /* 0x000fea0003800000 */
.L_x_3088:
        /* <DEDUP_REMOVED lines=102> */
.L_x_3095:
[----:B------:R-:W-:Y:S05]  /*d350*/  BSYNC B0 ;  /* 0x0000000000007941 */ /* 0x000fea0003800000 */
.L_x_3094:
[----:B-----5:R2:W-:Y:S02]  /*d360*/  ST.E.128 desc[UR6][R34.64], R8 ;  /* 0x0000000822007985 */ /* 0x0205e4000c101d06 */
.L_x_3093:
[----:B------:R-:W-:Y:S05]  /*d370*/  BSYNC B1 ;  /* 0x0000000000017941 */ /* 0x000fea0003800000 */
.L_x_3092:
        /* <DEDUP_REMOVED lines=102> */
.L_x_3099:
[----:B------:R-:W-:Y:S05]  /*d9e0*/  BSYNC B0 ;  /* 0x0000000000007941 */ /* 0x000fea0003800000 */
.L_x_3098:
[----:B-----5:R2:W-:Y:S02]  /*d9f0*/  ST.E.128 desc[UR6][R34.64], R8 ;  /* 0x0000000822007985 */ /* 0x0205e4000c101d06 */
.L_x_3097:
[----:B------:R-:W-:Y:S05]  /*da00*/  BSYNC B1 ;  /* 0x0000000000017941 */ /* 0x000fea0003800000 */
.L_x_3096:
        /* <DEDUP_REMOVED lines=102> */
.L_x_3103:
[----:B------:R-:W-:Y:S05]  /*e070*/  BSYNC B0 ;  /* 0x0000000000007941 */ /* 0x000fea0003800000 */
.L_x_3102:
[----:B-----5:R2:W-:Y:S02]  /*e080*/  ST.E.128 desc[UR6][R34.64], R8 ;  /* 0x0000000822007985 */ /* 0x0205e4000c101d06 */
.L_x_3101:
[----:B------:R-:W-:Y:S05]  /*e090*/  BSYNC B1 ;  /* 0x0000000000017941 */ /* 0x000fea0003800000 */
.L_x_3100:
        /* <DEDUP_REMOVED lines=101> */
.L_x_3107:
[----:B------:R-:W-:Y:S05]  /*e6f0*/  BSYNC B0 ;  /* 0x0000000000007941 */ /* 0x000fea0003800000 */
.L_x_3106:
[----:B-----5:R2:W-:Y:S02]  /*e700*/  ST.E.128 desc[UR6][R42.64], R8 ;  /* 0x000000082a007985 */ /* 0x0205e4000c101d06 */
.L_x_3105:
[----:B------:R-:W-:Y:S05]  /*e710*/  BSYNC B1 ;  /* 0x0000000000017941 */ /* 0x000fea0003800000 */
.L_x_3104:
        /* <DEDUP_REMOVED lines=11> */
.L_x_3009:
        /* <DEDUP_REMOVED lines=184> */
.L_x_3043:
[----:B------:R-:W-:Y:S05]  /*f350*/  BSYNC B2 ;  /* 0x0000000000027941 */ /* 0x000fea0003800000 */
.L_x_3008:
        /* <DEDUP_REMOVED lines=92> */
.L_x_3109:
        /* <DEDUP_REMOVED lines=12> */
.L_x_3110:
[----:B------:R-:W-:Y:S05]  /*f9e0*/  BSYNC B0 ;  /* 0x0000000000007941 */ /* 0x000fea0003800000 */
.L_x_3108:
[----:B------:R-:W-:Y:S04]  /*f9f0*/  IADD3 R21, R21, -0x1, RZ ;  /* 0xffffffff15157810 */ /* 0x000fe80007ffe0ff */
[----:B------:R-:W-:Y:S11]  /*fa00*/  ISETP.GT.AND P0, PT, R21, R120, PT ;  /* 0x000000781500720c */ /* 0x000ff60003f04270 */
[----:B------:R-:W-:Y:S02]  /*fa10*/  @!UPT UIADD3 URZ, URZ, URZ, URZ ;  /* 0x0000003f3f3ff290 */ /* 0x000fe4000fffe03f */
[----:B------:R-:W-:Y:S05]  /*fa20*/  @P0 BRA `(.L_x_3111) ;  /* 0xffffff3400780947 */ /* 0x000fea000383ffff */
.L_x_3007:
[----:B------:R-:W-:Y:S05]  /*fa30*/  WARPSYNC.ALL ;  /* 0x0000000000007948 */ /* 0x000fea0003800000 */
[----:B------:R-:W-:Y:S06]  /*fa40*/  BAR.SYNC.DEFER_BLOCKING 0x0 ;  /* 0x0000000000007b1d */ /* 0x000fec0000010000 */
[----:B------:R1:W5:Y:S04]  /*fa50*/  LDL R182, [R1+0x140] ;  /* 0x0001400001b67983 */ /* 0x0003680000100800 */
[----:B--234-:R-:W2:Y:S01]  /*fa60*/  LD.E R35, desc[UR6][R24.64+0xd0] ;  /* 0x0000d00618237980 */ /* 0x01cea2000c101900 */
[----:B------:R-:W3:Y:S01]  /*fa70*/  S2UR UR4, SR_CgaCtaId ;  /* 0x00000000000479c3 */ /* 0x000ee20000008800 */
[----:B------:R-:W-:Y:S01]  /*fa80*/  UMOV UR5, 0x400 ;  /* 0x0000040000057882 */ /* 0x000fe20000000000 */
[----:B------:R-:W-:Y:S01]  /*fa90*/  BSSY B2, `(.L_x_3112) ;  /* 0x00002e6000027945 */ /* 0x000fe20003800000 */
[----:B------:R-:W4:Y:S01]  /*faa0*/  S2R R0, SR_CTAID.X ;  /* 0x0000000000007919 */ /* 0x000f220000002500 */
[C---:B------:R-:W-:Y:S01]  /*fab0*/  SHF.L.U64.HI R6, R170.reuse, 0x4, R171 ;  /* 0x00000004aa067819 */ /* 0x040fe200000102ab */
[----:B------:R-:W-:Y:S01]  /*fac0*/  IMAD.SHL.U32 R4, R170, 0x10, RZ ;  /* 0x00000010aa047824 */ /* 0x000fe200078e00ff */
[----:B------:R-:W1:Y:S01]  /*fad0*/  S2R R52, SR_CTAID.Y ;  /* 0x0000000000347919 */ /* 0x000e620000002600 */
[----:B------:R-:W2:Y:S01]  /*fae0*/  S2R R183, SR_TID.X ;  /* 0x0000000000b77919 */ /* 0x000ea20000002100 */
[----:B---3--:R-:W-:-:S06]  /*faf0*/  ULEA UR4, UR4, UR5, 0x18 ;  /* 0x0000000504047291 */ /* 0x008fcc000f8ec03f */
[----:B------:R-:W-:Y:S01]  /*fb00*/  LEA R192, R226, UR4, 0x1 ;  /* 0x00000004e2c07c11 */ /* 0x000fe2000f8e08ff */
[----:B----4-:R-:W-:Y:S01]  /*fb10*/  IMAD.SHL.U32 R184, R0, 0x40, RZ ;  /* 0x0000004000b87824 */ /* 0x010fe200078e00ff */
[----:B-1----:R-:W-:Y:S02]  /*fb20*/  SHF.R.S32.HI R51, RZ, 0x1f, R52 ;  /* 0x0000001fff337819 */ /* 0x002fe40000011434 */
[----:B--2---:R-:W-:-:S13]  /*fb30*/  ISETP.NE.AND P0, PT, R35, RZ, PT ;  /* 0x000000ff2300720c */ /* 0x004fda0003f05270 */
[----:B------:R-:W-:Y:S05]  /*fb40*/  @!P0 BRA `(.L_x_3113) ;  /* 0x00000028006c8947 */ /* 0x000fea0003800000 */
[----:B------:R-:W2:Y:S01]  /*fb50*/  LD.E.64 R2, desc[UR6][R24.64+0xf0] ;  /* 0x0000f00618027980 */ /* 0x000ea2000c101b00 */
[----:B------:R-:W-:-:S03]  /*fb60*/  IMAD.MOV.U32 R0, RZ, RZ, RZ ;  /* 0x000000ffff007224 */ /* 0x000fc600078e00ff */
[----:B------:R-:W3:Y:S04]  /*fb70*/  LD.E.U8 R12, desc[UR6][R24.64+0x1b3] ;  /* 0x0001b306180c7980 */ /* 0x000ee8000c101100 */
[----:B------:R-:W5:Y:S04]  /*fb80*/  LD.E R40, desc[UR6][R24.64+0xc0] ;  /* 0x0000c00618287980 */ /* 0x000f68000c101900 */
[----:B------:R-:W5:Y:S04]  /*fb90*/  LD.E.64 R26, desc[UR6][R24.64+0x148] ;  /* 0x00014806181a7980 */ /* 0x000f68000c101b00 */
[----:B------:R-:W5:Y:S01]  /*fba0*/  LD.E.64 R22, desc[UR6][R24.64+0x150] ;  /* 0x0001500618167980 */ /* 0x000f62000c101b00 */
[----:B--2---:R-:W-:-:S04]  /*fbb0*/  ISETP.NE.U32.AND P1, PT, R2, RZ, PT ;  /* 0x000000ff0200720c */ /* 0x004fc80003f25070 */
[----:B------:R-:W-:-:S13]  /*fbc0*/  ISETP.NE.AND.EX P1, PT, R3, RZ, PT, P1 ;  /* 0x000000ff0300720c */ /* 0x000fda0003f25310 */
[----:B------:R-:W-:-:S04]  /*fbd0*/  @P1 LEA R2, P0, R52, R2, 0x2 ;  /* 0x0000000234021211 */ /* 0x000fc800078010ff */
[----:B------:R-:W-:-:S05]  /*fbe0*/  @P1 LEA.HI.X R3, R52, R3, R51, 0x2, P0 ;  /* 0x0000000334031211 */ /* 0x000fca00000f1433 */
        /* <DEDUP_REMOVED lines=17> */
[----:B---3--:R-:W-:Y:S02]  /*fd00*/  ISETP.NE.AND P0, PT, R12, RZ, PT ;  /* 0x000000ff0c00720c */ /* 0x008fe40003f05270 */
        /* <DEDUP_REMOVED lines=70> */
.L_x_3118:
[----:B------:R-:W-:Y:S05]  /*10170*/  BSYNC B0 ;  /* 0x0000000000007941 */ /* 0x000fea0003800000 */
.L_x_3117:
[----:B-----5:R3:W-:Y:S02]  /*10180*/  STS.128 [R192], R4 ;  /* 0x00000004c0007388 */ /* 0x0207e40000000c00 */
.L_x_3116:
[----:B------:R-:W-:Y:S05]  /*10190*/  BSYNC B1 ;  /* 0x0000000000017941 */ /* 0x000fea0003800000 */
.L_x_3115:
        /* <DEDUP_REMOVED lines=58> */
.L_x_3122:
[----:B------:R-:W-:Y:S05]  /*10540*/  BSYNC B0 ;  /* 0x0000000000007941 */ /* 0x000fea0003800000 */
.L_x_3121:
[----:B-----5:R1:W-:Y:S02]  /*10550*/  STS.128 [R192+0x800], R4 ;  /* 0x00080004c0007388 */ /* 0x0203e40000000c00 */
.L_x_3120:
[----:B------:R-:W-:Y:S05]  /*10560*/  BSYNC B1 ;  /* 0x0000000000017941 */ /* 0x000fea0003800000 */
.L_x_3119:
        /* <DEDUP_REMOVED lines=59> */
.L_x_3126:
[----:B------:R-:W-:Y:S05]  /*10920*/  BSYNC B0 ;  /* 0x0000000000007941 */ /* 0x000fea0003800000 */
.L_x_3125:
[----:B-----5:R3:W-:Y:S02]  /*10930*/  STS.128 [R192+0x1000], R4 ;  /* 0x00100004c0007388 */ /* 0x0207e40000000c00 */
.L_x_3124:
[----:B------:R-:W-:Y:S05]  /*10940*/  BSYNC B1 ;  /* 0x0000000000017941 */ /* 0x000fea0003800000 */
.L_x_3123:
        /* <DEDUP_REMOVED lines=58> */
.L_x_3129:
[----:B------:R-:W-:Y:S05]  /*10cf0*/  BSYNC B0 ;  /* 0x0000000000007941 */ /* 0x000fea0003800000 */
.L_x_3128:
[----:B-----5:R3:W-:Y:S01]  /*10d00*/  STS.128 [R192+0x1800], R4 ;  /* 0x00180004c0007388 */ /* 0x0207e20000000c00 */
[----:B------:R-:W-:Y:S05]  /*10d10*/  BRA `(.L_x_3127) ;  /* 0x0000001800f47947 */ /* 0x000fea0003800000 */
.L_x_3114:
        /* <DEDUP_REMOVED lines=90> */
.L_x_3133:
[----:B------:R-:W-:Y:S05]  /*112c0*/  BSYNC B0 ;  /* 0x0000000000007941 */ /* 0x000fea0003800000 */
.L_x_3132:
[----:B-----5:R3:W-:Y:S02]  /*112d0*/  STS.128 [R192], R4 ;  /* 0x00000004c0007388 */ /* 0x0207e40000000c00 */
.L_x_3131:
[----:B------:R-:W-:Y:S05]  /*112e0*/  BSYNC B1 ;  /* 0x0000000000017941 */ /* 0x000fea0003800000 */
.L_x_3130:
        /* <DEDUP_REMOVED lines=93> */
.L_x_3137:
[----:B------:R-:W-:Y:S05]  /*118c0*/  BSYNC B0 ;  /* 0x0000000000007941 */ /* 0x000fea0003800000 */
.L_x_3136:
[----:B-----5:R1:W-:Y:S02]  /*118d0*/  STS.128 [R192+0x800], R4 ;  /* 0x00080004c0007388 */ /* 0x0203e40000000c00 */
.L_x_3135:
[----:B------:R-:W-:Y:S05]  /*118e0*/  BSYNC B1 ;  /* 0x0000000000017941 */ /* 0x000fea0003800000 */
.L_x_3134:
        /* <DEDUP_REMOVED lines=94> */
.L_x_3141:
[----:B------:R-:W-:Y:S05]  /*11ed0*/  BSYNC B0 ;  /* 0x0000000000007941 */ /* 0x000fea0003800000 */
.L_x_3140:
[----:B-----5:R3:W-:Y:S02]  /*11ee0*/  STS.128 [R192+0x1000], R4 ;  /* 0x00100004c0007388 */ /* 0x0207e40000000c00 */
.L_x_3139:
[----:B------:R-:W-:Y:S05]  /*11ef0*/  BSYNC B1 ;  /* 0x0000000000017941 */ /* 0x000fea0003800000 */
.L_x_3138:
        /* <DEDUP_REMOVED lines=93> */
.L_x_3143:
[----:B------:R-:W-:Y:S05]  /*124d0*/  BSYNC B0 ;  /* 0x0000000000007941 */ /* 0x000fea0003800000 */
.L_x_3142:
[----:B-----5:R3:W-:Y:S01]  /*124e0*/  STS.128 [R192+0x1800], R4 ;  /* 0x00180004c0007388 */ /* 0x0207e20000000c00 */
[----:B------:R-:W-:Y:S05]  /*124f0*/  BRA `(.L_x_3127) ;  /* 0x0000000000fc7947 */ /* 0x000fea0003800000 */
.L_x_3113:
[----:B-----5:R-:W-:Y:S01]  /*12500*/  IMAD.IADD R0, R182, 0x1, -R184 ;  /* 0x00000001b6007824 */ /* 0x020fe200078e0ab8 */
[----:B------:R-:W-:Y:S01]  /*12510*/  BSSY B0, `(.L_x_3144) ;  /* 0x0000012000007945 */ /* 0x000fe20003800000 */
[C---:B------:R-:W-:Y:S02]  /*12520*/  VIADD R44, R82.reuse, 0x10 ;  /* 0x00000010522c7836 */ /* 0x040fe40000000000 */
[C---:B------:R-:W-:Y:S01]  /*12530*/  VIADD R36, R82.reuse, 0x20 ;  /* 0x0000002052247836 */ /* 0x040fe20000000000 */
[CC--:B------:R-:W-:Y:S01]  /*12540*/  ISETP.GE.AND P0, PT, R82.reuse, R0.reuse, PT ;  /* 0x000000005200720c */ /* 0x0c0fe20003f06270 */
[----:B------:R-:W-:Y:S01]  /*12550*/  VIADD R30, R82, 0x30 ;  /* 0x00000030521e7836 */ /* 0x000fe20000000000 */
[-C--:B------:R-:W-:Y:S02]  /*12560*/  ISETP.GE.AND P3, PT, R44, R0.reuse, PT ;  /* 0x000000002c00720c */ /* 0x080fe40003f66270 */
[-C--:B------:R-:W-:Y:S02]  /*12570*/  ISETP.GE.AND P2, PT, R36, R0.reuse, PT ;  /* 0x000000002400720c */ /* 0x080fe40003f46270 */
[----:B------:R-:W-:-:S07]  /*12580*/  ISETP.GE.AND P1, PT, R30, R0, PT ;  /* 0x000000001e00720c */ /* 0x000fce0003f26270 */
[----:B------:R-:W-:Y:S06]  /*12590*/  @P0 BRA `(.L_x_3145) ;  /* 0x0000000000240947 */ /* 0x000fec0003800000 */
[----:B------:R-:W-:-:S13]  /*125a0*/  ISETP.GE.AND P0, PT, R158, R248, PT ;  /* 0x000000f89e00720c */ /* 0x000fda0003f06270 */
        /* <DEDUP_REMOVED lines=8> */
.L_x_3145:
[----:B------:R-:W-:Y:S05]  /*12630*/  BSYNC B0 ;  /* 0x0000000000007941 */ /* 0x000fea0003800000 */
.L_x_3144:
[----:B------:R-:W-:Y:S04]  /*12640*/  BSSY B0, `(.L_x_3146) ;  /* 0x000000d000007945 */ /* 0x000fe80003800000 */
[----:B------:R-:W-:Y:S05]  /*12650*/  @P3 BRA `(.L_x_3147) ;  /* 0x00000000002c3947 */ /* 0x000fea0003800000 */
[----:B------:R-:W-:-:S13]  /*12660*/  ISETP.GE.AND P0, PT, R158, R248, PT ;  /* 0x000000f89e00720c */ /* 0x000fda0003f06270 */
        /* <DEDUP_REMOVED lines=10> */
.L_x_3147:
[----:B------:R-:W-:Y:S05]  /*12710*/  BSYNC B0 ;  /* 0x0000000000007941 */ /* 0x000fea0003800000 */
.L_x_3146:
[----:B------:R-:W-:Y:S04]  /*12720*/  BSSY B0, `(.L_x_3148) ;  /* 0x000000d000007945 */ /* 0x000fe80003800000 */
[----:B------:R-:W-:Y:S05]  /*12730*/  @P2 BRA `(.L_x_3149) ;  /* 0x00000000002c2947 */ /* 0x000fea0003800000 */
[----:B------:R-:W-:-:S13]  /*12740*/  ISETP.GE.AND P0, PT, R158, R248, PT ;  /* 0x000000f89e00720c */ /* 0x000fda0003f06270 */
        /* <DEDUP_REMOVED lines=10> */
.L_x_3149:
[----:B------:R-:W-:Y:S05]  /*127f0*/  BSYNC B0 ;  /* 0x0000000000007941 */ /* 0x000fea0003800000 */
.L_x_3148:
[----:B------:R-:W-:Y:S05]  /*12800*/  @P1 BRA `(.L_x_3127) ;  /* 0x0000000000381947 */ /* 0x000fea0003800000 */
[----:B------:R-:W-:-:S13]  /*12810*/  ISETP.GE.AND P0, PT, R158, R248, PT ;  /* 0x000000f89e00720c */ /* 0x000fda0003f06270 */
        /* <DEDUP_REMOVED lines=13> */
.L_x_3127:
[----:B------:R-:W-:Y:S05]  /*128f0*/  BSYNC B2 ;  /* 0x0000000000027941 */ /* 0x000fea0003800000 */
.L_x_3112:
[----:B------:R-:W5:Y:S01]  /*12900*/  LDL R116, [R1+0xf0] ;  /* 0x0000f00001747983 */ /* 0x000f620000100800 */
[C---:B------:R-:W-:Y:S01]  /*12910*/  VIADD R11, R82.reuse, 0x40 ;  /* 0x00000040520b7836 */ /* 0x040fe20000000000 */
[----:B------:R-:W-:Y:S01]  /*12920*/  BSSY B0, `(.L_x_3150) ;  /* 0x0000018000007945 */ /* 0x000fe20003800000 */
[C---:B------:R-:W-:Y:S02]  /*12930*/  VIADD R10, R82.reuse, 0x50 ;  /* 0x00000050520a7836 */ /* 0x040fe40000000000 */
[C---:B--2---:R-:W-:Y:S02]  /*12940*/  VIADD R9, R82.reuse, 0x60 ;  /* 0x0000006052097836 */ /* 0x044fe40000000000 */
[----:B------:R-:W-:Y:S02]  /*12950*/  VIADD R15, R82, 0x70 ;  /* 0x00000070520f7836 */ /* 0x000fe40000000000 */
[----:B-----5:R-:W-:-:S04]  /*12960*/  VIADD R249, R116, 0xffffffff ;  /* 0xffffffff74f97836 */ /* 0x020fc80000000000 */
        /* <DEDUP_REMOVED lines=10> */
[----:B------:R-:W-:-:S13]  /*12a10*/  ISETP.GE.AND P2, PT, R158, R248, PT ;  /* 0x000000f89e00720c */ /* 0x000fda0003f46270 */
        /* <DEDUP_REMOVED lines=8> */
.L_x_3151:
[----:B------:R-:W-:Y:S05]  /*12aa0*/  BSYNC B0 ;  /* 0x0000000000007941 */ /* 0x000fea0003800000 */
.L_x_3150:
[----:B------:R-:W-:Y:S01]  /*12ab0*/  BSSY B0, `(.L_x_3152) ;  /* 0x000000d000007945 */ /* 0x000fe20003800000 */
[----:B------:R-:W-:Y:S02]  /*12ac0*/  ISETP.GE.AND P2, PT, R15, R8, PT ;  /* 0x000000080f00720c */ /* 0x000fe40003f46270 */
[----:B------:R-:W-:Y:S01]  /*12ad0*/  IADD3 R14, R82, 0x80, RZ ;  /* 0x00000080520e7810 */ /* 0x000fe20007ffe0ff */
[----:B------:R-:W-:Y:S05]  /*12ae0*/  @P1 BRA `(.L_x_3153) ;  /* 0x0000000000241947 */ /* 0x000fea0003800000 */
[----:B------:R-:W-:-:S13]  /*12af0*/  ISETP.GE.AND P1, PT, R158, R248, PT ;  /* 0x000000f89e00720c */ /* 0x000fda0003f26270 */
        /* <DEDUP_REMOVED lines=8> */
.L_x_3153:
[----:B------:R-:W-:Y:S05]  /*12b80*/  BSYNC B0 ;  /* 0x0000000000007941 */ /* 0x000fea0003800000 */
.L_x_3152:
        /* <DEDUP_REMOVED lines=13> */
.L_x_3155:
[----:B------:R-:W-:Y:S05]  /*12c60*/  BSYNC B0 ;  /* 0x0000000000007941 */ /* 0x000fea0003800000 */
.L_x_3154:
[----:B------:R-:W-:Y:S01]  /*12c70*/  BSSY B0, `(.L_x_3156) ;  /* 0x0000010000007945 */ /* 0x000fe20003800000 */
[----:B------:R-:W-:Y:S02]  /*12c80*/  ISETP.GE.AND P0, PT, R13, R8, PT ;  /* 0x000000080d00720c */ /* 0x000fe40003f06270 */
[----:B------:R-:W-:Y:S01]  /*12c90*/  IADD3 R17, R82, 0xa0, RZ ;  /* 0x000000a052117810 */ /* 0x000fe20007ffe0ff */
[----:B------:R-:W-:Y:S05]  /*12ca0*/  @P6 BRA `(.L_x_3157) ;  /* 0x0000000000306947 */ /* 0x000fea0003800000 */
[----:B------:R-:W-:-:S13]  /*12cb0*/  ISETP.GE.AND P6, PT, R158, R248, PT ;  /* 0x000000f89e00720c */ /* 0x000fda0003fc6270 */
        /* <DEDUP_REMOVED lines=11> */
.L_x_3157:
[----:B------:R-:W-:Y:S05]  /*12d70*/  BSYNC B0 ;  /* 0x0000000000007941 */ /* 0x000fea0003800000 */
.L_x_3156:
        /* <DEDUP_REMOVED lines=13> */
.L_x_3159:
[----:B------:R-:W-:Y:S05]  /*12e50*/  BSYNC B0 ;  /* 0x0000000000007941 */ /* 0x000fea0003800000 */
.L_x_3158:
        /* <DEDUP_REMOVED lines=16> */
.L_x_3161:
[----:B------:R-:W-:Y:S05]  /*12f60*/  BSYNC B0 ;  /* 0x0000000000007941 */ /* 0x000fea0003800000 */
.L_x_3160:
        /* <DEDUP_REMOVED lines=16> */
.L_x_3163:
[----:B------:R-:W-:Y:S05]  /*13070*/  BSYNC B0 ;  /* 0x0000000000007941 */ /* 0x000fea0003800000 */
.L_x_3162:
        /* <DEDUP_REMOVED lines=16> */
.L_x_3165:
[----:B------:R-:W-:Y:S05]  /*13180*/  BSYNC B0 ;  /* 0x0000000000007941 */ /* 0x000fea0003800000 */
.L_x_3164:
        /* <DEDUP_REMOVED lines=13> */
.L_x_3167:
[----:B------:R-:W-:Y:S05]  /*13260*/  BSYNC B0 ;  /* 0x0000000000007941 */ /* 0x000fea0003800000 */
.L_x_3166:
[----:B------:R-:W-:Y:S01]  /*13270*/  BSSY B0, `(.L_x_3168) ;  /* 0x000000f000007945 */ /* 0x000fe20003800000 */
[----:B------:R-:W-:-:S03]  /*13280*/  ISETP.GE.AND P1, PT, R20, R8, PT ;  /* 0x000000081400720c */ /* 0x000fc60003f26270 */
[----:B------:R-:W-:Y:S10]  /*13290*/  @P0 BRA `(.L_x_3169) ;  /* 0x0000000000300947 */ /* 0x000ff40003800000 */
        /* <DEDUP_REMOVED lines=12> */
.L_x_3169:
[----:B------:R-:W-:Y:S05]  /*13360*/  BSYNC B0 ;  /* 0x0000000000007941 */ /* 0x000fea0003800000 */
.L_x_3168:
[----:B------:R-:W-:Y:S04]  /*13370*/  BSSY B0, `(.L_x_3170) ;  /* 0x000000e000007945 */ /* 0x000fe80003800000 */
        /* <DEDUP_REMOVED lines=13> */
.L_x_3171:
[----:B------:R-:W-:Y:S05]  /*13450*/  BSYNC B0 ;  /* 0x0000000000007941 */ /* 0x000fea0003800000 */
.L_x_3170:
        /* <DEDUP_REMOVED lines=14> */
.L_x_3173:
[----:B------:R-:W-:Y:S05]  /*13540*/  BSYNC B0 ;  /* 0x0000000000007941 */ /* 0x000fea0003800000 */
.L_x_3172:
        /* <DEDUP_REMOVED lines=14> */
.L_x_3175:
[----:B------:R-:W-:Y:S05]  /*13630*/  BSYNC B0 ;  /* 0x0000000000007941 */ /* 0x000fea0003800000 */
.L_x_3174:
        /* <DEDUP_REMOVED lines=14> */
.L_x_3177:
[----:B------:R-:W-:Y:S05]  /*13720*/  BSYNC B0 ;  /* 0x0000000000007941 */ /* 0x000fea0003800000 */
.L_x_3176:
        /* <DEDUP_REMOVED lines=14> */
.L_x_3179:
[----:B------:R-:W-:Y:S05]  /*13810*/  BSYNC B0 ;  /* 0x0000000000007941 */ /* 0x000fea0003800000 */
.L_x_3178:
        /* <DEDUP_REMOVED lines=14> */
.L_x_3181:
[----:B------:R-:W-:Y:S05]  /*13900*/  BSYNC B0 ;  /* 0x0000000000007941 */ /* 0x000fea0003800000 */
.L_x_3180:
[----:B----4-:R-:W4:Y:S04]  /*13910*/  LD.E.64 R2, desc[UR6][R24.64+0x1c0] ;  /* 0x0001c00618027980 */ /* 0x010f28000c101b00 */
[----:B-1-3--:R-:W3:Y:S01]  /*13920*/  LD.E.64 R4, desc[UR6][R24.64+0x1b8] ;  /* 0x0001b80618047980 */ /* 0x00aee2000c101b00 */
[----:B------:R-:W1:Y:S03]  /*13930*/  S2R R0, SR_CTAID.Z ;  /* 0x0000000000007919 */ /* 0x000e660000002700 */
[----:B------:R-:W0:Y:S04]  /*13940*/  LDGDEPBAR ;  /* 0x00000000000079af */ /* 0x000e280000000000 */
[----:B------:R1:W5:Y:S04]  /*13950*/  LD.E R78, desc[UR6][R24.64+0xd8] ;  /* 0x0000d806184e7980 */ /* 0x000368000c101900 */
[----:B------:R2:W5:Y:S01]  /*13960*/  LD.E R79, desc[UR6][R24.64+0x188] ;  /* 0x00018806184f7980 */ /* 0x000562000c101900 */
[----:B-1----:R-:W-:Y:S01]  /*13970*/  IMAD.MOV.U32 R228, RZ, RZ, R0 ;  /* 0x000000ffffe47224 */ /* 0x002fe200078e0000 */
[----:B------:R-:W-:Y:S01]  /*13980*/  BSSY B0, `(.L_x_3182) ;  /* 0x000001c000007945 */ /* 0x000fe20003800000 */
[----:B------:R-:W-:-:S02]  /*13990*/  ISETP.GE.AND P1, PT, R44, R8, PT ;  /* 0x000000082c00720c */ /* 0x000fc40003f26270 */
[-C--:B------:R-:W-:Y:S02]  /*139a0*/  ISETP.GE.AND P0, PT, R36, R8.reuse, PT ;  /* 0x000000082400720c */ /* 0x080fe40003f06270 */
[-C--:B------:R-:W-:Y:S02]  /*139b0*/  ISETP.GE.AND P6, PT, R30, R8.reuse, PT ;  /* 0x000000081e00720c */ /* 0x080fe40003fc6270 */
[-C--:B------:R-:W-:Y:S02]  /*139c0*/  ISETP.GE.AND P5, PT, R11, R8.reuse, PT ;  /* 0x000000080b00720c */ /* 0x080fe40003fa6270 */
[-C--:B------:R-:W-:Y:S02]  /*139d0*/  ISETP.GE.AND P4, PT, R10, R8.reuse, PT ;  /* 0x000000080a00720c */ /* 0x080fe40003f86270 */
[----:B------:R-:W-:Y:S01]  /*139e0*/  ISETP.GE.AND P3, PT, R9, R8, PT ;  /* 0x000000080900720c */ /* 0x000fe20003f66270 */
[----:B----4-:R-:W-:Y:S02]  /*139f0*/  IMAD R3, R3, R52, RZ ;  /* 0x0000003403037224 */ /* 0x010fe400078e02ff */
[----:B------:R-:W-:-:S04]  /*13a00*/  IMAD.WIDE.U32 R6, R52, R2, R228 ;  /* 0x0000000234067225 */ /* 0x000fc800078e00e4 */
[----:B------:R-:W-:Y:S01]  /*13a10*/  IMAD R3, R2, R51, R3 ;  /* 0x0000003302037224 */ /* 0x000fe200078e0203 */
[----:B---3--:R-:W-:-:S03]  /*13a20*/  LEA R2, P2, R6, R4, 0x2 ;  /* 0x0000000406027211 */ /* 0x008fc600078410ff */
[----:B------:R-:W-:-:S05]  /*13a30*/  IMAD.IADD R3, R7, 0x1, R3 ;  /* 0x0000000107037824 */ /* 0x000fca00078e0203 */
[----:B------:R-:W-:-:S05]  /*13a40*/  LEA.HI.X R3, R6, R5, R3, 0x2, P2 ;  /* 0x0000000506037211 */ /* 0x000fca00010f1403 */
[----:B------:R2:W5:Y:S01]  /*13a50*/  LD.E R157, desc[UR6][R2.64] ;  /* 0x00000006029d7980 */ /* 0x000562000c101900 */
[----:B------:R-:W-:-:S04]  /*13a60*/  DEPBAR.LE SB0, 0x0 ;  /* 0x000080000000791a */ /* 0x000fc80000000000 */
[----:B------:R-:W-:Y:S01]  /*13a70*/  BAR.SYNC.DEFER_BLOCKING 0x0 ;  /* 0x0000000000007b1d */ /* 0x000fe20000010000 */
[----:B------:R-:W-:-:S13]  /*13a80*/  ISETP.GE.AND P2, PT, R82, R8, PT ;  /* 0x000000085200720c */ /* 0x000fda0003f46270 */
[----:B------:R2:W-:Y:S01]  /*13a90*/  @P2 STS.128 [R192+0xa000], RZ ;  /* 0x00a000ffc0002388 */ /* 0x0005e20000000c00 */
[----:B------:R-:W-:Y:S05]  /*13aa0*/  @P2 BRA `(.L_x_3183) ;  /* 0x0000000000242947 */ /* 0x000fea0003800000 */
[----:B------:R-:W-:-:S13]  /*13ab0*/  ISETP.GE.AND P2, PT, R158, R248, PT ;  /* 0x000000f89e00720c */ /* 0x000fda0003f46270 */
        /* <DEDUP_REMOVED lines=8> */
.L_x_3183:
[----:B------:R-:W-:Y:S05]  /*13b40*/  BSYNC B0 ;  /* 0x0000000000007941 */ /* 0x000fea0003800000 */
.L_x_3182:
[----:B------:R4:W-:Y:S01]  /*13b50*/  @P1 STS.128 [R192+0xa800], RZ ;  /* 0x00a800ffc0001388 */ /* 0x0009e20000000c00 */
[----:B------:R-:W-:Y:S01]  /*13b60*/  BSSY B0, `(.L_x_3184) ;  /* 0x000000c000007945 */ /* 0x000fe20003800000 */
[----:B------:R-:W-:-:S03]  /*13b70*/  ISETP.GE.AND P2, PT, R15, R8, PT ;  /* 0x000000080f00720c */ /* 0x000fc60003f46270 */
[----:B------:R-:W-:Y:S10]  /*13b80*/  @P1 BRA `(.L_x_3185) ;  /* 0x0000000000241947 */ /* 0x000ff40003800000 */
[----:B------:R-:W-:-:S13]  /*13b90*/  ISETP.GE.AND P1, PT, R158, R248, PT ;  /* 0x000000f89e00720c */ /* 0x000fda0003f26270 */
[----:B------:R1:W-:Y:S01]  /*13ba0*/  @P1 STS.128 [R192+0xa800], RZ ;  /* 0x00a800ffc0001388 */ /* 0x0003e20000000c00 */
[----:B------:R-:W-:Y:S05]  /*13bb0*/  @P1 BRA `(.L_x_3185) ;  /* 0x0000000000181947 */ /* 0x000fea0003800000 */
[----:B--23--:R-:W-:-:S04]  /*13bc0*/  LEA R2, P1, R212, R214, 0x1 ;  /* 0x000000d6d4027211 */ /* 0x00cfc800078208ff */
[----:B------:R-:W-:-:S05]  /*13bd0*/  LEA.HI.X R3, R212, R215, R220, 0x1, P1 ;  /* 0x000000d7d4037211 */ /* 0x000fca00008f0cdc */
[----:B------:R-:W-:Y:S01]  /*13be0*/  @!PT LDS RZ, [RZ] ;  /* 0x00000000fffff984 */ /* 0x000fe20000000800 */
[----:B------:R-:W-:Y:S01]  /*13bf0*/  @!PT LDS RZ, [RZ] ;  /* 0x00000000fffff984 */ /* 0x000fe20000000800 */
[----:B------:R-:W-:Y:S01]  /*13c00*/  @!PT LDS RZ, [RZ] ;  /* 0x00000000fffff984 */ /* 0x000fe20000000800 */
[----:B------:R2:W-:Y:S04]  /*13c10*/  LDGSTS.E.BYPASS.LTC128B.128 [R192+0xa800], desc[UR6][R2.64] ;  /* 0x0a80000002c07fae */ /* 0x0005e8000b901d46 */
.L_x_3185:
[----:B------:R-:W-:Y:S05]  /*13c20*/  BSYNC B0 ;  /* 0x0000000000007941 */ /* 0x000fea0003800000 */
.L_x_3184:
[----:B------:R1:W-:Y:S01]  /*13c30*/  @P0 STS.128 [R192+0xb000], RZ ;  /* 0x00b000ffc0000388 */ /* 0x0003e20000000c00 */
[----:B------:R-:W-:Y:S01]  /*13c40*/  BSSY B0, `(.L_x_3186) ;  /* 0x000000e000007945 */ /* 0x000fe20003800000 */
[----:B------:R-:W-:-:S03]  /*13c50*/  ISETP.GE.AND P1, PT, R14, R8, PT ;  /* 0x000000080e00720c */ /* 0x000fc60003f26270 */
[----:B------:R-:W-:Y:S10]  /*13c60*/  @P0 BRA `(.L_x_3187) ;  /* 0x00000000002c0947 */ /* 0x000ff40003800000 */
[----:B------:R-:W-:-:S13]  /*13c70*/  ISETP.GE.AND P0, PT, R158, R248, PT ;  /* 0x000000f89e00720c */ /* 0x000fda0003f06270 */
[----:B------:R1:W-:Y:S01]  /*13c80*/  @P0 STS.128 [R192+0xb000], RZ ;  /* 0x00b000ffc0000388 */ /* 0x0003e20000000c00 */
[----:B------:R-:W-:Y:S05]  /*13c90*/  @P0 BRA `(.L_x_3187) ;  /* 0x0000000000200947 */ /* 0x000fea0003800000 */
[----:B------:R-:W2:Y:S04]  /*13ca0*/  LDL R0, [R1] ;  /* 0x0000000001007983 */ /* 0x000ea80000100800 */
[----:B------:R-:W4:Y:S01]  /*13cb0*/  LDL R4, [R1+0x4] ;  /* 0x0000040001047983 */ /* 0x000f220000100800 */
[----:B--23--:R-:W-:-:S04]  /*13cc0*/  LEA R2, P0, R0, R214, 0x6 ;  /* 0x000000d600027211 */ /* 0x00cfc800078030ff */
[----:B----4-:R-:W-:-:S05]  /*13cd0*/  LEA.HI.X R3, R0, R215, R4, 0x6, P0 ;  /* 0x000000d700037211 */ /* 0x010fca00000f3404 */
[----:B------:R-:W-:Y:S01]  /*13ce0*/  @!PT LDS RZ, [RZ] ;  /* 0x00000000fffff984 */ /* 0x000fe20000000800 */
[----:B------:R-:W-:Y:S01]  /*13cf0*/  @!PT LDS RZ, [RZ] ;  /* 0x00000000fffff984 */ /* 0x000fe20000000800 */
[----:B------:R-:W-:Y:S01]  /*13d00*/  @!PT LDS RZ, [RZ] ;  /* 0x00000000fffff984 */ /* 0x000fe20000000800 */
[----:B------:R2:W-:Y:S04]  /*13d10*/  LDGSTS.E.BYPASS.LTC128B.128 [R192+0xb000], desc[UR6][R2.64] ;  /* 0x0b00000002c07fae */ /* 0x0005e8000b901d46 */
.L_x_3187:
[----:B------:R-:W-:Y:S05]  /*13d20*/  BSYNC B0 ;  /* 0x0000000000007941 */ /* 0x000fea0003800000 */
.L_x_3186:
[----:B------:R1:W-:Y:S01]  /*13d30*/  @P6 STS.128 [R192+0xb800], RZ ;  /* 0x00b800ffc0006388 */ /* 0x0003e20000000c00 */
[----:B------:R-:W-:Y:S01]  /*13d40*/  BSSY B0, `(.L_x_3188) ;  /* 0x0000012000007945 */ /* 0x000fe20003800000 */
[----:B------:R-:W-:-:S03]  /*13d50*/  ISETP.GE.AND P0, PT, R13, R8, PT ;  /* 0x000000080d00720c */ /* 0x000fc60003f06270 */
[----:B------:R-:W-:Y:S10]  /*13d60*/  @P6 BRA `(.L_x_3189) ;  /* 0x00000000003c6947 */ /* 0x000ff40003800000 */
[----:B------:R-:W-:-:S13]  /*13d70*/  ISETP.GE.AND P6, PT, R158, R248, PT ;  /* 0x000000f89e00720c */ /* 0x000fda0003fc6270 */
[----:B------:R1:W-:Y:S01]  /*13d80*/  @P6 STS.128 [R192+0xb800], RZ ;  /* 0x00b800ffc0006388 */ /* 0x0003e20000000c00 */
[----:B------:R-:W-:Y:S05]  /*13d90*/  @P6 BRA `(.L_x_3189) ;  /* 0x0000000000306947 */ /* 0x000fea0003800000 */
[----:B--23--:R-:W2:Y:S04]  /*13da0*/  LDL R2, [R1] ;  /* 0x0000000001027983 */ /* 0x00cea80000100800 */
        /* <DEDUP_REMOVED lines=11> */
.L_x_3189:
[----:B------:R-:W-:Y:S05]  /*13e60*/  BSYNC B0 ;  /* 0x0000000000007941 */ /* 0x000fea0003800000 */
.L_x_3188:
        /* <DEDUP_REMOVED lines=15> */
.L_x_3191:
[----:B------:R-:W-:Y:S05]  /*13f60*/  BSYNC B0 ;  /* 0x0000000000007941 */ /* 0x000fea0003800000 */
.L_x_3190:
        /* <DEDUP_REMOVED lines=19> */
.L_x_3193:
[----:B------:R-:W-:Y:S05]  /*140a0*/  BSYNC B0 ;  /* 0x0000000000007941 */ /* 0x000fea0003800000 */
.L_x_3192:
[----:B------:R-:W3:Y:S01]  /*140b0*/  S2R R0, SR_TID.X ;  /* 0x0000000000007919 */ /* 0x000ee20000002100 */
[----:B------:R-:W-:Y:S01]  /*140c0*/  BSSY B0, `(.L_x_3194) ;  /* 0x0000016000007945 */ /* 0x000fe20003800000 */
[----:B------:R-:W-:Y:S01]  /*140d0*/  ISETP.GE.AND P4, PT, R16, R8, PT ;  /* 0x000000081000720c */ /* 0x000fe20003f86270 */
[----:B------:R1:W-:Y:S01]  /*140e0*/  @P3 STS.128 [R192+0xd000], RZ ;  /* 0x00d000ffc0003388 */ /* 0x0003e20000000c00 */
[----:B---3--:R-:W-:-:S04]  /*140f0*/  SHF.R.S32.HI R4, RZ, 0x1f, R0 ;  /* 0x0000001fff047819 */ /* 0x008fc80000011400 */
[----:B------:R-:W-:-:S04]  /*14100*/  LEA.HI R4, R4, R0, RZ, 0x4 ;  /* 0x0000000004047211 */ /* 0x000fc800078f20ff */
[----:B------:R-:W-:Y:S01]  /*14110*/  SHF.R.S32.HI R5, RZ, 0x4, R4 ;  /* 0x00000004ff057819 */ /* 0x000fe20000011404 */
[----:B-1----:R-:W-:Y:S05]  /*14120*/  @P3 BRA `(.L_x_3195) ;  /* 0x00000000003c3947 */ /* 0x002fea0003800000 */
[----:B------:R-:W-:-:S13]  /*14130*/  ISETP.GE.AND P3, PT, R158, R248, PT ;  /* 0x000000f89e00720c */ /* 0x000fda0003f66270 */
[----:B------:R1:W-:Y:S01]  /*14140*/  @P3 STS.128 [R192+0xd000], RZ ;  /* 0x00d000ffc0003388 */ /* 0x0003e20000000c00 */
[----:B------:R-:W-:Y:S05]  /*14150*/  @P3 BRA `(.L_x_3195) ;  /* 0x0000000000303947 */ /* 0x000fea0003800000 */
[----:B--2---:R-:W2:Y:S04]  /*14160*/  LDL R2, [R1] ;  /* 0x0000000001027983 */ /* 0x004ea80000100800 */
        /* <DEDUP_REMOVED lines=11> */
.L_x_3195:
[----:B------:R-:W-:Y:S05]  /*14220*/  BSYNC B0 ;  /* 0x0000000000007941 */ /* 0x000fea0003800000 */
.L_x_3194:
[----:B------:R1:W-:Y:S01]  /*14230*/  @P2 STS.128 [R192+0xd800], RZ ;  /* 0x00d800ffc0002388 */ /* 0x0003e20000000c00 */
[----:B------:R-:W-:Y:S01]  /*14240*/  LEA.HI R4, R4, R5, RZ, 0x1 ;  /* 0x0000000504047211 */ /* 0x000fe200078f08ff */
[----:B------:R-:W-:Y:S01]  /*14250*/  BSSY B0, `(.L_x_3196) ;  /* 0x0000013000007945 */ /* 0x000fe20003800000 */
[----:B------:R-:W-:Y:S02]  /*14260*/  ISETP.GE.AND P3, PT, R18, R8, PT ;  /* 0x000000081200720c */ /* 0x000fe40003f66270 */
[----:B------:R-:W-:Y:S01]  /*14270*/  LOP3.LUT R4, R4, 0xfffffffe, RZ, 0xc0, !PT ;  /* 0xfffffffe04047812 */ /* 0x000fe200078ec0ff */
[----:B------:R-:W-:Y:S05]  /*14280*/  @P2 BRA `(.L_x_3197) ;  /* 0x00000000003c2947 */ /* 0x000fea0003800000 */
        /* <DEDUP_REMOVED lines=15> */
.L_x_3197:
[----:B------:R-:W-:Y:S05]  /*14380*/  BSYNC B0 ;  /* 0x0000000000007941 */ /* 0x000fea0003800000 */
.L_x_3196:
[----:B--23--:R-:W2:Y:S04]  /*14390*/  LDL.LU R2, [R1+0x8] ;  /* 0x0000080001027983 */ /* 0x00cea80000300800 */
[----:B------:R-:W3:Y:S01]  /*143a0*/  LDL.LU R6, [R1+0xc] ;  /* 0x00000c0001067983 */ /* 0x000ee20000300800 */
[----:B------:R-:W-:Y:S01]  /*143b0*/  IMAD.SHL.U32 R0, R219, 0x40, RZ ;  /* 0x00000040db007824 */ /* 0x000fe200078e00ff */
[----:B------:R-:W-:Y:S01]  /*143c0*/  BSSY B0, `(.L_x_3198) ;  /* 0x0000022000007945 */ /* 0x000fe20003800000 */
[----:B------:R-:W-:Y:S01]  /*143d0*/  IMAD.IADD R4, R5, 0x1, -R4 ;  /* 0x0000000105047824 */ /* 0x000fe200078e0a04 */
[----:B------:R-:W4:Y:S01]  /*143e0*/  S2R R118, SR_TID.X ;  /* 0x0000000000767919 */ /* 0x000f220000002100 */
[----:B------:R-:W-:Y:S01]  /*143f0*/  IMAD.SHL.U32 R3, R82, 0x8, RZ ;  /* 0x0000000852037824 */ /* 0x000fe200078e00ff */
[----:B------:R-:W-:Y:S01]  /*14400*/  LOP3.LUT R0, R0, 0x1c0, RZ, 0xc0, !PT ;  /* 0x000001c000007812 */ /* 0x000fe200078ec0ff */
[----:B------:R-:W-:Y:S01]  /*14410*/  IMAD.SHL.U32 R5, R4, 0x8, RZ ;  /* 0x0000000804057824 */ /* 0x000fe200078e00ff */
[----:B------:R1:W-:Y:S01]  /*14420*/  @P1 STS.128 [R192+0xe000], RZ ;  /* 0x00e000ffc0001388 */ /* 0x0003e20000000c00 */
[----:B------:R-:W-:-:S02]  /*14430*/  ISETP.GE.AND P2, PT, R19, R8, PT ;  /* 0x000000081300720c */ /* 0x000fc40003f46270 */
[----:B------:R-:W-:Y:S02]  /*14440*/  LOP3.LUT R7, R0, 0x8, R3, 0xf8, !PT ;  /* 0x0000000800077812 */ /* 0x000fe400078ef803 */
[----:B------:R-:W-:-:S04]  /*14450*/  SHF.R.U32.HI R0, RZ, 0x3, R0 ;  /* 0x00000003ff007819 */ /* 0x000fc80000011600 */
[----:B------:R-:W-:Y:S02]  /*14460*/  LOP3.LUT R0, R7, R0, RZ, 0x3c, !PT ;  /* 0x0000000007007212 */ /* 0x000fe400078e3cff */
[----:B----4-:R-:W-:-:S04]  /*14470*/  SHF.R.S32.HI R117, RZ, 0x1f, R118 ;  /* 0x0000001fff757819 */ /* 0x010fc80000011476 */
[----:B------:R-:W-:-:S04]  /*14480*/  LEA.HI R117, R117, R118, RZ, 0x5 ;  /* 0x0000007675757211 */ /* 0x000fc800078f28ff */
[----:B------:R-:W-:Y:S01]  /*14490*/  SHF.R.S32.HI R117, RZ, 0x5, R117 ;  /* 0x00000005ff757819 */ /* 0x000fe20000011475 */
[----:B--2---:R-:W-:Y:S02]  /*144a0*/  IMAD.SHL.U32 R2, R2, 0x40, RZ ;  /* 0x0000004002027824 */ /* 0x004fe400078e00ff */
[----:B---3--:R-:W-:-:S03]  /*144b0*/  IMAD.SHL.U32 R6, R6, 0x40, RZ ;  /* 0x0000004006067824 */ /* 0x008fc600078e00ff */
[----:B------:R-:W-:-:S04]  /*144c0*/  LOP3.LUT R2, R2, 0x1c0, RZ, 0xc0, !PT ;  /* 0x000001c002027812 */ /* 0x000fc800078ec0ff */
[----:B------:R-:W-:Y:S02]  /*144d0*/  LOP3.LUT R3, R2, 0x8, R5, 0xf8, !PT ;  /* 0x0000000802037812 */ /* 0x000fe400078ef805 */
[----:B------:R-:W-:Y:S02]  /*144e0*/  LOP3.LUT R77, R6, 0xfffffe00, RZ, 0xc0, !PT ;  /* 0xfffffe00064d7812 */ /* 0x000fe400078ec0ff */
[----:B------:R-:W-:-:S03]  /*144f0*/  SHF.R.U32.HI R2, RZ, 0x3, R2 ;  /* 0x00000003ff027819 */ /* 0x000fc60000011602 */
[----:B------:R-:W-:Y:S01]  /*14500*/  IMAD R5, R117, 0x400, R77 ;  /* 0x0000040075057824 */ /* 0x000fe200078e024d */
[----:B------:R-:W-:Y:S01]  /*14510*/  LOP3.LUT R27, R3, R2, RZ, 0x3c, !PT ;  /* 0x00000002031b7212 */ /* 0x000fe200078e3cff */
[----:B-1----:R-:W-:Y:S05]  /*14520*/  @P1 BRA `(.L_x_3199) ;  /* 0x00000000002c1947 */ /* 0x002fea0003800000 */
[----:B------:R-:W-:-:S13]  /*14530*/  ISETP.GE.AND P1, PT, R158, R248, PT ;  /* 0x000000f89e00720c */ /* 0x000fda0003f26270 */
[----:B------:R1:W-:Y:S01]  /*14540*/  @P1 STS.128 [R192+0xe000], RZ ;  /* 0x00e000ffc0001388 */ /* 0x0003e20000000c00 */
[----:B------:R-:W-:Y:S05]  /*14550*/  @P1 BRA `(.L_x_3199) ;  /* 0x0000000000201947 */ /* 0x000fea0003800000 */
[----:B------:R-:W2:Y:S04]  /*14560*/  LDL R9, [R1] ;  /* 0x0000000001097983 */ /* 0x000ea80000100800 */
[----:B------:R-:W3:Y:S01]  /*14570*/  LDL R10, [R1+0x4] ;  /* 0x00000400010a7983 */ /* 0x000ee20000100800 */
[----:B--2---:R-:W-:-:S04]  /*14580*/  LEA R2, P1, R9, R214, 0x8 ;  /* 0x000000d609027211 */ /* 0x004fc800078240ff */
[----:B---3--:R-:W-:-:S05]  /*14590*/  LEA.HI.X R3, R9, R215, R10, 0x8, P1 ;  /* 0x000000d709037211 */ /* 0x008fca00008f440a */
[----:B------:R-:W-:Y:S01]  /*145a0*/  @!PT LDS RZ, [RZ] ;  /* 0x00000000fffff984 */ /* 0x000fe20000000800 */
[----:B------:R-:W-:Y:S01]  /*145b0*/  @!PT LDS RZ, [RZ] ;  /* 0x00000000fffff984 */ /* 0x000fe20000000800 */
[----:B------:R-:W-:Y:S01]  /*145c0*/  @!PT LDS RZ, [RZ] ;  /* 0x00000000fffff984 */ /* 0x000fe20000000800 */
[----:B------:R2:W-:Y:S04]  /*145d0*/  LDGSTS.E.BYPASS.LTC128B.128 [R192+0xe000], desc[UR6][R2.64] ;  /* 0x0e00000002c07fae */ /* 0x0005e8000b901d46 */
.L_x_3199:
[----:B------:R-:W-:Y:S05]  /*145e0*/  BSYNC B0 ;  /* 0x0000000000007941 */ /* 0x000fea0003800000 */
.L_x_3198:
[----:B------:R3:W-:Y:S01]  /*145f0*/  @P0 STS.128 [R192+0xe800], RZ ;  /* 0x00e800ffc0000388 */ /* 0x0007e20000000c00 */
[----:B------:R-:W-:Y:S01]  /*14600*/  IMAD R0, R4, 0x200, R0 ;  /* 0x0000020004007824 */ /* 0x000fe200078e0200 */
[----:B------:R-:W-:Y:S01]  /*14610*/  BSSY B0, `(.L_x_3200) ;  /* 0x0000014000007945 */ /* 0x000fe20003800000 */
[----:B--2---:R-:W-:Y:S01]  /*14620*/  IMAD.IADD R2, R27, 0x1, R5 ;  /* 0x000000011b027824 */ /* 0x004fe200078e0205 */
[----:B------:R-:W-:Y:S02]  /*14630*/  ISETP.GE.AND P1, PT, R20, R8, PT ;  /* 0x000000081400720c */ /* 0x000fe40003f26270 */
[----:B------:R-:W-:Y:S02]  /*14640*/  LEA R180, R0, UR4, 0x1 ;  /* 0x0000000400b47c11 */ /* 0x000fe4000f8e08ff */
[----:B------:R-:W-:Y:S01]  /*14650*/  LEA R187, R2, UR4, 0x1 ;  /* 0x0000000402bb7c11 */ /* 0x000fe2000f8e08ff */
[----:B------:R-:W-:Y:S05]  /*14660*/  @P0 BRA `(.L_x_3201) ;  /* 0x0000000000380947 */ /* 0x000fea0003800000 */
[----:B------:R-:W-:-:S13]  /*14670*/  ISETP.GE.AND P0, PT, R158, R248, PT ;  /* 0x000000f89e00720c */ /* 0x000fda0003f06270 */
[----:B------:R2:W-:Y:S01]  /*14680*/  @P0 STS.128 [R192+0xe800], RZ ;  /* 0x00e800ffc0000388 */ /* 0x0005e20000000c00 */
[----:B------:R-:W-:Y:S05]  /*14690*/  @P0 BRA `(.L_x_3201) ;  /* 0x00000000002c0947 */ /* 0x000fea0003800000 */
[----:B------:R-:W4:Y:S04]  /*146a0*/  LDL R3, [R1+0x4] ;  /* 0x0000040001037983 */ /* 0x000f280000100800 */
[----:B------:R-:W3:Y:S01]  /*146b0*/  LDL R6, [R1] ;  /* 0x0000000001067983 */ /* 0x000ee20000100800 */
[----:B------:R-:W-:Y:S01]  /*146c0*/  MOV R2, R214 ;  /* 0x000000d600027202 */ /* 0x000fe20000000f00 */
[----:B----4-:R-:W-:Y:S01]  /*146d0*/  IMAD R0, R3, 0x120, RZ ;  /* 0x0000012003007824 */ /* 0x010fe200078e02ff */
[----:B------:R-:W-:-:S03]  /*146e0*/  MOV R3, R215 ;  /* 0x000000d700037202 */ /* 0x000fc60000000f00 */
[----:B---3--:R-:W-:-:S05]  /*146f0*/  IMAD.WIDE.U32 R2, R6, 0x120, R2 ;  /* 0x0000012006027825 */ /* 0x008fca00078e0002 */
[----:B------:R-:W-:-:S05]  /*14700*/  IADD3 R3, R0, R3, RZ ;  /* 0x0000000300037210 */ /* 0x000fca0007ffe0ff */
[----:B------:R-:W-:Y:S01]  /*14710*/  @!PT LDS RZ, [RZ] ;  /* 0x00000000fffff984 */ /* 0x000fe20000000800 */
[----:B------:R-:W-:Y:S01]  /*14720*/  @!PT LDS RZ, [RZ] ;  /* 0x00000000fffff984 */ /* 0x000fe20000000800 */
[----:B------:R-:W-:Y:S01]  /*14730*/  @!PT LDS RZ, [RZ] ;  /* 0x00000000fffff984 */ /* 0x000fe20000000800 */
[----:B------:R4:W-:Y:S02]  /*14740*/  LDGSTS.E.BYPASS.LTC128B.128 [R192+0xe800], desc[UR6][R2.64] ;  /* 0x0e80000002c07fae */ /* 0x0009e4000b901d46 */
.L_x_3201:
[----:B------:R-:W-:Y:S05]  /*14750*/  BSYNC B0 ;  /* 0x0000000000007941 */ /* 0x000fea0003800000 */
.L_x_3200:
[----:B------:R1:W-:Y:S01]  /*14760*/  @P6 STS.128 [R192+0xf000], RZ ;  /* 0x00f000ffc0006388 */ /* 0x0003e20000000c00 */
[----:B------:R-:W-:Y:S04]  /*14770*/  BSSY B0, `(.L_x_3202) ;  /* 0x0000011000007945 */ /* 0x000fe80003800000 */
[----:B------:R-:W-:Y:S05]  /*14780*/  @P6 BRA `(.L_x_3203) ;  /* 0x00000000003c6947 */ /* 0x000fea0003800000 */
[----:B------:R-:W-:-:S13]  /*14790*/  ISETP.GE.AND P0, PT, R158, R248, PT ;  /* 0x000000f89e00720c */ /* 0x000fda0003f06270 */
[----:B------:R1:W-:Y:S01]  /*147a0*/  @P0 STS.128 [R192+0xf000], RZ ;  /* 0x00f000ffc0000388 */ /* 0x0003e20000000c00 */
[----:B------:R-:W-:Y:S05]  /*147b0*/  @P0 BRA `(.L_x_3203) ;  /* 0x0000000000300947 */ /* 0x000fea0003800000 */
[----:B----4-:R-:W4:Y:S04]  /*147c0*/  LDL R2, [R1] ;  /* 0x0000000001027983 */ /* 0x010f280000100800 */
[----:B------:R-:W2:Y:S01]  /*147d0*/  LDL R0, [R1+0x4] ;  /* 0x0000040001007983 */ /* 0x000ea20000100800 */
[----:B------:R-:W-:Y:S02]  /*147e0*/  MOV R3, R215 ;  /* 0x000000d700037202 */ /* 0x000fe40000000f00 */
[----:B----4-:R-:W-:Y:S02]  /*147f0*/  MOV R4, R2 ;  /* 0x0000000200047202 */ /* 0x010fe40000000f00 */
[----:B------:R-:W-:Y:S01]  /*14800*/  MOV R2, R214 ;  /* 0x000000d600027202 */ /* 0x000fe20000000f00 */
[----:B--2---:R-:W-:-:S04]  /*14810*/  IMAD R0, R0, 0x140, RZ ;  /* 0x0000014000007824 */ /* 0x004fc800078e02ff */
[----:B------:R-:W-:-:S05]  /*14820*/  IMAD.WIDE.U32 R2, R4, 0x140, R2 ;  /* 0x0000014004027825 */ /* 0x000fca00078e0002 */
[----:B------:R-:W-:-:S05]  /*14830*/  IADD3 R3, R0, R3, RZ ;  /* 0x0000000300037210 */ /* 0x000fca0007ffe0ff */
[----:B------:R-:W-:Y:S01]  /*14840*/  @!PT LDS RZ, [RZ] ;  /* 0x00000000fffff984 */ /* 0x000fe20000000800 */
[----:B------:R-:W-:Y:S01]  /*14850*/  @!PT LDS RZ, [RZ] ;  /* 0x00000000fffff984 */ /* 0x000fe20000000800 */
[----:B------:R-:W-:Y:S01]  /*14860*/  @!PT LDS RZ, [RZ] ;  /* 0x00000000fffff984 */ /* 0x000fe20000000800 */
[----:B------:R2:W-:Y:S02]  /*14870*/  LDGSTS.E.BYPASS.LTC128B.128 [R192+0xf000], desc[UR6][R2.64] ;  /* 0x0f00000002c07fae */ /* 0x0005e4000b901d46 */
.L_x_3203:
[----:B------:R-:W-:Y:S05]  /*14880*/  BSYNC B0 ;  /* 0x0000000000007941 */ /* 0x000fea0003800000 */
.L_x_3202:
[----:B------:R1:W-:Y:S01]  /*14890*/  @P5 STS.128 [R192+0xf800], RZ ;  /* 0x00f800ffc0005388 */ /* 0x0003e20000000c00 */
[----:B------:R-:W-:Y:S04]  /*148a0*/  BSSY B0, `(.L_x_3204) ;  /* 0x0000011000007945 */ /* 0x000fe80003800000 */
[----:B------:R-:W-:Y:S05]  /*148b0*/  @P5 BRA `(.L_x_3205) ;  /* 0x00000000003c5947 */ /* 0x000fea0003800000 */
[----:B------:R-:W-:-:S13]  /*148c0*/  ISETP.GE.AND P0, PT, R158, R248, PT ;  /* 0x000000f89e00720c */ /* 0x000fda0003f06270 */
[----:B------:R1:W-:Y:S01]  /*148d0*/  @P0 STS.128 [R192+0xf800], RZ ;  /* 0x00f800ffc0000388 */ /* 0x0003e20000000c00 */
[----:B------:R-:W-:Y:S05]  /*148e0*/  @P0 BRA `(.L_x_3205) ;  /* 0x0000000000300947 */ /* 0x000fea0003800000 */
[----:B--2-4-:R-:W2:Y:S04]  /*148f0*/  LDL R2, [R1] ;  /* 0x0000000001027983 */ /* 0x014ea80000100800 */
        /* <DEDUP_REMOVED lines=11> */
.L_x_3205:
[----:B------:R-:W-:Y:S05]  /*149b0*/  BSYNC B0 ;  /* 0x0000000000007941 */ /* 0x000fea0003800000 */
.L_x_3204:
        /* <DEDUP_REMOVED lines=18> */
.L_x_3207:
[----:B------:R-:W-:Y:S05]  /*14ae0*/  BSYNC B0 ;  /* 0x0000000000007941 */ /* 0x000fea0003800000 */
.L_x_3206:
        /* <DEDUP_REMOVED lines=18> */
.L_x_3209:
[----:B------:R-:W-:Y:S05]  /*14c10*/  BSYNC B0 ;  /* 0x0000000000007941 */ /* 0x000fea0003800000 */
.L_x_3208:
        /* <DEDUP_REMOVED lines=18> */
.L_x_3211:
[----:B------:R-:W-:Y:S05]  /*14d40*/  BSYNC B0 ;  /* 0x0000000000007941 */ /* 0x000fea0003800000 */
.L_x_3210:
        /* <DEDUP_REMOVED lines=18> */
.L_x_3213:
[----:B------:R-:W-:Y:S05]  /*14e70*/  BSYNC B0 ;  /* 0x0000000000007941 */ /* 0x000fea0003800000 */
.L_x_3212:
[----:B------:R-:W-:Y:S01]  /*14e80*/  LDSM.16.M88.4 R4, [R187] ;  /* 0x00000000bb04783b */ /* 0x000fe20000000200 */
[----:B------:R-:W-:Y:S01]  /*14e90*/  R2P PR, R219, 0x6 ;  /* 0x00000006db007804 */ /* 0x000fe20000000000 */
[----:B------:R-:W-:Y:S01]  /*14ea0*/  IMAD.MOV.U32 R0, RZ, RZ, 0x20 ;  /* 0x00000020ff007424 */ /* 0x000fe200078e00ff */
[----:B------:R-:W-:Y:S01]  /*14eb0*/  BSSY B1, `(.L_x_3214) ;  /* 0x0000445000017945 */ /* 0x000fe20003800000 */
[----:B------:R-:W3:Y:S01]  /*14ec0*/  LDSM.16.M88.4 R20, [R180+0x3800] ;  /* 0x00380000b414783b */ /* 0x000ee20000000200 */
[----:B--2-4-:R-:W-:Y:S02]  /*14ed0*/  IMAD R2, R190, 0x2, R187 ;  /* 0x00000002be027824 */ /* 0x014fe400078e02bb */
[----:B------:R-:W-:Y:S01]  /*14ee0*/  SEL R188, R0, 0xffffffe0, !P1 ;  /* 0xffffffe000bc7807 */ /* 0x000fe20004800000 */
[----:B------:R-:W2:Y:S01]  /*14ef0*/  LDSM.16.M88.4 R36, [R180+0x2000] ;  /* 0x00200000b424783b */ /* 0x000ea20000000200 */
[----:B------:R-:W-:-:S03]  /*14f00*/  VIADD R181, R180, 0x2040 ;  /* 0x00002040b4b57836 */ /* 0x000fc60000000000 */
[----:B------:R-:W4:Y:S01]  /*14f10*/  LDSM.16.M88.4 R8, [R180+0x5000] ;  /* 0x00500000b408783b */ /* 0x000f220000000200 */
[----:B------:R-:W-:-:S03]  /*14f20*/  IMAD.IADD R76, R180, 0x1, R188 ;  /* 0x00000001b44c7824 */ /* 0x000fc600078e02bc */
[----:B------:R-:W1:Y:S04]  /*14f30*/  LDSM.16.M88.4 R52, [R180+0x6800] ;  /* 0x00680000b434783b */ /* 0x000e680000000200 */
[----:B------:R-:W1:Y:S04]  /*14f40*/  LDSM.16.M88.4 R28, [R180+0x3000] ;  /* 0x00300000b41c783b */ /* 0x000e680000000200 */
[----:B------:R-:W1:Y:S04]  /*14f50*/  LDSM.16.M88.4 R16, [R180+0x4000] ;  /* 0x00400000b410783b */ /* 0x000e680000000200 */
[----:B------:R-:W1:Y:S04]  /*14f60*/  LDSM.16.M88.4 R12, [R180+0x4800] ;  /* 0x00480000b40c783b */ /* 0x000e680000000200 */
[----:B------:R-:W-:Y:S04]  /*14f70*/  LDSM.16.M88.4 R48, [R180+0x7000] ;  /* 0x00700000b430783b */ /* 0x000fe80000000200 */
[----:B------:R-:W-:Y:S04]  /*14f80*/  LDSM.16.M88.4 R32, [R180+0x2800] ;  /* 0x00280000b420783b */ /* 0x000fe80000000200 */
[----:B------:R-:W-:Y:S01]  /*14f90*/  LDSM.16.M88.4 R40, [R180+0x5800] ;  /* 0x00580000b428783b */ /* 0x000fe20000000200 */
[C---:B---3--:R-:W-:Y:S03]  /*14fa0*/  HMMA.16816.F32.BF16 R100, R4.reuse, R20, RZ ;  /* 0x000000140464723c */ /* 0x048fe600000418ff */
[----:B------:R-:W-:Y:S04]  /*14fb0*/  LDSM.16.M88.4 R44, [R180+0x6000] ;  /* 0x00600000b42c783b */ /* 0x000fe80000000200 */
[----:B------:R-:W-:Y:S01]  /*14fc0*/  STL [R1+0x70], R2 ;  /* 0x0000700201007387 */ /* 0x000fe20000100800 */
[C---:B------:R-:W-:Y:S03]  /*14fd0*/  HMMA.16816.F32.BF16 R92, R4.reuse, R22, RZ ;  /* 0x00000016045c723c */ /* 0x040fe600000418ff */
[----:B------:R-:W3:Y:S03]  /*14fe0*/  LDSM.16.M88.4 R20, [R180+0x9000] ;  /* 0x00900000b414783b */ /* 0x000ee60000000200 */
[C---:B--2---:R-:W-:Y:S01]  /*14ff0*/  HMMA.16816.F32.BF16 R128, R4.reuse, R36, RZ ;  /* 0x000000240480723c */ /* 0x044fe200000418ff */
[----:B------:R-:W0:Y:S05]  /*15000*/  LDGDEPBAR ;  /* 0x00000000000079af */ /* 0x000e2a0000000000 */
[C---:B------:R-:W-:Y:S01]  /*15010*/  HMMA.16816.F32.BF16 R124, R4.reuse, R38, RZ ;  /* 0x00000026047c723c */ /* 0x040fe200000418ff */
[----:B------:R-:W2:Y:S05]  /*15020*/  LDSM.16.M88.4 R36, [R180+0x9800] ;  /* 0x00980000b424783b */ /* 0x000eaa0000000200 */
[C---:B----4-:R-:W-:Y:S06]  /*15030*/  HMMA.16816.F32.BF16 R80, R4.reuse, R8, RZ ;  /* 0x000000080450723c */ /* 0x050fec00000418ff */
[C---:B------:R-:W-:Y:S01]  /*15040*/  HMMA.16816.F32.BF16 R68, R4.reuse, R10, RZ ;  /* 0x0000000a0444723c */ /* 0x040fe200000418ff */
[----:B------:R4:W-:Y:S05]  /*15050*/  LDSM.16.M88.4 R8, [R2] ;  /* 0x000000000208783b */ /* 0x0009ea0000000200 */
[C---:B-1----:R-:W-:Y:S06]  /*15060*/  HMMA.16816.F32.BF16 R136, R4.reuse, R52, RZ ;  /* 0x000000340488723c */ /* 0x042fec00000418ff */
[C---:B------:R-:W-:Y:S01]  /*15070*/  HMMA.16816.F32.BF16 R140, R4.reuse, R54, RZ ;  /* 0x00000036048c723c */ /* 0x040fe200000418ff */
[----:B------:R-:W1:Y:S05]  /*15080*/  LDSM.16.M88.4 R52, [R76+0x2000] ;  /* 0x002000004c34783b */ /* 0x000e6a0000000200 */
[C---:B------:R-:W-:Y:S06]  /*15090*/  HMMA.16816.F32.BF16 R108, R4.reuse, R28, RZ ;  /* 0x0000001c046c723c */ /* 0x040fec00000418ff */
        /* <DEDUP_REMOVED lines=8> */
[C---:B---3--:R-:W-:Y:S06]  /*15120*/  HMMA.16816.F32.BF16 R236, R4.reuse, R20, RZ ;  /* 0x0000001404ec723c */ /* 0x048fec00000418ff */
[C---:B------:R-:W-:Y:S06]  /*15130*/  HMMA.16816.F32.BF16 R148, R4.reuse, R22, RZ ;  /* 0x000000160494723c */ /* 0x040fec00000418ff */
[C---:B--2---:R-:W-:Y:S06]  /*15140*/  HMMA.16816.F32.BF16 R20, R4.reuse, R36, RZ ;  /* 0x000000240414723c */ /* 0x044fec00000418ff */
[C---:B------:R-:W-:Y:S06]  /*15150*/  HMMA.16816.F32.BF16 R144, R4.reuse, R48, RZ ;  /* 0x000000300490723c */ /* 0x040fec00000418ff */
[C---:B------:R-:W-:Y:S01]  /*15160*/  HMMA.16816.F32.BF16 R152, R4.reuse, R50, RZ ;  /* 0x000000320498723c */ /* 0x040fe200000418ff */
[----:B------:R-:W-:Y:S05]  /*15170*/  LDSM.16.M88.4 R48, [R76+0x2800] ;  /* 0x002800004c30783b */ /* 0x000fea0000000200 */
[----:B------:R-:W-:Y:S01]  /*15180*/  HMMA.16816.F32.BF16 R120, R4, R32, RZ ;  /* 0x000000200478723c */ /* 0x000fe200000418ff */
[----:B----4-:R-:W-:-:S02]  /*15190*/  IMAD.MOV.U32 R2, RZ, RZ, R151 ;  /* 0x000000ffff027224 */ /* 0x010fc400078e0097 */
[----:B------:R-:W-:Y:S02]  /*151a0*/  IMAD.MOV.U32 R252, RZ, RZ, R148 ;  /* 0x000000fffffc7224 */ /* 0x000fe400078e0094 */
[----:B------:R-:W-:Y:S01]  /*151b0*/  IMAD.MOV.U32 R251, RZ, RZ, R149 ;  /* 0x000000fffffb7224 */ /* 0x000fe200078e0095 */
[C---:B------:R-:W-:Y:S01]  /*151c0*/  HMMA.16816.F32.BF16 R112, R4.reuse, R34, RZ ;  /* 0x000000220470723c */ /* 0x040fe200000418ff */
[----:B------:R-:W-:Y:S01]  /*151d0*/  IMAD.MOV.U32 R222, RZ, RZ, R20 ;  /* 0x000000ffffde7224 */ /* 0x000fe200078e0014 */
[----:B------:R-:W-:Y:S01]  /*151e0*/  LDSM.16.M88.4 R32, [R76+0x4000] ;  /* 0x004000004c20783b */ /* 0x000fe20000000200 */
[----:B------:R-:W-:Y:S02]  /*151f0*/  IMAD.MOV.U32 R219, RZ, RZ, R21 ;  /* 0x000000ffffdb7224 */ /* 0x000fe400078e0015 */
[----:B------:R-:W-:Y:S01]  /*15200*/  IMAD.MOV.U32 R213, RZ, RZ, R22 ;  /* 0x000000ffffd57224 */ /* 0x000fe200078e0016 */
[----:B------:R-:W-:Y:S01]  /*15210*/  HMMA.16816.F32.BF16 R60, R4, R40, RZ ;  /* 0x00000028043c723c */ /* 0x000fe200000418ff */
[----:B------:R-:W-:-:S02]  /*15220*/  IMAD.MOV.U32 R189, RZ, RZ, R23 ;  /* 0x000000ffffbd7224 */ /* 0x000fc400078e0017 */
[----:B------:R-:W-:-:S03]  /*15230*/  IMAD.MOV.U32 R250, RZ, RZ, R150 ;  /* 0x000000fffffa7224 */ /* 0x000fc600078e0096 */
[----:B-1----:R-:W-:Y:S06]  /*15240*/  HMMA.16816.F32.BF16 R20, R8, R52, R128 ;  /* 0x000000340814723c */ /* 0x002fec0000041880 */
[C---:B------:R-:W-:Y:S01]  /*15250*/  HMMA.16816.F32.BF16 R64, R4.reuse, R42, RZ ;  /* 0x0000002a0440723c */ /* 0x040fe200000418ff */
[----:B------:R-:W1:Y:S05]  /*15260*/  LDSM.16.M88.4 R40, [R76+0x3800] ;  /* 0x003800004c28783b */ /* 0x000e6a0000000200 */
[C---:B------:R-:W-:Y:S06]  /*15270*/  HMMA.16816.F32.BF16 R56, R4.reuse, R44, RZ ;  /* 0x0000002c0438723c */ /* 0x040fec00000418ff */
[C---:B------:R-:W-:Y:S01]  /*15280*/  HMMA.16816.F32.BF16 R132, R4.reuse, R46, RZ ;  /* 0x0000002e0484723c */ /* 0x040fe200000418ff */
[----:B------:R-:W2:Y:S05]  /*15290*/  LDSM.16.M88.4 R44, [R76+0x3000] ;  /* 0x003000004c2c783b */ /* 0x000eaa0000000200 */
[----:B------:R-:W-:Y:S01]  /*152a0*/  HMMA.16816.F32.BF16 R176, R4, R28, RZ ;  /* 0x0000001c04b0723c */ /* 0x000fe200000418ff */
[----:B------:R-:W-:-:S02]  /*152b0*/  IMAD.MOV.U32 R131, RZ, RZ, R20 ;  /* 0x000000ffff837224 */ /* 0x000fc400078e0014 */
[----:B------:R-:W-:Y:S02]  /*152c0*/  IMAD.MOV.U32 R130, RZ, RZ, R21 ;  /* 0x000000ffff827224 */ /* 0x000fe400078e0015 */
[----:B------:R-:W-:Y:S01]  /*152d0*/  IMAD.MOV.U32 R129, RZ, RZ, R22 ;  /* 0x000000ffff817224 */ /* 0x000fe200078e0016 */
[C---:B------:R-:W-:Y:S01]  /*152e0*/  HMMA.16816.F32.BF16 R196, R4.reuse, R30, RZ ;  /* 0x0000001e04c4723c */ /* 0x040fe200000418ff */
[----:B------:R-:W-:Y:S01]  /*152f0*/  IMAD.MOV.U32 R128, RZ, RZ, R23 ;  /* 0x000000ffff807224 */ /* 0x000fe200078e0017 */
[----:B------:R-:W-:Y:S04]  /*15300*/  LDSM.16.M88.4 R28, [R76+0x4800] ;  /* 0x004800004c1c783b */ /* 0x000fe80000000200 */
[C---:B------:R-:W-:Y:S06]  /*15310*/  HMMA.16816.F32.BF16 R200, R4.reuse, R16, RZ ;  /* 0x0000001004c8723c */ /* 0x040fec00000418ff */
[C---:B------:R-:W-:Y:S01]  /*15320*/  HMMA.16816.F32.BF16 R204, R4.reuse, R18, RZ ;  /* 0x0000001204cc723c */ /* 0x040fe200000418ff */
[----:B------:R-:W-:Y:S05]  /*15330*/  LDSM.16.M88.4 R16, [R76+0x5000] ;  /* 0x005000004c10783b */ /* 0x000fea0000000200 */
[C---:B------:R-:W-:Y:S06]  /*15340*/  HMMA.16816.F32.BF16 R208, R4.reuse, R12, RZ ;  /* 0x0000000c04d0723c */ /* 0x040fec00000418ff */
[C---:B------:R-:W-:Y:S01]  /*15350*/  HMMA.16816.F32.BF16 R224, R4.reuse, R14, RZ ;  /* 0x0000000e04e0723c */ /* 0x040fe200000418ff */
[----:B------:R-:W3:Y:S05]  /*15360*/  LDSM.16.M88.4 R12, [R76+0x5800] ;  /* 0x005800004c0c783b */ /* 0x000eea0000000200 */
[----:B------:R-:W-:Y:S01]  /*15370*/  HMMA.16816.F32.BF16 R4, R4, R38, RZ ;  /* 0x000000260404723c */ /* 0x000fe200000418ff */
[----:B------:R-:W4:Y:S05]  /*15380*/  LDSM.16.M88.4 R36, [R76+0x6800] ;  /* 0x006800004c24783b */ /* 0x000f2a0000000200 */
[C---:B------:R-:W-:Y:S06]  /*15390*/  HMMA.16816.F32.BF16 R20, R8.reuse, R54, R124 ;  /* 0x000000360814723c */ /* 0x040fec000004187c */
[C---:B-1----:R-:W-:Y:S06]  /*153a0*/  HMMA.16816.F32.BF16 R228, R8.reuse, R40, R100 ;  /* 0x0000002808e4723c */ /* 0x042fec0000041864 */
[C---:B------:R-:W-:Y:S06]  /*153b0*/  HMMA.16816.F32.BF16 R168, R8.reuse, R34, R88 ;  /* 0x0000002208a8723c */ /* 0x040fec0000041858 */
[----:B------:R-:W-:Y:S01]  /*153c0*/  IMAD.MOV.U32 R186, RZ, RZ, R4 ;  /* 0x000000ffffba7224 */ /* 0x000fe200078e0004 */
[----:B--2---:R-:W-:Y:S01]  /*153d0*/  HMMA.16816.F32.BF16 R240, R8, R44, R108 ;  /* 0x0000002c08f0723c */ /* 0x004fe2000004186c */
[----:B------:R-:W-:-:S02]  /*153e0*/  IMAD.MOV.U32 R185, RZ, RZ, R5 ;  /* 0x000000ffffb97224 */ /* 0x000fc400078e0005 */
[----:B------:R-:W-:Y:S02]  /*153f0*/  IMAD.MOV.U32 R156, RZ, RZ, R6 ;  /* 0x000000ffff9c7224 */ /* 0x000fe400078e0006 */
[----:B------:R-:W-:Y:S01]  /*15400*/  IMAD.MOV.U32 R3, RZ, RZ, R7 ;  /* 0x000000ffff037224 */ /* 0x000fe200078e0007 */
[C---:B------:R-:W-:Y:S01]  /*15410*/  HMMA.16816.F32.BF16 R164, R8.reuse, R32, R96 ;  /* 0x0000002008a4723c */ /* 0x040fe20000041860 */
[----:B------:R-:W1:Y:S01]  /*15420*/  LDSM.16.M88.4 R4, [R76+0x6000] ;  /* 0x006000004c04783b */ /* 0x000e620000000200 */
[----:B------:R-:W-:Y:S02]  /*15430*/  IMAD.MOV.U32 R55, RZ, RZ, R20 ;  /* 0x000000ffff377224 */ /* 0x000fe400078e0014 */
[----:B------:R-:W-:Y:S01]  /*15440*/  IMAD.MOV.U32 R54, RZ, RZ, R21 ;  /* 0x000000ffff367224 */ /* 0x000fe200078e0015 */
[----:B------:R-:W-:Y:S01]  /*15450*/  LDSM.16.M88.4 R32, [R76+0x9000] ;  /* 0x009000004c20783b */ /* 0x000fe20000000200 */
[----:B------:R-:W-:Y:S01]  /*15460*/  IMAD.MOV.U32 R53, RZ, RZ, R22 ;  /* 0x000000ffff357224 */ /* 0x000fe200078e0016 */
[----:B---3--:R-:W-:Y:S01]  /*15470*/  HMMA.16816.F32.BF16 R100, R8, R12, R60 ;  /* 0x0000000c0864723c */ /* 0x008fe2000004183c */
[----:B------:R-:W-:-:S05]  /*15480*/  IMAD.MOV.U32 R52, RZ, RZ, R23 ;  /* 0x000000ffff347224 */ /* 0x000fca00078e0017 */
[C---:B------:R-:W-:Y:S06]  /*15490*/  HMMA.16816.F32.BF16 R20, R8.reuse, R48, R120 ;  /* 0x000000300814723c */ /* 0x040fec0000041878 */
[C---:B----4-:R-:W-:Y:S06]  /*154a0*/  HMMA.16816.F32.BF16 R88, R8.reuse, R38, R140 ;  /* 0x000000260858723c */ /* 0x050fec000004188c */
[----:B------:R-:W-:Y:S01]  /*154b0*/  HMMA.16816.F32.BF16 R108, R8, R18, R68 ;  /* 0x00000012086c723c */ /* 0x000fe20000041844 */
[----:B------:R-:W-:-:S02]  /*154c0*/  IMAD.MOV.U32 R143, RZ, RZ, R2 ;  /* 0x000000ffff8f7224 */ /* 0x000fc400078e0002 */
[----:B------:R-:W-:Y:S02]  /*154d0*/  IMAD R2, R191, 0x2, R187 ;  /* 0x00000002bf027824 */ /* 0x000fe400078e02bb */
[----:B------:R-:W-:Y:S01]  /*154e0*/  IMAD.MOV.U32 R140, RZ, RZ, R252 ;  /* 0x000000ffff8c7224 */ /* 0x000fe200078e00fc */
[----:B------:R-:W-:Y:S01]  /*154f0*/  HMMA.16816.F32.BF16 R172, R8, R42, R92 ;  /* 0x0000002a08ac723c */ /* 0x000fe2000004185c */
[----:B------:R-:W-:Y:S02]  /*15500*/  IMAD.MOV.U32 R141, RZ, RZ, R251 ;  /* 0x000000ffff8d7224 */ /* 0x000fe400078e00fb */
[----:B------:R-:W-:-:S03]  /*15510*/  IMAD.MOV.U32 R142, RZ, RZ, R250 ;  /* 0x000000ffff8e7224 */ /* 0x000fc600078e00fa */
[----:B------:R-:W-:Y:S01]  /*15520*/  IMAD.MOV.U32 R124, RZ, RZ, R20 ;  /* 0x000000ffff7c7224 */ /* 0x000fe200078e0014 */
[C---:B------:R-:W-:Y:S01]  /*15530*/  HMMA.16816.F32.BF16 R160, R8.reuse, R28, R84 ;  /* 0x0000001c08a0723c */ /* 0x040fe20000041854 */
[----:B------:R-:W-:Y:S02]  /*15540*/  IMAD.MOV.U32 R49, RZ, RZ, R21 ;  /* 0x000000ffff317224 */ /* 0x000fe400078e0015 */
[----:B------:R-:W-:Y:S02]  /*15550*/  IMAD.MOV.U32 R48, RZ, RZ, R22 ;  /* 0x000000ffff307224 */ /* 0x000fe400078e0016 */
[----:B------:R-:W-:Y:S01]  /*15560*/  IMAD.MOV.U32 R0, RZ, RZ, R23 ;  /* 0x000000ffff007224 */ /* 0x000fe200078e0017 */
[C---:B-1----:R-:W-:Y:S01]  /*15570*/  HMMA.16816.F32.BF16 R60, R8.reuse, R6, R132 ;  /* 0x00000006083c723c */ /* 0x042fe20000041884 */
[----:B------:R-:W1:Y:S05]  /*15580*/  LDSM.16.M88.4 R20, [R76+0x7800] ;  /* 0x007800004c14783b */ /* 0x000e6a0000000200 */
[----:B------:R-:W-:Y:S01]  /*15590*/  HMMA.16816.F32.BF16 R68, R8, R4, R56 ;  /* 0x000000040844723c */ /* 0x000fe20000041838 */
[----:B------:R-:W-:Y:S01]  /*155a0*/  IMAD.MOV.U32 R135, RZ, RZ, R0 ;  /* 0x000000ffff877224 */ /* 0x000fe200078e0000 */
[----:B------:R-:W-:Y:S01]  /*155b0*/  LDSM.16.M88.4 R4, [R2] ;  /* 0x000000000204783b */ /* 0x000fe20000000200 */
[----:B------:R-:W-:-:S02]  /*155c0*/  VIADD R0, R180, 0x2000 ;  /* 0x00002000b4007836 */ /* 0x000fc40000000000 */
[----:B------:R-:W-:Y:S01]  /*155d0*/  IMAD.MOV.U32 R133, RZ, RZ, R49 ;  /* 0x000000ffff857224 */ /* 0x000fe200078e0031 */
[C---:B------:R-:W-:Y:S01]  /*155e0*/  HMMA.16816.F32.BF16 R148, R8.reuse, R30, R72 ;  /* 0x0000001e0894723c */ /* 0x040fe20000041848 */
[----:B------:R-:W-:Y:S01]  /*155f0*/  @P2 VIADD R181, R0, 0xffffffc0 ;  /* 0xffffffc000b52836 */ /* 0x000fe20000000000 */
[----:B------:R-:W-:Y:S01]  /*15600*/  LDSM.16.M88.4 R28, [R76+0x7000] ;  /* 0x007000004c1c783b */ /* 0x000fe20000000200 */
[----:B------:R-:W-:Y:S02]  /*15610*/  IMAD.MOV.U32 R134, RZ, RZ, R48 ;  /* 0x000000ffff867224 */ /* 0x000fe400078e0030 */
[----:B------:R-:W-:Y:S01]  /*15620*/  IMAD.MOV.U32 R132, RZ, RZ, R124 ;  /* 0x000000ffff847224 */ /* 0x000fe200078e007c */
[----:B------:R-:W2:Y:S01]  /*15630*/  LDSM.16.M88.4 R40, [R181+0x1000] ;  /* 0x00100000b528783b */ /* 0x000ea20000000200 */
[C---:B------:R-:W-:Y:S03]  /*15640*/  HMMA.16816.F32.BF16 R120, R8.reuse, R16, R80 ;  /* 0x000000100878723c */ /* 0x040fe60000041850 */
[----:B------:R-:W3:Y:S03]  /*15650*/  LDSM.16.M88.4 R16, [R76+0x8000] ;  /* 0x008000004c10783b */ /* 0x000ee60000000200 */
[C---:B------:R-:W-:Y:S01]  /*15660*/  HMMA.16816.F32.BF16 R80, R8.reuse, R14, R64 ;  /* 0x0000000e0850723c */ /* 0x040fe20000041840 */
[----:B------:R-:W4:Y:S04]  /*15670*/  LDSM.16.M88.4 R12, [R76+0x8800] ;  /* 0x008800004c0c783b */ /* 0x000f280000000200 */
[----:B------:R-:W4:Y:S01]  /*15680*/  LDSM.16.M88.4 R56, [R181] ;  /* 0x00000000b538783b */ /* 0x000f220000000200 */
[C---:B------:R-:W-:Y:S03]  /*15690*/  HMMA.16816.F32.BF16 R232, R8.reuse, R46, R104 ;  /* 0x0000002e08e8723c */ /* 0x040fe60000041868 */
[----:B------:R-:W-:Y:S03]  /*156a0*/  LDSM.16.M88.4 R44, [R181+0x800] ;  /* 0x00080000b52c783b */ /* 0x000fe60000000200 */
[C---:B------:R-:W-:Y:S01]  /*156b0*/  HMMA.16816.F32.BF16 R64, R8.reuse, R36, R136 ;  /* 0x000000240840723c */ /* 0x040fe20000041888 */
[----:B------:R-:W-:Y:S05]  /*156c0*/  LDSM.16.M88.4 R36, [R181+0x1800] ;  /* 0x00180000b524783b */ /* 0x000fea0000000200 */
[C---:B-1----:R-:W-:Y:S06]  /*156d0*/  HMMA.16816.F32.BF16 R92, R8.reuse, R20, R176 ;  /* 0x00000014085c723c */ /* 0x042fec00000418b0 */
[----:B------:R-:W-:Y:S01]  /*156e0*/  HMMA.16816.F32.BF16 R136, R8, R32, R236 ;  /* 0x000000200888723c */ /* 0x000fe200000418ec */
[----:B------:R-:W-:-:S02]  /*156f0*/  IMAD.MOV.U32 R176, RZ, RZ, R55 ;  /* 0x000000ffffb07224 */ /* 0x000fc400078e0037 */
[----:B------:R-:W-:Y:S02]  /*15700*/  IMAD.MOV.U32 R177, RZ, RZ, R54 ;  /* 0x000000ffffb17224 */ /* 0x000fe400078e0036 */
[----:B------:R-:W-:Y:S01]  /*15710*/  IMAD.MOV.U32 R178, RZ, RZ, R53 ;  /* 0x000000ffffb27224 */ /* 0x000fe200078e0035 */
[----:B------:R-:W-:Y:S01]  /*15720*/  HMMA.16816.F32.BF16 R140, R8, R34, R140 ;  /* 0x00000022088c723c */ /* 0x000fe2000004188c */
[----:B------:R-:W-:Y:S02]  /*15730*/  IMAD.MOV.U32 R179, RZ, RZ, R52 ;  /* 0x000000ffffb37224 */ /* 0x000fe400078e0034 */
[----:B------:R-:W1:Y:S03]  /*15740*/  LDSM.16.M88.4 R52, [R181+0x2000] ;  /* 0x00200000b534783b */ /* 0x000e660000000200 */
[----:B--2---:R-:W-:Y:S06]  /*15750*/  HMMA.16816.F32.BF16 R32, R4, R42, R232 ;  /* 0x0000002a0420723c */ /* 0x004fec00000418e8 */
[C---:B------:R-:W-:Y:S01]  /*15760*/  HMMA.16816.F32.BF16 R244, R8.reuse, R50, R112 ;  /* 0x0000003208f4723c */ /* 0x040fe20000041870 */
[----:B------:R-:W2:Y:S05]  /*15770*/  LDSM.16.M88.4 R48, [R76+0x9800] ;  /* 0x009800004c30783b */ /* 0x000eaa0000000200 */
[C---:B------:R-:W-:Y:S06]  /*15780*/  HMMA.16816.F32.BF16 R96, R8.reuse, R30, R152 ;  /* 0x0000001e0860723c */ /* 0x040fec0000041898 */
[----:B---3--:R-:W-:Y:S01]  /*15790*/  HMMA.16816.F32.BF16 R72, R8, R16, R200 ;  /* 0x000000100848723c */ /* 0x008fe200000418c8 */
[----:B------:R-:W-:-:S02]  /*157a0*/  IMAD.MOV.U32 R152, RZ, RZ, R131 ;  /* 0x000000ffff987224 */ /* 0x000fc400078e0083 */
[----:B------:R-:W-:Y:S02]  /*157b0*/  IMAD.MOV.U32 R153, RZ, RZ, R130 ;  /* 0x000000ffff997224 */ /* 0x000fe400078e0082 */
[----:B------:R-:W-:Y:S01]  /*157c0*/  IMAD.MOV.U32 R154, RZ, RZ, R129 ;  /* 0x000000ffff9a7224 */ /* 0x000fe200078e0081 */
[C---:B------:R-:W-:Y:S01]  /*157d0*/  HMMA.16816.F32.BF16 R112, R8.reuse, R18, R204 ;  /* 0x000000120870723c */ /* 0x040fe200000418cc */
[----:B------:R-:W-:Y:S01]  /*157e0*/  IMAD.MOV.U32 R155, RZ, RZ, R128 ;  /* 0x000000ffff9b7224 */ /* 0x000fe200078e0080 */
[----:B------:R-:W3:Y:S04]  /*157f0*/  LDSM.16.M88.4 R16, [R181+0x3800] ;  /* 0x00380000b510783b */ /* 0x000ee80000000200 */
[C---:B------:R-:W-:Y:S01]  /*15800*/  HMMA.16816.F32.BF16 R104, R8.reuse, R28, R144 ;  /* 0x0000001c0868723c */ /* 0x040fe20000041890 */
[----:B------:R-:W3:Y:S05]  /*15810*/  LDSM.16.M88.4 R28, [R181+0x2800] ;  /* 0x00280000b51c783b */ /* 0x000eea0000000200 */
[----:B----4-:R-:W-:Y:S01]  /*15820*/  HMMA.16816.F32.BF16 R124, R8, R12, R208 ;  /* 0x0000000c087c723c */ /* 0x010fe200000418d0 */
[----:B------:R-:W-:-:S02]  /*15830*/  IMAD.MOV.U32 R144, RZ, RZ, R222 ;  /* 0x000000ffff907224 */ /* 0x000fc400078e00de */
[----:B------:R-:W-:Y:S02]  /*15840*/  IMAD.MOV.U32 R145, RZ, RZ, R219 ;  /* 0x000000ffff917224 */ /* 0x000fe400078e00db */
[----:B------:R-:W-:Y:S01]  /*15850*/  IMAD.MOV.U32 R146, RZ, RZ, R213 ;  /* 0x000000ffff927224 */ /* 0x000fe200078e00d5 */
[----:B------:R-:W-:Y:S01]  /*15860*/  HMMA.16816.F32.BF16 R128, R8, R14, R224 ;  /* 0x0000000e0880723c */ /* 0x000fe200000418e0 */
[----:B------:R-:W4:Y:S01]  /*15870*/  LDSM.16.M88.4 R12, [R181+0x4000] ;  /* 0x00400000b50c783b */ /* 0x000f220000000200 */
[----:B------:R-:W-:Y:S02]  /*15880*/  IMAD.MOV.U32 R147, RZ, RZ, R189 ;  /* 0x000000ffff937224 */ /* 0x000fe400078e00bd */
[----:B------:R-:W-:Y:S02]  /*15890*/  IMAD R189, R190, 0x2, R2 ;  /* 0x00000002bebd7824 */ /* 0x000fe400078e0202 */
[C---:B------:R-:W-:Y:S06]  /*158a0*/  HMMA.16816.F32.BF16 R152, R4.reuse, R56, R152 ;  /* 0x000000380498723c */ /* 0x040fec0000041898 */
[----:B------:R-:W-:Y:S01]  /*158b0*/  HMMA.16816.F32.BF16 R176, R4, R58, R176 ;  /* 0x0000003a04b0723c */ /* 0x000fe200000418b0 */
[----:B------:R-:W-:-:S02]  /*158c0*/  IMAD.MOV.U32 R57, RZ, RZ, R34 ;  /* 0x000000ffff397224 */ /* 0x000fc400078e0022 */
[----:B------:R-:W-:-:S03]  /*158d0*/  IMAD.MOV.U32 R56, RZ, RZ, R35 ;  /* 0x000000ffff387224 */ /* 0x000fc600078e0023 */
[----:B------:R-:W-:Y:S01]  /*158e0*/  HMMA.16816.F32.BF16 R84, R8, R22, R196 ;  /* 0x000000160854723c */ /* 0x000fe200000418c4 */
[----:B------:R-:W-:Y:S01]  /*158f0*/  IMAD.MOV.U32 R59, RZ, RZ, R32 ;  /* 0x000000ffff3b7224 */ /* 0x000fe200078e0020 */
[----:B------:R-:W-:Y:S01]  /*15900*/  LDSM.16.M88.4 R20, [R181+0x3000] ;  /* 0x00300000b514783b */ /* 0x000fe20000000200 */
[----:B------:R-:W-:-:S03]  /*15910*/  IMAD.MOV.U32 R58, RZ, RZ, R33 ;  /* 0x000000ffff3a7224 */ /* 0x000fc600078e0021 */
[C---:B-1----:R-:W-:Y:S01]  /*15920*/  HMMA.16816.F32.BF16 R32, R4.reuse, R52, R164 ;  /* 0x000000340420723c */ /* 0x042fe200000418a4 */
[----:B------:R-:W-:Y:S02]  /*15930*/  IMAD.MOV.U32 R196, RZ, RZ, R186 ;  /* 0x000000ffffc47224 */ /* 0x000fe400078e00ba */
[----:B------:R-:W-:Y:S02]  /*15940*/  IMAD.MOV.U32 R197, RZ, RZ, R185 ;  /* 0x000000ffffc57224 */ /* 0x000fe400078e00b9 */
[----:B------:R-:W-:Y:S01]  /*15950*/  IMAD.MOV.U32 R198, RZ, RZ, R156 ;  /* 0x000000ffffc67224 */ /* 0x000fe200078e009c */
[----:B------:R-:W-:Y:S01]  /*15960*/  HMMA.16816.F32.BF16 R200, R4, R46, R244 ;  /* 0x0000002e04c8723c */ /* 0x000fe200000418f4 */
[----:B------:R-:W-:Y:S02]  /*15970*/  IMAD.MOV.U32 R199, RZ, RZ, R3 ;  /* 0x000000ffffc77224 */ /* 0x000fe400078e0003 */
[----:B------:R-:W-:-:S03]  /*15980*/  IMAD.IADD R186, R188, 0x1, R181 ;  /* 0x00000001bcba7824 */ /* 0x000fc600078e02b5 */
[----:B--2---:R-:W-:Y:S06]  /*15990*/  HMMA.16816.F32.BF16 R144, R8, R48, R144 ;  /* 0x000000300890723c */ /* 0x004fec0000041890 */
[----:B------:R-:W-:Y:S06]  /*159a0*/  HMMA.16816.F32.BF16 R244, R4, R38, R172 ;  /* 0x0000002604f4723c */ /* 0x000fec00000418ac */
[----:B------:R-:W-:Y:S01]  /*159b0*/  IMAD.MOV.U32 R53, RZ, RZ, R32 ;  /* 0x000000ffff357224 */ /* 0x000fe200078e0020 */
[----:B------:R-:W-:Y:S01]  /*159c0*/  HMMA.16816.F32.BF16 R48, R8, R50, R196 ;  /* 0x000000320830723c */ /* 0x000fe200000418c4 */
[----:B------:R-:W-:Y:S01]  /*159d0*/  IMAD.MOV.U32 R52, RZ, RZ, R33 ;  /* 0x000000ffff347224 */ /* 0x000fe200078e0021 */
[----:B------:R-:W-:Y:S01]  /*159e0*/  LDSM.16.M88.4 R8, [R181+0x4800] ;  /* 0x00480000b508783b */ /* 0x000fe20000000200 */
[----:B------:R-:W-:-:S02]  /*159f0*/  IMAD.MOV.U32 R47, RZ, RZ, R34 ;  /* 0x000000ffff2f7224 */ /* 0x000fc400078e0022 */
[----:B------:R-:W-:Y:S01]  /*15a00*/  IMAD.MOV.U32 R46, RZ, RZ, R35 ;  /* 0x000000ffff2e7224 */ /* 0x000fe200078e0023 */
[C---:B---3--:R-:W-:Y:S01]  /*15a10*/  HMMA.16816.F32.BF16 R172, R4.reuse, R16, R100 ;  /* 0x0000001004ac723c */ /* 0x048fe20000041864 */
[----:B------:R-:W1:Y:S05]  /*15a20*/  LDSM.16.M88.4 R32, [R181+0x5800] ;  /* 0x00580000b520783b */ /* 0x000e6a0000000200 */
[C---:B------:R-:W-:Y:S01]  /*15a30*/  HMMA.16816.F32.BF16 R208, R4.reuse, R18, R80 ;  /* 0x0000001204d0723c */ /* 0x040fe20000041850 */
[----:B------:R-:W2:Y:S05]  /*15a40*/  LDSM.16.M88.4 R16, [R181+0x7000] ;  /* 0x00700000b510783b */ /* 0x000eaa0000000200 */
[C---:B------:R-:W-:Y:S06]  /*15a50*/  HMMA.16816.F32.BF16 R196, R4.reuse, R44, R132 ;  /* 0x0000002c04c4723c */ /* 0x040fec0000041884 */
[C---:B------:R-:W-:Y:S01]  /*15a60*/  HMMA.16816.F32.BF16 R240, R4.reuse, R40, R240 ;  /* 0x0000002804f0723c */ /* 0x040fe200000418f0 */
[----:B------:R-:W-:Y:S05]  /*15a70*/  LDSM.16.M88.4 R40, [R181+0x6000] ;  /* 0x00600000b528783b */ /* 0x000fea0000000200 */
        /* <DEDUP_REMOVED lines=8> */
[----:B-1----:R-:W-:Y:S01]  /*15b00*/  HMMA.16816.F32.BF16 R100, R4, R32, R92 ;  /* 0x000000200464723c */ /* 0x002fe2000004185c */
[----:B------:R-:W-:-:S02]  /*15b10*/  IMAD.MOV.U32 R45, RZ, RZ, R132 ;  /* 0x000000ffff2d7224 */ /* 0x000fc400078e0084 */
[----:B------:R-:W-:Y:S02]  /*15b20*/  IMAD.MOV.U32 R44, RZ, RZ, R133 ;  /* 0x000000ffff2c7224 */ /* 0x000fe400078e0085 */
[----:B------:R-:W-:Y:S01]  /*15b30*/  IMAD.MOV.U32 R3, RZ, RZ, R134 ;  /* 0x000000ffff037224 */ /* 0x000fe200078e0086 */
[----:B------:R-:W-:Y:S01]  /*15b40*/  HMMA.16816.F32.BF16 R236, R4, R54, R168 ;  /* 0x0000003604ec723c */ /* 0x000fe200000418a8 */
[----:B------:R-:W-:-:S05]  /*15b50*/  IMAD.MOV.U32 R0, RZ, RZ, R135 ;  /* 0x000000ffff007224 */ /* 0x000fca00078e0087 */
[C---:B------:R-:W-:Y:S06]  /*15b60*/  HMMA.16816.F32.BF16 R164, R4.reuse, R20, R120 ;  /* 0x0000001404a4723c */ /* 0x040fec0000041878 */
[C---:B------:R-:W-:Y:S01]  /*15b70*/  HMMA.16816.F32.BF16 R92, R4.reuse, R34, R84 ;  /* 0x00000022045c723c */ /* 0x040fe20000041854 */
[----:B------:R-:W-:Y:S01]  /*15b80*/  IMAD.MOV.U32 R120, RZ, RZ, R59 ;  /* 0x000000ffff787224 */ /* 0x000fe200078e003b */
[----:B------:R-:W-:Y:S01]  /*15b90*/  LDSM.16.M88.4 R32, [R186+0x800] ;  /* 0x00080000ba20783b */ /* 0x000fe20000000200 */
[----:B------:R-:W-:Y:S02]  /*15ba0*/  IMAD.MOV.U32 R121, RZ, RZ, R58 ;  /* 0x000000ffff797224 */ /* 0x000fe400078e003a */
[----:B------:R-:W-:Y:S01]  /*15bb0*/  IMAD.MOV.U32 R122, RZ, RZ, R57 ;  /* 0x000000ffff7a7224 */ /* 0x000fe200078e0039 */
[----:B--2---:R-:W-:Y:S01]  /*15bc0*/  HMMA.16816.F32.BF16 R60, R4, R16, R136 ;  /* 0x00000010043c723c */ /* 0x004fe20000041888 */
[----:B------:R-:W-:-:S05]  /*15bd0*/  IMAD.MOV.U32 R123, RZ, RZ, R56 ;  /* 0x000000ffff7b7224 */ /* 0x000fca00078e0038 */
[C---:B------:R-:W-:Y:S01]  /*15be0*/  HMMA.16816.F32.BF16 R168, R4.reuse, R22, R108 ;  /* 0x0000001604a8723c */ /* 0x040fe2000004186c */
[----:B------:R-:W-:Y:S01]  /*15bf0*/  IMAD.MOV.U32 R136, RZ, RZ, R53 ;  /* 0x000000ffff887224 */ /* 0x000fe200078e0035 */
[----:B------:R-:W-:Y:S01]  /*15c00*/  LDSM.16.M88.4 R20, [R186] ;  /* 0x00000000ba14783b */ /* 0x000fe20000000200 */
[----:B------:R-:W-:Y:S02]  /*15c10*/  IMAD.MOV.U32 R137, RZ, RZ, R52 ;  /* 0x000000ffff897224 */ /* 0x000fe400078e0034 */
[----:B------:R-:W-:Y:S01]  /*15c20*/  IMAD.MOV.U32 R138, RZ, RZ, R47 ;  /* 0x000000ffff8a7224 */ /* 0x000fe200078e002f */
[----:B------:R-:W-:Y:S01]  /*15c30*/  HMMA.16816.F32.BF16 R160, R4, R8, R64 ;  /* 0x0000000804a0723c */ /* 0x000fe20000041840 */
[----:B------:R-:W-:-:S05]  /*15c40*/  IMAD.MOV.U32 R139, RZ, RZ, R46 ;  /* 0x000000ffff8b7224 */ /* 0x000fca00078e002e */
[C---:B------:R-:W-:Y:S01]  /*15c50*/  HMMA.16816.F32.BF16 R148, R4.reuse, R10, R88 ;  /* 0x0000000a0494723c */ /* 0x040fe20000041858 */
[----:B------:R-:W1:Y:S05]  /*15c60*/  LDSM.16.M88.4 R8, [R189] ;  /* 0x00000000bd08783b */ /* 0x000e6a0000000200 */
[C---:B---3--:R-:W-:Y:S06]  /*15c70*/  HMMA.16816.F32.BF16 R132, R4.reuse, R36, R104 ;  /* 0x000000240484723c */ /* 0x048fec0000041868 */
[C---:B------:R-:W-:Y:S06]  /*15c80*/  HMMA.16816.F32.BF16 R84, R4.reuse, R40, R72 ;  /* 0x000000280454723c */ /* 0x040fec0000041848 */
[C---:B------:R-:W-:Y:S01]  /*15c90*/  HMMA.16816.F32.BF16 R104, R4.reuse, R38, R96 ;  /* 0x000000260468723c */ /* 0x040fe20000041860 */
[----:B------:R-:W-:Y:S05]  /*15ca0*/  LDSM.16.M88.4 R36, [R186+0x1800] ;  /* 0x00180000ba24783b */ /* 0x000fea0000000200 */
[C---:B------:R-:W-:Y:S01]  /*15cb0*/  HMMA.16816.F32.BF16 R72, R4.reuse, R42, R112 ;  /* 0x0000002a0448723c */ /* 0x040fe20000041870 */
[----:B------:R-:W2:Y:S05]  /*15cc0*/  LDSM.16.M88.4 R40, [R186+0x1000] ;  /* 0x00100000ba28783b */ /* 0x000eaa0000000200 */
[C---:B------:R-:W-:Y:S06]  /*15cd0*/  HMMA.16816.F32.BF16 R68, R4.reuse, R28, R124 ;  /* 0x0000001c0444723c */ /* 0x040fec000004187c */
[C---:B------:R-:W-:Y:S01]  /*15ce0*/  HMMA.16816.F32.BF16 R64, R4.reuse, R30, R128 ;  /* 0x0000001e0440723c */ /* 0x040fe20000041880 */
[----:B------:R-:W-:Y:S05]  /*15cf0*/  LDSM.16.M88.4 R28, [R186+0x4800] ;  /* 0x00480000ba1c783b */ /* 0x000fea0000000200 */
[C---:B------:R-:W-:Y:S01]  /*15d00*/  HMMA.16816.F32.BF16 R56, R4.reuse, R18, R140 ;  /* 0x000000120438723c */ /* 0x040fe2000004188c */
[----:B------:R-:W-:Y:S05]  /*15d10*/  LDSM.16.M88.4 R16, [R186+0x2800] ;  /* 0x00280000ba10783b */ /* 0x000fea0000000200 */
[C---:B----4-:R-:W-:Y:S06]  /*15d20*/  HMMA.16816.F32.BF16 R80, R4.reuse, R12, R144 ;  /* 0x0000000c0450723c */ /* 0x050fec0000041890 */
[----:B------:R-:W-:Y:S01]  /*15d30*/  HMMA.16816.F32.BF16 R52, R4, R14, R48 ;  /* 0x0000000e0434723c */ /* 0x000fe20000041830 */
[----:B------:R-:W3:Y:S01]  /*15d40*/  LDSM.16.M88.4 R4, [R186+0x3800] ;  /* 0x00380000ba04783b */ /* 0x000ee20000000200 */
[----:B------:R-:W-:-:S02]  /*15d50*/  IMAD.MOV.U32 R144, RZ, RZ, R45 ;  /* 0x000000ffff907224 */ /* 0x000fc400078e002d */
[----:B------:R-:W-:Y:S01]  /*15d60*/  IMAD.MOV.U32 R145, RZ, RZ, R44 ;  /* 0x000000ffff917224 */ /* 0x000fe200078e002c */
[----:B------:R-:W-:Y:S01]  /*15d70*/  LDSM.16.M88.4 R12, [R186+0x3000] ;  /* 0x00300000ba0c783b */ /* 0x000fe20000000200 */
[----:B------:R-:W-:Y:S01]  /*15d80*/  IMAD.MOV.U32 R146, RZ, RZ, R3 ;  /* 0x000000ffff927224 */ /* 0x000fe200078e0003 */
[----:B------:R-:W-:Y:S01]  /*15d90*/  SHF.R.S32.HI R3, RZ, 0x1f, R118 ;  /* 0x0000001fff037819 */ /* 0x000fe20000011476 */
[----:B-1----:R-:W-:Y:S01]  /*15da0*/  HMMA.16816.F32.BF16 R88, R8, R22, R176 ;  /* 0x000000160858723c */ /* 0x002fe200000418b0 */
[----:B------:R-:W1:Y:S01]  /*15db0*/  LDSM.16.M88.4 R44, [R186+0x2000] ;  /* 0x00200000ba2c783b */ /* 0x000e620000000200 */
[----:B------:R-:W-:Y:S01]  /*15dc0*/  IMAD.MOV.U32 R147, RZ, RZ, R0 ;  /* 0x000000ffff937224 */ /* 0x000fe200078e0000 */
[----:B------:R-:W-:-:S03]  /*15dd0*/  LEA.HI R3, R3, R118, RZ, 0x5 ;  /* 0x0000007603037211 */ /* 0x000fc600078f28ff */
[C---:B------:R-:W-:Y:S01]  /*15de0*/  HMMA.16816.F32.BF16 R48, R8.reuse, R20, R152 ;  /* 0x000000140830723c */ /* 0x040fe20000041898 */
[----:B------:R-:W-:Y:S01]  /*15df0*/  LOP3.LUT R3, R3, 0xffffffe0, RZ, 0xc0, !PT ;  /* 0xffffffe003037812 */ /* 0x000fe200078ec0ff */
[----:B------:R-:W-:Y:S04]  /*15e00*/  LDSM.16.M88.4 R20, [R186+0x5000] ;  /* 0x00500000ba14783b */ /* 0x000fe80000000200 */
[----:B------:R-:W-:Y:S01]  /*15e10*/  IMAD.IADD R3, R118, 0x1, -R3 ;  /* 0x0000000176037824 */ /* 0x000fe200078e0a03 */
[----:B------:R-:W-:Y:S04]  /*15e20*/  HMMA.16816.F32.BF16 R96, R8, R32, R196 ;  /* 0x000000200860723c */ /* 0x000fe800000418c4 */
[----:B------:R-:W-:-:S02]  /*15e30*/  SHF.R.S32.HI R0, RZ, 0x1f, R3 ;  /* 0x0000001fff007819 */ /* 0x000fc40000011403 */
[----:B------:R-:W-:Y:S01]  /*15e40*/  HMMA.16816.F32.BF16 R108, R8, R34, R200 ;  /* 0x00000022086c723c */ /* 0x000fe200000418c8 */
[----:B------:R-:W-:Y:S01]  /*15e50*/  LDSM.16.M88.4 R32, [R186+0x4000] ;  /* 0x00400000ba20783b */ /* 0x000fe20000000200 */
[----:B------:R-:W-:Y:S01]  /*15e60*/  LEA.HI R0, R0, R3, RZ, 0x2 ;  /* 0x0000000300007211 */ /* 0x000fe200078f10ff */
[----:B------:R-:W-:-:S03]  /*15e70*/  IMAD.SHL.U32 R3, R183, 0x2, RZ ;  /* 0x00000002b7037824 */ /* 0x000fc600078e00ff */
[----:B--2---:R-:W-:Y:S01]  /*15e80*/  HMMA.16816.F32.BF16 R112, R8, R40, R240 ;  /* 0x000000280870723c */ /* 0x004fe200000418f0 */
[----:B------:R-:W-:Y:S02]  /*15e90*/  SHF.R.S32.HI R0, RZ, 0x2, R0 ;  /* 0x00000002ff007819 */ /* 0x000fe40000011400 */
[----:B------:R-:W-:-:S03]  /*15ea0*/  LOP3.LUT R3, R3, 0x6, RZ, 0xc0, !PT ;  /* 0x0000000603037812 */ /* 0x000fc600078ec0ff */
[C---:B------:R-:W-:Y:S01]  /*15eb0*/  HMMA.16816.F32.BF16 R120, R8.reuse, R42, R120 ;  /* 0x0000002a0878723c */ /* 0x040fe20000041878 */
[----:B------:R-:W-:Y:S01]  /*15ec0*/  LDSM.16.M88.4 R40, [R186+0x5800] ;  /* 0x00580000ba28783b */ /* 0x000fe20000000200 */
[----:B------:R-:W-:Y:S02]  /*15ed0*/  IMAD R0, R117, 0x10, R0 ;  /* 0x0000001075007824 */ /* 0x000fe400078e0200 */
[----:B------:R-:W-:Y:S02]  /*15ee0*/  IMAD.IADD R3, R26, 0x1, R3 ;  /* 0x000000011a037824 */ /* 0x000fe400078e0203 */
[----:B---3--:R-:W-:Y:S01]  /*15ef0*/  HMMA.16816.F32.BF16 R172, R8, R4, R172 ;  /* 0x0000000408ac723c */ /* 0x008fe200000418ac */
[----:B------:R-:W-:-:S04]  /*15f00*/  IADD3 R0, R0, 0x1, R184 ;  /* 0x0000000100007810 */ /* 0x000fc80007ffe0b8 */
[----:B------:R-:W-:Y:S01]  /*15f10*/  IADD3 R0, R218, R0, -R182 ;  /* 0x00000000da007210 */ /* 0x000fe20007ffe8b6 */
[C---:B------:R-:W-:Y:S01]  /*15f20*/  HMMA.16816.F32.BF16 R176, R8.reuse, R6, R208 ;  /* 0x0000000608b0723c */ /* 0x040fe200000418d0 */
        /* <DEDUP_REMOVED lines=8> */
[----:B------:R-:W-:Y:S01]  /*15fb0*/  HMMA.16816.F32.BF16 R168, R8, R14, R168 ;  /* 0x0000000e08a8723c */ /* 0x000fe200000418a8 */
[----:B------:R-:W4:Y:S01]  /*15fc0*/  LDSM.16.M88.4 R12, [R186+0x7800] ;  /* 0x00780000ba0c783b */ /* 0x000f220000000200 */
[----:B------:R-:W-:-:S04]  /*15fd0*/  DEPBAR.LE SB0, 0x0 ;  /* 0x000080000000791a */ /* 0x000fc80000000000 */
[C---:B------:R-:W-:Y:S01]  /*15fe0*/  HMMA.16816.F32.BF16 R144, R8.reuse, R16, R144 ;  /* 0x000000100890723c */ /* 0x040fe20000041890 */
[----:B-----5:R-:W3:Y:S05]  /*15ff0*/  MUFU.RCP R16, R78 ;  /* 0x0000004e00107308 */ /* 0x020eea0000001000 */
[C---:B--2---:R-:W-:Y:S06]  /*16000*/  HMMA.16816.F32.BF16 R60, R8.reuse, R4, R60 ;  /* 0x00000004083c723c */ /* 0x044fec000004183c */
[----:B------:R-:W-:Y:S01]  /*16010*/  HMMA.16816.F32.BF16 R56, R8, R6, R56 ;  /* 0x000000060838723c */ /* 0x000fe20000041838 */
[----:B------:R-:W-:Y:S01]  /*16020*/  IMAD.IADD R5, R79, 0x1, R0 ;  /* 0x000000014f057824 */ /* 0x000fe200078e0200 */
[----:B------:R-:W-:Y:S01]  /*16030*/  LOP3.LUT R0, R27, R77, RZ, 0xfc, !PT ;  /* 0x0000004d1b007212 */ /* 0x000fe200078efcff */
[----:B------:R-:W-:-:S02]  /*16040*/  VIADD R4, R3, 0x1 ;  /* 0x0000000103047836 */ /* 0x000fc40000000000 */
[----:B---3--:R-:W-:Y:S02]  /*16050*/  FMUL.FTZ R157, R157, R16 ;  /* 0x000000109d9d7220 */ /* 0x008fe40000410000 */
[C---:B------:R-:W-:Y:S01]  /*16060*/  VIMNMX R7, R5.reuse, R218, PT ;  /* 0x000000da05077248 */ /* 0x040fe20003fe0100 */
[C---:B------:R-:W-:Y:S01]  /*16070*/  HMMA.16816.F32.BF16 R152, R8.reuse, R18, R232 ;  /* 0x000000120898723c */ /* 0x040fe200000418e8 */
[----:B------:R-:W-:Y:S02]  /*16080*/  VIADDMNMX R5, R5, 0x8, R218, PT ;  /* 0x0000000805057846 */ /* 0x000fe400038001da */
[C---:B------:R-:W-:Y:S02]  /*16090*/  ISETP.GE.AND P2, PT, R4.reuse, R7, PT ;  /* 0x000000070400720c */ /* 0x040fe40003f46270 */
[----:B------:R-:W-:Y:S01]  /*160a0*/  ISETP.GE.AND P0, PT, R4, R5, PT ;  /* 0x000000050400720c */ /* 0x000fe20003f06270 */
[----:B------:R-:W-:Y:S01]  /*160b0*/  HMMA.16816.F32.BF16 R224, R8, R32, R224 ;  /* 0x0000002008e0723c */ /* 0x000fe200000418e0 */
[----:B------:R-:W-:-:S02]  /*160c0*/  I2FP.F32.S32 R6, R3 ;  /* 0x0000000300067245 */ /* 0x000fc40000201400 */
[----:B------:R-:W-:Y:S02]  /*160d0*/  I2FP.F32.S32 R4, R4 ;  /* 0x0000000400047245 */ /* 0x000fe40000201400 */
[----:B------:R-:W-:Y:S01]  /*160e0*/  ISETP.GE.AND P4, PT, R3, R5, PT ;  /* 0x000000050300720c */ /* 0x000fe20003f86270 */
[----:B------:R-:W-:Y:S01]  /*160f0*/  HMMA.16816.F32.BF16 R204, R8, R34, R204 ;  /* 0x0000002208cc723c */ /* 0x000fe200000418cc */
[----:B------:R-:W-:-:S05]  /*16100*/  FFMA.FTZ R17, R157, R6, R48 ;  /* 0x000000069d117223 */ /* 0x000fca0000010030 */
        /* <DEDUP_REMOVED lines=11> */
[----:B------:R-:W-:Y:S07]  /*161c0*/  HMMA.16816.F32.BF16 R52, R8, R14, R52 ;  /* 0x0000000e0834723c */ /* 0x000fee0000041834 */
[C---:B------:R-:W-:Y:S01]  /*161d0*/  FFMA.FTZ R9, R157.reuse, R6, R50 ;  /* 0x000000069d097223 */ /* 0x040fe20000010032 */
[CC--:B------:R-:W-:Y:S01]  /*161e0*/  FFMA.FTZ R10, R157.reuse, R4.reuse, R49 ;  /* 0x000000049d0a7223 */ /* 0x0c0fe20000010031 */
[----:B------:R-:W-:Y:S01]  /*161f0*/  FFMA.FTZ R14, R157, R4, R51 ;  /* 0x000000049d0e7223 */ /* 0x000fe20000010033 */
[----:B------:R-:W-:-:S02]  /*16200*/  VIADD R8, R3, 0x8 ;  /* 0x0000000803087836 */ /* 0x000fc40000000000 */
[----:B------:R-:W-:Y:S01]  /*16210*/  VIADD R6, R3, 0x9 ;  /* 0x0000000903067836 */ /* 0x000fe20000000000 */
[----:B------:R-:W-:Y:S01]  /*16220*/  FSEL R51, R9, -INF , !P4 ;  /* 0xff80000009337808 */ /* 0x000fe20006000000 */
[----:B------:R-:W-:Y:S01]  /*16230*/  VIADD R4, R3, 0x10 ;  /* 0x0000001003047836 */ /* 0x000fe20000000000 */
[----:B------:R-:W-:Y:S01]  /*16240*/  FSEL R117, R10, -INF , !P2 ;  /* 0xff8000000a757808 */ /* 0x000fe20005000000 */
[----:B------:R-:W-:Y:S01]  /*16250*/  BAR.SYNC.DEFER_BLOCKING 0x0 ;  /* 0x0000000000007b1d */ /* 0x000fe20000010000 */
[C---:B------:R-:W-:Y:S02]  /*16260*/  ISETP.GE.AND P1, PT, R8.reuse, R7, PT ;  /* 0x000000070800720c */ /* 0x040fe40003f26270 */
[----:B------:R-:W-:Y:S02]  /*16270*/  ISETP.GE.AND P6, PT, R8, R5, PT ;  /* 0x000000050800720c */ /* 0x000fe40003fc6270 */
[C---:B------:R-:W-:Y:S02]  /*16280*/  ISETP.GE.AND P5, PT, R6.reuse, R7, PT ;  /* 0x000000070600720c */ /* 0x040fe40003fa6270 */
[----:B------:R-:W-:-:S02]  /*16290*/  ISETP.GE.AND P3, PT, R6, R5, PT ;  /* 0x000000050600720c */ /* 0x000fc40003f66270 */
[C---:B------:R-:W-:Y:S02]  /*162a0*/  ISETP.GE.AND P4, PT, R4.reuse, R7, PT ;  /* 0x000000070400720c */ /* 0x040fe40003f86270 */
[----:B------:R-:W-:Y:S02]  /*162b0*/  ISETP.GE.AND P2, PT, R4, R5, PT ;  /* 0x000000050400720c */ /* 0x000fe40003f46270 */
[----:B------:R-:W-:Y:S02]  /*162c0*/  I2FP.F32.S32 R8, R8 ;  /* 0x0000000800087245 */ /* 0x000fe40000201400 */
[----:B------:R-:W-:Y:S02]  /*162d0*/  I2FP.F32.S32 R6, R6 ;  /* 0x0000000600067245 */ /* 0x000fe40000201400 */
[----:B------:R-:W-:Y:S01]  /*162e0*/  I2FP.F32.S32 R4, R4 ;  /* 0x0000000400047245 */ /* 0x000fe20000201400 */
[CC--:B------:R-:W-:Y:S01]  /*162f0*/  FFMA.FTZ R13, R157.reuse, R8.reuse, R88 ;  /* 0x000000089d0d7223 */ /* 0x0c0fe20000010058 */
[C---:B------:R-:W-:Y:S01]  /*16300*/  FFMA.FTZ R9, R157.reuse, R8, R90 ;  /* 0x000000089d097223 */ /* 0x040fe2000001005a */
[CC--:B------:R-:W-:Y:S01]  /*16310*/  FFMA.FTZ R10, R157.reuse, R6.reuse, R89 ;  /* 0x000000069d0a7223 */ /* 0x0c0fe20000010059 */
[C---:B------:R-:W-:Y:S01]  /*16320*/  FFMA.FTZ R11, R157.reuse, R6, R91 ;  /* 0x000000069d0b7223 */ /* 0x040fe2000001005b */
[CC--:B------:R-:W-:Y:S01]  /*16330*/  FFMA.FTZ R12, R157.reuse, R4.reuse, R96 ;  /* 0x000000049d0c7223 */ /* 0x0c0fe20000010060 */
[----:B------:R-:W-:Y:S01]  /*16340*/  FFMA.FTZ R15, R157, R4, R98 ;  /* 0x000000049d0f7223 */ /* 0x000fe20000010062 */
[C---:B------:R-:W-:Y:S01]  /*16350*/  VIADD R8, R3.reuse, 0x11 ;  /* 0x0000001103087836 */ /* 0x040fe20000000000 */
[----:B------:R-:W-:Y:S01]  /*16360*/  FSEL R49, R14, -INF , !P0 ;  /* 0xff8000000e317808 */ /* 0x000fe20004000000 */
[----:B------:R-:W-:Y:S01]  /*16370*/  VIADD R6, R3, 0x18 ;  /* 0x0000001803067836 */ /* 0x000fe20000000000 */
[----:B------:R-:W-:Y:S01]  /*16380*/  FSEL R89, R13, -INF , !P1 ;  /* 0xff8000000d597808 */ /* 0x000fe20004800000 */
[----:B------:R-:W-:Y:S01]  /*16390*/  VIADD R4, R3, 0x19 ;  /* 0x0000001903047836 */ /* 0x000fe20000000000 */
        /* <DEDUP_REMOVED lines=19> */
[----:B------:R-:W-:Y:S01]  /*164d0*/  VIADD R8, R3, 0x20 ;  /* 0x0000002003087836 */ /* 0x000fe20000000000 */
        /* <DEDUP_REMOVED lines=413> */
[----:B------:R-:W-:Y:S02]  /*17eb0*/  I2FP.F32.S32 R11, R6 ;  /* 0x00000006000b7245 */ /* 0x000fe40000201400 */
[C---:B------:R-:W-:Y:S02]  /*17ec0*/  ISETP.GE.AND P0, PT, R4.reuse, R7, PT ;  /* 0x000000070400720c */ /* 0x040fe40003f06270 */
[----:B------:R-:W-:Y:S01]  /*17ed0*/  ISETP.GE.AND P1, PT, R4, R5, PT ;  /* 0x000000050400720c */ /* 0x000fe20003f26270 */
[CC--:B------:R-:W-:Y:S01]  /*17ee0*/  FFMA.FTZ R10, R157.reuse, R11.reuse, R80 ;  /* 0x0000000b9d0a7223 */ /* 0x0c0fe20000010050 */
[----:B------:R-:W-:Y:S01]  /*17ef0*/  I2FP.F32.S32 R4, R4 ;  /* 0x0000000400047245 */ /* 0x000fe20000201400 */
[C---:B------:R-:W-:Y:S01]  /*17f00*/  FFMA.FTZ R9, R157.reuse, R11, R82 ;  /* 0x0000000b9d097223 */ /* 0x040fe20000010052 */
[----:B------:R-:W-:Y:S02]  /*17f10*/  ISETP.GE.AND P4, PT, R6, R7, PT ;  /* 0x000000070600720c */ /* 0x000fe40003f86270 */
[----:B------:R-:W-:Y:S01]  /*17f20*/  FSEL R224, R12, -INF , !P2 ;  /* 0xff8000000ce07808 */ /* 0x000fe20005000000 */
[CC--:B------:R-:W-:Y:S01]  /*17f30*/  FFMA.FTZ R11, R157.reuse, R4.reuse, R81 ;  /* 0x000000049d0b7223 */ /* 0x0c0fe20000010051 */
[----:B------:R-:W-:Y:S01]  /*17f40*/  ISETP.GE.AND P2, PT, R6, R5, PT ;  /* 0x000000050600720c */ /* 0x000fe20003f46270 */
[----:B------:R-:W-:Y:S01]  /*17f50*/  FFMA.FTZ R12, R157, R4, R83 ;  /* 0x000000049d0c7223 */ /* 0x000fe20000010053 */
        /* <DEDUP_REMOVED lines=8> */
[----:B------:R1:W-:Y:S01]  /*17fe0*/  STL [R1+0xf8], R11 ;  /* 0x0000f80b01007387 */ /* 0x0003e20000100800 */
[----:B------:R-:W-:-:S02]  /*17ff0*/  I2FP.F32.S32 R13, R8 ;  /* 0x00000008000d7245 */ /* 0x000fc40000201400 */
[----:B------:R-:W-:Y:S01]  /*18000*/  FSEL R210, R15, -INF , !P5 ;  /* 0xff8000000fd27808 */ /* 0x000fe20006800000 */
[----:B------:R2:W-:Y:S01]  /*18010*/  STL [R1+0xfc], R10 ;  /* 0x0000fc0a01007387 */ /* 0x0005e20000100800 */
[C---:B------:R-:W-:Y:S01]  /*18020*/  ISETP.GE.AND P5, PT, R8.reuse, R7, PT ;  /* 0x000000070800720c */ /* 0x040fe20003fa6270 */
[C---:B------:R-:W-:Y:S01]  /*18030*/  FFMA.FTZ R6, R157.reuse, R13, R59 ;  /* 0x0000000d9d067223 */ /* 0x040fe2000001003b */
[----:B------:R-:W-:Y:S01]  /*18040*/  ISETP.GE.AND P3, PT, R8, R5, PT ;  /* 0x000000050800720c */ /* 0x000fe20003f66270 */
[----:B------:R3:W-:Y:S01]  /*18050*/  STL [R1+0x100], R9 ;  /* 0x0001000901007387 */ /* 0x0007e20000100800 */
[----:B------:R-:W-:Y:S01]  /*18060*/  FSEL R219, R14, -INF , !P6 ;  /* 0xff8000000edb7808 */ /* 0x000fe20007000000 */
[----:B------:R-:W-:Y:S01]  /*18070*/  FFMA.FTZ R8, R157, R13, R57 ;  /* 0x0000000d9d087223 */ /* 0x000fe20000010039 */
[C---:B------:R-:W-:Y:S01]  /*18080*/  ISETP.GE.AND P6, PT, R3.reuse, R7, PT ;  /* 0x000000070300720c */ /* 0x040fe20003fc6270 */
[----:B------:R-:W-:Y:S01]  /*18090*/  VIADD R3, R3, 0xf9 ;  /* 0x000000f903037836 */ /* 0x000fe20000000000 */
[----:B------:R-:W-:-:S02]  /*180a0*/  FSEL R229, R12, -INF , !P1 ;  /* 0xff8000000ce57808 */ /* 0x000fc40004800000 */
[----:B------:R-:W-:Y:S02]  /*180b0*/  ISETP.GE.AND P1, PT, R116, 0x2, PT ;  /* 0x000000027400780c */ /* 0x000fe40003f26270 */
[----:B------:R-:W-:Y:S02]  /*180c0*/  FSEL R226, R8, -INF , !P5 ;  /* 0xff80000008e27808 */ /* 0x000fe40006800000 */
[----:B------:R-:W-:Y:S02]  /*180d0*/  FSEL R227, R6, -INF , !P3 ;  /* 0xff80000006e37808 */ /* 0x000fe40005800000 */
[C---:B------:R-:W-:Y:S02]  /*180e0*/  ISETP.GE.AND P5, PT, R4.reuse, R7, PT ;  /* 0x000000070400720c */ /* 0x040fe40003fa6270 */
[----:B------:R-:W-:Y:S01]  /*180f0*/  ISETP.GE.AND P3, PT, R4, R5, PT ;  /* 0x000000050400720c */ /* 0x000fe20003f66270 */
[----:B-1----:R-:W-:Y:S01]  /*18100*/  VIADD R11, R181, 0x2000 ;  /* 0x00002000b50b7836 */ /* 0x002fe20000000000 */
[----:B------:R-:W-:-:S02]  /*18110*/  ISETP.GE.AND P4, PT, R3, R7, PT ;  /* 0x000000070300720c */ /* 0x000fc40003f86270 */
[----:B------:R-:W-:Y:S01]  /*18120*/  ISETP.GE.AND P2, PT, R3, R5, PT ;  /* 0x000000050300720c */ /* 0x000fe20003f46270 */
[C---:B--2---:R-:W-:Y:S01]  /*18130*/  VIADD R10, R181.reuse, 0x2800 ;  /* 0x00002800b50a7836 */ /* 0x044fe20000000000 */
[----:B------:R1:W-:Y:S01]  /*18140*/  STL [R1+0x104], R11 ;  /* 0x0001040b01007387 */ /* 0x0003e20000100800 */
[----:B------:R-:W-:Y:S01]  /*18150*/  I2FP.F32.S32 R4, R4 ;  /* 0x0000000400047245 */ /* 0x000fe20000201400 */
[----:B---3--:R-:W-:Y:S02]  /*18160*/  VIADD R9, R181, 0x3000 ;  /* 0x00003000b5097836 */ /* 0x008fe40000000000 */
[----:B------:R2:W-:Y:S01]  /*18170*/  STL [R1+0x108], R10 ;  /* 0x0001080a01007387 */ /* 0x0005e20000100800 */
[----:B------:R-:W-:Y:S01]  /*18180*/  I2FP.F32.S32 R3, R3 ;  /* 0x0000000300037245 */ /* 0x000fe20000201400 */
[CC--:B------:R-:W-:Y:S01]  /*18190*/  FFMA.FTZ R8, R157.reuse, R4.reuse, R52 ;  /* 0x000000049d087223 */ /* 0x0c0fe20000010034 */
[C---:B------:R-:W-:Y:S01]  /*181a0*/  FFMA.FTZ R4, R157.reuse, R4, R54 ;  /* 0x000000049d047223 */ /* 0x040fe20000010036 */
[----:B------:R3:W-:Y:S01]  /*181b0*/  STL [R1+0x10c], R9 ;  /* 0x00010c0901007387 */ /* 0x0007e20000100800 */
[----:B------:R-:W-:Y:S01]  /*181c0*/  ISETP.NE.U32.AND P0, PT, R216, RZ, PT ;  /* 0x000000ffd800720c */ /* 0x000fe20003f05070 */
[CC--:B------:R-:W-:Y:S01]  /*181d0*/  FFMA.FTZ R6, R157.reuse, R3.reuse, R53 ;  /* 0x000000039d067223 */ /* 0x0c0fe20000010035 */
[----:B------:R-:W-:Y:S01]  /*181e0*/  FFMA.FTZ R3, R157, R3, R55 ;  /* 0x000000039d037223 */ /* 0x000fe20000010037 */
[----:B------:R-:W-:-:S02]  /*181f0*/  FSEL R233, R8, -INF , !P5 ;  /* 0xff80000008e97808 */ /* 0x000fc40006800000 */
[----:B------:R-:W-:Y:S02]  /*18200*/  ISETP.NE.AND.EX P0, PT, R217, RZ, PT, P0 ;  /* 0x000000ffd900720c */ /* 0x000fe40003f05300 */
[----:B------:R-:W-:Y:S02]  /*18210*/  FSEL R230, R4, -INF , !P3 ;  /* 0xff80000004e67808 */ /* 0x000fe40005800000 */
[----:B------:R-:W-:Y:S02]  /*18220*/  FSEL R234, R6, -INF , !P4 ;  /* 0xff80000006ea7808 */ /* 0x000fe40006000000 */
[----:B------:R-:W-:Y:S02]  /*18230*/  FSEL R235, R3, -INF , !P2 ;  /* 0xff80000003eb7808 */ /* 0x000fe40005000000 */
[----:B------:R-:W-:Y:S01]  /*18240*/  FSEL R48, R17, -INF , !P6 ;  /* 0xff80000011307808 */ /* 0x000fe20007000000 */
        /* <DEDUP_REMOVED lines=18> */
[----:B------:R-:W-:Y:S05]  /*18370*/  @!P1 BRA `(.L_x_3215) ;  /* 0x0000000c00e09947 */ /* 0x000fea0003800000 */
[----:B------:R-:W-:Y:S04]  /*18380*/  BSSY B0, `(.L_x_3216) ;  /* 0x0000043000007945 */ /* 0x000fe80003800000 */
[----:B------:R-:W-:Y:S05]  /*18390*/  @!P0 BRA `(.L_x_3217) ;  /* 0x0000000000f88947 */ /* 0x000fea0003800000 */
[----:B------:R-:W2:Y:S01]  /*183a0*/  LD.E R4, desc[UR6][R24.64+0x170] ;  /* 0x0001700618047980 */ /* 0x000ea2000c101900 */
[----:B------:R-:W-:Y:S02]  /*183b0*/  IADD3 R12, R26, -0x100, RZ ;  /* 0xffffff001a0c7810 */ /* 0x000fe40007ffe0ff */
[----:B-1----:R-:W-:Y:S02]  /*183c0*/  IABS R10, R26 ;  /* 0x0000001a000a7213 */ /* 0x002fe40000000000 */
        /* <DEDUP_REMOVED lines=59> */
.L_x_3217:
[----:B------:R-:W2:Y:S02]  /*18780*/  LD.E R3, desc[UR6][R24.64+0x38] ;  /* 0x0000380618037980 */ /* 0x000ea4000c101900 */
[----:B--2---:R-:W-:-:S04]  /*18790*/  LEA R3, -R3, RZ, 0x8 ;  /* 0x000000ff03037211 */ /* 0x004fc800078e41ff */
[----:B------:R-:W-:Y:S02]  /*187a0*/  SHF.R.S32.HI R4, RZ, 0x1f, R3 ;  /* 0x0000001fff047819 */ /* 0x000fe40000011403 */
.L_x_3218:
[----:B------:R-:W-:Y:S05]  /*187b0*/  BSYNC B0 ;  /* 0x0000000000007941 */ /* 0x000fea0003800000 */
.L_x_3216:
[----:B------:R-:W-:Y:S01]  /*187c0*/  ISETP.GE.AND P2, PT, R158, R248, PT ;  /* 0x000000f89e00720c */ /* 0x000fe20003f46270 */
[----:B------:R-:W-:-:S12]  /*187d0*/  BSSY B0, `(.L_x_3219) ;  /* 0x00000af000007945 */ /* 0x000fd80003800000 */
[----:B------:R-:W-:Y:S01]  /*187e0*/  @!P2 IADD3 R6, P4, R3, R119, RZ ;  /* 0x000000770306a210 */ /* 0x000fe20007f9e0ff */
[----:B------:R-:W-:Y:S01]  /*187f0*/  @!P2 IMAD.MOV.U32 R14, RZ, RZ, R3 ;  /* 0x000000ffff0ea224 */ /* 0x000fe200078e0003 */
[----:B------:R-:W-:Y:S01]  /*18800*/  @!P2 LEA R8, P3, R194, R3, 0x5 ;  /* 0x00000003c208a211 */ /* 0x000fe200078628ff */
[C---:B------:R-:W-:Y:S01]  /*18810*/  @!P2 IMAD R16, R195.reuse, 0x50, RZ ;  /* 0x00000050c310a824 */ /* 0x040fe200078e02ff */
[-C--:B------:R-:W-:Y:S01]  /*18820*/  @!P2 MOV R15, R4.reuse ;  /* 0x00000004000fa202 */ /* 0x080fe20000000f00 */
[----:B-1----:R-:W-:Y:S01]  /*18830*/  @!P2 IMAD.X R9, R4, 0x1, R193, P4 ;  /* 0x000000010409a824 */ /* 0x002fe200020e06c1 */
        /* <DEDUP_REMOVED lines=168> */
.L_x_3220:
[----:B------:R-:W-:Y:S05]  /*192c0*/  BSYNC B0 ;  /* 0x0000000000007941 */ /* 0x000fea0003800000 */
.L_x_3219:
[----:B------:R-:W0:Y:S01]  /*192d0*/  LDGDEPBAR ;  /* 0x00000000000079af */ /* 0x000e220000000000 */
[----:B------:R-:W-:-:S04]  /*192e0*/  LEA R223, P2, R3, R223, 0x1 ;  /* 0x000000df03df7211 */ /* 0x000fc800078408ff */
[----:B------:R-:W-:-:S09]  /*192f0*/  LEA.HI.X R221, R3, R221, R4, 0x1, P2 ;  /* 0x000000dd03dd7211 */ /* 0x000fd200010f0c04 */
.L_x_3215:
[----:B------:R-:W-:Y:S05]  /*19300*/  BSYNC B1 ;  /* 0x0000000000017941 */ /* 0x000fea0003800000 */
.L_x_3214:
[----:B------:R-:W-:-:S04]  /*19310*/  FMNMX.FTZ R3, R51, R49, !PT ;  /* 0x0000003133037209 */ /* 0x000fc80007810000 */
        /* <DEDUP_REMOVED lines=125> */
[----:B------:R-:W4:Y:S01]  /*19af0*/  SHFL.BFLY PT, R6, R4, 0x2, 0x1f ;  /* 0x0c401f0004067f89 */ /* 0x000f2200000e0000 */
[----:B------:R-:W-:Y:S02]  /*19b00*/  FMNMX.FTZ R14, R233, R14, !PT ;  /* 0x0000000ee90e7209 */ /* 0x000fe40007810000 */
[----:B------:R-:W-:Y:S01]  /*19b10*/  LEA R185, R190, R182, 0x1 ;  /* 0x000000b6beb97211 */ /* 0x000fe200078e08ff */
[----:B-1----:R-:W-:Y:S01]  /*19b20*/  LDSM.16.MT88.4 R20, [R182+0xa000] ;  /* 0x00a00000b614783b */ /* 0x002fe20000004200 */
[----:B------:R-:W-:-:S02]  /*19b30*/  FMNMX.FTZ R14, R234, R14, !PT ;  /* 0x0000000eea0e7209 */ /* 0x000fc40007810000 */
[----:B------:R-:W-:Y:S01]  /*19b40*/  LEA R183, R191, R182, 0x1 ;  /* 0x000000b6bfb77211 */ /* 0x000fe200078e08ff */
[----:B------:R-:W-:Y:S03]  /*19b50*/  LDSM.16.MT88.4 R16, [R185+0xa000] ;  /* 0x00a00000b910783b */ /* 0x000fe60000004200 */
[----:B------:R-:W-:Y:S01]  /*19b60*/  LEA R184, R190, R183, 0x1 ;  /* 0x000000b7beb87211 */ /* 0x000fe200078e08ff */
[----:B------:R-:W-:Y:S04]  /*19b70*/  LDSM.16.MT88.4 R28, [R183+0xa000] ;  /* 0x00a00000b71c783b */ /* 0x000fe80000004200 */
[----:B------:R-:W-:Y:S04]  /*19b80*/  LDSM.16.MT88.4 R36, [R184+0xa000] ;  /* 0x00a00000b824783b */ /* 0x000fe80000004200 */
[----:B------:R-:W-:Y:S01]  /*19b90*/  LDSM.16.MT88.4 R52, [R182+0xa800] ;  /* 0x00a80000b634783b */ /* 0x000fe20000004200 */
[----:B----4-:R-:W-:-:S03]  /*19ba0*/  FMNMX.FTZ R4, R4, R6, !PT ;  /* 0x0000000604047209 */ /* 0x010fc60007810000 */
        /* <DEDUP_REMOVED lines=18> */
[----:B------:R1:W3:Y:S02]  /*19cd0*/  MUFU.EX2 R9, R6 ;  /* 0x0000000600097308 */ /* 0x0002e40000000800 */
[----:B-1----:R-:W-:Y:S01]  /*19ce0*/  FSEL R6, R8, RZ, P2 ;  /* 0x000000ff08067208 */ /* 0x002fe20001000000 */
[----:B------:R-:W-:-:S04]  /*19cf0*/  FFMA.FTZ R8, R50, R3, -R4 ;  /* 0x0000000332087223 */ /* 0x000fc80000010804 */
[----:B------:R-:W-:Y:S01]  /*19d00*/  FFMA.FTZ R0, R117, R3, -R6 ;  /* 0x0000000375007223 */ /* 0x000fe20000010806 */
[----:B------:R1:W-:Y:S01]  /*19d10*/  MUFU.EX2 R68, R8 ;  /* 0x0000000800447308 */ /* 0x0003e20000000800 */
[----:B---3--:R-:W-:Y:S02]  /*19d20*/  MOV R117, R9 ;  /* 0x0000000900757202 */ /* 0x008fe40000000f00 */
[----:B------:R-:W-:Y:S02]  /*19d30*/  F2FP.BF16.F32.PACK_AB R9, R86, R87 ;  /* 0x000000575609723e */ /* 0x000fe400000010ff */
[----:B--2---:R-:W-:-:S03]  /*19d40*/  F2FP.BF16.F32.PACK_AB R11, R117, R12 ;  /* 0x0000000c750b723e */ /* 0x004fc600000010ff */
[----:B------:R2:W-:Y:S01]  /*19d50*/  MUFU.EX2 R13, R0 ;  /* 0x00000000000d7308 */ /* 0x0005e20000000800 */
[-CC-:B-1----:R-:W-:Y:S02]  /*19d60*/  FFMA.FTZ R8, R48, R3.reuse, -R6.reuse ;  /* 0x0000000330087223 */ /* 0x182fe40000010806 */
[----:B------:R-:W1:Y:S05]  /*19d70*/  LDSM.16.MT88.4 R48, [R185+0xa800] ;  /* 0x00a80000b930783b */ /* 0x000e6a0000004200 */
[----:B------:R-:W3:Y:S01]  /*19d80*/  MUFU.EX2 R15, R8 ;  /* 0x00000008000f7308 */ /* 0x000ee20000000800 */
[----:B--2---:R-:W-:-:S07]  /*19d90*/  FFMA.FTZ R0, R89, R3, -R6 ;  /* 0x0000000359007223 */ /* 0x004fce0000010806 */
[----:B------:R2:W4:Y:S01]  /*19da0*/  MUFU.EX2 R77, R0 ;  /* 0x00000000004d7308 */ /* 0x0005220000000800 */
[----:B---3--:R-:W-:Y:S01]  /*19db0*/  F2FP.BF16.F32.PACK_AB R8, R13, R15 ;  /* 0x0000000f0d08723e */ /* 0x008fe200000010ff */
[----:B------:R-:W-:Y:S01]  /*19dc0*/  FADD.FTZ R13, R15, R13 ;  /* 0x0000000d0f0d7221 */ /* 0x000fe20000010000 */
[-C--:B------:R-:W-:Y:S01]  /*19dd0*/  FFMA.FTZ R15, R201, R3.reuse, -R4 ;  /* 0x00000003c90f7223 */ /* 0x080fe20000010804 */
[-C--:B--2---:R-:W-:Y:S02]  /*19de0*/  FFMA.FTZ R0, R90, R3.reuse, -R6 ;  /* 0x000000035a007223 */ /* 0x084fe40000010806 */
[----:B----4-:R-:W-:Y:S02]  /*19df0*/  FADD.FTZ R13, R77, R13 ;  /* 0x0000000d4d0d7221 */ /* 0x010fe40000010000 */
[----:B------:R2:W3:Y:S02]  /*19e00*/  MUFU.EX2 R89, R0 ;  /* 0x0000000000597308 */ /* 0x0004e40000000800 */
[----:B--2---:R-:W-:Y:S01]  /*19e10*/  FFMA.FTZ R0, R79, R3, -R4 ;  /* 0x000000034f007223 */ /* 0x004fe20000010804 */
[C---:B---3--:R-:W-:Y:S01]  /*19e20*/  F2FP.BF16.F32.PACK_AB R10, R89.reuse, R77 ;  /* 0x0000004d590a723e */ /* 0x048fe200000010ff */
[----:B------:R-:W-:-:S04]  /*19e30*/  FADD.FTZ R13, R89, R13 ;  /* 0x0000000d590d7221 */ /* 0x000fc80000010000 */
[----:B------:R2:W3:Y:S02]  /*19e40*/  MUFU.EX2 R69, R0 ;  /* 0x0000000000457308 */ /* 0x0004e40000000800 */
[C---:B------:R-:W-:Y:S06]  /*19e50*/  HMMA.16816.F32.BF16 R64, R8.reuse, R20, RZ ;  /* 0x000000140840723c */ /* 0x040fec00000418ff */
[C---:B------:R-:W-:Y:S06]  /*19e60*/  HMMA.16816.F32.BF16 R56, R8.reuse, R22, RZ ;  /* 0x000000160838723c */ /* 0x040fec00000418ff */
[----:B------:R-:W-:Y:S01]  /*19e70*/  HMMA.16816.F32.BF16 R20, R8, R16, RZ ;  /* 0x000000100814723c */ /* 0x000fe200000418ff */
[----:B--2---:R-:W-:-:S04]  /*19e80*/  FFMA.FTZ R0, R88, R3, -R4 ;  /* 0x0000000358007223 */ /* 0x004fc80000010804 */
[----:B------:R2:W-:Y:S01]  /*19e90*/  MUFU.EX2 R80, R0 ;  /* 0x0000000000507308 */ /* 0x0005e20000000800 */
[C---:B------:R-:W-:Y:S06]  /*19ea0*/  HMMA.16816.F32.BF16 R40, R8.reuse, R28, RZ ;  /* 0x0000001c0828723c */ /* 0x040fec00000418ff */
[C---:B------:R-:W-:Y:S06]  /*19eb0*/  HMMA.16816.F32.BF16 R32, R8.reuse, R30, RZ ;  /* 0x0000001e0820723c */ /* 0x040fec00000418ff */
[----:B------:R-:W-:Y:S01]  /*19ec0*/  HMMA.16816.F32.BF16 R44, R8, R18, RZ ;  /* 0x00000012082c723c */ /* 0x000fe200000418ff */
[----:B------:R-:W4:Y:S01]  /*19ed0*/  LDSM.16.MT88.4 R16, [R183+0xa800] ;  /* 0x00a80000b710783b */ /* 0x000f220000004200 */
[----:B--2---:R-:W-:-:S04]  /*19ee0*/  FFMA.FTZ R0, R96, R3, -R6 ;  /* 0x0000000360007223 */ /* 0x004fc80000010806 */
[C---:B------:R-:W-:Y:S01]  /*19ef0*/  HMMA.16816.F32.BF16 R60, R8.reuse, R36, RZ ;  /* 0x00000024083c723c */ /* 0x040fe200000418ff */
[----:B------:R2:W5:Y:S05]  /*19f00*/  MUFU.EX2 R78, R0 ;  /* 0x00000000004e7308 */ /* 0x00056a0000000800 */
[----:B------:R-:W-:Y:S07]  /*19f10*/  HMMA.16816.F32.BF16 R28, R8, R38, RZ ;  /* 0x00000026081c723c */ /* 0x000fee00000418ff */
[----:B---3--:R-:W-:Y:S01]  /*19f20*/  F2FP.BF16.F32.PACK_AB R9, R69, R68 ;  /* 0x000000444509723e */ /* 0x008fe200000010ff */
[----:B--2---:R-:W-:Y:S01]  /*19f30*/  FFMA.FTZ R0, R91, R3, -R6 ;  /* 0x000000035b007223 */ /* 0x004fe20000010806 */
[----:B-----5:R-:W-:-:S03]  /*19f40*/  FADD.FTZ R13, R78, R13 ;  /* 0x0000000d4e0d7221 */ /* 0x020fc60000010000 */
[----:B------:R2:W3:Y:S02]  /*19f50*/  MUFU.EX2 R96, R0 ;  /* 0x0000000000607308 */ /* 0x0004e40000000800 */
[----:B--2---:R-:W-:Y:S01]  /*19f60*/  FFMA.FTZ R0, R98, R3, -R6 ;  /* 0x0000000362007223 */ /* 0x004fe20000010806 */
[----:B---3--:R-:W-:-:S05]  /*19f70*/  F2FP.BF16.F32.PACK_AB R8, R96, R78 ;  /* 0x0000004e6008723e */ /* 0x008fca00000010ff */
[----:B------:R2:W-:Y:S02]  /*19f80*/  MUFU.EX2 R91, R0 ;  /* 0x00000000005b7308 */ /* 0x0005e40000000800 */
[----:B--2---:R-:W-:-:S06]  /*19f90*/  FFMA.FTZ R0, R99, R3, -R6 ;  /* 0x0000000363007223 */ /* 0x004fcc0000010806 */
[----:B------:R2:W3:Y:S02]  /*19fa0*/  MUFU.EX2 R26, R0 ;  /* 0x00000000001a7308 */ /* 0x0004e40000000800 */
[----:B--2---:R-:W-:Y:S01]  /*19fb0*/  FFMA.FTZ R0, R97, R3, -R4 ;  /* 0x0000000361007223 */ /* 0x004fe20000010804 */
[----:B---3--:R-:W-:-:S05]  /*19fc0*/  MOV R97, R26 ;  /* 0x0000001a00617202 */ /* 0x008fca0000000f00 */
[----:B------:R-:W2:Y:S01]  /*19fd0*/  MUFU.EX2 R90, R0 ;  /* 0x00000000005a7308 */ /* 0x000ea20000000800 */
[----:B------:R-:W-:Y:S02]  /*19fe0*/  F2FP.BF16.F32.PACK_AB R10, R97, R91 ;  /* 0x0000005b610a723e */ /* 0x000fe400000010ff */
[----:B--2---:R-:W-:Y:S01]  /*19ff0*/  F2FP.BF16.F32.PACK_AB R11, R90, R80 ;  /* 0x000000505a0b723e */ /* 0x004fe200000010ff */
[----:B------:R-:W-:Y:S01]  /*1a000*/  FFMA.FTZ R0, R110, R3, -R4 ;  /* 0x000000036e007223 */ /* 0x000fe20000010804 */
[----:B------:R-:W-:-:S03]  /*1a010*/  MOV R110, R68 ;  /* 0x00000044006e7202 */ /* 0x000fc60000000f00 */
[----:B------:R2:W-:Y:S02]  /*1a020*/  MUFU.EX2 R88, R0 ;  /* 0x0000000000587308 */ /* 0x0005e40000000800 */
[C---:B------:R-:W-:Y:S06]  /*1a030*/  HMMA.16816.F32.BF16 R72, R8.reuse, R52, R64 ;  /* 0x000000340848723c */ /* 0x040fec0000041840 */
[C---:B------:R-:W-:Y:S06]  /*1a040*/  HMMA.16816.F32.BF16 R64, R8.reuse, R54, R56 ;  /* 0x000000360840723c */ /* 0x040fec0000041838 */
[----:B-1----:R-:W-:Y:S01]  /*1a050*/  HMMA.16816.F32.BF16 R52, R8, R48, R20 ;  /* 0x000000300834723c */ /* 0x002fe20000041814 */
[----:B------:R-:W1:Y:S01]  /*1a060*/  LDSM.16.MT88.4 R20, [R184+0xa800] ;  /* 0x00a80000b814783b */ /* 0x000e620000004200 */
[----:B--2---:R-:W-:-:S04]  /*1a070*/  FFMA.FTZ R0, R109, R3, -R4 ;  /* 0x000000036d007223 */ /* 0x004fc80000010804 */
[C---:B------:R-:W-:Y:S01]  /*1a080*/  HMMA.16816.F32.BF16 R56, R8.reuse, R50, R44 ;  /* 0x000000320838723c */ /* 0x040fe2000004182c */
[----:B------:R2:W3:Y:S05]  /*1a090*/  MUFU.EX2 R26, R0 ;  /* 0x00000000001a7308 */ /* 0x0004ea0000000800 */
[C---:B----4-:R-:W-:Y:S06]  /*1a0a0*/  HMMA.16816.F32.BF16 R44, R8.reuse, R16, R40 ;  /* 0x00000010082c723c */ /* 0x050fec0000041828 */
[----:B------:R-:W-:Y:S01]  /*1a0b0*/  HMMA.16816.F32.BF16 R40, R8, R18, R32 ;  /* 0x000000120828723c */ /* 0x000fe20000041820 */
[----:B------:R-:W-:Y:S01]  /*1a0c0*/  LDSM.16.MT88.4 R16, [R183+0xb000] ;  /* 0x00b00000b710783b */ /* 0x000fe20000004200 */
[----:B--2---:R-:W-:-:S04]  /*1a0d0*/  FFMA.FTZ R0, R108, R3, -R4 ;  /* 0x000000036c007223 */ /* 0x004fc80000010804 */
[----:B------:R2:W-:Y:S01]  /*1a0e0*/  MUFU.EX2 R81, R0 ;  /* 0x0000000000517308 */ /* 0x0005e20000000800 */
[----:B-1----:R-:W-:Y:S01]  /*1a0f0*/  HMMA.16816.F32.BF16 R36, R8, R20, R60 ;  /* 0x000000140824723c */ /* 0x002fe2000004183c */
[----:B--2---:R-:W-:Y:S01]  /*1a100*/  FFMA.FTZ R0, R112, R3, -R6 ;  /* 0x0000000370007223 */ /* 0x004fe20000010806 */
[----:B---3--:R-:W-:-:S04]  /*1a110*/  MOV R112, R26 ;  /* 0x0000001a00707202 */ /* 0x008fc80000000f00 */
[----:B------:R-:W-:Y:S01]  /*1a120*/  HMMA.16816.F32.BF16 R32, R8, R22, R28 ;  /* 0x000000160820723c */ /* 0x000fe2000004181c */
[----:B------:R-:W1:Y:S01]  /*1a130*/  LDSM.16.MT88.4 R20, [R182+0xb000] ;  /* 0x00b00000b614783b */ /* 0x000e620000004200 */
[----:B------:R2:W-:Y:S03]  /*1a140*/  MUFU.EX2 R79, R0 ;  /* 0x00000000004f7308 */ /* 0x0005e60000000800 */
[----:B------:R-:W3:Y:S02]  /*1a150*/  LDSM.16.MT88.4 R28, [R185+0xb000] ;  /* 0x00b00000b91c783b */ /* 0x000ee40000004200 */
[----:B------:R-:W-:Y:S01]  /*1a160*/  F2FP.BF16.F32.PACK_AB R9, R112, R88 ;  /* 0x000000587009723e */ /* 0x000fe200000010ff */
[----:B--2---:R-:W-:-:S04]  /*1a170*/  FFMA.FTZ R0, R114, R3, -R6 ;  /* 0x0000000372007223 */ /* 0x004fc80000010806 */
        /* <DEDUP_REMOVED lines=8> */
[----:B------:R-:W2:Y:S02]  /*1a200*/  MUFU.EX2 R113, R0 ;  /* 0x0000000000717308 */ /* 0x000ea40000000800 */
[----:B--2---:R-:W-:Y:S01]  /*1a210*/  F2FP.BF16.F32.PACK_AB R11, R113, R81 ;  /* 0x00000051710b723e */ /* 0x004fe200000010ff */
[----:B------:R-:W-:-:S05]  /*1a220*/  FFMA.FTZ R0, R121, R3, -R4 ;  /* 0x0000000379007223 */ /* 0x000fca0000010804 */
[----:B------:R2:W4:Y:S01]  /*1a230*/  MUFU.EX2 R26, R0 ;  /* 0x00000000001a7308 */ /* 0x0005220000000800 */
[C---:B-1----:R-:W-:Y:S06]  /*1a240*/  HMMA.16816.F32.BF16 R72, R8.reuse, R20, R72 ;  /* 0x000000140848723c */ /* 0x042fec0000041848 */
[C---:B------:R-:W-:Y:S01]  /*1a250*/  HMMA.16816.F32.BF16 R60, R8.reuse, R22, R64 ;  /* 0x00000016083c723c */ /* 0x040fe20000041840 */
[----:B------:R-:W1:Y:S05]  /*1a260*/  LDSM.16.MT88.4 R20, [R184+0xb000] ;  /* 0x00b00000b814783b */ /* 0x000e6a0000004200 */
[----:B---3--:R-:W-:Y:S01]  /*1a270*/  HMMA.16816.F32.BF16 R48, R8, R28, R52 ;  /* 0x0000001c0830723c */ /* 0x008fe20000041834 */
[----:B--2---:R-:W-:Y:S01]  /*1a280*/  FFMA.FTZ R0, R120, R3, -R4 ;  /* 0x0000000378007223 */ /* 0x004fe20000010804 */
[----:B------:R-:W-:-:S04]  /*1a290*/  MOV R120, R27 ;  /* 0x0000001b00787202 */ /* 0x000fc80000000f00 */
[C---:B------:R-:W-:Y:S01]  /*1a2a0*/  HMMA.16816.F32.BF16 R52, R8.reuse, R30, R56 ;  /* 0x0000001e0834723c */ /* 0x040fe20000041838 */
[----:B------:R2:W3:Y:S01]  /*1a2b0*/  MUFU.EX2 R108, R0 ;  /* 0x00000000006c7308 */ /* 0x0004e20000000800 */
[----:B------:R-:W-:Y:S04]  /*1a2c0*/  LDSM.16.MT88.4 R28, [R185+0xb800] ;  /* 0x00b80000b91c783b */ /* 0x000fe80000004200 */
[C---:B------:R-:W-:Y:S06]  /*1a2d0*/  HMMA.16816.F32.BF16 R44, R8.reuse, R16, R44 ;  /* 0x00000010082c723c */ /* 0x040fec000004182c */
[----:B------:R-:W-:Y:S01]  /*1a2e0*/  HMMA.16816.F32.BF16 R40, R8, R18, R40 ;  /* 0x000000120828723c */ /* 0x000fe20000041828 */
[----:B------:R-:W-:Y:S01]  /*1a2f0*/  LDSM.16.MT88.4 R16, [R183+0xb800] ;  /* 0x00b80000b710783b */ /* 0x000fe20000004200 */
[----:B--2---:R-:W-:-:S04]  /*1a300*/  FFMA.FTZ R0, R118, R3, -R4 ;  /* 0x0000000376007223 */ /* 0x004fc80000010804 */
[----:B------:R2:W-:Y:S01]  /*1a310*/  MUFU.EX2 R109, R0 ;  /* 0x00000000006d7308 */ /* 0x0005e20000000800 */
[C---:B-1----:R-:W-:Y:S06]  /*1a320*/  HMMA.16816.F32.BF16 R36, R8.reuse, R20, R36 ;  /* 0x000000140824723c */ /* 0x042fec0000041824 */
[----:B------:R-:W-:Y:S01]  /*1a330*/  HMMA.16816.F32.BF16 R32, R8, R22, R32 ;  /* 0x000000160820723c */ /* 0x000fe20000041820 */
[----:B------:R-:W1:Y:S01]  /*1a340*/  LDSM.16.MT88.4 R20, [R182+0xb800] ;  /* 0x00b80000b614783b */ /* 0x000e620000004200 */
[----:B--2---:R-:W-:Y:S01]  /*1a350*/  FFMA.FTZ R0, R123, R3, -R6 ;  /* 0x000000037b007223 */ /* 0x004fe20000010806 */
[----:B----4-:R-:W-:-:S03]  /*1a360*/  MOV R123, R26 ;  /* 0x0000001a007b7202 */ /* 0x010fc60000000f00 */
[----:B------:R2:W-:Y:S01]  /*1a370*/  MUFU.EX2 R98, R0 ;  /* 0x0000000000627308 */ /* 0x0005e20000000800 */
[----:B---3--:R-:W-:Y:S01]  /*1a380*/  F2FP.BF16.F32.PACK_AB R9, R108, R123 ;  /* 0x0000007b6c09723e */ /* 0x008fe200000010ff */
        /* <DEDUP_REMOVED lines=17> */
[----:B--2---:R-:W-:-:S05]  /*1a4a0*/  FFMA.FTZ R0, R128, R3, -R4 ;  /* 0x0000000380007223 */ /* 0x004fca0000010804 */
        /* <DEDUP_REMOVED lines=11> */
[----:B--2---:R-:W-:-:S05]  /*1a560*/  FFMA.FTZ R0, R136, R3, -R6 ;  /* 0x0000000388007223 */ /* 0x004fca0000010806 */
[----:B---3--:R-:W-:Y:S01]  /*1a570*/  F2FP.BF16.F32.PACK_AB R9, R64, R26 ;  /* 0x0000001a4009723e */ /* 0x008fe200000010ff */
        /* <DEDUP_REMOVED lines=77> */
[----:B------:R-:W2:Y:S02]  /*1aa50*/  MUFU.EX2 R153, R0 ;  /* 0x0000000000997308 */ /* 0x000ea40000000800 */
[----:B--2---:R-:W-:Y:S01]  /*1aa60*/  F2FP.BF16.F32.PACK_AB R11, R153, R238 ;  /* 0x000000ee990b723e */ /* 0x004fe200000010ff */
[----:B------:R-:W-:Y:S01]  /*1aa70*/  FFMA.FTZ R0, R168, R3, -R4 ;  /* 0x00000003a8007223 */ /* 0x000fe20000010804 */
[----:B------:R-:W-:-:S04]  /*1aa80*/  MOV R168, R118 ;  /* 0x0000007600a87202 */ /* 0x000fc80000000f00 */
[----:B------:R2:W-:Y:S01]  /*1aa90*/  MUFU.EX2 R145, R0 ;  /* 0x0000000000917308 */ /* 0x0005e20000000800 */
[C---:B-1----:R-:W-:Y:S06]  /*1aaa0*/  HMMA.16816.F32.BF16 R72, R8.reuse, R20, R72 ;  /* 0x000000140848723c */ /* 0x042fec0000041848 */
[C---:B------:R-:W-:Y:S01]  /*1aab0*/  HMMA.16816.F32.BF16 R56, R8.reuse, R22, R56 ;  /* 0x000000160838723c */ /* 0x040fe20000041838 */
[----:B------:R-:W1:Y:S05]  /*1aac0*/  LDSM.16.MT88.4 R20, [R184+0xd000] ;  /* 0x00d00000b814783b */ /* 0x000e6a0000004200 */
[----:B------:R-:W-:Y:S01]  /*1aad0*/  HMMA.16816.F32.BF16 R44, R8, R16, R44 ;  /* 0x00000010082c723c */ /* 0x000fe2000004182c */
        /* <DEDUP_REMOVED lines=8> */
[----:B--2---:R-:W-:Y:S01]  /*1ab60*/  FFMA.FTZ R0, R166, R3, -R4 ;  /* 0x00000003a6007223 */ /* 0x004fe20000010804 */
[----:B------:R-:W-:-:S03]  /*1ab70*/  MOV R166, R121 ;  /* 0x0000007900a67202 */ /* 0x000fc60000000f00 */
[----:B------:R2:W-:Y:S01]  /*1ab80*/  MUFU.EX2 R147, R0 ;  /* 0x0000000000937308 */ /* 0x0005e20000000800 */
[C---:B-1----:R-:W-:Y:S06]  /*1ab90*/  HMMA.16816.F32.BF16 R36, R8.reuse, R20, R36 ;  /* 0x000000140824723c */ /* 0x042fec0000041824 */
[----:B------:R-:W-:Y:S01]  /*1aba0*/  HMMA.16816.F32.BF16 R32, R8, R22, R32 ;  /* 0x000000160820723c */ /* 0x000fe20000041820 */
[----:B------:R-:W1:Y:S01]  /*1abb0*/  LDSM.16.MT88.4 R20, [R182+0xd800] ;  /* 0x00d80000b614783b */ /* 0x000e620000004200 */
[----:B--2---:R-:W-:Y:S01]  /*1abc0*/  FFMA.FTZ R0, R171, R3, -R6 ;  /* 0x00000003ab007223 */ /* 0x004fe20000010806 */
[----:B------:R-:W-:-:S04]  /*1abd0*/  MOV R171, R111 ;  /* 0x0000006f00ab7202 */ /* 0x000fc80000000f00 */
[----:B---3--:R-:W-:Y:S01]  /*1abe0*/  F2FP.BF16.F32.PACK_AB R9, R146, R145 ;  /* 0x000000919209723e */ /* 0x008fe200000010ff */
[----:B------:R2:W-:Y:S02]  /*1abf0*/  MUFU.EX2 R144, R0 ;  /* 0x0000000000907308 */ /* 0x0005e40000000800 */
[----:B--2---:R-:W-:Y:S01]  /*1ac00*/  FFMA.FTZ R0, R170, R3, -R6 ;  /* 0x00000003aa007223 */ /* 0x004fe20000010806 */
[----:B------:R-:W-:-:S05]  /*1ac10*/  MOV R170, R115 ;  /* 0x0000007300aa7202 */ /* 0x000fca0000000f00 */
        /* <DEDUP_REMOVED lines=15> */
[----:B------:R2:W-:Y:S02]  /*1ad10*/  MUFU.EX2 R26, R0 ;  /* 0x00000000001a7308 */ /* 0x0005e40000000800 */
[C---:B-1----:R-:W-:Y:S06]  /*1ad20*/  HMMA.16816.F32.BF16 R72, R8.reuse, R20, R72 ;  /* 0x000000140848723c */ /* 0x042fec0000041848 */
[C---:B------:R-:W-:Y:S01]  /*1ad30*/  HMMA.16816.F32.BF16 R68, R8.reuse, R22, R56 ;  /* 0x000000160844723c */ /* 0x040fe20000041838 */
[----:B------:R-:W1:Y:S05]  /*1ad40*/  LDSM.16.MT88.4 R20, [R184+0xd800] ;  /* 0x00d80000b814783b */ /* 0x000e6a0000004200 */
[----:B------:R-:W-:Y:S01]  /*1ad50*/  HMMA.16816.F32.BF16 R60, R8, R16, R44 ;  /* 0x00000010083c723c */ /* 0x000fe2000004182c */
[----:B--2---:R-:W-:Y:S01]  /*1ad60*/  FFMA.FTZ R0, R174, R3, -R4 ;  /* 0x00000003ae007223 */ /* 0x004fe20000010804 */
[----:B------:R-:W-:-:S03]  /*1ad70*/  MOV R174, R120 ;  /* 0x0000007800ae7202 */ /* 0x000fc60000000f00 */
[----:B------:R2:W3:Y:S01]  /*1ad80*/  MUFU.EX2 R139, R0 ;  /* 0x00000000008b7308 */ /* 0x0004e20000000800 */
[C---:B------:R-:W-:Y:S01]  /*1ad90*/  HMMA.16816.F32.BF16 R56, R8.reuse, R18, R40 ;  /* 0x000000120838723c */ /* 0x040fe20000041828 */
[----:B------:R-:W4:Y:S05]  /*1ada0*/  LDSM.16.MT88.4 R16, [R185+0xe000] ;  /* 0x00e00000b910783b */ /* 0x000f2a0000004200 */
        /* <DEDUP_REMOVED lines=31> */
[C---:B----4-:R-:W-:Y:S06]  /*1afa0*/  HMMA.16816.F32.BF16 R44, R8.reuse, R16, R64 ;  /* 0x00000010082c723c */ /* 0x050fec0000041840 */
[C---:B------:R-:W-:Y:S01]  /*1afb0*/  HMMA.16816.F32.BF16 R52, R8.reuse, R18, R52 ;  /* 0x000000120834723c */ /* 0x040fe20000041834 */
[----:B------:R-:W3:Y:S05]  /*1afc0*/  LDSM.16.MT88.4 R16, [R184+0xe000] ;  /* 0x00e00000b810783b */ /* 0x000eea0000004200 */
[----:B-1----:R-:W-:Y:S01]  /*1afd0*/  HMMA.16816.F32.BF16 R40, R8, R20, R72 ;  /* 0x000000140828723c */ /* 0x002fe20000041848 */
[----:B--2---:R-:W-:Y:S01]  /*1afe0*/  FFMA.FTZ R0, R134, R3, -R4 ;  /* 0x0000000386007223 */ /* 0x004fe20000010804 */
[----:B------:R-:W-:-:S04]  /*1aff0*/  MOV R134, R117 ;  /* 0x0000007500867202 */ /* 0x000fc80000000f00 */
[C---:B------:R-:W-:Y:S01]  /*1b000*/  HMMA.16816.F32.BF16 R36, R8.reuse, R22, R68 ;  /* 0x000000160824723c */ /* 0x040fe20000041844 */
[----:B------:R1:W2:Y:S01]  /*1b010*/  MUFU.EX2 R127, R0 ;  /* 0x00000000007f7308 */ /* 0x0002a20000000800 */
[----:B------:R-:W4:Y:S04]  /*1b020*/  LDSM.16.MT88.4 R20, [R182+0xe800] ;  /* 0x00e80000b614783b */ /* 0x000f280000004200 */
[C---:B------:R-:W-:Y:S06]  /*1b030*/  HMMA.16816.F32.BF16 R72, R8.reuse, R30, R56 ;  /* 0x0000001e0848723c */ /* 0x040fec0000041838 */
[----:B------:R-:W-:Y:S01]  /*1b040*/  HMMA.16816.F32.BF16 R80, R8, R28, R60 ;  /* 0x0000001c0850723c */ /* 0x000fe2000004183c */
[-C--:B-1----:R-:W-:Y:S01]  /*1b050*/  FFMA.FTZ R0, R132, R3.reuse, -R4 ;  /* 0x0000000384007223 */ /* 0x082fe20000010804 */
[----:B------:R-:W-:Y:S01]  /*1b060*/  MOV R132, R12 ;  /* 0x0000000c00847202 */ /* 0x000fe20000000f00 */
[----:B------:R-:W-:-:S02]  /*1b070*/  FFMA.FTZ R12, R135, R3, -R6 ;  /* 0x00000003870c7223 */ /* 0x000fc40000010806 */
[----:B------:R1:W-:Y:S01]  /*1b080*/  MUFU.EX2 R129, R0 ;  /* 0x0000000000817308 */ /* 0x0003e20000000800 */
[C---:B---3--:R-:W-:Y:S01]  /*1b090*/  HMMA.16816.F32.BF16 R68, R8.reuse, R16, R48 ;  /* 0x000000100844723c */ /* 0x048fe20000041830 */
[----:B------:R-:W-:Y:S06]  /*1b0a0*/  LDSM.16.MT88.4 R48, [R183+0xf000] ;  /* 0x00f00000b730783b */ /* 0x000fec0000004200 */
[----:B------:R3:W-:Y:S01]  /*1b0b0*/  MUFU.EX2 R117, R12 ;  /* 0x0000000c00757308 */ /* 0x0007e20000000800 */
[----:B------:R-:W-:Y:S01]  /*1b0c0*/  HMMA.16816.F32.BF16 R56, R8, R18, R32 ;  /* 0x000000120838723c */ /* 0x000fe20000041820 */
[----:B------:R-:W5:Y:S01]  /*1b0d0*/  LDSM.16.MT88.4 R16, [R185+0xe800] ;  /* 0x00e80000b910783b */ /* 0x000f620000004200 */
[----:B-1----:R-:W-:-:S03]  /*1b0e0*/  FFMA.FTZ R0, R196, R3, -R6 ;  /* 0x00000003c4007223 */ /* 0x002fc60000010806 */
[----:B------:R-:W-:Y:S02]  /*1b0f0*/  LDSM.16.MT88.4 R32, [R185+0xf000] ;  /* 0x00f00000b920783b */ /* 0x000fe40000004200 */
[----:B--2---:R-:W-:Y:S01]  /*1b100*/  F2FP.BF16.F32.PACK_AB R9, R127, R124 ;  /* 0x0000007c7f09723e */ /* 0x004fe200000010ff */
[----:B------:R1:W-:Y:S01]  /*1b110*/  MUFU.EX2 R126, R0 ;  /* 0x00000000007e7308 */ /* 0x0003e20000000800 */
[----:B---3--:R-:W-:-:S04]  /*1b120*/  FADD.FTZ R12, R87, R86 ;  /* 0x00000056570c7221 */ /* 0x008fc80000010000 */
[----:B------:R-:W-:Y:S01]  /*1b130*/  FADD.FTZ R12, R132, R12 ;  /* 0x0000000c840c7221 */ /* 0x000fe20000010000 */
[----:B------:R-:W-:Y:S02]  /*1b140*/  MOV R132, R165 ;  /* 0x000000a500847202 */ /* 0x000fe40000000f00 */
[----:B------:R-:W-:Y:S01]  /*1b150*/  MOV R165, R99 ;  /* 0x0000006300a57202 */ /* 0x000fe20000000f00 */
[----:B------:R-:W-:Y:S01]  /*1b160*/  FADD.FTZ R12, R134, R12 ;  /* 0x0000000c860c7221 */ /* 0x000fe20000010000 */
[----:B------:R-:W-:Y:S02]  /*1b170*/  MOV R134, R161 ;  /* 0x000000a100867202 */ /* 0x000fe40000000f00 */
[----:B------:R-:W-:Y:S01]  /*1b180*/  MOV R161, R177 ;  /* 0x000000b100a17202 */ /* 0x000fe20000000f00 */
[----:B-1----:R-:W-:Y:S01]  /*1b190*/  FFMA.FTZ R0, R179, R3, -R6 ;  /* 0x00000003b3007223 */ /* 0x002fe20000010806 */
[----:B------:R-:W-:Y:S01]  /*1b1a0*/  MOV R177, R176 ;  /* 0x000000b000b17202 */ /* 0x000fe20000000f00 */
[----:B------:R-:W-:Y:S01]  /*1b1b0*/  FADD.FTZ R12, R163, R12 ;  /* 0x0000000ca30c7221 */ /* 0x000fe20000010000 */
[----:B------:R-:W-:Y:S01]  /*1b1c0*/  MOV R176, R160 ;  /* 0x000000a000b07202 */ /* 0x000fe20000000f00 */
[----:B------:R1:W2:Y:S01]  /*1b1d0*/  MUFU.EX2 R123, R0 ;  /* 0x00000000007b7308 */ /* 0x0002a20000000800 */
[----:B------:R-:W-:-:S02]  /*1b1e0*/  MOV R160, R174 ;  /* 0x000000ae00a07202 */ /* 0x000fc40000000f00 */
[----:B------:R-:W-:Y:S02]  /*1b1f0*/  MOV R174, R175 ;  /* 0x000000af00ae7202 */ /* 0x000fe40000000f00 */
[----:B------:R-:W-:Y:S02]  /*1b200*/  MOV R175, R98 ;  /* 0x0000006200af7202 */ /* 0x000fe40000000f00 */
[----:B------:R-:W-:Y:S01]  /*1b210*/  MOV R163, R97 ;  /* 0x0000006100a37202 */ /* 0x000fe20000000f00 */
[----:B-1----:R-:W-:Y:S01]  /*1b220*/  FFMA.FTZ R0, R148, R3, -R6 ;  /* 0x0000000394007223 */ /* 0x002fe20000010806 */
[----:B--2---:R-:W-:-:S03]  /*1b230*/  F2FP.BF16.F32.PACK_AB R8, R123, R126 ;  /* 0x0000007e7b08723e */ /* 0x004fc600000010ff */
        /* <DEDUP_REMOVED lines=9> */
[C---:B----4-:R-:W-:Y:S06]  /*1b2d0*/  HMMA.16816.F32.BF16 R64, R8.reuse, R20, R40 ;  /* 0x000000140840723c */ /* 0x050fec0000041828 */
[C---:B------:R-:W-:Y:S01]  /*1b2e0*/  HMMA.16816.F32.BF16 R60, R8.reuse, R22, R36 ;  /* 0x00000016083c723c */ /* 0x040fe20000041824 */
[----:B------:R-:W2:Y:S04]  /*1b2f0*/  LDSM.16.MT88.4 R20, [R183+0xe800] ;  /* 0x00e80000b714783b */ /* 0x000ea80000004200 */
[----:B------:R-:W-:Y:S01]  /*1b300*/  LDSM.16.MT88.4 R36, [R182+0xf000] ;  /* 0x00f00000b624783b */ /* 0x000fe20000004200 */
[----:B-----5:R-:W-:Y:S01]  /*1b310*/  HMMA.16816.F32.BF16 R44, R8, R16, R44 ;  /* 0x00000010082c723c */ /* 0x020fe2000004182c */
[----:B-1----:R-:W-:-:S04]  /*1b320*/  FFMA.FTZ R0, R105, R3, -R4 ;  /* 0x0000000369007223 */ /* 0x002fc80000010804 */
[----:B------:R1:W3:Y:S01]  /*1b330*/  MUFU.EX2 R121, R0 ;  /* 0x0000000000797308 */ /* 0x0002e20000000800 */
[----:B------:R-:W-:Y:S01]  /*1b340*/  HMMA.16816.F32.BF16 R40, R8, R18, R52 ;  /* 0x000000120828723c */ /* 0x000fe20000041834 */
[----:B------:R-:W4:Y:S01]  /*1b350*/  LDSM.16.MT88.4 R16, [R184+0xe800] ;  /* 0x00e80000b810783b */ /* 0x000f220000004200 */
[----:B-1----:R-:W-:-:S05]  /*1b360*/  FFMA.FTZ R0, R104, R3, -R4 ;  /* 0x0000000368007223 */ /* 0x002fca0000010804 */
[----:B------:R1:W-:Y:S01]  /*1b370*/  MUFU.EX2 R120, R0 ;  /* 0x0000000000787308 */ /* 0x0003e20000000800 */
[C---:B--2---:R-:W-:Y:S06]  /*1b380*/  HMMA.16816.F32.BF16 R28, R8.reuse, R20, R80 ;  /* 0x00000014081c723c */ /* 0x044fec0000041850 */
[----:B------:R-:W-:Y:S01]  /*1b390*/  HMMA.16816.F32.BF16 R20, R8, R22, R72 ;  /* 0x000000160814723c */ /* 0x000fe20000041848 */
[----:B-1----:R-:W-:-:S04]  /*1b3a0*/  FFMA.FTZ R0, R151, R3, -R6 ;  /* 0x0000000397007223 */ /* 0x002fc80000010806 */
[----:B------:R1:W-:Y:S01]  /*1b3b0*/  MUFU.EX2 R118, R0 ;  /* 0x0000000000767308 */ /* 0x0003e20000000800 */
[C---:B----4-:R-:W-:Y:S06]  /*1b3c0*/  HMMA.16816.F32.BF16 R52, R8.reuse, R16, R68 ;  /* 0x000000100834723c */ /* 0x050fec0000041844 */
[----:B------:R-:W-:Y:S01]  /*1b3d0*/  HMMA.16816.F32.BF16 R56, R8, R18, R56 ;  /* 0x000000120838723c */ /* 0x000fe20000041838 */
[----:B------:R-:W2:Y:S06]  /*1b3e0*/  LDSM.16.MT88.4 R16, [R184+0xf000] ;  /* 0x00f00000b810783b */ /* 0x000eac0000004200 */
[----:B---3--:R-:W-:Y:S01]  /*1b3f0*/  F2FP.BF16.F32.PACK_AB R9, R121, R115 ;  /* 0x000000737909723e */ /* 0x008fe200000010ff */
[----:B-1----:R-:W-:-:S04]  /*1b400*/  FFMA.FTZ R0, R107, R3, -R6 ;  /* 0x000000036b007223 */ /* 0x002fc80000010806 */
[----:B------:R1:W3:Y:S02]  /*1b410*/  MUFU.EX2 R114, R0 ;  /* 0x0000000000727308 */ /* 0x0002e40000000800 */
[----:B-1----:R-:W-:Y:S01]  /*1b420*/  FFMA.FTZ R0, R133, R3, -R6 ;  /* 0x0000000385007223 */ /* 0x002fe20000010806 */
[----:B---3--:R-:W-:-:S05]  /*1b430*/  F2FP.BF16.F32.PACK_AB R8, R114, R118 ;  /* 0x000000767208723e */ /* 0x008fca00000010ff */
[----:B------:R1:W3:Y:S02]  /*1b440*/  MUFU.EX2 R113, R0 ;  /* 0x0000000000717308 */ /* 0x0002e40000000800 */
[----:B-1----:R-:W-:Y:S01]  /*1b450*/  FFMA.FTZ R0, R92, R3, -R4 ;  /* 0x000000035c007223 */ /* 0x002fe20000010804 */
[----:B---3--:R-:W-:-:S05]  /*1b460*/  F2FP.BF16.F32.PACK_AB R10, R117, R113 ;  /* 0x00000071750a723e */ /* 0x008fca00000010ff */
[----:B------:R1:W3:Y:S02]  /*1b470*/  MUFU.EX2 R112, R0 ;  /* 0x0000000000707308 */ /* 0x0002e40000000800 */
[----:B-1----:R-:W-:Y:S01]  /*1b480*/  FFMA.FTZ R0, R94, R3, -R4 ;  /* 0x000000035e007223 */ /* 0x002fe20000010804 */
[----:B---3--:R-:W-:-:S05]  /*1b490*/  F2FP.BF16.F32.PACK_AB R11, R112, R120 ;  /* 0x00000078700b723e */ /* 0x008fca00000010ff */
[----:B------:R1:W-:Y:S02]  /*1b4a0*/  MUFU.EX2 R108, R0 ;  /* 0x00000000006c7308 */ /* 0x0003e40000000800 */
[C---:B------:R-:W-:Y:S01]  /*1b4b0*/  HMMA.16816.F32.BF16 R72, R8.reuse, R48, R28 ;  /* 0x000000300848723c */ /* 0x040fe2000004181c */
[----:B------:R-:W3:Y:S05]  /*1b4c0*/  LDSM.16.MT88.4 R28, [R182+0xf800] ;  /* 0x00f80000b61c783b */ /* 0x000eea0000004200 */
[C---:B------:R-:W-:Y:S01]  /*1b4d0*/  HMMA.16816.F32.BF16 R80, R8.reuse, R50, R20 ;  /* 0x000000320850723c */ /* 0x040fe20000041814 */
[----:B------:R-:W4:Y:S05]  /*1b4e0*/  LDSM.16.MT88.4 R20, [R185+0xf800] ;  /* 0x00f80000b914783b */ /* 0x000f2a0000004200 */
[----:B------:R-:W-:Y:S01]  /*1b4f0*/  HMMA.16816.F32.BF16 R64, R8, R36, R64 ;  /* 0x000000240840723c */ /* 0x000fe20000041840 */
[----:B-1----:R-:W-:-:S04]  /*1b500*/  FFMA.FTZ R0, R100, R3, -R4 ;  /* 0x0000000364007223 */ /* 0x002fc80000010804 */
[----:B------:R1:W5:Y:S01]  /*1b510*/  MUFU.EX2 R109, R0 ;  /* 0x00000000006d7308 */ /* 0x0003620000000800 */
[C---:B------:R-:W-:Y:S06]  /*1b520*/  HMMA.16816.F32.BF16 R36, R8.reuse, R38, R60 ;  /* 0x000000260824723c */ /* 0x040fec000004183c */
[C---:B--2---:R-:W-:Y:S06]  /*1b530*/  HMMA.16816.F32.BF16 R56, R8.reuse, R18, R56 ;  /* 0x000000120838723c */ /* 0x044fec0000041838 */
[----:B------:R-:W-:Y:S01]  /*1b540*/  HMMA.16816.F32.BF16 R68, R8, R32, R44 ;  /* 0x000000200844723c */ /* 0x000fe2000004182c */
[----:B-1----:R-:W-:-:S05]  /*1b550*/  FFMA.FTZ R0, R85, R3, -R4 ;  /* 0x0000000355007223 */ /* 0x002fca0000010804 */
[C---:B------:R-:W-:Y:S01]  /*1b560*/  HMMA.16816.F32.BF16 R60, R8.reuse, R34, R40 ;  /* 0x00000022083c723c */ /* 0x040fe20000041828 */
[----:B------:R-:W-:Y:S01]  /*1b570*/  LDSM.16.MT88.4 R32, [R184+0xf800] ;  /* 0x00f80000b820783b */ /* 0x000fe20000004200 */
[----:B------:R1:W-:Y:S02]  /*1b580*/  MUFU.EX2 R110, R0 ;  /* 0x00000000006e7308 */ /* 0x0003e40000000800 */
[-C--:B-1----:R-:W-:Y:S02]  /*1b590*/  FFMA.FTZ R0, R84, R3.reuse, -R4 ;  /* 0x0000000354007223 */ /* 0x082fe40000010804 */
[----:B------:R-:W-:Y:S01]  /*1b5a0*/  HMMA.16816.F32.BF16 R84, R8, R16, R52 ;  /* 0x000000100854723c */ /* 0x000fe20000041834 */
[----:B------:R-:W1:Y:S03]  /*1b5b0*/  LDSM.16.MT88.4 R16, [R183+0xf800] ;  /* 0x00f80000b710783b */ /* 0x000e660000004200 */
[----:B------:R2:W3:Y:S01]  /*1b5c0*/  MUFU.EX2 R111, R0 ;  /* 0x00000000006f7308 */ /* 0x0004e20000000800 */
[----:B------:R-:W-:Y:S02]  /*1b5d0*/  LDSM.16.MT88.4 R52, [R183+0x10000] ;  /* 0x01000000b734783b */ /* 0x000fe40000004200 */
[----:B-----5:R-:W-:Y:S01]  /*1b5e0*/  F2FP.BF16.F32.PACK_AB R9, R109, R108 ;  /* 0x0000006c6d09723e */ /* 0x020fe200000010ff */
[----:B--2---:R-:W-:Y:S01]  /*1b5f0*/  FFMA.FTZ R0, R102, R3, -R6 ;  /* 0x0000000366007223 */ /* 0x004fe20000010806 */
[----:B---3--:R-:W-:-:S03]  /*1b600*/  F2FP.BF16.F32.PACK_AB R11, R111, R110 ;  /* 0x0000006e6f0b723e */ /* 0x008fc600000010ff */
        /* <DEDUP_REMOVED lines=14> */
[----:B----4-:R-:W-:Y:S01]  /*1b6f0*/  HMMA.16816.F32.BF16 R40, R8, R20, R68 ;  /* 0x000000140828723c */ /* 0x010fe20000041844 */
[----:B--2---:R-:W-:-:S04]  /*1b700*/  FFMA.FTZ R0, R93, R3, -R4 ;  /* 0x000000035d007223 */ /* 0x004fc80000010804 */
[----:B------:R2:W4:Y:S01]  /*1b710*/  MUFU.EX2 R101, R0 ;  /* 0x0000000000657308 */ /* 0x0005220000000800 */
[C---:B------:R-:W-:Y:S01]  /*1b720*/  HMMA.16816.F32.BF16 R48, R8.reuse, R22, R60 ;  /* 0x000000160830723c */ /* 0x040fe2000004183c */
[----:B------:R-:W5:Y:S04]  /*1b730*/  LDSM.16.MT88.4 R20, [R185+0x10000] ;  /* 0x01000000b914783b */ /* 0x000f680000004200 */
[----:B------:R-:W5:Y:S01]  /*1b740*/  LDSM.16.MT88.4 R60, [R184+0x10000] ;  /* 0x01000000b83c783b */ /* 0x000f620000004200 */
[C---:B-1----:R-:W-:Y:S06]  /*1b750*/  HMMA.16816.F32.BF16 R68, R8.reuse, R16, R72 ;  /* 0x000000100844723c */ /* 0x042fec0000041848 */
[----:B------:R-:W-:Y:S01]  /*1b760*/  HMMA.16816.F32.BF16 R64, R8, R18, R80 ;  /* 0x000000120840723c */ /* 0x000fe20000041850 */
[----:B--2---:R-:W-:Y:S01]  /*1b770*/  FFMA.FTZ R0, R199, R3, -R4 ;  /* 0x00000003c7007223 */ /* 0x004fe20000010804 */
[----:B----4-:R-:W-:-:S04]  /*1b780*/  F2FP.BF16.F32.PACK_AB R17, R101, R103 ;  /* 0x000000676511723e */ /* 0x010fc800000010ff */
[----:B------:R-:W-:Y:S01]  /*1b790*/  HMMA.16816.F32.BF16 R84, R8, R32, R84 ;  /* 0x000000200854723c */ /* 0x000fe20000041854 */
[----:B------:R1:W-:Y:S02]  /*1b7a0*/  MUFU.EX2 R102, R0 ;  /* 0x0000000000667308 */ /* 0x0003e40000000800 */
        /* <DEDUP_REMOVED lines=12> */
[----:B-1----:R-:W-:Y:S01]  /*1b870*/  FADD.FTZ R0, R132, R12 ;  /* 0x0000000c84007221 */ /* 0x002fe20000010000 */
[----:B------:R-:W-:-:S03]  /*1b880*/  FFMA.FTZ R12, R202, R3, -R6 ;  /* 0x00000003ca0c7223 */ /* 0x000fc60000010806 */
[----:B------:R-:W-:Y:S02]  /*1b890*/  FADD.FTZ R0, R134, R0 ;  /* 0x0000000086007221 */ /* 0x000fe40000010000 */
[----:B------:R1:W2:Y:S02]  /*1b8a0*/  MUFU.EX2 R94, R12 ;  /* 0x0000000c005e7308 */ /* 0x0002a40000000800 */
[----:B-1----:R-:W-:Y:S01]  /*1b8b0*/  FADD.FTZ R12, R96, R13 ;  /* 0x0000000d600c7221 */ /* 0x002fe20000010000 */
[----:B------:R-:W-:-:S05]  /*1b8c0*/  FADD.FTZ R13, R90, R0 ;  /* 0x000000005a0d7221 */ /* 0x000fca0000010000 */
[----:B------:R1:W4:Y:S01]  /*1b8d0*/  MUFU.EX2 R96, R15 ;  /* 0x0000000f00607308 */ /* 0x0003220000000800 */
[----:B--2---:R-:W-:Y:S01]  /*1b8e0*/  F2FP.BF16.F32.PACK_AB R18, R94, R97 ;  /* 0x000000615e12723e */ /* 0x004fe200000010ff */
[----:B------:R-:W-:Y:S01]  /*1b8f0*/  FADD.FTZ R12, R91, R12 ;  /* 0x0000000c5b0c7221 */ /* 0x000fe20000010000 */
[----:B------:R-:W-:Y:S02]  /*1b900*/  FADD.FTZ R13, R88, R13 ;  /* 0x0000000d580d7221 */ /* 0x000fe40000010000 */
[----:B------:R-:W-:Y:S01]  /*1b910*/  HMMA.16816.F32.BF16 R88, R8, R34, R56 ;  /* 0x000000220858723c */ /* 0x000fe20000041838 */
[----:B------:R-:W-:Y:S01]  /*1b920*/  FADD.FTZ R0, R163, R12 ;  /* 0x0000000ca3007221 */ /* 0x000fe20000010000 */
[----:B------:R-:W-:-:S04]  /*1b930*/  FFMA.FTZ R12, R205, R3, -R4 ;  /* 0x00000003cd0c7223 */ /* 0x000fc80000010804 */
[C---:B---3--:R-:W-:Y:S01]  /*1b940*/  HMMA.16816.F32.BF16 R80, R16.reuse, R28, R44 ;  /* 0x0000001c1050723c */ /* 0x048fe2000004182c */
[----:B------:R2:W-:Y:S01]  /*1b950*/  MUFU.EX2 R93, R12 ;  /* 0x0000000c005d7308 */ /* 0x0005e20000000800 */
[-C--:B------:R-:W-:Y:S01]  /*1b960*/  FFMA.FTZ R9, R210, R3.reuse, -R4 ;  /* 0x00000003d2097223 */ /* 0x080fe20000010804 */
[----:B-1----:R-:W-:Y:S01]  /*1b970*/  FADD.FTZ R15, R79, R0 ;  /* 0x000000004f0f7221 */ /* 0x002fe20000010000 */
[----:B------:R-:W-:Y:S02]  /*1b980*/  FFMA.FTZ R0, R208, R3, -R6 ;  /* 0x00000003d0007223 */ /* 0x000fe40000010806 */
[----:B------:R-:W-:Y:S03]  /*1b990*/  HMMA.16816.F32.BF16 R44, R16, R52, R68 ;  /* 0x00000034102c723c */ /* 0x000fe60000041844 */
[----:B------:R4:W1:Y:S01]  /*1b9a0*/  MUFU.EX2 R70, R9 ;  /* 0x0000000900467308 */ /* 0x0008620000000800 */
[----:B------:R-:W-:-:S04]  /*1b9b0*/  FADD.FTZ R8, R162, R15 ;  /* 0x0000000fa2087221 */ /* 0x000fc80000010000 */
[----:B------:R-:W-:Y:S01]  /*1b9c0*/  FADD.FTZ R8, R177, R8 ;  /* 0x00000008b1087221 */ /* 0x000fe20000010000 */
[C---:B-----5:R-:W-:Y:S01]  /*1b9d0*/  HMMA.16816.F32.BF16 R32, R16.reuse, R20, R40 ;  /* 0x000000141020723c */ /* 0x060fe20000041828 */
[----:B------:R-:W3:Y:S01]  /*1b9e0*/  LDSM.16.MT88.4 R40, [R183+0x10800] ;  /* 0x01080000b728783b */ /* 0x000ee20000004200 */
[----:B------:R5:W-:Y:S01]  /*1b9f0*/  MUFU.EX2 R92, R0 ;  /* 0x00000000005c7308 */ /* 0x000be20000000800 */
[----:B------:R-:W-:Y:S01]  /*1ba00*/  FADD.FTZ R8, R160, R8 ;  /* 0x00000008a0087221 */ /* 0x000fe20000010000 */
[----:B--2---:R-:W-:Y:S02]  /*1ba10*/  FFMA.FTZ R12, R218, R3, -R4 ;  /* 0x00000003da0c7223 */ /* 0x004fe40000010804 */
[----:B------:R-:W-:Y:S01]  /*1ba20*/  HMMA.16816.F32.BF16 R52, R16, R54, R64 ;  /* 0x000000361034723c */ /* 0x000fe20000041840 */
[----:B------:R-:W-:-:S03]  /*1ba30*/  FADD.FTZ R15, R175, R8 ;  /* 0x00000008af0f7221 */ /* 0x000fc60000010000 */
[----:B------:R2:W-:Y:S01]  /*1ba40*/  MUFU.EX2 R68, R12 ;  /* 0x0000000c00447308 */ /* 0x0005e20000000800 */
[----:B----4-:R-:W-:Y:S01]  /*1ba50*/  F2FP.BF16.F32.PACK_AB R9, R96, R99 ;  /* 0x000000636009723e */ /* 0x010fe200000010ff */
[C---:B------:R-:W-:Y:S01]  /*1ba60*/  HMMA.16816.F32.BF16 R72, R16.reuse, R30, R36 ;  /* 0x0000001e1048723c */ /* 0x040fe20000041824 */
[----:B-1----:R-:W-:Y:S01]  /*1ba70*/  F2FP.BF16.F32.PACK_AB R11, R70, R93 ;  /* 0x0000005d460b723e */ /* 0x002fe200000010ff */
[----:B------:R-:W-:Y:S04]  /*1ba80*/  LDSM.16.MT88.4 R28, [R182+0x10800] ;  /* 0x01080000b61c783b */ /* 0x000fe80000004200 */
[C---:B------:R-:W-:Y:S01]  /*1ba90*/  HMMA.16816.F32.BF16 R36, R16.reuse, R22, R48 ;  /* 0x000000161024723c */ /* 0x040fe20000041830 */
[-C--:B-----5:R-:W-:Y:S01]  /*1baa0*/  FFMA.FTZ R0, R207, R3.reuse, -R6 ;  /* 0x00000003cf007223 */ /* 0x0a0fe20000010806 */
[----:B------:R-:W1:Y:S03]  /*1bab0*/  LDSM.16.MT88.4 R20, [R185+0x10800] ;  /* 0x01080000b914783b */ /* 0x000e660000004200 */
[----:B------:R4:W5:Y:S01]  /*1bac0*/  MUFU.EX2 R79, R0 ;  /* 0x00000000004f7308 */ /* 0x0009620000000800 */
[----:B------:R-:W1:Y:S01]  /*1bad0*/  LDSM.16.MT88.4 R48, [R184+0x10800] ;  /* 0x01080000b830783b */ /* 0x000e620000004200 */
[----:B------:R-:W-:Y:S01]  /*1bae0*/  HMMA.16816.F32.BF16 R56, R16, R60, R84 ;  /* 0x0000003c1038723c */ /* 0x000fe20000041854 */
[----:B--2---:R-:W-:-:S05]  /*1baf0*/  FFMA.FTZ R12, R219, R3, -R4 ;  /* 0x00000003db0c7223 */ /* 0x004fca0000010804 */
[----:B------:R2:W-:Y:S01]  /*1bb00*/  MUFU.EX2 R67, R12 ;  /* 0x0000000c00437308 */ /* 0x0005e20000000800 */
[----:B------:R-:W-:Y:S01]  /*1bb10*/  HMMA.16816.F32.BF16 R60, R16, R62, R88 ;  /* 0x0000003e103c723c */ /* 0x000fe20000041858 */
[----:B------:R-:W1:Y:S01]  /*1bb20*/  LDSM.16.MT88.4 R16, [R185+0x11000] ;  /* 0x01100000b910783b */ /* 0x000e620000004200 */
[----:B----4-:R-:W-:Y:S01]  /*1bb30*/  FFMA.FTZ R0, R209, R3, -R6 ;  /* 0x00000003d1007223 */ /* 0x010fe20000010806 */
[----:B-----5:R-:W-:-:S04]  /*1bb40*/  F2FP.BF16.F32.PACK_AB R8, R79, R92 ;  /* 0x0000005c4f08723e */ /* 0x020fc800000010ff */
[----:B------:R4:W-:Y:S01]  /*1bb50*/  MUFU.EX2 R78, R0 ;  /* 0x00000000004e7308 */ /* 0x0009e20000000800 */
[----:B--2---:R-:W-:-:S07]  /*1bb60*/  FFMA.FTZ R12, R222, R3, -R6 ;  /* 0x00000003de0c7223 */ /* 0x004fce0000010806 */
[----:B------:R2:W-:Y:S01]  /*1bb70*/  MUFU.EX2 R66, R12 ;  /* 0x0000000c00427308 */ /* 0x0005e20000000800 */
[----:B----4-:R-:W-:-:S07]  /*1bb80*/  FFMA.FTZ R0, R211, R3, -R6 ;  /* 0x00000003d3007223 */ /* 0x010fce0000010806 */
[----:B------:R4:W5:Y:S01]  /*1bb90*/  MUFU.EX2 R77, R0 ;  /* 0x00000000004d7308 */ /* 0x0009620000000800 */
[----:B--2---:R-:W-:-:S07]  /*1bba0*/  FFMA.FTZ R12, R224, R3, -R6 ;  /* 0x00000003e00c7223 */ /* 0x004fce0000010806 */
[----:B------:R2:W1:Y:S01]  /*1bbb0*/  MUFU.EX2 R65, R12 ;  /* 0x0000000c00417308 */ /* 0x0004620000000800 */
[----:B----4-:R-:W-:Y:S01]  /*1bbc0*/  FADD.FTZ R0, R161, R13 ;  /* 0x0000000da1007221 */ /* 0x010fe20000010000 */
[----:B-----5:R-:W-:-:S03]  /*1bbd0*/  F2FP.BF16.F32.PACK_AB R10, R77, R78 ;  /* 0x0000004e4d0a723e */ /* 0x020fc600000010ff */
[----:B------:R-:W-:-:S04]  /*1bbe0*/  FADD.FTZ R0, R178, R0 ;  /* 0x00000000b2007221 */ /* 0x000fc80000010000 */
[----:B------:R-:W-:Y:S01]  /*1bbf0*/  FADD.FTZ R0, R176, R0 ;  /* 0x00000000b0007221 */ /* 0x000fe20000010000 */
[-C--:B--2---:R-:W-:Y:S01]  /*1bc00*/  FFMA.FTZ R12, R225, R3.reuse, -R6 ;  /* 0x00000003e10c7223 */ /* 0x084fe20000010806 */
[C---:B---3--:R-:W-:Y:S02]  /*1bc10*/  HMMA.16816.F32.BF16 R52, R8.reuse, R42, R52 ;  /* 0x0000002a0834723c */ /* 0x048fe40000041834 */
[----:B------:R-:W-:Y:S01]  /*1bc20*/  FADD.FTZ R13, R174, R0 ;  /* 0x00000000ae0d7221 */ /* 0x000fe20000010000 */
[-C--:B------:R-:W-:Y:S01]  /*1bc30*/  FFMA.FTZ R0, R213, R3.reuse, -R4 ;  /* 0x00000003d5007223 */ /* 0x080fe20000010804 */
[----:B------:R2:W-:Y:S02]  /*1bc40*/  MUFU.EX2 R64, R12 ;  /* 0x0000000c00407308 */ /* 0x0005e40000000800 */
[C---:B------:R-:W-:Y:S06]  /*1bc50*/  HMMA.16816.F32.BF16 R44, R8.reuse, R40, R44 ;  /* 0x00000028082c723c */ /* 0x040fec000004182c */
[----:B------:R3:W4:Y:S01]  /*1bc60*/  MUFU.EX2 R69, R0 ;  /* 0x0000000000457308 */ /* 0x0007220000000800 */
[C---:B-1----:R-:W-:Y:S01]  /*1bc70*/  HMMA.16816.F32.BF16 R132, R8.reuse, R20, R32 ;  /* 0x000000140884723c */ /* 0x042fe20000041820 */
[----:B------:R-:W-:Y:S05]  /*1bc80*/  LDSM.16.MT88.4 R32, [R183+0x11000] ;  /* 0x01100000b720783b */ /* 0x000fea0000004200 */
[----:B------:R-:W-:Y:S01]  /*1bc90*/  HMMA.16816.F32.BF16 R56, R8, R48, R56 ;  /* 0x000000300838723c */ /* 0x000fe20000041838 */
[----:B--2---:R-:W-:-:S04]  /*1bca0*/  FFMA.FTZ R12, R226, R3, -R6 ;  /* 0x00000003e20c7223 */ /* 0x004fc80000010806 */
[----:B------:R1:W2:Y:S01]  /*1bcb0*/  MUFU.EX2 R43, R12 ;  /* 0x0000000c002b7308 */ /* 0x0002a20000000800 */
[----:B------:R-:W-:Y:S01]  /*1bcc0*/  HMMA.16816.F32.BF16 R80, R8, R28, R80 ;  /* 0x0000001c0850723c */ /* 0x000fe20000041850 */
[----:B---3--:R-:W-:Y:S01]  /*1bcd0*/  FADD.FTZ R0, R169, R13 ;  /* 0x0000000da9007221 */ /* 0x008fe20000010000 */
[----:B------:R-:W-:Y:S01]  /*1bce0*/  FADD.FTZ R13, R172, R15 ;  /* 0x0000000fac0d7221 */ /* 0x000fe20000010000 */
[----:B------:R-:W-:-:S03]  /*1bcf0*/  FFMA.FTZ R15, R229, R3, -R4 ;  /* 0x00000003e50f7223 */ /* 0x000fc60000010804 */
[C---:B------:R-:W-:Y:S01]  /*1bd00*/  HMMA.16816.F32.BF16 R72, R8.reuse, R30, R72 ;  /* 0x0000001e0848723c */ /* 0x040fe20000041848 */
[----:B------:R-:W-:Y:S01]  /*1bd10*/  FADD.FTZ R0, R173, R0 ;  /* 0x00000000ad007221 */ /* 0x000fe20000010000 */
[----:B------:R-:W-:Y:S01]  /*1bd20*/  FADD.FTZ R13, R170, R13 ;  /* 0x0000000daa0d7221 */ /* 0x000fe20000010000 */
[----:B------:R-:W-:Y:S01]  /*1bd30*/  MUFU.EX2 R40, R15 ;  /* 0x0000000f00287308 */ /* 0x000fe20000000800 */
[----:B------:R-:W-:Y:S01]  /*1bd40*/  LDSM.16.MT88.4 R28, [R184+0x11000] ;  /* 0x01100000b81c783b */ /* 0x000fe20000004200 */
[----:B------:R-:W-:Y:S01]  /*1bd50*/  FADD.FTZ R0, R171, R0 ;  /* 0x00000000ab007221 */ /* 0x000fe20000010000 */
[----:B------:R-:W-:Y:S01]  /*1bd60*/  FADD.FTZ R13, R166, R13 ;  /* 0x0000000da60d7221 */ /* 0x000fe20000010000 */
[----:B------:R-:W-:Y:S01]  /*1bd70*/  HMMA.16816.F32.BF16 R36, R8, R22, R36 ;  /* 0x000000160824723c */ /* 0x000fe20000041824 */
[----:B------:R-:W3:Y:S01]  /*1bd80*/  LDSM.16.MT88.4 R20, [R182+0x11000] ;  /* 0x01100000b614783b */ /* 0x000ee20000004200 */
[----:B------:R-:W-:Y:S01]  /*1bd90*/  FADD.FTZ R0, R167, R0 ;  /* 0x00000000a7007221 */ /* 0x000fe20000010000 */
[----:B------:R-:W-:Y:S01]  /*1bda0*/  FADD.FTZ R13, R168, R13 ;  /* 0x0000000da80d7221 */ /* 0x000fe20000010000 */
[----:B-1----:R-:W-:-:S02]  /*1bdb0*/  FFMA.FTZ R12, R227, R3, -R4 ;  /* 0x00000003e30c7223 */ /* 0x002fc40000010804 */
[----:B------:R-:W-:Y:S01]  /*1bdc0*/  FADD.FTZ R0, R154, R0 ;  /* 0x000000009a007221 */ /* 0x000fe20000010000 */
[----:B------:R-:W-:Y:S01]  /*1bdd0*/  FADD.FTZ R13, R156, R13 ;  /* 0x0000000d9c0d7221 */ /* 0x000fe20000010000 */
[----:B------:R-:W1:Y:S01]  /*1bde0*/  MUFU.EX2 R42, R12 ;  /* 0x0000000c002a7308 */ /* 0x000e620000000800 */
[----:B------:R-:W-:Y:S01]  /*1bdf0*/  HMMA.16816.F32.BF16 R48, R8, R50, R60 ;  /* 0x000000320830723c */ /* 0x000fe2000004183c */
[----:B------:R-:W-:Y:S01]  /*1be00*/  FADD.FTZ R0, R165, R0 ;  /* 0x00000000a5007221 */ /* 0x000fe20000010000 */
[----:B------:R-:W-:-:S03]  /*1be10*/  FADD.FTZ R13, R251, R13 ;  /* 0x0000000dfb0d7221 */ /* 0x000fc60000010000 */
        /* <DEDUP_REMOVED lines=8> */
[----:B--2---:R-:W-:-:S02]  /*1bea0*/  F2FP.BF16.F32.PACK_AB R10, R43, R64 ;  /* 0x000000402b0a723e */ /* 0x004fc400000010ff */
[----:B------:R-:W-:Y:S01]  /*1beb0*/  FADD.FTZ R0, R247, R0 ;  /* 0x00000000f7007221 */ /* 0x000fe20000010000 */
[----:B------:R-:W-:Y:S01]  /*1bec0*/  FADD.FTZ R13, R241, R13 ;  /* 0x0000000df10d7221 */ /* 0x000fe20000010000 */
[----:B-1----:R-:W-:Y:S02]  /*1bed0*/  F2FP.BF16.F32.PACK_AB R11, R42, R67 ;  /* 0x000000432a0b723e */ /* 0x002fe400000010ff */
[----:B------:R-:W-:Y:S01]  /*1bee0*/  FADD.FTZ R0, R240, R0 ;  /* 0x00000000f0007221 */ /* 0x000fe20000010000 */
[----:B------:R-:W-:-:S03]  /*1bef0*/  FADD.FTZ R13, R242, R13 ;  /* 0x0000000df20d7221 */ /* 0x000fc60000010000 */
[----:B------:R-:W-:Y:S01]  /*1bf00*/  FADD.FTZ R0, R237, R0 ;  /* 0x00000000ed007221 */ /* 0x000fe20000010000 */
[----:B------:R-:W-:Y:S01]  /*1bf10*/  FADD.FTZ R13, R236, R13 ;  /* 0x0000000dec0d7221 */ /* 0x000fe20000010000 */
[C---:B------:R-:W-:Y:S02]  /*1bf20*/  HMMA.16816.F32.BF16 R132, R8.reuse, R16, R132 ;  /* 0x000000100884723c */ /* 0x040fe40000041884 */
[----:B------:R-:W-:Y:S01]  /*1bf30*/  FADD.FTZ R0, R239, R0 ;  /* 0x00000000ef007221 */ /* 0x000fe20000010000 */
[----:B------:R-:W-:Y:S02]  /*1bf40*/  FADD.FTZ R13, R164, R13 ;  /* 0x0000000da40d7221 */ /* 0x000fe40000010000 */
[----:B------:R-:W1:Y:S01]  /*1bf50*/  LDSM.16.MT88.4 R164, [R182+0x11800] ;  /* 0x01180000b6a4783b */ /* 0x000e620000004200 */
[----:B------:R-:W-:Y:S01]  /*1bf60*/  FADD.FTZ R12, R238, R0 ;  /* 0x00000000ee0c7221 */ /* 0x000fe20000010000 */
[----:B------:R-:W-:Y:S01]  /*1bf70*/  FADD.FTZ R13, R152, R13 ;  /* 0x0000000d980d7221 */ /* 0x000fe20000010000 */
[-C--:B------:R-:W-:Y:S01]  /*1bf80*/  FFMA.FTZ R0, R228, R3.reuse, -R4 ;  /* 0x00000003e4007223 */ /* 0x080fe20000010804 */
[C---:B---3--:R-:W-:Y:S01]  /*1bf90*/  HMMA.16816.F32.BF16 R168, R8.reuse, R20, R80 ;  /* 0x0000001408a8723c */ /* 0x048fe20000041850 */
[----:B------:R-:W-:Y:S01]  /*1bfa0*/  FADD.FTZ R12, R153, R12 ;  /* 0x0000000c990c7221 */ /* 0x000fe20000010000 */
[----:B------:R-:W-:Y:S01]  /*1bfb0*/  FADD.FTZ R13, R155, R13 ;  /* 0x0000000d9b0d7221 */ /* 0x000fe20000010000 */
[----:B------:R2:W3:Y:S03]  /*1bfc0*/  MUFU.EX2 R41, R0 ;  /* 0x0000000000297308 */ /* 0x0004e60000000800 */
[C---:B------:R-:W-:Y:S06]  /*1bfd0*/  HMMA.16816.F32.BF16 R20, R8.reuse, R22, R72 ;  /* 0x000000160814723c */ /* 0x040fec0000041848 */
[C---:B------:R-:W-:Y:S06]  /*1bfe0*/  HMMA.16816.F32.BF16 R36, R8.reuse, R18, R36 ;  /* 0x000000120824723c */ /* 0x040fec0000041824 */
[C---:B------:R-:W-:Y:S01]  /*1bff0*/  HMMA.16816.F32.BF16 R56, R8.reuse, R28, R56 ;  /* 0x0000001c0838723c */ /* 0x040fe20000041838 */
[----:B--2---:R-:W-:Y:S01]  /*1c000*/  FADD.FTZ R0, R145, R12 ;  /* 0x0000000c91007221 */ /* 0x004fe20000010000 */
[----:B------:R-:W-:Y:S01]  /*1c010*/  FADD.FTZ R12, R144, R13 ;  /* 0x0000000d900c7221 */ /* 0x000fe20000010000 */
[----:B------:R-:W-:Y:S01]  /*1c020*/  FFMA.FTZ R13, R230, R3, -R4 ;  /* 0x00000003e60d7223 */ /* 0x000fe20000010804 */
[----:B---3--:R-:W-:Y:S01]  /*1c030*/  F2FP.BF16.F32.PACK_AB R153, R40, R41 ;  /* 0x000000292899723e */ /* 0x008fe200000010ff */
[----:B------:R-:W-:Y:S01]  /*1c040*/  FADD.FTZ R0, R146, R0 ;  /* 0x0000000092007221 */ /* 0x000fe20000010000 */
[----:B------:R-:W-:Y:S01]  /*1c050*/  FADD.FTZ R12, R142, R12 ;  /* 0x0000000c8e0c7221 */ /* 0x000fe20000010000 */
[----:B------:R-:W-:Y:S02]  /*1c060*/  HMMA.16816.F32.BF16 R48, R8, R30, R48 ;  /* 0x0000001e0830723c */ /* 0x000fe40000041830 */
[----:B------:R-:W-:Y:S01]  /*1c070*/  FADD.FTZ R0, R147, R0 ;  /* 0x0000000093007221 */ /* 0x000fe20000010000 */
[----:B------:R-:W-:Y:S01]  /*1c080*/  FADD.FTZ R12, R27, R12 ;  /* 0x0000000c1b0c7221 */ /* 0x000fe20000010000 */
[----:B------:R-:W-:Y:S01]  /*1c090*/  LDSM.16.MT88.4 R144, [R183+0x11800] ;  /* 0x01180000b790783b */ /* 0x000fe20000004200 */
[----:B------:R2:W-:Y:S01]  /*1c0a0*/  MUFU.EX2 R27, R13 ;  /* 0x0000000d001b7308 */ /* 0x0005e20000000800 */
        /* <DEDUP_REMOVED lines=8> */
[C---:B------:R-:W-:Y:S01]  /*1c130*/  HMMA.16816.F32.BF16 R140, R8.reuse, R32, R44 ;  /* 0x00000020088c723c */ /* 0x040fe2000004182c */
[----:B--2---:R-:W-:Y:S01]  /*1c140*/  FFMA.FTZ R13, R231, R3, -R6 ;  /* 0x00000003e70d7223 */ /* 0x004fe20000010806 */
[----:B------:R-:W-:Y:S01]  /*1c150*/  FADD.FTZ R0, R130, R0 ;  /* 0x0000000082007221 */ /* 0x000fe20000010000 */
[----:B------:R-:W-:Y:S02]  /*1c160*/  FADD.FTZ R12, R136, R12 ;  /* 0x0000000c880c7221 */ /* 0x000fe40000010000 */
[----:B------:R2:W-:Y:S01]  /*1c170*/  MUFU.EX2 R26, R13 ;  /* 0x0000000d001a7308 */ /* 0x0005e20000000800 */
[----:B------:R-:W-:Y:S01]  /*1c180*/  FADD.FTZ R0, R124, R0 ;  /* 0x000000007c007221 */ /* 0x000fe20000010000 */
[----:B------:R-:W-:Y:S01]  /*1c190*/  FADD.FTZ R12, R126, R12 ;  /* 0x0000000c7e0c7221 */ /* 0x000fe20000010000 */
[----:B------:R-:W-:Y:S01]  /*1c1a0*/  HMMA.16816.F32.BF16 R32, R8, R34, R52 ;  /* 0x000000220820723c */ /* 0x000fe20000041834 */
[----:B------:R-:W3:Y:S01]  /*1c1b0*/  LDSM.16.MT88.4 R136, [R185+0x11800] ;  /* 0x01180000b988783b */ /* 0x000ee20000004200 */
[----:B------:R-:W-:-:S03]  /*1c1c0*/  FADD.FTZ R0, R127, R0 ;  /* 0x000000007f007221 */ /* 0x000fc60000010000 */
[----:B------:R-:W4:Y:S01]  /*1c1d0*/  LDSM.16.MT88.4 R8, [R184+0x11800] ;  /* 0x01180000b808783b */ /* 0x000f220000004200 */
[----:B------:R-:W-:Y:S01]  /*1c1e0*/  FADD.FTZ R0, R129, R0 ;  /* 0x0000000081007221 */ /* 0x000fe20000010000 */
[----:B--2---:R-:W-:-:S04]  /*1c1f0*/  FFMA.FTZ R13, R232, R3, -R6 ;  /* 0x00000003e80d7223 */ /* 0x004fc80000010806 */
[----:B------:R2:W5:Y:S02]  /*1c200*/  MUFU.EX2 R16, R13 ;  /* 0x0000000d00107308 */ /* 0x0005640000000800 */
[----:B--2---:R-:W-:Y:S01]  /*1c210*/  FFMA.FTZ R13, R233, R3, -R6 ;  /* 0x00000003e90d7223 */ /* 0x004fe20000010806 */
[----:B-----5:R-:W-:-:S05]  /*1c220*/  F2FP.BF16.F32.PACK_AB R152, R16, R26 ;  /* 0x0000001a1098723e */ /* 0x020fca00000010ff */
[----:B------:R2:W-:Y:S02]  /*1c230*/  MUFU.EX2 R15, R13 ;  /* 0x0000000d000f7308 */ /* 0x0005e40000000800 */
[-C--:B--2---:R-:W-:Y:S01]  /*1c240*/  FFMA.FTZ R13, R234, R3.reuse, -R6 ;  /* 0x00000003ea0d7223 */ /* 0x084fe20000010806 */
[----:B------:R-:W-:Y:S01]  /*1c250*/  FADD.FTZ R6, R123, R12 ;  /* 0x0000000c7b067221 */ /* 0x000fe20000010000 */
[----:B------:R-:W-:-:S03]  /*1c260*/  FFMA.FTZ R3, R235, R3, -R4 ;  /* 0x00000003eb037223 */ /* 0x000fc60000010804 */
[----:B------:R-:W-:Y:S01]  /*1c270*/  FADD.FTZ R12, R125, R6 ;  /* 0x000000067d0c7221 */ /* 0x000fe20000010000 */
[----:B------:R-:W-:Y:S01]  /*1c280*/  FADD.FTZ R6, R122, R0 ;  /* 0x000000007a067221 */ /* 0x000fe20000010000 */
[----:B------:R2:W5:Y:S02]  /*1c290*/  MUFU.EX2 R250, R3 ;  /* 0x0000000300fa7308 */ /* 0x0005640000000800 */
[----:B------:R-:W-:Y:S01]  /*1c2a0*/  FADD.FTZ R0, R128, R12 ;  /* 0x0000000c80007221 */ /* 0x000fe20000010000 */
[----:B------:R-:W-:-:S05]  /*1c2b0*/  FADD.FTZ R4, R115, R6 ;  /* 0x0000000673047221 */ /* 0x000fca0000010000 */
[----:B------:R-:W1:Y:S01]  /*1c2c0*/  MUFU.EX2 R13, R13 ;  /* 0x0000000d000d7308 */ /* 0x000e620000000800 */
[----:B--2---:R-:W-:Y:S01]  /*1c2d0*/  FADD.FTZ R3, R118, R0 ;  /* 0x0000000076037221 */ /* 0x004fe20000010000 */
[----:B------:R-:W-:Y:S01]  /*1c2e0*/  FADD.FTZ R0, R121, R4 ;  /* 0x0000000479007221 */ /* 0x000fe20000010000 */
[----:B-----5:R-:W-:Y:S02]  /*1c2f0*/  F2FP.BF16.F32.PACK_AB R155, R250, R27 ;  /* 0x0000001bfa9b723e */ /* 0x020fe400000010ff */
        /* <DEDUP_REMOVED lines=54> */
[----:B------:R-:W-:Y:S06]  /*1c660*/  @!P1 BRA `(.L_x_3221) ;  /* 0x0000009400a49947 */ /* 0x000fec0003800000 */
[----:B------:R-:W2:Y:S01]  /*1c670*/  LDL R252, [R1+0xf0] ;  /* 0x0000f00001fc7983 */ /* 0x000ea20000100800 */
[----:B------:R-:W-:-:S04]  /*1c680*/  DEPBAR.LE SB0, 0x0 ;  /* 0x000080000000791a */ /* 0x000fc80000000000 */
[----:B------:R-:W-:Y:S05]  /*1c690*/  WARPSYNC.ALL ;  /* 0x0000000000007948 */ /* 0x000fea0003800000 */
[----:B------:R-:W-:Y:S01]  /*1c6a0*/  BSSY B0, `(.L_x_3222) ;  /* 0x0000047000007945 */ /* 0x000fe20003800000 */
[----:B------:R-:W-:Y:S01]  /*1c6b0*/  BAR.SYNC.DEFER_BLOCKING 0x0 ;  /* 0x0000000000007b1d */ /* 0x000fe20000010000 */
[----:B--2---:R-:W-:-:S05]  /*1c6c0*/  IADD3 R249, R252, -0x2, RZ ;  /* 0xfffffffefcf97810 */ /* 0x004fca0007ffe0ff */
[----:B------:R-:W-:Y:S05]  /*1c6d0*/  @!P0 BRA `(.L_x_3223) ;  /* 0x0000000400008947 */ /* 0x000fea0003800000 */
[----:B------:R-:W2:Y:S01]  /*1c6e0*/  LD.E R3, desc[UR6][R24.64+0x170] ;  /* 0x0001700618037980 */ /* 0x000ea2000c101900 */
[----:B------:R-:W-:-:S04]  /*1c6f0*/  SHF.L.U32 R10, R249, 0x8, RZ ;  /* 0x00000008f90a7819 */ /* 0x000fc800000006ff */
[----:B------:R-:W-:-:S04]  /*1c700*/  IADD3 R12, R10, 0x100, RZ ;  /* 0x000001000a0c7810 */ /* 0x000fc80007ffe0ff */
        /* <DEDUP_REMOVED lines=61> */
.L_x_3223:
[----:B------:R-:W2:Y:S02]  /*1cae0*/  LD.E R0, desc[UR6][R24.64+0x40] ;  /* 0x0000400618007980 */ /* 0x000ea4000c101900 */
[----:B--2---:R-:W-:-:S04]  /*1caf0*/  LEA R0, -R0, RZ, 0x8 ;  /* 0x000000ff00007211 */ /* 0x004fc800078e41ff */
[----:B------:R-:W-:Y:S02]  /*1cb00*/  SHF.R.S32.HI R3, RZ, 0x1f, R0 ;  /* 0x0000001fff037819 */ /* 0x000fe40000011400 */
.L_x_3224:
[----:B------:R-:W-:Y:S05]  /*1cb10*/  BSYNC B0 ;  /* 0x0000000000007941 */ /* 0x000fea0003800000 */
.L_x_3222:
[----:B------:R-:W2:Y:S04]  /*1cb20*/  LDL.LU R12, [R1+0xf8] ;  /* 0x0000f800010c7983 */ /* 0x000ea80000300800 */
        /* <DEDUP_REMOVED lines=12> */
[----:B------:R-:W4:Y:S04]  /*1cbf0*/  LDL R63, [R1] ;  /* 0x00000000013f7983 */ /* 0x000f280000100800 */
[----:B------:R-:W4:Y:S01]  /*1cc00*/  LDL R28, [R1+0x4] ;  /* 0x00000400011c7983 */ /* 0x000f220000100800 */
[----:B------:R-:W-:-:S02]  /*1cc10*/  ISETP.GE.AND P1, PT, R158, R248, PT ;  /* 0x000000f89e00720c */ /* 0x000fc40003f26270 */
[----:B------:R-:W-:-:S04]  /*1cc20*/  LEA R218, P3, R0, R214, 0x1 ;  /* 0x000000d600da7211 */ /* 0x000fc800078608ff */
[--C-:B------:R-:W-:Y:S01]  /*1cc30*/  LEA.HI.X R219, R0, R215, R3.reuse, 0x1, P3 ;  /* 0x000000d700db7211 */ /* 0x100fe200018f0c03 */
[----:B------:R-:W-:Y:S06]  /*1cc40*/  STL [R1+0x17c], R141 ;  /* 0x00017c8d01007387 */ /* 0x000fec0000100800 */
[----:B------:R-:W-:Y:S01]  /*1cc50*/  @!P1 MOV R21, R3 ;  /* 0x0000000300159202 */ /* 0x000fe20000000f00 */
[----:B------:R-:W-:Y:S02]  /*1cc60*/  @!P1 IMAD.MOV.U32 R22, RZ, RZ, R0 ;  /* 0x000000ffff169224 */ /* 0x000fe400078e0000 */
[----:B------:R-:W-:-:S02]  /*1cc70*/  @!P1 IMAD.MOV.U32 R23, RZ, RZ, R3 ;  /* 0x000000ffff179224 */ /* 0x000fc400078e0003 */
[----:B------:R-:W-:Y:S01]  /*1cc80*/  @!P1 IMAD.MOV.U32 R20, RZ, RZ, R0 ;  /* 0x000000ffff149224 */ /* 0x000fe200078e0000 */
        /* <DEDUP_REMOVED lines=14> */
[----:B--2---:R-:W-:-:S02]  /*1cd70*/  IMAD.MOV.U32 R58, RZ, RZ, R12 ;  /* 0x000000ffff3a7224 */ /* 0x004fc400078e000c */
[----:B---3--:R-:W-:Y:S02]  /*1cd80*/  IMAD.MOV.U32 R57, RZ, RZ, R11 ;  /* 0x000000ffff397224 */ /* 0x008fe400078e000b */
[----:B----4-:R-:W-:Y:S02]  /*1cd90*/  IMAD.MOV.U32 R56, RZ, RZ, R10 ;  /* 0x000000ffff387224 */ /* 0x010fe400078e000a */
[----:B------:R-:W-:Y:S02]  /*1cda0*/  IMAD.MOV.U32 R55, RZ, RZ, R9 ;  /* 0x000000ffff377224 */ /* 0x000fe400078e0009 */
[----:B------:R-:W-:Y:S02]  /*1cdb0*/  @!P1 IMAD.MOV.U32 R9, RZ, RZ, R3 ;  /* 0x000000ffff099224 */ /* 0x000fe400078e0003 */
[----:B------:R-:W-:Y:S01]  /*1cdc0*/  IMAD.MOV.U32 R54, RZ, RZ, R8 ;  /* 0x000000ffff367224 */ /* 0x000fe200078e0008 */
[----:B------:R-:W-:Y:S01]  /*1cdd0*/  @!P1 MOV R8, R0 ;  /* 0x0000000000089202 */ /* 0x000fe20000000f00 */
[----:B------:R-:W-:Y:S01]  /*1cde0*/  IMAD.MOV.U32 R50, RZ, RZ, R4 ;  /* 0x000000ffff327224 */ /* 0x000fe200078e0004 */
[----:B------:R-:W-:Y:S01]  /*1cdf0*/  @!P1 IADD3 R4, P2, R0, R212, RZ ;  /* 0x000000d400049210 */ /* 0x000fe20007f5e0ff */
[----:B------:R-:W-:-:S04]  /*1ce00*/  IMAD.MOV.U32 R51, RZ, RZ, R6 ;  /* 0x000000ffff337224 */ /* 0x000fc800078e0006 */
[----:B------:R-:W-:Y:S01]  /*1ce10*/  @!P1 IMAD.X R6, R3, 0x1, R220, P2 ;  /* 0x0000000103069824 */ /* 0x000fe200010e06dc */
[----:B------:R-:W-:-:S04]  /*1ce20*/  @!P1 LEA R48, P2, R4, R214, 0x1 ;  /* 0x000000d604309211 */ /* 0x000fc800078408ff */
[----:B------:R-:W-:Y:S02]  /*1ce30*/  @!P1 LEA.HI.X R49, R4, R215, R6, 0x1, P2 ;  /* 0x000000d704319211 */ /* 0x000fe400010f0c06 */
[C---:B------:R-:W-:Y:S01]  /*1ce40*/  @!P1 LEA R10, P4, R63.reuse, R0, 0x5 ;  /* 0x000000003f0a9211 */ /* 0x040fe200078828ff */
[----:B------:R-:W-:-:S04]  /*1ce50*/  @!P1 IMAD.WIDE.U32 R8, R63, 0x30, R8 ;  /* 0x000000303f089825 */ /* 0x000fc800078e0008 */
[----:B------:R-:W-:Y:S01]  /*1ce60*/  @!P1 IMAD R11, R28, 0x30, RZ ;  /* 0x000000301c0b9824 */ /* 0x000fe200078e02ff */
[C---:B------:R-:W-:Y:S02]  /*1ce70*/  @!P1 LEA R4, P3, R63.reuse, R0, 0x6 ;  /* 0x000000003f049211 */ /* 0x040fe400078630ff */
[-CC-:B------:R-:W-:Y:S01]  /*1ce80*/  @!P1 LEA.HI.X R12, R63, R3.reuse, R28.reuse, 0x5, P4 ;  /* 0x000000033f0c9211 */ /* 0x180fe200020f2c1c */
[----:B------:R-:W-:Y:S01]  /*1ce90*/  @!P1 IMAD.IADD R11, R9, 0x1, R11 ;  /* 0x00000001090b9824 */ /* 0x000fe200078e020b */
[----:B------:R-:W-:Y:S02]  /*1cea0*/  @!P1 LEA R44, P4, R8, R214, 0x1 ;  /* 0x000000d6082c9211 */ /* 0x000fe400078808ff */
[C---:B------:R-:W-:Y:S01]  /*1ceb0*/  @!P1 LEA.HI.X R13, R63.reuse, R3, R28, 0x6, P3 ;  /* 0x000000033f0d9211 */ /* 0x040fe200018f341c */
[----:B------:R-:W-:Y:S01]  /*1cec0*/  @!P1 IMAD.MOV.U32 R9, RZ, RZ, R3 ;  /* 0x000000ffff099224 */ /* 0x000fe200078e0003 */
[----:B------:R-:W-:Y:S02]  /*1ced0*/  @!P1 LEA R6, P2, R63, R0, 0x7 ;  /* 0x000000003f069211 */ /* 0x000fe400078438ff */
[----:B------:R-:W-:-:S02]  /*1cee0*/  @!P1 LEA R42, P3, R4, R214, 0x1 ;  /* 0x000000d6042a9211 */ /* 0x000fc400078608ff */
[----:B------:R-:W-:Y:S01]  /*1cef0*/  @!P1 LEA.HI.X R45, R8, R215, R11, 0x1, P4 ;  /* 0x000000d7082d9211 */ /* 0x000fe200020f0c0b */
[----:B------:R-:W-:Y:S01]  /*1cf00*/  @!P1 IMAD.MOV.U32 R8, RZ, RZ, R0 ;  /* 0x000000ffff089224 */ /* 0x000fe200078e0000 */
[-C--:B------:R-:W-:Y:S02]  /*1cf10*/  @!P1 LEA R46, P5, R10, R214.reuse, 0x1 ;  /* 0x000000d60a2e9211 */ /* 0x080fe400078a08ff */
[C---:B------:R-:W-:Y:S01]  /*1cf20*/  @!P1 LEA.HI.X R15, R63.reuse, R3, R28, 0x7, P2 ;  /* 0x000000033f0f9211 */ /* 0x040fe200010f3c1c */
[----:B------:R-:W-:Y:S01]  /*1cf30*/  @!P1 IMAD.WIDE.U32 R18, R63, 0x50, R8 ;  /* 0x000000503f129825 */ /* 0x000fe200078e0008 */
[-C--:B------:R-:W-:Y:S02]  /*1cf40*/  @!P1 LEA.HI.X R43, R4, R215.reuse, R13, 0x1, P3 ;  /* 0x000000d7042b9211 */ /* 0x080fe400018f0c0d */
[----:B------:R-:W-:Y:S01]  /*1cf50*/  @!P1 LEA R40, P2, R6, R214, 0x1 ;  /* 0x000000d606289211 */ /* 0x000fe200078408ff */
[----:B------:R-:W-:Y:S01]  /*1cf60*/  @!P1 IMAD R4, R28, 0x50, RZ ;  /* 0x000000501c049824 */ /* 0x000fe200078e02ff */
[----:B------:R-:W-:Y:S01]  /*1cf70*/  @!P1 LEA.HI.X R47, R10, R215, R12, 0x1, P5 ;  /* 0x000000d70a2f9211 */ /* 0x000fe200028f0c0c */
[----:B------:R-:W-:-:S02]  /*1cf80*/  @!P1 IMAD.MOV.U32 R10, RZ, RZ, R0 ;  /* 0x000000ffff0a9224 */ /* 0x000fc400078e0000 */
[----:B------:R-:W-:Y:S01]  /*1cf90*/  @!P1 IMAD.MOV.U32 R11, RZ, RZ, R3 ;  /* 0x000000ffff0b9224 */ /* 0x000fe200078e0003 */
[----:B------:R-:W-:Y:S01]  /*1cfa0*/  @!P1 LEA.HI.X R41, R6, R215, R15, 0x1, P2 ;  /* 0x000000d706299211 */ /* 0x000fe200010f0c0f */
[----:B------:R-:W-:Y:S01]  /*1cfb0*/  @!P1 IMAD.IADD R4, R19, 0x1, R4 ;  /* 0x0000000113049824 */ /* 0x000fe200078e0204 */
[----:B------:R-:W-:Y:S01]  /*1cfc0*/  @!P1 LEA R38, P2, R18, R214, 0x1 ;  /* 0x000000d612269211 */ /* 0x000fe200078408ff */
[----:B------:R-:W-:-:S04]  /*1cfd0*/  @!P1 IMAD.WIDE.U32 R12, R63, 0x70, R8 ;  /* 0x000000703f0c9825 */ /* 0x000fc800078e0008 */
[C---:B------:R-:W-:Y:S02]  /*1cfe0*/  @!P1 IMAD R6, R28.reuse, 0x60, RZ ;  /* 0x000000601c069824 */ /* 0x040fe400078e02ff */
[----:B------:R-:W-:Y:S02]  /*1cff0*/  @!P1 IMAD R27, R28, 0xa0, RZ ;  /* 0x000000a01c1b9824 */ /* 0x000fe400078e02ff */
[----:B------:R-:W-:Y:S01]  /*1d000*/  @!P1 IMAD.WIDE.U32 R16, R63, 0x60, R10 ;  /* 0x000000603f109825 */ /* 0x000fe200078e000a */
[----:B------:R-:W-:-:S03]  /*1d010*/  @!P1 LEA.HI.X R39, R18, R215, R4, 0x1, P2 ;  /* 0x000000d712279211 */ /* 0x000fc600010f0c04 */
[----:B------:R-:W-:-:S04]  /*1d020*/  @!P1 IMAD.WIDE.U32 R8, R63, 0xa0, R22 ;  /* 0x000000a03f089825 */ /* 0x000fc800078e0016 */
[C---:B------:R-:W-:Y:S02]  /*1d030*/  @!P1 IMAD R15, R28.reuse, 0x70, RZ ;  /* 0x000000701c0f9824 */ /* 0x040fe400078e02ff */
[----:B------:R-:W-:Y:S02]  /*1d040*/  @!P1 IMAD R26, R28, 0x90, RZ ;  /* 0x000000901c1a9824 */ /* 0x000fe400078e02ff */
[----:B------:R-:W-:Y:S01]  /*1d050*/  @!P1 IMAD.WIDE.U32 R10, R63, 0x90, R20 ;  /* 0x000000903f0a9825 */ /* 0x000fe200078e0014 */
[----:B------:R-:W-:-:S03]  /*1d060*/  @!P1 LEA R30, P2, R8, R214, 0x1 ;  /* 0x000000d6081e9211 */ /* 0x000fc600078408ff */
[----:B------:R-:W-:Y:S02]  /*1d070*/  @!P1 IMAD.IADD R4, R6, 0x1, R17 ;  /* 0x0000000106049824 */ /* 0x000fe400078e0211 */
[----:B------:R-:W-:Y:S01]  /*1d080*/  @!P1 IMAD.IADD R9, R27, 0x1, R9 ;  /* 0x000000011b099824 */ /* 0x000fe200078e0209 */
[-C--:B------:R-:W-:Y:S01]  /*1d090*/  @!P1 LEA R36, P5, R16, R214.reuse, 0x1 ;  /* 0x000000d610249211 */ /* 0x080fe200078a08ff */
[----:B------:R-:W-:Y:S01]  /*1d0a0*/  @!P1 IMAD.IADD R6, R13, 0x1, R15 ;  /* 0x000000010d069824 */ /* 0x000fe200078e020f */
[-C--:B------:R-:W-:Y:S01]  /*1d0b0*/  @!P1 LEA R34, P4, R12, R214.reuse, 0x1 ;  /* 0x000000d60c229211 */ /* 0x080fe200078808ff */
[----:B------:R-:W-:Y:S01]  /*1d0c0*/  @!P1 IMAD.IADD R11, R11, 0x1, R26 ;  /* 0x000000010b0b9824 */ /* 0x000fe200078e021a */
[----:B------:R-:W-:Y:S02]  /*1d0d0*/  @!P1 LEA R32, P3, R10, R214, 0x1 ;  /* 0x000000d60a209211 */ /* 0x000fe400078608ff */
[-C--:B------:R-:W-:Y:S01]  /*1d0e0*/  @!P1 LEA.HI.X R31, R8, R215.reuse, R9, 0x1, P2 ;  /* 0x000000d7081f9211 */ /* 0x080fe200010f0c09 */
[--C-:B------:R-:W-:Y:S01]  /*1d0f0*/  @!P1 IMAD.MOV.U32 R19, RZ, RZ, R3.reuse ;  /* 0x000000ffff139224 */ /* 0x100fe200078e0003 */
[-C--:B------:R-:W-:Y:S01]  /*1d100*/  @!P1 LEA.HI.X R37, R16, R215.reuse, R4, 0x1, P5 ;  /* 0x000000d710259211 */ /* 0x080fe200028f0c04 */
[----:B------:R-:W-:Y:S01]  /*1d110*/  @!P1 IMAD.MOV.U32 R16, RZ, RZ, R0 ;  /* 0x000000ffff109224 */ /* 0x000fe200078e0000 */
[-C--:B------:R-:W-:Y:S01]  /*1d120*/  @!P1 LEA.HI.X R35, R12, R215.reuse, R6, 0x1, P4 ;  /* 0x000000d70c239211 */ /* 0x080fe200020f0c06 */
[----:B------:R-:W-:Y:S01]  /*1d130*/  @!P1 IMAD.MOV.U32 R17, RZ, RZ, R3 ;  /* 0x000000ffff119224 */ /* 0x000fe200078e0003 */
[----:B------:R-:W-:Y:S01]  /*1d140*/  @!P1 LEA.HI.X R33, R10, R215, R11, 0x1, P3 ;  /* 0x000000d70a219211 */ /* 0x000fe200018f0c0b */
[--C-:B------:R-:W-:Y:S01]  /*1d150*/  @!P1 IMAD.MOV.U32 R12, RZ, RZ, R0.reuse ;  /* 0x000000ffff0c9224 */ /* 0x100fe200078e0000 */
[-C--:B------:R-:W-:Y:S01]  /*1d160*/  @!P1 MOV R18, R0.reuse ;  /* 0x0000000000129202 */ /* 0x080fe20000000f00 */
[----:B------:R-:W-:Y:S01]  /*1d170*/  @!P1 IMAD.MOV.U32 R13, RZ, RZ, R3 ;  /* 0x000000ffff0d9224 */ /* 0x000fe200078e0003 */
[----:B------:R-:W-:Y:S01]  /*1d180*/  @!P1 MOV R8, R0 ;  /* 0x0000000000089202 */ /* 0x000fe20000000f00 */
[----:B------:R-:W-:-:S02]  /*1d190*/  @!P1 IMAD.MOV.U32 R10, RZ, RZ, R0 ;  /* 0x000000ffff0a9224 */ /* 0x000fc400078e0000 */
[--C-:B------:R-:W-:Y:S02]  /*1d1a0*/  @!P1 IMAD.MOV.U32 R11, RZ, RZ, R3.reuse ;  /* 0x000000ffff0b9224 */ /* 0x100fe400078e0003 */
[----:B------:R-:W-:Y:S02]  /*1d1b0*/  @!P1 IMAD.MOV.U32 R9, RZ, RZ, R3 ;  /* 0x000000ffff099224 */ /* 0x000fe400078e0003 */
[----:B------:R-:W-:-:S04]  /*1d1c0*/  @!P1 IMAD.WIDE.U32 R18, R63, 0xb0, R18 ;  /* 0x000000b03f129825 */ /* 0x000fc800078e0012 */
[----:B------:R-:W-:-:S04]  /*1d1d0*/  @!P1 IMAD.WIDE.U32 R16, R63, 0xc0, R16 ;  /* 0x000000c03f109825 */ /* 0x000fc800078e0010 */
[----:B------:R-:W-:-:S04]  /*1d1e0*/  @!P1 IMAD.WIDE.U32 R12, R63, 0xd0, R12 ;  /* 0x000000d03f0c9825 */ /* 0x000fc800078e000c */
[----:B------:R-:W-:-:S04]  /*1d1f0*/  @!P1 IMAD.WIDE.U32 R10, R63, 0xe0, R10 ;  /* 0x000000e03f0a9825 */ /* 0x000fc800078e000a */
[----:B------:R-:W-:Y:S02]  /*1d200*/  @!P1 IMAD.WIDE.U32 R8, R63, 0xf0, R8 ;  /* 0x000000f03f089825 */ /* 0x000fe400078e0008 */
[----:B------:R-:W2:Y:S04]  /*1d210*/  LDL.LU R63, [R1+0x70] ;  /* 0x00007000013f7983 */ /* 0x000ea80000300800 */
[----:B------:R-:W-:Y:S04]  /*1d220*/  @P1 STS.128 [R192+0xa000], RZ ;  /* 0x00a000ffc0001388 */ /* 0x000fe80000000c00 */
[----:B------:R-:W-:Y:S01]  /*1d230*/  @!PT LDS RZ, [RZ] ;  /* 0x00000000fffff984 */ /* 0x000fe20000000800 */
[----:B------:R-:W-:Y:S01]  /*1d240*/  @!PT LDS RZ, [RZ] ;  /* 0x00000000fffff984 */ /* 0x000fe20000000800 */
[----:B------:R-:W-:Y:S01]  /*1d250*/  @!PT LDS RZ, [RZ] ;  /* 0x00000000fffff984 */ /* 0x000fe20000000800 */
[----:B------:R-:W-:Y:S01]  /*1d260*/  @!P1 LDGSTS.E.BYPASS.LTC128B.128 [R192+0xa000], desc[UR6][R218.64] ;  /* 0x0a000000dac09fae */ /* 0x000fe2000b901d46 */
[----:B------:R-:W-:-:S03]  /*1d270*/  @!P1 IMAD R0, R28, 0xb0, RZ ;  /* 0x000000b01c009824 */ /* 0x000fc600078e02ff */
        /* <DEDUP_REMOVED lines=10> */
[----:B------:R-:W-:-:S03]  /*1d320*/  @!P1 IMAD R6, R28, 0xc0, RZ ;  /* 0x000000c01c069824 */ /* 0x000fc600078e02ff */
[----:B------:R-:W-:Y:S01]  /*1d330*/  @P1 STS.128 [R192+0xb800], RZ ;  /* 0x00b800ffc0001388 */ /* 0x000fe20000000c00 */
[----:B------:R-:W-:-:S03]  /*1d340*/  @!P1 IMAD R3, R28, 0xd0, RZ ;  /* 0x000000d01c039824 */ /* 0x000fc600078e02ff */
[----:B------:R-:W-:Y:S01]  /*1d350*/  @!PT LDS RZ, [RZ] ;  /* 0x00000000fffff984 */ /* 0x000fe20000000800 */
[----:B------:R-:W-:Y:S01]  /*1d360*/  @!PT LDS RZ, [RZ] ;  /* 0x00000000fffff984 */ /* 0x000fe20000000800 */
[----:B------:R-:W-:Y:S01]  /*1d370*/  @!PT LDS RZ, [RZ] ;  /* 0x00000000fffff984 */ /* 0x000fe20000000800 */
[----:B------:R-:W-:Y:S01]  /*1d380*/  @!P1 LDGSTS.E.BYPASS.LTC128B.128 [R192+0xb800], desc[UR6][R44.64] ;  /* 0x0b8000002cc09fae */ /* 0x000fe2000b901d46 */
[C---:B------:R-:W-:Y:S02]  /*1d390*/  @!P1 IMAD R4, R28.reuse, 0xe0, RZ ;  /* 0x000000e01c049824 */ /* 0x040fe400078e02ff */
[----:B------:R-:W-:Y:S01]  /*1d3a0*/  @!P1 IMAD R15, R28, 0xf0, RZ ;  /* 0x000000f01c0f9824 */ /* 0x000fe200078e02ff */
[----:B------:R-:W-:Y:S01]  /*1d3b0*/  @P1 STS.128 [R192+0xc000], RZ ;  /* 0x00c000ffc0001388 */ /* 0x000fe20000000c00 */
[----:B------:R-:W-:Y:S01]  /*1d3c0*/  @!P1 IMAD.IADD R0, R19, 0x1, R0 ;  /* 0x0000000113009824 */ /* 0x000fe200078e0200 */
[C---:B------:R-:W-:Y:S02]  /*1d3d0*/  @!P1 LEA R28, P2, R18.reuse, R214, 0x1 ;  /* 0x000000d6121c9211 */ /* 0x040fe400078408ff */
[----:B------:R-:W-:Y:S01]  /*1d3e0*/  @!PT LDS RZ, [RZ] ;  /* 0x00000000fffff984 */ /* 0x000fe20000000800 */
[----:B------:R-:W-:Y:S01]  /*1d3f0*/  @!PT LDS RZ, [RZ] ;  /* 0x00000000fffff984 */ /* 0x000fe20000000800 */
[----:B------:R-:W-:Y:S01]  /*1d400*/  @!PT LDS RZ, [RZ] ;  /* 0x00000000fffff984 */ /* 0x000fe20000000800 */
[----:B------:R-:W-:Y:S04]  /*1d410*/  @!P1 LDGSTS.E.BYPASS.LTC128B.128 [R192+0xc000], desc[UR6][R42.64] ;  /* 0x0c0000002ac09fae */ /* 0x000fe8000b901d46 */
[----:B------:R-:W-:Y:S01]  /*1d420*/  @P1 STS.128 [R192+0xc800], RZ ;  /* 0x00c800ffc0001388 */ /* 0x000fe20000000c00 */
[----:B------:R-:W-:-:S03]  /*1d430*/  @!P1 LEA.HI.X R29, R18, R215, R0, 0x1, P2 ;  /* 0x000000d7121d9211 */ /* 0x000fc600010f0c00 */
[----:B------:R-:W-:Y:S01]  /*1d440*/  @!PT LDS RZ, [RZ] ;  /* 0x00000000fffff984 */ /* 0x000fe20000000800 */
[----:B------:R-:W-:Y:S01]  /*1d450*/  @!PT LDS RZ, [RZ] ;  /* 0x00000000fffff984 */ /* 0x000fe20000000800 */
[----:B------:R-:W-:Y:S01]  /*1d460*/  @!PT LDS RZ, [RZ] ;  /* 0x00000000fffff984 */ /* 0x000fe20000000800 */
[----:B------:R-:W-:Y:S01]  /*1d470*/  @!P1 LDGSTS.E.BYPASS.LTC128B.128 [R192+0xc800], desc[UR6][R38.64] ;  /* 0x0c80000026c09fae */ /* 0x000fe2000b901d46 */
[----:B------:R-:W-:-:S03]  /*1d480*/  @!P1 IMAD.IADD R0, R6, 0x1, R17 ;  /* 0x0000000106009824 */ /* 0x000fc600078e0211 */
[----:B------:R-:W-:Y:S01]  /*1d490*/  @P1 STS.128 [R192+0xd000], RZ ;  /* 0x00d000ffc0001388 */ /* 0x000fe20000000c00 */
[----:B------:R-:W-:-:S03]  /*1d4a0*/  @!P1 LEA R26, P5, R16, R214, 0x1 ;  /* 0x000000d6101a9211 */ /* 0x000fc600078a08ff */
        /* <DEDUP_REMOVED lines=18> */
[----:B------:R-:W-:-:S03]  /*1d5d0*/  @!P1 LEA.HI.X R27, R16, R215, R0, 0x1, P5 ;  /* 0x000000d7101b9211 */ /* 0x000fc600028f0c00 */
[----:B------:R-:W-:Y:S01]  /*1d5e0*/  @P1 STS.128 [R192+0xe800], RZ ;  /* 0x00e800ffc0001388 */ /* 0x000fe20000000c00 */
[----:B------:R-:W-:-:S03]  /*1d5f0*/  @!P1 IMAD.IADD R6, R9, 0x1, R15 ;  /* 0x0000000109069824 */ /* 0x000fc600078e020f */
        /* <DEDUP_REMOVED lines=39> */
[----:B-1----:R-:W-:Y:S04]  /*1d870*/  LDSM.16.M88.4 R32, [R76+0x2000] ;  /* 0x002000004c20783b */ /* 0x002fe80000000200 */
[----:B------:R-:W-:Y:S01]  /*1d880*/  LDSM.16.M88.4 R68, [R180+0x4000] ;  /* 0x00400000b444783b */ /* 0x000fe20000000200 */
[----:B------:R-:W-:-:S03]  /*1d890*/  IMAD.MOV.U32 R64, RZ, RZ, R62 ;  /* 0x000000ffff407224 */ /* 0x000fc600078e003e */
[----:B------:R-:W-:Y:S04]  /*1d8a0*/  LDSM.16.M88.4 R36, [R180+0x2800] ;  /* 0x00280000b424783b */ /* 0x000fe80000000200 */
[----:B------:R-:W-:Y:S04]  /*1d8b0*/  LDSM.16.M88.4 R84, [R180+0x4800] ;  /* 0x00480000b454783b */ /* 0x000fe80000000200 */
[----:B------:R-:W-:Y:S04]  /*1d8c0*/  LDSM.16.M88.4 R40, [R180+0x3000] ;  /* 0x00300000b428783b */ /* 0x000fe80000000200 */
[----:B---3--:R-:W1:Y:S01]  /*1d8d0*/  LDSM.16.M88.4 R16, [R180+0x2000] ;  /* 0x00200000b410783b */ /* 0x008e620000000200 */
[----:B------:R-:W-:-:S02]  /*1d8e0*/  IMAD.MOV.U32 R62, RZ, RZ, R60 ;  /* 0x000000ffff3e7224 */ /* 0x000fc400078e003c */
[----:B------:R-:W-:Y:S01]  /*1d8f0*/  IMAD.MOV.U32 R60, RZ, RZ, R58 ;  /* 0x000000ffff3c7224 */ /* 0x000fe200078e003a */
[----:B------:R-:W-:Y:S01]  /*1d900*/  LDSM.16.M88.4 R80, [R76+0x2800] ;  /* 0x002800004c50783b */ /* 0x000fe20000000200 */
[----:B------:R-:W-:Y:S02]  /*1d910*/  IMAD.MOV.U32 R58, RZ, RZ, R56 ;  /* 0x000000ffff3a7224 */ /* 0x000fe400078e0038 */
[----:B------:R-:W-:Y:S01]  /*1d920*/  IMAD.MOV.U32 R56, RZ, RZ, R54 ;  /* 0x000000ffff387224 */ /* 0x000fe200078e0036 */
[----:B------:R-:W-:Y:S04]  /*1d930*/  LDSM.16.M88.4 R92, [R76+0x4800] ;  /* 0x004800004c5c783b */ /* 0x000fe80000000200 */
[----:B------:R-:W-:Y:S01]  /*1d940*/  LDSM.16.M88.4 R72, [R76+0x3000] ;  /* 0x003000004c48783b */ /* 0x000fe20000000200 */
[----:B------:R-:W-:-:S02]  /*1d950*/  IMAD.MOV.U32 R96, RZ, RZ, R53 ;  /* 0x000000ffff607224 */ /* 0x000fc400078e0035 */
[----:B------:R-:W-:Y:S01]  /*1d960*/  IMAD.MOV.U32 R97, RZ, RZ, R52 ;  /* 0x000000ffff617224 */ /* 0x000fe200078e0034 */
[----:B------:R-:W-:Y:S04]  /*1d970*/  LDSM.16.M88.4 R100, [R180+0x5800] ;  /* 0x00580000b464783b */ /* 0x000fe80000000200 */
[----:B------:R-:W-:Y:S04]  /*1d980*/  LDSM.16.M88.4 R88, [R180+0x5000] ;  /* 0x00500000b458783b */ /* 0x000fe80000000200 */
[----:B------:R-:W-:Y:S04]  /*1d990*/  LDSM.16.M88.4 R128, [R76+0x6000] ;  /* 0x006000004c80783b */ /* 0x000fe80000000200 */
[----:B------:R-:W-:Y:S04]  /*1d9a0*/  LDSM.16.M88.4 R124, [R180+0x9800] ;  /* 0x00980000b47c783b */ /* 0x000fe80000000200 */
[----:B------:R-:W-:Y:S04]  /*1d9b0*/  LDSM.16.M88.4 R120, [R76+0x6800] ;  /* 0x006800004c78783b */ /* 0x000fe80000000200 */
[----:B------:R-:W0:Y:S01]  /*1d9c0*/  LDGDEPBAR ;  /* 0x00000000000079af */ /* 0x000e220000000000 */
[C---:B-1----:R-:W-:Y:S06]  /*1d9d0*/  HMMA.16816.F32.BF16 R28, R8.reuse, R16, RZ ;  /* 0x00000010081c723c */ /* 0x042fec00000418ff */
[----:B------:R-:W-:Y:S01]  /*1d9e0*/  HMMA.16816.F32.BF16 R16, R8, R18, RZ ;  /* 0x000000120810723c */ /* 0x000fe200000418ff */
[----:B------:R-:W-:-:S02]  /*1d9f0*/  IMAD.MOV.U32 R54, RZ, RZ, R50 ;  /* 0x000000ffff367224 */ /* 0x000fc400078e0032 */
[----:B------:R-:W-:Y:S02]  /*1da00*/  IMAD.MOV.U32 R105, RZ, RZ, R62 ;  /* 0x000000ffff697224 */ /* 0x000fe400078e003e */
[----:B------:R-:W-:Y:S02]  /*1da10*/  IMAD.MOV.U32 R107, RZ, RZ, R60 ;  /* 0x000000ffff6b7224 */ /* 0x000fe400078e003c */
[----:B------:R-:W-:Y:S01]  /*1da20*/  IMAD.MOV.U32 R98, RZ, RZ, R54 ;  /* 0x000000ffff627224 */ /* 0x000fe200078e0036 */
[----:B------:R-:W-:Y:S01]  /*1da30*/  MOV R109, R58 ;  /* 0x0000003a006d7202 */ /* 0x000fe20000000f00 */
[----:B------:R-:W-:Y:S01]  /*1da40*/  IMAD.MOV.U32 R78, RZ, RZ, R56 ;  /* 0x000000ffff4e7224 */ /* 0x000fe200078e0038 */
[----:B--2---:R1:W2:Y:S02]  /*1da50*/  LDSM.16.M88.4 R20, [R63] ;  /* 0x000000003f14783b */ /* 0x0042a40000000200 */
[----:B-1----:R-:W-:Y:S01]  /*1da60*/  MOV R63, R61 ;  /* 0x0000003d003f7202 */ /* 0x002fe20000000f00 */
[----:B------:R-:W-:-:S02]  /*1da70*/  IMAD.MOV.U32 R61, RZ, RZ, R59 ;  /* 0x000000ffff3d7224 */ /* 0x000fc400078e003b */
[----:B------:R-:W-:Y:S02]  /*1da80*/  IMAD.MOV.U32 R59, RZ, RZ, R57 ;  /* 0x000000ffff3b7224 */ /* 0x000fe400078e0039 */
[----:B------:R-:W-:Y:S01]  /*1da90*/  IMAD.MOV.U32 R57, RZ, RZ, R55 ;  /* 0x000000ffff397224 */ /* 0x000fe200078e0037 */
[----:B------:R-:W-:Y:S01]  /*1daa0*/  MOV R55, R51 ;  /* 0x0000003300377202 */ /* 0x000fe20000000f00 */
[----:B------:R-:W-:Y:S01]  /*1dab0*/  IMAD.MOV.U32 R99, RZ, RZ, R63 ;  /* 0x000000ffff637224 */ /* 0x000fe200078e003f */
[----:B------:R-:W1:Y:S01]  /*1dac0*/  LDSM.16.M88.4 R48, [R180+0x3800] ;  /* 0x00380000b430783b */ /* 0x000e620000000200 */
[C---:B--2---:R-:W-:Y:S06]  /*1dad0*/  HMMA.16816.F32.BF16 R12, R20.reuse, R32, R28 ;  /* 0x00000020140c723c */ /* 0x044fec000004181c */
[----:B------:R-:W-:Y:S01]  /*1dae0*/  HMMA.16816.F32.BF16 R16, R20, R34, R16 ;  /* 0x000000221410723c */ /* 0x000fe20000041810 */
[----:B------:R-:W-:-:S02]  /*1daf0*/  IMAD.MOV.U32 R106, RZ, RZ, R61 ;  /* 0x000000ffff6a7224 */ /* 0x000fc400078e003d */
[----:B------:R-:W2:-:S15]  /*1db00*/  LDSM.16.M88.4 R60, [R76+0x4000] ;  /* 0x004000004c3c783b */ /* 0x000e9e0000000200 */
[----:B------:R-:W-:Y:S02]  /*1db10*/  IMAD.MOV.U32 R6, RZ, RZ, R12 ;  /* 0x000000ffff067224 */ /* 0x000fe400078e000c */
[----:B------:R-:W-:Y:S02]  /*1db20*/  IMAD.MOV.U32 R4, RZ, RZ, R13 ;  /* 0x000000ffff047224 */ /* 0x000fe400078e000d */
[----:B------:R-:W-:Y:S02]  /*1db30*/  IMAD.MOV.U32 R0, RZ, RZ, R15 ;  /* 0x000000ffff007224 */ /* 0x000fe400078e000f */
[----:B------:R-:W-:Y:S01]  /*1db40*/  IMAD.MOV.U32 R26, RZ, RZ, R16 ;  /* 0x000000ffff1a7224 */ /* 0x000fe200078e0010 */
[----:B------:R-:W-:Y:S01]  /*1db50*/  MOV R13, R18 ;  /* 0x00000012000d7202 */ /* 0x000fe20000000f00 */
[----:B------:R-:W-:Y:S02]  /*1db60*/  IMAD.MOV.U32 R15, RZ, RZ, R17 ;  /* 0x000000ffff0f7224 */ /* 0x000fe400078e0011 */
[----:B------:R-:W-:-:S02]  /*1db70*/  IMAD.MOV.U32 R12, RZ, RZ, R19 ;  /* 0x000000ffff0c7224 */ /* 0x000fc400078e0013 */
[----:B------:R-:W-:Y:S01]  /*1db80*/  HMMA.16816.F32.BF16 R16, R8, R70, RZ ;  /* 0x000000460810723c */ /* 0x000fe200000418ff */
[----:B------:R-:W-:Y:S02]  /*1db90*/  IMAD.MOV.U32 R77, RZ, RZ, R55 ;  /* 0x000000ffff4d7224 */ /* 0x000fe400078e0037 */
[----:B------:R-:W-:-:S03]  /*1dba0*/  IMAD.MOV.U32 R108, RZ, RZ, R59 ;  /* 0x000000ffff6c7224 */ /* 0x000fc600078e003b */
[----:B------:R-:W-:Y:S01]  /*1dbb0*/  HMMA.16816.F32.BF16 R52, R8, R38, RZ ;  /* 0x000000260834723c */ /* 0x000fe200000418ff */
[----:B------:R-:W-:-:S05]  /*1dbc0*/  IMAD.MOV.U32 R79, RZ, RZ, R57 ;  /* 0x000000ffff4f7224 */ /* 0x000fca00078e0039 */
[C---:B------:R-:W-:Y:S06]  /*1dbd0*/  HMMA.16816.F32.BF16 R56, R8.reuse, R36, RZ ;  /* 0x000000240838723c */ /* 0x040fec00000418ff */
[C---:B-1----:R-:W-:Y:S06]  /*1dbe0*/  HMMA.16816.F32.BF16 R36, R8.reuse, R48, RZ ;  /* 0x000000300824723c */ /* 0x042fec00000418ff */
[----:B------:R-:W-:Y:S06]  /*1dbf0*/  HMMA.16816.F32.BF16 R32, R8, R50, RZ ;  /* 0x000000320820723c */ /* 0x000fec00000418ff */
[----:B--2---:R-:W-:Y:S06]  /*1dc00*/  HMMA.16816.F32.BF16 R16, R20, R62, R16 ;  /* 0x0000003e1410723c */ /* 0x004fec0000041810 */
[----:B------:R-:W-:Y:S01]  /*1dc10*/  HMMA.16816.F32.BF16 R48, R8, R84, RZ ;  /* 0x000000540830723c */ /* 0x000fe200000418ff */
[----:B------:R-:W-:-:S02]  /*1dc20*/  IMAD.MOV.U32 R104, RZ, RZ, R64 ;  /* 0x000000ffff687224 */ /* 0x000fc400078e0040 */
[----:B------:R-:W1:Y:S03]  /*1dc30*/  LDSM.16.M88.4 R64, [R76+0x3800] ;  /* 0x003800004c40783b */ /* 0x000e660000000200 */
[C---:B------:R-:W-:Y:S06]  /*1dc40*/  HMMA.16816.F32.BF16 R44, R8.reuse, R40, RZ ;  /* 0x00000028082c723c */ /* 0x040fec00000418ff */
[----:B------:R-:W-:Y:S01]  /*1dc50*/  HMMA.16816.F32.BF16 R28, R8, R68, RZ ;  /* 0x00000044081c723c */ /* 0x000fe200000418ff */
[----:B------:R-:W2:Y:S05]  /*1dc60*/  LDSM.16.M88.4 R68, [R76+0x5800] ;  /* 0x005800004c44783b */ /* 0x000eaa0000000200 */
[----:B------:R-:W-:Y:S01]  /*1dc70*/  HMMA.16816.F32.BF16 R52, R20, R82, R52 ;  /* 0x000000521434723c */ /* 0x000fe20000041834 */
[----:B------:R-:W-:-:S02]  /*1dc80*/  IMAD.MOV.U32 R207, RZ, RZ, R16 ;  /* 0x000000ffffcf7224 */ /* 0x000fc400078e0010 */
[----:B------:R-:W-:Y:S02]  /*1dc90*/  IMAD.MOV.U32 R206, RZ, RZ, R17 ;  /* 0x000000ffffce7224 */ /* 0x000fe400078e0011 */
[----:B------:R-:W-:Y:S02]  /*1dca0*/  IMAD.MOV.U32 R205, RZ, RZ, R18 ;  /* 0x000000ffffcd7224 */ /* 0x000fe400078e0012 */
[----:B------:R-:W-:Y:S02]  /*1dcb0*/  IMAD.MOV.U32 R204, RZ, RZ, R19 ;  /* 0x000000ffffcc7224 */ /* 0x000fe400078e0013 */
[C---:B------:R-:W-:Y:S06]  /*1dcc0*/  HMMA.16816.F32.BF16 R16, R20.reuse, R92, R48 ;  /* 0x0000005c1410723c */ /* 0x040fec0000041830 */
[----:B------:R-:W-:Y:S06]  /*1dcd0*/  HMMA.16816.F32.BF16 R44, R20, R72, R44 ;  /* 0x00000048142c723c */ /* 0x000fec000004182c */
[----:B------:R-:W-:Y:S06]  /*1dce0*/  HMMA.16816.F32.BF16 R40, R8, R42, RZ ;  /* 0x0000002a0828723c */ /* 0x000fec00000418ff */
[----:B------:R-:W-:Y:S01]  /*1dcf0*/  HMMA.16816.F32.BF16 R28, R20, R60, R28 ;  /* 0x0000003c141c723c */ /* 0x000fe2000004181c */
[----:B------:R-:W-:-:S02]  /*1dd00*/  IMAD.MOV.U32 R141, RZ, RZ, R52 ;  /* 0x000000ffff8d7224 */ /* 0x000fc400078e0034 */
[----:B------:R-:W-:Y:S02]  /*1dd10*/  IMAD.MOV.U32 R140, RZ, RZ, R53 ;  /* 0x000000ffff8c7224 */ /* 0x000fe400078e0035 */
[----:B------:R-:W-:Y:S02]  /*1dd20*/  IMAD.MOV.U32 R139, RZ, RZ, R54 ;  /* 0x000000ffff8b7224 */ /* 0x000fe400078e0036 */
[----:B------:R-:W-:Y:S02]  /*1dd30*/  IMAD.MOV.U32 R138, RZ, RZ, R55 ;  /* 0x000000ffff8a7224 */ /* 0x000fe400078e0037 */
[----:B------:R-:W3:Y:S01]  /*1dd40*/  LDSM.16.M88.4 R52, [R76+0x5000] ;  /* 0x005000004c34783b */ /* 0x000ee20000000200 */
[----:B-1----:R-:W-:Y:S01]  /*1dd50*/  HMMA.16816.F32.BF16 R32, R20, R66, R32 ;  /* 0x000000421420723c */ /* 0x002fe20000041820 */
[----:B------:R-:W-:Y:S01]  /*1dd60*/  IMAD.MOV.U32 R211, RZ, RZ, R16 ;  /* 0x000000ffffd37224 */ /* 0x000fe200078e0010 */
[----:B------:R-:W-:Y:S01]  /*1dd70*/  MOV R210, R17 ;  /* 0x0000001100d27202 */ /* 0x000fe20000000f00 */
[----:B------:R-:W-:-:S02]  /*1dd80*/  IMAD.MOV.U32 R209, RZ, RZ, R18 ;  /* 0x000000ffffd17224 */ /* 0x000fc400078e0012 */
[----:B------:R-:W-:Y:S02]  /*1dd90*/  IMAD.MOV.U32 R208, RZ, RZ, R19 ;  /* 0x000000ffffd07224 */ /* 0x000fe400078e0013 */
[----:B------:R-:W-:Y:S01]  /*1dda0*/  HMMA.16816.F32.BF16 R16, R8, R100, RZ ;  /* 0x000000640810723c */ /* 0x000fe200000418ff */
[----:B------:R-:W-:Y:S01]  /*1ddb0*/  IMAD.MOV.U32 R214, RZ, RZ, R44 ;  /* 0x000000ffffd67224 */ /* 0x000fe200078e002c */
[----:B------:R-:W-:Y:S01]  /*1ddc0*/  MOV R213, R45 ;  /* 0x0000002d00d57202 */ /* 0x000fe20000000f00 */
[----:B------:R-:W-:Y:S02]  /*1ddd0*/  IMAD.MOV.U32 R212, RZ, RZ, R46 ;  /* 0x000000ffffd47224 */ /* 0x000fe400078e002e */
[----:B------:R-:W-:Y:S01]  /*1dde0*/  IMAD.MOV.U32 R203, RZ, RZ, R47 ;  /* 0x000000ffffcb7224 */ /* 0x000fe200078e002f */
[----:B------:R-:W-:Y:S01]  /*1ddf0*/  HMMA.16816.F32.BF16 R160, R20, R64, R36 ;  /* 0x0000004014a0723c */ /* 0x000fe20000041824 */
[----:B------:R-:W1:Y:S05]  /*1de00*/  LDSM.16.M88.4 R44, [R180+0x6000] ;  /* 0x00600000b42c783b */ /* 0x000e6a0000000200 */
[----:B------:R-:W-:Y:S01]  /*1de10*/  HMMA.16816.F32.BF16 R36, R8, R86, RZ ;  /* 0x000000560824723c */ /* 0x000fe200000418ff */
[----:B------:R-:W-:Y:S01]  /*1de20*/  IMAD.MOV.U32 R133, RZ, RZ, R28 ;  /* 0x000000ffff857224 */ /* 0x000fe200078e001c */
[----:B------:R-:W-:Y:S01]  /*1de30*/  MOV R132, R29 ;  /* 0x0000001d00847202 */ /* 0x000fe20000000f00 */
[----:B------:R-:W-:Y:S01]  /*1de40*/  IMAD.MOV.U32 R119, RZ, RZ, R30 ;  /* 0x000000ffff777224 */ /* 0x000fe200078e001e */
[----:B------:R-:W-:Y:S01]  /*1de50*/  LDSM.16.M88.4 R84, [R180+0x8000] ;  /* 0x00800000b454783b */ /* 0x000fe20000000200 */
[----:B------:R-:W-:Y:S01]  /*1de60*/  IMAD.MOV.U32 R116, RZ, RZ, R31 ;  /* 0x000000ffff747224 */ /* 0x000fe200078e001f */
[C---:B------:R-:W-:Y:S02]  /*1de70*/  HMMA.16816.F32.BF16 R176, R20.reuse, R74, R40 ;  /* 0x0000004a14b0723c */ /* 0x040fe40000041828 */
[----:B------:R-:W4:Y:S04]  /*1de80*/  LDSM.16.M88.4 R40, [R180+0x6800] ;  /* 0x00680000b428783b */ /* 0x000f280000000200 */
[----:B------:R-:W-:Y:S01]  /*1de90*/  HMMA.16816.F32.BF16 R112, R20, R80, R56 ;  /* 0x000000501470723c */ /* 0x000fe20000041838 */
[----:B------:R-:W4:Y:S01]  /*1dea0*/  LDSM.16.M88.4 R72, [R180+0x7000] ;  /* 0x00700000b448783b */ /* 0x000f220000000200 */
[----:B------:R-:W-:-:S03]  /*1deb0*/  IMAD.MOV.U32 R3, RZ, RZ, R14 ;  /* 0x000000ffff037224 */ /* 0x000fc600078e000e */
[----:B------:R-:W4:Y:S01]  /*1dec0*/  LDSM.16.M88.4 R80, [R180+0x7800] ;  /* 0x00780000b450783b */ /* 0x000f220000000200 */
[----:B------:R-:W-:Y:S01]  /*1ded0*/  HMMA.16816.F32.BF16 R28, R8, R90, RZ ;  /* 0x0000005a081c723c */ /* 0x000fe200000418ff */
[----:B------:R-:W-:Y:S02]  /*1dee0*/  IMAD.MOV.U32 R25, RZ, RZ, R32 ;  /* 0x000000ffff197224 */ /* 0x000fe400078e0020 */
[----:B------:R-:W-:Y:S02]  /*1def0*/  IMAD.MOV.U32 R24, RZ, RZ, R33 ;  /* 0x000000ffff187224 */ /* 0x000fe400078e0021 */
[----:B------:R-:W-:Y:S01]  /*1df00*/  IMAD.MOV.U32 R14, RZ, RZ, R34 ;  /* 0x000000ffff0e7224 */ /* 0x000fe200078e0022 */
[----:B--2---:R-:W-:Y:S01]  /*1df10*/  HMMA.16816.F32.BF16 R16, R20, R68, R16 ;  /* 0x000000441410723c */ /* 0x004fe20000041810 */
[----:B------:R-:W-:-:S05]  /*1df20*/  IMAD.MOV.U32 R215, RZ, RZ, R35 ;  /* 0x000000ffffd77224 */ /* 0x000fca00078e0023 */
[----:B------:R-:W-:Y:S01]  /*1df30*/  HMMA.16816.F32.BF16 R32, R8, R88, RZ ;  /* 0x000000580820723c */ /* 0x000fe200000418ff */
[----:B------:R-:W2:Y:S01]  /*1df40*/  LDSM.16.M88.4 R88, [R180+0x8800] ;  /* 0x00880000b458783b */ /* 0x000ea20000000200 */
[----:B------:R-:W-:-:S04]  /*1df50*/  IMAD.MOV.U32 R201, RZ, RZ, R99 ;  /* 0x000000ffffc97224 */ /* 0x000fc800078e0063 */
[C---:B------:R-:W-:Y:S01]  /*1df60*/  HMMA.16816.F32.BF16 R36, R20.reuse, R94, R36 ;  /* 0x0000005e1424723c */ /* 0x040fe20000041824 */
[----:B------:R-:W-:Y:S01]  /*1df70*/  IMAD.MOV.U32 R233, RZ, RZ, R98 ;  /* 0x000000ffffe97224 */ /* 0x000fe200078e0062 */
[----:B------:R-:W-:Y:S01]  /*1df80*/  MOV R156, R104 ;  /* 0x00000068009c7202 */ /* 0x000fe20000000f00 */
[----:B------:R-:W-:Y:S02]  /*1df90*/  IMAD.MOV.U32 R117, RZ, RZ, R97 ;  /* 0x000000ffff757224 */ /* 0x000fe400078e0061 */
[----:B------:R-:W-:Y:S02]  /*1dfa0*/  IMAD.MOV.U32 R200, RZ, RZ, R96 ;  /* 0x000000ffffc87224 */ /* 0x000fe400078e0060 */
[----:B------:R-:W-:Y:S01]  /*1dfb0*/  IMAD.MOV.U32 R232, RZ, RZ, R107 ;  /* 0x000000ffffe87224 */ /* 0x000fe200078e006b */
[----:B------:R-:W2:Y:S01]  /*1dfc0*/  LDSM.16.M88.4 R96, [R180+0x9000] ;  /* 0x00900000b460783b */ /* 0x000ea20000000200 */
[----:B------:R-:W-:Y:S02]  /*1dfd0*/  IMAD.MOV.U32 R222, RZ, RZ, R106 ;  /* 0x000000ffffde7224 */ /* 0x000fe400078e006a */
[----:B------:R-:W-:Y:S01]  /*1dfe0*/  IMAD.MOV.U32 R202, RZ, RZ, R105 ;  /* 0x000000ffffca7224 */ /* 0x000fe200078e0069 */
[----:B------:R-:W-:Y:S01]  /*1dff0*/  MOV R136, R113 ;  /* 0x0000007100887202 */ /* 0x000fe20000000f00 */
[----:B------:R-:W2:Y:S01]  /*1e000*/  LDSM.16.M88.4 R104, [R76+0x8000] ;  /* 0x008000004c68783b */ /* 0x000ea20000000200 */
[----:B------:R-:W-:Y:S01]  /*1e010*/  IMAD.MOV.U32 R137, RZ, RZ, R112 ;  /* 0x000000ffff897224 */ /* 0x000fe200078e0070 */
[----:B---3--:R-:W-:Y:S01]  /*1e020*/  HMMA.16816.F32.BF16 R28, R20, R54, R28 ;  /* 0x00000036141c723c */ /* 0x008fe2000004181c */
[----:B------:R-:W-:-:S02]  /*1e030*/  IMAD.MOV.U32 R135, RZ, RZ, R114 ;  /* 0x000000ffff877224 */ /* 0x000fc400078e0072 */
[----:B------:R-:W-:Y:S02]  /*1e040*/  IMAD.MOV.U32 R134, RZ, RZ, R115 ;  /* 0x000000ffff867224 */ /* 0x000fe400078e0073 */
[----:B------:R-:W3:Y:S01]  /*1e050*/  LDSM.16.M88.4 R112, [R76+0x7000] ;  /* 0x007000004c70783b */ /* 0x000ee20000000200 */
[----:B------:R-:W-:Y:S01]  /*1e060*/  IMAD.MOV.U32 R118, RZ, RZ, R109 ;  /* 0x000000ffff767224 */ /* 0x000fe200078e006d */
[----:B------:R-:W-:Y:S01]  /*1e070*/  MOV R231, R108 ;  /* 0x0000006c00e77202 */ /* 0x000fe20000000f00 */
[C---:B-1----:R-:W-:Y:S01]  /*1e080*/  HMMA.16816.F32.BF16 R60, R8.reuse, R44, RZ ;  /* 0x0000002c083c723c */ /* 0x042fe200000418ff */
[----:B------:R-:W1:Y:S01]  /*1e090*/  LDSM.16.M88.4 R108, [R76+0x7800] ;  /* 0x007800004c6c783b */ /* 0x000e620000000200 */
[----:B------:R-:W-:Y:S02]  /*1e0a0*/  IMAD.MOV.U32 R230, RZ, RZ, R16 ;  /* 0x000000ffffe67224 */ /* 0x000fe400078e0010 */
[----:B------:R-:W-:Y:S02]  /*1e0b0*/  IMAD.MOV.U32 R229, RZ, RZ, R17 ;  /* 0x000000ffffe57224 */ /* 0x000fe400078e0011 */
[----:B------:R-:W-:Y:S01]  /*1e0c0*/  HMMA.16816.F32.BF16 R64, R8, R102, RZ ;  /* 0x000000660840723c */ /* 0x000fe200000418ff */
[----:B------:R-:W-:-:S02]  /*1e0d0*/  IMAD.MOV.U32 R228, RZ, RZ, R18 ;  /* 0x000000ffffe47224 */ /* 0x000fc400078e0012 */
[----:B------:R-:W-:-:S03]  /*1e0e0*/  IMAD.MOV.U32 R68, RZ, RZ, R19 ;  /* 0x000000ffff447224 */ /* 0x000fc600078e0013 */
[----:B------:R-:W-:Y:S01]  /*1e0f0*/  HMMA.16816.F32.BF16 R32, R20, R52, R32 ;  /* 0x000000341420723c */ /* 0x000fe20000041820 */
[----:B------:R-:W-:Y:S02]  /*1e100*/  IMAD.MOV.U32 R227, RZ, RZ, R36 ;  /* 0x000000ffffe37224 */ /* 0x000fe400078e0024 */
[----:B------:R-:W-:-:S03]  /*1e110*/  IMAD.MOV.U32 R226, RZ, RZ, R37 ;  /* 0x000000ffffe27224 */ /* 0x000fc600078e0025 */
[----:B------:R-:W-:Y:S01]  /*1e120*/  HMMA.16816.F32.BF16 R56, R8, R46, RZ ;  /* 0x0000002e0838723c */ /* 0x000fe200000418ff */
[----:B------:R-:W-:Y:S02]  /*1e130*/  IMAD.MOV.U32 R225, RZ, RZ, R38 ;  /* 0x000000ffffe17224 */ /* 0x000fe400078e0026 */
[----:B------:R-:W-:-:S03]  /*1e140*/  IMAD.MOV.U32 R224, RZ, RZ, R39 ;  /* 0x000000ffffe07224 */ /* 0x000fc600078e0027 */
[C---:B----4-:R-:W-:Y:S06]  /*1e150*/  HMMA.16816.F32.BF16 R44, R8.reuse, R42, RZ ;  /* 0x0000002a082c723c */ /* 0x050fec00000418ff */
[C---:B------:R-:W-:Y:S06]  /*1e160*/  HMMA.16816.F32.BF16 R16, R8.reuse, R84, RZ ;  /* 0x000000540810723c */ /* 0x040fec00000418ff */
[C---:B------:R-:W-:Y:S06]  /*1e170*/  HMMA.16816.F32.BF16 R48, R8.reuse, R40, RZ ;  /* 0x000000280830723c */ /* 0x040fec00000418ff */
[C---:B------:R-:W-:Y:S06]  /*1e180*/  HMMA.16816.F32.BF16 R40, R8.reuse, R72, RZ ;  /* 0x000000480828723c */ /* 0x040fec00000418ff */
[----:B------:R-:W-:Y:S01]  /*1e190*/  HMMA.16816.F32.BF16 R36, R8, R74, RZ ;  /* 0x0000004a0824723c */ /* 0x000fe200000418ff */
[----:B------:R-:W-:-:S05]  /*1e1a0*/  IMAD.MOV.U32 R175, RZ, RZ, R28 ;  /* 0x000000ffffaf7224 */ /* 0x000fca00078e001c */
[C---:B------:R-:W-:Y:S01]  /*1e1b0*/  HMMA.16816.F32.BF16 R52, R8.reuse, R86, RZ ;  /* 0x000000560834723c */ /* 0x040fe200000418ff */
[----:B------:R-:W-:Y:S02]  /*1e1c0*/  IMAD.MOV.U32 R174, RZ, RZ, R29 ;  /* 0x000000ffffae7224 */ /* 0x000fe400078e001d */
[----:B------:R-:W-:Y:S02]  /*1e1d0*/  IMAD.MOV.U32 R173, RZ, RZ, R30 ;  /* 0x000000ffffad7224 */ /* 0x000fe400078e001e */
[----:B------:R-:W-:Y:S02]  /*1e1e0*/  IMAD.MOV.U32 R172, RZ, RZ, R31 ;  /* 0x000000ffffac7224 */ /* 0x000fe400078e001f */
[----:B------:R-:W-:Y:S01]  /*1e1f0*/  HMMA.16816.F32.BF16 R28, R8, R82, RZ ;  /* 0x00000052081c723c */ /* 0x000fe200000418ff */
[----:B------:R-:W-:Y:S02]  /*1e200*/  IMAD.MOV.U32 R235, RZ, RZ, R200 ;  /* 0x000000ffffeb7224 */ /* 0x000fe400078e00c8 */
[----:B------:R-:W-:Y:S01]  /*1e210*/  IMAD.MOV.U32 R236, RZ, RZ, R233 ;  /* 0x000000ffffec7224 */ /* 0x000fe200078e00e9 */
[----:B------:R-:W-:-:S02]  /*1e220*/  MOV R233, R79 ;  /* 0x0000004f00e97202 */ /* 0x000fc40000000f00 */
[C---:B------:R-:W-:Y:S01]  /*1e230*/  HMMA.16816.F32.BF16 R244, R20.reuse, R128, R60 ;  /* 0x0000008014f4723c */ /* 0x040fe2000004183c */
[----:B------:R-:W-:Y:S01]  /*1e240*/  MOV R69, R235 ;  /* 0x000000eb00457202 */ /* 0x000fe20000000f00 */
[----:B------:R-:W-:Y:S01]  /*1e250*/  IMAD.MOV.U32 R234, RZ, RZ, R118 ;  /* 0x000000ffffea7224 */ /* 0x000fe200078e0076 */
[----:B------:R-:W-:Y:S01]  /*1e260*/  MOV R199, R32 ;  /* 0x0000002000c77202 */ /* 0x000fe20000000f00 */
[----:B------:R-:W-:Y:S02]  /*1e270*/  IMAD.MOV.U32 R198, RZ, RZ, R33 ;  /* 0x000000ffffc67224 */ /* 0x000fe400078e0021 */
[----:B------:R-:W-:Y:S01]  /*1e280*/  HMMA.16816.F32.BF16 R64, R20, R70, R64 ;  /* 0x000000461440723c */ /* 0x000fe20000041840 */
[----:B------:R-:W-:Y:S01]  /*1e290*/  MOV R128, R68 ;  /* 0x0000004400807202 */ /* 0x000fe20000000f00 */
[----:B------:R-:W-:Y:S02]  /*1e2a0*/  IMAD.MOV.U32 R129, RZ, RZ, R227 ;  /* 0x000000ffff817224 */ /* 0x000fe400078e00e3 */
[----:B------:R-:W-:-:S02]  /*1e2b0*/  IMAD.MOV.U32 R68, RZ, RZ, R204 ;  /* 0x000000ffff447224 */ /* 0x000fc400078e00cc */
[C---:B--2---:R-:W-:Y:S01]  /*1e2c0*/  HMMA.16816.F32.BF16 R100, R8.reuse, R88, RZ ;  /* 0x000000580864723c */ /* 0x044fe200000418ff */
[----:B------:R-:W-:Y:S02]  /*1e2d0*/  IMAD.MOV.U32 R70, RZ, RZ, R210 ;  /* 0x000000ffff467224 */ /* 0x000fe400078e00d2 */
[----:B------:R-:W-:Y:S02]  /*1e2e0*/  IMAD.MOV.U32 R197, RZ, RZ, R34 ;  /* 0x000000ffffc57224 */ /* 0x000fe400078e0022 */
[----:B------:R-:W-:Y:S01]  /*1e2f0*/  IMAD.MOV.U32 R196, RZ, RZ, R35 ;  /* 0x000000ffffc47224 */ /* 0x000fe200078e0023 */
[----:B------:R-:W-:Y:S01]  /*1e300*/  HMMA.16816.F32.BF16 R92, R8, R90, RZ ;  /* 0x0000005a085c723c */ /* 0x000fe200000418ff */
[----:B------:R-:W-:Y:S02]  /*1e310*/  IMAD.MOV.U32 R63, RZ, RZ, R211 ;  /* 0x000000ffff3f7224 */ /* 0x000fe400078e00d3 */
[----:B------:R-:W-:-:S03]  /*1e320*/  IMAD.MOV.U32 R71, RZ, RZ, R209 ;  /* 0x000000ffff477224 */ /* 0x000fc600078e00d1 */
[----:B------:R-:W-:Y:S01]  /*1e330*/  HMMA.16816.F32.BF16 R72, R8, R126, RZ ;  /* 0x0000007e0848723c */ /* 0x000fe200000418ff */
[----:B------:R-:W-:Y:S02]  /*1e340*/  IMAD.MOV.U32 R60, RZ, RZ, R226 ;  /* 0x000000ffff3c7224 */ /* 0x000fe400078e00e2 */
[----:B------:R-:W-:-:S03]  /*1e350*/  IMAD.MOV.U32 R27, RZ, RZ, R234 ;  /* 0x000000ffff1b7224 */ /* 0x000fc600078e00ea */
[----:B------:R-:W-:Y:S01]  /*1e360*/  HMMA.16816.F32.BF16 R88, R8, R96, RZ ;  /* 0x000000600858723c */ /* 0x000fe200000418ff */
[----:B------:R-:W-:Y:S01]  /*1e370*/  MOV R126, R208 ;  /* 0x000000d0007e7202 */ /* 0x000fe20000000f00 */
[----:B------:R-:W-:-:S04]  /*1e380*/  IMAD.MOV.U32 R220, RZ, RZ, R233 ;  /* 0x000000ffffdc7224 */ /* 0x000fc800078e00e9 */
[----:B------:R-:W-:Y:S01]  /*1e390*/  HMMA.16816.F32.BF16 R84, R8, R98, RZ ;  /* 0x000000620854723c */ /* 0x000fe200000418ff */
[----:B------:R-:W-:Y:S02]  /*1e3a0*/  IMAD.MOV.U32 R61, RZ, RZ, R225 ;  /* 0x000000ffff3d7224 */ /* 0x000fe400078e00e1 */
[----:B------:R-:W-:-:S03]  /*1e3b0*/  IMAD.MOV.U32 R62, RZ, RZ, R224 ;  /* 0x000000ffff3e7224 */ /* 0x000fc600078e00e0 */
[----:B------:R-:W-:Y:S06]  /*1e3c0*/  HMMA.16816.F32.BF16 R32, R8, R80, RZ ;  /* 0x000000500820723c */ /* 0x000fec00000418ff */
[C---:B------:R-:W-:Y:S06]  /*1e3d0*/  HMMA.16816.F32.BF16 R240, R20.reuse, R130, R56 ;  /* 0x0000008214f0723c */ /* 0x040fec0000041838 */
[----:B------:R-:W-:Y:S01]  /*1e3e0*/  HMMA.16816.F32.BF16 R96, R20, R122, R44 ;  /* 0x0000007a1460723c */ /* 0x000fe2000004182c */
[----:B------:R-:W-:-:S05]  /*1e3f0*/  IMAD.MOV.U32 R131, RZ, RZ, R236 ;  /* 0x000000ffff837224 */ /* 0x000fca00078e00ec */
[----:B------:R-:W-:Y:S01]  /*1e400*/  HMMA.16816.F32.BF16 R208, R20, R104, R16 ;  /* 0x0000006814d0723c */ /* 0x000fe20000041810 */
[----:B------:R2:W-:Y:S01]  /*1e410*/  LDSM.16.M88.4 R16, [R2] ;  /* 0x000000000210783b */ /* 0x0005e20000000200 */
[----:B------:R-:W-:Y:S01]  /*1e420*/  IMAD.MOV.U32 R123, RZ, RZ, R68 ;  /* 0x000000ffff7b7224 */ /* 0x000fe200078e0044 */
[----:B------:R-:W-:-:S03]  /*1e430*/  MOV R68, R141 ;  /* 0x0000008d00447202 */ /* 0x000fc60000000f00 */
[----:B------:R-:W-:Y:S01]  /*1e440*/  HMMA.16816.F32.BF16 R80, R8, R124, RZ ;  /* 0x0000007c0850723c */ /* 0x000fe200000418ff */
[----:B------:R-:W-:Y:S02]  /*1e450*/  IMAD.MOV.U32 R104, RZ, RZ, R129 ;  /* 0x000000ffff687224 */ /* 0x000fe400078e0081 */
[----:B------:R-:W4:Y:S01]  /*1e460*/  LDL.LU R129, [R1+0x110] ;  /* 0x0001100001817983 */ /* 0x000f220000300800 */
[----:B------:R-:W-:Y:S02]  /*1e470*/  IMAD.MOV.U32 R57, RZ, RZ, R230 ;  /* 0x000000ffff397224 */ /* 0x000fe400078e00e6 */
[C---:B---3--:R-:W-:Y:S01]  /*1e480*/  HMMA.16816.F32.BF16 R236, R20.reuse, R112, R40 ;  /* 0x0000007014ec723c */ /* 0x048fe20000041828 */
[----:B------:R-:W-:Y:S01]  /*1e490*/  IMAD.MOV.U32 R10, RZ, RZ, R232 ;  /* 0x000000ffff0a7224 */ /* 0x000fe200078e00e8 */
[----:B------:R3:W5:Y:S01]  /*1e4a0*/  LDL.LU R141, [R1+0x17c] ;  /* 0x00017c00018d7983 */ /* 0x0007620000300800 */
[----:B------:R-:W-:Y:S02]  /*1e4b0*/  IMAD.MOV.U32 R11, RZ, RZ, R231 ;  /* 0x000000ffff0b7224 */ /* 0x000fe400078e00e7 */
[----:B------:R-:W-:Y:S01]  /*1e4c0*/  IMAD.MOV.U32 R58, RZ, RZ, R229 ;  /* 0x000000ffff3a7224 */ /* 0x000fe200078e00e5 */
[----:B------:R-:W-:Y:S01]  /*1e4d0*/  HMMA.16816.F32.BF16 R232, R20, R114, R36 ;  /* 0x0000007214e8723c */ /* 0x000fe20000041824 */
[----:B------:R-:W-:Y:S01]  /*1e4e0*/  MOV R113, R70 ;  /* 0x0000004600717202 */ /* 0x000fe20000000f00 */
[----:B------:R-:W-:Y:S01]  /*1e4f0*/  IMAD.MOV.U32 R59, RZ, RZ, R228 ;  /* 0x000000ffff3b7224 */ /* 0x000fe200078e00e4 */
[----:B------:R-:W3:Y:S01]  /*1e500*/  LDSM.16.M88.4 R40, [R76+0x8800] ;  /* 0x008800004c28783b */ /* 0x000ee20000000200 */
[----:B------:R-:W-:-:S02]  /*1e510*/  IMAD.MOV.U32 R70, RZ, RZ, R139 ;  /* 0x000000ffff467224 */ /* 0x000fc400078e008b */
[----:B--2---:R-:W-:Y:S01]  /*1e520*/  IMAD.MOV.U32 R2, RZ, RZ, R69 ;  /* 0x000000ffff027224 */ /* 0x004fe200078e0045 */
[----:B------:R-:W2:Y:S01]  /*1e530*/  LDSM.16.M88.4 R36, [R76+0x9000] ;  /* 0x009000004c24783b */ /* 0x000ea20000000200 */
[----:B------:R-:W-:Y:S01]  /*1e540*/  IMAD.MOV.U32 R69, RZ, RZ, R140 ;  /* 0x000000ffff457224 */ /* 0x000fe200078e008c */
[----:B------:R-:W-:Y:S01]  /*1e550*/  HMMA.16816.F32.BF16 R228, R20, R106, R52 ;  /* 0x0000006a14e4723c */ /* 0x000fe20000041834 */
[----:B------:R-:W-:Y:S01]  /*1e560*/  IMAD.MOV.U32 R114, RZ, RZ, R71 ;  /* 0x000000ffff727224 */ /* 0x000fe200078e0047 */
[----:B------:R1:W5:Y:S01]  /*1e570*/  LDL.LU R140, [R1+0x178] ;  /* 0x00017800018c7983 */ /* 0x0003620000300800 */
[----:B------:R-:W-:Y:S02]  /*1e580*/  IMAD.MOV.U32 R105, RZ, RZ, R60 ;  /* 0x000000ffff697224 */ /* 0x000fe400078e003c */
[----:B------:R-:W-:Y:S01]  /*1e590*/  IMAD.MOV.U32 R71, RZ, RZ, R138 ;  /* 0x000000ffff477224 */ /* 0x000fe200078e008a */
[----:B------:R2:W5:Y:S01]  /*1e5a0*/  LDL.LU R139, [R1+0x174] ;  /* 0x00017400018b7983 */ /* 0x0005620000300800 */
[----:B------:R-:W-:-:S02]  /*1e5b0*/  IMAD.MOV.U32 R106, RZ, RZ, R61 ;  /* 0x000000ffff6a7224 */ /* 0x000fc400078e003d */
[----:B------:R-:W-:Y:S01]  /*1e5c0*/  IMAD.MOV.U32 R60, RZ, RZ, R137 ;  /* 0x000000ffff3c7224 */ /* 0x000fe200078e0089 */
[----:B------:R2:W5:Y:S01]  /*1e5d0*/  LDL.LU R138, [R1+0x170] ;  /* 0x00017000018a7983 */ /* 0x0005620000300800 */
[----:B------:R-:W-:Y:S02]  /*1e5e0*/  IMAD.MOV.U32 R107, RZ, RZ, R62 ;  /* 0x000000ffff6b7224 */ /* 0x000fe400078e003e */
        /* <DEDUP_REMOVED lines=10> */
[C---:B-1----:R-:W-:Y:S01]  /*1e690*/  HMMA.16816.F32.BF16 R204, R20.reuse, R110, R28 ;  /* 0x0000006e14cc723c */ /* 0x042fe2000004181c */
[----:B------:R1:W5:Y:S04]  /*1e6a0*/  LDL.LU R134, [R1+0x160] ;  /* 0x0001600001867983 */ /* 0x0003680000300800 */
[----:B------:R-:W4:Y:S01]  /*1e6b0*/  LDL.LU R111, [R1+0x114] ;  /* 0x00011400016f7983 */ /* 0x000f220000300800 */
[----:B------:R-:W-:Y:S03]  /*1e6c0*/  HMMA.16816.F32.BF16 R224, R20, R108, R32 ;  /* 0x0000006c14e0723c */ /* 0x000fe60000041820 */
[----:B------:R3:W1:Y:S01]  /*1e6d0*/  LDSM.16.M88.4 R32, [R76+0x9800] ;  /* 0x009800004c20783b */ /* 0x0006620000000200 */
[----:B------:R-:W-:-:S02]  /*1e6e0*/  IMAD.MOV.U32 R79, RZ, RZ, R240 ;  /* 0x000000ffff4f7224 */ /* 0x000fc400078e00f0 */
[----:B------:R-:W-:Y:S01]  /*1e6f0*/  IMAD.MOV.U32 R118, RZ, RZ, R78 ;  /* 0x000000ffff767224 */ /* 0x000fe200078e004e */
[----:B------:R-:W-:Y:S01]  /*1e700*/  LDSM.16.M88.4 R52, [R131] ;  /* 0x000000008334783b */ /* 0x000fe20000000200 */
[----:B------:R-:W-:Y:S02]  /*1e710*/  IMAD.MOV.U32 R200, RZ, RZ, R77 ;  /* 0x000000ffffc87224 */ /* 0x000fe400078e004d */
[----:B------:R-:W-:Y:S01]  /*1e720*/  IMAD.MOV.U32 R56, RZ, RZ, R243 ;  /* 0x000000ffff387224 */ /* 0x000fe200078e00f3 */
[----:B------:R-:W1:Y:S01]  /*1e730*/  LDSM.16.M88.4 R28, [R10] ;  /* 0x000000000a1c783b */ /* 0x000e620000000200 */
[----:B------:R-:W-:Y:S02]  /*1e740*/  IMAD.MOV.U32 R77, RZ, RZ, R241 ;  /* 0x000000ffff4d7224 */ /* 0x000fe400078e00f1 */
[----:B------:R-:W-:Y:S01]  /*1e750*/  IMAD.MOV.U32 R78, RZ, RZ, R242 ;  /* 0x000000ffff4e7224 */ /* 0x000fe200078e00f2 */
[----:B------:R-:W1:Y:S01]  /*1e760*/  LDSM.16.M88.4 R8, [R11] ;  /* 0x000000000b08783b */ /* 0x000e620000000200 */
[----:B------:R-:W-:Y:S01]  /*1e770*/  HMMA.16816.F32.BF16 R240, R20, R120, R48 ;  /* 0x0000007814f0723c */ /* 0x000fe20000041830 */
[----:B------:R-:W-:-:S02]  /*1e780*/  IMAD.MOV.U32 R115, RZ, RZ, R126 ;  /* 0x000000ffff737224 */ /* 0x000fc400078e007e */
[----:B------:R-:W-:Y:S02]  /*1e790*/  IMAD.MOV.U32 R122, RZ, RZ, R125 ;  /* 0x000000ffff7a7224 */ /* 0x000fe400078e007d */
[----:B------:R-:W-:Y:S02]  /*1e7a0*/  IMAD.MOV.U32 R125, RZ, RZ, R213 ;  /* 0x000000ffff7d7224 */ /* 0x000fe400078e00d5 */
[----:B------:R-:W-:Y:S01]  /*1e7b0*/  IMAD.MOV.U32 R121, RZ, RZ, R124 ;  /* 0x000000ffff797224 */ /* 0x000fe200078e007c */
[----:B------:R-:W-:Y:S01]  /*1e7c0*/  MOV R124, R214 ;  /* 0x000000d6007c7202 */ /* 0x000fe20000000f00 */
[----:B------:R-:W-:Y:S02]  /*1e7d0*/  IMAD.MOV.U32 R50, RZ, RZ, R215 ;  /* 0x000000ffff327224 */ /* 0x000fe400078e00d7 */
[----:B---3--:R-:W-:Y:S02]  /*1e7e0*/  IMAD.MOV.U32 R76, RZ, RZ, R79 ;  /* 0x000000ffff4c7224 */ /* 0x008fe400078e004f */
[----:B------:R-:W-:-:S02]  /*1e7f0*/  IMAD.MOV.U32 R79, RZ, RZ, R56 ;  /* 0x000000ffff4f7224 */ /* 0x000fc400078e0038 */
[----:B------:R-:W-:Y:S02]  /*1e800*/  IMAD.MOV.U32 R126, RZ, RZ, R212 ;  /* 0x000000ffff7e7224 */ /* 0x000fe400078e00d4 */
[----:B------:R-:W-:Y:S01]  /*1e810*/  IMAD.MOV.U32 R56, RZ, RZ, R57 ;  /* 0x000000ffff387224 */ /* 0x000fe200078e0039 */
[----:B------:R-:W-:Y:S01]  /*1e820*/  HMMA.16816.F32.BF16 R212, R20, R40, R100 ;  /* 0x0000002814d4723c */ /* 0x000fe20000041864 */
[----:B------:R-:W-:Y:S01]  /*1e830*/  MOV R57, R58 ;  /* 0x0000003a00397202 */ /* 0x000fe20000000f00 */
[----:B------:R-:W-:Y:S02]  /*1e840*/  IMAD.MOV.U32 R58, RZ, RZ, R59 ;  /* 0x000000ffff3a7224 */ /* 0x000fe400078e003b */
[----:B------:R-:W-:-:S03]  /*1e850*/  IMAD.MOV.U32 R59, RZ, RZ, R128 ;  /* 0x000000ffff3b7224 */ /* 0x000fc600078e0080 */
[----:B------:R-:W-:Y:S01]  /*1e860*/  IMAD.MOV.U32 R100, RZ, RZ, R199 ;  /* 0x000000ffff647224 */ /* 0x000fe200078e00c7 */
[----:B------:R-:W-:Y:S01]  /*1e870*/  MOV R101, R198 ;  /* 0x000000c600657202 */ /* 0x000fe20000000f00 */
[----:B------:R-:W-:Y:S02]  /*1e880*/  IMAD.MOV.U32 R102, RZ, RZ, R197 ;  /* 0x000000ffff667224 */ /* 0x000fe400078e00c5 */
[----:B------:R-:W-:Y:S02]  /*1e890*/  IMAD.MOV.U32 R103, RZ, RZ, R196 ;  /* 0x000000ffff677224 */ /* 0x000fe400078e00c4 */
[----:B--2---:R-:W-:Y:S01]  /*1e8a0*/  HMMA.16816.F32.BF16 R196, R20, R36, R88 ;  /* 0x0000002414c4723c */ /* 0x004fe20000041858 */
        /* <DEDUP_REMOVED lines=12> */
[----:B------:R-:W-:Y:S01]  /*1e970*/  IMAD.MOV.U32 R89, RZ, RZ, R174 ;  /* 0x000000ffff597224 */ /* 0x000fe200078e00ae */
[----:B------:R-:W-:Y:S01]  /*1e980*/  MOV R108, R133 ;  /* 0x00000085006c7202 */ /* 0x000fe20000000f00 */
[----:B------:R-:W-:Y:S01]  /*1e990*/  IMAD.MOV.U32 R90, RZ, RZ, R173 ;  /* 0x000000ffff5a7224 */ /* 0x000fe200078e00ad */
[C---:B-1----:R-:W-:Y:S01]  /*1e9a0*/  HMMA.16816.F32.BF16 R92, R20.reuse, R34, R72 ;  /* 0x00000022145c723c */ /* 0x042fe20000041848 */
[----:B------:R-:W-:Y:S01]  /*1e9b0*/  IMAD.MOV.U32 R91, RZ, RZ, R172 ;  /* 0x000000ffff5b7224 */ /* 0x000fe200078e00ac */
[----:B------:R-:W-:Y:S04]  /*1e9c0*/  LDSM.16.M88.4 R40, [R41] ;  /* 0x000000002928783b */ /* 0x000fe80000000200 */
[----:B------:R-:W-:Y:S01]  /*1e9d0*/  HMMA.16816.F32.BF16 R172, R20, R38, R84 ;  /* 0x0000002614ac723c */ /* 0x000fe20000041854 */
[----:B------:R-:W-:Y:S01]  /*1e9e0*/  IMAD.MOV.U32 R73, RZ, RZ, R48 ;  /* 0x000000ffff497224 */ /* 0x000fe200078e0030 */
[----:B------:R-:W-:Y:S01]  /*1e9f0*/  MOV R75, R50 ;  /* 0x00000032004b7202 */ /* 0x000fe20000000f00 */
[----:B------:R-:W-:Y:S01]  /*1ea00*/  IMAD.MOV.U32 R74, RZ, RZ, R49 ;  /* 0x000000ffff4a7224 */ /* 0x000fe200078e0031 */
[----:B------:R1:W5:Y:S01]  /*1ea10*/  LDL.LU R133, [R1+0x15c] ;  /* 0x00015c0001857983 */ /* 0x0003620000300800 */
[----:B------:R-:W-:-:S03]  /*1ea20*/  IMAD.MOV.U32 R72, RZ, RZ, R46 ;  /* 0x000000ffff487224 */ /* 0x000fc600078e002e */
[----:B------:R-:W-:Y:S01]  /*1ea30*/  LDSM.16.M88.4 R48, [R51] ;  /* 0x000000003330783b */ /* 0x000fe20000000200 */
[----:B------:R-:W-:Y:S01]  /*1ea40*/  IMAD.MOV.U32 R109, RZ, RZ, R132 ;  /* 0x000000ffff6d7224 */ /* 0x000fe200078e0084 */
[C---:B------:R-:W-:Y:S02]  /*1ea50*/  HMMA.16816.F32.BF16 R84, R16.reuse, R28, R60 ;  /* 0x0000001c1054723c */ /* 0x040fe4000004183c */
[----:B------:R1:W5:Y:S04]  /*1ea60*/  LDL.LU R132, [R1+0x158] ;  /* 0x0001580001847983 */ /* 0x0003680000300800 */
[C---:B------:R-:W-:Y:S01]  /*1ea70*/  HMMA.16816.F32.BF16 R68, R16.reuse, R30, R68 ;  /* 0x0000001e1044723c */ /* 0x040fe20000041844 */
[----:B------:R-:W2:Y:S04]  /*1ea80*/  LDSM.16.M88.4 R28, [R2] ;  /* 0x00000000021c783b */ /* 0x000ea80000000200 */
[----:B------:R1:W5:Y:S01]  /*1ea90*/  LDL.LU R119, [R1+0x154] ;  /* 0x0001540001777983 */ /* 0x0003620000300800 */
[C---:B------:R-:W-:Y:S03]  /*1eaa0*/  HMMA.16816.F32.BF16 R60, R16.reuse, R8, R124 ;  /* 0x00000008103c723c */ /* 0x040fe6000004187c */
[----:B------:R1:W5:Y:S03]  /*1eab0*/  LDL.LU R116, [R1+0x150] ;  /* 0x0001500001747983 */ /* 0x0003660000300800 */
[C---:B------:R-:W-:Y:S01]  /*1eac0*/  HMMA.16816.F32.BF16 R124, R16.reuse, R52, R160 ;  /* 0x00000034107c723c */ /* 0x040fe200000418a0 */
[----:B------:R1:W5:Y:S04]  /*1ead0*/  LDL.LU R25, [R1+0x14c] ;  /* 0x00014c0001197983 */ /* 0x0003680000300800 */
[----:B------:R1:W5:Y:S01]  /*1eae0*/  LDL.LU R24, [R1+0x148] ;  /* 0x0001480001187983 */ /* 0x0003620000300800 */
[----:B------:R-:W-:Y:S03]  /*1eaf0*/  HMMA.16816.F32.BF16 R160, R16, R54, R72 ;  /* 0x0000003610a0723c */ /* 0x000fe60000041848 */
[----:B------:R-:W-:Y:S01]  /*1eb00*/  LDSM.16.M88.4 R52, [R222] ;  /* 0x00000000de34783b */ /* 0x000fe20000000200 */
[----:B----4-:R-:W-:-:S02]  /*1eb10*/  IMAD.MOV.U32 R37, RZ, RZ, R129 ;  /* 0x000000ffff257224 */ /* 0x010fc400078e0081 */
[----:B--2---:R-:W-:Y:S01]  /*1eb20*/  HMMA.16816.F32.BF16 R96, R16, R30, R96 ;  /* 0x0000001e1060723c */ /* 0x004fe20000041860 */
[----:B------:R1:W5:Y:S04]  /*1eb30*/  LDL.LU R14, [R1+0x144] ;  /* 0x00014400010e7983 */ /* 0x0003680000300800 */
[----:B------:R-:W-:Y:S01]  /*1eb40*/  LDSM.16.M88.4 R36, [R37] ;  /* 0x000000002524783b */ /* 0x000fe20000000200 */
[----:B------:R-:W-:Y:S03]  /*1eb50*/  HMMA.16816.F32.BF16 R128, R20, R32, R80 ;  /* 0x000000201480723c */ /* 0x000fe60000041850 */
[----:B------:R-:W-:Y:S04]  /*1eb60*/  LDSM.16.M88.4 R20, [R27] ;  /* 0x000000001b14783b */ /* 0x000fe80000000200 */
[----:B------:R-:W-:-:S02]  /*1eb70*/  IMAD.MOV.U32 R82, RZ, RZ, R44 ;  /* 0x000000ffff527224 */ /* 0x000fc400078e002c */
[----:B------:R-:W-:Y:S02]  /*1eb80*/  IMAD.MOV.U32 R83, RZ, RZ, R45 ;  /* 0x000000ffff537224 */ /* 0x000fe400078e002d */
[----:B------:R-:W2:Y:S01]  /*1eb90*/  LDSM.16.M88.4 R44, [R47] ;  /* 0x000000002f2c783b */ /* 0x000ea20000000200 */
[----:B------:R-:W-:-:S06]  /*1eba0*/  MOV R33, R111 ;  /* 0x0000006f00217202 */ /* 0x000fcc0000000f00 */
[----:B------:R-:W3:Y:S01]  /*1ebb0*/  LDSM.16.M88.4 R32, [R33] ;  /* 0x000000002120783b */ /* 0x000ee20000000200 */
[----:B------:R-:W-:Y:S02]  /*1ebc0*/  IMAD.MOV.U32 R80, RZ, RZ, R108 ;  /* 0x000000ffff507224 */ /* 0x000fe400078e006c */
[----:B------:R-:W-:Y:S02]  /*1ebd0*/  IMAD.MOV.U32 R81, RZ, RZ, R109 ;  /* 0x000000ffff517224 */ /* 0x000fe400078e006d */
[C---:B------:R-:W-:Y:S01]  /*1ebe0*/  HMMA.16816.F32.BF16 R108, R16.reuse, R10, R176 ;  /* 0x0000000a106c723c */ /* 0x040fe200000418b0 */
[----:B------:R-:W-:Y:S05]  /*1ebf0*/  LDSM.16.M88.4 R8, [R220] ;  /* 0x00000000dc08783b */ /* 0x000fea0000000200 */
[C---:B------:R-:W-:Y:S06]  /*1ec00*/  HMMA.16816.F32.BF16 R176, R16.reuse, R48, R80 ;  /* 0x0000003010b0723c */ /* 0x040fec0000041850 */
[C---:B--2---:R-:W-:Y:S06]  /*1ec10*/  HMMA.16816.F32.BF16 R112, R16.reuse, R44, R112 ;  /* 0x0000002c1070723c */ /* 0x044fec0000041870 */
[C---:B------:R-:W-:Y:S01]  /*1ec20*/  HMMA.16816.F32.BF16 R104, R16.reuse, R46, R104 ;  /* 0x0000002e1068723c */ /* 0x040fe20000041868 */
[----:B------:R-:W2:Y:S05]  /*1ec30*/  LDSM.16.M88.4 R44, [R156] ;  /* 0x000000009c2c783b */ /* 0x000eaa0000000200 */
[C---:B------:R-:W-:Y:S06]  /*1ec40*/  HMMA.16816.F32.BF16 R80, R16.reuse, R36, R56 ;  /* 0x000000241050723c */ /* 0x040fec0000041838 */
[C---:B---3--:R-:W-:Y:S06]  /*1ec50*/  HMMA.16816.F32.BF16 R56, R16.reuse, R32, R244 ;  /* 0x000000201038723c */ /* 0x048fec00000418f4 */
[C---:B------:R-:W-:Y:S01]  /*1ec60*/  HMMA.16816.F32.BF16 R76, R16.reuse, R34, R76 ;  /* 0x00000022104c723c */ /* 0x040fe2000004184c */
[----:B------:R-:W3:Y:S05]  /*1ec70*/  LDSM.16.M88.4 R32, [R118] ;  /* 0x000000007620783b */ /* 0x000eea0000000200 */
[C---:B------:R-:W-:Y:S01]  /*1ec80*/  HMMA.16816.F32.BF16 R64, R16.reuse, R38, R64 ;  /* 0x000000261040723c */ /* 0x040fe20000041840 */
[----:B------:R-:W4:Y:S05]  /*1ec90*/  LDSM.16.M88.4 R36, [R181] ;  /* 0x00000000b524783b */ /* 0x000f2a0000000200 */
[C---:B--2---:R-:W-:Y:S06]  /*1eca0*/  HMMA.16816.F32.BF16 R212, R16.reuse, R44, R212 ;  /* 0x0000002c10d4723c */ /* 0x044fec00000418d4 */
[C---:B------:R-:W-:Y:S06]  /*1ecb0*/  HMMA.16816.F32.BF16 R244, R16.reuse, R46, R200 ;  /* 0x0000002e10f4723c */ /* 0x040fec00000418c8 */
[C---:B------:R-:W-:Y:S01]  /*1ecc0*/  HMMA.16816.F32.BF16 R72, R16.reuse, R28, R240 ;  /* 0x0000001c1048723c */ /* 0x040fe200000418f0 */
[----:B------:R2:W1:Y:S05]  /*1ecd0*/  LDSM.16.M88.4 R28, [R117] ;  /* 0x00000000751c783b */ /* 0x00046a0000000200 */
[C---:B---3--:R-:W-:Y:S06]  /*1ece0*/  HMMA.16816.F32.BF16 R44, R16.reuse, R32, R196 ;  /* 0x00000020102c723c */ /* 0x048fec00000418c4 */
[----:B------:R-:W-:Y:S01]  /*1ecf0*/  HMMA.16816.F32.BF16 R32, R16, R34, R172 ;  /* 0x000000221020723c */ /* 0x000fe200000418ac */
[----:B------:R-:W-:Y:S01]  /*1ed00*/  IMAD.MOV.U32 R200, RZ, RZ, R6 ;  /* 0x000000ffffc87224 */ /* 0x000fe200078e0006 */
[----:B------:R-:W-:Y:S01]  /*1ed10*/  MOV R203, R0 ;  /* 0x0000000000cb7202 */ /* 0x000fe20000000f00 */
[----:B------:R-:W-:-:S03]  /*1ed20*/  IMAD.MOV.U32 R201, RZ, RZ, R4 ;  /* 0x000000ffffc97224 */ /* 0x000fc600078e0004 */
[----:B------:R-:W-:Y:S01]  /*1ed30*/  HMMA.16816.F32.BF16 R236, R16, R20, R236 ;  /* 0x0000001410ec723c */ /* 0x000fe200000418ec */
[----:B------:R-:W-:-:S05]  /*1ed40*/  IMAD.MOV.U32 R202, RZ, RZ, R3 ;  /* 0x000000ffffca7224 */ /* 0x000fca00078e0003 */
[C---:B------:R-:W-:Y:S01]  /*1ed50*/  HMMA.16816.F32.BF16 R232, R16.reuse, R22, R232 ;  /* 0x0000001610e8723c */ /* 0x040fe200000418e8 */
[----:B------:R-:W-:Y:S05]  /*1ed60*/  LDSM.16.M88.4 R20, [R186+0x800] ;  /* 0x00080000ba14783b */ /* 0x000fea0000000200 */
[C---:B------:R-:W-:Y:S06]  /*1ed70*/  HMMA.16816.F32.BF16 R224, R16.reuse, R8, R224 ;  /* 0x0000000810e0723c */ /* 0x040fec00000418e0 */
[----:B------:R-:W-:Y:S01]  /*1ed80*/  HMMA.16816.F32.BF16 R240, R16, R10, R204 ;  /* 0x0000000a10f0723c */ /* 0x000fe200000418cc */
[----:B------:R-:W3:Y:S01]  /*1ed90*/  LDSM.16.M88.4 R8, [R189] ;  /* 0x00000000bd08783b */ /* 0x000ee20000000200 */
[----:B------:R-:W-:Y:S01]  /*1eda0*/  IMAD.MOV.U32 R222, RZ, RZ, R33 ;  /* 0x000000ffffde7224 */ /* 0x000fe200078e0021 */
[----:B------:R-:W-:Y:S01]  /*1edb0*/  MOV R3, R32 ;  /* 0x0000002000037202 */ /* 0x000fe20000000f00 */
[----:B------:R-:W-:-:S02]  /*1edc0*/  IMAD.MOV.U32 R220, RZ, RZ, R34 ;  /* 0x000000ffffdc7224 */ /* 0x000fc400078e0022 */
[----:B------:R-:W-:Y:S02]  /*1edd0*/  IMAD.MOV.U32 R4, RZ, RZ, R35 ;  /* 0x000000ffff047224 */ /* 0x000fe400078e0023 */
[C---:B----4-:R-:W-:Y:S01]  /*1ede0*/  HMMA.16816.F32.BF16 R32, R16.reuse, R36, R200 ;  /* 0x000000241020723c */ /* 0x050fe200000418c8 */
[----:B------:R-:W-:Y:S02]  /*1edf0*/  IMAD.MOV.U32 R204, RZ, RZ, R26 ;  /* 0x000000ffffcc7224 */ /* 0x000fe400078e001a */
[----:B------:R-:W-:Y:S02]  /*1ee00*/  IMAD.MOV.U32 R205, RZ, RZ, R15 ;  /* 0x000000ffffcd7224 */ /* 0x000fe400078e000f */
[----:B------:R-:W-:Y:S02]  /*1ee10*/  IMAD.MOV.U32 R206, RZ, RZ, R13 ;  /* 0x000000ffffce7224 */ /* 0x000fe400078e000d */
[----:B------:R-:W-:Y:S01]  /*1ee20*/  IMAD.MOV.U32 R207, RZ, RZ, R12 ;  /* 0x000000ffffcf7224 */ /* 0x000fe200078e000c */
[C---:B------:R-:W-:Y:S06]  /*1ee30*/  HMMA.16816.F32.BF16 R208, R16.reuse, R52, R208 ;  /* 0x0000003410d0723c */ /* 0x040fec00000418d0 */
[----:B------:R-:W-:Y:S01]  /*1ee40*/  HMMA.16816.F32.BF16 R228, R16, R54, R228 ;  /* 0x0000003610e4723c */ /* 0x000fe200000418e4 */
[----:B------:R-:W-:-:S02]  /*1ee50*/  IMAD.MOV.U32 R53, RZ, RZ, R46 ;  /* 0x000000ffff357224 */ /* 0x000fc400078e002e */
[----:B------:R-:W-:-:S03]  /*1ee60*/  IMAD.MOV.U32 R52, RZ, RZ, R47 ;  /* 0x000000ffff347224 */ /* 0x000fc600078e002f */
[C---:B------:R-:W-:Y:S01]  /*1ee70*/  HMMA.16816.F32.BF16 R120, R16.reuse, R50, R120 ;  /* 0x000000321078723c */ /* 0x040fe20000041878 */
[----:B------:R-:W-:Y:S01]  /*1ee80*/  IMAD.MOV.U32 R55, RZ, RZ, R44 ;  /* 0x000000ffff377224 */ /* 0x000fe200078e002c */
[----:B------:R-:W-:Y:S01]  /*1ee90*/  LDSM.16.M88.4 R48, [R186+0x1800] ;  /* 0x00180000ba30783b */ /* 0x000fe20000000200 */
[----:B------:R-:W-:Y:S02]  /*1eea0*/  IMAD.MOV.U32 R54, RZ, RZ, R45 ;  /* 0x000000ffff367224 */ /* 0x000fe400078e002d */
[----:B--2---:R-:W-:Y:S01]  /*1eeb0*/  IMAD.MOV.U32 R117, RZ, RZ, R32 ;  /* 0x000000ffff757224 */ /* 0x004fe200078e0020 */
[C---:B------:R-:W-:Y:S01]  /*1eec0*/  HMMA.16816.F32.BF16 R100, R16.reuse, R40, R100 ;  /* 0x000000281064723c */ /* 0x040fe20000041864 */
[----:B------:R-:W-:Y:S02]  /*1eed0*/  IMAD.MOV.U32 R27, RZ, RZ, R33 ;  /* 0x000000ffff1b7224 */ /* 0x000fe400078e0021 */
[----:B------:R-:W-:Y:S02]  /*1eee0*/  IMAD.MOV.U32 R26, RZ, RZ, R34 ;  /* 0x000000ffff1a7224 */ /* 0x000fe400078e0022 */
[----:B------:R-:W-:Y:S01]  /*1eef0*/  IMAD.MOV.U32 R15, RZ, RZ, R35 ;  /* 0x000000ffff0f7224 */ /* 0x000fe200078e0023 */
[C---:B------:R-:W-:Y:S01]  /*1ef00*/  HMMA.16816.F32.BF16 R88, R16.reuse, R42, R88 ;  /* 0x0000002a1058723c */ /* 0x040fe20000041858 */
[----:B------:R-:W2:Y:S05]  /*1ef10*/  LDSM.16.M88.4 R40, [R186+0x1000] ;  /* 0x00100000ba28783b */ /* 0x000eaa0000000200 */
[C---:B------:R-:W-:Y:S01]  /*1ef20*/  HMMA.16816.F32.BF16 R44, R16.reuse, R38, R204 ;  /* 0x00000026102c723c */ /* 0x040fe200000418cc */
[----:B------:R-:W-:Y:S05]  /*1ef30*/  LDSM.16.M88.4 R36, [R186+0x4000] ;  /* 0x00400000ba24783b */ /* 0x000fea0000000200 */
[C---:B-1----:R-:W-:Y:S06]  /*1ef40*/  HMMA.16816.F32.BF16 R32, R16.reuse, R28, R128 ;  /* 0x0000001c1020723c */ /* 0x042fec0000041880 */
[----:B------:R-:W-:Y:S06]  /*1ef50*/  HMMA.16816.F32.BF16 R16, R16, R30, R92 ;  /* 0x0000001e1010723c */ /* 0x000fec000004185c */
[C---:B---3--:R-:W-:Y:S01]  /*1ef60*/  HMMA.16816.F32.BF16 R200, R8.reuse, R20, R84 ;  /* 0x0000001408c8723c */ /* 0x048fe20000041854 */
[----:B------:R-:W1:Y:S05]  /*1ef70*/  LDSM.16.M88.4 R84, [R186] ;  /* 0x00000000ba54783b */ /* 0x000e6a0000000200 */
[----:B------:R-:W-:Y:S01]  /*1ef80*/  HMMA.16816.F32.BF16 R172, R8, R22, R68 ;  /* 0x0000001608ac723c */ /* 0x000fe20000041844 */
[----:B------:R-:W3:Y:S06]  /*1ef90*/  LDSM.16.M88.4 R20, [R186+0x3000] ;  /* 0x00300000ba14783b */ /* 0x000eec0000000200 */
[----:B------:R-:W-:-:S02]  /*1efa0*/  IMAD.MOV.U32 R68, RZ, RZ, R252 ;  /* 0x000000ffff447224 */ /* 0x000fc400078e00fc */
[----:B------:R-:W4:Y:S03]  /*1efb0*/  S2R R252, SR_TID.X ;  /* 0x0000000000fc7919 */ /* 0x000f260000002100 */
[----:B------:R-:W-:Y:S02]  /*1efc0*/  IMAD.MOV.U32 R2, RZ, RZ, R16 ;  /* 0x000000ffff027224 */ /* 0x000fe400078e0010 */
[----:B------:R-:W-:Y:S02]  /*1efd0*/  IMAD.MOV.U32 R156, RZ, RZ, R19 ;  /* 0x000000ffff9c7224 */ /* 0x000fe400078e0013 */
[----:B------:R-:W-:Y:S02]  /*1efe0*/  IMAD.MOV.U32 R12, RZ, RZ, R18 ;  /* 0x000000ffff0c7224 */ /* 0x000fe400078e0012 */
[----:B------:R-:W-:Y:S02]  /*1eff0*/  IMAD.MOV.U32 R6, RZ, RZ, R17 ;  /* 0x000000ffff067224 */ /* 0x000fe400078e0011 */
[----:B------:R-:W3:Y:S01]  /*1f000*/  LDSM.16.M88.4 R16, [R186+0x3800] ;  /* 0x00380000ba10783b */ /* 0x000ee20000000200 */
[----:B--2---:R-:W-:Y:S01]  /*1f010*/  HMMA.16816.F32.BF16 R204, R8, R40, R60 ;  /* 0x0000002808cc723c */ /* 0x004fe2000004183c */
[----:B------:R-:W-:Y:S01]  /*1f020*/  IMAD.MOV.U32 R28, RZ, RZ, R34 ;  /* 0x000000ffff1c7224 */ /* 0x000fe200078e0022 */
[----:B------:R-:W-:Y:S01]  /*1f030*/  MOV R118, R32 ;  /* 0x0000002000767202 */ /* 0x000fe20000000f00 */
[----:B------:R-:W-:-:S02]  /*1f040*/  IMAD.MOV.U32 R13, RZ, RZ, R35 ;  /* 0x000000ffff0d7224 */ /* 0x000fc400078e0023 */
[----:B------:R-:W-:Y:S02]  /*1f050*/  IMAD.MOV.U32 R0, RZ, RZ, R33 ;  /* 0x000000ffff007224 */ /* 0x000fe400078e0021 */
[----:B------:R-:W2:Y:S01]  /*1f060*/  LDSM.16.M88.4 R32, [R186+0x2000] ;  /* 0x00200000ba20783b */ /* 0x000ea20000000200 */
[----:B-1----:R-:W-:Y:S01]  /*1f070*/  HMMA.16816.F32.BF16 R60, R8, R86, R44 ;  /* 0x00000056083c723c */ /* 0x002fe2000004182c */
[----:B------:R-:W-:Y:S02]  /*1f080*/  IMAD.MOV.U32 R70, RZ, RZ, R13 ;  /* 0x000000ffff467224 */ /* 0x000fe400078e000d */
[----:B----4-:R-:W-:Y:S02]  /*1f090*/  IMAD.SHL.U32 R252, R252, 0x2, RZ ;  /* 0x00000002fcfc7824 */ /* 0x010fe400078e00ff */
[----:B------:R-:W-:-:S03]  /*1f0a0*/  IMAD.SHL.U32 R13, R249, 0x100, RZ ;  /* 0x00000100f90d7824 */ /* 0x000fc600078e00ff */
[----:B------:R-:W-:Y:S02]  /*1f0b0*/  LOP3.LUT R252, R252, 0x6, RZ, 0xc0, !PT ;  /* 0x00000006fcfc7812 */ /* 0x000fe400078ec0ff */
[----:B------:R-:W-:Y:S01]  /*1f0c0*/  MOV R71, R0 ;  /* 0x0000000000477202 */ /* 0x000fe20000000f00 */
[----:B------:R-:W-:Y:S01]  /*1f0d0*/  IMAD.MOV.U32 R69, RZ, RZ, R28 ;  /* 0x000000ffff457224 */ /* 0x000fe200078e001c */
[C---:B------:R-:W-:Y:S01]  /*1f0e0*/  LOP3.LUT R0, R13.reuse, 0x8, R252, 0xfe, !PT ;  /* 0x000000080d007812 */ /* 0x040fe200078efefc */
[----:B------:R-:W1:Y:S01]  /*1f0f0*/  LDSM.16.M88.4 R28, [R186+0x2800] ;  /* 0x00280000ba1c783b */ /* 0x000e620000000200 */
[C---:B------:R-:W-:Y:S01]  /*1f100*/  HMMA.16816.F32.BF16 R128, R8.reuse, R42, R108 ;  /* 0x0000002a0880723c */ /* 0x040fe2000004186c */
[----:B------:R-:W-:Y:S01]  /*1f110*/  IMAD.MOV.U32 R45, RZ, RZ, R3 ;  /* 0x000000ffff2d7224 */ /* 0x000fe200078e0003 */
[----:B------:R-:W-:Y:S01]  /*1f120*/  I2FP.F32.S32 R3, R0 ;  /* 0x0000000000037245 */ /* 0x000fe20000201400 */
[----:B------:R-:W4:Y:S03]  /*1f130*/  LDSM.16.M88.4 R40, [R186+0x4800] ;  /* 0x00480000ba28783b */ /* 0x000f260000000200 */
[----:B---3--:R-:W-:Y:S01]  /*1f140*/  HMMA.16816.F32.BF16 R92, R8, R22, R88 ;  /* 0x00000016085c723c */ /* 0x008fe20000041858 */
[----:B------:R-:W-:Y:S01]  /*1f150*/  IMAD.MOV.U32 R44, RZ, RZ, R2 ;  /* 0x000000ffff2c7224 */ /* 0x000fe200078e0002 */
[----:B------:R-:W-:-:S04]  /*1f160*/  LOP3.LUT R2, R13, 0x10, R252, 0xfe, !PT ;  /* 0x000000100d027812 */ /* 0x000fc800078efefc */
[C---:B------:R-:W-:Y:S06]  /*1f170*/  HMMA.16816.F32.BF16 R108, R8.reuse, R16, R80 ;  /* 0x00000010086c723c */ /* 0x040fec0000041850 */
[----:B------:R-:W-:Y:S01]  /*1f180*/  HMMA.16816.F32.BF16 R88, R8, R18, R64 ;  /* 0x000000120858723c */ /* 0x000fe20000041840 */
[----:B------:R-:W3:Y:S01]  /*1f190*/  LDSM.16.M88.4 R16, [R186+0x5000] ;  /* 0x00500000ba10783b */ /* 0x000ee20000000200 */
[----:B------:R-:W-:-:S04]  /*1f1a0*/  ISETP.GE.AND P6, PT, R0, R7, PT ;  /* 0x000000070000720c */ /* 0x000fc80003fc6270 */
[----:B------:R-:W-:Y:S01]  /*1f1b0*/  HMMA.16816.F32.BF16 R160, R8, R50, R160 ;  /* 0x0000003208a0723c */ /* 0x000fe200000418a0 */
[----:B------:R-:W-:Y:S02]  /*1f1c0*/  ISETP.GE.AND P4, PT, R0, R5, PT ;  /* 0x000000050000720c */ /* 0x000fe40003f86270 */
[----:B------:R-:W-:-:S04]  /*1f1d0*/  LOP3.LUT R0, R13, 0x18, R252, 0xfe, !PT ;  /* 0x000000180d007812 */ /* 0x000fc800078efefc */
[----:B------:R-:W-:Y:S01]  /*1f1e0*/  MOV R50, R4 ;  /* 0x0000000400327202 */ /* 0x000fe20000000f00 */
[CC--:B------:R-:W-:Y:S01]  /*1f1f0*/  FFMA.FTZ R4, R157.reuse, R3.reuse, R60 ;  /* 0x000000039d047223 */ /* 0x0c0fe2000001003c */
[----:B------:R-:W-:Y:S01]  /*1f200*/  FFMA.FTZ R3, R157, R3, R62 ;  /* 0x000000039d037223 */ /* 0x000fe2000001003e */
[C---:B------:R-:W-:Y:S02]  /*1f210*/  ISETP.GE.AND P5, PT, R2.reuse, R7, PT ;  /* 0x000000070200720c */ /* 0x040fe40003fa6270 */
[----:B------:R-:W-:Y:S01]  /*1f220*/  ISETP.GE.AND P3, PT, R2, R5, PT ;  /* 0x000000050200720c */ /* 0x000fe20003f66270 */
[----:B------:R-:W-:Y:S01]  /*1f230*/  IMAD.MOV.U32 R46, RZ, RZ, R222 ;  /* 0x000000ffff2e7224 */ /* 0x000fe200078e00de */
[----:B------:R-:W-:Y:S01]  /*1f240*/  I2FP.F32.S32 R2, R2 ;  /* 0x0000000200027245 */ /* 0x000fe20000201400 */
[----:B------:R-:W-:Y:S01]  /*1f250*/  IMAD.MOV.U32 R47, RZ, RZ, R220 ;  /* 0x000000ffff2f7224 */ /* 0x000fe200078e00dc */
[----:B------:R-:W-:Y:S02]  /*1f260*/  FSEL R222, R4, -INF , !P6 ;  /* 0xff80000004de7808 */ /* 0x000fe40007000000 */
[----:B------:R-:W-:Y:S01]  /*1f270*/  FSEL R220, R3, -INF , !P4 ;  /* 0xff80000003dc7808 */ /* 0x000fe20006000000 */
[----:B------:R-:W-:Y:S01]  /*1f280*/  IMAD.MOV.U32 R62, RZ, RZ, R12 ;  /* 0x000000ffff3e7224 */ /* 0x000fe200078e000c */
[----:B------:R-:W-:-:S02]  /*1f290*/  ISETP.GE.AND P6, PT, R0, R7, PT ;  /* 0x000000070000720c */ /* 0x000fc40003fc6270 */
[----:B------:R-:W-:Y:S01]  /*1f2a0*/  ISETP.GE.AND P4, PT, R0, R5, PT ;  /* 0x000000050000720c */ /* 0x000fe20003f86270 */
[----:B------:R-:W-:Y:S01]  /*1f2b0*/  HMMA.16816.F32.BF16 R196, R8, R48, R124 ;  /* 0x0000003008c4723c */ /* 0x000fe2000004187c */
[----:B------:R-:W-:Y:S01]  /*1f2c0*/  I2FP.F32.S32 R0, R0 ;  /* 0x0000000000007245 */ /* 0x000fe20000201400 */
[CC--:B------:R-:W-:Y:S01]  /*1f2d0*/  FFMA.FTZ R12, R157.reuse, R2.reuse, R200 ;  /* 0x000000029d0c7223 */ /* 0x0c0fe200000100c8 */
[----:B------:R-:W-:Y:S01]  /*1f2e0*/  FFMA.FTZ R4, R157, R2, R202 ;  /* 0x000000029d047223 */ /* 0x000fe200000100ca */
[----:B------:R-:W-:Y:S01]  /*1f2f0*/  LOP3.LUT R2, R13, 0x20, R252, 0xfe, !PT ;  /* 0x000000200d027812 */ /* 0x000fe200078efefc */
[----:B------:R-:W-:Y:S02]  /*1f300*/  IMAD.MOV.U32 R87, RZ, RZ, R6 ;  /* 0x000000ffff577224 */ /* 0x000fe400078e0006 */
[CC--:B------:R-:W-:Y:S01]  /*1f310*/  FFMA.FTZ R6, R157.reuse, R0.reuse, R172 ;  /* 0x000000009d067223 */ /* 0x0c0fe200000100ac */
[----:B------:R-:W-:Y:S01]  /*1f320*/  FFMA.FTZ R3, R157, R0, R174 ;  /* 0x000000009d037223 */ /* 0x000fe200000100ae */
[----:B------:R-:W-:-:S02]  /*1f330*/  FSEL R174, R12, -INF , !P5 ;  /* 0xff8000000cae7808 */ /* 0x000fc40006800000 */
[----:B------:R-:W-:Y:S02]  /*1f340*/  FSEL R172, R4, -INF , !P3 ;  /* 0xff80000004ac7808 */ /* 0x000fe40005800000 */
[----:B------:R-:W-:Y:S02]  /*1f350*/  LOP3.LUT R0, R13, 0x28, R252, 0xfe, !PT ;  /* 0x000000280d007812 */ /* 0x000fe400078efefc */
[C---:B------:R-:W-:Y:S02]  /*1f360*/  ISETP.GE.AND P5, PT, R2.reuse, R7, PT ;  /* 0x000000070200720c */ /* 0x040fe40003fa6270 */
[----:B------:R-:W-:Y:S01]  /*1f370*/  ISETP.GE.AND P3, PT, R2, R5, PT ;  /* 0x000000050200720c */ /* 0x000fe20003f66270 */
[----:B------:R-:W-:Y:S01]  /*1f380*/  IMAD.MOV.U32 R60, RZ, RZ, R156 ;  /* 0x000000ffff3c7224 */ /* 0x000fe200078e009c */
[----:B------:R-:W-:Y:S02]  /*1f390*/  I2FP.F32.S32 R2, R2 ;  /* 0x0000000200027245 */ /* 0x000fe40000201400 */
[----:B------:R-:W-:-:S02]  /*1f3a0*/  FSEL R200, R6, -INF , !P6 ;  /* 0xff80000006c87808 */ /* 0x000fc40007000000 */
[----:B------:R-:W-:Y:S02]  /*1f3b0*/  FSEL R156, R3, -INF , !P4 ;  /* 0xff800000039c7808 */ /* 0x000fe40006000000 */
[C---:B------:R-:W-:Y:S02]  /*1f3c0*/  ISETP.GE.AND P6, PT, R0.reuse, R7, PT ;  /* 0x000000070000720c */ /* 0x040fe40003fc6270 */
[----:B------:R-:W-:Y:S01]  /*1f3d0*/  ISETP.GE.AND P4, PT, R0, R5, PT ;  /* 0x000000050000720c */ /* 0x000fe20003f86270 */
[C---:B--2---:R-:W-:Y:S01]  /*1f3e0*/  HMMA.16816.F32.BF16 R176, R8.reuse, R32, R176 ;  /* 0x0000002008b0723c */ /* 0x044fe200000418b0 */
[----:B------:R-:W-:Y:S01]  /*1f3f0*/  I2FP.F32.S32 R0, R0 ;  /* 0x0000000000007245 */ /* 0x000fe20000201400 */
[CC--:B------:R-:W-:Y:S01]  /*1f400*/  FFMA.FTZ R12, R157.reuse, R2.reuse, R204 ;  /* 0x000000029d0c7223 */ /* 0x0c0fe200000100cc */
[----:B------:R-:W-:Y:S01]  /*1f410*/  FFMA.FTZ R4, R157, R2, R206 ;  /* 0x000000029d047223 */ /* 0x000fe200000100ce */
[----:B------:R-:W-:Y:S02]  /*1f420*/  LOP3.LUT R2, R13, 0x30, R252, 0xfe, !PT ;  /* 0x000000300d027812 */ /* 0x000fe400078efefc */
[----:B------:R-:W-:Y:S01]  /*1f430*/  HMMA.16816.F32.BF16 R120, R8, R34, R120 ;  /* 0x000000220878723c */ /* 0x000fe20000041878 */
[CC--:B------:R-:W-:Y:S01]  /*1f440*/  FFMA.FTZ R6, R157.reuse, R0.reuse, R128 ;  /* 0x000000009d067223 */ /* 0x0c0fe20000010080 */
[----:B------:R-:W-:Y:S01]  /*1f450*/  FFMA.FTZ R3, R157, R0, R130 ;  /* 0x000000009d037223 */ /* 0x000fe20000010082 */
[----:B------:R-:W-:-:S02]  /*1f460*/  FSEL R202, R12, -INF , !P5 ;  /* 0xff8000000cca7808 */ /* 0x000fc40006800000 */
[----:B------:R-:W-:Y:S02]  /*1f470*/  FSEL R128, R4, -INF , !P3 ;  /* 0xff80000004807808 */ /* 0x000fe40005800000 */
[----:B------:R-:W-:Y:S02]  /*1f480*/  LOP3.LUT R0, R13, 0x38, R252, 0xfe, !PT ;  /* 0x000000380d007812 */ /* 0x000fe400078efefc */
[C---:B------:R-:W-:Y:S02]  /*1f490*/  ISETP.GE.AND P5, PT, R2.reuse, R7, PT ;  /* 0x000000070200720c */ /* 0x040fe40003fa6270 */
[----:B------:R-:W-:Y:S02]  /*1f4a0*/  ISETP.GE.AND P3, PT, R2, R5, PT ;  /* 0x000000050200720c */ /* 0x000fe40003f66270 */
[----:B------:R-:W-:Y:S02]  /*1f4b0*/  I2FP.F32.S32 R2, R2 ;  /* 0x0000000200027245 */ /* 0x000fe40000201400 */
[----:B------:R-:W-:-:S02]  /*1f4c0*/  FSEL R204, R6, -INF , !P6 ;  /* 0xff80000006cc7808 */ /* 0x000fc40007000000 */
[----:B------:R-:W-:Y:S02]  /*1f4d0*/  FSEL R130, R3, -INF , !P4 ;  /* 0xff80000003827808 */ /* 0x000fe40006000000 */
[C---:B------:R-:W-:Y:S02]  /*1f4e0*/  ISETP.GE.AND P6, PT, R0.reuse, R7, PT ;  /* 0x000000070000720c */ /* 0x040fe40003fc6270 */
[----:B------:R-:W-:Y:S01]  /*1f4f0*/  ISETP.GE.AND P4, PT, R0, R5, PT ;  /* 0x000000050000720c */ /* 0x000fe20003f86270 */
[C---:B-1----:R-:W-:Y:S01]  /*1f500*/  HMMA.16816.F32.BF16 R124, R8.reuse, R28, R112 ;  /* 0x0000001c087c723c */ /* 0x042fe20000041870 */
[----:B------:R-:W-:Y:S01]  /*1f510*/  I2FP.F32.S32 R0, R0 ;  /* 0x0000000000007245 */ /* 0x000fe20000201400 */
[CC--:B------:R-:W-:Y:S01]  /*1f520*/  FFMA.FTZ R12, R157.reuse, R2.reuse, R196 ;  /* 0x000000029d0c7223 */ /* 0x0c0fe200000100c4 */
[----:B------:R-:W-:Y:S01]  /*1f530*/  FFMA.FTZ R4, R157, R2, R198 ;  /* 0x000000029d047223 */ /* 0x000fe200000100c6 */
[----:B------:R-:W-:Y:S02]  /*1f540*/  LOP3.LUT R2, R13, 0x40, R252, 0xfe, !PT ;  /* 0x000000400d027812 */ /* 0x000fe400078efefc */
[----:B------:R-:W-:Y:S01]  /*1f550*/  HMMA.16816.F32.BF16 R80, R8, R38, R76 ;  /* 0x000000260850723c */ /* 0x000fe2000004184c */
[----:B------:R-:W-:Y:S01]  /*1f560*/  ISETP.GE.AND P2, PT, R68, 0x3, PT ;  /* 0x000000034400780c */ /* 0x000fe20003f46270 */
[----:B------:R-:W-:-:S02]  /*1f570*/  IMAD.MOV.U32 R48, RZ, RZ, R69 ;  /* 0x000000ffff307224 */ /* 0x000fc400078e0045 */
[CC--:B------:R-:W-:Y:S01]  /*1f580*/  FFMA.FTZ R6, R157.reuse, R0.reuse, R160 ;  /* 0x000000009d067223 */ /* 0x0c0fe200000100a0 */
[----:B------:R-:W-:Y:S01]  /*1f590*/  IMAD.MOV.U32 R49, RZ, RZ, R70 ;  /* 0x000000ffff317224 */ /* 0x000fe200078e0046 */
[C---:B----4-:R-:W-:Y:S01]  /*1f5a0*/  HMMA.16816.F32.BF16 R76, R8.reuse, R40, R72 ;  /* 0x00000028084c723c */ /* 0x050fe20000041848 */
[----:B------:R-:W-:Y:S02]  /*1f5b0*/  IMAD.MOV.U32 R51, RZ, RZ, R71 ;  /* 0x000000ffff337224 */ /* 0x000fe400078e0047 */
[----:B------:R-:W-:Y:S01]  /*1f5c0*/  FFMA.FTZ R3, R157, R0, R162 ;  /* 0x000000009d037223 */ /* 0x000fe200000100a2 */
[----:B------:R-:W-:Y:S02]  /*1f5d0*/  FSEL R160, R12, -INF , !P5 ;  /* 0xff8000000ca07808 */ /* 0x000fe40006800000 */
[----:B---3--:R-:W-:Y:S01]  /*1f5e0*/  HMMA.16816.F32.BF16 R72, R8, R16, R236 ;  /* 0x000000100848723c */ /* 0x008fe200000418ec */
[----:B------:R-:W-:Y:S02]  /*1f5f0*/  LOP3.LUT R0, R13, 0x48, R252, 0xfe, !PT ;  /* 0x000000480d007812 */ /* 0x000fe400078efefc */
[----:B------:R-:W-:-:S03]  /*1f600*/  ISETP.GE.AND P5, PT, R2, R7, PT ;  /* 0x000000070200720c */ /* 0x000fc60003fa6270 */
[C---:B------:R-:W-:Y:S01]  /*1f610*/  HMMA.16816.F32.BF16 R104, R8.reuse, R30, R104 ;  /* 0x0000001e0868723c */ /* 0x040fe20000041868 */
[----:B------:R-:W-:Y:S01]  /*1f620*/  IMAD.MOV.U32 R236, RZ, RZ, R118 ;  /* 0x000000ffffec7224 */ /* 0x000fe200078e0076 */
[----:B------:R-:W-:Y:S01]  /*1f630*/  FSEL R118, R4, -INF , !P3 ;  /* 0xff80000004767808 */ /* 0x000fe20005800000 */
[----:B------:R-:W-:Y:S01]  /*1f640*/  LDSM.16.M88.4 R28, [R186+0x6800] ;  /* 0x00680000ba1c783b */ /* 0x000fe20000000200 */
[----:B------:R-:W-:Y:S02]  /*1f650*/  ISETP.GE.AND P3, PT, R2, R5, PT ;  /* 0x000000050200720c */ /* 0x000fe40003f66270 */
[----:B------:R-:W-:Y:S01]  /*1f660*/  HMMA.16816.F32.BF16 R68, R8, R18, R232 ;  /* 0x000000120844723c */ /* 0x000fe200000418e8 */
[----:B------:R-:W1:Y:S01]  /*1f670*/  LDSM.16.M88.4 R16, [R186+0x6000] ;  /* 0x00600000ba10783b */ /* 0x000e620000000200 */
[----:B------:R-:W-:Y:S02]  /*1f680*/  I2FP.F32.S32 R2, R2 ;  /* 0x0000000200027245 */ /* 0x000fe40000201400 */
[----:B------:R-:W-:-:S02]  /*1f690*/  MOV R86, R117 ;  /* 0x0000007500567202 */ /* 0x000fc40000000f00 */
[----:B------:R-:W-:Y:S02]  /*1f6a0*/  FSEL R162, R6, -INF , !P6 ;  /* 0xff80000006a27808 */ /* 0x000fe40007000000 */
[----:B------:R-:W-:Y:S02]  /*1f6b0*/  FSEL R117, R3, -INF , !P4 ;  /* 0xff80000003757808 */ /* 0x000fe40006000000 */
[C---:B------:R-:W-:Y:S02]  /*1f6c0*/  ISETP.GE.AND P6, PT, R0.reuse, R7, PT ;  /* 0x000000070000720c */ /* 0x040fe40003fc6270 */
[----:B------:R-:W-:Y:S01]  /*1f6d0*/  ISETP.GE.AND P4, PT, R0, R5, PT ;  /* 0x000000050000720c */ /* 0x000fe20003f86270 */
[----:B------:R-:W-:Y:S01]  /*1f6e0*/  HMMA.16816.F32.BF16 R112, R8, R20, R100 ;  /* 0x000000140870723c */ /* 0x000fe20000041864 */
[----:B------:R-:W-:Y:S01]  /*1f6f0*/  I2FP.F32.S32 R0, R0 ;  /* 0x0000000000007245 */ /* 0x000fe20000201400 */
[CC--:B------:R-:W-:Y:S01]  /*1f700*/  FFMA.FTZ R12, R157.reuse, R2.reuse, R176 ;  /* 0x000000029d0c7223 */ /* 0x0c0fe200000100b0 */
[----:B------:R-:W-:Y:S01]  /*1f710*/  FFMA.FTZ R4, R157, R2, R178 ;  /* 0x000000029d047223 */ /* 0x000fe200000100b2 */
[----:B------:R-:W-:Y:S01]  /*1f720*/  LOP3.LUT R2, R13, 0x50, R252, 0xfe, !PT ;  /* 0x000000500d027812 */ /* 0x000fe200078efefc */
[----:B------:R-:W-:-:S02]  /*1f730*/  IMAD.MOV.U32 R235, RZ, RZ, R87 ;  /* 0x000000ffffeb7224 */ /* 0x000fc400078e0057 */
[CC--:B------:R-:W-:Y:S01]  /*1f740*/  FFMA.FTZ R6, R157.reuse, R0.reuse, R120 ;  /* 0x000000009d067223 */ /* 0x0c0fe20000010078 */
[----:B------:R-:W-:Y:S01]  /*1f750*/  FFMA.FTZ R3, R157, R0, R122 ;  /* 0x000000009d037223 */ /* 0x000fe2000001007a */
[----:B------:R-:W-:Y:S01]  /*1f760*/  FSEL R122, R12, -INF , !P5 ;  /* 0xff8000000c7a7808 */ /* 0x000fe20006800000 */
[----:B------:R-:W2:Y:S01]  /*1f770*/  LDSM.16.M88.4 R20, [R186+0x5800] ;  /* 0x00580000ba14783b */ /* 0x000ea20000000200 */
[----:B------:R-:W-:Y:S02]  /*1f780*/  FSEL R87, R4, -INF , !P3 ;  /* 0xff80000004577808 */ /* 0x000fe40005800000 */
[----:B------:R-:W-:Y:S02]  /*1f790*/  LOP3.LUT R0, R13, 0x58, R252, 0xfe, !PT ;  /* 0x000000580d007812 */ /* 0x000fe400078efefc */
[C---:B------:R-:W-:Y:S02]  /*1f7a0*/  ISETP.GE.AND P5, PT, R2.reuse, R7, PT ;  /* 0x000000070200720c */ /* 0x040fe40003fa6270 */
[----:B------:R-:W-:-:S02]  /*1f7b0*/  ISETP.GE.AND P3, PT, R2, R5, PT ;  /* 0x000000050200720c */ /* 0x000fc40003f66270 */
[----:B------:R-:W-:Y:S02]  /*1f7c0*/  I2FP.F32.S32 R2, R2 ;  /* 0x0000000200027245 */ /* 0x000fe40000201400 */
[----:B------:R-:W-:Y:S02]  /*1f7d0*/  FSEL R176, R6, -INF , !P6 ;  /* 0xff80000006b07808 */ /* 0x000fe40007000000 */
[----:B------:R-:W-:Y:S02]  /*1f7e0*/  FSEL R120, R3, -INF , !P4 ;  /* 0xff80000003787808 */ /* 0x000fe40006000000 */
[C---:B------:R-:W-:Y:S02]  /*1f7f0*/  ISETP.GE.AND P6, PT, R0.reuse, R7, PT ;  /* 0x000000070000720c */ /* 0x040fe40003fc6270 */
[----:B------:R-:W-:Y:S01]  /*1f800*/  ISETP.GE.AND P4, PT, R0, R5, PT ;  /* 0x000000050000720c */ /* 0x000fe20003f86270 */
[C---:B------:R-:W-:Y:S01]  /*1f810*/  FFMA.FTZ R12, R157.reuse, R2, R124 ;  /* 0x000000029d0c7223 */ /* 0x040fe2000001007c */
[----:B------:R-:W-:Y:S01]  /*1f820*/  I2FP.F32.S32 R0, R0 ;  /* 0x0000000000007245 */ /* 0x000fe20000201400 */
[----:B------:R-:W-:Y:S01]  /*1f830*/  FFMA.FTZ R4, R157, R2, R126 ;  /* 0x000000029d047223 */ /* 0x000fe2000001007e */
[----:B------:R-:W-:-:S02]  /*1f840*/  LOP3.LUT R2, R13, 0x60, R252, 0xfe, !PT ;  /* 0x000000600d027812 */ /* 0x000fc400078efefc */
[----:B------:R-:W-:Y:S01]  /*1f850*/  FSEL R178, R12, -INF , !P5 ;  /* 0xff8000000cb27808 */ /* 0x000fe20006800000 */
[CC--:B------:R-:W-:Y:S01]  /*1f860*/  FFMA.FTZ R6, R157.reuse, R0.reuse, R104 ;  /* 0x000000009d067223 */ /* 0x0c0fe20000010068 */
[----:B------:R-:W-:Y:S01]  /*1f870*/  FSEL R104, R4, -INF , !P3 ;  /* 0xff80000004687808 */ /* 0x000fe20005800000 */
[----:B------:R-:W-:Y:S01]  /*1f880*/  FFMA.FTZ R3, R157, R0, R106 ;  /* 0x000000009d037223 */ /* 0x000fe2000001006a */
[C---:B------:R-:W-:Y:S02]  /*1f890*/  ISETP.GE.AND P5, PT, R2.reuse, R7, PT ;  /* 0x000000070200720c */ /* 0x040fe40003fa6270 */
[----:B------:R-:W-:Y:S02]  /*1f8a0*/  ISETP.GE.AND P3, PT, R2, R5, PT ;  /* 0x000000050200720c */ /* 0x000fe40003f66270 */
[----:B------:R-:W-:Y:S02]  /*1f8b0*/  I2FP.F32.S32 R2, R2 ;  /* 0x0000000200027245 */ /* 0x000fe40000201400 */
[----:B------:R-:W-:Y:S01]  /*1f8c0*/  LOP3.LUT R0, R13, 0x68, R252, 0xfe, !PT ;  /* 0x000000680d007812 */ /* 0x000fe200078efefc */
[----:B------:R-:W-:Y:S01]  /*1f8d0*/  HMMA.16816.F32.BF16 R100, R8, R36, R56 ;  /* 0x000000240864723c */ /* 0x000fe20000041838 */
[----:B------:R-:W-:Y:S01]  /*1f8e0*/  FSEL R196, R6, -INF , !P6 ;  /* 0xff80000006c47808 */ /* 0x000fe20007000000 */
[-C--:B------:R-:W-:Y:S01]  /*1f8f0*/  FFMA.FTZ R12, R157, R2.reuse, R112 ;  /* 0x000000029d0c7223 */ /* 0x080fe20000010070 */
[----:B------:R-:W-:Y:S01]  /*1f900*/  FSEL R106, R3, -INF , !P4 ;  /* 0xff800000036a7808 */ /* 0x000fe20006000000 */
[----:B------:R-:W-:Y:S01]  /*1f910*/  FFMA.FTZ R4, R157, R2, R114 ;  /* 0x000000029d047223 */ /* 0x000fe20000010072 */
[----:B------:R-:W-:-:S02]  /*1f920*/  ISETP.GE.AND P6, PT, R0, R7, PT ;  /* 0x000000070000720c */ /* 0x000fc40003fc6270 */
[----:B------:R-:W-:Y:S02]  /*1f930*/  ISETP.GE.AND P4, PT, R0, R5, PT ;  /* 0x000000050000720c */ /* 0x000fe40003f86270 */
[----:B------:R-:W-:Y:S02]  /*1f940*/  I2FP.F32.S32 R0, R0 ;  /* 0x0000000000007245 */ /* 0x000fe40000201400 */
[----:B------:R-:W-:Y:S02]  /*1f950*/  LOP3.LUT R2, R13, 0x70, R252, 0xfe, !PT ;  /* 0x000000700d027812 */ /* 0x000fe400078efefc */
[----:B------:R-:W-:Y:S01]  /*1f960*/  FSEL R206, R12, -INF , !P5 ;  /* 0xff8000000cce7808 */ /* 0x000fe20006800000 */
[CC--:B------:R-:W-:Y:S01]  /*1f970*/  FFMA.FTZ R6, R157.reuse, R0.reuse, R92 ;  /* 0x000000009d067223 */ /* 0x0c0fe2000001005c */
[----:B------:R-:W-:Y:S01]  /*1f980*/  FSEL R112, R4, -INF , !P3 ;  /* 0xff80000004707808 */ /* 0x000fe20005800000 */
[----:B------:R-:W-:Y:S01]  /*1f990*/  FFMA.FTZ R3, R157, R0, R94 ;  /* 0x000000009d037223 */ /* 0x000fe2000001005e */
[----:B------:R-:W-:-:S02]  /*1f9a0*/  ISETP.GE.AND P5, PT, R2, R7, PT ;  /* 0x000000070200720c */ /* 0x000fc40003fa6270 */
[-C--:B------:R-:W-:Y:S02]  /*1f9b0*/  ISETP.GE.AND P3, PT, R2, R5.reuse, PT ;  /* 0x000000050200720c */ /* 0x080fe40003f66270 */
[----:B------:R-:W-:Y:S01]  /*1f9c0*/  I2FP.F32.S32 R2, R2 ;  /* 0x0000000200027245 */ /* 0x000fe20000201400 */
[----:B------:R-:W-:Y:S01]  /*1f9d0*/  IMAD.MOV.U32 R36, RZ, RZ, R55 ;  /* 0x000000ffff247224 */ /* 0x000fe200078e0037 */
[----:B------:R-:W-:Y:S01]  /*1f9e0*/  LOP3.LUT R0, R13, 0x78, R252, 0xfe, !PT ;  /* 0x000000780d007812 */ /* 0x000fe200078efefc */
[----:B------:R-:W-:Y:S02]  /*1f9f0*/  IMAD.MOV.U32 R37, RZ, RZ, R54 ;  /* 0x000000ffff257224 */ /* 0x000fe400078e0036 */
[----:B------:R-:W-:Y:S02]  /*1fa00*/  IMAD.MOV.U32 R38, RZ, RZ, R53 ;  /* 0x000000ffff267224 */ /* 0x000fe400078e0035 */
[----:B------:R-:W-:Y:S01]  /*1fa10*/  IMAD.MOV.U32 R39, RZ, RZ, R52 ;  /* 0x000000ffff277224 */ /* 0x000fe200078e0034 */
[----:B------:R-:W-:Y:S01]  /*1fa20*/  FSEL R114, R3, -INF , !P4 ;  /* 0xff80000003727808 */ /* 0x000fe20006000000 */
[----:B-1----:R-:W-:Y:S01]  /*1fa30*/  HMMA.16816.F32.BF16 R52, R8, R16, R208 ;  /* 0x000000100834723c */ /* 0x002fe200000418d0 */
[----:B------:R-:W-:Y:S01]  /*1fa40*/  ISETP.GE.AND P4, PT, R0, R5, PT ;  /* 0x000000050000720c */ /* 0x000fe20003f86270 */
[CC--:B------:R-:W-:Y:S01]  /*1fa50*/  FFMA.FTZ R12, R157.reuse, R2.reuse, R108 ;  /* 0x000000029d0c7223 */ /* 0x0c0fe2000001006c */
[----:B------:R-:W-:Y:S01]  /*1fa60*/  FFMA.FTZ R4, R157, R2, R110 ;  /* 0x000000029d047223 */ /* 0x000fe2000001006e */
[----:B------:R-:W-:-:S03]  /*1fa70*/  LOP3.LUT R2, R13, 0x80, R252, 0xfe, !PT ;  /* 0x000000800d027812 */ /* 0x000fc600078efefc */
[----:B------:R-:W-:Y:S02]  /*1fa80*/  FSEL R208, R6, -INF , !P6 ;  /* 0xff80000006d07808 */ /* 0x000fe40007000000 */
[-C--:B------:R-:W-:Y:S02]  /*1fa90*/  ISETP.GE.AND P6, PT, R0, R7.reuse, PT ;  /* 0x000000070000720c */ /* 0x080fe40003fc6270 */
[----:B------:R-:W-:Y:S01]  /*1faa0*/  I2FP.F32.S32 R0, R0 ;  /* 0x0000000000007245 */ /* 0x000fe20000201400 */
[----:B------:R-:W-:Y:S01]  /*1fab0*/  HMMA.16816.F32.BF16 R96, R8, R42, R96 ;  /* 0x0000002a0860723c */ /* 0x000fe20000041860 */
[----:B------:R-:W-:Y:S02]  /*1fac0*/  FSEL R211, R12, -INF , !P5 ;  /* 0xff8000000cd37808 */ /* 0x000fe40006800000 */
[----:B------:R-:W-:Y:S01]  /*1fad0*/  FSEL R108, R4, -INF , !P3 ;  /* 0xff800000046c7808 */ /* 0x000fe20005800000 */
[CC--:B------:R-:W-:Y:S01]  /*1fae0*/  FFMA.FTZ R6, R157.reuse, R0.reuse, R88 ;  /* 0x000000009d067223 */ /* 0x0c0fe20000010058 */
[----:B------:R-:W-:Y:S01]  /*1faf0*/  FFMA.FTZ R3, R157, R0, R90 ;  /* 0x000000009d037223 */ /* 0x000fe2000001005a */
[----:B------:R-:W-:-:S02]  /*1fb00*/  ISETP.GE.AND P5, PT, R2, R7, PT ;  /* 0x000000070200720c */ /* 0x000fc40003fa6270 */
[-C--:B------:R-:W-:Y:S02]  /*1fb10*/  ISETP.GE.AND P3, PT, R2, R5.reuse, PT ;  /* 0x000000050200720c */ /* 0x080fe40003f66270 */
[----:B------:R-:W-:Y:S02]  /*1fb20*/  I2FP.F32.S32 R2, R2 ;  /* 0x0000000200027245 */ /* 0x000fe40000201400 */
[----:B------:R-:W-:Y:S01]  /*1fb30*/  LOP3.LUT R0, R13, 0x88, R252, 0xfe, !PT ;  /* 0x000000880d007812 */ /* 0x000fe200078efefc */
[----:B--2---:R-:W-:Y:S01]  /*1fb40*/  HMMA.16816.F32.BF16 R64, R8, R20, R224 ;  /* 0x000000140840723c */ /* 0x004fe200000418e0 */
[----:B------:R-:W-:Y:S01]  /*1fb50*/  FSEL R110, R3, -INF , !P4 ;  /* 0xff800000036e7808 */ /* 0x000fe20006000000 */
[CC--:B------:R-:W-:Y:S01]  /*1fb60*/  FFMA.FTZ R12, R157.reuse, R2.reuse, R100 ;  /* 0x000000029d0c7223 */ /* 0x0c0fe20000010064 */
[----:B------:R-:W-:Y:S01]  /*1fb70*/  ISETP.GE.AND P4, PT, R0, R5, PT ;  /* 0x000000050000720c */ /* 0x000fe20003f86270 */
[----:B------:R-:W-:-:S03]  /*1fb80*/  FFMA.FTZ R4, R157, R2, R102 ;  /* 0x000000029d047223 */ /* 0x000fc60000010066 */
[----:B------:R-:W-:Y:S02]  /*1fb90*/  FSEL R224, R6, -INF , !P6 ;  /* 0xff80000006e07808 */ /* 0x000fe40007000000 */
[----:B------:R-:W-:Y:S02]  /*1fba0*/  ISETP.GE.AND P6, PT, R0, R7, PT ;  /* 0x000000070000720c */ /* 0x000fe40003fc6270 */
[----:B------:R-:W-:Y:S01]  /*1fbb0*/  I2FP.F32.S32 R0, R0 ;  /* 0x0000000000007245 */ /* 0x000fe20000201400 */
[----:B------:R-:W-:Y:S01]  /*1fbc0*/  IMAD.MOV.U32 R234, RZ, RZ, R44 ;  /* 0x000000ffffea7224 */ /* 0x000fe200078e002c */
[----:B------:R-:W-:Y:S01]  /*1fbd0*/  LOP3.LUT R2, R13, 0x90, R252, 0xfe, !PT ;  /* 0x000000900d027812 */ /* 0x000fe200078efefc */
[----:B------:R-:W-:Y:S01]  /*1fbe0*/  IMAD.MOV.U32 R33, RZ, RZ, R46 ;  /* 0x000000ffff217224 */ /* 0x000fe200078e002e */
[----:B------:R-:W-:Y:S01]  /*1fbf0*/  MOV R32, R45 ;  /* 0x0000002d00207202 */ /* 0x000fe20000000f00 */
[----:B------:R-:W-:Y:S01]  /*1fc00*/  IMAD.MOV.U32 R34, RZ, RZ, R47 ;  /* 0x000000ffff227224 */ /* 0x000fe200078e002f */
[----:B------:R-:W-:Y:S01]  /*1fc10*/  FSEL R124, R4, -INF , !P3 ;  /* 0xff800000047c7808 */ /* 0x000fe20005800000 */
[----:B------:R-:W-:Y:S01]  /*1fc20*/  HMMA.16816.F32.BF16 R44, R8, R28, R212 ;  /* 0x0000001c082c723c */ /* 0x000fe200000418d4 */
[CC--:B------:R-:W-:Y:S01]  /*1fc30*/  FFMA.FTZ R6, R157.reuse, R0.reuse, R80 ;  /* 0x000000009d067223 */ /* 0x0c0fe20000010050 */
[----:B------:R-:W-:Y:S01]  /*1fc40*/  FFMA.FTZ R3, R157, R0, R82 ;  /* 0x000000009d037223 */ /* 0x000fe20000010052 */
[----:B------:R-:W-:-:S04]  /*1fc50*/  ISETP.GE.AND P3, PT, R2, R5, PT ;  /* 0x000000050200720c */ /* 0x000fc80003f66270 */
[----:B------:R-:W-:Y:S01]  /*1fc60*/  FSEL R213, R12, -INF , !P5 ;  /* 0xff8000000cd57808 */ /* 0x000fe20006800000 */
[----:B------:R-:W-:Y:S01]  /*1fc70*/  HMMA.16816.F32.BF16 R56, R8, R22, R240 ;  /* 0x000000160838723c */ /* 0x000fe200000418f0 */
[----:B------:R-:W-:Y:S01]  /*1fc80*/  ISETP.GE.AND P5, PT, R2, R7, PT ;  /* 0x000000070200720c */ /* 0x000fe20003fa6270 */
[----:B------:R-:W1:Y:S01]  /*1fc90*/  LDSM.16.M88.4 R20, [R186+0x7000] ;  /* 0x00700000ba14783b */ /* 0x000e620000000200 */
[----:B------:R-:W-:Y:S02]  /*1fca0*/  I2FP.F32.S32 R2, R2 ;  /* 0x0000000200027245 */ /* 0x000fe40000201400 */
[----:B------:R-:W-:Y:S01]  /*1fcb0*/  LOP3.LUT R0, R13, 0x98, R252, 0xfe, !PT ;  /* 0x000000980d007812 */ /* 0x000fe200078efefc */
[----:B------:R-:W-:Y:S01]  /*1fcc0*/  IMAD.MOV.U32 R35, RZ, RZ, R50 ;  /* 0x000000ffff237224 */ /* 0x000fe200078e0032 */
[----:B------:R-:W-:Y:S01]  /*1fcd0*/  FSEL R225, R6, -INF , !P6 ;  /* 0xff80000006e17808 */ /* 0x000fe20007000000 */
[----:B------:R-:W-:Y:S01]  /*1fce0*/  IMAD.MOV.U32 R237, RZ, RZ, R51 ;  /* 0x000000ffffed7224 */ /* 0x000fe200078e0033 */
[----:B------:R-:W-:Y:S01]  /*1fcf0*/  FSEL R126, R3, -INF , !P4 ;  /* 0xff800000037e7808 */ /* 0x000fe20006000000 */
[----:B------:R-:W-:-:S02]  /*1fd00*/  IMAD.MOV.U32 R238, RZ, RZ, R48 ;  /* 0x000000ffffee7224 */ /* 0x000fc400078e0030 */
[----:B------:R-:W-:Y:S01]  /*1fd10*/  IMAD.MOV.U32 R239, RZ, RZ, R49 ;  /* 0x000000ffffef7224 */ /* 0x000fe200078e0031 */
[C---:B------:R-:W-:Y:S01]  /*1fd20*/  ISETP.GE.AND P6, PT, R0.reuse, R7, PT ;  /* 0x000000070000720c */ /* 0x040fe20003fc6270 */
[C---:B------:R-:W-:Y:S01]  /*1fd30*/  HMMA.16816.F32.BF16 R48, R8.reuse, R18, R228 ;  /* 0x000000120830723c */ /* 0x040fe200000418e4 */
[----:B------:R-:W-:Y:S01]  /*1fd40*/  ISETP.GE.AND P4, PT, R0, R5, PT ;  /* 0x000000050000720c */ /* 0x000fe20003f86270 */
[CC--:B------:R-:W-:Y:S01]  /*1fd50*/  FFMA.FTZ R12, R157.reuse, R2.reuse, R76 ;  /* 0x000000029d0c7223 */ /* 0x0c0fe2000001004c */
[----:B------:R-:W-:Y:S01]  /*1fd60*/  FFMA.FTZ R4, R157, R2, R78 ;  /* 0x000000029d047223 */ /* 0x000fe2000001004e */
[----:B------:R-:W2:Y:S01]  /*1fd70*/  LDSM.16.M88.4 R16, [R186+0x7800] ;  /* 0x00780000ba10783b */ /* 0x000ea20000000200 */
[----:B------:R-:W-:Y:S01]  /*1fd80*/  I2FP.F32.S32 R0, R0 ;  /* 0x0000000000007245 */ /* 0x000fe20000201400 */
[----:B------:R-:W-:Y:S01]  /*1fd90*/  HMMA.16816.F32.BF16 R40, R8, R30, R244 ;  /* 0x0000001e0828723c */ /* 0x000fe200000418f4 */
[----:B------:R-:W-:Y:S01]  /*1fda0*/  LOP3.LUT R2, R13, 0xa0, R252, 0xfe, !PT ;  /* 0x000000a00d027812 */ /* 0x000fe200078efefc */
[----:B------:R-:W-:Y:S01]  /*1fdb0*/  IMAD.MOV.U32 R241, RZ, RZ, R235 ;  /* 0x000000fffff17224 */ /* 0x000fe200078e00eb */
[----:B------:R-:W-:Y:S01]  /*1fdc0*/  FSEL R227, R12, -INF , !P5 ;  /* 0xff8000000ce37808 */ /* 0x000fe20006800000 */
[CC--:B------:R-:W-:Y:S01]  /*1fdd0*/  FFMA.FTZ R6, R157.reuse, R0.reuse, R96 ;  /* 0x000000009d067223 */ /* 0x0c0fe20000010060 */
[----:B------:R-:W-:Y:S01]  /*1fde0*/  FSEL R198, R4, -INF , !P3 ;  /* 0xff80000004c67808 */ /* 0x000fe20005800000 */
[----:B------:R-:W-:Y:S01]  /*1fdf0*/  FFMA.FTZ R3, R157, R0, R98 ;  /* 0x000000009d037223 */ /* 0x000fe20000010062 */
[C---:B------:R-:W-:Y:S01]  /*1fe00*/  ISETP.GE.AND P5, PT, R2.reuse, R7, PT ;  /* 0x000000070200720c */ /* 0x040fe20003fa6270 */
[----:B------:R-:W-:Y:S01]  /*1fe10*/  IMAD.MOV.U32 R240, RZ, RZ, R234 ;  /* 0x000000fffff07224 */ /* 0x000fe200078e00ea */
[----:B------:R-:W-:Y:S01]  /*1fe20*/  ISETP.GE.AND P3, PT, R2, R5, PT ;  /* 0x000000050200720c */ /* 0x000fe20003f66270 */
[----:B------:R-:W-:Y:S01]  /*1fe30*/  IMAD.MOV.U32 R242, RZ, RZ, R62 ;  /* 0x000000fffff27224 */ /* 0x000fe200078e003e */
[----:B------:R-:W-:Y:S01]  /*1fe40*/  I2FP.F32.S32 R2, R2 ;  /* 0x0000000200027245 */ /* 0x000fe20000201400 */
[----:B------:R-:W-:-:S04]  /*1fe50*/  DEPBAR.LE SB0, 0x0 ;  /* 0x000080000000791a */ /* 0x000fc80000000000 */
[----:B------:R-:W-:Y:S01]  /*1fe60*/  LOP3.LUT R0, R13, 0xa8, R252, 0xfe, !PT ;  /* 0x000000a80d007812 */ /* 0x000fe200078efefc */
[CC--:B------:R-:W-:Y:S01]  /*1fe70*/  FFMA.FTZ R12, R157.reuse, R2.reuse, R72 ;  /* 0x000000029d0c7223 */ /* 0x0c0fe20000010048 */
[----:B------:R-:W-:Y:S01]  /*1fe80*/  FSEL R229, R6, -INF , !P6 ;  /* 0xff80000006e57808 */ /* 0x000fe20007000000 */
[----:B------:R-:W-:Y:S01]  /*1fe90*/  FFMA.FTZ R4, R157, R2, R74 ;  /* 0x000000029d047223 */ /* 0x000fe2000001004a */
[----:B------:R-:W-:Y:S02]  /*1fea0*/  FSEL R209, R3, -INF , !P4 ;  /* 0xff80000003d17808 */ /* 0x000fe40006000000 */
[C---:B------:R-:W-:Y:S02]  /*1feb0*/  ISETP.GE.AND P6, PT, R0.reuse, R7, PT ;  /* 0x000000070000720c */ /* 0x040fe40003fc6270 */
[----:B------:R-:W-:Y:S02]  /*1fec0*/  ISETP.GE.AND P4, PT, R0, R5, PT ;  /* 0x000000050000720c */ /* 0x000fe40003f86270 */
[----:B------:R-:W-:-:S02]  /*1fed0*/  I2FP.F32.S32 R0, R0 ;  /* 0x0000000000007245 */ /* 0x000fc40000201400 */
[----:B------:R-:W-:Y:S02]  /*1fee0*/  LOP3.LUT R2, R13, 0xb0, R252, 0xfe, !PT ;  /* 0x000000b00d027812 */ /* 0x000fe400078efefc */
[----:B------:R-:W-:Y:S01]  /*1fef0*/  FSEL R230, R12, -INF , !P5 ;  /* 0xff8000000ce67808 */ /* 0x000fe20006800000 */
[CC--:B------:R-:W-:Y:S01]  /*1ff00*/  FFMA.FTZ R6, R157.reuse, R0.reuse, R68 ;  /* 0x000000009d067223 */ /* 0x0c0fe20000010044 */
[----:B------:R-:W-:Y:S01]  /*1ff10*/  FSEL R210, R4, -INF , !P3 ;  /* 0xff80000004d27808 */ /* 0x000fe20005800000 */
[----:B------:R-:W-:Y:S01]  /*1ff20*/  FFMA.FTZ R3, R157, R0, R70 ;  /* 0x000000009d037223 */ /* 0x000fe20000010046 */
[C---:B------:R-:W-:Y:S02]  /*1ff30*/  ISETP.GE.AND P5, PT, R2.reuse, R7, PT ;  /* 0x000000070200720c */ /* 0x040fe40003fa6270 */
[----:B------:R-:W-:Y:S02]  /*1ff40*/  ISETP.GE.AND P3, PT, R2, R5, PT ;  /* 0x000000050200720c */ /* 0x000fe40003f66270 */
[----:B------:R-:W-:-:S02]  /*1ff50*/  I2FP.F32.S32 R2, R2 ;  /* 0x0000000200027245 */ /* 0x000fc40000201400 */
[----:B------:R-:W-:Y:S02]  /*1ff60*/  LOP3.LUT R0, R13, 0xb8, R252, 0xfe, !PT ;  /* 0x000000b80d007812 */ /* 0x000fe400078efefc */
[----:B------:R-:W-:Y:S01]  /*1ff70*/  FSEL R232, R6, -INF , !P6 ;  /* 0xff80000006e87808 */ /* 0x000fe20007000000 */
[-C--:B------:R-:W-:Y:S01]  /*1ff80*/  FFMA.FTZ R12, R157, R2.reuse, R64 ;  /* 0x000000029d0c7223 */ /* 0x080fe20000010040 */
[----:B------:R-:W-:Y:S01]  /*1ff90*/  FSEL R212, R3, -INF , !P4 ;  /* 0xff80000003d47808 */ /* 0x000fe20006000000 */
[----:B------:R-:W-:Y:S01]  /*1ffa0*/  FFMA.FTZ R4, R157, R2, R66 ;  /* 0x000000029d047223 */ /* 0x000fe20000010042 */
        /* <DEDUP_REMOVED lines=11> */
[----:B------:R-:W-:Y:S01]  /*20060*/  LOP3.LUT R0, R13, 0xc8, R252, 0xfe, !PT ;  /* 0x000000c80d007812 */ /* 0x000fe200078efefc */
[----:B-1----:R-:W-:Y:S01]  /*20070*/  HMMA.16816.F32.BF16 R36, R8, R20, R36 ;  /* 0x000000140824723c */ /* 0x002fe20000041824 */
[----:B------:R-:W-:Y:S01]  /*20080*/  FSEL R235, R6, -INF , !P6 ;  /* 0xff80000006eb7808 */ /* 0x000fe20007000000 */
[-C--:B------:R-:W-:Y:S01]  /*20090*/  FFMA.FTZ R12, R157, R2.reuse, R52 ;  /* 0x000000029d0c7223 */ /* 0x080fe20000010034 */
[----:B------:R-:W-:Y:S01]  /*200a0*/  FSEL R228, R3, -INF , !P4 ;  /* 0xff80000003e47808 */ /* 0x000fe20006000000 */
[----:B------:R-:W-:Y:S01]  /*200b0*/  FFMA.FTZ R4, R157, R2, R54 ;  /* 0x000000029d047223 */ /* 0x000fe20000010036 */
[C---:B------:R-:W-:Y:S02]  /*200c0*/  ISETP.GE.AND P6, PT, R0.reuse, R7, PT ;  /* 0x000000070000720c */ /* 0x040fe40003fc6270 */
[----:B------:R-:W-:Y:S02]  /*200d0*/  ISETP.GE.AND P4, PT, R0, R5, PT ;  /* 0x000000050000720c */ /* 0x000fe40003f86270 */
[----:B------:R-:W-:-:S02]  /*200e0*/  I2FP.F32.S32 R0, R0 ;  /* 0x0000000000007245 */ /* 0x000fc40000201400 */
[----:B------:R-:W-:Y:S01]  /*200f0*/  LOP3.LUT R2, R13, 0xd0, R252, 0xfe, !PT ;  /* 0x000000d00d027812 */ /* 0x000fe200078efefc */
[C---:B--2---:R-:W-:Y:S01]  /*20100*/  HMMA.16816.F32.BF16 R28, R8.reuse, R16, R236 ;  /* 0x00000010081c723c */ /* 0x044fe200000418ec */
[----:B------:R-:W-:Y:S01]  /*20110*/  FSEL R231, R4, -INF , !P3 ;  /* 0xff80000004e77808 */ /* 0x000fe20005800000 */
[CC--:B------:R-:W-:Y:S01]  /*20120*/  FFMA.FTZ R6, R157.reuse, R0.reuse, R48 ;  /* 0x000000009d067223 */ /* 0x0c0fe20000010030 */
[----:B------:R-:W-:Y:S01]  /*20130*/  ISETP.GE.AND P3, PT, R2, R5, PT ;  /* 0x000000050200720c */ /* 0x000fe20003f66270 */
[----:B------:R-:W-:Y:S02]  /*20140*/  FFMA.FTZ R3, R157, R0, R50 ;  /* 0x000000009d037223 */ /* 0x000fe40000010032 */
[----:B------:R-:W-:Y:S01]  /*20150*/  HMMA.16816.F32.BF16 R32, R8, R22, R32 ;  /* 0x000000160820723c */ /* 0x000fe20000041820 */
[----:B------:R-:W-:Y:S02]  /*20160*/  FSEL R237, R12, -INF , !P5 ;  /* 0xff8000000ced7808 */ /* 0x000fe40006800000 */
[----:B------:R-:W-:-:S02]  /*20170*/  ISETP.GE.AND P5, PT, R2, R7, PT ;  /* 0x000000070200720c */ /* 0x000fc40003fa6270 */
[----:B------:R-:W-:Y:S02]  /*20180*/  I2FP.F32.S32 R2, R2 ;  /* 0x0000000200027245 */ /* 0x000fe40000201400 */
[----:B------:R-:W-:Y:S02]  /*20190*/  MOV R243, R60 ;  /* 0x0000003c00f37202 */ /* 0x000fe40000000f00 */
[----:B------:R-:W-:Y:S01]  /*201a0*/  LOP3.LUT R0, R13, 0xd8, R252, 0xfe, !PT ;  /* 0x000000d80d007812 */ /* 0x000fe200078efefc */
[CC--:B------:R-:W-:Y:S01]  /*201b0*/  FFMA.FTZ R4, R157.reuse, R2.reuse, R46 ;  /* 0x000000029d047223 */ /* 0x0c0fe2000001002e */
[----:B------:R-:W-:Y:S01]  /*201c0*/  FSEL R238, R6, -INF , !P6 ;  /* 0xff80000006ee7808 */ /* 0x000fe20007000000 */
[----:B------:R-:W-:Y:S01]  /*201d0*/  FFMA.FTZ R6, R157, R2, R44 ;  /* 0x000000029d067223 */ /* 0x000fe2000001002c */
[----:B------:R-:W-:Y:S02]  /*201e0*/  FSEL R234, R3, -INF , !P4 ;  /* 0xff80000003ea7808 */ /* 0x000fe40006000000 */
[----:B------:R-:W-:-:S02]  /*201f0*/  ISETP.GE.AND P6, PT, R0, R7, PT ;  /* 0x000000070000720c */ /* 0x000fc40003fc6270 */
[-C--:B------:R-:W-:Y:S02]  /*20200*/  ISETP.GE.AND P4, PT, R0, R5.reuse, PT ;  /* 0x000000050000720c */ /* 0x080fe40003f86270 */
[----:B------:R-:W-:Y:S02]  /*20210*/  I2FP.F32.S32 R0, R0 ;  /* 0x0000000000007245 */ /* 0x000fe40000201400 */
[----:B------:R-:W-:Y:S01]  /*20220*/  LOP3.LUT R2, R13, 0xe0, R252, 0xfe, !PT ;  /* 0x000000e00d027812 */ /* 0x000fe200078efefc */
[----:B------:R-:W-:Y:S01]  /*20230*/  IMAD.MOV.U32 R244, RZ, RZ, R86 ;  /* 0x000000fffff47224 */ /* 0x000fe200078e0056 */
[----:B------:R-:W-:Y:S01]  /*20240*/  HMMA.16816.F32.BF16 R20, R8, R18, R240 ;  /* 0x000000120814723c */ /* 0x000fe200000418f0 */
[----:B------:R-:W-:Y:S01]  /*20250*/  IMAD.MOV.U32 R245, RZ, RZ, R27 ;  /* 0x000000fffff57224 */ /* 0x000fe200078e001b */
[----:B------:R-:W-:Y:S01]  /*20260*/  FSEL R236, R4, -INF , !P3 ;  /* 0xff80000004ec7808 */ /* 0x000fe20005800000 */
[----:B------:R-:W-:Y:S02]  /*20270*/  IMAD.MOV.U32 R246, RZ, RZ, R26 ;  /* 0x000000fffff67224 */ /* 0x000fe400078e001a */
[----:B------:R-:W-:Y:S01]  /*20280*/  IMAD.MOV.U32 R247, RZ, RZ, R15 ;  /* 0x000000fffff77224 */ /* 0x000fe200078e000f */
[----:B------:R-:W-:-:S02]  /*20290*/  ISETP.GE.AND P3, PT, R2, R5, PT ;  /* 0x000000050200720c */ /* 0x000fc40003f66270 */
[----:B------:R-:W-:Y:S01]  /*202a0*/  FSEL R240, R6, -INF , !P5 ;  /* 0xff80000006f07808 */ /* 0x000fe20006800000 */
[CC--:B------:R-:W-:Y:S01]  /*202b0*/  FFMA.FTZ R12, R157.reuse, R0.reuse, R40 ;  /* 0x000000009d0c7223 */ /* 0x0c0fe20000010028 */
[----:B------:R-:W-:Y:S01]  /*202c0*/  BAR.SYNC.DEFER_BLOCKING 0x0 ;  /* 0x0000000000007b1d */ /* 0x000fe20000010000 */
[----:B------:R-:W-:Y:S01]  /*202d0*/  ISETP.GE.AND P5, PT, R2, R7, PT ;  /* 0x000000070200720c */ /* 0x000fe20003fa6270 */
[----:B------:R-:W-:Y:S01]  /*202e0*/  FFMA.FTZ R3, R157, R0, R42 ;  /* 0x000000009d037223 */ /* 0x000fe2000001002a */
[----:B------:R-:W-:Y:S02]  /*202f0*/  I2FP.F32.S32 R2, R2 ;  /* 0x0000000200027245 */ /* 0x000fe40000201400 */
[----:B------:R-:W-:Y:S01]  /*20300*/  LOP3.LUT R0, R13, 0xe8, R252, 0xfe, !PT ;  /* 0x000000e80d007812 */ /* 0x000fe200078efefc */
[----:B------:R-:W-:Y:S01]  /*20310*/  HMMA.16816.F32.BF16 R16, R8, R84, R244 ;  /* 0x000000540810723c */ /* 0x000fe200000418f4 */
[----:B------:R-:W-:Y:S01]  /*20320*/  FSEL R239, R3, -INF , !P4 ;  /* 0xff80000003ef7808 */ /* 0x000fe20006000000 */
[----:B------:R-:W-:Y:S01]  /*20330*/  FFMA.FTZ R6, R157, R2, R38 ;  /* 0x000000029d067223 */ /* 0x000fe20000010026 */
[----:B------:R-:W-:-:S02]  /*20340*/  I2FP.F32.S32 R4, R0 ;  /* 0x0000000000047245 */ /* 0x000fc40000201400 */
[----:B------:R-:W-:Y:S02]  /*20350*/  LOP3.LUT R3, R13, 0xf0, R252, 0xfe, !PT ;  /* 0x000000f00d037812 */ /* 0x000fe400078efefc */
[C---:B------:R-:W-:Y:S01]  /*20360*/  FFMA.FTZ R9, R157.reuse, R2, R36 ;  /* 0x000000029d097223 */ /* 0x040fe20000010024 */
[CC--:B------:R-:W-:Y:S01]  /*20370*/  FFMA.FTZ R8, R157.reuse, R4.reuse, R32 ;  /* 0x000000049d087223 */ /* 0x0c0fe20000010020 */
[----:B------:R-:W-:Y:S01]  /*20380*/  FSEL R242, R6, -INF , !P3 ;  /* 0xff80000006f27808 */ /* 0x000fe20005800000 */
[----:B------:R-:W-:Y:S01]  /*20390*/  FFMA.FTZ R4, R157, R4, R34 ;  /* 0x000000049d047223 */ /* 0x000fe20000010022 */
[----:B------:R-:W-:Y:S02]  /*203a0*/  FSEL R241, R12, -INF , !P6 ;  /* 0xff8000000cf17808 */ /* 0x000fe40007000000 */
[----:B------:R-:W-:Y:S02]  /*203b0*/  FSEL R244, R9, -INF , !P5 ;  /* 0xff80000009f47808 */ /* 0x000fe40006800000 */
[----:B------:R-:W-:-:S02]  /*203c0*/  ISETP.GE.AND P5, PT, R3, R7, PT ;  /* 0x000000070300720c */ /* 0x000fc40003fa6270 */
[----:B------:R-:W-:Y:S02]  /*203d0*/  ISETP.GE.AND P3, PT, R3, R5, PT ;  /* 0x000000050300720c */ /* 0x000fe40003f66270 */
[C---:B------:R-:W-:Y:S02]  /*203e0*/  ISETP.GE.AND P6, PT, R0.reuse, R7, PT ;  /* 0x000000070000720c */ /* 0x040fe40003fc6270 */
[----:B------:R-:W-:Y:S02]  /*203f0*/  ISETP.GE.AND P4, PT, R0, R5, PT ;  /* 0x000000050000720c */ /* 0x000fe40003f86270 */
[----:B------:R-:W-:Y:S02]  /*20400*/  I2FP.F32.S32 R3, R3 ;  /* 0x0000000300037245 */ /* 0x000fe40000201400 */
[----:B------:R-:W-:Y:S02]  /*20410*/  LOP3.LUT R0, R13, R252, RZ, 0xfc, !PT ;  /* 0x000000fc0d007212 */ /* 0x000fe400078efcff */
[----:B------:R-:W-:Y:S01]  /*20420*/  FSEL R243, R4, -INF , !P4 ;  /* 0xff80000004f37808 */ /* 0x000fe20006000000 */
[CC--:B------:R-:W-:Y:S01]  /*20430*/  FFMA.FTZ R6, R157.reuse, R3.reuse, R28 ;  /* 0x000000039d067223 */ /* 0x0c0fe2000001001c */
[----:B------:R-:W-:Y:S01]  /*20440*/  FFMA.FTZ R4, R157, R3, R30 ;  /* 0x000000039d047223 */ /* 0x000fe2000001001e */
[----:B------:R-:W-:Y:S01]  /*20450*/  VIADD R3, R0, 0x1 ;  /* 0x0000000100037836 */ /* 0x000fe20000000000 */
[----:B------:R-:W-:-:S02]  /*20460*/  LOP3.LUT R2, R13, 0xf8, R252, 0xfe, !PT ;  /* 0x000000f80d027812 */ /* 0x000fc400078efefc */
[----:B------:R-:W-:Y:S02]  /*20470*/  FSEL R252, R6, -INF , !P5 ;  /* 0xff80000006fc7808 */ /* 0x000fe40006800000 */
[----:B------:R-:W-:Y:S02]  /*20480*/  FSEL R246, R4, -INF , !P3 ;  /* 0xff80000004f67808 */ /* 0x000fe40005800000 */
[C---:B------:R-:W-:Y:S02]  /*20490*/  ISETP.GE.AND P5, PT, R3.reuse, R7, PT ;  /* 0x000000070300720c */ /* 0x040fe40003fa6270 */
[----:B------:R-:W-:Y:S02]  /*204a0*/  ISETP.GE.AND P3, PT, R3, R5, PT ;  /* 0x000000050300720c */ /* 0x000fe40003f66270 */
[----:B------:R-:W-:-:S05]  /*204b0*/  I2FP.F32.S32 R3, R3 ;  /* 0x0000000300037245 */ /* 0x000fca0000201400 */
[CC--:B------:R-:W-:Y:S01]  /*204c0*/  FFMA.FTZ R10, R157.reuse, R3.reuse, R17 ;  /* 0x000000039d0a7223 */ /* 0x0c0fe20000010011 */
[----:B------:R-:W-:Y:S01]  /*204d0*/  FFMA.FTZ R6, R157, R3, R19 ;  /* 0x000000039d067223 */ /* 0x000fe20000010013 */
[----:B------:R-:W-:Y:S01]  /*204e0*/  VIADD R3, R0, 0x11 ;  /* 0x0000001100037836 */ /* 0x000fe20000000000 */
[----:B------:R-:W-:Y:S02]  /*204f0*/  FSEL R245, R8, -INF , !P6 ;  /* 0xff80000008f57808 */ /* 0x000fe40007000000 */
[C---:B------:R-:W-:Y:S02]  /*20500*/  ISETP.GE.AND P6, PT, R2.reuse, R7, PT ;  /* 0x000000070200720c */ /* 0x040fe40003fc6270 */
[----:B------:R-:W-:Y:S02]  /*20510*/  I2FP.F32.S32 R9, R2 ;  /* 0x0000000200097245 */ /* 0x000fe40000201400 */
[----:B------:R-:W-:Y:S01]  /*20520*/  ISETP.GE.AND P4, PT, R2, R5, PT ;  /* 0x000000050200720c */ /* 0x000fe20003f86270 */
[----:B------:R-:W-:Y:S01]  /*20530*/  VIADD R2, R0, 0x9 ;  /* 0x0000000900027836 */ /* 0x000fe20000000000 */
[----:B------:R-:W-:-:S02]  /*20540*/  FSEL R62, R10, -INF , !P5 ;  /* 0xff8000000a3e7808 */ /* 0x000fc40006800000 */
[----:B------:R-:W-:Y:S02]  /*20550*/  FSEL R58, R6, -INF , !P3 ;  /* 0xff800000063a7808 */ /* 0x000fe40005800000 */
[C---:B------:R-:W-:Y:S02]  /*20560*/  ISETP.GE.AND P5, PT, R3.reuse, R7, PT ;  /* 0x000000070300720c */ /* 0x040fe40003fa6270 */
[----:B------:R-:W-:Y:S02]  /*20570*/  ISETP.GE.AND P3, PT, R3, R5, PT ;  /* 0x000000050300720c */ /* 0x000fe40003f66270 */
[----:B------:R-:W-:Y:S01]  /*20580*/  I2FP.F32.S32 R3, R3 ;  /* 0x0000000300037245 */ /* 0x000fe20000201400 */
[----:B------:R-:W-:Y:S01]  /*20590*/  FFMA.FTZ R8, R157, R9, R20 ;  /* 0x000000099d087223 */ /* 0x000fe20000010014 */
[----:B------:R-:W-:-:S03]  /*205a0*/  I2FP.F32.S32 R4, R2 ;  /* 0x0000000200047245 */ /* 0x000fc60000201400 */
[CC--:B------:R-:W-:Y:S01]  /*205b0*/  FFMA.FTZ R10, R157.reuse, R3.reuse, R201 ;  /* 0x000000039d0a7223 */ /* 0x0c0fe200000100c9 */
[C---:B------:R-:W-:Y:S01]  /*205c0*/  FFMA.FTZ R6, R157.reuse, R3, R203 ;  /* 0x000000039d067223 */ /* 0x040fe200000100cb */
[----:B------:R-:W-:Y:S01]  /*205d0*/  VIADD R3, R0, 0x21 ;  /* 0x0000002100037836 */ /* 0x000fe20000000000 */
[----:B------:R-:W-:Y:S01]  /*205e0*/  FSEL R74, R8, -INF , !P6 ;  /* 0xff800000084a7808 */ /* 0x000fe20007000000 */
[C---:B------:R-:W-:Y:S01]  /*205f0*/  FFMA.FTZ R8, R157.reuse, R4, R63 ;  /* 0x000000049d087223 */ /* 0x040fe2000001003f */
[----:B------:R-:W-:Y:S02]  /*20600*/  FSEL R63, R10, -INF , !P5 ;  /* 0xff8000000a3f7808 */ /* 0x000fe40006800000 */
[----:B------:R-:W-:Y:S01]  /*20610*/  FSEL R54, R6, -INF , !P3 ;  /* 0xff80000006367808 */ /* 0x000fe20005800000 */
[----:B------:R-:W-:Y:S01]  /*20620*/  FFMA.FTZ R9, R157, R9, R22 ;  /* 0x000000099d097223 */ /* 0x000fe20000010016 */
[C---:B------:R-:W-:Y:S02]  /*20630*/  ISETP.GE.AND P5, PT, R3.reuse, R7, PT ;  /* 0x000000070300720c */ /* 0x040fe40003fa6270 */
[----:B------:R-:W-:-:S02]  /*20640*/  ISETP.GE.AND P3, PT, R3, R5, PT ;  /* 0x000000050300720c */ /* 0x000fc40003f66270 */
[----:B------:R-:W-:Y:S02]  /*20650*/  I2FP.F32.S32 R3, R3 ;  /* 0x0000000300037245 */ /* 0x000fe40000201400 */
[----:B------:R-:W-:Y:S01]  /*20660*/  FSEL R247, R9, -INF , !P4 ;  /* 0xff80000009f77808 */ /* 0x000fe20006000000 */
[C---:B------:R-:W-:Y:S02]  /*20670*/  FFMA.FTZ R9, R157.reuse, R4, R61 ;  /* 0x000000049d097223 */ /* 0x040fe4000001003d */
[CC--:B------:R-:W-:Y:S01]  /*20680*/  FFMA.FTZ R10, R157.reuse, R3.reuse, R205 ;  /* 0x000000039d0a7223 */ /* 0x0c0fe200000100cd */
[----:B------:R-:W-:Y:S01]  /*20690*/  FFMA.FTZ R6, R157, R3, R207 ;  /* 0x000000039d067223 */ /* 0x000fe200000100cf */
[----:B------:R-:W-:Y:S01]  /*206a0*/  VIADD R3, R0, 0x31 ;  /* 0x0000003100037836 */ /* 0x000fe20000000000 */
[C---:B------:R-:W-:Y:S02]  /*206b0*/  ISETP.GE.AND P6, PT, R2.reuse, R7, PT ;  /* 0x000000070200720c */ /* 0x040fe40003fc6270 */
[----:B------:R-:W-:-:S02]  /*206c0*/  ISETP.GE.AND P4, PT, R2, R5, PT ;  /* 0x000000050200720c */ /* 0x000fc40003f86270 */
[----:B------:R-:W-:Y:S02]  /*206d0*/  IADD3 R2, R0, 0x19, RZ ;  /* 0x0000001900027810 */ /* 0x000fe40007ffe0ff */
[----:B------:R-:W-:Y:S02]  /*206e0*/  FSEL R68, R10, -INF , !P5 ;  /* 0xff8000000a447808 */ /* 0x000fe40006800000 */
[----:B------:R-:W-:Y:S02]  /*206f0*/  FSEL R48, R6, -INF , !P3 ;  /* 0xff80000006307808 */ /* 0x000fe40005800000 */
[----:B------:R-:W-:Y:S02]  /*20700*/  FSEL R61, R9, -INF , !P6 ;  /* 0xff800000093d7808 */ /* 0x000fe40007000000 */
[----:B------:R-:W-:Y:S02]  /*20710*/  FSEL R60, R8, -INF , !P4 ;  /* 0xff800000083c7808 */ /* 0x000fe40006000000 */
[----:B------:R-:W-:-:S02]  /*20720*/  ISETP.GE.AND P5, PT, R3, R7, PT ;  /* 0x000000070300720c */ /* 0x000fc40003fa6270 */
[----:B------:R-:W-:Y:S02]  /*20730*/  ISETP.GE.AND P3, PT, R3, R5, PT ;  /* 0x000000050300720c */ /* 0x000fe40003f66270 */
[C---:B------:R-:W-:Y:S02]  /*20740*/  ISETP.GE.AND P6, PT, R2.reuse, R7, PT ;  /* 0x000000070200720c */ /* 0x040fe40003fc6270 */
[----:B------:R-:W-:Y:S02]  /*20750*/  I2FP.F32.S32 R4, R2 ;  /* 0x0000000200047245 */ /* 0x000fe40000201400 */
[----:B------:R-:W-:Y:S01]  /*20760*/  ISETP.GE.AND P4, PT, R2, R5, PT ;  /* 0x000000050200720c */ /* 0x000fe20003f86270 */
[----:B------:R-:W-:Y:S01]  /*20770*/  VIADD R2, R0, 0x29 ;  /* 0x0000002900027836 */ /* 0x000fe20000000000 */
[----:B------:R-:W-:Y:S01]  /*20780*/  I2FP.F32.S32 R3, R3 ;  /* 0x0000000300037245 */ /* 0x000fe20000201400 */
[CC--:B------:R-:W-:Y:S01]  /*20790*/  FFMA.FTZ R9, R157.reuse, R4.reuse, R173 ;  /* 0x000000049d097223 */ /* 0x0c0fe200000100ad */
[----:B------:R-:W-:-:S02]  /*207a0*/  FFMA.FTZ R8, R157, R4, R175 ;  /* 0x000000049d087223 */ /* 0x000fc400000100af */
[----:B------:R-:W-:Y:S01]  /*207b0*/  I2FP.F32.S32 R4, R2 ;  /* 0x0000000200047245 */ /* 0x000fe20000201400 */
[CC--:B------:R-:W-:Y:S01]  /*207c0*/  FFMA.FTZ R10, R157.reuse, R3.reuse, R197 ;  /* 0x000000039d0a7223 */ /* 0x0c0fe200000100c5 */
[----:B------:R-:W-:Y:S01]  /*207d0*/  FFMA.FTZ R6, R157, R3, R199 ;  /* 0x000000039d067223 */ /* 0x000fe200000100c7 */
[----:B------:R-:W-:Y:S01]  /*207e0*/  VIADD R3, R0, 0x41 ;  /* 0x0000004100037836 */ /* 0x000fe20000000000 */
[----:B------:R-:W-:Y:S01]  /*207f0*/  FSEL R66, R9, -INF , !P6 ;  /* 0xff80000009427808 */ /* 0x000fe20007000000 */
[CC--:B------:R-:W-:Y:S01]  /*20800*/  FFMA.FTZ R9, R157.reuse, R4.reuse, R129 ;  /* 0x000000049d097223 */ /* 0x0c0fe20000010081 */
[----:B------:R-:W-:Y:S01]  /*20810*/  FSEL R50, R8, -INF , !P4 ;  /* 0xff80000008327808 */ /* 0x000fe20006000000 */
[----:B------:R-:W-:Y:S01]  /*20820*/  FFMA.FTZ R8, R157, R4, R131 ;  /* 0x000000049d087223 */ /* 0x000fe20000010083 */
[----:B------:R-:W-:Y:S02]  /*20830*/  FSEL R82, R10, -INF , !P5 ;  /* 0xff8000000a527808 */ /* 0x000fe40006800000 */
[----:B------:R-:W-:-:S02]  /*20840*/  FSEL R44, R6, -INF , !P3 ;  /* 0xff800000062c7808 */ /* 0x000fc40005800000 */
[C---:B------:R-:W-:Y:S02]  /*20850*/  ISETP.GE.AND P6, PT, R2.reuse, R7, PT ;  /* 0x000000070200720c */ /* 0x040fe40003fc6270 */
[----:B------:R-:W-:Y:S01]  /*20860*/  ISETP.GE.AND P4, PT, R2, R5, PT ;  /* 0x000000050200720c */ /* 0x000fe20003f86270 */
[----:B------:R-:W-:Y:S01]  /*20870*/  VIADD R2, R0, 0x39 ;  /* 0x0000003900027836 */ /* 0x000fe20000000000 */
[C---:B------:R-:W-:Y:S02]  /*20880*/  ISETP.GE.AND P5, PT, R3.reuse, R7, PT ;  /* 0x000000070300720c */ /* 0x040fe40003fa6270 */
[----:B------:R-:W-:Y:S02]  /*20890*/  ISETP.GE.AND P3, PT, R3, R5, PT ;  /* 0x000000050300720c */ /* 0x000fe40003f66270 */
[----:B------:R-:W-:Y:S02]  /*208a0*/  I2FP.F32.S32 R3, R3 ;  /* 0x0000000300037245 */ /* 0x000fe40000201400 */
[----:B------:R-:W-:-:S02]  /*208b0*/  FSEL R70, R9, -INF , !P6 ;  /* 0xff80000009467808 */ /* 0x000fc40007000000 */
[----:B------:R-:W-:Y:S01]  /*208c0*/  FSEL R46, R8, -INF , !P4 ;  /* 0xff800000082e7808 */ /* 0x000fe20006000000 */
[C---:B------:R-:W-:Y:S01]  /*208d0*/  FFMA.FTZ R10, R157.reuse, R3, R177 ;  /* 0x000000039d0a7223 */ /* 0x040fe200000100b1 */
[----:B------:R-:W-:Y:S01]  /*208e0*/  ISETP.GE.AND P6, PT, R2, R7, PT ;  /* 0x000000070200720c */ /* 0x000fe20003fc6270 */
[C---:B------:R-:W-:Y:S01]  /*208f0*/  FFMA.FTZ R6, R157.reuse, R3, R179 ;  /* 0x000000039d067223 */ /* 0x040fe200000100b3 */
[----:B------:R-:W-:Y:S01]  /*20900*/  I2FP.F32.S32 R4, R2 ;  /* 0x0000000200047245 */ /* 0x000fe20000201400 */
[----:B------:R-:W-:Y:S01]  /*20910*/  VIADD R3, R0, 0x51 ;  /* 0x0000005100037836 */ /* 0x000fe20000000000 */
[----:B------:R-:W-:Y:S01]  /*20920*/  ISETP.GE.AND P4, PT, R2, R5, PT ;  /* 0x000000050200720c */ /* 0x000fe20003f86270 */
[----:B------:R-:W-:Y:S01]  /*20930*/  VIADD R2, R0, 0x49 ;  /* 0x0000004900027836 */ /* 0x000fe20000000000 */
[----:B------:R-:W-:Y:S01]  /*20940*/  FSEL R86, R10, -INF , !P5 ;  /* 0xff8000000a567808 */ /* 0x000fe20006800000 */
[CC--:B------:R-:W-:Y:S01]  /*20950*/  FFMA.FTZ R9, R157.reuse, R4.reuse, R161 ;  /* 0x000000049d097223 */ /* 0x0c0fe200000100a1 */
[----:B------:R-:W-:Y:S01]  /*20960*/  FFMA.FTZ R8, R157, R4, R163 ;  /* 0x000000049d087223 */ /* 0x000fe200000100a3 */
[----:B------:R-:W-:-:S02]  /*20970*/  FSEL R52, R6, -INF , !P3 ;  /* 0xff80000006347808 */ /* 0x000fc40005800000 */
[----:B------:R-:W-:Y:S02]  /*20980*/  I2FP.F32.S32 R4, R2 ;  /* 0x0000000200047245 */ /* 0x000fe40000201400 */
[C---:B------:R-:W-:Y:S02]  /*20990*/  ISETP.GE.AND P5, PT, R3.reuse, R7, PT ;  /* 0x000000070300720c */ /* 0x040fe40003fa6270 */
[----:B------:R-:W-:Y:S02]  /*209a0*/  ISETP.GE.AND P3, PT, R3, R5, PT ;  /* 0x000000050300720c */ /* 0x000fe40003f66270 */
[----:B------:R-:W-:Y:S02]  /*209b0*/  I2FP.F32.S32 R3, R3 ;  /* 0x0000000300037245 */ /* 0x000fe40000201400 */
[----:B------:R-:W-:Y:S01]  /*209c0*/  FSEL R84, R9, -INF , !P6 ;  /* 0xff80000009547808 */ /* 0x000fe20007000000 */
[CC--:B------:R-:W-:Y:S01]  /*209d0*/  FFMA.FTZ R9, R157.reuse, R4.reuse, R121 ;  /* 0x000000049d097223 */ /* 0x0c0fe20000010079 */
[----:B------:R-:W-:Y:S01]  /*209e0*/  FSEL R42, R8, -INF , !P4 ;  /* 0xff800000082a7808 */ /* 0x000fe20006000000 */
[C---:B------:R-:W-:Y:S01]  /*209f0*/  FFMA.FTZ R8, R157.reuse, R4, R123 ;  /* 0x000000049d087223 */ /* 0x040fe2000001007b */
[C---:B------:R-:W-:Y:S01]  /*20a00*/  ISETP.GE.AND P6, PT, R2.reuse, R7, PT ;  /* 0x000000070200720c */ /* 0x040fe20003fc6270 */
[C---:B------:R-:W-:Y:S01]  /*20a10*/  FFMA.FTZ R10, R157.reuse, R3, R125 ;  /* 0x000000039d0a7223 */ /* 0x040fe2000001007d */
[----:B------:R-:W-:Y:S01]  /*20a20*/  ISETP.GE.AND P4, PT, R2, R5, PT ;  /* 0x000000050200720c */ /* 0x000fe20003f86270 */
[----:B------:R-:W-:Y:S01]  /*20a30*/  FFMA.FTZ R6, R157, R3, R127 ;  /* 0x000000039d067223 */ /* 0x000fe2000001007f */
[C---:B------:R-:W-:Y:S01]  /*20a40*/  IADD3 R2, R0.reuse, 0x59, RZ ;  /* 0x0000005900027810 */ /* 0x040fe20007ffe0ff */
[----:B------:R-:W-:Y:S01]  /*20a50*/  VIADD R3, R0, 0x61 ;  /* 0x0000006100037836 */ /* 0x000fe20000000000 */
[----:B------:R-:W-:-:S02]  /*20a60*/  FSEL R90, R9, -INF , !P6 ;  /* 0xff800000095a7808 */ /* 0x000fc40007000000 */
[----:B------:R-:W-:Y:S02]  /*20a70*/  FSEL R56, R8, -INF , !P4 ;  /* 0xff80000008387808 */ /* 0x000fe40006000000 */
[C---:B------:R-:W-:Y:S02]  /*20a80*/  ISETP.GE.AND P6, PT, R2.reuse, R7, PT ;  /* 0x000000070200720c */ /* 0x040fe40003fc6270 */
[----:B------:R-:W-:Y:S02]  /*20a90*/  I2FP.F32.S32 R4, R2 ;  /* 0x0000000200047245 */ /* 0x000fe40000201400 */
[----:B------:R-:W-:Y:S01]  /*20aa0*/  ISETP.GE.AND P4, PT, R2, R5, PT ;  /* 0x000000050200720c */ /* 0x000fe20003f86270 */
[----:B------:R-:W-:Y:S01]  /*20ab0*/  VIADD R2, R0, 0x69 ;  /* 0x0000006900027836 */ /* 0x000fe20000000000 */
[----:B------:R-:W-:Y:S02]  /*20ac0*/  FSEL R92, R10, -INF , !P5 ;  /* 0xff8000000a5c7808 */ /* 0x000fe40006800000 */
[----:B------:R-:W-:-:S02]  /*20ad0*/  FSEL R64, R6, -INF , !P3 ;  /* 0xff80000006407808 */ /* 0x000fc40005800000 */
[C---:B------:R-:W-:Y:S02]  /*20ae0*/  ISETP.GE.AND P5, PT, R3.reuse, R7, PT ;  /* 0x000000070300720c */ /* 0x040fe40003fa6270 */
[----:B------:R-:W-:Y:S02]  /*20af0*/  ISETP.GE.AND P3, PT, R3, R5, PT ;  /* 0x000000050300720c */ /* 0x000fe40003f66270 */
[----:B------:R-:W-:Y:S01]  /*20b00*/  I2FP.F32.S32 R3, R3 ;  /* 0x0000000300037245 */ /* 0x000fe20000201400 */
[CC--:B------:R-:W-:Y:S01]  /*20b10*/  FFMA.FTZ R9, R157.reuse, R4.reuse, R105 ;  /* 0x000000049d097223 */ /* 0x0c0fe20000010069 */
[C---:B------:R-:W-:Y:S01]  /*20b20*/  FFMA.FTZ R8, R157.reuse, R4, R107 ;  /* 0x000000049d087223 */ /* 0x040fe2000001006b */
[----:B------:R-:W-:Y:S02]  /*20b30*/  I2FP.F32.S32 R4, R2 ;  /* 0x0000000200047245 */ /* 0x000fe40000201400 */
[CC--:B------:R-:W-:Y:S01]  /*20b40*/  FFMA.FTZ R10, R157.reuse, R3.reuse, R113 ;  /* 0x000000039d0a7223 */ /* 0x0c0fe20000010071 */
[----:B------:R-:W-:Y:S01]  /*20b50*/  FFMA.FTZ R6, R157, R3, R115 ;  /* 0x000000039d067223 */ /* 0x000fe20000010073 */
[----:B------:R-:W-:Y:S01]  /*20b60*/  VIADD R3, R0, 0x71 ;  /* 0x0000007100037836 */ /* 0x000fe20000000000 */
[----:B------:R-:W-:Y:S01]  /*20b70*/  FSEL R94, R9, -INF , !P6 ;  /* 0xff800000095e7808 */ /* 0x000fe20007000000 */
[----:B------:R-:W-:Y:S01]  /*20b80*/  FFMA.FTZ R9, R157, R4, R93 ;  /* 0x000000049d097223 */ /* 0x000fe2000001005d */
[----:B------:R-:W-:-:S02]  /*20b90*/  FSEL R72, R8, -INF , !P4 ;  /* 0xff80000008487808 */ /* 0x000fc40006000000 */
[C---:B------:R-:W-:Y:S02]  /*20ba0*/  ISETP.GE.AND P6, PT, R2.reuse, R7, PT ;  /* 0x000000070200720c */ /* 0x040fe40003fc6270 */
[----:B------:R-:W-:Y:S01]  /*20bb0*/  ISETP.GE.AND P4, PT, R2, R5, PT ;  /* 0x000000050200720c */ /* 0x000fe20003f86270 */
[----:B------:R-:W-:Y:S01]  /*20bc0*/  VIADD R2, R0, 0x79 ;  /* 0x0000007900027836 */ /* 0x000fe20000000000 */
[----:B------:R-:W-:Y:S02]  /*20bd0*/  FSEL R93, R10, -INF , !P5 ;  /* 0xff8000000a5d7808 */ /* 0x000fe40006800000 */
[----:B------:R-:W-:Y:S02]  /*20be0*/  FSEL R78, R6, -INF , !P3 ;  /* 0xff800000064e7808 */ /* 0x000fe40005800000 */
[C---:B------:R-:W-:Y:S02]  /*20bf0*/  ISETP.GE.AND P5, PT, R3.reuse, R7, PT ;  /* 0x000000070300720c */ /* 0x040fe40003fa6270 */
[----:B------:R-:W-:-:S02]  /*20c00*/  ISETP.GE.AND P3, PT, R3, R5, PT ;  /* 0x000000050300720c */ /* 0x000fc40003f66270 */
[----:B------:R-:W-:Y:S01]  /*20c10*/  I2FP.F32.S32 R3, R3 ;  /* 0x0000000300037245 */ /* 0x000fe20000201400 */
[----:B------:R-:W-:Y:S01]  /*20c20*/  FFMA.FTZ R8, R157, R4, R95 ;  /* 0x000000049d087223 */ /* 0x000fe2000001005f */
[----:B------:R-:W-:-:S03]  /*20c30*/  I2FP.F32.S32 R4, R2 ;  /* 0x0000000200047245 */ /* 0x000fc60000201400 */
[CC--:B------:R-:W-:Y:S01]  /*20c40*/  FFMA.FTZ R10, R157.reuse, R3.reuse, R109 ;  /* 0x000000039d0a7223 */ /* 0x0c0fe2000001006d */
[----:B------:R-:W-:Y:S01]  /*20c50*/  FFMA.FTZ R6, R157, R3, R111 ;  /* 0x000000039d067223 */ /* 0x000fe2000001006f */
[----:B------:R-:W-:Y:S01]  /*20c60*/  VIADD R3, R0, 0x81 ;  /* 0x0000008100037836 */ /* 0x000fe20000000000 */
[----:B------:R-:W-:Y:S01]  /*20c70*/  FSEL R95, R9, -INF , !P6 ;  /* 0xff800000095f7808 */ /* 0x000fe20007000000 */
[----:B------:R-:W-:Y:S01]  /*20c80*/  FFMA.FTZ R9, R157, R4, R89 ;  /* 0x000000049d097223 */ /* 0x000fe20000010059 */
[----:B------:R-:W-:Y:S02]  /*20c90*/  FSEL R80, R8, -INF , !P4 ;  /* 0xff80000008507808 */ /* 0x000fe40006000000 */
[C---:B------:R-:W-:Y:S02]  /*20ca0*/  ISETP.GE.AND P6, PT, R2.reuse, R7, PT ;  /* 0x000000070200720c */ /* 0x040fe40003fc6270 */
        /* <DEDUP_REMOVED lines=15> */
[----:B------:R-:W-:Y:S02]  /*20da0*/  FSEL R81, R6, -INF , !P3 ;  /* 0xff80000006517808 */ /* 0x000fe40005800000 */
[C---:B------:R-:W-:Y:S02]  /*20db0*/  ISETP.GE.AND P5, PT, R3.reuse, R7, PT ;  /* 0x000000070300720c */ /* 0x040fe40003fa6270 */
[----:B------:R-:W-:-:S02]  /*20dc0*/  ISETP.GE.AND P3, PT, R3, R5, PT ;  /* 0x000000050300720c */ /* 0x000fc40003f66270 */
[----:B------:R-:W-:-:S05]  /*20dd0*/  I2FP.F32.S32 R3, R3 ;  /* 0x0000000300037245 */ /* 0x000fca0000201400 */
[CC--:B------:R-:W-:Y:S01]  /*20de0*/  FFMA.FTZ R10, R157.reuse, R3.reuse, R77 ;  /* 0x000000039d0a7223 */ /* 0x0c0fe2000001004d */
[----:B------:R-:W-:Y:S01]  /*20df0*/  FFMA.FTZ R6, R157, R3, R79 ;  /* 0x000000039d067223 */ /* 0x000fe2000001004f */
[----:B------:R-:W-:Y:S01]  /*20e00*/  VIADD R3, R0, 0xa1 ;  /* 0x000000a100037836 */ /* 0x000fe20000000000 */
[----:B------:R-:W-:Y:S02]  /*20e10*/  FSEL R88, R8, -INF , !P4 ;  /* 0xff80000008587808 */ /* 0x000fe40006000000 */
[----:B------:R-:W-:Y:S02]  /*20e20*/  FSEL R101, R10, -INF , !P5 ;  /* 0xff8000000a657808 */ /* 0x000fe40006800000 */
[----:B------:R-:W-:Y:S02]  /*20e30*/  FSEL R79, R6, -INF , !P3 ;  /* 0xff800000064f7808 */ /* 0x000fe40005800000 */
[C---:B------:R-:W-:Y:S02]  /*20e40*/  ISETP.GE.AND P6, PT, R2.reuse, R7, PT ;  /* 0x000000070200720c */ /* 0x040fe40003fc6270 */
[----:B------:R-:W-:-:S02]  /*20e50*/  ISETP.GE.AND P4, PT, R2, R5, PT ;  /* 0x000000050200720c */ /* 0x000fc40003f86270 */
[C---:B------:R-:W-:Y:S02]  /*20e60*/  ISETP.GE.AND P5, PT, R3.reuse, R7, PT ;  /* 0x000000070300720c */ /* 0x040fe40003fa6270 */
[----:B------:R-:W-:Y:S01]  /*20e70*/  ISETP.GE.AND P3, PT, R3, R5, PT ;  /* 0x000000050300720c */ /* 0x000fe20003f66270 */
[----:B------:R-:W-:Y:S01]  /*20e80*/  FFMA.FTZ R8, R157, R4, R83 ;  /* 0x000000049d087223 */ /* 0x000fe20000010053 */
[----:B------:R-:W-:Y:S02]  /*20e90*/  IADD3 R2, R0, 0x99, RZ ;  /* 0x0000009900027810 */ /* 0x000fe40007ffe0ff */
[----:B------:R-:W-:Y:S02]  /*20ea0*/  I2FP.F32.S32 R3, R3 ;  /* 0x0000000300037245 */ /* 0x000fe40000201400 */
[----:B------:R-:W-:Y:S02]  /*20eb0*/  I2FP.F32.S32 R4, R2 ;  /* 0x0000000200047245 */ /* 0x000fe40000201400 */
[----:B------:R-:W-:Y:S01]  /*20ec0*/  FSEL R100, R9, -INF , !P6 ;  /* 0xff80000009647808 */ /* 0x000fe20007000000 */
[CC--:B------:R-:W-:Y:S01]  /*20ed0*/  FFMA.FTZ R10, R157.reuse, R3.reuse, R73 ;  /* 0x000000039d0a7223 */ /* 0x0c0fe20000010049 */
[----:B------:R-:W-:Y:S01]  /*20ee0*/  FFMA.FTZ R6, R157, R3, R75 ;  /* 0x000000039d067223 */ /* 0x000fe2000001004b */
[----:B------:R-:W-:Y:S01]  /*20ef0*/  FSEL R83, R8, -INF , !P4 ;  /* 0xff80000008537808 */ /* 0x000fe20006000000 */
[----:B------:R-:W-:Y:S01]  /*20f00*/  VIADD R3, R0, 0xb1 ;  /* 0x000000b100037836 */ /* 0x000fe20000000000 */
[----:B------:R-:W-:-:S02]  /*20f10*/  ISETP.GE.AND P6, PT, R2, R7, PT ;  /* 0x000000070200720c */ /* 0x000fc40003fc6270 */
[----:B------:R-:W-:Y:S01]  /*20f20*/  ISETP.GE.AND P4, PT, R2, R5, PT ;  /* 0x000000050200720c */ /* 0x000fe20003f86270 */
[----:B------:R-:W-:Y:S02]  /*20f30*/  VIADD R2, R0, 0xa9 ;  /* 0x000000a900027836 */ /* 0x000fe40000000000 */
[CC--:B------:R-:W-:Y:S01]  /*20f40*/  FFMA.FTZ R9, R157.reuse, R4.reuse, R97 ;  /* 0x000000049d097223 */ /* 0x0c0fe20000010061 */
[----:B------:R-:W-:Y:S02]  /*20f50*/  FSEL R105, R10, -INF , !P5 ;  /* 0xff8000000a697808 */ /* 0x000fe40006800000 */
[----:B------:R-:W-:Y:S01]  /*20f60*/  FSEL R97, R6, -INF , !P3 ;  /* 0xff80000006617808 */ /* 0x000fe20005800000 */
[----:B------:R-:W-:Y:S01]  /*20f70*/  FFMA.FTZ R8, R157, R4, R99 ;  /* 0x000000049d087223 */ /* 0x000fe20000010063 */
[C---:B------:R-:W-:Y:S02]  /*20f80*/  ISETP.GE.AND P5, PT, R3.reuse, R7, PT ;  /* 0x000000070300720c */ /* 0x040fe40003fa6270 */
[----:B------:R-:W-:-:S02]  /*20f90*/  ISETP.GE.AND P3, PT, R3, R5, PT ;  /* 0x000000050300720c */ /* 0x000fc40003f66270 */
[----:B------:R-:W-:Y:S02]  /*20fa0*/  I2FP.F32.S32 R3, R3 ;  /* 0x0000000300037245 */ /* 0x000fe40000201400 */
[----:B------:R-:W-:Y:S02]  /*20fb0*/  I2FP.F32.S32 R4, R2 ;  /* 0x0000000200047245 */ /* 0x000fe40000201400 */
[----:B------:R-:W-:Y:S01]  /*20fc0*/  FSEL R103, R9, -INF , !P6 ;  /* 0xff80000009677808 */ /* 0x000fe20007000000 */
[CC--:B------:R-:W-:Y:S01]  /*20fd0*/  FFMA.FTZ R10, R157.reuse, R3.reuse, R65 ;  /* 0x000000039d0a7223 */ /* 0x0c0fe20000010041 */
[----:B------:R-:W-:Y:S01]  /*20fe0*/  FSEL R91, R8, -INF , !P4 ;  /* 0xff800000085b7808 */ /* 0x000fe20006000000 */
[C---:B------:R-:W-:Y:S01]  /*20ff0*/  FFMA.FTZ R6, R157.reuse, R3, R67 ;  /* 0x000000039d067223 */ /* 0x040fe20000010043 */
[C---:B------:R-:W-:Y:S01]  /*21000*/  ISETP.GE.AND P6, PT, R2.reuse, R7, PT ;  /* 0x000000070200720c */ /* 0x040fe20003fc6270 */
[CC--:B------:R-:W-:Y:S01]  /*21010*/  FFMA.FTZ R9, R157.reuse, R4.reuse, R69 ;  /* 0x000000049d097223 */ /* 0x0c0fe20000010045 */
[----:B------:R-:W-:Y:S01]  /*21020*/  ISETP.GE.AND P4, PT, R2, R5, PT ;  /* 0x000000050200720c */ /* 0x000fe20003f86270 */
[----:B------:R-:W-:Y:S01]  /*21030*/  FFMA.FTZ R8, R157, R4, R71 ;  /* 0x000000049d087223 */ /* 0x000fe20000010047 */
[----:B------:R-:W-:-:S02]  /*21040*/  VIADD R3, R0, 0xc1 ;  /* 0x000000c100037836 */ /* 0x000fc40000000000 */
[----:B------:R-:W-:Y:S01]  /*21050*/  VIADD R2, R0, 0xb9 ;  /* 0x000000b900027836 */ /* 0x000fe20000000000 */
[----:B------:R-:W-:Y:S02]  /*21060*/  FSEL R113, R10, -INF , !P5 ;  /* 0xff8000000a717808 */ /* 0x000fe40006800000 */
[----:B------:R-:W-:Y:S02]  /*21070*/  FSEL R102, R6, -INF , !P3 ;  /* 0xff80000006667808 */ /* 0x000fe40005800000 */
[----:B------:R-:W-:Y:S02]  /*21080*/  FSEL R109, R9, -INF , !P6 ;  /* 0xff800000096d7808 */ /* 0x000fe40007000000 */
[----:B------:R-:W-:Y:S02]  /*21090*/  FSEL R99, R8, -INF , !P4 ;  /* 0xff80000008637808 */ /* 0x000fe40006000000 */
[C---:B------:R-:W-:Y:S02]  /*210a0*/  ISETP.GE.AND P5, PT, R3.reuse, R7, PT ;  /* 0x000000070300720c */ /* 0x040fe40003fa6270 */
[----:B------:R-:W-:-:S02]  /*210b0*/  ISETP.GE.AND P3, PT, R3, R5, PT ;  /* 0x000000050300720c */ /* 0x000fc40003f66270 */
[C---:B------:R-:W-:Y:S02]  /*210c0*/  ISETP.GE.AND P6, PT, R2.reuse, R7, PT ;  /* 0x000000070200720c */ /* 0x040fe40003fc6270 */
[----:B------:R-:W-:Y:S02]  /*210d0*/  I2FP.F32.S32 R4, R2 ;  /* 0x0000000200047245 */ /* 0x000fe40000201400 */
[----:B------:R-:W-:Y:S01]  /*210e0*/  ISETP.GE.AND P4, PT, R2, R5, PT ;  /* 0x000000050200720c */ /* 0x000fe20003f86270 */
[C---:B------:R-:W-:Y:S01]  /*210f0*/  VIADD R2, R0.reuse, 0xc9 ;  /* 0x000000c900027836 */ /* 0x040fe20000000000 */
[----:B------:R-:W-:Y:S01]  /*21100*/  I2FP.F32.S32 R3, R3 ;  /* 0x0000000300037245 */ /* 0x000fe20000201400 */
[CC--:B------:R-:W-:Y:S01]  /*21110*/  FFMA.FTZ R9, R157.reuse, R4.reuse, R57 ;  /* 0x000000049d097223 */ /* 0x0c0fe20000010039 */
[C---:B------:R-:W-:Y:S02]  /*21120*/  FFMA.FTZ R8, R157.reuse, R4, R59 ;  /* 0x000000049d087223 */ /* 0x040fe4000001003b */
        /* <DEDUP_REMOVED lines=8> */
[----:B------:R-:W-:-:S02]  /*211b0*/  FSEL R123, R10, -INF , !P5 ;  /* 0xff8000000a7b7808 */ /* 0x000fc40006800000 */
[----:B------:R-:W-:Y:S02]  /*211c0*/  FSEL R111, R6, -INF , !P3 ;  /* 0xff800000066f7808 */ /* 0x000fe40005800000 */
[C---:B------:R-:W-:Y:S02]  /*211d0*/  ISETP.GE.AND P5, PT, R3.reuse, R7, PT ;  /* 0x000000070300720c */ /* 0x040fe40003fa6270 */
[----:B------:R-:W-:Y:S02]  /*211e0*/  ISETP.GE.AND P3, PT, R3, R5, PT ;  /* 0x000000050300720c */ /* 0x000fe40003f66270 */
[C---:B------:R-:W-:Y:S02]  /*211f0*/  ISETP.GE.AND P6, PT, R2.reuse, R7, PT ;  /* 0x000000070200720c */ /* 0x040fe40003fc6270 */
[----:B------:R-:W-:Y:S02]  /*21200*/  ISETP.GE.AND P4, PT, R2, R5, PT ;  /* 0x000000050200720c */ /* 0x000fe40003f86270 */
[----:B------:R-:W-:-:S02]  /*21210*/  I2FP.F32.S32 R3, R3 ;  /* 0x0000000300037245 */ /* 0x000fc40000201400 */
[----:B------:R-:W-:Y:S02]  /*21220*/  IADD3 R2, R0, 0xd9, RZ ;  /* 0x000000d900027810 */ /* 0x000fe40007ffe0ff */
[----:B------:R-:W-:Y:S01]  /*21230*/  FSEL R127, R9, -INF , !P6 ;  /* 0xff800000097f7808 */ /* 0x000fe20007000000 */
[----:B------:R-:W-:Y:S01]  /*21240*/  FFMA.FTZ R6, R157, R3, R47 ;  /* 0x000000039d067223 */ /* 0x000fe2000001002f */
[----:B------:R-:W-:Y:S02]  /*21250*/  FSEL R121, R8, -INF , !P4 ;  /* 0xff80000008797808 */ /* 0x000fe40006000000 */
[C---:B------:R-:W-:Y:S02]  /*21260*/  ISETP.GE.AND P6, PT, R2.reuse, R7, PT ;  /* 0x000000070200720c */ /* 0x040fe40003fc6270 */
[----:B------:R-:W-:Y:S02]  /*21270*/  I2FP.F32.S32 R4, R2 ;  /* 0x0000000200047245 */ /* 0x000fe40000201400 */
[----:B------:R-:W-:Y:S01]  /*21280*/  ISETP.GE.AND P4, PT, R2, R5, PT ;  /* 0x000000050200720c */ /* 0x000fe20003f86270 */
[----:B------:R-:W-:-:S02]  /*21290*/  VIADD R2, R0, 0xe1 ;  /* 0x000000e100027836 */ /* 0x000fc40000000000 */
[C---:B------:R-:W-:Y:S01]  /*212a0*/  FFMA.FTZ R8, R157.reuse, R3, R45 ;  /* 0x000000039d087223 */ /* 0x040fe2000001002d */
[CC--:B------:R-:W-:Y:S01]  /*212b0*/  FFMA.FTZ R9, R157.reuse, R4.reuse, R41 ;  /* 0x000000049d097223 */ /* 0x0c0fe20000010029 */
[----:B------:R-:W-:Y:S01]  /*212c0*/  FSEL R125, R6, -INF , !P3 ;  /* 0xff800000067d7808 */ /* 0x000fe20005800000 */
[C---:B------:R-:W-:Y:S01]  /*212d0*/  FFMA.FTZ R4, R157.reuse, R4, R43 ;  /* 0x000000049d047223 */ /* 0x040fe2000001002b */
[----:B------:R-:W-:Y:S01]  /*212e0*/  I2FP.F32.S32 R6, R2 ;  /* 0x0000000200067245 */ /* 0x000fe20000201400 */
[----:B------:R-:W-:Y:S01]  /*212f0*/  VIADD R3, R0, 0xe9 ;  /* 0x000000e900037836 */ /* 0x000fe20000000000 */
[----:B------:R-:W-:Y:S02]  /*21300*/  FSEL R129, R8, -INF , !P5 ;  /* 0xff80000008817808 */ /* 0x000fe40006800000 */
[----:B------:R-:W-:Y:S01]  /*21310*/  FSEL R161, R4, -INF , !P4 ;  /* 0xff80000004a17808 */ /* 0x000fe20006000000 */
[CC--:B------:R-:W-:Y:S01]  /*21320*/  FFMA.FTZ R8, R157.reuse, R6.reuse, R37 ;  /* 0x000000069d087223 */ /* 0x0c0fe20000010025 */
[C---:B------:R-:W-:Y:S01]  /*21330*/  ISETP.GE.AND P5, PT, R2.reuse, R7, PT ;  /* 0x000000070200720c */ /* 0x040fe20003fa6270 */
[----:B------:R-:W-:Y:S01]  /*21340*/  FFMA.FTZ R6, R157, R6, R39 ;  /* 0x000000069d067223 */ /* 0x000fe20000010027 */
[----:B------:R-:W-:Y:S01]  /*21350*/  ISETP.GE.AND P3, PT, R2, R5, PT ;  /* 0x000000050200720c */ /* 0x000fe20003f66270 */
[----:B------:R-:W-:Y:S01]  /*21360*/  VIADD R2, R0, 0xf1 ;  /* 0x000000f100027836 */ /* 0x000fe20000000000 */
[----:B------:R-:W-:-:S02]  /*21370*/  I2FP.F32.S32 R4, R3 ;  /* 0x0000000300047245 */ /* 0x000fc40000201400 */
[----:B------:R-:W-:Y:S02]  /*21380*/  FSEL R131, R9, -INF , !P6 ;  /* 0xff80000009837808 */ /* 0x000fe40007000000 */
[----:B------:R-:W-:Y:S01]  /*21390*/  FSEL R173, R8, -INF , !P5 ;  /* 0xff80000008ad7808 */ /* 0x000fe20006800000 */
[-C--:B------:R-:W-:Y:S01]  /*213a0*/  FFMA.FTZ R8, R157, R4.reuse, R33 ;  /* 0x000000049d087223 */ /* 0x080fe20000010021 */
[----:B------:R-:W-:Y:S01]  /*213b0*/  ISETP.GE.AND P6, PT, R3, R7, PT ;  /* 0x000000070300720c */ /* 0x000fe20003fc6270 */
[----:B------:R-:W-:Y:S01]  /*213c0*/  FFMA.FTZ R4, R157, R4, R35 ;  /* 0x000000049d047223 */ /* 0x000fe20000010023 */
[----:B------:R-:W-:Y:S02]  /*213d0*/  ISETP.GE.AND P4, PT, R3, R5, PT ;  /* 0x000000050300720c */ /* 0x000fe40003f86270 */
[----:B------:R-:W-:Y:S02]  /*213e0*/  I2FP.F32.S32 R3, R2 ;  /* 0x0000000200037245 */ /* 0x000fe40000201400 */
[----:B------:R-:W-:-:S02]  /*213f0*/  FSEL R163, R6, -INF , !P3 ;  /* 0xff80000006a37808 */ /* 0x000fc40005800000 */
[C---:B------:R-:W-:Y:S02]  /*21400*/  ISETP.GE.AND P5, PT, R2.reuse, R7, PT ;  /* 0x000000070200720c */ /* 0x040fe40003fa6270 */
[----:B------:R-:W-:Y:S01]  /*21410*/  ISETP.GE.AND P3, PT, R2, R5, PT ;  /* 0x000000050200720c */ /* 0x000fe20003f66270 */
[----:B------:R-:W-:Y:S02]  /*21420*/  VIADD R2, R0, 0xf9 ;  /* 0x000000f900027836 */ /* 0x000fe40000000000 */
[CC--:B------:R-:W-:Y:S01]  /*21430*/  FFMA.FTZ R6, R157.reuse, R3.reuse, R29 ;  /* 0x000000039d067223 */ /* 0x0c0fe2000001001d */
[----:B------:R-:W-:Y:S01]  /*21440*/  FSEL R175, R8, -INF , !P6 ;  /* 0xff80000008af7808 */ /* 0x000fe20007000000 */
[----:B------:R-:W-:Y:S01]  /*21450*/  FFMA.FTZ R3, R157, R3, R31 ;  /* 0x000000039d037223 */ /* 0x000fe2000001001f */
[----:B------:R-:W-:Y:S02]  /*21460*/  FSEL R177, R4, -INF , !P4 ;  /* 0xff80000004b17808 */ /* 0x000fe40006000000 */
[----:B------:R-:W-:-:S02]  /*21470*/  ISETP.GE.AND P6, PT, R0, R7, PT ;  /* 0x000000070000720c */ /* 0x000fc40003fc6270 */
[----:B------:R-:W-:Y:S02]  /*21480*/  ISETP.GE.AND P4, PT, R0, R5, PT ;  /* 0x000000050000720c */ /* 0x000fe40003f86270 */
[----:B------:R-:W-:Y:S02]  /*21490*/  I2FP.F32.S32 R8, R0 ;  /* 0x0000000000087245 */ /* 0x000fe40000201400 */
[----:B------:R-:W-:Y:S02]  /*214a0*/  I2FP.F32.S32 R0, R2 ;  /* 0x0000000200007245 */ /* 0x000fe40000201400 */
[----:B------:R-:W-:Y:S02]  /*214b0*/  FSEL R197, R6, -INF , !P5 ;  /* 0xff80000006c57808 */ /* 0x000fe40006800000 */
[----:B------:R-:W-:Y:S01]  /*214c0*/  FSEL R179, R3, -INF , !P3 ;  /* 0xff80000003b37808 */ /* 0x000fe20005800000 */
[C---:B------:R-:W-:Y:S01]  /*214d0*/  FFMA.FTZ R3, R157.reuse, R0, R21 ;  /* 0x000000009d037223 */ /* 0x040fe20000010015 */
[C---:B------:R-:W-:Y:S01]  /*214e0*/  ISETP.GE.AND P5, PT, R2.reuse, R7, PT ;  /* 0x000000070200720c */ /* 0x040fe20003fa6270 */
[CC--:B------:R-:W-:Y:S01]  /*214f0*/  FFMA.FTZ R4, R157.reuse, R8.reuse, R16 ;  /* 0x000000089d047223 */ /* 0x0c0fe20000010010 */
[----:B------:R-:W-:Y:S01]  /*21500*/  ISETP.GE.AND P3, PT, R2, R5, PT ;  /* 0x000000050200720c */ /* 0x000fe20003f66270 */
[C---:B------:R-:W-:Y:S01]  /*21510*/  FFMA.FTZ R2, R157.reuse, R8, R18 ;  /* 0x000000089d027223 */ /* 0x040fe20000010012 */
[----:B------:R-:W-:Y:S01]  /*21520*/  FFMA.FTZ R0, R157, R0, R23 ;  /* 0x000000009d007223 */ /* 0x000fe20000010017 */
[----:B------:R-:W-:Y:S01]  /*21530*/  BSSY B1, `(.L_x_3225) ;  /* 0x00000fd000017945 */ /* 0x000fe20003800000 */
        /* <DEDUP_REMOVED lines=9> */
[----:B-----5:R-:W2:Y:S01]  /*215d0*/  LD.E R2, desc[UR6][R24.64+0x170] ;  /* 0x0001700618027980 */ /* 0x020ea2000c101900 */
[----:B------:R-:W-:Y:S02]  /*215e0*/  IADD3 R8, R13, -0x100, RZ ;  /* 0xffffff000d087810 */ /* 0x000fe40007ffe0ff */
[----:B------:R-:W-:Y:S02]  /*215f0*/  IABS R6, R13 ;  /* 0x0000000d00067213 */ /* 0x000fe40000000000 */
        /* <DEDUP_REMOVED lines=57> */
.L_x_3228:
[----:B-----5:R-:W2:Y:S02]  /*21990*/  LD.E R0, desc[UR6][R24.64+0x38] ;  /* 0x0000380618007980 */ /* 0x020ea4000c101900 */
[----:B--2---:R-:W-:-:S04]  /*219a0*/  LEA R0, -R0, RZ, 0x8 ;  /* 0x000000ff00007211 */ /* 0x004fc800078e41ff */
[----:B------:R-:W-:Y:S02]  /*219b0*/  SHF.R.S32.HI R2, RZ, 0x1f, R0 ;  /* 0x0000001fff027819 */ /* 0x000fe40000011400 */
.L_x_3229:
[----:B------:R-:W-:Y:S05]  /*219c0*/  BSYNC B0 ;  /* 0x0000000000007941 */ /* 0x000fea0003800000 */
.L_x_3227:
[----:B------:R-:W-:Y:S01]  /*219d0*/  @!P1 IADD3 R3, P2, R0, R119, RZ ;  /* 0x0000007700039210 */ /* 0x000fe20007f5e0ff */
[----:B------:R-:W-:Y:S01]  /*219e0*/  @!P1 IMAD.MOV.U32 R12, RZ, RZ, R0 ;  /* 0x000000ffff0c9224 */ /* 0x000fe200078e0000 */
[----:B------:R-:W-:Y:S01]  /*219f0*/  @!P1 LEA R4, P0, R194, R0, 0x5 ;  /* 0x00000000c2049211 */ /* 0x000fe200078028ff */
[--C-:B------:R-:W-:Y:S01]  /*21a00*/  @!P1 IMAD.MOV.U32 R13, RZ, RZ, R2.reuse ;  /* 0x000000ffff0d9224 */ /* 0x100fe200078e0002 */
[-C--:B------:R-:W-:Y:S01]  /*21a10*/  @!P1 MOV R7, R2.reuse ;  /* 0x0000000200079202 */ /* 0x080fe20000000f00 */
[----:B------:R-:W-:Y:S01]  /*21a20*/  @!P1 IMAD.X R5, R2, 0x1, R193, P2 ;  /* 0x0000000102059824 */ /* 0x000fe200010e06c1 */
[----:B------:R-:W-:Y:S01]  /*21a30*/  @!P1 LEA.HI.X R6, R194, R2, R195, 0x5, P0 ;  /* 0x00000002c2069211 */ /* 0x000fe200000f2cc3 */
[----:B------:R-:W-:Y:S01]  /*21a40*/  @!P1 IMAD R16, R195, 0x60, RZ ;  /* 0x00000060c3109824 */ /* 0x000fe200078e02ff */
[-C--:B------:R-:W-:Y:S01]  /*21a50*/  @!P1 LEA R38, P2, R3, R223.reuse, 0x1 ;  /* 0x000000df03269211 */ /* 0x080fe200078408ff */
[----:B------:R-:W-:Y:S01]  /*21a60*/  @!P1 IMAD R15, R195, 0x30, RZ ;  /* 0x00000030c30f9824 */ /* 0x000fe200078e02ff */
[C---:B------:R-:W-:Y:S01]  /*21a70*/  @!P1 LEA R36, P0, R4.reuse, R223, 0x1 ;  /* 0x000000df04249211 */ /* 0x040fe200078008ff */
[--C-:B------:R-:W-:Y:S01]  /*21a80*/  @!P1 IMAD.MOV.U32 R19, RZ, RZ, R2.reuse ;  /* 0x000000ffff139224 */ /* 0x100fe200078e0002 */
[-C--:B------:R-:W-:Y:S01]  /*21a90*/  @!P1 LEA.HI.X R39, R3, R221.reuse, R5, 0x1, P2 ;  /* 0x000000dd03279211 */ /* 0x080fe200010f0c05 */
[----:B------:R-:W-:Y:S01]  /*21aa0*/  @!P1 IMAD.MOV.U32 R5, RZ, RZ, R2 ;  /* 0x000000ffff059224 */ /* 0x000fe200078e0002 */
[----:B------:R-:W-:Y:S01]  /*21ab0*/  @!P1 LEA.HI.X R37, R4, R221, R6, 0x1, P0 ;  /* 0x000000dd04259211 */ /* 0x000fe200000f0c06 */
[--C-:B------:R-:W-:Y:S01]  /*21ac0*/  @!P1 IMAD.MOV.U32 R4, RZ, RZ, R0.reuse ;  /* 0x000000ffff049224 */ /* 0x100fe200078e0000 */
[----:B------:R-:W-:Y:S01]  /*21ad0*/  @!P1 LEA R10, P2, R0, R223, 0x1 ;  /* 0x000000df000a9211 */ /* 0x000fe200078408ff */
[----:B------:R-:W-:Y:S01]  /*21ae0*/  @!P1 IMAD.MOV.U32 R6, RZ, RZ, R0 ;  /* 0x000000ffff069224 */ /* 0x000fe200078e0000 */
[-C--:B------:R-:W-:Y:S01]  /*21af0*/  @!P1 MOV R18, R0.reuse ;  /* 0x0000000000129202 */ /* 0x080fe20000000f00 */
[----:B------:R-:W-:Y:S01]  /*21b00*/  @!P1 IMAD.WIDE.U32 R8, R194, 0x30, R4 ;  /* 0x00000030c2089825 */ /* 0x000fe200078e0004 */
[----:B------:R-:W-:Y:S01]  /*21b10*/  @!P1 LEA.HI.X R11, R0, R221, R2, 0x1, P2 ;  /* 0x000000dd000b9211 */ /* 0x000fe200010f0c02 */
[----:B------:R1:W-:Y:S01]  /*21b20*/  @P1 STS.128 [R192+0x2000], RZ ;  /* 0x002000ffc0001388 */ /* 0x0003e20000000c00 */
[----:B------:R-:W-:Y:S01]  /*21b30*/  BSSY B0, `(.L_x_3230) ;  /* 0x0000099000007945 */ /* 0x000fe20003800000 */
[----:B------:R-:W-:Y:S01]  /*21b40*/  @!P1 IMAD.WIDE.U32 R4, R194, 0x60, R12 ;  /* 0x00000060c2049825 */ /* 0x000fe200078e000c */
[-C--:B------:R-:W-:Y:S01]  /*21b50*/  @!P1 LEA R34, P3, R8, R223.reuse, 0x1 ;  /* 0x000000df08229211 */ /* 0x080fe200078608ff */
[----:B------:R-:W-:Y:S01]  /*21b60*/  @!PT LDS RZ, [RZ] ;  /* 0x00000000fffff984 */ /* 0x000fe20000000800 */
[----:B------:R-:W-:Y:S01]  /*21b70*/  @!PT LDS RZ, [RZ] ;  /* 0x00000000fffff984 */ /* 0x000fe20000000800 */
[----:B------:R-:W-:Y:S01]  /*21b80*/  @!PT LDS RZ, [RZ] ;  /* 0x00000000fffff984 */ /* 0x000fe20000000800 */
[----:B------:R2:W-:Y:S02]  /*21b90*/  @!P1 LDGSTS.E.BYPASS.LTC128B.128 [R192+0x2000], desc[UR6][R10.64] ;  /* 0x020000000ac09fae */ /* 0x0005e4000b901d46 */
[----:B------:R-:W-:Y:S01]  /*21ba0*/  @!P1 IMAD R3, R195, 0x50, RZ ;  /* 0x00000050c3039824 */ /* 0x000fe200078e02ff */
[----:B------:R-:W-:Y:S01]  /*21bb0*/  @!P1 LEA R30, P0, R4, R223, 0x1 ;  /* 0x000000df041e9211 */ /* 0x000fe200078008ff */
[----:B------:R-:W-:Y:S01]  /*21bc0*/  @!P1 IMAD.WIDE.U32 R6, R194, 0x50, R6 ;  /* 0x00000050c2069825 */ /* 0x000fe200078e0006 */
[----:B------:R1:W-:Y:S03]  /*21bd0*/  @P1 STS.128 [R192+0x2800], RZ ;  /* 0x002800ffc0001388 */ /* 0x0003e60000000c00 */
[----:B------:R-:W-:Y:S01]  /*21be0*/  @!P1 IMAD.IADD R5, R16, 0x1, R5 ;  /* 0x0000000110059824 */ /* 0x000fe200078e0205 */
[----:B------:R-:W-:Y:S01]  /*21bf0*/  @!P1 IADD3 R3, R3, R7, RZ ;  /* 0x0000000703039210 */ /* 0x000fe20007ffe0ff */
[----:B------:R-:W-:Y:S01]  /*21c00*/  @!P1 IMAD.IADD R15, R15, 0x1, R9 ;  /* 0x000000010f0f9824 */ /* 0x000fe200078e0209 */
[----:B------:R-:W-:Y:S01]  /*21c10*/  @!P1 LEA R32, P2, R6, R223, 0x1 ;  /* 0x000000df06209211 */ /* 0x000fe200078408ff */
[----:B------:R-:W-:Y:S01]  /*21c20*/  @!P1 IMAD.MOV.U32 R7, RZ, RZ, R2 ;  /* 0x000000ffff079224 */ /* 0x000fe200078e0002 */
[-C--:B------:R-:W-:Y:S01]  /*21c30*/  @!P1 LEA.HI.X R31, R4, R221.reuse, R5, 0x1, P0 ;  /* 0x000000dd041f9211 */ /* 0x080fe200000f0c05 */
[----:B------:R-:W-:Y:S01]  /*21c40*/  @!P1 IMAD.MOV.U32 R4, RZ, RZ, R0 ;  /* 0x000000ffff049224 */ /* 0x000fe200078e0000 */
[-C--:B------:R-:W-:Y:S01]  /*21c50*/  @!P1 LEA.HI.X R33, R6, R221.reuse, R3, 0x1, P2 ;  /* 0x000000dd06219211 */ /* 0x080fe200010f0c03 */
[----:B------:R-:W-:Y:S01]  /*21c60*/  @!P1 IMAD.MOV.U32 R5, RZ, RZ, R2 ;  /* 0x000000ffff059224 */ /* 0x000fe200078e0002 */
[----:B------:R-:W-:Y:S01]  /*21c70*/  @!P1 MOV R6, R0 ;  /* 0x0000000000069202 */ /* 0x000fe20000000f00 */
[----:B------:R-:W-:Y:S01]  /*21c80*/  @!P1 IMAD R3, R195, 0x70, RZ ;  /* 0x00000070c3039824 */ /* 0x000fe200078e02ff */
[----:B------:R-:W-:Y:S01]  /*21c90*/  @!P1 LEA.HI.X R35, R8, R221, R15, 0x1, P3 ;  /* 0x000000dd08239211 */ /* 0x000fe200018f0c0f */
[----:B------:R-:W-:Y:S01]  /*21ca0*/  @!P1 IMAD.WIDE.U32 R12, R194, 0x70, R4 ;  /* 0x00000070c20c9825 */ /* 0x000fe200078e0004 */
[----:B------:R-:W-:Y:S01]  /*21cb0*/  @!PT LDS RZ, [RZ] ;  /* 0x00000000fffff984 */ /* 0x000fe20000000800 */
[----:B------:R-:W-:Y:S01]  /*21cc0*/  @!PT LDS RZ, [RZ] ;  /* 0x00000000fffff984 */ /* 0x000fe20000000800 */
[----:B------:R-:W-:Y:S01]  /*21cd0*/  @!PT LDS RZ, [RZ] ;  /* 0x00000000fffff984 */ /* 0x000fe20000000800 */
[----:B------:R1:W-:Y:S03]  /*21ce0*/  @!P1 LDGSTS.E.BYPASS.LTC128B.128 [R192+0x2800], desc[UR6][R38.64] ;  /* 0x0280000026c09fae */ /* 0x0003e6000b901d46 */
[----:B------:R-:W-:Y:S01]  /*21cf0*/  @!P1 IMAD.MOV.U32 R16, RZ, RZ, R0 ;  /* 0x000000ffff109224 */ /* 0x000fe200078e0000 */
[----:B------:R-:W-:Y:S01]  /*21d00*/  @!P1 LEA R28, P0, R12, R223, 0x1 ;  /* 0x000000df0c1c9211 */ /* 0x000fe200078008ff */
[----:B------:R-:W-:Y:S01]  /*21d10*/  @!P1 IMAD.MOV.U32 R17, RZ, RZ, R2 ;  /* 0x000000ffff119224 */ /* 0x000fe200078e0002 */
[----:B------:R1:W-:Y:S01]  /*21d20*/  @P1 STS.128 [R192+0x3000], RZ ;  /* 0x003000ffc0001388 */ /* 0x0003e20000000c00 */
[----:B------:R-:W-:-:S02]  /*21d30*/  @!P1 IMAD.IADD R3, R3, 0x1, R13 ;  /* 0x0000000103039824 */ /* 0x000fc400078e020d */
[----:B------:R-:W-:Y:S01]  /*21d40*/  @!P1 IMAD.WIDE.U32 R8, R194, 0xa0, R4 ;  /* 0x000000a0c2089825 */ /* 0x000fe200078e0004 */
[----:B------:R-:W-:Y:S01]  /*21d50*/  @!PT LDS RZ, [RZ] ;  /* 0x00000000fffff984 */ /* 0x000fe20000000800 */
[----:B------:R-:W-:Y:S01]  /*21d60*/  @!PT LDS RZ, [RZ] ;  /* 0x00000000fffff984 */ /* 0x000fe20000000800 */
[----:B------:R-:W-:Y:S01]  /*21d70*/  @!PT LDS RZ, [RZ] ;  /* 0x00000000fffff984 */ /* 0x000fe20000000800 */
[----:B------:R1:W-:Y:S02]  /*21d80*/  @!P1 LDGSTS.E.BYPASS.LTC128B.128 [R192+0x3000], desc[UR6][R36.64] ;  /* 0x0300000024c09fae */ /* 0x0003e4000b901d46 */
        /* <DEDUP_REMOVED lines=12> */
[----:B--2---:R-:W-:-:S03]  /*21e50*/  @!P1 IMAD.WIDE.U32 R10, R194, 0x90, R6 ;  /* 0x00000090c20a9825 */ /* 0x004fc600078e0006 */
[----:B------:R-:W-:Y:S01]  /*21e60*/  @!P1 IADD3 R9, R20, R9, RZ ;  /* 0x0000000914099210 */ /* 0x000fe20007ffe0ff */
[----:B------:R-:W-:Y:S01]  /*21e70*/  @!P1 IMAD R21, R195, 0xb0, RZ ;  /* 0x000000b0c3159824 */ /* 0x000fe200078e02ff */
[----:B------:R-:W-:Y:S01]  /*21e80*/  @!P1 LEA R26, P4, R10, R223, 0x1 ;  /* 0x000000df0a1a9211 */ /* 0x000fe200078808ff */
[----:B------:R-:W-:-:S04]  /*21e90*/  @!P1 IMAD.WIDE.U32 R6, R194, 0xb0, R16 ;  /* 0x000000b0c2069825 */ /* 0x000fc800078e0010 */
[----:B------:R-:W-:Y:S01]  /*21ea0*/  @!P1 IMAD.IADD R5, R22, 0x1, R5 ;  /* 0x0000000116059824 */ /* 0x000fe200078e0205 */
[-C--:B------:R-:W-:Y:S01]  /*21eb0*/  @!P1 LEA R20, P2, R6, R223.reuse, 0x1 ;  /* 0x000000df06149211 */ /* 0x080fe200078408ff */
[----:B------:R-:W-:Y:S01]  /*21ec0*/  @!P1 IMAD.IADD R3, R15, 0x1, R11 ;  /* 0x000000010f039824 */ /* 0x000fe200078e020b */
[----:B------:R-:W-:Y:S01]  /*21ed0*/  @!P1 LEA R22, P3, R8, R223, 0x1 ;  /* 0x000000df08169211 */ /* 0x000fe200078608ff */
[----:B------:R-:W-:Y:S01]  /*21ee0*/  @!P1 IMAD.IADD R7, R21, 0x1, R7 ;  /* 0x0000000115079824 */ /* 0x000fe200078e0207 */
[-C--:B------:R-:W-:Y:S01]  /*21ef0*/  @!P1 LEA.HI.X R19, R4, R221.reuse, R5, 0x1, P0 ;  /* 0x000000dd04139211 */ /* 0x080fe200000f0c05 */
[----:B------:R-:W-:Y:S01]  /*21f00*/  @!P1 IMAD.MOV.U32 R4, RZ, RZ, R0 ;  /* 0x000000ffff049224 */ /* 0x000fe200078e0000 */
[----:B------:R-:W-:Y:S01]  /*21f10*/  @!P1 MOV R5, R2 ;  /* 0x0000000200059202 */ /* 0x000fe20000000f00 */
[----:B------:R-:W-:Y:S01]  /*21f20*/  @!P1 IMAD.MOV.U32 R11, RZ, RZ, R2 ;  /* 0x000000ffff0b9224 */ /* 0x000fe200078e0002 */
[-C--:B------:R-:W-:Y:S01]  /*21f30*/  @!P1 LEA.HI.X R27, R10, R221.reuse, R3, 0x1, P4 ;  /* 0x000000dd0a1b9211 */ /* 0x080fe200020f0c03 */
[----:B------:R-:W-:Y:S01]  /*21f40*/  @!P1 IMAD.MOV.U32 R10, RZ, RZ, R0 ;  /* 0x000000ffff0a9224 */ /* 0x000fe200078e0000 */
[----:B------:R-:W-:Y:S01]  /*21f50*/  @!P1 LEA.HI.X R21, R6, R221, R7, 0x1, P2 ;  /* 0x000000dd06159211 */ /* 0x000fe200010f0c07 */
[C---:B------:R-:W-:Y:S01]  /*21f60*/  @!P1 IMAD.WIDE.U32 R6, R194.reuse, 0xd0, R4 ;  /* 0x000000d0c2069825 */ /* 0x040fe200078e0004 */
[----:B------:R-:W-:-:S02]  /*21f70*/  @!P1 LEA R3, P2, R194, R0, 0x6 ;  /* 0x00000000c2039211 */ /* 0x000fc400078430ff */
[----:B------:R-:W-:Y:S01]  /*21f80*/  @!P1 LEA.HI.X R23, R8, R221, R9, 0x1, P3 ;  /* 0x000000dd08179211 */ /* 0x000fe200018f0c09 */
[C---:B------:R-:W-:Y:S01]  /*21f90*/  @!P1 IMAD.WIDE.U32 R4, R194.reuse, 0xe0, R10 ;  /* 0x000000e0c2049825 */ /* 0x040fe200078e000a */
[C---:B------:R-:W-:Y:S02]  /*21fa0*/  @!P1 LEA.HI.X R11, R194.reuse, R2, R195, 0x6, P2 ;  /* 0x00000002c20b9211 */ /* 0x040fe400010f34c3 */
[----:B------:R-:W-:Y:S01]  /*21fb0*/  @!P1 LEA R16, P4, R3, R223, 0x1 ;  /* 0x000000df03109211 */ /* 0x000fe200078808ff */
[C---:B------:R-:W-:Y:S01]  /*21fc0*/  @!P1 IMAD R13, R195.reuse, 0xd0, RZ ;  /* 0x000000d0c30d9824 */ /* 0x040fe200078e02ff */
[C---:B------:R-:W-:Y:S01]  /*21fd0*/  @!P1 LEA R9, P0, R194.reuse, R0, 0x7 ;  /* 0x00000000c2099211 */ /* 0x040fe200078038ff */
[----:B------:R-:W-:Y:S01]  /*21fe0*/  @!P1 IMAD R8, R195, 0xe0, RZ ;  /* 0x000000e0c3089824 */ /* 0x000fe200078e02ff */
[----:B------:R-:W-:Y:S02]  /*21ff0*/  @!P1 LEA.HI.X R17, R3, R221, R11, 0x1, P4 ;  /* 0x000000dd03119211 */ /* 0x000fe400020f0c0b */
[----:B------:R-:W-:Y:S01]  /*22000*/  @!P1 LEA.HI.X R15, R194, R2, R195, 0x7, P0 ;  /* 0x00000002c20f9211 */ /* 0x000fe200000f3cc3 */
[----:B------:R-:W-:Y:S01]  /*22010*/  @!P1 IMAD.IADD R5, R8, 0x1, R5 ;  /* 0x0000000108059824 */ /* 0x000fe200078e0205 */
[----:B------:R-:W-:Y:S01]  /*22020*/  @!P1 LEA R12, P3, R9, R223, 0x1 ;  /* 0x000000df090c9211 */ /* 0x000fe200078608ff */
[----:B------:R-:W-:Y:S01]  /*22030*/  @!PT LDS RZ, [RZ] ;  /* 0x00000000fffff984 */ /* 0x000fe20000000800 */
[----:B------:R-:W-:Y:S01]  /*22040*/  @!PT LDS RZ, [RZ] ;  /* 0x00000000fffff984 */ /* 0x000fe20000000800 */
[----:B------:R-:W-:Y:S01]  /*22050*/  @!PT LDS RZ, [RZ] ;  /* 0x00000000fffff984 */ /* 0x000fe20000000800 */
[----:B------:R1:W-:Y:S01]  /*22060*/  @!P1 LDGSTS.E.BYPASS.LTC128B.128 [R192+0x4000], desc[UR6][R16.64] ;  /* 0x0400000010c09fae */ /* 0x0003e2000b901d46 */
[----:B------:R-:W-:-:S02]  /*22070*/  @!P1 IADD3 R7, R13, R7, RZ ;  /* 0x000000070d079210 */ /* 0x000fc40007ffe0ff */
[----:B------:R-:W-:Y:S01]  /*22080*/  @!P1 LEA.HI.X R13, R9, R221, R15, 0x1, P3 ;  /* 0x000000dd090d9211 */ /* 0x000fe200018f0c0f */
[----:B------:R1:W-:Y:S01]  /*22090*/  @P1 STS.128 [R192+0x4800], RZ ;  /* 0x004800ffc0001388 */ /* 0x0003e20000000c00 */
[-C--:B------:R-:W-:Y:S02]  /*220a0*/  @!P1 LEA R10, P2, R6, R223.reuse, 0x1 ;  /* 0x000000df060a9211 */ /* 0x080fe400078408ff */
[----:B------:R-:W-:Y:S01]  /*220b0*/  @!P1 LEA R8, P0, R4, R223, 0x1 ;  /* 0x000000df04089211 */ /* 0x000fe200078008ff */
        /* <DEDUP_REMOVED lines=64> */
.L_x_3231:
[----:B------:R-:W-:Y:S05]  /*224c0*/  BSYNC B0 ;  /* 0x0000000000007941 */ /* 0x000fea0003800000 */
.L_x_3230:
[----:B------:R-:W0:Y:S01]  /*224d0*/  LDGDEPBAR ;  /* 0x00000000000079af */ /* 0x000e220000000000 */
[----:B------:R-:W-:-:S04]  /*224e0*/  LEA R223, P0, R0, R223, 0x1 ;  /* 0x000000df00df7211 */ /* 0x000fc800078008ff */
[----:B------:R-:W-:-:S09]  /*224f0*/  LEA.HI.X R221, R0, R221, R2, 0x1, P0 ;  /* 0x000000dd00dd7211 */ /* 0x000fd200000f0c02 */
.L_x_3226:
[----:B------:R-:W-:Y:S05]  /*22500*/  BSYNC B1 ;  /* 0x0000000000017941 */ /* 0x000fea0003800000 */
.L_x_3225:
[----:B-----5:R-:W-:Y:S01]  /*22510*/  FMNMX.FTZ R0, R116, R40, !PT ;  /* 0x0000002874007209 */ /* 0x020fe20007810000 */
[----:B-1----:R-:W-:Y:S01]  /*22520*/  LDSM.16.MT88.4 R16, [R185+0xa000] ;  /* 0x00a00000b910783b */ /* 0x002fe20000004200 */
[----:B------:R-:W-:Y:S02]  /*22530*/  MOV R65, R74 ;  /* 0x0000004a00417202 */ /* 0x000fe40000000f00 */
        /* <DEDUP_REMOVED lines=139> */
[----:B--2---:R1:W2:Y:S01]  /*22df0*/  MUFU.EX2 R7, R4 ;  /* 0x0000000400077308 */ /* 0x0042a20000000800 */
[----:B------:R-:W-:-:S04]  /*22e00*/  FMNMX.FTZ R2, R65, R2, !PT ;  /* 0x0000000241027209 */ /* 0x000fc80007810000 */
[----:B------:R-:W-:-:S05]  /*22e10*/  FMNMX.FTZ R2, R199, R2, !PT ;  /* 0x00000002c7027209 */ /* 0x000fca0007810000 */
[----:B------:R-:W3:Y:S01]  /*22e20*/  SHFL.BFLY PT, R6, R2, 0x2, 0x1f ;  /* 0x0c401f0002067f89 */ /* 0x000ee200000e0000 */
[----:B-1----:R-:W-:-:S04]  /*22e30*/  FFMA.FTZ R4, R58, R0, -R3 ;  /* 0x000000003a047223 */ /* 0x002fc80000010803 */
[----:B------:R1:W4:Y:S01]  /*22e40*/  MUFU.EX2 R119, R4 ;  /* 0x0000000400777308 */ /* 0x0003220000000800 */
[----:B---3--:R-:W-:Y:S01]  /*22e50*/  FMNMX.FTZ R2, R2, R6, !PT ;  /* 0x0000000602027209 */ /* 0x008fe20007810000 */
[----:B-1----:R-:W-:-:S04]  /*22e60*/  FFMA.FTZ R4, R220, R0, -R3 ;  /* 0x00000000dc047223 */ /* 0x002fc80000010803 */
[----:B------:R-:W1:Y:S02]  /*22e70*/  SHFL.BFLY PT, R5, R2, 0x1, 0x1f ;  /* 0x0c201f0002057f89 */ /* 0x000e6400000e0000 */
[----:B------:R3:W-:Y:S02]  /*22e80*/  MUFU.EX2 R67, R4 ;  /* 0x0000000400437308 */ /* 0x0007e40000000800 */
[----:B---3--:R-:W-:-:S06]  /*22e90*/  FFMA.FTZ R4, R60, R0, -R3 ;  /* 0x000000003c047223 */ /* 0x008fcc0000010803 */
        /* <DEDUP_REMOVED lines=15> */
[----:B------:R1:W-:Y:S08]  /*22f90*/  MUFU.EX2 R156, R2 ;  /* 0x00000002009c7308 */ /* 0x0003f00000000800 */
[----:B------:R3:W3:Y:S01]  /*22fa0*/  MUFU.EX2 R30, R4 ;  /* 0x00000004001e7308 */ /* 0x0006e20000000800 */
[----:B-1----:R-:W-:Y:S01]  /*22fb0*/  FFMA.FTZ R2, R87, R0, -R3 ;  /* 0x0000000057027223 */ /* 0x002fe20000010803 */
[----:B--2---:R-:W-:-:S06]  /*22fc0*/  MOV R87, R7 ;  /* 0x0000000700577202 */ /* 0x004fcc0000000f00 */
[----:B------:R1:W-:Y:S01]  /*22fd0*/  MUFU.EX2 R25, R2 ;  /* 0x0000000200197308 */ /* 0x0003e20000000800 */
[----:B----4-:R-:W-:Y:S01]  /*22fe0*/  F2FP.BF16.F32.PACK_AB R13, R119, R87 ;  /* 0x00000057770d723e */ /* 0x010fe200000010ff */
[----:B---3--:R-:W-:Y:S01]  /*22ff0*/  FFMA.FTZ R4, R50, R0, -R3 ;  /* 0x0000000032047223 */ /* 0x008fe20000010803 */
[----:B------:R-:W-:-:S05]  /*23000*/  MOV R117, R30 ;  /* 0x0000001e00757202 */ /* 0x000fca0000000f00 */
[----:B------:R2:W-:Y:S01]  /*23010*/  MUFU.EX2 R31, R4 ;  /* 0x00000004001f7308 */ /* 0x0005e20000000800 */
[----:B-1----:R-:W-:-:S07]  /*23020*/  FFMA.FTZ R2, R41, R0, -R5 ;  /* 0x0000000029027223 */ /* 0x002fce0000010805 */
[----:B------:R1:W-:Y:S01]  /*23030*/  MUFU.EX2 R205, R2 ;  /* 0x0000000200cd7308 */ /* 0x0003e20000000800 */
[-C--:B--2---:R-:W-:Y:S02]  /*23040*/  FFMA.FTZ R4, R48, R0.reuse, -R3 ;  /* 0x0000000030047223 */ /* 0x084fe40000010803 */
[----:B------:R-:W-:Y:S05]  /*23050*/  LDSM.16.MT88.4 R48, [R183+0xb000] ;  /* 0x00b00000b730783b */ /* 0x000fea0000004200 */
[----:B------:R2:W-:Y:S01]  /*23060*/  MUFU.EX2 R27, R4 ;  /* 0x00000004001b7308 */ /* 0x0005e20000000800 */
[----:B-1----:R-:W-:-:S07]  /*23070*/  FFMA.FTZ R2, R62, R0, -R5 ;  /* 0x000000003e027223 */ /* 0x002fce0000010805 */
[----:B------:R1:W3:Y:S01]  /*23080*/  MUFU.EX2 R219, R2 ;  /* 0x0000000200db7308 */ /* 0x0002e20000000800 */
[----:B--2---:R-:W-:Y:S01]  /*23090*/  FFMA.FTZ R4, R130, R0, -R3 ;  /* 0x0000000082047223 */ /* 0x004fe20000010803 */
[----:B------:R-:W-:Y:S02]  /*230a0*/  MOV R130, R8 ;  /* 0x0000000800827202 */ /* 0x000fe40000000f00 */
[----:B------:R-:W2:Y:S04]  /*230b0*/  LDSM.16.MT88.4 R8, [R182+0xa000] ;  /* 0x00a00000b608783b */ /* 0x000ea80000004200 */
[----:B------:R4:W-:Y:S01]  /*230c0*/  MUFU.EX2 R128, R4 ;  /* 0x0000000400807308 */ /* 0x0009e20000000800 */
[----:B------:R-:W-:Y:S01]  /*230d0*/  F2FP.BF16.F32.PACK_AB R15, R130, R67 ;  /* 0x00000043820f723e */ /* 0x000fe200000010ff */
[----:B-1----:R-:W-:Y:S01]  /*230e0*/  FFMA.FTZ R2, R222, R0, -R5 ;  /* 0x00000000de027223 */ /* 0x002fe20000010805 */
[----:B---3--:R-:W-:-:S05]  /*230f0*/  F2FP.BF16.F32.PACK_AB R12, R219, R205 ;  /* 0x000000cddb0c723e */ /* 0x008fca00000010ff */
[----:B------:R1:W-:Y:S01]  /*23100*/  MUFU.EX2 R222, R2 ;  /* 0x0000000200de7308 */ /* 0x0003e20000000800 */
[----:B----4-:R-:W-:-:S07]  /*23110*/  FFMA.FTZ R4, R46, R0, -R3 ;  /* 0x000000002e047223 */ /* 0x010fce0000010803 */
[----:B------:R3:W4:Y:S01]  /*23120*/  MUFU.EX2 R29, R4 ;  /* 0x00000004001d7308 */ /* 0x0007220000000800 */
[----:B-1----:R-:W-:-:S05]  /*23130*/  FSEL R2, R77, RZ, P0 ;  /* 0x000000ff4d027208 */ /* 0x002fca0000000000 */
[----:B------:R-:W-:Y:S01]  /*23140*/  FADD.FTZ R2, R116, -R2 ;  /* 0x8000000274027221 */ /* 0x000fe20000010000 */
[----:B---3--:R-:W-:-:S03]  /*23150*/  FFMA.FTZ R4, R118, R0, -R3 ;  /* 0x0000000076047223 */ /* 0x008fc60000010803 */
[----:B------:R-:W-:Y:S01]  /*23160*/  FMUL.FTZ R6, R0, R2 ;  /* 0x0000000200067220 */ /* 0x000fe20000410000 */
[----:B----4-:R-:W-:Y:S01]  /*23170*/  MOV R116, R29 ;  /* 0x0000001d00747202 */ /* 0x010fe20000000f00 */
[----:B------:R1:W-:Y:S01]  /*23180*/  MUFU.EX2 R24, R4 ;  /* 0x0000000400187308 */ /* 0x0003e20000000800 */
[----:B------:R-:W-:-:S07]  /*23190*/  MOV R118, R28 ;  /* 0x0000001c00767202 */ /* 0x000fce0000000f00 */
[----:B------:R-:W3:Y:S01]  /*231a0*/  MUFU.EX2 R6, R6 ;  /* 0x0000000600067308 */ /* 0x000ee20000000800 */
[----:B-1----:R-:W-:-:S07]  /*231b0*/  FFMA.FTZ R4, R44, R0, -R3 ;  /* 0x000000002c047223 */ /* 0x002fce0000010803 */
[----:B------:R1:W-:Y:S01]  /*231c0*/  MUFU.EX2 R172, R4 ;  /* 0x0000000400ac7308 */ /* 0x0003e20000000800 */
[-C--:B---3--:R-:W-:Y:S01]  /*231d0*/  FMUL.FTZ R134, R134, R6.reuse ;  /* 0x0000000686867220 */ /* 0x088fe20000410000 */
        /* <DEDUP_REMOVED lines=12> */
[----:B-1----:R-:W-:Y:S01]  /*232a0*/  FSEL R4, R76, RZ, P1 ;  /* 0x000000ff4c047208 */ /* 0x002fe20000800000 */
[-C--:B------:R-:W-:Y:S01]  /*232b0*/  FMUL.FTZ R143, R143, R6.reuse ;  /* 0x000000068f8f7220 */ /* 0x080fe20000410000 */
[-C--:B------:R-:W-:Y:S01]  /*232c0*/  FMUL.FTZ R146, R146, R6.reuse ;  /* 0x0000000692927220 */ /* 0x080fe20000410000 */
[----:B------:R-:W-:-:S02]  /*232d0*/  FMUL.FTZ R147, R147, R6 ;  /* 0x0000000693937220 */ /* 0x000fc40000410000 */
[----:B------:R-:W-:Y:S01]  /*232e0*/  FADD.FTZ R2, R14, -R4 ;  /* 0x800000040e027221 */ /* 0x000fe20000010000 */
[----:B------:R-:W-:Y:S01]  /*232f0*/  F2FP.BF16.F32.PACK_AB R14, R220, R222 ;  /* 0x000000dedc0e723e */ /* 0x000fe200000010ff */
[----:B------:R-:W-:Y:S01]  /*23300*/  FFMA.FTZ R4, R56, R0, -R3 ;  /* 0x0000000038047223 */ /* 0x000fe20000010803 */
[----:B------:R-:W-:Y:S01]  /*23310*/  MOV R56, R24 ;  /* 0x0000001800387202 */ /* 0x000fe20000000f00 */
[----:B------:R-:W-:Y:S02]  /*23320*/  FMUL.FTZ R2, R0, R2 ;  /* 0x0000000200027220 */ /* 0x000fe40000410000 */
[----:B------:R1:W-:Y:S08]  /*23330*/  MUFU.EX2 R58, R4 ;  /* 0x00000004003a7308 */ /* 0x0003f00000000800 */
[----:B------:R3:W4:Y:S01]  /*23340*/  MUFU.EX2 R7, R2 ;  /* 0x0000000200077308 */ /* 0x0007220000000800 */
[----:B-1----:R-:W-:-:S02]  /*23350*/  MOV R4, R31 ;  /* 0x0000001f00047202 */ /* 0x002fc40000000f00 */
[----:B------:R-:W1:Y:S01]  /*23360*/  LDSM.16.MT88.4 R28, [R184+0xa000] ;  /* 0x00a00000b81c783b */ /* 0x000e620000004200 */
[-CC-:B---3--:R-:W-:Y:S01]  /*23370*/  FFMA.FTZ R2, R52, R0.reuse, -R3.reuse ;  /* 0x0000000034027223 */ /* 0x188fe20000010803 */
[-C--:B----4-:R-:W-:Y:S01]  /*23380*/  FMUL.FTZ R132, R132, R7.reuse ;  /* 0x0000000784847220 */ /* 0x090fe20000410000 */
[-C--:B------:R-:W-:Y:S01]  /*23390*/  FMUL.FTZ R133, R133, R7.reuse ;  /* 0x0000000785857220 */ /* 0x080fe20000410000 */
[-C--:B------:R-:W-:Y:S01]  /*233a0*/  FMUL.FTZ R136, R136, R7.reuse ;  /* 0x0000000788887220 */ /* 0x080fe20000410000 */
[----:B------:R3:W4:Y:S01]  /*233b0*/  MUFU.EX2 R59, R2 ;  /* 0x00000002003b7308 */ /* 0x0007220000000800 */
        /* <DEDUP_REMOVED lines=9> */
[----:B------:R-:W-:Y:S01]  /*23450*/  FMUL.FTZ R153, R153, R7 ;  /* 0x0000000799997220 */ /* 0x000fe20000410000 */
[C---:B------:R-:W-:Y:S01]  /*23460*/  HMMA.16816.F32.BF16 R52, R12.reuse, R18, R136 ;  /* 0x000000120c34723c */ /* 0x040fe20000041888 */
[----:B------:R-:W-:Y:S01]  /*23470*/  MOV R132, R27 ;  /* 0x0000001b00847202 */ /* 0x000fe20000000f00 */
[----:B------:R-:W-:Y:S01]  /*23480*/  LDSM.16.MT88.4 R16, [R184+0xa800] ;  /* 0x00a80000b810783b */ /* 0x000fe20000004200 */
[-C--:B------:R-:W-:Y:S01]  /*23490*/  FMUL.FTZ R140, R140, R7.reuse ;  /* 0x000000078c8c7220 */ /* 0x080fe20000410000 */
[-C--:B------:R-:W-:Y:S01]  /*234a0*/  FMUL.FTZ R141, R141, R7.reuse ;  /* 0x000000078d8d7220 */ /* 0x080fe20000410000 */
[----:B------:R-:W-:Y:S01]  /*234b0*/  FMUL.FTZ R144, R144, R7 ;  /* 0x0000000790907220 */ /* 0x000fe20000410000 */
[----:B---3--:R-:W-:Y:S01]  /*234c0*/  FFMA.FTZ R2, R120, R0, -R3 ;  /* 0x0000000078027223 */ /* 0x008fe20000010803 */
[----:B------:R-:W-:Y:S01]  /*234d0*/  MOV R137, R26 ;  /* 0x0000001a00897202 */ /* 0x000fe20000000f00 */
[C---:B--2---:R-:W-:Y:S01]  /*234e0*/  HMMA.16816.F32.BF16 R168, R12.reuse, R8, R168 ;  /* 0x000000080ca8723c */ /* 0x044fe200000418a8 */
[----:B------:R-:W-:Y:S01]  /*234f0*/  MOV R120, R25 ;  /* 0x0000001900787202 */ /* 0x000fe20000000f00 */
[----:B------:R2:W3:Y:S01]  /*23500*/  MUFU.EX2 R57, R2 ;  /* 0x0000000200397308 */ /* 0x0004e20000000800 */
[----:B------:R-:W3:Y:S01]  /*23510*/  LDSM.16.MT88.4 R24, [R182+0xa800] ;  /* 0x00a80000b618783b */ /* 0x000ee20000004200 */
[----:B------:R-:W-:Y:S01]  /*23520*/  FMUL.FTZ R145, R145, R7 ;  /* 0x0000000791917220 */ /* 0x000fe20000410000 */
[----:B----4-:R-:W-:Y:S01]  /*23530*/  MOV R139, R59 ;  /* 0x0000003b008b7202 */ /* 0x010fe20000000f00 */
[----:B------:R-:W-:Y:S01]  /*23540*/  HMMA.16816.F32.BF16 R164, R12, R10, R164 ;  /* 0x0000000a0ca4723c */ /* 0x000fe200000418a4 */
[----:B------:R-:W-:-:S02]  /*23550*/  F2FP.BF16.F32.PACK_AB R9, R137, R118 ;  /* 0x000000768909723e */ /* 0x000fc400000010ff */
[----:B------:R-:W-:-:S03]  /*23560*/  MOV R135, R67 ;  /* 0x0000004300877202 */ /* 0x000fc60000000f00 */
[----:B-1----:R-:W-:Y:S01]  /*23570*/  HMMA.16816.F32.BF16 R148, R12, R28, R148 ;  /* 0x0000001c0c94723c */ /* 0x002fe20000041894 */
[----:B------:R-:W-:-:S05]  /*23580*/  F2FP.BF16.F32.PACK_AB R11, R4, R117 ;  /* 0x00000075040b723e */ /* 0x000fca00000010ff */
[----:B------:R-:W-:Y:S01]  /*23590*/  HMMA.16816.F32.BF16 R152, R12, R30, R152 ;  /* 0x0000001e0c98723c */ /* 0x000fe20000041898 */
[----:B--2---:R-:W-:Y:S01]  /*235a0*/  FFMA.FTZ R2, R174, R0, -R5 ;  /* 0x00000000ae027223 */ /* 0x004fe20000010805 */
[----:B---3--:R-:W-:-:S03]  /*235b0*/  MOV R134, R57 ;  /* 0x0000003900867202 */ /* 0x008fc60000000f00 */
[----:B------:R1:W-:Y:S01]  /*235c0*/  MUFU.EX2 R218, R2 ;  /* 0x0000000200da7308 */ /* 0x0003e20000000800 */
[C---:B------:R-:W-:Y:S06]  /*235d0*/  HMMA.16816.F32.BF16 R140, R12.reuse, R20, R140 ;  /* 0x000000140c8c723c */ /* 0x040fec000004188c */
[----:B------:R-:W-:Y:S01]  /*235e0*/  HMMA.16816.F32.BF16 R144, R12, R22, R144 ;  /* 0x000000160c90723c */ /* 0x000fe20000041890 */
[----:B------:R-:W2:Y:S06]  /*235f0*/  LDSM.16.MT88.4 R20, [R182+0xb000] ;  /* 0x00b00000b614783b */ /* 0x000eac0000004200 */
[----:B------:R-:W-:Y:S01]  /*23600*/  F2FP.BF16.F32.PACK_AB R15, R116, R128 ;  /* 0x00000080740f723e */ /* 0x000fe200000010ff */
[----:B-1----:R-:W-:-:S04]  /*23610*/  FFMA.FTZ R2, R63, R0, -R5 ;  /* 0x000000003f027223 */ /* 0x002fc80000010805 */
[----:B------:R1:W3:Y:S02]  /*23620*/  MUFU.EX2 R207, R2 ;  /* 0x0000000200cf7308 */ /* 0x0002e40000000800 */
[----:B-1----:R-:W-:Y:S01]  /*23630*/  FFMA.FTZ R2, R200, R0, -R5 ;  /* 0x00000000c8027223 */ /* 0x002fe20000010805 */
[----:B---3--:R-:W-:-:S05]  /*23640*/  F2FP.BF16.F32.PACK_AB R8, R207, R218 ;  /* 0x000000dacf08723e */ /* 0x008fca00000010ff */
        /* <DEDUP_REMOVED lines=8> */
[C---:B------:R-:W-:Y:S06]  /*236d0*/  HMMA.16816.F32.BF16 R28, R8.reuse, R24, R168 ;  /* 0x00000018081c723c */ /* 0x040fec00000418a8 */
[C---:B------:R-:W-:Y:S06]  /*236e0*/  HMMA.16816.F32.BF16 R24, R8.reuse, R26, R164 ;  /* 0x0000001a0818723c */ /* 0x040fec00000418a4 */
[----:B------:R-:W-:Y:S01]  /*236f0*/  HMMA.16816.F32.BF16 R44, R8, R36, R44 ;  /* 0x00000024082c723c */ /* 0x000fe2000004182c */
[----:B-1----:R-:W-:-:S04]  /*23700*/  FFMA.FTZ R2, R64, R0, -R3 ;  /* 0x0000000040027223 */ /* 0x002fc80000010803 */
[----:B------:R1:W-:Y:S01]  /*23710*/  MUFU.EX2 R136, R2 ;  /* 0x0000000200887308 */ /* 0x0003e20000000800 */
[C---:B------:R-:W-:Y:S01]  /*23720*/  HMMA.16816.F32.BF16 R52, R8.reuse, R38, R52 ;  /* 0x000000260834723c */ /* 0x040fe20000041834 */
[----:B------:R-:W-:Y:S05]  /*23730*/  LDSM.16.MT88.4 R36, [R184+0xb000] ;  /* 0x00b00000b824783b */ /* 0x000fea0000004200 */
[C---:B------:R-:W-:Y:S06]  /*23740*/  HMMA.16816.F32.BF16 R152, R8.reuse, R18, R152 ;  /* 0x000000120898723c */ /* 0x040fec0000041898 */
[----:B------:R-:W-:Y:S01]  /*23750*/  HMMA.16816.F32.BF16 R60, R8, R34, R144 ;  /* 0x00000022083c723c */ /* 0x000fe20000041890 */
[----:B-1----:R-:W-:Y:S01]  /*23760*/  FFMA.FTZ R2, R106, R0, -R3 ;  /* 0x000000006a027223 */ /* 0x002fe20000010803 */
[----:B------:R-:W-:-:S03]  /*23770*/  MOV R106, R120 ;  /* 0x00000078006a7202 */ /* 0x000fc60000000f00 */
[----:B------:R1:W-:Y:S02]  /*23780*/  MUFU.EX2 R138, R2 ;  /* 0x00000002008a7308 */ /* 0x0003e40000000800 */
[----:B-1----:R-:W-:-:S06]  /*23790*/  FFMA.FTZ R2, R202, R0, -R5 ;  /* 0x00000000ca027223 */ /* 0x002fcc0000010805 */
[----:B------:R1:W-:Y:S02]  /*237a0*/  MUFU.EX2 R168, R2 ;  /* 0x0000000200a87308 */ /* 0x0003e40000000800 */
[----:B-1----:R-:W-:-:S06]  /*237b0*/  FFMA.FTZ R2, R68, R0, -R5 ;  /* 0x0000000044027223 */ /* 0x002fcc0000010805 */
[----:B------:R1:W3:Y:S02]  /*237c0*/  MUFU.EX2 R169, R2 ;  /* 0x0000000200a97308 */ /* 0x0002e40000000800 */
[----:B-1----:R-:W-:Y:S01]  /*237d0*/  FFMA.FTZ R2, R204, R0, -R5 ;  /* 0x00000000cc027223 */ /* 0x002fe20000010805 */
[----:B------:R-:W-:Y:S02]  /*237e0*/  MOV R204, R43 ;  /* 0x0000002b00cc7202 */ /* 0x000fe40000000f00 */
[----:B---3--:R-:W-:-:S03]  /*237f0*/  F2FP.BF16.F32.PACK_AB R12, R169, R168 ;  /* 0x000000a8a90c723e */ /* 0x008fc600000010ff */
[----:B------:R1:W-:Y:S01]  /*23800*/  MUFU.EX2 R167, R2 ;  /* 0x0000000200a77308 */ /* 0x0003e20000000800 */
[----:B------:R-:W-:Y:S01]  /*23810*/  F2FP.BF16.F32.PACK_AB R13, R132, R204 ;  /* 0x000000cc840d723e */ /* 0x000fe200000010ff */
[----:B------:R-:W3:Y:S01]  /*23820*/  LDSM.16.MT88.4 R40, [R185+0xb000] ;  /* 0x00b00000b928783b */ /* 0x000ee20000004200 */
[-C--:B-1----:R-:W-:Y:S02]  /*23830*/  FFMA.FTZ R2, R70, R0.reuse, -R5 ;  /* 0x0000000046027223 */ /* 0x082fe40000010805 */
[C---:B------:R-:W-:Y:S03]  /*23840*/  HMMA.16816.F32.BF16 R68, R8.reuse, R32, R140 ;  /* 0x000000200844723c */ /* 0x040fe6000004188c */
[----:B------:R1:W4:Y:S02]  /*23850*/  MUFU.EX2 R171, R2 ;  /* 0x0000000200ab7308 */ /* 0x0003240000000800 */
[-CC-:B-1----:R-:W-:Y:S01]  /*23860*/  FFMA.FTZ R2, R72, R0.reuse, -R3.reuse ;  /* 0x0000000048027223 */ /* 0x182fe20000010803 */
[----:B----4-:R-:W-:Y:S01]  /*23870*/  F2FP.BF16.F32.PACK_AB R14, R171, R167 ;  /* 0x000000a7ab0e723e */ /* 0x010fe200000010ff */
[----:B------:R-:W-:Y:S01]  /*23880*/  HMMA.16816.F32.BF16 R72, R8, R16, R148 ;  /* 0x000000100848723c */ /* 0x000fe20000041894 */
[----:B------:R-:W1:Y:S03]  /*23890*/  LDSM.16.MT88.4 R16, [R182+0xb800] ;  /* 0x00b80000b610783b */ /* 0x000e660000004200 */
[----:B------:R4:W-:Y:S02]  /*238a0*/  MUFU.EX2 R202, R2 ;  /* 0x0000000200ca7308 */ /* 0x0009e40000000800 */
[C---:B--2---:R-:W-:Y:S01]  /*238b0*/  HMMA.16816.F32.BF16 R32, R12.reuse, R20, R28 ;  /* 0x000000140c20723c */ /* 0x044fe2000004181c */
[----:B------:R-:W2:Y:S05]  /*238c0*/  LDSM.16.MT88.4 R28, [R185+0xb800] ;  /* 0x00b80000b91c783b */ /* 0x000eaa0000004200 */
[C---:B------:R-:W-:Y:S06]  /*238d0*/  HMMA.16816.F32.BF16 R24, R12.reuse, R22, R24 ;  /* 0x000000160c18723c */ /* 0x040fec0000041818 */
[----:B---3--:R-:W-:Y:S01]  /*238e0*/  HMMA.16816.F32.BF16 R20, R12, R40, R44 ;  /* 0x000000280c14723c */ /* 0x008fe2000004182c */
[----:B----4-:R-:W-:-:S04]  /*238f0*/  FFMA.FTZ R2, R112, R0, -R3 ;  /* 0x0000000070027223 */ /* 0x010fc80000010803 */
[----:B------:R3:W-:Y:S01]  /*23900*/  MUFU.EX2 R200, R2 ;  /* 0x0000000200c87308 */ /* 0x0007e20000000800 */
[C---:B------:R-:W-:Y:S01]  /*23910*/  HMMA.16816.F32.BF16 R40, R12.reuse, R42, R52 ;  /* 0x0000002a0c28723c */ /* 0x040fe20000041834 */
[----:B------:R-:W4:Y:S05]  /*23920*/  LDSM.16.MT88.4 R52, [R183+0xb800] ;  /* 0x00b80000b734783b */ /* 0x000f2a0000004200 */
[C---:B------:R-:W-:Y:S06]  /*23930*/  HMMA.16816.F32.BF16 R72, R12.reuse, R36, R72 ;  /* 0x000000240c48723c */ /* 0x040fec0000041848 */
[----:B------:R-:W-:Y:S01]  /*23940*/  HMMA.16816.F32.BF16 R68, R12, R48, R68 ;  /* 0x000000300c44723c */ /* 0x000fe20000041844 */
[----:B---3--:R-:W-:Y:S01]  /*23950*/  FFMA.FTZ R2, R78, R0, -R3 ;  /* 0x000000004e027223 */ /* 0x008fe20000010803 */
[----:B------:R-:W-:-:S04]  /*23960*/  MOV R78, R193 ;  /* 0x000000c1004e7202 */ /* 0x000fc80000000f00 */
[----:B------:R-:W-:Y:S01]  /*23970*/  HMMA.16816.F32.BF16 R60, R12, R50, R60 ;  /* 0x000000320c3c723c */ /* 0x000fe2000004183c */
[----:B------:R-:W3:Y:S01]  /*23980*/  LDSM.16.MT88.4 R48, [R184+0xb800] ;  /* 0x00b80000b830783b */ /* 0x000ee20000004200 */
[----:B------:R1:W-:Y:S02]  /*23990*/  MUFU.EX2 R193, R2 ;  /* 0x0000000200c17308 */ /* 0x0003e40000000800 */
[----:B-1----:R-:W-:-:S06]  /*239a0*/  FFMA.FTZ R2, R160, R0, -R5 ;  /* 0x00000000a0027223 */ /* 0x002fcc0000010805 */
[----:B------:R1:W-:Y:S02]  /*239b0*/  MUFU.EX2 R165, R2 ;  /* 0x0000000200a57308 */ /* 0x0003e40000000800 */
[----:B-1----:R-:W-:Y:S01]  /*239c0*/  FFMA.FTZ R2, R82, R0, -R5 ;  /* 0x0000000052027223 */ /* 0x002fe20000010805 */
[----:B------:R-:W-:-:S05]  /*239d0*/  MOV R82, R56 ;  /* 0x0000003800527202 */ /* 0x000fca0000000f00 */
[----:B------:R1:W2:Y:S02]  /*239e0*/  MUFU.EX2 R164, R2 ;  /* 0x0000000200a47308 */ /* 0x0002a40000000800 */
[----:B-1----:R-:W-:Y:S01]  /*239f0*/  FFMA.FTZ R2, R162, R0, -R5 ;  /* 0x00000000a2027223 */ /* 0x002fe20000010805 */
[----:B--2---:R-:W-:-:S05]  /*23a00*/  F2FP.BF16.F32.PACK_AB R8, R164, R165 ;  /* 0x000000a5a408723e */ /* 0x004fca00000010ff */
[----:B------:R1:W-:Y:S02]  /*23a10*/  MUFU.EX2 R160, R2 ;  /* 0x0000000200a07308 */ /* 0x0003e40000000800 */
[----:B-1----:R-:W-:Y:S01]  /*23a20*/  FFMA.FTZ R2, R84, R0, -R5 ;  /* 0x0000000054027223 */ /* 0x002fe20000010805 */
[----:B------:R-:W-:-:S05]  /*23a30*/  MOV R84, R156 ;  /* 0x0000009c00547202 */ /* 0x000fca0000000f00 */
[----:B------:R1:W2:Y:S01]  /*23a40*/  MUFU.EX2 R156, R2 ;  /* 0x00000002009c7308 */ /* 0x0002a20000000800 */
[----:B------:R-:W-:Y:S01]  /*23a50*/  F2FP.BF16.F32.PACK_AB R11, R84, R78 ;  /* 0x0000004e540b723e */ /* 0x000fe200000010ff */
[----:B-1----:R-:W-:Y:S01]  /*23a60*/  FFMA.FTZ R2, R114, R0, -R3 ;  /* 0x0000000072027223 */ /* 0x002fe20000010803 */
[----:B------:R-:W-:Y:S02]  /*23a70*/  MOV R114, R172 ;  /* 0x000000ac00727202 */ /* 0x000fe40000000f00 */
[----:B--2---:R-:W-:-:S03]  /*23a80*/  F2FP.BF16.F32.PACK_AB R10, R156, R160 ;  /* 0x000000a09c0a723e */ /* 0x004fc600000010ff */
[----:B------:R1:W-:Y:S01]  /*23a90*/  MUFU.EX2 R172, R2 ;  /* 0x0000000200ac7308 */ /* 0x0003e20000000800 */
[----:B------:R-:W-:-:S07]  /*23aa0*/  F2FP.BF16.F32.PACK_AB R9, R114, R82 ;  /* 0x000000527209723e */ /* 0x000fce00000010ff */
[C---:B------:R-:W-:Y:S01]  /*23ab0*/  HMMA.16816.F32.BF16 R64, R8.reuse, R16, R32 ;  /* 0x000000100840723c */ /* 0x040fe20000041820 */
[----:B------:R-:W-:Y:S05]  /*23ac0*/  LDSM.16.MT88.4 R32, [R183+0xc000] ;  /* 0x00c00000b720783b */ /* 0x000fea0000004200 */
[----:B------:R-:W-:Y:S01]  /*23ad0*/  HMMA.16816.F32.BF16 R44, R8, R18, R24 ;  /* 0x00000012082c723c */ /* 0x000fe20000041818 */
[----:B------:R-:W-:Y:S01]  /*23ae0*/  LDSM.16.MT88.4 R16, [R185+0xc000] ;  /* 0x00c00000b910783b */ /* 0x000fe20000004200 */
[----:B-1----:R-:W-:Y:S01]  /*23af0*/  FFMA.FTZ R2, R80, R0, -R3 ;  /* 0x0000000050027223 */ /* 0x002fe20000010803 */
[----:B------:R-:W-:-:S03]  /*23b00*/  MOV R80, R58 ;  /* 0x0000003a00507202 */ /* 0x000fc60000000f00 */
[----:B------:R-:W-:Y:S01]  /*23b10*/  HMMA.16816.F32.BF16 R56, R12, R38, R152 ;  /* 0x000000260c38723c */ /* 0x000fe20000041898 */
[----:B------:R1:W-:Y:S01]  /*23b20*/  MUFU.EX2 R170, R2 ;  /* 0x0000000200aa7308 */ /* 0x0003e20000000800 */
[----:B------:R-:W2:Y:S04]  /*23b30*/  LDSM.16.MT88.4 R36, [R182+0xc000] ;  /* 0x00c00000b624783b */ /* 0x000ea80000004200 */
[----:B------:R-:W-:Y:S01]  /*23b40*/  HMMA.16816.F32.BF16 R24, R8, R28, R20 ;  /* 0x0000001c0818723c */ /* 0x000fe20000041814 */
[----:B------:R-:W-:-:S05]  /*23b50*/  F2FP.BF16.F32.PACK_AB R15, R80, R134 ;  /* 0x00000086500f723e */ /* 0x000fca00000010ff */
[----:B------:R-:W-:Y:S01]  /*23b60*/  HMMA.16816.F32.BF16 R20, R8, R30, R40 ;  /* 0x0000001e0814723c */ /* 0x000fe20000041828 */
[----:B-1----:R-:W-:-:S05]  /*23b70*/  FFMA.FTZ R2, R108, R0, -R3 ;  /* 0x000000006c027223 */ /* 0x002fca0000010803 */
[C---:B----4-:R-:W-:Y:S01]  /*23b80*/  HMMA.16816.F32.BF16 R68, R8.reuse, R52, R68 ;  /* 0x000000340844723c */ /* 0x050fe20000041844 */
[----:B------:R-:W-:Y:S01]  /*23b90*/  MOV R108, R118 ;  /* 0x00000076006c7202 */ /* 0x000fe20000000f00 */
[----:B------:R1:W-:Y:S04]  /*23ba0*/  MUFU.EX2 R166, R2 ;  /* 0x0000000200a67308 */ /* 0x0003e80000000800 */
[C---:B------:R-:W-:Y:S06]  /*23bb0*/  HMMA.16816.F32.BF16 R40, R8.reuse, R54, R60 ;  /* 0x000000360828723c */ /* 0x040fec000004183c */
[C---:B---3--:R-:W-:Y:S06]  /*23bc0*/  HMMA.16816.F32.BF16 R72, R8.reuse, R48, R72 ;  /* 0x000000300848723c */ /* 0x048fec0000041848 */
[----:B------:R-:W-:Y:S01]  /*23bd0*/  HMMA.16816.F32.BF16 R56, R8, R50, R56 ;  /* 0x000000320838723c */ /* 0x000fe20000041838 */
[----:B------:R-:W3:Y:S01]  /*23be0*/  LDSM.16.MT88.4 R48, [R184+0xc000] ;  /* 0x00c00000b830783b */ /* 0x000ee20000004200 */
[----:B-1----:R-:W-:Y:S01]  /*23bf0*/  FFMA.FTZ R2, R122, R0, -R5 ;  /* 0x000000007a027223 */ /* 0x002fe20000010805 */
[----:B------:R-:W-:-:S03]  /*23c00*/  MOV R122, R132 ;  /* 0x00000084007a7202 */ /* 0x000fc60000000f00 */
[----:B------:R1:W-:Y:S02]  /*23c10*/  MUFU.EX2 R153, R2 ;  /* 0x0000000200997308 */ /* 0x0003e40000000800 */
[----:B-1----:R-:W-:Y:S01]  /*23c20*/  FFMA.FTZ R2, R86, R0, -R5 ;  /* 0x0000000056027223 */ /* 0x002fe20000010805 */
[----:B------:R-:W-:Y:S02]  /*23c30*/  MOV R86, R104 ;  /* 0x0000006800567202 */ /* 0x000fe40000000f00 */
[----:B------:R-:W-:-:S03]  /*23c40*/  MOV R104, R130 ;  /* 0x0000008200687202 */ /* 0x000fc60000000f00 */
[----:B------:R1:W4:Y:S02]  /*23c50*/  MUFU.EX2 R152, R2 ;  /* 0x0000000200987308 */ /* 0x0003240000000800 */
[----:B-1----:R-:W-:Y:S01]  /*23c60*/  FFMA.FTZ R2, R176, R0, -R5 ;  /* 0x00000000b0027223 */ /* 0x002fe20000010805 */
[----:B------:R-:W-:Y:S02]  /*23c70*/  MOV R176, R138 ;  /* 0x0000008a00b07202 */ /* 0x000fe40000000f00 */
[----:B------:R-:W-:-:S03]  /*23c80*/  MOV R138, R135 ;  /* 0x00000087008a7202 */ /* 0x000fc60000000f00 */
[----:B------:R1:W-:Y:S01]  /*23c90*/  MUFU.EX2 R151, R2 ;  /* 0x0000000200977308 */ /* 0x0003e20000000800 */
[----:B----4-:R-:W-:Y:S02]  /*23ca0*/  F2FP.BF16.F32.PACK_AB R12, R152, R153 ;  /* 0x00000099980c723e */ /* 0x010fe400000010ff */
[----:B------:R-:W-:Y:S02]  /*23cb0*/  F2FP.BF16.F32.PACK_AB R11, R202, R176 ;  /* 0x000000b0ca0b723e */ /* 0x000fe400000010ff */
[----:B------:R-:W-:Y:S01]  /*23cc0*/  MOV R112, R138 ;  /* 0x0000008a00707202 */ /* 0x000fe20000000f00 */
[----:B-1----:R-:W-:Y:S01]  /*23cd0*/  FFMA.FTZ R2, R90, R0, -R5 ;  /* 0x000000005a027223 */ /* 0x002fe20000010805 */
[----:B------:R-:W-:-:S03]  /*23ce0*/  MOV R90, R139 ;  /* 0x0000008b005a7202 */ /* 0x000fc60000000f00 */
[----:B------:R1:W4:Y:S01]  /*23cf0*/  MUFU.EX2 R150, R2 ;  /* 0x0000000200967308 */ /* 0x0003220000000800 */
[----:B------:R-:W-:Y:S01]  /*23d00*/  F2FP.BF16.F32.PACK_AB R13, R90, R86 ;  /* 0x000000565a0d723e */ /* 0x000fe200000010ff */
[----:B-1----:R-:W-:Y:S01]  /*23d10*/  FFMA.FTZ R2, R85, R0, -R3 ;  /* 0x0000000055027223 */ /* 0x002fe20000010803 */
[----:B----4-:R-:W-:Y:S02]  /*23d20*/  F2FP.BF16.F32.PACK_AB R14, R150, R151 ;  /* 0x00000097960e723e */ /* 0x010fe400000010ff */
[----:B------:R-:W-:-:S03]  /*23d30*/  MOV R85, R128 ;  /* 0x0000008000557202 */ /* 0x000fc60000000f00 */
[----:B------:R1:W-:Y:S02]  /*23d40*/  MUFU.EX2 R162, R2 ;  /* 0x0000000200a27308 */ /* 0x0003e40000000800 */
[C---:B--2---:R-:W-:Y:S01]  /*23d50*/  HMMA.16816.F32.BF16 R52, R12.reuse, R38, R44 ;  /* 0x000000260c34723c */ /* 0x044fe2000004182c */
[----:B------:R-:W2:Y:S05]  /*23d60*/  LDSM.16.MT88.4 R44, [R182+0xc800] ;  /* 0x00c80000b62c783b */ /* 0x000eaa0000004200 */
[C---:B------:R-:W-:Y:S01]  /*23d70*/  HMMA.16816.F32.BF16 R28, R12.reuse, R18, R20 ;  /* 0x000000120c1c723c */ /* 0x040fe20000041814 */
[----:B------:R-:W4:Y:S05]  /*23d80*/  LDSM.16.MT88.4 R20, [R185+0xc800] ;  /* 0x00c80000b914783b */ /* 0x000f2a0000004200 */
[C---:B------:R-:W-:Y:S01]  /*23d90*/  HMMA.16816.F32.BF16 R64, R12.reuse, R36, R64 ;  /* 0x000000240c40723c */ /* 0x040fe20000041840 */
[-CC-:B-1----:R-:W-:Y:S01]  /*23da0*/  FFMA.FTZ R2, R110, R0.reuse, -R3.reuse ;  /* 0x000000006e027223 */ /* 0x182fe20000010803 */
[----:B------:R-:W-:Y:S03]  /*23db0*/  LDSM.16.MT88.4 R36, [R184+0xc800] ;  /* 0x00c80000b824783b */ /* 0x000fe60000004200 */
[----:B------:R1:W-:Y:S01]  /*23dc0*/  MUFU.EX2 R155, R2 ;  /* 0x00000002009b7308 */ /* 0x0003e20000000800 */
[C---:B------:R-:W-:Y:S01]  /*23dd0*/  HMMA.16816.F32.BF16 R60, R12.reuse, R16, R24 ;  /* 0x000000100c3c723c */ /* 0x040fe20000041818 */
[----:B------:R-:W4:Y:S05]  /*23de0*/  LDSM.16.MT88.4 R16, [R183+0xc800] ;  /* 0x00c80000b710783b */ /* 0x000f2a0000004200 */
[C---:B------:R-:W-:Y:S06]  /*23df0*/  HMMA.16816.F32.BF16 R68, R12.reuse, R32, R68 ;  /* 0x000000200c44723c */ /* 0x040fec0000041844 */
[----:B------:R-:W-:Y:S01]  /*23e00*/  HMMA.16816.F32.BF16 R24, R12, R34, R40 ;  /* 0x000000220c18723c */ /* 0x000fe20000041828 */
[----:B-1----:R-:W-:-:S05]  /*23e10*/  FFMA.FTZ R2, R88, R0, -R3 ;  /* 0x0000000058027223 */ /* 0x002fca0000010803 */
[C---:B---3--:R-:W-:Y:S01]  /*23e20*/  HMMA.16816.F32.BF16 R72, R12.reuse, R48, R72 ;  /* 0x000000300c48723c */ /* 0x048fe20000041848 */
        /* <DEDUP_REMOVED lines=14> */
[----:B-1----:R-:W-:-:S06]  /*23f10*/  FFMA.FTZ R2, R94, R0, -R5 ;  /* 0x000000005e027223 */ /* 0x002fcc0000010805 */
[----:B------:R1:W3:Y:S02]  /*23f20*/  MUFU.EX2 R143, R2 ;  /* 0x00000002008f7308 */ /* 0x0002e40000000800 */
[----:B-1----:R-:W-:Y:S01]  /*23f30*/  FFMA.FTZ R2, R124, R0, -R3 ;  /* 0x000000007c027223 */ /* 0x002fe20000010803 */
[----:B---3--:R-:W-:-:S05]  /*23f40*/  F2FP.BF16.F32.PACK_AB R10, R143, R144 ;  /* 0x000000908f0a723e */ /* 0x008fca00000010ff */
[----:B------:R1:W-:Y:S02]  /*23f50*/  MUFU.EX2 R149, R2 ;  /* 0x0000000200957308 */ /* 0x0003e40000000800 */
[C---:B--2---:R-:W-:Y:S06]  /*23f60*/  HMMA.16816.F32.BF16 R64, R8.reuse, R44, R64 ;  /* 0x0000002c0840723c */ /* 0x044fec0000041840 */
[C---:B------:R-:W-:Y:S01]  /*23f70*/  HMMA.16816.F32.BF16 R52, R8.reuse, R46, R52 ;  /* 0x0000002e0834723c */ /* 0x040fe20000041834 */
[----:B------:R-:W2:Y:S05]  /*23f80*/  LDSM.16.MT88.4 R44, [R182+0xd000] ;  /* 0x00d00000b62c783b */ /* 0x000eaa0000004200 */
[----:B----4-:R-:W-:Y:S01]  /*23f90*/  HMMA.16816.F32.BF16 R32, R8, R22, R28 ;  /* 0x000000160820723c */ /* 0x010fe2000004181c */
[----:B-1----:R-:W-:Y:S01]  /*23fa0*/  FFMA.FTZ R2, R81, R0, -R3 ;  /* 0x0000000051027223 */ /* 0x002fe20000010803 */
[----:B------:R-:W1:Y:S01]  /*23fb0*/  LDSM.16.MT88.4 R28, [R185+0xd000] ;  /* 0x00d00000b91c783b */ /* 0x000e620000004200 */
[----:B------:R-:W-:-:S02]  /*23fc0*/  MOV R81, R114 ;  /* 0x0000007200517202 */ /* 0x000fc40000000f00 */
        /* <DEDUP_REMOVED lines=23> */
[----:B------:R-:W-:Y:S02]  /*24140*/  MOV R83, R137 ;  /* 0x0000008900537202 */ /* 0x000fe40000000f00 */
[----:B---3--:R-:W-:-:S03]  /*24150*/  F2FP.BF16.F32.PACK_AB R14, R133, R134 ;  /* 0x00000086850e723e */ /* 0x008fc600000010ff */
[----:B------:R2:W3:Y:S04]  /*24160*/  MUFU.EX2 R142, R2 ;  /* 0x00000002008e7308 */ /* 0x0004e80000000800 */
[C---:B------:R-:W-:Y:S06]  /*24170*/  HMMA.16816.F32.BF16 R64, R12.reuse, R44, R64 ;  /* 0x0000002c0c40723c */ /* 0x040fec0000041840 */
[----:B------:R-:W-:Y:S01]  /*24180*/  HMMA.16816.F32.BF16 R52, R12, R46, R52 ;  /* 0x0000002e0c34723c */ /* 0x000fe20000041834 */
[----:B------:R-:W3:Y:S01]  /*24190*/  LDSM.16.MT88.4 R44, [R182+0xd800] ;  /* 0x00d80000b62c783b */ /* 0x000ee20000004200 */
[----:B--2---:R-:W-:-:S04]  /*241a0*/  FFMA.FTZ R2, R198, R0, -R3 ;  /* 0x00000000c6027223 */ /* 0x004fc80000010803 */
[C---:B-1----:R-:W-:Y:S01]  /*241b0*/  HMMA.16816.F32.BF16 R36, R12.reuse, R30, R32 ;  /* 0x0000001e0c24723c */ /* 0x042fe20000041820 */
[----:B------:R-:W1:Y:S01]  /*241c0*/  LDSM.16.MT88.4 R32, [R185+0xd800] ;  /* 0x00d80000b920783b */ /* 0x000e620000004200 */
[----:B------:R-:W-:Y:S01]  /*241d0*/  MOV R198, R90 ;  /* 0x0000005a00c67202 */ /* 0x000fe20000000f00 */
[----:B------:R2:W-:Y:S03]  /*241e0*/  MUFU.EX2 R141, R2 ;  /* 0x00000002008d7308 */ /* 0x0005e60000000800 */
[C---:B------:R-:W-:Y:S06]  /*241f0*/  HMMA.16816.F32.BF16 R60, R12.reuse, R28, R60 ;  /* 0x0000001c0c3c723c */ /* 0x040fec000004183c */
[C---:B----4-:R-:W-:Y:S06]  /*24200*/  HMMA.16816.F32.BF16 R68, R12.reuse, R20, R68 ;  /* 0x000000140c44723c */ /* 0x050fec0000041844 */
[----:B------:R-:W-:Y:S01]  /*24210*/  HMMA.16816.F32.BF16 R28, R12, R22, R24 ;  /* 0x000000160c1c723c */ /* 0x000fe20000041818 */
[----:B------:R-:W4:Y:S01]  /*24220*/  LDSM.16.MT88.4 R24, [R183+0xd800] ;  /* 0x00d80000b718783b */ /* 0x000f220000004200 */
[----:B--2---:R-:W-:-:S04]  /*24230*/  FFMA.FTZ R2, R79, R0, -R3 ;  /* 0x000000004f027223 */ /* 0x004fc80000010803 */
[----:B------:R2:W-:Y:S01]  /*24240*/  MUFU.EX2 R140, R2 ;  /* 0x00000002008c7308 */ /* 0x0005e20000000800 */
[C---:B------:R-:W-:Y:S06]  /*24250*/  HMMA.16816.F32.BF16 R72, R12.reuse, R16, R72 ;  /* 0x000000100c48723c */ /* 0x040fec0000041848 */
[----:B------:R-:W-:Y:S01]  /*24260*/  HMMA.16816.F32.BF16 R20, R12, R18, R40 ;  /* 0x000000120c14723c */ /* 0x000fe20000041828 */
[----:B------:R-:W4:Y:S04]  /*24270*/  LDSM.16.MT88.4 R16, [R184+0xd800] ;  /* 0x00d80000b810783b */ /* 0x000f280000004200 */
[----:B------:R-:W-:Y:S02]  /*24280*/  LDSM.16.MT88.4 R40, [R185+0xe000] ;  /* 0x00e00000b928783b */ /* 0x000fe40000004200 */
[----:B------:R-:W-:-:S02]  /*24290*/  F2FP.BF16.F32.PACK_AB R13, R148, R149 ;  /* 0x00000095940d723e */ /* 0x000fc400000010ff */
[----:B---3--:R-:W-:Y:S01]  /*242a0*/  F2FP.BF16.F32.PACK_AB R15, R142, R147 ;  /* 0x000000938e0f723e */ /* 0x008fe200000010ff */
[--C-:B--2---:R-:W-:Y:S01]  /*242b0*/  FFMA.FTZ R2, R211, R0, -R5.reuse ;  /* 0x00000000d3027223 */ /* 0x104fe20000010805 */
[----:B------:R-:W-:Y:S02]  /*242c0*/  MOV R211, R86 ;  /* 0x0000005600d37202 */ /* 0x000fe40000000f00 */
[----:B------:R-:W-:Y:S01]  /*242d0*/  MOV R86, R116 ;  /* 0x0000007400567202 */ /* 0x000fe20000000f00 */
[----:B------:R2:W-:Y:S03]  /*242e0*/  MUFU.EX2 R128, R2 ;  /* 0x0000000200807308 */ /* 0x0005e60000000800 */
[----:B------:R-:W-:Y:S01]  /*242f0*/  MOV R206, R86 ;  /* 0x0000005600ce7202 */ /* 0x000fe20000000f00 */
[----:B--2---:R-:W-:-:S04]  /*24300*/  FFMA.FTZ R2, R89, R0, -R5 ;  /* 0x0000000059027223 */ /* 0x004fc80000010805 */
[----:B------:R2:W3:Y:S02]  /*24310*/  MUFU.EX2 R132, R2 ;  /* 0x0000000200847308 */ /* 0x0004e40000000800 */
[----:B--2---:R-:W-:Y:S01]  /*24320*/  FFMA.FTZ R2, R224, R0, -R5 ;  /* 0x00000000e0027223 */ /* 0x004fe20000010805 */
[----:B------:R-:W-:Y:S02]  /*24330*/  MOV R224, R84 ;  /* 0x0000005400e07202 */ /* 0x000fe40000000f00 */
[----:B------:R-:W-:-:S03]  /*24340*/  MOV R84, R119 ;  /* 0x0000007700547202 */ /* 0x000fc60000000f00 */
[----:B------:R2:W-:Y:S01]  /*24350*/  MUFU.EX2 R130, R2 ;  /* 0x0000000200827308 */ /* 0x0005e20000000800 */
[----:B---3--:R-:W-:Y:S01]  /*24360*/  F2FP.BF16.F32.PACK_AB R8, R132, R128 ;  /* 0x000000808408723e */ /* 0x008fe200000010ff */
[----:B--2---:R-:W-:-:S06]  /*24370*/  FFMA.FTZ R2, R96, R0, -R5 ;  /* 0x0000000060027223 */ /* 0x004fcc0000010805 */
[----:B------:R2:W3:Y:S02]  /*24380*/  MUFU.EX2 R126, R2 ;  /* 0x00000002007e7308 */ /* 0x0004e40000000800 */
[----:B--2---:R-:W-:Y:S01]  /*24390*/  FFMA.FTZ R2, R209, R0, -R3 ;  /* 0x00000000d1027223 */ /* 0x004fe20000010803 */
[----:B------:R-:W-:Y:S02]  /*243a0*/  MOV R209, R204 ;  /* 0x000000cc00d17202 */ /* 0x000fe40000000f00 */
[----:B------:R-:W-:-:S03]  /*243b0*/  MOV R204, R106 ;  /* 0x0000006a00cc7202 */ /* 0x000fc60000000f00 */
[----:B------:R2:W-:Y:S01]  /*243c0*/  MUFU.EX2 R138, R2 ;  /* 0x00000002008a7308 */ /* 0x0005e20000000800 */
[----:B---3--:R-:W-:-:S07]  /*243d0*/  F2FP.BF16.F32.PACK_AB R10, R126, R130 ;  /* 0x000000827e0a723e */ /* 0x008fce00000010ff */
[C---:B------:R-:W-:Y:S06]  /*243e0*/  HMMA.16816.F32.BF16 R64, R8.reuse, R44, R64 ;  /* 0x0000002c0840723c */ /* 0x040fec0000041840 */
[----:B------:R-:W-:Y:S01]  /*243f0*/  HMMA.16816.F32.BF16 R52, R8, R46, R52 ;  /* 0x0000002e0834723c */ /* 0x000fe20000041834 */
[----:B------:R-:W3:Y:S01]  /*24400*/  LDSM.16.MT88.4 R44, [R182+0xe000] ;  /* 0x00e00000b62c783b */ /* 0x000ee20000004200 */
[----:B--2---:R-:W-:-:S04]  /*24410*/  FFMA.FTZ R2, R91, R0, -R3 ;  /* 0x000000005b027223 */ /* 0x004fc80000010803 */
[C---:B-1----:R-:W-:Y:S01]  /*24420*/  HMMA.16816.F32.BF16 R60, R8.reuse, R32, R60 ;  /* 0x00000020083c723c */ /* 0x042fe2000004183c */
[----:B------:R1:W2:Y:S05]  /*24430*/  MUFU.EX2 R137, R2 ;  /* 0x0000000200897308 */ /* 0x0002aa0000000800 */
[C---:B------:R-:W-:Y:S01]  /*24440*/  HMMA.16816.F32.BF16 R48, R8.reuse, R34, R36 ;  /* 0x000000220830723c */ /* 0x040fe20000041824 */
[----:B------:R-:W3:Y:S05]  /*24450*/  LDSM.16.MT88.4 R32, [R183+0xe000] ;  /* 0x00e00000b720783b */ /* 0x000eea0000004200 */
[----:B----4-:R-:W-:Y:S01]  /*24460*/  HMMA.16816.F32.BF16 R36, R8, R26, R28 ;  /* 0x0000001a0824723c */ /* 0x010fe2000004181c */
[----:B-1----:R-:W-:Y:S01]  /*24470*/  FFMA.FTZ R2, R210, R0, -R3 ;  /* 0x00000000d2027223 */ /* 0x002fe20000010803 */
[----:B------:R-:W-:-:S04]  /*24480*/  MOV R210, R104 ;  /* 0x0000006800d27202 */ /* 0x000fc80000000f00 */
[C---:B------:R-:W-:Y:S01]  /*24490*/  HMMA.16816.F32.BF16 R72, R8.reuse, R16, R72 ;  /* 0x000000100848723c */ /* 0x040fe20000041848 */
[----:B------:R1:W-:Y:S05]  /*244a0*/  MUFU.EX2 R136, R2 ;  /* 0x0000000200887308 */ /* 0x0003ea0000000800 */
[C---:B------:R-:W-:Y:S01]  /*244b0*/  HMMA.16816.F32.BF16 R28, R8.reuse, R18, R20 ;  /* 0x00000012081c723c */ /* 0x040fe20000041814 */
[----:B------:R-:W4:Y:S04]  /*244c0*/  LDSM.16.MT88.4 R16, [R184+0xe000] ;  /* 0x00e00000b810783b */ /* 0x000f280000004200 */
[----:B------:R-:W4:Y:S01]  /*244d0*/  LDSM.16.MT88.4 R20, [R182+0xe800] ;  /* 0x00e80000b614783b */ /* 0x000f220000004200 */
[----:B------:R-:W-:Y:S01]  /*244e0*/  HMMA.16816.F32.BF16 R68, R8, R24, R68 ;  /* 0x000000180844723c */ /* 0x000fe20000041844 */
[----:B-1----:R-:W-:Y:S01]  /*244f0*/  FFMA.FTZ R2, R213, R0, -R5 ;  /* 0x00000000d5027223 */ /* 0x002fe20000010805 */
[----:B------:R-:W-:-:S05]  /*24500*/  MOV R213, R112 ;  /* 0x0000007000d57202 */ /* 0x000fca0000000f00 */
[----:B------:R-:W-:Y:S01]  /*24510*/  F2FP.BF16.F32.PACK_AB R9, R140, R141 ;  /* 0x0000008d8c09723e */ /* 0x000fe200000010ff */
[----:B------:R1:W-:Y:S01]  /*24520*/  MUFU.EX2 R120, R2 ;  /* 0x0000000200787308 */ /* 0x0003e20000000800 */
[----:B--2---:R-:W-:Y:S01]  /*24530*/  F2FP.BF16.F32.PACK_AB R11, R137, R138 ;  /* 0x0000008a890b723e */ /* 0x004fe200000010ff */
[----:B-1----:R-:W-:-:S06]  /*24540*/  FFMA.FTZ R2, R98, R0, -R5 ;  /* 0x0000000062027223 */ /* 0x002fcc0000010805 */
[----:B------:R1:W2:Y:S02]  /*24550*/  MUFU.EX2 R118, R2 ;  /* 0x0000000200767308 */ /* 0x0002a40000000800 */
[----:B-1----:R-:W-:Y:S01]  /*24560*/  FFMA.FTZ R2, R225, R0, -R5 ;  /* 0x00000000e1027223 */ /* 0x002fe20000010805 */
[----:B------:R-:W-:Y:S02]  /*24570*/  MOV R225, R85 ;  /* 0x0000005500e17202 */ /* 0x000fe40000000f00 */
[----:B------:R-:W-:Y:S02]  /*24580*/  MOV R85, R108 ;  /* 0x0000006c00557202 */ /* 0x000fe40000000f00 */
[----:B------:R-:W-:Y:S02]  /*24590*/  MOV R108, R117 ;  /* 0x00000075006c7202 */ /* 0x000fe40000000f00 */
[----:B------:R1:W-:Y:S01]  /*245a0*/  MUFU.EX2 R117, R2 ;  /* 0x0000000200757308 */ /* 0x0003e20000000800 */
[----:B--2---:R-:W-:-:S02]  /*245b0*/  F2FP.BF16.F32.PACK_AB R12, R118, R120 ;  /* 0x00000078760c723e */ /* 0x004fc400000010ff */
[----:B------:R-:W-:Y:S01]  /*245c0*/  MOV R79, R108 ;  /* 0x0000006c004f7202 */ /* 0x000fe20000000f00 */
[----:B-1----:R-:W-:-:S04]  /*245d0*/  FFMA.FTZ R2, R100, R0, -R5 ;  /* 0x0000000064027223 */ /* 0x002fc80000010805 */
[----:B------:R1:W2:Y:S02]  /*245e0*/  MUFU.EX2 R116, R2 ;  /* 0x0000000200747308 */ /* 0x0002a40000000800 */
[----:B-1----:R-:W-:Y:S01]  /*245f0*/  FFMA.FTZ R2, R97, R0, -R3 ;  /* 0x0000000061027223 */ /* 0x002fe20000010803 */
[----:B--2---:R-:W-:-:S05]  /*24600*/  F2FP.BF16.F32.PACK_AB R14, R116, R117 ;  /* 0x00000075740e723e */ /* 0x004fca00000010ff */
[----:B------:R1:W2:Y:S02]  /*24610*/  MUFU.EX2 R124, R2 ;  /* 0x00000002007c7308 */ /* 0x0002a40000000800 */
[C---:B---3--:R-:W-:Y:S06]  /*24620*/  HMMA.16816.F32.BF16 R64, R12.reuse, R44, R64 ;  /* 0x0000002c0c40723c */ /* 0x048fec0000041840 */
[C---:B------:R-:W-:Y:S01]  /*24630*/  HMMA.16816.F32.BF16 R24, R12.reuse, R46, R52 ;  /* 0x0000002e0c18723c */ /* 0x040fe20000041834 */
[----:B------:R-:W3:Y:S05]  /*24640*/  LDSM.16.MT88.4 R44, [R185+0xe800] ;  /* 0x00e80000b92c783b */ /* 0x000eea0000004200 */
[C---:B------:R-:W-:Y:S01]  /*24650*/  HMMA.16816.F32.BF16 R52, R12.reuse, R34, R36 ;  /* 0x000000220c34723c */ /* 0x040fe20000041824 */
[--C-:B-1----:R-:W-:Y:S01]  /*24660*/  FFMA.FTZ R2, R212, R0, -R3.reuse ;  /* 0x00000000d4027223 */ /* 0x102fe20000010803 */
[----:B------:R-:W-:Y:S01]  /*24670*/  MOV R212, R122 ;  /* 0x0000007a00d47202 */ /* 0x000fe20000000f00 */
[----:B------:R-:W1:Y:S02]  /*24680*/  LDSM.16.MT88.4 R36, [R184+0xe800] ;  /* 0x00e80000b824783b */ /* 0x000e640000004200 */
[----:B------:R2:W-:Y:S01]  /*24690*/  MUFU.EX2 R122, R2 ;  /* 0x00000002007a7308 */ /* 0x0005e20000000800 */
[C---:B------:R-:W-:Y:S06]  /*246a0*/  HMMA.16816.F32.BF16 R60, R12.reuse, R40, R60 ;  /* 0x000000280c3c723c */ /* 0x040fec000004183c */
[C---:B------:R-:W-:Y:S01]  /*246b0*/  HMMA.16816.F32.BF16 R56, R12.reuse, R42, R48 ;  /* 0x0000002a0c38723c */ /* 0x040fe20000041830 */
[----:B------:R-:W1:Y:S05]  /*246c0*/  LDSM.16.MT88.4 R48, [R183+0xe800] ;  /* 0x00e80000b730783b */ /* 0x000e6a0000004200 */
[----:B----4-:R-:W-:Y:S01]  /*246d0*/  HMMA.16816.F32.BF16 R72, R12, R16, R72 ;  /* 0x000000100c48723c */ /* 0x010fe20000041848 */
[----:B--2---:R-:W-:-:S05]  /*246e0*/  FFMA.FTZ R2, R99, R0, -R3 ;  /* 0x0000000063027223 */ /* 0x004fca0000010803 */
[C---:B------:R-:W-:Y:S01]  /*246f0*/  HMMA.16816.F32.BF16 R40, R12.reuse, R18, R28 ;  /* 0x000000120c28723c */ /* 0x040fe2000004181c */
[----:B------:R-:W-:Y:S01]  /*24700*/  F2FP.BF16.F32.PACK_AB R17, R124, R136 ;  /* 0x000000887c11723e */ /* 0x000fe200000010ff */
[----:B------:R2:W4:Y:S04]  /*24710*/  MUFU.EX2 R119, R2 ;  /* 0x0000000200777308 */ /* 0x0005280000000800 */
[----:B------:R-:W-:Y:S01]  /*24720*/  HMMA.16816.F32.BF16 R68, R12, R32, R68 ;  /* 0x000000200c44723c */ /* 0x000fe20000041844 */
[----:B------:R-:W-:Y:S01]  /*24730*/  LDSM.16.MT88.4 R12, [R185+0xf000] ;  /* 0x00f00000b90c783b */ /* 0x000fe20000004200 */
[--C-:B--2---:R-:W-:Y:S01]  /*24740*/  FFMA.FTZ R2, R227, R0, -R5.reuse ;  /* 0x00000000e3027223 */ /* 0x104fe20000010805 */
[----:B------:R-:W-:Y:S02]  /*24750*/  MOV R227, R85 ;  /* 0x0000005500e37202 */ /* 0x000fe40000000f00 */
[----:B----4-:R-:W-:Y:S01]  /*24760*/  F2FP.BF16.F32.PACK_AB R19, R119, R122 ;  /* 0x0000007a7713723e */ /* 0x010fe200000010ff */
        /* <DEDUP_REMOVED lines=13> */
[C---:B------:R-:W-:Y:S06]  /*24840*/  HMMA.16816.F32.BF16 R64, R8.reuse, R20, R64 ;  /* 0x000000140840723c */ /* 0x040fec0000041840 */
[C---:B------:R-:W-:Y:S01]  /*24850*/  HMMA.16816.F32.BF16 R32, R8.reuse, R22, R24 ;  /* 0x000000160820723c */ /* 0x040fe20000041818 */
[----:B------:R-:W4:Y:S05]  /*24860*/  LDSM.16.MT88.4 R20, [R182+0xf000] ;  /* 0x00f00000b614783b */ /* 0x000f2a0000004200 */
[----:B---3--:R-:W-:Y:S01]  /*24870*/  HMMA.16816.F32.BF16 R24, R8, R46, R56 ;  /* 0x0000002e0818723c */ /* 0x008fe20000041838 */
[----:B--2---:R-:W-:-:S04]  /*24880*/  FFMA.FTZ R2, R102, R0, -R3 ;  /* 0x0000000066027223 */ /* 0x004fc80000010803 */
        /* <DEDUP_REMOVED lines=8> */
[----:B------:R2:W-:Y:S05]  /*24910*/  MUFU.EX2 R110, R2 ;  /* 0x00000002006e7308 */ /* 0x0005ea0000000800 */
[----:B------:R-:W-:Y:S01]  /*24920*/  HMMA.16816.F32.BF16 R60, R8, R50, R52 ;  /* 0x00000032083c723c */ /* 0x000fe20000041834 */
[----:B------:R-:W-:Y:S04]  /*24930*/  LDSM.16.MT88.4 R8, [R183+0xf800] ;  /* 0x00f80000b708783b */ /* 0x000fe80000004200 */
[----:B------:R-:W-:Y:S01]  /*24940*/  LDSM.16.MT88.4 R48, [R182+0xf800] ;  /* 0x00f80000b630783b */ /* 0x000fe20000004200 */
        /* <DEDUP_REMOVED lines=12> */
[C---:B------:R-:W-:Y:S06]  /*24a10*/  HMMA.16816.F32.BF16 R64, R16.reuse, R20, R64 ;  /* 0x000000141040723c */ /* 0x040fec0000041840 */
[C---:B------:R-:W-:Y:S01]  /*24a20*/  HMMA.16816.F32.BF16 R52, R16.reuse, R22, R32 ;  /* 0x000000161034723c */ /* 0x040fe20000041820 */
[----:B------:R-:W3:Y:S05]  /*24a30*/  LDSM.16.MT88.4 R20, [R185+0xf800] ;  /* 0x00f80000b914783b */ /* 0x000eea0000004200 */
[----:B------:R-:W-:Y:S01]  /*24a40*/  HMMA.16816.F32.BF16 R40, R16, R12, R28 ;  /* 0x0000000c1028723c */ /* 0x000fe2000004181c */
[----:B--2---:R-:W-:-:S04]  /*24a50*/  FFMA.FTZ R2, R231, R0, -R3 ;  /* 0x00000000e7027223 */ /* 0x004fc80000010803 */
[----:B------:R2:W-:Y:S01]  /*24a60*/  MUFU.EX2 R101, R2 ;  /* 0x0000000200657308 */ /* 0x0005e20000000800 */
[----:B------:R-:W-:Y:S01]  /*24a70*/  HMMA.16816.F32.BF16 R32, R16, R14, R24 ;  /* 0x0000000e1020723c */ /* 0x000fe20000041818 */
[----:B------:R-:W-:-:S05]  /*24a80*/  F2FP.BF16.F32.PACK_AB R13, R112, R114 ;  /* 0x00000072700d723e */ /* 0x000fca00000010ff */
[----:B-1----:R-:W-:Y:S01]  /*24a90*/  HMMA.16816.F32.BF16 R72, R16, R36, R72 ;  /* 0x000000241048723c */ /* 0x002fe20000041848 */
[----:B----4-:R-:W-:-:S05]  /*24aa0*/  F2FP.BF16.F32.PACK_AB R15, R102, R110 ;  /* 0x0000006e660f723e */ /* 0x010fca00000010ff */
[----:B---3--:R-:W-:Y:S01]  /*24ab0*/  HMMA.16816.F32.BF16 R28, R16, R44, R68 ;  /* 0x0000002c101c723c */ /* 0x008fe20000041844 */
[----:B--2---:R-:W-:-:S05]  /*24ac0*/  FFMA.FTZ R2, R111, R0, -R3 ;  /* 0x000000006f027223 */ /* 0x004fca0000010803 */
        /* <DEDUP_REMOVED lines=72> */
[C---:B---3--:R-:W-:Y:S01]  /*24f50*/  HMMA.16816.F32.BF16 R40, R8.reuse, R12, R72 ;  /* 0x0000000c0828723c */ /* 0x048fe20000041848 */
[----:B------:R1:W-:Y:S01]  /*24f60*/  MUFU.EX2 R82, R2 ;  /* 0x0000000200527308 */ /* 0x0003e20000000800 */
[----:B------:R-:W-:Y:S01]  /*24f70*/  FADD.FTZ R4, R210, R4 ;  /* 0x00000004d2047221 */ /* 0x000fe20000010000 */
[----:B------:R-:W-:Y:S02]  /*24f80*/  MOV R210, R209 ;  /* 0x000000d100d27202 */ /* 0x000fe40000000f00 */
[----:B------:R-:W-:Y:S01]  /*24f90*/  MOV R209, R81 ;  /* 0x0000005100d17202 */ /* 0x000fe20000000f00 */
        /* <DEDUP_REMOVED lines=9> */
[----:B------:R-:W-:Y:S01]  /*25030*/  FADD.FTZ R2, R212, R2 ;  /* 0x00000002d4027221 */ /* 0x000fe20000010000 */
[----:B------:R-:W-:Y:S02]  /*25040*/  MOV R212, R225 ;  /* 0x000000e100d47202 */ /* 0x000fe40000000f00 */
[----:B------:R-:W-:Y:S01]  /*25050*/  MOV R225, R206 ;  /* 0x000000ce00e17202 */ /* 0x000fe20000000f00 */
[----:B------:R-:W-:Y:S01]  /*25060*/  FADD.FTZ R2, R79, R2 ;  /* 0x000000024f027221 */ /* 0x000fe20000010000 */
[----:B------:R-:W-:-:S02]  /*25070*/  MOV R206, R80 ;  /* 0x0000005000ce7202 */ /* 0x000fc40000000f00 */
[----:B------:R1:W-:Y:S01]  /*25080*/  MUFU.EX2 R80, R4 ;  /* 0x0000000400507308 */ /* 0x0003e20000000800 */
[----:B------:R-:W-:-:S04]  /*25090*/  FADD.FTZ R2, R229, R2 ;  /* 0x00000002e5027221 */ /* 0x000fc80000010000 */
[----:B------:R-:W-:Y:S01]  /*250a0*/  FADD.FTZ R2, R210, R2 ;  /* 0x00000002d2027221 */ /* 0x000fe20000010000 */
[----:B------:R-:W-:Y:S02]  /*250b0*/  MOV R210, R209 ;  /* 0x000000d100d27202 */ /* 0x000fe40000000f00 */
[----:B------:R-:W-:Y:S01]  /*250c0*/  MOV R209, R78 ;  /* 0x0000004e00d17202 */ /* 0x000fe20000000f00 */
[----:B------:R-:W-:-:S04]  /*250d0*/  FADD.FTZ R2, R227, R2 ;  /* 0x00000002e3027221 */ /* 0x000fc80000010000 */
[----:B------:R-:W-:Y:S01]  /*250e0*/  FADD.FTZ R2, R212, R2 ;  /* 0x00000002d4027221 */ /* 0x000fe20000010000 */
[----:B-1----:R-:W-:Y:S01]  /*250f0*/  FADD.FTZ R4, R207, R6 ;  /* 0x00000006cf047221 */ /* 0x002fe20000010000 */
[----:B------:R-:W-:-:S03]  /*25100*/  FFMA.FTZ R6, R131, R0, -R5 ;  /* 0x0000000083067223 */ /* 0x000fc60000010805 */
        /* <DEDUP_REMOVED lines=54> */
[----:B------:R-:W3:Y:S01]  /*25470*/  LDSM.16.MT88.4 R12, [R184+0x11000] ;  /* 0x01100000b80c783b */ /* 0x000ee20000004200 */
[----:B------:R-:W-:Y:S01]  /*25480*/  FADD.FTZ R2, R200, R2 ;  /* 0x00000002c8027221 */ /* 0x000fe20000010000 */
[----:B------:R-:W-:Y:S01]  /*25490*/  FADD.FTZ R6, R139, R6 ;  /* 0x000000068b067221 */ /* 0x000fe20000010000 */
[----:B--2---:R-:W-:Y:S02]  /*254a0*/  FFMA.FTZ R4, R173, R0, -R5 ;  /* 0x00000000ad047223 */ /* 0x004fe40000010805 */
[----:B------:R-:W-:Y:S01]  /*254b0*/  FADD.FTZ R2, R193, R2 ;  /* 0x00000002c1027221 */ /* 0x000fe20000010000 */
[----:B------:R-:W-:Y:S01]  /*254c0*/  FADD.FTZ R6, R135, R6 ;  /* 0x0000000687067221 */ /* 0x000fe20000010000 */
[----:B------:R-:W-:Y:S01]  /*254d0*/  HMMA.16816.F32.BF16 R40, R8, R16, R40 ;  /* 0x000000100828723c */ /* 0x000fe20000041828 */
[----:B------:R2:W1:Y:S01]  /*254e0*/  MUFU.EX2 R63, R4 ;  /* 0x00000004003f7308 */ /* 0x0004620000000800 */
[----:B------:R-:W-:Y:S01]  /*254f0*/  FADD.FTZ R2, R172, R2 ;  /* 0x00000002ac027221 */ /* 0x000fe20000010000 */
[----:B------:R-:W-:-:S03]  /*25500*/  FADD.FTZ R6, R134, R6 ;  /* 0x0000000686067221 */ /* 0x000fc60000010000 */
[----:B------:R-:W-:Y:S01]  /*25510*/  HMMA.16816.F32.BF16 R28, R8, R18, R28 ;  /* 0x00000012081c723c */ /* 0x000fe2000004181c */
[----:B------:R-:W-:Y:S01]  /*25520*/  FADD.FTZ R6, R133, R6 ;  /* 0x0000000685067221 */ /* 0x000fe20000010000 */
[----:B------:R-:W3:Y:S03]  /*25530*/  LDSM.16.MT88.4 R16, [R183+0x11000] ;  /* 0x01100000b710783b */ /* 0x000ee60000004200 */
[----:B------:R-:W-:Y:S02]  /*25540*/  FADD.FTZ R6, R128, R6 ;  /* 0x0000000680067221 */ /* 0x000fe40000010000 */
[----:B----4-:R-:W-:Y:S01]  /*25550*/  F2FP.BF16.F32.PACK_AB R9, R69, R71 ;  /* 0x000000474509723e */ /* 0x010fe200000010ff */
[----:B--2---:R-:W-:Y:S01]  /*25560*/  FFMA.FTZ R4, R245, R0, -R5 ;  /* 0x00000000f5047223 */ /* 0x004fe20000010805 */
[----:B-1----:R-:W-:-:S03]  /*25570*/  F2FP.BF16.F32.PACK_AB R8, R63, R68 ;  /* 0x000000443f08723e */ /* 0x002fc600000010ff */
[----:B------:R1:W-:Y:S02]  /*25580*/  MUFU.EX2 R62, R4 ;  /* 0x00000004003e7308 */ /* 0x0003e40000000800 */
[----:B-1----:R-:W-:-:S06]  /*25590*/  FFMA.FTZ R4, R175, R0, -R5 ;  /* 0x00000000af047223 */ /* 0x002fcc0000010805 */
[----:B------:R1:W2:Y:S02]  /*255a0*/  MUFU.EX2 R61, R4 ;  /* 0x00000004003d7308 */ /* 0x0002a40000000800 */
[----:B-1----:R-:W-:Y:S01]  /*255b0*/  FFMA.FTZ R4, R177, R0, -R3 ;  /* 0x00000000b1047223 */ /* 0x002fe20000010803 */
[----:B--2---:R-:W-:-:S05]  /*255c0*/  F2FP.BF16.F32.PACK_AB R10, R61, R62 ;  /* 0x0000003e3d0a723e */ /* 0x004fca00000010ff */
[----:B------:R1:W2:Y:S02]  /*255d0*/  MUFU.EX2 R60, R4 ;  /* 0x00000004003c7308 */ /* 0x0002a40000000800 */
[----:B-1----:R-:W-:Y:S01]  /*255e0*/  FADD.FTZ R4, R170, R2 ;  /* 0x00000002aa047221 */ /* 0x002fe20000010000 */
[--C-:B------:R-:W-:Y:S01]  /*255f0*/  FFMA.FTZ R2, R246, R0, -R3.reuse ;  /* 0x00000000f6027223 */ /* 0x100fe20000010803 */
[----:B--2---:R-:W-:Y:S02]  /*25600*/  F2FP.BF16.F32.PACK_AB R11, R60, R70 ;  /* 0x000000463c0b723e */ /* 0x004fe400000010ff */
[----:B------:R-:W-:Y:S02]  /*25610*/  FADD.FTZ R4, R166, R4 ;  /* 0x00000004a6047221 */ /* 0x000fe40000010000 */
[----:B------:R1:W2:Y:S01]  /*25620*/  MUFU.EX2 R55, R2 ;  /* 0x0000000200377308 */ /* 0x0002a20000000800 */
[----:B------:R-:W4:Y:S02]  /*25630*/  LDSM.16.MT88.4 R164, [R182+0x11800] ;  /* 0x01180000b6a4783b */ /* 0x000f240000004200 */
[C---:B------:R-:W-:Y:S06]  /*25640*/  HMMA.16816.F32.BF16 R168, R8.reuse, R24, R64 ;  /* 0x0000001808a8723c */ /* 0x040fec0000041840 */
[C---:B------:R-:W-:Y:S06]  /*25650*/  HMMA.16816.F32.BF16 R24, R8.reuse, R26, R56 ;  /* 0x0000001a0818723c */ /* 0x040fec0000041838 */
[C---:B------:R-:W-:Y:S01]  /*25660*/  HMMA.16816.F32.BF16 R44, R8.reuse, R22, R44 ;  /* 0x00000016082c723c */ /* 0x040fe2000004182c */
[----:B-1----:R-:W-:Y:S01]  /*25670*/  FADD.FTZ R2, R162, R4 ;  /* 0x00000004a2027221 */ /* 0x002fe20000010000 */
[----:B------:R-:W-:Y:S01]  /*25680*/  FADD.FTZ R4, R132, R6 ;  /* 0x0000000684047221 */ /* 0x000fe20000010000 */
[-CC-:B------:R-:W-:Y:S01]  /*25690*/  FFMA.FTZ R6, R247, R0.reuse, -R3.reuse ;  /* 0x00000000f7067223 */ /* 0x180fe20000010803 */
[----:B------:R-:W-:Y:S01]  /*256a0*/  FFMA.FTZ R3, R201, R0, -R3 ;  /* 0x00000000c9037223 */ /* 0x000fe20000010803 */
[----:B------:R-:W-:Y:S01]  /*256b0*/  FADD.FTZ R2, R155, R2 ;  /* 0x000000029b027221 */ /* 0x000fe20000010000 */
[----:B------:R-:W-:Y:S01]  /*256c0*/  FADD.FTZ R4, R130, R4 ;  /* 0x0000000482047221 */ /* 0x000fe20000010000 */
[----:B------:R1:W-:Y:S01]  /*256d0*/  MUFU.EX2 R53, R6 ;  /* 0x0000000600357308 */ /* 0x0003e20000000800 */
[----:B------:R-:W-:Y:S01]  /*256e0*/  HMMA.16816.F32.BF16 R132, R8, R20, R48 ;  /* 0x000000140884723c */ /* 0x000fe20000041830 */
[----:B------:R-:W-:Y:S01]  /*256f0*/  FADD.FTZ R2, R154, R2 ;  /* 0x000000029a027221 */ /* 0x000fe20000010000 */
[----:B------:R-:W-:Y:S01]  /*25700*/  FADD.FTZ R4, R126, R4 ;  /* 0x000000047e047221 */ /* 0x000fe20000010000 */
[----:B--2---:R-:W-:-:S02]  /*25710*/  F2FP.BF16.F32.PACK_AB R153, R54, R55 ;  /* 0x000000373699723e */ /* 0x004fc400000010ff */
[----:B------:R-:W-:Y:S01]  /*25720*/  FADD.FTZ R2, R149, R2 ;  /* 0x0000000295027221 */ /* 0x000fe20000010000 */
[----:B------:R-:W-:Y:S01]  /*25730*/  FADD.FTZ R4, R120, R4 ;  /* 0x0000000478047221 */ /* 0x000fe20000010000 */
[----:B------:R-:W2:Y:S01]  /*25740*/  MUFU.EX2 R3, R3 ;  /* 0x0000000300037308 */ /* 0x000ea20000000800 */
[----:B---3--:R-:W-:Y:S01]  /*25750*/  HMMA.16816.F32.BF16 R40, R8, R12, R40 ;  /* 0x0000000c0828723c */ /* 0x008fe20000041828 */
[----:B------:R-:W-:Y:S01]  /*25760*/  FADD.FTZ R2, R148, R2 ;  /* 0x0000000294027221 */ /* 0x000fe20000010000 */
[----:B------:R-:W-:-:S03]  /*25770*/  FADD.FTZ R4, R118, R4 ;  /* 0x0000000476047221 */ /* 0x000fc60000010000 */
[----:B------:R-:W-:Y:S01]  /*25780*/  FADD.FTZ R2, R147, R2 ;  /* 0x0000000293027221 */ /* 0x000fe20000010000 */
[----:B------:R-:W-:Y:S01]  /*25790*/  FADD.FTZ R4, R117, R4 ;  /* 0x0000000475047221 */ /* 0x000fe20000010000 */
[----:B------:R-:W-:Y:S01]  /*257a0*/  LDSM.16.MT88.4 R144, [R183+0x11800] ;  /* 0x01180000b790783b */ /* 0x000fe20000004200 */
[----:B-1----:R-:W-:Y:S01]  /*257b0*/  FFMA.FTZ R6, R252, R0, -R5 ;  /* 0x00000000fc067223 */ /* 0x002fe20000010805 */
[----:B------:R-:W-:Y:S01]  /*257c0*/  FADD.FTZ R2, R142, R2 ;  /* 0x000000028e027221 */ /* 0x000fe20000010000 */
[----:B------:R-:W-:Y:S01]  /*257d0*/  FADD.FTZ R4, R116, R4 ;  /* 0x0000000474047221 */ /* 0x000fe20000010000 */
[----:B------:R-:W-:Y:S01]  /*257e0*/  HMMA.16816.F32.BF16 R28, R8, R14, R28 ;  /* 0x0000000e081c723c */ /* 0x000fe2000004181c */
[----:B------:R1:W-:Y:S01]  /*257f0*/  MUFU.EX2 R52, R6 ;  /* 0x0000000600347308 */ /* 0x0003e20000000800 */
[----:B------:R-:W-:Y:S01]  /*25800*/  FADD.FTZ R2, R141, R2 ;  /* 0x000000028d027221 */ /* 0x000fe20000010000 */
[----:B------:R-:W-:Y:S01]  /*25810*/  FADD.FTZ R4, R108, R4 ;  /* 0x000000046c047221 */ /* 0x000fe20000010000 */
[----:B------:R-:W-:-:S02]  /*25820*/  MOV R116, R77 ;  /* 0x0000004d00747202 */ /* 0x000fc40000000f00 */
[----:B------:R-:W-:Y:S01]  /*25830*/  FADD.FTZ R2, R140, R2 ;  /* 0x000000028c027221 */ /* 0x000fe20000010000 */
[----:B------:R-:W-:Y:S01]  /*25840*/  FADD.FTZ R4, R106, R4 ;  /* 0x000000046a047221 */ /* 0x000fe20000010000 */
[C---:B------:R-:W-:Y:S01]  /*25850*/  HMMA.16816.F32.BF16 R140, R8.reuse, R16, R36 ;  /* 0x00000010088c723c */ /* 0x040fe20000041824 */
[----:B--2---:R-:W-:Y:S01]  /*25860*/  F2FP.BF16.F32.PACK_AB R155, R3, R53 ;  /* 0x00000035039b723e */ /* 0x004fe200000010ff */
[----:B------:R-:W-:Y:S01]  /*25870*/  FADD.FTZ R2, R138, R2 ;  /* 0x000000028a027221 */ /* 0x000fe20000010000 */
[----:B------:R-:W-:Y:S01]  /*25880*/  FADD.FTZ R4, R104, R4 ;  /* 0x0000000468047221 */ /* 0x000fe20000010000 */
[----:B------:R-:W-:Y:S02]  /*25890*/  MOV R14, R76 ;  /* 0x0000004c000e7202 */ /* 0x000fe40000000f00 */
[----:B------:R-:W-:Y:S01]  /*258a0*/  FADD.FTZ R2, R137, R2 ;  /* 0x0000000289027221 */ /* 0x000fe20000010000 */
[----:B------:R-:W-:Y:S01]  /*258b0*/  FADD.FTZ R4, R103, R4 ;  /* 0x0000000467047221 */ /* 0x000fe20000010000 */
[----:B------:R-:W-:Y:S01]  /*258c0*/  HMMA.16816.F32.BF16 R16, R8, R18, R32 ;  /* 0x000000120810723c */ /* 0x000fe20000041820 */
[----:B-1----:R-:W-:Y:S01]  /*258d0*/  FFMA.FTZ R6, R197, R0, -R5 ;  /* 0x00000000c5067223 */ /* 0x002fe20000010805 */
[----:B------:R-:W-:-:S02]  /*258e0*/  FADD.FTZ R2, R136, R2 ;  /* 0x0000000288027221 */ /* 0x000fc40000010000 */
[----:B------:R-:W1:Y:S01]  /*258f0*/  LDSM.16.MT88.4 R136, [R185+0x11800] ;  /* 0x01180000b988783b */ /* 0x000e620000004200 */
[----:B------:R2:W3:Y:S02]  /*25900*/  MUFU.EX2 R21, R6 ;  /* 0x0000000600157308 */ /* 0x0004e40000000800 */
[-CC-:B--2---:R-:W-:Y:S01]  /*25910*/  FFMA.FTZ R6, R204, R0.reuse, -R5.reuse ;  /* 0x00000000cc067223 */ /* 0x184fe20000010805 */
        /* <DEDUP_REMOVED lines=18> */
[----:B--2---:R-:W2:Y:S02]  /*25a40*/  LDSM.16.MT88.4 R4, [R184+0x11800] ;  /* 0x01180000b804783b */ /* 0x004ea40000004200 */
[----:B------:R-:W-:Y:S01]  /*25a50*/  FADD.FTZ R2, R91, R2 ;  /* 0x000000025b027221 */ /* 0x000fe20000010000 */
[----:B------:R-:W-:Y:S01]  /*25a60*/  FADD.FTZ R0, R101, R0 ;  /* 0x0000000065007221 */ /* 0x000fe20000010000 */
[----:B---3--:R-:W-:Y:S02]  /*25a70*/  F2FP.BF16.F32.PACK_AB R154, R251, R20 ;  /* 0x00000014fb9a723e */ /* 0x008fe400000010ff */
        /* <DEDUP_REMOVED lines=29> */
[----:B------:R-:W-:-:S03]  /*25c50*/  FADD.FTZ R0, R55, R0 ;  /* 0x0000000037007221 */ /* 0x000fc60000010000 */
[----:B------:R-:W-:Y:S01]  /*25c60*/  FADD.FTZ R2, R52, R2 ;  /* 0x0000000234027221 */ /* 0x000fe20000010000 */
[C---:B--2---:R-:W-:Y:S01]  /*25c70*/  HMMA.16816.F32.BF16 R148, R152.reuse, R4, R40 ;  /* 0x000000049894723c */ /* 0x044fe20000041828 */
[----:B------:R-:W-:Y:S02]  /*25c80*/  FADD.FTZ R0, R54, R0 ;  /* 0x0000000036007221 */ /* 0x000fe40000010000 */
[----:B------:R-:W-:Y:S02]  /*25c90*/  FADD.FTZ R2, R21, R2 ;  /* 0x0000000215027221 */ /* 0x000fe40000010000 */
[----:B------:R-:W-:Y:S01]  /*25ca0*/  FADD.FTZ R0, R53, R0 ;  /* 0x0000000035007221 */ /* 0x000fe20000010000 */
[----:B------:R-:W-:Y:S01]  /*25cb0*/  HMMA.16816.F32.BF16 R152, R152, R6, R28 ;  /* 0x000000069898723c */ /* 0x000fe2000004181c */
[----:B------:R-:W-:Y:S02]  /*25cc0*/  FADD.FTZ R2, R20, R2 ;  /* 0x0000000214027221 */ /* 0x000fe40000010000 */
[----:B------:R-:W-:-:S02]  /*25cd0*/  FADD.FTZ R250, R3, R0 ;  /* 0x0000000003fa7221 */ /* 0x000fc40000010000 */
[----:B------:R-:W-:-:S15]  /*25ce0*/  FADD.FTZ R251, R251, R2 ;  /* 0x00000002fbfb7221 */ /* 0x000fde0000010000 */
[----:B------:R-:W-:-:S04]  /*25cf0*/  NOP ;  /* 0x0000000000007918 */ /* 0x000fc80000000000 */
.L_x_3221:
[----:B------:R-:W-:-:S13]  /*25d00*/  ISETP.GE.AND P0, PT, R249, 0x1, PT ;  /* 0x00000001f900780c */ /* 0x000fda0003f06270 */
[----:B------:R-:W-:Y:S05]  /*25d10*/  @!P0 BRA `(.L_x_3232) ;  /* 0x0000007c002c8947 */ /* 0x000fea0003800000 */
[----:B------:R-:W2:Y:S04]  /*25d20*/  LDL R24, [R1+0x4] ;  /* 0x0000040001187983 */ /* 0x000ea80000100800 */
[----:B------:R-:W3:Y:S01]  /*25d30*/  LDL R23, [R1] ;  /* 0x0000000001177983 */ /* 0x000ee20000100800 */
[----:B------:R-:W-:Y:S01]  /*25d40*/  MOV R160, R14 ;  /* 0x0000000e00a07202 */ /* 0x000fe20000000f00 */
[----:B------:R-:W-:Y:S01]  /*25d50*/  IMAD.WIDE.U32 R44, R194, 0x30, RZ ;  /* 0x00000030c22c7825 */ /* 0x000fe200078e00ff */
[----:B------:R-:W-:-:S03]  /*25d60*/  MOV R156, R116 ;  /* 0x00000074009c7202 */ /* 0x000fc60000000f00 */
        /* <DEDUP_REMOVED lines=132> */
.L_x_3241:
[----:B---3--:R-:W1:Y:S01]  /*265b0*/  LDC.64 R14, c[0x0][0x198] ;  /* 0x00006600ff0e7b82 */ /* 0x008e620000000a00 */
        /* <DEDUP_REMOVED lines=80> */
.L_x_3234:
[----:B--2---:R-:W-:Y:S02]  /*26ac0*/  R2UR UR4, R12 ;  /* 0x000000000c0472ca */ /* 0x004fe400000e0000 */
[----:B------:R-:W-:Y:S11]  /*26ad0*/  R2UR UR5, R13 ;  /* 0x000000000d0572ca */ /* 0x000ff600000e0000 */
[----:B------:R-:W-:Y:S02]  /*26ae0*/  @!UPT UIADD3 URZ, URZ, URZ, URZ ;  /* 0x0000003f3f3ff290 */ /* 0x000fe4000fffe03f */
[----:B-1----:R-:W2:Y:S02]  /*26af0*/  LD.E R0, desc[UR4][R14.64+0x40] ;  /* 0x000040040e007980 */ /* 0x002ea4000c101900 */
[----:B--2---:R-:W-:Y:S05]  /*26b00*/  IMAD.U32 R0, R0, -0x100, RZ ;  /* 0xffffff0000007824 */ /* 0x004fea00078e00ff */
[----:B------:R-:W-:Y:S02]  /*26b10*/  SHF.R.S32.HI R2, RZ, 0x1f, R0 ;  /* 0x0000001fff027819 */ /* 0x000fe40000011400 */
.L_x_3235:
[----:B------:R-:W-:Y:S05]  /*26b20*/  BSYNC B0 ;  /* 0x0000000000007941 */ /* 0x000fea0003800000 */
.L_x_3233:
[----:B------:R-:W2:Y:S01]  /*26b30*/  LDL.64 R14, [R1+0xb0] ;  /* 0x0000b000010e7983 */ /* 0x000ea20000100a00 */
[----:B------:R-:W-:Y:S01]  /*26b40*/  ISETP.GE.AND P0, PT, R158, R248, PT ;  /* 0x000000f89e00720c */ /* 0x000fe20003f06270 */
[----:B------:R-:W-:Y:S01]  /*26b50*/  ULDC.64 UR4, c[0x0][0x208] ;  /* 0x0000820000047ab9 */ /* 0x000fe20000000a00 */
[C---:B------:R-:W-:Y:S01]  /*26b60*/  LEA R162, P5, R0.reuse, R214, 0x1 ;  /* 0x000000d600a27211 */ /* 0x040fe200078a08ff */
[----:B------:R-:W3:Y:S01]  /*26b70*/  LDL R6, [R1+0x4] ;  /* 0x0000040001067983 */ /* 0x000ee20000100800 */
[----:B------:R-:W-:Y:S02]  /*26b80*/  BSSY B1, `(.L_x_3236) ;  /* 0x00002a5000017945 */ /* 0x000fe40003800000 */
[----:B------:R-:W-:Y:S01]  /*26b90*/  LEA.HI.X R163, R0, R215, R2, 0x1, P5 ;  /* 0x000000d700a37211 */ /* 0x000fe200028f0c02 */
[----:B------:R-:W4:Y:S04]  /*26ba0*/  LDL R5, [R1] ;  /* 0x0000000001057983 */ /* 0x000f280000100800 */
        /* <DEDUP_REMOVED lines=438> */
[--C-:B-1----:R-:W-:Y:S04]  /*28710*/  IMAD.MOV R162, RZ, RZ, -R163.reuse ;  /* 0x000000ffffa27224 */ /* 0x102fe800078e0aa3 */
[----:B------:R-:W-:Y:S01]  /*28720*/  IMAD.MOV.U32 R172, RZ, RZ, R162 ;  /* 0x000000ffffac7224 */ /* 0x000fe200078e00a2 */
[----:B------:R-:W-:Y:S03]  /*28730*/  SHF.L.U32 R162, R249, 0x8, RZ ;  /* 0x00000008f9a27819 */ /* 0x000fe600000006ff */
[----:B------:R-:W-:Y:S02]  /*28740*/  IMAD R172, R172, R0, RZ ;  /* 0x00000000acac7224 */ /* 0x000fe400078e02ff */
[C---:B------:R-:W-:Y:S02]  /*28750*/  VIADD R176, R162.reuse, 0xfffffe00 ;  /* 0xfffffe00a2b07836 */ /* 0x040fe40000000000 */
[----:B------:R-:W-:Y:S01]  /*28760*/  VIADD R175, R162, 0xffffff00 ;  /* 0xffffff00a2af7836 */ /* 0x000fe20000000000 */
[----:B------:R-:W-:Y:S04]  /*28770*/  MOV R162, RZ ;  /* 0x000000ff00a27202 */ /* 0x000fe80000000f00 */
[----:B------:R-:W-:Y:S01]  /*28780*/  IABS R173, R175 ;  /* 0x000000af00ad7213 */ /* 0x000fe20000000000 */
[----:B------:R-:W-:Y:S01]  /*28790*/  IMAD.HI.U32 R163, R163, R172, R162 ;  /* 0x000000aca3a37227 */ /* 0x000fe200078e00a2 */
[----:B------:R-:W-:Y:S02]  /*287a0*/  IABS R172, R176 ;  /* 0x000000b000ac7213 */ /* 0x000fe40000000000 */
[-C--:B------:R-:W-:Y:S02]  /*287b0*/  LOP3.LUT R176, R176, R161.reuse, RZ, 0x3c, !PT ;  /* 0x000000a1b0b07212 */ /* 0x080fe400078e3cff */
[----:B------:R-:W-:Y:S01]  /*287c0*/  LOP3.LUT R175, R175, R161, RZ, 0x3c, !PT ;  /* 0x000000a1afaf7212 */ /* 0x000fe200078e3cff */
[----:B------:R-:W-:Y:S01]  /*287d0*/  IMAD.HI.U32 R162, R163, R172, RZ ;  /* 0x000000aca3a27227 */ /* 0x000fe200078e00ff */
[----:B------:R-:W-:Y:S02]  /*287e0*/  ISETP.GE.AND P0, PT, R176, RZ, PT ;  /* 0x000000ffb000720c */ /* 0x000fe40003f06270 */
[----:B------:R-:W-:Y:S01]  /*287f0*/  ISETP.GE.AND P2, PT, R175, RZ, PT ;  /* 0x000000ffaf00720c */ /* 0x000fe20003f46270 */
        /* <DEDUP_REMOVED lines=19> */
[-C--:B------:R-:W-:Y:S01]  /*28930*/  LEA R176, P1, R174, R216.reuse, 0x2 ;  /* 0x000000d8aeb07211 */ /* 0x080fe200078210ff */
[----:B------:R-:W2:Y:S01]  /*28940*/  LD.E.64 R162, desc[UR4][R2.64+0x38] ;  /* 0x0000380402a27980 */ /* 0x000ea2000c101b00 */
[----:B------:R-:W-:Y:S02]  /*28950*/  LEA R172, P0, R0, R216, 0x2 ;  /* 0x000000d800ac7211 */ /* 0x000fe400078010ff */
[-C--:B------:R-:W-:Y:S02]  /*28960*/  LEA.HI.X.SX32 R177, R174, R217.reuse, 0x2, P1 ;  /* 0x000000d9aeb17211 */ /* 0x080fe400008f16ff */
[C---:B------:R-:W-:Y:S01]  /*28970*/  LEA.HI.X.SX32 R173, R0.reuse, R217, 0x2, P0 ;  /* 0x000000d900ad7211 */ /* 0x040fe200000f16ff */
[----:B------:R-:W-:Y:S02]  /*28980*/  IMAD.IADD R0, R0, 0x1, -R174 ;  /* 0x0000000100007824 */ /* 0x000fe400078e0aae */
[----:B------:R-:W3:Y:S02]  /*28990*/  LD.E R176, desc[UR4][R176.64] ;  /* 0x00000004b0b07980 */ /* 0x000ee4000c101900 */
[----:B------:R-:W-:Y:S02]  /*289a0*/  IMAD R161, R161, R0, -0x100 ;  /* 0xffffff00a1a17424 */ /* 0x000fe400078e0200 */
[----:B------:R-:W3:Y:S03]  /*289b0*/  LD.E R175, desc[UR4][R172.64] ;  /* 0x00000004acaf7980 */ /* 0x000ee6000c101900 */
[----:B------:R-:W-:Y:S01]  /*289c0*/  SHF.R.S32.HI R174, RZ, 0x1f, R161 ;  /* 0x0000001fffae7819 */ /* 0x000fe200000114a1 */
        /* <DEDUP_REMOVED lines=13> */
.L_x_3239:
[----:B------:R-:W2:Y:S02]  /*28aa0*/  LD.E R0, desc[UR4][R2.64+0x38] ;  /* 0x0000380402007980 */ /* 0x000ea4000c101900 */
[----:B--2---:R-:W-:Y:S04]  /*28ab0*/  LEA R0, -R0, RZ, 0x8 ;  /* 0x000000ff00007211 */ /* 0x004fe800078e41ff */
[----:B------:R-:W-:Y:S02]  /*28ac0*/  SHF.R.S32.HI R161, RZ, 0x1f, R0 ;  /* 0x0000001fffa17819 */ /* 0x000fe40000011400 */
.L_x_3240:
[----:B------:R-:W-:Y:S05]  /*28ad0*/  BSYNC B0 ;  /* 0x0000000000007941 */ /* 0x000fea0003800000 */
.L_x_3238:
        /* <DEDUP_REMOVED lines=9> */
[C---:B------:R-:W-:Y:S01]  /*28b70*/  @!P0 IMAD.X R163, R161.reuse, 0x1, R163, P1 ;  /* 0x00000001a1a38824 */ /* 0x040fe200008e06a3 */
        /* <DEDUP_REMOVED lines=23> */
[C---:B--2---:R-:W-:Y:S03]  /*28cf0*/  @!P0 IADD3 R173, P1, R0.reuse, R193, RZ ;  /* 0x000000c100ad8210 */ /* 0x044fe60007f3e0ff */
[----:B------:R-:W2:Y:S02]  /*28d00*/  LDL R193, [R1+0xd0] ;  /* 0x0000d00001c17983 */ /* 0x000ea40000100800 */
[----:B---3--:R-:W-:Y:S01]  /*28d10*/  @!P0 IMAD.X R174, R161, 0x1, R174, P1 ;  /* 0x00000001a1ae8824 */ /* 0x008fe200008e06ae */
[C---:B------:R-:W-:Y:S04]  /*28d20*/  @!P0 LEA R172, P1, R173.reuse, R223, 0x1 ;  /* 0x000000dfadac8211 */ /* 0x040fe800078208ff */
[----:B------:R-:W-:Y:S05]  /*28d30*/  @!P0 LEA.HI.X R173, R173, R221, R174, 0x1, P1 ;  /* 0x000000ddadad8211 */ /* 0x000fea00008f0cae */
[----:B------:R-:W-:Y:S01]  /*28d40*/  @!PT LDS RZ, [RZ] ;  /* 0x00000000fffff984 */ /* 0x000fe20000000800 */
[----:B------:R-:W-:Y:S01]  /*28d50*/  @!PT LDS RZ, [RZ] ;  /* 0x00000000fffff984 */ /* 0x000fe20000000800 */
[----:B------:R-:W-:Y:S01]  /*28d60*/  @!PT LDS RZ, [RZ] ;  /* 0x00000000fffff984 */ /* 0x000fe20000000800 */
[----:B------:R4:W-:Y:S04]  /*28d70*/  @!P0 LDGSTS.E.BYPASS.LTC128B.128 [R192+0x3000], desc[UR4][R172.64] ;  /* 0x03000000acc08fae */ /* 0x0009e8000b901d44 */
[----:B------:R1:W-:Y:S01]  /*28d80*/  @P0 STS.128 [R192+0x3800], RZ ;  /* 0x003800ffc0000388 */ /* 0x0003e20000000c00 */
[C---:B----4-:R-:W-:Y:S03]  /*28d90*/  @!P0 IADD3 R173, P1, R0.reuse, R196, RZ ;  /* 0x000000c400ad8210 */ /* 0x050fe60007f3e0ff */
[----:B------:R-:W3:Y:S02]  /*28da0*/  LDL.64 R196, [R1+0x60] ;  /* 0x0000600001c47983 */ /* 0x000ee40000100a00 */
[----:B-----5:R-:W-:Y:S01]  /*28db0*/  @!P0 IMAD.X R174, R161, 0x1, R199, P1 ;  /* 0x00000001a1ae8824 */ /* 0x020fe200008e06c7 */
[C---:B------:R-:W-:Y:S01]  /*28dc0*/  @!P0 LEA R172, P1, R173.reuse, R223, 0x1 ;  /* 0x000000dfadac8211 */ /* 0x040fe200078208ff */
[----:B------:R-:W4:Y:S03]  /*28dd0*/  LDL R199, [R1+0xc4] ;  /* 0x0000c40001c77983 */ /* 0x000f260000100800 */
[----:B------:R-:W-:Y:S05]  /*28de0*/  @!P0 LEA.HI.X R173, R173, R221, R174, 0x1, P1 ;  /* 0x000000ddadad8211 */ /* 0x000fea00008f0cae */
[----:B------:R-:W-:Y:S01]  /*28df0*/  @!PT LDS RZ, [RZ] ;  /* 0x00000000fffff984 */ /* 0x000fe20000000800 */
[----:B------:R-:W-:Y:S01]  /*28e00*/  @!PT LDS RZ, [RZ] ;  /* 0x00000000fffff984 */ /* 0x000fe20000000800 */
[----:B------:R-:W-:Y:S01]  /*28e10*/  @!PT LDS RZ, [RZ] ;  /* 0x00000000fffff984 */ /* 0x000fe20000000800 */
[----:B------:R5:W-:Y:S04]  /*28e20*/  @!P0 LDGSTS.E.BYPASS.LTC128B.128 [R192+0x3800], desc[UR4][R172.64] ;  /* 0x03800000acc08fae */ /* 0x000be8000b901d44 */
[----:B------:R1:W-:Y:S01]  /*28e30*/  @P0 STS.128 [R192+0x4000], RZ ;  /* 0x004000ffc0000388 */ /* 0x0003e20000000c00 */
[C---:B-----5:R-:W-:Y:S03]  /*28e40*/  @!P0 IADD3 R173, P1, R0.reuse, R179, RZ ;  /* 0x000000b300ad8210 */ /* 0x060fe60007f3e0ff */
[----:B------:R-:W5:Y:S02]  /*28e50*/  LDL R179, [R1+0x10c] ;  /* 0x00010c0001b37983 */ /* 0x000f640000100800 */
[----:B------:R-:W-:Y:S01]  /*28e60*/  @!P0 IMAD.X R174, R161, 0x1, R178, P1 ;  /* 0x00000001a1ae8824 */ /* 0x000fe200008e06b2 */
[C---:B------:R-:W-:Y:S01]  /*28e70*/  @!P0 LEA R172, P1, R173.reuse, R223, 0x1 ;  /* 0x000000dfadac8211 */ /* 0x040fe200078208ff */
[----:B------:R-:W4:Y:S03]  /*28e80*/  LDL R178, [R1+0x110] ;  /* 0x0001100001b27983 */ /* 0x000f260000100800 */
[----:B------:R-:W-:Y:S05]  /*28e90*/  @!P0 LEA.HI.X R173, R173, R221, R174, 0x1, P1 ;  /* 0x000000ddadad8211 */ /* 0x000fea00008f0cae */
[----:B------:R-:W-:Y:S01]  /*28ea0*/  @!PT LDS RZ, [RZ] ;  /* 0x00000000fffff984 */ /* 0x000fe20000000800 */
[----:B------:R-:W-:Y:S01]  /*28eb0*/  @!PT LDS RZ, [RZ] ;  /* 0x00000000fffff984 */ /* 0x000fe20000000800 */
[----:B------:R-:W-:Y:S01]  /*28ec0*/  @!PT LDS RZ, [RZ] ;  /* 0x00000000fffff984 */ /* 0x000fe20000000800 */
[----:B------:R1:W-:Y:S04]  /*28ed0*/  @!P0 LDGSTS.E.BYPASS.LTC128B.128 [R192+0x4000], desc[UR4][R172.64] ;  /* 0x04000000acc08fae */ /* 0x0003e8000b901d44 */
[----:B------:R1:W-:Y:S02]  /*28ee0*/  @P0 STS.128 [R192+0x4800], RZ ;  /* 0x004800ffc0000388 */ /* 0x0003e40000000c00 */
[C---:B-1----:R-:W-:Y:S02]  /*28ef0*/  @!P0 IADD3 R173, P1, R0.reuse, R176, RZ ;  /* 0x000000b000ad8210 */ /* 0x042fe40007f3e0ff */
[----:B------:R-:W4:Y:S03]  /*28f00*/  LDL.64 R176, [R1+0x58] ;  /* 0x0000580001b07983 */ /* 0x000f260000100a00 */
        /* <DEDUP_REMOVED lines=20> */
[C---:B---3--:R-:W-:Y:S03]  /*29050*/  @!P0 IADD3 R173, P1, R0.reuse, R196, RZ ;  /* 0x000000c400ad8210 */ /* 0x048fe60007f3e0ff */
[----:B------:R-:W3:Y:S02]  /*29060*/  LDL.64 R196, [R1+0x38] ;  /* 0x0000380001c47983 */ /* 0x000ee40000100a00 */
[----:B--2---:R-:W-:Y:S01]  /*29070*/  @!P0 IMAD.X R174, R161, 0x1, R193, P1 ;  /* 0x00000001a1ae8824 */ /* 0x004fe200008e06c1 */
[C---:B------:R-:W-:Y:S01]  /*29080*/  @!P0 LEA R172, P1, R173.reuse, R223, 0x1 ;  /* 0x000000dfadac8211 */ /* 0x040fe200078208ff */
[----:B------:R-:W2:Y:S03]  /*29090*/  LDL R193, [R1+0xbc] ;  /* 0x0000bc0001c17983 */ /* 0x000ea60000100800 */
[----:B------:R-:W-:Y:S05]  /*290a0*/  @!P0 LEA.HI.X R173, R173, R221, R174, 0x1, P1 ;  /* 0x000000ddadad8211 */ /* 0x000fea00008f0cae */
[----:B------:R-:W-:Y:S01]  /*290b0*/  @!PT LDS RZ, [RZ] ;  /* 0x00000000fffff984 */ /* 0x000fe20000000800 */
[----:B------:R-:W-:Y:S01]  /*290c0*/  @!PT LDS RZ, [RZ] ;  /* 0x00000000fffff984 */ /* 0x000fe20000000800 */
[----:B------:R-:W-:Y:S01]  /*290d0*/  @!PT LDS RZ, [RZ] ;  /* 0x00000000fffff984 */ /* 0x000fe20000000800 */
[----:B------:R5:W-:Y:S04]  /*290e0*/  @!P0 LDGSTS.E.BYPASS.LTC128B.128 [R192+0x5800], desc[UR4][R172.64] ;  /* 0x05800000acc08fae */ /* 0x000be8000b901d44 */
[----:B------:R1:W-:Y:S01]  /*290f0*/  @P0 STS.128 [R192+0x6000], RZ ;  /* 0x006000ffc0000388 */ /* 0x0003e20000000c00 */
[C---:B-----5:R-:W-:Y:S05]  /*29100*/  @!P0 IADD3 R173, P1, R0.reuse, R179, RZ ;  /* 0x000000b300ad8210 */ /* 0x060fea0007f3e0ff */
[----:B----4-:R-:W-:Y:S01]  /*29110*/  @!P0 IMAD.X R174, R161, 0x1, R178, P1 ;  /* 0x00000001a1ae8824 */ /* 0x010fe200008e06b2 */
[C---:B------:R-:W-:Y:S01]  /*29120*/  @!P0 LEA R172, P1, R173.reuse, R223, 0x1 ;  /* 0x000000dfadac8211 */ /* 0x040fe200078208ff */
[----:B------:R-:W4:Y:S03]  /*29130*/  LDL.64 R178, [R1+0x30] ;  /* 0x0000300001b27983 */ /* 0x000f260000100a00 */
[----:B------:R-:W-:Y:S05]  /*29140*/  @!P0 LEA.HI.X R173, R173, R221, R174, 0x1, P1 ;  /* 0x000000ddadad8211 */ /* 0x000fea00008f0cae */
[----:B------:R-:W-:Y:S01]  /*29150*/  @!PT LDS RZ, [RZ] ;  /* 0x00000000fffff984 */ /* 0x000fe20000000800 */
[----:B------:R-:W-:Y:S01]  /*29160*/  @!PT LDS RZ, [RZ] ;  /* 0x00000000fffff984 */ /* 0x000fe20000000800 */
[----:B------:R-:W-:Y:S01]  /*29170*/  @!PT LDS RZ, [RZ] ;  /* 0x00000000fffff984 */ /* 0x000fe20000000800 */
[----:B------:R5:W-:Y:S04]  /*29180*/  @!P0 LDGSTS.E.BYPASS.LTC128B.128 [R192+0x6000], desc[UR4][R172.64] ;  /* 0x06000000acc08fae */ /* 0x000be8000b901d44 */
[----:B------:R1:W-:Y:S01]  /*29190*/  @P0 STS.128 [R192+0x6800], RZ ;  /* 0x006800ffc0000388 */ /* 0x0003e20000000c00 */
[C---:B-----5:R-:W-:Y:S03]  /*291a0*/  @!P0 IADD3 R173, P1, R0.reuse, R176, RZ ;  /* 0x000000b000ad8210 */ /* 0x060fe60007f3e0ff */
[----:B------:R-:W5:Y:S02]  /*291b0*/  LDL.64 R176, [R1+0x28] ;  /* 0x0000280001b07983 */ /* 0x000f640000100a00 */
[----:B------:R-:W-:Y:S01]  /*291c0*/  @!P0 IMAD.X R174, R161, 0x1, R175, P1 ;  /* 0x00000001a1ae8824 */ /* 0x000fe200008e06af */
[C---:B------:R-:W-:Y:S01]  /*291d0*/  @!P0 LEA R172, P1, R173.reuse, R223, 0x1 ;  /* 0x000000dfadac8211 */ /* 0x040fe200078208ff */
[----:B------:R-:W5:Y:S03]  /*291e0*/  LDL R175, [R1+0xb8] ;  /* 0x0000b80001af7983 */ /* 0x000f660000100800 */
[----:B------:R-:W-:Y:S05]  /*291f0*/  @!P0 LEA.HI.X R173, R173, R221, R174, 0x1, P1 ;  /* 0x000000ddadad8211 */ /* 0x000fea00008f0cae */
[----:B------:R-:W-:Y:S01]  /*29200*/  @!PT LDS RZ, [RZ] ;  /* 0x00000000fffff984 */ /* 0x000fe20000000800 */
[----:B------:R-:W-:Y:S01]  /*29210*/  @!PT LDS RZ, [RZ] ;  /* 0x00000000fffff984 */ /* 0x000fe20000000800 */
[----:B------:R-:W-:Y:S01]  /*29220*/  @!PT LDS RZ, [RZ] ;  /* 0x00000000fffff984 */ /* 0x000fe20000000800 */
[----:B------:R1:W-:Y:S04]  /*29230*/  @!P0 LDGSTS.E.BYPASS.LTC128B.128 [R192+0x6800], desc[UR4][R172.64] ;  /* 0x06800000acc08fae */ /* 0x0003e8000b901d44 */
[----:B------:R1:W-:Y:S02]  /*29240*/  @P0 STS.128 [R192+0x7000], RZ ;  /* 0x007000ffc0000388 */ /* 0x0003e40000000c00 */
[C---:B-1----:R-:W-:Y:S05]  /*29250*/  @!P0 IADD3 R173, P1, R0.reuse, R206, RZ ;  /* 0x000000ce00ad8210 */ /* 0x042fea0007f3e0ff */
[----:B------:R-:W-:Y:S01]  /*29260*/  @!P0 IMAD.X R174, R161, 0x1, R204, P1 ;  /* 0x00000001a1ae8824 */ /* 0x000fe200008e06cc */
[C---:B------:R-:W-:Y:S04]  /*29270*/  @!P0 LEA R172, P1, R173.reuse, R223, 0x1 ;  /* 0x000000dfadac8211 */ /* 0x040fe800078208ff */
        /* <DEDUP_REMOVED lines=23> */
[----:B------:R1:W-:Y:S01]  /*293f0*/  @P0 STS.128 [R192+0x8800], RZ ;  /* 0x008800ffc0000388 */ /* 0x0003e20000000c00 */
[C---:B---3--:R-:W-:Y:S05]  /*29400*/  @!P0 IADD3 R173, P1, R0.reuse, R196, RZ ;  /* 0x000000c400ad8210 */ /* 0x048fea0007f3e0ff */
        /* <DEDUP_REMOVED lines=8> */
[C---:B----4-:R-:W-:Y:S05]  /*29490*/  @!P0 IADD3 R173, P1, R0.reuse, R178, RZ ;  /* 0x000000b200ad8210 */ /* 0x050fea0007f3e0ff */
[----:B-----5:R-:W-:Y:S01]  /*294a0*/  @!P0 IMAD.X R174, R161, 0x1, R175, P1 ;  /* 0x00000001a1ae8824 */ /* 0x020fe200008e06af */
[C---:B------:R-:W-:Y:S04]  /*294b0*/  @!P0 LEA R172, P1, R173.reuse, R223, 0x1 ;  /* 0x000000dfadac8211 */ /* 0x040fe800078208ff */
[----:B------:R-:W-:Y:S02]  /*294c0*/  @!P0 LEA.HI.X R173, R173, R221, R174, 0x1, P1 ;  /* 0x000000ddadad8211 */ /* 0x000fe400008f0cae */
[----:B------:R-:W-:Y:S03]  /*294d0*/  @!P0 IADD3 R0, P1, R0, R176, RZ ;  /* 0x000000b000008210 */ /* 0x000fe60007f3e0ff */
[----:B------:R-:W-:Y:S01]  /*294e0*/  @!PT LDS RZ, [RZ] ;  /* 0x00000000fffff984 */ /* 0x000fe20000000800 */
[----:B------:R-:W-:Y:S01]  /*294f0*/  @!PT LDS RZ, [RZ] ;  /* 0x00000000fffff984 */ /* 0x000fe20000000800 */
[----:B------:R-:W-:Y:S01]  /*29500*/  @!PT LDS RZ, [RZ] ;  /* 0x00000000fffff984 */ /* 0x000fe20000000800 */
[----:B------:R2:W-:Y:S02]  /*29510*/  @!P0 LDGSTS.E.BYPASS.LTC128B.128 [R192+0x9000], desc[UR4][R172.64] ;  /* 0x09000000acc08fae */ /* 0x0005e4000b901d44 */
[----:B------:R-:W-:Y:S02]  /*29520*/  @!P0 IMAD.X R161, R161, 0x1, R252, P1 ;  /* 0x00000001a1a18824 */ /* 0x000fe400008e06fc */
[----:B------:R1:W-:Y:S01]  /*29530*/  @P0 STS.128 [R192+0x9800], RZ ;  /* 0x009800ffc0000388 */ /* 0x0003e20000000c00 */
[C---:B--2---:R-:W-:Y:S01]  /*29540*/  @!P0 LEA R172, P1, R0.reuse, R223, 0x1 ;  /* 0x000000df00ac8211 */ /* 0x044fe200078208ff */
        /* <DEDUP_REMOVED lines=8> */
.L_x_3237:
[----:B------:R-:W-:Y:S05]  /*295d0*/  BSYNC B1 ;  /* 0x0000000000017941 */ /* 0x000fea0003800000 */
.L_x_3236:
[----:B------:R-:W2:Y:S01]  /*295e0*/  S2R R0, SR_TID.X ;  /* 0x0000000000007919 */ /* 0x000ea20000002100 */
[----:B------:R-:W-:Y:S01]  /*295f0*/  IADD3 R244, R249, -0x1, RZ ;  /* 0xfffffffff9f47810 */ /* 0x000fe20007ffe0ff */
[----:B------:R3:W4:Y:S01]  /*29600*/  LD.E R3, desc[UR4][R2.64+0xdc] ;  /* 0x0000dc0402037980 */ /* 0x000722000c101900 */
[----:B--2---:R-:W-:Y:S04]  /*29610*/  SHF.L.U32 R0, R0, 0x1, RZ ;  /* 0x0000000100007819 */ /* 0x004fe800000006ff */
[----:B------:R-:W-:Y:S04]  /*29620*/  LOP3.LUT R0, R0, 0x6, RZ, 0xc0, !PT ;  /* 0x0000000600007812 */ /* 0x000fe800078ec0ff */
[----:B------:R-:W-:Y:S04]  /*29630*/  LEA R0, R244, R0, 0x8 ;  /* 0x00000000f4007211 */ /* 0x000fe800078e40ff */
[----:B---3--:R-:W-:Y:S05]  /*29640*/  I2FP.F32.S32 R2, R0 ;  /* 0x0000000000027245 */ /* 0x008fea0000201400 */
[CC--:B------:R-:W-:Y:S01]  /*29650*/  FFMA.FTZ R6, R157.reuse, R2.reuse, R6 ;  /* 0x000000029d067223 */ /* 0x0c0fe20000010006 */
[C---:B------:R-:W-:Y:S01]  /*29660*/  FFMA.FTZ R4, R157.reuse, R2, R4 ;  /* 0x000000029d047223 */ /* 0x040fe20000010004 */
[C---:B------:R-:W-:Y:S04]  /*29670*/  IADD3 R2, R0.reuse, 0x1, RZ ;  /* 0x0000000100027810 */ /* 0x040fe80007ffe0ff */
[----:B------:R-:W-:Y:S05]  /*29680*/  I2FP.F32.S32 R2, R2 ;  /* 0x0000000200027245 */ /* 0x000fea0000201400 */
        /* <DEDUP_REMOVED lines=242> */
[C---:B------:R-:W-:Y:S02]  /*2a5b0*/  IADD3 R2, R0.reuse, 0xf8, RZ ;  /* 0x000000f800027810 */ /* 0x040fe40007ffe0ff */
[----:B------:R-:W-:Y:S02]  /*2a5c0*/  IADD3 R0, R0, 0xf9, RZ ;  /* 0x000000f900007810 */ /* 0x000fe40007ffe0ff */
[----:B------:R-:W-:Y:S02]  /*2a5d0*/  I2FP.F32.S32 R2, R2 ;  /* 0x0000000200027245 */ /* 0x000fe40000201400 */
[----:B------:R-:W-:Y:S03]  /*2a5e0*/  I2FP.F32.S32 R0, R0 ;  /* 0x0000000000007245 */ /* 0x000fe60000201400 */
[CC--:B------:R-:W-:Y:S01]  /*2a5f0*/  FFMA.FTZ R130, R157.reuse, R2.reuse, R130 ;  /* 0x000000029d827223 */ /* 0x0c0fe20000010082 */
[C---:B------:R-:W-:Y:S01]  /*2a600*/  FFMA.FTZ R128, R157.reuse, R2, R128 ;  /* 0x000000029d807223 */ /* 0x040fe20000010080 */
[CC--:B------:R-:W-:Y:S01]  /*2a610*/  FFMA.FTZ R129, R157.reuse, R0.reuse, R129 ;  /* 0x000000009d817223 */ /* 0x0c0fe20000010081 */
[----:B------:R-:W-:Y:S01]  /*2a620*/  FFMA.FTZ R131, R157, R0, R131 ;  /* 0x000000009d837223 */ /* 0x000fe20000010083 */
        /* <DEDUP_REMOVED lines=69> */
[----:B----4-:R-:W-:Y:S01]  /*2aa80*/  FMUL.FTZ R161, R3, R2 ;  /* 0x0000000203a17220 */ /* 0x010fe20000410000 */
[----:B------:R-:W-:Y:S04]  /*2aa90*/  FADD.FTZ R0, -R2, R156 ;  /* 0x0000009c02007221 */ /* 0x000fe80000010100 */
[----:B------:R-:W-:Y:S01]  /*2aaa0*/  FSEL R156, R161, RZ, P0 ;  /* 0x000000ffa19c7208 */ /* 0x000fe20000000000 */
[----:B------:R-:W-:Y:S04]  /*2aab0*/  FMUL.FTZ R0, R3, R0 ;  /* 0x0000000003007220 */ /* 0x000fe80000410000 */
[-CC-:B------:R-:W-:Y:S01]  /*2aac0*/  FFMA.FTZ R161, R6, R3.reuse, -R156.reuse ;  /* 0x0000000306a17223 */ /* 0x180fe2000001089c */
[-CC-:B------:R-:W-:Y:S01]  /*2aad0*/  FFMA.FTZ R7, R7, R3.reuse, -R156.reuse ;  /* 0x0000000307077223 */ /* 0x180fe2000001089c */
[----:B------:R-:W2:Y:S01]  /*2aae0*/  MUFU.EX2 R0, R0 ;  /* 0x0000000000007308 */ /* 0x000ea20000000800 */
[-CC-:B-1----:R-:W-:Y:S01]  /*2aaf0*/  FFMA.FTZ R173, R14, R3.reuse, -R156.reuse ;  /* 0x000000030ead7223 */ /* 0x182fe2000001089c */
        /* <DEDUP_REMOVED lines=13> */
[--C-:B------:R-:W-:Y:S03]  /*2abd0*/  FFMA.FTZ R193, R31, R3, -R156.reuse ;  /* 0x000000031fc17223 */ /* 0x100fe6000001089c */
[----:B------:R-:W3:Y:S01]  /*2abe0*/  MUFU.EX2 R161, R161 ;  /* 0x000000a100a17308 */ /* 0x000ee20000000800 */
[C---:B--2---:R-:W-:Y:S01]  /*2abf0*/  FMUL.FTZ R6, R0.reuse, R170 ;  /* 0x000000aa00067220 */ /* 0x044fe20000410000 */
[C---:B------:R-:W-:Y:S01]  /*2ac00*/  FMUL.FTZ R10, R0.reuse, R166 ;  /* 0x000000a6000a7220 */ /* 0x040fe20000410000 */
[C---:B------:R-:W-:Y:S01]  /*2ac10*/  FMUL.FTZ R11, R0.reuse, R167 ;  /* 0x000000a7000b7220 */ /* 0x040fe20000410000 */
[C---:B------:R-:W-:Y:S01]  /*2ac20*/  FMUL.FTZ R134, R0.reuse, R134 ;  /* 0x0000008600867220 */ /* 0x040fe20000410000 */
[C---:B------:R-:W-:Y:S01]  /*2ac30*/  FMUL.FTZ R135, R0.reuse, R135 ;  /* 0x0000008700877220 */ /* 0x040fe20000410000 */
[C---:B------:R-:W-:Y:S01]  /*2ac40*/  FMUL.FTZ R138, R0.reuse, R138 ;  /* 0x0000008a008a7220 */ /* 0x040fe20000410000 */
[C---:B------:R-:W-:Y:S03]  /*2ac50*/  FMUL.FTZ R139, R0.reuse, R139 ;  /* 0x0000008b008b7220 */ /* 0x040fe60000410000 */
[----:B------:R-:W2:Y:S01]  /*2ac60*/  MUFU.EX2 R163, R163 ;  /* 0x000000a300a37308 */ /* 0x000ea20000000800 */
[C---:B-1----:R-:W-:Y:S01]  /*2ac70*/  FMUL.FTZ R7, R0.reuse, R171 ;  /* 0x000000ab00077220 */ /* 0x042fe20000410000 */
[C---:B------:R-:W-:Y:S01]  /*2ac80*/  FMUL.FTZ R142, R0.reuse, R142 ;  /* 0x0000008e008e7220 */ /* 0x040fe20000410000 */
[C---:B------:R-:W-:Y:S01]  /*2ac90*/  FMUL.FTZ R143, R0.reuse, R143 ;  /* 0x0000008f008f7220 */ /* 0x040fe20000410000 */
[C---:B------:R-:W-:Y:S01]  /*2aca0*/  FMUL.FTZ R146, R0.reuse, R146 ;  /* 0x0000009200927220 */ /* 0x040fe20000410000 */
[C---:B------:R-:W-:Y:S01]  /*2acb0*/  FMUL.FTZ R147, R0.reuse, R147 ;  /* 0x0000009300937220 */ /* 0x040fe20000410000 */
[C---:B------:R-:W-:Y:S01]  /*2acc0*/  FMUL.FTZ R150, R0.reuse, R150 ;  /* 0x0000009600967220 */ /* 0x040fe20000410000 */
[C---:B------:R-:W-:Y:S03]  /*2acd0*/  FMUL.FTZ R151, R0.reuse, R151 ;  /* 0x0000009700977220 */ /* 0x040fe60000410000 */
[----:B------:R-:W-:Y:S01]  /*2ace0*/  MUFU.EX2 R173, R173 ;  /* 0x000000ad00ad7308 */ /* 0x000fe20000000800 */
[C---:B------:R-:W-:Y:S01]  /*2acf0*/  FMUL.FTZ R154, R0.reuse, R154 ;  /* 0x0000009a009a7220 */ /* 0x040fe20000410000 */
[C---:B------:R-:W-:Y:S01]  /*2ad00*/  FMUL.FTZ R155, R0.reuse, R155 ;  /* 0x0000009b009b7220 */ /* 0x040fe20000410000 */
[----:B---3--:R-:W-:Y:S01]  /*2ad10*/  FFMA.FTZ R0, R0, R250, R161 ;  /* 0x000000fa00007223 */ /* 0x008fe200000100a1 */
[--C-:B------:R-:W-:Y:S01]  /*2ad20*/  FFMA.FTZ R174, R18, R3, -R156.reuse ;  /* 0x0000000312ae7223 */ /* 0x100fe2000001089c */
[C---:B------:R-:W-:Y:S01]  /*2ad30*/  F2FP.BF16.F32.PACK_AB R161, R14.reuse, R161 ;  /* 0x000000a10ea1723e */ /* 0x040fe200000010ff */
[-C--:B------:R-:W-:Y:S01]  /*2ad40*/  FFMA.FTZ R172, R15, R3.reuse, -R156 ;  /* 0x000000030fac7223 */ /* 0x080fe2000001089c */
[----:B------:R-:W-:Y:S03]  /*2ad50*/  FADD.FTZ R18, R14, R0 ;  /* 0x000000000e127221 */ /* 0x000fe60000010000 */
[----:B------:R-:W1:Y:S01]  /*2ad60*/  MUFU.EX2 R15, R162 ;  /* 0x000000a2000f7308 */ /* 0x000e620000000800 */
[----:B------:R-:W-:Y:S01]  /*2ad70*/  FMNMX.FTZ R14, R4, R160, !PT ;  /* 0x000000a0040e7209 */ /* 0x000fe20007810000 */
[-C--:B------:R-:W-:Y:S01]  /*2ad80*/  FFMA.FTZ R205, R54, R3.reuse, -R156 ;  /* 0x0000000336cd7223 */ /* 0x080fe2000001089c */
[----:B--2---:R-:W-:Y:S01]  /*2ad90*/  FADD.FTZ R18, R163, R18 ;  /* 0x00000012a3127221 */ /* 0x004fe20000010000 */
[-CC-:B------:R-:W-:Y:S01]  /*2ada0*/  FFMA.FTZ R228, R94, R3.reuse, -R156.reuse ;  /* 0x000000035ee47223 */ /* 0x180fe2000001089c */
[----:B------:R-:W-:Y:S01]  /*2adb0*/  FMNMX.FTZ R14, R5, R14, !PT ;  /* 0x0000000e050e7209 */ /* 0x000fe20007810000 */
[-CC-:B------:R-:W-:Y:S01]  /*2adc0*/  FFMA.FTZ R233, R103, R3.reuse, -R156.reuse ;  /* 0x0000000367e97223 */ /* 0x180fe2000001089c */
[-CC-:B------:R-:W-:Y:S03]  /*2add0*/  FFMA.FTZ R245, R126, R3.reuse, -R156.reuse ;  /* 0x000000037ef57223 */ /* 0x180fe6000001089c */
[----:B------:R-:W-:Y:S01]  /*2ade0*/  MUFU.EX2 R27, R19 ;  /* 0x00000013001b7308 */ /* 0x000fe20000000800 */
[----:B------:R-:W-:Y:S01]  /*2adf0*/  FMNMX.FTZ R14, R8, R14, !PT ;  /* 0x0000000e080e7209 */ /* 0x000fe20007810000 */
[-CC-:B------:R-:W-:Y:S01]  /*2ae00*/  FFMA.FTZ R229, R95, R3.reuse, -R156.reuse ;  /* 0x000000035fe57223 */ /* 0x180fe2000001089c */
[-CC-:B------:R-:W-:Y:S01]  /*2ae10*/  FFMA.FTZ R204, R55, R3.reuse, -R156.reuse ;  /* 0x0000000337cc7223 */ /* 0x180fe2000001089c */
[-CC-:B------:R-:W-:Y:S01]  /*2ae20*/  FFMA.FTZ R203, R58, R3.reuse, -R156.reuse ;  /* 0x000000033acb7223 */ /* 0x180fe2000001089c */
[----:B------:R-:W-:Y:S01]  /*2ae30*/  FMNMX.FTZ R14, R9, R14, !PT ;  /* 0x0000000e090e7209 */ /* 0x000fe20007810000 */
[-CC-:B------:R-:W-:Y:S01]  /*2ae40*/  FFMA.FTZ R234, R106, R3.reuse, -R156.reuse ;  /* 0x000000036aea7223 */ /* 0x180fe2000001089c */
[----:B------:R-:W-:Y:S03]  /*2ae50*/  FFMA.FTZ R238, R114, R3, -R156 ;  /* 0x0000000372ee7223 */ /* 0x000fe6000001089c */
[----:B------:R-:W-:Y:S01]  /*2ae60*/  MUFU.EX2 R30, R23 ;  /* 0x00000017001e7308 */ /* 0x000fe20000000800 */
[----:B------:R-:W-:Y:S01]  /*2ae70*/  FMNMX.FTZ R14, R12, R14, !PT ;  /* 0x0000000e0c0e7209 */ /* 0x000fe20007810000 */
[C---:B-1----:R-:W-:Y:S01]  /*2ae80*/  FADD.FTZ R18, R15.reuse, R18 ;  /* 0x000000120f127221 */ /* 0x042fe20000010000 */
[----:B------:R-:W-:Y:S01]  /*2ae90*/  F2FP.BF16.F32.PACK_AB R163, R15, R163 ;  /* 0x000000a30fa3723e */ /* 0x000fe200000010ff */
        /* <DEDUP_REMOVED lines=58> */
[-C--:B------:R-:W-:Y:S04]  /*2b240*/  FFMA.FTZ R156, R131, R3.reuse, -R156 ;  /* 0x00000003839c7223 */ /* 0x080fe8000001089c */
[----:B------:R-:W-:Y:S01]  /*2b250*/  MUFU.EX2 R43, R198 ;  /* 0x000000c6002b7308 */ /* 0x000fe20000000800 */
[----:B------:R-:W-:Y:S04]  /*2b260*/  FMNMX.FTZ R14, R44, R14, !PT ;  /* 0x0000000e2c0e7209 */ /* 0x000fe80007810000 */
[----:B------:R-:W-:Y:S05]  /*2b270*/  FMNMX.FTZ R14, R45, R14, !PT ;  /* 0x0000000e2d0e7209 */ /* 0x000fea0007810000 */
        /* <DEDUP_REMOVED lines=65> */
[C---:B------:R-:W-:Y:S01]  /*2b690*/  FMUL.FTZ R46, R3.reuse, R14 ;  /* 0x0000000e032e7220 */ /* 0x040fe20000410000 */
[----:B------:R-:W-:Y:S04]  /*2b6a0*/  FADD.FTZ R0, -R14, R160 ;  /* 0x000000a00e007221 */ /* 0x000fe80000010100 */
[----:B------:R-:W-:Y:S01]  /*2b6b0*/  FSEL R46, R46, RZ, P0 ;  /* 0x000000ff2e2e7208 */ /* 0x000fe20000000000 */
[----:B------:R-:W-:Y:S01]  /*2b6c0*/  FMUL.FTZ R0, R3, R0 ;  /* 0x0000000003007220 */ /* 0x000fe20000410000 */
[----:B------:R-:W-:Y:S02]  /*2b6d0*/  ISETP.GT.AND P0, PT, R249, 0x1, PT ;  /* 0x00000001f900780c */ /* 0x000fe40003f04270 */
[----:B------:R-:W-:Y:S01]  /*2b6e0*/  MOV R249, R244 ;  /* 0x000000f400f97202 */ /* 0x000fe20000000f00 */
        /* <DEDUP_REMOVED lines=17> */
[----:B------:R-:W-:Y:S03]  /*2b800*/  FFMA.FTZ R33, R33, R3, -R46 ;  /* 0x0000000321217223 */ /* 0x000fe6000001082e */
[----:B------:R3:W4:Y:S01]  /*2b810*/  MUFU.EX2 R94, R5 ;  /* 0x00000005005e7308 */ /* 0x0007220000000800 */
[C---:B-1----:R-:W-:Y:S01]  /*2b820*/  FMUL.FTZ R132, R0.reuse, R132 ;  /* 0x0000008400847220 */ /* 0x042fe20000410000 */
[C---:B------:R-:W-:Y:S01]  /*2b830*/  FMUL.FTZ R133, R0.reuse, R133 ;  /* 0x0000008500857220 */ /* 0x040fe20000410000 */
[C---:B------:R-:W-:Y:S01]  /*2b840*/  FMUL.FTZ R136, R0.reuse, R136 ;  /* 0x0000008800887220 */ /* 0x040fe20000410000 */
[C---:B------:R-:W-:Y:S01]  /*2b850*/  FMUL.FTZ R137, R0.reuse, R137 ;  /* 0x0000008900897220 */ /* 0x040fe20000410000 */
[C---:B------:R-:W-:Y:S01]  /*2b860*/  FMUL.FTZ R140, R0.reuse, R140 ;  /* 0x0000008c008c7220 */ /* 0x040fe20000410000 */
[C---:B------:R-:W-:Y:S01]  /*2b870*/  FMUL.FTZ R141, R0.reuse, R141 ;  /* 0x0000008d008d7220 */ /* 0x040fe20000410000 */
[C---:B------:R-:W-:Y:S03]  /*2b880*/  FMUL.FTZ R144, R0.reuse, R144 ;  /* 0x0000009000907220 */ /* 0x040fe60000410000 */
[----:B------:R1:W-:Y:S01]  /*2b890*/  MUFU.EX2 R103, R8 ;  /* 0x0000000800677308 */ /* 0x0003e20000000800 */
[----:B--2---:R-:W-:Y:S01]  /*2b8a0*/  FADD.FTZ R4, R173, R18 ;  /* 0x00000012ad047221 */ /* 0x004fe20000010000 */
[C---:B------:R-:W-:Y:S01]  /*2b8b0*/  FMUL.FTZ R145, R0.reuse, R145 ;  /* 0x0000009100917220 */ /* 0x040fe20000410000 */
[C---:B------:R-:W-:Y:S01]  /*2b8c0*/  FMUL.FTZ R148, R0.reuse, R148 ;  /* 0x0000009400947220 */ /* 0x040fe20000410000 */
[C---:B------:R-:W-:Y:S01]  /*2b8d0*/  FMUL.FTZ R149, R0.reuse, R149 ;  /* 0x0000009500957220 */ /* 0x040fe20000410000 */
[C---:B------:R-:W-:Y:S01]  /*2b8e0*/  FADD.FTZ R42, R15.reuse, R4 ;  /* 0x000000040f2a7221 */ /* 0x040fe20000010000 */
[C---:B------:R-:W-:Y:S01]  /*2b8f0*/  FMUL.FTZ R4, R0.reuse, R168 ;  /* 0x000000a800047220 */ /* 0x040fe20000410000 */
[C---:B------:R-:W-:Y:S03]  /*2b900*/  FMUL.FTZ R152, R0.reuse, R152 ;  /* 0x0000009800987220 */ /* 0x040fe60000410000 */
[----:B------:R2:W5:Y:S01]  /*2b910*/  MUFU.EX2 R126, R9 ;  /* 0x00000009007e7308 */ /* 0x0005620000000800 */
[----:B---3--:R-:W-:Y:S01]  /*2b920*/  FMUL.FTZ R5, R0, R169 ;  /* 0x000000a900057220 */ /* 0x008fe20000410000 */
[----:B----4-:R-:W-:Y:S01]  /*2b930*/  F2FP.BF16.F32.PACK_AB R160, R94, R54 ;  /* 0x000000365ea0723e */ /* 0x010fe200000010ff */
[----:B------:R-:W3:Y:S01]  /*2b940*/  LDSM.16.MT88.4 R168, [R182+0xa000] ;  /* 0x00a00000b6a8783b */ /* 0x000ee20000004200 */
[----:B------:R-:W-:Y:S01]  /*2b950*/  FMUL.FTZ R153, R0, R153 ;  /* 0x0000009900997220 */ /* 0x000fe20000410000 */
[----:B------:R-:W-:Y:S01]  /*2b960*/  F2FP.BF16.F32.PACK_AB R173, R15, R173 ;  /* 0x000000ad0fad723e */ /* 0x000fe200000010ff */
[-CC-:B------:R-:W-:Y:S01]  /*2b970*/  FFMA.FTZ R36, R36, R3.reuse, -R46.reuse ;  /* 0x0000000324247223 */ /* 0x180fe2000001082e */
[-CC-:B------:R-:W-:Y:S03]  /*2b980*/  FFMA.FTZ R37, R37, R3.reuse, -R46.reuse ;  /* 0x0000000325257223 */ /* 0x180fe6000001082e */
[----:B------:R-:W-:Y:S01]  /*2b990*/  MUFU.EX2 R107, R16 ;  /* 0x00000010006b7308 */ /* 0x000fe20000000800 */
[----:B-1----:R-:W-:Y:S01]  /*2b9a0*/  FMUL.FTZ R8, R0, R164 ;  /* 0x000000a400087220 */ /* 0x002fe20000410000 */
[-CC-:B------:R-:W-:Y:S01]  /*2b9b0*/  FFMA.FTZ R40, R40, R3.reuse, -R46.reuse ;  /* 0x0000000328287223 */ /* 0x180fe2000001082e */
[-CC-:B------:R-:W-:Y:S01]  /*2b9c0*/  FFMA.FTZ R41, R41, R3.reuse, -R46.reuse ;  /* 0x0000000329297223 */ /* 0x180fe2000001082e */
[-CC-:B------:R-:W-:Y:S01]  /*2b9d0*/  FFMA.FTZ R49, R49, R3.reuse, -R46.reuse ;  /* 0x0000000331317223 */ /* 0x180fe2000001082e */
[-CC-:B------:R-:W-:Y:S01]  /*2b9e0*/  FFMA.FTZ R52, R52, R3.reuse, -R46.reuse ;  /* 0x0000000334347223 */ /* 0x180fe2000001082e */
[-CC-:B------:R-:W-:Y:S01]  /*2b9f0*/  FFMA.FTZ R53, R53, R3.reuse, -R46.reuse ;  /* 0x0000000335357223 */ /* 0x180fe2000001082e */
[--C-:B------:R-:W-:Y:S03]  /*2ba00*/  FFMA.FTZ R64, R64, R3, -R46.reuse ;  /* 0x0000000340407223 */ /* 0x100fe6000001082e */
[----:B------:R1:W-:Y:S01]  /*2ba10*/  MUFU.EX2 R115, R17 ;  /* 0x0000001100737308 */ /* 0x0003e20000000800 */
[----:B--2---:R-:W-:Y:S01]  /*2ba20*/  FMUL.FTZ R9, R0, R165 ;  /* 0x000000a500097220 */ /* 0x004fe20000410000 */
[----:B-----5:R-:W-:Y:S01]  /*2ba30*/  F2FP.BF16.F32.PACK_AB R162, R126, R103 ;  /* 0x000000677ea2723e */ /* 0x020fe200000010ff */
[----:B------:R-:W2:Y:S01]  /*2ba40*/  LDSM.16.MT88.4 R164, [R185+0xa000] ;  /* 0x00a00000b9a4783b */ /* 0x000ea20000004200 */
        /* <DEDUP_REMOVED lines=13> */
[----:B-1----:R-:W-:Y:S01]  /*2bb20*/  LDSM.16.MT88.4 R16, [R185+0xa800] ;  /* 0x00a80000b910783b */ /* 0x002fe20000004200 */
        /* <DEDUP_REMOVED lines=9> */
[C---:B---3--:R-:W-:Y:S07]  /*2bbc0*/  HMMA.16816.F32.BF16 R4, R160.reuse, R168, R4 ;  /* 0x000000a8a004723c */ /* 0x048fee0000041804 */
[----:B------:R-:W-:Y:S01]  /*2bbd0*/  MUFU.EX2 R127, R25 ;  /* 0x00000019007f7308 */ /* 0x000fe20000000800 */
[C---:B------:R-:W-:Y:S01]  /*2bbe0*/  HMMA.16816.F32.BF16 R8, R160.reuse, R170, R8 ;  /* 0x000000aaa008723c */ /* 0x040fe20000041808 */
[----:B----4-:R-:W-:Y:S02]  /*2bbf0*/  LDSM.16.MT88.4 R20, [R185+0xb000] ;  /* 0x00b00000b914783b */ /* 0x010fe40000004200 */
[-CC-:B------:R-:W-:Y:S01]  /*2bc00*/  FFMA.FTZ R57, R57, R3.reuse, -R46.reuse ;  /* 0x0000000339397223 */ /* 0x180fe2000001082e */
[-CC-:B------:R-:W-:Y:S05]  /*2bc10*/  FFMA.FTZ R60, R60, R3.reuse, -R46.reuse ;  /* 0x000000033c3c7223 */ /* 0x180fea000001082e */
[----:B------:R-:W-:Y:S02]  /*2bc20*/  MUFU.EX2 R71, R28 ;  /* 0x0000001c00477308 */ /* 0x000fe40000000800 */
[-CC-:B------:R-:W-:Y:S01]  /*2bc30*/  FFMA.FTZ R61, R61, R3.reuse, -R46.reuse ;  /* 0x000000033d3d7223 */ /* 0x180fe2000001082e */
[C---:B--2---:R-:W-:Y:S03]  /*2bc40*/  HMMA.16816.F32.BF16 R132, R160.reuse, R164, R132 ;  /* 0x000000a4a084723c */ /* 0x044fe60000041884 */
[-CC-:B------:R-:W-:Y:S01]  /*2bc50*/  FFMA.FTZ R69, R69, R3.reuse, -R46.reuse ;  /* 0x0000000345457223 */ /* 0x180fe2000001082e */
[-CC-:B------:R-:W-:Y:S03]  /*2bc60*/  FFMA.FTZ R73, R73, R3.reuse, -R46.reuse ;  /* 0x0000000349497223 */ /* 0x180fe6000001082e */
[----:B------:R-:W-:Y:S01]  /*2bc70*/  MUFU.EX2 R123, R29 ;  /* 0x0000001d007b7308 */ /* 0x000fe20000000800 */
[C---:B------:R-:W-:Y:S01]  /*2bc80*/  HMMA.16816.F32.BF16 R136, R160.reuse, R166, R136 ;  /* 0x000000a6a088723c */ /* 0x040fe20000041888 */
[----:B------:R-:W1:Y:S02]  /*2bc90*/  LDSM.16.MT88.4 R164, [R183+0xa000] ;  /* 0x00a00000b7a4783b */ /* 0x000e640000004200 */
[-CC-:B------:R-:W-:Y:S01]  /*2bca0*/  FFMA.FTZ R76, R76, R3.reuse, -R46.reuse ;  /* 0x000000034c4c7223 */ /* 0x180fe2000001082e */
[-CC-:B------:R-:W-:Y:S05]  /*2bcb0*/  FFMA.FTZ R77, R77, R3.reuse, -R46.reuse ;  /* 0x000000034d4d7223 */ /* 0x180fea000001082e */
[----:B------:R-:W-:Y:S02]  /*2bcc0*/  MUFU.EX2 R75, R36 ;  /* 0x00000024004b7308 */ /* 0x000fe40000000800 */
[-CC-:B------:R-:W-:Y:S01]  /*2bcd0*/  FFMA.FTZ R80, R80, R3.reuse, -R46.reuse ;  /* 0x0000000350507223 */ /* 0x180fe2000001082e */
[-CC-:B------:R-:W-:Y:S01]  /*2bce0*/  FFMA.FTZ R81, R81, R3.reuse, -R46.reuse ;  /* 0x0000000351517223 */ /* 0x180fe2000001082e */
[-CC-:B------:R-:W-:Y:S01]  /*2bcf0*/  FFMA.FTZ R84, R84, R3.reuse, -R46.reuse ;  /* 0x0000000354547223 */ /* 0x180fe2000001082e */
[-CC-:B------:R-:W-:Y:S01]  /*2bd00*/  FFMA.FTZ R85, R85, R3.reuse, -R46.reuse ;  /* 0x0000000355557223 */ /* 0x180fe2000001082e */
[-CC-:B------:R-:W-:Y:S04]  /*2bd10*/  FFMA.FTZ R88, R88, R3.reuse, -R46.reuse ;  /* 0x0000000358587223 */ /* 0x180fe8000001082e */
        /* <DEDUP_REMOVED lines=10> */
[----:B------:R-:W-:Y:S08]  /*2bdc0*/  FFMA.FTZ R46, R129, R3, -R46 ;  /* 0x00000003812e7223 */ /* 0x000ff0000001082e */
[----:B------:R-:W-:Y:S01]  /*2bdd0*/  MUFU.EX2 R93, R93 ;  /* 0x0000005d005d7308 */ /* 0x000fe20000000800 */
[----:B--2---:R-:W-:Y:S02]  /*2bde0*/  F2FP.BF16.F32.PACK_AB R175, R27, R15 ;  /* 0x0000000f1baf723e */ /* 0x004fe400000010ff */
[----:B------:R-:W-:Y:S07]  /*2bdf0*/  F2FP.BF16.F32.PACK_AB R174, R115, R107 ;  /* 0x0000006b73ae723e */ /* 0x000fee00000010ff */
[----:B------:R-:W-:Y:S01]  /*2be00*/  MUFU.EX2 R96, R96 ;  /* 0x0000006000607308 */ /* 0x000fe20000000800 */
[C---:B-1----:R-:W-:Y:S06]  /*2be10*/  HMMA.16816.F32.BF16 R140, R160.reuse, R164, R140 ;  /* 0x000000a4a08c723c */ /* 0x042fec000004188c */
[C---:B------:R-:W-:Y:S01]  /*2be20*/  HMMA.16816.F32.BF16 R144, R160.reuse, R166, R144 ;  /* 0x000000a6a090723c */ /* 0x040fe20000041890 */
[----:B------:R-:W1:Y:S02]  /*2be30*/  LDSM.16.MT88.4 R164, [R184+0xa000] ;  /* 0x00a00000b8a4783b */ /* 0x000e640000004200 */
        /* <DEDUP_REMOVED lines=9> */
[----:B------:R2:W-:Y:S10]  /*2bed0*/  MUFU.EX2 R55, R12 ;  /* 0x0000000c00377308 */ /* 0x0005f40000000800 */
[----:B------:R-:W3:Y:S10]  /*2bee0*/  MUFU.EX2 R95, R13 ;  /* 0x0000000d005f7308 */ /* 0x000ef40000000800 */
[----:B------:R-:W4:Y:S01]  /*2bef0*/  MUFU.EX2 R13, R177 ;  /* 0x000000b1000d7308 */ /* 0x000f220000000800 */
[----:B--2---:R-:W-:Y:S04]  /*2bf00*/  FADD.FTZ R12, R15, R42 ;  /* 0x0000002a0f0c7221 */ /* 0x004fe80000010000 */
[----:B------:R-:W-:Y:S05]  /*2bf10*/  FADD.FTZ R12, R27, R12 ;  /* 0x0000000c1b0c7221 */ /* 0x000fea0000010000 */
[----:B------:R-:W-:Y:S01]  /*2bf20*/  MUFU.EX2 R42, R199 ;  /* 0x000000c7002a7308 */ /* 0x000fe20000000800 */
[----:B---3--:R-:W-:Y:S09]  /*2bf30*/  F2FP.BF16.F32.PACK_AB R172, R95, R55 ;  /* 0x000000375fac723e */ /* 0x008ff200000010ff */
[----:B------:R-:W-:Y:S01]  /*2bf40*/  MUFU.EX2 R166, R40 ;  /* 0x0000002800a67308 */ /* 0x000fe20000000800 */
[----:B----4-:R-:W-:Y:S04]  /*2bf50*/  FADD.FTZ R12, R13, R12 ;  /* 0x0000000c0d0c7221 */ /* 0x010fe80000010000 */
[----:B------:R-:W-:Y:S01]  /*2bf60*/  FADD.FTZ R12, R26, R12 ;  /* 0x0000000c1a0c7221 */ /* 0x000fe20000010000 */
[C---:B-1----:R-:W-:Y:S04]  /*2bf70*/  HMMA.16816.F32.BF16 R4, R172.reuse, R160, R4 ;  /* 0x000000a0ac04723c */ /* 0x042fe80000041804 */
[----:B------:R-:W-:Y:S01]  /*2bf80*/  MUFU.EX2 R167, R41 ;  /* 0x0000002900a77308 */ /* 0x000fe20000000800 */
[----:B------:R-:W-:Y:S01]  /*2bf90*/  FADD.FTZ R12, R30, R12 ;  /* 0x0000000c1e0c7221 */ /* 0x000fe20000010000 */
[C---:B------:R-:W-:Y:S01]  /*2bfa0*/  HMMA.16816.F32.BF16 R8, R172.reuse, R162, R8 ;  /* 0x000000a2ac08723c */ /* 0x040fe20000041808 */
[----:B------:R-:W-:Y:S07]  /*2bfb0*/  LDSM.16.MT88.4 R160, [R182+0xb000] ;  /* 0x00b00000b6a0783b */ /* 0x000fee0000004200 */
[----:B------:R-:W-:Y:S03]  /*2bfc0*/  MUFU.EX2 R40, R202 ;  /* 0x000000ca00287308 */ /* 0x000fe60000000800 */
[----:B------:R-:W-:Y:S01]  /*2bfd0*/  FADD.FTZ R12, R31, R12 ;  /* 0x0000000c1f0c7221 */ /* 0x000fe20000010000 */
[C---:B------:R-:W-:Y:S03]  /*2bfe0*/  HMMA.16816.F32.BF16 R132, R172.reuse, R16, R132 ;  /* 0x00000010ac84723c */ /* 0x040fe60000041884 */
[----:B------:R-:W-:Y:S03]  /*2bff0*/  FADD.FTZ R12, R34, R12 ;  /* 0x0000000c220c7221 */ /* 0x000fe60000010000 */
[C---:B------:R-:W-:Y:S01]  /*2c000*/  HMMA.16816.F32.BF16 R136, R172.reuse, R18, R136 ;  /* 0x00000012ac88723c */ /* 0x040fe20000041888 */
[----:B------:R-:W1:Y:S01]  /*2c010*/  LDSM.16.MT88.4 R16, [R183+0xa800] ;  /* 0x00a80000b710783b */ /* 0x000e620000004200 */
[----:B------:R-:W-:Y:S10]  /*2c020*/  MUFU.EX2 R41, R201 ;  /* 0x000000c900297308 */ /* 0x000ff40000000800 */
[----:B------:R-:W-:Y:S10]  /*2c030*/  MUFU.EX2 R164, R222 ;  /* 0x000000de00a47308 */ /* 0x000ff40000000800 */
[----:B------:R-:W2:Y:S10]  /*2c040*/  MUFU.EX2 R15, R200 ;  /* 0x000000c8000f7308 */ /* 0x000eb40000000800 */
        /* <DEDUP_REMOVED lines=13> */
[----:B------:R-:W-:Y:S09]  /*2c120*/  HMMA.16816.F32.BF16 R152, R172, R18, R152 ;  /* 0x00000012ac98723c */ /* 0x000ff20000041898 */
[----:B------:R-:W-:Y:S02]  /*2c130*/  MUFU.EX2 R44, R205 ;  /* 0x000000cd002c7308 */ /* 0x000fe40000000800 */
[----:B------:R-:W-:Y:S01]  /*2c140*/  F2FP.BF16.F32.PACK_AB R17, R26, R13 ;  /* 0x0000000d1a11723e */ /* 0x000fe200000010ff */
[----:B------:R-:W-:Y:S01]  /*2c150*/  FADD.FTZ R13, R35, R12 ;  /* 0x0000000c230d7221 */ /* 0x000fe20000010000 */
[----:B------:R-:W-:Y:S01]  /*2c160*/  F2FP.BF16.F32.PACK_AB R19, R31, R30 ;  /* 0x0000001e1f13723e */ /* 0x000fe200000010ff */
[----:B------:R-:W-:Y:S01]  /*2c170*/  LDSM.16.MT88.4 R24, [R185+0xc800] ;  /* 0x00c80000b918783b */ /* 0x000fe20000004200 */
[----:B------:R-:W-:Y:S01]  /*2c180*/  F2FP.BF16.F32.PACK_AB R16, R106, R58 ;  /* 0x0000003a6a10723e */ /* 0x000fe200000010ff */
[----:B------:R-:W-:Y:S01]  /*2c190*/  FFMA.FTZ R12, R0, R251, R54 ;  /* 0x000000fb000c7223 */ /* 0x000fe20000010036 */
[----:B------:R-:W-:Y:S01]  /*2c1a0*/  F2FP.BF16.F32.PACK_AB R18, R127, R114 ;  /* 0x000000727f12723e */ /* 0x000fe200000010ff */
[----:B------:R-:W-:Y:S01]  /*2c1b0*/  FADD.FTZ R0, R38, R13 ;  /* 0x0000000d26007221 */ /* 0x000fe20000010000 */
[----:B------:R-:W-:Y:S03]  /*2c1c0*/  MUFU.EX2 R54, R236 ;  /* 0x000000ec00367308 */ /* 0x000fe60000000800 */
[----:B------:R-:W-:Y:S01]  /*2c1d0*/  LDSM.16.MT88.4 R28, [R185+0xd800] ;  /* 0x00d80000b91c783b */ /* 0x000fe20000004200 */
[----:B------:R-:W-:Y:S01]  /*2c1e0*/  FADD.FTZ R13, R39, R0 ;  /* 0x00000000270d7221 */ /* 0x000fe20000010000 */
[----:B------:R-:W-:Y:S01]  /*2c1f0*/  FADD.FTZ R0, R94, R12 ;  /* 0x0000000c5e007221 */ /* 0x000fe20000010000 */
[C---:B------:R-:W-:Y:S04]  /*2c200*/  HMMA.16816.F32.BF16 R4, R16.reuse, R160, R4 ;  /* 0x000000a01004723c */ /* 0x040fe80000041804 */
[----:B------:R-:W1:Y:S01]  /*2c210*/  MUFU.EX2 R160, R32 ;  /* 0x0000002000a07308 */ /* 0x000e620000000800 */
[----:B------:R-:W-:Y:S01]  /*2c220*/  FADD.FTZ R0, R103, R0 ;  /* 0x0000000067007221 */ /* 0x000fe20000010000 */
[C---:B------:R-:W-:Y:S08]  /*2c230*/  HMMA.16816.F32.BF16 R8, R16.reuse, R162, R8 ;  /* 0x000000a21008723c */ /* 0x040ff00000041808 */
[----:B------:R-:W3:Y:S01]  /*2c240*/  MUFU.EX2 R161, R37 ;  /* 0x0000002500a17308 */ /* 0x000ee20000000800 */
[C---:B------:R-:W-:Y:S03]  /*2c250*/  HMMA.16816.F32.BF16 R132, R16.reuse, R20, R132 ;  /* 0x000000141084723c */ /* 0x040fe60000041884 */
[----:B------:R-:W-:Y:S03]  /*2c260*/  FADD.FTZ R12, R126, R0 ;  /* 0x000000007e0c7221 */ /* 0x000fe60000010000 */
[C---:B------:R-:W-:Y:S01]  /*2c270*/  HMMA.16816.F32.BF16 R136, R16.reuse, R22, R136 ;  /* 0x000000161088723c */ /* 0x040fe20000041888 */
[----:B------:R-:W4:Y:S02]  /*2c280*/  LDSM.16.MT88.4 R20, [R183+0xb000] ;  /* 0x00b00000b714783b */ /* 0x000f240000004200 */
[----:B------:R-:W5:Y:S02]  /*2c290*/  MUFU.EX2 R45, R204 ;  /* 0x000000cc002d7308 */ /* 0x000f640000000800 */
[----:B--2---:R-:W-:Y:S01]  /*2c2a0*/  FADD.FTZ R0, R15, R13 ;  /* 0x0000000d0f007221 */ /* 0x004fe20000010000 */
[----:B------:R-:W-:Y:S07]  /*2c2b0*/  FADD.FTZ R12, R55, R12 ;  /* 0x0000000c370c7221 */ /* 0x000fee0000010000 */
[----:B------:R-:W2:Y:S01]  /*2c2c0*/  MUFU.EX2 R62, R52 ;  /* 0x00000034003e7308 */ /* 0x000ea20000000800 */
[----:B------:R-:W-:Y:S01]  /*2c2d0*/  FADD.FTZ R13, R42, R0 ;  /* 0x000000002a0d7221 */ /* 0x000fe20000010000 */
[----:B------:R-:W-:Y:S04]  /*2c2e0*/  FADD.FTZ R0, R95, R12 ;  /* 0x0000000c5f007221 */ /* 0x000fe80000010000 */
[----:B------:R-:W-:Y:S04]  /*2c2f0*/  FADD.FTZ R0, R107, R0 ;  /* 0x000000006b007221 */ /* 0x000fe80000010000 */
[----:B------:R-:W-:Y:S01]  /*2c300*/  MUFU.EX2 R52, R238 ;  /* 0x000000ee00347308 */ /* 0x000fe20000000800 */
[----:B------:R-:W-:Y:S01]  /*2c310*/  FADD.FTZ R12, R115, R0 ;  /* 0x00000000730c7221 */ /* 0x000fe20000010000 */
[----:B------:R-:W-:Y:S03]  /*2c320*/  FADD.FTZ R0, R43, R13 ;  /* 0x0000000d2b007221 */ /* 0x000fe60000010000 */
[----:B------:R-:W-:Y:S01]  /*2c330*/  FADD.FTZ R12, R58, R12 ;  /* 0x0000000c3a0c7221 */ /* 0x000fe20000010000 */
[----:B------:R-:W-:Y:S04]  /*2c340*/  FADD.FTZ R13, R47, R0 ;  /* 0x000000002f0d7221 */ /* 0x000fe80000010000 */
[----:B------:R-:W2:Y:S01]  /*2c350*/  MUFU.EX2 R63, R53 ;  /* 0x00000035003f7308 */ /* 0x000ea20000000800 */
[----:B------:R-:W-:Y:S04]  /*2c360*/  FADD.FTZ R0, R106, R12 ;  /* 0x0000000c6a007221 */ /* 0x000fe80000010000 */
[----:B------:R-:W-:Y:S05]  /*2c370*/  FADD.FTZ R0, R114, R0 ;  /* 0x0000000072007221 */ /* 0x000fea0000010000 */
[----:B------:R-:W-:Y:S01]  /*2c380*/  MUFU.EX2 R53, R237 ;  /* 0x000000ed00357308 */ /* 0x000fe20000000800 */
[----:B------:R-:W-:Y:S01]  /*2c390*/  FADD.FTZ R12, R127, R0 ;  /* 0x000000007f0c7221 */ /* 0x000fe20000010000 */
[----:B------:R-:W-:Y:S03]  /*2c3a0*/  FADD.FTZ R0, R40, R13 ;  /* 0x0000000d28007221 */ /* 0x000fe60000010000 */
[----:B------:R-:W-:Y:S01]  /*2c3b0*/  FADD.FTZ R12, R71, R12 ;  /* 0x0000000c470c7221 */ /* 0x000fe20000010000 */
[C---:B----4-:R-:W-:Y:S04]  /*2c3c0*/  HMMA.16816.F32.BF16 R140, R16.reuse, R20, R140 ;  /* 0x00000014108c723c */ /* 0x050fe8000004188c */
[----:B------:R-:W4:Y:S01]  /*2c3d0*/  MUFU.EX2 R67, R56 ;  /* 0x0000003800437308 */ /* 0x000f220000000800 */
[----:B------:R-:W-:Y:S01]  /*2c3e0*/  FADD.FTZ R13, R41, R0 ;  /* 0x00000000290d7221 */ /* 0x000fe20000010000 */
[----:B------:R-:W-:Y:S01]  /*2c3f0*/  FADD.FTZ R0, R123, R12 ;  /* 0x0000000c7b007221 */ /* 0x000fe20000010000 */
[C---:B------:R-:W-:Y:S01]  /*2c400*/  HMMA.16816.F32.BF16 R144, R16.reuse, R22, R144 ;  /* 0x000000161090723c */ /* 0x040fe20000041890 */
[----:B------:R-:W2:Y:S06]  /*2c410*/  LDSM.16.MT88.4 R20, [R184+0xb000] ;  /* 0x00b00000b814783b */ /* 0x000eac0000004200 */
[----:B------:R-:W4:Y:S01]  /*2c420*/  MUFU.EX2 R83, R57 ;  /* 0x0000003900537308 */ /* 0x000f220000000800 */
[----:B-1----:R-:W-:Y:S04]  /*2c430*/  FADD.FTZ R0, R160, R0 ;  /* 0x00000000a0007221 */ /* 0x002fe80000010000 */
[----:B------:R-:W-:Y:S05]  /*2c440*/  FADD.FTZ R12, R165, R0 ;  /* 0x00000000a50c7221 */ /* 0x000fea0000010000 */
[----:B------:R-:W1:Y:S01]  /*2c450*/  MUFU.EX2 R60, R60 ;  /* 0x0000003c003c7308 */ /* 0x000e620000000800 */
[----:B------:R-:W-:Y:S01]  /*2c460*/  FADD.FTZ R0, R50, R13 ;  /* 0x0000000d32007221 */ /* 0x000fe20000010000 */
[----:B------:R-:W-:Y:S03]  /*2c470*/  FADD.FTZ R12, R75, R12 ;  /* 0x0000000c4b0c7221 */ /* 0x000fe60000010000 */
[----:B------:R-:W-:Y:S01]  /*2c480*/  FADD.FTZ R13, R51, R0 ;  /* 0x00000000330d7221 */ /* 0x000fe20000010000 */
[----:B---3--:R-:W-:Y:S04]  /*2c490*/  FADD.FTZ R0, R161, R12 ;  /* 0x0000000ca1007221 */ /* 0x008fe80000010000 */
[----:B------:R-:W3:Y:S01]  /*2c4a0*/  MUFU.EX2 R61, R61 ;  /* 0x0000003d003d7308 */ /* 0x000ee20000000800 */
[----:B------:R-:W-:Y:S04]  /*2c4b0*/  FADD.FTZ R0, R166, R0 ;  /* 0x00000000a6007221 */ /* 0x000fe80000010000 */
[----:B------:R-:W-:Y:S05]  /*2c4c0*/  FADD.FTZ R12, R167, R0 ;  /* 0x00000000a70c7221 */ /* 0x000fea0000010000 */
[----:B------:R-:W3:Y:S01]  /*2c4d0*/  MUFU.EX2 R74, R64 ;  /* 0x00000040004a7308 */ /* 0x000ee20000000800 */
[----:B------:R-:W-:Y:S01]  /*2c4e0*/  FADD.FTZ R0, R44, R13 ;  /* 0x0000000d2c007221 */ /* 0x000fe20000010000 */
[----:B------:R-:W-:Y:S03]  /*2c4f0*/  FADD.FTZ R12, R79, R12 ;  /* 0x0000000c4f0c7221 */ /* 0x000fe60000010000 */
[----:B-----5:R-:W-:Y:S01]  /*2c500*/  FADD.FTZ R13, R45, R0 ;  /* 0x000000002d0d7221 */ /* 0x020fe20000010000 */
[----:B------:R-:W-:Y:S04]  /*2c510*/  FADD.FTZ R0, R91, R12 ;  /* 0x0000000c5b007221 */ /* 0x000fe80000010000 */
[----:B------:R-:W-:Y:S01]  /*2c520*/  MUFU.EX2 R64, R230 ;  /* 0x000000e600407308 */ /* 0x000fe20000000800 */
[----:B------:R-:W-:Y:S01]  /*2c530*/  FADD.FTZ R0, R48, R0 ;  /* 0x0000000030007221 */ /* 0x000fe20000010000 */
[C---:B--2---:R-:W-:Y:S08]  /*2c540*/  HMMA.16816.F32.BF16 R148, R16.reuse, R20, R148 ;  /* 0x000000141094723c */ /* 0x044ff00000041894 */
[----:B------:R-:W2:Y:S03]  /*2c550*/  MUFU.EX2 R78, R65 ;  /* 0x00000041004e7308 */ /* 0x000ea60000000800 */
[----:B------:R-:W-:Y:S01]  /*2c560*/  FADD.FTZ R0, R118, R0 ;  /* 0x0000000076007221 */ /* 0x000fe20000010000 */
[----:B------:R-:W-:Y:S01]  /*2c570*/  HMMA.16816.F32.BF16 R152, R16, R22, R152 ;  /* 0x000000161098723c */ /* 0x000fe20000041898 */
[----:B------:R-:W5:Y:S05]  /*2c580*/  LDSM.16.MT88.4 R20, [R182+0xb800] ;  /* 0x00b80000b614783b */ /* 0x000f6a0000004200 */
[----:B------:R-:W-:Y:S01]  /*2c590*/  MUFU.EX2 R65, R231 ;  /* 0x000000e700417308 */ /* 0x000fe20000000800 */
[----:B------:R-:W-:Y:S01]  /*2c5a0*/  FADD.FTZ R0, R62, R0 ;  /* 0x000000003e007221 */ /* 0x000fe20000010000 */
[----:B------:R-:W-:Y:S02]  /*2c5b0*/  F2FP.BF16.F32.PACK_AB R17, R35, R34 ;  /* 0x000000222311723e */ /* 0x000fe400000010ff */
[----:B------:R-:W-:Y:S01]  /*2c5c0*/  LDSM.16.MT88.4 R32, [R185+0xe000] ;  /* 0x00e00000b920783b */ /* 0x000fe20000004200 */
[----:B------:R-:W-:Y:S01]  /*2c5d0*/  F2FP.BF16.F32.PACK_AB R19, R39, R38 ;  /* 0x000000262713723e */ /* 0x000fe200000010ff */
[----:B------:R-:W-:Y:S01]  /*2c5e0*/  FADD.FTZ R12, R63, R0 ;  /* 0x000000003f0c7221 */ /* 0x000fe20000010000 */
[----:B------:R-:W-:Y:S03]  /*2c5f0*/  F2FP.BF16.F32.PACK_AB R18, R165, R160 ;  /* 0x000000a0a512723e */ /* 0x000fe600000010ff */
[----:B------:R-:W5:Y:S01]  /*2c600*/  MUFU.EX2 R82, R68 ;  /* 0x0000004400527308 */ /* 0x000f620000000800 */
[----:B------:R-:W-:Y:S01]  /*2c610*/  F2FP.BF16.F32.PACK_AB R16, R123, R71 ;  /* 0x000000477b10723e */ /* 0x000fe200000010ff */
[----:B------:R-:W-:Y:S01]  /*2c620*/  FADD.FTZ R0, R87, R13 ;  /* 0x0000000d57007221 */ /* 0x000fe20000010000 */
[----:B------:R-:W-:Y:S01]  /*2c630*/  LDSM.16.MT88.4 R36, [R184+0xe000] ;  /* 0x00e00000b824783b */ /* 0x000fe20000004200 */
[----:B----4-:R-:W-:Y:S01]  /*2c640*/  FADD.FTZ R13, R67, R12 ;  /* 0x0000000c430d7221 */ /* 0x010fe20000010000 */
[----:B------:R-:W-:Y:S01]  /*2c650*/  MOV R160, R14 ;  /* 0x0000000e00a07202 */ /* 0x000fe20000000f00 */
[----:B------:R-:W-:Y:S04]  /*2c660*/  FADD.FTZ R12, R99, R0 ;  /* 0x00000000630c7221 */ /* 0x000fe80000010000 */
[----:B------:R-:W-:Y:S01]  /*2c670*/  MUFU.EX2 R68, R229 ;  /* 0x000000e500447308 */ /* 0x000fe20000000800 */
[----:B------:R-:W-:Y:S01]  /*2c680*/  FADD.FTZ R0, R83, R13 ;  /* 0x0000000d53007221 */ /* 0x000fe20000010000 */
[----:B------:R-:W-:Y:S03]  /*2c690*/  FADD.FTZ R12, R59, R12 ;  /* 0x0000000c3b0c7221 */ /* 0x000fe60000010000 */
[----:B-1----:R-:W-:Y:S01]  /*2c6a0*/  FADD.FTZ R13, R60, R0 ;  /* 0x000000003c0d7221 */ /* 0x002fe20000010000 */
[----:B------:R-:W-:Y:S04]  /*2c6b0*/  FADD.FTZ R0, R66, R12 ;  /* 0x0000000c42007221 */ /* 0x000fe80000010000 */
[----:B------:R-:W1:Y:S01]  /*2c6c0*/  MUFU.EX2 R69, R69 ;  /* 0x0000004500457308 */ /* 0x000e620000000800 */
[----:B---3--:R-:W-:Y:S01]  /*2c6d0*/  FADD.FTZ R13, R61, R13 ;  /* 0x0000000d3d0d7221 */ /* 0x008fe20000010000 */
[----:B------:R-:W-:Y:S03]  /*2c6e0*/  FADD.FTZ R12, R70, R0 ;  /* 0x00000000460c7221 */ /* 0x000fe60000010000 */
[----:B------:R-:W-:Y:S01]  /*2c6f0*/  FADD.FTZ R0, R74, R13 ;  /* 0x0000000d4a007221 */ /* 0x000fe20000010000 */
[----:B------:R-:W-:Y:S04]  /*2c700*/  FADD.FTZ R12, R98, R12 ;  /* 0x0000000c620c7221 */ /* 0x000fe80000010000 */
[----:B------:R-:W3:Y:S01]  /*2c710*/  MUFU.EX2 R90, R72 ;  /* 0x00000048005a7308 */ /* 0x000ee20000000800 */
[----:B--2---:R-:W-:Y:S01]  /*2c720*/  FADD.FTZ R13, R78, R0 ;  /* 0x000000004e0d7221 */ /* 0x004fe20000010000 */
[----:B------:R-:W-:Y:S01]  /*2c730*/  FADD.FTZ R0, R86, R12 ;  /* 0x0000000c56007221 */ /* 0x000fe20000010000 */
[C---:B-----5:R-:W-:Y:S03]  /*2c740*/  HMMA.16816.F32.BF16 R4, R16.reuse, R20, R4 ;  /* 0x000000141004723c */ /* 0x060fe60000041804 */
[----:B------:R-:W-:Y:S01]  /*2c750*/  FADD.FTZ R12, R82, R13 ;  /* 0x0000000d520c7221 */ /* 0x000fe20000010000 */
[----:B------:R-:W-:Y:S03]  /*2c760*/  FADD.FTZ R0, R102, R0 ;  /* 0x0000000066007221 */ /* 0x000fe60000010000 */
[----:B------:R-:W-:Y:S01]  /*2c770*/  MUFU.EX2 R72, R228 ;  /* 0x000000e400487308 */ /* 0x000fe20000000800 */
[C---:B------:R-:W-:Y:S01]  /*2c780*/  HMMA.16816.F32.BF16 R8, R16.reuse, R22, R8 ;  /* 0x000000161008723c */ /* 0x040fe20000041808 */
[----:B------:R-:W2:Y:S02]  /*2c790*/  LDSM.16.MT88.4 R20, [R185+0xb800] ;  /* 0x00b80000b914783b */ /* 0x000ea40000004200 */
[----:B-1----:R-:W-:Y:S01]  /*2c7a0*/  FADD.FTZ R12, R69, R12 ;  /* 0x0000000c450c7221 */ /* 0x002fe20000010000 */
[----:B------:R-:W-:Y:S05]  /*2c7b0*/  FADD.FTZ R0, R111, R0 ;  /* 0x000000006f007221 */ /* 0x000fea0000010000 */
[----:B------:R-:W1:Y:S02]  /*2c7c0*/  MUFU.EX2 R73, R73 ;  /* 0x0000004900497308 */ /* 0x000e640000000800 */
[----:B---3--:R-:W-:Y:S01]  /*2c7d0*/  FADD.FTZ R12, R90, R12 ;  /* 0x0000000c5a0c7221 */ /* 0x008fe20000010000 */
[----:B------:R-:W-:Y:S07]  /*2c7e0*/  FADD.FTZ R0, R131, R0 ;  /* 0x0000000083007221 */ /* 0x000fee0000010000 */
[----:B------:R-:W3:Y:S01]  /*2c7f0*/  MUFU.EX2 R76, R76 ;  /* 0x0000004c004c7308 */ /* 0x000ee20000000800 */
[----:B------:R-:W-:Y:S04]  /*2c800*/  FADD.FTZ R0, R110, R0 ;  /* 0x000000006e007221 */ /* 0x000fe80000010000 */
[----:B------:R-:W-:Y:S05]  /*2c810*/  FADD.FTZ R0, R122, R0 ;  /* 0x000000007a007221 */ /* 0x000fea0000010000 */
[----:B------:R-:W4:Y:S01]  /*2c820*/  MUFU.EX2 R77, R77 ;  /* 0x0000004d004d7308 */ /* 0x000f220000000800 */
[----:B------:R-:W-:Y:S01]  /*2c830*/  FADD.FTZ R13, R130, R0 ;  /* 0x00000000820d7221 */ /* 0x000fe20000010000 */
[----:B-1----:R-:W-:Y:S08]  /*2c840*/  FADD.FTZ R12, R73, R12 ;  /* 0x0000000c490c7221 */ /* 0x002ff00000010000 */
[----:B------:R-:W1:Y:S01]  /*2c850*/  MUFU.EX2 R80, R80 ;  /* 0x0000005000507308 */ /* 0x000e620000000800 */
[----:B---3--:R-:W-:Y:S09]  /*2c860*/  FADD.FTZ R12, R76, R12 ;  /* 0x0000000c4c0c7221 */ /* 0x008ff20000010000 */
[----:B------:R-:W3:Y:S01]  /*2c870*/  MUFU.EX2 R81, R81 ;  /* 0x0000005100517308 */ /* 0x000ee20000000800 */
[----:B----4-:R-:W-:Y:S01]  /*2c880*/  FADD.FTZ R12, R77, R12 ;  /* 0x0000000c4d0c7221 */ /* 0x010fe20000010000 */
[C---:B--2---:R-:W-:Y:S06]  /*2c890*/  HMMA.16816.F32.BF16 R132, R16.reuse, R20, R132 ;  /* 0x000000141084723c */ /* 0x044fec0000041884 */
[C---:B------:R-:W-:Y:S01]  /*2c8a0*/  HMMA.16816.F32.BF16 R136, R16.reuse, R22, R136 ;  /* 0x000000161088723c */ /* 0x040fe20000041888 */
[----:B------:R-:W2:Y:S01]  /*2c8b0*/  LDSM.16.MT88.4 R20, [R183+0xb800] ;  /* 0x00b80000b714783b */ /* 0x000ea20000004200 */
[----:B------:R-:W4:Y:S03]  /*2c8c0*/  MUFU.EX2 R162, R224 ;  /* 0x000000e000a27308 */ /* 0x000f260000000800 */
[----:B-1----:R-:W-:Y:S01]  /*2c8d0*/  FADD.FTZ R0, R80, R12 ;  /* 0x0000000c50007221 */ /* 0x002fe20000010000 */
[----:B------:R-:W-:Y:S06]  /*2c8e0*/  FADD.FTZ R12, R164, R13 ;  /* 0x0000000da40c7221 */ /* 0x000fec0000010000 */
[----:B------:R-:W1:Y:S01]  /*2c8f0*/  MUFU.EX2 R163, R226 ;  /* 0x000000e200a37308 */ /* 0x000e620000000800 */
[----:B---3--:R-:W-:Y:S01]  /*2c900*/  FADD.FTZ R13, R81, R0 ;  /* 0x00000000510d7221 */ /* 0x008fe20000010000 */
[----:B------:R-:W-:Y:S08]  /*2c910*/  FADD.FTZ R0, R119, R12 ;  /* 0x0000000c77007221 */ /* 0x000ff00000010000 */
[----:B------:R-:W3:Y:S01]  /*2c920*/  MUFU.EX2 R94, R227 ;  /* 0x000000e3005e7308 */ /* 0x000ee20000000800 */
[----:B----4-:R-:W-:Y:S09]  /*2c930*/  FADD.FTZ R0, R162, R0 ;  /* 0x00000000a2007221 */ /* 0x010ff20000010000 */
[----:B------:R-:W4:Y:S01]  /*2c940*/  MUFU.EX2 R84, R84 ;  /* 0x0000005400547308 */ /* 0x000f220000000800 */
[----:B-1----:R-:W-:Y:S09]  /*2c950*/  FADD.FTZ R12, R163, R0 ;  /* 0x00000000a30c7221 */ /* 0x002ff20000010000 */
[----:B------:R-:W1:Y:S01]  /*2c960*/  MUFU.EX2 R85, R85 ;  /* 0x0000005500557308 */ /* 0x000e620000000800 */
[----:B---3--:R-:W-:Y:S04]  /*2c970*/  FADD.FTZ R12, R94, R12 ;  /* 0x0000000c5e0c7221 */ /* 0x008fe80000010000 */
[----:B------:R-:W-:Y:S01]  /*2c980*/  FADD.FTZ R3, R72, R12 ;  /* 0x0000000c48037221 */ /* 0x000fe20000010000 */
[C---:B--2---:R-:W-:Y:S04]  /*2c990*/  HMMA.16816.F32.BF16 R140, R16.reuse, R20, R140 ;  /* 0x00000014108c723c */ /* 0x044fe8000004188c */
[----:B------:R-:W2:Y:S01]  /*2c9a0*/  MUFU.EX2 R88, R88 ;  /* 0x0000005800587308 */ /* 0x000ea20000000800 */
[----:B----4-:R-:W-:Y:S01]  /*2c9b0*/  FADD.FTZ R13, R84, R13 ;  /* 0x0000000d540d7221 */ /* 0x010fe20000010000 */
[C---:B------:R-:W-:Y:S01]  /*2c9c0*/  HMMA.16816.F32.BF16 R144, R16.reuse, R22, R144 ;  /* 0x000000161090723c */ /* 0x040fe20000041890 */
[----:B------:R-:W3:Y:S07]  /*2c9d0*/  LDSM.16.MT88.4 R20, [R184+0xb800] ;  /* 0x00b80000b814783b */ /* 0x000eee0000004200 */
[----:B------:R-:W4:Y:S03]  /*2c9e0*/  MUFU.EX2 R89, R89 ;  /* 0x0000005900597308 */ /* 0x000f260000000800 */
[----:B-1----:R-:W-:Y:S07]  /*2c9f0*/  FADD.FTZ R13, R85, R13 ;  /* 0x0000000d550d7221 */ /* 0x002fee0000010000 */
[----:B------:R-:W1:Y:S01]  /*2ca00*/  MUFU.EX2 R57, R232 ;  /* 0x000000e800397308 */ /* 0x000e620000000800 */
[----:B--2---:R-:W-:Y:S09]  /*2ca10*/  FADD.FTZ R0, R88, R13 ;  /* 0x0000000d58007221 */ /* 0x004ff20000010000 */
[----:B------:R-:W2:Y:S01]  /*2ca20*/  MUFU.EX2 R58, R233 ;  /* 0x000000e9003a7308 */ /* 0x000ea20000000800 */
[----:B----4-:R-:W-:Y:S04]  /*2ca30*/  FADD.FTZ R0, R89, R0 ;  /* 0x0000000059007221 */ /* 0x010fe80000010000 */
[----:B------:R-:W-:Y:S01]  /*2ca40*/  FADD.FTZ R12, R92, R0 ;  /* 0x000000005c0c7221 */ /* 0x000fe20000010000 */
[----:B------:R-:W-:Y:S04]  /*2ca50*/  FADD.FTZ R0, R68, R3 ;  /* 0x0000000344007221 */ /* 0x000fe80000010000 */
[----:B------:R-:W-:Y:S01]  /*2ca60*/  MUFU.EX2 R56, R234 ;  /* 0x000000ea00387308 */ /* 0x000fe20000000800 */
[----:B------:R-:W-:Y:S01]  /*2ca70*/  FADD.FTZ R3, R93, R12 ;  /* 0x0000000c5d037221 */ /* 0x000fe20000010000 */
[----:B------:R-:W-:Y:S03]  /*2ca80*/  FADD.FTZ R12, R64, R0 ;  /* 0x00000000400c7221 */ /* 0x000fe60000010000 */
[----:B------:R-:W-:Y:S01]  /*2ca90*/  FADD.FTZ R0, R96, R3 ;  /* 0x0000000360007221 */ /* 0x000fe20000010000 */
[----:B------:R-:W-:Y:S04]  /*2caa0*/  FADD.FTZ R3, R65, R12 ;  /* 0x0000000c41037221 */ /* 0x000fe80000010000 */
[----:B------:R-:W-:Y:S01]  /*2cab0*/  MUFU.EX2 R55, R235 ;  /* 0x000000eb00377308 */ /* 0x000fe20000000800 */
[----:B------:R-:W-:Y:S01]  /*2cac0*/  FADD.FTZ R0, R97, R0 ;  /* 0x0000000061007221 */ /* 0x000fe20000010000 */
[----:B-1----:R-:W-:Y:S01]  /*2cad0*/  FADD.FTZ R3, R57, R3 ;  /* 0x0000000339037221 */ /* 0x002fe20000010000 */
[C---:B---3--:R-:W-:Y:S07]  /*2cae0*/  HMMA.16816.F32.BF16 R148, R16.reuse, R20, R148 ;  /* 0x000000141094723c */ /* 0x048fee0000041894 */
[----:B------:R-:W1:Y:S01]  /*2caf0*/  MUFU.EX2 R100, R100 ;  /* 0x0000006400647308 */ /* 0x000e620000000800 */
[----:B--2---:R-:W-:Y:S01]  /*2cb00*/  FADD.FTZ R3, R58, R3 ;  /* 0x000000033a037221 */ /* 0x004fe20000010000 */
[----:B------:R-:W-:Y:S01]  /*2cb10*/  HMMA.16816.F32.BF16 R152, R16, R22, R152 ;  /* 0x000000161098723c */ /* 0x000fe20000041898 */
[----:B------:R-:W2:Y:S07]  /*2cb20*/  LDSM.16.MT88.4 R20, [R182+0xc000] ;  /* 0x00c00000b614783b */ /* 0x000eae0000004200 */
[----:B------:R-:W3:Y:S03]  /*2cb30*/  MUFU.EX2 R101, R101 ;  /* 0x0000006500657308 */ /* 0x000ee60000000800 */
[----:B------:R-:W-:Y:S02]  /*2cb40*/  F2FP.BF16.F32.PACK_AB R17, R42, R15 ;  /* 0x0000000f2a11723e */ /* 0x000fe400000010ff */
[----:B------:R-:W-:Y:S05]  /*2cb50*/  F2FP.BF16.F32.PACK_AB R19, R47, R43 ;  /* 0x0000002b2f13723e */ /* 0x000fea00000010ff */
[----:B------:R-:W-:Y:S01]  /*2cb60*/  MUFU.EX2 R104, R104 ;  /* 0x0000006800687308 */ /* 0x000fe20000000800 */
[----:B------:R-:W-:Y:S01]  /*2cb70*/  F2FP.BF16.F32.PACK_AB R18, R167, R166 ;  /* 0x000000a6a712723e */ /* 0x000fe200000010ff */
[----:B-1----:R-:W-:Y:S01]  /*2cb80*/  FADD.FTZ R0, R100, R0 ;  /* 0x0000000064007221 */ /* 0x002fe20000010000 */
[----:B------:R-:W-:Y:S07]  /*2cb90*/  F2FP.BF16.F32.PACK_AB R16, R161, R75 ;  /* 0x0000004ba110723e */ /* 0x000fee00000010ff */
[----:B------:R-:W-:Y:S01]  /*2cba0*/  MUFU.EX2 R47, R243 ;  /* 0x000000f3002f7308 */ /* 0x000fe20000000800 */
[----:B---3--:R-:W-:Y:S01]  /*2cbb0*/  FADD.FTZ R12, R101, R0 ;  /* 0x00000000650c7221 */ /* 0x008fe20000010000 */
[----:B------:R-:W-:Y:S04]  /*2cbc0*/  FADD.FTZ R0, R56, R3 ;  /* 0x0000000338007221 */ /* 0x000fe80000010000 */
[----:B------:R-:W-:Y:S04]  /*2cbd0*/  FADD.FTZ R3, R55, R0 ;  /* 0x0000000037037221 */ /* 0x000fe80000010000 */
[----:B------:R-:W1:Y:S01]  /*2cbe0*/  MUFU.EX2 R105, R105 ;  /* 0x0000006900697308 */ /* 0x000e620000000800 */
[----:B------:R-:W-:Y:S09]  /*2cbf0*/  FADD.FTZ R3, R54, R3 ;  /* 0x0000000336037221 */ /* 0x000ff20000010000 */
[----:B------:R-:W-:Y:S01]  /*2cc00*/  MUFU.EX2 R15, R247 ;  /* 0x000000f7000f7308 */ /* 0x000fe20000000800 */
[C---:B--2---:R-:W-:Y:S09]  /*2cc10*/  HMMA.16816.F32.BF16 R4, R16.reuse, R20, R4 ;  /* 0x000000141004723c */ /* 0x044ff20000041804 */
[----:B------:R-:W-:Y:S01]  /*2cc20*/  MUFU.EX2 R124, R124 ;  /* 0x0000007c007c7308 */ /* 0x000fe20000000800 */
[C---:B------:R-:W-:Y:S01]  /*2cc30*/  HMMA.16816.F32.BF16 R8, R16.reuse, R22, R8 ;  /* 0x000000161008723c */ /* 0x040fe20000041808 */
[----:B------:R-:W2:Y:S08]  /*2cc40*/  LDSM.16.MT88.4 R20, [R185+0xc000] ;  /* 0x00c00000b914783b */ /* 0x000eb00000004200 */
[----:B------:R-:W-:Y:S10]  /*2cc50*/  MUFU.EX2 R125, R125 ;  /* 0x0000007d007d7308 */ /* 0x000ff40000000800 */
[----:B------:R-:W-:Y:S10]  /*2cc60*/  MUFU.EX2 R128, R128 ;  /* 0x0000008000807308 */ /* 0x000ff40000000800 */
[----:B------:R-:W-:Y:S01]  /*2cc70*/  MUFU.EX2 R46, R46 ;  /* 0x0000002e002e7308 */ /* 0x000fe20000000800 */
[C---:B--2---:R-:W-:Y:S06]  /*2cc80*/  HMMA.16816.F32.BF16 R132, R16.reuse, R20, R132 ;  /* 0x000000141084723c */ /* 0x044fec0000041884 */
[C---:B------:R-:W-:Y:S01]  /*2cc90*/  HMMA.16816.F32.BF16 R136, R16.reuse, R22, R136 ;  /* 0x000000161088723c */ /* 0x040fe20000041888 */
[----:B------:R-:W2:Y:S05]  /*2cca0*/  LDSM.16.MT88.4 R20, [R183+0xc000] ;  /* 0x00c00000b714783b */ /* 0x000eaa0000004200 */
[C---:B--2---:R-:W-:Y:S06]  /*2ccb0*/  HMMA.16816.F32.BF16 R140, R16.reuse, R20, R140 ;  /* 0x00000014108c723c */ /* 0x044fec000004188c */
[C---:B------:R-:W-:Y:S01]  /*2ccc0*/  HMMA.16816.F32.BF16 R144, R16.reuse, R22, R144 ;  /* 0x000000161090723c */ /* 0x040fe20000041890 */
[----:B------:R-:W2:Y:S05]  /*2ccd0*/  LDSM.16.MT88.4 R20, [R184+0xc000] ;  /* 0x00c00000b814783b */ /* 0x000eaa0000004200 */
[C---:B--2---:R-:W-:Y:S06]  /*2cce0*/  HMMA.16816.F32.BF16 R148, R16.reuse, R20, R148 ;  /* 0x000000141094723c */ /* 0x044fec0000041894 */
[----:B------:R-:W-:Y:S01]  /*2ccf0*/  HMMA.16816.F32.BF16 R152, R16, R22, R152 ;  /* 0x000000161098723c */ /* 0x000fe20000041898 */
[----:B------:R-:W2:Y:S06]  /*2cd00*/  LDSM.16.MT88.4 R20, [R182+0xc800] ;  /* 0x00c80000b614783b */ /* 0x000eac0000004200 */
[----:B------:R-:W-:Y:S02]  /*2cd10*/  F2FP.BF16.F32.PACK_AB R17, R41, R40 ;  /* 0x000000282911723e */ /* 0x000fe400000010ff */
[----:B------:R-:W-:Y:S02]  /*2cd20*/  LDSM.16.MT88.4 R40, [R183+0xf800] ;  /* 0x00f80000b728783b */ /* 0x000fe40000004200 */
[----:B------:R-:W-:Y:S02]  /*2cd30*/  F2FP.BF16.F32.PACK_AB R19, R51, R50 ;  /* 0x000000323313723e */ /* 0x000fe400000010ff */
[----:B------:R-:W-:Y:S01]  /*2cd40*/  F2FP.BF16.F32.PACK_AB R16, R91, R79 ;  /* 0x0000004f5b10723e */ /* 0x000fe200000010ff */
[----:B------:R-:W3:Y:S01]  /*2cd50*/  MUFU.EX2 R51, R239 ;  /* 0x000000ef00337308 */ /* 0x000ee20000000800 */
[----:B------:R-:W-:Y:S09]  /*2cd60*/  F2FP.BF16.F32.PACK_AB R18, R118, R48 ;  /* 0x000000307612723e */ /* 0x000ff200000010ff */
[----:B------:R-:W4:Y:S10]  /*2cd70*/  MUFU.EX2 R50, R240 ;  /* 0x000000f000327308 */ /* 0x000f340000000800 */
[----:B------:R-:W5:Y:S01]  /*2cd80*/  MUFU.EX2 R48, R242 ;  /* 0x000000f200307308 */ /* 0x000f620000000800 */
[C---:B--2---:R-:W-:Y:S06]  /*2cd90*/  HMMA.16816.F32.BF16 R4, R16.reuse, R20, R4 ;  /* 0x000000141004723c */ /* 0x044fec0000041804 */
[C---:B------:R-:W-:Y:S01]  /*2cda0*/  HMMA.16816.F32.BF16 R8, R16.reuse, R22, R8 ;  /* 0x000000161008723c */ /* 0x040fe20000041808 */
[----:B------:R-:W2:Y:S05]  /*2cdb0*/  LDSM.16.MT88.4 R20, [R183+0xc800] ;  /* 0x00c80000b714783b */ /* 0x000eaa0000004200 */
[C---:B------:R-:W-:Y:S06]  /*2cdc0*/  HMMA.16816.F32.BF16 R132, R16.reuse, R24, R132 ;  /* 0x000000181084723c */ /* 0x040fec0000041884 */
[C---:B------:R-:W-:Y:S01]  /*2cdd0*/  HMMA.16816.F32.BF16 R136, R16.reuse, R26, R136 ;  /* 0x0000001a1088723c */ /* 0x040fe20000041888 */
[----:B------:R-:W1:Y:S05]  /*2cde0*/  LDSM.16.MT88.4 R24, [R184+0xc800] ;  /* 0x00c80000b818783b */ /* 0x000e6a0000004200 */
[C---:B--2---:R-:W-:Y:S06]  /*2cdf0*/  HMMA.16816.F32.BF16 R140, R16.reuse, R20, R140 ;  /* 0x00000014108c723c */ /* 0x044fec000004188c */
[C---:B------:R-:W-:Y:S01]  /*2ce00*/  HMMA.16816.F32.BF16 R144, R16.reuse, R22, R144 ;  /* 0x000000161090723c */ /* 0x040fe20000041890 */
[----:B------:R-:W2:Y:S05]  /*2ce10*/  LDSM.16.MT88.4 R20, [R182+0xd000] ;  /* 0x00d00000b614783b */ /* 0x000eaa0000004200 */
[C---:B-1----:R-:W-:Y:S06]  /*2ce20*/  HMMA.16816.F32.BF16 R148, R16.reuse, R24, R148 ;  /* 0x000000181094723c */ /* 0x042fec0000041894 */
[----:B------:R-:W-:Y:S01]  /*2ce30*/  HMMA.16816.F32.BF16 R152, R16, R26, R152 ;  /* 0x0000001a1098723c */ /* 0x000fe20000041898 */
[----:B------:R-:W1:Y:S06]  /*2ce40*/  LDSM.16.MT88.4 R24, [R185+0xd000] ;  /* 0x00d00000b918783b */ /* 0x000e6c0000004200 */
[----:B------:R-:W-:Y:S02]  /*2ce50*/  F2FP.BF16.F32.PACK_AB R17, R45, R44 ;  /* 0x0000002c2d11723e */ /* 0x000fe400000010ff */
[----:B------:R-:W-:Y:S02]  /*2ce60*/  MUFU.EX2 R45, R245 ;  /* 0x000000f5002d7308 */ /* 0x000fe40000000800 */
[----:B------:R-:W-:Y:S02]  /*2ce70*/  F2FP.BF16.F32.PACK_AB R19, R99, R87 ;  /* 0x000000576313723e */ /* 0x000fe400000010ff */
[----:B------:R-:W-:Y:S02]  /*2ce80*/  F2FP.BF16.F32.PACK_AB R16, R63, R62 ;  /* 0x0000003e3f10723e */ /* 0x000fe400000010ff */
[----:B------:R-:W-:Y:S04]  /*2ce90*/  F2FP.BF16.F32.PACK_AB R18, R83, R67 ;  /* 0x000000435312723e */ /* 0x000fe800000010ff */
[----:B------:R-:W5:Y:S03]  /*2cea0*/  MUFU.EX2 R44, R246 ;  /* 0x000000f6002c7308 */ /* 0x000f660000000800 */
[C---:B--2---:R-:W-:Y:S06]  /*2ceb0*/  HMMA.16816.F32.BF16 R4, R16.reuse, R20, R4 ;  /* 0x000000141004723c */ /* 0x044fec0000041804 */
[C---:B------:R-:W-:Y:S01]  /*2cec0*/  HMMA.16816.F32.BF16 R8, R16.reuse, R22, R8 ;  /* 0x000000161008723c */ /* 0x040fe20000041808 */
[----:B------:R-:W2:Y:S05]  /*2ced0*/  LDSM.16.MT88.4 R20, [R183+0xd000] ;  /* 0x00d00000b714783b */ /* 0x000eaa0000004200 */
[C---:B-1----:R-:W-:Y:S06]  /*2cee0*/  HMMA.16816.F32.BF16 R132, R16.reuse, R24, R132 ;  /* 0x000000181084723c */ /* 0x042fec0000041884 */
        /* <DEDUP_REMOVED lines=8> */
[----:B------:R-:W-:Y:S04]  /*2cf70*/  F2FP.BF16.F32.PACK_AB R17, R66, R59 ;  /* 0x0000003b4211723e */ /* 0x000fe800000010ff */
[----:B------:R-:W-:Y:S02]  /*2cf80*/  F2FP.BF16.F32.PACK_AB R19, R98, R70 ;  /* 0x000000466213723e */ /* 0x000fe400000010ff */
[----:B------:R-:W-:Y:S02]  /*2cf90*/  F2FP.BF16.F32.PACK_AB R16, R61, R60 ;  /* 0x0000003c3d10723e */ /* 0x000fe400000010ff */
[----:B------:R-:W-:Y:S07]  /*2cfa0*/  F2FP.BF16.F32.PACK_AB R18, R78, R74 ;  /* 0x0000004a4e12723e */ /* 0x000fee00000010ff */
[C---:B--2---:R-:W-:Y:S06]  /*2cfb0*/  HMMA.16816.F32.BF16 R4, R16.reuse, R20, R4 ;  /* 0x000000141004723c */ /* 0x044fec0000041804 */
[C---:B------:R-:W-:Y:S01]  /*2cfc0*/  HMMA.16816.F32.BF16 R8, R16.reuse, R22, R8 ;  /* 0x000000161008723c */ /* 0x040fe20000041808 */
[----:B------:R-:W2:Y:S05]  /*2cfd0*/  LDSM.16.MT88.4 R20, [R184+0xd800] ;  /* 0x00d80000b814783b */ /* 0x000eaa0000004200 */
        /* <DEDUP_REMOVED lines=9> */
[----:B------:R-:W-:Y:S04]  /*2d070*/  F2FP.BF16.F32.PACK_AB R17, R102, R86 ;  /* 0x000000566611723e */ /* 0x000fe800000010ff */
[----:B------:R-:W-:Y:S02]  /*2d080*/  F2FP.BF16.F32.PACK_AB R19, R131, R111 ;  /* 0x0000006f8313723e */ /* 0x000fe400000010ff */
[----:B------:R-:W-:Y:S02]  /*2d090*/  F2FP.BF16.F32.PACK_AB R16, R69, R82 ;  /* 0x000000524510723e */ /* 0x000fe400000010ff */
[----:B------:R-:W-:Y:S07]  /*2d0a0*/  F2FP.BF16.F32.PACK_AB R18, R73, R90 ;  /* 0x0000005a4912723e */ /* 0x000fee00000010ff */
[C---:B---3--:R-:W-:Y:S06]  /*2d0b0*/  HMMA.16816.F32.BF16 R4, R16.reuse, R28, R4 ;  /* 0x0000001c1004723c */ /* 0x048fec0000041804 */
[C---:B------:R-:W-:Y:S01]  /*2d0c0*/  HMMA.16816.F32.BF16 R8, R16.reuse, R30, R8 ;  /* 0x0000001e1008723c */ /* 0x040fe20000041808 */
[----:B------:R-:W3:Y:S05]  /*2d0d0*/  LDSM.16.MT88.4 R28, [R185+0xe800] ;  /* 0x00e80000b91c783b */ /* 0x000eea0000004200 */
[C---:B------:R-:W-:Y:S06]  /*2d0e0*/  HMMA.16816.F32.BF16 R132, R16.reuse, R32, R132 ;  /* 0x000000201084723c */ /* 0x040fec0000041884 */
[C---:B------:R-:W-:Y:S01]  /*2d0f0*/  HMMA.16816.F32.BF16 R136, R16.reuse, R34, R136 ;  /* 0x000000221088723c */ /* 0x040fe20000041888 */
[----:B------:R-:W4:Y:S05]  /*2d100*/  LDSM.16.MT88.4 R32, [R183+0xe800] ;  /* 0x00e80000b720783b */ /* 0x000f2a0000004200 */
[C---:B-1----:R-:W-:Y:S06]  /*2d110*/  HMMA.16816.F32.BF16 R140, R16.reuse, R24, R140 ;  /* 0x00000018108c723c */ /* 0x042fec000004188c */
[C---:B------:R-:W-:Y:S01]  /*2d120*/  HMMA.16816.F32.BF16 R144, R16.reuse, R26, R144 ;  /* 0x0000001a1090723c */ /* 0x040fe20000041890 */
[----:B------:R-:W1:Y:S05]  /*2d130*/  LDSM.16.MT88.4 R24, [R184+0xe800] ;  /* 0x00e80000b818783b */ /* 0x000e6a0000004200 */
[C---:B------:R-:W-:Y:S06]  /*2d140*/  HMMA.16816.F32.BF16 R148, R16.reuse, R36, R148 ;  /* 0x000000241094723c */ /* 0x040fec0000041894 */
[----:B------:R-:W-:Y:S01]  /*2d150*/  HMMA.16816.F32.BF16 R152, R16, R38, R152 ;  /* 0x000000261098723c */ /* 0x000fe20000041898 */
[----:B------:R-:W5:Y:S06]  /*2d160*/  LDSM.16.MT88.4 R36, [R182+0xf000] ;  /* 0x00f00000b624783b */ /* 0x000f6c0000004200 */
[----:B------:R-:W-:Y:S02]  /*2d170*/  F2FP.BF16.F32.PACK_AB R19, R164, R130 ;  /* 0x00000082a413723e */ /* 0x000fe400000010ff */
[----:B------:R-:W-:Y:S02]  /*2d180*/  LDSM.16.MT88.4 R164, [R182+0x11800] ;  /* 0x01180000b6a4783b */ /* 0x000fe40000004200 */
[----:B------:R-:W-:Y:S02]  /*2d190*/  F2FP.BF16.F32.PACK_AB R17, R122, R110 ;  /* 0x0000006e7a11723e */ /* 0x000fe400000010ff */
[----:B------:R-:W-:Y:S02]  /*2d1a0*/  F2FP.BF16.F32.PACK_AB R16, R77, R76 ;  /* 0x0000004c4d10723e */ /* 0x000fe400000010ff */
[----:B------:R-:W-:Y:S07]  /*2d1b0*/  F2FP.BF16.F32.PACK_AB R18, R81, R80 ;  /* 0x000000505112723e */ /* 0x000fee00000010ff */
[C---:B--2---:R-:W-:Y:S06]  /*2d1c0*/  HMMA.16816.F32.BF16 R4, R16.reuse, R20, R4 ;  /* 0x000000141004723c */ /* 0x044fec0000041804 */
[C---:B------:R-:W-:Y:S01]  /*2d1d0*/  HMMA.16816.F32.BF16 R8, R16.reuse, R22, R8 ;  /* 0x000000161008723c */ /* 0x040fe20000041808 */
[----:B------:R-:W2:Y:S05]  /*2d1e0*/  LDSM.16.MT88.4 R20, [R185+0xf000] ;  /* 0x00f00000b914783b */ /* 0x000eaa0000004200 */
[C---:B---3--:R-:W-:Y:S06]  /*2d1f0*/  HMMA.16816.F32.BF16 R132, R16.reuse, R28, R132 ;  /* 0x0000001c1084723c */ /* 0x048fec0000041884 */
[C---:B------:R-:W-:Y:S01]  /*2d200*/  HMMA.16816.F32.BF16 R136, R16.reuse, R30, R136 ;  /* 0x0000001e1088723c */ /* 0x040fe20000041888 */
[----:B------:R-:W3:Y:S05]  /*2d210*/  LDSM.16.MT88.4 R28, [R183+0xf000] ;  /* 0x00f00000b71c783b */ /* 0x000eea0000004200 */
[C---:B----4-:R-:W-:Y:S06]  /*2d220*/  HMMA.16816.F32.BF16 R140, R16.reuse, R32, R140 ;  /* 0x00000020108c723c */ /* 0x050fec000004188c */
[C---:B------:R-:W-:Y:S01]  /*2d230*/  HMMA.16816.F32.BF16 R144, R16.reuse, R34, R144 ;  /* 0x000000221090723c */ /* 0x040fe20000041890 */
[----:B------:R-:W-:Y:S05]  /*2d240*/  LDSM.16.MT88.4 R32, [R182+0xf800] ;  /* 0x00f80000b620783b */ /* 0x000fea0000004200 */
[C---:B-1----:R-:W-:Y:S06]  /*2d250*/  HMMA.16816.F32.BF16 R148, R16.reuse, R24, R148 ;  /* 0x000000181094723c */ /* 0x042fec0000041894 */
[----:B------:R-:W-:Y:S01]  /*2d260*/  HMMA.16816.F32.BF16 R152, R16, R26, R152 ;  /* 0x0000001a1098723c */ /* 0x000fe20000041898 */
[----:B------:R-:W1:Y:S06]  /*2d270*/  LDSM.16.MT88.4 R24, [R184+0xf000] ;  /* 0x00f00000b818783b */ /* 0x000e6c0000004200 */
[----:B------:R-:W-:Y:S04]  /*2d280*/  F2FP.BF16.F32.PACK_AB R17, R162, R119 ;  /* 0x00000077a211723e */ /* 0x000fe800000010ff */
[----:B------:R-:W-:Y:S02]  /*2d290*/  F2FP.BF16.F32.PACK_AB R19, R94, R163 ;  /* 0x000000a35e13723e */ /* 0x000fe400000010ff */
[----:B------:R-:W-:Y:S02]  /*2d2a0*/  F2FP.BF16.F32.PACK_AB R16, R85, R84 ;  /* 0x000000545510723e */ /* 0x000fe400000010ff */
[----:B------:R-:W-:Y:S07]  /*2d2b0*/  F2FP.BF16.F32.PACK_AB R18, R89, R88 ;  /* 0x000000585912723e */ /* 0x000fee00000010ff */
[C---:B-----5:R-:W-:Y:S06]  /*2d2c0*/  HMMA.16816.F32.BF16 R4, R16.reuse, R36, R4 ;  /* 0x000000241004723c */ /* 0x060fec0000041804 */
[C---:B------:R-:W-:Y:S01]  /*2d2d0*/  HMMA.16816.F32.BF16 R8, R16.reuse, R38, R8 ;  /* 0x000000261008723c */ /* 0x040fe20000041808 */
[----:B------:R-:W4:Y:S05]  /*2d2e0*/  LDSM.16.MT88.4 R36, [R185+0xf800] ;  /* 0x00f80000b924783b */ /* 0x000f2a0000004200 */
[C---:B--2---:R-:W-:Y:S06]  /*2d2f0*/  HMMA.16816.F32.BF16 R132, R16.reuse, R20, R132 ;  /* 0x000000141084723c */ /* 0x044fec0000041884 */
[C---:B------:R-:W-:Y:S05]  /*2d300*/  HMMA.16816.F32.BF16 R136, R16.reuse, R22, R136 ;  /* 0x000000161088723c */ /* 0x040fea0000041888 */
[----:B------:R-:W-:Y:S01]  /*2d310*/  F2FP.BF16.F32.PACK_AB R21, R68, R72 ;  /* 0x000000484415723e */ /* 0x000fe200000010ff */
[C---:B---3--:R-:W-:Y:S05]  /*2d320*/  HMMA.16816.F32.BF16 R140, R16.reuse, R28, R140 ;  /* 0x0000001c108c723c */ /* 0x048fea000004188c */
[----:B------:R-:W-:Y:S01]  /*2d330*/  F2FP.BF16.F32.PACK_AB R23, R65, R64 ;  /* 0x000000404117723e */ /* 0x000fe200000010ff */
[C---:B------:R-:W-:Y:S01]  /*2d340*/  HMMA.16816.F32.BF16 R144, R16.reuse, R30, R144 ;  /* 0x0000001e1090723c */ /* 0x040fe20000041890 */
[----:B------:R-:W2:Y:S04]  /*2d350*/  LDSM.16.MT88.4 R28, [R184+0xf800] ;  /* 0x00f80000b81c783b */ /* 0x000ea80000004200 */
[----:B------:R-:W-:Y:S01]  /*2d360*/  F2FP.BF16.F32.PACK_AB R20, R93, R92 ;  /* 0x0000005c5d14723e */ /* 0x000fe200000010ff */
[C---:B-1----:R-:W-:Y:S05]  /*2d370*/  HMMA.16816.F32.BF16 R148, R16.reuse, R24, R148 ;  /* 0x000000181094723c */ /* 0x042fea0000041894 */
[----:B------:R-:W-:Y:S01]  /*2d380*/  F2FP.BF16.F32.PACK_AB R22, R97, R96 ;  /* 0x000000606116723e */ /* 0x000fe200000010ff */
[----:B------:R-:W-:Y:S01]  /*2d390*/  HMMA.16816.F32.BF16 R152, R16, R26, R152 ;  /* 0x0000001a1098723c */ /* 0x000fe20000041898 */
[----:B------:R-:W1:Y:S05]  /*2d3a0*/  LDSM.16.MT88.4 R24, [R182+0x10000] ;  /* 0x01000000b618783b */ /* 0x000e6a0000004200 */
[C---:B------:R-:W-:Y:S05]  /*2d3b0*/  HMMA.16816.F32.BF16 R4, R20.reuse, R32, R4 ;  /* 0x000000201404723c */ /* 0x040fea0000041804 */
[----:B------:R-:W-:Y:S01]  /*2d3c0*/  F2FP.BF16.F32.PACK_AB R17, R58, R57 ;  /* 0x000000393a11723e */ /* 0x000fe200000010ff */
[C---:B------:R-:W-:Y:S01]  /*2d3d0*/  HMMA.16816.F32.BF16 R8, R20.reuse, R34, R8 ;  /* 0x000000221408723c */ /* 0x040fe20000041808 */
[----:B------:R-:W3:Y:S04]  /*2d3e0*/  LDSM.16.MT88.4 R32, [R185+0x10000] ;  /* 0x01000000b920783b */ /* 0x000ee80000004200 */
[----:B------:R-:W-:Y:S01]  /*2d3f0*/  F2FP.BF16.F32.PACK_AB R19, R55, R56 ;  /* 0x000000383713723e */ /* 0x000fe200000010ff */
[C---:B----4-:R-:W-:Y:S05]  /*2d400*/  HMMA.16816.F32.BF16 R132, R20.reuse, R36, R132 ;  /* 0x000000241484723c */ /* 0x050fea0000041884 */
[----:B------:R-:W-:Y:S01]  /*2d410*/  F2FP.BF16.F32.PACK_AB R16, R101, R100 ;  /* 0x000000646510723e */ /* 0x000fe200000010ff */
[C---:B------:R-:W-:Y:S01]  /*2d420*/  HMMA.16816.F32.BF16 R136, R20.reuse, R38, R136 ;  /* 0x000000261488723c */ /* 0x040fe20000041888 */
[----:B------:R-:W4:Y:S04]  /*2d430*/  LDSM.16.MT88.4 R36, [R183+0x10000] ;  /* 0x01000000b724783b */ /* 0x000f280000004200 */
[----:B------:R-:W-:Y:S01]  /*2d440*/  F2FP.BF16.F32.PACK_AB R18, R105, R104 ;  /* 0x000000686912723e */ /* 0x000fe200000010ff */
[C---:B------:R-:W-:Y:S06]  /*2d450*/  HMMA.16816.F32.BF16 R140, R20.reuse, R40, R140 ;  /* 0x00000028148c723c */ /* 0x040fec000004188c */
[C---:B------:R-:W-:Y:S01]  /*2d460*/  HMMA.16816.F32.BF16 R144, R20.reuse, R42, R144 ;  /* 0x0000002a1490723c */ /* 0x040fe20000041890 */
[----:B------:R-:W-:Y:S05]  /*2d470*/  LDSM.16.MT88.4 R40, [R184+0x10800] ;  /* 0x01080000b828783b */ /* 0x000fea0000004200 */
[C---:B--2---:R-:W-:Y:S06]  /*2d480*/  HMMA.16816.F32.BF16 R148, R20.reuse, R28, R148 ;  /* 0x0000001c1494723c */ /* 0x044fec0000041894 */
[----:B------:R-:W-:Y:S01]  /*2d490*/  HMMA.16816.F32.BF16 R152, R20, R30, R152 ;  /* 0x0000001e1498723c */ /* 0x000fe20000041898 */
[----:B------:R-:W2:Y:S05]  /*2d4a0*/  LDSM.16.MT88.4 R20, [R184+0x10000] ;  /* 0x01000000b814783b */ /* 0x000eaa0000004200 */
[C---:B-1----:R-:W-:Y:S03]  /*2d4b0*/  HMMA.16816.F32.BF16 R4, R16.reuse, R24, R4 ;  /* 0x000000181004723c */ /* 0x042fe60000041804 */
[----:B------:R-:W1:Y:S03]  /*2d4c0*/  LDSM.16.MT88.4 R28, [R182+0x10800] ;  /* 0x01080000b61c783b */ /* 0x000e660000004200 */
[C---:B------:R-:W-:Y:S05]  /*2d4d0*/  HMMA.16816.F32.BF16 R8, R16.reuse, R26, R8 ;  /* 0x0000001a1008723c */ /* 0x040fea0000041808 */
[----:B------:R-:W-:Y:S01]  /*2d4e0*/  F2FP.BF16.F32.PACK_AB R25, R53, R54 ;  /* 0x000000363519723e */ /* 0x000fe200000010ff */
[C---:B---3--:R-:W-:Y:S05]  /*2d4f0*/  HMMA.16816.F32.BF16 R132, R16.reuse, R32, R132 ;  /* 0x000000201084723c */ /* 0x048fea0000041884 */
[----:B------:R-:W-:Y:S01]  /*2d500*/  F2FP.BF16.F32.PACK_AB R27, R51, R52 ;  /* 0x00000034331b723e */ /* 0x000fe200000010ff */
[C---:B------:R-:W-:Y:S01]  /*2d510*/  HMMA.16816.F32.BF16 R136, R16.reuse, R34, R136 ;  /* 0x000000221088723c */ /* 0x040fe20000041888 */
[----:B------:R-:W3:Y:S04]  /*2d520*/  LDSM.16.MT88.4 R32, [R185+0x10800] ;  /* 0x01080000b920783b */ /* 0x000ee80000004200 */
[----:B------:R-:W-:Y:S01]  /*2d530*/  F2FP.BF16.F32.PACK_AB R24, R109, R108 ;  /* 0x0000006c6d18723e */ /* 0x000fe200000010ff */
[C---:B----4-:R-:W-:Y:S05]  /*2d540*/  HMMA.16816.F32.BF16 R140, R16.reuse, R36, R140 ;  /* 0x00000024108c723c */ /* 0x050fea000004188c */
[----:B------:R-:W-:Y:S01]  /*2d550*/  F2FP.BF16.F32.PACK_AB R26, R113, R112 ;  /* 0x00000070711a723e */ /* 0x000fe200000010ff */
[C---:B------:R-:W-:Y:S01]  /*2d560*/  HMMA.16816.F32.BF16 R144, R16.reuse, R38, R144 ;  /* 0x000000261090723c */ /* 0x040fe20000041890 */
[----:B------:R-:W4:Y:S05]  /*2d570*/  LDSM.16.MT88.4 R36, [R183+0x10800] ;  /* 0x01080000b724783b */ /* 0x000f2a0000004200 */
[C---:B--2---:R-:W-:Y:S06]  /*2d580*/  HMMA.16816.F32.BF16 R148, R16.reuse, R20, R148 ;  /* 0x000000141094723c */ /* 0x044fec0000041894 */
[----:B------:R-:W-:Y:S01]  /*2d590*/  HMMA.16816.F32.BF16 R152, R16, R22, R152 ;  /* 0x000000161098723c */ /* 0x000fe20000041898 */
[----:B------:R-:W2:Y:S05]  /*2d5a0*/  LDSM.16.MT88.4 R20, [R182+0x11000] ;  /* 0x01100000b614783b */ /* 0x000eaa0000004200 */
[C---:B-1----:R-:W-:Y:S05]  /*2d5b0*/  HMMA.16816.F32.BF16 R4, R24.reuse, R28, R4 ;  /* 0x0000001c1804723c */ /* 0x042fea0000041804 */
[----:B------:R-:W-:Y:S01]  /*2d5c0*/  F2FP.BF16.F32.PACK_AB R17, R49, R50 ;  /* 0x000000323111723e */ /* 0x000fe200000010ff */
[C---:B------:R-:W-:Y:S01]  /*2d5d0*/  HMMA.16816.F32.BF16 R8, R24.reuse, R30, R8 ;  /* 0x0000001e1808723c */ /* 0x040fe20000041808 */
[----:B------:R-:W1:Y:S04]  /*2d5e0*/  LDSM.16.MT88.4 R28, [R185+0x11000] ;  /* 0x01100000b91c783b */ /* 0x000e680000004200 */
[----:B------:R-:W-:Y:S01]  /*2d5f0*/  F2FP.BF16.F32.PACK_AB R19, R47, R48 ;  /* 0x000000302f13723e */ /* 0x000fe200000010ff */
[C---:B---3--:R-:W-:Y:S05]  /*2d600*/  HMMA.16816.F32.BF16 R132, R24.reuse, R32, R132 ;  /* 0x000000201884723c */ /* 0x048fea0000041884 */
[----:B------:R-:W-:Y:S01]  /*2d610*/  F2FP.BF16.F32.PACK_AB R16, R117, R116 ;  /* 0x000000747510723e */ /* 0x000fe200000010ff */
[C---:B------:R-:W-:Y:S01]  /*2d620*/  HMMA.16816.F32.BF16 R136, R24.reuse, R34, R136 ;  /* 0x000000221888723c */ /* 0x040fe20000041888 */
[----:B------:R-:W3:Y:S04]  /*2d630*/  LDSM.16.MT88.4 R32, [R183+0x11000] ;  /* 0x01100000b720783b */ /* 0x000ee80000004200 */
[----:B------:R-:W-:Y:S01]  /*2d640*/  F2FP.BF16.F32.PACK_AB R18, R121, R120 ;  /* 0x000000787912723e */ /* 0x000fe200000010ff */
[C---:B----4-:R-:W-:Y:S06]  /*2d650*/  HMMA.16816.F32.BF16 R140, R24.reuse, R36, R140 ;  /* 0x00000024188c723c */ /* 0x050fec000004188c */
[C---:B------:R-:W-:Y:S06]  /*2d660*/  HMMA.16816.F32.BF16 R144, R24.reuse, R38, R144 ;  /* 0x000000261890723c */ /* 0x040fec0000041890 */
[C---:B------:R-:W-:Y:S06]  /*2d670*/  HMMA.16816.F32.BF16 R148, R24.reuse, R40, R148 ;  /* 0x000000281894723c */ /* 0x040fec0000041894 */
[----:B------:R-:W-:Y:S01]  /*2d680*/  HMMA.16816.F32.BF16 R152, R24, R42, R152 ;  /* 0x0000002a1898723c */ /* 0x000fe20000041898 */
[----:B------:R-:W4:Y:S05]  /*2d690*/  LDSM.16.MT88.4 R24, [R184+0x11000] ;  /* 0x01100000b818783b */ /* 0x000f2a0000004200 */
[C---:B--2---:R-:W-:Y:S06]  /*2d6a0*/  HMMA.16816.F32.BF16 R4, R16.reuse, R20, R4 ;  /* 0x000000141004723c */ /* 0x044fec0000041804 */
[C---:B------:R-:W-:Y:S05]  /*2d6b0*/  HMMA.16816.F32.BF16 R8, R16.reuse, R22, R8 ;  /* 0x000000161008723c */ /* 0x040fea0000041808 */
[----:B------:R-:W-:Y:S01]  /*2d6c0*/  F2FP.BF16.F32.PACK_AB R21, R44, R45 ;  /* 0x0000002d2c15723e */ /* 0x000fe200000010ff */
        /* <DEDUP_REMOVED lines=8> */
[----:B------:R-:W2:Y:S05]  /*2d750*/  LDSM.16.MT88.4 R32, [R183+0x11800] ;  /* 0x01180000b720783b */ /* 0x000eaa0000004200 */
[C---:B----4-:R-:W-:Y:S06]  /*2d760*/  HMMA.16816.F32.BF16 R148, R16.reuse, R24, R148 ;  /* 0x000000181094723c */ /* 0x050fec0000041894 */
[----:B------:R-:W-:Y:S01]  /*2d770*/  HMMA.16816.F32.BF16 R152, R16, R26, R152 ;  /* 0x0000001a1098723c */ /* 0x000fe20000041898 */
[----:B------:R-:W3:Y:S05]  /*2d780*/  LDSM.16.MT88.4 R16, [R184+0x11800] ;  /* 0x01180000b810783b */ /* 0x000eea0000004200 */
[C---:B------:R-:W-:Y:S06]  /*2d790*/  HMMA.16816.F32.BF16 R168, R20.reuse, R164, R4 ;  /* 0x000000a414a8723c */ /* 0x040fec0000041804 */
[C---:B------:R-:W-:Y:S05]  /*2d7a0*/  HMMA.16816.F32.BF16 R164, R20.reuse, R166, R8 ;  /* 0x000000a614a4723c */ /* 0x040fea0000041808 */
[----:B------:R-:W-:Y:S01]  /*2d7b0*/  FADD.FTZ R4, R104, R12 ;  /* 0x0000000c68047221 */ /* 0x000fe20000010000 */
[C---:B-1----:R-:W-:Y:S05]  /*2d7c0*/  HMMA.16816.F32.BF16 R132, R20.reuse, R28, R132 ;  /* 0x0000001c1484723c */ /* 0x042fea0000041884 */
[----:B------:R-:W-:Y:S01]  /*2d7d0*/  FADD.FTZ R0, R105, R4 ;  /* 0x0000000469007221 */ /* 0x000fe20000010000 */
[C---:B------:R-:W-:Y:S05]  /*2d7e0*/  HMMA.16816.F32.BF16 R136, R20.reuse, R30, R136 ;  /* 0x0000001e1488723c */ /* 0x040fea0000041888 */
[----:B------:R-:W-:Y:S01]  /*2d7f0*/  FADD.FTZ R4, R108, R0 ;  /* 0x000000006c047221 */ /* 0x000fe20000010000 */
[C---:B--2---:R-:W-:Y:S05]  /*2d800*/  HMMA.16816.F32.BF16 R140, R20.reuse, R32, R140 ;  /* 0x00000020148c723c */ /* 0x044fea000004188c */
[----:B------:R-:W-:Y:S01]  /*2d810*/  FADD.FTZ R0, R53, R3 ;  /* 0x0000000335007221 */ /* 0x000fe20000010000 */
[----:B------:R-:W-:Y:S01]  /*2d820*/  FADD.FTZ R4, R109, R4 ;  /* 0x000000046d047221 */ /* 0x000fe20000010000 */
[C---:B------:R-:W-:Y:S04]  /*2d830*/  HMMA.16816.F32.BF16 R144, R20.reuse, R34, R144 ;  /* 0x000000221490723c */ /* 0x040fe80000041890 */
[----:B------:R-:W-:Y:S01]  /*2d840*/  FADD.FTZ R3, R52, R0 ;  /* 0x0000000034037221 */ /* 0x000fe20000010000 */
[----:B------:R-:W-:Y:S01]  /*2d850*/  FADD.FTZ R0, R112, R4 ;  /* 0x0000000470007221 */ /* 0x000fe20000010000 */
[C---:B---3--:R-:W-:Y:S05]  /*2d860*/  HMMA.16816.F32.BF16 R148, R20.reuse, R16, R148 ;  /* 0x000000101494723c */ /* 0x048fea0000041894 */
[----:B------:R-:W-:Y:S01]  /*2d870*/  FADD.FTZ R3, R51, R3 ;  /* 0x0000000333037221 */ /* 0x000fe20000010000 */
[----:B------:R-:W-:Y:S01]  /*2d880*/  FADD.FTZ R4, R113, R0 ;  /* 0x0000000071047221 */ /* 0x000fe20000010000 */
[----:B------:R-:W-:Y:S04]  /*2d890*/  HMMA.16816.F32.BF16 R152, R20, R18, R152 ;  /* 0x000000121498723c */ /* 0x000fe80000041898 */
[----:B------:R-:W-:Y:S01]  /*2d8a0*/  FADD.FTZ R0, R50, R3 ;  /* 0x0000000332007221 */ /* 0x000fe20000010000 */
[----:B------:R-:W-:Y:S01]  /*2d8b0*/  FADD.FTZ R4, R116, R4 ;  /* 0x0000000474047221 */ /* 0x000fe20000010000 */
[-C--:B------:R-:W-:Y:S02]  /*2d8c0*/  MOV R116, R2.reuse ;  /* 0x0000000200747202 */ /* 0x080fe40000000f00 */
        /* <DEDUP_REMOVED lines=13> */
[----:B------:R-:W-:Y:S02]  /*2d9a0*/  MOV R156, R2 ;  /* 0x00000002009c7202 */ /* 0x000fe40000000f00 */
[----:B------:R-:W-:Y:S01]  /*2d9b0*/  FADD.FTZ R251, R46, R3 ;  /* 0x000000032efb7221 */ /* 0x000fe20000010000 */
[----:B------:R-:W-:Y:S06]  /*2d9c0*/  @P0 BRA `(.L_x_3241) ;  /* 0xffffff8800f80947 */ /* 0x000fec000383ffff */
.L_x_3232:
        /* <DEDUP_REMOVED lines=14> */
.L_x_3258:
[----:B------:R-:W2:Y:S01]  /*2dab0*/  LDL R25, [R1+0x13c] ;  /* 0x00013c0001197983 */ /* 0x000ea20000100800 */
[----:B------:R-:W-:Y:S01]  /*2dac0*/  FSETP.NE.FTZ.AND P4, PT, R19, RZ, PT ;  /* 0x000000ff1300720b */ /* 0x000fe20003f95000 */
[----:B------:R-:W-:Y:S02]  /*2dad0*/  IMAD.MOV.U32 R0, RZ, RZ, 0x3f800000 ;  /* 0x3f800000ff007424 */ /* 0x000fe400078e00ff */
[----:B----4-:R-:W-:Y:S01]  /*2dae0*/  FADD.FTZ R18, R2, R3 ;  /* 0x0000000302127221 */ /* 0x010fe20000010000 */
[----:B------:R-:W4:Y:S01]  /*2daf0*/  S2R R23, SR_TID.X ;  /* 0x0000000000177919 */ /* 0x000f220000002100 */
[----:B---3--:R-:W-:Y:S01]  /*2db00*/  MOV R2, 0x3f800000 ;  /* 0x3f80000000027802 */ /* 0x008fe20000000f00 */
[----:B------:R-:W3:Y:S01]  /*2db10*/  S2UR UR4, SR_CgaCtaId ;  /* 0x00000000000479c3 */ /* 0x000ee20000008800 */
[----:B------:R-:W-:Y:S01]  /*2db20*/  UMOV UR5, 0x400 ;  /* 0x0000040000057882 */ /* 0x000fe20000000000 */
[----:B------:R-:W-:Y:S01]  /*2db30*/  FSETP.NE.FTZ.AND P3, PT, R18, RZ, PT ;  /* 0x000000ff1200720b */ /* 0x000fe20003f75000 */
[----:B------:R-:W-:Y:S01]  /*2db40*/  IMAD.MOV.U32 R7, RZ, RZ, 0x20 ;  /* 0x00000020ff077424 */ /* 0x000fe200078e00ff */
[----:B------:R-:W-:-:S02]  /*2db50*/  MOV R5, 0x10 ;  /* 0x0000001000057802 */ /* 0x000fc40000000f00 */
[----:B------:R-:W-:Y:S01]  /*2db60*/  R2UR UR10, R32 ;  /* 0x00000000200a72ca */ /* 0x000fe200000e0000 */
[----:B------:R-:W1:Y:S01]  /*2db70*/  @P4 MUFU.RCP R0, R19 ;  /* 0x0000001300004308 */ /* 0x000e620000001000 */
[----:B------:R-:W-:-:S07]  /*2db80*/  R2UR UR11, R33 ;  /* 0x00000000210b72ca */ /* 0x000fce00000e0000 */
[----:B------:R-:W4:Y:S01]  /*2db90*/  @P3 MUFU.RCP R2, R18 ;  /* 0x0000001200023308 */ /* 0x000f220000001000 */
[----:B---3--:R-:W-:Y:S01]  /*2dba0*/  ULEA UR4, UR4, UR5, 0x18 ;  /* 0x0000000504047291 */ /* 0x008fe2000f8ec03f */
[C---:B-1----:R-:W-:Y:S01]  /*2dbb0*/  FMUL.FTZ R168, R0.reuse, R168 ;  /* 0x000000a800a87220 */ /* 0x042fe20000410000 */
[C---:B------:R-:W-:Y:S01]  /*2dbc0*/  FMUL.FTZ R169, R0.reuse, R169 ;  /* 0x000000a900a97220 */ /* 0x040fe20000410000 */
[C---:B------:R-:W-:Y:S01]  /*2dbd0*/  FMUL.FTZ R164, R0.reuse, R164 ;  /* 0x000000a400a47220 */ /* 0x040fe20000410000 */
[C---:B------:R-:W-:Y:S01]  /*2dbe0*/  FMUL.FTZ R165, R0.reuse, R165 ;  /* 0x000000a500a57220 */ /* 0x040fe20000410000 */
[C---:B------:R-:W-:Y:S01]  /*2dbf0*/  FMUL.FTZ R132, R0.reuse, R132 ;  /* 0x0000008400847220 */ /* 0x040fe20000410000 */
[----:B----4-:R-:W-:Y:S01]  /*2dc00*/  SHF.R.S32.HI R21, RZ, 0x1f, R23 ;  /* 0x0000001fff157819 */ /* 0x010fe20000011417 */
        /* <DEDUP_REMOVED lines=36> */
[C---:B------:R-:W-:Y:S01]  /*2de50*/  SHF.L.U32 R3, R2.reuse, 0x6, RZ ;  /* 0x0000000602037819 */ /* 0x040fe200000006ff */
        /* <DEDUP_REMOVED lines=67> */
[----:B----4-:R-:W-:Y:S01]  /*2e290*/  @P4 FMUL.FTZ R9, R9, 0.69314718246459960938 ;  /* 0x3f31721809094820 */ /* 0x010fe20000410000 */
[----:B------:R-:W-:-:S03]  /*2e2a0*/  IMAD.MOV.U32 R15, RZ, RZ, 0x7f800000 ;  /* 0x7f800000ff0f7424 */ /* 0x000fc600078e00ff */
[----:B-----5:R-:W-:Y:S01]  /*2e2b0*/  @P4 FFMA.FTZ R11, R22, R14, R9 ;  /* 0x0000000e160b4223 */ /* 0x020fe20000010009 */
[----:B-1----:R-:W-:-:S04]  /*2e2c0*/  @P3 FMUL.FTZ R8, R8, 0.69314718246459960938 ;  /* 0x3f31721808083820 */ /* 0x002fc80000410000 */
        /* <DEDUP_REMOVED lines=23> */
.L_x_3244:
        /* <DEDUP_REMOVED lines=8> */
.L_x_3245:
[----:B------:R-:W-:Y:S05]  /*2e4c0*/  BSYNC B0 ;  /* 0x0000000000007941 */ /* 0x000fea0003800000 */
.L_x_3243:
        /* <DEDUP_REMOVED lines=48> */
.L_x_3247:
[----:B------:R-:W-:Y:S05]  /*2e7d0*/  BSYNC B0 ;  /* 0x0000000000007941 */ /* 0x000fea0003800000 */
.L_x_3246:
        /* <DEDUP_REMOVED lines=18> */
[----:B------:R-:W-:Y:S02]  /*2e900*/  IADD3.X R3, R19, R3, R7, P0, !PT ;  /* 0x0000000313037210 */ /* 0x000fe400007fe407 */
[----:B------:R-:W-:Y:S01]  /*2e910*/  SHF.R.S32.HI R14, RZ, 0x1f, R0 ;  /* 0x0000001fff0e7819 */ /* 0x000fe20000011400 */
        /* <DEDUP_REMOVED lines=8> */
[----:B------:R-:W-:-:S04]  /*2e9a0*/  IMAD.WIDE.U32 R6, R16, R36, R2 ;  /* 0x0000002410067225 */ /* 0x000fc800078e0002 */
        /* <DEDUP_REMOVED lines=12> */
.L_x_3249:
[----:B------:R-:W-:Y:S05]  /*2ea70*/  BSYNC B0 ;  /* 0x0000000000007941 */ /* 0x000fea0003800000 */
.L_x_3248:
        /* <DEDUP_REMOVED lines=15> */
.L_x_3251:
[----:B------:R-:W-:Y:S05]  /*2eb70*/  BSYNC B0 ;  /* 0x0000000000007941 */ /* 0x000fea0003800000 */
.L_x_3250:
        /* <DEDUP_REMOVED lines=15> */
.L_x_3253:
[----:B------:R-:W-:Y:S05]  /*2ec70*/  BSYNC B0 ;  /* 0x0000000000007941 */ /* 0x000fea0003800000 */
.L_x_3252:
[----:B-12---:R-:W-:Y:S02]  /*2ec80*/  MOV R10, 0x50 ;  /* 0x00000050000a7802 */ /* 0x006fe40000000f00 */
[----:B------:R-:W-:-:S03]  /*2ec90*/  MOV R9, 0x0 ;  /* 0x0000000000097802 */ /* 0x000fc60000000f00 */
[----:B------:R-:W-:-:S04]  /*2eca0*/  IMAD.MOV.U32 R8, RZ, RZ, R10 ;  /* 0x000000ffff087224 */ /* 0x000fc800078e000a */
[----:B---34-:R-:W-:Y:S05]  /*2ecb0*/  @P1 RET.REL.NODEC R8 `(_ZN5flash24flash_fwd_splitkv_kernelI23Flash_fwd_kernel_traitsILi64ELi64ELi256ELi4ELb0ELb0EN7cutlass10bfloat16_tE19Flash_kernel_traitsILi64ELi64ELi256ELi4ES3_EELb1ELb0ELb1ELb0ELb0ELb0ELb0ELb1EEEvNS_16Flash_fwd_paramsE) ;  /* 0xfffffd1008d01950 */ /* 0x018fea0003c3ffff */
        /* <DEDUP_REMOVED lines=14> */
[----:B------:R-:W-:Y:S05]  /*2eda0*/  RET.REL.NODEC R2 `(_ZN5flash24flash_fwd_splitkv_kernelI23Flash_fwd_kernel_traitsILi64ELi64ELi256ELi4ELb0ELb0EN7cutlass10bfloat16_tE19Flash_kernel_traitsILi64ELi64ELi256ELi4ES3_EELb1ELb0ELb1ELb0ELb0ELb0ELb0ELb1EEEvNS_16Flash_fwd_paramsE) ;  /* 0xfffffd1002947950 */ /* 0x000fea0003c3ffff */
.L_x_3242:
[----:B------:R-:W-:Y:S01]  /*2edb0*/  IMAD.MOV.U32 R0, RZ, RZ, 0x2 ;  /* 0x00000002ff007424 */ /* 0x000fe200078e00ff */
[----:B------:R-:W-:Y:S01]  /*2edc0*/  MOV R2, R251 ;  /* 0x000000fb00027202 */ /* 0x000fe20000000f00 */
[----:B------:R-:W-:Y:S01]  /*2edd0*/  IMAD.MOV.U32 R4, RZ, RZ, -0x1 ;  /* 0xffffffffff047424 */ /* 0x000fe200078e00ff */
[----:B------:R-:W-:-:S07]  /*2ede0*/  MOV R3, 0x1f ;  /* 0x0000001f00037802 */ /* 0x000fce0000000f00 */
[----:B-1---5:R-:W-:Y:S05]  /*2edf0*/  WARPSYNC.COLLECTIVE R4, `(.L_x_3254) ;  /* 0x0000000004087348 */ /* 0x022fea0003c00000 */
[----:B------:R2:W3:Y:S02]  /*2ee00*/  SHFL.BFLY P0, R0, R2, R0, R3 ;  /* 0x0c00000002007389 */ /* 0x0004e40000000003 */
[----:B-123-5:R-:W-:Y:S01]  /*2ee10*/  ENDCOLLECTIVE ;  /* 0x000000000000791b */ /* 0x02efe20003800000 */
.L_x_3254:
[----:B------:R-:W-:Y:S02]  /*2ee20*/  MOV R5, R0 ;  /* 0x0000000000057202 */ /* 0x000fe40000000f00 */
[----:B------:R-:W-:-:S03]  /*2ee30*/  MOV R0, 0x1 ;  /* 0x0000000100007802 */ /* 0x000fc60000000f00 */
[----:B------:R-:W-:-:S04]  /*2ee40*/  FADD.FTZ R5, R5, R251 ;  /* 0x000000fb05057221 */ /* 0x000fc80000010000 */
[----:B------:R-:W-:-:S07]  /*2ee50*/  IMAD.MOV.U32 R2, RZ, RZ, R5 ;  /* 0x000000ffff027224 */ /* 0x000fce00078e0005 */
[----:B------:R-:W-:Y:S05]  /*2ee60*/  WARPSYNC.COLLECTIVE R4, `(.L_x_3255) ;  /* 0x0000000004087348 */ /* 0x000fea0003c00000 */
[----:B------:R1:W2:Y:S02]  /*2ee70*/  SHFL.BFLY P0, R0, R2, R0, R3 ;  /* 0x0c00000002007389 */ /* 0x0002a40000000003 */
[----:B-12---:R-:W-:Y:S01]  /*2ee80*/  ENDCOLLECTIVE ;  /* 0x000000000000791b */ /* 0x006fe20003800000 */
.L_x_3255:
[----:B------:R-:W-:Y:S01]  /*2ee90*/  IMAD.MOV.U32 R6, RZ, RZ, R0 ;  /* 0x000000ffff067224 */ /* 0x000fe200078e0000 */
[----:B------:R-:W-:Y:S02]  /*2eea0*/  MOV R0, 0x2 ;  /* 0x0000000200007802 */ /* 0x000fe40000000f00 */
[----:B------:R-:W-:Y:S01]  /*2eeb0*/  MOV R2, R250 ;  /* 0x000000fa00027202 */ /* 0x000fe20000000f00 */
[----:B------:R-:W-:-:S07]  /*2eec0*/  FADD.FTZ R19, R5, R6 ;  /* 0x0000000605137221 */ /* 0x000fce0000010000 */
[----:B------:R-:W-:Y:S05]  /*2eed0*/  WARPSYNC.COLLECTIVE R4, `(.L_x_3256) ;  /* 0x0000000004087348 */ /* 0x000fea0003c00000 */
[----:B------:R1:W2:Y:S02]  /*2eee0*/  SHFL.BFLY P0, R0, R2, R0, R3 ;  /* 0x0c00000002007389 */ /* 0x0002a40000000003 */
[----:B-12---:R-:W-:Y:S01]  /*2eef0*/  ENDCOLLECTIVE ;  /* 0x000000000000791b */ /* 0x006fe20003800000 */
.L_x_3256:
[----:B------:R-:W-:Y:S01]  /*2ef00*/  IMAD.MOV.U32 R2, RZ, RZ, R0 ;  /* 0x000000ffff027224 */ /* 0x000fe200078e0000 */
[----:B------:R-:W-:-:S03]  /*2ef10*/  MOV R0, 0x1 ;  /* 0x0000000100007802 */ /* 0x000fc60000000f00 */
[----:B------:R-:W-:-:S07]  /*2ef20*/  FADD.FTZ R2, R2, R250 ;  /* 0x000000fa02027221 */ /* 0x000fce0000010000 */
[----:B------:R-:W-:Y:S05]  /*2ef30*/  WARPSYNC.COLLECTIVE R4, `(.L_x_3257) ;  /* 0x0000000004087348 */ /* 0x000fea0003c00000 */
[----:B------:R1:W2:Y:S02]  /*2ef40*/  SHFL.BFLY P0, R0, R2, R0, R3 ;  /* 0x0c00000002007389 */ /* 0x0002a40000000003 */
[----:B-12---:R-:W-:Y:S01]  /*2ef50*/  ENDCOLLECTIVE ;  /* 0x000000000000791b */ /* 0x006fe20003800000 */
.L_x_3257:
[----:B------:R-:W-:Y:S01]  /*2ef60*/  MOV R3, R0 ;  /* 0x0000000000037202 */ /* 0x000fe20000000f00 */
[----:B------:R-:W-:Y:S06]  /*2ef70*/  BRA `(.L_x_3258) ;  /* 0xffffffe800cc7947 */ /* 0x000fec000383ffff */
.L_x_3259:
        /* <DEDUP_REMOVED lines=16> */
.L_x_7958:


//--------------------- .text._ZN5flash24flash_fwd_splitkv_kernelI23Flash_fwd_kernel_traitsILi64ELi64ELi256ELi4ELb0ELb0EN7cutlass10bfloat16_tE19Flash_kernel_traitsILi64ELi64ELi256ELi4ES3_EELb1ELb0ELb1ELb0ELb0ELb1ELb0ELb1EEEvNS_16Flash_fwd_paramsE --------------------------
	.section	.text._ZN5flash24flash_fwd_splitkv_kernelI23Flash_fwd_kernel_traitsILi64ELi64ELi256ELi4ELb0ELb0EN7cutlass10bfloat16_tE19Flash_kernel_traitsILi64ELi64ELi256ELi4ES3_EELb1ELb0ELb1ELb0ELb0ELb1ELb0ELb1EEEvNS_16Flash_fwd_paramsE,"ax",@progbits
	.align	128
        .global         _ZN5flash24flash_fwd_splitkv_kernelI23Flash_fwd_kernel_traitsILi64ELi64ELi256ELi4ELb0ELb0EN7cutlass10bfloat16_tE19Flash_kernel_traitsILi64ELi64ELi256ELi4ES3_EELb1ELb0ELb1ELb0ELb0ELb1ELb0ELb1EEEvNS_16Flash_fwd_paramsE
        .type           _ZN5flash24flash_fwd_splitkv_kernelI23Flash_fwd_kernel_traitsILi64ELi64ELi256ELi4ELb0ELb0EN7cutlass10bfloat16_tE19Flash_kernel_traitsILi64ELi64ELi256ELi4ES3_EELb1ELb0ELb1ELb0ELb0ELb1ELb0ELb1EEEvNS_16Flash_fwd_paramsE,@function
        .size           _ZN5flash24flash_fwd_splitkv_kernelI23Flash_fwd_kernel_traitsILi64ELi64ELi256ELi4ELb0ELb0EN7cutlass10bfloat16_tE19Flash_kernel_traitsILi64ELi64ELi256ELi4ES3_EELb1ELb0ELb1ELb0ELb0ELb1ELb0ELb1EEEvNS_16Flash_fwd_paramsE,(.L_x_7959 - _ZN5flash24flash_fwd_splitkv_kernelI23Flash_fwd_kernel_traitsILi64ELi64ELi256ELi4ELb0ELb0EN7cutlass10bfloat16_tE19Flash_kernel_traitsILi64ELi64ELi256ELi4ES3_EELb1ELb0ELb1ELb0ELb0ELb1ELb0ELb1EEEvNS_16Flash_fwd_paramsE)
        .other          _ZN5flash24flash_fwd_splitkv_kernelI23Flash_fwd_kernel_traitsILi64ELi64ELi256ELi4ELb0ELb0EN7cutlass10bfloat16_tE19Flash_kernel_traitsILi64ELi64ELi256ELi4ES3_EELb1ELb0ELb1ELb0ELb0ELb1ELb0ELb1EEEvNS_16Flash_fwd_paramsE,@"STO_CUDA_ENTRY STV_DEFAULT"
_ZN5flash24flash_fwd_splitkv_kernelI23Flash_fwd_kernel_traitsILi64ELi64ELi256ELi4ELb0ELb0EN7cutlass10bfloat16_tE19Flash_kernel_traitsILi64ELi64ELi256ELi4ES3_EELb1ELb0ELb1ELb0ELb0ELb1ELb0ELb1EEEvNS_16Flash_fwd_paramsE:
.text._ZN5flash24flash_fwd_splitkv_kernelI23Flash_fwd_kernel_traitsILi64ELi64ELi256ELi4ELb0ELb0EN7cutlass10bfloat16_tE19Flash_kernel_traitsILi64ELi64ELi256ELi4ES3_EELb1ELb0ELb1ELb0ELb0ELb1ELb0ELb1EEEvNS_16Flash_fwd_paramsE:
[----:B------:R-:W1:Y:S08]  /*0000*/  LDC R1, c[0x0][0x28] ;  /* 0x00000a00ff017b82 */ /* 0x000e700000000800 */
[----:B------:R-:W2:Y:S01]  /*0010*/  LDC.64 R24, c[0x0][0x198] ;  /* 0x00006600ff187b82 */ /* 0x000ea20000000a00 */
[----:B------:R-:W-:Y:S01]  /*0020*/  BSSY B3, `(.L_x_3260) ;  /* 0x0000003000037945 */ /* 0x000fe20003800000 */
[----:B-1----:R-:W-:-:S06]  /*0030*/  IADD3 R1, R1, -0x1c8, RZ ;  /* 0xfffffe3801017810 */ /* 0x002fcc0007ffe0ff */
[----:B--2---:R-:W-:Y:S05]  /*0040*/  CALL.REL.NOINC `($_ZN5flash24flash_fwd_splitkv_kernelI23Flash_fwd_kernel_traitsILi64ELi64ELi256ELi4ELb0ELb0EN7cutlass10bfloat16_tE19Flash_kernel_traitsILi64ELi64ELi256ELi4ES3_EELb1ELb0ELb1ELb0ELb0ELb1ELb0ELb1EEEvNS_16Flash_fwd_paramsE$_ZN5flash30compute_attn_1rowblock_splitkvI23Flash_fwd_kernel_traitsILi64ELi64ELi256ELi4ELb0ELb0EN7cutlass10bfloat16_tE19Flash_kernel_traitsILi64ELi64ELi256ELi4ES3_EELb1ELb0ELb1ELb0ELb0ELb1ELb0ELb1ENS_16Flash_fwd_paramsEEEvRKT8_iiiii) ;  /* 0x0000000000087944 */ /* 0x004fea0003c00000 */
[----:B------:R-:W-:Y:S05]  /*0050*/  BSYNC B3 ;  /* 0x0000000000037941 */ /* 0x000fea0003800000 */
.L_x_3260:
[----:B------:R-:W-:Y:S05]  /*0060*/  EXIT ;  /* 0x000000000000794d */ /* 0x000fea0003800000 */
        .type           $_ZN5flash24flash_fwd_splitkv_kernelI23Flash_fwd_kernel_traitsILi64ELi64ELi256ELi4ELb0ELb0EN7cutlass10bfloat16_tE19Flash_kernel_traitsILi64ELi64ELi256ELi4ES3_EELb1ELb0ELb1ELb0ELb0ELb1ELb0ELb1EEEvNS_16Flash_fwd_paramsE$_ZN5flash30compute_attn_1rowblock_splitkvI23Flash_fwd_kernel_traitsILi64ELi64ELi256ELi4ELb0ELb0EN7cutlass10bfloat16_tE19Flash_kernel_traitsILi64ELi64ELi256ELi4ES3_EELb1ELb0ELb1ELb0ELb0ELb1ELb0ELb1ENS_16Flash_fwd_paramsEEEvRKT8_iiiii,@function
        .size           $_ZN5flash24flash_fwd_splitkv_kernelI23Flash_fwd_kernel_traitsILi64ELi64ELi256ELi4ELb0ELb0EN7cutlass10bfloat16_tE19Flash_kernel_traitsILi64ELi64ELi256ELi4ES3_EELb1ELb0ELb1ELb0ELb0ELb1ELb0ELb1EEEvNS_16Flash_fwd_paramsE$_ZN5flash30compute_attn_1rowblock_splitkvI23Flash_fwd_kernel_traitsILi64ELi64ELi256ELi4ELb0ELb0EN7cutlass10bfloat16_tE19Flash_kernel_traitsILi64ELi64ELi256ELi4ES3_EELb1ELb0ELb1ELb0ELb0ELb1ELb0ELb1ENS_16Flash_fwd_paramsEEEvRKT8_iiiii,(.L_x_7959 - $_ZN5flash24flash_fwd_splitkv_kernelI23Flash_fwd_kernel_traitsILi64ELi64ELi256ELi4ELb0ELb0EN7cutlass10bfloat16_tE19Flash_kernel_traitsILi64ELi64ELi256ELi4ES3_EELb1ELb0ELb1ELb0ELb0ELb1ELb0ELb1EEEvNS_16Flash_fwd_paramsE$_ZN5flash30compute_attn_1rowblock_splitkvI23Flash_fwd_kernel_traitsILi64ELi64ELi256ELi4ELb0ELb0EN7cutlass10bfloat16_tE19Flash_kernel_traitsILi64ELi64ELi256ELi4ES3_EELb1ELb0ELb1ELb0ELb0ELb1ELb0ELb1ENS_16Flash_fwd_paramsEEEvRKT8_iiiii)
$_ZN5flash24flash_fwd_splitkv_kernelI23Flash_fwd_kernel_traitsILi64ELi64ELi256ELi4ELb0ELb0EN7cutlass10bfloat16_tE19Flash_kernel_traitsILi64ELi64ELi256ELi4ES3_EELb1ELb0ELb1ELb0ELb0ELb1ELb0ELb1EEEvNS_16Flash_fwd_paramsE$_ZN5flash30compute_attn_1rowblock_splitkvI23Flash_fwd_kernel_traitsILi64ELi64ELi256ELi4ELb0ELb0EN7cutlass10bfloat16_tE19Flash_kernel_traitsILi64ELi64ELi256ELi4ES3_EELb1ELb0ELb1ELb0ELb0ELb1ELb0ELb1ENS_16Flash_fwd_paramsEEEvRKT8_iiiii:
        /* <DEDUP_REMOVED lines=30> */
.L_x_3262:
[----:B------:R-:W-:Y:S05]  /*0250*/  BSYNC B0 ;  /* 0x0000000000007941 */ /* 0x000fea0003800000 */
.L_x_3261:
        /* <DEDUP_REMOVED lines=8> */
.L_x_3264:
[----:B------:R3:W5:Y:S02]  /*02e0*/  LD.E R0, desc[UR6][R24.64+0xb8] ;  /* 0x0000b80618007980 */ /* 0x000764000c101900 */
.L_x_3265:
[----:B------:R-:W-:Y:S05]  /*02f0*/  BSYNC B0 ;  /* 0x0000000000007941 */ /* 0x000fea0003800000 */
.L_x_3263:
        /* <DEDUP_REMOVED lines=10> */
.L_x_3267:
[----:B------:R-:W2:Y:S01]  /*03a0*/  LD.E.64 R2, desc[UR6][R24.64+0x108] ;  /* 0x0001080618027980 */ /* 0x000ea2000c101b00 */
[----:B------:R-:W-:Y:S01]  /*03b0*/  BSSY B0, `(.L_x_3269) ;  /* 0x0000006000007945 */ /* 0x000fe20003800000 */
[----:B------:R-:W-:Y:S01]  /*03c0*/  IMAD.MOV.U32 R0, RZ, RZ, RZ ;  /* 0x000000ffff007224 */ /* 0x000fe200078e00ff */
[----:B--2---:R-:W-:-:S04]  /*03d0*/  ISETP.NE.U32.AND P0, PT, R2, RZ, PT ;  /* 0x000000ff0200720c */ /* 0x004fc80003f05070 */
[----:B------:R-:W-:-:S13]  /*03e0*/  ISETP.NE.AND.EX P0, PT, R3, RZ, PT, P0 ;  /* 0x000000ff0300720c */ /* 0x000fda0003f05300 */
[----:B------:R-:W-:Y:S05]  /*03f0*/  @!P0 BRA `(.L_x_3270) ;  /* 0x0000000000048947 */ /* 0x000fea0003800000 */
[----:B------:R2:W5:Y:S02]  /*0400*/  LD.E R0, desc[UR6][R24.64+0xbc] ;  /* 0x0000bc0618007980 */ /* 0x000564000c101900 */
.L_x_3270:
[----:B------:R-:W-:Y:S05]  /*0410*/  BSYNC B0 ;  /* 0x0000000000007941 */ /* 0x000fea0003800000 */
.L_x_3269:
[----:B-----5:R-:W-:Y:S02]  /*0420*/  IADD3 R237, R121, R0, RZ ;  /* 0x0000000079ed7210 */ /* 0x020fe40007ffe0ff */
.L_x_3268:
[----:B------:R-:W-:Y:S05]  /*0430*/  BSYNC B1 ;  /* 0x0000000000017941 */ /* 0x000fea0003800000 */
.L_x_3266:
[----:B------:R-:W4:Y:S01]  /*0440*/  S2R R37, SR_CTAID.X ;  /* 0x0000000000257919 */ /* 0x000f220000002500 */
[----:B------:R-:W-:Y:S01]  /*0450*/  MOV R28, 0x50 ;  /* 0x00000050001c7802 */ /* 0x000fe20000000f00 */
[----:B------:R-:W-:-:S03]  /*0460*/  IMAD.MOV.U32 R3, RZ, RZ, 0x0 ;  /* 0x00000000ff037424 */ /* 0x000fc600078e00ff */
[----:B------:R-:W-:Y:S01]  /*0470*/  MOV R2, R28 ;  /* 0x0000001c00027202 */ /* 0x000fe20000000f00 */
[----:B----4-:R-:W-:-:S05]  /*0480*/  IMAD.SHL.U32 R32, R37, 0x40, RZ ;  /* 0x0000004025207824 */ /* 0x010fca00078e00ff */
[----:B------:R-:W-:-:S13]  /*0490*/  ISETP.GT.AND P0, PT, R8, R32, PT ;  /* 0x000000200800720c */ /* 0x000fda0003f04270 */
[----:B-123--:R-:W-:Y:S05]  /*04a0*/  @!P0 RET.REL.NODEC R2 `(_ZN5flash24flash_fwd_splitkv_kernelI23Flash_fwd_kernel_traitsILi64ELi64ELi256ELi4ELb0ELb0EN7cutlass10bfloat16_tE19Flash_kernel_traitsILi64ELi64ELi256ELi4ES3_EELb1ELb0ELb1ELb0ELb0ELb1ELb0ELb1EEEvNS_16Flash_fwd_paramsE) ;  /* 0xfffffff802d48950 */ /* 0x00efea0003c3ffff */
        /* <DEDUP_REMOVED lines=87> */
.L_x_3273:
[----:B------:R-:W-:Y:S05]  /*0a20*/  BSYNC B0 ;  /* 0x0000000000007941 */ /* 0x000fea0003800000 */
.L_x_3272:
        /* <DEDUP_REMOVED lines=20> */
.L_x_3275:
[----:B------:R-:W-:Y:S05]  /*0b70*/  BSYNC B0 ;  /* 0x0000000000007941 */ /* 0x000fea0003800000 */
.L_x_3274:
        /* <DEDUP_REMOVED lines=13> */
.L_x_3277:
[----:B------:R-:W-:Y:S05]  /*0c50*/  BSYNC B0 ;  /* 0x0000000000007941 */ /* 0x000fea0003800000 */
.L_x_3276:
        /* <DEDUP_REMOVED lines=12> */
.L_x_3279:
[----:B------:R-:W-:Y:S05]  /*0d20*/  BSYNC B0 ;  /* 0x0000000000007941 */ /* 0x000fea0003800000 */
.L_x_3278:
[----:B---3--:R-:W-:Y:S01]  /*0d30*/  MOV R2, R28 ;  /* 0x0000001c00027202 */ /* 0x008fe20000000f00 */
[----:B------:R-:W-:Y:S01]  /*0d40*/  @!P6 ST.E desc[UR6][R14.64], R16 ;  /* 0x000000100e00e985 */ /* 0x000fe2000c101906 */
[----:B------:R-:W-:-:S03]  /*0d50*/  MOV R3, 0x0 ;  /* 0x0000000000037802 */ /* 0x000fc60000000f00 */
[----:B------:R-:W-:Y:S04]  /*0d60*/  @!P5 ST.E desc[UR6][R14.64+0x40], R13 ;  /* 0x0000400d0e00d985 */ /* 0x000fe8000c101906 */
[----:B------:R1:W-:Y:S02]  /*0d70*/  @!P4 ST.E desc[UR6][R14.64+0x80], R12 ;  /* 0x0000800c0e00c985 */ /* 0x0003e4000c101906 */
[----:B-12--5:R-:W-:Y:S05]  /*0d80*/  @P3 RET.REL.NODEC R2 `(_ZN5flash24flash_fwd_splitkv_kernelI23Flash_fwd_kernel_traitsILi64ELi64ELi256ELi4ELb0ELb0EN7cutlass10bfloat16_tE19Flash_kernel_traitsILi64ELi64ELi256ELi4ES3_EELb1ELb0ELb1ELb0ELb0ELb1ELb0ELb1EEEvNS_16Flash_fwd_paramsE) ;  /* 0xfffffff0029c3950 */ /* 0x026fea0003c3ffff */
[----:B------:R-:W-:Y:S02]  /*0d90*/  MOV R0, 0x7f800000 ;  /* 0x7f80000000007802 */ /* 0x000fe40000000f00 */
[----:B------:R-:W-:Y:S02]  /*0da0*/  MOV R2, R28 ;  /* 0x0000001c00027202 */ /* 0x000fe40000000f00 */
[----:B------:R-:W-:Y:S01]  /*0db0*/  MOV R3, 0x0 ;  /* 0x0000000000037802 */ /* 0x000fe20000000f00 */
[----:B------:R1:W-:Y:S03]  /*0dc0*/  ST.E desc[UR6][R14.64+0xc0], R0 ;  /* 0x0000c0000e007985 */ /* 0x0003e6000c101906 */
[----:B-1----:R-:W-:Y:S05]  /*0dd0*/  RET.REL.NODEC R2 `(_ZN5flash24flash_fwd_splitkv_kernelI23Flash_fwd_kernel_traitsILi64ELi64ELi256ELi4ELb0ELb0EN7cutlass10bfloat16_tE19Flash_kernel_traitsILi64ELi64ELi256ELi4ES3_EELb1ELb0ELb1ELb0ELb0ELb1ELb0ELb1EEEvNS_16Flash_fwd_paramsE) ;  /* 0xfffffff002887950 */ /* 0x002fea0003c3ffff */
.L_x_3271:
        /* <DEDUP_REMOVED lines=23> */
[----:B------:R-:W-:-:S03]  /*0f50*/  ISETP.NE.U32.AND P0, PT, R8, RZ, PT ;  /* 0x000000ff0800720c */ /* 0x000fc60003f05070 */
[----:B------:R1:W-:Y:S01]  /*0f60*/  STL.64 [R1], R8 ;  /* 0x0000000801007387 */ /* 0x0003e20000100a00 */
        /* <DEDUP_REMOVED lines=8> */
[----:B------:R-:W5:Y:S01]  /*0ff0*/  LD.E.64 R26, desc[UR6][R24.64+0x58] ;  /* 0x00005806181a7980 */ /* 0x000f62000c101b00 */
[----:B---3--:R-:W-:-:S04]  /*1000*/  IABS R4, R13 ;  /* 0x0000000d00047213 */ /* 0x008fc80000000000 */
[----:B------:R-:W3:Y:S08]  /*1010*/  I2F.RP R2, R4 ;  /* 0x0000000400027306 */ /* 0x000ef00000209400 */
[----:B---3--:R-:W3:Y:S02]  /*1020*/  MUFU.RCP R2, R2 ;  /* 0x0000000200027308 */ /* 0x008ee40000001000 */
[----:B---3--:R-:W-:-:S06]  /*1030*/  VIADD R2, R2, 0xffffffe ;  /* 0x0ffffffe02027836 */ /* 0x008fcc0000000000 */
[----:B------:R-:W3:Y:S01]  /*1040*/  F2I.FTZ.U32.TRUNC.NTZ R3, R2 ;  /* 0x0000000200037305 */ /* 0x000ee2000021f000 */
[----:B------:R-:W-:Y:S01]  /*1050*/  IABS R6, R13 ;  /* 0x0000000d00067213 */ /* 0x000fe20000000000 */
[----:B---3--:R-:W-:Y:S01]  /*1060*/  IMAD.MOV R0, RZ, RZ, -R3 ;  /* 0x000000ffff007224 */ /* 0x008fe200078e0a03 */
        /* <DEDUP_REMOVED lines=21> */
[----:B------:R-:W-:Y:S02]  /*11c0*/  IMAD.WIDE R2, R5, 0x4, R8 ;  /* 0x0000000405027825 */ /* 0x000fe400078e0208 */
[----:B-1----:R-:W3:Y:S04]  /*11d0*/  LD.E.64 R8, desc[UR6][R24.64+0x28] ;  /* 0x0000280618087980 */ /* 0x002ee8000c101b00 */
        /* <DEDUP_REMOVED lines=28> */
[----:B------:R-:W-:Y:S01]  /*13a0*/  SHF.R.S32.HI R28, RZ, 0x1f, R0 ;  /* 0x0000001fff1c7819 */ /* 0x000fe20000011400 */
[----:B--2---:R1:W-:Y:S02]  /*13b0*/  STL.64 [R1+0x18], R18 ;  /* 0x0000181201007387 */ /* 0x0043e40000100a00 */
[----:B-1----:R-:W-:Y:S02]  /*13c0*/  MOV R18, R0 ;  /* 0x0000000000127202 */ /* 0x002fe40000000f00 */
[----:B---3--:R-:W-:Y:S01]  /*13d0*/  SHF.R.S32.HI R16, RZ, 0x1f, R12 ;  /* 0x0000001fff107819 */ /* 0x008fe2000001140c */
[----:B------:R-:W-:Y:S02]  /*13e0*/  IMAD R3, R7, R12, RZ ;  /* 0x0000000c07037224 */ /* 0x000fe400078e02ff */
[----:B------:R-:W-:Y:S02]  /*13f0*/  IMAD R7, R13, R5, R20 ;  /* 0x000000050d077224 */ /* 0x000fe400078e0214 */
[----:B------:R-:W-:-:S02]  /*1400*/  IMAD R3, R6, R16, R3 ;  /* 0x0000001006037224 */ /* 0x000fc400078e0203 */
        /* <DEDUP_REMOVED lines=19> */
.L_x_3281:
[----:B------:R-:W1:Y:S01]  /*1540*/  LD.E R11, desc[UR6][R24.64+0x68] ;  /* 0x00006806180b7980 */ /* 0x000e62000c101900 */
[----:B------:R-:W-:-:S03]  /*1550*/  ISETP.NE.AND P3, PT, R21, -0x1, PT ;  /* 0xffffffff1500780c */ /* 0x000fc60003f65270 */
[----:B------:R-:W3:Y:S04]  /*1560*/  LD.E.64 R2, desc[UR6][R24.64+0x40] ;  /* 0x0000400618027980 */ /* 0x000ee8000c101b00 */
[----:B------:R-:W4:Y:S04]  /*1570*/  LD.E.64 R192, desc[UR6][R24.64+0x38] ;  /* 0x0000380618c07980 */ /* 0x000f28000c101b00 */
        /* <DEDUP_REMOVED lines=8> */
[----:B-1----:R-:W-:Y:S01]  /*1600*/  IABS R8, R11 ;  /* 0x0000000b00087213 */ /* 0x002fe20000000000 */
[----:B---3--:R1:W-:Y:S01]  /*1610*/  STL.64 [R1+0x18], R2 ;  /* 0x0000180201007387 */ /* 0x0083e20000100a00 */
[----:B------:R-:W-:Y:S02]  /*1620*/  IMAD.MOV.U32 R22, RZ, RZ, R2 ;  /* 0x000000ffff167224 */ /* 0x000fe400078e0002 */
[----:B-1----:R-:W1:Y:S08]  /*1630*/  I2F.RP R2, R8 ;  /* 0x0000000800027306 */ /* 0x002e700000209400 */
[----:B-1----:R-:W1:Y:S01]  /*1640*/  MUFU.RCP R2, R2 ;  /* 0x0000000200027308 */ /* 0x002e620000001000 */
[----:B------:R-:W-:-:S02]  /*1650*/  MOV R23, R3 ;  /* 0x0000000300177202 */ /* 0x000fc40000000f00 */
[----:B-1----:R-:W-:-:S05]  /*1660*/  IADD3 R2, R2, 0xffffffe, RZ ;  /* 0x0ffffffe02027810 */ /* 0x002fca0007ffe0ff */
        /* <DEDUP_REMOVED lines=11> */
[----:B----4-:R-:W-:-:S03]  /*1720*/  @!P3 IMAD R2, R193, R10, RZ ;  /* 0x0000000ac102b224 */ /* 0x010fc600078e02ff */
[----:B------:R-:W-:Y:S01]  /*1730*/  ISETP.GT.U32.AND P0, PT, R8, R0, PT ;  /* 0x000000000800720c */ /* 0x000fe20003f04070 */
[----:B------:R-:W-:Y:S02]  /*1740*/  @!P3 IMAD R5, R5, R192, R2 ;  /* 0x000000c00505b224 */ /* 0x000fe400078e0202 */
[----:B------:R-:W-:Y:S01]  /*1750*/  @!P3 IMAD.WIDE.U32 R2, R192, R10, RZ ;  /* 0x0000000ac002b225 */ /* 0x000fe200078e00ff */
[----:B------:R-:W-:-:S03]  /*1760*/  @P3 IADD3 R4, R10, R21, RZ ;  /* 0x000000150a043210 */ /* 0x000fc60007ffe0ff */
[----:B------:R-:W-:Y:S02]  /*1770*/  @!P3 IMAD.IADD R3, R3, 0x1, R5 ;  /* 0x000000010303b824 */ /* 0x000fe400078e0205 */
[----:B--2---:R-:W-:Y:S02]  /*1780*/  @!P3 IMAD R7, R7, R12, RZ ;  /* 0x0000000c0707b224 */ /* 0x004fe400078e02ff */
        /* <DEDUP_REMOVED lines=48> */
[----:B------:R-:W-:Y:S02]  /*1a90*/  MOV R18, R0 ;  /* 0x0000000000127202 */ /* 0x000fe40000000f00 */
.L_x_3282:
[----:B------:R-:W-:Y:S05]  /*1aa0*/  BSYNC B0 ;  /* 0x0000000000007941 */ /* 0x000fea0003800000 */
.L_x_3280:
        /* <DEDUP_REMOVED lines=8> */
[----:B------:R-:W4:Y:S04]  /*1b30*/  LD.E R40, desc[UR6][R24.64+0xc0] ;  /* 0x0000c00618287980 */ /* 0x000f28000c101900 */
[----:B------:R1:W5:Y:S04]  /*1b40*/  @P4 LD.E R29, desc[UR6][R30.64] ;  /* 0x000000061e1d4980 */ /* 0x000368000c101900 */
        /* <DEDUP_REMOVED lines=13> */
[----:B------:R-:W-:-:S02]  /*1c20*/  LEA.HI R248, R30, R36, RZ, 0x4 ;  /* 0x000000241ef87211 */ /* 0x000fc400078f20ff */
[----:B------:R-:W-:Y:S02]  /*1c30*/  SHF.R.S32.HI R219, RZ, 0x1f, R38 ;  /* 0x0000001fffdb7819 */ /* 0x000fe40000011426 */
        /* <DEDUP_REMOVED lines=33> */
[----:B------:R-:W-:Y:S01]  /*1e50*/  IADD3 R2, P0, R134, R19, RZ ;  /* 0x0000001386027210 */ /* 0x000fe20007f1e0ff */
[----:B------:R-:W-:Y:S02]  /*1e60*/  IMAD.X R5, R135, 0x1, R3, P1 ;  /* 0x0000000187057824 */ /* 0x000fe400008e0603 */
[----:B------:R-:W-:Y:S01]  /*1e70*/  IMAD R14, R13, R38, RZ ;  /* 0x000000260d0e7224 */ /* 0x000fe200078e02ff */
[----:B------:R-:W-:Y:S01]  /*1e80*/  IADD3.X R3, R135, R21, RZ, P0, !PT ;  /* 0x0000001587037210 */ /* 0x000fe200007fe4ff */
[-C--:B------:R-:W-:Y:S01]  /*1e90*/  IMAD R9, R193, R82.reuse, RZ ;  /* 0x00000052c1097224 */ /* 0x080fe200078e02ff */
[----:B------:R-:W-:Y:S01]  /*1ea0*/  LOP3.LUT R0, R248, 0xfffffff0, RZ, 0xc0, !PT ;  /* 0xfffffff0f8007812 */ /* 0x000fe200078ec0ff */
[----:B------:R-:W-:Y:S02]  /*1eb0*/  IMAD R8, R34, R82, RZ ;  /* 0x0000005222087224 */ /* 0x000fe400078e02ff */
[----:B------:R-:W-:-:S02]  /*1ec0*/  IMAD R14, R12, R219, R14 ;  /* 0x000000db0c0e7224 */ /* 0x000fc400078e020e */
[----:B------:R-:W-:-:S04]  /*1ed0*/  IMAD.WIDE.U32 R6, R38, R12, R4 ;  /* 0x0000000c26067225 */ /* 0x000fc800078e0004 */
[-C--:B------:R-:W-:Y:S02]  /*1ee0*/  IMAD R12, R83, R192.reuse, R9 ;  /* 0x000000c0530c7224 */ /* 0x080fe400078e0209 */
[----:B------:R-:W-:-:S04]  /*1ef0*/  IMAD.WIDE.U32 R2, R82, R192, R2 ;  /* 0x000000c052027225 */ /* 0x000fc800078e0002 */
[-C--:B------:R-:W-:Y:S02]  /*1f00*/  IMAD R13, R83, R32.reuse, R8 ;  /* 0x00000020530d7224 */ /* 0x080fe400078e0208 */
[----:B------:R-:W-:Y:S01]  /*1f10*/  IMAD.WIDE.U32 R4, R82, R32, R10 ;  /* 0x0000002052047225 */ /* 0x000fe200078e000a */
[----:B------:R-:W-:-:S03]  /*1f20*/  LEA R252, P1, R2, R16, 0x1 ;  /* 0x0000001002fc7211 */ /* 0x000fc600078208ff */
[----:B------:R-:W-:Y:S02]  /*1f30*/  IMAD.IADD R0, R36, 0x1, -R0 ;  /* 0x0000000124007824 */ /* 0x000fe400078e0a00 */
[----:B------:R-:W-:Y:S01]  /*1f40*/  IMAD.IADD R10, R3, 0x1, R12 ;  /* 0x00000001030a7824 */ /* 0x000fe200078e020c */
[----:B------:R-:W-:Y:S02]  /*1f50*/  IADD3 R5, R5, R13, RZ ;  /* 0x0000000d05057210 */ /* 0x000fe40007ffe0ff */
[----:B------:R-:W-:Y:S01]  /*1f60*/  LEA R251, P0, R4, R22, 0x1 ;  /* 0x0000001604fb7211 */ /* 0x000fe200078008ff */
[----:B------:R-:W-:Y:S01]  /*1f70*/  IMAD.WIDE R8, R37, 0x40, R82 ;  /* 0x0000004025087825 */ /* 0x000fe200078e0252 */
[----:B------:R-:W-:Y:S02]  /*1f80*/  SHF.R.S32.HI R15, RZ, 0x1f, R0 ;  /* 0x0000001fff0f7819 */ /* 0x000fe40000011400 */
[----:B------:R-:W-:Y:S01]  /*1f90*/  LEA.HI.X R250, R2, R17, R10, 0x1, P1 ;  /* 0x0000001102fa7211 */ /* 0x000fe200008f0c0a */
[----:B------:R-:W-:Y:S01]  /*1fa0*/  IMAD.IADD R3, R7, 0x1, R14 ;  /* 0x0000000107037824 */ /* 0x000fe200078e020e */
[----:B------:R-:W-:Y:S01]  /*1fb0*/  LEA.HI.X R249, R4, R23, R5, 0x1, P0 ;  /* 0x0000001704f97211 */ /* 0x000fe200000f0c05 */
[----:B------:R-:W-:Y:S01]  /*1fc0*/  IMAD.MOV.U32 R2, RZ, RZ, R6 ;  /* 0x000000ffff027224 */ /* 0x000fe200078e0006 */
[----:B------:R-:W-:-:S02]  /*1fd0*/  SHF.R.S32.HI R4, RZ, 0x1f, R121 ;  /* 0x0000001fff047819 */ /* 0x000fc40000011479 */
[----:B------:R-:W-:Y:S01]  /*1fe0*/  LEA.HI R247, R15, R0, RZ, 0x3 ;  /* 0x000000000ff77211 */ /* 0x000fe200078f18ff */
[----:B------:R-:W-:Y:S01]  /*1ff0*/  IMAD.WIDE.U32 R214, R8, R170, R2 ;  /* 0x000000aa08d67225 */ /* 0x000fe200078e0002 */
[----:B------:R-:W-:Y:S02]  /*2000*/  LEA.HI R2, R4, R121, RZ, 0x8 ;  /* 0x0000007904027211 */ /* 0x000fe400078f40ff */
[----:B------:R-:W-:Y:S02]  /*2010*/  LOP3.LUT R11, R247, 0xfffffff8, RZ, 0xc0, !PT ;  /* 0xfffffff8f70b7812 */ /* 0x000fe400078ec0ff */
[----:B------:R-:W-:Y:S01]  /*2020*/  SHF.R.S32.HI R2, RZ, 0x8, R2 ;  /* 0x00000008ff027819 */ /* 0x000fe20000011402 */
[----:B------:R1:W-:Y:S02]  /*2030*/  STL [R1+0x8], R40 ;  /* 0x0000082801007387 */ /* 0x0003e40000100800 */
[----:B------:R-:W-:Y:S01]  /*2040*/  IMAD.IADD R246, R0, 0x1, -R11 ;  /* 0x0000000100f67824 */ /* 0x000fe200078e0a0b */
[----:B------:R-:W-:-:S04]  /*2050*/  VIMNMX R120, RZ, R2, !PT ;  /* 0x00000002ff787248 */ /* 0x000fc80007fe0100 */
[----:B------:R-:W-:Y:S02]  /*2060*/  R2P PR, R246, 0x6 ;  /* 0x00000006f6007804 */ /* 0x000fe40000000000 */
[----:B------:R-:W-:Y:S01]  /*2070*/  ISETP.GT.AND P0, PT, R33, R120, PT ;  /* 0x000000782100720c */ /* 0x000fe20003f04270 */
[----:B------:R-:W-:Y:S01]  /*2080*/  IMAD R0, R9, R170, RZ ;  /* 0x000000aa09007224 */ /* 0x000fe200078e02ff */
[----:B------:R-:W-:-:S03]  /*2090*/  LEA.HI R3, R30, R36, RZ, 0x5 ;  /* 0x000000241e037211 */ /* 0x000fc600078f28ff */
[----:B------:R-:W-:Y:S01]  /*20a0*/  IMAD R5, R8, R171, R0 ;  /* 0x000000ab08057224 */ /* 0x000fe200078e0200 */
[----:B------:R-:W-:Y:S02]  /*20b0*/  LOP3.LUT R2, R3, 0xffffffe0, RZ, 0xc0, !PT ;  /* 0xffffffe003027812 */ /* 0x000fe400078ec0ff */
[----:B------:R-:W-:Y:S01]  /*20c0*/  MOV R0, 0x10 ;  /* 0x0000001000007802 */ /* 0x000fe20000000f00 */
[----:B------:R-:W-:Y:S01]  /*20d0*/  @!P4 IMAD.MOV.U32 R29, RZ, RZ, RZ ;  /* 0x000000ffff1dc224 */ /* 0x000fe200078e00ff */
[----:B------:R-:W-:Y:S01]  /*20e0*/  SHF.L.U64.HI R238, R32, 0x4, R34 ;  /* 0x0000000420ee7819 */ /* 0x000fe20000010222 */
[----:B------:R-:W-:Y:S01]  /*20f0*/  IMAD.IADD R2, R36, 0x1, -R2 ;  /* 0x0000000124027824 */ /* 0x000fe200078e0a02 */
[----:B------:R-:W-:Y:S01]  /*2100*/  SHF.L.U32 R236, R32, 0x4, RZ ;  /* 0x0000000420ec7819 */ /* 0x000fe200000006ff */
[----:B------:R-:W-:Y:S01]  /*2110*/  IMAD.IADD R217, R215, 0x1, R5 ;  /* 0x00000001d7d97824 */ /* 0x000fe200078e0205 */
[----:B------:R-:W-:Y:S02]  /*2120*/  SHF.R.S32.HI R3, RZ, 0x5, R3 ;  /* 0x00000005ff037819 */ /* 0x000fe40000011403 */
[----:B------:R-:W-:-:S02]  /*2130*/  SHF.L.U32 R30, R213, 0x2, RZ ;  /* 0x00000002d51e7819 */ /* 0x000fc400000006ff */
[----:B------:R-:W-:Y:S02]  /*2140*/  SEL R189, R0, 0xfffffff0, !P1 ;  /* 0xfffffff000bd7807 */ /* 0x000fe40004800000 */
[----:B------:R-:W-:Y:S01]  /*2150*/  SEL R190, R190, 0xffffffe0, !P2 ;  /* 0xffffffe0bebe7807 */ /* 0x000fe20005000000 */
[----:B-1----:R-:W-:Y:S06]  /*2160*/  @!P0 BRA `(.L_x_3283) ;  /* 0x000000d800388947 */ /* 0x002fec0003800000 */
        /* <DEDUP_REMOVED lines=234> */
.L_x_3387:
[----:B------:R-:W-:Y:S01]  /*3010*/  LOP3.LUT R64, R64, 0xfffffeff, RZ, 0xc0, !PT ;  /* 0xfffffeff40407812 */ /* 0x000fe200078ec0ff */
[----:B------:R-:W2:Y:S01]  /*3020*/  LDL R0, [R1+0x8] ;  /* 0x0000080001007983 */ /* 0x000ea20000100800 */
        /* <DEDUP_REMOVED lines=18> */
[----:B---34-:R-:W-:Y:S01]  /*3150*/  @!P4 LEA R10, P2, R236, R74, 0x1 ;  /* 0x0000004aec0ac211 */ /* 0x018fe200078408ff */
        /* <DEDUP_REMOVED lines=267> */
.L_x_3288:
[----:B------:R-:W-:Y:S05]  /*4210*/  BSYNC B0 ;  /* 0x0000000000007941 */ /* 0x000fea0003800000 */
.L_x_3287:
        /* <DEDUP_REMOVED lines=57> */
.L_x_3290:
[----:B------:R-:W-:Y:S05]  /*45b0*/  BSYNC B0 ;  /* 0x0000000000007941 */ /* 0x000fea0003800000 */
.L_x_3289:
        /* <DEDUP_REMOVED lines=60> */
.L_x_3292:
[----:B------:R-:W-:Y:S05]  /*4980*/  BSYNC B0 ;  /* 0x0000000000007941 */ /* 0x000fea0003800000 */
.L_x_3291:
        /* <DEDUP_REMOVED lines=67> */
.L_x_3294:
[----:B------:R-:W-:Y:S05]  /*4dc0*/  BSYNC B0 ;  /* 0x0000000000007941 */ /* 0x000fea0003800000 */
.L_x_3293:
        /* <DEDUP_REMOVED lines=60> */
.L_x_3296:
[----:B------:R-:W-:Y:S05]  /*5190*/  BSYNC B0 ;  /* 0x0000000000007941 */ /* 0x000fea0003800000 */
.L_x_3295:
        /* <DEDUP_REMOVED lines=67> */
.L_x_3298:
[----:B------:R-:W-:Y:S05]  /*55d0*/  BSYNC B0 ;  /* 0x0000000000007941 */ /* 0x000fea0003800000 */
.L_x_3297:
        /* <DEDUP_REMOVED lines=67> */
.L_x_3300:
[----:B------:R-:W-:Y:S05]  /*5a10*/  BSYNC B0 ;  /* 0x0000000000007941 */ /* 0x000fea0003800000 */
.L_x_3299:
        /* <DEDUP_REMOVED lines=67> */
.L_x_3302:
[----:B------:R-:W-:Y:S05]  /*5e50*/  BSYNC B0 ;  /* 0x0000000000007941 */ /* 0x000fea0003800000 */
.L_x_3301:
        /* <DEDUP_REMOVED lines=61> */
.L_x_3304:
[----:B------:R-:W-:Y:S05]  /*6230*/  BSYNC B0 ;  /* 0x0000000000007941 */ /* 0x000fea0003800000 */
.L_x_3303:
        /* <DEDUP_REMOVED lines=67> */
.L_x_3306:
[----:B------:R-:W-:Y:S05]  /*6670*/  BSYNC B0 ;  /* 0x0000000000007941 */ /* 0x000fea0003800000 */
.L_x_3305:
        /* <DEDUP_REMOVED lines=65> */
.L_x_3308:
[----:B------:R-:W-:Y:S05]  /*6a90*/  BSYNC B0 ;  /* 0x0000000000007941 */ /* 0x000fea0003800000 */
.L_x_3307:
        /* <DEDUP_REMOVED lines=76> */
.L_x_3310:
[----:B------:R-:W-:Y:S05]  /*6f60*/  BSYNC B0 ;  /* 0x0000000000007941 */ /* 0x000fea0003800000 */
.L_x_3309:
        /* <DEDUP_REMOVED lines=64> */
.L_x_3312:
[----:B------:R-:W-:Y:S05]  /*7370*/  BSYNC B0 ;  /* 0x0000000000007941 */ /* 0x000fea0003800000 */
.L_x_3311:
        /* <DEDUP_REMOVED lines=64> */
.L_x_3314:
[----:B------:R-:W-:Y:S05]  /*7780*/  BSYNC B0 ;  /* 0x0000000000007941 */ /* 0x000fea0003800000 */
.L_x_3313:
        /* <DEDUP_REMOVED lines=64> */
.L_x_3316:
[----:B------:R-:W-:Y:S05]  /*7b90*/  BSYNC B0 ;  /* 0x0000000000007941 */ /* 0x000fea0003800000 */
.L_x_3315:
        /* <DEDUP_REMOVED lines=64> */
.L_x_3318:
[----:B------:R-:W-:Y:S05]  /*7fa0*/  BSYNC B0 ;  /* 0x0000000000007941 */ /* 0x000fea0003800000 */
.L_x_3317:
        /* <DEDUP_REMOVED lines=11> */
.L_x_3286:
        /* <DEDUP_REMOVED lines=96> */
.L_x_3323:
[----:B------:R-:W-:Y:S05]  /*8660*/  BSYNC B0 ;  /* 0x0000000000007941 */ /* 0x000fea0003800000 */
.L_x_3322:
[----:B-----5:R2:W-:Y:S02]  /*8670*/  ST.E.128 desc[UR6][R34.64], R8 ;  /* 0x0000000822007985 */ /* 0x0205e4000c101d06 */
.L_x_3321:
[----:B------:R-:W-:Y:S05]  /*8680*/  BSYNC B1 ;  /* 0x0000000000017941 */ /* 0x000fea0003800000 */
.L_x_3320:
        /* <DEDUP_REMOVED lines=95> */
.L_x_3327:
[----:B------:R-:W-:Y:S05]  /*8c80*/  BSYNC B0 ;  /* 0x0000000000007941 */ /* 0x000fea0003800000 */
.L_x_3326:
[----:B-----5:R3:W-:Y:S02]  /*8c90*/  ST.E.128 desc[UR6][R34.64], R8 ;  /* 0x0000000822007985 */ /* 0x0207e4000c101d06 */
.L_x_3325:
[----:B------:R-:W-:Y:S05]  /*8ca0*/  BSYNC B1 ;  /* 0x0000000000017941 */ /* 0x000fea0003800000 */
.L_x_3324:
        /* <DEDUP_REMOVED lines=95> */
.L_x_3331:
[----:B------:R-:W-:Y:S05]  /*92a0*/  BSYNC B0 ;  /* 0x0000000000007941 */ /* 0x000fea0003800000 */
.L_x_3330:
[----:B-----5:R4:W-:Y:S02]  /*92b0*/  ST.E.128 desc[UR6][R34.64], R8 ;  /* 0x0000000822007985 */ /* 0x0209e4000c101d06 */
.L_x_3329:
[----:B------:R-:W-:Y:S05]  /*92c0*/  BSYNC B1 ;  /* 0x0000000000017941 */ /* 0x000fea0003800000 */
.L_x_3328:
        /* <DEDUP_REMOVED lines=102> */
.L_x_3335:
[----:B------:R-:W-:Y:S05]  /*9930*/  BSYNC B0 ;  /* 0x0000000000007941 */ /* 0x000fea0003800000 */
.L_x_3334:
[----:B-----5:R2:W-:Y:S02]  /*9940*/  ST.E.128 desc[UR6][R34.64], R8 ;  /* 0x0000000822007985 */ /* 0x0205e4000c101d06 */
.L_x_3333:
[----:B------:R-:W-:Y:S05]  /*9950*/  BSYNC B1 ;  /* 0x0000000000017941 */ /* 0x000fea0003800000 */
.L_x_3332:
        /* <DEDUP_REMOVED lines=95> */
.L_x_3339:
[----:B------:R-:W-:Y:S05]  /*9f50*/  BSYNC B0 ;  /* 0x0000000000007941 */ /* 0x000fea0003800000 */
.L_x_3338:
[----:B-----5:R2:W-:Y:S02]  /*9f60*/  ST.E.128 desc[UR6][R34.64], R8 ;  /* 0x0000000822007985 */ /* 0x0205e4000c101d06 */
.L_x_3337:
[----:B------:R-:W-:Y:S05]  /*9f70*/  BSYNC B1 ;  /* 0x0000000000017941 */ /* 0x000fea0003800000 */
.L_x_3336:
        /* <DEDUP_REMOVED lines=102> */
.L_x_3343:
[----:B------:R-:W-:Y:S05]  /*a5e0*/  BSYNC B0 ;  /* 0x0000000000007941 */ /* 0x000fea0003800000 */
.L_x_3342:
[----:B-----5:R2:W-:Y:S02]  /*a5f0*/  ST.E.128 desc[UR6][R34.64], R8 ;  /* 0x0000000822007985 */ /* 0x0205e4000c101d06 */
.L_x_3341:
[----:B------:R-:W-:Y:S05]  /*a600*/  BSYNC B1 ;  /* 0x0000000000017941 */ /* 0x000fea0003800000 */
.L_x_3340:
        /* <DEDUP_REMOVED lines=102> */
.L_x_3347:
[----:B------:R-:W-:Y:S05]  /*ac70*/  BSYNC B0 ;  /* 0x0000000000007941 */ /* 0x000fea0003800000 */
.L_x_3346:
[----:B-----5:R2:W-:Y:S02]  /*ac80*/  ST.E.128 desc[UR6][R34.64], R8 ;  /* 0x0000000822007985 */ /* 0x0205e4000c101d06 */
.L_x_3345:
[----:B------:R-:W-:Y:S05]  /*ac90*/  BSYNC B1 ;  /* 0x0000000000017941 */ /* 0x000fea0003800000 */
.L_x_3344:
        /* <DEDUP_REMOVED lines=102> */
.L_x_3351:
[----:B------:R-:W-:Y:S05]  /*b300*/  BSYNC B0 ;  /* 0x0000000000007941 */ /* 0x000fea0003800000 */
.L_x_3350:
[----:B-----5:R2:W-:Y:S02]  /*b310*/  ST.E.128 desc[UR6][R34.64], R8 ;  /* 0x0000000822007985 */ /* 0x0205e4000c101d06 */
.L_x_3349:
[----:B------:R-:W-:Y:S05]  /*b320*/  BSYNC B1 ;  /* 0x0000000000017941 */ /* 0x000fea0003800000 */
.L_x_3348:
        /* <DEDUP_REMOVED lines=95> */
.L_x_3355:
[----:B------:R-:W-:Y:S05]  /*b920*/  BSYNC B0 ;  /* 0x0000000000007941 */ /* 0x000fea0003800000 */
.L_x_3354:
[----:B-----5:R2:W-:Y:S02]  /*b930*/  ST.E.128 desc[UR6][R34.64], R8 ;  /* 0x0000000822007985 */ /* 0x0205e4000c101d06 */
.L_x_3353:
[----:B------:R-:W-:Y:S05]  /*b940*/  BSYNC B1 ;  /* 0x0000000000017941 */ /* 0x000fea0003800000 */
.L_x_3352:
        /* <DEDUP_REMOVED lines=102> */
.L_x_3359:
[----:B------:R-:W-:Y:S05]  /*bfb0*/  BSYNC B0 ;  /* 0x0000000000007941 */ /* 0x000fea0003800000 */
.L_x_3358:
[----:B-----5:R2:W-:Y:S02]  /*bfc0*/  ST.E.128 desc[UR6][R34.64], R8 ;  /* 0x0000000822007985 */ /* 0x0205e4000c101d06 */
.L_x_3357:
[----:B------:R-:W-:Y:S05]  /*bfd0*/  BSYNC B1 ;  /* 0x0000000000017941 */ /* 0x000fea0003800000 */
.L_x_3356:
        /* <DEDUP_REMOVED lines=102> */
.L_x_3363:
[----:B------:R-:W-:Y:S05]  /*c640*/  BSYNC B0 ;  /* 0x0000000000007941 */ /* 0x000fea0003800000 */
.L_x_3362:
[----:B-----5:R2:W-:Y:S02]  /*c650*/  ST.E.128 desc[UR6][R34.64], R8 ;  /* 0x0000000822007985 */ /* 0x0205e4000c101d06 */
.L_x_3361:
[----:B------:R-:W-:Y:S05]  /*c660*/  BSYNC B1 ;  /* 0x0000000000017941 */ /* 0x000fea0003800000 */
.L_x_3360:
        /* <DEDUP_REMOVED lines=102> */
.L_x_3367:
[----:B------:R-:W-:Y:S05]  /*ccd0*/  BSYNC B0 ;  /* 0x0000000000007941 */ /* 0x000fea0003800000 */
.L_x_3366:
[----:B-----5:R2:W-:Y:S02]  /*cce0*/  ST.E.128 desc[UR6][R34.64], R8 ;  /* 0x0000000822007985 */ /* 0x0205e4000c101d06 */
.L_x_3365:
[----:B------:R-:W-:Y:S05]  /*ccf0*/  BSYNC B1 ;  /* 0x0000000000017941 */ /* 0x000fea0003800000 */
.L_x_3364:
        /* <DEDUP_REMOVED lines=102> */
.L_x_3371:
[----:B------:R-:W-:Y:S05]  /*d360*/  BSYNC B0 ;  /* 0x0000000000007941 */ /* 0x000fea0003800000 */
.L_x_3370:
[----:B-----5:R2:W-:Y:S02]  /*d370*/  ST.E.128 desc[UR6][R34.64], R8 ;  /* 0x0000000822007985 */ /* 0x0205e4000c101d06 */
.L_x_3369:
[----:B------:R-:W-:Y:S05]  /*d380*/  BSYNC B1 ;  /* 0x0000000000017941 */ /* 0x000fea0003800000 */
.L_x_3368:
        /* <DEDUP_REMOVED lines=102> */
.L_x_3375:
[----:B------:R-:W-:Y:S05]  /*d9f0*/  BSYNC B0 ;  /* 0x0000000000007941 */ /* 0x000fea0003800000 */
.L_x_3374:
[----:B-----5:R2:W-:Y:S02]  /*da00*/  ST.E.128 desc[UR6][R34.64], R8 ;  /* 0x0000000822007985 */ /* 0x0205e4000c101d06 */
.L_x_3373:
[----:B------:R-:W-:Y:S05]  /*da10*/  BSYNC B1 ;  /* 0x0000000000017941 */ /* 0x000fea0003800000 */
.L_x_3372:
        /* <DEDUP_REMOVED lines=102> */
.L_x_3379:
[----:B------:R-:W-:Y:S05]  /*e080*/  BSYNC B0 ;  /* 0x0000000000007941 */ /* 0x000fea0003800000 */
.L_x_3378:
[----:B-----5:R2:W-:Y:S02]  /*e090*/  ST.E.128 desc[UR6][R34.64], R8 ;  /* 0x0000000822007985 */ /* 0x0205e4000c101d06 */
.L_x_3377:
[----:B------:R-:W-:Y:S05]  /*e0a0*/  BSYNC B1 ;  /* 0x0000000000017941 */ /* 0x000fea0003800000 */
.L_x_3376:
        /* <DEDUP_REMOVED lines=101> */
.L_x_3383:
[----:B------:R-:W-:Y:S05]  /*e700*/  BSYNC B0 ;  /* 0x0000000000007941 */ /* 0x000fea0003800000 */
.L_x_3382:
[----:B-----5:R2:W-:Y:S02]  /*e710*/  ST.E.128 desc[UR6][R42.64], R8 ;  /* 0x000000082a007985 */ /* 0x0205e4000c101d06 */
.L_x_3381:
[----:B------:R-:W-:Y:S05]  /*e720*/  BSYNC B1 ;  /* 0x0000000000017941 */ /* 0x000fea0003800000 */
.L_x_3380:
        /* <DEDUP_REMOVED lines=11> */
.L_x_3285:
        /* <DEDUP_REMOVED lines=184> */
.L_x_3319:
[----:B------:R-:W-:Y:S05]  /*f360*/  BSYNC B2 ;  /* 0x0000000000027941 */ /* 0x000fea0003800000 */
.L_x_3284:
[----:B------:R-:W5:Y:S01]  /*f370*/  LDL.64 R12, [R1] ;  /* 0x00000000010c7983 */ /* 0x000f620000100a00 */
[----:B-1----:R-:W-:Y:S01]  /*f380*/  IMAD.MOV.U32 R2, RZ, RZ, R72 ;  /* 0x000000ffff027224 */ /* 0x002fe200078e0048 */
[----:B------:R-:W-:Y:S01]  /*f390*/  BSSY B0, `(.L_x_3384) ;  /* 0x0000067000007945 */ /* 0x000fe20003800000 */
[----:B------:R-:W-:Y:S01]  /*f3a0*/  IMAD.MOV.U32 R3, RZ, RZ, R71 ;  /* 0x000000ffff037224 */ /* 0x000fe200078e0047 */
[----:B------:R-:W2:Y:S01]  /*f3b0*/  LD.E R0, desc[UR6][R24.64+0x128] ;  /* 0x0001280618007980 */ /* 0x000ea2000c101900 */
[----:B-----5:R-:W-:Y:S04]  /*f3c0*/  ISETP.NE.U32.AND P1, PT, R12, RZ, PT ;  /* 0x000000ff0c00720c */ /* 0x020fe80003f25070 */
[----:B------:R-:W-:Y:S01]  /*f3d0*/  ISETP.NE.AND.EX P1, PT, R13, RZ, PT, P1 ;  /* 0x000000ff0d00720c */ /* 0x000fe20003f25310 */
[----:B--2---:R-:W-:Y:S05]  /*f3e0*/  IMAD.U32 R0, R0, -0x100, RZ ;  /* 0xffffff0000007824 */ /* 0x004fea00078e00ff */
[C---:B------:R-:W-:Y:S04]  /*f3f0*/  LEA R72, P0, R0.reuse, R2, 0x1 ;  /* 0x0000000200487211 */ /* 0x040fe800078008ff */
[----:B------:R-:W-:Y:S03]  /*f400*/  LEA.HI.X.SX32 R71, R0, R3, 0x1, P0 ;  /* 0x0000000300477211 */ /* 0x000fe600000f0eff */
[----:B------:R-:W-:Y:S06]  /*f410*/  @!P1 BRA `(.L_x_3385) ;  /* 0x0000000400489947 */ /* 0x000fec0003800000 */
[----:B------:R-:W-:Y:S04]  /*f420*/  IADD3 R0, R21, -0x1, RZ ;  /* 0xffffffff15007810 */ /* 0x000fe80007ffe0ff */
[----:B------:R-:W-:Y:S11]  /*f430*/  ISETP.GT.AND P0, PT, R0, R120, PT ;  /* 0x000000780000720c */ /* 0x000ff60003f04270 */
[----:B------:R-:W-:Y:S02]  /*f440*/  @!UPT UIADD3 URZ, URZ, URZ, URZ ;  /* 0x0000003f3f3ff290 */ /* 0x000fe4000fffe03f */
[----:B------:R-:W-:Y:S05]  /*f450*/  @!P0 BRA `(.L_x_3386) ;  /* 0x0000000400688947 */ /* 0x000fea0003800000 */
[----:B------:R-:W2:Y:S01]  /*f460*/  LD.E R3, desc[UR6][R24.64+0x170] ;  /* 0x0001700618037980 */ /* 0x000ea2000c101900 */
[----:B---34-:R-:W-:Y:S02]  /*f470*/  IABS R9, R20 ;  /* 0x0000001400097213 */ /* 0x018fe40000000000 */
[-C--:B--2---:R-:W-:Y:S02]  /*f480*/  IABS R5, R3.reuse ;  /* 0x0000000300057213 */ /* 0x084fe40000000000 */
        /* <DEDUP_REMOVED lines=44> */
[----:B------:R-:W-:Y:S01]  /*f750*/  IMAD.IADD R2, R2, 0x1, -R5 ;  /* 0x0000000102027824 */ /* 0x000fe200078e0a05 */
[----:B------:R-:W3:Y:S03]  /*f760*/  LD.E.64 R12, desc[UR6][R24.64+0x28] ;  /* 0x00002806180c7980 */ /* 0x000ee6000c101b00 */
[----:B------:R-:W-:Y:S03]  /*f770*/  IMAD R0, R2, R3, R0 ;  /* 0x0000000302007224 */ /* 0x000fe600078e0200 */
[----:B------:R-:W4:Y:S02]  /*f780*/  LD.E R4, desc[UR6][R8.64] ;  /* 0x0000000608047980 */ /* 0x000f24000c101900 */
[----:B------:R-:W-:Y:S02]  /*f790*/  SHF.R.S32.HI R14, RZ, 0x1f, R0 ;  /* 0x0000001fff0e7819 */ /* 0x000fe40000011400 */
[----:B------:R-:W4:Y:S04]  /*f7a0*/  LD.E R15, desc[UR6][R10.64] ;  /* 0x000000060a0f7980 */ /* 0x000f28000c101900 */
        /* <DEDUP_REMOVED lines=25> */
.L_x_3385:
[----:B------:R-:W-:Y:S01]  /*f940*/  MOV R5, R73 ;  /* 0x0000004900057202 */ /* 0x000fe20000000f00 */
[----:B---3--:R-:W2:Y:S01]  /*f950*/  LD.E R6, desc[UR6][R24.64+0x40] ;  /* 0x0000400618067980 */ /* 0x008ea2000c101900 */
        /* <DEDUP_REMOVED lines=10> */
.L_x_3386:
[----:B------:R-:W-:Y:S05]  /*fa00*/  BSYNC B0 ;  /* 0x0000000000007941 */ /* 0x000fea0003800000 */
.L_x_3384:
[----:B------:R-:W-:Y:S04]  /*fa10*/  IADD3 R21, R21, -0x1, RZ ;  /* 0xffffffff15157810 */ /* 0x000fe80007ffe0ff */
[----:B------:R-:W-:Y:S11]  /*fa20*/  ISETP.GT.AND P0, PT, R21, R120, PT ;  /* 0x000000781500720c */ /* 0x000ff60003f04270 */
[----:B------:R-:W-:Y:S02]  /*fa30*/  @!UPT UIADD3 URZ, URZ, URZ, URZ ;  /* 0x0000003f3f3ff290 */ /* 0x000fe4000fffe03f */
[----:B------:R-:W-:Y:S05]  /*fa40*/  @P0 BRA `(.L_x_3387) ;  /* 0xffffff3400700947 */ /* 0x000fea000383ffff */
.L_x_3283:
[----:B------:R-:W-:Y:S05]  /*fa50*/  WARPSYNC.ALL ;  /* 0x0000000000007948 */ /* 0x000fea0003800000 */
[----:B------:R-:W-:Y:S06]  /*fa60*/  BAR.SYNC.DEFER_BLOCKING 0x0 ;  /* 0x0000000000007b1d */ /* 0x000fec0000010000 */
[----:B------:R1:W5:Y:S04]  /*fa70*/  LDL R137, [R1+0x170] ;  /* 0x0001700001897983 */ /* 0x0003680000100800 */
[----:B------:R-:W2:Y:S01]  /*fa80*/  LD.E R36, desc[UR6][R24.64+0xd0] ;  /* 0x0000d00618247980 */ /* 0x000ea2000c101900 */
[----:B------:R-:W4:Y:S01]  /*fa90*/  S2UR UR4, SR_CgaCtaId ;  /* 0x00000000000479c3 */ /* 0x000f220000008800 */
[----:B------:R-:W-:Y:S01]  /*faa0*/  UMOV UR5, 0x400 ;  /* 0x0000040000057882 */ /* 0x000fe20000000000 */
[----:B------:R-:W-:Y:S01]  /*fab0*/  BSSY B2, `(.L_x_3388) ;  /* 0x00002ec000027945 */ /* 0x000fe20003800000 */
[----:B------:R-:W1:Y:S01]  /*fac0*/  S2R R53, SR_CTAID.Y ;  /* 0x0000000000357919 */ /* 0x000e620000002600 */
[C---:B---3--:R-:W-:Y:S01]  /*fad0*/  SHF.L.U64.HI R6, R170.reuse, 0x4, R171 ;  /* 0x00000004aa067819 */ /* 0x048fe200000102ab */
[----:B------:R-:W-:Y:S01]  /*fae0*/  IMAD.SHL.U32 R4, R170, 0x10, RZ ;  /* 0x00000010aa047824 */ /* 0x000fe200078e00ff */
[----:B------:R-:W3:Y:S01]  /*faf0*/  S2R R51, SR_TID.X ;  /* 0x0000000000337919 */ /* 0x000ee20000002100 */
[----:B----4-:R-:W-:-:S06]  /*fb00*/  ULEA UR4, UR4, UR5, 0x18 ;  /* 0x0000000504047291 */ /* 0x010fcc000f8ec03f */
[----:B------:R-:W-:Y:S02]  /*fb10*/  LEA R191, R216, UR4, 0x1 ;  /* 0x00000004d8bf7c11 */ /* 0x000fe4000f8e08ff */
[----:B-1----:R-:W-:Y:S02]  /*fb20*/  SHF.R.S32.HI R52, RZ, 0x1f, R53 ;  /* 0x0000001fff347819 */ /* 0x002fe40000011435 */
[----:B--2---:R-:W-:-:S13]  /*fb30*/  ISETP.NE.AND P0, PT, R36, RZ, PT ;  /* 0x000000ff2400720c */ /* 0x004fda0003f05270 */
[----:B---3--:R-:W-:Y:S05]  /*fb40*/  @!P0 BRA `(.L_x_3389) ;  /* 0x0000002800748947 */ /* 0x008fea0003800000 */
[----:B------:R-:W2:Y:S01]  /*fb50*/  LD.E.64 R2, desc[UR6][R24.64+0xf0] ;  /* 0x0000f00618027980 */ /* 0x000ea2000c101b00 */
[----:B------:R-:W-:-:S03]  /*fb60*/  IMAD.MOV.U32 R0, RZ, RZ, RZ ;  /* 0x000000ffff007224 */ /* 0x000fc600078e00ff */
[----:B------:R-:W3:Y:S04]  /*fb70*/  LD.E.U8 R12, desc[UR6][R24.64+0x1b3] ;  /* 0x0001b306180c7980 */ /* 0x000ee8000c101100 */
[----:B------:R-:W5:Y:S04]  /*fb80*/  LD.E R41, desc[UR6][R24.64+0xc0] ;  /* 0x0000c00618297980 */ /* 0x000f68000c101900 */
[----:B------:R-:W5:Y:S04]  /*fb90*/  LD.E.64 R26, desc[UR6][R24.64+0x148] ;  /* 0x00014806181a7980 */ /* 0x000f68000c101b00 */
[----:B------:R-:W5:Y:S01]  /*fba0*/  LD.E.64 R22, desc[UR6][R24.64+0x150] ;  /* 0x0001500618167980 */ /* 0x000f62000c101b00 */
[----:B------:R-:W1:Y:S01]  /*fbb0*/  S2R R5, SR_CTAID.X ;  /* 0x0000000000057919 */ /* 0x000e620000002500 */
[----:B--2---:R-:W-:-:S04]  /*fbc0*/  ISETP.NE.U32.AND P1, PT, R2, RZ, PT ;  /* 0x000000ff0200720c */ /* 0x004fc80003f25070 */
[----:B------:R-:W-:-:S13]  /*fbd0*/  ISETP.NE.AND.EX P1, PT, R3, RZ, PT, P1 ;  /* 0x000000ff0300720c */ /* 0x000fda0003f25310 */
[----:B------:R-:W-:-:S04]  /*fbe0*/  @P1 LEA R2, P0, R53, R2, 0x2 ;  /* 0x0000000235021211 */ /* 0x000fc800078010ff */
[----:B------:R-:W-:-:S05]  /*fbf0*/  @P1 LEA.HI.X R3, R53, R3, R52, 0x2, P0 ;  /* 0x0000000335031211 */ /* 0x000fca00000f1434 */
[----:B------:R2:W4:Y:S01]  /*fc00*/  @P1 LD.E R0, desc[UR6][R2.64] ;  /* 0x0000000602001980 */ /* 0x000522000c101900 */
[----:B-1----:R-:W-:Y:S01]  /*fc10*/  IMAD.SHL.U32 R13, R5, 0x40, RZ ;  /* 0x00000040050d7824 */ /* 0x002fe200078e00ff */
[----:B------:R-:W-:Y:S01]  /*fc20*/  LEA R5, P0, R170, R214, 0x5 ;  /* 0x000000d6aa057211 */ /* 0x000fe200078028ff */
[----:B------:R-:W-:-:S03]  /*fc30*/  IMAD.MOV.U32 R216, RZ, RZ, R214 ;  /* 0x000000ffffd87224 */ /* 0x000fc600078e00d6 */
[----:B------:R-:W-:Y:S01]  /*fc40*/  LEA.HI.X R7, R170, R217, R171, 0x5, P0 ;  /* 0x000000d9aa077211 */ /* 0x000fe200000f2cab */
[----:B------:R-:W-:Y:S01]  /*fc50*/  IMAD R10, R171, 0x30, RZ ;  /* 0x00000030ab0a7824 */ /* 0x000fe200078e02ff */
[C---:B-----5:R-:W-:Y:S02]  /*fc60*/  LEA R42, P0, R5.reuse, R168, 0x1 ;  /* 0x000000a8052a7211 */ /* 0x060fe400078008ff */
[----:B------:R-:W-:Y:S02]  /*fc70*/  LEA.HI R20, R36, R36, RZ, 0x1 ;  /* 0x0000002424147211 */ /* 0x000fe400078f08ff */
[----:B------:R-:W-:Y:S02]  /*fc80*/  LEA.HI.X R43, R5, R169, R7, 0x1, P0 ;  /* 0x000000a9052b7211 */ /* 0x000fe400000f0c07 */
[----:B------:R-:W-:Y:S01]  /*fc90*/  IADD3 R4, P1, R4, R214, RZ ;  /* 0x000000d604047210 */ /* 0x000fe20007f3e0ff */
[----:B------:R-:W-:Y:S01]  /*fca0*/  IMAD.SHL.U32 R14, R213, 0x4, RZ ;  /* 0x00000004d50e7824 */ /* 0x000fe200078e00ff */
[----:B------:R-:W-:Y:S01]  /*fcb0*/  SHF.R.S32.HI R20, RZ, 0x1, R20 ;  /* 0x00000001ff147819 */ /* 0x000fe20000011414 */
[----:B--2---:R-:W-:-:S04]  /*fcc0*/  IMAD.WIDE.U32 R2, R170, 0x30, R216 ;  /* 0x00000030aa027825 */ /* 0x004fc800078e00d8 */
        /* <DEDUP_REMOVED lines=11> */
[----:B----4-:R-:W-:Y:S01]  /*fd80*/  IADD3 R11, R0, R121, R13 ;  /* 0x00000079000b7210 */ /* 0x010fe20007ffe00d */
        /* <DEDUP_REMOVED lines=64> */
.L_x_3394:
[----:B------:R-:W-:Y:S05]  /*10190*/  BSYNC B0 ;  /* 0x0000000000007941 */ /* 0x000fea0003800000 */
.L_x_3393:
[----:B-----5:R3:W-:Y:S02]  /*101a0*/  STS.128 [R191], R4 ;  /* 0x00000004bf007388 */ /* 0x0207e40000000c00 */
.L_x_3392:
[----:B------:R-:W-:Y:S05]  /*101b0*/  BSYNC B1 ;  /* 0x0000000000017941 */ /* 0x000fea0003800000 */
.L_x_3391:
        /* <DEDUP_REMOVED lines=58> */
.L_x_3398:
[----:B------:R-:W-:Y:S05]  /*10560*/  BSYNC B0 ;  /* 0x0000000000007941 */ /* 0x000fea0003800000 */
.L_x_3397:
[----:B-----5:R1:W-:Y:S02]  /*10570*/  STS.128 [R191+0x800], R4 ;  /* 0x00080004bf007388 */ /* 0x0203e40000000c00 */
.L_x_3396:
[----:B------:R-:W-:Y:S05]  /*10580*/  BSYNC B1 ;  /* 0x0000000000017941 */ /* 0x000fea0003800000 */
.L_x_3395:
        /* <DEDUP_REMOVED lines=59> */
.L_x_3402:
[----:B------:R-:W-:Y:S05]  /*10940*/  BSYNC B0 ;  /* 0x0000000000007941 */ /* 0x000fea0003800000 */
.L_x_3401:
[----:B-----5:R3:W-:Y:S02]  /*10950*/  STS.128 [R191+0x1000], R4 ;  /* 0x00100004bf007388 */ /* 0x0207e40000000c00 */
.L_x_3400:
[----:B------:R-:W-:Y:S05]  /*10960*/  BSYNC B1 ;  /* 0x0000000000017941 */ /* 0x000fea0003800000 */
.L_x_3399:
        /* <DEDUP_REMOVED lines=58> */
.L_x_3405:
[----:B------:R-:W-:Y:S05]  /*10d10*/  BSYNC B0 ;  /* 0x0000000000007941 */ /* 0x000fea0003800000 */
.L_x_3404:
[----:B-----5:R3:W-:Y:S01]  /*10d20*/  STS.128 [R191+0x1800], R4 ;  /* 0x00180004bf007388 */ /* 0x0207e20000000c00 */
[----:B------:R-:W-:Y:S05]  /*10d30*/  BRA `(.L_x_3403) ;  /* 0x0000001c000c7947 */ /* 0x000fea0003800000 */
.L_x_3390:
        /* <DEDUP_REMOVED lines=90> */
.L_x_3409:
[----:B------:R-:W-:Y:S05]  /*112e0*/  BSYNC B0 ;  /* 0x0000000000007941 */ /* 0x000fea0003800000 */
.L_x_3408:
[----:B-----5:R3:W-:Y:S02]  /*112f0*/  STS.128 [R191], R4 ;  /* 0x00000004bf007388 */ /* 0x0207e40000000c00 */
.L_x_3407:
[----:B------:R-:W-:Y:S05]  /*11300*/  BSYNC B1 ;  /* 0x0000000000017941 */ /* 0x000fea0003800000 */
.L_x_3406:
        /* <DEDUP_REMOVED lines=93> */
.L_x_3413:
[----:B------:R-:W-:Y:S05]  /*118e0*/  BSYNC B0 ;  /* 0x0000000000007941 */ /* 0x000fea0003800000 */
.L_x_3412:
[----:B-----5:R1:W-:Y:S02]  /*118f0*/  STS.128 [R191+0x800], R4 ;  /* 0x00080004bf007388 */ /* 0x0203e40000000c00 */
.L_x_3411:
[----:B------:R-:W-:Y:S05]  /*11900*/  BSYNC B1 ;  /* 0x0000000000017941 */ /* 0x000fea0003800000 */
.L_x_3410:
        /* <DEDUP_REMOVED lines=94> */
.L_x_3417:
[----:B------:R-:W-:Y:S05]  /*11ef0*/  BSYNC B0 ;  /* 0x0000000000007941 */ /* 0x000fea0003800000 */
.L_x_3416:
[----:B-----5:R3:W-:Y:S02]  /*11f00*/  STS.128 [R191+0x1000], R4 ;  /* 0x00100004bf007388 */ /* 0x0207e40000000c00 */
.L_x_3415:
[----:B------:R-:W-:Y:S05]  /*11f10*/  BSYNC B1 ;  /* 0x0000000000017941 */ /* 0x000fea0003800000 */
.L_x_3414:
        /* <DEDUP_REMOVED lines=93> */
.L_x_3419:
[----:B------:R-:W-:Y:S05]  /*124f0*/  BSYNC B0 ;  /* 0x0000000000007941 */ /* 0x000fea0003800000 */
.L_x_3418:
[----:B-----5:R3:W-:Y:S01]  /*12500*/  STS.128 [R191+0x1800], R4 ;  /* 0x00180004bf007388 */ /* 0x0207e20000000c00 */
[----:B------:R-:W-:Y:S05]  /*12510*/  BRA `(.L_x_3403) ;  /* 0x0000000400147947 */ /* 0x000fea0003800000 */
.L_x_3389:
[----:B------:R-:W1:Y:S01]  /*12520*/  S2R R0, SR_CTAID.X ;  /* 0x0000000000007919 */ /* 0x000e620000002500 */
[C---:B------:R-:W-:Y:S01]  /*12530*/  VIADD R35, R82.reuse, 0x20 ;  /* 0x0000002052237836 */ /* 0x040fe20000000000 */
[C---:B------:R-:W-:Y:S01]  /*12540*/  IADD3 R44, R82.reuse, 0x10, RZ ;  /* 0x00000010522c7810 */ /* 0x040fe20007ffe0ff */
[----:B------:R-:W-:Y:S01]  /*12550*/  BSSY B0, `(.L_x_3420) ;  /* 0x0000013000007945 */ /* 0x000fe20003800000 */
[----:B------:R-:W-:Y:S01]  /*12560*/  IADD3 R30, R82, 0x30, RZ ;  /* 0x00000030521e7810 */ /* 0x000fe20007ffe0ff */
[----:B-1----:R-:W-:-:S04]  /*12570*/  IMAD.SHL.U32 R0, R0, 0x40, RZ ;  /* 0x0000004000007824 */ /* 0x002fc800078e00ff */
[----:B-----5:R-:W-:-:S05]  /*12580*/  IMAD.IADD R0, R137, 0x1, -R0 ;  /* 0x0000000189007824 */ /* 0x020fca00078e0a00 */
        /* <DEDUP_REMOVED lines=15> */
.L_x_3421:
[----:B------:R-:W-:Y:S05]  /*12680*/  BSYNC B0 ;  /* 0x0000000000007941 */ /* 0x000fea0003800000 */
.L_x_3420:
        /* <DEDUP_REMOVED lines=14> */
.L_x_3423:
[----:B------:R-:W-:Y:S05]  /*12770*/  BSYNC B0 ;  /* 0x0000000000007941 */ /* 0x000fea0003800000 */
.L_x_3422:
[----:B------:R-:W-:Y:S04]  /*12780*/  BSSY B0, `(.L_x_3424) ;  /* 0x000000e000007945 */ /* 0x000fe80003800000 */
[----:B------:R-:W-:Y:S05]  /*12790*/  @P2 BRA `(.L_x_3425) ;  /* 0x0000000000302947 */ /* 0x000fea0003800000 */
[----:B------:R-:W5:Y:S02]  /*127a0*/  LDL R0, [R1+0x8] ;  /* 0x0000080001007983 */ /* 0x000f640000100800 */
        /* <DEDUP_REMOVED lines=11> */
.L_x_3425:
[----:B------:R-:W-:Y:S05]  /*12860*/  BSYNC B0 ;  /* 0x0000000000007941 */ /* 0x000fea0003800000 */
.L_x_3424:
[----:B------:R-:W-:Y:S05]  /*12870*/  @P1 BRA `(.L_x_3403) ;  /* 0x00000000003c1947 */ /* 0x000fea0003800000 */
[----:B------:R-:W5:Y:S02]  /*12880*/  LDL R0, [R1+0x8] ;  /* 0x0000080001007983 */ /* 0x000f640000100800 */
        /* <DEDUP_REMOVED lines=14> */
.L_x_3403:
[----:B------:R-:W-:Y:S05]  /*12970*/  BSYNC B2 ;  /* 0x0000000000027941 */ /* 0x000fea0003800000 */
.L_x_3388:
[----:B------:R-:W5:Y:S01]  /*12980*/  LDL R118, [R1+0x13c] ;  /* 0x00013c0001767983 */ /* 0x000f620000100800 */
[C---:B------:R-:W-:Y:S01]  /*12990*/  VIADD R10, R82.reuse, 0x40 ;  /* 0x00000040520a7836 */ /* 0x040fe20000000000 */
[----:B------:R-:W-:Y:S01]  /*129a0*/  BSSY B0, `(.L_x_3426) ;  /* 0x000001a000007945 */ /* 0x000fe20003800000 */
[C---:B--2---:R-:W-:Y:S02]  /*129b0*/  VIADD R9, R82.reuse, 0x50 ;  /* 0x0000005052097836 */ /* 0x044fe40000000000 */
[C---:B------:R-:W-:Y:S02]  /*129c0*/  VIADD R8, R82.reuse, 0x60 ;  /* 0x0000006052087836 */ /* 0x040fe40000000000 */
[----:B------:R-:W-:Y:S02]  /*129d0*/  VIADD R15, R82, 0x70 ;  /* 0x00000070520f7836 */ /* 0x000fe40000000000 */
[----:B-----5:R-:W-:-:S04]  /*129e0*/  VIADD R0, R118, 0xffffffff ;  /* 0xffffffff76007836 */ /* 0x020fc80000000000 */
[----:B------:R-:W-:Y:S01]  /*129f0*/  IMAD.SHL.U32 R85, R0, 0x100, RZ ;  /* 0x0000010000557824 */ /* 0x000fe200078e00ff */
[----:B------:R2:W-:Y:S03]  /*12a00*/  STL [R1+0xc], R0 ;  /* 0x00000c0001007387 */ /* 0x0005e60000100800 */
[----:B--2---:R-:W-:-:S05]  /*12a10*/  IMAD.IADD R0, R237, 0x1, -R85 ;  /* 0x00000001ed007824 */ /* 0x004fca00078e0a55 */
        /* <DEDUP_REMOVED lines=8> */
[----:B----4-:R-:W2:Y:S02]  /*12aa0*/  LDL R2, [R1+0x8] ;  /* 0x0000080001027983 */ /* 0x010ea40000100800 */
        /* <DEDUP_REMOVED lines=9> */
.L_x_3427:
[----:B------:R-:W-:Y:S05]  /*12b40*/  BSYNC B0 ;  /* 0x0000000000007941 */ /* 0x000fea0003800000 */
.L_x_3426:
        /* <DEDUP_REMOVED lines=14> */
.L_x_3429:
[----:B------:R-:W-:Y:S05]  /*12c30*/  BSYNC B0 ;  /* 0x0000000000007941 */ /* 0x000fea0003800000 */
.L_x_3428:
        /* <DEDUP_REMOVED lines=14> */
.L_x_3431:
[----:B------:R-:W-:Y:S05]  /*12d20*/  BSYNC B0 ;  /* 0x0000000000007941 */ /* 0x000fea0003800000 */
.L_x_3430:
        /* <DEDUP_REMOVED lines=9> */
[----:B---3--:R-:W-:Y:S01]  /*12dc0*/  IMAD R4, R193, 0x60, RZ ;  /* 0x00000060c1047824 */ /* 0x008fe200078e02ff */
[----:B------:R-:W-:-:S03]  /*12dd0*/  MOV R3, R250 ;  /* 0x000000fa00037202 */ /* 0x000fc60000000f00 */
[----:B------:R-:W-:-:S05]  /*12de0*/  IMAD.WIDE.U32 R2, R192, 0x60, R2 ;  /* 0x00000060c0027825 */ /* 0x000fca00078e0002 */
[----:B------:R-:W-:-:S05]  /*12df0*/  IADD3 R3, R4, R3, RZ ;  /* 0x0000000304037210 */ /* 0x000fca0007ffe0ff */
[----:B------:R-:W-:Y:S01]  /*12e00*/  @!PT LDS RZ, [RZ] ;  /* 0x00000000fffff984 */ /* 0x000fe20000000800 */
[----:B------:R-:W-:Y:S01]  /*12e10*/  @!PT LDS RZ, [RZ] ;  /* 0x00000000fffff984 */ /* 0x000fe20000000800 */
[----:B------:R-:W-:Y:S01]  /*12e20*/  @!PT LDS RZ, [RZ] ;  /* 0x00000000fffff984 */ /* 0x000fe20000000800 */
[----:B------:R3:W-:Y:S02]  /*12e30*/  LDGSTS.E.BYPASS.LTC128B.128 [R191+0x3800], desc[UR6][R2.64] ;  /* 0x0380000002bf7fae */ /* 0x0007e4000b901d46 */
.L_x_3433:
[----:B------:R-:W-:Y:S05]  /*12e40*/  BSYNC B0 ;  /* 0x0000000000007941 */ /* 0x000fea0003800000 */
.L_x_3432:
[----:B------:R-:W-:Y:S01]  /*12e50*/  BSSY B0, `(.L_x_3434) ;  /* 0x000000e000007945 */ /* 0x000fe20003800000 */
[----:B------:R-:W-:Y:S02]  /*12e60*/  ISETP.GE.AND P6, PT, R19, R0, PT ;  /* 0x000000001300720c */ /* 0x000fe40003fc6270 */
[----:B------:R-:W-:Y:S01]  /*12e70*/  IADD3 R12, R82, 0xb0, RZ ;  /* 0x000000b0520c7810 */ /* 0x000fe20007ffe0ff */
[----:B------:R-:W-:Y:S05]  /*12e80*/  @P5 BRA `(.L_x_3435) ;  /* 0x0000000000285947 */ /* 0x000fea0003800000 */
[----:B-1-34-:R-:W3:Y:S02]  /*12e90*/  LDL R2, [R1+0x8] ;  /* 0x0000080001027983 */ /* 0x01aee40000100800 */
        /* <DEDUP_REMOVED lines=9> */
.L_x_3435:
[----:B------:R-:W-:Y:S05]  /*12f30*/  BSYNC B0 ;  /* 0x0000000000007941 */ /* 0x000fea0003800000 */
.L_x_3434:
        /* <DEDUP_REMOVED lines=17> */
.L_x_3437:
[----:B------:R-:W-:Y:S05]  /*13050*/  BSYNC B0 ;  /* 0x0000000000007941 */ /* 0x000fea0003800000 */
.L_x_3436:
        /* <DEDUP_REMOVED lines=17> */
.L_x_3439:
[----:B------:R-:W-:Y:S05]  /*13170*/  BSYNC B0 ;  /* 0x0000000000007941 */ /* 0x000fea0003800000 */
.L_x_3438:
        /* <DEDUP_REMOVED lines=17> */
.L_x_3441:
[----:B------:R-:W-:Y:S05]  /*13290*/  BSYNC B0 ;  /* 0x0000000000007941 */ /* 0x000fea0003800000 */
.L_x_3440:
        /* <DEDUP_REMOVED lines=14> */
.L_x_3443:
[----:B------:R-:W-:Y:S05]  /*13380*/  BSYNC B0 ;  /* 0x0000000000007941 */ /* 0x000fea0003800000 */
.L_x_3442:
[----:B------:R-:W-:Y:S01]  /*13390*/  BSSY B0, `(.L_x_3444) ;  /* 0x0000010000007945 */ /* 0x000fe20003800000 */
[----:B------:R-:W-:-:S03]  /*133a0*/  ISETP.GE.AND P1, PT, R11, R0, PT ;  /* 0x000000000b00720c */ /* 0x000fc60003f26270 */
[----:B------:R-:W-:Y:S10]  /*133b0*/  @P0 BRA `(.L_x_3445) ;  /* 0x0000000000340947 */ /* 0x000ff40003800000 */
        /* <DEDUP_REMOVED lines=13> */
.L_x_3445:
[----:B------:R-:W-:Y:S05]  /*13490*/  BSYNC B0 ;  /* 0x0000000000007941 */ /* 0x000fea0003800000 */
.L_x_3444:
[----:B------:R-:W-:Y:S04]  /*134a0*/  BSSY B0, `(.L_x_3446) ;  /* 0x000000f000007945 */ /* 0x000fe80003800000 */
        /* <DEDUP_REMOVED lines=14> */
.L_x_3447:
[----:B------:R-:W-:Y:S05]  /*13590*/  BSYNC B0 ;  /* 0x0000000000007941 */ /* 0x000fea0003800000 */
.L_x_3446:
        /* <DEDUP_REMOVED lines=15> */
.L_x_3449:
[----:B------:R-:W-:Y:S05]  /*13690*/  BSYNC B0 ;  /* 0x0000000000007941 */ /* 0x000fea0003800000 */
.L_x_3448:
        /* <DEDUP_REMOVED lines=15> */
.L_x_3451:
[----:B------:R-:W-:Y:S05]  /*13790*/  BSYNC B0 ;  /* 0x0000000000007941 */ /* 0x000fea0003800000 */
.L_x_3450:
        /* <DEDUP_REMOVED lines=15> */
.L_x_3453:
[----:B------:R-:W-:Y:S05]  /*13890*/  BSYNC B0 ;  /* 0x0000000000007941 */ /* 0x000fea0003800000 */
.L_x_3452:
        /* <DEDUP_REMOVED lines=15> */
.L_x_3455:
[----:B------:R-:W-:Y:S05]  /*13990*/  BSYNC B0 ;  /* 0x0000000000007941 */ /* 0x000fea0003800000 */
.L_x_3454:
        /* <DEDUP_REMOVED lines=15> */
.L_x_3457:
[----:B------:R-:W-:Y:S05]  /*13a90*/  BSYNC B0 ;  /* 0x0000000000007941 */ /* 0x000fea0003800000 */
.L_x_3456:
[----:B-1-34-:R-:W3:Y:S04]  /*13aa0*/  LD.E.64 R2, desc[UR6][R24.64+0x1c0] ;  /* 0x0001c00618027980 */ /* 0x01aee8000c101b00 */
[----:B------:R-:W4:Y:S01]  /*13ab0*/  LD.E.64 R4, desc[UR6][R24.64+0x1b8] ;  /* 0x0001b80618047980 */ /* 0x000f22000c101b00 */
        /* <DEDUP_REMOVED lines=12> */
[----:B---3--:R-:W-:Y:S02]  /*13b80*/  IMAD R3, R3, R53, RZ ;  /* 0x0000003503037224 */ /* 0x008fe400078e02ff */
[----:B------:R-:W-:-:S04]  /*13b90*/  IMAD.WIDE.U32 R6, R53, R2, R218 ;  /* 0x0000000235067225 */ /* 0x000fc800078e00da */
[----:B------:R-:W-:Y:S01]  /*13ba0*/  IMAD R3, R2, R52, R3 ;  /* 0x0000003402037224 */ /* 0x000fe200078e0203 */
[----:B----4-:R-:W-:-:S03]  /*13bb0*/  LEA R2, P2, R6, R4, 0x2 ;  /* 0x0000000406027211 */ /* 0x010fc600078410ff */
        /* <DEDUP_REMOVED lines=8> */
[----:B------:R-:W3:Y:S02]  /*13c40*/  LDL R20, [R1+0x8] ;  /* 0x0000080001147983 */ /* 0x000ee40000100800 */
[----:B---3--:R-:W-:-:S13]  /*13c50*/  ISETP.GE.AND P2, PT, R134, R20, PT ;  /* 0x000000148600720c */ /* 0x008fda0003f46270 */
        /* <DEDUP_REMOVED lines=8> */
.L_x_3459:
[----:B------:R-:W-:Y:S05]  /*13ce0*/  BSYNC B0 ;  /* 0x0000000000007941 */ /* 0x000fea0003800000 */
.L_x_3458:
[----:B------:R4:W-:Y:S01]  /*13cf0*/  @P1 STS.128 [R191+0xa800], RZ ;  /* 0x00a800ffbf001388 */ /* 0x0009e20000000c00 */
[----:B------:R-:W-:Y:S01]  /*13d00*/  BSSY B0, `(.L_x_3460) ;  /* 0x000000d000007945 */ /* 0x000fe20003800000 */
[----:B------:R-:W-:-:S03]  /*13d10*/  ISETP.GE.AND P2, PT, R15, R0, PT ;  /* 0x000000000f00720c */ /* 0x000fc60003f46270 */
[----:B------:R-:W-:Y:S10]  /*13d20*/  @P1 BRA `(.L_x_3461) ;  /* 0x0000000000281947 */ /* 0x000ff40003800000 */
[----:B--23--:R-:W2:Y:S02]  /*13d30*/  LDL R2, [R1+0x8] ;  /* 0x0000080001027983 */ /* 0x00cea40000100800 */
        /* <DEDUP_REMOVED lines=9> */
.L_x_3461:
[----:B------:R-:W-:Y:S05]  /*13dd0*/  BSYNC B0 ;  /* 0x0000000000007941 */ /* 0x000fea0003800000 */
.L_x_3460:
        /* <DEDUP_REMOVED lines=16> */
.L_x_3463:
[----:B------:R-:W-:Y:S05]  /*13ee0*/  BSYNC B0 ;  /* 0x0000000000007941 */ /* 0x000fea0003800000 */
.L_x_3462:
        /* <DEDUP_REMOVED lines=10> */
[----:B---3--:R-:W-:Y:S02]  /*13f90*/  MOV R5, R3 ;  /* 0x0000000300057202 */ /* 0x008fe40000000f00 */
        /* <DEDUP_REMOVED lines=9> */
.L_x_3465:
[----:B------:R-:W-:Y:S05]  /*14030*/  BSYNC B0 ;  /* 0x0000000000007941 */ /* 0x000fea0003800000 */
.L_x_3464:
        /* <DEDUP_REMOVED lines=16> */
.L_x_3467:
[----:B------:R-:W-:Y:S05]  /*14140*/  BSYNC B0 ;  /* 0x0000000000007941 */ /* 0x000fea0003800000 */
.L_x_3466:
        /* <DEDUP_REMOVED lines=20> */
.L_x_3469:
[----:B------:R-:W-:Y:S05]  /*14290*/  BSYNC B0 ;  /* 0x0000000000007941 */ /* 0x000fea0003800000 */
.L_x_3468:
        /* <DEDUP_REMOVED lines=20> */
.L_x_3471:
[----:B------:R-:W-:Y:S05]  /*143e0*/  BSYNC B0 ;  /* 0x0000000000007941 */ /* 0x000fea0003800000 */
.L_x_3470:
        /* <DEDUP_REMOVED lines=20> */
.L_x_3473:
[----:B------:R-:W-:Y:S05]  /*14530*/  BSYNC B0 ;  /* 0x0000000000007941 */ /* 0x000fea0003800000 */
.L_x_3472:
        /* <DEDUP_REMOVED lines=16> */
.L_x_3475:
[----:B------:R-:W-:Y:S05]  /*14640*/  BSYNC B0 ;  /* 0x0000000000007941 */ /* 0x000fea0003800000 */
.L_x_3474:
        /* <DEDUP_REMOVED lines=20> */
.L_x_3477:
[----:B------:R-:W-:Y:S05]  /*14790*/  BSYNC B0 ;  /* 0x0000000000007941 */ /* 0x000fea0003800000 */
.L_x_3476:
[----:B------:R1:W-:Y:S01]  /*147a0*/  @P6 STS.128 [R191+0xf000], RZ ;  /* 0x00f000ffbf006388 */ /* 0x0003e20000000c00 */
[----:B------:R-:W-:Y:S04]  /*147b0*/  BSSY B0, `(.L_x_3478) ;  /* 0x0000012000007945 */ /* 0x000fe80003800000 */
[----:B------:R-:W-:Y:S05]  /*147c0*/  @P6 BRA `(.L_x_3479) ;  /* 0x0000000000406947 */ /* 0x000fea0003800000 */
[----:B------:R-:W4:Y:S02]  /*147d0*/  LDL R0, [R1+0x8] ;  /* 0x0000080001007983 */ /* 0x000f240000100800 */
[----:B----4-:R-:W-:-:S13]  /*147e0*/  ISETP.GE.AND P0, PT, R134, R0, PT ;  /* 0x000000008600720c */ /* 0x010fda0003f06270 */
[----:B------:R4:W-:Y:S01]  /*147f0*/  @P0 STS.128 [R191+0xf000], RZ ;  /* 0x00f000ffbf000388 */ /* 0x0009e20000000c00 */
[----:B------:R-:W-:Y:S05]  /*14800*/  @P0 BRA `(.L_x_3479) ;  /* 0x0000000000300947 */ /* 0x000fea0003800000 */
[----:B--23--:R-:W2:Y:S04]  /*14810*/  LDL R2, [R1+0x18] ;  /* 0x0000180001027983 */ /* 0x00cea80000100800 */
        /* <DEDUP_REMOVED lines=11> */
.L_x_3479:
[----:B------:R-:W-:Y:S05]  /*148d0*/  BSYNC B0 ;  /* 0x0000000000007941 */ /* 0x000fea0003800000 */
.L_x_3478:
[----:B------:R1:W-:Y:S01]  /*148e0*/  @P5 STS.128 [R191+0xf800], RZ ;  /* 0x00f800ffbf005388 */ /* 0x0003e20000000c00 */
[----:B------:R-:W-:Y:S04]  /*148f0*/  BSSY B0, `(.L_x_3480) ;  /* 0x0000012000007945 */ /* 0x000fe80003800000 */
[----:B------:R-:W-:Y:S05]  /*14900*/  @P5 BRA `(.L_x_3481) ;  /* 0x0000000000405947 */ /* 0x000fea0003800000 */
[----:B------:R-:W3:Y:S02]  /*14910*/  LDL R0, [R1+0x8] ;  /* 0x0000080001007983 */ /* 0x000ee40000100800 */
        /* <DEDUP_REMOVED lines=15> */
.L_x_3481:
[----:B------:R-:W-:Y:S05]  /*14a10*/  BSYNC B0 ;  /* 0x0000000000007941 */ /* 0x000fea0003800000 */
.L_x_3480:
        /* <DEDUP_REMOVED lines=19> */
.L_x_3483:
[----:B------:R-:W-:Y:S05]  /*14b50*/  BSYNC B0 ;  /* 0x0000000000007941 */ /* 0x000fea0003800000 */
.L_x_3482:
        /* <DEDUP_REMOVED lines=19> */
.L_x_3485:
[----:B------:R-:W-:Y:S05]  /*14c90*/  BSYNC B0 ;  /* 0x0000000000007941 */ /* 0x000fea0003800000 */
.L_x_3484:
        /* <DEDUP_REMOVED lines=19> */
.L_x_3487:
[----:B------:R-:W-:Y:S05]  /*14dd0*/  BSYNC B0 ;  /* 0x0000000000007941 */ /* 0x000fea0003800000 */
.L_x_3486:
        /* <DEDUP_REMOVED lines=19> */
.L_x_3489:
[----:B------:R-:W-:Y:S05]  /*14f10*/  BSYNC B0 ;  /* 0x0000000000007941 */ /* 0x000fea0003800000 */
.L_x_3488:
[----:B------:R-:W4:Y:S04]  /*14f20*/  LDL.64 R8, [R1] ;  /* 0x0000000001087983 */ /* 0x000f280000100a00 */
[----:B--23--:R-:W2:Y:S01]  /*14f30*/  LD.E R3, desc[UR6][R24.64+0x18c] ;  /* 0x00018c0618037980 */ /* 0x00cea2000c101900 */
[----:B------:R-:W-:Y:S01]  /*14f40*/  SHF.R.S32.HI R5, RZ, 0x4, R248 ;  /* 0x00000004ff057819 */ /* 0x000fe200000114f8 */
[----:B------:R-:W-:Y:S01]  /*14f50*/  IMAD.SHL.U32 R2, R246, 0x40, RZ ;  /* 0x00000040f6027824 */ /* 0x000fe200078e00ff */
[----:B------:R-:W-:Y:S01]  /*14f60*/  SHF.R.S32.HI R133, RZ, 0x1f, R51 ;  /* 0x0000001fff857819 */ /* 0x000fe20000011433 */
[----:B------:R-:W-:Y:S01]  /*14f70*/  IMAD.SHL.U32 R6, R247, 0x40, RZ ;  /* 0x00000040f7067824 */ /* 0x000fe200078e00ff */
[----:B------:R-:W-:Y:S01]  /*14f80*/  LEA.HI R0, R248, R5, RZ, 0x1 ;  /* 0x00000005f8007211 */ /* 0x000fe200078f08ff */
[----:B-----5:R-:W3:Y:S01]  /*14f90*/  MUFU.RCP R86, R86 ;  /* 0x0000005600567308 */ /* 0x020ee20000001000 */
[----:B------:R-:W-:Y:S01]  /*14fa0*/  LOP3.LUT R2, R2, 0x1c0, RZ, 0xc0, !PT ;  /* 0x000001c002027812 */ /* 0x000fe200078ec0ff */
[----:B------:R-:W0:Y:S01]  /*14fb0*/  LDGDEPBAR ;  /* 0x00000000000079af */ /* 0x000e220000000000 */
[----:B------:R-:W-:Y:S01]  /*14fc0*/  LOP3.LUT R0, R0, 0xfffffffe, RZ, 0xc0, !PT ;  /* 0xfffffffe00007812 */ /* 0x000fe200078ec0ff */
[----:B------:R-:W-:Y:S01]  /*14fd0*/  BSSY B1, `(.L_x_3490) ;  /* 0x0000547000017945 */ /* 0x000fe20003800000 */
[----:B------:R-:W-:-:S02]  /*14fe0*/  SHF.L.U32 R7, R82, 0x3, RZ ;  /* 0x0000000352077819 */ /* 0x000fc400000006ff */
[----:B------:R-:W-:Y:S01]  /*14ff0*/  LEA.HI R133, R133, R51, RZ, 0x5 ;  /* 0x0000003385857211 */ /* 0x000fe200078f28ff */
[----:B------:R-:W-:Y:S01]  /*15000*/  IMAD.IADD R5, R5, 0x1, -R0 ;  /* 0x0000000105057824 */ /* 0x000fe200078e0a00 */
[----:B------:R-:W-:Y:S01]  /*15010*/  LOP3.LUT R27, R6, 0xfffffe00, RZ, 0xc0, !PT ;  /* 0xfffffe00061b7812 */ /* 0x000fe200078ec0ff */
[----:B------:R-:W-:Y:S01]  /*15020*/  IMAD.SHL.U32 R0, R213, 0x40, RZ ;  /* 0x00000040d5007824 */ /* 0x000fe200078e00ff */
[----:B------:R-:W-:Y:S01]  /*15030*/  SHF.R.S32.HI R133, RZ, 0x5, R133 ;  /* 0x00000005ff857819 */ /* 0x000fe20000011485 */
[----:B------:R-:W-:Y:S01]  /*15040*/  IMAD.SHL.U32 R4, R5, 0x8, RZ ;  /* 0x0000000805047824 */ /* 0x000fe200078e00ff */
[----:B------:R-:W-:Y:S02]  /*15050*/  R2P PR, R213, 0x6 ;  /* 0x00000006d5007804 */ /* 0x000fe40000000000 */
[----:B------:R-:W-:Y:S02]  /*15060*/  LOP3.LUT R0, R0, 0x1c0, RZ, 0xc0, !PT ;  /* 0x000001c000007812 */ /* 0x000fe400078ec0ff */
[----:B------:R-:W-:Y:S01]  /*15070*/  LOP3.LUT R4, R2, 0x8, R4, 0xf8, !PT ;  /* 0x0000000802047812 */ /* 0x000fe200078ef804 */
[----:B---3--:R-:W-:Y:S01]  /*15080*/  FMUL.FTZ R132, R132, R86 ;  /* 0x0000005684847220 */ /* 0x008fe20000410000 */
[----:B------:R-:W-:-:S02]  /*15090*/  LOP3.LUT R7, R0, 0x8, R7, 0xf8, !PT ;  /* 0x0000000800077812 */ /* 0x000fc400078ef807 */
        /* <DEDUP_REMOVED lines=8> */
[----:B------:R-:W-:Y:S02]  /*15120*/  LEA R139, R0, UR4, 0x1 ;  /* 0x00000004008b7c11 */ /* 0x000fe4000f8e08ff */
[----:B------:R-:W-:Y:S01]  /*15130*/  MOV R0, 0x20 ;  /* 0x0000002000007802 */ /* 0x000fe20000000f00 */
[----:B------:R-:W-:Y:S01]  /*15140*/  LDSM.16.M88.4 R4, [R186] ;  /* 0x00000000ba04783b */ /* 0x000fe20000000200 */
[--C-:B------:R-:W-:Y:S01]  /*15150*/  IMAD R87, R189, 0x2, R186.reuse ;  /* 0x00000002bd577824 */ /* 0x100fe200078e02ba */
[C---:B------:R-:W-:Y:S01]  /*15160*/  IADD3 R180, R139.reuse, 0x2040, RZ ;  /* 0x000020408bb47810 */ /* 0x040fe20007ffe0ff */
[----:B------:R-:W-:Y:S01]  /*15170*/  IMAD R2, R190, 0x2, R186 ;  /* 0x00000002be027824 */ /* 0x000fe200078e02ba */
[----:B------:R-:W3:Y:S01]  /*15180*/  LDSM.16.M88.4 R16, [R139+0x4000] ;  /* 0x004000008b10783b */ /* 0x000ee20000000200 */
[----:B------:R-:W-:Y:S01]  /*15190*/  SEL R187, R0, 0xffffffe0, !P1 ;  /* 0xffffffe000bb7807 */ /* 0x000fe20004800000 */
[----:B------:R-:W-:-:S02]  /*151a0*/  VIADD R0, R139, 0x2000 ;  /* 0x000020008b007836 */ /* 0x000fc40000000000 */
[----:B------:R-:W1:Y:S01]  /*151b0*/  LDSM.16.M88.4 R36, [R139+0x2000] ;  /* 0x002000008b24783b */ /* 0x000e620000000200 */
[----:B------:R-:W-:Y:S02]  /*151c0*/  IMAD R188, R189, 0x2, R2 ;  /* 0x00000002bdbc7824 */ /* 0x000fe400078e0202 */
[----:B------:R-:W-:Y:S01]  /*151d0*/  IMAD.IADD R84, R139, 0x1, R187 ;  /* 0x000000018b547824 */ /* 0x000fe200078e02bb */
[----:B------:R-:W1:Y:S01]  /*151e0*/  LDSM.16.M88.4 R12, [R139+0x4800] ;  /* 0x004800008b0c783b */ /* 0x000e620000000200 */
[----:B------:R-:W-:-:S03]  /*151f0*/  @P2 VIADD R180, R0, 0xffffffc0 ;  /* 0xffffffc000b42836 */ /* 0x000fc60000000000 */
[----:B------:R-:W1:Y:S02]  /*15200*/  LDSM.16.M88.4 R40, [R139+0x5800] ;  /* 0x005800008b28783b */ /* 0x000e640000000200 */
[----:B------:R-:W-:Y:S02]  /*15210*/  IADD3 R185, R187, R180, RZ ;  /* 0x000000b4bbb97210 */ /* 0x000fe40007ffe0ff */
[----:B------:R-:W1:Y:S04]  /*15220*/  LDSM.16.M88.4 R48, [R139+0x7000] ;  /* 0x007000008b30783b */ /* 0x000e680000000200 */
[----:B------:R-:W-:Y:S04]  /*15230*/  LDSM.16.M88.4 R44, [R139+0x6000] ;  /* 0x006000008b2c783b */ /* 0x000fe80000000200 */
[----:B------:R-:W-:Y:S04]  /*15240*/  LDSM.16.M88.4 R32, [R139+0x2800] ;  /* 0x002800008b20783b */ /* 0x000fe80000000200 */
[----:B------:R-:W-:Y:S04]  /*15250*/  LDSM.16.M88.4 R28, [R139+0x3000] ;  /* 0x003000008b1c783b */ /* 0x000fe80000000200 */
[----:B------:R-:W-:Y:S04]  /*15260*/  LDSM.16.M88.4 R20, [R139+0x3800] ;  /* 0x003800008b14783b */ /* 0x000fe80000000200 */
[----:B------:R-:W-:Y:S01]  /*15270*/  STL [R1+0x60], R87 ;  /* 0x0000605701007387 */ /* 0x000fe20000100800 */
[C---:B---3--:R-:W-:Y:S06]  /*15280*/  HMMA.16816.F32.BF16 R92, R4.reuse, R16, RZ ;  /* 0x00000010045c723c */ /* 0x048fec00000418ff */
[C---:B------:R-:W-:Y:S01]  /*15290*/  HMMA.16816.F32.BF16 R96, R4.reuse, R18, RZ ;  /* 0x000000120460723c */ /* 0x040fe200000418ff */
[----:B------:R-:W3:Y:S05]  /*152a0*/  LDSM.16.M88.4 R16, [R139+0x8800] ;  /* 0x008800008b10783b */ /* 0x000eea0000000200 */
[C---:B-1----:R-:W-:Y:S06]  /*152b0*/  HMMA.16816.F32.BF16 R60, R4.reuse, R36, RZ ;  /* 0x00000024043c723c */ /* 0x042fec00000418ff */
[C---:B------:R-:W-:Y:S01]  /*152c0*/  HMMA.16816.F32.BF16 R52, R4.reuse, R38, RZ ;  /* 0x000000260434723c */ /* 0x040fe200000418ff */
[----:B------:R-:W1:Y:S05]  /*152d0*/  LDSM.16.M88.4 R36, [R139+0x6800] ;  /* 0x006800008b24783b */ /* 0x000e6a0000000200 */
[C---:B------:R-:W-:Y:S06]  /*152e0*/  HMMA.16816.F32.BF16 R100, R4.reuse, R12, RZ ;  /* 0x0000000c0464723c */ /* 0x040fec00000418ff */
[C---:B------:R-:W-:Y:S01]  /*152f0*/  HMMA.16816.F32.BF16 R104, R4.reuse, R14, RZ ;  /* 0x0000000e0468723c */ /* 0x040fe200000418ff */
[----:B------:R-:W-:Y:S05]  /*15300*/  LDSM.16.M88.4 R12, [R87] ;  /* 0x00000000570c783b */ /* 0x000fea0000000200 */
[C---:B------:R-:W-:Y:S06]  /*15310*/  HMMA.16816.F32.BF16 R172, R4.reuse, R40, RZ ;  /* 0x0000002804ac723c */ /* 0x040fec00000418ff */
[C---:B------:R-:W-:Y:S01]  /*15320*/  HMMA.16816.F32.BF16 R204, R4.reuse, R42, RZ ;  /* 0x0000002a04cc723c */ /* 0x040fe200000418ff */
[----:B------:R-:W1:Y:S05]  /*15330*/  LDSM.16.M88.4 R40, [R84+0x2800] ;  /* 0x002800005428783b */ /* 0x000e6a0000000200 */
[C---:B------:R-:W-:Y:S06]  /*15340*/  HMMA.16816.F32.BF16 R228, R4.reuse, R48, RZ ;  /* 0x0000003004e4723c */ /* 0x040fec00000418ff */
[C---:B------:R-:W-:Y:S01]  /*15350*/  HMMA.16816.F32.BF16 R232, R4.reuse, R50, RZ ;  /* 0x0000003204e8723c */ /* 0x040fe200000418ff */
[----:B------:R-:W-:Y:S05]  /*15360*/  LDSM.16.M88.4 R48, [R84+0x3800] ;  /* 0x003800005430783b */ /* 0x000fea0000000200 */
[C---:B---3--:R-:W-:Y:S06]  /*15370*/  HMMA.16816.F32.BF16 R212, R4.reuse, R16, RZ ;  /* 0x0000001004d4723c */ /* 0x048fec00000418ff */
[C---:B------:R-:W-:Y:S01]  /*15380*/  HMMA.16816.F32.BF16 R196, R4.reuse, R18, RZ ;  /* 0x0000001204c4723c */ /* 0x040fe200000418ff */
[----:B------:R-:W3:Y:S05]  /*15390*/  LDSM.16.M88.4 R16, [R84+0x4000] ;  /* 0x004000005410783b */ /* 0x000eea0000000200 */
[C---:B------:R-:W-:Y:S06]  /*153a0*/  HMMA.16816.F32.BF16 R168, R4.reuse, R44, RZ ;  /* 0x0000002c04a8723c */ /* 0x040fec00000418ff */
[C---:B------:R-:W-:Y:S01]  /*153b0*/  HMMA.16816.F32.BF16 R144, R4.reuse, R46, RZ ;  /* 0x0000002e0490723c */ /* 0x040fe200000418ff */
[----:B------:R-:W3:Y:S05]  /*153c0*/  LDSM.16.M88.4 R44, [R84+0x2000] ;  /* 0x00200000542c783b */ /* 0x000eea0000000200 */
        /* <DEDUP_REMOVED lines=8> */
[----:B------:R-:W1:Y:S05]  /*15450*/  LDSM.16.M88.4 R28, [R139+0x7800] ;  /* 0x007800008b1c783b */ /* 0x000e6a0000000200 */
[C---:B------:R-:W-:Y:S06]  /*15460*/  HMMA.16816.F32.BF16 R56, R4.reuse, R20, RZ ;  /* 0x000000140438723c */ /* 0x040fec00000418ff */
[----:B------:R-:W-:Y:S01]  /*15470*/  HMMA.16816.F32.BF16 R80, R4, R22, RZ ;  /* 0x000000160450723c */ /* 0x000fe200000418ff */
[----:B------:R-:W1:Y:S05]  /*15480*/  LDSM.16.M88.4 R20, [R139+0x8000] ;  /* 0x008000008b14783b */ /* 0x000e6a0000000200 */
[C---:B------:R-:W-:Y:S06]  /*15490*/  HMMA.16816.F32.BF16 R148, R12.reuse, R40, R76 ;  /* 0x000000280c94723c */ /* 0x040fec000004184c */
[C---:B---3--:R-:W-:Y:S06]  /*154a0*/  HMMA.16816.F32.BF16 R96, R12.reuse, R18, R96 ;  /* 0x000000120c60723c */ /* 0x048fec0000041860 */
[C---:B------:R-:W-:Y:S01]  /*154b0*/  HMMA.16816.F32.BF16 R140, R12.reuse, R42, R72 ;  /* 0x0000002a0c8c723c */ /* 0x040fe20000041848 */
[----:B------:R-:W-:Y:S05]  /*154c0*/  LDSM.16.M88.4 R40, [R84+0x6000] ;  /* 0x006000005428783b */ /* 0x000fea0000000200 */
[C---:B------:R-:W-:Y:S06]  /*154d0*/  HMMA.16816.F32.BF16 R76, R12.reuse, R50, R80 ;  /* 0x000000320c4c723c */ /* 0x040fec0000041850 */
[C---:B------:R-:W-:Y:S06]  /*154e0*/  HMMA.16816.F32.BF16 R60, R12.reuse, R44, R60 ;  /* 0x0000002c0c3c723c */ /* 0x040fec000004183c */
[C---:B-1----:R-:W-:Y:S01]  /*154f0*/  HMMA.16816.F32.BF16 R72, R12.reuse, R36, R68 ;  /* 0x000000240c48723c */ /* 0x042fe20000041844 */
[----:B------:R-:W-:Y:S05]  /*15500*/  LDSM.16.M88.4 R68, [R185] ;  /* 0x00000000b944783b */ /* 0x000fea0000000200 */
[----:B------:R-:W-:Y:S01]  /*15510*/  HMMA.16816.F32.BF16 R128, R12, R38, R64 ;  /* 0x000000260c80723c */ /* 0x000fe20000041840 */
[----:B------:R-:W1:Y:S04]  /*15520*/  LDSM.16.M88.4 R36, [R84+0x6800] ;  /* 0x006800005424783b */ /* 0x000e680000000200 */
[----:B------:R-:W-:Y:S01]  /*15530*/  LDSM.16.M88.4 R64, [R180+0x1000] ;  /* 0x00100000b440783b */ /* 0x000fe20000000200 */
[C---:B------:R-:W-:Y:S06]  /*15540*/  HMMA.16816.F32.BF16 R224, R4.reuse, R28, RZ ;  /* 0x0000001c04e0723c */ /* 0x040fec00000418ff */
[C---:B------:R-:W-:Y:S01]  /*15550*/  HMMA.16816.F32.BF16 R220, R4.reuse, R30, RZ ;  /* 0x0000001e04dc723c */ /* 0x040fe200000418ff */
[----:B------:R-:W3:Y:S05]  /*15560*/  LDSM.16.M88.4 R28, [R84+0x8000] ;  /* 0x00800000541c783b */ /* 0x000eea0000000200 */
[C---:B------:R-:W-:Y:S06]  /*15570*/  HMMA.16816.F32.BF16 R216, R4.reuse, R20, RZ ;  /* 0x0000001404d8723c */ /* 0x040fec00000418ff */
[C---:B------:R-:W-:Y:S01]  /*15580*/  HMMA.16816.F32.BF16 R200, R4.reuse, R22, RZ ;  /* 0x0000001604c8723c */ /* 0x040fe200000418ff */
[----:B------:R-:W-:Y:S05]  /*15590*/  LDSM.16.M88.4 R20, [R84+0x8800] ;  /* 0x008800005414783b */ /* 0x000fea0000000200 */
[C---:B------:R-:W-:Y:S06]  /*155a0*/  HMMA.16816.F32.BF16 R208, R4.reuse, R32, RZ ;  /* 0x0000002004d0723c */ /* 0x040fec00000418ff */
[----:B------:R-:W-:Y:S01]  /*155b0*/  HMMA.16816.F32.BF16 R176, R4, R34, RZ ;  /* 0x0000002204b0723c */ /* 0x000fe200000418ff */
[----:B------:R-:W2:Y:S01]  /*155c0*/  LDSM.16.M88.4 R32, [R84+0x7800] ;  /* 0x007800005420783b */ /* 0x000ea20000000200 */
[----:B----4-:R-:W-:-:S02]  /*155d0*/  IMAD.MOV.U32 R88, RZ, RZ, R8 ;  /* 0x000000ffff587224 */ /* 0x010fc400078e0008 */
[----:B------:R-:W-:Y:S02]  /*155e0*/  IMAD.MOV.U32 R89, RZ, RZ, R9 ;  /* 0x000000ffff597224 */ /* 0x000fe400078e0009 */
[----:B------:R-:W4:Y:S01]  /*155f0*/  LDSM.16.M88.4 R8, [R139+0x5000] ;  /* 0x005000008b08783b */ /* 0x000f220000000200 */
[----:B------:R-:W-:Y:S01]  /*15600*/  IMAD.MOV.U32 R120, RZ, RZ, R88 ;  /* 0x000000ffff787224 */ /* 0x000fe200078e0058 */
[C---:B------:R-:W-:Y:S01]  /*15610*/  HMMA.16816.F32.BF16 R124, R12.reuse, R48, R56 ;  /* 0x000000300c7c723c */ /* 0x040fe20000041838 */
[----:B------:R-:W-:Y:S01]  /*15620*/  IMAD.MOV.U32 R121, RZ, RZ, R89 ;  /* 0x000000ffff797224 */ /* 0x000fe200078e0059 */
[----:B------:R-:W-:Y:S01]  /*15630*/  LDSM.16.M88.4 R48, [R180] ;  /* 0x00000000b430783b */ /* 0x000fe20000000200 */
[----:B------:R-:W-:Y:S02]  /*15640*/  IMAD.MOV.U32 R82, RZ, RZ, R120 ;  /* 0x000000ffff527224 */ /* 0x000fe400078e0078 */
[----:B------:R-:W-:Y:S01]  /*15650*/  IMAD.MOV.U32 R83, RZ, RZ, R121 ;  /* 0x000000ffff537224 */ /* 0x000fe200078e0079 */
[C---:B------:R-:W-:Y:S01]  /*15660*/  HMMA.16816.F32.BF16 R88, R12.reuse, R46, R52 ;  /* 0x0000002e0c58723c */ /* 0x040fe20000041834 */
[----:B------:R-:W-:Y:S04]  /*15670*/  LDSM.16.M88.4 R52, [R84+0x5000] ;  /* 0x005000005434783b */ /* 0x000fe80000000200 */
[----:B------:R-:W4:Y:S01]  /*15680*/  LDSM.16.M88.4 R44, [R84+0x5800] ;  /* 0x00580000542c783b */ /* 0x000f220000000200 */
[C---:B------:R-:W-:Y:S03]  /*15690*/  HMMA.16816.F32.BF16 R120, R12.reuse, R16, R92 ;  /* 0x000000100c78723c */ /* 0x040fe6000004185c */
[----:B------:R-:W-:Y:S03]  /*156a0*/  LDSM.16.M88.4 R16, [R84+0x9000] ;  /* 0x009000005410783b */ /* 0x000fe60000000200 */
[C---:B-1----:R-:W-:Y:S01]  /*156b0*/  HMMA.16816.F32.BF16 R240, R12.reuse, R36, R164 ;  /* 0x000000240cf0723c */ /* 0x042fe200000418a4 */
[----:B------:R-:W1:Y:S05]  /*156c0*/  LDSM.16.M88.4 R56, [R84+0x7000] ;  /* 0x007000005438783b */ /* 0x000e6a0000000200 */
[C---:B------:R-:W-:Y:S06]  /*156d0*/  HMMA.16816.F32.BF16 R244, R12.reuse, R38, R156 ;  /* 0x000000260cf4723c */ /* 0x040fec000004189c */
[C---:B---3--:R-:W-:Y:S06]  /*156e0*/  HMMA.16816.F32.BF16 R216, R12.reuse, R28, R216 ;  /* 0x0000001c0cd8723c */ /* 0x048fec00000418d8 */
[----:B--2---:R-:W-:Y:S06]  /*156f0*/  HMMA.16816.F32.BF16 R224, R12, R32, R224 ;  /* 0x000000200ce0723c */ /* 0x004fec00000418e0 */
[C---:B----4-:R-:W-:Y:S06]  /*15700*/  HMMA.16816.F32.BF16 R108, R4.reuse, R8, RZ ;  /* 0x00000008046c723c */ /* 0x050fec00000418ff */
[----:B------:R-:W-:Y:S01]  /*15710*/  HMMA.16816.F32.BF16 R112, R4, R10, RZ ;  /* 0x0000000a0470723c */ /* 0x000fe200000418ff */
[----:B------:R-:W2:Y:S05]  /*15720*/  LDSM.16.M88.4 R8, [R139+0x9000] ;  /* 0x009000008b08783b */ /* 0x000eaa0000000200 */
[C---:B------:R-:W-:Y:S06]  /*15730*/  HMMA.16816.F32.BF16 R204, R12.reuse, R46, R204 ;  /* 0x0000002e0ccc723c */ /* 0x040fec00000418cc */
[C---:B------:R-:W-:Y:S01]  /*15740*/  HMMA.16816.F32.BF16 R220, R12.reuse, R34, R220 ;  /* 0x000000220cdc723c */ /* 0x040fe200000418dc */
[----:B------:R-:W-:Y:S05]  /*15750*/  LDSM.16.M88.4 R32, [R185+0x800] ;  /* 0x00080000b920783b */ /* 0x000fea0000000200 */
[C---:B------:R-:W-:Y:S06]  /*15760*/  HMMA.16816.F32.BF16 R200, R12.reuse, R30, R200 ;  /* 0x0000001e0cc8723c */ /* 0x040fec00000418c8 */
[C---:B------:R-:W-:Y:S06]  /*15770*/  HMMA.16816.F32.BF16 R144, R12.reuse, R42, R144 ;  /* 0x0000002a0c90723c */ /* 0x040fec0000041890 */
[C---:B-1----:R-:W-:Y:S06]  /*15780*/  HMMA.16816.F32.BF16 R228, R12.reuse, R56, R228 ;  /* 0x000000380ce4723c */ /* 0x042fec00000418e4 */
[----:B------:R-:W-:Y:S01]  /*15790*/  HMMA.16816.F32.BF16 R232, R12, R58, R232 ;  /* 0x0000003a0ce8723c */ /* 0x000fe200000418e8 */
[----:B------:R-:W-:Y:S05]  /*157a0*/  LDSM.16.M88.4 R56, [R180+0x2000] ;  /* 0x00200000b438783b */ /* 0x000fea0000000200 */
[C---:B--2---:R-:W-:Y:S06]  /*157b0*/  HMMA.16816.F32.BF16 R160, R4.reuse, R8, RZ ;  /* 0x0000000804a0723c */ /* 0x044fec00000418ff */
[----:B------:R-:W-:Y:S01]  /*157c0*/  HMMA.16816.F32.BF16 R152, R4, R10, RZ ;  /* 0x0000000a0498723c */ /* 0x000fe200000418ff */
[----:B------:R-:W1:Y:S04]  /*157d0*/  LDSM.16.M88.4 R8, [R84+0x4800] ;  /* 0x004800005408783b */ /* 0x000e680000000200 */
[----:B------:R-:W2:Y:S01]  /*157e0*/  LDSM.16.M88.4 R4, [R2] ;  /* 0x000000000204783b */ /* 0x000ea20000000200 */
[C---:B------:R-:W-:Y:S06]  /*157f0*/  HMMA.16816.F32.BF16 R212, R12.reuse, R20, R212 ;  /* 0x000000140cd4723c */ /* 0x040fec00000418d4 */
[C---:B------:R-:W-:Y:S06]  /*15800*/  HMMA.16816.F32.BF16 R196, R12.reuse, R22, R196 ;  /* 0x000000160cc4723c */ /* 0x040fec00000418c4 */
[C---:B------:R-:W-:Y:S06]  /*15810*/  HMMA.16816.F32.BF16 R160, R12.reuse, R16, R160 ;  /* 0x000000100ca0723c */ /* 0x040fec00000418a0 */
[C---:B------:R-:W-:Y:S06]  /*15820*/  HMMA.16816.F32.BF16 R16, R12.reuse, R18, R152 ;  /* 0x000000120c10723c */ /* 0x040fec0000041898 */
[----:B-1----:R-:W-:-:S12]  /*15830*/  HMMA.16816.F32.BF16 R92, R12, R8, R100 ;  /* 0x000000080c5c723c */ /* 0x002fd80000041864 */
[----:B------:R-:W-:Y:S02]  /*15840*/  IMAD.MOV.U32 R182, RZ, RZ, R160 ;  /* 0x000000ffffb67224 */ /* 0x000fe400078e00a0 */
[----:B------:R-:W-:Y:S02]  /*15850*/  IMAD.MOV.U32 R181, RZ, RZ, R161 ;  /* 0x000000ffffb57224 */ /* 0x000fe400078e00a1 */
[----:B------:R-:W-:Y:S01]  /*15860*/  IMAD.MOV.U32 R117, RZ, RZ, R162 ;  /* 0x000000ffff757224 */ /* 0x000fe200078e00a2 */
[C---:B------:R-:W-:Y:S01]  /*15870*/  HMMA.16816.F32.BF16 R104, R12.reuse, R10, R104 ;  /* 0x0000000a0c68723c */ /* 0x040fe20000041868 */
[----:B------:R-:W1:Y:S01]  /*15880*/  LDSM.16.M88.4 R8, [R188] ;  /* 0x00000000bc08783b */ /* 0x000e620000000200 */
[----:B------:R-:W-:Y:S01]  /*15890*/  IMAD.MOV.U32 R155, RZ, RZ, R16 ;  /* 0x000000ffff9b7224 */ /* 0x000fe200078e0010 */
[----:B------:R-:W-:Y:S01]  /*158a0*/  MOV R154, R17 ;  /* 0x00000011009a7202 */ /* 0x000fe20000000f00 */
[----:B------:R-:W-:Y:S02]  /*158b0*/  IMAD.MOV.U32 R153, RZ, RZ, R18 ;  /* 0x000000ffff997224 */ /* 0x000fe400078e0012 */
[----:B------:R-:W-:Y:S01]  /*158c0*/  HMMA.16816.F32.BF16 R100, R12, R52, R108 ;  /* 0x000000340c64723c */ /* 0x000fe2000004186c */
[----:B------:R-:W-:-:S02]  /*158d0*/  IMAD.MOV.U32 R152, RZ, RZ, R19 ;  /* 0x000000ffff987224 */ /* 0x000fc400078e0013 */
[----:B------:R-:W-:-:S03]  /*158e0*/  IMAD.MOV.U32 R87, RZ, RZ, R163 ;  /* 0x000000ffff577224 */ /* 0x000fc600078e00a3 */
[C---:B------:R-:W-:Y:S01]  /*158f0*/  HMMA.16816.F32.BF16 R108, R12.reuse, R54, R112 ;  /* 0x000000360c6c723c */ /* 0x040fe20000041870 */
[----:B------:R-:W3:Y:S05]  /*15900*/  LDSM.16.M88.4 R52, [R84+0x9800] ;  /* 0x009800005434783b */ /* 0x000eea0000000200 */
[----:B------:R-:W-:Y:S01]  /*15910*/  HMMA.16816.F32.BF16 R112, R12, R44, R172 ;  /* 0x0000002c0c70723c */ /* 0x000fe200000418ac */
[----:B------:R-:W4:Y:S05]  /*15920*/  LDSM.16.M88.4 R44, [R180+0x800] ;  /* 0x00080000b42c783b */ /* 0x000f2a0000000200 */
[C---:B--2---:R-:W-:Y:S01]  /*15930*/  HMMA.16816.F32.BF16 R36, R4.reuse, R48, R60 ;  /* 0x000000300424723c */ /* 0x044fe2000004183c */
[----:B------:R-:W-:Y:S05]  /*15940*/  LDSM.16.M88.4 R60, [R180+0x1800] ;  /* 0x00180000b43c783b */ /* 0x000fea0000000200 */
[----:B------:R-:W-:Y:S01]  /*15950*/  HMMA.16816.F32.BF16 R16, R4, R50, R88 ;  /* 0x000000320410723c */ /* 0x000fe20000041858 */
[----:B------:R-:W-:Y:S05]  /*15960*/  LDSM.16.M88.4 R48, [R180+0x3800] ;  /* 0x00380000b430783b */ /* 0x000fea0000000200 */
[----:B------:R-:W-:Y:S01]  /*15970*/  HMMA.16816.F32.BF16 R172, R12, R40, R168 ;  /* 0x000000280cac723c */ /* 0x000fe200000418a8 */
[----:B------:R-:W-:Y:S05]  /*15980*/  LDSM.16.M88.4 R40, [R180+0x2800] ;  /* 0x00280000b428783b */ /* 0x000fea0000000200 */
[----:B------:R-:W-:Y:S06]  /*15990*/  HMMA.16816.F32.BF16 R72, R4, R64, R72 ;  /* 0x000000400448723c */ /* 0x000fec0000041848 */
[----:B-1----:R-:W-:Y:S01]  /*159a0*/  HMMA.16816.F32.BF16 R28, R8, R68, R36 ;  /* 0x00000044081c723c */ /* 0x002fe20000041824 */
[----:B------:R-:W1:Y:S05]  /*159b0*/  LDSM.16.M88.4 R36, [R180+0x3000] ;  /* 0x00300000b424783b */ /* 0x000e6a0000000200 */
[C---:B---3--:R-:W-:Y:S06]  /*159c0*/  HMMA.16816.F32.BF16 R208, R12.reuse, R52, R208 ;  /* 0x000000340cd0723c */ /* 0x048fec00000418d0 */
[----:B------:R-:W-:Y:S06]  /*159d0*/  HMMA.16816.F32.BF16 R176, R12, R54, R176 ;  /* 0x000000360cb0723c */ /* 0x000fec00000418b0 */
[----:B----4-:R-:W-:Y:S06]  /*159e0*/  HMMA.16816.F32.BF16 R12, R4, R44, R148 ;  /* 0x0000002c040c723c */ /* 0x010fec0000041894 */
[----:B------:R-:W-:Y:S01]  /*159f0*/  HMMA.16816.F32.BF16 R20, R8, R70, R16 ;  /* 0x000000460814723c */ /* 0x000fe20000041810 */
[----:B------:R-:W-:Y:S01]  /*15a00*/  FMUL.FTZ R0, R28, R3 ;  /* 0x000000031c007220 */ /* 0x000fe20000410000 */
[----:B------:R-:W2:Y:S01]  /*15a10*/  LDSM.16.M88.4 R16, [R180+0x4000] ;  /* 0x00400000b410783b */ /* 0x000ea20000000200 */
[----:B------:R-:W-:-:S02]  /*15a20*/  IMAD.MOV.U32 R148, RZ, RZ, R118 ;  /* 0x000000ffff947224 */ /* 0x000fc400078e0076 */
[----:B------:R3:W4:Y:S01]  /*15a30*/  MUFU.TANH R151, R0 ;  /* 0x0000000000977308 */ /* 0x0007220000002400 */
[C---:B------:R-:W-:Y:S01]  /*15a40*/  HMMA.16816.F32.BF16 R52, R4.reuse, R46, R140 ;  /* 0x0000002e0434723c */ /* 0x040fe2000004188c */
[----:B------:R-:W-:Y:S05]  /*15a50*/  LDSM.16.M88.4 R44, [R185+0x1000] ;  /* 0x00100000b92c783b */ /* 0x000fea0000000200 */
[----:B------:R-:W-:Y:S06]  /*15a60*/  HMMA.16816.F32.BF16 R64, R4, R66, R128 ;  /* 0x000000420440723c */ /* 0x000fec0000041880 */
[----:B------:R-:W-:Y:S01]  /*15a70*/  HMMA.16816.F32.BF16 R12, R8, R32, R12 ;  /* 0x00000020080c723c */ /* 0x000fe2000004180c */
[----:B------:R-:W-:-:S02]  /*15a80*/  IMAD.MOV.U32 R130, RZ, RZ, R82 ;  /* 0x000000ffff827224 */ /* 0x000fc400078e0052 */
[----:B------:R-:W-:Y:S02]  /*15a90*/  IMAD.MOV.U32 R131, RZ, RZ, R83 ;  /* 0x000000ffff837224 */ /* 0x000fe400078e0053 */
[-C--:B---3--:R-:W-:Y:S01]  /*15aa0*/  FMUL.FTZ R0, R29, R3.reuse ;  /* 0x000000031d007220 */ /* 0x088fe20000410000 */
[C---:B-1----:R-:W-:Y:S03]  /*15ab0*/  HMMA.16816.F32.BF16 R100, R4.reuse, R36, R100 ;  /* 0x000000240464723c */ /* 0x042fe60000041864 */
[----:B------:R1:W-:Y:S03]  /*15ac0*/  MUFU.TANH R136, R0 ;  /* 0x0000000000887308 */ /* 0x0003e60000002400 */
[C---:B------:R-:W-:Y:S01]  /*15ad0*/  HMMA.16816.F32.BF16 R156, R4.reuse, R38, R108 ;  /* 0x00000026049c723c */ /* 0x040fe2000004186c */
[----:B------:R-:W3:Y:S05]  /*15ae0*/  LDSM.16.M88.4 R36, [R180+0x4800] ;  /* 0x00480000b424783b */ /* 0x000eea0000000200 */
[C---:B------:R-:W-:Y:S06]  /*15af0*/  HMMA.16816.F32.BF16 R80, R4.reuse, R60, R124 ;  /* 0x0000003c0450723c */ /* 0x040fec000004187c */
[----:B------:R-:W-:Y:S01]  /*15b00*/  HMMA.16816.F32.BF16 R124, R4, R62, R76 ;  /* 0x0000003e047c723c */ /* 0x000fe2000004184c */
[----:B-1----:R-:W-:-:S04]  /*15b10*/  FMUL.FTZ R0, R30, R3 ;  /* 0x000000031e007220 */ /* 0x002fc80000410000 */
[----:B------:R1:W3:Y:S01]  /*15b20*/  MUFU.TANH R68, R0 ;  /* 0x0000000000447308 */ /* 0x0002e20000002400 */
[C---:B--2---:R-:W-:Y:S06]  /*15b30*/  HMMA.16816.F32.BF16 R88, R4.reuse, R16, R172 ;  /* 0x000000100458723c */ /* 0x044fec00000418ac */
[----:B------:R-:W-:Y:S01]  /*15b40*/  HMMA.16816.F32.BF16 R76, R4, R18, R144 ;  /* 0x00000012044c723c */ /* 0x000fe20000041890 */
[----:B------:R-:W2:Y:S01]  /*15b50*/  LDSM.16.M88.4 R16, [R180+0x5800] ;  /* 0x00580000b410783b */ /* 0x000ea20000000200 */
[----:B----4-:R-:W-:-:S04]  /*15b60*/  IMAD.MOV.U32 R174, RZ, RZ, R151 ;  /* 0x000000ffffae7224 */ /* 0x010fc800078e0097 */
[----:B------:R-:W-:Y:S01]  /*15b70*/  HMMA.16816.F32.BF16 R160, R4, R58, R96 ;  /* 0x0000003a04a0723c */ /* 0x000fe20000041860 */
[----:B-1----:R-:W-:-:S05]  /*15b80*/  FMUL.FTZ R0, R31, R3 ;  /* 0x000000031f007220 */ /* 0x002fca0000410000 */
[----:B------:R-:W-:Y:S01]  /*15b90*/  HMMA.16816.F32.BF16 R28, R8, R34, R52 ;  /* 0x00000022081c723c */ /* 0x000fe20000041834 */
[----:B------:R1:W-:Y:S05]  /*15ba0*/  MUFU.TANH R118, R0 ;  /* 0x0000000000767308 */ /* 0x0003ea0000002400 */
[----:B------:R-:W-:Y:S01]  /*15bb0*/  HMMA.16816.F32.BF16 R164, R4, R40, R92 ;  /* 0x0000002804a4723c */ /* 0x000fe2000004185c */
[----:B---3--:R-:W-:-:S05]  /*15bc0*/  MOV R55, R68 ;  /* 0x0000004400377202 */ /* 0x008fca0000000f00 */
[C---:B------:R-:W-:Y:S06]  /*15bd0*/  HMMA.16816.F32.BF16 R96, R4.reuse, R48, R112 ;  /* 0x000000300460723c */ /* 0x040fec0000041870 */
[C---:B------:R-:W-:Y:S01]  /*15be0*/  HMMA.16816.F32.BF16 R92, R4.reuse, R50, R204 ;  /* 0x00000032045c723c */ /* 0x040fe200000418cc */
[----:B-1----:R-:W-:Y:S01]  /*15bf0*/  FMUL.FTZ R0, R20, R3 ;  /* 0x0000000314007220 */ /* 0x002fe20000410000 */
[----:B------:R-:W-:Y:S03]  /*15c00*/  LDSM.16.M88.4 R48, [R185+0x1800] ;  /* 0x00180000b930783b */ /* 0x000fe60000000200 */
[----:B------:R1:W3:Y:S01]  /*15c10*/  MUFU.TANH R138, R0 ;  /* 0x00000000008a7308 */ /* 0x0002e20000002400 */
[C---:B------:R-:W-:Y:S01]  /*15c20*/  HMMA.16816.F32.BF16 R104, R4.reuse, R42, R104 ;  /* 0x0000002a0468723c */ /* 0x040fe20000041868 */
[----:B------:R-:W4:Y:S05]  /*15c30*/  LDSM.16.M88.4 R40, [R180+0x6000] ;  /* 0x00600000b428783b */ /* 0x000f2a0000000200 */
[----:B------:R-:W-:Y:S06]  /*15c40*/  HMMA.16816.F32.BF16 R68, R4, R38, R244 ;  /* 0x000000260444723c */ /* 0x000fec00000418f4 */
[----:B------:R-:W-:Y:S01]  /*15c50*/  HMMA.16816.F32.BF16 R32, R8, R46, R64 ;  /* 0x0000002e0820723c */ /* 0x000fe20000041840 */
[----:B------:R-:W-:-:S02]  /*15c60*/  IMAD.MOV.U32 R244, RZ, RZ, R155 ;  /* 0x000000fffff47224 */ /* 0x000fc400078e009b */
[----:B------:R-:W-:Y:S02]  /*15c70*/  IMAD.MOV.U32 R245, RZ, RZ, R154 ;  /* 0x000000fffff57224 */ /* 0x000fe400078e009a */
[----:B-1----:R-:W-:Y:S01]  /*15c80*/  FMUL.FTZ R0, R21, R3 ;  /* 0x0000000315007220 */ /* 0x002fe20000410000 */
[----:B------:R-:W-:Y:S01]  /*15c90*/  IMAD.MOV.U32 R246, RZ, RZ, R153 ;  /* 0x000000fffff67224 */ /* 0x000fe200078e0099 */
[----:B------:R-:W-:Y:S01]  /*15ca0*/  HMMA.16816.F32.BF16 R168, R4, R56, R120 ;  /* 0x0000003804a8723c */ /* 0x000fe20000041878 */
[----:B------:R-:W-:Y:S01]  /*15cb0*/  IMAD.MOV.U32 R247, RZ, RZ, R152 ;  /* 0x000000fffff77224 */ /* 0x000fe200078e0098 */
[----:B------:R1:W-:Y:S01]  /*15cc0*/  MUFU.TANH R128, R0 ;  /* 0x0000000000807308 */ /* 0x0003e20000002400 */
[----:B---3--:R-:W-:-:S03]  /*15cd0*/  IMAD.MOV.U32 R175, RZ, RZ, R138 ;  /* 0x000000ffffaf7224 */ /* 0x008fc600078e008a */
[----:B--2---:R-:W-:Y:S01]  /*15ce0*/  HMMA.16816.F32.BF16 R56, R4, R16, R224 ;  /* 0x000000100438723c */ /* 0x004fe200000418e0 */
[----:B------:R-:W-:Y:S01]  /*15cf0*/  IMAD.MOV.U32 R123, RZ, RZ, R87 ;  /* 0x000000ffff7b7224 */ /* 0x000fe200078e0057 */
[----:B------:R-:W-:Y:S01]  /*15d00*/  MOV R121, R181 ;  /* 0x000000b500797202 */ /* 0x000fe20000000f00 */
[----:B------:R-:W-:Y:S02]  /*15d10*/  IMAD.MOV.U32 R122, RZ, RZ, R117 ;  /* 0x000000ffff7a7224 */ /* 0x000fe400078e0075 */
[----:B------:R-:W-:Y:S02]  /*15d20*/  IMAD.MOV.U32 R120, RZ, RZ, R182 ;  /* 0x000000ffff787224 */ /* 0x000fe400078e00b6 */
[----:B-1----:R-:W-:-:S04]  /*15d30*/  FMUL.FTZ R0, R22, R3 ;  /* 0x0000000316007220 */ /* 0x002fc80000410000 */
[----:B------:R1:W-:Y:S01]  /*15d40*/  MUFU.TANH R150, R0 ;  /* 0x0000000000967308 */ /* 0x0003e20000002400 */
[C---:B----4-:R-:W-:Y:S06]  /*15d50*/  HMMA.16816.F32.BF16 R108, R4.reuse, R42, R200 ;  /* 0x0000002a046c723c */ /* 0x050fec00000418c8 */
[----:B------:R-:W-:Y:S01]  /*15d60*/  HMMA.16816.F32.BF16 R152, R4, R40, R216 ;  /* 0x000000280498723c */ /* 0x000fe200000418d8 */
[----:B------:R-:W-:Y:S01]  /*15d70*/  LDSM.16.M88.4 R40, [R185+0x3000] ;  /* 0x00300000b928783b */ /* 0x000fe20000000200 */
[----:B-1----:R-:W-:-:S03]  /*15d80*/  FMUL.FTZ R0, R23, R3 ;  /* 0x0000000317007220 */ /* 0x002fc60000410000 */
[----:B------:R-:W1:Y:S01]  /*15d90*/  LDSM.16.M88.4 R20, [R180+0x5000] ;  /* 0x00500000b414783b */ /* 0x000e620000000200 */
[----:B------:R2:W3:Y:S02]  /*15da0*/  MUFU.TANH R129, R0 ;  /* 0x0000000000817308 */ /* 0x0004e40000002400 */
[----:B--2---:R-:W-:-:S06]  /*15db0*/  FMUL.FTZ R0, R12, R3 ;  /* 0x000000030c007220 */ /* 0x004fcc0000410000 */
[----:B------:R2:W-:Y:S02]  /*15dc0*/  MUFU.TANH R52, R0 ;  /* 0x0000000000347308 */ /* 0x0005e40000002400 */
[----:B--2---:R-:W-:Y:S01]  /*15dd0*/  FMUL.FTZ R0, R13, R3 ;  /* 0x000000030d007220 */ /* 0x004fe20000410000 */
[C---:B-1----:R-:W-:Y:S05]  /*15de0*/  HMMA.16816.F32.BF16 R60, R4.reuse, R20, R228 ;  /* 0x00000014043c723c */ /* 0x042fea00000418e4 */
[----:B------:R1:W-:Y:S01]  /*15df0*/  MUFU.TANH R184, R0 ;  /* 0x0000000000b87308 */ /* 0x0003e20000002400 */
[----:B------:R-:W-:Y:S01]  /*15e00*/  HMMA.16816.F32.BF16 R144, R4, R22, R232 ;  /* 0x000000160490723c */ /* 0x000fe200000418e8 */
[----:B------:R-:W2:Y:S01]  /*15e10*/  LDSM.16.M88.4 R20, [R180+0x7000] ;  /* 0x00700000b414783b */ /* 0x000ea20000000200 */
[----:B---3--:R-:W-:-:S02]  /*15e20*/  IMAD.MOV.U32 R231, RZ, RZ, R129 ;  /* 0x000000ffffe77224 */ /* 0x008fc400078e0081 */
[----:B------:R-:W-:Y:S01]  /*15e30*/  IMAD.MOV.U32 R228, RZ, RZ, R118 ;  /* 0x000000ffffe47224 */ /* 0x000fe200078e0076 */
[----:B------:R-:W3:Y:S01]  /*15e40*/  S2R R234, SR_TID.X ;  /* 0x0000000000ea7919 */ /* 0x000ee20000002100 */
[----:B------:R-:W-:Y:S01]  /*15e50*/  IMAD.MOV.U32 R230, RZ, RZ, R55 ;  /* 0x000000ffffe67224 */ /* 0x000fe200078e0037 */
[----:B------:R-:W-:Y:S01]  /*15e60*/  MOV R235, R137 ;  /* 0x0000008900eb7202 */ /* 0x000fe20000000f00 */
[----:B------:R-:W-:Y:S02]  /*15e70*/  IMAD.MOV.U32 R229, RZ, RZ, R136 ;  /* 0x000000ffffe57224 */ /* 0x000fe400078e0088 */
[----:B------:R-:W-:Y:S02]  /*15e80*/  IMAD.MOV.U32 R233, RZ, RZ, R230 ;  /* 0x000000ffffe97224 */ /* 0x000fe400078e00e6 */
[----:B------:R-:W-:Y:S02]  /*15e90*/  IMAD.MOV.U32 R232, RZ, RZ, R174 ;  /* 0x000000ffffe87224 */ /* 0x000fe400078e00ae */
[----:B-1----:R-:W-:-:S04]  /*15ea0*/  FMUL.FTZ R0, R14, R3 ;  /* 0x000000030e007220 */ /* 0x002fc80000410000 */
[----:B------:R1:W-:Y:S02]  /*15eb0*/  MUFU.TANH R248, R0 ;  /* 0x0000000000f87308 */ /* 0x0003e40000002400 */
[----:B-1----:R-:W-:Y:S02]  /*15ec0*/  FMUL.FTZ R0, R15, R3 ;  /* 0x000000030f007220 */ /* 0x002fe40000410000 */
[----:B------:R-:W-:Y:S01]  /*15ed0*/  HMMA.16816.F32.BF16 R12, R8, R44, R72 ;  /* 0x0000002c080c723c */ /* 0x000fe20000041848 */
[----:B---3--:R-:W-:-:S03]  /*15ee0*/  SHF.R.S32.HI R136, RZ, 0x1f, R234 ;  /* 0x0000001fff887819 */ /* 0x008fc600000114ea */
[----:B------:R1:W-:Y:S01]  /*15ef0*/  MUFU.TANH R172, R0 ;  /* 0x0000000000ac7308 */ /* 0x0003e20000002400 */
[----:B------:R-:W-:Y:S01]  /*15f00*/  LEA.HI R136, R136, R234, RZ, 0x5 ;  /* 0x000000ea88887211 */ /* 0x000fe200078f28ff */
[----:B------:R-:W-:Y:S01]  /*15f10*/  HMMA.16816.F32.BF16 R72, R4, R36, R240 ;  /* 0x000000240448723c */ /* 0x000fe200000418f0 */
[----:B------:R-:W3:Y:S02]  /*15f20*/  LDSM.16.M88.4 R36, [R180+0x6800] ;  /* 0x00680000b424783b */ /* 0x000ee40000000200 */
[----:B------:R-:W-:-:S03]  /*15f30*/  LOP3.LUT R136, R136, 0xffffffe0, RZ, 0xc0, !PT ;  /* 0xffffffe088887812 */ /* 0x000fc600078ec0ff */
[C---:B------:R-:W-:Y:S01]  /*15f40*/  HMMA.16816.F32.BF16 R44, R4.reuse, R18, R220 ;  /* 0x00000012042c723c */ /* 0x040fe200000418dc */
[----:B------:R-:W-:Y:S01]  /*15f50*/  LDSM.16.M88.4 R16, [R180+0x7800] ;  /* 0x00780000b410783b */ /* 0x000fe20000000200 */
[----:B------:R-:W-:Y:S02]  /*15f60*/  IMAD.MOV.U32 R241, RZ, RZ, R148 ;  /* 0x000000fffff17224 */ /* 0x000fe400078e0094 */
[----:B------:R-:W-:Y:S02]  /*15f70*/  IMAD.MOV.U32 R242, RZ, RZ, R130 ;  /* 0x000000fffff27224 */ /* 0x000fe400078e0082 */
[----:B------:R-:W-:Y:S02]  /*15f80*/  IMAD.MOV.U32 R243, RZ, RZ, R131 ;  /* 0x000000fffff37224 */ /* 0x000fe400078e0083 */
[----:B-1----:R-:W-:Y:S01]  /*15f90*/  FMUL.FTZ R0, R28, R3 ;  /* 0x000000031c007220 */ /* 0x002fe20000410000 */
[----:B--2---:R-:W-:Y:S01]  /*15fa0*/  HMMA.16816.F32.BF16 R120, R4, R20, R120 ;  /* 0x000000140478723c */ /* 0x004fe20000041878 */
[----:B------:R-:W-:-:S02]  /*15fb0*/  IMAD.IADD R136, R234, 0x1, -R136 ;  /* 0x00000001ea887824 */ /* 0x000fc400078e0a88 */
[----:B------:R1:W2:Y:S02]  /*15fc0*/  MUFU.TANH R149, R0 ;  /* 0x0000000000957308 */ /* 0x0002a40000002400 */
[----:B-1----:R-:W-:-:S06]  /*15fd0*/  FMUL.FTZ R0, R29, R3 ;  /* 0x000000031d007220 */ /* 0x002fcc0000410000 */
[----:B------:R1:W-:Y:S01]  /*15fe0*/  MUFU.TANH R240, R0 ;  /* 0x0000000000f07308 */ /* 0x0003e20000002400 */
[C---:B---3--:R-:W-:Y:S06]  /*15ff0*/  HMMA.16816.F32.BF16 R112, R4.reuse, R36, R212 ;  /* 0x000000240470723c */ /* 0x048fec00000418d4 */
[----:B------:R-:W-:Y:S01]  /*16000*/  HMMA.16816.F32.BF16 R140, R4, R38, R196 ;  /* 0x00000026048c723c */ /* 0x000fe200000418c4 */
[----:B------:R-:W3:Y:S01]  /*16010*/  LDSM.16.M88.4 R36, [R185+0x2800] ;  /* 0x00280000b924783b */ /* 0x000ee20000000200 */
[----:B------:R-:W4:Y:S01]  /*16020*/  S2R R196, SR_CTAID.X ;  /* 0x0000000000c47919 */ /* 0x000f220000002500 */
[----:B-1----:R-:W-:-:S04]  /*16030*/  FMUL.FTZ R0, R30, R3 ;  /* 0x000000031e007220 */ /* 0x002fc80000410000 */
[----:B------:R1:W2:Y:S02]  /*16040*/  MUFU.TANH R239, R0 ;  /* 0x0000000000ef7308 */ /* 0x0002a40000002400 */
[-C--:B-1----:R-:W-:Y:S02]  /*16050*/  FMUL.FTZ R0, R31, R3.reuse ;  /* 0x000000031f007220 */ /* 0x082fe40000410000 */
[----:B------:R-:W1:Y:S04]  /*16060*/  LDSM.16.M88.4 R28, [R185+0x2000] ;  /* 0x00200000b91c783b */ /* 0x000e680000000200 */
[----:B------:R2:W1:Y:S01]  /*16070*/  MUFU.TANH R87, R0 ;  /* 0x0000000000577308 */ /* 0x0004620000002400 */
[----:B----4-:R-:W-:Y:S02]  /*16080*/  IMAD.SHL.U32 R234, R196, 0x40, RZ ;  /* 0x00000040c4ea7824 */ /* 0x010fe400078e00ff */
[----:B--2---:R-:W-:-:S05]  /*16090*/  FMUL.FTZ R0, R12, R3 ;  /* 0x000000030c007220 */ /* 0x004fca0000410000 */
[----:B------:R2:W4:Y:S02]  /*160a0*/  MUFU.TANH R207, R0 ;  /* 0x0000000000cf7308 */ /* 0x0005240000002400 */
[----:B--2---:R-:W-:-:S06]  /*160b0*/  FMUL.FTZ R0, R13, R3 ;  /* 0x000000030d007220 */ /* 0x004fcc0000410000 */
[----:B------:R2:W-:Y:S02]  /*160c0*/  MUFU.TANH R206, R0 ;  /* 0x0000000000ce7308 */ /* 0x0005e40000002400 */
[----:B--2---:R-:W-:-:S06]  /*160d0*/  FMUL.FTZ R0, R14, R3 ;  /* 0x000000030e007220 */ /* 0x004fcc0000410000 */
[----:B------:R2:W4:Y:S02]  /*160e0*/  MUFU.TANH R205, R0 ;  /* 0x0000000000cd7308 */ /* 0x0005240000002400 */
[-C--:B--2---:R-:W-:Y:S02]  /*160f0*/  FMUL.FTZ R0, R15, R3.reuse ;  /* 0x000000030f007220 */ /* 0x084fe40000410000 */
[C---:B------:R-:W-:Y:S04]  /*16100*/  HMMA.16816.F32.BF16 R12, R8.reuse, R48, R80 ;  /* 0x00000030080c723c */ /* 0x040fe80000041850 */
[----:B------:R2:W4:Y:S02]  /*16110*/  MUFU.TANH R204, R0 ;  /* 0x0000000000cc7308 */ /* 0x0005240000002400 */
[C---:B---3--:R-:W-:Y:S06]  /*16120*/  HMMA.16816.F32.BF16 R80, R8.reuse, R38, R104 ;  /* 0x000000260850723c */ /* 0x048fec0000041868 */
[C---:B------:R-:W-:Y:S06]  /*16130*/  HMMA.16816.F32.BF16 R104, R8.reuse, R40, R100 ;  /* 0x000000280868723c */ /* 0x040fec0000041864 */
[----:B------:R-:W-:Y:S01]  /*16140*/  HMMA.16816.F32.BF16 R100, R8, R42, R156 ;  /* 0x0000002a0864723c */ /* 0x000fe2000004189c */
[----:B--2---:R-:W-:-:S04]  /*16150*/  FMUL.FTZ R0, R32, R3 ;  /* 0x0000000320007220 */ /* 0x004fc80000410000 */
[----:B------:R2:W3:-:S13]  /*16160*/  MUFU.TANH R195, R0 ;  /* 0x0000000000c37308 */ /* 0x0004da0000002400 */
[-C--:B------:R-:W-:Y:S01]  /*16170*/  FMUL.FTZ R105, R105, R3.reuse ;  /* 0x0000000369697220 */ /* 0x080fe20000410000 */
[-C--:B------:R-:W-:Y:S01]  /*16180*/  FMUL.FTZ R106, R106, R3.reuse ;  /* 0x000000036a6a7220 */ /* 0x080fe20000410000 */
[-C--:B------:R-:W-:Y:S01]  /*16190*/  FMUL.FTZ R107, R107, R3.reuse ;  /* 0x000000036b6b7220 */ /* 0x080fe20000410000 */
[----:B--2---:R-:W-:-:S03]  /*161a0*/  FMUL.FTZ R0, R33, R3 ;  /* 0x0000000321007220 */ /* 0x004fc60000410000 */
[-C--:B------:R-:W-:Y:S01]  /*161b0*/  FMUL.FTZ R100, R100, R3.reuse ;  /* 0x0000000364647220 */ /* 0x080fe20000410000 */
[-C--:B------:R-:W-:Y:S01]  /*161c0*/  FMUL.FTZ R101, R101, R3.reuse ;  /* 0x0000000365657220 */ /* 0x080fe20000410000 */
[----:B------:R2:W-:Y:S01]  /*161d0*/  MUFU.TANH R200, R0 ;  /* 0x0000000000c87308 */ /* 0x0005e20000002400 */
[----:B------:R-:W-:-:S07]  /*161e0*/  FMUL.FTZ R102, R102, R3 ;  /* 0x0000000366667220 */ /* 0x000fce0000410000 */
[----:B------:R-:W-:Y:S08]  /*161f0*/  MUFU.TANH R105, R105 ;  /* 0x0000006900697308 */ /* 0x000ff00000002400 */
[----:B------:R-:W-:Y:S01]  /*16200*/  MUFU.TANH R106, R106 ;  /* 0x0000006a006a7308 */ /* 0x000fe20000002400 */
[----:B--2---:R-:W-:-:S07]  /*16210*/  FMUL.FTZ R0, R34, R3 ;  /* 0x0000000322007220 */ /* 0x004fce0000410000 */
[----:B------:R2:W3:Y:S08]  /*16220*/  MUFU.TANH R117, R0 ;  /* 0x0000000000757308 */ /* 0x0004f00000002400 */
[----:B------:R-:W-:Y:S08]  /*16230*/  MUFU.TANH R107, R107 ;  /* 0x0000006b006b7308 */ /* 0x000ff00000002400 */
[----:B------:R-:W-:Y:S01]  /*16240*/  MUFU.TANH R100, R100 ;  /* 0x0000006400647308 */ /* 0x000fe20000002400 */
[----:B--2---:R-:W-:-:S02]  /*16250*/  FMUL.FTZ R0, R35, R3 ;  /* 0x0000000323007220 */ /* 0x004fc40000410000 */
[----:B------:R-:W-:Y:S05]  /*16260*/  HMMA.16816.F32.BF16 R32, R8, R50, R124 ;  /* 0x000000320820723c */ /* 0x000fea000004187c */
[----:B------:R2:W3:Y:S01]  /*16270*/  MUFU.TANH R183, R0 ;  /* 0x0000000000b77308 */ /* 0x0004e20000002400 */
[----:B------:R-:W-:Y:S06]  /*16280*/  HMMA.16816.F32.BF16 R124, R4, R22, R244 ;  /* 0x00000016047c723c */ /* 0x000fec00000418f4 */
[----:B-1----:R-:W-:Y:S01]  /*16290*/  HMMA.16816.F32.BF16 R20, R8, R30, R160 ;  /* 0x0000001e0814723c */ /* 0x002fe200000418a0 */
[----:B------:R-:W-:Y:S01]  /*162a0*/  MOV R245, R128 ;  /* 0x0000008000f57202 */ /* 0x000fe20000000f00 */
[----:B------:R-:W-:Y:S01]  /*162b0*/  IMAD.MOV.U32 R247, RZ, RZ, R149 ;  /* 0x000000fffff77224 */ /* 0x000fe200078e0095 */
[----:B------:R-:W-:Y:S01]  /*162c0*/  MOV R246, R150 ;  /* 0x0000009600f67202 */ /* 0x000fe20000000f00 */
[----:B------:R-:W-:Y:S01]  /*162d0*/  IMAD.MOV.U32 R244, RZ, RZ, R52 ;  /* 0x000000fffff47224 */ /* 0x000fe200078e0034 */
[----:B------:R-:W-:Y:S01]  /*162e0*/  MUFU.TANH R102, R102 ;  /* 0x0000006600667308 */ /* 0x000fe20000002400 */
[----:B------:R-:W-:Y:S01]  /*162f0*/  HMMA.16816.F32.BF16 R128, R4, R16, R208 ;  /* 0x000000100480723c */ /* 0x000fe200000418d0 */
[----:B------:R-:W-:-:S02]  /*16300*/  IMAD.MOV.U32 R230, RZ, RZ, R245 ;  /* 0x000000ffffe67224 */ /* 0x000fc400078e00f5 */
[----:B------:R-:W-:Y:S02]  /*16310*/  IMAD.MOV.U32 R245, RZ, RZ, R184 ;  /* 0x000000fffff57224 */ /* 0x000fe400078e00b8 */
[-C--:B--2---:R-:W-:Y:S01]  /*16320*/  FMUL.FTZ R0, R12, R3.reuse ;  /* 0x000000030c007220 */ /* 0x084fe20000410000 */
[----:B------:R-:W-:Y:S01]  /*16330*/  HMMA.16816.F32.BF16 R148, R4, R18, R176 ;  /* 0x000000120494723c */ /* 0x000fe200000418b0 */
[----:B------:R-:W1:Y:S02]  /*16340*/  LDSM.16.M88.4 R16, [R185+0x4000] ;  /* 0x00400000b910783b */ /* 0x000e640000000200 */
[----:B------:R2:W3:Y:S03]  /*16350*/  MUFU.TANH R182, R0 ;  /* 0x0000000000b67308 */ /* 0x0004e60000002400 */
[C---:B------:R-:W-:Y:S01]  /*16360*/  HMMA.16816.F32.BF16 R4, R8.reuse, R28, R168 ;  /* 0x0000001c0804723c */ /* 0x040fe200000418a8 */
[----:B------:R-:W4:Y:S04]  /*16370*/  LDSM.16.M88.4 R28, [R185+0x4800] ;  /* 0x00480000b91c783b */ /* 0x000f280000000200 */
[----:B------:R-:W-:Y:S01]  /*16380*/  MUFU.TANH R101, R101 ;  /* 0x0000006500657308 */ /* 0x000fe20000002400 */
[----:B------:R-:W-:Y:S01]  /*16390*/  HMMA.16816.F32.BF16 R52, R8, R36, R164 ;  /* 0x000000240834723c */ /* 0x000fe200000418a4 */
[----:B------:R-:W3:Y:S01]  /*163a0*/  LDSM.16.M88.4 R36, [R185+0x5800] ;  /* 0x00580000b924783b */ /* 0x000ee20000000200 */
[----:B--2---:R-:W-:-:S05]  /*163b0*/  FMUL.FTZ R0, R13, R3 ;  /* 0x000000030d007220 */ /* 0x004fca0000410000 */
[----:B------:R2:W-:Y:S02]  /*163c0*/  MUFU.TANH R181, R0 ;  /* 0x0000000000b57308 */ /* 0x0005e40000002400 */
[-C--:B--2---:R-:W-:Y:S01]  /*163d0*/  FMUL.FTZ R0, R14, R3.reuse ;  /* 0x000000030e007220 */ /* 0x084fe20000410000 */
[C---:B-1----:R-:W-:Y:S05]  /*163e0*/  HMMA.16816.F32.BF16 R88, R8.reuse, R16, R88 ;  /* 0x000000100858723c */ /* 0x042fea0000041858 */
[----:B------:R1:W2:Y:S01]  /*163f0*/  MUFU.TANH R173, R0 ;  /* 0x0000000000ad7308 */ /* 0x0002a20000002400 */
[C---:B------:R-:W-:Y:S01]  /*16400*/  HMMA.16816.F32.BF16 R76, R8.reuse, R18, R76 ;  /* 0x00000012084c723c */ /* 0x040fe2000004184c */
[----:B------:R-:W-:Y:S05]  /*16410*/  LDSM.16.M88.4 R16, [R185+0x7000] ;  /* 0x00700000b910783b */ /* 0x000fea0000000200 */
[C---:B----4-:R-:W-:Y:S06]  /*16420*/  HMMA.16816.F32.BF16 R72, R8.reuse, R28, R72 ;  /* 0x0000001c0848723c */ /* 0x050fec0000041848 */
[----:B------:R-:W-:Y:S01]  /*16430*/  HMMA.16816.F32.BF16 R68, R8, R30, R68 ;  /* 0x0000001e0844723c */ /* 0x000fe20000041844 */
[----:B-1----:R-:W-:-:S02]  /*16440*/  FMUL.FTZ R0, R15, R3 ;  /* 0x000000030f007220 */ /* 0x002fc40000410000 */
[----:B------:R-:W1:Y:S02]  /*16450*/  LDSM.16.M88.4 R12, [R185+0x3800] ;  /* 0x00380000b90c783b */ /* 0x000e640000000200 */
[----:B------:R4:W2:Y:S01]  /*16460*/  MUFU.TANH R118, R0 ;  /* 0x0000000000767308 */ /* 0x0008a20000002400 */
[C---:B---3--:R-:W-:Y:S01]  /*16470*/  HMMA.16816.F32.BF16 R48, R8.reuse, R38, R44 ;  /* 0x000000260830723c */ /* 0x048fe2000004182c */
[-C--:B------:R-:W-:Y:S01]  /*16480*/  FMUL.FTZ R88, R88, R3.reuse ;  /* 0x0000000358587220 */ /* 0x080fe20000410000 */
[-C--:B------:R-:W-:Y:S01]  /*16490*/  FMUL.FTZ R89, R89, R3.reuse ;  /* 0x0000000359597220 */ /* 0x080fe20000410000 */
[-C--:B------:R-:W-:Y:S01]  /*164a0*/  FMUL.FTZ R90, R90, R3.reuse ;  /* 0x000000035a5a7220 */ /* 0x080fe20000410000 */
[-C--:B------:R-:W-:Y:S02]  /*164b0*/  FMUL.FTZ R91, R91, R3.reuse ;  /* 0x000000035b5b7220 */ /* 0x080fe40000410000 */
[-C--:B------:R-:W-:Y:S01]  /*164c0*/  FMUL.FTZ R76, R76, R3.reuse ;  /* 0x000000034c4c7220 */ /* 0x080fe20000410000 */
[----:B------:R-:W-:Y:S01]  /*164d0*/  HMMA.16816.F32.BF16 R56, R8, R36, R56 ;  /* 0x000000240838723c */ /* 0x000fe20000041838 */
[-C--:B------:R-:W-:Y:S01]  /*164e0*/  FMUL.FTZ R77, R77, R3.reuse ;  /* 0x000000034d4d7220 */ /* 0x080fe20000410000 */
[-C--:B------:R-:W-:Y:S01]  /*164f0*/  FMUL.FTZ R78, R78, R3.reuse ;  /* 0x000000034e4e7220 */ /* 0x080fe20000410000 */
[-C--:B------:R-:W-:Y:S01]  /*16500*/  FMUL.FTZ R79, R79, R3.reuse ;  /* 0x000000034f4f7220 */ /* 0x080fe20000410000 */
[----:B------:R-:W-:Y:S01]  /*16510*/  MUFU.TANH R88, R88 ;  /* 0x0000005800587308 */ /* 0x000fe20000002400 */
[-C--:B------:R-:W-:Y:S01]  /*16520*/  FMUL.FTZ R72, R72, R3.reuse ;  /* 0x0000000348487220 */ /* 0x080fe20000410000 */
[-C--:B------:R-:W-:Y:S01]  /*16530*/  FMUL.FTZ R75, R75, R3.reuse ;  /* 0x000000034b4b7220 */ /* 0x080fe20000410000 */
[----:B----4-:R-:W-:-:S04]  /*16540*/  FMUL.FTZ R0, R32, R3 ;  /* 0x0000000320007220 */ /* 0x010fc80000410000 */
[-C--:B------:R-:W-:Y:S01]  /*16550*/  FMUL.FTZ R68, R68, R3.reuse ;  /* 0x0000000344447220 */ /* 0x080fe20000410000 */
[-C--:B------:R-:W-:Y:S01]  /*16560*/  FMUL.FTZ R69, R69, R3.reuse ;  /* 0x0000000345457220 */ /* 0x080fe20000410000 */
[-C--:B------:R-:W-:Y:S01]  /*16570*/  FMUL.FTZ R70, R70, R3.reuse ;  /* 0x0000000346467220 */ /* 0x080fe20000410000 */
[----:B------:R3:W4:Y:S01]  /*16580*/  MUFU.TANH R171, R0 ;  /* 0x0000000000ab7308 */ /* 0x0007220000002400 */
[-C--:B------:R-:W-:Y:S02]  /*16590*/  FMUL.FTZ R71, R71, R3.reuse ;  /* 0x0000000347477220 */ /* 0x080fe40000410000 */
[----:B------:R-:W-:-:S05]  /*165a0*/  FMUL.FTZ R86, R49, R3 ;  /* 0x0000000331567220 */ /* 0x000fca0000410000 */
[----:B------:R-:W-:Y:S02]  /*165b0*/  MUFU.TANH R90, R90 ;  /* 0x0000005a005a7308 */ /* 0x000fe40000002400 */
[-C--:B------:R-:W-:Y:S01]  /*165c0*/  FMUL.FTZ R56, R56, R3.reuse ;  /* 0x0000000338387220 */ /* 0x080fe20000410000 */
[-C--:B------:R-:W-:Y:S01]  /*165d0*/  FMUL.FTZ R57, R57, R3.reuse ;  /* 0x0000000339397220 */ /* 0x080fe20000410000 */
[-C--:B------:R-:W-:Y:S01]  /*165e0*/  FMUL.FTZ R58, R58, R3.reuse ;  /* 0x000000033a3a7220 */ /* 0x080fe20000410000 */
[----:B------:R-:W-:-:S03]  /*165f0*/  FMUL.FTZ R59, R59, R3 ;  /* 0x000000033b3b7220 */ /* 0x000fc60000410000 */
[----:B------:R-:W-:Y:S01]  /*16600*/  MUFU.TANH R89, R89 ;  /* 0x0000005900597308 */ /* 0x000fe20000002400 */
[-C--:B---3--:R-:W-:Y:S01]  /*16610*/  FMUL.FTZ R0, R33, R3.reuse ;  /* 0x0000000321007220 */ /* 0x088fe20000410000 */
[C---:B-1----:R-:W-:Y:S06]  /*16620*/  HMMA.16816.F32.BF16 R96, R8.reuse, R12, R96 ;  /* 0x0000000c0860723c */ /* 0x042fec0000041860 */
[----:B------:R1:W-:Y:S01]  /*16630*/  MUFU.TANH R169, R0 ;  /* 0x0000000000a97308 */ /* 0x0003e20000002400 */
[----:B------:R-:W-:Y:S01]  /*16640*/  HMMA.16816.F32.BF16 R92, R8, R14, R92 ;  /* 0x0000000e085c723c */ /* 0x000fe2000004185c */
[----:B------:R-:W3:Y:S06]  /*16650*/  LDSM.16.M88.4 R12, [R185+0x6800] ;  /* 0x00680000b90c783b */ /* 0x000eec0000000200 */
[----:B------:R-:W-:Y:S08]  /*16660*/  MUFU.TANH R91, R91 ;  /* 0x0000005b005b7308 */ /* 0x000ff00000002400 */
[----:B------:R-:W-:Y:S01]  /*16670*/  MUFU.TANH R76, R76 ;  /* 0x0000004c004c7308 */ /* 0x000fe20000002400 */
[-C--:B-1----:R-:W-:Y:S01]  /*16680*/  FMUL.FTZ R0, R34, R3.reuse ;  /* 0x0000000322007220 */ /* 0x082fe20000410000 */
[----:B------:R-:W-:-:S06]  /*16690*/  FMUL.FTZ R96, R96, R3 ;  /* 0x0000000360607220 */ /* 0x000fcc0000410000 */
[----:B------:R1:W4:Y:S01]  /*166a0*/  MUFU.TANH R166, R0 ;  /* 0x0000000000a67308 */ /* 0x0003220000002400 */
[-C--:B------:R-:W-:Y:S01]  /*166b0*/  FMUL.FTZ R92, R92, R3.reuse ;  /* 0x000000035c5c7220 */ /* 0x080fe20000410000 */
[-C--:B------:R-:W-:Y:S01]  /*166c0*/  FMUL.FTZ R93, R93, R3.reuse ;  /* 0x000000035d5d7220 */ /* 0x080fe20000410000 */
[-C--:B------:R-:W-:Y:S01]  /*166d0*/  FMUL.FTZ R94, R94, R3.reuse ;  /* 0x000000035e5e7220 */ /* 0x080fe20000410000 */
[----:B------:R-:W-:-:S04]  /*166e0*/  FMUL.FTZ R95, R95, R3 ;  /* 0x000000035f5f7220 */ /* 0x000fc80000410000 */
[----:B------:R-:W-:Y:S08]  /*166f0*/  MUFU.TANH R96, R96 ;  /* 0x0000006000607308 */ /* 0x000ff00000002400 */
[----:B------:R-:W-:Y:S01]  /*16700*/  MUFU.TANH R92, R92 ;  /* 0x0000005c005c7308 */ /* 0x000fe20000002400 */
[-C--:B-1----:R-:W-:Y:S01]  /*16710*/  FMUL.FTZ R0, R35, R3.reuse ;  /* 0x0000000323007220 */ /* 0x082fe20000410000 */
[C---:B---3--:R-:W-:Y:S01]  /*16720*/  HMMA.16816.F32.BF16 R28, R8.reuse, R14, R140 ;  /* 0x0000000e081c723c */ /* 0x048fe2000004188c */
[----:B------:R-:W1:Y:S05]  /*16730*/  LDSM.16.M88.4 R32, [R185+0x5000] ;  /* 0x00500000b920783b */ /* 0x000e6a0000000200 */
[----:B------:R3:W4:Y:S01]  /*16740*/  MUFU.TANH R163, R0 ;  /* 0x0000000000a37308 */ /* 0x0007220000002400 */
[----:B------:R-:W-:Y:S07]  /*16750*/  HMMA.16816.F32.BF16 R36, R8, R12, R112 ;  /* 0x0000000c0824723c */ /* 0x000fee0000041870 */
[----:B------:R-:W-:Y:S08]  /*16760*/  MUFU.TANH R93, R93 ;  /* 0x0000005d005d7308 */ /* 0x000ff00000002400 */
[----:B------:R-:W-:Y:S01]  /*16770*/  MUFU.TANH R94, R94 ;  /* 0x0000005e005e7308 */ /* 0x000fe20000002400 */
[-C--:B---3--:R-:W-:Y:S01]  /*16780*/  FMUL.FTZ R0, R4, R3.reuse ;  /* 0x0000000304007220 */ /* 0x088fe20000410000 */
[-C--:B------:R-:W-:Y:S01]  /*16790*/  FMUL.FTZ R165, R30, R3.reuse ;  /* 0x000000031ea57220 */ /* 0x080fe20000410000 */
[----:B------:R-:W-:-:S05]  /*167a0*/  FMUL.FTZ R167, R31, R3 ;  /* 0x000000031fa77220 */ /* 0x000fca0000410000 */
[----:B------:R3:W4:Y:S01]  /*167b0*/  MUFU.TANH R162, R0 ;  /* 0x0000000000a27308 */ /* 0x0007220000002400 */
[----:B------:R-:W-:-:S07]  /*167c0*/  FMUL.FTZ R140, R36, R3 ;  /* 0x00000003248c7220 */ /* 0x000fce0000410000 */
[----:B------:R-:W-:Y:S01]  /*167d0*/  MUFU.TANH R31, R70 ;  /* 0x00000046001f7308 */ /* 0x000fe20000002400 */
[C---:B-1----:R-:W-:Y:S07]  /*167e0*/  HMMA.16816.F32.BF16 R64, R8.reuse, R32, R60 ;  /* 0x000000200840723c */ /* 0x042fee000004183c */
[----:B------:R-:W-:Y:S01]  /*167f0*/  MUFU.TANH R95, R95 ;  /* 0x0000005f005f7308 */ /* 0x000fe20000002400 */
[-C--:B---3--:R-:W-:Y:S01]  /*16800*/  FMUL.FTZ R0, R5, R3.reuse ;  /* 0x0000000305007220 */ /* 0x088fe20000410000 */
[----:B------:R-:W-:Y:S01]  /*16810*/  HMMA.16816.F32.BF16 R60, R8, R34, R144 ;  /* 0x00000022083c723c */ /* 0x000fe20000041890 */
[----:B------:R-:W1:Y:S05]  /*16820*/  LDSM.16.M88.4 R32, [R185+0x7800] ;  /* 0x00780000b920783b */ /* 0x000e6a0000000200 */
[----:B------:R3:W-:Y:S01]  /*16830*/  MUFU.TANH R164, R0 ;  /* 0x0000000000a47308 */ /* 0x0007e20000002400 */
[-C--:B------:R-:W-:Y:S01]  /*16840*/  FMUL.FTZ R146, R37, R3.reuse ;  /* 0x0000000325927220 */ /* 0x080fe20000410000 */
[----:B------:R-:W-:-:S06]  /*16850*/  FMUL.FTZ R147, R38, R3 ;  /* 0x0000000326937220 */ /* 0x000fcc0000410000 */
[----:B------:R-:W-:Y:S01]  /*16860*/  MUFU.TANH R77, R77 ;  /* 0x0000004d004d7308 */ /* 0x000fe20000002400 */
[-C--:B------:R-:W-:Y:S01]  /*16870*/  FMUL.FTZ R64, R64, R3.reuse ;  /* 0x0000000340407220 */ /* 0x080fe20000410000 */
[-C--:B------:R-:W-:Y:S01]  /*16880*/  FMUL.FTZ R65, R65, R3.reuse ;  /* 0x0000000341417220 */ /* 0x080fe20000410000 */
[-C--:B------:R-:W-:Y:S01]  /*16890*/  FMUL.FTZ R66, R66, R3.reuse ;  /* 0x0000000342427220 */ /* 0x080fe20000410000 */
[----:B------:R-:W-:-:S04]  /*168a0*/  FMUL.FTZ R67, R67, R3 ;  /* 0x0000000343437220 */ /* 0x000fc80000410000 */
[----:B------:R-:W-:Y:S01]  /*168b0*/  MUFU.TANH R79, R79 ;  /* 0x0000004f004f7308 */ /* 0x000fe20000002400 */
[-C--:B---3--:R-:W-:Y:S01]  /*168c0*/  FMUL.FTZ R0, R6, R3.reuse ;  /* 0x0000000306007220 */ /* 0x088fe20000410000 */
[-C--:B------:R-:W-:Y:S01]  /*168d0*/  FMUL.FTZ R60, R60, R3.reuse ;  /* 0x000000033c3c7220 */ /* 0x080fe20000410000 */
[-C--:B------:R-:W-:Y:S01]  /*168e0*/  FMUL.FTZ R61, R61, R3.reuse ;  /* 0x000000033d3d7220 */ /* 0x080fe20000410000 */
[-C--:B------:R-:W-:Y:S01]  /*168f0*/  FMUL.FTZ R62, R62, R3.reuse ;  /* 0x000000033e3e7220 */ /* 0x080fe20000410000 */
[----:B------:R-:W-:-:S03]  /*16900*/  FMUL.FTZ R63, R63, R3 ;  /* 0x000000033f3f7220 */ /* 0x000fc60000410000 */
[----:B------:R3:W4:Y:S08]  /*16910*/  MUFU.TANH R160, R0 ;  /* 0x0000000000a07308 */ /* 0x0007300000002400 */
[----:B------:R-:W-:Y:S01]  /*16920*/  MUFU.TANH R37, R86 ;  /* 0x0000005600257308 */ /* 0x000fe20000002400 */
[----:B-1----:R-:W-:Y:S07]  /*16930*/  HMMA.16816.F32.BF16 R12, R8, R32, R128 ;  /* 0x00000020080c723c */ /* 0x002fee0000041880 */
[----:B------:R-:W-:Y:S01]  /*16940*/  MUFU.TANH R30, R61 ;  /* 0x0000003d001e7308 */ /* 0x000fe20000002400 */
[-C--:B---3--:R-:W-:Y:S01]  /*16950*/  FMUL.FTZ R0, R7, R3.reuse ;  /* 0x0000000307007220 */ /* 0x088fe20000410000 */
[-C--:B------:R-:W-:Y:S01]  /*16960*/  FMUL.FTZ R33, R73, R3.reuse ;  /* 0x0000000349217220 */ /* 0x080fe20000410000 */
[----:B------:R-:W1:Y:S01]  /*16970*/  LDSM.16.M88.4 R4, [R185+0x6000] ;  /* 0x00600000b904783b */ /* 0x000e620000000200 */
[----:B------:R-:W-:Y:S01]  /*16980*/  FMUL.FTZ R32, R74, R3 ;  /* 0x000000034a207220 */ /* 0x000fe20000410000 */
[----:B------:R-:W-:-:S04]  /*16990*/  DEPBAR.LE SB0, 0x0 ;  /* 0x000080000000791a */ /* 0x000fc80000000000 */
[----:B------:R3:W4:Y:S08]  /*169a0*/  MUFU.TANH R161, R0 ;  /* 0x0000000000a17308 */ /* 0x0007300000002400 */
[----:B------:R-:W-:Y:S01]  /*169b0*/  MUFU.TANH R33, R33 ;  /* 0x0000002100217308 */ /* 0x000fe20000002400 */
[-C--:B------:R-:W-:Y:S01]  /*169c0*/  FMUL.FTZ R196, R12, R3.reuse ;  /* 0x000000030cc47220 */ /* 0x080fe20000410000 */
[-C--:B------:R-:W-:Y:S01]  /*169d0*/  FMUL.FTZ R198, R14, R3.reuse ;  /* 0x000000030ec67220 */ /* 0x080fe20000410000 */
[-C--:B------:R-:W-:Y:S01]  /*169e0*/  FMUL.FTZ R197, R13, R3.reuse ;  /* 0x000000030dc57220 */ /* 0x080fe20000410000 */
[----:B------:R-:W-:-:S04]  /*169f0*/  FMUL.FTZ R199, R15, R3 ;  /* 0x000000030fc77220 */ /* 0x000fc80000410000 */
[----:B------:R-:W-:Y:S01]  /*16a00*/  MUFU.TANH R32, R32 ;  /* 0x0000002000207308 */ /* 0x000fe20000002400 */
[----:B---3--:R-:W-:-:S07]  /*16a10*/  FMUL.FTZ R0, R20, R3 ;  /* 0x0000000314007220 */ /* 0x008fce0000410000 */
[----:B------:R3:W4:Y:S08]  /*16a20*/  MUFU.TANH R159, R0 ;  /* 0x00000000009f7308 */ /* 0x0007300000002400 */
[----:B------:R-:W-:Y:S01]  /*16a30*/  MUFU.TANH R36, R58 ;  /* 0x0000003a00247308 */ /* 0x000fe20000002400 */
[C---:B-1----:R-:W-:Y:S06]  /*16a40*/  HMMA.16816.F32.BF16 R44, R8.reuse, R4, R152 ;  /* 0x00000004082c723c */ /* 0x042fec0000041898 */
[----:B------:R-:W-:Y:S01]  /*16a50*/  HMMA.16816.F32.BF16 R40, R8, R6, R108 ;  /* 0x000000060828723c */ /* 0x000fe2000004186c */
[-C--:B---3--:R-:W-:Y:S01]  /*16a60*/  FMUL.FTZ R0, R21, R3.reuse ;  /* 0x0000000315007220 */ /* 0x088fe20000410000 */
[-C--:B------:R-:W-:Y:S01]  /*16a70*/  FMUL.FTZ R4, R80, R3.reuse ;  /* 0x0000000350047220 */ /* 0x080fe20000410000 */
[-C--:B------:R-:W-:Y:S01]  /*16a80*/  FMUL.FTZ R5, R82, R3.reuse ;  /* 0x0000000352057220 */ /* 0x080fe20000410000 */
[-C--:B------:R-:W-:Y:S01]  /*16a90*/  FMUL.FTZ R152, R29, R3.reuse ;  /* 0x000000031d987220 */ /* 0x080fe20000410000 */
[----:B------:R1:W-:Y:S02]  /*16aa0*/  MUFU.TANH R158, R0 ;  /* 0x00000000009e7308 */ /* 0x0003e40000002400 */
[----:B------:R-:W-:-:S06]  /*16ab0*/  FMUL.FTZ R6, R83, R3 ;  /* 0x0000000353067220 */ /* 0x000fcc0000410000 */
[----:B------:R-:W-:Y:S05]  /*16ac0*/  MUFU.TANH R109, R5 ;  /* 0x00000005006d7308 */ /* 0x000fea0000002400 */
[-C--:B------:R-:W-:Y:S01]  /*16ad0*/  FMUL.FTZ R46, R46, R3.reuse ;  /* 0x000000032e2e7220 */ /* 0x080fe20000410000 */
[-C--:B------:R-:W-:Y:S02]  /*16ae0*/  FMUL.FTZ R47, R47, R3.reuse ;  /* 0x000000032f2f7220 */ /* 0x080fe40000410000 */
[----:B------:R3:W-:Y:S01]  /*16af0*/  MUFU.TANH R108, R6 ;  /* 0x00000006006c7308 */ /* 0x0007e20000002400 */
[-C--:B-1----:R-:W-:Y:S02]  /*16b00*/  FMUL.FTZ R0, R22, R3.reuse ;  /* 0x0000000316007220 */ /* 0x082fe40000410000 */
[----:B------:R-:W-:-:S05]  /*16b10*/  FMUL.FTZ R131, R43, R3 ;  /* 0x000000032b837220 */ /* 0x000fca0000410000 */
[----:B------:R1:W4:Y:S08]  /*16b20*/  MUFU.TANH R138, R0 ;  /* 0x00000000008a7308 */ /* 0x0003300000002400 */
[----:B------:R-:W-:Y:S01]  /*16b30*/  MUFU.TANH R43, R69 ;  /* 0x00000045002b7308 */ /* 0x000fe20000002400 */
[-C--:B---3--:R-:W-:Y:S01]  /*16b40*/  FMUL.FTZ R6, R98, R3.reuse ;  /* 0x0000000362067220 */ /* 0x088fe20000410000 */
[----:B------:R-:W-:-:S06]  /*16b50*/  FMUL.FTZ R98, R50, R3 ;  /* 0x0000000332627220 */ /* 0x000fcc0000410000 */
[----:B------:R-:W-:Y:S01]  /*16b60*/  MUFU.TANH R29, R62 ;  /* 0x0000003e001d7308 */ /* 0x000fe20000002400 */
[-C--:B-1----:R-:W-:Y:S02]  /*16b70*/  FMUL.FTZ R0, R23, R3.reuse ;  /* 0x0000000317007220 */ /* 0x082fe40000410000 */
[C---:B------:R-:W-:Y:S05]  /*16b80*/  HMMA.16816.F32.BF16 R20, R8.reuse, R16, R120 ;  /* 0x000000100814723c */ /* 0x040fea0000041878 */
[----:B------:R1:W3:Y:S01]  /*16b90*/  MUFU.TANH R137, R0 ;  /* 0x0000000000897308 */ /* 0x0002e20000002400 */
[----:B------:R-:W-:Y:S01]  /*16ba0*/  HMMA.16816.F32.BF16 R16, R8, R18, R124 ;  /* 0x000000120810723c */ /* 0x000fe2000004187c */
[----:B------:R-:W-:-:S05]  /*16bb0*/  FMUL.FTZ R123, R40, R3 ;  /* 0x00000003287b7220 */ /* 0x000fca0000410000 */
[----:B------:R-:W-:Y:S01]  /*16bc0*/  HMMA.16816.F32.BF16 R8, R8, R34, R148 ;  /* 0x000000220808723c */ /* 0x000fe20000041894 */
[-C--:B------:R-:W-:Y:S01]  /*16bd0*/  FMUL.FTZ R125, R41, R3.reuse ;  /* 0x00000003297d7220 */ /* 0x080fe20000410000 */
[-C--:B------:R-:W-:Y:S01]  /*16be0*/  FMUL.FTZ R126, R42, R3.reuse ;  /* 0x000000032a7e7220 */ /* 0x080fe20000410000 */
[----:B------:R-:W-:Y:S04]  /*16bf0*/  MUFU.TANH R41, R67 ;  /* 0x0000004300297308 */ /* 0x000fe80000002400 */
[-C--:B------:R-:W-:Y:S01]  /*16c00*/  FMUL.FTZ R151, R28, R3.reuse ;  /* 0x000000031c977220 */ /* 0x080fe20000410000 */
[-C--:B------:R-:W-:Y:S01]  /*16c10*/  FMUL.FTZ R35, R48, R3.reuse ;  /* 0x0000000330237220 */ /* 0x080fe20000410000 */
[-C--:B------:R-:W-:Y:S01]  /*16c20*/  FMUL.FTZ R150, R39, R3.reuse ;  /* 0x0000000327967220 */ /* 0x080fe20000410000 */
[-C--:B-1----:R-:W-:Y:S01]  /*16c30*/  FMUL.FTZ R0, R52, R3.reuse ;  /* 0x0000000334007220 */ /* 0x082fe20000410000 */
[----:B------:R-:W-:Y:S01]  /*16c40*/  MUFU.TANH R42, R65 ;  /* 0x00000041002a7308 */ /* 0x000fe20000002400 */
[-C--:B------:R-:W-:Y:S01]  /*16c50*/  FMUL.FTZ R168, R20, R3.reuse ;  /* 0x0000000314a87220 */ /* 0x080fe20000410000 */
[-C--:B------:R-:W-:Y:S01]  /*16c60*/  FMUL.FTZ R170, R21, R3.reuse ;  /* 0x0000000315aa7220 */ /* 0x080fe20000410000 */
[----:B------:R-:W-:-:S04]  /*16c70*/  FMUL.FTZ R174, R23, R3 ;  /* 0x0000000317ae7220 */ /* 0x000fc80000410000 */
[-C--:B------:R-:W-:Y:S01]  /*16c80*/  FMUL.FTZ R179, R18, R3.reuse ;  /* 0x0000000312b37220 */ /* 0x080fe20000410000 */
[----:B------:R1:W3:Y:S01]  /*16c90*/  MUFU.TANH R157, R0 ;  /* 0x00000000009d7308 */ /* 0x0002e20000002400 */
[-C--:B------:R-:W-:Y:S01]  /*16ca0*/  FMUL.FTZ R178, R17, R3.reuse ;  /* 0x0000000311b27220 */ /* 0x080fe20000410000 */
[----:B------:R-:W-:-:S03]  /*16cb0*/  FMUL.FTZ R184, R19, R3 ;  /* 0x0000000313b87220 */ /* 0x000fc60000410000 */
[-C--:B------:R-:W-:Y:S01]  /*16cc0*/  FMUL.FTZ R201, R8, R3.reuse ;  /* 0x0000000308c97220 */ /* 0x080fe20000410000 */
[-C--:B------:R-:W-:Y:S01]  /*16cd0*/  FMUL.FTZ R202, R9, R3.reuse ;  /* 0x0000000309ca7220 */ /* 0x080fe20000410000 */
[-C--:B------:R-:W-:Y:S01]  /*16ce0*/  FMUL.FTZ R203, R10, R3.reuse ;  /* 0x000000030acb7220 */ /* 0x080fe20000410000 */
[----:B------:R-:W-:Y:S01]  /*16cf0*/  MUFU.TANH R18, R6 ;  /* 0x0000000600127308 */ /* 0x000fe20000002400 */
[----:B------:R-:W-:-:S07]  /*16d00*/  FMUL.FTZ R208, R11, R3 ;  /* 0x000000030bd07220 */ /* 0x000fce0000410000 */
[----:B------:R-:W-:Y:S01]  /*16d10*/  MUFU.TANH R19, R78 ;  /* 0x0000004e00137308 */ /* 0x000fe20000002400 */
[----:B-1----:R-:W-:-:S07]  /*16d20*/  FMUL.FTZ R0, R53, R3 ;  /* 0x0000000335007220 */ /* 0x002fce0000410000 */
[----:B------:R1:W-:Y:S08]  /*16d30*/  MUFU.TANH R156, R0 ;  /* 0x00000000009c7308 */ /* 0x0003f00000002400 */
[----:B------:R-:W-:Y:S08]  /*16d40*/  MUFU.TANH R17, R75 ;  /* 0x0000004b00117308 */ /* 0x000ff00000002400 */
[----:B------:R-:W-:Y:S01]  /*16d50*/  MUFU.TANH R20, R35 ;  /* 0x0000002300147308 */ /* 0x000fe20000002400 */
[----:B-1----:R-:W-:-:S07]  /*16d60*/  FMUL.FTZ R0, R54, R3 ;  /* 0x0000000336007220 */ /* 0x002fce0000410000 */
[----:B------:R1:W3:Y:S08]  /*16d70*/  MUFU.TANH R145, R0 ;  /* 0x0000000000917308 */ /* 0x0002f00000002400 */
[----:B------:R-:W-:Y:S08]  /*16d80*/  MUFU.TANH R40, R60 ;  /* 0x0000003c00287308 */ /* 0x000ff00000002400 */
[----:B------:R-:W-:Y:S01]  /*16d90*/  MUFU.TANH R21, R63 ;  /* 0x0000003f00157308 */ /* 0x000fe20000002400 */
[----:B-1----:R-:W-:-:S07]  /*16da0*/  FMUL.FTZ R0, R55, R3 ;  /* 0x0000000337007220 */ /* 0x002fce0000410000 */
[----:B------:R1:W3:Y:S08]  /*16db0*/  MUFU.TANH R144, R0 ;  /* 0x0000000000907308 */ /* 0x0002f00000002400 */
[----:B------:R-:W-:Y:S08]  /*16dc0*/  MUFU.TANH R39, R56 ;  /* 0x0000003800277308 */ /* 0x000ff00000002400 */
[----:B------:R-:W-:Y:S01]  /*16dd0*/  MUFU.TANH R38, R57 ;  /* 0x0000003900267308 */ /* 0x000fe20000002400 */
[----:B-1----:R-:W-:-:S04]  /*16de0*/  SHF.R.S32.HI R0, RZ, 0x1f, R136 ;  /* 0x0000001fff007819 */ /* 0x002fc80000011488 */
[----:B------:R-:W-:-:S03]  /*16df0*/  LEA.HI R0, R0, R136, RZ, 0x2 ;  /* 0x0000008800007211 */ /* 0x000fc600078f10ff */
[----:B------:R1:W3:Y:S01]  /*16e00*/  MUFU.TANH R136, R4 ;  /* 0x0000000400887308 */ /* 0x0002e20000002400 */
[----:B------:R-:W-:-:S05]  /*16e10*/  SHF.R.S32.HI R0, RZ, 0x2, R0 ;  /* 0x00000002ff007819 */ /* 0x000fca0000011400 */
[----:B------:R-:W-:-:S05]  /*16e20*/  IMAD R0, R133, 0x10, R0 ;  /* 0x0000001085007824 */ /* 0x000fca00078e0200 */
[----:B------:R-:W-:Y:S02]  /*16e30*/  IADD3 R0, R0, 0x1, R234 ;  /* 0x0000000100007810 */ /* 0x000fe40007ffe0ea */
[----:B------:R-:W-:Y:S02]  /*16e40*/  MOV R234, R229 ;  /* 0x000000e500ea7202 */ /* 0x000fe40000000f00 */
[----:B------:R-:W2:Y:S01]  /*16e50*/  S2R R229, SR_TID.X ;  /* 0x0000000000e57919 */ /* 0x000ea20000002100 */
[----:B-1----:R-:W-:-:S04]  /*16e60*/  FMUL.FTZ R4, R81, R3 ;  /* 0x0000000351047220 */ /* 0x002fc80000410000 */
[----:B------:R1:W3:Y:S02]  /*16e70*/  MUFU.TANH R133, R4 ;  /* 0x0000000400857308 */ /* 0x0002e40000002400 */
[----:B-1----:R-:W-:Y:S01]  /*16e80*/  IADD3 R4, R237, R0, -R235 ;  /* 0x00000000ed047210 */ /* 0x002fe20007ffe8eb */
[----:B------:R-:W-:Y:S01]  /*16e90*/  IMAD.MOV.U32 R235, RZ, RZ, R228 ;  /* 0x000000ffffeb7224 */ /* 0x000fe200078e00e4 */
[----:B------:R-:W-:Y:S01]  /*16ea0*/  LOP3.LUT R0, R26, R27, RZ, 0xfc, !PT ;  /* 0x0000001b1a007212 */ /* 0x000fe200078efcff */
[-C--:B------:R-:W-:Y:S01]  /*16eb0*/  FMUL.FTZ R27, R103, R3.reuse ;  /* 0x00000003671b7220 */ /* 0x080fe20000410000 */
[-C--:B------:R-:W-:Y:S01]  /*16ec0*/  FMUL.FTZ R26, R99, R3.reuse ;  /* 0x00000003631a7220 */ /* 0x080fe20000410000 */
[----:B------:R-:W-:Y:S02]  /*16ed0*/  IMAD.IADD R4, R116, 0x1, R4 ;  /* 0x0000000174047824 */ /* 0x000fe400078e0204 */
[----:B------:R-:W-:Y:S01]  /*16ee0*/  FMUL.FTZ R99, R51, R3 ;  /* 0x0000000333637220 */ /* 0x000fe20000410000 */
[----:B------:R-:W-:Y:S01]  /*16ef0*/  MUFU.TANH R34, R27 ;  /* 0x0000001b00227308 */ /* 0x000fe20000002400 */
[----:B------:R-:W-:-:S02]  /*16f00*/  IMAD.MOV.U32 R228, RZ, RZ, R175 ;  /* 0x000000ffffe47224 */ /* 0x000fc400078e00af */
[----:B------:R-:W-:Y:S01]  /*16f10*/  FMUL.FTZ R103, R44, R3 ;  /* 0x000000032c677220 */ /* 0x000fe20000410000 */
[C---:B------:R-:W-:Y:S01]  /*16f20*/  VIMNMX R7, R4.reuse, R237, PT ;  /* 0x000000ed04077248 */ /* 0x040fe20003fe0100 */
[----:B--2---:R-:W-:Y:S01]  /*16f30*/  IMAD.SHL.U32 R28, R229, 0x2, RZ ;  /* 0x00000002e51c7824 */ /* 0x004fe200078e00ff */
[----:B------:R-:W-:Y:S01]  /*16f40*/  VIADDMNMX R5, R4, 0x8, R237, PT ;  /* 0x0000000804057846 */ /* 0x000fe200038001ed */
[-C--:B------:R-:W-:Y:S01]  /*16f50*/  FMUL.FTZ R4, R104, R3.reuse ;  /* 0x0000000368047220 */ /* 0x080fe20000410000 */
[----:B------:R-:W-:Y:S01]  /*16f60*/  MOV R229, R246 ;  /* 0x000000f600e57202 */ /* 0x000fe20000000f00 */
[----:B------:R-:W-:Y:S01]  /*16f70*/  IMAD.MOV.U32 R246, RZ, RZ, R172 ;  /* 0x000000fffff67224 */ /* 0x000fe200078e00ac */
[----:B------:R-:W-:Y:S01]  /*16f80*/  LOP3.LUT R28, R28, 0x6, RZ, 0xc0, !PT ;  /* 0x000000061c1c7812 */ /* 0x000fe200078ec0ff */
[----:B------:R1:W2:Y:S01]  /*16f90*/  MUFU.TANH R81, R4 ;  /* 0x0000000400517308 */ /* 0x0002a20000002400 */
[-C--:B------:R-:W-:Y:S01]  /*16fa0*/  FMUL.FTZ R116, R45, R3.reuse ;  /* 0x000000032d747220 */ /* 0x080fe20000410000 */
[-C--:B------:R-:W-:Y:S01]  /*16fb0*/  FMUL.FTZ R172, R22, R3.reuse ;  /* 0x0000000316ac7220 */ /* 0x080fe20000410000 */
[----:B------:R-:W-:-:S05]  /*16fc0*/  FMUL.FTZ R175, R16, R3 ;  /* 0x0000000310af7220 */ /* 0x000fca0000410000 */
[----:B------:R-:W-:Y:S08]  /*16fd0*/  MUFU.TANH R44, R68 ;  /* 0x00000044002c7308 */ /* 0x000ff00000002400 */
[----:B------:R-:W-:Y:S01]  /*16fe0*/  MUFU.TANH R23, R26 ;  /* 0x0000001a00177308 */ /* 0x000fe20000002400 */
[----:B-1----:R-:W-:-:S07]  /*16ff0*/  FMUL.FTZ R4, R97, R3 ;  /* 0x0000000361047220 */ /* 0x002fce0000410000 */
[----:B------:R1:W2:Y:S08]  /*17000*/  MUFU.TANH R27, R4 ;  /* 0x00000004001b7308 */ /* 0x0002b00000002400 */
[----:B------:R2:W-:Y:S08]  /*17010*/  MUFU.TANH R26, R71 ;  /* 0x00000047001a7308 */ /* 0x0005f00000002400 */
[----:B------:R-:W2:Y:S01]  /*17020*/  MUFU.TANH R45, R72 ;  /* 0x00000048002d7308 */ /* 0x000ea20000002400 */
[----:B-1----:R-:W-:-:S04]  /*17030*/  IADD3 R4, R85, R28, RZ ;  /* 0x0000001c55047210 */ /* 0x002fc80007ffe0ff */
[----:B------:R-:W-:Y:S01]  /*17040*/  I2FP.F32.S32 R12, R4 ;  /* 0x00000004000c7245 */ /* 0x000fe20000201400 */
[C---:B------:R-:W-:Y:S01]  /*17050*/  VIADD R6, R4.reuse, 0x1 ;  /* 0x0000000104067836 */ /* 0x040fe20000000000 */
[C---:B------:R-:W-:Y:S01]  /*17060*/  ISETP.GE.AND P4, PT, R4.reuse, R5, PT ;  /* 0x000000050400720c */ /* 0x040fe20003f86270 */
[----:B------:R-:W-:Y:S01]  /*17070*/  VIADD R8, R4, 0x8 ;  /* 0x0000000804087836 */ /* 0x000fe20000000000 */
[----:B------:R-:W-:Y:S01]  /*17080*/  MUFU.TANH R35, R99 ;  /* 0x0000006300237308 */ /* 0x000fe20000002400 */
[-C--:B------:R-:W-:Y:S01]  /*17090*/  FFMA.FTZ R9, R132, R12.reuse, R233 ;  /* 0x0000000c84097223 */ /* 0x080fe200000100e9 */
[----:B------:R-:W-:Y:S01]  /*170a0*/  ISETP.GE.AND P2, PT, R6, R7, PT ;  /* 0x000000070600720c */ /* 0x000fe20003f46270 */
[----:B------:R-:W-:Y:S01]  /*170b0*/  VIADD R3, R4, 0x10 ;  /* 0x0000001004037836 */ /* 0x000fe20000000000 */
[----:B------:R-:W-:Y:S01]  /*170c0*/  ISETP.GE.AND P0, PT, R6, R5, PT ;  /* 0x000000050600720c */ /* 0x000fe20003f06270 */
[----:B------:R-:W-:Y:S01]  /*170d0*/  FFMA.FTZ R48, R132, R12, R232 ;  /* 0x0000000c84307223 */ /* 0x000fe200000100e8 */
[----:B------:R-:W-:-:S02]  /*170e0*/  I2FP.F32.S32 R6, R6 ;  /* 0x0000000600067245 */ /* 0x000fc40000201400 */
[----:B------:R-:W-:Y:S01]  /*170f0*/  ISETP.GE.AND P1, PT, R8, R7, PT ;  /* 0x000000070800720c */ /* 0x000fe20003f26270 */
[----:B------:R-:W1:Y:S01]  /*17100*/  MUFU.TANH R22, R64 ;  /* 0x0000004000167308 */ /* 0x000e620000002400 */
[----:B------:R-:W-:Y:S01]  /*17110*/  BAR.SYNC.DEFER_BLOCKING 0x0 ;  /* 0x0000000000007b1d */ /* 0x000fe20000010000 */
[CC--:B------:R-:W-:Y:S01]  /*17120*/  FFMA.FTZ R10, R132.reuse, R6.reuse, R234 ;  /* 0x00000006840a7223 */ /* 0x0c0fe200000100ea */
[----:B------:R-:W-:Y:S01]  /*17130*/  FFMA.FTZ R14, R132, R6, R235 ;  /* 0x00000006840e7223 */ /* 0x000fe200000100eb */
[----:B------:R-:W-:Y:S01]  /*17140*/  VIADD R6, R4, 0x9 ;  /* 0x0000000904067836 */ /* 0x000fe20000000000 */
[----:B------:R-:W-:Y:S02]  /*17150*/  ISETP.GE.AND P6, PT, R8, R5, PT ;  /* 0x000000050800720c */ /* 0x000fe40003fc6270 */
[----:B------:R-:W-:Y:S01]  /*17160*/  I2FP.F32.S32 R8, R8 ;  /* 0x0000000800087245 */ /* 0x000fe20000201400 */
[----:B------:R-:W1:Y:S01]  /*17170*/  MUFU.TANH R16, R66 ;  /* 0x0000004200107308 */ /* 0x000e620000002400 */
[----:B------:R-:W-:-:S02]  /*17180*/  FSEL R51, R9, -INF , !P4 ;  /* 0xff80000009337808 */ /* 0x000fc40006000000 */
[----:B------:R-:W-:Y:S01]  /*17190*/  FSEL R54, R10, -INF , !P2 ;  /* 0xff8000000a367808 */ /* 0x000fe20005000000 */
[-C--:B------:R-:W-:Y:S01]  /*171a0*/  FFMA.FTZ R13, R132, R8.reuse, R228 ;  /* 0x00000008840d7223 */ /* 0x080fe200000100e4 */
[----:B------:R-:W-:Y:S01]  /*171b0*/  ISETP.GE.AND P5, PT, R6, R7, PT ;  /* 0x000000070600720c */ /* 0x000fe20003fa6270 */
[----:B------:R-:W-:Y:S01]  /*171c0*/  FFMA.FTZ R9, R132, R8, R229 ;  /* 0x0000000884097223 */ /* 0x000fe200000100e5 */
[----:B------:R-:W-:Y:S01]  /*171d0*/  ISETP.GE.AND P3, PT, R6, R5, PT ;  /* 0x000000050600720c */ /* 0x000fe20003f66270 */
[----:B------:R-:W1:Y:S01]  /*171e0*/  MUFU.TANH R28, R59 ;  /* 0x0000003b001c7308 */ /* 0x000e620000002400 */
[C---:B------:R-:W-:Y:S02]  /*171f0*/  ISETP.GE.AND P4, PT, R3.reuse, R7, PT ;  /* 0x000000070300720c */ /* 0x040fe40003f86270 */
[----:B------:R-:W-:Y:S02]  /*17200*/  ISETP.GE.AND P2, PT, R3, R5, PT ;  /* 0x000000050300720c */ /* 0x000fe40003f46270 */
[----:B------:R-:W-:-:S02]  /*17210*/  I2FP.F32.S32 R6, R6 ;  /* 0x0000000600067245 */ /* 0x000fc40000201400 */
[----:B------:R-:W-:Y:S02]  /*17220*/  I2FP.F32.S32 R3, R3 ;  /* 0x0000000300037245 */ /* 0x000fe40000201400 */
[----:B------:R-:W-:Y:S01]  /*17230*/  IADD3 R8, R4, 0x11, RZ ;  /* 0x0000001104087810 */ /* 0x000fe20007ffe0ff */
[CC--:B------:R-:W-:Y:S01]  /*17240*/  FFMA.FTZ R10, R132.reuse, R6.reuse, R230 ;  /* 0x00000006840a7223 */ /* 0x0c0fe200000100e6 */
[C---:B------:R-:W-:Y:S01]  /*17250*/  FFMA.FTZ R11, R132.reuse, R6, R231 ;  /* 0x00000006840b7223 */ /* 0x040fe200000100e7 */
[CC--:B------:R-:W-:Y:S01]  /*17260*/  FFMA.FTZ R12, R132.reuse, R3.reuse, R244 ;  /* 0x00000003840c7223 */ /* 0x0c0fe200000100f4 */
[----:B------:R-:W-:Y:S01]  /*17270*/  FFMA.FTZ R15, R132, R3, R248 ;  /* 0x00000003840f7223 */ /* 0x000fe200000100f8 */
[----:B------:R-:W-:Y:S01]  /*17280*/  VIADD R6, R4, 0x18 ;  /* 0x0000001804067836 */ /* 0x000fe20000000000 */
[----:B------:R-:W-:Y:S01]  /*17290*/  FSEL R49, R14, -INF , !P0 ;  /* 0xff8000000e317808 */ /* 0x000fe20004000000 */
[----:B------:R-:W-:Y:S01]  /*172a0*/  VIADD R3, R4, 0x19 ;  /* 0x0000001904037836 */ /* 0x000fe20000000000 */
[----:B------:R-:W-:-:S02]  /*172b0*/  FSEL R74, R13, -INF , !P1 ;  /* 0xff8000000d4a7808 */ /* 0x000fc40004800000 */
[C---:B------:R-:W-:Y:S02]  /*172c0*/  ISETP.GE.AND P0, PT, R8.reuse, R7, PT ;  /* 0x000000070800720c */ /* 0x040fe40003f06270 */
[----:B------:R-:W-:Y:S02]  /*172d0*/  ISETP.GE.AND P1, PT, R8, R5, PT ;  /* 0x000000050800720c */ /* 0x000fe40003f26270 */
[----:B------:R-:W-:Y:S02]  /*172e0*/  I2FP.F32.S32 R8, R8 ;  /* 0x0000000800087245 */ /* 0x000fe40000201400 */
[----:B------:R-:W-:Y:S02]  /*172f0*/  FSEL R53, R9, -INF , !P6 ;  /* 0xff80000009357808 */ /* 0x000fe40007000000 */
[----:B------:R-:W-:Y:S01]  /*17300*/  FSEL R80, R10, -INF , !P5 ;  /* 0xff8000000a507808 */ /* 0x000fe20006800000 */
[CC--:B------:R-:W-:Y:S01]  /*17310*/  FFMA.FTZ R13, R132.reuse, R8.reuse, R245 ;  /* 0x00000008840d7223 */ /* 0x0c0fe200000100f5 */
[----:B------:R-:W-:Y:S01]  /*17320*/  FSEL R52, R11, -INF , !P3 ;  /* 0xff8000000b347808 */ /* 0x000fe20005800000 */
[----:B------:R-:W-:Y:S01]  /*17330*/  FFMA.FTZ R10, R132, R8, R246 ;  /* 0x00000008840a7223 */ /* 0x000fe200000100f6 */
[----:B------:R-:W-:Y:S01]  /*17340*/  FSEL R83, R12, -INF , !P4 ;  /* 0xff8000000c537808 */ /* 0x000fe20006000000 */
[----:B------:R-:W-:Y:S01]  /*17350*/  VIADD R8, R4, 0x20 ;  /* 0x0000002004087836 */ /* 0x000fe20000000000 */
[----:B------:R-:W-:-:S02]  /*17360*/  ISETP.GE.AND P6, PT, R6, R7, PT ;  /* 0x000000070600720c */ /* 0x000fc40003fc6270 */
[----:B------:R-:W-:Y:S02]  /*17370*/  ISETP.GE.AND P5, PT, R6, R5, PT ;  /* 0x000000050600720c */ /* 0x000fe40003fa6270 */
[C---:B------:R-:W-:Y:S02]  /*17380*/  ISETP.GE.AND P3, PT, R3.reuse, R7, PT ;  /* 0x000000070300720c */ /* 0x040fe40003f66270 */
[----:B------:R-:W-:Y:S02]  /*17390*/  ISETP.GE.AND P4, PT, R3, R5, PT ;  /* 0x000000050300720c */ /* 0x000fe40003f86270 */
[----:B------:R-:W-:Y:S02]  /*173a0*/  I2FP.F32.S32 R6, R6 ;  /* 0x0000000600067245 */ /* 0x000fe40000201400 */
[----:B------:R-:W-:Y:S02]  /*173b0*/  I2FP.F32.S32 R3, R3 ;  /* 0x0000000300037245 */ /* 0x000fe40000201400 */
[----:B------:R-:W-:Y:S01]  /*173c0*/  FSEL R50, R15, -INF , !P2 ;  /* 0xff8000000f327808 */ /* 0x000fe20005000000 */
[CC--:B------:R-:W-:Y:S01]  /*173d0*/  FFMA.FTZ R12, R132.reuse, R6.reuse, R247 ;  /* 0x00000006840c7223 */ /* 0x0c0fe200000100f7 */
[C---:B------:R-:W-:Y:S01]  /*173e0*/  FFMA.FTZ R9, R132.reuse, R6, R239 ;  /* 0x0000000684097223 */ /* 0x040fe200000100ef */
[CC--:B------:R-:W-:Y:S01]  /*173f0*/  FFMA.FTZ R11, R132.reuse, R3.reuse, R240 ;  /* 0x00000003840b7223 */ /* 0x0c0fe200000100f0 */
[----:B------:R-:W-:Y:S01]  /*17400*/  FFMA.FTZ R14, R132, R3, R87 ;  /* 0x00000003840e7223 */ /* 0x000fe20000010057 */
[----:B------:R-:W-:Y:S01]  /*17410*/  VIADD R6, R4, 0x21 ;  /* 0x0000002104067836 */ /* 0x000fe20000000000 */
[----:B------:R-:W-:-:S02]  /*17420*/  FSEL R82, R13, -INF , !P0 ;  /* 0xff8000000d527808 */ /* 0x000fc40004000000 */
[----:B------:R-:W-:Y:S02]  /*17430*/  IADD3 R3, R4, 0x28, RZ ;  /* 0x0000002804037810 */ /* 0x000fe40007ffe0ff */
        /* <DEDUP_REMOVED lines=21> */
[C---:B------:R-:W-:Y:S01]  /*17590*/  VIADD R6, R4.reuse, 0x30 ;  /* 0x0000003004067836 */ /* 0x040fe20000000000 */
[----:B------:R-:W-:Y:S01]  /*175a0*/  FSEL R112, R13, -INF , !P2 ;  /* 0xff8000000d707808 */ /* 0x000fe20005000000 */
[----:B------:R-:W-:Y:S01]  /*175b0*/  VIADD R3, R4, 0x31 ;  /* 0x0000003104037836 */ /* 0x000fe20000000000 */
[----:B------:R-:W-:-:S02]  /*175c0*/  ISETP.GE.AND P4, PT, R8, R7, PT ;  /* 0x000000070800720c */ /* 0x000fc40003f86270 */
        /* <DEDUP_REMOVED lines=28> */
[CC--:B----4-:R-:W-:Y:S01]  /*17790*/  FFMA.FTZ R13, R132.reuse, R8.reuse, R171 ;  /* 0x00000008840d7223 */ /* 0x0d0fe200000100ab */
        /* <DEDUP_REMOVED lines=26> */
[----:B------:R-:W-:-:S02]  /*17940*/  FSEL R130, R11, -INF , !P1 ;  /* 0xff8000000b827808 */ /* 0x000fc40004800000 */
[C---:B------:R-:W-:Y:S02]  /*17950*/  ISETP.GE.AND P4, PT, R6.reuse, R7, PT ;  /* 0x000000070600720c */ /* 0x040fe40003f86270 */
[----:B------:R-:W-:Y:S02]  /*17960*/  ISETP.GE.AND P2, PT, R6, R5, PT ;  /* 0x000000050600720c */ /* 0x000fe40003f46270 */
[C---:B------:R-:W-:Y:S02]  /*17970*/  ISETP.GE.AND P0, PT, R3.reuse, R7, PT ;  /* 0x000000070300720c */ /* 0x040fe40003f06270 */
[----:B------:R-:W-:Y:S02]  /*17980*/  ISETP.GE.AND P1, PT, R3, R5, PT ;  /* 0x000000050300720c */ /* 0x000fe40003f26270 */
[----:B------:R-:W-:Y:S02]  /*17990*/  I2FP.F32.S32 R6, R6 ;  /* 0x0000000600067245 */ /* 0x000fe40000201400 */
[----:B------:R-:W-:-:S02]  /*179a0*/  I2FP.F32.S32 R3, R3 ;  /* 0x0000000300037245 */ /* 0x000fc40000201400 */
[----:B------:R-:W-:Y:S01]  /*179b0*/  IADD3 R8, R4, 0x50, RZ ;  /* 0x0000005004087810 */ /* 0x000fe20007ffe0ff */
[CC--:B------:R-:W-:Y:S01]  /*179c0*/  FFMA.FTZ R12, R132.reuse, R6.reuse, R159 ;  /* 0x00000006840c7223 */ /* 0x0c0fe2000001009f */
[C---:B------:R-:W-:Y:S01]  /*179d0*/  FFMA.FTZ R9, R132.reuse, R6, R138 ;  /* 0x0000000684097223 */ /* 0x040fe2000001008a */
[CC--:B------:R-:W-:Y:S01]  /*179e0*/  FFMA.FTZ R11, R132.reuse, R3.reuse, R158 ;  /* 0x00000003840b7223 */ /* 0x0c0fe2000001009e */
[----:B---3--:R-:W-:Y:S01]  /*179f0*/  FFMA.FTZ R14, R132, R3, R137 ;  /* 0x00000003840e7223 */ /* 0x008fe20000010089 */
[C---:B------:R-:W-:Y:S01]  /*17a00*/  VIADD R6, R4.reuse, 0x51 ;  /* 0x0000005104067836 */ /* 0x040fe20000000000 */
[----:B------:R-:W-:Y:S01]  /*17a10*/  FSEL R128, R15, -INF , !P6 ;  /* 0xff8000000f807808 */ /* 0x000fe20007000000 */
[----:B------:R-:W-:Y:S01]  /*17a20*/  VIADD R3, R4, 0x58 ;  /* 0x0000005804037836 */ /* 0x000fe20000000000 */
[----:B------:R-:W-:Y:S02]  /*17a30*/  FSEL R129, R13, -INF , !P5 ;  /* 0xff8000000d817808 */ /* 0x000fe40006800000 */
[----:B------:R-:W-:-:S02]  /*17a40*/  ISETP.GE.AND P6, PT, R8, R7, PT ;  /* 0x000000070800720c */ /* 0x000fc40003fc6270 */
[----:B------:R-:W-:Y:S02]  /*17a50*/  ISETP.GE.AND P5, PT, R8, R5, PT ;  /* 0x000000050800720c */ /* 0x000fe40003fa6270 */
[----:B------:R-:W-:Y:S02]  /*17a60*/  I2FP.F32.S32 R8, R8 ;  /* 0x0000000800087245 */ /* 0x000fe40000201400 */
[----:B------:R-:W-:Y:S02]  /*17a70*/  FSEL R127, R10, -INF , !P3 ;  /* 0xff8000000a7f7808 */ /* 0x000fe40005800000 */
[----:B------:R-:W-:Y:S01]  /*17a80*/  FSEL R138, R12, -INF , !P4 ;  /* 0xff8000000c8a7808 */ /* 0x000fe20006000000 */
[CC--:B------:R-:W-:Y:S01]  /*17a90*/  FFMA.FTZ R13, R132.reuse, R8.reuse, R157 ;  /* 0x00000008840d7223 */ /* 0x0c0fe2000001009d */
[----:B--2---:R-:W-:Y:S01]  /*17aa0*/  FSEL R71, R9, -INF , !P2 ;  /* 0xff80000009477808 */ /* 0x004fe20005000000 */
        /* <DEDUP_REMOVED lines=32> */
[----:B------:R-:W-:-:S03]  /*17cb0*/  I2FP.F32.S32 R3, R3 ;  /* 0x0000000300037245 */ /* 0x000fc60000201400 */
[CC--:B------:R-:W-:Y:S01]  /*17cc0*/  FFMA.FTZ R12, R132.reuse, R6.reuse, R81 ;  /* 0x00000006840c7223 */ /* 0x0c0fe20000010051 */
[C---:B------:R-:W-:Y:S01]  /*17cd0*/  FFMA.FTZ R9, R132.reuse, R6, R106 ;  /* 0x0000000684097223 */ /* 0x040fe2000001006a */
[CC--:B------:R-:W-:Y:S01]  /*17ce0*/  FFMA.FTZ R11, R132.reuse, R3.reuse, R105 ;  /* 0x00000003840b7223 */ /* 0x0c0fe20000010069 */
[----:B------:R-:W-:Y:S01]  /*17cf0*/  FFMA.FTZ R14, R132, R3, R107 ;  /* 0x00000003840e7223 */ /* 0x000fe2000001006b */
[C---:B------:R-:W-:Y:S01]  /*17d00*/  VIADD R6, R4.reuse, 0x69 ;  /* 0x0000006904067836 */ /* 0x040fe20000000000 */
[----:B------:R-:W-:Y:S01]  /*17d10*/  FSEL R81, R15, -INF , !P0 ;  /* 0xff8000000f517808 */ /* 0x000fe20004000000 */
[----:B------:R-:W-:Y:S01]  /*17d20*/  VIADD R3, R4, 0x70 ;  /* 0x0000007004037836 */ /* 0x000fe20000000000 */
[----:B------:R-:W-:Y:S02]  /*17d30*/  FSEL R106, R13, -INF , !P1 ;  /* 0xff8000000d6a7808 */ /* 0x000fe40004800000 */
[C---:B------:R-:W-:Y:S02]  /*17d40*/  ISETP.GE.AND P0, PT, R8.reuse, R7, PT ;  /* 0x000000070800720c */ /* 0x040fe40003f06270 */
[----:B------:R-:W-:-:S02]  /*17d50*/  ISETP.GE.AND P1, PT, R8, R5, PT ;  /* 0x000000050800720c */ /* 0x000fc40003f26270 */
        /* <DEDUP_REMOVED lines=21> */
[----:B------:R2:W3:Y:S01]  /*17eb0*/  MUFU.TANH R18, R98 ;  /* 0x0000006200127308 */ /* 0x0004e20000002400 */
[----:B------:R-:W-:-:S02]  /*17ec0*/  IADD3 R6, R4, 0x78, RZ ;  /* 0x0000007804067810 */ /* 0x000fc40007ffe0ff */
[C---:B------:R-:W-:Y:S02]  /*17ed0*/  ISETP.GE.AND P2, PT, R8.reuse, R7, PT ;  /* 0x000000070800720c */ /* 0x040fe40003f46270 */
[----:B------:R-:W-:Y:S02]  /*17ee0*/  ISETP.GE.AND P0, PT, R8, R5, PT ;  /* 0x000000050800720c */ /* 0x000fe40003f06270 */
[----:B------:R-:W-:Y:S01]  /*17ef0*/  I2FP.F32.S32 R8, R8 ;  /* 0x0000000800087245 */ /* 0x000fe20000201400 */
[----:B------:R-:W-:Y:S01]  /*17f00*/  MUFU.TANH R34, R116 ;  /* 0x0000007400227308 */ /* 0x000fe20000002400 */
[----:B------:R-:W-:Y:S02]  /*17f10*/  FSEL R96, R10, -INF , !P1 ;  /* 0xff8000000a607808 */ /* 0x000fe40004800000 */
[----:B------:R-:W-:Y:S01]  /*17f20*/  FSEL R102, R12, -INF , !P6 ;  /* 0xff8000000c667808 */ /* 0x000fe20007000000 */
[CC--:B------:R-:W-:Y:S01]  /*17f30*/  FFMA.FTZ R13, R132.reuse, R8.reuse, R27 ;  /* 0x00000008840d7223 */ /* 0x0c0fe2000001001b */
[----:B------:R-:W-:Y:S01]  /*17f40*/  FSEL R101, R9, -INF , !P5 ;  /* 0xff80000009657808 */ /* 0x000fe20006800000 */
[----:B------:R-:W-:Y:S01]  /*17f50*/  FFMA.FTZ R10, R132, R8, R23 ;  /* 0x00000008840a7223 */ /* 0x000fe20000010017 */
[----:B------:R-:W-:Y:S01]  /*17f60*/  FSEL R149, R11, -INF , !P3 ;  /* 0xff8000000b957808 */ /* 0x000fe20005800000 */
[----:B------:R-:W-:Y:S01]  /*17f70*/  VIADD R8, R4, 0x80 ;  /* 0x0000008004087836 */ /* 0x000fe20000000000 */
[C---:B------:R-:W-:Y:S01]  /*17f80*/  ISETP.GE.AND P1, PT, R6.reuse, R7, PT ;  /* 0x000000070600720c */ /* 0x040fe20003f26270 */
[----:B------:R4:W3:Y:S01]  /*17f90*/  MUFU.TANH R27, R103 ;  /* 0x00000067001b7308 */ /* 0x0008e20000002400 */
[----:B------:R-:W-:-:S02]  /*17fa0*/  ISETP.GE.AND P6, PT, R6, R5, PT ;  /* 0x000000050600720c */ /* 0x000fc40003fc6270 */
[C---:B------:R-:W-:Y:S02]  /*17fb0*/  ISETP.GE.AND P5, PT, R3.reuse, R7, PT ;  /* 0x000000070300720c */ /* 0x040fe40003fa6270 */
[----:B------:R-:W-:Y:S02]  /*17fc0*/  ISETP.GE.AND P3, PT, R3, R5, PT ;  /* 0x000000050300720c */ /* 0x000fe40003f66270 */
[----:B------:R-:W-:Y:S01]  /*17fd0*/  I2FP.F32.S32 R6, R6 ;  /* 0x0000000600067245 */ /* 0x000fe20000201400 */
[----:B------:R-:W3:Y:S01]  /*17fe0*/  MUFU.TANH R23, R46 ;  /* 0x0000002e00177308 */ /* 0x000ee20000002400 */
        /* <DEDUP_REMOVED lines=13> */
[----:B--2---:R-:W-:Y:S01]  /*180c0*/  FSEL R98, R12, -INF , !P1 ;  /* 0xff8000000c627808 */ /* 0x004fe20004800000 */
[CC--:B------:R-:W-:Y:S01]  /*180d0*/  FFMA.FTZ R13, R132.reuse, R8.reuse, R88 ;  /* 0x00000008840d7223 */ /* 0x0c0fe20000010058 */
[----:B------:R-:W-:Y:S01]  /*180e0*/  FSEL R86, R9, -INF , !P6 ;  /* 0xff80000009567808 */ /* 0x000fe20007000000 */
[----:B------:R-:W-:Y:S01]  /*180f0*/  FFMA.FTZ R10, R132, R8, R90 ;  /* 0x00000008840a7223 */ /* 0x000fe2000001005a */
[----:B------:R-:W-:Y:S02]  /*18100*/  FSEL R95, R11, -INF , !P5 ;  /* 0xff8000000b5f7808 */ /* 0x000fe40006800000 */
[----:B------:R-:W-:-:S02]  /*18110*/  ISETP.GE.AND P0, PT, R6, R7, PT ;  /* 0x000000070600720c */ /* 0x000fc40003f06270 */
[----:B------:R-:W-:Y:S02]  /*18120*/  ISETP.GE.AND P1, PT, R6, R5, PT ;  /* 0x000000050600720c */ /* 0x000fe40003f26270 */
[C---:B------:R-:W-:Y:S02]  /*18130*/  ISETP.GE.AND P6, PT, R3.reuse, R7, PT ;  /* 0x000000070300720c */ /* 0x040fe40003fc6270 */
[----:B------:R-:W-:Y:S02]  /*18140*/  ISETP.GE.AND P5, PT, R3, R5, PT ;  /* 0x000000050300720c */ /* 0x000fe40003fa6270 */
[----:B------:R-:W-:Y:S02]  /*18150*/  I2FP.F32.S32 R6, R6 ;  /* 0x0000000600067245 */ /* 0x000fe40000201400 */
        /* <DEDUP_REMOVED lines=10> */
[----:B------:R-:W2:Y:S01]  /*18200*/  MUFU.TANH R19, R47 ;  /* 0x0000002f00137308 */ /* 0x000ea20000002400 */
        /* <DEDUP_REMOVED lines=8> */
[----:B----4-:R-:W-:Y:S01]  /*18290*/  FSEL R103, R11, -INF , !P6 ;  /* 0xff8000000b677808 */ /* 0x010fe20007000000 */
        /* <DEDUP_REMOVED lines=14> */
[----:B------:R4:W2:Y:S01]  /*18380*/  MUFU.TANH R33, R123 ;  /* 0x0000007b00217308 */ /* 0x0008a20000002400 */
[----:B------:R-:W-:-:S02]  /*18390*/  IADD3 R3, R4, 0xa0, RZ ;  /* 0x000000a004037810 */ /* 0x000fc40007ffe0ff */
[C---:B------:R-:W-:Y:S02]  /*183a0*/  ISETP.GE.AND P5, PT, R8.reuse, R7, PT ;  /* 0x000000070800720c */ /* 0x040fe40003fa6270 */
[----:B------:R-:W-:Y:S02]  /*183b0*/  ISETP.GE.AND P3, PT, R8, R5, PT ;  /* 0x000000050800720c */ /* 0x000fe40003f66270 */
[----:B------:R-:W-:Y:S01]  /*183c0*/  I2FP.F32.S32 R8, R8 ;  /* 0x0000000800087245 */ /* 0x000fe20000201400 */
[----:B------:R3:W2:Y:S01]  /*183d0*/  MUFU.TANH R17, R126 ;  /* 0x0000007e00117308 */ /* 0x0006a20000002400 */
        /* <DEDUP_REMOVED lines=8> */
[----:B------:R2:W2:Y:S01]  /*18460*/  MUFU.TANH R32, R125 ;  /* 0x0000007d00207308 */ /* 0x0004a20000002400 */
[----:B------:R-:W-:-:S02]  /*18470*/  ISETP.GE.AND P2, PT, R6, R5, PT ;  /* 0x000000050600720c */ /* 0x000fc40003f46270 */
[C---:B------:R-:W-:Y:S02]  /*18480*/  ISETP.GE.AND P0, PT, R3.reuse, R7, PT ;  /* 0x000000070300720c */ /* 0x040fe40003f06270 */
[----:B------:R-:W-:Y:S02]  /*18490*/  ISETP.GE.AND P1, PT, R3, R5, PT ;  /* 0x000000050300720c */ /* 0x000fe40003f26270 */
[----:B------:R-:W-:Y:S01]  /*184a0*/  I2FP.F32.S32 R6, R6 ;  /* 0x0000000600067245 */ /* 0x000fe20000201400 */
[----:B------:R-:W-:Y:S01]  /*184b0*/  MUFU.TANH R31, R146 ;  /* 0x00000092001f7308 */ /* 0x000fe20000002400 */
[----:B------:R-:W-:Y:S02]  /*184c0*/  I2FP.F32.S32 R3, R3 ;  /* 0x0000000300037245 */ /* 0x000fe40000201400 */
[----:B----4-:R-:W-:Y:S01]  /*184d0*/  FSEL R123, R14, -INF , !P6 ;  /* 0xff8000000e7b7808 */ /* 0x010fe20007000000 */
[CC--:B------:R-:W-:Y:S01]  /*184e0*/  FFMA.FTZ R12, R132.reuse, R6.reuse, R43 ;  /* 0x00000006840c7223 */ /* 0x0c0fe2000001002b */
[C---:B------:R-:W-:Y:S01]  /*184f0*/  FFMA.FTZ R9, R132.reuse, R6, R26 ;  /* 0x0000000684097223 */ /* 0x040fe2000001001a */
[CC--:B-1----:R-:W-:Y:S01]  /*18500*/  FFMA.FTZ R11, R132.reuse, R3.reuse, R22 ;  /* 0x00000003840b7223 */ /* 0x0c2fe20000010016 */
[----:B------:R-:W-:Y:S01]  /*18510*/  FFMA.FTZ R15, R132, R3, R16 ;  /* 0x00000003840f7223 */ /* 0x000fe20000010010 */
[C---:B------:R-:W-:Y:S01]  /*18520*/  VIADD R6, R4.reuse, 0xa8 ;  /* 0x000000a804067836 */ /* 0x040fe20000000000 */
[----:B---3--:R-:W-:Y:S01]  /*18530*/  FSEL R126, R13, -INF , !P5 ;  /* 0xff8000000d7e7808 */ /* 0x008fe20006800000 */
[----:B------:R-:W-:Y:S01]  /*18540*/  VIADD R3, R4, 0xa9 ;  /* 0x000000a904037836 */ /* 0x000fe20000000000 */
[C---:B------:R-:W-:Y:S01]  /*18550*/  ISETP.GE.AND P6, PT, R8.reuse, R7, PT ;  /* 0x000000070800720c */ /* 0x040fe20003fc6270 */
[----:B------:R1:W-:Y:S01]  /*18560*/  MUFU.TANH R22, R140 ;  /* 0x0000008c00167308 */ /* 0x0003e20000002400 */
[----:B------:R-:W-:-:S02]  /*18570*/  ISETP.GE.AND P5, PT, R8, R5, PT ;  /* 0x000000050800720c */ /* 0x000fc40003fa6270 */
[----:B------:R-:W-:Y:S02]  /*18580*/  I2FP.F32.S32 R8, R8 ;  /* 0x0000000800087245 */ /* 0x000fe40000201400 */
[----:B------:R-:W-:Y:S02]  /*18590*/  FSEL R116, R10, -INF , !P3 ;  /* 0xff8000000a747808 */ /* 0x000fe40005800000 */
[----:B--2---:R-:W-:Y:S01]  /*185a0*/  FSEL R125, R9, -INF , !P2 ;  /* 0xff800000097d7808 */ /* 0x004fe20005000000 */
[CC--:B------:R-:W-:Y:S01]  /*185b0*/  FFMA.FTZ R13, R132.reuse, R8.reuse, R42 ;  /* 0x00000008840d7223 */ /* 0x0c0fe2000001002a */
[----:B------:R-:W-:Y:S01]  /*185c0*/  FSEL R158, R11, -INF , !P0 ;  /* 0xff8000000b9e7808 */ /* 0x000fe20004000000 */
[----:B------:R-:W-:Y:S01]  /*185d0*/  FFMA.FTZ R10, R132, R8, R41 ;  /* 0x00000008840a7223 */ /* 0x000fe20000010029 */
[-C--:B------:R-:W-:Y:S01]  /*185e0*/  ISETP.GE.AND P3, PT, R6, R7.reuse, PT ;  /* 0x000000070600720c */ /* 0x080fe20003f66270 */
[----:B------:R-:W-:Y:S01]  /*185f0*/  VIADD R8, R4, 0xb0 ;  /* 0x000000b004087836 */ /* 0x000fe20000000000 */
[C---:B------:R-:W-:Y:S01]  /*18600*/  ISETP.GE.AND P2, PT, R3.reuse, R7, PT ;  /* 0x000000070300720c */ /* 0x040fe20003f46270 */
[----:B------:R2:W-:Y:S01]  /*18610*/  MUFU.TANH R16, R147 ;  /* 0x0000009300107308 */ /* 0x0005e20000002400 */
[----:B------:R-:W-:-:S02]  /*18620*/  ISETP.GE.AND P0, PT, R3, R5, PT ;  /* 0x000000050300720c */ /* 0x000fc40003f06270 */
[----:B-1----:R-:W-:Y:S02]  /*18630*/  FSEL R140, R12, -INF , !P4 ;  /* 0xff8000000c8c7808 */ /* 0x002fe40006000000 */
[----:B------:R-:W-:Y:S02]  /*18640*/  ISETP.GE.AND P4, PT, R6, R5, PT ;  /* 0x000000050600720c */ /* 0x000fe40003f86270 */
[----:B------:R-:W-:Y:S01]  /*18650*/  I2FP.F32.S32 R6, R6 ;  /* 0x0000000600067245 */ /* 0x000fe20000201400 */
[----:B------:R1:W3:Y:S01]  /*18660*/  MUFU.TANH R26, R131 ;  /* 0x00000083001a7308 */ /* 0x0002e20000002400 */
[----:B------:R-:W-:Y:S02]  /*18670*/  I2FP.F32.S32 R3, R3 ;  /* 0x0000000300037245 */ /* 0x000fe40000201400 */
[----:B------:R-:W-:Y:S01]  /*18680*/  FSEL R156, R13, -INF , !P6 ;  /* 0xff8000000d9c7808 */ /* 0x000fe20007000000 */
[CC--:B------:R-:W-:Y:S01]  /*18690*/  FFMA.FTZ R12, R132.reuse, R6.reuse, R40 ;  /* 0x00000006840c7223 */ /* 0x0c0fe20000010028 */
[C---:B------:R-:W-:Y:S01]  /*186a0*/  FFMA.FTZ R9, R132.reuse, R6, R29 ;  /* 0x0000000684097223 */ /* 0x040fe2000001001d */
[CC--:B------:R-:W-:Y:S01]  /*186b0*/  FFMA.FTZ R11, R132.reuse, R3.reuse, R30 ;  /* 0x00000003840b7223 */ /* 0x0c0fe2000001001e */
[----:B------:R-:W-:Y:S01]  /*186c0*/  FFMA.FTZ R14, R132, R3, R21 ;  /* 0x00000003840e7223 */ /* 0x000fe20000010015 */
[C---:B------:R-:W-:Y:S01]  /*186d0*/  VIADD R3, R4.reuse, 0xb8 ;  /* 0x000000b804037836 */ /* 0x040fe20000000000 */
[----:B--2---:R-:W-:Y:S01]  /*186e0*/  FSEL R147, R15, -INF , !P1 ;  /* 0xff8000000f937808 */ /* 0x004fe20004800000 */
[----:B------:R2:W-:Y:S01]  /*186f0*/  MUFU.TANH R29, R151 ;  /* 0x00000097001d7308 */ /* 0x0005e20000002400 */
[----:B------:R-:W-:-:S02]  /*18700*/  IADD3 R6, R4, 0xb1, RZ ;  /* 0x000000b104067810 */ /* 0x000fc40007ffe0ff */
[C---:B------:R-:W-:Y:S02]  /*18710*/  ISETP.GE.AND P1, PT, R8.reuse, R7, PT ;  /* 0x000000070800720c */ /* 0x040fe40003f26270 */
[----:B------:R-:W-:Y:S02]  /*18720*/  ISETP.GE.AND P6, PT, R8, R5, PT ;  /* 0x000000050800720c */ /* 0x000fe40003fc6270 */
[----:B------:R-:W-:Y:S01]  /*18730*/  I2FP.F32.S32 R8, R8 ;  /* 0x0000000800087245 */ /* 0x000fe20000201400 */
[----:B------:R4:W3:Y:S01]  /*18740*/  MUFU.TANH R30, R150 ;  /* 0x00000096001e7308 */ /* 0x0008e20000002400 */
[----:B------:R-:W-:Y:S02]  /*18750*/  FSEL R146, R10, -INF , !P5 ;  /* 0xff8000000a927808 */ /* 0x000fe40006800000 */
[----:B-1----:R-:W-:Y:S01]  /*18760*/  FSEL R131, R9, -INF , !P4 ;  /* 0xff80000009837808 */ /* 0x002fe20006000000 */
[CC--:B------:R-:W-:Y:S01]  /*18770*/  FFMA.FTZ R13, R132.reuse, R8.reuse, R39 ;  /* 0x00000008840d7223 */ /* 0x0c0fe20000010027 */
[----:B------:R-:W-:Y:S01]  /*18780*/  FSEL R157, R11, -INF , !P2 ;  /* 0xff8000000b9d7808 */ /* 0x000fe20005000000 */
[----:B------:R-:W-:Y:S01]  /*18790*/  FFMA.FTZ R10, R132, R8, R36 ;  /* 0x00000008840a7223 */ /* 0x000fe20000010024 */
[----:B------:R-:W-:Y:S01]  /*187a0*/  ISETP.GE.AND P5, PT, R6, R7, PT ;  /* 0x000000070600720c */ /* 0x000fe20003fa6270 */
[----:B------:R-:W-:Y:S01]  /*187b0*/  VIADD R8, R4, 0xb9 ;  /* 0x000000b904087836 */ /* 0x000fe20000000000 */
[----:B--2---:R-:W-:Y:S01]  /*187c0*/  FSEL R151, R12, -INF , !P3 ;  /* 0xff8000000c977808 */ /* 0x004fe20005800000 */
[----:B------:R-:W-:Y:S01]  /*187d0*/  MUFU.TANH R21, R152 ;  /* 0x0000009800157308 */ /* 0x000fe20000002400 */
[----:B------:R-:W-:-:S02]  /*187e0*/  ISETP.GE.AND P3, PT, R6, R5, PT ;  /* 0x000000050600720c */ /* 0x000fc40003f66270 */
[C---:B------:R-:W-:Y:S02]  /*187f0*/  ISETP.GE.AND P4, PT, R3.reuse, R7, PT ;  /* 0x000000070300720c */ /* 0x040fe40003f86270 */
[----:B------:R-:W-:Y:S02]  /*18800*/  ISETP.GE.AND P2, PT, R3, R5, PT ;  /* 0x000000050300720c */ /* 0x000fe40003f46270 */
[----:B------:R-:W-:Y:S02]  /*18810*/  I2FP.F32.S32 R6, R6 ;  /* 0x0000000600067245 */ /* 0x000fe40000201400 */
[----:B------:R-:W-:Y:S02]  /*18820*/  I2FP.F32.S32 R3, R3 ;  /* 0x0000000300037245 */ /* 0x000fe40000201400 */
[----:B----4-:R-:W-:Y:S01]  /*18830*/  FSEL R150, R14, -INF , !P0 ;  /* 0xff8000000e967808 */ /* 0x010fe20004000000 */
[CC--:B------:R-:W-:Y:S01]  /*18840*/  FFMA.FTZ R12, R132.reuse, R6.reuse, R38 ;  /* 0x00000006840c7223 */ /* 0x0c0fe20000010026 */
[C---:B------:R-:W-:Y:S01]  /*18850*/  FFMA.FTZ R9, R132.reuse, R6, R28 ;  /* 0x0000000684097223 */ /* 0x040fe2000001001c */
[CC--:B------:R-:W-:Y:S01]  /*18860*/  FFMA.FTZ R11, R132.reuse, R3.reuse, R20 ;  /* 0x00000003840b7223 */ /* 0x0c0fe20000010014 */
[----:B------:R-:W-:Y:S01]  /*18870*/  FFMA.FTZ R15, R132, R3, R18 ;  /* 0x00000003840f7223 */ /* 0x000fe20000010012 */
[C---:B------:R-:W-:Y:S01]  /*18880*/  VIADD R6, R4.reuse, 0xc0 ;  /* 0x000000c004067836 */ /* 0x040fe20000000000 */
[----:B------:R-:W-:Y:S01]  /*18890*/  FSEL R164, R13, -INF , !P1 ;  /* 0xff8000000da47808 */ /* 0x000fe20004800000 */
[----:B------:R-:W-:Y:S01]  /*188a0*/  VIADD R3, R4, 0xc1 ;  /* 0x000000c104037836 */ /* 0x000fe20000000000 */
[C---:B------:R-:W-:Y:S01]  /*188b0*/  ISETP.GE.AND P0, PT, R8.reuse, R7, PT ;  /* 0x000000070800720c */ /* 0x040fe20003f06270 */
[----:B------:R1:W-:Y:S01]  /*188c0*/  MUFU.TANH R28, R168 ;  /* 0x000000a8001c7308 */ /* 0x0003e20000002400 */
[----:B------:R-:W-:-:S02]  /*188d0*/  ISETP.GE.AND P1, PT, R8, R5, PT ;  /* 0x000000050800720c */ /* 0x000fc40003f26270 */
[----:B------:R-:W-:Y:S02]  /*188e0*/  I2FP.F32.S32 R8, R8 ;  /* 0x0000000800087245 */ /* 0x000fe40000201400 */
[----:B------:R-:W-:Y:S02]  /*188f0*/  FSEL R160, R10, -INF , !P6 ;  /* 0xff8000000aa07808 */ /* 0x000fe40007000000 */
[----:B------:R-:W-:Y:S01]  /*18900*/  FSEL R163, R12, -INF , !P5 ;  /* 0xff8000000ca37808 */ /* 0x000fe20006800000 */
[CC--:B------:R-:W-:Y:S01]  /*18910*/  FFMA.FTZ R13, R132.reuse, R8.reuse, R37 ;  /* 0x00000008840d7223 */ /* 0x0c0fe20000010025 */
[----:B------:R-:W-:Y:S01]  /*18920*/  FSEL R161, R9, -INF , !P3 ;  /* 0xff80000009a17808 */ /* 0x000fe20005800000 */
[----:B------:R-:W-:Y:S01]  /*18930*/  FFMA.FTZ R10, R132, R8, R35 ;  /* 0x00000008840a7223 */ /* 0x000fe20000010023 */
[C---:B------:R-:W-:Y:S01]  /*18940*/  ISETP.GE.AND P6, PT, R6.reuse, R7, PT ;  /* 0x000000070600720c */ /* 0x040fe20003fc6270 */
[----:B------:R2:W4:Y:S01]  /*18950*/  MUFU.TANH R20, R165 ;  /* 0x000000a500147308 */ /* 0x0005220000002400 */
[----:B------:R-:W-:-:S02]  /*18960*/  ISETP.GE.AND P5, PT, R6, R5, PT ;  /* 0x000000050600720c */ /* 0x000fc40003fa6270 */
[----:B------:R-:W-:Y:S02]  /*18970*/  ISETP.GE.AND P3, PT, R3, R7, PT ;  /* 0x000000070300720c */ /* 0x000fe40003f66270 */
[----:B-1----:R-:W-:Y:S02]  /*18980*/  FSEL R168, R11, -INF , !P4 ;  /* 0xff8000000ba87808 */ /* 0x002fe40006000000 */
[----:B------:R-:W-:Y:S01]  /*18990*/  ISETP.GE.AND P4, PT, R3, R5, PT ;  /* 0x000000050300720c */ /* 0x000fe20003f86270 */
[----:B------:R-:W1:Y:S01]  /*189a0*/  MUFU.TANH R18, R167 ;  /* 0x000000a700127308 */ /* 0x000e620000002400 */
[----:B------:R-:W-:Y:S02]  /*189b0*/  I2FP.F32.S32 R6, R6 ;  /* 0x0000000600067245 */ /* 0x000fe40000201400 */
[----:B------:R-:W-:Y:S02]  /*189c0*/  I2FP.F32.S32 R3, R3 ;  /* 0x0000000300037245 */ /* 0x000fe40000201400 */
[----:B------:R-:W-:Y:S01]  /*189d0*/  IADD3 R8, R4, 0xc8, RZ ;  /* 0x000000c804087810 */ /* 0x000fe20007ffe0ff */
[CC--:B------:R-:W-:Y:S01]  /*189e0*/  FFMA.FTZ R12, R132.reuse, R6.reuse, R27 ;  /* 0x00000006840c7223 */ /* 0x0c0fe2000001001b */
[C---:B------:R-:W-:Y:S01]  /*189f0*/  FFMA.FTZ R9, R132.reuse, R6, R23 ;  /* 0x0000000684097223 */ /* 0x040fe20000010017 */
[CC--:B------:R-:W-:Y:S01]  /*18a00*/  FFMA.FTZ R11, R132.reuse, R3.reuse, R34 ;  /* 0x00000003840b7223 */ /* 0x0c0fe20000010022 */
[----:B------:R-:W-:Y:S01]  /*18a10*/  FFMA.FTZ R14, R132, R3, R19 ;  /* 0x00000003840e7223 */ /* 0x000fe20000010013 */
[C---:B------:R-:W-:Y:S01]  /*18a20*/  VIADD R6, R4.reuse, 0xc9 ;  /* 0x000000c904067836 */ /* 0x040fe20000000000 */
[----:B------:R-:W-:Y:S01]  /*18a30*/  FSEL R159, R15, -INF , !P2 ;  /* 0xff8000000f9f7808 */ /* 0x000fe20005000000 */
[----:B------:R-:W-:Y:S01]  /*18a40*/  VIADD R3, R4, 0xd0 ;  /* 0x000000d004037836 */ /* 0x000fe20000000000 */
[----:B--2---:R-:W-:Y:S01]  /*18a50*/  FSEL R165, R13, -INF , !P0 ;  /* 0xff8000000da57808 */ /* 0x004fe20004000000 */
[----:B------:R2:W1:Y:S01]  /*18a60*/  MUFU.TANH R23, R172 ;  /* 0x000000ac00177308 */ /* 0x0004620000002400 */
[----:B------:R-:W-:-:S02]  /*18a70*/  ISETP.GE.AND P2, PT, R8, R7, PT ;  /* 0x000000070800720c */ /* 0x000fc40003f46270 */
[----:B------:R-:W-:Y:S02]  /*18a80*/  ISETP.GE.AND P0, PT, R8, R5, PT ;  /* 0x000000050800720c */ /* 0x000fe40003f06270 */
[----:B------:R-:W-:Y:S02]  /*18a90*/  I2FP.F32.S32 R8, R8 ;  /* 0x0000000800087245 */ /* 0x000fe40000201400 */
[----:B------:R-:W-:Y:S01]  /*18aa0*/  FSEL R152, R10, -INF , !P1 ;  /* 0xff8000000a987808 */ /* 0x000fe20004800000 */
[----:B------:R4:W1:Y:S01]  /*18ab0*/  MUFU.TANH R27, R170 ;  /* 0x000000aa001b7308 */ /* 0x0008620000002400 */
[----:B------:R-:W-:Y:S01]  /*18ac0*/  FSEL R176, R12, -INF , !P6 ;  /* 0xff8000000cb07808 */ /* 0x000fe20007000000 */
[CC--:B------:R-:W-:Y:S01]  /*18ad0*/  FFMA.FTZ R13, R132.reuse, R8.reuse, R33 ;  /* 0x00000008840d7223 */ /* 0x0c0fe20000010021 */
[----:B------:R-:W-:Y:S01]  /*18ae0*/  FSEL R166, R9, -INF , !P5 ;  /* 0xff80000009a67808 */ /* 0x000fe20006800000 */
[----:B------:R-:W-:Y:S01]  /*18af0*/  FFMA.FTZ R10, R132, R8, R17 ;  /* 0x00000008840a7223 */ /* 0x000fe20000010011 */
[----:B------:R-:W-:Y:S01]  /*18b00*/  FSEL R177, R11, -INF , !P3 ;  /* 0xff8000000bb17808 */ /* 0x000fe20005800000 */
[----:B------:R-:W-:Y:S01]  /*18b10*/  VIADD R8, R4, 0xd1 ;  /* 0x000000d104087836 */ /* 0x000fe20000000000 */
[C---:B------:R-:W-:Y:S01]  /*18b20*/  ISETP.GE.AND P1, PT, R6.reuse, R7, PT ;  /* 0x000000070600720c */ /* 0x040fe20003f26270 */
[----:B------:R-:W1:Y:S01]  /*18b30*/  MUFU.TANH R19, R174 ;  /* 0x000000ae00137308 */ /* 0x000e620000002400 */
[----:B------:R-:W-:-:S02]  /*18b40*/  ISETP.GE.AND P6, PT, R6, R5, PT ;  /* 0x000000050600720c */ /* 0x000fc40003fc6270 */
[C---:B------:R-:W-:Y:S02]  /*18b50*/  ISETP.GE.AND P5, PT, R3.reuse, R7, PT ;  /* 0x000000070300720c */ /* 0x040fe40003fa6270 */
[----:B------:R-:W-:Y:S02]  /*18b60*/  ISETP.GE.AND P3, PT, R3, R5, PT ;  /* 0x000000050300720c */ /* 0x000fe40003f66270 */
[----:B------:R-:W-:Y:S01]  /*18b70*/  I2FP.F32.S32 R6, R6 ;  /* 0x0000000600067245 */ /* 0x000fe20000201400 */
[----:B------:R-:W1:Y:S01]  /*18b80*/  MUFU.TANH R17, R175 ;  /* 0x000000af00117308 */ /* 0x000e620000002400 */
[----:B------:R-:W-:Y:S02]  /*18b90*/  I2FP.F32.S32 R3, R3 ;  /* 0x0000000300037245 */ /* 0x000fe40000201400 */
[----:B------:R-:W-:Y:S01]  /*18ba0*/  FSEL R162, R14, -INF , !P4 ;  /* 0xff8000000ea27808 */ /* 0x000fe20006000000 */
[CC--:B------:R-:W-:Y:S01]  /*18bb0*/  FFMA.FTZ R12, R132.reuse, R6.reuse, R32 ;  /* 0x00000006840c7223 */ /* 0x0c0fe20000010020 */
[C---:B---3--:R-:W-:Y:S01]  /*18bc0*/  FFMA.FTZ R9, R132.reuse, R6, R26 ;  /* 0x0000000684097223 */ /* 0x048fe2000001001a */
[CC--:B------:R-:W-:Y:S01]  /*18bd0*/  FFMA.FTZ R11, R132.reuse, R3.reuse, R22 ;  /* 0x00000003840b7223 */ /* 0x0c0fe20000010016 */
[----:B------:R-:W-:Y:S01]  /*18be0*/  FFMA.FTZ R16, R132, R3, R16 ;  /* 0x0000000384107223 */ /* 0x000fe20000010010 */
[C---:B------:R-:W-:Y:S01]  /*18bf0*/  VIADD R6, R4.reuse, 0xd8 ;  /* 0x000000d804067836 */ /* 0x040fe20000000000 */
[----:B------:R-:W-:Y:S01]  /*18c00*/  FSEL R173, R13, -INF , !P2 ;  /* 0xff8000000dad7808 */ /* 0x000fe20005000000 */
[----:B------:R3:W-:Y:S01]  /*18c10*/  MUFU.TANH R26, R178 ;  /* 0x000000b2001a7308 */ /* 0x0007e20000002400 */
[----:B------:R-:W-:-:S02]  /*18c20*/  IADD3 R3, R4, 0xd9, RZ ;  /* 0x000000d904037810 */ /* 0x000fc40007ffe0ff */
[C---:B------:R-:W-:Y:S02]  /*18c30*/  ISETP.GE.AND P4, PT, R8.reuse, R7, PT ;  /* 0x000000070800720c */ /* 0x040fe40003f86270 */
[----:B------:R-:W-:Y:S02]  /*18c40*/  ISETP.GE.AND P2, PT, R8, R5, PT ;  /* 0x000000050800720c */ /* 0x000fe40003f46270 */
[----:B------:R-:W-:Y:S01]  /*18c50*/  I2FP.F32.S32 R8, R8 ;  /* 0x0000000800087245 */ /* 0x000fe20000201400 */
[----:B------:R1:W1:Y:S01]  /*18c60*/  MUFU.TANH R14, R179 ;  /* 0x000000b3000e7308 */ /* 0x0002620000002400 */
[----:B------:R-:W-:Y:S02]  /*18c70*/  FSEL R169, R10, -INF , !P0 ;  /* 0xff8000000aa97808 */ /* 0x000fe40004000000 */
[----:B--2---:R-:W-:Y:S01]  /*18c80*/  FSEL R172, R12, -INF , !P1 ;  /* 0xff8000000cac7808 */ /* 0x004fe20004800000 */
[CC--:B------:R-:W-:Y:S01]  /*18c90*/  FFMA.FTZ R13, R132.reuse, R8.reuse, R31 ;  /* 0x00000008840d7223 */ /* 0x0c0fe2000001001f */
[----:B----4-:R-:W-:Y:S01]  /*18ca0*/  FSEL R170, R9, -INF , !P6 ;  /* 0xff80000009aa7808 */ /* 0x010fe20007000000 */
[----:B------:R-:W-:Y:S01]  /*18cb0*/  FFMA.FTZ R10, R132, R8, R30 ;  /* 0x00000008840a7223 */ /* 0x000fe2000001001e */
[----:B------:R-:W-:Y:S01]  /*18cc0*/  ISETP.GE.AND P0, PT, R6, R7, PT ;  /* 0x000000070600720c */ /* 0x000fe20003f06270 */
[----:B------:R-:W-:Y:S01]  /*18cd0*/  VIADD R8, R4, 0xe0 ;  /* 0x000000e004087836 */ /* 0x000fe20000000000 */
[----:B---3--:R-:W-:Y:S01]  /*18ce0*/  FSEL R178, R11, -INF , !P5 ;  /* 0xff8000000bb27808 */ /* 0x008fe20006800000 */
[----:B------:R-:W2:Y:S01]  /*18cf0*/  MUFU.TANH R22, R184 ;  /* 0x000000b800167308 */ /* 0x000ea20000002400 */
[----:B------:R-:W-:-:S02]  /*18d00*/  ISETP.GE.AND P1, PT, R6, R5, PT ;  /* 0x000000050600720c */ /* 0x000fc40003f26270 */
        /* <DEDUP_REMOVED lines=8> */
[----:B-1----:R-:W-:Y:S01]  /*18d90*/  FFMA.FTZ R15, R132, R3, R18 ;  /* 0x00000003840f7223 */ /* 0x002fe20000010012 */
        /* <DEDUP_REMOVED lines=9> */
[----:B------:R-:W3:Y:S01]  /*18e30*/  MUFU.TANH R18, R198 ;  /* 0x000000c600127308 */ /* 0x000ee20000002400 */
[----:B------:R-:W-:Y:S01]  /*18e40*/  FSEL R174, R9, -INF , !P1 ;  /* 0xff80000009ae7808 */ /* 0x000fe20004800000 */
[----:B------:R-:W-:Y:S01]  /*18e50*/  FFMA.FTZ R13, R132, R8, R28 ;  /* 0x00000008840d7223 */ /* 0x000fe2000001001c */
[C---:B------:R-:W-:Y:S02]  /*18e60*/  ISETP.GE.AND P2, PT, R6.reuse, R7, PT ;  /* 0x000000070600720c */ /* 0x040fe40003f46270 */
[----:B------:R-:W-:-:S02]  /*18e70*/  ISETP.GE.AND P0, PT, R6, R5, PT ;  /* 0x000000050600720c */ /* 0x000fc40003f06270 */
[----:B------:R-:W-:Y:S01]  /*18e80*/  ISETP.GE.AND P1, PT, R3, R7, PT ;  /* 0x000000070300720c */ /* 0x000fe20003f26270 */
[----:B------:R4:W3:Y:S01]  /*18e90*/  MUFU.TANH R20, R197 ;  /* 0x000000c500147308 */ /* 0x0008e20000002400 */
[----:B-1----:R-:W-:Y:S01]  /*18ea0*/  FSEL R196, R11, -INF , !P6 ;  /* 0xff8000000bc47808 */ /* 0x002fe20007000000 */
[----:B------:R-:W-:Y:S01]  /*18eb0*/  FFMA.FTZ R11, R132, R8, R23 ;  /* 0x00000008840b7223 */ /* 0x000fe20000010017 */
[----:B------:R-:W-:Y:S01]  /*18ec0*/  ISETP.GE.AND P6, PT, R3, R5, PT ;  /* 0x000000050300720c */ /* 0x000fe20003fc6270 */
[----:B------:R-:W-:Y:S01]  /*18ed0*/  VIADD R8, R4, 0xe9 ;  /* 0x000000e904087836 */ /* 0x000fe20000000000 */
[----:B------:R-:W-:Y:S02]  /*18ee0*/  I2FP.F32.S32 R6, R6 ;  /* 0x0000000600067245 */ /* 0x000fe40000201400 */
[----:B------:R-:W-:Y:S01]  /*18ef0*/  I2FP.F32.S32 R3, R3 ;  /* 0x0000000300037245 */ /* 0x000fe20000201400 */
[----:B------:R-:W1:Y:S01]  /*18f00*/  MUFU.TANH R16, R199 ;  /* 0x000000c700107308 */ /* 0x000e620000002400 */
[----:B------:R-:W-:Y:S01]  /*18f10*/  FSEL R200, R13, -INF , !P3 ;  /* 0xff8000000dc87808 */ /* 0x000fe20005800000 */
[CC--:B------:R-:W-:Y:S01]  /*18f20*/  FFMA.FTZ R12, R132.reuse, R6.reuse, R27 ;  /* 0x00000006840c7223 */ /* 0x0c0fe2000001001b */
[C---:B------:R-:W-:Y:S01]  /*18f30*/  FFMA.FTZ R9, R132.reuse, R6, R19 ;  /* 0x0000000684097223 */ /* 0x040fe20000010013 */
[CC--:B------:R-:W-:Y:S01]  /*18f40*/  FFMA.FTZ R10, R132.reuse, R3.reuse, R17 ;  /* 0x00000003840a7223 */ /* 0x0c0fe20000010011 */
[----:B------:R-:W-:Y:S01]  /*18f50*/  FFMA.FTZ R14, R132, R3, R14 ;  /* 0x00000003840e7223 */ /* 0x000fe2000001000e */
[C---:B------:R-:W-:Y:S01]  /*18f60*/  VIADD R3, R4.reuse, 0xf1 ;  /* 0x000000f104037836 */ /* 0x040fe20000000000 */
[----:B------:R-:W-:Y:S01]  /*18f70*/  IADD3 R6, R4, 0xf0, RZ ;  /* 0x000000f004067810 */ /* 0x000fe20007ffe0ff */
[----:B------:R2:W1:Y:S01]  /*18f80*/  MUFU.TANH R19, R201 ;  /* 0x000000c900137308 */ /* 0x0004620000002400 */
[----:B------:R-:W-:-:S02]  /*18f90*/  I2FP.F32.S32 R13, R8 ;  /* 0x00000008000d7245 */ /* 0x000fc40000201400 */
[----:B------:R-:W-:Y:S02]  /*18fa0*/  FSEL R195, R15, -INF , !P5 ;  /* 0xff8000000fc37808 */ /* 0x000fe40006800000 */
[----:B----4-:R-:W-:Y:S02]  /*18fb0*/  FSEL R197, R11, -INF , !P4 ;  /* 0xff8000000bc57808 */ /* 0x010fe40006000000 */
[----:B------:R-:W-:Y:S01]  /*18fc0*/  FSEL R198, R9, -INF , !P0 ;  /* 0xff80000009c67808 */ /* 0x000fe20004000000 */
[----:B------:R4:W1:Y:S01]  /*18fd0*/  MUFU.TANH R17, R202 ;  /* 0x000000ca00117308 */ /* 0x0008620000002400 */
[C---:B------:R-:W-:Y:S02]  /*18fe0*/  ISETP.GE.AND P5, PT, R8.reuse, R7, PT ;  /* 0x000000070800720c */ /* 0x040fe40003fa6270 */
[----:B------:R-:W-:Y:S01]  /*18ff0*/  ISETP.GE.AND P3, PT, R8, R5, PT ;  /* 0x000000050800720c */ /* 0x000fe20003f66270 */
[----:B------:R-:W-:Y:S01]  /*19000*/  FFMA.FTZ R8, R132, R13, R26 ;  /* 0x0000000d84087223 */ /* 0x000fe2000001001a */
[----:B------:R-:W-:-:S02]  /*19010*/  ISETP.GE.AND P4, PT, R6, R7, PT ;  /* 0x000000070600720c */ /* 0x000fc40003f86270 */
[----:B------:R-:W-:Y:S01]  /*19020*/  I2FP.F32.S32 R11, R6 ;  /* 0x00000006000b7245 */ /* 0x000fe20000201400 */
[----:B------:R1:W1:Y:S01]  /*19030*/  MUFU.TANH R15, R203 ;  /* 0x000000cb000f7308 */ /* 0x0002620000002400 */
[----:B--2---:R-:W-:Y:S02]  /*19040*/  FSEL R201, R12, -INF , !P2 ;  /* 0xff8000000cc97808 */ /* 0x004fe40005000000 */
[----:B------:R-:W-:Y:S01]  /*19050*/  ISETP.GE.AND P2, PT, R6, R5, PT ;  /* 0x000000050600720c */ /* 0x000fe20003f46270 */
[C---:B------:R-:W-:Y:S01]  /*19060*/  FFMA.FTZ R6, R132.reuse, R13, R22 ;  /* 0x0000000d84067223 */ /* 0x040fe20000010016 */
[C---:B------:R-:W-:Y:S01]  /*19070*/  ISETP.GE.AND P0, PT, R3.reuse, R7, PT ;  /* 0x000000070300720c */ /* 0x040fe20003f06270 */
[-C--:B---3--:R-:W-:Y:S01]  /*19080*/  FFMA.FTZ R9, R132, R11.reuse, R18 ;  /* 0x0000000b84097223 */ /* 0x088fe20000010012 */
[----:B------:R-:W-:Y:S01]  /*19090*/  FSEL R199, R14, -INF , !P6 ;  /* 0xff8000000ec77808 */ /* 0x000fe20007000000 */
[----:B------:R2:W3:Y:S01]  /*190a0*/  MUFU.TANH R13, R208 ;  /* 0x000000d0000d7308 */ /* 0x0004e20000002400 */
[----:B----4-:R-:W-:Y:S01]  /*190b0*/  FSEL R202, R10, -INF , !P1 ;  /* 0xff8000000aca7808 */ /* 0x010fe20004800000 */
[----:B------:R-:W-:Y:S01]  /*190c0*/  FFMA.FTZ R10, R132, R11, R21 ;  /* 0x0000000b840a7223 */ /* 0x000fe20000010015 */
[----:B------:R-:W-:-:S02]  /*190d0*/  ISETP.GE.AND P1, PT, R3, R5, PT ;  /* 0x000000050300720c */ /* 0x000fc40003f26270 */
[----:B------:R-:W-:Y:S02]  /*190e0*/  I2FP.F32.S32 R3, R3 ;  /* 0x0000000300037245 */ /* 0x000fe40000201400 */
[----:B------:R-:W-:Y:S02]  /*190f0*/  ISETP.GE.AND P6, PT, R4, R7, PT ;  /* 0x000000070400720c */ /* 0x000fe40003fc6270 */
[----:B-1----:R-:W-:Y:S01]  /*19100*/  FSEL R203, R8, -INF , !P5 ;  /* 0xff80000008cb7808 */ /* 0x002fe20006800000 */
        /* <DEDUP_REMOVED lines=9> */
[----:B------:R-:W-:Y:S02]  /*191a0*/  I2FP.F32.S32 R8, R4 ;  /* 0x0000000400087245 */ /* 0x000fe40000201400 */
[----:B--2---:R-:W-:Y:S01]  /*191b0*/  FSEL R208, R10, -INF , !P4 ;  /* 0xff8000000ad07808 */ /* 0x004fe20006000000 */
[----:B------:R-:W-:Y:S01]  /*191c0*/  FFMA.FTZ R9, R132, R3, R19 ;  /* 0x0000000384097223 */ /* 0x000fe20000010013 */
[----:B------:R-:W-:Y:S01]  /*191d0*/  ISETP.GE.AND P4, PT, R4, R7, PT ;  /* 0x000000070400720c */ /* 0x000fe20003f86270 */
[----:B------:R-:W-:Y:S01]  /*191e0*/  FFMA.FTZ R6, R132, R8, R17 ;  /* 0x0000000884067223 */ /* 0x000fe20000010011 */
[----:B------:R-:W-:Y:S01]  /*191f0*/  ISETP.GE.AND P2, PT, R4, R5, PT ;  /* 0x000000050400720c */ /* 0x000fe20003f46270 */
[----:B------:R-:W-:Y:S01]  /*19200*/  FFMA.FTZ R4, R132, R3, R15 ;  /* 0x0000000384047223 */ /* 0x000fe2000001000f */
[----:B------:R-:W-:Y:S01]  /*19210*/  FSEL R209, R11, -INF , !P0 ;  /* 0xff8000000bd17808 */ /* 0x000fe20004000000 */
[----:B------:R-:W-:-:S02]  /*19220*/  VIADD R11, R180, 0x800 ;  /* 0x00000800b40b7836 */ /* 0x000fc40000000000 */
[----:B---3--:R-:W-:Y:S01]  /*19230*/  FFMA.FTZ R3, R132, R8, R13 ;  /* 0x0000000884037223 */ /* 0x008fe2000001000d */
[C---:B------:R-:W-:Y:S01]  /*19240*/  IADD3 R10, R180.reuse, 0x1000, RZ ;  /* 0x00001000b40a7810 */ /* 0x040fe20007ffe0ff */
[----:B------:R-:W-:Y:S01]  /*19250*/  VIADD R8, R180, 0x1800 ;  /* 0x00001800b4087836 */ /* 0x000fe20000000000 */
[----:B------:R-:W-:Y:S01]  /*19260*/  FSEL R206, R12, -INF , !P1 ;  /* 0xff8000000cce7808 */ /* 0x000fe20004800000 */
[----:B------:R1:W-:Y:S01]  /*19270*/  STL [R1+0x128], R11 ;  /* 0x0001280b01007387 */ /* 0x0003e20000100800 */
[----:B------:R-:W-:Y:S02]  /*19280*/  ISETP.GE.AND P1, PT, R241, 0x2, PT ;  /* 0x00000002f100780c */ /* 0x000fe40003f26270 */
[----:B------:R-:W-:Y:S01]  /*19290*/  ISETP.NE.U32.AND P0, PT, R242, RZ, PT ;  /* 0x000000fff200720c */ /* 0x000fe20003f05070 */
[----:B------:R2:W-:Y:S01]  /*192a0*/  STL [R1+0x12c], R10 ;  /* 0x00012c0a01007387 */ /* 0x0005e20000100800 */
[----:B------:R-:W-:Y:S02]  /*192b0*/  FSEL R210, R9, -INF , !P5 ;  /* 0xff80000009d27808 */ /* 0x000fe40006800000 */
[----:B------:R-:W-:Y:S01]  /*192c0*/  ISETP.NE.AND.EX P0, PT, R243, RZ, PT, P0 ;  /* 0x000000fff300720c */ /* 0x000fe20003f05300 */
[----:B------:R3:W-:Y:S01]  /*192d0*/  STL [R1+0x130], R8 ;  /* 0x0001300801007387 */ /* 0x0007e20000100800 */
[----:B------:R-:W-:-:S02]  /*192e0*/  FSEL R207, R4, -INF , !P3 ;  /* 0xff80000004cf7808 */ /* 0x000fc40005800000 */
        /* <DEDUP_REMOVED lines=9> */
[C---:B-1----:R-:W-:Y:S01]  /*19380*/  IADD3 R11, R180.reuse, 0x3800, RZ ;  /* 0x00003800b40b7810 */ /* 0x042fe20007ffe0ff */
[----:B--2---:R-:W-:-:S04]  /*19390*/  VIADD R10, R180, 0x4000 ;  /* 0x00004000b40a7836 */ /* 0x004fc80000000000 */
[----:B------:R1:W-:Y:S01]  /*193a0*/  STL [R1+0x148], R11 ;  /* 0x0001480b01007387 */ /* 0x0003e20000100800 */
[----:B---3--:R-:W-:-:S03]  /*193b0*/  VIADD R8, R180, 0x4800 ;  /* 0x00004800b4087836 */ /* 0x008fc60000000000 */
[----:B------:R2:W-:Y:S04]  /*193c0*/  STL [R1+0x14c], R10 ;  /* 0x00014c0a01007387 */ /* 0x0005e80000100800 */
[----:B------:R3:W-:Y:S01]  /*193d0*/  STL [R1+0x150], R8 ;  /* 0x0001500801007387 */ /* 0x0007e20000100800 */
[C---:B-1----:R-:W-:Y:S02]  /*193e0*/  VIADD R11, R180.reuse, 0x5000 ;  /* 0x00005000b40b7836 */ /* 0x042fe40000000000 */
[----:B--2---:R-:W-:-:S03]  /*193f0*/  VIADD R10, R180, 0x5800 ;  /* 0x00005800b40a7836 */ /* 0x004fc60000000000 */
[----:B------:R1:W-:Y:S01]  /*19400*/  STL [R1+0x154], R11 ;  /* 0x0001540b01007387 */ /* 0x0003e20000100800 */
[----:B---3--:R-:W-:-:S03]  /*19410*/  IADD3 R8, R180, 0x6000, RZ ;  /* 0x00006000b4087810 */ /* 0x008fc60007ffe0ff */
        /* <DEDUP_REMOVED lines=73> */
.L_x_3493:
[----:B------:R-:W2:Y:S02]  /*198b0*/  LD.E R3, desc[UR6][R24.64+0x38] ;  /* 0x0000380618037980 */ /* 0x000ea4000c101900 */
[----:B--2---:R-:W-:-:S04]  /*198c0*/  LEA R3, -R3, RZ, 0x8 ;  /* 0x000000ff03037211 */ /* 0x004fc800078e41ff */
[----:B------:R-:W-:Y:S02]  /*198d0*/  SHF.R.S32.HI R4, RZ, 0x1f, R3 ;  /* 0x0000001fff047819 */ /* 0x000fe40000011403 */
.L_x_3494:
[----:B------:R-:W-:Y:S05]  /*198e0*/  BSYNC B0 ;  /* 0x0000000000007941 */ /* 0x000fea0003800000 */
.L_x_3492:
[----:B------:R-:W2:Y:S01]  /*198f0*/  LDL R6, [R1+0x8] ;  /* 0x0000080001067983 */ /* 0x000ea20000100800 */
[----:B------:R-:W-:Y:S01]  /*19900*/  BSSY B0, `(.L_x_3495) ;  /* 0x00000b0000007945 */ /* 0x000fe20003800000 */
[----:B--2---:R-:W-:-:S13]  /*19910*/  ISETP.GE.AND P2, PT, R134, R6, PT ;  /* 0x000000068600720c */ /* 0x004fda0003f46270 */
[----:B------:R-:W-:Y:S01]  /*19920*/  @!P2 IADD3 R6, P4, R3, R119, RZ ;  /* 0x000000770306a210 */ /* 0x000fe20007f9e0ff */
[----:B------:R-:W-:Y:S01]  /*19930*/  @!P2 IMAD.MOV.U32 R14, RZ, RZ, R3 ;  /* 0x000000ffff0ea224 */ /* 0x000fe200078e0003 */
[-C--:B-1----:R-:W-:Y:S01]  /*19940*/  @!P2 LEA R8, P3, R192, R3.reuse, 0x5 ;  /* 0x00000003c008a211 */ /* 0x082fe200078628ff */
        /* <DEDUP_REMOVED lines=25> */
[----:B------:R-:W-:Y:S01]  /*19ae0*/  @!P2 LEA.HI.X R13, R192, R4, R193, 0x7, P3 ;  /* 0x00000004c00da211 */ /* 0x000fe200018f3cc1 */
        /* <DEDUP_REMOVED lines=145> */
.L_x_3496:
[----:B------:R-:W-:Y:S05]  /*1a400*/  BSYNC B0 ;  /* 0x0000000000007941 */ /* 0x000fea0003800000 */
.L_x_3495:
[----:B------:R-:W0:Y:S01]  /*1a410*/  LDGDEPBAR ;  /* 0x00000000000079af */ /* 0x000e220000000000 */
[----:B------:R-:W-:-:S04]  /*1a420*/  LEA R252, P2, R3, R252, 0x1 ;  /* 0x000000fc03fc7211 */ /* 0x000fc800078408ff */
[----:B------:R-:W-:-:S09]  /*1a430*/  LEA.HI.X R250, R3, R250, R4, 0x1, P2 ;  /* 0x000000fa03fa7211 */ /* 0x000fd200010f0c04 */
.L_x_3491:
[----:B------:R-:W-:Y:S05]  /*1a440*/  BSYNC B1 ;  /* 0x0000000000017941 */ /* 0x000fea0003800000 */
.L_x_3490:
        /* <DEDUP_REMOVED lines=134> */
[----:B------:R-:W-:Y:S04]  /*1acb0*/  LDSM.16.MT88.4 R20, [R182+0xa000] ;  /* 0x00a00000b614783b */ /* 0x000fe80000004200 */
[----:B------:R-:W-:Y:S01]  /*1acc0*/  LDSM.16.MT88.4 R32, [R183+0xa000] ;  /* 0x00a00000b720783b */ /* 0x000fe20000004200 */
[----:B-1----:R-:W-:-:S03]  /*1acd0*/  FMNMX.FTZ R4, R4, R6, !PT ;  /* 0x0000000604047209 */ /* 0x002fc60007810000 */
        /* <DEDUP_REMOVED lines=14> */
[----:B------:R1:W3:Y:S02]  /*1adc0*/  MUFU.EX2 R243, R6 ;  /* 0x0000000600f37308 */ /* 0x0002e40000000800 */
[----:B-1----:R-:W-:Y:S01]  /*1add0*/  FFMA.FTZ R6, R53, R3, -R4 ;  /* 0x0000000335067223 */ /* 0x002fe20000010804 */
[----:B---3--:R-:W-:-:S05]  /*1ade0*/  F2FP.BF16.F32.PACK_AB R9, R243, R244 ;  /* 0x000000f4f309723e */ /* 0x008fca00000010ff */
[----:B------:R1:W-:Y:S02]  /*1adf0*/  MUFU.EX2 R246, R6 ;  /* 0x0000000600f67308 */ /* 0x0003e40000000800 */
[----:B-1----:R-:W-:-:S06]  /*1ae00*/  FFMA.FTZ R6, R52, R3, -R4 ;  /* 0x0000000334067223 */ /* 0x002fcc0000010804 */
[----:B------:R1:W2:Y:S02]  /*1ae10*/  MUFU.EX2 R26, R6 ;  /* 0x00000006001a7308 */ /* 0x0002a40000000800 */
[----:B-1----:R-:W-:Y:S01]  /*1ae20*/  FSEL R6, R8, RZ, P2 ;  /* 0x000000ff08067208 */ /* 0x002fe20001000000 */
[----:B------:R-:W-:Y:S01]  /*1ae30*/  FFMA.FTZ R8, R50, R3, -R4 ;  /* 0x0000000332087223 */ /* 0x000fe20000010804 */
[----:B--2---:R-:W-:-:S03]  /*1ae40*/  F2FP.BF16.F32.PACK_AB R11, R26, R246 ;  /* 0x000000f61a0b723e */ /* 0x004fc600000010ff */
[-CC-:B------:R-:W-:Y:S01]  /*1ae50*/  FFMA.FTZ R0, R54, R3.reuse, -R6.reuse ;  /* 0x0000000336007223 */ /* 0x180fe20000010806 */
[----:B------:R1:W-:Y:S08]  /*1ae60*/  MUFU.EX2 R27, R8 ;  /* 0x00000008001b7308 */ /* 0x0003f00000000800 */
[----:B------:R2:W-:Y:S01]  /*1ae70*/  MUFU.EX2 R85, R0 ;  /* 0x0000000000557308 */ /* 0x0005e20000000800 */
[----:B-1----:R-:W-:-:S02]  /*1ae80*/  FFMA.FTZ R8, R48, R3, -R6 ;  /* 0x0000000330087223 */ /* 0x002fc40000010806 */
[----:B------:R-:W-:Y:S05]  /*1ae90*/  LDSM.16.MT88.4 R48, [R184+0xa800] ;  /* 0x00a80000b830783b */ /* 0x000fea0000004200 */
[----:B------:R-:W1:Y:S01]  /*1aea0*/  MUFU.EX2 R237, R8 ;  /* 0x0000000800ed7308 */ /* 0x000e620000000800 */
[----:B--2---:R-:W-:-:S07]  /*1aeb0*/  FFMA.FTZ R0, R74, R3, -R6 ;  /* 0x000000034a007223 */ /* 0x004fce0000010806 */
[----:B------:R2:W-:Y:S01]  /*1aec0*/  MUFU.EX2 R242, R0 ;  /* 0x0000000000f27308 */ /* 0x0005e20000000800 */
[----:B-1----:R-:W-:Y:S01]  /*1aed0*/  F2FP.BF16.F32.PACK_AB R8, R85, R237 ;  /* 0x000000ed5508723e */ /* 0x002fe200000010ff */
[----:B--2---:R-:W-:-:S06]  /*1aee0*/  FFMA.FTZ R0, R80, R3, -R6 ;  /* 0x0000000350007223 */ /* 0x004fcc0000010806 */
[----:B------:R1:W2:Y:S02]  /*1aef0*/  MUFU.EX2 R247, R0 ;  /* 0x0000000000f77308 */ /* 0x0002a40000000800 */
[-CC-:B-1----:R-:W-:Y:S01]  /*1af00*/  FFMA.FTZ R0, R55, R3.reuse, -R4.reuse ;  /* 0x0000000337007223 */ /* 0x182fe20000010804 */
[----:B--2---:R-:W-:Y:S01]  /*1af10*/  F2FP.BF16.F32.PACK_AB R10, R247, R242 ;  /* 0x000000f2f70a723e */ /* 0x004fe200000010ff */
[----:B------:R-:W1:Y:S04]  /*1af20*/  LDSM.16.MT88.4 R52, [R181+0xa800] ;  /* 0x00a80000b534783b */ /* 0x000e680000004200 */
[----:B------:R2:W-:Y:S02]  /*1af30*/  MUFU.EX2 R215, R0 ;  /* 0x0000000000d77308 */ /* 0x0005e40000000800 */
        /* <DEDUP_REMOVED lines=8> */
[----:B------:R-:W3:Y:S01]  /*1afc0*/  LDSM.16.MT88.4 R12, [R182+0xa800] ;  /* 0x00a80000b60c783b */ /* 0x000ee20000004200 */
[----:B--2---:R-:W-:-:S04]  /*1afd0*/  FFMA.FTZ R0, R83, R3, -R6 ;  /* 0x0000000353007223 */ /* 0x004fc80000010806 */
[C---:B------:R-:W-:Y:S01]  /*1afe0*/  HMMA.16816.F32.BF16 R60, R8.reuse, R32, RZ ;  /* 0x00000020083c723c */ /* 0x040fe200000418ff */
[----:B------:R2:W-:Y:S05]  /*1aff0*/  MUFU.EX2 R80, R0 ;  /* 0x0000000000507308 */ /* 0x0005ea0000000800 */
[----:B------:R-:W-:Y:S01]  /*1b000*/  HMMA.16816.F32.BF16 R20, R8, R34, RZ ;  /* 0x000000220814723c */ /* 0x000fe200000418ff */
        /* <DEDUP_REMOVED lines=8> */
[----:B------:R-:W-:Y:S02]  /*1b090*/  MOV R78, R27 ;  /* 0x0000001b004e7202 */ /* 0x000fe40000000f00 */
[----:B----4-:R-:W-:-:S03]  /*1b0a0*/  F2FP.BF16.F32.PACK_AB R10, R97, R38 ;  /* 0x00000026610a723e */ /* 0x010fc600000010ff */
[----:B------:R-:W2:Y:S01]  /*1b0b0*/  MUFU.EX2 R87, R0 ;  /* 0x0000000000577308 */ /* 0x000ea20000000800 */
[----:B------:R-:W-:Y:S02]  /*1b0c0*/  F2FP.BF16.F32.PACK_AB R9, R215, R78 ;  /* 0x0000004ed709723e */ /* 0x000fe400000010ff */
[----:B--2---:R-:W-:Y:S01]  /*1b0d0*/  F2FP.BF16.F32.PACK_AB R11, R87, R39 ;  /* 0x00000027570b723e */ /* 0x004fe200000010ff */
[----:B------:R-:W-:-:S04]  /*1b0e0*/  FFMA.FTZ R0, R111, R3, -R4 ;  /* 0x000000036f007223 */ /* 0x000fc80000010804 */
[----:B------:R2:W-:Y:S02]  /*1b0f0*/  MUFU.EX2 R83, R0 ;  /* 0x0000000000537308 */ /* 0x0005e40000000800 */
[C---:B-1----:R-:W-:Y:S06]  /*1b100*/  HMMA.16816.F32.BF16 R72, R8.reuse, R52, R64 ;  /* 0x000000340848723c */ /* 0x042fec0000041840 */
[C---:B------:R-:W-:Y:S06]  /*1b110*/  HMMA.16816.F32.BF16 R64, R8.reuse, R54, R56 ;  /* 0x000000360840723c */ /* 0x040fec0000041838 */
[----:B------:R-:W-:Y:S01]  /*1b120*/  HMMA.16816.F32.BF16 R52, R8, R48, R16 ;  /* 0x000000300834723c */ /* 0x000fe20000041810 */
[----:B------:R-:W1:Y:S01]  /*1b130*/  LDSM.16.MT88.4 R16, [R183+0xa800] ;  /* 0x00a80000b710783b */ /* 0x000e620000004200 */
[----:B--2---:R-:W-:-:S04]  /*1b140*/  FFMA.FTZ R0, R110, R3, -R4 ;  /* 0x000000036e007223 */ /* 0x004fc80000010804 */
[C---:B------:R-:W-:Y:S01]  /*1b150*/  HMMA.16816.F32.BF16 R56, R8.reuse, R50, R44 ;  /* 0x000000320838723c */ /* 0x040fe2000004182c */
[----:B------:R2:W4:Y:S05]  /*1b160*/  MUFU.EX2 R27, R0 ;  /* 0x00000000001b7308 */ /* 0x00052a0000000800 */
[C---:B---3--:R-:W-:Y:S06]  /*1b170*/  HMMA.16816.F32.BF16 R44, R8.reuse, R12, R40 ;  /* 0x0000000c082c723c */ /* 0x048fec0000041828 */
[----:B------:R-:W-:Y:S01]  /*1b180*/  HMMA.16816.F32.BF16 R40, R8, R14, R28 ;  /* 0x0000000e0828723c */ /* 0x000fe2000004181c */
[----:B--2---:R-:W-:Y:S01]  /*1b190*/  FFMA.FTZ R0, R104, R3, -R4 ;  /* 0x0000000368007223 */ /* 0x004fe20000010804 */
[----:B------:R-:W-:-:S03]  /*1b1a0*/  MOV R104, R36 ;  /* 0x0000002400687202 */ /* 0x000fc60000000f00 */
[----:B------:R2:W-:Y:S01]  /*1b1b0*/  MUFU.EX2 R213, R0 ;  /* 0x0000000000d57308 */ /* 0x0005e20000000800 */
[----:B-1----:R-:W-:Y:S01]  /*1b1c0*/  HMMA.16816.F32.BF16 R32, R8, R16, R60 ;  /* 0x000000100820723c */ /* 0x002fe2000004183c */
[----:B--2---:R-:W-:-:S05]  /*1b1d0*/  FFMA.FTZ R0, R112, R3, -R6 ;  /* 0x0000000370007223 */ /* 0x004fca0000010806 */
[----:B------:R-:W-:Y:S01]  /*1b1e0*/  HMMA.16816.F32.BF16 R28, R8, R18, R20 ;  /* 0x00000012081c723c */ /* 0x000fe20000041814 */
[----:B------:R-:W1:Y:S01]  /*1b1f0*/  LDSM.16.MT88.4 R16, [R181+0xb000] ;  /* 0x00b00000b510783b */ /* 0x000e620000004200 */
[----:B------:R2:W-:Y:S03]  /*1b200*/  MUFU.EX2 R82, R0 ;  /* 0x0000000000527308 */ /* 0x0005e60000000800 */
[----:B------:R-:W3:Y:S01]  /*1b210*/  LDSM.16.MT88.4 R20, [R184+0xb000] ;  /* 0x00b00000b814783b */ /* 0x000ee20000004200 */
[----:B--2---:R-:W-:Y:S01]  /*1b220*/  FFMA.FTZ R0, R113, R3, -R6 ;  /* 0x0000000371007223 */ /* 0x004fe20000010806 */
[----:B----4-:R-:W-:-:S03]  /*1b230*/  MOV R113, R27 ;  /* 0x0000001b00717202 */ /* 0x010fc60000000f00 */
[----:B------:R2:W4:Y:S01]  /*1b240*/  MUFU.EX2 R12, R0 ;  /* 0x00000000000c7308 */ /* 0x0005220000000800 */
[----:B------:R-:W-:Y:S01]  /*1b250*/  F2FP.BF16.F32.PACK_AB R9, R113, R83 ;  /* 0x000000537109723e */ /* 0x000fe200000010ff */
[-CC-:B--2---:R-:W-:Y:S01]  /*1b260*/  FFMA.FTZ R0, R117, R3.reuse, -R6.reuse ;  /* 0x0000000375007223 */ /* 0x184fe20000010806 */
[----:B----4-:R-:W-:Y:S02]  /*1b270*/  MOV R117, R12 ;  /* 0x0000000c00757202 */ /* 0x010fe40000000f00 */
[----:B------:R-:W2:Y:S03]  /*1b280*/  LDSM.16.MT88.4 R12, [R182+0xb000] ;  /* 0x00b00000b60c783b */ /* 0x000ea60000004200 */
[----:B------:R4:W-:Y:S01]  /*1b290*/  MUFU.EX2 R214, R0 ;  /* 0x0000000000d67308 */ /* 0x0009e20000000800 */
[----:B------:R-:W-:Y:S01]  /*1b2a0*/  F2FP.BF16.F32.PACK_AB R8, R117, R82 ;  /* 0x000000527508723e */ /* 0x000fe200000010ff */
[----:B----4-:R-:W-:-:S06]  /*1b2b0*/  FFMA.FTZ R0, R115, R3, -R6 ;  /* 0x0000000373007223 */ /* 0x010fcc0000010806 */
[----:B------:R4:W5:Y:S02]  /*1b2c0*/  MUFU.EX2 R27, R0 ;  /* 0x00000000001b7308 */ /* 0x0009640000000800 */
[----:B----4-:R-:W-:Y:S01]  /*1b2d0*/  FFMA.FTZ R0, R114, R3, -R4 ;  /* 0x0000000372007223 */ /* 0x010fe20000010804 */
[----:B-----5:R-:W-:-:S05]  /*1b2e0*/  F2FP.BF16.F32.PACK_AB R10, R27, R214 ;  /* 0x000000d61b0a723e */ /* 0x020fca00000010ff */
[----:B------:R-:W4:Y:S02]  /*1b2f0*/  MUFU.EX2 R111, R0 ;  /* 0x00000000006f7308 */ /* 0x000f240000000800 */
[----:B----4-:R-:W-:Y:S01]  /*1b300*/  F2FP.BF16.F32.PACK_AB R11, R111, R213 ;  /* 0x000000d56f0b723e */ /* 0x010fe200000010ff */
[----:B------:R-:W-:-:S05]  /*1b310*/  FFMA.FTZ R0, R118, R3, -R4 ;  /* 0x0000000376007223 */ /* 0x000fca0000010804 */
[----:B------:R4:W-:Y:S01]  /*1b320*/  MUFU.EX2 R110, R0 ;  /* 0x00000000006e7308 */ /* 0x0009e20000000800 */
[C---:B-1----:R-:W-:Y:S06]  /*1b330*/  HMMA.16816.F32.BF16 R72, R8.reuse, R16, R72 ;  /* 0x000000100848723c */ /* 0x042fec0000041848 */
[C---:B------:R-:W-:Y:S01]  /*1b340*/  HMMA.16816.F32.BF16 R60, R8.reuse, R18, R64 ;  /* 0x00000012083c723c */ /* 0x040fe20000041840 */
[----:B------:R-:W1:Y:S05]  /*1b350*/  LDSM.16.MT88.4 R16, [R183+0xb000] ;  /* 0x00b00000b710783b */ /* 0x000e6a0000004200 */
[----:B---3--:R-:W-:Y:S01]  /*1b360*/  HMMA.16816.F32.BF16 R48, R8, R20, R52 ;  /* 0x000000140830723c */ /* 0x008fe20000041834 */
[----:B------:R-:W-:Y:S01]  /*1b370*/  MOV R67, R213 ;  /* 0x000000d500437202 */ /* 0x000fe20000000f00 */
[----:B----4-:R-:W-:-:S03]  /*1b380*/  FFMA.FTZ R0, R69, R3, -R4 ;  /* 0x0000000345007223 */ /* 0x010fc60000010804 */
[----:B------:R-:W-:Y:S01]  /*1b390*/  MOV R118, R67 ;  /* 0x0000004300767202 */ /* 0x000fe20000000f00 */
[C---:B------:R-:W-:Y:S01]  /*1b3a0*/  HMMA.16816.F32.BF16 R52, R8.reuse, R22, R56 ;  /* 0x000000160834723c */ /* 0x040fe20000041838 */
[----:B------:R3:W-:Y:S01]  /*1b3b0*/  MUFU.EX2 R216, R0 ;  /* 0x0000000000d87308 */ /* 0x0007e20000000800 */
[----:B------:R-:W-:Y:S04]  /*1b3c0*/  LDSM.16.MT88.4 R20, [R184+0xb800] ;  /* 0x00b80000b814783b */ /* 0x000fe80000004200 */
[C---:B--2---:R-:W-:Y:S06]  /*1b3d0*/  HMMA.16816.F32.BF16 R44, R8.reuse, R12, R44 ;  /* 0x0000000c082c723c */ /* 0x044fec000004182c */
[----:B------:R-:W-:Y:S01]  /*1b3e0*/  HMMA.16816.F32.BF16 R40, R8, R14, R40 ;  /* 0x0000000e0828723c */ /* 0x000fe20000041828 */
[----:B------:R-:W-:Y:S01]  /*1b3f0*/  LDSM.16.MT88.4 R12, [R182+0xb800] ;  /* 0x00b80000b60c783b */ /* 0x000fe20000004200 */
[----:B---3--:R-:W-:-:S04]  /*1b400*/  FFMA.FTZ R0, R68, R3, -R4 ;  /* 0x0000000344007223 */ /* 0x008fc80000010804 */
[----:B------:R2:W-:Y:S01]  /*1b410*/  MUFU.EX2 R36, R0 ;  /* 0x0000000000247308 */ /* 0x0005e20000000800 */
[C---:B-1----:R-:W-:Y:S06]  /*1b420*/  HMMA.16816.F32.BF16 R32, R8.reuse, R16, R32 ;  /* 0x000000100820723c */ /* 0x042fec0000041820 */
[----:B------:R-:W-:Y:S01]  /*1b430*/  HMMA.16816.F32.BF16 R28, R8, R18, R28 ;  /* 0x00000012081c723c */ /* 0x000fe2000004181c */
[----:B------:R-:W1:Y:S01]  /*1b440*/  LDSM.16.MT88.4 R16, [R181+0xb800] ;  /* 0x00b80000b510783b */ /* 0x000e620000004200 */
[----:B--2---:R-:W-:Y:S01]  /*1b450*/  FFMA.FTZ R0, R120, R3, -R6 ;  /* 0x0000000378007223 */ /* 0x004fe20000010806 */
[----:B------:R-:W-:-:S03]  /*1b460*/  MOV R120, R214 ;  /* 0x000000d600787202 */ /* 0x000fc60000000f00 */
[----:B------:R2:W-:Y:S02]  /*1b470*/  MUFU.EX2 R248, R0 ;  /* 0x0000000000f87308 */ /* 0x0005e40000000800 */
[----:B--2---:R-:W-:Y:S01]  /*1b480*/  FFMA.FTZ R0, R121, R3, -R6 ;  /* 0x0000000379007223 */ /* 0x004fe20000010806 */
[----:B------:R-:W-:Y:S02]  /*1b490*/  MOV R121, R111 ;  /* 0x0000006f00797202 */ /* 0x000fe40000000f00 */
        /* <DEDUP_REMOVED lines=8> */
[----:B------:R2:W3:Y:S01]  /*1b520*/  MUFU.EX2 R114, R0 ;  /* 0x0000000000727308 */ /* 0x0004e20000000800 */
[----:B------:R-:W-:Y:S01]  /*1b530*/  F2FP.BF16.F32.PACK_AB R9, R122, R110 ;  /* 0x0000006e7a09723e */ /* 0x000fe200000010ff */
        /* <DEDUP_REMOVED lines=143> */
[----:B---3--:R-:W-:-:S05]  /*1be30*/  F2FP.BF16.F32.PACK_AB R10, R214, R27 ;  /* 0x0000001bd60a723e */ /* 0x008fca00000010ff */
[----:B------:R2:W3:Y:S02]  /*1be40*/  MUFU.EX2 R149, R0 ;  /* 0x0000000000957308 */ /* 0x0004e40000000800 */
[----:B--2---:R-:W-:Y:S01]  /*1be50*/  FFMA.FTZ R0, R89, R3, -R4 ;  /* 0x0000000359007223 */ /* 0x004fe20000010804 */
[----:B---3--:R-:W-:-:S05]  /*1be60*/  F2FP.BF16.F32.PACK_AB R11, R149, R217 ;  /* 0x000000d9950b723e */ /* 0x008fca00000010ff */
[----:B------:R2:W-:Y:S02]  /*1be70*/  MUFU.EX2 R26, R0 ;  /* 0x00000000001a7308 */ /* 0x0005e40000000800 */
[C---:B-1----:R-:W-:Y:S06]  /*1be80*/  HMMA.16816.F32.BF16 R72, R8.reuse, R16, R72 ;  /* 0x000000100848723c */ /* 0x042fec0000041848 */
[C---:B------:R-:W-:Y:S01]  /*1be90*/  HMMA.16816.F32.BF16 R68, R8.reuse, R18, R56 ;  /* 0x000000120844723c */ /* 0x040fe20000041838 */
[----:B------:R-:W1:Y:S05]  /*1bea0*/  LDSM.16.MT88.4 R16, [R183+0xd800] ;  /* 0x00d80000b710783b */ /* 0x000e6a0000004200 */
[----:B------:R-:W-:Y:S01]  /*1beb0*/  HMMA.16816.F32.BF16 R60, R8, R12, R44 ;  /* 0x0000000c083c723c */ /* 0x000fe2000004182c */
[----:B--2---:R-:W-:-:S04]  /*1bec0*/  FFMA.FTZ R0, R88, R3, -R4 ;  /* 0x0000000358007223 */ /* 0x004fc80000010804 */
[----:B------:R2:W3:Y:S01]  /*1bed0*/  MUFU.EX2 R145, R0 ;  /* 0x0000000000917308 */ /* 0x0004e20000000800 */
[C---:B------:R-:W-:Y:S01]  /*1bee0*/  HMMA.16816.F32.BF16 R56, R8.reuse, R14, R40 ;  /* 0x0000000e0838723c */ /* 0x040fe20000041828 */
[----:B------:R-:W4:Y:S05]  /*1bef0*/  LDSM.16.MT88.4 R12, [R184+0xe000] ;  /* 0x00e00000b80c783b */ /* 0x000f2a0000004200 */
        /* <DEDUP_REMOVED lines=8> */
[----:B--2---:R-:W-:-:S04]  /*1bf80*/  FFMA.FTZ R0, R91, R3, -R6 ;  /* 0x000000035b007223 */ /* 0x004fc80000010806 */
        /* <DEDUP_REMOVED lines=8> */
[----:B------:R2:W-:Y:S01]  /*1c010*/  MUFU.EX2 R141, R0 ;  /* 0x00000000008d7308 */ /* 0x0005e20000000800 */
[----:B------:R-:W-:Y:S01]  /*1c020*/  MOV R110, R78 ;  /* 0x0000004e006e7202 */ /* 0x000fe20000000f00 */
[----:B--2---:R-:W-:-:S06]  /*1c030*/  FFMA.FTZ R0, R90, R3, -R6 ;  /* 0x000000035a007223 */ /* 0x004fcc0000010806 */
[----:B------:R2:W3:Y:S02]  /*1c040*/  MUFU.EX2 R142, R0 ;  /* 0x00000000008e7308 */ /* 0x0004e40000000800 */
[----:B--2---:R-:W-:Y:S01]  /*1c050*/  FFMA.FTZ R0, R79, R3, -R4 ;  /* 0x000000034f007223 */ /* 0x004fe20000010804 */
[----:B---3--:R-:W-:-:S05]  /*1c060*/  F2FP.BF16.F32.PACK_AB R10, R142, R141 ;  /* 0x0000008d8e0a723e */ /* 0x008fca00000010ff */
        /* <DEDUP_REMOVED lines=9> */
[----:B--2---:R-:W-:-:S05]  /*1c100*/  FFMA.FTZ R0, R123, R3, -R4 ;  /* 0x000000037b007223 */ /* 0x004fca0000010804 */
[C---:B------:R-:W-:Y:S01]  /*1c110*/  HMMA.16816.F32.BF16 R32, R8.reuse, R18, R68 ;  /* 0x000000120820723c */ /* 0x040fe20000041844 */
[----:B------:R1:W2:Y:S01]  /*1c120*/  MUFU.EX2 R133, R0 ;  /* 0x0000000000857308 */ /* 0x0002a20000000800 */
[----:B------:R-:W4:Y:S04]  /*1c130*/  LDSM.16.MT88.4 R16, [R181+0xe800] ;  /* 0x00e80000b510783b */ /* 0x000f280000004200 */
[C---:B------:R-:W-:Y:S06]  /*1c140*/  HMMA.16816.F32.BF16 R72, R8.reuse, R22, R56 ;  /* 0x000000160848723c */ /* 0x040fec0000041838 */
[----:B------:R-:W-:Y:S01]  /*1c150*/  HMMA.16816.F32.BF16 R76, R8, R20, R60 ;  /* 0x00000014084c723c */ /* 0x000fe2000004183c */
[----:B------:R-:W-:Y:S01]  /*1c160*/  LDSM.16.MT88.4 R20, [R182+0xe800] ;  /* 0x00e80000b614783b */ /* 0x000fe20000004200 */
[----:B-1----:R-:W-:-:S04]  /*1c170*/  FFMA.FTZ R0, R116, R3, -R4 ;  /* 0x0000000374007223 */ /* 0x002fc80000010804 */
[----:B------:R1:W-:Y:S01]  /*1c180*/  MUFU.EX2 R137, R0 ;  /* 0x0000000000897308 */ /* 0x0003e20000000800 */
[C---:B---3--:R-:W-:Y:S01]  /*1c190*/  HMMA.16816.F32.BF16 R68, R8.reuse, R12, R48 ;  /* 0x0000000c0844723c */ /* 0x048fe20000041830 */
[----:B------:R-:W-:Y:S05]  /*1c1a0*/  LDSM.16.MT88.4 R48, [R182+0xf000] ;  /* 0x00f00000b630783b */ /* 0x000fea0000004200 */
[----:B------:R-:W-:Y:S01]  /*1c1b0*/  HMMA.16816.F32.BF16 R56, R8, R14, R28 ;  /* 0x0000000e0838723c */ /* 0x000fe2000004181c */
[----:B------:R-:W3:Y:S01]  /*1c1c0*/  LDSM.16.MT88.4 R12, [R184+0xe800] ;  /* 0x00e80000b80c783b */ /* 0x000ee20000004200 */
[----:B-1----:R-:W-:-:S03]  /*1c1d0*/  FFMA.FTZ R0, R155, R3, -R6 ;  /* 0x000000039b007223 */ /* 0x002fc60000010806 */
[----:B------:R-:W-:Y:S01]  /*1c1e0*/  LDSM.16.MT88.4 R28, [R184+0xf000] ;  /* 0x00f00000b81c783b */ /* 0x000fe20000004200 */
[----:B------:R-:W-:Y:S01]  /*1c1f0*/  MOV R155, R110 ;  /* 0x0000006e009b7202 */ /* 0x000fe20000000f00 */
[----:B------:R1:W-:Y:S01]  /*1c200*/  MUFU.EX2 R130, R0 ;  /* 0x0000000000827308 */ /* 0x0003e20000000800 */
[----:B--2---:R-:W-:Y:S01]  /*1c210*/  F2FP.BF16.F32.PACK_AB R9, R133, R128 ;  /* 0x000000808509723e */ /* 0x004fe200000010ff */
        /* <DEDUP_REMOVED lines=8> */
[----:B------:R1:W2:Y:S02]  /*1c2a0*/  MUFU.EX2 R136, R0 ;  /* 0x0000000000887308 */ /* 0x0002a40000000800 */
[----:B-1----:R-:W-:Y:S01]  /*1c2b0*/  FFMA.FTZ R0, R125, R3, -R4 ;  /* 0x000000037d007223 */ /* 0x002fe20000010804 */
[----:B--2---:R-:W-:-:S05]  /*1c2c0*/  F2FP.BF16.F32.PACK_AB R10, R136, R129 ;  /* 0x00000081880a723e */ /* 0x004fca00000010ff */
[----:B------:R-:W1:Y:S02]  /*1c2d0*/  MUFU.EX2 R126, R0 ;  /* 0x00000000007e7308 */ /* 0x000e640000000800 */
[----:B-1----:R-:W-:Y:S01]  /*1c2e0*/  F2FP.BF16.F32.PACK_AB R11, R126, R137 ;  /* 0x000000897e0b723e */ /* 0x002fe200000010ff */
[-C--:B------:R-:W-:Y:S01]  /*1c2f0*/  FFMA.FTZ R0, R147, R3.reuse, -R4 ;  /* 0x0000000393007223 */ /* 0x080fe20000010804 */
[----:B------:R-:W-:Y:S02]  /*1c300*/  MOV R147, R98 ;  /* 0x0000006200937202 */ /* 0x000fe40000000f00 */
[----:B------:R-:W-:Y:S02]  /*1c310*/  MOV R98, R102 ;  /* 0x0000006600627202 */ /* 0x000fe40000000f00 */
[----:B------:R1:W-:Y:S01]  /*1c320*/  MUFU.EX2 R121, R0 ;  /* 0x0000000000797308 */ /* 0x0003e20000000800 */
[C---:B----4-:R-:W-:Y:S06]  /*1c330*/  HMMA.16816.F32.BF16 R64, R8.reuse, R16, R40 ;  /* 0x000000100840723c */ /* 0x050fec0000041828 */
[----:B---3--:R-:W-:Y:S01]  /*1c340*/  HMMA.16816.F32.BF16 R44, R8, R12, R44 ;  /* 0x0000000c082c723c */ /* 0x008fe2000004182c */
[----:B------:R-:W-:Y:S01]  /*1c350*/  FFMA.FTZ R16, R157, R3, -R6 ;  /* 0x000000039d107223 */ /* 0x000fe20000010806 */
[----:B------:R-:W-:-:S03]  /*1c360*/  MOV R157, R86 ;  /* 0x00000056009d7202 */ /* 0x000fc60000000f00 */
[----:B------:R2:W-:Y:S01]  /*1c370*/  MUFU.EX2 R122, R16 ;  /* 0x00000010007a7308 */ /* 0x0005e20000000800 */
[----:B------:R-:W-:Y:S01]  /*1c380*/  HMMA.16816.F32.BF16 R40, R8, R14, R52 ;  /* 0x0000000e0828723c */ /* 0x000fe20000041834 */
[----:B------:R-:W3:Y:S01]  /*1c390*/  LDSM.16.MT88.4 R12, [R183+0xe800] ;  /* 0x00e80000b70c783b */ /* 0x000ee20000004200 */
[----:B-1----:R-:W-:Y:S01]  /*1c3a0*/  FFMA.FTZ R0, R146, R3, -R4 ;  /* 0x0000000392007223 */ /* 0x002fe20000010804 */
[----:B------:R-:W-:-:S03]  /*1c3b0*/  MOV R146, R105 ;  /* 0x0000006900927202 */ /* 0x000fc60000000f00 */
[C---:B------:R-:W-:Y:S01]  /*1c3c0*/  HMMA.16816.F32.BF16 R60, R8.reuse, R18, R32 ;  /* 0x00000012083c723c */ /* 0x040fe20000041820 */
[----:B------:R1:W4:Y:S01]  /*1c3d0*/  MUFU.EX2 R125, R0 ;  /* 0x00000000007d7308 */ /* 0x0003220000000800 */
[----:B------:R-:W-:Y:S04]  /*1c3e0*/  LDSM.16.MT88.4 R32, [R181+0xf000] ;  /* 0x00f00000b520783b */ /* 0x000fe80000004200 */
[C---:B--2---:R-:W-:Y:S06]  /*1c3f0*/  HMMA.16816.F32.BF16 R16, R8.reuse, R20, R76 ;  /* 0x000000140810723c */ /* 0x044fec000004184c */
[----:B------:R-:W-:Y:S01]  /*1c400*/  HMMA.16816.F32.BF16 R20, R8, R22, R72 ;  /* 0x000000160814723c */ /* 0x000fe20000041848 */
[----:B-1----:R-:W-:Y:S01]  /*1c410*/  FFMA.FTZ R0, R131, R3, -R4 ;  /* 0x0000000383007223 */ /* 0x002fe20000010804 */
[----:B------:R-:W-:-:S03]  /*1c420*/  MOV R131, R106 ;  /* 0x0000006a00837202 */ /* 0x000fc60000000f00 */
[----:B------:R1:W-:Y:S01]  /*1c430*/  MUFU.EX2 R124, R0 ;  /* 0x00000000007c7308 */ /* 0x0003e20000000800 */
[----:B---3--:R-:W-:Y:S01]  /*1c440*/  HMMA.16816.F32.BF16 R52, R8, R12, R68 ;  /* 0x0000000c0834723c */ /* 0x008fe20000041844 */
[----:B-1----:R-:W-:Y:S01]  /*1c450*/  FFMA.FTZ R0, R158, R3, -R6 ;  /* 0x000000039e007223 */ /* 0x002fe20000010806 */
[----:B------:R-:W-:-:S04]  /*1c460*/  MOV R158, R104 ;  /* 0x00000068009e7202 */ /* 0x000fc80000000f00 */
[----:B------:R-:W-:Y:S01]  /*1c470*/  HMMA.16816.F32.BF16 R56, R8, R14, R56 ;  /* 0x0000000e0838723c */ /* 0x000fe20000041838 */
[----:B------:R-:W1:Y:S01]  /*1c480*/  LDSM.16.MT88.4 R12, [R183+0xf000] ;  /* 0x00f00000b70c783b */ /* 0x000e620000004200 */
[----:B------:R2:W-:Y:S05]  /*1c490*/  MUFU.EX2 R123, R0 ;  /* 0x00000000007b7308 */ /* 0x0005ea0000000800 */
[----:B----4-:R-:W-:Y:S01]  /*1c4a0*/  F2FP.BF16.F32.PACK_AB R9, R125, R121 ;  /* 0x000000797d09723e */ /* 0x010fe200000010ff */
[----:B--2---:R-:W-:Y:S01]  /*1c4b0*/  FFMA.FTZ R0, R156, R3, -R6 ;  /* 0x000000039c007223 */ /* 0x004fe20000010806 */
[----:B------:R-:W-:-:S03]  /*1c4c0*/  MOV R156, R95 ;  /* 0x0000005f009c7202 */ /* 0x000fc60000000f00 */
        /* <DEDUP_REMOVED lines=13> */
[C---:B------:R-:W-:Y:S06]  /*1c5a0*/  HMMA.16816.F32.BF16 R44, R8.reuse, R28, R44 ;  /* 0x0000001c082c723c */ /* 0x040fec000004182c */
[C---:B------:R-:W-:Y:S01]  /*1c5b0*/  HMMA.16816.F32.BF16 R68, R8.reuse, R30, R40 ;  /* 0x0000001e0844723c */ /* 0x040fe20000041828 */
[----:B------:R-:W3:Y:S05]  /*1c5c0*/  LDSM.16.MT88.4 R28, [R181+0xf800] ;  /* 0x00f80000b51c783b */ /* 0x000eea0000004200 */
[----:B------:R-:W-:Y:S01]  /*1c5d0*/  HMMA.16816.F32.BF16 R72, R8, R48, R16 ;  /* 0x000000300848723c */ /* 0x000fe20000041810 */
[----:B--2---:R-:W-:-:S04]  /*1c5e0*/  FFMA.FTZ R0, R161, R3, -R4 ;  /* 0x00000003a1007223 */ /* 0x004fc80000010804 */
[----:B------:R2:W4:Y:S01]  /*1c5f0*/  MUFU.EX2 R114, R0 ;  /* 0x0000000000727308 */ /* 0x0005220000000800 */
[----:B-1----:R-:W-:Y:S01]  /*1c600*/  HMMA.16816.F32.BF16 R88, R8, R12, R52 ;  /* 0x0000000c0858723c */ /* 0x002fe20000041834 */
[----:B------:R-:W-:Y:S01]  /*1c610*/  FADD.FTZ R16, R244, R243 ;  /* 0x000000f3f4107221 */ /* 0x000fe20000010000 */
[----:B------:R-:W-:-:S03]  /*1c620*/  FADD.FTZ R17, R237, R85 ;  /* 0x00000055ed117221 */ /* 0x000fc60000010000 */
[----:B------:R-:W-:Y:S01]  /*1c630*/  FADD.FTZ R16, R246, R16 ;  /* 0x00000010f6107221 */ /* 0x000fe20000010000 */
[C---:B------:R-:W-:Y:S01]  /*1c640*/  HMMA.16816.F32.BF16 R64, R8.reuse, R32, R64 ;  /* 0x000000200840723c */ /* 0x040fe20000041840 */
[----:B------:R-:W-:Y:S02]  /*1c650*/  FADD.FTZ R17, R242, R17 ;  /* 0x00000011f2117221 */ /* 0x000fe40000010000 */
[----:B------:R-:W-:Y:S02]  /*1c660*/  FADD.FTZ R12, R107, R16 ;  /* 0x000000106b0c7221 */ /* 0x000fe40000010000 */
[----:B------:R-:W-:Y:S01]  /*1c670*/  FADD.FTZ R13, R247, R17 ;  /* 0x00000011f70d7221 */ /* 0x000fe20000010000 */
[C---:B------:R-:W-:Y:S01]  /*1c680*/  HMMA.16816.F32.BF16 R32, R8.reuse, R34, R60 ;  /* 0x000000220820723c */ /* 0x040fe2000004183c */
[----:B------:R-:W-:Y:S01]  /*1c690*/  LDSM.16.MT88.4 R16, [R182+0xf800] ;  /* 0x00f80000b610783b */ /* 0x000fe20000004200 */
[----:B------:R-:W-:Y:S01]  /*1c6a0*/  FADD.FTZ R12, R155, R12 ;  /* 0x0000000c9b0c7221 */ /* 0x000fe20000010000 */
[----:B------:R-:W-:Y:S01]  /*1c6b0*/  MOV R155, R103 ;  /* 0x00000067009b7202 */ /* 0x000fe20000000f00 */
[--C-:B--2---:R-:W-:Y:S01]  /*1c6c0*/  FFMA.FTZ R0, R159, R3, -R4.reuse ;  /* 0x000000039f007223 */ /* 0x104fe20000010804 */
[----:B------:R-:W-:Y:S01]  /*1c6d0*/  FADD.FTZ R13, R80, R13 ;  /* 0x0000000d500d7221 */ /* 0x000fe20000010000 */
[C---:B------:R-:W-:Y:S01]  /*1c6e0*/  HMMA.16816.F32.BF16 R76, R8.reuse, R50, R20 ;  /* 0x00000032084c723c */ /* 0x040fe20000041814 */
[----:B------:R-:W1:Y:S01]  /*1c6f0*/  LDSM.16.MT88.4 R20, [R184+0xf800] ;  /* 0x00f80000b814783b */ /* 0x000e620000004200 */
[----:B------:R2:W-:Y:S04]  /*1c700*/  MUFU.EX2 R115, R0 ;  /* 0x0000000000737308 */ /* 0x0005e80000000800 */
[----:B------:R-:W-:Y:S01]  /*1c710*/  HMMA.16816.F32.BF16 R60, R8, R14, R56 ;  /* 0x0000000e083c723c */ /* 0x000fe20000041838 */
[----:B------:R-:W-:Y:S06]  /*1c720*/  LDSM.16.MT88.4 R56, [R182+0x10000] ;  /* 0x01000000b638783b */ /* 0x000fec0000004200 */
[----:B----4-:R-:W-:Y:S01]  /*1c730*/  F2FP.BF16.F32.PACK_AB R9, R114, R113 ;  /* 0x000000717209723e */ /* 0x010fe200000010ff */
[----:B------:R-:W-:-:S04]  /*1c740*/  FFMA.FTZ R14, R171, R3, -R4 ;  /* 0x00000003ab0e7223 */ /* 0x000fc80000010804 */
[----:B------:R-:W-:Y:S01]  /*1c750*/  MUFU.EX2 R100, R14 ;  /* 0x0000000e00647308 */ /* 0x000fe20000000800 */
[----:B--2---:R-:W-:-:S07]  /*1c760*/  FFMA.FTZ R0, R152, R3, -R4 ;  /* 0x0000000398007223 */ /* 0x004fce0000010804 */
        /* <DEDUP_REMOVED lines=14> */
[C---:B---3--:R-:W-:Y:S01]  /*1c850*/  HMMA.16816.F32.BF16 R40, R8.reuse, R30, R32 ;  /* 0x0000001e0828723c */ /* 0x048fe20000041820 */
[----:B------:R-:W3:Y:S05]  /*1c860*/  LDSM.16.MT88.4 R32, [R183+0xf800] ;  /* 0x00f80000b720783b */ /* 0x000eea0000004200 */
[C---:B------:R-:W-:Y:S01]  /*1c870*/  HMMA.16816.F32.BF16 R48, R8.reuse, R28, R64 ;  /* 0x0000001c0830723c */ /* 0x040fe20000041840 */
[----:B------:R-:W4:Y:S04]  /*1c880*/  LDSM.16.MT88.4 R28, [R181+0x10000] ;  /* 0x01000000b51c783b */ /* 0x000f280000004200 */
[----:B------:R-:W-:Y:S01]  /*1c890*/  LDSM.16.MT88.4 R64, [R183+0x10000] ;  /* 0x01000000b740783b */ /* 0x000fe20000004200 */
[----:B-1----:R-:W-:Y:S01]  /*1c8a0*/  HMMA.16816.F32.BF16 R44, R8, R20, R44 ;  /* 0x00000014082c723c */ /* 0x002fe2000004182c */
[----:B--2---:R-:W-:-:S04]  /*1c8b0*/  FFMA.FTZ R0, R162, R3, -R4 ;  /* 0x00000003a2007223 */ /* 0x004fc80000010804 */
[----:B------:R1:W-:Y:S01]  /*1c8c0*/  MUFU.EX2 R105, R0 ;  /* 0x0000000000697308 */ /* 0x0003e20000000800 */
[C---:B------:R-:W-:Y:S01]  /*1c8d0*/  HMMA.16816.F32.BF16 R52, R8.reuse, R22, R68 ;  /* 0x000000160834723c */ /* 0x040fe20000041844 */
[----:B------:R-:W2:Y:S05]  /*1c8e0*/  LDSM.16.MT88.4 R20, [R184+0x10000] ;  /* 0x01000000b814783b */ /* 0x000eaa0000004200 */
[C---:B------:R-:W-:Y:S06]  /*1c8f0*/  HMMA.16816.F32.BF16 R72, R8.reuse, R16, R72 ;  /* 0x000000100848723c */ /* 0x040fec0000041848 */
[----:B------:R-:W-:Y:S01]  /*1c900*/  HMMA.16816.F32.BF16 R68, R8, R18, R76 ;  /* 0x000000120844723c */ /* 0x000fe2000004184c */
[----:B-1----:R-:W-:-:S04]  /*1c910*/  FFMA.FTZ R0, R169, R3, -R4 ;  /* 0x00000003a9007223 */ /* 0x002fc80000010804 */
[----:B------:R1:W-:Y:S01]  /*1c920*/  MUFU.EX2 R106, R0 ;  /* 0x00000000006a7308 */ /* 0x0003e20000000800 */
[----:B---3--:R-:W-:Y:S01]  /*1c930*/  HMMA.16816.F32.BF16 R88, R8, R32, R88 ;  /* 0x000000200858723c */ /* 0x008fe20000041858 */
[----:B-1----:R-:W-:-:S06]  /*1c940*/  FFMA.FTZ R0, R170, R3, -R4 ;  /* 0x00000003aa007223 */ /* 0x002fcc0000010804 */
[----:B------:R1:W3:Y:S02]  /*1c950*/  MUFU.EX2 R104, R0 ;  /* 0x0000000000687308 */ /* 0x0002e40000000800 */
[-C--:B-1----:R-:W-:Y:S01]  /*1c960*/  FFMA.FTZ R0, R167, R3.reuse, -R4 ;  /* 0x00000003a7007223 */ /* 0x082fe20000010804 */
[----:B---3--:R-:W-:Y:S01]  /*1c970*/  F2FP.BF16.F32.PACK_AB R15, R104, R106 ;  /* 0x0000006a680f723e */ /* 0x008fe200000010ff */
[----:B------:R-:W-:Y:S04]  /*1c980*/  LDSM.16.MT88.4 R164, [R181+0x11800] ;  /* 0x01180000b5a4783b */ /* 0x000fe80000004200 */
[----:B------:R1:W-:Y:S02]  /*1c990*/  MUFU.EX2 R103, R0 ;  /* 0x0000000000677308 */ /* 0x0003e40000000800 */
[----:B-1----:R-:W-:-:S06]  /*1c9a0*/  FFMA.FTZ R0, R176, R3, -R6 ;  /* 0x00000003b0007223 */ /* 0x002fcc0000010806 */
[----:B------:R1:W-:Y:S02]  /*1c9b0*/  MUFU.EX2 R102, R0 ;  /* 0x0000000000667308 */ /* 0x0003e40000000800 */
[----:B-1----:R-:W-:-:S06]  /*1c9c0*/  FFMA.FTZ R0, R177, R3, -R6 ;  /* 0x00000003b1007223 */ /* 0x002fcc0000010806 */
[----:B------:R1:W-:Y:S02]  /*1c9d0*/  MUFU.EX2 R99, R0 ;  /* 0x0000000000637308 */ /* 0x0003e40000000800 */
[----:B-1----:R-:W-:-:S06]  /*1c9e0*/  FFMA.FTZ R0, R173, R3, -R6 ;  /* 0x00000003ad007223 */ /* 0x002fcc0000010806 */
[----:B------:R1:W-:Y:S02]  /*1c9f0*/  MUFU.EX2 R101, R0 ;  /* 0x0000000000657308 */ /* 0x0003e40000000800 */
[----:B-1----:R-:W-:Y:S01]  /*1ca00*/  FADD.FTZ R0, R98, R12 ;  /* 0x0000000c62007221 */ /* 0x002fe20000010000 */
[----:B------:R-:W-:-:S03]  /*1ca10*/  FFMA.FTZ R12, R172, R3, -R6 ;  /* 0x00000003ac0c7223 */ /* 0x000fc60000010806 */
[----:B------:R-:W-:Y:S02]  /*1ca20*/  FADD.FTZ R0, R131, R0 ;  /* 0x0000000083007221 */ /* 0x000fe40000010000 */
[----:B------:R1:W3:Y:S01]  /*1ca30*/  MUFU.EX2 R98, R12 ;  /* 0x0000000c00627308 */ /* 0x0002e20000000800 */
[----:B------:R-:W-:Y:S02]  /*1ca40*/  MOV R131, R155 ;  /* 0x0000009b00837202 */ /* 0x000fe40000000f00 */
[----:B------:R-:W-:Y:S01]  /*1ca50*/  MOV R155, R93 ;  /* 0x0000005d009b7202 */ /* 0x000fe20000000f00 */
[----:B-1----:R-:W-:Y:S01]  /*1ca60*/  FADD.FTZ R12, R158, R13 ;  /* 0x0000000d9e0c7221 */ /* 0x002fe20000010000 */
[----:B------:R-:W-:Y:S01]  /*1ca70*/  FADD.FTZ R13, R87, R0 ;  /* 0x00000000570d7221 */ /* 0x000fe20000010000 */
[----:B------:R-:W-:Y:S02]  /*1ca80*/  MOV R158, R153 ;  /* 0x00000099009e7202 */ /* 0x000fe40000000f00 */
[----:B------:R-:W-:Y:S01]  /*1ca90*/  FADD.FTZ R12, R146, R12 ;  /* 0x0000000c920c7221 */ /* 0x000fe20000010000 */
[----:B------:R-:W-:Y:S01]  /*1caa0*/  MOV R153, R92 ;  /* 0x0000005c00997202 */ /* 0x000fe20000000f00 */
[----:B------:R-:W-:Y:S01]  /*1cab0*/  FADD.FTZ R16, R83, R13 ;  /* 0x0000000d53107221 */ /* 0x000fe20000010000 */
[----:B------:R-:W-:Y:S01]  /*1cac0*/  HMMA.16816.F32.BF16 R92, R8, R34, R60 ;  /* 0x00000022085c723c */ /* 0x000fe2000004183c */
[----:B------:R-:W-:Y:S01]  /*1cad0*/  FADD.FTZ R0, R97, R12 ;  /* 0x0000000c61007221 */ /* 0x000fe20000010000 */
[----:B------:R-:W-:Y:S01]  /*1cae0*/  FFMA.FTZ R12, R174, R3, -R4 ;  /* 0x00000003ae0c7223 */ /* 0x000fe20000010804 */
[----:B------:R-:W-:-:S02]  /*1caf0*/  F2FP.BF16.F32.PACK_AB R13, R105, R107 ;  /* 0x0000006b690d723e */ /* 0x000fc400000010ff */
[----:B------:R-:W-:Y:S01]  /*1cb00*/  FADD.FTZ R17, R82, R0 ;  /* 0x0000000052117221 */ /* 0x000fe20000010000 */
[----:B------:R-:W-:Y:S01]  /*1cb10*/  FFMA.FTZ R0, R178, R3, -R6 ;  /* 0x00000003b2007223 */ /* 0x000fe20000010806 */
[----:B------:R1:W-:Y:S01]  /*1cb20*/  MUFU.EX2 R97, R12 ;  /* 0x0000000c00617308 */ /* 0x0003e20000000800 */
[----:B---3--:R-:W-:Y:S01]  /*1cb30*/  F2FP.BF16.F32.PACK_AB R14, R98, R101 ;  /* 0x00000065620e723e */ /* 0x008fe200000010ff */
[----:B------:R-:W-:Y:S01]  /*1cb40*/  FADD.FTZ R8, R150, R17 ;  /* 0x0000001196087221 */ /* 0x000fe20000010000 */
[----:B------:R-:W-:Y:S01]  /*1cb50*/  MOV R146, R154 ;  /* 0x0000009a00927202 */ /* 0x000fe20000000f00 */
[----:B------:R-:W-:Y:S01]  /*1cb60*/  FFMA.FTZ R9, R195, R3, -R4 ;  /* 0x00000003c3097223 */ /* 0x000fe20000010804 */
[----:B------:R-:W-:Y:S01]  /*1cb70*/  MOV R154, R81 ;  /* 0x00000051009a7202 */ /* 0x000fe20000000f00 */
[----:B------:R-:W-:Y:S02]  /*1cb80*/  FADD.FTZ R8, R151, R8 ;  /* 0x0000000897087221 */ /* 0x000fe40000010000 */
[----:B------:R3:W-:Y:S02]  /*1cb90*/  MUFU.EX2 R96, R0 ;  /* 0x0000000000607308 */ /* 0x0007e40000000800 */
[----:B------:R-:W-:-:S04]  /*1cba0*/  FADD.FTZ R8, R158, R8 ;  /* 0x000000089e087221 */ /* 0x000fc80000010000 */
[----:B------:R-:W-:Y:S01]  /*1cbb0*/  FADD.FTZ R17, R248, R8 ;  /* 0x00000008f8117221 */ /* 0x000fe20000010000 */
[----:B-1----:R-:W-:-:S07]  /*1cbc0*/  F2FP.BF16.F32.PACK_AB R12, R99, R102 ;  /* 0x00000066630c723e */ /* 0x002fce00000010ff */
[----:B----4-:R-:W-:Y:S01]  /*1cbd0*/  HMMA.16816.F32.BF16 R80, R12, R28, R48 ;  /* 0x0000001c0c50723c */ /* 0x010fe20000041830 */
[----:B---3--:R-:W-:-:S04]  /*1cbe0*/  FFMA.FTZ R0, R175, R3, -R6 ;  /* 0x00000003af007223 */ /* 0x008fc80000010806 */
[----:B------:R1:W3:Y:S01]  /*1cbf0*/  MUFU.EX2 R87, R0 ;  /* 0x0000000000577308 */ /* 0x0002e20000000800 */
[C---:B------:R-:W-:Y:S06]  /*1cc00*/  HMMA.16816.F32.BF16 R48, R12.reuse, R56, R72 ;  /* 0x000000380c30723c */ /* 0x040fec0000041848 */
[C---:B--2---:R-:W-:Y:S01]  /*1cc10*/  HMMA.16816.F32.BF16 R32, R12.reuse, R20, R44 ;  /* 0x000000140c20723c */ /* 0x044fe2000004182c */
[----:B------:R-:W2:Y:S01]  /*1cc20*/  LDSM.16.MT88.4 R44, [R182+0x10800] ;  /* 0x01080000b62c783b */ /* 0x000ea20000004200 */
[----:B------:R4:W5:Y:S04]  /*1cc30*/  MUFU.EX2 R73, R9 ;  /* 0x0000000900497308 */ /* 0x0009680000000800 */
[----:B------:R-:W-:Y:S01]  /*1cc40*/  HMMA.16816.F32.BF16 R76, R12, R30, R40 ;  /* 0x0000001e0c4c723c */ /* 0x000fe20000041828 */
[----:B------:R-:W-:Y:S01]  /*1cc50*/  LDSM.16.MT88.4 R28, [R181+0x10800] ;  /* 0x01080000b51c783b */ /* 0x000fe20000004200 */
[----:B-1----:R-:W-:Y:S01]  /*1cc60*/  FFMA.FTZ R0, R179, R3, -R6 ;  /* 0x00000003b3007223 */ /* 0x002fe20000010806 */
[----:B---3--:R-:W-:-:S03]  /*1cc70*/  F2FP.BF16.F32.PACK_AB R8, R87, R96 ;  /* 0x000000605708723e */ /* 0x008fc600000010ff */
[C---:B------:R-:W-:Y:S01]  /*1cc80*/  HMMA.16816.F32.BF16 R60, R12.reuse, R64, R88 ;  /* 0x000000400c3c723c */ /* 0x040fe20000041858 */
[----:B------:R1:W-:Y:S05]  /*1cc90*/  MUFU.EX2 R86, R0 ;  /* 0x0000000000567308 */ /* 0x0003ea0000000800 */
[----:B------:R-:W-:Y:S01]  /*1cca0*/  HMMA.16816.F32.BF16 R40, R12, R22, R52 ;  /* 0x000000160c28723c */ /* 0x000fe20000041834 */
[----:B----4-:R-:W-:Y:S01]  /*1ccb0*/  F2FP.BF16.F32.PACK_AB R9, R100, R103 ;  /* 0x000000676409723e */ /* 0x010fe200000010ff */
[----:B------:R-:W3:Y:S01]  /*1ccc0*/  LDSM.16.MT88.4 R20, [R184+0x10800] ;  /* 0x01080000b814783b */ /* 0x000ee20000004200 */
[----:B-----5:R-:W-:-:S03]  /*1ccd0*/  F2FP.BF16.F32.PACK_AB R11, R73, R97 ;  /* 0x00000061490b723e */ /* 0x020fc600000010ff */
[C---:B------:R-:W-:Y:S01]  /*1cce0*/  HMMA.16816.F32.BF16 R56, R12.reuse, R58, R68 ;  /* 0x0000003a0c38723c */ /* 0x040fe20000041844 */
[----:B------:R-:W4:Y:S05]  /*1ccf0*/  LDSM.16.MT88.4 R52, [R183+0x10800] ;  /* 0x01080000b734783b */ /* 0x000f2a0000004200 */
[----:B------:R-:W-:Y:S01]  /*1cd00*/  HMMA.16816.F32.BF16 R64, R12, R66, R92 ;  /* 0x000000420c40723c */ /* 0x000fe2000004185c */
[----:B-1----:R-:W-:-:S04]  /*1cd10*/  FFMA.FTZ R0, R196, R3, -R6 ;  /* 0x00000003c4007223 */ /* 0x002fc80000010806 */
[----:B------:R1:W5:Y:S02]  /*1cd20*/  MUFU.EX2 R85, R0 ;  /* 0x0000000000557308 */ /* 0x0003640000000800 */
[----:B------:R-:W-:Y:S01]  /*1cd30*/  FADD.FTZ R13, R147, R17 ;  /* 0x00000011930d7221 */ /* 0x000fe20000010000 */
[-CC-:B------:R-:W-:Y:S01]  /*1cd40*/  FFMA.FTZ R12, R198, R3.reuse, -R4.reuse ;  /* 0x00000003c60c7223 */ /* 0x180fe20000010804 */
[----:B------:R-:W-:Y:S02]  /*1cd50*/  FFMA.FTZ R14, R206, R3, -R4 ;  /* 0x00000003ce0e7223 */ /* 0x000fe40000010804 */
[----:B------:R-:W-:Y:S02]  /*1cd60*/  FADD.FTZ R13, R154, R13 ;  /* 0x0000000d9a0d7221 */ /* 0x000fe40000010000 */
[----:B------:R2:W-:Y:S02]  /*1cd70*/  MUFU.EX2 R71, R12 ;  /* 0x0000000c00477308 */ /* 0x0005e40000000800 */
[----:B------:R-:W-:-:S04]  /*1cd80*/  FADD.FTZ R13, R153, R13 ;  /* 0x0000000d990d7221 */ /* 0x000fc80000010000 */
[----:B------:R-:W-:Y:S01]  /*1cd90*/  FADD.FTZ R13, R239, R13 ;  /* 0x0000000def0d7221 */ /* 0x000fe20000010000 */
[----:B-1----:R-:W-:-:S03]  /*1cda0*/  FADD.FTZ R0, R160, R16 ;  /* 0x00000010a0007221 */ /* 0x002fc60000010000 */
[----:B------:R-:W-:Y:S01]  /*1cdb0*/  FADD.FTZ R13, R235, R13 ;  /* 0x0000000deb0d7221 */ /* 0x000fe20000010000 */
[----:B-----5:R-:W-:Y:S01]  /*1cdc0*/  F2FP.BF16.F32.PACK_AB R10, R85, R86 ;  /* 0x00000056550a723e */ /* 0x020fe200000010ff */
[----:B------:R-:W-:Y:S02]  /*1cdd0*/  FADD.FTZ R0, R157, R0 ;  /* 0x000000009d007221 */ /* 0x000fe40000010000 */
[----:B------:R-:W-:Y:S02]  /*1cde0*/  FADD.FTZ R13, R233, R13 ;  /* 0x0000000de90d7221 */ /* 0x000fe40000010000 */
[----:B------:R-:W-:Y:S01]  /*1cdf0*/  FADD.FTZ R0, R156, R0 ;  /* 0x000000009c007221 */ /* 0x000fe20000010000 */
[-C--:B--2---:R-:W-:Y:S01]  /*1ce00*/  FFMA.FTZ R12, R199, R3.reuse, -R4 ;  /* 0x00000003c70c7223 */ /* 0x084fe20000010804 */
[----:B------:R-:W-:Y:S01]  /*1ce10*/  FADD.FTZ R13, R234, R13 ;  /* 0x0000000dea0d7221 */ /* 0x000fe20000010000 */
[C---:B------:R-:W-:Y:S01]  /*1ce20*/  HMMA.16816.F32.BF16 R48, R8.reuse, R44, R48 ;  /* 0x0000002c0830723c */ /* 0x040fe20000041830 */
[----:B------:R-:W-:Y:S01]  /*1ce30*/  FADD.FTZ R16, R131, R0 ;  /* 0x0000000083107221 */ /* 0x000fe20000010000 */
[----:B------:R-:W-:Y:S01]  /*1ce40*/  FFMA.FTZ R0, R197, R3, -R4 ;  /* 0x00000003c5007223 */ /* 0x000fe20000010804 */
[----:B------:R1:W-:Y:S01]  /*1ce50*/  MUFU.EX2 R70, R12 ;  /* 0x0000000c00467308 */ /* 0x0003e20000000800 */
[----:B------:R-:W-:Y:S01]  /*1ce60*/  FADD.FTZ R13, R228, R13 ;  /* 0x0000000de40d7221 */ /* 0x000fe20000010000 */
[----:B------:R-:W-:Y:S01]  /*1ce70*/  LDSM.16.MT88.4 R156, [R184+0x11800] ;  /* 0x01180000b89c783b */ /* 0x000fe20000004200 */
[C---:B---3--:R-:W-:Y:S02]  /*1ce80*/  HMMA.16816.F32.BF16 R160, R8.reuse, R20, R32 ;  /* 0x0000001408a0723c */ /* 0x048fe40000041820 */
[----:B------:R-:W-:Y:S01]  /*1ce90*/  FADD.FTZ R13, R227, R13 ;  /* 0x0000000de30d7221 */ /* 0x000fe20000010000 */
[----:B------:R-:W-:Y:S02]  /*1cea0*/  LDSM.16.MT88.4 R32, [R182+0x11000] ;  /* 0x01100000b620783b */ /* 0x000fe40000004200 */
[----:B------:R2:W3:Y:S01]  /*1ceb0*/  MUFU.EX2 R72, R0 ;  /* 0x0000000000487308 */ /* 0x0004e20000000800 */
[----:B------:R-:W-:Y:S01]  /*1cec0*/  FADD.FTZ R13, R225, R13 ;  /* 0x0000000de10d7221 */ /* 0x000fe20000010000 */
[----:B------:R-:W-:Y:S01]  /*1ced0*/  HMMA.16816.F32.BF16 R40, R8, R22, R40 ;  /* 0x000000160828723c */ /* 0x000fe20000041828 */
[----:B------:R-:W5:Y:S02]  /*1cee0*/  LDSM.16.MT88.4 R20, [R181+0x11000] ;  /* 0x01100000b514783b */ /* 0x000f640000004200 */
[----:B------:R-:W-:-:S03]  /*1cef0*/  FADD.FTZ R13, R226, R13 ;  /* 0x0000000de20d7221 */ /* 0x000fc60000010000 */
[----:B------:R-:W-:Y:S01]  /*1cf00*/  HMMA.16816.F32.BF16 R80, R8, R28, R80 ;  /* 0x0000001c0850723c */ /* 0x000fe20000041850 */
[----:B-1----:R-:W-:Y:S01]  /*1cf10*/  FFMA.FTZ R12, R200, R3, -R6 ;  /* 0x00000003c80c7223 */ /* 0x002fe20000010806 */
[----:B------:R-:W-:-:S03]  /*1cf20*/  FADD.FTZ R13, R39, R13 ;  /* 0x0000000d270d7221 */ /* 0x000fc60000010000 */
[----:B------:R1:W-:Y:S01]  /*1cf30*/  MUFU.EX2 R69, R12 ;  /* 0x0000000c00457308 */ /* 0x0003e20000000800 */
[----:B------:R-:W-:Y:S01]  /*1cf40*/  FADD.FTZ R13, R220, R13 ;  /* 0x0000000ddc0d7221 */ /* 0x000fe20000010000 */
[C---:B------:R-:W-:Y:S01]  /*1cf50*/  HMMA.16816.F32.BF16 R76, R8.reuse, R30, R76 ;  /* 0x0000001e084c723c */ /* 0x040fe2000004184c */
[----:B------:R-:W-:Y:S01]  /*1cf60*/  LDSM.16.MT88.4 R28, [R183+0x11000] ;  /* 0x01100000b71c783b */ /* 0x000fe20000004200 */
[----:B--2---:R-:W-:Y:S01]  /*1cf70*/  FADD.FTZ R0, R146, R16 ;  /* 0x0000001092007221 */ /* 0x004fe20000010000 */
[----:B------:R-:W-:Y:S02]  /*1cf80*/  FADD.FTZ R13, R38, R13 ;  /* 0x0000000d260d7221 */ /* 0x000fe40000010000 */
[----:B------:R-:W2:Y:S01]  /*1cf90*/  LDSM.16.MT88.4 R16, [R184+0x11000] ;  /* 0x01100000b810783b */ /* 0x000ea20000004200 */
[----:B------:R-:W-:Y:S01]  /*1cfa0*/  FADD.FTZ R0, R140, R0 ;  /* 0x000000008c007221 */ /* 0x000fe20000010000 */
[----:B------:R-:W-:Y:S01]  /*1cfb0*/  FADD.FTZ R13, R219, R13 ;  /* 0x0000000ddb0d7221 */ /* 0x000fe20000010000 */
[----:B----4-:R-:W-:Y:S02]  /*1cfc0*/  HMMA.16816.F32.BF16 R60, R8, R52, R60 ;  /* 0x00000034083c723c */ /* 0x010fe4000004183c */
[----:B------:R-:W-:-:S04]  /*1cfd0*/  FADD.FTZ R0, R155, R0 ;  /* 0x000000009b007221 */ /* 0x000fc80000010000 */
[----:B------:R-:W-:Y:S01]  /*1cfe0*/  FADD.FTZ R0, R240, R0 ;  /* 0x00000000f0007221 */ /* 0x000fe20000010000 */
[----:B-1----:R-:W-:Y:S01]  /*1cff0*/  FFMA.FTZ R12, R201, R3, -R6 ;  /* 0x00000003c90c7223 */ /* 0x002fe20000010806 */
[C---:B------:R-:W-:Y:S02]  /*1d000*/  HMMA.16816.F32.BF16 R56, R8.reuse, R46, R56 ;  /* 0x0000002e0838723c */ /* 0x040fe40000041838 */
[----:B------:R-:W-:Y:S01]  /*1d010*/  FADD.FTZ R0, R241, R0 ;  /* 0x00000000f1007221 */ /* 0x000fe20000010000 */
[----:B------:R1:W4:Y:S03]  /*1d020*/  MUFU.EX2 R68, R12 ;  /* 0x0000000c00447308 */ /* 0x0003260000000800 */
[----:B------:R-:W-:Y:S01]  /*1d030*/  FADD.FTZ R0, R245, R0 ;  /* 0x00000000f5007221 */ /* 0x000fe20000010000 */
[----:B------:R-:W-:Y:S03]  /*1d040*/  HMMA.16816.F32.BF16 R52, R8, R54, R64 ;  /* 0x000000360834723c */ /* 0x000fe60000041840 */
[----:B------:R-:W-:-:S04]  /*1d050*/  FADD.FTZ R0, R232, R0 ;  /* 0x00000000e8007221 */ /* 0x000fc80000010000 */
[----:B------:R-:W-:Y:S01]  /*1d060*/  FADD.FTZ R0, R229, R0 ;  /* 0x00000000e5007221 */ /* 0x000fe20000010000 */
[----:B---3--:R-:W-:-:S03]  /*1d070*/  F2FP.BF16.F32.PACK_AB R9, R71, R72 ;  /* 0x000000484709723e */ /* 0x008fc600000010ff */
[----:B------:R-:W-:Y:S01]  /*1d080*/  FADD.FTZ R0, R230, R0 ;  /* 0x00000000e6007221 */ /* 0x000fe20000010000 */
[----:B-1----:R-:W-:Y:S01]  /*1d090*/  FFMA.FTZ R12, R202, R3, -R6 ;  /* 0x00000003ca0c7223 */ /* 0x002fe20000010806 */
[----:B----4-:R-:W-:Y:S02]  /*1d0a0*/  F2FP.BF16.F32.PACK_AB R8, R68, R69 ;  /* 0x000000454408723e */ /* 0x010fe400000010ff */
[----:B------:R-:W-:Y:S01]  /*1d0b0*/  FADD.FTZ R0, R231, R0 ;  /* 0x00000000e7007221 */ /* 0x000fe20000010000 */
[----:B------:R1:W-:Y:S03]  /*1d0c0*/  MUFU.EX2 R45, R12 ;  /* 0x0000000c002d7308 */ /* 0x0003e60000000800 */
[----:B------:R-:W-:-:S04]  /*1d0d0*/  FADD.FTZ R0, R224, R0 ;  /* 0x00000000e0007221 */ /* 0x000fc80000010000 */
[----:B------:R-:W-:-:S04]  /*1d0e0*/  FADD.FTZ R0, R221, R0 ;  /* 0x00000000dd007221 */ /* 0x000fc80000010000 */
[----:B------:R-:W-:Y:S01]  /*1d0f0*/  FADD.FTZ R0, R223, R0 ;  /* 0x00000000df007221 */ /* 0x000fe20000010000 */
[----:B-1----:R-:W-:-:S04]  /*1d100*/  FFMA.FTZ R12, R203, R3, -R6 ;  /* 0x00000003cb0c7223 */ /* 0x002fc80000010806 */
[----:B------:R1:W3:Y:S02]  /*1d110*/  MUFU.EX2 R44, R12 ;  /* 0x0000000c002c7308 */ /* 0x0002e40000000800 */
[----:B-1----:R-:W-:Y:S01]  /*1d120*/  FFMA.FTZ R12, R204, R3, -R4 ;  /* 0x00000003cc0c7223 */ /* 0x002fe20000010804 */
[----:B---3--:R-:W-:-:S05]  /*1d130*/  F2FP.BF16.F32.PACK_AB R10, R44, R45 ;  /* 0x0000002d2c0a723e */ /* 0x008fca00000010ff */
[----:B------:R1:W3:Y:S02]  /*1d140*/  MUFU.EX2 R39, R12 ;  /* 0x0000000c00277308 */ /* 0x0002e40000000800 */
[----:B-1----:R-:W-:Y:S01]  /*1d150*/  FADD.FTZ R12, R222, R0 ;  /* 0x00000000de0c7221 */ /* 0x002fe20000010000 */
[-C--:B------:R-:W-:Y:S01]  /*1d160*/  FFMA.FTZ R0, R205, R3.reuse, -R4 ;  /* 0x00000003cd007223 */ /* 0x080fe20000010804 */
[----:B---3--:R-:W-:Y:S02]  /*1d170*/  F2FP.BF16.F32.PACK_AB R11, R39, R70 ;  /* 0x00000046270b723e */ /* 0x008fe400000010ff */
[----:B------:R-:W-:Y:S02]  /*1d180*/  FADD.FTZ R12, R218, R12 ;  /* 0x0000000cda0c7221 */ /* 0x000fe40000010000 */
[----:B------:R1:W-:Y:S03]  /*1d190*/  MUFU.EX2 R38, R0 ;  /* 0x0000000000267308 */ /* 0x0003e60000000800 */
[C---:B-----5:R-:W-:Y:S06]  /*1d1a0*/  HMMA.16816.F32.BF16 R168, R8.reuse, R20, R80 ;  /* 0x0000001408a8723c */ /* 0x060fec0000041850 */
[C---:B------:R-:W-:Y:S06]  /*1d1b0*/  HMMA.16816.F32.BF16 R152, R8.reuse, R32, R48 ;  /* 0x000000200898723c */ /* 0x040fec0000041830 */
[C---:B------:R-:W-:Y:S01]  /*1d1c0*/  HMMA.16816.F32.BF16 R20, R8.reuse, R22, R76 ;  /* 0x000000160814723c */ /* 0x040fe2000004184c */
[----:B-1----:R-:W-:Y:S01]  /*1d1d0*/  FADD.FTZ R0, R215, R12 ;  /* 0x0000000cd7007221 */ /* 0x002fe20000010000 */
[----:B------:R-:W-:Y:S01]  /*1d1e0*/  FADD.FTZ R12, R36, R13 ;  /* 0x0000000d240c7221 */ /* 0x000fe20000010000 */
[----:B------:R-:W-:Y:S01]  /*1d1f0*/  FFMA.FTZ R13, R207, R3, -R4 ;  /* 0x00000003cf0d7223 */ /* 0x000fe20000010804 */
[----:B------:R-:W1:Y:S01]  /*1d200*/  MUFU.EX2 R36, R14 ;  /* 0x0000000e00247308 */ /* 0x000e620000000800 */
[----:B------:R-:W-:Y:S01]  /*1d210*/  FADD.FTZ R0, R216, R0 ;  /* 0x00000000d8007221 */ /* 0x000fe20000010000 */
[----:B------:R-:W-:Y:S01]  /*1d220*/  FADD.FTZ R12, R213, R12 ;  /* 0x0000000cd50c7221 */ /* 0x000fe20000010000 */
[----:B--2---:R-:W-:Y:S02]  /*1d230*/  HMMA.16816.F32.BF16 R160, R8, R16, R160 ;  /* 0x0000001008a0723c */ /* 0x004fe400000418a0 */
        /* <DEDUP_REMOVED lines=10> */
[C---:B------:R-:W-:Y:S02]  /*1d2e0*/  HMMA.16816.F32.BF16 R32, R8.reuse, R34, R56 ;  /* 0x000000220820723c */ /* 0x040fe40000041838 */
[----:B------:R-:W-:Y:S01]  /*1d2f0*/  FADD.FTZ R0, R148, R0 ;  /* 0x0000000094007221 */ /* 0x000fe20000010000 */
[----:B------:R-:W-:Y:S01]  /*1d300*/  FADD.FTZ R12, R141, R12 ;  /* 0x0000000c8d0c7221 */ /* 0x000fe20000010000 */
[----:B------:R-:W3:Y:S01]  /*1d310*/  LDSM.16.MT88.4 R148, [R182+0x11800] ;  /* 0x01180000b694783b */ /* 0x000ee20000004200 */
[----:B-1----:R-:W-:Y:S01]  /*1d320*/  F2FP.BF16.F32.PACK_AB R141, R36, R38 ;  /* 0x00000026248d723e */ /* 0x002fe200000010ff */
        /* <DEDUP_REMOVED lines=93> */
[----:B------:R-:W1:Y:S04]  /*1d900*/  LD.E R3, desc[UR6][R24.64+0x170] ;  /* 0x0001700618037980 */ /* 0x000e68000c101900 */
[----:B------:R-:W3:Y:S01]  /*1d910*/  LDL.64 R242, [R1] ;  /* 0x0000000001f27983 */ /* 0x000ee20000100a00 */
[----:B------:R-:W-:-:S04]  /*1d920*/  SHF.L.U32 R10, R36, 0x8, RZ ;  /* 0x00000008240a7819 */ /* 0x000fc800000006ff */
[----:B------:R-:W-:-:S04]  /*1d930*/  IADD3 R12, R10, 0x100, RZ ;  /* 0x000001000a0c7810 */ /* 0x000fc80007ffe0ff */
[----:B------:R-:W-:Y:S02]  /*1d940*/  IABS R11, R12 ;  /* 0x0000000c000b7213 */ /* 0x000fe40000000000 */
[----:B-1----:R-:W-:-:S04]  /*1d950*/  IABS R0, R3 ;  /* 0x0000000300007213 */ /* 0x002fc80000000000 */
[----:B------:R-:W1:Y:S08]  /*1d960*/  I2F.RP R8, R0 ;  /* 0x0000000000087306 */ /* 0x000e700000209400 */
[----:B-1----:R-:W1:Y:S02]  /*1d970*/  MUFU.RCP R8, R8 ;  /* 0x0000000800087308 */ /* 0x002e640000001000 */
[----:B-1----:R-:W-:-:S06]  /*1d980*/  VIADD R8, R8, 0xffffffe ;  /* 0x0ffffffe08087836 */ /* 0x002fcc0000000000 */
[----:B------:R-:W1:Y:S01]  /*1d990*/  F2I.FTZ.U32.TRUNC.NTZ R9, R8 ;  /* 0x0000000800097305 */ /* 0x000e62000021f000 */
[----:B------:R-:W-:Y:S01]  /*1d9a0*/  IABS R13, R3 ;  /* 0x00000003000d7213 */ /* 0x000fe20000000000 */
[----:B-1----:R-:W-:-:S04]  /*1d9b0*/  IMAD.MOV R4, RZ, RZ, -R9 ;  /* 0x000000ffff047224 */ /* 0x002fc800078e0a09 */
[----:B------:R-:W-:Y:S01]  /*1d9c0*/  IMAD.MOV.U32 R6, RZ, RZ, R4 ;  /* 0x000000ffff067224 */ /* 0x000fe200078e0004 */
[----:B------:R-:W-:Y:S01]  /*1d9d0*/  IABS R4, R10 ;  /* 0x0000000a00047213 */ /* 0x000fe20000000000 */
        /* <DEDUP_REMOVED lines=10> */
[----:B------:R-:W-:Y:S02]  /*1da80*/  ISETP.GT.U32.AND P4, PT, R0, R9, PT ;  /* 0x000000090000720c */ /* 0x000fe40003f84070 */
[-C--:B------:R-:W-:Y:S02]  /*1da90*/  LOP3.LUT R10, R10, R3.reuse, RZ, 0x3c, !PT ;  /* 0x000000030a0a7212 */ /* 0x080fe400078e3cff */
[----:B------:R-:W-:-:S07]  /*1daa0*/  LOP3.LUT R12, R12, R3, RZ, 0x3c, !PT ;  /* 0x000000030c0c7212 */ /* 0x000fce00078e3cff */
[-C--:B------:R-:W-:Y:S02]  /*1dab0*/  @!P2 IADD3 R8, R8, -R0.reuse, RZ ;  /* 0x800000000808a210 */ /* 0x080fe40007ffe0ff */
[----:B------:R-:W-:Y:S02]  /*1dac0*/  @!P4 IMAD.IADD R9, R9, 0x1, -R0 ;  /* 0x000000010909c824 */ /* 0x000fe400078e0a00 */
[----:B------:R-:W-:-:S03]  /*1dad0*/  ISETP.GE.U32.AND P5, PT, R8, R0, PT ;  /* 0x000000000800720c */ /* 0x000fc60003fa6070 */
[----:B------:R-:W-:Y:S02]  /*1dae0*/  ISETP.GE.U32.AND P6, PT, R9, R0, PT ;  /* 0x000000000900720c */ /* 0x000fe40003fc6070 */
[----:B------:R-:W-:Y:S01]  /*1daf0*/  ISETP.GE.AND P1, PT, R10, RZ, PT ;  /* 0x000000ff0a00720c */ /* 0x000fe20003f26270 */
[----:B------:R-:W-:Y:S01]  /*1db00*/  @!P4 VIADD R6, R6, 0x1 ;  /* 0x000000010606c836 */ /* 0x000fe20000000000 */
[----:B------:R-:W-:Y:S01]  /*1db10*/  ISETP.GE.AND P3, PT, R12, RZ, PT ;  /* 0x000000ff0c00720c */ /* 0x000fe20003f66270 */
[----:B------:R-:W4:Y:S01]  /*1db20*/  LD.E.64 R8, desc[UR6][R24.64+0x40] ;  /* 0x0000400618087980 */ /* 0x000f22000c101b00 */
[----:B------:R-:W-:-:S04]  /*1db30*/  @!P2 IADD3 R4, R4, 0x1, RZ ;  /* 0x000000010404a810 */ /* 0x000fc80007ffe0ff */
[----:B------:R-:W-:-:S03]  /*1db40*/  @P5 IADD3 R4, R4, 0x1, RZ ;  /* 0x0000000104045810 */ /* 0x000fc60007ffe0ff */
[----:B------:R-:W-:Y:S01]  /*1db50*/  @P6 VIADD R6, R6, 0x1 ;  /* 0x0000000106066836 */ /* 0x000fe20000000000 */
[----:B------:R-:W-:Y:S02]  /*1db60*/  ISETP.NE.AND P2, PT, R3, RZ, PT ;  /* 0x000000ff0300720c */ /* 0x000fe40003f45270 */
[----:B------:R-:W-:Y:S01]  /*1db70*/  LOP3.LUT R0, RZ, R3, RZ, 0x33, !PT ;  /* 0x00000003ff007212 */ /* 0x000fe200078e33ff */
[----:B------:R-:W-:Y:S01]  /*1db80*/  @!P3 IMAD.MOV R6, RZ, RZ, -R6 ;  /* 0x000000ffff06b224 */ /* 0x000fe200078e0a06 */
[----:B------:R-:W-:-:S04]  /*1db90*/  @!P1 IADD3 R4, -R4, RZ, RZ ;  /* 0x000000ff04049210 */ /* 0x000fc80007ffe1ff */
[C---:B------:R-:W-:Y:S02]  /*1dba0*/  SEL R4, R0.reuse, R4, !P2 ;  /* 0x0000000400047207 */ /* 0x040fe40005000000 */
[----:B------:R-:W-:-:S03]  /*1dbb0*/  SEL R6, R0, R6, !P2 ;  /* 0x0000000600067207 */ /* 0x000fc60005000000 */
[----:B---3--:R-:W-:-:S04]  /*1dbc0*/  IMAD.WIDE R12, R4, 0x4, R242 ;  /* 0x00000004040c7825 */ /* 0x008fc800078e02f2 */
[C---:B------:R-:W-:Y:S02]  /*1dbd0*/  IMAD.WIDE R10, R6.reuse, 0x4, R242 ;  /* 0x00000004060a7825 */ /* 0x040fe400078e02f2 */
[----:B------:R-:W3:Y:S04]  /*1dbe0*/  LD.E R13, desc[UR6][R12.64] ;  /* 0x000000060c0d7980 */ /* 0x000ee8000c101900 */
[----:B------:R-:W3:Y:S04]  /*1dbf0*/  LD.E R12, desc[UR6][R10.64] ;  /* 0x000000060a0c7980 */ /* 0x000ee8000c101900 */
[----:B------:R-:W5:Y:S01]  /*1dc00*/  LD.E.64 R10, desc[UR6][R24.64+0x28] ;  /* 0x00002806180a7980 */ /* 0x000f62000c101b00 */
[----:B------:R-:W-:-:S05]  /*1dc10*/  IADD3 R4, R6, -R4, RZ ;  /* 0x8000000406047210 */ /* 0x000fca0007ffe0ff */
[----:B------:R-:W-:-:S05]  /*1dc20*/  IMAD R3, R3, R4, -0x100 ;  /* 0xffffff0003037424 */ /* 0x000fca00078e0204 */
[----:B------:R-:W-:Y:S01]  /*1dc30*/  SHF.R.S32.HI R4, RZ, 0x1f, R3 ;  /* 0x0000001fff047819 */ /* 0x000fe20000011403 */
[-C--:B----4-:R-:W-:Y:S02]  /*1dc40*/  IMAD R0, R9, R3.reuse, RZ ;  /* 0x0000000309007224 */ /* 0x090fe400078e02ff */
[----:B---3--:R-:W-:Y:S02]  /*1dc50*/  IMAD.IADD R6, R13, 0x1, -R12 ;  /* 0x000000010d067824 */ /* 0x008fe400078e0a0c */
        /* <DEDUP_REMOVED lines=11> */
.L_x_3499:
[----:B-1----:R-:W3:Y:S02]  /*1dd10*/  LD.E R0, desc[UR6][R24.64+0x40] ;  /* 0x0000400618007980 */ /* 0x002ee4000c101900 */
[----:B---3--:R-:W-:-:S04]  /*1dd20*/  LEA R0, -R0, RZ, 0x8 ;  /* 0x000000ff00007211 */ /* 0x008fc800078e41ff */
[----:B------:R-:W-:Y:S02]  /*1dd30*/  SHF.R.S32.HI R3, RZ, 0x1f, R0 ;  /* 0x0000001fff037819 */ /* 0x000fe40000011400 */
.L_x_3500:
[----:B------:R-:W-:Y:S05]  /*1dd40*/  BSYNC B0 ;  /* 0x0000000000007941 */ /* 0x000fea0003800000 */
.L_x_3498:
        /* <DEDUP_REMOVED lines=18> */
[----:B------:R-:W-:-:S03]  /*1de70*/  LEA R110, P3, R0, R251, 0x1 ;  /* 0x000000fb006e7211 */ /* 0x000fc600078608ff */
[----:B------:R-:W-:Y:S01]  /*1de80*/  STL [R1+0x1c4], R157 ;  /* 0x0001c49d01007387 */ /* 0x000fe20000100800 */
[----:B------:R-:W-:-:S03]  /*1de90*/  LEA.HI.X R111, R0, R249, R3, 0x1, P3 ;  /* 0x000000f9006f7211 */ /* 0x000fc600018f0c03 */
        /* <DEDUP_REMOVED lines=20> */
[----:B------:R-:W2:Y:S01]  /*1dfe0*/  LDL.LU R244, [R1+0x60] ;  /* 0x0000600001f47983 */ /* 0x000ea20000300800 */
[----:B---3--:R-:W-:-:S02]  /*1dff0*/  IMAD.MOV.U32 R50, RZ, RZ, R20 ;  /* 0x000000ffff327224 */ /* 0x008fc400078e0014 */
[----:B----4-:R-:W-:Y:S02]  /*1e000*/  IMAD.MOV.U32 R51, RZ, RZ, R19 ;  /* 0x000000ffff337224 */ /* 0x010fe400078e0013 */
[----:B------:R-:W-:Y:S01]  /*1e010*/  IMAD.MOV.U32 R85, RZ, RZ, R50 ;  /* 0x000000ffff557224 */ /* 0x000fe200078e0032 */
[----:B--2---:R-:W-:Y:S02]  /*1e020*/  MOV R52, R18 ;  /* 0x0000001200347202 */ /* 0x004fe40000000f00 */
[----:B------:R-:W-:Y:S01]  /*1e030*/  MOV R86, R51 ;  /* 0x0000003300567202 */ /* 0x000fe20000000f00 */
[----:B------:R-:W-:Y:S02]  /*1e040*/  IMAD.MOV.U32 R53, RZ, RZ, R17 ;  /* 0x000000ffff357224 */ /* 0x000fe400078e0011 */
[----:B------:R-:W-:Y:S02]  /*1e050*/  IMAD.MOV.U32 R87, RZ, RZ, R52 ;  /* 0x000000ffff577224 */ /* 0x000fe400078e0034 */
[----:B------:R-:W-:-:S02]  /*1e060*/  IMAD.MOV.U32 R54, RZ, RZ, R16 ;  /* 0x000000ffff367224 */ /* 0x000fc400078e0010 */
[----:B------:R-:W-:Y:S01]  /*1e070*/  IMAD.MOV.U32 R243, RZ, RZ, R53 ;  /* 0x000000fffff37224 */ /* 0x000fe200078e0035 */
[----:B------:R-:W-:Y:S02]  /*1e080*/  MOV R55, R15 ;  /* 0x0000000f00377202 */ /* 0x000fe40000000f00 */
[----:B------:R-:W-:Y:S01]  /*1e090*/  MOV R242, R54 ;  /* 0x0000003600f27202 */ /* 0x000fe20000000f00 */
[----:B------:R-:W-:Y:S02]  /*1e0a0*/  IMAD.MOV.U32 R56, RZ, RZ, R14 ;  /* 0x000000ffff387224 */ /* 0x000fe400078e000e */
[----:B------:R-:W-:Y:S01]  /*1e0b0*/  IMAD.MOV.U32 R133, RZ, RZ, R55 ;  /* 0x000000ffff857224 */ /* 0x000fe200078e0037 */
[----:B------:R-:W-:Y:S01]  /*1e0c0*/  MOV R64, R4 ;  /* 0x0000000400407202 */ /* 0x000fe20000000f00 */
[----:B------:R-:W-:Y:S02]  /*1e0d0*/  IMAD.MOV.U32 R241, RZ, RZ, R56 ;  /* 0x000000fffff17224 */ /* 0x000fe400078e0038 */
[----:B------:R-:W-:-:S02]  /*1e0e0*/  IMAD.MOV.U32 R63, RZ, RZ, R6 ;  /* 0x000000ffff3f7224 */ /* 0x000fc400078e0006 */
[----:B------:R-:W-:Y:S02]  /*1e0f0*/  IMAD.MOV.U32 R136, RZ, RZ, R64 ;  /* 0x000000ffff887224 */ /* 0x000fe400078e0040 */
[----:B------:R-:W-:Y:S01]  /*1e100*/  IMAD.MOV.U32 R62, RZ, RZ, R8 ;  /* 0x000000ffff3e7224 */ /* 0x000fe200078e0008 */
[----:B------:R-:W-:Y:S02]  /*1e110*/  MOV R137, R63 ;  /* 0x0000003f00897202 */ /* 0x000fe40000000f00 */
        /* <DEDUP_REMOVED lines=8> */
[----:B------:R-:W-:Y:S02]  /*1e1a0*/  IMAD.MOV.U32 R57, RZ, RZ, R13 ;  /* 0x000000ffff397224 */ /* 0x000fe400078e000d */
[----:B------:R-:W-:Y:S01]  /*1e1b0*/  IMAD.MOV.U32 R240, RZ, RZ, R58 ;  /* 0x000000fffff07224 */ /* 0x000fe200078e003a */
[----:B------:R-:W-:Y:S02]  /*1e1c0*/  ISETP.GE.AND P1, PT, R134, R21, PT ;  /* 0x000000158600720c */ /* 0x000fe40003f26270 */
[----:B------:R-:W-:-:S11]  /*1e1d0*/  MOV R138, R57 ;  /* 0x00000039008a7202 */ /* 0x000fd60000000f00 */
[----:B------:R-:W-:Y:S01]  /*1e1e0*/  @!P1 IADD3 R4, P2, R0, R236, RZ ;  /* 0x000000ec00049210 */ /* 0x000fe20007f5e0ff */
[----:B------:R-:W-:Y:S01]  /*1e1f0*/  @!P1 IMAD.MOV.U32 R8, RZ, RZ, R0 ;  /* 0x000000ffff089224 */ /* 0x000fe200078e0000 */
[----:B------:R-:W-:Y:S01]  /*1e200*/  @!P1 MOV R9, R3 ;  /* 0x0000000300099202 */ /* 0x000fe20000000f00 */
[----:B------:R-:W-:Y:S01]  /*1e210*/  @!P1 IMAD R11, R27, 0x30, RZ ;  /* 0x000000301b0b9824 */ /* 0x000fe200078e02ff */
[-C--:B------:R-:W-:Y:S01]  /*1e220*/  @!P1 LEA R10, P4, R65, R0.reuse, 0x5 ;  /* 0x00000000410a9211 */ /* 0x080fe200078828ff */
[----:B------:R-:W-:Y:S01]  /*1e230*/  @!P1 IMAD.X R6, R3, 0x1, R238, P2 ;  /* 0x0000000103069824 */ /* 0x000fe200010e06ee */
[C---:B------:R-:W-:Y:S01]  /*1e240*/  @!P1 LEA R48, P2, R4.reuse, R251, 0x1 ;  /* 0x000000fb04309211 */ /* 0x040fe200078408ff */
[C---:B------:R-:W-:Y:S01]  /*1e250*/  @!P1 IMAD.WIDE.U32 R8, R65.reuse, 0x30, R8 ;  /* 0x0000003041089825 */ /* 0x040fe200078e0008 */
[----:B------:R-:W-:Y:S01]  /*1e260*/  @!P1 LEA.HI.X R12, R65, R3, R27, 0x5, P4 ;  /* 0x00000003410c9211 */ /* 0x000fe200020f2c1b */
[----:B------:R-:W-:Y:S01]  /*1e270*/  @P1 STS.128 [R191+0xa000], RZ ;  /* 0x00a000ffbf001388 */ /* 0x000fe20000000c00 */
[----:B------:R-:W-:Y:S01]  /*1e280*/  @!P1 LEA.HI.X R49, R4, R249, R6, 0x1, P2 ;  /* 0x000000f904319211 */ /* 0x000fe200010f0c06 */
[----:B------:R-:W-:Y:S01]  /*1e290*/  @!P1 IMAD.IADD R11, R9, 0x1, R11 ;  /* 0x00000001090b9824 */ /* 0x000fe200078e020b */
[CC--:B------:R-:W-:Y:S01]  /*1e2a0*/  @!P1 LEA R4, P3, R65.reuse, R0.reuse, 0x6 ;  /* 0x0000000041049211 */ /* 0x0c0fe200078630ff */
[----:B------:R-:W-:Y:S01]  /*1e2b0*/  @!P1 IMAD.MOV.U32 R19, RZ, RZ, R3 ;  /* 0x000000ffff139224 */ /* 0x000fe200078e0003 */
[----:B------:R-:W-:Y:S01]  /*1e2c0*/  @!P1 LEA R44, P4, R8, R251, 0x1 ;  /* 0x000000fb082c9211 */ /* 0x000fe200078808ff */
[--C-:B------:R-:W-:Y:S01]  /*1e2d0*/  @!P1 IMAD.MOV.U32 R20, RZ, RZ, R0.reuse ;  /* 0x000000ffff149224 */ /* 0x100fe200078e0000 */
[----:B------:R-:W-:Y:S01]  /*1e2e0*/  @!P1 LEA.HI.X R13, R65, R3, R27, 0x6, P3 ;  /* 0x00000003410d9211 */ /* 0x000fe200018f341b */
[----:B------:R-:W-:Y:S01]  /*1e2f0*/  @!P1 IMAD R22, R27, 0x70, RZ ;  /* 0x000000701b169824 */ /* 0x000fe200078e02ff */
[----:B------:R-:W-:Y:S01]  /*1e300*/  @!P1 LEA R6, P2, R65, R0, 0x7 ;  /* 0x0000000041069211 */ /* 0x000fe200078438ff */
[C---:B------:R-:W-:Y:S01]  /*1e310*/  @!P1 IMAD R23, R27.reuse, 0x90, RZ ;  /* 0x000000901b179824 */ /* 0x040fe200078e02ff */
[----:B------:R-:W-:Y:S01]  /*1e320*/  @!P1 LEA R42, P3, R4, R251, 0x1 ;  /* 0x000000fb042a9211 */ /* 0x000fe200078608ff */
[----:B------:R-:W-:Y:S01]  /*1e330*/  @!P1 IMAD R26, R27, 0xa0, RZ ;  /* 0x000000a01b1a9824 */ /* 0x000fe200078e02ff */
[----:B------:R-:W-:Y:S01]  /*1e340*/  @!P1 LEA.HI.X R45, R8, R249, R11, 0x1, P4 ;  /* 0x000000f9082d9211 */ /* 0x000fe200020f0c0b */
[----:B------:R-:W-:Y:S01]  /*1e350*/  @!P1 IMAD.MOV.U32 R8, RZ, RZ, R0 ;  /* 0x000000ffff089224 */ /* 0x000fe200078e0000 */
[----:B------:R-:W-:Y:S01]  /*1e360*/  @!P1 MOV R9, R3 ;  /* 0x0000000300099202 */ /* 0x000fe20000000f00 */
[----:B------:R-:W-:Y:S01]  /*1e370*/  @!P1 IMAD.MOV.U32 R11, RZ, RZ, R3 ;  /* 0x000000ffff0b9224 */ /* 0x000fe200078e0003 */
[----:B------:R-:W-:Y:S01]  /*1e380*/  @!P1 LEA R46, P5, R10, R251, 0x1 ;  /* 0x000000fb0a2e9211 */ /* 0x000fe200078a08ff */
[----:B------:R-:W-:Y:S01]  /*1e390*/  @!PT LDS RZ, [RZ] ;  /* 0x00000000fffff984 */ /* 0x000fe20000000800 */
[----:B------:R-:W-:Y:S01]  /*1e3a0*/  @!PT LDS RZ, [RZ] ;  /* 0x00000000fffff984 */ /* 0x000fe20000000800 */
[----:B------:R-:W-:Y:S01]  /*1e3b0*/  @!PT LDS RZ, [RZ] ;  /* 0x00000000fffff984 */ /* 0x000fe20000000800 */
[----:B------:R-:W-:Y:S01]  /*1e3c0*/  @!P1 LDGSTS.E.BYPASS.LTC128B.128 [R191+0xa000], desc[UR6][R110.64] ;  /* 0x0a0000006ebf9fae */ /* 0x000fe2000b901d46 */
[C---:B------:R-:W-:Y:S01]  /*1e3d0*/  @!P1 LEA.HI.X R14, R65.reuse, R3, R27, 0x7, P2 ;  /* 0x00000003410e9211 */ /* 0x040fe200010f3c1b */
[----:B------:R-:W-:Y:S01]  /*1e3e0*/  @!P1 IMAD.WIDE.U32 R16, R65, 0x50, R8 ;  /* 0x0000005041109825 */ /* 0x000fe200078e0008 */
[----:B------:R-:W-:-:S02]  /*1e3f0*/  @!P1 LEA.HI.X R43, R4, R249, R13, 0x1, P3 ;  /* 0x000000f9042b9211 */ /* 0x000fc400018f0c0d */
[----:B------:R-:W-:Y:S01]  /*1e400*/  @!P1 LEA R40, P2, R6, R251, 0x1 ;  /* 0x000000fb06289211 */ /* 0x000fe200078408ff */
[----:B------:R-:W-:Y:S01]  /*1e410*/  @!P1 IMAD R4, R27, 0x50, RZ ;  /* 0x000000501b049824 */ /* 0x000fe200078e02ff */
[----:B------:R-:W-:Y:S01]  /*1e420*/  @!P1 LEA.HI.X R47, R10, R249, R12, 0x1, P5 ;  /* 0x000000f90a2f9211 */ /* 0x000fe200028f0c0c */
[----:B------:R-:W-:Y:S01]  /*1e430*/  @!P1 IMAD.MOV.U32 R10, RZ, RZ, R0 ;  /* 0x000000ffff0a9224 */ /* 0x000fe200078e0000 */
[----:B------:R-:W-:Y:S01]  /*1e440*/  @!P1 MOV R18, R0 ;  /* 0x0000000000129202 */ /* 0x000fe20000000f00 */
[----:B------:R-:W-:Y:S01]  /*1e450*/  @!P1 IMAD.IADD R4, R17, 0x1, R4 ;  /* 0x0000000111049824 */ /* 0x000fe200078e0204 */
[----:B------:R-:W-:Y:S01]  /*1e460*/  @!P1 MOV R21, R3 ;  /* 0x0000000300159202 */ /* 0x000fe20000000f00 */
[C---:B------:R-:W-:Y:S01]  /*1e470*/  @!P1 IMAD.WIDE.U32 R12, R65.reuse, 0x70, R8 ;  /* 0x00000070410c9825 */ /* 0x040fe200078e0008 */
[----:B------:R-:W-:Y:S02]  /*1e480*/  @!P1 LEA.HI.X R41, R6, R249, R14, 0x1, P2 ;  /* 0x000000f906299211 */ /* 0x000fe400010f0c0e */
[-C--:B------:R-:W-:Y:S01]  /*1e490*/  @!P1 LEA R38, P2, R16, R251.reuse, 0x1 ;  /* 0x000000fb10269211 */ /* 0x080fe200078408ff */
[----:B------:R-:W-:Y:S01]  /*1e4a0*/  @!P1 IMAD.WIDE.U32 R14, R65, 0x60, R10 ;  /* 0x00000060410e9825 */ /* 0x000fe200078e000a */
[----:B------:R-:W-:-:S02]  /*1e4b0*/  @!P1 LEA R32, P4, R12, R251, 0x1 ;  /* 0x000000fb0c209211 */ /* 0x000fc400078808ff */
[----:B------:R-:W-:Y:S01]  /*1e4c0*/  @!P1 LEA.HI.X R39, R16, R249, R4, 0x1, P2 ;  /* 0x000000f910279211 */ /* 0x000fe200010f0c04 */
[----:B------:R-:W-:Y:S01]  /*1e4d0*/  @!P1 IMAD R6, R27, 0x60, RZ ;  /* 0x000000601b069824 */ /* 0x000fe200078e02ff */
[----:B------:R-:W-:Y:S01]  /*1e4e0*/  @!P1 LEA R34, P5, R14, R251, 0x1 ;  /* 0x000000fb0e229211 */ /* 0x000fe200078a08ff */
[----:B------:R-:W-:Y:S01]  /*1e4f0*/  @!P1 IMAD.WIDE.U32 R10, R65, 0x90, R18 ;  /* 0x00000090410a9825 */ /* 0x000fe200078e0012 */
[----:B------:R-:W-:-:S03]  /*1e500*/  @!P1 MOV R16, R0 ;  /* 0x0000000000109202 */ /* 0x000fc60000000f00 */
[----:B------:R-:W-:Y:S01]  /*1e510*/  @!P1 IMAD.WIDE.U32 R8, R65, 0xa0, R20 ;  /* 0x000000a041089825 */ /* 0x000fe200078e0014 */
[----:B------:R-:W-:-:S03]  /*1e520*/  @!P1 LEA R30, P3, R10, R251, 0x1 ;  /* 0x000000fb0a1e9211 */ /* 0x000fc600078608ff */
[----:B------:R-:W-:Y:S01]  /*1e530*/  @!P1 IMAD.IADD R4, R6, 0x1, R15 ;  /* 0x0000000106049824 */ /* 0x000fe200078e020f */
[----:B------:R-:W-:Y:S01]  /*1e540*/  @!P1 IADD3 R6, R13, R22, RZ ;  /* 0x000000160d069210 */ /* 0x000fe20007ffe0ff */
[----:B------:R-:W-:Y:S01]  /*1e550*/  @!P1 IMAD.IADD R11, R11, 0x1, R23 ;  /* 0x000000010b0b9824 */ /* 0x000fe200078e0217 */
[----:B------:R-:W-:Y:S01]  /*1e560*/  @!P1 LEA R28, P2, R8, R251, 0x1 ;  /* 0x000000fb081c9211 */ /* 0x000fe200078408ff */
[----:B------:R-:W-:Y:S01]  /*1e570*/  @!P1 IMAD.IADD R9, R26, 0x1, R9 ;  /* 0x000000011a099824 */ /* 0x000fe200078e0209 */
[----:B------:R-:W-:Y:S01]  /*1e580*/  @P1 STS.128 [R191+0xa800], RZ ;  /* 0x00a800ffbf001388 */ /* 0x000fe20000000c00 */
[----:B------:R-:W-:Y:S01]  /*1e590*/  @!P1 IMAD.MOV.U32 R17, RZ, RZ, R3 ;  /* 0x000000ffff119224 */ /* 0x000fe200078e0003 */
[-C--:B------:R-:W-:Y:S01]  /*1e5a0*/  @!P1 LEA.HI.X R35, R14, R249.reuse, R4, 0x1, P5 ;  /* 0x000000f90e239211 */ /* 0x080fe200028f0c04 */
[----:B------:R-:W-:Y:S01]  /*1e5b0*/  @!P1 IMAD.MOV.U32 R14, RZ, RZ, R0 ;  /* 0x000000ffff0e9224 */ /* 0x000fe200078e0000 */
[-C--:B------:R-:W-:Y:S01]  /*1e5c0*/  @!P1 LEA.HI.X R33, R12, R249.reuse, R6, 0x1, P4 ;  /* 0x000000f90c219211 */ /* 0x080fe200020f0c06 */
[----:B------:R-:W-:Y:S01]  /*1e5d0*/  @!PT LDS RZ, [RZ] ;  /* 0x00000000fffff984 */ /* 0x000fe20000000800 */
[----:B------:R-:W-:Y:S01]  /*1e5e0*/  @!PT LDS RZ, [RZ] ;  /* 0x00000000fffff984 */ /* 0x000fe20000000800 */
[----:B------:R-:W-:Y:S01]  /*1e5f0*/  @!PT LDS RZ, [RZ] ;  /* 0x00000000fffff984 */ /* 0x000fe20000000800 */
[----:B------:R1:W-:Y:S01]  /*1e600*/  @!P1 LDGSTS.E.BYPASS.LTC128B.128 [R191+0xa800], desc[UR6][R48.64] ;  /* 0x0a80000030bf9fae */ /* 0x0003e2000b901d46 */
[-C--:B------:R-:W-:Y:S01]  /*1e610*/  @!P1 LEA.HI.X R31, R10, R249.reuse, R11, 0x1, P3 ;  /* 0x000000f90a1f9211 */ /* 0x080fe200018f0c0b */
[--C-:B------:R-:W-:Y:S01]  /*1e620*/  @!P1 IMAD.MOV.U32 R12, RZ, RZ, R0.reuse ;  /* 0x000000ffff0c9224 */ /* 0x100fe200078e0000 */
[----:B------:R-:W-:Y:S01]  /*1e630*/  @!P1 LEA.HI.X R29, R8, R249, R9, 0x1, P2 ;  /* 0x000000f9081d9211 */ /* 0x000fe200010f0c09 */
[----:B------:R-:W-:Y:S01]  /*1e640*/  @!P1 IMAD.MOV.U32 R8, RZ, RZ, R0 ;  /* 0x000000ffff089224 */ /* 0x000fe200078e0000 */
[----:B------:R-:W-:Y:S01]  /*1e650*/  @!P1 MOV R10, R0 ;  /* 0x00000000000a9202 */ /* 0x000fe20000000f00 */
[----:B------:R-:W-:Y:S01]  /*1e660*/  @P1 STS.128 [R191+0xb000], RZ ;  /* 0x00b000ffbf001388 */ /* 0x000fe20000000c00 */
[----:B------:R-:W-:Y:S01]  /*1e670*/  @!P1 IMAD R0, R27, 0xb0, RZ ;  /* 0x000000b01b009824 */ /* 0x000fe200078e02ff */
[-C--:B------:R-:W-:Y:S01]  /*1e680*/  @!P1 MOV R15, R3.reuse ;  /* 0x00000003000f9202 */ /* 0x080fe20000000f00 */
[----:B------:R-:W-:Y:S01]  /*1e690*/  @!P1 IMAD.WIDE.U32 R16, R65, 0xb0, R16 ;  /* 0x000000b041109825 */ /* 0x000fe200078e0010 */
[----:B------:R-:W-:Y:S01]  /*1e6a0*/  @!PT LDS RZ, [RZ] ;  /* 0x00000000fffff984 */ /* 0x000fe20000000800 */
[----:B------:R-:W-:Y:S01]  /*1e6b0*/  @!PT LDS RZ, [RZ] ;  /* 0x00000000fffff984 */ /* 0x000fe20000000800 */
[----:B------:R-:W-:Y:S01]  /*1e6c0*/  @!PT LDS RZ, [RZ] ;  /* 0x00000000fffff984 */ /* 0x000fe20000000800 */
[----:B------:R-:W-:Y:S01]  /*1e6d0*/  @!P1 LDGSTS.E.BYPASS.LTC128B.128 [R191+0xb000], desc[UR6][R46.64] ;  /* 0x0b0000002ebf9fae */ /* 0x000fe2000b901d46 */
[----:B------:R-:W-:-:S02]  /*1e6e0*/  @!P1 MOV R9, R3 ;  /* 0x0000000300099202 */ /* 0x000fc40000000f00 */
[--C-:B------:R-:W-:Y:S01]  /*1e6f0*/  @!P1 IMAD.MOV.U32 R13, RZ, RZ, R3.reuse ;  /* 0x000000ffff0d9224 */ /* 0x100fe200078e0003 */
[----:B------:R-:W-:Y:S01]  /*1e700*/  @P1 STS.128 [R191+0xb800], RZ ;  /* 0x00b800ffbf001388 */ /* 0x000fe20000000c00 */
[----:B------:R-:W-:Y:S01]  /*1e710*/  @!P1 IMAD.IADD R0, R17, 0x1, R0 ;  /* 0x0000000111009824 */ /* 0x000fe200078e0200 */
[----:B------:R-:W-:Y:S01]  /*1e720*/  @!P1 LEA R26, P2, R16, R251, 0x1 ;  /* 0x000000fb101a9211 */ /* 0x000fe200078408ff */
[----:B------:R-:W-:Y:S01]  /*1e730*/  @!P1 IMAD.MOV.U32 R11, RZ, RZ, R3 ;  /* 0x000000ffff0b9224 */ /* 0x000fe200078e0003 */
[----:B------:R-:W-:Y:S01]  /*1e740*/  @!PT LDS RZ, [RZ] ;  /* 0x00000000fffff984 */ /* 0x000fe20000000800 */
[----:B------:R-:W-:Y:S01]  /*1e750*/  @!PT LDS RZ, [RZ] ;  /* 0x00000000fffff984 */ /* 0x000fe20000000800 */
[----:B------:R-:W-:Y:S01]  /*1e760*/  @!PT LDS RZ, [RZ] ;  /* 0x00000000fffff984 */ /* 0x000fe20000000800 */
[----:B------:R-:W-:Y:S01]  /*1e770*/  @!P1 LDGSTS.E.BYPASS.LTC128B.128 [R191+0xb800], desc[UR6][R44.64] ;  /* 0x0b8000002cbf9fae */ /* 0x000fe2000b901d46 */
[----:B------:R-:W-:Y:S02]  /*1e780*/  @!P1 IMAD R6, R27, 0xc0, RZ ;  /* 0x000000c01b069824 */ /* 0x000fe400078e02ff */
[----:B------:R-:W-:Y:S01]  /*1e790*/  @!P1 IMAD.WIDE.U32 R14, R65, 0xc0, R14 ;  /* 0x000000c0410e9825 */ /* 0x000fe200078e000e */
[----:B------:R-:W-:Y:S03]  /*1e7a0*/  @P1 STS.128 [R191+0xc000], RZ ;  /* 0x00c000ffbf001388 */ /* 0x000fe60000000c00 */
[C---:B------:R-:W-:Y:S01]  /*1e7b0*/  @!P1 IMAD R3, R27.reuse, 0xd0, RZ ;  /* 0x000000d01b039824 */ /* 0x040fe200078e02ff */
[----:B------:R-:W-:Y:S01]  /*1e7c0*/  @!PT LDS RZ, [RZ] ;  /* 0x00000000fffff984 */ /* 0x000fe20000000800 */
[----:B------:R-:W-:Y:S01]  /*1e7d0*/  @!PT LDS RZ, [RZ] ;  /* 0x00000000fffff984 */ /* 0x000fe20000000800 */
[----:B------:R-:W-:Y:S01]  /*1e7e0*/  @!PT LDS RZ, [RZ] ;  /* 0x00000000fffff984 */ /* 0x000fe20000000800 */
[----:B------:R-:W-:Y:S01]  /*1e7f0*/  @!P1 LDGSTS.E.BYPASS.LTC128B.128 [R191+0xc000], desc[UR6][R42.64] ;  /* 0x0c0000002abf9fae */ /* 0x000fe2000b901d46 */
[----:B------:R-:W-:-:S02]  /*1e800*/  @!P1 IMAD R4, R27, 0xe0, RZ ;  /* 0x000000e01b049824 */ /* 0x000fc400078e02ff */
[----:B------:R-:W-:Y:S01]  /*1e810*/  @!P1 IMAD R18, R27, 0xf0, RZ ;  /* 0x000000f01b129824 */ /* 0x000fe200078e02ff */
[----:B------:R-:W-:Y:S01]  /*1e820*/  @P1 STS.128 [R191+0xc800], RZ ;  /* 0x00c800ffbf001388 */ /* 0x000fe20000000c00 */
[----:B------:R-:W-:-:S03]  /*1e830*/  @!P1 IMAD.WIDE.U32 R12, R65, 0xd0, R12 ;  /* 0x000000d0410c9825 */ /* 0x000fc600078e000c */
[----:B------:R-:W-:Y:S01]  /*1e840*/  @!PT LDS RZ, [RZ] ;  /* 0x00000000fffff984 */ /* 0x000fe20000000800 */
[----:B------:R-:W-:Y:S01]  /*1e850*/  @!PT LDS RZ, [RZ] ;  /* 0x00000000fffff984 */ /* 0x000fe20000000800 */
[----:B------:R-:W-:Y:S01]  /*1e860*/  @!PT LDS RZ, [RZ] ;  /* 0x00000000fffff984 */ /* 0x000fe20000000800 */
[----:B------:R-:W-:Y:S01]  /*1e870*/  @!P1 LDGSTS.E.BYPASS.LTC128B.128 [R191+0xc800], desc[UR6][R38.64] ;  /* 0x0c80000026bf9fae */ /* 0x000fe2000b901d46 */
[----:B------:R-:W-:Y:S01]  /*1e880*/  @!P1 LEA.HI.X R27, R16, R249, R0, 0x1, P2 ;  /* 0x000000f9101b9211 */ /* 0x000fe200010f0c00 */
[C---:B------:R-:W-:Y:S02]  /*1e890*/  @!P1 IMAD.WIDE.U32 R10, R65.reuse, 0xe0, R10 ;  /* 0x000000e0410a9825 */ /* 0x040fe400078e000a */
[----:B------:R-:W-:Y:S01]  /*1e8a0*/  @P1 STS.128 [R191+0xd000], RZ ;  /* 0x00d000ffbf001388 */ /* 0x000fe20000000c00 */
[----:B------:R-:W-:Y:S01]  /*1e8b0*/  @!P1 LEA R22, P5, R14, R251, 0x1 ;  /* 0x000000fb0e169211 */ /* 0x000fe200078a08ff */
[----:B------:R-:W-:Y:S02]  /*1e8c0*/  @!P1 IMAD.WIDE.U32 R8, R65, 0xf0, R8 ;  /* 0x000000f041089825 */ /* 0x000fe400078e0008 */
[----:B------:R-:W-:Y:S01]  /*1e8d0*/  @!PT LDS RZ, [RZ] ;  /* 0x00000000fffff984 */ /* 0x000fe20000000800 */
[----:B------:R-:W-:Y:S01]  /*1e8e0*/  @!PT LDS RZ, [RZ] ;  /* 0x00000000fffff984 */ /* 0x000fe20000000800 */
[----:B------:R-:W-:Y:S01]  /*1e8f0*/  @!PT LDS RZ, [RZ] ;  /* 0x00000000fffff984 */ /* 0x000fe20000000800 */
[----:B------:R-:W-:Y:S02]  /*1e900*/  @!P1 LDGSTS.E.BYPASS.LTC128B.128 [R191+0xd000], desc[UR6][R34.64] ;  /* 0x0d00000022bf9fae */ /* 0x000fe4000b901d46 */
[----:B------:R-:W-:-:S02]  /*1e910*/  @!P1 IMAD.IADD R0, R6, 0x1, R15 ;  /* 0x0000000106009824 */ /* 0x000fc400078e020f */
[----:B------:R-:W-:Y:S01]  /*1e920*/  @P1 STS.128 [R191+0xd800], RZ ;  /* 0x00d800ffbf001388 */ /* 0x000fe20000000c00 */
[----:B------:R-:W-:-:S03]  /*1e930*/  @!P1 IADD3 R3, R13, R3, RZ ;  /* 0x000000030d039210 */ /* 0x000fc60007ffe0ff */
[----:B------:R-:W-:Y:S01]  /*1e940*/  @!PT LDS RZ, [RZ] ;  /* 0x00000000fffff984 */ /* 0x000fe20000000800 */
[----:B------:R-:W-:Y:S01]  /*1e950*/  @!PT LDS RZ, [RZ] ;  /* 0x00000000fffff984 */ /* 0x000fe20000000800 */
[----:B------:R-:W-:Y:S01]  /*1e960*/  @!PT LDS RZ, [RZ] ;  /* 0x00000000fffff984 */ /* 0x000fe20000000800 */
[----:B------:R-:W-:Y:S01]  /*1e970*/  @!P1 LDGSTS.E.BYPASS.LTC128B.128 [R191+0xd800], desc[UR6][R32.64] ;  /* 0x0d80000020bf9fae */ /* 0x000fe2000b901d46 */
[----:B------:R-:W-:-:S03]  /*1e980*/  @!P1 LEA R20, P4, R12, R251, 0x1 ;  /* 0x000000fb0c149211 */ /* 0x000fc600078808ff */
[----:B------:R-:W-:Y:S01]  /*1e990*/  @P1 STS.128 [R191+0xe000], RZ ;  /* 0x00e000ffbf001388 */ /* 0x000fe20000000c00 */
[----:B------:R-:W-:-:S03]  /*1e9a0*/  @!P1 IMAD.IADD R4, R4, 0x1, R11 ;  /* 0x0000000104049824 */ /* 0x000fc600078e020b */
[----:B------:R-:W-:Y:S01]  /*1e9b0*/  @!PT LDS RZ, [RZ] ;  /* 0x00000000fffff984 */ /* 0x000fe20000000800 */
[----:B------:R-:W-:Y:S01]  /*1e9c0*/  @!PT LDS RZ, [RZ] ;  /* 0x00000000fffff984 */ /* 0x000fe20000000800 */
[----:B------:R-:W-:Y:S01]  /*1e9d0*/  @!PT LDS RZ, [RZ] ;  /* 0x00000000fffff984 */ /* 0x000fe20000000800 */
[----:B------:R-:W-:Y:S01]  /*1e9e0*/  @!P1 LDGSTS.E.BYPASS.LTC128B.128 [R191+0xe000], desc[UR6][R40.64] ;  /* 0x0e00000028bf9fae */ /* 0x000fe2000b901d46 */
[----:B------:R-:W-:Y:S01]  /*1e9f0*/  @!P1 IMAD.IADD R6, R9, 0x1, R18 ;  /* 0x0000000109069824 */ /* 0x000fe200078e0212 */
[----:B------:R-:W-:Y:S02]  /*1ea00*/  @!P1 LEA R18, P3, R10, R251, 0x1 ;  /* 0x000000fb0a129211 */ /* 0x000fe400078608ff */
[----:B------:R-:W-:Y:S01]  /*1ea10*/  @P1 STS.128 [R191+0xe800], RZ ;  /* 0x00e800ffbf001388 */ /* 0x000fe20000000c00 */
[----:B------:R-:W-:-:S03]  /*1ea20*/  @!P1 LEA.HI.X R23, R14, R249, R0, 0x1, P5 ;  /* 0x000000f90e179211 */ /* 0x000fc600028f0c00 */
        /* <DEDUP_REMOVED lines=39> */
[----:B------:R-:W4:Y:S04]  /*1eca0*/  LDSM.16.M88.4 R72, [R139+0x2800] ;  /* 0x002800008b48783b */ /* 0x000f280000000200 */
[----:B------:R-:W4:Y:S04]  /*1ecb0*/  LDSM.16.M88.4 R76, [R139+0x2000] ;  /* 0x002000008b4c783b */ /* 0x000f280000000200 */
[----:B------:R-:W4:Y:S04]  /*1ecc0*/  LDSM.16.M88.4 R68, [R139+0x3000] ;  /* 0x003000008b44783b */ /* 0x000f280000000200 */
[----:B------:R-:W4:Y:S04]  /*1ecd0*/  LDSM.16.M88.4 R64, [R139+0x3800] ;  /* 0x003800008b40783b */ /* 0x000f280000000200 */
[----:B-1----:R-:W1:Y:S04]  /*1ece0*/  LDSM.16.M88.4 R48, [R139+0x5800] ;  /* 0x005800008b30783b */ /* 0x002e680000000200 */
[----:B--2---:R-:W2:Y:S04]  /*1ecf0*/  LDSM.16.M88.4 R28, [R139+0x7800] ;  /* 0x007800008b1c783b */ /* 0x004ea80000000200 */
[----:B---3--:R-:W3:Y:S04]  /*1ed00*/  LDSM.16.M88.4 R16, [R139+0x8800] ;  /* 0x008800008b10783b */ /* 0x008ee80000000200 */
[----:B------:R-:W3:Y:S04]  /*1ed10*/  LDSM.16.M88.4 R60, [R139+0x4000] ;  /* 0x004000008b3c783b */ /* 0x000ee80000000200 */
[----:B------:R-:W3:Y:S04]  /*1ed20*/  LDSM.16.M88.4 R56, [R139+0x4800] ;  /* 0x004800008b38783b */ /* 0x000ee80000000200 */
[----:B------:R-:W3:Y:S04]  /*1ed30*/  LDSM.16.M88.4 R52, [R139+0x5000] ;  /* 0x005000008b34783b */ /* 0x000ee80000000200 */
[----:B------:R-:W3:Y:S04]  /*1ed40*/  LDSM.16.M88.4 R44, [R139+0x6000] ;  /* 0x006000008b2c783b */ /* 0x000ee80000000200 */
[----:B------:R-:W3:Y:S04]  /*1ed50*/  LDSM.16.M88.4 R12, [R139+0x9000] ;  /* 0x009000008b0c783b */ /* 0x000ee80000000200 */
[----:B------:R-:W3:Y:S04]  /*1ed60*/  LDSM.16.M88.4 R80, [R139+0x9800] ;  /* 0x009800008b50783b */ /* 0x000ee80000000200 */
[----:B------:R-:W3:Y:S04]  /*1ed70*/  LDSM.16.M88.4 R40, [R139+0x6800] ;  /* 0x006800008b28783b */ /* 0x000ee80000000200 */
[----:B------:R-:W3:Y:S04]  /*1ed80*/  LDSM.16.M88.4 R32, [R139+0x7000] ;  /* 0x007000008b20783b */ /* 0x000ee80000000200 */
[----:B------:R-:W3:Y:S01]  /*1ed90*/  LDSM.16.M88.4 R20, [R139+0x8000] ;  /* 0x008000008b14783b */ /* 0x000ee20000000200 */
[C---:B----4-:R-:W-:Y:S01]  /*1eda0*/  HMMA.16816.F32.BF16 R128, R8.reuse, R72, RZ ;  /* 0x000000480880723c */ /* 0x050fe200000418ff */
[----:B------:R-:W-:Y:S01]  /*1edb0*/  IMAD.MOV.U32 R245, RZ, RZ, R242 ;  /* 0x000000fffff57224 */ /* 0x000fe200078e00f2 */
[----:B------:R-:W-:Y:S01]  /*1edc0*/  MOV R248, R240 ;  /* 0x000000f000f87202 */ /* 0x000fe20000000f00 */
[----:B------:R-:W-:Y:S01]  /*1edd0*/  IMAD.MOV.U32 R157, RZ, RZ, R241 ;  /* 0x000000ffff9d7224 */ /* 0x000fe200078e00f1 */
[----:B------:R-:W4:Y:S02]  /*1ede0*/  LD.E R0, desc[UR6][R24.64+0x18c] ;  /* 0x00018c0618007980 */ /* 0x000f24000c101900 */
[----:B------:R-:W-:Y:S01]  /*1edf0*/  HMMA.16816.F32.BF16 R124, R8, R74, RZ ;  /* 0x0000004a087c723c */ /* 0x000fe200000418ff */
[----:B------:R-:W-:Y:S01]  /*1ee00*/  IMAD.MOV.U32 R247, RZ, RZ, R195 ;  /* 0x000000fffff77224 */ /* 0x000fe200078e00c3 */
[----:B------:R-:W-:Y:S01]  /*1ee10*/  MOV R151, R85 ;  /* 0x0000005500977202 */ /* 0x000fe20000000f00 */
[----:B------:R-:W-:-:S02]  /*1ee20*/  IMAD.MOV.U32 R246, RZ, RZ, R137 ;  /* 0x000000fffff67224 */ /* 0x000fc400078e0089 */
[----:B------:R-:W-:Y:S01]  /*1ee30*/  IMAD.MOV.U32 R150, RZ, RZ, R87 ;  /* 0x000000ffff967224 */ /* 0x000fe200078e0057 */
[C---:B------:R-:W-:Y:S01]  /*1ee40*/  HMMA.16816.F32.BF16 R176, R8.reuse, R76, RZ ;  /* 0x0000004c08b0723c */ /* 0x040fe200000418ff */
[----:B------:R-:W-:Y:S01]  /*1ee50*/  IMAD.MOV.U32 R152, RZ, RZ, R86 ;  /* 0x000000ffff987224 */ /* 0x000fe200078e0056 */
[----:B------:R-:W-:Y:S01]  /*1ee60*/  MOV R149, R133 ;  /* 0x0000008500957202 */ /* 0x000fe20000000f00 */
[----:B------:R-:W0:Y:S03]  /*1ee70*/  LDGDEPBAR ;  /* 0x00000000000079af */ /* 0x000e260000000000 */
[C---:B------:R-:W-:Y:S06]  /*1ee80*/  HMMA.16816.F32.BF16 R172, R8.reuse, R78, RZ ;  /* 0x0000004e08ac723c */ /* 0x040fec00000418ff */
[C---:B------:R-:W-:Y:S06]  /*1ee90*/  HMMA.16816.F32.BF16 R120, R8.reuse, R68, RZ ;  /* 0x000000440878723c */ /* 0x040fec00000418ff */
[C---:B------:R-:W-:Y:S06]  /*1eea0*/  HMMA.16816.F32.BF16 R112, R8.reuse, R70, RZ ;  /* 0x000000460870723c */ /* 0x040fec00000418ff */
[C---:B------:R-:W-:Y:S06]  /*1eeb0*/  HMMA.16816.F32.BF16 R104, R8.reuse, R64, RZ ;  /* 0x000000400868723c */ /* 0x040fec00000418ff */
[C---:B------:R-:W-:Y:S06]  /*1eec0*/  HMMA.16816.F32.BF16 R88, R8.reuse, R66, RZ ;  /* 0x000000420858723c */ /* 0x040fec00000418ff */
[C---:B-1----:R-:W-:Y:S06]  /*1eed0*/  HMMA.16816.F32.BF16 R212, R8.reuse, R48, RZ ;  /* 0x0000003008d4723c */ /* 0x042fec00000418ff */
[C---:B------:R-:W-:Y:S06]  /*1eee0*/  HMMA.16816.F32.BF16 R204, R8.reuse, R50, RZ ;  /* 0x0000003208cc723c */ /* 0x040fec00000418ff */
[C---:B--2---:R-:W-:Y:S06]  /*1eef0*/  HMMA.16816.F32.BF16 R228, R8.reuse, R28, RZ ;  /* 0x0000001c08e4723c */ /* 0x044fec00000418ff */
[C---:B------:R-:W-:Y:S01]  /*1ef00*/  HMMA.16816.F32.BF16 R216, R8.reuse, R30, RZ ;  /* 0x0000001e08d8723c */ /* 0x040fe200000418ff */
[----:B------:R-:W-:Y:S05]  /*1ef10*/  LDSM.16.M88.4 R28, [R84+0x2800] ;  /* 0x00280000541c783b */ /* 0x000fea0000000200 */
[C---:B---3--:R-:W-:Y:S06]  /*1ef20*/  HMMA.16816.F32.BF16 R96, R8.reuse, R16, RZ ;  /* 0x000000100860723c */ /* 0x048fec00000418ff */
[C---:B------:R-:W-:Y:S01]  /*1ef30*/  HMMA.16816.F32.BF16 R72, R8.reuse, R18, RZ ;  /* 0x000000120848723c */ /* 0x040fe200000418ff */
[----:B------:R1:W2:Y:S05]  /*1ef40*/  LDSM.16.M88.4 R16, [R244] ;  /* 0x00000000f410783b */ /* 0x0002aa0000000200 */
        /* <DEDUP_REMOVED lines=8> */
[C---:B------:R-:W-:Y:S01]  /*1efd0*/  HMMA.16816.F32.BF16 R196, R8.reuse, R14, RZ ;  /* 0x0000000e08c4723c */ /* 0x040fe200000418ff */
[----:B------:R-:W3:Y:S05]  /*1efe0*/  LDSM.16.M88.4 R12, [R84+0x3800] ;  /* 0x00380000540c783b */ /* 0x000eea0000000200 */
[C---:B------:R-:W-:Y:S06]  /*1eff0*/  HMMA.16816.F32.BF16 R92, R8.reuse, R80, RZ ;  /* 0x00000050085c723c */ /* 0x040fec00000418ff */
[C---:B------:R-:W-:Y:S06]  /*1f000*/  HMMA.16816.F32.BF16 R60, R8.reuse, R62, RZ ;  /* 0x0000003e083c723c */ /* 0x040fec00000418ff */
[C---:B------:R-:W-:Y:S06]  /*1f010*/  HMMA.16816.F32.BF16 R56, R8.reuse, R40, RZ ;  /* 0x000000280838723c */ /* 0x040fec00000418ff */
[C---:B------:R-:W-:Y:S06]  /*1f020*/  HMMA.16816.F32.BF16 R44, R8.reuse, R42, RZ ;  /* 0x0000002a082c723c */ /* 0x040fec00000418ff */
[C---:B------:R-:W-:Y:S06]  /*1f030*/  HMMA.16816.F32.BF16 R220, R8.reuse, R34, RZ ;  /* 0x0000002208dc723c */ /* 0x040fec00000418ff */
[C---:B------:R-:W-:Y:S06]  /*1f040*/  HMMA.16816.F32.BF16 R208, R8.reuse, R20, RZ ;  /* 0x0000001408d0723c */ /* 0x040fec00000418ff */
[----:B------:R-:W-:Y:S01]  /*1f050*/  HMMA.16816.F32.BF16 R200, R8, R22, RZ ;  /* 0x0000001608c8723c */ /* 0x000fe200000418ff */
[----:B------:R-:W3:Y:S01]  /*1f060*/  LDSM.16.M88.4 R20, [R84+0x3000] ;  /* 0x003000005414783b */ /* 0x000ee20000000200 */
[----:B-1----:R-:W-:-:S03]  /*1f070*/  MOV R244, R243 ;  /* 0x000000f300f47202 */ /* 0x002fc60000000f00 */
[----:B------:R-:W-:Y:S01]  /*1f080*/  LDSM.16.M88.4 R40, [R84+0x4800] ;  /* 0x004800005428783b */ /* 0x000fe20000000200 */
[C---:B------:R-:W-:Y:S03]  /*1f090*/  HMMA.16816.F32.BF16 R52, R8.reuse, R32, RZ ;  /* 0x000000200834723c */ /* 0x040fe600000418ff */
[----:B------:R-:W-:Y:S03]  /*1f0a0*/  LDSM.16.M88.4 R32, [R84+0x2000] ;  /* 0x002000005420783b */ /* 0x000fe60000000200 */
        /* <DEDUP_REMOVED lines=17> */
[----:B------:R-:W-:-:S04]  /*1f1c0*/  MOV R195, R136 ;  /* 0x0000008800c37202 */ /* 0x000fc80000000f00 */
[C---:B--2---:R-:W-:Y:S06]  /*1f1d0*/  HMMA.16816.F32.BF16 R232, R16.reuse, R28, R232 ;  /* 0x0000001c10e8723c */ /* 0x044fec00000418e8 */
[C---:B------:R-:W-:Y:S01]  /*1f1e0*/  HMMA.16816.F32.BF16 R224, R16.reuse, R30, R224 ;  /* 0x0000001e10e0723c */ /* 0x040fe200000418e0 */
[----:B------:R-:W-:Y:S01]  /*1f1f0*/  IMAD.MOV.U32 R137, RZ, RZ, R60 ;  /* 0x000000ffff897224 */ /* 0x000fe200078e003c */
[----:B------:R-:W-:Y:S01]  /*1f200*/  MOV R71, R62 ;  /* 0x0000003e00477202 */ /* 0x000fe20000000f00 */
[----:B------:R-:W-:Y:S02]  /*1f210*/  IMAD.MOV.U32 R136, RZ, RZ, R61 ;  /* 0x000000ffff887224 */ /* 0x000fe400078e003d */
[----:B------:R-:W-:Y:S01]  /*1f220*/  IMAD.MOV.U32 R70, RZ, RZ, R63 ;  /* 0x000000ffff467224 */ /* 0x000fe200078e003f */
[C---:B---3--:R-:W-:Y:S06]  /*1f230*/  HMMA.16816.F32.BF16 R100, R16.reuse, R12, R100 ;  /* 0x0000000c1064723c */ /* 0x048fec0000041864 */
[C---:B------:R-:W-:Y:S06]  /*1f240*/  HMMA.16816.F32.BF16 R28, R16.reuse, R14, R76 ;  /* 0x0000000e101c723c */ /* 0x040fec000004184c */
[C---:B------:R-:W-:Y:S06]  /*1f250*/  HMMA.16816.F32.BF16 R60, R16.reuse, R20, R212 ;  /* 0x00000014103c723c */ /* 0x040fec00000418d4 */
[C---:B-1----:R-:W-:Y:S06]  /*1f260*/  HMMA.16816.F32.BF16 R12, R16.reuse, R8, R56 ;  /* 0x00000008100c723c */ /* 0x042fec0000041838 */
[C---:B------:R-:W-:Y:S06]  /*1f270*/  HMMA.16816.F32.BF16 R8, R16.reuse, R10, R44 ;  /* 0x0000000a1008723c */ /* 0x040fec000004182c */
[C---:B------:R-:W-:Y:S06]  /*1f280*/  HMMA.16816.F32.BF16 R236, R16.reuse, R42, R236 ;  /* 0x0000002a10ec723c */ /* 0x040fec00000418ec */
[----:B------:R-:W-:Y:S01]  /*1f290*/  HMMA.16816.F32.BF16 R212, R16, R22, R204 ;  /* 0x0000001610d4723c */ /* 0x000fe200000418cc */
[----:B------:R-:W-:Y:S01]  /*1f2a0*/  IMAD.MOV.U32 R42, RZ, RZ, R60 ;  /* 0x000000ffff2a7224 */ /* 0x000fe200078e003c */
[----:B------:R-:W-:Y:S01]  /*1f2b0*/  MOV R86, R62 ;  /* 0x0000003e00567202 */ /* 0x000fe20000000f00 */
[----:B------:R-:W-:Y:S01]  /*1f2c0*/  IMAD.MOV.U32 R85, RZ, RZ, R61 ;  /* 0x000000ffff557224 */ /* 0x000fe200078e003d */
[----:B------:R-:W1:Y:S01]  /*1f2d0*/  LDSM.16.M88.4 R20, [R84+0x7800] ;  /* 0x007800005414783b */ /* 0x000e620000000200 */
[----:B------:R-:W-:Y:S01]  /*1f2e0*/  IMAD.MOV.U32 R87, RZ, RZ, R63 ;  /* 0x000000ffff577224 */ /* 0x000fe200078e003f */
[----:B------:R-:W-:Y:S01]  /*1f2f0*/  MOV R59, R14 ;  /* 0x0000000e003b7202 */ /* 0x000fe20000000f00 */
[----:B------:R-:W-:Y:S01]  /*1f300*/  IMAD.MOV.U32 R58, RZ, RZ, R15 ;  /* 0x000000ffff3a7224 */ /* 0x000fe200078e000f */
[----:B------:R-:W-:Y:S01]  /*1f310*/  MOV R56, R13 ;  /* 0x0000000d00387202 */ /* 0x000fe20000000f00 */
[----:B------:R-:W-:-:S02]  /*1f320*/  IMAD.MOV.U32 R57, RZ, RZ, R12 ;  /* 0x000000ffff397224 */ /* 0x000fc400078e000c */
[----:B------:R-:W2:Y:S01]  /*1f330*/  LDSM.16.M88.4 R12, [R84+0x8000] ;  /* 0x00800000540c783b */ /* 0x000ea20000000200 */
[----:B------:R-:W-:Y:S01]  /*1f340*/  IMAD.MOV.U32 R63, RZ, RZ, R9 ;  /* 0x000000ffff3f7224 */ /* 0x000fe200078e0009 */
[----:B------:R-:W-:Y:S01]  /*1f350*/  MOV R61, R11 ;  /* 0x0000000b003d7202 */ /* 0x000fe20000000f00 */
[----:B------:R-:W-:Y:S02]  /*1f360*/  IMAD.MOV.U32 R62, RZ, RZ, R10 ;  /* 0x000000ffff3e7224 */ /* 0x000fe400078e000a */
[----:B------:R-:W-:Y:S02]  /*1f370*/  IMAD.MOV.U32 R60, RZ, RZ, R8 ;  /* 0x000000ffff3c7224 */ /* 0x000fe400078e0008 */
[----:B----4-:R-:W-:Y:S01]  /*1f380*/  HMMA.16816.F32.BF16 R8, R16, R32, R52 ;  /* 0x000000201008723c */ /* 0x010fe20000041834 */
[----:B------:R-:W-:Y:S01]  /*1f390*/  IMAD.MOV.U32 R156, RZ, RZ, R248 ;  /* 0x000000ffff9c7224 */ /* 0x000fe200078e00f8 */
[----:B------:R-:W-:Y:S01]  /*1f3a0*/  MOV R155, R247 ;  /* 0x000000f7009b7202 */ /* 0x000fe20000000f00 */
[----:B------:R-:W-:-:S02]  /*1f3b0*/  IMAD.MOV.U32 R154, RZ, RZ, R246 ;  /* 0x000000ffff9a7224 */ /* 0x000fc400078e00f6 */
[----:B------:R-:W-:Y:S01]  /*1f3c0*/  IMAD.MOV.U32 R147, RZ, RZ, R156 ;  /* 0x000000ffff937224 */ /* 0x000fe200078e009c */
[----:B------:R-:W-:Y:S01]  /*1f3d0*/  MOV R146, R155 ;  /* 0x0000009b00927202 */ /* 0x000fe20000000f00 */
[----:B------:R-:W-:Y:S02]  /*1f3e0*/  IMAD.MOV.U32 R145, RZ, RZ, R154 ;  /* 0x000000ffff917224 */ /* 0x000fe400078e009a */
[----:B------:R-:W-:-:S15]  /*1f3f0*/  IMAD.MOV.U32 R148, RZ, RZ, R157 ;  /* 0x000000ffff947224 */ /* 0x000fde00078e009d */
[----:B------:R-:W-:Y:S01]  /*1f400*/  IMAD.MOV.U32 R157, RZ, RZ, R8 ;  /* 0x000000ffff9d7224 */ /* 0x000fe200078e0008 */
[----:B------:R-:W-:Y:S01]  /*1f410*/  MOV R156, R9 ;  /* 0x00000009009c7202 */ /* 0x000fe20000000f00 */
[----:B------:R-:W-:Y:S02]  /*1f420*/  IMAD.MOV.U32 R155, RZ, RZ, R10 ;  /* 0x000000ffff9b7224 */ /* 0x000fe400078e000a */
[----:B------:R-:W-:Y:S02]  /*1f430*/  IMAD.MOV.U32 R154, RZ, RZ, R11 ;  /* 0x000000ffff9a7224 */ /* 0x000fe400078e000b */
[----:B------:R-:W3:Y:S01]  /*1f440*/  LDSM.16.M88.4 R8, [R84+0x8800] ;  /* 0x008800005408783b */ /* 0x000ee20000000200 */
[C---:B-1----:R-:W-:Y:S06]  /*1f450*/  HMMA.16816.F32.BF16 R228, R16.reuse, R20, R228 ;  /* 0x0000001410e4723c */ /* 0x042fec00000418e4 */
[C---:B------:R-:W-:Y:S06]  /*1f460*/  HMMA.16816.F32.BF16 R44, R16.reuse, R22, R216 ;  /* 0x00000016102c723c */ /* 0x040fec00000418d8 */
[C---:B--2---:R-:W-:Y:S06]  /*1f470*/  HMMA.16816.F32.BF16 R20, R16.reuse, R12, R208 ;  /* 0x0000000c1014723c */ /* 0x044fec00000418d0 */
[----:B------:R-:W-:Y:S01]  /*1f480*/  HMMA.16816.F32.BF16 R12, R16, R14, R200 ;  /* 0x0000000e100c723c */ /* 0x000fe200000418c8 */
[----:B------:R-:W-:Y:S01]  /*1f490*/  IMAD.MOV.U32 R206, RZ, RZ, R28 ;  /* 0x000000ffffce7224 */ /* 0x000fe200078e001c */
[----:B------:R-:W-:Y:S01]  /*1f4a0*/  MOV R205, R29 ;  /* 0x0000001d00cd7202 */ /* 0x000fe20000000f00 */
[----:B------:R-:W-:-:S02]  /*1f4b0*/  IMAD.MOV.U32 R204, RZ, RZ, R30 ;  /* 0x000000ffffcc7224 */ /* 0x000fc400078e001e */
[----:B------:R-:W-:Y:S02]  /*1f4c0*/  IMAD.MOV.U32 R27, RZ, RZ, R31 ;  /* 0x000000ffff1b7224 */ /* 0x000fe400078e001f */
[----:B------:R-:W1:Y:S01]  /*1f4d0*/  LDSM.16.M88.4 R28, [R84+0x9000] ;  /* 0x00900000541c783b */ /* 0x000e620000000200 */
[----:B------:R-:W-:Y:S01]  /*1f4e0*/  IMAD.MOV.U32 R249, RZ, RZ, R148 ;  /* 0x000000fffff97224 */ /* 0x000fe200078e0094 */
[----:B------:R-:W-:Y:S01]  /*1f4f0*/  MOV R4, R149 ;  /* 0x0000009500047202 */ /* 0x000fe20000000f00 */
[----:B------:R-:W-:Y:S02]  /*1f500*/  IMAD.MOV.U32 R251, RZ, RZ, R150 ;  /* 0x000000fffffb7224 */ /* 0x000fe400078e0096 */
[----:B------:R-:W-:-:S12]  /*1f510*/  IMAD.MOV.U32 R119, RZ, RZ, R151 ;  /* 0x000000ffff777224 */ /* 0x000fd800078e0097 */
[----:B------:R-:W-:Y:S01]  /*1f520*/  MOV R151, R13 ;  /* 0x0000000d00977202 */ /* 0x000fe20000000f00 */
[----:B------:R-:W-:Y:S01]  /*1f530*/  IMAD.MOV.U32 R150, RZ, RZ, R14 ;  /* 0x000000ffff967224 */ /* 0x000fe200078e000e */
[----:B------:R-:W-:Y:S01]  /*1f540*/  MOV R148, R12 ;  /* 0x0000000c00947202 */ /* 0x000fe20000000f00 */
[----:B------:R-:W-:Y:S02]  /*1f550*/  IMAD.MOV.U32 R149, RZ, RZ, R15 ;  /* 0x000000ffff957224 */ /* 0x000fe400078e000f */
[C---:B---3--:R-:W-:Y:S06]  /*1f560*/  HMMA.16816.F32.BF16 R12, R16.reuse, R8, R96 ;  /* 0x00000008100c723c */ /* 0x048fec0000041860 */
[----:B------:R-:W-:Y:S01]  /*1f570*/  HMMA.16816.F32.BF16 R8, R16, R10, R72 ;  /* 0x0000000a1008723c */ /* 0x000fe20000041848 */
[----:B------:R-:W-:-:S05]  /*1f580*/  IMAD.MOV.U32 R153, RZ, RZ, R245 ;  /* 0x000000ffff997224 */ /* 0x000fca00078e00f5 */
[----:B------:R-:W-:Y:S01]  /*1f590*/  HMMA.16816.F32.BF16 R32, R16, R34, R220 ;  /* 0x000000221020723c */ /* 0x000fe200000418dc */
[----:B------:R-:W-:Y:S01]  /*1f5a0*/  IMAD.MOV.U32 R143, RZ, RZ, R145 ;  /* 0x000000ffff8f7224 */ /* 0x000fe200078e0091 */
[----:B------:R-:W-:Y:S01]  /*1f5b0*/  MOV R142, R146 ;  /* 0x00000092008e7202 */ /* 0x000fe20000000f00 */
[----:B------:R-:W-:Y:S02]  /*1f5c0*/  IMAD.MOV.U32 R144, RZ, RZ, R153 ;  /* 0x000000ffff907224 */ /* 0x000fe400078e0099 */
[----:B------:R-:W-:Y:S01]  /*1f5d0*/  IMAD.MOV.U32 R43, RZ, RZ, R249 ;  /* 0x000000ffff2b7224 */ /* 0x000fe200078e00f9 */
[----:B------:R-:W-:Y:S01]  /*1f5e0*/  MOV R78, R143 ;  /* 0x0000008f004e7202 */ /* 0x000fe20000000f00 */
[----:B------:R-:W-:Y:S02]  /*1f5f0*/  IMAD.MOV.U32 R79, RZ, RZ, R142 ;  /* 0x000000ffff4f7224 */ /* 0x000fe400078e008e */
[----:B------:R-:W-:-:S09]  /*1f600*/  IMAD.MOV.U32 R249, RZ, RZ, R144 ;  /* 0x000000fffff97224 */ /* 0x000fd200078e0090 */
[----:B------:R-:W-:Y:S01]  /*1f610*/  IMAD.MOV.U32 R144, RZ, RZ, R10 ;  /* 0x000000ffff907224 */ /* 0x000fe200078e000a */
[----:B------:R-:W-:Y:S01]  /*1f620*/  MOV R143, R11 ;  /* 0x0000000b008f7202 */ /* 0x000fe20000000f00 */
[----:B------:R-:W-:Y:S02]  /*1f630*/  IMAD.MOV.U32 R26, RZ, RZ, R9 ;  /* 0x000000ffff1a7224 */ /* 0x000fe400078e0009 */
[----:B------:R-:W-:Y:S02]  /*1f640*/  IMAD.MOV.U32 R142, RZ, RZ, R8 ;  /* 0x000000ffff8e7224 */ /* 0x000fe400078e0008 */
[----:B-1----:R-:W-:Y:S01]  /*1f650*/  HMMA.16816.F32.BF16 R8, R16, R28, R48 ;  /* 0x0000001c1008723c */ /* 0x002fe20000041830 */
[----:B------:R-:W-:Y:S01]  /*1f660*/  MOV R133, R116 ;  /* 0x0000007400857202 */ /* 0x000fe20000000f00 */
[----:B------:R-:W-:Y:S01]  /*1f670*/  IMAD.MOV.U32 R52, RZ, RZ, R33 ;  /* 0x000000ffff347224 */ /* 0x000fe200078e0021 */
[----:B------:R-:W-:Y:S01]  /*1f680*/  MOV R38, R32 ;  /* 0x0000002000267202 */ /* 0x000fe20000000f00 */
[----:B------:R-:W-:-:S02]  /*1f690*/  IMAD.MOV.U32 R116, RZ, RZ, R34 ;  /* 0x000000ffff747224 */ /* 0x000fc400078e0022 */
[----:B------:R-:W-:Y:S02]  /*1f6a0*/  IMAD.MOV.U32 R153, RZ, RZ, R35 ;  /* 0x000000ffff997224 */ /* 0x000fe400078e0023 */
[----:B------:R1:W2:Y:S01]  /*1f6b0*/  LDSM.16.M88.4 R32, [R84+0x9800] ;  /* 0x009800005420783b */ /* 0x0002a20000000200 */
[----:B------:R-:W-:Y:S01]  /*1f6c0*/  IMAD.MOV.U32 R141, RZ, RZ, R147 ;  /* 0x000000ffff8d7224 */ /* 0x000fe200078e0093 */
[----:B------:R-:W-:Y:S02]  /*1f6d0*/  MOV R140, R152 ;  /* 0x00000098008c7202 */ /* 0x000fe40000000f00 */
[----:B------:R-:W-:Y:S01]  /*1f6e0*/  MOV R248, R244 ;  /* 0x000000f400f87202 */ /* 0x000fe20000000f00 */
[----:B------:R-:W-:Y:S01]  /*1f6f0*/  IMAD.MOV.U32 R69, RZ, RZ, R119 ;  /* 0x000000ffff457224 */ /* 0x000fe200078e0077 */
[----:B------:R-:W-:Y:S01]  /*1f700*/  HMMA.16816.F32.BF16 R244, R16, R40, R64 ;  /* 0x0000002810f4723c */ /* 0x000fe20000041840 */
[----:B------:R-:W-:-:S06]  /*1f710*/  MOV R68, R140 ;  /* 0x0000008c00447202 */ /* 0x000fcc0000000f00 */
[----:B------:R-:W-:Y:S01]  /*1f720*/  MOV R40, R4 ;  /* 0x0000000400287202 */ /* 0x000fe20000000f00 */
[----:B------:R-:W-:Y:S02]  /*1f730*/  IMAD.MOV.U32 R67, RZ, RZ, R141 ;  /* 0x000000ffff437224 */ /* 0x000fe400078e008d */
[----:B------:R-:W-:Y:S01]  /*1f740*/  MOV R141, R9 ;  /* 0x00000009008d7202 */ /* 0x000fe20000000f00 */
[----:B------:R-:W-:Y:S01]  /*1f750*/  IMAD.MOV.U32 R140, RZ, RZ, R10 ;  /* 0x000000ffff8c7224 */ /* 0x000fe200078e000a */
[----:B------:R-:W-:Y:S01]  /*1f760*/  MOV R4, R8 ;  /* 0x0000000800047202 */ /* 0x000fe20000000f00 */
[----:B------:R-:W-:Y:S02]  /*1f770*/  IMAD.MOV.U32 R119, RZ, RZ, R11 ;  /* 0x000000ffff777224 */ /* 0x000fe400078e000b */
[----:B------:R-:W-:Y:S01]  /*1f780*/  HMMA.16816.F32.BF16 R8, R16, R30, R196 ;  /* 0x0000001e1008723c */ /* 0x000fe200000418c4 */
[----:B------:R-:W-:Y:S01]  /*1f790*/  IMAD.MOV.U32 R147, RZ, RZ, R14 ;  /* 0x000000ffff937224 */ /* 0x000fe200078e000e */
[----:B------:R-:W-:Y:S01]  /*1f7a0*/  MOV R3, R13 ;  /* 0x0000000d00037202 */ /* 0x000fe20000000f00 */
[----:B------:R-:W-:-:S02]  /*1f7b0*/  IMAD.MOV.U32 R146, RZ, RZ, R15 ;  /* 0x000000ffff927224 */ /* 0x000fc400078e000f */
[----:B------:R-:W-:Y:S02]  /*1f7c0*/  IMAD.MOV.U32 R145, RZ, RZ, R12 ;  /* 0x000000ffff917224 */ /* 0x000fe400078e000c */
[----:B------:R-:W-:Y:S01]  /*1f7d0*/  IMAD.MOV.U32 R41, RZ, RZ, R251 ;  /* 0x000000ffff297224 */ /* 0x000fe200078e00fb */
[----:B------:R3:W-:Y:S01]  /*1f7e0*/  LDSM.16.M88.4 R12, [R2] ;  /* 0x00000000020c783b */ /* 0x0007e20000000200 */
[----:B------:R-:W-:Y:S02]  /*1f7f0*/  IMAD.MOV.U32 R218, RZ, RZ, R249 ;  /* 0x000000ffffda7224 */ /* 0x000fe400078e00f9 */
[----:B-1----:R-:W-:Y:S02]  /*1f800*/  IMAD.MOV.U32 R84, RZ, RZ, R248 ;  /* 0x000000ffff547224 */ /* 0x002fe400078e00f8 */
[----:B------:R-:W-:Y:S02]  /*1f810*/  IMAD.MOV.U32 R221, RZ, RZ, R195 ;  /* 0x000000ffffdd7224 */ /* 0x000fe400078e00c3 */
        /* <DEDUP_REMOVED lines=8> */
[----:B------:R-:W-:Y:S01]  /*1f8a0*/  MOV R39, R8 ;  /* 0x0000000800277202 */ /* 0x000fe20000000f00 */
[----:B------:R-:W-:Y:S01]  /*1f8b0*/  IMAD.MOV.U32 R196, RZ, RZ, R9 ;  /* 0x000000ffffc47224 */ /* 0x000fe200078e0009 */
[----:B------:R-:W1:Y:S01]  /*1f8c0*/  LDSM.16.M88.4 R44, [R180] ;  /* 0x00000000b42c783b */ /* 0x000e620000000200 */
[----:B------:R-:W-:Y:S02]  /*1f8d0*/  IMAD.MOV.U32 R251, RZ, RZ, R11 ;  /* 0x000000fffffb7224 */ /* 0x000fe400078e000b */
[----:B------:R-:W-:Y:S01]  /*1f8e0*/  IMAD.MOV.U32 R55, RZ, RZ, R78 ;  /* 0x000000ffff377224 */ /* 0x000fe200078e004e */
[----:B------:R-:W-:Y:S01]  /*1f8f0*/  MOV R220, R42 ;  /* 0x0000002a00dc7202 */ /* 0x000fe20000000f00 */
[----:B---3--:R-:W-:Y:S01]  /*1f900*/  IMAD.MOV.U32 R2, RZ, RZ, R10 ;  /* 0x000000ffff027224 */ /* 0x008fe200078e000a */
[----:B------:R-:W-:Y:S01]  /*1f910*/  LDSM.16.M88.4 R28, [R40] ;  /* 0x00000000281c783b */ /* 0x000fe20000000200 */
[----:B--2---:R-:W-:Y:S01]  /*1f920*/  HMMA.16816.F32.BF16 R8, R16, R32, R92 ;  /* 0x000000201008723c */ /* 0x004fe2000004185c */
[----:B------:R-:W-:-:S15]  /*1f930*/  MOV R78, R70 ;  /* 0x00000046004e7202 */ /* 0x000fde0000000f00 */
[----:B------:R-:W-:-:S08]  /*1f940*/  NOP ;  /* 0x0000000000007918 */ /* 0x000fd00000000000 */
[----:B------:R-:W-:Y:S01]  /*1f950*/  IMAD.MOV.U32 R249, RZ, RZ, R8 ;  /* 0x000000fffff97224 */ /* 0x000fe200078e0008 */
[----:B------:R-:W-:Y:S01]  /*1f960*/  MOV R195, R10 ;  /* 0x0000000a00c37202 */ /* 0x000fe20000000f00 */
[----:B------:R-:W-:Y:S02]  /*1f970*/  IMAD.MOV.U32 R248, RZ, RZ, R9 ;  /* 0x000000fffff87224 */ /* 0x000fe400078e0009 */
[----:B------:R-:W-:Y:S02]  /*1f980*/  IMAD.MOV.U32 R138, RZ, RZ, R11 ;  /* 0x000000ffff8a7224 */ /* 0x000fe400078e000b */
[----:B------:R-:W-:Y:S01]  /*1f990*/  HMMA.16816.F32.BF16 R8, R16, R34, R80 ;  /* 0x000000221008723c */ /* 0x000fe20000041850 */
[----:B------:R-:W2:Y:S01]  /*1f9a0*/  LDSM.16.M88.4 R32, [R43] ;  /* 0x000000002b20783b */ /* 0x000ea20000000200 */
[----:B------:R-:W-:Y:S01]  /*1f9b0*/  IMAD.MOV.U32 R207, RZ, RZ, R20 ;  /* 0x000000ffffcf7224 */ /* 0x000fe200078e0014 */
[----:B------:R-:W-:Y:S01]  /*1f9c0*/  MOV R70, R118 ;  /* 0x0000007600467202 */ /* 0x000fe20000000f00 */
[----:B------:R-:W-:-:S02]  /*1f9d0*/  IMAD.MOV.U32 R37, RZ, RZ, R22 ;  /* 0x000000ffff257224 */ /* 0x000fc400078e0016 */
[----:B------:R-:W-:Y:S02]  /*1f9e0*/  IMAD.MOV.U32 R6, RZ, RZ, R23 ;  /* 0x000000ffff067224 */ /* 0x000fe400078e0017 */
[----:B------:R-:W-:Y:S01]  /*1f9f0*/  IMAD.MOV.U32 R76, RZ, RZ, R136 ;  /* 0x000000ffff4c7224 */ /* 0x000fe200078e0088 */
[----:B------:R-:W3:Y:S01]  /*1fa00*/  LDSM.16.M88.4 R20, [R41] ;  /* 0x000000002914783b */ /* 0x000ee20000000200 */
[----:B------:R-:W-:-:S03]  /*1fa10*/  IMAD.MOV.U32 R71, RZ, RZ, R133 ;  /* 0x000000ffff477224 */ /* 0x000fc600078e0085 */
[----:B------:R-:W-:Y:S11]  /*1fa20*/  LDSM.16.M88.4 R40, [R185] ;  /* 0x00000000b928783b */ /* 0x000ff60000000200 */
[----:B------:R-:W-:Y:S01]  /*1fa30*/  IMAD.MOV.U32 R137, RZ, RZ, R8 ;  /* 0x000000ffff897224 */ /* 0x000fe200078e0008 */
[----:B------:R-:W-:Y:S01]  /*1fa40*/  MOV R133, R10 ;  /* 0x0000000a00857202 */ /* 0x000fe20000000f00 */
[----:B------:R-:W-:-:S02]  /*1fa50*/  IMAD.MOV.U32 R136, RZ, RZ, R9 ;  /* 0x000000ffff887224 */ /* 0x000fc400078e0009 */
[----:B------:R-:W-:Y:S02]  /*1fa60*/  IMAD.MOV.U32 R118, RZ, RZ, R11 ;  /* 0x000000ffff767224 */ /* 0x000fe400078e000b */
[----:B------:R-:W4:Y:S01]  /*1fa70*/  LDSM.16.M88.4 R8, [R188] ;  /* 0x00000000bc08783b */ /* 0x000f220000000200 */
[C---:B-1----:R-:W-:Y:S01]  /*1fa80*/  HMMA.16816.F32.BF16 R16, R12.reuse, R44, R176 ;  /* 0x0000002c0c10723c */ /* 0x042fe200000418b0 */
[----:B------:R-:W-:Y:S02]  /*1fa90*/  MOV R219, R52 ;  /* 0x0000003400db7202 */ /* 0x000fe40000000f00 */
[----:B------:R-:W1:Y:S01]  /*1faa0*/  LDSM.16.M88.4 R52, [R55] ;  /* 0x000000003734783b */ /* 0x000e620000000200 */
[----:B------:R-:W-:Y:S02]  /*1fab0*/  IMAD.MOV.U32 R210, RZ, RZ, R218 ;  /* 0x000000ffffd27224 */ /* 0x000fe400078e00da */
[----:B------:R-:W-:Y:S01]  /*1fac0*/  HMMA.16816.F32.BF16 R44, R12, R46, R172 ;  /* 0x0000002e0c2c723c */ /* 0x000fe200000418ac */
[----:B------:R-:W-:Y:S01]  /*1fad0*/  MOV R216, R59 ;  /* 0x0000003b00d87202 */ /* 0x000fe20000000f00 */
[----:B------:R-:W-:Y:S01]  /*1fae0*/  IMAD.MOV.U32 R217, RZ, RZ, R58 ;  /* 0x000000ffffd97224 */ /* 0x000fe200078e003a */
[----:B------:R-:W-:Y:S01]  /*1faf0*/  MOV R211, R56 ;  /* 0x0000003800d37202 */ /* 0x000fe20000000f00 */
[----:B------:R-:W-:-:S02]  /*1fb00*/  IMAD.MOV.U32 R218, RZ, RZ, R57 ;  /* 0x000000ffffda7224 */ /* 0x000fc400078e0039 */
[----:B--2---:R-:W-:Y:S01]  /*1fb10*/  HMMA.16816.F32.BF16 R48, R12, R32, R128 ;  /* 0x000000200c30723c */ /* 0x004fe20000041880 */
[----:B------:R-:W-:Y:S01]  /*1fb20*/  IMAD.MOV.U32 R93, RZ, RZ, R76 ;  /* 0x000000ffff5d7224 */ /* 0x000fe200078e004c */
[----:B------:R-:W-:-:S04]  /*1fb30*/  MOV R94, R77 ;  /* 0x0000004d005e7202 */ /* 0x000fc80000000f00 */
[C---:B------:R-:W-:Y:S01]  /*1fb40*/  HMMA.16816.F32.BF16 R56, R12.reuse, R34, R124 ;  /* 0x000000220c38723c */ /* 0x040fe2000004187c */
[----:B------:R-:W2:Y:S01]  /*1fb50*/  LDSM.16.M88.4 R32, [R185+0x800] ;  /* 0x00080000b920783b */ /* 0x000ea20000000200 */
[----:B------:R-:W-:Y:S02]  /*1fb60*/  IMAD.MOV.U32 R95, RZ, RZ, R78 ;  /* 0x000000ffff5f7224 */ /* 0x000fe400078e004e */
[----:B------:R-:W-:Y:S02]  /*1fb70*/  IMAD.MOV.U32 R200, RZ, RZ, R79 ;  /* 0x000000ffffc87224 */ /* 0x000fe400078e004f */
[----:B---3--:R-:W-:Y:S01]  /*1fb80*/  HMMA.16816.F32.BF16 R76, R12, R22, R88 ;  /* 0x000000160c4c723c */ /* 0x008fe20000041858 */
        /* <DEDUP_REMOVED lines=10> */
[----:B----4-:R-:W-:Y:S01]  /*1fc30*/  HMMA.16816.F32.BF16 R88, R8, R40, R16 ;  /* 0x000000280858723c */ /* 0x010fe20000041810 */
[----:B------:R-:W-:-:S02]  /*1fc40*/  IMAD.MOV.U32 R221, RZ, RZ, R63 ;  /* 0x000000ffffdd7224 */ /* 0x000fc400078e003f */
[----:B------:R-:W-:Y:S02]  /*1fc50*/  IMAD.MOV.U32 R223, RZ, RZ, R61 ;  /* 0x000000ffffdf7224 */ /* 0x000fe400078e003d */
[----:B------:R-:W-:Y:S01]  /*1fc60*/  IMAD.MOV.U32 R220, RZ, RZ, R60 ;  /* 0x000000ffffdc7224 */ /* 0x000fe200078e003c */
[C---:B------:R-:W-:Y:S06]  /*1fc70*/  HMMA.16816.F32.BF16 R64, R12.reuse, R30, R112 ;  /* 0x0000001e0c40723c */ /* 0x040fec0000041870 */
[----:B------:R-:W-:Y:S01]  /*1fc80*/  HMMA.16816.F32.BF16 R60, R12, R28, R120 ;  /* 0x0000001c0c3c723c */ /* 0x000fe20000041878 */
[----:B------:R1:W3:Y:S05]  /*1fc90*/  LDSM.16.M88.4 R28, [R75] ;  /* 0x000000004b1c783b */ /* 0x0002ea0000000200 */
[----:B------:R-:W-:Y:S01]  /*1fca0*/  HMMA.16816.F32.BF16 R16, R8, R42, R44 ;  /* 0x0000002a0810723c */ /* 0x000fe2000004182c */
[----:B------:R-:W-:Y:S01]  /*1fcb0*/  IMAD.MOV.U32 R99, RZ, RZ, R68 ;  /* 0x000000ffff637224 */ /* 0x000fe200078e0044 */
[----:B------:R-:W-:Y:S01]  /*1fcc0*/  MOV R203, R70 ;  /* 0x0000004600cb7202 */ /* 0x000fe20000000f00 */
[----:B------:R-:W-:-:S02]  /*1fcd0*/  IMAD.MOV.U32 R97, RZ, RZ, R69 ;  /* 0x000000ffff617224 */ /* 0x000fc400078e0045 */
[----:B------:R-:W-:Y:S02]  /*1fce0*/  IMAD.MOV.U32 R208, RZ, RZ, R71 ;  /* 0x000000ffffd07224 */ /* 0x000fe400078e0047 */
[C---:B------:R-:W-:Y:S01]  /*1fcf0*/  HMMA.16816.F32.BF16 R68, R12.reuse, R20, R104 ;  /* 0x000000140c44723c */ /* 0x040fe20000041868 */
[----:B------:R-:W-:Y:S01]  /*1fd00*/  IMAD.MOV.U32 R176, RZ, RZ, R2 ;  /* 0x000000ffffb07224 */ /* 0x000fe200078e0002 */
[----:B------:R4:W4:Y:S01]  /*1fd10*/  LDSM.16.M88.4 R20, [R199] ;  /* 0x00000000c714783b */ /* 0x0009220000000200 */
[----:B------:R-:W-:Y:S01]  /*1fd20*/  FMUL.FTZ R2, R88, R0 ;  /* 0x0000000058027220 */ /* 0x000fe20000410000 */
[----:B------:R-:W-:Y:S01]  /*1fd30*/  MOV R177, R203 ;  /* 0x000000cb00b17202 */ /* 0x000fe20000000f00 */
[----:B------:R-:W-:Y:S01]  /*1fd40*/  IMAD.MOV.U32 R203, RZ, RZ, R116 ;  /* 0x000000ffffcb7224 */ /* 0x000fe200078e0074 */
[----:B-1----:R-:W-:Y:S01]  /*1fd50*/  HMMA.16816.F32.BF16 R72, R12, R52, R240 ;  /* 0x000000340c48723c */ /* 0x002fe200000418f0 */
[----:B------:R1:W-:Y:S01]  /*1fd60*/  MUFU.TANH R242, R2 ;  /* 0x0000000200f27308 */ /* 0x0003e20000002400 */
[----:B------:R-:W-:-:S02]  /*1fd70*/  IMAD.MOV.U32 R197, RZ, RZ, R201 ;  /* 0x000000ffffc57224 */ /* 0x000fc400078e00c9 */
[----:B------:R-:W-:Y:S02]  /*1fd80*/  IMAD.MOV.U32 R201, RZ, RZ, R38 ;  /* 0x000000ffffc97224 */ /* 0x000fe400078e0026 */
[----:B--2---:R-:W-:Y:S01]  /*1fd90*/  HMMA.16816.F32.BF16 R40, R8, R32, R48 ;  /* 0x000000200828723c */ /* 0x004fe20000041830 */
[----:B------:R-:W-:Y:S01]  /*1fda0*/  IMAD.MOV.U32 R174, RZ, RZ, R209 ;  /* 0x000000ffffae7224 */ /* 0x000fe200078e00d1 */
[----:B------:R-:W-:Y:S01]  /*1fdb0*/  MOV R175, R210 ;  /* 0x000000d200af7202 */ /* 0x000fe20000000f00 */
[----:B-1----:R-:W-:Y:S01]  /*1fdc0*/  FMUL.FTZ R2, R89, R0 ;  /* 0x0000000059027220 */ /* 0x002fe20000410000 */
[----:B------:R-:W-:Y:S01]  /*1fdd0*/  IMAD.MOV.U32 R178, RZ, RZ, R202 ;  /* 0x000000ffffb27224 */ /* 0x000fe200078e00ca */
[----:B------:R-:W1:Y:S02]  /*1fde0*/  LDSM.16.M88.4 R48, [R99] ;  /* 0x000000006330783b */ /* 0x000e640000000200 */
[----:B------:R2:W1:Y:S01]  /*1fdf0*/  MUFU.TANH R116, R2 ;  /* 0x0000000200747308 */ /* 0x0004620000002400 */
[----:B------:R-:W-:Y:S01]  /*1fe00*/  IMAD.MOV.U32 R173, RZ, RZ, R208 ;  /* 0x000000ffffad7224 */ /* 0x000fe200078e00d0 */
[----:B------:R-:W-:Y:S01]  /*1fe10*/  MOV R210, R216 ;  /* 0x000000d800d27202 */ /* 0x000fe20000000f00 */
[----:B------:R-:W-:Y:S01]  /*1fe20*/  IMAD.MOV.U32 R209, RZ, RZ, R211 ;  /* 0x000000ffffd17224 */ /* 0x000fe200078e00d3 */
[----:B------:R-:W-:Y:S01]  /*1fe30*/  MOV R202, R219 ;  /* 0x000000db00ca7202 */ /* 0x000fe20000000f00 */
[----:B------:R-:W-:Y:S01]  /*1fe40*/  IMAD.MOV.U32 R211, RZ, RZ, R217 ;  /* 0x000000ffffd37224 */ /* 0x000fe200078e00d9 */
[C---:B---3--:R-:W-:Y:S01]  /*1fe50*/  HMMA.16816.F32.BF16 R80, R12.reuse, R30, R236 ;  /* 0x0000001e0c50723c */ /* 0x048fe200000418ec */
[-C--:B--2---:R-:W-:Y:S01]  /*1fe60*/  FMUL.FTZ R2, R91, R0.reuse ;  /* 0x000000005b027220 */ /* 0x084fe20000410000 */
[----:B------:R-:W-:Y:S01]  /*1fe70*/  IMAD.MOV.U32 R208, RZ, RZ, R218 ;  /* 0x000000ffffd07224 */ /* 0x000fe200078e00da */
[----:B------:R2:W-:Y:S02]  /*1fe80*/  LDSM.16.M88.4 R44, [R173] ;  /* 0x00000000ad2c783b */ /* 0x0005e40000000200 */
[----:B------:R3:W-:Y:S01]  /*1fe90*/  MUFU.TANH R38, R2 ;  /* 0x0000000200267308 */ /* 0x0007e20000002400 */
[----:B------:R-:W-:Y:S01]  /*1fea0*/  HMMA.16816.F32.BF16 R216, R12, R28, R244 ;  /* 0x0000001c0cd8723c */ /* 0x000fe200000418f4 */
[----:B------:R-:W1:Y:S01]  /*1feb0*/  LDSM.16.M88.4 R28, [R185+0x1000] ;  /* 0x00100000b91c783b */ /* 0x000e620000000200 */
[----:B------:R-:W-:Y:S01]  /*1fec0*/  IMAD.MOV.U32 R131, RZ, RZ, R200 ;  /* 0x000000ffff837224 */ /* 0x000fe200078e00c8 */
[----:B------:R-:W-:Y:S01]  /*1fed0*/  MOV R200, R27 ;  /* 0x0000001b00c87202 */ /* 0x000fe20000000f00 */
[----:B---3--:R-:W-:-:S04]  /*1fee0*/  FMUL.FTZ R2, R16, R0 ;  /* 0x0000000010027220 */ /* 0x008fc80000410000 */
[----:B------:R3:W-:Y:S01]  /*1fef0*/  MUFU.TANH R243, R2 ;  /* 0x0000000200f37308 */ /* 0x0007e20000002400 */
[----:B----4-:R-:W-:Y:S02]  /*1ff00*/  IMAD.MOV.U32 R199, RZ, RZ, R96 ;  /* 0x000000ffffc77224 */ /* 0x010fe400078e0060 */
[----:B------:R-:W-:Y:S02]  /*1ff10*/  IMAD.MOV.U32 R198, RZ, RZ, R97 ;  /* 0x000000ffffc67224 */ /* 0x000fe400078e0061 */
[----:B---3--:R-:W-:-:S04]  /*1ff20*/  FMUL.FTZ R2, R17, R0 ;  /* 0x0000000011027220 */ /* 0x008fc80000410000 */
[----:B------:R3:W-:Y:S01]  /*1ff30*/  MUFU.TANH R244, R2 ;  /* 0x0000000200f47308 */ /* 0x0007e20000002400 */
[----:B--2---:R-:W-:Y:S01]  /*1ff40*/  MOV R173, R174 ;  /* 0x000000ae00ad7202 */ /* 0x004fe20000000f00 */
        /* <DEDUP_REMOVED lines=9> */
[----:B------:R-:W-:Y:S01]  /*1ffe0*/  IMAD.MOV.U32 R172, RZ, RZ, R207 ;  /* 0x000000ffffac7224 */ /* 0x000fe200078e00cf */
[----:B------:R-:W-:Y:S01]  /*1fff0*/  MOV R197, R206 ;  /* 0x000000ce00c57202 */ /* 0x000fe20000000f00 */
[----:B------:R-:W-:Y:S02]  /*20000*/  IMAD.MOV.U32 R198, RZ, RZ, R205 ;  /* 0x000000ffffc67224 */ /* 0x000fe400078e00cd */
[----:B--2---:R-:W-:-:S04]  /*20010*/  FMUL.FTZ R2, R19, R0 ;  /* 0x0000000013027220 */ /* 0x004fc80000410000 */
[----:B------:R2:W-:Y:S01]  /*20020*/  MUFU.TANH R91, R2 ;  /* 0x00000002005b7308 */ /* 0x0005e20000002400 */
[----:B------:R-:W-:Y:S01]  /*20030*/  IMAD.MOV.U32 R199, RZ, RZ, R204 ;  /* 0x000000ffffc77224 */ /* 0x000fe200078e00cc */
[----:B------:R-:W-:Y:S01]  /*20040*/  HMMA.16816.F32.BF16 R96, R12, R20, R232 ;  /* 0x000000140c60723c */ /* 0x000fe200000418e8 */
[----:B------:R-:W-:Y:S02]  /*20050*/  IMAD.MOV.U32 R126, RZ, RZ, R130 ;  /* 0x000000ffff7e7224 */ /* 0x000fe400078e0082 */
[----:B------:R-:W-:-:S03]  /*20060*/  IMAD.MOV.U32 R127, RZ, RZ, R131 ;  /* 0x000000ffff7f7224 */ /* 0x000fc600078e0083 */
[----:B------:R-:W-:Y:S01]  /*20070*/  HMMA.16816.F32.BF16 R204, R12, R22, R224 ;  /* 0x000000160ccc723c */ /* 0x000fe200000418e0 */
[----:B------:R3:W4:Y:S01]  /*20080*/  LDSM.16.M88.4 R20, [R129] ;  /* 0x000000008114783b */ /* 0x0007220000000200 */
[----:B--2---:R-:W-:-:S04]  /*20090*/  FMUL.FTZ R2, R40, R0 ;  /* 0x0000000028027220 */ /* 0x004fc80000410000 */
[----:B------:R2:W-:Y:S01]  /*200a0*/  MUFU.TANH R241, R2 ;  /* 0x0000000200f17308 */ /* 0x0005e20000002400 */
[----:B------:R-:W-:Y:S01]  /*200b0*/  HMMA.16816.F32.BF16 R16, R8, R34, R56 ;  /* 0x000000220810723c */ /* 0x000fe20000041838 */
[----:B------:R-:W-:Y:S01]  /*200c0*/  IMAD.MOV.U32 R122, RZ, RZ, R126 ;  /* 0x000000ffff7a7224 */ /* 0x000fe200078e007e */
[----:B------:R-:W-:Y:S02]  /*200d0*/  MOV R123, R127 ;  /* 0x0000007f007b7202 */ /* 0x000fe40000000f00 */
[----:B------:R-:W-:Y:S01]  /*200e0*/  MOV R128, R197 ;  /* 0x000000c500807202 */ /* 0x000fe20000000f00 */
[----:B------:R-:W-:Y:S02]  /*200f0*/  IMAD.MOV.U32 R130, RZ, RZ, R199 ;  /* 0x000000ffff827224 */ /* 0x000fe400078e00c7 */
[----:B--2---:R-:W-:-:S04]  /*20100*/  FMUL.FTZ R2, R41, R0 ;  /* 0x0000000029027220 */ /* 0x004fc80000410000 */
[----:B------:R2:W-:Y:S01]  /*20110*/  MUFU.TANH R89, R2 ;  /* 0x0000000200597308 */ /* 0x0005e20000002400 */
[----:B---3--:R-:W-:Y:S01]  /*20120*/  IMAD.MOV.U32 R129, RZ, RZ, R198 ;  /* 0x000000ffff817224 */ /* 0x008fe200078e00c6 */
[----:B------:R-:W-:Y:S01]  /*20130*/  MOV R131, R200 ;  /* 0x000000c800837202 */ /* 0x000fe20000000f00 */
[----:B--2---:R-:W-:-:S05]  /*20140*/  FMUL.FTZ R2, R42, R0 ;  /* 0x000000002a027220 */ /* 0x004fca0000410000 */
[----:B------:R2:W-:Y:S01]  /*20150*/  MUFU.TANH R240, R2 ;  /* 0x0000000200f07308 */ /* 0x0005e20000002400 */
[----:B------:R-:W-:Y:S01]  /*20160*/  HMMA.16816.F32.BF16 R92, R12, R54, R92 ;  /* 0x000000360c5c723c */ /* 0x000fe2000004185c */
[----:B------:R-:W-:Y:S01]  /*20170*/  LDSM.16.M88.4 R52, [R185+0x1800] ;  /* 0x00180000b934783b */ /* 0x000fe20000000200 */
[----:B--2---:R-:W-:-:S03]  /*20180*/  FMUL.FTZ R2, R43, R0 ;  /* 0x000000002b027220 */ /* 0x004fc60000410000 */
[----:B------:R2:W-:Y:S01]  /*20190*/  LDSM.16.M88.4 R40, [R122] ;  /* 0x000000007a28783b */ /* 0x0005e20000000200 */
[C---:B-1----:R-:W-:Y:S01]  /*201a0*/  HMMA.16816.F32.BF16 R84, R12.reuse, R48, R84 ;  /* 0x000000300c54723c */ /* 0x042fe20000041854 */
[----:B------:R1:W-:Y:S05]  /*201b0*/  MUFU.TANH R88, R2 ;  /* 0x0000000200587308 */ /* 0x0003ea0000002400 */
[----:B------:R-:W-:Y:S01]  /*201c0*/  HMMA.16816.F32.BF16 R124, R12, R50, R212 ;  /* 0x000000320c7c723c */ /* 0x000fe200000418d4 */
[----:B--2---:R-:W-:Y:S02]  /*201d0*/  IMAD.MOV.U32 R122, RZ, RZ, R123 ;  /* 0x000000ffff7a7224 */ /* 0x004fe400078e007b */
[----:B------:R-:W-:Y:S01]  /*201e0*/  IMAD.MOV.U32 R123, RZ, RZ, R128 ;  /* 0x000000ffff7b7224 */ /* 0x000fe200078e0080 */
[----:B------:R-:W-:Y:S01]  /*201f0*/  MOV R128, R129 ;  /* 0x0000008100807202 */ /* 0x000fe20000000f00 */
[----:B------:R-:W-:Y:S01]  /*20200*/  IMAD.MOV.U32 R129, RZ, RZ, R130 ;  /* 0x000000ffff817224 */ /* 0x000fe200078e0082 */
[----:B------:R-:W-:Y:S01]  /*20210*/  HMMA.16816.F32.BF16 R32, R8, R28, R60 ;  /* 0x0000001c0820723c */ /* 0x000fe2000004183c */
[----:B------:R-:W-:Y:S01]  /*20220*/  IMAD.MOV.U32 R130, RZ, RZ, R131 ;  /* 0x000000ffff827224 */ /* 0x000fe200078e0083 */
[----:B------:R-:W-:Y:S01]  /*20230*/  MOV R131, R173 ;  /* 0x000000ad00837202 */ /* 0x000fe20000000f00 */
[----:B------:R2:W3:Y:S01]  /*20240*/  LDSM.16.M88.4 R48, [R122] ;  /* 0x000000007a30783b */ /* 0x0004e20000000200 */
[----:B------:R-:W-:-:S02]  /*20250*/  MOV R113, R128 ;  /* 0x0000008000717202 */ /* 0x000fc40000000f00 */
[----:B------:R-:W-:Y:S01]  /*20260*/  MOV R128, R131 ;  /* 0x0000008300807202 */ /* 0x000fe20000000f00 */
[----:B------:R-:W-:Y:S02]  /*20270*/  IMAD.MOV.U32 R131, RZ, RZ, R176 ;  /* 0x000000ffff837224 */ /* 0x000fe400078e00b0 */
[----:B------:R-:W-:Y:S02]  /*20280*/  IMAD.MOV.U32 R173, RZ, RZ, R174 ;  /* 0x000000ffffad7224 */ /* 0x000fe400078e00ae */
[----:B------:R-:W-:Y:S02]  /*20290*/  IMAD.MOV.U32 R174, RZ, RZ, R196 ;  /* 0x000000ffffae7224 */ /* 0x000fe400078e00c4 */
[----:B------:R-:W-:Y:S02]  /*202a0*/  IMAD.MOV.U32 R112, RZ, RZ, R123 ;  /* 0x000000ffff707224 */ /* 0x000fe400078e007b */
[----:B------:R-:W-:Y:S02]  /*202b0*/  IMAD.MOV.U32 R114, RZ, RZ, R129 ;  /* 0x000000ffff727224 */ /* 0x000fe400078e0081 */
[----:B------:R-:W-:Y:S01]  /*202c0*/  IMAD.MOV.U32 R115, RZ, RZ, R130 ;  /* 0x000000ffff737224 */ /* 0x000fe200078e0082 */
[----:B------:R-:W-:Y:S01]  /*202d0*/  MOV R130, R175 ;  /* 0x000000af00827202 */ /* 0x000fe20000000f00 */
[----:B------:R-:W-:Y:S01]  /*202e0*/  IMAD.MOV.U32 R123, RZ, RZ, R173 ;  /* 0x000000ffff7b7224 */ /* 0x000fe200078e00ad */
[----:B------:R-:W-:Y:S01]  /*202f0*/  MOV R173, R151 ;  /* 0x0000009700ad7202 */ /* 0x000fe20000000f00 */
[----:B------:R-:W-:-:S02]  /*20300*/  IMAD.MOV.U32 R129, RZ, RZ, R174 ;  /* 0x000000ffff817224 */ /* 0x000fc400078e00ae */
[----:B-1----:R-:W-:Y:S01]  /*20310*/  FMUL.FTZ R2, R16, R0 ;  /* 0x0000000010027220 */ /* 0x002fe20000410000 */
[----:B------:R-:W-:Y:S01]  /*20320*/  IMAD.MOV.U32 R174, RZ, RZ, R150 ;  /* 0x000000ffffae7224 */ /* 0x000fe200078e0096 */
[----:B--2---:R-:W-:Y:S01]  /*20330*/  MOV R122, R131 ;  /* 0x00000083007a7202 */ /* 0x004fe20000000f00 */
[----:B------:R-:W-:Y:S01]  /*20340*/  IMAD.MOV.U32 R175, RZ, RZ, R149 ;  /* 0x000000ffffaf7224 */ /* 0x000fe200078e0095 */
[----:B------:R-:W-:Y:S01]  /*20350*/  HMMA.16816.F32.BF16 R60, R12, R46, R112 ;  /* 0x0000002e0c3c723c */ /* 0x000fe20000041870 */
[----:B------:R-:W-:Y:S02]  /*20360*/  IMAD.MOV.U32 R121, RZ, RZ, R130 ;  /* 0x000000ffff797224 */ /* 0x000fe400078e0082 */
[----:B------:R-:W-:Y:S01]  /*20370*/  IMAD.MOV.U32 R107, RZ, RZ, R122 ;  /* 0x000000ffff6b7224 */ /* 0x000fe200078e007a */
[----:B------:R1:W-:Y:S01]  /*20380*/  MUFU.TANH R239, R2 ;  /* 0x0000000200ef7308 */ /* 0x0003e20000002400 */
[----:B------:R-:W-:Y:S02]  /*20390*/  MOV R120, R123 ;  /* 0x0000007b00787202 */ /* 0x000fe40000000f00 */
        /* <DEDUP_REMOVED lines=10> */
[----:B-1----:R-:W-:Y:S01]  /*20440*/  FMUL.FTZ R2, R17, R0 ;  /* 0x0000000011027220 */ /* 0x002fe20000410000 */
[----:B------:R-:W-:Y:S02]  /*20450*/  IMAD.MOV.U32 R121, RZ, RZ, R129 ;  /* 0x000000ffff797224 */ /* 0x000fe400078e0081 */
[----:B------:R-:W-:Y:S01]  /*20460*/  IMAD.MOV.U32 R107, RZ, RZ, R114 ;  /* 0x000000ffff6b7224 */ /* 0x000fe200078e0072 */
[----:B------:R1:W-:Y:S01]  /*20470*/  MUFU.TANH R3, R2 ;  /* 0x0000000200037308 */ /* 0x0003e20000002400 */
[----:B------:R-:W-:Y:S01]  /*20480*/  IMAD.MOV.U32 R113, RZ, RZ, R123 ;  /* 0x000000ffff717224 */ /* 0x000fe200078e007b */
[C---:B----4-:R-:W-:Y:S01]  /*20490*/  HMMA.16816.F32.BF16 R208, R12.reuse, R20, R208 ;  /* 0x000000140cd0723c */ /* 0x050fe200000418d0 */
[----:B------:R-:W-:Y:S01]  /*204a0*/  IMAD.MOV.U32 R122, RZ, RZ, R130 ;  /* 0x000000ffff7a7224 */ /* 0x000fe200078e0082 */
[----:B------:R-:W-:Y:S01]  /*204b0*/  MOV R123, R131 ;  /* 0x00000083007b7202 */ /* 0x000fe20000000f00 */
[----:B------:R-:W-:Y:S01]  /*204c0*/  IMAD.MOV.U32 R114, RZ, RZ, R115 ;  /* 0x000000ffff727224 */ /* 0x000fe200078e0073 */
[----:B------:R-:W-:Y:S01]  /*204d0*/  MOV R115, R120 ;  /* 0x0000007800737202 */ /* 0x000fe20000000f00 */
[----:B------:R-:W-:Y:S01]  /*204e0*/  IMAD.MOV.U32 R128, RZ, RZ, R172 ;  /* 0x000000ffff807224 */ /* 0x000fe200078e00ac */
[----:B------:R-:W-:Y:S01]  /*204f0*/  HMMA.16816.F32.BF16 R220, R12, R22, R220 ;  /* 0x000000160cdc723c */ /* 0x000fe200000418dc */
[----:B------:R-:W-:Y:S01]  /*20500*/  IMAD.MOV.U32 R129, RZ, RZ, R173 ;  /* 0x000000ffff817224 */ /* 0x000fe200078e00ad */
[----:B------:R2:W4:Y:S01]  /*20510*/  LDSM.16.M88.4 R20, [R106] ;  /* 0x000000006a14783b */ /* 0x0005220000000200 */
[----:B------:R-:W-:-:S02]  /*20520*/  IMAD.MOV.U32 R120, RZ, RZ, R121 ;  /* 0x000000ffff787224 */ /* 0x000fc400078e0079 */
[----:B------:R-:W-:Y:S02]  /*20530*/  IMAD.MOV.U32 R173, RZ, RZ, R26 ;  /* 0x000000ffffad7224 */ /* 0x000fe400078e001a */
[----:B-1----:R-:W-:Y:S01]  /*20540*/  FMUL.FTZ R2, R18, R0 ;  /* 0x0000000012027220 */ /* 0x002fe20000410000 */
[----:B------:R-:W-:Y:S01]  /*20550*/  IMAD.MOV.U32 R121, RZ, RZ, R122 ;  /* 0x000000ffff797224 */ /* 0x000fe200078e007a */
[----:B------:R-:W-:Y:S02]  /*20560*/  MOV R122, R123 ;  /* 0x0000007b007a7202 */ /* 0x000fe40000000f00 */
[----:B------:R1:W-:Y:S01]  /*20570*/  MUFU.TANH R26, R2 ;  /* 0x00000002001a7308 */ /* 0x0003e20000002400 */
[----:B------:R-:W-:Y:S02]  /*20580*/  IMAD.MOV.U32 R197, RZ, RZ, R157 ;  /* 0x000000ffffc57224 */ /* 0x000fe400078e009d */
[----:B------:R-:W-:Y:S01]  /*20590*/  IMAD.MOV.U32 R123, RZ, RZ, R128 ;  /* 0x000000ffff7b7224 */ /* 0x000fe200078e0080 */
[----:B------:R-:W-:Y:S01]  /*205a0*/  MOV R199, R155 ;  /* 0x0000009b00c77202 */ /* 0x000fe20000000f00 */
[----:B------:R-:W-:-:S02]  /*205b0*/  IMAD.MOV.U32 R198, RZ, RZ, R156 ;  /* 0x000000ffffc67224 */ /* 0x000fc400078e009c */
[----:B------:R-:W-:Y:S01]  /*205c0*/  IMAD.MOV.U32 R200, RZ, RZ, R154 ;  /* 0x000000ffffc87224 */ /* 0x000fe200078e009a */
[----:B------:R-:W-:Y:S01]  /*205d0*/  MOV R196, R197 ;  /* 0x000000c500c47202 */ /* 0x000fe20000000f00 */
[----:B------:R-:W-:Y:S01]  /*205e0*/  IMAD.MOV.U32 R104, RZ, RZ, R107 ;  /* 0x000000ffff687224 */ /* 0x000fe200078e006b */
[----:B--2---:R-:W-:Y:S01]  /*205f0*/  MOV R106, R120 ;  /* 0x00000078006a7202 */ /* 0x004fe20000000f00 */
[----:B------:R-:W-:Y:S02]  /*20600*/  IMAD.MOV.U32 R120, RZ, RZ, R4 ;  /* 0x000000ffff787224 */ /* 0x000fe400078e0004 */
[----:B-1----:R-:W-:Y:S01]  /*20610*/  FMUL.FTZ R2, R19, R0 ;  /* 0x0000000013027220 */ /* 0x002fe20000410000 */
[----:B------:R-:W-:Y:S01]  /*20620*/  IMAD.MOV.U32 R247, RZ, RZ, R112 ;  /* 0x000000fffff77224 */ /* 0x000fe200078e0070 */
[----:B------:R-:W-:Y:S01]  /*20630*/  HMMA.16816.F32.BF16 R16, R8, R30, R64 ;  /* 0x0000001e0810723c */ /* 0x000fe20000041840 */
[----:B------:R-:W-:Y:S01]  /*20640*/  MOV R105, R123 ;  /* 0x0000007b00697202 */ /* 0x000fe20000000f00 */
[----:B------:R1:W-:Y:S01]  /*20650*/  MUFU.TANH R4, R2 ;  /* 0x0000000200047308 */ /* 0x0003e20000002400 */
[----:B------:R-:W-:-:S03]  /*20660*/  IMAD.MOV.U32 R197, RZ, RZ, R198 ;  /* 0x000000ffffc57224 */ /* 0x000fc600078e00c6 */
[C---:B------:R-:W-:Y:S01]  /*20670*/  HMMA.16816.F32.BF16 R212, R12.reuse, R44, R100 ;  /* 0x0000002c0cd4723c */ /* 0x040fe20000041864 */
[----:B------:R-:W-:Y:S01]  /*20680*/  IMAD.MOV.U32 R198, RZ, RZ, R199 ;  /* 0x000000ffffc67224 */ /* 0x000fe200078e00c7 */
[----:B------:R-:W-:Y:S01]  /*20690*/  MOV R199, R200 ;  /* 0x000000c800c77202 */ /* 0x000fe20000000f00 */
[----:B------:R-:W-:Y:S01]  /*206a0*/  IMAD.MOV.U32 R107, RZ, RZ, R121 ;  /* 0x000000ffff6b7224 */ /* 0x000fe200078e0079 */
[----:B------:R-:W-:Y:S01]  /*206b0*/  MOV R245, R104 ;  /* 0x0000006800f57202 */ /* 0x000fe20000000f00 */
[----:B------:R-:W-:Y:S01]  /*206c0*/  IMAD.MOV.U32 R200, RZ, RZ, R201 ;  /* 0x000000ffffc87224 */ /* 0x000fe200078e00c9 */
[----:B------:R-:W-:Y:S01]  /*206d0*/  LDSM.16.M88.4 R28, [R185+0x2000] ;  /* 0x00200000b91c783b */ /* 0x000fe20000000200 */
[----:B------:R-:W-:Y:S01]  /*206e0*/  IMAD.MOV.U32 R201, RZ, RZ, R202 ;  /* 0x000000ffffc97224 */ /* 0x000fe200078e00ca */
[----:B---3--:R-:W-:Y:S01]  /*206f0*/  HMMA.16816.F32.BF16 R232, R12, R48, R228 ;  /* 0x000000300ce8723c */ /* 0x008fe200000418e4 */
[----:B------:R-:W-:Y:S01]  /*20700*/  MOV R174, R147 ;  /* 0x0000009300ae7202 */ /* 0x000fe20000000f00 */
[----:B------:R-:W-:Y:S01]  /*20710*/  IMAD.MOV.U32 R175, RZ, RZ, R146 ;  /* 0x000000ffffaf7224 */ /* 0x000fe200078e0092 */
[----:B------:R2:W5:Y:S01]  /*20720*/  LDL.LU R157, [R1+0x1c4] ;  /* 0x0001c400019d7983 */ /* 0x0005620000300800 */
[----:B-1----:R-:W-:Y:S01]  /*20730*/  FMUL.FTZ R2, R32, R0 ;  /* 0x0000000020027220 */ /* 0x002fe20000410000 */
[----:B------:R-:W-:Y:S01]  /*20740*/  IMAD.MOV.U32 R246, RZ, RZ, R105 ;  /* 0x000000fffff67224 */ /* 0x000fe200078e0069 */
[----:B------:R-:W-:Y:S01]  /*20750*/  MOV R202, R203 ;  /* 0x000000cb00ca7202 */ /* 0x000fe20000000f00 */
[----:B------:R-:W-:Y:S01]  /*20760*/  IMAD.MOV.U32 R237, RZ, RZ, R247 ;  /* 0x000000ffffed7224 */ /* 0x000fe200078e00f7 */
[----:B------:R1:W-:Y:S01]  /*20770*/  MUFU.TANH R238, R2 ;  /* 0x0000000200ee7308 */ /* 0x0003e20000002400 */
[----:B------:R-:W-:Y:S01]  /*20780*/  IMAD.MOV.U32 R105, RZ, RZ, R113 ;  /* 0x000000ffff697224 */ /* 0x000fe200078e0071 */
[----:B------:R-:W-:Y:S01]  /*20790*/  MOV R104, R107 ;  /* 0x0000006b00687202 */ /* 0x000fe20000000f00 */
[----:B------:R-:W-:Y:S01]  /*207a0*/  IMAD.MOV.U32 R203, RZ, RZ, R153 ;  /* 0x000000ffffcb7224 */ /* 0x000fe200078e0099 */
[----:B------:R3:W2:Y:S01]  /*207b0*/  LDSM.16.M88.4 R44, [R237] ;  /* 0x00000000ed2c783b */ /* 0x0006a20000000200 */
[----:B------:R-:W-:-:S02]  /*207c0*/  IMAD.MOV.U32 R247, RZ, RZ, R106 ;  /* 0x000000fffff77224 */ /* 0x000fc400078e006a */
[----:B------:R-:W-:Y:S01]  /*207d0*/  IMAD.MOV.U32 R113, RZ, RZ, R6 ;  /* 0x000000ffff717224 */ /* 0x000fe200078e0006 */
[----:B------:R-:W-:Y:S01]  /*207e0*/  MOV R107, R37 ;  /* 0x00000025006b7202 */ /* 0x000fe20000000f00 */
[----:B------:R-:W-:Y:S01]  /*207f0*/  IMAD.MOV.U32 R236, RZ, RZ, R245 ;  /* 0x000000ffffec7224 */ /* 0x000fe200078e00f5 */
[----:B------:R-:W-:Y:S01]  /*20800*/  MOV R245, R246 ;  /* 0x000000f600f57202 */ /* 0x000fe20000000f00 */
[----:B------:R-:W-:Y:S01]  /*20810*/  IMAD.MOV.U32 R106, RZ, RZ, R108 ;  /* 0x000000ffff6a7224 */ /* 0x000fe200078e006c */
[----:B------:R-:W-:Y:S01]  /*20820*/  HMMA.16816.F32.BF16 R196, R12, R40, R196 ;  /* 0x000000280cc4723c */ /* 0x000fe200000418c4 */
[----:B------:R-:W-:Y:S02]  /*20830*/  IMAD.MOV.U32 R112, RZ, RZ, R122 ;  /* 0x000000ffff707224 */ /* 0x000fe400078e007a */
[----:B------:R-:W-:Y:S01]  /*20840*/  IMAD.MOV.U32 R172, RZ, RZ, R145 ;  /* 0x000000ffffac7224 */ /* 0x000fe200078e0091 */
[----:B------:R-:W-:Y:S01]  /*20850*/  MOV R130, R174 ;  /* 0x000000ae00827202 */ /* 0x000fe20000000f00 */
[----:B-1----:R-:W-:Y:S01]  /*20860*/  FMUL.FTZ R2, R33, R0 ;  /* 0x0000000021027220 */ /* 0x002fe20000410000 */
[----:B------:R-:W-:-:S02]  /*20870*/  IMAD.MOV.U32 R246, RZ, RZ, R247 ;  /* 0x000000fffff67224 */ /* 0x000fc400078e00f7 */
[----:B------:R-:W-:Y:S01]  /*20880*/  IMAD.MOV.U32 R100, RZ, RZ, R137 ;  /* 0x000000ffff647224 */ /* 0x000fe200078e0089 */
[----:B------:R1:W-:Y:S01]  /*20890*/  MUFU.TANH R6, R2 ;  /* 0x0000000200067308 */ /* 0x0003e20000002400 */
[----:B------:R-:W-:Y:S01]  /*208a0*/  IMAD.MOV.U32 R247, RZ, RZ, R104 ;  /* 0x000000fffff77224 */ /* 0x000fe200078e0068 */
[----:B------:R-:W-:Y:S01]  /*208b0*/  MOV R104, R105 ;  /* 0x0000006900687202 */ /* 0x000fe20000000f00 */
[----:B------:R-:W-:Y:S01]  /*208c0*/  HMMA.16816.F32.BF16 R200, R12, R42, R200 ;  /* 0x0000002a0cc8723c */ /* 0x000fe200000418c8 */
[----:B------:R-:W-:Y:S01]  /*208d0*/  IMAD.MOV.U32 R105, RZ, RZ, R106 ;  /* 0x000000ffff697224 */ /* 0x000fe200078e006a */
[----:B------:R-:W-:Y:S01]  /*208e0*/  MOV R101, R136 ;  /* 0x0000008800657202 */ /* 0x000fe20000000f00 */
[----:B------:R-:W-:Y:S01]  /*208f0*/  IMAD.MOV.U32 R106, RZ, RZ, R107 ;  /* 0x000000ffff6a7224 */ /* 0x000fe200078e006b */
[----:B------:R-:W-:Y:S01]  /*20900*/  MOV R107, R113 ;  /* 0x00000071006b7202 */ /* 0x000fe20000000f00 */
[----:B------:R-:W-:Y:S01]  /*20910*/  IMAD.MOV.U32 R131, RZ, RZ, R175 ;  /* 0x000000ffff837224 */ /* 0x000fe200078e00af */
[----:B------:R-:W-:Y:S01]  /*20920*/  HMMA.16816.F32.BF16 R40, R8, R52, R68 ;  /* 0x000000340828723c */ /* 0x000fe20000041844 */
[----:B------:R-:W-:Y:S01]  /*20930*/  IMAD.MOV.U32 R176, RZ, RZ, R152 ;  /* 0x000000ffffb07224 */ /* 0x000fe200078e0098 */
[----:B------:R-:W-:Y:S01]  /*20940*/  MOV R123, R119 ;  /* 0x00000077007b7202 */ /* 0x000fe20000000f00 */
[----:B------:R-:W-:Y:S01]  /*20950*/  IMAD.MOV.U32 R121, RZ, RZ, R141 ;  /* 0x000000ffff797224 */ /* 0x000fe200078e008d */
[----:B------:R-:W-:Y:S01]  /*20960*/  MOV R103, R118 ;  /* 0x0000007600677202 */ /* 0x000fe20000000f00 */
[----:B------:R-:W-:Y:S01]  /*20970*/  IMAD.MOV.U32 R102, RZ, RZ, R133 ;  /* 0x000000ffff667224 */ /* 0x000fe200078e0085 */
[----:B------:R2:W5:Y:S01]  /*20980*/  LDL.LU R156, [R1+0x1c0] ;  /* 0x0001c000019c7983 */ /* 0x0005620000300800 */
[----:B-1----:R-:W-:Y:S01]  /*20990*/  FMUL.FTZ R2, R34, R0 ;  /* 0x0000000022027220 */ /* 0x002fe20000410000 */
[----:B------:R-:W-:Y:S01]  /*209a0*/  IMAD.MOV.U32 R113, RZ, RZ, R39 ;  /* 0x000000ffff717224 */ /* 0x000fe200078e0027 */
[----:B------:R-:W-:Y:S01]  /*209b0*/  MOV R57, R246 ;  /* 0x000000f600397202 */ /* 0x000fe20000000f00 */
[----:B------:R-:W-:Y:S01]  /*209c0*/  IMAD.MOV.U32 R56, RZ, RZ, R245 ;  /* 0x000000ffff387224 */ /* 0x000fe200078e00f5 */
[----:B---3--:R1:W-:Y:S01]  /*209d0*/  MUFU.TANH R237, R2 ;  /* 0x0000000200ed7308 */ /* 0x0083e20000002400 */
[----:B------:R-:W-:Y:S01]  /*209e0*/  IMAD.MOV.U32 R58, RZ, RZ, R247 ;  /* 0x000000ffff3a7224 */ /* 0x000fe200078e00f7 */
[----:B------:R-:W-:Y:S01]  /*209f0*/  MOV R59, R112 ;  /* 0x00000070003b7202 */ /* 0x000fe20000000f00 */
[----:B----4-:R-:W-:Y:S01]  /*20a00*/  HMMA.16816.F32.BF16 R224, R12, R20, R104 ;  /* 0x000000140ce0723c */ /* 0x010fe20000041868 */
[----:B------:R-:W-:Y:S01]  /*20a10*/  IMAD.MOV.U32 R128, RZ, RZ, R172 ;  /* 0x000000ffff807224 */ /* 0x000fe200078e00ac */
[----:B------:R-:W-:Y:S01]  /*20a20*/  MOV R174, R144 ;  /* 0x0000009000ae7202 */ /* 0x000fe20000000f00 */
[----:B------:R-:W-:Y:S01]  /*20a30*/  IMAD.MOV.U32 R175, RZ, RZ, R143 ;  /* 0x000000ffffaf7224 */ /* 0x000fe200078e008f */
[----:B------:R3:W5:Y:S01]  /*20a40*/  LDL.LU R155, [R1+0x1bc] ;  /* 0x0001bc00019b7983 */ /* 0x0007620000300800 */
[----:B-1----:R-:W-:-:S02]  /*20a50*/  FMUL.FTZ R2, R35, R0 ;  /* 0x0000000023027220 */ /* 0x002fc40000410000 */
[----:B------:R-:W-:Y:S01]  /*20a60*/  IMAD.MOV.U32 R106, RZ, RZ, R195 ;  /* 0x000000ffff6a7224 */ /* 0x000fe200078e00c3 */
[----:B------:R1:W4:Y:S01]  /*20a70*/  LDSM.16.M88.4 R32, [R236] ;  /* 0x00000000ec20783b */ /* 0x0003220000000200 */
[----:B------:R3:W-:Y:S01]  /*20a80*/  MUFU.TANH R39, R2 ;  /* 0x0000000200277308 */ /* 0x0007e20000002400 */
[C---:B------:R-:W-:Y:S02]  /*20a90*/  HMMA.16816.F32.BF16 R228, R12.reuse, R22, R56 ;  /* 0x000000160ce4723c */ /* 0x040fe40000041838 */
[----:B------:R-:W4:Y:S01]  /*20aa0*/  LDSM.16.M88.4 R20, [R117] ;  /* 0x000000007514783b */ /* 0x000f220000000200 */
[----:B------:R-:W-:Y:S02]  /*20ab0*/  MOV R107, R138 ;  /* 0x0000008a006b7202 */ /* 0x000fe40000000f00 */
[----:B------:R-:W-:Y:S01]  /*20ac0*/  MOV R172, R142 ;  /* 0x0000008e00ac7202 */ /* 0x000fe20000000f00 */
[----:B------:R-:W-:Y:S01]  /*20ad0*/  IMAD.MOV.U32 R112, RZ, RZ, R113 ;  /* 0x000000ffff707224 */ /* 0x000fe200078e0071 */
[----:B--2---:R-:W-:Y:S01]  /*20ae0*/  HMMA.16816.F32.BF16 R128, R12, R44, R128 ;  /* 0x0000002c0c80723c */ /* 0x004fe20000041880 */
[----:B------:R-:W-:Y:S01]  /*20af0*/  IMAD.MOV.U32 R122, RZ, RZ, R140 ;  /* 0x000000ffff7a7224 */ /* 0x000fe200078e008c */
[----:B------:R-:W-:Y:S01]  /*20b00*/  MOV R105, R248 ;  /* 0x000000f800697202 */ /* 0x000fe20000000f00 */
[----:B------:R-:W2:Y:S01]  /*20b10*/  LDSM.16.M88.4 R56, [R185+0x2800] ;  /* 0x00280000b938783b */ /* 0x000ea20000000200 */
[----:B------:R-:W-:-:S02]  /*20b20*/  IMAD.MOV.U32 R104, RZ, RZ, R249 ;  /* 0x000000ffff687224 */ /* 0x000fc400078e00f9 */
[C---:B------:R-:W-:Y:S01]  /*20b30*/  HMMA.16816.F32.BF16 R176, R12.reuse, R50, R176 ;  /* 0x000000320cb0723c */ /* 0x040fe200000418b0 */
[----:B------:R-:W-:Y:S01]  /*20b40*/  IMAD.MOV.U32 R67, RZ, RZ, R116 ;  /* 0x000000ffff437224 */ /* 0x000fe200078e0074 */
[----:B------:R2:W5:Y:S01]  /*20b50*/  LDL.LU R154, [R1+0x1b8] ;  /* 0x0001b800019a7983 */ /* 0x0005620000300800 */
[----:B---3--:R-:W-:Y:S01]  /*20b60*/  FMUL.FTZ R2, R16, R0 ;  /* 0x0000000010027220 */ /* 0x008fe20000410000 */
[----:B------:R-:W-:Y:S02]  /*20b70*/  MOV R113, R114 ;  /* 0x0000007200717202 */ /* 0x000fe40000000f00 */
[----:B------:R-:W-:Y:S01]  /*20b80*/  HMMA.16816.F32.BF16 R172, R12, R46, R172 ;  /* 0x0000002e0cac723c */ /* 0x000fe200000418ac */
[----:B------:R-:W3:Y:S01]  /*20b90*/  LDSM.16.M88.4 R48, [R185+0x3800] ;  /* 0x00380000b930783b */ /* 0x000ee20000000200 */
[----:B-1----:R1:W-:Y:S03]  /*20ba0*/  MUFU.TANH R236, R2 ;  /* 0x0000000200ec7308 */ /* 0x0023e60000002400 */
[----:B------:R2:W5:Y:S01]  /*20bb0*/  LDL.LU R153, [R1+0x1b4] ;  /* 0x0001b40001997983 */ /* 0x0005620000300800 */
[----:B------:R-:W-:Y:S01]  /*20bc0*/  HMMA.16816.F32.BF16 R44, R8, R28, R72 ;  /* 0x0000001c082c723c */ /* 0x000fe20000041848 */
[----:B------:R-:W-:-:S02]  /*20bd0*/  IMAD.MOV.U32 R114, RZ, RZ, R115 ;  /* 0x000000ffff727224 */ /* 0x000fc400078e0073 */
[----:B-1----:R-:W-:-:S03]  /*20be0*/  FMUL.FTZ R2, R17, R0 ;  /* 0x0000000011027220 */ /* 0x002fc60000410000 */
[C---:B----4-:R-:W-:Y:S01]  /*20bf0*/  HMMA.16816.F32.BF16 R120, R12.reuse, R32, R120 ;  /* 0x000000200c78723c */ /* 0x050fe20000041878 */
[----:B------:R1:W5:Y:S01]  /*20c00*/  LDL.LU R152, [R1+0x1b0] ;  /* 0x0001b00001987983 */ /* 0x0003620000300800 */
[----:B------:R4:W3:Y:S01]  /*20c10*/  MUFU.TANH R66, R2 ;  /* 0x0000000200427308 */ /* 0x0008e20000002400 */
[----:B------:R-:W-:Y:S02]  /*20c20*/  MOV R115, R251 ;  /* 0x000000fb00737202 */ /* 0x000fe40000000f00 */
[----:B------:R1:W5:Y:S01]  /*20c30*/  LDL.LU R151, [R1+0x1ac] ;  /* 0x0001ac0001977983 */ /* 0x0003620000300800 */
[----:B------:R-:W-:Y:S03]  /*20c40*/  HMMA.16816.F32.BF16 R104, R12, R20, R104 ;  /* 0x000000140c68723c */ /* 0x000fe60000041868 */
[----:B------:R1:W5:Y:S01]  /*20c50*/  LDL.LU R150, [R1+0x1a8] ;  /* 0x0001a80001967983 */ /* 0x0003620000300800 */
[----:B----4-:R-:W-:-:S02]  /*20c60*/  FMUL.FTZ R2, R18, R0 ;  /* 0x0000000012027220 */ /* 0x010fc40000410000 */
[C---:B------:R-:W-:Y:S01]  /*20c70*/  HMMA.16816.F32.BF16 R112, R12.reuse, R34, R112 ;  /* 0x000000220c70723c */ /* 0x040fe20000041870 */
[----:B------:R-:W-:Y:S01]  /*20c80*/  LDSM.16.M88.4 R32, [R185+0x4800] ;  /* 0x00480000b920783b */ /* 0x000fe20000000200 */
[----:B------:R4:W-:Y:S03]  /*20c90*/  MUFU.TANH R195, R2 ;  /* 0x0000000200c37308 */ /* 0x0009e60000002400 */
[----:B------:R1:W5:Y:S01]  /*20ca0*/  LDL.LU R149, [R1+0x1a4] ;  /* 0x0001a40001957983 */ /* 0x0003620000300800 */
[----:B------:R-:W-:Y:S03]  /*20cb0*/  HMMA.16816.F32.BF16 R100, R12, R22, R100 ;  /* 0x000000160c64723c */ /* 0x000fe60000041864 */
[----:B------:R-:W-:Y:S01]  /*20cc0*/  LDSM.16.M88.4 R20, [R185+0x5000] ;  /* 0x00500000b914783b */ /* 0x000fe20000000200 */
[----:B----4-:R-:W-:-:S02]  /*20cd0*/  FMUL.FTZ R2, R19, R0 ;  /* 0x0000000013027220 */ /* 0x010fc40000410000 */
[C---:B--2---:R-:W-:Y:S01]  /*20ce0*/  HMMA.16816.F32.BF16 R72, R8.reuse, R58, R80 ;  /* 0x0000003a0848723c */ /* 0x044fe20000041850 */
[----:B------:R1:W5:Y:S01]  /*20cf0*/  LDL.LU R148, [R1+0x1a0] ;  /* 0x0001a00001947983 */ /* 0x0003620000300800 */
[----:B------:R2:W4:Y:S03]  /*20d00*/  MUFU.TANH R64, R2 ;  /* 0x0000000200407308 */ /* 0x0005260000002400 */
[----:B------:R1:W5:Y:S01]  /*20d10*/  LDL.LU R147, [R1+0x19c] ;  /* 0x00019c0001937983 */ /* 0x0003620000300800 */
[C---:B------:R-:W-:Y:S03]  /*20d20*/  HMMA.16816.F32.BF16 R16, R8.reuse, R54, R76 ;  /* 0x000000360810723c */ /* 0x040fe6000004184c */
[----:B------:R-:W4:Y:S03]  /*20d30*/  LDSM.16.M88.4 R52, [R185+0x3000] ;  /* 0x00300000b934783b */ /* 0x000f260000000200 */
[C---:B------:R-:W-:Y:S01]  /*20d40*/  HMMA.16816.F32.BF16 R12, R8.reuse, R30, R92 ;  /* 0x0000001e080c723c */ /* 0x040fe2000004185c */
[----:B------:R1:W5:Y:S04]  /*20d50*/  LDL.LU R146, [R1+0x198] ;  /* 0x0001980001927983 */ /* 0x0003680000300800 */
[----:B------:R1:W5:Y:S01]  /*20d60*/  LDL.LU R145, [R1+0x194] ;  /* 0x0001940001917983 */ /* 0x0003620000300800 */
[----:B--2---:R-:W-:Y:S01]  /*20d70*/  FMUL.FTZ R2, R40, R0 ;  /* 0x0000000028027220 */ /* 0x004fe20000410000 */
[C---:B------:R-:W-:Y:S02]  /*20d80*/  HMMA.16816.F32.BF16 R28, R8.reuse, R56, R216 ;  /* 0x00000038081c723c */ /* 0x040fe400000418d8 */
[----:B------:R-:W2:Y:S01]  /*20d90*/  LDSM.16.M88.4 R56, [R185+0x6800] ;  /* 0x00680000b938783b */ /* 0x000ea20000000200 */
[----:B------:R1:W-:Y:S03]  /*20da0*/  MUFU.TANH R138, R2 ;  /* 0x00000002008a7308 */ /* 0x0003e60000002400 */
[----:B------:R2:W5:Y:S01]  /*20db0*/  LDL.LU R144, [R1+0x190] ;  /* 0x0001900001907983 */ /* 0x0005620000300800 */
[----:B---3--:R-:W-:Y:S01]  /*20dc0*/  HMMA.16816.F32.BF16 R80, R8, R50, R124 ;  /* 0x000000320850723c */ /* 0x008fe2000004187c */
[----:B------:R-:W-:-:S02]  /*20dd0*/  MOV R216, R242 ;  /* 0x000000f200d87202 */ /* 0x000fc40000000f00 */
[----:B------:R-:W-:Y:S01]  /*20de0*/  MOV R219, R66 ;  /* 0x0000004200db7202 */ /* 0x000fe20000000f00 */
[----:B------:R3:W5:Y:S01]  /*20df0*/  LDL.LU R143, [R1+0x18c] ;  /* 0x00018c00018f7983 */ /* 0x0007620000300800 */
[----:B-1----:R-:W-:Y:S02]  /*20e00*/  FMUL.FTZ R2, R41, R0 ;  /* 0x0000000029027220 */ /* 0x002fe40000410000 */
[----:B------:R-:W-:Y:S01]  /*20e10*/  IMAD.MOV.U32 R124, RZ, RZ, R109 ;  /* 0x000000ffff7c7224 */ /* 0x000fe200078e006d */
[----:B------:R-:W-:Y:S01]  /*20e20*/  MOV R126, R244 ;  /* 0x000000f4007e7202 */ /* 0x000fe20000000f00 */
[----:B------:R-:W-:Y:S01]  /*20e30*/  IMAD.MOV.U32 R127, RZ, RZ, R91 ;  /* 0x000000ffff7f7224 */ /* 0x000fe200078e005b */
[----:B------:R1:W3:Y:S01]  /*20e40*/  MUFU.TANH R65, R2 ;  /* 0x0000000200417308 */ /* 0x0002e20000002400 */
[C---:B----4-:R-:W-:Y:S06]  /*20e50*/  HMMA.16816.F32.BF16 R92, R8.reuse, R54, R204 ;  /* 0x00000036085c723c */ /* 0x050fec00000418cc */
[----:B------:R-:W-:Y:S01]  /*20e60*/  HMMA.16816.F32.BF16 R96, R8, R52, R96 ;  /* 0x000000340860723c */ /* 0x000fe20000041860 */
[----:B------:R-:W-:Y:S01]  /*20e70*/  IMAD.MOV.U32 R125, RZ, RZ, R67 ;  /* 0x000000ffff7d7224 */ /* 0x000fe200078e0043 */
[----:B------:R-:W-:Y:S01]  /*20e80*/  MOV R218, R64 ;  /* 0x0000004000da7202 */ /* 0x000fe20000000f00 */
[----:B------:R4:W5:Y:S01]  /*20e90*/  LDL.LU R142, [R1+0x188] ;  /* 0x00018800018e7983 */ /* 0x0009620000300800 */
[----:B-1----:R-:W-:Y:S01]  /*20ea0*/  FMUL.FTZ R2, R42, R0 ;  /* 0x000000002a027220 */ /* 0x002fe20000410000 */
[----:B------:R-:W-:Y:S01]  /*20eb0*/  MOV R204, R89 ;  /* 0x0000005900cc7202 */ /* 0x000fe20000000f00 */
[----:B------:R-:W-:-:S02]  /*20ec0*/  IMAD.MOV.U32 R205, RZ, RZ, R88 ;  /* 0x000000ffffcd7224 */ /* 0x000fc400078e0058 */
[----:B---3--:R-:W-:Y:S01]  /*20ed0*/  IMAD.MOV.U32 R217, RZ, RZ, R65 ;  /* 0x000000ffffd97224 */ /* 0x008fe200078e0041 */
[----:B------:R1:W3:Y:S01]  /*20ee0*/  MUFU.TANH R137, R2 ;  /* 0x0000000200897308 */ /* 0x0002e20000002400 */
[C---:B------:R-:W-:Y:S01]  /*20ef0*/  HMMA.16816.F32.BF16 R84, R8.reuse, R48, R84 ;  /* 0x000000300854723c */ /* 0x040fe20000041854 */
[----:B------:R-:W4:Y:S05]  /*20f00*/  LDSM.16.M88.4 R48, [R185+0x7000] ;  /* 0x00700000b930783b */ /* 0x000f2a0000000200 */
[----:B--2---:R-:W-:Y:S01]  /*20f10*/  HMMA.16816.F32.BF16 R172, R8, R58, R172 ;  /* 0x0000003a08ac723c */ /* 0x004fe200000418ac */
[----:B------:R-:W-:Y:S01]  /*20f20*/  ISETP.GE.AND P2, PT, R124, 0x3, PT ;  /* 0x000000037c00780c */ /* 0x000fe20003f46270 */
[----:B------:R2:W5:Y:S01]  /*20f30*/  LDL.LU R141, [R1+0x184] ;  /* 0x00018400018d7983 */ /* 0x0005620000300800 */
[----:B-1----:R-:W-:-:S03]  /*20f40*/  FMUL.FTZ R2, R43, R0 ;  /* 0x000000002b027220 */ /* 0x002fc60000410000 */
[C---:B------:R-:W-:Y:S01]  /*20f50*/  HMMA.16816.F32.BF16 R64, R8.reuse, R32, R208 ;  /* 0x000000200840723c */ /* 0x040fe200000418d0 */
[----:B------:R-:W1:Y:S01]  /*20f60*/  LDSM.16.M88.4 R40, [R185+0x4000] ;  /* 0x00400000b928783b */ /* 0x000e620000000200 */
[----:B------:R3:W-:Y:S04]  /*20f70*/  MUFU.TANH R251, R2 ;  /* 0x0000000200fb7308 */ /* 0x0007e80000002400 */
[C---:B------:R-:W-:Y:S06]  /*20f80*/  HMMA.16816.F32.BF16 R52, R8.reuse, R20, R196 ;  /* 0x000000140834723c */ /* 0x040fec00000418c4 */
[----:B----4-:R-:W-:Y:S01]  /*20f90*/  HMMA.16816.F32.BF16 R120, R8, R48, R120 ;  /* 0x000000300878723c */ /* 0x010fe20000041878 */
[----:B---3--:R-:W-:-:S05]  /*20fa0*/  FMUL.FTZ R2, R16, R0 ;  /* 0x0000000010027220 */ /* 0x008fca0000410000 */
[C---:B------:R-:W-:Y:S01]  /*20fb0*/  HMMA.16816.F32.BF16 R112, R8.reuse, R50, R112 ;  /* 0x000000320870723c */ /* 0x040fe20000041870 */
[----:B------:R3:W4:Y:S01]  /*20fc0*/  MUFU.TANH R136, R2 ;  /* 0x0000000200887308 */ /* 0x0007220000002400 */
[----:B------:R-:W-:Y:S02]  /*20fd0*/  IMAD.MOV.U32 R124, RZ, RZ, R38 ;  /* 0x000000ffff7c7224 */ /* 0x000fe400078e0026 */
[-C--:B------:R-:W-:Y:S01]  /*20fe0*/  FMUL.FTZ R59, R83, R0.reuse ;  /* 0x00000000533b7220 */ /* 0x080fe20000410000 */
[----:B------:R2:W5:Y:S01]  /*20ff0*/  LDL.LU R140, [R1+0x180] ;  /* 0x00018000018c7983 */ /* 0x0005620000300800 */
[C---:B-1----:R-:W-:Y:S06]  /*21000*/  HMMA.16816.F32.BF16 R76, R8.reuse, R40, R212 ;  /* 0x00000028084c723c */ /* 0x042fec00000418d4 */
[C---:B------:R-:W-:Y:S01]  /*21010*/  HMMA.16816.F32.BF16 R68, R8.reuse, R42, R60 ;  /* 0x0000002a0844723c */ /* 0x040fe2000004183c */
[-C--:B---3--:R-:W-:Y:S01]  /*21020*/  FMUL.FTZ R2, R17, R0.reuse ;  /* 0x0000000011027220 */ /* 0x088fe20000410000 */
[----:B------:R-:W1:Y:S03]  /*21030*/  LDSM.16.M88.4 R40, [R185+0x6000] ;  /* 0x00600000b928783b */ /* 0x000e660000000200 */
[----:B------:R3:W-:Y:S01]  /*21040*/  MUFU.TANH R249, R2 ;  /* 0x0000000200f97308 */ /* 0x0007e20000002400 */
[----:B------:R-:W-:Y:S01]  /*21050*/  IMAD.MOV.U32 R209, RZ, RZ, R36 ;  /* 0x000000ffffd17224 */ /* 0x000fe200078e0024 */
[----:B------:R-:W-:Y:S01]  /*21060*/  MOV R210, R3 ;  /* 0x0000000300d27202 */ /* 0x000fe20000000f00 */
[-C--:B------:R-:W-:Y:S01]  /*21070*/  FMUL.FTZ R48, R54, R0.reuse ;  /* 0x0000000036307220 */ /* 0x080fe20000410000 */
[----:B------:R2:W5:Y:S01]  /*21080*/  LDL.LU R119, [R1+0x17c] ;  /* 0x00017c0001777983 */ /* 0x0005620000300800 */
[-C--:B---3--:R-:W-:Y:S01]  /*21090*/  FMUL.FTZ R2, R18, R0.reuse ;  /* 0x0000000012027220 */ /* 0x088fe20000410000 */
[----:B------:R-:W-:Y:S01]  /*210a0*/  MOV R214, R39 ;  /* 0x0000002700d67202 */ /* 0x000fe20000000f00 */
[----:B------:R-:W-:Y:S01]  /*210b0*/  HMMA.16816.F32.BF16 R60, R8, R34, R220 ;  /* 0x00000022083c723c */ /* 0x000fe200000418dc */
[----:B------:R-:W-:Y:S01]  /*210c0*/  IMAD.MOV.U32 R212, RZ, RZ, R4 ;  /* 0x000000ffffd47224 */ /* 0x000fe200078e0004 */
[----:B------:R3:W2:Y:S01]  /*210d0*/  MUFU.TANH R133, R2 ;  /* 0x0000000200857308 */ /* 0x0006a20000002400 */
[----:B------:R-:W-:Y:S01]  /*210e0*/  FMUL.FTZ R3, R80, R0 ;  /* 0x0000000050037220 */ /* 0x000fe20000410000 */
[----:B------:R-:W-:Y:S01]  /*210f0*/  MOV R213, R6 ;  /* 0x0000000600d57202 */ /* 0x000fe20000000f00 */
[----:B------:R1:W5:Y:S01]  /*21100*/  LDL.LU R108, [R1+0x178] ;  /* 0x00017800016c7983 */ /* 0x0003620000300800 */
[-C--:B---3--:R-:W-:Y:S01]  /*21110*/  FMUL.FTZ R2, R19, R0.reuse ;  /* 0x0000000013027220 */ /* 0x088fe20000410000 */
[----:B------:R-:W-:-:S02]  /*21120*/  FMUL.FTZ R39, R52, R0 ;  /* 0x0000000034277220 */ /* 0x000fc40000410000 */
[----:B------:R-:W3:Y:S01]  /*21130*/  LDSM.16.M88.4 R16, [R185+0x5800] ;  /* 0x00580000b910783b */ /* 0x000ee20000000200 */
[----:B------:R4:W-:Y:S01]  /*21140*/  MUFU.TANH R248, R2 ;  /* 0x0000000200f87308 */ /* 0x0009e20000002400 */
[-C--:B------:R-:W-:Y:S01]  /*21150*/  FMUL.FTZ R4, R87, R0.reuse ;  /* 0x0000000057047220 */ /* 0x080fe20000410000 */
[----:B------:R-:W-:-:S12]  /*21160*/  FMUL.FTZ R6, R82, R0 ;  /* 0x0000000052067220 */ /* 0x000fd80000410000 */
[-C--:B------:R-:W-:Y:S01]  /*21170*/  FMUL.FTZ R38, R62, R0.reuse ;  /* 0x000000003e267220 */ /* 0x080fe20000410000 */
[-C--:B------:R-:W-:Y:S01]  /*21180*/  FMUL.FTZ R36, R60, R0.reuse ;  /* 0x000000003c247220 */ /* 0x080fe20000410000 */
[----:B------:R-:W-:Y:S01]  /*21190*/  FMUL.FTZ R80, R55, R0 ;  /* 0x0000000037507220 */ /* 0x000fe20000410000 */
[----:B------:R-:W-:Y:S01]  /*211a0*/  MOV R223, R126 ;  /* 0x0000007e00df7202 */ /* 0x000fe20000000f00 */
[----:B------:R1:W5:Y:S01]  /*211b0*/  LDL.LU R37, [R1+0x174] ;  /* 0x0001740001257983 */ /* 0x0003620000300800 */
[----:B----4-:R-:W-:-:S04]  /*211c0*/  FMUL.FTZ R2, R44, R0 ;  /* 0x000000002c027220 */ /* 0x010fc80000410000 */
[----:B------:R4:W2:Y:S02]  /*211d0*/  MUFU.TANH R118, R2 ;  /* 0x0000000200767308 */ /* 0x0008a40000002400 */
[----:B----4-:R-:W-:-:S06]  /*211e0*/  FMUL.FTZ R2, R45, R0 ;  /* 0x000000002d027220 */ /* 0x010fcc0000410000 */
[----:B------:R4:W-:Y:S02]  /*211f0*/  MUFU.TANH R247, R2 ;  /* 0x0000000200f77308 */ /* 0x0009e40000002400 */
[----:B----4-:R-:W-:-:S06]  /*21200*/  FMUL.FTZ R2, R46, R0 ;  /* 0x000000002e027220 */ /* 0x010fcc0000410000 */
        /* <DEDUP_REMOVED lines=18> */
[----:B------:R4:W-:Y:S01]  /*21330*/  MUFU.TANH R215, R2 ;  /* 0x0000000200d77308 */ /* 0x0009e20000002400 */
[----:B-1----:R-:W-:Y:S01]  /*21340*/  HMMA.16816.F32.BF16 R28, R8, R42, R228 ;  /* 0x0000002a081c723c */ /* 0x002fe200000418e4 */
[----:B----4-:R-:W-:-:S06]  /*21350*/  FMUL.FTZ R2, R72, R0 ;  /* 0x0000000048027220 */ /* 0x010fcc0000410000 */
[----:B------:R1:W4:Y:S01]  /*21360*/  MUFU.TANH R88, R2 ;  /* 0x0000000200587308 */ /* 0x0003220000002400 */
[----:B------:R-:W-:Y:S01]  /*21370*/  MOV R231, R214 ;  /* 0x000000d600e77202 */ /* 0x000fe20000000f00 */
[C---:B------:R-:W-:Y:S01]  /*21380*/  HMMA.16816.F32.BF16 R44, R8.reuse, R22, R200 ;  /* 0x00000016082c723c */ /* 0x040fe200000418c8 */
[----:B------:R-:W2:Y:S01]  /*21390*/  S2R R214, SR_TID.X ;  /* 0x0000000000d67919 */ /* 0x000ea20000002100 */
[----:B------:R-:W4:Y:S04]  /*213a0*/  LDSM.16.M88.4 R20, [R185+0x7800] ;  /* 0x00780000b914783b */ /* 0x000f280000000200 */
[C---:B---3--:R-:W-:Y:S06]  /*213b0*/  HMMA.16816.F32.BF16 R32, R8.reuse, R16, R232 ;  /* 0x000000100820723c */ /* 0x048fec00000418e8 */
[----:B------:R-:W-:Y:S01]  /*213c0*/  HMMA.16816.F32.BF16 R12, R8, R40, R224 ;  /* 0x00000028080c723c */ /* 0x000fe200000418e0 */
[----:B------:R-:W-:-:S02]  /*213d0*/  FMUL.FTZ R60, R61, R0 ;  /* 0x000000003d3c7220 */ /* 0x000fc40000410000 */
[-C--:B------:R-:W-:Y:S01]  /*213e0*/  FMUL.FTZ R196, R31, R0.reuse ;  /* 0x000000001fc47220 */ /* 0x080fe20000410000 */
[-C--:B-1----:R-:W-:Y:S01]  /*213f0*/  FMUL.FTZ R2, R73, R0.reuse ;  /* 0x0000000049027220 */ /* 0x082fe20000410000 */
[----:B------:R-:W-:Y:S02]  /*21400*/  IMAD.MOV.U32 R230, RZ, RZ, R210 ;  /* 0x000000ffffe67224 */ /* 0x000fe400078e00d2 */
[-C--:B------:R-:W-:Y:S01]  /*21410*/  FMUL.FTZ R30, R30, R0.reuse ;  /* 0x000000001e1e7220 */ /* 0x080fe20000410000 */
[----:B------:R-:W-:Y:S01]  /*21420*/  FMUL.FTZ R28, R28, R0 ;  /* 0x000000001c1c7220 */ /* 0x000fe20000410000 */
[----:B------:R1:W-:Y:S01]  /*21430*/  MUFU.TANH R211, R2 ;  /* 0x0000000200d37308 */ /* 0x0003e20000002400 */
[----:B------:R-:W-:Y:S01]  /*21440*/  IMAD.MOV.U32 R229, RZ, RZ, R205 ;  /* 0x000000ffffe57224 */ /* 0x000fe200078e00cd */
[----:B------:R-:W-:Y:S01]  /*21450*/  MOV R228, R212 ;  /* 0x000000d400e47202 */ /* 0x000fe20000000f00 */
        /* <DEDUP_REMOVED lines=11> */
[----:B--2---:R-:W-:-:S02]  /*21510*/  IMAD.SHL.U32 R52, R214, 0x2, RZ ;  /* 0x00000002d6347824 */ /* 0x004fc400078e00ff */
[----:B------:R-:W-:Y:S01]  /*21520*/  FMUL.FTZ R115, R115, R0 ;  /* 0x0000000073737220 */ /* 0x000fe20000410000 */
[----:B------:R-:W-:-:S04]  /*21530*/  DEPBAR.LE SB0, 0x0 ;  /* 0x000080000000791a */ /* 0x000fc80000000000 */
[----:B-1----:R-:W-:-:S04]  /*21540*/  FMUL.FTZ R2, R74, R0 ;  /* 0x000000004a027220 */ /* 0x002fc80000410000 */
[----:B------:R1:W2:Y:S01]  /*21550*/  MUFU.TANH R73, R2 ;  /* 0x0000000200497308 */ /* 0x0002a20000002400 */
[----:B------:R-:W-:Y:S01]  /*21560*/  HMMA.16816.F32.BF16 R16, R8, R18, R176 ;  /* 0x000000120810723c */ /* 0x000fe200000418b0 */
[----:B-1----:R-:W-:-:S06]  /*21570*/  FMUL.FTZ R2, R75, R0 ;  /* 0x000000004b027220 */ /* 0x002fcc0000410000 */
[----:B------:R1:W-:Y:S02]  /*21580*/  MUFU.TANH R207, R2 ;  /* 0x0000000200cf7308 */ /* 0x0003e40000002400 */
[----:B-1----:R-:W-:-:S06]  /*21590*/  FMUL.FTZ R2, R96, R0 ;  /* 0x0000000060027220 */ /* 0x002fcc0000410000 */
[----:B------:R1:W3:Y:S02]  /*215a0*/  MUFU.TANH R72, R2 ;  /* 0x0000000200487308 */ /* 0x0002e40000002400 */
[----:B-1----:R-:W-:-:S06]  /*215b0*/  FMUL.FTZ R2, R97, R0 ;  /* 0x0000000061027220 */ /* 0x002fcc0000410000 */
[----:B------:R1:W-:Y:S01]  /*215c0*/  MUFU.TANH R206, R2 ;  /* 0x0000000200ce7308 */ /* 0x0003e20000002400 */
[----:B------:R-:W-:Y:S01]  /*215d0*/  HMMA.16816.F32.BF16 R40, R8, R56, R128 ;  /* 0x000000380828723c */ /* 0x000fe20000041880 */
[----:B-1----:R-:W-:-:S06]  /*215e0*/  FMUL.FTZ R2, R98, R0 ;  /* 0x0000000062027220 */ /* 0x002fcc0000410000 */
[----:B------:R1:W3:Y:S02]  /*215f0*/  MUFU.TANH R58, R2 ;  /* 0x00000002003a7308 */ /* 0x0002e40000002400 */
[----:B-1----:R-:W-:-:S06]  /*21600*/  FMUL.FTZ R2, R99, R0 ;  /* 0x0000000063027220 */ /* 0x002fcc0000410000 */
[----:B------:R1:W-:Y:S01]  /*21610*/  MUFU.TANH R201, R2 ;  /* 0x0000000200c97308 */ /* 0x0003e20000002400 */
[-C--:B------:R-:W-:Y:S01]  /*21620*/  FMUL.FTZ R87, R33, R0.reuse ;  /* 0x0000000021577220 */ /* 0x080fe20000410000 */
[-C--:B------:R-:W-:Y:S01]  /*21630*/  FMUL.FTZ R33, R16, R0.reuse ;  /* 0x0000000010217220 */ /* 0x080fe20000410000 */
[----:B-1----:R-:W-:-:S05]  /*21640*/  FMUL.FTZ R2, R92, R0 ;  /* 0x000000005c027220 */ /* 0x002fca0000410000 */
[----:B------:R1:W3:Y:S01]  /*21650*/  MUFU.TANH R57, R2 ;  /* 0x0000000200397308 */ /* 0x0002e20000002400 */
[----:B------:R-:W-:Y:S02]  /*21660*/  SHF.L.U32 R16, R209, 0x8, RZ ;  /* 0x00000008d1107819 */ /* 0x000fe400000006ff */
[----:B------:R-:W-:Y:S01]  /*21670*/  LOP3.LUT R52, R52, 0x6, RZ, 0xc0, !PT ;  /* 0x0000000634347812 */ /* 0x000fe200078ec0ff */
[----:B-1----:R-:W-:-:S04]  /*21680*/  FMUL.FTZ R2, R93, R0 ;  /* 0x000000005d027220 */ /* 0x002fc80000410000 */
[----:B------:R1:W-:Y:S01]  /*21690*/  MUFU.TANH R197, R2 ;  /* 0x0000000200c57308 */ /* 0x0003e20000002400 */
[C---:B----4-:R-:W-:Y:S06]  /*216a0*/  HMMA.16816.F32.BF16 R104, R8.reuse, R20, R104 ;  /* 0x000000140868723c */ /* 0x050fec0000041868 */
[----:B------:R-:W-:Y:S01]  /*216b0*/  HMMA.16816.F32.BF16 R100, R8, R22, R100 ;  /* 0x000000160864723c */ /* 0x000fe20000041864 */
[----:B-1----:R-:W-:-:S04]  /*216c0*/  FMUL.FTZ R2, R94, R0 ;  /* 0x000000005e027220 */ /* 0x002fc80000410000 */
[----:B------:R1:W4:Y:S02]  /*216d0*/  MUFU.TANH R56, R2 ;  /* 0x0000000200387308 */ /* 0x0003240000002400 */
[-C--:B------:R-:W-:Y:S01]  /*216e0*/  FMUL.FTZ R8, R86, R0.reuse ;  /* 0x0000000056087220 */ /* 0x080fe20000410000 */
[-C--:B------:R-:W-:Y:S01]  /*216f0*/  FMUL.FTZ R9, R85, R0.reuse ;  /* 0x0000000055097220 */ /* 0x080fe20000410000 */
[-C--:B------:R-:W-:Y:S01]  /*21700*/  FMUL.FTZ R10, R95, R0.reuse ;  /* 0x000000005f0a7220 */ /* 0x080fe20000410000 */
[-C--:B------:R-:W-:Y:S01]  /*21710*/  FMUL.FTZ R95, R35, R0.reuse ;  /* 0x00000000235f7220 */ /* 0x080fe20000410000 */
[-C--:B------:R-:W-:Y:S01]  /*21720*/  FMUL.FTZ R35, R18, R0.reuse ;  /* 0x0000000012237220 */ /* 0x080fe20000410000 */
[-C--:B-1----:R-:W-:Y:S01]  /*21730*/  FMUL.FTZ R2, R81, R0.reuse ;  /* 0x0000000051027220 */ /* 0x082fe20000410000 */
[-C--:B------:R-:W-:Y:S01]  /*21740*/  FMUL.FTZ R81, R45, R0.reuse ;  /* 0x000000002d517220 */ /* 0x080fe20000410000 */
[----:B------:R-:W-:Y:S02]  /*21750*/  FMUL.FTZ R45, R32, R0 ;  /* 0x00000000202d7220 */ /* 0x000fe40000410000 */
[----:B------:R1:W-:Y:S08]  /*21760*/  MUFU.TANH R32, R3 ;  /* 0x0000000300207308 */ /* 0x0003f00000002400 */
[----:B------:R2:W-:Y:S01]  /*21770*/  MUFU.TANH R86, R2 ;  /* 0x0000000200567308 */ /* 0x0005e20000002400 */
[----:B-1----:R-:W-:-:S04]  /*21780*/  LOP3.LUT R3, R16, 0x8, R52, 0xfe, !PT ;  /* 0x0000000810037812 */ /* 0x002fc800078efe34 */
[C---:B------:R-:W-:Y:S02]  /*21790*/  ISETP.GE.AND P6, PT, R3.reuse, R7, PT ;  /* 0x000000070300720c */ /* 0x040fe40003fc6270 */
[----:B------:R-:W-:Y:S02]  /*217a0*/  ISETP.GE.AND P4, PT, R3, R5, PT ;  /* 0x000000050300720c */ /* 0x000fe40003f86270 */
[----:B--2---:R-:W-:Y:S02]  /*217b0*/  LOP3.LUT R2, R16, 0x10, R52, 0xfe, !PT ;  /* 0x0000001010027812 */ /* 0x004fe400078efe34 */
[----:B------:R-:W-:Y:S02]  /*217c0*/  I2FP.F32.S32 R3, R3 ;  /* 0x0000000300037245 */ /* 0x000fe40000201400 */
[C---:B------:R-:W-:Y:S02]  /*217d0*/  ISETP.GE.AND P5, PT, R2.reuse, R7, PT ;  /* 0x000000070200720c */ /* 0x040fe40003fa6270 */
[----:B------:R-:W-:Y:S01]  /*217e0*/  ISETP.GE.AND P3, PT, R2, R5, PT ;  /* 0x000000050200720c */ /* 0x000fe20003f66270 */
[----:B------:R1:W-:Y:S01]  /*217f0*/  MUFU.TANH R97, R9 ;  /* 0x0000000900617308 */ /* 0x0003e20000002400 */
[----:B------:R-:W-:Y:S01]  /*21800*/  I2FP.F32.S32 R2, R2 ;  /* 0x0000000200027245 */ /* 0x000fe20000201400 */
[-C--:B------:R-:W-:Y:S01]  /*21810*/  FMUL.FTZ R226, R90, R0.reuse ;  /* 0x000000005ae27220 */ /* 0x080fe20000410000 */
[----:B------:R-:W-:-:S05]  /*21820*/  FMUL.FTZ R22, R70, R0 ;  /* 0x0000000046167220 */ /* 0x000fca0000410000 */
[----:B------:R2:W-:Y:S01]  /*21830*/  MUFU.TANH R18, R6 ;  /* 0x0000000600127308 */ /* 0x0005e20000002400 */
[-C--:B------:R-:W-:Y:S01]  /*21840*/  FMUL.FTZ R11, R78, R0.reuse ;  /* 0x000000004e0b7220 */ /* 0x080fe20000410000 */
[----:B------:R-:W-:Y:S01]  /*21850*/  FMUL.FTZ R78, R71, R0 ;  /* 0x00000000474e7220 */ /* 0x000fe20000410000 */
[----:B-1----:R-:W-:-:S05]  /*21860*/  FFMA.FTZ R9, R132, R3, R243 ;  /* 0x0000000384097223 */ /* 0x002fca00000100f3 */
[----:B------:R1:W-:Y:S01]  /*21870*/  MUFU.TANH R49, R8 ;  /* 0x0000000800317308 */ /* 0x0003e20000002400 */
[----:B--2---:R-:W-:-:S07]  /*21880*/  FFMA.FTZ R6, R132, R3, R27 ;  /* 0x0000000384067223 */ /* 0x004fce000001001b */
[----:B------:R2:W-:Y:S01]  /*21890*/  MUFU.TANH R90, R4 ;  /* 0x00000004005a7308 */ /* 0x0005e20000002400 */
[----:B------:R-:W-:Y:S02]  /*218a0*/  LOP3.LUT R3, R16, 0x18, R52, 0xfe, !PT ;  /* 0x0000001810037812 */ /* 0x000fe400078efe34 */
[----:B------:R-:W-:Y:S02]  /*218b0*/  FSEL R75, R9, -INF , !P6 ;  /* 0xff800000094b7808 */ /* 0x000fe40007000000 */
[----:B------:R-:W-:Y:S01]  /*218c0*/  FSEL R70, R6, -INF , !P4 ;  /* 0xff80000006467808 */ /* 0x000fe20006000000 */
[CC--:B-1----:R-:W-:Y:S01]  /*218d0*/  FFMA.FTZ R8, R132.reuse, R2.reuse, R241 ;  /* 0x0000000284087223 */ /* 0x0c2fe200000100f1 */
[C---:B------:R-:W-:Y:S02]  /*218e0*/  ISETP.GE.AND P6, PT, R3.reuse, R7, PT ;  /* 0x000000070300720c */ /* 0x040fe40003fc6270 */
[----:B------:R-:W-:Y:S01]  /*218f0*/  ISETP.GE.AND P4, PT, R3, R5, PT ;  /* 0x000000050300720c */ /* 0x000fe20003f86270 */
[----:B--2---:R-:W-:Y:S01]  /*21900*/  FFMA.FTZ R4, R132, R2, R240 ;  /* 0x0000000284047223 */ /* 0x004fe200000100f0 */
[----:B------:R-:W-:-:S02]  /*21910*/  LOP3.LUT R2, R16, 0x20, R52, 0xfe, !PT ;  /* 0x0000002010027812 */ /* 0x000fc400078efe34 */
[----:B------:R-:W-:Y:S02]  /*21920*/  I2FP.F32.S32 R3, R3 ;  /* 0x0000000300037245 */ /* 0x000fe40000201400 */
[----:B------:R-:W-:Y:S02]  /*21930*/  FSEL R82, R8, -INF , !P5 ;  /* 0xff80000008527808 */ /* 0x000fe40006800000 */
[----:B------:R-:W-:Y:S02]  /*21940*/  FSEL R71, R4, -INF , !P3 ;  /* 0xff80000004477808 */ /* 0x000fe40005800000 */
[C---:B------:R-:W-:Y:S02]  /*21950*/  ISETP.GE.AND P5, PT, R2.reuse, R7, PT ;  /* 0x000000070200720c */ /* 0x040fe40003fa6270 */
[----:B------:R-:W-:Y:S02]  /*21960*/  ISETP.GE.AND P3, PT, R2, R5, PT ;  /* 0x000000050200720c */ /* 0x000fe40003f66270 */
[----:B------:R-:W-:Y:S01]  /*21970*/  I2FP.F32.S32 R2, R2 ;  /* 0x0000000200027245 */ /* 0x000fe20000201400 */
[CC--:B------:R-:W-:Y:S01]  /*21980*/  FFMA.FTZ R9, R132.reuse, R3.reuse, R239 ;  /* 0x0000000384097223 */ /* 0x0c0fe200000100ef */
[----:B------:R-:W-:Y:S01]  /*21990*/  FFMA.FTZ R6, R132, R3, R26 ;  /* 0x0000000384067223 */ /* 0x000fe2000001001a */
[----:B------:R1:W-:Y:S01]  /*219a0*/  MUFU.TANH R177, R10 ;  /* 0x0000000a00b17308 */ /* 0x0003e20000002400 */
[----:B------:R-:W-:Y:S01]  /*219b0*/  LOP3.LUT R3, R16, 0x28, R52, 0xfe, !PT ;  /* 0x0000002810037812 */ /* 0x000fe200078efe34 */
[CC--:B------:R-:W-:Y:S01]  /*219c0*/  FFMA.FTZ R8, R132.reuse, R2.reuse, R238 ;  /* 0x0000000284087223 */ /* 0x0c0fe200000100ee */
[----:B------:R-:W-:Y:S01]  /*219d0*/  FFMA.FTZ R4, R132, R2, R237 ;  /* 0x0000000284047223 */ /* 0x000fe200000100ed */
[----:B------:R-:W-:Y:S01]  /*219e0*/  FMUL.FTZ R20, R84, R0 ;  /* 0x0000000054147220 */ /* 0x000fe20000410000 */
[----:B------:R-:W-:-:S02]  /*219f0*/  LOP3.LUT R2, R16, 0x30, R52, 0xfe, !PT ;  /* 0x0000003010027812 */ /* 0x000fc400078efe34 */
[----:B------:R-:W-:Y:S01]  /*21a00*/  FSEL R84, R9, -INF , !P6 ;  /* 0xff80000009547808 */ /* 0x000fe20007000000 */
[-C--:B------:R-:W-:Y:S01]  /*21a10*/  FMUL.FTZ R21, R68, R0.reuse ;  /* 0x0000000044157220 */ /* 0x080fe20000410000 */
[----:B------:R-:W-:Y:S02]  /*21a20*/  ISETP.GE.AND P6, PT, R3, R7, PT ;  /* 0x000000070300720c */ /* 0x000fe40003fc6270 */
[----:B------:R-:W-:Y:S01]  /*21a30*/  FSEL R92, R8, -INF , !P5 ;  /* 0xff800000085c7808 */ /* 0x000fe20006800000 */
[-C--:B-1----:R-:W-:Y:S01]  /*21a40*/  FMUL.FTZ R10, R76, R0.reuse ;  /* 0x000000004c0a7220 */ /* 0x082fe20000410000 */
[----:B------:R-:W-:Y:S01]  /*21a50*/  FMUL.FTZ R76, R69, R0 ;  /* 0x00000000454c7220 */ /* 0x000fe20000410000 */
[----:B------:R-:W-:Y:S02]  /*21a60*/  FSEL R69, R6, -INF , !P4 ;  /* 0xff80000006457808 */ /* 0x000fe40006000000 */
[----:B------:R-:W-:Y:S02]  /*21a70*/  ISETP.GE.AND P4, PT, R3, R5, PT ;  /* 0x000000050300720c */ /* 0x000fe40003f86270 */
[----:B------:R-:W-:-:S02]  /*21a80*/  I2FP.F32.S32 R3, R3 ;  /* 0x0000000300037245 */ /* 0x000fc40000201400 */
[----:B------:R-:W-:Y:S02]  /*21a90*/  FSEL R68, R4, -INF , !P3 ;  /* 0xff80000004447808 */ /* 0x000fe40005800000 */
[C---:B------:R-:W-:Y:S02]  /*21aa0*/  ISETP.GE.AND P5, PT, R2.reuse, R7, PT ;  /* 0x000000070200720c */ /* 0x040fe40003fa6270 */
[----:B------:R-:W-:Y:S02]  /*21ab0*/  ISETP.GE.AND P3, PT, R2, R5, PT ;  /* 0x000000050200720c */ /* 0x000fe40003f66270 */
[----:B------:R-:W-:Y:S01]  /*21ac0*/  I2FP.F32.S32 R2, R2 ;  /* 0x0000000200027245 */ /* 0x000fe20000201400 */
[CC--:B------:R-:W-:Y:S01]  /*21ad0*/  FFMA.FTZ R9, R132.reuse, R3.reuse, R236 ;  /* 0x0000000384097223 */ /* 0x0c0fe200000100ec */
[----:B------:R-:W-:Y:S01]  /*21ae0*/  FFMA.FTZ R6, R132, R3, R195 ;  /* 0x0000000384067223 */ /* 0x000fe200000100c3 */
[----:B------:R-:W-:Y:S01]  /*21af0*/  LOP3.LUT R3, R16, 0x38, R52, 0xfe, !PT ;  /* 0x0000003810037812 */ /* 0x000fe200078efe34 */
[----:B------:R-:W-:Y:S01]  /*21b00*/  FMUL.FTZ R23, R64, R0 ;  /* 0x0000000040177220 */ /* 0x000fe20000410000 */
[CC--:B------:R-:W-:Y:S01]  /*21b10*/  FFMA.FTZ R8, R132.reuse, R2.reuse, R138 ;  /* 0x0000000284087223 */ /* 0x0c0fe2000001008a */
[----:B------:R-:W-:Y:S01]  /*21b20*/  FFMA.FTZ R4, R132, R2, R137 ;  /* 0x0000000284047223 */ /* 0x000fe20000010089 */
[----:B------:R-:W-:Y:S01]  /*21b30*/  FMUL.FTZ R64, R63, R0 ;  /* 0x000000003f407220 */ /* 0x000fe20000410000 */
[----:B------:R-:W-:-:S02]  /*21b40*/  LOP3.LUT R2, R16, 0x40, R52, 0xfe, !PT ;  /* 0x0000004010027812 */ /* 0x000fc400078efe34 */
[----:B------:R-:W-:Y:S02]  /*21b50*/  FSEL R93, R9, -INF , !P6 ;  /* 0xff800000095d7808 */ /* 0x000fe40007000000 */
[----:B------:R-:W-:Y:S02]  /*21b60*/  FSEL R63, R6, -INF , !P4 ;  /* 0xff800000063f7808 */ /* 0x000fe40006000000 */
[C---:B------:R-:W-:Y:S02]  /*21b70*/  ISETP.GE.AND P6, PT, R3.reuse, R7, PT ;  /* 0x000000070300720c */ /* 0x040fe40003fc6270 */
[----:B------:R-:W-:Y:S02]  /*21b80*/  ISETP.GE.AND P4, PT, R3, R5, PT ;  /* 0x000000050300720c */ /* 0x000fe40003f86270 */
[----:B------:R-:W-:Y:S02]  /*21b90*/  I2FP.F32.S32 R3, R3 ;  /* 0x0000000300037245 */ /* 0x000fe40000201400 */
[----:B------:R-:W-:-:S02]  /*21ba0*/  FSEL R99, R8, -INF , !P5 ;  /* 0xff80000008637808 */ /* 0x000fc40006800000 */
[----:B------:R-:W-:Y:S02]  /*21bb0*/  FSEL R62, R4, -INF , !P3 ;  /* 0xff800000043e7808 */ /* 0x000fe40005800000 */
[C---:B------:R-:W-:Y:S02]  /*21bc0*/  ISETP.GE.AND P5, PT, R2.reuse, R7, PT ;  /* 0x000000070200720c */ /* 0x040fe40003fa6270 */
[----:B------:R-:W-:Y:S02]  /*21bd0*/  ISETP.GE.AND P3, PT, R2, R5, PT ;  /* 0x000000050200720c */ /* 0x000fe40003f66270 */
[----:B------:R-:W-:Y:S01]  /*21be0*/  I2FP.F32.S32 R2, R2 ;  /* 0x0000000200027245 */ /* 0x000fe20000201400 */
[CC--:B------:R-:W-:Y:S01]  /*21bf0*/  FFMA.FTZ R9, R132.reuse, R3.reuse, R136 ;  /* 0x0000000384097223 */ /* 0x0c0fe20000010088 */
[----:B------:R-:W-:Y:S01]  /*21c00*/  FFMA.FTZ R6, R132, R3, R133 ;  /* 0x0000000384067223 */ /* 0x000fe20000010085 */
[----:B------:R-:W-:Y:S02]  /*21c10*/  LOP3.LUT R3, R16, 0x48, R52, 0xfe, !PT ;  /* 0x0000004810037812 */ /* 0x000fe400078efe34 */
[CC--:B------:R-:W-:Y:S01]  /*21c20*/  FFMA.FTZ R8, R132.reuse, R2.reuse, R118 ;  /* 0x0000000284087223 */ /* 0x0c0fe20000010076 */
[----:B------:R-:W-:Y:S01]  /*21c30*/  FFMA.FTZ R4, R132, R2, R117 ;  /* 0x0000000284047223 */ /* 0x000fe20000010075 */
        /* <DEDUP_REMOVED lines=13> */
[--C-:B------:R-:W-:Y:S02]  /*21d10*/  LOP3.LUT R3, R16, 0x58, R52.reuse, 0xfe, !PT ;  /* 0x0000005810037812 */ /* 0x100fe400078efe34 */
        /* <DEDUP_REMOVED lines=9> */
[----:B------:R-:W-:Y:S01]  /*21db0*/  FSEL R83, R4, -INF , !P3 ;  /* 0xff80000004537808 */ /* 0x000fe20005800000 */
[----:B------:R-:W1:Y:S01]  /*21dc0*/  MUFU.TANH R50, R20 ;  /* 0x0000001400327308 */ /* 0x000e620000002400 */
[C---:B------:R-:W-:Y:S02]  /*21dd0*/  ISETP.GE.AND P5, PT, R2.reuse, R7, PT ;  /* 0x000000070200720c */ /* 0x040fe40003fa6270 */
[----:B------:R-:W-:Y:S02]  /*21de0*/  ISETP.GE.AND P3, PT, R2, R5, PT ;  /* 0x000000050200720c */ /* 0x000fe40003f66270 */
[----:B------:R-:W-:Y:S01]  /*21df0*/  I2FP.F32.S32 R2, R2 ;  /* 0x0000000200027245 */ /* 0x000fe20000201400 */
[CC--:B------:R-:W-:Y:S01]  /*21e00*/  FFMA.FTZ R9, R132.reuse, R3.reuse, R88 ;  /* 0x0000000384097223 */ /* 0x0c0fe20000010058 */
[----:B------:R-:W-:Y:S01]  /*21e10*/  FFMA.FTZ R6, R132, R3, R73 ;  /* 0x0000000384067223 */ /* 0x000fe20000010049 */
[----:B------:R-:W-:Y:S01]  /*21e20*/  LOP3.LUT R3, R16, 0x68, R52, 0xfe, !PT ;  /* 0x0000006810037812 */ /* 0x000fe200078efe34 */
[----:B------:R-:W-:-:S02]  /*21e30*/  IMAD.MOV.U32 R227, RZ, RZ, R127 ;  /* 0x000000ffffe37224 */ /* 0x000fc400078e007f */
[CC--:B---3--:R-:W-:Y:S01]  /*21e40*/  FFMA.FTZ R8, R132.reuse, R2.reuse, R72 ;  /* 0x0000000284087223 */ /* 0x0c8fe20000010048 */
[----:B------:R-:W-:Y:S01]  /*21e50*/  FFMA.FTZ R4, R132, R2, R58 ;  /* 0x0000000284047223 */ /* 0x000fe2000001003a */
[----:B------:R-:W-:Y:S02]  /*21e60*/  LOP3.LUT R2, R16, 0x70, R52, 0xfe, !PT ;  /* 0x0000007010027812 */ /* 0x000fe400078efe34 */
[----:B------:R-:W-:Y:S02]  /*21e70*/  FSEL R127, R9, -INF , !P6 ;  /* 0xff800000097f7808 */ /* 0x000fe40007000000 */
[----:B------:R-:W-:Y:S02]  /*21e80*/  FSEL R72, R6, -INF , !P4 ;  /* 0xff80000006487808 */ /* 0x000fe40006000000 */
[C---:B------:R-:W-:Y:S02]  /*21e90*/  ISETP.GE.AND P6, PT, R3.reuse, R7, PT ;  /* 0x000000070300720c */ /* 0x040fe40003fc6270 */
[----:B------:R-:W-:-:S02]  /*21ea0*/  ISETP.GE.AND P4, PT, R3, R5, PT ;  /* 0x000000050300720c */ /* 0x000fc40003f86270 */
[----:B------:R-:W-:Y:S01]  /*21eb0*/  I2FP.F32.S32 R3, R3 ;  /* 0x0000000300037245 */ /* 0x000fe20000201400 */
[----:B------:R-:W-:Y:S01]  /*21ec0*/  FMUL.FTZ R178, R15, R0 ;  /* 0x000000000fb27220 */ /* 0x000fe20000410000 */
[----:B------:R-:W-:Y:S02]  /*21ed0*/  FSEL R130, R8, -INF , !P5 ;  /* 0xff80000008827808 */ /* 0x000fe40006800000 */
[----:B------:R-:W-:Y:S01]  /*21ee0*/  FSEL R73, R4, -INF , !P3 ;  /* 0xff80000004497808 */ /* 0x000fe20005800000 */
[----:B------:R-:W2:Y:S01]  /*21ef0*/  MUFU.TANH R27, R10 ;  /* 0x0000000a001b7308 */ /* 0x000ea20000002400 */
[C---:B------:R-:W-:Y:S02]  /*21f00*/  ISETP.GE.AND P5, PT, R2.reuse, R7, PT ;  /* 0x000000070200720c */ /* 0x040fe40003fa6270 */
[----:B------:R-:W-:Y:S02]  /*21f10*/  ISETP.GE.AND P3, PT, R2, R5, PT ;  /* 0x000000050200720c */ /* 0x000fe40003f66270 */
[----:B------:R-:W-:Y:S01]  /*21f20*/  I2FP.F32.S32 R2, R2 ;  /* 0x0000000200027245 */ /* 0x000fe20000201400 */
[----:B------:R-:W-:-:S02]  /*21f30*/  FFMA.FTZ R9, R132, R3, R57 ;  /* 0x0000000384097223 */ /* 0x000fc40000010039 */
[----:B------:R-:W3:Y:S01]  /*21f40*/  MUFU.TANH R15, R11 ;  /* 0x0000000b000f7308 */ /* 0x000ee20000002400 */
[----:B----4-:R-:W-:Y:S01]  /*21f50*/  FFMA.FTZ R6, R132, R3, R56 ;  /* 0x0000000384067223 */ /* 0x010fe20000010038 */
[----:B------:R-:W-:Y:S01]  /*21f60*/  LOP3.LUT R3, R16, 0x78, R52, 0xfe, !PT ;  /* 0x0000007810037812 */ /* 0x000fe200078efe34 */
[CC--:B-1----:R-:W-:Y:S01]  /*21f70*/  FFMA.FTZ R8, R132.reuse, R2.reuse, R50 ;  /* 0x0000000284087223 */ /* 0x0c2fe20000010032 */
[----:B------:R-:W-:Y:S01]  /*21f80*/  FFMA.FTZ R4, R132, R2, R49 ;  /* 0x0000000284047223 */ /* 0x000fe20000010031 */
[----:B------:R-:W-:Y:S01]  /*21f90*/  LOP3.LUT R2, R16, 0x80, R52, 0xfe, !PT ;  /* 0x0000008010027812 */ /* 0x000fe200078efe34 */
[-C--:B------:R-:W-:Y:S01]  /*21fa0*/  FMUL.FTZ R20, R66, R0.reuse ;  /* 0x0000000042147220 */ /* 0x080fe20000410000 */
[----:B------:R-:W-:Y:S01]  /*21fb0*/  FSEL R131, R9, -INF , !P6 ;  /* 0xff80000009837808 */ /* 0x000fe20007000000 */
[----:B------:R-:W-:Y:S01]  /*21fc0*/  FMUL.FTZ R51, R14, R0 ;  /* 0x000000000e337220 */ /* 0x000fe20000410000 */
[----:B------:R-:W-:Y:S01]  /*21fd0*/  FSEL R94, R6, -INF , !P4 ;  /* 0xff800000065e7808 */ /* 0x000fe20006000000 */
[----:B------:R-:W1:Y:S01]  /*21fe0*/  MUFU.TANH R26, R21 ;  /* 0x00000015001a7308 */ /* 0x000e620000002400 */
[----:B------:R-:W-:-:S02]  /*21ff0*/  ISETP.GE.AND P6, PT, R3, R7, PT ;  /* 0x000000070300720c */ /* 0x000fc40003fc6270 */
[----:B------:R-:W-:Y:S02]  /*22000*/  ISETP.GE.AND P4, PT, R3, R5, PT ;  /* 0x000000050300720c */ /* 0x000fe40003f86270 */
[----:B------:R-:W-:Y:S02]  /*22010*/  I2FP.F32.S32 R3, R3 ;  /* 0x0000000300037245 */ /* 0x000fe40000201400 */
[----:B------:R-:W-:Y:S01]  /*22020*/  FSEL R137, R8, -INF , !P5 ;  /* 0xff80000008897808 */ /* 0x000fe20006800000 */
[----:B------:R-:W4:Y:S01]  /*22030*/  MUFU.TANH R14, R22 ;  /* 0x00000016000e7308 */ /* 0x000f220000002400 */
[----:B------:R-:W-:Y:S02]  /*22040*/  FSEL R98, R4, -INF , !P3 ;  /* 0xff80000004627808 */ /* 0x000fe40005800000 */
[C---:B------:R-:W-:Y:S02]  /*22050*/  ISETP.GE.AND P5, PT, R2.reuse, R7, PT ;  /* 0x000000070200720c */ /* 0x040fe40003fa6270 */
[----:B------:R-:W-:-:S02]  /*22060*/  ISETP.GE.AND P3, PT, R2, R5, PT ;  /* 0x000000050200720c */ /* 0x000fc40003f66270 */
[----:B------:R-:W-:Y:S01]  /*22070*/  I2FP.F32.S32 R2, R2 ;  /* 0x0000000200027245 */ /* 0x000fe20000201400 */
[----:B------:R-:W4:Y:S01]  /*22080*/  MUFU.TANH R23, R23 ;  /* 0x0000001700177308 */ /* 0x000f220000002400 */
[CC--:B------:R-:W-:Y:S01]  /*22090*/  FFMA.FTZ R9, R132.reuse, R3.reuse, R32 ;  /* 0x0000000384097223 */ /* 0x0c0fe20000010020 */
[----:B------:R-:W-:Y:S01]  /*220a0*/  FFMA.FTZ R6, R132, R3, R18 ;  /* 0x0000000384067223 */ /* 0x000fe20000010012 */
[----:B------:R-:W-:-:S05]  /*220b0*/  LOP3.LUT R3, R16, 0x88, R52, 0xfe, !PT ;  /* 0x0000008810037812 */ /* 0x000fca00078efe34 */
[----:B------:R-:W4:Y:S01]  /*220c0*/  MUFU.TANH R11, R20 ;  /* 0x00000014000b7308 */ /* 0x000f220000002400 */
[CC--:B--2---:R-:W-:Y:S01]  /*220d0*/  FFMA.FTZ R8, R132.reuse, R2.reuse, R27 ;  /* 0x0000000284087223 */ /* 0x0c4fe2000001001b */
[----:B---3--:R-:W-:Y:S01]  /*220e0*/  FFMA.FTZ R4, R132, R2, R15 ;  /* 0x0000000284047223 */ /* 0x008fe2000001000f */
[----:B------:R-:W-:Y:S01]  /*220f0*/  LOP3.LUT R2, R16, 0x90, R52, 0xfe, !PT ;  /* 0x0000009010027812 */ /* 0x000fe200078efe34 */
[----:B------:R-:W-:Y:S01]  /*22100*/  FMUL.FTZ R31, R42, R0 ;  /* 0x000000002a1f7220 */ /* 0x000fe20000410000 */
[----:B------:R-:W-:Y:S02]  /*22110*/  FSEL R138, R9, -INF , !P6 ;  /* 0xff800000098a7808 */ /* 0x000fe40007000000 */
[----:B------:R-:W-:Y:S01]  /*22120*/  FSEL R109, R6, -INF , !P4 ;  /* 0xff800000066d7808 */ /* 0x000fe20006000000 */
[----:B------:R-:W2:Y:S01]  /*22130*/  MUFU.TANH R22, R36 ;  /* 0x0000002400167308 */ /* 0x000ea20000002400 */
[C---:B------:R-:W-:Y:S02]  /*22140*/  ISETP.GE.AND P6, PT, R3.reuse, R7, PT ;  /* 0x000000070300720c */ /* 0x040fe40003fc6270 */
[----:B------:R-:W-:-:S02]  /*22150*/  ISETP.GE.AND P4, PT, R3, R5, PT ;  /* 0x000000050300720c */ /* 0x000fc40003f86270 */
[----:B------:R-:W-:Y:S02]  /*22160*/  MOV R42, R124 ;  /* 0x0000007c002a7202 */ /* 0x000fe40000000f00 */
[----:B------:R-:W-:Y:S01]  /*22170*/  I2FP.F32.S32 R3, R3 ;  /* 0x0000000300037245 */ /* 0x000fe20000201400 */
[----:B------:R-:W3:Y:S01]  /*22180*/  MUFU.TANH R20, R38 ;  /* 0x0000002600147308 */ /* 0x000ee20000002400 */
[----:B------:R-:W-:Y:S01]  /*22190*/  FSEL R199, R8, -INF , !P5 ;  /* 0xff80000008c77808 */ /* 0x000fe20006800000 */
[----:B------:R-:W-:Y:S01]  /*221a0*/  FMUL.FTZ R96, R17, R0 ;  /* 0x0000000011607220 */ /* 0x000fe20000410000 */
[----:B------:R-:W-:Y:S02]  /*221b0*/  FSEL R124, R4, -INF , !P3 ;  /* 0xff800000047c7808 */ /* 0x000fe40005800000 */
[C---:B------:R-:W-:Y:S02]  /*221c0*/  ISETP.GE.AND P5, PT, R2.reuse, R7, PT ;  /* 0x000000070200720c */ /* 0x040fe40003fa6270 */
[----:B------:R-:W-:Y:S01]  /*221d0*/  ISETP.GE.AND P3, PT, R2, R5, PT ;  /* 0x000000050200720c */ /* 0x000fe20003f66270 */
[----:B------:R-:W3:Y:S01]  /*221e0*/  MUFU.TANH R21, R39 ;  /* 0x0000002700157308 */ /* 0x000ee20000002400 */
[----:B------:R-:W-:Y:S01]  /*221f0*/  I2FP.F32.S32 R2, R2 ;  /* 0x0000000200027245 */ /* 0x000fe20000201400 */
[CC--:B-1----:R-:W-:Y:S01]  /*22200*/  FFMA.FTZ R9, R132.reuse, R3.reuse, R26 ;  /* 0x0000000384097223 */ /* 0x0c2fe2000001001a */
[----:B----4-:R-:W-:Y:S01]  /*22210*/  FFMA.FTZ R6, R132, R3, R14 ;  /* 0x0000000384067223 */ /* 0x010fe2000001000e */
[----:B------:R-:W-:-:S04]  /*22220*/  FMUL.FTZ R179, R29, R0 ;  /* 0x000000001db37220 */ /* 0x000fc80000410000 */
[----:B------:R-:W1:Y:S01]  /*22230*/  MUFU.TANH R17, R48 ;  /* 0x0000003000117308 */ /* 0x000e620000002400 */
[-C--:B------:R-:W-:Y:S01]  /*22240*/  FMUL.FTZ R29, R40, R0.reuse ;  /* 0x00000000281d7220 */ /* 0x080fe20000410000 */
[--C-:B------:R-:W-:Y:S01]  /*22250*/  LOP3.LUT R3, R16, 0x98, R52.reuse, 0xfe, !PT ;  /* 0x0000009810037812 */ /* 0x100fe200078efe34 */
[----:B------:R-:W-:Y:S01]  /*22260*/  FMUL.FTZ R40, R43, R0 ;  /* 0x000000002b287220 */ /* 0x000fe20000410000 */
[CC--:B------:R-:W-:Y:S01]  /*22270*/  FFMA.FTZ R8, R132.reuse, R2.reuse, R23 ;  /* 0x0000000284087223 */ /* 0x0c0fe20000010017 */
[----:B------:R-:W-:Y:S01]  /*22280*/  FFMA.FTZ R4, R132, R2, R11 ;  /* 0x0000000284047223 */ /* 0x000fe2000001000b */
[----:B------:R-:W-:Y:S01]  /*22290*/  IMAD.MOV.U32 R43, RZ, RZ, R125 ;  /* 0x000000ffff2b7224 */ /* 0x000fe200078e007d */
[----:B------:R-:W-:Y:S01]  /*222a0*/  LOP3.LUT R2, R16, 0xa0, R52, 0xfe, !PT ;  /* 0x000000a010027812 */ /* 0x000fe200078efe34 */
[-C--:B------:R-:W-:Y:S01]  /*222b0*/  FMUL.FTZ R34, R34, R0.reuse ;  /* 0x0000000022227220 */ /* 0x080fe20000410000 */
[----:B------:R-:W-:Y:S01]  /*222c0*/  FSEL R200, R9, -INF , !P6 ;  /* 0xff80000009c87808 */ /* 0x000fe20007000000 */
[-C--:B------:R-:W-:Y:S01]  /*222d0*/  FMUL.FTZ R128, R19, R0.reuse ;  /* 0x0000000013807220 */ /* 0x080fe20000410000 */
[----:B------:R-:W-:Y:S01]  /*222e0*/  FSEL R125, R6, -INF , !P4 ;  /* 0xff800000067d7808 */ /* 0x000fe20006000000 */
[-C--:B------:R-:W-:Y:S01]  /*222f0*/  FMUL.FTZ R176, R13, R0.reuse ;  /* 0x000000000db07220 */ /* 0x080fe20000410000 */
[C---:B------:R-:W-:Y:S01]  /*22300*/  ISETP.GE.AND P6, PT, R3.reuse, R7, PT ;  /* 0x000000070300720c */ /* 0x040fe20003fc6270 */
[----:B------:R-:W4:Y:S01]  /*22310*/  MUFU.TANH R19, R44 ;  /* 0x0000002c00137308 */ /* 0x000f220000002400 */
[----:B------:R-:W-:Y:S01]  /*22320*/  ISETP.GE.AND P4, PT, R3, R5, PT ;  /* 0x000000050300720c */ /* 0x000fe20003f86270 */
[-C--:B------:R-:W-:Y:S01]  /*22330*/  FMUL.FTZ R85, R47, R0.reuse ;  /* 0x000000002f557220 */ /* 0x080fe20000410000 */
[----:B------:R-:W-:Y:S01]  /*22340*/  I2FP.F32.S32 R3, R3 ;  /* 0x0000000300037245 */ /* 0x000fe20000201400 */
[----:B------:R-:W-:Y:S01]  /*22350*/  FMUL.FTZ R47, R12, R0 ;  /* 0x000000000c2f7220 */ /* 0x000fe20000410000 */
[----:B------:R-:W-:-:S02]  /*22360*/  FSEL R203, R8, -INF , !P5 ;  /* 0xff80000008cb7808 */ /* 0x000fc40006800000 */
[----:B------:R-:W-:Y:S01]  /*22370*/  FSEL R129, R4, -INF , !P3 ;  /* 0xff80000004817808 */ /* 0x000fe20005800000 */
[----:B------:R-:W4:Y:S01]  /*22380*/  MUFU.TANH R13, R46 ;  /* 0x0000002e000d7308 */ /* 0x000f220000002400 */
[C---:B------:R-:W-:Y:S02]  /*22390*/  ISETP.GE.AND P5, PT, R2.reuse, R7, PT ;  /* 0x000000070200720c */ /* 0x040fe40003fa6270 */
[----:B------:R-:W-:Y:S02]  /*223a0*/  ISETP.GE.AND P3, PT, R2, R5, PT ;  /* 0x000000050200720c */ /* 0x000fe40003f66270 */
[----:B------:R-:W-:Y:S01]  /*223b0*/  I2FP.F32.S32 R2, R2 ;  /* 0x0000000200027245 */ /* 0x000fe20000201400 */
[CC--:B--2---:R-:W-:Y:S02]  /*223c0*/  FFMA.FTZ R9, R132.reuse, R3.reuse, R22 ;  /* 0x0000000384097223 */ /* 0x0c4fe40000010016 */
[----:B------:R-:W2:Y:S01]  /*223d0*/  MUFU.TANH R12, R45 ;  /* 0x0000002d000c7308 */ /* 0x000ea20000002400 */
[----:B---3--:R-:W-:Y:S01]  /*223e0*/  FFMA.FTZ R6, R132, R3, R20 ;  /* 0x0000000384067223 */ /* 0x008fe20000010014 */
[----:B------:R-:W-:Y:S01]  /*223f0*/  LOP3.LUT R3, R16, 0xa8, R52, 0xfe, !PT ;  /* 0x000000a810037812 */ /* 0x000fe200078efe34 */
[----:B------:R-:W-:-:S05]  /*22400*/  FFMA.FTZ R8, R132, R2, R21 ;  /* 0x0000000284087223 */ /* 0x000fca0000010015 */
[----:B------:R-:W3:Y:S01]  /*22410*/  MUFU.TANH R10, R34 ;  /* 0x00000022000a7308 */ /* 0x000ee20000002400 */
[----:B-1----:R-:W-:Y:S01]  /*22420*/  FFMA.FTZ R4, R132, R2, R17 ;  /* 0x0000000284047223 */ /* 0x002fe20000010011 */
[----:B------:R-:W-:Y:S02]  /*22430*/  MOV R225, R204 ;  /* 0x000000cc00e17202 */ /* 0x000fe40000000f00 */
[----:B------:R-:W-:Y:S02]  /*22440*/  LOP3.LUT R2, R16, 0xb0, R52, 0xfe, !PT ;  /* 0x000000b010027812 */ /* 0x000fe400078efe34 */
[----:B------:R-:W-:Y:S02]  /*22450*/  FSEL R204, R9, -INF , !P6 ;  /* 0xff80000009cc7808 */ /* 0x000fe40007000000 */
[----:B------:R-:W-:Y:S01]  /*22460*/  FSEL R136, R6, -INF , !P4 ;  /* 0xff80000006887808 */ /* 0x000fe20006000000 */
[----:B------:R-:W-:Y:S01]  /*22470*/  MUFU.TANH R15, R35 ;  /* 0x00000023000f7308 */ /* 0x000fe20000002400 */
[----:B------:R-:W-:-:S02]  /*22480*/  ISETP.GE.AND P6, PT, R3, R7, PT ;  /* 0x000000070300720c */ /* 0x000fc40003fc6270 */
[----:B------:R-:W-:Y:S02]  /*22490*/  ISETP.GE.AND P4, PT, R3, R5, PT ;  /* 0x000000050300720c */ /* 0x000fe40003f86270 */
[----:B------:R-:W-:Y:S02]  /*224a0*/  I2FP.F32.S32 R3, R3 ;  /* 0x0000000300037245 */ /* 0x000fe40000201400 */
[----:B------:R-:W-:Y:S02]  /*224b0*/  FSEL R208, R8, -INF , !P5 ;  /* 0xff80000008d07808 */ /* 0x000fe40006800000 */
[----:B------:R-:W-:Y:S01]  /*224c0*/  FSEL R195, R4, -INF , !P3 ;  /* 0xff80000004c37808 */ /* 0x000fe20005800000 */
[----:B------:R-:W1:Y:S01]  /*224d0*/  MUFU.TANH R14, R47 ;  /* 0x0000002f000e7308 */ /* 0x000e620000002400 */
[C---:B------:R-:W-:Y:S02]  /*224e0*/  ISETP.GE.AND P5, PT, R2.reuse, R7, PT ;  /* 0x000000070200720c */ /* 0x040fe40003fa6270 */
[----:B------:R-:W-:-:S02]  /*224f0*/  ISETP.GE.AND P3, PT, R2, R5, PT ;  /* 0x000000050200720c */ /* 0x000fc40003f66270 */
[----:B------:R-:W-:Y:S01]  /*22500*/  I2FP.F32.S32 R2, R2 ;  /* 0x0000000200027245 */ /* 0x000fe20000201400 */
[CC--:B----4-:R-:W-:Y:S02]  /*22510*/  FFMA.FTZ R9, R132.reuse, R3.reuse, R19 ;  /* 0x0000000384097223 */ /* 0x0d0fe40000010013 */
[----:B------:R-:W4:Y:S01]  /*22520*/  MUFU.TANH R11, R51 ;  /* 0x00000033000b7308 */ /* 0x000f220000002400 */
[----:B------:R-:W-:Y:S01]  /*22530*/  FFMA.FTZ R6, R132, R3, R13 ;  /* 0x0000000384067223 */ /* 0x000fe2000001000d */
[----:B------:R-:W-:Y:S01]  /*22540*/  LOP3.LUT R3, R16, 0xb8, R52, 0xfe, !PT ;  /* 0x000000b810037812 */ /* 0x000fe200078efe34 */
[CC--:B--2---:R-:W-:Y:S01]  /*22550*/  FFMA.FTZ R8, R132.reuse, R2.reuse, R12 ;  /* 0x0000000284087223 */ /* 0x0c4fe2000001000c */
[----:B---3--:R-:W-:-:S04]  /*22560*/  FFMA.FTZ R4, R132, R2, R10 ;  /* 0x0000000284047223 */ /* 0x008fc8000001000a */
[----:B------:R-:W2:Y:S01]  /*22570*/  MUFU.TANH R18, R33 ;  /* 0x0000002100127308 */ /* 0x000ea20000002400 */
[----:B------:R-:W-:Y:S02]  /*22580*/  LOP3.LUT R2, R16, 0xc0, R52, 0xfe, !PT ;  /* 0x000000c010027812 */ /* 0x000fe400078efe34 */
[----:B------:R-:W-:Y:S02]  /*22590*/  FSEL R210, R9, -INF , !P6 ;  /* 0xff80000009d27808 */ /* 0x000fe40007000000 */
[----:B------:R-:W-:Y:S01]  /*225a0*/  FSEL R198, R6, -INF , !P4 ;  /* 0xff80000006c67808 */ /* 0x000fe20006000000 */
[----:B------:R-:W-:Y:S01]  /*225b0*/  FMUL.FTZ R6, R172, R0 ;  /* 0x00000000ac067220 */ /* 0x000fe20000410000 */
[C---:B------:R-:W-:Y:S02]  /*225c0*/  ISETP.GE.AND P6, PT, R3.reuse, R7, PT ;  /* 0x000000070300720c */ /* 0x040fe40003fc6270 */
[----:B------:R-:W-:Y:S02]  /*225d0*/  ISETP.GE.AND P4, PT, R3, R5, PT ;  /* 0x000000050300720c */ /* 0x000fe40003f86270 */
[----:B------:R-:W-:-:S02]  /*225e0*/  I2FP.F32.S32 R3, R3 ;  /* 0x0000000300037245 */ /* 0x000fc40000201400 */
[----:B------:R-:W-:Y:S02]  /*225f0*/  FSEL R214, R8, -INF , !P5 ;  /* 0xff80000008d67808 */ /* 0x000fe40006800000 */
[----:B------:R-:W-:Y:S01]  /*22600*/  FSEL R202, R4, -INF , !P3 ;  /* 0xff80000004ca7808 */ /* 0x000fe20005800000 */
[----:B------:R-:W3:Y:S01]  /*22610*/  MUFU.TANH R13, R29 ;  /* 0x0000001d000d7308 */ /* 0x000ee20000002400 */
[C---:B------:R-:W-:Y:S02]  /*22620*/  ISETP.GE.AND P5, PT, R2.reuse, R7, PT ;  /* 0x000000070200720c */ /* 0x040fe40003fa6270 */
[----:B------:R-:W-:Y:S02]  /*22630*/  ISETP.GE.AND P3, PT, R2, R5, PT ;  /* 0x000000050200720c */ /* 0x000fe40003f66270 */
[----:B------:R-:W-:-:S03]  /*22640*/  I2FP.F32.S32 R2, R2 ;  /* 0x0000000200027245 */ /* 0x000fc60000201400 */
[----:B------:R-:W3:Y:S01]  /*22650*/  MUFU.TANH R12, R31 ;  /* 0x0000001f000c7308 */ /* 0x000ee20000002400 */
[----:B------:R-:W-:Y:S01]  /*22660*/  FMUL.FTZ R10, R174, R0 ;  /* 0x00000000ae0a7220 */ /* 0x000fe20000410000 */
[CC--:B-1----:R-:W-:Y:S01]  /*22670*/  FFMA.FTZ R8, R132.reuse, R2.reuse, R14 ;  /* 0x0000000284087223 */ /* 0x0c2fe2000001000e */
[----:B----4-:R-:W-:-:S05]  /*22680*/  FFMA.FTZ R4, R132, R2, R11 ;  /* 0x0000000284047223 */ /* 0x010fca000001000b */
[----:B------:R1:W-:Y:S01]  /*22690*/  MUFU.TANH R19, R6 ;  /* 0x0000000600137308 */ /* 0x0003e20000002400 */
[----:B--2---:R-:W-:Y:S01]  /*226a0*/  FFMA.FTZ R9, R132, R3, R18 ;  /* 0x0000000384097223 */ /* 0x004fe20000010012 */
[----:B------:R-:W-:-:S06]  /*226b0*/  LOP3.LUT R2, R16, 0xd0, R52, 0xfe, !PT ;  /* 0x000000d010027812 */ /* 0x000fcc00078efe34 */
[----:B------:R-:W2:Y:S01]  /*226c0*/  MUFU.TANH R17, R30 ;  /* 0x0000001e00117308 */ /* 0x000ea20000002400 */
[----:B------:R-:W-:Y:S01]  /*226d0*/  MOV R233, R218 ;  /* 0x000000da00e97202 */ /* 0x000fe20000000f00 */
[----:B-1----:R-:W-:-:S06]  /*226e0*/  FFMA.FTZ R6, R132, R3, R15 ;  /* 0x0000000384067223 */ /* 0x002fcc000001000f */
[----:B------:R-:W1:Y:S01]  /*226f0*/  MUFU.TANH R20, R28 ;  /* 0x0000001c00147308 */ /* 0x000e620000002400 */
[----:B------:R-:W-:Y:S02]  /*22700*/  LOP3.LUT R3, R16, 0xc8, R52, 0xfe, !PT ;  /* 0x000000c810037812 */ /* 0x000fe400078efe34 */
[----:B------:R-:W-:Y:S01]  /*22710*/  FSEL R205, R6, -INF , !P4 ;  /* 0xff80000006cd7808 */ /* 0x000fe20006000000 */
[-C--:B------:R-:W-:Y:S01]  /*22720*/  FMUL.FTZ R6, R122, R0.reuse ;  /* 0x000000007a067220 */ /* 0x080fe20000410000 */
[----:B------:R-:W-:Y:S01]  /*22730*/  FMUL.FTZ R66, R53, R0 ;  /* 0x0000000035427220 */ /* 0x000fe20000410000 */
[----:B------:R-:W-:Y:S02]  /*22740*/  FSEL R218, R8, -INF , !P5 ;  /* 0xff80000008da7808 */ /* 0x000fe40006800000 */
[----:B------:R4:W-:Y:S01]  /*22750*/  MUFU.TANH R18, R10 ;  /* 0x0000000a00127308 */ /* 0x0009e20000002400 */
[----:B------:R-:W-:Y:S01]  /*22760*/  FSEL R209, R4, -INF , !P3 ;  /* 0xff80000004d17808 */ /* 0x000fe20005800000 */
[----:B------:R-:W-:Y:S01]  /*22770*/  IMAD.MOV.U32 R53, RZ, RZ, R213 ;  /* 0x000000ffff357224 */ /* 0x000fe200078e00d5 */
[----:B------:R-:W-:-:S02]  /*22780*/  ISETP.GE.AND P5, PT, R2, R7, PT ;  /* 0x000000070200720c */ /* 0x000fc40003fa6270 */
[----:B------:R-:W-:Y:S02]  /*22790*/  ISETP.GE.AND P3, PT, R2, R5, PT ;  /* 0x000000050200720c */ /* 0x000fe40003f66270 */
[----:B------:R-:W-:Y:S01]  /*227a0*/  FSEL R213, R9, -INF , !P6 ;  /* 0xff80000009d57808 */ /* 0x000fe20007000000 */
[----:B------:R2:W1:Y:S01]  /*227b0*/  MUFU.TANH R11, R6 ;  /* 0x00000006000b7308 */ /* 0x0004620000002400 */
[----:B------:R-:W-:Y:S02]  /*227c0*/  I2FP.F32.S32 R2, R2 ;  /* 0x0000000200027245 */ /* 0x000fe40000201400 */
[C---:B------:R-:W-:Y:S02]  /*227d0*/  ISETP.GE.AND P6, PT, R3.reuse, R7, PT ;  /* 0x000000070300720c */ /* 0x040fe40003fc6270 */
[----:B------:R-:W-:Y:S01]  /*227e0*/  ISETP.GE.AND P4, PT, R3, R5, PT ;  /* 0x000000050300720c */ /* 0x000fe20003f86270 */
[----:B----4-:R-:W-:Y:S01]  /*227f0*/  FMUL.FTZ R10, R120, R0 ;  /* 0x00000000780a7220 */ /* 0x010fe20000410000 */
[----:B------:R-:W-:Y:S01]  /*22800*/  I2FP.F32.S32 R3, R3 ;  /* 0x0000000300037245 */ /* 0x000fe20000201400 */
[----:B---3--:R-:W-:-:S02]  /*22810*/  FFMA.FTZ R8, R132, R2, R13 ;  /* 0x0000000284087223 */ /* 0x008fc4000001000d */
[----:B------:R3:W4:Y:S01]  /*22820*/  MUFU.TANH R15, R10 ;  /* 0x0000000a000f7308 */ /* 0x0007220000002400 */
[----:B------:R-:W-:Y:S01]  /*22830*/  FFMA.FTZ R4, R132, R2, R12 ;  /* 0x0000000284047223 */ /* 0x000fe2000001000c */
[----:B------:R-:W-:Y:S01]  /*22840*/  LOP3.LUT R2, R16, 0xe0, R52, 0xfe, !PT ;  /* 0x000000e010027812 */ /* 0x000fe200078efe34 */
[CC--:B--2---:R-:W-:Y:S01]  /*22850*/  FFMA.FTZ R6, R132.reuse, R3.reuse, R17 ;  /* 0x0000000384067223 */ /* 0x0c4fe20000010011 */
[----:B------:R-:W-:Y:S01]  /*22860*/  MOV R235, R216 ;  /* 0x000000d800eb7202 */ /* 0x000fe20000000f00 */
[----:B-1----:R-:W-:Y:S01]  /*22870*/  FFMA.FTZ R9, R132, R3, R20 ;  /* 0x0000000384097223 */ /* 0x002fe20000010014 */
[----:B------:R-:W-:Y:S02]  /*22880*/  FSEL R220, R8, -INF , !P5 ;  /* 0xff80000008dc7808 */ /* 0x000fe40006800000 */
[----:B------:R-:W-:Y:S01]  /*22890*/  FSEL R216, R4, -INF , !P3 ;  /* 0xff80000004d87808 */ /* 0x000fe20005800000 */
[----:B---3--:R-:W-:Y:S01]  /*228a0*/  FMUL.FTZ R10, R112, R0 ;  /* 0x00000000700a7220 */ /* 0x008fe20000410000 */
[----:B------:R-:W-:-:S03]  /*228b0*/  LOP3.LUT R3, R16, 0xd8, R52, 0xfe, !PT ;  /* 0x000000d810037812 */ /* 0x000fc600078efe34 */
[----:B------:R1:W2:Y:S01]  /*228c0*/  MUFU.TANH R17, R10 ;  /* 0x0000000a00117308 */ /* 0x0002a20000002400 */
[C---:B------:R-:W-:Y:S02]  /*228d0*/  ISETP.GE.AND P5, PT, R2.reuse, R7, PT ;  /* 0x000000070200720c */ /* 0x040fe40003fa6270 */
[----:B------:R-:W-:Y:S01]  /*228e0*/  ISETP.GE.AND P3, PT, R2, R5, PT ;  /* 0x000000050200720c */ /* 0x000fe20003f66270 */
[----:B------:R-:W-:Y:S01]  /*228f0*/  IMAD.MOV.U32 R234, RZ, RZ, R217 ;  /* 0x000000ffffea7224 */ /* 0x000fe200078e00d9 */
[----:B------:R-:W-:Y:S02]  /*22900*/  I2FP.F32.S32 R2, R2 ;  /* 0x0000000200027245 */ /* 0x000fe40000201400 */
[----:B------:R-:W-:Y:S01]  /*22910*/  FSEL R212, R6, -INF , !P4 ;  /* 0xff80000006d47808 */ /* 0x000fe20006000000 */
[-C--:B------:R-:W-:Y:S01]  /*22920*/  FMUL.FTZ R6, R104, R0.reuse ;  /* 0x0000000068067220 */ /* 0x080fe20000410000 */
[----:B------:R-:W-:Y:S02]  /*22930*/  FSEL R217, R9, -INF , !P6 ;  /* 0xff80000009d97808 */ /* 0x000fe40007000000 */
[C---:B------:R-:W-:Y:S01]  /*22940*/  ISETP.GE.AND P6, PT, R3.reuse, R7, PT ;  /* 0x000000070300720c */ /* 0x040fe20003fc6270 */
[----:B-1----:R-:W-:Y:S01]  /*22950*/  FMUL.FTZ R10, R114, R0 ;  /* 0x00000000720a7220 */ /* 0x002fe20000410000 */
[----:B------:R-:W-:-:S03]  /*22960*/  ISETP.GE.AND P4, PT, R3, R5, PT ;  /* 0x000000050300720c */ /* 0x000fc60003f86270 */
[----:B------:R1:W3:Y:S01]  /*22970*/  MUFU.TANH R14, R10 ;  /* 0x0000000a000e7308 */ /* 0x0002e20000002400 */
[----:B------:R-:W-:Y:S01]  /*22980*/  I2FP.F32.S32 R3, R3 ;  /* 0x0000000300037245 */ /* 0x000fe20000201400 */
[CC--:B------:R-:W-:Y:S01]  /*22990*/  FFMA.FTZ R4, R132.reuse, R2.reuse, R11 ;  /* 0x0000000284047223 */ /* 0x0c0fe2000001000b */
[----:B----4-:R-:W-:-:S05]  /*229a0*/  FFMA.FTZ R8, R132, R2, R15 ;  /* 0x0000000284087223 */ /* 0x010fca000001000f */
[----:B------:R4:W3:Y:S01]  /*229b0*/  MUFU.TANH R13, R6 ;  /* 0x00000006000d7308 */ /* 0x0008e20000002400 */
[----:B------:R-:W-:Y:S01]  /*229c0*/  FFMA.FTZ R9, R132, R3, R19 ;  /* 0x0000000384097223 */ /* 0x000fe20000010013 */
[----:B-1----:R-:W-:-:S06]  /*229d0*/  FMUL.FTZ R10, R106, R0 ;  /* 0x000000006a0a7220 */ /* 0x002fcc0000410000 */
[----:B------:R1:W3:Y:S01]  /*229e0*/  MUFU.TANH R11, R10 ;  /* 0x0000000a000b7308 */ /* 0x0002e20000002400 */
[----:B----4-:R-:W-:Y:S01]  /*229f0*/  FFMA.FTZ R6, R132, R3, R18 ;  /* 0x0000000384067223 */ /* 0x010fe20000010012 */
[C-C-:B------:R-:W-:Y:S01]  /*22a00*/  LOP3.LUT R3, R16.reuse, 0xe8, R52.reuse, 0xfe, !PT ;  /* 0x000000e810037812 */ /* 0x140fe200078efe34 */
[----:B------:R-:W-:Y:S01]  /*22a10*/  IMAD.MOV.U32 R232, RZ, RZ, R219 ;  /* 0x000000ffffe87224 */ /* 0x000fe200078e00db */
[----:B------:R-:W-:Y:S02]  /*22a20*/  LOP3.LUT R2, R16, 0xf0, R52, 0xfe, !PT ;  /* 0x000000f010027812 */ /* 0x000fe400078efe34 */
[----:B------:R-:W-:Y:S02]  /*22a30*/  FSEL R221, R9, -INF , !P6 ;  /* 0xff80000009dd7808 */ /* 0x000fe40007000000 */
[----:B------:R-:W-:Y:S01]  /*22a40*/  FSEL R219, R6, -INF , !P4 ;  /* 0xff80000006db7808 */ /* 0x000fe20006000000 */
[----:B------:R-:W-:Y:S01]  /*22a50*/  FMUL.FTZ R6, R102, R0 ;  /* 0x0000000066067220 */ /* 0x000fe20000410000 */
[----:B------:R-:W-:-:S02]  /*22a60*/  ISETP.GE.AND P6, PT, R3, R7, PT ;  /* 0x000000070300720c */ /* 0x000fc40003fc6270 */
[----:B------:R-:W-:Y:S01]  /*22a70*/  ISETP.GE.AND P4, PT, R3, R5, PT ;  /* 0x000000050300720c */ /* 0x000fe20003f86270 */
[----:B-1----:R-:W-:Y:S01]  /*22a80*/  FMUL.FTZ R10, R100, R0 ;  /* 0x00000000640a7220 */ /* 0x002fe20000410000 */
[----:B------:R-:W-:Y:S02]  /*22a90*/  I2FP.F32.S32 R3, R3 ;  /* 0x0000000300037245 */ /* 0x000fe40000201400 */
[----:B------:R-:W-:Y:S02]  /*22aa0*/  FSEL R224, R8, -INF , !P5 ;  /* 0xff80000008e07808 */ /* 0x000fe40006800000 */
[----:B------:R-:W-:Y:S02]  /*22ab0*/  FSEL R222, R4, -INF , !P3 ;  /* 0xff80000004de7808 */ /* 0x000fe40005800000 */
[C---:B------:R-:W-:Y:S02]  /*22ac0*/  ISETP.GE.AND P5, PT, R2.reuse, R7, PT ;  /* 0x000000070200720c */ /* 0x040fe40003fa6270 */
[----:B------:R-:W-:Y:S01]  /*22ad0*/  ISETP.GE.AND P3, PT, R2, R5, PT ;  /* 0x000000050200720c */ /* 0x000fe20003f66270 */
[----:B------:R-:W-:Y:S01]  /*22ae0*/  MUFU.TANH R12, R10 ;  /* 0x0000000a000c7308 */ /* 0x000fe20000002400 */
[----:B------:R-:W-:Y:S01]  /*22af0*/  I2FP.F32.S32 R2, R2 ;  /* 0x0000000200027245 */ /* 0x000fe20000201400 */
[CC--:B--2---:R-:W-:Y:S01]  /*22b00*/  FFMA.FTZ R8, R132.reuse, R3.reuse, R17 ;  /* 0x0000000384087223 */ /* 0x0c4fe20000010011 */
[----:B---3--:R-:W-:-:S05]  /*22b10*/  FFMA.FTZ R3, R132, R3, R14 ;  /* 0x0000000384037223 */ /* 0x008fca000001000e */
[----:B------:R1:W2:Y:S01]  /*22b20*/  MUFU.TANH R10, R6 ;  /* 0x00000006000a7308 */ /* 0x0002a20000002400 */
[-C--:B------:R-:W-:Y:S01]  /*22b30*/  FFMA.FTZ R9, R132, R2.reuse, R13 ;  /* 0x0000000284097223 */ /* 0x080fe2000001000d */
[----:B------:R-:W-:Y:S01]  /*22b40*/  IMAD.MOV.U32 R240, RZ, RZ, R223 ;  /* 0x000000fffff07224 */ /* 0x000fe200078e00df */
[----:B------:R-:W-:Y:S02]  /*22b50*/  LOP3.LUT R4, R16, 0xf8, R52, 0xfe, !PT ;  /* 0x000000f810047812 */ /* 0x000fe400078efe34 */
[----:B------:R-:W-:Y:S01]  /*22b60*/  FSEL R223, R3, -INF , !P4 ;  /* 0xff80000003df7808 */ /* 0x000fe20006000000 */
[----:B------:R-:W-:Y:S01]  /*22b70*/  IMAD.MOV.U32 R54, RZ, RZ, R225 ;  /* 0x000000ffff367224 */ /* 0x000fe200078e00e1 */
[----:B------:R-:W-:Y:S02]  /*22b80*/  MOV R241, R227 ;  /* 0x000000e300f17202 */ /* 0x000fe40000000f00 */
[----:B------:R-:W-:Y:S01]  /*22b90*/  FSEL R225, R8, -INF , !P6 ;  /* 0xff80000008e17808 */ /* 0x000fe20007000000 */
[----:B-1----:R-:W-:Y:S01]  /*22ba0*/  FFMA.FTZ R6, R132, R2, R11 ;  /* 0x0000000284067223 */ /* 0x002fe2000001000b */
[----:B------:R-:W-:-:S02]  /*22bb0*/  LOP3.LUT R2, R16, R52, RZ, 0xfc, !PT ;  /* 0x0000003410027212 */ /* 0x000fc400078efcff */
[----:B------:R-:W-:Y:S02]  /*22bc0*/  MOV R52, R229 ;  /* 0x000000e500347202 */ /* 0x000fe40000000f00 */
[----:B------:R-:W-:Y:S02]  /*22bd0*/  IADD3 R3, R2, 0x1, RZ ;  /* 0x0000000102037810 */ /* 0x000fe40007ffe0ff */
[C---:B------:R-:W-:Y:S02]  /*22be0*/  ISETP.GE.AND P6, PT, R4.reuse, R7, PT ;  /* 0x000000070400720c */ /* 0x040fe40003fc6270 */
[----:B------:R-:W-:Y:S02]  /*22bf0*/  ISETP.GE.AND P4, PT, R4, R5, PT ;  /* 0x000000050400720c */ /* 0x000fe40003f86270 */
[----:B------:R-:W-:Y:S02]  /*22c00*/  FSEL R229, R9, -INF , !P5 ;  /* 0xff80000009e57808 */ /* 0x000fe40006800000 */
[----:B------:R-:W-:-:S02]  /*22c10*/  FSEL R227, R6, -INF , !P3 ;  /* 0xff80000006e37808 */ /* 0x000fc40005800000 */
[----:B------:R-:W-:Y:S02]  /*22c20*/  I2FP.F32.S32 R4, R4 ;  /* 0x0000000400047245 */ /* 0x000fe40000201400 */
[C---:B------:R-:W-:Y:S02]  /*22c30*/  ISETP.GE.AND P5, PT, R3.reuse, R7, PT ;  /* 0x000000070300720c */ /* 0x040fe40003fa6270 */
[----:B------:R-:W-:Y:S02]  /*22c40*/  ISETP.GE.AND P3, PT, R3, R5, PT ;  /* 0x000000050300720c */ /* 0x000fe40003f66270 */
[----:B------:R-:W-:Y:S01]  /*22c50*/  I2FP.F32.S32 R3, R3 ;  /* 0x0000000300037245 */ /* 0x000fe20000201400 */
[CC--:B--2---:R-:W-:Y:S01]  /*22c60*/  FFMA.FTZ R6, R132.reuse, R4.reuse, R10 ;  /* 0x0000000484067223 */ /* 0x0c4fe2000001000a */
[----:B------:R-:W-:Y:S01]  /*22c70*/  FFMA.FTZ R9, R132, R4, R12 ;  /* 0x0000000484097223 */ /* 0x000fe2000001000c */
[----:B------:R-:W-:Y:S02]  /*22c80*/  VIADD R4, R2, 0x9 ;  /* 0x0000000902047836 */ /* 0x000fe40000000000 */
[CC--:B------:R-:W-:Y:S01]  /*22c90*/  FFMA.FTZ R10, R132.reuse, R3.reuse, R43 ;  /* 0x00000003840a7223 */ /* 0x0c0fe2000001002b */
[----:B------:R-:W-:Y:S01]  /*22ca0*/  FFMA.FTZ R8, R132, R3, R42 ;  /* 0x0000000384087223 */ /* 0x000fe2000001002a */
[----:B------:R-:W-:Y:S01]  /*22cb0*/  VIADD R3, R2, 0x11 ;  /* 0x0000001102037836 */ /* 0x000fe20000000000 */
[----:B------:R-:W-:Y:S01]  /*22cc0*/  MOV R42, R53 ;  /* 0x00000035002a7202 */ /* 0x000fe20000000f00 */
[----:B------:R-:W-:Y:S01]  /*22cd0*/  IMAD.MOV.U32 R43, RZ, RZ, R228 ;  /* 0x000000ffff2b7224 */ /* 0x000fe200078e00e4 */
[----:B------:R-:W-:-:S02]  /*22ce0*/  MOV R243, R230 ;  /* 0x000000e600f37202 */ /* 0x000fc40000000f00 */
        /* <DEDUP_REMOVED lines=15> */
[----:B------:R-:W-:Y:S02]  /*22de0*/  IADD3 R4, R2, 0x19, RZ ;  /* 0x0000001902047810 */ /* 0x000fe40007ffe0ff */
        /* <DEDUP_REMOVED lines=8> */
[----:B------:R-:W-:-:S02]  /*22e70*/  I2FP.F32.S32 R3, R3 ;  /* 0x0000000300037245 */ /* 0x000fc40000201400 */
[----:B------:R-:W-:-:S03]  /*22e80*/  I2FP.F32.S32 R4, R4 ;  /* 0x0000000400047245 */ /* 0x000fc60000201400 */
[CC--:B------:R-:W-:Y:S01]  /*22e90*/  FFMA.FTZ R9, R132.reuse, R3.reuse, R42 ;  /* 0x0000000384097223 */ /* 0x0c0fe2000001002a */
[C---:B------:R-:W-:Y:S01]  /*22ea0*/  FFMA.FTZ R6, R132.reuse, R3, R231 ;  /* 0x0000000384067223 */ /* 0x040fe200000100e7 */
[CC--:B------:R-:W-:Y:S01]  /*22eb0*/  FFMA.FTZ R10, R132.reuse, R4.reuse, R243 ;  /* 0x00000004840a7223 */ /* 0x0c0fe200000100f3 */
[----:B------:R-:W-:Y:S01]  /*22ec0*/  FFMA.FTZ R8, R132, R4, R43 ;  /* 0x0000000484087223 */ /* 0x000fe2000001002b */
[C---:B------:R-:W-:Y:S01]  /*22ed0*/  VIADD R3, R2.reuse, 0x31 ;  /* 0x0000003102037836 */ /* 0x040fe20000000000 */
[----:B------:R-:W-:Y:S01]  /*22ee0*/  IADD3 R4, R2, 0x29, RZ ;  /* 0x0000002902047810 */ /* 0x000fe20007ffe0ff */
[----:B------:R1:W-:Y:S01]  /*22ef0*/  MUFU.TANH R15, R59 ;  /* 0x0000003b000f7308 */ /* 0x0003e20000002400 */
[----:B------:R-:W-:Y:S02]  /*22f00*/  FSEL R45, R6, -INF , !P3 ;  /* 0xff800000062d7808 */ /* 0x000fe40005800000 */
[----:B------:R-:W-:Y:S02]  /*22f10*/  FSEL R56, R10, -INF , !P6 ;  /* 0xff8000000a387808 */ /* 0x000fe40007000000 */
[----:B------:R-:W-:-:S02]  /*22f20*/  FSEL R46, R8, -INF , !P4 ;  /* 0xff800000082e7808 */ /* 0x000fc40006000000 */
[----:B------:R-:W-:Y:S02]  /*22f30*/  ISETP.GE.AND P3, PT, R3, R5, PT ;  /* 0x000000050300720c */ /* 0x000fe40003f66270 */
[C---:B------:R-:W-:Y:S02]  /*22f40*/  ISETP.GE.AND P6, PT, R4.reuse, R7, PT ;  /* 0x000000070400720c */ /* 0x040fe40003fc6270 */
[----:B------:R-:W-:Y:S02]  /*22f50*/  ISETP.GE.AND P4, PT, R4, R5, PT ;  /* 0x000000050400720c */ /* 0x000fe40003f86270 */
[----:B------:R-:W-:Y:S02]  /*22f60*/  I2FP.F32.S32 R4, R4 ;  /* 0x0000000400047245 */ /* 0x000fe40000201400 */
[----:B-1----:R-:W-:Y:S02]  /*22f70*/  FSEL R59, R9, -INF , !P5 ;  /* 0xff800000093b7808 */ /* 0x002fe40006800000 */
[----:B------:R-:W-:-:S02]  /*22f80*/  ISETP.GE.AND P5, PT, R3, R7, PT ;  /* 0x000000070300720c */ /* 0x000fc40003fa6270 */
[----:B------:R-:W-:Y:S01]  /*22f90*/  I2FP.F32.S32 R3, R3 ;  /* 0x0000000300037245 */ /* 0x000fe20000201400 */
[CC--:B------:R-:W-:Y:S01]  /*22fa0*/  FFMA.FTZ R10, R132.reuse, R4.reuse, R232 ;  /* 0x00000004840a7223 */ /* 0x0c0fe200000100e8 */
[----:B------:R-:W-:-:S03]  /*22fb0*/  FFMA.FTZ R8, R132, R4, R233 ;  /* 0x0000000484087223 */ /* 0x000fc600000100e9 */
[CC--:B------:R-:W-:Y:S01]  /*22fc0*/  FFMA.FTZ R9, R132.reuse, R3.reuse, R234 ;  /* 0x0000000384097223 */ /* 0x0c0fe200000100ea */
[----:B------:R-:W-:Y:S01]  /*22fd0*/  FFMA.FTZ R6, R132, R3, R251 ;  /* 0x0000000384067223 */ /* 0x000fe200000100fb */
[C---:B------:R-:W-:Y:S01]  /*22fe0*/  VIADD R3, R2.reuse, 0x41 ;  /* 0x0000004102037836 */ /* 0x040fe20000000000 */
[----:B------:R-:W-:Y:S01]  /*22ff0*/  IADD3 R4, R2, 0x39, RZ ;  /* 0x0000003902047810 */ /* 0x000fe20007ffe0ff */
[----:B------:R1:W-:Y:S01]  /*23000*/  MUFU.TANH R29, R65 ;  /* 0x00000041001d7308 */ /* 0x0003e20000002400 */
[----:B------:R-:W-:Y:S02]  /*23010*/  FSEL R44, R8, -INF , !P4 ;  /* 0xff800000082c7808 */ /* 0x000fe40006000000 */
[----:B------:R-:W-:Y:S02]  /*23020*/  FSEL R43, R6, -INF , !P3 ;  /* 0xff800000062b7808 */ /* 0x000fe40005800000 */
[----:B------:R-:W-:-:S03]  /*23030*/  ISETP.GE.AND P3, PT, R3, R5, PT ;  /* 0x000000050300720c */ /* 0x000fc60003f66270 */
[----:B------:R2:W-:Y:S01]  /*23040*/  MUFU.TANH R28, R60 ;  /* 0x0000003c001c7308 */ /* 0x0005e20000002400 */
[----:B------:R-:W-:Y:S02]  /*23050*/  ISETP.GE.AND P4, PT, R4, R5, PT ;  /* 0x000000050400720c */ /* 0x000fe40003f86270 */
[----:B-1----:R-:W-:Y:S02]  /*23060*/  FSEL R65, R9, -INF , !P5 ;  /* 0xff80000009417808 */ /* 0x002fe40006800000 */
[----:B------:R-:W-:Y:S02]  /*23070*/  ISETP.GE.AND P5, PT, R3, R7, PT ;  /* 0x000000070300720c */ /* 0x000fe40003fa6270 */
[----:B------:R-:W-:Y:S02]  /*23080*/  I2FP.F32.S32 R3, R3 ;  /* 0x0000000300037245 */ /* 0x000fe40000201400 */
[----:B--2---:R-:W-:Y:S02]  /*23090*/  FSEL R60, R10, -INF , !P6 ;  /* 0xff8000000a3c7808 */ /* 0x004fe40007000000 */
[----:B------:R-:W-:-:S02]  /*230a0*/  ISETP.GE.AND P6, PT, R4, R7, PT ;  /* 0x000000070400720c */ /* 0x000fc40003fc6270 */
[----:B------:R-:W-:Y:S01]  /*230b0*/  I2FP.F32.S32 R4, R4 ;  /* 0x0000000400047245 */ /* 0x000fe20000201400 */
[CC--:B------:R-:W-:Y:S01]  /*230c0*/  FFMA.FTZ R9, R132.reuse, R3.reuse, R247 ;  /* 0x0000000384097223 */ /* 0x0c0fe200000100f7 */
[----:B------:R-:W-:Y:S01]  /*230d0*/  FFMA.FTZ R6, R132, R3, R246 ;  /* 0x0000000384067223 */ /* 0x000fe200000100f6 */
[----:B------:R-:W-:Y:S02]  /*230e0*/  VIADD R3, R2, 0x51 ;  /* 0x0000005102037836 */ /* 0x000fe40000000000 */
[CC--:B------:R-:W-:Y:S01]  /*230f0*/  FFMA.FTZ R10, R132.reuse, R4.reuse, R249 ;  /* 0x00000004840a7223 */ /* 0x0c0fe200000100f9 */
[----:B------:R-:W-:Y:S01]  /*23100*/  FFMA.FTZ R8, R132, R4, R248 ;  /* 0x0000000484087223 */ /* 0x000fe200000100f8 */
[----:B------:R-:W-:Y:S01]  /*23110*/  IADD3 R4, R2, 0x49, RZ ;  /* 0x0000004902047810 */ /* 0x000fe20007ffe0ff */
[----:B------:R1:W-:Y:S01]  /*23120*/  MUFU.TANH R20, R79 ;  /* 0x0000004f00147308 */ /* 0x0003e20000002400 */
[----:B------:R-:W-:Y:S02]  /*23130*/  FSEL R50, R6, -INF , !P3 ;  /* 0xff80000006327808 */ /* 0x000fe40005800000 */
[----:B------:R-:W-:-:S02]  /*23140*/  FSEL R42, R8, -INF , !P4 ;  /* 0xff800000082a7808 */ /* 0x000fc40006000000 */
        /* <DEDUP_REMOVED lines=39> */
[----:B-1----:R-:W-:-:S05]  /*233c0*/  FSEL R64, R6, -INF , !P3 ;  /* 0xff80000006407808 */ /* 0x002fca0005800000 */
[----:B------:R-:W1:Y:S01]  /*233d0*/  MUFU.TANH R31, R77 ;  /* 0x0000004d001f7308 */ /* 0x000e620000002400 */
[----:B------:R-:W-:Y:S02]  /*233e0*/  ISETP.GE.AND P3, PT, R3, R5, PT ;  /* 0x000000050300720c */ /* 0x000fe40003f66270 */
[----:B------:R-:W-:Y:S02]  /*233f0*/  I2FP.F32.S32 R3, R3 ;  /* 0x0000000300037245 */ /* 0x000fe40000201400 */
[----:B--2---:R-:W-:Y:S02]  /*23400*/  FSEL R87, R10, -INF , !P6 ;  /* 0xff8000000a577808 */ /* 0x004fe40007000000 */
[----:B------:R-:W-:Y:S02]  /*23410*/  ISETP.GE.AND P6, PT, R4, R7, PT ;  /* 0x000000070400720c */ /* 0x000fe40003fc6270 */
[----:B------:R-:W-:Y:S01]  /*23420*/  I2FP.F32.S32 R4, R4 ;  /* 0x0000000400047245 */ /* 0x000fe20000201400 */
[CC--:B------:R-:W-:Y:S01]  /*23430*/  FFMA.FTZ R9, R132.reuse, R3.reuse, R97 ;  /* 0x0000000384097223 */ /* 0x0c0fe20000010061 */
[----:B------:R-:W-:Y:S01]  /*23440*/  FFMA.FTZ R6, R132, R3, R90 ;  /* 0x0000000384067223 */ /* 0x000fe2000001005a */
[----:B------:R-:W-:-:S02]  /*23450*/  VIADD R3, R2, 0x81 ;  /* 0x0000008102037836 */ /* 0x000fc40000000000 */
[CC--:B------:R-:W-:Y:S01]  /*23460*/  FFMA.FTZ R10, R132.reuse, R4.reuse, R197 ;  /* 0x00000004840a7223 */ /* 0x0c0fe200000100c5 */
[----:B------:R-:W-:Y:S01]  /*23470*/  FFMA.FTZ R8, R132, R4, R177 ;  /* 0x0000000484087223 */ /* 0x000fe200000100b1 */
[----:B------:R-:W-:Y:S01]  /*23480*/  IADD3 R4, R2, 0x79, RZ ;  /* 0x0000007902047810 */ /* 0x000fe20007ffe0ff */
[----:B------:R2:W-:Y:S02]  /*23490*/  MUFU.TANH R14, R78 ;  /* 0x0000004e000e7308 */ /* 0x0005e40000002400 */
[----:B------:R-:W-:Y:S02]  /*234a0*/  FSEL R90, R10, -INF , !P6 ;  /* 0xff8000000a5a7808 */ /* 0x000fe40007000000 */
[----:B------:R-:W-:-:S04]  /*234b0*/  ISETP.GE.AND P6, PT, R4, R7, PT ;  /* 0x000000070400720c */ /* 0x000fc80003fc6270 */
[----:B------:R3:W-:Y:S08]  /*234c0*/  MUFU.TANH R22, R96 ;  /* 0x0000006000167308 */ /* 0x0007f00000002400 */
[----:B------:R4:W-:Y:S01]  /*234d0*/  MUFU.TANH R27, R66 ;  /* 0x00000042001b7308 */ /* 0x0009e20000002400 */
[----:B--2---:R-:W-:Y:S02]  /*234e0*/  FSEL R78, R6, -INF , !P3 ;  /* 0xff800000064e7808 */ /* 0x004fe40005800000 */
[----:B------:R-:W-:-:S02]  /*234f0*/  ISETP.GE.AND P3, PT, R3, R5, PT ;  /* 0x000000050300720c */ /* 0x000fc40003f66270 */
[----:B---3--:R-:W-:Y:S02]  /*23500*/  FSEL R96, R9, -INF , !P5 ;  /* 0xff80000009607808 */ /* 0x008fe40006800000 */
[----:B------:R-:W-:Y:S01]  /*23510*/  ISETP.GE.AND P5, PT, R3, R7, PT ;  /* 0x000000070300720c */ /* 0x000fe20003fa6270 */
[----:B------:R-:W2:Y:S01]  /*23520*/  MUFU.TANH R30, R76 ;  /* 0x0000004c001e7308 */ /* 0x000ea20000002400 */
[----:B------:R-:W-:Y:S02]  /*23530*/  I2FP.F32.S32 R3, R3 ;  /* 0x0000000300037245 */ /* 0x000fe40000201400 */
[----:B----4-:R-:W-:Y:S02]  /*23540*/  FSEL R66, R8, -INF , !P4 ;  /* 0xff80000008427808 */ /* 0x010fe40006000000 */
[----:B------:R-:W-:Y:S02]  /*23550*/  ISETP.GE.AND P4, PT, R4, R5, PT ;  /* 0x000000050400720c */ /* 0x000fe40003f86270 */
[----:B------:R-:W-:Y:S01]  /*23560*/  I2FP.F32.S32 R4, R4 ;  /* 0x0000000400047245 */ /* 0x000fe20000201400 */
[CC--:B-1----:R-:W-:Y:S01]  /*23570*/  FFMA.FTZ R9, R132.reuse, R3.reuse, R31 ;  /* 0x0000000384097223 */ /* 0x0c2fe2000001001f */
[----:B------:R-:W-:Y:S01]  /*23580*/  FFMA.FTZ R6, R132, R3, R20 ;  /* 0x0000000384067223 */ /* 0x000fe20000010014 */
[----:B------:R-:W-:-:S02]  /*23590*/  VIADD R3, R2, 0x91 ;  /* 0x0000009102037836 */ /* 0x000fc40000000000 */
[CC--:B------:R-:W-:Y:S01]  /*235a0*/  FFMA.FTZ R10, R132.reuse, R4.reuse, R86 ;  /* 0x00000004840a7223 */ /* 0x0c0fe20000010056 */
[----:B------:R-:W-:Y:S01]  /*235b0*/  FFMA.FTZ R8, R132, R4, R15 ;  /* 0x0000000484087223 */ /* 0x000fe2000001000f */
[----:B------:R-:W-:Y:S01]  /*235c0*/  IADD3 R4, R2, 0x89, RZ ;  /* 0x0000008902047810 */ /* 0x000fe20007ffe0ff */
[----:B------:R1:W-:Y:S01]  /*235d0*/  MUFU.TANH R26, R81 ;  /* 0x00000051001a7308 */ /* 0x0003e20000002400 */
[----:B------:R-:W-:Y:S02]  /*235e0*/  FSEL R102, R9, -INF , !P5 ;  /* 0xff80000009667808 */ /* 0x000fe40006800000 */
[----:B------:R-:W-:Y:S02]  /*235f0*/  FSEL R86, R6, -INF , !P3 ;  /* 0xff80000006567808 */ /* 0x000fe40005800000 */
[----:B------:R-:W-:Y:S02]  /*23600*/  FSEL R97, R10, -INF , !P6 ;  /* 0xff8000000a617808 */ /* 0x000fe40007000000 */
[----:B------:R-:W-:-:S02]  /*23610*/  ISETP.GE.AND P5, PT, R3, R7, PT ;  /* 0x000000070300720c */ /* 0x000fc40003fa6270 */
[----:B------:R-:W-:Y:S02]  /*23620*/  ISETP.GE.AND P3, PT, R3, R5, PT ;  /* 0x000000050300720c */ /* 0x000fe40003f66270 */
[----:B------:R-:W-:Y:S02]  /*23630*/  ISETP.GE.AND P6, PT, R4, R7, PT ;  /* 0x000000070400720c */ /* 0x000fe40003fc6270 */
[----:B------:R-:W-:Y:S02]  /*23640*/  I2FP.F32.S32 R3, R3 ;  /* 0x0000000300037245 */ /* 0x000fe40000201400 */
[----:B-1----:R-:W-:Y:S02]  /*23650*/  FSEL R81, R8, -INF , !P4 ;  /* 0xff80000008517808 */ /* 0x002fe40006000000 */
[----:B------:R-:W-:Y:S02]  /*23660*/  ISETP.GE.AND P4, PT, R4, R5, PT ;  /* 0x000000050400720c */ /* 0x000fe40003f86270 */
[----:B------:R-:W-:Y:S01]  /*23670*/  I2FP.F32.S32 R4, R4 ;  /* 0x0000000400047245 */ /* 0x000fe20000201400 */
[CC--:B------:R-:W-:Y:S01]  /*23680*/  FFMA.FTZ R9, R132.reuse, R3.reuse, R29 ;  /* 0x0000000384097223 */ /* 0x0c0fe2000001001d */
[----:B------:R-:W-:Y:S01]  /*23690*/  FFMA.FTZ R6, R132, R3, R19 ;  /* 0x0000000384067223 */ /* 0x000fe20000010013 */
[----:B------:R-:W-:-:S02]  /*236a0*/  VIADD R3, R2, 0xa1 ;  /* 0x000000a102037836 */ /* 0x000fc40000000000 */
[CC--:B--2---:R-:W-:Y:S01]  /*236b0*/  FFMA.FTZ R10, R132.reuse, R4.reuse, R30 ;  /* 0x00000004840a7223 */ /* 0x0c4fe2000001001e */
[----:B------:R-:W-:Y:S01]  /*236c0*/  FFMA.FTZ R8, R132, R4, R14 ;  /* 0x0000000484087223 */ /* 0x000fe2000001000e */
[----:B------:R-:W-:Y:S02]  /*236d0*/  IADD3 R4, R2, 0x99, RZ ;  /* 0x0000009902047810 */ /* 0x000fe40007ffe0ff */
[----:B------:R-:W-:Y:S02]  /*236e0*/  FSEL R112, R9, -INF , !P5 ;  /* 0xff80000009707808 */ /* 0x000fe40006800000 */
[----:B------:R-:W-:Y:S01]  /*236f0*/  FSEL R91, R6, -INF , !P3 ;  /* 0xff800000065b7808 */ /* 0x000fe20005800000 */
[----:B------:R1:W2:Y:S01]  /*23700*/  MUFU.TANH R17, R95 ;  /* 0x0000005f00117308 */ /* 0x0002a20000002400 */
[----:B------:R-:W-:Y:S02]  /*23710*/  FSEL R104, R10, -INF , !P6 ;  /* 0xff8000000a687808 */ /* 0x000fe40007000000 */
[----:B------:R-:W-:-:S02]  /*23720*/  FSEL R88, R8, -INF , !P4 ;  /* 0xff80000008587808 */ /* 0x000fc40006000000 */
[C---:B------:R-:W-:Y:S02]  /*23730*/  ISETP.GE.AND P5, PT, R3.reuse, R7, PT ;  /* 0x000000070300720c */ /* 0x040fe40003fa6270 */
        /* <DEDUP_REMOVED lines=12> */
[----:B------:R-:W-:Y:S01]  /*23800*/  FSEL R100, R6, -INF , !P3 ;  /* 0xff80000006647808 */ /* 0x000fe20005800000 */
[----:B------:R-:W3:Y:S01]  /*23810*/  MUFU.TANH R21, R176 ;  /* 0x000000b000157308 */ /* 0x000ee20000002400 */
[----:B------:R-:W-:-:S02]  /*23820*/  FSEL R120, R10, -INF , !P6 ;  /* 0xff8000000a787808 */ /* 0x000fc40007000000 */
[----:B-1----:R-:W-:Y:S02]  /*23830*/  FSEL R95, R8, -INF , !P4 ;  /* 0xff800000085f7808 */ /* 0x002fe40006000000 */
[C---:B------:R-:W-:Y:S02]  /*23840*/  ISETP.GE.AND P5, PT, R3.reuse, R7, PT ;  /* 0x000000070300720c */ /* 0x040fe40003fa6270 */
[----:B------:R-:W-:Y:S01]  /*23850*/  ISETP.GE.AND P3, PT, R3, R5, PT ;  /* 0x000000050300720c */ /* 0x000fe20003f66270 */
[----:B------:R-:W1:Y:S01]  /*23860*/  MUFU.TANH R15, R178 ;  /* 0x000000b2000f7308 */ /* 0x000e620000002400 */
[C---:B------:R-:W-:Y:S02]  /*23870*/  ISETP.GE.AND P6, PT, R4.reuse, R7, PT ;  /* 0x000000070400720c */ /* 0x040fe40003fc6270 */
[----:B------:R-:W-:Y:S02]  /*23880*/  ISETP.GE.AND P4, PT, R4, R5, PT ;  /* 0x000000050400720c */ /* 0x000fe40003f86270 */
[----:B------:R-:W-:-:S02]  /*23890*/  I2FP.F32.S32 R3, R3 ;  /* 0x0000000300037245 */ /* 0x000fc40000201400 */
[----:B------:R-:W-:Y:S01]  /*238a0*/  I2FP.F32.S32 R4, R4 ;  /* 0x0000000400047245 */ /* 0x000fe20000201400 */
[----:B------:R4:W1:Y:S02]  /*238b0*/  MUFU.TANH R13, R128 ;  /* 0x00000080000d7308 */ /* 0x0008640000002400 */
[CC--:B------:R-:W-:Y:S01]  /*238c0*/  FFMA.FTZ R9, R132.reuse, R3.reuse, R23 ;  /* 0x0000000384097223 */ /* 0x0c0fe20000010017 */
[C---:B--2---:R-:W-:Y:S01]  /*238d0*/  FFMA.FTZ R6, R132.reuse, R3, R17 ;  /* 0x0000000384067223 */ /* 0x044fe20000010011 */
[CC--:B------:R-:W-:Y:S01]  /*238e0*/  FFMA.FTZ R10, R132.reuse, R4.reuse, R26 ;  /* 0x00000004840a7223 */ /* 0x0c0fe2000001001a */
[----:B------:R-:W-:Y:S01]  /*238f0*/  FFMA.FTZ R8, R132, R4, R11 ;  /* 0x0000000484087223 */ /* 0x000fe2000001000b */
[C---:B------:R-:W-:Y:S02]  /*23900*/  VIADD R3, R2.reuse, 0xc1 ;  /* 0x000000c102037836 */ /* 0x040fe40000000000 */
[----:B------:R-:W-:Y:S01]  /*23910*/  FMUL.FTZ R41, R41, R0 ;  /* 0x0000000029297220 */ /* 0x000fe20000410000 */
[----:B------:R-:W-:-:S02]  /*23920*/  IADD3 R4, R2, 0xb9, RZ ;  /* 0x000000b902047810 */ /* 0x000fc40007ffe0ff */
[----:B------:R-:W-:Y:S02]  /*23930*/  FSEL R133, R9, -INF , !P5 ;  /* 0xff80000009857808 */ /* 0x000fe40006800000 */
[----:B------:R-:W-:Y:S01]  /*23940*/  FSEL R114, R6, -INF , !P3 ;  /* 0xff80000006727808 */ /* 0x000fe20005800000 */
[----:B------:R-:W2:Y:S01]  /*23950*/  MUFU.TANH R19, R41 ;  /* 0x0000002900137308 */ /* 0x000ea20000002400 */
[----:B------:R-:W-:Y:S02]  /*23960*/  FSEL R106, R8, -INF , !P4 ;  /* 0xff800000086a7808 */ /* 0x000fe40006000000 */
[C---:B------:R-:W-:Y:S02]  /*23970*/  ISETP.GE.AND P5, PT, R3.reuse, R7, PT ;  /* 0x000000070300720c */ /* 0x040fe40003fa6270 */
[----:B----4-:R-:W-:Y:S02]  /*23980*/  FSEL R128, R10, -INF , !P6 ;  /* 0xff8000000a807808 */ /* 0x010fe40007000000 */
[----:B------:R-:W-:Y:S01]  /*23990*/  ISETP.GE.AND P3, PT, R3, R5, PT ;  /* 0x000000050300720c */ /* 0x000fe20003f66270 */
[----:B------:R-:W4:Y:S01]  /*239a0*/  MUFU.TANH R12, R40 ;  /* 0x00000028000c7308 */ /* 0x000f220000002400 */
[----:B------:R-:W-:-:S02]  /*239b0*/  ISETP.GE.AND P6, PT, R4, R7, PT ;  /* 0x000000070400720c */ /* 0x000fc40003fc6270 */
[----:B------:R-:W-:Y:S02]  /*239c0*/  ISETP.GE.AND P4, PT, R4, R5, PT ;  /* 0x000000050400720c */ /* 0x000fe40003f86270 */
[----:B------:R-:W-:Y:S02]  /*239d0*/  I2FP.F32.S32 R3, R3 ;  /* 0x0000000300037245 */ /* 0x000fe40000201400 */
[----:B------:R-:W-:Y:S01]  /*239e0*/  I2FP.F32.S32 R4, R4 ;  /* 0x0000000400047245 */ /* 0x000fe20000201400 */
[----:B------:R-:W4:Y:S02]  /*239f0*/  MUFU.TANH R20, R179 ;  /* 0x000000b300147308 */ /* 0x000f240000002400 */
[CC--:B---3--:R-:W-:Y:S01]  /*23a00*/  FFMA.FTZ R9, R132.reuse, R3.reuse, R21 ;  /* 0x0000000384097223 */ /* 0x0c8fe20000010015 */
[----:B-1----:R-:W-:-:S05]  /*23a10*/  FFMA.FTZ R6, R132, R3, R15 ;  /* 0x0000000384067223 */ /* 0x002fca000001000f */
[----:B------:R-:W1:Y:S01]  /*23a20*/  MUFU.TANH R14, R196 ;  /* 0x000000c4000e7308 */ /* 0x000e620000002400 */
[CC--:B------:R-:W-:Y:S01]  /*23a30*/  FFMA.FTZ R10, R132.reuse, R4.reuse, R22 ;  /* 0x00000004840a7223 */ /* 0x0c0fe20000010016 */
[----:B------:R-:W-:Y:S01]  /*23a40*/  FFMA.FTZ R8, R132, R4, R13 ;  /* 0x0000000484087223 */ /* 0x000fe2000001000d */
[C---:B------:R-:W-:Y:S01]  /*23a50*/  VIADD R3, R2.reuse, 0xd1 ;  /* 0x000000d102037836 */ /* 0x040fe20000000000 */
[----:B------:R-:W-:Y:S02]  /*23a60*/  IADD3 R4, R2, 0xc9, RZ ;  /* 0x000000c902047810 */ /* 0x000fe40007ffe0ff */
[----:B------:R-:W-:Y:S02]  /*23a70*/  FSEL R172, R9, -INF , !P5 ;  /* 0xff80000009ac7808 */ /* 0x000fe40006800000 */
[----:B------:R3:W-:Y:S01]  /*23a80*/  MUFU.TANH R15, R113 ;  /* 0x00000071000f7308 */ /* 0x0007e20000002400 */
[----:B------:R-:W-:-:S07]  /*23a90*/  ISETP.GE.AND P5, PT, R3, R7, PT ;  /* 0x000000070300720c */ /* 0x000fce0003fa6270 */
[----:B------:R2:W1:Y:S01]  /*23aa0*/  MUFU.TANH R17, R121 ;  /* 0x0000007900117308 */ /* 0x0004620000002400 */
[----:B------:R-:W-:-:S07]  /*23ab0*/  FMUL.FTZ R105, R105, R0 ;  /* 0x0000000069697220 */ /* 0x000fce0000410000 */
[----:B------:R4:W-:Y:S01]  /*23ac0*/  MUFU.TANH R13, R123 ;  /* 0x0000007b000d7308 */ /* 0x0009e20000002400 */
[----:B---3--:R-:W-:Y:S02]  /*23ad0*/  FSEL R113, R6, -INF , !P3 ;  /* 0xff80000006717808 */ /* 0x008fe40005800000 */
[----:B------:R-:W-:Y:S02]  /*23ae0*/  ISETP.GE.AND P3, PT, R3, R5, PT ;  /* 0x000000050300720c */ /* 0x000fe40003f66270 */
[----:B------:R-:W-:Y:S02]  /*23af0*/  I2FP.F32.S32 R3, R3 ;  /* 0x0000000300037245 */ /* 0x000fe40000201400 */
[----:B--2---:R-:W-:Y:S01]  /*23b00*/  FSEL R121, R8, -INF , !P4 ;  /* 0xff80000008797808 */ /* 0x004fe20006000000 */
[----:B------:R-:W2:Y:S01]  /*23b10*/  MUFU.TANH R11, R175 ;  /* 0x000000af000b7308 */ /* 0x000ea20000002400 */
[----:B------:R-:W-:Y:S02]  /*23b20*/  ISETP.GE.AND P4, PT, R4, R5, PT ;  /* 0x000000050400720c */ /* 0x000fe40003f86270 */
[----:B----4-:R-:W-:-:S02]  /*23b30*/  FSEL R123, R10, -INF , !P6 ;  /* 0xff8000000a7b7808 */ /* 0x010fc40007000000 */
[----:B------:R-:W-:Y:S02]  /*23b40*/  ISETP.GE.AND P6, PT, R4, R7, PT ;  /* 0x000000070400720c */ /* 0x000fe40003fc6270 */
[----:B------:R-:W-:Y:S01]  /*23b50*/  I2FP.F32.S32 R4, R4 ;  /* 0x0000000400047245 */ /* 0x000fe20000201400 */
[----:B------:R3:W4:Y:S01]  /*23b60*/  MUFU.TANH R18, R173 ;  /* 0x000000ad00127308 */ /* 0x0007220000002400 */
[CC--:B------:R-:W-:Y:S01]  /*23b70*/  FFMA.FTZ R9, R132.reuse, R3.reuse, R19 ;  /* 0x0000000384097223 */ /* 0x0c0fe20000010013 */
[----:B------:R-:W-:Y:S01]  /*23b80*/  FFMA.FTZ R6, R132, R3, R12 ;  /* 0x0000000384067223 */ /* 0x000fe2000001000c */
[----:B------:R-:W-:Y:S02]  /*23b90*/  VIADD R3, R2, 0xe1 ;  /* 0x000000e102037836 */ /* 0x000fe40000000000 */
[CC--:B------:R-:W-:Y:S01]  /*23ba0*/  FFMA.FTZ R10, R132.reuse, R4.reuse, R20 ;  /* 0x00000004840a7223 */ /* 0x0c0fe20000010014 */
[----:B-1----:R-:W-:Y:S01]  /*23bb0*/  FFMA.FTZ R8, R132, R4, R14 ;  /* 0x0000000484087223 */ /* 0x002fe2000001000e */
[----:B------:R-:W-:Y:S01]  /*23bc0*/  IADD3 R4, R2, 0xd9, RZ ;  /* 0x000000d902047810 */ /* 0x000fe20007ffe0ff */
[----:B------:R1:W-:Y:S01]  /*23bd0*/  MUFU.TANH R12, R105 ;  /* 0x00000069000c7308 */ /* 0x0003e20000002400 */
[----:B------:R-:W-:-:S02]  /*23be0*/  FSEL R174, R9, -INF , !P5 ;  /* 0xff80000009ae7808 */ /* 0x000fc40006800000 */
[----:B------:R-:W-:-:S05]  /*23bf0*/  ISETP.GE.AND P5, PT, R3, R7, PT ;  /* 0x000000070300720c */ /* 0x000fca0003fa6270 */
[----:B------:R2:W4:Y:S01]  /*23c00*/  MUFU.TANH R14, R115 ;  /* 0x00000073000e7308 */ /* 0x0005220000002400 */
[----:B---3--:R-:W-:Y:S01]  /*23c10*/  FSEL R173, R10, -INF , !P6 ;  /* 0xff8000000aad7808 */ /* 0x008fe20007000000 */
[----:B------:R-:W-:Y:S01]  /*23c20*/  BAR.SYNC.DEFER_BLOCKING 0x0 ;  /* 0x0000000000007b1d */ /* 0x000fe20000010000 */
[----:B------:R-:W-:Y:S02]  /*23c30*/  ISETP.GE.AND P6, PT, R4, R7, PT ;  /* 0x000000070400720c */ /* 0x000fe40003fc6270 */
[----:B-1----:R-:W-:Y:S02]  /*23c40*/  FSEL R105, R6, -INF , !P3 ;  /* 0xff80000006697808 */ /* 0x002fe40005800000 */
[----:B------:R-:W-:Y:S02]  /*23c50*/  ISETP.GE.AND P3, PT, R3, R5, PT ;  /* 0x000000050300720c */ /* 0x000fe40003f66270 */
[----:B------:R-:W-:Y:S02]  /*23c60*/  I2FP.F32.S32 R3, R3 ;  /* 0x0000000300037245 */ /* 0x000fe40000201400 */
[----:B--2---:R-:W-:-:S02]  /*23c70*/  FSEL R115, R8, -INF , !P4 ;  /* 0xff80000008737808 */ /* 0x004fc40006000000 */
[----:B------:R-:W-:Y:S02]  /*23c80*/  ISETP.GE.AND P4, PT, R4, R5, PT ;  /* 0x000000050400720c */ /* 0x000fe40003f86270 */
[----:B------:R-:W-:Y:S01]  /*23c90*/  I2FP.F32.S32 R4, R4 ;  /* 0x0000000400047245 */ /* 0x000fe20000201400 */
[----:B------:R-:W-:Y:S01]  /*23ca0*/  FFMA.FTZ R9, R132, R3, R17 ;  /* 0x0000000384097223 */ /* 0x000fe20000010011 */
[----:B------:R-:W-:-:S03]  /*23cb0*/  FMUL.FTZ R107, R107, R0 ;  /* 0x000000006b6b7220 */ /* 0x000fc60000410000 */
[CC--:B------:R-:W-:Y:S01]  /*23cc0*/  FFMA.FTZ R8, R132.reuse, R4.reuse, R11 ;  /* 0x0000000484087223 */ /* 0x0c0fe2000001000b */
[----:B----4-:R-:W-:Y:S01]  /*23cd0*/  FFMA.FTZ R10, R132, R4, R18 ;  /* 0x00000004840a7223 */ /* 0x010fe20000010012 */
[----:B------:R-:W-:Y:S01]  /*23ce0*/  IADD3 R4, R2, 0xe9, RZ ;  /* 0x000000e902047810 */ /* 0x000fe20007ffe0ff */
[----:B------:R1:W2:Y:S01]  /*23cf0*/  MUFU.TANH R11, R107 ;  /* 0x0000006b000b7308 */ /* 0x0002a20000002400 */
[----:B------:R-:W-:Y:S01]  /*23d00*/  FSEL R177, R9, -INF , !P5 ;  /* 0xff80000009b17808 */ /* 0x000fe20006800000 */
[-C--:B------:R-:W-:Y:S01]  /*23d10*/  FMUL.FTZ R9, R103, R0.reuse ;  /* 0x0000000067097220 */ /* 0x080fe20000410000 */
[----:B------:R-:W-:Y:S01]  /*23d20*/  FSEL R175, R8, -INF , !P4 ;  /* 0xff80000008af7808 */ /* 0x000fe20006000000 */
[----:B------:R-:W-:Y:S01]  /*23d30*/  FMUL.FTZ R8, R101, R0 ;  /* 0x0000000065087220 */ /* 0x000fe20000410000 */
[----:B------:R-:W-:Y:S01]  /*23d40*/  FFMA.FTZ R6, R132, R3, R13 ;  /* 0x0000000384067223 */ /* 0x000fe2000001000d */
[----:B------:R-:W-:Y:S01]  /*23d50*/  ISETP.GE.AND P4, PT, R4, R5, PT ;  /* 0x000000050400720c */ /* 0x000fe20003f86270 */
[----:B------:R-:W-:Y:S01]  /*23d60*/  VIADD R3, R2, 0xf1 ;  /* 0x000000f102037836 */ /* 0x000fe20000000000 */
[----:B------:R-:W-:Y:S02]  /*23d70*/  MUFU.TANH R13, R226 ;  /* 0x000000e2000d7308 */ /* 0x000fe40000002400 */
[----:B------:R-:W-:-:S02]  /*23d80*/  FSEL R176, R6, -INF , !P3 ;  /* 0xff80000006b07808 */ /* 0x000fc40005800000 */
[----:B-1----:R-:W-:Y:S02]  /*23d90*/  FSEL R107, R10, -INF , !P6 ;  /* 0xff8000000a6b7808 */ /* 0x002fe40007000000 */
[-C--:B------:R-:W-:Y:S02]  /*23da0*/  ISETP.GE.AND P6, PT, R4, R7.reuse, PT ;  /* 0x000000070400720c */ /* 0x080fe40003fc6270 */
[----:B------:R1:W3:Y:S01]  /*23db0*/  MUFU.TANH R10, R8 ;  /* 0x00000008000a7308 */ /* 0x0002e20000002400 */
[----:B------:R-:W-:Y:S02]  /*23dc0*/  I2FP.F32.S32 R4, R4 ;  /* 0x0000000400047245 */ /* 0x000fe40000201400 */
[C---:B------:R-:W-:Y:S02]  /*23dd0*/  ISETP.GE.AND P5, PT, R3.reuse, R7, PT ;  /* 0x000000070300720c */ /* 0x040fe40003fa6270 */
[----:B------:R-:W-:-:S03]  /*23de0*/  ISETP.GE.AND P3, PT, R3, R5, PT ;  /* 0x000000050300720c */ /* 0x000fc60003f66270 */
[----:B------:R-:W4:Y:S01]  /*23df0*/  MUFU.TANH R9, R9 ;  /* 0x0000000900097308 */ /* 0x000f220000002400 */
[----:B------:R-:W-:Y:S02]  /*23e00*/  I2FP.F32.S32 R3, R3 ;  /* 0x0000000300037245 */ /* 0x000fe40000201400 */
[----:B------:R-:W-:Y:S01]  /*23e10*/  IADD3 R0, R2, 0xf9, RZ ;  /* 0x000000f902007810 */ /* 0x000fe20007ffe0ff */
[CC--:B-1----:R-:W-:Y:S01]  /*23e20*/  FFMA.FTZ R8, R132.reuse, R4.reuse, R15 ;  /* 0x0000000484087223 */ /* 0x0c2fe2000001000f */
[C---:B------:R-:W-:Y:S01]  /*23e30*/  FFMA.FTZ R4, R132.reuse, R4, R14 ;  /* 0x0000000484047223 */ /* 0x040fe2000001000e */
[CC--:B------:R-:W-:Y:S01]  /*23e40*/  FFMA.FTZ R6, R132.reuse, R3.reuse, R12 ;  /* 0x0000000384067223 */ /* 0x0c0fe2000001000c */
[----:B--2---:R-:W-:Y:S02]  /*23e50*/  FFMA.FTZ R3, R132, R3, R11 ;  /* 0x0000000384037223 */ /* 0x004fe4000001000b */
[----:B------:R-:W-:Y:S02]  /*23e60*/  FSEL R178, R8, -INF , !P6 ;  /* 0xff80000008b27808 */ /* 0x000fe40007000000 */
[----:B------:R-:W-:-:S02]  /*23e70*/  FSEL R179, R4, -INF , !P4 ;  /* 0xff80000004b37808 */ /* 0x000fc40006000000 */
[C---:B------:R-:W-:Y:S02]  /*23e80*/  ISETP.GE.AND P6, PT, R2.reuse, R7, PT ;  /* 0x000000070200720c */ /* 0x040fe40003fc6270 */
[----:B------:R-:W-:Y:S02]  /*23e90*/  ISETP.GE.AND P4, PT, R2, R5, PT ;  /* 0x000000050200720c */ /* 0x000fe40003f86270 */
[----:B------:R-:W-:Y:S02]  /*23ea0*/  I2FP.F32.S32 R8, R2 ;  /* 0x0000000200087245 */ /* 0x000fe40000201400 */
[----:B------:R-:W-:Y:S02]  /*23eb0*/  I2FP.F32.S32 R2, R0 ;  /* 0x0000000000027245 */ /* 0x000fe40000201400 */
[----:B------:R-:W-:Y:S02]  /*23ec0*/  FSEL R197, R6, -INF , !P5 ;  /* 0xff80000006c57808 */ /* 0x000fe40006800000 */
[----:B------:R-:W-:Y:S01]  /*23ed0*/  FSEL R196, R3, -INF , !P3 ;  /* 0xff80000003c47808 */ /* 0x000fe20005800000 */
[----:B---3--:R-:W-:Y:S01]  /*23ee0*/  FFMA.FTZ R3, R132, R2, R10 ;  /* 0x0000000284037223 */ /* 0x008fe2000001000a */
[----:B------:R-:W-:Y:S01]  /*23ef0*/  ISETP.GE.AND P5, PT, R0, R7, PT ;  /* 0x000000070000720c */ /* 0x000fe20003fa6270 */
[-C--:B------:R-:W-:Y:S01]  /*23f00*/  FFMA.FTZ R4, R132, R8.reuse, R235 ;  /* 0x0000000884047223 */ /* 0x080fe200000100eb */
[----:B------:R-:W-:Y:S01]  /*23f10*/  ISETP.GE.AND P3, PT, R0, R5, PT ;  /* 0x000000050000720c */ /* 0x000fe20003f66270 */
[C---:B------:R-:W-:Y:S01]  /*23f20*/  FFMA.FTZ R0, R132.reuse, R8, R13 ;  /* 0x0000000884007223 */ /* 0x040fe2000001000d */
[----:B----4-:R-:W-:Y:S01]  /*23f30*/  FFMA.FTZ R2, R132, R2, R9 ;  /* 0x0000000284027223 */ /* 0x010fe20000010009 */
[----:B------:R-:W-:Y:S01]  /*23f40*/  BSSY B1, `(.L_x_3501) ;  /* 0x00000fe000017945 */ /* 0x000fe20003800000 */
[----:B------:R-:W-:Y:S01]  /*23f50*/  IMAD.MOV.U32 R251, RZ, RZ, R110 ;  /* 0x000000fffffb7224 */ /* 0x000fe200078e006e */
[----:B------:R-:W-:-:S02]  /*23f60*/  MOV R249, R111 ;  /* 0x0000006f00f97202 */ /* 0x000fc40000000f00 */
[----:B------:R-:W-:Y:S02]  /*23f70*/  FSEL R41, R4, -INF , !P6 ;  /* 0xff80000004297808 */ /* 0x000fe40007000000 */
[----:B------:R-:W-:Y:S02]  /*23f80*/  FSEL R40, R0, -INF , !P4 ;  /* 0xff80000000287808 */ /* 0x000fe40006000000 */
[----:B------:R-:W-:Y:S02]  /*23f90*/  FSEL R201, R3, -INF , !P5 ;  /* 0xff80000003c97808 */ /* 0x000fe40006800000 */
[----:B------:R-:W-:Y:S01]  /*23fa0*/  FSEL R206, R2, -INF , !P3 ;  /* 0xff80000002ce7808 */ /* 0x000fe20005800000 */
[----:B------:R-:W-:Y:S05]  /*23fb0*/  @!P2 BRA `(.L_x_3502) ;  /* 0x0000000c00d8a947 */ /* 0x000fea0003800000 */
[----:B------:R-:W-:Y:S04]  /*23fc0*/  BSSY B0, `(.L_x_3503) ;  /* 0x0000042000007945 */ /* 0x000fe80003800000 */
[----:B------:R-:W-:Y:S05]  /*23fd0*/  @!P0 BRA `(.L_x_3504) ;  /* 0x0000000000f48947 */ /* 0x000fea0003800000 */
[----:B------:R-:W2:Y:S04]  /*23fe0*/  LD.E R2, desc[UR6][R24.64+0x170] ;  /* 0x0001700618027980 */ /* 0x000ea8000c101900 */
[----:B------:R-:W3:Y:S01]  /*23ff0*/  LDL.64 R234, [R1] ;  /* 0x0000000001ea7983 */ /* 0x000ee20000100a00 */
[----:B------:R-:W-:Y:S02]  /*24000*/  IADD3 R8, R16, -0x100, RZ ;  /* 0xffffff0010087810 */ /* 0x000fe40007ffe0ff */
[----:B------:R-:W-:Y:S02]  /*24010*/  IABS R6, R16 ;  /* 0x0000001000067213 */ /* 0x000fe40000000000 */
[----:B------:R-:W-:Y:S02]  /*24020*/  IABS R7, R8 ;  /* 0x0000000800077213 */ /* 0x000fe40000000000 */
[----:B--2---:R-:W-:-:S04]  /*24030*/  IABS R0, R2 ;  /* 0x0000000200007213 */ /* 0x004fc80000000000 */
[----:B------:R-:W1:Y:S08]  /*24040*/  I2F.RP R4, R0 ;  /* 0x0000000000047306 */ /* 0x000e700000209400 */
[----:B-1----:R-:W1:Y:S02]  /*24050*/  MUFU.RCP R4, R4 ;  /* 0x0000000400047308 */ /* 0x002e640000001000 */
[----:B-1----:R-:W-:-:S06]  /*24060*/  VIADD R4, R4, 0xffffffe ;  /* 0x0ffffffe04047836 */ /* 0x002fcc0000000000 */
[----:B------:R-:W1:Y:S01]  /*24070*/  F2I.FTZ.U32.TRUNC.NTZ R5, R4 ;  /* 0x0000000400057305 */ /* 0x000e62000021f000 */
[----:B------:R-:W-:Y:S01]  /*24080*/  IABS R9, R2 ;  /* 0x0000000200097213 */ /* 0x000fe20000000000 */
        /* <DEDUP_REMOVED lines=12> */
[----:B------:R-:W-:-:S03]  /*24150*/  @!P2 IADD3 R5, R5, -R0, RZ ;  /* 0x800000000505a210 */ /* 0x000fc60007ffe0ff */
[-C--:B------:R-:W-:Y:S02]  /*24160*/  ISETP.GE.U32.AND P6, PT, R6, R0.reuse, PT ;  /* 0x000000000600720c */ /* 0x080fe40003fc6070 */
[----:B------:R-:W-:Y:S02]  /*24170*/  ISETP.GE.U32.AND P5, PT, R5, R0, PT ;  /* 0x000000000500720c */ /* 0x000fe40003fa6070 */
[-C--:B------:R-:W-:Y:S02]  /*24180*/  LOP3.LUT R5, R16, R2.reuse, RZ, 0x3c, !PT ;  /* 0x0000000210057212 */ /* 0x080fe400078e3cff */
[----:B------:R-:W-:Y:S02]  /*24190*/  LOP3.LUT R0, R8, R2, RZ, 0x3c, !PT ;  /* 0x0000000208007212 */ /* 0x000fe400078e3cff */
[----:B------:R-:W-:Y:S02]  /*241a0*/  ISETP.GE.AND P3, PT, R5, RZ, PT ;  /* 0x000000ff0500720c */ /* 0x000fe40003f66270 */
[----:B------:R-:W-:Y:S01]  /*241b0*/  ISETP.GE.AND P0, PT, R0, RZ, PT ;  /* 0x000000ff0000720c */ /* 0x000fe20003f06270 */
[----:B------:R-:W-:Y:S01]  /*241c0*/  @!P4 VIADD R4, R4, 0x1 ;  /* 0x000000010404c836 */ /* 0x000fe20000000000 */
[----:B------:R-:W-:-:S03]  /*241d0*/  @!P2 IADD3 R3, R3, 0x1, RZ ;  /* 0x000000010303a810 */ /* 0x000fc60007ffe0ff */
[----:B------:R-:W-:Y:S01]  /*241e0*/  @P6 VIADD R4, R4, 0x1 ;  /* 0x0000000104046836 */ /* 0x000fe20000000000 */
[----:B------:R-:W-:Y:S02]  /*241f0*/  @P5 IADD3 R3, R3, 0x1, RZ ;  /* 0x0000000103035810 */ /* 0x000fe40007ffe0ff */
[----:B------:R-:W-:Y:S02]  /*24200*/  ISETP.NE.AND P2, PT, R2, RZ, PT ;  /* 0x000000ff0200720c */ /* 0x000fe40003f45270 */
[----:B------:R-:W-:Y:S01]  /*24210*/  LOP3.LUT R5, RZ, R2, RZ, 0x33, !PT ;  /* 0x00000002ff057212 */ /* 0x000fe200078e33ff */
[----:B------:R-:W-:Y:S02]  /*24220*/  @!P3 IMAD.MOV R4, RZ, RZ, -R4 ;  /* 0x000000ffff04b224 */ /* 0x000fe400078e0a04 */
[----:B------:R-:W-:-:S03]  /*24230*/  @!P0 IADD3 R3, -R3, RZ, RZ ;  /* 0x000000ff03038210 */ /* 0x000fc60007ffe1ff */
[C---:B------:R-:W-:Y:S02]  /*24240*/  SEL R0, R5.reuse, R4, !P2 ;  /* 0x0000000405007207 */ /* 0x040fe40005000000 */
[----:B------:R-:W-:Y:S02]  /*24250*/  SEL R3, R5, R3, !P2 ;  /* 0x0000000305037207 */ /* 0x000fe40005000000 */
[----:B------:R-:W2:Y:S01]  /*24260*/  LD.E.64 R4, desc[UR6][R24.64+0x38] ;  /* 0x0000380618047980 */ /* 0x000ea2000c101b00 */
[----:B---3--:R-:W-:-:S04]  /*24270*/  IMAD.WIDE R6, R0, 0x4, R234 ;  /* 0x0000000400067825 */ /* 0x008fc800078e02ea */
        /* <DEDUP_REMOVED lines=19> */
.L_x_3504:
[----:B------:R-:W2:Y:S02]  /*243b0*/  LD.E R0, desc[UR6][R24.64+0x38] ;  /* 0x0000380618007980 */ /* 0x000ea4000c101900 */
[----:B--2---:R-:W-:-:S04]  /*243c0*/  LEA R0, -R0, RZ, 0x8 ;  /* 0x000000ff00007211 */ /* 0x004fc800078e41ff */
[----:B------:R-:W-:Y:S02]  /*243d0*/  SHF.R.S32.HI R2, RZ, 0x1f, R0 ;  /* 0x0000001fff027819 */ /* 0x000fe40000011400 */
.L_x_3505:
[----:B------:R-:W-:Y:S05]  /*243e0*/  BSYNC B0 ;  /* 0x0000000000007941 */ /* 0x000fea0003800000 */
.L_x_3503:
[----:B-----5:R-:W-:Y:S01]  /*243f0*/  @!P1 IADD3 R3, P2, R0, R119, RZ ;  /* 0x0000007700039210 */ /* 0x020fe20007f5e0ff */
[----:B------:R-:W-:Y:S01]  /*24400*/  @!P1 IMAD.MOV.U32 R12, RZ, RZ, R0 ;  /* 0x000000ffff0c9224 */ /* 0x000fe200078e0000 */
[----:B------:R-:W-:Y:S01]  /*24410*/  @!P1 LEA R4, P0, R192, R0, 0x5 ;  /* 0x00000000c0049211 */ /* 0x000fe200078028ff */
[----:B------:R-:W-:Y:S01]  /*24420*/  @!P1 IMAD.MOV.U32 R13, RZ, RZ, R2 ;  /* 0x000000ffff0d9224 */ /* 0x000fe200078e0002 */
        /* <DEDUP_REMOVED lines=14> */
[----:B------:R-:W-:Y:S01]  /*24510*/  @!P1 MOV R16, R0 ;  /* 0x0000000000109202 */ /* 0x000fe20000000f00 */
        /* <DEDUP_REMOVED lines=11> */
[-C--:B------:R-:W-:Y:S01]  /*245d0*/  @!P1 LEA R28, P0, R4, R252.reuse, 0x1 ;  /* 0x000000fc041c9211 */ /* 0x080fe200078008ff */
        /* <DEDUP_REMOVED lines=9> */
[----:B------:R-:W-:Y:S01]  /*24670*/  @!P1 LEA.HI.X R31, R6, R250, R3, 0x1, P2 ;  /* 0x000000fa061f9211 */ /* 0x000fe200010f0c03 */
        /* <DEDUP_REMOVED lines=28> */
[-C--:B------:R-:W-:Y:S01]  /*24840*/  @!P1 LEA R16, P0, R4, R252.reuse, 0x1 ;  /* 0x000000fc04109211 */ /* 0x080fe200078008ff */
[----:B--2---:R-:W-:Y:S01]  /*24850*/  @!P1 IMAD.WIDE.U32 R10, R192, 0x90, R6 ;  /* 0x00000090c00a9825 */ /* 0x004fe200078e0006 */
[----:B------:R1:W-:Y:S03]  /*24860*/  @P1 STS.128 [R191+0x4000], RZ ;  /* 0x004000ffbf001388 */ /* 0x0003e60000000c00 */
[----:B------:R-:W-:Y:S01]  /*24870*/  @!P1 IMAD R20, R193, 0xb0, RZ ;  /* 0x000000b0c1149824 */ /* 0x000fe200078e02ff */
[----:B------:R-:W-:Y:S01]  /*24880*/  @!P1 LEA R22, P4, R10, R252, 0x1 ;  /* 0x000000fc0a169211 */ /* 0x000fe200078808ff */
[----:B------:R-:W-:-:S04]  /*24890*/  @!P1 IMAD.WIDE.U32 R6, R192, 0xb0, R14 ;  /* 0x000000b0c0069825 */ /* 0x000fc800078e000e */
[----:B------:R-:W-:Y:S02]  /*248a0*/  @!P1 IMAD.IADD R5, R21, 0x1, R5 ;  /* 0x0000000115059824 */ /* 0x000fe400078e0205 */
[----:B------:R-:W-:Y:S02]  /*248b0*/  @!P1 IMAD R19, R193, 0xa0, RZ ;  /* 0x000000a0c1139824 */ /* 0x000fe400078e02ff */
[----:B------:R-:W-:Y:S01]  /*248c0*/  @!P1 IMAD.IADD R3, R18, 0x1, R11 ;  /* 0x0000000112039824 */ /* 0x000fe200078e020b */
[----:B------:R-:W-:Y:S01]  /*248d0*/  @!P1 LEA R18, P2, R6, R252, 0x1 ;  /* 0x000000fc06129211 */ /* 0x000fe200078408ff */
[----:B------:R-:W-:Y:S01]  /*248e0*/  @!P1 IMAD.IADD R7, R20, 0x1, R7 ;  /* 0x0000000114079824 */ /* 0x000fe200078e0207 */
[----:B------:R-:W-:Y:S01]  /*248f0*/  @!P1 LEA.HI.X R17, R4, R250, R5, 0x1, P0 ;  /* 0x000000fa04119211 */ /* 0x000fe200000f0c05 */
[----:B------:R-:W-:Y:S01]  /*24900*/  @!P1 IMAD.MOV.U32 R4, RZ, RZ, R0 ;  /* 0x000000ffff049224 */ /* 0x000fe200078e0000 */
[----:B------:R-:W-:Y:S01]  /*24910*/  @!P1 MOV R5, R2 ;  /* 0x0000000200059202 */ /* 0x000fe20000000f00 */
[----:B------:R-:W-:Y:S01]  /*24920*/  @!P1 IMAD.MOV.U32 R11, RZ, RZ, R2 ;  /* 0x000000ffff0b9224 */ /* 0x000fe200078e0002 */
[----:B------:R-:W-:Y:S01]  /*24930*/  @!P1 IADD3 R9, R19, R9, RZ ;  /* 0x0000000913099210 */ /* 0x000fe20007ffe0ff */
[----:B------:R-:W-:Y:S01]  /*24940*/  @!P1 IMAD R13, R193, 0xd0, RZ ;  /* 0x000000d0c10d9824 */ /* 0x000fe200078e02ff */
[-C--:B------:R-:W-:Y:S01]  /*24950*/  @!P1 LEA.HI.X R23, R10, R250.reuse, R3, 0x1, P4 ;  /* 0x000000fa0a179211 */ /* 0x080fe200020f0c03 */
[----:B------:R-:W-:Y:S01]  /*24960*/  @!P1 IMAD.MOV.U32 R10, RZ, RZ, R0 ;  /* 0x000000ffff0a9224 */ /* 0x000fe200078e0000 */
[----:B------:R-:W-:Y:S01]  /*24970*/  @!P1 LEA.HI.X R19, R6, R250, R7, 0x1, P2 ;  /* 0x000000fa06139211 */ /* 0x000fe200010f0c07 */
[C---:B------:R-:W-:Y:S01]  /*24980*/  @!P1 IMAD.WIDE.U32 R6, R192.reuse, 0xd0, R4 ;  /* 0x000000d0c0069825 */ /* 0x040fe200078e0004 */
[----:B------:R-:W-:-:S02]  /*24990*/  @!P1 LEA R3, P2, R192, R0, 0x6 ;  /* 0x00000000c0039211 */ /* 0x000fc400078430ff */
[----:B------:R-:W-:Y:S01]  /*249a0*/  @!P1 LEA R20, P3, R8, R252, 0x1 ;  /* 0x000000fc08149211 */ /* 0x000fe200078608ff */
[C---:B------:R-:W-:Y:S01]  /*249b0*/  @!P1 IMAD.WIDE.U32 R4, R192.reuse, 0xe0, R10 ;  /* 0x000000e0c0049825 */ /* 0x040fe200078e000a */
[----:B------:R-:W-:Y:S02]  /*249c0*/  @!P1 LEA.HI.X R11, R192, R2, R193, 0x6, P2 ;  /* 0x00000002c00b9211 */ /* 0x000fe400010f34c1 */
[----:B------:R-:W-:Y:S02]  /*249d0*/  @!P1 LEA R14, P4, R3, R252, 0x1 ;  /* 0x000000fc030e9211 */ /* 0x000fe400078808ff */
[----:B------:R-:W-:Y:S01]  /*249e0*/  @!P1 LEA.HI.X R21, R8, R250, R9, 0x1, P3 ;  /* 0x000000fa08159211 */ /* 0x000fe200018f0c09 */
[----:B------:R-:W-:Y:S01]  /*249f0*/  @!P1 IMAD R8, R193, 0xe0, RZ ;  /* 0x000000e0c1089824 */ /* 0x000fe200078e02ff */
[----:B------:R-:W-:Y:S02]  /*24a00*/  @!P1 LEA R9, P0, R192, R0, 0x7 ;  /* 0x00000000c0099211 */ /* 0x000fe400078038ff */
[----:B------:R-:W-:Y:S01]  /*24a10*/  @!P1 LEA.HI.X R15, R3, R250, R11, 0x1, P4 ;  /* 0x000000fa030f9211 */ /* 0x000fe200020f0c0b */
[----:B------:R-:W-:Y:S01]  /*24a20*/  @!P1 IMAD.IADD R5, R8, 0x1, R5 ;  /* 0x0000000108059824 */ /* 0x000fe200078e0205 */
[----:B------:R-:W-:-:S02]  /*24a30*/  @!P1 LEA.HI.X R36, R192, R2, R193, 0x7, P0 ;  /* 0x00000002c0249211 */ /* 0x000fc400000f3cc1 */
[----:B------:R-:W-:Y:S01]  /*24a40*/  @!P1 LEA R12, P3, R9, R252, 0x1 ;  /* 0x000000fc090c9211 */ /* 0x000fe200078608ff */
[----:B------:R-:W-:Y:S01]  /*24a50*/  @!PT LDS RZ, [RZ] ;  /* 0x00000000fffff984 */ /* 0x000fe20000000800 */
[----:B------:R-:W-:Y:S01]  /*24a60*/  @!PT LDS RZ, [RZ] ;  /* 0x00000000fffff984 */ /* 0x000fe20000000800 */
[----:B------:R-:W-:Y:S01]  /*24a70*/  @!PT LDS RZ, [RZ] ;  /* 0x00000000fffff984 */ /* 0x000fe20000000800 */
[----:B------:R1:W-:Y:S01]  /*24a80*/  @!P1 LDGSTS.E.BYPASS.LTC128B.128 [R191+0x4000], desc[UR6][R14.64] ;  /* 0x040000000ebf9fae */ /* 0x0003e2000b901d46 */
[----:B------:R-:W-:Y:S02]  /*24a90*/  @!P1 IADD3 R7, R13, R7, RZ ;  /* 0x000000070d079210 */ /* 0x000fe40007ffe0ff */
        /* <DEDUP_REMOVED lines=68> */
.L_x_3507:
[----:B------:R-:W-:Y:S05]  /*24ee0*/  BSYNC B0 ;  /* 0x0000000000007941 */ /* 0x000fea0003800000 */
.L_x_3506:
[----:B------:R-:W0:Y:S01]  /*24ef0*/  LDGDEPBAR ;  /* 0x00000000000079af */ /* 0x000e220000000000 */
[----:B------:R-:W-:-:S04]  /*24f00*/  LEA R252, P0, R0, R252, 0x1 ;  /* 0x000000fc00fc7211 */ /* 0x000fc800078008ff */
[----:B------:R-:W-:-:S09]  /*24f10*/  LEA.HI.X R250, R0, R250, R2, 0x1, P0 ;  /* 0x000000fa00fa7211 */ /* 0x000fd200000f0c02 */
.L_x_3502:
[----:B------:R-:W-:Y:S05]  /*24f20*/  BSYNC B1 ;  /* 0x0000000000017941 */ /* 0x000fea0003800000 */
.L_x_3501:
[----:B-----5:R-:W-:Y:S01]  /*24f30*/  FMNMX.FTZ R0, R108, R40, !PT ;  /* 0x000000286c007209 */ /* 0x020fe20007810000 */
[----:B-1----:R-:W3:Y:S03]  /*24f40*/  LDL.LU R26, [R1+0x10] ;  /* 0x00001000011a7983 */ /* 0x002ee60000300800 */
[----:B------:R-:W-:Y:S01]  /*24f50*/  FMNMX.FTZ R0, R47, R0, !PT ;  /* 0x000000002f007209 */ /* 0x000fe20007810000 */
[----:B------:R-:W4:Y:S03]  /*24f60*/  LDL.LU R27, [R1+0x14] ;  /* 0x00001400011b7983 */ /* 0x000f260000300800 */
[----:B------:R-:W-:Y:S01]  /*24f70*/  FMNMX.FTZ R0, R70, R0, !PT ;  /* 0x0000000046007209 */ /* 0x000fe20007810000 */
[----:B------:R-:W-:Y:S03]  /*24f80*/  LDSM.16.MT88.4 R8, [R181+0xa000] ;  /* 0x00a00000b508783b */ /* 0x000fe60000004200 */
[----:B------:R-:W-:Y:S01]  /*24f90*/  FMNMX.FTZ R2, R49, R0, !PT ;  /* 0x0000000031027209 */ /* 0x000fe20007810000 */
[----:B------:R-:W-:Y:S03]  /*24fa0*/  LDSM.16.MT88.4 R16, [R184+0xa000] ;  /* 0x00a00000b810783b */ /* 0x000fe60000004200 */
[----:B------:R-:W-:Y:S01]  /*24fb0*/  FMNMX.FTZ R2, R71, R2, !PT ;  /* 0x0000000247027209 */ /* 0x000fe20007810000 */
[----:B------:R1:W2:Y:S01]  /*24fc0*/  LD.E R0, desc[UR6][R24.64+0xdc] ;  /* 0x0000dc0618007980 */ /* 0x0002a2000c101900 */
[----:B------:R-:W-:-:S02]  /*24fd0*/  FMNMX.FTZ R3, R37, R41, !PT ;  /* 0x0000002925037209 */ /* 0x000fc40007810000 */
[----:B------:R-:W-:Y:S01]  /*24fe0*/  FMNMX.FTZ R2, R48, R2, !PT ;  /* 0x0000000230027209 */ /* 0x000fe20007810000 */
[----:B------:R-:W-:Y:S01]  /*24ff0*/  LDSM.16.MT88.4 R20, [R182+0xa000] ;  /* 0x00a00000b614783b */ /* 0x000fe20000004200 */
        /* <DEDUP_REMOVED lines=115> */
[----:B---3--:R-:W-:Y:S02]  /*25730*/  MOV R101, R26 ;  /* 0x0000001a00657202 */ /* 0x008fe40000000f00 */
[----:B----4-:R-:W-:Y:S02]  /*25740*/  MOV R103, R27 ;  /* 0x0000001b00677202 */ /* 0x010fe40000000f00 */
[----:B------:R-:W-:Y:S01]  /*25750*/  LDSM.16.MT88.4 R24, [R181+0xa800] ;  /* 0x00a80000b518783b */ /* 0x000fe20000004200 */
[----:B-1----:R-:W-:Y:S02]  /*25760*/  FMNMX.FTZ R77, R2, R4, !PT ;  /* 0x00000004024d7209 */ /* 0x002fe40007810000 */
[----:B------:R-:W-:Y:S02]  /*25770*/  FMNMX.FTZ R2, R107, R3, !PT ;  /* 0x000000036b027209 */ /* 0x000fe40007810000 */
[----:B------:R-:W-:-:S02]  /*25780*/  FSETP.NEU.FTZ.AND P0, PT, R77, -INF , PT ;  /* 0xff8000004d00780b */ /* 0x000fc40003f1d000 */
[----:B------:R-:W-:Y:S01]  /*25790*/  FMNMX.FTZ R2, R224, R2, !PT ;  /* 0x00000002e0027209 */ /* 0x000fe20007810000 */
[----:B--2---:R-:W-:-:S03]  /*257a0*/  FMUL.FTZ R3, R0, R77 ;  /* 0x0000004d00037220 */ /* 0x004fc60000410000 */
        /* <DEDUP_REMOVED lines=12> */
[----:B------:R-:W2:Y:S01]  /*25870*/  SHFL.BFLY PT, R6, R2, 0x2, 0x1f ;  /* 0x0c401f0002067f89 */ /* 0x000ea200000e0000 */
[----:B-1----:R-:W-:-:S04]  /*25880*/  FFMA.FTZ R4, R47, R0, -R3 ;  /* 0x000000002f047223 */ /* 0x002fc80000010803 */
[----:B------:R1:W3:Y:S01]  /*25890*/  MUFU.EX2 R239, R4 ;  /* 0x0000000400ef7308 */ /* 0x0002e20000000800 */
[----:B--2---:R-:W-:Y:S01]  /*258a0*/  FMNMX.FTZ R2, R2, R6, !PT ;  /* 0x0000000602027209 */ /* 0x004fe20007810000 */
[----:B-1----:R-:W-:-:S04]  /*258b0*/  FFMA.FTZ R4, R70, R0, -R3 ;  /* 0x0000000046047223 */ /* 0x002fc80000010803 */
[----:B------:R-:W1:Y:S01]  /*258c0*/  SHFL.BFLY PT, R5, R2, 0x1, 0x1f ;  /* 0x0c201f0002057f89 */ /* 0x000e6200000e0000 */
[----:B---3--:R-:W-:Y:S01]  /*258d0*/  F2FP.BF16.F32.PACK_AB R13, R239, R237 ;  /* 0x000000edef0d723e */ /* 0x008fe200000010ff */
[----:B------:R2:W-:Y:S02]  /*258e0*/  MUFU.EX2 R242, R4 ;  /* 0x0000000400f27308 */ /* 0x0005e40000000800 */
[----:B--2---:R-:W-:-:S06]  /*258f0*/  FFMA.FTZ R4, R49, R0, -R3 ;  /* 0x0000000031047223 */ /* 0x004fcc0000010803 */
[----:B------:R2:W3:Y:S01]  /*25900*/  MUFU.EX2 R243, R4 ;  /* 0x0000000400f37308 */ /* 0x0004e20000000800 */
[----:B-1----:R-:W-:Y:S01]  /*25910*/  FMNMX.FTZ R76, R2, R5, !PT ;  /* 0x00000005024c7209 */ /* 0x002fe20007810000 */
[----:B------:R-:W-:-:S03]  /*25920*/  FFMA.FTZ R2, R61, R0, -R3 ;  /* 0x000000003d027223 */ /* 0x000fc60000010803 */
[----:B------:R-:W-:Y:S01]  /*25930*/  FSETP.NEU.FTZ.AND P1, PT, R76, -INF , PT ;  /* 0xff8000004c00780b */ /* 0x000fe20003f3d000 */
[----:B------:R-:W-:Y:S02]  /*25940*/  FMUL.FTZ R5, R0, R76 ;  /* 0x0000004c00057220 */ /* 0x000fe40000410000 */
[----:B------:R1:W-:Y:S03]  /*25950*/  MUFU.EX2 R110, R2 ;  /* 0x00000002006e7308 */ /* 0x0003e60000000800 */
[----:B------:R-:W-:-:S05]  /*25960*/  FSEL R5, R5, RZ, P1 ;  /* 0x000000ff05057208 */ /* 0x000fca0000800000 */
[-C--:B------:R-:W-:Y:S01]  /*25970*/  FFMA.FTZ R6, R52, R0.reuse, -R5 ;  /* 0x0000000034067223 */ /* 0x080fe20000010805 */
[--C-:B--2---:R-:W-:Y:S01]  /*25980*/  FFMA.FTZ R4, R71, R0, -R3.reuse ;  /* 0x0000000047047223 */ /* 0x104fe20000010803 */
[----:B---3--:R-:W-:Y:S02]  /*25990*/  F2FP.BF16.F32.PACK_AB R15, R243, R242 ;  /* 0x000000f2f30f723e */ /* 0x008fe400000010ff */
[----:B------:R-:W-:Y:S01]  /*259a0*/  MUFU.EX2 R235, R6 ;  /* 0x0000000600eb7308 */ /* 0x000fe20000000800 */
[----:B-1----:R-:W-:-:S07]  /*259b0*/  FFMA.FTZ R2, R42, R0, -R3 ;  /* 0x000000002a027223 */ /* 0x002fce0000010803 */
        /* <DEDUP_REMOVED lines=13> */
[----:B------:R2:W3:Y:S01]  /*25a90*/  MUFU.EX2 R234, R2 ;  /* 0x0000000200ea7308 */ /* 0x0004e20000000800 */
[----:B-1----:R-:W-:-:S07]  /*25aa0*/  FFMA.FTZ R4, R45, R0, -R3 ;  /* 0x000000002d047223 */ /* 0x002fce0000010803 */
[----:B------:R1:W-:Y:S01]  /*25ab0*/  MUFU.EX2 R28, R4 ;  /* 0x00000004001c7308 */ /* 0x0003e20000000800 */
[----:B--2---:R-:W-:Y:S01]  /*25ac0*/  FFMA.FTZ R2, R75, R0, -R5 ;  /* 0x000000004b027223 */ /* 0x004fe20000010805 */
[----:B---3--:R-:W-:-:S06]  /*25ad0*/  F2FP.BF16.F32.PACK_AB R12, R234, R226 ;  /* 0x000000e2ea0c723e */ /* 0x008fcc00000010ff */
[----:B------:R2:W3:Y:S01]  /*25ae0*/  MUFU.EX2 R236, R2 ;  /* 0x0000000200ec7308 */ /* 0x0004e20000000800 */
[----:B-1----:R-:W-:-:S07]  /*25af0*/  FFMA.FTZ R4, R63, R0, -R3 ;  /* 0x000000003f047223 */ /* 0x002fce0000010803 */
[----:B------:R1:W-:Y:S01]  /*25b00*/  MUFU.EX2 R33, R4 ;  /* 0x0000000400217308 */ /* 0x0003e20000000800 */
[----:B--2---:R-:W-:Y:S02]  /*25b10*/  FSEL R2, R77, RZ, P0 ;  /* 0x000000ff4d027208 */ /* 0x004fe40000000000 */
[----:B---3--:R-:W-:-:S03]  /*25b20*/  F2FP.BF16.F32.PACK_AB R14, R235, R236 ;  /* 0x000000eceb0e723e */ /* 0x008fc600000010ff */
[----:B------:R-:W-:-:S04]  /*25b30*/  FADD.FTZ R2, R108, -R2 ;  /* 0x800000026c027221 */ /* 0x000fc80000010000 */
[----:B------:R-:W-:Y:S01]  /*25b40*/  FMUL.FTZ R6, R0, R2 ;  /* 0x0000000200067220 */ /* 0x000fe20000410000 */
[----:B-1----:R-:W-:-:S05]  /*25b50*/  FFMA.FTZ R4, R44, R0, -R3 ;  /* 0x000000002c047223 */ /* 0x002fca0000010803 */
[----:B------:R-:W1:Y:S08]  /*25b60*/  MUFU.EX2 R6, R6 ;  /* 0x0000000600067308 */ /* 0x000e700000000800 */
[----:B------:R2:W-:Y:S01]  /*25b70*/  MUFU.EX2 R34, R4 ;  /* 0x0000000400227308 */ /* 0x0005e20000000800 */
[-C--:B-1----:R-:W-:Y:S01]  /*25b80*/  FMUL.FTZ R170, R170, R6.reuse ;  /* 0x00000006aaaa7220 */ /* 0x082fe20000410000 */
[-C--:B------:R-:W-:Y:S01]  /*25b90*/  FMUL.FTZ R171, R171, R6.reuse ;  /* 0x00000006abab7220 */ /* 0x080fe20000410000 */
[-C--:B------:R-:W-:Y:S01]  /*25ba0*/  FMUL.FTZ R166, R166, R6.reuse ;  /* 0x00000006a6a67220 */ /* 0x080fe20000410000 */
[-C--:B------:R-:W-:Y:S01]  /*25bb0*/  FMUL.FTZ R167, R167, R6.reuse ;  /* 0x00000006a7a77220 */ /* 0x080fe20000410000 */
[-C--:B------:R-:W-:Y:S01]  /*25bc0*/  FMUL.FTZ R146, R146, R6.reuse ;  /* 0x0000000692927220 */ /* 0x080fe20000410000 */
[-C--:B------:R-:W-:Y:S01]  /*25bd0*/  FMUL.FTZ R147, R147, R6.reuse ;  /* 0x0000000693937220 */ /* 0x080fe20000410000 */
[-C--:B------:R-:W-:Y:S01]  /*25be0*/  FMUL.FTZ R142, R142, R6.reuse ;  /* 0x000000068e8e7220 */ /* 0x080fe20000410000 */
[----:B------:R-:W-:Y:S01]  /*25bf0*/  FMUL.FTZ R143, R143, R6 ;  /* 0x000000068f8f7220 */ /* 0x000fe20000410000 */
[--C-:B--2---:R-:W-:Y:S01]  /*25c00*/  FFMA.FTZ R4, R62, R0, -R3.reuse ;  /* 0x000000003e047223 */ /* 0x104fe20000010803 */
[-C--:B------:R-:W-:Y:S01]  /*25c10*/  FMUL.FTZ R162, R162, R6.reuse ;  /* 0x00000006a2a27220 */ /* 0x080fe20000410000 */
[-C--:B------:R-:W-:Y:S01]  /*25c20*/  FMUL.FTZ R163, R163, R6.reuse ;  /* 0x00000006a3a37220 */ /* 0x080fe20000410000 */
[-C--:B------:R-:W-:Y:S01]  /*25c30*/  FMUL.FTZ R158, R158, R6.reuse ;  /* 0x000000069e9e7220 */ /* 0x080fe20000410000 */
[----:B------:R1:W-:Y:S01]  /*25c40*/  MUFU.EX2 R119, R4 ;  /* 0x0000000400777308 */ /* 0x0003e20000000800 */
[-C--:B------:R-:W-:Y:S01]  /*25c50*/  FMUL.FTZ R159, R159, R6.reuse ;  /* 0x000000069f9f7220 */ /* 0x080fe20000410000 */
[-C--:B------:R-:W-:Y:S01]  /*25c60*/  FMUL.FTZ R154, R154, R6.reuse ;  /* 0x000000069a9a7220 */ /* 0x080fe20000410000 */
[-C--:B------:R-:W-:Y:S01]  /*25c70*/  FMUL.FTZ R155, R155, R6.reuse ;  /* 0x000000069b9b7220 */ /* 0x080fe20000410000 */
[-C--:B------:R-:W-:Y:S01]  /*25c80*/  FMUL.FTZ R150, R150, R6.reuse ;  /* 0x0000000696967220 */ /* 0x080fe20000410000 */
[----:B------:R-:W-:Y:S01]  /*25c90*/  FMUL.FTZ R151, R151, R6 ;  /* 0x0000000697977220 */ /* 0x000fe20000410000 */
[----:B-1----:R-:W-:-:S02]  /*25ca0*/  FFMA.FTZ R4, R43, R0, -R3 ;  /* 0x000000002b047223 */ /* 0x002fc40000010803 */
[----:B------:R-:W-:Y:S02]  /*25cb0*/  LDSM.16.MT88.4 R40, [R184+0xb000] ;  /* 0x00b00000b828783b */ /* 0x000fe40000004200 */
[----:B------:R1:W-:Y:S02]  /*25cc0*/  MUFU.EX2 R111, R4 ;  /* 0x00000004006f7308 */ /* 0x0003e40000000800 */
[----:B-1----:R-:W-:-:S05]  /*25cd0*/  FSEL R4, R76, RZ, P1 ;  /* 0x000000ff4c047208 */ /* 0x002fca0000800000 */
[----:B------:R-:W-:Y:S01]  /*25ce0*/  FADD.FTZ R2, R37, -R4 ;  /* 0x8000000425027221 */ /* 0x000fe20000010000 */
[----:B------:R-:W-:Y:S01]  /*25cf0*/  FFMA.FTZ R4, R51, R0, -R3 ;  /* 0x0000000033047223 */ /* 0x000fe20000010803 */
[----:B------:R-:W-:Y:S02]  /*25d00*/  LDSM.16.MT88.4 R36, [R184+0xa800] ;  /* 0x00a80000b824783b */ /* 0x000fe40000004200 */
[----:B------:R-:W-:-:S03]  /*25d10*/  FMUL.FTZ R2, R0, R2 ;  /* 0x0000000200027220 */ /* 0x000fc60000410000 */
[----:B------:R-:W-:Y:S08]  /*25d20*/  MUFU.EX2 R4, R4 ;  /* 0x0000000400047308 */ /* 0x000ff00000000800 */
[----:B------:R1:W2:Y:S02]  /*25d30*/  MUFU.EX2 R7, R2 ;  /* 0x0000000200077308 */ /* 0x0002a40000000800 */
[----:B-1----:R-:W-:Y:S01]  /*25d40*/  FFMA.FTZ R2, R50, R0, -R3 ;  /* 0x0000000032027223 */ /* 0x002fe20000010803 */
[-C--:B--2---:R-:W-:Y:S01]  /*25d50*/  FMUL.FTZ R168, R168, R7.reuse ;  /* 0x00000007a8a87220 */ /* 0x084fe20000410000 */
[-C--:B------:R-:W-:Y:S01]  /*25d60*/  FMUL.FTZ R169, R169, R7.reuse ;  /* 0x00000007a9a97220 */ /* 0x080fe20000410000 */
[----:B------:R-:W-:-:S03]  /*25d70*/  FMUL.FTZ R164, R164, R7 ;  /* 0x00000007a4a47220 */ /* 0x000fc60000410000 */
        /* <DEDUP_REMOVED lines=12> */
[----:B------:R-:W-:Y:S01]  /*25e40*/  F2FP.BF16.F32.PACK_AB R9, R245, R244 ;  /* 0x000000f4f509723e */ /* 0x000fe200000010ff */
[-C--:B------:R-:W-:Y:S01]  /*25e50*/  FMUL.FTZ R152, R152, R7.reuse ;  /* 0x0000000798987220 */ /* 0x080fe20000410000 */
[-C--:B------:R-:W-:Y:S01]  /*25e60*/  FMUL.FTZ R153, R153, R7.reuse ;  /* 0x0000000799997220 */ /* 0x080fe20000410000 */
[-C--:B------:R-:W-:Y:S01]  /*25e70*/  FMUL.FTZ R148, R148, R7.reuse ;  /* 0x0000000794947220 */ /* 0x080fe20000410000 */
[----:B------:R-:W-:Y:S01]  /*25e80*/  FMUL.FTZ R149, R149, R7 ;  /* 0x0000000795957220 */ /* 0x000fe20000410000 */
[----:B-1----:R-:W-:Y:S01]  /*25e90*/  FFMA.FTZ R2, R74, R0, -R3 ;  /* 0x000000004a027223 */ /* 0x002fe20000010803 */
[----:B------:R-:W-:Y:S01]  /*25ea0*/  F2FP.BF16.F32.PACK_AB R11, R247, R246 ;  /* 0x000000f6f70b723e */ /* 0x000fe200000010ff */
[C---:B------:R-:W-:Y:S01]  /*25eb0*/  HMMA.16816.F32.BF16 R44, R12.reuse, R16, R160 ;  /* 0x000000100c2c723c */ /* 0x040fe200000418a0 */
[----:B------:R-:W-:Y:S01]  /*25ec0*/  LDSM.16.MT88.4 R48, [R182+0xb000] ;  /* 0x00b00000b630783b */ /* 0x000fe20000004200 */
[----:B------:R1:W-:Y:S04]  /*25ed0*/  MUFU.EX2 R108, R2 ;  /* 0x00000002006c7308 */ /* 0x0003e80000000800 */
[----:B------:R-:W-:Y:S01]  /*25ee0*/  HMMA.16816.F32.BF16 R152, R12, R20, R152 ;  /* 0x000000140c98723c */ /* 0x000fe20000041898 */
[----:B------:R-:W-:-:S05]  /*25ef0*/  MOV R163, R34 ;  /* 0x0000002200a37202 */ /* 0x000fca0000000f00 */
[C---:B------:R-:W-:Y:S01]  /*25f00*/  HMMA.16816.F32.BF16 R148, R12.reuse, R22, R148 ;  /* 0x000000160c94723c */ /* 0x040fe20000041894 */
[----:B------:R-:W-:Y:S01]  /*25f10*/  LDSM.16.MT88.4 R20, [R181+0xb000] ;  /* 0x00b00000b514783b */ /* 0x000fe20000004200 */
[--C-:B-1----:R-:W-:Y:S01]  /*25f20*/  FFMA.FTZ R2, R82, R0, -R5.reuse ;  /* 0x0000000052027223 */ /* 0x102fe20000010805 */
[----:B------:R-:W-:Y:S02]  /*25f30*/  MOV R82, R28 ;  /* 0x0000001c00527202 */ /* 0x000fe40000000f00 */
[----:B------:R-:W1:Y:S01]  /*25f40*/  LDSM.16.MT88.4 R28, [R183+0xa000] ;  /* 0x00a00000b71c783b */ /* 0x000e620000004200 */
[----:B------:R2:W-:Y:S02]  /*25f50*/  MUFU.EX2 R232, R2 ;  /* 0x0000000200e87308 */ /* 0x0005e40000000800 */
[----:B--2---:R-:W-:Y:S02]  /*25f60*/  FFMA.FTZ R2, R54, R0, -R5 ;  /* 0x0000000036027223 */ /* 0x004fe40000010805 */
[----:B------:R-:W-:Y:S01]  /*25f70*/  HMMA.16816.F32.BF16 R52, R12, R18, R156 ;  /* 0x000000120c34723c */ /* 0x000fe2000004189c */
[----:B------:R-:W2:Y:S03]  /*25f80*/  LDSM.16.MT88.4 R16, [R183+0xa800] ;  /* 0x00a80000b710783b */ /* 0x000ea60000004200 */
[----:B------:R3:W4:Y:S03]  /*25f90*/  MUFU.EX2 R231, R2 ;  /* 0x0000000200e77308 */ /* 0x0007260000000800 */
[----:B------:R-:W-:-:S02]  /*25fa0*/  MOV R159, R33 ;  /* 0x00000021009f7202 */ /* 0x000fc40000000f00 */
[----:B------:R-:W-:Y:S01]  /*25fb0*/  MOV R158, R32 ;  /* 0x00000020009e7202 */ /* 0x000fe20000000f00 */
[----:B---3--:R-:W-:Y:S01]  /*25fc0*/  FFMA.FTZ R2, R84, R0, -R5 ;  /* 0x0000000054027223 */ /* 0x008fe20000010805 */
[----:B----4-:R-:W-:Y:S01]  /*25fd0*/  F2FP.BF16.F32.PACK_AB R8, R231, R232 ;  /* 0x000000e8e708723e */ /* 0x010fe200000010ff */
[C---:B-1----:R-:W-:Y:S01]  /*25fe0*/  HMMA.16816.F32.BF16 R144, R12.reuse, R28, R144 ;  /* 0x0000001c0c90723c */ /* 0x042fe20000041890 */
[----:B------:R-:W-:Y:S01]  /*25ff0*/  MOV R84, R35 ;  /* 0x0000002300547202 */ /* 0x000fe20000000f00 */
[----:B------:R1:W-:Y:S01]  /*26000*/  MUFU.EX2 R215, R2 ;  /* 0x0000000200d77308 */ /* 0x0003e20000000800 */
[----:B------:R-:W3:Y:S03]  /*26010*/  LDSM.16.MT88.4 R32, [R182+0xa800] ;  /* 0x00a80000b620783b */ /* 0x000ee60000004200 */
[----:B------:R-:W-:Y:S07]  /*26020*/  HMMA.16816.F32.BF16 R140, R12, R30, R140 ;  /* 0x0000001e0c8c723c */ /* 0x000fee000004188c */
[----:B------:R-:W-:-:S02]  /*26030*/  F2FP.BF16.F32.PACK_AB R13, R82, R248 ;  /* 0x000000f8520d723e */ /* 0x000fc400000010ff */
[----:B------:R-:W-:Y:S01]  /*26040*/  F2FP.BF16.F32.PACK_AB R15, R163, R159 ;  /* 0x0000009fa30f723e */ /* 0x000fe200000010ff */
[----:B-1----:R-:W-:-:S04]  /*26050*/  FFMA.FTZ R2, R56, R0, -R5 ;  /* 0x0000000038027223 */ /* 0x002fc80000010805 */
[----:B------:R1:W4:Y:S02]  /*26060*/  MUFU.EX2 R194, R2 ;  /* 0x0000000200c27308 */ /* 0x0003240000000800 */
[----:B-1----:R-:W-:Y:S01]  /*26070*/  FFMA.FTZ R2, R83, R0, -R3 ;  /* 0x0000000053027223 */ /* 0x002fe20000010803 */
[----:B----4-:R-:W-:Y:S02]  /*26080*/  F2FP.BF16.F32.PACK_AB R10, R194, R215 ;  /* 0x000000d7c20a723e */ /* 0x010fe400000010ff */
[----:B------:R-:W-:-:S03]  /*26090*/  MOV R83, R207 ;  /* 0x000000cf00537202 */ /* 0x000fc60000000f00 */
        /* <DEDUP_REMOVED lines=8> */
[C---:B--2---:R-:W-:Y:S06]  /*26120*/  HMMA.16816.F32.BF16 R140, R8.reuse, R18, R140 ;  /* 0x00000012088c723c */ /* 0x044fec000004188c */
[----:B---3--:R-:W-:Y:S01]  /*26130*/  HMMA.16816.F32.BF16 R68, R8, R32, R152 ;  /* 0x000000200844723c */ /* 0x008fe20000041898 */
        /* <DEDUP_REMOVED lines=10> */
[----:B------:R-:W-:Y:S04]  /*261e0*/  HMMA.16816.F32.BF16 R60, R8, R34, R148 ;  /* 0x00000022083c723c */ /* 0x000fe80000041894 */
[----:B------:R1:W2:Y:S02]  /*261f0*/  MUFU.EX2 R170, R2 ;  /* 0x0000000200aa7308 */ /* 0x0002a40000000800 */
[----:B-1----:R-:W-:Y:S01]  /*26200*/  FFMA.FTZ R2, R58, R0, -R3 ;  /* 0x000000003a027223 */ /* 0x002fe20000010803 */
[----:B--2---:R-:W-:-:S05]  /*26210*/  F2FP.BF16.F32.PACK_AB R14, R170, R166 ;  /* 0x000000a6aa0e723e */ /* 0x004fca00000010ff */
[----:B------:R1:W-:Y:S02]  /*26220*/  MUFU.EX2 R233, R2 ;  /* 0x0000000200e97308 */ /* 0x0003e40000000800 */
[C---:B------:R-:W-:Y:S01]  /*26230*/  HMMA.16816.F32.BF16 R32, R12.reuse, R20, R28 ;  /* 0x000000140c20723c */ /* 0x040fe2000004181c */
[----:B------:R-:W-:Y:S05]  /*26240*/  LDSM.16.MT88.4 R28, [R184+0xb800] ;  /* 0x00b80000b81c783b */ /* 0x000fea0000004200 */
[C---:B------:R-:W-:Y:S06]  /*26250*/  HMMA.16816.F32.BF16 R24, R12.reuse, R22, R24 ;  /* 0x000000160c18723c */ /* 0x040fec0000041818 */
[----:B------:R-:W-:Y:S01]  /*26260*/  HMMA.16816.F32.BF16 R20, R12, R40, R44 ;  /* 0x000000280c14723c */ /* 0x000fe2000004182c */
[----:B-1----:R-:W-:-:S04]  /*26270*/  FFMA.FTZ R2, R73, R0, -R3 ;  /* 0x0000000049027223 */ /* 0x002fc80000010803 */
[----:B------:R1:W-:Y:S01]  /*26280*/  MUFU.EX2 R211, R2 ;  /* 0x0000000200d37308 */ /* 0x0003e20000000800 */
[----:B------:R-:W-:Y:S01]  /*26290*/  HMMA.16816.F32.BF16 R72, R8, R16, R144 ;  /* 0x000000100848723c */ /* 0x000fe20000041890 */
[----:B------:R-:W2:Y:S05]  /*262a0*/  LDSM.16.MT88.4 R16, [R181+0xb800] ;  /* 0x00b80000b510783b */ /* 0x000eaa0000004200 */
[----:B------:R-:W-:Y:S01]  /*262b0*/  HMMA.16816.F32.BF16 R40, R12, R42, R52 ;  /* 0x0000002a0c28723c */ /* 0x000fe20000041834 */
[----:B------:R-:W-:Y:S01]  /*262c0*/  F2FP.BF16.F32.PACK_AB R9, R111, R119 ;  /* 0x000000776f09723e */ /* 0x000fe200000010ff */
[----:B------:R-:W3:Y:S01]  /*262d0*/  LDSM.16.MT88.4 R52, [R182+0xb800] ;  /* 0x00b80000b634783b */ /* 0x000ee20000004200 */
[----:B------:R-:W-:-:S03]  /*262e0*/  F2FP.BF16.F32.PACK_AB R11, R83, R110 ;  /* 0x0000006e530b723e */ /* 0x000fc600000010ff */
[----:B----4-:R-:W-:Y:S01]  /*262f0*/  HMMA.16816.F32.BF16 R56, R12, R38, R140 ;  /* 0x000000260c38723c */ /* 0x010fe2000004188c */
[----:B-1----:R-:W-:-:S05]  /*26300*/  FFMA.FTZ R2, R64, R0, -R3 ;  /* 0x0000000040027223 */ /* 0x002fca0000010803 */
[C---:B------:R-:W-:Y:S01]  /*26310*/  HMMA.16816.F32.BF16 R68, R12.reuse, R48, R68 ;  /* 0x000000300c44723c */ /* 0x040fe20000041844 */
[----:B------:R1:W-:Y:S05]  /*26320*/  MUFU.EX2 R207, R2 ;  /* 0x0000000200cf7308 */ /* 0x0003ea0000000800 */
[C---:B------:R-:W-:Y:S01]  /*26330*/  HMMA.16816.F32.BF16 R72, R12.reuse, R36, R72 ;  /* 0x000000240c48723c */ /* 0x040fe20000041848 */
[----:B------:R-:W-:Y:S05]  /*26340*/  LDSM.16.MT88.4 R36, [R181+0xc000] ;  /* 0x00c00000b524783b */ /* 0x000fea0000004200 */
[----:B------:R-:W-:Y:S01]  /*26350*/  HMMA.16816.F32.BF16 R60, R12, R50, R60 ;  /* 0x000000320c3c723c */ /* 0x000fe2000004183c */
[----:B------:R-:W4:Y:S01]  /*26360*/  LDSM.16.MT88.4 R48, [R183+0xb800] ;  /* 0x00b80000b730783b */ /* 0x000f220000004200 */
[----:B-1----:R-:W-:-:S05]  /*26370*/  FFMA.FTZ R2, R99, R0, -R5 ;  /* 0x0000000063027223 */ /* 0x002fca0000010805 */
[----:B------:R-:W-:Y:S01]  /*26380*/  F2FP.BF16.F32.PACK_AB R15, R4, R108 ;  /* 0x0000006c040f723e */ /* 0x000fe200000010ff */
        /* <DEDUP_REMOVED lines=12> */
[C---:B------:R-:W-:Y:S06]  /*26450*/  HMMA.16816.F32.BF16 R24, R8.reuse, R28, R20 ;  /* 0x0000001c0818723c */ /* 0x040fec0000041814 */
[----:B------:R-:W-:Y:S01]  /*26460*/  HMMA.16816.F32.BF16 R20, R8, R30, R40 ;  /* 0x0000001e0814723c */ /* 0x000fe20000041828 */
[----:B-1----:R-:W-:-:S04]  /*26470*/  FFMA.FTZ R2, R66, R0, -R3 ;  /* 0x0000000042027223 */ /* 0x002fc80000010803 */
[----:B------:R1:W-:Y:S01]  /*26480*/  MUFU.EX2 R169, R2 ;  /* 0x0000000200a97308 */ /* 0x0003e20000000800 */
[C---:B------:R-:W-:Y:S01]  /*26490*/  HMMA.16816.F32.BF16 R64, R8.reuse, R16, R32 ;  /* 0x000000100840723c */ /* 0x040fe20000041820 */
[----:B------:R-:W2:Y:S04]  /*264a0*/  LDSM.16.MT88.4 R16, [R184+0xc000] ;  /* 0x00c00000b810783b */ /* 0x000ea80000004200 */
[----:B------:R-:W2:Y:S01]  /*264b0*/  LDSM.16.MT88.4 R32, [R182+0xc000] ;  /* 0x00c00000b620783b */ /* 0x000ea20000004200 */
[C---:B---3--:R-:W-:Y:S06]  /*264c0*/  HMMA.16816.F32.BF16 R68, R8.reuse, R52, R68 ;  /* 0x000000340844723c */ /* 0x048fec0000041844 */
[----:B------:R-:W-:Y:S01]  /*264d0*/  HMMA.16816.F32.BF16 R40, R8, R54, R60 ;  /* 0x000000360828723c */ /* 0x000fe2000004183c */
[----:B-1----:R-:W-:-:S05]  /*264e0*/  FFMA.FTZ R2, R98, R0, -R3 ;  /* 0x0000000062027223 */ /* 0x002fca0000010803 */
[C---:B----4-:R-:W-:Y:S01]  /*264f0*/  HMMA.16816.F32.BF16 R72, R8.reuse, R48, R72 ;  /* 0x000000300848723c */ /* 0x050fe20000041848 */
[----:B------:R1:W-:Y:S05]  /*26500*/  MUFU.EX2 R165, R2 ;  /* 0x0000000200a57308 */ /* 0x0003ea0000000800 */
[----:B------:R-:W-:Y:S01]  /*26510*/  HMMA.16816.F32.BF16 R56, R8, R50, R56 ;  /* 0x000000320838723c */ /* 0x000fe20000041838 */
[----:B------:R-:W3:Y:S06]  /*26520*/  LDSM.16.MT88.4 R48, [R183+0xc000] ;  /* 0x00c00000b730783b */ /* 0x000eec0000004200 */
[----:B------:R-:W-:-:S02]  /*26530*/  F2FP.BF16.F32.PACK_AB R9, R240, R241 ;  /* 0x000000f1f009723e */ /* 0x000fc400000010ff */
[----:B------:R-:W-:Y:S01]  /*26540*/  F2FP.BF16.F32.PACK_AB R11, R233, R238 ;  /* 0x000000eee90b723e */ /* 0x000fe200000010ff */
[----:B-1----:R-:W-:-:S04]  /*26550*/  FFMA.FTZ R2, R118, R0, -R5 ;  /* 0x0000000076027223 */ /* 0x002fc80000010805 */
        /* <DEDUP_REMOVED lines=8> */
[----:B-1----:R-:W-:Y:S01]  /*265e0*/  FFMA.FTZ R2, R80, R0, -R5 ;  /* 0x0000000050027223 */ /* 0x002fe20000010805 */
[----:B------:R-:W-:-:S05]  /*265f0*/  MOV R80, R159 ;  /* 0x0000009f00507202 */ /* 0x000fca0000000f00 */
[----:B------:R1:W4:Y:S02]  /*26600*/  MUFU.EX2 R154, R2 ;  /* 0x00000002009a7308 */ /* 0x0003240000000800 */
[----:B-1----:R-:W-:Y:S01]  /*26610*/  FFMA.FTZ R2, R78, R0, -R3 ;  /* 0x000000004e027223 */ /* 0x002fe20000010803 */
[----:B------:R-:W-:Y:S02]  /*26620*/  MOV R78, R163 ;  /* 0x000000a3004e7202 */ /* 0x000fe40000000f00 */
[----:B----4-:R-:W-:-:S03]  /*26630*/  F2FP.BF16.F32.PACK_AB R14, R154, R155 ;  /* 0x0000009b9a0e723e */ /* 0x010fc600000010ff */
[----:B------:R1:W-:Y:S04]  /*26640*/  MUFU.EX2 R163, R2 ;  /* 0x0000000200a37308 */ /* 0x0003e80000000800 */
[C---:B------:R-:W-:Y:S01]  /*26650*/  HMMA.16816.F32.BF16 R52, R12.reuse, R38, R44 ;  /* 0x000000260c34723c */ /* 0x040fe2000004182c */
[----:B------:R-:W4:Y:S05]  /*26660*/  LDSM.16.MT88.4 R44, [R181+0xc800] ;  /* 0x00c80000b52c783b */ /* 0x000f2a0000004200 */
        /* <DEDUP_REMOVED lines=8> */
[C---:B------:R-:W-:Y:S06]  /*266f0*/  HMMA.16816.F32.BF16 R68, R12.reuse, R32, R68 ;  /* 0x000000200c44723c */ /* 0x040fec0000041844 */
[----:B------:R-:W-:Y:S01]  /*26700*/  HMMA.16816.F32.BF16 R24, R12, R34, R40 ;  /* 0x000000220c18723c */ /* 0x000fe20000041828 */
[----:B-1----:R-:W-:Y:S01]  /*26710*/  FFMA.FTZ R2, R81, R0, -R3 ;  /* 0x0000000051027223 */ /* 0x002fe20000010803 */
[----:B------:R-:W-:-:S03]  /*26720*/  MOV R81, R84 ;  /* 0x0000005400517202 */ /* 0x000fc60000000f00 */
[----:B------:R1:W-:Y:S01]  /*26730*/  MUFU.EX2 R158, R2 ;  /* 0x00000002009e7308 */ /* 0x0003e20000000800 */
[C---:B---3--:R-:W-:Y:S06]  /*26740*/  HMMA.16816.F32.BF16 R72, R12.reuse, R48, R72 ;  /* 0x000000300c48723c */ /* 0x048fec0000041848 */
[----:B------:R-:W-:Y:S07]  /*26750*/  HMMA.16816.F32.BF16 R40, R12, R50, R56 ;  /* 0x000000320c28723c */ /* 0x000fee0000041838 */
[----:B------:R-:W-:-:S02]  /*26760*/  F2FP.BF16.F32.PACK_AB R13, R207, R211 ;  /* 0x000000d3cf0d723e */ /* 0x000fc400000010ff */
[----:B------:R-:W-:Y:S01]  /*26770*/  F2FP.BF16.F32.PACK_AB R15, R169, R171 ;  /* 0x000000aba90f723e */ /* 0x000fe200000010ff */
        /* <DEDUP_REMOVED lines=24> */
[----:B--2---:R-:W-:-:S04]  /*26900*/  FFMA.FTZ R2, R125, R0, -R3 ;  /* 0x000000007d027223 */ /* 0x004fc80000010803 */
[C---:B------:R-:W-:Y:S01]  /*26910*/  HMMA.16816.F32.BF16 R72, R8.reuse, R36, R72 ;  /* 0x000000240848723c */ /* 0x040fe20000041848 */
[----:B------:R2:W-:Y:S05]  /*26920*/  MUFU.EX2 R151, R2 ;  /* 0x0000000200977308 */ /* 0x0005ea0000000800 */
[----:B------:R-:W-:Y:S07]  /*26930*/  HMMA.16816.F32.BF16 R40, R8, R38, R40 ;  /* 0x000000260828723c */ /* 0x000fee0000041828 */
[----:B------:R-:W-:-:S02]  /*26940*/  F2FP.BF16.F32.PACK_AB R9, R163, R165 ;  /* 0x000000a5a309723e */ /* 0x000fc400000010ff */
[----:B------:R-:W-:Y:S01]  /*26950*/  F2FP.BF16.F32.PACK_AB R11, R158, R159 ;  /* 0x0000009f9e0b723e */ /* 0x000fe200000010ff */
        /* <DEDUP_REMOVED lines=53> */
[----:B-1----:R-:W-:Y:S01]  /*26cb0*/  FFMA.FTZ R2, R195, R0, -R3 ;  /* 0x00000000c3027223 */ /* 0x002fe20000010803 */
[----:B------:R-:W-:-:S04]  /*26cc0*/  MOV R195, R4 ;  /* 0x0000000400c37202 */ /* 0x000fc80000000f00 */
[C---:B------:R-:W-:Y:S01]  /*26cd0*/  HMMA.16816.F32.BF16 R28, R8.reuse, R18, R20 ;  /* 0x00000012081c723c */ /* 0x040fe20000041814 */
[----:B------:R-:W1:Y:S01]  /*26ce0*/  LDSM.16.MT88.4 R16, [R183+0xe000] ;  /* 0x00e00000b710783b */ /* 0x000e620000004200 */
[----:B------:R4:W-:Y:S01]  /*26cf0*/  MUFU.EX2 R136, R2 ;  /* 0x0000000200887308 */ /* 0x0009e20000000800 */
[----:B------:R-:W-:Y:S02]  /*26d00*/  MOV R4, R101 ;  /* 0x0000006500047202 */ /* 0x000fe40000000f00 */
        /* <DEDUP_REMOVED lines=36> */
[--C-:B-1----:R-:W-:Y:S01]  /*26f50*/  FFMA.FTZ R2, R203, R0, -R5.reuse ;  /* 0x00000000cb027223 */ /* 0x102fe20000010805 */
[----:B------:R-:W-:Y:S02]  /*26f60*/  MOV R203, R110 ;  /* 0x0000006e00cb7202 */ /* 0x000fe40000000f00 */
[----:B----4-:R-:W-:Y:S01]  /*26f70*/  F2FP.BF16.F32.PACK_AB R19, R119, R125 ;  /* 0x0000007d7713723e */ /* 0x010fe200000010ff */
[----:B------:R1:W-:Y:S02]  /*26f80*/  MUFU.EX2 R108, R2 ;  /* 0x00000002006c7308 */ /* 0x0003e40000000800 */
[----:B-1----:R-:W-:Y:S01]  /*26f90*/  FFMA.FTZ R2, R112, R0, -R5 ;  /* 0x0000000070027223 */ /* 0x002fe20000010805 */
[----:B------:R-:W-:-:S05]  /*26fa0*/  MOV R112, R103 ;  /* 0x0000006700707202 */ /* 0x000fca0000000f00 */
[----:B------:R1:W4:Y:S02]  /*26fb0*/  MUFU.EX2 R106, R2 ;  /* 0x00000002006a7308 */ /* 0x0003240000000800 */
[----:B-1----:R-:W-:Y:S01]  /*26fc0*/  FFMA.FTZ R2, R204, R0, -R5 ;  /* 0x00000000cc027223 */ /* 0x002fe20000010805 */
[----:B----4-:R-:W-:Y:S02]  /*26fd0*/  F2FP.BF16.F32.PACK_AB R8, R106, R108 ;  /* 0x0000006c6a08723e */ /* 0x010fe400000010ff */
[----:B------:R-:W-:-:S03]  /*26fe0*/  MOV R204, R198 ;  /* 0x000000c600cc7202 */ /* 0x000fc60000000f00 */
[----:B------:R1:W-:Y:S01]  /*26ff0*/  MUFU.EX2 R104, R2 ;  /* 0x0000000200687308 */ /* 0x0003e20000000800 */
[----:B------:R-:W-:Y:S01]  /*27000*/  MOV R198, R79 ;  /* 0x0000004f00c67202 */ /* 0x000fe20000000f00 */
[----:B-1----:R-:W-:Y:S01]  /*27010*/  FFMA.FTZ R2, R120, R0, -R5 ;  /* 0x0000000078027223 */ /* 0x002fe20000010805 */
[----:B------:R-:W-:Y:S02]  /*27020*/  MOV R120, R200 ;  /* 0x000000c800787202 */ /* 0x000fe40000000f00 */
[----:B------:R-:W-:-:S03]  /*27030*/  MOV R200, R81 ;  /* 0x0000005100c87202 */ /* 0x000fc60000000f00 */
[----:B------:R1:W4:Y:S02]  /*27040*/  MUFU.EX2 R103, R2 ;  /* 0x0000000200677308 */ /* 0x0003240000000800 */
[----:B-1----:R-:W-:Y:S01]  /*27050*/  FFMA.FTZ R2, R202, R0, -R3 ;  /* 0x00000000ca027223 */ /* 0x002fe20000010803 */
[----:B----4-:R-:W-:Y:S02]  /*27060*/  F2FP.BF16.F32.PACK_AB R10, R103, R104 ;  /* 0x00000068670a723e */ /* 0x010fe400000010ff */
[----:B------:R-:W-:-:S03]  /*27070*/  MOV R202, R78 ;  /* 0x0000004e00ca7202 */ /* 0x000fc60000000f00 */
[----:B------:R1:W-:Y:S02]  /*27080*/  MUFU.EX2 R111, R2 ;  /* 0x00000002006f7308 */ /* 0x0003e40000000800 */
[C---:B------:R-:W-:Y:S06]  /*27090*/  HMMA.16816.F32.BF16 R64, R8.reuse, R20, R64 ;  /* 0x000000140840723c */ /* 0x040fec0000041840 */
[C---:B------:R-:W-:Y:S01]  /*270a0*/  HMMA.16816.F32.BF16 R32, R8.reuse, R22, R24 ;  /* 0x000000160820723c */ /* 0x040fe20000041818 */
[----:B------:R-:W4:Y:S05]  /*270b0*/  LDSM.16.MT88.4 R20, [R181+0xf000] ;  /* 0x00f00000b514783b */ /* 0x000f2a0000004200 */
[----:B---3--:R-:W-:Y:S01]  /*270c0*/  HMMA.16816.F32.BF16 R24, R8, R46, R56 ;  /* 0x0000002e0818723c */ /* 0x008fe20000041838 */
[----:B-1----:R-:W-:Y:S01]  /*270d0*/  FFMA.FTZ R2, R114, R0, -R3 ;  /* 0x0000000072027223 */ /* 0x002fe20000010803 */
[----:B------:R-:W-:-:S03]  /*270e0*/  MOV R114, R80 ;  /* 0x0000005000727202 */ /* 0x000fc60000000f00 */
[----:B------:R1:W-:Y:S01]  /*270f0*/  MUFU.EX2 R110, R2 ;  /* 0x00000002006e7308 */ /* 0x0003e20000000800 */
[C---:B--2---:R-:W-:Y:S06]  /*27100*/  HMMA.16816.F32.BF16 R72, R8.reuse, R36, R72 ;  /* 0x000000240848723c */ /* 0x044fec0000041848 */
[C---:B------:R-:W-:Y:S01]  /*27110*/  HMMA.16816.F32.BF16 R56, R8.reuse, R38, R40 ;  /* 0x000000260838723c */ /* 0x040fe20000041828 */
[----:B------:R-:W2:Y:S05]  /*27120*/  LDSM.16.MT88.4 R36, [R183+0xf000] ;  /* 0x00f00000b724783b */ /* 0x000eaa0000004200 */
[----:B------:R-:W-:Y:S01]  /*27130*/  HMMA.16816.F32.BF16 R28, R8, R44, R60 ;  /* 0x0000002c081c723c */ /* 0x000fe2000004183c */
[----:B------:R-:W3:Y:S01]  /*27140*/  LDSM.16.MT88.4 R44, [R182+0xf000] ;  /* 0x00f00000b62c783b */ /* 0x000ee20000004200 */
[----:B-1----:R-:W-:Y:S01]  /*27150*/  FFMA.FTZ R2, R205, R0, -R3 ;  /* 0x00000000cd027223 */ /* 0x002fe20000010803 */
[----:B------:R-:W-:-:S03]  /*27160*/  MOV R205, R82 ;  /* 0x0000005200cd7202 */ /* 0x000fc60000000f00 */
        /* <DEDUP_REMOVED lines=99> */
[----:B----4-:R-:W-:-:S05]  /*277a0*/  FFMA.FTZ R2, R174, R0, -R5 ;  /* 0x00000000ae027223 */ /* 0x010fca0000010805 */
[----:B------:R-:W-:Y:S01]  /*277b0*/  HMMA.16816.F32.BF16 R28, R8, R14, R16 ;  /* 0x0000000e081c723c */ /* 0x000fe20000041810 */
[----:B------:R1:W3:Y:S01]  /*277c0*/  MUFU.EX2 R81, R2 ;  /* 0x0000000200517308 */ /* 0x0002e20000000800 */
[----:B------:R-:W4:Y:S04]  /*277d0*/  LDSM.16.MT88.4 R12, [R182+0x10800] ;  /* 0x01080000b60c783b */ /* 0x000f280000004200 */
[----:B------:R-:W4:Y:S01]  /*277e0*/  LDSM.16.MT88.4 R16, [R183+0x10800] ;  /* 0x01080000b710783b */ /* 0x000f220000004200 */
[----:B------:R-:W-:Y:S01]  /*277f0*/  F2FP.BF16.F32.PACK_AB R9, R84, R89 ;  /* 0x000000595409723e */ /* 0x000fe200000010ff */
        /* <DEDUP_REMOVED lines=94> */
[----:B------:R-:W3:Y:S02]  /*27de0*/  LDSM.16.MT88.4 R164, [R181+0x11800] ;  /* 0x01180000b5a4783b */ /* 0x000ee40000004200 */
        /* <DEDUP_REMOVED lines=13> */
[----:B------:R-:W3:Y:S01]  /*27ec0*/  LDSM.16.MT88.4 R156, [R184+0x11800] ;  /* 0x01180000b89c783b */ /* 0x000ee20000004200 */
[----:B--2---:R-:W-:Y:S01]  /*27ed0*/  F2FP.BF16.F32.PACK_AB R141, R54, R55 ;  /* 0x00000037368d723e */ /* 0x004fe200000010ff */
[----:B------:R-:W-:Y:S01]  /*27ee0*/  FADD.FTZ R2, R153, R2 ;  /* 0x0000000299027221 */ /* 0x000fe20000010000 */
[----:B------:R-:W-:Y:S01]  /*27ef0*/  FADD.FTZ R4, R124, R4 ;  /* 0x000000047c047221 */ /* 0x000fe20000010000 */
[----:B------:R-:W2:Y:S01]  /*27f00*/  MUFU.EX2 R3, R3 ;  /* 0x0000000300037308 */ /* 0x000ea20000000800 */
[----:B----4-:R-:W-:Y:S01]  /*27f10*/  HMMA.16816.F32.BF16 R40, R8, R12, R40 ;  /* 0x0000000c0828723c */ /* 0x010fe20000041828 */
[----:B------:R-:W-:Y:S01]  /*27f20*/  FADD.FTZ R2, R152, R2 ;  /* 0x0000000298027221 */ /* 0x000fe20000010000 */
[----:B------:R-:W-:-:S03]  /*27f30*/  FADD.FTZ R4, R118, R4 ;  /* 0x0000000476047221 */ /* 0x000fc60000010000 */
[----:B------:R-:W-:Y:S01]  /*27f40*/  FADD.FTZ R2, R151, R2 ;  /* 0x0000000297027221 */ /* 0x000fe20000010000 */
[----:B------:R-:W-:Y:S01]  /*27f50*/  FADD.FTZ R4, R117, R4 ;  /* 0x0000000475047221 */ /* 0x000fe20000010000 */
[----:B------:R-:W4:Y:S01]  /*27f60*/  LDSM.16.MT88.4 R148, [R182+0x11800] ;  /* 0x01180000b694783b */ /* 0x000f220000004200 */
        /* <DEDUP_REMOVED lines=86> */
.L_x_3497:
        /* <DEDUP_REMOVED lines=141> */
.L_x_3517:
[----:B-1-3--:R-:W1:Y:S01]  /*28da0*/  LDC.64 R14, c[0x0][0x198] ;  /* 0x00006600ff0e7b82 */ /* 0x00ae620000000a00 */
[----:B------:R-:W2:Y:S01]  /*28db0*/  LDL.64 R16, [R1] ;  /* 0x0000000001107983 */ /* 0x000ea20000100a00 */
[----:B------:R-:W-:Y:S04]  /*28dc0*/  DEPBAR.LE SB0, 0x0 ;  /* 0x000080000000791a */ /* 0x000fe80000000000 */
[----:B------:R3:W5:Y:S01]  /*28dd0*/  LDL R36, [R1+0xc] ;  /* 0x00000c0001247983 */ /* 0x0007620000100800 */
[----:B------:R-:W-:Y:S05]  /*28de0*/  WARPSYNC.ALL ;  /* 0x0000000000007948 */ /* 0x000fea0003800000 */
[----:B------:R-:W4:Y:S08]  /*28df0*/  LDC.64 R12, c[0x0][0x208] ;  /* 0x00008200ff0c7b82 */ /* 0x000f300000000a00 */
[----:B------:R-:W-:Y:S01]  /*28e00*/  BAR.SYNC.DEFER_BLOCKING 0x0 ;  /* 0x0000000000007b1d */ /* 0x000fe20000010000 */
[----:B--2---:R-:W-:Y:S04]  /*28e10*/  ISETP.NE.U32.AND P0, PT, R16, RZ, PT ;  /* 0x000000ff1000720c */ /* 0x004fe80003f05070 */
[----:B------:R-:W-:Y:S01]  /*28e20*/  ISETP.NE.AND.EX P0, PT, R17, RZ, PT, P0 ;  /* 0x000000ff1100720c */ /* 0x000fe20003f05300 */
[----:B------:R-:W-:Y:S11]  /*28e30*/  BSSY B0, `(.L_x_3509) ;  /* 0x0000050000007945 */ /* 0x000ff60003800000 */
[----:B------:R-:W-:Y:S01]  /*28e40*/  @!UPT UIADD3 URZ, URZ, URZ, URZ ;  /* 0x0000003f3f3ff290 */ /* 0x000fe2000fffe03f */
[----:B-1-34-:R-:W-:Y:S05]  /*28e50*/  @!P0 BRA `(.L_x_3510) ;  /* 0x00000004001c8947 */ /* 0x01afea0003800000 */
[----:B-----5:R-:W-:Y:S01]  /*28e60*/  IMAD.SHL.U32 R9, R36, 0x100, RZ ;  /* 0x0000010024097824 */ /* 0x020fe200078e00ff */
[C---:B------:R-:W-:Y:S02]  /*28e70*/  R2UR UR4, R12.reuse ;  /* 0x000000000c0472ca */ /* 0x040fe400000e0000 */
        /* <DEDUP_REMOVED lines=69> */
.L_x_3510:
[----:B------:R-:W-:Y:S02]  /*292d0*/  R2UR UR4, R12 ;  /* 0x000000000c0472ca */ /* 0x000fe400000e0000 */
[----:B------:R-:W-:Y:S11]  /*292e0*/  R2UR UR5, R13 ;  /* 0x000000000d0572ca */ /* 0x000ff600000e0000 */
[----:B------:R-:W-:Y:S02]  /*292f0*/  @!UPT UIADD3 URZ, URZ, URZ, URZ ;  /* 0x0000003f3f3ff290 */ /* 0x000fe4000fffe03f */
[----:B------:R-:W2:Y:S02]  /*29300*/  LD.E R0, desc[UR4][R14.64+0x40] ;  /* 0x000040040e007980 */ /* 0x000ea4000c101900 */
[----:B--2---:R-:W-:Y:S05]  /*29310*/  IMAD.U32 R0, R0, -0x100, RZ ;  /* 0xffffff0000007824 */ /* 0x004fea00078e00ff */
[----:B------:R-:W-:Y:S02]  /*29320*/  SHF.R.S32.HI R2, RZ, 0x1f, R0 ;  /* 0x0000001fff027819 */ /* 0x000fe40000011400 */
.L_x_3511:
[----:B------:R-:W-:Y:S05]  /*29330*/  BSYNC B0 ;  /* 0x0000000000007941 */ /* 0x000fea0003800000 */
.L_x_3509:
[----:B------:R-:W2:Y:S01]  /*29340*/  LDL R3, [R1+0x8] ;  /* 0x0000080001037983 */ /* 0x000ea20000100800 */
[C---:B------:R-:W-:Y:S01]  /*29350*/  LEA R194, P5, R0.reuse, R251, 0x1 ;  /* 0x000000fb00c27211 */ /* 0x040fe200078a08ff */
[----:B------:R-:W1:Y:S01]  /*29360*/  LDC.64 R136, c[0x0][0x198] ;  /* 0x00006600ff887b82 */ /* 0x000e620000000a00 */
[----:B------:R-:W-:Y:S03]  /*29370*/  LEA R176, R189, R186, 0x1 ;  /* 0x000000babdb07211 */ /* 0x000fe600078e08ff */
[----:B------:R-:W3:Y:S01]  /*29380*/  LDL.64 R14, [R1+0xc8] ;  /* 0x0000c800010e7983 */ /* 0x000ee20000100a00 */
[----:B------:R-:W-:Y:S01]  /*29390*/  LEA.HI.X R195, R0, R249, R2, 0x1, P5 ;  /* 0x000000f900c37211 */ /* 0x000fe200028f0c02 */
[----:B------:R-:W-:Y:S01]  /*293a0*/  ULDC.64 UR4, c[0x0][0x208] ;  /* 0x0000820000047ab9 */ /* 0x000fe20000000a00 */
[----:B------:R-:W-:Y:S03]  /*293b0*/  BSSY B1, `(.L_x_3512) ;  /* 0x00003a9000017945 */ /* 0x000fe60003800000 */
        /* <DEDUP_REMOVED lines=189> */
[----:B-----5:R-:W-:Y:S03]  /*29f90*/  MOV R251, R36 ;  /* 0x0000002400fb7202 */ /* 0x020fe60000000f00 */
        /* <DEDUP_REMOVED lines=18> */
[----:B--2---:R-:W2:Y:S06]  /*2a0c0*/  LDSM.16.M88.4 R8, [R139+0x2000] ;  /* 0x002000008b08783b */ /* 0x004eac0000000200 */
[----:B------:R-:W4:Y:S06]  /*2a0d0*/  LDSM.16.M88.4 R16, [R139+0x2800] ;  /* 0x002800008b10783b */ /* 0x000f2c0000000200 */
[----:B------:R-:W1:Y:S01]  /*2a0e0*/  LDSM.16.M88.4 R24, [R139+0x3000] ;  /* 0x003000008b18783b */ /* 0x000e620000000200 */
[C---:B---3--:R-:W-:Y:S05]  /*2a0f0*/  IADD3 R2, R180.reuse, 0x6000, RZ ;  /* 0x00006000b4027810 */ /* 0x048fea0007ffe0ff */
[----:B------:R-:W3:Y:S06]  /*2a100*/  LDSM.16.M88.4 R32, [R139+0x3800] ;  /* 0x003800008b20783b */ /* 0x000eec0000000200 */
[----:B------:R-:W3:Y:S06]  /*2a110*/  LDSM.16.M88.4 R40, [R139+0x4000] ;  /* 0x004000008b28783b */ /* 0x000eec0000000200 */
[----:B------:R-:W3:Y:S06]  /*2a120*/  LDSM.16.M88.4 R48, [R139+0x4800] ;  /* 0x004800008b30783b */ /* 0x000eec0000000200 */
[----:B------:R-:W3:Y:S01]  /*2a130*/  LDSM.16.M88.4 R56, [R139+0x5000] ;  /* 0x005000008b38783b */ /* 0x000ee20000000200 */
[C---:B--2---:R-:W-:Y:S05]  /*2a140*/  HMMA.16816.F32.BF16 R4, R128.reuse, R8, RZ ;  /* 0x000000088004723c */ /* 0x044fea00000418ff */
[----:B------:R-:W2:Y:S01]  /*2a150*/  LDSM.16.M88.4 R64, [R139+0x5800] ;  /* 0x005800008b40783b */ /* 0x000ea20000000200 */
[C---:B------:R-:W-:Y:S05]  /*2a160*/  HMMA.16816.F32.BF16 R8, R128.reuse, R10, RZ ;  /* 0x0000000a8008723c */ /* 0x040fea00000418ff */
[----:B------:R-:W2:Y:S01]  /*2a170*/  LDSM.16.M88.4 R72, [R139+0x6000] ;  /* 0x006000008b48783b */ /* 0x000ea20000000200 */
[C---:B----4-:R-:W-:Y:S05]  /*2a180*/  HMMA.16816.F32.BF16 R12, R128.reuse, R16, RZ ;  /* 0x00000010800c723c */ /* 0x050fea00000418ff */
[----:B------:R-:W4:Y:S01]  /*2a190*/  LDSM.16.M88.4 R80, [R139+0x6800] ;  /* 0x006800008b50783b */ /* 0x000f220000000200 */
[C---:B------:R-:W-:Y:S05]  /*2a1a0*/  HMMA.16816.F32.BF16 R16, R128.reuse, R18, RZ ;  /* 0x000000128010723c */ /* 0x040fea00000418ff */
[----:B------:R-:W4:Y:S01]  /*2a1b0*/  LDSM.16.M88.4 R88, [R139+0x7000] ;  /* 0x007000008b58783b */ /* 0x000f220000000200 */
        /* <DEDUP_REMOVED lines=8> */
[C---:B------:R-:W-:Y:S05]  /*2a240*/  HMMA.16816.F32.BF16 R36, R128.reuse, R40, RZ ;  /* 0x000000288024723c */ /* 0x040fea00000418ff */
[----:B------:R-:W3:Y:S01]  /*2a250*/  LDSM.16.M88.4 R172, [R139+0x9800] ;  /* 0x009800008bac783b */ /* 0x000ee20000000200 */
[C---:B------:R-:W-:Y:S05]  /*2a260*/  HMMA.16816.F32.BF16 R40, R128.reuse, R42, RZ ;  /* 0x0000002a8028723c */ /* 0x040fea00000418ff */
[----:B------:R-:W-:Y:S01]  /*2a270*/  LDSM.16.M88.4 R176, [R176] ;  /* 0x00000000b0b0783b */ /* 0x000fe20000000200 */
[C---:B------:R-:W-:Y:S05]  /*2a280*/  HMMA.16816.F32.BF16 R44, R128.reuse, R48, RZ ;  /* 0x00000030802c723c */ /* 0x040fea00000418ff */
[----:B------:R-:W0:Y:S01]  /*2a290*/  LDGDEPBAR ;  /* 0x00000000000079af */ /* 0x000e220000000000 */
[C---:B------:R-:W-:Y:S06]  /*2a2a0*/  HMMA.16816.F32.BF16 R48, R128.reuse, R50, RZ ;  /* 0x000000328030723c */ /* 0x040fec00000418ff */
[C---:B------:R-:W-:Y:S06]  /*2a2b0*/  HMMA.16816.F32.BF16 R52, R128.reuse, R56, RZ ;  /* 0x000000388034723c */ /* 0x040fec00000418ff */
[C---:B------:R-:W-:Y:S06]  /*2a2c0*/  HMMA.16816.F32.BF16 R56, R128.reuse, R58, RZ ;  /* 0x0000003a8038723c */ /* 0x040fec00000418ff */
[C---:B--2---:R-:W-:Y:S06]  /*2a2d0*/  HMMA.16816.F32.BF16 R60, R128.reuse, R64, RZ ;  /* 0x00000040803c723c */ /* 0x044fec00000418ff */
[C---:B------:R-:W-:Y:S06]  /*2a2e0*/  HMMA.16816.F32.BF16 R64, R128.reuse, R66, RZ ;  /* 0x000000428040723c */ /* 0x040fec00000418ff */
[C---:B------:R-:W-:Y:S06]  /*2a2f0*/  HMMA.16816.F32.BF16 R68, R128.reuse, R72, RZ ;  /* 0x000000488044723c */ /* 0x040fec00000418ff */
[C---:B------:R-:W-:Y:S06]  /*2a300*/  HMMA.16816.F32.BF16 R72, R128.reuse, R74, RZ ;  /* 0x0000004a8048723c */ /* 0x040fec00000418ff */
[C---:B----4-:R-:W-:Y:S06]  /*2a310*/  HMMA.16816.F32.BF16 R76, R128.reuse, R80, RZ ;  /* 0x00000050804c723c */ /* 0x050fec00000418ff */
        /* <DEDUP_REMOVED lines=111> */
[----:B------:R-:W1:Y:S05]  /*2aa10*/  LDSM.16.M88.4 R176, [R2] ;  /* 0x0000000002b0783b */ /* 0x000e6a0000000200 */
        /* <DEDUP_REMOVED lines=27> */
[-C--:B------:R-:W-:Y:S01]  /*2abd0*/  FMUL.FTZ R14, R14, R0.reuse ;  /* 0x000000000e0e7220 */ /* 0x080fe20000410000 */
[-C--:B------:R-:W-:Y:S01]  /*2abe0*/  FMUL.FTZ R15, R15, R0.reuse ;  /* 0x000000000f0f7220 */ /* 0x080fe20000410000 */
[----:B------:R-:W2:Y:S03]  /*2abf0*/  MUFU.TANH R237, R4 ;  /* 0x0000000400ed7308 */ /* 0x000ea60000002400 */
[-C--:B------:R-:W-:Y:S01]  /*2ac00*/  FMUL.FTZ R16, R16, R0.reuse ;  /* 0x0000000010107220 */ /* 0x080fe20000410000 */
[-C--:B------:R-:W-:Y:S01]  /*2ac10*/  FMUL.FTZ R17, R17, R0.reuse ;  /* 0x0000000011117220 */ /* 0x080fe20000410000 */
[-C--:B------:R-:W-:Y:S01]  /*2ac20*/  FMUL.FTZ R18, R18, R0.reuse ;  /* 0x0000000012127220 */ /* 0x080fe20000410000 */
[-C--:B------:R-:W-:Y:S03]  /*2ac30*/  FMUL.FTZ R19, R19, R0.reuse ;  /* 0x0000000013137220 */ /* 0x080fe60000410000 */
[-C--:B------:R-:W-:Y:S01]  /*2ac40*/  FMUL.FTZ R20, R20, R0.reuse ;  /* 0x0000000014147220 */ /* 0x080fe20000410000 */
[-C--:B------:R-:W-:Y:S01]  /*2ac50*/  FMUL.FTZ R21, R21, R0.reuse ;  /* 0x0000000015157220 */ /* 0x080fe20000410000 */
[-C--:B------:R-:W-:Y:S01]  /*2ac60*/  FMUL.FTZ R22, R22, R0.reuse ;  /* 0x0000000016167220 */ /* 0x080fe20000410000 */
[----:B------:R-:W3:Y:S01]  /*2ac70*/  MUFU.TANH R246, R13 ;  /* 0x0000000d00f67308 */ /* 0x000ee20000002400 */
[-C--:B------:R-:W-:Y:S02]  /*2ac80*/  FMUL.FTZ R23, R23, R0.reuse ;  /* 0x0000000017177220 */ /* 0x080fe40000410000 */
[-C--:B------:R-:W-:Y:S01]  /*2ac90*/  FMUL.FTZ R24, R24, R0.reuse ;  /* 0x0000000018187220 */ /* 0x080fe20000410000 */
[-C--:B------:R-:W-:Y:S01]  /*2aca0*/  FMUL.FTZ R25, R25, R0.reuse ;  /* 0x0000000019197220 */ /* 0x080fe20000410000 */
[-C--:B------:R-:W-:Y:S01]  /*2acb0*/  FMUL.FTZ R26, R26, R0.reuse ;  /* 0x000000001a1a7220 */ /* 0x080fe20000410000 */
[-C--:B------:R-:W-:Y:S01]  /*2acc0*/  FMUL.FTZ R27, R27, R0.reuse ;  /* 0x000000001b1b7220 */ /* 0x080fe20000410000 */
[-C--:B------:R-:W-:Y:S01]  /*2acd0*/  FMUL.FTZ R5, R5, R0.reuse ;  /* 0x0000000005057220 */ /* 0x080fe20000410000 */
[-C--:B------:R-:W-:Y:S02]  /*2ace0*/  FMUL.FTZ R6, R6, R0.reuse ;  /* 0x0000000006067220 */ /* 0x080fe40000410000 */
        /* <DEDUP_REMOVED lines=10> */
[----:B------:R-:W2:Y:S06]  /*2ad90*/  LDSM.16.M88.4 R176, [R185+0x2000] ;  /* 0x00200000b9b0783b */ /* 0x000eac0000000200 */
        /* <DEDUP_REMOVED lines=42> */
[-C--:B------:R-:W-:Y:S08]  /*2b040*/  FMUL.FTZ R49, R49, R0.reuse ;  /* 0x0000000031317220 */ /* 0x080ff00000410000 */
        /* <DEDUP_REMOVED lines=9> */
[-C--:B------:R-:W-:Y:S08]  /*2b0e0*/  FMUL.FTZ R53, R53, R0.reuse ;  /* 0x0000000035357220 */ /* 0x080ff00000410000 */
[----:B------:R-:W1:Y:S01]  /*2b0f0*/  MUFU.TANH R240, R37 ;  /* 0x0000002500f07308 */ /* 0x000e620000002400 */
[-C--:B------:R-:W-:Y:S01]  /*2b100*/  FMUL.FTZ R56, R56, R0.reuse ;  /* 0x0000000038387220 */ /* 0x080fe20000410000 */
[-C--:B------:R-:W-:Y:S08]  /*2b110*/  FMUL.FTZ R57, R57, R0.reuse ;  /* 0x0000000039397220 */ /* 0x080ff00000410000 */
[----:B------:R-:W1:Y:S10]  /*2b120*/  MUFU.TANH R206, R38 ;  /* 0x0000002600ce7308 */ /* 0x000e740000002400 */
[----:B------:R-:W1:Y:S01]  /*2b130*/  MUFU.TANH R218, R39 ;  /* 0x0000002700da7308 */ /* 0x000e620000002400 */
[C---:B--2---:R-:W-:Y:S09]  /*2b140*/  HMMA.16816.F32.BF16 R60, R172.reuse, R176, R60 ;  /* 0x000000b0ac3c723c */ /* 0x044ff2000004183c */
[----:B------:R2:W1:Y:S01]  /*2b150*/  MUFU.TANH R228, R40 ;  /* 0x0000002800e47308 */ /* 0x0004620000002400 */
[C---:B------:R-:W-:Y:S01]  /*2b160*/  HMMA.16816.F32.BF16 R64, R172.reuse, R178, R64 ;  /* 0x000000b2ac40723c */ /* 0x040fe20000041840 */
[----:B------:R-:W3:Y:S08]  /*2b170*/  LDSM.16.M88.4 R176, [R185+0x4000] ;  /* 0x00400000b9b0783b */ /* 0x000ef00000000200 */
[----:B------:R4:W1:Y:S10]  /*2b180*/  MUFU.TANH R205, R42 ;  /* 0x0000002a00cd7308 */ /* 0x0008740000002400 */
[----:B------:R1:W1:Y:S01]  /*2b190*/  MUFU.TANH R217, R43 ;  /* 0x0000002b00d97308 */ /* 0x0002620000002400 */
[-C--:B--2---:R-:W-:Y:S01]  /*2b1a0*/  FMUL.FTZ R40, R63, R0.reuse ;  /* 0x000000003f287220 */ /* 0x084fe20000410000 */
[-C--:B------:R-:W-:Y:S01]  /*2b1b0*/  FMUL.FTZ R60, R60, R0.reuse ;  /* 0x000000003c3c7220 */ /* 0x080fe20000410000 */
[-C--:B------:R-:W-:Y:S07]  /*2b1c0*/  FMUL.FTZ R61, R61, R0.reuse ;  /* 0x000000003d3d7220 */ /* 0x080fee0000410000 */
[----:B------:R2:W2:Y:S01]  /*2b1d0*/  MUFU.TANH R227, R44 ;  /* 0x0000002c00e37308 */ /* 0x0004a20000002400 */
[-C--:B----4-:R-:W-:Y:S01]  /*2b1e0*/  FMUL.FTZ R42, R62, R0.reuse ;  /* 0x000000003e2a7220 */ /* 0x090fe20000410000 */
[-C--:B------:R-:W-:Y:S01]  /*2b1f0*/  FMUL.FTZ R39, R66, R0.reuse ;  /* 0x0000000042277220 */ /* 0x080fe20000410000 */
[-C--:B------:R-:W-:Y:S01]  /*2b200*/  FMUL.FTZ R38, R67, R0.reuse ;  /* 0x0000000043267220 */ /* 0x080fe20000410000 */
[-C--:B------:R-:W-:Y:S01]  /*2b210*/  FMUL.FTZ R64, R64, R0.reuse ;  /* 0x0000000040407220 */ /* 0x080fe20000410000 */
[-C--:B------:R-:W-:Y:S05]  /*2b220*/  FMUL.FTZ R65, R65, R0.reuse ;  /* 0x0000000041417220 */ /* 0x080fea0000410000 */
[----:B------:R4:W4:Y:S01]  /*2b230*/  MUFU.TANH R238, R45 ;  /* 0x0000002d00ee7308 */ /* 0x0009220000002400 */
[-C--:B-1----:R-:W-:Y:S09]  /*2b240*/  FMUL.FTZ R43, R59, R0.reuse ;  /* 0x000000003b2b7220 */ /* 0x082ff20000410000 */
[----:B------:R1:W1:Y:S01]  /*2b250*/  MUFU.TANH R202, R46 ;  /* 0x0000002e00ca7308 */ /* 0x0002620000002400 */
[-C--:B--2---:R-:W-:Y:S01]  /*2b260*/  FMUL.FTZ R44, R58, R0.reuse ;  /* 0x000000003a2c7220 */ /* 0x084fe20000410000 */
[C---:B---3--:R-:W-:Y:S08]  /*2b270*/  HMMA.16816.F32.BF16 R68, R172.reuse, R176, R68 ;  /* 0x000000b0ac44723c */ /* 0x048ff00000041844 */
[----:B------:R2:W3:Y:S01]  /*2b280*/  MUFU.TANH R204, R47 ;  /* 0x0000002f00cc7308 */ /* 0x0004e20000002400 */
[C---:B------:R-:W-:Y:S01]  /*2b290*/  HMMA.16816.F32.BF16 R72, R172.reuse, R178, R72 ;  /* 0x000000b2ac48723c */ /* 0x040fe20000041848 */
[----:B------:R-:W3:Y:S02]  /*2b2a0*/  LDSM.16.M88.4 R176, [R185+0x4800] ;  /* 0x00480000b9b0783b */ /* 0x000ee40000000200 */
[-C--:B----4-:R-:W-:Y:S06]  /*2b2b0*/  FMUL.FTZ R45, R55, R0.reuse ;  /* 0x00000000372d7220 */ /* 0x090fec0000410000 */
[----:B------:R4:W3:Y:S02]  /*2b2c0*/  MUFU.TANH R215, R48 ;  /* 0x0000003000d77308 */ /* 0x0008e40000002400 */
[-C--:B-1----:R-:W-:Y:S08]  /*2b2d0*/  FMUL.FTZ R46, R54, R0.reuse ;  /* 0x00000000362e7220 */ /* 0x082ff00000410000 */
[----:B------:R1:W1:Y:S01]  /*2b2e0*/  MUFU.TANH R248, R5 ;  /* 0x0000000500f87308 */ /* 0x0002620000002400 */
[-C--:B--2---:R-:W-:Y:S01]  /*2b2f0*/  FMUL.FTZ R47, R51, R0.reuse ;  /* 0x00000000332f7220 */ /* 0x084fe20000410000 */
[-C--:B------:R-:W-:Y:S01]  /*2b300*/  FMUL.FTZ R37, R70, R0.reuse ;  /* 0x0000000046257220 */ /* 0x080fe20000410000 */
[-C--:B------:R-:W-:Y:S01]  /*2b310*/  FMUL.FTZ R35, R71, R0.reuse ;  /* 0x0000000047237220 */ /* 0x080fe20000410000 */
[-C--:B------:R-:W-:Y:S01]  /*2b320*/  FMUL.FTZ R68, R68, R0.reuse ;  /* 0x0000000044447220 */ /* 0x080fe20000410000 */
[-C--:B------:R-:W-:Y:S05]  /*2b330*/  FMUL.FTZ R69, R69, R0.reuse ;  /* 0x0000000045457220 */ /* 0x080fea0000410000 */
[----:B------:R2:W1:Y:S01]  /*2b340*/  MUFU.TANH R214, R6 ;  /* 0x0000000600d67308 */ /* 0x0004620000002400 */
[-C--:B----4-:R-:W-:Y:S01]  /*2b350*/  FMUL.FTZ R48, R50, R0.reuse ;  /* 0x0000000032307220 */ /* 0x090fe20000410000 */
[-C--:B------:R-:W-:Y:S01]  /*2b360*/  FMUL.FTZ R34, R74, R0.reuse ;  /* 0x000000004a227220 */ /* 0x080fe20000410000 */
[-C--:B------:R-:W-:Y:S01]  /*2b370*/  FMUL.FTZ R33, R75, R0.reuse ;  /* 0x000000004b217220 */ /* 0x080fe20000410000 */
[-C--:B------:R-:W-:Y:S01]  /*2b380*/  FMUL.FTZ R72, R72, R0.reuse ;  /* 0x0000000048487220 */ /* 0x080fe20000410000 */
[-C--:B------:R-:W-:Y:S05]  /*2b390*/  FMUL.FTZ R73, R73, R0.reuse ;  /* 0x0000000049497220 */ /* 0x080fea0000410000 */
[----:B------:R2:W4:Y:S10]  /*2b3a0*/  MUFU.TANH R226, R7 ;  /* 0x0000000700e27308 */ /* 0x0005340000002400 */
[----:B------:R2:W1:Y:S01]  /*2b3b0*/  MUFU.TANH R236, R8 ;  /* 0x0000000800ec7308 */ /* 0x0004620000002400 */
[C---:B---3--:R-:W-:Y:S09]  /*2b3c0*/  HMMA.16816.F32.BF16 R76, R172.reuse, R176, R76 ;  /* 0x000000b0ac4c723c */ /* 0x048ff2000004184c */
[----:B------:R2:W3:Y:S01]  /*2b3d0*/  MUFU.TANH R247, R9 ;  /* 0x0000000900f77308 */ /* 0x0004e20000002400 */
        /* <DEDUP_REMOVED lines=11> */
[----:B------:R-:W-:Y:S01]  /*2b490*/  MOV R83, R251 ;  /* 0x000000fb00537202 */ /* 0x000fe20000000f00 */
[-C--:B------:R-:W-:Y:S01]  /*2b4a0*/  FMUL.FTZ R80, R80, R0.reuse ;  /* 0x0000000050507220 */ /* 0x080fe20000410000 */
[----:B------:R-:W-:Y:S01]  /*2b4b0*/  FMUL.FTZ R81, R81, R0 ;  /* 0x0000000051517220 */ /* 0x000fe20000410000 */
[----:B------:R-:W-:Y:S04]  /*2b4c0*/  MOV R251, R194 ;  /* 0x000000c200fb7202 */ /* 0x000fe80000000f00 */
[----:B------:R2:W1:Y:S01]  /*2b4d0*/  MUFU.TANH R229, R36 ;  /* 0x0000002400e57308 */ /* 0x0004620000002400 */
[----:B------:R-:W-:Y:S09]  /*2b4e0*/  ISETP.GE.AND P0, PT, R83, 0x2, PT ;  /* 0x000000025300780c */ /* 0x000ff20003f06270 */
[----:B------:R2:W1:Y:S01]  /*2b4f0*/  MUFU.TANH R239, R41 ;  /* 0x0000002900ef7308 */ /* 0x0004620000002400 */
[C---:B----4-:R-:W-:Y:S09]  /*2b500*/  HMMA.16816.F32.BF16 R84, R172.reuse, R176, R84 ;  /* 0x000000b0ac54723c */ /* 0x050ff20000041854 */
[----:B------:R2:W4:Y:S01]  /*2b510*/  MUFU.TANH R216, R49 ;  /* 0x0000003100d87308 */ /* 0x0005220000002400 */
        /* <DEDUP_REMOVED lines=67> */
[----:B------:R2:W4:Y:S01]  /*2b950*/  MUFU.TANH R78, R80 ;  /* 0x00000050004e7308 */ /* 0x0005220000002400 */
[C---:B------:R-:W-:Y:S01]  /*2b960*/  HMMA.16816.F32.BF16 R120, R172.reuse, R178, R120 ;  /* 0x000000b2ac78723c */ /* 0x040fe20000041878 */
[----:B------:R-:W3:Y:S01]  /*2b970*/  LDSM.16.M88.4 R176, [R185+0x7800] ;  /* 0x00780000b9b0783b */ /* 0x000ee20000000200 */
        /* <DEDUP_REMOVED lines=16> */
[----:B------:R2:W3:Y:S01]  /*2ba80*/  MUFU.TANH R177, R68 ;  /* 0x0000004400b17308 */ /* 0x0004e20000002400 */
        /* <DEDUP_REMOVED lines=62> */
[----:B------:R-:W2:Y:S01]  /*2be70*/  LDL.64 R50, [R1] ;  /* 0x0000000001327983 */ /* 0x000ea20000100a00 */
[----:B------:R-:W-:Y:S01]  /*2be80*/  BSSY B0, `(.L_x_3514) ;  /* 0x0000049000007945 */ /* 0x000fe20003800000 */
[----:B--2---:R-:W-:Y:S04]  /*2be90*/  ISETP.NE.U32.AND P0, PT, R50, RZ, PT ;  /* 0x000000ff3200720c */ /* 0x004fe80003f05070 */
[----:B------:R-:W-:Y:S11]  /*2bea0*/  ISETP.NE.AND.EX P0, PT, R51, RZ, PT, P0 ;  /* 0x000000ff3300720c */ /* 0x000ff60003f05300 */
[----:B------:R-:W-:Y:S02]  /*2beb0*/  @!UPT UIADD3 URZ, URZ, URZ, URZ ;  /* 0x0000003f3f3ff290 */ /* 0x000fe4000fffe03f */
[----:B------:R-:W-:Y:S05]  /*2bec0*/  @!P0 BRA `(.L_x_3515) ;  /* 0x0000000400048947 */ /* 0x000fea0003800000 */
[----:B------:R-:W2:Y:S02]  /*2bed0*/  LD.E R3, desc[UR4][R136.64+0x170] ;  /* 0x0001700488037980 */ /* 0x000ea4000c101900 */
[-C--:B--2---:R-:W-:Y:S02]  /*2bee0*/  IABS R0, R3.reuse ;  /* 0x0000000300007213 */ /* 0x084fe40000000000 */
[----:B------:R-:W-:Y:S02]  /*2bef0*/  IABS R10, R3 ;  /* 0x00000003000a7213 */ /* 0x000fe40000000000 */
[----:B------:R-:W2:Y:S03]  /*2bf00*/  I2F.RP R6, R0 ;  /* 0x0000000000067306 */ /* 0x000ea60000209400 */
[----:B------:R-:W-:Y:S07]  /*2bf10*/  IMAD.MOV R10, RZ, RZ, -R10 ;  /* 0x000000ffff0a7224 */ /* 0x000fee00078e0a0a */
[----:B--2---:R-:W2:Y:S02]  /*2bf20*/  MUFU.RCP R6, R6 ;  /* 0x0000000600067308 */ /* 0x004ea40000001000 */
[----:B--2---:R-:W-:Y:S08]  /*2bf30*/  VIADD R6, R6, 0xffffffe ;  /* 0x0ffffffe06067836 */ /* 0x004ff00000000000 */
        /* <DEDUP_REMOVED lines=11> */
[----:B------:R-:W-:Y:S01]  /*2bff0*/  LOP3.LUT R12, R12, R3, RZ, 0x3c, !PT ;  /* 0x000000030c0c7212 */ /* 0x000fe200078e3cff */
        /* <DEDUP_REMOVED lines=46> */
.L_x_3515:
[----:B------:R-:W2:Y:S02]  /*2c2e0*/  LD.E R0, desc[UR4][R136.64+0x38] ;  /* 0x0000380488007980 */ /* 0x000ea4000c101900 */
[----:B--2---:R-:W-:Y:S04]  /*2c2f0*/  LEA R0, -R0, RZ, 0x8 ;  /* 0x000000ff00007211 */ /* 0x004fe800078e41ff */
[----:B------:R-:W-:Y:S02]  /*2c300*/  SHF.R.S32.HI R3, RZ, 0x1f, R0 ;  /* 0x0000001fff037819 */ /* 0x000fe40000011400 */
.L_x_3516:
[----:B------:R-:W-:Y:S05]  /*2c310*/  BSYNC B0 ;  /* 0x0000000000007941 */ /* 0x000fea0003800000 */
.L_x_3514:
[----:B-1----:R-:W2:Y:S01]  /*2c320*/  LDL R5, [R1+0x8] ;  /* 0x0000080001057983 */ /* 0x002ea20000100800 */
[----:B------:R-:W-:Y:S03]  /*2c330*/  SHF.L.U64.HI R6, R192, 0x4, R193 ;  /* 0x00000004c0067819 */ /* 0x000fe600000102c1 */
[----:B------:R-:W3:Y:S04]  /*2c340*/  LDL R41, [R1+0x138] ;  /* 0x0001380001297983 */ /* 0x000ee80000100800 */
[----:B------:R-:W4:Y:S04]  /*2c350*/  LDL R36, [R1+0x13c] ;  /* 0x00013c0001247983 */ /* 0x000f280000100800 */
[----:B------:R-:W5:Y:S04]  /*2c360*/  LDL.64 R54, [R1+0x90] ;  /* 0x0000900001367983 */ /* 0x000f680000100a00 */
[----:B------:R-:W5:Y:S04]  /*2c370*/  LDL R49, [R1+0xf8] ;  /* 0x0000f80001317983 */ /* 0x000f680000100800 */
[----:B------:R-:W5:Y:S04]  /*2c380*/  LDL R12, [R1+0x130] ;  /* 0x00013000010c7983 */ /* 0x000f680000100800 */
[----:B------:R-:W5:Y:S04]  /*2c390*/  LDL R11, [R1+0x134] ;  /* 0x00013400010b7983 */ /* 0x000f680000100800 */
[----:B------:R-:W5:Y:S04]  /*2c3a0*/  LDL.64 R52, [R1+0x88] ;  /* 0x0000880001347983 */ /* 0x000f680000100a00 */
[----:B------:R-:W5:Y:S04]  /*2c3b0*/  LDL R10, [R1+0xf4] ;  /* 0x0000f400010a7983 */ /* 0x000f680000100800 */
[----:B------:R-:W5:Y:S04]  /*2c3c0*/  LDL.64 R50, [R1+0x80] ;  /* 0x0000800001327983 */ /* 0x000f680000100a00 */
[----:B------:R-:W5:Y:S04]  /*2c3d0*/  LDL.64 R58, [R1+0x60] ;  /* 0x00006000013a7983 */ /* 0x000f680000100a00 */
[----:B------:R-:W5:Y:S01]  /*2c3e0*/  LDL.64 R56, [R1+0x58] ;  /* 0x0000580001387983 */ /* 0x000f620000100a00 */
[----:B--2---:R-:W-:Y:S01]  /*2c3f0*/  ISETP.GE.AND P0, PT, R134, R5, PT ;  /* 0x000000058600720c */ /* 0x004fe20003f06270 */
[----:B------:R-:W-:Y:S11]  /*2c400*/  IMAD.SHL.U32 R5, R192, 0x10, RZ ;  /* 0x00000010c0057824 */ /* 0x000ff600078e00ff */
[----:B------:R-:W-:Y:S01]  /*2c410*/  @!UPT UIADD3 URZ, URZ, URZ, URZ ;  /* 0x0000003f3f3ff290 */ /* 0x000fe2000fffe03f */
[----:B------:R2:W-:Y:S01]  /*2c420*/  @P0 STS.128 [R191+0x2000], RZ ;  /* 0x002000ffbf000388 */ /* 0x0005e20000000c00 */
[C---:B------:R-:W-:Y:S05]  /*2c430*/  @!P0 IADD3 R5, P1, R0.reuse, R5, RZ ;  /* 0x0000000500058210 */ /* 0x040fea0007f3e0ff */
[----:B------:R-:W-:Y:S01]  /*2c440*/  @!P0 IMAD.X R6, R3, 0x1, R6, P1 ;  /* 0x0000000103068824 */ /* 0x000fe200008e0606 */
[C---:B------:R-:W-:Y:S04]  /*2c450*/  @!P0 LEA R8, P1, R5.reuse, R252, 0x1 ;  /* 0x000000fc05088211 */ /* 0x040fe800078208ff */
[----:B------:R-:W-:Y:S02]  /*2c460*/  @!P0 LEA.HI.X R9, R5, R250, R6, 0x1, P1 ;  /* 0x000000fa05098211 */ /* 0x000fe400008f0c06 */
[C---:B------:R-:W-:Y:S04]  /*2c470*/  LEA R6, P1, R0.reuse, R252, 0x1 ;  /* 0x000000fc00067211 */ /* 0x040fe800078208ff */
[C---:B------:R-:W-:Y:S02]  /*2c480*/  LEA.HI.X R7, R0.reuse, R250, R3, 0x1, P1 ;  /* 0x000000fa00077211 */ /* 0x040fe400008f0c03 */
[C---:B---3--:R-:W-:Y:S02]  /*2c490*/  @!P0 IADD3 R5, P1, R0.reuse, R41, RZ ;  /* 0x0000002900058210 */ /* 0x048fe40007f3e0ff */
[----:B------:R-:W3:Y:S04]  /*2c4a0*/  LDL R41, [R1+0xf0] ;  /* 0x0000f00001297983 */ /* 0x000ee80000100800 */
        /* <DEDUP_REMOVED lines=10> */
[----:B----4-:R-:W-:Y:S01]  /*2c550*/  @!P0 IMAD.X R9, R3, 0x1, R36, P1 ;  /* 0x0000000103098824 */ /* 0x010fe200008e0624 */
[C---:B------:R-:W-:Y:S02]  /*2c560*/  @!P0 LEA R8, P1, R5.reuse, R252, 0x1 ;  /* 0x000000fc05088211 */ /* 0x040fe400078208ff */
[----:B------:R-:W4:Y:S02]  /*2c570*/  LDL R36, [R1+0xec] ;  /* 0x0000ec0001247983 */ /* 0x000f240000100800 */
[----:B------:R-:W-:Y:S02]  /*2c580*/  @!P0 LEA.HI.X R9, R5, R250, R9, 0x1, P1 ;  /* 0x000000fa05098211 */ /* 0x000fe400008f0c09 */
[C---:B-----5:R-:W-:Y:S02]  /*2c590*/  @!P0 IADD3 R5, P1, R0.reuse, R54, RZ ;  /* 0x0000003600058210 */ /* 0x060fe40007f3e0ff */
[----:B------:R-:W5:Y:S04]  /*2c5a0*/  LDL.64 R54, [R1+0x78] ;  /* 0x0000780001367983 */ /* 0x000f680000100a00 */
[----:B------:R-:W-:Y:S01]  /*2c5b0*/  @!PT LDS RZ, [RZ] ;  /* 0x00000000fffff984 */ /* 0x000fe20000000800 */
[----:B------:R-:W-:Y:S01]  /*2c5c0*/  @!PT LDS RZ, [RZ] ;  /* 0x00000000fffff984 */ /* 0x000fe20000000800 */
[----:B------:R-:W-:Y:S01]  /*2c5d0*/  @!PT LDS RZ, [RZ] ;  /* 0x00000000fffff984 */ /* 0x000fe20000000800 */
[----:B------:R1:W-:Y:S04]  /*2c5e0*/  @!P0 LDGSTS.E.BYPASS.LTC128B.128 [R191+0x3000], desc[UR4][R8.64] ;  /* 0x0300000008bf8fae */ /* 0x0003e8000b901d44 */
[----:B------:R2:W-:Y:S01]  /*2c5f0*/  @P0 STS.128 [R191+0x3800], RZ ;  /* 0x003800ffbf000388 */ /* 0x0005e20000000c00 */
[----:B-1----:R-:W-:Y:S01]  /*2c600*/  @!P0 IMAD.X R9, R3, 0x1, R49, P1 ;  /* 0x0000000103098824 */ /* 0x002fe200008e0631 */
[C---:B------:R-:W-:Y:S02]  /*2c610*/  @!P0 LEA R8, P1, R5.reuse, R252, 0x1 ;  /* 0x000000fc05088211 */ /* 0x040fe400078208ff */
[----:B------:R-:W2:Y:S02]  /*2c620*/  LDL R49, [R1+0xe4] ;  /* 0x0000e40001317983 */ /* 0x000ea40000100800 */
[----:B------:R-:W-:Y:S02]  /*2c630*/  @!P0 LEA.HI.X R9, R5, R250, R9, 0x1, P1 ;  /* 0x000000fa05098211 */ /* 0x000fe400008f0c09 */
[C---:B------:R-:W-:Y:S02]  /*2c640*/  @!P0 IADD3 R5, P1, R0.reuse, R12, RZ ;  /* 0x0000000c00058210 */ /* 0x040fe40007f3e0ff */
[----:B------:R-:W2:Y:S04]  /*2c650*/  LDL R12, [R1+0x128] ;  /* 0x00012800010c7983 */ /* 0x000ea80000100800 */
[----:B------:R-:W-:Y:S01]  /*2c660*/  @!PT LDS RZ, [RZ] ;  /* 0x00000000fffff984 */ /* 0x000fe20000000800 */
[----:B------:R-:W-:Y:S01]  /*2c670*/  @!PT LDS RZ, [RZ] ;  /* 0x00000000fffff984 */ /* 0x000fe20000000800 */
[----:B------:R-:W-:Y:S01]  /*2c680*/  @!PT LDS RZ, [RZ] ;  /* 0x00000000fffff984 */ /* 0x000fe20000000800 */
[----:B------:R1:W-:Y:S04]  /*2c690*/  @!P0 LDGSTS.E.BYPASS.LTC128B.128 [R191+0x3800], desc[UR4][R8.64] ;  /* 0x0380000008bf8fae */ /* 0x0003e8000b901d44 */
[----:B------:R1:W-:Y:S02]  /*2c6a0*/  @P0 STS.128 [R191+0x4000], RZ ;  /* 0x004000ffbf000388 */ /* 0x0003e40000000c00 */
[----:B-1----:R-:W-:Y:S01]  /*2c6b0*/  @!P0 IMAD.X R9, R3, 0x1, R11, P1 ;  /* 0x0000000103098824 */ /* 0x002fe200008e060b */
[C---:B------:R-:W-:Y:S01]  /*2c6c0*/  @!P0 LEA R8, P1, R5.reuse, R252, 0x1 ;  /* 0x000000fc05088211 */ /* 0x040fe200078208ff */
[----:B------:R-:W2:Y:S03]  /*2c6d0*/  LDL R11, [R1+0x12c] ;  /* 0x00012c00010b7983 */ /* 0x000ea60000100800 */
[----:B------:R-:W-:Y:S02]  /*2c6e0*/  @!P0 LEA.HI.X R9, R5, R250, R9, 0x1, P1 ;  /* 0x000000fa05098211 */ /* 0x000fe400008f0c09 */
[C---:B------:R-:W-:Y:S02]  /*2c6f0*/  @!P0 IADD3 R5, P1, R0.reuse, R52, RZ ;  /* 0x0000003400058210 */ /* 0x040fe40007f3e0ff */
[----:B------:R-:W2:Y:S04]  /*2c700*/  LDL.64 R52, [R1+0x70] ;  /* 0x0000700001347983 */ /* 0x000ea80000100a00 */
        /* <DEDUP_REMOVED lines=27> */
[----:B----4-:R-:W-:Y:S01]  /*2c8c0*/  @!P0 IMAD.X R9, R3, 0x1, R36, P1 ;  /* 0x0000000103098824 */ /* 0x010fe200008e0624 */
        /* <DEDUP_REMOVED lines=8> */
[C---:B--2---:R-:W-:Y:S03]  /*2c950*/  @!P0 IADD3 R5, P1, R0.reuse, R12, RZ ;  /* 0x0000000c00058210 */ /* 0x044fe60007f3e0ff */
[----:B------:R-:W2:Y:S02]  /*2c960*/  LDL R12, [R1+0xd8] ;  /* 0x0000d800010c7983 */ /* 0x000ea40000100800 */
        /* <DEDUP_REMOVED lines=25> */
[C---:B------:R-:W-:Y:S03]  /*2cb00*/  @!P0 IADD3 R5, P1, R0.reuse, R58, RZ ;  /* 0x0000003a00058210 */ /* 0x040fe60007f3e0ff */
        /* <DEDUP_REMOVED lines=14> */
[----:B----4-:R-:W-:Y:S01]  /*2cbf0*/  @!P0 IMAD.X R9, R3, 0x1, R36, P1 ;  /* 0x0000000103098824 */ /* 0x010fe200008e0624 */
[C---:B------:R-:W-:Y:S04]  /*2cc00*/  @!P0 LEA R8, P1, R5.reuse, R252, 0x1 ;  /* 0x000000fc05088211 */ /* 0x040fe800078208ff */
[----:B------:R-:W-:Y:S02]  /*2cc10*/  @!P0 LEA.HI.X R9, R5, R250, R9, 0x1, P1 ;  /* 0x000000fa05098211 */ /* 0x000fe400008f0c09 */
[C---:B-----5:R-:W-:Y:S03]  /*2cc20*/  @!P0 IADD3 R5, P1, R0.reuse, R54, RZ ;  /* 0x0000003600058210 */ /* 0x060fe60007f3e0ff */
[----:B------:R-:W-:Y:S01]  /*2cc30*/  @!PT LDS RZ, [RZ] ;  /* 0x00000000fffff984 */ /* 0x000fe20000000800 */
[----:B------:R-:W-:Y:S01]  /*2cc40*/  @!PT LDS RZ, [RZ] ;  /* 0x00000000fffff984 */ /* 0x000fe20000000800 */
[----:B------:R-:W-:Y:S01]  /*2cc50*/  @!PT LDS RZ, [RZ] ;  /* 0x00000000fffff984 */ /* 0x000fe20000000800 */
[----:B------:R2:W-:Y:S04]  /*2cc60*/  @!P0 LDGSTS.E.BYPASS.LTC128B.128 [R191+0x8000], desc[UR4][R8.64] ;  /* 0x0800000008bf8fae */ /* 0x0005e8000b901d44 */
[----:B------:R1:W-:Y:S01]  /*2cc70*/  @P0 STS.128 [R191+0x8800], RZ ;  /* 0x008800ffbf000388 */ /* 0x0003e20000000c00 */
        /* <DEDUP_REMOVED lines=8> */
[C---:B------:R-:W-:Y:S05]  /*2cd00*/  @!P0 IADD3 R5, P1, R0.reuse, R52, RZ ;  /* 0x0000003400058210 */ /* 0x040fea0007f3e0ff */
        /* <DEDUP_REMOVED lines=19> */
.L_x_3513:
[----:B------:R-:W-:Y:S05]  /*2ce40*/  BSYNC B1 ;  /* 0x0000000000017941 */ /* 0x000fea0003800000 */
.L_x_3512:
[----:B------:R-:W2:Y:S01]  /*2ce50*/  S2R R0, SR_TID.X ;  /* 0x0000000000007919 */ /* 0x000ea20000002100 */
[----:B------:R-:W-:Y:S01]  /*2ce60*/  IADD3 R86, R83, -0x1, RZ ;  /* 0xffffffff53567810 */ /* 0x000fe20007ffe0ff */
[----:B------:R-:W3:Y:S04]  /*2ce70*/  LD.E R36, desc[UR4][R136.64+0xdc] ;  /* 0x0000dc0488247980 */ /* 0x000ee8000c101900 */
[----:B------:R-:W4:Y:S01]  /*2ce80*/  LDL.LU R131, [R1+0x10] ;  /* 0x0000100001837983 */ /* 0x000f220000300800 */
[----:B--2---:R-:W-:Y:S04]  /*2ce90*/  SHF.L.U32 R0, R0, 0x1, RZ ;  /* 0x0000000100007819 */ /* 0x004fe800000006ff */
[----:B------:R-:W-:Y:S04]  /*2cea0*/  LOP3.LUT R0, R0, 0x6, RZ, 0xc0, !PT ;  /* 0x0000000600007812 */ /* 0x000fe800078ec0ff */
[----:B------:R-:W-:Y:S04]  /*2ceb0*/  LEA R0, R86, R0, 0x8 ;  /* 0x0000000056007211 */ /* 0x000fe800078e40ff */
[----:B------:R-:W-:Y:S05]  /*2cec0*/  I2FP.F32.S32 R3, R0 ;  /* 0x0000000000037245 */ /* 0x000fea0000201400 */
[CC--:B------:R-:W-:Y:S01]  /*2ced0*/  FFMA.FTZ R69, R132.reuse, R3.reuse, R237 ;  /* 0x0000000384457223 */ /* 0x0c0fe200000100ed */
[----:B-1----:R-:W-:Y:S01]  /*2cee0*/  FFMA.FTZ R41, R132, R3, R214 ;  /* 0x0000000384297223 */ /* 0x002fe200000100d6 */
[----:B------:R-:W-:Y:S04]  /*2cef0*/  IADD3 R3, R0, 0x1, RZ ;  /* 0x0000000100037810 */ /* 0x000fe80007ffe0ff */
[----:B------:R-:W-:Y:S05]  /*2cf00*/  I2FP.F32.S32 R3, R3 ;  /* 0x0000000300037245 */ /* 0x000fea0000201400 */
[CC--:B------:R-:W-:Y:S01]  /*2cf10*/  FFMA.FTZ R72, R132.reuse, R3.reuse, R248 ;  /* 0x0000000384487223 */ /* 0x0c0fe200000100f8 */
[----:B------:R-:W-:Y:S01]  /*2cf20*/  FFMA.FTZ R6, R132, R3, R226 ;  /* 0x0000000384067223 */ /* 0x000fe200000100e2 */
        /* <DEDUP_REMOVED lines=317> */
[C---:B---3--:R-:W-:Y:S01]  /*2e300*/  FMUL.FTZ R5, R36.reuse, R3 ;  /* 0x0000000324057220 */ /* 0x048fe20000410000 */
[----:B------:R-:W-:Y:S04]  /*2e310*/  FADD.FTZ R0, -R3, R133 ;  /* 0x0000008503007221 */ /* 0x000fe80000010100 */
[----:B------:R-:W-:Y:S01]  /*2e320*/  FSEL R5, R5, RZ, P0 ;  /* 0x000000ff05057208 */ /* 0x000fe20000000000 */
[----:B------:R-:W-:Y:S04]  /*2e330*/  FMUL.FTZ R0, R36, R0 ;  /* 0x0000000024007220 */ /* 0x000fe80000410000 */
[--C-:B------:R-:W-:Y:S01]  /*2e340*/  FFMA.FTZ R119, R37, R36, -R5.reuse ;  /* 0x0000002425777223 */ /* 0x100fe20000010805 */
[----:B------:R-:W-:Y:S01]  /*2e350*/  FMNMX.FTZ R37, R69, R138, !PT ;  /* 0x0000008a45257209 */ /* 0x000fe20007810000 */
[----:B------:R-:W1:Y:S01]  /*2e360*/  MUFU.EX2 R0, R0 ;  /* 0x0000000000007308 */ /* 0x000e620000000800 */
[-CC-:B------:R-:W-:Y:S01]  /*2e370*/  FFMA.FTZ R41, R41, R36.reuse, -R5.reuse ;  /* 0x0000002429297223 */ /* 0x180fe20000010805 */
[-CC-:B------:R-:W-:Y:S01]  /*2e380*/  FFMA.FTZ R6, R6, R36.reuse, -R5.reuse ;  /* 0x0000002406067223 */ /* 0x180fe20000010805 */
[----:B------:R-:W-:Y:S01]  /*2e390*/  FMNMX.FTZ R37, R72, R37, !PT ;  /* 0x0000002548257209 */ /* 0x000fe20007810000 */
[-CC-:B------:R-:W-:Y:S01]  /*2e3a0*/  FFMA.FTZ R87, R2, R36.reuse, -R5.reuse ;  /* 0x0000002402577223 */ /* 0x180fe20000010805 */
[-CC-:B------:R-:W-:Y:S01]  /*2e3b0*/  FFMA.FTZ R104, R47, R36.reuse, -R5.reuse ;  /* 0x000000242f687223 */ /* 0x180fe20000010805 */
[-CC-:B------:R-:W-:Y:S01]  /*2e3c0*/  FFMA.FTZ R111, R46, R36.reuse, -R5.reuse ;  /* 0x000000242e6f7223 */ /* 0x180fe20000010805 */
[----:B------:R-:W-:Y:S03]  /*2e3d0*/  FMNMX.FTZ R37, R71, R37, !PT ;  /* 0x0000002547257209 */ /* 0x000fe60007810000 */
[----:B------:R2:W-:Y:S01]  /*2e3e0*/  MUFU.EX2 R2, R6 ;  /* 0x0000000600027308 */ /* 0x0005e20000000800 */
[-CC-:B------:R-:W-:Y:S01]  /*2e3f0*/  FFMA.FTZ R110, R45, R36.reuse, -R5.reuse ;  /* 0x000000242d6e7223 */ /* 0x180fe20000010805 */
[-CC-:B------:R-:W-:Y:S01]  /*2e400*/  FFMA.FTZ R118, R44, R36.reuse, -R5.reuse ;  /* 0x000000242c767223 */ /* 0x180fe20000010805 */
[----:B------:R-:W-:Y:S01]  /*2e410*/  FMNMX.FTZ R37, R70, R37, !PT ;  /* 0x0000002546257209 */ /* 0x000fe20007810000 */
[----:B------:R-:W-:Y:S01]  /*2e420*/  LDSM.16.MT88.4 R44, [R181+0xa000] ;  /* 0x00a00000b52c783b */ /* 0x000fe20000004200 */
[-CC-:B------:R-:W-:Y:S01]  /*2e430*/  FFMA.FTZ R123, R30, R36.reuse, -R5.reuse ;  /* 0x000000241e7b7223 */ /* 0x180fe20000010805 */
[-CC-:B------:R-:W-:Y:S01]  /*2e440*/  FFMA.FTZ R212, R27, R36.reuse, -R5.reuse ;  /* 0x000000241bd47223 */ /* 0x180fe20000010805 */
[----:B------:R-:W-:Y:S03]  /*2e450*/  FMNMX.FTZ R37, R73, R37, !PT ;  /* 0x0000002549257209 */ /* 0x000fe60007810000 */
[----:B------:R-:W4:Y:S01]  /*2e460*/  MUFU.EX2 R41, R41 ;  /* 0x0000002900297308 */ /* 0x000f220000000800 */
[-CC-:B------:R-:W-:Y:S01]  /*2e470*/  FFMA.FTZ R234, R19, R36.reuse, -R5.reuse ;  /* 0x0000002413ea7223 */ /* 0x180fe20000010805 */
[-CC-:B------:R-:W-:Y:S01]  /*2e480*/  FFMA.FTZ R235, R18, R36.reuse, -R5.reuse ;  /* 0x0000002412eb7223 */ /* 0x180fe20000010805 */
[----:B------:R-:W-:Y:S01]  /*2e490*/  FMNMX.FTZ R37, R76, R37, !PT ;  /* 0x000000254c257209 */ /* 0x000fe20007810000 */
[-CC-:B------:R-:W-:Y:S01]  /*2e4a0*/  FFMA.FTZ R243, R11, R36.reuse, -R5.reuse ;  /* 0x000000240bf37223 */ /* 0x180fe20000010805 */
[-CC-:B------:R-:W-:Y:S01]  /*2e4b0*/  FFMA.FTZ R126, R35, R36.reuse, -R5.reuse ;  /* 0x00000024237e7223 */ /* 0x180fe20000010805 */
[-CC-:B------:R-:W-:Y:S01]  /*2e4c0*/  FFMA.FTZ R133, R34, R36.reuse, -R5.reuse ;  /* 0x0000002422857223 */ /* 0x180fe20000010805 */
[----:B------:R-:W-:Y:S03]  /*2e4d0*/  FMNMX.FTZ R37, R75, R37, !PT ;  /* 0x000000254b257209 */ /* 0x000fe60007810000 */
[----:B------:R-:W-:Y:S01]  /*2e4e0*/  MUFU.EX2 R118, R118 ;  /* 0x0000007600767308 */ /* 0x000fe20000000800 */
        /* <DEDUP_REMOVED lines=11> */
[----:B------:R-:W-:Y:S01]  /*2e5a0*/  FFMA.FTZ R247, R7, R36, -R5 ;  /* 0x0000002407f77223 */ /* 0x000fe20000010805 */
[C---:B-1----:R-:W-:Y:S01]  /*2e5b0*/  FMUL.FTZ R11, R0.reuse, R167 ;  /* 0x000000a7000b7220 */ /* 0x042fe20000410000 */
[C---:B------:R-:W-:Y:S01]  /*2e5c0*/  FMUL.FTZ R18, R0.reuse, R158 ;  /* 0x0000009e00127220 */ /* 0x040fe20000410000 */
[----:B------:R-:W-:Y:S03]  /*2e5d0*/  FMNMX.FTZ R37, R81, R37, !PT ;  /* 0x0000002551257209 */ /* 0x000fe60007810000 */
[----:B------:R-:W-:Y:S01]  /*2e5e0*/  MUFU.EX2 R133, R133 ;  /* 0x0000008500857308 */ /* 0x000fe20000000800 */
[C---:B------:R-:W-:Y:S01]  /*2e5f0*/  FMUL.FTZ R19, R0.reuse, R159 ;  /* 0x0000009f00137220 */ /* 0x040fe20000410000 */
[----:B------:R-:W-:Y:S01]  /*2e600*/  FMUL.FTZ R27, R0, R151 ;  /* 0x00000097001b7220 */ /* 0x000fe20000410000 */
[----:B------:R-:W-:Y:S01]  /*2e610*/  FMNMX.FTZ R37, R80, R37, !PT ;  /* 0x0000002550257209 */ /* 0x000fe20007810000 */
[C---:B------:R-:W-:Y:S01]  /*2e620*/  FMUL.FTZ R30, R0.reuse, R146 ;  /* 0x00000092001e7220 */ /* 0x040fe20000410000 */
[C---:B--2---:R-:W-:Y:S01]  /*2e630*/  FMUL.FTZ R6, R0.reuse, R170 ;  /* 0x000000aa00067220 */ /* 0x044fe20000410000 */
        /* <DEDUP_REMOVED lines=14> */
[----:B----4-:R-:W-:Y:S01]  /*2e720*/  FFMA.FTZ R0, R0, R131, R41 ;  /* 0x0000008300007223 */ /* 0x010fe20000010029 */
[-CC-:B------:R-:W-:Y:S01]  /*2e730*/  FFMA.FTZ R248, R4, R36.reuse, -R5.reuse ;  /* 0x0000002404f87223 */ /* 0x180fe20000010805 */
[-CC-:B------:R-:W-:Y:S01]  /*2e740*/  FFMA.FTZ R65, R65, R36.reuse, -R5.reuse ;  /* 0x0000002441417223 */ /* 0x180fe20000010805 */
[----:B------:R-:W-:Y:S01]  /*2e750*/  FMNMX.FTZ R37, R102, R37, !PT ;  /* 0x0000002566257209 */ /* 0x000fe20007810000 */
[C---:B------:R-:W-:Y:S01]  /*2e760*/  FADD.FTZ R4, R2.reuse, R0 ;  /* 0x0000000002047221 */ /* 0x040fe20000010000 */
[-CC-:B------:R-:W-:Y:S01]  /*2e770*/  FFMA.FTZ R125, R43, R36.reuse, -R5.reuse ;  /* 0x000000242b7d7223 */ /* 0x180fe20000010805 */
[----:B------:R-:W2:Y:S01]  /*2e780*/  LDL.LU R146, [R1+0x14] ;  /* 0x0000140001927983 */ /* 0x000ea20000300800 */
[----:B------:R-:W1:Y:S01]  /*2e790*/  MUFU.EX2 R43, R65 ;  /* 0x00000041002b7308 */ /* 0x000e620000000800 */
[----:B------:R-:W-:Y:S01]  /*2e7a0*/  FMNMX.FTZ R37, R107, R37, !PT ;  /* 0x000000256b257209 */ /* 0x000fe20007810000 */
[-CC-:B------:R-:W-:Y:S01]  /*2e7b0*/  FFMA.FTZ R67, R67, R36.reuse, -R5.reuse ;  /* 0x0000002443437223 */ /* 0x180fe20000010805 */
[----:B------:R-:W-:Y:S01]  /*2e7c0*/  F2FP.BF16.F32.PACK_AB R41, R2, R41 ;  /* 0x000000290229723e */ /* 0x000fe200000010ff */
[-CC-:B------:R-:W-:Y:S01]  /*2e7d0*/  FFMA.FTZ R92, R58, R36.reuse, -R5.reuse ;  /* 0x000000243a5c7223 */ /* 0x180fe20000010805 */
[----:B------:R-:W-:Y:S01]  /*2e7e0*/  FMNMX.FTZ R37, R106, R37, !PT ;  /* 0x000000256a257209 */ /* 0x000fe20007810000 */
[-CC-:B------:R-:W-:Y:S01]  /*2e7f0*/  FFMA.FTZ R66, R66, R36.reuse, -R5.reuse ;  /* 0x0000002442427223 */ /* 0x180fe20000010805 */
[----:B------:R-:W-:Y:S03]  /*2e800*/  MOV R166, R87 ;  /* 0x0000005700a67202 */ /* 0x000fe60000000f00 */
[----:B------:R-:W3:Y:S01]  /*2e810*/  MUFU.EX2 R2, R67 ;  /* 0x0000004300027308 */ /* 0x000ee20000000800 */
        /* <DEDUP_REMOVED lines=9> */
[----:B-1----:R-:W-:Y:S01]  /*2e8b0*/  FADD.FTZ R4, R43, R4 ;  /* 0x000000042b047221 */ /* 0x002fe20000010000 */
        /* <DEDUP_REMOVED lines=45> */
[----:B------:R-:W1:Y:S01]  /*2eb90*/  MUFU.EX2 R38, R64 ;  /* 0x0000004000267308 */ /* 0x000e620000000800 */
[----:B------:R-:W-:Y:S01]  /*2eba0*/  FMNMX.FTZ R37, R178, R37, !PT ;  /* 0x00000025b2257209 */ /* 0x000fe20007810000 */
[----:B------:R-:W-:Y:S01]  /*2ebb0*/  FFMA.FTZ R242, R12, R36, -R5 ;  /* 0x000000240cf27223 */ /* 0x000fe20000010805 */
[C---:B---3--:R-:W-:Y:S01]  /*2ebc0*/  FADD.FTZ R5, R2.reuse, R4 ;  /* 0x0000000402057221 */ /* 0x048fe20000010000 */
[----:B------:R-:W-:Y:S02]  /*2ebd0*/  MOV R171, R86 ;  /* 0x0000005600ab7202 */ /* 0x000fe40000000f00 */
[----:B------:R-:W-:Y:S04]  /*2ebe0*/  FMNMX.FTZ R37, R175, R37, !PT ;  /* 0x00000025af257209 */ /* 0x000fe80007810000 */
[----:B------:R-:W-:Y:S01]  /*2ebf0*/  MUFU.EX2 R55, R60 ;  /* 0x0000003c00377308 */ /* 0x000fe20000000800 */
[----:B------:R-:W-:Y:S02]  /*2ec00*/  F2FP.BF16.F32.PACK_AB R43, R2, R43 ;  /* 0x0000002b022b723e */ /* 0x000fe400000010ff */
[----:B------:R-:W-:Y:S02]  /*2ec10*/  FMNMX.FTZ R37, R176, R37, !PT ;  /* 0x00000025b0257209 */ /* 0x000fe40007810000 */
[----:B------:R-:W-:Y:S02]  /*2ec20*/  MOV R170, R83 ;  /* 0x0000005300aa7202 */ /* 0x000fe40000000f00 */
[----:B------:R-:W-:Y:S03]  /*2ec30*/  FMNMX.FTZ R37, R173, R37, !PT ;  /* 0x00000025ad257209 */ /* 0x000fe60007810000 */
[----:B------:R-:W-:Y:S01]  /*2ec40*/  MUFU.EX2 R2, R66 ;  /* 0x0000004200027308 */ /* 0x000fe20000000800 */
[----:B-1----:R-:W-:Y:S02]  /*2ec50*/  F2FP.BF16.F32.PACK_AB R51, R54, R38 ;  /* 0x000000263633723e */ /* 0x002fe400000010ff */
[----:B------:R-:W-:Y:S04]  /*2ec60*/  FMNMX.FTZ R37, R174, R37, !PT ;  /* 0x00000025ae257209 */ /* 0x000fe80007810000 */
[----:B------:R-:W-:Y:S03]  /*2ec70*/  FMNMX.FTZ R37, R114, R37, !PT ;  /* 0x0000002572257209 */ /* 0x000fe60007810000 */
        /* <DEDUP_REMOVED lines=37> */
[----:B------:R-:W-:Y:S09]  /*2eed0*/  FMNMX.FTZ R37, R233, R37, !PT ;  /* 0x00000025e9257209 */ /* 0x000ff20007810000 */
[----:B------:R-:W-:Y:S01]  /*2eee0*/  MUFU.EX2 R109, R223 ;  /* 0x000000df006d7308 */ /* 0x000fe20000000800 */
[----:B------:R-:W1:Y:S09]  /*2eef0*/  SHFL.BFLY PT, R0, R37, 0x2, 0x1f ;  /* 0x0c401f0025007f89 */ /* 0x000e7200000e0000 */
[----:B------:R-:W-:Y:S10]  /*2ef00*/  MUFU.EX2 R92, R235 ;  /* 0x000000eb005c7308 */ /* 0x000ff40000000800 */
[----:B------:R-:W-:Y:S01]  /*2ef10*/  MUFU.EX2 R91, R236 ;  /* 0x000000ec005b7308 */ /* 0x000fe20000000800 */
[----:B-1----:R-:W-:Y:S05]  /*2ef20*/  FMNMX.FTZ R37, R37, R0, !PT ;  /* 0x0000000025257209 */ /* 0x002fea0007810000 */
[----:B------:R-:W1:Y:S02]  /*2ef30*/  SHFL.BFLY PT, R0, R37, 0x1, 0x1f ;  /* 0x0c201f0025007f89 */ /* 0x000e6400000e0000 */
[----:B-1----:R-:W-:Y:S04]  /*2ef40*/  FMNMX.FTZ R37, R37, R0, !PT ;  /* 0x0000000025257209 */ /* 0x002fe80007810000 */
[C---:B------:R-:W-:Y:S01]  /*2ef50*/  FSETP.NEU.FTZ.AND P0, PT, R37.reuse, -INF , PT ;  /* 0xff8000002500780b */ /* 0x040fe20003f1d000 */
[C---:B------:R-:W-:Y:S01]  /*2ef60*/  FMUL.FTZ R39, R36.reuse, R37 ;  /* 0x0000002524277220 */ /* 0x040fe20000410000 */
[----:B------:R-:W-:Y:S02]  /*2ef70*/  FADD.FTZ R0, -R37, R138 ;  /* 0x0000008a25007221 */ /* 0x000fe40000010100 */
[----:B------:R-:W-:Y:S02]  /*2ef80*/  MUFU.EX2 R138, R122 ;  /* 0x0000007a008a7308 */ /* 0x000fe40000000800 */
[----:B------:R-:W-:Y:S01]  /*2ef90*/  FSEL R39, R39, RZ, P0 ;  /* 0x000000ff27277208 */ /* 0x000fe20000000000 */
[----:B------:R-:W-:Y:S04]  /*2efa0*/  FMUL.FTZ R0, R36, R0 ;  /* 0x0000000024007220 */ /* 0x000fe80000410000 */
[--C-:B------:R-:W-:Y:S03]  /*2efb0*/  FFMA.FTZ R4, R69, R36, -R39.reuse ;  /* 0x0000002445047223 */ /* 0x100fe60000010827 */
[----:B------:R-:W1:Y:S10]  /*2efc0*/  MUFU.EX2 R0, R0 ;  /* 0x0000000000007308 */ /* 0x000e740000000800 */
[----:B------:R3:W-:Y:S10]  /*2efd0*/  MUFU.EX2 R62, R4 ;  /* 0x00000004003e7308 */ /* 0x0007f40000000800 */
[----:B------:R-:W-:Y:S01]  /*2efe0*/  MUFU.EX2 R69, R105 ;  /* 0x0000006900457308 */ /* 0x000fe20000000800 */
[C---:B-1----:R-:W-:Y:S01]  /*2eff0*/  FMUL.FTZ R8, R0.reuse, R164 ;  /* 0x000000a400087220 */ /* 0x042fe20000410000 */
[C---:B------:R-:W-:Y:S01]  /*2f000*/  FMUL.FTZ R9, R0.reuse, R165 ;  /* 0x000000a500097220 */ /* 0x040fe20000410000 */
[C---:B------:R-:W-:Y:S01]  /*2f010*/  FMUL.FTZ R12, R0.reuse, R160 ;  /* 0x000000a0000c7220 */ /* 0x040fe20000410000 */
[C---:B------:R-:W-:Y:S01]  /*2f020*/  FMUL.FTZ R13, R0.reuse, R161 ;  /* 0x000000a1000d7220 */ /* 0x040fe20000410000 */
[C---:B------:R-:W-:Y:S01]  /*2f030*/  FMUL.FTZ R16, R0.reuse, R156 ;  /* 0x0000009c00107220 */ /* 0x040fe20000410000 */
[C---:B------:R-:W-:Y:S01]  /*2f040*/  FMUL.FTZ R17, R0.reuse, R157 ;  /* 0x0000009d00117220 */ /* 0x040fe20000410000 */
[C---:B------:R-:W-:Y:S01]  /*2f050*/  FMUL.FTZ R20, R0.reuse, R152 ;  /* 0x0000009800147220 */ /* 0x040fe20000410000 */
[----:B------:R-:W-:Y:S01]  /*2f060*/  FMUL.FTZ R21, R0, R153 ;  /* 0x0000009900157220 */ /* 0x000fe20000410000 */
[--C-:B---3--:R-:W-:Y:S01]  /*2f070*/  FFMA.FTZ R4, R72, R36, -R39.reuse ;  /* 0x0000002448047223 */ /* 0x108fe20000010827 */
[C---:B------:R-:W-:Y:S01]  /*2f080*/  FMUL.FTZ R24, R0.reuse, R148 ;  /* 0x0000009400187220 */ /* 0x040fe20000410000 */
[C---:B------:R-:W-:Y:S01]  /*2f090*/  FMUL.FTZ R25, R0.reuse, R149 ;  /* 0x0000009500197220 */ /* 0x040fe20000410000 */
[C---:B------:R-:W-:Y:S01]  /*2f0a0*/  FMUL.FTZ R28, R0.reuse, R144 ;  /* 0x00000090001c7220 */ /* 0x040fe20000410000 */
[----:B------:R1:W3:Y:S01]  /*2f0b0*/  MUFU.EX2 R84, R4 ;  /* 0x0000000400547308 */ /* 0x0002e20000000800 */
[C---:B------:R-:W-:Y:S01]  /*2f0c0*/  FMUL.FTZ R29, R0.reuse, R145 ;  /* 0x00000091001d7220 */ /* 0x040fe20000410000 */
[C---:B------:R-:W-:Y:S01]  /*2f0d0*/  FMUL.FTZ R32, R0.reuse, R140 ;  /* 0x0000008c00207220 */ /* 0x040fe20000410000 */
[----:B------:R-:W-:Y:S01]  /*2f0e0*/  FMUL.FTZ R33, R0, R141 ;  /* 0x0000008d00217220 */ /* 0x000fe20000410000 */
[----:B------:R-:W-:Y:S06]  /*2f0f0*/  LDSM.16.MT88.4 R156, [R184+0x11800] ;  /* 0x01180000b89c783b */ /* 0x000fec0000004200 */
[----:B------:R-:W-:Y:S10]  /*2f100*/  MUFU.EX2 R72, R110 ;  /* 0x0000006e00487308 */ /* 0x000ff40000000800 */
[----:B------:R-:W-:Y:S01]  /*2f110*/  MUFU.EX2 R105, R112 ;  /* 0x0000007000697308 */ /* 0x000fe20000000800 */
[--C-:B-1----:R-:W-:Y:S01]  /*2f120*/  FFMA.FTZ R4, R71, R36, -R39.reuse ;  /* 0x0000002447047223 */ /* 0x102fe20000010827 */
[----:B---3--:R-:W-:Y:S08]  /*2f130*/  F2FP.BF16.F32.PACK_AB R40, R84, R62 ;  /* 0x0000003e5428723e */ /* 0x008ff000000010ff */
[----:B------:R1:W-:Y:S10]  /*2f140*/  MUFU.EX2 R86, R4 ;  /* 0x0000000400567308 */ /* 0x0003f40000000800 */
[----:B------:R-:W-:Y:S10]  /*2f150*/  MUFU.EX2 R71, R111 ;  /* 0x0000006f00477308 */ /* 0x000ff40000000800 */
[----:B------:R-:W-:Y:S01]  /*2f160*/  MUFU.EX2 R141, R117 ;  /* 0x00000075008d7308 */ /* 0x000fe20000000800 */
[----:B-1----:R-:W-:Y:S09]  /*2f170*/  FFMA.FTZ R4, R70, R36, -R39 ;  /* 0x0000002446047223 */ /* 0x002ff20000010827 */
[----:B------:R1:W3:Y:S10]  /*2f180*/  MUFU.EX2 R89, R4 ;  /* 0x0000000400597308 */ /* 0x0002f40000000800 */
[----:B------:R-:W-:Y:S10]  /*2f190*/  MUFU.EX2 R70, R104 ;  /* 0x0000006800467308 */ /* 0x000ff40000000800 */
[----:B------:R-:W-:Y:S01]  /*2f1a0*/  MUFU.EX2 R140, R123 ;  /* 0x0000007b008c7308 */ /* 0x000fe20000000800 */
[----:B-1----:R-:W-:Y:S01]  /*2f1b0*/  FADD.FTZ R4, R49, R5 ;  /* 0x0000000531047221 */ /* 0x002fe20000010000 */
[----:B---3--:R-:W-:Y:S01]  /*2f1c0*/  F2FP.BF16.F32.PACK_AB R42, R89, R86 ;  /* 0x00000056592a723e */ /* 0x008fe200000010ff */
[----:B------:R-:W-:Y:S01]  /*2f1d0*/  FMUL.FTZ R5, R0, R169 ;  /* 0x000000a900057220 */ /* 0x000fe20000410000 */
[C---:B------:R-:W-:Y:S01]  /*2f1e0*/  F2FP.BF16.F32.PACK_AB R49, R2.reuse, R49 ;  /* 0x000000310231723e */ /* 0x040fe200000010ff */
[----:B------:R-:W-:Y:S01]  /*2f1f0*/  FADD.FTZ R61, R2, R4 ;  /* 0x00000004023d7221 */ /* 0x000fe20000010000 */
[----:B------:R-:W-:Y:S01]  /*2f200*/  FMUL.FTZ R4, R0, R168 ;  /* 0x000000a800047220 */ /* 0x000fe20000410000 */
[-CC-:B------:R-:W-:Y:S03]  /*2f210*/  FFMA.FTZ R2, R73, R36.reuse, -R39.reuse ;  /* 0x0000002449027223 */ /* 0x180fe60000010827 */
[----:B------:R-:W-:Y:S03]  /*2f220*/  MUFU.EX2 R145, R212 ;  /* 0x000000d400917308 */ /* 0x000fe60000000800 */
[C---:B------:R-:W-:Y:S07]  /*2f230*/  HMMA.16816.F32.BF16 R4, R40.reuse, R44, R4 ;  /* 0x0000002c2804723c */ /* 0x040fee0000041804 */
[----:B------:R1:W-:Y:S01]  /*2f240*/  MUFU.EX2 R63, R2 ;  /* 0x00000002003f7308 */ /* 0x0003e20000000800 */
[C---:B------:R-:W-:Y:S01]  /*2f250*/  HMMA.16816.F32.BF16 R8, R40.reuse, R46, R8 ;  /* 0x0000002e2808723c */ /* 0x040fe20000041808 */
[----:B------:R-:W3:Y:S08]  /*2f260*/  LDSM.16.MT88.4 R44, [R184+0xa000] ;  /* 0x00a00000b82c783b */ /* 0x000ef00000004200 */
[----:B------:R-:W-:Y:S10]  /*2f270*/  MUFU.EX2 R73, R116 ;  /* 0x0000007400497308 */ /* 0x000ff40000000800 */
[----:B------:R-:W-:Y:S01]  /*2f280*/  MUFU.EX2 R144, R214 ;  /* 0x000000d600907308 */ /* 0x000fe20000000800 */
[-CC-:B-1----:R-:W-:Y:S09]  /*2f290*/  FFMA.FTZ R2, R76, R36.reuse, -R39.reuse ;  /* 0x000000244c027223 */ /* 0x182ff20000010827 */
[----:B------:R-:W1:Y:S02]  /*2f2a0*/  MUFU.EX2 R83, R2 ;  /* 0x0000000200537308 */ /* 0x000e640000000800 */
[----:B-1----:R-:W-:Y:S01]  /*2f2b0*/  F2FP.BF16.F32.PACK_AB R48, R83, R63 ;  /* 0x0000003f5330723e */ /* 0x002fe200000010ff */
[-CC-:B------:R-:W-:Y:S01]  /*2f2c0*/  FFMA.FTZ R2, R75, R36.reuse, -R39.reuse ;  /* 0x000000244b027223 */ /* 0x180fe20000010827 */
[C---:B---3--:R-:W-:Y:S06]  /*2f2d0*/  HMMA.16816.F32.BF16 R12, R40.reuse, R44, R12 ;  /* 0x0000002c280c723c */ /* 0x048fec000004180c */
[----:B------:R1:W-:Y:S01]  /*2f2e0*/  MUFU.EX2 R85, R2 ;  /* 0x0000000200557308 */ /* 0x0003e20000000800 */
[C---:B------:R-:W-:Y:S01]  /*2f2f0*/  HMMA.16816.F32.BF16 R16, R40.reuse, R46, R16 ;  /* 0x0000002e2810723c */ /* 0x040fe20000041810 */
[----:B------:R-:W3:Y:S03]  /*2f300*/  LDSM.16.MT88.4 R44, [R182+0xa000] ;  /* 0x00a00000b62c783b */ /* 0x000ee60000004200 */
[-CC-:B-1----:R-:W-:Y:S05]  /*2f310*/  FFMA.FTZ R2, R74, R36.reuse, -R39.reuse ;  /* 0x000000244a027223 */ /* 0x182fea0000010827 */
[----:B------:R-:W1:Y:S02]  /*2f320*/  MUFU.EX2 R88, R2 ;  /* 0x0000000200587308 */ /* 0x000e640000000800 */
[----:B-1----:R-:W-:Y:S01]  /*2f330*/  F2FP.BF16.F32.PACK_AB R50, R88, R85 ;  /* 0x000000555832723e */ /* 0x002fe200000010ff */
[-CC-:B------:R-:W-:Y:S07]  /*2f340*/  FFMA.FTZ R2, R79, R36.reuse, -R39.reuse ;  /* 0x000000244f027223 */ /* 0x180fee0000010827 */
[----:B------:R1:W-:Y:S01]  /*2f350*/  MUFU.EX2 R76, R2 ;  /* 0x00000002004c7308 */ /* 0x0003e20000000800 */
[C---:B---3--:R-:W-:Y:S06]  /*2f360*/  HMMA.16816.F32.BF16 R20, R40.reuse, R44, R20 ;  /* 0x0000002c2814723c */ /* 0x048fec0000041814 */
[C---:B------:R-:W-:Y:S01]  /*2f370*/  HMMA.16816.F32.BF16 R24, R40.reuse, R46, R24 ;  /* 0x0000002e2818723c */ /* 0x040fe20000041818 */
[----:B------:R-:W3:Y:S04]  /*2f380*/  LDSM.16.MT88.4 R44, [R183+0xa000] ;  /* 0x00a00000b72c783b */ /* 0x000ee80000004200 */
[-CC-:B-1----:R-:W-:Y:S04]  /*2f390*/  FFMA.FTZ R2, R82, R36.reuse, -R39.reuse ;  /* 0x0000002452027223 */ /* 0x182fe80000010827 */
[----:B------:R1:W4:Y:S02]  /*2f3a0*/  MUFU.EX2 R82, R2 ;  /* 0x0000000200527308 */ /* 0x0003240000000800 */
[-CC-:B-1----:R-:W-:Y:S08]  /*2f3b0*/  FFMA.FTZ R2, R81, R36.reuse, -R39.reuse ;  /* 0x0000002451027223 */ /* 0x182ff00000010827 */
[----:B------:R1:W-:Y:S01]  /*2f3c0*/  MUFU.EX2 R81, R2 ;  /* 0x0000000200517308 */ /* 0x0003e20000000800 */
[C---:B---3--:R-:W-:Y:S06]  /*2f3d0*/  HMMA.16816.F32.BF16 R28, R40.reuse, R44, R28 ;  /* 0x0000002c281c723c */ /* 0x048fec000004181c */
[----:B------:R-:W-:Y:S01]  /*2f3e0*/  HMMA.16816.F32.BF16 R32, R40, R46, R32 ;  /* 0x0000002e2820723c */ /* 0x000fe20000041820 */
[----:B------:R-:W3:Y:S04]  /*2f3f0*/  LDSM.16.MT88.4 R40, [R181+0xa800] ;  /* 0x00a80000b528783b */ /* 0x000ee80000004200 */
[-CC-:B-1----:R-:W-:Y:S04]  /*2f400*/  FFMA.FTZ R2, R80, R36.reuse, -R39.reuse ;  /* 0x0000002450027223 */ /* 0x182fe80000010827 */
[----:B------:R-:W-:Y:S01]  /*2f410*/  LDSM.16.MT88.4 R44, [R181+0xb000] ;  /* 0x00b00000b52c783b */ /* 0x000fe20000004200 */
[----:B------:R1:W5:Y:S02]  /*2f420*/  MUFU.EX2 R87, R2 ;  /* 0x0000000200577308 */ /* 0x0003640000000800 */
[-CC-:B-1----:R-:W-:Y:S08]  /*2f430*/  FFMA.FTZ R2, R93, R36.reuse, -R39.reuse ;  /* 0x000000245d027223 */ /* 0x182ff00000010827 */
[----:B------:R-:W-:Y:S10]  /*2f440*/  MUFU.EX2 R93, R232 ;  /* 0x000000e8005d7308 */ /* 0x000ff40000000800 */
[----:B------:R1:W-:Y:S01]  /*2f450*/  MUFU.EX2 R77, R2 ;  /* 0x00000002004d7308 */ /* 0x0003e20000000800 */
[C---:B---3--:R-:W-:Y:S06]  /*2f460*/  HMMA.16816.F32.BF16 R4, R48.reuse, R40, R4 ;  /* 0x000000283004723c */ /* 0x048fec0000041804 */
[C---:B------:R-:W-:Y:S01]  /*2f470*/  HMMA.16816.F32.BF16 R8, R48.reuse, R42, R8 ;  /* 0x0000002a3008723c */ /* 0x040fe20000041808 */
[----:B------:R-:W3:Y:S04]  /*2f480*/  LDSM.16.MT88.4 R40, [R184+0xa800] ;  /* 0x00a80000b828783b */ /* 0x000ee80000004200 */
[-CC-:B-1----:R-:W-:Y:S04]  /*2f490*/  FFMA.FTZ R2, R98, R36.reuse, -R39.reuse ;  /* 0x0000002462027223 */ /* 0x182fe80000010827 */
[----:B------:R1:W-:Y:S02]  /*2f4a0*/  MUFU.EX2 R80, R2 ;  /* 0x0000000200507308 */ /* 0x0003e40000000800 */
[-CC-:B-1----:R-:W-:Y:S08]  /*2f4b0*/  FFMA.FTZ R2, R95, R36.reuse, -R39.reuse ;  /* 0x000000245f027223 */ /* 0x182ff00000010827 */
[----:B------:R1:W-:Y:S01]  /*2f4c0*/  MUFU.EX2 R142, R2 ;  /* 0x00000002008e7308 */ /* 0x0003e20000000800 */
[C---:B---3--:R-:W-:Y:S06]  /*2f4d0*/  HMMA.16816.F32.BF16 R12, R48.reuse, R40, R12 ;  /* 0x00000028300c723c */ /* 0x048fec000004180c */
[C---:B------:R-:W-:Y:S01]  /*2f4e0*/  HMMA.16816.F32.BF16 R16, R48.reuse, R42, R16 ;  /* 0x0000002a3010723c */ /* 0x040fe20000041810 */
[----:B------:R-:W3:Y:S04]  /*2f4f0*/  LDSM.16.MT88.4 R40, [R182+0xa800] ;  /* 0x00a80000b628783b */ /* 0x000ee80000004200 */
[-C--:B-1----:R-:W-:Y:S02]  /*2f500*/  FFMA.FTZ R2, R94, R36.reuse, -R39 ;  /* 0x000000245e027223 */ /* 0x082fe40000010827 */
[----:B------:R-:W-:Y:S10]  /*2f510*/  MUFU.EX2 R94, R234 ;  /* 0x000000ea005e7308 */ /* 0x000ff40000000800 */
[----:B------:R1:W2:Y:S02]  /*2f520*/  MUFU.EX2 R148, R2 ;  /* 0x0000000200947308 */ /* 0x0002a40000000800 */
[----:B-1----:R-:W-:Y:S08]  /*2f530*/  FADD.FTZ R2, R38, R61 ;  /* 0x0000003d26027221 */ /* 0x002ff00000010000 */
[----:B------:R-:W1:Y:S01]  /*2f540*/  MUFU.EX2 R61, R101 ;  /* 0x00000065003d7308 */ /* 0x000e620000000800 */
[----:B------:R-:W-:Y:S01]  /*2f550*/  FADD.FTZ R38, R54, R2 ;  /* 0x0000000236267221 */ /* 0x000fe20000010000 */
[-CC-:B------:R-:W-:Y:S01]  /*2f560*/  FFMA.FTZ R2, R102, R36.reuse, -R39.reuse ;  /* 0x0000002466027223 */ /* 0x180fe20000010827 */
[C---:B---3--:R-:W-:Y:S07]  /*2f570*/  HMMA.16816.F32.BF16 R20, R48.reuse, R40, R20 ;  /* 0x000000283014723c */ /* 0x048fee0000041814 */
[----:B------:R-:W-:Y:S01]  /*2f580*/  MUFU.EX2 R101, R226 ;  /* 0x000000e200657308 */ /* 0x000fe20000000800 */
[C---:B------:R-:W-:Y:S01]  /*2f590*/  HMMA.16816.F32.BF16 R24, R48.reuse, R42, R24 ;  /* 0x0000002a3018723c */ /* 0x040fe20000041818 */
[----:B------:R-:W3:Y:S08]  /*2f5a0*/  LDSM.16.MT88.4 R40, [R183+0xa800] ;  /* 0x00a80000b728783b */ /* 0x000ef00000004200 */
[----:B------:R4:W-:Y:S10]  /*2f5b0*/  MUFU.EX2 R78, R2 ;  /* 0x00000002004e7308 */ /* 0x0009f40000000800 */
[----:B------:R-:W-:Y:S10]  /*2f5c0*/  MUFU.EX2 R102, R115 ;  /* 0x0000007300667308 */ /* 0x000ff40000000800 */
[----:B------:R-:W-:Y:S01]  /*2f5d0*/  MUFU.EX2 R115, R119 ;  /* 0x0000007700737308 */ /* 0x000fe20000000800 */
[-CC-:B----4-:R-:W-:Y:S09]  /*2f5e0*/  FFMA.FTZ R2, R107, R36.reuse, -R39.reuse ;  /* 0x000000246b027223 */ /* 0x190ff20000010827 */
[----:B------:R4:W-:Y:S01]  /*2f5f0*/  MUFU.EX2 R143, R2 ;  /* 0x00000002008f7308 */ /* 0x0009e20000000800 */
[C---:B---3--:R-:W-:Y:S03]  /*2f600*/  HMMA.16816.F32.BF16 R28, R48.reuse, R40, R28 ;  /* 0x00000028301c723c */ /* 0x048fe6000004181c */
[--C-:B----4-:R-:W-:Y:S03]  /*2f610*/  FFMA.FTZ R2, R106, R36, -R39.reuse ;  /* 0x000000246a027223 */ /* 0x110fe60000010827 */
[----:B------:R-:W-:Y:S03]  /*2f620*/  HMMA.16816.F32.BF16 R32, R48, R42, R32 ;  /* 0x0000002a3020723c */ /* 0x000fe60000041820 */
[----:B------:R3:W-:Y:S01]  /*2f630*/  MUFU.EX2 R149, R2 ;  /* 0x0000000200957308 */ /* 0x0007e20000000800 */
[----:B------:R-:W-:Y:S01]  /*2f640*/  LDSM.16.MT88.4 R48, [R184+0xc800] ;  /* 0x00c80000b830783b */ /* 0x000fe20000004200 */
[----:B------:R-:W-:Y:S02]  /*2f650*/  F2FP.BF16.F32.PACK_AB R41, R53, R52 ;  /* 0x000000343529723e */ /* 0x000fe400000010ff */
[----:B------:R-:W-:Y:S04]  /*2f660*/  F2FP.BF16.F32.PACK_AB R43, R56, R55 ;  /* 0x00000037382b723e */ /* 0x000fe800000010ff */
[----:B------:R-:W-:Y:S02]  /*2f670*/  F2FP.BF16.F32.PACK_AB R40, R82, R76 ;  /* 0x0000004c5228723e */ /* 0x000fe400000010ff */
[----:B-----5:R-:W-:Y:S01]  /*2f680*/  F2FP.BF16.F32.PACK_AB R42, R87, R81 ;  /* 0x00000051572a723e */ /* 0x020fe200000010ff */
[-CC-:B---3--:R-:W-:Y:S06]  /*2f690*/  FFMA.FTZ R2, R103, R36.reuse, -R39.reuse ;  /* 0x0000002467027223 */ /* 0x188fec0000010827 */
[C---:B------:R-:W-:Y:S01]  /*2f6a0*/  HMMA.16816.F32.BF16 R4, R40.reuse, R44, R4 ;  /* 0x0000002c2804723c */ /* 0x040fe20000041804 */
[----:B------:R-:W-:Y:S05]  /*2f6b0*/  MUFU.EX2 R103, R229 ;  /* 0x000000e500677308 */ /* 0x000fea0000000800 */
[C---:B------:R-:W-:Y:S01]  /*2f6c0*/  HMMA.16816.F32.BF16 R8, R40.reuse, R46, R8 ;  /* 0x0000002e2808723c */ /* 0x040fe20000041808 */
[----:B------:R-:W3:Y:S04]  /*2f6d0*/  LDSM.16.MT88.4 R44, [R184+0xb000] ;  /* 0x00b00000b82c783b */ /* 0x000ee80000004200 */
[----:B------:R4:W5:Y:S02]  /*2f6e0*/  MUFU.EX2 R150, R2 ;  /* 0x0000000200967308 */ /* 0x0009640000000800 */
[----:B----4-:R-:W-:Y:S04]  /*2f6f0*/  FADD.FTZ R2, R52, R38 ;  /* 0x0000002634027221 */ /* 0x010fe80000010000 */
[----:B------:R-:W-:Y:S01]  /*2f700*/  FADD.FTZ R38, R53, R2 ;  /* 0x0000000235267221 */ /* 0x000fe20000010000 */
[-CC-:B------:R-:W-:Y:S01]  /*2f710*/  FFMA.FTZ R2, R227, R36.reuse, -R39.reuse ;  /* 0x00000024e3027223 */ /* 0x180fe20000010827 */
[----:B------:R-:W-:Y:S03]  /*2f720*/  MOV R227, R171 ;  /* 0x000000ab00e37202 */ /* 0x000fe60000000f00 */
[----:B------:R4:W-:Y:S01]  /*2f730*/  MUFU.EX2 R79, R2 ;  /* 0x00000002004f7308 */ /* 0x0009e20000000800 */
[C---:B---3--:R-:W-:Y:S03]  /*2f740*/  HMMA.16816.F32.BF16 R12, R40.reuse, R44, R12 ;  /* 0x0000002c280c723c */ /* 0x048fe6000004180c */
[--C-:B----4-:R-:W-:Y:S03]  /*2f750*/  FFMA.FTZ R2, R238, R36, -R39.reuse ;  /* 0x00000024ee027223 */ /* 0x110fe60000010827 */
[C---:B------:R-:W-:Y:S01]  /*2f760*/  HMMA.16816.F32.BF16 R16, R40.reuse, R46, R16 ;  /* 0x0000002e2810723c */ /* 0x040fe20000041810 */
[----:B------:R-:W3:Y:S02]  /*2f770*/  LDSM.16.MT88.4 R44, [R182+0xb000] ;  /* 0x00b00000b62c783b */ /* 0x000ee40000004200 */
[----:B------:R4:W5:Y:S02]  /*2f780*/  MUFU.EX2 R121, R2 ;  /* 0x0000000200797308 */ /* 0x0009640000000800 */
[----:B------:R-:W-:Y:S04]  /*2f790*/  MOV R238, R170 ;  /* 0x000000aa00ee7202 */ /* 0x000fe80000000f00 */
[----:B------:R-:W-:Y:S02]  /*2f7a0*/  ISETP.GT.AND P0, PT, R238, 0x1, PT ;  /* 0x00000001ee00780c */ /* 0x000fe40003f04270 */
[-CC-:B----4-:R-:W-:Y:S04]  /*2f7b0*/  FFMA.FTZ R2, R215, R36.reuse, -R39.reuse ;  /* 0x00000024d7027223 */ /* 0x190fe80000010827 */
[----:B------:R4:W-:Y:S01]  /*2f7c0*/  MUFU.EX2 R131, R2 ;  /* 0x0000000200837308 */ /* 0x0009e20000000800 */
[C---:B---3--:R-:W-:Y:S03]  /*2f7d0*/  HMMA.16816.F32.BF16 R20, R40.reuse, R44, R20 ;  /* 0x0000002c2814723c */ /* 0x048fe60000041814 */
[-CC-:B----4-:R-:W-:Y:S03]  /*2f7e0*/  FFMA.FTZ R2, R216, R36.reuse, -R39.reuse ;  /* 0x00000024d8027223 */ /* 0x190fe60000010827 */
[C---:B------:R-:W-:Y:S01]  /*2f7f0*/  HMMA.16816.F32.BF16 R24, R40.reuse, R46, R24 ;  /* 0x0000002e2818723c */ /* 0x040fe20000041818 */
[----:B------:R-:W3:Y:S02]  /*2f800*/  LDSM.16.MT88.4 R44, [R183+0xb000] ;  /* 0x00b00000b72c783b */ /* 0x000ee40000004200 */
[----:B------:R4:W5:Y:S02]  /*2f810*/  MUFU.EX2 R136, R2 ;  /* 0x0000000200887308 */ /* 0x0009640000000800 */
[----:B----4-:R-:W-:Y:S04]  /*2f820*/  FADD.FTZ R2, R55, R38 ;  /* 0x0000002637027221 */ /* 0x010fe80000010000 */
[----:B------:R-:W-:Y:S02]  /*2f830*/  LDSM.16.MT88.4 R52, [R184+0xd800] ;  /* 0x00d80000b834783b */ /* 0x000fe40000004200 */
[----:B------:R-:W-:Y:S01]  /*2f840*/  FADD.FTZ R38, R56, R2 ;  /* 0x0000000238267221 */ /* 0x000fe20000010000 */
[-CC-:B------:R-:W-:Y:S04]  /*2f850*/  FFMA.FTZ R2, R201, R36.reuse, -R39.reuse ;  /* 0x00000024c9027223 */ /* 0x180fe80000010827 */
[----:B------:R4:W-:Y:S01]  /*2f860*/  MUFU.EX2 R74, R2 ;  /* 0x00000002004a7308 */ /* 0x0009e20000000800 */
[C---:B---3--:R-:W-:Y:S03]  /*2f870*/  HMMA.16816.F32.BF16 R28, R40.reuse, R44, R28 ;  /* 0x0000002c281c723c */ /* 0x048fe6000004181c */
[--C-:B----4-:R-:W-:Y:S03]  /*2f880*/  FFMA.FTZ R2, R203, R36, -R39.reuse ;  /* 0x00000024cb027223 */ /* 0x110fe60000010827 */
[----:B------:R-:W-:Y:S01]  /*2f890*/  HMMA.16816.F32.BF16 R32, R40, R46, R32 ;  /* 0x0000002e2820723c */ /* 0x000fe20000041820 */
[----:B------:R-:W3:Y:S02]  /*2f8a0*/  LDSM.16.MT88.4 R44, [R181+0xb800] ;  /* 0x00b80000b52c783b */ /* 0x000ee40000004200 */
[----:B------:R4:W5:Y:S04]  /*2f8b0*/  MUFU.EX2 R75, R2 ;  /* 0x00000002004b7308 */ /* 0x0009680000000800 */
[----:B------:R-:W-:Y:S04]  /*2f8c0*/  F2FP.BF16.F32.PACK_AB R41, R58, R57 ;  /* 0x000000393a29723e */ /* 0x000fe800000010ff */
[----:B------:R-:W-:Y:S02]  /*2f8d0*/  F2FP.BF16.F32.PACK_AB R43, R60, R59 ;  /* 0x0000003b3c2b723e */ /* 0x000fe400000010ff */
[----:B--2---:R-:W-:Y:S02]  /*2f8e0*/  F2FP.BF16.F32.PACK_AB R42, R148, R142 ;  /* 0x0000008e942a723e */ /* 0x004fe400000010ff */
[----:B------:R-:W-:Y:S01]  /*2f8f0*/  F2FP.BF16.F32.PACK_AB R40, R80, R77 ;  /* 0x0000004d5028723e */ /* 0x000fe200000010ff */
[-CC-:B----4-:R-:W-:Y:S04]  /*2f900*/  FFMA.FTZ R2, R199, R36.reuse, -R39.reuse ;  /* 0x00000024c7027223 */ /* 0x190fe80000010827 */
[----:B------:R2:W-:Y:S02]  /*2f910*/  MUFU.EX2 R104, R2 ;  /* 0x0000000200687308 */ /* 0x0005e40000000800 */
[-CC-:B--2---:R-:W-:Y:S01]  /*2f920*/  FFMA.FTZ R2, R200, R36.reuse, -R39.reuse ;  /* 0x00000024c8027223 */ /* 0x184fe20000010827 */
[C---:B---3--:R-:W-:Y:S07]  /*2f930*/  HMMA.16816.F32.BF16 R4, R40.reuse, R44, R4 ;  /* 0x0000002c2804723c */ /* 0x048fee0000041804 */
[----:B------:R2:W3:Y:S01]  /*2f940*/  MUFU.EX2 R113, R2 ;  /* 0x0000000200717308 */ /* 0x0004e20000000800 */
[C---:B------:R-:W-:Y:S01]  /*2f950*/  HMMA.16816.F32.BF16 R8, R40.reuse, R46, R8 ;  /* 0x0000002e2808723c */ /* 0x040fe20000041808 */
[----:B------:R-:W4:Y:S02]  /*2f960*/  LDSM.16.MT88.4 R44, [R184+0xb800] ;  /* 0x00b80000b82c783b */ /* 0x000f240000004200 */
[----:B--2---:R-:W-:Y:S04]  /*2f970*/  FADD.FTZ R2, R57, R38 ;  /* 0x0000002639027221 */ /* 0x004fe80000010000 */
[----:B------:R-:W-:Y:S01]  /*2f980*/  FADD.FTZ R38, R58, R2 ;  /* 0x000000023a267221 */ /* 0x000fe20000010000 */
[-CC-:B------:R-:W-:Y:S04]  /*2f990*/  FFMA.FTZ R2, R197, R36.reuse, -R39.reuse ;  /* 0x00000024c5027223 */ /* 0x180fe80000010827 */
[----:B------:R2:W-:Y:S02]  /*2f9a0*/  MUFU.EX2 R99, R2 ;  /* 0x0000000200637308 */ /* 0x0005e40000000800 */
[-CC-:B--2---:R-:W-:Y:S01]  /*2f9b0*/  FFMA.FTZ R2, R198, R36.reuse, -R39.reuse ;  /* 0x00000024c6027223 */ /* 0x184fe20000010827 */
[C---:B----4-:R-:W-:Y:S07]  /*2f9c0*/  HMMA.16816.F32.BF16 R12, R40.reuse, R44, R12 ;  /* 0x0000002c280c723c */ /* 0x050fee000004180c */
[----:B------:R2:W4:Y:S01]  /*2f9d0*/  MUFU.EX2 R100, R2 ;  /* 0x0000000200647308 */ /* 0x0005220000000800 */
[C---:B------:R-:W-:Y:S01]  /*2f9e0*/  HMMA.16816.F32.BF16 R16, R40.reuse, R46, R16 ;  /* 0x0000002e2810723c */ /* 0x040fe20000041810 */
[----:B------:R-:W1:Y:S02]  /*2f9f0*/  LDSM.16.MT88.4 R44, [R182+0xb800] ;  /* 0x00b80000b62c783b */ /* 0x000e640000004200 */
[-CC-:B--2---:R-:W-:Y:S06]  /*2fa00*/  FFMA.FTZ R2, R179, R36.reuse, -R39.reuse ;  /* 0x00000024b3027223 */ /* 0x184fec0000010827 */
[----:B------:R2:W-:Y:S02]  /*2fa10*/  MUFU.EX2 R106, R2 ;  /* 0x00000002006a7308 */ /* 0x0005e40000000800 */
[-CC-:B--2---:R-:W-:Y:S08]  /*2fa20*/  FFMA.FTZ R2, R196, R36.reuse, -R39.reuse ;  /* 0x00000024c4027223 */ /* 0x184ff00000010827 */
[----:B------:R2:W4:Y:S01]  /*2fa30*/  MUFU.EX2 R108, R2 ;  /* 0x00000002006c7308 */ /* 0x0005220000000800 */
[C---:B-1----:R-:W-:Y:S06]  /*2fa40*/  HMMA.16816.F32.BF16 R20, R40.reuse, R44, R20 ;  /* 0x0000002c2814723c */ /* 0x042fec0000041814 */
[C---:B------:R-:W-:Y:S01]  /*2fa50*/  HMMA.16816.F32.BF16 R24, R40.reuse, R46, R24 ;  /* 0x0000002e2818723c */ /* 0x040fe20000041818 */
[----:B------:R-:W1:Y:S04]  /*2fa60*/  LDSM.16.MT88.4 R44, [R183+0xb800] ;  /* 0x00b80000b72c783b */ /* 0x000e680000004200 */
[-CC-:B--2---:R-:W-:Y:S04]  /*2fa70*/  FFMA.FTZ R2, R177, R36.reuse, -R39.reuse ;  /* 0x00000024b1027223 */ /* 0x184fe80000010827 */
[----:B------:R2:W-:Y:S02]  /*2fa80*/  MUFU.EX2 R112, R2 ;  /* 0x0000000200707308 */ /* 0x0005e40000000800 */
[-CC-:B--2---:R-:W-:Y:S08]  /*2fa90*/  FFMA.FTZ R2, R178, R36.reuse, -R39.reuse ;  /* 0x00000024b2027223 */ /* 0x184ff00000010827 */
[----:B------:R2:W4:Y:S01]  /*2faa0*/  MUFU.EX2 R111, R2 ;  /* 0x00000002006f7308 */ /* 0x0005220000000800 */
[C---:B-1----:R-:W-:Y:S06]  /*2fab0*/  HMMA.16816.F32.BF16 R28, R40.reuse, R44, R28 ;  /* 0x0000002c281c723c */ /* 0x042fec000004181c */
[----:B------:R-:W-:Y:S01]  /*2fac0*/  HMMA.16816.F32.BF16 R32, R40, R46, R32 ;  /* 0x0000002e2820723c */ /* 0x000fe20000041820 */
[----:B------:R-:W1:Y:S04]  /*2fad0*/  LDSM.16.MT88.4 R44, [R181+0xc000] ;  /* 0x00c00000b52c783b */ /* 0x000e680000004200 */
[--C-:B--2---:R-:W-:Y:S02]  /*2fae0*/  FFMA.FTZ R2, R175, R36, -R39.reuse ;  /* 0x00000024af027223 */ /* 0x104fe40000010827 */
[----:B------:R-:W-:Y:S02]  /*2faf0*/  F2FP.BF16.F32.PACK_AB R41, R64, R61 ;  /* 0x0000003d4029723e */ /* 0x000fe400000010ff */
[----:B------:R2:W-:Y:S02]  /*2fb00*/  MUFU.EX2 R120, R2 ;  /* 0x0000000200787308 */ /* 0x0005e40000000800 */
[----:B------:R-:W-:Y:S02]  /*2fb10*/  F2FP.BF16.F32.PACK_AB R43, R67, R66 ;  /* 0x00000042432b723e */ /* 0x000fe400000010ff */
[----:B-----5:R-:W-:Y:S02]  /*2fb20*/  F2FP.BF16.F32.PACK_AB R42, R150, R149 ;  /* 0x00000095962a723e */ /* 0x020fe400000010ff */
[----:B------:R-:W-:Y:S01]  /*2fb30*/  F2FP.BF16.F32.PACK_AB R40, R143, R78 ;  /* 0x0000004e8f28723e */ /* 0x000fe200000010ff */
[--C-:B--2---:R-:W-:Y:S04]  /*2fb40*/  FFMA.FTZ R2, R176, R36, -R39.reuse ;  /* 0x00000024b0027223 */ /* 0x104fe80000010827 */
[----:B------:R2:W5:Y:S02]  /*2fb50*/  MUFU.EX2 R127, R2 ;  /* 0x00000002007f7308 */ /* 0x0005640000000800 */
[C---:B-1----:R-:W-:Y:S06]  /*2fb60*/  HMMA.16816.F32.BF16 R4, R40.reuse, R44, R4 ;  /* 0x0000002c2804723c */ /* 0x042fec0000041804 */
[C---:B------:R-:W-:Y:S01]  /*2fb70*/  HMMA.16816.F32.BF16 R8, R40.reuse, R46, R8 ;  /* 0x0000002e2808723c */ /* 0x040fe20000041808 */
[----:B------:R-:W1:Y:S04]  /*2fb80*/  LDSM.16.MT88.4 R44, [R184+0xc000] ;  /* 0x00c00000b82c783b */ /* 0x000e680000004200 */
[----:B--2---:R-:W-:Y:S01]  /*2fb90*/  FFMA.FTZ R2, R0, R146, R62 ;  /* 0x0000009200027223 */ /* 0x004fe2000001003e */
[----:B------:R-:W-:Y:S01]  /*2fba0*/  FADD.FTZ R0, R59, R38 ;  /* 0x000000263b007221 */ /* 0x000fe20000010000 */
[----:B------:R-:W-:Y:S02]  /*2fbb0*/  MUFU.EX2 R146, R213 ;  /* 0x000000d500927308 */ /* 0x000fe40000000800 */
[----:B------:R-:W-:Y:S02]  /*2fbc0*/  LDSM.16.MT88.4 R56, [R184+0xe000] ;  /* 0x00e00000b838783b */ /* 0x000fe40000004200 */
[----:B------:R-:W-:Y:S01]  /*2fbd0*/  FADD.FTZ R60, R60, R0 ;  /* 0x000000003c3c7221 */ /* 0x000fe20000010000 */
[-CC-:B------:R-:W-:Y:S05]  /*2fbe0*/  FFMA.FTZ R0, R173, R36.reuse, -R39.reuse ;  /* 0x00000024ad007223 */ /* 0x180fea0000010827 */
[----:B------:R2:W-:Y:S02]  /*2fbf0*/  MUFU.EX2 R110, R0 ;  /* 0x00000000006e7308 */ /* 0x0005e40000000800 */
[-CC-:B--2---:R-:W-:Y:S08]  /*2fc00*/  FFMA.FTZ R0, R174, R36.reuse, -R39.reuse ;  /* 0x00000024ae007223 */ /* 0x184ff00000010827 */
[----:B------:R2:W5:Y:S01]  /*2fc10*/  MUFU.EX2 R117, R0 ;  /* 0x0000000000757308 */ /* 0x0005620000000800 */
[C---:B-1----:R-:W-:Y:S06]  /*2fc20*/  HMMA.16816.F32.BF16 R12, R40.reuse, R44, R12 ;  /* 0x0000002c280c723c */ /* 0x042fec000004180c */
[C---:B------:R-:W-:Y:S01]  /*2fc30*/  HMMA.16816.F32.BF16 R16, R40.reuse, R46, R16 ;  /* 0x0000002e2810723c */ /* 0x040fe20000041810 */
[----:B------:R-:W1:Y:S04]  /*2fc40*/  LDSM.16.MT88.4 R44, [R182+0xc000] ;  /* 0x00c00000b62c783b */ /* 0x000e680000004200 */
[-CC-:B--2---:R-:W-:Y:S02]  /*2fc50*/  FFMA.FTZ R0, R114, R36.reuse, -R39.reuse ;  /* 0x0000002472007223 */ /* 0x184fe40000010827 */
[----:B------:R-:W-:Y:S10]  /*2fc60*/  MUFU.EX2 R114, R221 ;  /* 0x000000dd00727308 */ /* 0x000ff40000000800 */
[----:B------:R2:W-:Y:S02]  /*2fc70*/  MUFU.EX2 R123, R0 ;  /* 0x00000000007b7308 */ /* 0x0005e40000000800 */
[-CC-:B--2---:R-:W-:Y:S08]  /*2fc80*/  FFMA.FTZ R0, R172, R36.reuse, -R39.reuse ;  /* 0x00000024ac007223 */ /* 0x184ff00000010827 */
[----:B------:R2:W5:Y:S01]  /*2fc90*/  MUFU.EX2 R130, R0 ;  /* 0x0000000000827308 */ /* 0x0005620000000800 */
[C---:B-1----:R-:W-:Y:S06]  /*2fca0*/  HMMA.16816.F32.BF16 R20, R40.reuse, R44, R20 ;  /* 0x0000002c2814723c */ /* 0x042fec0000041814 */
[C---:B------:R-:W-:Y:S01]  /*2fcb0*/  HMMA.16816.F32.BF16 R24, R40.reuse, R46, R24 ;  /* 0x0000002e2818723c */ /* 0x040fe20000041818 */
[----:B------:R-:W1:Y:S04]  /*2fcc0*/  LDSM.16.MT88.4 R44, [R183+0xc000] ;  /* 0x00c00000b72c783b */ /* 0x000e680000004200 */
[----:B--2---:R-:W-:Y:S02]  /*2fcd0*/  FADD.FTZ R0, R84, R2 ;  /* 0x0000000254007221 */ /* 0x004fe40000010000 */
[----:B------:R-:W-:Y:S04]  /*2fce0*/  MUFU.EX2 R84, R240 ;  /* 0x000000f000547308 */ /* 0x000fe80000000800 */
[----:B------:R-:W-:Y:S01]  /*2fcf0*/  FADD.FTZ R2, R86, R0 ;  /* 0x0000000056027221 */ /* 0x000fe20000010000 */
[-CC-:B------:R-:W-:Y:S03]  /*2fd00*/  FFMA.FTZ R0, R195, R36.reuse, -R39.reuse ;  /* 0x00000024c3007223 */ /* 0x180fe60000010827 */
[----:B------:R-:W-:Y:S01]  /*2fd10*/  FADD.FTZ R38, R89, R2 ;  /* 0x0000000259267221 */ /* 0x000fe20000010000 */
[----:B------:R-:W-:Y:S01]  /*2fd20*/  FADD.FTZ R2, R61, R60 ;  /* 0x0000003c3d027221 */ /* 0x000fe20000010000 */
[----:B------:R-:W-:Y:S02]  /*2fd30*/  MUFU.EX2 R86, R237 ;  /* 0x000000ed00567308 */ /* 0x000fe40000000800 */
[----:B------:R-:W-:Y:S01]  /*2fd40*/  FADD.FTZ R38, R63, R38 ;  /* 0x000000263f267221 */ /* 0x000fe20000010000 */
[----:B------:R-:W-:Y:S01]  /*2fd50*/  FADD.FTZ R64, R64, R2 ;  /* 0x0000000240407221 */ /* 0x000fe20000010000 */
[----:B------:R-:W-:Y:S06]  /*2fd60*/  LDSM.16.MT88.4 R60, [R183+0xe000] ;  /* 0x00e00000b73c783b */ /* 0x000fec0000004200 */
[----:B------:R2:W-:Y:S01]  /*2fd70*/  MUFU.EX2 R116, R0 ;  /* 0x0000000000747308 */ /* 0x0005e20000000800 */
[C---:B-1----:R-:W-:Y:S03]  /*2fd80*/  HMMA.16816.F32.BF16 R28, R40.reuse, R44, R28 ;  /* 0x0000002c281c723c */ /* 0x042fe6000004181c */
[-CC-:B--2---:R-:W-:Y:S03]  /*2fd90*/  FFMA.FTZ R0, R194, R36.reuse, -R39.reuse ;  /* 0x00000024c2007223 */ /* 0x184fe60000010827 */
[----:B------:R-:W-:Y:S01]  /*2fda0*/  HMMA.16816.F32.BF16 R32, R40, R46, R32 ;  /* 0x0000002e2820723c */ /* 0x000fe20000041820 */
[----:B------:R-:W1:Y:S02]  /*2fdb0*/  LDSM.16.MT88.4 R44, [R181+0xc800] ;  /* 0x00c80000b52c783b */ /* 0x000e640000004200 */
[----:B------:R2:W5:Y:S04]  /*2fdc0*/  MUFU.EX2 R119, R0 ;  /* 0x0000000000777308 */ /* 0x0005680000000800 */
[----:B------:R-:W-:Y:S04]  /*2fdd0*/  F2FP.BF16.F32.PACK_AB R41, R68, R65 ;  /* 0x000000414429723e */ /* 0x000fe800000010ff */
[----:B------:R-:W-:Y:S02]  /*2fde0*/  F2FP.BF16.F32.PACK_AB R43, R70, R69 ;  /* 0x00000045462b723e */ /* 0x000fe400000010ff */
[----:B------:R-:W-:Y:S02]  /*2fdf0*/  F2FP.BF16.F32.PACK_AB R40, R121, R79 ;  /* 0x0000004f7928723e */ /* 0x000fe400000010ff */
[----:B------:R-:W-:Y:S01]  /*2fe00*/  F2FP.BF16.F32.PACK_AB R42, R136, R131 ;  /* 0x00000083882a723e */ /* 0x000fe200000010ff */
[-CC-:B--2---:R-:W-:Y:S04]  /*2fe10*/  FFMA.FTZ R0, R202, R36.reuse, -R39.reuse ;  /* 0x00000024ca007223 */ /* 0x184fe80000010827 */
[----:B------:R2:W-:Y:S02]  /*2fe20*/  MUFU.EX2 R122, R0 ;  /* 0x00000000007a7308 */ /* 0x0005e40000000800 */
[-CC-:B--2---:R-:W-:Y:S01]  /*2fe30*/  FFMA.FTZ R0, R204, R36.reuse, -R39.reuse ;  /* 0x00000024cc007223 */ /* 0x184fe20000010827 */
[C---:B-1----:R-:W-:Y:S07]  /*2fe40*/  HMMA.16816.F32.BF16 R4, R40.reuse, R44, R4 ;  /* 0x0000002c2804723c */ /* 0x042fee0000041804 */
[----:B------:R1:W2:Y:S01]  /*2fe50*/  MUFU.EX2 R107, R0 ;  /* 0x00000000006b7308 */ /* 0x0002a20000000800 */
[C---:B------:R-:W-:Y:S01]  /*2fe60*/  HMMA.16816.F32.BF16 R8, R40.reuse, R46, R8 ;  /* 0x0000002e2808723c */ /* 0x040fe20000041808 */
[----:B------:R-:W3:Y:S05]  /*2fe70*/  LDSM.16.MT88.4 R44, [R182+0xc800] ;  /* 0x00c80000b62c783b */ /* 0x000eea0000004200 */
[C---:B------:R-:W-:Y:S06]  /*2fe80*/  HMMA.16816.F32.BF16 R12, R40.reuse, R48, R12 ;  /* 0x00000030280c723c */ /* 0x040fec000004180c */
[C---:B------:R-:W-:Y:S01]  /*2fe90*/  HMMA.16816.F32.BF16 R16, R40.reuse, R50, R16 ;  /* 0x000000322810723c */ /* 0x040fe20000041810 */
[----:B------:R-:W4:Y:S04]  /*2fea0*/  LDSM.16.MT88.4 R48, [R183+0xc800] ;  /* 0x00c80000b730783b */ /* 0x000f280000004200 */
[----:B-1----:R-:W-:Y:S02]  /*2feb0*/  FADD.FTZ R0, R83, R38 ;  /* 0x0000002653007221 */ /* 0x002fe40000010000 */
[----:B------:R-:W-:Y:S04]  /*2fec0*/  MUFU.EX2 R83, R241 ;  /* 0x000000f100537308 */ /* 0x000fe80000000800 */
[----:B------:R-:W-:Y:S01]  /*2fed0*/  FADD.FTZ R2, R85, R0 ;  /* 0x0000000055027221 */ /* 0x000fe20000010000 */
[-CC-:B------:R-:W-:Y:S05]  /*2fee0*/  FFMA.FTZ R0, R205, R36.reuse, -R39.reuse ;  /* 0x00000024cd007223 */ /* 0x180fea0000010827 */
[----:B------:R-:W-:Y:S01]  /*2fef0*/  MUFU.EX2 R85, R239 ;  /* 0x000000ef00557308 */ /* 0x000fe20000000800 */
[----:B------:R-:W-:Y:S01]  /*2ff00*/  FADD.FTZ R38, R88, R2 ;  /* 0x0000000258267221 */ /* 0x000fe20000010000 */
[-CC-:B------:R-:W-:Y:S03]  /*2ff10*/  FFMA.FTZ R2, R206, R36.reuse, -R39.reuse ;  /* 0x00000024ce027223 */ /* 0x180fe60000010827 */
[----:B------:R-:W-:Y:S05]  /*2ff20*/  FADD.FTZ R38, R76, R38 ;  /* 0x000000264c267221 */ /* 0x000fea0000010000 */
[----:B------:R1:W-:Y:S01]  /*2ff30*/  MUFU.EX2 R98, R0 ;  /* 0x0000000000627308 */ /* 0x0003e20000000800 */
[C---:B---3--:R-:W-:Y:S09]  /*2ff40*/  HMMA.16816.F32.BF16 R20, R40.reuse, R44, R20 ;  /* 0x0000002c2814723c */ /* 0x048ff20000041814 */
[----:B------:R-:W3:Y:S01]  /*2ff50*/  MUFU.EX2 R95, R2 ;  /* 0x00000002005f7308 */ /* 0x000ee20000000800 */
[C---:B------:R-:W-:Y:S01]  /*2ff60*/  HMMA.16816.F32.BF16 R24, R40.reuse, R46, R24 ;  /* 0x0000002e2818723c */ /* 0x040fe20000041818 */
[----:B------:R-:W5:Y:S08]  /*2ff70*/  LDSM.16.MT88.4 R44, [R181+0xd000] ;  /* 0x00d00000b52c783b */ /* 0x000f700000004200 */
[----:B------:R-:W-:Y:S02]  /*2ff80*/  MUFU.EX2 R76, R244 ;  /* 0x000000f4004c7308 */ /* 0x000fe40000000800 */
[----:B-1----:R-:W-:Y:S01]  /*2ff90*/  FADD.FTZ R0, R66, R64 ;  /* 0x0000004042007221 */ /* 0x002fe20000010000 */
[C---:B----4-:R-:W-:Y:S03]  /*2ffa0*/  HMMA.16816.F32.BF16 R28, R40.reuse, R48, R28 ;  /* 0x00000030281c723c */ /* 0x050fe6000004181c */
[----:B------:R-:W-:Y:S03]  /*2ffb0*/  FADD.FTZ R64, R67, R0 ;  /* 0x0000000043407221 */ /* 0x000fe60000010000 */
[----:B------:R-:W-:Y:S01]  /*2ffc0*/  HMMA.16816.F32.BF16 R32, R40, R50, R32 ;  /* 0x000000322820723c */ /* 0x000fe20000041820 */
[----:B------:R-:W1:Y:S04]  /*2ffd0*/  LDSM.16.MT88.4 R48, [R184+0xd000] ;  /* 0x00d00000b830783b */ /* 0x000e680000004200 */
[--C-:B------:R-:W-:Y:S02]  /*2ffe0*/  FFMA.FTZ R0, R96, R36, -R39.reuse ;  /* 0x0000002460007223 */ /* 0x100fe40000010827 */
[----:B------:R-:W-:Y:S02]  /*2fff0*/  F2FP.BF16.F32.PACK_AB R41, R72, R71 ;  /* 0x000000474829723e */ /* 0x000fe400000010ff */
[----:B------:R4:W-:Y:S02]  /*30000*/  MUFU.EX2 R97, R0 ;  /* 0x0000000000617308 */ /* 0x0009e40000000800 */
[----:B------:R-:W-:Y:S02]  /*30010*/  F2FP.BF16.F32.PACK_AB R43, R125, R118 ;  /* 0x000000767d2b723e */ /* 0x000fe400000010ff */
[----:B------:R-:W-:Y:S02]  /*30020*/  F2FP.BF16.F32.PACK_AB R40, R75, R74 ;  /* 0x0000004a4b28723e */ /* 0x000fe400000010ff */
[----:B------:R-:W-:Y:S01]  /*30030*/  F2FP.BF16.F32.PACK_AB R42, R113, R104 ;  /* 0x00000068712a723e */ /* 0x000fe200000010ff */
[-CC-:B----4-:R-:W-:Y:S06]  /*30040*/  FFMA.FTZ R0, R207, R36.reuse, -R39.reuse ;  /* 0x00000024cf007223 */ /* 0x190fec0000010827 */
[C---:B-----5:R-:W-:Y:S01]  /*30050*/  HMMA.16816.F32.BF16 R4, R40.reuse, R44, R4 ;  /* 0x0000002c2804723c */ /* 0x060fe20000041804 */
[----:B------:R4:W5:Y:S05]  /*30060*/  MUFU.EX2 R96, R0 ;  /* 0x0000000000607308 */ /* 0x00096a0000000800 */
[C---:B------:R-:W-:Y:S01]  /*30070*/  HMMA.16816.F32.BF16 R8, R40.reuse, R46, R8 ;  /* 0x0000002e2808723c */ /* 0x040fe20000041808 */
[----:B------:R-:W2:Y:S05]  /*30080*/  LDSM.16.MT88.4 R44, [R182+0xd000] ;  /* 0x00d00000b62c783b */ /* 0x000eaa0000004200 */
[C---:B-1----:R-:W-:Y:S06]  /*30090*/  HMMA.16816.F32.BF16 R12, R40.reuse, R48, R12 ;  /* 0x00000030280c723c */ /* 0x042fec000004180c */
[C---:B------:R-:W-:Y:S01]  /*300a0*/  HMMA.16816.F32.BF16 R16, R40.reuse, R50, R16 ;  /* 0x000000322810723c */ /* 0x040fe20000041810 */
[----:B------:R-:W1:Y:S04]  /*300b0*/  LDSM.16.MT88.4 R48, [R183+0xd000] ;  /* 0x00d00000b730783b */ /* 0x000e680000004200 */
[----:B----4-:R-:W-:Y:S06]  /*300c0*/  FADD.FTZ R0, R82, R38 ;  /* 0x0000002652007221 */ /* 0x010fec0000010000 */
[----:B------:R-:W-:Y:S04]  /*300d0*/  FADD.FTZ R0, R81, R0 ;  /* 0x0000000051007221 */ /* 0x000fe80000010000 */
[----:B------:R-:W-:Y:S01]  /*300e0*/  FADD.FTZ R2, R87, R0 ;  /* 0x0000000057027221 */ /* 0x000fe20000010000 */
[----:B------:R-:W-:Y:S02]  /*300f0*/  FADD.FTZ R0, R65, R64 ;  /* 0x0000004041007221 */ /* 0x000fe40000010000 */
[----:B------:R-:W-:Y:S01]  /*30100*/  LDSM.16.MT88.4 R64, [R182+0xf800] ;  /* 0x00f80000b640783b */ /* 0x000fe20000004200 */
[----:B------:R-:W-:Y:S01]  /*30110*/  FADD.FTZ R38, R77, R2 ;  /* 0x000000024d267221 */ /* 0x000fe20000010000 */
[-CC-:B------:R-:W-:Y:S01]  /*30120*/  FFMA.FTZ R2, R211, R36.reuse, -R39.reuse ;  /* 0x00000024d3027223 */ /* 0x180fe20000010827 */
[----:B------:R-:W-:Y:S01]  /*30130*/  MUFU.EX2 R77, R243 ;  /* 0x000000f3004d7308 */ /* 0x000fe20000000800 */
[----:B------:R-:W-:Y:S01]  /*30140*/  FADD.FTZ R68, R68, R0 ;  /* 0x0000000044447221 */ /* 0x000fe20000010000 */
[-CC-:B------:R-:W-:Y:S01]  /*30150*/  FFMA.FTZ R0, R208, R36.reuse, -R39.reuse ;  /* 0x00000024d0007223 */ /* 0x180fe20000010827 */
[C---:B--2---:R-:W-:Y:S07]  /*30160*/  HMMA.16816.F32.BF16 R20, R40.reuse, R44, R20 ;  /* 0x0000002c2814723c */ /* 0x044fee0000041814 */
[----:B------:R-:W-:Y:S01]  /*30170*/  MUFU.EX2 R87, R2 ;  /* 0x0000000200577308 */ /* 0x000fe20000000800 */
[C---:B------:R-:W-:Y:S01]  /*30180*/  HMMA.16816.F32.BF16 R24, R40.reuse, R46, R24 ;  /* 0x0000002e2818723c */ /* 0x040fe20000041818 */
[----:B------:R-:W2:Y:S08]  /*30190*/  LDSM.16.MT88.4 R44, [R181+0xd800] ;  /* 0x00d80000b52c783b */ /* 0x000eb00000004200 */
[----:B------:R4:W-:Y:S01]  /*301a0*/  MUFU.EX2 R90, R0 ;  /* 0x00000000005a7308 */ /* 0x0009e20000000800 */
[C---:B-1----:R-:W-:Y:S06]  /*301b0*/  HMMA.16816.F32.BF16 R28, R40.reuse, R48, R28 ;  /* 0x00000030281c723c */ /* 0x042fec000004181c */
[----:B------:R-:W-:Y:S01]  /*301c0*/  HMMA.16816.F32.BF16 R32, R40, R50, R32 ;  /* 0x000000322820723c */ /* 0x000fe20000041820 */
[----:B------:R-:W1:Y:S06]  /*301d0*/  LDSM.16.MT88.4 R48, [R182+0xd800] ;  /* 0x00d80000b630783b */ /* 0x000e6c0000004200 */
[----:B------:R-:W-:Y:S01]  /*301e0*/  F2FP.BF16.F32.PACK_AB R41, R102, R73 ;  /* 0x000000496629723e */ /* 0x000fe200000010ff */
[--C-:B----4-:R-:W-:Y:S03]  /*301f0*/  FFMA.FTZ R0, R209, R36, -R39.reuse ;  /* 0x00000024d1007223 */ /* 0x110fe60000010827 */
[----:B------:R-:W-:Y:S01]  /*30200*/  F2FP.BF16.F32.PACK_AB R43, R124, R105 ;  /* 0x000000697c2b723e */ /* 0x000fe200000010ff */
[----:B------:R4:W5:Y:S01]  /*30210*/  MUFU.EX2 R89, R0 ;  /* 0x0000000000597308 */ /* 0x0009620000000800 */
[----:B------:R-:W-:Y:S02]  /*30220*/  F2FP.BF16.F32.PACK_AB R40, R100, R99 ;  /* 0x000000636428723e */ /* 0x000fe400000010ff */
[----:B------:R-:W-:Y:S07]  /*30230*/  F2FP.BF16.F32.PACK_AB R42, R108, R106 ;  /* 0x0000006a6c2a723e */ /* 0x000fee00000010ff */
[C---:B--2---:R-:W-:Y:S03]  /*30240*/  HMMA.16816.F32.BF16 R4, R40.reuse, R44, R4 ;  /* 0x0000002c2804723c */ /* 0x044fe60000041804 */
[-CC-:B----4-:R-:W-:Y:S03]  /*30250*/  FFMA.FTZ R0, R210, R36.reuse, -R39.reuse ;  /* 0x00000024d2007223 */ /* 0x190fe60000010827 */
[C---:B------:R-:W-:Y:S01]  /*30260*/  HMMA.16816.F32.BF16 R8, R40.reuse, R46, R8 ;  /* 0x0000002e2808723c */ /* 0x040fe20000041808 */
[----:B------:R-:W2:Y:S01]  /*30270*/  LDSM.16.MT88.4 R44, [R183+0xd800] ;  /* 0x00d80000b72c783b */ /* 0x000ea20000004200 */
[----:B------:R4:W5:Y:S04]  /*30280*/  MUFU.EX2 R88, R0 ;  /* 0x0000000000587308 */ /* 0x0009680000000800 */
[C---:B------:R-:W-:Y:S06]  /*30290*/  HMMA.16816.F32.BF16 R12, R40.reuse, R52, R12 ;  /* 0x00000034280c723c */ /* 0x040fec000004180c */
[C---:B------:R-:W-:Y:S01]  /*302a0*/  HMMA.16816.F32.BF16 R16, R40.reuse, R54, R16 ;  /* 0x000000362810723c */ /* 0x040fe20000041810 */
[----:B------:R-:W3:Y:S05]  /*302b0*/  LDSM.16.MT88.4 R52, [R181+0xe000] ;  /* 0x00e00000b534783b */ /* 0x000eea0000004200 */
[C---:B-1----:R-:W-:Y:S05]  /*302c0*/  HMMA.16816.F32.BF16 R20, R40.reuse, R48, R20 ;  /* 0x000000302814723c */ /* 0x042fea0000041814 */
[----:B----4-:R-:W-:Y:S01]  /*302d0*/  FADD.FTZ R0, R80, R38 ;  /* 0x0000002650007221 */ /* 0x010fe20000010000 */
[C---:B------:R-:W-:Y:S01]  /*302e0*/  HMMA.16816.F32.BF16 R24, R40.reuse, R50, R24 ;  /* 0x000000322818723c */ /* 0x040fe20000041818 */
[----:B------:R-:W1:Y:S04]  /*302f0*/  LDSM.16.MT88.4 R48, [R182+0xe000] ;  /* 0x00e00000b630783b */ /* 0x000e680000004200 */
[----:B------:R-:W-:Y:S06]  /*30300*/  FADD.FTZ R0, R142, R0 ;  /* 0x000000008e007221 */ /* 0x000fec0000010000 */
[----:B------:R-:W-:Y:S01]  /*30310*/  FADD.FTZ R2, R148, R0 ;  /* 0x0000000094027221 */ /* 0x000fe20000010000 */
[----:B------:R-:W-:Y:S02]  /*30320*/  FADD.FTZ R0, R69, R68 ;  /* 0x0000004445007221 */ /* 0x000fe40000010000 */
[----:B------:R-:W-:Y:S01]  /*30330*/  MUFU.EX2 R69, R247 ;  /* 0x000000f700457308 */ /* 0x000fe20000000800 */
[----:B------:R-:W-:Y:S01]  /*30340*/  FADD.FTZ R38, R78, R2 ;  /* 0x000000024e267221 */ /* 0x000fe20000010000 */
[-CC-:B------:R-:W-:Y:S01]  /*30350*/  FFMA.FTZ R2, R218, R36.reuse, -R39.reuse ;  /* 0x00000024da027223 */ /* 0x180fe20000010827 */
[C---:B--2---:R-:W-:Y:S03]  /*30360*/  HMMA.16816.F32.BF16 R28, R40.reuse, R44, R28 ;  /* 0x0000002c281c723c */ /* 0x044fe6000004181c */
[----:B------:R-:W-:Y:S01]  /*30370*/  FADD.FTZ R68, R70, R0 ;  /* 0x0000000046447221 */ /* 0x000fe20000010000 */
[--C-:B------:R-:W-:Y:S03]  /*30380*/  FFMA.FTZ R0, R217, R36, -R39.reuse ;  /* 0x00000024d9007223 */ /* 0x100fe60000010827 */
[----:B------:R-:W-:Y:S01]  /*30390*/  MUFU.EX2 R81, R2 ;  /* 0x0000000200517308 */ /* 0x000fe20000000800 */
[----:B------:R-:W-:Y:S01]  /*303a0*/  HMMA.16816.F32.BF16 R32, R40, R46, R32 ;  /* 0x0000002e2820723c */ /* 0x000fe20000041820 */
[----:B------:R-:W2:Y:S06]  /*303b0*/  LDSM.16.MT88.4 R44, [R181+0xe800] ;  /* 0x00e80000b52c783b */ /* 0x000eac0000004200 */
[----:B------:R-:W-:Y:S02]  /*303c0*/  F2FP.BF16.F32.PACK_AB R41, R126, R115 ;  /* 0x000000737e29723e */ /* 0x000fe400000010ff */
[----:B------:R4:W-:Y:S02]  /*303d0*/  MUFU.EX2 R82, R0 ;  /* 0x0000000000527308 */ /* 0x0009e40000000800 */
[----:B------:R-:W-:Y:S02]  /*303e0*/  F2FP.BF16.F32.PACK_AB R43, R141, R133 ;  /* 0x000000858d2b723e */ /* 0x000fe400000010ff */
[----:B------:R-:W-:Y:S02]  /*303f0*/  F2FP.BF16.F32.PACK_AB R40, R111, R112 ;  /* 0x000000706f28723e */ /* 0x000fe400000010ff */
[----:B------:R-:W-:Y:S04]  /*30400*/  F2FP.BF16.F32.PACK_AB R42, R127, R120 ;  /* 0x000000787f2a723e */ /* 0x000fe800000010ff */
[----:B------:R-:W-:Y:S03]  /*30410*/  MUFU.EX2 R78, R242 ;  /* 0x000000f2004e7308 */ /* 0x000fe60000000800 */
[C---:B---3--:R-:W-:Y:S07]  /*30420*/  HMMA.16816.F32.BF16 R4, R40.reuse, R52, R4 ;  /* 0x000000342804723c */ /* 0x048fee0000041804 */
[----:B------:R-:W-:Y:S01]  /*30430*/  MUFU.EX2 R70, R246 ;  /* 0x000000f600467308 */ /* 0x000fe20000000800 */
[----:B----4-:R-:W-:Y:S01]  /*30440*/  FADD.FTZ R0, R143, R38 ;  /* 0x000000268f007221 */ /* 0x010fe20000010000 */
[C---:B------:R-:W-:Y:S01]  /*30450*/  HMMA.16816.F32.BF16 R8, R40.reuse, R54, R8 ;  /* 0x000000362808723c */ /* 0x040fe20000041808 */
[----:B------:R-:W3:Y:S02]  /*30460*/  LDSM.16.MT88.4 R52, [R184+0xe800] ;  /* 0x00e80000b834783b */ /* 0x000ee40000004200 */
[----:B------:R-:W-:Y:S03]  /*30470*/  FADD.FTZ R2, R149, R0 ;  /* 0x0000000095027221 */ /* 0x000fe60000010000 */
[C---:B------:R-:W-:Y:S05]  /*30480*/  HMMA.16816.F32.BF16 R12, R40.reuse, R56, R12 ;  /* 0x00000038280c723c */ /* 0x040fea000004180c */
[----:B------:R-:W-:Y:S01]  /*30490*/  FADD.FTZ R2, R150, R2 ;  /* 0x0000000296027221 */ /* 0x000fe20000010000 */
[C---:B------:R-:W-:Y:S01]  /*304a0*/  HMMA.16816.F32.BF16 R16, R40.reuse, R58, R16 ;  /* 0x0000003a2810723c */ /* 0x040fe20000041810 */
[----:B------:R-:W4:Y:S04]  /*304b0*/  LDSM.16.MT88.4 R56, [R182+0xe800] ;  /* 0x00e80000b638783b */ /* 0x000f280000004200 */
[-CC-:B------:R-:W-:Y:S01]  /*304c0*/  FFMA.FTZ R0, R219, R36.reuse, -R39.reuse ;  /* 0x00000024db007223 */ /* 0x180fe20000010827 */
[C---:B-1----:R-:W-:Y:S03]  /*304d0*/  HMMA.16816.F32.BF16 R20, R40.reuse, R48, R20 ;  /* 0x000000302814723c */ /* 0x042fe60000041814 */
[----:B------:R-:W-:Y:S01]  /*304e0*/  LDSM.16.MT88.4 R148, [R182+0x11800] ;  /* 0x01180000b694783b */ /* 0x000fe20000004200 */
[----:B------:R1:W-:Y:S01]  /*304f0*/  MUFU.EX2 R80, R0 ;  /* 0x0000000000507308 */ /* 0x0003e20000000800 */
[----:B------:R-:W-:Y:S01]  /*30500*/  FADD.FTZ R38, R79, R2 ;  /* 0x000000024f267221 */ /* 0x000fe20000010000 */
[C---:B------:R-:W-:Y:S05]  /*30510*/  HMMA.16816.F32.BF16 R24, R40.reuse, R50, R24 ;  /* 0x000000322818723c */ /* 0x040fea0000041818 */
[----:B------:R-:W5:Y:S01]  /*30520*/  LDSM.16.MT88.4 R48, [R183+0xe800] ;  /* 0x00e80000b730783b */ /* 0x000f620000004200 */
[C---:B------:R-:W-:Y:S05]  /*30530*/  HMMA.16816.F32.BF16 R28, R40.reuse, R60, R28 ;  /* 0x0000003c281c723c */ /* 0x040fea000004181c */
[--C-:B------:R-:W-:Y:S01]  /*30540*/  FFMA.FTZ R2, R220, R36, -R39.reuse ;  /* 0x00000024dc027223 */ /* 0x100fe20000010827 */
[----:B------:R-:W-:Y:S01]  /*30550*/  HMMA.16816.F32.BF16 R32, R40, R62, R32 ;  /* 0x0000003e2820723c */ /* 0x000fe20000041820 */
[----:B------:R-:W5:Y:S02]  /*30560*/  LDSM.16.MT88.4 R60, [R181+0xf000] ;  /* 0x00f00000b53c783b */ /* 0x000f640000004200 */
[----:B------:R5:W5:Y:S02]  /*30570*/  MUFU.EX2 R79, R2 ;  /* 0x00000002004f7308 */ /* 0x000b640000000800 */
[----:B-1----:R-:W-:Y:S02]  /*30580*/  FADD.FTZ R0, R71, R68 ;  /* 0x0000004447007221 */ /* 0x002fe40000010000 */
[----:B------:R-:W-:Y:S04]  /*30590*/  F2FP.BF16.F32.PACK_AB R41, R138, R129 ;  /* 0x000000818a29723e */ /* 0x000fe800000010ff */
[----:B------:R-:W-:Y:S02]  /*305a0*/  F2FP.BF16.F32.PACK_AB R43, R147, R140 ;  /* 0x0000008c932b723e */ /* 0x000fe400000010ff */
[----:B------:R-:W-:Y:S02]  /*305b0*/  F2FP.BF16.F32.PACK_AB R40, R117, R110 ;  /* 0x0000006e7528723e */ /* 0x000fe400000010ff */
[----:B------:R-:W-:Y:S07]  /*305c0*/  F2FP.BF16.F32.PACK_AB R42, R130, R123 ;  /* 0x0000007b822a723e */ /* 0x000fee00000010ff */
[C---:B--2---:R-:W-:Y:S06]  /*305d0*/  HMMA.16816.F32.BF16 R4, R40.reuse, R44, R4 ;  /* 0x0000002c2804723c */ /* 0x044fec0000041804 */
[C---:B------:R-:W-:Y:S01]  /*305e0*/  HMMA.16816.F32.BF16 R8, R40.reuse, R46, R8 ;  /* 0x0000002e2808723c */ /* 0x040fe20000041808 */
[----:B------:R-:W1:Y:S05]  /*305f0*/  LDSM.16.MT88.4 R44, [R184+0xf000] ;  /* 0x00f00000b82c783b */ /* 0x000e6a0000004200 */
[C---:B---3--:R-:W-:Y:S06]  /*30600*/  HMMA.16816.F32.BF16 R12, R40.reuse, R52, R12 ;  /* 0x00000034280c723c */ /* 0x048fec000004180c */
[C---:B------:R-:W-:Y:S01]  /*30610*/  HMMA.16816.F32.BF16 R16, R40.reuse, R54, R16 ;  /* 0x000000362810723c */ /* 0x040fe20000041810 */
[----:B------:R-:W2:Y:S05]  /*30620*/  LDSM.16.MT88.4 R52, [R182+0xf000] ;  /* 0x00f00000b634783b */ /* 0x000eaa0000004200 */
[C---:B----4-:R-:W-:Y:S06]  /*30630*/  HMMA.16816.F32.BF16 R20, R40.reuse, R56, R20 ;  /* 0x000000382814723c */ /* 0x050fec0000041814 */
[C---:B------:R-:W-:Y:S01]  /*30640*/  HMMA.16816.F32.BF16 R24, R40.reuse, R58, R24 ;  /* 0x0000003a2818723c */ /* 0x040fe20000041818 */
[----:B------:R-:W-:Y:S05]  /*30650*/  LDSM.16.MT88.4 R56, [R181+0xf800] ;  /* 0x00f80000b538783b */ /* 0x000fea0000004200 */
[C---:B-----5:R-:W-:Y:S06]  /*30660*/  HMMA.16816.F32.BF16 R28, R40.reuse, R48, R28 ;  /* 0x00000030281c723c */ /* 0x060fec000004181c */
[----:B------:R-:W-:Y:S01]  /*30670*/  HMMA.16816.F32.BF16 R32, R40, R50, R32 ;  /* 0x000000322820723c */ /* 0x000fe20000041820 */
[----:B------:R-:W3:Y:S06]  /*30680*/  LDSM.16.MT88.4 R48, [R183+0xf000] ;  /* 0x00f00000b730783b */ /* 0x000eec0000004200 */
[----:B------:R-:W-:Y:S04]  /*30690*/  F2FP.BF16.F32.PACK_AB R41, R145, R137 ;  /* 0x000000899129723e */ /* 0x000fe800000010ff */
[----:B------:R-:W-:Y:S02]  /*306a0*/  F2FP.BF16.F32.PACK_AB R43, R144, R146 ;  /* 0x00000092902b723e */ /* 0x000fe400000010ff */
[----:B------:R-:W-:Y:S02]  /*306b0*/  F2FP.BF16.F32.PACK_AB R40, R119, R116 ;  /* 0x000000747728723e */ /* 0x000fe400000010ff */
[----:B------:R-:W-:Y:S07]  /*306c0*/  F2FP.BF16.F32.PACK_AB R42, R107, R122 ;  /* 0x0000007a6b2a723e */ /* 0x000fee00000010ff */
[C---:B------:R-:W-:Y:S06]  /*306d0*/  HMMA.16816.F32.BF16 R4, R40.reuse, R60, R4 ;  /* 0x0000003c2804723c */ /* 0x040fec0000041804 */
[C---:B------:R-:W-:Y:S01]  /*306e0*/  HMMA.16816.F32.BF16 R8, R40.reuse, R62, R8 ;  /* 0x0000003e2808723c */ /* 0x040fe20000041808 */
[----:B------:R-:W4:Y:S05]  /*306f0*/  LDSM.16.MT88.4 R60, [R184+0xf800] ;  /* 0x00f80000b83c783b */ /* 0x000f2a0000004200 */
[C---:B-1----:R-:W-:Y:S06]  /*30700*/  HMMA.16816.F32.BF16 R12, R40.reuse, R44, R12 ;  /* 0x0000002c280c723c */ /* 0x042fec000004180c */
[C---:B------:R-:W-:Y:S05]  /*30710*/  HMMA.16816.F32.BF16 R16, R40.reuse, R46, R16 ;  /* 0x0000002e2810723c */ /* 0x040fea0000041810 */
[----:B------:R-:W-:Y:S01]  /*30720*/  F2FP.BF16.F32.PACK_AB R45, R109, R114 ;  /* 0x000000726d2d723e */ /* 0x000fe200000010ff */
[C---:B--2---:R-:W-:Y:S05]  /*30730*/  HMMA.16816.F32.BF16 R20, R40.reuse, R52, R20 ;  /* 0x000000342814723c */ /* 0x044fea0000041814 */
[----:B------:R-:W-:Y:S01]  /*30740*/  F2FP.BF16.F32.PACK_AB R47, R103, R101 ;  /* 0x00000065672f723e */ /* 0x000fe200000010ff */
[C---:B------:R-:W-:Y:S01]  /*30750*/  HMMA.16816.F32.BF16 R24, R40.reuse, R54, R24 ;  /* 0x000000362818723c */ /* 0x040fe20000041818 */
[----:B------:R-:W1:Y:S04]  /*30760*/  LDSM.16.MT88.4 R52, [R183+0xf800] ;  /* 0x00f80000b734783b */ /* 0x000e680000004200 */
[----:B------:R-:W-:Y:S01]  /*30770*/  F2FP.BF16.F32.PACK_AB R44, R95, R98 ;  /* 0x000000625f2c723e */ /* 0x000fe200000010ff */
[C---:B---3--:R-:W-:Y:S05]  /*30780*/  HMMA.16816.F32.BF16 R28, R40.reuse, R48, R28 ;  /* 0x00000030281c723c */ /* 0x048fea000004181c */
[----:B------:R-:W-:Y:S01]  /*30790*/  F2FP.BF16.F32.PACK_AB R46, R96, R97 ;  /* 0x00000061602e723e */ /* 0x000fe200000010ff */
[----:B------:R-:W-:Y:S01]  /*307a0*/  HMMA.16816.F32.BF16 R32, R40, R50, R32 ;  /* 0x000000322820723c */ /* 0x000fe20000041820 */
[----:B------:R-:W2:Y:S05]  /*307b0*/  LDSM.16.MT88.4 R48, [R181+0x10000] ;  /* 0x01000000b530783b */ /* 0x000eaa0000004200 */
        /* <DEDUP_REMOVED lines=11> */
[C---:B------:R-:W-:Y:S05]  /*30870*/  HMMA.16816.F32.BF16 R24, R44.reuse, R66, R24 ;  /* 0x000000422c18723c */ /* 0x040fea0000041818 */
[----:B------:R-:W-:Y:S01]  /*30880*/  FADD.FTZ R64, R72, R0 ;  /* 0x0000000048407221 */ /* 0x000fe20000010000 */
[C---:B-1----:R-:W-:Y:S05]  /*30890*/  HMMA.16816.F32.BF16 R28, R44.reuse, R52, R28 ;  /* 0x000000342c1c723c */ /* 0x042fea000004181c */
[----:B------:R-:W-:Y:S01]  /*308a0*/  FADD.FTZ R0, R121, R38 ;  /* 0x0000002679007221 */ /* 0x000fe20000010000 */
[----:B------:R-:W-:Y:S01]  /*308b0*/  HMMA.16816.F32.BF16 R32, R44, R54, R32 ;  /* 0x000000362c20723c */ /* 0x000fe20000041820 */
[----:B------:R-:W1:Y:S04]  /*308c0*/  LDSM.16.MT88.4 R44, [R183+0x10000] ;  /* 0x01000000b72c783b */ /* 0x000e680000004200 */
[----:B------:R-:W-:Y:S01]  /*308d0*/  FADD.FTZ R0, R131, R0 ;  /* 0x0000000083007221 */ /* 0x000fe20000010000 */
[C---:B--2---:R-:W-:Y:S03]  /*308e0*/  HMMA.16816.F32.BF16 R4, R40.reuse, R48, R4 ;  /* 0x000000302804723c */ /* 0x044fe60000041804 */
[----:B------:R-:W2:Y:S02]  /*308f0*/  LDSM.16.MT88.4 R52, [R181+0x10800] ;  /* 0x01080000b534783b */ /* 0x000ea40000004200 */
[----:B------:R-:W-:Y:S01]  /*30900*/  FADD.FTZ R0, R136, R0 ;  /* 0x0000000088007221 */ /* 0x000fe20000010000 */
[C---:B------:R-:W-:Y:S05]  /*30910*/  HMMA.16816.F32.BF16 R8, R40.reuse, R50, R8 ;  /* 0x000000322808723c */ /* 0x040fea0000041808 */
[-CC-:B------:R-:W-:Y:S01]  /*30920*/  FFMA.FTZ R48, R222, R36.reuse, -R39.reuse ;  /* 0x00000024de307223 */ /* 0x180fe20000010827 */
[C---:B---3--:R-:W-:Y:S05]  /*30930*/  HMMA.16816.F32.BF16 R12, R40.reuse, R56, R12 ;  /* 0x00000038280c723c */ /* 0x048fea000004180c */
[----:B------:R-:W-:Y:S01]  /*30940*/  FADD.FTZ R0, R74, R0 ;  /* 0x000000004a007221 */ /* 0x000fe20000010000 */
[C---:B------:R-:W-:Y:S01]  /*30950*/  HMMA.16816.F32.BF16 R16, R40.reuse, R58, R16 ;  /* 0x0000003a2810723c */ /* 0x040fe20000041810 */
[----:B------:R3:W-:Y:S01]  /*30960*/  MUFU.EX2 R74, R48 ;  /* 0x00000030004a7308 */ /* 0x0007e20000000800 */
[----:B------:R-:W5:Y:S03]  /*30970*/  LDSM.16.MT88.4 R56, [R184+0x10800] ;  /* 0x01080000b838783b */ /* 0x000f660000004200 */
[----:B------:R-:W-:Y:S01]  /*30980*/  FADD.FTZ R2, R75, R0 ;  /* 0x000000004b027221 */ /* 0x000fe20000010000 */
[C---:B----4-:R-:W-:Y:S05]  /*30990*/  HMMA.16816.F32.BF16 R20, R40.reuse, R60, R20 ;  /* 0x0000003c2814723c */ /* 0x050fea0000041814 */
[----:B------:R-:W4:Y:S01]  /*309a0*/  MUFU.EX2 R75, R245 ;  /* 0x000000f5004b7308 */ /* 0x000f220000000800 */
[----:B------:R-:W-:Y:S01]  /*309b0*/  FADD.FTZ R0, R118, R64 ;  /* 0x0000004076007221 */ /* 0x000fe20000010000 */
[C---:B------:R-:W-:Y:S01]  /*309c0*/  HMMA.16816.F32.BF16 R24, R40.reuse, R62, R24 ;  /* 0x0000003e2818723c */ /* 0x040fe20000041818 */
[----:B------:R-:W5:Y:S03]  /*309d0*/  LDSM.16.MT88.4 R60, [R182+0x10800] ;  /* 0x01080000b63c783b */ /* 0x000f660000004200 */
[----:B------:R-:W-:Y:S02]  /*309e0*/  FADD.FTZ R38, R104, R2 ;  /* 0x0000000268267221 */ /* 0x000fe40000010000 */
[C---:B-1----:R-:W-:Y:S03]  /*309f0*/  HMMA.16816.F32.BF16 R28, R40.reuse, R44, R28 ;  /* 0x0000002c281c723c */ /* 0x042fe6000004181c */
[----:B------:R-:W1:Y:S02]  /*30a00*/  LDSM.16.MT88.4 R64, [R183+0x10800] ;  /* 0x01080000b740783b */ /* 0x000e640000004200 */
[----:B------:R-:W-:Y:S01]  /*30a10*/  FADD.FTZ R2, R125, R0 ;  /* 0x000000007d027221 */ /* 0x000fe20000010000 */
[----:B------:R-:W-:Y:S05]  /*30a20*/  HMMA.16816.F32.BF16 R32, R40, R46, R32 ;  /* 0x0000002e2820723c */ /* 0x000fea0000041820 */
[--C-:B---3--:R-:W-:Y:S01]  /*30a30*/  FFMA.FTZ R48, R224, R36, -R39.reuse ;  /* 0x00000024e0307223 */ /* 0x108fe20000010827 */
[----:B------:R-:W-:Y:S01]  /*30a40*/  FADD.FTZ R2, R73, R2 ;  /* 0x0000000249027221 */ /* 0x000fe20000010000 */
[----:B------:R-:W-:Y:S01]  /*30a50*/  FADD.FTZ R0, R113, R38 ;  /* 0x0000002671007221 */ /* 0x000fe20000010000 */
[----:B------:R-:W-:Y:S01]  /*30a60*/  F2FP.BF16.F32.PACK_AB R49, R85, R86 ;  /* 0x000000565531723e */ /* 0x000fe200000010ff */
[----:B------:R3:W1:Y:S01]  /*30a70*/  MUFU.EX2 R73, R48 ;  /* 0x0000003000497308 */ /* 0x0006620000000800 */
[----:B------:R-:W1:Y:S01]  /*30a80*/  LDSM.16.MT88.4 R44, [R181+0x11000] ;  /* 0x01100000b52c783b */ /* 0x000e620000004200 */
[----:B------:R-:W-:Y:S01]  /*30a90*/  FADD.FTZ R38, R99, R0 ;  /* 0x0000000063267221 */ /* 0x000fe20000010000 */
[----:B------:R-:W-:Y:S01]  /*30aa0*/  FADD.FTZ R0, R102, R2 ;  /* 0x0000000266007221 */ /* 0x000fe20000010000 */
[--C-:B------:R-:W-:Y:S01]  /*30ab0*/  FFMA.FTZ R2, R225, R36, -R39.reuse ;  /* 0x00000024e1027223 */ /* 0x100fe20000010827 */
[----:B------:R-:W-:Y:S01]  /*30ac0*/  F2FP.BF16.F32.PACK_AB R51, R83, R84 ;  /* 0x000000545333723e */ /* 0x000fe200000010ff */
[----:B------:R-:W-:Y:S01]  /*30ad0*/  FADD.FTZ R38, R100, R38 ;  /* 0x0000002664267221 */ /* 0x000fe20000010000 */
[----:B------:R-:W-:Y:S03]  /*30ae0*/  F2FP.BF16.F32.PACK_AB R50, R79, R80 ;  /* 0x000000504f32723e */ /* 0x000fe600000010ff */
[----:B------:R5:W-:Y:S01]  /*30af0*/  MUFU.EX2 R72, R2 ;  /* 0x0000000200487308 */ /* 0x000be20000000800 */
[----:B------:R-:W-:Y:S01]  /*30b00*/  FADD.FTZ R68, R105, R0 ;  /* 0x0000000069447221 */ /* 0x000fe20000010000 */
[----:B------:R-:W-:Y:S01]  /*30b10*/  FADD.FTZ R0, R106, R38 ;  /* 0x000000266a007221 */ /* 0x000fe20000010000 */
[--C-:B------:R-:W-:Y:S01]  /*30b20*/  FFMA.FTZ R38, R228, R36, -R39.reuse ;  /* 0x00000024e4267223 */ /* 0x100fe20000010827 */
[----:B------:R-:W-:Y:S02]  /*30b30*/  F2FP.BF16.F32.PACK_AB R41, R77, R78 ;  /* 0x0000004e4d29723e */ /* 0x000fe400000010ff */
[----:B------:R-:W-:Y:S01]  /*30b40*/  FADD.FTZ R40, R108, R0 ;  /* 0x000000006c287221 */ /* 0x000fe20000010000 */
[----:B----4-:R-:W-:Y:S03]  /*30b50*/  F2FP.BF16.F32.PACK_AB R43, R75, R76 ;  /* 0x0000004c4b2b723e */ /* 0x010fe600000010ff */
[----:B------:R-:W4:Y:S01]  /*30b60*/  MUFU.EX2 R71, R38 ;  /* 0x0000002600477308 */ /* 0x000f220000000800 */
[----:B---3--:R-:W-:Y:S02]  /*30b70*/  F2FP.BF16.F32.PACK_AB R48, R81, R82 ;  /* 0x000000525130723e */ /* 0x008fe400000010ff */
[-C--:B------:R-:W-:Y:S05]  /*30b80*/  MOV R108, R3.reuse ;  /* 0x00000003006c7202 */ /* 0x080fea0000000f00 */
[C---:B--2---:R-:W-:Y:S05]  /*30b90*/  HMMA.16816.F32.BF16 R4, R48.reuse, R52, R4 ;  /* 0x000000343004723c */ /* 0x044fea0000041804 */
[----:B-----5:R-:W-:Y:S01]  /*30ba0*/  FADD.FTZ R2, R124, R68 ;  /* 0x000000447c027221 */ /* 0x020fe20000010000 */
[C---:B------:R-:W-:Y:S01]  /*30bb0*/  HMMA.16816.F32.BF16 R8, R48.reuse, R54, R8 ;  /* 0x000000363008723c */ /* 0x040fe20000041808 */
[----:B------:R-:W2:Y:S01]  /*30bc0*/  LDSM.16.MT88.4 R52, [R184+0x11000] ;  /* 0x01100000b834783b */ /* 0x000ea20000004200 */
[----:B------:R-:W-:Y:S03]  /*30bd0*/  MUFU.EX2 R68, R248 ;  /* 0x000000f800447308 */ /* 0x000fe60000000800 */
[----:B------:R-:W-:Y:S01]  /*30be0*/  FADD.FTZ R0, R115, R2 ;  /* 0x0000000273007221 */ /* 0x000fe20000010000 */
[C---:B------:R-:W-:Y:S05]  /*30bf0*/  HMMA.16816.F32.BF16 R12, R48.reuse, R56, R12 ;  /* 0x00000038300c723c */ /* 0x040fea000004180c */
[----:B------:R-:W-:Y:S01]  /*30c00*/  FADD.FTZ R2, R112, R40 ;  /* 0x0000002870027221 */ /* 0x000fe20000010000 */
[C---:B------:R-:W-:Y:S01]  /*30c10*/  HMMA.16816.F32.BF16 R16, R48.reuse, R58, R16 ;  /* 0x0000003a3010723c */ /* 0x040fe20000041810 */
[----:B------:R-:W3:Y:S04]  /*30c20*/  LDSM.16.MT88.4 R56, [R182+0x11000] ;  /* 0x01100000b638783b */ /* 0x000ee80000004200 */
[----:B------:R-:W-:Y:S01]  /*30c30*/  FADD.FTZ R0, R126, R0 ;  /* 0x000000007e007221 */ /* 0x000fe20000010000 */
[C---:B------:R-:W-:Y:S01]  /*30c40*/  HMMA.16816.F32.BF16 R20, R48.reuse, R60, R20 ;  /* 0x0000003c3014723c */ /* 0x040fe20000041814 */
[----:B------:R5:W3:Y:S04]  /*30c50*/  MUFU.EX2 R61, R166 ;  /* 0x000000a6003d7308 */ /* 0x000ae80000000800 */
[----:B------:R-:W-:Y:S01]  /*30c60*/  FADD.FTZ R2, R111, R2 ;  /* 0x000000026f027221 */ /* 0x000fe20000010000 */
[C---:B------:R-:W-:Y:S05]  /*30c70*/  HMMA.16816.F32.BF16 R24, R48.reuse, R62, R24 ;  /* 0x0000003e3018723c */ /* 0x040fea0000041818 */
[----:B------:R-:W-:Y:S01]  /*30c80*/  FADD.FTZ R0, R133, R0 ;  /* 0x0000000085007221 */ /* 0x000fe20000010000 */
[C---:B-1----:R-:W-:Y:S05]  /*30c90*/  HMMA.16816.F32.BF16 R28, R48.reuse, R64, R28 ;  /* 0x00000040301c723c */ /* 0x042fea000004181c */
[----:B------:R-:W-:Y:S01]  /*30ca0*/  FADD.FTZ R2, R120, R2 ;  /* 0x0000000278027221 */ /* 0x000fe20000010000 */
[----:B------:R-:W-:Y:S01]  /*30cb0*/  HMMA.16816.F32.BF16 R32, R48, R66, R32 ;  /* 0x000000423020723c */ /* 0x000fe20000041820 */
[----:B------:R-:W1:Y:S04]  /*30cc0*/  LDSM.16.MT88.4 R48, [R183+0x11000] ;  /* 0x01100000b730783b */ /* 0x000e680000004200 */
[----:B------:R-:W-:Y:S01]  /*30cd0*/  FADD.FTZ R0, R141, R0 ;  /* 0x000000008d007221 */ /* 0x000fe20000010000 */
[----:B------:R-:W-:Y:S01]  /*30ce0*/  FADD.FTZ R2, R127, R2 ;  /* 0x000000027f027221 */ /* 0x000fe20000010000 */
[----:B------:R-:W-:Y:S01]  /*30cf0*/  F2FP.BF16.F32.PACK_AB R40, R73, R74 ;  /* 0x0000004a4928723e */ /* 0x000fe200000010ff */
[--C-:B------:R-:W-:Y:S01]  /*30d00*/  FFMA.FTZ R60, R230, R36, -R39.reuse ;  /* 0x00000024e63c7223 */ /* 0x100fe20000010827 */
[----:B-----5:R-:W5:Y:S02]  /*30d10*/  LDSM.16.MT88.4 R164, [R181+0x11800] ;  /* 0x01180000b5a4783b */ /* 0x020f640000004200 */
[----:B------:R-:W-:Y:S01]  /*30d20*/  FADD.FTZ R0, R129, R0 ;  /* 0x0000000081007221 */ /* 0x000fe20000010000 */
[----:B------:R-:W-:Y:S01]  /*30d30*/  FADD.FTZ R2, R110, R2 ;  /* 0x000000026e027221 */ /* 0x000fe20000010000 */
[----:B----4-:R-:W-:Y:S01]  /*30d40*/  F2FP.BF16.F32.PACK_AB R42, R71, R72 ;  /* 0x00000048472a723e */ /* 0x010fe200000010ff */
[----:B------:R-:W-:Y:S01]  /*30d50*/  MUFU.EX2 R60, R60 ;  /* 0x0000003c003c7308 */ /* 0x000fe20000000800 */
[----:B------:R-:W-:Y:S01]  /*30d60*/  FADD.FTZ R0, R138, R0 ;  /* 0x000000008a007221 */ /* 0x000fe20000010000 */
[----:B------:R-:W-:Y:S01]  /*30d70*/  FADD.FTZ R2, R117, R2 ;  /* 0x0000000275027221 */ /* 0x000fe20000010000 */
[----:B------:R-:W-:Y:S02]  /*30d80*/  F2FP.BF16.F32.PACK_AB R141, R69, R70 ;  /* 0x00000046458d723e */ /* 0x000fe400000010ff */
[----:B------:R-:W-:Y:S01]  /*30d90*/  FADD.FTZ R38, R140, R0 ;  /* 0x000000008c267221 */ /* 0x000fe20000010000 */
[C---:B------:R-:W-:Y:S05]  /*30da0*/  HMMA.16816.F32.BF16 R4, R40.reuse, R44, R4 ;  /* 0x0000002c2804723c */ /* 0x040fea0000041804 */
[----:B------:R-:W-:Y:S01]  /*30db0*/  FADD.FTZ R0, R123, R2 ;  /* 0x000000027b007221 */ /* 0x000fe20000010000 */
[C---:B------:R-:W-:Y:S05]  /*30dc0*/  HMMA.16816.F32.BF16 R8, R40.reuse, R46, R8 ;  /* 0x0000002e2808723c */ /* 0x040fea0000041808 */
[----:B------:R-:W-:Y:S01]  /*30dd0*/  FADD.FTZ R2, R147, R38 ;  /* 0x0000002693027221 */ /* 0x000fe20000010000 */
[C---:B--2---:R-:W-:Y:S05]  /*30de0*/  HMMA.16816.F32.BF16 R12, R40.reuse, R52, R12 ;  /* 0x00000034280c723c */ /* 0x044fea000004180c */
[----:B------:R-:W-:Y:S01]  /*30df0*/  FADD.FTZ R38, R130, R0 ;  /* 0x0000000082267221 */ /* 0x000fe20000010000 */
[C---:B------:R-:W-:Y:S05]  /*30e00*/  HMMA.16816.F32.BF16 R16, R40.reuse, R54, R16 ;  /* 0x000000362810723c */ /* 0x040fea0000041810 */
[----:B------:R-:W-:Y:S01]  /*30e10*/  FADD.FTZ R0, R137, R2 ;  /* 0x0000000289007221 */ /* 0x000fe20000010000 */
[C---:B---3--:R-:W-:Y:S05]  /*30e20*/  HMMA.16816.F32.BF16 R20, R40.reuse, R56, R20 ;  /* 0x000000382814723c */ /* 0x048fea0000041814 */
[----:B------:R-:W-:Y:S01]  /*30e30*/  FADD.FTZ R2, R116, R38 ;  /* 0x0000002674027221 */ /* 0x000fe20000010000 */
[C---:B------:R-:W-:Y:S05]  /*30e40*/  HMMA.16816.F32.BF16 R24, R40.reuse, R58, R24 ;  /* 0x0000003a2818723c */ /* 0x040fea0000041818 */
[--C-:B------:R-:W-:Y:S01]  /*30e50*/  FFMA.FTZ R38, R231, R36, -R39.reuse ;  /* 0x00000024e7267223 */ /* 0x100fe20000010827 */
[C---:B-1----:R-:W-:Y:S03]  /*30e60*/  HMMA.16816.F32.BF16 R28, R40.reuse, R48, R28 ;  /* 0x00000030281c723c */ /* 0x042fe6000004181c */
[----:B------:R1:W2:Y:S02]  /*30e70*/  MUFU.EX2 R45, R38 ;  /* 0x00000026002d7308 */ /* 0x0002a40000000800 */
[----:B------:R-:W-:Y:S01]  /*30e80*/  FADD.FTZ R0, R145, R0 ;  /* 0x0000000091007221 */ /* 0x000fe20000010000 */
[----:B------:R-:W-:Y:S01]  /*30e90*/  HMMA.16816.F32.BF16 R32, R40, R50, R32 ;  /* 0x000000322820723c */ /* 0x000fe20000041820 */
[----:B------:R-:W3:Y:S04]  /*30ea0*/  LDSM.16.MT88.4 R40, [R183+0x11800] ;  /* 0x01180000b728783b */ /* 0x000ee80000004200 */
[----:B------:R-:W-:Y:S01]  /*30eb0*/  FADD.FTZ R2, R119, R2 ;  /* 0x0000000277027221 */ /* 0x000fe20000010000 */
[----:B------:R-:W-:Y:S02]  /*30ec0*/  F2FP.BF16.F32.PACK_AB R143, R61, R68 ;  /* 0x000000443d8f723e */ /* 0x000fe400000010ff */
[----:B------:R-:W-:Y:S03]  /*30ed0*/  MOV R133, R3 ;  /* 0x0000000300857202 */ /* 0x000fe60000000f00 */
[----:B------:R-:W-:Y:S01]  /*30ee0*/  FADD.FTZ R2, R122, R2 ;  /* 0x000000027a027221 */ /* 0x000fe20000010000 */
[----:B------:R-:W-:Y:S01]  /*30ef0*/  MOV R138, R37 ;  /* 0x00000025008a7202 */ /* 0x000fe20000000f00 */
[----:B-1----:R-:W-:Y:S01]  /*30f00*/  FADD.FTZ R38, R146, R0 ;  /* 0x0000000092267221 */ /* 0x002fe20000010000 */
[-CC-:B------:R-:W-:Y:S01]  /*30f10*/  FFMA.FTZ R0, R128, R36.reuse, -R39.reuse ;  /* 0x0000002480007223 */ /* 0x180fe20000010827 */
[----:B------:R-:W-:Y:S01]  /*30f20*/  FFMA.FTZ R39, R233, R36, -R39 ;  /* 0x00000024e9277223 */ /* 0x000fe20000010827 */
[----:B--2---:R-:W-:Y:S01]  /*30f30*/  F2FP.BF16.F32.PACK_AB R140, R45, R60 ;  /* 0x0000003c2d8c723e */ /* 0x004fe200000010ff */
[----:B------:R-:W-:Y:S01]  /*30f40*/  FADD.FTZ R38, R144, R38 ;  /* 0x0000002690267221 */ /* 0x000fe20000010000 */
[----:B------:R1:W-:Y:S10]  /*30f50*/  MUFU.EX2 R44, R0 ;  /* 0x00000000002c7308 */ /* 0x0003f40000000800 */
[----:B------:R-:W2:Y:S01]  /*30f60*/  MUFU.EX2 R39, R39 ;  /* 0x0000002700277308 */ /* 0x000ea20000000800 */
[----:B-1----:R-:W-:Y:S01]  /*30f70*/  FADD.FTZ R0, R107, R2 ;  /* 0x000000026b007221 */ /* 0x002fe20000010000 */
        /* <DEDUP_REMOVED lines=9> */
[C---:B-----5:R-:W-:Y:S05]  /*31010*/  HMMA.16816.F32.BF16 R168, R140.reuse, R164, R4 ;  /* 0x000000a48ca8723c */ /* 0x060fea0000041804 */
        /* <DEDUP_REMOVED lines=9> */
[----:B------:R-:W-:Y:S02]  /*310b0*/  FADD.FTZ R0, R92, R2 ;  /* 0x000000025c007221 */ /* 0x000fe40000010000 */
        /* <DEDUP_REMOVED lines=29> */
[----:B------:R-:W-:Y:S03]  /*31290*/  MOV R0, R227 ;  /* 0x000000e300007202 */ /* 0x000fe60000000f00 */
[----:B------:R1:W-:Y:S04]  /*312a0*/  STL [R1+0x10], R4 ;  /* 0x0000100401007387 */ /* 0x0003e80000100800 */
[----:B------:R1:W-:Y:S04]  /*312b0*/  STL [R1+0x14], R2 ;  /* 0x0000140201007387 */ /* 0x0003e80000100800 */
[----:B------:R1:W-:Y:S01]  /*312c0*/  STL [R1+0xc], R0 ;  /* 0x00000c0001007387 */ /* 0x0003e20000100800 */
[----:B------:R-:W-:Y:S05]  /*312d0*/  @P0 BRA `(.L_x_3517) ;  /* 0xffffff7800b00947 */ /* 0x000fea000383ffff */
.L_x_3508:
        /* <DEDUP_REMOVED lines=16> */
.L_x_3534:
        /* <DEDUP_REMOVED lines=153> */
.L_x_3520:
        /* <DEDUP_REMOVED lines=8> */
.L_x_3521:
[----:B------:R-:W-:Y:S05]  /*31df0*/  BSYNC B0 ;  /* 0x0000000000007941 */ /* 0x000fea0003800000 */
.L_x_3519:
        /* <DEDUP_REMOVED lines=48> */
.L_x_3523:
[----:B------:R-:W-:Y:S05]  /*32100*/  BSYNC B0 ;  /* 0x0000000000007941 */ /* 0x000fea0003800000 */
.L_x_3522:
        /* <DEDUP_REMOVED lines=41> */
.L_x_3525:
[----:B------:R-:W-:Y:S05]  /*323a0*/  BSYNC B0 ;  /* 0x0000000000007941 */ /* 0x000fea0003800000 */
.L_x_3524:
        /* <DEDUP_REMOVED lines=15> */
.L_x_3527:
[----:B------:R-:W-:Y:S05]  /*324a0*/  BSYNC B0 ;  /* 0x0000000000007941 */ /* 0x000fea0003800000 */
.L_x_3526:
        /* <DEDUP_REMOVED lines=15> */
.L_x_3529:
[----:B------:R-:W-:Y:S05]  /*325a0*/  BSYNC B0 ;  /* 0x0000000000007941 */ /* 0x000fea0003800000 */
.L_x_3528:
[----:B-123--:R-:W-:Y:S02]  /*325b0*/  MOV R10, 0x50 ;  /* 0x00000050000a7802 */ /* 0x00efe40000000f00 */
[----:B------:R-:W-:-:S03]  /*325c0*/  MOV R9, 0x0 ;  /* 0x0000000000097802 */ /* 0x000fc60000000f00 */
[----:B------:R-:W-:-:S04]  /*325d0*/  IMAD.MOV.U32 R8, RZ, RZ, R10 ;  /* 0x000000ffff087224 */ /* 0x000fc800078e000a */
[----:B----4-:R-:W-:Y:S05]  /*325e0*/  @P1 RET.REL.NODEC R8 `(_ZN5flash24flash_fwd_splitkv_kernelI23Flash_fwd_kernel_traitsILi64ELi64ELi256ELi4ELb0ELb0EN7cutlass10bfloat16_tE19Flash_kernel_traitsILi64ELi64ELi256ELi4ES3_EELb1ELb0ELb1ELb0ELb0ELb1ELb0ELb1EEEvNS_16Flash_fwd_paramsE) ;  /* 0xfffffcd808841950 */ /* 0x010fea0003c3ffff */
        /* <DEDUP_REMOVED lines=14> */
[----:B------:R-:W-:Y:S05]  /*326d0*/  RET.REL.NODEC R2 `(_ZN5flash24flash_fwd_splitkv_kernelI23Flash_fwd_kernel_traitsILi64ELi64ELi256ELi4ELb0ELb0EN7cutlass10bfloat16_tE19Flash_kernel_traitsILi64ELi64ELi256ELi4ES3_EELb1ELb0ELb1ELb0ELb0ELb1ELb0ELb1EEEvNS_16Flash_fwd_paramsE) ;  /* 0xfffffcd802487950 */ /* 0x000fea0003c3ffff */
.L_x_3518:
[----:B-1----:R-:W-:Y:S01]  /*326e0*/  IMAD.MOV.U32 R0, RZ, RZ, 0x2 ;  /* 0x00000002ff007424 */ /* 0x002fe200078e00ff */
[----:B-----5:R-:W-:Y:S01]  /*326f0*/  MOV R2, R8 ;  /* 0x0000000800027202 */ /* 0x020fe20000000f00 */
[----:B------:R-:W-:Y:S01]  /*32700*/  IMAD.MOV.U32 R4, RZ, RZ, -0x1 ;  /* 0xffffffffff047424 */ /* 0x000fe200078e00ff */
[----:B------:R-:W-:-:S07]  /*32710*/  MOV R3, 0x1f ;  /* 0x0000001f00037802 */ /* 0x000fce0000000f00 */
[----:B--2---:R-:W-:Y:S05]  /*32720*/  WARPSYNC.COLLECTIVE R4, `(.L_x_3530) ;  /* 0x0000000004087348 */ /* 0x004fea0003c00000 */
[----:B------:R1:W3:Y:S02]  /*32730*/  SHFL.BFLY P0, R0, R2, R0, R3 ;  /* 0x0c00000002007389 */ /* 0x0002e40000000003 */
[----:B-123--:R-:W-:Y:S01]  /*32740*/  ENDCOLLECTIVE ;  /* 0x000000000000791b */ /* 0x00efe20003800000 */
.L_x_3530:
[----:B------:R-:W-:Y:S02]  /*32750*/  MOV R5, R0 ;  /* 0x0000000000057202 */ /* 0x000fe40000000f00 */
[----:B------:R-:W-:-:S03]  /*32760*/  MOV R0, 0x1 ;  /* 0x0000000100007802 */ /* 0x000fc60000000f00 */
[----:B------:R-:W-:-:S04]  /*32770*/  FADD.FTZ R5, R5, R8 ;  /* 0x0000000805057221 */ /* 0x000fc80000010000 */
[----:B------:R-:W-:-:S07]  /*32780*/  IMAD.MOV.U32 R2, RZ, RZ, R5 ;  /* 0x000000ffff027224 */ /* 0x000fce00078e0005 */
[----:B------:R-:W-:Y:S05]  /*32790*/  WARPSYNC.COLLECTIVE R4, `(.L_x_3531) ;  /* 0x0000000004087348 */ /* 0x000fea0003c00000 */
[----:B------:R1:W2:Y:S02]  /*327a0*/  SHFL.BFLY P0, R0, R2, R0, R3 ;  /* 0x0c00000002007389 */ /* 0x0002a40000000003 */
[----:B-12---:R-:W-:Y:S01]  /*327b0*/  ENDCOLLECTIVE ;  /* 0x000000000000791b */ /* 0x006fe20003800000 */
.L_x_3531:
[----:B------:R-:W-:Y:S01]  /*327c0*/  IMAD.MOV.U32 R6, RZ, RZ, R0 ;  /* 0x000000ffff067224 */ /* 0x000fe200078e0000 */
[----:B------:R-:W-:Y:S02]  /*327d0*/  MOV R0, 0x2 ;  /* 0x0000000200007802 */ /* 0x000fe40000000f00 */
[----:B------:R-:W-:Y:S01]  /*327e0*/  MOV R2, R7 ;  /* 0x0000000700027202 */ /* 0x000fe20000000f00 */
[----:B------:R-:W-:-:S07]  /*327f0*/  FADD.FTZ R17, R5, R6 ;  /* 0x0000000605117221 */ /* 0x000fce0000010000 */
[----:B------:R-:W-:Y:S05]  /*32800*/  WARPSYNC.COLLECTIVE R4, `(.L_x_3532) ;  /* 0x0000000004087348 */ /* 0x000fea0003c00000 */
[----:B------:R1:W2:Y:S02]  /*32810*/  SHFL.BFLY P0, R0, R2, R0, R3 ;  /* 0x0c00000002007389 */ /* 0x0002a40000000003 */
[----:B-12---:R-:W-:Y:S01]  /*32820*/  ENDCOLLECTIVE ;  /* 0x000000000000791b */ /* 0x006fe20003800000 */
.L_x_3532:
[----:B------:R-:W-:Y:S01]  /*32830*/  IMAD.MOV.U32 R2, RZ, RZ, R0 ;  /* 0x000000ffff027224 */ /* 0x000fe200078e0000 */
[----:B------:R-:W-:-:S03]  /*32840*/  MOV R0, 0x1 ;  /* 0x0000000100007802 */ /* 0x000fc60000000f00 */
[----:B------:R-:W-:-:S07]  /*32850*/  FADD.FTZ R2, R2, R7 ;  /* 0x0000000702027221 */ /* 0x000fce0000010000 */
[----:B------:R-:W-:Y:S05]  /*32860*/  WARPSYNC.COLLECTIVE R4, `(.L_x_3533) ;  /* 0x0000000004087348 */ /* 0x000fea0003c00000 */
[----:B------:R1:W2:Y:S02]  /*32870*/  SHFL.BFLY P0, R0, R2, R0, R3 ;  /* 0x0c00000002007389 */ /* 0x0002a40000000003 */
[----:B-12---:R-:W-:Y:S01]  /*32880*/  ENDCOLLECTIVE ;  /* 0x000000000000791b */ /* 0x006fe20003800000 */
.L_x_3533:
[----:B------:R-:W-:Y:S01]  /*32890*/  MOV R3, R0 ;  /* 0x0000000000037202 */ /* 0x000fe20000000f00 */
[----:B------:R-:W-:Y:S06]  /*328a0*/  BRA `(.L_x_3534) ;  /* 0xffffffe800cc7947 */ /* 0x000fec000383ffff */
.L_x_3535:
        /* <DEDUP_REMOVED lines=13> */
.L_x_7959:


//--------------------- .text._ZN5flash24flash_fwd_splitkv_kernelI23Flash_fwd_kernel_traitsILi64ELi64ELi256ELi4ELb0ELb0EN7cutlass10bfloat16_tE19Flash_kernel_traitsILi64ELi64ELi256ELi4ES3_EELb1ELb0ELb0ELb0ELb1ELb0ELb1ELb0EEEvNS_16Flash_fwd_paramsE --------------------------
	.section	.text._ZN5flash24flash_fwd_splitkv_kernelI23Flash_fwd_kernel_traitsILi64ELi64ELi256ELi4ELb0ELb0EN7cutlass10bfloat16_tE19Flash_kernel_traitsILi64ELi64ELi256ELi4ES3_EELb1ELb0ELb0ELb0ELb1ELb0ELb1ELb0EEEvNS_16Flash_fwd_paramsE,"ax",@progbits
	.align	128
        .global         _ZN5flash24flash_fwd_splitkv_kernelI23Flash_fwd_kernel_traitsILi64ELi64ELi256ELi4ELb0ELb0EN7cutlass10bfloat16_tE19Flash_kernel_traitsILi64ELi64ELi256ELi4ES3_EELb1ELb0ELb0ELb0ELb1ELb0ELb1ELb0EEEvNS_16Flash_fwd_paramsE
        .type           _ZN5flash24flash_fwd_splitkv_kernelI23Flash_fwd_kernel_traitsILi64ELi64ELi256ELi4ELb0ELb0EN7cutlass10bfloat16_tE19Flash_kernel_traitsILi64ELi64ELi256ELi4ES3_EELb1ELb0ELb0ELb0ELb1ELb0ELb1ELb0EEEvNS_16Flash_fwd_paramsE,@function
        .size           _ZN5flash24flash_fwd_splitkv_kernelI23Flash_fwd_kernel_traitsILi64ELi64ELi256ELi4ELb0ELb0EN7cutlass10bfloat16_tE19Flash_kernel_traitsILi64ELi64ELi256ELi4ES3_EELb1ELb0ELb0ELb0ELb1ELb0ELb1ELb0EEEvNS_16Flash_fwd_paramsE,(.L_x_8012 - _ZN5flash24flash_fwd_splitkv_kernelI23Flash_fwd_kernel_traitsILi64ELi64ELi256ELi4ELb0ELb0EN7cutlass10bfloat16_tE19Flash_kernel_traitsILi64ELi64ELi256ELi4ES3_EELb1ELb0ELb0ELb0ELb1ELb0ELb1ELb0EEEvNS_16Flash_fwd_paramsE)
        .other          _ZN5flash24flash_fwd_splitkv_kernelI23Flash_fwd_kernel_traitsILi64ELi64ELi256ELi4ELb0ELb0EN7cutlass10bfloat16_tE19Flash_kernel_traitsILi64ELi64ELi256ELi4ES3_EELb1ELb0ELb0ELb0ELb1ELb0ELb1ELb0EEEvNS_16Flash_fwd_paramsE,@"STO_CUDA_ENTRY STV_DEFAULT"
_ZN5flash24flash_fwd_splitkv_kernelI23Flash_fwd_kernel_traitsILi64ELi64ELi256ELi4ELb0ELb0EN7cutlass10bfloat16_tE19Flash_kernel_traitsILi64ELi64ELi256ELi4ES3_EELb1ELb0ELb0ELb0ELb1ELb0ELb1ELb0EEEvNS_16Flash_fwd_paramsE:
.text._ZN5flash24flash_fwd_splitkv_kernelI23Flash_fwd_kernel_traitsILi64ELi64ELi256ELi4ELb0ELb0EN7cutlass10bfloat16_tE19Flash_kernel_traitsILi64ELi64ELi256ELi4ES3_EELb1ELb0ELb0ELb0ELb1ELb0ELb1ELb0EEEvNS_16Flash_fwd_paramsE:
        /* <DEDUP_REMOVED lines=32> */
[----:B------:R-:W-:Y:S01]  /*0200*/  @UP3 UIADD3 UR13, UR13, 0x1, URZ ;  /* 0x000000010d0d3890 */ /* 0x000fe2000fffe03f */
[----:B------:R-:W-:Y:S01]  /*0210*/  PLOP3.LUT P0, PT, PT, PT, UP0, 0x80, 0x0 ;  /* 0x000000000000781c */ /* 0x000fe20003f0f008 */
[----:B------:R-:W-:Y:S02]  /*0220*/  @!UP2 ULOP3.LUT UR13, URZ, UR8, URZ, 0x33, !UPT ;  /* 0x000000083f0da292 */ /* 0x000fe4000f8e333f */
        /* <DEDUP_REMOVED lines=42> */
.L_x_3536:
[----:B------:R-:W-:-:S05]  /*04d0*/  ULDC UR5, c[0x0][0x2c8] ;  /* 0x0000b20000057ab9 */ /* 0x000fca0000000800 */
.L_x_3537:
        /* <DEDUP_REMOVED lines=50> */
[----:B------:R-:W-:Y:S02]  /*0800*/  UIMAD UR5, UR23, UR5, UR6 ;  /* 0x00000005170572a4 */ /* 0x000fe4000f8e0206 */
[----:B------:R-:W-:Y:S02]  /*0810*/  UIADD3 UR6, UR15, 0xff, URZ ;  /* 0x000000ff0f067890 */ /* 0x000fe4000fffe03f */
[----:B------:R-:W-:-:S11]  /*0820*/  UISETP.GT.U32.AND UP0, UPT, UR7, UR5, UPT ;  /* 0x000000050700728c */ /* 0x000fd6000bf04070 */
[----:B------:R-:W-:Y:S02]  /*0830*/  @!UP0 UIADD3 UR5, UR5, -UR7, URZ ;  /* 0x8000000705058290 */ /* 0x000fe4000fffe03f */
[----:B------:R-:W-:Y:S02]  /*0840*/  @!UP0 UIADD3 UR23, UR23, 0x1, URZ ;  /* 0x0000000117178890 */ /* 0x000fe4000fffe03f */
[----:B------:R-:W-:Y:S02]  /*0850*/  UISETP.GE.U32.AND UP2, UPT, UR5, UR7, UPT ;  /* 0x000000070500728c */ /* 0x000fe4000bf46070 */
[----:B------:R-:W-:Y:S02]  /*0860*/  UISETP.GE.AND UP0, UPT, UR12, URZ, UPT ;  /* 0x0000003f0c00728c */ /* 0x000fe4000bf06270 */
[----:B------:R-:W-:Y:S02]  /*0870*/  USHF.R.S32.HI UR5, URZ, 0x1f, UR6 ;  /* 0x0000001f3f057899 */ /* 0x000fe40008011406 */
[----:B------:R-:W-:-:S02]  /*0880*/  UIADD3 UR7, -UR19, 0x13f, UR18 ;  /* 0x0000013f13077890 */ /* 0x000fc4000fffe112 */
[----:B------:R-:W-:Y:S02]  /*0890*/  ULEA.HI UR6, UR5, UR6, URZ, 0x8 ;  /* 0x0000000605067291 */ /* 0x000fe4000f8f403f */
[----:B------:R-:W-:Y:S02]  /*08a0*/  UIADD3 UR7, UR7, UR14, UR15 ;  /* 0x0000000e07077290 */ /* 0x000fe4000fffe00f */
[----:B------:R-:W-:Y:S02]  /*08b0*/  @UP2 UIADD3 UR23, UR23, 0x1, URZ ;  /* 0x0000000117172890 */ /* 0x000fe4000fffe03f */
[----:B------:R-:W-:Y:S02]  /*08c0*/  USHF.R.S32.HI UR6, URZ, 0x8, UR6 ;  /* 0x000000083f067899 */ /* 0x000fe40008011406 */
[----:B------:R-:W-:Y:S02]  /*08d0*/  @!UP0 UIADD3 UR23, -UR23, URZ, URZ ;  /* 0x0000003f17178290 */ /* 0x000fe4000fffe13f */
[----:B------:R-:W-:-:S02]  /*08e0*/  @!UP1 ULOP3.LUT UR23, URZ, UR11, URZ, 0x33, !UPT ;  /* 0x0000000b3f179292 */ /* 0x000fc4000f8e333f */
[----:B------:R-:W-:Y:S01]  /*08f0*/  IMAD.U32 R2, RZ, RZ, UR6 ;  /* 0x00000006ff027e24 */ /* 0x000fe2000f8e00ff */
[----:B------:R-:W-:Y:S02]  /*0900*/  USHF.R.S32.HI UR6, URZ, 0x1f, UR7 ;  /* 0x0000001f3f067899 */ /* 0x000fe40008011407 */
[----:B------:R-:W-:Y:S01]  /*0910*/  UIMAD UR5, UR23, UR10, URZ ;  /* 0x0000000a170572a4 */ /* 0x000fe2000f8e023f */
[----:B------:R-:W-:Y:S01]  /*0920*/  IMAD.U32 R0, RZ, RZ, UR23 ;  /* 0x00000017ff007e24 */ /* 0x000fe2000f8e00ff */
[----:B------:R-:W-:-:S04]  /*0930*/  ULEA.HI UR6, UR6, UR7, URZ, 0x8 ;  /* 0x0000000706067291 */ /* 0x000fc8000f8f403f */
[----:B------:R-:W-:Y:S01]  /*0940*/  VIADDMNMX R0, R0, UR5, R2, PT ;  /* 0x0000000500007c46 */ /* 0x000fe2000b800102 */
[----:B------:R-:W-:Y:S01]  /*0950*/  USHF.R.S32.HI UR6, URZ, 0x8, UR6 ;  /* 0x000000083f067899 */ /* 0x000fe20008011406 */
[----:B------:R-:W1:Y:S02]  /*0960*/  S2R R2, SR_TID.X ;  /* 0x0000000000027919 */ /* 0x000e640000002100 */
[----:B------:R-:W-:-:S13]  /*0970*/  R2UR UR12, R0 ;  /* 0x00000000000c72ca */ /* 0x000fda00000e0000 */
[----:B------:R-:W-:-:S04]  /*0980*/  UISETP.LT.AND UP0, UPT, UR12, UR6, UPT ;  /* 0x000000060c00728c */ /* 0x000fc8000bf01270 */
[----:B------:R-:W-:-:S04]  /*0990*/  USEL UR12, UR12, UR6, UP0 ;  /* 0x000000060c0c7287 */ /* 0x000fc80008000000 */
[----:B------:R-:W-:-:S06]  /*09a0*/  UISETP.GE.AND UP0, UPT, UR5, UR12, UPT ;  /* 0x0000000c0500728c */ /* 0x000fcc000bf06270 */
[----:B------:R-:W-:-:S13]  /*09b0*/  PLOP3.LUT P0, PT, PT, PT, UP0, 0x80, 0x0 ;  /* 0x000000000000781c */ /* 0x000fda0003f0f008 */
[----:B-1----:R-:W-:Y:S05]  /*09c0*/  @!P0 BRA `(.L_x_3538) ;  /* 0x0000000400348947 */ /* 0x002fea0003800000 */
[----:B------:R-:W-:Y:S01]  /*09d0*/  SHF.R.S32.HI R0, RZ, 0x1f, R2 ;  /* 0x0000001fff007819 */ /* 0x000fe20000011402 */
[----:B------:R-:W-:Y:S01]  /*09e0*/  ULDC.64 UR6, c[0x0][0x2c0] ;  /* 0x0000b00000067ab9 */ /* 0x000fe20000000a00 */
[----:B------:R-:W-:Y:S01]  /*09f0*/  LOP3.LUT P6, RZ, R2, 0xf, RZ, 0xc0, !PT ;  /* 0x0000000f02ff7812 */ /* 0x000fe200078cc0ff */
[----:B------:R-:W-:Y:S01]  /*0a00*/  UIMAD UR6, UR10, UR6, UR13 ;  /* 0x000000060a0672a4 */ /* 0x000fe2000f8e020d */
[----:B------:R-:W-:-:S03]  /*0a10*/  LEA.HI R0, R0, R2, RZ, 0x4 ;  /* 0x0000000200007211 */ /* 0x000fc600078f20ff */
[----:B------:R-:W-:Y:S01]  /*0a20*/  UIMAD UR6, UR6, UR8, UR4 ;  /* 0x00000008060672a4 */ /* 0x000fe2000f8e0204 */
[----:B------:R-:W-:Y:S02]  /*0a30*/  LOP3.LUT R4, R0, 0x3ffffff0, RZ, 0xc0, !PT ;  /* 0x3ffffff000047812 */ /* 0x000fe400078ec0ff */
[----:B------:R-:W-:Y:S01]  /*0a40*/  SHF.R.S32.HI R0, RZ, 0x4, R0 ;  /* 0x00000004ff007819 */ /* 0x000fe20000011400 */
[----:B------:R-:W-:Y:S02]  /*0a50*/  UIMAD UR7, UR6, UR7, UR18 ;  /* 0x00000007060772a4 */ /* 0x000fe4000f8e0212 */
[----:B------:R-:W-:Y:S01]  /*0a60*/  IMAD.IADD R4, R2, 0x1, -R4 ;  /* 0x0000000102047824 */ /* 0x000fe200078e0a04 */
[----:B------:R-:W-:Y:S01]  /*0a70*/  ULDC UR4, c[0x0][0x2dc] ;  /* 0x0000b70000047ab9 */ /* 0x000fe20000000800 */
[----:B------:R-:W-:Y:S01]  /*0a80*/  UIADD3 UR18, -UR18, UR19, URZ ;  /* 0x0000001312127290 */ /* 0x000fe2000fffe13f */
[----:B------:R-:W-:Y:S01]  /*0a90*/  VIADD R9, R0, 0x8 ;  /* 0x0000000800097836 */ /* 0x000fe20000000000 */
[----:B------:R-:W-:Y:S01]  /*0aa0*/  UIMAD UR4, UR7, UR4, URZ ;  /* 0x00000004070472a4 */ /* 0x000fe2000f8e023f */
[----:B------:R-:W-:Y:S01]  /*0ab0*/  IMAD.SHL.U32 R4, R4, 0x4, RZ ;  /* 0x0000000404047824 */ /* 0x000fe200078e00ff */
[----:B------:R-:W-:Y:S01]  /*0ac0*/  USHF.R.S32.HI UR6, URZ, 0x1f, UR7 ;  /* 0x0000001f3f067899 */ /* 0x000fe20008011407 */
[C---:B------:R-:W-:Y:S01]  /*0ad0*/  VIADD R7, R0.reuse, 0x18 ;  /* 0x0000001800077836 */ /* 0x040fe20000000000 */
[----:B------:R-:W-:Y:S01]  /*0ae0*/  ISETP.GE.AND P5, PT, R9, UR18, PT ;  /* 0x0000001209007c0c */ /* 0x000fe2000bfa6270 */
[C---:B------:R-:W-:Y:S01]  /*0af0*/  VIADD R8, R0.reuse, 0x10 ;  /* 0x0000001000087836 */ /* 0x040fe20000000000 */
[--C-:B------:R-:W-:Y:S01]  /*0b00*/  SHF.R.S32.HI R5, RZ, 0x1f, R4.reuse ;  /* 0x0000001fff057819 */ /* 0x100fe20000011404 */
[----:B------:R-:W-:Y:S01]  /*0b10*/  IMAD.U32 R3, RZ, RZ, UR4 ;  /* 0x00000004ff037e24 */ /* 0x000fe2000f8e00ff */
[C---:B------:R-:W-:Y:S01]  /*0b20*/  ISETP.GE.AND P2, PT, R0.reuse, UR18, PT ;  /* 0x0000001200007c0c */ /* 0x040fe2000bf46270 */
[----:B------:R-:W-:Y:S01]  /*0b30*/  VIADD R6, R0, 0x20 ;  /* 0x0000002000067836 */ /* 0x000fe20000000000 */
[----:B------:R-:W-:Y:S01]  /*0b40*/  ISETP.GE.AND P1, PT, R8, UR18, PT ;  /* 0x0000001208007c0c */ /* 0x000fe2000bf26270 */
[----:B------:R-:W-:-:S03]  /*0b50*/  IMAD.WIDE R4, R0, 0x40, R4 ;  /* 0x0000004000047825 */ /* 0x000fc600078e0204 */
[----:B------:R-:W-:Y:S02]  /*0b60*/  ISETP.GE.AND P4, PT, R6, UR18, PT ;  /* 0x0000001206007c0c */ /* 0x000fe4000bf86270 */
[----:B------:R-:W-:Y:S01]  /*0b70*/  IADD3 R4, P0, R4, UR4, RZ ;  /* 0x0000000404047c10 */ /* 0x000fe2000ff1e0ff */
[----:B------:R-:W-:-:S03]  /*0b80*/  ULDC.64 UR4, c[0x0][0x288] ;  /* 0x0000a20000047ab9 */ /* 0x000fc60000000a00 */
[----:B------:R-:W-:Y:S01]  /*0b90*/  LEA.HI.X.SX32 R3, R3, R5, 0x1, P0 ;  /* 0x0000000503037211 */ /* 0x000fe200000f0eff */
[----:B------:R-:W-:Y:S01]  /*0ba0*/  VIADD R5, R0, 0x28 ;  /* 0x0000002800057836 */ /* 0x000fe20000000000 */
[----:B------:R-:W-:-:S04]  /*0bb0*/  LEA R10, P0, R4, UR4, 0x2 ;  /* 0x00000004040a7c11 */ /* 0x000fc8000f8010ff */
[----:B------:R-:W-:Y:S01]  /*0bc0*/  LEA.HI.X R11, R4, UR5, R3, 0x2, P0 ;  /* 0x00000005040b7c11 */ /* 0x000fe200080f1403 */
[C---:B------:R-:W-:Y:S01]  /*0bd0*/  VIADD R4, R0.reuse, 0x30 ;  /* 0x0000003000047836 */ /* 0x040fe20000000000 */
[----:B------:R-:W-:Y:S01]  /*0be0*/  ISETP.GE.AND P0, PT, R7, UR18, PT ;  /* 0x0000001207007c0c */ /* 0x000fe2000bf06270 */
[C---:B------:R-:W-:Y:S01]  /*0bf0*/  VIADD R3, R0.reuse, 0x38 ;  /* 0x0000003800037836 */ /* 0x040fe20000000000 */
[----:B------:R-:W-:Y:S01]  /*0c00*/  ISETP.GE.AND P3, PT, R5, UR18, PT ;  /* 0x0000001205007c0c */ /* 0x000fe2000bf66270 */
[----:B------:R-:W-:Y:S01]  /*0c10*/  @!P5 STG.E.128 desc[UR16][R10.64+0x800], RZ ;  /* 0x000800ff0a00d986 */ /* 0x000fe2000c101d10 */
[----:B------:R-:W-:Y:S01]  /*0c20*/  ISETP.GE.OR P5, PT, R0, UR18, P6 ;  /* 0x0000001200007c0c */ /* 0x000fe2000b7a6670 */
[----:B------:R-:W-:Y:S02]  /*0c30*/  ULDC.64 UR4, c[0x0][0x2b8] ;  /* 0x0000ae0000047ab9 */ /* 0x000fe40000000a00 */
[----:B------:R-:W-:Y:S01]  /*0c40*/  @!P2 STG.E.128 desc[UR16][R10.64], RZ ;  /* 0x000000ff0a00a986 */ /* 0x000fe2000c101d10 */
[----:B------:R-:W-:-:S03]  /*0c50*/  ISETP.GE.AND P2, PT, R4, UR18, PT ;  /* 0x0000001204007c0c */ /* 0x000fc6000bf46270 */
[----:B------:R-:W-:Y:S01]  /*0c60*/  @!P1 STG.E.128 desc[UR16][R10.64+0x1000], RZ ;  /* 0x001000ff0a009986 */ /* 0x000fe2000c101d10 */
[----:B------:R-:W-:-:S03]  /*0c70*/  ISETP.GE.AND P1, PT, R3, UR18, PT ;  /* 0x0000001203007c0c */ /* 0x000fc6000bf26270 */
[----:B------:R-:W-:Y:S01]  /*0c80*/  @!P0 STG.E.128 desc[UR16][R10.64+0x1800], RZ ;  /* 0x001800ff0a008986 */ /* 0x000fe2000c101d10 */
[----:B------:R-:W-:-:S03]  /*0c90*/  IADD3 R2, P0, R0, UR7, RZ ;  /* 0x0000000700027c10 */ /* 0x000fc6000ff1e0ff */
[----:B------:R-:W-:Y:S01]  /*0ca0*/  @!P4 STG.E.128 desc[UR16][R10.64+0x2000], RZ ;  /* 0x002000ff0a00c986 */ /* 0x000fe2000c101d10 */
[----:B------:R-:W-:Y:S02]  /*0cb0*/  LEA.HI.X.SX32 R0, R0, UR6, 0x1, P0 ;  /* 0x0000000600007c11 */ /* 0x000fe400080f0eff */
[C---:B------:R-:W-:Y:S01]  /*0cc0*/  LEA R12, P0, R2.reuse, UR4, 0x2 ;  /* 0x00000004020c7c11 */ /* 0x040fe2000f8010ff */
[----:B------:R-:W-:Y:S01]  /*0cd0*/  @!P3 STG.E.128 desc[UR16][R10.64+0x2800], RZ ;  /* 0x002800ff0a00b986 */ /* 0x000fe2000c101d10 */
[----:B------:R-:W-:Y:S02]  /*0ce0*/  ISETP.GE.OR P4, PT, R9, UR18, P6 ;  /* 0x0000001209007c0c */ /* 0x000fe4000b786670 */
[----:B------:R-:W-:Y:S01]  /*0cf0*/  LEA.HI.X R13, R2, UR5, R0, 0x2, P0 ;  /* 0x00000005020d7c11 */ /* 0x000fe200080f1400 */
[----:B------:R-:W-:Y:S01]  /*0d00*/  @!P5 IMAD.MOV.U32 R0, RZ, RZ, -0x800000 ;  /* 0xff800000ff00d424 */ /* 0x000fe200078e00ff */
[----:B------:R-:W-:Y:S01]  /*0d10*/  @!P2 STG.E.128 desc[UR16][R10.64+0x3000], RZ ;  /* 0x003000ff0a00a986 */ /* 0x000fe2000c101d10 */
[----:B------:R-:W-:-:S02]  /*0d20*/  ISETP.GE.OR P3, PT, R8, UR18, P6 ;  /* 0x0000001208007c0c */ /* 0x000fc4000b766670 */
[----:B------:R-:W-:Y:S01]  /*0d30*/  ISETP.GE.OR P2, PT, R7, UR18, P6 ;  /* 0x0000001207007c0c */ /* 0x000fe2000b746670 */
[----:B------:R-:W-:Y:S01]  /*0d40*/  @!P1 STG.E.128 desc[UR16][R10.64+0x3800], RZ ;  /* 0x003800ff0a009986 */ /* 0x000fe2000c101d10 */
[----:B------:R-:W-:Y:S02]  /*0d50*/  ISETP.GE.OR P1, PT, R6, UR18, P6 ;  /* 0x0000001206007c0c */ /* 0x000fe4000b726670 */
[----:B------:R-:W-:Y:S01]  /*0d60*/  ISETP.GE.OR P0, PT, R5, UR18, P6 ;  /* 0x0000001205007c0c */ /* 0x000fe2000b706670 */
[----:B------:R1:W-:Y:S01]  /*0d70*/  @!P5 STG.E desc[UR16][R12.64], R0 ;  /* 0x000000000c00d986 */ /* 0x0003e2000c101910 */
[----:B------:R-:W-:Y:S02]  /*0d80*/  ISETP.GE.OR P5, PT, R4, UR18, P6 ;  /* 0x0000001204007c0c */ /* 0x000fe4000b7a6670 */
[----:B------:R-:W-:-:S03]  /*0d90*/  ISETP.GE.OR P6, PT, R3, UR18, P6 ;  /* 0x0000001203007c0c */ /* 0x000fc6000b7c6670 */
[----:B------:R-:W-:Y:S02]  /*0da0*/  @!P3 IMAD.MOV.U32 R6, RZ, RZ, -0x800000 ;  /* 0xff800000ff06b424 */ /* 0x000fe400078e00ff */
[----:B------:R-:W-:Y:S02]  /*0db0*/  @!P2 IMAD.MOV.U32 R5, RZ, RZ, -0x800000 ;  /* 0xff800000ff05a424 */ /* 0x000fe400078e00ff */
[----:B------:R-:W-:Y:S01]  /*0dc0*/  @!P1 IMAD.MOV.U32 R4, RZ, RZ, -0x800000 ;  /* 0xff800000ff049424 */ /* 0x000fe200078e00ff */
[----:B------:R-:W-:Y:S01]  /*0dd0*/  @!P3 STG.E desc[UR16][R12.64+0x40], R6 ;  /* 0x000040060c00b986 */ /* 0x000fe2000c101910 */
[----:B------:R-:W-:-:S03]  /*0de0*/  @!P0 IMAD.MOV.U32 R2, RZ, RZ, -0x800000 ;  /* 0xff800000ff028424 */ /* 0x000fc600078e00ff */
        /* <DEDUP_REMOVED lines=8> */
[----:B-1----:R-:W-:-:S05]  /*0e70*/  MOV R0, 0xff800000 ;  /* 0xff80000000007802 */ /* 0x002fca0000000f00 */
[----:B------:R-:W-:Y:S01]  /*0e80*/  STG.E desc[UR16][R12.64+0xe0], R0 ;  /* 0x0000e0000c007986 */ /* 0x000fe2000c101910 */
[----:B------:R-:W-:Y:S05]  /*0e90*/  EXIT ;  /* 0x000000000000794d */ /* 0x000fea0003800000 */
.L_x_3538:
        /* <DEDUP_REMOVED lines=28> */
.L_x_3539:
        /* <DEDUP_REMOVED lines=34> */
[----:B------:R-:W-:Y:S01]  /*1280*/  IMAD.MOV R7, RZ, RZ, -R7 ;  /* 0x000000ffff077224 */ /* 0x000fe200078e0a07 */
[----:B------:R-:W-:Y:S02]  /*1290*/  MOV R3, UR4 ;  /* 0x0000000400037c02 */ /* 0x000fe40008000f00 */
[----:B------:R-:W1:Y:S01]  /*12a0*/  I2F.RP R8, R6 ;  /* 0x0000000600087306 */ /* 0x000e620000209400 */
[----:B------:R-:W-:Y:S01]  /*12b0*/  IMAD R21, R21, R7, UR9 ;  /* 0x0000000915157e24 */ /* 0x000fe2000f8e0207 */
[----:B------:R-:W-:-:S04]  /*12c0*/  IABS R3, R3 ;  /* 0x0000000300037213 */ /* 0x000fc80000000000 */
[----:B------:R-:W-:Y:S02]  /*12d0*/  SHF.R.S32.HI R20, RZ, 0x1f, R21 ;  /* 0x0000001fff147819 */ /* 0x000fe40000011415 */
[----:B-1----:R-:W1:Y:S02]  /*12e0*/  MUFU.RCP R8, R8 ;  /* 0x0000000800087308 */ /* 0x002e640000001000 */
[----:B-1----:R-:W-:-:S06]  /*12f0*/  IADD3 R8, R8, 0xffffffe, RZ ;  /* 0x0ffffffe08087810 */ /* 0x002fcc0007ffe0ff */
[----:B------:R-:W2:Y:S02]  /*1300*/  F2I.FTZ.U32.TRUNC.NTZ R9, R8 ;  /* 0x0000000800097305 */ /* 0x000ea4000021f000 */
[----:B--2---:R-:W-:Y:S02]  /*1310*/  IMAD.MOV R5, RZ, RZ, -R9 ;  /* 0x000000ffff057224 */ /* 0x004fe400078e0a09 */
        /* <DEDUP_REMOVED lines=22> */
[----:B------:R-:W-:Y:S01]  /*1480*/  IMAD.U32 R6, RZ, RZ, UR24 ;  /* 0x00000018ff067e24 */ /* 0x000fe2000f8e00ff */
[----:B------:R-:W-:Y:S01]  /*1490*/  @!P2 LOP3.LUT R3, RZ, R0, RZ, 0x33, !PT ;  /* 0x00000000ff03a212 */ /* 0x000fe200078e33ff */
[----:B------:R-:W-:Y:S01]  /*14a0*/  IMAD R0, R21, UR11, R4 ;  /* 0x0000000b15007c24 */ /* 0x000fe2000f8e0204 */
[----:B------:R-:W-:Y:S01]  /*14b0*/  UIADD3 UR6, UR25, UR6, URZ ;  /* 0x0000000619067290 */ /* 0x000fe2000fffe03f */
[----:B------:R-:W-:Y:S01]  /*14c0*/  MOV R7, UR25 ;  /* 0x0000001900077c02 */ /* 0x000fe20008000f00 */
[----:B------:R-:W-:Y:S01]  /*14d0*/  ULDC.64 UR8, c[0x0][0x260] ;  /* 0x0000980000087ab9 */ /* 0x000fe20000000a00 */
[----:B------:R-:W-:-:S02]  /*14e0*/  MOV R4, R6 ;  /* 0x0000000600047202 */ /* 0x000fc40000000f00 */
[----:B------:R-:W-:Y:S01]  /*14f0*/  SHF.R.S32.HI R10, RZ, 0x1f, R3 ;  /* 0x0000001fff0a7819 */ /* 0x000fe20000011403 */
[----:B------:R-:W-:Y:S01]  /*1500*/  IMAD.U32 R5, RZ, RZ, UR6 ;  /* 0x00000006ff057e24 */ /* 0x000fe2000f8e00ff */
[----:B------:R-:W-:Y:S01]  /*1510*/  ULDC.64 UR6, c[0x0][0x238] ;  /* 0x00008e0000067ab9 */ /* 0x000fe20000000a00 */
[----:B------:R-:W-:Y:S01]  /*1520*/  MOV R11, R3 ;  /* 0x00000003000b7202 */ /* 0x000fe20000000f00 */
        /* <DEDUP_REMOVED lines=8> */
[----:B------:R-:W-:Y:S02]  /*15b0*/  IMAD R0, R3, UR9, R0 ;  /* 0x0000000903007c24 */ /* 0x000fe4000f8e0200 */
[----:B------:R-:W-:-:S03]  /*15c0*/  IMAD.MOV.U32 R26, RZ, RZ, R4 ;  /* 0x000000ffff1a7224 */ /* 0x000fc600078e0004 */
[----:B------:R-:W-:Y:S01]  /*15d0*/  IADD3 R0, R5, R0, RZ ;  /* 0x0000000005007210 */ /* 0x000fe20007ffe0ff */
[----:B------:R-:W-:Y:S06]  /*15e0*/  BRA `(.L_x_3541) ;  /* 0x0000000400487947 */ /* 0x000fec0003800000 */
.L_x_3540:
        /* <DEDUP_REMOVED lines=46> */
.L_x_3542:
        /* <DEDUP_REMOVED lines=9> */
[----:B------:R-:W-:Y:S01]  /*1960*/  MOV R21, UR22 ;  /* 0x0000001600157c02 */ /* 0x000fe20008000f00 */
[----:B------:R-:W-:Y:S01]  /*1970*/  UIADD3 UR6, UR27, UR6, URZ ;  /* 0x000000061b067290 */ /* 0x000fe2000fffe03f */
[----:B------:R-:W-:Y:S01]  /*1980*/  MOV R7, UR27 ;  /* 0x0000001b00077c02 */ /* 0x000fe20008000f00 */
[----:B------:R-:W-:-:S02]  /*1990*/  IMAD.U32 R6, RZ, RZ, UR26 ;  /* 0x0000001aff067e24 */ /* 0x000fc4000f8e00ff */
[-C--:B-1----:R-:W-:Y:S02]  /*19a0*/  IMAD R0, R10, R4.reuse, RZ ;  /* 0x000000040a007224 */ /* 0x082fe400078e02ff */
        /* <DEDUP_REMOVED lines=22> */
.L_x_3541:
        /* <DEDUP_REMOVED lines=13> */
[----:B------:R-:W-:Y:S01]  /*1be0*/  @!UP0 ULDC.64 UR6, c[0x0][0x228] ;  /* 0x00008a0000068ab9 */ /* 0x000fe20000000a00 */
[----:B------:R-:W-:Y:S01]  /*1bf0*/  @UP0 ULDC.64 UR8, c[0x0][0x240] ;  /* 0x0000900000080ab9 */ /* 0x000fe20000000a00 */
[----:B------:R-:W-:Y:S01]  /*1c00*/  IMAD.IADD R3, R2, 0x1, -R3 ;  /* 0x0000000102037824 */ /* 0x000fe200078e0a03 */
[----:B------:R-:W-:Y:S01]  /*1c10*/  @!UP0 UIMAD UR22, UR22, UR6, URZ ;  /* 0x00000006161682a4 */ /* 0x000fe2000f8e023f */
[----:B------:R-:W-:Y:S01]  /*1c20*/  ISETP.GE.AND P2, PT, R19, UR20, PT ;  /* 0x0000001413007c0c */ /* 0x000fe2000bf46270 */
[----:B------:R-:W-:Y:S01]  /*1c30*/  @UP0 UIMAD.WIDE.U32 UR26, UR21, UR8, URZ ;  /* 0x00000008151a02a5 */ /* 0x000fe2000f8e003f */
[----:B------:R-:W-:Y:S01]  /*1c40*/  IMAD.SHL.U32 R25, R3, 0x8, RZ ;  /* 0x0000000803197824 */ /* 0x000fe200078e00ff */
[----:B------:R-:W-:Y:S01]  /*1c50*/  @!UP0 UIMAD.WIDE.U32 UR28, UR13, UR6, URZ ;  /* 0x000000060d1c82a5 */ /* 0x000fe2000f8e003f */
[----:B------:R-:W-:Y:S01]  /*1c60*/  LOP3.LUT R22, R22, 0x1c0, RZ, 0xc0, !PT ;  /* 0x000001c016167812 */ /* 0x000fe200078ec0ff */
[----:B------:R-:W2:Y:S01]  /*1c70*/  @!P3 LDC.64 R4, c[0x0][0x240] ;  /* 0x00009000ff04bb82 */ /* 0x000ea20000000a00 */
[----:B------:R-:W-:Y:S01]  /*1c80*/  @!UP0 UIMAD UR7, UR13, UR7, UR22 ;  /* 0x000000070d0782a4 */ /* 0x000fe2000f8e0216 */
[--C-:B------:R-:W-:Y:S01]  /*1c90*/  SHF.R.S32.HI R24, RZ, 0x1f, R25.reuse ;  /* 0x0000001fff187819 */ /* 0x100fe20000011419 */
[----:B------:R-:W-:Y:S01]  /*1ca0*/  @UP0 UIMAD UR9, UR21, UR9, UR27 ;  /* 0x00000009150902a4 */ /* 0x000fe2000f8e021b */
[----:B------:R-:W-:Y:S01]  /*1cb0*/  LOP3.LUT R7, R22, 0x38, R25, 0xf8, !PT ;  /* 0x0000003816077812 */ /* 0x000fe200078ef819 */
[----:B------:R-:W-:Y:S01]  /*1cc0*/  @!UP0 UIADD3 UR9, UR29, UR7, URZ ;  /* 0x000000071d098290 */ /* 0x000fe2000fffe03f */
[----:B------:R-:W-:Y:S01]  /*1cd0*/  SHF.R.U32.HI R22, RZ, 0x3, R22 ;  /* 0x00000003ff167819 */ /* 0x000fe20000011616 */
[----:B------:R-:W-:Y:S01]  /*1ce0*/  @!UP0 UMOV UR26, UR28 ;  /* 0x0000001c001a8c82 */ /* 0x000fe20008000000 */
[----:B------:R-:W3:Y:S01]  /*1cf0*/  @!P3 LDC.64 R14, c[0x0][0x210] ;  /* 0x00008400ff0ebb82 */ /* 0x000ee20000000a00 */
[----:B------:R-:W-:Y:S01]  /*1d00*/  IADD3 R6, P1, R25, UR26, RZ ;  /* 0x0000001a19067c10 */ /* 0x000fe2000ff3e0ff */
[----:B------:R-:W-:Y:S01]  /*1d10*/  USHF.R.S32.HI UR22, URZ, 0x1f, UR4 ;  /* 0x0000001f3f167899 */ /* 0x000fe20008011404 */
[----:B------:R-:W-:Y:S01]  /*1d20*/  LOP3.LUT R22, R7, R22, RZ, 0x3c, !PT ;  /* 0x0000001607167212 */ /* 0x000fe200078e3cff */
[----:B------:R-:W-:Y:S01]  /*1d30*/  ULDC.64 UR6, c[0x0][0x258] ;  /* 0x0000960000067ab9 */ /* 0x000fe20000000a00 */
[----:B------:R-:W-:Y:S01]  /*1d40*/  IADD3.X R7, R24, UR9, RZ, P1, !PT ;  /* 0x0000000918077c10 */ /* 0x000fe20008ffe4ff */
[----:B------:R-:W-:Y:S01]  /*1d50*/  UIMAD UR22, UR22, UR6, URZ ;  /* 0x00000006161672a4 */ /* 0x000fe2000f8e023f */
[----:B------:R-:W-:Y:S01]  /*1d60*/  IMAD.U32 R16, RZ, RZ, UR6 ;  /* 0x00000006ff107e24 */ /* 0x000fe2000f8e00ff */
[----:B------:R-:W4:Y:S01]  /*1d70*/  @!P2 LDC.64 R8, c[0x0][0x240] ;  /* 0x00009000ff08ab82 */ /* 0x000f220000000a00 */
[----:B------:R-:W-:Y:S01]  /*1d80*/  SHF.R.S32.HI R13, RZ, 0x1f, R12 ;  /* 0x0000001fff0d7819 */ /* 0x000fe2000001140c */
[----:B------:R-:W-:Y:S01]  /*1d90*/  UIMAD UR7, UR4, UR7, UR22 ;  /* 0x00000007040772a4 */ /* 0x000fe2000f8e0216 */
[----:B------:R-:W-:Y:S01]  /*1da0*/  IMAD.WIDE.U32 R16, R16, UR4, R6 ;  /* 0x0000000410107c25 */ /* 0x000fe2000f8e0006 */
[----:B------:R-:W5:Y:S01]  /*1db0*/  @!P2 S2R R32, SR_CgaCtaId ;  /* 0x000000000020a919 */ /* 0x000f620000008800 */
[----:B------:R-:W-:Y:S01]  /*1dc0*/  UIADD3 UR21, UR12, -0x1, URZ ;  /* 0xffffffff0c157890 */ /* 0x000fe2000fffe03f */
[----:B------:R-:W-:Y:S01]  /*1dd0*/  LEA.HI R242, R191, R2, RZ, 0x4 ;  /* 0x00000002bff27211 */ /* 0x000fe200078f20ff */
[----:B------:R-:W-:Y:S01]  /*1de0*/  VIADD R18, R12, 0x20 ;  /* 0x000000200c127836 */ /* 0x000fe20000000000 */
[----:B------:R-:W4:Y:S01]  /*1df0*/  S2UR UR8, SR_CgaCtaId ;  /* 0x00000000000879c3 */ /* 0x000f220000008800 */
[----:B-1----:R-:W-:Y:S01]  /*1e00*/  IMAD.WIDE R28, R28, 0x40, R12 ;  /* 0x000000401c1c7825 */ /* 0x002fe200078e020c */
[----:B------:R-:W-:Y:S01]  /*1e10*/  @!P3 MOV R30, R16 ;  /* 0x00000010001eb202 */ /* 0x000fe20000000f00 */
[----:B------:R-:W-:Y:S01]  /*1e20*/  USHF.L.U32 UR22, UR21, 0x8, URZ ;  /* 0x0000000815167899 */ /* 0x000fe2000800063f */
[----:B------:R-:W-:Y:S01]  /*1e30*/  ISETP.GE.AND P6, PT, R18, UR20, PT ;  /* 0x0000001412007c0c */ /* 0x000fe2000bfc6270 */
[-C--:B--2---:R-:W-:Y:S01]  /*1e40*/  @!P3 IMAD R23, R29, R4.reuse, RZ ;  /* 0x000000041d17b224 */ /* 0x084fe200078e02ff */
[----:B------:R-:W-:Y:S01]  /*1e50*/  UMOV UR4, 0x400 ;  /* 0x0000040000047882 */ /* 0x000fe20000000000 */
[----:B------:R-:W-:Y:S01]  /*1e60*/  VIADD R31, R17, UR7 ;  /* 0x00000007111f7c36 */ /* 0x000fe20008000000 */
[----:B------:R-:W1:Y:S01]  /*1e70*/  @!P2 LDC.64 R6, c[0x0][0x210] ;  /* 0x00008400ff06ab82 */ /* 0x000e620000000a00 */
[C---:B------:R-:W-:Y:S01]  /*1e80*/  @!P2 IADD3 R17, P1, R28.reuse, 0x10, RZ ;  /* 0x000000101c11a810 */ /* 0x040fe20007f3e0ff */
[C---:B------:R-:W-:Y:S01]  /*1e90*/  @!P3 IMAD R23, R28.reuse, R5, R23 ;  /* 0x000000051c17b224 */ /* 0x040fe200078e0217 */
[----:B------:R-:W-:Y:S01]  /*1ea0*/  UIADD3 UR25, -UR22, UR15, URZ ;  /* 0x0000000f16197290 */ /* 0x000fe2000fffe13f */
[----:B------:R-:W-:Y:S01]  /*1eb0*/  @!P3 IMAD.WIDE.U32 R36, R28, R4, R30 ;  /* 0x000000041c24b225 */ /* 0x000fe200078e001e */
[----:B------:R-:W-:Y:S01]  /*1ec0*/  USHF.L.U32 UR6, UR11, 0x5, URZ ;  /* 0x000000050b067899 */ /* 0x000fe2000800063f */
[----:B------:R-:W-:-:S02]  /*1ed0*/  LOP3.LUT R247, R242, 0xfffffff0, RZ, 0xc0, !PT ;  /* 0xfffffff0f2f77812 */ /* 0x000fc400078ec0ff */
[----:B------:R-:W-:Y:S01]  /*1ee0*/  @!P2 IMAD.X R5, RZ, RZ, R29, P1 ;  /* 0x000000ffff05a224 */ /* 0x000fe200008e061d */
[----:B---3--:R-:W-:Y:S01]  /*1ef0*/  @!P3 LEA R34, P1, R36, R14, 0x1 ;  /* 0x0000000e2422b211 */ /* 0x008fe200078208ff */
[----:B------:R-:W-:Y:S01]  /*1f00*/  IMAD.SHL.U32 R4, R27, 0x8, RZ ;  /* 0x000000081b047824 */ /* 0x000fe200078e00ff */
[----:B------:R-:W-:Y:S01]  /*1f10*/  ISETP.GE.AND P5, PT, R12, UR25, PT ;  /* 0x000000190c007c0c */ /* 0x000fe2000bfa6270 */
[----:B------:R-:W-:Y:S01]  /*1f20*/  @!P3 IMAD.IADD R23, R37, 0x1, R23 ;  /* 0x000000012517b824 */ /* 0x000fe200078e0217 */
[----:B------:R-:W-:Y:S01]  /*1f30*/  IADD3 R247, -R247, R2, RZ ;  /* 0x00000002f7f77210 */ /* 0x000fe20007ffe1ff */
[-C--:B----4-:R-:W-:Y:S01]  /*1f40*/  @!P2 IMAD R14, R5, R8.reuse, RZ ;  /* 0x00000008050ea224 */ /* 0x090fe200078e02ff */
[----:B------:R-:W-:Y:S01]  /*1f50*/  LOP3.LUT R22, R22, 0xfffffe00, R4, 0xf8, !PT ;  /* 0xfffffe0016167812 */ /* 0x000fe200078ef804 */
[----:B------:R-:W-:Y:S01]  /*1f60*/  ULEA UR4, UR8, UR4, 0x18 ;  /* 0x0000000408047291 */ /* 0x000fe2000f8ec03f */
[----:B------:R-:W2:Y:S01]  /*1f70*/  @!P6 LDC.64 R4, c[0x0][0x240] ;  /* 0x00009000ff04eb82 */ /* 0x000ea20000000a00 */
[----:B------:R-:W-:Y:S01]  /*1f80*/  @!P3 LEA.HI.X R35, R36, R15, R23, 0x1, P1 ;  /* 0x0000000f2423b211 */ /* 0x000fe200008f0c17 */
[----:B------:R-:W-:Y:S01]  /*1f90*/  VIADD R23, R12, 0x30 ;  /* 0x000000300c177836 */ /* 0x000fe20000000000 */
[----:B------:R-:W3:Y:S01]  /*1fa0*/  @!P6 S2R R15, SR_CgaCtaId ;  /* 0x00000000000fe919 */ /* 0x000ee20000008800 */
[----:B------:R-:W-:Y:S01]  /*1fb0*/  @!P2 IMAD.MOV.U32 R38, RZ, RZ, R16 ;  /* 0x000000ffff26a224 */ /* 0x000fe200078e0010 */
[----:B------:R-:W-:Y:S01]  /*1fc0*/  LEA R246, R22, UR4, 0x1 ;  /* 0x0000000416f67c11 */ /* 0x000fe2000f8e08ff */
[----:B------:R-:W-:Y:S01]  /*1fd0*/  @!P2 IMAD.MOV.U32 R39, RZ, RZ, R31 ;  /* 0x000000ffff27a224 */ /* 0x000fe200078e001f */
[----:B------:R-:W-:Y:S01]  /*1fe0*/  ISETP.GE.AND P1, PT, R23, UR20, PT ;  /* 0x0000001417007c0c */ /* 0x000fe2000bf26270 */
[C---:B------:R-:W-:Y:S01]  /*1ff0*/  @!P2 IMAD R9, R17.reuse, R9, R14 ;  /* 0x000000091109a224 */ /* 0x040fe200078e020e */
[----:B------:R-:W-:Y:S01]  /*2000*/  @!P2 MOV R14, 0x400 ;  /* 0x00000400000ea802 */ /* 0x000fe20000000f00 */
[----:B------:R-:W-:Y:S01]  /*2010*/  @!P2 IMAD.WIDE.U32 R38, R17, R8, R38 ;  /* 0x000000081126a225 */ /* 0x000fe200078e0026 */
[----:B------:R-:W4:Y:S01]  /*2020*/  @!P5 S2R R27, SR_CgaCtaId ;  /* 0x00000000001bd919 */ /* 0x000f220000008800 */
[----:B------:R-:W-:Y:S01]  /*2030*/  UIMAD.WIDE.U32 UR8, UR10, 0x20, URZ ;  /* 0x000000200a0878a5 */ /* 0x000fe2000f8e003f */
[----:B-----5:R-:W-:Y:S01]  /*2040*/  @!P2 LEA R14, R32, R14, 0x18 ;  /* 0x0000000e200ea211 */ /* 0x020fe200078ec0ff */
[----:B------:R-:W-:Y:S01]  /*2050*/  @!P2 IMAD.IADD R8, R39, 0x1, R9 ;  /* 0x000000012708a824 */ /* 0x000fe200078e0209 */
[----:B-1----:R-:W-:Y:S01]  /*2060*/  @!P2 LEA R36, P4, R38, R6, 0x1 ;  /* 0x000000062624a211 */ /* 0x002fe200078808ff */
[----:B------:R-:W-:Y:S01]  /*2070*/  @!PT LDS RZ, [RZ] ;  /* 0x00000000fffff984 */ /* 0x000fe20000000800 */
[----:B------:R-:W-:Y:S01]  /*2080*/  @!PT LDS RZ, [RZ] ;  /* 0x00000000fffff984 */ /* 0x000fe20000000800 */
[----:B------:R-:W-:Y:S01]  /*2090*/  @!PT LDS RZ, [RZ] ;  /* 0x00000000fffff984 */ /* 0x000fe20000000800 */
[----:B------:R1:W-:Y:S01]  /*20a0*/  @!P3 LDGSTS.E.BYPASS.LTC128B.128 [R246], desc[UR16][R34.64] ;  /* 0x0000000022f6bfae */ /* 0x0003e2000b901d50 */
[----:B------:R-:W-:Y:S01]  /*20b0*/  IMAD R164, R13, UR10, RZ ;  /* 0x0000000a0da47c24 */ /* 0x000fe2000f8e02ff */
[----:B------:R-:W-:Y:S01]  /*20c0*/  SHF.R.S32.HI R242, RZ, 0x4, R242 ;  /* 0x00000004fff27819 */ /* 0x000fe200000114f2 */
[----:B------:R-:W-:Y:S01]  /*20d0*/  @!P2 IMAD R14, R22, 0x2, R14 ;  /* 0x00000002160ea824 */ /* 0x000fe200078e020e */
[----:B------:R-:W-:Y:S01]  /*20e0*/  @!P2 LEA.HI.X R37, R38, R7, R8, 0x1, P4 ;  /* 0x000000072625a211 */ /* 0x000fe200020f0c08 */
[----:B------:R-:W-:Y:S01]  /*20f0*/  IMAD R164, R12, UR11, R164 ;  /* 0x0000000b0ca47c24 */ /* 0x000fe2000f8e02a4 */
[----:B------:R-:W5:Y:S01]  /*2100*/  @!P6 LDC.64 R8, c[0x0][0x210] ;  /* 0x00008400ff08eb82 */ /* 0x000f620000000a00 */
[----:B------:R-:W-:-:S02]  /*2110*/  ISETP.GE.AND P4, PT, R19, UR25, PT ;  /* 0x0000001913007c0c */ /* 0x000fc4000bf86270 */
[----:B------:R3:W-:Y:S01]  /*2120*/  @!P2 LDGSTS.E.BYPASS.LTC128B.128 [R14+0x800], desc[UR16][R36.64] ;  /* 0x00800000240eafae */ /* 0x0007e2000b901d50 */
[----:B------:R-:W-:Y:S02]  /*2130*/  IADD3 R32, P2, R25, R26, RZ ;  /* 0x0000001a19207210 */ /* 0x000fe40007f5e0ff */
[----:B------:R-:W-:Y:S02]  /*2140*/  LEA.HI R239, R242, R242, RZ, 0x1 ;  /* 0x000000f2f2ef7211 */ /* 0x000fe400078f08ff */
[----:B------:R-:W5:Y:S01]  /*2150*/  @!P1 LDC.64 R6, c[0x0][0x240] ;  /* 0x00009000ff069b82 */ /* 0x000f620000000a00 */
[----:B------:R-:W-:Y:S01]  /*2160*/  IMAD.X R33, R24, 0x1, R0, P2 ;  /* 0x0000000118217824 */ /* 0x000fe200010e0600 */
[----:B------:R-:W-:Y:S02]  /*2170*/  @!P1 IADD3 R26, P2, R28, 0x30, RZ ;  /* 0x000000301c1a9810 */ /* 0x000fe40007f5e0ff */
[----:B------:R-:W-:Y:S02]  /*2180*/  @!P5 MOV R0, 0x400 ;  /* 0x000004000000d802 */ /* 0x000fe40000000f00 */
[----:B------:R-:W-:-:S02]  /*2190*/  LOP3.LUT R239, R239, 0xfffffffe, RZ, 0xc0, !PT ;  /* 0xfffffffeefef7812 */ /* 0x000fc400078ec0ff */
[----:B------:R-:W-:-:S03]  /*21a0*/  LEA.HI R191, R191, R2, RZ, 0x5 ;  /* 0x00000002bfbf7211 */ /* 0x000fc600078f28ff */
[----:B------:R-:W-:Y:S01]  /*21b0*/  IMAD.IADD R239, R242, 0x1, -R239 ;  /* 0x00000001f2ef7824 */ /* 0x000fe200078e0aef */
[----:B------:R-:W-:Y:S02]  /*21c0*/  SHF.R.S32.HI R190, RZ, 0x5, R191 ;  /* 0x00000005ffbe7819 */ /* 0x000fe400000114bf */
[----:B-1----:R-:W-:Y:S01]  /*21d0*/  @!P6 IADD3 R34, P3, R28, 0x20, RZ ;  /* 0x000000201c22e810 */ /* 0x002fe20007f7e0ff */
[----:B------:R-:W-:Y:S01]  /*21e0*/  @!P1 IMAD.X R28, RZ, RZ, R29, P2 ;  /* 0x000000ffff1c9224 */ /* 0x000fe200010e061d */
[----:B----4-:R-:W-:Y:S02]  /*21f0*/  @!P5 LEA R0, R27, R0, 0x18 ;  /* 0x000000001b00d211 */ /* 0x010fe400078ec0ff */
[----:B------:R-:W-:Y:S02]  /*2200*/  @!P6 IADD3.X R17, RZ, R29, RZ, P3, !PT ;  /* 0x0000001dff11e210 */ /* 0x000fe40001ffe4ff */
[----:B------:R-:W-:Y:S01]  /*2210*/  IADD3 R21, P3, R12, R21, RZ ;  /* 0x000000150c157210 */ /* 0x000fe20007f7e0ff */
[----:B------:R-:W-:Y:S01]  /*2220*/  @!P5 IMAD R0, R22, 0x2, R0 ;  /* 0x000000021600d824 */ /* 0x000fe200078e0200 */
[----:B---3--:R-:W1:Y:S01]  /*2230*/  @!P1 S2R R14, SR_CgaCtaId ;  /* 0x00000000000e9919 */ /* 0x008e620000008800 */
[----:B--2---:R-:W-:Y:S01]  /*2240*/  @!P6 IMAD R17, R17, R4, RZ ;  /* 0x000000041111e224 */ /* 0x004fe200078e02ff */
[----:B------:R-:W-:Y:S01]  /*2250*/  @!P1 MOV R37, R31 ;  /* 0x0000001f00259202 */ /* 0x000fe20000000f00 */
[----:B------:R-:W-:Y:S01]  /*2260*/  IMAD.X R20, R13, 0x1, R20, P3 ;  /* 0x000000010d147824 */ /* 0x000fe200018e0614 */
[----:B------:R-:W-:Y:S01]  /*2270*/  ISETP.GE.AND P3, PT, R18, UR25, PT ;  /* 0x0000001912007c0c */ /* 0x000fe2000bf66270 */
[----:B------:R-:W-:Y:S01]  /*2280*/  @!P6 IMAD R30, R34, R5, R17 ;  /* 0x00000005221ee224 */ /* 0x000fe200078e0211 */
[----:B------:R-:W-:Y:S01]  /*2290*/  @!P6 MOV R27, 0x400 ;  /* 0x00000400001be802 */ /* 0x000fe20000000f00 */
[----:B------:R-:W-:Y:S01]  /*22a0*/  @!P6 IMAD.MOV.U32 R17, RZ, RZ, R31 ;  /* 0x000000ffff11e224 */ /* 0x000fe200078e001f */
[----:B------:R-:W-:Y:S01]  /*22b0*/  LOP3.LUT R191, R191, 0xffffffe0, RZ, 0xc0, !PT ;  /* 0xffffffe0bfbf7812 */ /* 0x000fe200078ec0ff */
[----:B-----5:R-:W-:Y:S01]  /*22c0*/  @!P1 IMAD R28, R28, R6, RZ ;  /* 0x000000061c1c9224 */ /* 0x020fe200078e02ff */
[----:B------:R-:W-:Y:S01]  /*22d0*/  @!P6 LEA R15, R15, R27, 0x18 ;  /* 0x0000001b0f0fe211 */ /* 0x000fe200078ec0ff */
[----:B------:R-:W-:Y:S01]  /*22e0*/  @!P6 IMAD.WIDE.U32 R34, R34, R4, R16 ;  /* 0x000000042222e225 */ /* 0x000fe200078e0010 */
[----:B------:R-:W-:Y:S01]  /*22f0*/  IADD3 R191, -R191, R2, RZ ;  /* 0x00000002bfbf7210 */ /* 0x000fe20007ffe1ff */
[----:B------:R-:W2:Y:S01]  /*2300*/  @!P1 LDC.64 R4, c[0x0][0x210] ;  /* 0x00008400ff049b82 */ /* 0x000ea20000000a00 */
[----:B------:R-:W3:Y:S01]  /*2310*/  @!P4 S2R R17, SR_CgaCtaId ;  /* 0x000000000011c919 */ /* 0x000ee20000008800 */
[----:B------:R-:W-:Y:S01]  /*2320*/  @!P6 IMAD.IADD R29, R35, 0x1, R30 ;  /* 0x00000001231de824 */ /* 0x000fe200078e021e */
[----:B------:R-:W-:Y:S01]  /*2330*/  @!P6 LEA R30, P2, R34, R8, 0x1 ;  /* 0x00000008221ee211 */ /* 0x000fe200078408ff */
[----:B------:R-:W-:Y:S01]  /*2340*/  @!P1 IMAD.MOV.U32 R36, RZ, RZ, R16 ;  /* 0x000000ffff249224 */ /* 0x000fe200078e0010 */
[----:B------:R-:W4:Y:S01]  /*2350*/  @!P3 S2R R13, SR_CgaCtaId ;  /* 0x00000000000db919 */ /* 0x000f220000008800 */
[----:B------:R-:W-:Y:S01]  /*2360*/  @!P1 IMAD R28, R26, R7, R28 ;  /* 0x000000071a1c9224 */ /* 0x000fe200078e021c */
[----:B------:R-:W-:Y:S01]  /*2370*/  @!P6 LEA.HI.X R31, R34, R9, R29, 0x1, P2 ;  /* 0x00000009221fe211 */ /* 0x000fe200010f0c1d */
[----:B------:R-:W-:Y:S01]  /*2380*/  @!P1 IMAD.WIDE.U32 R34, R26, R6, R36 ;  /* 0x000000061a229225 */ /* 0x000fe200078e0024 */
[----:B------:R-:W5:Y:S01]  /*2390*/  @!P5 LDC.64 R8, c[0x0][0x218] ;  /* 0x00008600ff08db82 */ /* 0x000f620000000a00 */
[----:B------:R-:W-:-:S02]  /*23a0*/  @!P1 MOV R16, 0x400 ;  /* 0x0000040000109802 */ /* 0x000fc40000000f00 */
[----:B------:R-:W-:-:S04]  /*23b0*/  IMAD.WIDE.U32 R36, R12, UR10, R32 ;  /* 0x0000000a0c247c25 */ /* 0x000fc8000f8e0020 */
[----:B------:R-:W-:Y:S01]  /*23c0*/  @!P6 IMAD R15, R22, 0x2, R15 ;  /* 0x00000002160fe824 */ /* 0x000fe200078e020f */
[----:B------:R-:W4:Y:S01]  /*23d0*/  @!P4 LDC.64 R6, c[0x0][0x218] ;  /* 0x00008600ff06cb82 */ /* 0x000f220000000a00 */
[----:B------:R-:W-:Y:S01]  /*23e0*/  @!P1 IMAD.IADD R26, R35, 0x1, R28 ;  /* 0x00000001231a9824 */ /* 0x000fe200078e021c */
[----:B-1----:R-:W-:Y:S01]  /*23f0*/  @!P1 LEA R16, R14, R16, 0x18 ;  /* 0x000000100e109211 */ /* 0x002fe200078ec0ff */
[----:B------:R-:W-:Y:S01]  /*2400*/  IMAD.MOV.U32 R165, RZ, RZ, R36 ;  /* 0x000000ffffa57224 */ /* 0x000fe200078e0024 */
[----:B------:R4:W-:Y:S01]  /*2410*/  @!P6 LDGSTS.E.BYPASS.LTC128B.128 [R15+0x1000], desc[UR16][R30.64] ;  /* 0x010000001e0fefae */ /* 0x0009e2000b901d50 */
[----:B------:R-:W-:Y:S01]  /*2420*/  IMAD.U32 R28, RZ, RZ, UR10 ;  /* 0x0000000aff1c7e24 */ /* 0x000fe2000f8e00ff */
[----:B------:R-:W-:Y:S01]  /*2430*/  ISETP.GE.AND P6, PT, R23, UR25, PT ;  /* 0x0000001917007c0c */ /* 0x000fe2000bfc6270 */
[----:B------:R-:W-:Y:S01]  /*2440*/  IMAD.IADD R164, R37, 0x1, R164 ;  /* 0x0000000125a47824 */ /* 0x000fe200078e02a4 */
[----:B--2---:R-:W-:Y:S01]  /*2450*/  @!P1 LEA R32, P2, R34, R4, 0x1 ;  /* 0x0000000422209211 */ /* 0x004fe200078408ff */
[----:B------:R-:W-:Y:S01]  /*2460*/  IMAD.U32 R27, RZ, RZ, UR10 ;  /* 0x0000000aff1b7e24 */ /* 0x000fe2000f8e00ff */
[----:B------:R-:W-:Y:S01]  /*2470*/  @!P1 LEA R16, R22, R16, 0x1 ;  /* 0x0000001016109211 */ /* 0x000fe200078e08ff */
[----:B------:R-:W-:Y:S01]  /*2480*/  IMAD.SHL.U32 R2, R2, 0x2, RZ ;  /* 0x0000000202027824 */ /* 0x000fe200078e00ff */
[----:B------:R-:W-:Y:S01]  /*2490*/  @!P1 LEA.HI.X R33, R34, R5, R26, 0x1, P2 ;  /* 0x0000000522219211 */ /* 0x000fe200010f0c1a */
[----:B------:R-:W-:Y:S01]  /*24a0*/  IMAD.U32 R26, RZ, RZ, UR11 ;  /* 0x0000000bff1a7e24 */ /* 0x000fe2000f8e00ff */
[----:B------:R-:W1:Y:S01]  /*24b0*/  @!P3 LDC.64 R4, c[0x0][0x218] ;  /* 0x00008600ff04bb82 */ /* 0x000e620000000a00 */
[----:B------:R-:W-:-:S02]  /*24c0*/  @!P4 LEA R28, P2, R28, R165, 0x4 ;  /* 0x000000a51c1cc211 */ /* 0x000fc400078420ff */
[----:B------:R5:W-:Y:S01]  /*24d0*/  @!P1 LDGSTS.E.BYPASS.LTC128B.128 [R16+0x1800], desc[UR16][R32.64] ;  /* 0x0180000020109fae */ /* 0x000be2000b901d50 */
[----:B------:R-:W-:Y:S01]  /*24e0*/  @!P4 MOV R14, 0x400 ;  /* 0x00000400000ec802 */ /* 0x000fe20000000f00 */
[----:B------:R-:W-:Y:S01]  /*24f0*/  VOTEU.ALL UP0, P6 ;  /* 0x00000000003f7886 */ /* 0x000fe20003000000 */
[----:B------:R-:W-:Y:S02]  /*2500*/  @!P4 LEA.HI.X R26, R27, R164, R26, 0x4, P2 ;  /* 0x000000a41b1ac211 */ /* 0x000fe400010f241a */
[----:B---3--:R-:W-:Y:S01]  /*2510*/  @!P4 LEA R14, R17, R14, 0x18 ;  /* 0x0000000e110ec211 */ /* 0x008fe200078ec0ff */
[----:B------:R-:W-:-:S04]  /*2520*/  VIADD R17, R12, 0x40 ;  /* 0x000000400c117836 */ /* 0x000fc80000000000 */
[----:B------:R-:W-:Y:S01]  /*2530*/  @!P4 IMAD R14, R22, 0x2, R14 ;  /* 0x00000002160ec824 */ /* 0x000fe200078e020e */
[C---:B----4-:R-:W-:Y:S01]  /*2540*/  @!P4 LEA R30, P1, R28.reuse, R6, 0x1 ;  /* 0x000000061c1ec211 */ /* 0x050fe200078208ff */
[----:B------:R-:W-:Y:S01]  /*2550*/  @!P6 IMAD.MOV.U32 R6, RZ, RZ, R165 ;  /* 0x000000ffff06e224 */ /* 0x000fe200078e00a5 */
[----:B------:R-:W-:Y:S02]  /*2560*/  @!P3 MOV R15, 0x400 ;  /* 0x00000400000fb802 */ /* 0x000fe40000000f00 */
[----:B------:R-:W-:Y:S01]  /*2570*/  @!P4 LEA.HI.X R31, R28, R7, R26, 0x1, P1 ;  /* 0x000000071c1fc211 */ /* 0x000fe200008f0c1a */
[----:B------:R-:W-:Y:S01]  /*2580*/  @!P6 IMAD.MOV.U32 R7, RZ, RZ, R164 ;  /* 0x000000ffff07e224 */ /* 0x000fe200078e00a4 */
[----:B------:R-:W-:Y:S01]  /*2590*/  @!P3 LEA R13, R13, R15, 0x18 ;  /* 0x0000000f0d0db211 */ /* 0x000fe200078ec0ff */
[----:B------:R-:W-:Y:S01]  /*25a0*/  IMAD.U32 R26, RZ, RZ, UR10 ;  /* 0x0000000aff1a7e24 */ /* 0x000fe2000f8e00ff */
[C---:B------:R-:W-:Y:S02]  /*25b0*/  @!P3 IADD3 R15, P1, R165.reuse, UR8, RZ ;  /* 0x00000008a50fbc10 */ /* 0x040fe4000ff3e0ff */
[----:B------:R-:W-:Y:S01]  /*25c0*/  @!P3 LEA R13, R22, R13, 0x1 ;  /* 0x0000000d160db211 */ /* 0x000fe200078e08ff */
[----:B------:R-:W-:Y:S01]  /*25d0*/  @!P6 IMAD.WIDE.U32 R26, R26, 0x30, R6 ;  /* 0x000000301a1ae825 */ /* 0x000fe200078e0006 */
[----:B------:R-:W-:Y:S01]  /*25e0*/  @!P6 MOV R28, 0x400 ;  /* 0x00000400001ce802 */ /* 0x000fe20000000f00 */
[----:B------:R-:W2:Y:S01]  /*25f0*/  @!P6 LDC.64 R6, c[0x0][0x218] ;  /* 0x00008600ff06eb82 */ /* 0x000ea20000000a00 */
[C---:B-----5:R-:W-:Y:S01]  /*2600*/  @!P5 LEA R32, P2, R165.reuse, R8, 0x1 ;  /* 0x00000008a520d211 */ /* 0x060fe200078408ff */
[----:B------:R-:W-:Y:S01]  /*2610*/  IMAD.U32 R8, RZ, RZ, UR6 ;  /* 0x00000006ff087e24 */ /* 0x000fe2000f8e00ff */
[----:B------:R-:W-:Y:S01]  /*2620*/  @!UP0 UIMAD UR6, UR11, 0x30, URZ ;  /* 0x000000300b0688a4 */ /* 0x000fe2000f8e023f */
[----:B------:R-:W-:Y:S01]  /*2630*/  VIADD R16, R12, 0x50 ;  /* 0x000000500c107836 */ /* 0x000fe20000000000 */
[----:B------:R-:W-:-:S02]  /*2640*/  @!P5 LEA.HI.X R33, R165, R9, R164, 0x1, P2 ;  /* 0x00000009a521d211 */ /* 0x000fc400010f0ca4 */
[----:B------:R-:W3:Y:S01]  /*2650*/  @!P6 S2R R9, SR_CgaCtaId ;  /* 0x000000000009e919 */ /* 0x000ee20000008800 */
[----:B------:R-:W-:Y:S02]  /*2660*/  ISETP.GE.AND P2, PT, R17, UR25, PT ;  /* 0x0000001911007c0c */ /* 0x000fe4000bf46270 */
[----:B------:R-:W-:Y:S01]  /*2670*/  @!P3 IADD3.X R8, R164, UR9, R8, P1, !PT ;  /* 0x00000009a408bc10 */ /* 0x000fe20008ffe408 */
[----:B------:R4:W-:Y:S01]  /*2680*/  @!P5 LDGSTS.E.BYPASS.LTC128B.128 [R0+0x2000], desc[UR16][R32.64] ;  /* 0x020000002000dfae */ /* 0x0009e2000b901d50 */
[C---:B-1----:R-:W-:Y:S01]  /*2690*/  @!P3 LEA R4, P1, R15.reuse, R4, 0x1 ;  /* 0x000000040f04b211 */ /* 0x042fe200078208ff */
[----:B------:R-:W-:Y:S02]  /*26a0*/  ULDC.64 UR8, c[0x0][0x250] ;  /* 0x0000940000087ab9 */ /* 0x000fe40000000a00 */
[----:B------:R2:W-:Y:S01]  /*26b0*/  @!P4 LDGSTS.E.BYPASS.LTC128B.128 [R14+0x2800], desc[UR16][R30.64] ;  /* 0x028000001e0ecfae */ /* 0x0005e2000b901d50 */
[----:B------:R-:W-:Y:S01]  /*26c0*/  @!P3 LEA.HI.X R5, R15, R5, R8, 0x1, P1 ;  /* 0x000000050f05b211 */ /* 0x000fe200008f0c08 */
[----:B------:R-:W-:Y:S01]  /*26d0*/  IMAD.U32 R8, RZ, RZ, UR10 ;  /* 0x0000000aff087e24 */ /* 0x000fe2000f8e00ff */
[----:B------:R-:W-:Y:S01]  /*26e0*/  UIMAD.WIDE.U32 UR26, UR8, 0x20, URZ ;  /* 0x00000020081a78a5 */ /* 0x000fe2000f8e003f */
[----:B------:R-:W-:-:S02]  /*26f0*/  VIADD R15, R12, 0x60 ;  /* 0x000000600c0f7836 */ /* 0x000fc40000000000 */
[----:B------:R1:W-:Y:S01]  /*2700*/  @!P3 LDGSTS.E.BYPASS.LTC128B.128 [R13+0x3000], desc[UR16][R4.64] ;  /* 0x03000000040dbfae */ /* 0x0003e2000b901d50 */
[----:B------:R-:W-:Y:S01]  /*2710*/  ISETP.GE.AND P3, PT, R16, UR25, PT ;  /* 0x0000001910007c0c */ /* 0x000fe2000bf66270 */
[----:B------:R-:W-:Y:S01]  /*2720*/  IMAD R20, R20, UR8, RZ ;  /* 0x0000000814147c24 */ /* 0x000fe2000f8e02ff */
[----:B------:R-:W-:Y:S02]  /*2730*/  @!P2 LEA R8, P4, R8, R165, 0x6 ;  /* 0x000000a50808a211 */ /* 0x000fe400078830ff */
[----:B------:R-:W-:Y:S01]  /*2740*/  ISETP.GE.AND P1, PT, R15, UR25, PT ;  /* 0x000000190f007c0c */ /* 0x000fe2000bf26270 */
[----:B------:R-:W-:Y:S01]  /*2750*/  IMAD R20, R21, UR9, R20 ;  /* 0x0000000915147c24 */ /* 0x000fe2000f8e0214 */
[----:B------:R-:W-:-:S07]  /*2760*/  @!P2 MOV R34, 0x400 ;  /* 0x000004000022a802 */ /* 0x000fce0000000f00 */
[----:B------:R-:W-:Y:S01]  /*2770*/  VOTEU.ALL UP0, P3 ;  /* 0x00000000003f7886 */ /* 0x000fe20001800000 */
[----:B------:R-:W-:Y:S02]  /*2780*/  @!P3 IMAD.MOV.U32 R35, RZ, RZ, R164 ;  /* 0x000000ffff23b224 */ /* 0x000fe400078e00a4 */
[----:B----4-:R-:W-:Y:S01]  /*2790*/  @!P6 VIADD R0, R27, UR6 ;  /* 0x000000061b00ec36 */ /* 0x010fe20008000000 */
[----:B---3--:R-:W-:Y:S01]  /*27a0*/  @!P6 LEA R9, R9, R28, 0x18 ;  /* 0x0000001c0909e211 */ /* 0x008fe200078ec0ff */
[----:B------:R-:W3:Y:S01]  /*27b0*/  @!P1 S2R R27, SR_CgaCtaId ;  /* 0x00000000001b9919 */ /* 0x000ee20000008800 */
[----:B------:R-:W-:Y:S01]  /*27c0*/  @!UP0 UIMAD UR6, UR11, 0x50, URZ ;  /* 0x000000500b0688a4 */ /* 0x000fe2000f8e023f */
[C---:B--2---:R-:W-:Y:S01]  /*27d0*/  @!P6 LEA R30, P5, R26.reuse, R6, 0x1 ;  /* 0x000000061a1ee211 */ /* 0x044fe200078a08ff */
[----:B------:R-:W-:Y:S01]  /*27e0*/  IMAD.U32 R14, RZ, RZ, UR10 ;  /* 0x0000000aff0e7e24 */ /* 0x000fe2000f8e00ff */
[----:B------:R-:W-:Y:S01]  /*27f0*/  VOTEU.ALL UP0, P1 ;  /* 0x00000000003f7886 */ /* 0x000fe20000800000 */
[----:B------:R-:W-:Y:S01]  /*2800*/  @!P1 IMAD.MOV.U32 R38, RZ, RZ, R165 ;  /* 0x000000ffff269224 */ /* 0x000fe200078e00a5 */
[----:B------:R-:W-:Y:S01]  /*2810*/  @!P6 LEA.HI.X R31, R26, R7, R0, 0x1, P5 ;  /* 0x000000071a1fe211 */ /* 0x000fe200028f0c00 */
[----:B------:R-:W-:Y:S01]  /*2820*/  @!P6 IMAD R0, R22, 0x2, R9 ;  /* 0x000000021600e824 */ /* 0x000fe200078e0209 */
[----:B-1----:R-:W1:Y:S01]  /*2830*/  @!P2 LDC.64 R4, c[0x0][0x218] ;  /* 0x00008600ff04ab82 */ /* 0x002e620000000a00 */
[----:B------:R-:W-:Y:S01]  /*2840*/  IMAD.U32 R13, RZ, RZ, UR11 ;  /* 0x0000000bff0d7e24 */ /* 0x000fe2000f8e00ff */
[----:B------:R-:W2:Y:S01]  /*2850*/  @!P2 S2R R9, SR_CgaCtaId ;  /* 0x000000000009a919 */ /* 0x000ea20000008800 */
[----:B------:R-:W-:Y:S01]  /*2860*/  @!P1 IMAD.MOV.U32 R39, RZ, RZ, R164 ;  /* 0x000000ffff279224 */ /* 0x000fe200078e00a4 */
[----:B------:R-:W4:Y:S02]  /*2870*/  @!P3 S2R R26, SR_CgaCtaId ;  /* 0x00000000001ab919 */ /* 0x000f240000008800 */
[----:B------:R-:W-:Y:S01]  /*2880*/  @!P2 LEA.HI.X R6, R14, R164, R13, 0x6, P4 ;  /* 0x000000a40e06a211 */ /* 0x000fe200020f340d */
[C---:B------:R-:W-:Y:S01]  /*2890*/  VIADD R13, R12.reuse, 0x80 ;  /* 0x000000800c0d7836 */ /* 0x040fe20000000000 */
[----:B------:R-:W-:Y:S01]  /*28a0*/  IADD3 R14, R12, 0x70, RZ ;  /* 0x000000700c0e7810 */ /* 0x000fe20007ffe0ff */
[----:B------:R5:W-:Y:S03]  /*28b0*/  @!P6 LDGSTS.E.BYPASS.LTC128B.128 [R0+0x3800], desc[UR16][R30.64] ;  /* 0x038000001e00efae */ /* 0x000be6000b901d50 */
[----:B------:R-:W-:-:S02]  /*28c0*/  ISETP.GE.AND P6, PT, R14, UR25, PT ;  /* 0x000000190e007c0c */ /* 0x000fc4000bfc6270 */
[----:B------:R-:W-:Y:S02]  /*28d0*/  ISETP.GE.AND P5, PT, R13, UR25, PT ;  /* 0x000000190d007c0c */ /* 0x000fe4000bfa6270 */
[----:B-1----:R-:W-:-:S09]  /*28e0*/  @!P2 LEA R32, P4, R8, R4, 0x1 ;  /* 0x000000040820a211 */ /* 0x002fd200078808ff */
[----:B------:R-:W-:Y:S01]  /*28f0*/  @!P6 MOV R40, R165 ;  /* 0x000000a50028e202 */ /* 0x000fe20000000f00 */
[----:B------:R-:W-:Y:S01]  /*2900*/  @!P6 IMAD.MOV.U32 R41, RZ, RZ, R164 ;  /* 0x000000ffff29e224 */ /* 0x000fe200078e00a4 */
[----:B------:R-:W-:Y:S01]  /*2910*/  @!P2 LEA.HI.X R33, R8, R5, R6, 0x1, P4 ;  /* 0x000000050821a211 */ /* 0x000fe200020f0c06 */
[----:B------:R-:W1:Y:S01]  /*2920*/  @!P5 S2R R29, SR_CgaCtaId ;  /* 0x00000000001dd919 */ /* 0x000e620000008800 */
[----:B------:R-:W1:Y:S01]  /*2930*/  @!P3 LDC.64 R6, c[0x0][0x218] ;  /* 0x00008600ff06bb82 */ /* 0x000e620000000a00 */
[----:B------:R-:W-:Y:S02]  /*2940*/  @!P3 MOV R8, 0x400 ;  /* 0x000004000008b802 */ /* 0x000fe40000000f00 */
[----:B--2---:R-:W-:Y:S01]  /*2950*/  @!P2 LEA R9, R9, R34, 0x18 ;  /* 0x000000220909a211 */ /* 0x004fe200078ec0ff */
[----:B------:R-:W-:Y:S02]  /*2960*/  @!P3 IMAD.MOV.U32 R34, RZ, RZ, R165 ;  /* 0x000000ffff22b224 */ /* 0x000fe400078e00a5 */
[----:B-----5:R-:W-:Y:S01]  /*2970*/  VIADD R0, R12, 0x90 ;  /* 0x000000900c007836 */ /* 0x020fe20000000000 */
[----:B------:R-:W2:Y:S01]  /*2980*/  @!P6 S2R R30, SR_CgaCtaId ;  /* 0x00000000001ee919 */ /* 0x000ea20000008800 */
[----:B------:R-:W5:Y:S01]  /*2990*/  @!P1 LDC.64 R4, c[0x0][0x218] ;  /* 0x00008600ff049b82 */ /* 0x000f620000000a00 */
[----:B----4-:R-:W-:Y:S01]  /*29a0*/  @!P3 LEA R26, R26, R8, 0x18 ;  /* 0x000000081a1ab211 */ /* 0x010fe200078ec0ff */
[----:B------:R-:W-:Y:S01]  /*29b0*/  IMAD.U32 R8, RZ, RZ, UR10 ;  /* 0x0000000aff087e24 */ /* 0x000fe2000f8e00ff */
[----:B------:R-:W-:Y:S01]  /*29c0*/  ISETP.GE.AND P4, PT, R0, UR25, PT ;  /* 0x0000001900007c0c */ /* 0x000fe2000bf86270 */
[----:B------:R-:W-:Y:S01]  /*29d0*/  @!P2 IMAD R9, R22, 0x2, R9 ;  /* 0x000000021609a824 */ /* 0x000fe200078e0209 */
[----:B------:R-:W-:Y:S01]  /*29e0*/  @!P1 MOV R31, 0x400 ;  /* 0x00000400001f9802 */ /* 0x000fe20000000f00 */
[----:B------:R-:W-:-:S03]  /*29f0*/  @!P3 IMAD.WIDE.U32 R36, R8, 0x50, R34 ;  /* 0x000000500824b825 */ /* 0x000fc600078e0022 */
[----:B------:R1:W-:Y:S01]  /*2a00*/  @!P2 LDGSTS.E.BYPASS.LTC128B.128 [R9+0x4000], desc[UR16][R32.64] ;  /* 0x040000002009afae */ /* 0x0003e2000b901d50 */
[----:B------:R-:W-:Y:S01]  /*2a10*/  IMAD.U32 R34, RZ, RZ, UR10 ;  /* 0x0000000aff227e24 */ /* 0x000fe2000f8e00ff */
[----:B------:R-:W-:Y:S01]  /*2a20*/  @!P3 IADD3 R8, R37, UR6, RZ ;  /* 0x000000062508bc10 */ /* 0x000fe2000fffe0ff */
[----:B------:R-:W-:Y:S01]  /*2a30*/  @!UP0 UIMAD UR6, UR11, 0x60, URZ ;  /* 0x000000600b0688a4 */ /* 0x000fe2000f8e023f */
[----:B---3--:R-:W-:Y:S01]  /*2a40*/  @!P1 LEA R27, R27, R31, 0x18 ;  /* 0x0000001f1b1b9211 */ /* 0x008fe200078ec0ff */
[----:B------:R-:W-:Y:S01]  /*2a50*/  @!P1 IMAD.WIDE.U32 R34, R34, 0x60, R38 ;  /* 0x0000006022229825 */ /* 0x000fe200078e0026 */
[----:B------:R-:W-:Y:S01]  /*2a60*/  VOTEU.ALL UP0, P6 ;  /* 0x00000000003f7886 */ /* 0x000fe20003000000 */
[----:B------:R-:W3:Y:S02]  /*2a70*/  @!P4 S2R R28, SR_CgaCtaId ;  /* 0x00000000001cc919 */ /* 0x000ee40000008800 */
[----:B------:R-:W-:Y:S02]  /*2a80*/  IMAD.U32 R31, RZ, RZ, UR11 ;  /* 0x0000000bff1f7e24 */ /* 0x000fe4000f8e00ff */
[----:B------:R-:W-:-:S02]  /*2a90*/  IMAD.U32 R38, RZ, RZ, UR10 ;  /* 0x0000000aff267e24 */ /* 0x000fc4000f8e00ff */
[----:B------:R-:W-:Y:S02]  /*2aa0*/  @!P1 IMAD R27, R22, 0x2, R27 ;  /* 0x00000002161b9824 */ /* 0x000fe400078e021b */
[----:B------:R-:W-:Y:S01]  /*2ab0*/  @!P6 IMAD.WIDE.U32 R38, R38, 0x70, R40 ;  /* 0x000000702626e825 */ /* 0x000fe200078e0028 */
[----:B-1----:R-:W-:-:S03]  /*2ac0*/  @!P3 LEA R32, P2, R36, R6, 0x1 ;  /* 0x000000062420b211 */ /* 0x002fc600078408ff */
        /* <DEDUP_REMOVED lines=12> */
[----:B-----5:R-:W-:Y:S01]  /*2b90*/  @!P1 LEA R36, P2, R34, R4, 0x1 ;  /* 0x0000000422249211 */ /* 0x020fe200078408ff */
[----:B------:R-:W2:Y:S01]  /*2ba0*/  @!P6 LDC.64 R8, c[0x0][0x218] ;  /* 0x00008600ff08eb82 */ /* 0x000ea20000000a00 */
[----:B---3--:R-:W-:Y:S01]  /*2bb0*/  @!P4 LEA R28, R28, R7, 0x18 ;  /* 0x000000071c1cc211 */ /* 0x008fe200078ec0ff */
[----:B------:R-:W-:Y:S01]  /*2bc0*/  IMAD.U32 R4, RZ, RZ, UR10 ;  /* 0x0000000aff047e24 */ /* 0x000fe2000f8e00ff */
[----:B------:R-:W-:Y:S01]  /*2bd0*/  @!P1 LEA.HI.X R37, R34, R5, R6, 0x1, P2 ;  /* 0x0000000522259211 */ /* 0x000fe200010f0c06 */
[----:B------:R-:W-:Y:S01]  /*2be0*/  IMAD.U32 R34, RZ, RZ, UR10 ;  /* 0x0000000aff227e24 */ /* 0x000fe2000f8e00ff */
[----:B------:R-:W-:Y:S01]  /*2bf0*/  ISETP.GE.AND P3, PT, R26, UR25, PT ;  /* 0x000000191a007c0c */ /* 0x000fe2000bf66270 */
[C---:B------:R-:W-:Y:S01]  /*2c00*/  @!P6 IMAD R30, R22.reuse, 0x2, R30 ;  /* 0x00000002161ee824 */ /* 0x040fe200078e021e */
[----:B------:R-:W-:Y:S01]  /*2c10*/  @!P5 LEA R29, R22, R29, 0x1 ;  /* 0x0000001d161dd211 */ /* 0x000fe200078e08ff */
[----:B------:R-:W3:Y:S01]  /*2c20*/  @!P5 LDC.64 R6, c[0x0][0x218] ;  /* 0x00008600ff06db82 */ /* 0x000ee20000000a00 */
[----:B------:R-:W-:Y:S01]  /*2c30*/  @!P5 LEA R34, P2, R34, R165, 0x7 ;  /* 0x000000a52222d211 */ /* 0x000fe200078438ff */
[----:B------:R4:W-:Y:S01]  /*2c40*/  @!P1 LDGSTS.E.BYPASS.LTC128B.128 [R27+0x5000], desc[UR16][R36.64] ;  /* 0x05000000241b9fae */ /* 0x0009e2000b901d50 */
[----:B------:R-:W-:-:S02]  /*2c50*/  @!P4 IMAD R28, R22, 0x2, R28 ;  /* 0x00000002161cc824 */ /* 0x000fc400078e021c */
[----:B------:R-:W-:-:S03]  /*2c60*/  @!P5 LEA.HI.X R31, R4, R164, R31, 0x7, P2 ;  /* 0x000000a4041fd211 */ /* 0x000fc600010f3c1f */
[----:B------:R-:W5:Y:S01]  /*2c70*/  @!P4 LDC.64 R4, c[0x0][0x218] ;  /* 0x00008600ff04cb82 */ /* 0x000f620000000a00 */
[----:B-1----:R-:W-:Y:S01]  /*2c80*/  @!P6 IADD3 R33, R39, UR6, RZ ;  /* 0x000000062721ec10 */ /* 0x002fe2000fffe0ff */
[----:B------:R-:W-:Y:S01]  /*2c90*/  IMAD.U32 R32, RZ, RZ, UR10 ;  /* 0x0000000aff207e24 */ /* 0x000fe2000f8e00ff */
[----:B------:R-:W-:Y:S01]  /*2ca0*/  @!UP0 UIMAD UR6, UR11, 0x90, URZ ;  /* 0x000000900b0688a4 */ /* 0x000fe2000f8e023f */
[----:B--2---:R-:W-:Y:S01]  /*2cb0*/  @!P6 LEA R8, P1, R38, R8, 0x1 ;  /* 0x000000082608e211 */ /* 0x004fe200078208ff */
[----:B------:R-:W-:-:S03]  /*2cc0*/  VOTEU.ALL UP0, P3 ;  /* 0x00000000003f7886 */ /* 0x000fc60001800000 */
[----:B------:R-:W-:Y:S01]  /*2cd0*/  @!P6 LEA.HI.X R9, R38, R9, R33, 0x1, P1 ;  /* 0x000000092609e211 */ /* 0x000fe200008f0c21 */
[----:B------:R-:W-:Y:S01]  /*2ce0*/  @!P3 IMAD.MOV.U32 R33, RZ, RZ, R164 ;  /* 0x000000ffff21b224 */ /* 0x000fe200078e00a4 */
[----:B---3--:R-:W-:-:S03]  /*2cf0*/  @!P5 LEA R38, P2, R34, R6, 0x1 ;  /* 0x000000062226d211 */ /* 0x008fc600078408ff */
[----:B------:R1:W-:Y:S01]  /*2d00*/  @!P6 LDGSTS.E.BYPASS.LTC128B.128 [R30+0x5800], desc[UR16][R8.64] ;  /* 0x05800000081eefae */ /* 0x0003e2000b901d50 */
[----:B------:R-:W-:Y:S01]  /*2d10*/  @!P5 LEA.HI.X R39, R34, R7, R31, 0x1, P2 ;  /* 0x000000072227d211 */ /* 0x000fe200010f0c1f */
[----:B----4-:R-:W-:Y:S01]  /*2d20*/  @!P4 IMAD.MOV.U32 R36, RZ, RZ, R165 ;  /* 0x000000ffff24c224 */ /* 0x010fe200078e00a5 */
[----:B------:R-:W2:Y:S01]  /*2d30*/  @!P3 LDC.64 R6, c[0x0][0x218] ;  /* 0x00008600ff06bb82 */ /* 0x000ea20000000a00 */
[----:B------:R-:W-:Y:S02]  /*2d40*/  @!P4 IMAD.MOV.U32 R37, RZ, RZ, R164 ;  /* 0x000000ffff25c224 */ /* 0x000fe400078e00a4 */
[----:B------:R-:W-:Y:S01]  /*2d50*/  IMAD.U32 R27, RZ, RZ, UR10 ;  /* 0x0000000aff1b7e24 */ /* 0x000fe2000f8e00ff */
        /* <DEDUP_REMOVED lines=14> */
[C---:B---3--:R-:W-:Y:S01]  /*2e40*/  VIADD R29, R12.reuse, 0xc0 ;  /* 0x000000c00c1d7836 */ /* 0x048fe20000000000 */
[----:B------:R-:W-:Y:S01]  /*2e50*/  IADD3 R36, P4, R25, UR24, RZ ;  /* 0x0000001819247c10 */ /* 0x000fe2000ff9e0ff */
[----:B------:R-:W-:Y:S01]  /*2e60*/  VIADD R25, R12, 0xf0 ;  /* 0x000000f00c197836 */ /* 0x000fe20000000000 */
[----:B------:R-:W-:-:S02]  /*2e70*/  ISETP.GE.AND P5, PT, R27, UR25, PT ;  /* 0x000000191b007c0c */ /* 0x000fc4000bfa6270 */
[----:B------:R-:W-:Y:S02]  /*2e80*/  ISETP.GE.AND P2, PT, R29, UR25, PT ;  /* 0x000000191d007c0c */ /* 0x000fe4000bf46270 */
[----:B------:R-:W-:Y:S02]  /*2e90*/  IADD3.X R37, R24, UR23, RZ, P4, !PT ;  /* 0x0000001718257c10 */ /* 0x000fe4000a7fe4ff */
[----:B--2---:R-:W-:-:S03]  /*2ea0*/  @!P3 LEA R38, P4, R32, R6, 0x1 ;  /* 0x000000062026b211 */ /* 0x004fc600078808ff */
[----:B------:R-:W2:Y:S01]  /*2eb0*/  @!P1 S2R R34, SR_CgaCtaId ;  /* 0x0000000000229919 */ /* 0x000ea20000008800 */
[----:B------:R-:W-:-:S03]  /*2ec0*/  VOTEU.ALL UP0, P1 ;  /* 0x00000000003f7886 */ /* 0x000fc60000800000 */
[--C-:B------:R-:W-:Y:S01]  /*2ed0*/  @!P5 IMAD.MOV.U32 R42, RZ, RZ, R165.reuse ;  /* 0x000000ffff2ad224 */ /* 0x100fe200078e00a5 */
[----:B------:R-:W-:Y:S01]  /*2ee0*/  VOTEU.ALL UP1, P5 ;  /* 0x00000000003f7886 */ /* 0x000fe20002820000 */
[----:B------:R-:W3:Y:S01]  /*2ef0*/  @!P2 S2R R31, SR_CgaCtaId ;  /* 0x00000000001fa919 */ /* 0x000ee20000008800 */
[--C-:B------:R-:W-:Y:S02]  /*2f00*/  @!P5 IMAD.MOV.U32 R43, RZ, RZ, R164.reuse ;  /* 0x000000ffff2bd224 */ /* 0x100fe400078e00a4 */
[----:B----4-:R-:W-:Y:S01]  /*2f10*/  VIADD R28, R12, 0xd0 ;  /* 0x000000d00c1c7836 */ /* 0x010fe20000000000 */
[----:B------:R-:W-:Y:S01]  /*2f20*/  @!P3 IADD3 R4, R33, UR6, RZ ;  /* 0x000000062104bc10 */ /* 0x000fe2000fffe0ff */
[----:B------:R-:W-:Y:S01]  /*2f30*/  @!P1 IMAD.MOV.U32 R33, RZ, RZ, R164 ;  /* 0x000000ffff219224 */ /* 0x000fe200078e00a4 */
[----:B-1----:R-:W-:Y:S01]  /*2f40*/  @!P3 LEA R9, R8, R9, 0x18 ;  /* 0x000000090809b211 */ /* 0x002fe200078ec0ff */
[----:B------:R-:W-:Y:S01]  /*2f50*/  IMAD.U32 R8, RZ, RZ, UR10 ;  /* 0x0000000aff087e24 */ /* 0x000fe2000f8e00ff */
[----:B------:R-:W-:Y:S01]  /*2f60*/  ISETP.GE.AND P6, PT, R28, UR25, PT ;  /* 0x000000191c007c0c */ /* 0x000fe2000bfc6270 */
[----:B------:R-:W-:Y:S01]  /*2f70*/  @!UP0 UIMAD UR6, UR11, 0xb0, URZ ;  /* 0x000000b00b0688a4 */ /* 0x000fe2000f8e023f */
[----:B------:R-:W-:Y:S01]  /*2f80*/  @!P3 LEA.HI.X R39, R32, R7, R4, 0x1, P4 ;  /* 0x000000072027b211 */ /* 0x000fe200020f0c04 */
[----:B------:R-:W-:Y:S01]  /*2f90*/  @!P1 IMAD.MOV.U32 R32, RZ, RZ, R165 ;  /* 0x000000ffff209224 */ /* 0x000fe200078e00a5 */
[----:B------:R-:W-:Y:S01]  /*2fa0*/  ISETP.GE.AND P4, PT, R25, UR25, PT ;  /* 0x0000001919007c0c */ /* 0x000fe2000bf86270 */
[----:B------:R-:W1:Y:S01]  /*2fb0*/  @!P1 LDC.64 R4, c[0x0][0x218] ;  /* 0x00008600ff049b82 */ /* 0x000e620000000a00 */
[----:B------:R-:W4:Y:S01]  /*2fc0*/  @!P5 S2R R7, SR_CgaCtaId ;  /* 0x000000000007d919 */ /* 0x000f220000008800 */
[----:B------:R-:W-:Y:S01]  /*2fd0*/  @!P3 IMAD R9, R22, 0x2, R9 ;  /* 0x000000021609b824 */ /* 0x000fe200078e0209 */
[----:B------:R-:W-:Y:S01]  /*2fe0*/  VOTEU.ALL UP0, P2 ;  /* 0x00000000003f7886 */ /* 0x000fe20001000000 */
[----:B------:R-:W-:-:S03]  /*2ff0*/  @!P1 IMAD.WIDE.U32 R40, R8, 0xb0, R32 ;  /* 0x000000b008289825 */ /* 0x000fc600078e0020 */
[----:B------:R5:W-:Y:S01]  /*3000*/  @!P3 LDGSTS.E.BYPASS.LTC128B.128 [R9+0x7000], desc[UR16][R38.64] ;  /* 0x070000002609bfae */ /* 0x000be2000b901d50 */
[----:B------:R-:W-:Y:S01]  /*3010*/  @!P1 VIADD R8, R41, UR6 ;  /* 0x0000000629089c36 */ /* 0x000fe20008000000 */
[----:B------:R-:W-:Y:S01]  /*3020*/  ULDC.64 UR6, c[0x0][0x268] ;  /* 0x00009a0000067ab9 */ /* 0x000fe20000000a00 */
[----:B------:R-:W4:Y:S01]  /*3030*/  @!P6 S2R R24, SR_CgaCtaId ;  /* 0x000000000018e919 */ /* 0x000f220000008800 */
[----:B------:R-:W-:Y:S01]  /*3040*/  IMAD.WIDE.U32 R36, R11, UR6, R36 ;  /* 0x000000060b247c25 */ /* 0x000fe2000f8e0024 */
[----:B------:R-:W4:Y:S01]  /*3050*/  @!P4 S2R R6, SR_CgaCtaId ;  /* 0x000000000006c919 */ /* 0x000f220000008800 */
[C---:B-1----:R-:W-:Y:S02]  /*3060*/  @!P1 LEA R32, P3, R40.reuse, R4, 0x1 ;  /* 0x0000000428209211 */ /* 0x042fe400078608ff */
[----:B------:R-:W-:Y:S02]  /*3070*/  @!P1 MOV R4, 0x400 ;  /* 0x0000040000049802 */ /* 0x000fe40000000f00 */
[----:B------:R-:W-:Y:S01]  /*3080*/  @!P1 LEA.HI.X R33, R40, R5, R8, 0x1, P3 ;  /* 0x0000000528219211 */ /* 0x000fe200018f0c08 */
[----:B------:R-:W-:Y:S01]  /*3090*/  IMAD.U32 R40, RZ, RZ, UR10 ;  /* 0x0000000aff287e24 */ /* 0x000fe2000f8e00ff */
[----:B------:R-:W-:-:S02]  /*30a0*/  @!P2 MOV R5, 0x400 ;  /* 0x000004000005a802 */ /* 0x000fc40000000f00 */
[----:B--2---:R-:W-:Y:S02]  /*30b0*/  @!P1 LEA R34, R34, R4, 0x18 ;  /* 0x0000000422229211 */ /* 0x004fe400078ec0ff */
[----:B------:R-:W-:Y:S01]  /*30c0*/  @!P6 MOV R4, 0x400 ;  /* 0x000004000004e802 */ /* 0x000fe20000000f00 */
[----:B-----5:R-:W-:Y:S01]  /*30d0*/  IMAD.U32 R38, RZ, RZ, UR10 ;  /* 0x0000000aff267e24 */ /* 0x020fe2000f8e00ff */
[----:B---3--:R-:W-:Y:S01]  /*30e0*/  @!P2 LEA R31, R31, R5, 0x18 ;  /* 0x000000051f1fa211 */ /* 0x008fe200078ec0ff */
[----:B------:R-:W-:Y:S01]  /*30f0*/  IMAD R5, R10, UR6, RZ ;  /* 0x000000060a057c24 */ /* 0x000fe2000f8e02ff */
[----:B------:R-:W-:Y:S01]  /*3100*/  ISETP.GE.AND P3, PT, R23, UR25, PT ;  /* 0x0000001917007c0c */ /* 0x000fe2000bf66270 */
[----:B------:R-:W1:Y:S01]  /*3110*/  @!P6 LDC.64 R8, c[0x0][0x218] ;  /* 0x00008600ff08eb82 */ /* 0x000e620000000a00 */
[----:B------:R-:W-:Y:S01]  /*3120*/  @!P5 MOV R23, 0x400 ;  /* 0x000004000017d802 */ /* 0x000fe20000000f00 */
[----:B------:R-:W-:Y:S01]  /*3130*/  IMAD R5, R11, UR7, R5 ;  /* 0x000000070b057c24 */ /* 0x000fe2000f8e0205 */
[C---:B------:R-:W-:Y:S01]  /*3140*/  @!P1 LEA R34, R22.reuse, R34, 0x1 ;  /* 0x0000002216229211 */ /* 0x040fe200078e08ff */
[----:B------:R-:W-:Y:S01]  /*3150*/  @!P2 IMAD R31, R22, 0x2, R31 ;  /* 0x00000002161fa824 */ /* 0x000fe200078e021f */
[----:B----4-:R-:W-:Y:S01]  /*3160*/  @!P6 LEA R24, R24, R4, 0x18 ;  /* 0x000000041818e211 */ /* 0x010fe200078ec0ff */
[----:B------:R-:W-:Y:S01]  /*3170*/  IMAD.IADD R37, R37, 0x1, R5 ;  /* 0x0000000125257824 */ /* 0x000fe200078e0205 */
[----:B------:R-:W-:Y:S01]  /*3180*/  @!P4 MOV R4, 0x400 ;  /* 0x000004000004c802 */ /* 0x000fe20000000f00 */
[----:B------:R-:W2:Y:S01]  /*3190*/  @!P2 LDC.64 R10, c[0x0][0x218] ;  /* 0x00008600ff0aab82 */ /* 0x000ea20000000a00 */
[----:B------:R-:W-:Y:S01]  /*31a0*/  @!P5 LEA R23, R7, R23, 0x18 ;  /* 0x000000170717d211 */ /* 0x000fe200078ec0ff */
[----:B------:R-:W-:Y:S01]  /*31b0*/  @!P6 IMAD R24, R22, 0x2, R24 ;  /* 0x000000021618e824 */ /* 0x000fe200078e0218 */
[----:B------:R-:W-:Y:S01]  /*31c0*/  @!P4 LEA R4, R6, R4, 0x18 ;  /* 0x000000040604c211 */ /* 0x000fe200078ec0ff */
[----:B------:R-:W-:Y:S01]  /*31d0*/  @!P6 IMAD.MOV.U32 R6, RZ, RZ, R165 ;  /* 0x000000ffff06e224 */ /* 0x000fe200078e00a5 */
[----:B------:R-:W-:Y:S01]  /*31e0*/  @!P2 MOV R5, R164 ;  /* 0x000000a40005a202 */ /* 0x000fe20000000f00 */
[C---:B------:R-:W-:Y:S01]  /*31f0*/  @!P5 IMAD R23, R22.reuse, 0x2, R23 ;  /* 0x000000021617d824 */ /* 0x040fe200078e0217 */
[----:B------:R-:W-:Y:S01]  /*3200*/  @!UP0 UIMAD UR6, UR11, 0xc0, URZ ;  /* 0x000000c00b0688a4 */ /* 0x000fe2000f8e023f */
[----:B------:R-:W-:Y:S01]  /*3210*/  @!P4 IMAD R22, R22, 0x2, R4 ;  /* 0x000000021616c824 */ /* 0x000fe200078e0204 */
[----:B------:R3:W-:Y:S01]  /*3220*/  @!P1 LDGSTS.E.BYPASS.LTC128B.128 [R34+0x7800], desc[UR16][R32.64] ;  /* 0x0780000020229fae */ /* 0x0007e2000b901d50 */
[----:B------:R-:W-:Y:S01]  /*3230*/  @!P2 IMAD.MOV.U32 R4, RZ, RZ, R165 ;  /* 0x000000ffff04a224 */ /* 0x000fe200078e00a5 */
[----:B------:R-:W-:Y:S01]  /*3240*/  VOTEU.ALL UP0, P6 ;  /* 0x00000000003f7886 */ /* 0x000fe20003000000 */
[----:B------:R-:W-:Y:S01]  /*3250*/  @!P6 IMAD.MOV.U32 R7, RZ, RZ, R164 ;  /* 0x000000ffff07e224 */ /* 0x000fe200078e00a4 */
[----:B------:R-:W-:Y:S01]  /*3260*/  @!UP1 UIMAD UR7, UR11, 0xe0, URZ ;  /* 0x000000e00b0798a4 */ /* 0x000fe2000f8e023f */
[----:B------:R-:W-:-:S04]  /*3270*/  @!P2 IMAD.WIDE.U32 R40, R40, 0xc0, R4 ;  /* 0x000000c02828a825 */ /* 0x000fc800078e0004 */
[----:B------:R-:W-:Y:S02]  /*3280*/  IMAD.U32 R4, RZ, RZ, UR10 ;  /* 0x0000000aff047e24 */ /* 0x000fe4000f8e00ff */
[----:B------:R-:W-:Y:S02]  /*3290*/  @!P6 IMAD.WIDE.U32 R38, R38, 0xd0, R6 ;  /* 0x000000d02626e825 */ /* 0x000fe400078e0006 */
[----:B------:R-:W4:Y:S02]  /*32a0*/  @!P5 LDC.64 R6, c[0x0][0x218] ;  /* 0x00008600ff06db82 */ /* 0x000f240000000a00 */
[----:B------:R-:W-:-:S04]  /*32b0*/  @!P5 IMAD.WIDE.U32 R42, R4, 0xe0, R42 ;  /* 0x000000e0042ad825 */ /* 0x000fc800078e002a */
[----:B------:R-:W-:Y:S02]  /*32c0*/  IMAD.WIDE.U32 R36, R21, UR8, R36 ;  /* 0x0000000815247c25 */ /* 0x000fe4000f8e0024 */
[----:B------:R-:W5:Y:S03]  /*32d0*/  @!P4 LDC.64 R4, c[0x0][0x218] ;  /* 0x00008600ff04cb82 */ /* 0x000f660000000a00 */
[----:B------:R-:W-:Y:S02]  /*32e0*/  IADD3 R20, R37, R20, RZ ;  /* 0x0000001425147210 */ /* 0x000fe40007ffe0ff */
[----:B---3--:R-:W-:Y:S01]  /*32f0*/  @!P2 IADD3 R32, R41, UR6, RZ ;  /* 0x000000062920ac10 */ /* 0x008fe2000fffe0ff */
[----:B------:R-:W-:Y:S01]  /*3300*/  @!UP0 UIMAD UR6, UR11, 0xd0, URZ ;  /* 0x000000d00b0688a4 */ /* 0x000fe2000f8e023f */
[C---:B--2---:R-:W-:Y:S01]  /*3310*/  @!P2 LEA R34, P1, R40.reuse, R10, 0x1 ;  /* 0x0000000a2822a211 */ /* 0x044fe200078208ff */
[----:B------:R-:W-:Y:S01]  /*3320*/  IMAD.U32 R10, RZ, RZ, UR10 ;  /* 0x0000000aff0a7e24 */ /* 0x000fe2000f8e00ff */
[----:B------:R-:W-:Y:S01]  /*3330*/  VOTEU.ALL UP0, P4 ;  /* 0x00000000003f7886 */ /* 0x000fe20002000000 */
[----:B------:R-:W-:Y:S01]  /*3340*/  @!P4 IMAD.MOV.U32 R33, RZ, RZ, R164 ;  /* 0x000000ffff21c224 */ /* 0x000fe200078e00a4 */
[----:B------:R-:W-:Y:S01]  /*3350*/  @!P2 LEA.HI.X R35, R40, R11, R32, 0x1, P1 ;  /* 0x0000000b2823a211 */ /* 0x000fe200008f0c20 */
[----:B------:R-:W-:Y:S01]  /*3360*/  @!P4 IMAD.MOV.U32 R32, RZ, RZ, R165 ;  /* 0x000000ffff20c224 */ /* 0x000fe200078e00a5 */
[----:B-1----:R-:W-:Y:S01]  /*3370*/  @!P6 LEA R40, P1, R38, R8, 0x1 ;  /* 0x000000082628e211 */ /* 0x002fe200078208ff */
[----:B------:R-:W-:-:S02]  /*3380*/  @!P5 VIADD R8, R43, UR7 ;  /* 0x000000072b08dc36 */ /* 0x000fc40008000000 */
[----:B------:R-:W-:Y:S01]  /*3390*/  @!P4 IMAD.WIDE.U32 R32, R10, 0xf0, R32 ;  /* 0x000000f00a20c825 */ /* 0x000fe200078e0020 */
[----:B------:R-:W-:Y:S03]  /*33a0*/  @!P2 LDGSTS.E.BYPASS.LTC128B.128 [R31+0x8000], desc[UR16][R34.64] ;  /* 0x08000000221fafae */ /* 0x000fe6000b901d50 */
[----:B------:R-:W-:Y:S01]  /*33b0*/  @!P6 VIADD R10, R39, UR6 ;  /* 0x00000006270aec36 */ /* 0x000fe20008000000 */
[----:B------:R-:W-:Y:S01]  /*33c0*/  @!UP0 UIMAD UR6, UR11, 0xf0, URZ ;  /* 0x000000f00b0688a4 */ /* 0x000fe2000f8e023f */
[----:B------:R-:W-:-:S03]  /*33d0*/  VOTEU.ALL UP0, P3 ;  /* 0x00000000003f7886 */ /* 0x000fc60001800000 */
[----:B------:R-:W-:Y:S02]  /*33e0*/  @!P6 LEA.HI.X R41, R38, R9, R10, 0x1, P1 ;  /* 0x000000092629e211 */ /* 0x000fe400008f0c0a */
[----:B----4-:R-:W-:Y:S01]  /*33f0*/  @!P5 LEA R10, P2, R42, R6, 0x1 ;  /* 0x000000062a0ad211 */ /* 0x010fe200078408ff */
[----:B------:R-:W-:Y:S01]  /*3400*/  @!P4 VIADD R6, R33, UR6 ;  /* 0x000000062106cc36 */ /* 0x000fe20008000000 */
[----:B-----5:R-:W-:Y:S01]  /*3410*/  @!P4 LEA R4, P1, R32, R4, 0x1 ;  /* 0x000000042004c211 */ /* 0x020fe200078208ff */
[----:B------:R-:W-:Y:S01]  /*3420*/  @!P6 LDGSTS.E.BYPASS.LTC128B.128 [R24+0x8800], desc[UR16][R40.64] ;  /* 0x088000002818efae */ /* 0x000fe2000b901d50 */
[----:B------:R-:W-:Y:S01]  /*3430*/  @!P5 LEA.HI.X R11, R42, R7, R8, 0x1, P2 ;  /* 0x000000072a0bd211 */ /* 0x000fe200010f0c08 */
[----:B------:R-:W-:Y:S01]  /*3440*/  ULDC.64 UR6, c[0x0][0x220] ;  /* 0x0000880000067ab9 */ /* 0x000fe20000000a00 */
        /* <DEDUP_REMOVED lines=8> */
[----:B------:R-:W-:Y:S01]  /*34d0*/  ISETP.GE.AND P4, PT, R19, UR25, PT ;  /* 0x0000001913007c0c */ /* 0x000fe2000bf86270 */
[----:B------:R-:W-:Y:S01]  /*34e0*/  IMAD.U32 R6, RZ, RZ, UR8 ;  /* 0x00000008ff067e24 */ /* 0x000fe2000f8e00ff */
[----:B------:R-:W-:Y:S01]  /*34f0*/  LEA.HI.X R243, R36, UR7, R20, 0x1, P2 ;  /* 0x0000000724f37c11 */ /* 0x000fe200090f0c14 */
[----:B------:R-:W0:Y:S01]  /*3500*/  LDGDEPBAR ;  /* 0x00000000000079af */ /* 0x000e220000000000 */
[----:B------:R-:W-:Y:S01]  /*3510*/  IMAD.U32 R7, RZ, RZ, UR6 ;  /* 0x00000006ff077e24 */ /* 0x000fe2000f8e00ff */
[----:B------:R-:W-:-:S02]  /*3520*/  @!UP0 UIMAD UR6, UR9, 0x60, URZ ;  /* 0x00000060090688a4 */ /* 0x000fc4000f8e023f */
        /* <DEDUP_REMOVED lines=10> */
[----:B------:R-:W-:Y:S01]  /*35d0*/  @!P3 IMAD.WIDE.U32 R8, R8, 0x60, R4 ;  /* 0x000000600808b825 */ /* 0x000fe200078e0004 */
[----:B------:R-:W-:-:S03]  /*35e0*/  MOV R4, UR9 ;  /* 0x0000000900047c02 */ /* 0x000fc60008000f00 */
[----:B------:R-:W-:Y:S02]  /*35f0*/  IMAD.U32 R5, RZ, RZ, UR8 ;  /* 0x00000008ff057e24 */ /* 0x000fe4000f8e00ff */
[----:B------:R-:W-:Y:S02]  /*3600*/  @!P3 VIADD R9, R9, UR6 ;  /* 0x000000060909bc36 */ /* 0x000fe40008000000 */
[----:B------:R-:W-:Y:S01]  /*3610*/  IMAD.U32 R16, RZ, RZ, UR8 ;  /* 0x00000008ff107e24 */ /* 0x000fe2000f8e00ff */
[----:B------:R-:W-:Y:S01]  /*3620*/  @!P1 LEA.HI.X R7, R5, R243, R4, 0x6, P2 ;  /* 0x000000f305079211 */ /* 0x000fe200010f3404 */
[----:B------:R-:W-:Y:S01]  /*3630*/  IMAD.U32 R4, RZ, RZ, UR8 ;  /* 0x00000008ff047e24 */ /* 0x000fe2000f8e00ff */
[----:B------:R-:W-:Y:S01]  /*3640*/  ISETP.GE.AND P2, PT, R14, UR25, PT ;  /* 0x000000190e007c0c */ /* 0x000fe2000bf46270 */
[----:B------:R-:W-:Y:S01]  /*3650*/  IMAD.U32 R5, RZ, RZ, UR9 ;  /* 0x00000009ff057e24 */ /* 0x000fe2000f8e00ff */
[----:B------:R-:W-:Y:S01]  /*3660*/  VOTEU.ALL UP2, P5 ;  /* 0x00000000003f7886 */ /* 0x000fe20002840000 */
[----:B------:R-:W-:-:S04]  /*3670*/  IMAD.U32 R14, RZ, RZ, UR8 ;  /* 0x00000008ff0e7e24 */ /* 0x000fc8000f8e00ff */
[----:B------:R-:W-:Y:S01]  /*3680*/  @!UP2 UIMAD UR23, UR9, 0xa0, URZ ;  /* 0x000000a00917a8a4 */ /* 0x000fe2000f8e023f */
[----:B------:R-:W-:Y:S04]  /*3690*/  @P6 STS.128 [R246+0xa000], RZ ;  /* 0x00a000fff6006388 */ /* 0x000fe80000000c00 */
[----:B------:R-:W-:Y:S01]  /*36a0*/  @!PT LDS RZ, [RZ] ;  /* 0x00000000fffff984 */ /* 0x000fe20000000800 */
[----:B------:R-:W-:Y:S01]  /*36b0*/  @!PT LDS RZ, [RZ] ;  /* 0x00000000fffff984 */ /* 0x000fe20000000800 */
[----:B------:R-:W-:Y:S01]  /*36c0*/  @!PT LDS RZ, [RZ] ;  /* 0x00000000fffff984 */ /* 0x000fe20000000800 */
[----:B------:R-:W-:Y:S01]  /*36d0*/  @!P6 LDGSTS.E.BYPASS.LTC128B.128 [R246+0xa000], desc[UR16][R18.64] ;  /* 0x0a00000012f6efae */ /* 0x000fe2000b901d50 */
[----:B------:R-:W-:Y:S01]  /*36e0*/  ISETP.GE.AND P6, PT, R17, UR25, PT ;  /* 0x0000001911007c0c */ /* 0x000fe2000bfc6270 */
[----:B------:R-:W-:Y:S02]  /*36f0*/  VOTEU.ALL UP0, P2 ;  /* 0x00000000003f7886 */ /* 0x000fe40001000000 */
[----:B------:R-:W-:Y:S03]  /*3700*/  @P4 STS.128 [R246+0xa800], RZ ;  /* 0x00a800fff6004388 */ /* 0x000fe60000000c00 */
[----:B------:R-:W-:Y:S01]  /*3710*/  @!UP0 UIMAD UR6, UR9, 0xe0, URZ ;  /* 0x000000e0090688a4 */ /* 0x000fe2000f8e023f */
        /* <DEDUP_REMOVED lines=19> */
[----:B-1----:R-:W-:Y:S01]  /*3850*/  @!P6 LEA R10, P1, R4, R244, 0x7 ;  /* 0x000000f4040ae211 */ /* 0x002fe200078238ff */
[----:B--2---:R-:W-:Y:S02]  /*3860*/  IMAD.U32 R6, RZ, RZ, UR8 ;  /* 0x00000008ff067e24 */ /* 0x004fe4000f8e00ff */
[----:B------:R-:W-:-:S03]  /*3870*/  @!P5 IMAD.MOV.U32 R7, RZ, RZ, R243 ;  /* 0x000000ffff07d224 */ /* 0x000fc600078e00f3 */
[----:B------:R-:W-:Y:S01]  /*3880*/  @!P6 LEA.HI.X R11, R6, R243, R5, 0x7, P1 ;  /* 0x000000f3060be211 */ /* 0x000fe200008f3c05 */
[----:B------:R-:W-:Y:S01]  /*3890*/  @!P2 IMAD.MOV.U32 R5, RZ, RZ, R243 ;  /* 0x000000ffff05a224 */ /* 0x000fe200078e00f3 */
[----:B------:R-:W-:Y:S02]  /*38a0*/  @!P5 MOV R6, R244 ;  /* 0x000000f40006d202 */ /* 0x000fe40000000f00 */
[----:B------:R-:W-:Y:S01]  /*38b0*/  ISETP.GE.AND P1, PT, R0, UR25, PT ;  /* 0x0000001900007c0c */ /* 0x000fe2000bf26270 */
[----:B------:R-:W-:Y:S01]  /*38c0*/  IMAD.U32 R0, RZ, RZ, UR8 ;  /* 0x00000008ff007e24 */ /* 0x000fe2000f8e00ff */
[----:B------:R-:W-:Y:S01]  /*38d0*/  @!PT LDS RZ, [RZ] ;  /* 0x00000000fffff984 */ /* 0x000fe20000000800 */
[----:B------:R-:W-:Y:S01]  /*38e0*/  @!PT LDS RZ, [RZ] ;  /* 0x00000000fffff984 */ /* 0x000fe20000000800 */
[----:B------:R-:W-:Y:S01]  /*38f0*/  @!PT LDS RZ, [RZ] ;  /* 0x00000000fffff984 */ /* 0x000fe20000000800 */
[----:B------:R1:W-:Y:S01]  /*3900*/  @!P6 LDGSTS.E.BYPASS.LTC128B.128 [R246+0xc000], desc[UR16][R10.64] ;  /* 0x0c0000000af6efae */ /* 0x0003e2000b901d50 */
[----:B---3--:R-:W-:Y:S01]  /*3910*/  @!P5 IMAD.WIDE.U32 R8, R4, 0xa0, R6 ;  /* 0x000000a00408d825 */ /* 0x008fe200078e0006 */
[----:B------:R-:W-:Y:S02]  /*3920*/  ISETP.GE.AND P6, PT, R26, UR25, PT ;  /* 0x000000191a007c0c */ /* 0x000fe4000bfc6270 */
[----:B------:R-:W-:Y:S01]  /*3930*/  @P5 STS.128 [R246+0xc800], RZ ;  /* 0x00c800fff6005388 */ /* 0x000fe20000000c00 */
[----:B------:R-:W-:Y:S01]  /*3940*/  @!P4 IMAD.MOV.U32 R6, RZ, RZ, R244 ;  /* 0x000000ffff06c224 */ /* 0x000fe200078e00f4 */
[----:B------:R-:W-:Y:S01]  /*3950*/  @!P5 IADD3 R9, R9, UR23, RZ ;  /* 0x000000170909dc10 */ /* 0x000fe2000fffe0ff */
[----:B------:R-:W-:-:S02]  /*3960*/  @!P4 IMAD.MOV.U32 R7, RZ, RZ, R243 ;  /* 0x000000ffff07c224 */ /* 0x000fc400078e00f3 */
[----:B------:R-:W-:Y:S02]  /*3970*/  @!P4 IMAD.WIDE.U32 R6, R4, 0xc0, R6 ;  /* 0x000000c00406c825 */ /* 0x000fe400078e0006 */
[----:B------:R-:W-:Y:S01]  /*3980*/  @!PT LDS RZ, [RZ] ;  /* 0x00000000fffff984 */ /* 0x000fe20000000800 */
[----:B------:R-:W-:Y:S01]  /*3990*/  @!PT LDS RZ, [RZ] ;  /* 0x00000000fffff984 */ /* 0x000fe20000000800 */
[----:B------:R-:W-:Y:S01]  /*39a0*/  @!PT LDS RZ, [RZ] ;  /* 0x00000000fffff984 */ /* 0x000fe20000000800 */
[----:B------:R2:W-:Y:S01]  /*39b0*/  @!P5 LDGSTS.E.BYPASS.LTC128B.128 [R246+0xc800], desc[UR16][R8.64] ;  /* 0x0c80000008f6dfae */ /* 0x0005e2000b901d50 */
[----:B------:R-:W-:Y:S01]  /*39c0*/  VOTEU.ALL UP0, P1 ;  /* 0x00000000003f7886 */ /* 0x000fe20000800000 */
[----:B------:R-:W-:Y:S01]  /*39d0*/  ISETP.GE.AND P5, PT, R30, UR25, PT ;  /* 0x000000191e007c0c */ /* 0x000fe2000bfa6270 */
[----:B------:R-:W-:Y:S01]  /*39e0*/  @!P2 IMAD.MOV.U32 R4, RZ, RZ, R244 ;  /* 0x000000ffff04a224 */ /* 0x000fe200078e00f4 */
[----:B------:R-:W-:Y:S01]  /*39f0*/  @P4 STS.128 [R246+0xd000], RZ ;  /* 0x00d000fff6004388 */ /* 0x000fe20000000c00 */
[----:B------:R-:W-:Y:S01]  /*3a00*/  @!P4 VIADD R7, R7, UR7 ;  /* 0x000000070707cc36 */ /* 0x000fe20008000000 */
[----:B------:R-:W-:Y:S01]  /*3a10*/  VOTEU.ALL UP3, P6 ;  /* 0x00000000003f7886 */ /* 0x000fe20003060000 */
[----:B------:R-:W-:-:S03]  /*3a20*/  @!P2 IMAD.WIDE.U32 R4, R0, 0xe0, R4 ;  /* 0x000000e00004a825 */ /* 0x000fc600078e0004 */
[----:B------:R-:W-:Y:S01]  /*3a30*/  @!PT LDS RZ, [RZ] ;  /* 0x00000000fffff984 */ /* 0x000fe20000000800 */
[----:B------:R-:W-:Y:S01]  /*3a40*/  @!PT LDS RZ, [RZ] ;  /* 0x00000000fffff984 */ /* 0x000fe20000000800 */
[----:B------:R-:W-:Y:S01]  /*3a50*/  @!PT LDS RZ, [RZ] ;  /* 0x00000000fffff984 */ /* 0x000fe20000000800 */
[----:B------:R3:W-:Y:S01]  /*3a60*/  @!P4 LDGSTS.E.BYPASS.LTC128B.128 [R246+0xd000], desc[UR16][R6.64] ;  /* 0x0d00000006f6cfae */ /* 0x0007e2000b901d50 */
[----:B------:R-:W-:Y:S01]  /*3a70*/  @!P2 VIADD R5, R5, UR6 ;  /* 0x000000060505ac36 */ /* 0x000fe20008000000 */
[----:B------:R-:W-:Y:S01]  /*3a80*/  @!UP0 UIMAD UR6, UR9, 0x120, URZ ;  /* 0x00000120090688a4 */ /* 0x000fe2000f8e023f */
[----:B------:R-:W-:Y:S01]  /*3a90*/  IMAD.U32 R0, RZ, RZ, UR9 ;  /* 0x00000009ff007e24 */ /* 0x000fe2000f8e00ff */
[----:B------:R-:W-:Y:S01]  /*3aa0*/  @P2 STS.128 [R246+0xd800], RZ ;  /* 0x00d800fff6002388 */ /* 0x000fe20000000c00 */
[----:B------:R-:W-:Y:S01]  /*3ab0*/  ISETP.GE.AND P4, PT, R29, UR25, PT ;  /* 0x000000191d007c0c */ /* 0x000fe2000bf86270 */
[----:B-1----:R-:W-:Y:S01]  /*3ac0*/  IMAD.U32 R10, RZ, RZ, UR8 ;  /* 0x00000008ff0a7e24 */ /* 0x002fe2000f8e00ff */
[----:B------:R-:W-:Y:S01]  /*3ad0*/  VOTEU.ALL UP2, P5 ;  /* 0x00000000003f7886 */ /* 0x000fe20002840000 */
[----:B------:R-:W-:Y:S01]  /*3ae0*/  @!PT LDS RZ, [RZ] ;  /* 0x00000000fffff984 */ /* 0x000fe20000000800 */
[----:B------:R-:W-:Y:S01]  /*3af0*/  @!PT LDS RZ, [RZ] ;  /* 0x00000000fffff984 */ /* 0x000fe20000000800 */
[----:B------:R-:W-:Y:S01]  /*3b00*/  @!PT LDS RZ, [RZ] ;  /* 0x00000000fffff984 */ /* 0x000fe20000000800 */
[----:B------:R1:W-:Y:S01]  /*3b10*/  @!P2 LDGSTS.E.BYPASS.LTC128B.128 [R246+0xd800], desc[UR16][R4.64] ;  /* 0x0d80000004f6afae */ /* 0x0003e2000b901d50 */
[----:B------:R-:W-:-:S03]  /*3b20*/  @!UP3 UIMAD UR23, UR9, 0x140, URZ ;  /* 0x000001400917b8a4 */ /* 0x000fc6000f8e023f */
[----:B------:R-:W-:Y:S01]  /*3b30*/  @P3 STS.128 [R246+0xe000], RZ ;  /* 0x00e000fff6003388 */ /* 0x000fe20000000c00 */
[----:B------:R-:W-:Y:S01]  /*3b40*/  @!UP2 UIMAD UR7, UR9, 0x160, URZ ;  /* 0x000001600907a8a4 */ /* 0x000fe2000f8e023f */
[----:B--2---:R-:W-:-:S04]  /*3b50*/  IMAD.U32 R8, RZ, RZ, UR8 ;  /* 0x00000008ff087e24 */ /* 0x004fc8000f8e00ff */
[----:B------:R-:W-:Y:S01]  /*3b60*/  VOTEU.ALL UP1, P4 ;  /* 0x00000000003f7886 */ /* 0x000fe20002020000 */
[----:B---3--:R-:W-:-:S05]  /*3b70*/  IMAD.U32 R6, RZ, RZ, UR8 ;  /* 0x00000008ff067e24 */ /* 0x008fca000f8e00ff */
[----:B------:R-:W-:Y:S01]  /*3b80*/  @!P3 LEA R6, P2, R6, R244, 0x8 ;  /* 0x000000f40606b211 */ /* 0x000fe200078440ff */
[----:B-1----:R-:W-:Y:S02]  /*3b90*/  IMAD.U32 R4, RZ, RZ, UR8 ;  /* 0x00000008ff047e24 */ /* 0x002fe4000f8e00ff */
[----:B------:R-:W-:-:S03]  /*3ba0*/  @!P1 IMAD.MOV.U32 R5, RZ, RZ, R243 ;  /* 0x000000ffff059224 */ /* 0x000fc600078e00f3 */
[----:B------:R-:W-:Y:S01]  /*3bb0*/  @!P3 LEA.HI.X R7, R4, R243, R0, 0x8, P2 ;  /* 0x000000f30407b211 */ /* 0x000fe200010f4400 */
[----:B------:R-:W-:Y:S01]  /*3bc0*/  @!P1 IMAD.MOV.U32 R4, RZ, RZ, R244 ;  /* 0x000000ffff049224 */ /* 0x000fe200078e00f4 */
[----:B------:R-:W-:-:S03]  /*3bd0*/  ISETP.GE.AND P2, PT, R28, UR25, PT ;  /* 0x000000191c007c0c */ /* 0x000fc6000bf46270 */
[----:B------:R-:W-:Y:S01]  /*3be0*/  @!P1 IMAD.WIDE.U32 R8, R8, 0x120, R4 ;  /* 0x0000012008089825 */ /* 0x000fe200078e0004 */
[----:B------:R-:W-:Y:S01]  /*3bf0*/  SHF.R.S32.HI R4, RZ, 0x1f, R247 ;  /* 0x0000001fff047819 */ /* 0x000fe200000114f7 */
[----:B------:R-:W-:Y:S01]  /*3c00*/  @!PT LDS RZ, [RZ] ;  /* 0x00000000fffff984 */ /* 0x000fe20000000800 */
[----:B------:R-:W-:Y:S01]  /*3c10*/  @!PT LDS RZ, [RZ] ;  /* 0x00000000fffff984 */ /* 0x000fe20000000800 */
[----:B------:R-:W-:Y:S01]  /*3c20*/  @!PT LDS RZ, [RZ] ;  /* 0x00000000fffff984 */ /* 0x000fe20000000800 */
[----:B------:R1:W-:Y:S01]  /*3c30*/  @!P3 LDGSTS.E.BYPASS.LTC128B.128 [R246+0xe000], desc[UR16][R6.64] ;  /* 0x0e00000006f6bfae */ /* 0x0003e2000b901d50 */
[----:B------:R-:W-:Y:S01]  /*3c40*/  ISETP.GE.AND P3, PT, R27, UR25, PT ;  /* 0x000000191b007c0c */ /* 0x000fe2000bf66270 */
[----:B------:R-:W-:Y:S01]  /*3c50*/  IMAD.SHL.U32 R5, R3, 0x40, RZ ;  /* 0x0000004003057824 */ /* 0x000fe200078e00ff */
[----:B------:R-:W-:Y:S01]  /*3c60*/  LEA.HI R4, R4, R247, RZ, 0x3 ;  /* 0x000000f704047211 */ /* 0x000fe200078f18ff */
[----:B------:R-:W-:Y:S01]  /*3c70*/  @!P1 VIADD R9, R9, UR6 ;  /* 0x0000000609099c36 */ /* 0x000fe20008000000 */
[----:B------:R-:W-:Y:S01]  /*3c80*/  @P1 STS.128 [R246+0xe800], RZ ;  /* 0x00e800fff6001388 */ /* 0x000fe20000000c00 */
[----:B------:R-:W-:Y:S01]  /*3c90*/  @!UP1 UIMAD UR6, UR9, 0x180, URZ ;  /* 0x00000180090698a4 */ /* 0x000fe2000f8e023f */
        /* <DEDUP_REMOVED lines=9> */
[----:B------:R-:W-:Y:S01]  /*3d30*/  VOTEU.ALL UP0, P2 ;  /* 0x00000000003f7886 */ /* 0x000fe20001000000 */
[----:B------:R-:W-:Y:S01]  /*3d40*/  @!P3 IMAD.MOV.U32 R18, RZ, RZ, R244 ;  /* 0x000000ffff12b224 */ /* 0x000fe200078e00f4 */
[----:B------:R-:W-:Y:S01]  /*3d50*/  VOTEU.ALL UP2, P3 ;  /* 0x00000000003f7886 */ /* 0x000fe20001840000 */
[----:B------:R-:W-:Y:S01]  /*3d60*/  @!P3 IMAD.MOV.U32 R19, RZ, RZ, R243 ;  /* 0x000000ffff13b224 */ /* 0x000fe200078e00f3 */
[----:B------:R-:W-:Y:S01]  /*3d70*/  LOP3.LUT R189, R189, 0xfffffe00, RZ, 0xc0, !PT ;  /* 0xfffffe00bdbd7812 */ /* 0x000fe200078ec0ff */
[----:B------:R-:W-:Y:S01]  /*3d80*/  @P6 STS.128 [R246+0xf000], RZ ;  /* 0x00f000fff6006388 */ /* 0x000fe20000000c00 */
[----:B------:R-:W-:-:S05]  /*3d90*/  @!P3 IMAD.WIDE.U32 R16, R16, 0x1c0, R18 ;  /* 0x000001c01010b825 */ /* 0x000fca00078e0012 */
[----:B------:R-:W-:Y:S01]  /*3da0*/  VOTEU.ALL UP1, P1 ;  /* 0x00000000003f7886 */ /* 0x000fe20000820000 */
[----:B------:R-:W-:Y:S01]  /*3db0*/  @!P1 MOV R19, R243 ;  /* 0x000000f300139202 */ /* 0x000fe20000000f00 */
[----:B------:R-:W-:Y:S01]  /*3dc0*/  @!P1 IMAD.MOV.U32 R18, RZ, RZ, R244 ;  /* 0x000000ffff129224 */ /* 0x000fe200078e00f4 */
[----:B-1----:R-:W-:Y:S01]  /*3dd0*/  SHF.L.U32 R7, R0, 0x6, RZ ;  /* 0x0000000600077819 */ /* 0x002fe200000006ff */
[----:B------:R-:W-:Y:S02]  /*3de0*/  IMAD.SHL.U32 R6, R12, 0x8, RZ ;  /* 0x000000080c067824 */ /* 0x000fe400078e00ff */
[----:B------:R-:W-:Y:S01]  /*3df0*/  IMAD.U32 R12, RZ, RZ, UR8 ;  /* 0x00000008ff0c7e24 */ /* 0x000fe2000f8e00ff */
[----:B------:R-:W-:Y:S01]  /*3e00*/  LOP3.LUT R7, R7, 0x1c0, RZ, 0xc0, !PT ;  /* 0x000001c007077812 */ /* 0x000fe200078ec0ff */
[----:B------:R-:W-:Y:S01]  /*3e10*/  IMAD R240, R190, 0x400, R189 ;  /* 0x00000400bef07824 */ /* 0x000fe200078e02bd */
[----:B------:R-:W-:Y:S01]  /*3e20*/  LOP3.LUT R6, R5, 0x8, R6, 0xf8, !PT ;  /* 0x0000000805067812 */ /* 0x000fe200078ef806 */
[----:B------:R-:W-:Y:S01]  /*3e30*/  @!P3 IMAD.MOV.U32 R4, RZ, RZ, R16 ;  /* 0x000000ffff04b224 */ /* 0x000fe200078e0010 */
[----:B------:R-:W-:-:S02]  /*3e40*/  SHF.R.U32.HI R5, RZ, 0x3, R5 ;  /* 0x00000003ff057819 */ /* 0x000fc40000011605 */
[----:B------:R-:W-:Y:S01]  /*3e50*/  SHF.R.U32.HI R167, RZ, 0x3, R7 ;  /* 0x00000003ffa77819 */ /* 0x000fe20000011607 */
[----:B--2---:R-:W-:Y:S01]  /*3e60*/  IMAD.U32 R8, RZ, RZ, UR8 ;  /* 0x00000008ff087e24 */ /* 0x004fe2000f8e00ff */
[----:B------:R-:W-:Y:S01]  /*3e70*/  LOP3.LUT R5, R6, R5, RZ, 0x3c, !PT ;  /* 0x0000000506057212 */ /* 0x000fe200078e3cff */
[----:B------:R-:W-:-:S04]  /*3e80*/  IMAD.SHL.U32 R6, R239, 0x8, RZ ;  /* 0x00000008ef067824 */ /* 0x000fc800078e00ff */
[----:B------:R-:W-:Y:S01]  /*3e90*/  IMAD R239, R239, 0x200, R5 ;  /* 0x00000200efef7824 */ /* 0x000fe200078e0205 */
[----:B------:R-:W-:Y:S02]  /*3ea0*/  LOP3.LUT R6, R7, 0x8, R6, 0xf8, !PT ;  /* 0x0000000807067812 */ /* 0x000fe400078ef806 */
[----:B------:R-:W-:Y:S02]  /*3eb0*/  @!P6 MOV R7, R243 ;  /* 0x000000f30007e202 */ /* 0x000fe40000000f00 */
[----:B------:R-:W-:Y:S01]  /*3ec0*/  LOP3.LUT R167, R6, R167, RZ, 0x3c, !PT ;  /* 0x000000a706a77212 */ /* 0x000fe200078e3cff */
[----:B------:R-:W-:Y:S01]  /*3ed0*/  @!P6 IMAD.MOV.U32 R6, RZ, RZ, R244 ;  /* 0x000000ffff06e224 */ /* 0x000fe200078e00f4 */
[----:B------:R-:W-:-:S03]  /*3ee0*/  LEA R239, R239, UR4, 0x1 ;  /* 0x00000004efef7c11 */ /* 0x000fc6000f8e08ff */
[----:B------:R-:W-:-:S04]  /*3ef0*/  @!P6 IMAD.WIDE.U32 R14, R14, 0x140, R6 ;  /* 0x000001400e0ee825 */ /* 0x000fc800078e0006 */
[----:B------:R-:W-:Y:S02]  /*3f00*/  @!P5 IMAD.MOV.U32 R6, RZ, RZ, R244 ;  /* 0x000000ffff06d224 */ /* 0x000fe400078e00f4 */
[----:B------:R-:W-:Y:S02]  /*3f10*/  @!P5 IMAD.MOV.U32 R7, RZ, RZ, R243 ;  /* 0x000000ffff07d224 */ /* 0x000fe400078e00f3 */
[----:B------:R-:W-:Y:S01]  /*3f20*/  @!P6 VIADD R15, R15, UR23 ;  /* 0x000000170f0fec36 */ /* 0x000fe20008000000 */
[----:B------:R-:W-:Y:S01]  /*3f30*/  @!UP0 UIMAD UR23, UR9, 0x1a0, URZ ;  /* 0x000001a0091788a4 */ /* 0x000fe2000f8e023f */
[----:B------:R-:W-:Y:S01]  /*3f40*/  @!P5 IMAD.WIDE.U32 R12, R12, 0x160, R6 ;  /* 0x000001600c0cd825 */ /* 0x000fe200078e0006 */
[----:B------:R-:W-:Y:S02]  /*3f50*/  UISETP.GT.AND UP0, UPT, UR21, UR5, UPT ;  /* 0x000000051500728c */ /* 0x000fe4000bf04270 */
[----:B------:R-:W-:Y:S01]  /*3f60*/  @!PT LDS RZ, [RZ] ;  /* 0x00000000fffff984 */ /* 0x000fe20000000800 */
[----:B------:R-:W-:Y:S01]  /*3f70*/  @!PT LDS RZ, [RZ] ;  /* 0x00000000fffff984 */ /* 0x000fe20000000800 */
[----:B------:R-:W-:Y:S01]  /*3f80*/  @!PT LDS RZ, [RZ] ;  /* 0x00000000fffff984 */ /* 0x000fe20000000800 */
[----:B------:R-:W-:Y:S01]  /*3f90*/  @!P6 LDGSTS.E.BYPASS.LTC128B.128 [R246+0xf000], desc[UR16][R14.64] ;  /* 0x0f0000000ef6efae */ /* 0x000fe2000b901d50 */
[----:B------:R-:W-:-:S02]  /*3fa0*/  @!P4 IMAD.MOV.U32 R6, RZ, RZ, R244 ;  /* 0x000000ffff06c224 */ /* 0x000fc400078e00f4 */
[----:B------:R-:W-:Y:S01]  /*3fb0*/  @!P4 IMAD.MOV.U32 R7, RZ, RZ, R243 ;  /* 0x000000ffff07c224 */ /* 0x000fe200078e00f3 */
[----:B------:R-:W-:Y:S01]  /*3fc0*/  @P5 STS.128 [R246+0xf800], RZ ;  /* 0x00f800fff6005388 */ /* 0x000fe20000000c00 */
[----:B------:R-:W-:Y:S01]  /*3fd0*/  @!P5 VIADD R13, R13, UR7 ;  /* 0x000000070d0ddc36 */ /* 0x000fe20008000000 */
[----:B------:R-:W-:Y:S01]  /*3fe0*/  @!UP2 UIMAD UR7, UR9, 0x1c0, URZ ;  /* 0x000001c00907a8a4 */ /* 0x000fe2000f8e023f */
[----:B------:R-:W-:Y:S01]  /*3ff0*/  @!P4 IMAD.WIDE.U32 R10, R10, 0x180, R6 ;  /* 0x000001800a0ac825 */ /* 0x000fe200078e0006 */
[----:B------:R-:W-:Y:S02]  /*4000*/  @!P2 MOV R6, R244 ;  /* 0x000000f40006a202 */ /* 0x000fe40000000f00 */
[----:B------:R-:W-:Y:S01]  /*4010*/  @!PT LDS RZ, [RZ] ;  /* 0x00000000fffff984 */ /* 0x000fe20000000800 */
[----:B------:R-:W-:Y:S01]  /*4020*/  @!PT LDS RZ, [RZ] ;  /* 0x00000000fffff984 */ /* 0x000fe20000000800 */
[----:B------:R-:W-:Y:S01]  /*4030*/  @!PT LDS RZ, [RZ] ;  /* 0x00000000fffff984 */ /* 0x000fe20000000800 */
[----:B------:R1:W-:Y:S01]  /*4040*/  @!P5 LDGSTS.E.BYPASS.LTC128B.128 [R246+0xf800], desc[UR16][R12.64] ;  /* 0x0f8000000cf6dfae */ /* 0x0003e2000b901d50 */
[----:B------:R-:W-:Y:S02]  /*4050*/  @!P2 IMAD.MOV.U32 R7, RZ, RZ, R243 ;  /* 0x000000ffff07a224 */ /* 0x000fe400078e00f3 */
[----:B------:R-:W-:Y:S01]  /*4060*/  @!P4 VIADD R11, R11, UR6 ;  /* 0x000000060b0bcc36 */ /* 0x000fe20008000000 */
[----:B------:R-:W-:Y:S01]  /*4070*/  @!UP1 UIMAD UR6, UR9, 0x1e0, URZ ;  /* 0x000001e0090698a4 */ /* 0x000fe2000f8e023f */
[----:B------:R-:W-:Y:S01]  /*4080*/  @!P2 IMAD.WIDE.U32 R8, R8, 0x1a0, R6 ;  /* 0x000001a00808a825 */ /* 0x000fe200078e0006 */
[----:B------:R-:W-:Y:S03]  /*4090*/  @P4 STS.128 [R246+0x10000], RZ ;  /* 0x010000fff6004388 */ /* 0x000fe60000000c00 */
[----:B------:R-:W-:Y:S01]  /*40a0*/  IMAD.U32 R6, RZ, RZ, UR8 ;  /* 0x00000008ff067e24 */ /* 0x000fe2000f8e00ff */
[----:B------:R-:W-:Y:S01]  /*40b0*/  @!PT LDS RZ, [RZ] ;  /* 0x00000000fffff984 */ /* 0x000fe20000000800 */
[----:B------:R-:W-:Y:S01]  /*40c0*/  @!PT LDS RZ, [RZ] ;  /* 0x00000000fffff984 */ /* 0x000fe20000000800 */
[----:B------:R-:W-:Y:S01]  /*40d0*/  @!PT LDS RZ, [RZ] ;  /* 0x00000000fffff984 */ /* 0x000fe20000000800 */
[----:B------:R-:W-:Y:S01]  /*40e0*/  @!P4 LDGSTS.E.BYPASS.LTC128B.128 [R246+0x10000], desc[UR16][R10.64] ;  /* 0x100000000af6cfae */ /* 0x000fe2000b901d50 */
[----:B------:R-:W-:-:S02]  /*40f0*/  @!P2 VIADD R9, R9, UR23 ;  /* 0x000000170909ac36 */ /* 0x000fc40008000000 */
[----:B------:R-:W-:Y:S01]  /*4100*/  @!P1 IMAD.WIDE.U32 R6, R6, 0x1e0, R18 ;  /* 0x000001e006069825 */ /* 0x000fe200078e0012 */
[----:B------:R-:W-:Y:S03]  /*4110*/  @P2 STS.128 [R246+0x10800], RZ ;  /* 0x010800fff6002388 */ /* 0x000fe60000000c00 */
[----:B------:R-:W-:Y:S01]  /*4120*/  IMAD.IADD R240, R167, 0x1, R240 ;  /* 0x00000001a7f07824 */ /* 0x000fe200078e02f0 */
[----:B------:R-:W-:Y:S01]  /*4130*/  @!P1 IADD3 R7, R7, UR6, RZ ;  /* 0x0000000607079c10 */ /* 0x000fe2000fffe0ff */
[----:B------:R-:W-:Y:S01]  /*4140*/  @!P3 VIADD R5, R17, UR7 ;  /* 0x000000071105bc36 */ /* 0x000fe20008000000 */
[----:B------:R-:W-:Y:S01]  /*4150*/  @!PT LDS RZ, [RZ] ;  /* 0x00000000fffff984 */ /* 0x000fe20000000800 */
[----:B------:R-:W-:Y:S01]  /*4160*/  @!PT LDS RZ, [RZ] ;  /* 0x00000000fffff984 */ /* 0x000fe20000000800 */
[----:B------:R-:W-:Y:S01]  /*4170*/  @!PT LDS RZ, [RZ] ;  /* 0x00000000fffff984 */ /* 0x000fe20000000800 */
[----:B------:R2:W-:Y:S01]  /*4180*/  @!P2 LDGSTS.E.BYPASS.LTC128B.128 [R246+0x10800], desc[UR16][R8.64] ;  /* 0x1080000008f6afae */ /* 0x0005e2000b901d50 */
[----:B------:R-:W-:Y:S01]  /*4190*/  VIADD R237, R239, 0x2040 ;  /* 0x00002040efed7836 */ /* 0x000fe20000000000 */
[----:B------:R-:W-:Y:S01]  /*41a0*/  LEA R240, R240, UR4, 0x1 ;  /* 0x00000004f0f07c11 */ /* 0x000fe2000f8e08ff */
[----:B------:R-:W-:Y:S01]  /*41b0*/  @!UP0 ULDC.64 UR6, c[0x0][0x218] ;  /* 0x0000860000068ab9 */ /* 0x000fe20000000a00 */
        /* <DEDUP_REMOVED lines=15> */
[----:B------:R-:W4:Y:S01]  /*42b0*/  LDSM.16.M88.4 R44, [R239+0x2000] ;  /* 0x00200000ef2c783b */ /* 0x000f220000000200 */
[----:B------:R-:W-:-:S02]  /*42c0*/  SEL R0, R0, 0xfffffff0, !P3 ;  /* 0xfffffff000007807 */ /* 0x000fc40005800000 */
[----:B------:R-:W-:Y:S01]  /*42d0*/  LOP3.LUT P1, RZ, R3, 0x4, RZ, 0xc0, !PT ;  /* 0x0000000403ff7812 */ /* 0x000fe2000782c0ff */
[----:B------:R-:W5:Y:S01]  /*42e0*/  LDSM.16.M88.4 R36, [R239+0x2800] ;  /* 0x00280000ef24783b */ /* 0x000f620000000200 */
[--C-:B------:R-:W-:Y:S01]  /*42f0*/  IMAD R188, R241, 0x2, R240.reuse ;  /* 0x00000002f1bc7824 */ /* 0x100fe200078e02f0 */
[----:B------:R-:W-:Y:S01]  /*4300*/  MOV R3, 0x20 ;  /* 0x0000002000037802 */ /* 0x000fe20000000f00 */
[----:B------:R-:W-:Y:S01]  /*4310*/  IMAD R234, R0, 0x2, R239 ;  /* 0x0000000200ea7824 */ /* 0x000fe200078e02ef */
[----:B------:R-:W2:Y:S02]  /*4320*/  LDSM.16.M88.4 R28, [R239+0x3000] ;  /* 0x00300000ef1c783b */ /* 0x000ea40000000200 */
[----:B------:R-:W-:Y:S02]  /*4330*/  SEL R3, R3, 0xffffffe0, !P2 ;  /* 0xffffffe003037807 */ /* 0x000fe40005000000 */
[----:B------:R-:W3:Y:S03]  /*4340*/  LDSM.16.M88.4 R20, [R239+0x3800] ;  /* 0x00380000ef14783b */ /* 0x000ee60000000200 */
[----:B------:R-:W-:Y:S01]  /*4350*/  IMAD R238, R3, 0x2, R240 ;  /* 0x0000000203ee7824 */ /* 0x000fe200078e02f0 */
[----:B-1----:R-:W1:Y:S03]  /*4360*/  LDSM.16.M88.4 R12, [R239+0x4000] ;  /* 0x00400000ef0c783b */ /* 0x002e660000000200 */
[----:B------:R-:W-:Y:S01]  /*4370*/  IMAD R236, R241, 0x2, R238 ;  /* 0x00000002f1ec7824 */ /* 0x000fe200078e02ee */
[----:B------:R-:W1:Y:S04]  /*4380*/  LDSM.16.M88.4 R76, [R239+0x4800] ;  /* 0x00480000ef4c783b */ /* 0x000e680000000200 */
[----:B------:R-:W1:Y:S04]  /*4390*/  LDSM.16.M88.4 R68, [R239+0x5000] ;  /* 0x00500000ef44783b */ /* 0x000e680000000200 */
[----:B------:R-:W1:Y:S04]  /*43a0*/  LDSM.16.M88.4 R60, [R239+0x5800] ;  /* 0x00580000ef3c783b */ /* 0x000e680000000200 */
[----:B------:R-:W1:Y:S04]  /*43b0*/  LDSM.16.M88.4 R52, [R239+0x6000] ;  /* 0x00600000ef34783b */ /* 0x000e680000000200 */
[----:B------:R-:W1:Y:S04]  /*43c0*/  LDSM.16.M88.4 R128, [R239+0x6800] ;  /* 0x00680000ef80783b */ /* 0x000e680000000200 */
[----:B------:R-:W1:Y:S01]  /*43d0*/  LDSM.16.M88.4 R120, [R239+0x7000] ;  /* 0x00700000ef78783b */ /* 0x000e620000000200 */
[C---:B----4-:R-:W-:Y:S03]  /*43e0*/  HMMA.16816.F32.BF16 R48, R80.reuse, R44, RZ ;  /* 0x0000002c5030723c */ /* 0x050fe600000418ff */
[----:B------:R-:W4:Y:S03]  /*43f0*/  LDSM.16.M88.4 R112, [R239+0x7800] ;  /* 0x00780000ef70783b */ /* 0x000f260000000200 */
[C---:B-----5:R-:W-:Y:S01]  /*4400*/  HMMA.16816.F32.BF16 R40, R80.reuse, R36, RZ ;  /* 0x000000245028723c */ /* 0x060fe200000418ff */
[----:B------:R-:W5:Y:S04]  /*4410*/  LDSM.16.M88.4 R104, [R239+0x8000] ;  /* 0x00800000ef68783b */ /* 0x000f680000000200 */
[----:B------:R-:W5:Y:S01]  /*4420*/  LDSM.16.M88.4 R96, [R239+0x8800] ;  /* 0x00880000ef60783b */ /* 0x000f620000000200 */
[C---:B--2---:R-:W-:Y:S03]  /*4430*/  HMMA.16816.F32.BF16 R32, R80.reuse, R28, RZ ;  /* 0x0000001c5020723c */ /* 0x044fe600000418ff */
[----:B------:R-:W2:Y:S03]  /*4440*/  LDSM.16.M88.4 R88, [R239+0x9000] ;  /* 0x00900000ef58783b */ /* 0x000ea60000000200 */
[C---:B---3--:R-:W-:Y:S01]  /*4450*/  HMMA.16816.F32.BF16 R24, R80.reuse, R20, RZ ;  /* 0x000000145018723c */ /* 0x048fe200000418ff */
[----:B------:R-:W3:Y:S04]  /*4460*/  LDSM.16.M88.4 R148, [R239+0x9800] ;  /* 0x00980000ef94783b */ /* 0x000ee80000000200 */
[----:B------:R-:W-:Y:S01]  /*4470*/  LDSM.16.M88.4 R132, [R188] ;  /* 0x00000000bc84783b */ /* 0x000fe20000000200 */
[C---:B-1----:R-:W-:Y:S03]  /*4480*/  HMMA.16816.F32.BF16 R16, R80.reuse, R12, RZ ;  /* 0x0000000c5010723c */ /* 0x042fe600000418ff */
        /* <DEDUP_REMOVED lines=10> */
[----:B------:R-:W-:Y:S03]  /*4530*/  LDSM.16.M88.4 R172, [R234+0x2000] ;  /* 0x00200000eaac783b */ /* 0x000fe60000000200 */
[C---:B------:R-:W-:Y:S01]  /*4540*/  HMMA.16816.F32.BF16 R4, R80.reuse, R128, RZ ;  /* 0x000000805004723c */ /* 0x040fe200000418ff */
[----:B------:R-:W-:Y:S04]  /*4550*/  LDSM.16.M88.4 R168, [R234+0x3800] ;  /* 0x00380000eaa8783b */ /* 0x000fe80000000200 */
[----:B------:R-:W0:Y:S01]  /*4560*/  LDGDEPBAR ;  /* 0x00000000000079af */ /* 0x000e220000000000 */
[C---:B------:R-:W-:Y:S06]  /*4570*/  HMMA.16816.F32.BF16 R124, R80.reuse, R120, RZ ;  /* 0x00000078507c723c */ /* 0x040fec00000418ff */
[C---:B----4-:R-:W-:Y:S06]  /*4580*/  HMMA.16816.F32.BF16 R116, R80.reuse, R112, RZ ;  /* 0x000000705074723c */ /* 0x050fec00000418ff */
        /* <DEDUP_REMOVED lines=18> */
[C---:B---3--:R-:W-:Y:S06]  /*46b0*/  HMMA.16816.F32.BF16 R84, R80.reuse, R148, RZ ;  /* 0x000000945054723c */ /* 0x048fec00000418ff */
[----:B------:R-:W-:Y:S01]  /*46c0*/  HMMA.16816.F32.BF16 R80, R80, R150, RZ ;  /* 0x000000965050723c */ /* 0x000fe200000418ff */
[----:B------:R-:W2:Y:S05]  /*46d0*/  LDSM.16.M88.4 R148, [R234+0x6000] ;  /* 0x00600000ea94783b */ /* 0x000eaa0000000200 */
        /* <DEDUP_REMOVED lines=17> */
[----:B------:R-:W5:Y:S05]  /*47f0*/  LDSM.16.M88.4 R136, [R234+0x8000] ;  /* 0x00800000ea88783b */ /* 0x000f6a0000000200 */
[C---:B--2---:R-:W-:Y:S06]  /*4800*/  HMMA.16816.F32.BF16 R56, R132.reuse, R148, R56 ;  /* 0x000000948438723c */ /* 0x044fec0000041838 */
[C---:B------:R-:W-:Y:S01]  /*4810*/  HMMA.16816.F32.BF16 R52, R132.reuse, R150, R52 ;  /* 0x000000968434723c */ /* 0x040fe20000041834 */
[----:B------:R-:W2:Y:S05]  /*4820*/  LDSM.16.M88.4 R148, [R234+0x9800] ;  /* 0x00980000ea94783b */ /* 0x000eaa0000000200 */
[C---:B-1----:R-:W-:Y:S06]  /*4830*/  HMMA.16816.F32.BF16 R4, R132.reuse, R144, R4 ;  /* 0x000000908404723c */ /* 0x042fec0000041804 */
[----:B------:R-:W-:Y:S01]  /*4840*/  HMMA.16816.F32.BF16 R48, R132, R172, R48 ;  /* 0x000000ac8430723c */ /* 0x000fe20000041830 */
[----:B------:R-:W-:-:S04]  /*4850*/  VIADD R144, R239, 0x2000 ;  /* 0x00002000ef907836 */ /* 0x000fc80000000000 */
[----:B------:R-:W-:Y:S01]  /*4860*/  @P1 VIADD R237, R144, 0xffffffc0 ;  /* 0xffffffc090ed1836 */ /* 0x000fe20000000000 */
[C---:B------:R-:W-:Y:S01]  /*4870*/  HMMA.16816.F32.BF16 R44, R132.reuse, R174, R44 ;  /* 0x000000ae842c723c */ /* 0x040fe2000004182c */
[----:B------:R-:W-:Y:S01]  /*4880*/  LDSM.16.M88.4 R172, [R236] ;  /* 0x00000000ecac783b */ /* 0x000fe20000000200 */
[----:B------:R-:W-:Y:S01]  /*4890*/  PLOP3.LUT P1, PT, PT, PT, UP0, 0x80, 0x0 ;  /* 0x000000000000781c */ /* 0x000fe20003f2f008 */
[----:B------:R-:W-:Y:S01]  /*48a0*/  IMAD R166, R0, 0x2, R237 ;  /* 0x0000000200a67824 */ /* 0x000fe200078e02ed */
[----:B------:R-:W-:Y:S01]  /*48b0*/  SHF.R.S32.HI R0, RZ, 0x1f, R191 ;  /* 0x0000001fff007819 */ /* 0x000fe200000114bf */
[C---:B------:R-:W-:Y:S01]  /*48c0*/  VIADD R230, R237.reuse, 0x4000 ;  /* 0x00004000ede67836 */ /* 0x040fe20000000000 */
[C---:B------:R-:W-:Y:S01]  /*48d0*/  HMMA.16816.F32.BF16 R24, R132.reuse, R168, R24 ;  /* 0x000000a88418723c */ /* 0x040fe20000041818 */
[C---:B------:R-:W-:Y:S01]  /*48e0*/  VIADD R229, R237.reuse, 0x4800 ;  /* 0x00004800ede57836 */ /* 0x040fe20000000000 */
[----:B------:R-:W-:Y:S01]  /*48f0*/  LDSM.16.M88.4 R184, [R166+0x1800] ;  /* 0x00180000a6b8783b */ /* 0x000fe20000000200 */
[----:B------:R-:W-:Y:S01]  /*4900*/  LEA.HI R191, R0, R191, RZ, 0x2 ;  /* 0x000000bf00bf7211 */ /* 0x000fe200078f10ff */
[C---:B------:R-:W-:Y:S01]  /*4910*/  VIADD R227, R237.reuse, 0x5800 ;  /* 0x00005800ede37836 */ /* 0x040fe20000000000 */
[----:B------:R-:W-:Y:S01]  /*4920*/  LEA R0, R190, UR18, 0x4 ;  /* 0x00000012be007c11 */ /* 0x000fe2000f8e20ff */
[C---:B------:R-:W-:Y:S01]  /*4930*/  HMMA.16816.F32.BF16 R20, R132.reuse, R170, R20 ;  /* 0x000000aa8414723c */ /* 0x040fe20000041814 */
[----:B------:R-:W-:Y:S01]  /*4940*/  LDSM.16.M88.4 R168, [R237+0x800] ;  /* 0x00080000eda8783b */ /* 0x000fe20000000200 */
[----:B------:R-:W-:Y:S01]  /*4950*/  SHF.R.S32.HI R191, RZ, 0x2, R191 ;  /* 0x00000002ffbf7819 */ /* 0x000fe200000114bf */
[----:B------:R-:W-:Y:S01]  /*4960*/  VIADD R226, R237, 0x6000 ;  /* 0x00006000ede27836 */ /* 0x000fe20000000000 */
[----:B------:R-:W-:Y:S01]  /*4970*/  @!P1 LEA R251, P2, R165, UR6, 0x1 ;  /* 0x00000006a5fb9c11 */ /* 0x000fe2000f8408ff */
[----:B------:R-:W-:Y:S01]  /*4980*/  LDSM.16.M88.4 R180, [R166+0x2000] ;  /* 0x00200000a6b4783b */ /* 0x000fe20000000200 */
[C---:B------:R-:W-:Y:S01]  /*4990*/  HMMA.16816.F32.BF16 R128, R132.reuse, R146, R128 ;  /* 0x000000928480723c */ /* 0x040fe20000041880 */
[----:B------:R-:W-:Y:S01]  /*49a0*/  IADD3 R0, R0, 0x1, R191 ;  /* 0x0000000100007810 */ /* 0x000fe20007ffe0bf */
[----:B------:R-:W-:Y:S01]  /*49b0*/  VIADD R225, R237, 0x6800 ;  /* 0x00006800ede17836 */ /* 0x000fe20000000000 */
[----:B------:R-:W-:Y:S01]  /*49c0*/  LDSM.16.M88.4 R144, [R238] ;  /* 0x00000000ee90783b */ /* 0x000fe20000000200 */
[----:B------:R-:W-:Y:S01]  /*49d0*/  @!P1 LEA.HI.X R250, R165, UR7, R164, 0x1, P2 ;  /* 0x00000007a5fa9c11 */ /* 0x000fe200090f0ca4 */
[C---:B------:R-:W-:Y:S01]  /*49e0*/  VIADD R224, R237.reuse, 0x7000 ;  /* 0x00007000ede07836 */ /* 0x040fe20000000000 */
[----:B---3--:R-:W-:Y:S01]  /*49f0*/  HMMA.16816.F32.BF16 R124, R132, R140, R124 ;  /* 0x0000008c847c723c */ /* 0x008fe2000004187c */
[----:B------:R-:W-:Y:S01]  /*4a00*/  LDSM.16.M88.4 R176, [R166+0x2800] ;  /* 0x00280000a6b0783b */ /* 0x000fe20000000200 */
[----:B------:R-:W-:-:S04]  /*4a10*/  IADD3 R228, R237, 0x5000, RZ ;  /* 0x00005000ede47810 */ /* 0x000fc80007ffe0ff */
[C---:B------:R-:W-:Y:S01]  /*4a20*/  HMMA.16816.F32.BF16 R120, R132.reuse, R142, R120 ;  /* 0x0000008e8478723c */ /* 0x040fe20000041878 */
[----:B------:R-:W1:Y:S05]  /*4a30*/  LDSM.16.M88.4 R140, [R237] ;  /* 0x00000000ed8c783b */ /* 0x000e6a0000000200 */
[C---:B----4-:R-:W-:Y:S06]  /*4a40*/  HMMA.16816.F32.BF16 R116, R132.reuse, R160, R116 ;  /* 0x000000a08474723c */ /* 0x050fec0000041874 */
[C---:B------:R-:W-:Y:S01]  /*4a50*/  HMMA.16816.F32.BF16 R112, R132.reuse, R162, R112 ;  /* 0x000000a28470723c */ /* 0x040fe20000041870 */
[----:B------:R-:W-:Y:S05]  /*4a60*/  LDSM.16.M88.4 R160, [R237+0x1800] ;  /* 0x00180000eda0783b */ /* 0x000fea0000000200 */
[C---:B-----5:R-:W-:Y:S06]  /*4a70*/  HMMA.16816.F32.BF16 R108, R132.reuse, R136, R108 ;  /* 0x00000088846c723c */ /* 0x060fec000004186c */
        /* <DEDUP_REMOVED lines=8> */
[C---:B--2---:R-:W-:Y:S06]  /*4b00*/  HMMA.16816.F32.BF16 R84, R132.reuse, R148, R84 ;  /* 0x000000948454723c */ /* 0x044fec0000041854 */
[----:B------:R-:W-:Y:S01]  /*4b10*/  HMMA.16816.F32.BF16 R80, R132, R150, R80 ;  /* 0x000000968450723c */ /* 0x000fe20000041850 */
[----:B------:R-:W2:Y:S04]  /*4b20*/  LDSM.16.M88.4 R132, [R237+0x3000] ;  /* 0x00300000ed84783b */ /* 0x000ea80000000200 */
[----:B------:R-:W4:Y:S01]  /*4b30*/  LDSM.16.M88.4 R148, [R237+0x3800] ;  /* 0x00380000ed94783b */ /* 0x000f220000000200 */
[C---:B-1----:R-:W-:Y:S06]  /*4b40*/  HMMA.16816.F32.BF16 R48, R144.reuse, R140, R48 ;  /* 0x0000008c9030723c */ /* 0x042fec0000041830 */
[C---:B------:R-:W-:Y:S01]  /*4b50*/  HMMA.16816.F32.BF16 R44, R144.reuse, R142, R44 ;  /* 0x0000008e902c723c */ /* 0x040fe2000004182c */
[----:B------:R-:W1:Y:S05]  /*4b60*/  LDSM.16.M88.4 R140, [R237+0x4000] ;  /* 0x00400000ed8c783b */ /* 0x000e6a0000000200 */
[C---:B------:R-:W-:Y:S06]  /*4b70*/  HMMA.16816.F32.BF16 R40, R144.reuse, R168, R40 ;  /* 0x000000a89028723c */ /* 0x040fec0000041828 */
[C---:B------:R-:W-:Y:S01]  /*4b80*/  HMMA.16816.F32.BF16 R36, R144.reuse, R170, R36 ;  /* 0x000000aa9024723c */ /* 0x040fe20000041824 */
[----:B------:R-:W-:Y:S05]  /*4b90*/  LDSM.16.M88.4 R168, [R237+0x5000] ;  /* 0x00500000eda8783b */ /* 0x000fea0000000200 */
[C---:B---3--:R-:W-:Y:S06]  /*4ba0*/  HMMA.16816.F32.BF16 R32, R144.reuse, R136, R32 ;  /* 0x000000889020723c */ /* 0x048fec0000041820 */
[C---:B------:R-:W-:Y:S01]  /*4bb0*/  HMMA.16816.F32.BF16 R28, R144.reuse, R138, R28 ;  /* 0x0000008a901c723c */ /* 0x040fe2000004181c */
[----:B------:R-:W3:Y:S05]  /*4bc0*/  LDSM.16.M88.4 R136, [R237+0x4800] ;  /* 0x00480000ed88783b */ /* 0x000eea0000000200 */
[C---:B--2---:R-:W-:Y:S06]  /*4bd0*/  HMMA.16816.F32.BF16 R72, R144.reuse, R132, R72 ;  /* 0x000000849048723c */ /* 0x044fec0000041848 */
[C---:B------:R-:W-:Y:S01]  /*4be0*/  HMMA.16816.F32.BF16 R68, R144.reuse, R134, R68 ;  /* 0x000000869044723c */ /* 0x040fe20000041844 */
[----:B------:R-:W2:Y:S05]  /*4bf0*/  LDSM.16.M88.4 R132, [R237+0x6800] ;  /* 0x00680000ed84783b */ /* 0x000eaa0000000200 */
        /* <DEDUP_REMOVED lines=14> */
[----:B------:R-:W1:Y:S05]  /*4ce0*/  LDSM.16.M88.4 R140, [R166] ;  /* 0x00000000a68c783b */ /* 0x000e6a0000000200 */
[C---:B---3--:R-:W-:Y:S06]  /*4cf0*/  HMMA.16816.F32.BF16 R4, R144.reuse, R136, R4 ;  /* 0x000000889004723c */ /* 0x048fec0000041804 */
[C---:B------:R-:W-:Y:S01]  /*4d00*/  HMMA.16816.F32.BF16 R128, R144.reuse, R138, R128 ;  /* 0x0000008a9080723c */ /* 0x040fe20000041880 */
[----:B------:R-:W3:Y:S05]  /*4d10*/  LDSM.16.M88.4 R136, [R166+0x800] ;  /* 0x00080000a688783b */ /* 0x000eea0000000200 */
        /* <DEDUP_REMOVED lines=16> */
[----:B------:R-:W-:Y:S01]  /*4e20*/  HMMA.16816.F32.BF16 R80, R144, R150, R80 ;  /* 0x000000969050723c */ /* 0x000fe20000041850 */
[----:B------:R-:W4:Y:S04]  /*4e30*/  LDSM.16.M88.4 R148, [R166+0x5000] ;  /* 0x00500000a694783b */ /* 0x000f280000000200 */
[----:B------:R-:W4:Y:S01]  /*4e40*/  LDSM.16.M88.4 R144, [R166+0x5800] ;  /* 0x00580000a690783b */ /* 0x000f220000000200 */
[C---:B-1----:R-:W-:Y:S06]  /*4e50*/  HMMA.16816.F32.BF16 R48, R172.reuse, R140, R48 ;  /* 0x0000008cac30723c */ /* 0x042fec0000041830 */
[C---:B------:R-:W-:Y:S01]  /*4e60*/  HMMA.16816.F32.BF16 R44, R172.reuse, R142, R44 ;  /* 0x0000008eac2c723c */ /* 0x040fe2000004182c */
[----:B------:R-:W1:Y:S05]  /*4e70*/  LDSM.16.M88.4 R140, [R166+0x6000] ;  /* 0x00600000a68c783b */ /* 0x000e6a0000000200 */
[C---:B---3--:R-:W-:Y:S06]  /*4e80*/  HMMA.16816.F32.BF16 R40, R172.reuse, R136, R40 ;  /* 0x00000088ac28723c */ /* 0x048fec0000041828 */
[C---:B------:R-:W-:Y:S01]  /*4e90*/  HMMA.16816.F32.BF16 R36, R172.reuse, R138, R36 ;  /* 0x0000008aac24723c */ /* 0x040fe20000041824 */
[----:B------:R-:W3:Y:S05]  /*4ea0*/  LDSM.16.M88.4 R136, [R166+0x6800] ;  /* 0x00680000a688783b */ /* 0x000eea0000000200 */
[C---:B--2---:R-:W-:Y:S06]  /*4eb0*/  HMMA.16816.F32.BF16 R32, R172.reuse, R132, R32 ;  /* 0x00000084ac20723c */ /* 0x044fec0000041820 */
[C---:B------:R-:W-:Y:S01]  /*4ec0*/  HMMA.16816.F32.BF16 R28, R172.reuse, R134, R28 ;  /* 0x00000086ac1c723c */ /* 0x040fe2000004181c */
[----:B------:R-:W2:Y:S05]  /*4ed0*/  LDSM.16.M88.4 R132, [R166+0x7000] ;  /* 0x00700000a684783b */ /* 0x000eaa0000000200 */
[C---:B------:R-:W-:Y:S06]  /*4ee0*/  HMMA.16816.F32.BF16 R72, R172.reuse, R168, R72 ;  /* 0x000000a8ac48723c */ /* 0x040fec0000041848 */
[----:B------:R-:W-:Y:S01]  /*4ef0*/  HMMA.16816.F32.BF16 R68, R172, R170, R68 ;  /* 0x000000aaac44723c */ /* 0x000fe20000041844 */
[----:B------:R-:W2:Y:S01]  /*4f00*/  LDSM.16.M88.4 R168, [R166+0x7800] ;  /* 0x00780000a6a8783b */ /* 0x000ea20000000200 */
[----:B------:R-:W-:-:S04]  /*4f10*/  DEPBAR.LE SB0, 0x0 ;  /* 0x000080000000791a */ /* 0x000fc80000000000 */
[C---:B-----5:R-:W-:Y:S06]  /*4f20*/  HMMA.16816.F32.BF16 R56, R172.reuse, R156, R56 ;  /* 0x0000009cac38723c */ /* 0x060fec0000041838 */
[C---:B------:R-:W-:Y:S06]  /*4f30*/  HMMA.16816.F32.BF16 R52, R172.reuse, R158, R52 ;  /* 0x0000009eac34723c */ /* 0x040fec0000041834 */
[C---:B------:R-:W-:Y:S06]  /*4f40*/  HMMA.16816.F32.BF16 R156, R172.reuse, R152, R4 ;  /* 0x00000098ac9c723c */ /* 0x040fec0000041804 */
[----:B------:R-:W-:Y:S01]  /*4f50*/  HMMA.16816.F32.BF16 R24, R172, R184, R24 ;  /* 0x000000b8ac18723c */ /* 0x000fe20000041818 */
[----:B------:R-:W-:-:S05]  /*4f60*/  IMAD.U32 R4, RZ, RZ, UR19 ;  /* 0x00000013ff047e24 */ /* 0x000fca000f8e00ff */
[----:B------:R-:W-:Y:S01]  /*4f70*/  IADD3 R0, R0, UR15, -R4 ;  /* 0x0000000f00007c10 */ /* 0x000fe2000fffe804 */
[C---:B------:R-:W-:Y:S01]  /*4f80*/  HMMA.16816.F32.BF16 R20, R172.reuse, R186, R20 ;  /* 0x000000baac14723c */ /* 0x040fe20000041814 */
[----:B------:R-:W-:Y:S01]  /*4f90*/  LOP3.LUT R4, R167, R189, RZ, 0xfc, !PT ;  /* 0x000000bda7047212 */ /* 0x000fe200078efcff */
        /* <DEDUP_REMOVED lines=16> */
[C---:B-1----:R-:W-:Y:S06]  /*50a0*/  HMMA.16816.F32.BF16 R108, R172.reuse, R140, R108 ;  /* 0x0000008cac6c723c */ /* 0x042fec000004186c */
[C---:B------:R-:W-:Y:S06]  /*50b0*/  HMMA.16816.F32.BF16 R104, R172.reuse, R142, R104 ;  /* 0x0000008eac68723c */ /* 0x040fec0000041868 */
[C---:B---3--:R-:W-:Y:S06]  /*50c0*/  HMMA.16816.F32.BF16 R100, R172.reuse, R136, R100 ;  /* 0x00000088ac64723c */ /* 0x048fec0000041864 */
        /* <DEDUP_REMOVED lines=69> */
.L_x_3544:
[----:B------:R-:W-:-:S04]  /*5520*/  ULEA UR6, -UR10, URZ, 0x8 ;  /* 0x0000003f0a067291 */ /* 0x000fc8000f8e413f */
[----:B------:R-:W-:Y:S02]  /*5530*/  USHF.R.S32.HI UR7, URZ, 0x1f, UR6 ;  /* 0x0000001f3f077899 */ /* 0x000fe40008011406 */
[----:B------:R-:W-:-:S04]  /*5540*/  MOV R132, UR6 ;  /* 0x0000000600847c02 */ /* 0x000fc80008000f00 */
[----:B------:R-:W-:-:S07]  /*5550*/  MOV R5, UR7 ;  /* 0x0000000700057c02 */ /* 0x000fce0008000f00 */
.L_x_3545:
        /* <DEDUP_REMOVED lines=59> */
.L_x_3543:
[----:B------:R-:W-:Y:S01]  /*5910*/  VIADD R0, R0, UR22 ;  /* 0x0000001600007c36 */ /* 0x000fe20008000000 */
[----:B------:R-:W-:Y:S01]  /*5920*/  ULDC UR18, c[0x0][0x2ec] ;  /* 0x0000bb0000127ab9 */ /* 0x000fe20000000800 */
[----:B------:R-:W-:Y:S01]  /*5930*/  LEA R235, R4, UR4, 0x1 ;  /* 0x0000000404eb7c11 */ /* 0x000fe2000f8e08ff */
[----:B------:R-:W-:Y:S01]  /*5940*/  UISETP.GT.AND UP0, UPT, UR21, UR5, UPT ;  /* 0x000000051500728c */ /* 0x000fe2000bf04270 */
[C---:B------:R-:W-:Y:S01]  /*5950*/  VIADD R5, R0.reuse, 0x1 ;  /* 0x0000000100057836 */ /* 0x040fe20000000000 */
[CC--:B------:R-:W-:Y:S01]  /*5960*/  ISETP.GE.AND P2, PT, R0.reuse, R208.reuse, PT ;  /* 0x000000d00000720c */ /* 0x0c0fe20003f46270 */
[C---:B------:R-:W-:Y:S02]  /*5970*/  VIADD R2, R0.reuse, 0x8 ;  /* 0x0000000800027836 */ /* 0x040fe40000000000 */
[C---:B---3--:R-:W-:Y:S01]  /*5980*/  VIADD R6, R0.reuse, 0x11 ;  /* 0x0000001100067836 */ /* 0x048fe20000000000 */
[CC--:B------:R-:W-:Y:S01]  /*5990*/  ISETP.GE.AND P6, PT, R5.reuse, R209.reuse, PT ;  /* 0x000000d10500720c */ /* 0x0c0fe20003fc6270 */
[C---:B------:R-:W-:Y:S01]  /*59a0*/  VIADD R7, R0.reuse, 0x19 ;  /* 0x0000001900077836 */ /* 0x040fe20000000000 */
[-C--:B------:R-:W-:Y:S01]  /*59b0*/  ISETP.GE.AND P5, PT, R5, R208.reuse, PT ;  /* 0x000000d00500720c */ /* 0x080fe20003fa6270 */
[----:B------:R-:W-:Y:S01]  /*59c0*/  VIADD R5, R0, 0x9 ;  /* 0x0000000900057836 */ /* 0x000fe20000000000 */
[CC--:B------:R-:W-:Y:S01]  /*59d0*/  ISETP.GE.AND P1, PT, R2.reuse, R209.reuse, PT ;  /* 0x000000d10200720c */ /* 0x0c0fe20003f26270 */
[--C-:B------:R-:W-:Y:S01]  /*59e0*/  IMAD R232, R3, 0x2, R235.reuse ;  /* 0x0000000203e87824 */ /* 0x100fe200078e02eb */
[-C--:B------:R-:W-:Y:S01]  /*59f0*/  ISETP.GE.AND P3, PT, R2, R208.reuse, PT ;  /* 0x000000d00200720c */ /* 0x080fe20003f66270 */
[----:B------:R-:W-:Y:S01]  /*5a00*/  VIADD R2, R0, 0x10 ;  /* 0x0000001000027836 */ /* 0x000fe20000000000 */
[----:B------:R-:W-:Y:S01]  /*5a10*/  FSEL R50, R50, -INF , !P2 ;  /* 0xff80000032327808 */ /* 0x000fe20005000000 */
[----:B------:R-:W-:Y:S01]  /*5a20*/  IMAD R233, R241, 0x2, R235 ;  /* 0x00000002f1e97824 */ /* 0x000fe200078e02eb */
[----:B------:R-:W-:Y:S01]  /*5a30*/  ISETP.GE.AND P2, PT, R5, R209, PT ;  /* 0x000000d10500720c */ /* 0x000fe20003f46270 */
[----:B------:R-:W-:Y:S01]  /*5a40*/  IMAD R231, R241, 0x2, R232 ;  /* 0x00000002f1e77824 */ /* 0x000fe200078e02e8 */
[----:B------:R-:W-:-:S02]  /*5a50*/  ISETP.GE.AND P4, PT, R5, R208, PT ;  /* 0x000000d00500720c */ /* 0x000fc40003f86270 */
[----:B------:R-:W-:Y:S02]  /*5a60*/  FSEL R51, R51, -INF , !P5 ;  /* 0xff80000033337808 */ /* 0x000fe40006800000 */
[----:B------:R-:W-:Y:S02]  /*5a70*/  FSEL R5, R44, -INF , !P1 ;  /* 0xff8000002c057808 */ /* 0x000fe40004800000 */
[CC--:B------:R-:W-:Y:S02]  /*5a80*/  ISETP.GE.AND P5, PT, R2.reuse, R209.reuse, PT ;  /* 0x000000d10200720c */ /* 0x0c0fe40003fa6270 */
[----:B------:R-:W-:Y:S01]  /*5a90*/  ISETP.GE.AND P1, PT, R2, R208, PT ;  /* 0x000000d00200720c */ /* 0x000fe20003f26270 */
[----:B------:R-:W-:Y:S01]  /*5aa0*/  VIADD R2, R0, 0x18 ;  /* 0x0000001800027836 */ /* 0x000fe20000000000 */
[----:B------:R-:W-:Y:S02]  /*5ab0*/  FSEL R46, R46, -INF , !P3 ;  /* 0xff8000002e2e7808 */ /* 0x000fe40005800000 */
[----:B------:R-:W-:-:S02]  /*5ac0*/  ISETP.GE.AND P3, PT, R6, R209, PT ;  /* 0x000000d10600720c */ /* 0x000fc40003f66270 */
[----:B------:R-:W-:Y:S02]  /*5ad0*/  FSEL R47, R47, -INF , !P4 ;  /* 0xff8000002f2f7808 */ /* 0x000fe40006000000 */
[----:B------:R-:W-:Y:S02]  /*5ae0*/  FSEL R44, R40, -INF , !P5 ;  /* 0xff800000282c7808 */ /* 0x000fe40006800000 */
[C---:B------:R-:W-:Y:S02]  /*5af0*/  ISETP.GE.AND P4, PT, R2.reuse, R209, PT ;  /* 0x000000d10200720c */ /* 0x040fe40003f86270 */
[----:B------:R-:W-:Y:S02]  /*5b00*/  ISETP.GE.AND P5, PT, R2, R208, PT ;  /* 0x000000d00200720c */ /* 0x000fe40003fa6270 */
[----:B------:R-:W-:Y:S02]  /*5b10*/  FSEL R2, R42, -INF , !P1 ;  /* 0xff8000002a027808 */ /* 0x000fe40004800000 */
[----:B------:R-:W-:-:S02]  /*5b20*/  FSEL R42, R41, -INF , !P3 ;  /* 0xff800000292a7808 */ /* 0x000fc40005800000 */
[----:B------:R-:W-:Y:S02]  /*5b30*/  FSEL R45, R45, -INF , !P2 ;  /* 0xff8000002d2d7808 */ /* 0x000fe40005000000 */
[C---:B------:R-:W-:Y:S02]  /*5b40*/  ISETP.GE.AND P1, PT, R7.reuse, R209, PT ;  /* 0x000000d10700720c */ /* 0x040fe40003f26270 */
[-C--:B------:R-:W-:Y:S01]  /*5b50*/  ISETP.GE.AND P3, PT, R7, R208.reuse, PT ;  /* 0x000000d00700720c */ /* 0x080fe20003f66270 */
[----:B------:R-:W-:Y:S01]  /*5b60*/  VIADD R7, R0, 0x21 ;  /* 0x0000002100077836 */ /* 0x000fe20000000000 */
[----:B------:R-:W-:Y:S01]  /*5b70*/  ISETP.GE.AND P2, PT, R6, R208, PT ;  /* 0x000000d00600720c */ /* 0x000fe20003f46270 */
[----:B------:R-:W-:Y:S01]  /*5b80*/  VIADD R6, R0, 0x20 ;  /* 0x0000002000067836 */ /* 0x000fe20000000000 */
[----:B------:R-:W-:Y:S02]  /*5b90*/  FSEL R38, R38, -INF , !P5 ;  /* 0xff80000026267808 */ /* 0x000fe40006800000 */
[----:B------:R-:W-:Y:S01]  /*5ba0*/  FSEL R40, R37, -INF , !P1 ;  /* 0xff80000025287808 */ /* 0x000fe20004800000 */
[----:B------:R-:W-:Y:S01]  /*5bb0*/  VIADD R37, R0, 0xb1 ;  /* 0x000000b100257836 */ /* 0x000fe20000000000 */
[----:B------:R-:W-:-:S02]  /*5bc0*/  FSEL R43, R43, -INF , !P2 ;  /* 0xff8000002b2b7808 */ /* 0x000fc40005000000 */
[----:B------:R-:W-:Y:S01]  /*5bd0*/  FSEL R41, R36, -INF , !P4 ;  /* 0xff80000024297808 */ /* 0x000fe20006000000 */
[C---:B------:R-:W-:Y:S01]  /*5be0*/  VIADD R36, R0.reuse, 0xb8 ;  /* 0x000000b800247836 */ /* 0x040fe20000000000 */
        /* <DEDUP_REMOVED lines=27> */
[C---:B------:R-:W-:Y:S01]  /*5da0*/  VIADD R6, R0.reuse, 0x38 ;  /* 0x0000003800067836 */ /* 0x040fe20000000000 */
[----:B------:R-:W-:Y:S01]  /*5db0*/  FSEL R139, R25, -INF , !P2 ;  /* 0xff800000198b7808 */ /* 0x000fe20005000000 */
[----:B------:R-:W-:Y:S01]  /*5dc0*/  VIADD R25, R0, 0xc1 ;  /* 0x000000c100197836 */ /* 0x000fe20000000000 */
[----:B------:R-:W-:Y:S02]  /*5dd0*/  FSEL R26, R26, -INF , !P3 ;  /* 0xff8000001a1a7808 */ /* 0x000fe40005800000 */
        /* <DEDUP_REMOVED lines=51> */
[----:B------:R-:W-:-:S02]  /*6110*/  FSEL R162, R8, -INF , !P3 ;  /* 0xff80000008a27808 */ /* 0x000fc40005800000 */
[CC--:B------:R-:W-:Y:S02]  /*6120*/  ISETP.GE.AND P2, PT, R7.reuse, R209.reuse, PT ;  /* 0x000000d10700720c */ /* 0x0c0fe40003f46270 */
[-C--:B------:R-:W-:Y:S01]  /*6130*/  ISETP.GE.AND P4, PT, R7, R208.reuse, PT ;  /* 0x000000d00700720c */ /* 0x080fe20003f86270 */
[----:B------:R-:W-:Y:S01]  /*6140*/  VIADD R7, R0, 0x61 ;  /* 0x0000006100077836 */ /* 0x000fe20000000000 */
[C---:B------:R-:W-:Y:S02]  /*6150*/  ISETP.GE.AND P1, PT, R6.reuse, R209, PT ;  /* 0x000000d10600720c */ /* 0x040fe40003f26270 */
[----:B------:R-:W-:Y:S01]  /*6160*/  ISETP.GE.AND P3, PT, R6, R208, PT ;  /* 0x000000d00600720c */ /* 0x000fe20003f66270 */
[----:B------:R-:W-:Y:S01]  /*6170*/  VIADD R6, R0, 0x60 ;  /* 0x0000006000067836 */ /* 0x000fe20000000000 */
[----:B------:R-:W-:Y:S02]  /*6180*/  FMNMX.FTZ R8, R50, R51, !PT ;  /* 0x0000003332087209 */ /* 0x000fe40007810000 */
[----:B------:R-:W-:-:S02]  /*6190*/  FSEL R198, R78, -INF , !P3 ;  /* 0xff8000004ec67808 */ /* 0x000fc40005800000 */
[----:B------:R-:W-:Y:S02]  /*61a0*/  FSEL R175, R77, -INF , !P2 ;  /* 0xff8000004daf7808 */ /* 0x000fe40005000000 */
[----:B------:R-:W-:Y:S01]  /*61b0*/  FSEL R199, R11, -INF , !P5 ;  /* 0xff8000000bc77808 */ /* 0x000fe20006800000 */
[----:B------:R-:W-:Y:S01]  /*61c0*/  VIADD R11, R0, 0xe8 ;  /* 0x000000e8000b7836 */ /* 0x000fe20000000000 */
        /* <DEDUP_REMOVED lines=10> */
[----:B------:R-:W-:Y:S02]  /*6270*/  FMNMX.FTZ R8, R47, R8, !PT ;  /* 0x000000082f087209 */ /* 0x000fe40007810000 */
[----:B------:R-:W-:-:S02]  /*6280*/  FSEL R134, R79, -INF , !P4 ;  /* 0xff8000004f867808 */ /* 0x000fc40006000000 */
[CC--:B------:R-:W-:Y:S02]  /*6290*/  ISETP.GE.AND P1, PT, R7.reuse, R209.reuse, PT ;  /* 0x000000d10700720c */ /* 0x0c0fe40003f26270 */
[----:B------:R-:W-:Y:S01]  /*62a0*/  ISETP.GE.AND P3, PT, R7, R208, PT ;  /* 0x000000d00700720c */ /* 0x000fe20003f66270 */
[----:B------:R-:W-:Y:S01]  /*62b0*/  VIADD R7, R0, 0x70 ;  /* 0x0000007000077836 */ /* 0x000fe20000000000 */
[----:B------:R-:W-:Y:S02]  /*62c0*/  ISETP.GE.AND P4, PT, R6, R209, PT ;  /* 0x000000d10600720c */ /* 0x000fe40003f86270 */
[----:B------:R-:W-:Y:S02]  /*62d0*/  FMNMX.FTZ R8, R2, R8, !PT ;  /* 0x0000000802087209 */ /* 0x000fe40007810000 */
        /* <DEDUP_REMOVED lines=8> */
[----:B------:R-:W-:-:S02]  /*6360*/  FSEL R190, R64, -INF , !P2 ;  /* 0xff80000040be7808 */ /* 0x000fc40005000000 */
[----:B------:R-:W-:Y:S02]  /*6370*/  FMNMX.FTZ R7, R39, R7, !PT ;  /* 0x0000000727077209 */ /* 0x000fe40007810000 */
[----:B------:R-:W-:Y:S02]  /*6380*/  ISETP.GE.AND P3, PT, R8, R209, PT ;  /* 0x000000d10800720c */ /* 0x000fe40003f66270 */
[----:B------:R-:W-:Y:S02]  /*6390*/  FMNMX.FTZ R7, R34, R7, !PT ;  /* 0x0000000722077209 */ /* 0x000fe40007810000 */
[----:B------:R-:W-:Y:S02]  /*63a0*/  ISETP.GE.AND P2, PT, R8, R208, PT ;  /* 0x000000d00800720c */ /* 0x000fe40003f46270 */
[----:B------:R-:W-:Y:S01]  /*63b0*/  FMNMX.FTZ R8, R35, R7, !PT ;  /* 0x0000000723087209 */ /* 0x000fe20007810000 */
[----:B------:R-:W-:Y:S01]  /*63c0*/  VIADD R7, R0, 0x80 ;  /* 0x0000008000077836 */ /* 0x000fe20000000000 */
[----:B------:R-:W-:-:S02]  /*63d0*/  FSEL R180, R72, -INF , !P5 ;  /* 0xff80000048b47808 */ /* 0x000fc40006800000 */
[----:B------:R-:W-:Y:S02]  /*63e0*/  FMNMX.FTZ R8, R30, R8, !PT ;  /* 0x000000081e087209 */ /* 0x000fe40007810000 */
[----:B------:R-:W-:Y:S01]  /*63f0*/  ISETP.GE.AND P5, PT, R6, R208, PT ;  /* 0x000000d00600720c */ /* 0x000fe20003fa6270 */
[----:B------:R-:W-:Y:S01]  /*6400*/  VIADD R6, R0, 0x71 ;  /* 0x0000007100067836 */ /* 0x000fe20000000000 */
[----:B------:R-:W-:Y:S02]  /*6410*/  FMNMX.FTZ R8, R31, R8, !PT ;  /* 0x000000081f087209 */ /* 0x000fe40007810000 */
[----:B------:R-:W-:Y:S02]  /*6420*/  FSEL R148, R70, -INF , !P5 ;  /* 0xff80000046947808 */ /* 0x000fe40006800000 */
[----:B------:R-:W-:Y:S02]  /*6430*/  FSEL R189, R69, -INF , !P1 ;  /* 0xff80000045bd7808 */ /* 0x000fe40004800000 */
        /* <DEDUP_REMOVED lines=9> */
[-C--:B------:R-:W-:Y:S01]  /*64d0*/  ISETP.GE.AND P3, PT, R7, R208.reuse, PT ;  /* 0x000000d00700720c */ /* 0x080fe20003f66270 */
[----:B------:R-:W-:Y:S01]  /*64e0*/  VIADD R7, R0, 0x88 ;  /* 0x0000008800077836 */ /* 0x000fe20000000000 */
[----:B------:R-:W-:Y:S02]  /*64f0*/  ISETP.GE.AND P5, PT, R6, R208, PT ;  /* 0x000000d00600720c */ /* 0x000fe40003fa6270 */
[----:B------:R-:W-:Y:S02]  /*6500*/  FSEL R195, R66, -INF , !P4 ;  /* 0xff80000042c37808 */ /* 0x000fe40006000000 */
[----:B------:R-:W-:Y:S02]  /*6510*/  FMNMX.FTZ R8, R22, R8, !PT ;  /* 0x0000000816087209 */ /* 0x000fe40007810000 */
[----:B------:R-:W-:Y:S01]  /*6520*/  ISETP.GE.AND P4, PT, R6, R209, PT ;  /* 0x000000d10600720c */ /* 0x000fe20003f86270 */
        /* <DEDUP_REMOVED lines=10> */
[----:B------:R-:W-:Y:S01]  /*65d0*/  ISETP.GE.AND P4, PT, R6, R208, PT ;  /* 0x000000d00600720c */ /* 0x000fe20003f86270 */
[----:B------:R-:W-:Y:S01]  /*65e0*/  VIADD R6, R0, 0x89 ;  /* 0x0000008900067836 */ /* 0x000fe20000000000 */
[----:B------:R-:W-:Y:S02]  /*65f0*/  FMNMX.FTZ R7, R18, R7, !PT ;  /* 0x0000000712077209 */ /* 0x000fe40007810000 */
[----:B------:R-:W-:Y:S02]  /*6600*/  FSEL R177, R58, -INF , !P3 ;  /* 0xff8000003ab17808 */ /* 0x000fe40005800000 */
[----:B------:R-:W-:Y:S02]  /*6610*/  FSEL R173, R57, -INF , !P2 ;  /* 0xff80000039ad7808 */ /* 0x000fe40005000000 */
[----:B------:R-:W-:-:S02]  /*6620*/  FMNMX.FTZ R7, R19, R7, !PT ;  /* 0x0000000713077209 */ /* 0x000fc40007810000 */
[C---:B------:R-:W-:Y:S02]  /*6630*/  ISETP.GE.AND P3, PT, R6.reuse, R209, PT ;  /* 0x000000d10600720c */ /* 0x040fe40003f66270 */
[----:B------:R-:W-:Y:S01]  /*6640*/  ISETP.GE.AND P2, PT, R6, R208, PT ;  /* 0x000000d00600720c */ /* 0x000fe20003f46270 */
[----:B------:R-:W-:Y:S01]  /*6650*/  VIADD R6, R0, 0x91 ;  /* 0x0000009100067836 */ /* 0x000fe20000000000 */
[----:B------:R-:W-:Y:S02]  /*6660*/  FMNMX.FTZ R7, R16, R7, !PT ;  /* 0x0000000710077209 */ /* 0x000fe40007810000 */
[----:B------:R-:W-:Y:S01]  /*6670*/  FSEL R191, R54, -INF , !P1 ;  /* 0xff80000036bf7808 */ /* 0x000fe20004800000 */
[C---:B------:R-:W-:Y:S01]  /*6680*/  VIADD R54, R0.reuse, 0xa8 ;  /* 0x000000a800367836 */ /* 0x040fe20000000000 */
[----:B------:R-:W-:Y:S01]  /*6690*/  FSEL R168, R53, -INF , !P3 ;  /* 0xff80000035a87808 */ /* 0x000fe20005800000 */
[----:B------:R-:W-:Y:S01]  /*66a0*/  VIADD R53, R0, 0xa9 ;  /* 0x000000a900357836 */ /* 0x000fe20000000000 */
[----:B------:R-:W-:-:S02]  /*66b0*/  ISETP.GE.AND P1, PT, R6, R209, PT ;  /* 0x000000d10600720c */ /* 0x000fc40003f26270 */
[-C--:B------:R-:W-:Y:S02]  /*66c0*/  ISETP.GE.AND P3, PT, R6, R208.reuse, PT ;  /* 0x000000d00600720c */ /* 0x080fe40003f66270 */
[----:B------:R-:W-:Y:S01]  /*66d0*/  FMNMX.FTZ R6, R33, R7, !PT ;  /* 0x0000000721067209 */ /* 0x000fe20007810000 */
[----:B------:R-:W-:Y:S01]  /*66e0*/  VIADD R7, R0, 0x98 ;  /* 0x0000009800077836 */ /* 0x000fe20000000000 */
[----:B------:R-:W-:Y:S02]  /*66f0*/  FSEL R178, R59, -INF , !P4 ;  /* 0xff8000003bb27808 */ /* 0x000fe40006000000 */
[----:B------:R-:W-:Y:S01]  /*6700*/  FSEL R171, R52, -INF , !P5 ;  /* 0xff80000034ab7808 */ /* 0x000fe20006800000 */
[----:B------:R-:W-:Y:S01]  /*6710*/  VIADD R52, R0, 0xb0 ;  /* 0x000000b000347836 */ /* 0x000fe20000000000 */
[C---:B------:R-:W-:Y:S02]  /*6720*/  ISETP.GE.AND P4, PT, R8.reuse, R209, PT ;  /* 0x000000d10800720c */ /* 0x040fe40003f86270 */
[----:B------:R-:W-:-:S02]  /*6730*/  ISETP.GE.AND P5, PT, R8, R208, PT ;  /* 0x000000d00800720c */ /* 0x000fc40003fa6270 */
[----:B------:R-:W-:Y:S01]  /*6740*/  FMNMX.FTZ R8, R32, R6, !PT ;  /* 0x0000000620087209 */ /* 0x000fe20007810000 */
[C---:B------:R-:W-:Y:S01]  /*6750*/  VIADD R6, R0.reuse, 0x99 ;  /* 0x0000009900067836 */ /* 0x040fe20000000000 */
[----:B------:R-:W-:Y:S01]  /*6760*/  FSEL R192, R55, -INF , !P2 ;  /* 0xff80000037c07808 */ /* 0x000fe20005000000 */
[C---:B------:R-:W-:Y:S01]  /*6770*/  VIADD R55, R0.reuse, 0xa1 ;  /* 0x000000a100377836 */ /* 0x040fe20000000000 */
[----:B------:R-:W-:Y:S02]  /*6780*/  FSEL R49, R49, -INF , !P6 ;  /* 0xff80000031317808 */ /* 0x000fe40007000000 */
[C---:B------:R-:W-:Y:S02]  /*6790*/  ISETP.GE.AND P6, PT, R7.reuse, R209, PT ;  /* 0x000000d10700720c */ /* 0x040fe40003fc6270 */
[----:B------:R-:W-:Y:S02]  /*67a0*/  ISETP.GE.AND P2, PT, R7, R208, PT ;  /* 0x000000d00700720c */ /* 0x000fe40003f46270 */
[----:B------:R-:W-:Y:S01]  /*67b0*/  FMNMX.FTZ R7, R199, R8, !PT ;  /* 0x00000008c7077209 */ /* 0x000fe20007810000 */
[----:B------:R-:W-:Y:S01]  /*67c0*/  VIADD R8, R0, 0xf1 ;  /* 0x000000f100087836 */ /* 0x000fe20000000000 */
[----:B------:R-:W-:-:S02]  /*67d0*/  FSEL R152, R156, -INF , !P4 ;  /* 0xff8000009c987808 */ /* 0x000fc40006000000 */
[----:B------:R-:W-:Y:S02]  /*67e0*/  FMNMX.FTZ R7, R198, R7, !PT ;  /* 0x00000007c6077209 */ /* 0x000fe40007810000 */
[-C--:B------:R-:W-:Y:S02]  /*67f0*/  ISETP.GE.AND P4, PT, R0, R209.reuse, PT ;  /* 0x000000d10000720c */ /* 0x080fe40003f86270 */
        /* <DEDUP_REMOVED lines=8> */
[----:B------:R-:W-:Y:S02]  /*6880*/  FMNMX.FTZ R57, R48, R49, !PT ;  /* 0x0000003130397209 */ /* 0x000fe40007810000 */
[----:B------:R-:W-:Y:S01]  /*6890*/  FMNMX.FTZ R56, R147, R6, !PT ;  /* 0x0000000693387209 */ /* 0x000fe20007810000 */
        /* <DEDUP_REMOVED lines=22> */
[----:B------:R-:W-:Y:S02]  /*6a00*/  FSEL R186, R159, -INF , !P3 ;  /* 0xff8000009fba7808 */ /* 0x000fe40005800000 */
[----:B------:R-:W-:Y:S02]  /*6a10*/  FMNMX.FTZ R56, R193, R56, !PT ;  /* 0x00000038c1387209 */ /* 0x000fe40007810000 */
[----:B------:R-:W-:Y:S02]  /*6a20*/  FMNMX.FTZ R57, R139, R57, !PT ;  /* 0x000000398b397209 */ /* 0x000fe40007810000 */
[----:B------:R-:W-:-:S02]  /*6a30*/  ISETP.GE.AND P4, PT, R7, R209, PT ;  /* 0x000000d10700720c */ /* 0x000fc40003f86270 */
[----:B------:R-:W-:Y:S01]  /*6a40*/  ISETP.GE.AND P3, PT, R7, R208, PT ;  /* 0x000000d00700720c */ /* 0x000fe20003f66270 */
[----:B------:R-:W-:Y:S01]  /*6a50*/  VIADD R7, R0, 0xf8 ;  /* 0x000000f800077836 */ /* 0x000fe20000000000 */
[----:B------:R-:W-:Y:S02]  /*6a60*/  FMNMX.FTZ R0, R186, R56, !PT ;  /* 0x00000038ba007209 */ /* 0x000fe40007810000 */
[----:B------:R-:W-:Y:S02]  /*6a70*/  FMNMX.FTZ R56, R144, R57, !PT ;  /* 0x0000003990387209 */ /* 0x000fe40007810000 */
[----:B------:R-:W-:Y:S02]  /*6a80*/  FSEL R183, R130, -INF , !P2 ;  /* 0xff80000082b77808 */ /* 0x000fe40005000000 */
[----:B------:R-:W-:Y:S02]  /*6a90*/  FMNMX.FTZ R56, R145, R56, !PT ;  /* 0x0000003891387209 */ /* 0x000fe40007810000 */
        /* <DEDUP_REMOVED lines=88> */
[-C--:B------:R-:W-:Y:S02]  /*7020*/  ISETP.GE.AND P2, PT, R7, R208.reuse, PT ;  /* 0x000000d00700720c */ /* 0x080fe40003f46270 */
[----:B------:R-:W-:Y:S02]  /*7030*/  ISETP.GE.AND P1, PT, R6, R208, PT ;  /* 0x000000d00600720c */ /* 0x000fe40003f26270 */
[----:B------:R-:W-:-:S02]  /*7040*/  FSEL R75, R87, -INF , !P3 ;  /* 0xff800000574b7808 */ /* 0x000fc40005800000 */
[----:B------:R-:W-:Y:S02]  /*7050*/  FMNMX.FTZ R0, R74, R0, !PT ;  /* 0x000000004a007209 */ /* 0x000fe40007810000 */
[----:B------:R-:W-:Y:S02]  /*7060*/  FSEL R158, R129, -INF , !P5 ;  /* 0xff800000819e7808 */ /* 0x000fe40006800000 */
[----:B------:R-:W-:Y:S02]  /*7070*/  FMNMX.FTZ R56, R160, R56, !PT ;  /* 0x00000038a0387209 */ /* 0x000fe40007810000 */
[----:B------:R-:W-:Y:S02]  /*7080*/  FSEL R76, R82, -INF , !P2 ;  /* 0xff800000524c7808 */ /* 0x000fe40005000000 */
[----:B------:R-:W-:Y:S02]  /*7090*/  FMNMX.FTZ R0, R75, R0, !PT ;  /* 0x000000004b007209 */ /* 0x000fe40007810000 */
[----:B------:R-:W-:-:S02]  /*70a0*/  FSEL R77, R83, -INF , !P1 ;  /* 0xff800000534d7808 */ /* 0x000fc40004800000 */
[-C--:B------:R-:W-:Y:S02]  /*70b0*/  ISETP.GE.AND P1, PT, R55, R209.reuse, PT ;  /* 0x000000d13700720c */ /* 0x080fe40003f26270 */
[----:B------:R-:W-:Y:S02]  /*70c0*/  FSEL R143, R124, -INF , !P4 ;  /* 0xff8000007c8f7808 */ /* 0x000fe40006000000 */
[----:B------:R-:W-:Y:S02]  /*70d0*/  FMNMX.FTZ R56, R158, R56, !PT ;  /* 0x000000389e387209 */ /* 0x000fe40007810000 */
[----:B------:R-:W-:Y:S02]  /*70e0*/  FMNMX.FTZ R0, R76, R0, !PT ;  /* 0x000000004c007209 */ /* 0x000fe40007810000 */
[----:B------:R-:W-:Y:S02]  /*70f0*/  ISETP.GE.AND P2, PT, R54, R209, PT ;  /* 0x000000d13600720c */ /* 0x000fe40003f46270 */
[----:B------:R-:W-:-:S02]  /*7100*/  FSEL R141, R125, -INF , !P1 ;  /* 0xff8000007d8d7808 */ /* 0x000fc40004800000 */
[----:B------:R-:W-:Y:S02]  /*7110*/  FMNMX.FTZ R56, R143, R56, !PT ;  /* 0x000000388f387209 */ /* 0x000fe40007810000 */
[----:B------:R-:W-:Y:S02]  /*7120*/  FMNMX.FTZ R0, R77, R0, !PT ;  /* 0x000000004d007209 */ /* 0x000fe40007810000 */
[-C--:B------:R-:W-:Y:S02]  /*7130*/  ISETP.GE.AND P1, PT, R53, R209.reuse, PT ;  /* 0x000000d13500720c */ /* 0x080fe40003f26270 */
[----:B------:R-:W-:Y:S01]  /*7140*/  FSEL R140, R120, -INF , !P2 ;  /* 0xff800000788c7808 */ /* 0x000fe20005000000 */
[----:B------:R-:W1:Y:S01]  /*7150*/  SHFL.BFLY PT, R53, R0, 0x2, 0x1f ;  /* 0x0c401f0000357f89 */ /* 0x000e6200000e0000 */
[----:B------:R-:W-:Y:S02]  /*7160*/  FMNMX.FTZ R56, R141, R56, !PT ;  /* 0x000000388d387209 */ /* 0x000fe40007810000 */
[----:B------:R-:W-:-:S02]  /*7170*/  ISETP.GE.AND P2, PT, R52, R209, PT ;  /* 0x000000d13400720c */ /* 0x000fc40003f46270 */
[----:B------:R-:W-:Y:S02]  /*7180*/  FSEL R135, R121, -INF , !P1 ;  /* 0xff80000079877808 */ /* 0x000fe40004800000 */
[----:B------:R-:W-:Y:S02]  /*7190*/  FMNMX.FTZ R56, R140, R56, !PT ;  /* 0x000000388c387209 */ /* 0x000fe40007810000 */
[-C--:B------:R-:W-:Y:S02]  /*71a0*/  ISETP.GE.AND P1, PT, R37, R209.reuse, PT ;  /* 0x000000d12500720c */ /* 0x080fe40003f26270 */
[----:B------:R-:W-:Y:S02]  /*71b0*/  FSEL R78, R116, -INF , !P2 ;  /* 0xff800000744e7808 */ /* 0x000fe40005000000 */
        /* <DEDUP_REMOVED lines=10> */
[----:B------:R-:W-:Y:S01]  /*7260*/  ISETP.GE.AND P1, PT, R25, R209, PT ;  /* 0x000000d11900720c */ /* 0x000fe20003f26270 */
[----:B------:R-:W-:Y:S01]  /*7270*/  LDSM.16.MT88.4 R56, [R231+0xa800] ;  /* 0x00a80000e738783b */ /* 0x000fe20000004200 */
[----:B------:R-:W-:Y:S02]  /*7280*/  FSEL R86, R108, -INF , !P2 ;  /* 0xff8000006c567808 */ /* 0x000fe40005000000 */
[----:B------:R-:W-:Y:S02]  /*7290*/  FMNMX.FTZ R28, R83, R28, !PT ;  /* 0x0000001c531c7209 */ /* 0x000fe40007810000 */
[----:B-1----:R-:W-:-:S02]  /*72a0*/  FMNMX.FTZ R0, R0, R53, !PT ;  /* 0x0000003500007209 */ /* 0x002fc40007810000 */
        /* <DEDUP_REMOVED lines=22> */
[-C--:B------:R-:W-:Y:S02]  /*7410*/  ISETP.GE.AND P3, PT, R11, R209.reuse, PT ;  /* 0x000000d10b00720c */ /* 0x080fe40003f66270 */
[----:B------:R-:W-:Y:S02]  /*7420*/  ISETP.GE.AND P2, PT, R12, R209, PT ;  /* 0x000000d10c00720c */ /* 0x000fe40003f46270 */
[----:B------:R-:W-:-:S02]  /*7430*/  FSEL R92, R92, -INF , !P1 ;  /* 0xff8000005c5c7808 */ /* 0x000fc40004800000 */
[----:B------:R-:W-:Y:S02]  /*7440*/  FMNMX.FTZ R11, R97, R28, !PT ;  /* 0x0000001c610b7209 */ /* 0x000fe40007810000 */
[----:B-1----:R-:W-:Y:S02]  /*7450*/  FMNMX.FTZ R0, R0, R24, !PT ;  /* 0x0000001800007209 */ /* 0x002fe40007810000 */
[----:B------:R-:W-:Y:S02]  /*7460*/  FSEL R98, R93, -INF , !P2 ;  /* 0xff8000005d627808 */ /* 0x000fe40005000000 */
[----:B------:R-:W-:Y:S01]  /*7470*/  FMNMX.FTZ R11, R92, R11, !PT ;  /* 0x0000000b5c0b7209 */ /* 0x000fe20007810000 */
[C---:B------:R-:W-:Y:S01]  /*7480*/  FMUL.FTZ R12, R0.reuse, UR18 ;  /* 0x00000012000c7c20 */ /* 0x040fe20008410000 */
[----:B------:R-:W-:Y:S02]  /*7490*/  FSETP.NEU.FTZ.AND P1, PT, R0, -INF , PT ;  /* 0xff8000000000780b */ /* 0x000fe40003f3d000 */
[----:B------:R-:W-:-:S02]  /*74a0*/  ISETP.GE.AND P2, PT, R10, R209, PT ;  /* 0x000000d10a00720c */ /* 0x000fc40003f46270 */
[----:B------:R-:W-:Y:S02]  /*74b0*/  FSEL R88, R88, -INF , !P3 ;  /* 0xff80000058587808 */ /* 0x000fe40005800000 */
[----:B------:R-:W-:Y:S02]  /*74c0*/  FMNMX.FTZ R11, R98, R11, !PT ;  /* 0x0000000b620b7209 */ /* 0x000fe40007810000 */
[----:B------:R-:W-:Y:S02]  /*74d0*/  FSEL R93, R12, RZ, P1 ;  /* 0x000000ff0c5d7208 */ /* 0x000fe40000800000 */
[----:B------:R-:W-:Y:S01]  /*74e0*/  ISETP.GE.AND P1, PT, R9, R209, PT ;  /* 0x000000d10900720c */ /* 0x000fe20003f26270 */
[----:B------:R-:W-:Y:S01]  /*74f0*/  LDSM.16.MT88.4 R12, [R235+0xa000] ;  /* 0x00a00000eb0c783b */ /* 0x000fe20000004200 */
        /* <DEDUP_REMOVED lines=9> */
[--C-:B------:R-:W-:Y:S01]  /*7590*/  FFMA.FTZ R109, R39, UR18, -R93.reuse ;  /* 0x00000012276d7c23 */ /* 0x100fe2000801085d */
[----:B------:R-:W-:Y:S01]  /*75a0*/  ISETP.GE.AND P1, PT, R7, R209, PT ;  /* 0x000000d10700720c */ /* 0x000fe20003f26270 */
[----:B------:R-:W-:Y:S01]  /*75b0*/  MUFU.EX2 R84, R50 ;  /* 0x0000003200547308 */ /* 0x000fe20000000800 */
[----:B------:R-:W-:Y:S01]  /*75c0*/  FSEL R85, R85, -INF , !P2 ;  /* 0xff80000055557808 */ /* 0x000fe20005000000 */
[----:B------:R-:W-:Y:S01]  /*75d0*/  LDSM.16.MT88.4 R36, [R232+0xa000] ;  /* 0x00a00000e824783b */ /* 0x000fe20000004200 */
[----:B------:R-:W-:Y:S01]  /*75e0*/  FMNMX.FTZ R11, R99, R11, !PT ;  /* 0x0000000b630b7209 */ /* 0x000fe20007810000 */
[--C-:B------:R-:W-:Y:S01]  /*75f0*/  FFMA.FTZ R114, R46, UR18, -R93.reuse ;  /* 0x000000122e727c23 */ /* 0x100fe2000801085d */
[----:B------:R-:W-:Y:S01]  /*7600*/  ISETP.GE.AND P2, PT, R6, R209, PT ;  /* 0x000000d10600720c */ /* 0x000fe20003f46270 */
[--C-:B------:R-:W-:Y:S01]  /*7610*/  FFMA.FTZ R113, R47, UR18, -R93.reuse ;  /* 0x000000122f717c23 */ /* 0x100fe2000801085d */
[----:B------:R-:W-:Y:S01]  /*7620*/  FSEL R100, R80, -INF , !P1 ;  /* 0xff80000050647808 */ /* 0x000fe20004800000 */
[--C-:B------:R-:W-:Y:S01]  /*7630*/  FFMA.FTZ R104, R26, UR18, -R93.reuse ;  /* 0x000000121a687c23 */ /* 0x100fe2000801085d */
[----:B------:R-:W-:Y:S01]  /*7640*/  FMNMX.FTZ R11, R85, R11, !PT ;  /* 0x0000000b550b7209 */ /* 0x000fe20007810000 */
[----:B------:R-:W1:Y:S01]  /*7650*/  MUFU.EX2 R80, R51 ;  /* 0x0000003300507308 */ /* 0x000e620000000800 */
[----:B------:R-:W-:Y:S01]  /*7660*/  FSEL R116, R81, -INF , !P2 ;  /* 0xff80000051747808 */ /* 0x000fe20005000000 */
[--C-:B------:R-:W-:Y:S01]  /*7670*/  FFMA.FTZ R103, R27, UR18, -R93.reuse ;  /* 0x000000121b677c23 */ /* 0x100fe2000801085d */
[----:B------:R-:W-:Y:S01]  /*7680*/  FMNMX.FTZ R6, R100, R11, !PT ;  /* 0x0000000b64067209 */ /* 0x000fe20007810000 */
[----:B------:R-:W-:Y:S01]  /*7690*/  LDSM.16.MT88.4 R24, [R235+0xa800] ;  /* 0x00a80000eb18783b */ /* 0x000fe20000004200 */
[--C-:B------:R-:W-:Y:S01]  /*76a0*/  FFMA.FTZ R102, R22, UR18, -R93.reuse ;  /* 0x0000001216667c23 */ /* 0x100fe2000801085d */
[--C-:B------:R-:W-:Y:S01]  /*76b0*/  FFMA.FTZ R101, R23, UR18, -R93.reuse ;  /* 0x0000001217657c23 */ /* 0x100fe2000801085d */
[----:B------:R-:W-:Y:S01]  /*76c0*/  FMNMX.FTZ R6, R116, R6, !PT ;  /* 0x0000000674067209 */ /* 0x000fe20007810000 */
[----:B------:R-:W-:Y:S01]  /*76d0*/  MUFU.EX2 R114, R114 ;  /* 0x0000007200727308 */ /* 0x000fe20000000800 */
[--C-:B------:R-:W-:Y:S01]  /*76e0*/  FFMA.FTZ R106, R30, UR18, -R93.reuse ;  /* 0x000000121e6a7c23 */ /* 0x100fe2000801085d */
[--C-:B------:R-:W-:Y:S01]  /*76f0*/  FFMA.FTZ R105, R31, UR18, -R93.reuse ;  /* 0x000000121f697c23 */ /* 0x100fe2000801085d */
[----:B------:R-:W-:Y:S01]  /*7700*/  LDSM.16.MT88.4 R20, [R233+0xa800] ;  /* 0x00a80000e914783b */ /* 0x000fe20000004200 */
[--C-:B------:R-:W-:Y:S01]  /*7710*/  FFMA.FTZ R111, R43, UR18, -R93.reuse ;  /* 0x000000122b6f7c23 */ /* 0x100fe2000801085d */
[--C-:B------:R-:W-:Y:S01]  /*7720*/  FFMA.FTZ R81, R18, UR18, -R93.reuse ;  /* 0x0000001212517c23 */ /* 0x100fe2000801085d */
[--C-:B------:R-:W-:Y:S01]  /*7730*/  FFMA.FTZ R123, R19, UR18, -R93.reuse ;  /* 0x00000012137b7c23 */ /* 0x100fe2000801085d */
[----:B------:R-:W2:Y:S01]  /*7740*/  SHFL.BFLY PT, R7, R6, 0x2, 0x1f ;  /* 0x0c401f0006077f89 */ /* 0x000ea200000e0000 */
        /* <DEDUP_REMOVED lines=23> */
[----:B--2---:R-:W-:Y:S01]  /*78c0*/  FMNMX.FTZ R2, R6, R7, !PT ;  /* 0x0000000706027209 */ /* 0x004fe20007810000 */
[----:B------:R-:W-:Y:S01]  /*78d0*/  MUFU.EX2 R110, R110 ;  /* 0x0000006e006e7308 */ /* 0x000fe20000000800 */
[--C-:B------:R-:W-:Y:S01]  /*78e0*/  FFMA.FTZ R192, R192, UR18, -R93.reuse ;  /* 0x00000012c0c07c23 */ /* 0x100fe2000801085d */
[--C-:B------:R-:W-:Y:S01]  /*78f0*/  FFMA.FTZ R193, R193, UR18, -R93.reuse ;  /* 0x00000012c1c17c23 */ /* 0x100fe2000801085d */
[--C-:B------:R-:W-:Y:S01]  /*7900*/  FFMA.FTZ R186, R186, UR18, -R93.reuse ;  /* 0x00000012baba7c23 */ /* 0x100fe2000801085d */
[----:B------:R-:W2:Y:S01]  /*7910*/  SHFL.BFLY PT, R6, R2, 0x1, 0x1f ;  /* 0x0c201f0002067f89 */ /* 0x000ea200000e0000 */
[--C-:B------:R-:W-:Y:S01]  /*7920*/  FFMA.FTZ R183, R183, UR18, -R93.reuse ;  /* 0x00000012b7b77c23 */ /* 0x100fe2000801085d */
[--C-:B------:R-:W-:Y:S01]  /*7930*/  FFMA.FTZ R179, R179, UR18, -R93.reuse ;  /* 0x00000012b3b37c23 */ /* 0x100fe2000801085d */
[----:B------:R-:W-:Y:S01]  /*7940*/  FADD.FTZ R80, R84, R80 ;  /* 0x0000005054507221 */ /* 0x000fe20000010000 */
[----:B------:R-:W3:Y:S01]  /*7950*/  MUFU.EX2 R109, R109 ;  /* 0x0000006d006d7308 */ /* 0x000ee20000000800 */
[----:B-1----:R-:W-:Y:S01]  /*7960*/  F2FP.BF16.F32.PACK_AB R53, R111, R112 ;  /* 0x000000706f35723e */ /* 0x002fe200000010ff */
[--C-:B------:R-:W-:Y:S01]  /*7970*/  FFMA.FTZ R170, R170, UR18, -R93.reuse ;  /* 0x00000012aaaa7c23 */ /* 0x100fe2000801085d */
[----:B------:R-:W-:Y:S01]  /*7980*/  FADD.FTZ R80, R114, R80 ;  /* 0x0000005072507221 */ /* 0x000fe20000010000 */
[--C-:B------:R-:W-:Y:S01]  /*7990*/  FFMA.FTZ R163, R163, UR18, -R93.reuse ;  /* 0x00000012a3a37c23 */ /* 0x100fe2000801085d */
[--C-:B------:R-:W-:Y:S01]  /*79a0*/  FFMA.FTZ R159, R159, UR18, -R93.reuse ;  /* 0x000000129f9f7c23 */ /* 0x100fe2000801085d */
[--C-:B------:R-:W-:Y:S01]  /*79b0*/  FFMA.FTZ R146, R146, UR18, -R93.reuse ;  /* 0x0000001292927c23 */ /* 0x100fe2000801085d */
[----:B------:R-:W-:Y:S01]  /*79c0*/  FADD.FTZ R113, R113, R80 ;  /* 0x0000005071717221 */ /* 0x000fe20000010000 */
[----:B------:R-:W1:Y:S01]  /*79d0*/  MUFU.EX2 R108, R108 ;  /* 0x0000006c006c7308 */ /* 0x000e620000000800 */
[--C-:B------:R-:W-:Y:S01]  /*79e0*/  FFMA.FTZ R142, R142, UR18, -R93.reuse ;  /* 0x000000128e8e7c23 */ /* 0x100fe2000801085d */
[----:B------:R-:W-:Y:S01]  /*79f0*/  FFMA.FTZ R137, R137, UR18, -R93 ;  /* 0x0000001289897c23 */ /* 0x000fe2000801085d */
[----:B------:R-:W-:Y:S01]  /*7a00*/  FADD.FTZ R113, R112, R113 ;  /* 0x0000007170717221 */ /* 0x000fe20000010000 */
[--C-:B------:R-:W-:Y:S01]  /*7a10*/  FFMA.FTZ R60, R60, UR18, -R93.reuse ;  /* 0x000000123c3c7c23 */ /* 0x100fe2000801085d */
[--C-:B------:R-:W-:Y:S01]  /*7a20*/  FFMA.FTZ R61, R61, UR18, -R93.reuse ;  /* 0x000000123d3d7c23 */ /* 0x100fe2000801085d */
[----:B------:R-:W-:Y:S01]  /*7a30*/  FFMA.FTZ R62, R62, UR18, -R93 ;  /* 0x000000123e3e7c23 */ /* 0x000fe2000801085d */
[----:B------:R-:W-:Y:S01]  /*7a40*/  FADD.FTZ R113, R111, R113 ;  /* 0x000000716f717221 */ /* 0x000fe20000010000 */
[----:B------:R-:W4:Y:S01]  /*7a50*/  MUFU.EX2 R107, R107 ;  /* 0x0000006b006b7308 */ /* 0x000f220000000800 */
[----:B---3--:R-:W-:Y:S01]  /*7a60*/  F2FP.BF16.F32.PACK_AB R55, R109, R110 ;  /* 0x0000006e6d37723e */ /* 0x008fe200000010ff */
[----:B------:R-:W-:Y:S01]  /*7a70*/  FFMA.FTZ R63, R63, UR18, -R93 ;  /* 0x000000123f3f7c23 */ /* 0x000fe2000801085d */
[----:B------:R-:W-:Y:S01]  /*7a80*/  FADD.FTZ R110, R110, R113 ;  /* 0x000000716e6e7221 */ /* 0x000fe20000010000 */
[----:B--2---:R-:W-:Y:S01]  /*7a90*/  FMNMX.FTZ R2, R2, R6, !PT ;  /* 0x0000000602027209 */ /* 0x004fe20007810000 */
[--C-:B------:R-:W-:Y:S01]  /*7aa0*/  FFMA.FTZ R64, R64, UR18, -R93.reuse ;  /* 0x0000001240407c23 */ /* 0x100fe2000801085d */
[--C-:B------:R-:W-:Y:S01]  /*7ab0*/  FFMA.FTZ R68, R68, UR18, -R93.reuse ;  /* 0x0000001244447c23 */ /* 0x100fe2000801085d */
[----:B------:R-:W-:Y:S01]  /*7ac0*/  FADD.FTZ R110, R109, R110 ;  /* 0x0000006e6d6e7221 */ /* 0x000fe20000010000 */
[C---:B------:R-:W-:Y:S01]  /*7ad0*/  FSETP.NEU.FTZ.AND P1, PT, R2.reuse, -INF , PT ;  /* 0xff8000000200780b */ /* 0x040fe20003f3d000 */
[----:B------:R-:W-:Y:S01]  /*7ae0*/  FMUL.FTZ R115, R2, UR18 ;  /* 0x0000001202737c20 */ /* 0x000fe20008410000 */
[----:B------:R-:W-:Y:S01]  /*7af0*/  MUFU.EX2 R106, R106 ;  /* 0x0000006a006a7308 */ /* 0x000fe20000000800 */
[----:B-1----:R-:W-:Y:S01]  /*7b00*/  FADD.FTZ R110, R108, R110 ;  /* 0x0000006e6c6e7221 */ /* 0x002fe20000010000 */
[--C-:B------:R-:W-:Y:S01]  /*7b10*/  FFMA.FTZ R67, R67, UR18, -R93.reuse ;  /* 0x0000001243437c23 */ /* 0x100fe2000801085d */
[--C-:B------:R-:W-:Y:S01]  /*7b20*/  FFMA.FTZ R74, R74, UR18, -R93.reuse ;  /* 0x000000124a4a7c23 */ /* 0x100fe2000801085d */
[----:B------:R-:W-:Y:S01]  /*7b30*/  FSEL R115, R115, RZ, P1 ;  /* 0x000000ff73737208 */ /* 0x000fe20000800000 */
[--C-:B------:R-:W-:Y:S01]  /*7b40*/  FFMA.FTZ R75, R75, UR18, -R93.reuse ;  /* 0x000000124b4b7c23 */ /* 0x100fe2000801085d */
[----:B------:R-:W-:Y:S01]  /*7b50*/  FFMA.FTZ R76, R76, UR18, -R93 ;  /* 0x000000124c4c7c23 */ /* 0x000fe2000801085d */
[----:B----4-:R-:W-:Y:S01]  /*7b60*/  FADD.FTZ R110, R107, R110 ;  /* 0x0000006e6b6e7221 */ /* 0x010fe20000010000 */
[----:B------:R-:W-:Y:S01]  /*7b70*/  MUFU.EX2 R105, R105 ;  /* 0x0000006900697308 */ /* 0x000fe20000000800 */
[--C-:B------:R-:W-:Y:S01]  /*7b80*/  FFMA.FTZ R117, R5, UR18, -R115.reuse ;  /* 0x0000001205757c23 */ /* 0x100fe20008010873 */
[--C-:B------:R-:W-:Y:S01]  /*7b90*/  FFMA.FTZ R119, R48, UR18, -R115.reuse ;  /* 0x0000001230777c23 */ /* 0x100fe20008010873 */
[--C-:B------:R-:W-:Y:S01]  /*7ba0*/  FFMA.FTZ R118, R49, UR18, -R115.reuse ;  /* 0x0000001231767c23 */ /* 0x100fe20008010873 */
[----:B------:R-:W1:Y:S01]  /*7bb0*/  LDSM.16.MT88.4 R4, [R233+0xa000] ;  /* 0x00a00000e904783b */ /* 0x000e620000004200 */
[--C-:B------:R-:W-:Y:S01]  /*7bc0*/  FFMA.FTZ R128, R45, UR18, -R115.reuse ;  /* 0x000000122d807c23 */ /* 0x100fe20008010873 */
[--C-:B------:R-:W-:Y:S01]  /*7bd0*/  FFMA.FTZ R127, R44, UR18, -R115.reuse ;  /* 0x000000122c7f7c23 */ /* 0x100fe20008010873 */
[--C-:B------:R-:W-:Y:S01]  /*7be0*/  FFMA.FTZ R126, R42, UR18, -R115.reuse ;  /* 0x000000122a7e7c23 */ /* 0x100fe20008010873 */
[----:B------:R-:W2:Y:S01]  /*7bf0*/  LDSM.16.MT88.4 R48, [R231+0xa000] ;  /* 0x00a00000e730783b */ /* 0x000ea20000004200 */
[----:B------:R-:W-:Y:S01]  /*7c00*/  MUFU.EX2 R119, R119 ;  /* 0x0000007700777308 */ /* 0x000fe20000000800 */
[--C-:B------:R-:W-:Y:S01]  /*7c10*/  FFMA.FTZ R125, R41, UR18, -R115.reuse ;  /* 0x00000012297d7c23 */ /* 0x100fe20008010873 */
[--C-:B------:R-:W-:Y:S01]  /*7c20*/  FFMA.FTZ R124, R40, UR18, -R115.reuse ;  /* 0x00000012287c7c23 */ /* 0x100fe20008010873 */
[----:B------:R-:W3:Y:S01]  /*7c30*/  LDSM.16.MT88.4 R44, [R232+0xa800] ;  /* 0x00a80000e82c783b */ /* 0x000ee20000004200 */
        /* <DEDUP_REMOVED lines=20> */
[----:B------:R-:W5:Y:S01]  /*7d80*/  MUFU.EX2 R128, R128 ;  /* 0x0000008000807308 */ /* 0x000f620000000800 */
[----:B----4-:R-:W-:Y:S01]  /*7d90*/  F2FP.BF16.F32.PACK_AB R28, R118, R119 ;  /* 0x00000077761c723e */ /* 0x010fe200000010ff */
        /* <DEDUP_REMOVED lines=18> */
[----:B------:R-:W-:Y:S01]  /*7ec0*/  FADD.FTZ R118, R119, R118 ;  /* 0x0000007677767221 */ /* 0x000fe20000010000 */
[--C-:B------:R-:W-:Y:S01]  /*7ed0*/  FFMA.FTZ R143, R143, UR18, -R115.reuse ;  /* 0x000000128f8f7c23 */ /* 0x100fe20008010873 */
[--C-:B------:R-:W-:Y:S01]  /*7ee0*/  FFMA.FTZ R141, R141, UR18, -R115.reuse ;  /* 0x000000128d8d7c23 */ /* 0x100fe20008010873 */
[--C-:B------:R-:W-:Y:S01]  /*7ef0*/  FFMA.FTZ R140, R140, UR18, -R115.reuse ;  /* 0x000000128c8c7c23 */ /* 0x100fe20008010873 */
[C---:B------:R-:W-:Y:S01]  /*7f00*/  HMMA.16816.F32.BF16 R16, R28.reuse, R12, RZ ;  /* 0x0000000c1c10723c */ /* 0x040fe200000418ff */
[----:B------:R-:W5:Y:S01]  /*7f10*/  MUFU.EX2 R125, R125 ;  /* 0x0000007d007d7308 */ /* 0x000f620000000800 */
[----:B------:R-:W-:Y:S01]  /*7f20*/  FADD.FTZ R117, R117, R118 ;  /* 0x0000007675757221 */ /* 0x000fe20000010000 */
[--C-:B------:R-:W-:Y:S01]  /*7f30*/  FFMA.FTZ R135, R135, UR18, -R115.reuse ;  /* 0x0000001287877c23 */ /* 0x100fe20008010873 */
[----:B------:R-:W-:Y:S01]  /*7f40*/  FADD.FTZ R110, R106, R110 ;  /* 0x0000006e6a6e7221 */ /* 0x000fe20000010000 */
[----:B------:R-:W-:Y:S01]  /*7f50*/  FFMA.FTZ R78, R78, UR18, -R115 ;  /* 0x000000124e4e7c23 */ /* 0x000fe20008010873 */
[C---:B------:R-:W-:Y:S01]  /*7f60*/  HMMA.16816.F32.BF16 R12, R28.reuse, R14, RZ ;  /* 0x0000000e1c0c723c */ /* 0x040fe200000418ff */
[----:B------:R-:W-:Y:S01]  /*7f70*/  FADD.FTZ R128, R128, R117 ;  /* 0x0000007580807221 */ /* 0x000fe20000010000 */
[--C-:B------:R-:W-:Y:S01]  /*7f80*/  FFMA.FTZ R79, R79, UR18, -R115.reuse ;  /* 0x000000124f4f7c23 */ /* 0x100fe20008010873 */
[----:B------:R-:W2:Y:S01]  /*7f90*/  MUFU.EX2 R124, R124 ;  /* 0x0000007c007c7308 */ /* 0x000ea20000000800 */
[----:B----4-:R-:W-:Y:S01]  /*7fa0*/  F2FP.BF16.F32.PACK_AB R52, R126, R127 ;  /* 0x0000007f7e34723e */ /* 0x010fe200000010ff */
[----:B------:R-:W-:Y:S01]  /*7fb0*/  FADD.FTZ R128, R127, R128 ;  /* 0x000000807f807221 */ /* 0x000fe20000010000 */
[C---:B-1----:R-:W-:Y:S01]  /*7fc0*/  HMMA.16816.F32.BF16 R8, R28.reuse, R4, RZ ;  /* 0x000000041c08723c */ /* 0x042fe200000418ff */
[--C-:B------:R-:W-:Y:S01]  /*7fd0*/  FFMA.FTZ R82, R82, UR18, -R115.reuse ;  /* 0x0000001252527c23 */ /* 0x100fe20008010873 */
[--C-:B------:R-:W-:Y:S01]  /*7fe0*/  FFMA.FTZ R83, R83, UR18, -R115.reuse ;  /* 0x0000001253537c23 */ /* 0x100fe20008010873 */
[----:B------:R-:W-:Y:S01]  /*7ff0*/  FADD.FTZ R128, R126, R128 ;  /* 0x000000807e807221 */ /* 0x000fe20000010000 */
[--C-:B------:R-:W-:Y:S01]  /*8000*/  FFMA.FTZ R84, R95, UR18, -R115.reuse ;  /* 0x000000125f547c23 */ /* 0x100fe20008010873 */
[----:B------:R-:W-:Y:S01]  /*8010*/  MUFU.EX2 R129, R129 ;  /* 0x0000008100817308 */ /* 0x000fe20000000800 */
[C---:B------:R-:W-:Y:S01]  /*8020*/  HMMA.16816.F32.BF16 R40, R28.reuse, R36, RZ ;  /* 0x000000241c28723c */ /* 0x040fe200000418ff */
[----:B-----5:R-:W-:Y:S01]  /*8030*/  FADD.FTZ R128, R125, R128 ;  /* 0x000000807d807221 */ /* 0x020fe20000010000 */
[----:B------:R-:W-:Y:S01]  /*8040*/  FFMA.FTZ R98, R98, UR18, -R115 ;  /* 0x0000001262627c23 */ /* 0x000fe20008010873 */
[----:B------:R-:W-:Y:S01]  /*8050*/  FFMA.FTZ R77, R77, UR18, -R93 ;  /* 0x000000124d4d7c23 */ /* 0x000fe2000801085d */
[----:B------:R-:W-:Y:S01]  /*8060*/  FFMA.FTZ R85, R85, UR18, -R115 ;  /* 0x0000001255557c23 */ /* 0x000fe20008010873 */
[----:B------:R-:W-:Y:S01]  /*8070*/  PLOP3.LUT P4, PT, PT, PT, UP0, 0x80, 0x0 ;  /* 0x000000000000781c */ /* 0x000fe20003f8f008 */
[----:B------:R-:W-:Y:S01]  /*8080*/  HMMA.16816.F32.BF16 R4, R28, R6, RZ ;  /* 0x000000061c04723c */ /* 0x000fe200000418ff */
[----:B------:R-:W1:Y:S01]  /*8090*/  MUFU.EX2 R130, R130 ;  /* 0x0000008200827308 */ /* 0x000e620000000800 */
[C---:B--2---:R-:W-:Y:S01]  /*80a0*/  F2FP.BF16.F32.PACK_AB R54, R124.reuse, R125 ;  /* 0x0000007d7c36723e */ /* 0x044fe200000010ff */
[----:B------:R-:W-:-:S03]  /*80b0*/  FADD.FTZ R128, R124, R128 ;  /* 0x000000807c807221 */ /* 0x000fc60000010000 */
[C---:B------:R-:W-:Y:S03]  /*80c0*/  HMMA.16816.F32.BF16 R36, R28.reuse, R38, RZ ;  /* 0x000000261c24723c */ /* 0x040fe600000418ff */
[----:B------:R-:W2:Y:S03]  /*80d0*/  MUFU.EX2 R131, R131 ;  /* 0x0000008300837308 */ /* 0x000ea60000000800 */
[C---:B------:R-:W-:Y:S05]  /*80e0*/  HMMA.16816.F32.BF16 R32, R28.reuse, R48, RZ ;  /* 0x000000301c20723c */ /* 0x040fea00000418ff */
[----:B------:R-:W4:Y:S01]  /*80f0*/  MUFU.EX2 R132, R132 ;  /* 0x0000008400847308 */ /* 0x000f220000000800 */
[----:B------:R-:W-:Y:S01]  /*8100*/  HMMA.16816.F32.BF16 R28, R28, R50, RZ ;  /* 0x000000321c1c723c */ /* 0x000fe200000418ff */
[----:B------:R-:W-:-:S02]  /*8110*/  F2FP.BF16.F32.PACK_AB R49, R107, R108 ;  /* 0x0000006c6b31723e */ /* 0x000fc400000010ff */
[C---:B-1----:R-:W-:Y:S01]  /*8120*/  F2FP.BF16.F32.PACK_AB R48, R130.reuse, R129 ;  /* 0x000000818230723e */ /* 0x042fe200000010ff */
[----:B------:R-:W-:Y:S02]  /*8130*/  FADD.FTZ R129, R129, R128 ;  /* 0x0000008081817221 */ /* 0x000fe40000010000 */
[C---:B------:R-:W-:Y:S01]  /*8140*/  HMMA.16816.F32.BF16 R16, R52.reuse, R24, R16 ;  /* 0x000000183410723c */ /* 0x040fe20000041810 */
[C---:B------:R-:W-:Y:S01]  /*8150*/  F2FP.BF16.F32.PACK_AB R51, R105.reuse, R106 ;  /* 0x0000006a6933723e */ /* 0x040fe200000010ff */
[----:B------:R-:W1:Y:S01]  /*8160*/  MUFU.EX2 R104, R104 ;  /* 0x0000006800687308 */ /* 0x000e620000000800 */
[----:B------:R-:W-:Y:S01]  /*8170*/  FADD.FTZ R129, R130, R129 ;  /* 0x0000008182817221 */ /* 0x000fe20000010000 */
[----:B------:R-:W-:Y:S02]  /*8180*/  FADD.FTZ R105, R105, R110 ;  /* 0x0000006e69697221 */ /* 0x000fe40000010000 */
[C---:B------:R-:W-:Y:S01]  /*8190*/  HMMA.16816.F32.BF16 R12, R52.reuse, R26, R12 ;  /* 0x0000001a340c723c */ /* 0x040fe2000004180c */
[----:B------:R-:W5:Y:S01]  /*81a0*/  LDSM.16.MT88.4 R24, [R235+0xb000] ;  /* 0x00b00000eb18783b */ /* 0x000f620000004200 */
[----:B--2---:R-:W-:Y:S01]  /*81b0*/  FADD.FTZ R129, R131, R129 ;  /* 0x0000008183817221 */ /* 0x004fe20000010000 */
[C---:B----4-:R-:W-:Y:S01]  /*81c0*/  F2FP.BF16.F32.PACK_AB R50, R132.reuse, R131 ;  /* 0x000000838432723e */ /* 0x050fe200000010ff */
[----:B------:R-:W2:Y:S02]  /*81d0*/  MUFU.EX2 R103, R103 ;  /* 0x0000006700677308 */ /* 0x000ea40000000800 */
[----:B------:R-:W-:Y:S01]  /*81e0*/  HMMA.16816.F32.BF16 R8, R52, R20, R8 ;  /* 0x000000143408723c */ /* 0x000fe20000041808 */
[----:B------:R-:W-:-:S05]  /*81f0*/  FADD.FTZ R129, R132, R129 ;  /* 0x0000008184817221 */ /* 0x000fca0000010000 */
[----:B------:R-:W-:Y:S01]  /*8200*/  HMMA.16816.F32.BF16 R4, R52, R22, R4 ;  /* 0x000000163404723c */ /* 0x000fe20000041804 */
[----:B------:R-:W4:Y:S01]  /*8210*/  LDSM.16.MT88.4 R20, [R233+0xb000] ;  /* 0x00b00000e914783b */ /* 0x000f220000004200 */
[----:B------:R-:W-:Y:S01]  /*8220*/  MUFU.EX2 R102, R102 ;  /* 0x0000006600667308 */ /* 0x000fe20000000800 */
[----:B-1----:R-:W-:-:S03]  /*8230*/  FADD.FTZ R105, R104, R105 ;  /* 0x0000006968697221 */ /* 0x002fc60000010000 */
[C---:B------:R-:W-:Y:S04]  /*8240*/  HMMA.16816.F32.BF16 R32, R52.reuse, R56, R32 ;  /* 0x000000383420723c */ /* 0x040fe80000041820 */
[----:B------:R-:W1:Y:S02]  /*8250*/  MUFU.EX2 R101, R101 ;  /* 0x0000006500657308 */ /* 0x000e640000000800 */
[C---:B------:R-:W-:Y:S01]  /*8260*/  HMMA.16816.F32.BF16 R28, R52.reuse, R58, R28 ;  /* 0x0000003a341c723c */ /* 0x040fe2000004181c */
[----:B------:R-:W4:Y:S05]  /*8270*/  LDSM.16.MT88.4 R56, [R231+0xb000] ;  /* 0x00b00000e738783b */ /* 0x000f2a0000004200 */
[C---:B---3--:R-:W-:Y:S01]  /*8280*/  HMMA.16816.F32.BF16 R40, R52.reuse, R44, R40 ;  /* 0x0000002c3428723c */ /* 0x048fe20000041828 */
[----:B------:R-:W3:Y:S05]  /*8290*/  MUFU.EX2 R138, R138 ;  /* 0x0000008a008a7308 */ /* 0x000eea0000000800 */
[----:B------:R-:W-:Y:S01]  /*82a0*/  HMMA.16816.F32.BF16 R36, R52, R46, R36 ;  /* 0x0000002e3424723c */ /* 0x000fe20000041824 */
[----:B------:R-:W4:Y:S02]  /*82b0*/  LDSM.16.MT88.4 R44, [R232+0xb000] ;  /* 0x00b00000e82c783b */ /* 0x000f240000004200 */
[----:B------:R-:W4:Y:S03]  /*82c0*/  MUFU.EX2 R139, R139 ;  /* 0x0000008b008b7308 */ /* 0x000f260000000800 */
[----:B-----5:R-:W-:Y:S01]  /*82d0*/  HMMA.16816.F32.BF16 R16, R48, R24, R16 ;  /* 0x000000183010723c */ /* 0x020fe20000041810 */
[C---:B--2---:R-:W-:Y:S01]  /*82e0*/  F2FP.BF16.F32.PACK_AB R53, R103.reuse, R104 ;  /* 0x000000686735723e */ /* 0x044fe200000010ff */
[----:B------:R-:W-:Y:S01]  /*82f0*/  FADD.FTZ R103, R103, R105 ;  /* 0x0000006967677221 */ /* 0x000fe20000010000 */
[----:B-1----:R-:W-:-:S02]  /*8300*/  F2FP.BF16.F32.PACK_AB R55, R101, R102 ;  /* 0x000000666537723e */ /* 0x002fc400000010ff */
[----:B------:R-:W1:Y:S01]  /*8310*/  MUFU.EX2 R144, R144 ;  /* 0x0000009000907308 */ /* 0x000e620000000800 */
[----:B------:R-:W-:Y:S01]  /*8320*/  HMMA.16816.F32.BF16 R12, R48, R26, R12 ;  /* 0x0000001a300c723c */ /* 0x000fe2000004180c */
[----:B------:R-:W2:Y:S01]  /*8330*/  LDSM.16.MT88.4 R24, [R235+0xb800] ;  /* 0x00b80000eb18783b */ /* 0x000ea20000004200 */
[----:B---3--:R-:W-:Y:S01]  /*8340*/  FADD.FTZ R129, R138, R129 ;  /* 0x000000818a817221 */ /* 0x008fe20000010000 */
[----:B------:R-:W-:-:S03]  /*8350*/  FADD.FTZ R103, R102, R103 ;  /* 0x0000006766677221 */ /* 0x000fc60000010000 */
[C---:B----4-:R-:W-:Y:S01]  /*8360*/  HMMA.16816.F32.BF16 R8, R48.reuse, R20, R8 ;  /* 0x000000143008723c */ /* 0x050fe20000041808 */
[----:B------:R-:W3:Y:S01]  /*8370*/  MUFU.EX2 R145, R145 ;  /* 0x0000009100917308 */ /* 0x000ee20000000800 */
[C---:B------:R-:W-:Y:S01]  /*8380*/  F2FP.BF16.F32.PACK_AB R52, R139.reuse, R138 ;  /* 0x0000008a8b34723e */ /* 0x040fe200000010ff */
[----:B------:R-:W-:Y:S01]  /*8390*/  FADD.FTZ R139, R139, R129 ;  /* 0x000000818b8b7221 */ /* 0x000fe20000010000 */
[----:B------:R-:W-:Y:S02]  /*83a0*/  FADD.FTZ R101, R101, R103 ;  /* 0x0000006765657221 */ /* 0x000fe40000010000 */
[----:B------:R-:W-:Y:S01]  /*83b0*/  HMMA.16816.F32.BF16 R4, R48, R22, R4 ;  /* 0x000000163004723c */ /* 0x000fe20000041804 */
[----:B------:R-:W4:Y:S02]  /*83c0*/  LDSM.16.MT88.4 R20, [R233+0xb800] ;  /* 0x00b80000e914783b */ /* 0x000f240000004200 */
[----:B------:R-:W5:Y:S01]  /*83d0*/  MUFU.EX2 R81, R81 ;  /* 0x0000005100517308 */ /* 0x000f620000000800 */
[----:B-1----:R-:W-:-:S02]  /*83e0*/  FADD.FTZ R139, R144, R139 ;  /* 0x0000008b908b7221 */ /* 0x002fc40000010000 */
[C---:B------:R-:W-:Y:S05]  /*83f0*/  HMMA.16816.F32.BF16 R32, R48.reuse, R56, R32 ;  /* 0x000000383020723c */ /* 0x040fea0000041820 */
[----:B------:R-:W1:Y:S01]  /*8400*/  MUFU.EX2 R123, R123 ;  /* 0x0000007b007b7308 */ /* 0x000e620000000800 */
[----:B------:R-:W-:Y:S01]  /*8410*/  HMMA.16816.F32.BF16 R28, R48, R58, R28 ;  /* 0x0000003a301c723c */ /* 0x000fe2000004181c */
[----:B------:R-:W4:Y:S01]  /*8420*/  LDSM.16.MT88.4 R56, [R231+0xb800] ;  /* 0x00b80000e738783b */ /* 0x000f220000004200 */
[C---:B---3--:R-:W-:Y:S01]  /*8430*/  F2FP.BF16.F32.PACK_AB R54, R145.reuse, R144 ;  /* 0x000000909136723e */ /* 0x048fe200000010ff */
[----:B------:R-:W-:-:S03]  /*8440*/  FADD.FTZ R139, R145, R139 ;  /* 0x0000008b918b7221 */ /* 0x000fc60000010000 */
[----:B------:R-:W-:Y:S01]  /*8450*/  HMMA.16816.F32.BF16 R40, R48, R44, R40 ;  /* 0x0000002c3028723c */ /* 0x000fe20000041828 */
[----:B------:R-:W3:Y:S01]  /*8460*/  MUFU.EX2 R122, R122 ;  /* 0x0000007a007a7308 */ /* 0x000ee20000000800 */
[----:B-----5:R-:W-:-:S04]  /*8470*/  FADD.FTZ R101, R81, R101 ;  /* 0x0000006551657221 */ /* 0x020fc80000010000 */
[----:B------:R-:W-:Y:S01]  /*8480*/  HMMA.16816.F32.BF16 R36, R48, R46, R36 ;  /* 0x0000002e3024723c */ /* 0x000fe20000041824 */
[----:B------:R-:W5:Y:S02]  /*8490*/  LDSM.16.MT88.4 R44, [R232+0xb800] ;  /* 0x00b80000e82c783b */ /* 0x000f640000004200 */
[----:B------:R-:W4:Y:S03]  /*84a0*/  MUFU.EX2 R121, R121 ;  /* 0x0000007900797308 */ /* 0x000f260000000800 */
[C---:B--2---:R-:W-:Y:S01]  /*84b0*/  HMMA.16816.F32.BF16 R16, R52.reuse, R24, R16 ;  /* 0x000000183410723c */ /* 0x044fe20000041810 */
[C---:B-1----:R-:W-:Y:S01]  /*84c0*/  F2FP.BF16.F32.PACK_AB R49, R123.reuse, R81 ;  /* 0x000000517b31723e */ /* 0x042fe200000010ff */
[----:B------:R-:W-:Y:S01]  /*84d0*/  FADD.FTZ R123, R123, R101 ;  /* 0x000000657b7b7221 */ /* 0x000fe20000010000 */
[--C-:B------:R-:W-:Y:S01]  /*84e0*/  FFMA.FTZ R81, R88, UR18, -R115.reuse ;  /* 0x0000001258517c23 */ /* 0x100fe20008010873 */
[----:B------:R-:W-:Y:S01]  /*84f0*/  FFMA.FTZ R88, R89, UR18, -R115 ;  /* 0x0000001259587c23 */ /* 0x000fe20008010873 */
[----:B------:R-:W-:Y:S01]  /*8500*/  MUFU.EX2 R150, R150 ;  /* 0x0000009600967308 */ /* 0x000fe20000000800 */
[----:B------:R-:W-:Y:S01]  /*8510*/  HMMA.16816.F32.BF16 R12, R52, R26, R12 ;  /* 0x0000001a340c723c */ /* 0x000fe2000004180c */
[----:B------:R-:W1:Y:S01]  /*8520*/  LDSM.16.MT88.4 R24, [R235+0xc000] ;  /* 0x00c00000eb18783b */ /* 0x000e620000004200 */
[----:B---3--:R-:W-:Y:S01]  /*8530*/  FADD.FTZ R123, R122, R123 ;  /* 0x0000007b7a7b7221 */ /* 0x008fe20000010000 */
[----:B------:R-:W-:-:S03]  /*8540*/  FFMA.FTZ R89, R99, UR18, -R115 ;  /* 0x0000001263597c23 */ /* 0x000fc60008010873 */
[----:B----4-:R-:W-:Y:S01]  /*8550*/  HMMA.16816.F32.BF16 R8, R52, R20, R8 ;  /* 0x000000143408723c */ /* 0x010fe20000041808 */
[----:B------:R-:W2:Y:S01]  /*8560*/  MUFU.EX2 R153, R153 ;  /* 0x0000009900997308 */ /* 0x000ea20000000800 */
[C---:B------:R-:W-:Y:S01]  /*8570*/  F2FP.BF16.F32.PACK_AB R51, R121.reuse, R122 ;  /* 0x0000007a7933723e */ /* 0x040fe200000010ff */
[----:B------:R-:W-:-:S03]  /*8580*/  FADD.FTZ R121, R121, R123 ;  /* 0x0000007b79797221 */ /* 0x000fc60000010000 */
[C---:B------:R-:W-:Y:S01]  /*8590*/  HMMA.16816.F32.BF16 R4, R52.reuse, R22, R4 ;  /* 0x000000163404723c */ /* 0x040fe20000041804 */
[----:B------:R-:W3:Y:S02]  /*85a0*/  LDSM.16.MT88.4 R20, [R233+0xc000] ;  /* 0x00c00000e914783b */ /* 0x000ee40000004200 */
[----:B------:R-:W-:Y:S03]  /*85b0*/  MUFU.EX2 R154, R154 ;  /* 0x0000009a009a7308 */ /* 0x000fe60000000800 */
[C---:B------:R-:W-:Y:S05]  /*85c0*/  HMMA.16816.F32.BF16 R32, R52.reuse, R56, R32 ;  /* 0x000000383420723c */ /* 0x040fea0000041820 */
[----:B------:R-:W4:Y:S01]  /*85d0*/  MUFU.EX2 R155, R155 ;  /* 0x0000009b009b7308 */ /* 0x000f220000000800 */
[----:B------:R-:W-:Y:S01]  /*85e0*/  HMMA.16816.F32.BF16 R28, R52, R58, R28 ;  /* 0x0000003a341c723c */ /* 0x000fe2000004181c */
[----:B------:R-:W3:Y:S01]  /*85f0*/  LDSM.16.MT88.4 R56, [R231+0xc000] ;  /* 0x00c00000e738783b */ /* 0x000ee20000004200 */
[----:B--2---:R-:W-:Y:S01]  /*8600*/  F2FP.BF16.F32.PACK_AB R48, R153, R150 ;  /* 0x000000969930723e */ /* 0x004fe200000010ff */
[----:B------:R-:W-:-:S03]  /*8610*/  FADD.FTZ R150, R150, R139 ;  /* 0x0000008b96967221 */ /* 0x000fc60000010000 */
[----:B-----5:R-:W-:Y:S01]  /*8620*/  HMMA.16816.F32.BF16 R40, R52, R44, R40 ;  /* 0x0000002c3428723c */ /* 0x020fe20000041828 */
[----:B------:R-:W2:Y:S01]  /*8630*/  MUFU.EX2 R120, R120 ;  /* 0x0000007800787308 */ /* 0x000ea20000000800 */
[----:B------:R-:W-:-:S04]  /*8640*/  FADD.FTZ R150, R153, R150 ;  /* 0x0000009699967221 */ /* 0x000fc80000010000 */
[----:B------:R-:W-:Y:S01]  /*8650*/  HMMA.16816.F32.BF16 R36, R52, R46, R36 ;  /* 0x0000002e3424723c */ /* 0x000fe20000041824 */
[----:B------:R-:W5:Y:S02]  /*8660*/  LDSM.16.MT88.4 R44, [R232+0xc000] ;  /* 0x00c00000e82c783b */ /* 0x000f640000004200 */
[----:B------:R-:W3:Y:S01]  /*8670*/  MUFU.EX2 R3, R3 ;  /* 0x0000000300037308 */ /* 0x000ee20000000800 */
[----:B----4-:R-:W-:Y:S01]  /*8680*/  F2FP.BF16.F32.PACK_AB R50, R155, R154 ;  /* 0x0000009a9b32723e */ /* 0x010fe200000010ff */
        /* <DEDUP_REMOVED lines=8> */
[C---:B---3--:R-:W-:Y:S01]  /*8710*/  F2FP.BF16.F32.PACK_AB R53, R3.reuse, R120 ;  /* 0x000000780335723e */ /* 0x048fe200000010ff */
[----:B------:R-:W-:Y:S01]  /*8720*/  FADD.FTZ R3, R3, R121 ;  /* 0x0000007903037221 */ /* 0x000fe20000010000 */
[C---:B------:R-:W-:Y:S05]  /*8730*/  HMMA.16816.F32.BF16 R8, R48.reuse, R20, R8 ;  /* 0x000000143008723c */ /* 0x040fea0000041808 */
[----:B------:R-:W-:Y:S01]  /*8740*/  MUFU.EX2 R162, R162 ;  /* 0x000000a200a27308 */ /* 0x000fe20000000800 */
[C---:B------:R-:W-:Y:S01]  /*8750*/  HMMA.16816.F32.BF16 R4, R48.reuse, R22, R4 ;  /* 0x000000163004723c */ /* 0x040fe20000041804 */
[----:B------:R-:W3:Y:S05]  /*8760*/  LDSM.16.MT88.4 R20, [R233+0xc800] ;  /* 0x00c80000e914783b */ /* 0x000eea0000004200 */
[----:B------:R-:W-:Y:S01]  /*8770*/  HMMA.16816.F32.BF16 R32, R48, R56, R32 ;  /* 0x000000383020723c */ /* 0x000fe20000041820 */
[----:B------:R-:W4:Y:S01]  /*8780*/  MUFU.EX2 R169, R169 ;  /* 0x000000a900a97308 */ /* 0x000f220000000800 */
[----:B--2---:R-:W-:Y:S01]  /*8790*/  F2FP.BF16.F32.PACK_AB R55, R134, R133 ;  /* 0x000000858637723e */ /* 0x004fe200000010ff */
[----:B------:R-:W-:-:S03]  /*87a0*/  FADD.FTZ R133, R133, R3 ;  /* 0x0000000385857221 */ /* 0x000fc60000010000 */
[C---:B------:R-:W-:Y:S01]  /*87b0*/  HMMA.16816.F32.BF16 R28, R48.reuse, R58, R28 ;  /* 0x0000003a301c723c */ /* 0x040fe2000004181c */
[----:B------:R-:W2:Y:S01]  /*87c0*/  LDSM.16.MT88.4 R56, [R231+0xc800] ;  /* 0x00c80000e738783b */ /* 0x000ea20000004200 */
[----:B------:R-:W-:Y:S01]  /*87d0*/  FADD.FTZ R133, R134, R133 ;  /* 0x0000008586857221 */ /* 0x000fe20000010000 */
[----:B------:R-:W1:Y:S03]  /*87e0*/  MUFU.EX2 R172, R172 ;  /* 0x000000ac00ac7308 */ /* 0x000e660000000800 */
[C---:B-----5:R-:W-:Y:S05]  /*87f0*/  HMMA.16816.F32.BF16 R40, R48.reuse, R44, R40 ;  /* 0x0000002c3028723c */ /* 0x060fea0000041828 */
[----:B------:R-:W5:Y:S01]  /*8800*/  MUFU.EX2 R175, R175 ;  /* 0x000000af00af7308 */ /* 0x000f620000000800 */
[----:B------:R-:W-:Y:S01]  /*8810*/  HMMA.16816.F32.BF16 R36, R48, R46, R36 ;  /* 0x0000002e3024723c */ /* 0x000fe20000041824 */
[----:B------:R-:W2:Y:S01]  /*8820*/  LDSM.16.MT88.4 R44, [R232+0xc800] ;  /* 0x00c80000e82c783b */ /* 0x000ea20000004200 */
[----:B----4-:R-:W-:Y:S01]  /*8830*/  F2FP.BF16.F32.PACK_AB R52, R169, R162 ;  /* 0x000000a2a934723e */ /* 0x010fe200000010ff */
[----:B------:R-:W-:-:S04]  /*8840*/  FADD.FTZ R162, R162, R154 ;  /* 0x0000009aa2a27221 */ /* 0x000fc80000010000 */
[----:B------:R-:W-:Y:S01]  /*8850*/  MUFU.EX2 R136, R136 ;  /* 0x0000008800887308 */ /* 0x000fe20000000800 */
[----:B------:R-:W-:-:S04]  /*8860*/  FADD.FTZ R169, R169, R162 ;  /* 0x000000a2a9a97221 */ /* 0x000fc80000010000 */
[----:B-1----:R-:W-:-:S03]  /*8870*/  FADD.FTZ R169, R172, R169 ;  /* 0x000000a9aca97221 */ /* 0x002fc60000010000 */
[----:B------:R-:W1:Y:S01]  /*8880*/  MUFU.EX2 R147, R147 ;  /* 0x0000009300937308 */ /* 0x000e620000000800 */
[C---:B-----5:R-:W-:Y:S01]  /*8890*/  F2FP.BF16.F32.PACK_AB R54, R175.reuse, R172 ;  /* 0x000000acaf36723e */ /* 0x060fe200000010ff */
[----:B------:R-:W-:-:S06]  /*88a0*/  FADD.FTZ R175, R175, R169 ;  /* 0x000000a9afaf7221 */ /* 0x000fcc0000010000 */
[C---:B------:R-:W-:Y:S01]  /*88b0*/  HMMA.16816.F32.BF16 R16, R52.reuse, R24, R16 ;  /* 0x000000183410723c */ /* 0x040fe20000041810 */
[----:B------:R-:W-:Y:S05]  /*88c0*/  MUFU.EX2 R148, R148 ;  /* 0x0000009400947308 */ /* 0x000fea0000000800 */
[C---:B------:R-:W-:Y:S01]  /*88d0*/  HMMA.16816.F32.BF16 R12, R52.reuse, R26, R12 ;  /* 0x0000001a340c723c */ /* 0x040fe2000004180c */
[----:B------:R-:W4:Y:S02]  /*88e0*/  LDSM.16.MT88.4 R24, [R235+0xd000] ;  /* 0x00d00000eb18783b */ /* 0x000f240000004200 */
[----:B------:R-:W5:Y:S01]  /*88f0*/  MUFU.EX2 R149, R149 ;  /* 0x0000009500957308 */ /* 0x000f620000000800 */
[C---:B-1----:R-:W-:Y:S01]  /*8900*/  F2FP.BF16.F32.PACK_AB R49, R147.reuse, R136 ;  /* 0x000000889331723e */ /* 0x042fe200000010ff */
[----:B------:R-:W-:Y:S01]  /*8910*/  FADD.FTZ R136, R136, R133 ;  /* 0x0000008588887221 */ /* 0x000fe20000010000 */
[----:B---3--:R-:W-:Y:S03]  /*8920*/  HMMA.16816.F32.BF16 R8, R52, R20, R8 ;  /* 0x000000143408723c */ /* 0x008fe60000041808 */
[----:B------:R-:W-:-:S02]  /*8930*/  FADD.FTZ R136, R147, R136 ;  /* 0x0000008893887221 */ /* 0x000fc40000010000 */
[----:B------:R-:W1:Y:S01]  /*8940*/  MUFU.EX2 R180, R180 ;  /* 0x000000b400b47308 */ /* 0x000e620000000800 */
[C---:B------:R-:W-:Y:S01]  /*8950*/  HMMA.16816.F32.BF16 R4, R52.reuse, R22, R4 ;  /* 0x000000163404723c */ /* 0x040fe20000041804 */
[----:B------:R-:W3:Y:S05]  /*8960*/  LDSM.16.MT88.4 R20, [R233+0xd000] ;  /* 0x00d00000e914783b */ /* 0x000eea0000004200 */
[----:B--2---:R-:W-:Y:S01]  /*8970*/  HMMA.16816.F32.BF16 R32, R52, R56, R32 ;  /* 0x000000383420723c */ /* 0x004fe20000041820 */
[----:B------:R-:W2:Y:S01]  /*8980*/  MUFU.EX2 R182, R182 ;  /* 0x000000b600b67308 */ /* 0x000ea20000000800 */
[----:B-----5:R-:W-:Y:S01]  /*8990*/  F2FP.BF16.F32.PACK_AB R51, R149, R148 ;  /* 0x000000949533723e */ /* 0x020fe200000010ff */
[----:B------:R-:W-:-:S03]  /*89a0*/  FADD.FTZ R148, R148, R136 ;  /* 0x0000008894947221 */ /* 0x000fc60000010000 */
[C---:B------:R-:W-:Y:S01]  /*89b0*/  HMMA.16816.F32.BF16 R28, R52.reuse, R58, R28 ;  /* 0x0000003a341c723c */ /* 0x040fe2000004181c */
[----:B------:R-:W5:Y:S01]  /*89c0*/  LDSM.16.MT88.4 R56, [R231+0xd000] ;  /* 0x00d00000e738783b */ /* 0x000f620000004200 */
[----:B------:R-:W-:Y:S01]  /*89d0*/  FADD.FTZ R148, R149, R148 ;  /* 0x0000009495947221 */ /* 0x000fe20000010000 */
[----:B------:R-:W4:Y:S01]  /*89e0*/  MUFU.EX2 R185, R185 ;  /* 0x000000b900b97308 */ /* 0x000f220000000800 */
[----:B-1----:R-:W-:Y:S02]  /*89f0*/  FADD.FTZ R175, R180, R175 ;  /* 0x000000afb4af7221 */ /* 0x002fe40000010000 */
[C---:B------:R-:W-:Y:S05]  /*8a00*/  HMMA.16816.F32.BF16 R40, R52.reuse, R44, R40 ;  /* 0x0000002c3428723c */ /* 0x040fea0000041828 */
[----:B------:R-:W1:Y:S01]  /*8a10*/  MUFU.EX2 R189, R189 ;  /* 0x000000bd00bd7308 */ /* 0x000e620000000800 */
[----:B------:R-:W-:Y:S01]  /*8a20*/  HMMA.16816.F32.BF16 R36, R52, R46, R36 ;  /* 0x0000002e3424723c */ /* 0x000fe20000041824 */
[----:B------:R-:W5:Y:S01]  /*8a30*/  LDSM.16.MT88.4 R44, [R232+0xd000] ;  /* 0x00d00000e82c783b */ /* 0x000f620000004200 */
[C---:B--2---:R-:W-:Y:S01]  /*8a40*/  F2FP.BF16.F32.PACK_AB R48, R182.reuse, R180 ;  /* 0x000000b4b630723e */ /* 0x044fe200000010ff */
[----:B------:R-:W-:-:S04]  /*8a50*/  FADD.FTZ R182, R182, R175 ;  /* 0x000000afb6b67221 */ /* 0x000fc80000010000 */
[----:B------:R-:W2:Y:S01]  /*8a60*/  MUFU.EX2 R156, R156 ;  /* 0x0000009c009c7308 */ /* 0x000ea20000000800 */
[----:B----4-:R-:W-:-:S07]  /*8a70*/  FADD.FTZ R182, R185, R182 ;  /* 0x000000b6b9b67221 */ /* 0x010fce0000010000 */
[----:B------:R-:W4:Y:S01]  /*8a80*/  MUFU.EX2 R157, R157 ;  /* 0x0000009d009d7308 */ /* 0x000f220000000800 */
[C---:B-1----:R-:W-:Y:S01]  /*8a90*/  F2FP.BF16.F32.PACK_AB R50, R189.reuse, R185 ;  /* 0x000000b9bd32723e */ /* 0x042fe200000010ff */
[----:B------:R-:W-:-:S06]  /*8aa0*/  FADD.FTZ R189, R189, R182 ;  /* 0x000000b6bdbd7221 */ /* 0x000fcc0000010000 */
[----:B------:R-:W-:Y:S01]  /*8ab0*/  HMMA.16816.F32.BF16 R16, R48, R24, R16 ;  /* 0x000000183010723c */ /* 0x000fe20000041810 */
[----:B------:R-:W-:Y:S01]  /*8ac0*/  MUFU.EX2 R161, R161 ;  /* 0x000000a100a17308 */ /* 0x000fe20000000800 */
[----:B--2---:R-:W-:-:S04]  /*8ad0*/  FADD.FTZ R148, R156, R148 ;  /* 0x000000949c947221 */ /* 0x004fc80000010000 */
[C---:B------:R-:W-:Y:S01]  /*8ae0*/  HMMA.16816.F32.BF16 R12, R48.reuse, R26, R12 ;  /* 0x0000001a300c723c */ /* 0x040fe2000004180c */
[----:B------:R-:W1:Y:S02]  /*8af0*/  LDSM.16.MT88.4 R24, [R235+0xd800] ;  /* 0x00d80000eb18783b */ /* 0x000e640000004200 */
[----:B------:R-:W2:Y:S01]  /*8b00*/  MUFU.EX2 R176, R176 ;  /* 0x000000b000b07308 */ /* 0x000ea20000000800 */
[C---:B----4-:R-:W-:Y:S01]  /*8b10*/  F2FP.BF16.F32.PACK_AB R53, R157.reuse, R156 ;  /* 0x0000009c9d35723e */ /* 0x050fe200000010ff */
[----:B------:R-:W-:Y:S01]  /*8b20*/  FADD.FTZ R148, R157, R148 ;  /* 0x000000949d947221 */ /* 0x000fe20000010000 */
[C---:B---3--:R-:W-:Y:S05]  /*8b30*/  HMMA.16816.F32.BF16 R8, R48.reuse, R20, R8 ;  /* 0x000000143008723c */ /* 0x048fea0000041808 */
[----:B------:R-:W3:Y:S01]  /*8b40*/  MUFU.EX2 R190, R190 ;  /* 0x000000be00be7308 */ /* 0x000ee20000000800 */
[C---:B------:R-:W-:Y:S01]  /*8b50*/  HMMA.16816.F32.BF16 R4, R48.reuse, R22, R4 ;  /* 0x000000163004723c */ /* 0x040fe20000041804 */
[----:B------:R-:W4:Y:S05]  /*8b60*/  LDSM.16.MT88.4 R20, [R233+0xd800] ;  /* 0x00d80000e914783b */ /* 0x000f2a0000004200 */
        /* <DEDUP_REMOVED lines=8> */
[----:B---3--:R-:W-:Y:S02]  /*8bf0*/  FADD.FTZ R189, R190, R189 ;  /* 0x000000bdbebd7221 */ /* 0x008fe40000010000 */
[C---:B------:R-:W-:Y:S05]  /*8c00*/  HMMA.16816.F32.BF16 R40, R48.reuse, R44, R40 ;  /* 0x0000002c3028723c */ /* 0x040fea0000041828 */
[----:B------:R-:W3:Y:S01]  /*8c10*/  MUFU.EX2 R181, R181 ;  /* 0x000000b500b57308 */ /* 0x000ee20000000800 */
[----:B------:R-:W-:Y:S01]  /*8c20*/  HMMA.16816.F32.BF16 R36, R48, R46, R36 ;  /* 0x0000002e3024723c */ /* 0x000fe20000041824 */
[----:B------:R-:W2:Y:S01]  /*8c30*/  LDSM.16.MT88.4 R44, [R232+0xd800] ;  /* 0x00d80000e82c783b */ /* 0x000ea20000004200 */
[C---:B-----5:R-:W-:Y:S01]  /*8c40*/  F2FP.BF16.F32.PACK_AB R52, R187.reuse, R190 ;  /* 0x000000bebb34723e */ /* 0x060fe200000010ff */
[----:B------:R-:W-:-:S02]  /*8c50*/  FADD.FTZ R187, R187, R189 ;  /* 0x000000bdbbbb7221 */ /* 0x000fc40000010000 */
[----:B------:R-:W-:Y:S02]  /*8c60*/  LDSM.16.MT88.4 R48, [R232+0xe000] ;  /* 0x00e00000e830783b */ /* 0x000fe40000004200 */
[----:B------:R-:W5:Y:S08]  /*8c70*/  MUFU.EX2 R177, R177 ;  /* 0x000000b100b17308 */ /* 0x000f700000000800 */
[----:B------:R-:W2:Y:S01]  /*8c80*/  MUFU.EX2 R178, R178 ;  /* 0x000000b200b27308 */ /* 0x000ea20000000800 */
[----:B---3--:R-:W-:Y:S01]  /*8c90*/  F2FP.BF16.F32.PACK_AB R54, R181, R184 ;  /* 0x000000b8b536723e */ /* 0x008fe200000010ff */
        /* <DEDUP_REMOVED lines=22> */
[----:B--2---:R-:W-:Y:S01]  /*8e00*/  F2FP.BF16.F32.PACK_AB R44, R173, R174 ;  /* 0x000000aead2c723e */ /* 0x004fe200000010ff */
[----:B------:R-:W-:-:S02]  /*8e10*/  FADD.FTZ R174, R174, R184 ;  /* 0x000000b8aeae7221 */ /* 0x000fc40000010000 */
[----:B------:R-:W-:Y:S01]  /*8e20*/  FADD.FTZ R178, R191, R178 ;  /* 0x000000b2bfb27221 */ /* 0x000fe20000010000 */
[C---:B------:R-:W-:Y:S01]  /*8e30*/  F2FP.BF16.F32.PACK_AB R47, R192.reuse, R191 ;  /* 0x000000bfc02f723e */ /* 0x040fe200000010ff */
[----:B------:R-:W2:Y:S01]  /*8e40*/  MUFU.EX2 R193, R193 ;  /* 0x000000c100c17308 */ /* 0x000ea20000000800 */
        /* <DEDUP_REMOVED lines=8> */
[----:B--2---:R-:W-:-:S03]  /*8ed0*/  FADD.FTZ R192, R193, R192 ;  /* 0x000000c0c1c07221 */ /* 0x004fc60000010000 */
[C---:B------:R-:W-:Y:S01]  /*8ee0*/  HMMA.16816.F32.BF16 R12, R44.reuse, R26, R12 ;  /* 0x0000001a2c0c723c */ /* 0x040fe2000004180c */
[----:B------:R-:W2:Y:S03]  /*8ef0*/  LDSM.16.MT88.4 R24, [R235+0xe800] ;  /* 0x00e80000eb18783b */ /* 0x000ea60000004200 */
[----:B------:R-:W4:Y:S01]  /*8f00*/  MUFU.EX2 R179, R179 ;  /* 0x000000b300b37308 */ /* 0x000f220000000800 */
[C---:B-----5:R-:W-:Y:S01]  /*8f10*/  F2FP.BF16.F32.PACK_AB R53, R186.reuse, R193 ;  /* 0x000000c1ba35723e */ /* 0x060fe200000010ff */
[----:B---3--:R-:W-:Y:S01]  /*8f20*/  HMMA.16816.F32.BF16 R8, R44, R20, R8 ;  /* 0x000000142c08723c */ /* 0x008fe20000041808 */
[----:B------:R-:W-:-:S05]  /*8f30*/  FADD.FTZ R186, R186, R192 ;  /* 0x000000c0baba7221 */ /* 0x000fca0000010000 */
[----:B------:R-:W-:Y:S01]  /*8f40*/  HMMA.16816.F32.BF16 R4, R44, R22, R4 ;  /* 0x000000162c04723c */ /* 0x000fe20000041804 */
[----:B------:R-:W3:Y:S01]  /*8f50*/  LDSM.16.MT88.4 R20, [R233+0xe800] ;  /* 0x00e80000e914783b */ /* 0x000ee20000004200 */
        /* <DEDUP_REMOVED lines=18> */
[----:B------:R-:W3:Y:S01]  /*9080*/  MUFU.EX2 R163, R163 ;  /* 0x000000a300a37308 */ /* 0x000ee20000000800 */
[----:B-----5:R-:W-:Y:S01]  /*9090*/  F2FP.BF16.F32.PACK_AB R54, R158, R160 ;  /* 0x000000a09e36723e */ /* 0x020fe200000010ff */
[----:B------:R-:W-:-:S04]  /*90a0*/  FADD.FTZ R160, R160, R152 ;  /* 0x00000098a0a07221 */ /* 0x000fc80000010000 */
[----:B------:R-:W-:Y:S02]  /*90b0*/  FADD.FTZ R160, R158, R160 ;  /* 0x000000a09ea07221 */ /* 0x000fe40000010000 */
[----:B--2---:R-:W-:Y:S01]  /*90c0*/  HMMA.16816.F32.BF16 R16, R52, R24, R16 ;  /* 0x000000183410723c */ /* 0x004fe20000041810 */
[----:B------:R-:W-:Y:S01]  /*90d0*/  MUFU.EX2 R159, R159 ;  /* 0x0000009f009f7308 */ /* 0x000fe20000000800 */
        /* <DEDUP_REMOVED lines=8> */
[C---:B------:R-:W-:Y:S01]  /*9160*/  HMMA.16816.F32.BF16 R4, R52.reuse, R22, R4 ;  /* 0x000000163404723c */ /* 0x040fe20000041804 */
[----:B------:R-:W5:Y:S05]  /*9170*/  LDSM.16.MT88.4 R20, [R233+0xf000] ;  /* 0x00f00000e914783b */ /* 0x000f6a0000004200 */
[----:B----4-:R-:W-:Y:S01]  /*9180*/  HMMA.16816.F32.BF16 R32, R52, R44, R32 ;  /* 0x0000002c3420723c */ /* 0x010fe20000041820 */
[----:B------:R-:W4:Y:S01]  /*9190*/  MUFU.EX2 R141, R141 ;  /* 0x0000008d008d7308 */ /* 0x000f220000000800 */
[----:B--2---:R-:W-:Y:S01]  /*91a0*/  F2FP.BF16.F32.PACK_AB R59, R146, R159 ;  /* 0x0000009f923b723e */ /* 0x004fe200000010ff */
[----:B------:R-:W-:-:S03]  /*91b0*/  FADD.FTZ R159, R159, R179 ;  /* 0x000000b39f9f7221 */ /* 0x000fc60000010000 */
[C---:B------:R-:W-:Y:S01]  /*91c0*/  HMMA.16816.F32.BF16 R28, R52.reuse, R46, R28 ;  /* 0x0000002e341c723c */ /* 0x040fe2000004181c */
[----:B------:R-:W2:Y:S01]  /*91d0*/  LDSM.16.MT88.4 R44, [R231+0xf000] ;  /* 0x00f00000e72c783b */ /* 0x000ea20000004200 */
[----:B------:R-:W-:Y:S01]  /*91e0*/  FADD.FTZ R159, R146, R159 ;  /* 0x0000009f929f7221 */ /* 0x000fe20000010000 */
[----:B------:R-:W1:Y:S01]  /*91f0*/  MUFU.EX2 R140, R140 ;  /* 0x0000008c008c7308 */ /* 0x000e620000000800 */
[----:B---3--:R-:W-:Y:S02]  /*9200*/  FADD.FTZ R160, R143, R160 ;  /* 0x000000a08fa07221 */ /* 0x008fe40000010000 */
[C---:B------:R-:W-:Y:S05]  /*9210*/  HMMA.16816.F32.BF16 R40, R52.reuse, R48, R40 ;  /* 0x000000303428723c */ /* 0x040fea0000041828 */
[----:B------:R-:W3:Y:S01]  /*9220*/  MUFU.EX2 R135, R135 ;  /* 0x0000008700877308 */ /* 0x000ee20000000800 */
[----:B------:R-:W-:Y:S01]  /*9230*/  HMMA.16816.F32.BF16 R36, R52, R50, R36 ;  /* 0x000000323424723c */ /* 0x000fe20000041824 */
[----:B------:R-:W2:Y:S01]  /*9240*/  LDSM.16.MT88.4 R48, [R232+0xf000] ;  /* 0x00f00000e830783b */ /* 0x000ea20000004200 */
[C---:B----4-:R-:W-:Y:S01]  /*9250*/  F2FP.BF16.F32.PACK_AB R56, R141.reuse, R143 ;  /* 0x0000008f8d38723e */ /* 0x050fe200000010ff */
[----:B------:R-:W-:-:S04]  /*9260*/  FADD.FTZ R141, R141, R160 ;  /* 0x000000a08d8d7221 */ /* 0x000fc80000010000 */
[----:B------:R-:W-:Y:S01]  /*9270*/  MUFU.EX2 R142, R142 ;  /* 0x0000008e008e7308 */ /* 0x000fe20000000800 */
[----:B-1----:R-:W-:-:S07]  /*9280*/  FADD.FTZ R141, R140, R141 ;  /* 0x0000008d8c8d7221 */ /* 0x002fce0000010000 */
[----:B------:R-:W1:Y:S01]  /*9290*/  MUFU.EX2 R137, R137 ;  /* 0x0000008900897308 */ /* 0x000e620000000800 */
[C---:B---3--:R-:W-:Y:S01]  /*92a0*/  F2FP.BF16.F32.PACK_AB R58, R135.reuse, R140 ;  /* 0x0000008c873a723e */ /* 0x048fe200000010ff */
[----:B------:R-:W-:Y:S02]  /*92b0*/  FADD.FTZ R141, R135, R141 ;  /* 0x0000008d878d7221 */ /* 0x000fe40000010000 */
[----:B------:R-:W-:Y:S04]  /*92c0*/  LDSM.16.MT88.4 R132, [R231+0x11800] ;  /* 0x01180000e784783b */ /* 0x000fe80000004200 */
        /* <DEDUP_REMOVED lines=12> */
[----:B--2---:R-:W-:Y:S01]  /*9390*/  HMMA.16816.F32.BF16 R32, R56, R44, R32 ;  /* 0x0000002c3820723c */ /* 0x004fe20000041820 */
[----:B------:R-:W2:Y:S01]  /*93a0*/  MUFU.EX2 R79, R79 ;  /* 0x0000004f004f7308 */ /* 0x000ea20000000800 */
        /* <DEDUP_REMOVED lines=10> */
[----:B--2---:R-:W-:Y:S01]  /*9450*/  F2FP.BF16.F32.PACK_AB R52, R79, R78 ;  /* 0x0000004e4f34723e */ /* 0x004fe200000010ff */
[----:B------:R-:W-:-:S04]  /*9460*/  FADD.FTZ R78, R78, R141 ;  /* 0x0000008d4e4e7221 */ /* 0x000fc80000010000 */
        /* <DEDUP_REMOVED lines=8> */
[----:B------:R-:W-:Y:S01]  /*94f0*/  FFMA.FTZ R87, R97, UR18, -R115 ;  /* 0x0000001261577c23 */ /* 0x000fe20008010873 */
[----:B-----5:R-:W-:Y:S01]  /*9500*/  F2FP.BF16.F32.PACK_AB R54, R83, R82 ;  /* 0x000000525336723e */ /* 0x020fe200000010ff */
[----:B------:R-:W-:Y:S01]  /*9510*/  FADD.FTZ R78, R79, R78 ;  /* 0x0000004e4f4e7221 */ /* 0x000fe20000010000 */
[--C-:B------:R-:W-:Y:S01]  /*9520*/  FFMA.FTZ R90, R70, UR18, -R93.reuse ;  /* 0x00000012465a7c23 */ /* 0x100fe2000801085d */
[--C-:B------:R-:W-:Y:S01]  /*9530*/  FFMA.FTZ R70, R71, UR18, -R93.reuse ;  /* 0x0000001247467c23 */ /* 0x100fe2000801085d */
[--C-:B------:R-:W-:Y:S01]  /*9540*/  FFMA.FTZ R71, R72, UR18, -R93.reuse ;  /* 0x0000001248477c23 */ /* 0x100fe2000801085d */
[----:B------:R-:W2:Y:S01]  /*9550*/  MUFU.EX2 R63, R63 ;  /* 0x0000003f003f7308 */ /* 0x000ea20000000800 */
[----:B------:R-:W-:Y:S01]  /*9560*/  FADD.FTZ R82, R82, R78 ;  /* 0x0000004e52527221 */ /* 0x000fe20000010000 */
[C---:B---3--:R-:W-:Y:S01]  /*9570*/  HMMA.16816.F32.BF16 R16, R52.reuse, R24, R16 ;  /* 0x000000183410723c */ /* 0x048fe20000041810 */
[----:B------:R-:W-:Y:S01]  /*9580*/  FFMA.FTZ R72, R73, UR18, -R93 ;  /* 0x0000001249487c23 */ /* 0x000fe2000801085d */
[--C-:B------:R-:W-:Y:S01]  /*9590*/  FFMA.FTZ R73, R92, UR18, -R115.reuse ;  /* 0x000000125c497c23 */ /* 0x100fe20008010873 */
[----:B------:R-:W-:Y:S01]  /*95a0*/  FADD.FTZ R82, R83, R82 ;  /* 0x0000005253527221 */ /* 0x000fe20000010000 */
[--C-:B------:R-:W-:Y:S01]  /*95b0*/  FFMA.FTZ R91, R100, UR18, -R115.reuse ;  /* 0x00000012645b7c23 */ /* 0x100fe20008010873 */
[----:B------:R-:W-:Y:S01]  /*95c0*/  FFMA.FTZ R92, R116, UR18, -R115 ;  /* 0x00000012745c7c23 */ /* 0x000fe20008010873 */
[C---:B------:R-:W-:Y:S01]  /*95d0*/  HMMA.16816.F32.BF16 R12, R52.reuse, R26, R12 ;  /* 0x0000001a340c723c */ /* 0x040fe2000004180c */
[----:B------:R-:W3:Y:S01]  /*95e0*/  LDSM.16.MT88.4 R24, [R235+0x10000] ;  /* 0x01000000eb18783b */ /* 0x000ee20000004200 */
[----:B------:R-:W-:Y:S04]  /*95f0*/  MUFU.EX2 R64, R64 ;  /* 0x0000004000407308 */ /* 0x000fe80000000800 */
        /* <DEDUP_REMOVED lines=8> */
[----:B------:R-:W3:Y:S03]  /*9680*/  MUFU.EX2 R59, R59 ;  /* 0x0000003b003b7308 */ /* 0x000ee60000000800 */
[C---:B------:R-:W-:Y:S05]  /*9690*/  HMMA.16816.F32.BF16 R40, R52.reuse, R48, R40 ;  /* 0x000000303428723c */ /* 0x040fea0000041828 */
[----:B------:R-:W-:Y:S01]  /*96a0*/  MUFU.EX2 R65, R65 ;  /* 0x0000004100417308 */ /* 0x000fe20000000800 */
[----:B------:R-:W-:Y:S01]  /*96b0*/  HMMA.16816.F32.BF16 R36, R52, R50, R36 ;  /* 0x000000323424723c */ /* 0x000fe20000041824 */
[----:B------:R-:W4:Y:S06]  /*96c0*/  LDSM.16.MT88.4 R48, [R232+0x10000] ;  /* 0x01000000e830783b */ /* 0x000f2c0000004200 */
[----:B------:R-:W5:Y:S01]  /*96d0*/  MUFU.EX2 R66, R66 ;  /* 0x0000004200427308 */ /* 0x000f620000000800 */
[----:B--2---:R-:W-:Y:S01]  /*96e0*/  F2FP.BF16.F32.PACK_AB R53, R63, R62 ;  /* 0x0000003e3f35723e */ /* 0x004fe200000010ff */
[----:B------:R-:W-:Y:S01]  /*96f0*/  FADD.FTZ R62, R62, R60 ;  /* 0x0000003c3e3e7221 */ /* 0x000fe20000010000 */
[----:B-1----:R-:W-:-:S02]  /*9700*/  F2FP.BF16.F32.PACK_AB R55, R56, R64 ;  /* 0x000000403837723e */ /* 0x002fc400000010ff */
[----:B---3--:R-:W-:Y:S01]  /*9710*/  F2FP.BF16.F32.PACK_AB R52, R59, R58 ;  /* 0x0000003a3b34723e */ /* 0x008fe200000010ff */
[----:B------:R-:W-:Y:S01]  /*9720*/  FADD.FTZ R58, R58, R82 ;  /* 0x000000523a3a7221 */ /* 0x000fe20000010000 */
[----:B------:R-:W-:Y:S01]  /*9730*/  FADD.FTZ R62, R63, R62 ;  /* 0x0000003e3f3e7221 */ /* 0x000fe20000010000 */
[----:B------:R1:W-:Y:S02]  /*9740*/  MUFU.EX2 R80, R68 ;  /* 0x0000004400507308 */ /* 0x0003e40000000800 */
[----:B------:R-:W-:Y:S01]  /*9750*/  FADD.FTZ R58, R59, R58 ;  /* 0x0000003a3b3a7221 */ /* 0x000fe20000010000 */
[----:B------:R-:W-:-:S04]  /*9760*/  FADD.FTZ R64, R64, R62 ;  /* 0x0000003e40407221 */ /* 0x000fc80000010000 */
[----:B------:R-:W-:Y:S01]  /*9770*/  FADD.FTZ R64, R56, R64 ;  /* 0x0000004038407221 */ /* 0x000fe20000010000 */
[----:B------:R-:W-:Y:S01]  /*9780*/  MUFU.EX2 R57, R57 ;  /* 0x0000003900397308 */ /* 0x000fe20000000800 */
[----:B-----5:R-:W-:Y:S01]  /*9790*/  F2FP.BF16.F32.PACK_AB R54, R66, R65 ;  /* 0x000000414236723e */ /* 0x020fe200000010ff */
[----:B------:R-:W-:-:S04]  /*97a0*/  FADD.FTZ R65, R65, R58 ;  /* 0x0000003a41417221 */ /* 0x000fc80000010000 */
[----:B------:R-:W-:Y:S02]  /*97b0*/  FADD.FTZ R65, R66, R65 ;  /* 0x0000004142417221 */ /* 0x000fe40000010000 */
[C---:B------:R-:W-:Y:S01]  /*97c0*/  HMMA.16816.F32.BF16 R16, R52.reuse, R24, R16 ;  /* 0x000000183410723c */ /* 0x040fe20000041810 */
[----:B-1----:R-:W-:Y:S01]  /*97d0*/  FFMA.FTZ R68, R69, UR18, -R93 ;  /* 0x0000001245447c23 */ /* 0x002fe2000801085d */
[----:B------:R-:W-:Y:S01]  /*97e0*/  FFMA.FTZ R69, R94, UR18, -R115 ;  /* 0x000000125e457c23 */ /* 0x000fe20008010873 */
[----:B------:R-:W1:Y:S03]  /*97f0*/  MUFU.EX2 R67, R67 ;  /* 0x0000004300437308 */ /* 0x000e660000000800 */
[C---:B------:R-:W-:Y:S01]  /*9800*/  HMMA.16816.F32.BF16 R12, R52.reuse, R26, R12 ;  /* 0x0000001a340c723c */ /* 0x040fe2000004180c */
[----:B------:R-:W2:Y:S04]  /*9810*/  LDSM.16.MT88.4 R24, [R235+0x10800] ;  /* 0x01080000eb18783b */ /* 0x000ea80000004200 */
[----:B------:R-:W-:Y:S01]  /*9820*/  MUFU.EX2 R68, R68 ;  /* 0x0000004400447308 */ /* 0x000fe20000000800 */
[C---:B------:R-:W-:Y:S06]  /*9830*/  HMMA.16816.F32.BF16 R8, R52.reuse, R20, R8 ;  /* 0x000000143408723c */ /* 0x040fec0000041808 */
[C---:B------:R-:W-:Y:S01]  /*9840*/  HMMA.16816.F32.BF16 R4, R52.reuse, R22, R4 ;  /* 0x000000163404723c */ /* 0x040fe20000041804 */
[----:B------:R-:W3:Y:S01]  /*9850*/  LDSM.16.MT88.4 R20, [R233+0x10800] ;  /* 0x01080000e914783b */ /* 0x000ee20000004200 */
[----:B------:R-:W-:Y:S04]  /*9860*/  MUFU.EX2 R69, R69 ;  /* 0x0000004500457308 */ /* 0x000fe80000000800 */
[C---:B----4-:R-:W-:Y:S04]  /*9870*/  HMMA.16816.F32.BF16 R32, R52.reuse, R44, R32 ;  /* 0x0000002c3420723c */ /* 0x050fe80000041820 */
[----:B------:R-:W4:Y:S02]  /*9880*/  MUFU.EX2 R84, R84 ;  /* 0x0000005400547308 */ /* 0x000f240000000800 */
[C---:B------:R-:W-:Y:S01]  /*9890*/  HMMA.16816.F32.BF16 R28, R52.reuse, R46, R28 ;  /* 0x0000002e341c723c */ /* 0x040fe2000004181c */
[----:B------:R-:W5:Y:S05]  /*98a0*/  LDSM.16.MT88.4 R44, [R232+0x10800] ;  /* 0x01080000e82c783b */ /* 0x000f6a0000004200 */
[----:B------:R-:W-:Y:S01]  /*98b0*/  MUFU.EX2 R86, R86 ;  /* 0x0000005600567308 */ /* 0x000fe20000000800 */
[C---:B------:R-:W-:Y:S06]  /*98c0*/  HMMA.16816.F32.BF16 R40, R52.reuse, R48, R40 ;  /* 0x000000303428723c */ /* 0x040fec0000041828 */
[----:B------:R-:W-:Y:S01]  /*98d0*/  HMMA.16816.F32.BF16 R36, R52, R50, R36 ;  /* 0x000000323424723c */ /* 0x000fe20000041824 */
[----:B------:R-:W2:Y:S01]  /*98e0*/  MUFU.EX2 R87, R87 ;  /* 0x0000005700577308 */ /* 0x000ea20000000800 */
[----:B------:R-:W5:Y:S01]  /*98f0*/  LDSM.16.MT88.4 R52, [R231+0x10800] ;  /* 0x01080000e734783b */ /* 0x000f620000004200 */
[----:B-1----:R-:W-:Y:S01]  /*9900*/  F2FP.BF16.F32.PACK_AB R49, R67, R57 ;  /* 0x000000394331723e */ /* 0x002fe200000010ff */
[----:B------:R-:W-:Y:S01]  /*9910*/  FADD.FTZ R57, R57, R64 ;  /* 0x0000004039397221 */ /* 0x000fe20000010000 */
[----:B----4-:R-:W-:Y:S01]  /*9920*/  F2FP.BF16.F32.PACK_AB R48, R84, R69 ;  /* 0x000000455430723e */ /* 0x010fe200000010ff */
[----:B------:R-:W-:Y:S01]  /*9930*/  FADD.FTZ R69, R69, R65 ;  /* 0x0000004145457221 */ /* 0x000fe20000010000 */
[----:B------:R-:W-:Y:S01]  /*9940*/  F2FP.BF16.F32.PACK_AB R51, R68, R80 ;  /* 0x000000504433723e */ /* 0x000fe200000010ff */
[----:B------:R-:W-:Y:S01]  /*9950*/  FADD.FTZ R57, R67, R57 ;  /* 0x0000003943397221 */ /* 0x000fe20000010000 */
[----:B------:R-:W-:Y:S01]  /*9960*/  MUFU.EX2 R90, R90 ;  /* 0x0000005a005a7308 */ /* 0x000fe20000000800 */
[----:B------:R-:W-:-:S02]  /*9970*/  FADD.FTZ R69, R84, R69 ;  /* 0x0000004554457221 */ /* 0x000fc40000010000 */
[----:B------:R-:W-:-:S04]  /*9980*/  FADD.FTZ R80, R80, R57 ;  /* 0x0000003950507221 */ /* 0x000fc80000010000 */
[----:B------:R-:W-:Y:S01]  /*9990*/  FADD.FTZ R80, R68, R80 ;  /* 0x0000005044507221 */ /* 0x000fe20000010000 */
[----:B------:R-:W1:Y:S01]  /*99a0*/  MUFU.EX2 R70, R70 ;  /* 0x0000004600467308 */ /* 0x000e620000000800 */
[----:B--2---:R-:W-:Y:S01]  /*99b0*/  F2FP.BF16.F32.PACK_AB R50, R87, R86 ;  /* 0x000000565732723e */ /* 0x004fe200000010ff */
[----:B------:R-:W-:-:S04]  /*99c0*/  FADD.FTZ R86, R86, R69 ;  /* 0x0000004556567221 */ /* 0x000fc80000010000 */
[----:B------:R-:W-:Y:S02]  /*99d0*/  FADD.FTZ R86, R87, R86 ;  /* 0x0000005657567221 */ /* 0x000fe40000010000 */
[C---:B------:R-:W-:Y:S01]  /*99e0*/  HMMA.16816.F32.BF16 R16, R48.reuse, R24, R16 ;  /* 0x000000183010723c */ /* 0x040fe20000041810 */
[----:B------:R-:W-:Y:S05]  /*99f0*/  MUFU.EX2 R71, R71 ;  /* 0x0000004700477308 */ /* 0x000fea0000000800 */
[C---:B------:R-:W-:Y:S01]  /*9a00*/  HMMA.16816.F32.BF16 R12, R48.reuse, R26, R12 ;  /* 0x0000001a300c723c */ /* 0x040fe2000004180c */
[----:B------:R-:W2:Y:S02]  /*9a10*/  LDSM.16.MT88.4 R24, [R233+0x11000] ;  /* 0x01100000e918783b */ /* 0x000ea40000004200 */
[----:B------:R-:W4:Y:S03]  /*9a20*/  MUFU.EX2 R72, R72 ;  /* 0x0000004800487308 */ /* 0x000f260000000800 */
[C---:B---3--:R-:W-:Y:S05]  /*9a30*/  HMMA.16816.F32.BF16 R8, R48.reuse, R20, R8 ;  /* 0x000000143008723c */ /* 0x048fea0000041808 */
[----:B------:R-:W-:Y:S01]  /*9a40*/  MUFU.EX2 R73, R73 ;  /* 0x0000004900497308 */ /* 0x000fe20000000800 */
[C---:B------:R-:W-:Y:S01]  /*9a50*/  HMMA.16816.F32.BF16 R4, R48.reuse, R22, R4 ;  /* 0x000000163004723c */ /* 0x040fe20000041804 */
[----:B------:R-:W3:Y:S05]  /*9a60*/  LDSM.16.MT88.4 R20, [R235+0x11000] ;  /* 0x01100000eb14783b */ /* 0x000eea0000004200 */
[C---:B-----5:R-:W-:Y:S01]  /*9a70*/  HMMA.16816.F32.BF16 R40, R48.reuse, R44, R40 ;  /* 0x0000002c3028723c */ /* 0x060fe20000041828 */
[----:B------:R-:W5:Y:S05]  /*9a80*/  MUFU.EX2 R3, R98 ;  /* 0x0000006200037308 */ /* 0x000f6a0000000800 */
[C---:B------:R-:W-:Y:S01]  /*9a90*/  HMMA.16816.F32.BF16 R36, R48.reuse, R46, R36 ;  /* 0x0000002e3024723c */ /* 0x040fe20000041824 */
[----:B------:R-:W3:Y:S02]  /*9aa0*/  LDSM.16.MT88.4 R44, [R232+0x11000] ;  /* 0x01100000e82c783b */ /* 0x000ee40000004200 */
[----:B------:R-:W-:Y:S03]  /*9ab0*/  MUFU.EX2 R81, R81 ;  /* 0x0000005100517308 */ /* 0x000fe60000000800 */
[C---:B------:R-:W-:Y:S05]  /*9ac0*/  HMMA.16816.F32.BF16 R32, R48.reuse, R52, R32 ;  /* 0x000000343020723c */ /* 0x040fea0000041820 */
[----:B------:R-:W2:Y:S01]  /*9ad0*/  MUFU.EX2 R88, R88 ;  /* 0x0000005800587308 */ /* 0x000ea20000000800 */
[----:B------:R-:W-:Y:S01]  /*9ae0*/  HMMA.16816.F32.BF16 R28, R48, R54, R28 ;  /* 0x00000036301c723c */ /* 0x000fe2000004181c */
[----:B------:R-:W3:Y:S06]  /*9af0*/  LDSM.16.MT88.4 R52, [R231+0x11000] ;  /* 0x01100000e734783b */ /* 0x000eec0000004200 */
[----:B-1----:R-:W-:Y:S01]  /*9b00*/  F2FP.BF16.F32.PACK_AB R49, R70, R90 ;  /* 0x0000005a4631723e */ /* 0x002fe200000010ff */
[----:B------:R-:W1:Y:S01]  /*9b10*/  MUFU.EX2 R89, R89 ;  /* 0x0000005900597308 */ /* 0x000e620000000800 */
[----:B----4-:R-:W-:Y:S01]  /*9b20*/  F2FP.BF16.F32.PACK_AB R51, R72, R71 ;  /* 0x000000474833723e */ /* 0x010fe200000010ff */
[----:B------:R-:W-:Y:S01]  /*9b30*/  FADD.FTZ R90, R90, R80 ;  /* 0x000000505a5a7221 */ /* 0x000fe20000010000 */
[----:B-----5:R-:W-:Y:S01]  /*9b40*/  F2FP.BF16.F32.PACK_AB R48, R3, R73 ;  /* 0x000000490330723e */ /* 0x020fe200000010ff */
[----:B------:R-:W-:-:S02]  /*9b50*/  FADD.FTZ R73, R73, R86 ;  /* 0x0000005649497221 */ /* 0x000fc40000010000 */
[----:B------:R-:W-:Y:S01]  /*9b60*/  FADD.FTZ R90, R70, R90 ;  /* 0x0000005a465a7221 */ /* 0x000fe20000010000 */
[----:B--2---:R-:W-:Y:S01]  /*9b70*/  F2FP.BF16.F32.PACK_AB R50, R88, R81 ;  /* 0x000000515832723e */ /* 0x004fe200000010ff */
[----:B------:R-:W2:Y:S01]  /*9b80*/  MUFU.EX2 R74, R74 ;  /* 0x0000004a004a7308 */ /* 0x000ea20000000800 */
[----:B------:R-:W-:Y:S01]  /*9b90*/  FADD.FTZ R73, R3, R73 ;  /* 0x0000004903497221 */ /* 0x000fe20000010000 */
[----:B------:R-:W-:-:S03]  /*9ba0*/  FADD.FTZ R71, R71, R90 ;  /* 0x0000005a47477221 */ /* 0x000fc60000010000 */
[----:B------:R-:W-:Y:S01]  /*9bb0*/  FADD.FTZ R81, R81, R73 ;  /* 0x0000004951517221 */ /* 0x000fe20000010000 */
[----:B------:R-:W-:Y:S01]  /*9bc0*/  HMMA.16816.F32.BF16 R8, R48, R24, R8 ;  /* 0x000000183008723c */ /* 0x000fe20000041808 */
[----:B------:R-:W-:Y:S01]  /*9bd0*/  FADD.FTZ R71, R72, R71 ;  /* 0x0000004748477221 */ /* 0x000fe20000010000 */
[----:B------:R-:W4:Y:S01]  /*9be0*/  MUFU.EX2 R75, R75 ;  /* 0x0000004b004b7308 */ /* 0x000f220000000800 */
[----:B------:R-:W-:-:S03]  /*9bf0*/  FADD.FTZ R81, R88, R81 ;  /* 0x0000005158517221 */ /* 0x000fc60000010000 */
[----:B------:R-:W-:Y:S01]  /*9c00*/  HMMA.16816.F32.BF16 R4, R48, R26, R4 ;  /* 0x0000001a3004723c */ /* 0x000fe20000041804 */
[----:B-1----:R-:W-:-:S03]  /*9c10*/  FADD.FTZ R81, R89, R81 ;  /* 0x0000005159517221 */ /* 0x002fc60000010000 */
        /* <DEDUP_REMOVED lines=102> */
.L_x_3547:
[----:B------:R-:W-:-:S04]  /*a280*/  ULEA UR4, -UR8, URZ, 0x8 ;  /* 0x0000003f08047291 */ /* 0x000fc8000f8e413f */
[----:B------:R-:W-:Y:S02]  /*a290*/  USHF.R.S32.HI UR12, URZ, 0x1f, UR4 ;  /* 0x0000001f3f0c7899 */ /* 0x000fe40008011404 */
[----:B------:R-:W-:-:S04]  /*a2a0*/  MOV R6, UR4 ;  /* 0x0000000400067c02 */ /* 0x000fc80008000f00 */
[----:B------:R-:W-:-:S07]  /*a2b0*/  MOV R4, UR12 ;  /* 0x0000000c00047c02 */ /* 0x000fce0008000f00 */
.L_x_3548:
[----:B------:R-:W-:Y:S01]  /*a2c0*/  USHF.L.U32 UR4, UR8, 0x5, URZ ;  /* 0x0000000508047899 */ /* 0x000fe2000800063f */
[C---:B------:R-:W-:Y:S01]  /*a2d0*/  LEA R244, P1, R6.reuse, R244, 0x1 ;  /* 0x000000f406f47211 */ /* 0x040fe200078208ff */
[----:B------:R-:W-:Y:S01]  /*a2e0*/  USHF.L.U64.HI UR9, UR8, 0x5, UR9 ;  /* 0x0000000508097899 */ /* 0x000fe20008010209 */
[----:B------:R-:W1:Y:S01]  /*a2f0*/  S2R R3, SR_TID.X ;  /* 0x0000000000037919 */ /* 0x000e620000002100 */
[----:B------:R-:W-:Y:S01]  /*a300*/  UISETP.GT.AND UP0, UPT, UR21, UR5, UPT ;  /* 0x000000051500728c */ /* 0x000fe2000bf04270 */
        /* <DEDUP_REMOVED lines=59> */
[----:B------:R-:W5:Y:S04]  /*a6c0*/  LDSM.16.M88.4 R36, [R239+0x2800] ;  /* 0x00280000ef24783b */ /* 0x000f680000000200 */
[----:B------:R-:W5:Y:S04]  /*a6d0*/  LDSM.16.M88.4 R20, [R239+0x3800] ;  /* 0x00380000ef14783b */ /* 0x000f680000000200 */
[----:B-1----:R-:W1:Y:S04]  /*a6e0*/  LDSM.16.M88.4 R12, [R239+0x4000] ;  /* 0x00400000ef0c783b */ /* 0x002e680000000200 */
[----:B--2---:R-:W2:Y:S04]  /*a6f0*/  LDSM.16.M88.4 R4, [R239+0x4800] ;  /* 0x00480000ef04783b */ /* 0x004ea80000000200 */
[----:B------:R-:W2:Y:S04]  /*a700*/  LDSM.16.M88.4 R172, [R239+0x5000] ;  /* 0x00500000efac783b */ /* 0x000ea80000000200 */
[----:B------:R-:W2:Y:S04]  /*a710*/  LDSM.16.M88.4 R128, [R239+0x5800] ;  /* 0x00580000ef80783b */ /* 0x000ea80000000200 */
[----:B------:R-:W2:Y:S04]  /*a720*/  LDSM.16.M88.4 R120, [R239+0x6000] ;  /* 0x00600000ef78783b */ /* 0x000ea80000000200 */
[----:B------:R-:W2:Y:S04]  /*a730*/  LDSM.16.M88.4 R112, [R239+0x6800] ;  /* 0x00680000ef70783b */ /* 0x000ea80000000200 */
[----:B------:R-:W2:Y:S01]  /*a740*/  LDSM.16.M88.4 R104, [R239+0x7000] ;  /* 0x00700000ef68783b */ /* 0x000ea20000000200 */
[C---:B---3--:R-:W-:Y:S03]  /*a750*/  HMMA.16816.F32.BF16 R48, R64.reuse, R44, RZ ;  /* 0x0000002c4030723c */ /* 0x048fe600000418ff */
[----:B------:R-:W3:Y:S03]  /*a760*/  LDSM.16.M88.4 R96, [R239+0x7800] ;  /* 0x00780000ef60783b */ /* 0x000ee60000000200 */
[C---:B------:R-:W-:Y:S01]  /*a770*/  HMMA.16816.F32.BF16 R44, R64.reuse, R46, RZ ;  /* 0x0000002e402c723c */ /* 0x040fe200000418ff */
[----:B------:R-:W3:Y:S04]  /*a780*/  LDSM.16.M88.4 R88, [R239+0x8000] ;  /* 0x00800000ef58783b */ /* 0x000ee80000000200 */
[----:B------:R-:W3:Y:S01]  /*a790*/  LDSM.16.M88.4 R80, [R239+0x8800] ;  /* 0x00880000ef50783b */ /* 0x000ee20000000200 */
[C---:B----4-:R-:W-:Y:S03]  /*a7a0*/  HMMA.16816.F32.BF16 R32, R64.reuse, R28, RZ ;  /* 0x0000001c4020723c */ /* 0x050fe600000418ff */
[----:B------:R-:W4:Y:S03]  /*a7b0*/  LDSM.16.M88.4 R72, [R239+0x9000] ;  /* 0x00900000ef48783b */ /* 0x000f260000000200 */
[C---:B------:R-:W-:Y:S01]  /*a7c0*/  HMMA.16816.F32.BF16 R28, R64.reuse, R30, RZ ;  /* 0x0000001e401c723c */ /* 0x040fe200000418ff */
[----:B------:R-:W4:Y:S04]  /*a7d0*/  LDSM.16.M88.4 R60, [R239+0x9800] ;  /* 0x00980000ef3c783b */ /* 0x000f280000000200 */
[----:B------:R-:W-:Y:S01]  /*a7e0*/  LDSM.16.M88.4 R188, [R188] ;  /* 0x00000000bcbc783b */ /* 0x000fe20000000200 */
[C---:B-----5:R-:W-:Y:S03]  /*a7f0*/  HMMA.16816.F32.BF16 R40, R64.reuse, R36, RZ ;  /* 0x000000244028723c */ /* 0x060fe600000418ff */
[----:B------:R-:W5:Y:S03]  /*a800*/  LDSM.16.M88.4 R56, [R234+0x2000] ;  /* 0x00200000ea38783b */ /* 0x000f660000000200 */
[C---:B------:R-:W-:Y:S01]  /*a810*/  HMMA.16816.F32.BF16 R24, R64.reuse, R20, RZ ;  /* 0x000000144018723c */ /* 0x040fe200000418ff */
[----:B------:R-:W5:Y:S04]  /*a820*/  LDSM.16.M88.4 R52, [R234+0x3000] ;  /* 0x00300000ea34783b */ /* 0x000f680000000200 */
[----:B------:R-:W5:Y:S01]  /*a830*/  LDSM.16.M88.4 R184, [R234+0x2800] ;  /* 0x00280000eab8783b */ /* 0x000f620000000200 */
[C---:B-1----:R-:W-:Y:S03]  /*a840*/  HMMA.16816.F32.BF16 R16, R64.reuse, R12, RZ ;  /* 0x0000000c4010723c */ /* 0x042fe600000418ff */
[----:B------:R-:W-:Y:S03]  /*a850*/  LDSM.16.M88.4 R200, [R234+0x4800] ;  /* 0x00480000eac8783b */ /* 0x000fe60000000200 */
[C---:B--2---:R-:W-:Y:S01]  /*a860*/  HMMA.16816.F32.BF16 R8, R64.reuse, R4, RZ ;  /* 0x000000044008723c */ /* 0x044fe200000418ff */
        /* <DEDUP_REMOVED lines=8> */
[C---:B------:R-:W-:Y:S06]  /*a8f0*/  HMMA.16816.F32.BF16 R116, R64.reuse, R112, RZ ;  /* 0x000000704074723c */ /* 0x040fec00000418ff */
[C---:B------:R-:W-:Y:S06]  /*a900*/  HMMA.16816.F32.BF16 R108, R64.reuse, R104, RZ ;  /* 0x00000068406c723c */ /* 0x040fec00000418ff */
[C---:B---3--:R-:W-:Y:S06]  /*a910*/  HMMA.16816.F32.BF16 R100, R64.reuse, R96, RZ ;  /* 0x000000604064723c */ /* 0x048fec00000418ff */
[C---:B------:R-:W-:Y:S06]  /*a920*/  HMMA.16816.F32.BF16 R92, R64.reuse, R88, RZ ;  /* 0x00000058405c723c */ /* 0x040fec00000418ff */
        /* <DEDUP_REMOVED lines=18> */
[C---:B-----5:R-:W-:Y:S06]  /*aa50*/  HMMA.16816.F32.BF16 R48, R188.reuse, R56, R48 ;  /* 0x00000038bc30723c */ /* 0x060fec0000041830 */
        /* <DEDUP_REMOVED lines=19> */
[----:B------:R-:W3:Y:S05]  /*ab90*/  LDSM.16.M88.4 R52, [R237] ;  /* 0x00000000ed34783b */ /* 0x000eea0000000200 */
[C---:B----4-:R-:W-:Y:S06]  /*aba0*/  HMMA.16816.F32.BF16 R108, R188.reuse, R184, R108 ;  /* 0x000000b8bc6c723c */ /* 0x050fec000004186c */
[----:B-1----:R-:W-:Y:S01]  /*abb0*/  HMMA.16816.F32.BF16 R84, R188, R60, R84 ;  /* 0x0000003cbc54723c */ /* 0x002fe20000041854 */
[----:B------:R-:W-:-:S05]  /*abc0*/  VIADD R184, R237, 0x800 ;  /* 0x00000800edb87836 */ /* 0x000fca0000000000 */
[----:B--2---:R-:W-:Y:S01]  /*abd0*/  HMMA.16816.F32.BF16 R76, R188, R56, R76 ;  /* 0x00000038bc4c723c */ /* 0x004fe2000004184c */
[----:B------:R-:W-:-:S05]  /*abe0*/  VIADD R60, R237, 0x1800 ;  /* 0x00001800ed3c7836 */ /* 0x000fca0000000000 */
[C---:B------:R-:W-:Y:S01]  /*abf0*/  HMMA.16816.F32.BF16 R104, R188.reuse, R186, R104 ;  /* 0x000000babc68723c */ /* 0x040fe20000041868 */
[C---:B------:R-:W-:Y:S01]  /*ac00*/  VIADD R56, R237.reuse, 0x2000 ;  /* 0x00002000ed387836 */ /* 0x040fe20000000000 */
[----:B------:R-:W1:Y:S04]  /*ac10*/  LDSM.16.M88.4 R184, [R184] ;  /* 0x00000000b8b8783b */ /* 0x000e680000000200 */
[C---:B------:R-:W-:Y:S01]  /*ac20*/  HMMA.16816.F32.BF16 R80, R188.reuse, R62, R80 ;  /* 0x0000003ebc50723c */ /* 0x040fe20000041850 */
[----:B------:R-:W2:Y:S05]  /*ac30*/  LDSM.16.M88.4 R60, [R60] ;  /* 0x000000003c3c783b */ /* 0x000eaa0000000200 */
[----:B------:R-:W-:Y:S01]  /*ac40*/  HMMA.16816.F32.BF16 R72, R188, R58, R72 ;  /* 0x0000003abc48723c */ /* 0x000fe20000041848 */
[----:B------:R-:W4:Y:S05]  /*ac50*/  LDSM.16.M88.4 R56, [R56] ;  /* 0x000000003838783b */ /* 0x000f2a0000000200 */
[C---:B---3--:R-:W-:Y:S06]  /*ac60*/  HMMA.16816.F32.BF16 R48, R200.reuse, R52, R48 ;  /* 0x00000034c830723c */ /* 0x048fec0000041830 */
[----:B------:R-:W-:Y:S01]  /*ac70*/  HMMA.16816.F32.BF16 R44, R200, R54, R44 ;  /* 0x00000036c82c723c */ /* 0x000fe2000004182c */
[----:B------:R-:W-:-:S05]  /*ac80*/  VIADD R52, R237, 0x2800 ;  /* 0x00002800ed347836 */ /* 0x000fca0000000000 */
[C---:B------:R-:W-:Y:S01]  /*ac90*/  HMMA.16816.F32.BF16 R16, R188.reuse, R180, R16 ;  /* 0x000000b4bc10723c */ /* 0x040fe20000041810 */
[----:B------:R-:W3:Y:S05]  /*aca0*/  LDSM.16.M88.4 R52, [R52] ;  /* 0x000000003434783b */ /* 0x000eea0000000200 */
[C---:B------:R-:W-:Y:S01]  /*acb0*/  HMMA.16816.F32.BF16 R12, R188.reuse, R182, R12 ;  /* 0x000000b6bc0c723c */ /* 0x040fe2000004180c */
[----:B------:R-:W5:Y:S05]  /*acc0*/  LDSM.16.M88.4 R180, [R234+0x8000] ;  /* 0x00800000eab4783b */ /* 0x000f6a0000000200 */
[C---:B------:R-:W-:Y:S06]  /*acd0*/  HMMA.16816.F32.BF16 R24, R188.reuse, R204, R24 ;  /* 0x000000ccbc18723c */ /* 0x040fec0000041818 */
[C---:B------:R-:W-:Y:S06]  /*ace0*/  HMMA.16816.F32.BF16 R20, R188.reuse, R206, R20 ;  /* 0x000000cebc14723c */ /* 0x040fec0000041814 */
[C---:B------:R-:W-:Y:S06]  /*acf0*/  HMMA.16816.F32.BF16 R116, R188.reuse, R192, R116 ;  /* 0x000000c0bc74723c */ /* 0x040fec0000041874 */
[----:B------:R-:W-:Y:S01]  /*ad00*/  HMMA.16816.F32.BF16 R112, R188, R194, R112 ;  /* 0x000000c2bc70723c */ /* 0x000fe20000041870 */
[----:B------:R-:W5:Y:S05]  /*ad10*/  LDSM.16.M88.4 R192, [R234+0x9800] ;  /* 0x00980000eac0783b */ /* 0x000f6a0000000200 */
[C---:B-1----:R-:W-:Y:S06]  /*ad20*/  HMMA.16816.F32.BF16 R40, R200.reuse, R184, R40 ;  /* 0x000000b8c828723c */ /* 0x042fec0000041828 */
[C---:B------:R-:W-:Y:S01]  /*ad30*/  HMMA.16816.F32.BF16 R36, R200.reuse, R186, R36 ;  /* 0x000000bac824723c */ /* 0x040fe20000041824 */
[----:B------:R-:W1:Y:S05]  /*ad40*/  LDSM.16.M88.4 R184, [R229] ;  /* 0x00000000e5b8783b */ /* 0x000e6a0000000200 */
[C---:B--2---:R-:W-:Y:S06]  /*ad50*/  HMMA.16816.F32.BF16 R24, R200.reuse, R60, R24 ;  /* 0x0000003cc818723c */ /* 0x044fec0000041818 */
[C---:B------:R-:W-:Y:S01]  /*ad60*/  HMMA.16816.F32.BF16 R20, R200.reuse, R62, R20 ;  /* 0x0000003ec814723c */ /* 0x040fe20000041814 */
[----:B------:R-:W-:Y:S05]  /*ad70*/  LDSM.16.M88.4 R60, [R236] ;  /* 0x00000000ec3c783b */ /* 0x000fea0000000200 */
[C---:B----4-:R-:W-:Y:S06]  /*ad80*/  HMMA.16816.F32.BF16 R16, R200.reuse, R56, R16 ;  /* 0x00000038c810723c */ /* 0x050fec0000041810 */
[----:B------:R-:W-:Y:S01]  /*ad90*/  HMMA.16816.F32.BF16 R12, R200, R58, R12 ;  /* 0x0000003ac80c723c */ /* 0x000fe2000004180c */
[----:B------:R-:W2:Y:S05]  /*ada0*/  LDSM.16.M88.4 R56, [R166] ;  /* 0x00000000a638783b */ /* 0x000eaa0000000200 */
[C---:B------:R-:W-:Y:S06]  /*adb0*/  HMMA.16816.F32.BF16 R176, R188.reuse, R196, R176 ;  /* 0x000000c4bcb0723c */ /* 0x040fec00000418b0 */
[----:B------:R-:W-:Y:S01]  /*adc0*/  HMMA.16816.F32.BF16 R172, R188, R198, R172 ;  /* 0x000000c6bcac723c */ /* 0x000fe200000418ac */
[----:B------:R-:W-:-:S05]  /*add0*/  VIADD R196, R237, 0x3000 ;  /* 0x00003000edc47836 */ /* 0x000fca0000000000 */
[C---:B---3--:R-:W-:Y:S01]  /*ade0*/  HMMA.16816.F32.BF16 R8, R200.reuse, R52, R8 ;  /* 0x00000034c808723c */ /* 0x048fe20000041808 */
[----:B------:R-:W3:Y:S05]  /*adf0*/  LDSM.16.M88.4 R196, [R196] ;  /* 0x00000000c4c4783b */ /* 0x000eea0000000200 */
[----:B------:R-:W-:Y:S01]  /*ae00*/  HMMA.16816.F32.BF16 R4, R200, R54, R4 ;  /* 0x00000036c804723c */ /* 0x000fe20000041804 */
[----:B------:R-:W4:Y:S05]  /*ae10*/  LDSM.16.M88.4 R52, [R166+0x800] ;  /* 0x00080000a634783b */ /* 0x000f2a0000000200 */
[C---:B-----5:R-:W-:Y:S06]  /*ae20*/  HMMA.16816.F32.BF16 R92, R188.reuse, R180, R92 ;  /* 0x000000b4bc5c723c */ /* 0x060fec000004185c */
[----:B------:R-:W-:Y:S01]  /*ae30*/  HMMA.16816.F32.BF16 R88, R188, R182, R88 ;  /* 0x000000b6bc58723c */ /* 0x000fe20000041858 */
[----:B------:R-:W-:-:S05]  /*ae40*/  VIADD R180, R237, 0x1000 ;  /* 0x00001000edb47836 */ /* 0x000fca0000000000 */
[C---:B------:R-:W-:Y:S01]  /*ae50*/  HMMA.16816.F32.BF16 R68, R188.reuse, R192, R68 ;  /* 0x000000c0bc44723c */ /* 0x040fe20000041844 */
[----:B------:R-:W5:Y:S05]  /*ae60*/  LDSM.16.M88.4 R180, [R180] ;  /* 0x00000000b4b4783b */ /* 0x000f6a0000000200 */
[----:B------:R-:W-:Y:S01]  /*ae70*/  HMMA.16816.F32.BF16 R64, R188, R194, R64 ;  /* 0x000000c2bc40723c */ /* 0x000fe20000041840 */
[----:B------:R-:W5:Y:S01]  /*ae80*/  LDSM.16.M88.4 R188, [R230] ;  /* 0x00000000e6bc783b */ /* 0x000f620000000200 */
[----:B------:R-:W-:-:S04]  /*ae90*/  VIADD R192, R237, 0x3800 ;  /* 0x00003800edc07836 */ /* 0x000fc80000000000 */
[C---:B-1----:R-:W-:Y:S02]  /*aea0*/  HMMA.16816.F32.BF16 R116, R200.reuse, R184, R116 ;  /* 0x000000b8c874723c */ /* 0x042fe40000041874 */
[----:B------:R-:W-:Y:S04]  /*aeb0*/  LDSM.16.M88.4 R192, [R192] ;  /* 0x00000000c0c0783b */ /* 0x000fe80000000200 */
        /* <DEDUP_REMOVED lines=156> */
[----:B------:R-:W-:Y:S02]  /*b880*/  FSEL R175, R44, -INF , !P5 ;  /* 0xff8000002caf7808 */ /* 0x000fe40006800000 */
[----:B------:R-:W-:-:S02]  /*b890*/  FSEL R185, R46, -INF , !P1 ;  /* 0xff8000002eb97808 */ /* 0x000fc40004800000 */
[-C--:B------:R-:W-:Y:S01]  /*b8a0*/  ISETP.GE.AND P4, PT, R5, R209.reuse, PT ;  /* 0x000000d10500720c */ /* 0x080fe20003f86270 */
[----:B------:R-:W1:Y:S01]  /*b8b0*/  LDSM.16.M88.4 R44, [R166+0x5800] ;  /* 0x00580000a62c783b */ /* 0x000e620000000200 */
[----:B------:R-:W-:Y:S02]  /*b8c0*/  LOP3.LUT R7, R7, 0x20, R197, 0xfe, !PT ;  /* 0x0000002007077812 */ /* 0x000fe400078efec5 */
[----:B------:R-:W-:Y:S02]  /*b8d0*/  FSEL R184, R50, -INF , !P6 ;  /* 0xff80000032b87808 */ /* 0x000fe40007000000 */
[----:B------:R-:W-:Y:S02]  /*b8e0*/  FSEL R50, R117, -INF , !P4 ;  /* 0xff80000075327808 */ /* 0x000fe40006000000 */
[C---:B------:R-:W-:Y:S02]  /*b8f0*/  ISETP.GE.AND P1, PT, R7.reuse, R209, PT ;  /* 0x000000d10700720c */ /* 0x040fe40003f26270 */
[----:B------:R-:W-:Y:S01]  /*b900*/  ISETP.GE.AND P4, PT, R7, R208, PT ;  /* 0x000000d00700720c */ /* 0x000fe20003f86270 */
[----:B------:R-:W-:Y:S01]  /*b910*/  IMAD.U32 R7, RZ, RZ, UR4 ;  /* 0x00000004ff077e24 */ /* 0x000fe2000f8e00ff */
[----:B------:R-:W-:-:S02]  /*b920*/  FSEL R186, R40, -INF , !P2 ;  /* 0xff80000028ba7808 */ /* 0x000fc40005000000 */
[----:B------:R-:W-:Y:S02]  /*b930*/  ISETP.GE.AND P2, PT, R5, R208, PT ;  /* 0x000000d00500720c */ /* 0x000fe40003f46270 */
[--C-:B------:R-:W-:Y:S02]  /*b940*/  LOP3.LUT R5, R7, 0x28, R197.reuse, 0xfe, !PT ;  /* 0x0000002807057812 */ /* 0x100fe400078efec5 */
[----:B------:R-:W-:Y:S02]  /*b950*/  LOP3.LUT R9, R9, 0x18, R197, 0xfe, !PT ;  /* 0x0000001809097812 */ /* 0x000fe400078efec5 */
[----:B------:R-:W-:Y:S02]  /*b960*/  FSEL R57, R42, -INF , !P3 ;  /* 0xff8000002a397808 */ /* 0x000fe40005800000 */
[----:B------:R-:W-:Y:S02]  /*b970*/  FSEL R40, R119, -INF , !P2 ;  /* 0xff80000077287808 */ /* 0x000fe40005000000 */
[----:B------:R-:W-:-:S02]  /*b980*/  ISETP.GE.AND P3, PT, R5, R209, PT ;  /* 0x000000d10500720c */ /* 0x000fc40003f66270 */
[-C--:B------:R-:W-:Y:S01]  /*b990*/  ISETP.GE.AND P2, PT, R5, R208.reuse, PT ;  /* 0x000000d00500720c */ /* 0x080fe20003f46270 */
[----:B------:R-:W-:Y:S01]  /*b9a0*/  VIADD R5, R215, 0x99 ;  /* 0x00000099d7057836 */ /* 0x000fe20000000000 */
[CC--:B------:R-:W-:Y:S02]  /*b9b0*/  ISETP.GE.AND P6, PT, R9.reuse, R209.reuse, PT ;  /* 0x000000d10900720c */ /* 0x0c0fe40003fc6270 */
[----:B------:R-:W-:Y:S02]  /*b9c0*/  ISETP.GE.AND P5, PT, R9, R208, PT ;  /* 0x000000d00900720c */ /* 0x000fe40003fa6270 */
[----:B------:R-:W-:Y:S02]  /*b9d0*/  FSEL R59, R36, -INF , !P6 ;  /* 0xff800000243b7808 */ /* 0x000fe40007000000 */
[----:B------:R-:W-:Y:S02]  /*b9e0*/  FSEL R58, R32, -INF , !P1 ;  /* 0xff800000203a7808 */ /* 0x000fe40004800000 */
[----:B------:R-:W-:-:S02]  /*b9f0*/  ISETP.GE.AND P6, PT, R5, R209, PT ;  /* 0x000000d10500720c */ /* 0x000fc40003fc6270 */
[----:B------:R-:W-:Y:S02]  /*ba00*/  ISETP.GE.AND P1, PT, R5, R208, PT ;  /* 0x000000d00500720c */ /* 0x000fe40003f26270 */
[C-C-:B------:R-:W-:Y:S01]  /*ba10*/  LOP3.LUT R5, R7.reuse, 0x38, R197.reuse, 0xfe, !PT ;  /* 0x0000003807057812 */ /* 0x140fe200078efec5 */
[C---:B-1----:R-:W-:Y:S01]  /*ba20*/  HMMA.16816.F32.BF16 R100, R60.reuse, R44, R100 ;  /* 0x0000002c3c64723c */ /* 0x042fe20000041864 */
[----:B------:R-:W-:Y:S02]  /*ba30*/  FSEL R181, R34, -INF , !P4 ;  /* 0xff80000022b57808 */ /* 0x000fe40006000000 */
[----:B------:R-:W-:Y:S01]  /*ba40*/  LOP3.LUT R9, R7, 0x30, R197, 0xfe, !PT ;  /* 0x0000003007097812 */ /* 0x000fe200078efec5 */
[----:B------:R-:W1:Y:S01]  /*ba50*/  LDSM.16.M88.4 R32, [R225] ;  /* 0x00000000e120783b */ /* 0x000e620000000200 */
[----:B------:R-:W-:Y:S01]  /*ba60*/  FSEL R56, R38, -INF , !P5 ;  /* 0xff80000026387808 */ /* 0x000fe20006800000 */
[----:B------:R-:W-:Y:S01]  /*ba70*/  HMMA.16816.F32.BF16 R96, R60, R46, R96 ;  /* 0x0000002e3c60723c */ /* 0x000fe20000041860 */
[----:B------:R-:W-:Y:S01]  /*ba80*/  FSEL R38, R115, -INF , !P1 ;  /* 0xff80000073267808 */ /* 0x000fe20004800000 */
[----:B------:R-:W-:Y:S01]  /*ba90*/  IMAD.U32 R45, RZ, RZ, UR4 ;  /* 0x00000004ff2d7e24 */ /* 0x000fe2000f8e00ff */
[----:B------:R-:W-:-:S02]  /*baa0*/  ISETP.GE.AND P4, PT, R5, R209, PT ;  /* 0x000000d10500720c */ /* 0x000fc40003f86270 */
[----:B------:R-:W-:Y:S01]  /*bab0*/  ISETP.GE.AND P1, PT, R5, R208, PT ;  /* 0x000000d00500720c */ /* 0x000fe20003f26270 */
[----:B------:R-:W-:Y:S01]  /*bac0*/  VIADD R5, R215, 0xa1 ;  /* 0x000000a1d7057836 */ /* 0x000fe20000000000 */
[----:B------:R-:W-:Y:S01]  /*bad0*/  FSEL R53, R28, -INF , !P3 ;  /* 0xff8000001c357808 */ /* 0x000fe20005800000 */
[----:B------:R-:W-:Y:S01]  /*bae0*/  IMAD.U32 R47, RZ, RZ, UR4 ;  /* 0x00000004ff2f7e24 */ /* 0x000fe2000f8e00ff */
[----:B------:R-:W-:Y:S01]  /*baf0*/  FSEL R177, R30, -INF , !P2 ;  /* 0xff8000001eb17808 */ /* 0x000fe20005000000 */
[----:B------:R-:W-:Y:S01]  /*bb00*/  IMAD.U32 R46, RZ, RZ, UR4 ;  /* 0x00000004ff2e7e24 */ /* 0x000fe2000f8e00ff */
[-C--:B------:R-:W-:Y:S01]  /*bb10*/  ISETP.GE.AND P5, PT, R9, R209.reuse, PT ;  /* 0x000000d10900720c */ /* 0x080fe20003fa6270 */
[----:B------:R-:W2:Y:S01]  /*bb20*/  LDSM.16.M88.4 R28, [R166+0x6000] ;  /* 0x00600000a61c783b */ /* 0x000ea20000000200 */
[----:B------:R-:W-:Y:S02]  /*bb30*/  ISETP.GE.AND P3, PT, R5, R209, PT ;  /* 0x000000d10500720c */ /* 0x000fe40003f66270 */
[----:B------:R-:W-:-:S02]  /*bb40*/  FSEL R52, R24, -INF , !P5 ;  /* 0xff80000018347808 */ /* 0x000fc40006800000 */
[-C--:B------:R-:W-:Y:S01]  /*bb50*/  ISETP.GE.AND P5, PT, R5, R208.reuse, PT ;  /* 0x000000d00500720c */ /* 0x080fe20003fa6270 */
[----:B------:R-:W-:Y:S01]  /*bb60*/  IMAD.U32 R5, RZ, RZ, UR4 ;  /* 0x00000004ff057e24 */ /* 0x000fe2000f8e00ff */
[----:B------:R-:W-:Y:S02]  /*bb70*/  FSEL R36, R113, -INF , !P6 ;  /* 0xff80000071247808 */ /* 0x000fe40007000000 */
[----:B------:R-:W-:Y:S02]  /*bb80*/  ISETP.GE.AND P6, PT, R9, R208, PT ;  /* 0x000000d00900720c */ /* 0x000fe40003fc6270 */
[--C-:B------:R-:W-:Y:S01]  /*bb90*/  LOP3.LUT R9, R5, 0x48, R197.reuse, 0xfe, !PT ;  /* 0x0000004805097812 */ /* 0x100fe200078efec5 */
[----:B------:R-:W-:Y:S01]  /*bba0*/  VIADD R5, R215, 0xa9 ;  /* 0x000000a9d7057836 */ /* 0x000fe20000000000 */
[----:B------:R-:W-:Y:S02]  /*bbb0*/  LOP3.LUT R7, R7, 0x40, R197, 0xfe, !PT ;  /* 0x0000004007077812 */ /* 0x000fe400078efec5 */
[----:B------:R-:W-:-:S02]  /*bbc0*/  FSEL R213, R26, -INF , !P6 ;  /* 0xff8000001ad57808 */ /* 0x000fc40007000000 */
[----:B------:R-:W-:Y:S02]  /*bbd0*/  FSEL R24, R111, -INF , !P5 ;  /* 0xff8000006f187808 */ /* 0x000fe40006800000 */
[CC--:B------:R-:W-:Y:S02]  /*bbe0*/  ISETP.GE.AND P6, PT, R9.reuse, R209.reuse, PT ;  /* 0x000000d10900720c */ /* 0x0c0fe40003fc6270 */
[-C--:B------:R-:W-:Y:S02]  /*bbf0*/  ISETP.GE.AND P5, PT, R9, R208.reuse, PT ;  /* 0x000000d00900720c */ /* 0x080fe40003fa6270 */
[----:B------:R-:W-:Y:S02]  /*bc00*/  ISETP.GE.AND P2, PT, R7, R209, PT ;  /* 0x000000d10700720c */ /* 0x000fe40003f46270 */
[----:B------:R-:W-:Y:S01]  /*bc10*/  FSEL R42, R109, -INF , !P3 ;  /* 0xff8000006d2a7808 */ /* 0x000fe20005800000 */
[----:B-1----:R-:W-:Y:S01]  /*bc20*/  HMMA.16816.F32.BF16 R84, R200, R32, R84 ;  /* 0x00000020c854723c */ /* 0x002fe20000041854 */
[----:B------:R-:W-:Y:S01]  /*bc30*/  ISETP.GE.AND P3, PT, R7, R208, PT ;  /* 0x000000d00700720c */ /* 0x000fe20003f66270 */
[----:B------:R-:W-:Y:S01]  /*bc40*/  IMAD.U32 R7, RZ, RZ, UR4 ;  /* 0x00000004ff077e24 */ /* 0x000fe2000f8e00ff */
[----:B------:R-:W-:-:S02]  /*bc50*/  FSEL R180, R12, -INF , !P6 ;  /* 0xff8000000cb47808 */ /* 0x000fc40007000000 */
[----:B------:R-:W-:Y:S01]  /*bc60*/  FSEL R199, R14, -INF , !P5 ;  /* 0xff8000000ec77808 */ /* 0x000fe20006800000 */
[----:B------:R-:W-:Y:S01]  /*bc70*/  HMMA.16816.F32.BF16 R80, R200, R34, R80 ;  /* 0x00000022c850723c */ /* 0x000fe20000041850 */
[----:B------:R-:W-:Y:S01]  /*bc80*/  FSEL R44, R20, -INF , !P4 ;  /* 0xff800000142c7808 */ /* 0x000fe20006000000 */
[----:B------:R-:W1:Y:S01]  /*bc90*/  LDSM.16.M88.4 R12, [R166+0x6800] ;  /* 0x00680000a60c783b */ /* 0x000e620000000200 */
[----:B------:R-:W-:Y:S01]  /*bca0*/  FSEL R183, R16, -INF , !P2 ;  /* 0xff80000010b77808 */ /* 0x000fe20005000000 */
[----:B------:R-:W-:Y:S01]  /*bcb0*/  IMAD.U32 R33, RZ, RZ, UR4 ;  /* 0x00000004ff217e24 */ /* 0x000fe2000f8e00ff */
[CC--:B------:R-:W-:Y:S01]  /*bcc0*/  ISETP.GE.AND P4, PT, R5.reuse, R209.reuse, PT ;  /* 0x000000d10500720c */ /* 0x0c0fe20003f86270 */
[----:B------:R-:W-:Y:S01]  /*bcd0*/  IMAD.U32 R32, RZ, RZ, UR4 ;  /* 0x00000004ff207e24 */ /* 0x000fe2000f8e00ff */
[----:B------:R-:W-:Y:S01]  /*bce0*/  FSEL R212, R22, -INF , !P1 ;  /* 0xff80000016d47808 */ /* 0x000fe20004800000 */
[C---:B--2---:R-:W-:Y:S01]  /*bcf0*/  HMMA.16816.F32.BF16 R92, R60.reuse, R28, R92 ;  /* 0x0000001c3c5c723c */ /* 0x044fe2000004185c */
[-C--:B------:R-:W-:Y:S01]  /*bd00*/  ISETP.GE.AND P2, PT, R5, R208.reuse, PT ;  /* 0x000000d00500720c */ /* 0x080fe20003f46270 */
[----:B------:R-:W-:Y:S01]  /*bd10*/  IMAD.U32 R5, RZ, RZ, UR4 ;  /* 0x00000004ff057e24 */ /* 0x000fe2000f8e00ff */
[----:B------:R-:W2:Y:S01]  /*bd20*/  LDSM.16.M88.4 R20, [R224] ;  /* 0x00000000e014783b */ /* 0x000ea20000000200 */
[--C-:B------:R-:W-:Y:S01]  /*bd30*/  LOP3.LUT R7, R7, 0x50, R197.reuse, 0xfe, !PT ;  /* 0x0000005007077812 */ /* 0x100fe200078efec5 */
[----:B------:R-:W-:Y:S01]  /*bd40*/  IMAD.U32 R35, RZ, RZ, UR4 ;  /* 0x00000004ff237e24 */ /* 0x000fe2000f8e00ff */
[----:B------:R-:W-:Y:S01]  /*bd50*/  FSEL R26, R105, -INF , !P4 ;  /* 0xff800000691a7808 */ /* 0x000fe20006000000 */
[----:B------:R-:W-:Y:S01]  /*bd60*/  HMMA.16816.F32.BF16 R88, R60, R30, R88 ;  /* 0x0000001e3c58723c */ /* 0x000fe20000041858 */
[--C-:B------:R-:W-:Y:S01]  /*bd70*/  LOP3.LUT R9, R5, 0x58, R197.reuse, 0xfe, !PT ;  /* 0x0000005805097812 */ /* 0x100fe200078efec5 */
[----:B------:R-:W-:Y:S01]  /*bd80*/  VIADD R5, R215, 0xb1 ;  /* 0x000000b1d7057836 */ /* 0x000fe20000000000 */
        /* <DEDUP_REMOVED lines=8> */
[----:B------:R-:W-:Y:S01]  /*be10*/  LOP3.LUT R7, R7, 0x60, R197, 0xfe, !PT ;  /* 0x0000006007077812 */ /* 0x000fe200078efec5 */
[----:B------:R-:W-:Y:S01]  /*be20*/  IMAD.U32 R29, RZ, RZ, UR4 ;  /* 0x00000004ff1d7e24 */ /* 0x000fe2000f8e00ff */
[----:B------:R-:W-:Y:S01]  /*be30*/  FSEL R179, R8, -INF , !P1 ;  /* 0xff80000008b37808 */ /* 0x000fe20004800000 */
[----:B------:R-:W-:Y:S01]  /*be40*/  IMAD.U32 R28, RZ, RZ, UR4 ;  /* 0x00000004ff1c7e24 */ /* 0x000fe2000f8e00ff */
[----:B------:R-:W-:-:S02]  /*be50*/  FSEL R18, R101, -INF , !P6 ;  /* 0xff80000065127808 */ /* 0x000fc40007000000 */
[-C--:B------:R-:W-:Y:S01]  /*be60*/  ISETP.GE.AND P1, PT, R5, R208.reuse, PT ;  /* 0x000000d00500720c */ /* 0x080fe20003f26270 */
[----:B------:R-:W-:Y:S01]  /*be70*/  VIADD R5, R215, 0xb9 ;  /* 0x000000b9d7057836 */ /* 0x000fe20000000000 */
[-C--:B------:R-:W-:Y:S02]  /*be80*/  ISETP.GE.AND P3, PT, R9, R209.reuse, PT ;  /* 0x000000d10900720c */ /* 0x080fe40003f66270 */
[C---:B------:R-:W-:Y:S02]  /*be90*/  ISETP.GE.AND P5, PT, R7.reuse, R209, PT ;  /* 0x000000d10700720c */ /* 0x040fe40003fa6270 */
[-C--:B------:R-:W-:Y:S01]  /*bea0*/  ISETP.GE.AND P6, PT, R7, R208.reuse, PT ;  /* 0x000000d00700720c */ /* 0x080fe20003fc6270 */
[----:B------:R-:W-:Y:S01]  /*beb0*/  IMAD.U32 R7, RZ, RZ, UR4 ;  /* 0x00000004ff077e24 */ /* 0x000fe2000f8e00ff */
[----:B------:R-:W-:Y:S02]  /*bec0*/  FSEL R16, R107, -INF , !P2 ;  /* 0xff8000006b107808 */ /* 0x000fe40005000000 */
[----:B------:R-:W-:Y:S01]  /*bed0*/  FSEL R218, R4, -INF , !P3 ;  /* 0xff80000004da7808 */ /* 0x000fe20005800000 */
[----:B-1----:R-:W-:Y:S01]  /*bee0*/  HMMA.16816.F32.BF16 R84, R60, R12, R84 ;  /* 0x0000000c3c54723c */ /* 0x002fe20000041854 */
[----:B------:R-:W-:-:S02]  /*bef0*/  ISETP.GE.AND P2, PT, R9, R208, PT ;  /* 0x000000d00900720c */ /* 0x000fc40003f46270 */
[-C--:B------:R-:W-:Y:S02]  /*bf00*/  ISETP.GE.AND P3, PT, R5, R209.reuse, PT ;  /* 0x000000d10500720c */ /* 0x080fe40003f66270 */
[--C-:B------:R-:W-:Y:S01]  /*bf10*/  LOP3.LUT R4, R7, 0x70, R197.reuse, 0xfe, !PT ;  /* 0x0000007007047812 */ /* 0x100fe200078efec5 */
[----:B------:R-:W-:Y:S01]  /*bf20*/  HMMA.16816.F32.BF16 R80, R60, R14, R80 ;  /* 0x0000000e3c50723c */ /* 0x000fe20000041850 */
[----:B------:R-:W-:Y:S01]  /*bf30*/  FSEL R195, R6, -INF , !P2 ;  /* 0xff80000006c37808 */ /* 0x000fe20005000000 */
[----:B------:R-:W-:Y:S01]  /*bf40*/  IMAD.U32 R13, RZ, RZ, UR4 ;  /* 0x00000004ff0d7e24 */ /* 0x000fe2000f8e00ff */
[----:B------:R-:W-:Y:S01]  /*bf50*/  FSEL R97, R97, -INF , !P3 ;  /* 0xff80000061617808 */ /* 0x000fe20005800000 */
[----:B------:R-:W-:Y:S01]  /*bf60*/  IMAD.U32 R12, RZ, RZ, UR4 ;  /* 0x00000004ff0c7e24 */ /* 0x000fe2000f8e00ff */
[C---:B------:R-:W-:Y:S01]  /*bf70*/  ISETP.GE.AND P3, PT, R4.reuse, R209, PT ;  /* 0x000000d10400720c */ /* 0x040fe20003f66270 */
[----:B--2---:R-:W-:Y:S01]  /*bf80*/  HMMA.16816.F32.BF16 R76, R200, R20, R76 ;  /* 0x00000014c84c723c */ /* 0x004fe2000004184c */
[----:B------:R-:W-:Y:S01]  /*bf90*/  ISETP.GE.AND P2, PT, R4, R208, PT ;  /* 0x000000d00400720c */ /* 0x000fe20003f46270 */
[----:B------:R-:W-:Y:S01]  /*bfa0*/  IMAD.U32 R4, RZ, RZ, UR4 ;  /* 0x00000004ff047e24 */ /* 0x000fe2000f8e00ff */
[----:B------:R-:W-:-:S02]  /*bfb0*/  LOP3.LUT R8, R7, 0x68, R197, 0xfe, !PT ;  /* 0x0000006807087812 */ /* 0x000fc400078efec5 */
[----:B------:R-:W-:Y:S01]  /*bfc0*/  FSEL R216, R176, -INF , !P5 ;  /* 0xff800000b0d87808 */ /* 0x000fe20006800000 */
[----:B------:R-:W-:Y:S01]  /*bfd0*/  HMMA.16816.F32.BF16 R72, R200, R22, R72 ;  /* 0x00000016c848723c */ /* 0x000fe20000041848 */
[----:B------:R-:W-:Y:S01]  /*bfe0*/  FSEL R196, R10, -INF , !P4 ;  /* 0xff8000000ac47808 */ /* 0x000fe20006000000 */
[----:B------:R-:W-:Y:S01]  /*bff0*/  IMAD.U32 R21, RZ, RZ, UR4 ;  /* 0x00000004ff157e24 */ /* 0x000fe2000f8e00ff */
[-C--:B------:R-:W-:Y:S01]  /*c000*/  ISETP.GE.AND P5, PT, R5, R208.reuse, PT ;  /* 0x000000d00500720c */ /* 0x080fe20003fa6270 */
[----:B------:R-:W-:Y:S01]  /*c010*/  IMAD.U32 R5, RZ, RZ, UR4 ;  /* 0x00000004ff057e24 */ /* 0x000fe2000f8e00ff */
[----:B------:R-:W-:Y:S01]  /*c020*/  LOP3.LUT R6, R4, 0x78, R197, 0xfe, !PT ;  /* 0x0000007804067812 */ /* 0x000fe200078efec5 */
[----:B------:R-:W-:Y:S01]  /*c030*/  VIADD R4, R215, 0xc1 ;  /* 0x000000c1d7047836 */ /* 0x000fe20000000000 */
[C---:B------:R-:W-:Y:S01]  /*c040*/  ISETP.GE.AND P4, PT, R8.reuse, R209, PT ;  /* 0x000000d10800720c */ /* 0x040fe20003f86270 */
[----:B------:R-:W-:Y:S01]  /*c050*/  IMAD.U32 R20, RZ, RZ, UR4 ;  /* 0x00000004ff147e24 */ /* 0x000fe2000f8e00ff */
[----:B------:R-:W-:Y:S01]  /*c060*/  FSEL R103, R103, -INF , !P1 ;  /* 0xff80000067677808 */ /* 0x000fe20004800000 */
[----:B------:R-:W-:Y:S01]  /*c070*/  VIADD R22, R215, 0xd1 ;  /* 0x000000d1d7167836 */ /* 0x000fe20000000000 */
[----:B------:R-:W-:-:S02]  /*c080*/  ISETP.GE.AND P1, PT, R8, R208, PT ;  /* 0x000000d00800720c */ /* 0x000fc40003f26270 */
[----:B------:R-:W1:Y:S01]  /*c090*/  LDSM.16.M88.4 R8, [R167] ;  /* 0x00000000a708783b */ /* 0x000e620000000200 */
[----:B------:R-:W-:Y:S02]  /*c0a0*/  FSEL R211, R172, -INF , !P4 ;  /* 0xff800000acd37808 */ /* 0x000fe40006000000 */
[----:B------:R-:W-:Y:S02]  /*c0b0*/  ISETP.GE.AND P4, PT, R4, R209, PT ;  /* 0x000000d10400720c */ /* 0x000fe40003f86270 */
[----:B------:R-:W-:Y:S02]  /*c0c0*/  LOP3.LUT R5, R5, 0x80, R197, 0xfe, !PT ;  /* 0x0000008005057812 */ /* 0x000fe400078efec5 */
[----:B------:R-:W-:Y:S02]  /*c0d0*/  FSEL R188, R178, -INF , !P6 ;  /* 0xff800000b2bc7808 */ /* 0x000fe40007000000 */
        /* <DEDUP_REMOVED lines=8> */
[----:B------:R-:W-:Y:S02]  /*c160*/  ISETP.GE.AND P3, PT, R4, R208, PT ;  /* 0x000000d00400720c */ /* 0x000fe40003f66270 */
[--C-:B------:R-:W-:Y:S01]  /*c170*/  LOP3.LUT R13, R13, 0x88, R197.reuse, 0xfe, !PT ;  /* 0x000000880d0d7812 */ /* 0x100fe200078efec5 */
[----:B------:R-:W2:Y:S01]  /*c180*/  LDSM.16.M88.4 R4, [R166+0x7000] ;  /* 0x00700000a604783b */ /* 0x000ea20000000200 */
[--C-:B------:R-:W-:Y:S02]  /*c190*/  LOP3.LUT R47, R47, 0x90, R197.reuse, 0xfe, !PT ;  /* 0x000000902f2f7812 */ /* 0x100fe400078efec5 */
[--C-:B------:R-:W-:Y:S02]  /*c1a0*/  LOP3.LUT R12, R12, 0x98, R197.reuse, 0xfe, !PT ;  /* 0x000000980c0c7812 */ /* 0x100fe400078efec5 */
[--C-:B------:R-:W-:Y:S02]  /*c1b0*/  LOP3.LUT R46, R46, 0xa0, R197.reuse, 0xfe, !PT ;  /* 0x000000a02e2e7812 */ /* 0x100fe400078efec5 */
[----:B------:R-:W-:-:S02]  /*c1c0*/  LOP3.LUT R45, R45, 0xa8, R197, 0xfe, !PT ;  /* 0x000000a82d2d7812 */ /* 0x000fc400078efec5 */
[--C-:B------:R-:W-:Y:S02]  /*c1d0*/  LOP3.LUT R35, R35, 0xb0, R197.reuse, 0xfe, !PT ;  /* 0x000000b023237812 */ /* 0x100fe400078efec5 */
[--C-:B------:R-:W-:Y:S01]  /*c1e0*/  LOP3.LUT R34, R34, 0xb8, R197.reuse, 0xfe, !PT ;  /* 0x000000b822227812 */ /* 0x100fe200078efec5 */
[C---:B-1----:R-:W-:Y:S01]  /*c1f0*/  HMMA.16816.F32.BF16 R68, R200.reuse, R8, R68 ;  /* 0x00000008c844723c */ /* 0x042fe20000041844 */
[--C-:B------:R-:W-:Y:S02]  /*c200*/  LOP3.LUT R33, R33, 0xc0, R197.reuse, 0xfe, !PT ;  /* 0x000000c021217812 */ /* 0x100fe400078efec5 */
[--C-:B------:R-:W-:Y:S02]  /*c210*/  LOP3.LUT R32, R32, 0xc8, R197.reuse, 0xfe, !PT ;  /* 0x000000c820207812 */ /* 0x100fe400078efec5 */
[--C-:B------:R-:W-:Y:S01]  /*c220*/  LOP3.LUT R31, R31, 0xd0, R197.reuse, 0xfe, !PT ;  /* 0x000000d01f1f7812 */ /* 0x100fe200078efec5 */
[----:B------:R-:W-:Y:S01]  /*c230*/  HMMA.16816.F32.BF16 R64, R200, R10, R64 ;  /* 0x0000000ac840723c */ /* 0x000fe20000041840 */
[----:B------:R-:W-:-:S02]  /*c240*/  LOP3.LUT R30, R30, 0xd8, R197, 0xfe, !PT ;  /* 0x000000d81e1e7812 */ /* 0x000fc400078efec5 */
[--C-:B------:R-:W-:Y:S02]  /*c250*/  LOP3.LUT R29, R29, 0xe0, R197.reuse, 0xfe, !PT ;  /* 0x000000e01d1d7812 */ /* 0x100fe400078efec5 */
[--C-:B------:R-:W-:Y:S02]  /*c260*/  LOP3.LUT R28, R28, 0xe8, R197.reuse, 0xfe, !PT ;  /* 0x000000e81c1c7812 */ /* 0x100fe400078efec5 */
[--C-:B------:R-:W-:Y:S02]  /*c270*/  LOP3.LUT R21, R21, 0xf0, R197.reuse, 0xfe, !PT ;  /* 0x000000f015157812 */ /* 0x100fe400078efec5 */
[----:B------:R-:W-:Y:S02]  /*c280*/  LOP3.LUT R20, R20, 0xf8, R197, 0xfe, !PT ;  /* 0x000000f814147812 */ /* 0x000fe400078efec5 */
[----:B------:R-:W-:Y:S02]  /*c290*/  FSEL R101, R170, -INF , !P2 ;  /* 0xff800000aa657808 */ /* 0x000fe40005000000 */
[----:B------:R-:W-:-:S02]  /*c2a0*/  FSEL R197, R128, -INF , !P5 ;  /* 0xff80000080c57808 */ /* 0x000fc40006800000 */
[CC--:B------:R-:W-:Y:S02]  /*c2b0*/  ISETP.GE.AND P2, PT, R13.reuse, R209.reuse, PT ;  /* 0x000000d10d00720c */ /* 0x0c0fe40003f46270 */
[----:B------:R-:W-:Y:S01]  /*c2c0*/  ISETP.GE.AND P5, PT, R13, R208, PT ;  /* 0x000000d00d00720c */ /* 0x000fe20003fa6270 */
[----:B------:R-:W-:Y:S01]  /*c2d0*/  VIADD R13, R215, 0xc9 ;  /* 0x000000c9d70d7836 */ /* 0x000fe20000000000 */
[----:B------:R-:W-:Y:S02]  /*c2e0*/  FSEL R105, R130, -INF , !P6 ;  /* 0xff80000082697808 */ /* 0x000fe40007000000 */
[----:B------:R-:W-:Y:S01]  /*c2f0*/  FSEL R107, R126, -INF , !P1 ;  /* 0xff8000007e6b7808 */ /* 0x000fe20004800000 */
[----:B--2---:R-:W-:Y:S01]  /*c300*/  HMMA.16816.F32.BF16 R76, R60, R4, R76 ;  /* 0x000000043c4c723c */ /* 0x004fe2000004184c */
[----:B------:R-:W-:Y:S02]  /*c310*/  ISETP.GE.AND P6, PT, R13, R209, PT ;  /* 0x000000d10d00720c */ /* 0x000fe40003fc6270 */
[----:B------:R-:W-:-:S02]  /*c320*/  FSEL R189, R120, -INF , !P2 ;  /* 0xff80000078bd7808 */ /* 0x000fc40005000000 */
[----:B------:R-:W-:Y:S01]  /*c330*/  FSEL R89, R89, -INF , !P6 ;  /* 0xff80000059597808 */ /* 0x000fe20007000000 */
[----:B------:R-:W-:Y:S01]  /*c340*/  HMMA.16816.F32.BF16 R72, R60, R6, R72 ;  /* 0x000000063c48723c */ /* 0x000fe20000041848 */
[C---:B------:R-:W-:Y:S01]  /*c350*/  ISETP.GE.AND P1, PT, R12.reuse, R209, PT ;  /* 0x000000d10c00720c */ /* 0x040fe20003f26270 */
[----:B------:R-:W-:Y:S01]  /*c360*/  VIADD R4, R215, 0xd9 ;  /* 0x000000d9d7047836 */ /* 0x000fe20000000000 */
[-C--:B------:R-:W-:Y:S02]  /*c370*/  ISETP.GE.AND P6, PT, R12, R208.reuse, PT ;  /* 0x000000d00c00720c */ /* 0x080fe40003fc6270 */
[----:B------:R-:W-:Y:S02]  /*c380*/  ISETP.GE.AND P2, PT, R13, R208, PT ;  /* 0x000000d00d00720c */ /* 0x000fe40003f46270 */
[----:B------:R-:W1:Y:S01]  /*c390*/  LDSM.16.M88.4 R12, [R166+0x7800] ;  /* 0x00780000a60c783b */ /* 0x000e620000000200 */
[----:B------:R-:W-:Y:S01]  /*c3a0*/  FSEL R191, R124, -INF , !P4 ;  /* 0xff8000007cbf7808 */ /* 0x000fe20006000000 */
[----:B------:R-:W-:-:S04]  /*c3b0*/  DEPBAR.LE SB0, 0x0 ;  /* 0x000080000000791a */ /* 0x000fc80000000000 */
[----:B------:R-:W-:Y:S02]  /*c3c0*/  ISETP.GE.AND P4, PT, R47, R208, PT ;  /* 0x000000d02f00720c */ /* 0x000fe40003f86270 */
[----:B------:R-:W-:Y:S02]  /*c3d0*/  FSEL R95, R95, -INF , !P3 ;  /* 0xff8000005f5f7808 */ /* 0x000fe40005800000 */
[----:B------:R-:W-:Y:S02]  /*c3e0*/  FSEL R113, R118, -INF , !P4 ;  /* 0xff80000076717808 */ /* 0x000fe40006000000 */
[-C--:B------:R-:W-:Y:S02]  /*c3f0*/  ISETP.GE.AND P3, PT, R47, R209.reuse, PT ;  /* 0x000000d12f00720c */ /* 0x080fe40003f66270 */
[----:B------:R-:W-:Y:S02]  /*c400*/  ISETP.GE.AND P4, PT, R45, R209, PT ;  /* 0x000000d12d00720c */ /* 0x000fe40003f86270 */
        /* <DEDUP_REMOVED lines=12> */
[----:B------:R-:W-:Y:S01]  /*c4d0*/  FSEL R77, R77, -INF , !P4 ;  /* 0xff8000004d4d7808 */ /* 0x000fe20006000000 */
[----:B-1----:R-:W-:Y:S01]  /*c4e0*/  HMMA.16816.F32.BF16 R68, R60, R12, R68 ;  /* 0x0000000c3c44723c */ /* 0x002fe20000041844 */
[----:B------:R-:W-:Y:S01]  /*c4f0*/  BAR.SYNC.DEFER_BLOCKING 0x0 ;  /* 0x0000000000007b1d */ /* 0x000fe20000010000 */
[----:B------:R-:W-:Y:S01]  /*c500*/  ISETP.GE.AND P3, PT, R4, R208, PT ;  /* 0x000000d00400720c */ /* 0x000fe20003f66270 */
[----:B------:R-:W-:Y:S01]  /*c510*/  VIADD R4, R215, 0xe9 ;  /* 0x000000e9d7047836 */ /* 0x000fe20000000000 */
[----:B------:R-:W-:-:S02]  /*c520*/  ISETP.GE.AND P4, PT, R32, R209, PT ;  /* 0x000000d12000720c */ /* 0x000fc40003f86270 */
[----:B------:R-:W-:Y:S01]  /*c530*/  FSEL R79, R79, -INF , !P3 ;  /* 0xff8000004f4f7808 */ /* 0x000fe20005800000 */
[----:B------:R-:W-:Y:S01]  /*c540*/  HMMA.16816.F32.BF16 R64, R60, R14, R64 ;  /* 0x0000000e3c40723c */ /* 0x000fe20000041840 */
[----:B------:R-:W-:Y:S02]  /*c550*/  FSEL R88, R88, -INF , !P4 ;  /* 0xff80000058587808 */ /* 0x000fe40006000000 */
[C---:B------:R-:W-:Y:S02]  /*c560*/  ISETP.GE.AND P3, PT, R4.reuse, R209, PT ;  /* 0x000000d10400720c */ /* 0x040fe40003f66270 */
[----:B------:R-:W-:Y:S01]  /*c570*/  ISETP.GE.AND P4, PT, R4, R208, PT ;  /* 0x000000d00400720c */ /* 0x000fe20003f86270 */
[C---:B------:R-:W-:Y:S01]  /*c580*/  VIADD R4, R215.reuse, 0xf1 ;  /* 0x000000f1d7047836 */ /* 0x040fe20000000000 */
[----:B------:R-:W-:Y:S01]  /*c590*/  FSEL R109, R122, -INF , !P5 ;  /* 0xff8000007a6d7808 */ /* 0x000fe20006800000 */
[----:B------:R-:W-:Y:S01]  /*c5a0*/  VIADD R215, R215, 0xf9 ;  /* 0x000000f9d7d77836 */ /* 0x000fe20000000000 */
[----:B------:R-:W-:-:S02]  /*c5b0*/  FSEL R91, R91, -INF , !P2 ;  /* 0xff8000005b5b7808 */ /* 0x000fc40005000000 */
[----:B------:R-:W-:Y:S02]  /*c5c0*/  FSEL R112, R112, -INF , !P1 ;  /* 0xff80000070707808 */ /* 0x000fe40004800000 */
[-C--:B------:R-:W-:Y:S02]  /*c5d0*/  ISETP.GE.AND P2, PT, R46, R209.reuse, PT ;  /* 0x000000d12e00720c */ /* 0x080fe40003f46270 */
[C---:B------:R-:W-:Y:S02]  /*c5e0*/  ISETP.GE.AND P5, PT, R22.reuse, R209, PT ;  /* 0x000000d11600720c */ /* 0x040fe40003fa6270 */
[----:B------:R-:W-:Y:S02]  /*c5f0*/  ISETP.GE.AND P1, PT, R22, R208, PT ;  /* 0x000000d01600720c */ /* 0x000fe40003f26270 */
[----:B------:R-:W-:Y:S02]  /*c600*/  FSEL R116, R75, -INF , !P4 ;  /* 0xff8000004b747808 */ /* 0x000fe40006000000 */
[----:B------:R-:W-:-:S02]  /*c610*/  FSEL R85, R85, -INF , !P5 ;  /* 0xff80000055557808 */ /* 0x000fc40006800000 */
[----:B------:R-:W-:Y:S02]  /*c620*/  FSEL R87, R87, -INF , !P1 ;  /* 0xff80000057577808 */ /* 0x000fe40004800000 */
[----:B------:R-:W-:Y:S02]  /*c630*/  FSEL R108, R108, -INF , !P2 ;  /* 0xff8000006c6c7808 */ /* 0x000fe40005000000 */
[-C--:B------:R-:W-:Y:S02]  /*c640*/  ISETP.GE.AND P4, PT, R4, R209.reuse, PT ;  /* 0x000000d10400720c */ /* 0x080fe40003f86270 */
        /* <DEDUP_REMOVED lines=8> */
[----:B------:R-:W-:-:S02]  /*c6d0*/  ISETP.GE.AND P4, PT, R21, R209, PT ;  /* 0x000000d11500720c */ /* 0x000fc40003f86270 */
[-C--:B------:R-:W-:Y:S02]  /*c6e0*/  ISETP.GE.AND P6, PT, R34, R208.reuse, PT ;  /* 0x000000d02200720c */ /* 0x080fe40003fc6270 */
[C---:B------:R-:W-:Y:S02]  /*c6f0*/  ISETP.GE.AND P5, PT, R33.reuse, R209, PT ;  /* 0x000000d12100720c */ /* 0x040fe40003fa6270 */
[-C--:B------:R-:W-:Y:S02]  /*c700*/  ISETP.GE.AND P1, PT, R33, R208.reuse, PT ;  /* 0x000000d02100720c */ /* 0x080fe40003f26270 */
[----:B------:R-:W-:Y:S02]  /*c710*/  ISETP.GE.AND P2, PT, R32, R208, PT ;  /* 0x000000d02000720c */ /* 0x000fe40003f46270 */
[----:B------:R-:W-:Y:S02]  /*c720*/  FSEL R122, R68, -INF , !P4 ;  /* 0xff800000447a7808 */ /* 0x000fe40006000000 */
[----:B------:R-:W-:-:S02]  /*c730*/  FSEL R98, R98, -INF , !P6 ;  /* 0xff80000062627808 */ /* 0x000fc40007000000 */
[----:B------:R-:W-:Y:S02]  /*c740*/  FSEL R92, R92, -INF , !P5 ;  /* 0xff8000005c5c7808 */ /* 0x000fe40006800000 */
[----:B------:R-:W-:Y:S02]  /*c750*/  FSEL R94, R94, -INF , !P1 ;  /* 0xff8000005e5e7808 */ /* 0x000fe40004800000 */
[----:B------:R-:W-:Y:S02]  /*c760*/  FSEL R90, R90, -INF , !P2 ;  /* 0xff8000005a5a7808 */ /* 0x000fe40005000000 */
        /* <DEDUP_REMOVED lines=12> */
[C---:B------:R-:W-:Y:S02]  /*c830*/  ISETP.GE.AND P5, PT, R28.reuse, R209, PT ;  /* 0x000000d11c00720c */ /* 0x040fe40003fa6270 */
        /* <DEDUP_REMOVED lines=79> */
.L_x_3550:
[----:B------:R-:W-:-:S04]  /*cd30*/  ULEA UR9, -UR10, URZ, 0x8 ;  /* 0x0000003f0a097291 */ /* 0x000fc8000f8e413f */
[----:B------:R-:W-:Y:S02]  /*cd40*/  USHF.R.S32.HI UR4, URZ, 0x1f, UR9 ;  /* 0x0000001f3f047899 */ /* 0x000fe40008011409 */
[----:B------:R-:W-:-:S04]  /*cd50*/  MOV R8, UR9 ;  /* 0x0000000900087c02 */ /* 0x000fc80008000f00 */
[----:B------:R-:W-:-:S07]  /*cd60*/  MOV R5, UR4 ;  /* 0x0000000400057c02 */ /* 0x000fce0008000f00 */
.L_x_3551:
        /* <DEDUP_REMOVED lines=58> */
.L_x_3549:
        /* <DEDUP_REMOVED lines=838> */
.L_x_3546:
        /* <DEDUP_REMOVED lines=16> */
.L_x_3556:
[----:B--2---:R2:W5:Y:S01]  /*10670*/  LDL R10, [R1] ;  /* 0x00000000010a7983 */ /* 0x0045620000100800 */
[----:B------:R-:W-:Y:S04]  /*10680*/  DEPBAR.LE SB0, 0x0 ;  /* 0x000080000000791a */ /* 0x000fe80000000000 */
[----:B------:R-:W-:Y:S01]  /*10690*/  BAR.SYNC.DEFER_BLOCKING 0x0 ;  /* 0x0000000000007b1d */ /* 0x000fe20000010000 */
[----:B------:R-:W-:Y:S01]  /*106a0*/  UIADD3 UR21, UR21, -0x1, URZ ;  /* 0xffffffff15157890 */ /* 0x000fe2000fffe03f */
[----:B------:R-:W-:Y:S04]  /*106b0*/  MOV R2, R252 ;  /* 0x000000fc00027202 */ /* 0x000fe80000000f00 */
[----:B------:R-:W-:Y:S07]  /*106c0*/  @!P0 BRA `(.L_x_3553) ;  /* 0x0000000000fc8947 */ /* 0x000fee0003800000 */
[----:B------:R-:W1:Y:S01]  /*106d0*/  LDC R2, c[0x0][0x380] ;  /* 0x0000e000ff027b82 */ /* 0x000e620000000800 */
[----:B------:R-:W-:Y:S04]  /*106e0*/  USHF.L.U32 UR9, UR21, 0x8, URZ ;  /* 0x0000000815097899 */ /* 0x000fe8000800063f */
[----:B------:R-:W-:Y:S02]  /*106f0*/  UIADD3 UR10, UR9, 0x100, URZ ;  /* 0x00000100090a7890 */ /* 0x000fe4000fffe03f */
[----:B------:R-:W-:Y:S04]  /*10700*/  MOV R5, UR9 ;  /* 0x0000000900057c02 */ /* 0x000fe80008000f00 */
[----:B------:R-:W-:Y:S01]  /*10710*/  IMAD.U32 R7, RZ, RZ, UR10 ;  /* 0x0000000aff077e24 */ /* 0x000fe2000f8e00ff */
[----:B------:R-:W-:Y:S04]  /*10720*/  IABS R5, R5 ;  /* 0x0000000500057213 */ /* 0x000fe80000000000 */
        /* <DEDUP_REMOVED lines=57> */
.L_x_3553:
[C---:B-----5:R-:W-:Y:S01]  /*10ac0*/  LEA R244, P1, R10.reuse, R244, 0x1 ;  /* 0x000000f40af47211 */ /* 0x060fe200078208ff */
[----:B------:R-:W-:Y:S01]  /*10ad0*/  IMAD R172, R241, 0x2, R240 ;  /* 0x00000002f1ac7824 */ /* 0x000fe200078e02f0 */
[----:B------:R-:W-:Y:S02]  /*10ae0*/  UISETP.GT.AND UP0, UPT, UR21, UR5, UPT ;  /* 0x000000051500728c */ /* 0x000fe4000bf04270 */
        /* <DEDUP_REMOVED lines=29> */
[----:B---3--:R-:W-:Y:S03]  /*10cc0*/  IADD3 R4, P1, R6, UR12, RZ ;  /* 0x0000000c06047c10 */ /* 0x008fe6000ff3e0ff */
[----:B------:R-:W-:Y:S01]  /*10cd0*/  LDGSTS.E.BYPASS.LTC128B.128 [R246+0xe000], desc[UR16][R6.64] ;  /* 0x0e00000006f67fae */ /* 0x000fe2000b901d50 */
[----:B------:R-:W-:Y:S02]  /*10ce0*/  IADD3.X R5, R7, UR7, RZ, P1, !PT ;  /* 0x0000000707057c10 */ /* 0x000fe40008ffe4ff */
[----:B----4-:R-:W-:Y:S03]  /*10cf0*/  IADD3 R16, P1, R4, UR12, RZ ;  /* 0x0000000c04107c10 */ /* 0x010fe6000ff3e0ff */
        /* <DEDUP_REMOVED lines=8> */
[----:B------:R-:W-:Y:S03]  /*10d80*/  IADD3 R8, P1, R10, UR12, RZ ;  /* 0x0000000c0a087c10 */ /* 0x000fe6000ff3e0ff */
[----:B------:R-:W-:Y:S01]  /*10d90*/  LDGSTS.E.BYPASS.LTC128B.128 [R246+0x10000], desc[UR16][R10.64] ;  /* 0x100000000af67fae */ /* 0x000fe2000b901d50 */
[----:B------:R-:W-:Y:S05]  /*10da0*/  IADD3.X R9, R11, UR7, RZ, P1, !PT ;  /* 0x000000070b097c10 */ /* 0x000fea0008ffe4ff */
[----:B------:R2:W-:Y:S01]  /*10db0*/  LDGSTS.E.BYPASS.LTC128B.128 [R246+0x10800], desc[UR16][R8.64] ;  /* 0x1080000008f67fae */ /* 0x0005e2000b901d50 */
[----:B---3--:R-:W-:Y:S04]  /*10dc0*/  IADD3 R4, P1, R8, UR12, RZ ;  /* 0x0000000c08047c10 */ /* 0x008fe8000ff3e0ff */
[----:B------:R-:W-:Y:S02]  /*10dd0*/  IADD3.X R5, R9, UR7, RZ, P1, !PT ;  /* 0x0000000709057c10 */ /* 0x000fe40008ffe4ff */
[----:B------:R-:W-:Y:S03]  /*10de0*/  IADD3 R6, P1, R4, UR12, RZ ;  /* 0x0000000c04067c10 */ /* 0x000fe6000ff3e0ff */
[----:B------:R-:W-:Y:S01]  /*10df0*/  LDGSTS.E.BYPASS.LTC128B.128 [R246+0x11000], desc[UR16][R4.64] ;  /* 0x1100000004f67fae */ /* 0x000fe2000b901d50 */
[----:B------:R-:W-:Y:S02]  /*10e00*/  IADD3.X R7, R5, UR7, RZ, P1, !PT ;  /* 0x0000000705077c10 */ /* 0x000fe40008ffe4ff */
[----:B------:R-:W-:Y:S03]  /*10e10*/  PLOP3.LUT P1, PT, PT, PT, UP0, 0x80, 0x0 ;  /* 0x000000000000781c */ /* 0x000fe60003f2f008 */
[----:B------:R3:W-:Y:S04]  /*10e20*/  LDGSTS.E.BYPASS.LTC128B.128 [R246+0x11800], desc[UR16][R6.64] ;  /* 0x1180000006f67fae */ /* 0x0007e8000b901d50 */
[----:B------:R-:W-:Y:S04]  /*10e30*/  LDSM.16.M88.4 R128, [R240] ;  /* 0x00000000f080783b */ /* 0x000fe80000000200 */
[----:B-1----:R-:W-:Y:S04]  /*10e40*/  LDSM.16.M88.4 R16, [R239+0x2800] ;  /* 0x00280000ef10783b */ /* 0x002fe80000000200 */
[----:B--2---:R-:W3:Y:S04]  /*10e50*/  LDSM.16.M88.4 R8, [R239+0x2000] ;  /* 0x00200000ef08783b */ /* 0x004ee80000000200 */
[----:B------:R-:W1:Y:S04]  /*10e60*/  LDSM.16.M88.4 R24, [R239+0x3000] ;  /* 0x00300000ef18783b */ /* 0x000e680000000200 */
[----:B------:R-:W2:Y:S04]  /*10e70*/  LDSM.16.M88.4 R32, [R239+0x3800] ;  /* 0x00380000ef20783b */ /* 0x000ea80000000200 */
[----:B------:R-:W0:Y:S04]  /*10e80*/  LDGDEPBAR ;  /* 0x00000000000079af */ /* 0x000e280000000000 */
[----:B------:R-:W4:Y:S04]  /*10e90*/  LDSM.16.M88.4 R40, [R239+0x4000] ;  /* 0x00400000ef28783b */ /* 0x000f280000000200 */
[----:B------:R-:W4:Y:S04]  /*10ea0*/  LDSM.16.M88.4 R48, [R239+0x4800] ;  /* 0x00480000ef30783b */ /* 0x000f280000000200 */
[----:B------:R-:W4:Y:S04]  /*10eb0*/  LDSM.16.M88.4 R56, [R239+0x5000] ;  /* 0x00500000ef38783b */ /* 0x000f280000000200 */
[----:B------:R-:W4:Y:S04]  /*10ec0*/  LDSM.16.M88.4 R64, [R239+0x5800] ;  /* 0x00580000ef40783b */ /* 0x000f280000000200 */
[----:B------:R-:W4:Y:S04]  /*10ed0*/  LDSM.16.M88.4 R72, [R239+0x6000] ;  /* 0x00600000ef48783b */ /* 0x000f280000000200 */
[----:B------:R-:W4:Y:S01]  /*10ee0*/  LDSM.16.M88.4 R80, [R239+0x6800] ;  /* 0x00680000ef50783b */ /* 0x000f220000000200 */
[C---:B---3--:R-:W-:Y:S03]  /*10ef0*/  HMMA.16816.F32.BF16 R4, R128.reuse, R8, RZ ;  /* 0x000000088004723c */ /* 0x048fe600000418ff */
[----:B------:R-:W3:Y:S04]  /*10f00*/  LDSM.16.M88.4 R88, [R239+0x7000] ;  /* 0x00700000ef58783b */ /* 0x000ee80000000200 */
[----:B------:R-:W3:Y:S01]  /*10f10*/  LDSM.16.M88.4 R96, [R239+0x7800] ;  /* 0x00780000ef60783b */ /* 0x000ee20000000200 */
[C---:B------:R-:W-:Y:S03]  /*10f20*/  HMMA.16816.F32.BF16 R8, R128.reuse, R10, RZ ;  /* 0x0000000a8008723c */ /* 0x040fe600000418ff */
[----:B------:R-:W3:Y:S03]  /*10f30*/  LDSM.16.M88.4 R104, [R239+0x8000] ;  /* 0x00800000ef68783b */ /* 0x000ee60000000200 */
[C---:B------:R-:W-:Y:S01]  /*10f40*/  HMMA.16816.F32.BF16 R12, R128.reuse, R16, RZ ;  /* 0x00000010800c723c */ /* 0x040fe200000418ff */
[----:B------:R-:W3:Y:S04]  /*10f50*/  LDSM.16.M88.4 R112, [R239+0x8800] ;  /* 0x00880000ef70783b */ /* 0x000ee80000000200 */
[----:B------:R-:W3:Y:S01]  /*10f60*/  LDSM.16.M88.4 R120, [R239+0x9000] ;  /* 0x00900000ef78783b */ /* 0x000ee20000000200 */
[C---:B------:R-:W-:Y:S03]  /*10f70*/  HMMA.16816.F32.BF16 R16, R128.reuse, R18, RZ ;  /* 0x000000128010723c */ /* 0x040fe600000418ff */
[----:B------:R-:W3:Y:S03]  /*10f80*/  LDSM.16.M88.4 R168, [R239+0x9800] ;  /* 0x00980000efa8783b */ /* 0x000ee60000000200 */
[C---:B-1----:R-:W-:Y:S01]  /*10f90*/  HMMA.16816.F32.BF16 R20, R128.reuse, R24, RZ ;  /* 0x000000188014723c */ /* 0x042fe200000418ff */
[----:B------:R-:W-:Y:S04]  /*10fa0*/  LDSM.16.M88.4 R172, [R172] ;  /* 0x00000000acac783b */ /* 0x000fe80000000200 */
[----:B------:R-:W1:Y:S01]  /*10fb0*/  LDSM.16.M88.4 R176, [R234+0x2000] ;  /* 0x00200000eab0783b */ /* 0x000e620000000200 */
[C---:B------:R-:W-:Y:S03]  /*10fc0*/  HMMA.16816.F32.BF16 R24, R128.reuse, R26, RZ ;  /* 0x0000001a8018723c */ /* 0x040fe600000418ff */
[----:B------:R-:W1:Y:S03]  /*10fd0*/  LDSM.16.M88.4 R180, [R234+0x2800] ;  /* 0x00280000eab4783b */ /* 0x000e660000000200 */
[C---:B--2---:R-:W-:Y:S01]  /*10fe0*/  HMMA.16816.F32.BF16 R28, R128.reuse, R32, RZ ;  /* 0x00000020801c723c */ /* 0x044fe200000418ff */
[----:B------:R-:W2:Y:S04]  /*10ff0*/  LDSM.16.M88.4 R184, [R234+0x3000] ;  /* 0x00300000eab8783b */ /* 0x000ea80000000200 */
[----:B------:R-:W2:Y:S01]  /*11000*/  LDSM.16.M88.4 R188, [R234+0x3800] ;  /* 0x00380000eabc783b */ /* 0x000ea20000000200 */
[C---:B------:R-:W-:Y:S03]  /*11010*/  HMMA.16816.F32.BF16 R32, R128.reuse, R34, RZ ;  /* 0x000000228020723c */ /* 0x040fe600000418ff */
[----:B------:R-:W2:Y:S03]  /*11020*/  LDSM.16.M88.4 R192, [R234+0x4000] ;  /* 0x00400000eac0783b */ /* 0x000ea60000000200 */
[C---:B----4-:R-:W-:Y:S01]  /*11030*/  HMMA.16816.F32.BF16 R36, R128.reuse, R40, RZ ;  /* 0x000000288024723c */ /* 0x050fe200000418ff */
[----:B------:R-:W4:Y:S04]  /*11040*/  LDSM.16.M88.4 R196, [R234+0x4800] ;  /* 0x00480000eac4783b */ /* 0x000f280000000200 */
[----:B------:R-:W4:Y:S01]  /*11050*/  LDSM.16.M88.4 R200, [R234+0x5000] ;  /* 0x00500000eac8783b */ /* 0x000f220000000200 */
[C---:B------:R-:W-:Y:S03]  /*11060*/  HMMA.16816.F32.BF16 R40, R128.reuse, R42, RZ ;  /* 0x0000002a8028723c */ /* 0x040fe600000418ff */
[----:B------:R-:W4:Y:S03]  /*11070*/  LDSM.16.M88.4 R204, [R234+0x5800] ;  /* 0x00580000eacc783b */ /* 0x000f260000000200 */
        /* <DEDUP_REMOVED lines=26> */
[----:B------:R-:W3:Y:S05]  /*11220*/  LDSM.16.M88.4 R168, [R234+0x6000] ;  /* 0x00600000eaa8783b */ /* 0x000eea0000000200 */
        /* <DEDUP_REMOVED lines=14> */
[----:B------:R-:W2:Y:S05]  /*11310*/  LDSM.16.M88.4 R192, [R234+0x9000] ;  /* 0x00900000eac0783b */ /* 0x000eaa0000000200 */
[C---:B----4-:R-:W-:Y:S06]  /*11320*/  HMMA.16816.F32.BF16 R44, R172.reuse, R196, R44 ;  /* 0x000000c4ac2c723c */ /* 0x050fec000004182c */
[C---:B------:R-:W-:Y:S05]  /*11330*/  HMMA.16816.F32.BF16 R48, R172.reuse, R198, R48 ;  /* 0x000000c6ac30723c */ /* 0x040fea0000041830 */
[C---:B------:R-:W-:Y:S01]  /*11340*/  VIADD R196, R237.reuse, 0x1800 ;  /* 0x00001800edc47836 */ /* 0x040fe20000000000 */
[C---:B------:R-:W-:Y:S05]  /*11350*/  HMMA.16816.F32.BF16 R52, R172.reuse, R200, R52 ;  /* 0x000000c8ac34723c */ /* 0x040fea0000041834 */
[----:B------:R-:W-:Y:S01]  /*11360*/  LDSM.16.M88.4 R196, [R196] ;  /* 0x00000000c4c4783b */ /* 0x000fe20000000200 */
[C---:B------:R-:W-:Y:S03]  /*11370*/  HMMA.16816.F32.BF16 R56, R172.reuse, R202, R56 ;  /* 0x000000caac38723c */ /* 0x040fe60000041838 */
[----:B------:R-:W-:Y:S03]  /*11380*/  LDSM.16.M88.4 R200, [R230] ;  /* 0x00000000e6c8783b */ /* 0x000fe60000000200 */
[C---:B------:R-:W-:Y:S06]  /*11390*/  HMMA.16816.F32.BF16 R60, R172.reuse, R204, R60 ;  /* 0x000000ccac3c723c */ /* 0x040fec000004183c */
[C---:B------:R-:W-:Y:S01]  /*113a0*/  HMMA.16816.F32.BF16 R64, R172.reuse, R206, R64 ;  /* 0x000000ceac40723c */ /* 0x040fe20000041840 */
[----:B------:R-:W-:Y:S05]  /*113b0*/  LDSM.16.M88.4 R204, [R226] ;  /* 0x00000000e2cc783b */ /* 0x000fea0000000200 */
[C---:B---3--:R-:W-:Y:S06]  /*113c0*/  HMMA.16816.F32.BF16 R68, R172.reuse, R168, R68 ;  /* 0x000000a8ac44723c */ /* 0x048fec0000041844 */
[C---:B------:R-:W-:Y:S01]  /*113d0*/  HMMA.16816.F32.BF16 R72, R172.reuse, R170, R72 ;  /* 0x000000aaac48723c */ /* 0x040fe20000041848 */
[----:B------:R-:W3:Y:S05]  /*113e0*/  LDSM.16.M88.4 R168, [R234+0x9800] ;  /* 0x00980000eaa8783b */ /* 0x000eea0000000200 */
[C---:B-1----:R-:W-:Y:S06]  /*113f0*/  HMMA.16816.F32.BF16 R76, R172.reuse, R176, R76 ;  /* 0x000000b0ac4c723c */ /* 0x042fec000004184c */
[C---:B------:R-:W-:Y:S01]  /*11400*/  HMMA.16816.F32.BF16 R80, R172.reuse, R178, R80 ;  /* 0x000000b2ac50723c */ /* 0x040fe20000041850 */
[----:B------:R-:W-:Y:S05]  /*11410*/  LDSM.16.M88.4 R176, [R238] ;  /* 0x00000000eeb0783b */ /* 0x000fea0000000200 */
[C---:B------:R-:W-:Y:S06]  /*11420*/  HMMA.16816.F32.BF16 R84, R172.reuse, R180, R84 ;  /* 0x000000b4ac54723c */ /* 0x040fec0000041854 */
[C---:B------:R-:W-:Y:S01]  /*11430*/  HMMA.16816.F32.BF16 R88, R172.reuse, R182, R88 ;  /* 0x000000b6ac58723c */ /* 0x040fe20000041858 */
[----:B------:R-:W1:Y:S05]  /*11440*/  LDSM.16.M88.4 R180, [R237] ;  /* 0x00000000edb4783b */ /* 0x000e6a0000000200 */
[C---:B--2---:R-:W-:Y:S06]  /*11450*/  HMMA.16816.F32.BF16 R92, R172.reuse, R184, R92 ;  /* 0x000000b8ac5c723c */ /* 0x044fec000004185c */
[C---:B------:R-:W-:Y:S05]  /*11460*/  HMMA.16816.F32.BF16 R96, R172.reuse, R186, R96 ;  /* 0x000000baac60723c */ /* 0x040fea0000041860 */
[C---:B------:R-:W-:Y:S01]  /*11470*/  VIADD R184, R237.reuse, 0x800 ;  /* 0x00000800edb87836 */ /* 0x040fe20000000000 */
[C---:B------:R-:W-:Y:S05]  /*11480*/  HMMA.16816.F32.BF16 R100, R172.reuse, R208, R100 ;  /* 0x000000d0ac64723c */ /* 0x040fea0000041864 */
[----:B------:R-:W2:Y:S01]  /*11490*/  LDSM.16.M88.4 R184, [R184] ;  /* 0x00000000b8b8783b */ /* 0x000ea20000000200 */
[C---:B------:R-:W-:Y:S03]  /*114a0*/  HMMA.16816.F32.BF16 R104, R172.reuse, R210, R104 ;  /* 0x000000d2ac68723c */ /* 0x040fe60000041868 */
[----:B------:R-:W-:Y:S03]  /*114b0*/  LDSM.16.M88.4 R208, [R224] ;  /* 0x00000000e0d0783b */ /* 0x000fe60000000200 */
[C---:B------:R-:W-:Y:S06]  /*114c0*/  HMMA.16816.F32.BF16 R108, R172.reuse, R188, R108 ;  /* 0x000000bcac6c723c */ /* 0x040fec000004186c */
[C---:B------:R-:W-:Y:S05]  /*114d0*/  HMMA.16816.F32.BF16 R112, R172.reuse, R190, R112 ;  /* 0x000000beac70723c */ /* 0x040fea0000041870 */
[C---:B------:R-:W-:Y:S01]  /*114e0*/  VIADD R188, R237.reuse, 0x1000 ;  /* 0x00001000edbc7836 */ /* 0x040fe20000000000 */
[C---:B------:R-:W-:Y:S05]  /*114f0*/  HMMA.16816.F32.BF16 R116, R172.reuse, R192, R116 ;  /* 0x000000c0ac74723c */ /* 0x040fea0000041874 */
[----:B------:R-:W4:Y:S01]  /*11500*/  LDSM.16.M88.4 R188, [R188] ;  /* 0x00000000bcbc783b */ /* 0x000f220000000200 */
[C---:B------:R-:W-:Y:S05]  /*11510*/  HMMA.16816.F32.BF16 R120, R172.reuse, R194, R120 ;  /* 0x000000c2ac78723c */ /* 0x040fea0000041878 */
[C---:B------:R-:W-:Y:S01]  /*11520*/  VIADD R192, R237.reuse, 0x2000 ;  /* 0x00002000edc07836 */ /* 0x040fe20000000000 */
[C---:B---3--:R-:W-:Y:S05]  /*11530*/  HMMA.16816.F32.BF16 R124, R172.reuse, R168, R124 ;  /* 0x000000a8ac7c723c */ /* 0x048fea000004187c */
[----:B------:R-:W3:Y:S01]  /*11540*/  LDSM.16.M88.4 R192, [R192] ;  /* 0x00000000c0c0783b */ /* 0x000ee20000000200 */
[----:B------:R-:W-:Y:S05]  /*11550*/  HMMA.16816.F32.BF16 R128, R172, R170, R128 ;  /* 0x000000aaac80723c */ /* 0x000fea0000041880 */
[C---:B------:R-:W-:Y:S01]  /*11560*/  VIADD R168, R237.reuse, 0x2800 ;  /* 0x00002800eda87836 */ /* 0x040fe20000000000 */
[C---:B-1----:R-:W-:Y:S05]  /*11570*/  HMMA.16816.F32.BF16 R4, R176.reuse, R180, R4 ;  /* 0x000000b4b004723c */ /* 0x042fea0000041804 */
[----:B------:R-:W1:Y:S01]  /*11580*/  LDSM.16.M88.4 R168, [R168] ;  /* 0x00000000a8a8783b */ /* 0x000e620000000200 */
[C---:B------:R-:W-:Y:S05]  /*11590*/  HMMA.16816.F32.BF16 R8, R176.reuse, R182, R8 ;  /* 0x000000b6b008723c */ /* 0x040fea0000041808 */
[C---:B------:R-:W-:Y:S01]  /*115a0*/  VIADD R172, R237.reuse, 0x3000 ;  /* 0x00003000edac7836 */ /* 0x040fe20000000000 */
[C---:B--2---:R-:W-:Y:S05]  /*115b0*/  HMMA.16816.F32.BF16 R12, R176.reuse, R184, R12 ;  /* 0x000000b8b00c723c */ /* 0x044fea000004180c */
[----:B------:R-:W2:Y:S01]  /*115c0*/  LDSM.16.M88.4 R172, [R172] ;  /* 0x00000000acac783b */ /* 0x000ea20000000200 */
[C---:B------:R-:W-:Y:S03]  /*115d0*/  HMMA.16816.F32.BF16 R16, R176.reuse, R186, R16 ;  /* 0x000000bab010723c */ /* 0x040fe60000041810 */
[----:B------:R-:W-:Y:S02]  /*115e0*/  LDSM.16.M88.4 R184, [R229] ;  /* 0x00000000e5b8783b */ /* 0x000fe40000000200 */
[----:B------:R-:W-:Y:S01]  /*115f0*/  VIADD R180, R237, 0x3800 ;  /* 0x00003800edb47836 */ /* 0x000fe20000000000 */
[C---:B----4-:R-:W-:Y:S05]  /*11600*/  HMMA.16816.F32.BF16 R20, R176.reuse, R188, R20 ;  /* 0x000000bcb014723c */ /* 0x050fea0000041814 */
[----:B------:R-:W4:Y:S01]  /*11610*/  LDSM.16.M88.4 R180, [R180] ;  /* 0x00000000b4b4783b */ /* 0x000f220000000200 */
[C---:B------:R-:W-:Y:S03]  /*11620*/  HMMA.16816.F32.BF16 R24, R176.reuse, R190, R24 ;  /* 0x000000beb018723c */ /* 0x040fe60000041818 */
[----:B------:R-:W4:Y:S03]  /*11630*/  LDSM.16.M88.4 R188, [R228] ;  /* 0x00000000e4bc783b */ /* 0x000f260000000200 */
[C---:B------:R-:W-:Y:S06]  /*11640*/  HMMA.16816.F32.BF16 R28, R176.reuse, R196, R28 ;  /* 0x000000c4b01c723c */ /* 0x040fec000004181c */
[C---:B------:R-:W-:Y:S01]  /*11650*/  HMMA.16816.F32.BF16 R32, R176.reuse, R198, R32 ;  /* 0x000000c6b020723c */ /* 0x040fe20000041820 */
[----:B------:R-:W4:Y:S05]  /*11660*/  LDSM.16.M88.4 R196, [R227] ;  /* 0x00000000e3c4783b */ /* 0x000f2a0000000200 */
[C---:B---3--:R-:W-:Y:S06]  /*11670*/  HMMA.16816.F32.BF16 R36, R176.reuse, R192, R36 ;  /* 0x000000c0b024723c */ /* 0x048fec0000041824 */
[C---:B------:R-:W-:Y:S01]  /*11680*/  HMMA.16816.F32.BF16 R40, R176.reuse, R194, R40 ;  /* 0x000000c2b028723c */ /* 0x040fe20000041828 */
[----:B------:R-:W3:Y:S05]  /*11690*/  LDSM.16.M88.4 R192, [R225] ;  /* 0x00000000e1c0783b */ /* 0x000eea0000000200 */
[C---:B-1----:R-:W-:Y:S06]  /*116a0*/  HMMA.16816.F32.BF16 R44, R176.reuse, R168, R44 ;  /* 0x000000a8b02c723c */ /* 0x042fec000004182c */
[C---:B------:R-:W-:Y:S01]  /*116b0*/  HMMA.16816.F32.BF16 R48, R176.reuse, R170, R48 ;  /* 0x000000aab030723c */ /* 0x040fe20000041830 */
[----:B------:R-:W1:Y:S05]  /*116c0*/  LDSM.16.M88.4 R168, [R167] ;  /* 0x00000000a7a8783b */ /* 0x000e6a0000000200 */
[C---:B--2---:R-:W-:Y:S06]  /*116d0*/  HMMA.16816.F32.BF16 R52, R176.reuse, R172, R52 ;  /* 0x000000acb034723c */ /* 0x044fec0000041834 */
[C---:B------:R-:W-:Y:S01]  /*116e0*/  HMMA.16816.F32.BF16 R56, R176.reuse, R174, R56 ;  /* 0x000000aeb038723c */ /* 0x040fe20000041838 */
[----:B------:R-:W2:Y:S05]  /*116f0*/  LDSM.16.M88.4 R172, [R166+0x800] ;  /* 0x00080000a6ac783b */ /* 0x000eaa0000000200 */
        /* <DEDUP_REMOVED lines=27> */
[----:B------:R-:W3:Y:S01]  /*118b0*/  LDSM.16.M88.4 R176, [R166+0x2800] ;  /* 0x00280000a6b0783b */ /* 0x000ee20000000200 */
[C---:B------:R-:W-:Y:S06]  /*118c0*/  HMMA.16816.F32.BF16 R4, R212.reuse, R216, R4 ;  /* 0x000000d8d404723c */ /* 0x040fec0000041804 */
[C---:B------:R-:W-:Y:S01]  /*118d0*/  HMMA.16816.F32.BF16 R8, R212.reuse, R218, R8 ;  /* 0x000000dad408723c */ /* 0x040fe20000041808 */
[----:B------:R-:W-:Y:S05]  /*118e0*/  LDSM.16.M88.4 R216, [R166+0x7000] ;  /* 0x00700000a6d8783b */ /* 0x000fea0000000200 */
[C---:B--2---:R-:W-:Y:S06]  /*118f0*/  HMMA.16816.F32.BF16 R12, R212.reuse, R172, R12 ;  /* 0x000000acd40c723c */ /* 0x044fec000004180c */
[C---:B------:R-:W-:Y:S01]  /*11900*/  HMMA.16816.F32.BF16 R16, R212.reuse, R174, R16 ;  /* 0x000000aed410723c */ /* 0x040fe20000041810 */
[----:B------:R-:W2:Y:S05]  /*11910*/  LDSM.16.M88.4 R172, [R166+0x4000] ;  /* 0x00400000a6ac783b */ /* 0x000eaa0000000200 */
[C---:B----4-:R-:W-:Y:S06]  /*11920*/  HMMA.16816.F32.BF16 R20, R212.reuse, R180, R20 ;  /* 0x000000b4d414723c */ /* 0x050fec0000041814 */
[C---:B------:R-:W-:Y:S01]  /*11930*/  HMMA.16816.F32.BF16 R24, R212.reuse, R182, R24 ;  /* 0x000000b6d418723c */ /* 0x040fe20000041818 */
[----:B------:R-:W4:Y:S01]  /*11940*/  LDSM.16.M88.4 R180, [R166+0x6000] ;  /* 0x00600000a6b4783b */ /* 0x000f220000000200 */
[----:B------:R-:W-:Y:S04]  /*11950*/  DEPBAR.LE SB0, 0x0 ;  /* 0x000080000000791a */ /* 0x000fe80000000000 */
[C---:B------:R-:W-:Y:S01]  /*11960*/  HMMA.16816.F32.BF16 R28, R212.reuse, R184, R28 ;  /* 0x000000b8d41c723c */ /* 0x040fe2000004181c */
[----:B------:R-:W-:Y:S05]  /*11970*/  BAR.SYNC.DEFER_BLOCKING 0x0 ;  /* 0x0000000000007b1d */ /* 0x000fea0000010000 */
[C---:B------:R-:W-:Y:S06]  /*11980*/  HMMA.16816.F32.BF16 R32, R212.reuse, R186, R32 ;  /* 0x000000bad420723c */ /* 0x040fec0000041820 */
[C---:B-1----:R-:W-:Y:S06]  /*11990*/  HMMA.16816.F32.BF16 R36, R212.reuse, R168, R36 ;  /* 0x000000a8d424723c */ /* 0x042fec0000041824 */
        /* <DEDUP_REMOVED lines=94> */
.L_x_3555:
        /* <DEDUP_REMOVED lines=54> */
.L_x_3554:
[----:B---3--:R-:W-:Y:S01]  /*122e0*/  FMNMX.FTZ R168, R4, R164, !PT ;  /* 0x000000a404a87209 */ /* 0x008fe20007810000 */
[----:B------:R-:W2:Y:S01]  /*122f0*/  LDL.LU R200, [R1+0x8] ;  /* 0x0000080001c87983 */ /* 0x000ea20000300800 */
[----:B------:R-:W-:Y:S01]  /*12300*/  FMNMX.FTZ R0, R6, R3, !PT ;  /* 0x0000000306007209 */ /* 0x000fe20007810000 */
[----:B------:R-:W-:Y:S01]  /*12310*/  UISETP.GT.AND UP0, UPT, UR21, UR5, UPT ;  /* 0x000000051500728c */ /* 0x000fe2000bf04270 */
[----:B------:R-:W-:Y:S01]  /*12320*/  FMNMX.FTZ R168, R5, R168, !PT ;  /* 0x000000a805a87209 */ /* 0x000fe20007810000 */
[----:B------:R-:W3:Y:S01]  /*12330*/  LDL.LU R199, [R1+0x4] ;  /* 0x0000040001c77983 */ /* 0x000ee20000300800 */
        /* <DEDUP_REMOVED lines=823> */
.L_x_3552:
[----:B------:R-:W3:Y:S01]  /*156b0*/  LDL.LU R5, [R1+0x8] ;  /* 0x0000080001057983 */ /* 0x000ee20000300800 */
[----:B------:R-:W1:Y:S01]  /*156c0*/  S2R R3, SR_TID.X ;  /* 0x0000000000037919 */ /* 0x000e620000002100 */
[C---:B------:R-:W-:Y:S01]  /*156d0*/  LEA.HI R12, R247.reuse, R247, RZ, 0x1 ;  /* 0x000000f7f70c7211 */ /* 0x040fe200078f08ff */
[----:B------:R-:W4:Y:S01]  /*156e0*/  S2UR UR5, SR_CgaCtaId ;  /* 0x00000000000579c3 */ /* 0x000f220000008800 */
[----:B--2---:R-:W2:Y:S01]  /*156f0*/  LDL.LU R4, [R1+0x4] ;  /* 0x0000040001047983 */ /* 0x004ea20000300800 */
[----:B------:R-:W-:Y:S02]  /*15700*/  MOV R8, 0x3f800000 ;  /* 0x3f80000000087802 */ /* 0x000fe40000000f00 */
[C---:B------:R-:W-:Y:S01]  /*15710*/  IMAD.SHL.U32 R13, R12.reuse, 0x4, RZ ;  /* 0x000000040c0d7824 */ /* 0x040fe200078e00ff */
[----:B------:R-:W-:Y:S01]  /*15720*/  LOP3.LUT R12, R12, 0xffffffe, RZ, 0xc0, !PT ;  /* 0x0ffffffe0c0c7812 */ /* 0x000fe200078ec0ff */
[----:B------:R-:W-:Y:S01]  /*15730*/  UMOV UR4, 0x400 ;  /* 0x0000040000047882 */ /* 0x000fe20000000000 */
[----:B------:R-:W5:Y:S01]  /*15740*/  S2R R40, SR_CTAID.X ;  /* 0x0000000000287919 */ /* 0x000f620000002500 */
[----:B------:R-:W2:Y:S01]  /*15750*/  LDC R41, c[0x0][0x270] ;  /* 0x00009c00ff297b82 */ /* 0x000ea20000000800 */
[----:B------:R-:W-:Y:S01]  /*15760*/  IADD3 R12, R247, -R12, RZ ;  /* 0x8000000cf70c7210 */ /* 0x000fe20007ffe0ff */
[----:B------:R-:W-:Y:S01]  /*15770*/  BSSY B0, `(.L_x_3557) ;  /* 0x00000a0000007945 */ /* 0x000fe20003800000 */
[----:B----4-:R-:W-:-:S05]  /*15780*/  ULEA UR5, UR5, UR4, 0x18 ;  /* 0x0000000405057291 */ /* 0x010fca000f8ec03f */
[----:B------:R-:W4:Y:S01]  /*15790*/  S2UR UR4, SR_CTAID.Z ;  /* 0x00000000000479c3 */ /* 0x000f220000002700 */
[----:B-1----:R-:W-:-:S04]  /*157a0*/  SHF.R.S32.HI R10, RZ, 0x1f, R3 ;  /* 0x0000001fff0a7819 */ /* 0x002fc80000011403 */
[CC--:B------:R-:W-:Y:S02]  /*157b0*/  LEA.HI R11, R10.reuse, R3.reuse, RZ, 0x2 ;  /* 0x000000030a0b7211 */ /* 0x0c0fe400078f10ff */
[----:B------:R-:W-:Y:S02]  /*157c0*/  LEA.HI R10, R10, R3, RZ, 0x5 ;  /* 0x000000030a0a7211 */ /* 0x000fe400078f28ff */
[--C-:B------:R-:W-:Y:S02]  /*157d0*/  SHF.R.S32.HI R9, RZ, 0x2, R11.reuse ;  /* 0x00000002ff097819 */ /* 0x100fe4000001140b */
[----:B------:R-:W-:Y:S02]  /*157e0*/  SHF.R.S32.HI R14, RZ, 0x1f, R11 ;  /* 0x0000001fff0e7819 */ /* 0x000fe4000001140b */
[----:B-----5:R-:W-:Y:S02]  /*157f0*/  SHF.L.U32 R40, R40, 0x6, RZ ;  /* 0x0000000628287819 */ /* 0x020fe400000006ff */
[----:B------:R-:W-:-:S04]  /*15800*/  LEA.HI R14, R14, R9, RZ, 0x3 ;  /* 0x000000090e0e7211 */ /* 0x000fc800078f18ff */
[----:B------:R-:W-:-:S04]  /*15810*/  LOP3.LUT R14, R14, 0xfffffff8, RZ, 0xc0, !PT ;  /* 0xfffffff80e0e7812 */ /* 0x000fc800078ec0ff */
[----:B------:R-:W-:-:S04]  /*15820*/  IADD3 R9, R9, -R14, RZ ;  /* 0x8000000e09097210 */ /* 0x000fc80007ffe0ff */
[----:B------:R-:W-:Y:S01]  /*15830*/  LOP3.LUT R14, R9, 0x1, RZ, 0xc0, !PT ;  /* 0x00000001090e7812 */ /* 0x000fe200078ec0ff */
[----:B------:R-:W-:Y:S06]  /*15840*/  BAR.SYNC.DEFER_BLOCKING 0x0 ;  /* 0x0000000000007b1d */ /* 0x000fec0000010000 */
[----:B---3--:R-:W1:Y:S04]  /*15850*/  SHFL.BFLY PT, R7, R5, 0x2, 0x1f ;  /* 0x0c401f0005077f89 */ /* 0x008e6800000e0000 */
        /* <DEDUP_REMOVED lines=9> */
[----:B------:R-:W-:-:S04]  /*158f0*/  IMAD.SHL.U32 R6, R242, 0x40, RZ ;  /* 0x00000040f2067824 */ /* 0x000fc800078e00ff */
[----:B------:R-:W-:Y:S02]  /*15900*/  FSETP.NE.FTZ.AND P3, PT, R4, RZ, PT ;  /* 0x000000ff0400720b */ /* 0x000fe40003f75000 */
[----:B------:R-:W-:Y:S02]  /*15910*/  LOP3.LUT R6, R6, 0x1c0, RZ, 0xc0, !PT ;  /* 0x000001c006067812 */ /* 0x000fe400078ec0ff */
[----:B------:R-:W-:-:S03]  /*15920*/  R2P PR, R9, 0x6 ;  /* 0x0000000609007804 */ /* 0x000fc60000000000 */
[----:B------:R-:W1:Y:S01]  /*15930*/  @P4 MUFU.RCP R8, R5 ;  /* 0x0000000500084308 */ /* 0x000e620000001000 */
[----:B------:R-:W-:Y:S01]  /*15940*/  LOP3.LUT R13, R6, 0x38, R13, 0xf8, !PT ;  /* 0x00000038060d7812 */ /* 0x000fe200078ef80d */
[----:B------:R-:W2:Y:S01]  /*15950*/  @P4 LDC R45, c[0x0][0x2e8] ;  /* 0x0000ba00ff2d4b82 */ /* 0x000ea20000000800 */
[----:B------:R-:W-:Y:S02]  /*15960*/  SHF.R.U32.HI R6, RZ, 0x3, R6 ;  /* 0x00000003ff067819 */ /* 0x000fe40000011606 */
[----:B------:R-:W-:Y:S02]  /*15970*/  ISETP.NE.U32.AND P0, PT, R14, 0x1, PT ;  /* 0x000000010e00780c */ /* 0x000fe40003f05070 */
[----:B------:R-:W-:Y:S01]  /*15980*/  LOP3.LUT R6, R13, R6, RZ, 0x3c, !PT ;  /* 0x000000060d067212 */ /* 0x000fe200078e3cff */
[----:B------:R-:W3:Y:S01]  /*15990*/  @P3 MUFU.RCP R7, R4 ;  /* 0x0000000400073308 */ /* 0x000ee20000001000 */
[----:B------:R-:W-:Y:S01]  /*159a0*/  SHF.L.U32 R13, R9, 0x6, RZ ;  /* 0x00000006090d7819 */ /* 0x000fe200000006ff */
[----:B------:R-:W5:Y:S01]  /*159b0*/  @P3 LDC R44, c[0x0][0x2e8] ;  /* 0x0000ba00ff2c3b82 */ /* 0x000f620000000800 */
[----:B------:R-:W4:Y:S01]  /*159c0*/  S2R R9, SR_TID.X ;  /* 0x0000000000097919 */ /* 0x000f220000002100 */
[----:B------:R-:W-:Y:S01]  /*159d0*/  IMAD R6, R12, 0x4, R6 ;  /* 0x000000040c067824 */ /* 0x000fe200078e0206 */
[----:B------:R-:W-:-:S02]  /*159e0*/  LOP3.LUT R12, R11, 0x1ffffffc, RZ, 0xc0, !PT ;  /* 0x1ffffffc0b0c7812 */ /* 0x000fc400078ec0ff */
[----:B------:R-:W-:Y:S01]  /*159f0*/  SHF.R.S32.HI R11, RZ, 0x5, R10 ;  /* 0x00000005ff0b7819 */ /* 0x000fe2000001140a */
[----:B------:R-:W4:Y:S01]  /*15a00*/  @P4 MUFU.LG2 R5, R5 ;  /* 0x0000000500054308 */ /* 0x000f220000000c00 */
[----:B------:R-:W-:Y:S01]  /*15a10*/  LOP3.LUT R13, R13, 0x1c0, RZ, 0xc0, !PT ;  /* 0x000001c00d0d7812 */ /* 0x000fe200078ec0ff */
[----:B------:R-:W-:Y:S02]  /*15a20*/  IMAD.IADD R12, R3, 0x1, -R12 ;  /* 0x00000001030c7824 */ /* 0x000fe400078e0a0c */
[C---:B-1----:R-:W-:Y:S01]  /*15a30*/  FMUL.FTZ R160, R8.reuse, R160 ;  /* 0x000000a008a07220 */ /* 0x042fe20000410000 */
[C---:B------:R-:W-:Y:S01]  /*15a40*/  FMUL.FTZ R161, R8.reuse, R161 ;  /* 0x000000a108a17220 */ /* 0x040fe20000410000 */
[----:B------:R-:W-:Y:S01]  /*15a50*/  LEA.HI R13, R13, R13, RZ, 0x1d ;  /* 0x0000000d0d0d7211 */ /* 0x000fe200078fe8ff */
[----:B------:R-:W-:Y:S02]  /*15a60*/  IMAD R12, R11, 0x200, R12 ;  /* 0x000002000b0c7824 */ /* 0x000fe400078e020c */
[C---:B------:R-:W-:Y:S01]  /*15a70*/  FMUL.FTZ R156, R8.reuse, R156 ;  /* 0x0000009c089c7220 */ /* 0x040fe20000410000 */
[C---:B------:R-:W-:Y:S01]  /*15a80*/  FMUL.FTZ R157, R8.reuse, R157 ;  /* 0x0000009d089d7220 */ /* 0x040fe20000410000 */
[C---:B------:R-:W-:Y:S01]  /*15a90*/  FMUL.FTZ R152, R8.reuse, R152 ;  /* 0x0000009808987220 */ /* 0x040fe20000410000 */
[----:B------:R-:W-:Y:S01]  /*15aa0*/  FMUL.FTZ R153, R8, R153 ;  /* 0x0000009908997220 */ /* 0x000fe20000410000 */
[----:B------:R-:W-:Y:S01]  /*15ab0*/  LEA R13, R12, R13, 0x1 ;  /* 0x0000000d0c0d7211 */ /* 0x000fe200078e08ff */
[----:B------:R-:W-:-:S02]  /*15ac0*/  IMAD.MOV.U32 R12, RZ, RZ, 0x20 ;  /* 0x00000020ff0c7424 */ /* 0x000fc400078e00ff */
[C---:B------:R-:W-:Y:S01]  /*15ad0*/  FMUL.FTZ R148, R8.reuse, R148 ;  /* 0x0000009408947220 */ /* 0x040fe20000410000 */
[C---:B------:R-:W-:Y:S01]  /*15ae0*/  FMUL.FTZ R149, R8.reuse, R149 ;  /* 0x0000009508957220 */ /* 0x040fe20000410000 */
[----:B------:R-:W-:Y:S01]  /*15af0*/  LEA R13, R13, UR5, 0x2 ;  /* 0x000000050d0d7c11 */ /* 0x000fe2000f8e10ff */
        /* <DEDUP_REMOVED lines=8> */
[----:B------:R-:W-:Y:S01]  /*15b80*/  SEL R12, R12, 0xffffffe0, P0 ;  /* 0xffffffe00c0c7807 */ /* 0x000fe20000000000 */
[----:B------:R-:W-:Y:S01]  /*15b90*/  VIADD R14, R13, 0x80 ;  /* 0x000000800d0e7836 */ /* 0x000fe20000000000 */
[----:B------:R-:W-:Y:S01]  /*15ba0*/  MOV R8, 0x40 ;  /* 0x0000004000087802 */ /* 0x000fe20000000f00 */
        /* <DEDUP_REMOVED lines=16> */
[C---:B------:R-:W-:Y:S01]  /*15cb0*/  @P2 IADD3 R14, R13.reuse, -0x80, RZ ;  /* 0xffffff800d0e2810 */ /* 0x040fe20007ffe0ff */
[C---:B------:R-:W-:Y:S01]  /*15cc0*/  IMAD.IADD R7, R13.reuse, 0x1, R12 ;  /* 0x000000010d077824 */ /* 0x040fe200078e020c */
[----:B------:R-:W-:Y:S01]  /*15cd0*/  SEL R8, R8, 0xffffffc0, !P1 ;  /* 0xffffffc008087807 */ /* 0x000fe20004800000 */
[----:B------:R-:W-:Y:S01]  /*15ce0*/  STS.64 [R13], R160 ;  /* 0x000000a00d007388 */ /* 0x000fe20000000a00 */
[----:B------:R-:W-:Y:S01]  /*15cf0*/  LEA R42, R6, UR5, 0x2 ;  /* 0x00000005062a7c11 */ /* 0x000fe2000f8e10ff */
[----:B------:R-:W-:Y:S01]  /*15d00*/  IMAD.IADD R12, R12, 0x1, R14 ;  /* 0x000000010c0c7824 */ /* 0x000fe200078e020e */
[-C--:B------:R-:W-:Y:S01]  /*15d10*/  IADD3 R15, R13, R8.reuse, RZ ;  /* 0x000000080d0f7210 */ /* 0x080fe20007ffe0ff */
[----:B------:R-:W-:Y:S01]  /*15d20*/  STS.64 [R13+0x800], R162 ;  /* 0x000800a20d007388 */ /* 0x000fe20000000a00 */
[----:B------:R-:W-:Y:S01]  /*15d30*/  IADD3 R16, R7, R8, RZ ;  /* 0x0000000807107210 */ /* 0x000fe20007ffe0ff */
[----:B------:R-:W1:Y:S01]  /*15d40*/  @P3 MUFU.LG2 R4, R4 ;  /* 0x0000000400043308 */ /* 0x000e620000000c00 */
[----:B----4-:R-:W-:Y:S01]  /*15d50*/  SHF.R.S32.HI R43, RZ, 0x1f, R9 ;  /* 0x0000001fff2b7819 */ /* 0x010fe20000011409 */
[----:B------:R-:W-:Y:S01]  /*15d60*/  STS.64 [R7], R156 ;  /* 0x0000009c07007388 */ /* 0x000fe20000000a00 */
[----:B------:R-:W-:Y:S01]  /*15d70*/  LOP3.LUT R10, R10, 0xffffffe0, RZ, 0xc0, !PT ;  /* 0xffffffe00a0a7812 */ /* 0x000fe200078ec0ff */
[----:B------:R-:W-:Y:S01]  /*15d80*/  @P4 FMUL.FTZ R5, R5, 0.69314718246459960938 ;  /* 0x3f31721805054820 */ /* 0x000fe20000410000 */
[----:B------:R-:W-:Y:S01]  /*15d90*/  LEA.HI R43, R43, R9, RZ, 0x5 ;  /* 0x000000092b2b7211 */ /* 0x000fe200078f28ff */
[----:B------:R3:W-:Y:S01]  /*15da0*/  STS.64 [R7+0x800], R158 ;  /* 0x0008009e07007388 */ /* 0x0007e20000000a00 */
[----:B------:R-:W-:-:S02]  /*15db0*/  SHF.R.S32.HI R46, RZ, 0x1f, R11 ;  /* 0x0000001fff2e7819 */ /* 0x000fc4000001140b */
[----:B------:R-:W-:Y:S01]  /*15dc0*/  LOP3.LUT R43, R43, 0xffffffe0, RZ, 0xc0, !PT ;  /* 0xffffffe02b2b7812 */ /* 0x000fe200078ec0ff */
[----:B------:R-:W-:Y:S01]  /*15dd0*/  STS.64 [R15], R152 ;  /* 0x000000980f007388 */ /* 0x000fe20000000a00 */
[----:B------:R-:W-:Y:S02]  /*15de0*/  IADD3 R10, -R10, R3, RZ ;  /* 0x000000030a0a7210 */ /* 0x000fe40007ffe1ff */
[----:B------:R-:W-:Y:S01]  /*15df0*/  LEA.HI R46, R46, R11, RZ, 0x2 ;  /* 0x0000000b2e2e7211 */ /* 0x000fe200078f10ff */
[----:B------:R-:W-:Y:S01]  /*15e00*/  STS.64 [R15+0x800], R154 ;  /* 0x0008009a0f007388 */ /* 0x000fe20000000a00 */
[----:B------:R-:W-:Y:S01]  /*15e10*/  IMAD.IADD R43, R9, 0x1, -R43 ;  /* 0x00000001092b7824 */ /* 0x000fe200078e0a2b */
[----:B------:R-:W-:Y:S01]  /*15e20*/  LOP3.LUT P0, RZ, R10, 0x3, RZ, 0xc0, !PT ;  /* 0x000000030aff7812 */ /* 0x000fe2000780c0ff */
[----:B-1----:R-:W-:Y:S01]  /*15e30*/  @P3 FMUL.FTZ R4, R4, 0.69314718246459960938 ;  /* 0x3f31721804043820 */ /* 0x002fe20000410000 */
[----:B------:R-:W-:Y:S01]  /*15e40*/  STS.64 [R16], R148 ;  /* 0x0000009410007388 */ /* 0x000fe20000000a00 */
[----:B------:R-:W-:-:S02]  /*15e50*/  LOP3.LUT R46, R46, 0xffffffc, RZ, 0xc0, !PT ;  /* 0x0ffffffc2e2e7812 */ /* 0x000fc400078ec0ff */
[----:B------:R-:W-:Y:S01]  /*15e60*/  SHF.R.S32.HI R9, RZ, 0x1f, R43 ;  /* 0x0000001fff097819 */ /* 0x000fe2000001142b */
[----:B------:R-:W-:Y:S01]  /*15e70*/  STS.64 [R16+0x800], R150 ;  /* 0x0008009610007388 */ /* 0x000fe20000000a00 */
[----:B------:R-:W-:Y:S02]  /*15e80*/  IADD3 R3, RZ, -UR13, RZ ;  /* 0x8000000dff037c10 */ /* 0x000fe4000fffe0ff */
[----:B------:R-:W-:Y:S01]  /*15e90*/  LEA.HI R9, R9, R43, RZ, 0x2 ;  /* 0x0000002b09097211 */ /* 0x000fe200078f10ff */
[----:B------:R-:W-:Y:S01]  /*15ea0*/  STS.64 [R14], R144 ;  /* 0x000000900e007388 */ /* 0x000fe20000000a00 */
[----:B------:R-:W-:Y:S01]  /*15eb0*/  IADD3 R46, R11, -R46, RZ ;  /* 0x8000002e0b2e7210 */ /* 0x000fe20007ffe0ff */
[----:B------:R-:W-:Y:S01]  /*15ec0*/  IMAD R3, R41, R3, UR4 ;  /* 0x0000000429037e24 */ /* 0x000fe2000f8e0203 */
[----:B------:R-:W-:Y:S01]  /*15ed0*/  SHF.R.S32.HI R9, RZ, 0x2, R9 ;  /* 0x00000002ff097819 */ /* 0x000fe20000011409 */
[----:B------:R-:W-:Y:S01]  /*15ee0*/  STS.64 [R14+0x800], R146 ;  /* 0x000800920e007388 */ /* 0x000fe20000000a00 */
[----:B------:R-:W-:Y:S01]  /*15ef0*/  MOV R10, 0xff800000 ;  /* 0xff800000000a7802 */ /* 0x000fe20000000f00 */
[----:B-----5:R-:W-:Y:S01]  /*15f00*/  @P3 FFMA.FTZ R10, R0, R44, R4 ;  /* 0x0000002c000a3223 */ /* 0x020fe20000010004 */
[C---:B---3--:R-:W-:Y:S01]  /*15f10*/  IADD3 R7, R8.reuse, R14, RZ ;  /* 0x0000000e08077210 */ /* 0x048fe20007ffe0ff */
[----:B------:R-:W-:Y:S01]  /*15f20*/  STS.64 [R12], R140 ;  /* 0x0000008c0c007388 */ /* 0x000fe20000000a00 */
[----:B------:R-:W-:Y:S01]  /*15f30*/  IADD3 R8, R8, R12, RZ ;  /* 0x0000000c08087210 */ /* 0x000fe20007ffe0ff */
[----:B------:R-:W-:Y:S01]  /*15f40*/  IMAD R9, R46, 0x10, R9 ;  /* 0x000000102e097824 */ /* 0x000fe200078e0209 */
[----:B------:R-:W-:Y:S01]  /*15f50*/  SHF.L.U32 R46, R247, 0x2, RZ ;  /* 0x00000002f72e7819 */ /* 0x000fe200000006ff */
[----:B------:R-:W-:Y:S03]  /*15f60*/  STS.64 [R12+0x800], R142 ;  /* 0x0008008e0c007388 */ /* 0x000fe60000000a00 */
[----:B------:R-:W-:Y:S01]  /*15f70*/  SHF.R.S32.HI R47, RZ, 0x1f, R46 ;  /* 0x0000001fff2f7819 */ /* 0x000fe2000001142e */
[----:B------:R-:W-:Y:S04]  /*15f80*/  STS.64 [R7], R136 ;  /* 0x0000008807007388 */ /* 0x000fe80000000a00 */
[----:B------:R1:W-:Y:S04]  /*15f90*/  STS.64 [R7+0x800], R138 ;  /* 0x0008008a07007388 */ /* 0x0003e80000000a00 */
[----:B------:R-:W-:Y:S04]  /*15fa0*/  STS.64 [R8], R132 ;  /* 0x0000008408007388 */ /* 0x000fe80000000a00 */
[----:B------:R3:W-:Y:S01]  /*15fb0*/  STS.64 [R8+0x800], R134 ;  /* 0x0008008608007388 */ /* 0x0007e20000000a00 */
[----:B------:R-:W-:Y:S08]  /*15fc0*/  BAR.SYNC.DEFER_BLOCKING 0x0 ;  /* 0x0000000000007b1d */ /* 0x000ff00000010000 */
[----:B-1----:R-:W1:Y:S01]  /*15fd0*/  LDC.64 R6, c[0x0][0x2c0] ;  /* 0x0000b000ff067b82 */ /* 0x002e620000000a00 */
[----:B---3--:R-:W1:Y:S01]  /*15fe0*/  S2R R8, SR_CTAID.Y ;  /* 0x0000000000087919 */ /* 0x008e620000002600 */
[----:B------:R3:W4:Y:S04]  /*15ff0*/  LDS.128 R36, [R42] ;  /* 0x000000002a247984 */ /* 0x0007280000000c00 */
[----:B------:R3:W3:Y:S04]  /*16000*/  LDS.128 R32, [R42+0x800] ;  /* 0x000800002a207984 */ /* 0x0006e80000000c00 */
[----:B------:R1:W3:Y:S04]  /*16010*/  LDS.128 R28, [R42+0x1000] ;  /* 0x001000002a1c7984 */ /* 0x0002e80000000c00 */
[----:B------:R1:W3:Y:S04]  /*16020*/  LDS.128 R24, [R42+0x1800] ;  /* 0x001800002a187984 */ /* 0x0002e80000000c00 */
[----:B------:R1:W3:Y:S04]  /*16030*/  LDS.128 R20, [R42+0x2000] ;  /* 0x002000002a147984 */ /* 0x0002e80000000c00 */
[----:B------:R2:W3:Y:S04]  /*16040*/  LDS.128 R16, [R42+0x2800] ;  /* 0x002800002a107984 */ /* 0x0004e80000000c00 */
[----:B------:R3:W3:Y:S01]  /*16050*/  LDS.128 R12, [R42+0x3000] ;  /* 0x003000002a0c7984 */ /* 0x0006e20000000c00 */
[----:B-1----:R-:W-:-:S02]  /*16060*/  IMAD R6, R8, R6, UR13 ;  /* 0x0000000d08067e24 */ /* 0x002fc4000f8e0206 */
[----:B------:R-:W-:Y:S02]  /*16070*/  IMAD.MOV.U32 R8, RZ, RZ, -0x800000 ;  /* 0xff800000ff087424 */ /* 0x000fe400078e00ff */
[----:B--2---:R-:W-:Y:S01]  /*16080*/  @P4 FFMA.FTZ R8, R2, R45, R5 ;  /* 0x0000002d02084223 */ /* 0x004fe20000010005 */
[----:B------:R-:W-:-:S04]  /*16090*/  IMAD R3, R6, R41, R3 ;  /* 0x0000002906037224 */ /* 0x000fc800078e0203 */
[----:B------:R-:W-:Y:S01]  /*160a0*/  IMAD R3, R3, R7, R40 ;  /* 0x0000000703037224 */ /* 0x000fe200078e0228 */
[----:B----4-:R-:W-:Y:S06]  /*160b0*/  @P0 BRA `(.L_x_3558) ;  /* 0x00000000002c0947 */ /* 0x010fec0003800000 */
        /* <DEDUP_REMOVED lines=11> */
.L_x_3558:
[----:B------:R-:W-:Y:S05]  /*16170*/  BSYNC B0 ;  /* 0x0000000000007941 */ /* 0x000fea0003800000 */
.L_x_3557:
[----:B------:R-:W-:Y:S01]  /*16180*/  ULDC UR4, c[0x0][0x2dc] ;  /* 0x0000b70000047ab9 */ /* 0x000fe20000000800 */
[----:B---3--:R-:W2:Y:S01]  /*16190*/  LDS.128 R40, [R42+0x3800] ;  /* 0x003800002a287984 */ /* 0x008ea20000000c00 */
[C---:B------:R-:W-:Y:S01]  /*161a0*/  IMAD.WIDE R46, R242.reuse, 0x40, R46 ;  /* 0x00000040f22e7825 */ /* 0x040fe200078e022e */
[----:B------:R-:W-:-:S03]  /*161b0*/  ISETP.GE.AND P6, PT, R242, UR20, PT ;  /* 0x00000014f2007c0c */ /* 0x000fc6000bfc6270 */
[----:B------:R-:W-:Y:S01]  /*161c0*/  IMAD R3, R3, UR4, RZ ;  /* 0x0000000403037c24 */ /* 0x000fe2000f8e02ff */
[----:B------:R-:W-:Y:S01]  /*161d0*/  ULDC.64 UR4, c[0x0][0x288] ;  /* 0x0000a20000047ab9 */ /* 0x000fe20000000a00 */
[C---:B-1----:R-:W-:Y:S02]  /*161e0*/  VIADD R4, R242.reuse, 0x8 ;  /* 0x00000008f2047836 */ /* 0x042fe40000000000 */
[C---:B------:R-:W-:Y:S01]  /*161f0*/  VIADD R2, R242.reuse, 0x10 ;  /* 0x00000010f2027836 */ /* 0x040fe20000000000 */
[C---:B------:R-:W-:Y:S01]  /*16200*/  IADD3 R5, P0, R3.reuse, R46, RZ ;  /* 0x0000002e03057210 */ /* 0x040fe20007f1e0ff */
[----:B------:R-:W-:Y:S01]  /*16210*/  VIADD R0, R242, 0x18 ;  /* 0x00000018f2007836 */ /* 0x000fe20000000000 */
[----:B------:R-:W-:Y:S02]  /*16220*/  ISETP.GE.AND P5, PT, R4, UR20, PT ;  /* 0x0000001404007c0c */ /* 0x000fe4000bfa6270 */
[----:B------:R-:W-:Y:S01]  /*16230*/  LEA.HI.X.SX32 R4, R3, R47, 0x1, P0 ;  /* 0x0000002f03047211 */ /* 0x000fe200000f0eff */
[----:B------:R-:W-:Y:S01]  /*16240*/  VIADD R3, R242, 0x20 ;  /* 0x00000020f2037836 */ /* 0x000fe20000000000 */
[----:B------:R-:W-:-:S02]  /*16250*/  LEA R6, P0, R5, UR4, 0x2 ;  /* 0x0000000405067c11 */ /* 0x000fc4000f8010ff */
[----:B------:R-:W-:Y:S01]  /*16260*/  ISETP.GE.AND P4, PT, R2, UR20, PT ;  /* 0x0000001402007c0c */ /* 0x000fe2000bf86270 */
[----:B------:R-:W-:Y:S01]  /*16270*/  VIADD R2, R242, 0x28 ;  /* 0x00000028f2027836 */ /* 0x000fe20000000000 */
[----:B------:R-:W-:Y:S01]  /*16280*/  ISETP.GE.AND P3, PT, R0, UR20, PT ;  /* 0x0000001400007c0c */ /* 0x000fe2000bf66270 */
[C---:B------:R-:W-:Y:S01]  /*16290*/  VIADD R0, R242.reuse, 0x30 ;  /* 0x00000030f2007836 */ /* 0x040fe20000000000 */
[----:B------:R-:W-:Y:S01]  /*162a0*/  LEA.HI.X R7, R5, UR5, R4, 0x2, P0 ;  /* 0x0000000505077c11 */ /* 0x000fe200080f1404 */
[----:B------:R-:W-:Y:S01]  /*162b0*/  VIADD R242, R242, 0x38 ;  /* 0x00000038f2f27836 */ /* 0x000fe20000000000 */
[----:B------:R-:W-:Y:S02]  /*162c0*/  ISETP.GE.AND P2, PT, R3, UR20, PT ;  /* 0x0000001403007c0c */ /* 0x000fe4000bf46270 */
[----:B------:R-:W-:Y:S01]  /*162d0*/  ISETP.GE.AND P1, PT, R2, UR20, PT ;  /* 0x0000001402007c0c */ /* 0x000fe2000bf26270 */
[----:B------:R1:W-:Y:S01]  /*162e0*/  @!P6 STG.E.64 desc[UR16][R6.64], R36 ;  /* 0x000000240600e986 */ /* 0x0003e2000c101b10 */
[----:B------:R-:W-:-:S03]  /*162f0*/  ISETP.GE.AND P0, PT, R0, UR20, PT ;  /* 0x0000001400007c0c */ /* 0x000fc6000bf06270 */
[----:B------:R1:W-:Y:S01]  /*16300*/  @!P6 STG.E.64 desc[UR16][R6.64+0x8], R38 ;  /* 0x000008260600e986 */ /* 0x0003e2000c101b10 */
[----:B------:R-:W-:-:S03]  /*16310*/  ISETP.GE.AND P6, PT, R242, UR20, PT ;  /* 0x00000014f2007c0c */ /* 0x000fc6000bfc6270 */
[----:B------:R1:W-:Y:S04]  /*16320*/  @!P5 STG.E.128 desc[UR16][R6.64+0x800], R32 ;  /* 0x000800200600d986 */ /* 0x0003e8000c101d10 */
[----:B------:R1:W-:Y:S04]  /*16330*/  @!P4 STG.E.128 desc[UR16][R6.64+0x1000], R28 ;  /* 0x0010001c0600c986 */ /* 0x0003e8000c101d10 */
[----:B------:R1:W-:Y:S04]  /*16340*/  @!P3 STG.E.128 desc[UR16][R6.64+0x1800], R24 ;  /* 0x001800180600b986 */ /* 0x0003e8000c101d10 */
[----:B------:R1:W-:Y:S04]  /*16350*/  @!P2 STG.E.128 desc[UR16][R6.64+0x2000], R20 ;  /* 0x002000140600a986 */ /* 0x0003e8000c101d10 */
[----:B------:R1:W-:Y:S04]  /*16360*/  @!P1 STG.E.128 desc[UR16][R6.64+0x2800], R16 ;  /* 0x0028001006009986 */ /* 0x0003e8000c101d10 */
[----:B------:R1:W-:Y:S01]  /*16370*/  @!P0 STG.E.128 desc[UR16][R6.64+0x3000], R12 ;  /* 0x0030000c06008986 */ /* 0x0003e2000c101d10 */
[----:B--2---:R-:W-:Y:S05]  /*16380*/  @P6 EXIT ;  /* 0x000000000000694d */ /* 0x004fea0003800000 */
[----:B------:R-:W-:Y:S01]  /*16390*/  STG.E.128 desc[UR16][R6.64+0x3800], R40 ;  /* 0x0038002806007986 */ /* 0x000fe2000c101d10 */
[----:B------:R-:W-:Y:S05]  /*163a0*/  EXIT ;  /* 0x000000000000794d */ /* 0x000fea0003800000 */
.L_x_3559:
        /* <DEDUP_REMOVED lines=13> */
.L_x_8012:


//--------------------- .text._ZN5flash24flash_fwd_splitkv_kernelI23Flash_fwd_kernel_traitsILi64ELi64ELi256ELi4ELb0ELb0EN7cutlass10bfloat16_tE19Flash_kernel_traitsILi64ELi64ELi256ELi4ES3_EELb1ELb0ELb0ELb0ELb1ELb1ELb1ELb0EEEvNS_16Flash_fwd_paramsE --------------------------
	.section	.text._ZN5flash24flash_fwd_splitkv_kernelI23Flash_fwd_kernel_traitsILi64ELi64ELi256ELi4ELb0ELb0EN7cutlass10bfloat16_tE19Flash_kernel_traitsILi64ELi64ELi256ELi4ES3_EELb1ELb0ELb0ELb0ELb1ELb1ELb1ELb0EEEvNS_16Flash_fwd_paramsE,"ax",@progbits
	.align	128
        .global         _ZN5flash24flash_fwd_splitkv_kernelI23Flash_fwd_kernel_traitsILi64ELi64ELi256ELi4ELb0ELb0EN7cutlass10bfloat16_tE19Flash_kernel_traitsILi64ELi64ELi256ELi4ES3_EELb1ELb0ELb0ELb0ELb1ELb1ELb1ELb0EEEvNS_16Flash_fwd_paramsE
        .type           _ZN5flash24flash_fwd_splitkv_kernelI23Flash_fwd_kernel_traitsILi64ELi64ELi256ELi4ELb0ELb0EN7cutlass10bfloat16_tE19Flash_kernel_traitsILi64ELi64ELi256ELi4ES3_EELb1ELb0ELb0ELb0ELb1ELb1ELb1ELb0EEEvNS_16Flash_fwd_paramsE,@function
        .size           _ZN5flash24flash_fwd_splitkv_kernelI23Flash_fwd_kernel_traitsILi64ELi64ELi256ELi4ELb0ELb0EN7cutlass10bfloat16_tE19Flash_kernel_traitsILi64ELi64ELi256ELi4ES3_EELb1ELb0ELb0ELb0ELb1ELb1ELb1ELb0EEEvNS_16Flash_fwd_paramsE,(.L_x_8013 - _ZN5flash24flash_fwd_splitkv_kernelI23Flash_fwd_kernel_traitsILi64ELi64ELi256ELi4ELb0ELb0EN7cutlass10bfloat16_tE19Flash_kernel_traitsILi64ELi64ELi256ELi4ES3_EELb1ELb0ELb0ELb0ELb1ELb1ELb1ELb0EEEvNS_16Flash_fwd_paramsE)
        .other          _ZN5flash24flash_fwd_splitkv_kernelI23Flash_fwd_kernel_traitsILi64ELi64ELi256ELi4ELb0ELb0EN7cutlass10bfloat16_tE19Flash_kernel_traitsILi64ELi64ELi256ELi4ES3_EELb1ELb0ELb0ELb0ELb1ELb1ELb1ELb0EEEvNS_16Flash_fwd_paramsE,@"STO_CUDA_ENTRY STV_DEFAULT"
_ZN5flash24flash_fwd_splitkv_kernelI23Flash_fwd_kernel_traitsILi64ELi64ELi256ELi4ELb0ELb0EN7cutlass10bfloat16_tE19Flash_kernel_traitsILi64ELi64ELi256ELi4ES3_EELb1ELb0ELb0ELb0ELb1ELb1ELb1ELb0EEEvNS_16Flash_fwd_paramsE:
.text._ZN5flash24flash_fwd_splitkv_kernelI23Flash_fwd_kernel_traitsILi64ELi64ELi256ELi4ELb0ELb0EN7cutlass10bfloat16_tE19Flash_kernel_traitsILi64ELi64ELi256ELi4ES3_EELb1ELb0ELb0ELb0ELb1ELb1ELb1ELb0EEEvNS_16Flash_fwd_paramsE:
        /* <DEDUP_REMOVED lines=15> */
[----:B------:R-:W-:-:S03]  /*00f0*/  UIMAD.WIDE.U32 UR6, UR5, UR6, UR4 ;  /* 0x00000006050672a5 */ /* 0x000fc6000f8e0004 */
[----:B------:R-:W-:Y:S01]  /*0100*/  ULDC.64 UR4, c[0x0][0x2f0] ;  /* 0x0000bc0000047ab9 */ /* 0x000fe20000000a00 */
[----:B--2---:R-:W-:Y:S02]  /*0110*/  UIMAD.WIDE.U32 UR12, UR7, UR20, URZ ;  /* 0x00000014070c72a5 */ /* 0x004fe4000f8e003f */
[----:B------:R-:W-:Y:S02]  /*0120*/  UISETP.NE.U32.AND UP1, UPT, UR4, URZ, UPT ;  /* 0x0000003f0400728c */ /* 0x000fe4000bf25070 */
[----:B------:R-:W-:Y:S02]  /*0130*/  UIADD3 UR6, -UR13, URZ, URZ ;  /* 0x0000003f0d067290 */ /* 0x000fe4000fffe13f */
[----:B------:R-:W-:Y:S02]  /*0140*/  UISETP.NE.AND.EX UP1, UPT, UR5, URZ, UPT, UP1 ;  /* 0x0000003f0500728c */ /* 0x000fe4000bf25310 */
[----:B------:R-:W-:Y:S01]  /*0150*/  UIMAD UR6, UR8, UR6, UR20 ;  /* 0x00000006080672a4 */ /* 0x000fe2000f8e0214 */
[----:B------:R-:W-:-:S03]  /*0160*/  ULDC.64 UR4, c[0x0][0x300] ;  /* 0x0000c00000047ab9 */ /* 0x000fc60000000a00 */
[----:B------:R-:W-:Y:S01]  /*0170*/  UISETP.GE.U32.AND UP0, UPT, UR6, UR8, UPT ;  /* 0x000000080600728c */ /* 0x000fe2000bf06070 */
[----:B------:R-:W-:-:S10]  /*0180*/  PLOP3.LUT P2, PT, PT, PT, UP1, 0x80, 0x0 ;  /* 0x000000000000781c */ /* 0x000fd40003f4f018 */
[----:B------:R-:W-:Y:S02]  /*0190*/  @UP0 UIADD3 UR6, UR6, -UR8, URZ ;  /* 0x8000000806060290 */ /* 0x000fe4000fffe03f */
[----:B------:R-:W-:Y:S02]  /*01a0*/  @UP0 UIADD3 UR13, UR13, 0x1, URZ ;  /* 0x000000010d0d0890 */ /* 0x000fe4000fffe03f */
[----:B------:R-:W-:Y:S02]  /*01b0*/  UISETP.GE.U32.AND UP3, UPT, UR6, UR8, UPT ;  /* 0x000000080600728c */ /* 0x000fe4000bf66070 */
[----:B------:R-:W-:Y:S01]  /*01c0*/  UISETP.NE.U32.AND UP0, UPT, UR4, URZ, UPT ;  /* 0x0000003f0400728c */ /* 0x000fe2000bf05070 */
[----:B------:R-:W-:Y:S02]  /*01d0*/  ULDC.64 UR6, c[0x0][0x2f8] ;  /* 0x0000be0000067ab9 */ /* 0x000fe40000000a00 */
[----:B------:R-:W-:Y:S01]  /*01e0*/  ULDC.U8 UR4, c[0x0][0x3c2] ;  /* 0x0000f08000047ab9 */ /* 0x000fe20000000000 */
[----:B------:R-:W-:-:S05]  /*01f0*/  UISETP.NE.AND.EX UP0, UPT, UR5, URZ, UPT, UP0 ;  /* 0x0000003f0500728c */ /* 0x000fca000bf05300 */
[----:B------:R-:W-:Y:S01]  /*0200*/  @UP3 UIADD3 UR13, UR13, 0x1, URZ ;  /* 0x000000010d0d3890 */ /* 0x000fe2000fffe03f */
[----:B------:R-:W-:Y:S01]  /*0210*/  PLOP3.LUT P0, PT, PT, PT, UP0, 0x80, 0x0 ;  /* 0x000000000000781c */ /* 0x000fe20003f0f008 */
[----:B------:R-:W-:Y:S02]  /*0220*/  @!UP2 ULOP3.LUT UR13, URZ, UR8, URZ, 0x33, !UPT ;  /* 0x000000083f0da292 */ /* 0x000fe4000f8e333f */
[----:B------:R-:W-:Y:S02]  /*0230*/  UISETP.NE.AND UP3, UPT, UR4, URZ, UPT ;  /* 0x0000003f0400728c */ /* 0x000fe4000bf65270 */
[----:B------:R-:W-:Y:S02]  /*0240*/  UIMAD.WIDE UR10, UR13, 0x4, UR10 ;  /* 0x000000040d0a78a5 */ /* 0x000fe4000f8e020a */
[----:B------:R-:W-:Y:S01]  /*0250*/  UISETP.EQ.U32.AND UP2, UPT, UR6, URZ, UPT ;  /* 0x0000003f0600728c */ /* 0x000fe2000bf42070 */
[----:B------:R-:W-:-:S03]  /*0260*/  ULDC.64 UR4, c[0x0][0x2f8] ;  /* 0x0000be0000047ab9 */ /* 0x000fc60000000a00 */
[----:B------:R-:W-:Y:S01]  /*0270*/  IMAD.U32 R2, RZ, RZ, UR10 ;  /* 0x0000000aff027e24 */ /* 0x000fe2000f8e00ff */
[----:B------:R-:W-:Y:S01]  /*0280*/  UISETP.EQ.OR.EX UP2, UPT, UR7, URZ, !UP3, UP2 ;  /* 0x0000003f0700728c */ /* 0x000fe2000df42720 */
        /* <DEDUP_REMOVED lines=15> */
[----:B------:R-:W-:Y:S01]  /*0380*/  UIADD3 UR5, -UR13, URZ, URZ ;  /* 0x0000003f0d057290 */ /* 0x000fe2000fffe13f */
[----:B------:R-:W1:Y:S01]  /*0390*/  S2UR UR15, SR_CTAID.X ;  /* 0x00000000000f79c3 */ /* 0x000e620000002500 */
[----:B------:R-:W-:Y:S02]  /*03a0*/  UMOV UR21, 0xffffffff ;  /* 0xffffffff00157882 */ /* 0x000fe40000000000 */
[----:B------:R-:W-:-:S05]  /*03b0*/  UIMAD UR20, UR8, UR5, UR20 ;  /* 0x00000005081472a4 */ /* 0x000fca000f8e0214 */
[----:B------:R-:W1:Y:S01]  /*03c0*/  S2UR UR10, SR_CTAID.Y ;  /* 0x00000000000a79c3 */ /* 0x000e620000002600 */
[----:B--2---:R-:W-:Y:S02]  /*03d0*/  @P2 R2UR UR4, R5 ;  /* 0x00000000050422ca */ /* 0x004fe400000e0000 */
        /* <DEDUP_REMOVED lines=15> */
.L_x_3560:
[----:B------:R-:W-:-:S05]  /*04d0*/  ULDC UR5, c[0x0][0x2c8] ;  /* 0x0000b20000057ab9 */ /* 0x000fca0000000800 */
.L_x_3561:
        /* <DEDUP_REMOVED lines=25> */
[----:B------:R-:W-:Y:S01]  /*0670*/  UIADD3 UR6, UR6, 0xff, URZ ;  /* 0x000000ff06067890 */ /* 0x000fe2000fffe03f */
[----:B------:R-:W2:Y:S01]  /*0680*/  S2R R200, SR_TID.X ;  /* 0x0000000000c87919 */ /* 0x000ea20000002100 */
[----:B------:R-:W-:Y:S02]  /*0690*/  UISETP.NE.AND UP1, UPT, UR11, URZ, UPT ;  /* 0x0000003f0b00728c */ /* 0x000fe4000bf25270 */
[----:B------:R-:W-:Y:S01]  /*06a0*/  USHF.R.S32.HI UR5, URZ, 0x1f, UR6 ;  /* 0x0000001f3f057899 */ /* 0x000fe20008011406 */
[----:B------:R-:W-:-:S03]  /*06b0*/  ULDC UR14, c[0x0][0x398] ;  /* 0x0000e600000e7ab9 */ /* 0x000fc60000000800 */
[----:B------:R-:W-:-:S04]  /*06c0*/  ULEA.HI UR5, UR5, UR6, URZ, 0x8 ;  /* 0x0000000605057291 */ /* 0x000fc8000f8f403f */
[----:B------:R-:W-:-:S04]  /*06d0*/  ULEA.HI.SX32 UR12, UR5, UR11, 0x18 ;  /* 0x0000000b050c7291 */ /* 0x000fc8000f8fc23f */
[----:B------:R-:W-:Y:S01]  /*06e0*/  UIADD3 UR12, UR12, -0x1, URZ ;  /* 0xffffffff0c0c7890 */ /* 0x000fe2000fffe03f */
[----:B-1----:R-:W-:-:S04]  /*06f0*/  IABS R0, R3 ;  /* 0x0000000300007213 */ /* 0x002fc80000000000 */
[----:B------:R-:W-:-:S13]  /*0700*/  R2UR UR7, R0 ;  /* 0x00000000000772ca */ /* 0x000fda00000e0000 */
[----:B------:R-:W1:Y:S08]  /*0710*/  I2F.RP R0, UR7 ;  /* 0x0000000700007d06 */ /* 0x000e700008209400 */
[----:B-1----:R-:W1:Y:S02]  /*0720*/  MUFU.RCP R0, R0 ;  /* 0x0000000000007308 */ /* 0x002e640000001000 */
[----:B-1----:R-:W-:-:S06]  /*0730*/  VIADD R0, R0, 0xffffffe ;  /* 0x0ffffffe00007836 */ /* 0x002fcc0000000000 */
[----:B------:R-:W1:Y:S02]  /*0740*/  F2I.FTZ.U32.TRUNC.NTZ R0, R0 ;  /* 0x0000000000007305 */ /* 0x000e64000021f000 */
[----:B-1----:R-:W-:Y:S01]  /*0750*/  R2UR UR23, R0 ;  /* 0x00000000001772ca */ /* 0x002fe200000e0000 */
[----:B------:R-:W-:Y:S01]  /*0760*/  IMAD.U32 R0, RZ, RZ, UR12 ;  /* 0x0000000cff007e24 */ /* 0x000fe2000f8e00ff */
[----:B------:R-:W-:-:S04]  /*0770*/  ULOP3.LUT UR12, UR12, UR11, URZ, 0x3c, !UPT ;  /* 0x0000000b0c0c7292 */ /* 0x000fc8000f8e3c3f */
[----:B------:R-:W-:Y:S02]  /*0780*/  IABS R2, R0 ;  /* 0x0000000000027213 */ /* 0x000fe40000000000 */
[----:B------:R-:W-:Y:S02]  /*0790*/  IABS R0, R3 ;  /* 0x0000000300007213 */ /* 0x000fe40000000000 */
[----:B------:R-:W-:-:S03]  /*07a0*/  R2UR UR6, R2 ;  /* 0x00000000020672ca */ /* 0x000fc600000e0000 */
[----:B------:R-:W-:Y:S01]  /*07b0*/  UIADD3 UR5, URZ, -UR23, URZ ;  /* 0x800000173f057290 */ /* 0x000fe2000fffe03f */
[----:B------:R-:W-:-:S03]  /*07c0*/  IMAD.MOV R0, RZ, RZ, -R0 ;  /* 0x000000ffff007224 */ /* 0x000fc600078e0a00 */
        /* <DEDUP_REMOVED lines=25> */
[----:B------:R-:W-:-:S03]  /*0960*/  USHF.R.S32.HI UR6, URZ, 0x8, UR6 ;  /* 0x000000083f067899 */ /* 0x000fc60008011406 */
[----:B------:R-:W-:-:S13]  /*0970*/  R2UR UR12, R0 ;  /* 0x00000000000c72ca */ /* 0x000fda00000e0000 */
[----:B------:R-:W-:-:S04]  /*0980*/  UISETP.LT.AND UP0, UPT, UR12, UR6, UPT ;  /* 0x000000060c00728c */ /* 0x000fc8000bf01270 */
[----:B------:R-:W-:-:S04]  /*0990*/  USEL UR12, UR12, UR6, UP0 ;  /* 0x000000060c0c7287 */ /* 0x000fc80008000000 */
[----:B------:R-:W-:-:S06]  /*09a0*/  UISETP.GE.AND UP0, UPT, UR5, UR12, UPT ;  /* 0x0000000c0500728c */ /* 0x000fcc000bf06270 */
[----:B------:R-:W-:-:S13]  /*09b0*/  PLOP3.LUT P0, PT, PT, PT, UP0, 0x80, 0x0 ;  /* 0x000000000000781c */ /* 0x000fda0003f0f008 */
[----:B--2---:R-:W-:Y:S05]  /*09c0*/  @!P0 BRA `(.L_x_3562) ;  /* 0x0000000400348947 */ /* 0x004fea0003800000 */
        /* <DEDUP_REMOVED lines=16> */
[----:B------:R-:W-:Y:S01]  /*0ad0*/  VIADD R6, R0, 0x18 ;  /* 0x0000001800067836 */ /* 0x000fe20000000000 */
[----:B------:R-:W-:Y:S01]  /*0ae0*/  ISETP.GE.AND P5, PT, R12, UR15, PT ;  /* 0x0000000f0c007c0c */ /* 0x000fe2000bfa6270 */
[C---:B------:R-:W-:Y:S01]  /*0af0*/  VIADD R7, R0.reuse, 0x10 ;  /* 0x0000001000077836 */ /* 0x040fe20000000000 */
[--C-:B------:R-:W-:Y:S01]  /*0b00*/  SHF.R.S32.HI R3, RZ, 0x1f, R2.reuse ;  /* 0x0000001fff037819 */ /* 0x100fe20000011402 */
[----:B------:R-:W-:Y:S01]  /*0b10*/  IMAD.U32 R4, RZ, RZ, UR4 ;  /* 0x00000004ff047e24 */ /* 0x000fe2000f8e00ff */
[C---:B------:R-:W-:Y:S01]  /*0b20*/  ISETP.GE.AND P2, PT, R0.reuse, UR15, PT ;  /* 0x0000000f00007c0c */ /* 0x040fe2000bf46270 */
[C---:B------:R-:W-:Y:S01]  /*0b30*/  VIADD R10, R0.reuse, 0x20 ;  /* 0x00000020000a7836 */ /* 0x040fe20000000000 */
[----:B------:R-:W-:Y:S01]  /*0b40*/  ISETP.GE.AND P1, PT, R7, UR15, PT ;  /* 0x0000000f07007c0c */ /* 0x000fe2000bf26270 */
[----:B------:R-:W-:-:S03]  /*0b50*/  IMAD.WIDE R2, R0, 0x40, R2 ;  /* 0x0000004000027825 */ /* 0x000fc600078e0202 */
[----:B------:R-:W-:Y:S01]  /*0b60*/  ISETP.GE.AND P4, PT, R10, UR15, PT ;  /* 0x0000000f0a007c0c */ /* 0x000fe2000bf86270 */
[----:B------:R-:W-:Y:S01]  /*0b70*/  VIADD R9, R0, 0x28 ;  /* 0x0000002800097836 */ /* 0x000fe20000000000 */
[----:B------:R-:W-:Y:S01]  /*0b80*/  IADD3 R2, P0, R2, UR4, RZ ;  /* 0x0000000402027c10 */ /* 0x000fe2000ff1e0ff */
[----:B------:R-:W-:Y:S01]  /*0b90*/  ULDC.64 UR4, c[0x0][0x288] ;  /* 0x0000a20000047ab9 */ /* 0x000fe20000000a00 */
[----:B------:R-:W-:Y:S02]  /*0ba0*/  VIADD R8, R0, 0x30 ;  /* 0x0000003000087836 */ /* 0x000fe40000000000 */
[----:B------:R-:W-:Y:S01]  /*0bb0*/  LEA.HI.X.SX32 R3, R4, R3, 0x1, P0 ;  /* 0x0000000304037211 */ /* 0x000fe200000f0eff */
[----:B------:R-:W-:Y:S01]  /*0bc0*/  VIADD R11, R0, 0x38 ;  /* 0x00000038000b7836 */ /* 0x000fe20000000000 */
[----:B------:R-:W-:Y:S02]  /*0bd0*/  LEA R4, P0, R2, UR4, 0x2 ;  /* 0x0000000402047c11 */ /* 0x000fe4000f8010ff */
[----:B------:R-:W-:-:S02]  /*0be0*/  ISETP.GE.AND P3, PT, R9, UR15, PT ;  /* 0x0000000f09007c0c */ /* 0x000fc4000bf66270 */
[----:B------:R-:W-:Y:S01]  /*0bf0*/  LEA.HI.X R5, R2, UR5, R3, 0x2, P0 ;  /* 0x0000000502057c11 */ /* 0x000fe200080f1403 */
[----:B------:R-:W-:Y:S01]  /*0c00*/  ULDC.64 UR4, c[0x0][0x2b8] ;  /* 0x0000ae0000047ab9 */ /* 0x000fe20000000a00 */
[----:B------:R-:W-:-:S03]  /*0c10*/  ISETP.GE.AND P0, PT, R6, UR15, PT ;  /* 0x0000000f06007c0c */ /* 0x000fc6000bf06270 */
[----:B------:R-:W-:Y:S01]  /*0c20*/  @!P5 STG.E.128 desc[UR16][R4.64+0x800], RZ ;  /* 0x000800ff0400d986 */ /* 0x000fe2000c101d10 */
[----:B------:R-:W-:-:S03]  /*0c30*/  ISETP.GE.OR P5, PT, R0, UR15, P6 ;  /* 0x0000000f00007c0c */ /* 0x000fc6000b7a6670 */
        /* <DEDUP_REMOVED lines=16> */
[----:B------:R1:W-:Y:S01]  /*0d40*/  @!P1 STG.E.128 desc[UR16][R4.64+0x3800], RZ ;  /* 0x003800ff04009986 */ /* 0x0003e2000c101d10 */
[----:B------:R-:W-:Y:S02]  /*0d50*/  ISETP.GE.OR P1, PT, R10, UR15, P6 ;  /* 0x0000000f0a007c0c */ /* 0x000fe4000b726670 */
[----:B------:R-:W-:Y:S01]  /*0d60*/  ISETP.GE.OR P0, PT, R9, UR15, P6 ;  /* 0x0000000f09007c0c */ /* 0x000fe2000b706670 */
[----:B------:R2:W-:Y:S01]  /*0d70*/  @!P5 STG.E desc[UR16][R2.64], R0 ;  /* 0x000000000200d986 */ /* 0x0005e2000c101910 */
[----:B------:R-:W-:Y:S02]  /*0d80*/  ISETP.GE.OR P5, PT, R8, UR15, P6 ;  /* 0x0000000f08007c0c */ /* 0x000fe4000b7a6670 */
[----:B------:R-:W-:-:S03]  /*0d90*/  ISETP.GE.OR P6, PT, R11, UR15, P6 ;  /* 0x0000000f0b007c0c */ /* 0x000fc6000b7c6670 */
[----:B------:R-:W-:Y:S02]  /*0da0*/  @!P3 IMAD.MOV.U32 R7, RZ, RZ, -0x800000 ;  /* 0xff800000ff07b424 */ /* 0x000fe400078e00ff */
[----:B------:R-:W-:-:S03]  /*0db0*/  @!P2 IMAD.MOV.U32 R6, RZ, RZ, -0x800000 ;  /* 0xff800000ff06a424 */ /* 0x000fc600078e00ff */
[----:B------:R-:W-:Y:S04]  /*0dc0*/  @!P3 STG.E desc[UR16][R2.64+0x40], R7 ;  /* 0x000040070200b986 */ /* 0x000fe8000c101910 */
[----:B------:R-:W-:Y:S01]  /*0dd0*/  @!P2 STG.E desc[UR16][R2.64+0x60], R6 ;  /* 0x000060060200a986 */ /* 0x000fe2000c101910 */
[----:B-1----:R-:W-:Y:S02]  /*0de0*/  @!P1 IMAD.MOV.U32 R5, RZ, RZ, -0x800000 ;  /* 0xff800000ff059424 */ /* 0x002fe400078e00ff */
[----:B------:R-:W-:-:S03]  /*0df0*/  @!P0 IMAD.MOV.U32 R4, RZ, RZ, -0x800000 ;  /* 0xff800000ff048424 */ /* 0x000fc600078e00ff */
[----:B------:R-:W-:Y:S01]  /*0e00*/  @!P1 STG.E desc[UR16][R2.64+0x80], R5 ;  /* 0x0000800502009986 */ /* 0x000fe2000c101910 */
[----:B--2---:R-:W-:-:S03]  /*0e10*/  @!P4 IMAD.MOV.U32 R0, RZ, RZ, -0x800000 ;  /* 0xff800000ff00c424 */ /* 0x004fc600078e00ff */
[----:B------:R-:W-:Y:S04]  /*0e20*/  @!P0 STG.E desc[UR16][R2.64+0xa0], R4 ;  /* 0x0000a00402008986 */ /* 0x000fe8000c101910 */
[----:B------:R1:W-:Y:S02]  /*0e30*/  @!P4 STG.E desc[UR16][R2.64+0x20], R0 ;  /* 0x000020000200c986 */ /* 0x0003e4000c101910 */
[----:B-1----:R-:W-:-:S05]  /*0e40*/  @!P5 IMAD.MOV.U32 R0, RZ, RZ, -0x800000 ;  /* 0xff800000ff00d424 */ /* 0x002fca00078e00ff */
[----:B------:R1:W-:Y:S01]  /*0e50*/  @!P5 STG.E desc[UR16][R2.64+0xc0], R0 ;  /* 0x0000c0000200d986 */ /* 0x0003e2000c101910 */
[----:B------:R-:W-:Y:S05]  /*0e60*/  @P6 EXIT ;  /* 0x000000000000694d */ /* 0x000fea0003800000 */
[----:B-1----:R-:W-:-:S05]  /*0e70*/  MOV R0, 0xff800000 ;  /* 0xff80000000007802 */ /* 0x002fca0000000f00 */
[----:B------:R-:W-:Y:S01]  /*0e80*/  STG.E desc[UR16][R2.64+0xe0], R0 ;  /* 0x0000e00002007986 */ /* 0x000fe2000c101910 */
[----:B------:R-:W-:Y:S05]  /*0e90*/  EXIT ;  /* 0x000000000000794d */ /* 0x000fea0003800000 */
.L_x_3562:
        /* <DEDUP_REMOVED lines=12> */
[----:B------:R-:W-:Y:S02]  /*0f60*/  PLOP3.LUT P0, PT, PT, PT, PT, 0x8, 0x0 ;  /* 0x000000000000781c */ /* 0x000fe40003f0e170 */
[----:B------:R-:W-:Y:S01]  /*0f70*/  ISETP.NE.AND.EX P2, PT, RZ, UR7, PT, P2 ;  /* 0x00000007ff007c0c */ /* 0x000fe2000bf45320 */
[----:B-1----:R-:W-:Y:S01]  /*0f80*/  IMAD.MOV.U32 R3, RZ, RZ, RZ ;  /* 0x000000ffff037224 */ /* 0x002fe200078e00ff */
[----:B--2---:R-:W-:Y:S01]  /*0f90*/  @P1 R2UR UR8, R0 ;  /* 0x00000000000812ca */ /* 0x004fe200000e0000 */
[----:B------:R-:W-:-:S10]  /*0fa0*/  IMAD.MOV.U32 R0, RZ, RZ, RZ ;  /* 0x000000ffff007224 */ /* 0x000fd400078e00ff */
        /* <DEDUP_REMOVED lines=12> */
.L_x_3563:
[----:B------:R-:W-:Y:S02]  /*1070*/  MOV R244, R3 ;  /* 0x0000000300f47202 */ /* 0x000fe40000000f00 */
[----:B------:R-:W-:Y:S01]  /*1080*/  MOV R245, R0 ;  /* 0x0000000000f57202 */ /* 0x000fe20000000f00 */
[----:B------:R-:W-:Y:S06]  /*1090*/  @!P0 BRA `(.L_x_3564) ;  /* 0x0000000400648947 */ /* 0x000fec0003800000 */
[----:B------:R-:W1:Y:S01]  /*10a0*/  LDC R10, c[0x0][0x380] ;  /* 0x0000e000ff0a7b82 */ /* 0x000e620000000800 */
[----:B------:R-:W-:Y:S01]  /*10b0*/  ULEA UR9, UR12, 0xffffff00, 0x8 ;  /* 0xffffff000c097891 */ /* 0x000fe2000f8e403f */
[----:B------:R-:W-:Y:S01]  /*10c0*/  ULDC.64 UR6, c[0x0][0x230] ;  /* 0x00008c0000067ab9 */ /* 0x000fe20000000a00 */
[----:B------:R-:W-:-:S05]  /*10d0*/  ULDC.64 UR10, c[0x0][0x248] ;  /* 0x00009200000a7ab9 */ /* 0x000fca0000000a00 */
[----:B------:R-:W2:Y:S01]  /*10e0*/  LDC R9, c[0x0][0x278] ;  /* 0x00009e00ff097b82 */ /* 0x000ea20000000800 */
[----:B-1----:R-:W-:-:S04]  /*10f0*/  IABS R5, R10 ;  /* 0x0000000a00057213 */ /* 0x002fc80000000000 */
[----:B------:R-:W1:Y:S08]  /*1100*/  I2F.RP R2, R5 ;  /* 0x0000000500027306 */ /* 0x000e700000209400 */
[----:B-1----:R-:W1:Y:S02]  /*1110*/  MUFU.RCP R2, R2 ;  /* 0x0000000200027308 */ /* 0x002e640000001000 */
[----:B-1----:R-:W-:-:S06]  /*1120*/  VIADD R2, R2, 0xffffffe ;  /* 0x0ffffffe02027836 */ /* 0x002fcc0000000000 */
[----:B------:R1:W3:Y:S02]  /*1130*/  F2I.FTZ.U32.TRUNC.NTZ R3, R2 ;  /* 0x0000000200037305 */ /* 0x0002e4000021f000 */
[----:B-1----:R-:W-:Y:S01]  /*1140*/  MOV R2, UR9 ;  /* 0x0000000900027c02 */ /* 0x002fe20008000f00 */
[----:B---3--:R-:W-:-:S03]  /*1150*/  IMAD.MOV R0, RZ, RZ, -R3 ;  /* 0x000000ffff007224 */ /* 0x008fc600078e0a03 */
        /* <DEDUP_REMOVED lines=20> */
[----:B------:R1:W3:Y:S01]  /*12a0*/  LDG.E R7, desc[UR16][R2.64] ;  /* 0x0000001002077981 */ /* 0x0002e2000c1e1900 */
        /* <DEDUP_REMOVED lines=33> */
[----:B---3--:R-:W-:-:S13]  /*14c0*/  R2UR UR22, R7 ;  /* 0x00000000071672ca */ /* 0x008fda00000e0000 */
        /* <DEDUP_REMOVED lines=22> */
.L_x_3564:
[----:B------:R-:W1:Y:S01]  /*1630*/  LDC R7, c[0x0][0x278] ;  /* 0x00009e00ff077b82 */ /* 0x000e620000000800 */
        /* <DEDUP_REMOVED lines=16> */
[----:B------:R-:W-:-:S03]  /*1740*/  IMAD.MOV.U32 R2, RZ, RZ, RZ ;  /* 0x000000ffff027224 */ /* 0x000fc600078e00ff */
[----:B------:R-:W-:Y:S01]  /*1750*/  MOV R5, R0 ;  /* 0x0000000000057202 */ /* 0x000fe20000000f00 */
[----:B------:R-:W-:-:S04]  /*1760*/  IMAD.U32 R0, RZ, RZ, UR20 ;  /* 0x00000014ff007e24 */ /* 0x000fc8000f8e00ff */
[----:B------:R-:W-:Y:S01]  /*1770*/  IMAD R5, R5, R6, RZ ;  /* 0x0000000605057224 */ /* 0x000fe200078e02ff */
[----:B------:R-:W-:-:S03]  /*1780*/  IABS R4, R0 ;  /* 0x0000000000047213 */ /* 0x000fc60000000000 */
[----:B------:R-:W-:Y:S01]  /*1790*/  IMAD.HI.U32 R0, R3, R5, R2 ;  /* 0x0000000503007227 */ /* 0x000fe200078e0002 */
[----:B------:R-:W-:Y:S02]  /*17a0*/  MOV R2, R4 ;  /* 0x0000000400027202 */ /* 0x000fe40000000f00 */
[----:B------:R-:W1:Y:S03]  /*17b0*/  LDC.64 R4, c[0x0][0x260] ;  /* 0x00009800ff047b82 */ /* 0x000e660000000a00 */
        /* <DEDUP_REMOVED lines=23> */
.L_x_3566:
        /* <DEDUP_REMOVED lines=13> */
[----:B-1----:R-:W-:-:S02]  /*1a00*/  IMAD R6, R31, R4, RZ ;  /* 0x000000041f067224 */ /* 0x002fc400078e02ff */
        /* <DEDUP_REMOVED lines=23> */
.L_x_3565:
        /* <DEDUP_REMOVED lines=10> */
[----:B------:R-:W-:Y:S01]  /*1c20*/  IADD3 R47, R12, 0x10, RZ ;  /* 0x000000100c2f7810 */ /* 0x000fe20007ffe0ff */
[----:B------:R-:W-:Y:S01]  /*1c30*/  @!UP0 USHF.R.S32.HI UR22, URZ, 0x1f, UR13 ;  /* 0x0000001f3f168899 */ /* 0x000fe2000801140d */
[----:B------:R-:W-:Y:S01]  /*1c40*/  IMAD.IADD R36, R200, 0x1, -R2 ;  /* 0x00000001c8247824 */ /* 0x000fe200078e0a02 */
[----:B------:R-:W-:Y:S01]  /*1c50*/  @!UP0 ULDC.64 UR6, c[0x0][0x228] ;  /* 0x00008a0000068ab9 */ /* 0x000fe20000000a00 */
[----:B------:R-:W-:Y:S01]  /*1c60*/  ISETP.GE.AND P2, PT, R47, UR21, PT ;  /* 0x000000152f007c0c */ /* 0x000fe2000bf46270 */
[----:B------:R-:W-:Y:S01]  /*1c70*/  @UP0 ULDC.64 UR8, c[0x0][0x240] ;  /* 0x0000900000080ab9 */ /* 0x000fe20000000a00 */
[----:B------:R-:W-:Y:S01]  /*1c80*/  @!UP0 UIMAD UR22, UR22, UR6, URZ ;  /* 0x00000006161682a4 */ /* 0x000fe2000f8e023f */
[----:B------:R-:W-:Y:S01]  /*1c90*/  IMAD.SHL.U32 R33, R36, 0x8, RZ ;  /* 0x0000000824217824 */ /* 0x000fe200078e00ff */
[----:B------:R-:W-:Y:S01]  /*1ca0*/  @UP0 UIMAD.WIDE.U32 UR26, UR4, UR8, URZ ;  /* 0x00000008041a02a5 */ /* 0x000fe2000f8e003f */
[----:B------:R-:W-:Y:S01]  /*1cb0*/  LOP3.LUT R0, R0, 0x1c0, RZ, 0xc0, !PT ;  /* 0x000001c000007812 */ /* 0x000fe200078ec0ff */
[----:B------:R-:W-:Y:S01]  /*1cc0*/  @!UP0 UIMAD.WIDE.U32 UR28, UR13, UR6, URZ ;  /* 0x000000060d1c82a5 */ /* 0x000fe2000f8e003f */
[----:B------:R-:W2:Y:S01]  /*1cd0*/  @!P3 LDC.64 R6, c[0x0][0x240] ;  /* 0x00009000ff06bb82 */ /* 0x000ea20000000a00 */
[----:B------:R-:W-:Y:S01]  /*1ce0*/  @!UP0 UIMAD UR7, UR13, UR7, UR22 ;  /* 0x000000070d0782a4 */ /* 0x000fe2000f8e0216 */
[--C-:B------:R-:W-:Y:S01]  /*1cf0*/  LOP3.LUT R3, R0, 0x38, R33.reuse, 0xf8, !PT ;  /* 0x0000003800037812 */ /* 0x100fe200078ef821 */
[----:B------:R-:W-:Y:S01]  /*1d00*/  @UP0 UIMAD UR4, UR4, UR9, UR27 ;  /* 0x00000009040402a4 */ /* 0x000fe2000f8e021b */
[----:B------:R-:W-:Y:S01]  /*1d10*/  SHF.R.U32.HI R0, RZ, 0x3, R0 ;  /* 0x00000003ff007819 */ /* 0x000fe20000011600 */
[----:B------:R-:W-:Y:S01]  /*1d20*/  @!UP0 UIADD3 UR4, UR29, UR7, URZ ;  /* 0x000000071d048290 */ /* 0x000fe2000fffe03f */
[----:B------:R-:W-:Y:S01]  /*1d30*/  SHF.R.S32.HI R45, RZ, 0x1f, R33 ;  /* 0x0000001fff2d7819 */ /* 0x000fe20000011421 */
[----:B------:R-:W-:Y:S01]  /*1d40*/  @!UP0 UMOV UR26, UR28 ;  /* 0x0000001c001a8c82 */ /* 0x000fe20008000000 */
[----:B------:R-:W3:Y:S01]  /*1d50*/  S2UR UR8, SR_CgaCtaId ;  /* 0x00000000000879c3 */ /* 0x000ee20000008800 */
[----:B------:R-:W-:Y:S01]  /*1d60*/  USHF.R.S32.HI UR9, URZ, 0x1f, UR20 ;  /* 0x0000001f3f097899 */ /* 0x000fe20008011414 */
[----:B------:R-:W-:Y:S01]  /*1d70*/  IADD3 R2, P1, R33, UR26, RZ ;  /* 0x0000001a21027c10 */ /* 0x000fe2000ff3e0ff */
[----:B------:R-:W-:Y:S01]  /*1d80*/  ULDC.64 UR6, c[0x0][0x258] ;  /* 0x0000960000067ab9 */ /* 0x000fe20000000a00 */
[----:B------:R-:W4:Y:S01]  /*1d90*/  @!P2 S2R R27, SR_CgaCtaId ;  /* 0x00000000001ba919 */ /* 0x000f220000008800 */
[----:B------:R-:W-:Y:S01]  /*1da0*/  LOP3.LUT R11, R3, R0, RZ, 0x3c, !PT ;  /* 0x00000000030b7212 */ /* 0x000fe200078e3cff */
[----:B------:R-:W-:Y:S01]  /*1db0*/  UIMAD UR9, UR9, UR6, URZ ;  /* 0x00000006090972a4 */ /* 0x000fe2000f8e023f */
[--C-:B------:R-:W-:Y:S01]  /*1dc0*/  SHF.R.S32.HI R13, RZ, 0x1f, R12.reuse ;  /* 0x0000001fff0d7819 */ /* 0x100fe2000001140c */
[----:B------:R-:W5:Y:S01]  /*1dd0*/  @!P3 LDC.64 R14, c[0x0][0x210] ;  /* 0x00008400ff0ebb82 */ /* 0x000f620000000a00 */
[----:B------:R-:W-:Y:S01]  /*1de0*/  IADD3.X R3, R45, UR4, RZ, P1, !PT ;  /* 0x000000042d037c10 */ /* 0x000fe20008ffe4ff */
[----:B------:R-:W-:Y:S01]  /*1df0*/  IMAD.U32 R0, RZ, RZ, UR6 ;  /* 0x00000006ff007e24 */ /* 0x000fe2000f8e00ff */
[----:B------:R-:W-:Y:S01]  /*1e00*/  IADD3 R46, R12, 0x20, RZ ;  /* 0x000000200c2e7810 */ /* 0x000fe20007ffe0ff */
[----:B------:R-:W-:Y:S01]  /*1e10*/  UIADD3 UR22, UR12, -0x1, URZ ;  /* 0xffffffff0c167890 */ /* 0x000fe2000fffe03f */
[----:B-1----:R-:W-:Y:S01]  /*1e20*/  IMAD.WIDE R22, R22, 0x40, R12 ;  /* 0x0000004016167825 */ /* 0x002fe200078e020c */
[----:B------:R-:W-:Y:S01]  /*1e30*/  UIMAD UR7, UR20, UR7, UR9 ;  /* 0x00000007140772a4 */ /* 0x000fe2000f8e0209 */
[----:B------:R-:W-:Y:S01]  /*1e40*/  ISETP.GE.AND P6, PT, R46, UR21, PT ;  /* 0x000000152e007c0c */ /* 0x000fe2000bfc6270 */
[----:B------:R-:W1:Y:S01]  /*1e50*/  @!P2 LDC.64 R16, c[0x0][0x240] ;  /* 0x00009000ff10ab82 */ /* 0x000e620000000a00 */
[----:B------:R-:W-:Y:S01]  /*1e60*/  IMAD.WIDE.U32 R2, R0, UR20, R2 ;  /* 0x0000001400027c25 */ /* 0x000fe2000f8e0002 */
[----:B------:R-:W-:Y:S01]  /*1e70*/  USHF.L.U32 UR20, UR22, 0x8, URZ ;  /* 0x0000000816147899 */ /* 0x000fe2000800063f */
[C---:B------:R-:W-:Y:S01]  /*1e80*/  @!P2 IADD3 R8, P1, R22.reuse, 0x10, RZ ;  /* 0x000000101608a810 */ /* 0x040fe20007f3e0ff */
[----:B------:R-:W-:Y:S01]  /*1e90*/  UMOV UR4, 0x400 ;  /* 0x0000040000047882 */ /* 0x000fe20000000000 */
[-C--:B--2---:R-:W-:Y:S01]  /*1ea0*/  @!P3 IMAD R4, R23, R6.reuse, RZ ;  /* 0x000000061704b224 */ /* 0x084fe200078e02ff */
[----:B------:R-:W-:Y:S01]  /*1eb0*/  UIADD3 UR25, -UR20, UR18, URZ ;  /* 0x0000001214197290 */ /* 0x000fe2000fffe13f */
[----:B------:R-:W-:Y:S01]  /*1ec0*/  VIADD R3, R3, UR7 ;  /* 0x0000000703037c36 */ /* 0x000fe20008000000 */
[----:B------:R-:W2:Y:S01]  /*1ed0*/  @!P2 LDC.64 R24, c[0x0][0x210] ;  /* 0x00008400ff18ab82 */ /* 0x000ea20000000a00 */
[C---:B------:R-:W-:Y:S01]  /*1ee0*/  @!P3 IMAD R0, R22.reuse, R7, R4 ;  /* 0x000000071600b224 */ /* 0x040fe200078e0204 */
[----:B------:R-:W-:Y:S01]  /*1ef0*/  SHF.L.U32 R9, R9, 0x3, RZ ;  /* 0x0000000309097819 */ /* 0x000fe200000006ff */
[----:B------:R-:W-:Y:S01]  /*1f00*/  @!P3 IMAD.WIDE.U32 R4, R22, R6, R2 ;  /* 0x000000061604b225 */ /* 0x000fe200078e0002 */
[C---:B------:R-:W-:Y:S01]  /*1f10*/  ISETP.GE.AND P5, PT, R12.reuse, UR25, PT ;  /* 0x000000190c007c0c */ /* 0x040fe2000bfa6270 */
[----:B---3--:R-:W-:Y:S01]  /*1f20*/  ULEA UR4, UR8, UR4, 0x18 ;  /* 0x0000000408047291 */ /* 0x008fe2000f8ec03f */
[----:B------:R-:W-:Y:S01]  /*1f30*/  IADD3 R40, R12, 0x50, RZ ;  /* 0x000000500c287810 */ /* 0x000fe20007ffe0ff */
[----:B------:R-:W-:Y:S01]  /*1f40*/  @!P2 IMAD.X R7, RZ, RZ, R23, P1 ;  /* 0x000000ffff07a224 */ /* 0x000fe200008e0617 */
[----:B------:R-:W3:Y:S01]  /*1f50*/  @!P6 LDC.64 R18, c[0x0][0x240] ;  /* 0x00009000ff12eb82 */ /* 0x000ee20000000a00 */
[----:B------:R-:W-:Y:S01]  /*1f60*/  @!P3 IMAD.IADD R5, R5, 0x1, R0 ;  /* 0x000000010505b824 */ /* 0x000fe200078e0200 */
[----:B-----5:R-:W-:Y:S01]  /*1f70*/  @!P3 LEA R6, P1, R4, R14, 0x1 ;  /* 0x0000000e0406b211 */ /* 0x020fe200078208ff */
[C---:B------:R-:W-:Y:S01]  /*1f80*/  VIADD R43, R12.reuse, 0x30 ;  /* 0x000000300c2b7836 */ /* 0x040fe20000000000 */
[----:B------:R-:W-:Y:S01]  /*1f90*/  LOP3.LUT R14, R11, 0xfffffe00, R9, 0xf8, !PT ;  /* 0xfffffe000b0e7812 */ /* 0x000fe200078ef809 */
[----:B------:R-:W-:Y:S01]  /*1fa0*/  USHF.L.U32 UR6, UR11, 0x5, URZ ;  /* 0x000000050b067899 */ /* 0x000fe2000800063f */
[----:B------:R-:W-:Y:S01]  /*1fb0*/  VIADD R42, R12, 0x40 ;  /* 0x000000400c2a7836 */ /* 0x000fe20000000000 */
[----:B------:R-:W-:Y:S01]  /*1fc0*/  UIMAD.WIDE.U32 UR8, UR10, 0x20, URZ ;  /* 0x000000200a0878a5 */ /* 0x000fe2000f8e003f */
[-C--:B-1----:R-:W-:Y:S01]  /*1fd0*/  @!P2 IMAD R0, R7, R16.reuse, RZ ;  /* 0x000000100700a224 */ /* 0x082fe200078e02ff */
[----:B------:R-:W-:Y:S01]  /*1fe0*/  @!P3 LEA.HI.X R7, R4, R15, R5, 0x1, P1 ;  /* 0x0000000f0407b211 */ /* 0x000fe200008f0c05 */
[----:B------:R-:W-:Y:S01]  /*1ff0*/  @!P2 IMAD.WIDE.U32 R4, R8, R16, R2 ;  /* 0x000000100804a225 */ /* 0x000fe200078e0002 */
[----:B------:R-:W-:Y:S01]  /*2000*/  LEA R243, R14, UR4, 0x1 ;  /* 0x000000040ef37c11 */ /* 0x000fe2000f8e08ff */
[----:B------:R-:W1:Y:S01]  /*2010*/  @!P5 S2R R11, SR_CgaCtaId ;  /* 0x00000000000bd919 */ /* 0x000e620000008800 */
[----:B------:R-:W-:Y:S01]  /*2020*/  ISETP.GE.AND P1, PT, R43, UR21, PT ;  /* 0x000000152b007c0c */ /* 0x000fe2000bf26270 */
        /* <DEDUP_REMOVED lines=14> */
[C---:B------:R-:W-:Y:S01]  /*2110*/  VIADD R34, R12.reuse, 0xa0 ;  /* 0x000000a00c227836 */ /* 0x040fe20000000000 */
[----:B------:R-:W4:Y:S01]  /*2120*/  @!P1 LDC.64 R16, c[0x0][0x240] ;  /* 0x00009000ff109b82 */ /* 0x000f220000000a00 */
[----:B------:R-:W5:Y:S01]  /*2130*/  @!P1 S2R R27, SR_CgaCtaId ;  /* 0x00000000001b9919 */ /* 0x000f620000008800 */
[C---:B------:R-:W-:Y:S01]  /*2140*/  IADD3 R28, R12.reuse, 0xb0, RZ ;  /* 0x000000b00c1c7810 */ /* 0x040fe20007ffe0ff */
[C---:B------:R-:W-:Y:S01]  /*2150*/  VIADD R29, R12.reuse, 0xc0 ;  /* 0x000000c00c1d7836 */ /* 0x040fe20000000000 */
[C---:B------:R-:W-:Y:S01]  /*2160*/  IADD3 R30, R12.reuse, 0xd0, RZ ;  /* 0x000000d00c1e7810 */ /* 0x040fe20007ffe0ff */
[----:B------:R-:W-:Y:S01]  /*2170*/  VIADD R32, R12, 0xe0 ;  /* 0x000000e00c207836 */ /* 0x000fe20000000000 */
[----:B------:R-:W-:-:S04]  /*2180*/  LEA.HI R199, R49, R200, RZ, 0x5 ;  /* 0x000000c831c77211 */ /* 0x000fc800078f28ff */
        /* <DEDUP_REMOVED lines=119> */
[----:B------:R-:W-:Y:S02]  /*2900*/  @!P1 LEA R22, R9, R3, 0x18 ;  /* 0x0000000309169211 */ /* 0x000fe400078ec0ff */
[----:B----4-:R-:W-:Y:S01]  /*2910*/  @!P3 LEA R24, R8, R2, 0x18 ;  /* 0x000000020818b211 */ /* 0x010fe200078ec0ff */
[----:B------:R-:W-:Y:S01]  /*2920*/  @!P3 IMAD.MOV.U32 R2, RZ, RZ, R133 ;  /* 0x000000ffff02b224 */ /* 0x000fe200078e0085 */
[----:B------:R-:W-:Y:S01]  /*2930*/  @!P3 MOV R3, R132 ;  /* 0x000000840003b202 */ /* 0x000fe20000000f00 */
[----:B------:R-:W-:Y:S01]  /*2940*/  @!P2 IMAD R0, R14, 0x2, R0 ;  /* 0x000000020e00a824 */ /* 0x000fe200078e0200 */
[----:B------:R-:W-:-:S02]  /*2950*/  @!P6 MOV R8, 0x400 ;  /* 0x000004000008e802 */ /* 0x000fc40000000f00 */
[----:B------:R-:W-:Y:S01]  /*2960*/  MOV R9, UR11 ;  /* 0x0000000b00097c02 */ /* 0x000fe20008000f00 */
[----:B------:R-:W-:Y:S01]  /*2970*/  @!P3 IMAD.WIDE.U32 R4, R4, 0x50, R2 ;  /* 0x000000500404b825 */ /* 0x000fe200078e0002 */
[----:B------:R1:W-:Y:S01]  /*2980*/  @!P2 LDGSTS.E.BYPASS.LTC128B.128 [R0+0x4000], desc[UR16][R6.64] ;  /* 0x040000000600afae */ /* 0x0003e2000b901d50 */
[----:B------:R-:W-:Y:S02]  /*2990*/  @!P1 MOV R2, R133 ;  /* 0x0000008500029202 */ /* 0x000fe40000000f00 */
        /* <DEDUP_REMOVED lines=8> */
[----:B--2---:R-:W-:Y:S01]  /*2a20*/  @!P3 LEA R6, P2, R4, R10, 0x1 ;  /* 0x0000000a0406b211 */ /* 0x004fe200078408ff */
[----:B------:R-:W-:-:S02]  /*2a30*/  IMAD.U32 R10, RZ, RZ, UR10 ;  /* 0x0000000aff0a7e24 */ /* 0x000fc4000f8e00ff */
        /* <DEDUP_REMOVED lines=11> */
[----:B------:R-:W-:Y:S01]  /*2af0*/  @!P6 IMAD.MOV.U32 R3, RZ, RZ, R132 ;  /* 0x000000ffff03e224 */ /* 0x000fe200078e0084 */
[----:B------:R-:W-:Y:S01]  /*2b00*/  @!P4 MOV R0, 0x400 ;  /* 0x000004000000c802 */ /* 0x000fe20000000f00 */
[----:B------:R-:W-:Y:S01]  /*2b10*/  @!P6 IMAD.WIDE.U32 R2, R8, 0x70, R2 ;  /* 0x000000700802e825 */ /* 0x000fe200078e0002 */
[----:B------:R-:W-:-:S02]  /*2b20*/  @!P3 LEA R8, R14, R24, 0x1 ;  /* 0x000000180e08b211 */ /* 0x000fc400078e08ff */
[----:B------:R-:W-:Y:S02]  /*2b30*/  @!P4 LEA R23, R13, R0, 0x18 ;  /* 0x000000000d17c211 */ /* 0x000fe400078ec0ff */
[----:B------:R-:W-:Y:S01]  /*2b40*/  MOV R0, UR10 ;  /* 0x0000000a00007c02 */ /* 0x000fe20008000f00 */
[----:B------:R2:W-:Y:S01]  /*2b50*/  @!P3 LDGSTS.E.BYPASS.LTC128B.128 [R8+0x4800], desc[UR16][R6.64] ;  /* 0x048000000608bfae */ /* 0x0005e2000b901d50 */
[----:B------:R-:W-:Y:S02]  /*2b60*/  ISETP.GE.AND P3, PT, R34, UR25, PT ;  /* 0x0000001922007c0c */ /* 0x000fe4000bf66270 */
[----:B------:R-:W-:Y:S02]  /*2b70*/  @!P5 LEA R13, P2, R0, R133, 0x7 ;  /* 0x00000085000dd211 */ /* 0x000fe400078438ff */
[----:B------:R-:W-:Y:S02]  /*2b80*/  @!P1 LEA R0, R14, R22, 0x1 ;  /* 0x000000160e009211 */ /* 0x000fe400078e08ff */
[----:B------:R-:W-:-:S02]  /*2b90*/  @!P5 LEA.HI.X R15, R10, R132, R9, 0x7, P2 ;  /* 0x000000840a0fd211 */ /* 0x000fc400010f3c09 */
        /* <DEDUP_REMOVED lines=33> */
[----:B------:R-:W5:Y:S04]  /*2db0*/  @!P2 LDC.64 R22, c[0x0][0x218] ;  /* 0x00008600ff16ab82 */ /* 0x000f680000000a00 */
[----:B------:R-:W5:Y:S01]  /*2dc0*/  @!P5 S2R R15, SR_CgaCtaId ;  /* 0x00000000000fd919 */ /* 0x000f620000008800 */
[----:B------:R-:W-:-:S03]  /*2dd0*/  VOTEU.ALL UP1, P5 ;  /* 0x00000000003f7886 */ /* 0x000fc60002820000 */
[----:B------:R-:W5:Y:S02]  /*2de0*/  @!P5 LDC.64 R18, c[0x0][0x218] ;  /* 0x00008600ff12db82 */ /* 0x000f640000000a00 */
[----:B------:R-:W-:Y:S01]  /*2df0*/  @!UP1 UIMAD UR9, UR11, 0xe0, URZ ;  /* 0x000000e00b0998a4 */ /* 0x000fe2000f8e023f */
[----:B--2---:R-:W2:Y:S01]  /*2e00*/  @!P6 S2R R7, SR_CgaCtaId ;  /* 0x000000000007e919 */ /* 0x004ea20000008800 */
[----:B---3--:R-:W3:Y:S01]  /*2e10*/  @!P3 S2R R6, SR_CgaCtaId ;  /* 0x000000000006b919 */ /* 0x008ee20000008800 */
[----:B------:R-:W-:-:S03]  /*2e20*/  IADD3 R8, P4, R33, UR24, RZ ;  /* 0x0000001821087c10 */ /* 0x000fc6000ff9e0ff */
        /* <DEDUP_REMOVED lines=14> */
[----:B------:R-:W1:Y:S01]  /*2f10*/  @!P4 LDC.64 R20, c[0x0][0x218] ;  /* 0x00008600ff14cb82 */ /* 0x000e620000000a00 */
        /* <DEDUP_REMOVED lines=12> */
[----:B-----5:R-:W-:Y:S01]  /*2fe0*/  @!P5 LEA R6, R15, R2, 0x18 ;  /* 0x000000020f06d211 */ /* 0x020fe200078ec0ff */
        /* <DEDUP_REMOVED lines=11> */
[----:B------:R-:W-:-:S02]  /*30a0*/  @!P1 LEA R13, R13, R0, 0x18 ;  /* 0x000000000d0d9211 */ /* 0x000fc400078ec0ff */
[----:B------:R-:W-:Y:S02]  /*30b0*/  @!P2 MOV R0, 0x400 ;  /* 0x000004000000a802 */ /* 0x000fe40000000f00 */
[----:B----4-:R-:W-:Y:S02]  /*30c0*/  @!P4 LEA R4, R17, R4, 0x18 ;  /* 0x000000041104c211 */ /* 0x010fe400078ec0ff */
[----:B-1----:R-:W-:Y:S01]  /*30d0*/  @!P2 LEA R16, R16, R0, 0x18 ;  /* 0x000000001010a211 */ /* 0x002fe200078ec0ff */
        /* <DEDUP_REMOVED lines=108> */
[----:B-1----:R-:W-:Y:S01]  /*37a0*/  IMAD.U32 R8, RZ, RZ, UR6 ;  /* 0x00000006ff087e24 */ /* 0x002fe2000f8e00ff */
[----:B------:R-:W-:Y:S01]  /*37b0*/  @!UP1 UIMAD UR9, UR7, 0xc0, URZ ;  /* 0x000000c0070998a4 */ /* 0x000fe2000f8e023f */
[----:B------:R-:W-:Y:S03]  /*37c0*/  @P6 STS.128 [R243+0xc000], RZ ;  /* 0x00c000fff3006388 */ /* 0x000fe60000000c00 */
        /* <DEDUP_REMOVED lines=46> */
[----:B------:R-:W-:Y:S01]  /*3ab0*/  VOTEU.ALL UP2, P5 ;  /* 0x00000000003f7886 */ /* 0x000fe20002840000 */
[----:B------:R-:W-:Y:S01]  /*3ac0*/  SHF.R.S32.HI R52, RZ, 0x4, R8 ;  /* 0x00000004ff347819 */ /* 0x000fe20000011408 */
[----:B------:R-:W-:Y:S01]  /*3ad0*/  @P3 STS.128 [R243+0xe000], RZ ;  /* 0x00e000fff3003388 */ /* 0x000fe20000000c00 */
[----:B------:R-:W-:Y:S01]  /*3ae0*/  MOV R8, UR6 ;  /* 0x0000000600087c02 */ /* 0x000fe20008000f00 */
[----:B------:R-:W-:Y:S01]  /*3af0*/  IMAD.IADD R53, R200, 0x1, -R0 ;  /* 0x00000001c8357824 */ /* 0x000fe200078e0a00 */
[----:B------:R-:W-:Y:S01]  /*3b00*/  VOTEU.ALL UP1, P4 ;  /* 0x00000000003f7886 */ /* 0x000fe20002020000 */
[----:B------:R-:W-:Y:S01]  /*3b10*/  @!UP2 UIMAD UR9, UR7, 0x160, URZ ;  /* 0x000001600709a8a4 */ /* 0x000fe2000f8e023f */
[----:B--2---:R-:W-:-:S02]  /*3b20*/  MOV R6, UR6 ;  /* 0x0000000600067c02 */ /* 0x004fc40008000f00 */
[----:B------:R-:W-:Y:S01]  /*3b30*/  STL [R1+0x20], R53 ;  /* 0x0000203501007387 */ /* 0x000fe20000100800 */
[----:B------:R-:W-:-:S04]  /*3b40*/  SHF.R.S32.HI R0, RZ, 0x1f, R53 ;  /* 0x0000001fff007819 */ /* 0x000fc80000011435 */
[----:B------:R-:W-:Y:S02]  /*3b50*/  LEA.HI R16, R0, R53, RZ, 0x3 ;  /* 0x0000003500107211 */ /* 0x000fe400078f18ff */
[----:B------:R-:W-:Y:S01]  /*3b60*/  SHF.L.U32 R0, R36, 0x6, RZ ;  /* 0x0000000624007819 */ /* 0x000fe200000006ff */
[----:B---3--:R-:W-:Y:S01]  /*3b70*/  @!P1 IMAD.MOV.U32 R5, RZ, RZ, R51 ;  /* 0x000000ffff059224 */ /* 0x008fe200078e0033 */
[----:B------:R-:W-:Y:S02]  /*3b80*/  MOV R4, UR6 ;  /* 0x0000000600047c02 */ /* 0x000fe40008000f00 */
[----:B------:R-:W-:Y:S01]  /*3b90*/  LOP3.LUT R0, R0, 0x1c0, RZ, 0xc0, !PT ;  /* 0x000001c000007812 */ /* 0x000fe200078ec0ff */
[----:B-1----:R-:W-:Y:S02]  /*3ba0*/  IMAD.U32 R2, RZ, RZ, UR6 ;  /* 0x00000006ff027e24 */ /* 0x002fe4000f8e00ff */
[----:B------:R-:W-:-:S03]  /*3bb0*/  IMAD.U32 R3, RZ, RZ, UR7 ;  /* 0x00000007ff037e24 */ /* 0x000fc6000f8e00ff */
[----:B------:R-:W-:-:S04]  /*3bc0*/  @!P3 LEA R2, P2, R2, R50, 0x8 ;  /* 0x000000320202b211 */ /* 0x000fc800078440ff */
[----:B------:R-:W-:Y:S02]  /*3bd0*/  @!P3 LEA.HI.X R3, R4, R51, R3, 0x8, P2 ;  /* 0x000000330403b211 */ /* 0x000fe400010f4403 */
[----:B------:R-:W-:Y:S02]  /*3be0*/  @!P1 MOV R4, R50 ;  /* 0x0000003200049202 */ /* 0x000fe40000000f00 */
[----:B------:R-:W-:Y:S01]  /*3bf0*/  ISETP.GE.AND P2, PT, R30, UR25, PT ;  /* 0x000000191e007c0c */ /* 0x000fe2000bf46270 */
[----:B------:R-:W-:Y:S01]  /*3c00*/  @!PT LDS RZ, [RZ] ;  /* 0x00000000fffff984 */ /* 0x000fe20000000800 */
[----:B------:R-:W-:Y:S01]  /*3c10*/  @!PT LDS RZ, [RZ] ;  /* 0x00000000fffff984 */ /* 0x000fe20000000800 */
[----:B------:R-:W-:Y:S01]  /*3c20*/  @!PT LDS RZ, [RZ] ;  /* 0x00000000fffff984 */ /* 0x000fe20000000800 */
[----:B------:R1:W-:Y:S01]  /*3c30*/  @!P3 LDGSTS.E.BYPASS.LTC128B.128 [R243+0xe000], desc[UR16][R2.64] ;  /* 0x0e00000002f3bfae */ /* 0x0003e2000b901d50 */
[----:B------:R-:W-:Y:S01]  /*3c40*/  ISETP.GE.AND P3, PT, R32, UR25, PT ;  /* 0x0000001920007c0c */ /* 0x000fe2000bf66270 */
[----:B------:R-:W-:Y:S01]  /*3c50*/  @!P1 IMAD.WIDE.U32 R6, R6, 0x120, R4 ;  /* 0x0000012006069825 */ /* 0x000fe200078e0004 */
[----:B------:R-:W-:Y:S01]  /*3c60*/  LOP3.LUT R4, R16, 0xfffffff8, RZ, 0xc0, !PT ;  /* 0xfffffff810047812 */ /* 0x000fe200078ec0ff */
[----:B------:R-:W-:Y:S03]  /*3c70*/  @P1 STS.128 [R243+0xe800], RZ ;  /* 0x00e800fff3001388 */ /* 0x000fe60000000c00 */
[----:B------:R-:W-:-:S05]  /*3c80*/  IADD3 R20, R53, -R4, RZ ;  /* 0x8000000435147210 */ /* 0x000fca0007ffe0ff */
[----:B------:R-:W-:Y:S02]  /*3c90*/  VOTEU.ALL UP0, P2 ;  /* 0x00000000003f7886 */ /* 0x000fe40001000000 */
[----:B------:R-:W-:Y:S01]  /*3ca0*/  VOTEU.ALL UP2, P3 ;  /* 0x00000000003f7886 */ /* 0x000fe20001840000 */
[----:B-1----:R-:W-:Y:S01]  /*3cb0*/  LEA.HI R3, R52, R52, RZ, 0x1 ;  /* 0x0000003434037211 */ /* 0x002fe200078f08ff */
[----:B------:R-:W-:Y:S02]  /*3cc0*/  IMAD.SHL.U32 R2, R12, 0x8, RZ ;  /* 0x000000080c027824 */ /* 0x000fe400078e00ff */
[----:B------:R-:W-:Y:S01]  /*3cd0*/  IMAD.U32 R12, RZ, RZ, UR6 ;  /* 0x00000006ff0c7e24 */ /* 0x000fe2000f8e00ff */
[----:B------:R-:W-:Y:S02]  /*3ce0*/  LOP3.LUT R3, R3, 0xfffffffe, RZ, 0xc0, !PT ;  /* 0xfffffffe03037812 */ /* 0x000fe400078ec0ff */
[----:B------:R-:W-:Y:S02]  /*3cf0*/  LOP3.LUT R4, R0, 0x8, R2, 0xf8, !PT ;  /* 0x0000000800047812 */ /* 0x000fe400078ef802 */
[----:B------:R-:W-:Y:S01]  /*3d00*/  SHF.R.U32.HI R0, RZ, 0x3, R0 ;  /* 0x00000003ff007819 */ /* 0x000fe20000011600 */
[----:B------:R-:W-:Y:S01]  /*3d10*/  IMAD.IADD R5, R52, 0x1, -R3 ;  /* 0x0000000134057824 */ /* 0x000fe200078e0a03 */
[----:B------:R-:W-:Y:S01]  /*3d20*/  SHF.L.U32 R2, R20, 0x6, RZ ;  /* 0x0000000614027819 */ /* 0x000fe200000006ff */
[----:B------:R-:W-:Y:S01]  /*3d30*/  @!P1 VIADD R3, R7, UR8 ;  /* 0x0000000807039c36 */ /* 0x000fe20008000000 */
[----:B------:R-:W-:Y:S01]  /*3d40*/  LOP3.LUT R7, R4, R0, RZ, 0x3c, !PT ;  /* 0x0000000004077212 */ /* 0x000fe200078e3cff */
[----:B------:R-:W-:Y:S01]  /*3d50*/  @!UP1 UIMAD UR8, UR7, 0x180, URZ ;  /* 0x00000180070898a4 */ /* 0x000fe2000f8e023f */
[----:B------:R-:W-:Y:S01]  /*3d60*/  LOP3.LUT R0, R2, 0x1c0, RZ, 0xc0, !PT ;  /* 0x000001c002007812 */ /* 0x000fe200078ec0ff */
[----:B------:R-:W-:Y:S01]  /*3d70*/  @!P1 IMAD.MOV.U32 R2, RZ, RZ, R6 ;  /* 0x000000ffff029224 */ /* 0x000fe200078e0006 */
[----:B------:R-:W-:-:S02]  /*3d80*/  SHF.L.U32 R4, R5, 0x3, RZ ;  /* 0x0000000305047819 */ /* 0x000fc400000006ff */
[----:B------:R-:W-:Y:S02]  /*3d90*/  MOV R6, UR6 ;  /* 0x0000000600067c02 */ /* 0x000fe40008000f00 */
[----:B------:R-:W-:Y:S01]  /*3da0*/  @!PT LDS RZ, [RZ] ;  /* 0x00000000fffff984 */ /* 0x000fe20000000800 */
[----:B------:R-:W-:Y:S01]  /*3db0*/  @!PT LDS RZ, [RZ] ;  /* 0x00000000fffff984 */ /* 0x000fe20000000800 */
[----:B------:R-:W-:Y:S01]  /*3dc0*/  @!PT LDS RZ, [RZ] ;  /* 0x00000000fffff984 */ /* 0x000fe20000000800 */
[----:B------:R1:W-:Y:S01]  /*3dd0*/  @!P1 LDGSTS.E.BYPASS.LTC128B.128 [R243+0xe800], desc[UR16][R2.64] ;  /* 0x0e80000002f39fae */ /* 0x0003e2000b901d50 */
[----:B------:R-:W-:-:S03]  /*3de0*/  ISETP.GE.AND P1, PT, R33, UR25, PT ;  /* 0x0000001921007c0c */ /* 0x000fc6000bf26270 */
[----:B------:R-:W-:Y:S10]  /*3df0*/  @P6 STS.128 [R243+0xf000], RZ ;  /* 0x00f000fff3006388 */ /* 0x000ff40000000c00 */
[----:B------:R-:W-:Y:S01]  /*3e00*/  VOTEU.ALL UP1, P1 ;  /* 0x00000000003f7886 */ /* 0x000fe20000820000 */
[----:B-1----:R-:W-:-:S02]  /*3e10*/  LOP3.LUT R3, R0, 0x8, R4, 0xf8, !PT ;  /* 0x0000000800037812 */ /* 0x002fc400078ef804 */
[----:B------:R-:W-:Y:S01]  /*3e20*/  SHF.R.U32.HI R2, RZ, 0x3, R0 ;  /* 0x00000003ff027819 */ /* 0x000fe20000011600 */
[----:B------:R-:W-:Y:S01]  /*3e30*/  IMAD R0, R5, 0x200, R7 ;  /* 0x0000020005007824 */ /* 0x000fe200078e0207 */
[----:B------:R-:W-:Y:S02]  /*3e40*/  MOV R4, UR6 ;  /* 0x0000000600047c02 */ /* 0x000fe40008000f00 */
[----:B------:R-:W-:Y:S01]  /*3e50*/  LOP3.LUT R85, R3, R2, RZ, 0x3c, !PT ;  /* 0x0000000203557212 */ /* 0x000fe200078e3cff */
[----:B------:R-:W-:Y:S01]  /*3e60*/  @!P6 IMAD.MOV.U32 R2, RZ, RZ, R50 ;  /* 0x000000ffff02e224 */ /* 0x000fe200078e0032 */
[-C--:B------:R-:W-:Y:S02]  /*3e70*/  @!P6 MOV R3, R51.reuse ;  /* 0x000000330003e202 */ /* 0x080fe40000000f00 */
[----:B------:R-:W-:Y:S02]  /*3e80*/  LEA R134, R0, UR4, 0x1 ;  /* 0x0000000400867c11 */ /* 0x000fe4000f8e08ff */
[----:B------:R-:W-:Y:S01]  /*3e90*/  MOV R0, 0x10 ;  /* 0x0000001000007802 */ /* 0x000fe20000000f00 */
[----:B------:R-:W-:Y:S01]  /*3ea0*/  @!P6 IMAD.WIDE.U32 R6, R6, 0x140, R2 ;  /* 0x000001400606e825 */ /* 0x000fe200078e0002 */
[----:B------:R-:W-:-:S03]  /*3eb0*/  @!P5 MOV R3, R51 ;  /* 0x000000330003d202 */ /* 0x000fc60000000f00 */
[----:B------:R-:W-:Y:S01]  /*3ec0*/  @!P5 IMAD.MOV.U32 R2, RZ, RZ, R50 ;  /* 0x000000ffff02d224 */ /* 0x000fe200078e0032 */
[----:B------:R-:W-:Y:S01]  /*3ed0*/  @!P6 IADD3 R7, R7, UR23, RZ ;  /* 0x000000170707ec10 */ /* 0x000fe2000fffe0ff */
[----:B------:R-:W-:Y:S01]  /*3ee0*/  @!UP0 UIMAD UR23, UR7, 0x1a0, URZ ;  /* 0x000001a0071788a4 */ /* 0x000fe2000f8e023f */
[----:B------:R-:W-:Y:S01]  /*3ef0*/  VIADD R229, R134, 0x2040 ;  /* 0x0000204086e57836 */ /* 0x000fe20000000000 */
[----:B------:R-:W-:Y:S01]  /*3f00*/  UISETP.GT.AND UP0, UPT, UR22, UR5, UPT ;  /* 0x000000051600728c */ /* 0x000fe2000bf04270 */
        /* <DEDUP_REMOVED lines=84> */
[C---:B------:R-:W-:Y:S01]  /*4450*/  VIADD R237, R229.reuse, 0x6000 ;  /* 0x00006000e5ed7836 */ /* 0x040fe20000000000 */
[C---:B------:R-:W-:Y:S01]  /*4460*/  IADD3 R236, R229.reuse, 0x6800, RZ ;  /* 0x00006800e5ec7810 */ /* 0x040fe20007ffe0ff */
[C---:B------:R-:W-:Y:S01]  /*4470*/  VIADD R235, R229.reuse, 0x7000 ;  /* 0x00007000e5eb7836 */ /* 0x040fe20000000000 */
[----:B------:R-:W-:Y:S01]  /*4480*/  LDSM.16.M88.4 R44, [R229] ;  /* 0x00000000e52c783b */ /* 0x000fe20000000200 */
[----:B------:R-:W-:-:S03]  /*4490*/  IADD3 R234, R229, 0x7800, RZ ;  /* 0x00007800e5ea7810 */ /* 0x000fc60007ffe0ff */
        /* <DEDUP_REMOVED lines=366> */
[----:B------:R2:W1:Y:S02]  /*5b80*/  MUFU.TANH R135, R0 ;  /* 0x0000000000877308 */ /* 0x0004640000002400 */
[----:B--2---:R-:W-:Y:S02]  /*5b90*/  FMUL.FTZ R0, R51, UR23 ;  /* 0x0000001733007c20 */ /* 0x004fe40008410000 */
[----:B------:R-:W2:Y:S04]  /*5ba0*/  LDSM.16.M88.4 R48, [R227+0x7000] ;  /* 0x00700000e330783b */ /* 0x000ea80000000200 */
        /* <DEDUP_REMOVED lines=41> */
[----:B------:R-:W-:-:S05]  /*5e40*/  IMAD.MOV.U32 R6, RZ, RZ, 0x8 ;  /* 0x00000008ff067424 */ /* 0x000fca00078e00ff */
        /* <DEDUP_REMOVED lines=43> */
[----:B------:R-:W-:-:S04]  /*6100*/  LEA.HI R0, R4, R0, RZ, 0x2 ;  /* 0x0000000004007211 */ /* 0x000fc800078f10ff */
[----:B------:R-:W-:-:S04]  /*6110*/  SHF.R.S32.HI R0, RZ, 0x2, R0 ;  /* 0x00000002ff007819 */ /* 0x000fc80000011400 */
[----:B------:R-:W-:Y:S01]  /*6120*/  IADD3 R7, R3, 0x1, R0 ;  /* 0x0000000103077810 */ /* 0x000fe20007ffe000 */
[----:B------:R-:W-:Y:S01]  /*6130*/  IMAD.U32 R0, RZ, RZ, UR19 ;  /* 0x00000013ff007e24 */ /* 0x000fe2000f8e00ff */
[----:B------:R-:W-:Y:S01]  /*6140*/  BAR.SYNC.DEFER_BLOCKING 0x0 ;  /* 0x0000000000007b1d */ /* 0x000fe20000010000 */
[----:B------:R-:W-:-:S03]  /*6150*/  @!P1 LEA R3, P2, R133, UR8, 0x1 ;  /* 0x0000000885039c11 */ /* 0x000fc6000f8408ff */
[----:B------:R-:W-:Y:S02]  /*6160*/  IADD3 R7, R7, UR18, -R0 ;  /* 0x0000001207077c10 */ /* 0x000fe4000fffe800 */
[----:B------:R-:W-:Y:S01]  /*6170*/  LOP3.LUT R0, R85, R84, RZ, 0xfc, !PT ;  /* 0x0000005455007212 */ /* 0x000fe200078efcff */
[----:B------:R1:W-:Y:S01]  /*6180*/  @!P1 STL [R1+0xc], R3 ;  /* 0x00000c0301009387 */ /* 0x0003e20000100800 */
[----:B------:R-:W-:-:S04]  /*6190*/  IADD3 R7, R7, UR14, RZ ;  /* 0x0000000e07077c10 */ /* 0x000fc8000fffe0ff */
[C---:B------:R-:W-:Y:S02]  /*61a0*/  VIADDMNMX R6, R7.reuse, R6, UR18, PT ;  /* 0x0000001207067e46 */ /* 0x040fe4000b800106 */
[----:B------:R-:W-:Y:S02]  /*61b0*/  VIMNMX R7, R7, UR18, PT ;  /* 0x0000001207077c48 */ /* 0x000fe4000bfe0100 */
[----:B-1----:R-:W-:-:S05]  /*61c0*/  @!P1 LEA.HI.X R3, R133, UR9, R132, 0x1, P2 ;  /* 0x0000000985039c11 */ /* 0x002fca00090f0c84 */
[----:B------:R1:W-:Y:S01]  /*61d0*/  @!P1 STL [R1+0x8], R3 ;  /* 0x0000080301009387 */ /* 0x0003e20000100800 */
[----:B--234-:R-:W-:Y:S05]  /*61e0*/  @!P1 BRA `(.L_x_3567) ;  /* 0x0000000400f89947 */ /* 0x01cfea0003800000 */
[----:B------:R-:W-:Y:S05]  /*61f0*/  @!P0 BRA `(.L_x_3568) ;  /* 0x0000000000f88947 */ /* 0x000fea0003800000 */
[----:B------:R-:W2:Y:S01]  /*6200*/  LDC R12, c[0x0][0x380] ;  /* 0x0000e000ff0c7b82 */ /* 0x000ea20000000800 */
[----:B------:R-:W-:Y:S01]  /*6210*/  UIADD3 UR8, UR20, -0x100, URZ ;  /* 0xffffff0014087890 */ /* 0x000fe2000fffe03f */
[----:B------:R-:W-:Y:S02]  /*6220*/  IABS R10, UR20 ;  /* 0x00000014000a7c13 */ /* 0x000fe40008000000 */
[----:B--2---:R-:W-:-:S04]  /*6230*/  IABS R11, R12 ;  /* 0x0000000c000b7213 */ /* 0x004fc80000000000 */
[----:B------:R-:W2:Y:S08]  /*6240*/  I2F.RP R4, R11 ;  /* 0x0000000b00047306 */ /* 0x000eb00000209400 */
[----:B--2---:R-:W2:Y:S02]  /*6250*/  MUFU.RCP R4, R4 ;  /* 0x0000000400047308 */ /* 0x004ea40000001000 */
[----:B--2---:R-:W-:-:S06]  /*6260*/  VIADD R4, R4, 0xffffffe ;  /* 0x0ffffffe04047836 */ /* 0x004fcc0000000000 */
        /* <DEDUP_REMOVED lines=55> */
.L_x_3568:
[----:B------:R-:W-:-:S04]  /*65e0*/  ULEA UR8, -UR10, URZ, 0x8 ;  /* 0x0000003f0a087291 */ /* 0x000fc8000f8e413f */
[----:B------:R-:W-:Y:S02]  /*65f0*/  USHF.R.S32.HI UR9, URZ, 0x1f, UR8 ;  /* 0x0000001f3f097899 */ /* 0x000fe40008011408 */
[----:B------:R-:W-:-:S04]  /*6600*/  MOV R4, UR8 ;  /* 0x0000000800047c02 */ /* 0x000fc80008000f00 */
[----:B-1----:R-:W-:-:S07]  /*6610*/  MOV R3, UR9 ;  /* 0x0000000900037c02 */ /* 0x002fce0008000f00 */
.L_x_3569:
        /* <DEDUP_REMOVED lines=59> */
.L_x_3567:
[----:B-1----:R-:W-:Y:S01]  /*69d0*/  VIADD R3, R200, UR20 ;  /* 0x00000014c8037c36 */ /* 0x002fe20008000000 */
[----:B------:R-:W-:Y:S01]  /*69e0*/  ULDC UR18, c[0x0][0x2ec] ;  /* 0x0000bb0000127ab9 */ /* 0x000fe20000000800 */
[----:B------:R-:W-:Y:S02]  /*69f0*/  UISETP.GT.AND UP0, UPT, UR22, UR5, UPT ;  /* 0x000000051600728c */ /* 0x000fe4000bf04270 */
        /* <DEDUP_REMOVED lines=458> */
[----:B------:R-:W-:Y:S02]  /*86a0*/  FMNMX.FTZ R36, R196, R36, !PT ;  /* 0x00000024c4247209 */ /* 0x000fe40007810000 */
[----:B------:R-:W-:Y:S01]  /*86b0*/  PLOP3.LUT P4, PT, PT, PT, UP0, 0x80, 0x0 ;  /* 0x000000000000781c */ /* 0x000fe20003f8f008 */
[----:B------:R-:W-:Y:S01]  /*86c0*/  LDSM.16.MT88.4 R12, [R135+0xa000] ;  /* 0x00a00000870c783b */ /* 0x000fe20000004200 */
[----:B------:R-:W-:-:S02]  /*86d0*/  IMAD R224, R2, 0x2, R135 ;  /* 0x0000000202e07824 */ /* 0x000fc400078e0287 */
[C---:B------:R-:W-:Y:S01]  /*86e0*/  IMAD R226, R231.reuse, 0x2, R135 ;  /* 0x00000002e7e27824 */ /* 0x040fe200078e0287 */
[----:B------:R-:W3:Y:S01]  /*86f0*/  SHFL.BFLY PT, R9, R36, 0x2, 0x1f ;  /* 0x0c401f0024097f89 */ /* 0x000ee200000e0000 */
[----:B------:R-:W-:Y:S02]  /*8700*/  IMAD R225, R231, 0x2, R224 ;  /* 0x00000002e7e17824 */ /* 0x000fe400078e02e0 */
[----:B------:R-:W-:Y:S01]  /*8710*/  IMAD.MOV.U32 R2, RZ, RZ, R162 ;  /* 0x000000ffff027224 */ /* 0x000fe200078e00a2 */
        /* <DEDUP_REMOVED lines=37> */
[----:B------:R-:W-:Y:S02]  /*8970*/  FFMA.FTZ R8, R42, UR18, -R4 ;  /* 0x000000122a087c23 */ /* 0x000fe40008010804 */
        /* <DEDUP_REMOVED lines=68> */
[----:B--2---:R-:W-:Y:S01]  /*8dc0*/  FFMA.FTZ R0, R83, UR18, -R4 ;  /* 0x0000001253007c23 */ /* 0x004fe20008010804 */
[----:B---3--:R-:W-:Y:S01]  /*8dd0*/  F2FP.BF16.F32.PACK_AB R10, R179, R175 ;  /* 0x000000afb30a723e */ /* 0x008fe200000010ff */
[C---:B-1----:R-:W-:Y:S04]  /*8de0*/  HMMA.16816.F32.BF16 R80, R12.reuse, R64, R72 ;  /* 0x000000400c50723c */ /* 0x042fe80000041848 */
[----:B------:R1:W-:Y:S02]  /*8df0*/  MUFU.EX2 R205, R0 ;  /* 0x0000000000cd7308 */ /* 0x0003e40000000800 */
[----:B------:R-:W-:Y:S06]  /*8e00*/  HMMA.16816.F32.BF16 R64, R12, R66, R68 ;  /* 0x000000420c40723c */ /* 0x000fec0000041844 */
[C---:B------:R-:W-:Y:S01]  /*8e10*/  HMMA.16816.F32.BF16 R76, R8.reuse, R20, R76 ;  /* 0x00000014084c723c */ /* 0x040fe2000004184c */
[----:B------:R-:W-:Y:S01]  /*8e20*/  IMAD.MOV.U32 R68, RZ, RZ, R159 ;  /* 0x000000ffff447224 */ /* 0x000fe200078e009f */
[----:B------:R-:W-:Y:S01]  /*8e30*/  F2FP.BF16.F32.PACK_AB R13, R215, R213 ;  /* 0x000000d5d70d723e */ /* 0x000fe200000010ff */
[----:B------:R-:W-:Y:S01]  /*8e40*/  IMAD.MOV.U32 R70, RZ, RZ, R152 ;  /* 0x000000ffff467224 */ /* 0x000fe200078e0098 */
[----:B------:R-:W-:Y:S01]  /*8e50*/  F2FP.BF16.F32.PACK_AB R15, R223, R222 ;  /* 0x000000dedf0f723e */ /* 0x000fe200000010ff */
[----:B------:R-:W-:Y:S01]  /*8e60*/  IMAD.MOV.U32 R69, RZ, RZ, R155 ;  /* 0x000000ffff457224 */ /* 0x000fe200078e009b */
[C---:B------:R-:W-:Y:S01]  /*8e70*/  HMMA.16816.F32.BF16 R60, R8.reuse, R22, R32 ;  /* 0x00000016083c723c */ /* 0x040fe20000041820 */
[----:B-1----:R-:W-:Y:S01]  /*8e80*/  FFMA.FTZ R0, R85, UR18, -R4 ;  /* 0x0000001255007c23 */ /* 0x002fe20008010804 */
[----:B------:R-:W-:Y:S01]  /*8e90*/  IMAD.MOV.U32 R85, RZ, RZ, R200 ;  /* 0x000000ffff557224 */ /* 0x000fe200078e00c8 */
[----:B------:R-:W1:Y:S01]  /*8ea0*/  LDSM.16.MT88.4 R20, [R226+0xb800] ;  /* 0x00b80000e214783b */ /* 0x000e620000004200 */
[----:B------:R-:W-:Y:S01]  /*8eb0*/  IMAD.MOV.U32 R71, RZ, RZ, R151 ;  /* 0x000000ffff477224 */ /* 0x000fe200078e0097 */
[----:B------:R2:W-:Y:S01]  /*8ec0*/  MUFU.EX2 R200, R0 ;  /* 0x0000000000c87308 */ /* 0x0005e20000000800 */
[C---:B------:R-:W-:Y:S06]  /*8ed0*/  HMMA.16816.F32.BF16 R72, R8.reuse, R16, R28 ;  /* 0x000000100848723c */ /* 0x040fec000004181c */
[C---:B------:R-:W-:Y:S01]  /*8ee0*/  HMMA.16816.F32.BF16 R32, R8.reuse, R18, R24 ;  /* 0x000000120820723c */ /* 0x040fe20000041818 */
[----:B------:R-:W3:Y:S05]  /*8ef0*/  LDSM.16.MT88.4 R16, [R224+0xb800] ;  /* 0x00b80000e010783b */ /* 0x000eea0000004200 */
[----:B------:R-:W-:Y:S01]  /*8f00*/  HMMA.16816.F32.BF16 R28, R8, R44, R40 ;  /* 0x0000002c081c723c */ /* 0x000fe20000041828 */
[----:B------:R-:W4:Y:S01]  /*8f10*/  LDSM.16.MT88.4 R40, [R225+0xb800] ;  /* 0x00b80000e128783b */ /* 0x000f220000004200 */
[----:B--2---:R-:W-:Y:S01]  /*8f20*/  FFMA.FTZ R0, R86, UR18, -R4 ;  /* 0x0000001256007c23 */ /* 0x004fe20008010804 */
[----:B------:R-:W-:-:S03]  /*8f30*/  IMAD.MOV.U32 R86, RZ, RZ, R196 ;  /* 0x000000ffff567224 */ /* 0x000fc600078e00c4 */
[C---:B------:R-:W-:Y:S01]  /*8f40*/  HMMA.16816.F32.BF16 R24, R8.reuse, R46, R48 ;  /* 0x0000002e0818723c */ /* 0x040fe20000041830 */
[----:B------:R-:W2:Y:S01]  /*8f50*/  LDSM.16.MT88.4 R48, [R226+0xc000] ;  /* 0x00c00000e230783b */ /* 0x000ea20000004200 */
[----:B------:R5:W-:Y:S04]  /*8f60*/  MUFU.EX2 R196, R0 ;  /* 0x0000000000c47308 */ /* 0x000be80000000800 */
[C---:B------:R-:W-:Y:S06]  /*8f70*/  HMMA.16816.F32.BF16 R80, R8.reuse, R52, R80 ;  /* 0x000000340850723c */ /* 0x040fec0000041850 */
[----:B------:R-:W-:Y:S01]  /*8f80*/  HMMA.16816.F32.BF16 R44, R8, R54, R64 ;  /* 0x00000036082c723c */ /* 0x000fe20000041840 */
[----:B------:R-:W2:Y:S01]  /*8f90*/  LDSM.16.MT88.4 R52, [R135+0xc000] ;  /* 0x00c000008734783b */ /* 0x000ea20000004200 */
[----:B-----5:R-:W-:Y:S01]  /*8fa0*/  FFMA.FTZ R0, R87, UR18, -R5 ;  /* 0x0000001257007c23 */ /* 0x020fe20008010805 */
[----:B------:R-:W-:-:S04]  /*8fb0*/  IMAD.MOV.U32 R87, RZ, RZ, R160 ;  /* 0x000000ffff577224 */ /* 0x000fc800078e00a0 */
[----:B------:R-:W-:Y:S01]  /*8fc0*/  F2FP.BF16.F32.PACK_AB R9, R220, R246 ;  /* 0x000000f6dc09723e */ /* 0x000fe200000010ff */
[----:B------:R5:W-:Y:S01]  /*8fd0*/  MUFU.EX2 R162, R0 ;  /* 0x0000000000a27308 */ /* 0x000be20000000800 */
[----:B------:R-:W-:Y:S01]  /*8fe0*/  F2FP.BF16.F32.PACK_AB R11, R217, R242 ;  /* 0x000000f2d90b723e */ /* 0x000fe200000010ff */
[----:B-----5:R-:W-:Y:S01]  /*8ff0*/  FFMA.FTZ R0, R88, UR18, -R5 ;  /* 0x0000001258007c23 */ /* 0x020fe20008010805 */
[----:B------:R-:W-:-:S05]  /*9000*/  IMAD.MOV.U32 R88, RZ, RZ, R164 ;  /* 0x000000ffff587224 */ /* 0x000fca00078e00a4 */
[----:B------:R5:W1:Y:S02]  /*9010*/  MUFU.EX2 R159, R0 ;  /* 0x00000000009f7308 */ /* 0x000a640000000800 */
[----:B-----5:R-:W-:Y:S01]  /*9020*/  FFMA.FTZ R0, R89, UR18, -R5 ;  /* 0x0000001259007c23 */ /* 0x020fe20008010805 */
[----:B------:R-:W-:Y:S01]  /*9030*/  IMAD.MOV.U32 R89, RZ, RZ, R165 ;  /* 0x000000ffff597224 */ /* 0x000fe200078e00a5 */
[----:B-1----:R-:W-:-:S04]  /*9040*/  F2FP.BF16.F32.PACK_AB R12, R159, R162 ;  /* 0x000000a29f0c723e */ /* 0x002fc800000010ff */
[----:B------:R1:W-:Y:S02]  /*9050*/  MUFU.EX2 R165, R0 ;  /* 0x0000000000a57308 */ /* 0x0003e40000000800 */
[----:B-1----:R-:W-:Y:S01]  /*9060*/  FFMA.FTZ R0, R92, UR18, -R5 ;  /* 0x000000125c007c23 */ /* 0x002fe20008010805 */
[----:B------:R-:W-:-:S05]  /*9070*/  IMAD.MOV.U32 R92, RZ, RZ, R166 ;  /* 0x000000ffff5c7224 */ /* 0x000fca00078e00a6 */
[----:B------:R1:W5:Y:S02]  /*9080*/  MUFU.EX2 R164, R0 ;  /* 0x0000000000a47308 */ /* 0x0003640000000800 */
[----:B-1----:R-:W-:Y:S01]  /*9090*/  FFMA.FTZ R0, R90, UR18, -R4 ;  /* 0x000000125a007c23 */ /* 0x002fe20008010804 */
[----:B------:R-:W-:Y:S01]  /*90a0*/  IMAD.MOV.U32 R90, RZ, RZ, R187 ;  /* 0x000000ffff5a7224 */ /* 0x000fe200078e00bb */
[----:B-----5:R-:W-:-:S04]  /*90b0*/  F2FP.BF16.F32.PACK_AB R14, R164, R165 ;  /* 0x000000a5a40e723e */ /* 0x020fc800000010ff */
[----:B------:R1:W-:Y:S03]  /*90c0*/  MUFU.EX2 R187, R0 ;  /* 0x0000000000bb7308 */ /* 0x0003e60000000800 */
[C---:B------:R-:W-:Y:S06]  /*90d0*/  HMMA.16816.F32.BF16 R76, R12.reuse, R56, R76 ;  /* 0x000000380c4c723c */ /* 0x040fec000004184c */
[----:B------:R-:W-:Y:S01]  /*90e0*/  HMMA.16816.F32.BF16 R60, R12, R58, R60 ;  /* 0x0000003a0c3c723c */ /* 0x000fe2000004183c */
[----:B-1----:R-:W-:Y:S01]  /*90f0*/  FFMA.FTZ R0, R91, UR18, -R4 ;  /* 0x000000125b007c23 */ /* 0x002fe20008010804 */
[----:B------:R-:W-:-:S04]  /*9100*/  IMAD.MOV.U32 R91, RZ, RZ, R183 ;  /* 0x000000ffff5b7224 */ /* 0x000fc800078e00b7 */
[C---:B------:R-:W-:Y:S01]  /*9110*/  HMMA.16816.F32.BF16 R72, R12.reuse, R20, R72 ;  /* 0x000000140c48723c */ /* 0x040fe20000041848 */
[----:B------:R1:W-:Y:S05]  /*9120*/  MUFU.EX2 R183, R0 ;  /* 0x0000000000b77308 */ /* 0x0003ea0000000800 */
[C---:B------:R-:W-:Y:S06]  /*9130*/  HMMA.16816.F32.BF16 R56, R12.reuse, R22, R32 ;  /* 0x000000160c38723c */ /* 0x040fec0000041820 */
[C---:B---3--:R-:W-:Y:S01]  /*9140*/  HMMA.16816.F32.BF16 R64, R12.reuse, R16, R28 ;  /* 0x000000100c40723c */ /* 0x048fe2000004181c */
[----:B------:R-:W-:Y:S05]  /*9150*/  LDSM.16.MT88.4 R28, [R225+0xc000] ;  /* 0x00c00000e11c783b */ /* 0x000fea0000004200 */
[C---:B------:R-:W-:Y:S01]  /*9160*/  HMMA.16816.F32.BF16 R20, R12.reuse, R18, R24 ;  /* 0x000000120c14723c */ /* 0x040fe20000041818 */
[----:B-1----:R-:W-:Y:S01]  /*9170*/  FFMA.FTZ R0, R93, UR18, -R4 ;  /* 0x000000125d007c23 */ /* 0x002fe20008010804 */
[----:B------:R-:W-:Y:S01]  /*9180*/  IMAD.MOV.U32 R93, RZ, RZ, R181 ;  /* 0x000000ffff5d7224 */ /* 0x000fe200078e00b5 */
[----:B------:R-:W1:Y:S02]  /*9190*/  LDSM.16.MT88.4 R16, [R224+0xc000] ;  /* 0x00c00000e010783b */ /* 0x000e640000004200 */
[----:B------:R3:W-:Y:S01]  /*91a0*/  MUFU.EX2 R181, R0 ;  /* 0x0000000000b57308 */ /* 0x0007e20000000800 */
[C---:B----4-:R-:W-:Y:S06]  /*91b0*/  HMMA.16816.F32.BF16 R80, R12.reuse, R40, R80 ;  /* 0x000000280c50723c */ /* 0x050fec0000041850 */
[----:B------:R-:W-:Y:S01]  /*91c0*/  HMMA.16816.F32.BF16 R32, R12, R42, R44 ;  /* 0x0000002a0c20723c */ /* 0x000fe2000004182c */
[----:B------:R-:W4:Y:S06]  /*91d0*/  LDSM.16.MT88.4 R40, [R135+0xc800] ;  /* 0x00c800008728783b */ /* 0x000f2c0000004200 */
[----:B------:R-:W-:-:S02]  /*91e0*/  F2FP.BF16.F32.PACK_AB R13, R214, R218 ;  /* 0x000000dad60d723e */ /* 0x000fc400000010ff */
[----:B------:R-:W-:Y:S01]  /*91f0*/  F2FP.BF16.F32.PACK_AB R15, R200, R205 ;  /* 0x000000cdc80f723e */ /* 0x000fe200000010ff */
[----:B---3--:R-:W-:Y:S01]  /*9200*/  FFMA.FTZ R0, R94, UR18, -R5 ;  /* 0x000000125e007c23 */ /* 0x008fe20008010805 */
[----:B------:R-:W-:-:S03]  /*9210*/  IMAD.MOV.U32 R94, RZ, RZ, R168 ;  /* 0x000000ffff5e7224 */ /* 0x000fc600078e00a8 */
[----:B------:R3:W-:Y:S02]  /*9220*/  MUFU.EX2 R152, R0 ;  /* 0x0000000000987308 */ /* 0x0007e40000000800 */
[----:B---3--:R-:W-:Y:S01]  /*9230*/  FFMA.FTZ R0, R95, UR18, -R5 ;  /* 0x000000125f007c23 */ /* 0x008fe20008010805 */
[----:B------:R-:W-:Y:S02]  /*9240*/  IMAD.MOV.U32 R95, RZ, RZ, R89 ;  /* 0x000000ffff5f7224 */ /* 0x000fe400078e0059 */
[----:B------:R-:W-:-:S03]  /*9250*/  IMAD.MOV.U32 R89, RZ, RZ, R68 ;  /* 0x000000ffff597224 */ /* 0x000fc600078e0044 */
[----:B------:R3:W5:Y:S02]  /*9260*/  MUFU.EX2 R155, R0 ;  /* 0x00000000009b7308 */ /* 0x0007640000000800 */
[----:B---3--:R-:W-:Y:S01]  /*9270*/  FFMA.FTZ R0, R97, UR18, -R5 ;  /* 0x0000001261007c23 */ /* 0x008fe20008010805 */
[----:B-----5:R-:W-:-:S05]  /*9280*/  F2FP.BF16.F32.PACK_AB R8, R155, R152 ;  /* 0x000000989b08723e */ /* 0x020fca00000010ff */
[----:B------:R3:W-:Y:S02]  /*9290*/  MUFU.EX2 R150, R0 ;  /* 0x0000000000967308 */ /* 0x0007e40000000800 */
[----:B---3--:R-:W-:-:S06]  /*92a0*/  FFMA.FTZ R0, R99, UR18, -R5 ;  /* 0x0000001263007c23 */ /* 0x008fcc0008010805 */
[----:B------:R3:W5:Y:S02]  /*92b0*/  MUFU.EX2 R149, R0 ;  /* 0x0000000000957308 */ /* 0x0007640000000800 */
[----:B---3--:R-:W-:Y:S01]  /*92c0*/  FFMA.FTZ R0, R96, UR18, -R4 ;  /* 0x0000001260007c23 */ /* 0x008fe20008010804 */
[----:B-----5:R-:W-:-:S05]  /*92d0*/  F2FP.BF16.F32.PACK_AB R10, R149, R150 ;  /* 0x00000096950a723e */ /* 0x020fca00000010ff */
[----:B------:R3:W-:Y:S02]  /*92e0*/  MUFU.EX2 R168, R0 ;  /* 0x0000000000a87308 */ /* 0x0007e40000000800 */
[C---:B--2---:R-:W-:Y:S06]  /*92f0*/  HMMA.16816.F32.BF16 R72, R8.reuse, R48, R72 ;  /* 0x000000300848723c */ /* 0x044fec0000041848 */
[C---:B------:R-:W-:Y:S01]  /*9300*/  HMMA.16816.F32.BF16 R56, R8.reuse, R50, R56 ;  /* 0x000000320838723c */ /* 0x040fe20000041838 */
[----:B------:R-:W2:Y:S05]  /*9310*/  LDSM.16.MT88.4 R48, [R226+0xc800] ;  /* 0x00c80000e230783b */ /* 0x000eaa0000004200 */
[----:B------:R-:W-:Y:S01]  /*9320*/  HMMA.16816.F32.BF16 R76, R8, R52, R76 ;  /* 0x00000034084c723c */ /* 0x000fe2000004184c */
[----:B---3--:R-:W-:-:S04]  /*9330*/  FFMA.FTZ R0, R98, UR18, -R4 ;  /* 0x0000001262007c23 */ /* 0x008fc80008010804 */
[----:B------:R3:W-:Y:S01]  /*9340*/  MUFU.EX2 R166, R0 ;  /* 0x0000000000a67308 */ /* 0x0007e20000000800 */
[C---:B------:R-:W-:Y:S06]  /*9350*/  HMMA.16816.F32.BF16 R44, R8.reuse, R54, R60 ;  /* 0x00000036082c723c */ /* 0x040fec000004183c */
[C---:B-1----:R-:W-:Y:S01]  /*9360*/  HMMA.16816.F32.BF16 R24, R8.reuse, R18, R20 ;  /* 0x000000120818723c */ /* 0x042fe20000041814 */
[----:B------:R-:W1:Y:S05]  /*9370*/  LDSM.16.MT88.4 R20, [R224+0xc800] ;  /* 0x00c80000e014783b */ /* 0x000e6a0000004200 */
[----:B------:R-:W-:Y:S01]  /*9380*/  HMMA.16816.F32.BF16 R60, R8, R16, R64 ;  /* 0x00000010083c723c */ /* 0x000fe20000041840 */
[----:B------:R-:W5:Y:S01]  /*9390*/  LDSM.16.MT88.4 R16, [R225+0xc800] ;  /* 0x00c80000e110783b */ /* 0x000f620000004200 */
[----:B---3--:R-:W-:-:S04]  /*93a0*/  FFMA.FTZ R0, R100, UR18, -R4 ;  /* 0x0000001264007c23 */ /* 0x008fc80008010804 */
[C---:B------:R-:W-:Y:S01]  /*93b0*/  HMMA.16816.F32.BF16 R80, R8.reuse, R28, R80 ;  /* 0x0000001c0850723c */ /* 0x040fe20000041850 */
[----:B------:R3:W-:Y:S05]  /*93c0*/  MUFU.EX2 R160, R0 ;  /* 0x0000000000a07308 */ /* 0x0007ea0000000800 */
[----:B------:R-:W-:Y:S07]  /*93d0*/  HMMA.16816.F32.BF16 R32, R8, R30, R32 ;  /* 0x0000001e0820723c */ /* 0x000fee0000041820 */
[----:B------:R-:W-:-:S02]  /*93e0*/  F2FP.BF16.F32.PACK_AB R9, R187, R196 ;  /* 0x000000c4bb09723e */ /* 0x000fc400000010ff */
[----:B------:R-:W-:Y:S01]  /*93f0*/  F2FP.BF16.F32.PACK_AB R11, R181, R183 ;  /* 0x000000b7b50b723e */ /* 0x000fe200000010ff */
[----:B---3--:R-:W-:-:S04]  /*9400*/  FFMA.FTZ R0, R101, UR18, -R5 ;  /* 0x0000001265007c23 */ /* 0x008fc80008010805 */
[----:B------:R3:W-:Y:S02]  /*9410*/  MUFU.EX2 R137, R0 ;  /* 0x0000000000897308 */ /* 0x0007e40000000800 */
[----:B---3--:R-:W-:-:S06]  /*9420*/  FFMA.FTZ R0, R102, UR18, -R5 ;  /* 0x0000001266007c23 */ /* 0x008fcc0008010805 */
        /* <DEDUP_REMOVED lines=8> */
[----:B------:R3:W4:Y:S02]  /*94b0*/  MUFU.EX2 R151, R0 ;  /* 0x0000000000977308 */ /* 0x0007240000000800 */
        /* <DEDUP_REMOVED lines=11> */
[----:B--2---:R-:W-:-:S05]  /*9570*/  FFMA.FTZ R0, R107, UR18, -R4 ;  /* 0x000000126b007c23 */ /* 0x004fca0008010804 */
[C---:B-----5:R-:W-:Y:S01]  /*9580*/  HMMA.16816.F32.BF16 R80, R12.reuse, R16, R80 ;  /* 0x000000100c50723c */ /* 0x060fe20000041850 */
[----:B------:R2:W-:Y:S05]  /*9590*/  MUFU.EX2 R146, R0 ;  /* 0x0000000000927308 */ /* 0x0005ea0000000800 */
[----:B------:R-:W-:Y:S01]  /*95a0*/  HMMA.16816.F32.BF16 R20, R12, R18, R32 ;  /* 0x000000120c14723c */ /* 0x000fe20000041820 */
[----:B------:R-:W5:Y:S06]  /*95b0*/  LDSM.16.MT88.4 R16, [R225+0xd000] ;  /* 0x00d00000e110783b */ /* 0x000f6c0000004200 */
[----:B------:R-:W-:-:S02]  /*95c0*/  F2FP.BF16.F32.PACK_AB R13, R166, R168 ;  /* 0x000000a8a60d723e */ /* 0x000fc400000010ff */
[----:B----4-:R-:W-:Y:S01]  /*95d0*/  F2FP.BF16.F32.PACK_AB R15, R151, R160 ;  /* 0x000000a0970f723e */ /* 0x010fe200000010ff */
        /* <DEDUP_REMOVED lines=11> */
[----:B------:R2:W-:Y:S02]  /*9690*/  MUFU.EX2 R129, R0 ;  /* 0x0000000000817308 */ /* 0x0005e40000000800 */
[C---:B------:R-:W-:Y:S06]  /*96a0*/  HMMA.16816.F32.BF16 R76, R8.reuse, R40, R76 ;  /* 0x00000028084c723c */ /* 0x040fec000004184c */
[C---:B------:R-:W-:Y:S01]  /*96b0*/  HMMA.16816.F32.BF16 R44, R8.reuse, R42, R44 ;  /* 0x0000002a082c723c */ /* 0x040fe2000004182c */
[----:B------:R-:W4:Y:S05]  /*96c0*/  LDSM.16.MT88.4 R40, [R135+0xd800] ;  /* 0x00d800008728783b */ /* 0x000f2a0000004200 */
[----:B---3--:R-:W-:Y:S01]  /*96d0*/  HMMA.16816.F32.BF16 R72, R8, R48, R72 ;  /* 0x000000300848723c */ /* 0x008fe20000041848 */
[----:B--2---:R-:W-:-:S04]  /*96e0*/  FFMA.FTZ R0, R111, UR18, -R4 ;  /* 0x000000126f007c23 */ /* 0x004fc80008010804 */
[----:B------:R2:W3:Y:S01]  /*96f0*/  MUFU.EX2 R128, R0 ;  /* 0x0000000000807308 */ /* 0x0004e20000000800 */
[C---:B------:R-:W-:Y:S01]  /*9700*/  HMMA.16816.F32.BF16 R56, R8.reuse, R50, R56 ;  /* 0x000000320838723c */ /* 0x040fe20000041838 */
[----:B------:R-:W4:Y:S05]  /*9710*/  LDSM.16.MT88.4 R48, [R226+0xd800] ;  /* 0x00d80000e230783b */ /* 0x000f2a0000004200 */
[C---:B-1----:R-:W-:Y:S01]  /*9720*/  HMMA.16816.F32.BF16 R32, R8.reuse, R26, R28 ;  /* 0x0000001a0820723c */ /* 0x042fe2000004181c */
[----:B------:R-:W1:Y:S05]  /*9730*/  LDSM.16.MT88.4 R28, [R224+0xd800] ;  /* 0x00d80000e01c783b */ /* 0x000e6a0000004200 */
[----:B------:R-:W-:Y:S01]  /*9740*/  HMMA.16816.F32.BF16 R60, R8, R24, R60 ;  /* 0x00000018083c723c */ /* 0x000fe2000004183c */
[----:B--2---:R-:W-:-:S05]  /*9750*/  FFMA.FTZ R0, R114, UR18, -R4 ;  /* 0x0000001272007c23 */ /* 0x004fca0008010804 */
[C---:B-----5:R-:W-:Y:S01]  /*9760*/  HMMA.16816.F32.BF16 R80, R8.reuse, R16, R80 ;  /* 0x000000100850723c */ /* 0x060fe20000041850 */
[----:B------:R2:W-:Y:S05]  /*9770*/  MUFU.EX2 R127, R0 ;  /* 0x00000000007f7308 */ /* 0x0005ea0000000800 */
[----:B------:R-:W-:Y:S01]  /*9780*/  HMMA.16816.F32.BF16 R24, R8, R18, R20 ;  /* 0x000000120818723c */ /* 0x000fe20000041814 */
[----:B------:R-:W5:Y:S04]  /*9790*/  LDSM.16.MT88.4 R16, [R225+0xd800] ;  /* 0x00d80000e110783b */ /* 0x000f680000004200 */
[----:B------:R-:W5:Y:S02]  /*97a0*/  LDSM.16.MT88.4 R20, [R135+0xe000] ;  /* 0x00e000008714783b */ /* 0x000f640000004200 */
[----:B------:R-:W-:-:S02]  /*97b0*/  F2FP.BF16.F32.PACK_AB R9, R146, R148 ;  /* 0x000000949209723e */ /* 0x000fc400000010ff */
[----:B---3--:R-:W-:Y:S01]  /*97c0*/  F2FP.BF16.F32.PACK_AB R11, R128, R129 ;  /* 0x00000081800b723e */ /* 0x008fe200000010ff */
[----:B--2---:R-:W-:-:S04]  /*97d0*/  FFMA.FTZ R0, R117, UR18, -R5 ;  /* 0x0000001275007c23 */ /* 0x004fc80008010805 */
        /* <DEDUP_REMOVED lines=11> */
[C---:B----4-:R-:W-:Y:S06]  /*9890*/  HMMA.16816.F32.BF16 R76, R12.reuse, R40, R76 ;  /* 0x000000280c4c723c */ /* 0x050fec000004184c */
[C---:B------:R-:W-:Y:S01]  /*98a0*/  HMMA.16816.F32.BF16 R40, R12.reuse, R42, R44 ;  /* 0x0000002a0c28723c */ /* 0x040fe2000004182c */
[----:B------:R-:W4:Y:S05]  /*98b0*/  LDSM.16.MT88.4 R44, [R224+0xe000] ;  /* 0x00e00000e02c783b */ /* 0x000f2a0000004200 */
[----:B------:R-:W-:Y:S01]  /*98c0*/  HMMA.16816.F32.BF16 R72, R12, R48, R72 ;  /* 0x000000300c48723c */ /* 0x000fe20000041848 */
[----:B--2---:R-:W-:-:S04]  /*98d0*/  FFMA.FTZ R0, R116, UR18, -R4 ;  /* 0x0000001274007c23 */ /* 0x004fc80008010804 */
[----:B------:R2:W-:Y:S01]  /*98e0*/  MUFU.EX2 R123, R0 ;  /* 0x00000000007b7308 */ /* 0x0005e20000000800 */
[C---:B------:R-:W-:Y:S01]  /*98f0*/  HMMA.16816.F32.BF16 R56, R12.reuse, R50, R56 ;  /* 0x000000320c38723c */ /* 0x040fe20000041838 */
[----:B------:R-:W4:Y:S05]  /*9900*/  LDSM.16.MT88.4 R48, [R226+0xe000] ;  /* 0x00e00000e230783b */ /* 0x000f2a0000004200 */
[C---:B-1----:R-:W-:Y:S06]  /*9910*/  HMMA.16816.F32.BF16 R52, R12.reuse, R30, R32 ;  /* 0x0000001e0c34723c */ /* 0x042fec0000041820 */
[----:B------:R-:W-:Y:S01]  /*9920*/  HMMA.16816.F32.BF16 R60, R12, R28, R60 ;  /* 0x0000001c0c3c723c */ /* 0x000fe2000004183c */
[----:B------:R-:W1:Y:S01]  /*9930*/  LDSM.16.MT88.4 R28, [R225+0xe000] ;  /* 0x00e00000e11c783b */ /* 0x000e620000004200 */
[----:B--2---:R-:W-:-:S04]  /*9940*/  FFMA.FTZ R0, R118, UR18, -R4 ;  /* 0x0000001276007c23 */ /* 0x004fc80008010804 */
[C---:B-----5:R-:W-:Y:S01]  /*9950*/  HMMA.16816.F32.BF16 R32, R12.reuse, R18, R24 ;  /* 0x000000120c20723c */ /* 0x060fe20000041818 */
[----:B------:R2:W5:Y:S05]  /*9960*/  MUFU.EX2 R122, R0 ;  /* 0x00000000007a7308 */ /* 0x00056a0000000800 */
[----:B------:R-:W-:Y:S01]  /*9970*/  HMMA.16816.F32.BF16 R80, R12, R16, R80 ;  /* 0x000000100c50723c */ /* 0x000fe20000041850 */
[----:B------:R-:W-:Y:S06]  /*9980*/  LDSM.16.MT88.4 R12, [R226+0xe800] ;  /* 0x00e80000e20c783b */ /* 0x000fec0000004200 */
[----:B---3--:R-:W-:Y:S01]  /*9990*/  F2FP.BF16.F32.PACK_AB R17, R124, R127 ;  /* 0x0000007f7c11723e */ /* 0x008fe200000010ff */
[----:B--2---:R-:W-:Y:S01]  /*99a0*/  FFMA.FTZ R0, R142, UR18, -R5 ;  /* 0x000000128e007c23 */ /* 0x004fe20008010805 */
[----:B-----5:R-:W-:-:S03]  /*99b0*/  F2FP.BF16.F32.PACK_AB R19, R122, R123 ;  /* 0x0000007b7a13723e */ /* 0x020fc600000010ff */
[----:B------:R2:W-:Y:S02]  /*99c0*/  MUFU.EX2 R115, R0 ;  /* 0x0000000000737308 */ /* 0x0005e40000000800 */
[----:B--2---:R-:W-:-:S06]  /*99d0*/  FFMA.FTZ R0, R143, UR18, -R5 ;  /* 0x000000128f007c23 */ /* 0x004fcc0008010805 */
[----:B------:R2:W3:Y:S02]  /*99e0*/  MUFU.EX2 R114, R0 ;  /* 0x0000000000727308 */ /* 0x0004e40000000800 */
[----:B--2---:R-:W-:Y:S01]  /*99f0*/  FFMA.FTZ R0, R145, UR18, -R5 ;  /* 0x0000001291007c23 */ /* 0x004fe20008010805 */
[----:B---3--:R-:W-:Y:S01]  /*9a00*/  F2FP.BF16.F32.PACK_AB R8, R114, R115 ;  /* 0x000000737208723e */ /* 0x008fe200000010ff */
[----:B------:R-:W-:-:S04]  /*9a10*/  IMAD.MOV.U32 R145, RZ, RZ, R93 ;  /* 0x000000ffff917224 */ /* 0x000fc800078e005d */
[----:B------:R2:W-:Y:S01]  /*9a20*/  MUFU.EX2 R113, R0 ;  /* 0x0000000000717308 */ /* 0x0005e20000000800 */
[----:B------:R-:W-:Y:S02]  /*9a30*/  IMAD.MOV.U32 R93, RZ, RZ, R90 ;  /* 0x000000ffff5d7224 */ /* 0x000fe400078e005a */
[----:B------:R-:W-:Y:S02]  /*9a40*/  IMAD.MOV.U32 R90, RZ, RZ, R87 ;  /* 0x000000ffff5a7224 */ /* 0x000fe400078e0057 */
[----:B------:R-:W-:-:S04]  /*9a50*/  IMAD.MOV.U32 R87, RZ, RZ, R70 ;  /* 0x000000ffff577224 */ /* 0x000fc800078e0046 */
[----:B------:R-:W-:Y:S02]  /*9a60*/  IMAD.MOV.U32 R143, RZ, RZ, R87 ;  /* 0x000000ffff8f7224 */ /* 0x000fe400078e0057 */
[----:B--2---:R-:W-:-:S04]  /*9a70*/  FFMA.FTZ R0, R147, UR18, -R5 ;  /* 0x0000001293007c23 */ /* 0x004fc80008010805 */
[----:B------:R2:W3:Y:S02]  /*9a80*/  MUFU.EX2 R112, R0 ;  /* 0x0000000000707308 */ /* 0x0004e40000000800 */
[----:B--2---:R-:W-:Y:S01]  /*9a90*/  FFMA.FTZ R0, R139, UR18, -R4 ;  /* 0x000000128b007c23 */ /* 0x004fe20008010804 */
[----:B---3--:R-:W-:Y:S01]  /*9aa0*/  F2FP.BF16.F32.PACK_AB R10, R112, R113 ;  /* 0x00000071700a723e */ /* 0x008fe200000010ff */
[----:B------:R-:W-:-:S04]  /*9ab0*/  IMAD.MOV.U32 R139, RZ, RZ, R85 ;  /* 0x000000ffff8b7224 */ /* 0x000fc800078e0055 */
[----:B------:R2:W-:Y:S02]  /*9ac0*/  MUFU.EX2 R118, R0 ;  /* 0x0000000000767308 */ /* 0x0005e40000000800 */
[C---:B------:R-:W-:Y:S06]  /*9ad0*/  HMMA.16816.F32.BF16 R76, R8.reuse, R20, R76 ;  /* 0x00000014084c723c */ /* 0x040fec000004184c */
[C---:B------:R-:W-:Y:S01]  /*9ae0*/  HMMA.16816.F32.BF16 R24, R8.reuse, R22, R40 ;  /* 0x000000160818723c */ /* 0x040fe20000041828 */
[----:B------:R-:W3:Y:S04]  /*9af0*/  LDSM.16.MT88.4 R20, [R135+0xe800] ;  /* 0x00e800008714783b */ /* 0x000ee80000004200 */
[----:B------:R-:W-:Y:S01]  /*9b00*/  LDSM.16.MT88.4 R40, [R135+0xf000] ;  /* 0x00f000008728783b */ /* 0x000fe20000004200 */
[----:B----4-:R-:W-:Y:S01]  /*9b10*/  HMMA.16816.F32.BF16 R64, R8, R46, R52 ;  /* 0x0000002e0840723c */ /* 0x010fe20000041834 */
[----:B--2---:R-:W-:-:S02]  /*9b20*/  FFMA.FTZ R0, R141, UR18, -R4 ;  /* 0x000000128d007c23 */ /* 0x004fc40008010804 */
[----:B------:R-:W2:Y:S02]  /*9b30*/  LDSM.16.MT88.4 R52, [R224+0xe800] ;  /* 0x00e80000e034783b */ /* 0x000ea40000004200 */
[----:B------:R4:W-:Y:S01]  /*9b40*/  MUFU.EX2 R117, R0 ;  /* 0x0000000000757308 */ /* 0x0009e20000000800 */
[C---:B------:R-:W-:Y:S06]  /*9b50*/  HMMA.16816.F32.BF16 R72, R8.reuse, R48, R72 ;  /* 0x000000300848723c */ /* 0x040fec0000041848 */
[C---:B------:R-:W-:Y:S01]  /*9b60*/  HMMA.16816.F32.BF16 R48, R8.reuse, R50, R56 ;  /* 0x000000320830723c */ /* 0x040fe20000041838 */
[----:B------:R-:W5:Y:S05]  /*9b70*/  LDSM.16.MT88.4 R56, [R225+0xe800] ;  /* 0x00e80000e138783b */ /* 0x000f6a0000004200 */
[----:B-1----:R-:W-:Y:S01]  /*9b80*/  HMMA.16816.F32.BF16 R80, R8, R28, R80 ;  /* 0x0000001c0850723c */ /* 0x002fe20000041850 */
[----:B----4-:R-:W-:Y:S01]  /*9b90*/  FFMA.FTZ R0, R144, UR18, -R4 ;  /* 0x0000001290007c23 */ /* 0x010fe20008010804 */
[----:B------:R-:W-:-:S02]  /*9ba0*/  IMAD.MOV.U32 R144, RZ, RZ, R94 ;  /* 0x000000ffff907224 */ /* 0x000fc400078e005e */
[----:B------:R-:W-:Y:S01]  /*9bb0*/  IMAD.MOV.U32 R94, RZ, RZ, R92 ;  /* 0x000000ffff5e7224 */ /* 0x000fe200078e005c */
[----:B------:R1:W-:Y:S01]  /*9bc0*/  MUFU.EX2 R116, R0 ;  /* 0x0000000000747308 */ /* 0x0003e20000000800 */
[----:B------:R-:W-:Y:S02]  /*9bd0*/  IMAD.MOV.U32 R92, RZ, RZ, R86 ;  /* 0x000000ffff5c7224 */ /* 0x000fe400078e0056 */
[----:B------:R-:W-:Y:S02]  /*9be0*/  IMAD.MOV.U32 R86, RZ, RZ, R71 ;  /* 0x000000ffff567224 */ /* 0x000fe400078e0047 */
[----:B------:R-:W-:Y:S02]  /*9bf0*/  IMAD.MOV.U32 R147, RZ, RZ, R94 ;  /* 0x000000ffff937224 */ /* 0x000fe400078e005e */
[----:B------:R-:W-:Y:S02]  /*9c00*/  IMAD.MOV.U32 R142, RZ, RZ, R92 ;  /* 0x000000ffff8e7224 */ /* 0x000fe400078e005c */
[----:B------:R-:W-:-:S02]  /*9c10*/  IMAD.MOV.U32 R141, RZ, RZ, R86 ;  /* 0x000000ffff8d7224 */ /* 0x000fc400078e0056 */
[----:B-1----:R-:W-:Y:S01]  /*9c20*/  FFMA.FTZ R0, R161, UR18, -R5 ;  /* 0x00000012a1007c23 */ /* 0x002fe20008010805 */
[----:B------:R-:W-:-:S03]  /*9c30*/  IMAD.MOV.U32 R161, RZ, RZ, R91 ;  /* 0x000000ffffa17224 */ /* 0x000fc600078e005b */
[----:B------:R1:W-:Y:S02]  /*9c40*/  MUFU.EX2 R108, R0 ;  /* 0x00000000006c7308 */ /* 0x0003e40000000800 */
[----:B-1----:R-:W-:Y:S01]  /*9c50*/  FFMA.FTZ R0, R167, UR18, -R5 ;  /* 0x00000012a7007c23 */ /* 0x002fe20008010805 */
[----:B------:R-:W-:-:S05]  /*9c60*/  IMAD.MOV.U32 R167, RZ, RZ, R84 ;  /* 0x000000ffffa77224 */ /* 0x000fca00078e0054 */
[----:B------:R1:W4:Y:S02]  /*9c70*/  MUFU.EX2 R107, R0 ;  /* 0x00000000006b7308 */ /* 0x0003240000000800 */
[----:B-1----:R-:W-:Y:S01]  /*9c80*/  FFMA.FTZ R0, R130, UR18, -R5 ;  /* 0x0000001282007c23 */ /* 0x002fe20008010805 */
[----:B----4-:R-:W-:Y:S01]  /*9c90*/  F2FP.BF16.F32.PACK_AB R16, R107, R108 ;  /* 0x0000006c6b10723e */ /* 0x010fe200000010ff */
[----:B------:R-:W-:-:S04]  /*9ca0*/  IMAD.MOV.U32 R130, RZ, RZ, R89 ;  /* 0x000000ffff827224 */ /* 0x000fc800078e0059 */
[----:B------:R1:W-:Y:S02]  /*9cb0*/  MUFU.EX2 R106, R0 ;  /* 0x00000000006a7308 */ /* 0x0003e40000000800 */
[----:B-1----:R-:W-:Y:S01]  /*9cc0*/  FFMA.FTZ R0, R140, UR18, -R5 ;  /* 0x000000128c007c23 */ /* 0x002fe20008010805 */
[----:B------:R-:W-:Y:S02]  /*9cd0*/  IMAD.MOV.U32 R140, RZ, RZ, R88 ;  /* 0x000000ffff8c7224 */ /* 0x000fe400078e0058 */
[----:B------:R-:W-:-:S03]  /*9ce0*/  IMAD.MOV.U32 R88, RZ, RZ, R69 ;  /* 0x000000ffff587224 */ /* 0x000fc600078e0045 */
[----:B------:R1:W4:Y:S01]  /*9cf0*/  MUFU.EX2 R105, R0 ;  /* 0x0000000000697308 */ /* 0x0003220000000800 */
[C---:B------:R-:W-:Y:S06]  /*9d00*/  HMMA.16816.F32.BF16 R68, R8.reuse, R44, R60 ;  /* 0x0000002c0844723c */ /* 0x040fec000004183c */
[----:B------:R-:W-:Y:S01]  /*9d10*/  HMMA.16816.F32.BF16 R60, R8, R30, R32 ;  /* 0x0000001e083c723c */ /* 0x000fe20000041820 */
[----:B------:R-:W-:Y:S01]  /*9d20*/  LDSM.16.MT88.4 R8, [R224+0xf000] ;  /* 0x00f00000e008783b */ /* 0x000fe20000004200 */
[----:B-1----:R-:W-:Y:S01]  /*9d30*/  FFMA.FTZ R0, R158, UR18, -R4 ;  /* 0x000000129e007c23 */ /* 0x002fe20008010804 */
[----:B----4-:R-:W-:Y:S01]  /*9d40*/  F2FP.BF16.F32.PACK_AB R18, R105, R106 ;  /* 0x0000006a6912723e */ /* 0x010fe200000010ff */
[----:B------:R-:W-:-:S02]  /*9d50*/  IMAD.MOV.U32 R158, RZ, RZ, R93 ;  /* 0x000000ffff9e7224 */ /* 0x000fc400078e005d */
[----:B------:R1:W4:Y:S04]  /*9d60*/  MUFU.EX2 R111, R0 ;  /* 0x00000000006f7308 */ /* 0x0003280000000800 */
[C---:B---3--:R-:W-:Y:S06]  /*9d70*/  HMMA.16816.F32.BF16 R76, R16.reuse, R20, R76 ;  /* 0x00000014104c723c */ /* 0x048fec000004184c */
[C---:B------:R-:W-:Y:S01]  /*9d80*/  HMMA.16816.F32.BF16 R44, R16.reuse, R22, R24 ;  /* 0x00000016102c723c */ /* 0x040fe20000041818 */
[----:B------:R-:W3:Y:S05]  /*9d90*/  LDSM.16.MT88.4 R20, [R226+0xf000] ;  /* 0x00f00000e214783b */ /* 0x000eea0000004200 */
[----:B------:R-:W-:Y:S01]  /*9da0*/  HMMA.16816.F32.BF16 R32, R16, R12, R72 ;  /* 0x0000000c1020723c */ /* 0x000fe20000041848 */
[----:B-1----:R-:W-:Y:S01]  /*9db0*/  FFMA.FTZ R0, R163, UR18, -R4 ;  /* 0x00000012a3007c23 */ /* 0x002fe20008010804 */
[----:B------:R-:W-:-:S03]  /*9dc0*/  IMAD.MOV.U32 R163, RZ, RZ, R88 ;  /* 0x000000ffffa37224 */ /* 0x000fc600078e0058 */
[----:B------:R1:W-:Y:S01]  /*9dd0*/  MUFU.EX2 R110, R0 ;  /* 0x00000000006e7308 */ /* 0x0003e20000000800 */
[----:B------:R-:W-:Y:S01]  /*9de0*/  HMMA.16816.F32.BF16 R28, R16, R14, R48 ;  /* 0x0000000e101c723c */ /* 0x000fe20000041830 */
[----:B------:R-:W-:-:S05]  /*9df0*/  F2FP.BF16.F32.PACK_AB R13, R117, R118 ;  /* 0x00000076750d723e */ /* 0x000fca00000010ff */
[----:B--2---:R-:W-:Y:S01]  /*9e00*/  HMMA.16816.F32.BF16 R24, R16, R52, R68 ;  /* 0x000000341018723c */ /* 0x004fe20000041844 */
[----:B----4-:R-:W-:-:S05]  /*9e10*/  F2FP.BF16.F32.PACK_AB R15, R111, R116 ;  /* 0x000000746f0f723e */ /* 0x010fca00000010ff */
[----:B------:R-:W-:Y:S01]  /*9e20*/  HMMA.16816.F32.BF16 R52, R16, R54, R64 ;  /* 0x000000361034723c */ /* 0x000fe20000041840 */
[----:B------:R-:W-:Y:S01]  /*9e30*/  LDSM.16.MT88.4 R64, [R135+0xf800] ;  /* 0x00f800008740783b */ /* 0x000fe20000004200 */
[----:B-1----:R-:W-:Y:S01]  /*9e40*/  FFMA.FTZ R0, R169, UR18, -R4 ;  /* 0x00000012a9007c23 */ /* 0x002fe20008010804 */
[----:B------:R-:W-:-:S03]  /*9e50*/  IMAD.MOV.U32 R169, RZ, RZ, R95 ;  /* 0x000000ffffa97224 */ /* 0x000fc600078e005f */
[C---:B-----5:R-:W-:Y:S01]  /*9e60*/  HMMA.16816.F32.BF16 R72, R16.reuse, R58, R60 ;  /* 0x0000003a1048723c */ /* 0x060fe2000004183c */
[----:B------:R-:W1:Y:S01]  /*9e70*/  LDSM.16.MT88.4 R60, [R225+0xf000] ;  /* 0x00f00000e13c783b */ /* 0x000e620000004200 */
[----:B------:R2:W-:Y:S04]  /*9e80*/  MUFU.EX2 R109, R0 ;  /* 0x00000000006d7308 */ /* 0x0005e80000000800 */
[----:B------:R-:W-:Y:S01]  /*9e90*/  HMMA.16816.F32.BF16 R80, R16, R56, R80 ;  /* 0x000000381050723c */ /* 0x000fe20000041850 */
[----:B------:R-:W-:Y:S01]  /*9ea0*/  LDSM.16.MT88.4 R16, [R224+0xf800] ;  /* 0x00f80000e010783b */ /* 0x000fe20000004200 */
[----:B--2---:R-:W-:Y:S01]  /*9eb0*/  FFMA.FTZ R0, R153, UR18, -R5 ;  /* 0x0000001299007c23 */ /* 0x004fe20008010805 */
[----:B------:R-:W-:-:S03]  /*9ec0*/  IMAD.MOV.U32 R153, RZ, RZ, R90 ;  /* 0x000000ffff997224 */ /* 0x000fc600078e005a */
[----:B------:R2:W-:Y:S02]  /*9ed0*/  MUFU.EX2 R104, R0 ;  /* 0x0000000000687308 */ /* 0x0005e40000000800 */
[----:B--2---:R-:W-:Y:S01]  /*9ee0*/  FFMA.FTZ R0, R154, UR18, -R5 ;  /* 0x000000129a007c23 */ /* 0x004fe20008010805 */
[----:B------:R-:W-:Y:S02]  /*9ef0*/  IMAD.MOV.U32 R154, RZ, RZ, R2 ;  /* 0x000000ffff9a7224 */ /* 0x000fe400078e0002 */
[----:B------:R-:W-:-:S03]  /*9f00*/  FADD.FTZ R2, R172, R170 ;  /* 0x000000aaac027221 */ /* 0x000fc60000010000 */
        /* <DEDUP_REMOVED lines=9> */
[C---:B------:R-:W-:Y:S01]  /*9fa0*/  HMMA.16816.F32.BF16 R68, R12.reuse, R42, R44 ;  /* 0x0000002a0c44723c */ /* 0x040fe2000004182c */
[----:B------:R-:W4:Y:S05]  /*9fb0*/  LDSM.16.MT88.4 R44, [R226+0xf800] ;  /* 0x00f80000e22c783b */ /* 0x000f2a0000004200 */
[C---:B------:R-:W-:Y:S06]  /*9fc0*/  HMMA.16816.F32.BF16 R76, R12.reuse, R40, R76 ;  /* 0x000000280c4c723c */ /* 0x040fec000004184c */
[----:B---3--:R-:W-:Y:S01]  /*9fd0*/  HMMA.16816.F32.BF16 R56, R12, R20, R32 ;  /* 0x000000140c38723c */ /* 0x008fe20000041820 */
[----:B--2---:R-:W-:-:S04]  /*9fe0*/  FFMA.FTZ R0, R190, UR18, -R4 ;  /* 0x00000012be007c23 */ /* 0x004fc80008010804 */
        /* <DEDUP_REMOVED lines=72> */
[----:B----4-:R-:W-:Y:S01]  /*a470*/  HMMA.16816.F32.BF16 R60, R8, R24, R60 ;  /* 0x00000018083c723c */ /* 0x010fe2000004183c */
[----:B------:R-:W-:Y:S01]  /*a480*/  FADD.FTZ R0, R206, R0 ;  /* 0x00000000ce007221 */ /* 0x000fe20000010000 */
[----:B-1----:R-:W-:-:S03]  /*a490*/  FFMA.FTZ R2, R252, UR18, -R4 ;  /* 0x00000012fc027c23 */ /* 0x002fc60008010804 */
[----:B------:R-:W-:Y:S01]  /*a4a0*/  FADD.FTZ R0, R207, R0 ;  /* 0x00000000cf007221 */ /* 0x000fe20000010000 */
[----:B------:R-:W-:Y:S01]  /*a4b0*/  HMMA.16816.F32.BF16 R56, R8, R26, R48 ;  /* 0x0000001a0838723c */ /* 0x000fe20000041830 */
[----:B------:R-:W1:Y:S01]  /*a4c0*/  LDSM.16.MT88.4 R24, [R226+0x10800] ;  /* 0x01080000e218783b */ /* 0x000e620000004200 */
[----:B------:R2:W4:Y:S01]  /*a4d0*/  MUFU.EX2 R84, R2 ;  /* 0x0000000200547308 */ /* 0x0005220000000800 */
[----:B------:R-:W-:-:S03]  /*a4e0*/  FADD.FTZ R0, R208, R0 ;  /* 0x00000000d0007221 */ /* 0x000fc60000010000 */
[----:B------:R-:W-:Y:S01]  /*a4f0*/  HMMA.16816.F32.BF16 R68, R8, R44, R68 ;  /* 0x0000002c0844723c */ /* 0x000fe20000041844 */
[----:B------:R-:W-:-:S04]  /*a500*/  FADD.FTZ R0, R210, R0 ;  /* 0x00000000d2007221 */ /* 0x000fc80000010000 */
[----:B------:R-:W-:Y:S01]  /*a510*/  FADD.FTZ R0, R211, R0 ;  /* 0x00000000d3007221 */ /* 0x000fe20000010000 */
[----:B------:R-:W-:Y:S03]  /*a520*/  HMMA.16816.F32.BF16 R64, R8, R46, R64 ;  /* 0x0000002e0840723c */ /* 0x000fe60000041840 */
[----:B------:R-:W-:-:S03]  /*a530*/  FADD.FTZ R0, R213, R0 ;  /* 0x00000000d5007221 */ /* 0x000fc60000010000 */
[----:B------:R-:W-:Y:S01]  /*a540*/  HMMA.16816.F32.BF16 R48, R8, R16, R40 ;  /* 0x000000100830723c */ /* 0x000fe20000041828 */
[----:B--2---:R-:W-:Y:S01]  /*a550*/  FADD.FTZ R2, R185, R12 ;  /* 0x0000000cb9027221 */ /* 0x004fe20000010000 */
[----:B------:R-:W-:-:S03]  /*a560*/  FFMA.FTZ R12, R247, UR18, -R5 ;  /* 0x00000012f70c7c23 */ /* 0x000fc60008010805 */
[----:B------:R-:W-:Y:S01]  /*a570*/  FADD.FTZ R2, R186, R2 ;  /* 0x00000002ba027221 */ /* 0x000fe20000010000 */
[----:B------:R2:W5:Y:S01]  /*a580*/  MUFU.EX2 R81, R12 ;  /* 0x0000000c00517308 */ /* 0x0005620000000800 */
[----:B------:R-:W-:Y:S01]  /*a590*/  HMMA.16816.F32.BF16 R28, R8, R18, R28 ;  /* 0x00000012081c723c */ /* 0x000fe2000004181c */
[----:B------:R-:W1:Y:S01]  /*a5a0*/  LDSM.16.MT88.4 R16, [R225+0x10800] ;  /* 0x01080000e110783b */ /* 0x000e620000004200 */
[----:B------:R-:W-:-:S04]  /*a5b0*/  FADD.FTZ R2, R188, R2 ;  /* 0x00000002bc027221 */ /* 0x000fc80000010000 */
[----:B------:R-:W-:Y:S01]  /*a5c0*/  FADD.FTZ R2, R177, R2 ;  /* 0x00000002b1027221 */ /* 0x000fe20000010000 */
[----:B------:R-:W-:Y:S02]  /*a5d0*/  F2FP.BF16.F32.PACK_AB R9, R85, R90 ;  /* 0x0000005a5509723e */ /* 0x000fe400000010ff */
[----:B----4-:R-:W-:Y:S01]  /*a5e0*/  F2FP.BF16.F32.PACK_AB R11, R84, R83 ;  /* 0x00000053540b723e */ /* 0x010fe200000010ff */
[----:B------:R-:W-:-:S04]  /*a5f0*/  FADD.FTZ R2, R176, R2 ;  /* 0x00000002b0027221 */ /* 0x000fc80000010000 */
[----:B------:R-:W-:Y:S01]  /*a600*/  FADD.FTZ R2, R175, R2 ;  /* 0x00000002af027221 */ /* 0x000fe20000010000 */
[----:B--2---:R-:W-:Y:S01]  /*a610*/  FFMA.FTZ R12, R248, UR18, -R5 ;  /* 0x00000012f80c7c23 */ /* 0x004fe20008010805 */
[----:B-----5:R-:W-:Y:S02]  /*a620*/  F2FP.BF16.F32.PACK_AB R8, R81, R82 ;  /* 0x000000525108723e */ /* 0x020fe400000010ff */
[----:B------:R-:W-:Y:S01]  /*a630*/  FADD.FTZ R2, R179, R2 ;  /* 0x00000002b3027221 */ /* 0x000fe20000010000 */
[----:B------:R2:W-:Y:S03]  /*a640*/  MUFU.EX2 R80, R12 ;  /* 0x0000000c00507308 */ /* 0x0005e60000000800 */
[----:B------:R-:W-:-:S04]  /*a650*/  FADD.FTZ R2, R162, R2 ;  /* 0x00000002a2027221 */ /* 0x000fc80000010000 */
[----:B------:R-:W-:Y:S01]  /*a660*/  FADD.FTZ R13, R159, R2 ;  /* 0x000000029f0d7221 */ /* 0x000fe20000010000 */
[----:B------:R-:W-:-:S04]  /*a670*/  FFMA.FTZ R2, R153, UR18, -R4 ;  /* 0x0000001299027c23 */ /* 0x000fc80008010804 */
[----:B------:R-:W-:Y:S01]  /*a680*/  MUFU.EX2 R78, R2 ;  /* 0x00000002004e7308 */ /* 0x000fe20000000800 */
[----:B--2---:R-:W-:-:S07]  /*a690*/  FFMA.FTZ R12, R249, UR18, -R5 ;  /* 0x00000012f90c7c23 */ /* 0x004fce0008010805 */
[----:B------:R2:W4:Y:S02]  /*a6a0*/  MUFU.EX2 R79, R12 ;  /* 0x0000000c004f7308 */ /* 0x0005240000000800 */
[----:B--2---:R-:W-:Y:S01]  /*a6b0*/  FADD.FTZ R12, R215, R0 ;  /* 0x00000000d70c7221 */ /* 0x004fe20000010000 */
[----:B------:R-:W-:Y:S01]  /*a6c0*/  FFMA.FTZ R0, R154, UR18, -R4 ;  /* 0x000000129a007c23 */ /* 0x000fe20008010804 */
[----:B----4-:R-:W-:-:S04]  /*a6d0*/  F2FP.BF16.F32.PACK_AB R10, R79, R80 ;  /* 0x000000504f0a723e */ /* 0x010fc800000010ff */
[----:B------:R2:W4:Y:S03]  /*a6e0*/  MUFU.EX2 R77, R0 ;  /* 0x00000000004d7308 */ /* 0x0005260000000800 */
[C---:B---3--:R-:W-:Y:S06]  /*a6f0*/  HMMA.16816.F32.BF16 R44, R8.reuse, R34, R72 ;  /* 0x00000022082c723c */ /* 0x048fec0000041848 */
[C---:B-1----:R-:W-:Y:S06]  /*a700*/  HMMA.16816.F32.BF16 R40, R8.reuse, R24, R68 ;  /* 0x000000180828723c */ /* 0x042fec0000041844 */
[----:B------:R-:W-:Y:S01]  /*a710*/  HMMA.16816.F32.BF16 R52, R8, R32, R52 ;  /* 0x000000200834723c */ /* 0x000fe20000041834 */
[----:B--2---:R-:W-:Y:S01]  /*a720*/  FADD.FTZ R0, R222, R12 ;  /* 0x0000000cde007221 */ /* 0x004fe20000010000 */
        /* <DEDUP_REMOVED lines=8> */
[----:B------:R-:W2:Y:S01]  /*a7b0*/  LDSM.16.MT88.4 R24, [R135+0x11000] ;  /* 0x011000008718783b */ /* 0x000ea20000004200 */
        /* <DEDUP_REMOVED lines=27> */
[----:B----4-:R-:W-:Y:S01]  /*a970*/  F2FP.BF16.F32.PACK_AB R9, R78, R77 ;  /* 0x0000004d4e09723e */ /* 0x010fe200000010ff */
        /* <DEDUP_REMOVED lines=13> */
[----:B------:R1:W4:Y:S03]  /*aa50*/  MUFU.EX2 R65, R12 ;  /* 0x0000000c00417308 */ /* 0x0003260000000800 */
[----:B------:R-:W-:-:S04]  /*aa60*/  FADD.FTZ R0, R148, R0 ;  /* 0x0000000094007221 */ /* 0x000fc80000010000 */
[----:B------:R-:W-:-:S04]  /*aa70*/  FADD.FTZ R0, R146, R0 ;  /* 0x0000000092007221 */ /* 0x000fc80000010000 */
[----:B------:R-:W-:-:S04]  /*aa80*/  FADD.FTZ R0, R129, R0 ;  /* 0x0000000081007221 */ /* 0x000fc80000010000 */
[----:B------:R-:W-:Y:S01]  /*aa90*/  FADD.FTZ R0, R128, R0 ;  /* 0x0000000080007221 */ /* 0x000fe20000010000 */
[----:B-1----:R-:W-:-:S03]  /*aaa0*/  FFMA.FTZ R12, R130, UR18, -R5 ;  /* 0x00000012820c7c23 */ /* 0x002fc60008010805 */
[----:B------:R-:W-:Y:S01]  /*aab0*/  FADD.FTZ R0, R127, R0 ;  /* 0x000000007f007221 */ /* 0x000fe20000010000 */
[----:B----4-:R-:W-:Y:S01]  /*aac0*/  F2FP.BF16.F32.PACK_AB R8, R65, R68 ;  /* 0x000000444108723e */ /* 0x010fe200000010ff */
[----:B------:R1:W-:Y:S02]  /*aad0*/  MUFU.EX2 R64, R12 ;  /* 0x0000000c00407308 */ /* 0x0003e40000000800 */
[----:B------:R-:W-:-:S04]  /*aae0*/  FADD.FTZ R0, R124, R0 ;  /* 0x000000007c007221 */ /* 0x000fc80000010000 */
        /* <DEDUP_REMOVED lines=15> */
[----:B--2---:R-:W-:Y:S01]  /*abe0*/  HMMA.16816.F32.BF16 R52, R8, R24, R52 ;  /* 0x000000180834723c */ /* 0x004fe20000041834 */
[----:B------:R-:W-:-:S04]  /*abf0*/  FADD.FTZ R0, R98, R0 ;  /* 0x0000000062007221 */ /* 0x000fc80000010000 */
[----:B------:R-:W-:Y:S01]  /*ac00*/  FADD.FTZ R0, R94, R0 ;  /* 0x000000005e007221 */ /* 0x000fe20000010000 */
[C---:B---3--:R-:W-:Y:S03]  /*ac10*/  HMMA.16816.F32.BF16 R40, R8.reuse, R20, R40 ;  /* 0x000000140828723c */ /* 0x048fe60000041828 */
        /* <DEDUP_REMOVED lines=157> */
.L_x_3571:
[----:B------:R-:W-:-:S04]  /*b5f0*/  ULEA UR4, -UR6, URZ, 0x8 ;  /* 0x0000003f06047291 */ /* 0x000fc8000f8e413f */
[----:B------:R-:W-:Y:S02]  /*b600*/  USHF.R.S32.HI UR12, URZ, 0x1f, UR4 ;  /* 0x0000001f3f0c7899 */ /* 0x000fe40008011404 */
[----:B--2---:R-:W-:-:S04]  /*b610*/  MOV R0, UR4 ;  /* 0x0000000400007c02 */ /* 0x004fc80008000f00 */
[----:B------:R-:W-:-:S07]  /*b620*/  MOV R2, UR12 ;  /* 0x0000000c00027c02 */ /* 0x000fce0008000f00 */
.L_x_3572:
[----:B------:R-:W2:Y:S04]  /*b630*/  LDL.LU R15, [R1] ;  /* 0x00000000010f7983 */ /* 0x000ea80000300800 */
[----:B------:R-:W3:Y:S04]  /*b640*/  LDL.LU R14, [R1+0x4] ;  /* 0x00000400010e7983 */ /* 0x000ee80000300800 */
[----:B------:R-:W4:Y:S01]  /*b650*/  LDL.LU R20, [R1+0x18] ;  /* 0x0000180001147983 */ /* 0x000f220000300800 */
[----:B------:R-:W-:Y:S02]  /*b660*/  USHF.L.U32 UR4, UR6, 0x5, URZ ;  /* 0x0000000506047899 */ /* 0x000fe4000800063f */
[----:B------:R-:W-:-:S02]  /*b670*/  USHF.L.U64.HI UR7, UR6, 0x5, UR7 ;  /* 0x0000000506077899 */ /* 0x000fc40008010207 */
[----:B------:R-:W-:Y:S01]  /*b680*/  UISETP.GT.AND UP0, UPT, UR22, UR5, UPT ;  /* 0x000000051600728c */ /* 0x000fe2000bf04270 */
[----:B---3--:R-:W-:-:S04]  /*b690*/  LEA R14, P1, R0, R14, 0x1 ;  /* 0x0000000e000e7211 */ /* 0x008fc800078208ff */
[----:B--2---:R-:W-:Y:S01]  /*b6a0*/  LEA.HI.X R15, R0, R15, R2, 0x1, P1 ;  /* 0x0000000f000f7211 */ /* 0x004fe200008f0c02 */
[----:B----4-:R-:W-:Y:S01]  /*b6b0*/  IMAD.MOV.U32 R37, RZ, RZ, R20 ;  /* 0x000000ffff257224 */ /* 0x010fe200078e0014 */
[----:B------:R-:W-:Y:S01]  /*b6c0*/  IADD3 R12, P1, R14, UR4, RZ ;  /* 0x000000040e0c7c10 */ /* 0x000fe2000ff3e0ff */
[----:B------:R1:W-:Y:S03]  /*b6d0*/  STL [R1+0x4], R14 ;  /* 0x0000040e01007387 */ /* 0x0003e60000100800 */
[----:B------:R-:W-:Y:S01]  /*b6e0*/  IADD3.X R13, R15, UR7, RZ, P1, !PT ;  /* 0x000000070f0d7c10 */ /* 0x000fe20008ffe4ff */
[----:B------:R-:W-:Y:S01]  /*b6f0*/  @!PT LDS RZ, [RZ] ;  /* 0x00000000fffff984 */ /* 0x000fe20000000800 */
[----:B------:R-:W-:Y:S01]  /*b700*/  @!PT LDS RZ, [RZ] ;  /* 0x00000000fffff984 */ /* 0x000fe20000000800 */
[----:B------:R-:W-:Y:S01]  /*b710*/  @!PT LDS RZ, [RZ] ;  /* 0x00000000fffff984 */ /* 0x000fe20000000800 */
[----:B------:R1:W-:Y:S01]  /*b720*/  LDGSTS.E.BYPASS.LTC128B.128 [R243+0xa000], desc[UR16][R14.64] ;  /* 0x0a0000000ef37fae */ /* 0x0003e2000b901d50 */
[----:B------:R-:W-:-:S03]  /*b730*/  IADD3 R10, P1, R12, UR4, RZ ;  /* 0x000000040c0a7c10 */ /* 0x000fc6000ff3e0ff */
[----:B------:R2:W-:Y:S01]  /*b740*/  STL [R1], R15 ;  /* 0x0000000f01007387 */ /* 0x0005e20000100800 */
        /* <DEDUP_REMOVED lines=38> */
[----:B------:R-:W-:Y:S01]  /*b9b0*/  LDGSTS.E.BYPASS.LTC128B.128 [R243+0x11000], desc[UR16][R4.64] ;  /* 0x1100000004f37fae */ /* 0x000fe2000b901d50 */
[----:B-1----:R-:W-:Y:S01]  /*b9c0*/  IADD3 R14, P1, R4, UR4, RZ ;  /* 0x00000004040e7c10 */ /* 0x002fe2000ff3e0ff */
[----:B------:R-:W-:-:S03]  /*b9d0*/  USHF.L.U32 UR4, UR22, 0x8, URZ ;  /* 0x0000000816047899 */ /* 0x000fc6000800063f */
[----:B------:R-:W-:-:S05]  /*b9e0*/  IADD3.X R15, R5, UR7, RZ, P1, !PT ;  /* 0x00000007050f7c10 */ /* 0x000fca0008ffe4ff */
[----:B------:R1:W-:Y:S04]  /*b9f0*/  LDGSTS.E.BYPASS.LTC128B.128 [R243+0x11800], desc[UR16][R14.64] ;  /* 0x118000000ef37fae */ /* 0x0003e8000b901d50 */
[----:B------:R-:W-:Y:S04]  /*ba00*/  LDSM.16.M88.4 R20, [R134+0x3000] ;  /* 0x003000008614783b */ /* 0x000fe80000000200 */
[----:B------:R-:W-:Y:S04]  /*ba10*/  LDSM.16.M88.4 R32, [R134+0x4800] ;  /* 0x004800008620783b */ /* 0x000fe80000000200 */
[----:B--2---:R-:W2:Y:S04]  /*ba20*/  LDSM.16.M88.4 R8, [R230] ;  /* 0x00000000e608783b */ /* 0x004ea80000000200 */
[----:B------:R-:W-:Y:S04]  /*ba30*/  LDSM.16.M88.4 R24, [R134+0x2800] ;  /* 0x002800008618783b */ /* 0x000fe80000000200 */
[----:B------:R-:W-:Y:S04]  /*ba40*/  LDSM.16.M88.4 R48, [R134+0x8000] ;  /* 0x008000008630783b */ /* 0x000fe80000000200 */
[----:B------:R-:W-:Y:S04]  /*ba50*/  LDSM.16.M88.4 R28, [R134+0x2000] ;  /* 0x00200000861c783b */ /* 0x000fe80000000200 */
[----:B-1----:R-:W1:Y:S04]  /*ba60*/  LDSM.16.M88.4 R12, [R134+0x4000] ;  /* 0x00400000860c783b */ /* 0x002e680000000200 */
[----:B------:R-:W-:Y:S04]  /*ba70*/  LDSM.16.M88.4 R16, [R134+0x3800] ;  /* 0x003800008610783b */ /* 0x000fe80000000200 */
[----:B------:R-:W-:Y:S04]  /*ba80*/  LDSM.16.M88.4 R44, [R134+0x5000] ;  /* 0x00500000862c783b */ /* 0x000fe80000000200 */
[----:B------:R-:W-:Y:S04]  /*ba90*/  LDSM.16.M88.4 R40, [R134+0x5800] ;  /* 0x005800008628783b */ /* 0x000fe80000000200 */
[----:B------:R-:W-:Y:S04]  /*baa0*/  LDSM.16.M88.4 R60, [R134+0x7000] ;  /* 0x00700000863c783b */ /* 0x000fe80000000200 */
[----:B------:R-:W-:Y:S01]  /*bab0*/  LDSM.16.M88.4 R52, [R134+0x6000] ;  /* 0x006000008634783b */ /* 0x000fe20000000200 */
[C---:B--2---:R-:W-:Y:S03]  /*bac0*/  HMMA.16816.F32.BF16 R84, R8.reuse, R20, RZ ;  /* 0x000000140854723c */ /* 0x044fe600000418ff */
[----:B------:R-:W-:Y:S04]  /*bad0*/  LDSM.16.M88.4 R64, [R134+0x6800] ;  /* 0x006800008640783b */ /* 0x000fe80000000200 */
[----:B------:R-:W-:Y:S01]  /*bae0*/  LDSM.16.M88.4 R56, [R134+0x7800] ;  /* 0x007800008638783b */ /* 0x000fe20000000200 */
[C---:B------:R-:W-:Y:S03]  /*baf0*/  HMMA.16816.F32.BF16 R88, R8.reuse, R22, RZ ;  /* 0x000000160858723c */ /* 0x040fe600000418ff */
[----:B------:R-:W-:Y:S03]  /*bb00*/  LDSM.16.M88.4 R20, [R134+0x9000] ;  /* 0x009000008614783b */ /* 0x000fe60000000200 */
[C---:B------:R-:W-:Y:S01]  /*bb10*/  HMMA.16816.F32.BF16 R100, R8.reuse, R32, RZ ;  /* 0x000000200864723c */ /* 0x040fe200000418ff */
[----:B------:R-:W0:Y:S05]  /*bb20*/  LDGDEPBAR ;  /* 0x00000000000079af */ /* 0x000e2a0000000000 */
[C---:B-1----:R-:W-:Y:S06]  /*bb30*/  HMMA.16816.F32.BF16 R104, R8.reuse, R12, RZ ;  /* 0x0000000c0868723c */ /* 0x042fec00000418ff */
[C---:B------:R-:W-:Y:S01]  /*bb40*/  HMMA.16816.F32.BF16 R112, R8.reuse, R14, RZ ;  /* 0x0000000e0870723c */ /* 0x040fe200000418ff */
[----:B------:R-:W1:Y:S05]  /*bb50*/  LDSM.16.M88.4 R12, [R134+0x8800] ;  /* 0x00880000860c783b */ /* 0x000e6a0000000200 */
[C---:B------:R-:W-:Y:S06]  /*bb60*/  HMMA.16816.F32.BF16 R108, R8.reuse, R34, RZ ;  /* 0x00000022086c723c */ /* 0x040fec00000418ff */
[C---:B------:R-:W-:Y:S06]  /*bb70*/  HMMA.16816.F32.BF16 R76, R8.reuse, R24, RZ ;  /* 0x00000018084c723c */ /* 0x040fec00000418ff */
[C---:B------:R-:W-:Y:S01]  /*bb80*/  HMMA.16816.F32.BF16 R80, R8.reuse, R26, RZ ;  /* 0x0000001a0850723c */ /* 0x040fe200000418ff */
[----:B------:R-:W2:Y:S05]  /*bb90*/  LDSM.16.M88.4 R24, [R134+0x9800] ;  /* 0x009800008618783b */ /* 0x000eaa0000000200 */
[C---:B------:R-:W-:Y:S06]  /*bba0*/  HMMA.16816.F32.BF16 R204, R8.reuse, R50, RZ ;  /* 0x0000003208cc723c */ /* 0x040fec00000418ff */
[C---:B------:R-:W-:Y:S06]  /*bbb0*/  HMMA.16816.F32.BF16 R68, R8.reuse, R28, RZ ;  /* 0x0000001c0844723c */ /* 0x040fec00000418ff */
[C---:B------:R-:W-:Y:S01]  /*bbc0*/  HMMA.16816.F32.BF16 R72, R8.reuse, R30, RZ ;  /* 0x0000001e0848723c */ /* 0x040fe200000418ff */
[----:B------:R-:W-:Y:S05]  /*bbd0*/  LDSM.16.M88.4 R28, [R228+0x2000] ;  /* 0x00200000e41c783b */ /* 0x000fea0000000200 */
[C---:B-1----:R-:W-:Y:S06]  /*bbe0*/  HMMA.16816.F32.BF16 R32, R8.reuse, R12, RZ ;  /* 0x0000000c0820723c */ /* 0x042fec00000418ff */
[C---:B------:R-:W-:Y:S06]  /*bbf0*/  HMMA.16816.F32.BF16 R12, R8.reuse, R14, RZ ;  /* 0x0000000e080c723c */ /* 0x040fec00000418ff */
[C---:B------:R-:W-:Y:S06]  /*bc00*/  HMMA.16816.F32.BF16 R92, R8.reuse, R16, RZ ;  /* 0x00000010085c723c */ /* 0x040fec00000418ff */
[C---:B------:R-:W-:Y:S01]  /*bc10*/  HMMA.16816.F32.BF16 R96, R8.reuse, R18, RZ ;  /* 0x000000120860723c */ /* 0x040fe200000418ff */
[----:B------:R-:W1:Y:S05]  /*bc20*/  LDSM.16.M88.4 R16, [R37] ;  /* 0x000000002510783b */ /* 0x000e6a0000000200 */
[----:B------:R-:W-:Y:S01]  /*bc30*/  HMMA.16816.F32.BF16 R128, R8, R44, RZ ;  /* 0x0000002c0880723c */ /* 0x000fe200000418ff */
[----:B------:R-:W-:-:S02]  /*bc40*/  IMAD.MOV.U32 R247, RZ, RZ, R32 ;  /* 0x000000fffff77224 */ /* 0x000fc400078e0020 */
[----:B------:R-:W-:Y:S02]  /*bc50*/  IMAD.MOV.U32 R246, RZ, RZ, R33 ;  /* 0x000000fffff67224 */ /* 0x000fe400078e0021 */
[----:B------:R-:W-:Y:S01]  /*bc60*/  IMAD.MOV.U32 R242, RZ, RZ, R34 ;  /* 0x000000fffff27224 */ /* 0x000fe200078e0022 */
[C---:B------:R-:W-:Y:S01]  /*bc70*/  HMMA.16816.F32.BF16 R124, R8.reuse, R46, RZ ;  /* 0x0000002e087c723c */ /* 0x040fe200000418ff */
[----:B------:R-:W-:Y:S01]  /*bc80*/  IMAD.MOV.U32 R212, RZ, RZ, R13 ;  /* 0x000000ffffd47224 */ /* 0x000fe200078e000d */
[----:B------:R-:W3:Y:S01]  /*bc90*/  LDSM.16.M88.4 R44, [R228+0x2800] ;  /* 0x00280000e42c783b */ /* 0x000ee20000000200 */
[----:B------:R-:W-:Y:S02]  /*bca0*/  IMAD.MOV.U32 R211, RZ, RZ, R14 ;  /* 0x000000ffffd37224 */ /* 0x000fe400078e000e */
[----:B------:R-:W-:Y:S01]  /*bcb0*/  IMAD.MOV.U32 R210, RZ, RZ, R15 ;  /* 0x000000ffffd27224 */ /* 0x000fe200078e000f */
[----:B------:R-:W-:Y:S01]  /*bcc0*/  HMMA.16816.F32.BF16 R116, R8, R40, RZ ;  /* 0x000000280874723c */ /* 0x000fe200000418ff */
[----:B------:R-:W-:-:S02]  /*bcd0*/  IMAD.MOV.U32 R51, RZ, RZ, R12 ;  /* 0x000000ffff337224 */ /* 0x000fc400078e000c */
[----:B------:R-:W-:Y:S02]  /*bce0*/  IMAD.MOV.U32 R39, RZ, RZ, R35 ;  /* 0x000000ffff277224 */ /* 0x000fe400078e0023 */
[----:B------:R-:W-:Y:S01]  /*bcf0*/  LDSM.16.M88.4 R32, [R228+0x4800] ;  /* 0x00480000e420783b */ /* 0x000fe20000000200 */
[C---:B------:R-:W-:Y:S06]  /*bd00*/  HMMA.16816.F32.BF16 R12, R8.reuse, R20, RZ ;  /* 0x00000014080c723c */ /* 0x040fec00000418ff */
[C---:B------:R-:W-:Y:S06]  /*bd10*/  HMMA.16816.F32.BF16 R20, R8.reuse, R22, RZ ;  /* 0x000000160814723c */ /* 0x040fec00000418ff */
[C---:B------:R-:W-:Y:S01]  /*bd20*/  HMMA.16816.F32.BF16 R120, R8.reuse, R42, RZ ;  /* 0x0000002a0878723c */ /* 0x040fe200000418ff */
[----:B------:R-:W4:Y:S05]  /*bd30*/  LDSM.16.M88.4 R40, [R228+0x3000] ;  /* 0x00300000e428783b */ /* 0x000f2a0000000200 */
[C---:B------:R-:W-:Y:S06]  /*bd40*/  HMMA.16816.F32.BF16 R188, R8.reuse, R60, RZ ;  /* 0x0000003c08bc723c */ /* 0x040fec00000418ff */
[----:B------:R-:W-:Y:S01]  /*bd50*/  HMMA.16816.F32.BF16 R184, R8, R62, RZ ;  /* 0x0000003e08b8723c */ /* 0x000fe200000418ff */
[----:B------:R-:W-:-:S02]  /*bd60*/  IMAD.MOV.U32 R50, RZ, RZ, R14 ;  /* 0x000000ffff327224 */ /* 0x000fc400078e000e */
[----:B------:R-:W-:-:S03]  /*bd70*/  IMAD.MOV.U32 R0, RZ, RZ, R13 ;  /* 0x000000ffff007224 */ /* 0x000fc600078e000d */
[----:B------:R-:W-:Y:S01]  /*bd80*/  IMAD.MOV.U32 R209, RZ, RZ, R22 ;  /* 0x000000ffffd17224 */ /* 0x000fe200078e0016 */
[C---:B------:R-:W-:Y:S01]  /*bd90*/  HMMA.16816.F32.BF16 R172, R8.reuse, R52, RZ ;  /* 0x0000003408ac723c */ /* 0x040fe200000418ff */
[----:B------:R-:W-:Y:S02]  /*bda0*/  IMAD.MOV.U32 R63, RZ, RZ, R23 ;  /* 0x000000ffff3f7224 */ /* 0x000fe400078e0017 */
[----:B------:R-:W-:Y:S02]  /*bdb0*/  IMAD.MOV.U32 R62, RZ, RZ, R20 ;  /* 0x000000ffff3e7224 */ /* 0x000fe400078e0014 */
[----:B------:R-:W-:Y:S01]  /*bdc0*/  IMAD.MOV.U32 R61, RZ, RZ, R21 ;  /* 0x000000ffff3d7224 */ /* 0x000fe200078e0015 */
[C---:B------:R-:W-:Y:S01]  /*bdd0*/  HMMA.16816.F32.BF16 R168, R8.reuse, R54, RZ ;  /* 0x0000003608a8723c */ /* 0x040fe200000418ff */
[----:B------:R-:W5:Y:S05]  /*bde0*/  LDSM.16.M88.4 R52, [R228+0x3800] ;  /* 0x00380000e434783b */ /* 0x000f6a0000000200 */
[C---:B--2---:R-:W-:Y:S06]  /*bdf0*/  HMMA.16816.F32.BF16 R20, R8.reuse, R24, RZ ;  /* 0x000000180814723c */ /* 0x044fec00000418ff */
[C---:B------:R-:W-:Y:S06]  /*be00*/  HMMA.16816.F32.BF16 R180, R8.reuse, R64, RZ ;  /* 0x0000004008b4723c */ /* 0x040fec00000418ff */
[C---:B------:R-:W-:Y:S01]  /*be10*/  HMMA.16816.F32.BF16 R176, R8.reuse, R66, RZ ;  /* 0x0000004208b0723c */ /* 0x040fe200000418ff */
[----:B------:R-:W-:Y:S05]  /*be20*/  LDSM.16.M88.4 R64, [R229] ;  /* 0x00000000e540783b */ /* 0x000fea0000000200 */
[C---:B------:R-:W-:Y:S06]  /*be30*/  HMMA.16816.F32.BF16 R192, R8.reuse, R56, RZ ;  /* 0x0000003808c0723c */ /* 0x040fec00000418ff */
[----:B------:R-:W-:Y:S01]  /*be40*/  HMMA.16816.F32.BF16 R196, R8, R58, RZ ;  /* 0x0000003a08c4723c */ /* 0x000fe200000418ff */
[----:B------:R-:W-:Y:S01]  /*be50*/  IMAD.MOV.U32 R5, RZ, RZ, R20 ;  /* 0x000000ffff057224 */ /* 0x000fe200078e0014 */
[----:B------:R-:W-:Y:S01]  /*be60*/  LDSM.16.M88.4 R56, [R228+0x4000] ;  /* 0x00400000e438783b */ /* 0x000fe20000000200 */
[----:B------:R-:W-:-:S02]  /*be70*/  IMAD.MOV.U32 R252, RZ, RZ, R22 ;  /* 0x000000fffffc7224 */ /* 0x000fc400078e0016 */
[----:B------:R-:W-:Y:S01]  /*be80*/  IMAD.MOV.U32 R4, RZ, RZ, R23 ;  /* 0x000000ffff047224 */ /* 0x000fe200078e0017 */
[----:B------:R-:W-:Y:S01]  /*be90*/  HMMA.16816.F32.BF16 R200, R8, R48, RZ ;  /* 0x0000003008c8723c */ /* 0x000fe200000418ff */
[----:B------:R-:W-:-:S05]  /*bea0*/  IMAD.MOV.U32 R2, RZ, RZ, R21 ;  /* 0x000000ffff027224 */ /* 0x000fca00078e0015 */
[----:B------:R-:W-:Y:S01]  /*beb0*/  HMMA.16816.F32.BF16 R8, R8, R26, RZ ;  /* 0x0000001a0808723c */ /* 0x000fe200000418ff */
[----:B------:R-:W-:Y:S02]  /*bec0*/  IMAD.MOV.U32 R49, RZ, RZ, R15 ;  /* 0x000000ffff317224 */ /* 0x000fe400078e000f */
[----:B------:R-:W-:Y:S02]  /*bed0*/  IMAD.MOV.U32 R48, RZ, RZ, R12 ;  /* 0x000000ffff307224 */ /* 0x000fe400078e000c */
[----:B------:R-:W2:Y:S01]  /*bee0*/  LDSM.16.M88.4 R12, [R232] ;  /* 0x00000000e80c783b */ /* 0x000ea20000000200 */
[C---:B-1----:R-:W-:Y:S06]  /*bef0*/  HMMA.16816.F32.BF16 R20, R16.reuse, R28, R68 ;  /* 0x0000001c1014723c */ /* 0x042fec0000041844 */
[C---:B------:R-:W-:Y:S06]  /*bf00*/  HMMA.16816.F32.BF16 R28, R16.reuse, R30, R72 ;  /* 0x0000001e101c723c */ /* 0x040fec0000041848 */
[C---:B---3--:R-:W-:Y:S06]  /*bf10*/  HMMA.16816.F32.BF16 R68, R16.reuse, R44, R76 ;  /* 0x0000002c1044723c */ /* 0x048fec000004184c */
[----:B------:R-:W-:Y:S01]  /*bf20*/  HMMA.16816.F32.BF16 R72, R16, R46, R80 ;  /* 0x0000002e1048723c */ /* 0x000fe20000041850 */
[----:B------:R-:W-:Y:S01]  /*bf30*/  IMAD.MOV.U32 R60, RZ, RZ, R8 ;  /* 0x000000ffff3c7224 */ /* 0x000fe200078e0008 */
[----:B------:R-:W-:Y:S01]  /*bf40*/  LDSM.16.M88.4 R44, [R228+0x5000] ;  /* 0x00500000e42c783b */ /* 0x000fe20000000200 */
[----:B------:R-:W-:-:S02]  /*bf50*/  IMAD.MOV.U32 R208, RZ, RZ, R10 ;  /* 0x000000ffffd07224 */ /* 0x000fc400078e000a */
[----:B------:R-:W-:Y:S01]  /*bf60*/  IMAD.MOV.U32 R38, RZ, RZ, R11 ;  /* 0x000000ffff267224 */ /* 0x000fe200078e000b */
[C---:B----4-:R-:W-:Y:S01]  /*bf70*/  HMMA.16816.F32.BF16 R84, R16.reuse, R40, R84 ;  /* 0x000000281054723c */ /* 0x050fe20000041854 */
[----:B------:R-:W-:Y:S02]  /*bf80*/  IMAD.MOV.U32 R37, RZ, RZ, R9 ;  /* 0x000000ffff257224 */ /* 0x000fe400078e0009 */
[----:B------:R-:W-:Y:S01]  /*bf90*/  IMAD.MOV.U32 R80, RZ, RZ, R51 ;  /* 0x000000ffff507224 */ /* 0x000fe200078e0033 */
[----:B------:R-:W-:Y:S01]  /*bfa0*/  LDSM.16.M88.4 R8, [R233] ;  /* 0x00000000e908783b */ /* 0x000fe20000000200 */
[----:B------:R-:W-:Y:S01]  /*bfb0*/  IMAD.MOV.U32 R78, RZ, RZ, R50 ;  /* 0x000000ffff4e7224 */ /* 0x000fe200078e0032 */
[----:B------:R-:W-:Y:S01]  /*bfc0*/  HMMA.16816.F32.BF16 R88, R16, R42, R88 ;  /* 0x0000002a1058723c */ /* 0x000fe20000041858 */
[----:B------:R-:W-:Y:S01]  /*bfd0*/  IMAD.MOV.U32 R79, RZ, RZ, R49 ;  /* 0x000000ffff4f7224 */ /* 0x000fe200078e0031 */
[----:B------:R-:W-:Y:S01]  /*bfe0*/  LDSM.16.M88.4 R40, [R228+0x5800] ;  /* 0x00580000e428783b */ /* 0x000fe20000000200 */
[----:B------:R-:W-:-:S02]  /*bff0*/  IMAD.MOV.U32 R76, RZ, RZ, R48 ;  /* 0x000000ffff4c7224 */ /* 0x000fc400078e0030 */
[----:B------:R-:W-:Y:S01]  /*c000*/  IMAD.MOV.U32 R77, RZ, RZ, R0 ;  /* 0x000000ffff4d7224 */ /* 0x000fe200078e0000 */
[----:B------:R-:W1:Y:S01]  /*c010*/  LDSM.16.M88.4 R48, [R227] ;  /* 0x00000000e330783b */ /* 0x000e620000000200 */
[----:B------:R-:W-:Y:S01]  /*c020*/  VIADD R0, R229, 0x800 ;  /* 0x00000800e5007836 */ /* 0x000fe20000000000 */
[----:B-----5:R-:W-:Y:S01]  /*c030*/  HMMA.16816.F32.BF16 R92, R16, R52, R92 ;  /* 0x00000034105c723c */ /* 0x020fe2000004185c */
[----:B------:R-:W-:Y:S02]  /*c040*/  IMAD.MOV.U32 R81, RZ, RZ, R212 ;  /* 0x000000ffff517224 */ /* 0x000fe400078e00d4 */
[----:B------:R-:W-:Y:S02]  /*c050*/  IMAD.MOV.U32 R82, RZ, RZ, R211 ;  /* 0x000000ffff527224 */ /* 0x000fe400078e00d3 */
[----:B------:R-:W-:Y:S01]  /*c060*/  IMAD.MOV.U32 R83, RZ, RZ, R210 ;  /* 0x000000ffff537224 */ /* 0x000fe200078e00d2 */
[----:B--2---:R-:W-:Y:S06]  /*c070*/  HMMA.16816.F32.BF16 R24, R12, R64, R20 ;  /* 0x000000400c18723c */ /* 0x004fec0000041814 */
[----:B------:R-:W-:Y:S01]  /*c080*/  HMMA.16816.F32.BF16 R96, R16, R54, R96 ;  /* 0x000000361060723c */ /* 0x000fe20000041860 */
[----:B------:R2:W3:Y:S01]  /*c090*/  LDSM.16.M88.4 R52, [R0] ;  /* 0x000000000034783b */ /* 0x0004e20000000200 */
[----:B------:R-:W-:-:S02]  /*c0a0*/  IMAD.MOV.U32 R64, RZ, RZ, R60 ;  /* 0x000000ffff407224 */ /* 0x000fc400078e003c */
[----:B------:R-:W-:Y:S02]  /*c0b0*/  IMAD.MOV.U32 R65, RZ, RZ, R37 ;  /* 0x000000ffff417224 */ /* 0x000fe400078e0025 */
[----:B------:R-:W-:Y:S06]  /*c0c0*/  HMMA.16816.F32.BF16 R20, R12, R66, R28 ;  /* 0x000000420c14723c */ /* 0x000fec000004181c */
[----:B------:R-:W-:Y:S01]  /*c0d0*/  HMMA.16816.F32.BF16 R248, R16, R32, R100 ;  /* 0x0000002010f8723c */ /* 0x000fe20000041864 */
[----:B------:R-:W-:Y:S02]  /*c0e0*/  IMAD.MOV.U32 R67, RZ, RZ, R38 ;  /* 0x000000ffff437224 */ /* 0x000fe400078e0026 */
[----:B------:R-:W-:-:S03]  /*c0f0*/  IMAD.MOV.U32 R66, RZ, RZ, R208 ;  /* 0x000000ffff427224 */ /* 0x000fc600078e00d0 */
[C---:B------:R-:W-:Y:S01]  /*c100*/  HMMA.16816.F32.BF16 R104, R16.reuse, R56, R104 ;  /* 0x000000381068723c */ /* 0x040fe20000041868 */
[----:B------:R-:W-:Y:S02]  /*c110*/  IMAD.MOV.U32 R102, RZ, RZ, R63 ;  /* 0x000000ffff667224 */ /* 0x000fe400078e003f */
[----:B------:R-:W-:Y:S02]  /*c120*/  IMAD.MOV.U32 R103, RZ, RZ, R62 ;  /* 0x000000ffff677224 */ /* 0x000fe400078e003e */
[----:B------:R-:W-:Y:S01]  /*c130*/  IMAD.MOV.U32 R100, RZ, RZ, R61 ;  /* 0x000000ffff647224 */ /* 0x000fe200078e003d */
[----:B------:R-:W-:Y:S01]  /*c140*/  HMMA.16816.F32.BF16 R112, R16, R58, R112 ;  /* 0x0000003a1070723c */ /* 0x000fe20000041870 */
[----:B------:R-:W4:Y:S01]  /*c150*/  LDSM.16.M88.4 R60, [R228+0x6000] ;  /* 0x00600000e43c783b */ /* 0x000f220000000200 */
[----:B------:R-:W-:-:S03]  /*c160*/  IMAD.MOV.U32 R101, RZ, RZ, R209 ;  /* 0x000000ffff657224 */ /* 0x000fc600078e00d1 */
[----:B------:R-:W-:Y:S01]  /*c170*/  LDSM.16.M88.4 R56, [R227+0x800] ;  /* 0x00080000e338783b */ /* 0x000fe20000000200 */
[----:B-1----:R-:W-:Y:S06]  /*c180*/  HMMA.16816.F32.BF16 R28, R8, R48, R24 ;  /* 0x00000030081c723c */ /* 0x002fec0000041818 */
[C---:B------:R-:W-:Y:S06]  /*c190*/  HMMA.16816.F32.BF16 R24, R16.reuse, R42, R120 ;  /* 0x0000002a1018723c */ /* 0x040fec0000041878 */
[C---:B------:R-:W-:Y:S01]  /*c1a0*/  HMMA.16816.F32.BF16 R212, R16.reuse, R40, R116 ;  /* 0x0000002810d4723c */ /* 0x040fe20000041874 */
[----:B------:R-:W1:Y:S05]  /*c1b0*/  LDSM.16.M88.4 R40, [R228+0x6800] ;  /* 0x00680000e428783b */ /* 0x000e6a0000000200 */
[C---:B------:R-:W-:Y:S06]  /*c1c0*/  HMMA.16816.F32.BF16 R216, R16.reuse, R46, R124 ;  /* 0x0000002e10d8723c */ /* 0x040fec000004187c */
[----:B------:R-:W-:Y:S01]  /*c1d0*/  HMMA.16816.F32.BF16 R220, R16, R34, R108 ;  /* 0x0000002210dc723c */ /* 0x000fe2000004186c */
[----:B------:R-:W-:-:S05]  /*c1e0*/  IMAD.MOV.U32 R124, RZ, RZ, R5 ;  /* 0x000000ffff7c7224 */ /* 0x000fca00078e0005 */
[----:B--2---:R-:W-:Y:S01]  /*c1f0*/  IMAD.MOV.U32 R0, RZ, RZ, R24 ;  /* 0x000000ffff007224 */ /* 0x004fe200078e0018 */
[----:B---3--:R-:W-:Y:S01]  /*c200*/  HMMA.16816.F32.BF16 R32, R12, R52, R68 ;  /* 0x000000340c20723c */ /* 0x008fe20000041844 */
[----:B------:R-:W-:Y:S02]  /*c210*/  IMAD.MOV.U32 R5, RZ, RZ, R25 ;  /* 0x000000ffff057224 */ /* 0x000fe400078e0019 */
[----:B------:R-:W-:Y:S02]  /*c220*/  IMAD.MOV.U32 R38, RZ, RZ, R26 ;  /* 0x000000ffff267224 */ /* 0x000fe400078e001a */
[----:B------:R-:W-:Y:S01]  /*c230*/  IMAD.MOV.U32 R37, RZ, RZ, R27 ;  /* 0x000000ffff257224 */ /* 0x000fe200078e001b */
[----:B------:R-:W-:Y:S01]  /*c240*/  HMMA.16816.F32.BF16 R208, R16, R44, R128 ;  /* 0x0000002c10d0723c */ /* 0x000fe20000041880 */
[----:B------:R-:W-:Y:S02]  /*c250*/  IMAD.MOV.U32 R68, RZ, RZ, R0 ;  /* 0x000000ffff447224 */ /* 0x000fe400078e0000 */
[----:B------:R-:W-:-:S02]  /*c260*/  VIADD R0, R229, 0x1000 ;  /* 0x00001000e5007836 */ /* 0x000fc40000000000 */
[----:B------:R-:W-:Y:S01]  /*c270*/  IMAD.MOV.U32 R71, RZ, RZ, R4 ;  /* 0x000000ffff477224 */ /* 0x000fe200078e0004 */
[----:B------:R-:W-:Y:S01]  /*c280*/  HMMA.16816.F32.BF16 R24, R8, R50, R20 ;  /* 0x000000320818723c */ /* 0x000fe20000041814 */
[----:B------:R-:W-:Y:S01]  /*c290*/  IMAD.MOV.U32 R70, RZ, RZ, R252 ;  /* 0x000000ffff467224 */ /* 0x000fe200078e00fc */
[----:B------:R2:W-:Y:S01]  /*c2a0*/  LDSM.16.M88.4 R44, [R0] ;  /* 0x00000000002c783b */ /* 0x0005e20000000200 */
[----:B------:R-:W-:Y:S02]  /*c2b0*/  IMAD.MOV.U32 R69, RZ, RZ, R2 ;  /* 0x000000ffff457224 */ /* 0x000fe400078e0002 */
[----:B------:R-:W-:Y:S01]  /*c2c0*/  FMUL.FTZ R2, R28, UR23 ;  /* 0x000000171c027c20 */ /* 0x000fe20008410000 */
[C---:B----4-:R-:W-:Y:S01]  /*c2d0*/  HMMA.16816.F32.BF16 R108, R16.reuse, R60, R172 ;  /* 0x0000003c106c723c */ /* 0x050fe200000418ac */
[----:B------:R-:W3:Y:S02]  /*c2e0*/  LDSM.16.M88.4 R48, [R228+0x7800] ;  /* 0x00780000e430783b */ /* 0x000ee40000000200 */
[----:B------:R-:W4:Y:S03]  /*c2f0*/  MUFU.TANH R125, R2 ;  /* 0x00000002007d7308 */ /* 0x000f260000002400 */
[----:B------:R-:W-:Y:S01]  /*c300*/  HMMA.16816.F32.BF16 R172, R16, R62, R168 ;  /* 0x0000003e10ac723c */ /* 0x000fe200000418a8 */
[----:B------:R-:W-:Y:S05]  /*c310*/  LDSM.16.M88.4 R60, [R227+0x1000] ;  /* 0x00100000e33c783b */ /* 0x000fea0000000200 */
[----:B------:R-:W-:Y:S01]  /*c320*/  HMMA.16816.F32.BF16 R20, R12, R54, R72 ;  /* 0x000000360c14723c */ /* 0x000fe20000041848 */
[----:B------:R-:W-:Y:S01]  /*c330*/  IMAD.MOV.U32 R171, RZ, RZ, R5 ;  /* 0x000000ffffab7224 */ /* 0x000fe200078e0005 */
[----:B------:R-:W5:Y:S04]  /*c340*/  LDSM.16.M88.4 R52, [R228+0x7000] ;  /* 0x00700000e434783b */ /* 0x000f680000000200 */
[----:B-1----:R-:W-:Y:S01]  /*c350*/  HMMA.16816.F32.BF16 R128, R16, R40, R180 ;  /* 0x000000281080723c */ /* 0x002fe200000418b4 */
[----:B--2---:R-:W-:Y:S01]  /*c360*/  FMUL.FTZ R0, R29, UR23 ;  /* 0x000000171d007c20 */ /* 0x004fe20008410000 */
[----:B------:R-:W-:-:S02]  /*c370*/  IMAD.MOV.U32 R73, RZ, RZ, R100 ;  /* 0x000000ffff497224 */ /* 0x000fc400078e0064 */
[----:B------:R-:W-:Y:S01]  /*c380*/  IMAD.MOV.U32 R74, RZ, RZ, R101 ;  /* 0x000000ffff4a7224 */ /* 0x000fe200078e0065 */
[----:B------:R1:W-:Y:S01]  /*c390*/  MUFU.TANH R4, R0 ;  /* 0x0000000000047308 */ /* 0x0003e20000002400 */
[----:B------:R-:W-:Y:S01]  /*c3a0*/  HMMA.16816.F32.BF16 R116, R16, R42, R176 ;  /* 0x0000002a1074723c */ /* 0x000fe200000418b0 */
[----:B------:R-:W-:Y:S02]  /*c3b0*/  IMAD.MOV.U32 R75, RZ, RZ, R102 ;  /* 0x000000ffff4b7224 */ /* 0x000fe400078e0066 */
[----:B------:R-:W-:-:S04]  /*c3c0*/  IMAD.MOV.U32 R72, RZ, RZ, R103 ;  /* 0x000000ffff487224 */ /* 0x000fc800078e0067 */
[----:B----4-:R-:W-:Y:S02]  /*c3d0*/  IMAD.MOV.U32 R176, RZ, RZ, R125 ;  /* 0x000000ffffb07224 */ /* 0x010fe400078e007d */
[----:B-1----:R-:W-:Y:S01]  /*c3e0*/  FMUL.FTZ R0, R30, UR23 ;  /* 0x000000171e007c20 */ /* 0x002fe20008410000 */
[C---:B---3--:R-:W-:Y:S03]  /*c3f0*/  HMMA.16816.F32.BF16 R100, R16.reuse, R48, R192 ;  /* 0x000000301064723c */ /* 0x048fe600000418c0 */
[----:B------:R1:W2:Y:S03]  /*c400*/  MUFU.TANH R127, R0 ;  /* 0x00000000007f7308 */ /* 0x0002a60000002400 */
[----:B-----5:R-:W-:Y:S01]  /*c410*/  HMMA.16816.F32.BF16 R120, R16, R52, R188 ;  /* 0x000000341078723c */ /* 0x020fe200000418bc */
[----:B-1----:R-:W-:-:S06]  /*c420*/  FMUL.FTZ R0, R31, UR23 ;  /* 0x000000171f007c20 */ /* 0x002fcc0008410000 */
[----:B------:R-:W-:Y:S01]  /*c430*/  IMAD.MOV.U32 R188, RZ, RZ, R68 ;  /* 0x000000ffffbc7224 */ /* 0x000fe200078e0044 */
[----:B------:R-:W-:Y:S01]  /*c440*/  HMMA.16816.F32.BF16 R28, R8, R56, R32 ;  /* 0x00000038081c723c */ /* 0x000fe20000041820 */
[----:B------:R-:W-:Y:S01]  /*c450*/  IMAD.MOV.U32 R68, RZ, RZ, R124 ;  /* 0x000000ffff447224 */ /* 0x000fe200078e007c */
[----:B------:R1:W-:Y:S01]  /*c460*/  MUFU.TANH R5, R0 ;  /* 0x0000000000057308 */ /* 0x0003e20000002400 */
[----:B--2---:R-:W-:Y:S02]  /*c470*/  IMAD.MOV.U32 R190, RZ, RZ, R127 ;  /* 0x000000ffffbe7224 */ /* 0x004fe400078e007f */
[----:B------:R-:W-:Y:S01]  /*c480*/  IMAD.MOV.U32 R189, RZ, RZ, R171 ;  /* 0x000000ffffbd7224 */ /* 0x000fe200078e00ab */
[----:B------:R-:W-:Y:S01]  /*c490*/  HMMA.16816.F32.BF16 R32, R12, R44, R84 ;  /* 0x0000002c0c20723c */ /* 0x000fe20000041854 */
[----:B------:R-:W-:Y:S02]  /*c4a0*/  IMAD.MOV.U32 R194, RZ, RZ, R188 ;  /* 0x000000ffffc27224 */ /* 0x000fe400078e00bc */
[----:B------:R-:W-:-:S03]  /*c4b0*/  IMAD.MOV.U32 R188, RZ, RZ, R38 ;  /* 0x000000ffffbc7224 */ /* 0x000fc600078e0026 */
[----:B------:R-:W-:Y:S01]  /*c4c0*/  HMMA.16816.F32.BF16 R168, R16, R50, R196 ;  /* 0x0000003210a8723c */ /* 0x000fe200000418c4 */
[----:B------:R-:W-:Y:S01]  /*c4d0*/  IMAD.MOV.U32 R87, RZ, RZ, R39 ;  /* 0x000000ffff577224 */ /* 0x000fe200078e0027 */
[----:B------:R-:W2:Y:S01]  /*c4e0*/  LDSM.16.M88.4 R48, [R228+0x8800] ;  /* 0x00880000e430783b */ /* 0x000ea20000000200 */
[----:B------:R-:W-:Y:S02]  /*c4f0*/  IMAD.MOV.U32 R84, RZ, RZ, R247 ;  /* 0x000000ffff547224 */ /* 0x000fe400078e00f7 */
[----:B------:R-:W-:Y:S02]  /*c500*/  IMAD.MOV.U32 R85, RZ, RZ, R246 ;  /* 0x000000ffff557224 */ /* 0x000fe400078e00f6 */
[----:B-1----:R-:W-:Y:S01]  /*c510*/  FMUL.FTZ R0, R24, UR23 ;  /* 0x0000001718007c20 */ /* 0x002fe20008410000 */
[----:B------:R-:W-:-:S03]  /*c520*/  IMAD.MOV.U32 R86, RZ, RZ, R242 ;  /* 0x000000ffff567224 */ /* 0x000fc600078e00f2 */
[----:B------:R1:W-:Y:S01]  /*c530*/  MUFU.TANH R252, R0 ;  /* 0x0000000000fc7308 */ /* 0x0003e20000002400 */
[----:B------:R-:W-:-:S07]  /*c540*/  FMUL.FTZ R2, R28, UR23 ;  /* 0x000000171c027c20 */ /* 0x000fce0008410000 */
[----:B------:R-:W-:Y:S01]  /*c550*/  MUFU.TANH R178, R2 ;  /* 0x0000000200b27308 */ /* 0x000fe20000002400 */
[----:B-1----:R-:W-:-:S07]  /*c560*/  FMUL.FTZ R0, R25, UR23 ;  /* 0x0000001719007c20 */ /* 0x002fce0008410000 */
[----:B------:R1:W3:Y:S01]  /*c570*/  MUFU.TANH R126, R0 ;  /* 0x00000000007e7308 */ /* 0x0002e20000002400 */
[C---:B--2---:R-:W-:Y:S06]  /*c580*/  HMMA.16816.F32.BF16 R84, R16.reuse, R48, R84 ;  /* 0x000000301054723c */ /* 0x044fec0000041854 */
[----:B------:R-:W-:Y:S01]  /*c590*/  HMMA.16816.F32.BF16 R80, R16, R50, R80 ;  /* 0x000000321050723c */ /* 0x000fe20000041850 */
[----:B-1----:R-:W-:Y:S01]  /*c5a0*/  FMUL.FTZ R0, R26, UR23 ;  /* 0x000000171a007c20 */ /* 0x002fe20008410000 */
[----:B---3--:R-:W-:-:S03]  /*c5b0*/  IMAD.MOV.U32 R191, RZ, RZ, R126 ;  /* 0x000000ffffbf7224 */ /* 0x008fc600078e007e */
[----:B------:R1:W-:Y:S01]  /*c5c0*/  MUFU.TANH R180, R0 ;  /* 0x0000000000b47308 */ /* 0x0003e20000002400 */
[----:B------:R-:W-:Y:S07]  /*c5d0*/  HMMA.16816.F32.BF16 R124, R16, R54, R184 ;  /* 0x00000036107c723c */ /* 0x000fee00000418b8 */
[----:B------:R-:W-:Y:S02]  /*c5e0*/  IMAD.MOV.U32 R187, RZ, RZ, R189 ;  /* 0x000000ffffbb7224 */ /* 0x000fe400078e00bd */
[----:B------:R-:W-:-:S02]  /*c5f0*/  IMAD.MOV.U32 R189, RZ, RZ, R37 ;  /* 0x000000ffffbd7224 */ /* 0x000fc400078e0025 */
[----:B-1----:R-:W-:Y:S02]  /*c600*/  FMUL.FTZ R0, R27, UR23 ;  /* 0x000000171b007c20 */ /* 0x002fe40008410000 */
[----:B------:R-:W-:Y:S01]  /*c610*/  HMMA.16816.F32.BF16 R24, R8, R58, R20 ;  /* 0x0000003a0818723c */ /* 0x000fe20000041814 */
[----:B------:R-:W-:Y:S01]  /*c620*/  LDSM.16.M88.4 R56, [R227+0x1800] ;  /* 0x00180000e338783b */ /* 0x000fe20000000200 */
[----:B------:R1:W-:Y:S04]  /*c630*/  MUFU.TANH R182, R0 ;  /* 0x0000000000b67308 */ /* 0x0003e80000002400 */
[----:B------:R-:W-:Y:S01]  /*c640*/  HMMA.16816.F32.BF16 R20, R12, R46, R88 ;  /* 0x0000002e0c14723c */ /* 0x000fe20000041858 */
[----:B------:R-:W2:Y:S01]  /*c650*/  LDSM.16.M88.4 R44, [R228+0x8000] ;  /* 0x00800000e42c783b */ /* 0x000ea20000000200 */
[----:B-1----:R-:W-:-:S05]  /*c660*/  VIADD R0, R229, 0x1800 ;  /* 0x00001800e5007836 */ /* 0x002fca0000000000 */
[----:B------:R1:W3:Y:S02]  /*c670*/  LDSM.16.M88.4 R40, [R0] ;  /* 0x000000000028783b */ /* 0x0002e40000000200 */
[----:B-1----:R-:W-:Y:S01]  /*c680*/  FMUL.FTZ R0, R29, UR23 ;  /* 0x000000171d007c20 */ /* 0x002fe20008410000 */
[----:B--2---:R-:W-:Y:S03]  /*c690*/  HMMA.16816.F32.BF16 R88, R16, R46, R204 ;  /* 0x0000002e1058723c */ /* 0x004fe600000418cc */
[----:B------:R1:W-:Y:S04]  /*c6a0*/  MUFU.TANH R183, R0 ;  /* 0x0000000000b77308 */ /* 0x0003e80000002400 */
[----:B------:R-:W-:-:S02]  /*c6b0*/  IMAD.MOV.U32 R207, RZ, RZ, R176 ;  /* 0x000000ffffcf7224 */ /* 0x000fc400078e00b0 */
[----:B-1----:R-:W-:-:S04]  /*c6c0*/  FMUL.FTZ R0, R30, UR23 ;  /* 0x000000171e007c20 */ /* 0x002fc80008410000 */
[----:B------:R1:W-:Y:S02]  /*c6d0*/  MUFU.TANH R177, R0 ;  /* 0x0000000000b17308 */ /* 0x0003e40000002400 */
[----:B-1----:R-:W-:Y:S02]  /*c6e0*/  FMUL.FTZ R0, R31, UR23 ;  /* 0x000000171f007c20 */ /* 0x002fe40008410000 */
[----:B------:R-:W-:Y:S04]  /*c6f0*/  HMMA.16816.F32.BF16 R28, R8, R60, R32 ;  /* 0x0000003c081c723c */ /* 0x000fe80000041820 */
[----:B------:R1:W-:Y:S02]  /*c700*/  MUFU.TANH R186, R0 ;  /* 0x0000000000ba7308 */ /* 0x0003e40000002400 */
[----:B---3--:R-:W-:Y:S06]  /*c710*/  HMMA.16816.F32.BF16 R32, R12, R40, R92 ;  /* 0x000000280c20723c */ /* 0x008fec000004185c */
[----:B------:R-:W-:Y:S01]  /*c720*/  HMMA.16816.F32.BF16 R92, R16, R44, R200 ;  /* 0x0000002c105c723c */ /* 0x000fe200000418c8 */
[----:B------:R-:W2:Y:S01]  /*c730*/  LDSM.16.M88.4 R44, [R228+0x9800] ;  /* 0x00980000e42c783b */ /* 0x000ea20000000200 */
[----:B-1----:R-:W-:-:S04]  /*c740*/  FMUL.FTZ R0, R24, UR23 ;  /* 0x0000001718007c20 */ /* 0x002fc80008410000 */
[----:B------:R1:W-:Y:S06]  /*c750*/  MUFU.TANH R39, R0 ;  /* 0x0000000000277308 */ /* 0x0003ec0000002400 */
[----:B------:R-:W-:-:S06]  /*c760*/  FMUL.FTZ R2, R28, UR23 ;  /* 0x000000171c027c20 */ /* 0x000fcc0008410000 */
[----:B------:R-:W-:Y:S01]  /*c770*/  HMMA.16816.F32.BF16 R32, R8, R56, R32 ;  /* 0x000000380820723c */ /* 0x000fe20000041820 */
[----:B------:R3:W-:Y:S01]  /*c780*/  MUFU.TANH R185, R2 ;  /* 0x0000000200b97308 */ /* 0x0007e20000002400 */
[----:B-1----:R-:W-:-:S07]  /*c790*/  FMUL.FTZ R0, R25, UR23 ;  /* 0x0000001719007c20 */ /* 0x002fce0008410000 */
[----:B------:R1:W-:Y:S01]  /*c7a0*/  MUFU.TANH R247, R0 ;  /* 0x0000000000f77308 */ /* 0x0003e20000002400 */
[----:B--2---:R-:W-:-:S14]  /*c7b0*/  HMMA.16816.F32.BF16 R68, R16, R44, R68 ;  /* 0x0000002c1044723c */ /* 0x004fdc0000041844 */
[----:B---3--:R-:W-:Y:S01]  /*c7c0*/  FMUL.FTZ R2, R32, UR23 ;  /* 0x0000001720027c20 */ /* 0x008fe20008410000 */
[----:B------:R-:W-:Y:S01]  /*c7d0*/  HMMA.16816.F32.BF16 R64, R16, R46, R64 ;  /* 0x0000002e1040723c */ /* 0x000fe20000041840 */
[----:B-1----:R-:W-:-:S04]  /*c7e0*/  FMUL.FTZ R0, R26, UR23 ;  /* 0x000000171a007c20 */ /* 0x002fc80008410000 */
[----:B------:R1:W-:Y:S02]  /*c7f0*/  MUFU.TANH R184, R0 ;  /* 0x0000000000b87308 */ /* 0x0003e40000002400 */
[----:B-1----:R-:W-:Y:S02]  /*c800*/  FMUL.FTZ R0, R27, UR23 ;  /* 0x000000171b007c20 */ /* 0x002fe40008410000 */
[----:B------:R-:W-:Y:S01]  /*c810*/  HMMA.16816.F32.BF16 R24, R8, R62, R20 ;  /* 0x0000003e0818723c */ /* 0x000fe20000041814 */
[----:B------:R-:W-:Y:S03]  /*c820*/  LDSM.16.M88.4 R60, [R227+0x2000] ;  /* 0x00200000e33c783b */ /* 0x000fe60000000200 */
[----:B------:R1:W-:Y:S02]  /*c830*/  MUFU.TANH R246, R0 ;  /* 0x0000000000f67308 */ /* 0x0003e40000002400 */
[----:B------:R-:W-:Y:S01]  /*c840*/  HMMA.16816.F32.BF16 R20, R12, R42, R96 ;  /* 0x0000002a0c14723c */ /* 0x000fe20000041860 */
[----:B------:R-:W2:Y:S05]  /*c850*/  LDSM.16.M88.4 R40, [R228+0x9000] ;  /* 0x00900000e428783b */ /* 0x000eaa0000000200 */
[----:B------:R3:W4:Y:S01]  /*c860*/  MUFU.TANH R96, R2 ;  /* 0x0000000200607308 */ /* 0x0007220000002400 */
[----:B-1----:R-:W-:-:S05]  /*c870*/  VIADD R0, R229, 0x2000 ;  /* 0x00002000e5007836 */ /* 0x002fca0000000000 */
[----:B------:R1:W5:Y:S01]  /*c880*/  LDSM.16.M88.4 R52, [R0] ;  /* 0x000000000034783b */ /* 0x0003620000000200 */
[----:B---3--:R-:W-:-:S04]  /*c890*/  FMUL.FTZ R2, R34, UR23 ;  /* 0x0000001722027c20 */ /* 0x008fc80008410000 */
[----:B------:R-:W-:Y:S01]  /*c8a0*/  MUFU.TANH R37, R2 ;  /* 0x0000000200257308 */ /* 0x000fe20000002400 */
[----:B-1----:R-:W-:Y:S01]  /*c8b0*/  FMUL.FTZ R0, R29, UR23 ;  /* 0x000000171d007c20 */ /* 0x002fe20008410000 */
[C---:B--2---:R-:W-:Y:S06]  /*c8c0*/  HMMA.16816.F32.BF16 R76, R16.reuse, R40, R76 ;  /* 0x00000028104c723c */ /* 0x044fec000004184c */
[----:B------:R1:W-:Y:S01]  /*c8d0*/  MUFU.TANH R242, R0 ;  /* 0x0000000000f27308 */ /* 0x0003e20000002400 */
[----:B------:R-:W-:Y:S06]  /*c8e0*/  HMMA.16816.F32.BF16 R72, R16, R42, R72 ;  /* 0x0000002a1048723c */ /* 0x000fec0000041848 */
[----:B-----5:R-:W-:Y:S01]  /*c8f0*/  HMMA.16816.F32.BF16 R40, R12, R54, R112 ;  /* 0x000000360c28723c */ /* 0x020fe20000041870 */
[----:B-1----:R-:W-:-:S04]  /*c900*/  FMUL.FTZ R0, R30, UR23 ;  /* 0x000000171e007c20 */ /* 0x002fc80008410000 */
[----:B------:R1:W-:-:S15]  /*c910*/  MUFU.TANH R179, R0 ;  /* 0x0000000000b37308 */ /* 0x0003de0000002400 */
[----:B------:R-:W-:-:S04]  /*c920*/  NOP ;  /* 0x0000000000007918 */ /* 0x000fc80000000000 */
[----:B------:R-:W-:Y:S01]  /*c930*/  HMMA.16816.F32.BF16 R16, R8, R62, R40 ;  /* 0x0000003e0810723c */ /* 0x000fe20000041828 */
[----:B-1----:R-:W-:Y:S01]  /*c940*/  FMUL.FTZ R0, R31, UR23 ;  /* 0x000000171f007c20 */ /* 0x002fe20008410000 */
[----:B------:R-:W1:Y:S03]  /*c950*/  LDSM.16.M88.4 R40, [R240] ;  /* 0x00000000f028783b */ /* 0x000e660000000200 */
[----:B------:R2:W-:Y:S01]  /*c960*/  MUFU.TANH R203, R0 ;  /* 0x0000000000cb7308 */ /* 0x0005e20000002400 */
[----:B------:R-:W-:Y:S01]  /*c970*/  HMMA.16816.F32.BF16 R28, R12, R52, R104 ;  /* 0x000000340c1c723c */ /* 0x000fe20000041868 */
[----:B------:R-:W-:Y:S06]  /*c980*/  LDSM.16.M88.4 R52, [R227+0x2800] ;  /* 0x00280000e334783b */ /* 0x000fec0000000200 */
[----:B------:R-:W-:-:S02]  /*c990*/  IMAD.MOV.U32 R105, RZ, RZ, R187 ;  /* 0x000000ffff697224 */ /* 0x000fc400078e00bb */
[----:B------:R-:W-:Y:S02]  /*c9a0*/  IMAD.MOV.U32 R187, RZ, RZ, R252 ;  /* 0x000000ffffbb7224 */ /* 0x000fe400078e00fc */
[----:B------:R-:W-:Y:S02]  /*c9b0*/  IMAD.MOV.U32 R107, RZ, RZ, R189 ;  /* 0x000000ffff6b7224 */ /* 0x000fe400078e00bd */
[----:B------:R-:W-:Y:S02]  /*c9c0*/  IMAD.MOV.U32 R104, RZ, RZ, R194 ;  /* 0x000000ffff687224 */ /* 0x000fe400078e00c2 */
[----:B------:R-:W-:Y:S02]  /*c9d0*/  IMAD.MOV.U32 R106, RZ, RZ, R188 ;  /* 0x000000ffff6a7224 */ /* 0x000fe400078e00bc */
[----:B--2---:R-:W-:Y:S01]  /*c9e0*/  FMUL.FTZ R0, R24, UR23 ;  /* 0x0000001718007c20 */ /* 0x004fe20008410000 */
[----:B------:R-:W-:-:S03]  /*c9f0*/  IMAD.MOV.U32 R189, RZ, RZ, R190 ;  /* 0x000000ffffbd7224 */ /* 0x000fc600078e00be */
[----:B------:R2:W3:Y:S01]  /*ca00*/  MUFU.TANH R181, R0 ;  /* 0x0000000000b57308 */ /* 0x0004e20000002400 */
[----:B-1----:R-:W-:Y:S01]  /*ca10*/  HMMA.16816.F32.BF16 R128, R12, R40, R128 ;  /* 0x000000280c80723c */ /* 0x002fe20000041880 */
[----:B--2---:R-:W-:-:S06]  /*ca20*/  FMUL.FTZ R0, R25, UR23 ;  /* 0x0000001719007c20 */ /* 0x004fcc0008410000 */
[----:B------:R1:W-:Y:S01]  /*ca30*/  MUFU.TANH R201, R0 ;  /* 0x0000000000c97308 */ /* 0x0003e20000002400 */
[----:B------:R-:W-:Y:S01]  /*ca40*/  HMMA.16816.F32.BF16 R116, R12, R42, R116 ;  /* 0x0000002a0c74723c */ /* 0x000fe20000041874 */
[----:B------:R-:W-:Y:S01]  /*ca50*/  LDSM.16.M88.4 R40, [R227+0x3800] ;  /* 0x00380000e328783b */ /* 0x000fe20000000200 */
[----:B-1----:R-:W-:-:S05]  /*ca60*/  FMUL.FTZ R0, R26, UR23 ;  /* 0x000000171a007c20 */ /* 0x002fca0008410000 */
[----:B------:R1:W-:Y:S02]  /*ca70*/  MUFU.TANH R205, R0 ;  /* 0x0000000000cd7308 */ /* 0x0003e40000002400 */
[----:B-1----:R-:W-:Y:S02]  /*ca80*/  FMUL.FTZ R0, R27, UR23 ;  /* 0x000000171b007c20 */ /* 0x002fe40008410000 */
[----:B------:R-:W-:Y:S04]  /*ca90*/  HMMA.16816.F32.BF16 R24, R8, R58, R20 ;  /* 0x0000003a0818723c */ /* 0x000fe80000041814 */
[----:B------:R1:W-:Y:S02]  /*caa0*/  MUFU.TANH R199, R0 ;  /* 0x0000000000c77308 */ /* 0x0003e40000002400 */
[----:B-1----:R-:W-:-:S05]  /*cab0*/  VIADD R0, R229, 0x2800 ;  /* 0x00002800e5007836 */ /* 0x002fca0000000000 */
[----:B------:R1:W2:-:S13]  /*cac0*/  LDSM.16.M88.4 R20, [R0] ;  /* 0x000000000014783b */ /* 0x00029a0000000200 */
[----:B------:R-:W-:-:S04]  /*cad0*/  FMUL.FTZ R2, R24, UR23 ;  /* 0x0000001718027c20 */ /* 0x000fc80008410000 */
[----:B------:R4:W5:Y:S02]  /*cae0*/  MUFU.TANH R38, R2 ;  /* 0x0000000200267308 */ /* 0x0009640000002400 */
[----:B----4-:R-:W-:Y:S02]  /*caf0*/  IMAD.MOV.U32 R2, RZ, RZ, R96 ;  /* 0x000000ffff027224 */ /* 0x010fe400078e0060 */
[----:B-1----:R-:W-:-:S04]  /*cb00*/  FMUL.FTZ R0, R33, UR23 ;  /* 0x0000001721007c20 */ /* 0x002fc80008410000 */
[----:B------:R1:W-:Y:S02]  /*cb10*/  MUFU.TANH R197, R0 ;  /* 0x0000000000c57308 */ /* 0x0003e40000002400 */
[----:B-1----:R-:W-:-:S05]  /*cb20*/  VIADD R0, R229, 0x3000 ;  /* 0x00003000e5007836 */ /* 0x002fca0000000000 */
[----:B------:R1:W4:Y:S02]  /*cb30*/  LDSM.16.M88.4 R56, [R0] ;  /* 0x000000000038783b */ /* 0x0003240000000200 */
[----:B-1----:R-:W-:Y:S02]  /*cb40*/  FMUL.FTZ R0, R35, UR23 ;  /* 0x0000001723007c20 */ /* 0x002fe40008410000 */
[----:B------:R-:W-:Y:S02]  /*cb50*/  HMMA.16816.F32.BF16 R32, R8, R60, R28 ;  /* 0x0000003c0820723c */ /* 0x000fe4000004181c */
[----:B------:R1:W-:Y:S04]  /*cb60*/  MUFU.TANH R195, R0 ;  /* 0x0000000000c37308 */ /* 0x0003e80000002400 */
[C---:B--2---:R-:W-:Y:S06]  /*cb70*/  HMMA.16816.F32.BF16 R28, R12.reuse, R20, R248 ;  /* 0x000000140c1c723c */ /* 0x044fec00000418f8 */
[----:B------:R-:W-:Y:S01]  /*cb80*/  HMMA.16816.F32.BF16 R20, R12, R22, R220 ;  /* 0x000000160c14723c */ /* 0x000fe200000418dc */
[----:B------:R-:W-:-:S02]  /*cb90*/  IMAD.MOV.U32 R248, RZ, RZ, R183 ;  /* 0x000000fffff87224 */ /* 0x000fc400078e00b7 */
[----:B------:R-:W-:Y:S02]  /*cba0*/  IMAD.MOV.U32 R249, RZ, RZ, R182 ;  /* 0x000000fffff97224 */ /* 0x000fe400078e00b6 */
[----:B---3--:R-:W-:Y:S01]  /*cbb0*/  IMAD.MOV.U32 R250, RZ, RZ, R181 ;  /* 0x000000fffffa7224 */ /* 0x008fe200078e00b5 */
[C---:B----4-:R-:W-:Y:S01]  /*cbc0*/  HMMA.16816.F32.BF16 R44, R12.reuse, R56, R208 ;  /* 0x000000380c2c723c */ /* 0x050fe200000418d0 */
[----:B-1----:R-:W-:Y:S02]  /*cbd0*/  VIADD R0, R229, 0x3800 ;  /* 0x00003800e5007836 */ /* 0x002fe40000000000 */
[----:B------:R-:W-:Y:S02]  /*cbe0*/  IMAD.MOV.U32 R221, RZ, RZ, R185 ;  /* 0x000000ffffdd7224 */ /* 0x000fe400078e00b9 */
[----:B------:R-:W-:Y:S01]  /*cbf0*/  IMAD.MOV.U32 R185, RZ, RZ, R187 ;  /* 0x000000ffffb97224 */ /* 0x000fe200078e00bb */
[----:B------:R1:W2:Y:S01]  /*cc00*/  LDSM.16.M88.4 R48, [R0] ;  /* 0x000000000030783b */ /* 0x0002a20000000200 */
[----:B------:R-:W-:Y:S01]  /*cc10*/  HMMA.16816.F32.BF16 R56, R12, R58, R216 ;  /* 0x0000003a0c38723c */ /* 0x000fe200000418d8 */
[----:B------:R-:W-:-:S02]  /*cc20*/  IMAD.MOV.U32 R251, RZ, RZ, R179 ;  /* 0x000000fffffb7224 */ /* 0x000fc400078e00b3 */
[----:B------:R-:W-:Y:S02]  /*cc30*/  IMAD.MOV.U32 R222, RZ, RZ, R189 ;  /* 0x000000ffffde7224 */ /* 0x000fe400078e00bd */
[----:B------:R-:W-:Y:S01]  /*cc40*/  IMAD.MOV.U32 R211, RZ, RZ, R185 ;  /* 0x000000ffffd37224 */ /* 0x000fe200078e00b9 */
[----:B------:R-:W-:Y:S01]  /*cc50*/  HMMA.16816.F32.BF16 R28, R8, R52, R28 ;  /* 0x00000034081c723c */ /* 0x000fe2000004181c */
[----:B------:R-:W-:Y:S02]  /*cc60*/  IMAD.MOV.U32 R209, RZ, RZ, R180 ;  /* 0x000000ffffd17224 */ /* 0x000fe400078e00b4 */
[----:B------:R-:W-:Y:S02]  /*cc70*/  IMAD.MOV.U32 R218, RZ, RZ, R178 ;  /* 0x000000ffffda7224 */ /* 0x000fe400078e00b2 */
[----:B------:R-:W-:Y:S02]  /*cc80*/  IMAD.MOV.U32 R217, RZ, RZ, R177 ;  /* 0x000000ffffd97224 */ /* 0x000fe400078e00b1 */
[----:B------:R-:W-:-:S02]  /*cc90*/  IMAD.MOV.U32 R223, RZ, RZ, R250 ;  /* 0x000000ffffdf7224 */ /* 0x000fc400078e00fa */
[----:B------:R-:W-:Y:S02]  /*cca0*/  IMAD.MOV.U32 R216, RZ, RZ, R39 ;  /* 0x000000ffffd87224 */ /* 0x000fe400078e0027 */
[----:B------:R-:W-:Y:S02]  /*ccb0*/  IMAD.MOV.U32 R250, RZ, RZ, R37 ;  /* 0x000000fffffa7224 */ /* 0x000fe400078e0025 */
[----:B------:R-:W-:Y:S02]  /*ccc0*/  IMAD.U32 R37, RZ, RZ, UR4 ;  /* 0x00000004ff257e24 */ /* 0x000fe4000f8e00ff */
[----:B-1----:R-:W-:-:S04]  /*ccd0*/  FMUL.FTZ R0, R25, UR23 ;  /* 0x0000001719007c20 */ /* 0x002fc80008410000 */
[----:B------:R1:W3:Y:S01]  /*cce0*/  MUFU.TANH R193, R0 ;  /* 0x0000000000c17308 */ /* 0x0002e20000002400 */
[----:B--2---:R-:W-:Y:S01]  /*ccf0*/  HMMA.16816.F32.BF16 R60, R12, R48, R212 ;  /* 0x000000300c3c723c */ /* 0x004fe200000418d4 */
[----:B-1----:R-:W-:-:S05]  /*cd00*/  FMUL.FTZ R0, R26, UR23 ;  /* 0x000000171a007c20 */ /* 0x002fca0008410000 */
[----:B------:R-:W-:Y:S01]  /*cd10*/  HMMA.16816.F32.BF16 R104, R12, R50, R104 ;  /* 0x000000320c68723c */ /* 0x000fe20000041868 */
[----:B------:R-:W-:Y:S01]  /*cd20*/  LDSM.16.M88.4 R48, [R227+0x3000] ;  /* 0x00300000e330783b */ /* 0x000fe20000000200 */
[----:B------:R1:W-:Y:S01]  /*cd30*/  MUFU.TANH R252, R0 ;  /* 0x0000000000fc7308 */ /* 0x0003e20000002400 */
[----:B------:R-:W-:Y:S02]  /*cd40*/  IMAD.MOV.U32 R214, RZ, RZ, R186 ;  /* 0x000000ffffd67224 */ /* 0x000fe400078e00ba */
[----:B------:R-:W-:Y:S02]  /*cd50*/  IMAD.MOV.U32 R215, RZ, RZ, R184 ;  /* 0x000000ffffd77224 */ /* 0x000fe400078e00b8 */
[----:B-1----:R-:W-:Y:S02]  /*cd60*/  FMUL.FTZ R0, R27, UR23 ;  /* 0x000000171b007c20 */ /* 0x002fe40008410000 */
[----:B------:R-:W1:Y:S02]  /*cd70*/  LDSM.16.M88.4 R24, [R241] ;  /* 0x00000000f118783b */ /* 0x000e640000000200 */
[----:B------:R2:W4:Y:S02]  /*cd80*/  MUFU.TANH R192, R0 ;  /* 0x0000000000c07308 */ /* 0x0005240000002400 */
[----:B--2---:R-:W-:-:S06]  /*cd90*/  FMUL.FTZ R0, R32, UR23 ;  /* 0x0000001720007c20 */ /* 0x004fcc0008410000 */
[----:B------:R2:W-:Y:S02]  /*cda0*/  MUFU.TANH R220, R0 ;  /* 0x0000000000dc7308 */ /* 0x0005e40000002400 */
[----:B--2---:R-:W-:Y:S01]  /*cdb0*/  FMUL.FTZ R0, R33, UR23 ;  /* 0x0000001721007c20 */ /* 0x004fe20008410000 */
[C---:B-1----:R-:W-:Y:S05]  /*cdc0*/  HMMA.16816.F32.BF16 R108, R12.reuse, R24, R108 ;  /* 0x000000180c6c723c */ /* 0x042fea000004186c */
[----:B------:R1:W2:Y:S01]  /*cdd0*/  MUFU.TANH R190, R0 ;  /* 0x0000000000be7308 */ /* 0x0002a20000002400 */
[----:B------:R-:W-:Y:S01]  /*cde0*/  HMMA.16816.F32.BF16 R112, R12, R26, R172 ;  /* 0x0000001a0c70723c */ /* 0x000fe200000418ac */
[----:B------:R-:W5:Y:S01]  /*cdf0*/  LDSM.16.M88.4 R24, [R238] ;  /* 0x00000000ee18783b */ /* 0x000f620000000200 */
[----:B-1----:R-:W-:-:S05]  /*ce00*/  FMUL.FTZ R0, R34, UR23 ;  /* 0x0000001722007c20 */ /* 0x002fca0008410000 */
[----:B------:R1:W-:Y:S02]  /*ce10*/  MUFU.TANH R219, R0 ;  /* 0x0000000000db7308 */ /* 0x0003e40000002400 */
[----:B-1----:R-:W-:Y:S02]  /*ce20*/  FMUL.FTZ R0, R35, UR23 ;  /* 0x0000001723007c20 */ /* 0x002fe40008410000 */
[----:B------:R-:W1:Y:S04]  /*ce30*/  LDSM.16.M88.4 R32, [R239] ;  /* 0x00000000ef20783b */ /* 0x000e680000000200 */
[----:B------:R3:W2:Y:S01]  /*ce40*/  MUFU.TANH R188, R0 ;  /* 0x0000000000bc7308 */ /* 0x0006a20000002400 */
[C---:B-----5:R-:W-:Y:S06]  /*ce50*/  HMMA.16816.F32.BF16 R96, R12.reuse, R26, R168 ;  /* 0x0000001a0c60723c */ /* 0x060fec00000418a8 */
[----:B------:R-:W-:Y:S01]  /*ce60*/  HMMA.16816.F32.BF16 R100, R12, R24, R100 ;  /* 0x000000180c64723c */ /* 0x000fe20000041864 */
[----:B------:R-:W5:Y:S01]  /*ce70*/  LDSM.16.M88.4 R24, [R234] ;  /* 0x00000000ea18783b */ /* 0x000f620000000200 */
[----:B---3--:R-:W-:-:S04]  /*ce80*/  FMUL.FTZ R0, R16, UR23 ;  /* 0x0000001710007c20 */ /* 0x008fc80008410000 */
[----:B------:R3:W-:Y:S02]  /*ce90*/  MUFU.TANH R213, R0 ;  /* 0x0000000000d57308 */ /* 0x0007e40000002400 */
[----:B---3--:R-:W-:Y:S01]  /*cea0*/  FMUL.FTZ R0, R17, UR23 ;  /* 0x0000001711007c20 */ /* 0x008fe20008410000 */
[C---:B-1----:R-:W-:Y:S05]  /*ceb0*/  HMMA.16816.F32.BF16 R120, R12.reuse, R32, R120 ;  /* 0x000000200c78723c */ /* 0x042fea0000041878 */
[----:B------:R1:W-:Y:S01]  /*cec0*/  MUFU.TANH R187, R0 ;  /* 0x0000000000bb7308 */ /* 0x0003e20000002400 */
[C---:B------:R-:W-:Y:S01]  /*ced0*/  HMMA.16816.F32.BF16 R124, R12.reuse, R34, R124 ;  /* 0x000000220c7c723c */ /* 0x040fe2000004187c */
[----:B------:R-:W3:Y:S05]  /*cee0*/  LDSM.16.M88.4 R32, [R236] ;  /* 0x00000000ec20783b */ /* 0x000eea0000000200 */
[C---:B-----5:R-:W-:Y:S06]  /*cef0*/  HMMA.16816.F32.BF16 R68, R12.reuse, R24, R68 ;  /* 0x000000180c44723c */ /* 0x060fec0000041844 */
[----:B------:R-:W-:Y:S01]  /*cf00*/  HMMA.16816.F32.BF16 R64, R12, R26, R64 ;  /* 0x0000001a0c40723c */ /* 0x000fe20000041840 */
[----:B------:R-:W-:Y:S01]  /*cf10*/  LDSM.16.M88.4 R24, [R227+0x7000] ;  /* 0x00700000e318783b */ /* 0x000fe20000000200 */
[----:B-1----:R-:W-:-:S04]  /*cf20*/  FMUL.FTZ R0, R18, UR23 ;  /* 0x0000001712007c20 */ /* 0x002fc80008410000 */
[----:B------:R1:W-:Y:S02]  /*cf30*/  MUFU.TANH R212, R0 ;  /* 0x0000000000d47308 */ /* 0x0003e40000002400 */
[----:B-1----:R-:W-:Y:S02]  /*cf40*/  FMUL.FTZ R0, R19, UR23 ;  /* 0x0000001713007c20 */ /* 0x002fe40008410000 */
[----:B------:R-:W-:Y:S01]  /*cf50*/  HMMA.16816.F32.BF16 R16, R8, R54, R20 ;  /* 0x000000360810723c */ /* 0x000fe20000041814 */
[----:B------:R-:W1:Y:S03]  /*cf60*/  LDSM.16.M88.4 R20, [R237] ;  /* 0x00000000ed14783b */ /* 0x000e660000000200 */
[----:B------:R5:W-:Y:S02]  /*cf70*/  MUFU.TANH R186, R0 ;  /* 0x0000000000ba7308 */ /* 0x000be40000002400 */
[C---:B---3--:R-:W-:Y:S06]  /*cf80*/  HMMA.16816.F32.BF16 R84, R12.reuse, R32, R84 ;  /* 0x000000200c54723c */ /* 0x048fec0000041854 */
[----:B------:R-:W-:Y:S01]  /*cf90*/  HMMA.16816.F32.BF16 R80, R12, R34, R80 ;  /* 0x000000220c50723c */ /* 0x000fe20000041850 */
[----:B-----5:R-:W-:-:S04]  /*cfa0*/  FMUL.FTZ R0, R28, UR23 ;  /* 0x000000171c007c20 */ /* 0x020fc80008410000 */
[----:B------:R3:W-:Y:S02]  /*cfb0*/  MUFU.TANH R210, R0 ;  /* 0x0000000000d27308 */ /* 0x0007e40000002400 */
[----:B---3--:R-:W-:Y:S01]  /*cfc0*/  FMUL.FTZ R0, R29, UR23 ;  /* 0x000000171d007c20 */ /* 0x008fe20008410000 */
[C---:B-1----:R-:W-:Y:S05]  /*cfd0*/  HMMA.16816.F32.BF16 R92, R12.reuse, R20, R92 ;  /* 0x000000140c5c723c */ /* 0x042fea000004185c */
[----:B------:R1:W3:Y:S01]  /*cfe0*/  MUFU.TANH R184, R0 ;  /* 0x0000000000b87308 */ /* 0x0002e20000002400 */
[----:B------:R-:W-:Y:S01]  /*cff0*/  HMMA.16816.F32.BF16 R88, R12, R22, R88 ;  /* 0x000000160c58723c */ /* 0x000fe20000041858 */
[----:B------:R-:W5:Y:S01]  /*d000*/  LDSM.16.M88.4 R20, [R227+0x4000] ;  /* 0x00400000e314783b */ /* 0x000f620000000200 */
[----:B-1----:R-:W-:-:S05]  /*d010*/  FMUL.FTZ R0, R30, UR23 ;  /* 0x000000171e007c20 */ /* 0x002fca0008410000 */
[----:B------:R1:W-:Y:S02]  /*d020*/  MUFU.TANH R208, R0 ;  /* 0x0000000000d07308 */ /* 0x0003e40000002400 */
[----:B-1----:R-:W-:Y:S02]  /*d030*/  FMUL.FTZ R0, R31, UR23 ;  /* 0x000000171f007c20 */ /* 0x002fe40008410000 */
[C---:B------:R-:W-:Y:S01]  /*d040*/  HMMA.16816.F32.BF16 R28, R8.reuse, R48, R44 ;  /* 0x00000030081c723c */ /* 0x040fe2000004182c */
[----:B------:R-:W1:Y:S03]  /*d050*/  LDSM.16.M88.4 R44, [R235] ;  /* 0x00000000eb2c783b */ /* 0x000e660000000200 */
[----:B------:R4:W-:Y:S02]  /*d060*/  MUFU.TANH R183, R0 ;  /* 0x0000000000b77308 */ /* 0x0009e40000002400 */
[C---:B-----5:R-:W-:Y:S06]  /*d070*/  HMMA.16816.F32.BF16 R52, R8.reuse, R20, R108 ;  /* 0x000000140834723c */ /* 0x060fec000004186c */
[----:B------:R-:W-:Y:S01]  /*d080*/  HMMA.16816.F32.BF16 R32, R8, R22, R112 ;  /* 0x000000160820723c */ /* 0x000fe20000041870 */
[----:B------:R-:W-:Y:S01]  /*d090*/  IMAD.MOV.U32 R108, RZ, RZ, R191 ;  /* 0x000000ffff6c7224 */ /* 0x000fe200078e00bf */
[----:B------:R-:W5:Y:S01]  /*d0a0*/  LDSM.16.M88.4 R20, [R227+0x7800] ;  /* 0x00780000e314783b */ /* 0x000f620000000200 */
[----:B------:R-:W-:-:S02]  /*d0b0*/  IMAD.MOV.U32 R111, RZ, RZ, R248 ;  /* 0x000000ffff6f7224 */ /* 0x000fc400078e00f8 */
[----:B------:R-:W-:Y:S02]  /*d0c0*/  IMAD.MOV.U32 R248, RZ, RZ, R251 ;  /* 0x000000fffff87224 */ /* 0x000fe400078e00fb */
[----:B----4-:R-:W-:Y:S01]  /*d0d0*/  FMUL.FTZ R0, R16, UR23 ;  /* 0x0000001710007c20 */ /* 0x010fe20008410000 */
[----:B------:R-:W-:-:S03]  /*d0e0*/  IMAD.MOV.U32 R251, RZ, RZ, R38 ;  /* 0x000000fffffb7224 */ /* 0x000fc600078e0026 */
[----:B------:R4:W-:Y:S02]  /*d0f0*/  MUFU.TANH R206, R0 ;  /* 0x0000000000ce7308 */ /* 0x0009e40000002400 */
[----:B----4-:R-:W-:Y:S01]  /*d100*/  FMUL.FTZ R0, R17, UR23 ;  /* 0x0000001711007c20 */ /* 0x010fe20008410000 */
[C---:B-1----:R-:W-:Y:S05]  /*d110*/  HMMA.16816.F32.BF16 R76, R12.reuse, R44, R76 ;  /* 0x0000002c0c4c723c */ /* 0x042fea000004184c */
[----:B------:R1:W4:Y:S01]  /*d120*/  MUFU.TANH R182, R0 ;  /* 0x0000000000b67308 */ /* 0x0003220000002400 */
[----:B------:R-:W-:Y:S01]  /*d130*/  HMMA.16816.F32.BF16 R72, R12, R46, R72 ;  /* 0x0000002e0c48723c */ /* 0x000fe20000041848 */
[----:B------:R-:W2:Y:S05]  /*d140*/  LDSM.16.M88.4 R44, [R227+0x6000] ;  /* 0x00600000e32c783b */ /* 0x000eaa0000000200 */
[C---:B-----5:R-:W-:Y:S06]  /*d150*/  HMMA.16816.F32.BF16 R64, R8.reuse, R22, R64 ;  /* 0x000000160840723c */ /* 0x060fec0000041840 */
[----:B------:R-:W-:Y:S01]  /*d160*/  HMMA.16816.F32.BF16 R68, R8, R20, R68 ;  /* 0x000000140844723c */ /* 0x000fe20000041844 */
[----:B-1----:R-:W-:Y:S01]  /*d170*/  FMUL.FTZ R0, R18, UR23 ;  /* 0x0000001712007c20 */ /* 0x002fe20008410000 */
[----:B------:R-:W-:-:S02]  /*d180*/  IMAD.U32 R23, RZ, RZ, UR4 ;  /* 0x00000004ff177e24 */ /* 0x000fc4000f8e00ff */
[----:B------:R-:W-:Y:S01]  /*d190*/  IMAD.U32 R22, RZ, RZ, UR4 ;  /* 0x00000004ff167e24 */ /* 0x000fe2000f8e00ff */
[----:B------:R1:W-:Y:S01]  /*d1a0*/  MUFU.TANH R204, R0 ;  /* 0x0000000000cc7308 */ /* 0x0003e20000002400 */
[----:B------:R-:W-:Y:S01]  /*d1b0*/  HMMA.16816.F32.BF16 R76, R8, R24, R76 ;  /* 0x00000018084c723c */ /* 0x000fe2000004184c */
[----:B------:R-:W-:Y:S02]  /*d1c0*/  IMAD.U32 R21, RZ, RZ, UR4 ;  /* 0x00000004ff157e24 */ /* 0x000fe4000f8e00ff */
[----:B------:R-:W-:-:S03]  /*d1d0*/  IMAD.U32 R20, RZ, RZ, UR4 ;  /* 0x00000004ff147e24 */ /* 0x000fc6000f8e00ff */
[----:B------:R-:W-:Y:S01]  /*d1e0*/  HMMA.16816.F32.BF16 R72, R8, R26, R72 ;  /* 0x0000001a0848723c */ /* 0x000fe20000041848 */
[----:B------:R-:W-:Y:S02]  /*d1f0*/  IMAD.U32 R24, RZ, RZ, UR4 ;  /* 0x00000004ff187e24 */ /* 0x000fe4000f8e00ff */
[----:B------:R-:W-:-:S04]  /*d200*/  IMAD.U32 R25, RZ, RZ, UR4 ;  /* 0x00000004ff197e24 */ /* 0x000fc8000f8e00ff */
[----:B------:R-:W-:Y:S02]  /*d210*/  IMAD.U32 R27, RZ, RZ, UR4 ;  /* 0x00000004ff1b7e24 */ /* 0x000fe4000f8e00ff */
[----:B------:R-:W-:Y:S02]  /*d220*/  IMAD.U32 R26, RZ, RZ, UR4 ;  /* 0x00000004ff1a7e24 */ /* 0x000fe4000f8e00ff */
[----:B-1----:R-:W-:Y:S02]  /*d230*/  FMUL.FTZ R0, R19, UR23 ;  /* 0x0000001713007c20 */ /* 0x002fe40008410000 */
[C---:B------:R-:W-:Y:S01]  /*d240*/  HMMA.16816.F32.BF16 R16, R8.reuse, R50, R56 ;  /* 0x000000320810723c */ /* 0x040fe20000041838 */
[----:B------:R-:W1:Y:S01]  /*d250*/  LDSM.16.M88.4 R56, [R227+0x4800] ;  /* 0x00480000e338783b */ /* 0x000e620000000200 */
[----:B------:R5:W4:Y:S03]  /*d260*/  MUFU.TANH R169, R0 ;  /* 0x0000000000a97308 */ /* 0x000b260000002400 */
[----:B------:R-:W3:Y:S01]  /*d270*/  LDSM.16.M88.4 R48, [R227+0x5800] ;  /* 0x00580000e330783b */ /* 0x000ee20000000200 */
[C---:B--2---:R-:W-:Y:S06]  /*d280*/  HMMA.16816.F32.BF16 R92, R8.reuse, R44, R92 ;  /* 0x0000002c085c723c */ /* 0x044fec000004185c */
[----:B------:R-:W-:Y:S01]  /*d290*/  HMMA.16816.F32.BF16 R88, R8, R46, R88 ;  /* 0x0000002e0858723c */ /* 0x000fe20000041858 */
[----:B-----5:R-:W-:-:S04]  /*d2a0*/  FMUL.FTZ R0, R28, UR23 ;  /* 0x000000171c007c20 */ /* 0x020fc80008410000 */
[----:B------:R2:W-:Y:S02]  /*d2b0*/  MUFU.TANH R202, R0 ;  /* 0x0000000000ca7308 */ /* 0x0005e40000002400 */
[----:B--2---:R-:W-:Y:S01]  /*d2c0*/  FMUL.FTZ R0, R29, UR23 ;  /* 0x000000171d007c20 */ /* 0x004fe20008410000 */
[C---:B-1----:R-:W-:Y:S05]  /*d2d0*/  HMMA.16816.F32.BF16 R12, R8.reuse, R58, R116 ;  /* 0x0000003a080c723c */ /* 0x042fea0000041874 */
[----:B------:R1:W2:Y:S01]  /*d2e0*/  MUFU.TANH R181, R0 ;  /* 0x0000000000b57308 */ /* 0x0002a20000002400 */
[C---:B---3--:R-:W-:Y:S06]  /*d2f0*/  HMMA.16816.F32.BF16 R96, R8.reuse, R50, R96 ;  /* 0x000000320860723c */ /* 0x048fec0000041860 */
[----:B------:R-:W-:Y:S01]  /*d300*/  HMMA.16816.F32.BF16 R100, R8, R48, R100 ;  /* 0x000000300864723c */ /* 0x000fe20000041864 */
[----:B-1----:R-:W-:-:S04]  /*d310*/  FMUL.FTZ R0, R30, UR23 ;  /* 0x000000171e007c20 */ /* 0x002fc80008410000 */
[----:B------:R1:W-:Y:S07]  /*d320*/  MUFU.TANH R200, R0 ;  /* 0x0000000000c87308 */ /* 0x0003ee0000002400 */
[----:B------:R-:W-:Y:S01]  /*d330*/  FMUL.FTZ R38, R15, UR23 ;  /* 0x000000170f267c20 */ /* 0x000fe20008410000 */
[----:B------:R-:W-:Y:S01]  /*d340*/  FMUL.FTZ R39, R14, UR23 ;  /* 0x000000170e277c20 */ /* 0x000fe20008410000 */
[----:B------:R-:W-:Y:S02]  /*d350*/  IMAD.U32 R15, RZ, RZ, UR4 ;  /* 0x00000004ff0f7e24 */ /* 0x000fe4000f8e00ff */
[----:B------:R-:W-:-:S02]  /*d360*/  IMAD.U32 R14, RZ, RZ, UR4 ;  /* 0x00000004ff0e7e24 */ /* 0x000fc4000f8e00ff */
[----:B-1----:R-:W-:Y:S02]  /*d370*/  FMUL.FTZ R0, R31, UR23 ;  /* 0x000000171f007c20 */ /* 0x002fe40008410000 */
[C---:B------:R-:W-:Y:S01]  /*d380*/  HMMA.16816.F32.BF16 R28, R8.reuse, R40, R60 ;  /* 0x00000028081c723c */ /* 0x040fe2000004183c */
[----:B------:R-:W1:Y:S01]  /*d390*/  LDSM.16.M88.4 R60, [R227+0x5000] ;  /* 0x00500000e33c783b */ /* 0x000e620000000200 */
[----:B------:R3:W5:Y:S04]  /*d3a0*/  MUFU.TANH R174, R0 ;  /* 0x0000000000ae7308 */ /* 0x0007680000002400 */
[----:B------:R-:W-:Y:S07]  /*d3b0*/  HMMA.16816.F32.BF16 R40, R8, R42, R104 ;  /* 0x0000002a0828723c */ /* 0x000fee0000041868 */
[----:B------:R-:W-:-:S02]  /*d3c0*/  IMAD.MOV.U32 R105, RZ, RZ, R249 ;  /* 0x000000ffff697224 */ /* 0x000fc400078e00f9 */
[----:B------:R-:W-:Y:S02]  /*d3d0*/  IMAD.MOV.U32 R249, RZ, RZ, R2 ;  /* 0x000000fffff97224 */ /* 0x000fe400078e0002 */
[----:B------:R-:W-:Y:S02]  /*d3e0*/  IMAD.MOV.U32 R106, RZ, RZ, R5 ;  /* 0x000000ffff6a7224 */ /* 0x000fe400078e0005 */
[----:B------:R-:W-:Y:S01]  /*d3f0*/  FMUL.FTZ R5, R35, UR23 ;  /* 0x0000001723057c20 */ /* 0x000fe20008410000 */
[----:B---3--:R-:W-:Y:S01]  /*d400*/  FMUL.FTZ R0, R16, UR23 ;  /* 0x0000001710007c20 */ /* 0x008fe20008410000 */
[----:B------:R-:W-:Y:S02]  /*d410*/  IMAD.MOV.U32 R104, RZ, RZ, R4 ;  /* 0x000000ffff687224 */ /* 0x000fe400078e0004 */
[----:B------:R3:W-:Y:S01]  /*d420*/  MUFU.TANH R112, R5 ;  /* 0x0000000500707308 */ /* 0x0007e20000002400 */
[----:B------:R-:W-:-:S07]  /*d430*/  IMAD.U32 R35, RZ, RZ, UR4 ;  /* 0x00000004ff237e24 */ /* 0x000fce000f8e00ff */
[----:B------:R4:W-:Y:S01]  /*d440*/  MUFU.TANH R198, R0 ;  /* 0x0000000000c67308 */ /* 0x0009e20000002400 */
[----:B---3--:R-:W-:Y:S02]  /*d450*/  IMAD.U32 R5, RZ, RZ, UR4 ;  /* 0x00000004ff057e24 */ /* 0x008fe4000f8e00ff */
[----:B----4-:R-:W-:-:S05]  /*d460*/  FMUL.FTZ R0, R17, UR23 ;  /* 0x0000001711007c20 */ /* 0x010fca0008410000 */
[----:B------:R3:W4:Y:S02]  /*d470*/  MUFU.TANH R179, R0 ;  /* 0x0000000000b37308 */ /* 0x0007240000002400 */
[----:B---3--:R-:W-:-:S06]  /*d480*/  FMUL.FTZ R0, R18, UR23 ;  /* 0x0000001712007c20 */ /* 0x008fcc0008410000 */
[----:B------:R3:W-:Y:S02]  /*d490*/  MUFU.TANH R196, R0 ;  /* 0x0000000000c47308 */ /* 0x0007e40000002400 */
[----:B---3--:R-:W-:Y:S02]  /*d4a0*/  FMUL.FTZ R0, R19, UR23 ;  /* 0x0000001713007c20 */ /* 0x008fe40008410000 */
[C---:B------:R-:W-:Y:S04]  /*d4b0*/  HMMA.16816.F32.BF16 R16, R8.reuse, R56, R128 ;  /* 0x000000380810723c */ /* 0x040fe80000041880 */
[----:B------:R-:W-:Y:S02]  /*d4c0*/  MUFU.TANH R128, R39 ;  /* 0x0000002700807308 */ /* 0x000fe40000002400 */
[C---:B-1----:R-:W-:Y:S06]  /*d4d0*/  HMMA.16816.F32.BF16 R56, R8.reuse, R60, R120 ;  /* 0x0000003c0838723c */ /* 0x042fec0000041878 */
[----:B------:R1:W3:Y:S01]  /*d4e0*/  MUFU.TANH R176, R0 ;  /* 0x0000000000b07308 */ /* 0x0002e20000002400 */
[----:B------:R-:W-:Y:S11]  /*d4f0*/  HMMA.16816.F32.BF16 R60, R8, R62, R124 ;  /* 0x0000003e083c723c */ /* 0x000ff6000004187c */
[----:B------:R-:W-:Y:S01]  /*d500*/  FMUL.FTZ R2, R17, UR23 ;  /* 0x0000001711027c20 */ /* 0x000fe20008410000 */
[----:B------:R-:W-:Y:S01]  /*d510*/  FMUL.FTZ R4, R16, UR23 ;  /* 0x0000001710047c20 */ /* 0x000fe20008410000 */
[----:B-1----:R-:W-:Y:S01]  /*d520*/  FMUL.FTZ R0, R28, UR23 ;  /* 0x000000171c007c20 */ /* 0x002fe20008410000 */
[----:B------:R-:W-:Y:S01]  /*d530*/  FMUL.FTZ R16, R19, UR23 ;  /* 0x0000001713107c20 */ /* 0x000fe20008410000 */
[----:B------:R-:W-:Y:S01]  /*d540*/  MUFU.TANH R110, R2 ;  /* 0x00000002006e7308 */ /* 0x000fe20000002400 */
[----:B------:R-:W-:-:S02]  /*d550*/  IMAD.U32 R19, RZ, RZ, UR4 ;  /* 0x00000004ff137e24 */ /* 0x000fc4000f8e00ff */
[----:B------:R-:W-:-:S05]  /*d560*/  IMAD.U32 R17, RZ, RZ, UR4 ;  /* 0x00000004ff117e24 */ /* 0x000fca000f8e00ff */
[----:B------:R1:W-:Y:S08]  /*d570*/  MUFU.TANH R194, R0 ;  /* 0x0000000000c27308 */ /* 0x0003f00000002400 */
[----:B------:R-:W-:Y:S08]  /*d580*/  MUFU.TANH R172, R4 ;  /* 0x0000000400ac7308 */ /* 0x000ff00000002400 */
[----:B------:R2:W-:Y:S01]  /*d590*/  MUFU.TANH R109, R16 ;  /* 0x00000010006d7308 */ /* 0x0005e20000002400 */
[----:B-1----:R-:W-:-:S07]  /*d5a0*/  FMUL.FTZ R0, R29, UR23 ;  /* 0x000000171d007c20 */ /* 0x002fce0008410000 */
[----:B------:R1:W3:Y:S01]  /*d5b0*/  MUFU.TANH R168, R0 ;  /* 0x0000000000a87308 */ /* 0x0002e20000002400 */
[----:B--2---:R-:W-:Y:S02]  /*d5c0*/  IMAD.U32 R16, RZ, RZ, UR4 ;  /* 0x00000004ff107e24 */ /* 0x004fe4000f8e00ff */
[----:B-1----:R-:W-:-:S05]  /*d5d0*/  FMUL.FTZ R0, R30, UR23 ;  /* 0x000000171e007c20 */ /* 0x002fca0008410000 */
[----:B------:R1:W-:Y:S02]  /*d5e0*/  MUFU.TANH R191, R0 ;  /* 0x0000000000bf7308 */ /* 0x0003e40000002400 */
[----:B-1----:R-:W-:Y:S02]  /*d5f0*/  FMUL.FTZ R0, R31, UR23 ;  /* 0x000000171f007c20 */ /* 0x002fe40008410000 */
[----:B------:R-:W1:Y:S01]  /*d600*/  LDSM.16.M88.4 R28, [R227+0x6800] ;  /* 0x00680000e31c783b */ /* 0x000e620000000200 */
[----:B------:R-:W-:-:S04]  /*d610*/  DEPBAR.LE SB0, 0x0 ;  /* 0x000080000000791a */ /* 0x000fc80000000000 */
[----:B------:R2:W3:Y:S02]  /*d620*/  MUFU.TANH R175, R0 ;  /* 0x0000000000af7308 */ /* 0x0004e40000002400 */
[----:B--2---:R-:W-:Y:S01]  /*d630*/  FMUL.FTZ R0, R40, UR23 ;  /* 0x0000001728007c20 */ /* 0x004fe20008410000 */
[----:B------:R-:W-:Y:S01]  /*d640*/  FMUL.FTZ R40, R13, UR23 ;  /* 0x000000170d287c20 */ /* 0x000fe20008410000 */
[----:B------:R-:W-:-:S04]  /*d650*/  IMAD.U32 R13, RZ, RZ, UR4 ;  /* 0x00000004ff0d7e24 */ /* 0x000fc8000f8e00ff */
[----:B------:R2:W-:Y:S08]  /*d660*/  MUFU.TANH R189, R0 ;  /* 0x0000000000bd7308 */ /* 0x0005f00000002400 */
[----:B------:R-:W-:Y:S01]  /*d670*/  MUFU.TANH R107, R40 ;  /* 0x00000028006b7308 */ /* 0x000fe20000002400 */
[----:B-1----:R-:W-:Y:S01]  /*d680*/  HMMA.16816.F32.BF16 R84, R8, R28, R84 ;  /* 0x0000001c0854723c */ /* 0x002fe20000041854 */
[----:B------:R-:W1:Y:S01]  /*d690*/  S2R R28, SR_TID.X ;  /* 0x00000000001c7919 */ /* 0x000e620000002100 */
[----:B--2---:R-:W-:Y:S01]  /*d6a0*/  FMUL.FTZ R0, R41, UR23 ;  /* 0x0000001729007c20 */ /* 0x004fe20008410000 */
[----:B------:R-:W-:-:S03]  /*d6b0*/  FMUL.FTZ R41, R12, UR23 ;  /* 0x000000170c297c20 */ /* 0x000fc60008410000 */
[----:B------:R-:W-:Y:S01]  /*d6c0*/  HMMA.16816.F32.BF16 R80, R8, R30, R80 ;  /* 0x0000001e0850723c */ /* 0x000fe20000041850 */
[----:B------:R2:W3:Y:S01]  /*d6d0*/  MUFU.TANH R131, R0 ;  /* 0x0000000000837308 */ /* 0x0004e20000002400 */
[----:B------:R-:W-:-:S05]  /*d6e0*/  IMAD.U32 R29, RZ, RZ, UR4 ;  /* 0x00000004ff1d7e24 */ /* 0x000fca000f8e00ff */
[----:B------:R-:W-:Y:S02]  /*d6f0*/  IMAD.U32 R31, RZ, RZ, UR4 ;  /* 0x00000004ff1f7e24 */ /* 0x000fe4000f8e00ff */
[----:B------:R-:W-:Y:S01]  /*d700*/  IMAD.U32 R30, RZ, RZ, UR4 ;  /* 0x00000004ff1e7e24 */ /* 0x000fe2000f8e00ff */
[----:B------:R5:W-:Y:S01]  /*d710*/  MUFU.TANH R170, R41 ;  /* 0x0000002900aa7308 */ /* 0x000be20000002400 */
[----:B------:R-:W-:Y:S02]  /*d720*/  IMAD.U32 R11, RZ, RZ, UR4 ;  /* 0x00000004ff0b7e24 */ /* 0x000fe4000f8e00ff */
[----:B------:R-:W-:Y:S02]  /*d730*/  IMAD.U32 R10, RZ, RZ, UR4 ;  /* 0x00000004ff0a7e24 */ /* 0x000fe4000f8e00ff */
[----:B------:R-:W-:Y:S02]  /*d740*/  IMAD.U32 R9, RZ, RZ, UR4 ;  /* 0x00000004ff097e24 */ /* 0x000fe4000f8e00ff */
[----:B------:R-:W-:-:S02]  /*d750*/  IMAD.U32 R8, RZ, RZ, UR4 ;  /* 0x00000004ff087e24 */ /* 0x000fc4000f8e00ff */
[----:B--2---:R-:W-:-:S04]  /*d760*/  FMUL.FTZ R0, R42, UR23 ;  /* 0x000000172a007c20 */ /* 0x004fc80008410000 */
[----:B------:R2:W-:Y:S01]  /*d770*/  MUFU.TANH R185, R0 ;  /* 0x0000000000b97308 */ /* 0x0005e20000002400 */
[----:B-1----:R-:W-:Y:S02]  /*d780*/  IMAD.SHL.U32 R12, R28, 0x2, RZ ;  /* 0x000000021c0c7824 */ /* 0x002fe400078e00ff */
[----:B------:R-:W-:-:S03]  /*d790*/  IMAD.U32 R28, RZ, RZ, UR4 ;  /* 0x00000004ff1c7e24 */ /* 0x000fc6000f8e00ff */
[----:B------:R-:W-:Y:S01]  /*d7a0*/  LOP3.LUT R2, R12, 0x6, RZ, 0xc0, !PT ;  /* 0x000000060c027812 */ /* 0x000fe200078ec0ff */
[----:B------:R-:W-:-:S03]  /*d7b0*/  IMAD.U32 R12, RZ, RZ, UR4 ;  /* 0x00000004ff0c7e24 */ /* 0x000fc6000f8e00ff */
[--C-:B------:R-:W-:Y:S02]  /*d7c0*/  LOP3.LUT R42, R24, 0x60, R2.reuse, 0xfe, !PT ;  /* 0x00000060182a7812 */ /* 0x100fe400078efe02 */
[--C-:B-----5:R-:W-:Y:S01]  /*d7d0*/  LOP3.LUT R41, R23, 0x68, R2.reuse, 0xfe, !PT ;  /* 0x0000006817297812 */ /* 0x120fe200078efe02 */
[----:B--2---:R-:W-:Y:S01]  /*d7e0*/  FMUL.FTZ R0, R43, UR23 ;  /* 0x000000172b007c20 */ /* 0x004fe20008410000 */
[--C-:B------:R-:W-:Y:S02]  /*d7f0*/  LOP3.LUT R35, R35, 0x18, R2.reuse, 0xfe, !PT ;  /* 0x0000001823237812 */ /* 0x100fe400078efe02 */
[--C-:B------:R-:W-:Y:S01]  /*d800*/  LOP3.LUT R31, R31, 0x30, R2.reuse, 0xfe, !PT ;  /* 0x000000301f1f7812 */ /* 0x100fe200078efe02 */
[----:B------:R1:W2:Y:S01]  /*d810*/  MUFU.TANH R129, R0 ;  /* 0x0000000000817308 */ /* 0x0002a20000002400 */
[--C-:B------:R-:W-:Y:S02]  /*d820*/  LOP3.LUT R30, R30, 0x38, R2.reuse, 0xfe, !PT ;  /* 0x000000381e1e7812 */ /* 0x100fe400078efe02 */
[----:B------:R-:W-:-:S02]  /*d830*/  LOP3.LUT R29, R29, 0x40, R2, 0xfe, !PT ;  /* 0x000000401d1d7812 */ /* 0x000fc400078efe02 */
[--C-:B------:R-:W-:Y:S02]  /*d840*/  LOP3.LUT R28, R28, 0x48, R2.reuse, 0xfe, !PT ;  /* 0x000000481c1c7812 */ /* 0x100fe400078efe02 */
[--C-:B------:R-:W-:Y:S02]  /*d850*/  LOP3.LUT R27, R27, 0x50, R2.reuse, 0xfe, !PT ;  /* 0x000000501b1b7812 */ /* 0x100fe400078efe02 */
[--C-:B------:R-:W-:Y:S02]  /*d860*/  LOP3.LUT R26, R26, 0x58, R2.reuse, 0xfe, !PT ;  /* 0x000000581a1a7812 */ /* 0x100fe400078efe02 */
[--C-:B------:R-:W-:Y:S02]  /*d870*/  LOP3.LUT R40, R22, 0x70, R2.reuse, 0xfe, !PT ;  /* 0x0000007016287812 */ /* 0x100fe400078efe02 */
[--C-:B------:R-:W-:Y:S02]  /*d880*/  LOP3.LUT R24, R20, 0x80, R2.reuse, 0xfe, !PT ;  /* 0x0000008014187812 */ /* 0x100fe400078efe02 */
[--C-:B------:R-:W-:Y:S01]  /*d890*/  LOP3.LUT R23, R19, 0x88, R2.reuse, 0xfe, !PT ;  /* 0x0000008813177812 */ /* 0x100fe200078efe02 */
[----:B-1----:R-:W-:Y:S01]  /*d8a0*/  FMUL.FTZ R0, R52, UR23 ;  /* 0x0000001734007c20 */ /* 0x002fe20008410000 */
[----:B------:R-:W-:-:S02]  /*d8b0*/  LOP3.LUT R44, R11, 0x98, R2, 0xfe, !PT ;  /* 0x000000980b2c7812 */ /* 0x000fc400078efe02 */
[--C-:B------:R-:W-:Y:S01]  /*d8c0*/  LOP3.LUT R43, R10, 0xa0, R2.reuse, 0xfe, !PT ;  /* 0x000000a00a2b7812 */ /* 0x100fe200078efe02 */
[----:B------:R1:W-:Y:S01]  /*d8d0*/  MUFU.TANH R180, R0 ;  /* 0x0000000000b47308 */ /* 0x0003e20000002400 */
[--C-:B------:R-:W-:Y:S02]  /*d8e0*/  LOP3.LUT R51, R9, 0xa8, R2.reuse, 0xfe, !PT ;  /* 0x000000a809337812 */ /* 0x100fe400078efe02 */
[--C-:B------:R-:W-:Y:S02]  /*d8f0*/  LOP3.LUT R39, R8, 0xb0, R2.reuse, 0xfe, !PT ;  /* 0x000000b008277812 */ /* 0x100fe400078efe02 */
[--C-:B------:R-:W-:Y:S02]  /*d900*/  LOP3.LUT R49, R17, 0xc8, R2.reuse, 0xfe, !PT ;  /* 0x000000c811317812 */ /* 0x100fe400078efe02 */
[--C-:B------:R-:W-:Y:S02]  /*d910*/  LOP3.LUT R48, R16, 0xd0, R2.reuse, 0xfe, !PT ;  /* 0x000000d010307812 */ /* 0x100fe400078efe02 */
[----:B------:R-:W-:-:S02]  /*d920*/  LOP3.LUT R52, R15, 0xd8, R2, 0xfe, !PT ;  /* 0x000000d80f347812 */ /* 0x000fc400078efe02 */
[--C-:B------:R-:W-:Y:S02]  /*d930*/  LOP3.LUT R47, R14, 0xe0, R2.reuse, 0xfe, !PT ;  /* 0x000000e00e2f7812 */ /* 0x100fe400078efe02 */
[--C-:B------:R-:W-:Y:S02]  /*d940*/  LOP3.LUT R46, R13, 0xe8, R2.reuse, 0xfe, !PT ;  /* 0x000000e80d2e7812 */ /* 0x100fe400078efe02 */
[--C-:B------:R-:W-:Y:S01]  /*d950*/  LOP3.LUT R25, R25, 0xf8, R2.reuse, 0xfe, !PT ;  /* 0x000000f819197812 */ /* 0x100fe200078efe02 */
[----:B-1----:R-:W-:Y:S01]  /*d960*/  FMUL.FTZ R0, R53, UR23 ;  /* 0x0000001735007c20 */ /* 0x002fe20008410000 */
[----:B------:R-:W-:-:S03]  /*d970*/  LOP3.LUT R53, R12, 0xf0, R2, 0xfe, !PT ;  /* 0x000000f00c357812 */ /* 0x000fc600078efe02 */
[----:B------:R1:W5:Y:S02]  /*d980*/  MUFU.TANH R124, R0 ;  /* 0x00000000007c7308 */ /* 0x0003640000002400 */
[----:B-1----:R-:W-:-:S06]  /*d990*/  FMUL.FTZ R0, R54, UR23 ;  /* 0x0000001736007c20 */ /* 0x002fcc0008410000 */
[----:B------:R1:W-:Y:S02]  /*d9a0*/  MUFU.TANH R178, R0 ;  /* 0x0000000000b27308 */ /* 0x0003e40000002400 */
[----:B-1----:R-:W-:-:S06]  /*d9b0*/  FMUL.FTZ R0, R55, UR23 ;  /* 0x0000001737007c20 */ /* 0x002fcc0008410000 */
[----:B------:R1:W-:Y:S08]  /*d9c0*/  MUFU.TANH R55, R38 ;  /* 0x0000002600377308 */ /* 0x0003f00000002400 */
[----:B------:R4:W5:Y:S01]  /*d9d0*/  MUFU.TANH R121, R0 ;  /* 0x0000000000797308 */ /* 0x0009620000002400 */
[----:B-1----:R-:W-:Y:S01]  /*d9e0*/  LOP3.LUT R38, R5, 0xb8, R2, 0xfe, !PT ;  /* 0x000000b805267812 */ /* 0x002fe200078efe02 */
[----:B------:R-:W-:-:S06]  /*d9f0*/  FMUL.FTZ R5, R57, UR23 ;  /* 0x0000001739057c20 */ /* 0x000fcc0008410000 */
[----:B------:R1:W-:Y:S01]  /*da00*/  MUFU.TANH R54, R5 ;  /* 0x0000000500367308 */ /* 0x0003e20000002400 */
[----:B----4-:R-:W-:Y:S01]  /*da10*/  FMUL.FTZ R0, R32, UR23 ;  /* 0x0000001720007c20 */ /* 0x010fe20008410000 */
[----:B------:R-:W-:-:S06]  /*da20*/  IMAD.U32 R32, RZ, RZ, UR4 ;  /* 0x00000004ff207e24 */ /* 0x000fcc000f8e00ff */
[----:B------:R4:W-:Y:S01]  /*da30*/  MUFU.TANH R177, R0 ;  /* 0x0000000000b17308 */ /* 0x0009e20000002400 */
[----:B------:R-:W-:Y:S01]  /*da40*/  LOP3.LUT R32, R32, 0x28, R2, 0xfe, !PT ;  /* 0x0000002820207812 */ /* 0x000fe200078efe02 */
[----:B-1----:R-:W-:-:S06]  /*da50*/  FMUL.FTZ R5, R58, UR23 ;  /* 0x000000173a057c20 */ /* 0x002fcc0008410000 */
[----:B------:R1:W-:Y:S01]  /*da60*/  MUFU.TANH R119, R5 ;  /* 0x0000000500777308 */ /* 0x0003e20000002400 */
[----:B----4-:R-:W-:Y:S01]  /*da70*/  FMUL.FTZ R0, R33, UR23 ;  /* 0x0000001721007c20 */ /* 0x010fe20008410000 */
[----:B------:R-:W-:-:S06]  /*da80*/  IMAD.U32 R33, RZ, RZ, UR4 ;  /* 0x00000004ff217e24 */ /* 0x000fcc000f8e00ff */
[----:B------:R4:W5:Y:S01]  /*da90*/  MUFU.TANH R114, R0 ;  /* 0x0000000000727308 */ /* 0x0009620000002400 */
[--C-:B------:R-:W-:Y:S02]  /*daa0*/  LOP3.LUT R4, R33, 0x8, R2.reuse, 0xfe, !PT ;  /* 0x0000000821047812 */ /* 0x100fe400078efe02 */
[--C-:B------:R-:W-:Y:S01]  /*dab0*/  LOP3.LUT R33, R37, 0x10, R2.reuse, 0xfe, !PT ;  /* 0x0000001025217812 */ /* 0x100fe200078efe02 */
[----:B------:R-:W-:Y:S01]  /*dac0*/  BAR.SYNC.DEFER_BLOCKING 0x0 ;  /* 0x0000000000007b1d */ /* 0x000fe20000010000 */
[C---:B------:R-:W-:Y:S02]  /*dad0*/  ISETP.GE.AND P5, PT, R4.reuse, R7, PT ;  /* 0x000000070400720c */ /* 0x040fe40003fa6270 */
[----:B------:R-:W-:Y:S01]  /*dae0*/  ISETP.GE.AND P2, PT, R4, R6, PT ;  /* 0x000000060400720c */ /* 0x000fe20003f46270 */
[----:B-1----:R-:W-:Y:S01]  /*daf0*/  FMUL.FTZ R5, R60, UR23 ;  /* 0x000000173c057c20 */ /* 0x002fe20008410000 */
[----:B------:R-:W-:Y:S01]  /*db00*/  LOP3.LUT R37, R21, 0x78, R2, 0xfe, !PT ;  /* 0x0000007815257812 */ /* 0x000fe200078efe02 */
[----:B------:R-:W-:-:S02]  /*db10*/  IMAD.MOV.U32 R60, RZ, RZ, R215 ;  /* 0x000000ffff3c7224 */ /* 0x000fc400078e00d7 */
        /* <DEDUP_REMOVED lines=9> */
[----:B------:R4:W-:Y:S01]  /*dbb0*/  MUFU.TANH R171, R0 ;  /* 0x0000000000ab7308 */ /* 0x0009e20000002400 */
[----:B------:R-:W-:Y:S01]  /*dbc0*/  LOP3.LUT R45, R18, 0x90, R2, 0xfe, !PT ;  /* 0x00000090122d7812 */ /* 0x000fe200078efe02 */
[----:B-1----:R-:W-:Y:S01]  /*dbd0*/  FMUL.FTZ R5, R62, UR23 ;  /* 0x000000173e057c20 */ /* 0x002fe20008410000 */
[----:B------:R-:W-:Y:S02]  /*dbe0*/  IMAD.MOV.U32 R62, RZ, RZ, R217 ;  /* 0x000000ffff3e7224 */ /* 0x000fe400078e00d9 */
[----:B------:R-:W-:-:S03]  /*dbf0*/  IMAD.MOV.U32 R217, RZ, RZ, R207 ;  /* 0x000000ffffd97224 */ /* 0x000fc600078e00cf */
[----:B------:R1:W-:Y:S01]  /*dc00*/  MUFU.TANH R116, R5 ;  /* 0x0000000500747308 */ /* 0x0003e20000002400 */
[----:B----4-:R-:W-:-:S05]  /*dc10*/  IMAD.U32 R0, RZ, RZ, UR4 ;  /* 0x00000004ff007e24 */ /* 0x010fca000f8e00ff */
[----:B------:R-:W-:Y:S01]  /*dc20*/  LOP3.LUT R50, R0, 0xc0, R2, 0xfe, !PT ;  /* 0x000000c000327812 */ /* 0x000fe200078efe02 */
[----:B------:R-:W-:Y:S01]  /*dc30*/  FMUL.FTZ R0, R56, UR23 ;  /* 0x0000001738007c20 */ /* 0x000fe20008410000 */
[----:B------:R-:W-:-:S03]  /*dc40*/  IMAD.MOV.U32 R56, RZ, RZ, R209 ;  /* 0x000000ffff387224 */ /* 0x000fc600078e00d1 */
[----:B------:R4:W-:Y:S02]  /*dc50*/  MUFU.TANH R123, R0 ;  /* 0x00000000007b7308 */ /* 0x0009e40000002400 */
[----:B------:R-:W-:Y:S01]  /*dc60*/  FSEL R56, R56, -INF , !P2 ;  /* 0xff80000038387808 */ /* 0x000fe20005000000 */
[----:B-1----:R-:W-:Y:S01]  /*dc70*/  FMUL.FTZ R5, R63, UR23 ;  /* 0x000000173f057c20 */ /* 0x002fe20008410000 */
[----:B------:R-:W-:-:S04]  /*dc80*/  ISETP.GE.AND P2, PT, R34, R6, PT ;  /* 0x000000062200720c */ /* 0x000fc80003f46270 */
[----:B------:R1:W-:Y:S01]  /*dc90*/  MUFU.TANH R21, R5 ;  /* 0x0000000500157308 */ /* 0x0003e20000002400 */
[----:B----4-:R-:W-:-:S05]  /*dca0*/  LOP3.LUT R0, R2, UR4, RZ, 0xfc, !PT ;  /* 0x0000000402007c12 */ /* 0x010fca000f8efcff */
[C---:B------:R-:W-:Y:S02]  /*dcb0*/  VIADD R4, R0.reuse, 0x9 ;  /* 0x0000000900047836 */ /* 0x040fe40000000000 */
[----:B------:R-:W-:Y:S02]  /*dcc0*/  VIADD R2, R0, 0x1 ;  /* 0x0000000100027836 */ /* 0x000fe40000000000 */
[----:B-1----:R-:W-:Y:S01]  /*dcd0*/  FMUL.FTZ R5, R103, UR23 ;  /* 0x0000001767057c20 */ /* 0x002fe20008410000 */
[CC--:B------:R-:W-:Y:S02]  /*dce0*/  ISETP.GE.AND P4, PT, R4.reuse, R7.reuse, PT ;  /* 0x000000070400720c */ /* 0x0c0fe40003f86270 */
[-C--:B------:R-:W-:Y:S01]  /*dcf0*/  ISETP.GE.AND P3, PT, R4, R6.reuse, PT ;  /* 0x000000060400720c */ /* 0x080fe20003f66270 */
[----:B------:R-:W-:Y:S01]  /*dd00*/  FMUL.FTZ R4, R59, UR23 ;  /* 0x000000173b047c20 */ /* 0x000fe20008410000 */
[C---:B------:R-:W-:Y:S01]  /*dd10*/  ISETP.GE.AND P1, PT, R2.reuse, R7, PT ;  /* 0x000000070200720c */ /* 0x040fe20003f26270 */
[----:B------:R1:W-:Y:S01]  /*dd20*/  MUFU.TANH R11, R5 ;  /* 0x00000005000b7308 */ /* 0x0003e20000002400 */
[----:B------:R-:W-:Y:S01]  /*dd30*/  ISETP.GE.AND P6, PT, R2, R6, PT ;  /* 0x000000060200720c */ /* 0x000fe20003fc6270 */
[----:B------:R-:W-:Y:S01]  /*dd40*/  VIADD R2, R0, 0x11 ;  /* 0x0000001100027836 */ /* 0x000fe20000000000 */
[----:B------:R-:W-:-:S02]  /*dd50*/  FSEL R104, R104, -INF , !P1 ;  /* 0xff80000068687808 */ /* 0x000fc40004800000 */
[----:B------:R-:W-:Y:S02]  /*dd60*/  FSEL R59, R108, -INF , !P4 ;  /* 0xff8000006c3b7808 */ /* 0x000fe40006000000 */
[----:B------:R-:W-:Y:S01]  /*dd70*/  FSEL R105, R105, -INF , !P3 ;  /* 0xff80000069697808 */ /* 0x000fe20005800000 */
[----:B------:R4:W5:Y:S01]  /*dd80*/  MUFU.TANH R13, R4 ;  /* 0x00000004000d7308 */ /* 0x0009620000002400 */
[----:B------:R-:W-:Y:S02]  /*dd90*/  ISETP.GE.AND P1, PT, R2, R7, PT ;  /* 0x000000070200720c */ /* 0x000fe40003f26270 */
[----:B------:R-:W-:Y:S02]  /*dda0*/  FSEL R106, R106, -INF , !P6 ;  /* 0xff8000006a6a7808 */ /* 0x000fe40007000000 */
[----:B------:R-:W-:Y:S02]  /*ddb0*/  FSEL R58, R111, -INF , !P1 ;  /* 0xff8000006f3a7808 */ /* 0x000fe40004800000 */
[----:B------:R-:W-:Y:S01]  /*ddc0*/  ISETP.GE.AND P6, PT, R2, R6, PT ;  /* 0x000000060200720c */ /* 0x000fe20003fc6270 */
[----:B------:R-:W-:-:S02]  /*ddd0*/  VIADD R2, R0, 0x21 ;  /* 0x0000002100027836 */ /* 0x000fc40000000000 */
[----:B-1----:R-:W-:Y:S01]  /*dde0*/  FMUL.FTZ R5, R97, UR23 ;  /* 0x0000001761057c20 */ /* 0x002fe20008410000 */
[----:B------:R-:W-:Y:S02]  /*ddf0*/  FSEL R108, R214, -INF , !P6 ;  /* 0xff800000d66c7808 */ /* 0x000fe40007000000 */
[CC--:B------:R-:W-:Y:S01]  /*de00*/  ISETP.GE.AND P1, PT, R2.reuse, R7.reuse, PT ;  /* 0x000000070200720c */ /* 0x0c0fe20003f26270 */
[----:B------:R1:W-:Y:S01]  /*de10*/  MUFU.TANH R20, R5 ;  /* 0x0000000500147308 */ /* 0x0003e20000002400 */
[----:B------:R-:W-:Y:S01]  /*de20*/  ISETP.GE.AND P6, PT, R2, R6, PT ;  /* 0x000000060200720c */ /* 0x000fe20003fc6270 */
[----:B------:R-:W-:Y:S01]  /*de30*/  VIADD R2, R0, 0x31 ;  /* 0x0000003100027836 */ /* 0x000fe20000000000 */
[----:B------:R-:W-:Y:S01]  /*de40*/  FSEL R61, R242, -INF , !P1 ;  /* 0xff800000f23d7808 */ /* 0x000fe20004800000 */
[----:B----4-:R-:W-:Y:S01]  /*de50*/  VIADD R4, R0, 0x19 ;  /* 0x0000001900047836 */ /* 0x010fe20000000000 */
[----:B------:R-:W-:Y:S01]  /*de60*/  FSEL R115, R203, -INF , !P6 ;  /* 0xff800000cb737808 */ /* 0x000fe20007000000 */
[----:B------:R-:W-:Y:S01]  /*de70*/  IMAD.MOV.U32 R242, RZ, RZ, R211 ;  /* 0x000000fffff27224 */ /* 0x000fe200078e00d3 */
[----:B------:R-:W-:-:S02]  /*de80*/  ISETP.GE.AND P1, PT, R2, R7, PT ;  /* 0x000000070200720c */ /* 0x000fc40003f26270 */
[CC--:B------:R-:W-:Y:S02]  /*de90*/  ISETP.GE.AND P4, PT, R4.reuse, R7.reuse, PT ;  /* 0x000000070400720c */ /* 0x0c0fe40003f86270 */
[-C--:B------:R-:W-:Y:S01]  /*dea0*/  ISETP.GE.AND P3, PT, R4, R6.reuse, PT ;  /* 0x000000060400720c */ /* 0x080fe20003f66270 */
[----:B------:R-:W-:Y:S01]  /*deb0*/  VIADD R4, R0, 0x29 ;  /* 0x0000002900047836 */ /* 0x000fe20000000000 */
[----:B------:R-:W-:Y:S01]  /*dec0*/  FSEL R57, R247, -INF , !P4 ;  /* 0xff800000f7397808 */ /* 0x000fe20006000000 */
[----:B------:R-:W-:Y:S01]  /*ded0*/  IMAD.MOV.U32 R247, RZ, RZ, R216 ;  /* 0x000000fffff77224 */ /* 0x000fe200078e00d8 */
[----:B------:R-:W-:Y:S01]  /*dee0*/  FSEL R111, R246, -INF , !P3 ;  /* 0xff800000f66f7808 */ /* 0x000fe20005800000 */
[----:B------:R-:W-:Y:S01]  /*def0*/  IMAD.MOV.U32 R246, RZ, RZ, R218 ;  /* 0x000000fffff67224 */ /* 0x000fe200078e00da */
[C---:B------:R-:W-:Y:S01]  /*df00*/  ISETP.GE.AND P4, PT, R4.reuse, R7, PT ;  /* 0x000000070400720c */ /* 0x040fe20003f86270 */
[----:B-1----:R-:W-:Y:S01]  /*df10*/  FMUL.FTZ R5, R99, UR23 ;  /* 0x0000001763057c20 */ /* 0x002fe20008410000 */
[----:B------:R-:W-:Y:S01]  /*df20*/  ISETP.GE.AND P3, PT, R4, R6, PT ;  /* 0x000000060400720c */ /* 0x000fe20003f66270 */
[----:B------:R-:W-:Y:S01]  /*df30*/  VIADD R4, R0, 0x39 ;  /* 0x0000003900047836 */ /* 0x000fe20000000000 */
[----:B------:R-:W-:Y:S01]  /*df40*/  FSEL R63, R201, -INF , !P4 ;  /* 0xff800000c93f7808 */ /* 0x000fe20006000000 */
[----:B------:R1:W-:Y:S01]  /*df50*/  MUFU.TANH R19, R5 ;  /* 0x0000000500137308 */ /* 0x0003e20000002400 */
[----:B------:R-:W-:-:S02]  /*df60*/  FSEL R117, R199, -INF , !P3 ;  /* 0xff800000c7757808 */ /* 0x000fc40005800000 */
[C---:B------:R-:W-:Y:S02]  /*df70*/  ISETP.GE.AND P4, PT, R4.reuse, R7, PT ;  /* 0x000000070400720c */ /* 0x040fe40003f86270 */
[-C--:B------:R-:W-:Y:S01]  /*df80*/  ISETP.GE.AND P3, PT, R4, R6.reuse, PT ;  /* 0x000000060400720c */ /* 0x080fe20003f66270 */
[----:B------:R-:W-:Y:S01]  /*df90*/  FMUL.FTZ R4, R101, UR23 ;  /* 0x0000001765047c20 */ /* 0x000fe20008410000 */
[----:B------:R-:W-:Y:S01]  /*dfa0*/  ISETP.GE.AND P6, PT, R2, R6, PT ;  /* 0x000000060200720c */ /* 0x000fe20003fc6270 */
[----:B------:R-:W-:Y:S01]  /*dfb0*/  VIADD R2, R0, 0x41 ;  /* 0x0000004100027836 */ /* 0x000fe20000000000 */
[----:B------:R-:W-:Y:S01]  /*dfc0*/  FSEL R103, R193, -INF , !P4 ;  /* 0xff800000c1677808 */ /* 0x000fe20006000000 */
[----:B------:R4:W5:Y:S01]  /*dfd0*/  MUFU.TANH R12, R4 ;  /* 0x00000004000c7308 */ /* 0x0009620000002400 */
[----:B------:R-:W-:Y:S02]  /*dfe0*/  FSEL R122, R192, -INF , !P3 ;  /* 0xff800000c07a7808 */ /* 0x000fe40005800000 */
[----:B------:R-:W-:-:S02]  /*dff0*/  FSEL R101, R197, -INF , !P1 ;  /* 0xff800000c5657808 */ /* 0x000fc40004800000 */
[----:B------:R-:W-:Y:S02]  /*e000*/  FSEL R120, R195, -INF , !P6 ;  /* 0xff800000c3787808 */ /* 0x000fe40007000000 */
[CC--:B------:R-:W-:Y:S01]  /*e010*/  ISETP.GE.AND P1, PT, R2.reuse, R7.reuse, PT ;  /* 0x000000070200720c */ /* 0x0c0fe20003f26270 */
[----:B-1----:R-:W-:Y:S01]  /*e020*/  FMUL.FTZ R5, R93, UR23 ;  /* 0x000000175d057c20 */ /* 0x002fe20008410000 */
[-C--:B------:R-:W-:Y:S01]  /*e030*/  ISETP.GE.AND P6, PT, R2, R6.reuse, PT ;  /* 0x000000060200720c */ /* 0x080fe20003fc6270 */
[----:B------:R-:W-:Y:S01]  /*e040*/  VIADD R2, R0, 0x51 ;  /* 0x0000005100027836 */ /* 0x000fe20000000000 */
[----:B------:R-:W-:Y:S01]  /*e050*/  FSEL R113, R190, -INF , !P1 ;  /* 0xff800000be717808 */ /* 0x000fe20004800000 */
[----:B------:R1:W5:Y:S01]  /*e060*/  MUFU.TANH R18, R5 ;  /* 0x0000000500127308 */ /* 0x0003620000002400 */
[----:B------:R-:W-:Y:S02]  /*e070*/  FSEL R125, R188, -INF , !P6 ;  /* 0xff800000bc7d7808 */ /* 0x000fe40007000000 */
[----:B------:R-:W-:Y:S01]  /*e080*/  ISETP.GE.AND P1, PT, R2, R7, PT ;  /* 0x000000070200720c */ /* 0x000fe20003f26270 */
[----:B----4-:R-:W-:Y:S01]  /*e090*/  VIADD R4, R0, 0x49 ;  /* 0x0000004900047836 */ /* 0x010fe20000000000 */
[----:B------:R-:W-:Y:S01]  /*e0a0*/  ISETP.GE.AND P6, PT, R2, R6, PT ;  /* 0x000000060200720c */ /* 0x000fe20003fc6270 */
[----:B------:R-:W-:Y:S01]  /*e0b0*/  VIADD R2, R0, 0x61 ;  /* 0x0000006100027836 */ /* 0x000fe20000000000 */
[----:B------:R-:W-:-:S02]  /*e0c0*/  FSEL R99, R184, -INF , !P1 ;  /* 0xff800000b8637808 */ /* 0x000fc40004800000 */
[CC--:B------:R-:W-:Y:S02]  /*e0d0*/  ISETP.GE.AND P4, PT, R4.reuse, R7.reuse, PT ;  /* 0x000000070400720c */ /* 0x0c0fe40003f86270 */
[-C--:B------:R-:W-:Y:S01]  /*e0e0*/  ISETP.GE.AND P3, PT, R4, R6.reuse, PT ;  /* 0x000000060400720c */ /* 0x080fe20003f66270 */
[----:B------:R-:W-:Y:S01]  /*e0f0*/  VIADD R4, R0, 0x59 ;  /* 0x0000005900047836 */ /* 0x000fe20000000000 */
[----:B------:R-:W-:Y:S02]  /*e100*/  FSEL R97, R187, -INF , !P4 ;  /* 0xff800000bb617808 */ /* 0x000fe40006000000 */
[----:B------:R-:W-:Y:S01]  /*e110*/  FSEL R126, R186, -INF , !P3 ;  /* 0xff800000ba7e7808 */ /* 0x000fe20005800000 */
[----:B-1----:R-:W-:Y:S01]  /*e120*/  FMUL.FTZ R5, R89, UR23 ;  /* 0x0000001759057c20 */ /* 0x002fe20008410000 */
[CC--:B------:R-:W-:Y:S01]  /*e130*/  ISETP.GE.AND P4, PT, R4.reuse, R7.reuse, PT ;  /* 0x000000070400720c */ /* 0x0c0fe20003f86270 */
[----:B------:R-:W-:Y:S01]  /*e140*/  IMAD.MOV.U32 R89, RZ, RZ, R222 ;  /* 0x000000ffff597224 */ /* 0x000fe200078e00de */
[-C--:B------:R-:W-:Y:S01]  /*e150*/  ISETP.GE.AND P3, PT, R4, R6.reuse, PT ;  /* 0x000000060400720c */ /* 0x080fe20003f66270 */
[----:B------:R-:W-:Y:S01]  /*e160*/  VIADD R4, R0, 0x69 ;  /* 0x0000006900047836 */ /* 0x000fe20000000000 */
[----:B------:R-:W-:Y:S01]  /*e170*/  FSEL R93, R182, -INF , !P4 ;  /* 0xff800000b65d7808 */ /* 0x000fe20006000000 */
[----:B------:R1:W-:Y:S01]  /*e180*/  MUFU.TANH R17, R5 ;  /* 0x0000000500117308 */ /* 0x0003e20000002400 */
[----:B------:R-:W-:Y:S01]  /*e190*/  FSEL R169, R169, -INF , !P3 ;  /* 0xff800000a9a97808 */ /* 0x000fe20005800000 */
[----:B------:R-:W-:Y:S01]  /*e1a0*/  IMAD.MOV.U32 R222, RZ, RZ, R248 ;  /* 0x000000ffffde7224 */ /* 0x000fe200078e00f8 */
[C---:B------:R-:W-:Y:S01]  /*e1b0*/  ISETP.GE.AND P4, PT, R4.reuse, R7, PT ;  /* 0x000000070400720c */ /* 0x040fe20003f86270 */
[----:B------:R-:W-:Y:S01]  /*e1c0*/  IMAD.MOV.U32 R248, RZ, RZ, R205 ;  /* 0x000000fffff87224 */ /* 0x000fe200078e00cd */
[----:B------:R-:W-:Y:S01]  /*e1d0*/  ISETP.GE.AND P3, PT, R4, R6, PT ;  /* 0x000000060400720c */ /* 0x000fe20003f66270 */
[----:B------:R-:W-:Y:S01]  /*e1e0*/  FMUL.FTZ R4, R95, UR23 ;  /* 0x000000175f047c20 */ /* 0x000fe20008410000 */
[----:B------:R-:W-:-:S02]  /*e1f0*/  FSEL R130, R183, -INF , !P6 ;  /* 0xff800000b7827808 */ /* 0x000fc40007000000 */
[CC--:B------:R-:W-:Y:S01]  /*e200*/  ISETP.GE.AND P1, PT, R2.reuse, R7.reuse, PT ;  /* 0x000000070200720c */ /* 0x0c0fe20003f26270 */
[----:B------:R4:W5:Y:S01]  /*e210*/  MUFU.TANH R10, R4 ;  /* 0x00000004000a7308 */ /* 0x0009620000002400 */
[-C--:B------:R-:W-:Y:S01]  /*e220*/  ISETP.GE.AND P6, PT, R2, R6.reuse, PT ;  /* 0x000000060200720c */ /* 0x080fe20003fc6270 */
[----:B------:R-:W-:Y:S01]  /*e230*/  VIADD R2, R0, 0x71 ;  /* 0x0000007100027836 */ /* 0x000fe20000000000 */
[----:B------:R-:W-:Y:S02]  /*e240*/  FSEL R95, R181, -INF , !P1 ;  /* 0xff800000b55f7808 */ /* 0x000fe40004800000 */
[----:B------:R-:W-:Y:S02]  /*e250*/  FSEL R174, R174, -INF , !P6 ;  /* 0xff800000aeae7808 */ /* 0x000fe40007000000 */
[C---:B------:R-:W-:Y:S01]  /*e260*/  ISETP.GE.AND P1, PT, R2.reuse, R7, PT ;  /* 0x000000070200720c */ /* 0x040fe20003f26270 */
[----:B-1----:R-:W-:Y:S01]  /*e270*/  FMUL.FTZ R5, R91, UR23 ;  /* 0x000000175b057c20 */ /* 0x002fe20008410000 */
[----:B------:R-:W-:Y:S01]  /*e280*/  ISETP.GE.AND P6, PT, R2, R6, PT ;  /* 0x000000060200720c */ /* 0x000fe20003fc6270 */
[----:B------:R-:W-:Y:S01]  /*e290*/  VIADD R2, R0, 0x81 ;  /* 0x0000008100027836 */ /* 0x000fe20000000000 */
[----:B------:R-:W-:Y:S01]  /*e2a0*/  FSEL R127, R179, -INF , !P4 ;  /* 0xff800000b37f7808 */ /* 0x000fe20006000000 */
[----:B------:R1:W-:Y:S01]  /*e2b0*/  MUFU.TANH R9, R5 ;  /* 0x0000000500097308 */ /* 0x0003e20000002400 */
[----:B---3--:R-:W-:-:S02]  /*e2c0*/  FSEL R176, R176, -INF , !P3 ;  /* 0xff800000b0b07808 */ /* 0x008fc40005800000 */
[----:B------:R-:W-:Y:S01]  /*e2d0*/  FSEL R168, R168, -INF , !P1 ;  /* 0xff800000a8a87808 */ /* 0x000fe20004800000 */
[----:B----4-:R-:W-:Y:S01]  /*e2e0*/  VIADD R4, R0, 0x79 ;  /* 0x0000007900047836 */ /* 0x010fe20000000000 */
[----:B------:R-:W-:Y:S02]  /*e2f0*/  FSEL R175, R175, -INF , !P6 ;  /* 0xff800000afaf7808 */ /* 0x000fe40007000000 */
[-C--:B------:R-:W-:Y:S02]  /*e300*/  ISETP.GE.AND P1, PT, R2, R7.reuse, PT ;  /* 0x000000070200720c */ /* 0x080fe40003f26270 */
[C---:B------:R-:W-:Y:S02]  /*e310*/  ISETP.GE.AND P4, PT, R4.reuse, R7, PT ;  /* 0x000000070400720c */ /* 0x040fe40003f86270 */
[-C--:B------:R-:W-:Y:S01]  /*e320*/  ISETP.GE.AND P3, PT, R4, R6.reuse, PT ;  /* 0x000000060400720c */ /* 0x080fe20003f66270 */
[----:B------:R-:W-:Y:S01]  /*e330*/  VIADD R4, R0, 0x89 ;  /* 0x0000008900047836 */ /* 0x000fe20000000000 */
[----:B------:R-:W-:Y:S01]  /*e340*/  ISETP.GE.AND P6, PT, R2, R6, PT ;  /* 0x000000060200720c */ /* 0x000fe20003fc6270 */
[----:B------:R-:W-:Y:S01]  /*e350*/  VIADD R2, R0, 0x91 ;  /* 0x0000009100027836 */ /* 0x000fe20000000000 */
[----:B------:R-:W-:Y:S01]  /*e360*/  FSEL R131, R131, -INF , !P4 ;  /* 0xff80000083837808 */ /* 0x000fe20006000000 */
[----:B-1----:R-:W-:Y:S01]  /*e370*/  FMUL.FTZ R5, R85, UR23 ;  /* 0x0000001755057c20 */ /* 0x002fe20008410000 */
[----:B--2---:R-:W-:-:S02]  /*e380*/  FSEL R129, R129, -INF , !P3 ;  /* 0xff80000081817808 */ /* 0x004fc40005800000 */
[CC--:B------:R-:W-:Y:S01]  /*e390*/  ISETP.GE.AND P4, PT, R4.reuse, R7.reuse, PT ;  /* 0x000000070400720c */ /* 0x0c0fe20003f86270 */
[----:B------:R1:W2:Y:S01]  /*e3a0*/  MUFU.TANH R16, R5 ;  /* 0x0000000500107308 */ /* 0x0002a20000002400 */
[-C--:B------:R-:W-:Y:S01]  /*e3b0*/  ISETP.GE.AND P3, PT, R4, R6.reuse, PT ;  /* 0x000000060400720c */ /* 0x080fe20003f66270 */
[----:B------:R-:W-:Y:S01]  /*e3c0*/  VIADD R4, R0, 0x99 ;  /* 0x0000009900047836 */ /* 0x000fe20000000000 */
[----:B-----5:R-:W-:Y:S02]  /*e3d0*/  FSEL R124, R124, -INF , !P1 ;  /* 0xff8000007c7c7808 */ /* 0x020fe40004800000 */
[----:B------:R-:W-:Y:S02]  /*e3e0*/  FSEL R121, R121, -INF , !P6 ;  /* 0xff80000079797808 */ /* 0x000fe40007000000 */
[C---:B------:R-:W-:Y:S02]  /*e3f0*/  ISETP.GE.AND P1, PT, R2.reuse, R7, PT ;  /* 0x000000070200720c */ /* 0x040fe40003f26270 */
[----:B------:R-:W-:Y:S01]  /*e400*/  ISETP.GE.AND P6, PT, R2, R6, PT ;  /* 0x000000060200720c */ /* 0x000fe20003fc6270 */
[----:B------:R-:W-:Y:S01]  /*e410*/  VIADD R2, R0, 0xa1 ;  /* 0x000000a100027836 */ /* 0x000fe20000000000 */
[----:B------:R-:W-:-:S02]  /*e420*/  FSEL R114, R114, -INF , !P4 ;  /* 0xff80000072727808 */ /* 0x000fc40006000000 */
[----:B------:R-:W-:Y:S02]  /*e430*/  FSEL R179, R112, -INF , !P3 ;  /* 0xff80000070b37808 */ /* 0x000fe40005800000 */
[CC--:B------:R-:W-:Y:S01]  /*e440*/  ISETP.GE.AND P4, PT, R4.reuse, R7.reuse, PT ;  /* 0x000000070400720c */ /* 0x0c0fe20003f86270 */
[----:B-1----:R-:W-:Y:S01]  /*e450*/  FMUL.FTZ R5, R87, UR23 ;  /* 0x0000001757057c20 */ /* 0x002fe20008410000 */
[----:B------:R-:W-:Y:S01]  /*e460*/  ISETP.GE.AND P3, PT, R4, R6, PT ;  /* 0x000000060400720c */ /* 0x000fe20003f66270 */
[----:B------:R-:W-:Y:S01]  /*e470*/  FMUL.FTZ R4, R81, UR23 ;  /* 0x0000001751047c20 */ /* 0x000fe20008410000 */
[----:B------:R-:W-:Y:S01]  /*e480*/  FSEL R110, R110, -INF , !P1 ;  /* 0xff8000006e6e7808 */ /* 0x000fe20004800000 */
[----:B------:R1:W3:Y:S01]  /*e490*/  MUFU.TANH R15, R5 ;  /* 0x00000005000f7308 */ /* 0x0002e20000002400 */
[----:B------:R-:W-:Y:S02]  /*e4a0*/  FSEL R181, R109, -INF , !P6 ;  /* 0xff8000006db57808 */ /* 0x000fe40007000000 */
[----:B------:R-:W-:-:S02]  /*e4b0*/  ISETP.GE.AND P1, PT, R2, R7, PT ;  /* 0x000000070200720c */ /* 0x000fc40003f26270 */
[-C--:B------:R-:W-:Y:S01]  /*e4c0*/  ISETP.GE.AND P6, PT, R2, R6.reuse, PT ;  /* 0x000000060200720c */ /* 0x080fe20003fc6270 */
[----:B------:R-:W-:Y:S01]  /*e4d0*/  VIADD R2, R0, 0xb1 ;  /* 0x000000b100027836 */ /* 0x000fe20000000000 */
[----:B------:R-:W-:Y:S01]  /*e4e0*/  FSEL R107, R107, -INF , !P4 ;  /* 0xff8000006b6b7808 */ /* 0x000fe20006000000 */
[----:B------:R4:W-:Y:S01]  /*e4f0*/  MUFU.TANH R8, R4 ;  /* 0x0000000400087308 */ /* 0x0009e20000002400 */
[----:B------:R-:W-:Y:S02]  /*e500*/  FSEL R183, R55, -INF , !P3 ;  /* 0xff80000037b77808 */ /* 0x000fe40005800000 */
        /* <DEDUP_REMOVED lines=8> */
[----:B------:R-:W-:-:S02]  /*e590*/  FSEL R192, R11, -INF , !P6 ;  /* 0xff8000000bc07808 */ /* 0x000fc40007000000 */
[-C--:B------:R-:W-:Y:S01]  /*e5a0*/  ISETP.GE.AND P1, PT, R2, R7.reuse, PT ;  /* 0x000000070200720c */ /* 0x080fe20003f26270 */
[----:B----4-:R-:W-:Y:S01]  /*e5b0*/  VIADD R4, R0, 0xa9 ;  /* 0x000000a900047836 */ /* 0x010fe20000000000 */
[-C--:B------:R-:W-:Y:S01]  /*e5c0*/  ISETP.GE.AND P6, PT, R2, R6.reuse, PT ;  /* 0x000000060200720c */ /* 0x080fe20003fc6270 */
[----:B------:R-:W-:Y:S01]  /*e5d0*/  VIADD R2, R0, 0xd1 ;  /* 0x000000d100027836 */ /* 0x000fe20000000000 */
[----:B------:R-:W-:Y:S02]  /*e5e0*/  FSEL R190, R18, -INF , !P1 ;  /* 0xff80000012be7808 */ /* 0x000fe40004800000 */
[C---:B------:R-:W-:Y:S02]  /*e5f0*/  ISETP.GE.AND P4, PT, R4.reuse, R7, PT ;  /* 0x000000070400720c */ /* 0x040fe40003f86270 */
[----:B------:R-:W-:Y:S01]  /*e600*/  ISETP.GE.AND P3, PT, R4, R6, PT ;  /* 0x000000060400720c */ /* 0x000fe20003f66270 */
[----:B------:R-:W-:Y:S01]  /*e610*/  VIADD R4, R0, 0xb9 ;  /* 0x000000b900047836 */ /* 0x000fe20000000000 */
[----:B------:R-:W-:-:S02]  /*e620*/  FSEL R182, R22, -INF , !P4 ;  /* 0xff80000016b67808 */ /* 0x000fc40006000000 */
[----:B------:R-:W-:Y:S01]  /*e630*/  FSEL R187, R21, -INF , !P3 ;  /* 0xff80000015bb7808 */ /* 0x000fe20005800000 */
[----:B-1----:R-:W-:Y:S01]  /*e640*/  FMUL.FTZ R5, R77, UR23 ;  /* 0x000000174d057c20 */ /* 0x002fe20008410000 */
[C---:B------:R-:W-:Y:S02]  /*e650*/  ISETP.GE.AND P4, PT, R4.reuse, R7, PT ;  /* 0x000000070400720c */ /* 0x040fe40003f86270 */
[----:B------:R-:W-:Y:S01]  /*e660*/  ISETP.GE.AND P3, PT, R4, R6, PT ;  /* 0x000000060400720c */ /* 0x000fe20003f66270 */
[----:B------:R1:W4:Y:S01]  /*e670*/  MUFU.TANH R13, R5 ;  /* 0x00000005000d7308 */ /* 0x0003220000002400 */
[----:B------:R-:W-:Y:S01]  /*e680*/  VIADD R4, R0, 0xc9 ;  /* 0x000000c900047836 */ /* 0x000fe20000000000 */
[----:B------:R-:W-:Y:S02]  /*e690*/  FSEL R188, R20, -INF , !P4 ;  /* 0xff80000014bc7808 */ /* 0x000fe40006000000 */
[----:B------:R-:W-:Y:S02]  /*e6a0*/  FSEL R193, R19, -INF , !P3 ;  /* 0xff80000013c17808 */ /* 0x000fe40005800000 */
[----:B------:R-:W-:-:S02]  /*e6b0*/  FSEL R197, R10, -INF , !P6 ;  /* 0xff8000000ac57808 */ /* 0x000fc40007000000 */
[CC--:B------:R-:W-:Y:S02]  /*e6c0*/  ISETP.GE.AND P4, PT, R4.reuse, R7.reuse, PT ;  /* 0x000000070400720c */ /* 0x0c0fe40003f86270 */
[-C--:B------:R-:W-:Y:S01]  /*e6d0*/  ISETP.GE.AND P3, PT, R4, R6.reuse, PT ;  /* 0x000000060400720c */ /* 0x080fe20003f66270 */
[----:B------:R-:W-:Y:S01]  /*e6e0*/  FMUL.FTZ R4, R75, UR23 ;  /* 0x000000174b047c20 */ /* 0x000fe20008410000 */
[C---:B------:R-:W-:Y:S02]  /*e6f0*/  ISETP.GE.AND P1, PT, R2.reuse, R7, PT ;  /* 0x000000070200720c */ /* 0x040fe40003f26270 */
[----:B------:R-:W-:Y:S01]  /*e700*/  ISETP.GE.AND P6, PT, R2, R6, PT ;  /* 0x000000060200720c */ /* 0x000fe20003fc6270 */
[----:B------:R-:W-:Y:S01]  /*e710*/  VIADD R2, R0, 0xe1 ;  /* 0x000000e100027836 */ /* 0x000fe20000000000 */
[----:B------:R5:W-:Y:S01]  /*e720*/  MUFU.TANH R10, R4 ;  /* 0x00000004000a7308 */ /* 0x000be20000002400 */
[----:B-1----:R-:W-:Y:S01]  /*e730*/  FMUL.FTZ R5, R79, UR23 ;  /* 0x000000174f057c20 */ /* 0x002fe20008410000 */
[----:B--2---:R-:W-:-:S02]  /*e740*/  FSEL R201, R16, -INF , !P1 ;  /* 0xff80000010c97808 */ /* 0x004fc40004800000 */
[----:B---3--:R-:W-:Y:S02]  /*e750*/  FSEL R205, R15, -INF , !P6 ;  /* 0xff8000000fcd7808 */ /* 0x008fe40007000000 */
[----:B------:R-:W-:Y:S02]  /*e760*/  FSEL R199, R9, -INF , !P3 ;  /* 0xff80000009c77808 */ /* 0x000fe40005800000 */
[----:B------:R1:W2:Y:S01]  /*e770*/  MUFU.TANH R12, R5 ;  /* 0x00000005000c7308 */ /* 0x0002a20000002400 */
[CC--:B------:R-:W-:Y:S02]  /*e780*/  ISETP.GE.AND P1, PT, R2.reuse, R7.reuse, PT ;  /* 0x000000070200720c */ /* 0x0c0fe40003f26270 */
[----:B------:R-:W-:Y:S01]  /*e790*/  ISETP.GE.AND P6, PT, R2, R6, PT ;  /* 0x000000060200720c */ /* 0x000fe20003fc6270 */
[C---:B------:R-:W-:Y:S01]  /*e7a0*/  VIADD R2, R0.reuse, 0xf1 ;  /* 0x000000f100027836 */ /* 0x040fe20000000000 */
[----:B------:R-:W-:Y:S02]  /*e7b0*/  FSEL R195, R17, -INF , !P4 ;  /* 0xff80000011c37808 */ /* 0x000fe40006000000 */
[----:B----4-:R-:W-:Y:S01]  /*e7c0*/  FSEL R209, R13, -INF , !P1 ;  /* 0xff8000000dd17808 */ /* 0x010fe20004800000 */
[----:B-----5:R-:W-:Y:S01]  /*e7d0*/  VIADD R4, R0, 0xd9 ;  /* 0x000000d900047836 */ /* 0x020fe20000000000 */
[----:B------:R-:W-:-:S04]  /*e7e0*/  ISETP.GE.AND P1, PT, R2, R7, PT ;  /* 0x000000070200720c */ /* 0x000fc80003f26270 */
[C---:B------:R-:W-:Y:S02]  /*e7f0*/  ISETP.GE.AND P4, PT, R4.reuse, R7, PT ;  /* 0x000000070400720c */ /* 0x040fe40003f86270 */
[-C--:B------:R-:W-:Y:S01]  /*e800*/  ISETP.GE.AND P3, PT, R4, R6.reuse, PT ;  /* 0x000000060400720c */ /* 0x080fe20003f66270 */
[----:B-1----:R-:W-:Y:S01]  /*e810*/  FMUL.FTZ R5, R73, UR23 ;  /* 0x0000001749057c20 */ /* 0x002fe20008410000 */
[----:B--2---:R-:W-:Y:S01]  /*e820*/  FSEL R214, R12, -INF , !P6 ;  /* 0xff8000000cd67808 */ /* 0x004fe20007000000 */
[----:B------:R-:W-:Y:S01]  /*e830*/  VIADD R4, R0, 0xe9 ;  /* 0x000000e900047836 */ /* 0x000fe20000000000 */
[----:B------:R-:W-:Y:S01]  /*e840*/  ISETP.GE.AND P6, PT, R2, R6, PT ;  /* 0x000000060200720c */ /* 0x000fe20003fc6270 */
[----:B------:R1:W2:Y:S01]  /*e850*/  MUFU.TANH R11, R5 ;  /* 0x00000005000b7308 */ /* 0x0002a20000002400 */
[----:B------:R-:W-:Y:S01]  /*e860*/  FMUL.FTZ R2, R100, UR23 ;  /* 0x0000001764027c20 */ /* 0x000fe20008410000 */
[----:B------:R-:W-:Y:S01]  /*e870*/  FSEL R203, R8, -INF , !P4 ;  /* 0xff80000008cb7808 */ /* 0x000fe20006000000 */
[----:B------:R-:W-:Y:S01]  /*e880*/  FMUL.FTZ R8, R65, UR23 ;  /* 0x0000001741087c20 */ /* 0x000fe20008410000 */
[----:B------:R-:W-:-:S02]  /*e890*/  FSEL R207, R14, -INF , !P3 ;  /* 0xff8000000ecf7808 */ /* 0x000fc40005800000 */
[C---:B------:R-:W-:Y:S02]  /*e8a0*/  ISETP.GE.AND P4, PT, R4.reuse, R7, PT ;  /* 0x000000070400720c */ /* 0x040fe40003f86270 */
[----:B------:R3:W-:Y:S01]  /*e8b0*/  MUFU.TANH R22, R2 ;  /* 0x0000000200167308 */ /* 0x0007e20000002400 */
[-C--:B------:R-:W-:Y:S02]  /*e8c0*/  ISETP.GE.AND P3, PT, R4, R6.reuse, PT ;  /* 0x000000060400720c */ /* 0x080fe40003f66270 */
[----:B------:R-:W-:Y:S02]  /*e8d0*/  FSEL R65, R222, -INF , !P2 ;  /* 0xff800000de417808 */ /* 0x000fe40005000000 */
[----:B------:R-:W-:Y:S02]  /*e8e0*/  FSEL R215, R10, -INF , !P3 ;  /* 0xff8000000ad77808 */ /* 0x000fe40005800000 */
[----:B------:R-:W-:Y:S01]  /*e8f0*/  ISETP.GE.AND P3, PT, R0, R6, PT ;  /* 0x000000060000720c */ /* 0x000fe20003f66270 */
[----:B------:R4:W-:Y:S01]  /*e900*/  MUFU.TANH R4, R8 ;  /* 0x0000000800047308 */ /* 0x0009e20000002400 */
[----:B-1----:R-:W-:Y:S01]  /*e910*/  FMUL.FTZ R5, R69, UR23 ;  /* 0x0000001745057c20 */ /* 0x002fe20008410000 */
[----:B--2---:R-:W-:-:S02]  /*e920*/  FSEL R211, R11, -INF , !P4 ;  /* 0xff8000000bd37808 */ /* 0x004fc40006000000 */
[C---:B------:R-:W-:Y:S01]  /*e930*/  ISETP.GE.AND P4, PT, R0.reuse, R7, PT ;  /* 0x000000070000720c */ /* 0x040fe20003f86270 */
[----:B------:R-:W-:Y:S01]  /*e940*/  VIADD R0, R0, 0xf9 ;  /* 0x000000f900007836 */ /* 0x000fe20000000000 */
[----:B------:R-:W-:Y:S02]  /*e950*/  FSEL R55, R89, -INF , !P3 ;  /* 0xff80000059377808 */ /* 0x000fe40005800000 */
[----:B------:R1:W2:Y:S01]  /*e960*/  MUFU.TANH R9, R5 ;  /* 0x0000000500097308 */ /* 0x0002a20000002400 */
[----:B---3--:R-:W-:Y:S01]  /*e970*/  FMUL.FTZ R2, R96, UR23 ;  /* 0x0000001760027c20 */ /* 0x008fe20008410000 */
[----:B------:R-:W-:Y:S02]  /*e980*/  FSEL R54, R217, -INF , !P4 ;  /* 0xff800000d9367808 */ /* 0x000fe40006000000 */
[-C--:B------:R-:W-:Y:S02]  /*e990*/  ISETP.GE.AND P4, PT, R33, R6.reuse, PT ;  /* 0x000000062100720c */ /* 0x080fe40003f86270 */
[----:B------:R-:W-:-:S02]  /*e9a0*/  ISETP.GE.AND P3, PT, R35, R6, PT ;  /* 0x000000062300720c */ /* 0x000fc40003f66270 */
[----:B------:R3:W-:Y:S01]  /*e9b0*/  MUFU.TANH R20, R2 ;  /* 0x0000000200147308 */ /* 0x0007e20000002400 */
[----:B----4-:R-:W-:Y:S01]  /*e9c0*/  FMUL.FTZ R8, R102, UR23 ;  /* 0x0000001766087c20 */ /* 0x010fe20008410000 */
[----:B------:R-:W-:Y:S02]  /*e9d0*/  FSEL R60, R60, -INF , !P3 ;  /* 0xff8000003c3c7808 */ /* 0x000fe40005800000 */
[-C--:B------:R-:W-:Y:S02]  /*e9e0*/  ISETP.GE.AND P3, PT, R31, R6.reuse, PT ;  /* 0x000000061f00720c */ /* 0x080fe40003f66270 */
[----:B------:R-:W-:Y:S02]  /*e9f0*/  ISETP.GE.AND P2, PT, R30, R6, PT ;  /* 0x000000061e00720c */ /* 0x000fe40003f46270 */
[----:B------:R-:W-:Y:S01]  /*ea00*/  MUFU.TANH R21, R8 ;  /* 0x0000000800157308 */ /* 0x000fe20000002400 */
[----:B-1----:R-:W-:Y:S01]  /*ea10*/  FMUL.FTZ R5, R71, UR23 ;  /* 0x0000001747057c20 */ /* 0x002fe20008410000 */
[----:B--2---:R-:W-:-:S02]  /*ea20*/  FSEL R216, R9, -INF , !P1 ;  /* 0xff80000009d87808 */ /* 0x004fc40004800000 */
[-C--:B------:R-:W-:Y:S02]  /*ea30*/  ISETP.GE.AND P1, PT, R33, R7.reuse, PT ;  /* 0x000000072100720c */ /* 0x080fe40003f26270 */
[----:B------:R-:W-:Y:S02]  /*ea40*/  FSEL R71, R250, -INF , !P3 ;  /* 0xff800000fa477808 */ /* 0x000fe40005800000 */
[----:B------:R-:W1:Y:S01]  /*ea50*/  MUFU.TANH R5, R5 ;  /* 0x0000000500057308 */ /* 0x000e620000002400 */
[----:B---3--:R-:W-:Y:S01]  /*ea60*/  FMUL.FTZ R2, R98, UR23 ;  /* 0x0000001762027c20 */ /* 0x008fe20008410000 */
[----:B------:R-:W-:Y:S02]  /*ea70*/  FSEL R33, R246, -INF , !P1 ;  /* 0xff800000f6217808 */ /* 0x000fe40004800000 */
[----:B------:R-:W-:Y:S02]  /*ea80*/  ISETP.GE.AND P1, PT, R32, R7, PT ;  /* 0x000000072000720c */ /* 0x000fe40003f26270 */
[----:B------:R-:W-:-:S02]  /*ea90*/  ISETP.GE.AND P3, PT, R28, R6, PT ;  /* 0x000000061c00720c */ /* 0x000fc40003f66270 */
[----:B------:R2:W-:Y:S01]  /*eaa0*/  MUFU.TANH R8, R2 ;  /* 0x0000000200087308 */ /* 0x0005e20000002400 */
[----:B------:R-:W-:Y:S02]  /*eab0*/  FSEL R73, R252, -INF , !P2 ;  /* 0xff800000fc497808 */ /* 0x000fe40005000000 */
[-C--:B------:R-:W-:Y:S02]  /*eac0*/  ISETP.GE.AND P2, PT, R27, R6.reuse, PT ;  /* 0x000000061b00720c */ /* 0x080fe40003f46270 */
[----:B------:R-:W-:Y:S02]  /*ead0*/  FSEL R81, R212, -INF , !P3 ;  /* 0xff800000d4517808 */ /* 0x000fe40005800000 */
[----:B------:R-:W-:Y:S02]  /*eae0*/  ISETP.GE.AND P3, PT, R42, R6, PT ;  /* 0x000000062a00720c */ /* 0x000fe40003f66270 */
[----:B-1----:R-:W-:Y:S02]  /*eaf0*/  FSEL R218, R5, -INF , !P6 ;  /* 0xff80000005da7808 */ /* 0x002fe40007000000 */
[----:B------:R-:W-:-:S02]  /*eb00*/  ISETP.GE.AND P6, PT, R0, R7, PT ;  /* 0x000000070000720c */ /* 0x000fc40003fc6270 */
[----:B------:R-:W-:Y:S02]  /*eb10*/  FSEL R83, R208, -INF , !P2 ;  /* 0xff800000d0537808 */ /* 0x000fe40005000000 */
[----:B------:R-:W-:Y:S01]  /*eb20*/  FSEL R217, R4, -INF , !P6 ;  /* 0xff80000004d97808 */ /* 0x000fe20007000000 */
[----:B--2---:R-:W-:Y:S01]  /*eb30*/  FMUL.FTZ R2, R92, UR23 ;  /* 0x000000175c027c20 */ /* 0x004fe20008410000 */
[-C--:B------:R-:W-:Y:S02]  /*eb40*/  ISETP.GE.AND P6, PT, R35, R7.reuse, PT ;  /* 0x000000072300720c */ /* 0x080fe40003fc6270 */
[----:B------:R-:W-:Y:S01]  /*eb50*/  FSEL R35, R242, -INF , !P5 ;  /* 0xff800000f2237808 */ /* 0x000fe20006800000 */
[----:B------:R1:W2:Y:S01]  /*eb60*/  MUFU.TANH R5, R2 ;  /* 0x0000000200057308 */ /* 0x0002a20000002400 */
[----:B------:R-:W-:Y:S02]  /*eb70*/  ISETP.GE.AND P5, PT, R34, R7, PT ;  /* 0x000000072200720c */ /* 0x000fe40003fa6270 */
[----:B------:R-:W-:-:S02]  /*eb80*/  FSEL R34, R62, -INF , !P4 ;  /* 0xff8000003e227808 */ /* 0x000fc40006000000 */
[----:B------:R-:W-:Y:S02]  /*eb90*/  ISETP.GE.AND P4, PT, R32, R6, PT ;  /* 0x000000062000720c */ /* 0x000fe40003f86270 */
[----:B------:R-:W-:Y:S02]  /*eba0*/  FSEL R32, R247, -INF , !P6 ;  /* 0xff800000f7207808 */ /* 0x000fe40007000000 */
[-C--:B------:R-:W-:Y:S02]  /*ebb0*/  ISETP.GE.AND P6, PT, R31, R7.reuse, PT ;  /* 0x000000071f00720c */ /* 0x080fe40003fc6270 */
[----:B------:R-:W-:Y:S02]  /*ebc0*/  FSEL R31, R221, -INF , !P5 ;  /* 0xff800000dd1f7808 */ /* 0x000fe40006800000 */
[----:B------:R-:W-:Y:S02]  /*ebd0*/  ISETP.GE.AND P5, PT, R30, R7, PT ;  /* 0x000000071e00720c */ /* 0x000fe40003fa6270 */
[----:B------:R-:W-:Y:S01]  /*ebe0*/  FSEL R30, R223, -INF , !P1 ;  /* 0xff800000df1e7808 */ /* 0x000fe20004800000 */
[----:B-1----:R-:W-:Y:S01]  /*ebf0*/  FMUL.FTZ R2, R94, UR23 ;  /* 0x000000175e027c20 */ /* 0x002fe20008410000 */
[----:B------:R-:W-:-:S02]  /*ec00*/  FSEL R69, R248, -INF , !P4 ;  /* 0xff800000f8457808 */ /* 0x000fc40006000000 */
[CC--:B------:R-:W-:Y:S01]  /*ec10*/  ISETP.GE.AND P1, PT, R29.reuse, R7.reuse, PT ;  /* 0x000000071d00720c */ /* 0x0c0fe20003f26270 */
[----:B------:R1:W-:Y:S01]  /*ec20*/  MUFU.TANH R19, R2 ;  /* 0x0000000200137308 */ /* 0x0003e20000002400 */
[----:B------:R-:W-:Y:S02]  /*ec30*/  ISETP.GE.AND P4, PT, R29, R6, PT ;  /* 0x000000061d00720c */ /* 0x000fe40003f86270 */
[----:B------:R-:W-:Y:S02]  /*ec40*/  FSEL R29, R249, -INF , !P6 ;  /* 0xff800000f91d7808 */ /* 0x000fe40007000000 */
[-C--:B------:R-:W-:Y:S02]  /*ec50*/  ISETP.GE.AND P6, PT, R28, R7.reuse, PT ;  /* 0x000000071c00720c */ /* 0x080fe40003fc6270 */
[----:B------:R-:W-:Y:S02]  /*ec60*/  FSEL R28, R251, -INF , !P5 ;  /* 0xff800000fb1c7808 */ /* 0x000fe40006800000 */
[----:B------:R-:W-:-:S02]  /*ec70*/  ISETP.GE.AND P5, PT, R27, R7, PT ;  /* 0x000000071b00720c */ /* 0x000fc40003fa6270 */
[----:B------:R-:W-:Y:S02]  /*ec80*/  FSEL R27, R220, -INF , !P1 ;  /* 0xff800000dc1b7808 */ /* 0x000fe40004800000 */
[----:B------:R-:W-:Y:S02]  /*ec90*/  ISETP.GE.AND P1, PT, R26, R7, PT ;  /* 0x000000071a00720c */ /* 0x000fe40003f26270 */
[----:B------:R-:W-:Y:S01]  /*eca0*/  FSEL R79, R219, -INF , !P4 ;  /* 0xff800000db4f7808 */ /* 0x000fe20006000000 */
[----:B-1----:R-:W-:Y:S01]  /*ecb0*/  FMUL.FTZ R2, R88, UR23 ;  /* 0x0000001758027c20 */ /* 0x002fe20008410000 */
[----:B------:R-:W-:Y:S02]  /*ecc0*/  ISETP.GE.AND P4, PT, R26, R6, PT ;  /* 0x000000061a00720c */ /* 0x000fe40003f86270 */
[----:B------:R-:W-:Y:S01]  /*ecd0*/  FSEL R62, R213, -INF , !P6 ;  /* 0xff800000d53e7808 */ /* 0x000fe20007000000 */
[----:B------:R1:W-:Y:S01]  /*ece0*/  MUFU.TANH R18, R2 ;  /* 0x0000000200127308 */ /* 0x0003e20000002400 */
[----:B------:R-:W-:-:S02]  /*ecf0*/  FSEL R75, R206, -INF , !P1 ;  /* 0xff800000ce4b7808 */ /* 0x000fc40004800000 */
[-C--:B------:R-:W-:Y:S02]  /*ed00*/  ISETP.GE.AND P6, PT, R42, R7.reuse, PT ;  /* 0x000000072a00720c */ /* 0x080fe40003fc6270 */
[-C--:B------:R-:W-:Y:S02]  /*ed10*/  ISETP.GE.AND P1, PT, R40, R7.reuse, PT ;  /* 0x000000072800720c */ /* 0x080fe40003f26270 */
[----:B------:R-:W-:Y:S02]  /*ed20*/  FSEL R88, R204, -INF , !P4 ;  /* 0xff800000cc587808 */ /* 0x000fe40006000000 */
[----:B------:R-:W-:Y:S02]  /*ed30*/  ISETP.GE.AND P4, PT, R40, R6, PT ;  /* 0x000000062800720c */ /* 0x000fe40003f86270 */
[----:B------:R-:W-:Y:S02]  /*ed40*/  FSEL R77, R202, -INF , !P6 ;  /* 0xff800000ca4d7808 */ /* 0x000fe40007000000 */
[----:B------:R-:W-:-:S02]  /*ed50*/  ISETP.GE.AND P6, PT, R37, R7, PT ;  /* 0x000000072500720c */ /* 0x000fc40003fc6270 */
[----:B------:R-:W-:Y:S01]  /*ed60*/  FSEL R92, R191, -INF , !P4 ;  /* 0xff800000bf5c7808 */ /* 0x000fe20006000000 */
[----:B-1----:R-:W-:Y:S01]  /*ed70*/  FMUL.FTZ R2, R90, UR23 ;  /* 0x000000175a027c20 */ /* 0x002fe20008410000 */
[----:B------:R-:W-:Y:S02]  /*ed80*/  ISETP.GE.AND P4, PT, R23, R6, PT ;  /* 0x000000061700720c */ /* 0x000fe40003f86270 */
[----:B------:R-:W-:Y:S01]  /*ed90*/  FSEL R89, R189, -INF , !P6 ;  /* 0xff800000bd597808 */ /* 0x000fe20007000000 */
[----:B------:R1:W3:Y:S01]  /*eda0*/  MUFU.TANH R17, R2 ;  /* 0x0000000200117308 */ /* 0x0002e20000002400 */
[----:B------:R-:W-:Y:S02]  /*edb0*/  ISETP.GE.AND P6, PT, R45, R7, PT ;  /* 0x000000072d00720c */ /* 0x000fe40003fc6270 */
[----:B------:R-:W-:Y:S02]  /*edc0*/  FSEL R173, R173, -INF , !P4 ;  /* 0xff800000adad7808 */ /* 0x000fe40006000000 */
[----:B------:R-:W-:-:S02]  /*edd0*/  FSEL R42, R210, -INF , !P5 ;  /* 0xff800000d22a7808 */ /* 0x000fc40006800000 */
[-C--:B------:R-:W-:Y:S02]  /*ede0*/  ISETP.GE.AND P4, PT, R43, R6.reuse, PT ;  /* 0x000000062b00720c */ /* 0x080fe40003f86270 */
[CC--:B------:R-:W-:Y:S02]  /*edf0*/  ISETP.GE.AND P5, PT, R41.reuse, R7.reuse, PT ;  /* 0x000000072900720c */ /* 0x0c0fe40003fa6270 */
[----:B------:R-:W-:Y:S02]  /*ee00*/  ISETP.GE.AND P2, PT, R41, R6, PT ;  /* 0x000000062900720c */ /* 0x000fe40003f46270 */
[----:B------:R-:W-:Y:S02]  /*ee10*/  FSEL R96, R172, -INF , !P6 ;  /* 0xff800000ac607808 */ /* 0x000fe40007000000 */
[----:B------:R-:W-:Y:S01]  /*ee20*/  ISETP.GE.AND P6, PT, R51, R7, PT ;  /* 0x000000073300720c */ /* 0x000fe20003fc6270 */
[----:B-1----:R-:W-:Y:S01]  /*ee30*/  FMUL.FTZ R2, R84, UR23 ;  /* 0x0000001754027c20 */ /* 0x002fe20008410000 */
[----:B------:R-:W-:-:S02]  /*ee40*/  FSEL R119, R119, -INF , !P4 ;  /* 0xff80000077777808 */ /* 0x000fc40006000000 */
[----:B------:R-:W-:Y:S01]  /*ee50*/  FSEL R90, R200, -INF , !P3 ;  /* 0xff800000c85a7808 */ /* 0x000fe20005800000 */
[----:B------:R1:W-:Y:S01]  /*ee60*/  MUFU.TANH R4, R2 ;  /* 0x0000000200047308 */ /* 0x0003e20000002400 */
[----:B------:R-:W-:Y:S02]  /*ee70*/  FSEL R91, R196, -INF , !P2 ;  /* 0xff800000c45b7808 */ /* 0x000fe40005000000 */
[-C--:B------:R-:W-:Y:S02]  /*ee80*/  ISETP.GE.AND P4, PT, R38, R6.reuse, PT ;  /* 0x000000062600720c */ /* 0x080fe40003f86270 */
[-C--:B------:R-:W-:Y:S02]  /*ee90*/  ISETP.GE.AND P3, PT, R37, R6.reuse, PT ;  /* 0x000000062500720c */ /* 0x080fe40003f66270 */
[----:B------:R-:W-:Y:S02]  /*eea0*/  ISETP.GE.AND P2, PT, R24, R6, PT ;  /* 0x000000061800720c */ /* 0x000fe40003f46270 */
[----:B------:R-:W-:-:S02]  /*eeb0*/  FSEL R118, R118, -INF , !P6 ;  /* 0xff80000076767808 */ /* 0x000fc40007000000 */
[----:B------:R-:W-:Y:S02]  /*eec0*/  ISETP.GE.AND P6, PT, R50, R7, PT ;  /* 0x000000073200720c */ /* 0x000fe40003fc6270 */
[----:B------:R-:W-:Y:S02]  /*eed0*/  FSEL R94, R185, -INF , !P3 ;  /* 0xff800000b95e7808 */ /* 0x000fe40005800000 */
[----:B------:R-:W-:Y:S01]  /*eee0*/  FSEL R98, R178, -INF , !P2 ;  /* 0xff800000b2627808 */ /* 0x000fe20005000000 */
[----:B-1----:R-:W-:Y:S01]  /*eef0*/  FMUL.FTZ R2, R86, UR23 ;  /* 0x0000001756027c20 */ /* 0x002fe20008410000 */
[-C--:B------:R-:W-:Y:S02]  /*ef00*/  ISETP.GE.AND P3, PT, R45, R6.reuse, PT ;  /* 0x000000062d00720c */ /* 0x080fe40003f66270 */
[----:B------:R-:W-:Y:S01]  /*ef10*/  ISETP.GE.AND P2, PT, R44, R6, PT ;  /* 0x000000062c00720c */ /* 0x000fe20003f46270 */
[----:B------:R1:W-:Y:S01]  /*ef20*/  MUFU.TANH R14, R2 ;  /* 0x00000002000e7308 */ /* 0x0003e20000002400 */
[----:B--2---:R-:W-:Y:S01]  /*ef30*/  FSEL R109, R5, -INF , !P6 ;  /* 0xff800000056d7808 */ /* 0x004fe20007000000 */
[----:B------:R-:W-:Y:S01]  /*ef40*/  FMUL.FTZ R5, R64, UR23 ;  /* 0x0000001740057c20 */ /* 0x000fe20008410000 */
[----:B------:R-:W-:-:S02]  /*ef50*/  FSEL R171, R171, -INF , !P3 ;  /* 0xff800000abab7808 */ /* 0x000fc40005800000 */
[----:B------:R-:W-:Y:S02]  /*ef60*/  FSEL R128, R128, -INF , !P2 ;  /* 0xff80000080807808 */ /* 0x000fe40005000000 */
[-C--:B------:R-:W-:Y:S01]  /*ef70*/  ISETP.GE.AND P3, PT, R51, R6.reuse, PT ;  /* 0x000000063300720c */ /* 0x080fe20003f66270 */
[----:B------:R-:W-:Y:S01]  /*ef80*/  MUFU.TANH R5, R5 ;  /* 0x0000000500057308 */ /* 0x000fe20000002400 */
[-C--:B------:R-:W-:Y:S02]  /*ef90*/  ISETP.GE.AND P2, PT, R39, R6.reuse, PT ;  /* 0x000000062700720c */ /* 0x080fe40003f46270 */
[----:B------:R-:W-:Y:S02]  /*efa0*/  FSEL R116, R116, -INF , !P3 ;  /* 0xff80000074747808 */ /* 0x000fe40005800000 */
[----:B------:R-:W-:Y:S02]  /*efb0*/  FSEL R172, R21, -INF , !P2 ;  /* 0xff80000015ac7808 */ /* 0x000fe40005000000 */
[----:B------:R-:W-:Y:S01]  /*efc0*/  ISETP.GE.AND P3, PT, R50, R6, PT ;  /* 0x000000063200720c */ /* 0x000fe20003f66270 */
[----:B-1----:R-:W-:Y:S01]  /*efd0*/  FMUL.FTZ R2, R80, UR23 ;  /* 0x0000001750027c20 */ /* 0x002fe20008410000 */
[----:B------:R-:W-:-:S02]  /*efe0*/  FSEL R80, R198, -INF , !P5 ;  /* 0xff800000c6507808 */ /* 0x000fc40006800000 */
[-C--:B------:R-:W-:Y:S01]  /*eff0*/  ISETP.GE.AND P5, PT, R24, R7.reuse, PT ;  /* 0x000000071800720c */ /* 0x080fe20003fa6270 */
[----:B------:R1:W2:Y:S01]  /*f000*/  MUFU.TANH R16, R2 ;  /* 0x0000000200107308 */ /* 0x0002a20000002400 */
[-C--:B------:R-:W-:Y:S02]  /*f010*/  ISETP.GE.AND P2, PT, R49, R6.reuse, PT ;  /* 0x000000063100720c */ /* 0x080fe40003f46270 */
[----:B------:R-:W-:Y:S02]  /*f020*/  ISETP.GE.AND P6, PT, R52, R7, PT ;  /* 0x000000073400720c */ /* 0x000fe40003fc6270 */
[----:B---3--:R-:W-:Y:S02]  /*f030*/  FSEL R185, R17, -INF , !P2 ;  /* 0xff80000011b97808 */ /* 0x008fe40005000000 */
[----:B------:R-:W-:Y:S01]  /*f040*/  ISETP.GE.AND P2, PT, R47, R6, PT ;  /* 0x000000062f00720c */ /* 0x000fe20003f46270 */
[----:B-1----:R-:W-:Y:S01]  /*f050*/  FMUL.FTZ R2, R82, UR23 ;  /* 0x0000001752027c20 */ /* 0x002fe20008410000 */
[----:B------:R-:W-:-:S02]  /*f060*/  FSEL R82, R194, -INF , !P1 ;  /* 0xff800000c2527808 */ /* 0x000fc40004800000 */
[-C--:B------:R-:W-:Y:S01]  /*f070*/  ISETP.GE.AND P1, PT, R23, R7.reuse, PT ;  /* 0x000000071700720c */ /* 0x080fe20003f26270 */
[----:B------:R1:W3:Y:S01]  /*f080*/  MUFU.TANH R15, R2 ;  /* 0x00000002000f7308 */ /* 0x0002e20000002400 */
[----:B--2---:R-:W-:Y:S02]  /*f090*/  FSEL R191, R16, -INF , !P6 ;  /* 0xff80000010bf7808 */ /* 0x004fe40007000000 */
[-C--:B------:R-:W-:Y:S01]  /*f0a0*/  ISETP.GE.AND P6, PT, R53, R7.reuse, PT ;  /* 0x000000073500720c */ /* 0x080fe20003fc6270 */
[----:B-1----:R-:W-:Y:S01]  /*f0b0*/  FMUL.FTZ R2, R76, UR23 ;  /* 0x000000174c027c20 */ /* 0x002fe20008410000 */
[----:B------:R-:W-:Y:S02]  /*f0c0*/  FSEL R76, R180, -INF , !P5 ;  /* 0xff800000b44c7808 */ /* 0x000fe40006800000 */
[----:B------:R-:W-:Y:S01]  /*f0d0*/  ISETP.GE.AND P5, PT, R44, R7, PT ;  /* 0x000000072c00720c */ /* 0x000fe20003fa6270 */
[----:B------:R1:W2:Y:S01]  /*f0e0*/  MUFU.TANH R13, R2 ;  /* 0x00000002000d7308 */ /* 0x0002a20000002400 */
[----:B------:R-:W-:-:S02]  /*f0f0*/  FSEL R180, R19, -INF , !P3 ;  /* 0xff80000013b47808 */ /* 0x000fc40005800000 */
[----:B------:R-:W-:Y:S02]  /*f100*/  FSEL R170, R170, -INF , !P5 ;  /* 0xff800000aaaa7808 */ /* 0x000fe40006800000 */
[-C--:B------:R-:W-:Y:S02]  /*f110*/  ISETP.GE.AND P5, PT, R39, R7.reuse, PT ;  /* 0x000000072700720c */ /* 0x080fe40003fa6270 */
[----:B------:R-:W-:Y:S02]  /*f120*/  ISETP.GE.AND P3, PT, R52, R6, PT ;  /* 0x000000063400720c */ /* 0x000fe40003f66270 */
[----:B------:R-:W-:Y:S02]  /*f130*/  FSEL R100, R22, -INF , !P5 ;  /* 0xff80000016647808 */ /* 0x000fe40006800000 */
[----:B------:R-:W-:Y:S02]  /*f140*/  ISETP.GE.AND P5, PT, R49, R7, PT ;  /* 0x000000073100720c */ /* 0x000fe40003fa6270 */
[----:B---3--:R-:W-:-:S02]  /*f150*/  FSEL R196, R15, -INF , !P3 ;  /* 0xff8000000fc47808 */ /* 0x008fc40005800000 */
[----:B------:R-:W-:Y:S01]  /*f160*/  FSEL R178, R18, -INF , !P5 ;  /* 0xff80000012b27808 */ /* 0x000fe20006800000 */
[----:B-1----:R-:W-:Y:S01]  /*f170*/  FMUL.FTZ R2, R78, UR23 ;  /* 0x000000174e027c20 */ /* 0x002fe20008410000 */
[----:B------:R-:W-:Y:S02]  /*f180*/  FSEL R78, R177, -INF , !P1 ;  /* 0xff800000b14e7808 */ /* 0x000fe40004800000 */
[-C--:B------:R-:W-:Y:S01]  /*f190*/  ISETP.GE.AND P1, PT, R43, R7.reuse, PT ;  /* 0x000000072b00720c */ /* 0x080fe20003f26270 */
[----:B------:R1:W3:Y:S01]  /*f1a0*/  MUFU.TANH R12, R2 ;  /* 0x00000002000c7308 */ /* 0x0002e20000002400 */
[----:B------:R-:W-:Y:S02]  /*f1b0*/  FSEL R177, R8, -INF , !P4 ;  /* 0xff80000008b17808 */ /* 0x000fe40006000000 */
[----:B------:R-:W-:Y:S02]  /*f1c0*/  FSEL R123, R123, -INF , !P1 ;  /* 0xff8000007b7b7808 */ /* 0x000fe40004800000 */
[----:B------:R-:W-:-:S02]  /*f1d0*/  ISETP.GE.AND P1, PT, R38, R7, PT ;  /* 0x000000072600720c */ /* 0x000fc40003f26270 */
[-C--:B------:R-:W-:Y:S02]  /*f1e0*/  ISETP.GE.AND P4, PT, R48, R6.reuse, PT ;  /* 0x000000063000720c */ /* 0x080fe40003f86270 */
[----:B------:R-:W-:Y:S02]  /*f1f0*/  FSEL R102, R20, -INF , !P1 ;  /* 0xff80000014667808 */ /* 0x000fe40004800000 */
[----:B------:R-:W-:Y:S02]  /*f200*/  ISETP.GE.AND P1, PT, R48, R7, PT ;  /* 0x000000073000720c */ /* 0x000fe40003f26270 */
[----:B------:R-:W-:Y:S02]  /*f210*/  FSEL R194, R14, -INF , !P4 ;  /* 0xff8000000ec27808 */ /* 0x000fe40006000000 */
[----:B------:R-:W-:Y:S01]  /*f220*/  FSEL R189, R4, -INF , !P1 ;  /* 0xff80000004bd7808 */ /* 0x000fe20004800000 */
[----:B------:R-:W-:Y:S01]  /*f230*/  FMUL.FTZ R4, R66, UR23 ;  /* 0x0000001742047c20 */ /* 0x000fe20008410000 */
[----:B-1----:R-:W-:Y:S01]  /*f240*/  FMUL.FTZ R2, R72, UR23 ;  /* 0x0000001748027c20 */ /* 0x002fe20008410000 */
[----:B------:R-:W-:-:S02]  /*f250*/  ISETP.GE.AND P4, PT, R46, R6, PT ;  /* 0x000000062e00720c */ /* 0x000fc40003f86270 */
[-C--:B------:R-:W-:Y:S01]  /*f260*/  ISETP.GE.AND P5, PT, R47, R7.reuse, PT ;  /* 0x000000072f00720c */ /* 0x080fe20003fa6270 */
[----:B------:R1:W4:Y:S01]  /*f270*/  MUFU.TANH R11, R2 ;  /* 0x00000002000b7308 */ /* 0x0003220000002400 */
[-C--:B------:R-:W-:Y:S02]  /*f280*/  ISETP.GE.AND P1, PT, R46, R7.reuse, PT ;  /* 0x000000072e00720c */ /* 0x080fe40003f26270 */
[----:B--2---:R-:W-:Y:S02]  /*f290*/  FSEL R198, R13, -INF , !P5 ;  /* 0xff8000000dc67808 */ /* 0x004fe40006800000 */
[----:B---3--:R-:W-:Y:S02]  /*f2a0*/  FSEL R202, R12, -INF , !P2 ;  /* 0xff8000000cca7808 */ /* 0x008fe40005000000 */
[----:B------:R-:W-:Y:S01]  /*f2b0*/  ISETP.GE.AND P3, PT, R53, R6, PT ;  /* 0x000000063500720c */ /* 0x000fe20003f66270 */
[----:B------:R-:W2:Y:S01]  /*f2c0*/  MUFU.TANH R4, R4 ;  /* 0x0000000400047308 */ /* 0x000ea20000002400 */
[----:B------:R-:W-:-:S02]  /*f2d0*/  ISETP.GE.AND P5, PT, R25, R7, PT ;  /* 0x000000071900720c */ /* 0x000fc40003fa6270 */
[-C--:B------:R-:W-:Y:S02]  /*f2e0*/  ISETP.GE.AND P2, PT, R25, R6.reuse, PT ;  /* 0x000000061900720c */ /* 0x080fe40003f46270 */
[----:B------:R-:W-:Y:S01]  /*f2f0*/  FSEL R208, R5, -INF , !P5 ;  /* 0xff80000005d07808 */ /* 0x000fe20006800000 */
[----:B-1----:R-:W-:Y:S01]  /*f300*/  FMUL.FTZ R2, R74, UR23 ;  /* 0x000000174a027c20 */ /* 0x002fe20008410000 */
[----:B----4-:R-:W-:Y:S02]  /*f310*/  FSEL R200, R11, -INF , !P1 ;  /* 0xff8000000bc87808 */ /* 0x010fe40004800000 */
[----:B------:R-:W-:Y:S01]  /*f320*/  ISETP.GE.AND P1, PT, R0, R6, PT ;  /* 0x000000060000720c */ /* 0x000fe20003f26270 */
[----:B------:R1:W3:Y:S01]  /*f330*/  MUFU.TANH R10, R2 ;  /* 0x00000002000a7308 */ /* 0x0002e20000002400 */
[----:B--2---:R-:W-:Y:S01]  /*f340*/  FSEL R212, R4, -INF , !P2 ;  /* 0xff80000004d47808 */ /* 0x004fe20005000000 */
[----:B-1----:R-:W-:Y:S01]  /*f350*/  FMUL.FTZ R2, R68, UR23 ;  /* 0x0000001744027c20 */ /* 0x002fe20008410000 */
[----:B---3--:R-:W-:-:S02]  /*f360*/  FSEL R204, R10, -INF , !P4 ;  /* 0xff8000000acc7808 */ /* 0x008fc40006000000 */
[----:B------:R-:W-:-:S03]  /*f370*/  PLOP3.LUT P4, PT, PT, PT, UP0, 0x80, 0x0 ;  /* 0x000000000000781c */ /* 0x000fc60003f8f008 */
[----:B------:R1:W2:Y:S02]  /*f380*/  MUFU.TANH R9, R2 ;  /* 0x0000000200097308 */ /* 0x0002a40000002400 */
[----:B-1----:R-:W-:Y:S01]  /*f390*/  FMUL.FTZ R2, R70, UR23 ;  /* 0x0000001746027c20 */ /* 0x002fe20008410000 */
[----:B--2---:R-:W-:-:S05]  /*f3a0*/  FSEL R206, R9, -INF , !P6 ;  /* 0xff80000009ce7808 */ /* 0x004fca0007000000 */
        /* <DEDUP_REMOVED lines=66> */
.L_x_3574:
[----:B------:R-:W-:-:S04]  /*f7d0*/  ULEA UR7, -UR10, URZ, 0x8 ;  /* 0x0000003f0a077291 */ /* 0x000fc8000f8e413f */
[----:B------:R-:W-:Y:S02]  /*f7e0*/  USHF.R.S32.HI UR4, URZ, 0x1f, UR7 ;  /* 0x0000001f3f047899 */ /* 0x000fe40008011407 */
[----:B------:R-:W-:-:S04]  /*f7f0*/  MOV R4, UR7 ;  /* 0x0000000700047c02 */ /* 0x000fc80008000f00 */
[----:B------:R-:W-:-:S07]  /*f800*/  MOV R0, UR4 ;  /* 0x0000000400007c02 */ /* 0x000fce0008000f00 */
.L_x_3575:
        /* <DEDUP_REMOVED lines=60> */
.L_x_3573:
        /* <DEDUP_REMOVED lines=138> */
[----:B--2---:R-:W-:Y:S02]  /*10470*/  MOV R25, R8 ;  /* 0x0000000800197202 */ /* 0x004fe40000000f00 */
        /* <DEDUP_REMOVED lines=9> */
[----:B------:R1:W2:Y:S08]  /*10510*/  MUFU.EX2 R10, R5 ;  /* 0x00000005000a7308 */ /* 0x0002b00000000800 */
        /* <DEDUP_REMOVED lines=16> */
[----:B---3--:R-:W-:-:S04]  /*10620*/  FFMA.FTZ R4, R33, UR18, -R2 ;  /* 0x0000001221047c23 */ /* 0x008fc80008010802 */
[----:B------:R-:W-:Y:S01]  /*10630*/  FFMA.FTZ R6, R105, UR18, -R0 ;  /* 0x0000001269067c23 */ /* 0x000fe20008010800 */
[----:B--2---:R-:W-:Y:S01]  /*10640*/  MOV R105, R10 ;  /* 0x0000000a00697202 */ /* 0x004fe20000000f00 */
[----:B------:R1:W-:Y:S01]  /*10650*/  MUFU.EX2 R26, R4 ;  /* 0x00000004001a7308 */ /* 0x0003e20000000800 */
[----:B----4-:R-:W-:Y:S02]  /*10660*/  F2FP.BF16.F32.PACK_AB R10, R7, R38 ;  /* 0x00000026070a723e */ /* 0x010fe400000010ff */
[----:B------:R-:W-:Y:S01]  /*10670*/  F2FP.BF16.F32.PACK_AB R8, R104, R105 ;  /* 0x000000696808723e */ /* 0x000fe200000010ff */
[-C--:B-----5:R-:W-:Y:S01]  /*10680*/  FMUL.FTZ R136, R136, R84.reuse ;  /* 0x0000005488887220 */ /* 0x0a0fe20000410000 */
        /* <DEDUP_REMOVED lines=13> */
[-C--:B------:R-:W-:Y:S01]  /*10760*/  FMUL.FTZ R164, R164, R84.reuse ;  /* 0x00000054a4a47220 */ /* 0x080fe20000410000 */
[-C--:B------:R-:W-:Y:S01]  /*10770*/  FMUL.FTZ R165, R165, R84.reuse ;  /* 0x00000054a5a57220 */ /* 0x080fe20000410000 */
[-C--:B------:R-:W-:Y:S01]  /*10780*/  FMUL.FTZ R160, R160, R84.reuse ;  /* 0x00000054a0a07220 */ /* 0x080fe20000410000 */
[----:B------:R1:W-:Y:S01]  /*10790*/  MUFU.EX2 R37, R4 ;  /* 0x0000000400257308 */ /* 0x0003e20000000800 */
[----:B------:R-:W-:Y:S01]  /*107a0*/  FMUL.FTZ R161, R161, R84 ;  /* 0x00000054a1a17220 */ /* 0x000fe20000410000 */
        /* <DEDUP_REMOVED lines=8> */
[----:B------:R1:W2:Y:S02]  /*10830*/  MUFU.EX2 R252, R4 ;  /* 0x0000000400fc7308 */ /* 0x0002a40000000800 */
[----:B-1----:R-:W-:Y:S01]  /*10840*/  FFMA.FTZ R4, R56, UR18, -R0 ;  /* 0x0000001238047c23 */ /* 0x002fe20008010800 */
[----:B--2---:R-:W-:-:S05]  /*10850*/  F2FP.BF16.F32.PACK_AB R9, R252, R251 ;  /* 0x000000fbfc09723e */ /* 0x004fca00000010ff */
[----:B------:R1:W2:Y:S02]  /*10860*/  MUFU.EX2 R72, R4 ;  /* 0x0000000400487308 */ /* 0x0002a40000000800 */
[----:B-1----:R-:W-:Y:S02]  /*10870*/  FSEL R4, R86, RZ, P1 ;  /* 0x000000ff56047208 */ /* 0x002fe40000800000 */
[----:B--2---:R-:W-:-:S03]  /*10880*/  F2FP.BF16.F32.PACK_AB R11, R6, R72 ;  /* 0x00000048060b723e */ /* 0x004fc600000010ff */
[----:B------:R-:W-:Y:S01]  /*10890*/  FADD.FTZ R3, R3, -R4 ;  /* 0x8000000403037221 */ /* 0x000fe20000010000 */
[----:B------:R-:W-:Y:S01]  /*108a0*/  FFMA.FTZ R4, R101, UR18, -R2 ;  /* 0x0000001265047c23 */ /* 0x000fe20008010802 */
[----:B------:R-:W-:Y:S02]  /*108b0*/  MOV R101, R39 ;  /* 0x0000002700657202 */ /* 0x000fe40000000f00 */
[----:B------:R-:W-:Y:S01]  /*108c0*/  FMUL.FTZ R3, R3, UR18 ;  /* 0x0000001203037c20 */ /* 0x000fe20008410000 */
[----:B------:R1:W-:Y:S08]  /*108d0*/  MUFU.EX2 R70, R4 ;  /* 0x0000000400467308 */ /* 0x0003f00000000800 */
[----:B------:R2:W3:Y:S01]  /*108e0*/  MUFU.EX2 R85, R3 ;  /* 0x0000000300557308 */ /* 0x0004e20000000800 */
[----:B-1----:R-:W-:-:S07]  /*108f0*/  FFMA.FTZ R4, R60, UR18, -R0 ;  /* 0x000000123c047c23 */ /* 0x002fce0008010800 */
[----:B------:R-:W-:Y:S01]  /*10900*/  MUFU.EX2 R247, R4 ;  /* 0x0000000400f77308 */ /* 0x000fe20000000800 */
[----:B--2---:R-:W-:Y:S01]  /*10910*/  FFMA.FTZ R3, R61, UR18, -R2 ;  /* 0x000000123d037c23 */ /* 0x004fe20008010802 */
[-C--:B---3--:R-:W-:Y:S01]  /*10920*/  FMUL.FTZ R138, R138, R85.reuse ;  /* 0x000000558a8a7220 */ /* 0x088fe20000410000 */
[-C--:B------:R-:W-:Y:S01]  /*10930*/  FMUL.FTZ R139, R139, R85.reuse ;  /* 0x000000558b8b7220 */ /* 0x080fe20000410000 */
[-C--:B------:R-:W-:Y:S01]  /*10940*/  FMUL.FTZ R146, R146, R85.reuse ;  /* 0x0000005592927220 */ /* 0x080fe20000410000 */
[----:B------:R-:W-:-:S03]  /*10950*/  FMUL.FTZ R147, R147, R85 ;  /* 0x0000005593937220 */ /* 0x000fc60000410000 */
[----:B------:R1:W2:Y:S01]  /*10960*/  MUFU.EX2 R32, R3 ;  /* 0x0000000300207308 */ /* 0x0002a20000000800 */
        /* <DEDUP_REMOVED lines=11> */
[-C--:B------:R-:W-:Y:S01]  /*10a20*/  FMUL.FTZ R166, R166, R85.reuse ;  /* 0x00000055a6a67220 */ /* 0x080fe20000410000 */
[-C--:B------:R-:W-:Y:S01]  /*10a30*/  FMUL.FTZ R167, R167, R85.reuse ;  /* 0x00000055a7a77220 */ /* 0x080fe20000410000 */
[-C--:B------:R-:W-:Y:S01]  /*10a40*/  FMUL.FTZ R162, R162, R85.reuse ;  /* 0x00000055a2a27220 */ /* 0x080fe20000410000 */
[----:B------:R-:W-:Y:S01]  /*10a50*/  FMUL.FTZ R163, R163, R85 ;  /* 0x00000055a3a37220 */ /* 0x000fe20000410000 */
[----:B------:R-:W-:Y:S01]  /*10a60*/  HMMA.16816.F32.BF16 R48, R8, R16, R140 ;  /* 0x000000100830723c */ /* 0x000fe2000004188c */
[----:B-1----:R-:W-:-:S04]  /*10a70*/  FFMA.FTZ R3, R30, UR18, -R2 ;  /* 0x000000121e037c23 */ /* 0x002fc80008010802 */
[----:B------:R1:W-:Y:S01]  /*10a80*/  MUFU.EX2 R106, R3 ;  /* 0x00000003006a7308 */ /* 0x0003e20000000800 */
[C---:B------:R-:W-:Y:S01]  /*10a90*/  HMMA.16816.F32.BF16 R56, R8.reuse, R18, R152 ;  /* 0x000000120838723c */ /* 0x040fe20000041898 */
[----:B------:R-:W4:Y:S01]  /*10aa0*/  LDSM.16.MT88.4 R16, [R135+0xa800] ;  /* 0x00a800008710783b */ /* 0x000f220000004200 */
[----:B------:R-:W-:Y:S02]  /*10ab0*/  MOV R141, R26 ;  /* 0x0000001a008d7202 */ /* 0x000fe40000000f00 */
[----:B------:R-:W-:Y:S02]  /*10ac0*/  MOV R142, R6 ;  /* 0x00000006008e7202 */ /* 0x000fe40000000f00 */
[----:B------:R-:W-:Y:S01]  /*10ad0*/  HMMA.16816.F32.BF16 R148, R8, R20, R148 ;  /* 0x000000140894723c */ /* 0x000fe20000041894 */
[----:B------:R-:W-:Y:S02]  /*10ae0*/  MOV R153, R7 ;  /* 0x0000000700997202 */ /* 0x000fe40000000f00 */
[----:B------:R-:W-:-:S02]  /*10af0*/  F2FP.BF16.F32.PACK_AB R6, R68, R133 ;  /* 0x000000854406723e */ /* 0x000fc400000010ff */
[----:B------:R-:W-:Y:S01]  /*10b00*/  MOV R143, R40 ;  /* 0x00000028008f7202 */ /* 0x000fe20000000f00 */
[----:B------:R-:W-:Y:S01]  /*10b10*/  HMMA.16816.F32.BF16 R156, R8, R22, R156 ;  /* 0x00000016089c723c */ /* 0x000fe2000004189c */
[----:B--2---:R-:W-:Y:S02]  /*10b20*/  MOV R140, R32 ;  /* 0x00000020008c7202 */ /* 0x004fe40000000f00 */
[----:B------:R-:W-:Y:S01]  /*10b30*/  MOV R155, R38 ;  /* 0x00000026009b7202 */ /* 0x000fe20000000f00 */
[----:B-1----:R-:W-:-:S04]  /*10b40*/  FFMA.FTZ R3, R63, UR18, -R2 ;  /* 0x000000123f037c23 */ /* 0x002fc80008010802 */
[----:B------:R1:W2:Y:S01]  /*10b50*/  MUFU.EX2 R33, R3 ;  /* 0x0000000300217308 */ /* 0x0002a20000000800 */
[C---:B---3--:R-:W-:Y:S06]  /*10b60*/  HMMA.16816.F32.BF16 R164, R8.reuse, R12, R164 ;  /* 0x0000000c08a4723c */ /* 0x048fec00000418a4 */
[----:B------:R-:W-:Y:S01]  /*10b70*/  HMMA.16816.F32.BF16 R160, R8, R14, R160 ;  /* 0x0000000e08a0723c */ /* 0x000fe200000418a0 */
[----:B------:R-:W3:Y:S01]  /*10b80*/  LDSM.16.MT88.4 R8, [R225+0xa800] ;  /* 0x00a80000e108783b */ /* 0x000ee20000004200 */
[--C-:B-1----:R-:W-:Y:S01]  /*10b90*/  FFMA.FTZ R3, R29, UR18, -R2.reuse ;  /* 0x000000121d037c23 */ /* 0x102fe20008010802 */
[----:B------:R-:W-:Y:S01]  /*10ba0*/  FFMA.FTZ R12, R113, UR18, -R2 ;  /* 0x00000012710c7c23 */ /* 0x000fe20008010802 */
[----:B--2---:R-:W-:-:S02]  /*10bb0*/  MOV R113, R33 ;  /* 0x0000002100717202 */ /* 0x004fc40000000f00 */
[----:B------:R1:W-:Y:S08]  /*10bc0*/  MUFU.EX2 R74, R3 ;  /* 0x00000003004a7308 */ /* 0x0003f00000000800 */
[----:B------:R2:W-:Y:S01]  /*10bd0*/  MUFU.EX2 R66, R12 ;  /* 0x0000000c00427308 */ /* 0x0005e20000000800 */
[----:B-1----:R-:W-:Y:S02]  /*10be0*/  FFMA.FTZ R3, R28, UR18, -R2 ;  /* 0x000000121c037c23 */ /* 0x002fe40008010802 */
[----:B------:R-:W1:Y:S05]  /*10bf0*/  LDSM.16.MT88.4 R28, [R226+0xa800] ;  /* 0x00a80000e21c783b */ /* 0x000e6a0000004200 */
[----:B------:R5:W-:Y:S01]  /*10c00*/  MUFU.EX2 R132, R3 ;  /* 0x0000000300847308 */ /* 0x000be20000000800 */
[----:B--2---:R-:W-:Y:S01]  /*10c10*/  LDSM.16.MT88.4 R12, [R135+0xb000] ;  /* 0x00b00000870c783b */ /* 0x004fe20000004200 */
[----:B-----5:R-:W-:-:S06]  /*10c20*/  FFMA.FTZ R3, R34, UR18, -R0 ;  /* 0x0000001222037c23 */ /* 0x020fcc0008010800 */
[----:B------:R2:W-:Y:S02]  /*10c30*/  MUFU.EX2 R250, R3 ;  /* 0x0000000300fa7308 */ /* 0x0005e40000000800 */
[----:B--2---:R-:W-:Y:S01]  /*10c40*/  FFMA.FTZ R3, R108, UR18, -R0 ;  /* 0x000000126c037c23 */ /* 0x004fe20008010800 */
[----:B------:R-:W-:Y:S02]  /*10c50*/  MOV R108, R37 ;  /* 0x00000025006c7202 */ /* 0x000fe40000000f00 */
[----:B------:R-:W-:-:S03]  /*10c60*/  MOV R37, R25 ;  /* 0x0000001900257202 */ /* 0x000fc60000000f00 */
[----:B------:R2:W5:Y:S01]  /*10c70*/  MUFU.EX2 R249, R3 ;  /* 0x0000000300f97308 */ /* 0x0005620000000800 */
[----:B------:R-:W-:Y:S02]  /*10c80*/  F2FP.BF16.F32.PACK_AB R4, R108, R141 ;  /* 0x0000008d6c04723e */ /* 0x000fe400000010ff */
[----:B------:R-:W-:Y:S01]  /*10c90*/  MOV R154, R37 ;  /* 0x00000025009a7202 */ /* 0x000fe20000000f00 */
[----:B--2---:R-:W-:Y:S01]  /*10ca0*/  FFMA.FTZ R3, R111, UR18, -R0 ;  /* 0x000000126f037c23 */ /* 0x004fe20008010800 */
[----:B-----5:R-:W-:Y:S02]  /*10cb0*/  F2FP.BF16.F32.PACK_AB R5, R249, R250 ;  /* 0x000000faf905723e */ /* 0x020fe400000010ff */
[----:B------:R-:W-:Y:S01]  /*10cc0*/  MOV R111, R142 ;  /* 0x0000008e006f7202 */ /* 0x000fe20000000f00 */
[----:B------:R2:W5:Y:S02]  /*10cd0*/  MUFU.EX2 R246, R3 ;  /* 0x0000000300f67308 */ /* 0x0005640000000800 */
[----:B--2---:R-:W-:Y:S01]  /*10ce0*/  FFMA.FTZ R3, R103, UR18, -R2 ;  /* 0x0000001267037c23 */ /* 0x004fe20008010802 */
[----:B-----5:R-:W-:-:S05]  /*10cf0*/  F2FP.BF16.F32.PACK_AB R7, R246, R247 ;  /* 0x000000f7f607723e */ /* 0x020fca00000010ff */
[----:B------:R2:W-:Y:S02]  /*10d00*/  MUFU.EX2 R67, R3 ;  /* 0x0000000300437308 */ /* 0x0005e40000000800 */
[C---:B----4-:R-:W-:Y:S06]  /*10d10*/  HMMA.16816.F32.BF16 R20, R4.reuse, R16, R136 ;  /* 0x000000100414723c */ /* 0x050fec0000041888 */
[C---:B------:R-:W-:Y:S06]  /*10d20*/  HMMA.16816.F32.BF16 R16, R4.reuse, R18, R144 ;  /* 0x000000120410723c */ /* 0x040fec0000041890 */
[----:B---3--:R-:W-:Y:S01]  /*10d30*/  HMMA.16816.F32.BF16 R160, R4, R10, R160 ;  /* 0x0000000a04a0723c */ /* 0x008fe200000418a0 */
[----:B--2---:R-:W-:-:S02]  /*10d40*/  FFMA.FTZ R3, R27, UR18, -R2 ;  /* 0x000000121b037c23 */ /* 0x004fc40008010802 */
[----:B------:R-:W2:Y:S02]  /*10d50*/  LDSM.16.MT88.4 R24, [R224+0xa800] ;  /* 0x00a80000e018783b */ /* 0x000ea40000004200 */
[----:B------:R3:W-:Y:S01]  /*10d60*/  MUFU.EX2 R103, R3 ;  /* 0x0000000300677308 */ /* 0x0007e20000000800 */
[----:B-1----:R-:W-:Y:S01]  /*10d70*/  HMMA.16816.F32.BF16 R48, R4, R28, R48 ;  /* 0x0000001c0430723c */ /* 0x002fe20000041830 */
[----:B------:R-:W-:-:S05]  /*10d80*/  F2FP.BF16.F32.PACK_AB R10, R113, R106 ;  /* 0x0000006a710a723e */ /* 0x000fca00000010ff */
[----:B------:R-:W-:Y:S01]  /*10d90*/  HMMA.16816.F32.BF16 R56, R4, R30, R56 ;  /* 0x0000001e0438723c */ /* 0x000fe20000041838 */
[----:B---3--:R-:W-:-:S05]  /*10da0*/  FFMA.FTZ R3, R62, UR18, -R2 ;  /* 0x000000123e037c23 */ /* 0x008fca0008010802 */
[C---:B------:R-:W-:Y:S01]  /*10db0*/  HMMA.16816.F32.BF16 R60, R4.reuse, R8, R164 ;  /* 0x00000008043c723c */ /* 0x040fe200000418a4 */
[----:B------:R1:W-:Y:S06]  /*10dc0*/  MUFU.EX2 R64, R3 ;  /* 0x0000000300407308 */ /* 0x0003ec0000000800 */
[----:B------:R-:W-:Y:S01]  /*10dd0*/  F2FP.BF16.F32.PACK_AB R8, R140, R143 ;  /* 0x0000008f8c08723e */ /* 0x000fe200000010ff */
[--C-:B-1----:R-:W-:Y:S01]  /*10de0*/  FFMA.FTZ R3, R65, UR18, -R0.reuse ;  /* 0x0000001241037c23 */ /* 0x102fe20008010800 */
[C---:B--2---:R-:W-:Y:S03]  /*10df0*/  HMMA.16816.F32.BF16 R148, R4.reuse, R24, R148 ;  /* 0x000000180494723c */ /* 0x044fe60000041894 */
[----:B------:R1:W-:Y:S03]  /*10e00*/  MUFU.EX2 R219, R3 ;  /* 0x0000000300db7308 */ /* 0x0003e60000000800 */
[----:B------:R-:W-:Y:S07]  /*10e10*/  HMMA.16816.F32.BF16 R156, R4, R26, R156 ;  /* 0x0000001a049c723c */ /* 0x000fee000004189c */
[----:B------:R-:W-:Y:S01]  /*10e20*/  F2FP.BF16.F32.PACK_AB R4, R70, R74 ;  /* 0x0000004a4604723e */ /* 0x000fe200000010ff */
[----:B-1----:R-:W-:-:S04]  /*10e30*/  FFMA.FTZ R3, R115, UR18, -R0 ;  /* 0x0000001273037c23 */ /* 0x002fc80008010800 */
        /* <DEDUP_REMOVED lines=11> */
[----:B------:R-:W-:Y:S05]  /*10ef0*/  LDSM.16.MT88.4 R20, [R135+0xb800] ;  /* 0x00b800008714783b */ /* 0x000fea0000004200 */
[----:B------:R-:W-:Y:S01]  /*10f00*/  HMMA.16816.F32.BF16 R32, R8, R14, R16 ;  /* 0x0000000e0820723c */ /* 0x000fe20000041810 */
[----:B------:R-:W-:Y:S01]  /*10f10*/  LDSM.16.MT88.4 R16, [R226+0xb800] ;  /* 0x00b80000e210783b */ /* 0x000fe20000004200 */
[----:B------:R-:W-:Y:S01]  /*10f20*/  FFMA.FTZ R12, R77, UR18, -R2 ;  /* 0x000000124d0c7c23 */ /* 0x000fe20008010802 */
[----:B------:R-:W-:-:S03]  /*10f30*/  MOV R77, R140 ;  /* 0x0000008c004d7202 */ /* 0x000fc60000000f00 */
[C---:B------:R-:W-:Y:S01]  /*10f40*/  HMMA.16816.F32.BF16 R28, R8.reuse, R44, R48 ;  /* 0x0000002c081c723c */ /* 0x040fe20000041830 */
[--C-:B-1----:R-:W-:Y:S01]  /*10f50*/  FFMA.FTZ R3, R42, UR18, -R2.reuse ;  /* 0x000000122a037c23 */ /* 0x102fe20008010802 */
[----:B------:R-:W-:Y:S03]  /*10f60*/  LDSM.16.MT88.4 R48, [R224+0xb800] ;  /* 0x00b80000e030783b */ /* 0x000fe60000004200 */
[----:B------:R1:W-:Y:S01]  /*10f70*/  MUFU.EX2 R223, R3 ;  /* 0x0000000300df7308 */ /* 0x0003e20000000800 */
[----:B------:R-:W2:Y:S01]  /*10f80*/  LDSM.16.MT88.4 R40, [R225+0xb000] ;  /* 0x00b00000e128783b */ /* 0x000ea20000004200 */
[C---:B------:R-:W-:Y:S06]  /*10f90*/  HMMA.16816.F32.BF16 R24, R8.reuse, R46, R56 ;  /* 0x0000002e0818723c */ /* 0x040fec0000041838 */
[C---:B------:R-:W-:Y:S06]  /*10fa0*/  HMMA.16816.F32.BF16 R44, R8.reuse, R52, R148 ;  /* 0x00000034082c723c */ /* 0x040fec0000041894 */
[----:B------:R-:W-:Y:S01]  /*10fb0*/  HMMA.16816.F32.BF16 R52, R8, R54, R156 ;  /* 0x000000360834723c */ /* 0x000fe2000004189c */
[----:B------:R3:W-:Y:S01]  /*10fc0*/  MUFU.EX2 R157, R12 ;  /* 0x0000000c009d7308 */ /* 0x0007e20000000800 */
[----:B-1----:R-:W-:Y:S01]  /*10fd0*/  FFMA.FTZ R3, R99, UR18, -R2 ;  /* 0x0000001263037c23 */ /* 0x002fe20008010802 */
[----:B------:R-:W-:-:S06]  /*10fe0*/  MOV R99, R64 ;  /* 0x0000004000637202 */ /* 0x000fcc0000000f00 */
[----:B------:R1:W-:Y:S01]  /*10ff0*/  MUFU.EX2 R242, R3 ;  /* 0x0000000300f27308 */ /* 0x0003e20000000800 */
[----:B---3--:R-:W-:Y:S01]  /*11000*/  LDSM.16.MT88.4 R12, [R224+0xc000] ;  /* 0x00c00000e00c783b */ /* 0x008fe20000004200 */
[--C-:B-1----:R-:W-:Y:S01]  /*11010*/  FFMA.FTZ R3, R71, UR18, -R0.reuse ;  /* 0x0000001247037c23 */ /* 0x102fe20008010800 */
[C---:B--2---:R-:W-:Y:S05]  /*11020*/  HMMA.16816.F32.BF16 R60, R8.reuse, R40, R60 ;  /* 0x00000028083c723c */ /* 0x044fea000004183c */
[----:B------:R1:W-:Y:S01]  /*11030*/  MUFU.EX2 R167, R3 ;  /* 0x0000000300a77308 */ /* 0x0003e20000000800 */
[----:B------:R-:W-:Y:S01]  /*11040*/  HMMA.16816.F32.BF16 R160, R8, R42, R160 ;  /* 0x0000002a08a0723c */ /* 0x000fe200000418a0 */
[----:B------:R-:W2:Y:S01]  /*11050*/  LDSM.16.MT88.4 R8, [R225+0xb800] ;  /* 0x00b80000e108783b */ /* 0x000ea20000004200 */
[----:B-1----:R-:W-:Y:S01]  /*11060*/  FFMA.FTZ R3, R120, UR18, -R0 ;  /* 0x0000001278037c23 */ /* 0x002fe20008010800 */
[----:B------:R-:W-:-:S04]  /*11070*/  MOV R120, R153 ;  /* 0x0000009900787202 */ /* 0x000fc80000000f00 */
[----:B------:R1:W3:Y:S02]  /*11080*/  MUFU.EX2 R165, R3 ;  /* 0x0000000300a57308 */ /* 0x0002e40000000800 */
[----:B-1----:R-:W-:Y:S01]  /*11090*/  FFMA.FTZ R3, R73, UR18, -R0 ;  /* 0x0000001249037c23 */ /* 0x002fe20008010800 */
[----:B---3--:R-:W-:Y:S02]  /*110a0*/  F2FP.BF16.F32.PACK_AB R5, R165, R167 ;  /* 0x000000a7a505723e */ /* 0x008fe400000010ff */
[----:B------:R-:W-:-:S03]  /*110b0*/  MOV R73, R155 ;  /* 0x0000009b00497202 */ /* 0x000fc60000000f00 */
[----:B------:R1:W-:Y:S02]  /*110c0*/  MUFU.EX2 R164, R3 ;  /* 0x0000000300a47308 */ /* 0x0003e40000000800 */
[----:B-1----:R-:W-:-:S06]  /*110d0*/  FFMA.FTZ R3, R122, UR18, -R0 ;  /* 0x000000127a037c23 */ /* 0x002fcc0008010800 */
[----:B------:R1:W3:Y:S02]  /*110e0*/  MUFU.EX2 R166, R3 ;  /* 0x0000000300a67308 */ /* 0x0002e40000000800 */
[----:B-1----:R-:W-:Y:S01]  /*110f0*/  FFMA.FTZ R3, R75, UR18, -R2 ;  /* 0x000000124b037c23 */ /* 0x002fe20008010802 */
[----:B------:R-:W-:Y:S02]  /*11100*/  MOV R75, R67 ;  /* 0x00000043004b7202 */ /* 0x000fe40000000f00 */
[----:B---3--:R-:W-:-:S03]  /*11110*/  F2FP.BF16.F32.PACK_AB R7, R166, R164 ;  /* 0x000000a4a607723e */ /* 0x008fc600000010ff */
[----:B------:R1:W-:Y:S01]  /*11120*/  MUFU.EX2 R159, R3 ;  /* 0x00000003009f7308 */ /* 0x0003e20000000800 */
[----:B------:R-:W-:-:S07]  /*11130*/  F2FP.BF16.F32.PACK_AB R6, R75, R132 ;  /* 0x000000844b06723e */ /* 0x000fce00000010ff */
[C---:B------:R-:W-:Y:S01]  /*11140*/  HMMA.16816.F32.BF16 R40, R4.reuse, R22, R32 ;  /* 0x000000160428723c */ /* 0x040fe20000041820 */
[----:B------:R-:W3:Y:S05]  /*11150*/  LDSM.16.MT88.4 R32, [R135+0xc000] ;  /* 0x00c000008720783b */ /* 0x000eea0000004200 */
[----:B--2---:R-:W-:Y:S01]  /*11160*/  HMMA.16816.F32.BF16 R60, R4, R8, R60 ;  /* 0x00000008043c723c */ /* 0x004fe2000004183c */
[----:B-1----:R-:W-:Y:S01]  /*11170*/  FFMA.FTZ R3, R93, UR18, -R2 ;  /* 0x000000125d037c23 */ /* 0x002fe20008010802 */
[----:B------:R-:W-:-:S04]  /*11180*/  MOV R93, R66 ;  /* 0x00000042005d7202 */ /* 0x000fc80000000f00 */
[C---:B------:R-:W-:Y:S01]  /*11190*/  HMMA.16816.F32.BF16 R64, R4.reuse, R20, R36 ;  /* 0x000000140440723c */ /* 0x040fe20000041824 */
[----:B------:R1:W2:Y:S05]  /*111a0*/  MUFU.EX2 R158, R3 ;  /* 0x00000003009e7308 */ /* 0x0002aa0000000800 */
[C---:B------:R-:W-:Y:S06]  /*111b0*/  HMMA.16816.F32.BF16 R36, R4.reuse, R16, R28 ;  /* 0x000000100424723c */ /* 0x040fec000004181c */
[----:B------:R-:W-:Y:S01]  /*111c0*/  HMMA.16816.F32.BF16 R28, R4, R18, R24 ;  /* 0x00000012041c723c */ /* 0x000fe20000041818 */
[----:B------:R-:W4:Y:S01]  /*111d0*/  LDSM.16.MT88.4 R16, [R226+0xc000] ;  /* 0x00c00000e210783b */ /* 0x000f220000004200 */
[----:B-1----:R-:W-:-:S04]  /*111e0*/  FFMA.FTZ R3, R95, UR18, -R2 ;  /* 0x000000125f037c23 */ /* 0x002fc80008010802 */
[----:B------:R-:W-:Y:S01]  /*111f0*/  HMMA.16816.F32.BF16 R24, R4, R48, R44 ;  /* 0x000000300418723c */ /* 0x000fe2000004182c */
[----:B------:R-:W-:Y:S01]  /*11200*/  MOV R95, R103 ;  /* 0x00000067005f7202 */ /* 0x000fe20000000f00 */
[----:B------:R1:W-:Y:S01]  /*11210*/  MUFU.EX2 R156, R3 ;  /* 0x00000003009c7308 */ /* 0x0003e20000000800 */
[----:B------:R-:W-:-:S03]  /*11220*/  MOV R103, R154 ;  /* 0x0000009a00677202 */ /* 0x000fc60000000f00 */
[----:B------:R-:W-:Y:S01]  /*11230*/  HMMA.16816.F32.BF16 R20, R4, R50, R52 ;  /* 0x000000320414723c */ /* 0x000fe20000041834 */
[----:B------:R-:W5:Y:S01]  /*11240*/  LDSM.16.MT88.4 R48, [R225+0xc000] ;  /* 0x00c00000e130783b */ /* 0x000f620000004200 */
[----:B------:R-:W-:-:S03]  /*11250*/  F2FP.BF16.F32.PACK_AB R8, R93, R95 ;  /* 0x0000005f5d08723e */ /* 0x000fc600000010ff */
[----:B------:R-:W5:Y:S01]  /*11260*/  LDSM.16.MT88.4 R52, [R135+0xc800] ;  /* 0x00c800008734783b */ /* 0x000f620000004200 */
[----:B------:R-:W-:Y:S07]  /*11270*/  HMMA.16816.F32.BF16 R160, R4, R10, R160 ;  /* 0x0000000a04a0723c */ /* 0x000fee00000418a0 */
[----:B------:R-:W-:Y:S01]  /*11280*/  F2FP.BF16.F32.PACK_AB R10, R248, R99 ;  /* 0x00000063f80a723e */ /* 0x000fe200000010ff */
[----:B-1----:R-:W-:Y:S01]  /*11290*/  FFMA.FTZ R3, R79, UR18, -R0 ;  /* 0x000000124f037c23 */ /* 0x002fe20008010800 */
[----:B------:R-:W-:-:S02]  /*112a0*/  MOV R79, R143 ;  /* 0x0000008f004f7202 */ /* 0x000fc40000000f00 */
[----:B------:R-:W-:Y:S01]  /*112b0*/  F2FP.BF16.F32.PACK_AB R4, R242, R223 ;  /* 0x000000dff204723e */ /* 0x000fe200000010ff */
[----:B------:R1:W-:Y:S01]  /*112c0*/  MUFU.EX2 R152, R3 ;  /* 0x0000000300987308 */ /* 0x0003e20000000800 */
[----:B--2---:R-:W-:Y:S01]  /*112d0*/  F2FP.BF16.F32.PACK_AB R6, R158, R159 ;  /* 0x0000009f9e06723e */ /* 0x004fe200000010ff */
[----:B-1----:R-:W-:-:S06]  /*112e0*/  FFMA.FTZ R3, R125, UR18, -R0 ;  /* 0x000000127d037c23 */ /* 0x002fcc0008010800 */
[----:B------:R1:W2:Y:S02]  /*112f0*/  MUFU.EX2 R150, R3 ;  /* 0x0000000300967308 */ /* 0x0002a40000000800 */
[----:B-1----:R-:W-:Y:S01]  /*11300*/  FFMA.FTZ R3, R81, UR18, -R0 ;  /* 0x0000001251037c23 */ /* 0x002fe20008010800 */
[----:B--2---:R-:W-:Y:S02]  /*11310*/  F2FP.BF16.F32.PACK_AB R9, R150, R152 ;  /* 0x000000989609723e */ /* 0x004fe400000010ff */
[----:B------:R-:W-:-:S03]  /*11320*/  MOV R81, R133 ;  /* 0x0000008500517202 */ /* 0x000fc60000000f00 */
[----:B------:R1:W-:Y:S02]  /*11330*/  MUFU.EX2 R151, R3 ;  /* 0x0000000300977308 */ /* 0x0003e40000000800 */
[----:B-1----:R-:W-:-:S06]  /*11340*/  FFMA.FTZ R3, R126, UR18, -R0 ;  /* 0x000000127e037c23 */ /* 0x002fcc0008010800 */
[----:B------:R1:W2:Y:S02]  /*11350*/  MUFU.EX2 R149, R3 ;  /* 0x0000000300957308 */ /* 0x0002a40000000800 */
[----:B-1----:R-:W-:Y:S01]  /*11360*/  FFMA.FTZ R3, R80, UR18, -R2 ;  /* 0x0000001250037c23 */ /* 0x002fe20008010802 */
[----:B--2---:R-:W-:Y:S02]  /*11370*/  F2FP.BF16.F32.PACK_AB R11, R149, R151 ;  /* 0x00000097950b723e */ /* 0x004fe400000010ff */
[----:B------:R-:W-:-:S03]  /*11380*/  MOV R80, R132 ;  /* 0x0000008400507202 */ /* 0x000fc60000000f00 */
[----:B------:R1:W-:Y:S02]  /*11390*/  MUFU.EX2 R155, R3 ;  /* 0x00000003009b7308 */ /* 0x0003e40000000800 */
[C---:B---3--:R-:W-:Y:S06]  /*113a0*/  HMMA.16816.F32.BF16 R56, R8.reuse, R34, R40 ;  /* 0x000000220838723c */ /* 0x048fec0000041828 */
[C---:B----4-:R-:W-:Y:S01]  /*113b0*/  HMMA.16816.F32.BF16 R44, R8.reuse, R16, R36 ;  /* 0x00000010082c723c */ /* 0x050fe20000041824 */
[----:B------:R-:W2:Y:S05]  /*113c0*/  LDSM.16.MT88.4 R36, [R226+0xc800] ;  /* 0x00c80000e224783b */ /* 0x000eaa0000004200 */
[----:B------:R-:W-:Y:S01]  /*113d0*/  HMMA.16816.F32.BF16 R40, R8, R18, R28 ;  /* 0x000000120828723c */ /* 0x000fe2000004181c */
[----:B-1----:R-:W-:-:S04]  /*113e0*/  FFMA.FTZ R3, R127, UR18, -R2 ;  /* 0x000000127f037c23 */ /* 0x002fc80008010802 */
[----:B------:R1:W-:Y:S01]  /*113f0*/  MUFU.EX2 R153, R3 ;  /* 0x0000000300997308 */ /* 0x0003e20000000800 */
[C---:B------:R-:W-:Y:S01]  /*11400*/  HMMA.16816.F32.BF16 R28, R8.reuse, R14, R20 ;  /* 0x0000000e081c723c */ /* 0x040fe20000041814 */
[----:B------:R-:W3:Y:S05]  /*11410*/  LDSM.16.MT88.4 R20, [R224+0xc800] ;  /* 0x00c80000e014783b */ /* 0x000eea0000004200 */
[C---:B------:R-:W-:Y:S06]  /*11420*/  HMMA.16816.F32.BF16 R64, R8.reuse, R32, R64 ;  /* 0x000000200840723c */ /* 0x040fec0000041840 */
[----:B------:R-:W-:Y:S01]  /*11430*/  HMMA.16816.F32.BF16 R32, R8, R12, R24 ;  /* 0x0000000c0820723c */ /* 0x000fe20000041818 */
[----:B-1----:R-:W-:Y:S01]  /*11440*/  FFMA.FTZ R3, R82, UR18, -R2 ;  /* 0x0000001252037c23 */ /* 0x002fe20008010802 */
[----:B------:R-:W-:-:S04]  /*11450*/  MOV R82, R70 ;  /* 0x0000004600527202 */ /* 0x000fc80000000f00 */
[C---:B-----5:R-:W-:Y:S01]  /*11460*/  HMMA.16816.F32.BF16 R24, R8.reuse, R48, R60 ;  /* 0x000000300818723c */ /* 0x060fe2000004183c */
[----:B------:R-:W-:Y:S01]  /*11470*/  FFMA.FTZ R12, R131, UR18, -R2 ;  /* 0x00000012830c7c23 */ /* 0x000fe20008010802 */
[----:B------:R1:W-:Y:S04]  /*11480*/  MUFU.EX2 R154, R3 ;  /* 0x00000003009a7308 */ /* 0x0003e80000000800 */
[----:B------:R-:W-:Y:S01]  /*11490*/  HMMA.16816.F32.BF16 R16, R8, R50, R160 ;  /* 0x000000320810723c */ /* 0x000fe200000418a0 */
[----:B------:R-:W4:Y:S03]  /*114a0*/  LDSM.16.MT88.4 R8, [R225+0xc800] ;  /* 0x00c80000e108783b */ /* 0x000f260000004200 */
[----:B------:R5:W-:Y:S01]  /*114b0*/  MUFU.EX2 R146, R12 ;  /* 0x0000000c00927308 */ /* 0x000be20000000800 */
[----:B------:R-:W4:Y:S02]  /*114c0*/  LDSM.16.MT88.4 R48, [R135+0xd000] ;  /* 0x00d000008730783b */ /* 0x000f240000004200 */
[----:B------:R-:W-:-:S02]  /*114d0*/  MOV R160, R82 ;  /* 0x0000005200a07202 */ /* 0x000fc40000000f00 */
[----:B------:R-:W-:Y:S02]  /*114e0*/  MOV R82, R108 ;  /* 0x0000006c00527202 */ /* 0x000fe40000000f00 */
[----:B------:R-:W-:Y:S01]  /*114f0*/  MOV R161, R80 ;  /* 0x0000005000a17202 */ /* 0x000fe20000000f00 */
[--C-:B-1----:R-:W-:Y:S01]  /*11500*/  FFMA.FTZ R3, R83, UR18, -R0.reuse ;  /* 0x0000001253037c23 */ /* 0x102fe20008010800 */
[----:B------:R-:W-:Y:S02]  /*11510*/  MOV R83, R68 ;  /* 0x0000004400537202 */ /* 0x000fe40000000f00 */
[----:B------:R-:W-:Y:S01]  /*11520*/  MOV R80, R74 ;  /* 0x0000004a00507202 */ /* 0x000fe20000000f00 */
[----:B------:R1:W-:Y:S01]  /*11530*/  MUFU.EX2 R144, R3 ;  /* 0x0000000300907308 */ /* 0x0003e20000000800 */
[----:B------:R-:W-:Y:S01]  /*11540*/  MOV R163, R95 ;  /* 0x0000005f00a37202 */ /* 0x000fe20000000f00 */
[----:B-----5:R-:W-:Y:S01]  /*11550*/  LDSM.16.MT88.4 R12, [R225+0xd000] ;  /* 0x00d00000e10c783b */ /* 0x020fe20000004200 */
[----:B-1----:R-:W-:-:S05]  /*11560*/  FFMA.FTZ R3, R130, UR18, -R0 ;  /* 0x0000001282037c23 */ /* 0x002fca0008010800 */
[----:B------:R1:W5:Y:S02]  /*11570*/  MUFU.EX2 R139, R3 ;  /* 0x00000003008b7308 */ /* 0x0003640000000800 */
[----:B-1----:R-:W-:Y:S01]  /*11580*/  FFMA.FTZ R3, R88, UR18, -R0 ;  /* 0x0000001258037c23 */ /* 0x002fe20008010800 */
[----:B-----5:R-:W-:Y:S02]  /*11590*/  F2FP.BF16.F32.PACK_AB R5, R139, R144 ;  /* 0x000000908b05723e */ /* 0x020fe400000010ff */
[----:B------:R-:W-:-:S03]  /*115a0*/  MOV R88, R99 ;  /* 0x0000006300587202 */ /* 0x000fc60000000f00 */
[----:B------:R1:W-:Y:S01]  /*115b0*/  MUFU.EX2 R138, R3 ;  /* 0x00000003008a7308 */ /* 0x0003e20000000800 */
[----:B------:R-:W-:Y:S01]  /*115c0*/  MOV R99, R72 ;  /* 0x0000004800637202 */ /* 0x000fe20000000f00 */
[----:B-1----:R-:W-:Y:S01]  /*115d0*/  FFMA.FTZ R3, R169, UR18, -R0 ;  /* 0x00000012a9037c23 */ /* 0x002fe20008010800 */
[----:B------:R-:W-:-:S05]  /*115e0*/  MOV R169, R120 ;  /* 0x0000007800a97202 */ /* 0x000fca0000000f00 */
        /* <DEDUP_REMOVED lines=8> */
[----:B-1----:R-:W-:-:S04]  /*11670*/  FFMA.FTZ R3, R89, UR18, -R2 ;  /* 0x0000001259037c23 */ /* 0x002fc80008010802 */
[----:B------:R1:W2:Y:S01]  /*11680*/  MUFU.EX2 R148, R3 ;  /* 0x0000000300947308 */ /* 0x0002a20000000800 */
[C---:B------:R-:W-:Y:S01]  /*11690*/  HMMA.16816.F32.BF16 R52, R4.reuse, R38, R40 ;  /* 0x000000260434723c */ /* 0x040fe20000041828 */
[----:B------:R-:W2:Y:S05]  /*116a0*/  LDSM.16.MT88.4 R40, [R226+0xd000] ;  /* 0x00d00000e228783b */ /* 0x000eaa0000004200 */
[C---:B---3--:R-:W-:Y:S01]  /*116b0*/  HMMA.16816.F32.BF16 R44, R4.reuse, R22, R28 ;  /* 0x00000016042c723c */ /* 0x048fe2000004181c */
[----:B------:R-:W3:Y:S05]  /*116c0*/  LDSM.16.MT88.4 R28, [R224+0xd000] ;  /* 0x00d00000e01c783b */ /* 0x000eea0000004200 */
[----:B------:R-:W-:Y:S01]  /*116d0*/  HMMA.16816.F32.BF16 R60, R4, R20, R32 ;  /* 0x00000014043c723c */ /* 0x000fe20000041820 */
[----:B-1----:R-:W-:-:S05]  /*116e0*/  FFMA.FTZ R3, R76, UR18, -R2 ;  /* 0x000000124c037c23 */ /* 0x002fca0008010802 */
[C---:B----4-:R-:W-:Y:S01]  /*116f0*/  HMMA.16816.F32.BF16 R32, R4.reuse, R8, R24 ;  /* 0x000000080420723c */ /* 0x050fe20000041818 */
[----:B------:R1:W-:Y:S05]  /*11700*/  MUFU.EX2 R145, R3 ;  /* 0x0000000300917308 */ /* 0x0003ea0000000800 */
[----:B------:R-:W-:Y:S01]  /*11710*/  HMMA.16816.F32.BF16 R24, R4, R10, R16 ;  /* 0x0000000a0418723c */ /* 0x000fe20000041810 */
[----:B------:R-:W-:Y:S01]  /*11720*/  F2FP.BF16.F32.PACK_AB R8, R156, R157 ;  /* 0x0000009d9c08723e */ /* 0x000fe200000010ff */
[----:B------:R-:W4:Y:S05]  /*11730*/  LDSM.16.MT88.4 R16, [R135+0xd800] ;  /* 0x00d800008710783b */ /* 0x000f2a0000004200 */
[----:B------:R-:W-:-:S02]  /*11740*/  F2FP.BF16.F32.PACK_AB R10, R153, R155 ;  /* 0x0000009b990a723e */ /* 0x000fc400000010ff */
[----:B-----5:R-:W-:Y:S02]  /*11750*/  F2FP.BF16.F32.PACK_AB R4, R147, R154 ;  /* 0x0000009a9304723e */ /* 0x020fe400000010ff */
[----:B--2---:R-:W-:Y:S01]  /*11760*/  F2FP.BF16.F32.PACK_AB R6, R146, R148 ;  /* 0x000000949206723e */ /* 0x004fe200000010ff */
        /* <DEDUP_REMOVED lines=19> */
[C---:B---3--:R-:W-:Y:S06]  /*118a0*/  HMMA.16816.F32.BF16 R56, R8.reuse, R28, R60 ;  /* 0x0000001c0838723c */ /* 0x048fec000004183c */
[C---:B------:R-:W-:Y:S06]  /*118b0*/  HMMA.16816.F32.BF16 R64, R8.reuse, R30, R44 ;  /* 0x0000001e0840723c */ /* 0x040fec000004182c */
[----:B------:R-:W-:Y:S01]  /*118c0*/  HMMA.16816.F32.BF16 R68, R8, R48, R68 ;  /* 0x000000300844723c */ /* 0x000fe20000041844 */
[----:B------:R-:W-:Y:S01]  /*118d0*/  LDSM.16.MT88.4 R48, [R224+0xd800] ;  /* 0x00d80000e030783b */ /* 0x000fe20000004200 */
[----:B--2---:R-:W-:-:S04]  /*118e0*/  FFMA.FTZ R3, R114, UR18, -R2 ;  /* 0x0000001272037c23 */ /* 0x004fc80008010802 */
[C---:B------:R-:W-:Y:S01]  /*118f0*/  HMMA.16816.F32.BF16 R60, R8.reuse, R12, R32 ;  /* 0x0000000c083c723c */ /* 0x040fe20000041820 */
[----:B------:R2:W-:Y:S05]  /*11900*/  MUFU.EX2 R141, R3 ;  /* 0x00000003008d7308 */ /* 0x0005ea0000000800 */
[----:B------:R-:W-:Y:S01]  /*11910*/  HMMA.16816.F32.BF16 R44, R8, R14, R24 ;  /* 0x0000000e082c723c */ /* 0x000fe20000041818 */
[----:B------:R-:W3:Y:S01]  /*11920*/  LDSM.16.MT88.4 R8, [R225+0xd800] ;  /* 0x00d80000e108783b */ /* 0x000ee20000004200 */
[----:B------:R-:W-:Y:S01]  /*11930*/  FFMA.FTZ R12, R170, UR18, -R2 ;  /* 0x00000012aa0c7c23 */ /* 0x000fe20008010802 */
[----:B------:R-:W-:Y:S01]  /*11940*/  MOV R170, R77 ;  /* 0x0000004d00aa7202 */ /* 0x000fe20000000f00 */
[----:B--2---:R-:W-:-:S04]  /*11950*/  FFMA.FTZ R3, R92, UR18, -R0 ;  /* 0x000000125c037c23 */ /* 0x004fc80008010800 */
[----:B------:R2:W-:Y:S02]  /*11960*/  MUFU.EX2 R124, R3 ;  /* 0x00000003007c7308 */ /* 0x0005e40000000800 */
[----:B--2---:R-:W-:Y:S01]  /*11970*/  FFMA.FTZ R3, R175, UR18, -R0 ;  /* 0x00000012af037c23 */ /* 0x004fe20008010800 */
[----:B------:R-:W-:-:S05]  /*11980*/  MOV R175, R106 ;  /* 0x0000006a00af7202 */ /* 0x000fca0000000f00 */
[----:B------:R2:W5:Y:S02]  /*11990*/  MUFU.EX2 R122, R3 ;  /* 0x00000003007a7308 */ /* 0x0005640000000800 */
[----:B--2---:R-:W-:Y:S01]  /*119a0*/  FFMA.FTZ R3, R94, UR18, -R0 ;  /* 0x000000125e037c23 */ /* 0x004fe20008010800 */
[----:B-----5:R-:W-:-:S05]  /*119b0*/  F2FP.BF16.F32.PACK_AB R5, R122, R124 ;  /* 0x0000007c7a05723e */ /* 0x020fca00000010ff */
[----:B------:R2:W-:Y:S02]  /*119c0*/  MUFU.EX2 R126, R3 ;  /* 0x00000003007e7308 */ /* 0x0005e40000000800 */
[----:B--2---:R-:W-:-:S06]  /*119d0*/  FFMA.FTZ R3, R129, UR18, -R0 ;  /* 0x0000001281037c23 */ /* 0x004fcc0008010800 */
[----:B------:R2:W-:Y:S08]  /*119e0*/  MUFU.EX2 R129, R12 ;  /* 0x0000000c00817308 */ /* 0x0005f00000000800 */
[----:B------:R5:W4:Y:S01]  /*119f0*/  MUFU.EX2 R125, R3 ;  /* 0x00000003007d7308 */ /* 0x000b220000000800 */
[----:B--2---:R-:W2:Y:S01]  /*11a00*/  LDSM.16.MT88.4 R12, [R226+0xe000] ;  /* 0x00e00000e20c783b */ /* 0x004ea20000004200 */
[----:B-----5:R-:W-:Y:S01]  /*11a10*/  FFMA.FTZ R3, R96, UR18, -R2 ;  /* 0x0000001260037c23 */ /* 0x020fe20008010802 */
[----:B----4-:R-:W-:-:S05]  /*11a20*/  F2FP.BF16.F32.PACK_AB R7, R125, R126 ;  /* 0x0000007e7d07723e */ /* 0x010fca00000010ff */
[----:B------:R4:W-:Y:S02]  /*11a30*/  MUFU.EX2 R131, R3 ;  /* 0x0000000300837308 */ /* 0x0009e40000000800 */
[C---:B------:R-:W-:Y:S06]  /*11a40*/  HMMA.16816.F32.BF16 R68, R4.reuse, R16, R68 ;  /* 0x000000100444723c */ /* 0x040fec0000041844 */
[C---:B------:R-:W-:Y:S01]  /*11a50*/  HMMA.16816.F32.BF16 R28, R4.reuse, R18, R20 ;  /* 0x00000012041c723c */ /* 0x040fe20000041814 */
[----:B------:R-:W5:Y:S05]  /*11a60*/  LDSM.16.MT88.4 R16, [R135+0xe000] ;  /* 0x00e000008710783b */ /* 0x000f6a0000004200 */
[C---:B-1----:R-:W-:Y:S01]  /*11a70*/  HMMA.16816.F32.BF16 R24, R4.reuse, R40, R36 ;  /* 0x000000280418723c */ /* 0x042fe20000041824 */
[--C-:B----4-:R-:W-:Y:S01]  /*11a80*/  FFMA.FTZ R3, R110, UR18, -R2.reuse ;  /* 0x000000126e037c23 */ /* 0x110fe20008010802 */
[----:B------:R-:W1:Y:S03]  /*11a90*/  LDSM.16.MT88.4 R36, [R224+0xe000] ;  /* 0x00e00000e024783b */ /* 0x000e660000004200 */
[----:B------:R4:W2:Y:S01]  /*11aa0*/  MUFU.EX2 R130, R3 ;  /* 0x0000000300827308 */ /* 0x0008a20000000800 */
[C---:B------:R-:W-:Y:S06]  /*11ab0*/  HMMA.16816.F32.BF16 R20, R4.reuse, R42, R52 ;  /* 0x0000002a0414723c */ /* 0x040fec0000041834 */
[C---:B---3--:R-:W-:Y:S01]  /*11ac0*/  HMMA.16816.F32.BF16 R52, R4.reuse, R10, R44 ;  /* 0x0000000a0434723c */ /* 0x048fe2000004182c */
[----:B------:R-:W3:Y:S05]  /*11ad0*/  LDSM.16.MT88.4 R44, [R225+0xe000] ;  /* 0x00e00000e12c783b */ /* 0x000eea0000004200 */
[----:B------:R-:W-:Y:S01]  /*11ae0*/  HMMA.16816.F32.BF16 R32, R4, R48, R56 ;  /* 0x000000300420723c */ /* 0x000fe20000041838 */
[----:B------:R-:W-:Y:S01]  /*11af0*/  F2FP.BF16.F32.PACK_AB R10, R141, R140 ;  /* 0x0000008c8d0a723e */ /* 0x000fe200000010ff */
[----:B----4-:R-:W-:-:S04]  /*11b00*/  FFMA.FTZ R3, R107, UR18, -R2 ;  /* 0x000000126b037c23 */ /* 0x010fc80008010802 */
[C---:B------:R-:W-:Y:S01]  /*11b10*/  HMMA.16816.F32.BF16 R48, R4.reuse, R50, R64 ;  /* 0x000000320430723c */ /* 0x040fe20000041840 */
[----:B------:R4:W5:Y:S05]  /*11b20*/  MUFU.EX2 R127, R3 ;  /* 0x00000003007f7308 */ /* 0x00096a0000000800 */
[----:B------:R-:W-:Y:S01]  /*11b30*/  HMMA.16816.F32.BF16 R64, R4, R8, R60 ;  /* 0x000000080440723c */ /* 0x000fe2000004183c */
[----:B------:R-:W3:Y:S06]  /*11b40*/  LDSM.16.MT88.4 R60, [R135+0xe800] ;  /* 0x00e80000873c783b */ /* 0x000eec0000004200 */
[----:B------:R-:W-:-:S02]  /*11b50*/  F2FP.BF16.F32.PACK_AB R8, R142, R145 ;  /* 0x000000918e08723e */ /* 0x000fc400000010ff */
[----:B--2---:R-:W-:Y:S01]  /*11b60*/  F2FP.BF16.F32.PACK_AB R4, R130, R131 ;  /* 0x000000838204723e */ /* 0x004fe200000010ff */
[----:B----4-:R-:W-:Y:S01]  /*11b70*/  FFMA.FTZ R3, R98, UR18, -R0 ;  /* 0x0000001262037c23 */ /* 0x010fe20008010800 */
[----:B-----5:R-:W-:-:S03]  /*11b80*/  F2FP.BF16.F32.PACK_AB R6, R127, R129 ;  /* 0x000000817f06723e */ /* 0x020fc600000010ff */
[----:B------:R2:W-:Y:S02]  /*11b90*/  MUFU.EX2 R117, R3 ;  /* 0x0000000300757308 */ /* 0x0005e40000000800 */
[----:B--2---:R-:W-:Y:S01]  /*11ba0*/  FFMA.FTZ R3, R121, UR18, -R0 ;  /* 0x0000001279037c23 */ /* 0x004fe20008010800 */
[----:B------:R-:W-:Y:S02]  /*11bb0*/  MOV R121, R79 ;  /* 0x0000004f00797202 */ /* 0x000fe40000000f00 */
[----:B------:R-:W-:-:S03]  /*11bc0*/  MOV R79, R75 ;  /* 0x0000004b004f7202 */ /* 0x000fc60000000f00 */
[----:B------:R2:W4:Y:S01]  /*11bd0*/  MUFU.EX2 R115, R3 ;  /* 0x0000000300737308 */ /* 0x0005220000000800 */
[----:B------:R-:W-:Y:S01]  /*11be0*/  MOV R162, R79 ;  /* 0x0000004f00a27202 */ /* 0x000fe20000000f00 */
[----:B--2---:R-:W-:Y:S01]  /*11bf0*/  FFMA.FTZ R3, R173, UR18, -R0 ;  /* 0x00000012ad037c23 */ /* 0x004fe20008010800 */
[----:B------:R-:W-:Y:S02]  /*11c00*/  MOV R173, R83 ;  /* 0x0000005300ad7202 */ /* 0x000fe40000000f00 */
[----:B------:R-:W-:-:S03]  /*11c10*/  MOV R83, R113 ;  /* 0x0000007100537202 */ /* 0x000fc60000000f00 */
[----:B------:R2:W-:Y:S01]  /*11c20*/  MUFU.EX2 R114, R3 ;  /* 0x0000000300727308 */ /* 0x0005e20000000800 */
[----:B----4-:R-:W-:Y:S02]  /*11c30*/  F2FP.BF16.F32.PACK_AB R9, R115, R117 ;  /* 0x000000757309723e */ /* 0x010fe400000010ff */
[----:B------:R-:W-:Y:S01]  /*11c40*/  MOV R176, R83 ;  /* 0x0000005300b07202 */ /* 0x000fe20000000f00 */
[----:B--2---:R-:W-:Y:S01]  /*11c50*/  FFMA.FTZ R3, R179, UR18, -R0 ;  /* 0x00000012b3037c23 */ /* 0x004fe20008010800 */
[----:B------:R-:W-:Y:S02]  /*11c60*/  MOV R179, R81 ;  /* 0x0000005100b37202 */ /* 0x000fe40000000f00 */
[----:B------:R-:W-:Y:S01]  /*11c70*/  MOV R81, R73 ;  /* 0x0000004900517202 */ /* 0x000fe20000000f00 */
[----:B------:R2:W4:Y:S02]  /*11c80*/  MUFU.EX2 R113, R3 ;  /* 0x0000000300717308 */ /* 0x0005240000000800 */
[----:B--2---:R-:W-:Y:S01]  /*11c90*/  FFMA.FTZ R3, R123, UR18, -R2 ;  /* 0x000000127b037c23 */ /* 0x004fe20008010802 */
[----:B----4-:R-:W-:-:S02]  /*11ca0*/  F2FP.BF16.F32.PACK_AB R11, R113, R114 ;  /* 0x00000072710b723e */ /* 0x010fc400000010ff */
[----:B------:R-:W-:-:S03]  /*11cb0*/  MOV R123, R82 ;  /* 0x00000052007b7202 */ /* 0x000fc60000000f00 */
[----:B------:R2:W-:Y:S02]  /*11cc0*/  MUFU.EX2 R120, R3 ;  /* 0x0000000300787308 */ /* 0x0005e40000000800 */
[C---:B------:R-:W-:Y:S01]  /*11cd0*/  HMMA.16816.F32.BF16 R56, R8.reuse, R12, R24 ;  /* 0x0000000c0838723c */ /* 0x040fe20000041818 */
[----:B------:R-:W4:Y:S05]  /*11ce0*/  LDSM.16.MT88.4 R24, [R226+0xe800] ;  /* 0x00e80000e218783b */ /* 0x000f2a0000004200 */
[----:B------:R-:W-:Y:S01]  /*11cf0*/  HMMA.16816.F32.BF16 R40, R8, R14, R20 ;  /* 0x0000000e0828723c */ /* 0x000fe20000041814 */
[----:B------:R-:W5:Y:S01]  /*11d00*/  LDSM.16.MT88.4 R20, [R224+0xe800] ;  /* 0x00e80000e014783b */ /* 0x000f620000004200 */
[----:B------:R-:W-:Y:S01]  /*11d10*/  FFMA.FTZ R12, R184, UR18, -R2 ;  /* 0x00000012b80c7c23 */ /* 0x000fe20008010802 */
[----:B------:R-:W-:-:S03]  /*11d20*/  MOV R184, R104 ;  /* 0x0000006800b87202 */ /* 0x000fc60000000f00 */
[----:B------:R-:W-:Y:S01]  /*11d30*/  HMMA.16816.F32.BF16 R72, R8, R16, R68 ;  /* 0x000000100848723c */ /* 0x000fe20000041844 */
[----:B--2---:R-:W-:-:S04]  /*11d40*/  FFMA.FTZ R3, R112, UR18, -R2 ;  /* 0x0000001270037c23 */ /* 0x004fc80008010802 */
[----:B------:R2:W-:Y:S01]  /*11d50*/  MUFU.EX2 R112, R3 ;  /* 0x0000000300707308 */ /* 0x0005e20000000800 */
[C---:B------:R-:W-:Y:S06]  /*11d60*/  HMMA.16816.F32.BF16 R68, R8.reuse, R18, R28 ;  /* 0x000000120844723c */ /* 0x040fec000004181c */
[C---:B-1----:R-:W-:Y:S06]  /*11d70*/  HMMA.16816.F32.BF16 R28, R8.reuse, R36, R32 ;  /* 0x00000024081c723c */ /* 0x042fec0000041820 */
[----:B------:R-:W-:Y:S01]  /*11d80*/  HMMA.16816.F32.BF16 R36, R8, R38, R48 ;  /* 0x000000260824723c */ /* 0x000fe20000041830 */
[----:B------:R-:W-:Y:S01]  /*11d90*/  LDSM.16.MT88.4 R48, [R135+0xf000] ;  /* 0x00f000008730783b */ /* 0x000fe20000004200 */
[----:B--2---:R-:W-:-:S04]  /*11da0*/  FFMA.FTZ R3, R118, UR18, -R2 ;  /* 0x0000001276037c23 */ /* 0x004fc80008010802 */
[C---:B---3--:R-:W-:Y:S01]  /*11db0*/  HMMA.16816.F32.BF16 R32, R8.reuse, R44, R64 ;  /* 0x0000002c0820723c */ /* 0x048fe20000041840 */
[----:B------:R1:W-:Y:S05]  /*11dc0*/  MUFU.EX2 R118, R3 ;  /* 0x0000000300767308 */ /* 0x0003ea0000000800 */
[----:B------:R-:W-:Y:S01]  /*11dd0*/  HMMA.16816.F32.BF16 R16, R8, R46, R52 ;  /* 0x0000002e0810723c */ /* 0x000fe20000041834 */
[----:B------:R-:W2:Y:S04]  /*11de0*/  LDSM.16.MT88.4 R8, [R225+0xe800] ;  /* 0x00e80000e108783b */ /* 0x000ea80000004200 */
[----:B------:R-:W3:Y:S01]  /*11df0*/  LDSM.16.MT88.4 R44, [R224+0xf000] ;  /* 0x00f00000e02c783b */ /* 0x000ee20000004200 */
[----:B-1----:R-:W-:Y:S01]  /*11e00*/  FFMA.FTZ R3, R171, UR18, -R0 ;  /* 0x00000012ab037c23 */ /* 0x002fe20008010800 */
[----:B------:R-:W-:-:S02]  /*11e10*/  MOV R171, R97 ;  /* 0x0000006100ab7202 */ /* 0x000fc40000000f00 */
[----:B------:R-:W-:Y:S01]  /*11e20*/  MOV R97, R105 ;  /* 0x0000006900617202 */ /* 0x000fe20000000f00 */
[----:B------:R1:W-:Y:S08]  /*11e30*/  MUFU.EX2 R110, R3 ;  /* 0x00000003006e7308 */ /* 0x0003f00000000800 */
[----:B------:R4:W-:Y:S01]  /*11e40*/  MUFU.EX2 R105, R12 ;  /* 0x0000000c00697308 */ /* 0x0009e20000000800 */
[----:B-1----:R-:W-:Y:S01]  /*11e50*/  FFMA.FTZ R3, R181, UR18, -R0 ;  /* 0x00000012b5037c23 */ /* 0x002fe20008010800 */
[----:B------:R-:W-:-:S06]  /*11e60*/  MOV R181, R111 ;  /* 0x0000006f00b57202 */ /* 0x000fcc0000000f00 */
[----:B------:R1:W5:Y:S01]  /*11e70*/  MUFU.EX2 R108, R3 ;  /* 0x00000003006c7308 */ /* 0x0003620000000800 */
[----:B----4-:R-:W-:Y:S01]  /*11e80*/  LDSM.16.MT88.4 R12, [R225+0xf000] ;  /* 0x00f00000e10c783b */ /* 0x010fe20000004200 */
[----:B-1----:R-:W-:Y:S01]  /*11e90*/  FFMA.FTZ R3, R128, UR18, -R0 ;  /* 0x0000001280037c23 */ /* 0x002fe20008010800 */
[----:B-----5:R-:W-:Y:S02]  /*11ea0*/  F2FP.BF16.F32.PACK_AB R5, R108, R110 ;  /* 0x0000006e6c05723e */ /* 0x020fe400000010ff */
[----:B------:R-:W-:-:S03]  /*11eb0*/  MOV R128, R169 ;  /* 0x000000a900807202 */ /* 0x000fc60000000f00 */
[----:B------:R1:W-:Y:S01]  /*11ec0*/  MUFU.EX2 R107, R3 ;  /* 0x00000003006b7308 */ /* 0x0003e20000000800 */
[----:B------:R-:W-:Y:S01]  /*11ed0*/  MOV R169, R88 ;  /* 0x0000005800a97202 */ /* 0x000fe20000000f00 */
[----:B-1----:R-:W-:Y:S01]  /*11ee0*/  FFMA.FTZ R3, R183, UR18, -R0 ;  /* 0x00000012b7037c23 */ /* 0x002fe20008010800 */
[----:B------:R-:W-:Y:S02]  /*11ef0*/  MOV R183, R99 ;  /* 0x0000006300b77202 */ /* 0x000fe40000000f00 */
[----:B------:R-:W-:-:S03]  /*11f00*/  MOV R99, R103 ;  /* 0x0000006700637202 */ /* 0x000fc60000000f00 */
[----:B------:R1:W4:Y:S02]  /*11f10*/  MUFU.EX2 R103, R3 ;  /* 0x0000000300677308 */ /* 0x0003240000000800 */
[----:B-1----:R-:W-:Y:S01]  /*11f20*/  FFMA.FTZ R3, R182, UR18, -R2 ;  /* 0x00000012b6037c23 */ /* 0x002fe20008010802 */
[----:B----4-:R-:W-:Y:S02]  /*11f30*/  F2FP.BF16.F32.PACK_AB R7, R103, R107 ;  /* 0x0000006b6707723e */ /* 0x010fe400000010ff */
[----:B------:R-:W-:-:S03]  /*11f40*/  MOV R182, R81 ;  /* 0x0000005100b67202 */ /* 0x000fc60000000f00 */
[----:B------:R1:W-:Y:S02]  /*11f50*/  MUFU.EX2 R111, R3 ;  /* 0x00000003006f7308 */ /* 0x0003e40000000800 */
[C---:B------:R-:W-:Y:S06]  /*11f60*/  HMMA.16816.F32.BF16 R52, R4.reuse, R60, R72 ;  /* 0x0000003c0434723c */ /* 0x040fec0000041848 */
[C---:B------:R-:W-:Y:S06]  /*11f70*/  HMMA.16816.F32.BF16 R64, R4.reuse, R62, R68 ;  /* 0x0000003e0440723c */ /* 0x040fec0000041844 */
[C---:B------:R-:W-:Y:S01]  /*11f80*/  HMMA.16816.F32.BF16 R72, R4.reuse, R24, R56 ;  /* 0x000000180448723c */ /* 0x040fe20000041838 */
[--C-:B-1----:R-:W-:Y:S01]  /*11f90*/  FFMA.FTZ R3, R100, UR18, -R2.reuse ;  /* 0x0000001264037c23 */ /* 0x102fe20008010802 */
[----:B------:R-:W1:Y:S03]  /*11fa0*/  LDSM.16.MT88.4 R56, [R226+0xf000] ;  /* 0x00f00000e238783b */ /* 0x000e660000004200 */
[----:B------:R4:W5:Y:S01]  /*11fb0*/  MUFU.EX2 R106, R3 ;  /* 0x00000003006a7308 */ /* 0x0009620000000800 */
[C---:B------:R-:W-:Y:S06]  /*11fc0*/  HMMA.16816.F32.BF16 R76, R4.reuse, R22, R36 ;  /* 0x00000016044c723c */ /* 0x040fec0000041824 */
[C---:B------:R-:W-:Y:S01]  /*11fd0*/  HMMA.16816.F32.BF16 R80, R4.reuse, R26, R40 ;  /* 0x0000001a0450723c */ /* 0x040fe20000041828 */
[----:B------:R-:W-:Y:S05]  /*11fe0*/  LDSM.16.MT88.4 R24, [R226+0xf800] ;  /* 0x00f80000e218783b */ /* 0x000fea0000004200 */
[----:B------:R-:W-:Y:S01]  /*11ff0*/  HMMA.16816.F32.BF16 R68, R4, R20, R28 ;  /* 0x000000140444723c */ /* 0x000fe2000004181c */
[----:B------:R-:W1:Y:S01]  /*12000*/  LDSM.16.MT88.4 R28, [R135+0xf800] ;  /* 0x00f80000871c783b */ /* 0x000e620000004200 */
[----:B----4-:R-:W-:-:S04]  /*12010*/  FFMA.FTZ R3, R102, UR18, -R2 ;  /* 0x0000001266037c23 */ /* 0x010fc80008010802 */
[C---:B--2---:R-:W-:Y:S01]  /*12020*/  HMMA.16816.F32.BF16 R60, R4.reuse, R8, R32 ;  /* 0x00000008043c723c */ /* 0x044fe20000041820 */
[----:B------:R2:W-:Y:S05]  /*12030*/  MUFU.EX2 R104, R3 ;  /* 0x0000000300687308 */ /* 0x0005ea0000000800 */
[----:B------:R-:W-:Y:S01]  /*12040*/  HMMA.16816.F32.BF16 R40, R4, R10, R16 ;  /* 0x0000000a0428723c */ /* 0x000fe20000041810 */
[----:B-----5:R-:W-:-:S06]  /*12050*/  F2FP.BF16.F32.PACK_AB R8, R105, R106 ;  /* 0x0000006a6908723e */ /* 0x020fcc00000010ff */
[----:B------:R-:W-:Y:S02]  /*12060*/  F2FP.BF16.F32.PACK_AB R4, R112, R120 ;  /* 0x000000787004723e */ /* 0x000fe400000010ff */
[----:B------:R-:W-:Y:S01]  /*12070*/  F2FP.BF16.F32.PACK_AB R6, R111, R118 ;  /* 0x000000766f06723e */ /* 0x000fe200000010ff */
[----:B--2---:R-:W-:Y:S01]  /*12080*/  FFMA.FTZ R3, R119, UR18, -R0 ;  /* 0x0000001277037c23 */ /* 0x004fe20008010800 */
[----:B------:R-:W-:-:S03]  /*12090*/  MOV R119, R99 ;  /* 0x0000006300777202 */ /* 0x000fc60000000f00 */
[----:B------:R2:W-:Y:S02]  /*120a0*/  MUFU.EX2 R100, R3 ;  /* 0x0000000300647308 */ /* 0x0005e40000000800 */
[----:B--2---:R-:W-:Y:S01]  /*120b0*/  FFMA.FTZ R3, R186, UR18, -R0 ;  /* 0x00000012ba037c23 */ /* 0x004fe20008010800 */
[----:B------:R-:W-:-:S05]  /*120c0*/  MOV R186, R101 ;  /* 0x0000006500ba7202 */ /* 0x000fca0000000f00 */
[----:B------:R2:W4:Y:S02]  /*120d0*/  MUFU.EX2 R101, R3 ;  /* 0x0000000300657308 */ /* 0x0005240000000800 */
[----:B--2---:R-:W-:Y:S01]  /*120e0*/  FFMA.FTZ R3, R116, UR18, -R0 ;  /* 0x0000001274037c23 */ /* 0x004fe20008010800 */
[----:B------:R-:W-:Y:S02]  /*120f0*/  MOV R116, R97 ;  /* 0x0000006100747202 */ /* 0x000fe40000000f00 */
[----:B----4-:R-:W-:-:S03]  /*12100*/  F2FP.BF16.F32.PACK_AB R5, R101, R100 ;  /* 0x000000646505723e */ /* 0x010fc600000010ff */
[----:B------:R2:W-:Y:S02]  /*12110*/  MUFU.EX2 R97, R3 ;  /* 0x0000000300617308 */ /* 0x0005e40000000800 */
[----:B--2---:R-:W-:-:S06]  /*12120*/  FFMA.FTZ R3, R187, UR18, -R0 ;  /* 0x00000012bb037c23 */ /* 0x004fcc0008010800 */
[----:B------:R2:W4:Y:S02]  /*12130*/  MUFU.EX2 R96, R3 ;  /* 0x0000000300607308 */ /* 0x0005240000000800 */
[----:B--2---:R-:W-:Y:S01]  /*12140*/  FFMA.FTZ R3, R188, UR18, -R2 ;  /* 0x00000012bc037c23 */ /* 0x004fe20008010802 */
[----:B----4-:R-:W-:-:S05]  /*12150*/  F2FP.BF16.F32.PACK_AB R7, R96, R97 ;  /* 0x000000616007723e */ /* 0x010fca00000010ff */
[----:B------:R2:W4:Y:S02]  /*12160*/  MUFU.EX2 R102, R3 ;  /* 0x0000000300667308 */ /* 0x0005240000000800 */
[C---:B------:R-:W-:Y:S01]  /*12170*/  HMMA.16816.F32.BF16 R36, R4.reuse, R48, R52 ;  /* 0x000000300424723c */ /* 0x040fe20000041834 */
[----:B------:R-:W5:Y:S05]  /*12180*/  LDSM.16.MT88.4 R52, [R224+0xf800] ;  /* 0x00f80000e034783b */ /* 0x000f6a0000004200 */
[C---:B------:R-:W-:Y:S06]  /*12190*/  HMMA.16816.F32.BF16 R32, R4.reuse, R50, R64 ;  /* 0x000000320420723c */ /* 0x040fec0000041840 */
[----:B---3--:R-:W-:Y:S01]  /*121a0*/  HMMA.16816.F32.BF16 R64, R4, R46, R76 ;  /* 0x0000002e0440723c */ /* 0x008fe2000004184c */
[----:B--2---:R-:W-:Y:S01]  /*121b0*/  FFMA.FTZ R3, R109, UR18, -R2 ;  /* 0x000000126d037c23 */ /* 0x004fe20008010802 */
[----:B------:R-:W2:Y:S01]  /*121c0*/  LDSM.16.MT88.4 R76, [R225+0xf800] ;  /* 0x00f80000e14c783b */ /* 0x000ea20000004200 */
[----:B----4-:R-:W-:-:S02]  /*121d0*/  F2FP.BF16.F32.PACK_AB R10, R102, R104 ;  /* 0x00000068660a723e */ /* 0x010fc400000010ff */
[----:B------:R3:W-:Y:S01]  /*121e0*/  MUFU.EX2 R99, R3 ;  /* 0x0000000300637308 */ /* 0x0007e20000000800 */
[C---:B-1----:R-:W-:Y:S06]  /*121f0*/  HMMA.16816.F32.BF16 R20, R4.reuse, R56, R72 ;  /* 0x000000380414723c */ /* 0x042fec0000041848 */
[C---:B------:R-:W-:Y:S06]  /*12200*/  HMMA.16816.F32.BF16 R16, R4.reuse, R58, R80 ;  /* 0x0000003a0410723c */ /* 0x040fec0000041850 */
[----:B------:R-:W-:Y:S01]  /*12210*/  HMMA.16816.F32.BF16 R48, R4, R44, R68 ;  /* 0x0000002c0430723c */ /* 0x000fe20000041844 */
[----:B------:R-:W1:Y:S01]  /*12220*/  LDSM.16.MT88.4 R44, [R135+0x10000] ;  /* 0x01000000872c783b */ /* 0x000e620000004200 */
[----:B---3--:R-:W-:-:S04]  /*12230*/  FFMA.FTZ R3, R190, UR18, -R2 ;  /* 0x00000012be037c23 */ /* 0x008fc80008010802 */
[C---:B------:R-:W-:Y:S01]  /*12240*/  HMMA.16816.F32.BF16 R68, R4.reuse, R12, R60 ;  /* 0x0000000c0444723c */ /* 0x040fe2000004183c */
[----:B------:R3:W4:Y:S05]  /*12250*/  MUFU.EX2 R98, R3 ;  /* 0x0000000300627308 */ /* 0x00072a0000000800 */
[----:B------:R-:W-:Y:S01]  /*12260*/  HMMA.16816.F32.BF16 R56, R4, R14, R40 ;  /* 0x0000000e0438723c */ /* 0x000fe20000041828 */
[----:B------:R-:W-:-:S06]  /*12270*/  FFMA.FTZ R12, R191, UR18, -R2 ;  /* 0x00000012bf0c7c23 */ /* 0x000fcc0008010802 */
[----:B------:R-:W-:Y:S01]  /*12280*/  FFMA.FTZ R5, R186, R84, R116 ;  /* 0x00000054ba057223 */ /* 0x000fe20000010074 */
[----:B------:R-:W-:-:S03]  /*12290*/  FFMA.FTZ R4, R189, UR18, -R2 ;  /* 0x00000012bd047c23 */ /* 0x000fc60008010802 */
[----:B------:R-:W-:Y:S01]  /*122a0*/  FADD.FTZ R5, R184, R5 ;  /* 0x00000005b8057221 */ /* 0x000fe20000010000 */
[----:B------:R5:W-:Y:S01]  /*122b0*/  MUFU.EX2 R81, R4 ;  /* 0x0000000400517308 */ /* 0x000be20000000800 */
[----:B---3--:R-:W-:-:S07]  /*122c0*/  FFMA.FTZ R3, R172, UR18, -R0 ;  /* 0x00000012ac037c23 */ /* 0x008fce0008010800 */
[----:B------:R3:W-:Y:S01]  /*122d0*/  MUFU.EX2 R95, R3 ;  /* 0x00000003005f7308 */ /* 0x0007e20000000800 */
[----:B-----5:R-:W-:-:S04]  /*122e0*/  FADD.FTZ R4, R182, R5 ;  /* 0x00000005b6047221 */ /* 0x020fc80000010000 */
[----:B------:R-:W-:Y:S01]  /*122f0*/  FADD.FTZ R13, R128, R4 ;  /* 0x00000004800d7221 */ /* 0x000fe20000010000 */
[----:B----4-:R-:W-:Y:S01]  /*12300*/  F2FP.BF16.F32.PACK_AB R4, R98, R99 ;  /* 0x000000636204723e */ /* 0x010fe200000010ff */
[----:B---3--:R-:W-:-:S04]  /*12310*/  FFMA.FTZ R3, R192, UR18, -R0 ;  /* 0x00000012c0037c23 */ /* 0x008fc80008010800 */
        /* <DEDUP_REMOVED lines=9> */
[C---:B------:R-:W-:Y:S06]  /*123b0*/  HMMA.16816.F32.BF16 R72, R8.reuse, R28, R36 ;  /* 0x0000001c0848723c */ /* 0x040fec0000041824 */
[C---:B------:R-:W-:Y:S06]  /*123c0*/  HMMA.16816.F32.BF16 R60, R8.reuse, R30, R32 ;  /* 0x0000001e083c723c */ /* 0x040fec0000041820 */
[C---:B------:R-:W-:Y:S01]  /*123d0*/  HMMA.16816.F32.BF16 R40, R8.reuse, R24, R20 ;  /* 0x000000180828723c */ /* 0x040fe20000041814 */
[----:B---3--:R-:W-:Y:S01]  /*123e0*/  FFMA.FTZ R3, R195, UR18, -R2 ;  /* 0x00000012c3037c23 */ /* 0x008fe20008010802 */
[----:B------:R-:W-:Y:S03]  /*123f0*/  LDSM.16.MT88.4 R20, [R224+0x10000] ;  /* 0x01000000e014783b */ /* 0x000fe60000004200 */
[----:B------:R3:W4:Y:S01]  /*12400*/  MUFU.EX2 R90, R3 ;  /* 0x00000003005a7308 */ /* 0x0007220000000800 */
[C---:B------:R-:W-:Y:S06]  /*12410*/  HMMA.16816.F32.BF16 R28, R8.reuse, R52, R48 ;  /* 0x00000034081c723c */ /* 0x040fec0000041830 */
[C---:B------:R-:W-:Y:S01]  /*12420*/  HMMA.16816.F32.BF16 R24, R8.reuse, R26, R16 ;  /* 0x0000001a0818723c */ /* 0x040fe20000041810 */
[----:B------:R-:W5:Y:S05]  /*12430*/  LDSM.16.MT88.4 R16, [R226+0x10000] ;  /* 0x01000000e210783b */ /* 0x000f6a0000004200 */
[----:B------:R-:W-:Y:S01]  /*12440*/  HMMA.16816.F32.BF16 R32, R8, R54, R64 ;  /* 0x000000360820723c */ /* 0x000fe20000041840 */
[----:B---3--:R-:W-:Y:S01]  /*12450*/  FFMA.FTZ R3, R180, UR18, -R0 ;  /* 0x00000012b4037c23 */ /* 0x008fe20008010800 */
[----:B----4-:R-:W-:-:S04]  /*12460*/  F2FP.BF16.F32.PACK_AB R6, R90, R92 ;  /* 0x0000005c5a06723e */ /* 0x010fc800000010ff */
[C---:B--2---:R-:W-:Y:S01]  /*12470*/  HMMA.16816.F32.BF16 R48, R8.reuse, R76, R68 ;  /* 0x0000004c0830723c */ /* 0x044fe20000041844 */
[----:B------:R-:W-:Y:S05]  /*12480*/  MUFU.EX2 R77, R12 ;  /* 0x0000000c004d7308 */ /* 0x000fea0000000800 */
[----:B------:R-:W-:Y:S03]  /*12490*/  HMMA.16816.F32.BF16 R36, R8, R78, R56 ;  /* 0x0000004e0824723c */ /* 0x000fe60000041838 */
[----:B------:R2:W-:Y:S04]  /*124a0*/  MUFU.EX2 R89, R3 ;  /* 0x0000000300597308 */ /* 0x0005e80000000800 */
[----:B------:R-:W-:Y:S01]  /*124b0*/  FFMA.FTZ R8, R203, UR18, -R2 ;  /* 0x00000012cb087c23 */ /* 0x000fe20008010802 */
[----:B------:R-:W-:-:S03]  /*124c0*/  FFMA.FTZ R10, R194, UR18, -R0 ;  /* 0x00000012c20a7c23 */ /* 0x000fc60008010800 */
[----:B------:R-:W-:Y:S08]  /*124d0*/  MUFU.EX2 R76, R8 ;  /* 0x00000008004c7308 */ /* 0x000ff00000000800 */
[----:B------:R3:W-:Y:S01]  /*124e0*/  MUFU.EX2 R71, R10 ;  /* 0x0000000a00477308 */ /* 0x0007e20000000800 */
[----:B--2---:R-:W-:-:S07]  /*124f0*/  FFMA.FTZ R3, R197, UR18, -R0 ;  /* 0x00000012c5037c23 */ /* 0x004fce0008010800 */
[----:B------:R2:W4:Y:S01]  /*12500*/  MUFU.EX2 R88, R3 ;  /* 0x0000000300587308 */ /* 0x0005220000000800 */
[----:B---3--:R-:W-:-:S07]  /*12510*/  FFMA.FTZ R10, R209, UR18, -R2 ;  /* 0x00000012d10a7c23 */ /* 0x008fce0008010802 */
[----:B------:R3:W-:Y:S01]  /*12520*/  MUFU.EX2 R66, R10 ;  /* 0x0000000a00427308 */ /* 0x0007e20000000800 */
[----:B--2---:R-:W-:Y:S01]  /*12530*/  FFMA.FTZ R3, R185, UR18, -R0 ;  /* 0x00000012b9037c23 */ /* 0x004fe20008010800 */
[----:B----4-:R-:W-:-:S06]  /*12540*/  F2FP.BF16.F32.PACK_AB R5, R88, R89 ;  /* 0x000000595805723e */ /* 0x010fcc00000010ff */
[----:B------:R2:W-:Y:S01]  /*12550*/  MUFU.EX2 R83, R3 ;  /* 0x0000000300537308 */ /* 0x0005e20000000800 */
[----:B---3--:R-:W-:Y:S01]  /*12560*/  FFMA.FTZ R10, R206, UR18, -R2 ;  /* 0x00000012ce0a7c23 */ /* 0x008fe20008010802 */
[----:B--2---:R-:W-:-:S06]  /*12570*/  FFMA.FTZ R3, R199, UR18, -R0 ;  /* 0x00000012c7037c23 */ /* 0x004fcc0008010800 */
[----:B------:R2:W3:Y:S02]  /*12580*/  MUFU.EX2 R82, R3 ;  /* 0x0000000300527308 */ /* 0x0004e40000000800 */
[----:B--2---:R-:W-:Y:S01]  /*12590*/  FFMA.FTZ R3, R119, R85, R251 ;  /* 0x0000005577037223 */ /* 0x004fe200000100fb */
[----:B---3--:R-:W-:-:S03]  /*125a0*/  F2FP.BF16.F32.PACK_AB R7, R82, R83 ;  /* 0x000000535207723e */ /* 0x008fc600000010ff */
[----:B------:R-:W-:-:S04]  /*125b0*/  FADD.FTZ R3, R252, R3 ;  /* 0x00000003fc037221 */ /* 0x000fc80000010000 */
[----:B------:R-:W-:Y:S01]  /*125c0*/  FADD.FTZ R14, R183, R3 ;  /* 0x00000003b70e7221 */ /* 0x000fe20000010000 */
[----:B------:R-:W-:Y:S01]  /*125d0*/  FFMA.FTZ R3, R201, UR18, -R2 ;  /* 0x00000012c9037c23 */ /* 0x000fe20008010802 */
[C---:B-1----:R-:W-:Y:S02]  /*125e0*/  HMMA.16816.F32.BF16 R72, R4.reuse, R44, R72 ;  /* 0x0000002c0448723c */ /* 0x042fe40000041848 */
        /* <DEDUP_REMOVED lines=121> */
[C---:B------:R-:W-:Y:S02]  /*12d80*/  HMMA.16816.F32.BF16 R44, R4.reuse, R18, R44 ;  /* 0x00000012042c723c */ /* 0x040fe4000004182c */
[----:B------:R-:W-:Y:S02]  /*12d90*/  FADD.FTZ R8, R145, R8 ;  /* 0x0000000891087221 */ /* 0x000fe40000010000 */
[----:B------:R-:W2:Y:S02]  /*12da0*/  LDSM.16.MT88.4 R144, [R135+0x11800] ;  /* 0x011800008790783b */ /* 0x000ea40000004200 */
        /* <DEDUP_REMOVED lines=93> */
.L_x_3570:
[----:B------:R-:W-:Y:S05]  /*13380*/  @!P4 BRA `(.L_x_3576) ;  /* 0x0000006000a0c947 */ /* 0x000fea0003800000 */
[----:B------:R-:W-:Y:S01]  /*13390*/  ULEA UR4, -UR6, URZ, 0x8 ;  /* 0x0000003f06047291 */ /* 0x000fe2000f8e413f */
[----:B------:R-:W-:Y:S01]  /*133a0*/  IMAD.MOV.U32 R133, RZ, RZ, R3 ;  /* 0x000000ffff857224 */ /* 0x000fe200078e0003 */
[----:B------:R-:W-:Y:S01]  /*133b0*/  ULDC UR8, c[0x0][0x24c] ;  /* 0x0000930000087ab9 */ /* 0x000fe20000000800 */
[----:B------:R-:W-:Y:S01]  /*133c0*/  ULDC.64 UR6, c[0x0][0x250] ;  /* 0x0000940000067ab9 */ /* 0x000fe20000000a00 */
[----:B------:R-:W-:Y:S01]  /*133d0*/  USHF.R.S32.HI UR9, URZ, 0x1f, UR4 ;  /* 0x0000001f3f097899 */ /* 0x000fe20008011404 */
[----:B------:R-:W-:Y:S01]  /*133e0*/  IMAD.MOV.U32 R132, RZ, RZ, R36 ;  /* 0x000000ffff847224 */ /* 0x000fe200078e0024 */
[----:B-1----:R-:W-:Y:S01]  /*133f0*/  MOV R2, UR4 ;  /* 0x0000000400027c02 */ /* 0x002fe20008000f00 */
[----:B------:R-:W-:Y:S01]  /*13400*/  ULDC UR11, c[0x0][0x248] ;  /* 0x00009200000b7ab9 */ /* 0x000fe20000000800 */
[----:B------:R-:W-:Y:S02]  /*13410*/  USHF.L.U64.HI UR7, UR6, 0x5, UR7 ;  /* 0x0000000506077899 */ /* 0x000fe40008010207 */
[----:B--2---:R-:W-:Y:S01]  /*13420*/  MOV R0, UR9 ;  /* 0x0000000900007c02 */ /* 0x004fe20008000f00 */
[----:B------:R1:W-:Y:S01]  /*13430*/  STL [R1+0x1c], R2 ;  /* 0x00001c0201007387 */ /* 0x0003e20000100800 */
[----:B------:R-:W-:-:S02]  /*13440*/  USHF.L.U32 UR14, UR6, 0x5, URZ ;  /* 0x00000005060e7899 */ /* 0x000fc4000800063f */
[----:B------:R-:W-:Y:S01]  /*13450*/  USHF.L.U64.HI UR8, UR11, 0x5, UR8 ;  /* 0x000000050b087899 */ /* 0x000fe20008010208 */
[----:B------:R1:W-:Y:S01]  /*13460*/  STL [R1+0x18], R0 ;  /* 0x0000180001007387 */ /* 0x0003e20000100800 */
[----:B------:R-:W-:Y:S01]  /*13470*/  USHF.L.U32 UR6, UR11, 0x5, URZ ;  /* 0x000000050b067899 */ /* 0x000fe2000800063f */
[----:B------:R-:W-:Y:S01]  /*13480*/  ULDC UR12, c[0x0][0x39c] ;  /* 0x0000e700000c7ab9 */ /* 0x000fe20000000800 */
[----:B------:R-:W-:-:S10]  /*13490*/  ULDC UR4, c[0x0][0x2ec] ;  /* 0x0000bb0000047ab9 */ /* 0x000fd40000000800 */
.L_x_3580:
[----:B-1-3--:R1:W5:Y:S01]  /*134a0*/  LDL R2, [R1+0x1c] ;  /* 0x00001c0001027983 */ /* 0x00a3620000100800 */
[----:B------:R-:W-:Y:S04]  /*134b0*/  DEPBAR.LE SB0, 0x0 ;  /* 0x000080000000791a */ /* 0x000fe80000000000 */
[----:B------:R1:W5:Y:S01]  /*134c0*/  LDL R0, [R1+0x18] ;  /* 0x0000180001007983 */ /* 0x0003620000100800 */
[----:B------:R-:W-:Y:S01]  /*134d0*/  UIADD3 UR22, UR22, -0x1, URZ ;  /* 0xffffffff16167890 */ /* 0x000fe2000fffe03f */
[----:B------:R-:W-:Y:S06]  /*134e0*/  BAR.SYNC.DEFER_BLOCKING 0x0 ;  /* 0x0000000000007b1d */ /* 0x000fec0000010000 */
[----:B------:R-:W-:Y:S05]  /*134f0*/  @!P0 BRA `(.L_x_3577) ;  /* 0x0000000000fc8947 */ /* 0x000fea0003800000 */
[----:B------:R-:W2:Y:S01]  /*13500*/  LDC R8, c[0x0][0x380] ;  /* 0x0000e000ff087b82 */ /* 0x000ea20000000800 */
[----:B------:R-:W-:Y:S04]  /*13510*/  USHF.L.U32 UR9, UR22, 0x8, URZ ;  /* 0x0000000816097899 */ /* 0x000fe8000800063f */
[----:B------:R-:W-:Y:S02]  /*13520*/  UIADD3 UR10, UR9, 0x100, URZ ;  /* 0x00000100090a7890 */ /* 0x000fe4000fffe03f */
[----:B------:R-:W-:Y:S04]  /*13530*/  MOV R5, UR9 ;  /* 0x0000000900057c02 */ /* 0x000fe80008000f00 */
[----:B------:R-:W-:Y:S01]  /*13540*/  IMAD.U32 R4, RZ, RZ, UR10 ;  /* 0x0000000aff047e24 */ /* 0x000fe2000f8e00ff */
[----:B------:R-:W-:Y:S04]  /*13550*/  IABS R5, R5 ;  /* 0x0000000500057213 */ /* 0x000fe80000000000 */
        /* <DEDUP_REMOVED lines=57> */
.L_x_3577:
[----:B------:R-:W2:Y:S01]  /*138f0*/  LDL.LU R11, [R1] ;  /* 0x00000000010b7983 */ /* 0x000ea20000300800 */
[----:B------:R-:W-:Y:S01]  /*13900*/  LEA R172, R231, R230, 0x1 ;  /* 0x000000e6e7ac7211 */ /* 0x000fe200078e08ff */
[----:B------:R-:W-:Y:S02]  /*13910*/  UISETP.GT.AND UP0, UPT, UR22, UR5, UPT ;  /* 0x000000051600728c */ /* 0x000fe4000bf04270 */
        /* <DEDUP_REMOVED lines=168> */
[C---:B------:R-:W-:Y:S01]  /*143a0*/  IADD3 R168, R229.reuse, 0x3000, RZ ;  /* 0x00003000e5a87810 */ /* 0x040fe20007ffe0ff */
[C---:B---3--:R-:W-:Y:S05]  /*143b0*/  HMMA.16816.F32.BF16 R124, R172.reuse, R176, R124 ;  /* 0x000000b0ac7c723c */ /* 0x048fea000004187c */
[----:B------:R-:W3:Y:S01]  /*143c0*/  LDSM.16.M88.4 R168, [R168] ;  /* 0x00000000a8a8783b */ /* 0x000ee20000000200 */
[----:B------:R-:W-:Y:S06]  /*143d0*/  HMMA.16816.F32.BF16 R128, R172, R178, R128 ;  /* 0x000000b2ac80723c */ /* 0x000fec0000041880 */
[C---:B------:R-:W-:Y:S01]  /*143e0*/  HMMA.16816.F32.BF16 R4, R192.reuse, R196, R4 ;  /* 0x000000c4c004723c */ /* 0x040fe20000041804 */
[----:B------:R-:W-:Y:S04]  /*143f0*/  LDSM.16.M88.4 R176, [R241] ;  /* 0x00000000f1b0783b */ /* 0x000fe80000000200 */
[----:B------:R-:W-:Y:S01]  /*14400*/  IADD3 R172, R229, 0x3800, RZ ;  /* 0x00003800e5ac7810 */ /* 0x000fe20007ffe0ff */
[C---:B------:R-:W-:Y:S03]  /*14410*/  HMMA.16816.F32.BF16 R8, R192.reuse, R198, R8 ;  /* 0x000000c6c008723c */ /* 0x040fe60000041808 */
[----:B------:R-:W-:Y:S03]  /*14420*/  LDSM.16.M88.4 R196, [R239] ;  /* 0x00000000efc4783b */ /* 0x000fe60000000200 */
[C---:B------:R-:W-:Y:S05]  /*14430*/  HMMA.16816.F32.BF16 R12, R192.reuse, R200, R12 ;  /* 0x000000c8c00c723c */ /* 0x040fea000004180c */
[----:B------:R-:W3:Y:S01]  /*14440*/  LDSM.16.M88.4 R172, [R172] ;  /* 0x00000000acac783b */ /* 0x000ee20000000200 */
        /* <DEDUP_REMOVED lines=407> */
.L_x_3579:
        /* <DEDUP_REMOVED lines=56> */
.L_x_3578:
[----:B---3--:R-:W-:Y:S01]  /*16140*/  FMNMX.FTZ R0, R181, R132, !PT ;  /* 0x00000084b5007209 */ /* 0x008fe20007810000 */
[----:B------:R-:W-:Y:S01]  /*16150*/  LDSM.16.MT88.4 R16, [R135+0xa000] ;  /* 0x00a000008710783b */ /* 0x000fe20000004200 */
[----:B------:R-:W-:Y:S02]  /*16160*/  UISETP.GT.AND UP0, UPT, UR22, UR5, UPT ;  /* 0x000000051600728c */ /* 0x000fe4000bf04270 */
        /* <DEDUP_REMOVED lines=160> */
[--C-:B------:R-:W-:Y:S01]  /*16b70*/  FFMA.FTZ R32, R174, UR4, -R39.reuse ;  /* 0x00000004ae207c23 */ /* 0x100fe20008010827 */
[--C-:B------:R-:W-:Y:S01]  /*16b80*/  FFMA.FTZ R37, R37, UR4, -R68.reuse ;  /* 0x0000000425257c23 */ /* 0x100fe20008010844 */
[----:B------:R-:W-:Y:S03]  /*16b90*/  PLOP3.LUT P1, PT, PT, PT, UP0, 0x80, 0x0 ;  /* 0x000000000000781c */ /* 0x000fe60003f2f008 */
        /* <DEDUP_REMOVED lines=37> */
[----:B---3--:R-:W-:Y:S09]  /*16df0*/  FMUL.FTZ R9, R2, R145 ;  /* 0x0000009102097220 */ /* 0x008ff20000410000 */
[----:B------:R3:W-:Y:S01]  /*16e00*/  MUFU.EX2 R220, R48 ;  /* 0x0000003000dc7308 */ /* 0x0007e20000000800 */
[--C-:B-1----:R-:W-:Y:S09]  /*16e10*/  FFMA.FTZ R32, R187, UR4, -R68.reuse ;  /* 0x00000004bb207c23 */ /* 0x102ff20008010844 */
[----:B------:R1:W-:Y:S01]  /*16e20*/  MUFU.EX2 R221, R32 ;  /* 0x0000002000dd7308 */ /* 0x0003e20000000800 */
[--C-:B--2---:R-:W-:Y:S09]  /*16e30*/  FFMA.FTZ R4, R179, UR4, -R68.reuse ;  /* 0x00000004b3047c23 */ /* 0x104ff20008010844 */
[----:B------:R2:W4:Y:S01]  /*16e40*/  MUFU.EX2 R218, R4 ;  /* 0x0000000400da7308 */ /* 0x0005220000000800 */
[----:B---3--:R-:W-:Y:S09]  /*16e50*/  F2FP.BF16.F32.PACK_AB R48, R246, R223 ;  /* 0x000000dff630723e */ /* 0x008ff200000010ff */
[----:B------:R3:W-:Y:S01]  /*16e60*/  MUFU.EX2 R179, R10 ;  /* 0x0000000a00b37308 */ /* 0x0007e20000000800 */
[----:B-1----:R-:W-:Y:S01]  /*16e70*/  FMUL.FTZ R32, R2, R160 ;  /* 0x000000a002207220 */ /* 0x002fe20000410000 */
[--C-:B--2---:R-:W-:Y:S01]  /*16e80*/  FFMA.FTZ R4, R176, UR4, -R68.reuse ;  /* 0x00000004b0047c23 */ /* 0x104fe20008010844 */
[----:B----4-:R-:W-:Y:S07]  /*16e90*/  F2FP.BF16.F32.PACK_AB R43, R218, R183 ;  /* 0x000000b7da2b723e */ /* 0x010fee00000010ff */
[----:B------:R1:W-:Y:S01]  /*16ea0*/  MUFU.EX2 R176, R8 ;  /* 0x0000000800b07308 */ /* 0x0003e20000000800 */
[----:B---3--:R-:W-:Y:S09]  /*16eb0*/  FMUL.FTZ R10, R0, R146 ;  /* 0x00000092000a7220 */ /* 0x008ff20000410000 */
[----:B------:R2:W-:Y:S01]  /*16ec0*/  MUFU.EX2 R222, R4 ;  /* 0x0000000400de7308 */ /* 0x0005e20000000800 */
[----:B-1----:R-:W-:Y:S01]  /*16ed0*/  FMUL.FTZ R8, R2, R144 ;  /* 0x0000009002087220 */ /* 0x002fe20000410000 */
[--C-:B--2---:R-:W-:Y:S08]  /*16ee0*/  FFMA.FTZ R4, R175, UR4, -R68.reuse ;  /* 0x00000004af047c23 */ /* 0x104ff00008010844 */
[----:B------:R1:W2:Y:S02]  /*16ef0*/  MUFU.EX2 R242, R4 ;  /* 0x0000000400f27308 */ /* 0x0002a40000000800 */
[--C-:B-1----:R-:W-:Y:S01]  /*16f00*/  FFMA.FTZ R4, R172, UR4, -R39.reuse ;  /* 0x00000004ac047c23 */ /* 0x102fe20008010827 */
[----:B--2---:R-:W-:Y:S07]  /*16f10*/  F2FP.BF16.F32.PACK_AB R49, R242, R222 ;  /* 0x000000def231723e */ /* 0x004fee00000010ff */
[----:B------:R1:W-:Y:S10]  /*16f20*/  MUFU.EX2 R172, R20 ;  /* 0x0000001400ac7308 */ /* 0x0003f40000000800 */
[----:B------:R2:W3:Y:S01]  /*16f30*/  MUFU.EX2 R252, R4 ;  /* 0x0000000400fc7308 */ /* 0x0004e20000000800 */
[----:B-1----:R-:W-:Y:S01]  /*16f40*/  FMUL.FTZ R20, R2, R148 ;  /* 0x0000009402147220 */ /* 0x002fe20000410000 */
[--C-:B--2---:R-:W-:Y:S01]  /*16f50*/  FFMA.FTZ R4, R171, UR4, -R68.reuse ;  /* 0x00000004ab047c23 */ /* 0x104fe20008010844 */
[----:B---3--:R-:W-:Y:S07]  /*16f60*/  F2FP.BF16.F32.PACK_AB R50, R252, R249 ;  /* 0x000000f9fc32723e */ /* 0x008fee00000010ff */
[----:B------:R1:W-:Y:S02]  /*16f70*/  MUFU.EX2 R247, R4 ;  /* 0x0000000400f77308 */ /* 0x0003e40000000800 */
[--C-:B-1----:R-:W-:Y:S08]  /*16f80*/  FFMA.FTZ R4, R170, UR4, -R68.reuse ;  /* 0x00000004aa047c23 */ /* 0x102ff00008010844 */
[----:B------:R1:W2:Y:S02]  /*16f90*/  MUFU.EX2 R250, R4 ;  /* 0x0000000400fa7308 */ /* 0x0002a40000000800 */
[--C-:B-1----:R-:W-:Y:S01]  /*16fa0*/  FFMA.FTZ R4, R22, UR4, -R68.reuse ;  /* 0x0000000416047c23 */ /* 0x102fe20008010844 */
[----:B------:R-:W-:Y:S01]  /*16fb0*/  FMUL.FTZ R22, R0, R150 ;  /* 0x0000009600167220 */ /* 0x000fe20000410000 */
[----:B--2---:R-:W-:Y:S06]  /*16fc0*/  F2FP.BF16.F32.PACK_AB R51, R250, R247 ;  /* 0x000000f7fa33723e */ /* 0x004fec00000010ff */
        /* <DEDUP_REMOVED lines=16> */
[C---:B--2---:R-:W-:Y:S07]  /*170d0*/  FMUL.FTZ R4, R2.reuse, R136 ;  /* 0x0000008802047220 */ /* 0x044fee0000410000 */
        /* <DEDUP_REMOVED lines=32> */
[----:B------:R-:W-:Y:S01]  /*172e0*/  F2FP.BF16.F32.PACK_AB R45, R131, R133 ;  /* 0x00000085832d723e */ /* 0x000fe200000010ff */
[C---:B------:R-:W-:Y:S01]  /*172f0*/  HMMA.16816.F32.BF16 R8, R48.reuse, R54, R8 ;  /* 0x000000363008723c */ /* 0x040fe20000041808 */
[----:B------:R-:W1:Y:S04]  /*17300*/  LDSM.16.MT88.4 R52, [R135+0xb000] ;  /* 0x00b000008734783b */ /* 0x000e680000004200 */
[----:B---3--:R-:W-:Y:S01]  /*17310*/  F2FP.BF16.F32.PACK_AB R46, R128, R130 ;  /* 0x00000082802e723e */ /* 0x008fe200000010ff */
[C---:B------:R-:W-:Y:S05]  /*17320*/  HMMA.16816.F32.BF16 R12, R48.reuse, R56, R12 ;  /* 0x00000038300c723c */ /* 0x040fea000004180c */
[----:B-----5:R-:W-:Y:S01]  /*17330*/  F2FP.BF16.F32.PACK_AB R47, R125, R129 ;  /* 0x000000817d2f723e */ /* 0x020fe200000010ff */
[C---:B------:R-:W-:Y:S01]  /*17340*/  HMMA.16816.F32.BF16 R16, R48.reuse, R58, R16 ;  /* 0x0000003a3010723c */ /* 0x040fe20000041810 */
[----:B------:R-:W3:Y:S04]  /*17350*/  LDSM.16.MT88.4 R56, [R226+0xb000] ;  /* 0x00b00000e238783b */ /* 0x000ee80000004200 */
[--C-:B----4-:R-:W-:Y:S01]  /*17360*/  FFMA.FTZ R44, R191, UR4, -R39.reuse ;  /* 0x00000004bf2c7c23 */ /* 0x110fe20008010827 */
[----:B--2---:R-:W-:Y:S01]  /*17370*/  MOV R191, R184 ;  /* 0x000000b800bf7202 */ /* 0x004fe20000000f00 */
[C---:B------:R-:W-:Y:S02]  /*17380*/  HMMA.16816.F32.BF16 R20, R48.reuse, R60, R20 ;  /* 0x0000003c3014723c */ /* 0x040fe40000041814 */
[----:B------:R2:W4:Y:S02]  /*17390*/  MUFU.EX2 R184, R44 ;  /* 0x0000002c00b87308 */ /* 0x0005240000000800 */
[----:B------:R-:W-:Y:S02]  /*173a0*/  MOV R190, R172 ;  /* 0x000000ac00be7202 */ /* 0x000fe40000000f00 */
[C---:B------:R-:W-:Y:S01]  /*173b0*/  HMMA.16816.F32.BF16 R24, R48.reuse, R62, R24 ;  /* 0x0000003e3018723c */ /* 0x040fe20000041818 */
[----:B------:R-:W5:Y:S05]  /*173c0*/  LDSM.16.MT88.4 R60, [R224+0xb000] ;  /* 0x00b00000e03c783b */ /* 0x000f6a0000004200 */
[C---:B-1----:R-:W-:Y:S06]  /*173d0*/  HMMA.16816.F32.BF16 R28, R48.reuse, R40, R28 ;  /* 0x00000028301c723c */ /* 0x042fec000004181c */
[----:B------:R-:W-:Y:S01]  /*173e0*/  HMMA.16816.F32.BF16 R32, R48, R42, R32 ;  /* 0x0000002a3020723c */ /* 0x000fe20000041820 */
[----:B------:R-:W1:Y:S04]  /*173f0*/  LDSM.16.MT88.4 R40, [R225+0xb000] ;  /* 0x00b00000e128783b */ /* 0x000e680000004200 */
[--C-:B--2---:R-:W-:Y:S01]  /*17400*/  FFMA.FTZ R44, R192, UR4, -R68.reuse ;  /* 0x00000004c02c7c23 */ /* 0x104fe20008010844 */
[----:B------:R-:W-:Y:S01]  /*17410*/  MOV R192, R173 ;  /* 0x000000ad00c07202 */ /* 0x000fe20000000f00 */
[--C-:B------:R-:W-:Y:S01]  /*17420*/  FFMA.FTZ R48, R197, UR4, -R68.reuse ;  /* 0x00000004c5307c23 */ /* 0x100fe20008010844 */
[----:B------:R-:W-:Y:S01]  /*17430*/  MOV R197, R177 ;  /* 0x000000b100c57202 */ /* 0x000fe20000000f00 */
[----:B------:R2:W-:Y:S02]  /*17440*/  MUFU.EX2 R182, R44 ;  /* 0x0000002c00b67308 */ /* 0x0005e40000000800 */
[----:B------:R-:W-:Y:S01]  /*17450*/  F2FP.BF16.F32.PACK_AB R51, R190, R192 ;  /* 0x000000c0be33723e */ /* 0x000fe200000010ff */
[--C-:B--2---:R-:W-:Y:S01]  /*17460*/  FFMA.FTZ R44, R193, UR4, -R68.reuse ;  /* 0x00000004c12c7c23 */ /* 0x104fe20008010844 */
[----:B------:R-:W-:Y:S06]  /*17470*/  MOV R193, R179 ;  /* 0x000000b300c17202 */ /* 0x000fec0000000f00 */
[----:B------:R2:W4:Y:S01]  /*17480*/  MUFU.EX2 R179, R44 ;  /* 0x0000002c00b37308 */ /* 0x0005220000000800 */
[----:B------:R-:W-:Y:S01]  /*17490*/  F2FP.BF16.F32.PACK_AB R50, R191, R193 ;  /* 0x000000c1bf32723e */ /* 0x000fe200000010ff */
[--C-:B--2---:R-:W-:Y:S01]  /*174a0*/  FFMA.FTZ R44, R194, UR4, -R39.reuse ;  /* 0x00000004c22c7c23 */ /* 0x104fe20008010827 */
[----:B------:R-:W-:Y:S07]  /*174b0*/  MOV R194, R178 ;  /* 0x000000b200c27202 */ /* 0x000fee0000000f00 */
[----:B------:R2:W-:Y:S02]  /*174c0*/  MUFU.EX2 R178, R44 ;  /* 0x0000002c00b27308 */ /* 0x0005e40000000800 */
[--C-:B--2---:R-:W-:Y:S01]  /*174d0*/  FFMA.FTZ R44, R195, UR4, -R39.reuse ;  /* 0x00000004c32c7c23 */ /* 0x104fe20008010827 */
[----:B------:R-:W-:Y:S07]  /*174e0*/  MOV R195, R175 ;  /* 0x000000af00c37202 */ /* 0x000fee0000000f00 */
[----:B------:R2:W-:Y:S02]  /*174f0*/  MUFU.EX2 R187, R44 ;  /* 0x0000002c00bb7308 */ /* 0x0005e40000000800 */
[--C-:B--2---:R-:W-:Y:S01]  /*17500*/  FFMA.FTZ R44, R196, UR4, -R68.reuse ;  /* 0x00000004c42c7c23 */ /* 0x104fe20008010844 */
[----:B------:R-:W-:Y:S07]  /*17510*/  MOV R196, R176 ;  /* 0x000000b000c47202 */ /* 0x000fee0000000f00 */
[----:B------:R2:W-:Y:S01]  /*17520*/  MUFU.EX2 R176, R48 ;  /* 0x0000003000b07308 */ /* 0x0005e20000000800 */
[----:B------:R-:W-:Y:S09]  /*17530*/  F2FP.BF16.F32.PACK_AB R49, R194, R196 ;  /* 0x000000c4c231723e */ /* 0x000ff200000010ff */
[----:B------:R3:W4:Y:S01]  /*17540*/  MUFU.EX2 R174, R44 ;  /* 0x0000002c00ae7308 */ /* 0x0007220000000800 */
[--C-:B--2---:R-:W-:Y:S01]  /*17550*/  FFMA.FTZ R48, R198, UR4, -R39.reuse ;  /* 0x00000004c6307c23 */ /* 0x104fe20008010827 */
[----:B------:R-:W-:Y:S08]  /*17560*/  MOV R198, R125 ;  /* 0x0000007d00c67202 */ /* 0x000ff00000000f00 */
[----:B------:R2:W-:Y:S01]  /*17570*/  MUFU.EX2 R175, R48 ;  /* 0x0000003000af7308 */ /* 0x0005e20000000800 */
[----:B---3--:R-:W-:Y:S07]  /*17580*/  F2FP.BF16.F32.PACK_AB R44, R132, R169 ;  /* 0x000000a9842c723e */ /* 0x008fee00000010ff */
[C---:B------:R-:W-:Y:S06]  /*17590*/  HMMA.16816.F32.BF16 R4, R44.reuse, R52, R4 ;  /* 0x000000342c04723c */ /* 0x040fec0000041804 */
[C---:B------:R-:W-:Y:S01]  /*175a0*/  HMMA.16816.F32.BF16 R8, R44.reuse, R54, R8 ;  /* 0x000000362c08723c */ /* 0x040fe20000041808 */
[----:B------:R-:W3:Y:S04]  /*175b0*/  LDSM.16.MT88.4 R52, [R135+0xb800] ;  /* 0x00b800008734783b */ /* 0x000ee80000004200 */
[--C-:B--2---:R-:W-:Y:S01]  /*175c0*/  FFMA.FTZ R48, R199, UR4, -R39.reuse ;  /* 0x00000004c7307c23 */ /* 0x104fe20008010827 */
[C---:B------:R-:W-:Y:S03]  /*175d0*/  HMMA.16816.F32.BF16 R12, R44.reuse, R56, R12 ;  /* 0x000000382c0c723c */ /* 0x040fe6000004180c */
[----:B------:R2:W3:Y:S02]  /*175e0*/  MUFU.EX2 R177, R48 ;  /* 0x0000003000b17308 */ /* 0x0004e40000000800 */
[----:B------:R-:W-:Y:S01]  /*175f0*/  MOV R199, R128 ;  /* 0x0000008000c77202 */ /* 0x000fe20000000f00 */
[C---:B------:R-:W-:Y:S01]  /*17600*/  HMMA.16816.F32.BF16 R16, R44.reuse, R58, R16 ;  /* 0x0000003a2c10723c */ /* 0x040fe20000041810 */
[----:B------:R-:W3:Y:S05]  /*17610*/  LDSM.16.MT88.4 R56, [R226+0xb800] ;  /* 0x00b80000e238783b */ /* 0x000eea0000004200 */
[C---:B-----5:R-:W-:Y:S06]  /*17620*/  HMMA.16816.F32.BF16 R20, R44.reuse, R60, R20 ;  /* 0x0000003c2c14723c */ /* 0x060fec0000041814 */
[C---:B------:R-:W-:Y:S01]  /*17630*/  HMMA.16816.F32.BF16 R24, R44.reuse, R62, R24 ;  /* 0x0000003e2c18723c */ /* 0x040fe20000041818 */
[----:B------:R-:W5:Y:S04]  /*17640*/  LDSM.16.MT88.4 R60, [R224+0xb800] ;  /* 0x00b80000e03c783b */ /* 0x000f680000004200 */
[--C-:B--2---:R-:W-:Y:S01]  /*17650*/  FFMA.FTZ R48, R200, UR4, -R68.reuse ;  /* 0x00000004c8307c23 */ /* 0x104fe20008010844 */
[C---:B-1----:R-:W-:Y:S03]  /*17660*/  HMMA.16816.F32.BF16 R28, R44.reuse, R40, R28 ;  /* 0x000000282c1c723c */ /* 0x042fe6000004181c */
[----:B------:R1:W-:Y:S02]  /*17670*/  MUFU.EX2 R170, R48 ;  /* 0x0000003000aa7308 */ /* 0x0003e40000000800 */
[----:B------:R-:W-:Y:S01]  /*17680*/  MOV R200, R129 ;  /* 0x0000008100c87202 */ /* 0x000fe20000000f00 */
[----:B------:R-:W-:Y:S01]  /*17690*/  HMMA.16816.F32.BF16 R32, R44, R42, R32 ;  /* 0x0000002a2c20723c */ /* 0x000fe20000041820 */
[----:B------:R-:W2:Y:S06]  /*176a0*/  LDSM.16.MT88.4 R40, [R225+0xb800] ;  /* 0x00b80000e128783b */ /* 0x000eac0000004200 */
[--C-:B------:R-:W-:Y:S01]  /*176b0*/  FFMA.FTZ R44, R204, UR4, -R68.reuse ;  /* 0x00000004cc2c7c23 */ /* 0x100fe20008010844 */
[----:B------:R-:W-:Y:S03]  /*176c0*/  F2FP.BF16.F32.PACK_AB R45, R220, R221 ;  /* 0x000000dddc2d723e */ /* 0x000fe600000010ff */
[----:B------:R3:W-:Y:S01]  /*176d0*/  MUFU.EX2 R166, R44 ;  /* 0x0000002c00a67308 */ /* 0x0007e20000000800 */
[----:B----4-:R-:W-:Y:S01]  /*176e0*/  F2FP.BF16.F32.PACK_AB R46, R184, R188 ;  /* 0x000000bcb82e723e */ /* 0x010fe200000010ff */
[--C-:B-1----:R-:W-:Y:S01]  /*176f0*/  FFMA.FTZ R48, R202, UR4, -R68.reuse ;  /* 0x00000004ca307c23 */ /* 0x102fe20008010844 */
[----:B------:R-:W-:Y:S02]  /*17700*/  F2FP.BF16.F32.PACK_AB R47, R179, R182 ;  /* 0x000000b6b32f723e */ /* 0x000fe400000010ff */
[----:B------:R-:W-:Y:S05]  /*17710*/  MOV R204, R133 ;  /* 0x0000008500cc7202 */ /* 0x000fea0000000f00 */
[----:B------:R1:W4:Y:S01]  /*17720*/  MUFU.EX2 R173, R48 ;  /* 0x0000003000ad7308 */ /* 0x0003220000000800 */
[----:B------:R-:W-:Y:S01]  /*17730*/  MOV R202, R130 ;  /* 0x0000008200ca7202 */ /* 0x000fe20000000f00 */
[--C-:B---3--:R-:W-:Y:S01]  /*17740*/  FFMA.FTZ R44, R206, UR4, -R68.reuse ;  /* 0x00000004ce2c7c23 */ /* 0x108fe20008010844 */
[----:B------:R-:W-:Y:S07]  /*17750*/  MOV R206, R169 ;  /* 0x000000a900ce7202 */ /* 0x000fee0000000f00 */
[----:B------:R3:W4:Y:S01]  /*17760*/  MUFU.EX2 R168, R44 ;  /* 0x0000002c00a87308 */ /* 0x0007220000000800 */
[--C-:B-1----:R-:W-:Y:S01]  /*17770*/  FFMA.FTZ R48, R201, UR4, -R39.reuse ;  /* 0x00000004c9307c23 */ /* 0x102fe20008010827 */
[----:B------:R-:W-:Y:S08]  /*17780*/  MOV R201, R131 ;  /* 0x0000008300c97202 */ /* 0x000ff00000000f00 */
[----:B------:R1:W-:Y:S01]  /*17790*/  MUFU.EX2 R172, R48 ;  /* 0x0000003000ac7308 */ /* 0x0003e20000000800 */
[--C-:B---3--:R-:W-:Y:S02]  /*177a0*/  FFMA.FTZ R44, R205, UR4, -R39.reuse ;  /* 0x00000004cd2c7c23 */ /* 0x108fe40008010827 */
[----:B------:R-:W3:Y:S07]  /*177b0*/  LDL.LU R205, [R1+0x14] ;  /* 0x0000140001cd7983 */ /* 0x000eee0000300800 */
[----:B------:R5:W-:Y:S01]  /*177c0*/  MUFU.EX2 R167, R44 ;  /* 0x0000002c00a77308 */ /* 0x000be20000000800 */
[--C-:B-1----:R-:W-:Y:S01]  /*177d0*/  FFMA.FTZ R48, R203, UR4, -R39.reuse ;  /* 0x00000004cb307c23 */ /* 0x102fe20008010827 */
[----:B------:R-:W-:Y:S08]  /*177e0*/  MOV R203, R132 ;  /* 0x0000008400cb7202 */ /* 0x000ff00000000f00 */
[----:B------:R1:W-:Y:S01]  /*177f0*/  MUFU.EX2 R171, R48 ;  /* 0x0000003000ab7308 */ /* 0x0003e20000000800 */
[--C-:B-----5:R-:W-:Y:S02]  /*17800*/  FFMA.FTZ R44, R207, UR4, -R39.reuse ;  /* 0x00000004cf2c7c23 */ /* 0x120fe40008010827 */
[----:B------:R-:W5:Y:S07]  /*17810*/  LDL.LU R207, [R1+0x10] ;  /* 0x0000100001cf7983 */ /* 0x000f6e0000300800 */
[----:B------:R2:W4:Y:S01]  /*17820*/  MUFU.EX2 R169, R44 ;  /* 0x0000002c00a97308 */ /* 0x0005220000000800 */
[----:B-1----:R-:W-:Y:S07]  /*17830*/  F2FP.BF16.F32.PACK_AB R48, R195, R197 ;  /* 0x000000c5c330723e */ /* 0x002fee00000010ff */
[C---:B------:R-:W-:Y:S06]  /*17840*/  HMMA.16816.F32.BF16 R4, R48.reuse, R52, R4 ;  /* 0x000000343004723c */ /* 0x040fec0000041804 */
[C---:B------:R-:W-:Y:S01]  /*17850*/  HMMA.16816.F32.BF16 R8, R48.reuse, R54, R8 ;  /* 0x000000363008723c */ /* 0x040fe20000041808 */
[----:B------:R-:W1:Y:S04]  /*17860*/  LDSM.16.MT88.4 R52, [R135+0xc000] ;  /* 0x00c000008734783b */ /* 0x000e680000004200 */
[--C-:B--2---:R-:W-:Y:S01]  /*17870*/  FFMA.FTZ R44, R208, UR4, -R68.reuse ;  /* 0x00000004d02c7c23 */ /* 0x104fe20008010844 */
[C---:B------:R-:W-:Y:S03]  /*17880*/  HMMA.16816.F32.BF16 R12, R48.reuse, R56, R12 ;  /* 0x00000038300c723c */ /* 0x040fe6000004180c */
[----:B------:R2:W-:Y:S03]  /*17890*/  MUFU.EX2 R162, R44 ;  /* 0x0000002c00a27308 */ /* 0x0005e60000000800 */
[C---:B------:R-:W-:Y:S01]  /*178a0*/  HMMA.16816.F32.BF16 R16, R48.reuse, R58, R16 ;  /* 0x0000003a3010723c */ /* 0x040fe20000041810 */
[----:B------:R-:W1:Y:S05]  /*178b0*/  LDSM.16.MT88.4 R56, [R226+0xc000] ;  /* 0x00c00000e238783b */ /* 0x000e6a0000004200 */
[C---:B------:R-:W-:Y:S06]  /*178c0*/  HMMA.16816.F32.BF16 R20, R48.reuse, R60, R20 ;  /* 0x0000003c3014723c */ /* 0x040fec0000041814 */
[C---:B------:R-:W-:Y:S01]  /*178d0*/  HMMA.16816.F32.BF16 R24, R48.reuse, R62, R24 ;  /* 0x0000003e3018723c */ /* 0x040fe20000041818 */
[----:B------:R-:W1:Y:S04]  /*178e0*/  LDSM.16.MT88.4 R60, [R224+0xc000] ;  /* 0x00c00000e03c783b */ /* 0x000e680000004200 */
[--C-:B--2---:R-:W-:Y:S01]  /*178f0*/  FFMA.FTZ R44, R209, UR4, -R68.reuse ;  /* 0x00000004d12c7c23 */ /* 0x104fe20008010844 */
[C---:B------:R-:W-:Y:S03]  /*17900*/  HMMA.16816.F32.BF16 R28, R48.reuse, R40, R28 ;  /* 0x00000028301c723c */ /* 0x040fe6000004181c */
[----:B------:R2:W1:Y:S03]  /*17910*/  MUFU.EX2 R163, R44 ;  /* 0x0000002c00a37308 */ /* 0x0004660000000800 */
[----:B------:R-:W-:Y:S01]  /*17920*/  HMMA.16816.F32.BF16 R32, R48, R42, R32 ;  /* 0x0000002a3020723c */ /* 0x000fe20000041820 */
[----:B------:R-:W1:Y:S06]  /*17930*/  LDSM.16.MT88.4 R40, [R225+0xc000] ;  /* 0x00c00000e128783b */ /* 0x000e6c0000004200 */
[--C-:B------:R-:W-:Y:S01]  /*17940*/  FFMA.FTZ R48, R211, UR4, -R39.reuse ;  /* 0x00000004d3307c23 */ /* 0x100fe20008010827 */
[----:B------:R-:W-:Y:S03]  /*17950*/  F2FP.BF16.F32.PACK_AB R49, R176, R174 ;  /* 0x000000aeb031723e */ /* 0x000fe600000010ff */
[----:B------:R1:W-:Y:S01]  /*17960*/  MUFU.EX2 R164, R48 ;  /* 0x0000003000a47308 */ /* 0x0003e20000000800 */
[----:B------:R-:W-:Y:S01]  /*17970*/  F2FP.BF16.F32.PACK_AB R50, R177, R175 ;  /* 0x000000afb132723e */ /* 0x000fe200000010ff */
[--C-:B--2---:R-:W-:Y:S01]  /*17980*/  FFMA.FTZ R44, R210, UR4, -R39.reuse ;  /* 0x00000004d22c7c23 */ /* 0x104fe20008010827 */
[----:B----4-:R-:W-:Y:S07]  /*17990*/  F2FP.BF16.F32.PACK_AB R51, R173, R170 ;  /* 0x000000aaad33723e */ /* 0x010fee00000010ff */
[----:B------:R2:W-:Y:S01]  /*179a0*/  MUFU.EX2 R165, R44 ;  /* 0x0000002c00a57308 */ /* 0x0005e20000000800 */
[--C-:B-1----:R-:W-:Y:S09]  /*179b0*/  FFMA.FTZ R48, R213, UR4, -R68.reuse ;  /* 0x00000004d5307c23 */ /* 0x102ff20008010844 */
[----:B------:R1:W-:Y:S01]  /*179c0*/  MUFU.EX2 R161, R48 ;  /* 0x0000003000a17308 */ /* 0x0003e20000000800 */
[----:B--2---:R-:W-:Y:S07]  /*179d0*/  F2FP.BF16.F32.PACK_AB R44, R248, R251 ;  /* 0x000000fbf82c723e */ /* 0x004fee00000010ff */
[C---:B------:R-:W-:Y:S06]  /*179e0*/  HMMA.16816.F32.BF16 R4, R44.reuse, R52, R4 ;  /* 0x000000342c04723c */ /* 0x040fec0000041804 */
[C---:B------:R-:W-:Y:S01]  /*179f0*/  HMMA.16816.F32.BF16 R8, R44.reuse, R54, R8 ;  /* 0x000000362c08723c */ /* 0x040fe20000041808 */
[----:B------:R-:W2:Y:S04]  /*17a00*/  LDSM.16.MT88.4 R52, [R135+0xc800] ;  /* 0x00c800008734783b */ /* 0x000ea80000004200 */
[--C-:B-1----:R-:W-:Y:S01]  /*17a10*/  FFMA.FTZ R48, R212, UR4, -R68.reuse ;  /* 0x00000004d4307c23 */ /* 0x102fe20008010844 */
[C---:B------:R-:W-:Y:S03]  /*17a20*/  HMMA.16816.F32.BF16 R12, R44.reuse, R56, R12 ;  /* 0x000000382c0c723c */ /* 0x040fe6000004180c */
[----:B------:R1:W4:Y:S03]  /*17a30*/  MUFU.EX2 R160, R48 ;  /* 0x0000003000a07308 */ /* 0x0003260000000800 */
[C---:B------:R-:W-:Y:S01]  /*17a40*/  HMMA.16816.F32.BF16 R16, R44.reuse, R58, R16 ;  /* 0x0000003a2c10723c */ /* 0x040fe20000041810 */
[----:B------:R-:W4:Y:S05]  /*17a50*/  LDSM.16.MT88.4 R56, [R226+0xc800] ;  /* 0x00c80000e238783b */ /* 0x000f2a0000004200 */
[C---:B------:R-:W-:Y:S06]  /*17a60*/  HMMA.16816.F32.BF16 R20, R44.reuse, R60, R20 ;  /* 0x0000003c2c14723c */ /* 0x040fec0000041814 */
[C---:B------:R-:W-:Y:S01]  /*17a70*/  HMMA.16816.F32.BF16 R24, R44.reuse, R62, R24 ;  /* 0x0000003e2c18723c */ /* 0x040fe20000041818 */
[----:B------:R-:W4:Y:S04]  /*17a80*/  LDSM.16.MT88.4 R60, [R224+0xc800] ;  /* 0x00c80000e03c783b */ /* 0x000f280000004200 */
[--C-:B-1----:R-:W-:Y:S01]  /*17a90*/  FFMA.FTZ R48, R64, UR4, -R39.reuse ;  /* 0x0000000440307c23 */ /* 0x102fe20008010827 */
[C---:B------:R-:W-:Y:S03]  /*17aa0*/  HMMA.16816.F32.BF16 R28, R44.reuse, R40, R28 ;  /* 0x000000282c1c723c */ /* 0x040fe6000004181c */
        /* <DEDUP_REMOVED lines=10> */
[--C-:B--2---:R-:W-:Y:S09]  /*17b50*/  FFMA.FTZ R44, R69, UR4, -R39.reuse ;  /* 0x00000004452c7c23 */ /* 0x104ff20008010827 */
[----:B------:R2:W-:Y:S01]  /*17b60*/  MUFU.EX2 R154, R44 ;  /* 0x0000002c009a7308 */ /* 0x0005e20000000800 */
[--C-:B-1----:R-:W-:Y:S09]  /*17b70*/  FFMA.FTZ R48, R66, UR4, -R68.reuse ;  /* 0x0000000442307c23 */ /* 0x102ff20008010844 */
[----:B------:R1:W-:Y:S01]  /*17b80*/  MUFU.EX2 R157, R48 ;  /* 0x00000030009d7308 */ /* 0x0003e20000000800 */
[--C-:B--2---:R-:W-:Y:S09]  /*17b90*/  FFMA.FTZ R44, R70, UR4, -R68.reuse ;  /* 0x00000004462c7c23 */ /* 0x104ff20008010844 */
[----:B------:R2:W-:Y:S01]  /*17ba0*/  MUFU.EX2 R153, R44 ;  /* 0x0000002c00997308 */ /* 0x0005e20000000800 */
[--C-:B-1----:R-:W-:Y:S02]  /*17bb0*/  FFMA.FTZ R48, R67, UR4, -R68.reuse ;  /* 0x0000000443307c23 */ /* 0x102fe40008010844 */
[----:B------:R-:W-:Y:S07]  /*17bc0*/  LDSM.16.MT88.4 R64, [R226+0xe800] ;  /* 0x00e80000e240783b */ /* 0x000fee0000004200 */
[----:B------:R1:W3:Y:S01]  /*17bd0*/  MUFU.EX2 R156, R48 ;  /* 0x00000030009c7308 */ /* 0x0002e20000000800 */
[--C-:B--2---:R-:W-:Y:S09]  /*17be0*/  FFMA.FTZ R44, R71, UR4, -R68.reuse ;  /* 0x00000004472c7c23 */ /* 0x104ff20008010844 */
[----:B------:R2:W5:Y:S01]  /*17bf0*/  MUFU.EX2 R151, R44 ;  /* 0x0000002c00977308 */ /* 0x0005620000000800 */
[----:B-1----:R-:W-:Y:S07]  /*17c00*/  F2FP.BF16.F32.PACK_AB R48, R187, R178 ;  /* 0x000000b2bb30723e */ /* 0x002fee00000010ff */
[C---:B------:R-:W-:Y:S06]  /*17c10*/  HMMA.16816.F32.BF16 R4, R48.reuse, R52, R4 ;  /* 0x000000343004723c */ /* 0x040fec0000041804 */
[C---:B------:R-:W-:Y:S01]  /*17c20*/  HMMA.16816.F32.BF16 R8, R48.reuse, R54, R8 ;  /* 0x000000363008723c */ /* 0x040fe20000041808 */
[----:B------:R-:W1:Y:S04]  /*17c30*/  LDSM.16.MT88.4 R52, [R135+0xd000] ;  /* 0x00d000008734783b */ /* 0x000e680000004200 */
[--C-:B--2---:R-:W-:Y:S01]  /*17c40*/  FFMA.FTZ R44, R72, UR4, -R39.reuse ;  /* 0x00000004482c7c23 */ /* 0x104fe20008010827 */
[C---:B----4-:R-:W-:Y:S03]  /*17c50*/  HMMA.16816.F32.BF16 R12, R48.reuse, R56, R12 ;  /* 0x00000038300c723c */ /* 0x050fe6000004180c */
[----:B------:R2:W-:Y:S03]  /*17c60*/  MUFU.EX2 R150, R44 ;  /* 0x0000002c00967308 */ /* 0x0005e60000000800 */
[C---:B------:R-:W-:Y:S01]  /*17c70*/  HMMA.16816.F32.BF16 R16, R48.reuse, R58, R16 ;  /* 0x0000003a3010723c */ /* 0x040fe20000041810 */
[----:B------:R-:W4:Y:S05]  /*17c80*/  LDSM.16.MT88.4 R56, [R226+0xd000] ;  /* 0x00d00000e238783b */ /* 0x000f2a0000004200 */
[C---:B------:R-:W-:Y:S06]  /*17c90*/  HMMA.16816.F32.BF16 R20, R48.reuse, R60, R20 ;  /* 0x0000003c3014723c */ /* 0x040fec0000041814 */
[C---:B------:R-:W-:Y:S01]  /*17ca0*/  HMMA.16816.F32.BF16 R24, R48.reuse, R62, R24 ;  /* 0x0000003e3018723c */ /* 0x040fe20000041818 */
[----:B------:R-:W4:Y:S04]  /*17cb0*/  LDSM.16.MT88.4 R60, [R224+0xd000] ;  /* 0x00d00000e03c783b */ /* 0x000f280000004200 */
[--C-:B--2---:R-:W-:Y:S01]  /*17cc0*/  FFMA.FTZ R44, R73, UR4, -R39.reuse ;  /* 0x00000004492c7c23 */ /* 0x104fe20008010827 */
[C---:B------:R-:W-:Y:S03]  /*17cd0*/  HMMA.16816.F32.BF16 R28, R48.reuse, R40, R28 ;  /* 0x00000028301c723c */ /* 0x040fe6000004181c */
[----:B------:R2:W4:Y:S03]  /*17ce0*/  MUFU.EX2 R152, R44 ;  /* 0x0000002c00987308 */ /* 0x0005260000000800 */
[----:B------:R-:W-:Y:S01]  /*17cf0*/  HMMA.16816.F32.BF16 R32, R48, R42, R32 ;  /* 0x0000002a3020723c */ /* 0x000fe20000041820 */
[----:B------:R-:W4:Y:S06]  /*17d00*/  LDSM.16.MT88.4 R40, [R225+0xd000] ;  /* 0x00d00000e128783b */ /* 0x000f2c0000004200 */
[----:B------:R-:W-:Y:S01]  /*17d10*/  FFMA.FTZ R48, R75, UR4, -R68 ;  /* 0x000000044b307c23 */ /* 0x000fe20008010844 */
[----:B------:R-:W-:Y:S03]  /*17d20*/  F2FP.BF16.F32.PACK_AB R49, R160, R161 ;  /* 0x000000a1a031723e */ /* 0x000fe600000010ff */
[----:B------:R1:W-:Y:S01]  /*17d30*/  MUFU.EX2 R148, R48 ;  /* 0x0000003000947308 */ /* 0x0003e20000000800 */
[----:B------:R-:W-:Y:S01]  /*17d40*/  F2FP.BF16.F32.PACK_AB R50, R158, R159 ;  /* 0x0000009f9e32723e */ /* 0x000fe200000010ff */
[----:B---3--:R-:W-:Y:S01]  /*17d50*/  FFMA.FTZ R0, R0, R205, R180 ;  /* 0x000000cd00007223 */ /* 0x008fe200000100b4 */
[----:B--2---:R-:W-:Y:S01]  /*17d60*/  FFMA.FTZ R44, R74, UR4, -R68 ;  /* 0x000000044a2c7c23 */ /* 0x004fe20008010844 */
[----:B------:R-:W-:Y:S02]  /*17d70*/  F2FP.BF16.F32.PACK_AB R51, R156, R157 ;  /* 0x0000009d9c33723e */ /* 0x000fe400000010ff */
[----:B------:R-:W-:Y:S04]  /*17d80*/  FADD.FTZ R0, R186, R0 ;  /* 0x00000000ba007221 */ /* 0x000fe80000010000 */
[----:B------:R2:W3:Y:S01]  /*17d90*/  MUFU.EX2 R149, R44 ;  /* 0x0000002c00957308 */ /* 0x0004e20000000800 */
[----:B------:R-:W-:Y:S01]  /*17da0*/  FADD.FTZ R0, R183, R0 ;  /* 0x00000000b7007221 */ /* 0x000fe20000010000 */
[----:B-1----:R-:W-:Y:S08]  /*17db0*/  FFMA.FTZ R48, R76, UR4, -R39 ;  /* 0x000000044c307c23 */ /* 0x002ff00008010827 */
[----:B------:R1:W-:Y:S01]  /*17dc0*/  MUFU.EX2 R146, R48 ;  /* 0x0000003000927308 */ /* 0x0003e20000000800 */
[----:B-----5:R-:W-:Y:S01]  /*17dd0*/  FFMA.FTZ R2, R2, R207, R181 ;  /* 0x000000cf02027223 */ /* 0x020fe200000100b5 */
        /* <DEDUP_REMOVED lines=11> */
[----:B------:R-:W5:Y:S04]  /*17e90*/  LDSM.16.MT88.4 R60, [R224+0xd800] ;  /* 0x00d80000e03c783b */ /* 0x000f680000004200 */
[--C-:B-1----:R-:W-:Y:S01]  /*17ea0*/  FFMA.FTZ R48, R78, UR4, -R68.reuse ;  /* 0x000000044e307c23 */ /* 0x102fe20008010844 */
[C---:B------:R-:W-:Y:S03]  /*17eb0*/  HMMA.16816.F32.BF16 R28, R44.reuse, R40, R28 ;  /* 0x000000282c1c723c */ /* 0x040fe6000004181c */
[----:B------:R1:W-:Y:S03]  /*17ec0*/  MUFU.EX2 R144, R48 ;  /* 0x0000003000907308 */ /* 0x0003e60000000800 */
[----:B------:R-:W-:Y:S01]  /*17ed0*/  HMMA.16816.F32.BF16 R32, R44, R42, R32 ;  /* 0x0000002a2c20723c */ /* 0x000fe20000041820 */
[----:B------:R-:W3:Y:S06]  /*17ee0*/  LDSM.16.MT88.4 R40, [R225+0xd800] ;  /* 0x00d80000e128783b */ /* 0x000eec0000004200 */
[--C-:B------:R-:W-:Y:S04]  /*17ef0*/  FFMA.FTZ R44, R82, UR4, -R68.reuse ;  /* 0x00000004522c7c23 */ /* 0x100fe80008010844 */
[----:B------:R2:W-:Y:S01]  /*17f00*/  MUFU.EX2 R140, R44 ;  /* 0x0000002c008c7308 */ /* 0x0005e20000000800 */
[--C-:B-1----:R-:W-:Y:S09]  /*17f10*/  FFMA.FTZ R48, R79, UR4, -R68.reuse ;  /* 0x000000044f307c23 */ /* 0x102ff20008010844 */
[----:B------:R1:W3:Y:S01]  /*17f20*/  MUFU.EX2 R143, R48 ;  /* 0x00000030008f7308 */ /* 0x0002e20000000800 */
[--C-:B--2---:R-:W-:Y:S09]  /*17f30*/  FFMA.FTZ R44, R83, UR4, -R68.reuse ;  /* 0x00000004532c7c23 */ /* 0x104ff20008010844 */
[----:B------:R2:W-:Y:S01]  /*17f40*/  MUFU.EX2 R141, R44 ;  /* 0x0000002c008d7308 */ /* 0x0005e20000000800 */
[--C-:B-1----:R-:W-:Y:S09]  /*17f50*/  FFMA.FTZ R48, R80, UR4, -R39.reuse ;  /* 0x0000000450307c23 */ /* 0x102ff20008010827 */
[----:B------:R1:W-:Y:S01]  /*17f60*/  MUFU.EX2 R145, R48 ;  /* 0x0000003000917308 */ /* 0x0003e20000000800 */
[--C-:B--2---:R-:W-:Y:S09]  /*17f70*/  FFMA.FTZ R44, R84, UR4, -R39.reuse ;  /* 0x00000004542c7c23 */ /* 0x104ff20008010827 */
[----:B------:R2:W-:Y:S01]  /*17f80*/  MUFU.EX2 R139, R44 ;  /* 0x0000002c008b7308 */ /* 0x0005e20000000800 */
[--C-:B-1----:R-:W-:Y:S09]  /*17f90*/  FFMA.FTZ R48, R81, UR4, -R39.reuse ;  /* 0x0000000451307c23 */ /* 0x102ff20008010827 */
[----:B------:R1:W3:Y:S01]  /*17fa0*/  MUFU.EX2 R142, R48 ;  /* 0x00000030008e7308 */ /* 0x0002e20000000800 */
[----:B--2---:R-:W2:Y:S01]  /*17fb0*/  LDSM.16.MT88.4 R44, [R135+0xe000] ;  /* 0x00e00000872c783b */ /* 0x004ea20000004200 */
[----:B-1----:R-:W-:Y:S07]  /*17fc0*/  F2FP.BF16.F32.PACK_AB R48, R164, R165 ;  /* 0x000000a5a430723e */ /* 0x002fee00000010ff */
[C---:B------:R-:W-:Y:S06]  /*17fd0*/  HMMA.16816.F32.BF16 R4, R48.reuse, R52, R4 ;  /* 0x000000343004723c */ /* 0x040fec0000041804 */
[C---:B------:R-:W-:Y:S05]  /*17fe0*/  HMMA.16816.F32.BF16 R8, R48.reuse, R54, R8 ;  /* 0x000000363008723c */ /* 0x040fea0000041808 */
[--C-:B------:R-:W-:Y:S01]  /*17ff0*/  FFMA.FTZ R52, R85, UR4, -R39.reuse ;  /* 0x0000000455347c23 */ /* 0x100fe20008010827 */
[C---:B----4-:R-:W-:Y:S03]  /*18000*/  HMMA.16816.F32.BF16 R12, R48.reuse, R56, R12 ;  /* 0x00000038300c723c */ /* 0x050fe6000004180c */
[----:B------:R1:W-:Y:S03]  /*18010*/  MUFU.EX2 R138, R52 ;  /* 0x00000034008a7308 */ /* 0x0003e60000000800 */
[C---:B------:R-:W-:Y:S05]  /*18020*/  HMMA.16816.F32.BF16 R16, R48.reuse, R58, R16 ;  /* 0x0000003a3010723c */ /* 0x040fea0000041810 */
[--C-:B------:R-:W-:Y:S01]  /*18030*/  FFMA.FTZ R56, R87, UR4, -R68.reuse ;  /* 0x0000000457387c23 */ /* 0x100fe20008010844 */
[C---:B-----5:R-:W-:Y:S03]  /*18040*/  HMMA.16816.F32.BF16 R20, R48.reuse, R60, R20 ;  /* 0x0000003c3014723c */ /* 0x060fe60000041814 */
[----:B------:R4:W-:Y:S03]  /*18050*/  MUFU.EX2 R137, R56 ;  /* 0x0000003800897308 */ /* 0x0009e60000000800 */
[C---:B------:R-:W-:Y:S05]  /*18060*/  HMMA.16816.F32.BF16 R24, R48.reuse, R62, R24 ;  /* 0x0000003e3018723c */ /* 0x040fea0000041818 */
[--C-:B-1----:R-:W-:Y:S01]  /*18070*/  FFMA.FTZ R52, R86, UR4, -R68.reuse ;  /* 0x0000000456347c23 */ /* 0x102fe20008010844 */
[C---:B---3--:R-:W-:Y:S03]  /*18080*/  HMMA.16816.F32.BF16 R28, R48.reuse, R40, R28 ;  /* 0x00000028301c723c */ /* 0x048fe6000004181c */
[----:B------:R1:W3:Y:S02]  /*18090*/  MUFU.EX2 R136, R52 ;  /* 0x0000003400887308 */ /* 0x0002e40000000800 */
[--C-:B------:R-:W-:Y:S01]  /*180a0*/  FFMA.FTZ R60, R90, UR4, -R68.reuse ;  /* 0x000000045a3c7c23 */ /* 0x100fe20008010844 */
[----:B------:R-:W-:Y:S01]  /*180b0*/  HMMA.16816.F32.BF16 R32, R48, R42, R32 ;  /* 0x0000002a3020723c */ /* 0x000fe20000041820 */
[----:B------:R-:W-:Y:S04]  /*180c0*/  LDSM.16.MT88.4 R48, [R225+0xe000] ;  /* 0x00e00000e130783b */ /* 0x000fe80000004200 */
[--C-:B------:R-:W-:Y:S01]  /*180d0*/  FFMA.FTZ R40, R89, UR4, -R39.reuse ;  /* 0x0000000459287c23 */ /* 0x100fe20008010827 */
[--C-:B----4-:R-:W-:Y:S01]  /*180e0*/  FFMA.FTZ R56, R88, UR4, -R39.reuse ;  /* 0x0000000458387c23 */ /* 0x110fe20008010827 */
[----:B------:R-:W-:Y:S01]  /*180f0*/  F2FP.BF16.F32.PACK_AB R41, R151, R153 ;  /* 0x000000999729723e */ /* 0x000fe200000010ff */
[----:B------:R4:W-:Y:S03]  /*18100*/  MUFU.EX2 R131, R60 ;  /* 0x0000003c00837308 */ /* 0x0009e60000000800 */
[----:B------:R-:W-:Y:S02]  /*18110*/  F2FP.BF16.F32.PACK_AB R42, R152, R150 ;  /* 0x00000096982a723e */ /* 0x000fe400000010ff */
[----:B------:R-:W-:Y:S01]  /*18120*/  F2FP.BF16.F32.PACK_AB R43, R148, R149 ;  /* 0x00000095942b723e */ /* 0x000fe200000010ff */
[----:B-1----:R-:W1:Y:S04]  /*18130*/  LDSM.16.MT88.4 R52, [R226+0xe000] ;  /* 0x00e00000e234783b */ /* 0x002e680000004200 */
[----:B------:R5:W-:Y:S10]  /*18140*/  MUFU.EX2 R132, R40 ;  /* 0x0000002800847308 */ /* 0x000bf40000000800 */
[----:B------:R3:W1:Y:S01]  /*18150*/  MUFU.EX2 R133, R56 ;  /* 0x0000003800857308 */ /* 0x0006620000000800 */
[----:B----4-:R-:W-:Y:S01]  /*18160*/  LDSM.16.MT88.4 R60, [R135+0xe800] ;  /* 0x00e80000873c783b */ /* 0x010fe20000004200 */
[----:B-----5:R-:W-:Y:S07]  /*18170*/  F2FP.BF16.F32.PACK_AB R40, R154, R155 ;  /* 0x0000009b9a28723e */ /* 0x020fee00000010ff */
[C---:B--2---:R-:W-:Y:S01]  /*18180*/  HMMA.16816.F32.BF16 R4, R40.reuse, R44, R4 ;  /* 0x0000002c2804723c */ /* 0x044fe20000041804 */
[----:B---3--:R-:W2:Y:S05]  /*18190*/  LDSM.16.MT88.4 R56, [R224+0xe000] ;  /* 0x00e00000e038783b */ /* 0x008eaa0000004200 */
        /* <DEDUP_REMOVED lines=327> */
.L_x_3576:
[----:B------:R-:W1:Y:S01]  /*19610*/  LDL.LU R5, [R1+0x10] ;  /* 0x0000100001057983 */ /* 0x000e620000300800 */
[----:B------:R-:W4:Y:S01]  /*19620*/  S2R R50, SR_TID.X ;  /* 0x0000000000327919 */ /* 0x000f220000002100 */
[----:B------:R-:W5:Y:S01]  /*19630*/  S2R R51, SR_TID.X ;  /* 0x0000000000337919 */ /* 0x000f620000002100 */
[----:B------:R-:W3:Y:S01]  /*19640*/  S2R R38, SR_TID.X ;  /* 0x0000000000267919 */ /* 0x000ee20000002100 */
[----:B------:R-:W4:Y:S01]  /*19650*/  S2UR UR5, SR_CgaCtaId ;  /* 0x00000000000579c3 */ /* 0x000f220000008800 */
[----:B--2---:R-:W2:Y:S04]  /*19660*/  LDL.LU R4, [R1+0x14] ;  /* 0x0000140001047983 */ /* 0x004ea80000300800 */
[----:B------:R-:W2:Y:S01]  /*19670*/  LDL.LU R52, [R1+0x20] ;  /* 0x0000200001347983 */ /* 0x000ea20000300800 */
[----:B------:R-:W-:-:S02]  /*19680*/  UMOV UR4, 0x400 ;  /* 0x0000040000047882 */ /* 0x000fc40000000000 */
[----:B------:R-:W2:Y:S01]  /*19690*/  LDC R39, c[0x0][0x270] ;  /* 0x00009c00ff277b82 */ /* 0x000ea20000000800 */
[----:B------:R-:W-:Y:S01]  /*196a0*/  BSSY B0, `(.L_x_3581) ;  /* 0x00000a9000007945 */ /* 0x000fe20003800000 */
[----:B------:R-:W2:Y:S01]  /*196b0*/  S2R R13, SR_TID.X ;  /* 0x00000000000d7919 */ /* 0x000ea20000002100 */
[----:B------:R-:W2:Y:S01]  /*196c0*/  S2R R48, SR_CTAID.Y ;  /* 0x0000000000307919 */ /* 0x000ea20000002600 */
[----:B------:R-:W2:Y:S01]  /*196d0*/  S2R R49, SR_CTAID.X ;  /* 0x0000000000317919 */ /* 0x000ea20000002500 */
[----:B----4-:R-:W-:Y:S01]  /*196e0*/  SHF.R.S32.HI R50, RZ, 0x1f, R50 ;  /* 0x0000001fff327819 */ /* 0x010fe20000011432 */
[----:B------:R-:W-:Y:S02]  /*196f0*/  ULEA UR5, UR5, UR4, 0x18 ;  /* 0x0000000405057291 */ /* 0x000fe4000f8ec03f */
[----:B------:R-:W4:Y:S01]  /*19700*/  S2UR UR4, SR_CTAID.Z ;  /* 0x00000000000479c3 */ /* 0x000f220000002700 */
[----:B-----5:R-:W-:-:S04]  /*19710*/  LEA.HI R50, R50, R51, RZ, 0x4 ;  /* 0x0000003332327211 */ /* 0x020fc800078f20ff */
[----:B------:R-:W-:Y:S02]  /*19720*/  SHF.R.S32.HI R50, RZ, 0x4, R50 ;  /* 0x00000004ff327819 */ /* 0x000fe40000011432 */
[----:B---3--:R-:W-:-:S04]  /*19730*/  SHF.R.S32.HI R37, RZ, 0x1f, R38 ;  /* 0x0000001fff257819 */ /* 0x008fc80000011426 */
[CC--:B------:R-:W-:Y:S02]  /*19740*/  LEA.HI R8, R37.reuse, R38.reuse, RZ, 0x2 ;  /* 0x0000002625087211 */ /* 0x0c0fe400078f10ff */
[----:B------:R-:W-:Y:S02]  /*19750*/  LEA.HI R37, R37, R38, RZ, 0x5 ;  /* 0x0000002625257211 */ /* 0x000fe400078f28ff */
[--C-:B------:R-:W-:Y:S02]  /*19760*/  SHF.R.S32.HI R11, RZ, 0x2, R8.reuse ;  /* 0x00000002ff0b7819 */ /* 0x100fe40000011408 */
[----:B------:R-:W-:Y:S02]  /*19770*/  SHF.R.S32.HI R10, RZ, 0x1f, R8 ;  /* 0x0000001fff0a7819 */ /* 0x000fe40000011408 */
[----:B------:R-:W-:Y:S01]  /*19780*/  SHF.R.S32.HI R15, RZ, 0x5, R37 ;  /* 0x00000005ff0f7819 */ /* 0x000fe20000011425 */
[----:B------:R-:W-:Y:S06]  /*19790*/  BAR.SYNC.DEFER_BLOCKING 0x0 ;  /* 0x0000000000007b1d */ /* 0x000fec0000010000 */
[----:B-1----:R-:W1:Y:S04]  /*197a0*/  SHFL.BFLY PT, R2, R5, 0x2, 0x1f ;  /* 0x0c401f0005027f89 */ /* 0x002e6800000e0000 */
[----:B--2---:R-:W2:Y:S01]  /*197b0*/  SHFL.BFLY PT, R0, R4, 0x2, 0x1f ;  /* 0x0c401f0004007f89 */ /* 0x004ea200000e0000 */
[----:B-1----:R-:W-:-:S05]  /*197c0*/  FADD.FTZ R2, R2, R5 ;  /* 0x0000000502027221 */ /* 0x002fca0000010000 */
[----:B------:R-:W1:Y:S01]  /*197d0*/  SHFL.BFLY PT, R5, R2, 0x1, 0x1f ;  /* 0x0c201f0002057f89 */ /* 0x000e6200000e0000 */
[----:B--2---:R-:W-:-:S05]  /*197e0*/  FADD.FTZ R0, R0, R4 ;  /* 0x0000000400007221 */ /* 0x004fca0000010000 */
[----:B------:R-:W2:Y:S01]  /*197f0*/  SHFL.BFLY PT, R4, R0, 0x1, 0x1f ;  /* 0x0c201f0000047f89 */ /* 0x000ea200000e0000 */
[----:B-1----:R-:W-:Y:S01]  /*19800*/  FADD.FTZ R12, R2, R5 ;  /* 0x00000005020c7221 */ /* 0x002fe20000010000 */
[----:B------:R-:W-:Y:S01]  /*19810*/  LEA.HI R5, R52, R52, RZ, 0x1 ;  /* 0x0000003434057211 */ /* 0x000fe200078f08ff */
[----:B------:R-:W-:-:S03]  /*19820*/  IMAD.SHL.U32 R2, R50, 0x40, RZ ;  /* 0x0000004032027824 */ /* 0x000fc600078e00ff */
[----:B------:R-:W-:Y:S01]  /*19830*/  FSETP.NE.FTZ.AND P4, PT, R12, RZ, PT ;  /* 0x000000ff0c00720b */ /* 0x000fe20003f95000 */
[----:B------:R-:W-:Y:S01]  /*19840*/  IMAD.SHL.U32 R6, R5, 0x4, RZ ;  /* 0x0000000405067824 */ /* 0x000fe200078e00ff */
[----:B------:R-:W-:-:S04]  /*19850*/  LOP3.LUT R2, R2, 0x1c0, RZ, 0xc0, !PT ;  /* 0x000001c002027812 */ /* 0x000fc800078ec0ff */
[----:B------:R-:W-:Y:S02]  /*19860*/  LOP3.LUT R7, R2, 0x38, R6, 0xf8, !PT ;  /* 0x0000003802077812 */ /* 0x000fe400078ef806 */
[----:B------:R-:W-:Y:S02]  /*19870*/  SHF.R.U32.HI R6, RZ, 0x3, R2 ;  /* 0x00000003ff067819 */ /* 0x000fe40000011602 */
[----:B------:R-:W-:Y:S01]  /*19880*/  LOP3.LUT R2, R5, 0xffffffe, RZ, 0xc0, !PT ;  /* 0x0ffffffe05027812 */ /* 0x000fe200078ec0ff */
[----:B--2---:R-:W-:Y:S01]  /*19890*/  FADD.FTZ R9, R0, R4 ;  /* 0x0000000400097221 */ /* 0x004fe20000010000 */
[----:B------:R-:W-:Y:S01]  /*198a0*/  LEA.HI R5, R10, R11, RZ, 0x3 ;  /* 0x0000000b0a057211 */ /* 0x000fe200078f18ff */
[----:B------:R-:W1:Y:S01]  /*198b0*/  @P4 LDC R14, c[0x0][0x2e8] ;  /* 0x0000ba00ff0e4b82 */ /* 0x000e620000000800 */
[----:B------:R-:W-:Y:S02]  /*198c0*/  LOP3.LUT R6, R7, R6, RZ, 0x3c, !PT ;  /* 0x0000000607067212 */ /* 0x000fe400078e3cff */
[----:B------:R-:W-:-:S02]  /*198d0*/  FSETP.NE.FTZ.AND P3, PT, R9, RZ, PT ;  /* 0x000000ff0900720b */ /* 0x000fc40003f75000 */
[----:B------:R-:W-:Y:S02]  /*198e0*/  IADD3 R2, R52, -R2, RZ ;  /* 0x8000000234027210 */ /* 0x000fe40007ffe0ff */
[----:B------:R-:W-:Y:S02]  /*198f0*/  LOP3.LUT R7, R5, 0xfffffff8, RZ, 0xc0, !PT ;  /* 0xfffffff805077812 */ /* 0x000fe400078ec0ff */
[----:B------:R-:W-:Y:S01]  /*19900*/  MOV R4, 0x3f800000 ;  /* 0x3f80000000047802 */ /* 0x000fe20000000f00 */
[----:B------:R-:W-:Y:S01]  /*19910*/  IMAD R10, R2, 0x4, R6 ;  /* 0x00000004020a7824 */ /* 0x000fe200078e0206 */
[----:B------:R-:W-:Y:S02]  /*19920*/  IADD3 R7, R11, -R7, RZ ;  /* 0x800000070b077210 */ /* 0x000fe40007ffe0ff */
[----:B------:R-:W-:Y:S02]  /*19930*/  LOP3.LUT R6, R8, 0x1ffffffc, RZ, 0xc0, !PT ;  /* 0x1ffffffc08067812 */ /* 0x000fe400078ec0ff */
[----:B------:R-:W-:Y:S01]  /*19940*/  MOV R0, 0x3f800000 ;  /* 0x3f80000000007802 */ /* 0x000fe20000000f00 */
[----:B------:R-:W2:Y:S01]  /*19950*/  @P3 MUFU.RCP R4, R9 ;  /* 0x0000000900043308 */ /* 0x000ea20000001000 */
[C---:B------:R-:W-:Y:S01]  /*19960*/  SHF.L.U32 R2, R7.reuse, 0x6, RZ ;  /* 0x0000000607027819 */ /* 0x040fe200000006ff */
[----:B------:R-:W-:Y:S01]  /*19970*/  IMAD.IADD R6, R38, 0x1, -R6 ;  /* 0x0000000126067824 */ /* 0x000fe200078e0a06 */
[----:B------:R-:W-:-:S02]  /*19980*/  LOP3.LUT R5, R7, 0x1, RZ, 0xc0, !PT ;  /* 0x0000000107057812 */ /* 0x000fc400078ec0ff */
[----:B------:R-:W-:Y:S01]  /*19990*/  LOP3.LUT R2, R2, 0x1c0, RZ, 0xc0, !PT ;  /* 0x000001c002027812 */ /* 0x000fe200078ec0ff */
[----:B------:R-:W-:Y:S01]  /*199a0*/  IMAD R6, R15, 0x200, R6 ;  /* 0x000002000f067824 */ /* 0x000fe200078e0206 */
[----:B------:R-:W-:Y:S01]  /*199b0*/  R2P PR, R7, 0x6 ;  /* 0x0000000607007804 */ /* 0x000fe20000000000 */
[----:B------:R-:W3:Y:S01]  /*199c0*/  @P4 MUFU.RCP R0, R12 ;  /* 0x0000000c00004308 */ /* 0x000ee20000001000 */
[----:B------:R-:W-:Y:S01]  /*199d0*/  LEA.HI R2, R2, R2, RZ, 0x1d ;  /* 0x0000000202027211 */ /* 0x000fe200078fe8ff */
[----:B------:R-:W-:Y:S01]  /*199e0*/  IMAD.MOV.U32 R7, RZ, RZ, 0x20 ;  /* 0x00000020ff077424 */ /* 0x000fe200078e00ff */
[----:B------:R-:W-:Y:S02]  /*199f0*/  ISETP.NE.U32.AND P0, PT, R5, 0x1, PT ;  /* 0x000000010500780c */ /* 0x000fe40003f05070 */
[----:B------:R-:W-:Y:S02]  /*19a00*/  LEA R2, R6, R2, 0x1 ;  /* 0x0000000206027211 */ /* 0x000fe400078e08ff */
[----:B------:R-:W-:Y:S01]  /*19a10*/  SEL R7, R7, 0xffffffe0, P0 ;  /* 0xffffffe007077807 */ /* 0x000fe20000000000 */
[----:B------:R-:W-:Y:S01]  /*19a20*/  @P4 MUFU.LG2 R12, R12 ;  /* 0x0000000c000c4308 */ /* 0x000fe20000000c00 */
[----:B------:R-:W-:Y:S01]  /*19a30*/  LEA R2, R2, UR5, 0x2 ;  /* 0x0000000502027c11 */ /* 0x000fe2000f8e10ff */
[C---:B--2---:R-:W-:Y:S01]  /*19a40*/  FMUL.FTZ R139, R4.reuse, R139 ;  /* 0x0000008b048b7220 */ /* 0x044fe20000410000 */
[----:B------:R-:W-:Y:S01]  /*19a50*/  MOV R8, 0x40 ;  /* 0x0000004000087802 */ /* 0x000fe20000000f00 */
        /* <DEDUP_REMOVED lines=15> */
[----:B------:R-:W-:Y:S01]  /*19b50*/  SEL R8, R8, 0xffffffc0, !P1 ;  /* 0xffffffc008087807 */ /* 0x000fe20004800000 */
[----:B------:R-:W-:-:S02]  /*19b60*/  IMAD.IADD R4, R2, 0x1, R7 ;  /* 0x0000000102047824 */ /* 0x000fc400078e0207 */
        /* <DEDUP_REMOVED lines=20> */
[----:B------:R-:W-:Y:S04]  /*19cb0*/  STS.64 [R2], R136 ;  /* 0x0000008802007388 */ /* 0x000fe80000000a00 */
[----:B------:R2:W-:Y:S04]  /*19cc0*/  STS.64 [R2+0x800], R138 ;  /* 0x0008008a02007388 */ /* 0x0005e80000000a00 */
[----:B------:R-:W-:Y:S04]  /*19cd0*/  STS.64 [R4], R144 ;  /* 0x0000009004007388 */ /* 0x000fe80000000a00 */
[----:B------:R3:W-:Y:S04]  /*19ce0*/  STS.64 [R4+0x800], R146 ;  /* 0x0008009204007388 */ /* 0x0007e80000000a00 */
[----:B------:R-:W-:Y:S04]  /*19cf0*/  STS.64 [R6], R140 ;  /* 0x0000008c06007388 */ /* 0x000fe80000000a00 */
[----:B------:R-:W-:Y:S04]  /*19d00*/  STS.64 [R6+0x800], R142 ;  /* 0x0008008e06007388 */ /* 0x000fe80000000a00 */
[----:B------:R-:W-:Y:S04]  /*19d10*/  STS.64 [R5], R152 ;  /* 0x0000009805007388 */ /* 0x000fe80000000a00 */
[----:B------:R5:W-:Y:S01]  /*19d20*/  STS.64 [R5+0x800], R154 ;  /* 0x0008009a05007388 */ /* 0x000be20000000a00 */
[----:B--2---:R-:W-:-:S03]  /*19d30*/  IADD3 R2, R7, R0, RZ ;  /* 0x0000000007027210 */ /* 0x004fc60007ffe0ff */
[----:B------:R-:W-:Y:S04]  /*19d40*/  STS.64 [R0], R148 ;  /* 0x0000009400007388 */ /* 0x000fe80000000a00 */
[----:B------:R2:W-:Y:S01]  /*19d50*/  STS.64 [R0+0x800], R150 ;  /* 0x0008009600007388 */ /* 0x0005e20000000a00 */
[----:B---3--:R-:W-:-:S03]  /*19d60*/  IMAD.IADD R4, R8, 0x1, R0 ;  /* 0x0000000108047824 */ /* 0x008fc600078e0200 */
[----:B------:R-:W-:Y:S04]  /*19d70*/  STS.64 [R2], R156 ;  /* 0x0000009c02007388 */ /* 0x000fe80000000a00 */
[----:B------:R3:W-:Y:S04]  /*19d80*/  STS.64 [R2+0x800], R158 ;  /* 0x0008009e02007388 */ /* 0x0007e80000000a00 */
[----:B------:R-:W-:Y:S04]  /*19d90*/  STS.64 [R4], R164 ;  /* 0x000000a404007388 */ /* 0x000fe80000000a00 */
[----:B------:R4:W-:Y:S01]  /*19da0*/  STS.64 [R4+0x800], R166 ;  /* 0x000800a604007388 */ /* 0x0009e20000000a00 */
[----:B-----5:R-:W-:-:S02]  /*19db0*/  LOP3.LUT R5, R37, 0xffffffe0, RZ, 0xc0, !PT ;  /* 0xffffffe025057812 */ /* 0x020fc400078ec0ff */
[----:B--2---:R-:W-:Y:S02]  /*19dc0*/  IADD3 R0, R8, R2, RZ ;  /* 0x0000000208007210 */ /* 0x004fe40007ffe0ff */
[----:B------:R2:W5:Y:S03]  /*19dd0*/  @P3 MUFU.LG2 R8, R9 ;  /* 0x0000000900083308 */ /* 0x0005660000000c00 */
[----:B------:R-:W-:Y:S01]  /*19de0*/  STS.64 [R0], R160 ;  /* 0x000000a000007388 */ /* 0x000fe20000000a00 */
[----:B---3--:R-:W-:-:S03]  /*19df0*/  SHF.R.S32.HI R2, RZ, 0x1f, R13 ;  /* 0x0000001fff027819 */ /* 0x008fc6000001140d */
[----:B------:R3:W-:Y:S01]  /*19e00*/  STS.64 [R0+0x800], R162 ;  /* 0x000800a200007388 */ /* 0x0007e20000000a00 */
[----:B----4-:R-:W-:Y:S01]  /*19e10*/  LEA R4, R10, UR5, 0x2 ;  /* 0x000000050a047c11 */ /* 0x010fe2000f8e10ff */
[----:B------:R-:W-:Y:S01]  /*19e20*/  BAR.SYNC.DEFER_BLOCKING 0x0 ;  /* 0x0000000000007b1d */ /* 0x000fe20000010000 */
[----:B--2---:R-:W-:-:S07]  /*19e30*/  IMAD.MOV.U32 R9, RZ, RZ, -0x800000 ;  /* 0xff800000ff097424 */ /* 0x004fce00078e00ff */
[----:B------:R-:W2:Y:S01]  /*19e40*/  LDC.64 R10, c[0x0][0x2c0] ;  /* 0x0000b000ff0a7b82 */ /* 0x000ea20000000a00 */
[----:B---3--:R-:W-:Y:S02]  /*19e50*/  LEA.HI R0, R2, R13, RZ, 0x5 ;  /* 0x0000000d02007211 */ /* 0x008fe400078f28ff */
[----:B------:R-:W-:Y:S02]  /*19e60*/  SHF.R.S32.HI R2, RZ, 0x1f, R15 ;  /* 0x0000001fff027819 */ /* 0x000fe4000001140f */
[----:B------:R-:W-:Y:S01]  /*19e70*/  LOP3.LUT R0, R0, 0xffffffe0, RZ, 0xc0, !PT ;  /* 0xffffffe000007812 */ /* 0x000fe200078ec0ff */
[----:B------:R3:W4:Y:S01]  /*19e80*/  LDS.128 R44, [R4] ;  /* 0x00000000042c7984 */ /* 0x0007220000000c00 */
[----:B------:R-:W-:-:S03]  /*19e90*/  LEA.HI R2, R2, R15, RZ, 0x2 ;  /* 0x0000000f02027211 */ /* 0x000fc600078f10ff */
[----:B------:R3:W1:Y:S01]  /*19ea0*/  LDS.128 R40, [R4+0x800] ;  /* 0x0008000004287984 */ /* 0x0006620000000c00 */
[----:B------:R-:W-:Y:S01]  /*19eb0*/  IMAD.IADD R0, R13, 0x1, -R0 ;  /* 0x000000010d007824 */ /* 0x000fe200078e0a00 */
[----:B------:R-:W-:Y:S01]  /*19ec0*/  LOP3.LUT R6, R2, 0xffffffc, RZ, 0xc0, !PT ;  /* 0x0ffffffc02067812 */ /* 0x000fe200078ec0ff */
[----:B------:R-:W3:Y:S01]  /*19ed0*/  @P3 LDC R13, c[0x0][0x2e8] ;  /* 0x0000ba00ff0d3b82 */ /* 0x000ee20000000800 */
[----:B------:R1:W1:Y:S01]  /*19ee0*/  LDS.128 R32, [R4+0x1000] ;  /* 0x0010000004207984 */ /* 0x0002620000000c00 */
[----:B------:R-:W-:Y:S02]  /*19ef0*/  IADD3 R2, -R5, R38, RZ ;  /* 0x0000002605027210 */ /* 0x000fe40007ffe1ff */
[----:B------:R-:W-:Y:S01]  /*19f00*/  SHF.R.S32.HI R7, RZ, 0x1f, R0 ;  /* 0x0000001fff077819 */ /* 0x000fe20000011400 */
[----:B------:R1:W1:Y:S01]  /*19f10*/  LDS.128 R28, [R4+0x1800] ;  /* 0x00180000041c7984 */ /* 0x0002620000000c00 */
[----:B------:R-:W-:Y:S02]  /*19f20*/  LOP3.LUT P0, RZ, R2, 0x3, RZ, 0xc0, !PT ;  /* 0x0000000302ff7812 */ /* 0x000fe4000780c0ff */
[----:B------:R-:W-:Y:S01]  /*19f30*/  LEA.HI R0, R7, R0, RZ, 0x2 ;  /* 0x0000000007007211 */ /* 0x000fe200078f10ff */
[----:B------:R1:W3:Y:S01]  /*19f40*/  LDS.128 R24, [R4+0x2000] ;  /* 0x0020000004187984 */ /* 0x0002e20000000c00 */
[----:B------:R-:W-:Y:S01]  /*19f50*/  IADD3 R2, RZ, -UR13, RZ ;  /* 0x8000000dff027c10 */ /* 0x000fe2000fffe0ff */
[----:B--2---:R-:W-:Y:S01]  /*19f60*/  IMAD R7, R48, R10, UR13 ;  /* 0x0000000d30077e24 */ /* 0x004fe2000f8e020a */
[----:B------:R-:W-:Y:S01]  /*19f70*/  IADD3 R5, R15, -R6, RZ ;  /* 0x800000060f057210 */ /* 0x000fe20007ffe0ff */
[----:B------:R2:W2:Y:S01]  /*19f80*/  LDS.128 R20, [R4+0x2800] ;  /* 0x0028000004147984 */ /* 0x0004a20000000c00 */
[----:B------:R-:W-:Y:S01]  /*19f90*/  SHF.R.S32.HI R0, RZ, 0x2, R0 ;  /* 0x00000002ff007819 */ /* 0x000fe20000011400 */
[----:B------:R-:W-:-:S02]  /*19fa0*/  IMAD R15, R39, R2, UR4 ;  /* 0x00000004270f7e24 */ /* 0x000fc4000f8e0202 */
[----:B-----5:R-:W-:Y:S01]  /*19fb0*/  @P3 FMUL.FTZ R2, R8, 0.69314718246459960938 ;  /* 0x3f31721808023820 */ /* 0x020fe20000410000 */
[----:B------:R2:W2:Y:S01]  /*19fc0*/  LDS.128 R16, [R4+0x3000] ;  /* 0x0030000004107984 */ /* 0x0004a20000000c00 */
[----:B------:R-:W-:Y:S01]  /*19fd0*/  SHF.L.U32 R6, R52, 0x2, RZ ;  /* 0x0000000234067819 */ /* 0x000fe200000006ff */
[----:B------:R-:W-:Y:S02]  /*19fe0*/  IMAD R0, R5, 0x10, R0 ;  /* 0x0000001005007824 */ /* 0x000fe400078e0200 */
[----:B------:R-:W-:Y:S01]  /*19ff0*/  @P4 FMUL.FTZ R5, R12, 0.69314718246459960938 ;  /* 0x3f3172180c054820 */ /* 0x000fe20000410000 */
[----:B------:R-:W-:Y:S01]  /*1a000*/  SHF.L.U32 R12, R49, 0x6, RZ ;  /* 0x00000006310c7819 */ /* 0x000fe200000006ff */
[----:B------:R-:W-:Y:S01]  /*1a010*/  IMAD R8, R7, R39, R15 ;  /* 0x0000002707087224 */ /* 0x000fe200078e020f */
[----:B------:R-:W-:Y:S01]  /*1a020*/  MOV R10, 0xff800000 ;  /* 0xff800000000a7802 */ /* 0x000fe20000000f00 */
[----:B-1----:R-:W-:Y:S01]  /*1a030*/  @P4 FFMA.FTZ R9, R36, R14, R5 ;  /* 0x0000000e24094223 */ /* 0x002fe20000010005 */
[----:B---3--:R-:W-:Y:S01]  /*1a040*/  @P3 FFMA.FTZ R10, R3, R13, R2 ;  /* 0x0000000d030a3223 */ /* 0x008fe20000010002 */
[----:B------:R-:W-:Y:S01]  /*1a050*/  SHF.R.S32.HI R7, RZ, 0x1f, R6 ;  /* 0x0000001fff077819 */ /* 0x000fe20000011406 */
[----:B------:R-:W-:Y:S01]  /*1a060*/  IMAD R5, R8, R11, R12 ;  /* 0x0000000b08057224 */ /* 0x000fe200078e020c */
[----:B----4-:R-:W-:Y:S06]  /*1a070*/  @P0 BRA `(.L_x_3582) ;  /* 0x00000000002c0947 */ /* 0x010fec0003800000 */
[C---:B------:R-:W-:Y:S01]  /*1a080*/  VIADD R8, R0.reuse, 0x8 ;  /* 0x0000000800087836 */ /* 0x040fe20000000000 */
[----:B------:R-:W-:Y:S01]  /*1a090*/  SHF.R.S32.HI R2, RZ, 0x1f, R0 ;  /* 0x0000001fff027819 */ /* 0x000fe20000011400 */
[----:B------:R-:W-:Y:S01]  /*1a0a0*/  ULDC.64 UR4, c[0x0][0x2b8] ;  /* 0x0000ae0000047ab9 */ /* 0x000fe20000000a00 */
[C---:B------:R-:W-:Y:S02]  /*1a0b0*/  IADD3 R3, P0, R5.reuse, R0, RZ ;  /* 0x0000000005037210 */ /* 0x040fe40007f1e0ff */
[----:B------:R-:W-:Y:S02]  /*1a0c0*/  ISETP.GE.AND P2, PT, R0, UR21, PT ;  /* 0x0000001500007c0c */ /* 0x000fe4000bf46270 */
[----:B------:R-:W-:Y:S02]  /*1a0d0*/  ISETP.GE.AND P1, PT, R8, UR21, PT ;  /* 0x0000001508007c0c */ /* 0x000fe4000bf26270 */
[----:B------:R-:W-:Y:S02]  /*1a0e0*/  LEA.HI.X.SX32 R0, R5, R2, 0x1, P0 ;  /* 0x0000000205007211 */ /* 0x000fe400000f0eff */
[----:B------:R-:W-:-:S04]  /*1a0f0*/  LEA R2, P0, R3, UR4, 0x2 ;  /* 0x0000000403027c11 */ /* 0x000fc8000f8010ff */
[----:B------:R-:W-:-:S05]  /*1a100*/  LEA.HI.X R3, R3, UR5, R0, 0x2, P0 ;  /* 0x0000000503037c11 */ /* 0x000fca00080f1400 */
[----:B------:R1:W-:Y:S04]  /*1a110*/  @!P2 STG.E desc[UR16][R2.64], R9 ;  /* 0x000000090200a986 */ /* 0x0003e8000c101910 */
[----:B------:R1:W-:Y:S02]  /*1a120*/  @!P1 STG.E desc[UR16][R2.64+0x20], R10 ;  /* 0x0000200a02009986 */ /* 0x0003e4000c101910 */
.L_x_3582:
[----:B------:R-:W-:Y:S05]  /*1a130*/  BSYNC B0 ;  /* 0x0000000000007941 */ /* 0x000fea0003800000 */
.L_x_3581:
[----:B------:R-:W-:Y:S01]  /*1a140*/  ULDC UR4, c[0x0][0x2dc] ;  /* 0x0000b70000047ab9 */ /* 0x000fe20000000800 */
[C---:B-1----:R-:W-:Y:S01]  /*1a150*/  IMAD.WIDE R2, R50.reuse, 0x40, R6 ;  /* 0x0000004032027825 */ /* 0x042fe200078e0206 */
[----:B------:R-:W-:-:S03]  /*1a160*/  ISETP.GE.AND P6, PT, R50, UR21, PT ;  /* 0x0000001532007c0c */ /* 0x000fc6000bfc6270 */
[----:B------:R-:W-:Y:S01]  /*1a170*/  IMAD R0, R5, UR4, RZ ;  /* 0x0000000405007c24 */ /* 0x000fe2000f8e02ff */
[----:B------:R-:W-:Y:S01]  /*1a180*/  ULDC.64 UR4, c[0x0][0x288] ;  /* 0x0000a20000047ab9 */ /* 0x000fe20000000a00 */
[----:B--2---:R-:W1:Y:S01]  /*1a190*/  LDS.128 R4, [R4+0x3800] ;  /* 0x0038000004047984 */ /* 0x004e620000000c00 */
[----:B------:R-:W-:Y:S02]  /*1a1a0*/  VIADD R10, R50, 0x10 ;  /* 0x00000010320a7836 */ /* 0x000fe40000000000 */
[----:B------:R-:W-:Y:S01]  /*1a1b0*/  IADD3 R8, P0, R0, R2, RZ ;  /* 0x0000000200087210 */ /* 0x000fe20007f1e0ff */
[----:B------:R-:W-:Y:S02]  /*1a1c0*/  VIADD R9, R50, 0x18 ;  /* 0x0000001832097836 */ /* 0x000fe40000000000 */
[----:B------:R-:W-:Y:S01]  /*1a1d0*/  ISETP.GE.AND P4, PT, R10, UR21, PT ;  /* 0x000000150a007c0c */ /* 0x000fe2000bf86270 */
[----:B------:R-:W-:Y:S01]  /*1a1e0*/  VIADD R11, R50, 0x8 ;  /* 0x00000008320b7836 */ /* 0x000fe20000000000 */
[----:B------:R-:W-:Y:S01]  /*1a1f0*/  LEA.HI.X.SX32 R0, R0, R3, 0x1, P0 ;  /* 0x0000000300007211 */ /* 0x000fe200000f0eff */
[----:B------:R-:W-:Y:S01]  /*1a200*/  VIADD R3, R50, 0x28 ;  /* 0x0000002832037836 */ /* 0x000fe20000000000 */
[----:B------:R-:W-:Y:S01]  /*1a210*/  LEA R2, P0, R8, UR4, 0x2 ;  /* 0x0000000408027c11 */ /* 0x000fe2000f8010ff */
[C---:B------:R-:W-:Y:S01]  /*1a220*/  VIADD R10, R50.reuse, 0x20 ;  /* 0x00000020320a7836 */ /* 0x040fe20000000000 */
[----:B------:R-:W-:Y:S01]  /*1a230*/  ISETP.GE.AND P3, PT, R9, UR21, PT ;  /* 0x0000001509007c0c */ /* 0x000fe2000bf66270 */
[----:B------:R-:W-:Y:S01]  /*1a240*/  VIADD R9, R50, 0x30 ;  /* 0x0000003032097836 */ /* 0x000fe20000000000 */
[----:B------:R-:W-:-:S02]  /*1a250*/  ISETP.GE.AND P1, PT, R3, UR21, PT ;  /* 0x0000001503007c0c */ /* 0x000fc4000bf26270 */
        /* <DEDUP_REMOVED lines=14> */
[----:B-1----:R-:W-:Y:S05]  /*1a340*/  @P6 EXIT ;  /* 0x000000000000694d */ /* 0x002fea0003800000 */
[----:B------:R-:W-:Y:S01]  /*1a350*/  STG.E.128 desc[UR16][R2.64+0x3800], R4 ;  /* 0x0038000402007986 */ /* 0x000fe2000c101d10 */
[----:B------:R-:W-:Y:S05]  /*1a360*/  EXIT ;  /* 0x000000000000794d */ /* 0x000fea0003800000 */
.L_x_3583:
        /* <DEDUP_REMOVED lines=9> */
.L_x_8013:


//--------------------- .text._ZN5flash24flash_fwd_splitkv_kernelI23Flash_fwd_kernel_traitsILi64ELi64ELi256ELi4ELb0ELb0EN7cutlass10bfloat16_tE19Flash_kernel_traitsILi64ELi64ELi256ELi4ES3_EELb1ELb0ELb1ELb0ELb0ELb0ELb1ELb0EEEvNS_16Flash_fwd_paramsE --------------------------
	.section	.text._ZN5flash24flash_fwd_splitkv_kernelI23Flash_fwd_kernel_traitsILi64ELi64ELi256ELi4ELb0ELb0EN7cutlass10bfloat16_tE19Flash_kernel_traitsILi64ELi64ELi256ELi4ES3_EELb1ELb0ELb1ELb0ELb0ELb0ELb1ELb0EEEvNS_16Flash_fwd_paramsE,"ax",@progbits
	.align	128
        .global         _ZN5flash24flash_fwd_splitkv_kernelI23Flash_fwd_kernel_traitsILi64ELi64ELi256ELi4ELb0ELb0EN7cutlass10bfloat16_tE19Flash_kernel_traitsILi64ELi64ELi256ELi4ES3_EELb1ELb0ELb1ELb0ELb0ELb0ELb1ELb0EEEvNS_16Flash_fwd_paramsE
        .type           _ZN5flash24flash_fwd_splitkv_kernelI23Flash_fwd_kernel_traitsILi64ELi64ELi256ELi4ELb0ELb0EN7cutlass10bfloat16_tE19Flash_kernel_traitsILi64ELi64ELi256ELi4ES3_EELb1ELb0ELb1ELb0ELb0ELb0ELb1ELb0EEEvNS_16Flash_fwd_paramsE,@function
        .size           _ZN5flash24flash_fwd_splitkv_kernelI23Flash_fwd_kernel_traitsILi64ELi64ELi256ELi4ELb0ELb0EN7cutlass10bfloat16_tE19Flash_kernel_traitsILi64ELi64ELi256ELi4ES3_EELb1ELb0ELb1ELb0ELb0ELb0ELb1ELb0EEEvNS_16Flash_fwd_paramsE,(.L_x_8014 - _ZN5flash24flash_fwd_splitkv_kernelI23Flash_fwd_kernel_traitsILi64ELi64ELi256ELi4ELb0ELb0EN7cutlass10bfloat16_tE19Flash_kernel_traitsILi64ELi64ELi256ELi4ES3_EELb1ELb0ELb1ELb0ELb0ELb0ELb1ELb0EEEvNS_16Flash_fwd_paramsE)
        .other          _ZN5flash24flash_fwd_splitkv_kernelI23Flash_fwd_kernel_traitsILi64ELi64ELi256ELi4ELb0ELb0EN7cutlass10bfloat16_tE19Flash_kernel_traitsILi64ELi64ELi256ELi4ES3_EELb1ELb0ELb1ELb0ELb0ELb0ELb1ELb0EEEvNS_16Flash_fwd_paramsE,@"STO_CUDA_ENTRY STV_DEFAULT"
_ZN5flash24flash_fwd_splitkv_kernelI23Flash_fwd_kernel_traitsILi64ELi64ELi256ELi4ELb0ELb0EN7cutlass10bfloat16_tE19Flash_kernel_traitsILi64ELi64ELi256ELi4ES3_EELb1ELb0ELb1ELb0ELb0ELb0ELb1ELb0EEEvNS_16Flash_fwd_paramsE:
.text._ZN5flash24flash_fwd_splitkv_kernelI23Flash_fwd_kernel_traitsILi64ELi64ELi256ELi4ELb0ELb0EN7cutlass10bfloat16_tE19Flash_kernel_traitsILi64ELi64ELi256ELi4ES3_EELb1ELb0ELb1ELb0ELb0ELb0ELb1ELb0EEEvNS_16Flash_fwd_paramsE:
        /* <DEDUP_REMOVED lines=78> */
.L_x_3584:
[----:B------:R-:W-:-:S05]  /*04e0*/  ULDC UR8, c[0x0][0x2c8] ;  /* 0x0000b20000087ab9 */ /* 0x000fca0000000800 */
.L_x_3585:
        /* <DEDUP_REMOVED lines=48> */
[----:B------:R-:W-:-:S04]  /*07f0*/  R2UR UR4, R0 ;  /* 0x00000000000472ca */ /* 0x000fc800000e0000 */
[----:B------:R-:W-:Y:S02]  /*0800*/  UMOV UR13, UR17 ;  /* 0x00000011000d7c82 */ /* 0x000fe40008000000 */
[----:B------:R-:W-:-:S07]  /*0810*/  UIMAD.WIDE.U32 UR16, UR13, UR5, URZ ;  /* 0x000000050d1072a5 */ /* 0x000fce000f8e003f */
[----:B------:R-:W-:Y:S02]  /*0820*/  UMOV UR13, UR17 ;  /* 0x00000011000d7c82 */ /* 0x000fe40008000000 */
        /* <DEDUP_REMOVED lines=114> */
.L_x_3586:
        /* <DEDUP_REMOVED lines=28> */
.L_x_3587:
[----:B------:R-:W-:Y:S05]  /*1110*/  @!P3 BRA `(.L_x_3588) ;  /* 0x000000040058b947 */ /* 0x000fea0003800000 */
[----:B------:R-:W1:Y:S01]  /*1120*/  LDC R9, c[0x0][0x380] ;  /* 0x0000e000ff097b82 */ /* 0x000e620000000800 */
[----:B------:R-:W-:Y:S01]  /*1130*/  ULEA UR7, UR17, 0xffffff00, 0x8 ;  /* 0xffffff0011077891 */ /* 0x000fe2000f8e403f */
[----:B------:R-:W-:-:S05]  /*1140*/  ULDC.64 UR4, c[0x0][0x230] ;  /* 0x00008c0000047ab9 */ /* 0x000fca0000000a00 */
        /* <DEDUP_REMOVED lines=62> */
[----:B------:R-:W-:Y:S01]  /*1530*/  ULDC.64 UR6, c[0x0][0x248] ;  /* 0x0000920000067ab9 */ /* 0x000fe20000000a00 */
[----:B------:R-:W-:Y:S01]  /*1540*/  UIADD3 UR4, UR9, UR4, URZ ;  /* 0x0000000409047290 */ /* 0x000fe2000fffe03f */
[----:B------:R-:W-:Y:S01]  /*1550*/  IMAD R4, R211, UR6, RZ ;  /* 0x00000006d3047c24 */ /* 0x000fe2000f8e02ff */
[----:B------:R-:W-:Y:S01]  /*1560*/  @!P1 LOP3.LUT R2, RZ, R0, RZ, 0x33, !PT ;  /* 0x00000000ff029212 */ /* 0x000fe200078e33ff */
[----:B------:R-:W-:-:S02]  /*1570*/  ULDC.64 UR8, c[0x0][0x260] ;  /* 0x0000980000087ab9 */ /* 0x000fc40000000a00 */
[C---:B------:R-:W-:Y:S01]  /*1580*/  IMAD R0, R9.reuse, UR7, R4 ;  /* 0x0000000709007c24 */ /* 0x040fe2000f8e0204 */
        /* <DEDUP_REMOVED lines=8> */
[----:B------:R-:W-:Y:S01]  /*1610*/  IMAD R3, R5, UR8, RZ ;  /* 0x0000000805037c24 */ /* 0x000fe2000f8e02ff */
[----:B------:R-:W-:-:S02]  /*1620*/  IADD3 R7, R7, R0, RZ ;  /* 0x0000000007077210 */ /* 0x000fc40007ffe0ff */
[----:B------:R-:W-:Y:S01]  /*1630*/  UIADD3 UR25, UR29, UR5, URZ ;  /* 0x000000051d197290 */ /* 0x000fe2000fffe03f */
[C---:B------:R-:W-:Y:S02]  /*1640*/  IMAD R3, R2.reuse, UR9, R3 ;  /* 0x0000000902037c24 */ /* 0x040fe4000f8e0203 */
[----:B------:R-:W-:-:S04]  /*1650*/  IMAD.WIDE.U32 R12, R2, UR8, R6 ;  /* 0x00000008020c7c25 */ /* 0x000fc8000f8e0006 */
[----:B------:R-:W-:Y:S01]  /*1660*/  IMAD.IADD R7, R13, 0x1, R3 ;  /* 0x000000010d077824 */ /* 0x000fe200078e0203 */
[----:B------:R-:W-:Y:S06]  /*1670*/  BRA `(.L_x_3589) ;  /* 0x00000004004c7947 */ /* 0x000fec0003800000 */
.L_x_3588:
        /* <DEDUP_REMOVED lines=48> */
.L_x_3590:
        /* <DEDUP_REMOVED lines=21> */
[----:B------:R-:W-:Y:S01]  /*1ad0*/  IMAD.IADD R7, R13, 0x1, R0 ;  /* 0x000000010d077824 */ /* 0x000fe200078e0200 */
        /* <DEDUP_REMOVED lines=13> */
.L_x_3589:
[----:B------:R-:W-:Y:S01]  /*1bb0*/  UISETP.NE.AND UP0, UPT, UR27, -0x1, UPT ;  /* 0xffffffff1b00788c */ /* 0x000fe2000bf05270 */
[----:B------:R-:W-:Y:S01]  /*1bc0*/  SHF.R.S32.HI R6, RZ, 0x1f, R207 ;  /* 0x0000001fff067819 */ /* 0x000fe200000114cf */
[----:B------:R-:W-:Y:S01]  /*1bd0*/  UIADD3 UR14, UR17, -0x1, URZ ;  /* 0xffffffff110e7890 */ /* 0x000fe2000fffe03f */
[----:B------:R-:W1:Y:S01]  /*1be0*/  S2R R15, SR_CTAID.X ;  /* 0x00000000000f7919 */ /* 0x000e620000002500 */
[----:B------:R-:W-:Y:S01]  /*1bf0*/  UIADD3 UR10, -UR22, UR24, URZ ;  /* 0x00000018160a7290 */ /* 0x000fe2000fffe13f */
[-C--:B------:R-:W-:Y:S01]  /*1c00*/  LEA.HI R2, R6, R207.reuse, RZ, 0x3 ;  /* 0x000000cf06027211 */ /* 0x080fe200078f18ff */
[----:B------:R-:W-:Y:S01]  /*1c10*/  USHF.L.U32 UR16, UR14, 0x8, URZ ;  /* 0x000000080e107899 */ /* 0x000fe2000800063f */
[----:B------:R-:W-:Y:S01]  /*1c20*/  BSSY B0, `(.L_x_3591) ;  /* 0x000004c000007945 */ /* 0x000fe20003800000 */
[----:B------:R-:W-:Y:S01]  /*1c30*/  USHF.R.S32.HI UR23, URZ, 0x1f, UR26 ;  /* 0x0000001f3f177899 */ /* 0x000fe2000801141a */
[----:B------:R-:W-:Y:S01]  /*1c40*/  SHF.R.S32.HI R18, RZ, 0x3, R2 ;  /* 0x00000003ff127819 */ /* 0x000fe20000011402 */
[----:B------:R-:W-:Y:S01]  /*1c50*/  ULDC.64 UR12, c[0x0][0x258] ;  /* 0x00009600000c7ab9 */ /* 0x000fe20000000a00 */
[----:B------:R-:W-:Y:S01]  /*1c60*/  @UP0 ULDC.64 UR4, c[0x0][0x240] ;  /* 0x0000900000040ab9 */ /* 0x000fe20000000a00 */
[----:B------:R-:W-:Y:S01]  /*1c70*/  LOP3.LUT R2, R2, 0xfffffff8, RZ, 0xc0, !PT ;  /* 0xfffffff802027812 */ /* 0x000fe200078ec0ff */
[----:B------:R-:W-:Y:S01]  /*1c80*/  @UP0 UIMAD.WIDE.U32 UR30, UR27, UR4, URZ ;  /* 0x000000041b1e02a5 */ /* 0x000fe2000f8e003f */
[C---:B------:R-:W-:Y:S01]  /*1c90*/  IMAD.SHL.U32 R13, R18.reuse, 0x40, RZ ;  /* 0x00000040120d7824 */ /* 0x040fe200078e00ff */
[----:B------:R-:W2:Y:S01]  /*1ca0*/  S2UR UR4, SR_CgaCtaId ;  /* 0x00000000000479c3 */ /* 0x000ea20000008800 */
[----:B------:R-:W-:Y:S01]  /*1cb0*/  VIADD R0, R18, 0x10 ;  /* 0x0000001012007836 */ /* 0x000fe20000000000 */
[----:B------:R-:W-:Y:S01]  /*1cc0*/  @UP0 UIMAD UR27, UR27, UR5, UR31 ;  /* 0x000000051b1b02a4 */ /* 0x000fe2000f8e021f */
[----:B------:R-:W-:Y:S01]  /*1cd0*/  IMAD.IADD R3, R207, 0x1, -R2 ;  /* 0x00000001cf037824 */ /* 0x000fe200078e0a02 */
[----:B------:R-:W-:Y:S01]  /*1ce0*/  UIADD3 UR5, -UR16, UR20, URZ ;  /* 0x0000001410057290 */ /* 0x000fe2000fffe13f */
[----:B------:R-:W-:Y:S01]  /*1cf0*/  LOP3.LUT R13, R13, 0x1c0, RZ, 0xc0, !PT ;  /* 0x000001c00d0d7812 */ /* 0x000fe200078ec0ff */
[----:B------:R-:W-:Y:S01]  /*1d00*/  @!UP0 USHF.R.S32.HI UR29, URZ, 0x1f, UR15 ;  /* 0x0000001f3f1d8899 */ /* 0x000fe2000801140f */
[----:B------:R-:W-:Y:S01]  /*1d10*/  IMAD.SHL.U32 R244, R3, 0x8, RZ ;  /* 0x0000000803f47824 */ /* 0x000fe200078e00ff */
[C---:B------:R-:W-:Y:S01]  /*1d20*/  ISETP.GE.AND P6, PT, R0.reuse, UR10, PT ;  /* 0x0000000a00007c0c */ /* 0x040fe2000bfc6270 */
[----:B------:R-:W-:Y:S01]  /*1d30*/  @!UP0 ULDC.64 UR8, c[0x0][0x228] ;  /* 0x00008a0000088ab9 */ /* 0x000fe20000000a00 */
[C---:B------:R-:W-:Y:S01]  /*1d40*/  ISETP.GE.AND P5, PT, R0.reuse, UR5, PT ;  /* 0x0000000500007c0c */ /* 0x040fe2000bfa6270 */
[----:B------:R-:W-:Y:S01]  /*1d50*/  @!UP0 UIMAD UR29, UR29, UR8, URZ ;  /* 0x000000081d1d82a4 */ /* 0x000fe2000f8e023f */
[----:B------:R-:W-:Y:S01]  /*1d60*/  ISETP.GE.AND P4, PT, R0, UR5, PT ;  /* 0x0000000500007c0c */ /* 0x000fe2000bf86270 */
[----:B------:R-:W-:Y:S01]  /*1d70*/  @!UP0 UIMAD.WIDE.U32 UR34, UR15, UR8, URZ ;  /* 0x000000080f2282a5 */ /* 0x000fe2000f8e003f */
[----:B------:R-:W-:Y:S01]  /*1d80*/  LOP3.LUT R11, R13, 0x38, R244, 0xf8, !PT ;  /* 0x000000380d0b7812 */ /* 0x000fe200078ef8f4 */
[----:B------:R-:W-:Y:S01]  /*1d90*/  @!UP0 UIMAD UR29, UR15, UR9, UR29 ;  /* 0x000000090f1d82a4 */ /* 0x000fe2000f8e021d */
[----:B------:R-:W-:Y:S01]  /*1da0*/  SHF.R.U32.HI R0, RZ, 0x3, R13 ;  /* 0x00000003ff007819 */ /* 0x000fe2000001160d */
[----:B------:R-:W-:Y:S01]  /*1db0*/  UIMAD UR32, UR23, UR12, URZ ;  /* 0x0000000c172072a4 */ /* 0x000fe2000f8e023f */
[----:B------:R-:W-:Y:S01]  /*1dc0*/  LEA.HI R2, R6, R207, RZ, 0x6 ;  /* 0x000000cf06027211 */ /* 0x000fe200078f30ff */
[----:B------:R-:W-:Y:S01]  /*1dd0*/  @!UP0 UIADD3 UR27, UR35, UR29, URZ ;  /* 0x0000001d231b8290 */ /* 0x000fe2000fffe03f */
[----:B------:R-:W-:Y:S01]  /*1de0*/  LOP3.LUT R0, R11, R0, RZ, 0x3c, !PT ;  /* 0x000000000b007212 */ /* 0x000fe200078e3cff */
[----:B------:R-:W-:Y:S01]  /*1df0*/  @!UP0 UMOV UR30, UR34 ;  /* 0x00000022001e8c82 */ /* 0x000fe20008000000 */
[----:B------:R-:W-:Y:S01]  /*1e00*/  SHF.R.S32.HI R19, RZ, 0x1f, R18 ;  /* 0x0000001fff137819 */ /* 0x000fe20000011412 */
[----:B------:R-:W-:Y:S01]  /*1e10*/  IMAD.SHL.U32 R11, R2, 0x8, RZ ;  /* 0x00000008020b7824 */ /* 0x000fe200078e00ff */
[----:B------:R-:W-:Y:S01]  /*1e20*/  IADD3 R208, P2, R18, R9, RZ ;  /* 0x0000000912d07210 */ /* 0x000fe20007f5e0ff */
[----:B------:R-:W-:Y:S01]  /*1e30*/  ULDC.64 UR8, c[0x0][0x268] ;  /* 0x00009a0000087ab9 */ /* 0x000fe20000000a00 */
[----:B------:R-:W-:Y:S01]  /*1e40*/  IADD3 R12, P0, R244, R12, RZ ;  /* 0x0000000cf40c7210 */ /* 0x000fe20007f1e0ff */
[----:B------:R-:W-:Y:S01]  /*1e50*/  IMAD.U32 R8, RZ, RZ, UR12 ;  /* 0x0000000cff087e24 */ /* 0x000fe2000f8e00ff */
[----:B------:R-:W-:Y:S01]  /*1e60*/  LOP3.LUT R242, R0, 0xfffffe00, R11, 0xf8, !PT ;  /* 0xfffffe0000f27812 */ /* 0x000fe200078ef80b */
[----:B------:R-:W-:Y:S01]  /*1e70*/  IMAD.X R211, R19, 0x1, R211, P2 ;  /* 0x0000000113d37824 */ /* 0x000fe200010e06d3 */
[----:B------:R-:W-:Y:S01]  /*1e80*/  SHF.R.S32.HI R0, RZ, 0x1f, R244 ;  /* 0x0000001fff007819 */ /* 0x000fe200000114f4 */
[----:B------:R-:W-:Y:S01]  /*1e90*/  UIMAD UR13, UR26, UR13, UR32 ;  /* 0x0000000d1a0d72a4 */ /* 0x000fe2000f8e0220 */
[----:B------:R-:W-:Y:S01]  /*1ea0*/  IADD3 R16, P1, R244, UR30, RZ ;  /* 0x0000001ef4107c10 */ /* 0x000fe2000ff3e0ff */
[----:B------:R-:W-:Y:S01]  /*1eb0*/  IMAD R5, R5, UR8, RZ ;  /* 0x0000000805057c24 */ /* 0x000fe2000f8e02ff */
[----:B------:R-:W-:Y:S01]  /*1ec0*/  ISETP.GE.AND P2, PT, R18, UR10, PT ;  /* 0x0000000a12007c0c */ /* 0x000fe2000bf46270 */
[----:B------:R-:W-:Y:S01]  /*1ed0*/  IMAD.X R13, R0, 0x1, R7, P0 ;  /* 0x00000001000d7824 */ /* 0x000fe200000e0607 */
[----:B------:R-:W-:Y:S01]  /*1ee0*/  IADD3 R10, P0, R244, UR28, RZ ;  /* 0x0000001cf40a7c10 */ /* 0x000fe2000ff1e0ff */
[----:B------:R-:W-:Y:S01]  /*1ef0*/  UMOV UR31, 0x400 ;  /* 0x00000400001f7882 */ /* 0x000fe20000000000 */
[C---:B------:R-:W-:Y:S01]  /*1f00*/  IADD3.X R17, R0.reuse, UR27, RZ, P1, !PT ;  /* 0x0000001b00117c10 */ /* 0x040fe20008ffe4ff */
[----:B--2---:R-:W-:Y:S01]  /*1f10*/  ULEA UR4, UR4, UR31, 0x18 ;  /* 0x0000001f04047291 */ /* 0x004fe2000f8ec03f */
[----:B------:R-:W-:Y:S01]  /*1f20*/  IADD3.X R11, R0, UR25, RZ, P0, !PT ;  /* 0x00000019000b7c10 */ /* 0x000fe200087fe4ff */
[----:B------:R-:W-:-:S02]  /*1f30*/  VIADD R2, R18, 0x20 ;  /* 0x0000002012027836 */ /* 0x000fc40000000000 */
[----:B------:R-:W-:Y:S02]  /*1f40*/  IMAD.WIDE.U32 R8, R8, UR26, R16 ;  /* 0x0000001a08087c25 */ /* 0x000fe4000f8e0010 */
[----:B------:R-:W-:Y:S02]  /*1f50*/  LEA R242, R242, UR4, 0x1 ;  /* 0x00000004f2f27c11 */ /* 0x000fe4000f8e08ff */
[----:B------:R-:W-:Y:S01]  /*1f60*/  IMAD R20, R22, UR9, R5 ;  /* 0x0000000916147c24 */ /* 0x000fe2000f8e0205 */
[----:B------:R-:W-:Y:S01]  /*1f70*/  ISETP.GE.AND P0, PT, R2, UR10, PT ;  /* 0x0000000a02007c0c */ /* 0x000fe2000bf06270 */
[----:B------:R-:W-:Y:S01]  /*1f80*/  IMAD.WIDE.U32 R22, R22, UR8, R10 ;  /* 0x0000000816167c25 */ /* 0x000fe2000f8e000a */
[----:B------:R-:W-:-:S03]  /*1f90*/  ISETP.GE.AND P1, PT, R2, UR5, PT ;  /* 0x0000000502007c0c */ /* 0x000fc6000bf26270 */
[----:B------:R-:W-:Y:S02]  /*1fa0*/  VIADD R11, R9, UR13 ;  /* 0x0000000d090b7c36 */ /* 0x000fe40008000000 */
        /* <DEDUP_REMOVED lines=19> */
.L_x_3592:
[----:B------:R-:W-:Y:S05]  /*20e0*/  BSYNC B0 ;  /* 0x0000000000007941 */ /* 0x000fea0003800000 */
.L_x_3591:
        /* <DEDUP_REMOVED lines=24> */
.L_x_3594:
[----:B------:R-:W-:Y:S05]  /*2270*/  BSYNC B0 ;  /* 0x0000000000007941 */ /* 0x000fea0003800000 */
.L_x_3593:
        /* <DEDUP_REMOVED lines=24> */
.L_x_3596:
[----:B------:R-:W-:Y:S05]  /*2400*/  BSYNC B0 ;  /* 0x0000000000007941 */ /* 0x000fea0003800000 */
.L_x_3595:
        /* <DEDUP_REMOVED lines=21> */
.L_x_3598:
[----:B------:R-:W-:Y:S05]  /*2560*/  BSYNC B0 ;  /* 0x0000000000007941 */ /* 0x000fea0003800000 */
.L_x_3597:
[C---:B------:R-:W-:Y:S01]  /*2570*/  ISETP.GE.AND P0, PT, R18.reuse, UR5, PT ;  /* 0x0000000512007c0c */ /* 0x040fe2000bf06270 */
[C---:B------:R-:W-:Y:S01]  /*2580*/  IMAD R5, R18.reuse, UR7, R5 ;  /* 0x0000000712057c24 */ /* 0x040fe2000f8e0205 */
[----:B------:R-:W-:Y:S01]  /*2590*/  BSSY B0, `(.L_x_3599) ;  /* 0x0000010000007945 */ /* 0x000fe20003800000 */
[----:B------:R-:W-:Y:S01]  /*25a0*/  IMAD.WIDE.U32 R200, R18, UR6, R12 ;  /* 0x0000000612c87c25 */ /* 0x000fe2000f8e000c */
[----:B------:R-:W-:-:S04]  /*25b0*/  ISETP.GE.AND P6, PT, R0, UR5, PT ;  /* 0x0000000500007c0c */ /* 0x000fc8000bfc6270 */
[----:B------:R-:W-:-:S05]  /*25c0*/  IADD3 R201, R201, R5, RZ ;  /* 0x00000005c9c97210 */ /* 0x000fca0007ffe0ff */
        /* <DEDUP_REMOVED lines=12> */
.L_x_3600:
[----:B------:R-:W-:Y:S05]  /*2690*/  BSYNC B0 ;  /* 0x0000000000007941 */ /* 0x000fea0003800000 */
.L_x_3599:
[----:B------:R-:W-:Y:S01]  /*26a0*/  USHF.L.U64.HI UR12, UR6, 0x4, UR7 ;  /* 0x00000004060c7899 */ /* 0x000fe20008010207 */
[----:B------:R-:W-:Y:S01]  /*26b0*/  BSSY B0, `(.L_x_3601) ;  /* 0x0000012000007945 */ /* 0x000fe20003800000 */
[----:B------:R-:W-:Y:S01]  /*26c0*/  USHF.L.U32 UR13, UR6, 0x4, URZ ;  /* 0x00000004060d7899 */ /* 0x000fe2000800063f */
[----:B------:R-:W-:Y:S02]  /*26d0*/  ISETP.GE.AND P0, PT, R0, UR5, PT ;  /* 0x0000000500007c0c */ /* 0x000fe4000bf06270 */
[----:B-1----:R-:W-:Y:S01]  /*26e0*/  IADD3 R4, R18, 0x40, RZ ;  /* 0x0000004012047810 */ /* 0x002fe20007ffe0ff */
        /* <DEDUP_REMOVED lines=14> */
.L_x_3602:
[----:B------:R-:W-:Y:S05]  /*27d0*/  BSYNC B0 ;  /* 0x0000000000007941 */ /* 0x000fea0003800000 */
.L_x_3601:
        /* <DEDUP_REMOVED lines=13> */
[----:B-1----:R-:W-:-:S04]  /*28b0*/  LEA R8, P1, R5, UR8, 0x1 ;  /* 0x0000000805087c11 */ /* 0x002fc8000f8208ff */
[----:B------:R-:W-:-:S05]  /*28c0*/  LEA.HI.X R9, R5, UR9, R0, 0x1, P1 ;  /* 0x0000000905097c11 */ /* 0x000fca00088f0c00 */
[----:B------:R-:W-:Y:S01]  /*28d0*/  @!PT LDS RZ, [RZ] ;  /* 0x00000000fffff984 */ /* 0x000fe20000000800 */
[----:B------:R-:W-:Y:S01]  /*28e0*/  @!PT LDS RZ, [RZ] ;  /* 0x00000000fffff984 */ /* 0x000fe20000000800 */
[----:B------:R-:W-:Y:S01]  /*28f0*/  @!PT LDS RZ, [RZ] ;  /* 0x00000000fffff984 */ /* 0x000fe20000000800 */
[----:B------:R1:W-:Y:S04]  /*2900*/  LDGSTS.E.BYPASS.LTC128B.128 [R242+0x3000], desc[UR18][R8.64] ;  /* 0x0300000008f27fae */ /* 0x0003e8000b901d52 */
.L_x_3604:
[----:B------:R-:W-:Y:S05]  /*2910*/  BSYNC B0 ;  /* 0x0000000000007941 */ /* 0x000fea0003800000 */
.L_x_3603:
        /* <DEDUP_REMOVED lines=19> */
.L_x_3606:
[----:B------:R-:W-:Y:S05]  /*2a50*/  BSYNC B0 ;  /* 0x0000000000007941 */ /* 0x000fea0003800000 */
.L_x_3605:
        /* <DEDUP_REMOVED lines=20> */
.L_x_3608:
[----:B------:R-:W-:Y:S05]  /*2ba0*/  BSYNC B0 ;  /* 0x0000000000007941 */ /* 0x000fea0003800000 */
.L_x_3607:
        /* <DEDUP_REMOVED lines=19> */
.L_x_3610:
[----:B------:R-:W-:Y:S05]  /*2ce0*/  BSYNC B0 ;  /* 0x0000000000007941 */ /* 0x000fea0003800000 */
.L_x_3609:
        /* <DEDUP_REMOVED lines=19> */
.L_x_3612:
[----:B------:R-:W-:Y:S05]  /*2e20*/  BSYNC B0 ;  /* 0x0000000000007941 */ /* 0x000fea0003800000 */
.L_x_3611:
        /* <DEDUP_REMOVED lines=19> */
.L_x_3614:
[----:B------:R-:W-:Y:S05]  /*2f60*/  BSYNC B0 ;  /* 0x0000000000007941 */ /* 0x000fea0003800000 */
.L_x_3613:
        /* <DEDUP_REMOVED lines=20> */
.L_x_3616:
[----:B------:R-:W-:Y:S05]  /*30b0*/  BSYNC B0 ;  /* 0x0000000000007941 */ /* 0x000fea0003800000 */
.L_x_3615:
        /* <DEDUP_REMOVED lines=19> */
.L_x_3618:
[----:B------:R-:W-:Y:S05]  /*31f0*/  BSYNC B0 ;  /* 0x0000000000007941 */ /* 0x000fea0003800000 */
.L_x_3617:
        /* <DEDUP_REMOVED lines=13> */
[----:B-1----:R-:W-:-:S04]  /*32d0*/  LEA R8, P5, R24, UR8, 0x1 ;  /* 0x0000000818087c11 */ /* 0x002fc8000f8a08ff */
[----:B------:R-:W-:-:S05]  /*32e0*/  LEA.HI.X R9, R24, UR9, R0, 0x1, P5 ;  /* 0x0000000918097c11 */ /* 0x000fca000a8f0c00 */
[----:B------:R-:W-:Y:S01]  /*32f0*/  @!PT LDS RZ, [RZ] ;  /* 0x00000000fffff984 */ /* 0x000fe20000000800 */
[----:B------:R-:W-:Y:S01]  /*3300*/  @!PT LDS RZ, [RZ] ;  /* 0x00000000fffff984 */ /* 0x000fe20000000800 */
[----:B------:R-:W-:Y:S01]  /*3310*/  @!PT LDS RZ, [RZ] ;  /* 0x00000000fffff984 */ /* 0x000fe20000000800 */
[----:B------:R1:W-:Y:S04]  /*3320*/  LDGSTS.E.BYPASS.LTC128B.128 [R242+0x7000], desc[UR18][R8.64] ;  /* 0x0700000008f27fae */ /* 0x0003e8000b901d52 */
.L_x_3620:
[----:B------:R-:W-:Y:S05]  /*3330*/  BSYNC B0 ;  /* 0x0000000000007941 */ /* 0x000fea0003800000 */
.L_x_3619:
        /* <DEDUP_REMOVED lines=19> */
.L_x_3622:
[----:B------:R-:W-:Y:S05]  /*3470*/  BSYNC B0 ;  /* 0x0000000000007941 */ /* 0x000fea0003800000 */
.L_x_3621:
        /* <DEDUP_REMOVED lines=14> */
[----:B----4-:R-:W-:-:S04]  /*3560*/  LEA R24, P5, R26, UR8, 0x1 ;  /* 0x000000081a187c11 */ /* 0x010fc8000f8a08ff */
[----:B------:R-:W-:-:S05]  /*3570*/  LEA.HI.X R25, R26, UR9, R2, 0x1, P5 ;  /* 0x000000091a197c11 */ /* 0x000fca000a8f0c02 */
[----:B------:R-:W-:Y:S01]  /*3580*/  @!PT LDS RZ, [RZ] ;  /* 0x00000000fffff984 */ /* 0x000fe20000000800 */
[----:B------:R-:W-:Y:S01]  /*3590*/  @!PT LDS RZ, [RZ] ;  /* 0x00000000fffff984 */ /* 0x000fe20000000800 */
[----:B------:R-:W-:Y:S01]  /*35a0*/  @!PT LDS RZ, [RZ] ;  /* 0x00000000fffff984 */ /* 0x000fe20000000800 */
[----:B------:R4:W-:Y:S04]  /*35b0*/  LDGSTS.E.BYPASS.LTC128B.128 [R242+0x8000], desc[UR18][R24.64] ;  /* 0x0800000018f27fae */ /* 0x0009e8000b901d52 */
.L_x_3624:
[----:B------:R-:W-:Y:S05]  /*35c0*/  BSYNC B0 ;  /* 0x0000000000007941 */ /* 0x000fea0003800000 */
.L_x_3623:
        /* <DEDUP_REMOVED lines=21> */
.L_x_3626:
[----:B------:R-:W-:Y:S05]  /*3720*/  BSYNC B0 ;  /* 0x0000000000007941 */ /* 0x000fea0003800000 */
.L_x_3625:
[----:B------:R-:W-:Y:S01]  /*3730*/  SHF.R.S32.HI R2, RZ, 0x1f, R5 ;  /* 0x0000001fff027819 */ /* 0x000fe20000011405 */
[----:B------:R-:W-:Y:S01]  /*3740*/  BSSY B0, `(.L_x_3627) ;  /* 0x0000013000007945 */ /* 0x000fe20003800000 */
[----:B------:R-:W-:Y:S02]  /*3750*/  ISETP.GE.AND P6, PT, R8, UR5, PT ;  /* 0x0000000508007c0c */ /* 0x000fe4000bfc6270 */
        /* <DEDUP_REMOVED lines=17> */
.L_x_3628:
[----:B------:R-:W-:Y:S05]  /*3870*/  BSYNC B0 ;  /* 0x0000000000007941 */ /* 0x000fea0003800000 */
.L_x_3627:
        /* <DEDUP_REMOVED lines=17> */
.L_x_3630:
[----:B------:R-:W-:Y:S05]  /*3990*/  BSYNC B0 ;  /* 0x0000000000007941 */ /* 0x000fea0003800000 */
.L_x_3629:
[----:B------:R-:W-:Y:S01]  /*39a0*/  USHF.R.S32.HI UR25, URZ, 0x1f, UR15 ;  /* 0x0000001f3f197899 */ /* 0x000fe2000801140f */
[----:B------:R-:W0:Y:S01]  /*39b0*/  LDGDEPBAR ;  /* 0x00000000000079af */ /* 0x000e220000000000 */
[----:B------:R-:W-:Y:S01]  /*39c0*/  ULDC.64 UR8, c[0x0][0x3d0] ;  /* 0x0000f40000087ab9 */ /* 0x000fe20000000a00 */
[----:B------:R-:W-:Y:S01]  /*39d0*/  SHF.R.S32.HI R0, RZ, 0x5, R0 ;  /* 0x00000005ff007819 */ /* 0x000fe20000011400 */
[----:B------:R-:W-:Y:S01]  /*39e0*/  UIMAD UR25, UR25, UR8, URZ ;  /* 0x00000008191972a4 */ /* 0x000fe2000f8e023f */
[----:B------:R-:W-:Y:S01]  /*39f0*/  IMAD.IADD R21, R23, 0x1, R20 ;  /* 0x0000000117157824 */ /* 0x000fe200078e0214 */
[----:B------:R-:W-:Y:S01]  /*3a00*/  UMOV UR27, UR23 ;  /* 0x00000017001b7c82 */ /* 0x000fe20008000000 */
[----:B------:R-:W-:Y:S01]  /*3a10*/  LEA R2, R0, UR22, 0x4 ;  /* 0x0000001600027c11 */ /* 0x000fe2000f8e20ff */
[----:B------:R-:W-:Y:S01]  /*3a20*/  UIMAD.WIDE.U32 UR28, UR15, UR8, UR26 ;  /* 0x000000080f1c72a5 */ /* 0x000fe2000f8e001a */
[----:B------:R-:W-:Y:S01]  /*3a30*/  IMAD.MOV.U32 R20, RZ, RZ, R22 ;  /* 0x000000ffff147224 */ /* 0x000fe200078e0016 */
[----:B------:R-:W-:Y:S01]  /*3a40*/  UIMAD UR25, UR15, UR9, UR25 ;  /* 0x000000090f1972a4 */ /* 0x000fe2000f8e0219 */
[----:B------:R-:W-:Y:S01]  /*3a50*/  SHF.R.S32.HI R5, RZ, 0x2, R5 ;  /* 0x00000002ff057819 */ /* 0x000fe20000011405 */
[----:B------:R-:W-:Y:S01]  /*3a60*/  ULDC.64 UR22, c[0x0][0x3c8] ;  /* 0x0000f20000167ab9 */ /* 0x000fe20000000a00 */
[----:B------:R-:W-:Y:S01]  /*3a70*/  ULDC.64 UR8, c[0x0][0x250] ;  /* 0x0000940000087ab9 */ /* 0x000fe20000000a00 */
[----:B------:R-:W-:Y:S01]  /*3a80*/  ULEA UR26, UP0, UR28, UR22, 0x2 ;  /* 0x000000161c1a7291 */ /* 0x000fe2000f80103f */
[----:B------:R-:W-:Y:S01]  /*3a90*/  IMAD R211, R211, UR8, RZ ;  /* 0x00000008d3d37c24 */ /* 0x000fe2000f8e02ff */
[----:B------:R-:W-:Y:S01]  /*3aa0*/  UIADD3 UR25, UR29, UR25, URZ ;  /* 0x000000191d197290 */ /* 0x000fe2000fffe03f */
[----:B------:R-:W-:Y:S01]  /*3ab0*/  IADD3 R5, R2, 0x1, R5 ;  /* 0x0000000102057810 */ /* 0x000fe20007ffe005 */
[----:B------:R-:W-:Y:S01]  /*3ac0*/  IMAD.U32 R2, RZ, RZ, UR24 ;  /* 0x00000018ff027e24 */ /* 0x000fe2000f8e00ff */
[----:B------:R-:W-:Y:S01]  /*3ad0*/  ISETP.GE.AND P6, PT, R7, UR5, PT ;  /* 0x0000000507007c0c */ /* 0x000fe2000bfc6270 */
[----:B------:R-:W-:Y:S01]  /*3ae0*/  ULEA.HI.X UR25, UR28, UR23, UR25, 0x2, UP0 ;  /* 0x000000171c197291 */ /* 0x000fe200080f1419 */
[----:B------:R-:W-:-:S02]  /*3af0*/  IMAD R211, R208, UR9, R211 ;  /* 0x00000009d0d37c24 */ /* 0x000fc4000f8e02d3 */
[----:B------:R-:W-:Y:S01]  /*3b00*/  IMAD.WIDE.U32 R208, R208, UR8, R20 ;  /* 0x00000008d0d07c25 */ /* 0x000fe2000f8e0014 */
[----:B------:R-:W-:Y:S01]  /*3b10*/  ULDC.64 UR22, c[0x0][0x220] ;  /* 0x0000880000167ab9 */ /* 0x000fe20000000a00 */
[----:B------:R-:W-:-:S04]  /*3b20*/  DEPBAR.LE SB0, 0x0 ;  /* 0x000080000000791a */ /* 0x000fc80000000000 */
[----:B------:R-:W-:Y:S01]  /*3b30*/  IMAD.U32 R20, RZ, RZ, UR26 ;  /* 0x0000001aff147e24 */ /* 0x000fe2000f8e00ff */
[----:B------:R-:W-:Y:S01]  /*3b40*/  IADD3 R211, R209, R211, RZ ;  /* 0x000000d3d1d37210 */ /* 0x000fe20007ffe0ff */
[----:B------:R-:W-:Y:S01]  /*3b50*/  IMAD.U32 R21, RZ, RZ, UR25 ;  /* 0x00000019ff157e24 */ /* 0x000fe2000f8e00ff */
[C---:B------:R-:W-:Y:S02]  /*3b60*/  LEA R204, P5, R208.reuse, UR22, 0x1 ;  /* 0x00000016d0cc7c11 */ /* 0x040fe4000f8a08ff */
[----:B------:R-:W-:Y:S02]  /*3b70*/  IADD3 R2, R5, UR20, -R2 ;  /* 0x0000001405027c10 */ /* 0x000fe4000fffe802 */
[----:B------:R1:W5:Y:S01]  /*3b80*/  LDG.E R213, desc[UR18][R20.64] ;  /* 0x0000001214d57981 */ /* 0x000362000c1e1900 */
[----:B------:R-:W-:Y:S01]  /*3b90*/  LEA.HI.X R205, R208, UR23, R211, 0x1, P5 ;  /* 0x00000017d0cd7c11 */ /* 0x000fe2000a8f0cd3 */
[----:B------:R-:W-:Y:S01]  /*3ba0*/  BAR.SYNC.DEFER_BLOCKING 0x0 ;  /* 0x0000000000007b1d */ /* 0x000fe20000010000 */
[----:B------:R-:W-:-:S02]  /*3bb0*/  ISETP.GE.AND P5, PT, R18, UR5, PT ;  /* 0x0000000512007c0c */ /* 0x000fc4000bfa6270 */
[----:B------:R-:W-:-:S03]  /*3bc0*/  IADD3 R2, R2, UR21, RZ ;  /* 0x0000001502027c10 */ /* 0x000fc6000fffe0ff */
[----:B------:R-:W-:Y:S01]  /*3bd0*/  ULDC UR21, c[0x0][0x2e8] ;  /* 0x0000ba0000157ab9 */ /* 0x000fe20000000800 */
[----:B------:R-:W-:Y:S07]  /*3be0*/  BSSY B0, `(.L_x_3631) ;  /* 0x000000e000007945 */ /* 0x000fee0003800000 */
[----:B------:R1:W-:Y:S01]  /*3bf0*/  @P5 STS.128 [R242+0xa000], RZ ;  /* 0x00a000fff2005388 */ /* 0x0003e20000000c00 */
[----:B------:R-:W1:Y:S01]  /*3c00*/  MUFU.RCP R212, UR21 ;  /* 0x0000001500d47d08 */ /* 0x000e620008001000 */
        /* <DEDUP_REMOVED lines=11> */
.L_x_3632:
[----:B------:R-:W-:Y:S05]  /*3cc0*/  BSYNC B0 ;  /* 0x0000000000007941 */ /* 0x000fea0003800000 */
.L_x_3631:
        /* <DEDUP_REMOVED lines=19> */
.L_x_3634:
[----:B------:R-:W-:Y:S05]  /*3e00*/  BSYNC B0 ;  /* 0x0000000000007941 */ /* 0x000fea0003800000 */
.L_x_3633:
        /* <DEDUP_REMOVED lines=17> */
.L_x_3636:
[----:B------:R-:W-:Y:S05]  /*3f20*/  BSYNC B0 ;  /* 0x0000000000007941 */ /* 0x000fea0003800000 */
.L_x_3635:
        /* <DEDUP_REMOVED lines=18> */
.L_x_3638:
[----:B------:R-:W-:Y:S05]  /*4050*/  BSYNC B0 ;  /* 0x0000000000007941 */ /* 0x000fea0003800000 */
.L_x_3637:
        /* <DEDUP_REMOVED lines=17> */
.L_x_3640:
[----:B------:R-:W-:Y:S05]  /*4170*/  BSYNC B0 ;  /* 0x0000000000007941 */ /* 0x000fea0003800000 */
.L_x_3639:
        /* <DEDUP_REMOVED lines=20> */
.L_x_3642:
[----:B------:R-:W-:Y:S05]  /*42c0*/  BSYNC B0 ;  /* 0x0000000000007941 */ /* 0x000fea0003800000 */
.L_x_3641:
        /* <DEDUP_REMOVED lines=20> */
.L_x_3644:
[----:B------:R-:W-:Y:S05]  /*4410*/  BSYNC B0 ;  /* 0x0000000000007941 */ /* 0x000fea0003800000 */
.L_x_3643:
        /* <DEDUP_REMOVED lines=21> */
.L_x_3646:
[----:B------:R-:W-:Y:S05]  /*4570*/  BSYNC B0 ;  /* 0x0000000000007941 */ /* 0x000fea0003800000 */
.L_x_3645:
        /* <DEDUP_REMOVED lines=23> */
.L_x_3648:
[----:B------:R-:W-:Y:S05]  /*46f0*/  BSYNC B0 ;  /* 0x0000000000007941 */ /* 0x000fea0003800000 */
.L_x_3647:
        /* <DEDUP_REMOVED lines=24> */
.L_x_3650:
[----:B------:R-:W-:Y:S05]  /*4880*/  BSYNC B0 ;  /* 0x0000000000007941 */ /* 0x000fea0003800000 */
.L_x_3649:
        /* <DEDUP_REMOVED lines=26> */
.L_x_3652:
[----:B------:R-:W-:Y:S05]  /*4a30*/  BSYNC B0 ;  /* 0x0000000000007941 */ /* 0x000fea0003800000 */
.L_x_3651:
        /* <DEDUP_REMOVED lines=17> */
.L_x_3654:
[----:B------:R-:W-:Y:S05]  /*4b50*/  BSYNC B0 ;  /* 0x0000000000007941 */ /* 0x000fea0003800000 */
.L_x_3653:
        /* <DEDUP_REMOVED lines=17> */
.L_x_3656:
[----:B------:R-:W-:Y:S05]  /*4c70*/  BSYNC B0 ;  /* 0x0000000000007941 */ /* 0x000fea0003800000 */
.L_x_3655:
        /* <DEDUP_REMOVED lines=17> */
.L_x_3658:
[----:B------:R-:W-:Y:S05]  /*4d90*/  BSYNC B0 ;  /* 0x0000000000007941 */ /* 0x000fea0003800000 */
.L_x_3657:
        /* <DEDUP_REMOVED lines=17> */
.L_x_3660:
[----:B------:R-:W-:Y:S05]  /*4eb0*/  BSYNC B0 ;  /* 0x0000000000007941 */ /* 0x000fea0003800000 */
.L_x_3659:
        /* <DEDUP_REMOVED lines=25> */
.L_x_3662:
[----:B------:R-:W-:Y:S05]  /*5050*/  BSYNC B0 ;  /* 0x0000000000007941 */ /* 0x000fea0003800000 */
.L_x_3661:
        /* <DEDUP_REMOVED lines=8> */
[----:B------:R-:W3:Y:S01]  /*50e0*/  LDSM.16.M88.4 R76, [R241+0x3000] ;  /* 0x00300000f14c783b */ /* 0x000ee20000000200 */
[----:B------:R-:W-:Y:S01]  /*50f0*/  IMAD R3, R236, 0x2, R243 ;  /* 0x00000002ec037824 */ /* 0x000fe200078e02f3 */
[----:B------:R-:W-:Y:S01]  /*5100*/  R2UR UR5, R212 ;  /* 0x00000000d40572ca */ /* 0x000fe200000e0000 */
[----:B------:R-:W-:Y:S01]  /*5110*/  IMAD R235, R0, 0x2, R241 ;  /* 0x0000000200eb7824 */ /* 0x000fe200078e02f1 */
[----:B------:R-:W4:Y:S01]  /*5120*/  LDSM.16.M88.4 R44, [R241+0x5000] ;  /* 0x00500000f12c783b */ /* 0x000f220000000200 */
[----:B------:R-:W-:Y:S01]  /*5130*/  IMAD R239, R238, 0x2, R3 ;  /* 0x00000002eeef7824 */ /* 0x000fe200078e0203 */
[----:B------:R-:W-:Y:S01]  /*5140*/  UISETP.GT.AND UP0, UPT, UR14, UR11, UPT ;  /* 0x0000000b0e00728c */ /* 0x000fe2000bf04270 */
[----:B------:R-:W-:Y:S01]  /*5150*/  IMAD.SHL.U32 R245, R207, 0x2, RZ ;  /* 0x00000002cff57824 */ /* 0x000fe200078e00ff */
[----:B------:R-:W-:Y:S04]  /*5160*/  LDSM.16.M88.4 R140, [R206] ;  /* 0x00000000ce8c783b */ /* 0x000fe80000000200 */
[----:B------:R-:W4:Y:S01]  /*5170*/  LDSM.16.M88.4 R144, [R235+0x2000] ;  /* 0x00200000eb90783b */ /* 0x000f220000000200 */
[----:B------:R-:W-:-:S03]  /*5180*/  LOP3.LUT R245, R245, 0x6, RZ, 0xc0, !PT ;  /* 0x00000006f5f57812 */ /* 0x000fc600078ec0ff */
[----:B------:R-:W4:Y:S04]  /*5190*/  LDSM.16.M88.4 R28, [R241+0x6000] ;  /* 0x00600000f11c783b */ /* 0x000f280000000200 */
[----:B------:R-:W4:Y:S04]  /*51a0*/  LDSM.16.M88.4 R108, [R235+0x3000] ;  /* 0x00300000eb6c783b */ /* 0x000f280000000200 */
[----:B------:R-:W4:Y:S04]  /*51b0*/  LDSM.16.M88.4 R100, [R235+0x5000] ;  /* 0x00500000eb64783b */ /* 0x000f280000000200 */
[----:B------:R-:W4:Y:S04]  /*51c0*/  LDSM.16.M88.4 R84, [R241+0x2800] ;  /* 0x00280000f154783b */ /* 0x000f280000000200 */
[----:B------:R-:W4:Y:S01]  /*51d0*/  LDSM.16.M88.4 R68, [R241+0x3800] ;  /* 0x00380000f144783b */ /* 0x000f220000000200 */
[C---:B--2---:R-:W-:Y:S03]  /*51e0*/  HMMA.16816.F32.BF16 R96, R104.reuse, R92, RZ ;  /* 0x0000005c6860723c */ /* 0x044fe600000418ff */
[----:B------:R-:W2:Y:S04]  /*51f0*/  LDSM.16.M88.4 R52, [R241+0x4800] ;  /* 0x00480000f134783b */ /* 0x000ea80000000200 */
[----:B------:R-:W2:Y:S01]  /*5200*/  LDSM.16.M88.4 R36, [R241+0x5800] ;  /* 0x00580000f124783b */ /* 0x000ea20000000200 */
[C---:B------:R-:W-:Y:S03]  /*5210*/  HMMA.16816.F32.BF16 R92, R104.reuse, R94, RZ ;  /* 0x0000005e685c723c */ /* 0x040fe600000418ff */
[----:B------:R-:W2:Y:S03]  /*5220*/  LDSM.16.M88.4 R20, [R241+0x6800] ;  /* 0x00680000f114783b */ /* 0x000ea60000000200 */
[C---:B---3--:R-:W-:Y:S01]  /*5230*/  HMMA.16816.F32.BF16 R80, R104.reuse, R76, RZ ;  /* 0x0000004c6850723c */ /* 0x048fe200000418ff */
[----:B-1----:R-:W1:Y:S04]  /*5240*/  LDSM.16.M88.4 R4, [R241+0x7800] ;  /* 0x00780000f104783b */ /* 0x002e680000000200 */
[----:B------:R-:W-:Y:S01]  /*5250*/  LDSM.16.M88.4 R164, [R235+0x2800] ;  /* 0x00280000eba4783b */ /* 0x000fe20000000200 */
[C---:B----4-:R-:W-:Y:S03]  /*5260*/  HMMA.16816.F32.BF16 R48, R104.reuse, R44, RZ ;  /* 0x0000002c6830723c */ /* 0x050fe600000418ff */
[----:B------:R-:W-:Y:S03]  /*5270*/  LDSM.16.M88.4 R160, [R235+0x3800] ;  /* 0x00380000eba0783b */ /* 0x000fe60000000200 */
[C---:B------:R-:W-:Y:S01]  /*5280*/  HMMA.16816.F32.BF16 R76, R104.reuse, R78, RZ ;  /* 0x0000004e684c723c */ /* 0x040fe200000418ff */
[----:B------:R-:W-:Y:S04]  /*5290*/  LDSM.16.M88.4 R152, [R235+0x4800] ;  /* 0x00480000eb98783b */ /* 0x000fe80000000200 */
[----:B------:R-:W-:Y:S01]  /*52a0*/  LDSM.16.M88.4 R148, [R235+0x5800] ;  /* 0x00580000eb94783b */ /* 0x000fe20000000200 */
[----:B------:R-:W-:Y:S03]  /*52b0*/  HMMA.16816.F32.BF16 R44, R104, R46, RZ ;  /* 0x0000002e682c723c */ /* 0x000fe600000418ff */
[----:B------:R-:W-:Y:S03]  /*52c0*/  LDSM.16.M88.4 R60, [R241+0x4000] ;  /* 0x00400000f13c783b */ /* 0x000fe60000000200 */
[C---:B------:R-:W-:Y:S01]  /*52d0*/  HMMA.16816.F32.BF16 R96, R140.reuse, R144, R96 ;  /* 0x000000908c60723c */ /* 0x040fe20000041860 */
[----:B------:R-:W-:Y:S04]  /*52e0*/  LDSM.16.M88.4 R12, [R241+0x7000] ;  /* 0x00700000f10c783b */ /* 0x000fe80000000200 */
[----:B------:R-:W-:Y:S01]  /*52f0*/  LDSM.16.M88.4 R132, [R241+0x8000] ;  /* 0x00800000f184783b */ /* 0x000fe20000000200 */
[----:B------:R-:W-:Y:S03]  /*5300*/  HMMA.16816.F32.BF16 R92, R140, R146, R92 ;  /* 0x000000928c5c723c */ /* 0x000fe6000004185c */
[----:B------:R-:W3:Y:S03]  /*5310*/  LDSM.16.M88.4 R144, [R235+0x6000] ;  /* 0x00600000eb90783b */ /* 0x000ee60000000200 */
[----:B------:R-:W-:Y:S01]  /*5320*/  HMMA.16816.F32.BF16 R32, R104, R28, RZ ;  /* 0x0000001c6820723c */ /* 0x000fe200000418ff */
[----:B------:R-:W-:Y:S04]  /*5330*/  LDSM.16.M88.4 R124, [R241+0x8800] ;  /* 0x00880000f17c783b */ /* 0x000fe80000000200 */
[----:B------:R-:W-:Y:S01]  /*5340*/  LDSM.16.M88.4 R116, [R241+0x9000] ;  /* 0x00900000f174783b */ /* 0x000fe20000000200 */
[C---:B------:R-:W-:Y:S03]  /*5350*/  HMMA.16816.F32.BF16 R80, R140.reuse, R108, R80 ;  /* 0x0000006c8c50723c */ /* 0x040fe60000041850 */
[----:B------:R-:W-:Y:S03]  /*5360*/  LDSM.16.M88.4 R168, [R241+0x9800] ;  /* 0x00980000f1a8783b */ /* 0x000fe60000000200 */
[C---:B------:R-:W-:Y:S01]  /*5370*/  HMMA.16816.F32.BF16 R76, R140.reuse, R110, R76 ;  /* 0x0000006e8c4c723c */ /* 0x040fe2000004184c */
[----:B------:R-:W4:Y:S04]  /*5380*/  LDSM.16.M88.4 R108, [R235+0x6800] ;  /* 0x00680000eb6c783b */ /* 0x000f280000000200 */
[----:B------:R-:W-:Y:S01]  /*5390*/  LDSM.16.M88.4 R156, [R235+0x4000] ;  /* 0x00400000eb9c783b */ /* 0x000fe20000000200 */
[C---:B------:R-:W-:Y:S03]  /*53a0*/  HMMA.16816.F32.BF16 R48, R140.reuse, R100, R48 ;  /* 0x000000648c30723c */ /* 0x040fe60000041830 */
[----:B------:R-:W0:Y:S03]  /*53b0*/  LDGDEPBAR ;  /* 0x00000000000079af */ /* 0x000e260000000000 */
[----:B------:R-:W-:Y:S01]  /*53c0*/  HMMA.16816.F32.BF16 R44, R140, R102, R44 ;  /* 0x000000668c2c723c */ /* 0x000fe2000004182c */
[----:B------:R-:W4:Y:S05]  /*53d0*/  LDSM.16.M88.4 R100, [R235+0x7800] ;  /* 0x00780000eb64783b */ /* 0x000f2a0000000200 */
        /* <DEDUP_REMOVED lines=12> */
[----:B------:R-:W-:Y:S06]  /*54a0*/  HMMA.16816.F32.BF16 R4, R104, R6, RZ ;  /* 0x000000066804723c */ /* 0x000fec00000418ff */
[C---:B---3--:R-:W-:Y:S06]  /*54b0*/  HMMA.16816.F32.BF16 R32, R140.reuse, R144, R32 ;  /* 0x000000908c20723c */ /* 0x048fec0000041820 */
[----:B------:R-:W-:Y:S01]  /*54c0*/  HMMA.16816.F32.BF16 R88, R140, R164, R88 ;  /* 0x000000a48c58723c */ /* 0x000fe20000041858 */
[----:B------:R-:W-:-:S04]  /*54d0*/  VIADD R144, R241, 0x2000 ;  /* 0x00002000f1907836 */ /* 0x000fc80000000000 */
[----:B------:R-:W-:Y:S01]  /*54e0*/  @P0 VIADD R240, R144, 0xffffffc0 ;  /* 0xffffffc090f00836 */ /* 0x000fe20000000000 */
[C---:B------:R-:W-:Y:S01]  /*54f0*/  HMMA.16816.F32.BF16 R84, R140.reuse, R166, R84 ;  /* 0x000000a68c54723c */ /* 0x040fe20000041854 */
[----:B------:R-:W-:Y:S02]  /*5500*/  LDSM.16.M88.4 R164, [R235+0x8000] ;  /* 0x00800000eba4783b */ /* 0x000fe40000000200 */
[----:B------:R-:W-:Y:S02]  /*5510*/  IMAD R216, R0, 0x2, R240 ;  /* 0x0000000200d87824 */ /* 0x000fe400078e02f0 */
[----:B------:R-:W-:Y:S01]  /*5520*/  LDSM.16.M88.4 R196, [R240+0x7800] ;  /* 0x00780000f0c4783b */ /* 0x000fe20000000200 */
[----:B------:R-:W-:Y:S01]  /*5530*/  HMMA.16816.F32.BF16 R72, R140, R160, R72 ;  /* 0x000000a08c48723c */ /* 0x000fe20000041848 */
[C---:B------:R-:W-:Y:S02]  /*5540*/  VIADD R231, R240.reuse, 0x800 ;  /* 0x00000800f0e77836 */ /* 0x040fe40000000000 */
[----:B------:R-:W-:Y:S01]  /*5550*/  LDSM.16.M88.4 R192, [R216] ;  /* 0x00000000d8c0783b */ /* 0x000fe20000000200 */
[----:B------:R-:W-:-:S02]  /*5560*/  VIADD R230, R240, 0x1000 ;  /* 0x00001000f0e67836 */ /* 0x000fc40000000000 */
[C---:B------:R-:W-:Y:S01]  /*5570*/  HMMA.16816.F32.BF16 R68, R140.reuse, R162, R68 ;  /* 0x000000a28c44723c */ /* 0x040fe20000041844 */
[----:B------:R-:W-:Y:S01]  /*5580*/  LDSM.16.M88.4 R160, [R235+0x8800] ;  /* 0x00880000eba0783b */ /* 0x000fe20000000200 */
[C---:B------:R-:W-:Y:S02]  /*5590*/  VIADD R229, R240.reuse, 0x1800 ;  /* 0x00001800f0e57836 */ /* 0x040fe40000000000 */
[C---:B------:R-:W-:Y:S01]  /*55a0*/  VIADD R228, R240.reuse, 0x2000 ;  /* 0x00002000f0e47836 */ /* 0x040fe20000000000 */
[----:B------:R-:W-:Y:S01]  /*55b0*/  LDSM.16.M88.4 R188, [R216+0x800] ;  /* 0x00080000d8bc783b */ /* 0x000fe20000000200 */
[----:B------:R-:W-:Y:S01]  /*55c0*/  HMMA.16816.F32.BF16 R56, R140, R152, R56 ;  /* 0x000000988c38723c */ /* 0x000fe20000041838 */
[C---:B------:R-:W-:Y:S02]  /*55d0*/  VIADD R227, R240.reuse, 0x2800 ;  /* 0x00002800f0e37836 */ /* 0x040fe40000000000 */
[----:B------:R-:W-:Y:S01]  /*55e0*/  LDSM.16.M88.4 R184, [R216+0x1000] ;  /* 0x00100000d8b8783b */ /* 0x000fe20000000200 */
[----:B------:R-:W-:-:S02]  /*55f0*/  VIADD R226, R240, 0x3000 ;  /* 0x00003000f0e27836 */ /* 0x000fc40000000000 */
[C---:B------:R-:W-:Y:S01]  /*5600*/  HMMA.16816.F32.BF16 R52, R140.reuse, R154, R52 ;  /* 0x0000009a8c34723c */ /* 0x040fe20000041834 */
[----:B------:R-:W1:Y:S01]  /*5610*/  LDSM.16.M88.4 R152, [R235+0x7000] ;  /* 0x00700000eb98783b */ /* 0x000e620000000200 */
        /* <DEDUP_REMOVED lines=8> */
[----:B------:R-:W2:Y:S01]  /*56a0*/  LDSM.16.M88.4 R148, [R235+0x9000] ;  /* 0x00900000eb94783b */ /* 0x000ea20000000200 */
[C---:B------:R-:W-:Y:S02]  /*56b0*/  VIADD R221, R240.reuse, 0x5800 ;  /* 0x00005800f0dd7836 */ /* 0x040fe40000000000 */
[C---:B------:R-:W-:Y:S01]  /*56c0*/  VIADD R220, R240.reuse, 0x6000 ;  /* 0x00006000f0dc7836 */ /* 0x040fe20000000000 */
[----:B------:R-:W-:Y:S01]  /*56d0*/  LDSM.16.M88.4 R172, [R216+0x2800] ;  /* 0x00280000d8ac783b */ /* 0x000fe20000000200 */
[----:B------:R-:W-:Y:S01]  /*56e0*/  HMMA.16816.F32.BF16 R28, R140, R146, R28 ;  /* 0x000000928c1c723c */ /* 0x000fe2000004181c */
[C---:B------:R-:W-:Y:S02]  /*56f0*/  VIADD R219, R240.reuse, 0x6800 ;  /* 0x00006800f0db7836 */ /* 0x040fe40000000000 */
[----:B------:R-:W3:Y:S01]  /*5700*/  LDSM.16.M88.4 R144, [R235+0x9800] ;  /* 0x00980000eb90783b */ /* 0x000ee20000000200 */
[----:B------:R-:W-:-:S02]  /*5710*/  VIADD R218, R240, 0x7000 ;  /* 0x00007000f0da7836 */ /* 0x000fc40000000000 */
[----:B----4-:R-:W-:Y:S01]  /*5720*/  HMMA.16816.F32.BF16 R24, R140, R108, R24 ;  /* 0x0000006c8c18723c */ /* 0x010fe20000041818 */
[----:B------:R-:W-:-:S05]  /*5730*/  VIADD R217, R240, 0x7800 ;  /* 0x00007800f0d97836 */ /* 0x000fca0000000000 */
[C---:B------:R-:W-:Y:S01]  /*5740*/  HMMA.16816.F32.BF16 R20, R140.reuse, R110, R20 ;  /* 0x0000006e8c14723c */ /* 0x040fe20000041814 */
[----:B------:R4:W-:Y:S05]  /*5750*/  LDSM.16.M88.4 R108, [R3] ;  /* 0x00000000036c783b */ /* 0x0009ea0000000200 */
[C---:B------:R-:W-:Y:S06]  /*5760*/  HMMA.16816.F32.BF16 R8, R140.reuse, R100, R8 ;  /* 0x000000648c08723c */ /* 0x040fec0000041808 */
[----:B------:R-:W-:Y:S01]  /*5770*/  HMMA.16816.F32.BF16 R4, R140, R102, R4 ;  /* 0x000000668c04723c */ /* 0x000fe20000041804 */
[----:B------:R-:W3:Y:S05]  /*5780*/  LDSM.16.M88.4 R100, [R240+0x1000] ;  /* 0x00100000f064783b */ /* 0x000eea0000000200 */
[C---:B------:R-:W-:Y:S06]  /*5790*/  HMMA.16816.F32.BF16 R64, R104.reuse, R60, RZ ;  /* 0x0000003c6840723c */ /* 0x040fec00000418ff */
[----:B------:R-:W-:Y:S01]  /*57a0*/  HMMA.16816.F32.BF16 R16, R104, R12, RZ ;  /* 0x0000000c6810723c */ /* 0x000fe200000418ff */
[----:B----4-:R-:W-:-:S02]  /*57b0*/  LOP3.LUT R3, R202, R203, RZ, 0xfc, !PT ;  /* 0x000000cbca037212 */ /* 0x010fc400078efcff */
[----:B------:R-:W-:-:S03]  /*57c0*/  VIMNMX R203, R2, UR20, PT ;  /* 0x0000001402cb7c48 */ /* 0x000fc6000bfe0100 */
        /* <DEDUP_REMOVED lines=13> */
[----:B------:R-:W4:Y:S05]  /*58a0*/  LDSM.16.M88.4 R156, [R240] ;  /* 0x00000000f09c783b */ /* 0x000f2a0000000200 */
[C---:B-1----:R-:W-:Y:S06]  /*58b0*/  HMMA.16816.F32.BF16 R16, R140.reuse, R152, R16 ;  /* 0x000000988c10723c */ /* 0x042fec0000041810 */
[C---:B------:R-:W-:Y:S01]  /*58c0*/  HMMA.16816.F32.BF16 R12, R140.reuse, R154, R12 ;  /* 0x0000009a8c0c723c */ /* 0x040fe2000004180c */
[----:B------:R-:W1:Y:S05]  /*58d0*/  LDSM.16.M88.4 R152, [R240+0x800] ;  /* 0x00080000f098783b */ /* 0x000e6a0000000200 */
[C---:B------:R-:W-:Y:S06]  /*58e0*/  HMMA.16816.F32.BF16 R136, R140.reuse, R164, R136 ;  /* 0x000000a48c88723c */ /* 0x040fec0000041888 */
        /* <DEDUP_REMOVED lines=10> */
[----:B------:R-:W3:Y:S04]  /*5990*/  LDSM.16.M88.4 R144, [R240+0x3000] ;  /* 0x00300000f090783b */ /* 0x000ee80000000200 */
[----:B------:R-:W3:Y:S01]  /*59a0*/  LDSM.16.M88.4 R140, [R240+0x3800] ;  /* 0x00380000f08c783b */ /* 0x000ee20000000200 */
[C---:B------:R-:W-:Y:S06]  /*59b0*/  HMMA.16816.F32.BF16 R80, R108.reuse, R100, R80 ;  /* 0x000000646c50723c */ /* 0x040fec0000041850 */
[C---:B------:R-:W-:Y:S01]  /*59c0*/  HMMA.16816.F32.BF16 R76, R108.reuse, R102, R76 ;  /* 0x000000666c4c723c */ /* 0x040fe2000004184c */
[----:B------:R-:W3:Y:S05]  /*59d0*/  LDSM.16.M88.4 R100, [R240+0x5800] ;  /* 0x00580000f064783b */ /* 0x000eea0000000200 */
        /* <DEDUP_REMOVED lines=17> */
[----:B------:R-:W3:Y:S05]  /*5af0*/  LDSM.16.M88.4 R100, [R239] ;  /* 0x00000000ef64783b */ /* 0x000eea0000000200 */
        /* <DEDUP_REMOVED lines=11> */
[----:B------:R-:W-:Y:S05]  /*5bb0*/  LDSM.16.M88.4 R156, [R216+0x4800] ;  /* 0x00480000d89c783b */ /* 0x000fea0000000200 */
[C---:B-1----:R-:W-:Y:S06]  /*5bc0*/  HMMA.16816.F32.BF16 R16, R108.reuse, R152, R16 ;  /* 0x000000986c10723c */ /* 0x042fec0000041810 */
[C---:B------:R-:W-:Y:S01]  /*5bd0*/  HMMA.16816.F32.BF16 R12, R108.reuse, R154, R12 ;  /* 0x0000009a6c0c723c */ /* 0x040fe2000004180c */
[----:B------:R-:W-:Y:S05]  /*5be0*/  LDSM.16.M88.4 R152, [R216+0x5000] ;  /* 0x00500000d898783b */ /* 0x000fea0000000200 */
[C---:B--2---:R-:W-:Y:S06]  /*5bf0*/  HMMA.16816.F32.BF16 R136, R108.reuse, R148, R136 ;  /* 0x000000946c88723c */ /* 0x044fec0000041888 */
        /* <DEDUP_REMOVED lines=8> */
[C---:B------:R-:W-:Y:S06]  /*5c80*/  HMMA.16816.F32.BF16 R112, R108.reuse, R196, R112 ;  /* 0x000000c46c70723c */ /* 0x040fec0000041870 */
[----:B------:R-:W-:Y:S01]  /*5c90*/  HMMA.16816.F32.BF16 R104, R108, R198, R104 ;  /* 0x000000c66c68723c */ /* 0x000fe20000041868 */
[----:B------:R-:W1:Y:S05]  /*5ca0*/  LDSM.16.M88.4 R108, [R216+0x7000] ;  /* 0x00700000d86c783b */ /* 0x000e6a0000000200 */
[C---:B------:R-:W-:Y:S06]  /*5cb0*/  HMMA.16816.F32.BF16 R96, R100.reuse, R192, R96 ;  /* 0x000000c06460723c */ /* 0x040fec0000041860 */
[----:B------:R-:W-:Y:S01]  /*5cc0*/  HMMA.16816.F32.BF16 R92, R100, R194, R92 ;  /* 0x000000c2645c723c */ /* 0x000fe2000004185c */
[----:B------:R-:W2:Y:S01]  /*5cd0*/  LDSM.16.M88.4 R192, [R216+0x7800] ;  /* 0x00780000d8c0783b */ /* 0x000ea20000000200 */
[----:B------:R-:W-:-:S04]  /*5ce0*/  DEPBAR.LE SB0, 0x0 ;  /* 0x000080000000791a */ /* 0x000fc80000000000 */
[C---:B------:R-:W-:Y:S06]  /*5cf0*/  HMMA.16816.F32.BF16 R88, R100.reuse, R188, R88 ;  /* 0x000000bc6458723c */ /* 0x040fec0000041858 */
[C---:B------:R-:W-:Y:S06]  /*5d00*/  HMMA.16816.F32.BF16 R84, R100.reuse, R190, R84 ;  /* 0x000000be6454723c */ /* 0x040fec0000041854 */
[C---:B------:R-:W-:Y:S06]  /*5d10*/  HMMA.16816.F32.BF16 R80, R100.reuse, R184, R80 ;  /* 0x000000b86450723c */ /* 0x040fec0000041850 */
[C---:B------:R-:W-:Y:S06]  /*5d20*/  HMMA.16816.F32.BF16 R76, R100.reuse, R186, R76 ;  /* 0x000000ba644c723c */ /* 0x040fec000004184c */
[C---:B-1----:R-:W-:Y:S06]  /*5d30*/  HMMA.16816.F32.BF16 R116, R100.reuse, R110, R116 ;  /* 0x0000006e6474723c */ /* 0x042fec0000041874 */
[----:B------:R-:W-:Y:S01]  /*5d40*/  HMMA.16816.F32.BF16 R120, R100, R108, R120 ;  /* 0x0000006c6478723c */ /* 0x000fe20000041878 */
[----:B------:R-:W-:-:S05]  /*5d50*/  IMAD.MOV.U32 R111, RZ, RZ, 0x8 ;  /* 0x00000008ff6f7424 */ /* 0x000fca00078e00ff */
[----:B------:R-:W-:Y:S01]  /*5d60*/  VIADDMNMX R202, R2, R111, UR20, PT ;  /* 0x0000001402ca7e46 */ /* 0x000fe2000b80016f */
[----:B------:R-:W-:Y:S01]  /*5d70*/  VIADD R109, R245, UR16 ;  /* 0x00000010f56d7c36 */ /* 0x000fe20008000000 */
[C---:B------:R-:W-:Y:S03]  /*5d80*/  HMMA.16816.F32.BF16 R72, R100.reuse, R180, R72 ;  /* 0x000000b46448723c */ /* 0x040fe60000041848 */
[C---:B------:R-:W-:Y:S01]  /*5d90*/  VIADD R0, R109.reuse, 0x1 ;  /* 0x000000016d007836 */ /* 0x040fe20000000000 */
[----:B------:R-:W-:Y:S01]  /*5da0*/  I2FP.F32.S32 R111, R109 ;  /* 0x0000006d006f7245 */ /* 0x000fe20000201400 */
[C---:B------:R-:W-:Y:S01]  /*5db0*/  VIADD R2, R109.reuse, 0x9 ;  /* 0x000000096d027836 */ /* 0x040fe20000000000 */
[----:B------:R-:W-:Y:S01]  /*5dc0*/  HMMA.16816.F32.BF16 R68, R100, R182, R68 ;  /* 0x000000b66444723c */ /* 0x000fe20000041844 */
[----:B------:R-:W-:Y:S02]  /*5dd0*/  ISETP.GE.AND P4, PT, R109, R202, PT ;  /* 0x000000ca6d00720c */ /* 0x000fe40003f86270 */
[----:B------:R-:W-:Y:S01]  /*5de0*/  FFMA.FTZ R98, R111, UR5, R98 ;  /* 0x000000056f627c23 */ /* 0x000fe20008010062 */
[----:B------:R-:W-:-:S02]  /*5df0*/  ISETP.GE.AND P0, PT, R0, R203, PT ;  /* 0x000000cb0000720c */ /* 0x000fc40003f06270 */
[C---:B------:R-:W-:Y:S01]  /*5e00*/  HMMA.16816.F32.BF16 R64, R100.reuse, R176, R64 ;  /* 0x000000b06440723c */ /* 0x040fe20000041840 */
[----:B------:R-:W-:Y:S02]  /*5e10*/  ISETP.GE.AND P1, PT, R0, R202, PT ;  /* 0x000000ca0000720c */ /* 0x000fe40003f26270 */
[----:B------:R-:W-:Y:S01]  /*5e20*/  FSEL R237, R98, -INF , !P4 ;  /* 0xff80000062ed7808 */ /* 0x000fe20006000000 */
[----:B------:R-:W-:Y:S01]  /*5e30*/  VIADD R98, R109, 0xf1 ;  /* 0x000000f16d627836 */ /* 0x000fe20000000000 */
[----:B------:R-:W-:Y:S01]  /*5e40*/  I2FP.F32.S32 R0, R0 ;  /* 0x0000000000007245 */ /* 0x000fe20000201400 */
[C---:B------:R-:W-:Y:S01]  /*5e50*/  HMMA.16816.F32.BF16 R60, R100.reuse, R178, R60 ;  /* 0x000000b2643c723c */ /* 0x040fe2000004183c */
[C---:B------:R-:W-:Y:S02]  /*5e60*/  ISETP.GE.AND P2, PT, R2.reuse, R203, PT ;  /* 0x000000cb0200720c */ /* 0x040fe40003f46270 */
[----:B------:R-:W-:Y:S01]  /*5e70*/  ISETP.GE.AND P4, PT, R2, R202, PT ;  /* 0x000000ca0200720c */ /* 0x000fe20003f86270 */
[C---:B------:R-:W-:Y:S01]  /*5e80*/  FFMA.FTZ R97, R0.reuse, UR5, R97 ;  /* 0x0000000500617c23 */ /* 0x040fe20008010061 */
[----:B------:R-:W-:Y:S01]  /*5e90*/  I2FP.F32.S32 R2, R2 ;  /* 0x0000000200027245 */ /* 0x000fe20000201400 */
[----:B------:R-:W-:Y:S01]  /*5ea0*/  HMMA.16816.F32.BF16 R56, R100, R172, R56 ;  /* 0x000000ac6438723c */ /* 0x000fe20000041838 */
[----:B------:R-:W-:-:S02]  /*5eb0*/  FFMA.FTZ R99, R0, UR5, R99 ;  /* 0x0000000500637c23 */ /* 0x000fc40008010063 */
[----:B------:R-:W-:Y:S01]  /*5ec0*/  FSEL R108, R97, -INF , !P0 ;  /* 0xff800000616c7808 */ /* 0x000fe20004000000 */
[C---:B------:R-:W-:Y:S01]  /*5ed0*/  FFMA.FTZ R0, R2.reuse, UR5, R93 ;  /* 0x0000000502007c23 */ /* 0x040fe2000801005d */
[----:B------:R-:W-:Y:S01]  /*5ee0*/  FFMA.FTZ R233, R2, UR5, R95 ;  /* 0x0000000502e97c23 */ /* 0x000fe2000801005f */
[C---:B------:R-:W-:Y:S01]  /*5ef0*/  HMMA.16816.F32.BF16 R52, R100.reuse, R174, R52 ;  /* 0x000000ae6434723c */ /* 0x040fe20000041834 */
[----:B------:R-:W-:Y:S01]  /*5f00*/  VIADD R95, R109, 0x10 ;  /* 0x000000106d5f7836 */ /* 0x000fe20000000000 */
[----:B------:R-:W-:Y:S01]  /*5f10*/  FSEL R198, R99, -INF , !P1 ;  /* 0xff80000063c67808 */ /* 0x000fe20004800000 */
[C---:B------:R-:W-:Y:S01]  /*5f20*/  VIADD R2, R109.reuse, 0x11 ;  /* 0x000000116d027836 */ /* 0x040fe20000000000 */
[----:B------:R-:W-:Y:S01]  /*5f30*/  FSEL R0, R0, -INF , !P2 ;  /* 0xff80000000007808 */ /* 0x000fe20005000000 */
[----:B------:R-:W-:Y:S01]  /*5f40*/  VIADD R93, R109, 0x18 ;  /* 0x000000186d5d7836 */ /* 0x000fe20000000000 */
[----:B------:R-:W-:Y:S01]  /*5f50*/  HMMA.16816.F32.BF16 R48, R100, R168, R48 ;  /* 0x000000a86430723c */ /* 0x000fe20000041830 */
[----:B------:R-:W-:Y:S01]  /*5f60*/  FSEL R233, R233, -INF , !P4 ;  /* 0xff800000e9e97808 */ /* 0x000fe20006000000 */
[----:B------:R-:W-:Y:S01]  /*5f70*/  VIADD R97, R109, 0xf8 ;  /* 0x000000f86d617836 */ /* 0x000fe20000000000 */
[----:B------:R-:W-:-:S02]  /*5f80*/  ISETP.GE.AND P0, PT, R95, R203, PT ;  /* 0x000000cb5f00720c */ /* 0x000fc40003f06270 */
[-C--:B------:R-:W-:Y:S01]  /*5f90*/  ISETP.GE.AND P1, PT, R95, R202.reuse, PT ;  /* 0x000000ca5f00720c */ /* 0x080fe20003f26270 */
[C---:B------:R-:W-:Y:S01]  /*5fa0*/  HMMA.16816.F32.BF16 R44, R100.reuse, R170, R44 ;  /* 0x000000aa642c723c */ /* 0x040fe2000004182c */
[C---:B------:R-:W-:Y:S02]  /*5fb0*/  ISETP.GE.AND P2, PT, R93.reuse, R203, PT ;  /* 0x000000cb5d00720c */ /* 0x040fe40003f46270 */
[----:B------:R-:W-:Y:S02]  /*5fc0*/  ISETP.GE.AND P4, PT, R93, R202, PT ;  /* 0x000000ca5d00720c */ /* 0x000fe40003f86270 */
[----:B------:R-:W-:Y:S01]  /*5fd0*/  I2FP.F32.S32 R95, R95 ;  /* 0x0000005f005f7245 */ /* 0x000fe20000201400 */
[----:B------:R-:W-:Y:S01]  /*5fe0*/  HMMA.16816.F32.BF16 R40, R100, R164, R40 ;  /* 0x000000a46428723c */ /* 0x000fe20000041828 */
[----:B------:R-:W-:-:S03]  /*5ff0*/  I2FP.F32.S32 R93, R93 ;  /* 0x0000005d005d7245 */ /* 0x000fc60000201400 */
[C---:B------:R-:W-:Y:S01]  /*6000*/  FFMA.FTZ R234, R95.reuse, UR5, R88 ;  /* 0x000000055fea7c23 */ /* 0x040fe20008010058 */
[----:B------:R-:W-:Y:S01]  /*6010*/  FFMA.FTZ R90, R95, UR5, R90 ;  /* 0x000000055f5a7c23 */ /* 0x000fe2000801005a */
[C---:B------:R-:W-:Y:S01]  /*6020*/  HMMA.16816.F32.BF16 R36, R100.reuse, R166, R36 ;  /* 0x000000a66424723c */ /* 0x040fe20000041824 */
[C---:B------:R-:W-:Y:S01]  /*6030*/  FFMA.FTZ R110, R93.reuse, UR5, R84 ;  /* 0x000000055d6e7c23 */ /* 0x040fe20008010054 */
[----:B------:R-:W-:Y:S01]  /*6040*/  FFMA.FTZ R86, R93, UR5, R86 ;  /* 0x000000055d567c23 */ /* 0x000fe20008010056 */
[C---:B------:R-:W-:Y:S01]  /*6050*/  VIADD R84, R109.reuse, 0x19 ;  /* 0x000000196d547836 */ /* 0x040fe20000000000 */
[----:B------:R-:W-:Y:S01]  /*6060*/  FSEL R234, R234, -INF , !P0 ;  /* 0xff800000eaea7808 */ /* 0x000fe20004000000 */
[C---:B------:R-:W-:Y:S01]  /*6070*/  VIADD R88, R109.reuse, 0x20 ;  /* 0x000000206d587836 */ /* 0x040fe20000000000 */
[----:B------:R-:W-:Y:S01]  /*6080*/  HMMA.16816.F32.BF16 R32, R100, R160, R32 ;  /* 0x000000a06420723c */ /* 0x000fe20000041820 */
[----:B------:R-:W-:Y:S01]  /*6090*/  FSEL R110, R110, -INF , !P2 ;  /* 0xff8000006e6e7808 */ /* 0x000fe20005000000 */
[----:B------:R-:W-:Y:S01]  /*60a0*/  VIADD R93, R109, 0xf0 ;  /* 0x000000f06d5d7836 */ /* 0x000fe20000000000 */
[----:B------:R-:W-:-:S02]  /*60b0*/  FSEL R178, R86, -INF , !P4 ;  /* 0xff80000056b27808 */ /* 0x000fc40006000000 */
[----:B------:R-:W-:Y:S01]  /*60c0*/  ISETP.GE.AND P0, PT, R84, R203, PT ;  /* 0x000000cb5400720c */ /* 0x000fe20003f06270 */
        /* <DEDUP_REMOVED lines=13> */
[----:B------:R-:W-:-:S06]  /*61a0*/  VIADD R193, R109, 0x50 ;  /* 0x000000506dc17836 */ /* 0x000fcc0000000000 */
[----:B------:R-:W-:Y:S01]  /*61b0*/  VIADD R101, R109, 0x8 ;  /* 0x000000086d657836 */ /* 0x000fe20000000000 */
[----:B------:R-:W-:Y:S01]  /*61c0*/  FSEL R194, R90, -INF , !P1 ;  /* 0xff8000005ac27808 */ /* 0x000fe20004800000 */
[----:B------:R-:W-:Y:S01]  /*61d0*/  BAR.SYNC.DEFER_BLOCKING 0x0 ;  /* 0x0000000000007b1d */ /* 0x000fe20000010000 */
[-C--:B------:R-:W-:Y:S02]  /*61e0*/  ISETP.GE.AND P1, PT, R84, R202.reuse, PT ;  /* 0x000000ca5400720c */ /* 0x080fe40003f26270 */
[C---:B------:R-:W-:Y:S02]  /*61f0*/  ISETP.GE.AND P6, PT, R101.reuse, R203, PT ;  /* 0x000000cb6500720c */ /* 0x040fe40003fc6270 */
[----:B------:R-:W-:Y:S02]  /*6200*/  ISETP.GE.AND P5, PT, R101, R202, PT ;  /* 0x000000ca6500720c */ /* 0x000fe40003fa6270 */
        /* <DEDUP_REMOVED lines=8> */
[C---:B------:R-:W-:Y:S02]  /*6290*/  ISETP.GE.AND P6, PT, R2.reuse, R203, PT ;  /* 0x000000cb0200720c */ /* 0x040fe40003fc6270 */
[----:B------:R-:W-:-:S02]  /*62a0*/  ISETP.GE.AND P5, PT, R2, R202, PT ;  /* 0x000000ca0200720c */ /* 0x000fc40003fa6270 */
[----:B------:R-:W-:Y:S02]  /*62b0*/  I2FP.F32.S32 R2, R2 ;  /* 0x0000000200027245 */ /* 0x000fe40000201400 */
[----:B------:R-:W-:Y:S02]  /*62c0*/  FSEL R252, R85, -INF , !P0 ;  /* 0xff80000055fc7808 */ /* 0x000fe40004000000 */
[----:B------:R-:W-:Y:S01]  /*62d0*/  FSEL R251, R87, -INF , !P1 ;  /* 0xff80000057fb7808 */ /* 0x000fe20004800000 */
[C---:B------:R-:W-:Y:S01]  /*62e0*/  FFMA.FTZ R89, R2.reuse, UR5, R89 ;  /* 0x0000000502597c23 */ /* 0x040fe20008010059 */
[----:B------:R-:W-:Y:S01]  /*62f0*/  FFMA.FTZ R91, R2, UR5, R91 ;  /* 0x00000005025b7c23 */ /* 0x000fe2000801005b */
[----:B------:R-:W-:-:S03]  /*6300*/  VIADD R2, R109, 0x21 ;  /* 0x000000216d027836 */ /* 0x000fc60000000000 */
[----:B------:R-:W-:Y:S02]  /*6310*/  FSEL R232, R89, -INF , !P6 ;  /* 0xff80000059e87808 */ /* 0x000fe40007000000 */
[C---:B------:R-:W-:Y:S02]  /*6320*/  ISETP.GE.AND P2, PT, R2.reuse, R203, PT ;  /* 0x000000cb0200720c */ /* 0x040fe40003f46270 */
[----:B------:R-:W-:Y:S02]  /*6330*/  ISETP.GE.AND P4, PT, R2, R202, PT ;  /* 0x000000ca0200720c */ /* 0x000fe40003f86270 */
[----:B------:R-:W-:Y:S02]  /*6340*/  I2FP.F32.S32 R2, R2 ;  /* 0x0000000200027245 */ /* 0x000fe40000201400 */
[----:B------:R-:W-:Y:S02]  /*6350*/  I2FP.F32.S32 R89, R88 ;  /* 0x0000005800597245 */ /* 0x000fe40000201400 */
[----:B------:R-:W-:Y:S01]  /*6360*/  FSEL R192, R91, -INF , !P5 ;  /* 0xff8000005bc07808 */ /* 0x000fe20006800000 */
[----:B------:R-:W-:Y:S01]  /*6370*/  FFMA.FTZ R215, R2, UR5, R83 ;  /* 0x0000000502d77c23 */ /* 0x000fe20008010053 */
[----:B------:R-:W-:-:S02]  /*6380*/  VIADD R83, R109, 0x28 ;  /* 0x000000286d537836 */ /* 0x000fc40000000000 */
[C---:B------:R-:W-:Y:S01]  /*6390*/  FFMA.FTZ R80, R89.reuse, UR5, R80 ;  /* 0x0000000559507c23 */ /* 0x040fe20008010050 */
[----:B------:R-:W-:Y:S01]  /*63a0*/  FFMA.FTZ R82, R89, UR5, R82 ;  /* 0x0000000559527c23 */ /* 0x000fe20008010052 */
[----:B------:R-:W-:Y:S01]  /*63b0*/  FFMA.FTZ R248, R2, UR5, R81 ;  /* 0x0000000502f87c23 */ /* 0x000fe20008010051 */
[CC--:B------:R-:W-:Y:S01]  /*63c0*/  ISETP.GE.AND P6, PT, R88.reuse, R203.reuse, PT ;  /* 0x000000cb5800720c */ /* 0x0c0fe20003fc6270 */
[C---:B------:R-:W-:Y:S01]  /*63d0*/  VIADD R2, R109.reuse, 0x29 ;  /* 0x000000296d027836 */ /* 0x040fe20000000000 */
[-C--:B------:R-:W-:Y:S01]  /*63e0*/  ISETP.GE.AND P5, PT, R88, R202.reuse, PT ;  /* 0x000000ca5800720c */ /* 0x080fe20003fa6270 */
[----:B------:R-:W-:Y:S01]  /*63f0*/  VIADD R81, R109, 0x30 ;  /* 0x000000306d517836 */ /* 0x000fe20000000000 */
[C---:B------:R-:W-:Y:S02]  /*6400*/  ISETP.GE.AND P0, PT, R83.reuse, R203, PT ;  /* 0x000000cb5300720c */ /* 0x040fe40003f06270 */
[----:B------:R-:W-:Y:S02]  /*6410*/  ISETP.GE.AND P1, PT, R83, R202, PT ;  /* 0x000000ca5300720c */ /* 0x000fe40003f26270 */
[----:B------:R-:W-:-:S02]  /*6420*/  I2FP.F32.S32 R83, R83 ;  /* 0x0000005300537245 */ /* 0x000fc40000201400 */
[----:B------:R-:W-:Y:S02]  /*6430*/  FSEL R250, R80, -INF , !P6 ;  /* 0xff80000050fa7808 */ /* 0x000fe40007000000 */
[----:B------:R-:W-:Y:S01]  /*6440*/  FSEL R249, R82, -INF , !P5 ;  /* 0xff80000052f97808 */ /* 0x000fe20006800000 */
[C---:B------:R-:W-:Y:S01]  /*6450*/  FFMA.FTZ R78, R83.reuse, UR5, R78 ;  /* 0x00000005534e7c23 */ /* 0x040fe2000801004e */
[CC--:B------:R-:W-:Y:S02]  /*6460*/  ISETP.GE.AND P6, PT, R2.reuse, R203.reuse, PT ;  /* 0x000000cb0200720c */ /* 0x0c0fe40003fc6270 */
[----:B------:R-:W-:Y:S02]  /*6470*/  ISETP.GE.AND P5, PT, R2, R202, PT ;  /* 0x000000ca0200720c */ /* 0x000fe40003fa6270 */
        /* <DEDUP_REMOVED lines=8> */
[----:B------:R-:W-:Y:S01]  /*6500*/  ISETP.GE.AND P4, PT, R81, R202, PT ;  /* 0x000000ca5100720c */ /* 0x000fe20003f86270 */
[----:B------:R-:W-:Y:S01]  /*6510*/  VIADD R80, R109, 0x31 ;  /* 0x000000316d507836 */ /* 0x000fe20000000000 */
[----:B------:R-:W-:-:S02]  /*6520*/  I2FP.F32.S32 R81, R81 ;  /* 0x0000005100517245 */ /* 0x000fc40000201400 */
[----:B------:R-:W-:Y:S02]  /*6530*/  FSEL R2, R2, -INF , !P0 ;  /* 0xff80000002027808 */ /* 0x000fe40004000000 */
[----:B------:R-:W-:Y:S01]  /*6540*/  FSEL R103, R77, -INF , !P6 ;  /* 0xff8000004d677808 */ /* 0x000fe20007000000 */
[C---:B------:R-:W-:Y:S01]  /*6550*/  FFMA.FTZ R101, R81.reuse, UR5, R72 ;  /* 0x0000000551657c23 */ /* 0x040fe20008010048 */
[----:B------:R-:W-:Y:S01]  /*6560*/  FFMA.FTZ R74, R81, UR5, R74 ;  /* 0x00000005514a7c23 */ /* 0x000fe2000801004a */
[----:B------:R1:W-:Y:S01]  /*6570*/  STL [R1+0x4], R2 ;  /* 0x0000040201007387 */ /* 0x0003e20000100800 */
[----:B------:R-:W-:Y:S01]  /*6580*/  VIADD R72, R109, 0x39 ;  /* 0x000000396d487836 */ /* 0x000fe20000000000 */
[----:B------:R-:W-:Y:S02]  /*6590*/  I2FP.F32.S32 R77, R76 ;  /* 0x0000004c004d7245 */ /* 0x000fe40000201400 */
[----:B------:R-:W-:Y:S02]  /*65a0*/  FSEL R101, R101, -INF , !P2 ;  /* 0xff80000065657808 */ /* 0x000fe40005000000 */
[----:B------:R-:W-:Y:S01]  /*65b0*/  FSEL R197, R74, -INF , !P4 ;  /* 0xff8000004ac57808 */ /* 0x000fe20006000000 */
[----:B------:R-:W-:Y:S01]  /*65c0*/  FFMA.FTZ R70, R77, UR5, R70 ;  /* 0x000000054d467c23 */ /* 0x000fe20008010046 */
[----:B------:R-:W-:-:S02]  /*65d0*/  ISETP.GE.AND P2, PT, R72, R203, PT ;  /* 0x000000cb4800720c */ /* 0x000fc40003f46270 */
[----:B------:R-:W-:Y:S02]  /*65e0*/  ISETP.GE.AND P4, PT, R72, R202, PT ;  /* 0x000000ca4800720c */ /* 0x000fe40003f86270 */
[-C--:B------:R-:W-:Y:S02]  /*65f0*/  ISETP.GE.AND P0, PT, R80, R203.reuse, PT ;  /* 0x000000cb5000720c */ /* 0x080fe40003f06270 */
[----:B------:R-:W-:Y:S02]  /*6600*/  I2FP.F32.S32 R72, R72 ;  /* 0x0000004800487245 */ /* 0x000fe40000201400 */
[----:B------:R-:W-:Y:S02]  /*6610*/  ISETP.GE.AND P6, PT, R76, R203, PT ;  /* 0x000000cb4c00720c */ /* 0x000fe40003fc6270 */
[----:B------:R-:W-:Y:S01]  /*6620*/  FSEL R213, R78, -INF , !P1 ;  /* 0xff8000004ed57808 */ /* 0x000fe20004800000 */
[----:B------:R-:W-:Y:S01]  /*6630*/  FFMA.FTZ R145, R72, UR5, R71 ;  /* 0x0000000548917c23 */ /* 0x000fe20008010047 */
[----:B------:R-:W-:Y:S01]  /*6640*/  ISETP.GE.AND P1, PT, R80, R202, PT ;  /* 0x000000ca5000720c */ /* 0x000fe20003f26270 */
[----:B------:R-:W-:Y:S01]  /*6650*/  VIADD R71, R109, 0x40 ;  /* 0x000000406d477836 */ /* 0x000fe20000000000 */
[----:B------:R-:W-:Y:S01]  /*6660*/  FSEL R207, R79, -INF , !P5 ;  /* 0xff8000004fcf7808 */ /* 0x000fe20006800000 */
[----:B------:R-:W-:Y:S01]  /*6670*/  VIADD R79, R109, 0xd0 ;  /* 0x000000d06d4f7836 */ /* 0x000fe20000000000 */
[----:B------:R-:W-:Y:S01]  /*6680*/  FSEL R145, R145, -INF , !P4 ;  /* 0xff80000091917808 */ /* 0x000fe20006000000 */
[----:B------:R-:W-:Y:S01]  /*6690*/  VIADD R78, R109, 0xd1 ;  /* 0x000000d16d4e7836 */ /* 0x000fe20000000000 */
[----:B-1----:R-:W-:-:S02]  /*66a0*/  I2FP.F32.S32 R2, R80 ;  /* 0x0000005000027245 */ /* 0x002fc40000201400 */
[----:B------:R-:W-:-:S03]  /*66b0*/  ISETP.GE.AND P5, PT, R76, R202, PT ;  /* 0x000000ca4c00720c */ /* 0x000fc60003fa6270 */
[C---:B------:R-:W-:Y:S01]  /*66c0*/  FFMA.FTZ R73, R2.reuse, UR5, R73 ;  /* 0x0000000502497c23 */ /* 0x040fe20008010049 */
[----:B------:R-:W-:Y:S01]  /*66d0*/  FFMA.FTZ R75, R2, UR5, R75 ;  /* 0x00000005024b7c23 */ /* 0x000fe2000801004b */
[----:B------:R-:W-:Y:S01]  /*66e0*/  FFMA.FTZ R2, R77, UR5, R68 ;  /* 0x000000054d027c23 */ /* 0x000fe20008010044 */
[----:B------:R-:W-:Y:S01]  /*66f0*/  FFMA.FTZ R68, R72, UR5, R69 ;  /* 0x0000000548447c23 */ /* 0x000fe20008010045 */
[----:B------:R-:W-:Y:S01]  /*6700*/  VIADD R72, R109, 0x41 ;  /* 0x000000416d487836 */ /* 0x000fe20000000000 */
[----:B------:R-:W-:Y:S01]  /*6710*/  FSEL R73, R73, -INF , !P0 ;  /* 0xff80000049497808 */ /* 0x000fe20004000000 */
[C---:B------:R-:W-:Y:S01]  /*6720*/  VIADD R69, R109.reuse, 0x48 ;  /* 0x000000486d457836 */ /* 0x040fe20000000000 */
[----:B------:R-:W-:Y:S01]  /*6730*/  FSEL R2, R2, -INF , !P6 ;  /* 0xff80000002027808 */ /* 0x000fe20007000000 */
[----:B------:R-:W-:Y:S01]  /*6740*/  VIADD R77, R109, 0xd8 ;  /* 0x000000d86d4d7836 */ /* 0x000fe20000000000 */
[----:B------:R-:W-:Y:S01]  /*6750*/  FSEL R199, R75, -INF , !P1 ;  /* 0xff8000004bc77808 */ /* 0x000fe20004800000 */
[----:B------:R-:W-:Y:S01]  /*6760*/  STL [R1+0xc], R73 ;  /* 0x00000c4901007387 */ /* 0x000fe20000100800 */
[----:B------:R-:W-:-:S02]  /*6770*/  FSEL R68, R68, -INF , !P2 ;  /* 0xff80000044447808 */ /* 0x000fc40005000000 */
[CC--:B------:R-:W-:Y:S01]  /*6780*/  ISETP.GE.AND P0, PT, R71.reuse, R203.reuse, PT ;  /* 0x000000cb4700720c */ /* 0x0c0fe20003f06270 */
[----:B------:R1:W-:Y:S01]  /*6790*/  STL [R1+0x8], R2 ;  /* 0x0000080201007387 */ /* 0x0003e20000100800 */
[-C--:B------:R-:W-:Y:S02]  /*67a0*/  ISETP.GE.AND P1, PT, R71, R202.reuse, PT ;  /* 0x000000ca4700720c */ /* 0x080fe40003f26270 */
[C---:B------:R-:W-:Y:S01]  /*67b0*/  ISETP.GE.AND P2, PT, R69.reuse, R203, PT ;  /* 0x000000cb4500720c */ /* 0x040fe20003f46270 */
[----:B------:R2:W-:Y:S01]  /*67c0*/  STL [R1], R68 ;  /* 0x0000004401007387 */ /* 0x0005e20000100800 */
[----:B------:R-:W-:Y:S02]  /*67d0*/  ISETP.GE.AND P4, PT, R69, R202, PT ;  /* 0x000000ca4500720c */ /* 0x000fe40003f86270 */
[----:B------:R-:W-:Y:S02]  /*67e0*/  I2FP.F32.S32 R71, R71 ;  /* 0x0000004700477245 */ /* 0x000fe40000201400 */
[----:B------:R-:W-:-:S02]  /*67f0*/  I2FP.F32.S32 R69, R69 ;  /* 0x0000004500457245 */ /* 0x000fc40000201400 */
[----:B------:R-:W-:Y:S01]  /*6800*/  FSEL R147, R70, -INF , !P5 ;  /* 0xff80000046937808 */ /* 0x000fe20006800000 */
[C---:B------:R-:W-:Y:S01]  /*6810*/  FFMA.FTZ R64, R71.reuse, UR5, R64 ;  /* 0x0000000547407c23 */ /* 0x040fe20008010040 */
[C---:B------:R-:W-:Y:S01]  /*6820*/  ISETP.GE.AND P6, PT, R72.reuse, R203, PT ;  /* 0x000000cb4800720c */ /* 0x040fe20003fc6270 */
[----:B------:R-:W-:Y:S01]  /*6830*/  FFMA.FTZ R66, R71, UR5, R66 ;  /* 0x0000000547427c23 */ /* 0x000fe20008010042 */
[----:B------:R-:W-:Y:S01]  /*6840*/  ISETP.GE.AND P5, PT, R72, R202, PT ;  /* 0x000000ca4800720c */ /* 0x000fe20003fa6270 */
[C---:B------:R-:W-:Y:S01]  /*6850*/  FFMA.FTZ R190, R69.reuse, UR5, R60 ;  /* 0x0000000545be7c23 */ /* 0x040fe2000801003c */
[----:B------:R-:W-:Y:S01]  /*6860*/  FFMA.FTZ R62, R69, UR5, R62 ;  /* 0x00000005453e7c23 */ /* 0x000fe2000801003e */
[----:B------:R-:W-:Y:S01]  /*6870*/  VIADD R60, R109, 0x49 ;  /* 0x000000496d3c7836 */ /* 0x000fe20000000000 */
[----:B------:R-:W-:Y:S02]  /*6880*/  FSEL R214, R64, -INF , !P0 ;  /* 0xff80000040d67808 */ /* 0x000fe40004000000 */
[----:B------:R-:W-:-:S02]  /*6890*/  FSEL R195, R66, -INF , !P1 ;  /* 0xff80000042c37808 */ /* 0x000fc40004800000 */
[----:B------:R-:W-:Y:S02]  /*68a0*/  FSEL R190, R190, -INF , !P2 ;  /* 0xff800000bebe7808 */ /* 0x000fe40005000000 */
[----:B-1----:R-:W-:Y:S02]  /*68b0*/  I2FP.F32.S32 R2, R72 ;  /* 0x0000004800027245 */ /* 0x002fe40000201400 */
[----:B------:R-:W-:Y:S02]  /*68c0*/  FSEL R153, R62, -INF , !P4 ;  /* 0xff8000003e997808 */ /* 0x000fe40006000000 */
[----:B------:R-:W-:Y:S01]  /*68d0*/  ISETP.GE.AND P0, PT, R60, R203, PT ;  /* 0x000000cb3c00720c */ /* 0x000fe20003f06270 */
[C---:B------:R-:W-:Y:S01]  /*68e0*/  FFMA.FTZ R65, R2.reuse, UR5, R65 ;  /* 0x0000000502417c23 */ /* 0x040fe20008010041 */
[----:B------:R-:W-:Y:S01]  /*68f0*/  FFMA.FTZ R67, R2, UR5, R67 ;  /* 0x0000000502437c23 */ /* 0x000fe20008010043 */
[----:B------:R-:W-:Y:S01]  /*6900*/  VIADD R2, R109, 0x51 ;  /* 0x000000516d027836 */ /* 0x000fe20000000000 */
[----:B------:R-:W-:-:S02]  /*6910*/  ISETP.GE.AND P1, PT, R60, R202, PT ;  /* 0x000000ca3c00720c */ /* 0x000fc40003f26270 */
[----:B------:R-:W-:Y:S01]  /*6920*/  FSEL R212, R65, -INF , !P6 ;  /* 0xff80000041d47808 */ /* 0x000fe20007000000 */
[----:B------:R-:W-:Y:S01]  /*6930*/  VIADD R65, R109, 0xc0 ;  /* 0x000000c06d417836 */ /* 0x000fe20000000000 */
[----:B------:R-:W-:Y:S02]  /*6940*/  FSEL R151, R67, -INF , !P5 ;  /* 0xff80000043977808 */ /* 0x000fe40006800000 */
[C---:B------:R-:W-:Y:S02]  /*6950*/  ISETP.GE.AND P6, PT, R193.reuse, R203, PT ;  /* 0x000000cbc100720c */ /* 0x040fe40003fc6270 */
[----:B------:R-:W-:Y:S02]  /*6960*/  ISETP.GE.AND P5, PT, R193, R202, PT ;  /* 0x000000cac100720c */ /* 0x000fe40003fa6270 */
[----:B------:R-:W-:Y:S02]  /*6970*/  I2FP.F32.S32 R193, R193 ;  /* 0x000000c100c17245 */ /* 0x000fe40000201400 */
[----:B------:R-:W-:-:S02]  /*6980*/  ISETP.GE.AND P2, PT, R2, R203, PT ;  /* 0x000000cb0200720c */ /* 0x000fc40003f46270 */
[----:B------:R-:W-:Y:S01]  /*6990*/  ISETP.GE.AND P4, PT, R2, R202, PT ;  /* 0x000000ca0200720c */ /* 0x000fe20003f86270 */
[C---:B------:R-:W-:Y:S01]  /*69a0*/  FFMA.FTZ R56, R193.reuse, UR5, R56 ;  /* 0x00000005c1387c23 */ /* 0x040fe20008010038 */
[----:B------:R-:W-:Y:S01]  /*69b0*/  I2FP.F32.S32 R60, R60 ;  /* 0x0000003c003c7245 */ /* 0x000fe20000201400 */
[----:B------:R-:W-:Y:S01]  /*69c0*/  FFMA.FTZ R193, R193, UR5, R58 ;  /* 0x00000005c1c17c23 */ /* 0x000fe2000801003a */
        /* <DEDUP_REMOVED lines=18> */
[C---:B------:R-:W-:Y:S02]  /*6af0*/  ISETP.GE.AND P2, PT, R57.reuse, R203, PT ;  /* 0x000000cb3900720c */ /* 0x040fe40003f46270 */
[----:B------:R-:W-:Y:S02]  /*6b00*/  ISETP.GE.AND P4, PT, R57, R202, PT ;  /* 0x000000ca3900720c */ /* 0x000fe40003f86270 */
[----:B------:R-:W-:Y:S02]  /*6b10*/  I2FP.F32.S32 R59, R59 ;  /* 0x0000003b003b7245 */ /* 0x000fe40000201400 */
[----:B------:R-:W-:Y:S02]  /*6b20*/  I2FP.F32.S32 R2, R2 ;  /* 0x0000000200027245 */ /* 0x000fe40000201400 */
[----:B------:R-:W-:Y:S01]  /*6b30*/  I2FP.F32.S32 R57, R57 ;  /* 0x0000003900397245 */ /* 0x000fe20000201400 */
[C---:B------:R-:W-:Y:S01]  /*6b40*/  FFMA.FTZ R142, R59.reuse, UR5, R52 ;  /* 0x000000053b8e7c23 */ /* 0x040fe20008010034 */
[----:B------:R-:W-:Y:S01]  /*6b50*/  FFMA.FTZ R54, R59, UR5, R54 ;  /* 0x000000053b367c23 */ /* 0x000fe20008010036 */
[C---:B------:R-:W-:Y:S01]  /*6b60*/  FFMA.FTZ R53, R2.reuse, UR5, R53 ;  /* 0x0000000502357c23 */ /* 0x040fe20008010035 */
[----:B------:R-:W-:Y:S01]  /*6b70*/  FFMA.FTZ R55, R2, UR5, R55 ;  /* 0x0000000502377c23 */ /* 0x000fe20008010037 */
[C---:B------:R-:W-:Y:S01]  /*6b80*/  FFMA.FTZ R144, R57.reuse, UR5, R48 ;  /* 0x0000000539907c23 */ /* 0x040fe20008010030 */
[----:B------:R-:W-:Y:S01]  /*6b90*/  FFMA.FTZ R50, R57, UR5, R50 ;  /* 0x0000000539327c23 */ /* 0x000fe20008010032 */
        /* <DEDUP_REMOVED lines=9> */
[----:B------:R-:W-:Y:S02]  /*6c30*/  FSEL R140, R53, -INF , !P6 ;  /* 0xff800000358c7808 */ /* 0x000fe40007000000 */
[C---:B------:R-:W-:Y:S02]  /*6c40*/  ISETP.GE.AND P2, PT, R2.reuse, R203, PT ;  /* 0x000000cb0200720c */ /* 0x040fe40003f46270 */
[----:B------:R-:W-:-:S02]  /*6c50*/  ISETP.GE.AND P4, PT, R2, R202, PT ;  /* 0x000000ca0200720c */ /* 0x000fc40003f86270 */
[----:B------:R-:W-:Y:S02]  /*6c60*/  I2FP.F32.S32 R48, R48 ;  /* 0x0000003000307245 */ /* 0x000fe40000201400 */
[----:B------:R-:W-:Y:S02]  /*6c70*/  I2FP.F32.S32 R53, R52 ;  /* 0x0000003400357245 */ /* 0x000fe40000201400 */
[----:B------:R-:W-:Y:S01]  /*6c80*/  I2FP.F32.S32 R2, R2 ;  /* 0x0000000200027245 */ /* 0x000fe20000201400 */
[C---:B------:R-:W-:Y:S01]  /*6c90*/  FFMA.FTZ R49, R48.reuse, UR5, R49 ;  /* 0x0000000530317c23 */ /* 0x040fe20008010031 */
[----:B------:R-:W-:Y:S01]  /*6ca0*/  FSEL R175, R55, -INF , !P5 ;  /* 0xff80000037af7808 */ /* 0x000fe20006800000 */
[----:B------:R-:W-:Y:S01]  /*6cb0*/  FFMA.FTZ R51, R48, UR5, R51 ;  /* 0x0000000530337c23 */ /* 0x000fe20008010033 */
[C---:B------:R-:W-:Y:S01]  /*6cc0*/  FFMA.FTZ R44, R53.reuse, UR5, R44 ;  /* 0x00000005352c7c23 */ /* 0x040fe2000801002c */
[----:B------:R-:W-:Y:S01]  /*6cd0*/  FFMA.FTZ R46, R53, UR5, R46 ;  /* 0x00000005352e7c23 */ /* 0x000fe2000801002e */
[C---:B------:R-:W-:Y:S01]  /*6ce0*/  FFMA.FTZ R156, R2.reuse, UR5, R45 ;  /* 0x00000005029c7c23 */ /* 0x040fe2000801002d */
[----:B------:R-:W-:Y:S01]  /*6cf0*/  FFMA.FTZ R179, R2, UR5, R47 ;  /* 0x0000000502b37c23 */ /* 0x000fe2000801002f */
[C---:B------:R-:W-:Y:S01]  /*6d00*/  ISETP.GE.AND P6, PT, R52.reuse, R203, PT ;  /* 0x000000cb3400720c */ /* 0x040fe20003fc6270 */
[C---:B------:R-:W-:Y:S01]  /*6d10*/  VIADD R47, R109.reuse, 0x70 ;  /* 0x000000706d2f7836 */ /* 0x040fe20000000000 */
[----:B------:R-:W-:Y:S01]  /*6d20*/  ISETP.GE.AND P5, PT, R52, R202, PT ;  /* 0x000000ca3400720c */ /* 0x000fe20003fa6270 */
[----:B------:R-:W-:Y:S01]  /*6d30*/  VIADD R2, R109, 0x71 ;  /* 0x000000716d027836 */ /* 0x000fe20000000000 */
[----:B------:R-:W-:Y:S01]  /*6d40*/  FSEL R154, R49, -INF , !P0 ;  /* 0xff800000319a7808 */ /* 0x000fe20004000000 */
[----:B------:R-:W-:Y:S01]  /*6d50*/  VIADD R45, R109, 0x78 ;  /* 0x000000786d2d7836 */ /* 0x000fe20000000000 */
[----:B------:R-:W-:-:S02]  /*6d60*/  FSEL R189, R51, -INF , !P1 ;  /* 0xff80000033bd7808 */ /* 0x000fc40004800000 */
[----:B------:R-:W-:Y:S02]  /*6d70*/  FSEL R148, R44, -INF , !P6 ;  /* 0xff8000002c947808 */ /* 0x000fe40007000000 */
[----:B------:R-:W-:Y:S02]  /*6d80*/  FSEL R181, R46, -INF , !P5 ;  /* 0xff8000002eb57808 */ /* 0x000fe40006800000 */
[----:B------:R-:W-:Y:S02]  /*6d90*/  FSEL R156, R156, -INF , !P2 ;  /* 0xff8000009c9c7808 */ /* 0x000fe40005000000 */
[----:B------:R-:W-:Y:S02]  /*6da0*/  FSEL R179, R179, -INF , !P4 ;  /* 0xff800000b3b37808 */ /* 0x000fe40006000000 */
[C---:B------:R-:W-:Y:S02]  /*6db0*/  ISETP.GE.AND P0, PT, R47.reuse, R203, PT ;  /* 0x000000cb2f00720c */ /* 0x040fe40003f06270 */
[----:B------:R-:W-:-:S02]  /*6dc0*/  ISETP.GE.AND P1, PT, R47, R202, PT ;  /* 0x000000ca2f00720c */ /* 0x000fc40003f26270 */
[CC--:B------:R-:W-:Y:S02]  /*6dd0*/  ISETP.GE.AND P6, PT, R2.reuse, R203.reuse, PT ;  /* 0x000000cb0200720c */ /* 0x0c0fe40003fc6270 */
[-C--:B------:R-:W-:Y:S02]  /*6de0*/  ISETP.GE.AND P5, PT, R2, R202.reuse, PT ;  /* 0x000000ca0200720c */ /* 0x080fe40003fa6270 */
[C---:B------:R-:W-:Y:S02]  /*6df0*/  ISETP.GE.AND P2, PT, R45.reuse, R203, PT ;  /* 0x000000cb2d00720c */ /* 0x040fe40003f46270 */
[----:B------:R-:W-:Y:S02]  /*6e00*/  ISETP.GE.AND P4, PT, R45, R202, PT ;  /* 0x000000ca2d00720c */ /* 0x000fe40003f86270 */
[----:B------:R-:W-:Y:S02]  /*6e10*/  I2FP.F32.S32 R47, R47 ;  /* 0x0000002f002f7245 */ /* 0x000fe40000201400 */
[----:B------:R-:W-:-:S02]  /*6e20*/  I2FP.F32.S32 R2, R2 ;  /* 0x0000000200027245 */ /* 0x000fc40000201400 */
        /* <DEDUP_REMOVED lines=108> */
[----:B------:R-:W-:Y:S01]  /*74f0*/  FSEL R152, R152, -INF , !P2 ;  /* 0xff80000098987808 */ /* 0x000fe20005000000 */
[----:B------:R-:W-:Y:S01]  /*7500*/  FFMA.FTZ R18, R111, UR5, R96 ;  /* 0x000000056f127c23 */ /* 0x000fe20008010060 */
[----:B------:R-:W-:-:S02]  /*7510*/  FSEL R60, R14, -INF , !P4 ;  /* 0xff8000000e3c7808 */ /* 0x000fc40006000000 */
[CC--:B------:R-:W-:Y:S02]  /*7520*/  ISETP.GE.AND P0, PT, R12.reuse, R203.reuse, PT ;  /* 0x000000cb0c00720c */ /* 0x0c0fe40003f06270 */
[-C--:B------:R-:W-:Y:S02]  /*7530*/  ISETP.GE.AND P1, PT, R12, R202.reuse, PT ;  /* 0x000000ca0c00720c */ /* 0x080fe40003f26270 */
[----:B------:R-:W-:Y:S02]  /*7540*/  FSEL R160, R17, -INF , !P6 ;  /* 0xff80000011a07808 */ /* 0x000fe40007000000 */
[C---:B------:R-:W-:Y:S02]  /*7550*/  ISETP.GE.AND P2, PT, R2.reuse, R203, PT ;  /* 0x000000cb0200720c */ /* 0x040fe40003f46270 */
[----:B------:R-:W-:Y:S02]  /*7560*/  ISETP.GE.AND P4, PT, R2, R202, PT ;  /* 0x000000ca0200720c */ /* 0x000fe40003f86270 */
[----:B------:R-:W-:-:S02]  /*7570*/  I2FP.F32.S32 R12, R12 ;  /* 0x0000000c000c7245 */ /* 0x000fc40000201400 */
        /* <DEDUP_REMOVED lines=13> */
[----:B------:R-:W-:-:S02]  /*7650*/  FSEL R150, R13, -INF , !P0 ;  /* 0xff8000000d967808 */ /* 0x000fc40004000000 */
[----:B------:R-:W-:Y:S02]  /*7660*/  FSEL R63, R15, -INF , !P1 ;  /* 0xff8000000f3f7808 */ /* 0x000fe40004800000 */
[----:B------:R-:W-:Y:S01]  /*7670*/  FSEL R146, R8, -INF , !P6 ;  /* 0xff80000008927808 */ /* 0x000fe20007000000 */
[----:B------:R-:W-:Y:S01]  /*7680*/  VIADD R8, R109, 0xc8 ;  /* 0x000000c86d087836 */ /* 0x000fe20000000000 */
[----:B------:R-:W-:Y:S02]  /*7690*/  FSEL R62, R10, -INF , !P5 ;  /* 0xff8000000a3e7808 */ /* 0x000fe40006800000 */
[CC--:B------:R-:W-:Y:S02]  /*76a0*/  ISETP.GE.AND P0, PT, R9.reuse, R203.reuse, PT ;  /* 0x000000cb0900720c */ /* 0x0c0fe40003f06270 */
[----:B------:R-:W-:Y:S02]  /*76b0*/  ISETP.GE.AND P1, PT, R9, R202, PT ;  /* 0x000000ca0900720c */ /* 0x000fe40003f26270 */
[----:B------:R-:W-:-:S02]  /*76c0*/  ISETP.GE.AND P6, PT, R2, R203, PT ;  /* 0x000000cb0200720c */ /* 0x000fc40003fc6270 */
[----:B------:R-:W-:Y:S02]  /*76d0*/  ISETP.GE.AND P5, PT, R2, R202, PT ;  /* 0x000000ca0200720c */ /* 0x000fe40003fa6270 */
[----:B------:R-:W-:Y:S02]  /*76e0*/  I2FP.F32.S32 R9, R9 ;  /* 0x0000000900097245 */ /* 0x000fe40000201400 */
[----:B------:R-:W-:Y:S02]  /*76f0*/  I2FP.F32.S32 R2, R2 ;  /* 0x0000000200027245 */ /* 0x000fe40000201400 */
[----:B------:R-:W-:Y:S01]  /*7700*/  FSEL R64, R64, -INF , !P2 ;  /* 0xff80000040407808 */ /* 0x000fe20005000000 */
[C---:B------:R-:W-:Y:S01]  /*7710*/  FFMA.FTZ R4, R9.reuse, UR5, R4 ;  /* 0x0000000509047c23 */ /* 0x040fe20008010004 */
[----:B------:R-:W-:Y:S01]  /*7720*/  FFMA.FTZ R6, R9, UR5, R6 ;  /* 0x0000000509067c23 */ /* 0x000fe20008010006 */
[----:B------:R-:W-:Y:S01]  /*7730*/  FFMA.FTZ R5, R2, UR5, R5 ;  /* 0x0000000502057c23 */ /* 0x000fe20008010005 */
[----:B------:R-:W-:-:S02]  /*7740*/  VIADD R9, R109, 0xc1 ;  /* 0x000000c16d097836 */ /* 0x000fc40000000000 */
[----:B------:R-:W-:Y:S01]  /*7750*/  FFMA.FTZ R7, R2, UR5, R7 ;  /* 0x0000000502077c23 */ /* 0x000fe20008010007 */
[----:B------:R-:W-:Y:S01]  /*7760*/  FSEL R70, R4, -INF , !P0 ;  /* 0xff80000004467808 */ /* 0x000fe20004000000 */
[----:B------:R-:W-:Y:S01]  /*7770*/  VIADD R2, R109, 0xc9 ;  /* 0x000000c96d027836 */ /* 0x000fe20000000000 */
[----:B------:R-:W-:Y:S02]  /*7780*/  FSEL R69, R5, -INF , !P6 ;  /* 0xff80000005457808 */ /* 0x000fe40007000000 */
[----:B------:R-:W-:Y:S02]  /*7790*/  I2FP.F32.S32 R4, R9 ;  /* 0x0000000900047245 */ /* 0x000fe40000201400 */
[----:B------:R-:W-:Y:S02]  /*77a0*/  I2FP.F32.S32 R5, R8 ;  /* 0x0000000800057245 */ /* 0x000fe40000201400 */
[----:B------:R-:W-:Y:S01]  /*77b0*/  FSEL R61, R11, -INF , !P4 ;  /* 0xff8000000b3d7808 */ /* 0x000fe20006000000 */
[C---:B------:R-:W-:Y:S01]  /*77c0*/  FFMA.FTZ R76, R4.reuse, UR5, R137 ;  /* 0x00000005044c7c23 */ /* 0x040fe20008010089 */
[C---:B------:R-:W-:Y:S01]  /*77d0*/  ISETP.GE.AND P2, PT, R65.reuse, R203, PT ;  /* 0x000000cb4100720c */ /* 0x040fe20003f46270 */
[----:B------:R-:W-:Y:S01]  /*77e0*/  FFMA.FTZ R73, R4, UR5, R139 ;  /* 0x0000000504497c23 */ /* 0x000fe2000801008b */
[-C--:B------:R-:W-:Y:S01]  /*77f0*/  ISETP.GE.AND P4, PT, R65, R202.reuse, PT ;  /* 0x000000ca4100720c */ /* 0x080fe20003f86270 */
[C---:B------:R-:W-:Y:S01]  /*7800*/  FFMA.FTZ R75, R5.reuse, UR5, R132 ;  /* 0x00000005054b7c23 */ /* 0x040fe20008010084 */
[----:B------:R-:W-:Y:S01]  /*7810*/  I2FP.F32.S32 R65, R65 ;  /* 0x0000004100417245 */ /* 0x000fe20000201400 */
[----:B------:R-:W-:Y:S01]  /*7820*/  FFMA.FTZ R72, R5, UR5, R134 ;  /* 0x0000000505487c23 */ /* 0x000fe20008010086 */
[----:B------:R-:W-:Y:S01]  /*7830*/  FSEL R67, R6, -INF , !P1 ;  /* 0xff80000006437808 */ /* 0x000fe20004800000 */
[----:B------:R-:W-:Y:S01]  /*7840*/  VIADD R4, R109, 0xd9 ;  /* 0x000000d96d047836 */ /* 0x000fe20000000000 */
[----:B------:R-:W-:Y:S01]  /*7850*/  FSEL R66, R7, -INF , !P5 ;  /* 0xff80000007427808 */ /* 0x000fe20006800000 */
[----:B--2---:R-:W-:Y:S01]  /*7860*/  FFMA.FTZ R68, R65, UR5, R136 ;  /* 0x0000000541447c23 */ /* 0x004fe20008010088 */
[-C--:B------:R-:W-:Y:S01]  /*7870*/  ISETP.GE.AND P0, PT, R9, R203.reuse, PT ;  /* 0x000000cb0900720c */ /* 0x080fe20003f06270 */
[----:B------:R-:W-:Y:S01]  /*7880*/  FFMA.FTZ R65, R65, UR5, R138 ;  /* 0x0000000541417c23 */ /* 0x000fe2000801008a */
[----:B------:R-:W-:Y:S01]  /*7890*/  ISETP.GE.AND P1, PT, R9, R202, PT ;  /* 0x000000ca0900720c */ /* 0x000fe20003f26270 */
[----:B------:R-:W-:Y:S01]  /*78a0*/  VIADD R5, R109, 0xe0 ;  /* 0x000000e06d057836 */ /* 0x000fe20000000000 */
        /* <DEDUP_REMOVED lines=10> */
[----:B------:R-:W-:Y:S02]  /*7950*/  I2FP.F32.S32 R79, R79 ;  /* 0x0000004f004f7245 */ /* 0x000fe40000201400 */
[----:B------:R-:W-:Y:S02]  /*7960*/  I2FP.F32.S32 R78, R78 ;  /* 0x0000004e004e7245 */ /* 0x000fe40000201400 */
[----:B------:R-:W-:Y:S01]  /*7970*/  FSEL R68, R68, -INF , !P2 ;  /* 0xff80000044447808 */ /* 0x000fe20005000000 */
[----:B------:R-:W-:Y:S01]  /*7980*/  FFMA.FTZ R82, R79, UR5, R128 ;  /* 0x000000054f527c23 */ /* 0x000fe20008010080 */
[----:B------:R-:W-:Y:S01]  /*7990*/  FSEL R65, R65, -INF , !P4 ;  /* 0xff80000041417808 */ /* 0x000fe20006000000 */
[----:B------:R-:W-:Y:S01]  /*79a0*/  FFMA.FTZ R81, R78, UR5, R129 ;  /* 0x000000054e517c23 */ /* 0x000fe20008010081 */
[C---:B------:R-:W-:Y:S01]  /*79b0*/  ISETP.GE.AND P2, PT, R2.reuse, R203, PT ;  /* 0x000000cb0200720c */ /* 0x040fe20003f46270 */
[----:B------:R-:W-:Y:S01]  /*79c0*/  FFMA.FTZ R79, R79, UR5, R130 ;  /* 0x000000054f4f7c23 */ /* 0x000fe20008010082 */
[----:B------:R-:W-:Y:S01]  /*79d0*/  ISETP.GE.AND P4, PT, R2, R202, PT ;  /* 0x000000ca0200720c */ /* 0x000fe20003f86270 */
[----:B------:R-:W-:Y:S01]  /*79e0*/  FFMA.FTZ R78, R78, UR5, R131 ;  /* 0x000000054e4e7c23 */ /* 0x000fe20008010083 */
[----:B------:R-:W-:-:S02]  /*79f0*/  I2FP.F32.S32 R2, R2 ;  /* 0x0000000200027245 */ /* 0x000fc40000201400 */
[----:B------:R-:W-:Y:S02]  /*7a00*/  FSEL R82, R82, -INF , !P0 ;  /* 0xff80000052527808 */ /* 0x000fe40004000000 */
[----:B------:R-:W-:Y:S01]  /*7a10*/  FSEL R79, R79, -INF , !P1 ;  /* 0xff8000004f4f7808 */ /* 0x000fe20004800000 */
[C---:B------:R-:W-:Y:S01]  /*7a20*/  FFMA.FTZ R74, R2.reuse, UR5, R133 ;  /* 0x00000005024a7c23 */ /* 0x040fe20008010085 */
[----:B------:R-:W-:Y:S01]  /*7a30*/  FFMA.FTZ R71, R2, UR5, R135 ;  /* 0x0000000502477c23 */ /* 0x000fe20008010087 */
[----:B------:R-:W-:Y:S01]  /*7a40*/  FSEL R81, R81, -INF , !P6 ;  /* 0xff80000051517808 */ /* 0x000fe20007000000 */
[----:B------:R-:W-:Y:S01]  /*7a50*/  VIADD R2, R109, 0xe1 ;  /* 0x000000e16d027836 */ /* 0x000fe20000000000 */
        /* <DEDUP_REMOVED lines=9> */
[----:B------:R-:W-:Y:S01]  /*7af0*/  FSEL R71, R71, -INF , !P4 ;  /* 0xff80000047477808 */ /* 0x000fe20006000000 */
[----:B------:R-:W-:Y:S01]  /*7b00*/  FFMA.FTZ R85, R4, UR5, R127 ;  /* 0x0000000504557c23 */ /* 0x000fe2000801007f */
        /* <DEDUP_REMOVED lines=8> */
[C---:B------:R-:W-:Y:S01]  /*7b90*/  FFMA.FTZ R80, R77.reuse, UR5, R124 ;  /* 0x000000054d507c23 */ /* 0x040fe2000801007c */
[----:B------:R-:W-:Y:S01]  /*7ba0*/  FFMA.FTZ R77, R77, UR5, R126 ;  /* 0x000000054d4d7c23 */ /* 0x000fe2000801007e */
[C---:B------:R-:W-:Y:S02]  /*7bb0*/  ISETP.GE.AND P0, PT, R5.reuse, R203, PT ;  /* 0x000000cb0500720c */ /* 0x040fe40003f06270 */
[-C--:B------:R-:W-:Y:S02]  /*7bc0*/  ISETP.GE.AND P1, PT, R5, R202.reuse, PT ;  /* 0x000000ca0500720c */ /* 0x080fe40003f26270 */
        /* <DEDUP_REMOVED lines=9> */
[----:B------:R-:W-:Y:S01]  /*7c60*/  FSEL R90, R90, -INF , !P1 ;  /* 0xff8000005a5a7808 */ /* 0x000fe20004800000 */
[C---:B------:R-:W-:Y:S01]  /*7c70*/  FFMA.FTZ R86, R2.reuse, UR5, R121 ;  /* 0x0000000502567c23 */ /* 0x040fe20008010079 */
[----:B------:R-:W-:Y:S01]  /*7c80*/  FFMA.FTZ R83, R2, UR5, R123 ;  /* 0x0000000502537c23 */ /* 0x000fe2000801007b */
[----:B------:R-:W-:Y:S01]  /*7c90*/  VIADD R2, R109, 0xe9 ;  /* 0x000000e96d027836 */ /* 0x000fe20000000000 */
[C---:B------:R-:W-:Y:S02]  /*7ca0*/  ISETP.GE.AND P0, PT, R98.reuse, R203, PT ;  /* 0x000000cb6200720c */ /* 0x040fe40003f06270 */
[----:B------:R-:W-:-:S02]  /*7cb0*/  ISETP.GE.AND P1, PT, R98, R202, PT ;  /* 0x000000ca6200720c */ /* 0x000fc40003f26270 */
[----:B------:R-:W-:Y:S02]  /*7cc0*/  I2FP.F32.S32 R98, R98 ;  /* 0x0000006200627245 */ /* 0x000fe40000201400 */
[----:B------:R-:W-:Y:S02]  /*7cd0*/  FSEL R87, R87, -INF , !P6 ;  /* 0xff80000057577808 */ /* 0x000fe40007000000 */
[----:B------:R-:W-:Y:S01]  /*7ce0*/  FSEL R84, R84, -INF , !P5 ;  /* 0xff80000054547808 */ /* 0x000fe20006800000 */
[----:B------:R-:W-:Y:S01]  /*7cf0*/  FFMA.FTZ R94, R98, UR5, R113 ;  /* 0x00000005625e7c23 */ /* 0x000fe20008010071 */
[----:B------:R-:W-:Y:S01]  /*7d00*/  FSEL R86, R86, -INF , !P2 ;  /* 0xff80000056567808 */ /* 0x000fe20005000000 */
[----:B------:R-:W-:Y:S01]  /*7d10*/  FFMA.FTZ R98, R98, UR5, R115 ;  /* 0x0000000562627c23 */ /* 0x000fe20008010073 */
        /* <DEDUP_REMOVED lines=12> */
[----:B------:R-:W-:Y:S01]  /*7de0*/  VIADD R2, R109, 0xf9 ;  /* 0x000000f96d027836 */ /* 0x000fe20000000000 */
[----:B------:R-:W-:-:S02]  /*7df0*/  PLOP3.LUT P1, PT, PT, PT, UP0, 0x80, 0x0 ;  /* 0x000000000000781c */ /* 0x000fc40003f2f008 */
[----:B------:R-:W-:Y:S02]  /*7e00*/  FSEL R89, R89, -INF , !P5 ;  /* 0xff80000059597808 */ /* 0x000fe40006800000 */
[----:B------:R-:W-:Y:S02]  /*7e10*/  FSEL R95, R95, -INF , !P2 ;  /* 0xff8000005f5f7808 */ /* 0x000fe40005000000 */
[C---:B------:R-:W-:Y:S02]  /*7e20*/  ISETP.GE.AND P5, PT, R97.reuse, R203, PT ;  /* 0x000000cb6100720c */ /* 0x040fe40003fa6270 */
[----:B------:R-:W-:Y:S02]  /*7e30*/  ISETP.GE.AND P2, PT, R97, R202, PT ;  /* 0x000000ca6100720c */ /* 0x000fe40003f46270 */
[----:B------:R-:W-:Y:S02]  /*7e40*/  FSEL R93, R93, -INF , !P4 ;  /* 0xff8000005d5d7808 */ /* 0x000fe40006000000 */
[----:B------:R-:W-:-:S02]  /*7e50*/  FSEL R94, R94, -INF , !P0 ;  /* 0xff8000005e5e7808 */ /* 0x000fc40004000000 */
[----:B------:R-:W-:Y:S02]  /*7e60*/  I2FP.F32.S32 R97, R97 ;  /* 0x0000006100617245 */ /* 0x000fe40000201400 */
[CC--:B------:R-:W-:Y:S02]  /*7e70*/  ISETP.GE.AND P4, PT, R2.reuse, R203.reuse, PT ;  /* 0x000000cb0200720c */ /* 0x0c0fe40003f86270 */
[----:B------:R-:W-:Y:S01]  /*7e80*/  ISETP.GE.AND P0, PT, R2, R202, PT ;  /* 0x000000ca0200720c */ /* 0x000fe20003f06270 */
[C---:B------:R-:W-:Y:S01]  /*7e90*/  FFMA.FTZ R100, R97.reuse, UR5, R104 ;  /* 0x0000000561647c23 */ /* 0x040fe20008010068 */
[----:B------:R-:W-:Y:S01]  /*7ea0*/  I2FP.F32.S32 R2, R2 ;  /* 0x0000000200027245 */ /* 0x000fe20000201400 */
[----:B------:R-:W-:Y:S01]  /*7eb0*/  FFMA.FTZ R97, R97, UR5, R106 ;  /* 0x0000000561617c23 */ /* 0x000fe2000801006a */
[----:B------:R-:W-:Y:S02]  /*7ec0*/  FSEL R91, R91, -INF , !P6 ;  /* 0xff8000005b5b7808 */ /* 0x000fe40007000000 */
[----:B------:R-:W-:Y:S01]  /*7ed0*/  ISETP.GE.AND P6, PT, R109, R203, PT ;  /* 0x000000cb6d00720c */ /* 0x000fe20003fc6270 */
[C---:B------:R-:W-:Y:S01]  /*7ee0*/  FFMA.FTZ R99, R2.reuse, UR5, R105 ;  /* 0x0000000502637c23 */ /* 0x040fe20008010069 */
[----:B------:R-:W-:Y:S01]  /*7ef0*/  FFMA.FTZ R96, R2, UR5, R107 ;  /* 0x0000000502607c23 */ /* 0x000fe2000801006b */
[----:B------:R-:W-:-:S02]  /*7f00*/  FSEL R100, R100, -INF , !P5 ;  /* 0xff80000064647808 */ /* 0x000fc40006800000 */
        /* <DEDUP_REMOVED lines=66> */
.L_x_3664:
[----:B------:R-:W-:-:S04]  /*8330*/  ULEA UR16, -UR6, URZ, 0x8 ;  /* 0x0000003f06107291 */ /* 0x000fc8000f8e413f */
[----:B------:R-:W-:Y:S02]  /*8340*/  USHF.R.S32.HI UR20, URZ, 0x1f, UR16 ;  /* 0x0000001f3f147899 */ /* 0x000fe40008011410 */
[----:B------:R-:W-:-:S04]  /*8350*/  MOV R19, UR16 ;  /* 0x0000001000137c02 */ /* 0x000fc80008000f00 */
[----:B------:R-:W-:-:S07]  /*8360*/  MOV R20, UR20 ;  /* 0x0000001400147c02 */ /* 0x000fce0008000f00 */
.L_x_3665:
        /* <DEDUP_REMOVED lines=10> */
[----:B------:R-:W-:Y:S01]  /*8410*/  VOTEU.ALL UP0, P0 ;  /* 0x00000000003f7886 */ /* 0x000fe20000000000 */
[-C--:B------:R-:W-:Y:S01]  /*8420*/  @!P0 LEA R42, P4, R7, R200.reuse, 0x5 ;  /* 0x000000c8072a8211 */ /* 0x080fe200078828ff */
[----:B------:R-:W-:Y:S01]  /*8430*/  @!P0 IMAD.WIDE.U32 R8, R8, 0x30, R200 ;  /* 0x0000003008088825 */ /* 0x000fe200078e00c8 */
[----:B------:R-:W-:Y:S01]  /*8440*/  @!P0 LEA R14, P2, R5, R200, 0x6 ;  /* 0x000000c8050e8211 */ /* 0x000fe200078430ff */
[----:B------:R1:W-:Y:S01]  /*8450*/  @P0 STS.128 [R242+0x2000], RZ ;  /* 0x002000fff2000388 */ /* 0x0003e20000000c00 */
[----:B------:R-:W-:Y:S01]  /*8460*/  @!UP0 UIMAD UR16, UR7, 0x30, URZ ;  /* 0x00000030071088a4 */ /* 0x000fe2000f8e023f */
[----:B------:R-:W-:Y:S01]  /*8470*/  IMAD.U32 R40, RZ, RZ, UR6 ;  /* 0x00000006ff287e24 */ /* 0x000fe2000f8e00ff */
[-C--:B------:R-:W-:Y:S01]  /*8480*/  @!P0 LEA.HI.X R39, R39, R201.reuse, R4, 0x5, P4 ;  /* 0x000000c927278211 */ /* 0x080fe200020f2c04 */
[----:B------:R-:W-:Y:S01]  /*8490*/  IMAD.U32 R6, RZ, RZ, UR6 ;  /* 0x00000006ff067e24 */ /* 0x000fe2000f8e00ff */
[-C--:B------:R-:W-:Y:S01]  /*84a0*/  @!P0 LEA.HI.X R15, R15, R201.reuse, R2, 0x6, P2 ;  /* 0x000000c90f0f8211 */ /* 0x080fe200010f3402 */
[----:B------:R-:W-:Y:S01]  /*84b0*/  @!P0 IMAD.WIDE.U32 R40, R40, 0x50, R200 ;  /* 0x0000005028288825 */ /* 0x000fe200078e00c8 */
[----:B------:R-:W-:Y:S01]  /*84c0*/  @!P0 IADD3 R17, P4, R19, R8, RZ ;  /* 0x0000000813118210 */ /* 0x000fe20007f9e0ff */
[----:B------:R-:W-:Y:S01]  /*84d0*/  @!UP0 UIMAD UR21, UR7, 0x50, URZ ;  /* 0x00000050071588a4 */ /* 0x000fe2000f8e023f */
[----:B------:R-:W-:Y:S01]  /*84e0*/  @!P0 LEA R34, P2, R7, R200, 0x7 ;  /* 0x000000c807228211 */ /* 0x000fe200078438ff */
[----:B------:R-:W-:Y:S01]  /*84f0*/  IMAD.U32 R4, RZ, RZ, UR6 ;  /* 0x00000006ff047e24 */ /* 0x000fe2000f8e00ff */
[----:B------:R-:W-:Y:S01]  /*8500*/  @!P0 IADD3.X R16, R20, UR16, R9, P4, !PT ;  /* 0x0000001014108c10 */ /* 0x000fe2000a7fe409 */
[----:B------:R-:W-:Y:S01]  /*8510*/  @!P0 IMAD.WIDE.U32 R6, R6, 0x60, R200 ;  /* 0x0000006006068825 */ /* 0x000fe200078e00c8 */
[----:B------:R-:W-:Y:S01]  /*8520*/  @!P0 LEA.HI.X R2, R5, R201, R2, 0x7, P2 ;  /* 0x000000c905028211 */ /* 0x000fe200010f3c02 */
[----:B------:R-:W2:Y:S01]  /*8530*/  @!P0 LDC.64 R8, c[0x0][0x218] ;  /* 0x00008600ff088b82 */ /* 0x000ea20000000a00 */
[C---:B------:R-:W-:Y:S01]  /*8540*/  @!P0 IADD3 R37, P2, R19.reuse, R40, RZ ;  /* 0x0000002813258210 */ /* 0x040fe20007f5e0ff */
[----:B------:R-:W-:Y:S01]  /*8550*/  @!P0 IMAD.WIDE.U32 R4, R4, 0x70, R200 ;  /* 0x0000007004048825 */ /* 0x000fe200078e00c8 */
[----:B------:R-:W-:Y:S01]  /*8560*/  @!UP0 UIMAD UR20, UR7, 0x60, URZ ;  /* 0x00000060071488a4 */ /* 0x000fe2000f8e023f */
[C---:B------:R-:W-:Y:S01]  /*8570*/  @!P0 IADD3 R33, P4, R19.reuse, R6, RZ ;  /* 0x0000000613218210 */ /* 0x040fe20007f9e0ff */
[----:B------:R-:W-:Y:S01]  /*8580*/  @!UP0 UIMAD UR16, UR7, 0x70, URZ ;  /* 0x00000070071088a4 */ /* 0x000fe2000f8e023f */
[----:B------:R-:W-:Y:S01]  /*8590*/  IMAD.U32 R28, RZ, RZ, UR6 ;  /* 0x00000006ff1c7e24 */ /* 0x000fe2000f8e00ff */
[----:B------:R-:W-:Y:S01]  /*85a0*/  @!P0 IADD3.X R40, R20, UR21, R41, P2, !PT ;  /* 0x0000001514288c10 */ /* 0x000fe200097fe429 */
[----:B------:R-:W-:Y:S01]  /*85b0*/  IMAD.U32 R12, RZ, RZ, UR6 ;  /* 0x00000006ff0c7e24 */ /* 0x000fe2000f8e00ff */
[C---:B------:R-:W-:Y:S01]  /*85c0*/  @!P0 IADD3 R35, P2, R19.reuse, R4, RZ ;  /* 0x0000000413238210 */ /* 0x040fe20007f5e0ff */
[----:B------:R-:W-:Y:S01]  /*85d0*/  @!P0 IMAD.WIDE.U32 R28, R28, 0xc0, R200 ;  /* 0x000000c01c1c8825 */ /* 0x000fe200078e00c8 */
[C---:B------:R-:W-:Y:S01]  /*85e0*/  @!P0 IADD3.X R36, R20.reuse, UR20, R7, P4, !PT ;  /* 0x0000001414248c10 */ /* 0x040fe2000a7fe407 */
[----:B------:R-:W-:Y:S01]  /*85f0*/  @!UP0 UIMAD UR20, UR7, 0xb0, URZ ;  /* 0x000000b0071488a4 */ /* 0x000fe2000f8e023f */
[----:B------:R-:W-:Y:S01]  /*8600*/  @!P0 IADD3.X R38, R20, UR16, R5, P2, !PT ;  /* 0x0000001014268c10 */ /* 0x000fe200097fe405 */
[----:B------:R-:W-:Y:S01]  /*8610*/  IMAD.U32 R44, RZ, RZ, UR6 ;  /* 0x00000006ff2c7e24 */ /* 0x000fe2000f8e00ff */
[----:B------:R-:W3:Y:S01]  /*8620*/  @!P0 LDC.64 R6, c[0x0][0x218] ;  /* 0x00008600ff068b82 */ /* 0x000ee20000000a00 */
[----:B------:R-:W-:Y:S01]  /*8630*/  @!UP0 UIMAD UR16, UR7, 0xc0, URZ ;  /* 0x000000c0071088a4 */ /* 0x000fe2000f8e023f */
[----:B------:R-:W-:Y:S01]  /*8640*/  @!P0 IMAD.WIDE.U32 R12, R12, 0xb0, R200 ;  /* 0x000000b00c0c8825 */ /* 0x000fe200078e00c8 */
[----:B------:R-:W-:Y:S01]  /*8650*/  @!P0 IADD3 R27, P2, R19, R28, RZ ;  /* 0x0000001c131b8210 */ /* 0x000fe20007f5e0ff */
[----:B------:R-:W-:-:S02]  /*8660*/  @!UP0 UIMAD UR21, UR7, 0xa0, URZ ;  /* 0x000000a0071588a4 */ /* 0x000fc4000f8e023f */
[----:B------:R-:W-:Y:S01]  /*8670*/  @!P0 IMAD.WIDE.U32 R44, R44, 0xa0, R200 ;  /* 0x000000a02c2c8825 */ /* 0x000fe200078e00c8 */
[C---:B------:R-:W-:Y:S01]  /*8680*/  @!P0 IADD3 R25, P4, R19.reuse, R12, RZ ;  /* 0x0000000c13198210 */ /* 0x040fe20007f9e0ff */
[----:B------:R-:W4:Y:S01]  /*8690*/  @!P0 LDC.64 R4, c[0x0][0x218] ;  /* 0x00008600ff048b82 */ /* 0x000f220000000a00 */
        /* <DEDUP_REMOVED lines=10> */
[----:B------:R-:W-:Y:S01]  /*8740*/  @!UP0 UIMAD UR16, UR7, 0xe0, URZ ;  /* 0x000000e0071088a4 */ /* 0x000fe2000f8e023f */
[----:B------:R-:W-:Y:S01]  /*8750*/  @!P0 IADD3 R29, P4, R19, R10, RZ ;  /* 0x0000000a131d8210 */ /* 0x000fe20007f9e0ff */
[----:B------:R-:W5:Y:S01]  /*8760*/  @!P0 LDC.64 R12, c[0x0][0x218] ;  /* 0x00008600ff0c8b82 */ /* 0x000f620000000a00 */
[C---:B------:R-:W-:Y:S01]  /*8770*/  @!P0 IMAD.X R44, R20.reuse, 0x1, R201, P2 ;  /* 0x00000001142c8824 */ /* 0x040fe200010e06c9 */
[----:B--2---:R-:W-:Y:S01]  /*8780*/  @!P0 LEA R48, P5, R41, R8, 0x1 ;  /* 0x0000000829308211 */ /* 0x004fe200078a08ff */
[----:B------:R-:W-:Y:S01]  /*8790*/  IMAD.U32 R46, RZ, RZ, UR6 ;  /* 0x00000006ff2e7e24 */ /* 0x000fe2000f8e00ff */
[----:B------:R-:W-:Y:S01]  /*87a0*/  @!P0 IADD3 R30, P2, R19, R30, RZ ;  /* 0x0000001e131e8210 */ /* 0x000fe20007f5e0ff */
[----:B------:R-:W-:Y:S01]  /*87b0*/  @!UP0 UIMAD UR26, UR7, 0x90, URZ ;  /* 0x00000090071a88a4 */ /* 0x000fe2000f8e023f */
[----:B------:R-:W-:Y:S01]  /*87c0*/  @!P0 IADD3.X R32, R20, UR20, R11, P4, !PT ;  /* 0x0000001414208c10 */ /* 0x000fe2000a7fe40b */
[----:B------:R-:W-:Y:S01]  /*87d0*/  @!P0 IMAD.WIDE.U32 R46, R46, 0x90, R200 ;  /* 0x000000902e2e8825 */ /* 0x000fe200078e00c8 */
        /* <DEDUP_REMOVED lines=13> */
[----:B------:R-:W-:Y:S01]  /*88b0*/  @!P0 IADD3 R21, P6, R19, R46, RZ ;  /* 0x0000002e13158210 */ /* 0x000fe20007fde0ff */
[----:B------:R3:W-:Y:S01]  /*88c0*/  @P0 STS.128 [R242+0x2800], RZ ;  /* 0x002800fff2000388 */ /* 0x0007e20000000c00 */
[----:B----4-:R-:W-:-:S02]  /*88d0*/  @!P0 LEA R46, P2, R43, R4, 0x1 ;  /* 0x000000042b2e8211 */ /* 0x010fc400078408ff */
[----:B------:R-:W-:Y:S02]  /*88e0*/  @!P0 IADD3.X R22, R20, UR26, R47, P6, !PT ;  /* 0x0000001a14168c10 */ /* 0x000fe4000b7fe42f */
[----:B------:R-:W-:Y:S02]  /*88f0*/  @!P0 LEA.HI.X R45, R41, R7, R42, 0x1, P4 ;  /* 0x00000007292d8211 */ /* 0x000fe400020f0c2a */
[----:B------:R-:W-:Y:S02]  /*8900*/  @!P0 LEA.HI.X R47, R43, R5, R6, 0x1, P2 ;  /* 0x000000052b2f8211 */ /* 0x000fe400010f0c06 */
        /* <DEDUP_REMOVED lines=9> */
[----:B------:R-:W3:Y:S01]  /*89a0*/  @!P0 LDC.64 R4, c[0x0][0x218] ;  /* 0x00008600ff048b82 */ /* 0x000ee20000000a00 */
[C---:B--2---:R-:W-:Y:S01]  /*89b0*/  @!P0 LEA R50, P2, R14.reuse, R10, 0x1 ;  /* 0x0000000a0e328211 */ /* 0x044fe200078408ff */
        /* <DEDUP_REMOVED lines=109> */
.L_x_3667:
[----:B------:R-:W-:Y:S05]  /*9090*/  BSYNC B0 ;  /* 0x0000000000007941 */ /* 0x000fea0003800000 */
.L_x_3666:
[----:B------:R-:W0:Y:S01]  /*90a0*/  LDGDEPBAR ;  /* 0x00000000000079af */ /* 0x000e220000000000 */
[----:B------:R-:W-:-:S04]  /*90b0*/  IADD3 R200, P0, R19, R200, RZ ;  /* 0x000000c813c87210 */ /* 0x000fc80007f1e0ff */
[----:B------:R-:W-:-:S09]  /*90c0*/  IADD3.X R201, R20, R201, RZ, P0, !PT ;  /* 0x000000c914c97210 */ /* 0x000fd200007fe4ff */
.L_x_3663:
[----:B--2---:R-:W2:Y:S01]  /*90d0*/  LDL.LU R11, [R1+0x4] ;  /* 0x00000400010b7983 */ /* 0x004ea20000300800 */
[----:B-1----:R-:W-:Y:S01]  /*90e0*/  FMNMX.FTZ R5, R18, R108, !PT ;  /* 0x0000006c12057209 */ /* 0x002fe20007810000 */
[----:B------:R-:W-:Y:S01]  /*90f0*/  ULDC UR16, c[0x0][0x2ec] ;  /* 0x0000bb0000107ab9 */ /* 0x000fe20000000800 */
[----:B------:R-:W-:Y:S01]  /*9100*/  FMNMX.FTZ R7, R237, R198, !PT ;  /* 0x000000c6ed077209 */ /* 0x000fe20007810000 */
[----:B------:R-:W3:Y:S01]  /*9110*/  LDL.LU R10, [R1+0xc] ;  /* 0x00000c00010a7983 */ /* 0x000ee20000300800 */
[----:B------:R-:W-:-:S03]  /*9120*/  ULDC.64 UR20, c[0x0][0x218] ;  /* 0x0000860000147ab9 */ /* 0x000fc60000000a00 */
[----:B------:R-:W4:Y:S04]  /*9130*/  LDL.LU R9, [R1+0x8] ;  /* 0x0000080001097983 */ /* 0x000f280000300800 */
[----:B------:R-:W5:Y:S01]  /*9140*/  LDL.LU R8, [R1] ;  /* 0x0000000001087983 */ /* 0x000f620000300800 */
        /* <DEDUP_REMOVED lines=8> */
[----:B--2---:R-:W-:-:S04]  /*91d0*/  FMNMX.FTZ R2, R11, R2, !PT ;  /* 0x000000020b027209 */ /* 0x004fc80007810000 */
[----:B------:R-:W-:-:S04]  /*91e0*/  FMNMX.FTZ R2, R103, R2, !PT ;  /* 0x0000000267027209 */ /* 0x000fc80007810000 */
[----:B------:R-:W-:Y:S02]  /*91f0*/  FMNMX.FTZ R5, R101, R2, !PT ;  /* 0x0000000265057209 */ /* 0x000fe40007810000 */
[----:B------:R-:W-:Y:S02]  /*9200*/  FMNMX.FTZ R2, R196, R7, !PT ;  /* 0x00000007c4027209 */ /* 0x000fe40007810000 */
[----:B---3--:R-:W-:Y:S02]  /*9210*/  FMNMX.FTZ R5, R10, R5, !PT ;  /* 0x000000050a057209 */ /* 0x008fe40007810000 */
[----:B------:R-:W-:Y:S02]  /*9220*/  FMNMX.FTZ R7, R233, R2, !PT ;  /* 0x00000002e9077209 */ /* 0x000fe40007810000 */
[----:B----4-:R-:W-:Y:S02]  /*9230*/  FMNMX.FTZ R5, R9, R5, !PT ;  /* 0x0000000509057209 */ /* 0x010fe40007810000 */
[----:B------:R-:W-:-:S02]  /*9240*/  FMNMX.FTZ R7, R194, R7, !PT ;  /* 0x00000007c2077209 */ /* 0x000fc40007810000 */
[----:B-----5:R-:W-:Y:S02]  /*9250*/  FMNMX.FTZ R5, R8, R5, !PT ;  /* 0x0000000508057209 */ /* 0x020fe40007810000 */
        /* <DEDUP_REMOVED lines=82> */
[----:B------:R-:W-:-:S04]  /*9780*/  FMNMX.FTZ R7, R95, R4, !PT ;  /* 0x000000045f077209 */ /* 0x000fc80007810000 */
[----:B------:R-:W-:-:S04]  /*9790*/  FMNMX.FTZ R7, R94, R7, !PT ;  /* 0x000000075e077209 */ /* 0x000fc80007810000 */
        /* <DEDUP_REMOVED lines=31> */
[--C-:B------:R-:W-:Y:S01]  /*9990*/  FFMA.FTZ R118, R18, UR16, -R117.reuse ;  /* 0x0000001012767c23 */ /* 0x100fe20008010875 */
[--C-:B------:R-:W-:Y:S01]  /*99a0*/  FFMA.FTZ R115, R108, UR16, -R117.reuse ;  /* 0x000000106c737c23 */ /* 0x100fe20008010875 */
[----:B------:R-:W-:Y:S01]  /*99b0*/  FMNMX.FTZ R5, R96, R5, !PT ;  /* 0x0000000560057209 */ /* 0x000fe20007810000 */
[----:B------:R-:W-:Y:S01]  /*99c0*/  MUFU.EX2 R113, R113 ;  /* 0x0000007100717308 */ /* 0x000fe20000000800 */
[--C-:B------:R-:W-:Y:S01]  /*99d0*/  FFMA.FTZ R114, R234, UR16, -R117.reuse ;  /* 0x00000010ea727c23 */ /* 0x100fe20008010875 */
[--C-:B------:R-:W-:Y:S01]  /*99e0*/  FFMA.FTZ R111, R232, UR16, -R117.reuse ;  /* 0x00000010e86f7c23 */ /* 0x100fe20008010875 */
[--C-:B------:R-:W-:Y:S01]  /*99f0*/  FFMA.FTZ R112, R110, UR16, -R117.reuse ;  /* 0x000000106e707c23 */ /* 0x100fe20008010875 */
[----:B------:R-:W1:Y:S01]  /*9a00*/  SHFL.BFLY PT, R4, R5, 0x2, 0x1f ;  /* 0x0c401f0005047f89 */ /* 0x000e6200000e0000 */
        /* <DEDUP_REMOVED lines=23> */
[----:B-1----:R-:W-:Y:S01]  /*9b80*/  FMNMX.FTZ R4, R5, R4, !PT ;  /* 0x0000000405047209 */ /* 0x002fe20007810000 */
[--C-:B------:R-:W-:Y:S01]  /*9b90*/  FFMA.FTZ R170, R170, UR16, -R117.reuse ;  /* 0x00000010aaaa7c23 */ /* 0x100fe20008010875 */
[--C-:B------:R-:W-:Y:S01]  /*9ba0*/  FFMA.FTZ R172, R172, UR16, -R117.reuse ;  /* 0x00000010acac7c23 */ /* 0x100fe20008010875 */
[--C-:B------:R-:W-:Y:S01]  /*9bb0*/  FFMA.FTZ R184, R184, UR16, -R117.reuse ;  /* 0x00000010b8b87c23 */ /* 0x100fe20008010875 */
[----:B------:R-:W-:Y:S01]  /*9bc0*/  MUFU.EX2 R114, R114 ;  /* 0x0000007200727308 */ /* 0x000fe20000000800 */
[----:B------:R-:W1:Y:S01]  /*9bd0*/  SHFL.BFLY PT, R5, R4, 0x1, 0x1f ;  /* 0x0c201f0004057f89 */ /* 0x000e6200000e0000 */
[----:B--2---:R-:W-:Y:S01]  /*9be0*/  F2FP.BF16.F32.PACK_AB R16, R115, R118 ;  /* 0x000000767310723e */ /* 0x004fe200000010ff */
[--C-:B------:R-:W-:Y:S01]  /*9bf0*/  FFMA.FTZ R182, R182, UR16, -R117.reuse ;  /* 0x00000010b6b67c23 */ /* 0x100fe20008010875 */
[--C-:B------:R-:W-:Y:S01]  /*9c00*/  FFMA.FTZ R176, R176, UR16, -R117.reuse ;  /* 0x00000010b0b07c23 */ /* 0x100fe20008010875 */
[--C-:B------:R-:W-:Y:S01]  /*9c10*/  FFMA.FTZ R164, R164, UR16, -R117.reuse ;  /* 0x00000010a4a47c23 */ /* 0x100fe20008010875 */
[--C-:B------:R-:W-:Y:S01]  /*9c20*/  FFMA.FTZ R150, R150, UR16, -R117.reuse ;  /* 0x0000001096967c23 */ /* 0x100fe20008010875 */
[--C-:B------:R-:W-:Y:S01]  /*9c30*/  FFMA.FTZ R146, R146, UR16, -R117.reuse ;  /* 0x0000001092927c23 */ /* 0x100fe20008010875 */
[----:B------:R-:W2:Y:S01]  /*9c40*/  MUFU.EX2 R111, R111 ;  /* 0x0000006f006f7308 */ /* 0x000ea20000000800 */
[----:B---3--:R-:W-:Y:S01]  /*9c50*/  F2FP.BF16.F32.PACK_AB R18, R113, R116 ;  /* 0x000000747112723e */ /* 0x008fe200000010ff */
[--C-:B------:R-:W-:Y:S01]  /*9c60*/  FFMA.FTZ R69, R69, UR16, -R117.reuse ;  /* 0x0000001045457c23 */ /* 0x100fe20008010875 */
[----:B------:R-:W-:Y:S01]  /*9c70*/  FFMA.FTZ R68, R68, UR16, -R117 ;  /* 0x0000001044447c23 */ /* 0x000fe20008010875 */
[----:B------:R-:W-:Y:S01]  /*9c80*/  FADD.FTZ R115, R118, R115 ;  /* 0x0000007376737221 */ /* 0x000fe20000010000 */
[--C-:B------:R-:W-:Y:S01]  /*9c90*/  FFMA.FTZ R80, R80, UR16, -R117.reuse ;  /* 0x0000001050507c23 */ /* 0x100fe20008010875 */
[----:B------:R-:W-:-:S02]  /*9ca0*/  FFMA.FTZ R252, R99, UR16, -R117 ;  /* 0x0000001063fc7c23 */ /* 0x000fc40008010875 */
[----:B------:R-:W-:Y:S01]  /*9cb0*/  MUFU.EX2 R112, R112 ;  /* 0x0000007000707308 */ /* 0x000fe20000000800 */
[----:B------:R-:W-:-:S04]  /*9cc0*/  FADD.FTZ R116, R116, R115 ;  /* 0x0000007374747221 */ /* 0x000fc80000010000 */
[----:B------:R-:W-:-:S03]  /*9cd0*/  FADD.FTZ R113, R113, R116 ;  /* 0x0000007471717221 */ /* 0x000fc60000010000 */
[----:B------:R-:W3:Y:S01]  /*9ce0*/  MUFU.EX2 R109, R109 ;  /* 0x0000006d006d7308 */ /* 0x000ee20000000800 */
[----:B-1----:R-:W-:Y:S02]  /*9cf0*/  FMNMX.FTZ R0, R4, R5, !PT ;  /* 0x0000000504007209 */ /* 0x002fe40007810000 */
[C---:B--2---:R-:W-:Y:S01]  /*9d00*/  F2FP.BF16.F32.PACK_AB R52, R111.reuse, R114 ;  /* 0x000000726f34723e */ /* 0x044fe200000010ff */
[----:B------:R-:W-:Y:S01]  /*9d10*/  FADD.FTZ R114, R114, R113 ;  /* 0x0000007172727221 */ /* 0x000fe20000010000 */
[C---:B------:R-:W-:Y:S01]  /*9d20*/  FSETP.NEU.FTZ.AND P0, PT, R0.reuse, -INF , PT ;  /* 0xff8000000000780b */ /* 0x040fe20003f1d000 */
[----:B------:R-:W-:Y:S02]  /*9d30*/  FMUL.FTZ R102, R0, UR16 ;  /* 0x0000001000667c20 */ /* 0x000fe40008410000 */
[----:B------:R-:W-:Y:S01]  /*9d40*/  MUFU.EX2 R110, R110 ;  /* 0x0000006e006e7308 */ /* 0x000fe20000000800 */
[----:B------:R-:W-:Y:S02]  /*9d50*/  FADD.FTZ R111, R111, R114 ;  /* 0x000000726f6f7221 */ /* 0x000fe40000010000 */
[----:B------:R-:W-:-:S02]  /*9d60*/  FSEL R102, R102, RZ, P0 ;  /* 0x000000ff66667208 */ /* 0x000fc40000000000 */
[----:B------:R-:W-:-:S03]  /*9d70*/  LEA R250, P0, R200, UR20, 0x1 ;  /* 0x00000014c8fa7c11 */ /* 0x000fc6000f8008ff */
[--C-:B------:R-:W-:Y:S01]  /*9d80*/  FFMA.FTZ R126, R237, UR16, -R102.reuse ;  /* 0x00000010ed7e7c23 */ /* 0x100fe20008010866 */
[----:B------:R-:W-:Y:S01]  /*9d90*/  LEA R237, R3, UR4, 0x1 ;  /* 0x0000000403ed7c11 */ /* 0x000fe2000f8e08ff */
[--C-:B------:R-:W-:Y:S01]  /*9da0*/  FFMA.FTZ R123, R198, UR16, -R102.reuse ;  /* 0x00000010c67b7c23 */ /* 0x100fe20008010866 */
[--C-:B------:R-:W-:Y:S01]  /*9db0*/  FFMA.FTZ R124, R196, UR16, -R102.reuse ;  /* 0x00000010c47c7c23 */ /* 0x100fe20008010866 */
[--C-:B------:R-:W-:Y:S01]  /*9dc0*/  FFMA.FTZ R121, R233, UR16, -R102.reuse ;  /* 0x00000010e9797c23 */ /* 0x100fe20008010866 */
[-C--:B------:R-:W-:Y:S01]  /*9dd0*/  LEA R233, R236, R237.reuse, 0x1 ;  /* 0x000000edece97211 */ /* 0x080fe200078e08ff */
[----:B------:R-:W1:Y:S01]  /*9de0*/  LDSM.16.MT88.4 R4, [R237+0xa000] ;  /* 0x00a00000ed04783b */ /* 0x000e620000004200 */
[----:B------:R-:W-:Y:S01]  /*9df0*/  MUFU.EX2 R126, R126 ;  /* 0x0000007e007e7308 */ /* 0x000fe20000000800 */
[----:B------:R-:W-:Y:S01]  /*9e00*/  LEA R234, R238, R237, 0x1 ;  /* 0x000000edeeea7211 */ /* 0x000fe200078e08ff */
[--C-:B------:R-:W-:Y:S01]  /*9e10*/  FFMA.FTZ R122, R194, UR16, -R102.reuse ;  /* 0x00000010c27a7c23 */ /* 0x100fe20008010866 */
[----:B------:R-:W-:Y:S01]  /*9e20*/  LDSM.16.MT88.4 R12, [R237+0xa800] ;  /* 0x00a80000ed0c783b */ /* 0x000fe20000004200 */
[----:B------:R-:W-:Y:S01]  /*9e30*/  LEA R232, R238, R233, 0x1 ;  /* 0x000000e9eee87211 */ /* 0x000fe200078e08ff */
[--C-:B------:R-:W-:Y:S01]  /*9e40*/  FFMA.FTZ R119, R192, UR16, -R102.reuse ;  /* 0x00000010c0777c23 */ /* 0x100fe20008010866 */
[--C-:B------:R-:W-:Y:S01]  /*9e50*/  FFMA.FTZ R120, R178, UR16, -R102.reuse ;  /* 0x00000010b2787c23 */ /* 0x100fe20008010866 */
[----:B------:R-:W2:Y:S01]  /*9e60*/  LDSM.16.MT88.4 R24, [R233+0xa000] ;  /* 0x00a00000e918783b */ /* 0x000ea20000004200 */
[----:B------:R-:W4:Y:S01]  /*9e70*/  MUFU.EX2 R123, R123 ;  /* 0x0000007b007b7308 */ /* 0x000f220000000800 */
[--C-:B------:R-:W-:Y:S01]  /*9e80*/  FFMA.FTZ R3, R251, UR16, -R102.reuse ;  /* 0x00000010fb037c23 */ /* 0x100fe20008010866 */
[----:B---3--:R-:W-:Y:S01]  /*9e90*/  F2FP.BF16.F32.PACK_AB R54, R109, R112 ;  /* 0x000000706d36723e */ /* 0x008fe200000010ff */
[----:B------:R-:W3:Y:S01]  /*9ea0*/  LDSM.16.MT88.4 R32, [R234+0xa000] ;  /* 0x00a00000ea20783b */ /* 0x000ee20000004200 */
[--C-:B------:R-:W-:Y:S01]  /*9eb0*/  FFMA.FTZ R131, R249, UR16, -R102.reuse ;  /* 0x00000010f9837c23 */ /* 0x100fe20008010866 */
[--C-:B------:R-:W-:Y:S01]  /*9ec0*/  FFMA.FTZ R132, R215, UR16, -R102.reuse ;  /* 0x00000010d7847c23 */ /* 0x100fe20008010866 */
[--C-:B------:R-:W-:Y:S01]  /*9ed0*/  FFMA.FTZ R133, R213, UR16, -R102.reuse ;  /* 0x00000010d5857c23 */ /* 0x100fe20008010866 */
[----:B------:R-:W5:Y:S01]  /*9ee0*/  LDSM.16.MT88.4 R48, [R232+0xa000] ;  /* 0x00a00000e830783b */ /* 0x000f620000004200 */
[----:B------:R-:W-:Y:S01]  /*9ef0*/  MUFU.EX2 R124, R124 ;  /* 0x0000007c007c7308 */ /* 0x000fe20000000800 */
[--C-:B------:R-:W-:Y:S01]  /*9f00*/  FFMA.FTZ R134, R207, UR16, -R102.reuse ;  /* 0x00000010cf867c23 */ /* 0x100fe20008010866 */
[--C-:B------:R-:W-:Y:S01]  /*9f10*/  FFMA.FTZ R137, R197, UR16, -R102.reuse ;  /* 0x00000010c5897c23 */ /* 0x100fe20008010866 */
[----:B------:R-:W5:Y:S01]  /*9f20*/  LDSM.16.MT88.4 R40, [R233+0xa800] ;  /* 0x00a80000e928783b */ /* 0x000f620000004200 */
[--C-:B------:R-:W-:Y:S01]  /*9f30*/  FFMA.FTZ R140, R199, UR16, -R102.reuse ;  /* 0x00000010c78c7c23 */ /* 0x100fe20008010866 */
[--C-:B------:R-:W-:Y:S01]  /*9f40*/  FFMA.FTZ R139, R147, UR16, -R102.reuse ;  /* 0x00000010938b7c23 */ /* 0x100fe20008010866 */
[--C-:B------:R-:W-:Y:S01]  /*9f50*/  FFMA.FTZ R142, R145, UR16, -R102.reuse ;  /* 0x00000010918e7c23 */ /* 0x100fe20008010866 */
[----:B------:R-:W5:Y:S01]  /*9f60*/  LDSM.16.MT88.4 R44, [R234+0xa800] ;  /* 0x00a80000ea2c783b */ /* 0x000f620000004200 */
[----:B------:R-:W1:Y:S01]  /*9f70*/  MUFU.EX2 R121, R121 ;  /* 0x0000007900797308 */ /* 0x000e620000000800 */
[----:B----4-:R-:W-:Y:S01]  /*9f80*/  F2FP.BF16.F32.PACK_AB R17, R123, R126 ;  /* 0x0000007e7b11723e */ /* 0x010fe200000010ff */
[--C-:B------:R-:W-:Y:S01]  /*9f90*/  FFMA.FTZ R145, R154, UR16, -R117.reuse ;  /* 0x000000109a917c23 */ /* 0x100fe20008010875 */
[----:B------:R-:W4:Y:S01]  /*9fa0*/  LDSM.16.MT88.4 R56, [R232+0xa800] ;  /* 0x00a80000e838783b */ /* 0x000f220000004200 */
        /* <DEDUP_REMOVED lines=13> */
[----:B-1----:R-:W-:Y:S01]  /*a080*/  F2FP.BF16.F32.PACK_AB R19, R121, R124 ;  /* 0x0000007c7913723e */ /* 0x002fe200000010ff */
        /* <DEDUP_REMOVED lines=15> */
[----:B------:R-:W1:Y:S01]  /*a180*/  MUFU.EX2 R3, R3 ;  /* 0x0000000300037308 */ /* 0x000e620000000800 */
[----:B--2---:R-:W-:Y:S01]  /*a190*/  F2FP.BF16.F32.PACK_AB R53, R119, R122 ;  /* 0x0000007a7735723e */ /* 0x004fe200000010ff */
[--C-:B------:R-:W-:Y:S01]  /*a1a0*/  FFMA.FTZ R180, R171, UR16, -R102.reuse ;  /* 0x00000010abb47c23 */ /* 0x100fe20008010866 */
[C---:B------:R-:W-:Y:S01]  /*a1b0*/  HMMA.16816.F32.BF16 R28, R16.reuse, R24, RZ ;  /* 0x00000018101c723c */ /* 0x040fe200000418ff */
[--C-:B------:R-:W-:Y:S01]  /*a1c0*/  FFMA.FTZ R169, R169, UR16, -R102.reuse ;  /* 0x00000010a9a97c23 */ /* 0x100fe20008010866 */
[--C-:B------:R-:W-:Y:S01]  /*a1d0*/  FFMA.FTZ R190, R165, UR16, -R102.reuse ;  /* 0x00000010a5be7c23 */ /* 0x100fe20008010866 */
[--C-:B------:R-:W-:Y:S01]  /*a1e0*/  FFMA.FTZ R165, R166, UR16, -R117.reuse ;  /* 0x00000010a6a57c23 */ /* 0x100fe20008010875 */
[--C-:B------:R-:W-:Y:S01]  /*a1f0*/  FFMA.FTZ R171, R160, UR16, -R117.reuse ;  /* 0x00000010a0ab7c23 */ /* 0x100fe20008010875 */
[----:B------:R-:W2:Y:S01]  /*a200*/  MUFU.EX2 R107, R107 ;  /* 0x0000006b006b7308 */ /* 0x000ea20000000800 */
[C---:B------:R-:W-:Y:S01]  /*a210*/  HMMA.16816.F32.BF16 R24, R16.reuse, R26, RZ ;  /* 0x0000001a1018723c */ /* 0x040fe200000418ff */
[--C-:B------:R-:W-:Y:S01]  /*a220*/  FFMA.FTZ R157, R157, UR16, -R102.reuse ;  /* 0x000000109d9d7c23 */ /* 0x100fe20008010866 */
[--C-:B------:R-:W-:Y:S01]  /*a230*/  FFMA.FTZ R160, R159, UR16, -R102.reuse ;  /* 0x000000109fa07c23 */ /* 0x100fe20008010866 */
[--C-:B------:R-:W-:Y:S01]  /*a240*/  FFMA.FTZ R155, R155, UR16, -R102.reuse ;  /* 0x000000109b9b7c23 */ /* 0x100fe20008010866 */
[--C-:B------:R-:W-:Y:S01]  /*a250*/  FFMA.FTZ R166, R149, UR16, -R102.reuse ;  /* 0x0000001095a67c23 */ /* 0x100fe20008010866 */
[--C-:B------:R-:W-:Y:S01]  /*a260*/  FFMA.FTZ R149, R152, UR16, -R117.reuse ;  /* 0x0000001098957c23 */ /* 0x100fe20008010875 */
[C---:B---3--:R-:W-:Y:S01]  /*a270*/  HMMA.16816.F32.BF16 R36, R16.reuse, R32, RZ ;  /* 0x000000201024723c */ /* 0x048fe200000418ff */
[----:B------:R-:W-:Y:S01]  /*a280*/  MUFU.EX2 R108, R108 ;  /* 0x0000006c006c7308 */ /* 0x000fe20000000800 */
[----:B-1----:R-:W-:Y:S01]  /*a290*/  F2FP.BF16.F32.PACK_AB R55, R3, R120 ;  /* 0x000000780337723e */ /* 0x002fe200000010ff */
[--C-:B------:R-:W-:Y:S01]  /*a2a0*/  FFMA.FTZ R143, R143, UR16, -R102.reuse ;  /* 0x000000108f8f7c23 */ /* 0x100fe20008010866 */
[--C-:B------:R-:W-:Y:S01]  /*a2b0*/  FFMA.FTZ R152, R141, UR16, -R102.reuse ;  /* 0x000000108d987c23 */ /* 0x100fe20008010866 */
[--C-:B------:R-:W-:Y:S01]  /*a2c0*/  FFMA.FTZ R60, R60, UR16, -R102.reuse ;  /* 0x000000103c3c7c23 */ /* 0x100fe20008010866 */
[----:B------:R-:W-:Y:S01]  /*a2d0*/  HMMA.16816.F32.BF16 R32, R16, R34, RZ ;  /* 0x000000221020723c */ /* 0x000fe200000418ff */
[--C-:B------:R-:W-:Y:S01]  /*a2e0*/  FFMA.FTZ R63, R63, UR16, -R102.reuse ;  /* 0x000000103f3f7c23 */ /* 0x100fe20008010866 */
[--C-:B------:R-:W-:Y:S01]  /*a2f0*/  FFMA.FTZ R141, R64, UR16, -R117.reuse ;  /* 0x00000010408d7c23 */ /* 0x100fe20008010875 */
[----:B------:R-:W1:Y:S01]  /*a300*/  MUFU.EX2 R105, R105 ;  /* 0x0000006900697308 */ /* 0x000e620000000800 */
[--C-:B------:R-:W-:Y:S01]  /*a310*/  FFMA.FTZ R64, R70, UR16, -R117.reuse ;  /* 0x0000001046407c23 */ /* 0x100fe20008010875 */
[--C-:B------:R-:W-:Y:S01]  /*a320*/  FFMA.FTZ R62, R62, UR16, -R102.reuse ;  /* 0x000000103e3e7c23 */ /* 0x100fe20008010866 */
[C---:B------:R-:W-:Y:S01]  /*a330*/  HMMA.16816.F32.BF16 R8, R52.reuse, R12, R8 ;  /* 0x0000000c3408723c */ /* 0x040fe20000041808 */
[--C-:B------:R-:W-:Y:S01]  /*a340*/  FFMA.FTZ R61, R61, UR16, -R102.reuse ;  /* 0x000000103d3d7c23 */ /* 0x100fe20008010866 */
[--C-:B------:R-:W-:Y:S01]  /*a350*/  FFMA.FTZ R67, R67, UR16, -R102.reuse ;  /* 0x0000001043437c23 */ /* 0x100fe20008010866 */
[--C-:B------:R-:W-:Y:S01]  /*a360*/  FFMA.FTZ R66, R66, UR16, -R102.reuse ;  /* 0x0000001042427c23 */ /* 0x100fe20008010866 */
[--C-:B------:R-:W-:Y:S01]  /*a370*/  FFMA.FTZ R70, R75, UR16, -R117.reuse ;  /* 0x000000104b467c23 */ /* 0x100fe20008010875 */
[----:B------:R-:W-:Y:S01]  /*a380*/  MUFU.EX2 R131, R131 ;  /* 0x0000008300837308 */ /* 0x000fe20000000800 */
[----:B------:R-:W-:Y:S01]  /*a390*/  HMMA.16816.F32.BF16 R4, R52, R14, R4 ;  /* 0x0000000e3404723c */ /* 0x000fe20000041804 */
[----:B------:R-:W3:Y:S01]  /*a3a0*/  LDSM.16.MT88.4 R12, [R237+0xb000] ;  /* 0x00b00000ed0c783b */ /* 0x000ee20000004200 */
[--C-:B------:R-:W-:Y:S01]  /*a3b0*/  FFMA.FTZ R75, R74, UR16, -R117.reuse ;  /* 0x000000104a4b7c23 */ /* 0x100fe20008010875 */
[----:B------:R-:W-:Y:S01]  /*a3c0*/  FFMA.FTZ R191, R76, UR16, -R117 ;  /* 0x000000104cbf7c23 */ /* 0x000fe20008010875 */
[--C-:B------:R-:W-:Y:S01]  /*a3d0*/  FFMA.FTZ R65, R65, UR16, -R102.reuse ;  /* 0x0000001041417c23 */ /* 0x100fe20008010866 */
[--C-:B------:R-:W-:Y:S01]  /*a3e0*/  FFMA.FTZ R74, R73, UR16, -R102.reuse ;  /* 0x00000010494a7c23 */ /* 0x100fe20008010866 */
[C---:B-----5:R-:W-:Y:S01]  /*a3f0*/  HMMA.16816.F32.BF16 R20, R16.reuse, R48, RZ ;  /* 0x000000301014723c */ /* 0x060fe200000418ff */
[----:B------:R-:W5:Y:S01]  /*a400*/  MUFU.EX2 R132, R132 ;  /* 0x0000008400847308 */ /* 0x000f620000000800 */
[--C-:B------:R-:W-:Y:S01]  /*a410*/  FFMA.FTZ R72, R72, UR16, -R102.reuse ;  /* 0x0000001048487c23 */ /* 0x100fe20008010866 */
[----:B------:R-:W-:Y:S01]  /*a420*/  FFMA.FTZ R71, R71, UR16, -R102 ;  /* 0x0000001047477c23 */ /* 0x000fe20008010866 */
[----:B------:R-:W-:Y:S01]  /*a430*/  FADD.FTZ R123, R126, R123 ;  /* 0x0000007b7e7b7221 */ /* 0x000fe20000010000 */
[----:B------:R-:W-:Y:S01]  /*a440*/  FADD.FTZ R112, R112, R111 ;  /* 0x0000006f70707221 */ /* 0x000fe20000010000 */
[----:B------:R-:W-:Y:S01]  /*a450*/  HMMA.16816.F32.BF16 R16, R16, R50, RZ ;  /* 0x000000321010723c */ /* 0x000fe200000418ff */
[----:B--2---:R-:W-:Y:S01]  /*a460*/  F2FP.BF16.F32.PACK_AB R48, R107, R110 ;  /* 0x0000006e6b30723e */ /* 0x004fe200000010ff */
[----:B------:R-:W-:Y:S01]  /*a470*/  FADD.FTZ R124, R124, R123 ;  /* 0x0000007b7c7c7221 */ /* 0x000fe20000010000 */
[----:B------:R-:W-:Y:S01]  /*a480*/  MUFU.EX2 R133, R133 ;  /* 0x0000008500857308 */ /* 0x000fe20000000800 */
[--C-:B------:R-:W-:Y:S01]  /*a490*/  FFMA.FTZ R73, R82, UR16, -R117.reuse ;  /* 0x0000001052497c23 */ /* 0x100fe20008010875 */
[--C-:B------:R-:W-:Y:S01]  /*a4a0*/  FFMA.FTZ R76, R81, UR16, -R117.reuse ;  /* 0x00000010514c7c23 */ /* 0x100fe20008010875 */
[C---:B------:R-:W-:Y:S01]  /*a4b0*/  HMMA.16816.F32.BF16 R28, R52.reuse, R40, R28 ;  /* 0x00000028341c723c */ /* 0x040fe2000004181c */
[----:B-1----:R-:W-:Y:S01]  /*a4c0*/  F2FP.BF16.F32.PACK_AB R50, R105, R108 ;  /* 0x0000006c6932723e */ /* 0x002fe200000010ff */
[----:B------:R-:W-:Y:S01]  /*a4d0*/  FADD.FTZ R121, R121, R124 ;  /* 0x0000007c79797221 */ /* 0x000fe20000010000 */
[----:B------:R-:W-:Y:S01]  /*a4e0*/  FFMA.FTZ R81, R88, UR16, -R117 ;  /* 0x0000001058517c23 */ /* 0x000fe20008010875 */
[--C-:B------:R-:W-:Y:S01]  /*a4f0*/  FFMA.FTZ R79, R79, UR16, -R102.reuse ;  /* 0x000000104f4f7c23 */ /* 0x100fe20008010866 */
[----:B------:R-:W1:Y:S01]  /*a500*/  MUFU.EX2 R134, R134 ;  /* 0x0000008600867308 */ /* 0x000e620000000800 */
[C---:B------:R-:W-:Y:S01]  /*a510*/  HMMA.16816.F32.BF16 R24, R52.reuse, R42, R24 ;  /* 0x0000002a3418723c */ /* 0x040fe20000041818 */
[----:B------:R-:W2:Y:S01]  /*a520*/  LDSM.16.MT88.4 R40, [R233+0xb000] ;  /* 0x00b00000e928783b */ /* 0x000ea20000004200 */
[----:B-----5:R-:W-:Y:S01]  /*a530*/  F2FP.BF16.F32.PACK_AB R49, R132, R131 ;  /* 0x000000838431723e */ /* 0x020fe200000010ff */
[----:B------:R-:W-:Y:S01]  /*a540*/  FADD.FTZ R122, R122, R121 ;  /* 0x000000797a7a7221 */ /* 0x000fe20000010000 */
[--C-:B------:R-:W-:Y:S01]  /*a550*/  FFMA.FTZ R78, R78, UR16, -R102.reuse ;  /* 0x000000104e4e7c23 */ /* 0x100fe20008010866 */
[----:B------:R-:W-:Y:S01]  /*a560*/  FFMA.FTZ R82, R85, UR16, -R102 ;  /* 0x0000001055527c23 */ /* 0x000fe20008010866 */
[C---:B------:R-:W-:Y:S01]  /*a570*/  HMMA.16816.F32.BF16 R36, R52.reuse, R44, R36 ;  /* 0x0000002c3424723c */ /* 0x040fe20000041824 */
[----:B------:R-:W-:Y:S01]  /*a580*/  MUFU.EX2 R106, R106 ;  /* 0x0000006a006a7308 */ /* 0x000fe20000000800 */
[----:B------:R-:W-:Y:S01]  /*a590*/  FADD.FTZ R119, R119, R122 ;  /* 0x0000007a77777221 */ /* 0x000fe20000010000 */
[----:B------:R-:W-:Y:S01]  /*a5a0*/  FADD.FTZ R109, R109, R112 ;  /* 0x000000706d6d7221 */ /* 0x000fe20000010000 */
[--C-:B------:R-:W-:Y:S01]  /*a5b0*/  FFMA.FTZ R85, R95, UR16, -R117.reuse ;  /* 0x000000105f557c23 */ /* 0x100fe20008010875 */
[----:B------:R-:W-:Y:S01]  /*a5c0*/  FFMA.FTZ R88, R94, UR16, -R117 ;  /* 0x000000105e587c23 */ /* 0x000fe20008010875 */
[C---:B------:R-:W-:Y:S01]  /*a5d0*/  HMMA.16816.F32.BF16 R32, R52.reuse, R46, R32 ;  /* 0x0000002e3420723c */ /* 0x040fe20000041820 */
[----:B------:R-:W5:Y:S01]  /*a5e0*/  LDSM.16.MT88.4 R44, [R234+0xb000] ;  /* 0x00b00000ea2c783b */ /* 0x000f620000004200 */
[----:B------:R-:W-:Y:S01]  /*a5f0*/  FADD.FTZ R120, R120, R119 ;  /* 0x0000007778787221 */ /* 0x000fe20000010000 */
[----:B------:R-:W3:Y:S01]  /*a600*/  MUFU.EX2 R103, R103 ;  /* 0x0000006700677308 */ /* 0x000ee20000000800 */
[----:B-1----:R-:W-:Y:S01]  /*a610*/  F2FP.BF16.F32.PACK_AB R51, R134, R133 ;  /* 0x000000858633723e */ /* 0x002fe200000010ff */
[----:B------:R-:W-:Y:S01]  /*a620*/  FADD.FTZ R110, R110, R109 ;  /* 0x0000006d6e6e7221 */ /* 0x000fe20000010000 */
[C---:B----4-:R-:W-:Y:S01]  /*a630*/  HMMA.16816.F32.BF16 R20, R52.reuse, R56, R20 ;  /* 0x000000383414723c */ /* 0x050fe20000041814 */
[----:B------:R-:W-:Y:S01]  /*a640*/  FADD.FTZ R120, R3, R120 ;  /* 0x0000007803787221 */ /* 0x000fe20000010000 */
[----:B------:R-:W-:Y:S01]  /*a650*/  FFMA.FTZ R3, R77, UR16, -R102 ;  /* 0x000000104d037c23 */ /* 0x000fe20008010866 */
[----:B------:R-:W-:Y:S01]  /*a660*/  FADD.FTZ R107, R107, R110 ;  /* 0x0000006e6b6b7221 */ /* 0x000fe20000010000 */
[----:B------:R-:W-:Y:S01]  /*a670*/  FFMA.FTZ R77, R84, UR16, -R102 ;  /* 0x00000010544d7c23 */ /* 0x000fe20008010866 */
[----:B------:R-:W-:Y:S01]  /*a680*/  MUFU.EX2 R104, R104 ;  /* 0x0000006800687308 */ /* 0x000fe20000000800 */
[----:B------:R-:W-:Y:S01]  /*a690*/  HMMA.16816.F32.BF16 R16, R52, R58, R16 ;  /* 0x0000003a3410723c */ /* 0x000fe20000041810 */
[----:B------:R-:W1:Y:S01]  /*a6a0*/  LDSM.16.MT88.4 R56, [R232+0xb000] ;  /* 0x00b00000e838783b */ /* 0x000e620000004200 */
[----:B------:R-:W-:Y:S01]  /*a6b0*/  FADD.FTZ R131, R131, R120 ;  /* 0x0000007883837221 */ /* 0x000fe20000010000 */
[----:B------:R-:W-:Y:S01]  /*a6c0*/  FADD.FTZ R108, R108, R107 ;  /* 0x0000006b6c6c7221 */ /* 0x000fe20000010000 */
[--C-:B------:R-:W-:Y:S01]  /*a6d0*/  FFMA.FTZ R84, R83, UR16, -R102.reuse ;  /* 0x0000001053547c23 */ /* 0x100fe20008010866 */
[----:B------:R-:W-:Y:S01]  /*a6e0*/  FFMA.FTZ R83, R90, UR16, -R102 ;  /* 0x000000105a537c23 */ /* 0x000fe20008010866 */
[C---:B---3--:R-:W-:Y:S01]  /*a6f0*/  HMMA.16816.F32.BF16 R8, R48.reuse, R12, R8 ;  /* 0x0000000c3008723c */ /* 0x048fe20000041808 */
[----:B------:R-:W3:Y:S01]  /*a700*/  MUFU.EX2 R101, R101 ;  /* 0x0000006500657308 */ /* 0x000ee20000000800 */
[----:B------:R-:W-:Y:S01]  /*a710*/  F2FP.BF16.F32.PACK_AB R52, R103, R106 ;  /* 0x0000006a6734723e */ /* 0x000fe200000010ff */
[----:B------:R-:W-:Y:S01]  /*a720*/  FADD.FTZ R132, R132, R131 ;  /* 0x0000008384847221 */ /* 0x000fe20000010000 */
[----:B------:R-:W-:Y:S01]  /*a730*/  FADD.FTZ R105, R105, R108 ;  /* 0x0000006c69697221 */ /* 0x000fe20000010000 */
[----:B------:R-:W-:Y:S01]  /*a740*/  FFMA.FTZ R90, R98, UR16, -R102 ;  /* 0x00000010625a7c23 */ /* 0x000fe20008010866 */
[C---:B------:R-:W-:Y:S01]  /*a750*/  HMMA.16816.F32.BF16 R4, R48.reuse, R14, R4 ;  /* 0x0000000e3004723c */ /* 0x040fe20000041804 */
[----:B------:R-:W4:Y:S01]  /*a760*/  LDSM.16.MT88.4 R12, [R237+0xb800] ;  /* 0x00b80000ed0c783b */ /* 0x000f220000004200 */
[----:B------:R-:W-:Y:S01]  /*a770*/  FADD.FTZ R133, R133, R132 ;  /* 0x0000008485857221 */ /* 0x000fe20000010000 */
[----:B------:R-:W-:Y:S01]  /*a780*/  MUFU.EX2 R137, R137 ;  /* 0x0000008900897308 */ /* 0x000fe20000000800 */
[----:B------:R-:W-:Y:S01]  /*a790*/  FADD.FTZ R106, R106, R105 ;  /* 0x000000696a6a7221 */ /* 0x000fe20000010000 */
[----:B------:R-:W-:Y:S01]  /*a7a0*/  LEA.HI.X R251, R200, UR21, R201, 0x1, P0 ;  /* 0x00000015c8fb7c11 */ /* 0x000fe200080f0cc9 */
[----:B--2---:R-:W-:Y:S01]  /*a7b0*/  HMMA.16816.F32.BF16 R28, R48, R40, R28 ;  /* 0x00000028301c723c */ /* 0x004fe2000004181c */
[----:B------:R-:W-:Y:S01]  /*a7c0*/  FADD.FTZ R134, R134, R133 ;  /* 0x0000008586867221 */ /* 0x000fe20000010000 */
[----:B------:R-:W-:-:S03]  /*a7d0*/  FADD.FTZ R103, R103, R106 ;  /* 0x0000006a67677221 */ /* 0x000fc60000010000 */
[----:B------:R-:W2:Y:S01]  /*a7e0*/  MUFU.EX2 R140, R140 ;  /* 0x0000008c008c7308 */ /* 0x000ea20000000800 */
[----:B------:R-:W-:Y:S01]  /*a7f0*/  HMMA.16816.F32.BF16 R24, R48, R42, R24 ;  /* 0x0000002a3018723c */ /* 0x000fe20000041818 */
[----:B------:R-:W4:Y:S01]  /*a800*/  LDSM.16.MT88.4 R40, [R233+0xb800] ;  /* 0x00b80000e928783b */ /* 0x000f220000004200 */
[----:B---3--:R-:W-:Y:S01]  /*a810*/  F2FP.BF16.F32.PACK_AB R54, R101, R104 ;  /* 0x000000686536723e */ /* 0x008fe200000010ff */
[----:B------:R-:W-:-:S03]  /*a820*/  FADD.FTZ R104, R104, R103 ;  /* 0x0000006768687221 */ /* 0x000fc60000010000 */
[----:B-----5:R-:W-:Y:S01]  /*a830*/  HMMA.16816.F32.BF16 R36, R48, R44, R36 ;  /* 0x0000002c3024723c */ /* 0x020fe20000041824 */
[----:B------:R-:W-:Y:S01]  /*a840*/  MUFU.EX2 R139, R139 ;  /* 0x0000008b008b7308 */ /* 0x000fe20000000800 */
[----:B------:R-:W-:-:S04]  /*a850*/  FADD.FTZ R101, R101, R104 ;  /* 0x0000006865657221 */ /* 0x000fc80000010000 */
[C---:B------:R-:W-:Y:S01]  /*a860*/  HMMA.16816.F32.BF16 R32, R48.reuse, R46, R32 ;  /* 0x0000002e3020723c */ /* 0x040fe20000041820 */
[----:B------:R-:W3:Y:S02]  /*a870*/  LDSM.16.MT88.4 R44, [R234+0xb800] ;  /* 0x00b80000ea2c783b */ /* 0x000ee40000004200 */
[----:B------:R-:W5:Y:S01]  /*a880*/  MUFU.EX2 R142, R142 ;  /* 0x0000008e008e7308 */ /* 0x000f620000000800 */
[C---:B--2---:R-:W-:Y:S01]  /*a890*/  F2FP.BF16.F32.PACK_AB R53, R140.reuse, R137 ;  /* 0x000000898c35723e */ /* 0x044fe200000010ff */
[----:B------:R-:W-:Y:S01]  /*a8a0*/  FADD.FTZ R137, R137, R134 ;  /* 0x0000008689897221 */ /* 0x000fe20000010000 */
[C---:B-1----:R-:W-:Y:S03]  /*a8b0*/  HMMA.16816.F32.BF16 R20, R48.reuse, R56, R20 ;  /* 0x000000383014723c */ /* 0x042fe60000041814 */
[----:B------:R-:W-:Y:S02]  /*a8c0*/  FADD.FTZ R140, R140, R137 ;  /* 0x000000898c8c7221 */ /* 0x000fe40000010000 */
[----:B------:R-:W-:Y:S01]  /*a8d0*/  MUFU.EX2 R128, R128 ;  /* 0x0000008000807308 */ /* 0x000fe20000000800 */
[----:B------:R-:W-:Y:S01]  /*a8e0*/  HMMA.16816.F32.BF16 R16, R48, R58, R16 ;  /* 0x0000003a3010723c */ /* 0x000fe20000041810 */
[----:B------:R-:W1:Y:S06]  /*a8f0*/  LDSM.16.MT88.4 R56, [R232+0xb800] ;  /* 0x00b80000e838783b */ /* 0x000e6c0000004200 */
        /* <DEDUP_REMOVED lines=9> */
[----:B------:R-:W-:Y:S03]  /*a990*/  HMMA.16816.F32.BF16 R28, R52, R40, R28 ;  /* 0x00000028341c723c */ /* 0x000fe6000004181c */
[----:B------:R-:W-:-:S02]  /*a9a0*/  FADD.FTZ R128, R127, R128 ;  /* 0x000000807f807221 */ /* 0x000fc40000010000 */
[----:B------:R-:W-:Y:S01]  /*a9b0*/  MUFU.EX2 R148, R148 ;  /* 0x0000009400947308 */ /* 0x000fe20000000800 */
[C---:B------:R-:W-:Y:S01]  /*a9c0*/  HMMA.16816.F32.BF16 R24, R52.reuse, R42, R24 ;  /* 0x0000002a3418723c */ /* 0x040fe20000041818 */
[----:B------:R-:W2:Y:S05]  /*a9d0*/  LDSM.16.MT88.4 R40, [R233+0xc000] ;  /* 0x00c00000e928783b */ /* 0x000eaa0000004200 */
[----:B---3--:R-:W-:Y:S01]  /*a9e0*/  HMMA.16816.F32.BF16 R36, R52, R44, R36 ;  /* 0x0000002c3424723c */ /* 0x008fe20000041824 */
[----:B------:R-:W3:Y:S01]  /*a9f0*/  MUFU.EX2 R151, R151 ;  /* 0x0000009700977308 */ /* 0x000ee20000000800 */
[----:B-----5:R-:W-:Y:S01]  /*aa00*/  F2FP.BF16.F32.PACK_AB R50, R130, R125 ;  /* 0x0000007d8232723e */ /* 0x020fe200000010ff */
[----:B------:R-:W-:-:S03]  /*aa10*/  FADD.FTZ R125, R125, R128 ;  /* 0x000000807d7d7221 */ /* 0x000fc60000010000 */
[C---:B------:R-:W-:Y:S01]  /*aa20*/  HMMA.16816.F32.BF16 R32, R52.reuse, R46, R32 ;  /* 0x0000002e3420723c */ /* 0x040fe20000041820 */
[----:B------:R-:W5:Y:S01]  /*aa30*/  LDSM.16.MT88.4 R44, [R234+0xc000] ;  /* 0x00c00000ea2c783b */ /* 0x000f620000004200 */
[----:B------:R-:W-:Y:S01]  /*aa40*/  FADD.FTZ R130, R130, R125 ;  /* 0x0000007d82827221 */ /* 0x000fe20000010000 */
[----:B------:R-:W-:Y:S03]  /*aa50*/  MUFU.EX2 R153, R153 ;  /* 0x0000009900997308 */ /* 0x000fe60000000800 */
[C---:B-1----:R-:W-:Y:S05]  /*aa60*/  HMMA.16816.F32.BF16 R20, R52.reuse, R56, R20 ;  /* 0x000000383414723c */ /* 0x042fea0000041814 */
[----:B------:R-:W1:Y:S01]  /*aa70*/  MUFU.EX2 R154, R154 ;  /* 0x0000009a009a7308 */ /* 0x000e620000000800 */
[----:B---3--:R-:W-:Y:S01]  /*aa80*/  F2FP.BF16.F32.PACK_AB R49, R151, R148 ;  /* 0x000000949731723e */ /* 0x008fe200000010ff */
[----:B------:R-:W-:Y:S01]  /*aa90*/  HMMA.16816.F32.BF16 R16, R52, R58, R16 ;  /* 0x0000003a3410723c */ /* 0x000fe20000041810 */
[----:B------:R-:W3:Y:S05]  /*aaa0*/  LDSM.16.MT88.4 R56, [R232+0xc000] ;  /* 0x00c00000e838783b */ /* 0x000eea0000004200 */
[----:B------:R-:W-:Y:S08]  /*aab0*/  MUFU.EX2 R129, R129 ;  /* 0x0000008100817308 */ /* 0x000ff00000000800 */
[----:B------:R-:W2:Y:S01]  /*aac0*/  MUFU.EX2 R136, R136 ;  /* 0x0000008800887308 */ /* 0x000ea20000000800 */
[----:B-1----:R-:W-:-:S07]  /*aad0*/  F2FP.BF16.F32.PACK_AB R51, R154, R153 ;  /* 0x000000999a33723e */ /* 0x002fce00000010ff */
[C---:B----4-:R-:W-:Y:S01]  /*aae0*/  HMMA.16816.F32.BF16 R8, R48.reuse, R12, R8 ;  /* 0x0000000c3008723c */ /* 0x050fe20000041808 */
[----:B------:R-:W-:Y:S05]  /*aaf0*/  MUFU.EX2 R135, R135 ;  /* 0x0000008700877308 */ /* 0x000fea0000000800 */
[C---:B------:R-:W-:Y:S01]  /*ab00*/  HMMA.16816.F32.BF16 R4, R48.reuse, R14, R4 ;  /* 0x0000000e3004723c */ /* 0x040fe20000041804 */
[----:B------:R-:W1:Y:S02]  /*ab10*/  LDSM.16.MT88.4 R12, [R237+0xc800] ;  /* 0x00c80000ed0c783b */ /* 0x000e640000004200 */
[----:B------:R-:W4:Y:S01]  /*ab20*/  MUFU.EX2 R138, R138 ;  /* 0x0000008a008a7308 */ /* 0x000f220000000800 */
[C---:B--2---:R-:W-:Y:S01]  /*ab30*/  F2FP.BF16.F32.PACK_AB R52, R136.reuse, R129 ;  /* 0x000000818834723e */ /* 0x044fe200000010ff */
[----:B------:R-:W-:Y:S01]  /*ab40*/  FADD.FTZ R129, R129, R130 ;  /* 0x0000008281817221 */ /* 0x000fe20000010000 */
[----:B------:R-:W-:Y:S03]  /*ab50*/  HMMA.16816.F32.BF16 R28, R48, R40, R28 ;  /* 0x00000028301c723c */ /* 0x000fe6000004181c */
[----:B------:R-:W-:-:S02]  /*ab60*/  FADD.FTZ R136, R136, R129 ;  /* 0x0000008188887221 */ /* 0x000fc40000010000 */
[----:B------:R-:W-:Y:S01]  /*ab70*/  MUFU.EX2 R162, R162 ;  /* 0x000000a200a27308 */ /* 0x000fe20000000800 */
[C---:B------:R-:W-:Y:S01]  /*ab80*/  HMMA.16816.F32.BF16 R24, R48.reuse, R42, R24 ;  /* 0x0000002a3018723c */ /* 0x040fe20000041818 */
[----:B------:R-:W2:Y:S05]  /*ab90*/  LDSM.16.MT88.4 R40, [R233+0xc800] ;  /* 0x00c80000e928783b */ /* 0x000eaa0000004200 */
[----:B-----5:R-:W-:Y:S01]  /*aba0*/  HMMA.16816.F32.BF16 R36, R48, R44, R36 ;  /* 0x0000002c3024723c */ /* 0x020fe20000041824 */
[----:B------:R-:W5:Y:S01]  /*abb0*/  MUFU.EX2 R163, R163 ;  /* 0x000000a300a37308 */ /* 0x000f620000000800 */
[----:B----4-:R-:W-:Y:S01]  /*abc0*/  F2FP.BF16.F32.PACK_AB R54, R138, R135 ;  /* 0x000000878a36723e */ /* 0x010fe200000010ff */
[----:B------:R-:W-:-:S03]  /*abd0*/  FADD.FTZ R135, R135, R136 ;  /* 0x0000008887877221 */ /* 0x000fc60000010000 */
[C---:B------:R-:W-:Y:S01]  /*abe0*/  HMMA.16816.F32.BF16 R32, R48.reuse, R46, R32 ;  /* 0x0000002e3020723c */ /* 0x040fe20000041820 */
[----:B------:R-:W4:Y:S01]  /*abf0*/  LDSM.16.MT88.4 R44, [R234+0xc800] ;  /* 0x00c80000ea2c783b */ /* 0x000f220000004200 */
[----:B------:R-:W-:Y:S01]  /*ac00*/  FADD.FTZ R135, R138, R135 ;  /* 0x000000878a877221 */ /* 0x000fe20000010000 */
[----:B------:R-:W-:Y:S03]  /*ac10*/  MUFU.EX2 R167, R167 ;  /* 0x000000a700a77308 */ /* 0x000fe60000000800 */
[C---:B---3--:R-:W-:Y:S05]  /*ac20*/  HMMA.16816.F32.BF16 R20, R48.reuse, R56, R20 ;  /* 0x000000383014723c */ /* 0x048fea0000041814 */
[----:B------:R-:W3:Y:S01]  /*ac30*/  MUFU.EX2 R168, R168 ;  /* 0x000000a800a87308 */ /* 0x000ee20000000800 */
[----:B-----5:R-:W-:Y:S01]  /*ac40*/  F2FP.BF16.F32.PACK_AB R53, R163, R162 ;  /* 0x000000a2a335723e */ /* 0x020fe200000010ff */
[----:B------:R-:W-:Y:S01]  /*ac50*/  HMMA.16816.F32.BF16 R16, R48, R58, R16 ;  /* 0x0000003a3010723c */ /* 0x000fe20000041810 */
[----:B------:R-:W5:Y:S05]  /*ac60*/  LDSM.16.MT88.4 R56, [R232+0xc800] ;  /* 0x00c80000e838783b */ /* 0x000f6a0000004200 */
[----:B------:R-:W-:Y:S08]  /*ac70*/  MUFU.EX2 R144, R144 ;  /* 0x0000009000907308 */ /* 0x000ff00000000800 */
[----:B------:R-:W2:Y:S01]  /*ac80*/  MUFU.EX2 R145, R145 ;  /* 0x0000009100917308 */ /* 0x000ea20000000800 */
[----:B---3--:R-:W-:-:S07]  /*ac90*/  F2FP.BF16.F32.PACK_AB R55, R168, R167 ;  /* 0x000000a7a837723e */ /* 0x008fce00000010ff */
[C---:B-1----:R-:W-:Y:S01]  /*aca0*/  HMMA.16816.F32.BF16 R8, R52.reuse, R12, R8 ;  /* 0x0000000c3408723c */ /* 0x042fe20000041808 */
[----:B------:R-:W-:Y:S05]  /*acb0*/  MUFU.EX2 R147, R147 ;  /* 0x0000009300937308 */ /* 0x000fea0000000800 */
[----:B------:R-:W-:Y:S01]  /*acc0*/  HMMA.16816.F32.BF16 R4, R52, R14, R4 ;  /* 0x0000000e3404723c */ /* 0x000fe20000041804 */
[----:B------:R-:W1:Y:S02]  /*acd0*/  LDSM.16.MT88.4 R12, [R237+0xd000] ;  /* 0x00d00000ed0c783b */ /* 0x000e640000004200 */
[----:B------:R-:W3:Y:S01]  /*ace0*/  MUFU.EX2 R156, R156 ;  /* 0x0000009c009c7308 */ /* 0x000ee20000000800 */
[----:B--2---:R-:W-:-:S02]  /*acf0*/  F2FP.BF16.F32.PACK_AB R48, R145, R144 ;  /* 0x000000909130723e */ /* 0x004fc400000010ff */
[C---:B------:R-:W-:Y:S05]  /*ad00*/  HMMA.16816.F32.BF16 R28, R52.reuse, R40, R28 ;  /* 0x00000028341c723c */ /* 0x040fea000004181c */
[----:B------:R-:W-:Y:S01]  /*ad10*/  MUFU.EX2 R174, R174 ;  /* 0x000000ae00ae7308 */ /* 0x000fe20000000800 */
[C---:B------:R-:W-:Y:S01]  /*ad20*/  HMMA.16816.F32.BF16 R24, R52.reuse, R42, R24 ;  /* 0x0000002a3418723c */ /* 0x040fe20000041818 */
[----:B------:R-:W2:Y:S05]  /*ad30*/  LDSM.16.MT88.4 R40, [R233+0xd000] ;  /* 0x00d00000e928783b */ /* 0x000eaa0000004200 */
[----:B----4-:R-:W-:Y:S01]  /*ad40*/  HMMA.16816.F32.BF16 R36, R52, R44, R36 ;  /* 0x0000002c3424723c */ /* 0x010fe20000041824 */
[----:B------:R-:W4:Y:S01]  /*ad50*/  MUFU.EX2 R177, R177 ;  /* 0x000000b100b17308 */ /* 0x000f220000000800 */
[----:B---3--:R-:W-:-:S04]  /*ad60*/  F2FP.BF16.F32.PACK_AB R50, R156, R147 ;  /* 0x000000939c32723e */ /* 0x008fc800000010ff */
[C---:B------:R-:W-:Y:S01]  /*ad70*/  HMMA.16816.F32.BF16 R32, R52.reuse, R46, R32 ;  /* 0x0000002e3420723c */ /* 0x040fe20000041820 */
[----:B------:R-:W3:Y:S02]  /*ad80*/  LDSM.16.MT88.4 R44, [R234+0xd000] ;  /* 0x00d00000ea2c783b */ /* 0x000ee40000004200 */
[----:B------:R-:W-:Y:S03]  /*ad90*/  MUFU.EX2 R178, R178 ;  /* 0x000000b200b27308 */ /* 0x000fe60000000800 */
[C---:B-----5:R-:W-:Y:S05]  /*ada0*/  HMMA.16816.F32.BF16 R20, R52.reuse, R56, R20 ;  /* 0x000000383414723c */ /* 0x060fea0000041814 */
[----:B------:R-:W5:Y:S01]  /*adb0*/  MUFU.EX2 R179, R179 ;  /* 0x000000b300b37308 */ /* 0x000f620000000800 */
[----:B----4-:R-:W-:Y:S01]  /*adc0*/  F2FP.BF16.F32.PACK_AB R49, R177, R174 ;  /* 0x000000aeb131723e */ /* 0x010fe200000010ff */
[----:B------:R-:W-:Y:S01]  /*add0*/  HMMA.16816.F32.BF16 R16, R52, R58, R16 ;  /* 0x0000003a3410723c */ /* 0x000fe20000041810 */
[----:B------:R-:W4:Y:S05]  /*ade0*/  LDSM.16.MT88.4 R56, [R232+0xd000] ;  /* 0x00d00000e838783b */ /* 0x000f2a0000004200 */
[----:B------:R-:W-:Y:S08]  /*adf0*/  MUFU.EX2 R158, R158 ;  /* 0x0000009e009e7308 */ /* 0x000ff00000000800 */
[----:B------:R-:W2:Y:S01]  /*ae00*/  MUFU.EX2 R161, R161 ;  /* 0x000000a100a17308 */ /* 0x000ea20000000800 */
[----:B-----5:R-:W-:-:S07]  /*ae10*/  F2FP.BF16.F32.PACK_AB R51, R179, R178 ;  /* 0x000000b2b333723e */ /* 0x020fce00000010ff */
[C---:B-1----:R-:W-:Y:S01]  /*ae20*/  HMMA.16816.F32.BF16 R8, R48.reuse, R12, R8 ;  /* 0x0000000c3008723c */ /* 0x042fe20000041808 */
[----:B------:R-:W-:Y:S05]  /*ae30*/  MUFU.EX2 R170, R170 ;  /* 0x000000aa00aa7308 */ /* 0x000fea0000000800 */
[----:B------:R-:W-:Y:S01]  /*ae40*/  HMMA.16816.F32.BF16 R4, R48, R14, R4 ;  /* 0x0000000e3004723c */ /* 0x000fe20000041804 */
[----:B------:R-:W1:Y:S02]  /*ae50*/  LDSM.16.MT88.4 R12, [R237+0xd800] ;  /* 0x00d80000ed0c783b */ /* 0x000e640000004200 */
[----:B------:R-:W5:Y:S01]  /*ae60*/  MUFU.EX2 R175, R175 ;  /* 0x000000af00af7308 */ /* 0x000f620000000800 */
[----:B--2---:R-:W-:-:S02]  /*ae70*/  F2FP.BF16.F32.PACK_AB R52, R161, R158 ;  /* 0x0000009ea134723e */ /* 0x004fc400000010ff */
[C---:B------:R-:W-:Y:S05]  /*ae80*/  HMMA.16816.F32.BF16 R28, R48.reuse, R40, R28 ;  /* 0x00000028301c723c */ /* 0x040fea000004181c */
[----:B------:R-:W-:Y:S01]  /*ae90*/  MUFU.EX2 R186, R186 ;  /* 0x000000ba00ba7308 */ /* 0x000fe20000000800 */
[C---:B------:R-:W-:Y:S01]  /*aea0*/  HMMA.16816.F32.BF16 R24, R48.reuse, R42, R24 ;  /* 0x0000002a3018723c */ /* 0x040fe20000041818 */
[----:B------:R-:W2:Y:S05]  /*aeb0*/  LDSM.16.MT88.4 R40, [R233+0xd800] ;  /* 0x00d80000e928783b */ /* 0x000eaa0000004200 */
[----:B---3--:R-:W-:Y:S01]  /*aec0*/  HMMA.16816.F32.BF16 R36, R48, R44, R36 ;  /* 0x0000002c3024723c */ /* 0x008fe20000041824 */
[----:B------:R-:W3:Y:S01]  /*aed0*/  MUFU.EX2 R187, R187 ;  /* 0x000000bb00bb7308 */ /* 0x000ee20000000800 */
[----:B-----5:R-:W-:-:S04]  /*aee0*/  F2FP.BF16.F32.PACK_AB R54, R175, R170 ;  /* 0x000000aaaf36723e */ /* 0x020fc800000010ff */
[C---:B------:R-:W-:Y:S01]  /*aef0*/  HMMA.16816.F32.BF16 R32, R48.reuse, R46, R32 ;  /* 0x0000002e3020723c */ /* 0x040fe20000041820 */
[----:B------:R-:W5:Y:S02]  /*af00*/  LDSM.16.MT88.4 R44, [R234+0xd800] ;  /* 0x00d80000ea2c783b */ /* 0x000f640000004200 */
[----:B------:R-:W-:Y:S03]  /*af10*/  MUFU.EX2 R185, R185 ;  /* 0x000000b900b97308 */ /* 0x000fe60000000800 */
[C---:B----4-:R-:W-:Y:S05]  /*af20*/  HMMA.16816.F32.BF16 R20, R48.reuse, R56, R20 ;  /* 0x000000383014723c */ /* 0x050fea0000041814 */
[----:B------:R-:W4:Y:S01]  /*af30*/  MUFU.EX2 R188, R188 ;  /* 0x000000bc00bc7308 */ /* 0x000f220000000800 */
[----:B---3--:R-:W-:Y:S01]  /*af40*/  F2FP.BF16.F32.PACK_AB R53, R187, R186 ;  /* 0x000000babb35723e */ /* 0x008fe200000010ff */
[----:B------:R-:W-:Y:S01]  /*af50*/  HMMA.16816.F32.BF16 R16, R48, R58, R16 ;  /* 0x0000003a3010723c */ /* 0x000fe20000041810 */
[----:B------:R-:W3:Y:S04]  /*af60*/  LDSM.16.MT88.4 R56, [R232+0xd800] ;  /* 0x00d80000e838783b */ /* 0x000ee80000004200 */
[----:B------:R-:W-:Y:S01]  /*af70*/  LDSM.16.MT88.4 R48, [R234+0xe000] ;  /* 0x00e00000ea30783b */ /* 0x000fe20000004200 */
[----:B------:R-:W-:Y:S08]  /*af80*/  MUFU.EX2 R172, R172 ;  /* 0x000000ac00ac7308 */ /* 0x000ff00000000800 */
[----:B------:R-:W5:Y:S01]  /*af90*/  MUFU.EX2 R181, R181 ;  /* 0x000000b500b57308 */ /* 0x000f620000000800 */
[----:B----4-:R-:W-:-:S07]  /*afa0*/  F2FP.BF16.F32.PACK_AB R55, R188, R185 ;  /* 0x000000b9bc37723e */ /* 0x010fce00000010ff */
[C---:B-1----:R-:W-:Y:S01]  /*afb0*/  HMMA.16816.F32.BF16 R8, R52.reuse, R12, R8 ;  /* 0x0000000c3408723c */ /* 0x042fe20000041808 */
[----:B------:R-:W-:Y:S05]  /*afc0*/  MUFU.EX2 R184, R184 ;  /* 0x000000b800b87308 */ /* 0x000fea0000000800 */
[C---:B------:R-:W-:Y:S01]  /*afd0*/  HMMA.16816.F32.BF16 R4, R52.reuse, R14, R4 ;  /* 0x0000000e3404723c */ /* 0x040fe20000041804 */
[----:B------:R-:W1:Y:S02]  /*afe0*/  LDSM.16.MT88.4 R12, [R237+0xe000] ;  /* 0x00e00000ed0c783b */ /* 0x000e640000004200 */
[----:B------:R-:W4:Y:S03]  /*aff0*/  MUFU.EX2 R189, R189 ;  /* 0x000000bd00bd7308 */ /* 0x000f260000000800 */
[C---:B--2---:R-:W-:Y:S05]  /*b000*/  HMMA.16816.F32.BF16 R28, R52.reuse, R40, R28 ;  /* 0x00000028341c723c */ /* 0x044fea000004181c */
[----:B------:R-:W-:Y:S01]  /*b010*/  MUFU.EX2 R173, R173 ;  /* 0x000000ad00ad7308 */ /* 0x000fe20000000800 */
[----:B------:R-:W-:Y:S01]  /*b020*/  HMMA.16816.F32.BF16 R24, R52, R42, R24 ;  /* 0x0000002a3418723c */ /* 0x000fe20000041818 */
[----:B-----5:R-:W-:-:S05]  /*b030*/  F2FP.BF16.F32.PACK_AB R40, R181, R172 ;  /* 0x000000acb528723e */ /* 0x020fca00000010ff */
[----:B------:R-:W-:Y:S01]  /*b040*/  HMMA.16816.F32.BF16 R36, R52, R44, R36 ;  /* 0x0000002c3424723c */ /* 0x000fe20000041824 */
[----:B------:R-:W2:Y:S01]  /*b050*/  MUFU.EX2 R180, R180 ;  /* 0x000000b400b47308 */ /* 0x000ea20000000800 */
[----:B----4-:R-:W-:-:S04]  /*b060*/  F2FP.BF16.F32.PACK_AB R42, R189, R184 ;  /* 0x000000b8bd2a723e */ /* 0x010fc800000010ff */
[C---:B------:R-:W-:Y:S01]  /*b070*/  HMMA.16816.F32.BF16 R32, R52.reuse, R46, R32 ;  /* 0x0000002e3420723c */ /* 0x040fe20000041820 */
[----:B------:R-:W4:Y:S02]  /*b080*/  LDSM.16.MT88.4 R44, [R233+0xe000] ;  /* 0x00e00000e92c783b */ /* 0x000f240000004200 */
[----:B------:R-:W-:Y:S03]  /*b090*/  MUFU.EX2 R169, R169 ;  /* 0x000000a900a97308 */ /* 0x000fe60000000800 */
[C---:B---3--:R-:W-:Y:S05]  /*b0a0*/  HMMA.16816.F32.BF16 R20, R52.reuse, R56, R20 ;  /* 0x000000383414723c */ /* 0x048fea0000041814 */
[----:B------:R-:W3:Y:S01]  /*b0b0*/  MUFU.EX2 R190, R190 ;  /* 0x000000be00be7308 */ /* 0x000ee20000000800 */
[----:B--2---:R-:W-:Y:S01]  /*b0c0*/  F2FP.BF16.F32.PACK_AB R41, R180, R173 ;  /* 0x000000adb429723e */ /* 0x004fe200000010ff */
[----:B------:R-:W-:Y:S01]  /*b0d0*/  HMMA.16816.F32.BF16 R16, R52, R58, R16 ;  /* 0x0000003a3410723c */ /* 0x000fe20000041810 */
[----:B------:R-:W2:Y:S05]  /*b0e0*/  LDSM.16.MT88.4 R56, [R232+0xe000] ;  /* 0x00e00000e838783b */ /* 0x000eaa0000004200 */
[----:B------:R-:W-:Y:S08]  /*b0f0*/  MUFU.EX2 R182, R182 ;  /* 0x000000b600b67308 */ /* 0x000ff00000000800 */
[----:B------:R-:W5:Y:S01]  /*b100*/  MUFU.EX2 R183, R183 ;  /* 0x000000b700b77308 */ /* 0x000f620000000800 */
[----:B---3--:R-:W-:-:S07]  /*b110*/  F2FP.BF16.F32.PACK_AB R43, R190, R169 ;  /* 0x000000a9be2b723e */ /* 0x008fce00000010ff */
[C---:B-1----:R-:W-:Y:S01]  /*b120*/  HMMA.16816.F32.BF16 R8, R40.reuse, R12, R8 ;  /* 0x0000000c2808723c */ /* 0x042fe20000041808 */
[----:B------:R-:W-:Y:S05]  /*b130*/  MUFU.EX2 R176, R176 ;  /* 0x000000b000b07308 */ /* 0x000fea0000000800 */
[----:B------:R-:W-:Y:S01]  /*b140*/  HMMA.16816.F32.BF16 R4, R40, R14, R4 ;  /* 0x0000000e2804723c */ /* 0x000fe20000041804 */
[----:B------:R-:W1:Y:S02]  /*b150*/  LDSM.16.MT88.4 R12, [R237+0xe800] ;  /* 0x00e80000ed0c783b */ /* 0x000e640000004200 */
[----:B------:R-:W3:Y:S01]  /*b160*/  MUFU.EX2 R165, R165 ;  /* 0x000000a500a57308 */ /* 0x000ee20000000800 */
[----:B-----5:R-:W-:-:S02]  /*b170*/  F2FP.BF16.F32.PACK_AB R52, R183, R182 ;  /* 0x000000b6b734723e */ /* 0x020fc400000010ff */
[C---:B------:R-:W-:Y:S05]  /*b180*/  HMMA.16816.F32.BF16 R36, R40.reuse, R48, R36 ;  /* 0x000000302824723c */ /* 0x040fea0000041824 */
[----:B------:R-:W-:Y:S01]  /*b190*/  MUFU.EX2 R157, R157 ;  /* 0x0000009d009d7308 */ /* 0x000fe20000000800 */
[C---:B------:R-:W-:Y:S01]  /*b1a0*/  HMMA.16816.F32.BF16 R32, R40.reuse, R50, R32 ;  /* 0x000000322820723c */ /* 0x040fe20000041820 */
[----:B------:R-:W5:Y:S05]  /*b1b0*/  LDSM.16.MT88.4 R48, [R234+0xe800] ;  /* 0x00e80000ea30783b */ /* 0x000f6a0000004200 */
[----:B----4-:R-:W-:Y:S01]  /*b1c0*/  HMMA.16816.F32.BF16 R28, R40, R44, R28 ;  /* 0x0000002c281c723c */ /* 0x010fe2000004181c */
[----:B------:R-:W4:Y:S01]  /*b1d0*/  MUFU.EX2 R160, R160 ;  /* 0x000000a000a07308 */ /* 0x000f220000000800 */
[----:B---3--:R-:W-:-:S04]  /*b1e0*/  F2FP.BF16.F32.PACK_AB R54, R165, R176 ;  /* 0x000000b0a536723e */ /* 0x008fc800000010ff */
[C---:B------:R-:W-:Y:S01]  /*b1f0*/  HMMA.16816.F32.BF16 R24, R40.reuse, R46, R24 ;  /* 0x0000002e2818723c */ /* 0x040fe20000041818 */
[----:B------:R-:W-:Y:S02]  /*b200*/  LDSM.16.MT88.4 R44, [R233+0xe800] ;  /* 0x00e80000e92c783b */ /* 0x000fe40000004200 */
[----:B------:R-:W-:Y:S03]  /*b210*/  MUFU.EX2 R155, R155 ;  /* 0x0000009b009b7308 */ /* 0x000fe60000000800 */
[C---:B--2---:R-:W-:Y:S05]  /*b220*/  HMMA.16816.F32.BF16 R20, R40.reuse, R56, R20 ;  /* 0x000000382814723c */ /* 0x044fea0000041814 */
[----:B------:R-:W2:Y:S01]  /*b230*/  MUFU.EX2 R166, R166 ;  /* 0x000000a600a67308 */ /* 0x000ea20000000800 */
[----:B----4-:R-:W-:Y:S01]  /*b240*/  F2FP.BF16.F32.PACK_AB R53, R160, R157 ;  /* 0x0000009da035723e */ /* 0x010fe200000010ff */
[----:B------:R-:W-:Y:S01]  /*b250*/  HMMA.16816.F32.BF16 R16, R40, R58, R16 ;  /* 0x0000003a2810723c */ /* 0x000fe20000041810 */
[----:B------:R-:W3:Y:S05]  /*b260*/  LDSM.16.MT88.4 R40, [R232+0xe800] ;  /* 0x00e80000e828783b */ /* 0x000eea0000004200 */
[----:B------:R-:W-:Y:S08]  /*b270*/  MUFU.EX2 R164, R164 ;  /* 0x000000a400a47308 */ /* 0x000ff00000000800 */
[----:B------:R-:W4:Y:S01]  /*b280*/  MUFU.EX2 R171, R171 ;  /* 0x000000ab00ab7308 */ /* 0x000f220000000800 */
[----:B--2---:R-:W-:-:S07]  /*b290*/  F2FP.BF16.F32.PACK_AB R55, R166, R155 ;  /* 0x0000009ba637723e */ /* 0x004fce00000010ff */
[C---:B-1----:R-:W-:Y:S01]  /*b2a0*/  HMMA.16816.F32.BF16 R8, R52.reuse, R12, R8 ;  /* 0x0000000c3408723c */ /* 0x042fe20000041808 */
[----:B------:R-:W-:Y:S05]  /*b2b0*/  MUFU.EX2 R149, R149 ;  /* 0x0000009500957308 */ /* 0x000fea0000000800 */
[----:B------:R-:W-:Y:S01]  /*b2c0*/  HMMA.16816.F32.BF16 R4, R52, R14, R4 ;  /* 0x0000000e3404723c */ /* 0x000fe20000041804 */
[----:B------:R-:W1:Y:S02]  /*b2d0*/  LDSM.16.MT88.4 R12, [R237+0xf000] ;  /* 0x00f00000ed0c783b */ /* 0x000e640000004200 */
[----:B------:R-:W2:Y:S01]  /*b2e0*/  MUFU.EX2 R150, R150 ;  /* 0x0000009600967308 */ /* 0x000ea20000000800 */
[----:B----4-:R-:W-:-:S02]  /*b2f0*/  F2FP.BF16.F32.PACK_AB R56, R171, R164 ;  /* 0x000000a4ab38723e */ /* 0x010fc400000010ff */
[C---:B-----5:R-:W-:Y:S05]  /*b300*/  HMMA.16816.F32.BF16 R36, R52.reuse, R48, R36 ;  /* 0x000000303424723c */ /* 0x060fea0000041824 */
[----:B------:R-:W-:Y:S01]  /*b310*/  MUFU.EX2 R143, R143 ;  /* 0x0000008f008f7308 */ /* 0x000fe20000000800 */
[C---:B------:R-:W-:Y:S01]  /*b320*/  HMMA.16816.F32.BF16 R32, R52.reuse, R50, R32 ;  /* 0x000000323420723c */ /* 0x040fe20000041820 */
[----:B------:R-:W4:Y:S05]  /*b330*/  LDSM.16.MT88.4 R48, [R234+0xf000] ;  /* 0x00f00000ea30783b */ /* 0x000f2a0000004200 */
[----:B---3--:R-:W-:Y:S01]  /*b340*/  HMMA.16816.F32.BF16 R20, R52, R40, R20 ;  /* 0x000000283414723c */ /* 0x008fe20000041814 */
[----:B------:R-:W3:Y:S01]  /*b350*/  MUFU.EX2 R152, R152 ;  /* 0x0000009800987308 */ /* 0x000ee20000000800 */
[----:B--2---:R-:W-:-:S04]  /*b360*/  F2FP.BF16.F32.PACK_AB R58, R150, R149 ;  /* 0x00000095963a723e */ /* 0x004fc800000010ff */
[C---:B------:R-:W-:Y:S01]  /*b370*/  HMMA.16816.F32.BF16 R16, R52.reuse, R42, R16 ;  /* 0x0000002a3410723c */ /* 0x040fe20000041810 */
[----:B------:R-:W2:Y:S02]  /*b380*/  LDSM.16.MT88.4 R40, [R232+0xf000] ;  /* 0x00f00000e828783b */ /* 0x000ea40000004200 */
[----:B------:R-:W-:Y:S03]  /*b390*/  MUFU.EX2 R60, R60 ;  /* 0x0000003c003c7308 */ /* 0x000fe60000000800 */
[C---:B------:R-:W-:Y:S05]  /*b3a0*/  HMMA.16816.F32.BF16 R28, R52.reuse, R44, R28 ;  /* 0x0000002c341c723c */ /* 0x040fea000004181c */
[----:B------:R-:W5:Y:S01]  /*b3b0*/  MUFU.EX2 R63, R63 ;  /* 0x0000003f003f7308 */ /* 0x000f620000000800 */
[----:B---3--:R-:W-:Y:S01]  /*b3c0*/  F2FP.BF16.F32.PACK_AB R57, R152, R143 ;  /* 0x0000008f9839723e */ /* 0x008fe200000010ff */
[----:B------:R-:W-:Y:S01]  /*b3d0*/  HMMA.16816.F32.BF16 R24, R52, R46, R24 ;  /* 0x0000002e3418723c */ /* 0x000fe20000041818 */
[----:B------:R-:W3:Y:S05]  /*b3e0*/  LDSM.16.MT88.4 R44, [R233+0xf000] ;  /* 0x00f00000e92c783b */ /* 0x000eea0000004200 */
[----:B------:R-:W-:Y:S08]  /*b3f0*/  MUFU.EX2 R146, R146 ;  /* 0x0000009200927308 */ /* 0x000ff00000000800 */
[----:B------:R-:W4:Y:S01]  /*b400*/  MUFU.EX2 R141, R141 ;  /* 0x0000008d008d7308 */ /* 0x000f220000000800 */
[----:B-----5:R-:W-:-:S07]  /*b410*/  F2FP.BF16.F32.PACK_AB R59, R63, R60 ;  /* 0x0000003c3f3b723e */ /* 0x020fce00000010ff */
[C---:B-1----:R-:W-:Y:S01]  /*b420*/  HMMA.16816.F32.BF16 R8, R56.reuse, R12, R8 ;  /* 0x0000000c3808723c */ /* 0x042fe20000041808 */
[----:B------:R-:W-:Y:S05]  /*b430*/  MUFU.EX2 R64, R64 ;  /* 0x0000004000407308 */ /* 0x000fea0000000800 */
[----:B------:R-:W-:Y:S01]  /*b440*/  HMMA.16816.F32.BF16 R4, R56, R14, R4 ;  /* 0x0000000e3804723c */ /* 0x000fe20000041804 */
[----:B------:R-:W1:Y:S02]  /*b450*/  LDSM.16.MT88.4 R12, [R237+0xf800] ;  /* 0x00f80000ed0c783b */ /* 0x000e640000004200 */
[----:B------:R-:W5:Y:S01]  /*b460*/  MUFU.EX2 R69, R69 ;  /* 0x0000004500457308 */ /* 0x000f620000000800 */
[----:B----4-:R-:W-:-:S02]  /*b470*/  F2FP.BF16.F32.PACK_AB R52, R141, R146 ;  /* 0x000000928d34723e */ /* 0x010fc400000010ff */
[C---:B------:R-:W-:Y:S05]  /*b480*/  HMMA.16816.F32.BF16 R36, R56.reuse, R48, R36 ;  /* 0x000000303824723c */ /* 0x040fea0000041824 */
[----:B------:R-:W-:Y:S01]  /*b490*/  MUFU.EX2 R62, R62 ;  /* 0x0000003e003e7308 */ /* 0x000fe20000000800 */
[C---:B------:R-:W-:Y:S01]  /*b4a0*/  HMMA.16816.F32.BF16 R32, R56.reuse, R50, R32 ;  /* 0x000000323820723c */ /* 0x040fe20000041820 */
[----:B------:R-:W4:Y:S05]  /*b4b0*/  LDSM.16.MT88.4 R48, [R234+0xf800] ;  /* 0x00f80000ea30783b */ /* 0x000f2a0000004200 */
[----:B--2---:R-:W-:Y:S01]  /*b4c0*/  HMMA.16816.F32.BF16 R20, R56, R40, R20 ;  /* 0x000000283814723c */ /* 0x004fe20000041814 */
[----:B------:R-:W2:Y:S01]  /*b4d0*/  MUFU.EX2 R61, R61 ;  /* 0x0000003d003d7308 */ /* 0x000ea20000000800 */
[----:B-----5:R-:W-:-:S04]  /*b4e0*/  F2FP.BF16.F32.PACK_AB R54, R69, R64 ;  /* 0x000000404536723e */ /* 0x020fc800000010ff */
[C---:B------:R-:W-:Y:S01]  /*b4f0*/  HMMA.16816.F32.BF16 R16, R56.reuse, R42, R16 ;  /* 0x0000002a3810723c */ /* 0x040fe20000041810 */
[----:B------:R-:W5:Y:S02]  /*b500*/  LDSM.16.MT88.4 R40, [R232+0xf800] ;  /* 0x00f80000e828783b */ /* 0x000f640000004200 */
[----:B------:R-:W-:Y:S03]  /*b510*/  MUFU.EX2 R67, R67 ;  /* 0x0000004300437308 */ /* 0x000fe60000000800 */
[C---:B---3--:R-:W-:Y:S05]  /*b520*/  HMMA.16816.F32.BF16 R28, R56.reuse, R44, R28 ;  /* 0x0000002c381c723c */ /* 0x048fea000004181c */
[----:B------:R-:W3:Y:S01]  /*b530*/  MUFU.EX2 R66, R66 ;  /* 0x0000004200427308 */ /* 0x000ee20000000800 */
[----:B--2---:R-:W-:Y:S01]  /*b540*/  F2FP.BF16.F32.PACK_AB R53, R61, R62 ;  /* 0x0000003e3d35723e */ /* 0x004fe200000010ff */
[----:B------:R-:W-:Y:S01]  /*b550*/  HMMA.16816.F32.BF16 R24, R56, R46, R24 ;  /* 0x0000002e3818723c */ /* 0x000fe20000041818 */
[----:B------:R-:W2:Y:S05]  /*b560*/  LDSM.16.MT88.4 R44, [R233+0xf800] ;  /* 0x00f80000e92c783b */ /* 0x000eaa0000004200 */
[----:B------:R-:W-:Y:S08]  /*b570*/  MUFU.EX2 R68, R68 ;  /* 0x0000004400447308 */ /* 0x000ff00000000800 */
[----:B------:R-:W4:Y:S01]  /*b580*/  MUFU.EX2 R191, R191 ;  /* 0x000000bf00bf7308 */ /* 0x000f220000000800 */
[----:B---3--:R-:W-:-:S07]  /*b590*/  F2FP.BF16.F32.PACK_AB R55, R66, R67 ;  /* 0x000000434237723e */ /* 0x008fce00000010ff */
[C---:B-1----:R-:W-:Y:S01]  /*b5a0*/  HMMA.16816.F32.BF16 R8, R52.reuse, R12, R8 ;  /* 0x0000000c3408723c */ /* 0x042fe20000041808 */
[----:B------:R-:W-:Y:S05]  /*b5b0*/  MUFU.EX2 R70, R70 ;  /* 0x0000004600467308 */ /* 0x000fea0000000800 */
[----:B------:R-:W-:Y:S01]  /*b5c0*/  HMMA.16816.F32.BF16 R4, R52, R14, R4 ;  /* 0x0000000e3404723c */ /* 0x000fe20000041804 */
[----:B------:R-:W1:Y:S02]  /*b5d0*/  LDSM.16.MT88.4 R12, [R237+0x10000] ;  /* 0x01000000ed0c783b */ /* 0x000e640000004200 */
[----:B------:R-:W3:Y:S01]  /*b5e0*/  MUFU.EX2 R75, R75 ;  /* 0x0000004b004b7308 */ /* 0x000ee20000000800 */
[----:B----4-:R-:W-:-:S02]  /*b5f0*/  F2FP.BF16.F32.PACK_AB R56, R191, R68 ;  /* 0x00000044bf38723e */ /* 0x010fc400000010ff */
[C---:B------:R-:W-:Y:S05]  /*b600*/  HMMA.16816.F32.BF16 R36, R52.reuse, R48, R36 ;  /* 0x000000303424723c */ /* 0x040fea0000041824 */
[----:B------:R-:W-:Y:S01]  /*b610*/  MUFU.EX2 R65, R65 ;  /* 0x0000004100417308 */ /* 0x000fe20000000800 */
[C---:B------:R-:W-:Y:S01]  /*b620*/  HMMA.16816.F32.BF16 R32, R52.reuse, R50, R32 ;  /* 0x000000323420723c */ /* 0x040fe20000041820 */
[----:B------:R-:W4:Y:S05]  /*b630*/  LDSM.16.MT88.4 R48, [R234+0x10000] ;  /* 0x01000000ea30783b */ /* 0x000f2a0000004200 */
[----:B-----5:R-:W-:Y:S01]  /*b640*/  HMMA.16816.F32.BF16 R20, R52, R40, R20 ;  /* 0x000000283414723c */ /* 0x020fe20000041814 */
[----:B------:R-:W5:Y:S01]  /*b650*/  MUFU.EX2 R74, R74 ;  /* 0x0000004a004a7308 */ /* 0x000f620000000800 */
[----:B---3--:R-:W-:-:S04]  /*b660*/  F2FP.BF16.F32.PACK_AB R58, R75, R70 ;  /* 0x000000464b3a723e */ /* 0x008fc800000010ff */
[C---:B------:R-:W-:Y:S01]  /*b670*/  HMMA.16816.F32.BF16 R16, R52.reuse, R42, R16 ;  /* 0x0000002a3410723c */ /* 0x040fe20000041810 */
[----:B------:R-:W3:Y:S02]  /*b680*/  LDSM.16.MT88.4 R40, [R232+0x10000] ;  /* 0x01000000e828783b */ /* 0x000ee40000004200 */
[----:B------:R-:W-:Y:S03]  /*b690*/  MUFU.EX2 R72, R72 ;  /* 0x0000004800487308 */ /* 0x000fe60000000800 */
[C---:B--2---:R-:W-:Y:S05]  /*b6a0*/  HMMA.16816.F32.BF16 R28, R52.reuse, R44, R28 ;  /* 0x0000002c341c723c */ /* 0x044fea000004181c */
[----:B------:R-:W2:Y:S01]  /*b6b0*/  MUFU.EX2 R71, R71 ;  /* 0x0000004700477308 */ /* 0x000ea20000000800 */
[----:B-----5:R-:W-:Y:S01]  /*b6c0*/  F2FP.BF16.F32.PACK_AB R57, R74, R65 ;  /* 0x000000414a39723e */ /* 0x020fe200000010ff */
[----:B------:R-:W-:Y:S01]  /*b6d0*/  HMMA.16816.F32.BF16 R24, R52, R46, R24 ;  /* 0x0000002e3418723c */ /* 0x000fe20000041818 */
[----:B------:R-:W5:Y:S05]  /*b6e0*/  LDSM.16.MT88.4 R44, [R233+0x10000] ;  /* 0x01000000e92c783b */ /* 0x000f6a0000004200 */
[----:B------:R-:W-:Y:S01]  /*b6f0*/  MUFU.EX2 R73, R73 ;  /* 0x0000004900497308 */ /* 0x000fe20000000800 */
[----:B------:R-:W-:-:S04]  /*b700*/  FADD.FTZ R53, R139, R140 ;  /* 0x0000008c8b357221 */ /* 0x000fc80000010000 */
[----:B------:R-:W-:-:S03]  /*b710*/  FADD.FTZ R53, R142, R53 ;  /* 0x000000358e357221 */ /* 0x000fc60000010000 */
[----:B------:R-:W3:Y:S01]  /*b720*/  MUFU.EX2 R76, R76 ;  /* 0x0000004c004c7308 */ /* 0x000ee20000000800 */
[----:B--2---:R-:W-:-:S07]  /*b730*/  F2FP.BF16.F32.PACK_AB R59, R71, R72 ;  /* 0x00000048473b723e */ /* 0x004fce00000010ff */
[C---:B-1----:R-:W-:Y:S01]  /*b740*/  HMMA.16816.F32.BF16 R8, R56.reuse, R12, R8 ;  /* 0x0000000c3808723c */ /* 0x042fe20000041808 */
[----:B------:R-:W-:Y:S05]  /*b750*/  MUFU.EX2 R80, R80 ;  /* 0x0000005000507308 */ /* 0x000fea0000000800 */
[C---:B------:R-:W-:Y:S01]  /*b760*/  HMMA.16816.F32.BF16 R4, R56.reuse, R14, R4 ;  /* 0x0000000e3804723c */ /* 0x040fe20000041804 */
[----:B------:R-:W1:Y:S02]  /*b770*/  LDSM.16.MT88.4 R12, [R237+0x10800] ;  /* 0x01080000ed0c783b */ /* 0x000e640000004200 */
[----:B------:R-:W2:Y:S03]  /*b780*/  MUFU.EX2 R81, R81 ;  /* 0x0000005100517308 */ /* 0x000ea60000000800 */
[C---:B----4-:R-:W-:Y:S05]  /*b790*/  HMMA.16816.F32.BF16 R36, R56.reuse, R48, R36 ;  /* 0x000000303824723c */ /* 0x050fea0000041824 */
[----:B------:R-:W-:Y:S01]  /*b7a0*/  MUFU.EX2 R79, R79 ;  /* 0x0000004f004f7308 */ /* 0x000fe20000000800 */
[----:B------:R-:W-:Y:S01]  /*b7b0*/  HMMA.16816.F32.BF16 R32, R56, R50, R32 ;  /* 0x000000323820723c */ /* 0x000fe20000041820 */
[----:B---3--:R-:W-:-:S05]  /*b7c0*/  F2FP.BF16.F32.PACK_AB R48, R76, R73 ;  /* 0x000000494c30723e */ /* 0x008fca00000010ff */
[----:B------:R-:W-:Y:S01]  /*b7d0*/  HMMA.16816.F32.BF16 R20, R56, R40, R20 ;  /* 0x000000283814723c */ /* 0x000fe20000041814 */
[----:B------:R-:W3:Y:S01]  /*b7e0*/  MUFU.EX2 R78, R78 ;  /* 0x0000004e004e7308 */ /* 0x000ee20000000800 */
[----:B--2---:R-:W-:-:S04]  /*b7f0*/  F2FP.BF16.F32.PACK_AB R50, R81, R80 ;  /* 0x000000505132723e */ /* 0x004fc800000010ff */
[C---:B------:R-:W-:Y:S01]  /*b800*/  HMMA.16816.F32.BF16 R16, R56.reuse, R42, R16 ;  /* 0x0000002a3810723c */ /* 0x040fe20000041810 */
[----:B------:R-:W2:Y:S02]  /*b810*/  LDSM.16.MT88.4 R40, [R233+0x10800] ;  /* 0x01080000e928783b */ /* 0x000ea40000004200 */
[----:B------:R-:W-:Y:S03]  /*b820*/  MUFU.EX2 R3, R3 ;  /* 0x0000000300037308 */ /* 0x000fe60000000800 */
[C---:B-----5:R-:W-:Y:S05]  /*b830*/  HMMA.16816.F32.BF16 R28, R56.reuse, R44, R28 ;  /* 0x0000002c381c723c */ /* 0x060fea000004181c */
[----:B------:R-:W4:Y:S01]  /*b840*/  MUFU.EX2 R82, R82 ;  /* 0x0000005200527308 */ /* 0x000f220000000800 */
[----:B---3--:R-:W-:Y:S01]  /*b850*/  F2FP.BF16.F32.PACK_AB R49, R78, R79 ;  /* 0x0000004f4e31723e */ /* 0x008fe200000010ff */
[----:B------:R-:W-:Y:S01]  /*b860*/  HMMA.16816.F32.BF16 R24, R56, R46, R24 ;  /* 0x0000002e3818723c */ /* 0x000fe20000041818 */
[----:B------:R-:W3:Y:S05]  /*b870*/  LDSM.16.MT88.4 R44, [R234+0x10800] ;  /* 0x01080000ea2c783b */ /* 0x000eea0000004200 */
        /* <DEDUP_REMOVED lines=8> */
[----:B------:R-:W-:Y:S01]  /*b900*/  MUFU.EX2 R56, R56 ;  /* 0x0000003800387308 */ /* 0x000fe20000000800 */
[----:B----4-:R-:W-:-:S07]  /*b910*/  F2FP.BF16.F32.PACK_AB R51, R82, R3 ;  /* 0x000000035233723e */ /* 0x010fce00000010ff */
[C---:B-1----:R-:W-:Y:S01]  /*b920*/  HMMA.16816.F32.BF16 R8, R48.reuse, R12, R8 ;  /* 0x0000000c3008723c */ /* 0x042fe20000041808 */
[----:B------:R-:W1:Y:S05]  /*b930*/  MUFU.EX2 R57, R57 ;  /* 0x0000003900397308 */ /* 0x000e6a0000000800 */
[C---:B--2---:R-:W-:Y:S01]  /*b940*/  HMMA.16816.F32.BF16 R28, R48.reuse, R40, R28 ;  /* 0x00000028301c723c */ /* 0x044fe2000004181c */
[----:B------:R-:W-:Y:S02]  /*b950*/  FADD.FTZ R12, R148, R53 ;  /* 0x00000035940c7221 */ /* 0x000fe40000010000 */
[----:B------:R-:W2:Y:S01]  /*b960*/  LDSM.16.MT88.4 R52, [R232+0x10800] ;  /* 0x01080000e834783b */ /* 0x000ea20000004200 */
[----:B------:R-:W-:Y:S01]  /*b970*/  MUFU.EX2 R58, R58 ;  /* 0x0000003a003a7308 */ /* 0x000fe20000000800 */
[----:B------:R-:W-:Y:S01]  /*b980*/  FADD.FTZ R12, R151, R12 ;  /* 0x0000000c970c7221 */ /* 0x000fe20000010000 */
[----:B------:R-:W-:Y:S01]  /*b990*/  HMMA.16816.F32.BF16 R4, R48, R14, R4 ;  /* 0x0000000e3004723c */ /* 0x000fe20000041804 */
[----:B------:R-:W-:-:S02]  /*b9a0*/  FADD.FTZ R40, R144, R135 ;  /* 0x0000008790287221 */ /* 0x000fc40000010000 */
[----:B------:R-:W-:Y:S02]  /*b9b0*/  FADD.FTZ R13, R153, R12 ;  /* 0x0000000c990d7221 */ /* 0x000fe40000010000 */
[----:B------:R-:W-:Y:S01]  /*b9c0*/  FADD.FTZ R40, R145, R40 ;  /* 0x0000002891287221 */ /* 0x000fe20000010000 */
[----:B------:R-:W-:Y:S01]  /*b9d0*/  MUFU.EX2 R59, R59 ;  /* 0x0000003b003b7308 */ /* 0x000fe20000000800 */
[----:B------:R-:W-:Y:S01]  /*b9e0*/  FADD.FTZ R13, R154, R13 ;  /* 0x0000000d9a0d7221 */ /* 0x000fe20000010000 */
[----:B---3--:R-:W-:Y:S03]  /*b9f0*/  HMMA.16816.F32.BF16 R36, R48, R44, R36 ;  /* 0x0000002c3024723c */ /* 0x008fe60000041824 */
[----:B------:R-:W-:-:S03]  /*ba00*/  FADD.FTZ R12, R162, R13 ;  /* 0x0000000da20c7221 */ /* 0x000fc60000010000 */
[C---:B------:R-:W-:Y:S01]  /*ba10*/  HMMA.16816.F32.BF16 R32, R48.reuse, R46, R32 ;  /* 0x0000002e3020723c */ /* 0x040fe20000041820 */
[----:B------:R-:W-:Y:S01]  /*ba20*/  FADD.FTZ R12, R163, R12 ;  /* 0x0000000ca30c7221 */ /* 0x000fe20000010000 */
[----:B------:R-:W-:Y:S01]  /*ba30*/  FADD.FTZ R45, R147, R40 ;  /* 0x00000028932d7221 */ /* 0x000fe20000010000 */
[----:B------:R-:W3:Y:S02]  /*ba40*/  MUFU.EX2 R84, R84 ;  /* 0x0000005400547308 */ /* 0x000ee40000000800 */
[----:B------:R-:W-:Y:S01]  /*ba50*/  FADD.FTZ R167, R167, R12 ;  /* 0x0000000ca7a77221 */ /* 0x000fe20000010000 */
[----:B------:R-:W-:Y:S01]  /*ba60*/  FADD.FTZ R45, R156, R45 ;  /* 0x0000002d9c2d7221 */ /* 0x000fe20000010000 */
[----:B------:R-:W4:Y:S01]  /*ba70*/  LDSM.16.MT88.4 R12, [R237+0x11000] ;  /* 0x01100000ed0c783b */ /* 0x000f220000004200 */
[----:B------:R-:W-:Y:S01]  /*ba80*/  HMMA.16816.F32.BF16 R24, R48, R42, R24 ;  /* 0x0000002a3018723c */ /* 0x000fe20000041818 */
[----:B------:R-:W-:Y:S01]  /*ba90*/  FADD.FTZ R167, R168, R167 ;  /* 0x000000a7a8a77221 */ /* 0x000fe20000010000 */
[----:B------:R-:W-:Y:S01]  /*baa0*/  FADD.FTZ R158, R158, R45 ;  /* 0x0000002d9e9e7221 */ /* 0x000fe20000010000 */
[----:B------:R-:W-:Y:S01]  /*bab0*/  MUFU.EX2 R83, R83 ;  /* 0x0000005300537308 */ /* 0x000fe20000000800 */
[----:B------:R-:W5:Y:S01]  /*bac0*/  LDSM.16.MT88.4 R44, [R233+0x11000] ;  /* 0x01100000e92c783b */ /* 0x000f620000004200 */
[----:B------:R-:W-:Y:S01]  /*bad0*/  FADD.FTZ R174, R174, R167 ;  /* 0x000000a7aeae7221 */ /* 0x000fe20000010000 */
[----:B------:R-:W-:-:S02]  /*bae0*/  FADD.FTZ R161, R161, R158 ;  /* 0x0000009ea1a17221 */ /* 0x000fc40000010000 */
[----:B------:R-:W5:Y:S01]  /*baf0*/  LDSM.16.MT88.4 R40, [R234+0x11000] ;  /* 0x01100000ea28783b */ /* 0x000f620000004200 */
[----:B------:R-:W-:Y:S01]  /*bb00*/  FADD.FTZ R177, R177, R174 ;  /* 0x000000aeb1b17221 */ /* 0x000fe20000010000 */
[----:B------:R-:W-:Y:S01]  /*bb10*/  FADD.FTZ R170, R170, R161 ;  /* 0x000000a1aaaa7221 */ /* 0x000fe20000010000 */
[----:B------:R-:W3:Y:S02]  /*bb20*/  MUFU.EX2 R86, R86 ;  /* 0x0000005600567308 */ /* 0x000ee40000000800 */
[----:B------:R-:W-:Y:S01]  /*bb30*/  FADD.FTZ R178, R178, R177 ;  /* 0x000000b1b2b27221 */ /* 0x000fe20000010000 */
[----:B------:R-:W-:Y:S01]  /*bb40*/  FADD.FTZ R175, R175, R170 ;  /* 0x000000aaafaf7221 */ /* 0x000fe20000010000 */
[C---:B--2---:R-:W-:Y:S02]  /*bb50*/  HMMA.16816.F32.BF16 R20, R48.reuse, R52, R20 ;  /* 0x000000343014723c */ /* 0x044fe40000041814 */
[----:B------:R-:W-:Y:S01]  /*bb60*/  FADD.FTZ R179, R179, R178 ;  /* 0x000000b2b3b37221 */ /* 0x000fe20000010000 */
[----:B------:R-:W-:Y:S01]  /*bb70*/  FADD.FTZ R172, R172, R175 ;  /* 0x000000afacac7221 */ /* 0x000fe20000010000 */
[----:B------:R-:W-:Y:S02]  /*bb80*/  MUFU.EX2 R85, R85 ;  /* 0x0000005500557308 */ /* 0x000fe40000000800 */
[----:B------:R-:W-:Y:S01]  /*bb90*/  FADD.FTZ R186, R186, R179 ;  /* 0x000000b3baba7221 */ /* 0x000fe20000010000 */
[----:B------:R-:W-:Y:S01]  /*bba0*/  HMMA.16816.F32.BF16 R16, R48, R54, R16 ;  /* 0x000000363010723c */ /* 0x000fe20000041810 */
[----:B------:R-:W-:Y:S01]  /*bbb0*/  FADD.FTZ R181, R181, R172 ;  /* 0x000000acb5b57221 */ /* 0x000fe20000010000 */
[----:B------:R-:W2:Y:S01]  /*bbc0*/  LDSM.16.MT88.4 R52, [R232+0x11000] ;  /* 0x01100000e834783b */ /* 0x000ea20000004200 */
[----:B------:R-:W-:-:S02]  /*bbd0*/  FADD.FTZ R186, R187, R186 ;  /* 0x000000babbba7221 */ /* 0x000fc40000010000 */
[----:B------:R-:W-:Y:S01]  /*bbe0*/  FADD.FTZ R184, R184, R181 ;  /* 0x000000b5b8b87221 */ /* 0x000fe20000010000 */
[----:B------:R-:W5:Y:S01]  /*bbf0*/  MUFU.EX2 R88, R88 ;  /* 0x0000005800587308 */ /* 0x000f620000000800 */
[----:B------:R-:W-:Y:S01]  /*bc00*/  FADD.FTZ R185, R185, R186 ;  /* 0x000000bab9b97221 */ /* 0x000fe20000010000 */
[----:B-1----:R-:W-:Y:S01]  /*bc10*/  F2FP.BF16.F32.PACK_AB R48, R57, R56 ;  /* 0x000000383930723e */ /* 0x002fe200000010ff */
[----:B------:R-:W-:Y:S01]  /*bc20*/  FADD.FTZ R189, R189, R184 ;  /* 0x000000b8bdbd7221 */ /* 0x000fe20000010000 */
[----:B---3--:R-:W-:Y:S01]  /*bc30*/  F2FP.BF16.F32.PACK_AB R49, R84, R77 ;  /* 0x0000004d5431723e */ /* 0x008fe200000010ff */
[----:B------:R-:W-:Y:S01]  /*bc40*/  FADD.FTZ R188, R188, R185 ;  /* 0x000000b9bcbc7221 */ /* 0x000fe20000010000 */
[----:B------:R-:W-:Y:S01]  /*bc50*/  F2FP.BF16.F32.PACK_AB R50, R59, R58 ;  /* 0x0000003a3b32723e */ /* 0x000fe200000010ff */
[----:B------:R-:W-:Y:S01]  /*bc60*/  FADD.FTZ R182, R182, R189 ;  /* 0x000000bdb6b67221 */ /* 0x000fe20000010000 */
[----:B------:R-:W-:Y:S01]  /*bc70*/  F2FP.BF16.F32.PACK_AB R51, R86, R83 ;  /* 0x000000535633723e */ /* 0x000fe200000010ff */
[----:B------:R-:W-:Y:S01]  /*bc80*/  FADD.FTZ R173, R173, R188 ;  /* 0x000000bcadad7221 */ /* 0x000fe20000010000 */
[----:B------:R-:W-:Y:S01]  /*bc90*/  MUFU.EX2 R87, R87 ;  /* 0x0000005700577308 */ /* 0x000fe20000000800 */
[----:B------:R-:W-:-:S02]  /*bca0*/  FADD.FTZ R183, R183, R182 ;  /* 0x000000b6b7b77221 */ /* 0x000fc40000010000 */
[----:B------:R-:W-:Y:S02]  /*bcb0*/  FADD.FTZ R180, R180, R173 ;  /* 0x000000adb4b47221 */ /* 0x000fe40000010000 */
[C---:B----4-:R-:W-:Y:S01]  /*bcc0*/  HMMA.16816.F32.BF16 R8, R48.reuse, R12, R8 ;  /* 0x0000000c3008723c */ /* 0x050fe20000041808 */
[----:B------:R-:W-:Y:S01]  /*bcd0*/  FADD.FTZ R176, R176, R183 ;  /* 0x000000b7b0b07221 */ /* 0x000fe20000010000 */
[----:B------:R-:W-:Y:S01]  /*bce0*/  FADD.FTZ R169, R169, R180 ;  /* 0x000000b4a9a97221 */ /* 0x000fe20000010000 */
[----:B------:R-:W1:Y:S01]  /*bcf0*/  MUFU.EX2 R252, R252 ;  /* 0x000000fc00fc7308 */ /* 0x000e620000000800 */
[----:B-----5:R-:W-:Y:S01]  /*bd00*/  F2FP.BF16.F32.PACK_AB R132, R88, R85 ;  /* 0x000000555884723e */ /* 0x020fe200000010ff */
[----:B------:R-:W-:Y:S01]  /*bd10*/  FADD.FTZ R165, R165, R176 ;  /* 0x000000b0a5a57221 */ /* 0x000fe20000010000 */
[----:B------:R-:W-:Y:S01]  /*bd20*/  FADD.FTZ R190, R190, R169 ;  /* 0x000000a9bebe7221 */ /* 0x000fe20000010000 */
[C---:B------:R-:W-:Y:S02]  /*bd30*/  HMMA.16816.F32.BF16 R28, R48.reuse, R44, R28 ;  /* 0x0000002c301c723c */ /* 0x040fe4000004181c */
[----:B------:R-:W-:Y:S01]  /*bd40*/  FADD.FTZ R164, R164, R165 ;  /* 0x000000a5a4a47221 */ /* 0x000fe20000010000 */
[----:B------:R-:W-:Y:S01]  /*bd50*/  FADD.FTZ R13, R157, R190 ;  /* 0x000000be9d0d7221 */ /* 0x000fe20000010000 */
[----:B------:R-:W-:Y:S01]  /*bd60*/  MUFU.EX2 R89, R89 ;  /* 0x0000005900597308 */ /* 0x000fe20000000800 */
[----:B------:R-:W3:Y:S01]  /*bd70*/  LDSM.16.MT88.4 R156, [R237+0x11800] ;  /* 0x01180000ed9c783b */ /* 0x000ee20000004200 */
[C---:B------:R-:W-:Y:S01]  /*bd80*/  HMMA.16816.F32.BF16 R24, R48.reuse, R46, R24 ;  /* 0x0000002e3018723c */ /* 0x040fe20000041818 */
[----:B------:R-:W-:Y:S01]  /*bd90*/  FADD.FTZ R160, R160, R13 ;  /* 0x0000000da0a07221 */ /* 0x000fe20000010000 */
[--C-:B------:R-:W-:Y:S01]  /*bda0*/  FFMA.FTZ R44, R97, UR16, -R102.reuse ;  /* 0x00000010612c7c23 */ /* 0x100fe20008010866 */
[----:B------:R-:W-:Y:S01]  /*bdb0*/  FFMA.FTZ R45, R96, UR16, -R102 ;  /* 0x00000010602d7c23 */ /* 0x000fe20008010866 */
[----:B------:R-:W-:Y:S01]  /*bdc0*/  FADD.FTZ R164, R171, R164 ;  /* 0x000000a4aba47221 */ /* 0x000fe20000010000 */
[----:B------:R-:W-:Y:S01]  /*bdd0*/  FADD.FTZ R155, R155, R160 ;  /* 0x000000a09b9b7221 */ /* 0x000fe20000010000 */
[----:B------:R-:W4:Y:S01]  /*bde0*/  MUFU.EX2 R90, R90 ;  /* 0x0000005a005a7308 */ /* 0x000f220000000800 */
[----:B-1----:R-:W-:Y:S01]  /*bdf0*/  F2FP.BF16.F32.PACK_AB R134, R252, R87 ;  /* 0x00000057fc86723e */ /* 0x002fe200000010ff */
[C---:B------:R-:W-:Y:S01]  /*be00*/  HMMA.16816.F32.BF16 R4, R48.reuse, R14, R4 ;  /* 0x0000000e3004723c */ /* 0x040fe20000041804 */
[----:B------:R-:W-:Y:S01]  /*be10*/  FADD.FTZ R166, R166, R155 ;  /* 0x0000009ba6a67221 */ /* 0x000fe20000010000 */
[----:B------:R-:W1:Y:S03]  /*be20*/  LDSM.16.MT88.4 R12, [R234+0x11800] ;  /* 0x01180000ea0c783b */ /* 0x000e660000004200 */
[----:B------:R-:W-:Y:S01]  /*be30*/  FADD.FTZ R143, R143, R166 ;  /* 0x000000a68f8f7221 */ /* 0x000fe20000010000 */
[----:B------:R-:W-:Y:S01]  /*be40*/  MUFU.EX2 R44, R44 ;  /* 0x0000002c002c7308 */ /* 0x000fe20000000800 */
[----:B------:R-:W-:Y:S02]  /*be50*/  HMMA.16816.F32.BF16 R36, R48, R40, R36 ;  /* 0x000000283024723c */ /* 0x000fe40000041824 */
[----:B------:R-:W-:-:S04]  /*be60*/  FADD.FTZ R143, R152, R143 ;  /* 0x0000008f988f7221 */ /* 0x000fc80000010000 */
[----:B------:R-:W-:Y:S01]  /*be70*/  FADD.FTZ R60, R60, R143 ;  /* 0x0000008f3c3c7221 */ /* 0x000fe20000010000 */
[----:B------:R-:W5:Y:S01]  /*be80*/  MUFU.EX2 R45, R45 ;  /* 0x0000002d002d7308 */ /* 0x000f620000000800 */
[----:B----4-:R-:W-:Y:S01]  /*be90*/  F2FP.BF16.F32.PACK_AB R133, R90, R89 ;  /* 0x000000595a85723e */ /* 0x010fe200000010ff */
[----:B------:R-:W-:Y:S01]  /*bea0*/  FADD.FTZ R41, R149, R164 ;  /* 0x000000a495297221 */ /* 0x000fe20000010000 */
[----:B------:R-:W-:Y:S01]  /*beb0*/  FADD.FTZ R63, R63, R60 ;  /* 0x0000003c3f3f7221 */ /* 0x000fe20000010000 */
[----:B------:R-:W-:Y:S02]  /*bec0*/  HMMA.16816.F32.BF16 R32, R48, R42, R32 ;  /* 0x0000002a3020723c */ /* 0x000fe40000041820 */
[----:B------:R-:W-:Y:S01]  /*bed0*/  FADD.FTZ R41, R150, R41 ;  /* 0x0000002996297221 */ /* 0x000fe20000010000 */
[----:B------:R-:W-:-:S03]  /*bee0*/  FADD.FTZ R46, R62, R63 ;  /* 0x0000003f3e2e7221 */ /* 0x000fc60000010000 */
[----:B------:R-:W-:Y:S01]  /*bef0*/  FADD.FTZ R146, R146, R41 ;  /* 0x0000002992927221 */ /* 0x000fe20000010000 */
[----:B------:R-:W-:Y:S01]  /*bf00*/  FADD.FTZ R46, R61, R46 ;  /* 0x0000002e3d2e7221 */ /* 0x000fe20000010000 */
[C---:B--2---:R-:W-:Y:S01]  /*bf10*/  HMMA.16816.F32.BF16 R20, R48.reuse, R52, R20 ;  /* 0x000000343014723c */ /* 0x044fe20000041814 */
[----:B------:R-:W2:Y:S01]  /*bf20*/  LDSM.16.MT88.4 R40, [R233+0x11800] ;  /* 0x01180000e928783b */ /* 0x000ea20000004200 */
[----:B------:R-:W-:Y:S01]  /*bf30*/  FADD.FTZ R141, R141, R146 ;  /* 0x000000928d8d7221 */ /* 0x000fe20000010000 */
[----:B------:R-:W-:Y:S01]  /*bf40*/  FADD.FTZ R67, R67, R46 ;  /* 0x0000002e43437221 */ /* 0x000fe20000010000 */
[----:B-----5:R-:W-:Y:S02]  /*bf50*/  F2FP.BF16.F32.PACK_AB R135, R45, R44 ;  /* 0x0000002c2d87723e */ /* 0x020fe400000010ff */
[----:B------:R-:W-:Y:S01]  /*bf60*/  FADD.FTZ R64, R64, R141 ;  /* 0x0000008d40407221 */ /* 0x000fe20000010000 */
[----:B------:R-:W-:Y:S01]  /*bf70*/  FADD.FTZ R66, R66, R67 ;  /* 0x0000004342427221 */ /* 0x000fe20000010000 */
[----:B------:R-:W-:Y:S02]  /*bf80*/  HMMA.16816.F32.BF16 R16, R48, R54, R16 ;  /* 0x000000363010723c */ /* 0x000fe40000041810 */
[----:B------:R-:W-:-:S04]  /*bf90*/  FADD.FTZ R69, R69, R64 ;  /* 0x0000004045457221 */ /* 0x000fc80000010000 */
[----:B---3--:R-:W-:Y:S01]  /*bfa0*/  HMMA.16816.F32.BF16 R160, R132, R156, R8 ;  /* 0x0000009c84a0723c */ /* 0x008fe20000041808 */
[----:B------:R-:W-:-:S04]  /*bfb0*/  FADD.FTZ R68, R68, R69 ;  /* 0x0000004544447221 */ /* 0x000fc80000010000 */
[----:B------:R-:W-:Y:S01]  /*bfc0*/  FADD.FTZ R191, R191, R68 ;  /* 0x00000044bfbf7221 */ /* 0x000fe20000010000 */
[C---:B------:R-:W-:Y:S01]  /*bfd0*/  HMMA.16816.F32.BF16 R156, R132.reuse, R158, R4 ;  /* 0x0000009e849c723c */ /* 0x040fe20000041804 */
[----:B------:R-:W-:Y:S01]  /*bfe0*/  FADD.FTZ R9, R65, R66 ;  /* 0x0000004241097221 */ /* 0x000fe20000010000 */
[----:B------:R-:W3:Y:S01]  /*bff0*/  LDSM.16.MT88.4 R4, [R232+0x11800] ;  /* 0x01180000e804783b */ /* 0x000ee20000004200 */
[----:B------:R-:W-:Y:S02]  /*c000*/  FADD.FTZ R8, R70, R191 ;  /* 0x000000bf46087221 */ /* 0x000fe40000010000 */
[----:B------:R-:W-:Y:S01]  /*c010*/  FADD.FTZ R9, R74, R9 ;  /* 0x000000094a097221 */ /* 0x000fe20000010000 */
[----:B-1----:R-:W-:Y:S01]  /*c020*/  HMMA.16816.F32.BF16 R152, R132, R12, R36 ;  /* 0x0000000c8498723c */ /* 0x002fe20000041824 */
[----:B------:R-:W-:Y:S02]  /*c030*/  FADD.FTZ R8, R75, R8 ;  /* 0x000000084b087221 */ /* 0x000fe40000010000 */
[----:B------:R-:W-:-:S02]  /*c040*/  FADD.FTZ R10, R72, R9 ;  /* 0x00000009480a7221 */ /* 0x000fc40000010000 */
[----:B------:R-:W-:Y:S01]  /*c050*/  FADD.FTZ R9, R73, R8 ;  /* 0x0000000849097221 */ /* 0x000fe20000010000 */
[C---:B------:R-:W-:Y:S01]  /*c060*/  HMMA.16816.F32.BF16 R148, R132.reuse, R14, R32 ;  /* 0x0000000e8494723c */ /* 0x040fe20000041820 */
[----:B------:R-:W-:Y:S02]  /*c070*/  FADD.FTZ R10, R71, R10 ;  /* 0x0000000a470a7221 */ /* 0x000fe40000010000 */
[----:B------:R-:W-:Y:S02]  /*c080*/  FADD.FTZ R9, R76, R9 ;  /* 0x000000094c097221 */ /* 0x000fe40000010000 */
[----:B------:R-:W-:Y:S02]  /*c090*/  FADD.FTZ R79, R79, R10 ;  /* 0x0000000a4f4f7221 */ /* 0x000fe40000010000 */
[----:B------:R-:W-:Y:S02]  /*c0a0*/  FADD.FTZ R80, R80, R9 ;  /* 0x0000000950507221 */ /* 0x000fe40000010000 */
[----:B------:R-:W-:Y:S01]  /*c0b0*/  FADD.FTZ R78, R78, R79 ;  /* 0x0000004f4e4e7221 */ /* 0x000fe20000010000 */
[----:B--2---:R-:W-:Y:S01]  /*c0c0*/  HMMA.16816.F32.BF16 R144, R132, R40, R28 ;  /* 0x000000288490723c */ /* 0x004fe2000004181c */
[----:B------:R-:W-:-:S02]  /*c0d0*/  FADD.FTZ R81, R81, R80 ;  /* 0x0000005051517221 */ /* 0x000fc40000010000 */
[----:B------:R-:W-:Y:S02]  /*c0e0*/  FADD.FTZ R3, R3, R78 ;  /* 0x0000004e03037221 */ /* 0x000fe40000010000 */
[----:B------:R-:W-:Y:S01]  /*c0f0*/  FADD.FTZ R56, R56, R81 ;  /* 0x0000005138387221 */ /* 0x000fe20000010000 */
[----:B------:R-:W-:Y:S01]  /*c100*/  HMMA.16816.F32.BF16 R140, R132, R42, R24 ;  /* 0x0000002a848c723c */ /* 0x000fe20000041818 */
[----:B------:R-:W-:Y:S02]  /*c110*/  FADD.FTZ R82, R82, R3 ;  /* 0x0000000352527221 */ /* 0x000fe40000010000 */
[----:B------:R-:W-:Y:S02]  /*c120*/  FADD.FTZ R57, R57, R56 ;  /* 0x0000003839397221 */ /* 0x000fe40000010000 */
[----:B------:R-:W-:-:S04]  /*c130*/  FADD.FTZ R77, R77, R82 ;  /* 0x000000524d4d7221 */ /* 0x000fc80000010000 */
[----:B------:R-:W-:-:S04]  /*c140*/  FADD.FTZ R84, R84, R77 ;  /* 0x0000004d54547221 */ /* 0x000fc80000010000 */
[----:B------:R-:W-:Y:S01]  /*c150*/  FADD.FTZ R83, R83, R84 ;  /* 0x0000005453537221 */ /* 0x000fe20000010000 */
[----:B---3--:R-:W-:Y:S03]  /*c160*/  HMMA.16816.F32.BF16 R136, R132, R4, R20 ;  /* 0x000000048488723c */ /* 0x008fe60000041814 */
[----:B------:R-:W-:-:S03]  /*c170*/  FADD.FTZ R86, R86, R83 ;  /* 0x0000005356567221 */ /* 0x000fc60000010000 */
        /* <DEDUP_REMOVED lines=8> */
[----:B------:R-:W-:-:S04]  /*c200*/  FADD.FTZ R88, R88, R85 ;  /* 0x0000005558587221 */ /* 0x000fc80000010000 */
[----:B------:R1:W-:Y:S01]  /*c210*/  STL [R1], R248 ;  /* 0x000000f801007387 */ /* 0x0003e20000100800 */
[----:B------:R-:W-:-:S04]  /*c220*/  FADD.FTZ R87, R87, R88 ;  /* 0x0000005857577221 */ /* 0x000fc80000010000 */
[----:B------:R-:W-:Y:S01]  /*c230*/  FADD.FTZ R252, R252, R87 ;  /* 0x00000057fcfc7221 */ /* 0x000fe20000010000 */
[----:B------:R-:W-:Y:S05]  /*c240*/  @!P1 BRA `(.L_x_3668) ;  /* 0x0000008400449947 */ /* 0x000fea0003800000 */
[----:B------:R-:W-:-:S04]  /*c250*/  DEPBAR.LE SB0, 0x0 ;  /* 0x000080000000791a */ /* 0x000fc80000000000 */
[----:B------:R-:W-:Y:S01]  /*c260*/  UIADD3 UR14, UR17, -0x2, URZ ;  /* 0xfffffffe110e7890 */ /* 0x000fe2000fffe03f */
[----:B------:R-:W-:Y:S06]  /*c270*/  BAR.SYNC.DEFER_BLOCKING 0x0 ;  /* 0x0000000000007b1d */ /* 0x000fec0000010000 */
[----:B------:R-:W-:Y:S05]  /*c280*/  @!P3 BRA `(.L_x_3669) ;  /* 0x0000000000f4b947 */ /* 0x000fea0003800000 */
[----:B------:R-:W2:Y:S01]  /*c290*/  LDC R4, c[0x0][0x380] ;  /* 0x0000e000ff047b82 */ /* 0x000ea20000000800 */
[----:B------:R-:W-:-:S04]  /*c2a0*/  USHF.L.U32 UR4, UR14, 0x8, URZ ;  /* 0x000000080e047899 */ /* 0x000fc8000800063f */
[----:B------:R-:W-:Y:S02]  /*c2b0*/  UIADD3 UR16, UR4, 0x100, URZ ;  /* 0x0000010004107890 */ /* 0x000fe4000fffe03f */
[----:B------:R-:W-:-:S04]  /*c2c0*/  MOV R5, UR4 ;  /* 0x0000000400057c02 */ /* 0x000fc80008000f00 */
[----:B------:R-:W-:Y:S01]  /*c2d0*/  IMAD.U32 R7, RZ, RZ, UR16 ;  /* 0x00000010ff077e24 */ /* 0x000fe2000f8e00ff */
[----:B------:R-:W-:-:S04]  /*c2e0*/  IABS R5, R5 ;  /* 0x0000000500057213 */ /* 0x000fc80000000000 */
[----:B------:R-:W-:Y:S02]  /*c2f0*/  IABS R7, R7 ;  /* 0x0000000700077213 */ /* 0x000fe40000000000 */
[----:B--2---:R-:W-:-:S04]  /*c300*/  IABS R3, R4 ;  /* 0x0000000400037213 */ /* 0x004fc80000000000 */
[----:B------:R-:W2:Y:S08]  /*c310*/  I2F.RP R10, R3 ;  /* 0x00000003000a7306 */ /* 0x000eb00000209400 */
[----:B--2---:R-:W2:Y:S02]  /*c320*/  MUFU.RCP R8, R10 ;  /* 0x0000000a00087308 */ /* 0x004ea40000001000 */
[----:B--2---:R-:W-:-:S06]  /*c330*/  VIADD R8, R8, 0xffffffe ;  /* 0x0ffffffe08087836 */ /* 0x004fcc0000000000 */
[----:B------:R-:W2:Y:S02]  /*c340*/  F2I.FTZ.U32.TRUNC.NTZ R9, R8 ;  /* 0x0000000800097305 */ /* 0x000ea4000021f000 */
[----:B--2---:R-:W-:Y:S01]  /*c350*/  IADD3 R6, RZ, -R9, RZ ;  /* 0x80000009ff067210 */ /* 0x004fe20007ffe0ff */
        /* <DEDUP_REMOVED lines=48> */
.L_x_3669:
[----:B------:R-:W-:-:S04]  /*c660*/  ULEA UR4, -UR8, URZ, 0x8 ;  /* 0x0000003f08047291 */ /* 0x000fc8000f8e413f */
[----:B------:R-:W-:Y:S02]  /*c670*/  USHF.R.S32.HI UR16, URZ, 0x1f, UR4 ;  /* 0x0000001f3f107899 */ /* 0x000fe40008011404 */
[----:B------:R-:W-:-:S04]  /*c680*/  MOV R4, UR4 ;  /* 0x0000000400047c02 */ /* 0x000fc80008000f00 */
[----:B------:R-:W-:-:S07]  /*c690*/  MOV R3, UR16 ;  /* 0x0000001000037c02 */ /* 0x000fce0008000f00 */
.L_x_3670:
        /* <DEDUP_REMOVED lines=59> */
[----:B------:R2:W-:Y:S01]  /*ca50*/  @!P0 LDGSTS.E.BYPASS.LTC128B.128 [R242+0xa800], desc[UR18][R34.64] ;  /* 0x0a80000022f28fae */ /* 0x0005e2000b901d52 */
        /* <DEDUP_REMOVED lines=92> */
[----:B--2---:R-:W-:-:S02]  /*d020*/  @!P0 LEA R34, P4, R28, UR22, 0x1 ;  /* 0x000000161c228c11 */ /* 0x004fc4000f8808ff */
        /* <DEDUP_REMOVED lines=57> */
[----:B---3--:R-:W4:Y:S04]  /*d3c0*/  LDSM.16.M88.4 R36, [R241+0x2000] ;  /* 0x00200000f124783b */ /* 0x008f280000000200 */
[----:B------:R-:W5:Y:S04]  /*d3d0*/  LDSM.16.M88.4 R28, [R241+0x2800] ;  /* 0x00280000f11c783b */ /* 0x000f680000000200 */
[----:B------:R-:W1:Y:S04]  /*d3e0*/  LDSM.16.M88.4 R20, [R241+0x3000] ;  /* 0x00300000f114783b */ /* 0x000e680000000200 */
[----:B--2---:R-:W2:Y:S04]  /*d3f0*/  LDSM.16.M88.4 R12, [R241+0x3800] ;  /* 0x00380000f10c783b */ /* 0x004ea80000000200 */
        /* <DEDUP_REMOVED lines=8> */
[----:B------:R-:W4:Y:S03]  /*d480*/  LDSM.16.M88.4 R76, [R241+0x7800] ;  /* 0x00780000f14c783b */ /* 0x000f260000000200 */
[C---:B-----5:R-:W-:Y:S01]  /*d490*/  HMMA.16816.F32.BF16 R32, R44.reuse, R28, RZ ;  /* 0x0000001c2c20723c */ /* 0x060fe200000418ff */
[----:B------:R-:W5:Y:S04]  /*d4a0*/  LDSM.16.M88.4 R68, [R241+0x8000] ;  /* 0x00800000f144783b */ /* 0x000f680000000200 */
[----:B------:R-:W5:Y:S01]  /*d4b0*/  LDSM.16.M88.4 R60, [R241+0x8800] ;  /* 0x00880000f13c783b */ /* 0x000f620000000200 */
[C---:B-1----:R-:W-:Y:S03]  /*d4c0*/  HMMA.16816.F32.BF16 R24, R44.reuse, R20, RZ ;  /* 0x000000142c18723c */ /* 0x042fe600000418ff */
[----:B------:R-:W1:Y:S03]  /*d4d0*/  LDSM.16.M88.4 R52, [R241+0x9000] ;  /* 0x00900000f134783b */ /* 0x000e660000000200 */
[C---:B--2---:R-:W-:Y:S01]  /*d4e0*/  HMMA.16816.F32.BF16 R16, R44.reuse, R12, RZ ;  /* 0x0000000c2c10723c */ /* 0x044fe200000418ff */
[----:B------:R-:W2:Y:S04]  /*d4f0*/  LDSM.16.M88.4 R164, [R241+0x9800] ;  /* 0x00980000f1a4783b */ /* 0x000ea80000000200 */
        /* <DEDUP_REMOVED lines=16> */
[C---:B----4-:R-:W-:Y:S06]  /*d600*/  HMMA.16816.F32.BF16 R80, R44.reuse, R76, RZ ;  /* 0x0000004c2c50723c */ /* 0x050fec00000418ff */
[C---:B-----5:R-:W-:Y:S06]  /*d610*/  HMMA.16816.F32.BF16 R72, R44.reuse, R68, RZ ;  /* 0x000000442c48723c */ /* 0x060fec00000418ff */
        /* <DEDUP_REMOVED lines=37> */
[----:B------:R-:W-:-:S05]  /*d870*/  IMAD R184, R236, 0x2, R243 ;  /* 0x00000002ecb87824 */ /* 0x000fca00078e02f3 */
[C---:B------:R-:W-:Y:S01]  /*d880*/  HMMA.16816.F32.BF16 R24, R168.reuse, R188, R24 ;  /* 0x000000bca818723c */ /* 0x040fe20000041818 */
[----:B------:R-:W-:Y:S05]  /*d890*/  LDSM.16.M88.4 R184, [R184] ;  /* 0x00000000b8b8783b */ /* 0x000fea0000000200 */
[C---:B------:R-:W-:Y:S01]  /*d8a0*/  HMMA.16816.F32.BF16 R20, R168.reuse, R190, R20 ;  /* 0x000000bea814723c */ /* 0x040fe20000041814 */
[----:B------:R-:W-:Y:S05]  /*d8b0*/  LDSM.16.M88.4 R188, [R235+0x7000] ;  /* 0x00700000ebbc783b */ /* 0x000fea0000000200 */
[C---:B-1----:R-:W-:Y:S06]  /*d8c0*/  HMMA.16816.F32.BF16 R72, R168.reuse, R164, R72 ;  /* 0x000000a4a848723c */ /* 0x042fec0000041848 */
[C---:B------:R-:W-:Y:S01]  /*d8d0*/  HMMA.16816.F32.BF16 R68, R168.reuse, R166, R68 ;  /* 0x000000a6a844723c */ /* 0x040fe20000041844 */
[----:B------:R-:W1:Y:S05]  /*d8e0*/  LDSM.16.M88.4 R164, [R240] ;  /* 0x00000000f0a4783b */ /* 0x000e6a0000000200 */
        /* <DEDUP_REMOVED lines=8> */
[----:B------:R-:W5:Y:S05]  /*d970*/  LDSM.16.M88.4 R192, [R231] ;  /* 0x00000000e7c0783b */ /* 0x000f6a0000000200 */
[C---:B--2---:R-:W-:Y:S06]  /*d980*/  HMMA.16816.F32.BF16 R48, R168.reuse, R172, R48 ;  /* 0x000000aca830723c */ /* 0x044fec0000041830 */
[----:B------:R-:W-:Y:S01]  /*d990*/  HMMA.16816.F32.BF16 R44, R168, R174, R44 ;  /* 0x000000aea82c723c */ /* 0x000fe2000004182c */
[----:B------:R-:W2:Y:S05]  /*d9a0*/  LDSM.16.M88.4 R172, [R227] ;  /* 0x00000000e3ac783b */ /* 0x000eaa0000000200 */
[C---:B-1----:R-:W-:Y:S06]  /*d9b0*/  HMMA.16816.F32.BF16 R40, R184.reuse, R164, R40 ;  /* 0x000000a4b828723c */ /* 0x042fec0000041828 */
[----:B------:R-:W-:Y:S01]  /*d9c0*/  HMMA.16816.F32.BF16 R36, R184, R166, R36 ;  /* 0x000000a6b824723c */ /* 0x000fe20000041824 */
[----:B------:R-:W1:Y:S05]  /*d9d0*/  LDSM.16.M88.4 R164, [R225] ;  /* 0x00000000e1a4783b */ /* 0x000e6a0000000200 */
[C---:B------:R-:W-:Y:S06]  /*d9e0*/  HMMA.16816.F32.BF16 R88, R168.reuse, R188, R88 ;  /* 0x000000bca858723c */ /* 0x040fec0000041858 */
[C---:B------:R-:W-:Y:S01]  /*d9f0*/  HMMA.16816.F32.BF16 R84, R168.reuse, R190, R84 ;  /* 0x000000bea854723c */ /* 0x040fe20000041854 */
[----:B------:R-:W1:Y:S05]  /*da00*/  LDSM.16.M88.4 R188, [R230] ;  /* 0x00000000e6bc783b */ /* 0x000e6a0000000200 */
[C---:B------:R-:W-:Y:S06]  /*da10*/  HMMA.16816.F32.BF16 R104, R168.reuse, R196, R104 ;  /* 0x000000c4a868723c */ /* 0x040fec0000041868 */
[C---:B------:R-:W-:Y:S06]  /*da20*/  HMMA.16816.F32.BF16 R100, R168.reuse, R198, R100 ;  /* 0x000000c6a864723c */ /* 0x040fec0000041864 */
[C---:B---3--:R-:W-:Y:S06]  /*da30*/  HMMA.16816.F32.BF16 R64, R168.reuse, R180, R64 ;  /* 0x000000b4a840723c */ /* 0x048fec0000041840 */
[C---:B------:R-:W-:Y:S01]  /*da40*/  HMMA.16816.F32.BF16 R60, R168.reuse, R182, R60 ;  /* 0x000000b6a83c723c */ /* 0x040fe2000004183c */
[----:B------:R-:W-:Y:S05]  /*da50*/  LDSM.16.M88.4 R180, [R229] ;  /* 0x00000000e5b4783b */ /* 0x000fea0000000200 */
[C---:B----4-:R-:W-:Y:S06]  /*da60*/  HMMA.16816.F32.BF16 R56, R168.reuse, R176, R56 ;  /* 0x000000b0a838723c */ /* 0x050fec0000041838 */
[----:B------:R-:W-:Y:S01]  /*da70*/  HMMA.16816.F32.BF16 R52, R168, R178, R52 ;  /* 0x000000b2a834723c */ /* 0x000fe20000041834 */
[----:B------:R-:W3:Y:S04]  /*da80*/  LDSM.16.M88.4 R168, [R226] ;  /* 0x00000000e2a8783b */ /* 0x000ee80000000200 */
[----:B------:R-:W-:Y:S01]  /*da90*/  LDSM.16.M88.4 R176, [R228] ;  /* 0x00000000e4b0783b */ /* 0x000fe20000000200 */
[C---:B-----5:R-:W-:Y:S06]  /*daa0*/  HMMA.16816.F32.BF16 R32, R184.reuse, R192, R32 ;  /* 0x000000c0b820723c */ /* 0x060fec0000041820 */
        /* <DEDUP_REMOVED lines=10> */
[----:B------:R-:W5:Y:S05]  /*db50*/  LDSM.16.M88.4 R188, [R223] ;  /* 0x00000000dfbc783b */ /* 0x000f6a0000000200 */
        /* <DEDUP_REMOVED lines=8> */
[----:B------:R-:W-:Y:S05]  /*dbe0*/  LDSM.16.M88.4 R192, [R239] ;  /* 0x00000000efc0783b */ /* 0x000fea0000000200 */
[C---:B--2---:R-:W-:Y:S06]  /*dbf0*/  HMMA.16816.F32.BF16 R72, R184.reuse, R172, R72 ;  /* 0x000000acb848723c */ /* 0x044fec0000041848 */
[C---:B------:R-:W-:Y:S01]  /*dc00*/  HMMA.16816.F32.BF16 R68, R184.reuse, R174, R68 ;  /* 0x000000aeb844723c */ /* 0x040fe20000041844 */
[----:B------:R-:W2:Y:S05]  /*dc10*/  LDSM.16.M88.4 R172, [R216+0x1000] ;  /* 0x00100000d8ac783b */ /* 0x000eaa0000000200 */
[C---:B------:R-:W-:Y:S06]  /*dc20*/  HMMA.16816.F32.BF16 R8, R184.reuse, R176, R8 ;  /* 0x000000b0b808723c */ /* 0x040fec0000041808 */
[C---:B------:R-:W-:Y:S01]  /*dc30*/  HMMA.16816.F32.BF16 R4, R184.reuse, R178, R4 ;  /* 0x000000b2b804723c */ /* 0x040fe20000041804 */
[----:B------:R-:W4:Y:S05]  /*dc40*/  LDSM.16.M88.4 R176, [R221] ;  /* 0x00000000ddb0783b */ /* 0x000f2a0000000200 */
[C---:B-1----:R-:W-:Y:S06]  /*dc50*/  HMMA.16816.F32.BF16 R56, R184.reuse, R164, R56 ;  /* 0x000000a4b838723c */ /* 0x042fec0000041838 */
[C---:B------:R-:W-:Y:S01]  /*dc60*/  HMMA.16816.F32.BF16 R52, R184.reuse, R166, R52 ;  /* 0x000000a6b834723c */ /* 0x040fe20000041834 */
[----:B------:R-:W1:Y:S05]  /*dc70*/  LDSM.16.M88.4 R164, [R216+0x2000] ;  /* 0x00200000d8a4783b */ /* 0x000e6a0000000200 */
[C---:B-----5:R-:W-:Y:S06]  /*dc80*/  HMMA.16816.F32.BF16 R96, R184.reuse, R188, R96 ;  /* 0x000000bcb860723c */ /* 0x060fec0000041860 */
[C---:B------:R-:W-:Y:S01]  /*dc90*/  HMMA.16816.F32.BF16 R92, R184.reuse, R190, R92 ;  /* 0x000000beb85c723c */ /* 0x040fe2000004185c */
[----:B------:R-:W5:Y:S05]  /*dca0*/  LDSM.16.M88.4 R188, [R217] ;  /* 0x00000000d9bc783b */ /* 0x000f6a0000000200 */
[C---:B---3--:R-:W-:Y:S06]  /*dcb0*/  HMMA.16816.F32.BF16 R64, R184.reuse, R168, R64 ;  /* 0x000000a8b840723c */ /* 0x048fec0000041840 */
[C---:B------:R-:W-:Y:S01]  /*dcc0*/  HMMA.16816.F32.BF16 R60, R184.reuse, R170, R60 ;  /* 0x000000aab83c723c */ /* 0x040fe2000004183c */
[----:B------:R-:W3:Y:S05]  /*dcd0*/  LDSM.16.M88.4 R168, [R216+0x1800] ;  /* 0x00180000d8a8783b */ /* 0x000eea0000000200 */
[C---:B------:R-:W-:Y:S06]  /*dce0*/  HMMA.16816.F32.BF16 R88, R184.reuse, R180, R88 ;  /* 0x000000b4b858723c */ /* 0x040fec0000041858 */
[----:B------:R-:W-:Y:S01]  /*dcf0*/  HMMA.16816.F32.BF16 R84, R184, R182, R84 ;  /* 0x000000b6b854723c */ /* 0x000fe20000041854 */
[----:B------:R-:W3:Y:S05]  /*dd00*/  LDSM.16.M88.4 R180, [R216] ;  /* 0x00000000d8b4783b */ /* 0x000eea0000000200 */
[C---:B--2---:R-:W-:Y:S06]  /*dd10*/  HMMA.16816.F32.BF16 R24, R192.reuse, R172, R24 ;  /* 0x000000acc018723c */ /* 0x044fec0000041818 */
[----:B------:R-:W-:Y:S01]  /*dd20*/  HMMA.16816.F32.BF16 R20, R192, R174, R20 ;  /* 0x000000aec014723c */ /* 0x000fe20000041814 */
[----:B------:R-:W2:Y:S05]  /*dd30*/  LDSM.16.M88.4 R172, [R216+0x4800] ;  /* 0x00480000d8ac783b */ /* 0x000eaa0000000200 */
[C---:B----4-:R-:W-:Y:S06]  /*dd40*/  HMMA.16816.F32.BF16 R80, R184.reuse, R176, R80 ;  /* 0x000000b0b850723c */ /* 0x050fec0000041850 */
[----:B------:R-:W-:Y:S01]  /*dd50*/  HMMA.16816.F32.BF16 R76, R184, R178, R76 ;  /* 0x000000b2b84c723c */ /* 0x000fe2000004184c */
[----:B------:R-:W4:Y:S05]  /*dd60*/  LDSM.16.M88.4 R176, [R216+0x800] ;  /* 0x00080000d8b0783b */ /* 0x000f2a0000000200 */
[C---:B-1----:R-:W-:Y:S06]  /*dd70*/  HMMA.16816.F32.BF16 R8, R192.reuse, R164, R8 ;  /* 0x000000a4c008723c */ /* 0x042fec0000041808 */
[----:B------:R-:W-:Y:S01]  /*dd80*/  HMMA.16816.F32.BF16 R4, R192, R166, R4 ;  /* 0x000000a6c004723c */ /* 0x000fe20000041804 */
[----:B------:R-:W1:Y:S05]  /*dd90*/  LDSM.16.M88.4 R164, [R216+0x5800] ;  /* 0x00580000d8a4783b */ /* 0x000e6a0000000200 */
[C---:B-----5:R-:W-:Y:S06]  /*dda0*/  HMMA.16816.F32.BF16 R48, R184.reuse, R188, R48 ;  /* 0x000000bcb830723c */ /* 0x060fec0000041830 */
[----:B------:R-:W-:Y:S01]  /*ddb0*/  HMMA.16816.F32.BF16 R44, R184, R190, R44 ;  /* 0x000000beb82c723c */ /* 0x000fe2000004182c */
[----:B------:R-:W5:Y:S04]  /*ddc0*/  LDSM.16.M88.4 R184, [R216+0x3000] ;  /* 0x00300000d8b8783b */ /* 0x000f680000000200 */
[----:B------:R-:W-:Y:S01]  /*ddd0*/  LDSM.16.M88.4 R188, [R216+0x2800] ;  /* 0x00280000d8bc783b */ /* 0x000fe20000000200 */
[C---:B---3--:R-:W-:Y:S06]  /*dde0*/  HMMA.16816.F32.BF16 R16, R192.reuse, R168, R16 ;  /* 0x000000a8c010723c */ /* 0x048fec0000041810 */
[C---:B------:R-:W-:Y:S01]  /*ddf0*/  HMMA.16816.F32.BF16 R12, R192.reuse, R170, R12 ;  /* 0x000000aac00c723c */ /* 0x040fe2000004180c */
[----:B------:R-:W3:Y:S05]  /*de00*/  LDSM.16.M88.4 R168, [R216+0x5000] ;  /* 0x00500000d8a8783b */ /* 0x000eea0000000200 */
[C---:B------:R-:W-:Y:S06]  /*de10*/  HMMA.16816.F32.BF16 R40, R192.reuse, R180, R40 ;  /* 0x000000b4c028723c */ /* 0x040fec0000041828 */
[C---:B------:R-:W-:Y:S01]  /*de20*/  HMMA.16816.F32.BF16 R36, R192.reuse, R182, R36 ;  /* 0x000000b6c024723c */ /* 0x040fe20000041824 */
[----:B------:R-:W3:Y:S05]  /*de30*/  LDSM.16.M88.4 R180, [R216+0x3800] ;  /* 0x00380000d8b4783b */ /* 0x000eea0000000200 */
[C---:B--2---:R-:W-:Y:S06]  /*de40*/  HMMA.16816.F32.BF16 R96, R192.reuse, R172, R96 ;  /* 0x000000acc060723c */ /* 0x044fec0000041860 */
[----:B----4-:R-:W-:Y:S01]  /*de50*/  HMMA.16816.F32.BF16 R32, R192, R176, R32 ;  /* 0x000000b0c020723c */ /* 0x010fe20000041820 */
[----:B------:R-:W-:-:S05]  /*de60*/  LOP3.LUT R172, R245, UR4, RZ, 0xfc, !PT ;  /* 0x00000004f5ac7c12 */ /* 0x000fca000f8efcff */
[C---:B------:R-:W-:Y:S01]  /*de70*/  VIADD R3, R172.reuse, 0x1 ;  /* 0x00000001ac037836 */ /* 0x040fe20000000000 */
[C---:B-1----:R-:W-:Y:S04]  /*de80*/  HMMA.16816.F32.BF16 R80, R192.reuse, R164, R80 ;  /* 0x000000a4c050723c */ /* 0x042fe80000041850 */
[C---:B------:R-:W-:Y:S02]  /*de90*/  ISETP.GE.AND P5, PT, R3.reuse, R203, PT ;  /* 0x000000cb0300720c */ /* 0x040fe40003fa6270 */
[----:B-----5:R-:W-:Y:S01]  /*dea0*/  HMMA.16816.F32.BF16 R120, R192, R184, R120 ;  /* 0x000000b8c078723c */ /* 0x020fe20000041878 */
[----:B------:R-:W-:Y:S02]  /*deb0*/  I2FP.F32.S32 R164, R3 ;  /* 0x0000000300a47245 */ /* 0x000fe40000201400 */
[----:B------:R-:W-:Y:S01]  /*dec0*/  ISETP.GE.AND P4, PT, R3, R202, PT ;  /* 0x000000ca0300720c */ /* 0x000fe20003f86270 */
[----:B------:R-:W-:-:S02]  /*ded0*/  VIADD R3, R172, 0x9 ;  /* 0x00000009ac037836 */ /* 0x000fc40000000000 */
[C---:B------:R-:W-:Y:S01]  /*dee0*/  HMMA.16816.F32.BF16 R116, R192.reuse, R186, R116 ;  /* 0x000000bac074723c */ /* 0x040fe20000041874 */
[----:B------:R-:W1:Y:S01]  /*def0*/  LDSM.16.M88.4 R184, [R216+0x6000] ;  /* 0x00600000d8b8783b */ /* 0x000e620000000200 */
[C---:B------:R-:W-:Y:S01]  /*df00*/  FFMA.FTZ R41, R164.reuse, UR5, R41 ;  /* 0x00000005a4297c23 */ /* 0x040fe20008010029 */
[----:B------:R-:W-:Y:S01]  /*df10*/  FFMA.FTZ R43, R164, UR5, R43 ;  /* 0x00000005a42b7c23 */ /* 0x000fe2000801002b */
[----:B------:R-:W-:Y:S02]  /*df20*/  ISETP.GE.AND P2, PT, R3, R203, PT ;  /* 0x000000cb0300720c */ /* 0x000fe40003f46270 */
[----:B------:R-:W-:Y:S01]  /*df30*/  HMMA.16816.F32.BF16 R28, R192, R178, R28 ;  /* 0x000000b2c01c723c */ /* 0x000fe2000004181c */
[----:B------:R-:W-:Y:S01]  /*df40*/  FSEL R41, R41, -INF , !P5 ;  /* 0xff80000029297808 */ /* 0x000fe20006800000 */
[----:B------:R-:W2:Y:S01]  /*df50*/  LDSM.16.M88.4 R176, [R216+0x4000] ;  /* 0x00400000d8b0783b */ /* 0x000ea20000000200 */
[----:B------:R-:W-:-:S03]  /*df60*/  ISETP.GE.AND P1, PT, R3, R202, PT ;  /* 0x000000ca0300720c */ /* 0x000fc60003f26270 */
[C---:B------:R-:W-:Y:S06]  /*df70*/  HMMA.16816.F32.BF16 R76, R192.reuse, R166, R76 ;  /* 0x000000a6c04c723c */ /* 0x040fec000004184c */
[----:B---3--:R-:W-:Y:S01]  /*df80*/  HMMA.16816.F32.BF16 R88, R192, R168, R88 ;  /* 0x000000a8c058723c */ /* 0x008fe20000041858 */
[----:B------:R-:W-:-:S05]  /*df90*/  VIADD R166, R172, 0x11 ;  /* 0x00000011aca67836 */ /* 0x000fca0000000000 */
[C---:B------:R-:W-:Y:S01]  /*dfa0*/  ISETP.GE.AND P6, PT, R166.reuse, R203, PT ;  /* 0x000000cba600720c */ /* 0x040fe20003fc6270 */
[C---:B------:R-:W-:Y:S01]  /*dfb0*/  HMMA.16816.F32.BF16 R92, R192.reuse, R174, R92 ;  /* 0x000000aec05c723c */ /* 0x040fe2000004185c */
[----:B------:R-:W-:Y:S02]  /*dfc0*/  I2FP.F32.S32 R168, R3 ;  /* 0x0000000300a87245 */ /* 0x000fe40000201400 */
[----:B------:R-:W-:Y:S02]  /*dfd0*/  ISETP.GE.AND P5, PT, R166, R202, PT ;  /* 0x000000caa600720c */ /* 0x000fe40003fa6270 */
[----:B------:R-:W-:Y:S01]  /*dfe0*/  I2FP.F32.S32 R166, R166 ;  /* 0x000000a600a67245 */ /* 0x000fe20000201400 */
[C---:B------:R-:W-:Y:S01]  /*dff0*/  FFMA.FTZ R212, R168.reuse, UR5, R37 ;  /* 0x00000005a8d47c23 */ /* 0x040fe20008010025 */
[----:B------:R-:W-:Y:S01]  /*e000*/  FFMA.FTZ R39, R168, UR5, R39 ;  /* 0x00000005a8277c23 */ /* 0x000fe20008010027 */
[----:B------:R-:W-:Y:S01]  /*e010*/  VIADD R168, R172, 0x19 ;  /* 0x00000019aca87836 */ /* 0x000fe20000000000 */
[C---:B------:R-:W-:Y:S01]  /*e020*/  HMMA.16816.F32.BF16 R84, R192.reuse, R170, R84 ;  /* 0x000000aac054723c */ /* 0x040fe20000041854 */
[C---:B------:R-:W-:Y:S01]  /*e030*/  FFMA.FTZ R3, R166.reuse, UR5, R35 ;  /* 0x00000005a6037c23 */ /* 0x040fe20008010023 */
[----:B------:R-:W-:Y:S01]  /*e040*/  FSEL R35, R43, -INF , !P4 ;  /* 0xff8000002b237808 */ /* 0x000fe20006000000 */
[----:B------:R-:W-:Y:S01]  /*e050*/  FFMA.FTZ R37, R166, UR5, R33 ;  /* 0x00000005a6257c23 */ /* 0x000fe20008010021 */
[----:B------:R-:W-:Y:S01]  /*e060*/  FSEL R212, R212, -INF , !P2 ;  /* 0xff800000d4d47808 */ /* 0x000fe20005000000 */
[----:B------:R-:W3:Y:S01]  /*e070*/  LDSM.16.M88.4 R164, [R216+0x6800] ;  /* 0x00680000d8a4783b */ /* 0x000ee20000000200 */
[----:B------:R-:W-:Y:S01]  /*e080*/  ISETP.GE.AND P4, PT, R168, R203, PT ;  /* 0x000000cba800720c */ /* 0x000fe20003f86270 */
[----:B------:R-:W-:Y:S01]  /*e090*/  VIADD R174, R172, 0x21 ;  /* 0x00000021acae7836 */ /* 0x000fe20000000000 */
[----:B------:R-:W-:Y:S01]  /*e0a0*/  ISETP.GE.AND P2, PT, R168, R202, PT ;  /* 0x000000caa800720c */ /* 0x000fe20003f46270 */
[----:B------:R-:W-:Y:S01]  /*e0b0*/  VIADD R170, R172, 0x29 ;  /* 0x00000029acaa7836 */ /* 0x000fe20000000000 */
[----:B------:R-:W-:Y:S01]  /*e0c0*/  I2FP.F32.S32 R168, R168 ;  /* 0x000000a800a87245 */ /* 0x000fe20000201400 */
[----:B------:R-:W-:Y:S01]  /*e0d0*/  HMMA.16816.F32.BF16 R108, R192, R182, R108 ;  /* 0x000000b6c06c723c */ /* 0x000fe2000004186c */
[----:B------:R-:W-:-:S02]  /*e0e0*/  FSEL R33, R39, -INF , !P1 ;  /* 0xff80000027217808 */ /* 0x000fc40004800000 */
[----:B------:R-:W-:Y:S01]  /*e0f0*/  FSEL R43, R37, -INF , !P6 ;  /* 0xff800000252b7808 */ /* 0x000fe20007000000 */
[C---:B------:R-:W-:Y:S01]  /*e100*/  FFMA.FTZ R39, R168.reuse, UR5, R29 ;  /* 0x00000005a8277c23 */ /* 0x040fe2000801001d */
[----:B------:R-:W-:Y:S01]  /*e110*/  FSEL R29, R3, -INF , !P5 ;  /* 0xff800000031d7808 */ /* 0x000fe20006800000 */
[----:B------:R-:W-:Y:S01]  /*e120*/  FFMA.FTZ R31, R168, UR5, R31 ;  /* 0x00000005a81f7c23 */ /* 0x000fe2000801001f */
[-C--:B------:R-:W-:Y:S01]  /*e130*/  ISETP.GE.AND P1, PT, R174, R203.reuse, PT ;  /* 0x000000cbae00720c */ /* 0x080fe20003f26270 */
[----:B------:R-:W-:Y:S01]  /*e140*/  VIADD R168, R172, 0x39 ;  /* 0x00000039aca87836 */ /* 0x000fe20000000000 */
[----:B------:R-:W-:Y:S01]  /*e150*/  FSEL R39, R39, -INF , !P4 ;  /* 0xff80000027277808 */ /* 0x000fe20006000000 */
[----:B-1----:R-:W-:Y:S01]  /*e160*/  HMMA.16816.F32.BF16 R68, R192, R186, R68 ;  /* 0x000000bac044723c */ /* 0x002fe20000041844 */
[----:B------:R-:W-:Y:S02]  /*e170*/  ISETP.GE.AND P6, PT, R174, R202, PT ;  /* 0x000000caae00720c */ /* 0x000fe40003fc6270 */
[----:B------:R-:W-:-:S02]  /*e180*/  ISETP.GE.AND P5, PT, R170, R203, PT ;  /* 0x000000cbaa00720c */ /* 0x000fc40003fa6270 */
[----:B------:R-:W-:Y:S01]  /*e190*/  ISETP.GE.AND P4, PT, R170, R202, PT ;  /* 0x000000caaa00720c */ /* 0x000fe20003f86270 */
[C---:B------:R-:W-:Y:S01]  /*e1a0*/  HMMA.16816.F32.BF16 R128, R192.reuse, R188, R128 ;  /* 0x000000bcc080723c */ /* 0x040fe20000041880 */
[----:B------:R-:W-:Y:S02]  /*e1b0*/  I2FP.F32.S32 R174, R174 ;  /* 0x000000ae00ae7245 */ /* 0x000fe40000201400 */
[----:B------:R-:W-:Y:S02]  /*e1c0*/  I2FP.F32.S32 R170, R170 ;  /* 0x000000aa00aa7245 */ /* 0x000fe40000201400 */
[----:B------:R-:W-:Y:S01]  /*e1d0*/  FSEL R37, R31, -INF , !P2 ;  /* 0xff8000001f257808 */ /* 0x000fe20005000000 */
        /* <DEDUP_REMOVED lines=8> */
[----:B--2---:R-:W-:Y:S01]  /*e260*/  HMMA.16816.F32.BF16 R100, R192, R178, R100 ;  /* 0x000000b2c064723c */ /* 0x004fe20000041864 */
[----:B------:R-:W-:Y:S01]  /*e270*/  FSEL R21, R21, -INF , !P5 ;  /* 0xff80000015157808 */ /* 0x000fe20006800000 */
[----:B------:R-:W-:Y:S01]  /*e280*/  VIADD R188, R172, 0x79 ;  /* 0x00000079acbc7836 */ /* 0x000fe20000000000 */
[----:B------:R-:W-:-:S02]  /*e290*/  ISETP.GE.AND P2, PT, R170, R203, PT ;  /* 0x000000cbaa00720c */ /* 0x000fc40003f46270 */
[-C--:B------:R-:W-:Y:S01]  /*e2a0*/  ISETP.GE.AND P1, PT, R170, R202.reuse, PT ;  /* 0x000000caaa00720c */ /* 0x080fe20003f26270 */
[C---:B------:R-:W-:Y:S01]  /*e2b0*/  HMMA.16816.F32.BF16 R124, R192.reuse, R190, R124 ;  /* 0x000000bec07c723c */ /* 0x040fe2000004187c */
[CC--:B------:R-:W-:Y:S02]  /*e2c0*/  ISETP.GE.AND P6, PT, R168.reuse, R203.reuse, PT ;  /* 0x000000cba800720c */ /* 0x0c0fe40003fc6270 */
[----:B------:R-:W-:Y:S02]  /*e2d0*/  ISETP.GE.AND P5, PT, R168, R202, PT ;  /* 0x000000caa800720c */ /* 0x000fe40003fa6270 */
[----:B------:R-:W-:Y:S01]  /*e2e0*/  I2FP.F32.S32 R170, R170 ;  /* 0x000000aa00aa7245 */ /* 0x000fe20000201400 */
[C---:B---3--:R-:W-:Y:S01]  /*e2f0*/  HMMA.16816.F32.BF16 R64, R192.reuse, R164, R64 ;  /* 0x000000a4c040723c */ /* 0x048fe20000041840 */
[----:B------:R-:W-:Y:S01]  /*e300*/  I2FP.F32.S32 R168, R168 ;  /* 0x000000a800a87245 */ /* 0x000fe20000201400 */
[----:B------:R-:W-:Y:S01]  /*e310*/  VIADD R190, R172, 0x91 ;  /* 0x00000091acbe7836 */ /* 0x000fe20000000000 */
[----:B------:R-:W-:Y:S01]  /*e320*/  FSEL R182, R182, -INF , !P4 ;  /* 0xff800000b6b67808 */ /* 0x000fe20006000000 */
[C---:B------:R-:W-:Y:S01]  /*e330*/  FFMA.FTZ R17, R170.reuse, UR5, R17 ;  /* 0x00000005aa117c23 */ /* 0x040fe20008010011 */
[----:B------:R-:W-:Y:S01]  /*e340*/  FFMA.FTZ R19, R170, UR5, R19 ;  /* 0x00000005aa137c23 */ /* 0x000fe20008010013 */
[----:B------:R-:W-:Y:S01]  /*e350*/  FFMA.FTZ R13, R168, UR5, R13 ;  /* 0x00000005a80d7c23 */ /* 0x000fe2000801000d */
[----:B------:R-:W-:Y:S01]  /*e360*/  VIADD R170, R172, 0x49 ;  /* 0x00000049acaa7836 */ /* 0x000fe20000000000 */
[----:B------:R-:W-:Y:S01]  /*e370*/  ISETP.GE.AND P4, PT, R174, R203, PT ;  /* 0x000000cbae00720c */ /* 0x000fe20003f86270 */
[----:B------:R-:W-:Y:S01]  /*e380*/  FFMA.FTZ R15, R168, UR5, R15 ;  /* 0x00000005a80f7c23 */ /* 0x000fe2000801000f */
[----:B------:R-:W-:Y:S01]  /*e390*/  FSEL R17, R17, -INF , !P2 ;  /* 0xff80000011117808 */ /* 0x000fe20005000000 */
[----:B------:R-:W-:Y:S01]  /*e3a0*/  VIADD R164, R172, 0x51 ;  /* 0x00000051aca47836 */ /* 0x000fe20000000000 */
[----:B------:R-:W-:Y:S01]  /*e3b0*/  FSEL R178, R19, -INF , !P1 ;  /* 0xff80000013b27808 */ /* 0x000fe20004800000 */
[----:B------:R-:W-:Y:S01]  /*e3c0*/  HMMA.16816.F32.BF16 R104, R192, R176, R104 ;  /* 0x000000b0c068723c */ /* 0x000fe20000041868 */
[----:B------:R-:W-:-:S02]  /*e3d0*/  FSEL R13, R13, -INF , !P6 ;  /* 0xff8000000d0d7808 */ /* 0x000fc40007000000 */
[-C--:B------:R-:W-:Y:S02]  /*e3e0*/  ISETP.GE.AND P2, PT, R174, R202.reuse, PT ;  /* 0x000000caae00720c */ /* 0x080fe40003f46270 */
[CC--:B------:R-:W-:Y:S01]  /*e3f0*/  ISETP.GE.AND P1, PT, R170.reuse, R203.reuse, PT ;  /* 0x000000cbaa00720c */ /* 0x0c0fe20003f26270 */
[C---:B------:R-:W-:Y:S01]  /*e400*/  HMMA.16816.F32.BF16 R112, R192.reuse, R180, R112 ;  /* 0x000000b4c070723c */ /* 0x040fe20000041870 */
[----:B------:R-:W-:Y:S02]  /*e410*/  ISETP.GE.AND P6, PT, R170, R202, PT ;  /* 0x000000caaa00720c */ /* 0x000fe40003fc6270 */
[----:B------:R-:W-:Y:S02]  /*e420*/  I2FP.F32.S32 R174, R174 ;  /* 0x000000ae00ae7245 */ /* 0x000fe40000201400 */
[----:B------:R-:W-:Y:S01]  /*e430*/  I2FP.F32.S32 R170, R170 ;  /* 0x000000aa00aa7245 */ /* 0x000fe20000201400 */
[C---:B------:R-:W-:Y:S01]  /*e440*/  HMMA.16816.F32.BF16 R72, R192.reuse, R184, R72 ;  /* 0x000000b8c048723c */ /* 0x040fe20000041848 */
[----:B------:R-:W-:Y:S01]  /*e450*/  FSEL R176, R15, -INF , !P5 ;  /* 0xff8000000fb07808 */ /* 0x000fe20006800000 */
[C---:B------:R-:W-:Y:S01]  /*e460*/  FFMA.FTZ R9, R174.reuse, UR5, R9 ;  /* 0x00000005ae097c23 */ /* 0x040fe20008010009 */
[----:B------:R-:W-:Y:S01]  /*e470*/  FFMA.FTZ R11, R174, UR5, R11 ;  /* 0x00000005ae0b7c23 */ /* 0x000fe2000801000b */
[C---:B------:R-:W-:Y:S01]  /*e480*/  FFMA.FTZ R5, R170.reuse, UR5, R5 ;  /* 0x00000005aa057c23 */ /* 0x040fe20008010005 */
[----:B------:R-:W-:Y:S01]  /*e490*/  FFMA.FTZ R7, R170, UR5, R7 ;  /* 0x00000005aa077c23 */ /* 0x000fe20008010007 */
[C---:B------:R-:W-:Y:S01]  /*e4a0*/  VIADD R180, R172.reuse, 0x59 ;  /* 0x00000059acb47836 */ /* 0x040fe20000000000 */
[----:B------:R-:W1:Y:S01]  /*e4b0*/  LDSM.16.M88.4 R168, [R216+0x7000] ;  /* 0x00700000d8a8783b */ /* 0x000e620000000200 */
[----:B------:R-:W-:Y:S01]  /*e4c0*/  FSEL R9, R9, -INF , !P4 ;  /* 0xff80000009097808 */ /* 0x000fe20006000000 */
[----:B------:R-:W-:Y:S01]  /*e4d0*/  VIADD R174, R172, 0x61 ;  /* 0x00000061acae7836 */ /* 0x000fe20000000000 */
[C---:B------:R-:W-:Y:S01]  /*e4e0*/  ISETP.GE.AND P5, PT, R164.reuse, R203, PT ;  /* 0x000000cba400720c */ /* 0x040fe20003fa6270 */
[----:B------:R-:W-:Y:S01]  /*e4f0*/  HMMA.16816.F32.BF16 R60, R192, R166, R60 ;  /* 0x000000a6c03c723c */ /* 0x000fe2000004183c */
[----:B------:R-:W-:-:S02]  /*e500*/  ISETP.GE.AND P4, PT, R164, R202, PT ;  /* 0x000000caa400720c */ /* 0x000fc40003f86270 */
[----:B------:R-:W-:Y:S02]  /*e510*/  I2FP.F32.S32 R164, R164 ;  /* 0x000000a400a47245 */ /* 0x000fe40000201400 */
[----:B------:R-:W-:Y:S01]  /*e520*/  FSEL R215, R11, -INF , !P2 ;  /* 0xff8000000bd77808 */ /* 0x000fe20005000000 */
[----:B------:R-:W-:Y:S01]  /*e530*/  VIADD R11, R172, 0xe9 ;  /* 0x000000e9ac0b7836 */ /* 0x000fe20000000000 */
[----:B------:R-:W-:Y:S01]  /*e540*/  FSEL R196, R5, -INF , !P1 ;  /* 0xff80000005c47808 */ /* 0x000fe20004800000 */
[----:B------:R-:W-:Y:S01]  /*e550*/  FFMA.FTZ R129, R164, UR5, R129 ;  /* 0x00000005a4817c23 */ /* 0x000fe20008010081 */
[----:B------:R-:W-:Y:S01]  /*e560*/  ISETP.GE.AND P2, PT, R180, R203, PT ;  /* 0x000000cbb400720c */ /* 0x000fe20003f46270 */
[----:B------:R-:W-:Y:S01]  /*e570*/  FFMA.FTZ R131, R164, UR5, R131 ;  /* 0x00000005a4837c23 */ /* 0x000fe20008010083 */
[----:B------:R-:W-:Y:S01]  /*e580*/  ISETP.GE.AND P1, PT, R180, R202, PT ;  /* 0x000000cab400720c */ /* 0x000fe20003f26270 */
[C---:B------:R-:W-:Y:S01]  /*e590*/  VIADD R166, R172.reuse, 0x69 ;  /* 0x00000069aca67836 */ /* 0x040fe20000000000 */
[----:B------:R-:W-:Y:S01]  /*e5a0*/  I2FP.F32.S32 R180, R180 ;  /* 0x000000b400b47245 */ /* 0x000fe20000201400 */
[----:B------:R-:W-:Y:S01]  /*e5b0*/  VIADD R164, R172, 0x71 ;  /* 0x00000071aca47836 */ /* 0x000fe20000000000 */
[----:B------:R-:W-:-:S02]  /*e5c0*/  FSEL R183, R7, -INF , !P6 ;  /* 0xff80000007b77808 */ /* 0x000fc40007000000 */
[----:B------:R-:W-:Y:S01]  /*e5d0*/  FSEL R184, R129, -INF , !P5 ;  /* 0xff80000081b87808 */ /* 0x000fe20006800000 */
[----:B------:R-:W-:Y:S01]  /*e5e0*/  FFMA.FTZ R125, R180, UR5, R125 ;  /* 0x00000005b47d7c23 */ /* 0x000fe2000801007d */
[-C--:B------:R-:W-:Y:S01]  /*e5f0*/  ISETP.GE.AND P6, PT, R174, R203.reuse, PT ;  /* 0x000000cbae00720c */ /* 0x080fe20003fc6270 */
[----:B------:R-:W-:Y:S01]  /*e600*/  FFMA.FTZ R127, R180, UR5, R127 ;  /* 0x00000005b47f7c23 */ /* 0x000fe2000801007f */
        /* <DEDUP_REMOVED lines=9> */
[----:B------:R-:W-:Y:S01]  /*e6a0*/  FSEL R197, R127, -INF , !P1 ;  /* 0xff8000007fc57808 */ /* 0x000fe20004800000 */
[C---:B-1----:R-:W-:Y:S01]  /*e6b0*/  HMMA.16816.F32.BF16 R56, R192.reuse, R168, R56 ;  /* 0x000000a8c038723c */ /* 0x042fe20000041838 */
[----:B------:R-:W-:Y:S01]  /*e6c0*/  FSEL R174, R121, -INF , !P6 ;  /* 0xff80000079ae7808 */ /* 0x000fe20007000000 */
[----:B------:R-:W-:Y:S01]  /*e6d0*/  FFMA.FTZ R117, R166, UR5, R117 ;  /* 0x00000005a6757c23 */ /* 0x000fe20008010075 */
[-C--:B------:R-:W-:Y:S01]  /*e6e0*/  ISETP.GE.AND P1, PT, R164, R203.reuse, PT ;  /* 0x000000cba400720c */ /* 0x080fe20003f26270 */
[----:B------:R-:W-:Y:S01]  /*e6f0*/  FFMA.FTZ R119, R166, UR5, R119 ;  /* 0x00000005a6777c23 */ /* 0x000fe20008010077 */
[----:B------:R-:W-:Y:S01]  /*e700*/  ISETP.GE.AND P6, PT, R164, R202, PT ;  /* 0x000000caa400720c */ /* 0x000fe20003fc6270 */
[C---:B------:R-:W-:Y:S01]  /*e710*/  VIADD R166, R172.reuse, 0x81 ;  /* 0x00000081aca67836 */ /* 0x040fe20000000000 */
[----:B------:R-:W-:Y:S01]  /*e720*/  I2FP.F32.S32 R164, R164 ;  /* 0x000000a400a47245 */ /* 0x000fe20000201400 */
[----:B------:R-:W-:Y:S01]  /*e730*/  VIADD R168, R172, 0x89 ;  /* 0x00000089aca87836 */ /* 0x000fe20000000000 */
[----:B------:R-:W-:Y:S01]  /*e740*/  FSEL R179, R123, -INF , !P5 ;  /* 0xff8000007bb37808 */ /* 0x000fe20006800000 */
[----:B------:R-:W-:Y:S01]  /*e750*/  HMMA.16816.F32.BF16 R52, R192, R170, R52 ;  /* 0x000000aac034723c */ /* 0x000fe20000041834 */
[----:B------:R-:W-:Y:S01]  /*e760*/  FSEL R185, R117, -INF , !P4 ;  /* 0xff80000075b97808 */ /* 0x000fe20006000000 */
[----:B------:R-:W-:Y:S01]  /*e770*/  FFMA.FTZ R113, R164, UR5, R113 ;  /* 0x00000005a4717c23 */ /* 0x000fe20008010071 */
[----:B------:R-:W-:Y:S01]  /*e780*/  ISETP.GE.AND P5, PT, R188, R203, PT ;  /* 0x000000cbbc00720c */ /* 0x000fe20003fa6270 */
[----:B------:R-:W-:Y:S01]  /*e790*/  FFMA.FTZ R115, R164, UR5, R115 ;  /* 0x00000005a4737c23 */ /* 0x000fe20008010073 */
[----:B------:R-:W-:-:S02]  /*e7a0*/  ISETP.GE.AND P4, PT, R188, R202, PT ;  /* 0x000000cabc00720c */ /* 0x000fc40003f86270 */
[----:B------:R-:W-:Y:S01]  /*e7b0*/  I2FP.F32.S32 R188, R188 ;  /* 0x000000bc00bc7245 */ /* 0x000fe20000201400 */
[----:B------:R-:W-:Y:S01]  /*e7c0*/  VIADD R170, R172, 0xa1 ;  /* 0x000000a1acaa7836 */ /* 0x000fe20000000000 */
        /* <DEDUP_REMOVED lines=13> */
[----:B------:R-:W-:Y:S01]  /*e8a0*/  ISETP.GE.AND P5, PT, R168, R202, PT ;  /* 0x000000caa800720c */ /* 0x000fe20003fa6270 */
[----:B------:R-:W1:Y:S01]  /*e8b0*/  LDSM.16.M88.4 R164, [R216+0x7800] ;  /* 0x00780000d8a4783b */ /* 0x000e620000000200 */
[----:B------:R-:W-:Y:S01]  /*e8c0*/  I2FP.F32.S32 R168, R168 ;  /* 0x000000a800a87245 */ /* 0x000fe20000201400 */
[----:B------:R-:W-:-:S04]  /*e8d0*/  DEPBAR.LE SB0, 0x0 ;  /* 0x000080000000791a */ /* 0x000fc80000000000 */
[C---:B------:R-:W-:Y:S01]  /*e8e0*/  FFMA.FTZ R173, R168.reuse, UR5, R101 ;  /* 0x00000005a8ad7c23 */ /* 0x040fe20008010065 */
[----:B------:R-:W-:Y:S01]  /*e8f0*/  FSEL R3, R3, -INF , !P4 ;  /* 0xff80000003037808 */ /* 0x000fe20006000000 */
[----:B------:R-:W-:Y:S01]  /*e900*/  FFMA.FTZ R103, R168, UR5, R103 ;  /* 0x00000005a8677c23 */ /* 0x000fe20008010067 */
[----:B------:R-:W-:Y:S01]  /*e910*/  FSEL R177, R105, -INF , !P2 ;  /* 0xff80000069b17808 */ /* 0x000fe20005000000 */
[----:B------:R-:W-:Y:S01]  /*e920*/  VIADD R168, R172, 0xa9 ;  /* 0x000000a9aca87836 */ /* 0x000fe20000000000 */
[----:B------:R-:W-:Y:S01]  /*e930*/  BAR.SYNC.DEFER_BLOCKING 0x0 ;  /* 0x0000000000007b1d */ /* 0x000fe20000010000 */
        /* <DEDUP_REMOVED lines=11> */
[----:B------:R-:W-:Y:S01]  /*e9f0*/  ISETP.GE.AND P4, PT, R170, R202, PT ;  /* 0x000000caaa00720c */ /* 0x000fe20003f86270 */
[C---:B------:R-:W-:Y:S01]  /*ea00*/  FFMA.FTZ R7, R188.reuse, UR5, R93 ;  /* 0x00000005bc077c23 */ /* 0x040fe2000801005d */
[----:B------:R-:W-:Y:S01]  /*ea10*/  FFMA.FTZ R5, R188, UR5, R95 ;  /* 0x00000005bc057c23 */ /* 0x000fe2000801005f */
[----:B------:R-:W-:Y:S01]  /*ea20*/  FSEL R95, R103, -INF , !P5 ;  /* 0xff800000675f7808 */ /* 0x000fe20006800000 */
[----:B------:R-:W-:Y:S01]  /*ea30*/  VIADD R188, R172, 0xb1 ;  /* 0x000000b1acbc7836 */ /* 0x000fe20000000000 */
[-C--:B------:R-:W-:Y:S02]  /*ea40*/  ISETP.GE.AND P5, PT, R170, R203.reuse, PT ;  /* 0x000000cbaa00720c */ /* 0x080fe40003fa6270 */
        /* <DEDUP_REMOVED lines=49> */
[----:B------:R-:W-:Y:S01]  /*ed60*/  VIADD R164, R172, 0xe1 ;  /* 0x000000e1aca47836 */ /* 0x000fe20000000000 */
[----:B------:R-:W-:Y:S02]  /*ed70*/  I2FP.F32.S32 R170, R170 ;  /* 0x000000aa00aa7245 */ /* 0x000fe40000201400 */
[----:B------:R-:W-:-:S02]  /*ed80*/  FSEL R69, R75, -INF , !P6 ;  /* 0xff8000004b457808 */ /* 0x000fc40007000000 */
[----:B------:R-:W-:Y:S01]  /*ed90*/  FSEL R75, R5, -INF , !P5 ;  /* 0xff800000054b7808 */ /* 0x000fe20006800000 */
[----:B------:R-:W-:Y:S01]  /*eda0*/  FFMA.FTZ R65, R170, UR5, R65 ;  /* 0x00000005aa417c23 */ /* 0x000fe20008010041 */
[----:B------:R-:W-:Y:S01]  /*edb0*/  ISETP.GE.AND P6, PT, R168, R203, PT ;  /* 0x000000cba800720c */ /* 0x000fe20003fc6270 */
[----:B------:R-:W-:Y:S01]  /*edc0*/  FFMA.FTZ R170, R170, UR5, R67 ;  /* 0x00000005aaaa7c23 */ /* 0x000fe20008010043 */
[----:B------:R-:W-:Y:S01]  /*edd0*/  ISETP.GE.AND P5, PT, R168, R202, PT ;  /* 0x000000caa800720c */ /* 0x000fe20003fa6270 */
[----:B------:R-:W-:Y:S01]  /*ede0*/  VIADD R5, R172, 0xf1 ;  /* 0x000000f1ac057836 */ /* 0x000fe20000000000 */
[----:B------:R-:W-:Y:S02]  /*edf0*/  I2FP.F32.S32 R168, R168 ;  /* 0x000000a800a87245 */ /* 0x000fe40000201400 */
[----:B------:R-:W-:Y:S02]  /*ee00*/  FSEL R67, R65, -INF , !P2 ;  /* 0xff80000041437808 */ /* 0x000fe40005000000 */
[----:B------:R-:W-:Y:S01]  /*ee10*/  ISETP.GE.AND P2, PT, R164, R202, PT ;  /* 0x000000caa400720c */ /* 0x000fe20003f46270 */
[C---:B------:R-:W-:Y:S01]  /*ee20*/  FFMA.FTZ R7, R168.reuse, UR5, R61 ;  /* 0x00000005a8077c23 */ /* 0x040fe2000801003d */
[----:B------:R-:W-:Y:S01]  /*ee30*/  FFMA.FTZ R168, R168, UR5, R63 ;  /* 0x00000005a8a87c23 */ /* 0x000fe2000801003f */
[----:B------:R-:W-:-:S02]  /*ee40*/  FSEL R63, R71, -INF , !P4 ;  /* 0xff800000473f7808 */ /* 0x000fc40006000000 */
[----:B------:R-:W-:Y:S02]  /*ee50*/  ISETP.GE.AND P4, PT, R164, R203, PT ;  /* 0x000000cba400720c */ /* 0x000fe40003f86270 */
[----:B------:R-:W-:Y:S02]  /*ee60*/  I2FP.F32.S32 R164, R164 ;  /* 0x000000a400a47245 */ /* 0x000fe40000201400 */
[----:B------:R-:W-:Y:S02]  /*ee70*/  I2FP.F32.S32 R166, R11 ;  /* 0x0000000b00a67245 */ /* 0x000fe40000201400 */
[----:B------:R-:W-:Y:S01]  /*ee80*/  FSEL R65, R7, -INF , !P6 ;  /* 0xff80000007417808 */ /* 0x000fe20007000000 */
[----:B------:R-:W-:Y:S01]  /*ee90*/  FFMA.FTZ R71, R164, UR5, R57 ;  /* 0x00000005a4477c23 */ /* 0x000fe20008010039 */
[----:B------:R-:W-:Y:S01]  /*eea0*/  FSEL R57, R168, -INF , !P5 ;  /* 0xff800000a8397808 */ /* 0x000fe20006800000 */
[----:B------:R-:W-:Y:S01]  /*eeb0*/  FFMA.FTZ R59, R164, UR5, R59 ;  /* 0x00000005a43b7c23 */ /* 0x000fe2000801003b */
[----:B------:R-:W-:Y:S01]  /*eec0*/  I2FP.F32.S32 R168, R5 ;  /* 0x0000000500a87245 */ /* 0x000fe20000201400 */
[C---:B------:R-:W-:Y:S01]  /*eed0*/  FFMA.FTZ R53, R166.reuse, UR5, R53 ;  /* 0x00000005a6357c23 */ /* 0x040fe20008010035 */
[----:B------:R-:W-:Y:S01]  /*eee0*/  ISETP.GE.AND P5, PT, R5, R203, PT ;  /* 0x000000cb0500720c */ /* 0x000fe20003fa6270 */
[----:B------:R-:W-:Y:S01]  /*eef0*/  FFMA.FTZ R166, R166, UR5, R55 ;  /* 0x00000005a6a67c23 */ /* 0x000fe20008010037 */
[----:B------:R-:W-:Y:S01]  /*ef00*/  I2FP.F32.S32 R7, R172 ;  /* 0x000000ac00077245 */ /* 0x000fe20000201400 */
[C---:B------:R-:W-:Y:S01]  /*ef10*/  FFMA.FTZ R49, R168.reuse, UR5, R49 ;  /* 0x00000005a8317c23 */ /* 0x040fe20008010031 */
[----:B------:R-:W-:Y:S01]  /*ef20*/  FSEL R55, R59, -INF , !P2 ;  /* 0xff8000003b377808 */ /* 0x000fe20005000000 */
[----:B------:R-:W-:Y:S01]  /*ef30*/  FFMA.FTZ R51, R168, UR5, R51 ;  /* 0x00000005a8337c23 */ /* 0x000fe20008010033 */
[----:B------:R-:W-:Y:S01]  /*ef40*/  FSEL R71, R71, -INF , !P4 ;  /* 0xff80000047477808 */ /* 0x000fe20006000000 */
[----:B------:R-:W-:Y:S01]  /*ef50*/  VIADD R164, R172, 0xf9 ;  /* 0x000000f9aca47836 */ /* 0x000fe20000000000 */
[----:B------:R-:W-:Y:S01]  /*ef60*/  FSEL R59, R49, -INF , !P5 ;  /* 0xff800000313b7808 */ /* 0x000fe20006800000 */
[----:B------:R-:W-:Y:S01]  /*ef70*/  FFMA.FTZ R49, R7, UR5, R40 ;  /* 0x0000000507317c23 */ /* 0x000fe20008010028 */
[----:B------:R-:W-:Y:S01]  /*ef80*/  IMAD.U32 R40, RZ, RZ, UR4 ;  /* 0x00000004ff287e24 */ /* 0x000fe2000f8e00ff */
[----:B------:R-:W-:-:S02]  /*ef90*/  FSEL R61, R170, -INF , !P1 ;  /* 0xff800000aa3d7808 */ /* 0x000fc40004800000 */
[-C--:B------:R-:W-:Y:S02]  /*efa0*/  ISETP.GE.AND P4, PT, R5, R202.reuse, PT ;  /* 0x000000ca0500720c */ /* 0x080fe40003f86270 */
[-C--:B------:R-:W-:Y:S02]  /*efb0*/  ISETP.GE.AND P2, PT, R172, R203.reuse, PT ;  /* 0x000000cbac00720c */ /* 0x080fe40003f46270 */
[C---:B------:R-:W-:Y:S02]  /*efc0*/  ISETP.GE.AND P1, PT, R11.reuse, R203, PT ;  /* 0x000000cb0b00720c */ /* 0x040fe40003f26270 */
[----:B------:R-:W-:Y:S02]  /*efd0*/  LOP3.LUT R7, R40, 0x8, R245, 0xfe, !PT ;  /* 0x0000000828077812 */ /* 0x000fe400078efef5 */
[----:B------:R-:W-:Y:S02]  /*efe0*/  ISETP.GE.AND P6, PT, R11, R202, PT ;  /* 0x000000ca0b00720c */ /* 0x000fe40003fc6270 */
[----:B------:R-:W-:-:S02]  /*eff0*/  I2FP.F32.S32 R5, R172 ;  /* 0x000000ac00057245 */ /* 0x000fc40000201400 */
[----:B------:R-:W-:Y:S02]  /*f000*/  FSEL R107, R51, -INF , !P4 ;  /* 0xff800000336b7808 */ /* 0x000fe40006000000 */
[----:B------:R-:W-:Y:S01]  /*f010*/  FSEL R49, R49, -INF , !P2 ;  /* 0xff80000031317808 */ /* 0x000fe20005000000 */
[----:B------:R-:W-:Y:S01]  /*f020*/  FFMA.FTZ R5, R5, UR5, R42 ;  /* 0x0000000505057c23 */ /* 0x000fe2000801002a */
[----:B------:R-:W-:Y:S01]  /*f030*/  FSEL R105, R53, -INF , !P1 ;  /* 0xff80000035697808 */ /* 0x000fe20004800000 */
[----:B------:R-:W-:Y:S01]  /*f040*/  IMAD.U32 R42, RZ, RZ, UR4 ;  /* 0x00000004ff2a7e24 */ /* 0x000fe2000f8e00ff */
[C---:B------:R-:W-:Y:S02]  /*f050*/  ISETP.GE.AND P4, PT, R7.reuse, R203, PT ;  /* 0x000000cb0700720c */ /* 0x040fe40003f86270 */
[----:B------:R-:W-:Y:S02]  /*f060*/  ISETP.GE.AND P2, PT, R7, R202, PT ;  /* 0x000000ca0700720c */ /* 0x000fe40003f46270 */
[----:B------:R-:W-:-:S02]  /*f070*/  FSEL R53, R166, -INF , !P6 ;  /* 0xff800000a6357808 */ /* 0x000fc40007000000 */
[----:B------:R-:W-:Y:S02]  /*f080*/  I2FP.F32.S32 R7, R7 ;  /* 0x0000000700077245 */ /* 0x000fe40000201400 */
[C---:B------:R-:W-:Y:S02]  /*f090*/  ISETP.GE.AND P6, PT, R164.reuse, R203, PT ;  /* 0x000000cba400720c */ /* 0x040fe40003fc6270 */
[----:B------:R-:W-:Y:S01]  /*f0a0*/  ISETP.GE.AND P5, PT, R164, R202, PT ;  /* 0x000000caa400720c */ /* 0x000fe20003fa6270 */
[C---:B------:R-:W-:Y:S01]  /*f0b0*/  FFMA.FTZ R36, R7.reuse, UR5, R36 ;  /* 0x0000000507247c23 */ /* 0x040fe20008010024 */
[----:B------:R-:W-:Y:S01]  /*f0c0*/  I2FP.F32.S32 R164, R164 ;  /* 0x000000a400a47245 */ /* 0x000fe20000201400 */
[----:B------:R-:W-:Y:S01]  /*f0d0*/  FFMA.FTZ R7, R7, UR5, R38 ;  /* 0x0000000507077c23 */ /* 0x000fe20008010026 */
[----:B------:R-:W-:Y:S01]  /*f0e0*/  IMAD.U32 R38, RZ, RZ, UR4 ;  /* 0x00000004ff267e24 */ /* 0x000fe2000f8e00ff */
[----:B------:R-:W-:Y:S02]  /*f0f0*/  LOP3.LUT R11, R40, 0x18, R245, 0xfe, !PT ;  /* 0x00000018280b7812 */ /* 0x000fe400078efef5 */
[----:B------:R-:W-:Y:S01]  /*f100*/  FFMA.FTZ R45, R164, UR5, R45 ;  /* 0x00000005a42d7c23 */ /* 0x000fe2000801002d */
[----:B------:R-:W-:Y:S01]  /*f110*/  ISETP.GE.AND P1, PT, R172, R202, PT ;  /* 0x000000caac00720c */ /* 0x000fe20003f26270 */
[----:B------:R-:W-:Y:S01]  /*f120*/  FFMA.FTZ R47, R164, UR5, R47 ;  /* 0x00000005a42f7c23 */ /* 0x000fe2000801002f */
[----:B------:R-:W-:-:S02]  /*f130*/  LOP3.LUT R25, R42, 0x10, R245, 0xfe, !PT ;  /* 0x000000102a197812 */ /* 0x000fc400078efef5 */
[----:B------:R-:W-:Y:S02]  /*f140*/  I2FP.F32.S32 R15, R11 ;  /* 0x0000000b000f7245 */ /* 0x000fe40000201400 */
[----:B------:R-:W-:Y:S02]  /*f150*/  FSEL R5, R5, -INF , !P1 ;  /* 0xff80000005057808 */ /* 0x000fe40004800000 */
[----:B------:R-:W-:Y:S01]  /*f160*/  FSEL R109, R45, -INF , !P6 ;  /* 0xff8000002d6d7808 */ /* 0x000fe20007000000 */
[----:B------:R-:W-:Y:S01]  /*f170*/  FFMA.FTZ R113, R15, UR5, R28 ;  /* 0x000000050f717c23 */ /* 0x000fe2000801001c */
[----:B------:R-:W-:Y:S01]  /*f180*/  LOP3.LUT R38, R38, 0x20, R245, 0xfe, !PT ;  /* 0x0000002026267812 */ /* 0x000fe200078efef5 */
[----:B------:R-:W-:Y:S01]  /*f190*/  IMAD.U32 R28, RZ, RZ, UR4 ;  /* 0x00000004ff1c7e24 */ /* 0x000fe2000f8e00ff */
        /* <DEDUP_REMOVED lines=13> */
[----:B------:R-:W-:Y:S01]  /*f270*/  FSEL R113, R113, -INF , !P5 ;  /* 0xff80000071717808 */ /* 0x000fe20006800000 */
[C---:B------:R-:W-:Y:S01]  /*f280*/  FFMA.FTZ R24, R11.reuse, UR5, R24 ;  /* 0x000000050b187c23 */ /* 0x040fe20008010018 */
[----:B------:R-:W-:Y:S01]  /*f290*/  FFMA.FTZ R26, R11, UR5, R26 ;  /* 0x000000050b1a7c23 */ /* 0x000fe2000801001a */
[----:B------:R-:W-:Y:S02]  /*f2a0*/  LOP3.LUT R11, R28, 0x28, R245, 0xfe, !PT ;  /* 0x000000281c0b7812 */ /* 0x000fe400078efef5 */
[----:B------:R-:W-:Y:S02]  /*f2b0*/  FSEL R7, R7, -INF , !P2 ;  /* 0xff80000007077808 */ /* 0x000fe40005000000 */
[C---:B------:R-:W-:Y:S02]  /*f2c0*/  ISETP.GE.AND P6, PT, R11.reuse, R203, PT ;  /* 0x000000cb0b00720c */ /* 0x040fe40003fc6270 */
[----:B------:R-:W-:-:S02]  /*f2d0*/  ISETP.GE.AND P5, PT, R11, R202, PT ;  /* 0x000000ca0b00720c */ /* 0x000fc40003fa6270 */
[----:B------:R-:W-:Y:S02]  /*f2e0*/  I2FP.F32.S32 R11, R11 ;  /* 0x0000000b000b7245 */ /* 0x000fe40000201400 */
[----:B------:R-:W-:Y:S02]  /*f2f0*/  ISETP.GE.AND P2, PT, R38, R203, PT ;  /* 0x000000cb2600720c */ /* 0x000fe40003f46270 */
[--C-:B------:R-:W-:Y:S01]  /*f300*/  LOP3.LUT R19, R32, 0x30, R245.reuse, 0xfe, !PT ;  /* 0x0000003020137812 */ /* 0x100fe200078efef5 */
[C---:B------:R-:W-:Y:S01]  /*f310*/  FFMA.FTZ R20, R11.reuse, UR5, R20 ;  /* 0x000000050b147c23 */ /* 0x040fe20008010014 */
[----:B------:R-:W-:Y:S01]  /*f320*/  FFMA.FTZ R22, R11, UR5, R22 ;  /* 0x000000050b167c23 */ /* 0x000fe20008010016 */
[----:B------:R-:W-:Y:S01]  /*f330*/  FSEL R27, R24, -INF , !P2 ;  /* 0xff800000181b7808 */ /* 0x000fe20005000000 */
[----:B------:R-:W-:Y:S01]  /*f340*/  IMAD.U32 R24, RZ, RZ, UR4 ;  /* 0x00000004ff187e24 */ /* 0x000fe2000f8e00ff */
[----:B------:R-:W-:Y:S02]  /*f350*/  LOP3.LUT R11, R28, 0x38, R245, 0xfe, !PT ;  /* 0x000000381c0b7812 */ /* 0x000fe400078efef5 */
[----:B------:R-:W-:-:S02]  /*f360*/  FSEL R47, R30, -INF , !P4 ;  /* 0xff8000001e2f7808 */ /* 0x000fc40006000000 */
[C---:B------:R-:W-:Y:S02]  /*f370*/  ISETP.GE.AND P4, PT, R19.reuse, R203, PT ;  /* 0x000000cb1300720c */ /* 0x040fe40003f86270 */
[-C--:B------:R-:W-:Y:S02]  /*f380*/  ISETP.GE.AND P2, PT, R19, R202.reuse, PT ;  /* 0x000000ca1300720c */ /* 0x080fe40003f46270 */
[----:B------:R-:W-:Y:S02]  /*f390*/  FSEL R31, R31, -INF , !P1 ;  /* 0xff8000001f1f7808 */ /* 0x000fe40004800000 */
[----:B------:R-:W-:Y:S02]  /*f3a0*/  I2FP.F32.S32 R19, R19 ;  /* 0x0000001300137245 */ /* 0x000fe40000201400 */
[-C--:B------:R-:W-:Y:S02]  /*f3b0*/  ISETP.GE.AND P1, PT, R38, R202.reuse, PT ;  /* 0x000000ca2600720c */ /* 0x080fe40003f26270 */
[----:B------:R-:W-:Y:S01]  /*f3c0*/  I2FP.F32.S32 R45, R11 ;  /* 0x0000000b002d7245 */ /* 0x000fe20000201400 */
[C---:B------:R-:W-:Y:S01]  /*f3d0*/  FFMA.FTZ R15, R19.reuse, UR5, R16 ;  /* 0x00000005130f7c23 */ /* 0x040fe20008010010 */
[----:B------:R-:W-:Y:S01]  /*f3e0*/  LOP3.LUT R24, R24, 0x40, R245, 0xfe, !PT ;  /* 0x0000004018187812 */ /* 0x000fe200078efef5 */
[----:B------:R-:W-:Y:S01]  /*f3f0*/  FFMA.FTZ R18, R19, UR5, R18 ;  /* 0x0000000513127c23 */ /* 0x000fe20008010012 */
[----:B------:R-:W-:Y:S01]  /*f400*/  FSEL R208, R26, -INF , !P1 ;  /* 0xff8000001ad07808 */ /* 0x000fe20004800000 */
[----:B------:R-:W-:Y:S01]  /*f410*/  FFMA.FTZ R19, R45, UR5, R12 ;  /* 0x000000052d137c23 */ /* 0x000fe2000801000c */
[----:B------:R-:W-:Y:S01]  /*f420*/  FSEL R51, R20, -INF , !P6 ;  /* 0xff80000014337808 */ /* 0x000fe20007000000 */
[----:B------:R-:W-:Y:S01]  /*f430*/  IMAD.U32 R12, RZ, RZ, UR4 ;  /* 0x00000004ff0c7e24 */ /* 0x000fe2000f8e00ff */
[C---:B------:R-:W-:Y:S01]  /*f440*/  ISETP.GE.AND P1, PT, R11.reuse, R203, PT ;  /* 0x000000cb0b00720c */ /* 0x040fe20003f26270 */
[----:B------:R-:W-:Y:S01]  /*f450*/  IMAD.U32 R16, RZ, RZ, UR4 ;  /* 0x00000004ff107e24 */ /* 0x000fe2000f8e00ff */
[----:B------:R-:W-:Y:S01]  /*f460*/  ISETP.GE.AND P6, PT, R11, R202, PT ;  /* 0x000000ca0b00720c */ /* 0x000fe20003fc6270 */
[----:B------:R-:W-:Y:S01]  /*f470*/  FFMA.FTZ R14, R45, UR5, R14 ;  /* 0x000000052d0e7c23 */ /* 0x000fe2000801000e */
[----:B------:R-:W-:-:S02]  /*f480*/  I2FP.F32.S32 R11, R24 ;  /* 0x00000018000b7245 */ /* 0x000fc40000201400 */
[----:B------:R-:W-:Y:S02]  /*f490*/  FSEL R206, R22, -INF , !P5 ;  /* 0xff80000016ce7808 */ /* 0x000fe40006800000 */
[--C-:B------:R-:W-:Y:S01]  /*f4a0*/  LOP3.LUT R119, R12, 0x48, R245.reuse, 0xfe, !PT ;  /* 0x000000480c777812 */ /* 0x100fe200078efef5 */
[C---:B------:R-:W-:Y:S01]  /*f4b0*/  FFMA.FTZ R8, R11.reuse, UR5, R8 ;  /* 0x000000050b087c23 */ /* 0x040fe20008010008 */
[----:B------:R-:W-:Y:S01]  /*f4c0*/  ISETP.GE.AND P5, PT, R24, R203, PT ;  /* 0x000000cb1800720c */ /* 0x000fe20003fa6270 */
[----:B------:R-:W-:Y:S01]  /*f4d0*/  FFMA.FTZ R10, R11, UR5, R10 ;  /* 0x000000050b0a7c23 */ /* 0x000fe2000801000a */
[----:B------:R-:W-:Y:S02]  /*f4e0*/  FSEL R194, R18, -INF , !P2 ;  /* 0xff80000012c27808 */ /* 0x000fe40005000000 */
[----:B------:R-:W-:Y:S02]  /*f4f0*/  FSEL R19, R19, -INF , !P1 ;  /* 0xff80000013137808 */ /* 0x000fe40004800000 */
[----:B------:R-:W-:-:S02]  /*f500*/  LOP3.LUT R117, R16, 0x50, R245, 0xfe, !PT ;  /* 0x0000005010757812 */ /* 0x000fc400078efef5 */
[C---:B------:R-:W-:Y:S02]  /*f510*/  ISETP.GE.AND P2, PT, R119.reuse, R203, PT ;  /* 0x000000cb7700720c */ /* 0x040fe40003f46270 */
[-C--:B------:R-:W-:Y:S02]  /*f520*/  ISETP.GE.AND P1, PT, R119, R202.reuse, PT ;  /* 0x000000ca7700720c */ /* 0x080fe40003f26270 */
        /* <DEDUP_REMOVED lines=11> */
[----:B------:R-:W-:Y:S01]  /*f5e0*/  ISETP.GE.AND P4, PT, R24, R202, PT ;  /* 0x000000ca1800720c */ /* 0x000fe20003f86270 */
[C---:B------:R-:W-:Y:S01]  /*f5f0*/  FFMA.FTZ R128, R117.reuse, UR5, R128 ;  /* 0x0000000575807c23 */ /* 0x040fe20008010080 */
[--C-:B------:R-:W-:Y:S01]  /*f600*/  LOP3.LUT R4, R12, 0x58, R245.reuse, 0xfe, !PT ;  /* 0x000000580c047812 */ /* 0x100fe200078efef5 */
[----:B------:R-:W-:Y:S01]  /*f610*/  FFMA.FTZ R130, R117, UR5, R130 ;  /* 0x0000000575827c23 */ /* 0x000fe20008010082 */
[----:B------:R-:W-:Y:S02]  /*f620*/  LOP3.LUT R8, R8, 0x60, R245, 0xfe, !PT ;  /* 0x0000006008087812 */ /* 0x000fe400078efef5 */
[----:B------:R-:W-:Y:S01]  /*f630*/  FSEL R170, R10, -INF , !P4 ;  /* 0xff8000000aaa7808 */ /* 0x000fe20006000000 */
[----:B------:R-:W-:Y:S01]  /*f640*/  IMAD.U32 R10, RZ, RZ, UR4 ;  /* 0x00000004ff0a7e24 */ /* 0x000fe2000f8e00ff */
[----:B------:R-:W-:-:S02]  /*f650*/  FSEL R45, R45, -INF , !P2 ;  /* 0xff8000002d2d7808 */ /* 0x000fc40005000000 */
[----:B------:R-:W-:Y:S02]  /*f660*/  I2FP.F32.S32 R119, R4 ;  /* 0x0000000400777245 */ /* 0x000fe40000201400 */
[----:B------:R-:W-:Y:S02]  /*f670*/  I2FP.F32.S32 R117, R8 ;  /* 0x0000000800757245 */ /* 0x000fe40000201400 */
[CC--:B------:R-:W-:Y:S01]  /*f680*/  ISETP.GE.AND P4, PT, R4.reuse, R203.reuse, PT ;  /* 0x000000cb0400720c */ /* 0x0c0fe20003f86270 */
[C---:B------:R-:W-:Y:S01]  /*f690*/  FFMA.FTZ R124, R119.reuse, UR5, R124 ;  /* 0x00000005777c7c23 */ /* 0x040fe2000801007c */
[----:B------:R-:W-:Y:S01]  /*f6a0*/  ISETP.GE.AND P2, PT, R4, R202, PT ;  /* 0x000000ca0400720c */ /* 0x000fe20003f46270 */
[----:B------:R-:W-:Y:S01]  /*f6b0*/  IMAD.U32 R4, RZ, RZ, UR4 ;  /* 0x00000004ff047e24 */ /* 0x000fe2000f8e00ff */
[----:B------:R-:W-:Y:S01]  /*f6c0*/  FSEL R164, R6, -INF , !P1 ;  /* 0xff80000006a47808 */ /* 0x000fe20004800000 */
[----:B------:R-:W-:Y:S02]  /*f6d0*/  IMAD.U32 R6, RZ, RZ, UR4 ;  /* 0x00000004ff067e24 */ /* 0x000fe4000f8e00ff */
[----:B------:R-:W-:Y:S01]  /*f6e0*/  FFMA.FTZ R126, R119, UR5, R126 ;  /* 0x00000005777e7c23 */ /* 0x000fe2000801007e */
[C---:B------:R-:W-:Y:S01]  /*f6f0*/  FFMA.FTZ R120, R117.reuse, UR5, R120 ;  /* 0x0000000575787c23 */ /* 0x040fe20008010078 */
[----:B------:R-:W-:Y:S01]  /*f700*/  ISETP.GE.AND P1, PT, R8, R203, PT ;  /* 0x000000cb0800720c */ /* 0x000fe20003f26270 */
[----:B------:R-:W-:Y:S01]  /*f710*/  FFMA.FTZ R122, R117, UR5, R122 ;  /* 0x00000005757a7c23 */ /* 0x000fe2000801007a */
[----:B------:R-:W-:-:S02]  /*f720*/  LOP3.LUT R119, R4, 0x68, R245, 0xfe, !PT ;  /* 0x0000006804777812 */ /* 0x000fc400078efef5 */
[----:B------:R-:W-:Y:S02]  /*f730*/  LOP3.LUT R117, R6, 0x70, R245, 0xfe, !PT ;  /* 0x0000007006757812 */ /* 0x000fe400078efef5 */
        /* <DEDUP_REMOVED lines=8> */
[----:B------:R-:W-:Y:S02]  /*f7c0*/  I2FP.F32.S32 R119, R119 ;  /* 0x0000007700777245 */ /* 0x000fe40000201400 */
[----:B------:R-:W-:Y:S02]  /*f7d0*/  I2FP.F32.S32 R117, R117 ;  /* 0x0000007500757245 */ /* 0x000fe40000201400 */
[----:B------:R-:W-:Y:S01]  /*f7e0*/  FSEL R210, R128, -INF , !P6 ;  /* 0xff80000080d27808 */ /* 0x000fe20007000000 */
[C---:B------:R-:W-:Y:S01]  /*f7f0*/  FFMA.FTZ R116, R119.reuse, UR5, R116 ;  /* 0x0000000577747c23 */ /* 0x040fe20008010074 */
        /* <DEDUP_REMOVED lines=8> */
[----:B------:R-:W-:Y:S02]  /*f880*/  I2FP.F32.S32 R119, R4 ;  /* 0x0000000400777245 */ /* 0x000fe40000201400 */
[----:B------:R-:W-:Y:S02]  /*f890*/  FSEL R211, R118, -INF , !P4 ;  /* 0xff80000076d37808 */ /* 0x000fe40006000000 */
[----:B------:R-:W-:Y:S01]  /*f8a0*/  FSEL R166, R112, -INF , !P2 ;  /* 0xff80000070a67808 */ /* 0x000fe20005000000 */
[C---:B------:R-:W-:Y:S01]  /*f8b0*/  FFMA.FTZ R108, R119.reuse, UR5, R108 ;  /* 0x00000005776c7c23 */ /* 0x040fe2000801006c */
[----:B------:R-:W-:Y:S01]  /*f8c0*/  I2FP.F32.S32 R117, R6 ;  /* 0x0000000600757245 */ /* 0x000fe20000201400 */
[----:B------:R-:W-:Y:S01]  /*f8d0*/  FFMA.FTZ R110, R119, UR5, R110 ;  /* 0x00000005776e7c23 */ /* 0x000fe2000801006e */
[----:B------:R-:W-:-:S02]  /*f8e0*/  ISETP.GE.AND P6, PT, R4, R203, PT ;  /* 0x000000cb0400720c */ /* 0x000fc40003fc6270 */
[-C--:B------:R-:W-:Y:S01]  /*f8f0*/  ISETP.GE.AND P5, PT, R4, R202.reuse, PT ;  /* 0x000000ca0400720c */ /* 0x080fe20003fa6270 */
[----:B------:R-:W-:Y:S01]  /*f900*/  IMAD.U32 R4, RZ, RZ, UR4 ;  /* 0x00000004ff047e24 */ /* 0x000fe2000f8e00ff */
[C---:B------:R-:W-:Y:S01]  /*f910*/  ISETP.GE.AND P4, PT, R6.reuse, R203, PT ;  /* 0x000000cb0600720c */ /* 0x040fe20003f86270 */
[C---:B------:R-:W-:Y:S01]  /*f920*/  FFMA.FTZ R104, R117.reuse, UR5, R104 ;  /* 0x0000000575687c23 */ /* 0x040fe20008010068 */
[----:B------:R-:W-:Y:S01]  /*f930*/  ISETP.GE.AND P2, PT, R6, R202, PT ;  /* 0x000000ca0600720c */ /* 0x000fe20003f46270 */
[----:B------:R-:W-:Y:S02]  /*f940*/  IMAD.U32 R6, RZ, RZ, UR4 ;  /* 0x00000004ff067e24 */ /* 0x000fe4000f8e00ff */
[----:B------:R-:W-:Y:S01]  /*f950*/  FFMA.FTZ R106, R117, UR5, R106 ;  /* 0x00000005756a7c23 */ /* 0x000fe2000801006a */
[----:B------:R-:W-:Y:S02]  /*f960*/  LOP3.LUT R119, R4, 0x88, R245, 0xfe, !PT ;  /* 0x0000008804777812 */ /* 0x000fe400078efef5 */
[----:B------:R-:W-:-:S02]  /*f970*/  FSEL R207, R114, -INF , !P1 ;  /* 0xff80000072cf7808 */ /* 0x000fc40004800000 */
[----:B------:R-:W-:Y:S02]  /*f980*/  LOP3.LUT R117, R6, 0x90, R245, 0xfe, !PT ;  /* 0x0000009006757812 */ /* 0x000fe400078efef5 */
        /* <DEDUP_REMOVED lines=9> */
[--C-:B------:R-:W-:Y:S01]  /*fa20*/  LOP3.LUT R4, R4, 0x98, R245.reuse, 0xfe, !PT ;  /* 0x0000009804047812 */ /* 0x100fe200078efef5 */
[C---:B------:R-:W-:Y:S01]  /*fa30*/  FFMA.FTZ R102, R119.reuse, UR5, R102 ;  /* 0x0000000577667c23 */ /* 0x040fe20008010066 */
[----:B------:R-:W-:Y:S01]  /*fa40*/  FFMA.FTZ R100, R119, UR5, R100 ;  /* 0x0000000577647c23 */ /* 0x000fe20008010064 */
[C---:B------:R-:W-:Y:S01]  /*fa50*/  FFMA.FTZ R96, R117.reuse, UR5, R96 ;  /* 0x0000000575607c23 */ /* 0x040fe20008010060 */
[----:B------:R-:W-:Y:S01]  /*fa60*/  LOP3.LUT R6, R6, 0xa0, R245, 0xfe, !PT ;  /* 0x000000a006067812 */ /* 0x000fe200078efef5 */
[----:B------:R-:W-:Y:S01]  /*fa70*/  FFMA.FTZ R98, R117, UR5, R98 ;  /* 0x0000000575627c23 */ /* 0x000fe20008010062 */
[----:B------:R-:W-:-:S02]  /*fa80*/  I2FP.F32.S32 R119, R4 ;  /* 0x0000000400777245 */ /* 0x000fc40000201400 */
[----:B------:R-:W-:Y:S02]  /*fa90*/  FSEL R167, R102, -INF , !P6 ;  /* 0xff80000066a77808 */ /* 0x000fe40007000000 */
[----:B------:R-:W-:Y:S01]  /*faa0*/  FSEL R189, R96, -INF , !P5 ;  /* 0xff80000060bd7808 */ /* 0x000fe20006800000 */
[C---:B------:R-:W-:Y:S01]  /*fab0*/  FFMA.FTZ R92, R119.reuse, UR5, R92 ;  /* 0x00000005775c7c23 */ /* 0x040fe2000801005c */
[----:B------:R-:W-:Y:S01]  /*fac0*/  FSEL R171, R106, -INF , !P2 ;  /* 0xff8000006aab7808 */ /* 0x000fe20005000000 */
[----:B------:R-:W-:Y:S01]  /*fad0*/  FFMA.FTZ R94, R119, UR5, R94 ;  /* 0x00000005775e7c23 */ /* 0x000fe2000801005e */
[----:B------:R-:W-:Y:S02]  /*fae0*/  FSEL R209, R100, -INF , !P1 ;  /* 0xff80000064d17808 */ /* 0x000fe40004800000 */
[C---:B------:R-:W-:Y:S02]  /*faf0*/  ISETP.GE.AND P6, PT, R6.reuse, R203, PT ;  /* 0x000000cb0600720c */ /* 0x040fe40003fc6270 */
[----:B------:R-:W-:-:S02]  /*fb00*/  ISETP.GE.AND P5, PT, R6, R202, PT ;  /* 0x000000ca0600720c */ /* 0x000fc40003fa6270 */
[----:B------:R-:W-:Y:S01]  /*fb10*/  I2FP.F32.S32 R117, R6 ;  /* 0x0000000600757245 */ /* 0x000fe20000201400 */
[----:B------:R-:W-:Y:S01]  /*fb20*/  IMAD.U32 R6, RZ, RZ, UR4 ;  /* 0x00000004ff067e24 */ /* 0x000fe2000f8e00ff */
[C---:B------:R-:W-:Y:S02]  /*fb30*/  ISETP.GE.AND P2, PT, R4.reuse, R203, PT ;  /* 0x000000cb0400720c */ /* 0x040fe40003f46270 */
[----:B------:R-:W-:Y:S01]  /*fb40*/  ISETP.GE.AND P1, PT, R4, R202, PT ;  /* 0x000000ca0400720c */ /* 0x000fe20003f26270 */
[----:B------:R-:W-:Y:S02]  /*fb50*/  IMAD.U32 R4, RZ, RZ, UR4 ;  /* 0x00000004ff047e24 */ /* 0x000fe4000f8e00ff */
[C---:B------:R-:W-:Y:S01]  /*fb60*/  FFMA.FTZ R165, R117.reuse, UR5, R88 ;  /* 0x0000000575a57c23 */ /* 0x040fe20008010058 */
[----:B------:R-:W-:Y:S01]  /*fb70*/  FFMA.FTZ R8, R117, UR5, R90 ;  /* 0x0000000575087c23 */ /* 0x000fe2000801005a */
[--C-:B------:R-:W-:Y:S02]  /*fb80*/  LOP3.LUT R119, R6, 0xa8, R245.reuse, 0xfe, !PT ;  /* 0x000000a806777812 */ /* 0x100fe400078efef5 */
[----:B------:R-:W-:-:S02]  /*fb90*/  LOP3.LUT R117, R4, 0xb0, R245, 0xfe, !PT ;  /* 0x000000b004757812 */ /* 0x000fc400078efef5 */
[----:B------:R-:W-:Y:S02]  /*fba0*/  FSEL R90, R98, -INF , !P4 ;  /* 0xff800000625a7808 */ /* 0x000fe40006000000 */
[----:B------:R-:W-:Y:S02]  /*fbb0*/  FSEL R181, R92, -INF , !P2 ;  /* 0xff8000005cb57808 */ /* 0x000fe40005000000 */
[C---:B------:R-:W-:Y:S02]  /*fbc0*/  ISETP.GE.AND P4, PT, R119.reuse, R203, PT ;  /* 0x000000cb7700720c */ /* 0x040fe40003f86270 */
[----:B------:R-:W-:Y:S02]  /*fbd0*/  ISETP.GE.AND P2, PT, R119, R202, PT ;  /* 0x000000ca7700720c */ /* 0x000fe40003f46270 */
[----:B------:R-:W-:Y:S02]  /*fbe0*/  FSEL R88, R94, -INF , !P1 ;  /* 0xff8000005e587808 */ /* 0x000fe40004800000 */
        /* <DEDUP_REMOVED lines=8> */
[--C-:B------:R-:W-:Y:S01]  /*fc70*/  LOP3.LUT R14, R14, 0xc0, R245.reuse, 0xfe, !PT ;  /* 0x000000c00e0e7812 */ /* 0x100fe200078efef5 */
[C---:B------:R-:W-:Y:S01]  /*fc80*/  FFMA.FTZ R4, R117.reuse, UR5, R82 ;  /* 0x0000000575047c23 */ /* 0x040fe20008010052 */
[----:B------:R-:W-:Y:S01]  /*fc90*/  I2FP.F32.S32 R119, R10 ;  /* 0x0000000a00777245 */ /* 0x000fe20000201400 */
[----:B------:R-:W-:Y:S01]  /*fca0*/  FFMA.FTZ R84, R117, UR5, R80 ;  /* 0x0000000575547c23 */ /* 0x000fe20008010050 */
[----:B------:R-:W-:Y:S01]  /*fcb0*/  FSEL R82, R8, -INF , !P5 ;  /* 0xff80000008527808 */ /* 0x000fe20006800000 */
[----:B------:R-:W-:Y:S01]  /*fcc0*/  IMAD.U32 R8, RZ, RZ, UR4 ;  /* 0x00000004ff087e24 */ /* 0x000fe2000f8e00ff */
[----:B------:R-:W-:Y:S01]  /*fcd0*/  I2FP.F32.S32 R117, R14 ;  /* 0x0000000e00757245 */ /* 0x000fe20000201400 */
[C---:B------:R-:W-:Y:S01]  /*fce0*/  FFMA.FTZ R76, R119.reuse, UR5, R76 ;  /* 0x00000005774c7c23 */ /* 0x040fe2000801004c */
[----:B------:R-:W-:Y:S01]  /*fcf0*/  ISETP.GE.AND P5, PT, R10, R203, PT ;  /* 0x000000cb0a00720c */ /* 0x000fe20003fa6270 */
[----:B------:R-:W-:Y:S01]  /*fd00*/  FFMA.FTZ R78, R119, UR5, R78 ;  /* 0x00000005774e7c23 */ /* 0x000fe2000801004e */
[----:B------:R-:W-:Y:S01]  /*fd10*/  LOP3.LUT R121, R8, 0xc8, R245, 0xfe, !PT ;  /* 0x000000c808797812 */ /* 0x000fe200078efef5 */
[C---:B------:R-:W-:Y:S01]  /*fd20*/  FFMA.FTZ R92, R117.reuse, UR5, R72 ;  /* 0x00000005755c7c23 */ /* 0x040fe20008010048 */
[----:B------:R-:W-:Y:S01]  /*fd30*/  FSEL R80, R6, -INF , !P2 ;  /* 0xff80000006507808 */ /* 0x000fe20005000000 */
[----:B------:R-:W-:Y:S01]  /*fd40*/  FFMA.FTZ R6, R117, UR5, R74 ;  /* 0x0000000575067c23 */ /* 0x000fe2000801004a */
[----:B------:R-:W-:Y:S01]  /*fd50*/  FSEL R74, R4, -INF , !P6 ;  /* 0xff800000044a7808 */ /* 0x000fe20007000000 */
[----:B------:R-:W-:Y:S01]  /*fd60*/  IMAD.U32 R4, RZ, RZ, UR4 ;  /* 0x00000004ff047e24 */ /* 0x000fe2000f8e00ff */
[----:B------:R-:W-:-:S02]  /*fd70*/  FSEL R76, R76, -INF , !P5 ;  /* 0xff8000004c4c7808 */ /* 0x000fc40006800000 */
[----:B------:R-:W-:Y:S01]  /*fd80*/  FSEL R86, R12, -INF , !P4 ;  /* 0xff8000000c567808 */ /* 0x000fe20006000000 */
[----:B------:R-:W-:Y:S01]  /*fd90*/  IMAD.U32 R12, RZ, RZ, UR4 ;  /* 0x00000004ff0c7e24 */ /* 0x000fe2000f8e00ff */
[C---:B------:R-:W-:Y:S02]  /*fda0*/  ISETP.GE.AND P6, PT, R121.reuse, R203, PT ;  /* 0x000000cb7900720c */ /* 0x040fe40003fc6270 */
[-C--:B------:R-:W-:Y:S02]  /*fdb0*/  ISETP.GE.AND P5, PT, R121, R202.reuse, PT ;  /* 0x000000ca7900720c */ /* 0x080fe40003fa6270 */
[----:B------:R-:W-:Y:S01]  /*fdc0*/  ISETP.GE.AND P4, PT, R10, R202, PT ;  /* 0x000000ca0a00720c */ /* 0x000fe20003f86270 */
[----:B------:R-:W-:Y:S01]  /*fdd0*/  IMAD.U32 R10, RZ, RZ, UR4 ;  /* 0x00000004ff0a7e24 */ /* 0x000fe2000f8e00ff */
[----:B------:R-:W-:Y:S02]  /*fde0*/  I2FP.F32.S32 R121, R121 ;  /* 0x0000007900797245 */ /* 0x000fe40000201400 */
[----:B------:R-:W-:-:S02]  /*fdf0*/  FSEL R72, R78, -INF , !P4 ;  /* 0xff8000004e487808 */ /* 0x000fc40006000000 */
[----:B------:R-:W-:Y:S01]  /*fe00*/  FSEL R84, R84, -INF , !P1 ;  /* 0xff80000054547808 */ /* 0x000fe20004800000 */
[C---:B------:R-:W-:Y:S01]  /*fe10*/  FFMA.FTZ R78, R121.reuse, UR5, R68 ;  /* 0x00000005794e7c23 */ /* 0x040fe20008010044 */
[C---:B------:R-:W-:Y:S01]  /*fe20*/  ISETP.GE.AND P2, PT, R14.reuse, R203, PT ;  /* 0x000000cb0e00720c */ /* 0x040fe20003f46270 */
[----:B------:R-:W-:Y:S01]  /*fe30*/  FFMA.FTZ R70, R121, UR5, R70 ;  /* 0x0000000579467c23 */ /* 0x000fe20008010046 */
[----:B------:R-:W-:Y:S02]  /*fe40*/  ISETP.GE.AND P1, PT, R14, R202, PT ;  /* 0x000000ca0e00720c */ /* 0x000fe40003f26270 */
[--C-:B------:R-:W-:Y:S02]  /*fe50*/  LOP3.LUT R119, R10, 0xd0, R245.reuse, 0xfe, !PT ;  /* 0x000000d00a777812 */ /* 0x100fe400078efef5 */
[----:B------:R-:W-:Y:S02]  /*fe60*/  LOP3.LUT R117, R8, 0xd8, R245, 0xfe, !PT ;  /* 0x000000d808757812 */ /* 0x000fe400078efef5 */
[----:B------:R-:W-:-:S02]  /*fe70*/  FSEL R92, R92, -INF , !P2 ;  /* 0xff8000005c5c7808 */ /* 0x000fc40005000000 */
[----:B------:R-:W-:Y:S01]  /*fe80*/  FSEL R68, R6, -INF , !P1 ;  /* 0xff80000006447808 */ /* 0x000fe20004800000 */
[----:B------:R-:W-:Y:S01]  /*fe90*/  IMAD.U32 R6, RZ, RZ, UR4 ;  /* 0x00000004ff067e24 */ /* 0x000fe2000f8e00ff */
[----:B------:R-:W-:Y:S02]  /*fea0*/  FSEL R78, R78, -INF , !P6 ;  /* 0xff8000004e4e7808 */ /* 0x000fe40007000000 */
[CC--:B------:R-:W-:Y:S02]  /*feb0*/  ISETP.GE.AND P4, PT, R119.reuse, R203.reuse, PT ;  /* 0x000000cb7700720c */ /* 0x0c0fe40003f86270 */
[-C--:B------:R-:W-:Y:S02]  /*fec0*/  ISETP.GE.AND P2, PT, R119, R202.reuse, PT ;  /* 0x000000ca7700720c */ /* 0x080fe40003f46270 */
[C---:B------:R-:W-:Y:S02]  /*fed0*/  ISETP.GE.AND P1, PT, R117.reuse, R203, PT ;  /* 0x000000cb7500720c */ /* 0x040fe40003f26270 */
[----:B------:R-:W-:-:S02]  /*fee0*/  ISETP.GE.AND P6, PT, R117, R202, PT ;  /* 0x000000ca7500720c */ /* 0x000fc40003fc6270 */
[----:B------:R-:W-:Y:S02]  /*fef0*/  I2FP.F32.S32 R119, R119 ;  /* 0x0000007700777245 */ /* 0x000fe40000201400 */
[----:B------:R-:W-:Y:S02]  /*ff00*/  I2FP.F32.S32 R117, R117 ;  /* 0x0000007500757245 */ /* 0x000fe40000201400 */
[----:B------:R-:W-:Y:S01]  /*ff10*/  LOP3.LUT R4, R4, 0xe0, R245, 0xfe, !PT ;  /* 0x000000e004047812 */ /* 0x000fe200078efef5 */
[C---:B------:R-:W-:Y:S01]  /*ff20*/  FFMA.FTZ R64, R119.reuse, UR5, R64 ;  /* 0x0000000577407c23 */ /* 0x040fe20008010040 */
[----:B------:R-:W-:Y:S01]  /*ff30*/  FFMA.FTZ R66, R119, UR5, R66 ;  /* 0x0000000577427c23 */ /* 0x000fe20008010042 */
[C---:B------:R-:W-:Y:S01]  /*ff40*/  FFMA.FTZ R10, R117.reuse, UR5, R60 ;  /* 0x00000005750a7c23 */ /* 0x040fe2000801003c */
[----:B------:R-:W-:Y:S01]  /*ff50*/  FFMA.FTZ R8, R117, UR5, R62 ;  /* 0x0000000575087c23 */ /* 0x000fe2000801003e */
[----:B------:R-:W-:Y:S02]  /*ff60*/  I2FP.F32.S32 R117, R4 ;  /* 0x0000000400757245 */ /* 0x000fe40000201400 */
[----:B------:R-:W-:-:S02]  /*ff70*/  FSEL R60, R70, -INF , !P5 ;  /* 0xff800000463c7808 */ /* 0x000fc40006800000 */
[----:B------:R-:W-:Y:S01]  /*ff80*/  FSEL R62, R64, -INF , !P4 ;  /* 0xff800000403e7808 */ /* 0x000fe20006000000 */
[C---:B------:R-:W-:Y:S01]  /*ff90*/  FFMA.FTZ R64, R117.reuse, UR5, R56 ;  /* 0x0000000575407c23 */ /* 0x040fe20008010038 */
[----:B------:R-:W-:Y:S01]  /*ffa0*/  FFMA.FTZ R70, R117, UR5, R58 ;  /* 0x0000000575467c23 */ /* 0x000fe2000801003a */
[----:B------:R-:W-:Y:S02]  /*ffb0*/  LOP3.LUT R117, R12, 0xe8, R245, 0xfe, !PT ;  /* 0x000000e80c757812 */ /* 0x000fe400078efef5 */
[----:B------:R-:W-:Y:S02]  /*ffc0*/  FSEL R58, R66, -INF , !P2 ;  /* 0xff800000423a7808 */ /* 0x000fe40005000000 */
[----:B------:R-:W-:Y:S02]  /*ffd0*/  FSEL R66, R10, -INF , !P1 ;  /* 0xff8000000a427808 */ /* 0x000fe40004800000 */
[C---:B------:R-:W-:Y:S02]  /*ffe0*/  ISETP.GE.AND P2, PT, R117.reuse, R203, PT ;  /* 0x000000cb7500720c */ /* 0x040fe40003f46270 */
[----:B------:R-:W-:-:S02]  /*fff0*/  ISETP.GE.AND P1, PT, R117, R202, PT ;  /* 0x000000ca7500720c */ /* 0x000fc40003f26270 */
[----:B------:R-:W-:Y:S02]  /*10000*/  I2FP.F32.S32 R117, R117 ;  /* 0x0000007500757245 */ /* 0x000fe40000201400 */
[C---:B------:R-:W-:Y:S02]  /*10010*/  ISETP.GE.AND P5, PT, R4.reuse, R203, PT ;  /* 0x000000cb0400720c */ /* 0x040fe40003fa6270 */
[----:B------:R-:W-:Y:S01]  /*10020*/  ISETP.GE.AND P4, PT, R4, R202, PT ;  /* 0x000000ca0400720c */ /* 0x000fe20003f86270 */
[C---:B------:R-:W-:Y:S01]  /*10030*/  FFMA.FTZ R54, R117.reuse, UR5, R54 ;  /* 0x0000000575367c23 */ /* 0x040fe20008010036 */
[----:B------:R-:W-:Y:S01]  /*10040*/  IMAD.U32 R4, RZ, RZ, UR4 ;  /* 0x00000004ff047e24 */ /* 0x000fe2000f8e00ff */
[----:B------:R-:W-:Y:S01]  /*10050*/  LOP3.LUT R6, R6, 0xf0, R245, 0xfe, !PT ;  /* 0x000000f006067812 */ /* 0x000fe200078efef5 */
[----:B------:R-:W-:Y:S01]  /*10060*/  FFMA.FTZ R52, R117, UR5, R52 ;  /* 0x0000000575347c23 */ /* 0x000fe20008010034 */
[----:B------:R-:W-:Y:S02]  /*10070*/  FSEL R56, R8, -INF , !P6 ;  /* 0xff80000008387808 */ /* 0x000fe40007000000 */
[----:B------:R-:W-:-:S02]  /*10080*/  FSEL R54, R54, -INF , !P1 ;  /* 0xff80000036367808 */ /* 0x000fc40004800000 */
[----:B------:R-:W-:Y:S02]  /*10090*/  PLOP3.LUT P1, PT, PT, PT, UP1, 0x80, 0x0 ;  /* 0x000000000000781c */ /* 0x000fe40003f2f018 */
[----:B------:R-:W-:Y:S02]  /*100a0*/  LOP3.LUT R4, R4, 0xf8, R245, 0xfe, !PT ;  /* 0x000000f804047812 */ /* 0x000fe400078efef5 */
[----:B------:R-:W-:Y:S02]  /*100b0*/  I2FP.F32.S32 R119, R6 ;  /* 0x0000000600777245 */ /* 0x000fe40000201400 */
[----:B------:R-:W-:Y:S02]  /*100c0*/  I2FP.F32.S32 R121, R4 ;  /* 0x0000000400797245 */ /* 0x000fe40000201400 */
[----:B------:R-:W-:Y:S01]  /*100d0*/  FSEL R64, R64, -INF , !P5 ;  /* 0xff80000040407808 */ /* 0x000fe20006800000 */
[C---:B------:R-:W-:Y:S01]  /*100e0*/  FFMA.FTZ R48, R119.reuse, UR5, R48 ;  /* 0x0000000577307c23 */ /* 0x040fe20008010030 */
[----:B------:R-:W-:Y:S01]  /*100f0*/  FSEL R70, R70, -INF , !P4 ;  /* 0xff80000046467808 */ /* 0x000fe20006000000 */
[----:B------:R-:W-:Y:S01]  /*10100*/  FFMA.FTZ R50, R119, UR5, R50 ;  /* 0x0000000577327c23 */ /* 0x000fe20008010032 */
[----:B------:R-:W-:Y:S01]  /*10110*/  FSEL R52, R52, -INF , !P2 ;  /* 0xff80000034347808 */ /* 0x000fe20005000000 */
[C---:B------:R-:W-:Y:S01]  /*10120*/  FFMA.FTZ R44, R121.reuse, UR5, R44 ;  /* 0x00000005792c7c23 */ /* 0x040fe2000801002c */
[----:B------:R-:W-:Y:S01]  /*10130*/  FFMA.FTZ R46, R121, UR5, R46 ;  /* 0x00000005792e7c23 */ /* 0x000fe2000801002e */
[----:B------:R-:W-:-:S02]  /*10140*/  ISETP.GE.AND P6, PT, R6, R203, PT ;  /* 0x000000cb0600720c */ /* 0x000fc40003fc6270 */
[----:B------:R-:W-:Y:S02]  /*10150*/  ISETP.GE.AND P5, PT, R4, R203, PT ;  /* 0x000000cb0400720c */ /* 0x000fe40003fa6270 */
[-C--:B------:R-:W-:Y:S02]  /*10160*/  ISETP.GE.AND P4, PT, R6, R202.reuse, PT ;  /* 0x000000ca0600720c */ /* 0x080fe40003f86270 */
[----:B------:R-:W-:Y:S02]  /*10170*/  ISETP.GE.AND P2, PT, R4, R202, PT ;  /* 0x000000ca0400720c */ /* 0x000fe40003f46270 */
        /* <DEDUP_REMOVED lines=35> */
[----:B------:R-:W-:Y:S02]  /*103b0*/  LOP3.LUT R6, R8, UR9, RZ, 0x3c, !PT ;  /* 0x0000000908067c12 */ /* 0x000fe4000f8e3cff */
        /* <DEDUP_REMOVED lines=31> */
.L_x_3672:
[----:B------:R-:W-:-:S04]  /*105b0*/  ULEA UR9, -UR6, URZ, 0x8 ;  /* 0x0000003f06097291 */ /* 0x000fc8000f8e413f */
[----:B------:R-:W-:Y:S02]  /*105c0*/  USHF.R.S32.HI UR4, URZ, 0x1f, UR9 ;  /* 0x0000001f3f047899 */ /* 0x000fe40008011409 */
[----:B------:R-:W-:-:S04]  /*105d0*/  MOV R6, UR9 ;  /* 0x0000000900067c02 */ /* 0x000fc80008000f00 */
[----:B------:R-:W-:-:S07]  /*105e0*/  MOV R4, UR4 ;  /* 0x0000000400047c02 */ /* 0x000fce0008000f00 */
.L_x_3673:
[----:B------:R1:W-:Y:S01]  /*105f0*/  STL.64 [R1+0x40], R58 ;  /* 0x0000403a01007387 */ /* 0x0003e20000100a00 */
[----:B------:R-:W-:Y:S01]  /*10600*/  IMAD.U32 R12, RZ, RZ, UR6 ;  /* 0x00000006ff0c7e24 */ /* 0x000fe2000f8e00ff */
[----:B------:R-:W-:Y:S01]  /*10610*/  @!P0 IADD3 R121, P5, P4, R6, UR13, R200 ;  /* 0x0000000d06798c10 */ /* 0x000fe2000fcbe0c8 */
[----:B------:R-:W-:Y:S01]  /*10620*/  ULDC.64 UR16, c[0x0][0x218] ;  /* 0x0000860000107ab9 */ /* 0x000fe20000000a00 */
[----:B------:R2:W-:Y:S01]  /*10630*/  STL.64 [R1+0x38], R56 ;  /* 0x0000383801007387 */ /* 0x0005e20000100a00 */
[C---:B------:R-:W-:Y:S01]  /*10640*/  LEA R117, P2, R200.reuse, UR16, 0x1 ;  /* 0x00000010c8757c11 */ /* 0x040fe2000f8408ff */
[----:B------:R-:W-:Y:S01]  /*10650*/  IMAD.U32 R10, RZ, RZ, UR6 ;  /* 0x00000006ff0a7e24 */ /* 0x000fe2000f8e00ff */
[----:B------:R-:W-:Y:S01]  /*10660*/  @!UP0 UIMAD UR20, UR7, 0x30, URZ ;  /* 0x00000030071488a4 */ /* 0x000fe2000f8e023f */
[----:B------:R3:W-:Y:S01]  /*10670*/  STL.64 [R1+0x30], R54 ;  /* 0x0000303601007387 */ /* 0x0007e20000100a00 */
[----:B------:R-:W-:Y:S01]  /*10680*/  IMAD.U32 R8, RZ, RZ, UR6 ;  /* 0x00000006ff087e24 */ /* 0x000fe2000f8e00ff */
[--C-:B------:R-:W-:Y:S01]  /*10690*/  LEA.HI.X R251, R200, UR17, R201.reuse, 0x1, P2 ;  /* 0x00000011c8fb7c11 */ /* 0x100fe200090f0cc9 */
[----:B------:R-:W-:Y:S01]  /*106a0*/  IMAD.U32 R123, RZ, RZ, UR6 ;  /* 0x00000006ff7b7e24 */ /* 0x000fe2000f8e00ff */
[----:B------:R-:W-:Y:S01]  /*106b0*/  STL.64 [R1+0x28], R52 ;  /* 0x0000283401007387 */ /* 0x000fe20000100a00 */
[C---:B------:R-:W-:Y:S01]  /*106c0*/  @!P0 LEA R126, P2, R6.reuse, R117, 0x1 ;  /* 0x00000075067e8211 */ /* 0x040fe200078408ff */
[----:B------:R-:W-:Y:S01]  /*106d0*/  IMAD.U32 R125, RZ, RZ, UR6 ;  /* 0x00000006ff7d7e24 */ /* 0x000fe2000f8e00ff */
[----:B------:R-:W-:Y:S01]  /*106e0*/  @!UP0 UIMAD UR9, UR7, 0x50, URZ ;  /* 0x00000050070988a4 */ /* 0x000fe2000f8e023f */
[----:B------:R-:W-:Y:S01]  /*106f0*/  STL [R1+0x24], R51 ;  /* 0x0000243301007387 */ /* 0x000fe20000100800 */
[----:B------:R-:W-:Y:S01]  /*10700*/  IMAD.U32 R128, RZ, RZ, UR6 ;  /* 0x00000006ff807e24 */ /* 0x000fe2000f8e00ff */
[----:B------:R-:W-:Y:S01]  /*10710*/  @!P0 LEA.HI.X R127, R6, R251, R4, 0x1, P2 ;  /* 0x000000fb067f8211 */ /* 0x000fe200010f0c04 */
[----:B------:R-:W-:Y:S01]  /*10720*/  IMAD.U32 R119, RZ, RZ, UR6 ;  /* 0x00000006ff777e24 */ /* 0x000fe2000f8e00ff */
[----:B------:R4:W-:Y:S01]  /*10730*/  STL [R1+0x20], R49 ;  /* 0x0000203101007387 */ /* 0x0009e20000100800 */
[----:B------:R-:W-:Y:S01]  /*10740*/  IMAD.U32 R130, RZ, RZ, UR6 ;  /* 0x00000006ff827e24 */ /* 0x000fe2000f8e00ff */
[----:B------:R-:W-:Y:S01]  /*10750*/  @!P0 LEA R125, P2, R125, R200, 0x6 ;  /* 0x000000c87d7d8211 */ /* 0x000fe200078430ff */
[----:B------:R-:W-:Y:S01]  /*10760*/  @!P0 IMAD.WIDE.U32 R128, R128, 0x30, R200 ;  /* 0x0000003080808825 */ /* 0x000fe200078e00c8 */
[----:B------:R4:W-:Y:S01]  /*10770*/  STL [R1+0x1c], R47 ;  /* 0x00001c2f01007387 */ /* 0x0009e20000100800 */
[----:B------:R-:W-:-:S02]  /*10780*/  @!UP0 UIMAD UR4, UR7, 0x60, URZ ;  /* 0x00000060070488a4 */ /* 0x000fc4000f8e023f */
[--C-:B-1----:R-:W-:Y:S01]  /*10790*/  @!P0 IMAD.WIDE.U32 R58, R10, 0x60, R200.reuse ;  /* 0x000000600a3a8825 */ /* 0x102fe200078e00c8 */
[----:B------:R1:W-:Y:S03]  /*107a0*/  STL [R1+0x18], R45 ;  /* 0x0000182d01007387 */ /* 0x0003e60000100800 */
[--C-:B--2---:R-:W-:Y:S01]  /*107b0*/  @!P0 IMAD.WIDE.U32 R56, R8, 0x70, R200.reuse ;  /* 0x0000007008388825 */ /* 0x104fe200078e00c8 */
[----:B------:R2:W-:Y:S03]  /*107c0*/  STL.64 [R1+0x10], R2 ;  /* 0x0000100201007387 */ /* 0x0005e60000100a00 */
[--C-:B---3--:R-:W-:Y:S01]  /*107d0*/  @!P0 IMAD.WIDE.U32 R54, R10, 0x90, R200.reuse ;  /* 0x000000900a368825 */ /* 0x108fe200078e00c8 */
[----:B------:R3:W-:Y:S03]  /*107e0*/  @P0 STS.128 [R242+0x2000], RZ ;  /* 0x002000fff2000388 */ /* 0x0007e60000000c00 */
[----:B------:R-:W-:Y:S01]  /*107f0*/  IMAD.U32 R203, RZ, RZ, UR6 ;  /* 0x00000006ffcb7e24 */ /* 0x000fe2000f8e00ff */
[----:B------:R-:W-:Y:S01]  /*10800*/  @!PT LDS RZ, [RZ] ;  /* 0x00000000fffff984 */ /* 0x000fe20000000800 */
[----:B------:R-:W-:Y:S01]  /*10810*/  @!PT LDS RZ, [RZ] ;  /* 0x00000000fffff984 */ /* 0x000fe20000000800 */
[----:B------:R-:W-:Y:S01]  /*10820*/  @!PT LDS RZ, [RZ] ;  /* 0x00000000fffff984 */ /* 0x000fe20000000800 */
[----:B------:R3:W-:Y:S01]  /*10830*/  @!P0 LDGSTS.E.BYPASS.LTC128B.128 [R242+0x2000], desc[UR18][R126.64] ;  /* 0x020000007ef28fae */ /* 0x0007e2000b901d52 */
[----:B------:R-:W-:-:S04]  /*10840*/  @!P0 IMAD.WIDE.U32 R130, R130, 0x50, R200 ;  /* 0x0000005082828825 */ /* 0x000fc800078e00c8 */
[----:B----4-:R-:W-:-:S04]  /*10850*/  @!P0 IMAD.WIDE.U32 R48, R8, 0xd0, R200 ;  /* 0x000000d008308825 */ /* 0x010fc800078e00c8 */
[----:B------:R-:W-:-:S04]  /*10860*/  @!P0 IMAD.WIDE.U32 R46, R10, 0xc0, R200 ;  /* 0x000000c00a2e8825 */ /* 0x000fc800078e00c8 */
[--C-:B-1----:R-:W-:Y:S01]  /*10870*/  @!P0 IMAD.WIDE.U32 R44, R12, 0xb0, R200.reuse ;  /* 0x000000b00c2c8825 */ /* 0x102fe200078e00c8 */
[--C-:B------:R-:W-:Y:S02]  /*10880*/  @!P0 IADD3.X R12, R4, UR12, R201.reuse, P5, P4 ;  /* 0x0000000c040c8c10 */ /* 0x100fe4000afe84c9 */
[C---:B------:R-:W-:Y:S01]  /*10890*/  @!P0 LEA R52, P5, R121.reuse, UR16, 0x1 ;  /* 0x0000001079348c11 */ /* 0x040fe2000f8a08ff */
[----:B------:R-:W-:Y:S02]  /*108a0*/  IMAD.U32 R10, RZ, RZ, UR7 ;  /* 0x00000007ff0a7e24 */ /* 0x000fe4000f8e00ff */
[----:B--2---:R-:W-:Y:S01]  /*108b0*/  @!P0 IMAD.WIDE.U32 R2, R8, 0xa0, R200 ;  /* 0x000000a008028825 */ /* 0x004fe200078e00c8 */
[----:B------:R-:W-:Y:S02]  /*108c0*/  @!P0 LEA.HI.X R53, R121, UR17, R12, 0x1, P5 ;  /* 0x0000001179358c11 */ /* 0x000fe4000a8f0c0c */
[----:B------:R-:W-:Y:S01]  /*108d0*/  @!P0 LEA R8, P4, R123, R200, 0x5 ;  /* 0x000000c87b088211 */ /* 0x000fe200078828ff */
[----:B------:R-:W-:-:S02]  /*108e0*/  IMAD.U32 R121, RZ, RZ, UR6 ;  /* 0x00000006ff797e24 */ /* 0x000fc4000f8e00ff */
[----:B------:R-:W-:Y:S01]  /*108f0*/  IMAD.U32 R12, RZ, RZ, UR7 ;  /* 0x00000007ff0c7e24 */ /* 0x000fe2000f8e00ff */
[-C--:B------:R-:W-:Y:S01]  /*10900*/  @!P0 LEA.HI.X R119, R119, R201.reuse, R10, 0x5, P4 ;  /* 0x000000c977778211 */ /* 0x080fe200020f2c0a */
[----:B------:R-:W-:Y:S01]  /*10910*/  IMAD.U32 R14, RZ, RZ, UR6 ;  /* 0x00000006ff0e7e24 */ /* 0x000fe2000f8e00ff */
[----:B------:R-:W-:Y:S02]  /*10920*/  @!P0 LEA R18, P4, R121, R200, 0x7 ;  /* 0x000000c879128211 */ /* 0x000fe400078838ff */
[-C--:B------:R-:W-:Y:S01]  /*10930*/  @!P0 LEA.HI.X R123, R123, R201.reuse, R12, 0x6, P2 ;  /* 0x000000c97b7b8211 */ /* 0x080fe200010f340c */
[----:B------:R-:W-:Y:S01]  /*10940*/  @!P0 IMAD.WIDE.U32 R50, R14, 0xe0, R200 ;  /* 0x000000e00e328825 */ /* 0x000fe200078e00c8 */
[C---:B------:R-:W-:Y:S02]  /*10950*/  @!P0 IADD3 R121, P2, R6.reuse, R128, RZ ;  /* 0x0000008006798210 */ /* 0x040fe40007f5e0ff */
[----:B------:R-:W-:Y:S02]  /*10960*/  @!P0 LEA.HI.X R203, R203, R201, R10, 0x7, P4 ;  /* 0x000000c9cbcb8211 */ /* 0x000fe400020f3c0a */
[----:B---3--:R-:W-:-:S02]  /*10970*/  @!P0 IADD3 R127, P4, R6, R130, RZ ;  /* 0x00000082067f8210 */ /* 0x008fc40007f9e0ff */
        /* <DEDUP_REMOVED lines=8> */
[----:B------:R-:W-:Y:S01]  /*10a00*/  @!P0 IADD3 R22, P2, R6, R54, RZ ;  /* 0x0000003606168210 */ /* 0x000fe20007f5e0ff */
[----:B------:R1:W-:Y:S01]  /*10a10*/  @P0 STS.128 [R242+0x2800], RZ ;  /* 0x002800fff2000388 */ /* 0x0003e20000000c00 */
[----:B------:R-:W-:-:S02]  /*10a20*/  @!P0 IADD3.X R16, R4, UR20, R57, P4, !PT ;  /* 0x0000001404108c10 */ /* 0x000fc4000a7fe439 */
[----:B------:R-:W-:Y:S01]  /*10a30*/  @!P0 IADD3 R26, P4, R6, R2, RZ ;  /* 0x00000002061a8210 */ /* 0x000fe20007f9e0ff */
[----:B------:R-:W-:Y:S01]  /*10a40*/  @!UP0 UIMAD UR20, UR7, 0xb0, URZ ;  /* 0x000000b0071488a4 */ /* 0x000fe2000f8e023f */
[C---:B------:R-:W-:Y:S01]  /*10a50*/  @!P0 IADD3.X R20, R4.reuse, UR9, R55, P2, !PT ;  /* 0x0000000904148c10 */ /* 0x040fe200097fe437 */
[----:B------:R-:W-:Y:S01]  /*10a60*/  @!UP0 UIMAD UR9, UR7, 0xc0, URZ ;  /* 0x000000c0070988a4 */ /* 0x000fe2000f8e023f */
[----:B------:R-:W-:Y:S01]  /*10a70*/  @!P0 IADD3.X R24, R4, UR4, R3, P4, !PT ;  /* 0x0000000404188c10 */ /* 0x000fe2000a7fe403 */
[----:B------:R-:W-:Y:S01]  /*10a80*/  @!PT LDS RZ, [RZ] ;  /* 0x00000000fffff984 */ /* 0x000fe20000000800 */
[----:B------:R-:W-:Y:S01]  /*10a90*/  @!PT LDS RZ, [RZ] ;  /* 0x00000000fffff984 */ /* 0x000fe20000000800 */
[----:B------:R-:W-:Y:S01]  /*10aa0*/  @!PT LDS RZ, [RZ] ;  /* 0x00000000fffff984 */ /* 0x000fe20000000800 */
[----:B------:R-:W-:Y:S01]  /*10ab0*/  @!P0 LDGSTS.E.BYPASS.LTC128B.128 [R242+0x2800], desc[UR18][R52.64] ;  /* 0x0280000034f28fae */ /* 0x000fe2000b901d52 */
[C---:B------:R-:W-:Y:S02]  /*10ac0*/  @!P0 IADD3 R30, P2, R6.reuse, R44, RZ ;  /* 0x0000002c061e8210 */ /* 0x040fe40007f5e0ff */
[----:B------:R-:W-:Y:S01]  /*10ad0*/  @!P0 IADD3 R34, P4, R6, R46, RZ ;  /* 0x0000002e06228210 */ /* 0x000fe20007f9e0ff */
[----:B------:R-:W-:Y:S01]  /*10ae0*/  @!UP0 UIMAD UR4, UR7, 0xd0, URZ ;  /* 0x000000d0070488a4 */ /* 0x000fe2000f8e023f */
[C---:B------:R-:W-:Y:S01]  /*10af0*/  @!P0 IADD3.X R28, R4.reuse, UR20, R45, P2, !PT ;  /* 0x00000014041c8c10 */ /* 0x040fe200097fe42d */
[----:B------:R-:W5:Y:S01]  /*10b00*/  LDL.LU.64 R58, [R1+0x40] ;  /* 0x00004000013a7983 */ /* 0x000f620000300a00 */
[----:B------:R-:W-:-:S02]  /*10b10*/  @!P0 IADD3.X R32, R4, UR9, R47, P4, !PT ;  /* 0x0000000904208c10 */ /* 0x000fc4000a7fe42f */
[C---:B------:R-:W-:Y:S01]  /*10b20*/  @!P0 IADD3 R38, P2, R6.reuse, R48, RZ ;  /* 0x0000003006268210 */ /* 0x040fe20007f5e0ff */
[----:B------:R1:W-:Y:S01]  /*10b30*/  @P0 STS.128 [R242+0x3000], RZ ;  /* 0x003000fff2000388 */ /* 0x0003e20000000c00 */
[----:B------:R-:W-:Y:S02]  /*10b40*/  @!P0 IADD3 R8, P4, R6, R8, RZ ;  /* 0x0000000806088210 */ /* 0x000fe40007f9e0ff */
[----:B------:R-:W-:Y:S01]  /*10b50*/  @!P0 IADD3.X R36, R4, UR4, R49, P2, !PT ;  /* 0x0000000404248c10 */ /* 0x000fe200097fe431 */
[----:B------:R-:W-:Y:S01]  /*10b60*/  @!UP0 UIMAD UR4, UR7, 0xe0, URZ ;  /* 0x000000e0070488a4 */ /* 0x000fe2000f8e023f */
[----:B------:R-:W-:Y:S01]  /*10b70*/  @!P0 LEA R118, P5, R8, UR16, 0x1 ;  /* 0x0000001008768c11 */ /* 0x000fe2000f8a08ff */
[----:B------:R-:W-:Y:S01]  /*10b80*/  @!P0 IMAD.X R119, R4, 0x1, R119, P4 ;  /* 0x0000000104778824 */ /* 0x000fe200020e0677 */
[C---:B------:R-:W-:Y:S01]  /*10b90*/  @!P0 IADD3 R125, P4, R6.reuse, R125, RZ ;  /* 0x0000007d067d8210 */ /* 0x040fe20007f9e0ff */
[----:B------:R-:W5:Y:S01]  /*10ba0*/  LDL.LU.64 R56, [R1+0x38] ;  /* 0x0000380001387983 */ /* 0x000f620000300a00 */
[----:B------:R-:W-:-:S02]  /*10bb0*/  @!P0 IADD3 R40, P2, R6, R50, RZ ;  /* 0x0000003206288210 */ /* 0x000fc40007f5e0ff */
[----:B------:R-:W-:Y:S01]  /*10bc0*/  @!P0 LEA.HI.X R119, R8, UR17, R119, 0x1, P5 ;  /* 0x0000001108778c11 */ /* 0x000fe2000a8f0c77 */
[C---:B------:R-:W-:Y:S01]  /*10bd0*/  @!P0 IMAD.X R8, R4.reuse, 0x1, R123, P4 ;  /* 0x0000000104088824 */ /* 0x040fe200020e067b */
[----:B------:R-:W-:Y:S01]  /*10be0*/  @!P0 IADD3.X R42, R4, UR4, R51, P2, !PT ;  /* 0x00000004042a8c10 */ /* 0x000fe200097fe433 */
[----:B------:R-:W5:Y:S01]  /*10bf0*/  LDL.LU.64 R54, [R1+0x30] ;  /* 0x0000300001367983 */ /* 0x000f620000300a00 */
[----:B------:R-:W-:Y:S02]  /*10c00*/  @!P0 LEA R122, P2, R125, UR16, 0x1 ;  /* 0x000000107d7a8c11 */ /* 0x000fe4000f8408ff */
[----:B------:R-:W-:Y:S01]  /*10c10*/  @!P0 LEA R120, P4, R121, UR16, 0x1 ;  /* 0x0000001079788c11 */ /* 0x000fe2000f8808ff */
[----:B------:R-:W-:Y:S01]  /*10c20*/  @!PT LDS RZ, [RZ] ;  /* 0x00000000fffff984 */ /* 0x000fe20000000800 */
[----:B------:R-:W-:Y:S01]  /*10c30*/  @!PT LDS RZ, [RZ] ;  /* 0x00000000fffff984 */ /* 0x000fe20000000800 */
[----:B------:R-:W-:Y:S01]  /*10c40*/  @!PT LDS RZ, [RZ] ;  /* 0x00000000fffff984 */ /* 0x000fe20000000800 */
[----:B------:R2:W-:Y:S01]  /*10c50*/  @!P0 LDGSTS.E.BYPASS.LTC128B.128 [R242+0x3000], desc[UR18][R118.64] ;  /* 0x0300000076f28fae */ /* 0x0005e2000b901d52 */
[----:B------:R-:W-:Y:S02]  /*10c60*/  @!P0 LEA.HI.X R123, R125, UR17, R8, 0x1, P2 ;  /* 0x000000117d7b8c11 */ /* 0x000fe400090f0c08 */
[----:B------:R-:W-:Y:S01]  /*10c70*/  @!P0 IADD3 R18, P2, R6, R18, RZ ;  /* 0x0000001206128210 */ /* 0x000fe20007f5e0ff */
[----:B------:R-:W5:Y:S01]  /*10c80*/  LDL.LU.64 R52, [R1+0x28] ;  /* 0x0000280001347983 */ /* 0x000f620000300a00 */
[----:B------:R-:W-:-:S02]  /*10c90*/  @!P0 LEA.HI.X R121, R121, UR17, R10, 0x1, P4 ;  /* 0x0000001179798c11 */ /* 0x000fc4000a0f0c0a */
[C---:B------:R-:W-:Y:S01]  /*10ca0*/  @!P0 LEA R124, P4, R129.reuse, UR16, 0x1 ;  /* 0x00000010817c8c11 */ /* 0x040fe2000f8808ff */
[----:B------:R-:W-:Y:S01]  /*10cb0*/  @!P0 IMAD.X R203, R4, 0x1, R203, P2 ;  /* 0x0000000104cb8824 */ /* 0x000fe200010e06cb */
[C---:B------:R-:W-:Y:S02]  /*10cc0*/  @!P0 LEA R128, P2, R18.reuse, UR16, 0x1 ;  /* 0x0000001012808c11 */ /* 0x040fe4000f8408ff */
[----:B------:R-:W-:Y:S02]  /*10cd0*/  @!P0 LEA.HI.X R125, R129, UR17, R14, 0x1, P4 ;  /* 0x00000011817d8c11 */ /* 0x000fe4000a0f0c0e */
[C---:B------:R-:W-:Y:S02]  /*10ce0*/  @!P0 LEA R130, P4, R131.reuse, UR16, 0x1 ;  /* 0x0000001083828c11 */ /* 0x040fe4000f8808ff */
[----:B------:R-:W-:Y:S02]  /*10cf0*/  @!P0 LEA.HI.X R129, R18, UR17, R203, 0x1, P2 ;  /* 0x0000001112818c11 */ /* 0x000fe400090f0ccb */
[----:B------:R-:W-:-:S02]  /*10d00*/  @!P0 LEA.HI.X R131, R131, UR17, R16, 0x1, P4 ;  /* 0x0000001183838c11 */ /* 0x000fc4000a0f0c10 */
[----:B------:R-:W-:Y:S02]  /*10d10*/  @!P0 LEA R202, P2, R26, UR16, 0x1 ;  /* 0x000000101aca8c11 */ /* 0x000fe4000f8408ff */
[----:B------:R-:W-:Y:S02]  /*10d20*/  @!P0 LEA R2, P4, R22, UR16, 0x1 ;  /* 0x0000001016028c11 */ /* 0x000fe4000f8808ff */
[----:B------:R-:W-:Y:S02]  /*10d30*/  @!P0 LEA.HI.X R203, R26, UR17, R24, 0x1, P2 ;  /* 0x000000111acb8c11 */ /* 0x000fe400090f0c18 */
[----:B------:R-:W-:Y:S02]  /*10d40*/  @!P0 LEA.HI.X R3, R22, UR17, R20, 0x1, P4 ;  /* 0x0000001116038c11 */ /* 0x000fe4000a0f0c14 */
[----:B------:R-:W-:Y:S02]  /*10d50*/  @!P0 LEA R46, P2, R34, UR16, 0x1 ;  /* 0x00000010222e8c11 */ /* 0x000fe4000f8408ff */
[----:B------:R-:W-:-:S02]  /*10d60*/  @!P0 LEA R44, P4, R30, UR16, 0x1 ;  /* 0x000000101e2c8c11 */ /* 0x000fc4000f8808ff */
[----:B------:R-:W-:Y:S02]  /*10d70*/  @!P0 LEA.HI.X R47, R34, UR17, R32, 0x1, P2 ;  /* 0x00000011222f8c11 */ /* 0x000fe400090f0c20 */
[----:B------:R-:W-:Y:S02]  /*10d80*/  @!P0 LEA.HI.X R45, R30, UR17, R28, 0x1, P4 ;  /* 0x000000111e2d8c11 */ /* 0x000fe4000a0f0c1c */
[----:B------:R-:W-:Y:S02]  /*10d90*/  @!P0 LEA R50, P2, R40, UR16, 0x1 ;  /* 0x0000001028328c11 */ /* 0x000fe4000f8408ff */
[----:B------:R-:W-:Y:S02]  /*10da0*/  @!P0 LEA R126, P5, R127, UR16, 0x1 ;  /* 0x000000107f7e8c11 */ /* 0x000fe4000f8a08ff */
[----:B------:R-:W-:Y:S01]  /*10db0*/  @!P0 LEA R48, P4, R38, UR16, 0x1 ;  /* 0x0000001026308c11 */ /* 0x000fe2000f8808ff */
[----:B------:R1:W-:Y:S01]  /*10dc0*/  @P0 STS.128 [R242+0x3800], RZ ;  /* 0x003800fff2000388 */ /* 0x0003e20000000c00 */
[----:B------:R-:W-:-:S02]  /*10dd0*/  @!P0 LEA.HI.X R51, R40, UR17, R42, 0x1, P2 ;  /* 0x0000001128338c11 */ /* 0x000fc400090f0c2a */
[----:B------:R-:W-:Y:S01]  /*10de0*/  @!P0 LEA.HI.X R127, R127, UR17, R12, 0x1, P5 ;  /* 0x000000117f7f8c11 */ /* 0x000fe2000a8f0c0c */
[----:B------:R-:W-:Y:S01]  /*10df0*/  @!PT LDS RZ, [RZ] ;  /* 0x00000000fffff984 */ /* 0x000fe20000000800 */
[----:B------:R-:W-:Y:S01]  /*10e00*/  @!PT LDS RZ, [RZ] ;  /* 0x00000000fffff984 */ /* 0x000fe20000000800 */
[----:B------:R-:W-:Y:S01]  /*10e10*/  @!PT LDS RZ, [RZ] ;  /* 0x00000000fffff984 */ /* 0x000fe20000000800 */
[----:B------:R3:W-:Y:S01]  /*10e20*/  @!P0 LDGSTS.E.BYPASS.LTC128B.128 [R242+0x3800], desc[UR18][R120.64] ;  /* 0x0380000078f28fae */ /* 0x0007e2000b901d52 */
[----:B------:R-:W-:Y:S01]  /*10e30*/  @!P0 LEA.HI.X R49, R38, UR17, R36, 0x1, P4 ;  /* 0x0000001126318c11 */ /* 0x000fe2000a0f0c24 */
[----:B--2---:R-:W-:Y:S02]  /*10e40*/  IMAD.MOV.U32 R119, RZ, RZ, R51 ;  /* 0x000000ffff777224 */ /* 0x004fe400078e0033 */
[----:B------:R1:W-:Y:S04]  /*10e50*/  @P0 STS.128 [R242+0x4000], RZ ;  /* 0x004000fff2000388 */ /* 0x0003e80000000c00 */
[----:B------:R-:W-:Y:S01]  /*10e60*/  @!PT LDS RZ, [RZ] ;  /* 0x00000000fffff984 */ /* 0x000fe20000000800 */
[----:B------:R-:W-:Y:S01]  /*10e70*/  @!PT LDS RZ, [RZ] ;  /* 0x00000000fffff984 */ /* 0x000fe20000000800 */
[----:B------:R-:W-:Y:S01]  /*10e80*/  @!PT LDS RZ, [RZ] ;  /* 0x00000000fffff984 */ /* 0x000fe20000000800 */
[----:B------:R2:W-:Y:S04]  /*10e90*/  @!P0 LDGSTS.E.BYPASS.LTC128B.128 [R242+0x4000], desc[UR18][R122.64] ;  /* 0x040000007af28fae */ /* 0x0005e8000b901d52 */
[----:B------:R1:W-:Y:S04]  /*10ea0*/  @P0 STS.128 [R242+0x4800], RZ ;  /* 0x004800fff2000388 */ /* 0x0003e80000000c00 */
[----:B------:R-:W5:Y:S04]  /*10eb0*/  LDL.LU R51, [R1+0x24] ;  /* 0x0000240001337983 */ /* 0x000f680000300800 */
[----:B------:R-:W-:Y:S01]  /*10ec0*/  @!PT LDS RZ, [RZ] ;  /* 0x00000000fffff984 */ /* 0x000fe20000000800 */
[----:B------:R-:W-:Y:S01]  /*10ed0*/  @!PT LDS RZ, [RZ] ;  /* 0x00000000fffff984 */ /* 0x000fe20000000800 */
[----:B------:R-:W-:Y:S01]  /*10ee0*/  @!PT LDS RZ, [RZ] ;  /* 0x00000000fffff984 */ /* 0x000fe20000000800 */
[----:B------:R4:W-:Y:S04]  /*10ef0*/  @!P0 LDGSTS.E.BYPASS.LTC128B.128 [R242+0x4800], desc[UR18][R126.64] ;  /* 0x048000007ef28fae */ /* 0x0009e8000b901d52 */
[----:B------:R1:W-:Y:S01]  /*10f00*/  @P0 STS.128 [R242+0x5000], RZ ;  /* 0x005000fff2000388 */ /* 0x0003e20000000c00 */
[----:B---3--:R-:W-:-:S03]  /*10f10*/  IMAD.MOV.U32 R121, RZ, RZ, R49 ;  /* 0x000000ffff797224 */ /* 0x008fc600078e0031 */
[----:B------:R-:W-:Y:S01]  /*10f20*/  @!PT LDS RZ, [RZ] ;  /* 0x00000000fffff984 */ /* 0x000fe20000000800 */
[----:B------:R-:W-:Y:S01]  /*10f30*/  @!PT LDS RZ, [RZ] ;  /* 0x00000000fffff984 */ /* 0x000fe20000000800 */
[----:B------:R-:W-:Y:S01]  /*10f40*/  @!PT LDS RZ, [RZ] ;  /* 0x00000000fffff984 */ /* 0x000fe20000000800 */
[----:B------:R3:W-:Y:S04]  /*10f50*/  @!P0 LDGSTS.E.BYPASS.LTC128B.128 [R242+0x5000], desc[UR18][R124.64] ;  /* 0x050000007cf28fae */ /* 0x0007e8000b901d52 */
[----:B------:R1:W5:Y:S01]  /*10f60*/  LDL.LU R49, [R1+0x20] ;  /* 0x0000200001317983 */ /* 0x0003620000300800 */
[----:B--2---:R-:W-:-:S03]  /*10f70*/  IMAD.MOV.U32 R123, RZ, RZ, R47 ;  /* 0x000000ffff7b7224 */ /* 0x004fc600078e002f */
[----:B------:R1:W5:Y:S01]  /*10f80*/  LDL.LU R47, [R1+0x1c] ;  /* 0x00001c00012f7983 */ /* 0x0003620000300800 */
[----:B----4-:R-:W-:-:S03]  /*10f90*/  IMAD.MOV.U32 R127, RZ, RZ, R45 ;  /* 0x000000ffff7f7224 */ /* 0x010fc600078e002d */
[----:B------:R1:W5:Y:S01]  /*10fa0*/  LDL.LU R45, [R1+0x18] ;  /* 0x00001800012d7983 */ /* 0x0003620000300800 */
[----:B---3--:R-:W-:Y:S02]  /*10fb0*/  IMAD.MOV.U32 R124, RZ, RZ, R2 ;  /* 0x000000ffff7c7224 */ /* 0x008fe400078e0002 */
[----:B------:R-:W-:Y:S02]  /*10fc0*/  IMAD.MOV.U32 R125, RZ, RZ, R3 ;  /* 0x000000ffff7d7224 */ /* 0x000fe400078e0003 */
[----:B------:R1:W5:Y:S04]  /*10fd0*/  LDL.LU.64 R2, [R1+0x10] ;  /* 0x0000100001027983 */ /* 0x0003680000300a00 */
[----:B------:R1:W-:Y:S01]  /*10fe0*/  @P0 STS.128 [R242+0x5800], RZ ;  /* 0x005800fff2000388 */ /* 0x0003e20000000c00 */
[----:B------:R-:W-:-:S03]  /*10ff0*/  IMAD.MOV.U32 R126, RZ, RZ, R44 ;  /* 0x000000ffff7e7224 */ /* 0x000fc600078e002c */
[----:B------:R-:W-:Y:S01]  /*11000*/  @!PT LDS RZ, [RZ] ;  /* 0x00000000fffff984 */ /* 0x000fe20000000800 */
[----:B------:R-:W-:Y:S01]  /*11010*/  @!PT LDS RZ, [RZ] ;  /* 0x00000000fffff984 */ /* 0x000fe20000000800 */
[----:B------:R-:W-:Y:S01]  /*11020*/  @!PT LDS RZ, [RZ] ;  /* 0x00000000fffff984 */ /* 0x000fe20000000800 */
[----:B------:R1:W-:Y:S04]  /*11030*/  @!P0 LDGSTS.E.BYPASS.LTC128B.128 [R242+0x5800], desc[UR18][R130.64] ;  /* 0x0580000082f28fae */ /* 0x0003e8000b901d52 */
        /* <DEDUP_REMOVED lines=39> */
[----:B------:R-:W-:Y:S04]  /*112b0*/  BSSY B0, `(.L_x_3674) ;  /* 0x000000d000007945 */ /* 0x000fe80003800000 */
        /* <DEDUP_REMOVED lines=12> */
.L_x_3675:
[----:B------:R-:W-:Y:S05]  /*11380*/  BSYNC B0 ;  /* 0x0000000000007941 */ /* 0x000fea0003800000 */
.L_x_3674:
[----:B------:R-:W0:Y:S01]  /*11390*/  LDGDEPBAR ;  /* 0x00000000000079af */ /* 0x000e220000000000 */
[----:B------:R-:W-:-:S04]  /*113a0*/  LEA R250, P0, R6, R117, 0x1 ;  /* 0x0000007506fa7211 */ /* 0x000fc800078008ff */
[----:B------:R-:W-:-:S09]  /*113b0*/  LEA.HI.X R251, R6, R251, R4, 0x1, P0 ;  /* 0x000000fb06fb7211 */ /* 0x000fd200000f0c04 */
.L_x_3671:
[----:B-----5:R-:W-:Y:S01]  /*113c0*/  FMNMX.FTZ R4, R2, R49, !PT ;  /* 0x0000003102047209 */ /* 0x020fe20007810000 */
[----:B------:R-:W-:-:S03]  /*113d0*/  ULDC UR4, c[0x0][0x2ec] ;  /* 0x0000bb0000047ab9 */ /* 0x000fc60000000800 */
        /* <DEDUP_REMOVED lines=17> */
[----:B-12---:R-:W-:Y:S02]  /*114f0*/  FMNMX.FTZ R119, R45, R4, !PT ;  /* 0x000000042d777209 */ /* 0x006fe40007810000 */
        /* <DEDUP_REMOVED lines=120> */
[--C-:B------:R-:W-:Y:S01]  /*11c80*/  FFMA.FTZ R125, R115, UR4, -R124.reuse ;  /* 0x00000004737d7c23 */ /* 0x100fe2000801087c */
[----:B------:R-:W1:Y:S01]  /*11c90*/  SHFL.BFLY PT, R41, R6, 0x2, 0x1f ;  /* 0x0c401f0006297f89 */ /* 0x000e6200000e0000 */
        /* <DEDUP_REMOVED lines=9> */
[----:B------:R-:W-:Y:S01]  /*11d30*/  MUFU.EX2 R122, R122 ;  /* 0x0000007a007a7308 */ /* 0x000fe20000000800 */
[----:B------:R-:W-:Y:S01]  /*11d40*/  LDSM.16.MT88.4 R12, [R233+0xa000] ;  /* 0x00a00000e90c783b */ /* 0x000fe20000004200 */
        /* <DEDUP_REMOVED lines=12> */
[----:B-1----:R-:W-:Y:S01]  /*11e10*/  FMNMX.FTZ R4, R6, R41, !PT ;  /* 0x0000002906047209 */ /* 0x002fe20007810000 */
[--C-:B------:R-:W-:Y:S01]  /*11e20*/  FFMA.FTZ R99, R99, UR4, -R124.reuse ;  /* 0x0000000463637c23 */ /* 0x100fe2000801087c */
[----:B------:R-:W-:Y:S01]  /*11e30*/  MUFU.EX2 R125, R125 ;  /* 0x0000007d007d7308 */ /* 0x000fe20000000800 */
[----:B------:R-:W-:Y:S01]  /*11e40*/  LDSM.16.MT88.4 R40, [R234+0xa800] ;  /* 0x00a80000ea28783b */ /* 0x000fe20000004200 */
[--C-:B------:R-:W-:Y:S01]  /*11e50*/  FFMA.FTZ R181, R181, UR4, -R124.reuse ;  /* 0x00000004b5b57c23 */ /* 0x100fe2000801087c */
[--C-:B------:R-:W-:Y:S01]  /*11e60*/  FFMA.FTZ R86, R86, UR4, -R124.reuse ;  /* 0x0000000456567c23 */ /* 0x100fe2000801087c */
[--C-:B------:R-:W-:Y:S01]  /*11e70*/  FFMA.FTZ R91, R91, UR4, -R124.reuse ;  /* 0x000000045b5b7c23 */ /* 0x100fe2000801087c */
[----:B------:R-:W1:Y:S01]  /*11e80*/  SHFL.BFLY PT, R31, R4, 0x1, 0x1f ;  /* 0x0c201f00041f7f89 */ /* 0x000e6200000e0000 */
        /* <DEDUP_REMOVED lines=18> */
[----:B------:R-:W-:Y:S01]  /*11fb0*/  MUFU.EX2 R118, R118 ;  /* 0x0000007600767308 */ /* 0x000fe20000000800 */
[----:B---3--:R-:W-:-:S02]  /*11fc0*/  F2FP.BF16.F32.PACK_AB R10, R120, R125 ;  /* 0x0000007d780a723e */ /* 0x008fc400000010ff */
[----:B-1----:R-:W-:-:S05]  /*11fd0*/  FMNMX.FTZ R126, R4, R31, !PT ;  /* 0x0000001f047e7209 */ /* 0x002fca0007810000 */
[----:B------:R-:W-:Y:S01]  /*11fe0*/  MUFU.EX2 R121, R121 ;  /* 0x0000007900797308 */ /* 0x000fe20000000800 */
[C---:B------:R-:W-:Y:S01]  /*11ff0*/  FSETP.NEU.FTZ.AND P0, PT, R126.reuse, -INF , PT ;  /* 0xff8000007e00780b */ /* 0x040fe20003f1d000 */
[----:B------:R-:W-:-:S05]  /*12000*/  FMUL.FTZ R106, R126, UR4 ;  /* 0x000000047e6a7c20 */ /* 0x000fca0008410000 */
[----:B------:R-:W-:Y:S01]  /*12010*/  FSEL R106, R106, RZ, P0 ;  /* 0x000000ff6a6a7208 */ /* 0x000fe20000000000 */
[----:B------:R-:W1:Y:S04]  /*12020*/  MUFU.EX2 R116, R116 ;  /* 0x0000007400747308 */ /* 0x000e680000000800 */
[--C-:B------:R-:W-:Y:S01]  /*12030*/  FFMA.FTZ R113, R5, UR4, -R106.reuse ;  /* 0x0000000405717c23 */ /* 0x100fe2000801086a */
[----:B------:R-:W-:Y:S01]  /*12040*/  FSEL R5, R128, RZ, P2 ;  /* 0x000000ff80057208 */ /* 0x000fe20001000000 */
[--C-:B------:R-:W-:Y:S01]  /*12050*/  FFMA.FTZ R102, R7, UR4, -R106.reuse ;  /* 0x0000000407667c23 */ /* 0x100fe2000801086a */
[--C-:B------:R-:W-:Y:S01]  /*12060*/  FFMA.FTZ R104, R35, UR4, -R106.reuse ;  /* 0x0000000423687c23 */ /* 0x100fe2000801086a */
[--C-:B------:R-:W-:Y:S01]  /*12070*/  FFMA.FTZ R129, R33, UR4, -R106.reuse ;  /* 0x0000000421817c23 */ /* 0x100fe2000801086a */
[--C-:B------:R-:W-:Y:S01]  /*12080*/  FFMA.FTZ R36, R29, UR4, -R106.reuse ;  /* 0x000000041d247c23 */ /* 0x100fe2000801086a */
[----:B------:R-:W-:Y:S01]  /*12090*/  FADD.FTZ R130, R2, -R5 ;  /* 0x8000000502827221 */ /* 0x000fe20000010000 */
[----:B------:R-:W-:Y:S01]  /*120a0*/  FSEL R5, R126, RZ, P0 ;  /* 0x000000ff7e057208 */ /* 0x000fe20000000000 */
[----:B------:R-:W-:Y:S01]  /*120b0*/  MUFU.EX2 R113, R113 ;  /* 0x0000007100717308 */ /* 0x000fe20000000800 */
[--C-:B------:R-:W-:Y:S01]  /*120c0*/  FFMA.FTZ R44, R37, UR4, -R106.reuse ;  /* 0x00000004252c7c23 */ /* 0x100fe2000801086a */
[----:B------:R-:W-:Y:S01]  /*120d0*/  FMUL.FTZ R130, R130, UR4 ;  /* 0x0000000482827c20 */ /* 0x000fe20008410000 */
[----:B------:R-:W-:Y:S01]  /*120e0*/  LDSM.16.MT88.4 R32, [R237+0xa800] ;  /* 0x00a80000ed20783b */ /* 0x000fe20000004200 */
[----:B------:R-:W-:Y:S01]  /*120f0*/  FADD.FTZ R0, R0, -R5 ;  /* 0x8000000500007221 */ /* 0x000fe20000010000 */
[----:B-1----:R-:W-:Y:S01]  /*12100*/  F2FP.BF16.F32.PACK_AB R50, R116, R121 ;  /* 0x000000797432723e */ /* 0x002fe200000010ff */
[----:B------:R-:W-:Y:S01]  /*12110*/  FFMA.FTZ R164, R164, UR4, -R106 ;  /* 0x00000004a4a47c23 */ /* 0x000fe2000801086a */
[----:B------:R-:W1:Y:S01]  /*12120*/  LDSM.16.MT88.4 R4, [R234+0xa000] ;  /* 0x00a00000ea04783b */ /* 0x000e620000004200 */
[----:B------:R-:W2:Y:S01]  /*12130*/  MUFU.EX2 R130, R130 ;  /* 0x0000008200827308 */ /* 0x000ea20000000800 */
[----:B------:R-:W-:Y:S01]  /*12140*/  FMUL.FTZ R2, R0, UR4 ;  /* 0x0000000400027c20 */ /* 0x000fe20008410000 */
[----:B------:R-:W-:Y:S01]  /*12150*/  FFMA.FTZ R0, R11, UR4, -R124 ;  /* 0x000000040b007c23 */ /* 0x000fe2000801087c */
        /* <DEDUP_REMOVED lines=14> */
[-C--:B--2---:R-:W-:Y:S01]  /*12240*/  FMUL.FTZ R20, R160, R130.reuse ;  /* 0x00000082a0147220 */ /* 0x084fe20000410000 */
[-C--:B------:R-:W-:Y:S01]  /*12250*/  FMUL.FTZ R21, R161, R130.reuse ;  /* 0x00000082a1157220 */ /* 0x080fe20000410000 */
[--C-:B------:R-:W-:Y:S01]  /*12260*/  FFMA.FTZ R160, R25, UR4, -R106.reuse ;  /* 0x0000000419a07c23 */ /* 0x100fe2000801086a */
[-C--:B------:R-:W-:Y:S01]  /*12270*/  FMUL.FTZ R29, R153, R130.reuse ;  /* 0x00000082991d7220 */ /* 0x080fe20000410000 */
[-C--:B------:R-:W-:Y:S01]  /*12280*/  FMUL.FTZ R28, R152, R130.reuse ;  /* 0x00000082981c7220 */ /* 0x080fe20000410000 */
[-C--:B------:R-:W-:Y:S01]  /*12290*/  FMUL.FTZ R37, R145, R130.reuse ;  /* 0x0000008291257220 */ /* 0x080fe20000410000 */
[-C--:B------:R-:W-:Y:S01]  /*122a0*/  FMUL.FTZ R156, R156, R130.reuse ;  /* 0x000000829c9c7220 */ /* 0x080fe20000410000 */
[----:B------:R2:W-:Y:S01]  /*122b0*/  MUFU.EX2 R161, R24 ;  /* 0x0000001800a17308 */ /* 0x0005e20000000800 */
[----:B---3--:R-:W-:Y:S01]  /*122c0*/  F2FP.BF16.F32.PACK_AB R9, R104, R113 ;  /* 0x000000716809723e */ /* 0x008fe200000010ff */
[-C--:B------:R-:W-:Y:S01]  /*122d0*/  FMUL.FTZ R157, R157, R130.reuse ;  /* 0x000000829d9d7220 */ /* 0x080fe20000410000 */
[-C--:B------:R-:W-:Y:S01]  /*122e0*/  FMUL.FTZ R148, R148, R130.reuse ;  /* 0x0000008294947220 */ /* 0x080fe20000410000 */
[-C--:B------:R-:W-:Y:S01]  /*122f0*/  FMUL.FTZ R149, R149, R130.reuse ;  /* 0x0000008295957220 */ /* 0x080fe20000410000 */
[-C--:B------:R-:W-:Y:S01]  /*12300*/  FMUL.FTZ R140, R140, R130.reuse ;  /* 0x000000828c8c7220 */ /* 0x080fe20000410000 */
[-C--:B------:R-:W-:Y:S01]  /*12310*/  FMUL.FTZ R141, R141, R130.reuse ;  /* 0x000000828d8d7220 */ /* 0x080fe20000410000 */
[-C--:B------:R-:W-:Y:S01]  /*12320*/  FMUL.FTZ R136, R136, R130.reuse ;  /* 0x0000008288887220 */ /* 0x080fe20000410000 */
[----:B------:R-:W3:Y:S01]  /*12330*/  MUFU.EX2 R129, R129 ;  /* 0x0000008100817308 */ /* 0x000ee20000000800 */
[-C--:B------:R-:W-:Y:S01]  /*12340*/  FMUL.FTZ R137, R137, R130.reuse ;  /* 0x0000008289897220 */ /* 0x080fe20000410000 */
[-C--:B------:R-:W-:Y:S01]  /*12350*/  FMUL.FTZ R132, R132, R130.reuse ;  /* 0x0000008284847220 */ /* 0x080fe20000410000 */
[-C--:B------:R-:W-:Y:S01]  /*12360*/  FMUL.FTZ R133, R133, R130.reuse ;  /* 0x0000008285857220 */ /* 0x080fe20000410000 */
[--C-:B------:R-:W-:Y:S01]  /*12370*/  FFMA.FTZ R152, R47, UR4, -R106.reuse ;  /* 0x000000042f987c23 */ /* 0x100fe2000801086a */
[--C-:B------:R-:W-:Y:S01]  /*12380*/  FFMA.FTZ R82, R82, UR4, -R106.reuse ;  /* 0x0000000452527c23 */ /* 0x100fe2000801086a */
[--C-:B------:R-:W-:Y:S01]  /*12390*/  FFMA.FTZ R85, R85, UR4, -R106.reuse ;  /* 0x0000000455557c23 */ /* 0x100fe2000801086a */
[--C-:B------:R-:W-:Y:S01]  /*123a0*/  FFMA.FTZ R80, R80, UR4, -R106.reuse ;  /* 0x0000000450507c23 */ /* 0x100fe2000801086a */
[----:B------:R-:W4:Y:S01]  /*123b0*/  MUFU.EX2 R2, R2 ;  /* 0x0000000200027308 */ /* 0x000f220000000800 */
[----:B--2---:R-:W2:Y:S01]  /*123c0*/  LDSM.16.MT88.4 R24, [R232+0xa000] ;  /* 0x00a00000e818783b */ /* 0x004ea20000004200 */
[--C-:B------:R-:W-:Y:S01]  /*123d0*/  FFMA.FTZ R79, R79, UR4, -R106.reuse ;  /* 0x000000044f4f7c23 */ /* 0x100fe2000801086a */
[--C-:B------:R-:W-:Y:S01]  /*123e0*/  FFMA.FTZ R74, R74, UR4, -R106.reuse ;  /* 0x000000044a4a7c23 */ /* 0x100fe2000801086a */
[--C-:B------:R-:W-:Y:S01]  /*123f0*/  FFMA.FTZ R77, R77, UR4, -R106.reuse ;  /* 0x000000044d4d7c23 */ /* 0x100fe2000801086a */
[--C-:B------:R-:W-:Y:S01]  /*12400*/  FFMA.FTZ R72, R72, UR4, -R106.reuse ;  /* 0x0000000448487c23 */ /* 0x100fe2000801086a */
[--C-:B------:R-:W-:Y:S01]  /*12410*/  FFMA.FTZ R73, R73, UR4, -R106.reuse ;  /* 0x0000000449497c23 */ /* 0x100fe2000801086a */
[----:B------:R-:W-:Y:S01]  /*12420*/  FFMA.FTZ R127, R252, R130, R127 ;  /* 0x00000082fc7f7223 */ /* 0x000fe2000001007f */
[----:B------:R1:W-:Y:S01]  /*12430*/  MUFU.EX2 R153, R36 ;  /* 0x0000002400997308 */ /* 0x0003e20000000800 */
[----:B---3--:R-:W-:Y:S01]  /*12440*/  F2FP.BF16.F32.PACK_AB R11, R129, R102 ;  /* 0x00000066810b723e */ /* 0x008fe200000010ff */
[--C-:B------:R-:W-:Y:S01]  /*12450*/  FFMA.FTZ R68, R68, UR4, -R106.reuse ;  /* 0x0000000444447c23 */ /* 0x100fe2000801086a */
[----:B------:R-:W-:Y:S01]  /*12460*/  FADD.FTZ R122, R122, R127 ;  /* 0x0000007f7a7a7221 */ /* 0x000fe20000010000 */
[--C-:B------:R-:W-:Y:S01]  /*12470*/  FFMA.FTZ R69, R69, UR4, -R106.reuse ;  /* 0x0000000445457c23 */ /* 0x100fe2000801086a */
[--C-:B------:R-:W-:Y:S01]  /*12480*/  FFMA.FTZ R60, R60, UR4, -R106.reuse ;  /* 0x000000043c3c7c23 */ /* 0x100fe2000801086a */
[----:B------:R-:W-:Y:S01]  /*12490*/  FFMA.FTZ R63, R63, UR4, -R106 ;  /* 0x000000043f3f7c23 */ /* 0x000fe2000801086a */
[----:B------:R-:W-:Y:S01]  /*124a0*/  FADD.FTZ R125, R125, R122 ;  /* 0x0000007a7d7d7221 */ /* 0x000fe20000010000 */
[----:B------:R-:W3:Y:S01]  /*124b0*/  MUFU.EX2 R160, R160 ;  /* 0x000000a000a07308 */ /* 0x000ee20000000800 */
[-C--:B----4-:R-:W-:Y:S01]  /*124c0*/  FMUL.FTZ R22, R162, R2.reuse ;  /* 0x00000002a2167220 */ /* 0x090fe20000410000 */
[-C--:B------:R-:W-:Y:S01]  /*124d0*/  FMUL.FTZ R23, R163, R2.reuse ;  /* 0x00000002a3177220 */ /* 0x080fe20000410000 */
[-C--:B------:R-:W-:Y:S01]  /*124e0*/  FMUL.FTZ R30, R154, R2.reuse ;  /* 0x000000029a1e7220 */ /* 0x080fe20000410000 */
[-C--:B------:R-:W-:Y:S01]  /*124f0*/  FMUL.FTZ R31, R155, R2.reuse ;  /* 0x000000029b1f7220 */ /* 0x080fe20000410000 */
[-C--:B------:R-:W-:Y:S01]  /*12500*/  FMUL.FTZ R38, R146, R2.reuse ;  /* 0x0000000292267220 */ /* 0x080fe20000410000 */
[-C--:B------:R-:W-:Y:S01]  /*12510*/  FMUL.FTZ R39, R147, R2.reuse ;  /* 0x0000000293277220 */ /* 0x080fe20000410000 */
[-C--:B------:R-:W-:Y:S01]  /*12520*/  FMUL.FTZ R158, R158, R2.reuse ;  /* 0x000000029e9e7220 */ /* 0x080fe20000410000 */
[----:B------:R-:W-:Y:S01]  /*12530*/  FMUL.FTZ R159, R159, R2 ;  /* 0x000000029f9f7220 */ /* 0x000fe20000410000 */
[----:B-1----:R-:W-:Y:S01]  /*12540*/  FMUL.FTZ R36, R144, R130 ;  /* 0x0000008290247220 */ /* 0x002fe20000410000 */
        /* <DEDUP_REMOVED lines=8> */
[C---:B------:R-:W-:Y:S01]  /*125d0*/  HMMA.16816.F32.BF16 R20, R8.reuse, R16, R20 ;  /* 0x000000100814723c */ /* 0x040fe20000041814 */
[----:B------:R-:W-:Y:S01]  /*125e0*/  MUFU.EX2 R152, R152 ;  /* 0x0000009800987308 */ /* 0x000fe20000000800 */
[----:B---3--:R-:W-:Y:S01]  /*125f0*/  F2FP.BF16.F32.PACK_AB R49, R153, R160 ;  /* 0x000000a09931723e */ /* 0x008fe200000010ff */
[--C-:B------:R-:W-:Y:S01]  /*12600*/  FFMA.FTZ R144, R186, UR4, -R106.reuse ;  /* 0x00000004ba907c23 */ /* 0x100fe2000801086a */
[--C-:B------:R-:W-:Y:S01]  /*12610*/  FFMA.FTZ R146, R206, UR4, -R106.reuse ;  /* 0x00000004ce927c23 */ /* 0x100fe2000801086a */
[--C-:B------:R-:W-:Y:S01]  /*12620*/  FFMA.FTZ R147, R182, UR4, -R106.reuse ;  /* 0x00000004b6937c23 */ /* 0x100fe2000801086a */
[C---:B------:R-:W-:Y:S01]  /*12630*/  HMMA.16816.F32.BF16 R28, R8.reuse, R4, R28 ;  /* 0x00000004081c723c */ /* 0x040fe2000004181c */
[--C-:B------:R-:W-:Y:S01]  /*12640*/  FFMA.FTZ R155, R178, UR4, -R106.reuse ;  /* 0x00000004b29b7c23 */ /* 0x100fe2000801086a */
[--C-:B------:R-:W-:Y:S01]  /*12650*/  FFMA.FTZ R154, R192, UR4, -R106.reuse ;  /* 0x00000004c09a7c23 */ /* 0x100fe2000801086a */
[----:B------:R1:W3:Y:S01]  /*12660*/  MUFU.EX2 R145, R44 ;  /* 0x0000002c00917308 */ /* 0x0002e20000000800 */
[--C-:B------:R-:W-:Y:S01]  /*12670*/  FFMA.FTZ R162, R170, UR4, -R106.reuse ;  /* 0x00000004aaa27c23 */ /* 0x100fe2000801086a */
[--C-:B------:R-:W-:Y:S01]  /*12680*/  FFMA.FTZ R163, R215, UR4, -R106.reuse ;  /* 0x00000004d7a37c23 */ /* 0x100fe2000801086a */
[C---:B------:R-:W-:Y:S01]  /*12690*/  HMMA.16816.F32.BF16 R36, R8.reuse, R12, R36 ;  /* 0x0000000c0824723c */ /* 0x040fe20000041824 */
[--C-:B------:R-:W-:Y:S01]  /*126a0*/  FFMA.FTZ R170, R195, UR4, -R106.reuse ;  /* 0x00000004c3aa7c23 */ /* 0x100fe2000801086a */
[--C-:B------:R-:W-:Y:S01]  /*126b0*/  FFMA.FTZ R195, R197, UR4, -R106.reuse ;  /* 0x00000004c5c37c23 */ /* 0x100fe2000801086a */
[----:B------:R-:W-:Y:S01]  /*126c0*/  FFMA.FTZ R178, R211, UR4, -R106 ;  /* 0x00000004d3b27c23 */ /* 0x000fe2000801086a */
[----:B------:R-:W-:Y:S01]  /*126d0*/  FFMA.FTZ R197, R199, UR4, -R124 ;  /* 0x00000004c7c57c23 */ /* 0x000fe2000801087c */
[----:B------:R-:W-:Y:S01]  /*126e0*/  MUFU.EX2 R119, R119 ;  /* 0x0000007700777308 */ /* 0x000fe20000000800 */
[C---:B------:R-:W-:Y:S01]  /*126f0*/  HMMA.16816.F32.BF16 R16, R8.reuse, R18, R156 ;  /* 0x000000120810723c */ /* 0x040fe2000004189c */
[----:B------:R-:W-:Y:S01]  /*12700*/  FFMA.FTZ R182, R207, UR4, -R106 ;  /* 0x00000004cfb67c23 */ /* 0x000fe2000801086a */
[--C-:B------:R-:W-:Y:S01]  /*12710*/  FFMA.FTZ R186, R189, UR4, -R124.reuse ;  /* 0x00000004bdba7c23 */ /* 0x100fe2000801087c */
[----:B------:R-:W-:Y:S01]  /*12720*/  FFMA.FTZ R192, R97, UR4, -R124 ;  /* 0x0000000461c07c23 */ /* 0x000fe2000801087c */
[----:B------:R-:W-:Y:S01]  /*12730*/  FFMA.FTZ R113, R248, R2, R113 ;  /* 0x00000002f8717223 */ /* 0x000fe20000010071 */
[----:B------:R-:W-:Y:S01]  /*12740*/  FADD.FTZ R120, R120, R125 ;  /* 0x0000007d78787221 */ /* 0x000fe20000010000 */
[C---:B------:R-:W-:Y:S01]  /*12750*/  HMMA.16816.F32.BF16 R4, R8.reuse, R6, R148 ;  /* 0x000000060804723c */ /* 0x040fe20000041894 */
[----:B------:R-:W4:Y:S01]  /*12760*/  MUFU.EX2 R114, R114 ;  /* 0x0000007200727308 */ /* 0x000f220000000800 */
[----:B-1----:R-:W1:Y:S01]  /*12770*/  LDSM.16.MT88.4 R44, [R233+0xa800] ;  /* 0x00a80000e92c783b */ /* 0x002e620000004200 */
[----:B---3--:R-:W-:Y:S01]  /*12780*/  F2FP.BF16.F32.PACK_AB R51, R145, R152 ;  /* 0x000000989133723e */ /* 0x008fe200000010ff */
[----:B------:R-:W-:Y:S01]  /*12790*/  FFMA.FTZ R157, R176, UR4, -R106 ;  /* 0x00000004b09d7c23 */ /* 0x000fe2000801086a */
[----:B------:R-:W-:Y:S01]  /*127a0*/  FFMA.FTZ R156, R190, UR4, -R124 ;  /* 0x00000004be9c7c23 */ /* 0x000fe2000801087c */
[C---:B------:R-:W-:Y:S01]  /*127b0*/  HMMA.16816.F32.BF16 R12, R8.reuse, R14, R140 ;  /* 0x0000000e080c723c */ /* 0x040fe2000004188c */
[----:B------:R-:W-:Y:S01]  /*127c0*/  FFMA.FTZ R150, R194, UR4, -R106 ;  /* 0x00000004c2967c23 */ /* 0x000fe2000801086a */
[--C-:B------:R-:W-:Y:S01]  /*127d0*/  FFMA.FTZ R149, R184, UR4, -R124.reuse ;  /* 0x00000004b8957c23 */ /* 0x100fe2000801087c */
[----:B------:R3:W-:Y:S01]  /*127e0*/  MUFU.EX2 R140, R48 ;  /* 0x00000030008c7308 */ /* 0x0007e20000000800 */
[--C-:B------:R-:W-:Y:S01]  /*127f0*/  FFMA.FTZ R148, R198, UR4, -R124.reuse ;  /* 0x00000004c6947c23 */ /* 0x100fe2000801087c */
[----:B------:R-:W-:Y:S01]  /*12800*/  FFMA.FTZ R151, R180, UR4, -R124 ;  /* 0x00000004b4977c23 */ /* 0x000fe2000801087c */
[C---:B--2---:R-:W-:Y:S01]  /*12810*/  HMMA.16816.F32.BF16 R136, R8.reuse, R24, R136 ;  /* 0x000000180888723c */ /* 0x044fe20000041888 */
[----:B------:R-:W-:Y:S01]  /*12820*/  FFMA.FTZ R143, R208, UR4, -R106 ;  /* 0x00000004d08f7c23 */ /* 0x000fe2000801086a */
[--C-:B------:R-:W-:Y:S01]  /*12830*/  FFMA.FTZ R141, R196, UR4, -R124.reuse ;  /* 0x00000004c48d7c23 */ /* 0x100fe2000801087c */
[--C-:B------:R-:W-:Y:S01]  /*12840*/  FFMA.FTZ R142, R210, UR4, -R124.reuse ;  /* 0x00000004d28e7c23 */ /* 0x100fe2000801087c */
[--C-:B------:R-:W-:Y:S01]  /*12850*/  FFMA.FTZ R159, R174, UR4, -R124.reuse ;  /* 0x00000004ae9f7c23 */ /* 0x100fe2000801087c */
[----:B------:R-:W-:Y:S01]  /*12860*/  MUFU.EX2 R117, R117 ;  /* 0x0000007500757308 */ /* 0x000fe20000000800 */
[----:B------:R-:W-:Y:S01]  /*12870*/  HMMA.16816.F32.BF16 R132, R8, R26, R132 ;  /* 0x0000001a0884723c */ /* 0x000fe20000041884 */
[----:B------:R-:W2:Y:S01]  /*12880*/  LDSM.16.MT88.4 R8, [R232+0xa800] ;  /* 0x00a80000e808783b */ /* 0x000ea20000004200 */
[----:B------:R-:W-:Y:S01]  /*12890*/  FFMA.FTZ R158, R188, UR4, -R124 ;  /* 0x00000004bc9e7c23 */ /* 0x000fe2000801087c */
[--C-:B------:R-:W-:Y:S01]  /*128a0*/  FFMA.FTZ R176, R213, UR4, -R106.reuse ;  /* 0x00000004d5b07c23 */ /* 0x100fe2000801086a */
[--C-:B------:R-:W-:Y:S01]  /*128b0*/  FFMA.FTZ R184, R193, UR4, -R106.reuse ;  /* 0x00000004c1b87c23 */ /* 0x100fe2000801086a */
[----:B------:R-:W4:Y:S01]  /*128c0*/  LDSM.16.MT88.4 R24, [R237+0xb000] ;  /* 0x00b00000ed18783b */ /* 0x000f220000004200 */
[----:B------:R-:W-:Y:S01]  /*128d0*/  FFMA.FTZ R188, R101, UR4, -R106 ;  /* 0x0000000465bc7c23 */ /* 0x000fe2000801086a */
[----:B------:R-:W-:Y:S01]  /*128e0*/  MUFU.EX2 R112, R112 ;  /* 0x0000007000707308 */ /* 0x000fe20000000800 */
[----:B---3--:R-:W-:Y:S01]  /*128f0*/  F2FP.BF16.F32.PACK_AB R48, R118, R123 ;  /* 0x0000007b7630723e */ /* 0x008fe200000010ff */
[--C-:B------:R-:W-:Y:S01]  /*12900*/  FFMA.FTZ R174, R249, UR4, -R124.reuse ;  /* 0x00000004f9ae7c23 */ /* 0x100fe2000801087c */
[----:B------:R-:W-:Y:S01]  /*12910*/  FFMA.FTZ R180, R209, UR4, -R124 ;  /* 0x00000004d1b47c23 */ /* 0x000fe2000801087c */
[--C-:B------:R-:W-:Y:S01]  /*12920*/  FFMA.FTZ R101, R167, UR4, -R106.reuse ;  /* 0x00000004a7657c23 */ /* 0x100fe2000801086a */
[----:B------:R-:W-:Y:S01]  /*12930*/  FFMA.FTZ R190, R95, UR4, -R106 ;  /* 0x000000045fbe7c23 */ /* 0x000fe2000801086a */
[--C-:B------:R-:W-:Y:S01]  /*12940*/  FFMA.FTZ R95, R165, UR4, -R124.reuse ;  /* 0x00000004a55f7c23 */ /* 0x100fe2000801087c */
[----:B------:R-:W-:Y:S01]  /*12950*/  FFMA.FTZ R194, R103, UR4, -R124 ;  /* 0x0000000467c27c23 */ /* 0x000fe2000801087c */
[C---:B------:R-:W-:Y:S01]  /*12960*/  HMMA.16816.F32.BF16 R20, R48.reuse, R32, R20 ;  /* 0x000000203014723c */ /* 0x040fe20000041814 */
[----:B------:R-:W-:Y:S01]  /*12970*/  MUFU.EX2 R143, R143 ;  /* 0x0000008f008f7308 */ /* 0x000fe20000000800 */
[----:B------:R-:W-:Y:S01]  /*12980*/  FADD.FTZ R113, R104, R113 ;  /* 0x0000007168717221 */ /* 0x000fe20000010000 */
[----:B------:R-:W-:Y:S01]  /*12990*/  FADD.FTZ R123, R123, R120 ;  /* 0x000000787b7b7221 */ /* 0x000fe20000010000 */
[--C-:B------:R-:W-:Y:S01]  /*129a0*/  FFMA.FTZ R58, R58, UR4, -R106.reuse ;  /* 0x000000043a3a7c23 */ /* 0x100fe2000801086a */
[--C-:B------:R-:W-:Y:S01]  /*129b0*/  FFMA.FTZ R61, R61, UR4, -R106.reuse ;  /* 0x000000043d3d7c23 */ /* 0x100fe2000801086a */
[C---:B------:R-:W-:Y:S01]  /*129c0*/  HMMA.16816.F32.BF16 R16, R48.reuse, R34, R16 ;  /* 0x000000223010723c */ /* 0x040fe20000041810 */
[----:B------:R-:W3:Y:S01]  /*129d0*/  LDSM.16.MT88.4 R32, [R234+0xb000] ;  /* 0x00b00000ea20783b */ /* 0x000ee20000004200 */
[----:B------:R-:W-:Y:S01]  /*129e0*/  FADD.FTZ R102, R102, R113 ;  /* 0x0000007166667221 */ /* 0x000fe20000010000 */
[----:B------:R-:W4:Y:S01]  /*129f0*/  MUFU.EX2 R144, R144 ;  /* 0x0000009000907308 */ /* 0x000f220000000800 */
[----:B------:R-:W-:Y:S01]  /*12a00*/  FADD.FTZ R118, R118, R123 ;  /* 0x0000007b76767221 */ /* 0x000fe20000010000 */
[----:B------:R-:W-:Y:S01]  /*12a10*/  FFMA.FTZ R56, R56, UR4, -R106 ;  /* 0x0000000438387c23 */ /* 0x000fe2000801086a */
[C---:B------:R-:W-:Y:S01]  /*12a20*/  HMMA.16816.F32.BF16 R28, R48.reuse, R40, R28 ;  /* 0x00000028301c723c */ /* 0x040fe2000004181c */
[----:B------:R-:W-:Y:S01]  /*12a30*/  FADD.FTZ R129, R129, R102 ;  /* 0x0000006681817221 */ /* 0x000fe20000010000 */
[----:B------:R-:W-:Y:S01]  /*12a40*/  FADD.FTZ R121, R121, R118 ;  /* 0x0000007679797221 */ /* 0x000fe20000010000 */
[--C-:B------:R-:W-:Y:S01]  /*12a50*/  FFMA.FTZ R57, R57, UR4, -R106.reuse ;  /* 0x0000000439397c23 */ /* 0x100fe2000801086a */
[--C-:B------:R-:W-:Y:S01]  /*12a60*/  FFMA.FTZ R55, R55, UR4, -R106.reuse ;  /* 0x0000000437377c23 */ /* 0x100fe2000801086a */
[----:B------:R-:W-:Y:S01]  /*12a70*/  MUFU.EX2 R146, R146 ;  /* 0x0000009200927308 */ /* 0x000fe20000000800 */
[C---:B------:R-:W-:Y:S01]  /*12a80*/  HMMA.16816.F32.BF16 R4, R48.reuse, R42, R4 ;  /* 0x0000002a3004723c */ /* 0x040fe20000041804 */
[----:B------:R-:W-:Y:S01]  /*12a90*/  LDSM.16.MT88.4 R40, [R233+0xb000] ;  /* 0x00b00000e928783b */ /* 0x000fe20000004200 */
[----:B------:R-:W-:Y:S01]  /*12aa0*/  FADD.FTZ R160, R160, R129 ;  /* 0x00000081a0a07221 */ /* 0x000fe20000010000 */
[----:B------:R-:W-:Y:S01]  /*12ab0*/  FADD.FTZ R116, R116, R121 ;  /* 0x0000007974747221 */ /* 0x000fe20000010000 */
[----:B------:R-:W-:Y:S01]  /*12ac0*/  FFMA.FTZ R53, R53, UR4, -R106 ;  /* 0x0000000435357c23 */ /* 0x000fe2000801086a */
[----:B------:R-:W-:Y:S01]  /*12ad0*/  FFMA.FTZ R252, R109, UR4, -R124 ;  /* 0x000000046dfc7c23 */ /* 0x000fe2000801087c */
[----:B-1----:R-:W-:Y:S01]  /*12ae0*/  HMMA.16816.F32.BF16 R36, R48, R44, R36 ;  /* 0x0000002c3024723c */ /* 0x002fe20000041824 */
[----:B------:R-:W1:Y:S01]  /*12af0*/  MUFU.EX2 R147, R147 ;  /* 0x0000009300937308 */ /* 0x000e620000000800 */
[----:B------:R-:W-:-:S04]  /*12b00*/  FADD.FTZ R153, R153, R160 ;  /* 0x000000a099997221 */ /* 0x000fc80000010000 */
[C---:B--2---:R-:W-:Y:S01]  /*12b10*/  HMMA.16816.F32.BF16 R136, R48.reuse, R8, R136 ;  /* 0x000000083088723c */ /* 0x044fe20000041888 */
[----:B----4-:R-:W-:Y:S01]  /*12b20*/  F2FP.BF16.F32.PACK_AB R44, R114, R119 ;  /* 0x00000077722c723e */ /* 0x010fe200000010ff */
[----:B------:R-:W-:Y:S01]  /*12b30*/  FADD.FTZ R152, R152, R153 ;  /* 0x0000009998987221 */ /* 0x000fe20000010000 */
[----:B------:R-:W-:Y:S01]  /*12b40*/  F2FP.BF16.F32.PACK_AB R45, R144, R143 ;  /* 0x0000008f902d723e */ /* 0x000fe200000010ff */
[----:B------:R-:W-:Y:S01]  /*12b50*/  MUFU.EX2 R115, R115 ;  /* 0x0000007300737308 */ /* 0x000fe20000000800 */
[----:B------:R-:W-:Y:S01]  /*12b60*/  FADD.FTZ R119, R119, R116 ;  /* 0x0000007477777221 */ /* 0x000fe20000010000 */
[----:B------:R-:W-:Y:S01]  /*12b70*/  HMMA.16816.F32.BF16 R132, R48, R10, R132 ;  /* 0x0000000a3084723c */ /* 0x000fe20000041884 */
[----:B------:R-:W2:Y:S01]  /*12b80*/  LDSM.16.MT88.4 R8, [R232+0xb000] ;  /* 0x00b00000e808783b */ /* 0x000ea20000004200 */
[----:B------:R-:W-:Y:S01]  /*12b90*/  FADD.FTZ R152, R145, R152 ;  /* 0x0000009891987221 */ /* 0x000fe20000010000 */
[----:B------:R-:W-:-:S03]  /*12ba0*/  FADD.FTZ R114, R114, R119 ;  /* 0x0000007772727221 */ /* 0x000fc60000010000 */
[----:B------:R-:W-:Y:S01]  /*12bb0*/  HMMA.16816.F32.BF16 R12, R48, R46, R12 ;  /* 0x0000002e300c723c */ /* 0x000fe2000004180c */
[----:B------:R-:W4:Y:S01]  /*12bc0*/  MUFU.EX2 R110, R110 ;  /* 0x0000006e006e7308 */ /* 0x000f220000000800 */
[----:B------:R-:W-:-:S04]  /*12bd0*/  FADD.FTZ R143, R143, R152 ;  /* 0x000000988f8f7221 */ /* 0x000fc80000010000 */
[----:B------:R-:W-:Y:S01]  /*12be0*/  FADD.FTZ R143, R144, R143 ;  /* 0x0000008f908f7221 */ /* 0x000fe20000010000 */
[----:B------:R-:W-:Y:S01]  /*12bf0*/  F2FP.BF16.F32.PACK_AB R46, R112, R117 ;  /* 0x00000075702e723e */ /* 0x000fe200000010ff */
[----:B------:R-:W-:Y:S01]  /*12c00*/  FADD.FTZ R117, R117, R114 ;  /* 0x0000007275757221 */ /* 0x000fe20000010000 */
[----:B-1----:R-:W-:Y:S01]  /*12c10*/  F2FP.BF16.F32.PACK_AB R47, R147, R146 ;  /* 0x00000092932f723e */ /* 0x002fe200000010ff */
[----:B------:R-:W-:Y:S01]  /*12c20*/  MUFU.EX2 R108, R108 ;  /* 0x0000006c006c7308 */ /* 0x000fe20000000800 */
[----:B------:R-:W-:Y:S01]  /*12c30*/  FADD.FTZ R146, R146, R143 ;  /* 0x0000008f92927221 */ /* 0x000fe20000010000 */
[----:B------:R-:W-:-:S03]  /*12c40*/  FADD.FTZ R112, R112, R117 ;  /* 0x0000007570707221 */ /* 0x000fc60000010000 */
[----:B------:R-:W-:Y:S01]  /*12c50*/  FADD.FTZ R147, R147, R146 ;  /* 0x0000009293937221 */ /* 0x000fe20000010000 */
[C---:B------:R-:W-:Y:S02]  /*12c60*/  HMMA.16816.F32.BF16 R20, R44.reuse, R24, R20 ;  /* 0x000000182c14723c */ /* 0x040fe40000041814 */
[----:B------:R-:W1:Y:S01]  /*12c70*/  MUFU.EX2 R131, R131 ;  /* 0x0000008300837308 */ /* 0x000e620000000800 */
[C---:B----4-:R-:W-:Y:S01]  /*12c80*/  F2FP.BF16.F32.PACK_AB R48, R110.reuse, R115 ;  /* 0x000000736e30723e */ /* 0x050fe200000010ff */
[----:B------:R-:W-:Y:S02]  /*12c90*/  FADD.FTZ R115, R115, R112 ;  /* 0x0000007073737221 */ /* 0x000fe40000010000 */
[C---:B------:R-:W-:Y:S01]  /*12ca0*/  HMMA.16816.F32.BF16 R16, R44.reuse, R26, R16 ;  /* 0x0000001a2c10723c */ /* 0x040fe20000041810 */
[----:B------:R-:W4:Y:S01]  /*12cb0*/  LDSM.16.MT88.4 R24, [R237+0xb800] ;  /* 0x00b80000ed18783b */ /* 0x000f220000004200 */
[----:B------:R-:W-:Y:S02]  /*12cc0*/  FADD.FTZ R115, R110, R115 ;  /* 0x000000736e737221 */ /* 0x000fe40000010000 */
[----:B------:R-:W-:Y:S02]  /*12cd0*/  MUFU.EX2 R150, R150 ;  /* 0x0000009600967308 */ /* 0x000fe40000000800 */
[C---:B---3--:R-:W-:Y:S06]  /*12ce0*/  HMMA.16816.F32.BF16 R28, R44.reuse, R32, R28 ;  /* 0x000000202c1c723c */ /* 0x048fec000004181c */
[----:B------:R-:W3:Y:S01]  /*12cf0*/  MUFU.EX2 R155, R155 ;  /* 0x0000009b009b7308 */ /* 0x000ee20000000800 */
[----:B--2---:R-:W-:Y:S01]  /*12d00*/  HMMA.16816.F32.BF16 R136, R44, R8, R136 ;  /* 0x000000082c88723c */ /* 0x004fe20000041888 */
[----:B-1----:R-:W-:Y:S01]  /*12d10*/  F2FP.BF16.F32.PACK_AB R50, R131, R108 ;  /* 0x0000006c8332723e */ /* 0x002fe200000010ff */
[----:B------:R-:W-:-:S04]  /*12d20*/  FADD.FTZ R108, R108, R115 ;  /* 0x000000736c6c7221 */ /* 0x000fc80000010000 */
[----:B------:R-:W-:Y:S01]  /*12d30*/  HMMA.16816.F32.BF16 R132, R44, R10, R132 ;  /* 0x0000000a2c84723c */ /* 0x000fe20000041884 */
[----:B------:R-:W1:Y:S01]  /*12d40*/  LDSM.16.MT88.4 R8, [R232+0xb800] ;  /* 0x00b80000e808783b */ /* 0x000e620000004200 */
[----:B------:R-:W-:Y:S01]  /*12d50*/  MUFU.EX2 R154, R154 ;  /* 0x0000009a009a7308 */ /* 0x000fe20000000800 */
[----:B------:R-:W-:-:S03]  /*12d60*/  FADD.FTZ R131, R131, R108 ;  /* 0x0000006c83837221 */ /* 0x000fc60000010000 */
[C---:B------:R-:W-:Y:S01]  /*12d70*/  HMMA.16816.F32.BF16 R4, R44.reuse, R34, R4 ;  /* 0x000000222c04723c */ /* 0x040fe20000041804 */
[----:B------:R-:W2:Y:S03]  /*12d80*/  LDSM.16.MT88.4 R32, [R234+0xb800] ;  /* 0x00b80000ea20783b */ /* 0x000ea60000004200 */
[----:B------:R-:W4:Y:S01]  /*12d90*/  MUFU.EX2 R157, R157 ;  /* 0x0000009d009d7308 */ /* 0x000f220000000800 */
[----:B---3--:R-:W-:Y:S01]  /*12da0*/  F2FP.BF16.F32.PACK_AB R49, R155, R150 ;  /* 0x000000969b31723e */ /* 0x008fe200000010ff */
[----:B------:R-:W-:Y:S01]  /*12db0*/  HMMA.16816.F32.BF16 R36, R44, R40, R36 ;  /* 0x000000282c24723c */ /* 0x000fe20000041824 */
[----:B------:R-:W-:-:S04]  /*12dc0*/  FADD.FTZ R150, R150, R147 ;  /* 0x0000009396967221 */ /* 0x000fc80000010000 */
[----:B------:R-:W-:Y:S01]  /*12dd0*/  FADD.FTZ R155, R155, R150 ;  /* 0x000000969b9b7221 */ /* 0x000fe20000010000 */
[----:B------:R-:W-:Y:S01]  /*12de0*/  HMMA.16816.F32.BF16 R12, R44, R42, R12 ;  /* 0x0000002a2c0c723c */ /* 0x000fe2000004180c */
[----:B------:R-:W3:Y:S01]  /*12df0*/  LDSM.16.MT88.4 R40, [R233+0xb800] ;  /* 0x00b80000e928783b */ /* 0x000ee20000004200 */
[----:B------:R-:W1:Y:S01]  /*12e00*/  MUFU.EX2 R0, R0 ;  /* 0x0000000000007308 */ /* 0x000e620000000800 */
[----:B----4-:R-:W-:-:S07]  /*12e10*/  F2FP.BF16.F32.PACK_AB R51, R157, R154 ;  /* 0x0000009a9d33723e */ /* 0x010fce00000010ff */
[----:B------:R-:W4:Y:S01]  /*12e20*/  MUFU.EX2 R141, R141 ;  /* 0x0000008d008d7308 */ /* 0x000f220000000800 */
[----:B------:R-:W-:-:S04]  /*12e30*/  FADD.FTZ R154, R154, R155 ;  /* 0x0000009b9a9a7221 */ /* 0x000fc80000010000 */
[----:B------:R-:W-:Y:S01]  /*12e40*/  FADD.FTZ R157, R157, R154 ;  /* 0x0000009a9d9d7221 */ /* 0x000fe20000010000 */
[C---:B------:R-:W-:Y:S02]  /*12e50*/  HMMA.16816.F32.BF16 R20, R48.reuse, R24, R20 ;  /* 0x000000183014723c */ /* 0x040fe40000041814 */
[----:B------:R-:W-:Y:S01]  /*12e60*/  MUFU.EX2 R162, R162 ;  /* 0x000000a200a27308 */ /* 0x000fe20000000800 */
[C---:B-1----:R-:W-:Y:S01]  /*12e70*/  F2FP.BF16.F32.PACK_AB R44, R161.reuse, R0 ;  /* 0x00000000a12c723e */ /* 0x042fe200000010ff */
[----:B------:R-:W-:Y:S02]  /*12e80*/  FADD.FTZ R0, R0, R131 ;  /* 0x0000008300007221 */ /* 0x000fe40000010000 */
[C---:B------:R-:W-:Y:S01]  /*12e90*/  HMMA.16816.F32.BF16 R16, R48.reuse, R26, R16 ;  /* 0x0000001a3010723c */ /* 0x040fe20000041810 */
[----:B------:R-:W1:Y:S01]  /*12ea0*/  LDSM.16.MT88.4 R24, [R237+0xc000] ;  /* 0x00c00000ed18783b */ /* 0x000e620000004200 */
[----:B------:R-:W-:Y:S02]  /*12eb0*/  FADD.FTZ R161, R161, R0 ;  /* 0x00000000a1a17221 */ /* 0x000fe40000010000 */
[----:B------:R-:W3:Y:S01]  /*12ec0*/  MUFU.EX2 R163, R163 ;  /* 0x000000a300a37308 */ /* 0x000ee20000000800 */
[----:B----4-:R-:W-:Y:S01]  /*12ed0*/  F2FP.BF16.F32.PACK_AB R46, R141, R140 ;  /* 0x0000008c8d2e723e */ /* 0x010fe200000010ff */
[----:B------:R-:W-:Y:S01]  /*12ee0*/  HMMA.16816.F32.BF16 R136, R48, R8, R136 ;  /* 0x000000083088723c */ /* 0x000fe20000041888 */
[----:B------:R-:W-:-:S04]  /*12ef0*/  FADD.FTZ R140, R140, R161 ;  /* 0x000000a18c8c7221 */ /* 0x000fc80000010000 */
[----:B------:R-:W-:Y:S01]  /*12f00*/  FADD.FTZ R141, R141, R140 ;  /* 0x0000008c8d8d7221 */ /* 0x000fe20000010000 */
[C---:B------:R-:W-:Y:S01]  /*12f10*/  HMMA.16816.F32.BF16 R132, R48.reuse, R10, R132 ;  /* 0x0000000a3084723c */ /* 0x040fe20000041884 */
[----:B------:R-:W4:Y:S01]  /*12f20*/  LDSM.16.MT88.4 R8, [R232+0xc000] ;  /* 0x00c00000e808783b */ /* 0x000f220000004200 */
[----:B------:R-:W-:Y:S04]  /*12f30*/  MUFU.EX2 R164, R164 ;  /* 0x000000a400a47308 */ /* 0x000fe80000000800 */
[----:B--2---:R-:W-:Y:S01]  /*12f40*/  HMMA.16816.F32.BF16 R28, R48, R32, R28 ;  /* 0x00000020301c723c */ /* 0x004fe2000004181c */
[----:B---3--:R-:W-:-:S03]  /*12f50*/  F2FP.BF16.F32.PACK_AB R45, R163, R162 ;  /* 0x000000a2a32d723e */ /* 0x008fc600000010ff */
[----:B------:R-:W2:Y:S01]  /*12f60*/  MUFU.EX2 R183, R183 ;  /* 0x000000b700b77308 */ /* 0x000ea20000000800 */
[----:B------:R-:W-:Y:S01]  /*12f70*/  FADD.FTZ R162, R162, R157 ;  /* 0x0000009da2a27221 */ /* 0x000fe20000010000 */
[----:B------:R-:W-:Y:S01]  /*12f80*/  HMMA.16816.F32.BF16 R4, R48, R34, R4 ;  /* 0x000000223004723c */ /* 0x000fe20000041804 */
[----:B------:R-:W3:Y:S02]  /*12f90*/  LDSM.16.MT88.4 R32, [R234+0xc000] ;  /* 0x00c00000ea20783b */ /* 0x000ee40000004200 */
[----:B------:R-:W-:-:S03]  /*12fa0*/  FADD.FTZ R163, R163, R162 ;  /* 0x000000a2a3a37221 */ /* 0x000fc60000010000 */
[C---:B------:R-:W-:Y:S01]  /*12fb0*/  HMMA.16816.F32.BF16 R36, R48.reuse, R40, R36 ;  /* 0x000000283024723c */ /* 0x040fe20000041824 */
[----:B------:R-:W-:Y:S05]  /*12fc0*/  MUFU.EX2 R142, R142 ;  /* 0x0000008e008e7308 */ /* 0x000fea0000000800 */
[----:B------:R-:W-:Y:S01]  /*12fd0*/  HMMA.16816.F32.BF16 R12, R48, R42, R12 ;  /* 0x0000002a300c723c */ /* 0x000fe2000004180c */
[----:B------:R-:W3:Y:S01]  /*12fe0*/  LDSM.16.MT88.4 R40, [R233+0xc000] ;  /* 0x00c00000e928783b */ /* 0x000ee20000004200 */
[----:B--2---:R-:W-:Y:S01]  /*12ff0*/  F2FP.BF16.F32.PACK_AB R47, R183, R164 ;  /* 0x000000a4b72f723e */ /* 0x004fe200000010ff */
[----:B------:R-:W2:Y:S01]  /*13000*/  MUFU.EX2 R149, R149 ;  /* 0x0000009500957308 */ /* 0x000ea20000000800 */
[----:B------:R-:W-:-:S04]  /*13010*/  FADD.FTZ R164, R164, R163 ;  /* 0x000000a3a4a47221 */ /* 0x000fc80000010000 */
[----:B------:R-:W-:Y:S01]  /*13020*/  FADD.FTZ R183, R183, R164 ;  /* 0x000000a4b7b77221 */ /* 0x000fe20000010000 */
[C---:B-1----:R-:W-:Y:S02]  /*13030*/  HMMA.16816.F32.BF16 R20, R44.reuse, R24, R20 ;  /* 0x000000182c14723c */ /* 0x042fe40000041814 */
[----:B------:R-:W-:Y:S04]  /*13040*/  MUFU.EX2 R148, R148 ;  /* 0x0000009400947308 */ /* 0x000fe80000000800 */
[C---:B------:R-:W-:Y:S01]  /*13050*/  HMMA.16816.F32.BF16 R16, R44.reuse, R26, R16 ;  /* 0x0000001a2c10723c */ /* 0x040fe20000041810 */
[----:B------:R-:W1:Y:S03]  /*13060*/  LDSM.16.MT88.4 R24, [R237+0xc800] ;  /* 0x00c80000ed18783b */ /* 0x000e660000004200 */
[----:B------:R-:W3:Y:S01]  /*13070*/  MUFU.EX2 R151, R151 ;  /* 0x0000009700977308 */ /* 0x000ee20000000800 */
[----:B--2---:R-:W-:Y:S01]  /*13080*/  F2FP.BF16.F32.PACK_AB R48, R149, R142 ;  /* 0x0000008e9530723e */ /* 0x004fe200000010ff */
[----:B----4-:R-:W-:Y:S01]  /*13090*/  HMMA.16816.F32.BF16 R136, R44, R8, R136 ;  /* 0x000000082c88723c */ /* 0x010fe20000041888 */
[----:B------:R-:W-:-:S04]  /*130a0*/  FADD.FTZ R142, R142, R141 ;  /* 0x0000008d8e8e7221 */ /* 0x000fc80000010000 */
[----:B------:R-:W-:Y:S01]  /*130b0*/  FADD.FTZ R149, R149, R142 ;  /* 0x0000008e95957221 */ /* 0x000fe20000010000 */
[C---:B------:R-:W-:Y:S01]  /*130c0*/  HMMA.16816.F32.BF16 R132, R44.reuse, R10, R132 ;  /* 0x0000000a2c84723c */ /* 0x040fe20000041884 */
[----:B------:R-:W2:Y:S01]  /*130d0*/  LDSM.16.MT88.4 R8, [R232+0xc800] ;  /* 0x00c80000e808783b */ /* 0x000ea20000004200 */
[----:B------:R-:W-:Y:S03]  /*130e0*/  MUFU.EX2 R168, R168 ;  /* 0x000000a800a87308 */ /* 0x000fe60000000800 */
[----:B------:R-:W-:Y:S01]  /*130f0*/  LDSM.16.MT88.4 R140, [R233+0x11800] ;  /* 0x01180000e98c783b */ /* 0x000fe20000004200 */
[----:B---3--:R-:W-:Y:S01]  /*13100*/  HMMA.16816.F32.BF16 R28, R44, R32, R28 ;  /* 0x000000202c1c723c */ /* 0x008fe2000004181c */
[----:B------:R-:W-:-:S03]  /*13110*/  F2FP.BF16.F32.PACK_AB R50, R151, R148 ;  /* 0x000000949732723e */ /* 0x000fc600000010ff */
[----:B------:R-:W3:Y:S01]  /*13120*/  MUFU.EX2 R191, R191 ;  /* 0x000000bf00bf7308 */ /* 0x000ee20000000800 */
[----:B------:R-:W-:Y:S01]  /*13130*/  FADD.FTZ R148, R148, R149 ;  /* 0x0000009594947221 */ /* 0x000fe20000010000 */
[----:B------:R-:W-:Y:S01]  /*13140*/  HMMA.16816.F32.BF16 R4, R44, R34, R4 ;  /* 0x000000222c04723c */ /* 0x000fe20000041804 */
[----:B------:R-:W4:Y:S02]  /*13150*/  LDSM.16.MT88.4 R32, [R234+0xc800] ;  /* 0x00c80000ea20783b */ /* 0x000f240000004200 */
[----:B------:R-:W-:-:S03]  /*13160*/  FADD.FTZ R151, R151, R148 ;  /* 0x0000009497977221 */ /* 0x000fc60000010000 */
[----:B------:R-:W-:Y:S01]  /*13170*/  MUFU.EX2 R170, R170 ;  /* 0x000000aa00aa7308 */ /* 0x000fe20000000800 */
[C---:B------:R-:W-:Y:S06]  /*13180*/  HMMA.16816.F32.BF16 R36, R44.reuse, R40, R36 ;  /* 0x000000282c24723c */ /* 0x040fec0000041824 */
[----:B------:R-:W-:Y:S01]  /*13190*/  HMMA.16816.F32.BF16 R12, R44, R42, R12 ;  /* 0x0000002a2c0c723c */ /* 0x000fe2000004180c */
[----:B------:R-:W1:Y:S01]  /*131a0*/  MUFU.EX2 R195, R195 ;  /* 0x000000c300c37308 */ /* 0x000e620000000800 */
[----:B------:R-:W4:Y:S01]  /*131b0*/  LDSM.16.MT88.4 R40, [R233+0xc800] ;  /* 0x00c80000e928783b */ /* 0x000f220000004200 */
[----:B---3--:R-:W-:Y:S01]  /*131c0*/  F2FP.BF16.F32.PACK_AB R49, R191, R168 ;  /* 0x000000a8bf31723e */ /* 0x008fe200000010ff */
[----:B------:R-:W-:-:S04]  /*131d0*/  FADD.FTZ R168, R168, R183 ;  /* 0x000000b7a8a87221 */ /* 0x000fc80000010000 */
[----:B------:R-:W-:Y:S01]  /*131e0*/  FADD.FTZ R191, R191, R168 ;  /* 0x000000a8bfbf7221 */ /* 0x000fe20000010000 */
[----:B------:R-:W-:Y:S08]  /*131f0*/  MUFU.EX2 R156, R156 ;  /* 0x0000009c009c7308 */ /* 0x000ff00000000800 */
[----:B------:R-:W3:Y:S01]  /*13200*/  MUFU.EX2 R159, R159 ;  /* 0x0000009f009f7308 */ /* 0x000ee20000000800 */
[----:B-1----:R-:W-:Y:S01]  /*13210*/  F2FP.BF16.F32.PACK_AB R51, R195, R170 ;  /* 0x000000aac333723e */ /* 0x002fe200000010ff */
[----:B------:R-:W-:-:S04]  /*13220*/  FADD.FTZ R170, R170, R191 ;  /* 0x000000bfaaaa7221 */ /* 0x000fc80000010000 */
[----:B------:R-:W-:Y:S02]  /*13230*/  FADD.FTZ R195, R195, R170 ;  /* 0x000000aac3c37221 */ /* 0x000fe40000010000 */
[C---:B------:R-:W-:Y:S01]  /*13240*/  HMMA.16816.F32.BF16 R20, R48.reuse, R24, R20 ;  /* 0x000000183014723c */ /* 0x040fe20000041814 */
[----:B------:R-:W-:Y:S05]  /*13250*/  MUFU.EX2 R158, R158 ;  /* 0x0000009e009e7308 */ /* 0x000fea0000000800 */
[C---:B------:R-:W-:Y:S01]  /*13260*/  HMMA.16816.F32.BF16 R16, R48.reuse, R26, R16 ;  /* 0x0000001a3010723c */ /* 0x040fe20000041810 */
[----:B------:R-:W1:Y:S02]  /*13270*/  LDSM.16.MT88.4 R24, [R237+0xd000] ;  /* 0x00d00000ed18783b */ /* 0x000e640000004200 */
[----:B------:R-:W4:Y:S01]  /*13280*/  MUFU.EX2 R185, R185 ;  /* 0x000000b900b97308 */ /* 0x000f220000000800 */
[C---:B---3--:R-:W-:Y:S01]  /*13290*/  F2FP.BF16.F32.PACK_AB R44, R159.reuse, R156 ;  /* 0x0000009c9f2c723e */ /* 0x048fe200000010ff */
[----:B------:R-:W-:Y:S01]  /*132a0*/  FADD.FTZ R156, R156, R151 ;  /* 0x000000979c9c7221 */ /* 0x000fe20000010000 */
[----:B--2---:R-:W-:Y:S01]  /*132b0*/  HMMA.16816.F32.BF16 R136, R48, R8, R136 ;  /* 0x000000083088723c */ /* 0x004fe20000041888 */
[----:B------:R-:W-:Y:S02]  /*132c0*/  LDSM.16.MT88.4 R148, [R234+0x11800] ;  /* 0x01180000ea94783b */ /* 0x000fe40000004200 */
[----:B------:R-:W-:-:S02]  /*132d0*/  FADD.FTZ R159, R159, R156 ;  /* 0x0000009c9f9f7221 */ /* 0x000fc40000010000 */
[----:B------:R-:W-:Y:S01]  /*132e0*/  MUFU.EX2 R176, R176 ;  /* 0x000000b000b07308 */ /* 0x000fe20000000800 */
[C---:B------:R-:W-:Y:S01]  /*132f0*/  HMMA.16816.F32.BF16 R132, R48.reuse, R10, R132 ;  /* 0x0000000a3084723c */ /* 0x040fe20000041884 */
[----:B------:R-:W2:Y:S05]  /*13300*/  LDSM.16.MT88.4 R8, [R232+0xd000] ;  /* 0x00d00000e808783b */ /* 0x000eaa0000004200 */
[----:B----4-:R-:W-:Y:S01]  /*13310*/  HMMA.16816.F32.BF16 R28, R48, R32, R28 ;  /* 0x00000020301c723c */ /* 0x010fe2000004181c */
[----:B------:R-:W3:Y:S01]  /*13320*/  MUFU.EX2 R179, R179 ;  /* 0x000000b300b37308 */ /* 0x000ee20000000800 */
[----:B------:R-:W-:Y:S01]  /*13330*/  F2FP.BF16.F32.PACK_AB R46, R185, R158 ;  /* 0x0000009eb92e723e */ /* 0x000fe200000010ff */
[----:B------:R-:W-:-:S03]  /*13340*/  FADD.FTZ R158, R158, R159 ;  /* 0x0000009f9e9e7221 */ /* 0x000fc60000010000 */
[C---:B------:R-:W-:Y:S01]  /*13350*/  HMMA.16816.F32.BF16 R4, R48.reuse, R34, R4 ;  /* 0x000000223004723c */ /* 0x040fe20000041804 */
[----:B------:R-:W4:Y:S01]  /*13360*/  LDSM.16.MT88.4 R32, [R234+0xd000] ;  /* 0x00d00000ea20783b */ /* 0x000f220000004200 */
[----:B------:R-:W-:Y:S01]  /*13370*/  FADD.FTZ R185, R185, R158 ;  /* 0x0000009eb9b97221 */ /* 0x000fe20000010000 */
[----:B------:R-:W-:Y:S02]  /*13380*/  MUFU.EX2 R178, R178 ;  /* 0x000000b200b27308 */ /* 0x000fe40000000800 */
[----:B------:R-:W-:Y:S01]  /*13390*/  LDSM.16.MT88.4 R156, [R237+0x11800] ;  /* 0x01180000ed9c783b */ /* 0x000fe20000004200 */
[C---:B------:R-:W-:Y:S05]  /*133a0*/  HMMA.16816.F32.BF16 R36, R48.reuse, R40, R36 ;  /* 0x000000283024723c */ /* 0x040fea0000041824 */
[----:B------:R-:W1:Y:S01]  /*133b0*/  MUFU.EX2 R175, R175 ;  /* 0x000000af00af7308 */ /* 0x000e620000000800 */
[----:B------:R-:W-:Y:S01]  /*133c0*/  HMMA.16816.F32.BF16 R12, R48, R42, R12 ;  /* 0x0000002a300c723c */ /* 0x000fe2000004180c */
[----:B------:R-:W4:Y:S01]  /*133d0*/  LDSM.16.MT88.4 R40, [R233+0xd000] ;  /* 0x00d00000e928783b */ /* 0x000f220000004200 */
[----:B---3--:R-:W-:Y:S01]  /*133e0*/  F2FP.BF16.F32.PACK_AB R45, R179, R176 ;  /* 0x000000b0b32d723e */ /* 0x008fe200000010ff */
[----:B------:R-:W-:-:S04]  /*133f0*/  FADD.FTZ R176, R176, R195 ;  /* 0x000000c3b0b07221 */ /* 0x000fc80000010000 */
[----:B------:R-:W-:Y:S01]  /*13400*/  MUFU.EX2 R166, R166 ;  /* 0x000000a600a67308 */ /* 0x000fe20000000800 */
[----:B------:R-:W-:-:S07]  /*13410*/  FADD.FTZ R179, R179, R176 ;  /* 0x000000b0b3b37221 */ /* 0x000fce0000010000 */
        /* <DEDUP_REMOVED lines=23> */
[----:B------:R-:W-:Y:S03]  /*13590*/  MUFU.EX2 R184, R184 ;  /* 0x000000b800b87308 */ /* 0x000fe60000000800 */
        /* <DEDUP_REMOVED lines=10> */
[----:B------:R-:W-:-:S06]  /*13640*/  FADD.FTZ R184, R184, R169 ;  /* 0x000000a9b8b87221 */ /* 0x000fcc0000010000 */
        /* <DEDUP_REMOVED lines=24> */
[----:B---3--:R-:W-:-:S05]  /*137d0*/  F2FP.BF16.F32.PACK_AB R45, R188, R171 ;  /* 0x000000abbc2d723e */ /* 0x008fca00000010ff */
[----:B------:R-:W-:Y:S08]  /*137e0*/  MUFU.EX2 R186, R186 ;  /* 0x000000ba00ba7308 */ /* 0x000ff00000000800 */
[----:B------:R-:W3:Y:S01]  /*137f0*/  MUFU.EX2 R99, R99 ;  /* 0x0000006300637308 */ /* 0x000ee20000000800 */
[----:B-1----:R-:W-:-:S07]  /*13800*/  F2FP.BF16.F32.PACK_AB R47, R190, R101 ;  /* 0x00000065be2f723e */ /* 0x002fce00000010ff */
        /* <DEDUP_REMOVED lines=60> */
[----:B------:R-:W-:Y:S03]  /*13bd0*/  MUFU.EX2 R81, R81 ;  /* 0x0000005100517308 */ /* 0x000fe60000000800 */
[C---:B--2---:R-:W-:Y:S05]  /*13be0*/  HMMA.16816.F32.BF16 R136, R44.reuse, R8, R136 ;  /* 0x000000082c88723c */ /* 0x044fea0000041888 */
[----:B------:R-:W-:Y:S01]  /*13bf0*/  MUFU.EX2 R74, R74 ;  /* 0x0000004a004a7308 */ /* 0x000fe20000000800 */
[C---:B------:R-:W-:Y:S01]  /*13c00*/  HMMA.16816.F32.BF16 R132, R44.reuse, R10, R132 ;  /* 0x0000000a2c84723c */ /* 0x040fe20000041884 */
[----:B------:R-:W2:Y:S05]  /*13c10*/  LDSM.16.MT88.4 R8, [R232+0xf800] ;  /* 0x00f80000e808783b */ /* 0x000eaa0000004200 */
[C---:B----4-:R-:W-:Y:S01]  /*13c20*/  HMMA.16816.F32.BF16 R28, R44.reuse, R32, R28 ;  /* 0x000000202c1c723c */ /* 0x050fe2000004181c */
[----:B------:R-:W4:Y:S05]  /*13c30*/  MUFU.EX2 R77, R77 ;  /* 0x0000004d004d7308 */ /* 0x000f2a0000000800 */
[C---:B------:R-:W-:Y:S01]  /*13c40*/  HMMA.16816.F32.BF16 R4, R44.reuse, R34, R4 ;  /* 0x000000222c04723c */ /* 0x040fe20000041804 */
[----:B------:R-:W2:Y:S02]  /*13c50*/  LDSM.16.MT88.4 R32, [R234+0xf800] ;  /* 0x00f80000ea20783b */ /* 0x000ea40000004200 */
[----:B------:R-:W-:Y:S03]  /*13c60*/  MUFU.EX2 R72, R72 ;  /* 0x0000004800487308 */ /* 0x000fe60000000800 */
[C---:B------:R-:W-:Y:S05]  /*13c70*/  HMMA.16816.F32.BF16 R36, R44.reuse, R40, R36 ;  /* 0x000000282c24723c */ /* 0x040fea0000041824 */
[----:B------:R-:W1:Y:S01]  /*13c80*/  MUFU.EX2 R73, R73 ;  /* 0x0000004900497308 */ /* 0x000e620000000800 */
[----:B------:R-:W-:Y:S01]  /*13c90*/  HMMA.16816.F32.BF16 R12, R44, R42, R12 ;  /* 0x0000002a2c0c723c */ /* 0x000fe2000004180c */
[----:B------:R-:W2:Y:S06]  /*13ca0*/  LDSM.16.MT88.4 R40, [R233+0xf800] ;  /* 0x00f80000e928783b */ /* 0x000eac0000004200 */
[----:B---3--:R-:W-:Y:S01]  /*13cb0*/  F2FP.BF16.F32.PACK_AB R44, R83, R84 ;  /* 0x00000054532c723e */ /* 0x008fe200000010ff */
[----:B------:R-:W-:Y:S01]  /*13cc0*/  MUFU.EX2 R92, R92 ;  /* 0x0000005c005c7308 */ /* 0x000fe20000000800 */
[----:B----4-:R-:W-:Y:S01]  /*13cd0*/  F2FP.BF16.F32.PACK_AB R45, R77, R74 ;  /* 0x0000004a4d2d723e */ /* 0x010fe200000010ff */
[----:B------:R-:W-:Y:S01]  /*13ce0*/  FADD.FTZ R84, R84, R91 ;  /* 0x0000005b54547221 */ /* 0x000fe20000010000 */
[----:B------:R-:W-:-:S03]  /*13cf0*/  F2FP.BF16.F32.PACK_AB R46, R81, R76 ;  /* 0x0000004c512e723e */ /* 0x000fc600000010ff */
[----:B------:R-:W-:Y:S01]  /*13d00*/  FADD.FTZ R83, R83, R84 ;  /* 0x0000005453537221 */ /* 0x000fe20000010000 */
[----:B-1----:R-:W-:Y:S01]  /*13d10*/  F2FP.BF16.F32.PACK_AB R47, R73, R72 ;  /* 0x00000048492f723e */ /* 0x002fe200000010ff */
[----:B------:R-:W1:Y:S02]  /*13d20*/  MUFU.EX2 R87, R87 ;  /* 0x0000005700577308 */ /* 0x000e640000000800 */
[----:B------:R-:W-:-:S04]  /*13d30*/  FADD.FTZ R76, R76, R83 ;  /* 0x000000534c4c7221 */ /* 0x000fc80000010000 */
[----:B------:R-:W-:Y:S01]  /*13d40*/  FADD.FTZ R81, R81, R76 ;  /* 0x0000004c51517221 */ /* 0x000fe20000010000 */
[C---:B------:R-:W-:Y:S01]  /*13d50*/  HMMA.16816.F32.BF16 R20, R44.reuse, R24, R20 ;  /* 0x000000182c14723c */ /* 0x040fe20000041814 */
[----:B------:R-:W-:Y:S05]  /*13d60*/  MUFU.EX2 R2, R78 ;  /* 0x0000004e00027308 */ /* 0x000fea0000000800 */
[----:B------:R-:W-:Y:S01]  /*13d70*/  HMMA.16816.F32.BF16 R16, R44, R26, R16 ;  /* 0x0000001a2c10723c */ /* 0x000fe20000041810 */
[----:B------:R-:W3:Y:S02]  /*13d80*/  LDSM.16.MT88.4 R24, [R237+0x10000] ;  /* 0x01000000ed18783b */ /* 0x000ee40000004200 */
[----:B------:R-:W4:Y:S01]  /*13d90*/  MUFU.EX2 R75, R75 ;  /* 0x0000004b004b7308 */ /* 0x000f220000000800 */
[----:B-1----:R-:W-:-:S02]  /*13da0*/  F2FP.BF16.F32.PACK_AB R48, R87, R92 ;  /* 0x0000005c5730723e */ /* 0x002fc400000010ff */
[----:B--2---:R-:W-:Y:S01]  /*13db0*/  HMMA.16816.F32.BF16 R136, R44, R8, R136 ;  /* 0x000000082c88723c */ /* 0x004fe20000041888 */
[----:B------:R-:W-:-:S04]  /*13dc0*/  FADD.FTZ R92, R92, R81 ;  /* 0x000000515c5c7221 */ /* 0x000fc80000010000 */
[----:B------:R-:W-:Y:S01]  /*13dd0*/  FADD.FTZ R87, R87, R92 ;  /* 0x0000005c57577221 */ /* 0x000fe20000010000 */
[C---:B------:R-:W-:Y:S01]  /*13de0*/  HMMA.16816.F32.BF16 R132, R44.reuse, R10, R132 ;  /* 0x0000000a2c84723c */ /* 0x040fe20000041884 */
[----:B------:R-:W1:Y:S01]  /*13df0*/  LDSM.16.MT88.4 R8, [R232+0x10000] ;  /* 0x01000000e808783b */ /* 0x000e620000004200 */
[----:B------:R-:W-:Y:S04]  /*13e00*/  MUFU.EX2 R68, R68 ;  /* 0x0000004400447308 */ /* 0x000fe80000000800 */
[----:B------:R-:W-:Y:S01]  /*13e10*/  HMMA.16816.F32.BF16 R28, R44, R32, R28 ;  /* 0x000000202c1c723c */ /* 0x000fe2000004181c */
[----:B----4-:R-:W-:-:S03]  /*13e20*/  F2FP.BF16.F32.PACK_AB R50, R75, R2 ;  /* 0x000000024b32723e */ /* 0x010fc600000010ff */
[----:B------:R-:W2:Y:S01]  /*13e30*/  MUFU.EX2 R69, R69 ;  /* 0x0000004500457308 */ /* 0x000ea20000000800 */
[----:B------:R-:W-:Y:S01]  /*13e40*/  FADD.FTZ R2, R2, R87 ;  /* 0x0000005702027221 */ /* 0x000fe20000010000 */
[C---:B------:R-:W-:Y:S01]  /*13e50*/  HMMA.16816.F32.BF16 R4, R44.reuse, R34, R4 ;  /* 0x000000222c04723c */ /* 0x040fe20000041804 */
[----:B------:R-:W4:Y:S02]  /*13e60*/  LDSM.16.MT88.4 R32, [R234+0x10000] ;  /* 0x01000000ea20783b */ /* 0x000f240000004200 */
[----:B------:R-:W-:Y:S01]  /*13e70*/  FADD.FTZ R75, R75, R2 ;  /* 0x000000024b4b7221 */ /* 0x000fe20000010000 */
[----:B------:R-:W-:Y:S02]  /*13e80*/  MOV R2, R128 ;  /* 0x0000008000027202 */ /* 0x000fe40000000f00 */
[----:B------:R-:W-:Y:S01]  /*13e90*/  MUFU.EX2 R60, R60 ;  /* 0x0000003c003c7308 */ /* 0x000fe20000000800 */
[C---:B------:R-:W-:Y:S06]  /*13ea0*/  HMMA.16816.F32.BF16 R36, R44.reuse, R40, R36 ;  /* 0x000000282c24723c */ /* 0x040fec0000041824 */
[----:B------:R-:W-:Y:S01]  /*13eb0*/  HMMA.16816.F32.BF16 R12, R44, R42, R12 ;  /* 0x0000002a2c0c723c */ /* 0x000fe2000004180c */
[----:B------:R-:W3:Y:S01]  /*13ec0*/  MUFU.EX2 R63, R63 ;  /* 0x0000003f003f7308 */ /* 0x000ee20000000800 */
[----:B------:R-:W4:Y:S01]  /*13ed0*/  LDSM.16.MT88.4 R40, [R233+0x10000] ;  /* 0x01000000e928783b */ /* 0x000f220000004200 */
[----:B--2---:R-:W-:-:S03]  /*13ee0*/  F2FP.BF16.F32.PACK_AB R49, R69, R68 ;  /* 0x000000444531723e */ /* 0x004fc600000010ff */
[----:B------:R-:W-:Y:S03]  /*13ef0*/  LDSM.16.MT88.4 R44, [R232+0x10800] ;  /* 0x01080000e82c783b */ /* 0x000fe60000004200 */
[----:B------:R-:W-:Y:S08]  /*13f00*/  MUFU.EX2 R62, R62 ;  /* 0x0000003e003e7308 */ /* 0x000ff00000000800 */
[----:B------:R-:W2:Y:S01]  /*13f10*/  MUFU.EX2 R67, R67 ;  /* 0x0000004300437308 */ /* 0x000ea20000000800 */
[----:B---3--:R-:W-:-:S07]  /*13f20*/  F2FP.BF16.F32.PACK_AB R51, R63, R60 ;  /* 0x0000003c3f33723e */ /* 0x008fce00000010ff */
[C---:B------:R-:W-:Y:S01]  /*13f30*/  HMMA.16816.F32.BF16 R20, R48.reuse, R24, R20 ;  /* 0x000000183014723c */ /* 0x040fe20000041814 */
        /* <DEDUP_REMOVED lines=11> */
[----:B------:R-:W1:Y:S02]  /*13ff0*/  LDSM.16.MT88.4 R32, [R234+0x10800] ;  /* 0x01080000ea20783b */ /* 0x000e640000004200 */
[----:B------:R-:W-:Y:S03]  /*14000*/  MUFU.EX2 R56, R56 ;  /* 0x0000003800387308 */ /* 0x000fe60000000800 */
[C---:B------:R-:W-:Y:S05]  /*14010*/  HMMA.16816.F32.BF16 R36, R48.reuse, R40, R36 ;  /* 0x000000283024723c */ /* 0x040fea0000041824 */
[----:B------:R-:W3:Y:S01]  /*14020*/  MUFU.EX2 R57, R57 ;  /* 0x0000003900397308 */ /* 0x000ee20000000800 */
[----:B------:R-:W-:Y:S01]  /*14030*/  HMMA.16816.F32.BF16 R12, R48, R42, R12 ;  /* 0x0000002a300c723c */ /* 0x000fe2000004180c */
[----:B--2---:R-:W-:Y:S01]  /*14040*/  F2FP.BF16.F32.PACK_AB R40, R67, R62 ;  /* 0x0000003e4328723e */ /* 0x004fe200000010ff */
[----:B------:R-:W-:Y:S01]  /*14050*/  FADD.FTZ R62, R62, R75 ;  /* 0x0000004b3e3e7221 */ /* 0x000fe20000010000 */
[----:B----4-:R-:W-:-:S03]  /*14060*/  F2FP.BF16.F32.PACK_AB R41, R61, R58 ;  /* 0x0000003a3d29723e */ /* 0x010fc600000010ff */
[----:B------:R-:W-:Y:S01]  /*14070*/  FADD.FTZ R67, R67, R62 ;  /* 0x0000003e43437221 */ /* 0x000fe20000010000 */
[----:B------:R-:W-:Y:S01]  /*14080*/  F2FP.BF16.F32.PACK_AB R42, R65, R66 ;  /* 0x00000042412a723e */ /* 0x000fe200000010ff */
[----:B------:R2:W-:Y:S01]  /*14090*/  MUFU.EX2 R0, R52 ;  /* 0x0000003400007308 */ /* 0x0005e20000000800 */
[--C-:B------:R-:W-:Y:S01]  /*140a0*/  FFMA.FTZ R48, R64, UR4, -R124.reuse ;  /* 0x0000000440307c23 */ /* 0x100fe2000801087c */
[--C-:B------:R-:W-:Y:S01]  /*140b0*/  FFMA.FTZ R49, R71, UR4, -R124.reuse ;  /* 0x0000000447317c23 */ /* 0x100fe2000801087c */
[----:B------:R-:W-:Y:S01]  /*140c0*/  FFMA.FTZ R51, R105, UR4, -R124 ;  /* 0x0000000469337c23 */ /* 0x000fe2000801087c */
[----:B------:R-:W-:Y:S01]  /*140d0*/  FFMA.FTZ R50, R70, UR4, -R106 ;  /* 0x0000000446327c23 */ /* 0x000fe2000801086a */
[----:B------:R-:W-:Y:S01]  /*140e0*/  FADD.FTZ R66, R66, R67 ;  /* 0x0000004342427221 */ /* 0x000fe20000010000 */
[----:B---3--:R-:W-:Y:S02]  /*140f0*/  F2FP.BF16.F32.PACK_AB R43, R57, R56 ;  /* 0x00000038392b723e */ /* 0x008fe400000010ff */
[----:B------:R-:W-:Y:S01]  /*14100*/  MUFU.EX2 R48, R48 ;  /* 0x0000003000307308 */ /* 0x000fe20000000800 */
[----:B------:R-:W-:-:S04]  /*14110*/  FADD.FTZ R65, R65, R66 ;  /* 0x0000004241417221 */ /* 0x000fc80000010000 */
[C---:B------:R-:W-:Y:S01]  /*14120*/  HMMA.16816.F32.BF16 R20, R40.reuse, R24, R20 ;  /* 0x000000182814723c */ /* 0x040fe20000041814 */
[----:B--2---:R-:W-:Y:S02]  /*14130*/  FFMA.FTZ R52, R54, UR4, -R106 ;  /* 0x0000000436347c23 */ /* 0x004fe4000801086a */
[----:B------:R-:W2:Y:S01]  /*14140*/  MUFU.EX2 R49, R49 ;  /* 0x0000003100317308 */ /* 0x000ea20000000800 */
[----:B------:R-:W-:Y:S02]  /*14150*/  FFMA.FTZ R54, R100, UR4, -R124 ;  /* 0x0000000464367c23 */ /* 0x000fe4000801087c */
[C---:B------:R-:W-:Y:S01]  /*14160*/  HMMA.16816.F32.BF16 R16, R40.reuse, R26, R16 ;  /* 0x0000001a2810723c */ /* 0x040fe20000041810 */
[----:B------:R-:W3:Y:S04]  /*14170*/  LDSM.16.MT88.4 R24, [R237+0x11000] ;  /* 0x01100000ed18783b */ /* 0x000ee80000004200 */
[----:B------:R-:W-:Y:S01]  /*14180*/  MUFU.EX2 R51, R51 ;  /* 0x0000003300337308 */ /* 0x000fe20000000800 */
[C---:B-1----:R-:W-:Y:S06]  /*14190*/  HMMA.16816.F32.BF16 R36, R40.reuse, R8, R36 ;  /* 0x000000082824723c */ /* 0x042fec0000041824 */
[C---:B------:R-:W-:Y:S01]  /*141a0*/  HMMA.16816.F32.BF16 R12, R40.reuse, R10, R12 ;  /* 0x0000000a280c723c */ /* 0x040fe2000004180c */
[----:B------:R-:W1:Y:S01]  /*141b0*/  LDSM.16.MT88.4 R8, [R234+0x11000] ;  /* 0x01100000ea08783b */ /* 0x000e620000004200 */
[----:B------:R-:W-:Y:S04]  /*141c0*/  MUFU.EX2 R50, R50 ;  /* 0x0000003200327308 */ /* 0x000fe80000000800 */
[C---:B------:R-:W-:Y:S04]  /*141d0*/  HMMA.16816.F32.BF16 R28, R40.reuse, R32, R28 ;  /* 0x00000020281c723c */ /* 0x040fe8000004181c */
[----:B------:R-:W4:Y:S02]  /*141e0*/  MUFU.EX2 R55, R55 ;  /* 0x0000003700377308 */ /* 0x000f240000000800 */
[C---:B------:R-:W-:Y:S01]  /*141f0*/  HMMA.16816.F32.BF16 R4, R40.reuse, R34, R4 ;  /* 0x000000222804723c */ /* 0x040fe20000041804 */
[----:B------:R-:W1:Y:S05]  /*14200*/  LDSM.16.MT88.4 R32, [R233+0x11000] ;  /* 0x01100000e920783b */ /* 0x000e6a0000004200 */
[----:B------:R-:W-:Y:S01]  /*14210*/  MUFU.EX2 R52, R52 ;  /* 0x0000003400347308 */ /* 0x000fe20000000800 */
[C---:B------:R-:W-:Y:S06]  /*14220*/  HMMA.16816.F32.BF16 R136, R40.reuse, R44, R136 ;  /* 0x0000002c2888723c */ /* 0x040fec0000041888 */
[----:B------:R-:W-:Y:S01]  /*14230*/  HMMA.16816.F32.BF16 R132, R40, R46, R132 ;  /* 0x0000002e2884723c */ /* 0x000fe20000041884 */
[----:B------:R-:W3:Y:S01]  /*14240*/  MUFU.EX2 R53, R53 ;  /* 0x0000003500357308 */ /* 0x000ee20000000800 */
[----:B------:R-:W1:Y:S05]  /*14250*/  LDSM.16.MT88.4 R44, [R232+0x11000] ;  /* 0x01100000e82c783b */ /* 0x000e6a0000004200 */
[----:B--2---:R-:W-:Y:S01]  /*14260*/  F2FP.BF16.F32.PACK_AB R40, R49, R48 ;  /* 0x000000303128723e */ /* 0x004fe200000010ff */
[----:B------:R-:W-:Y:S01]  /*14270*/  FADD.FTZ R48, R48, R65 ;  /* 0x0000004130307221 */ /* 0x000fe20000010000 */
[----:B----4-:R-:W-:Y:S01]  /*14280*/  F2FP.BF16.F32.PACK_AB R41, R55, R50 ;  /* 0x000000323729723e */ /* 0x010fe200000010ff */
[----:B------:R-:W-:Y:S01]  /*14290*/  MUFU.EX2 R54, R54 ;  /* 0x0000003600367308 */ /* 0x000fe20000000800 */
[----:B------:R-:W-:Y:S01]  /*142a0*/  F2FP.BF16.F32.PACK_AB R42, R51, R0 ;  /* 0x00000000332a723e */ /* 0x000fe200000010ff */
[----:B------:R-:W-:-:S04]  /*142b0*/  FADD.FTZ R49, R49, R48 ;  /* 0x0000003031317221 */ /* 0x000fc80000010000 */
[----:B------:R-:W-:Y:S01]  /*142c0*/  FADD.FTZ R0, R0, R49 ;  /* 0x0000003100007221 */ /* 0x000fe20000010000 */
[----:B---3--:R-:W-:Y:S01]  /*142d0*/  F2FP.BF16.F32.PACK_AB R43, R53, R52 ;  /* 0x00000034352b723e */ /* 0x008fe200000010ff */
[----:B------:R-:W2:Y:S02]  /*142e0*/  MUFU.EX2 R59, R59 ;  /* 0x0000003b003b7308 */ /* 0x000ea40000000800 */
[----:B------:R-:W-:Y:S01]  /*142f0*/  FADD.FTZ R51, R51, R0 ;  /* 0x0000000033337221 */ /* 0x000fe20000010000 */
[----:B------:R-:W-:-:S03]  /*14300*/  MOV R0, R126 ;  /* 0x0000007e00007202 */ /* 0x000fc60000000f00 */
[C---:B------:R-:W-:Y:S02]  /*14310*/  HMMA.16816.F32.BF16 R20, R40.reuse, R24, R20 ;  /* 0x000000182814723c */ /* 0x040fe40000041814 */
[----:B------:R-:W-:Y:S04]  /*14320*/  MUFU.EX2 R252, R252 ;  /* 0x000000fc00fc7308 */ /* 0x000fe80000000800 */
[C---:B-1----:R-:W-:Y:S01]  /*14330*/  HMMA.16816.F32.BF16 R28, R40.reuse, R8, R28 ;  /* 0x00000008281c723c */ /* 0x042fe2000004181c */
[----:B------:R-:W-:Y:S01]  /*14340*/  FADD.FTZ R24, R3, R184 ;  /* 0x000000b803187221 */ /* 0x000fe20000010000 */
[----:B------:R-:W-:Y:S02]  /*14350*/  FFMA.FTZ R25, R107, UR4, -R106 ;  /* 0x000000046b197c23 */ /* 0x000fe4000801086a */
[----:B------:R-:W1:Y:S01]  /*14360*/  MUFU.EX2 R3, R98 ;  /* 0x0000006200037308 */ /* 0x000e620000000800 */
[----:B------:R-:W-:Y:S01]  /*14370*/  FADD.FTZ R171, R171, R24 ;  /* 0x00000018abab7221 */ /* 0x000fe20000010000 */
[----:B------:R-:W-:Y:S01]  /*14380*/  HMMA.16816.F32.BF16 R16, R40, R26, R16 ;  /* 0x0000001a2810723c */ /* 0x000fe20000041810 */
[----:B------:R-:W-:Y:S01]  /*14390*/  FFMA.FTZ R24, R96, UR4, -R106 ;  /* 0x0000000460187c23 */ /* 0x000fe2000801086a */
[----:B--2---:R-:W-:Y:S01]  /*143a0*/  F2FP.BF16.F32.PACK_AB R8, R59, R54 ;  /* 0x000000363b08723e */ /* 0x004fe200000010ff */
[----:B------:R-:W-:Y:S01]  /*143b0*/  FADD.FTZ R188, R188, R171 ;  /* 0x000000abbcbc7221 */ /* 0x000fe20000010000 */
[----:B------:R-:W-:-:S02]  /*143c0*/  FADD.FTZ R54, R54, R51 ;  /* 0x0000003336367221 */ /* 0x000fc40000010000 */
[----:B------:R-:W-:Y:S01]  /*143d0*/  MUFU.EX2 R25, R25 ;  /* 0x0000001900197308 */ /* 0x000fe20000000800 */
[----:B------:R-:W-:Y:S01]  /*143e0*/  FADD.FTZ R9, R101, R188 ;  /* 0x000000bc65097221 */ /* 0x000fe20000010000 */
[--C-:B------:R-:W-:Y:S01]  /*143f0*/  FFMA.FTZ R26, R94, UR4, -R106.reuse ;  /* 0x000000045e1a7c23 */ /* 0x100fe2000801086a */
[----:B------:R-:W-:Y:S01]  /*14400*/  FFMA.FTZ R27, R111, UR4, -R106 ;  /* 0x000000046f1b7c23 */ /* 0x000fe2000801086a */
[C---:B------:R-:W-:Y:S01]  /*14410*/  HMMA.16816.F32.BF16 R4, R40.reuse, R10, R4 ;  /* 0x0000000a2804723c */ /* 0x040fe20000041804 */
[----:B------:R-:W-:Y:S01]  /*14420*/  FADD.FTZ R9, R190, R9 ;  /* 0x00000009be097221 */ /* 0x000fe20000010000 */
[----:B------:R-:W-:Y:S02]  /*14430*/  FADD.FTZ R54, R59, R54 ;  /* 0x000000363b367221 */ /* 0x000fe40000010000 */
[----:B------:R-:W2:Y:S01]  /*14440*/  MUFU.EX2 R24, R24 ;  /* 0x0000001800187308 */ /* 0x000ea20000000800 */
[----:B------:R-:W-:Y:S01]  /*14450*/  FADD.FTZ R90, R90, R9 ;  /* 0x000000095a5a7221 */ /* 0x000fe20000010000 */
[----:B------:R-:W-:Y:S01]  /*14460*/  HMMA.16816.F32.BF16 R36, R40, R32, R36 ;  /* 0x000000202824723c */ /* 0x000fe20000041824 */
[----:B-1----:R-:W-:Y:S01]  /*14470*/  F2FP.BF16.F32.PACK_AB R10, R252, R3 ;  /* 0x00000003fc0a723e */ /* 0x002fe200000010ff */
[----:B------:R-:W-:Y:S01]  /*14480*/  FADD.FTZ R3, R3, R54 ;  /* 0x0000003603037221 */ /* 0x000fe20000010000 */
[----:B------:R-:W-:-:S03]  /*14490*/  FADD.FTZ R93, R93, R90 ;  /* 0x0000005a5d5d7221 */ /* 0x000fc60000010000 */
[----:B------:R-:W-:Y:S01]  /*144a0*/  MUFU.EX2 R26, R26 ;  /* 0x0000001a001a7308 */ /* 0x000fe20000000800 */
[----:B------:R-:W-:Y:S01]  /*144b0*/  FADD.FTZ R88, R88, R93 ;  /* 0x0000005d58587221 */ /* 0x000fe20000010000 */
[----:B------:R-:W-:Y:S01]  /*144c0*/  HMMA.16816.F32.BF16 R12, R40, R34, R12 ;  /* 0x00000022280c723c */ /* 0x000fe2000004180c */
[----:B------:R-:W-:Y:S02]  /*144d0*/  FADD.FTZ R252, R252, R3 ;  /* 0x00000003fcfc7221 */ /* 0x000fe40000010000 */
[----:B------:R-:W-:-:S03]  /*144e0*/  FADD.FTZ R89, R89, R88 ;  /* 0x0000005859597221 */ /* 0x000fc60000010000 */
[----:B------:R-:W1:Y:S01]  /*144f0*/  MUFU.EX2 R27, R27 ;  /* 0x0000001b001b7308 */ /* 0x000e620000000800 */
[----:B------:R-:W-:Y:S01]  /*14500*/  FADD.FTZ R82, R82, R89 ;  /* 0x0000005952527221 */ /* 0x000fe20000010000 */
[----:B--2---:R-:W-:Y:S01]  /*14510*/  F2FP.BF16.F32.PACK_AB R9, R25, R24 ;  /* 0x000000181909723e */ /* 0x004fe200000010ff */
[----:B------:R-:W-:Y:S02]  /*14520*/  HMMA.16816.F32.BF16 R136, R40, R44, R136 ;  /* 0x0000002c2888723c */ /* 0x000fe40000041888 */
[----:B------:R-:W-:-:S04]  /*14530*/  FADD.FTZ R85, R85, R82 ;  /* 0x0000005255557221 */ /* 0x000fc80000010000 */
[----:B------:R-:W-:Y:S01]  /*14540*/  FADD.FTZ R80, R80, R85 ;  /* 0x0000005550507221 */ /* 0x000fe20000010000 */
[----:B------:R-:W-:Y:S03]  /*14550*/  HMMA.16816.F32.BF16 R132, R40, R46, R132 ;  /* 0x0000002e2884723c */ /* 0x000fe60000041884 */
[----:B------:R-:W-:-:S04]  /*14560*/  FADD.FTZ R79, R79, R80 ;  /* 0x000000504f4f7221 */ /* 0x000fc80000010000 */
[----:B------:R-:W-:Y:S01]  /*14570*/  FADD.FTZ R74, R74, R79 ;  /* 0x0000004f4a4a7221 */ /* 0x000fe20000010000 */
[----:B-1----:R-:W-:-:S03]  /*14580*/  F2FP.BF16.F32.PACK_AB R11, R27, R26 ;  /* 0x0000001a1b0b723e */ /* 0x002fc600000010ff */
[----:B------:R-:W-:-:S04]  /*14590*/  FADD.FTZ R77, R77, R74 ;  /* 0x0000004a4d4d7221 */ /* 0x000fc80000010000 */
[----:B------:R-:W-:Y:S01]  /*145a0*/  FADD.FTZ R72, R72, R77 ;  /* 0x0000004d48487221 */ /* 0x000fe20000010000 */
[----:B------:R-:W-:Y:S03]  /*145b0*/  HMMA.16816.F32.BF16 R160, R8, R156, R20 ;  /* 0x0000009c08a0723c */ /* 0x000fe60000041814 */
[----:B------:R-:W-:-:S03]  /*145c0*/  FADD.FTZ R73, R73, R72 ;  /* 0x0000004849497221 */ /* 0x000fc60000010000 */
[C---:B------:R-:W-:Y:S01]  /*145d0*/  HMMA.16816.F32.BF16 R156, R8.reuse, R158, R16 ;  /* 0x0000009e089c723c */ /* 0x040fe20000041810 */
[----:B------:R-:W-:Y:S01]  /*145e0*/  FADD.FTZ R68, R68, R73 ;  /* 0x0000004944447221 */ /* 0x000fe20000010000 */
[----:B------:R-:W1:Y:S03]  /*145f0*/  LDSM.16.MT88.4 R16, [R232+0x11800] ;  /* 0x01180000e810783b */ /* 0x000e660000004200 */
        /* <DEDUP_REMOVED lines=10> */
[----:B------:R-:W-:-:S04]  /*146a0*/  FADD.FTZ R57, R57, R56 ;  /* 0x0000003839397221 */ /* 0x000fc80000010000 */
[----:B------:R-:W-:-:S04]  /*146b0*/  FADD.FTZ R50, R50, R57 ;  /* 0x0000003932327221 */ /* 0x000fc80000010000 */
[----:B------:R-:W-:-:S04]  /*146c0*/  FADD.FTZ R55, R55, R50 ;  /* 0x0000003237377221 */ /* 0x000fc80000010000 */
[----:B------:R-:W-:Y:S01]  /*146d0*/  FADD.FTZ R52, R52, R55 ;  /* 0x0000003734347221 */ /* 0x000fe20000010000 */
[----:B-1----:R-:W-:Y:S03]  /*146e0*/  HMMA.16816.F32.BF16 R136, R8, R16, R136 ;  /* 0x000000100888723c */ /* 0x002fe60000041888 */
[----:B------:R-:W-:-:S03]  /*146f0*/  FADD.FTZ R53, R53, R52 ;  /* 0x0000003435357221 */ /* 0x000fc60000010000 */
[----:B------:R-:W-:Y:S01]  /*14700*/  HMMA.16816.F32.BF16 R132, R8, R18, R132 ;  /* 0x000000120884723c */ /* 0x000fe20000041884 */
[----:B------:R-:W-:-:S04]  /*14710*/  FADD.FTZ R24, R24, R53 ;  /* 0x0000003518187221 */ /* 0x000fc80000010000 */
[----:B------:R-:W-:-:S04]  /*14720*/  FADD.FTZ R25, R25, R24 ;  /* 0x0000001819197221 */ /* 0x000fc80000010000 */
[----:B------:R-:W-:-:S04]  /*14730*/  FADD.FTZ R26, R26, R25 ;  /* 0x000000191a1a7221 */ /* 0x000fc80000010000 */
[----:B------:R-:W-:-:S05]  /*14740*/  FADD.FTZ R3, R27, R26 ;  /* 0x0000001a1b037221 */ /* 0x000fca0000010000 */
[----:B------:R2:W-:Y:S04]  /*14750*/  STL [R1], R3 ;  /* 0x0000000301007387 */ /* 0x0005e80000100800 */
.L_x_3668:
[----:B------:R-:W-:Y:S05]  /*14760*/  @!P1 BRA `(.L_x_3676) ;  /* 0x0000007000209947 */ /* 0x000fea0003800000 */
[----:B------:R-:W-:Y:S01]  /*14770*/  ULEA UR7, -UR8, URZ, 0x8 ;  /* 0x0000003f08077291 */ /* 0x000fe2000f8e413f */
[----:B------:R-:W-:Y:S01]  /*14780*/  IMAD.MOV.U32 R165, RZ, RZ, R0 ;  /* 0x000000ffffa57224 */ /* 0x000fe200078e0000 */
[----:B------:R-:W-:Y:S01]  /*14790*/  ULDC UR20, c[0x0][0x2d0] ;  /* 0x0000b40000147ab9 */ /* 0x000fe20000000800 */
[----:B--2---:R-:W-:Y:S01]  /*147a0*/  IMAD.MOV.U32 R3, RZ, RZ, R2 ;  /* 0x000000ffff037224 */ /* 0x004fe200078e0002 */
[----:B------:R-:W-:Y:S02]  /*147b0*/  USHF.R.S32.HI UR6, URZ, 0x1f, UR7 ;  /* 0x0000001f3f067899 */ /* 0x000fe40008011407 */
[----:B------:R-:W-:Y:S01]  /*147c0*/  MOV R249, UR7 ;  /* 0x0000000700f97c02 */ /* 0x000fe20008000f00 */
[----:B------:R-:W-:Y:S01]  /*147d0*/  ULDC UR4, c[0x0][0x2ec] ;  /* 0x0000bb0000047ab9 */ /* 0x000fe20000000800 */
[----:B------:R-:W-:Y:S01]  /*147e0*/  ULDC.64 UR8, c[0x0][0x248] ;  /* 0x0000920000087ab9 */ /* 0x000fe20000000a00 */
[----:B------:R-:W-:Y:S01]  /*147f0*/  ULDC.64 UR16, c[0x0][0x250] ;  /* 0x0000940000107ab9 */ /* 0x000fe20000000a00 */
[----:B-1----:R-:W-:Y:S01]  /*14800*/  MOV R248, UR6 ;  /* 0x0000000600f87c02 */ /* 0x002fe20008000f00 */
[----:B------:R-:W-:-:S06]  /*14810*/  ULDC.64 UR6, c[0x0][0x250] ;  /* 0x0000940000067ab9 */ /* 0x000fcc0000000a00 */
.L_x_3680:
        /* <DEDUP_REMOVED lines=75> */
.L_x_3677:
        /* <DEDUP_REMOVED lines=189> */
[----:B------:R-:W-:Y:S04]  /*158a0*/  LDSM.16.M88.4 R208, [R216+0x800] ;  /* 0x00080000d8d0783b */ /* 0x000fe80000000200 */
        /* <DEDUP_REMOVED lines=8> */
[----:B------:R-:W-:Y:S05]  /*15930*/  LDSM.16.M88.4 R188, [R235+0x3800] ;  /* 0x00380000ebbc783b */ /* 0x000fea0000000200 */
[C---:B------:R-:W-:Y:S06]  /*15940*/  HMMA.16816.F32.BF16 R44, R168.reuse, R192, RZ ;  /* 0x000000c0a82c723c */ /* 0x040fec00000418ff */
        /* <DEDUP_REMOVED lines=8> */
[C---:B--2---:R-:W-:Y:S06]  /*159d0*/  HMMA.16816.F32.BF16 R68, R168.reuse, R172, RZ ;  /* 0x000000aca844723c */ /* 0x044fec00000418ff */
[C---:B------:R-:W-:Y:S01]  /*159e0*/  HMMA.16816.F32.BF16 R72, R168.reuse, R174, RZ ;  /* 0x000000aea848723c */ /* 0x040fe200000418ff */
[--C-:B------:R-:W-:Y:S05]  /*159f0*/  IMAD R172, R238, 0x2, R243.reuse ;  /* 0x00000002eeac7824 */ /* 0x100fea00078e02f3 */
[C---:B---3--:R-:W-:Y:S01]  /*15a00*/  HMMA.16816.F32.BF16 R76, R168.reuse, R176, RZ ;  /* 0x000000b0a84c723c */ /* 0x048fe200000418ff */
[----:B------:R-:W-:Y:S05]  /*15a10*/  LDSM.16.M88.4 R172, [R172] ;  /* 0x00000000acac783b */ /* 0x000fea0000000200 */
[C---:B------:R-:W-:Y:S01]  /*15a20*/  HMMA.16816.F32.BF16 R80, R168.reuse, R178, RZ ;  /* 0x000000b2a850723c */ /* 0x040fe200000418ff */
[----:B------:R-:W1:Y:S05]  /*15a30*/  LDSM.16.M88.4 R176, [R235+0x2000] ;  /* 0x00200000ebb0783b */ /* 0x000e6a0000000200 */
[C---:B----4-:R-:W-:Y:S06]  /*15a40*/  HMMA.16816.F32.BF16 R84, R168.reuse, R180, RZ ;  /* 0x000000b4a854723c */ /* 0x050fec00000418ff */
[C---:B------:R-:W-:Y:S01]  /*15a50*/  HMMA.16816.F32.BF16 R88, R168.reuse, R182, RZ ;  /* 0x000000b6a858723c */ /* 0x040fe200000418ff */
[----:B------:R-:W2:Y:S05]  /*15a60*/  LDSM.16.M88.4 R180, [R235+0x2800] ;  /* 0x00280000ebb4783b */ /* 0x000eaa0000000200 */
[C---:B-----5:R-:W-:Y:S06]  /*15a70*/  HMMA.16816.F32.BF16 R92, R168.reuse, R184, RZ ;  /* 0x000000b8a85c723c */ /* 0x060fec00000418ff */
        /* <DEDUP_REMOVED lines=28> */
[----:B------:R-:W-:Y:S05]  /*15c40*/  LDSM.16.M88.4 R196, [R235+0x9800] ;  /* 0x00980000ebc4783b */ /* 0x000fea0000000200 */
[C---:B------:R-:W-:Y:S06]  /*15c50*/  HMMA.16816.F32.BF16 R52, R172.reuse, R200, R52 ;  /* 0x000000c8ac34723c */ /* 0x040fec0000041834 */
[C---:B------:R-:W-:Y:S01]  /*15c60*/  HMMA.16816.F32.BF16 R56, R172.reuse, R202, R56 ;  /* 0x000000caac38723c */ /* 0x040fe20000041838 */
[----:B------:R-:W-:Y:S05]  /*15c70*/  LDSM.16.M88.4 R200, [R240] ;  /* 0x00000000f0c8783b */ /* 0x000fea0000000200 */
[C---:B----4-:R-:W-:Y:S06]  /*15c80*/  HMMA.16816.F32.BF16 R60, R172.reuse, R168, R60 ;  /* 0x000000a8ac3c723c */ /* 0x050fec000004183c */
[C---:B------:R-:W-:Y:S01]  /*15c90*/  HMMA.16816.F32.BF16 R64, R172.reuse, R170, R64 ;  /* 0x000000aaac40723c */ /* 0x040fe20000041840 */
[----:B------:R-:W4:Y:S05]  /*15ca0*/  LDSM.16.M88.4 R168, [R235+0x8800] ;  /* 0x00880000eba8783b */ /* 0x000f2a0000000200 */
[C---:B-1----:R-:W-:Y:S06]  /*15cb0*/  HMMA.16816.F32.BF16 R68, R172.reuse, R176, R68 ;  /* 0x000000b0ac44723c */ /* 0x042fec0000041844 */
[C---:B------:R-:W-:Y:S01]  /*15cc0*/  HMMA.16816.F32.BF16 R72, R172.reuse, R178, R72 ;  /* 0x000000b2ac48723c */ /* 0x040fe20000041848 */
[----:B------:R-:W1:Y:S05]  /*15cd0*/  LDSM.16.M88.4 R176, [R235+0x9000] ;  /* 0x00900000ebb0783b */ /* 0x000e6a0000000200 */
[C---:B--2---:R-:W-:Y:S06]  /*15ce0*/  HMMA.16816.F32.BF16 R76, R172.reuse, R180, R76 ;  /* 0x000000b4ac4c723c */ /* 0x044fec000004184c */
[C---:B------:R-:W-:Y:S05]  /*15cf0*/  HMMA.16816.F32.BF16 R80, R172.reuse, R182, R80 ;  /* 0x000000b6ac50723c */ /* 0x040fea0000041850 */
[----:B------:R-:W-:Y:S01]  /*15d00*/  IMAD R180, R236, 0x2, R243 ;  /* 0x00000002ecb47824 */ /* 0x000fe200078e02f3 */
[C---:B---3--:R-:W-:Y:S05]  /*15d10*/  HMMA.16816.F32.BF16 R84, R172.reuse, R184, R84 ;  /* 0x000000b8ac54723c */ /* 0x048fea0000041854 */
[----:B------:R-:W2:Y:S01]  /*15d20*/  LDSM.16.M88.4 R180, [R180] ;  /* 0x00000000b4b4783b */ /* 0x000ea20000000200 */
[C---:B------:R-:W-:Y:S03]  /*15d30*/  HMMA.16816.F32.BF16 R88, R172.reuse, R186, R88 ;  /* 0x000000baac58723c */ /* 0x040fe60000041858 */
[----:B------:R-:W3:Y:S03]  /*15d40*/  LDSM.16.M88.4 R184, [R231] ;  /* 0x00000000e7b8783b */ /* 0x000ee60000000200 */
[C---:B-----5:R-:W-:Y:S06]  /*15d50*/  HMMA.16816.F32.BF16 R92, R172.reuse, R188, R92 ;  /* 0x000000bcac5c723c */ /* 0x060fec000004185c */
[C---:B------:R-:W-:Y:S01]  /*15d60*/  HMMA.16816.F32.BF16 R96, R172.reuse, R190, R96 ;  /* 0x000000beac60723c */ /* 0x040fe20000041860 */
[----:B------:R-:W5:Y:S05]  /*15d70*/  LDSM.16.M88.4 R188, [R230] ;  /* 0x00000000e6bc783b */ /* 0x000f6a0000000200 */
[C---:B------:R-:W-:Y:S06]  /*15d80*/  HMMA.16816.F32.BF16 R100, R172.reuse, R192, R100 ;  /* 0x000000c0ac64723c */ /* 0x040fec0000041864 */
[C---:B------:R-:W-:Y:S01]  /*15d90*/  HMMA.16816.F32.BF16 R104, R172.reuse, R194, R104 ;  /* 0x000000c2ac68723c */ /* 0x040fe20000041868 */
[----:B------:R-:W5:Y:S05]  /*15da0*/  LDSM.16.M88.4 R192, [R228] ;  /* 0x00000000e4c0783b */ /* 0x000f6a0000000200 */
[C---:B----4-:R-:W-:Y:S06]  /*15db0*/  HMMA.16816.F32.BF16 R108, R172.reuse, R168, R108 ;  /* 0x000000a8ac6c723c */ /* 0x050fec000004186c */
[C---:B------:R-:W-:Y:S01]  /*15dc0*/  HMMA.16816.F32.BF16 R112, R172.reuse, R170, R112 ;  /* 0x000000aaac70723c */ /* 0x040fe20000041870 */
[----:B------:R-:W4:Y:S05]  /*15dd0*/  LDSM.16.M88.4 R168, [R227] ;  /* 0x00000000e3a8783b */ /* 0x000f2a0000000200 */
[C---:B-1----:R-:W-:Y:S06]  /*15de0*/  HMMA.16816.F32.BF16 R116, R172.reuse, R176, R116 ;  /* 0x000000b0ac74723c */ /* 0x042fec0000041874 */
[C---:B------:R-:W-:Y:S01]  /*15df0*/  HMMA.16816.F32.BF16 R120, R172.reuse, R178, R120 ;  /* 0x000000b2ac78723c */ /* 0x040fe20000041878 */
[----:B------:R-:W-:Y:S05]  /*15e00*/  LDSM.16.M88.4 R176, [R225] ;  /* 0x00000000e1b0783b */ /* 0x000fea0000000200 */
[C---:B------:R-:W-:Y:S06]  /*15e10*/  HMMA.16816.F32.BF16 R124, R172.reuse, R196, R124 ;  /* 0x000000c4ac7c723c */ /* 0x040fec000004187c */
[----:B------:R-:W-:Y:S01]  /*15e20*/  HMMA.16816.F32.BF16 R128, R172, R198, R128 ;  /* 0x000000c6ac80723c */ /* 0x000fe20000041880 */
[----:B------:R-:W1:Y:S04]  /*15e30*/  LDSM.16.M88.4 R172, [R226] ;  /* 0x00000000e2ac783b */ /* 0x000e680000000200 */
[----:B------:R-:W1:Y:S01]  /*15e40*/  LDSM.16.M88.4 R196, [R224] ;  /* 0x00000000e0c4783b */ /* 0x000e620000000200 */
[C---:B--2---:R-:W-:Y:S06]  /*15e50*/  HMMA.16816.F32.BF16 R4, R180.reuse, R200, R4 ;  /* 0x000000c8b404723c */ /* 0x044fec0000041804 */
[C---:B------:R-:W-:Y:S01]  /*15e60*/  HMMA.16816.F32.BF16 R8, R180.reuse, R202, R8 ;  /* 0x000000cab408723c */ /* 0x040fe20000041808 */
[----:B------:R-:W-:Y:S05]  /*15e70*/  LDSM.16.M88.4 R200, [R239] ;  /* 0x00000000efc8783b */ /* 0x000fea0000000200 */
[C---:B---3--:R-:W-:Y:S06]  /*15e80*/  HMMA.16816.F32.BF16 R12, R180.reuse, R184, R12 ;  /* 0x000000b8b40c723c */ /* 0x048fec000004180c */
[C---:B------:R-:W-:Y:S01]  /*15e90*/  HMMA.16816.F32.BF16 R16, R180.reuse, R186, R16 ;  /* 0x000000bab410723c */ /* 0x040fe20000041810 */
[----:B------:R-:W2:Y:S05]  /*15ea0*/  LDSM.16.M88.4 R184, [R223] ;  /* 0x00000000dfb8783b */ /* 0x000eaa0000000200 */
[C---:B-----5:R-:W-:Y:S06]  /*15eb0*/  HMMA.16816.F32.BF16 R20, R180.reuse, R188, R20 ;  /* 0x000000bcb414723c */ /* 0x060fec0000041814 */
[C---:B------:R-:W-:Y:S01]  /*15ec0*/  HMMA.16816.F32.BF16 R24, R180.reuse, R190, R24 ;  /* 0x000000beb418723c */ /* 0x040fe20000041818 */
[----:B------:R-:W3:Y:S05]  /*15ed0*/  LDSM.16.M88.4 R188, [R222] ;  /* 0x00000000debc783b */ /* 0x000eea0000000200 */
[C---:B------:R-:W-:Y:S06]  /*15ee0*/  HMMA.16816.F32.BF16 R28, R180.reuse, R204, R28 ;  /* 0x000000ccb41c723c */ /* 0x040fec000004181c */
[C---:B------:R-:W-:Y:S01]  /*15ef0*/  HMMA.16816.F32.BF16 R32, R180.reuse, R206, R32 ;  /* 0x000000ceb420723c */ /* 0x040fe20000041820 */
[----:B------:R-:W-:Y:S05]  /*15f00*/  LDSM.16.M88.4 R204, [R216] ;  /* 0x00000000d8cc783b */ /* 0x000fea0000000200 */
        /* <DEDUP_REMOVED lines=32> */
[----:B------:R-:W5:Y:S05]  /*16110*/  LDSM.16.M88.4 R176, [R216+0x3800] ;  /* 0x00380000d8b0783b */ /* 0x000f6a0000000200 */
[C---:B------:R-:W-:Y:S06]  /*16120*/  HMMA.16816.F32.BF16 R124, R180.reuse, R196, R124 ;  /* 0x000000c4b47c723c */ /* 0x040fec000004187c */
[----:B------:R-:W-:Y:S01]  /*16130*/  HMMA.16816.F32.BF16 R128, R180, R198, R128 ;  /* 0x000000c6b480723c */ /* 0x000fe20000041880 */
[----:B------:R-:W5:Y:S04]  /*16140*/  LDSM.16.M88.4 R180, [R216+0x4000] ;  /* 0x00400000d8b4783b */ /* 0x000f680000000200 */
[----:B------:R-:W-:Y:S01]  /*16150*/  LDSM.16.M88.4 R196, [R216+0x5800] ;  /* 0x00580000d8c4783b */ /* 0x000fe20000000200 */
        /* <DEDUP_REMOVED lines=14> */
[----:B------:R-:W3:Y:S01]  /*16240*/  LDSM.16.M88.4 R188, [R216+0x6000] ;  /* 0x00600000d8bc783b */ /* 0x000ee20000000200 */
[----:B------:R-:W-:Y:S04]  /*16250*/  DEPBAR.LE SB0, 0x0 ;  /* 0x000080000000791a */ /* 0x000fe80000000000 */
[C---:B----4-:R-:W-:Y:S01]  /*16260*/  HMMA.16816.F32.BF16 R44, R200.reuse, R168, R44 ;  /* 0x000000a8c82c723c */ /* 0x050fe2000004182c */
        /* <DEDUP_REMOVED lines=14> */
[C---:B---3--:R-:W-:Y:S06]  /*16350*/  HMMA.16816.F32.BF16 R100, R200.reuse, R188, R100 ;  /* 0x000000bcc864723c */ /* 0x048fec0000041864 */
[C---:B------:R-:W-:Y:S06]  /*16360*/  HMMA.16816.F32.BF16 R104, R200.reuse, R190, R104 ;  /* 0x000000bec868723c */ /* 0x040fec0000041868 */
[C---:B------:R-:W-:Y:S06]  /*16370*/  HMMA.16816.F32.BF16 R108, R200.reuse, R204, R108 ;  /* 0x000000ccc86c723c */ /* 0x040fec000004186c */
[C---:B------:R-:W-:Y:S05]  /*16380*/  HMMA.16816.F32.BF16 R112, R200.reuse, R206, R112 ;  /* 0x000000cec870723c */ /* 0x040fea0000041870 */
[----:B------:R-:W-:Y:S01]  /*16390*/  IMAD.MOV.U32 R204, RZ, RZ, R166 ;  /* 0x000000ffffcc7224 */ /* 0x000fe200078e00a6 */
[C---:B------:R-:W-:Y:S05]  /*163a0*/  HMMA.16816.F32.BF16 R116, R200.reuse, R208, R116 ;  /* 0x000000d0c874723c */ /* 0x040fea0000041874 */
[----:B------:R-:W-:Y:S01]  /*163b0*/  IMAD.MOV.U32 R205, RZ, RZ, R167 ;  /* 0x000000ffffcd7224 */ /* 0x000fe200078e00a7 */
[C---:B------:R-:W-:Y:S06]  /*163c0*/  HMMA.16816.F32.BF16 R120, R200.reuse, R210, R120 ;  /* 0x000000d2c878723c */ /* 0x040fec0000041878 */
[C---:B------:R-:W-:Y:S06]  /*163d0*/  HMMA.16816.F32.BF16 R124, R200.reuse, R212, R124 ;  /* 0x000000d4c87c723c */ /* 0x040fec000004187c */
        /* <DEDUP_REMOVED lines=75> */
.L_x_3679:
        /* <DEDUP_REMOVED lines=184> */
.L_x_3678:
[----:B------:R-:W-:Y:S01]  /*17410*/  MOV R0, UR14 ;  /* 0x0000000e00007c02 */ /* 0x000fe20008000f00 */
[----:B------:R-:W3:Y:S01]  /*17420*/  LDL.LU R203, [R1] ;  /* 0x0000000001cb7983 */ /* 0x000ee20000300800 */
[----:B------:R-:W-:Y:S02]  /*17430*/  UISETP.GT.AND UP0, UPT, UR14, UR11, UPT ;  /* 0x0000000b0e00728c */ /* 0x000fe4000bf04270 */
[----:B------:R-:W-:Y:S01]  /*17440*/  LEA R0, R0, R245, 0x8 ;  /* 0x000000f500007211 */ /* 0x000fe200078e40ff */
[----:B------:R-:W-:Y:S01]  /*17450*/  UMOV UR16, UR22 ;  /* 0x0000001600107c82 */ /* 0x000fe20008000000 */
[----:B------:R-:W-:Y:S02]  /*17460*/  UMOV UR17, UR21 ;  /* 0x0000001500117c82 */ /* 0x000fe40008000000 */
[----:B--2---:R-:W-:Y:S02]  /*17470*/  I2FP.F32.S32 R167, R0 ;  /* 0x0000000000a77245 */ /* 0x004fe40000201400 */
[C---:B------:R-:W-:Y:S02]  /*17480*/  IADD3 R164, R0.reuse, 0x9, RZ ;  /* 0x0000000900a47810 */ /* 0x040fe40007ffe0ff */
[C---:B------:R-:W-:Y:S01]  /*17490*/  IADD3 R169, R0.reuse, 0x8, RZ ;  /* 0x0000000800a97810 */ /* 0x040fe20007ffe0ff */
        /* <DEDUP_REMOVED lines=8> */
[C---:B------:R-:W-:Y:S01]  /*17520*/  IADD3 R164, R0.reuse, 0x19, RZ ;  /* 0x0000001900a47810 */ /* 0x040fe20007ffe0ff */
[C---:B------:R-:W-:Y:S01]  /*17530*/  FFMA.FTZ R10, R169.reuse, UR5, R10 ;  /* 0x00000005a90a7c23 */ /* 0x040fe2000801000a */
[----:B------:R-:W-:Y:S01]  /*17540*/  FFMA.FTZ R8, R169, UR5, R8 ;  /* 0x00000005a9087c23 */ /* 0x000fe20008010008 */
[C---:B------:R-:W-:Y:S01]  /*17550*/  IADD3 R169, R0.reuse, 0x18, RZ ;  /* 0x0000001800a97810 */ /* 0x040fe20007ffe0ff */
[C---:B------:R-:W-:Y:S01]  /*17560*/  FFMA.FTZ R14, R167.reuse, UR5, R14 ;  /* 0x00000005a70e7c23 */ /* 0x040fe2000801000e */
[C---:B------:R-:W-:Y:S01]  /*17570*/  IADD3 R2, R0.reuse, 0x1, RZ ;  /* 0x0000000100027810 */ /* 0x040fe20007ffe0ff */
[----:B------:R-:W-:Y:S01]  /*17580*/  FFMA.FTZ R12, R167, UR5, R12 ;  /* 0x00000005a70c7c23 */ /* 0x000fe2000801000c */
[----:B------:R-:W-:Y:S02]  /*17590*/  I2FP.F32.S32 R164, R164 ;  /* 0x000000a400a47245 */ /* 0x000fe40000201400 */
[----:B------:R-:W-:Y:S02]  /*175a0*/  IADD3 R167, R0, 0x20, RZ ;  /* 0x0000002000a77810 */ /* 0x000fe40007ffe0ff */
[----:B------:R-:W-:Y:S01]  /*175b0*/  I2FP.F32.S32 R169, R169 ;  /* 0x000000a900a97245 */ /* 0x000fe20000201400 */
[C---:B------:R-:W-:Y:S01]  /*175c0*/  FFMA.FTZ R19, R164.reuse, UR5, R19 ;  /* 0x00000005a4137c23 */ /* 0x040fe20008010013 */
[----:B------:R-:W-:Y:S01]  /*175d0*/  I2FP.F32.S32 R2, R2 ;  /* 0x0000000200027245 */ /* 0x000fe20000201400 */
[----:B------:R-:W-:Y:S01]  /*175e0*/  FFMA.FTZ R17, R164, UR5, R17 ;  /* 0x00000005a4117c23 */ /* 0x000fe20008010011 */
[----:B------:R-:W-:Y:S01]  /*175f0*/  I2FP.F32.S32 R167, R167 ;  /* 0x000000a700a77245 */ /* 0x000fe20000201400 */
[C---:B------:R-:W-:Y:S01]  /*17600*/  FFMA.FTZ R18, R169.reuse, UR5, R18 ;  /* 0x00000005a9127c23 */ /* 0x040fe20008010012 */
[----:B------:R-:W-:Y:S01]  /*17610*/  FFMA.FTZ R16, R169, UR5, R16 ;  /* 0x00000005a9107c23 */ /* 0x000fe20008010010 */
[----:B------:R-:W-:Y:S01]  /*17620*/  IADD3 R164, R0, 0x29, RZ ;  /* 0x0000002900a47810 */ /* 0x000fe20007ffe0ff */
[----:B------:R-:W-:Y:S01]  /*17630*/  FFMA.FTZ R7, R2, UR5, R7 ;  /* 0x0000000502077c23 */ /* 0x000fe20008010007 */
[----:B------:R-:W-:Y:S01]  /*17640*/  IADD3 R169, R0, 0x28, RZ ;  /* 0x0000002800a97810 */ /* 0x000fe20007ffe0ff */
[----:B------:R-:W-:Y:S01]  /*17650*/  FFMA.FTZ R5, R2, UR5, R5 ;  /* 0x0000000502057c23 */ /* 0x000fe20008010005 */
        /* <DEDUP_REMOVED lines=24> */
[----:B------:R-:W-:Y:S01]  /*177e0*/  I2FP.F32.S32 R167, R167 ;  /* 0x000000a700a77245 */ /* 0x000fe20000201400 */
[----:B------:R-:W-:Y:S01]  /*177f0*/  FFMA.FTZ R33, R164, UR5, R33 ;  /* 0x00000005a4217c23 */ /* 0x000fe20008010021 */
        /* <DEDUP_REMOVED lines=63> */
[----:B------:R-:W-:Y:S01]  /*17bf0*/  FMNMX.FTZ R166, R6, R165, !PT ;  /* 0x000000a506a67209 */ /* 0x000fe20007810000 */
[C---:B------:R-:W-:Y:S01]  /*17c00*/  FFMA.FTZ R66, R169.reuse, UR5, R66 ;  /* 0x00000005a9427c23 */ /* 0x040fe20008010042 */
[----:B------:R-:W-:Y:S01]  /*17c10*/  I2FP.F32.S32 R167, R167 ;  /* 0x000000a700a77245 */ /* 0x000fe20000201400 */
[----:B------:R-:W-:Y:S01]  /*17c20*/  FFMA.FTZ R64, R169, UR5, R64 ;  /* 0x00000005a9407c23 */ /* 0x000fe20008010040 */
[----:B------:R-:W-:Y:S01]  /*17c30*/  FMNMX.FTZ R164, R4, R3, !PT ;  /* 0x0000000304a47209 */ /* 0x000fe20007810000 */
[C---:B------:R-:W-:Y:S01]  /*17c40*/  FFMA.FTZ R55, R2.reuse, UR5, R55 ;  /* 0x0000000502377c23 */ /* 0x040fe20008010037 */
[----:B------:R-:W-:Y:S01]  /*17c50*/  FFMA.FTZ R53, R2, UR5, R53 ;  /* 0x0000000502357c23 */ /* 0x000fe20008010035 */
[----:B------:R-:W-:Y:S01]  /*17c60*/  FMNMX.FTZ R169, R7, R166, !PT ;  /* 0x000000a607a97209 */ /* 0x000fe20007810000 */
[C---:B------:R-:W-:Y:S01]  /*17c70*/  FFMA.FTZ R70, R167.reuse, UR5, R70 ;  /* 0x00000005a7467c23 */ /* 0x040fe20008010046 */
[----:B------:R-:W-:Y:S01]  /*17c80*/  IADD3 R2, R0, 0x71, RZ ;  /* 0x0000007100027810 */ /* 0x000fe20007ffe0ff */
[----:B------:R-:W-:Y:S01]  /*17c90*/  FFMA.FTZ R68, R167, UR5, R68 ;  /* 0x00000005a7447c23 */ /* 0x000fe20008010044 */
[----:B------:R-:W-:Y:S02]  /*17ca0*/  FMNMX.FTZ R167, R5, R164, !PT ;  /* 0x000000a405a77209 */ /* 0x000fe40007810000 */
[----:B------:R-:W-:Y:S02]  /*17cb0*/  FMNMX.FTZ R166, R10, R169, !PT ;  /* 0x000000a90aa67209 */ /* 0x000fe40007810000 */
[----:B------:R-:W-:Y:S02]  /*17cc0*/  I2FP.F32.S32 R2, R2 ;  /* 0x0000000200027245 */ /* 0x000fe40000201400 */
[----:B------:R-:W-:Y:S02]  /*17cd0*/  FMNMX.FTZ R164, R8, R167, !PT ;  /* 0x000000a708a47209 */ /* 0x000fe40007810000 */
[----:B------:R-:W-:Y:S01]  /*17ce0*/  FMNMX.FTZ R167, R11, R166, !PT ;  /* 0x000000a60ba77209 */ /* 0x000fe20007810000 */
[----:B------:R-:W-:Y:S01]  /*17cf0*/  FFMA.FTZ R63, R2, UR5, R63 ;  /* 0x00000005023f7c23 */ /* 0x000fe2000801003f */
[----:B------:R-:W-:Y:S01]  /*17d00*/  IADD3 R169, R0, 0x88, RZ ;  /* 0x0000008800a97810 */ /* 0x000fe20007ffe0ff */
[----:B------:R-:W-:Y:S01]  /*17d10*/  FFMA.FTZ R61, R2, UR5, R61 ;  /* 0x00000005023d7c23 */ /* 0x000fe2000801003d */
[----:B------:R-:W-:Y:S02]  /*17d20*/  FMNMX.FTZ R171, R9, R164, !PT ;  /* 0x000000a409ab7209 */ /* 0x000fe40007810000 */
[----:B------:R-:W-:Y:S02]  /*17d30*/  IADD3 R2, R0, 0x81, RZ ;  /* 0x0000008100027810 */ /* 0x000fe40007ffe0ff */
[----:B------:R-:W-:Y:S02]  /*17d40*/  FMNMX.FTZ R166, R14, R167, !PT ;  /* 0x000000a70ea67209 */ /* 0x000fe40007810000 */
[----:B------:R-:W-:Y:S02]  /*17d50*/  I2FP.F32.S32 R169, R169 ;  /* 0x000000a900a97245 */ /* 0x000fe40000201400 */
[----:B------:R-:W-:Y:S02]  /*17d60*/  FMNMX.FTZ R164, R12, R171, !PT ;  /* 0x000000ab0ca47209 */ /* 0x000fe40007810000 */
[----:B------:R-:W-:Y:S01]  /*17d70*/  I2FP.F32.S32 R2, R2 ;  /* 0x0000000200027245 */ /* 0x000fe20000201400 */
[----:B------:R-:W-:Y:S01]  /*17d80*/  FFMA.FTZ R74, R169, UR5, R74 ;  /* 0x00000005a94a7c23 */ /* 0x000fe2000801004a */
[----:B------:R-:W-:Y:S01]  /*17d90*/  FMNMX.FTZ R171, R15, R166, !PT ;  /* 0x000000a60fab7209 */ /* 0x000fe20007810000 */
[----:B------:R-:W-:Y:S01]  /*17da0*/  FFMA.FTZ R72, R169, UR5, R72 ;  /* 0x00000005a9487c23 */ /* 0x000fe20008010048 */
[----:B------:R-:W-:Y:S01]  /*17db0*/  FMNMX.FTZ R169, R13, R164, !PT ;  /* 0x000000a40da97209 */ /* 0x000fe20007810000 */
[----:B------:R-:W-:Y:S01]  /*17dc0*/  FFMA.FTZ R71, R2, UR5, R71 ;  /* 0x0000000502477c23 */ /* 0x000fe20008010047 */
[----:B------:R-:W-:Y:S01]  /*17dd0*/  FMNMX.FTZ R166, R18, R171, !PT ;  /* 0x000000ab12a67209 */ /* 0x000fe20007810000 */
[----:B------:R-:W-:Y:S01]  /*17de0*/  FFMA.FTZ R69, R2, UR5, R69 ;  /* 0x0000000502457c23 */ /* 0x000fe20008010045 */
[----:B------:R-:W-:Y:S02]  /*17df0*/  IADD3 R2, R0, 0x89, RZ ;  /* 0x0000008900027810 */ /* 0x000fe40007ffe0ff */
        /* <DEDUP_REMOVED lines=8> */
[C---:B------:R-:W-:Y:S02]  /*17e80*/  IADD3 R167, R0.reuse, 0x90, RZ ;  /* 0x0000009000a77810 */ /* 0x040fe40007ffe0ff */
[----:B------:R-:W-:Y:S02]  /*17e90*/  FMNMX.FTZ R171, R23, R164, !PT ;  /* 0x000000a417ab7209 */ /* 0x000fe40007810000 */
[----:B------:R-:W-:Y:S02]  /*17ea0*/  IADD3 R166, R0, 0x91, RZ ;  /* 0x0000009100a67810 */ /* 0x000fe40007ffe0ff */
        /* <DEDUP_REMOVED lines=9> */
[----:B------:R-:W-:Y:S01]  /*17f40*/  IADD3 R167, R0, 0x98, RZ ;  /* 0x0000009800a77810 */ /* 0x000fe20007ffe0ff */
[----:B------:R-:W-:Y:S01]  /*17f50*/  FFMA.FTZ R77, R166, UR5, R77 ;  /* 0x00000005a64d7c23 */ /* 0x000fe2000801004d */
        /* <DEDUP_REMOVED lines=108> */
[----:B------:R-:W-:Y:S02]  /*18620*/  IADD3 R2, R0, 0xc9, RZ ;  /* 0x000000c900027810 */ /* 0x000fe40007ffe0ff */
[----:B------:R-:W-:Y:S02]  /*18630*/  FMNMX.FTZ R171, R81, R164, !PT ;  /* 0x000000a451ab7209 */ /* 0x000fe40007810000 */
[----:B------:R-:W-:Y:S02]  /*18640*/  FMNMX.FTZ R166, R86, R167, !PT ;  /* 0x000000a756a67209 */ /* 0x000fe40007810000 */
[----:B------:R-:W-:Y:S02]  /*18650*/  FMNMX.FTZ R164, R84, R171, !PT ;  /* 0x000000ab54a47209 */ /* 0x000fe40007810000 */
[----:B------:R-:W-:Y:S02]  /*18660*/  FMNMX.FTZ R171, R87, R166, !PT ;  /* 0x000000a657ab7209 */ /* 0x000fe40007810000 */
[----:B------:R-:W-:Y:S02]  /*18670*/  IADD3 R167, R0, 0xd8, RZ ;  /* 0x000000d800a77810 */ /* 0x000fe40007ffe0ff */
[----:B------:R-:W-:Y:S02]  /*18680*/  FMNMX.FTZ R166, R90, R171, !PT ;  /* 0x000000ab5aa67209 */ /* 0x000fe40007810000 */
[----:B------:R-:W-:Y:S02]  /*18690*/  I2FP.F32.S32 R169, R169 ;  /* 0x000000a900a97245 */ /* 0x000fe40000201400 */
[----:B------:R-:W-:Y:S02]  /*186a0*/  I2FP.F32.S32 R2, R2 ;  /* 0x0000000200027245 */ /* 0x000fe40000201400 */
[----:B------:R-:W-:Y:S01]  /*186b0*/  I2FP.F32.S32 R167, R167 ;  /* 0x000000a700a77245 */ /* 0x000fe20000201400 */
[C---:B------:R-:W-:Y:S01]  /*186c0*/  FFMA.FTZ R110, R169.reuse, UR5, R110 ;  /* 0x00000005a96e7c23 */ /* 0x040fe2000801006e */
[----:B------:R-:W-:Y:S01]  /*186d0*/  FFMA.FTZ R108, R169, UR5, R108 ;  /* 0x00000005a96c7c23 */ /* 0x000fe2000801006c */
[----:B------:R-:W-:Y:S01]  /*186e0*/  FMNMX.FTZ R169, R85, R164, !PT ;  /* 0x000000a455a97209 */ /* 0x000fe20007810000 */
[C---:B------:R-:W-:Y:S01]  /*186f0*/  FFMA.FTZ R107, R2.reuse, UR5, R107 ;  /* 0x00000005026b7c23 */ /* 0x040fe2000801006b */
[----:B------:R-:W-:Y:S01]  /*18700*/  FFMA.FTZ R105, R2, UR5, R105 ;  /* 0x0000000502697c23 */ /* 0x000fe20008010069 */
[----:B------:R-:W-:Y:S01]  /*18710*/  IADD3 R2, R0, 0xd1, RZ ;  /* 0x000000d100027810 */ /* 0x000fe20007ffe0ff */
[C---:B------:R-:W-:Y:S01]  /*18720*/  FFMA.FTZ R114, R167.reuse, UR5, R114 ;  /* 0x00000005a7727c23 */ /* 0x040fe20008010072 */
[----:B------:R-:W-:Y:S01]  /*18730*/  FMNMX.FTZ R164, R88, R169, !PT ;  /* 0x000000a958a47209 */ /* 0x000fe20007810000 */
[----:B------:R-:W-:Y:S01]  /*18740*/  FFMA.FTZ R112, R167, UR5, R112 ;  /* 0x00000005a7707c23 */ /* 0x000fe20008010070 */
[----:B------:R-:W-:Y:S02]  /*18750*/  FMNMX.FTZ R169, R91, R166, !PT ;  /* 0x000000a65ba97209 */ /* 0x000fe40007810000 */
[----:B------:R-:W-:Y:S02]  /*18760*/  FMNMX.FTZ R171, R89, R164, !PT ;  /* 0x000000a459ab7209 */ /* 0x000fe40007810000 */
[----:B------:R-:W-:Y:S02]  /*18770*/  FMNMX.FTZ R164, R94, R169, !PT ;  /* 0x000000a95ea47209 */ /* 0x000fe40007810000 */
[----:B------:R-:W-:Y:S02]  /*18780*/  I2FP.F32.S32 R2, R2 ;  /* 0x0000000200027245 */ /* 0x000fe40000201400 */
[C---:B------:R-:W-:Y:S02]  /*18790*/  IADD3 R166, R0.reuse, 0xd9, RZ ;  /* 0x000000d900a67810 */ /* 0x040fe40007ffe0ff */
[----:B------:R-:W-:Y:S01]  /*187a0*/  IADD3 R167, R0, 0xe0, RZ ;  /* 0x000000e000a77810 */ /* 0x000fe20007ffe0ff */
        /* <DEDUP_REMOVED lines=16> */
[C---:B------:R-:W-:Y:S01]  /*188b0*/  FFMA.FTZ R115, R166.reuse, UR5, R115 ;  /* 0x00000005a6737c23 */ /* 0x040fe20008010073 */
[----:B------:R-:W-:Y:S01]  /*188c0*/  FFMA.FTZ R113, R166, UR5, R113 ;  /* 0x00000005a6717c23 */ /* 0x000fe20008010071 */
[----:B------:R-:W-:Y:S01]  /*188d0*/  FMNMX.FTZ R166, R102, R171, !PT ;  /* 0x000000ab66a67209 */ /* 0x000fe20007810000 */
[C---:B------:R-:W-:Y:S01]  /*188e0*/  FFMA.FTZ R118, R167.reuse, UR5, R118 ;  /* 0x00000005a7767c23 */ /* 0x040fe20008010076 */
[----:B------:R-:W-:Y:S01]  /*188f0*/  FFMA.FTZ R116, R167, UR5, R116 ;  /* 0x00000005a7747c23 */ /* 0x000fe20008010074 */
[----:B------:R-:W-:Y:S02]  /*18900*/  FMNMX.FTZ R167, R101, R164, !PT ;  /* 0x000000a465a77209 */ /* 0x000fe40007810000 */
[----:B------:R-:W-:Y:S02]  /*18910*/  FMNMX.FTZ R169, R103, R166, !PT ;  /* 0x000000a667a97209 */ /* 0x000fe40007810000 */
[----:B------:R-:W-:Y:S02]  /*18920*/  FMNMX.FTZ R164, R104, R167, !PT ;  /* 0x000000a768a47209 */ /* 0x000fe40007810000 */
[----:B------:R-:W-:Y:S02]  /*18930*/  FMNMX.FTZ R166, R106, R169, !PT ;  /* 0x000000a96aa67209 */ /* 0x000fe40007810000 */
[----:B------:R-:W-:Y:S02]  /*18940*/  IADD3 R169, R0, 0xe8, RZ ;  /* 0x000000e800a97810 */ /* 0x000fe40007ffe0ff */
[----:B------:R-:W-:Y:S02]  /*18950*/  FMNMX.FTZ R167, R107, R166, !PT ;  /* 0x000000a66ba77209 */ /* 0x000fe40007810000 */
[----:B------:R-:W-:Y:S02]  /*18960*/  FMNMX.FTZ R171, R105, R164, !PT ;  /* 0x000000a469ab7209 */ /* 0x000fe40007810000 */
[----:B------:R-:W-:Y:S02]  /*18970*/  FMNMX.FTZ R166, R110, R167, !PT ;  /* 0x000000a76ea67209 */ /* 0x000fe40007810000 */
[----:B------:R-:W-:Y:S02]  /*18980*/  FMNMX.FTZ R164, R108, R171, !PT ;  /* 0x000000ab6ca47209 */ /* 0x000fe40007810000 */
[----:B------:R-:W-:Y:S02]  /*18990*/  FMNMX.FTZ R171, R111, R166, !PT ;  /* 0x000000a66fab7209 */ /* 0x000fe40007810000 */
[----:B------:R-:W-:Y:S02]  /*189a0*/  IADD3 R2, R0, 0xe9, RZ ;  /* 0x000000e900027810 */ /* 0x000fe40007ffe0ff */
[----:B------:R-:W-:Y:S02]  /*189b0*/  FMNMX.FTZ R166, R114, R171, !PT ;  /* 0x000000ab72a67209 */ /* 0x000fe40007810000 */
[----:B------:R-:W-:Y:S02]  /*189c0*/  IADD3 R167, R0, 0xf0, RZ ;  /* 0x000000f000a77810 */ /* 0x000fe40007ffe0ff */
        /* <DEDUP_REMOVED lines=9> */
[----:B------:R-:W-:Y:S04]  /*18a60*/  FMNMX.FTZ R169, R109, R164, !PT ;  /* 0x000000a46da97209 */ /* 0x000fe80007810000 */
[----:B------:R-:W-:Y:S02]  /*18a70*/  FMNMX.FTZ R164, R112, R169, !PT ;  /* 0x000000a970a47209 */ /* 0x000fe40007810000 */
[----:B------:R-:W-:Y:S02]  /*18a80*/  FMNMX.FTZ R169, R115, R166, !PT ;  /* 0x000000a673a97209 */ /* 0x000fe40007810000 */
[----:B------:R-:W-:Y:S02]  /*18a90*/  FMNMX.FTZ R171, R113, R164, !PT ;  /* 0x000000a471ab7209 */ /* 0x000fe40007810000 */
[----:B------:R-:W-:Y:S02]  /*18aa0*/  FMNMX.FTZ R164, R118, R169, !PT ;  /* 0x000000a976a47209 */ /* 0x000fe40007810000 */
[C---:B------:R-:W-:Y:S02]  /*18ab0*/  IADD3 R169, R0.reuse, 0xf8, RZ ;  /* 0x000000f800a97810 */ /* 0x040fe40007ffe0ff */
[----:B------:R-:W-:Y:S02]  /*18ac0*/  IADD3 R166, R0, 0xf1, RZ ;  /* 0x000000f100a67810 */ /* 0x000fe40007ffe0ff */
[----:B------:R-:W-:Y:S02]  /*18ad0*/  I2FP.F32.S32 R169, R169 ;  /* 0x000000a900a97245 */ /* 0x000fe40000201400 */
[----:B------:R-:W-:Y:S02]  /*18ae0*/  FMNMX.FTZ R2, R116, R171, !PT ;  /* 0x000000ab74027209 */ /* 0x000fe40007810000 */
[----:B------:R-:W-:Y:S01]  /*18af0*/  FMNMX.FTZ R171, R119, R164, !PT ;  /* 0x000000a477ab7209 */ /* 0x000fe20007810000 */
[C---:B------:R-:W-:Y:S01]  /*18b00*/  FFMA.FTZ R130, R169.reuse, UR5, R130 ;  /* 0x00000005a9827c23 */ /* 0x040fe20008010082 */
[----:B------:R-:W-:Y:S01]  /*18b10*/  FFMA.FTZ R128, R169, UR5, R128 ;  /* 0x00000005a9807c23 */ /* 0x000fe20008010080 */
[----:B------:R-:W-:Y:S02]  /*18b20*/  I2FP.F32.S32 R164, R166 ;  /* 0x000000a600a47245 */ /* 0x000fe40000201400 */
[----:B------:R-:W-:Y:S02]  /*18b30*/  FMNMX.FTZ R167, R117, R2, !PT ;  /* 0x0000000275a77209 */ /* 0x000fe40007810000 */
[----:B------:R-:W-:Y:S01]  /*18b40*/  FMNMX.FTZ R166, R122, R171, !PT ;  /* 0x000000ab7aa67209 */ /* 0x000fe20007810000 */
[C---:B------:R-:W-:Y:S01]  /*18b50*/  FFMA.FTZ R127, R164.reuse, UR5, R127 ;  /* 0x00000005a47f7c23 */ /* 0x040fe2000801007f */
[----:B------:R-:W-:Y:S01]  /*18b60*/  FFMA.FTZ R125, R164, UR5, R125 ;  /* 0x00000005a47d7c23 */ /* 0x000fe2000801007d */
[----:B------:R-:W-:Y:S02]  /*18b70*/  IADD3 R2, R0, 0xf9, RZ ;  /* 0x000000f900027810 */ /* 0x000fe40007ffe0ff */
[----:B------:R-:W-:Y:S02]  /*18b80*/  FMNMX.FTZ R171, R123, R166, !PT ;  /* 0x000000a67bab7209 */ /* 0x000fe40007810000 */
[----:B------:R-:W-:Y:S02]  /*18b90*/  I2FP.F32.S32 R2, R2 ;  /* 0x0000000200027245 */ /* 0x000fe40000201400 */
[----:B------:R-:W-:Y:S02]  /*18ba0*/  FMNMX.FTZ R164, R126, R171, !PT ;  /* 0x000000ab7ea47209 */ /* 0x000fe40007810000 */
[----:B------:R-:W-:Y:S01]  /*18bb0*/  FMNMX.FTZ R0, R120, R167, !PT ;  /* 0x000000a778007209 */ /* 0x000fe20007810000 */
[C---:B------:R-:W-:Y:S01]  /*18bc0*/  FFMA.FTZ R131, R2.reuse, UR5, R131 ;  /* 0x0000000502837c23 */ /* 0x040fe20008010083 */
[----:B------:R-:W-:Y:S02]  /*18bd0*/  FFMA.FTZ R129, R2, UR5, R129 ;  /* 0x0000000502817c23 */ /* 0x000fe40008010081 */
[----:B------:R-:W-:Y:S04]  /*18be0*/  FMNMX.FTZ R167, R121, R0, !PT ;  /* 0x0000000079a77209 */ /* 0x000fe80007810000 */
        /* <DEDUP_REMOVED lines=15> */
[----:B------:R-:W-:Y:S01]  /*18ce0*/  FADD.FTZ R3, -R2, R3 ;  /* 0x0000000302037221 */ /* 0x000fe20000010100 */
[C---:B------:R-:W-:Y:S01]  /*18cf0*/  FSETP.NEU.FTZ.AND P0, PT, R0.reuse, -INF , PT ;  /* 0xff8000000000780b */ /* 0x040fe20003f1d000 */
[C---:B------:R-:W-:Y:S01]  /*18d00*/  FMUL.FTZ R168, R0.reuse, UR4 ;  /* 0x0000000400a87c20 */ /* 0x040fe20008410000 */
[----:B------:R-:W-:Y:S01]  /*18d10*/  FADD.FTZ R164, -R0, R165 ;  /* 0x000000a500a47221 */ /* 0x000fe20000010100 */
[----:B------:R-:W-:Y:S03]  /*18d20*/  FMUL.FTZ R166, R3, UR4 ;  /* 0x0000000403a67c20 */ /* 0x000fe60008410000 */
[----:B------:R-:W-:Y:S01]  /*18d30*/  FSEL R167, R168, RZ, P0 ;  /* 0x000000ffa8a77208 */ /* 0x000fe20000000000 */
[----:B------:R1:W-:Y:S01]  /*18d40*/  MUFU.EX2 R3, R166 ;  /* 0x000000a600037308 */ /* 0x0003e20000000800 */
[----:B------:R-:W-:Y:S01]  /*18d50*/  LDSM.16.MT88.4 R168, [R233+0xa000] ;  /* 0x00a00000e9a8783b */ /* 0x000fe20000004200 */
[----:B------:R-:W-:Y:S01]  /*18d60*/  FMUL.FTZ R165, R164, UR4 ;  /* 0x00000004a4a57c20 */ /* 0x000fe20008410000 */
[----:B------:R-:W-:Y:S01]  /*18d70*/  FSETP.NEU.FTZ.AND P0, PT, R2, -INF , PT ;  /* 0xff8000000200780b */ /* 0x000fe20003f1d000 */
        /* <DEDUP_REMOVED lines=16> */
[--C-:B-1----:R-:W-:Y:S01]  /*18e80*/  FFMA.FTZ R166, R35, UR4, -R167.reuse ;  /* 0x0000000423a67c23 */ /* 0x102fe200080108a7 */
[--C-:B------:R-:W-:Y:S01]  /*18e90*/  FFMA.FTZ R62, R62, UR4, -R167.reuse ;  /* 0x000000043e3e7c23 */ /* 0x100fe200080108a7 */
[--C-:B------:R-:W-:Y:S01]  /*18ea0*/  FFMA.FTZ R63, R63, UR4, -R167.reuse ;  /* 0x000000043f3f7c23 */ /* 0x100fe200080108a7 */
[--C-:B------:R-:W-:Y:S03]  /*18eb0*/  FFMA.FTZ R66, R66, UR4, -R167.reuse ;  /* 0x0000000442427c23 */ /* 0x100fe600080108a7 */
[----:B------:R-:W1:Y:S01]  /*18ec0*/  MUFU.EX2 R194, R194 ;  /* 0x000000c200c27308 */ /* 0x000e620000000800 */
[C---:B--2---:R-:W-:Y:S01]  /*18ed0*/  FMUL.FTZ R10, R164.reuse, R158 ;  /* 0x0000009ea40a7220 */ /* 0x044fe20000410000 */
        /* <DEDUP_REMOVED lines=9> */
[----:B------:R-:W-:Y:S01]  /*18f70*/  FMUL.FTZ R35, R164, R135 ;  /* 0x00000087a4237220 */ /* 0x000fe20000410000 */
[--C-:B------:R-:W-:Y:S01]  /*18f80*/  FFMA.FTZ R67, R67, UR4, -R167.reuse ;  /* 0x0000000443437c23 */ /* 0x100fe200080108a7 */
[--C-:B------:R-:W-:Y:S01]  /*18f90*/  FFMA.FTZ R71, R71, UR4, -R167.reuse ;  /* 0x0000000447477c23 */ /* 0x100fe200080108a7 */
[--C-:B------:R-:W-:Y:S01]  /*18fa0*/  FFMA.FTZ R79, R79, UR4, -R167.reuse ;  /* 0x000000044f4f7c23 */ /* 0x100fe200080108a7 */
[--C-:B------:R-:W-:Y:S03]  /*18fb0*/  FFMA.FTZ R201, R6, UR4, -R167.reuse ;  /* 0x0000000406c97c23 */ /* 0x100fe600080108a7 */
[----:B------:R-:W2:Y:S01]  /*18fc0*/  MUFU.EX2 R192, R192 ;  /* 0x000000c000c07308 */ /* 0x000ea20000000800 */
[----:B------:R-:W-:Y:S01]  /*18fd0*/  FMUL.FTZ R6, R2, UR4 ;  /* 0x0000000402067c20 */ /* 0x000fe20008410000 */
[--C-:B------:R-:W-:Y:S01]  /*18fe0*/  FFMA.FTZ R200, R7, UR4, -R167.reuse ;  /* 0x0000000407c87c23 */ /* 0x100fe200080108a7 */
[----:B------:R-:W-:Y:S01]  /*18ff0*/  FMUL.FTZ R7, R164, R163 ;  /* 0x000000a3a4077220 */ /* 0x000fe20000410000 */
[----:B-1----:R-:W-:Y:S01]  /*19000*/  F2FP.BF16.F32.PACK_AB R163, R194, R197 ;  /* 0x000000c5c2a3723e */ /* 0x002fe200000010ff */
[--C-:B------:R-:W-:Y:S01]  /*19010*/  FFMA.FTZ R123, R123, UR4, -R167.reuse ;  /* 0x000000047b7b7c23 */ /* 0x100fe200080108a7 */
[----:B------:R-:W-:Y:S01]  /*19020*/  FSEL R165, R6, RZ, P0 ;  /* 0x000000ff06a57208 */ /* 0x000fe20000000000 */
[----:B------:R-:W-:Y:S03]  /*19030*/  FMUL.FTZ R6, R164, R162 ;  /* 0x000000a2a4067220 */ /* 0x000fe60000410000 */
[----:B------:R-:W-:Y:S01]  /*19040*/  MUFU.EX2 R201, R201 ;  /* 0x000000c900c97308 */ /* 0x000fe20000000800 */
[--C-:B------:R-:W-:Y:S01]  /*19050*/  FFMA.FTZ R126, R126, UR4, -R167.reuse ;  /* 0x000000047e7e7c23 */ /* 0x100fe200080108a7 */
[----:B------:R-:W-:Y:S01]  /*19060*/  FFMA.FTZ R127, R127, UR4, -R167 ;  /* 0x000000047f7f7c23 */ /* 0x000fe200080108a7 */
[--C-:B------:R-:W-:Y:S01]  /*19070*/  FFMA.FTZ R189, R16, UR4, -R165.reuse ;  /* 0x0000000410bd7c23 */ /* 0x100fe200080108a5 */
[--C-:B------:R-:W-:Y:S01]  /*19080*/  FFMA.FTZ R188, R17, UR4, -R165.reuse ;  /* 0x0000000411bc7c23 */ /* 0x100fe200080108a5 */
[--C-:B------:R-:W-:Y:S01]  /*19090*/  FFMA.FTZ R181, R24, UR4, -R165.reuse ;  /* 0x0000000418b57c23 */ /* 0x100fe200080108a5 */
[----:B------:R-:W1:Y:S01]  /*190a0*/  LDSM.16.MT88.4 R16, [R237+0xa000] ;  /* 0x00a00000ed10783b */ /* 0x000e620000004200 */
[--C-:B------:R-:W-:Y:S03]  /*190b0*/  FFMA.FTZ R176, R25, UR4, -R165.reuse ;  /* 0x0000000419b07c23 */ /* 0x100fe600080108a5 */
[----:B------:R-:W4:Y:S01]  /*190c0*/  MUFU.EX2 R200, R200 ;  /* 0x000000c800c87308 */ /* 0x000f220000000800 */
[--C-:B------:R-:W-:Y:S01]  /*190d0*/  FFMA.FTZ R199, R8, UR4, -R165.reuse ;  /* 0x0000000408c77c23 */ /* 0x100fe200080108a5 */
[----:B------:R-:W-:Y:S01]  /*190e0*/  FMUL.FTZ R8, R3, R156 ;  /* 0x0000009c03087220 */ /* 0x000fe20000410000 */
[--C-:B------:R-:W-:Y:S01]  /*190f0*/  FFMA.FTZ R196, R9, UR4, -R165.reuse ;  /* 0x0000000409c47c23 */ /* 0x100fe200080108a5 */
[C---:B------:R-:W-:Y:S01]  /*19100*/  FMUL.FTZ R9, R3.reuse, R157 ;  /* 0x0000009d03097220 */ /* 0x040fe20000410000 */
[--C-:B------:R-:W-:Y:S01]  /*19110*/  FFMA.FTZ R193, R12, UR4, -R165.reuse ;  /* 0x000000040cc17c23 */ /* 0x100fe200080108a5 */
[----:B------:R-:W5:Y:S01]  /*19120*/  LDSM.16.MT88.4 R24, [R234+0xa000] ;  /* 0x00a00000ea18783b */ /* 0x000f620000004200 */
[----:B------:R-:W-:Y:S03]  /*19130*/  FMUL.FTZ R12, R3, R152 ;  /* 0x00000098030c7220 */ /* 0x000fe60000410000 */
[----:B------:R-:W-:Y:S01]  /*19140*/  MUFU.EX2 R199, R199 ;  /* 0x000000c700c77308 */ /* 0x000fe20000000800 */
[--C-:B------:R-:W-:Y:S01]  /*19150*/  FFMA.FTZ R190, R13, UR4, -R165.reuse ;  /* 0x000000040dbe7c23 */ /* 0x100fe200080108a5 */
[C---:B------:R-:W-:Y:S01]  /*19160*/  FMUL.FTZ R13, R3.reuse, R153 ;  /* 0x00000099030d7220 */ /* 0x040fe20000410000 */
[--C-:B------:R-:W-:Y:S01]  /*19170*/  FFMA.FTZ R187, R20, UR4, -R165.reuse ;  /* 0x0000000414bb7c23 */ /* 0x100fe200080108a5 */
[----:B------:R-:W-:Y:S01]  /*19180*/  FMUL.FTZ R20, R3, R144 ;  /* 0x0000009003147220 */ /* 0x000fe20000410000 */
[--C-:B------:R-:W-:Y:S01]  /*19190*/  FFMA.FTZ R184, R21, UR4, -R165.reuse ;  /* 0x0000000415b87c23 */ /* 0x100fe200080108a5 */
[----:B------:R-:W5:Y:S01]  /*191a0*/  LDSM.16.MT88.4 R152, [R232+0xa000] ;  /* 0x00a00000e898783b */ /* 0x000f620000004200 */
[C---:B------:R-:W-:Y:S03]  /*191b0*/  FMUL.FTZ R21, R3.reuse, R145 ;  /* 0x0000009103157220 */ /* 0x040fe60000410000 */
[----:B------:R-:W3:Y:S01]  /*191c0*/  MUFU.EX2 R196, R196 ;  /* 0x000000c400c47308 */ /* 0x000ee20000000800 */
        /* <DEDUP_REMOVED lines=10> */
[----:B--2---:R-:W-:Y:S01]  /*19270*/  F2FP.BF16.F32.PACK_AB R133, R192, R195 ;  /* 0x000000c3c085723e */ /* 0x004fe200000010ff */
[--C-:B------:R-:W-:Y:S01]  /*19280*/  FFMA.FTZ R202, R4, UR4, -R165.reuse ;  /* 0x0000000404ca7c23 */ /* 0x100fe200080108a5 */
[----:B------:R-:W-:Y:S01]  /*19290*/  FMUL.FTZ R4, R3, R160 ;  /* 0x000000a003047220 */ /* 0x000fe20000410000 */
[----:B------:R-:W-:Y:S01]  /*192a0*/  LDSM.16.MT88.4 R136, [R233+0xa800] ;  /* 0x00a80000e988783b */ /* 0x000fe20000004200 */
[--C-:B------:R-:W-:Y:S03]  /*192b0*/  FFMA.FTZ R198, R5, UR4, -R165.reuse ;  /* 0x0000000405c67c23 */ /* 0x100fe600080108a5 */
[----:B------:R-:W2:Y:S01]  /*192c0*/  MUFU.EX2 R186, R186 ;  /* 0x000000ba00ba7308 */ /* 0x000ea20000000800 */
[----:B------:R-:W-:Y:S01]  /*192d0*/  FMUL.FTZ R5, R3, R161 ;  /* 0x000000a103057220 */ /* 0x000fe20000410000 */
[----:B----4-:R-:W-:Y:S01]  /*192e0*/  F2FP.BF16.F32.PACK_AB R161, R200, R201 ;  /* 0x000000c9c8a1723e */ /* 0x010fe200000010ff */
[--C-:B------:R-:W-:Y:S01]  /*192f0*/  FFMA.FTZ R84, R84, UR4, -R165.reuse ;  /* 0x0000000454547c23 */ /* 0x100fe200080108a5 */
[----:B---3--:R-:W-:Y:S01]  /*19300*/  F2FP.BF16.F32.PACK_AB R162, R196, R199 ;  /* 0x000000c7c4a2723e */ /* 0x008fe200000010ff */
[--C-:B------:R-:W-:Y:S01]  /*19310*/  FFMA.FTZ R85, R85, UR4, -R165.reuse ;  /* 0x0000000455557c23 */ /* 0x100fe200080108a5 */
[----:B------:R-:W-:Y:S01]  /*19320*/  LDSM.16.MT88.4 R144, [R237+0xb000] ;  /* 0x00b00000ed90783b */ /* 0x000fe20000004200 */
        /* <DEDUP_REMOVED lines=9> */
[----:B------:R-:W3:Y:S01]  /*193c0*/  MUFU.EX2 R198, R198 ;  /* 0x000000c600c67308 */ /* 0x000ee20000000800 */
[----:B--2---:R-:W-:Y:S01]  /*193d0*/  F2FP.BF16.F32.PACK_AB R135, R186, R191 ;  /* 0x000000bfba87723e */ /* 0x004fe200000010ff */
[----:B------:R-:W-:Y:S01]  /*193e0*/  FFMA.FTZ R121, R121, UR4, -R165 ;  /* 0x0000000479797c23 */ /* 0x000fe200080108a5 */
[----:B------:R-:W-:Y:S01]  /*193f0*/  FFMA.FTZ R201, R164, R203, R201 ;  /* 0x000000cba4c97223 */ /* 0x000fe200000100c9 */
[----:B------:R-:W-:Y:S01]  /*19400*/  FFMA.FTZ R125, R125, UR4, -R165 ;  /* 0x000000047d7d7c23 */ /* 0x000fe200080108a5 */
[----:B------:R-:W-:Y:S02]  /*19410*/  PLOP3.LUT P0, PT, PT, PT, UP0, 0x80, 0x0 ;  /* 0x000000000000781c */ /* 0x000fe40003f0f008 */
[----:B------:R-:W-:Y:S03]  /*19420*/  FADD.FTZ R200, R200, R201 ;  /* 0x000000c9c8c87221 */ /* 0x000fe60000010000 */
[----:B------:R-:W-:Y:S01]  /*19430*/  MUFU.EX2 R193, R193 ;  /* 0x000000c100c17308 */ /* 0x000fe20000000800 */
[----:B------:R-:W-:Y:S04]  /*19440*/  FADD.FTZ R197, R197, R200 ;  /* 0x000000c8c5c57221 */ /* 0x000fe80000010000 */
[----:B------:R-:W-:Y:S05]  /*19450*/  FADD.FTZ R194, R194, R197 ;  /* 0x000000c5c2c27221 */ /* 0x000fea0000010000 */
[----:B------:R-:W2:Y:S01]  /*19460*/  MUFU.EX2 R190, R190 ;  /* 0x000000be00be7308 */ /* 0x000ea20000000800 */
[C---:B---3--:R-:W-:Y:S01]  /*19470*/  F2FP.BF16.F32.PACK_AB R160, R198.reuse, R202 ;  /* 0x000000cac6a0723e */ /* 0x048fe200000010ff */
[----:B------:R-:W-:Y:S01]  /*19480*/  FFMA.FTZ R202, R3, R252, R202 ;  /* 0x000000fc03ca7223 */ /* 0x000fe200000100ca */
[----:B------:R-:W-:Y:S03]  /*19490*/  FADD.FTZ R195, R195, R194 ;  /* 0x000000c2c3c37221 */ /* 0x000fe60000010000 */
[----:B------:R-:W-:Y:S01]  /*194a0*/  FADD.FTZ R202, R198, R202 ;  /* 0x000000cac6ca7221 */ /* 0x000fe20000010000 */
[----:B------:R-:W-:Y:S03]  /*194b0*/  FADD.FTZ R192, R192, R195 ;  /* 0x000000c3c0c07221 */ /* 0x000fe60000010000 */
[----:B------:R-:W-:Y:S01]  /*194c0*/  MUFU.EX2 R189, R189 ;  /* 0x000000bd00bd7308 */ /* 0x000fe20000000800 */
[C---:B-1----:R-:W-:Y:S05]  /*194d0*/  HMMA.16816.F32.BF16 R4, R160.reuse, R16, R4 ;  /* 0x00000010a004723c */ /* 0x042fea0000041804 */
[----:B------:R-:W-:Y:S01]  /*194e0*/  FADD.FTZ R191, R191, R192 ;  /* 0x000000c0bfbf7221 */ /* 0x000fe20000010000 */
[C---:B------:R-:W-:Y:S03]  /*194f0*/  HMMA.16816.F32.BF16 R8, R160.reuse, R18, R8 ;  /* 0x00000012a008723c */ /* 0x040fe60000041808 */
[----:B------:R-:W1:Y:S02]  /*19500*/  MUFU.EX2 R188, R188 ;  /* 0x000000bc00bc7308 */ /* 0x000e640000000800 */
[----:B--2---:R-:W-:Y:S01]  /*19510*/  F2FP.BF16.F32.PACK_AB R132, R190, R193 ;  /* 0x000000c1be84723e */ /* 0x004fe200000010ff */
[C---:B------:R-:W-:Y:S01]  /*19520*/  FMUL.FTZ R16, R3.reuse, R148 ;  /* 0x0000009403107220 */ /* 0x040fe20000410000 */
[----:B------:R-:W-:Y:S01]  /*19530*/  FMUL.FTZ R17, R3, R149 ;  /* 0x0000009503117220 */ /* 0x000fe20000410000 */
[--C-:B------:R-:W-:Y:S05]  /*19540*/  FFMA.FTZ R149, R39, UR4, -R167.reuse ;  /* 0x0000000427957c23 */ /* 0x100fea00080108a7 */
[----:B------:R2:W-:Y:S01]  /*19550*/  MUFU.EX2 R148, R38 ;  /* 0x0000002600947308 */ /* 0x0005e20000000800 */
[C---:B-----5:R-:W-:Y:S03]  /*19560*/  HMMA.16816.F32.BF16 R12, R160.reuse, R24, R12 ;  /* 0x00000018a00c723c */ /* 0x060fe6000004180c */
[----:B------:R-:W-:Y:S01]  /*19570*/  FMUL.FTZ R18, R164, R150 ;  /* 0x00000096a4127220 */ /* 0x000fe20000410000 */
[----:B------:R-:W-:Y:S01]  /*19580*/  FFMA.FTZ R150, R42, UR4, -R167 ;  /* 0x000000042a967c23 */ /* 0x000fe200080108a7 */
[----:B------:R-:W-:Y:S01]  /*19590*/  FFMA.FTZ R42, R36, UR4, -R165 ;  /* 0x00000004242a7c23 */ /* 0x000fe200080108a5 */
[----:B------:R-:W-:Y:S03]  /*195a0*/  FMUL.FTZ R19, R164, R151 ;  /* 0x00000097a4137220 */ /* 0x000fe60000410000 */
[----:B------:R-:W-:Y:S02]  /*195b0*/  MUFU.EX2 R185, R185 ;  /* 0x000000b900b97308 */ /* 0x000fe40000000800 */
[C---:B------:R-:W-:Y:S01]  /*195c0*/  FMUL.FTZ R24, R3.reuse, R140 ;  /* 0x0000008c03187220 */ /* 0x040fe20000410000 */
[----:B------:R-:W-:Y:S01]  /*195d0*/  FMUL.FTZ R25, R3, R141 ;  /* 0x0000008d03197220 */ /* 0x000fe20000410000 */
[----:B-1----:R-:W-:Y:S01]  /*195e0*/  F2FP.BF16.F32.PACK_AB R134, R188, R189 ;  /* 0x000000bdbc86723e */ /* 0x002fe200000010ff */
[C---:B------:R-:W-:Y:S05]  /*195f0*/  HMMA.16816.F32.BF16 R16, R160.reuse, R26, R16 ;  /* 0x0000001aa010723c */ /* 0x040fea0000041810 */
[----:B------:R-:W-:Y:S01]  /*19600*/  MUFU.EX2 R182, R182 ;  /* 0x000000b600b67308 */ /* 0x000fe20000000800 */
[--C-:B------:R-:W-:Y:S01]  /*19610*/  FFMA.FTZ R151, R43, UR4, -R167.reuse ;  /* 0x000000042b977c23 */ /* 0x100fe200080108a7 */
[----:B------:R-:W-:Y:S01]  /*19620*/  FFMA.FTZ R3, R103, UR4, -R167 ;  /* 0x0000000467037c23 */ /* 0x000fe200080108a7 */
[--C-:B------:R-:W-:Y:S01]  /*19630*/  FFMA.FTZ R103, R104, UR4, -R165.reuse ;  /* 0x0000000468677c23 */ /* 0x100fe200080108a5 */
[C---:B------:R-:W-:Y:S06]  /*19640*/  HMMA.16816.F32.BF16 R20, R160.reuse, R168, R20 ;  /* 0x000000a8a014723c */ /* 0x040fec0000041814 */
[----:B------:R-:W-:Y:S01]  /*19650*/  MUFU.EX2 R183, R183 ;  /* 0x000000b700b77308 */ /* 0x000fe20000000800 */
[C---:B------:R-:W-:Y:S01]  /*19660*/  FMUL.FTZ R26, R164.reuse, R142 ;  /* 0x0000008ea41a7220 */ /* 0x040fe20000410000 */
[----:B------:R-:W-:Y:S03]  /*19670*/  FMUL.FTZ R27, R164, R143 ;  /* 0x0000008fa41b7220 */ /* 0x000fe60000410000 */
[----:B------:R-:W-:Y:S01]  /*19680*/  FFMA.FTZ R104, R105, UR4, -R165 ;  /* 0x0000000469687c23 */ /* 0x000fe200080108a5 */
[----:B------:R-:W1:Y:S01]  /*19690*/  LDSM.16.MT88.4 R140, [R234+0xa800] ;  /* 0x00a80000ea8c783b */ /* 0x000e620000004200 */
[--C-:B------:R-:W-:Y:S03]  /*196a0*/  FFMA.FTZ R105, R110, UR4, -R167.reuse ;  /* 0x000000046e697c23 */ /* 0x100fe600080108a7 */
[----:B------:R-:W3:Y:S01]  /*196b0*/  MUFU.EX2 R180, R180 ;  /* 0x000000b400b47308 */ /* 0x000ee20000000800 */
[C---:B------:R-:W-:Y:S03]  /*196c0*/  HMMA.16816.F32.BF16 R24, R160.reuse, R170, R24 ;  /* 0x000000aaa018723c */ /* 0x040fe60000041818 */
[--C-:B------:R-:W-:Y:S01]  /*196d0*/  FFMA.FTZ R110, R115, UR4, -R167.reuse ;  /* 0x00000004736e7c23 */ /* 0x100fe200080108a7 */
[----:B------:R-:W-:Y:S01]  /*196e0*/  FFMA.FTZ R115, R122, UR4, -R167 ;  /* 0x000000047a737c23 */ /* 0x000fe200080108a7 */
[----:B------:R-:W-:Y:S01]  /*196f0*/  FADD.FTZ R186, R186, R191 ;  /* 0x000000bfbaba7221 */ /* 0x000fe20000010000 */
[C---:B------:R-:W-:Y:S03]  /*19700*/  HMMA.16816.F32.BF16 R28, R160.reuse, R152, R28 ;  /* 0x00000098a01c723c */ /* 0x040fe6000004181c */
[----:B------:R-:W-:Y:S02]  /*19710*/  MUFU.EX2 R187, R187 ;  /* 0x000000bb00bb7308 */ /* 0x000fe40000000800 */
[----:B------:R-:W-:Y:S01]  /*19720*/  FADD.FTZ R199, R199, R202 ;  /* 0x000000cac7c77221 */ /* 0x000fe20000010000 */
[----:B------:R-:W-:Y:S07]  /*19730*/  HMMA.16816.F32.BF16 R32, R160, R154, R32 ;  /* 0x0000009aa020723c */ /* 0x000fee0000041820 */
[----:B------:R-:W4:Y:S01]  /*19740*/  MUFU.EX2 R184, R184 ;  /* 0x000000b800b87308 */ /* 0x000f220000000800 */
[----:B------:R-:W-:Y:S01]  /*19750*/  FFMA.FTZ R153, R37, UR4, -R165 ;  /* 0x0000000425997c23 */ /* 0x000fe200080108a5 */
[C---:B------:R-:W-:Y:S01]  /*19760*/  HMMA.16816.F32.BF16 R4, R132.reuse, R156, R4 ;  /* 0x0000009c8404723c */ /* 0x040fe20000041804 */
[----:B--2---:R-:W2:Y:S07]  /*19770*/  LDSM.16.MT88.4 R36, [R232+0xa800] ;  /* 0x00a80000e824783b */ /* 0x004eae0000004200 */
[----:B------:R-:W-:Y:S01]  /*19780*/  MUFU.EX2 R181, R181 ;  /* 0x000000b500b57308 */ /* 0x000fe20000000800 */
[C---:B------:R-:W-:Y:S03]  /*19790*/  HMMA.16816.F32.BF16 R8, R132.reuse, R158, R8 ;  /* 0x0000009e8408723c */ /* 0x040fe60000041808 */
[--C-:B------:R-:W-:Y:S01]  /*197a0*/  FFMA.FTZ R156, R51, UR4, -R167.reuse ;  /* 0x00000004339c7c23 */ /* 0x100fe200080108a7 */
[----:B---3--:R-:W-:Y:S05]  /*197b0*/  F2FP.BF16.F32.PACK_AB R43, R180, R183 ;  /* 0x000000b7b42b723e */ /* 0x008fea00000010ff */
[----:B------:R-:W3:Y:S02]  /*197c0*/  MUFU.EX2 R176, R176 ;  /* 0x000000b000b07308 */ /* 0x000ee40000000800 */
[----:B------:R-:W-:Y:S01]  /*197d0*/  FFMA.FTZ R159, R50, UR4, -R167 ;  /* 0x00000004329f7c23 */ /* 0x000fe200080108a7 */
[C---:B-1----:R-:W-:Y:S03]  /*197e0*/  HMMA.16816.F32.BF16 R12, R132.reuse, R140, R12 ;  /* 0x0000008c840c723c */ /* 0x042fe6000004180c */
[--C-:B------:R-:W-:Y:S04]  /*197f0*/  FFMA.FTZ R154, R40, UR4, -R165.reuse ;  /* 0x00000004289a7c23 */ /* 0x100fe800080108a5 */
[----:B------:R3:W-:Y:S01]  /*19800*/  MUFU.EX2 R152, R42 ;  /* 0x0000002a00987308 */ /* 0x0007e20000000800 */
[----:B----4-:R-:W-:Y:S01]  /*19810*/  F2FP.BF16.F32.PACK_AB R40, R184, R187 ;  /* 0x000000bbb828723e */ /* 0x010fe200000010ff */
[C---:B------:R-:W-:Y:S01]  /*19820*/  HMMA.16816.F32.BF16 R16, R132.reuse, R142, R16 ;  /* 0x0000008e8410723c */ /* 0x040fe20000041810 */
[----:B------:R-:W1:Y:S02]  /*19830*/  LDSM.16.MT88.4 R140, [R234+0xb000] ;  /* 0x00b00000ea8c783b */ /* 0x000e640000004200 */
[----:B------:R-:W-:Y:S05]  /*19840*/  FFMA.FTZ R155, R41, UR4, -R165 ;  /* 0x00000004299b7c23 */ /* 0x000fea00080108a5 */
[----:B------:R-:W-:Y:S01]  /*19850*/  MUFU.EX2 R175, R175 ;  /* 0x000000af00af7308 */ /* 0x000fe20000000800 */
[C---:B------:R-:W-:Y:S03]  /*19860*/  HMMA.16816.F32.BF16 R20, R132.reuse, R136, R20 ;  /* 0x000000888414723c */ /* 0x040fe60000041814 */
[----:B------:R-:W-:Y:S01]  /*19870*/  F2FP.BF16.F32.PACK_AB R41, R182, R185 ;  /* 0x000000b9b629723e */ /* 0x000fe200000010ff */
[--C-:B------:R-:W-:Y:S02]  /*19880*/  FFMA.FTZ R157, R46, UR4, -R167.reuse ;  /* 0x000000042e9d7c23 */ /* 0x100fe400080108a7 */
[C---:B------:R-:W-:Y:S03]  /*19890*/  HMMA.16816.F32.BF16 R24, R132.reuse, R138, R24 ;  /* 0x0000008a8418723c */ /* 0x040fe60000041818 */
[----:B------:R-:W-:Y:S01]  /*198a0*/  MUFU.EX2 R174, R174 ;  /* 0x000000ae00ae7308 */ /* 0x000fe20000000800 */
[----:B------:R-:W4:Y:S01]  /*198b0*/  LDSM.16.MT88.4 R136, [R233+0xb000] ;  /* 0x00b00000e988783b */ /* 0x000f220000004200 */
[----:B---3--:R-:W-:Y:S01]  /*198c0*/  F2FP.BF16.F32.PACK_AB R42, R176, R181 ;  /* 0x000000b5b02a723e */ /* 0x008fe200000010ff */
[C---:B--2---:R-:W-:Y:S07]  /*198d0*/  HMMA.16816.F32.BF16 R28, R132.reuse, R36, R28 ;  /* 0x00000024841c723c */ /* 0x044fee000004181c */
[----:B------:R-:W-:Y:S01]  /*198e0*/  MUFU.EX2 R173, R173 ;  /* 0x000000ad00ad7308 */ /* 0x000fe20000000800 */
[----:B------:R-:W-:Y:S01]  /*198f0*/  FFMA.FTZ R158, R47, UR4, -R167 ;  /* 0x000000042f9e7c23 */ /* 0x000fe200080108a7 */
[----:B------:R-:W-:Y:S01]  /*19900*/  HMMA.16816.F32.BF16 R32, R132, R38, R32 ;  /* 0x000000268420723c */ /* 0x000fe20000041820 */
[----:B------:R-:W2:Y:S07]  /*19910*/  LDSM.16.MT88.4 R36, [R232+0xb000] ;  /* 0x00b00000e824783b */ /* 0x000eae0000004200 */
[----:B------:R-:W3:Y:S01]  /*19920*/  MUFU.EX2 R166, R166 ;  /* 0x000000a600a67308 */ /* 0x000ee20000000800 */
[C---:B------:R-:W-:Y:S01]  /*19930*/  HMMA.16816.F32.BF16 R4, R40.reuse, R144, R4 ;  /* 0x000000902804723c */ /* 0x040fe20000041804 */
[----:B------:R-:W5:Y:S04]  /*19940*/  LDSM.16.MT88.4 R132, [R237+0xb800] ;  /* 0x00b80000ed84783b */ /* 0x000f680000004200 */
[--C-:B------:R-:W-:Y:S01]  /*19950*/  FFMA.FTZ R161, R44, UR4, -R165.reuse ;  /* 0x000000042ca17c23 */ /* 0x100fe200080108a5 */
[C---:B------:R-:W-:Y:S03]  /*19960*/  HMMA.16816.F32.BF16 R8, R40.reuse, R146, R8 ;  /* 0x000000922808723c */ /* 0x040fe60000041808 */
[----:B------:R-:W-:Y:S02]  /*19970*/  MUFU.EX2 R179, R179 ;  /* 0x000000b300b37308 */ /* 0x000fe40000000800 */
[----:B------:R-:W-:Y:S01]  /*19980*/  FFMA.FTZ R145, R48, UR4, -R165 ;  /* 0x0000000430917c23 */ /* 0x000fe200080108a5 */
[C---:B-1----:R-:W-:Y:S07]  /*19990*/  HMMA.16816.F32.BF16 R12, R40.reuse, R140, R12 ;  /* 0x0000008c280c723c */ /* 0x042fee000004180c */
[----:B------:R-:W1:Y:S01]  /*199a0*/  MUFU.EX2 R178, R178 ;  /* 0x000000b200b27308 */ /* 0x000e620000000800 */
[----:B------:R-:W-:Y:S01]  /*199b0*/  FFMA.FTZ R146, R59, UR4, -R167 ;  /* 0x000000043b927c23 */ /* 0x000fe200080108a7 */
[C---:B------:R-:W-:Y:S08]  /*199c0*/  HMMA.16816.F32.BF16 R16, R40.reuse, R142, R16 ;  /* 0x0000008e2810723c */ /* 0x040ff00000041810 */
[----:B------:R-:W-:Y:S01]  /*199d0*/  MUFU.EX2 R172, R172 ;  /* 0x000000ac00ac7308 */ /* 0x000fe20000000800 */
[C---:B----4-:R-:W-:Y:S03]  /*199e0*/  HMMA.16816.F32.BF16 R20, R40.reuse, R136, R20 ;  /* 0x000000882814723c */ /* 0x050fe60000041814 */
[----:B------:R-:W-:Y:S03]  /*199f0*/  FFMA.FTZ R140, R49, UR4, -R165 ;  /* 0x00000004318c7c23 */ /* 0x000fe600080108a5 */
[C---:B------:R-:W-:Y:S03]  /*19a00*/  HMMA.16816.F32.BF16 R24, R40.reuse, R138, R24 ;  /* 0x0000008a2818723c */ /* 0x040fe60000041818 */
[----:B------:R-:W4:Y:S01]  /*19a10*/  MUFU.EX2 R177, R177 ;  /* 0x000000b100b17308 */ /* 0x000f220000000800 */
[----:B------:R-:W5:Y:S01]  /*19a20*/  LDSM.16.MT88.4 R48, [R234+0xb800] ;  /* 0x00b80000ea30783b */ /* 0x000f620000004200 */
[--C-:B------:R-:W-:Y:S01]  /*19a30*/  FFMA.FTZ R141, R54, UR4, -R167.reuse ;  /* 0x00000004368d7c23 */ /* 0x100fe200080108a7 */
[C---:B--2---:R-:W-:Y:S07]  /*19a40*/  HMMA.16816.F32.BF16 R28, R40.reuse, R36, R28 ;  /* 0x00000024281c723c */ /* 0x044fee000004181c */
[----:B------:R-:W2:Y:S01]  /*19a50*/  MUFU.EX2 R149, R149 ;  /* 0x0000009500957308 */ /* 0x000ea20000000800 */
[----:B------:R-:W5:Y:S03]  /*19a60*/  LDSM.16.MT88.4 R136, [R233+0xb800] ;  /* 0x00b80000e988783b */ /* 0x000f660000004200 */
[--C-:B------:R-:W-:Y:S01]  /*19a70*/  FFMA.FTZ R142, R55, UR4, -R167.reuse ;  /* 0x00000004378e7c23 */ /* 0x100fe200080108a7 */
[----:B------:R-:W-:Y:S05]  /*19a80*/  HMMA.16816.F32.BF16 R32, R40, R38, R32 ;  /* 0x000000262820723c */ /* 0x000fea0000041820 */
[----:B------:R-:W-:Y:S01]  /*19a90*/  MUFU.EX2 R150, R150 ;  /* 0x0000009600967308 */ /* 0x000fe20000000800 */
[----:B------:R-:W5:Y:S01]  /*19aa0*/  LDSM.16.MT88.4 R36, [R232+0xb800] ;  /* 0x00b80000e824783b */ /* 0x000f620000004200 */
[----:B------:R-:W-:Y:S01]  /*19ab0*/  FFMA.FTZ R143, R58, UR4, -R167 ;  /* 0x000000043a8f7c23 */ /* 0x000fe200080108a7 */
[----:B---3--:R-:W-:Y:S03]  /*19ac0*/  F2FP.BF16.F32.PACK_AB R47, R166, R173 ;  /* 0x000000ada62f723e */ /* 0x008fe600000010ff */
[----:B-1----:R-:W-:Y:S01]  /*19ad0*/  F2FP.BF16.F32.PACK_AB R44, R178, R179 ;  /* 0x000000b3b22c723e */ /* 0x002fe200000010ff */
[----:B------:R-:W-:Y:S03]  /*19ae0*/  FFMA.FTZ R144, R45, UR4, -R165 ;  /* 0x000000042d907c23 */ /* 0x000fe600080108a5 */
[----:B------:R-:W1:Y:S01]  /*19af0*/  MUFU.EX2 R151, R151 ;  /* 0x0000009700977308 */ /* 0x000e620000000800 */
[----:B------:R-:W-:Y:S01]  /*19b00*/  F2FP.BF16.F32.PACK_AB R45, R174, R175 ;  /* 0x000000afae2d723e */ /* 0x000fe200000010ff */
[----:B------:R-:W-:Y:S01]  /*19b10*/  FADD.FTZ R185, R185, R186 ;  /* 0x000000bab9b97221 */ /* 0x000fe20000010000 */
[----:B----4-:R-:W-:Y:S01]  /*19b20*/  F2FP.BF16.F32.PACK_AB R46, R177, R172 ;  /* 0x000000acb12e723e */ /* 0x010fe200000010ff */
[----:B------:R-:W-:Y:S01]  /*19b30*/  FADD.FTZ R196, R196, R199 ;  /* 0x000000c7c4c47221 */ /* 0x000fe20000010000 */
[----:B--2---:R-:W-:Y:S01]  /*19b40*/  F2FP.BF16.F32.PACK_AB R41, R149, R148 ;  /* 0x000000949529723e */ /* 0x004fe200000010ff */
[----:B------:R-:W-:Y:S04]  /*19b50*/  FADD.FTZ R182, R182, R185 ;  /* 0x000000b9b6b67221 */ /* 0x000fe80000010000 */
[----:B------:R-:W2:Y:S01]  /*19b60*/  MUFU.EX2 R153, R153 ;  /* 0x0000009900997308 */ /* 0x000ea20000000800 */
[----:B------:R-:W-:Y:S01]  /*19b70*/  FADD.FTZ R193, R193, R196 ;  /* 0x000000c4c1c17221 */ /* 0x000fe20000010000 */
[C---:B-----5:R-:W-:Y:S05]  /*19b80*/  HMMA.16816.F32.BF16 R4, R44.reuse, R132, R4 ;  /* 0x000000842c04723c */ /* 0x060fea0000041804 */
[----:B------:R-:W-:Y:S03]  /*19b90*/  FADD.FTZ R183, R183, R182 ;  /* 0x000000b6b7b77221 */ /* 0x000fe60000010000 */
[----:B------:R-:W-:Y:S03]  /*19ba0*/  MUFU.EX2 R154, R154 ;  /* 0x0000009a009a7308 */ /* 0x000fe60000000800 */
[--C-:B------:R-:W-:Y:S01]  /*19bb0*/  FFMA.FTZ R133, R52, UR4, -R165.reuse ;  /* 0x0000000434857c23 */ /* 0x100fe200080108a5 */
[----:B------:R-:W-:Y:S01]  /*19bc0*/  FFMA.FTZ R132, R56, UR4, -R165 ;  /* 0x0000000438847c23 */ /* 0x000fe200080108a5 */
[C---:B------:R-:W-:Y:S03]  /*19bd0*/  HMMA.16816.F32.BF16 R8, R44.reuse, R134, R8 ;  /* 0x000000862c08723c */ /* 0x040fe60000041808 */
[----:B-1----:R-:W-:Y:S01]  /*19be0*/  F2FP.BF16.F32.PACK_AB R43, R151, R150 ;  /* 0x00000096972b723e */ /* 0x002fe200000010ff */
[----:B------:R-:W-:Y:S01]  /*19bf0*/  FADD.FTZ R180, R180, R183 ;  /* 0x000000b7b4b47221 */ /* 0x000fe20000010000 */
[----:B------:R-:W1:Y:S01]  /*19c00*/  MUFU.EX2 R155, R155 ;  /* 0x0000009b009b7308 */ /* 0x000e620000000800 */
[C---:B------:R-:W-:Y:S05]  /*19c10*/  HMMA.16816.F32.BF16 R12, R44.reuse, R48, R12 ;  /* 0x000000302c0c723c */ /* 0x040fea000004180c */
[--C-:B------:R-:W-:Y:S01]  /*19c20*/  FFMA.FTZ R134, R53, UR4, -R165.reuse ;  /* 0x0000000435867c23 */ /* 0x100fe200080108a5 */
[C---:B------:R-:W-:Y:S03]  /*19c30*/  HMMA.16816.F32.BF16 R16, R44.reuse, R50, R16 ;  /* 0x000000322c10723c */ /* 0x040fe60000041810 */
[----:B------:R-:W-:Y:S01]  /*19c40*/  MUFU.EX2 R157, R157 ;  /* 0x0000009d009d7308 */ /* 0x000fe20000000800 */
[----:B------:R-:W3:Y:S01]  /*19c50*/  LDSM.16.MT88.4 R52, [R237+0xc000] ;  /* 0x00c00000ed34783b */ /* 0x000ee20000004200 */
[--C-:B------:R-:W-:Y:S01]  /*19c60*/  FFMA.FTZ R135, R57, UR4, -R165.reuse ;  /* 0x0000000439877c23 */ /* 0x100fe200080108a5 */
[C---:B------:R-:W-:Y:S07]  /*19c70*/  HMMA.16816.F32.BF16 R20, R44.reuse, R136, R20 ;  /* 0x000000882c14723c */ /* 0x040fee0000041814 */
[----:B------:R-:W4:Y:S01]  /*19c80*/  MUFU.EX2 R158, R158 ;  /* 0x0000009e009e7308 */ /* 0x000f220000000800 */
[----:B------:R-:W5:Y:S03]  /*19c90*/  LDSM.16.MT88.4 R48, [R234+0xc000] ;  /* 0x00c00000ea30783b */ /* 0x000f660000004200 */
[----:B--2---:R-:W-:Y:S01]  /*19ca0*/  F2FP.BF16.F32.PACK_AB R40, R153, R152 ;  /* 0x000000989928723e */ /* 0x004fe200000010ff */
[C---:B------:R-:W-:Y:S05]  /*19cb0*/  HMMA.16816.F32.BF16 R24, R44.reuse, R138, R24 ;  /* 0x0000008a2c18723c */ /* 0x040fea0000041818 */
[----:B------:R-:W-:Y:S01]  /*19cc0*/  MUFU.EX2 R159, R159 ;  /* 0x0000009f009f7308 */ /* 0x000fe20000000800 */
[----:B------:R-:W2:Y:S01]  /*19cd0*/  LDSM.16.MT88.4 R56, [R233+0xc000] ;  /* 0x00c00000e938783b */ /* 0x000ea20000004200 */
[C---:B------:R-:W-:Y:S04]  /*19ce0*/  HMMA.16816.F32.BF16 R28, R44.reuse, R36, R28 ;  /* 0x000000242c1c723c */ /* 0x040fe8000004181c */
[----:B-1----:R-:W-:Y:S01]  /*19cf0*/  F2FP.BF16.F32.PACK_AB R42, R155, R154 ;  /* 0x0000009a9b2a723e */ /* 0x002fe200000010ff */
[--C-:B------:R-:W-:Y:S03]  /*19d00*/  FFMA.FTZ R136, R60, UR4, -R165.reuse ;  /* 0x000000043c887c23 */ /* 0x100fe600080108a5 */
[----:B------:R-:W1:Y:S01]  /*19d10*/  MUFU.EX2 R156, R156 ;  /* 0x0000009c009c7308 */ /* 0x000e620000000800 */
[----:B------:R-:W-:Y:S01]  /*19d20*/  HMMA.16816.F32.BF16 R32, R44, R38, R32 ;  /* 0x000000262c20723c */ /* 0x000fe20000041820 */
[----:B------:R-:W2:Y:S02]  /*19d30*/  LDSM.16.MT88.4 R36, [R232+0xc000] ;  /* 0x00c00000e824783b */ /* 0x000ea40000004200 */
[--C-:B------:R-:W-:Y:S01]  /*19d40*/  FFMA.FTZ R137, R61, UR4, -R165.reuse ;  /* 0x000000043d897c23 */ /* 0x100fe200080108a5 */
[--C-:B------:R-:W-:Y:S01]  /*19d50*/  FFMA.FTZ R61, R64, UR4, -R165.reuse ;  /* 0x00000004403d7c23 */ /* 0x100fe200080108a5 */
[----:B------:R-:W-:Y:S04]  /*19d60*/  FFMA.FTZ R60, R65, UR4, -R165 ;  /* 0x00000004413c7c23 */ /* 0x000fe800080108a5 */
[----:B------:R-:W-:Y:S02]  /*19d70*/  MUFU.EX2 R161, R161 ;  /* 0x000000a100a17308 */ /* 0x000fe40000000800 */
[----:B----4-:R-:W-:Y:S01]  /*19d80*/  F2FP.BF16.F32.PACK_AB R45, R158, R157 ;  /* 0x0000009d9e2d723e */ /* 0x010fe200000010ff */
[--C-:B------:R-:W-:Y:S01]  /*19d90*/  FFMA.FTZ R64, R70, UR4, -R167.reuse ;  /* 0x0000000446407c23 */ /* 0x100fe200080108a7 */
[----:B------:R-:W-:Y:S01]  /*19da0*/  FFMA.FTZ R70, R75, UR4, -R167 ;  /* 0x000000044b467c23 */ /* 0x000fe200080108a7 */
[--C-:B------:R-:W-:Y:S01]  /*19db0*/  FFMA.FTZ R75, R68, UR4, -R165.reuse ;  /* 0x00000004444b7c23 */ /* 0x100fe200080108a5 */
[--C-:B------:R-:W-:Y:S04]  /*19dc0*/  FFMA.FTZ R68, R69, UR4, -R165.reuse ;  /* 0x0000000445447c23 */ /* 0x100fe800080108a5 */
[----:B------:R-:W4:Y:S01]  /*19dd0*/  MUFU.EX2 R144, R144 ;  /* 0x0000009000907308 */ /* 0x000f220000000800 */
[C---:B---3--:R-:W-:Y:S05]  /*19de0*/  HMMA.16816.F32.BF16 R4, R40.reuse, R52, R4 ;  /* 0x000000342804723c */ /* 0x048fea0000041804 */
[----:B-1----:R-:W-:Y:S01]  /*19df0*/  F2FP.BF16.F32.PACK_AB R47, R156, R159 ;  /* 0x0000009f9c2f723e */ /* 0x002fe200000010ff */
[C---:B------:R-:W-:Y:S03]  /*19e00*/  HMMA.16816.F32.BF16 R8, R40.reuse, R54, R8 ;  /* 0x000000362808723c */ /* 0x040fe60000041808 */
[----:B------:R-:W-:Y:S01]  /*19e10*/  MUFU.EX2 R145, R145 ;  /* 0x0000009100917308 */ /* 0x000fe20000000800 */
[----:B------:R-:W1:Y:S01]  /*19e20*/  LDSM.16.MT88.4 R52, [R237+0xc800] ;  /* 0x00c80000ed34783b */ /* 0x000e620000004200 */
[----:B------:R-:W-:Y:S01]  /*19e30*/  FFMA.FTZ R69, R72, UR4, -R165 ;  /* 0x0000000448457c23 */ /* 0x000fe200080108a5 */
[C---:B-----5:R-:W-:Y:S07]  /*19e40*/  HMMA.16816.F32.BF16 R12, R40.reuse, R48, R12 ;  /* 0x00000030280c723c */ /* 0x060fee000004180c */
[----:B------:R-:W3:Y:S01]  /*19e50*/  MUFU.EX2 R140, R140 ;  /* 0x0000008c008c7308 */ /* 0x000ee20000000800 */
[----:B----4-:R-:W-:Y:S01]  /*19e60*/  F2FP.BF16.F32.PACK_AB R44, R144, R161 ;  /* 0x000000a1902c723e */ /* 0x010fe200000010ff */
[C---:B------:R-:W-:Y:S01]  /*19e70*/  HMMA.16816.F32.BF16 R16, R40.reuse, R50, R16 ;  /* 0x000000322810723c */ /* 0x040fe20000041810 */
[----:B------:R-:W4:Y:S07]  /*19e80*/  LDSM.16.MT88.4 R48, [R234+0xc800] ;  /* 0x00c80000ea30783b */ /* 0x000f2e0000004200 */
[----:B------:R-:W-:Y:S01]  /*19e90*/  MUFU.EX2 R141, R141 ;  /* 0x0000008d008d7308 */ /* 0x000fe20000000800 */
[C---:B--2---:R-:W-:Y:S03]  /*19ea0*/  HMMA.16816.F32.BF16 R20, R40.reuse, R56, R20 ;  /* 0x000000382814723c */ /* 0x044fe60000041814 */
[----:B------:R-:W-:Y:S03]  /*19eb0*/  FFMA.FTZ R65, R74, UR4, -R167 ;  /* 0x000000044a417c23 */ /* 0x000fe600080108a7 */
[C---:B------:R-:W-:Y:S03]  /*19ec0*/  HMMA.16816.F32.BF16 R24, R40.reuse, R58, R24 ;  /* 0x0000003a2818723c */ /* 0x040fe60000041818 */
[----:B------:R-:W2:Y:S01]  /*19ed0*/  MUFU.EX2 R142, R142 ;  /* 0x0000008e008e7308 */ /* 0x000ea20000000800 */
[----:B------:R-:W5:Y:S01]  /*19ee0*/  LDSM.16.MT88.4 R56, [R233+0xc800] ;  /* 0x00c80000e938783b */ /* 0x000f620000004200 */
[----:B---3--:R-:W-:Y:S01]  /*19ef0*/  F2FP.BF16.F32.PACK_AB R46, R140, R145 ;  /* 0x000000918c2e723e */ /* 0x008fe200000010ff */
[C---:B------:R-:W-:Y:S07]  /*19f00*/  HMMA.16816.F32.BF16 R28, R40.reuse, R36, R28 ;  /* 0x00000024281c723c */ /* 0x040fee000004181c */
[----:B------:R-:W-:Y:S01]  /*19f10*/  MUFU.EX2 R143, R143 ;  /* 0x0000008f008f7308 */ /* 0x000fe20000000800 */
[----:B------:R-:W-:Y:S01]  /*19f20*/  FFMA.FTZ R72, R73, UR4, -R165 ;  /* 0x0000000449487c23 */ /* 0x000fe200080108a5 */
[----:B------:R-:W-:Y:S01]  /*19f30*/  HMMA.16816.F32.BF16 R32, R40, R38, R32 ;  /* 0x000000262820723c */ /* 0x000fe20000041820 */
[----:B------:R-:W3:Y:S07]  /*19f40*/  LDSM.16.MT88.4 R36, [R232+0xc800] ;  /* 0x00c80000e824783b */ /* 0x000eee0000004200 */
[----:B------:R-:W5:Y:S01]  /*19f50*/  MUFU.EX2 R146, R146 ;  /* 0x0000009200927308 */ /* 0x000f620000000800 */
[C---:B-1----:R-:W-:Y:S05]  /*19f60*/  HMMA.16816.F32.BF16 R4, R44.reuse, R52, R4 ;  /* 0x000000342c04723c */ /* 0x042fea0000041804 */
[----:B--2---:R-:W-:Y:S01]  /*19f70*/  F2FP.BF16.F32.PACK_AB R41, R142, R141 ;  /* 0x0000008d8e29723e */ /* 0x004fe200000010ff */
[C---:B------:R-:W-:Y:S03]  /*19f80*/  HMMA.16816.F32.BF16 R8, R44.reuse, R54, R8 ;  /* 0x000000362c08723c */ /* 0x040fe60000041808 */
[----:B------:R-:W-:Y:S01]  /*19f90*/  MUFU.EX2 R133, R133 ;  /* 0x0000008500857308 */ /* 0x000fe20000000800 */
[----:B------:R-:W1:Y:S01]  /*19fa0*/  LDSM.16.MT88.4 R52, [R237+0xd000] ;  /* 0x00d00000ed34783b */ /* 0x000e620000004200 */
[----:B------:R-:W-:Y:S01]  /*19fb0*/  FFMA.FTZ R73, R83, UR4, -R167 ;  /* 0x0000000453497c23 */ /* 0x000fe200080108a7 */
[C---:B----4-:R-:W-:Y:S07]  /*19fc0*/  HMMA.16816.F32.BF16 R12, R44.reuse, R48, R12 ;  /* 0x000000302c0c723c */ /* 0x050fee000004180c */
        /* <DEDUP_REMOVED lines=11> */
[C---:B---3--:R-:W-:Y:S07]  /*1a080*/  HMMA.16816.F32.BF16 R28, R44.reuse, R36, R28 ;  /* 0x000000242c1c723c */ /* 0x048fee000004181c */
[----:B------:R-:W-:Y:S01]  /*1a090*/  MUFU.EX2 R62, R62 ;  /* 0x0000003e003e7308 */ /* 0x000fe20000000800 */
[----:B------:R-:W-:Y:S01]  /*1a0a0*/  FFMA.FTZ R76, R77, UR4, -R165 ;  /* 0x000000044d4c7c23 */ /* 0x000fe200080108a5 */
[----:B------:R-:W-:Y:S01]  /*1a0b0*/  HMMA.16816.F32.BF16 R32, R44, R38, R32 ;  /* 0x000000262c20723c */ /* 0x000fe20000041820 */
[----:B------:R-:W2:Y:S07]  /*1a0c0*/  LDSM.16.MT88.4 R36, [R232+0xd000] ;  /* 0x00d00000e824783b */ /* 0x000eae0000004200 */
[----:B------:R-:W3:Y:S03]  /*1a0d0*/  MUFU.EX2 R63, R63 ;  /* 0x0000003f003f7308 */ /* 0x000ee60000000800 */
[----:B-----5:R-:W-:Y:S01]  /*1a0e0*/  F2FP.BF16.F32.PACK_AB R42, R135, R132 ;  /* 0x00000084872a723e */ /* 0x020fe200000010ff */
[----:B------:R-:W-:Y:S01]  /*1a0f0*/  FFMA.FTZ R74, R78, UR4, -R167 ;  /* 0x000000044e4a7c23 */ /* 0x000fe200080108a7 */
[----:B------:R-:W-:Y:S01]  /*1a100*/  FFMA.FTZ R77, R80, UR4, -R165 ;  /* 0x00000004504d7c23 */ /* 0x000fe200080108a5 */
[----:B------:R-:W-:Y:S01]  /*1a110*/  FFMA.FTZ R78, R82, UR4, -R167 ;  /* 0x00000004524e7c23 */ /* 0x000fe200080108a7 */
[----:B------:R-:W-:Y:S03]  /*1a120*/  FFMA.FTZ R80, R81, UR4, -R165 ;  /* 0x0000000451507c23 */ /* 0x000fe600080108a5 */
[----:B------:R-:W-:Y:S01]  /*1a130*/  MUFU.EX2 R66, R66 ;  /* 0x0000004200427308 */ /* 0x000fe20000000800 */
[C---:B-1----:R-:W-:Y:S05]  /*1a140*/  HMMA.16816.F32.BF16 R4, R40.reuse, R52, R4 ;  /* 0x000000342804723c */ /* 0x042fea0000041804 */
[--C-:B------:R-:W-:Y:S01]  /*1a150*/  FFMA.FTZ R81, R86, UR4, -R167.reuse ;  /* 0x0000000456517c23 */ /* 0x100fe200080108a7 */
[C---:B------:R-:W-:Y:S03]  /*1a160*/  HMMA.16816.F32.BF16 R8, R40.reuse, R54, R8 ;  /* 0x000000362808723c */ /* 0x040fe60000041808 */
[----:B------:R-:W1:Y:S01]  /*1a170*/  MUFU.EX2 R67, R67 ;  /* 0x0000004300437308 */ /* 0x000e620000000800 */
[----:B------:R-:W5:Y:S01]  /*1a180*/  LDSM.16.MT88.4 R52, [R237+0xd800] ;  /* 0x00d80000ed34783b */ /* 0x000f620000004200 */
[----:B---3--:R-:W-:Y:S01]  /*1a190*/  F2FP.BF16.F32.PACK_AB R45, R63, R62 ;  /* 0x0000003e3f2d723e */ /* 0x008fe200000010ff */
[C---:B----4-:R-:W-:Y:S07]  /*1a1a0*/  HMMA.16816.F32.BF16 R12, R40.reuse, R48, R12 ;  /* 0x00000030280c723c */ /* 0x050fee000004180c */
[----:B------:R-:W-:Y:S01]  /*1a1b0*/  MUFU.EX2 R136, R136 ;  /* 0x0000008800887308 */ /* 0x000fe20000000800 */
[--C-:B------:R-:W-:Y:S01]  /*1a1c0*/  FFMA.FTZ R82, R87, UR4, -R167.reuse ;  /* 0x0000000457527c23 */ /* 0x100fe200080108a7 */
        /* <DEDUP_REMOVED lines=8> */
[--C-:B------:R-:W-:Y:S01]  /*1a250*/  FFMA.FTZ R86, R90, UR4, -R167.reuse ;  /* 0x000000045a567c23 */ /* 0x100fe200080108a7 */
[C---:B--2---:R-:W-:Y:S07]  /*1a260*/  HMMA.16816.F32.BF16 R28, R40.reuse, R36, R28 ;  /* 0x00000024281c723c */ /* 0x044fee000004181c */
[----:B------:R-:W2:Y:S01]  /*1a270*/  MUFU.EX2 R60, R60 ;  /* 0x0000003c003c7308 */ /* 0x000ea20000000800 */
[----:B----4-:R-:W-:Y:S01]  /*1a280*/  F2FP.BF16.F32.PACK_AB R44, R137, R136 ;  /* 0x00000088892c723e */ /* 0x010fe200000010ff */
[----:B------:R-:W-:Y:S01]  /*1a290*/  HMMA.16816.F32.BF16 R32, R40, R38, R32 ;  /* 0x000000262820723c */ /* 0x000fe20000041820 */
[----:B------:R-:W4:Y:S07]  /*1a2a0*/  LDSM.16.MT88.4 R36, [R232+0xd800] ;  /* 0x00d80000e824783b */ /* 0x000f2e0000004200 */
[----:B------:R-:W-:Y:S03]  /*1a2b0*/  MUFU.EX2 R64, R64 ;  /* 0x0000004000407308 */ /* 0x000fe60000000800 */
[--C-:B------:R-:W-:Y:S01]  /*1a2c0*/  FFMA.FTZ R87, R91, UR4, -R167.reuse ;  /* 0x000000045b577c23 */ /* 0x100fe200080108a7 */
[--C-:B------:R-:W-:Y:S01]  /*1a2d0*/  FFMA.FTZ R90, R94, UR4, -R167.reuse ;  /* 0x000000045e5a7c23 */ /* 0x100fe200080108a7 */
[----:B------:R-:W-:Y:S01]  /*1a2e0*/  FFMA.FTZ R94, R99, UR4, -R167 ;  /* 0x00000004635e7c23 */ /* 0x000fe200080108a7 */
[----:B------:R-:W-:Y:S01]  /*1a2f0*/  FFMA.FTZ R99, R93, UR4, -R165 ;  /* 0x000000045d637c23 */ /* 0x000fe200080108a5 */
[----:B------:R-:W-:Y:S03]  /*1a300*/  FFMA.FTZ R91, R95, UR4, -R167 ;  /* 0x000000045f5b7c23 */ /* 0x000fe600080108a7 */
[----:B------:R-:W3:Y:S01]  /*1a310*/  MUFU.EX2 R71, R71 ;  /* 0x0000004700477308 */ /* 0x000ee20000000800 */
[----:B--2---:R-:W-:Y:S01]  /*1a320*/  F2FP.BF16.F32.PACK_AB R46, R60, R61 ;  /* 0x0000003d3c2e723e */ /* 0x004fe200000010ff */
[----:B------:R-:W-:Y:S01]  /*1a330*/  FFMA.FTZ R93, R96, UR4, -R165 ;  /* 0x00000004605d7c23 */ /* 0x000fe200080108a5 */
[----:B------:R-:W-:Y:S01]  /*1a340*/  FFMA.FTZ R95, R98, UR4, -R167 ;  /* 0x00000004625f7c23 */ /* 0x000fe200080108a7 */
[----:B------:R-:W-:Y:S01]  /*1a350*/  FFMA.FTZ R96, R97, UR4, -R165 ;  /* 0x0000000461607c23 */ /* 0x000fe200080108a5 */
[--C-:B------:R-:W-:Y:S01]  /*1a360*/  FFMA.FTZ R98, R102, UR4, -R167.reuse ;  /* 0x0000000466627c23 */ /* 0x100fe200080108a7 */
[--C-:B------:R-:W-:Y:S01]  /*1a370*/  FFMA.FTZ R97, R106, UR4, -R167.reuse ;  /* 0x000000046a617c23 */ /* 0x100fe200080108a7 */
[--C-:B------:R-:W-:Y:S03]  /*1a380*/  FFMA.FTZ R102, R107, UR4, -R167.reuse ;  /* 0x000000046b667c23 */ /* 0x100fe600080108a7 */
[----:B------:R-:W-:Y:S01]  /*1a390*/  MUFU.EX2 R65, R65 ;  /* 0x0000004100417308 */ /* 0x000fe20000000800 */
[C---:B-----5:R-:W-:Y:S05]  /*1a3a0*/  HMMA.16816.F32.BF16 R4, R44.reuse, R52, R4 ;  /* 0x000000342c04723c */ /* 0x060fea0000041804 */
[----:B------:R-:W-:Y:S01]  /*1a3b0*/  FFMA.FTZ R106, R111, UR4, -R167 ;  /* 0x000000046f6a7c23 */ /* 0x000fe200080108a7 */
[C---:B------:R-:W-:Y:S03]  /*1a3c0*/  HMMA.16816.F32.BF16 R8, R44.reuse, R54, R8 ;  /* 0x000000362c08723c */ /* 0x040fe60000041808 */
[----:B------:R-:W2:Y:S01]  /*1a3d0*/  MUFU.EX2 R70, R70 ;  /* 0x0000004600467308 */ /* 0x000ea20000000800 */
[----:B------:R-:W5:Y:S01]  /*1a3e0*/  LDSM.16.MT88.4 R52, [R237+0xe000] ;  /* 0x00e00000ed34783b */ /* 0x000f620000004200 */
[----:B---3--:R-:W-:Y:S01]  /*1a3f0*/  F2FP.BF16.F32.PACK_AB R41, R71, R64 ;  /* 0x000000404729723e */ /* 0x008fe200000010ff */
[C---:B------:R-:W-:Y:S07]  /*1a400*/  HMMA.16816.F32.BF16 R12, R44.reuse, R48, R12 ;  /* 0x000000302c0c723c */ /* 0x040fee000004180c */
[----:B------:R-:W-:Y:S01]  /*1a410*/  MUFU.EX2 R75, R75 ;  /* 0x0000004b004b7308 */ /* 0x000fe20000000800 */
[----:B------:R-:W-:Y:S01]  /*1a420*/  FFMA.FTZ R111, R112, UR4, -R165 ;  /* 0x00000004706f7c23 */ /* 0x000fe200080108a5 */
[C---:B------:R-:W-:Y:S01]  /*1a430*/  HMMA.16816.F32.BF16 R16, R44.reuse, R50, R16 ;  /* 0x000000322c10723c */ /* 0x040fe20000041810 */
[----:B------:R-:W3:Y:S07]  /*1a440*/  LDSM.16.MT88.4 R48, [R234+0xe000] ;  /* 0x00e00000ea30783b */ /* 0x000eee0000004200 */
[----:B------:R-:W5:Y:S01]  /*1a450*/  MUFU.EX2 R68, R68 ;  /* 0x0000004400447308 */ /* 0x000f620000000800 */
[C---:B-1----:R-:W-:Y:S03]  /*1a460*/  HMMA.16816.F32.BF16 R20, R44.reuse, R56, R20 ;  /* 0x000000382c14723c */ /* 0x042fe60000041814 */
[----:B--2---:R-:W-:Y:S03]  /*1a470*/  F2FP.BF16.F32.PACK_AB R43, R70, R65 ;  /* 0x00000041462b723e */ /* 0x004fe600000010ff */
[C---:B------:R-:W-:Y:S03]  /*1a480*/  HMMA.16816.F32.BF16 R24, R44.reuse, R58, R24 ;  /* 0x0000003a2c18723c */ /* 0x040fe60000041818 */
[----:B------:R-:W-:Y:S01]  /*1a490*/  MUFU.EX2 R69, R69 ;  /* 0x0000004500457308 */ /* 0x000fe20000000800 */
[----:B------:R-:W1:Y:S01]  /*1a4a0*/  LDSM.16.MT88.4 R56, [R233+0xe000] ;  /* 0x00e00000e938783b */ /* 0x000e620000004200 */
[----:B------:R-:W-:Y:S01]  /*1a4b0*/  FFMA.FTZ R107, R114, UR4, -R167 ;  /* 0x00000004726b7c23 */ /* 0x000fe200080108a7 */
[C---:B----4-:R-:W-:Y:S07]  /*1a4c0*/  HMMA.16816.F32.BF16 R28, R44.reuse, R36, R28 ;  /* 0x000000242c1c723c */ /* 0x050fee000004181c */
[----:B------:R-:W2:Y:S01]  /*1a4d0*/  MUFU.EX2 R72, R72 ;  /* 0x0000004800487308 */ /* 0x000ea20000000800 */
[----:B-----5:R-:W-:Y:S01]  /*1a4e0*/  F2FP.BF16.F32.PACK_AB R40, R68, R75 ;  /* 0x0000004b4428723e */ /* 0x020fe200000010ff */
[----:B------:R-:W-:Y:S01]  /*1a4f0*/  HMMA.16816.F32.BF16 R32, R44, R38, R32 ;  /* 0x000000262c20723c */ /* 0x000fe20000041820 */
[----:B------:R-:W4:Y:S07]  /*1a500*/  LDSM.16.MT88.4 R36, [R232+0xe000] ;  /* 0x00e00000e824783b */ /* 0x000f2e0000004200 */
[----:B------:R-:W-:Y:S03]  /*1a510*/  MUFU.EX2 R74, R74 ;  /* 0x0000004a004a7308 */ /* 0x000fe60000000800 */
[----:B------:R-:W-:Y:S01]  /*1a520*/  FFMA.FTZ R112, R113, UR4, -R165 ;  /* 0x0000000471707c23 */ /* 0x000fe200080108a5 */
[--C-:B------:R-:W-:Y:S01]  /*1a530*/  FFMA.FTZ R114, R119, UR4, -R167.reuse ;  /* 0x0000000477727c23 */ /* 0x100fe200080108a7 */
[----:B------:R-:W-:Y:S01]  /*1a540*/  FFMA.FTZ R113, R118, UR4, -R167 ;  /* 0x0000000476717c23 */ /* 0x000fe200080108a7 */
[----:B------:R-:W5:Y:S01]  /*1a550*/  LDSM.16.MT88.4 R44, [R237+0xe800] ;  /* 0x00e80000ed2c783b */ /* 0x000f620000004200 */
[----:B------:R-:W-:Y:S01]  /*1a560*/  FADD.FTZ R175, R175, R180 ;  /* 0x000000b4afaf7221 */ /* 0x000fe20000010000 */
[----:B------:R-:W-:Y:S02]  /*1a570*/  FADD.FTZ R190, R190, R193 ;  /* 0x000000c1bebe7221 */ /* 0x000fe40000010000 */
        /* <DEDUP_REMOVED lines=11> */
[----:B------:R-:W-:Y:S01]  /*1a630*/  LDSM.16.MT88.4 R52, [R233+0xe800] ;  /* 0x00e80000e934783b */ /* 0x000fe20000004200 */
[----:B------:R-:W-:Y:S01]  /*1a640*/  FADD.FTZ R148, R148, R173 ;  /* 0x000000ad94947221 */ /* 0x000fe20000010000 */
[C---:B---3--:R-:W-:Y:S07]  /*1a650*/  HMMA.16816.F32.BF16 R12, R40.reuse, R48, R12 ;  /* 0x00000030280c723c */ /* 0x048fee000004180c */
[----:B------:R-:W-:Y:S01]  /*1a660*/  MUFU.EX2 R83, R83 ;  /* 0x0000005300537308 */ /* 0x000fe20000000800 */
[----:B------:R-:W-:Y:S01]  /*1a670*/  FADD.FTZ R149, R149, R148 ;  /* 0x0000009495957221 */ /* 0x000fe20000010000 */
[C---:B------:R-:W-:Y:S01]  /*1a680*/  HMMA.16816.F32.BF16 R16, R40.reuse, R50, R16 ;  /* 0x000000322810723c */ /* 0x040fe20000041810 */
[----:B------:R-:W3:Y:S07]  /*1a690*/  LDSM.16.MT88.4 R48, [R234+0xe800] ;  /* 0x00e80000ea30783b */ /* 0x000eee0000004200 */
[----:B------:R-:W2:Y:S01]  /*1a6a0*/  MUFU.EX2 R76, R76 ;  /* 0x0000004c004c7308 */ /* 0x000ea20000000800 */
[C---:B-1----:R-:W-:Y:S03]  /*1a6b0*/  HMMA.16816.F32.BF16 R20, R40.reuse, R56, R20 ;  /* 0x000000382814723c */ /* 0x042fe60000041814 */
[----:B------:R-:W-:Y:S03]  /*1a6c0*/  FADD.FTZ R150, R150, R149 ;  /* 0x0000009596967221 */ /* 0x000fe60000010000 */
[C---:B------:R-:W-:Y:S03]  /*1a6d0*/  HMMA.16816.F32.BF16 R24, R40.reuse, R58, R24 ;  /* 0x0000003a2818723c */ /* 0x040fe60000041818 */
[----:B------:R-:W-:Y:S01]  /*1a6e0*/  MUFU.EX2 R77, R77 ;  /* 0x0000004d004d7308 */ /* 0x000fe20000000800 */
[----:B------:R-:W-:Y:S01]  /*1a6f0*/  LDSM.16.MT88.4 R56, [R237+0xf000] ;  /* 0x00f00000ed38783b */ /* 0x000fe20000004200 */
[----:B------:R-:W-:Y:S01]  /*1a700*/  FADD.FTZ R150, R151, R150 ;  /* 0x0000009697967221 */ /* 0x000fe20000010000 */
[C---:B----4-:R-:W-:Y:S07]  /*1a710*/  HMMA.16816.F32.BF16 R28, R40.reuse, R36, R28 ;  /* 0x00000024281c723c */ /* 0x050fee000004181c */
[----:B------:R-:W1:Y:S01]  /*1a720*/  MUFU.EX2 R80, R80 ;  /* 0x0000005000507308 */ /* 0x000e620000000800 */
[----:B------:R-:W-:Y:S01]  /*1a730*/  FADD.FTZ R157, R157, R150 ;  /* 0x000000969d9d7221 */ /* 0x000fe20000010000 */
[----:B------:R-:W-:Y:S01]  /*1a740*/  HMMA.16816.F32.BF16 R32, R40, R38, R32 ;  /* 0x000000262820723c */ /* 0x000fe20000041820 */
[----:B------:R-:W4:Y:S07]  /*1a750*/  LDSM.16.MT88.4 R40, [R232+0xe800] ;  /* 0x00e80000e828783b */ /* 0x000f2e0000004200 */
[----:B------:R-:W-:Y:S03]  /*1a760*/  MUFU.EX2 R81, R81 ;  /* 0x0000005100517308 */ /* 0x000fe60000000800 */
[----:B-----5:R-:W-:Y:S01]  /*1a770*/  F2FP.BF16.F32.PACK_AB R37, R79, R74 ;  /* 0x0000004a4f25723e */ /* 0x020fe200000010ff */
[----:B------:R-:W-:Y:S01]  /*1a780*/  FADD.FTZ R158, R158, R157 ;  /* 0x0000009d9e9e7221 */ /* 0x000fe20000010000 */
[----:B--2---:R-:W-:Y:S01]  /*1a790*/  F2FP.BF16.F32.PACK_AB R39, R73, R78 ;  /* 0x0000004e4927723e */ /* 0x004fe200000010ff */
[----:B------:R-:W-:Y:S01]  /*1a7a0*/  LDSM.16.MT88.4 R148, [R234+0x11800] ;  /* 0x01180000ea94783b */ /* 0x000fe20000004200 */
        /* <DEDUP_REMOVED lines=9> */
[----:B------:R-:W-:Y:S01]  /*1a840*/  LDSM.16.MT88.4 R156, [R237+0x11800] ;  /* 0x01180000ed9c783b */ /* 0x000fe20000004200 */
[C---:B------:R-:W-:Y:S05]  /*1a850*/  HMMA.16816.F32.BF16 R4, R36.reuse, R44, R4 ;  /* 0x0000002c2404723c */ /* 0x040fea0000041804 */
[----:B------:R-:W-:Y:S03]  /*1a860*/  FADD.FTZ R142, R142, R141 ;  /* 0x0000008d8e8e7221 */ /* 0x000fe60000010000 */
[----:B------:R-:W1:Y:S01]  /*1a870*/  MUFU.EX2 R87, R87 ;  /* 0x0000005700577308 */ /* 0x000e620000000800 */
[C---:B------:R-:W-:Y:S03]  /*1a880*/  HMMA.16816.F32.BF16 R8, R36.reuse, R46, R8 ;  /* 0x0000002e2408723c */ /* 0x040fe60000041808 */
[----:B--2---:R-:W-:Y:S01]  /*1a890*/  F2FP.BF16.F32.PACK_AB R45, R82, R81 ;  /* 0x00000051522d723e */ /* 0x004fe200000010ff */
[----:B------:R-:W-:Y:S02]  /*1a8a0*/  FADD.FTZ R181, R181, R184 ;  /* 0x000000b8b5b57221 */ /* 0x000fe40000010000 */
[C---:B---3--:R-:W-:Y:S03]  /*1a8b0*/  HMMA.16816.F32.BF16 R12, R36.reuse, R48, R12 ;  /* 0x00000030240c723c */ /* 0x048fe6000004180c */
[----:B------:R-:W-:Y:S02]  /*1a8c0*/  MUFU.EX2 R84, R84 ;  /* 0x0000005400547308 */ /* 0x000fe40000000800 */
[----:B------:R-:W-:Y:S01]  /*1a8d0*/  FADD.FTZ R176, R176, R181 ;  /* 0x000000b5b0b07221 */ /* 0x000fe20000010000 */
[C---:B------:R-:W-:Y:S01]  /*1a8e0*/  HMMA.16816.F32.BF16 R16, R36.reuse, R50, R16 ;  /* 0x000000322410723c */ /* 0x040fe20000041810 */
[----:B------:R-:W2:Y:S06]  /*1a8f0*/  LDSM.16.MT88.4 R48, [R234+0xf000] ;  /* 0x00f00000ea30783b */ /* 0x000eac0000004200 */
[----:B------:R-:W3:Y:S01]  /*1a900*/  MUFU.EX2 R85, R85 ;  /* 0x0000005500557308 */ /* 0x000ee20000000800 */
[----:B-1----:R-:W-:Y:S01]  /*1a910*/  F2FP.BF16.F32.PACK_AB R47, R87, R86 ;  /* 0x00000056572f723e */ /* 0x002fe200000010ff */
[C---:B------:R-:W-:Y:S08]  /*1a920*/  HMMA.16816.F32.BF16 R20, R36.reuse, R52, R20 ;  /* 0x000000342414723c */ /* 0x040ff00000041814 */
[----:B------:R-:W-:Y:S01]  /*1a930*/  MUFU.EX2 R88, R88 ;  /* 0x0000005800587308 */ /* 0x000fe20000000800 */
[C---:B------:R-:W-:Y:S01]  /*1a940*/  HMMA.16816.F32.BF16 R24, R36.reuse, R54, R24 ;  /* 0x000000362418723c */ /* 0x040fe20000041818 */
[----:B------:R-:W1:Y:S02]  /*1a950*/  LDSM.16.MT88.4 R52, [R233+0xf000] ;  /* 0x00f00000e934783b */ /* 0x000e640000004200 */
[----:B------:R-:W-:Y:S03]  /*1a960*/  FADD.FTZ R139, R179, R176 ;  /* 0x000000b0b38b7221 */ /* 0x000fe60000010000 */
[C---:B----4-:R-:W-:Y:S03]  /*1a970*/  HMMA.16816.F32.BF16 R28, R36.reuse, R40, R28 ;  /* 0x00000028241c723c */ /* 0x050fe6000004181c */
[----:B------:R-:W4:Y:S02]  /*1a980*/  MUFU.EX2 R89, R89 ;  /* 0x0000005900597308 */ /* 0x000f240000000800 */
[----:B---3--:R-:W-:Y:S01]  /*1a990*/  F2FP.BF16.F32.PACK_AB R44, R85, R84 ;  /* 0x00000054552c723e */ /* 0x008fe200000010ff */
[----:B------:R-:W-:Y:S01]  /*1a9a0*/  HMMA.16816.F32.BF16 R32, R36, R42, R32 ;  /* 0x0000002a2420723c */ /* 0x000fe20000041820 */
[----:B------:R-:W3:Y:S06]  /*1a9b0*/  LDSM.16.MT88.4 R36, [R232+0xf000] ;  /* 0x00f00000e824783b */ /* 0x000eec0000004200 */
[----:B------:R-:W-:Y:S01]  /*1a9c0*/  MUFU.EX2 R90, R90 ;  /* 0x0000005a005a7308 */ /* 0x000fe20000000800 */
[----:B------:R-:W-:Y:S09]  /*1a9d0*/  FADD.FTZ R139, R178, R139 ;  /* 0x0000008bb28b7221 */ /* 0x000ff20000010000 */
[----:B------:R-:W5:Y:S01]  /*1a9e0*/  MUFU.EX2 R91, R91 ;  /* 0x0000005b005b7308 */ /* 0x000f620000000800 */
[----:B----4-:R-:W-:Y:S01]  /*1a9f0*/  F2FP.BF16.F32.PACK_AB R46, R89, R88 ;  /* 0x00000058592e723e */ /* 0x010fe200000010ff */
[----:B------:R-:W-:Y:S04]  /*1aa00*/  FADD.FTZ R172, R172, R139 ;  /* 0x0000008bacac7221 */ /* 0x000fe80000010000 */
[----:B------:R-:W-:Y:S04]  /*1aa10*/  FADD.FTZ R177, R177, R172 ;  /* 0x000000acb1b17221 */ /* 0x000fe80000010000 */
[----:B------:R-:W-:Y:S01]  /*1aa20*/  MUFU.EX2 R95, R95 ;  /* 0x0000005f005f7308 */ /* 0x000fe20000000800 */
[C---:B------:R-:W-:Y:S05]  /*1aa30*/  HMMA.16816.F32.BF16 R4, R44.reuse, R56, R4 ;  /* 0x000000382c04723c */ /* 0x040fea0000041804 */
[----:B------:R-:W-:Y:S01]  /*1aa40*/  FADD.FTZ R152, R152, R177 ;  /* 0x000000b198987221 */ /* 0x000fe20000010000 */
[C---:B------:R-:W-:Y:S03]  /*1aa50*/  HMMA.16816.F32.BF16 R8, R44.reuse, R58, R8 ;  /* 0x0000003a2c08723c */ /* 0x040fe60000041808 */
[----:B------:R-:W4:Y:S01]  /*1aa60*/  MUFU.EX2 R94, R94 ;  /* 0x0000005e005e7308 */ /* 0x000f220000000800 */
[----:B------:R-:W3:Y:S01]  /*1aa70*/  LDSM.16.MT88.4 R56, [R237+0xf800] ;  /* 0x00f80000ed38783b */ /* 0x000ee20000004200 */
        /* <DEDUP_REMOVED lines=8> */
[----:B----4-:R-:W-:Y:S03]  /*1ab00*/  F2FP.BF16.F32.PACK_AB R43, R94, R95 ;  /* 0x0000005f5e2b723e */ /* 0x010fe600000010ff */
[C---:B------:R-:W-:Y:S03]  /*1ab10*/  HMMA.16816.F32.BF16 R24, R44.reuse, R54, R24 ;  /* 0x000000362c18723c */ /* 0x040fe60000041818 */
[----:B------:R-:W-:Y:S01]  /*1ab20*/  MUFU.EX2 R93, R93 ;  /* 0x0000005d005d7308 */ /* 0x000fe20000000800 */
[----:B------:R-:W1:Y:S02]  /*1ab30*/  LDSM.16.MT88.4 R52, [R233+0xf800] ;  /* 0x00f80000e934783b */ /* 0x000e640000004200 */
[C---:B---3--:R-:W-:Y:S07]  /*1ab40*/  HMMA.16816.F32.BF16 R28, R44.reuse, R36, R28 ;  /* 0x000000242c1c723c */ /* 0x048fee000004181c */
        /* <DEDUP_REMOVED lines=17> */
[----:B------:R-:W-:Y:S01]  /*1ac60*/  FADD.FTZ R140, R140, R145 ;  /* 0x000000918c8c7221 */ /* 0x000fe20000010000 */
[C---:B--2---:R-:W-:Y:S07]  /*1ac70*/  HMMA.16816.F32.BF16 R12, R40.reuse, R48, R12 ;  /* 0x00000030280c723c */ /* 0x044fee000004180c */
[----:B------:R-:W-:Y:S01]  /*1ac80*/  MUFU.EX2 R100, R100 ;  /* 0x0000006400647308 */ /* 0x000fe20000000800 */
[----:B------:R-:W-:Y:S01]  /*1ac90*/  FADD.FTZ R133, R133, R140 ;  /* 0x0000008c85857221 */ /* 0x000fe20000010000 */
[C---:B------:R-:W-:Y:S01]  /*1aca0*/  HMMA.16816.F32.BF16 R16, R40.reuse, R50, R16 ;  /* 0x000000322810723c */ /* 0x040fe20000041810 */
[----:B------:R-:W2:Y:S07]  /*1acb0*/  LDSM.16.MT88.4 R48, [R234+0x10000] ;  /* 0x01000000ea30783b */ /* 0x000eae0000004200 */
[----:B------:R-:W4:Y:S01]  /*1acc0*/  MUFU.EX2 R101, R101 ;  /* 0x0000006500657308 */ /* 0x000f220000000800 */
[C---:B-1----:R-:W-:Y:S03]  /*1acd0*/  HMMA.16816.F32.BF16 R20, R40.reuse, R52, R20 ;  /* 0x000000342814723c */ /* 0x042fe60000041814 */
[----:B-----5:R-:W-:Y:S03]  /*1ace0*/  F2FP.BF16.F32.PACK_AB R45, R3, R98 ;  /* 0x00000062032d723e */ /* 0x020fe600000010ff */
[C---:B------:R-:W-:Y:S03]  /*1acf0*/  HMMA.16816.F32.BF16 R24, R40.reuse, R54, R24 ;  /* 0x000000362818723c */ /* 0x040fe60000041818 */
[----:B------:R-:W-:Y:S01]  /*1ad00*/  MUFU.EX2 R103, R103 ;  /* 0x0000006700677308 */ /* 0x000fe20000000800 */
[----:B------:R-:W1:Y:S01]  /*1ad10*/  LDSM.16.MT88.4 R52, [R233+0x10000] ;  /* 0x01000000e934783b */ /* 0x000e620000004200 */
[----:B---3--:R-:W-:Y:S01]  /*1ad20*/  F2FP.BF16.F32.PACK_AB R47, R102, R97 ;  /* 0x00000061662f723e */ /* 0x008fe200000010ff */
[C---:B----4-:R-:W-:Y:S07]  /*1ad30*/  HMMA.16816.F32.BF16 R28, R40.reuse, R36, R28 ;  /* 0x00000024281c723c */ /* 0x050fee000004181c */
[----:B------:R-:W3:Y:S01]  /*1ad40*/  MUFU.EX2 R104, R104 ;  /* 0x0000006800687308 */ /* 0x000ee20000000800 */
[----:B------:R-:W-:Y:S01]  /*1ad50*/  F2FP.BF16.F32.PACK_AB R44, R101, R100 ;  /* 0x00000064652c723e */ /* 0x000fe200000010ff */
        /* <DEDUP_REMOVED lines=20> */
[----:B------:R-:W-:Y:S01]  /*1aea0*/  FADD.FTZ R42, R66, R41 ;  /* 0x00000029422a7221 */ /* 0x000fe20000010000 */
[C---:B--2---:R-:W-:Y:S03]  /*1aeb0*/  HMMA.16816.F32.BF16 R12, R44.reuse, R48, R12 ;  /* 0x000000302c0c723c */ /* 0x044fe6000004180c */
[----:B-----5:R-:W-:Y:S03]  /*1aec0*/  F2FP.BF16.F32.PACK_AB R41, R106, R105 ;  /* 0x000000696a29723e */ /* 0x020fe600000010ff */
[C---:B------:R-:W-:Y:S01]  /*1aed0*/  HMMA.16816.F32.BF16 R16, R44.reuse, R50, R16 ;  /* 0x000000322c10723c */ /* 0x040fe20000041810 */
[----:B------:R-:W2:Y:S01]  /*1aee0*/  LDSM.16.MT88.4 R48, [R234+0x10800] ;  /* 0x01080000ea30783b */ /* 0x000ea20000004200 */
[----:B------:R-:W-:Y:S03]  /*1aef0*/  MUFU.EX2 R108, R108 ;  /* 0x0000006c006c7308 */ /* 0x000fe60000000800 */
[----:B------:R-:W-:Y:S01]  /*1af00*/  FADD.FTZ R119, R61, R40 ;  /* 0x000000283d777221 */ /* 0x000fe20000010000 */
[C---:B-1----:R-:W-:Y:S06]  /*1af10*/  HMMA.16816.F32.BF16 R20, R44.reuse, R52, R20 ;  /* 0x000000342c14723c */ /* 0x042fec0000041814 */
[----:B------:R-:W1:Y:S01]  /*1af20*/  MUFU.EX2 R109, R109 ;  /* 0x0000006d006d7308 */ /* 0x000e620000000800 */
[----:B----4-:R-:W-:Y:S01]  /*1af30*/  F2FP.BF16.F32.PACK_AB R43, R110, R107 ;  /* 0x0000006b6e2b723e */ /* 0x010fe200000010ff */
[C---:B------:R-:W-:Y:S01]  /*1af40*/  HMMA.16816.F32.BF16 R24, R44.reuse, R54, R24 ;  /* 0x000000362c18723c */ /* 0x040fe20000041818 */
[----:B------:R-:W4:Y:S02]  /*1af50*/  LDSM.16.MT88.4 R52, [R233+0x10800] ;  /* 0x01080000e934783b */ /* 0x000f240000004200 */
[----:B------:R-:W-:Y:S03]  /*1af60*/  FADD.FTZ R67, R67, R42 ;  /* 0x0000002a43437221 */ /* 0x000fe60000010000 */
[C---:B------:R-:W-:Y:S02]  /*1af70*/  HMMA.16816.F32.BF16 R28, R44.reuse, R36, R28 ;  /* 0x000000242c1c723c */ /* 0x040fe4000004181c */
[----:B------:R-:W-:Y:S03]  /*1af80*/  MUFU.EX2 R111, R111 ;  /* 0x0000006f006f7308 */ /* 0x000fe60000000800 */
[----:B------:R-:W-:Y:S01]  /*1af90*/  FFMA.FTZ R66, R117, UR4, -R165 ;  /* 0x0000000475427c23 */ /* 0x000fe200080108a5 */
[----:B------:R-:W-:Y:S01]  /*1afa0*/  HMMA.16816.F32.BF16 R32, R44, R38, R32 ;  /* 0x000000262c20723c */ /* 0x000fe20000041820 */
[----:B------:R-:W5:Y:S05]  /*1afb0*/  LDSM.16.MT88.4 R36, [R232+0x10800] ;  /* 0x01080000e824783b */ /* 0x000f6a0000004200 */
[----:B------:R-:W3:Y:S01]  /*1afc0*/  MUFU.EX2 R112, R112 ;  /* 0x0000007000707308 */ /* 0x000ee20000000800 */
[----:B-1----:R-:W-:Y:S01]  /*1afd0*/  F2FP.BF16.F32.PACK_AB R40, R109, R108 ;  /* 0x0000006c6d28723e */ /* 0x002fe200000010ff */
[----:B------:R-:W-:Y:S03]  /*1afe0*/  FADD.FTZ R64, R64, R67 ;  /* 0x0000004340407221 */ /* 0x000fe60000010000 */
[----:B------:R-:W-:Y:S01]  /*1aff0*/  FFMA.FTZ R61, R120, UR4, -R165 ;  /* 0x00000004783d7c23 */ /* 0x000fe200080108a5 */
[----:B------:R-:W-:Y:S01]  /*1b000*/  FADD.FTZ R60, R60, R119 ;  /* 0x000000773c3c7221 */ /* 0x000fe20000010000 */
[----:B------:R-:W-:Y:S03]  /*1b010*/  FADD.FTZ R64, R71, R64 ;  /* 0x0000004047407221 */ /* 0x000fe60000010000 */
[----:B------:R-:W-:Y:S01]  /*1b020*/  MUFU.EX2 R113, R113 ;  /* 0x0000007100717308 */ /* 0x000fe20000000800 */
[----:B------:R-:W-:Y:S01]  /*1b030*/  FADD.FTZ R75, R75, R60 ;  /* 0x0000003c4b4b7221 */ /* 0x000fe20000010000 */
[--C-:B------:R-:W-:Y:S01]  /*1b040*/  FFMA.FTZ R67, R130, UR4, -R167.reuse ;  /* 0x0000000482437c23 */ /* 0x100fe200080108a7 */
[----:B------:R-:W-:Y:S01]  /*1b050*/  FADD.FTZ R65, R65, R64 ;  /* 0x0000004041417221 */ /* 0x000fe20000010000 */
[----:B------:R-:W-:Y:S01]  /*1b060*/  FFMA.FTZ R167, R131, UR4, -R167 ;  /* 0x0000000483a77c23 */ /* 0x000fe200080108a7 */
[----:B------:R-:W-:Y:S02]  /*1b070*/  FADD.FTZ R68, R68, R75 ;  /* 0x0000004b44447221 */ /* 0x000fe40000010000 */
[----:B------:R-:W-:Y:S01]  /*1b080*/  FADD.FTZ R45, R70, R65 ;  /* 0x00000041462d7221 */ /* 0x000fe20000010000 */
[----:B---3--:R-:W-:Y:S02]  /*1b090*/  F2FP.BF16.F32.PACK_AB R42, R112, R111 ;  /* 0x0000006f702a723e */ /* 0x008fe400000010ff */
[----:B------:R-:W1:Y:S01]  /*1b0a0*/  MUFU.EX2 R114, R114 ;  /* 0x0000007200727308 */ /* 0x000e620000000800 */
        /* <DEDUP_REMOVED lines=9> */
[----:B-1----:R-:W-:Y:S01]  /*1b140*/  F2FP.BF16.F32.PACK_AB R45, R114, R113 ;  /* 0x00000071722d723e */ /* 0x002fe200000010ff */
[C---:B--2---:R-:W-:Y:S03]  /*1b150*/  HMMA.16816.F32.BF16 R12, R40.reuse, R48, R12 ;  /* 0x00000030280c723c */ /* 0x044fe6000004180c */
[----:B------:R-:W-:Y:S03]  /*1b160*/  FADD.FTZ R78, R78, R79 ;  /* 0x0000004f4e4e7221 */ /* 0x000fe60000010000 */
[C---:B------:R-:W-:Y:S01]  /*1b170*/  HMMA.16816.F32.BF16 R16, R40.reuse, R50, R16 ;  /* 0x000000322810723c */ /* 0x040fe20000041810 */
[----:B------:R-:W1:Y:S01]  /*1b180*/  LDSM.16.MT88.4 R48, [R234+0x11000] ;  /* 0x01100000ea30783b */ /* 0x000e620000004200 */
[----:B------:R-:W2:Y:S03]  /*1b190*/  MUFU.EX2 R62, R123 ;  /* 0x0000007b003e7308 */ /* 0x000ea60000000800 */
[----:B------:R-:W-:Y:S01]  /*1b1a0*/  FADD.FTZ R78, R73, R78 ;  /* 0x0000004e494e7221 */ /* 0x000fe20000010000 */
[C---:B----4-:R-:W-:Y:S06]  /*1b1b0*/  HMMA.16816.F32.BF16 R20, R40.reuse, R52, R20 ;  /* 0x000000342814723c */ /* 0x050fec0000041814 */
[----:B------:R-:W-:Y:S01]  /*1b1c0*/  MUFU.EX2 R63, R116 ;  /* 0x00000074003f7308 */ /* 0x000fe20000000800 */
[----:B------:R-:W-:Y:S01]  /*1b1d0*/  FADD.FTZ R81, R81, R78 ;  /* 0x0000004e51517221 */ /* 0x000fe20000010000 */
[C---:B------:R-:W-:Y:S01]  /*1b1e0*/  HMMA.16816.F32.BF16 R24, R40.reuse, R54, R24 ;  /* 0x000000362818723c */ /* 0x040fe20000041818 */
[----:B------:R-:W4:Y:S02]  /*1b1f0*/  LDSM.16.MT88.4 R52, [R233+0x11000] ;  /* 0x01100000e934783b */ /* 0x000f240000004200 */
[----:B------:R-:W-:Y:S03]  /*1b200*/  FADD.FTZ R81, R82, R81 ;  /* 0x0000005152517221 */ /* 0x000fe60000010000 */
[C---:B-----5:R-:W-:Y:S02]  /*1b210*/  HMMA.16816.F32.BF16 R28, R40.reuse, R36, R28 ;  /* 0x00000024281c723c */ /* 0x060fe4000004181c */
[----:B------:R-:W5:Y:S03]  /*1b220*/  MUFU.EX2 R66, R66 ;  /* 0x0000004200427308 */ /* 0x000f660000000800 */
[----:B--2---:R-:W-:Y:S01]  /*1b230*/  F2FP.BF16.F32.PACK_AB R47, R62, R115 ;  /* 0x000000733e2f723e */ /* 0x004fe200000010ff */
[----:B------:R-:W-:Y:S01]  /*1b240*/  HMMA.16816.F32.BF16 R32, R40, R38, R32 ;  /* 0x000000262820723c */ /* 0x000fe20000041820 */
[----:B------:R-:W2:Y:S05]  /*1b250*/  LDSM.16.MT88.4 R36, [R232+0x11000] ;  /* 0x01100000e824783b */ /* 0x000eaa0000004200 */
[----:B------:R-:W-:Y:S01]  /*1b260*/  MUFU.EX2 R61, R61 ;  /* 0x0000003d003d7308 */ /* 0x000fe20000000800 */
[----:B------:R-:W-:Y:S01]  /*1b270*/  FADD.FTZ R86, R86, R81 ;  /* 0x0000005156567221 */ /* 0x000fe20000010000 */
[----:B------:R-:W-:Y:S03]  /*1b280*/  FADD.FTZ R83, R83, R72 ;  /* 0x0000004853537221 */ /* 0x000fe60000010000 */
[--C-:B------:R-:W-:Y:S01]  /*1b290*/  FFMA.FTZ R40, R124, UR4, -R165.reuse ;  /* 0x000000047c287c23 */ /* 0x100fe200080108a5 */
[----:B------:R-:W-:Y:S04]  /*1b2a0*/  FFMA.FTZ R42, R128, UR4, -R165 ;  /* 0x00000004802a7c23 */ /* 0x000fe800080108a5 */
[----:B------:R-:W3:Y:S01]  /*1b2b0*/  MUFU.EX2 R60, R121 ;  /* 0x00000079003c7308 */ /* 0x000ee20000000800 */
[----:B-----5:R-:W-:Y:S01]  /*1b2c0*/  F2FP.BF16.F32.PACK_AB R44, R66, R63 ;  /* 0x0000003f422c723e */ /* 0x020fe200000010ff */
[----:B------:R-:W-:Y:S01]  /*1b2d0*/  FADD.FTZ R87, R87, R86 ;  /* 0x0000005657577221 */ /* 0x000fe20000010000 */
[----:B------:R-:W-:Y:S01]  /*1b2e0*/  FADD.FTZ R76, R76, R83 ;  /* 0x000000534c4c7221 */ /* 0x000fe20000010000 */
[----:B------:R-:W-:Y:S02]  /*1b2f0*/  FFMA.FTZ R165, R129, UR4, -R165 ;  /* 0x0000000481a57c23 */ /* 0x000fe400080108a5 */
[----:B------:R-:W-:Y:S01]  /*1b300*/  FADD.FTZ R90, R90, R87 ;  /* 0x000000575a5a7221 */ /* 0x000fe20000010000 */
[----:B------:R-:W-:Y:S03]  /*1b310*/  FADD.FTZ R41, R77, R76 ;  /* 0x0000004c4d297221 */ /* 0x000fe60000010000 */
[----:B------:R-:W5:Y:S01]  /*1b320*/  MUFU.EX2 R67, R67 ;  /* 0x0000004300437308 */ /* 0x000f620000000800 */
[----:B------:R-:W-:Y:S01]  /*1b330*/  FADD.FTZ R90, R91, R90 ;  /* 0x0000005a5b5a7221 */ /* 0x000fe20000010000 */
[----:B------:R-:W-:Y:S03]  /*1b340*/  FADD.FTZ R41, R80, R41 ;  /* 0x0000002950297221 */ /* 0x000fe60000010000 */
[----:B------:R-:W-:Y:S01]  /*1b350*/  FADD.FTZ R95, R95, R90 ;  /* 0x0000005a5f5f7221 */ /* 0x000fe20000010000 */
[----:B------:R-:W-:Y:S04]  /*1b360*/  FADD.FTZ R84, R84, R41 ;  /* 0x0000002954547221 */ /* 0x000fe80000010000 */
[----:B------:R-:W-:Y:S01]  /*1b370*/  MUFU.EX2 R65, R127 ;  /* 0x0000007f00417308 */ /* 0x000fe20000000800 */
[----:B---3--:R-:W-:Y:S01]  /*1b380*/  F2FP.BF16.F32.PACK_AB R46, R60, R61 ;  /* 0x0000003d3c2e723e */ /* 0x008fe200000010ff */
[----:B------:R-:W-:Y:S01]  /*1b390*/  FADD.FTZ R95, R94, R95 ;  /* 0x0000005f5e5f7221 */ /* 0x000fe20000010000 */
[----:B------:R-:W-:Y:S03]  /*1b3a0*/  FADD.FTZ R85, R85, R84 ;  /* 0x0000005455557221 */ /* 0x000fe60000010000 */
[----:B------:R-:W-:Y:S01]  /*1b3b0*/  FADD.FTZ R98, R98, R95 ;  /* 0x0000005f62627221 */ /* 0x000fe20000010000 */
[----:B------:R-:W-:Y:S01]  /*1b3c0*/  FADD.FTZ R88, R88, R85 ;  /* 0x0000005558587221 */ /* 0x000fe20000010000 */
[C---:B------:R-:W-:Y:S02]  /*1b3d0*/  HMMA.16816.F32.BF16 R4, R44.reuse, R56, R4 ;  /* 0x000000382c04723c */ /* 0x040fe40000041804 */
[----:B------:R-:W3:Y:S03]  /*1b3e0*/  MUFU.EX2 R64, R126 ;  /* 0x0000007e00407308 */ /* 0x000ee60000000800 */
[----:B------:R-:W-:Y:S01]  /*1b3f0*/  FADD.FTZ R98, R3, R98 ;  /* 0x0000006203627221 */ /* 0x000fe20000010000 */
[C---:B------:R-:W-:Y:S06]  /*1b400*/  HMMA.16816.F32.BF16 R8, R44.reuse, R58, R8 ;  /* 0x0000003a2c08723c */ /* 0x040fec0000041808 */
[----:B------:R-:W-:Y:S01]  /*1b410*/  MUFU.EX2 R40, R40 ;  /* 0x0000002800287308 */ /* 0x000fe20000000800 */
[----:B-----5:R-:W-:Y:S01]  /*1b420*/  F2FP.BF16.F32.PACK_AB R135, R68, R67 ;  /* 0x000000434487723e */ /* 0x020fe200000010ff */
[C---:B-1----:R-:W-:Y:S03]  /*1b430*/  HMMA.16816.F32.BF16 R12, R44.reuse, R48, R12 ;  /* 0x000000302c0c723c */ /* 0x042fe6000004180c */
[----:B------:R-:W-:Y:S03]  /*1b440*/  FADD.FTZ R97, R97, R98 ;  /* 0x0000006261617221 */ /* 0x000fe60000010000 */
[C---:B------:R-:W-:Y:S02]  /*1b450*/  HMMA.16816.F32.BF16 R16, R44.reuse, R50, R16 ;  /* 0x000000322c10723c */ /* 0x040fe40000041810 */
[----:B------:R-:W1:Y:S03]  /*1b460*/  MUFU.EX2 R41, R125 ;  /* 0x0000007d00297308 */ /* 0x000e660000000800 */
[----:B---3--:R-:W-:Y:S01]  /*1b470*/  F2FP.BF16.F32.PACK_AB R133, R65, R64 ;  /* 0x000000404185723e */ /* 0x008fe200000010ff */
[C---:B----4-:R-:W-:Y:S06]  /*1b480*/  HMMA.16816.F32.BF16 R20, R44.reuse, R52, R20 ;  /* 0x000000342c14723c */ /* 0x050fec0000041814 */
[----:B------:R-:W-:Y:S01]  /*1b490*/  MUFU.EX2 R42, R42 ;  /* 0x0000002a002a7308 */ /* 0x000fe20000000800 */
[----:B------:R-:W-:Y:S01]  /*1b4a0*/  FADD.FTZ R89, R89, R88 ;  /* 0x0000005859597221 */ /* 0x000fe20000010000 */
[C---:B------:R-:W-:Y:S08]  /*1b4b0*/  HMMA.16816.F32.BF16 R24, R44.reuse, R54, R24 ;  /* 0x000000362c18723c */ /* 0x040ff00000041818 */
[----:B------:R-:W3:Y:S01]  /*1b4c0*/  MUFU.EX2 R165, R165 ;  /* 0x000000a500a57308 */ /* 0x000ee20000000800 */
[C---:B--2---:R-:W-:Y:S03]  /*1b4d0*/  HMMA.16816.F32.BF16 R28, R44.reuse, R36, R28 ;  /* 0x000000242c1c723c */ /* 0x044fe6000004181c */
[----:B------:R-:W-:Y:S03]  /*1b4e0*/  FADD.FTZ R102, R102, R97 ;  /* 0x0000006166667221 */ /* 0x000fe60000010000 */
[----:B------:R-:W-:Y:S01]  /*1b4f0*/  HMMA.16816.F32.BF16 R32, R44, R38, R32 ;  /* 0x000000262c20723c */ /* 0x000fe20000041820 */
[----:B------:R-:W2:Y:S04]  /*1b500*/  LDSM.16.MT88.4 R36, [R232+0x11800] ;  /* 0x01180000e824783b */ /* 0x000ea80000004200 */
[----:B------:R-:W-:Y:S01]  /*1b510*/  FADD.FTZ R92, R92, R89 ;  /* 0x000000595c5c7221 */ /* 0x000fe20000010000 */
[----:B------:R-:W-:Y:S01]  /*1b520*/  FADD.FTZ R105, R105, R102 ;  /* 0x0000006669697221 */ /* 0x000fe20000010000 */
[----:B-1----:R-:W-:Y:S04]  /*1b530*/  F2FP.BF16.F32.PACK_AB R132, R41, R40 ;  /* 0x000000282984723e */ /* 0x002fe800000010ff */
[----:B------:R-:W-:Y:S01]  /*1b540*/  FADD.FTZ R92, R99, R92 ;  /* 0x0000005c635c7221 */ /* 0x000fe20000010000 */
[----:B------:R-:W-:Y:S01]  /*1b550*/  FADD.FTZ R106, R106, R105 ;  /* 0x000000696a6a7221 */ /* 0x000fe20000010000 */
[----:B---3--:R-:W-:Y:S02]  /*1b560*/  F2FP.BF16.F32.PACK_AB R134, R165, R42 ;  /* 0x0000002aa586723e */ /* 0x008fe400000010ff */
        /* <DEDUP_REMOVED lines=17> */
[C---:B--2---:R-:W-:Y:S05]  /*1b680*/  HMMA.16816.F32.BF16 R136, R132.reuse, R36, R28 ;  /* 0x000000248488723c */ /* 0x044fea000004181c */
        /* <DEDUP_REMOVED lines=10> */
[----:B------:R-:W-:Y:S02]  /*1b730*/  FADD.FTZ R63, R63, R112 ;  /* 0x000000703f3f7221 */ /* 0x000fe40000010000 */
[----:B------:R1:W-:Y:S02]  /*1b740*/  STL [R1], R3 ;  /* 0x0000000301007387 */ /* 0x0003e40000100800 */
        /* <DEDUP_REMOVED lines=8> */
[----:B------:R-:W-:Y:S01]  /*1b7d0*/  MOV R165, R0 ;  /* 0x0000000000a57202 */ /* 0x000fe20000000f00 */
[----:B------:R-:W-:Y:S06]  /*1b7e0*/  @P0 BRA `(.L_x_3680) ;  /* 0xffffff90000c0947 */ /* 0x000fec000383ffff */
.L_x_3676:
[----:B------:R-:W3:Y:S01]  /*1b7f0*/  LDL.LU R5, [R1] ;  /* 0x0000000001057983 */ /* 0x000ee20000300800 */
[----:B------:R-:W-:Y:S01]  /*1b800*/  MOV R11, 0x3f800000 ;  /* 0x3f800000000b7802 */ /* 0x000fe20000000f00 */
[----:B------:R-:W-:Y:S01]  /*1b810*/  IMAD.MOV.U32 R10, RZ, RZ, 0x3f800000 ;  /* 0x3f800000ff0a7424 */ /* 0x000fe200078e00ff */
[----:B------:R-:W4:Y:S01]  /*1b820*/  S2UR UR5, SR_CgaCtaId ;  /* 0x00000000000579c3 */ /* 0x000f220000008800 */
[----:B--2---:R-:W2:Y:S01]  /*1b830*/  SHFL.BFLY PT, R3, R252, 0x2, 0x1f ;  /* 0x0c401f00fc037f89 */ /* 0x004ea200000e0000 */
[----:B------:R-:W-:Y:S01]  /*1b840*/  UMOV UR4, 0x400 ;  /* 0x0000040000047882 */ /* 0x000fe20000000000 */
[----:B------:R-:W-:Y:S01]  /*1b850*/  BSSY B0, `(.L_x_3681) ;  /* 0x00000a3000007945 */ /* 0x000fe20003800000 */
[----:B------:R-:W5:Y:S01]  /*1b860*/  S2R R23, SR_CTAID.Y ;  /* 0x0000000000177919 */ /* 0x000f620000002600 */
[----:B------:R-:W1:Y:S01]  /*1b870*/  S2R R22, SR_CTAID.X ;  /* 0x0000000000167919 */ /* 0x000e620000002500 */
[----:B----4-:R-:W-:Y:S01]  /*1b880*/  ULEA UR5, UR5, UR4, 0x18 ;  /* 0x0000000405057291 */ /* 0x010fe2000f8ec03f */
[----:B--2---:R-:W-:Y:S01]  /*1b890*/  FADD.FTZ R8, R3, R252 ;  /* 0x000000fc03087221 */ /* 0x004fe20000010000 */
[----:B------:R-:W2:Y:S01]  /*1b8a0*/  S2UR UR4, SR_CTAID.Z ;  /* 0x00000000000479c3 */ /* 0x000ea20000002700 */
[----:B------:R-:W4:Y:S03]  /*1b8b0*/  S2R R3, SR_TID.X ;  /* 0x0000000000037919 */ /* 0x000f260000002100 */
[----:B------:R-:W5:Y:S01]  /*1b8c0*/  SHFL.BFLY PT, R7, R8, 0x1, 0x1f ;  /* 0x0c201f0008077f89 */ /* 0x000f6200000e0000 */
[----:B-1----:R-:W-:Y:S01]  /*1b8d0*/  SHF.L.U32 R22, R22, 0x6, RZ ;  /* 0x0000000616167819 */ /* 0x002fe200000006ff */
[----:B-----5:R-:W-:Y:S01]  /*1b8e0*/  FADD.FTZ R7, R8, R7 ;  /* 0x0000000708077221 */ /* 0x020fe20000010000 */
[----:B----4-:R-:W-:Y:S01]  /*1b8f0*/  SHF.R.S32.HI R6, RZ, 0x1f, R3 ;  /* 0x0000001fff067819 */ /* 0x010fe20000011403 */
[----:B------:R-:W-:Y:S03]  /*1b900*/  BAR.SYNC.DEFER_BLOCKING 0x0 ;  /* 0x0000000000007b1d */ /* 0x000fe60000010000 */
[----:B------:R-:W-:-:S02]  /*1b910*/  FSETP.NE.FTZ.AND P4, PT, R7, RZ, PT ;  /* 0x000000ff0700720b */ /* 0x000fc40003f95000 */
[CC--:B------:R-:W-:Y:S02]  /*1b920*/  LEA.HI R9, R6.reuse, R3.reuse, RZ, 0x2 ;  /* 0x0000000306097211 */ /* 0x0c0fe400078f10ff */
[----:B------:R-:W-:Y:S02]  /*1b930*/  LEA.HI R14, R6, R3, RZ, 0x4 ;  /* 0x00000003060e7211 */ /* 0x000fe400078f20ff */
[--C-:B------:R-:W-:Y:S02]  /*1b940*/  SHF.R.S32.HI R13, RZ, 0x2, R9.reuse ;  /* 0x00000002ff0d7819 */ /* 0x100fe40000011409 */
[----:B------:R-:W-:Y:S02]  /*1b950*/  SHF.R.S32.HI R8, RZ, 0x1f, R9 ;  /* 0x0000001fff087819 */ /* 0x000fe40000011409 */
[----:B------:R-:W-:Y:S02]  /*1b960*/  LOP3.LUT R14, R14, 0xfffffff0, RZ, 0xc0, !PT ;  /* 0xfffffff00e0e7812 */ /* 0x000fe400078ec0ff */
[----:B------:R-:W-:Y:S01]  /*1b970*/  LEA.HI R8, R8, R13, RZ, 0x3 ;  /* 0x0000000d08087211 */ /* 0x000fe200078f18ff */
[----:B------:R-:W1:Y:S01]  /*1b980*/  @P4 MUFU.RCP R11, R7 ;  /* 0x00000007000b4308 */ /* 0x000e620000001000 */
[----:B------:R-:W-:Y:S01]  /*1b990*/  LOP3.LUT R16, R9, 0x1ffffffc, RZ, 0xc0, !PT ;  /* 0x1ffffffc09107812 */ /* 0x000fe200078ec0ff */
[----:B------:R-:W4:Y:S01]  /*1b9a0*/  @P4 LDC R27, c[0x0][0x2e8] ;  /* 0x0000ba00ff1b4b82 */ /* 0x000f220000000800 */
[----:B------:R-:W-:-:S02]  /*1b9b0*/  LOP3.LUT R8, R8, 0xfffffff8, RZ, 0xc0, !PT ;  /* 0xfffffff808087812 */ /* 0x000fc400078ec0ff */
[----:B------:R-:W-:Y:S01]  /*1b9c0*/  LEA.HI R6, R6, R3, RZ, 0x5 ;  /* 0x0000000306067211 */ /* 0x000fe200078f28ff */
[----:B------:R-:W-:Y:S01]  /*1b9d0*/  IMAD.IADD R16, R3, 0x1, -R16 ;  /* 0x0000000103107824 */ /* 0x000fe200078e0a10 */
[----:B------:R-:W-:Y:S01]  /*1b9e0*/  IADD3 R8, R13, -R8, RZ ;  /* 0x800000080d087210 */ /* 0x000fe20007ffe0ff */
[----:B------:R-:W-:Y:S01]  /*1b9f0*/  IMAD.IADD R13, R3, 0x1, -R14 ;  /* 0x00000001030d7824 */ /* 0x000fe200078e0a0e */
[----:B------:R-:W-:Y:S01]  /*1ba00*/  SHF.R.S32.HI R9, RZ, 0x5, R6 ;  /* 0x00000005ff097819 */ /* 0x000fe20000011406 */
[----:B------:R-:W5:Y:S01]  /*1ba10*/  @P4 MUFU.LG2 R7, R7 ;  /* 0x0000000700074308 */ /* 0x000f620000000c00 */
[----:B------:R-:W-:Y:S02]  /*1ba20*/  LOP3.LUT R14, R8, 0x1, RZ, 0xc0, !PT ;  /* 0x00000001080e7812 */ /* 0x000fe400078ec0ff */
[----:B------:R-:W-:Y:S02]  /*1ba30*/  LEA R16, R9, R16, 0x9 ;  /* 0x0000001009107211 */ /* 0x000fe400078e48ff */
[----:B------:R-:W-:Y:S01]  /*1ba40*/  ISETP.NE.U32.AND P0, PT, R14, 0x1, PT ;  /* 0x000000010e00780c */ /* 0x000fe20003f05070 */
        /* <DEDUP_REMOVED lines=16> */
[----:B------:R-:W-:Y:S01]  /*1bb50*/  LOP3.LUT R6, R6, 0xffffffe0, RZ, 0xc0, !PT ;  /* 0xffffffe006067812 */ /* 0x000fe200078ec0ff */
[----:B-----5:R-:W-:-:S04]  /*1bb60*/  @P4 FMUL.FTZ R7, R7, 0.69314718246459960938 ;  /* 0x3f31721807074820 */ /* 0x020fc80000410000 */
[----:B------:R-:W-:Y:S01]  /*1bb70*/  IMAD.IADD R6, R3, 0x1, -R6 ;  /* 0x0000000103067824 */ /* 0x000fe200078e0a06 */
[----:B------:R-:W-:Y:S01]  /*1bb80*/  MOV R3, 0xff800000 ;  /* 0xff80000000037802 */ /* 0x000fe20000000f00 */
[----:B----4-:R-:W-:Y:S01]  /*1bb90*/  @P4 FFMA.FTZ R3, R2, R27, R7 ;  /* 0x0000001b02034223 */ /* 0x010fe20000010007 */
[----:B---3--:R-:W1:Y:S02]  /*1bba0*/  SHFL.BFLY PT, R4, R5, 0x2, 0x1f ;  /* 0x0c401f0005047f89 */ /* 0x008e6400000e0000 */
[----:B-1----:R-:W-:-:S05]  /*1bbb0*/  FADD.FTZ R4, R4, R5 ;  /* 0x0000000504047221 */ /* 0x002fca0000010000 */
[----:B------:R-:W1:Y:S02]  /*1bbc0*/  SHFL.BFLY PT, R5, R4, 0x1, 0x1f ;  /* 0x0c201f0004057f89 */ /* 0x000e6400000e0000 */
[----:B-1----:R-:W-:Y:S02]  /*1bbd0*/  FADD.FTZ R5, R4, R5 ;  /* 0x0000000504057221 */ /* 0x002fe40000010000 */
[----:B------:R-:W1:Y:S03]  /*1bbe0*/  S2R R4, SR_TID.X ;  /* 0x0000000000047919 */ /* 0x000e660000002100 */
[----:B------:R-:W-:-:S04]  /*1bbf0*/  FSETP.NE.FTZ.AND P3, PT, R5, RZ, PT ;  /* 0x000000ff0500720b */ /* 0x000fc80003f75000 */
[C---:B------:R-:W-:Y:S02]  /*1bc00*/  R2P PR, R8.reuse, 0x6 ;  /* 0x0000000608007804 */ /* 0x040fe40000000000 */
[----:B------:R-:W-:-:S04]  /*1bc10*/  SHF.L.U32 R8, R8, 0x6, RZ ;  /* 0x0000000608087819 */ /* 0x000fc800000006ff */
[----:B------:R-:W-:-:S03]  /*1bc20*/  LOP3.LUT R8, R8, 0x1c0, RZ, 0xc0, !PT ;  /* 0x000001c008087812 */ /* 0x000fc600078ec0ff */
[----:B------:R-:W3:Y:S01]  /*1bc30*/  @P3 MUFU.RCP R10, R5 ;  /* 0x00000005000a3308 */ /* 0x000ee20000001000 */
[----:B------:R-:W4:Y:S07]  /*1bc40*/  @P3 LDC R25, c[0x0][0x2e8] ;  /* 0x0000ba00ff193b82 */ /* 0x000f2e0000000800 */
[----:B------:R-:W5:Y:S01]  /*1bc50*/  @P3 MUFU.LG2 R5, R5 ;  /* 0x0000000500053308 */ /* 0x000f620000000c00 */
[----:B-1----:R-:W-:Y:S01]  /*1bc60*/  SHF.R.S32.HI R11, RZ, 0x1f, R4 ;  /* 0x0000001fff0b7819 */ /* 0x002fe20000011404 */
        /* <DEDUP_REMOVED lines=19> */
[----:B-----5:R-:W-:Y:S01]  /*1bda0*/  @P3 FMUL.FTZ R5, R5, 0.69314718246459960938 ;  /* 0x3f31721805053820 */ /* 0x020fe20000410000 */
[----:B------:R-:W-:-:S02]  /*1bdb0*/  LEA.HI R10, R13, R13, RZ, 0x1 ;  /* 0x0000000d0d0a7211 */ /* 0x000fc400078f08ff */
[----:B------:R-:W-:Y:S02]  /*1bdc0*/  LOP3.LUT R14, R15, 0x1c0, RZ, 0xc0, !PT ;  /* 0x000001c00f0e7812 */ /* 0x000fe400078ec0ff */
[----:B------:R-:W-:Y:S01]  /*1bdd0*/  LEA.HI R24, R11, R4, RZ, 0x5 ;  /* 0x000000040b187211 */ /* 0x000fe200078f28ff */
[C---:B------:R-:W-:Y:S01]  /*1bde0*/  IMAD.SHL.U32 R15, R10.reuse, 0x4, RZ ;  /* 0x000000040a0f7824 */ /* 0x040fe200078e00ff */
[----:B------:R-:W-:Y:S01]  /*1bdf0*/  LOP3.LUT R10, R10, 0xffffffe, RZ, 0xc0, !PT ;  /* 0x0ffffffe0a0a7812 */ /* 0x000fe200078ec0ff */
[----:B------:R-:W2:Y:S03]  /*1be00*/  LDC R11, c[0x0][0x270] ;  /* 0x00009c00ff0b7b82 */ /* 0x000ea60000000800 */
[----:B------:R-:W-:Y:S01]  /*1be10*/  LOP3.LUT R15, R14, 0x38, R15, 0xf8, !PT ;  /* 0x000000380e0f7812 */ /* 0x000fe200078ef80f */
[----:B------:R-:W-:Y:S01]  /*1be20*/  IMAD.IADD R17, R13, 0x1, -R10 ;  /* 0x000000010d117824 */ /* 0x000fe200078e0a0a */
[----:B------:R-:W-:-:S02]  /*1be30*/  SHF.R.U32.HI R14, RZ, 0x3, R14 ;  /* 0x00000003ff0e7819 */ /* 0x000fc4000001160e */
[----:B------:R-:W-:Y:S02]  /*1be40*/  MOV R10, 0x40 ;  /* 0x00000040000a7802 */ /* 0x000fe40000000f00 */
[----:B------:R-:W-:Y:S02]  /*1be50*/  LOP3.LUT R14, R15, R14, RZ, 0x3c, !PT ;  /* 0x0000000e0f0e7212 */ /* 0x000fe400078e3cff */
[----:B------:R-:W-:Y:S01]  /*1be60*/  LEA.HI R15, R8, R8, RZ, 0x1d ;  /* 0x00000008080f7211 */ /* 0x000fe200078fe8ff */
[----:B------:R-:W-:Y:S01]  /*1be70*/  IMAD.MOV.U32 R8, RZ, RZ, -0x20 ;  /* 0xffffffe0ff087424 */ /* 0x000fe200078e00ff */
[----:B------:R-:W-:Y:S01]  /*1be80*/  SEL R10, R10, 0xffffffc0, !P1 ;  /* 0xffffffc00a0a7807 */ /* 0x000fe20004800000 */
[----:B------:R-:W-:Y:S01]  /*1be90*/  IMAD R14, R17, 0x4, R14 ;  /* 0x00000004110e7824 */ /* 0x000fe200078e020e */
[----:B------:R-:W-:Y:S02]  /*1bea0*/  LEA R15, R16, R15, 0x1 ;  /* 0x0000000f100f7211 */ /* 0x000fe400078e08ff */
[----:B------:R-:W-:-:S02]  /*1beb0*/  SEL R8, R8, 0x20, !P0 ;  /* 0x0000002008087807 */ /* 0x000fc40004000000 */
[----:B------:R-:W-:Y:S02]  /*1bec0*/  LEA R15, R15, UR5, 0x2 ;  /* 0x000000050f0f7c11 */ /* 0x000fe4000f8e10ff */
[----:B------:R-:W-:Y:S01]  /*1bed0*/  LOP3.LUT P0, RZ, R6, 0x3, RZ, 0xc0, !PT ;  /* 0x0000000306ff7812 */ /* 0x000fe2000780c0ff */
[----:B------:R-:W-:Y:S01]  /*1bee0*/  IMAD.MOV.U32 R6, RZ, RZ, -0x800000 ;  /* 0xff800000ff067424 */ /* 0x000fe200078e00ff */
[C---:B------:R-:W-:Y:S01]  /*1bef0*/  IADD3 R19, R15.reuse, 0x80, RZ ;  /* 0x000000800f137810 */ /* 0x040fe20007ffe0ff */
[C-C-:B------:R-:W-:Y:S01]  /*1bf00*/  IMAD.IADD R16, R15.reuse, 0x1, R10.reuse ;  /* 0x000000010f107824 */ /* 0x140fe200078e020a */
[C---:B------:R-:W-:Y:S01]  /*1bf10*/  IADD3 R17, R15.reuse, R8, RZ ;  /* 0x000000080f117210 */ /* 0x040fe20007ffe0ff */
[----:B------:R-:W-:Y:S01]  /*1bf20*/  STS.64 [R15], R160 ;  /* 0x000000a00f007388 */ /* 0x000fe20000000a00 */
[----:B------:R-:W-:Y:S01]  /*1bf30*/  @P2 IADD3 R19, R15, -0x80, RZ ;  /* 0xffffff800f132810 */ /* 0x000fe20007ffe0ff */
[----:B----4-:R-:W-:Y:S02]  /*1bf40*/  @P3 FFMA.FTZ R6, R0, R25, R5 ;  /* 0x0000001900063223 */ /* 0x010fe40000010005 */
        /* <DEDUP_REMOVED lines=51> */
.L_x_3682:
[----:B------:R-:W-:Y:S05]  /*1c280*/  BSYNC B0 ;  /* 0x0000000000007941 */ /* 0x000fea0003800000 */
.L_x_3681:
        /* <DEDUP_REMOVED lines=9> */
[----:B------:R-:W-:Y:S02]  /*1c320*/  ISETP.GE.OR P1, PT, R12, UR10, P0 ;  /* 0x0000000a0c007c0c */ /* 0x000fe40008726670 */
[----:B------:R-:W-:Y:S01]  /*1c330*/  IMAD R9, R15, UR4, RZ ;  /* 0x000000040f097c24 */ /* 0x000fe2000f8e02ff */
[----:B------:R-:W5:Y:S01]  /*1c340*/  LDS.128 R24, [R8+0x2000] ;  /* 0x0020000008187984 */ /* 0x000f620000000c00 */
[----:B------:R-:W-:Y:S01]  /*1c350*/  ULDC.64 UR4, c[0x0][0x288] ;  /* 0x0000a20000047ab9 */ /* 0x000fe20000000a00 */
[----:B------:R-:W-:Y:S01]  /*1c360*/  ISETP.GE.OR P5, PT, R0, UR10, P0 ;  /* 0x0000000a00007c0c */ /* 0x000fe200087a6670 */
[C---:B------:R-:W-:Y:S01]  /*1c370*/  VIADD R2, R12.reuse, 0x8 ;  /* 0x000000080c027836 */ /* 0x040fe20000000000 */
[----:B------:R-:W5:Y:S01]  /*1c380*/  LDS.128 R20, [R8+0x2800] ;  /* 0x0028000008147984 */ /* 0x000f620000000c00 */
[----:B------:R-:W-:Y:S01]  /*1c390*/  IADD3 R10, P2, R9, R10, RZ ;  /* 0x0000000a090a7210 */ /* 0x000fe20007f5e0ff */
[----:B------:R-:W-:-:S02]  /*1c3a0*/  VIADD R0, R12, 0x28 ;  /* 0x000000280c007836 */ /* 0x000fc40000000000 */
[----:B-1----:R-:W1:Y:S01]  /*1c3b0*/  LDS.128 R4, [R8+0x3000] ;  /* 0x0030000008047984 */ /* 0x002e620000000c00 */
[----:B------:R-:W-:Y:S01]  /*1c3c0*/  LEA.HI.X.SX32 R9, R9, R11, 0x1, P2 ;  /* 0x0000000b09097211 */ /* 0x000fe200010f0eff */
[----:B------:R-:W-:Y:S01]  /*1c3d0*/  VIADD R3, R12, 0x18 ;  /* 0x000000180c037836 */ /* 0x000fe20000000000 */
[----:B------:R-:W-:Y:S01]  /*1c3e0*/  LEA R14, P2, R10, UR4, 0x2 ;  /* 0x000000040a0e7c11 */ /* 0x000fe2000f8410ff */
[----:B------:R1:W1:Y:S01]  /*1c3f0*/  LDS.128 R40, [R8+0x3800] ;  /* 0x0038000008287984 */ /* 0x0002620000000c00 */
[----:B------:R-:W-:Y:S01]  /*1c400*/  ISETP.GE.OR P6, PT, R2, UR10, P0 ;  /* 0x0000000a02007c0c */ /* 0x000fe200087c6670 */
[----:B------:R-:W-:Y:S01]  /*1c410*/  VIADD R2, R12, 0x20 ;  /* 0x000000200c027836 */ /* 0x000fe20000000000 */
[----:B------:R-:W-:Y:S02]  /*1c420*/  LEA.HI.X R15, R10, UR5, R9, 0x2, P2 ;  /* 0x000000050a0f7c11 */ /* 0x000fe400090f1409 */
        /* <DEDUP_REMOVED lines=18> */
.L_x_3683:
        /* <DEDUP_REMOVED lines=11> */
.L_x_8014:


//--------------------- .text._ZN5flash24flash_fwd_splitkv_kernelI23Flash_fwd_kernel_traitsILi64ELi64ELi256ELi4ELb0ELb0EN7cutlass10bfloat16_tE19Flash_kernel_traitsILi64ELi64ELi256ELi4ES3_EELb1ELb0ELb1ELb0ELb0ELb1ELb1ELb0EEEvNS_16Flash_fwd_paramsE --------------------------
	.section	.text._ZN5flash24flash_fwd_splitkv_kernelI23Flash_fwd_kernel_traitsILi64ELi64ELi256ELi4ELb0ELb0EN7cutlass10bfloat16_tE19Flash_kernel_traitsILi64ELi64ELi256ELi4ES3_EELb1ELb0ELb1ELb0ELb0ELb1ELb1ELb0EEEvNS_16Flash_fwd_paramsE,"ax",@progbits
	.align	128
        .global         _ZN5flash24flash_fwd_splitkv_kernelI23Flash_fwd_kernel_traitsILi64ELi64ELi256ELi4ELb0ELb0EN7cutlass10bfloat16_tE19Flash_kernel_traitsILi64ELi64ELi256ELi4ES3_EELb1ELb0ELb1ELb0ELb0ELb1ELb1ELb0EEEvNS_16Flash_fwd_paramsE
        .type           _ZN5flash24flash_fwd_splitkv_kernelI23Flash_fwd_kernel_traitsILi64ELi64ELi256ELi4ELb0ELb0EN7cutlass10bfloat16_tE19Flash_kernel_traitsILi64ELi64ELi256ELi4ES3_EELb1ELb0ELb1ELb0ELb0ELb1ELb1ELb0EEEvNS_16Flash_fwd_paramsE,@function
        .size           _ZN5flash24flash_fwd_splitkv_kernelI23Flash_fwd_kernel_traitsILi64ELi64ELi256ELi4ELb0ELb0EN7cutlass10bfloat16_tE19Flash_kernel_traitsILi64ELi64ELi256ELi4ES3_EELb1ELb0ELb1ELb0ELb0ELb1ELb1ELb0EEEvNS_16Flash_fwd_paramsE,(.L_x_8015 - _ZN5flash24flash_fwd_splitkv_kernelI23Flash_fwd_kernel_traitsILi64ELi64ELi256ELi4ELb0ELb0EN7cutlass10bfloat16_tE19Flash_kernel_traitsILi64ELi64ELi256ELi4ES3_EELb1ELb0ELb1ELb0ELb0ELb1ELb1ELb0EEEvNS_16Flash_fwd_paramsE)
        .other          _ZN5flash24flash_fwd_splitkv_kernelI23Flash_fwd_kernel_traitsILi64ELi64ELi256ELi4ELb0ELb0EN7cutlass10bfloat16_tE19Flash_kernel_traitsILi64ELi64ELi256ELi4ES3_EELb1ELb0ELb1ELb0ELb0ELb1ELb1ELb0EEEvNS_16Flash_fwd_paramsE,@"STO_CUDA_ENTRY STV_DEFAULT"
_ZN5flash24flash_fwd_splitkv_kernelI23Flash_fwd_kernel_traitsILi64ELi64ELi256ELi4ELb0ELb0EN7cutlass10bfloat16_tE19Flash_kernel_traitsILi64ELi64ELi256ELi4ES3_EELb1ELb0ELb1ELb0ELb0ELb1ELb1ELb0EEEvNS_16Flash_fwd_paramsE:
.text._ZN5flash24flash_fwd_splitkv_kernelI23Flash_fwd_kernel_traitsILi64ELi64ELi256ELi4ELb0ELb0EN7cutlass10bfloat16_tE19Flash_kernel_traitsILi64ELi64ELi256ELi4ES3_EELb1ELb0ELb1ELb0ELb0ELb1ELb1ELb0EEEvNS_16Flash_fwd_paramsE:
        /* <DEDUP_REMOVED lines=78> */
.L_x_3684:
[----:B------:R-:W-:-:S05]  /*04e0*/  ULDC UR8, c[0x0][0x2c8] ;  /* 0x0000b20000087ab9 */ /* 0x000fca0000000800 */
.L_x_3685:
        /* <DEDUP_REMOVED lines=166> */
.L_x_3686:
        /* <DEDUP_REMOVED lines=28> */
.L_x_3687:
        /* <DEDUP_REMOVED lines=79> */
[----:B------:R-:W-:Y:S02]  /*1600*/  UIMAD UR5, UR12, UR5, UR10 ;  /* 0x000000050c0572a4 */ /* 0x000fe4000f8e020a */
[----:B------:R-:W-:Y:S01]  /*1610*/  IADD3 R5, R5, R0, RZ ;  /* 0x0000000005057210 */ /* 0x000fe20007ffe0ff */
[----:B------:R-:W-:Y:S01]  /*1620*/  IMAD R0, R20, UR8, RZ ;  /* 0x0000000814007c24 */ /* 0x000fe2000f8e02ff */
[----:B------:R-:W-:-:S03]  /*1630*/  UIADD3 UR25, UR29, UR5, URZ ;  /* 0x000000051d197290 */ /* 0x000fc6000fffe03f */
[C---:B------:R-:W-:Y:S02]  /*1640*/  IMAD R0, R2.reuse, UR9, R0 ;  /* 0x0000000902007c24 */ /* 0x040fe4000f8e0200 */
[----:B------:R-:W-:-:S04]  /*1650*/  IMAD.WIDE.U32 R12, R2, UR8, R4 ;  /* 0x00000008020c7c25 */ /* 0x000fc8000f8e0004 */
[----:B------:R-:W-:Y:S01]  /*1660*/  IMAD.IADD R4, R13, 0x1, R0 ;  /* 0x000000010d047824 */ /* 0x000fe200078e0200 */
[----:B------:R-:W-:Y:S06]  /*1670*/  BRA `(.L_x_3689) ;  /* 0x0000000400507947 */ /* 0x000fec0003800000 */
.L_x_3688:
        /* <DEDUP_REMOVED lines=48> */
.L_x_3690:
        /* <DEDUP_REMOVED lines=21> */
[----:B------:R-:W-:Y:S01]  /*1ad0*/  MOV R12, R4 ;  /* 0x00000004000c7202 */ /* 0x000fe20000000f00 */
[----:B------:R-:W-:Y:S01]  /*1ae0*/  IMAD.IADD R4, R5, 0x1, R0 ;  /* 0x0000000105047824 */ /* 0x000fe200078e0200 */
        /* <DEDUP_REMOVED lines=13> */
.L_x_3689:
        /* <DEDUP_REMOVED lines=14> */
[C---:B------:R-:W-:Y:S01]  /*1ca0*/  VIADD R2, R18.reuse, 0x10 ;  /* 0x0000001012027836 */ /* 0x040fe20000000000 */
[----:B------:R-:W2:Y:S01]  /*1cb0*/  S2UR UR4, SR_CgaCtaId ;  /* 0x00000000000479c3 */ /* 0x000ea20000008800 */
[----:B------:R-:W-:Y:S01]  /*1cc0*/  IMAD.SHL.U32 R3, R18, 0x40, RZ ;  /* 0x0000004012037824 */ /* 0x000fe200078e00ff */
[----:B------:R-:W-:Y:S01]  /*1cd0*/  @UP0 UIMAD UR27, UR27, UR5, UR31 ;  /* 0x000000051b1b02a4 */ /* 0x000fe2000f8e021f */
[----:B------:R-:W-:Y:S01]  /*1ce0*/  IMAD.IADD R0, R164, 0x1, -R0 ;  /* 0x00000001a4007824 */ /* 0x000fe200078e0a00 */
[----:B------:R-:W-:Y:S01]  /*1cf0*/  UIADD3 UR5, -UR16, UR20, URZ ;  /* 0x0000001410057290 */ /* 0x000fe2000fffe13f */
[----:B------:R-:W-:Y:S01]  /*1d00*/  ISETP.GE.AND P6, PT, R2, UR10, PT ;  /* 0x0000000a02007c0c */ /* 0x000fe2000bfc6270 */
[----:B------:R-:W-:Y:S01]  /*1d10*/  @!UP0 USHF.R.S32.HI UR29, URZ, 0x1f, UR15 ;  /* 0x0000001f3f1d8899 */ /* 0x000fe2000801140f */
[----:B------:R-:W-:Y:S01]  /*1d20*/  IMAD.SHL.U32 R242, R0, 0x8, RZ ;  /* 0x0000000800f27824 */ /* 0x000fe200078e00ff */
[----:B------:R-:W-:Y:S01]  /*1d30*/  @!UP0 ULDC.64 UR8, c[0x0][0x228] ;  /* 0x00008a0000088ab9 */ /* 0x000fe20000000a00 */
[----:B------:R-:W-:Y:S01]  /*1d40*/  SHF.R.S32.HI R19, RZ, 0x1f, R18 ;  /* 0x0000001fff137819 */ /* 0x000fe20000011412 */
[----:B------:R-:W-:Y:S01]  /*1d50*/  @!UP0 UIMAD UR29, UR29, UR8, URZ ;  /* 0x000000081d1d82a4 */ /* 0x000fe2000f8e023f */
[C---:B------:R-:W-:Y:S01]  /*1d60*/  ISETP.GE.AND P5, PT, R2.reuse, UR5, PT ;  /* 0x0000000502007c0c */ /* 0x040fe2000bfa6270 */
[----:B------:R-:W-:Y:S01]  /*1d70*/  @!UP0 UIMAD.WIDE.U32 UR34, UR15, UR8, URZ ;  /* 0x000000080f2282a5 */ /* 0x000fe2000f8e003f */
[----:B------:R-:W-:Y:S01]  /*1d80*/  ISETP.GE.AND P4, PT, R2, UR5, PT ;  /* 0x0000000502007c0c */ /* 0x000fe2000bf86270 */
[----:B------:R-:W-:Y:S01]  /*1d90*/  @!UP0 UIMAD UR29, UR15, UR9, UR29 ;  /* 0x000000090f1d82a4 */ /* 0x000fe2000f8e021d */
[----:B------:R-:W-:Y:S01]  /*1da0*/  LOP3.LUT R2, R3, 0x1c0, RZ, 0xc0, !PT ;  /* 0x000001c003027812 */ /* 0x000fe200078ec0ff */
[----:B------:R-:W-:Y:S01]  /*1db0*/  UIMAD UR32, UR23, UR12, URZ ;  /* 0x0000000c172072a4 */ /* 0x000fe2000f8e023f */
[----:B------:R-:W-:Y:S01]  /*1dc0*/  LEA.HI R3, R7, R164, RZ, 0x6 ;  /* 0x000000a407037211 */ /* 0x000fe200078f30ff */
[----:B------:R-:W-:Y:S01]  /*1dd0*/  @!UP0 UIADD3 UR27, UR35, UR29, URZ ;  /* 0x0000001d231b8290 */ /* 0x000fe2000fffe03f */
[----:B------:R-:W-:Y:S01]  /*1de0*/  LOP3.LUT R5, R2, 0x38, R242, 0xf8, !PT ;  /* 0x0000003802057812 */ /* 0x000fe200078ef8f2 */
[----:B------:R-:W-:Y:S01]  /*1df0*/  @!UP0 UMOV UR30, UR34 ;  /* 0x00000022001e8c82 */ /* 0x000fe20008000000 */
[----:B------:R-:W-:Y:S01]  /*1e00*/  SHF.R.U32.HI R2, RZ, 0x3, R2 ;  /* 0x00000003ff027819 */ /* 0x000fe20000011602 */
[----:B------:R-:W-:Y:S01]  /*1e10*/  IMAD.SHL.U32 R3, R3, 0x8, RZ ;  /* 0x0000000803037824 */ /* 0x000fe200078e00ff */
[----:B------:R-:W-:Y:S01]  /*1e20*/  IADD3 R198, P2, R18, R198, RZ ;  /* 0x000000c612c67210 */ /* 0x000fe20007f5e0ff */
[----:B------:R-:W-:Y:S01]  /*1e30*/  IMAD.U32 R8, RZ, RZ, UR12 ;  /* 0x0000000cff087e24 */ /* 0x000fe2000f8e00ff */
[----:B------:R-:W-:Y:S01]  /*1e40*/  LOP3.LUT R2, R5, R2, RZ, 0x3c, !PT ;  /* 0x0000000205027212 */ /* 0x000fe200078e3cff */
[----:B------:R-:W-:Y:S01]  /*1e50*/  ULDC.64 UR8, c[0x0][0x268] ;  /* 0x00009a0000087ab9 */ /* 0x000fe20000000a00 */
[----:B------:R-:W-:Y:S01]  /*1e60*/  IADD3 R12, P0, R242, R12, RZ ;  /* 0x0000000cf20c7210 */ /* 0x000fe20007f1e0ff */
[----:B------:R-:W-:Y:S01]  /*1e70*/  IMAD.X R200, R19, 0x1, R200, P2 ;  /* 0x0000000113c87824 */ /* 0x000fe200010e06c8 */
[----:B------:R-:W-:Y:S01]  /*1e80*/  LOP3.LUT R241, R2, 0xfffffe00, R3, 0xf8, !PT ;  /* 0xfffffe0002f17812 */ /* 0x000fe200078ef803 */
[----:B------:R-:W-:Y:S01]  /*1e90*/  UIMAD UR13, UR26, UR13, UR32 ;  /* 0x0000000d1a0d72a4 */ /* 0x000fe2000f8e0220 */
[----:B------:R-:W-:Y:S01]  /*1ea0*/  SHF.R.S32.HI R2, RZ, 0x1f, R242 ;  /* 0x0000001fff027819 */ /* 0x000fe200000114f2 */
[----:B------:R-:W-:Y:S01]  /*1eb0*/  UMOV UR31, 0x400 ;  /* 0x00000400001f7882 */ /* 0x000fe20000000000 */
[----:B------:R-:W-:Y:S01]  /*1ec0*/  IADD3 R10, P1, R242, UR30, RZ ;  /* 0x0000001ef20a7c10 */ /* 0x000fe2000ff3e0ff */
[----:B------:R-:W-:Y:S01]  /*1ed0*/  IMAD R20, R20, UR8, RZ ;  /* 0x0000000814147c24 */ /* 0x000fe2000f8e02ff */
[----:B------:R-:W-:Y:S01]  /*1ee0*/  ISETP.GE.AND P2, PT, R18, UR10, PT ;  /* 0x0000000a12007c0c */ /* 0x000fe2000bf46270 */
[----:B------:R-:W-:Y:S01]  /*1ef0*/  IMAD.X R13, R2, 0x1, R4, P0 ;  /* 0x00000001020d7824 */ /* 0x000fe200000e0604 */
[----:B------:R-:W-:Y:S01]  /*1f00*/  IADD3 R4, P0, R242, UR28, RZ ;  /* 0x0000001cf2047c10 */ /* 0x000fe2000ff1e0ff */
[----:B--2---:R-:W-:Y:S01]  /*1f10*/  ULEA UR4, UR4, UR31, 0x18 ;  /* 0x0000001f04047291 */ /* 0x004fe2000f8ec03f */
[----:B------:R-:W-:Y:S01]  /*1f20*/  IADD3.X R11, R2, UR27, RZ, P1, !PT ;  /* 0x0000001b020b7c10 */ /* 0x000fe20008ffe4ff */
[----:B------:R-:W-:Y:S01]  /*1f30*/  VIADD R3, R18, 0x20 ;  /* 0x0000002012037836 */ /* 0x000fe20000000000 */
[----:B------:R-:W-:Y:S01]  /*1f40*/  IADD3.X R5, R2, UR25, RZ, P0, !PT ;  /* 0x0000001902057c10 */ /* 0x000fe200087fe4ff */
[----:B------:R-:W-:-:S02]  /*1f50*/  IMAD R20, R22, UR9, R20 ;  /* 0x0000000916147c24 */ /* 0x000fc4000f8e0214 */
[----:B------:R-:W-:Y:S01]  /*1f60*/  IMAD.WIDE.U32 R8, R8, UR26, R10 ;  /* 0x0000001a08087c25 */ /* 0x000fe2000f8e000a */
[C---:B------:R-:W-:Y:S02]  /*1f70*/  ISETP.GE.AND P0, PT, R3.reuse, UR10, PT ;  /* 0x0000000a03007c0c */ /* 0x040fe4000bf06270 */
[----:B------:R-:W-:Y:S01]  /*1f80*/  ISETP.GE.AND P1, PT, R3, UR5, PT ;  /* 0x0000000503007c0c */ /* 0x000fe2000bf26270 */
[----:B------:R-:W-:Y:S01]  /*1f90*/  IMAD.WIDE.U32 R22, R22, UR8, R4 ;  /* 0x0000000816167c25 */ /* 0x000fe2000f8e0004 */
[----:B------:R-:W-:-:S03]  /*1fa0*/  LEA R241, R241, UR4, 0x1 ;  /* 0x00000004f1f17c11 */ /* 0x000fc6000f8e08ff */
[----:B------:R-:W-:Y:S02]  /*1fb0*/  VIADD R11, R9, UR13 ;  /* 0x0000000d090b7c36 */ /* 0x000fe40008000000 */
[----:B-1----:R-:W-:Y:S01]  /*1fc0*/  IMAD.WIDE R14, R14, 0x40, R18 ;  /* 0x000000400e0e7825 */ /* 0x002fe200078e0212 */
        /* <DEDUP_REMOVED lines=18> */
.L_x_3692:
[----:B------:R-:W-:Y:S05]  /*20f0*/  BSYNC B0 ;  /* 0x0000000000007941 */ /* 0x000fea0003800000 */
.L_x_3691:
        /* <DEDUP_REMOVED lines=10> */
[----:B--2---:R-:W-:Y:S01]  /*21a0*/  MOV R17, R11 ;  /* 0x0000000b00117202 */ /* 0x004fe20000000f00 */
        /* <DEDUP_REMOVED lines=13> */
.L_x_3694:
[----:B------:R-:W-:Y:S05]  /*2280*/  BSYNC B0 ;  /* 0x0000000000007941 */ /* 0x000fea0003800000 */
.L_x_3693:
[----:B------:R-:W-:Y:S01]  /*2290*/  BSSY B0, `(.L_x_3695) ;  /* 0x0000018000007945 */ /* 0x000fe20003800000 */
[----:B------:R-:W-:Y:S01]  /*22a0*/  ISETP.GE.AND P6, PT, R2, UR10, PT ;  /* 0x0000000a02007c0c */ /* 0x000fe2000bfc6270 */
[----:B----4-:R-:W-:Y:S02]  /*22b0*/  IMAD R4, R19, UR6, RZ ;  /* 0x0000000613047c24 */ /* 0x010fe4000f8e02ff */
[----:B------:R-:W-:Y:S10]  /*22c0*/  @P0 BRA `(.L_x_3696) ;  /* 0x0000000000500947 */ /* 0x000ff40003800000 */
        /* <DEDUP_REMOVED lines=20> */
.L_x_3696:
[----:B------:R-:W-:Y:S05]  /*2410*/  BSYNC B0 ;  /* 0x0000000000007941 */ /* 0x000fea0003800000 */
.L_x_3695:
        /* <DEDUP_REMOVED lines=21> */
.L_x_3698:
[----:B------:R-:W-:Y:S05]  /*2570*/  BSYNC B0 ;  /* 0x0000000000007941 */ /* 0x000fea0003800000 */
.L_x_3697:
[C---:B------:R-:W-:Y:S01]  /*2580*/  ISETP.GE.AND P0, PT, R18.reuse, UR5, PT ;  /* 0x0000000512007c0c */ /* 0x040fe2000bf06270 */
[C---:B------:R-:W-:Y:S01]  /*2590*/  IMAD R4, R18.reuse, UR7, R4 ;  /* 0x0000000712047c24 */ /* 0x040fe2000f8e0204 */
[----:B------:R-:W-:Y:S01]  /*25a0*/  BSSY B0, `(.L_x_3699) ;  /* 0x0000011000007945 */ /* 0x000fe20003800000 */
[----:B------:R-:W-:Y:S01]  /*25b0*/  IMAD.WIDE.U32 R12, R18, UR6, R12 ;  /* 0x00000006120c7c25 */ /* 0x000fe2000f8e000c */
[----:B------:R-:W-:-:S04]  /*25c0*/  ISETP.GE.AND P6, PT, R2, UR5, PT ;  /* 0x0000000502007c0c */ /* 0x000fc8000bfc6270 */
        /* <DEDUP_REMOVED lines=14> */
.L_x_3700:
[----:B------:R-:W-:Y:S05]  /*26b0*/  BSYNC B0 ;  /* 0x0000000000007941 */ /* 0x000fea0003800000 */
.L_x_3699:
        /* <DEDUP_REMOVED lines=19> */
.L_x_3702:
[----:B------:R-:W-:Y:S05]  /*27f0*/  BSYNC B0 ;  /* 0x0000000000007941 */ /* 0x000fea0003800000 */
.L_x_3701:
        /* <DEDUP_REMOVED lines=19> */
.L_x_3704:
[----:B------:R-:W-:Y:S05]  /*2930*/  BSYNC B0 ;  /* 0x0000000000007941 */ /* 0x000fea0003800000 */
.L_x_3703:
        /* <DEDUP_REMOVED lines=21> */
.L_x_3706:
[----:B------:R-:W-:Y:S05]  /*2a90*/  BSYNC B0 ;  /* 0x0000000000007941 */ /* 0x000fea0003800000 */
.L_x_3705:
        /* <DEDUP_REMOVED lines=20> */
.L_x_3708:
[----:B------:R-:W-:Y:S05]  /*2be0*/  BSYNC B0 ;  /* 0x0000000000007941 */ /* 0x000fea0003800000 */
.L_x_3707:
        /* <DEDUP_REMOVED lines=21> */
.L_x_3710:
[----:B------:R-:W-:Y:S05]  /*2d40*/  BSYNC B0 ;  /* 0x0000000000007941 */ /* 0x000fea0003800000 */
.L_x_3709:
        /* <DEDUP_REMOVED lines=21> */
.L_x_3712:
[----:B------:R-:W-:Y:S05]  /*2ea0*/  BSYNC B0 ;  /* 0x0000000000007941 */ /* 0x000fea0003800000 */
.L_x_3711:
        /* <DEDUP_REMOVED lines=21> */
.L_x_3714:
[----:B------:R-:W-:Y:S05]  /*3000*/  BSYNC B0 ;  /* 0x0000000000007941 */ /* 0x000fea0003800000 */
.L_x_3713:
        /* <DEDUP_REMOVED lines=20> */
.L_x_3716:
[----:B------:R-:W-:Y:S05]  /*3150*/  BSYNC B0 ;  /* 0x0000000000007941 */ /* 0x000fea0003800000 */
.L_x_3715:
        /* <DEDUP_REMOVED lines=21> */
.L_x_3718:
[----:B------:R-:W-:Y:S05]  /*32b0*/  BSYNC B0 ;  /* 0x0000000000007941 */ /* 0x000fea0003800000 */
.L_x_3717:
        /* <DEDUP_REMOVED lines=21> */
.L_x_3720:
[----:B------:R-:W-:Y:S05]  /*3410*/  BSYNC B0 ;  /* 0x0000000000007941 */ /* 0x000fea0003800000 */
.L_x_3719:
        /* <DEDUP_REMOVED lines=21> */
.L_x_3722:
[----:B------:R-:W-:Y:S05]  /*3570*/  BSYNC B0 ;  /* 0x0000000000007941 */ /* 0x000fea0003800000 */
.L_x_3721:
        /* <DEDUP_REMOVED lines=22> */
.L_x_3724:
[----:B------:R-:W-:Y:S05]  /*36e0*/  BSYNC B0 ;  /* 0x0000000000007941 */ /* 0x000fea0003800000 */
.L_x_3723:
        /* <DEDUP_REMOVED lines=23> */
.L_x_3726:
[----:B------:R-:W-:Y:S05]  /*3860*/  BSYNC B0 ;  /* 0x0000000000007941 */ /* 0x000fea0003800000 */
.L_x_3725:
        /* <DEDUP_REMOVED lines=22> */
.L_x_3728:
[----:B------:R-:W-:Y:S05]  /*39d0*/  BSYNC B0 ;  /* 0x0000000000007941 */ /* 0x000fea0003800000 */
.L_x_3727:
        /* <DEDUP_REMOVED lines=19> */
.L_x_3730:
[----:B------:R-:W-:Y:S05]  /*3b10*/  BSYNC B0 ;  /* 0x0000000000007941 */ /* 0x000fea0003800000 */
.L_x_3729:
        /* <DEDUP_REMOVED lines=50> */
.L_x_3732:
[----:B------:R-:W-:Y:S05]  /*3e40*/  BSYNC B0 ;  /* 0x0000000000007941 */ /* 0x000fea0003800000 */
.L_x_3731:
        /* <DEDUP_REMOVED lines=19> */
.L_x_3734:
[----:B------:R-:W-:Y:S05]  /*3f80*/  BSYNC B0 ;  /* 0x0000000000007941 */ /* 0x000fea0003800000 */
.L_x_3733:
        /* <DEDUP_REMOVED lines=17> */
.L_x_3736:
[----:B------:R-:W-:Y:S05]  /*40a0*/  BSYNC B0 ;  /* 0x0000000000007941 */ /* 0x000fea0003800000 */
.L_x_3735:
        /* <DEDUP_REMOVED lines=18> */
.L_x_3738:
[----:B------:R-:W-:Y:S05]  /*41d0*/  BSYNC B0 ;  /* 0x0000000000007941 */ /* 0x000fea0003800000 */
.L_x_3737:
        /* <DEDUP_REMOVED lines=17> */
.L_x_3740:
[----:B------:R-:W-:Y:S05]  /*42f0*/  BSYNC B0 ;  /* 0x0000000000007941 */ /* 0x000fea0003800000 */
.L_x_3739:
        /* <DEDUP_REMOVED lines=20> */
.L_x_3742:
[----:B------:R-:W-:Y:S05]  /*4440*/  BSYNC B0 ;  /* 0x0000000000007941 */ /* 0x000fea0003800000 */
.L_x_3741:
        /* <DEDUP_REMOVED lines=20> */
.L_x_3744:
[----:B------:R-:W-:Y:S05]  /*4590*/  BSYNC B0 ;  /* 0x0000000000007941 */ /* 0x000fea0003800000 */
.L_x_3743:
        /* <DEDUP_REMOVED lines=21> */
.L_x_3746:
[----:B------:R-:W-:Y:S05]  /*46f0*/  BSYNC B0 ;  /* 0x0000000000007941 */ /* 0x000fea0003800000 */
.L_x_3745:
        /* <DEDUP_REMOVED lines=23> */
.L_x_3748:
[----:B------:R-:W-:Y:S05]  /*4870*/  BSYNC B0 ;  /* 0x0000000000007941 */ /* 0x000fea0003800000 */
.L_x_3747:
        /* <DEDUP_REMOVED lines=24> */
.L_x_3750:
[----:B------:R-:W-:Y:S05]  /*4a00*/  BSYNC B0 ;  /* 0x0000000000007941 */ /* 0x000fea0003800000 */
.L_x_3749:
        /* <DEDUP_REMOVED lines=26> */
.L_x_3752:
[----:B------:R-:W-:Y:S05]  /*4bb0*/  BSYNC B0 ;  /* 0x0000000000007941 */ /* 0x000fea0003800000 */
.L_x_3751:
        /* <DEDUP_REMOVED lines=17> */
.L_x_3754:
[----:B------:R-:W-:Y:S05]  /*4cd0*/  BSYNC B0 ;  /* 0x0000000000007941 */ /* 0x000fea0003800000 */
.L_x_3753:
        /* <DEDUP_REMOVED lines=17> */
.L_x_3756:
[----:B------:R-:W-:Y:S05]  /*4df0*/  BSYNC B0 ;  /* 0x0000000000007941 */ /* 0x000fea0003800000 */
.L_x_3755:
        /* <DEDUP_REMOVED lines=17> */
.L_x_3758:
[----:B------:R-:W-:Y:S05]  /*4f10*/  BSYNC B0 ;  /* 0x0000000000007941 */ /* 0x000fea0003800000 */
.L_x_3757:
        /* <DEDUP_REMOVED lines=17> */
.L_x_3760:
[----:B------:R-:W-:Y:S05]  /*5030*/  BSYNC B0 ;  /* 0x0000000000007941 */ /* 0x000fea0003800000 */
.L_x_3759:
        /* <DEDUP_REMOVED lines=25> */
.L_x_3762:
[----:B------:R-:W-:Y:S05]  /*51d0*/  BSYNC B0 ;  /* 0x0000000000007941 */ /* 0x000fea0003800000 */
.L_x_3761:
[----:B------:R-:W-:Y:S01]  /*51e0*/  LDSM.16.M88.4 R92, [R240] ;  /* 0x00000000f05c783b */ /* 0x000fe20000000200 */
[----:B------:R-:W-:Y:S01]  /*51f0*/  LOP3.LUT P0, RZ, R0, 0x2, RZ, 0xc0, !PT ;  /* 0x0000000200ff7812 */ /* 0x000fe2000780c0ff */
[--C-:B------:R-:W-:Y:S01]  /*5200*/  IMAD R196, R235, 0x2, R240.reuse ;  /* 0x00000002ebc47824 */ /* 0x100fe200078e02f0 */
[----:B------:R-:W-:Y:S01]  /*5210*/  ULDC UR21, c[0x0][0x39c] ;  /* 0x0000e70000157ab9 */ /* 0x000fe20000000800 */
[----:B------:R-:W2:Y:S01]  /*5220*/  LDSM.16.M88.4 R68, [R239+0x2800] ;  /* 0x00280000ef44783b */ /* 0x000ea20000000200 */
[----:B------:R-:W-:Y:S01]  /*5230*/  SEL R2, R2, 0xfffffff0, !P0 ;  /* 0xfffffff002027807 */ /* 0x000fe20004000000 */
[----:B------:R-:W-:Y:S01]  /*5240*/  VIADD R238, R239, 0x2040 ;  /* 0x00002040efee7836 */ /* 0x000fe20000000000 */
[----:B------:R-:W-:Y:S01]  /*5250*/  LOP3.LUT P0, RZ, R0, 0x4, RZ, 0xc0, !PT ;  /* 0x0000000400ff7812 */ /* 0x000fe2000780c0ff */
[----:B------:R-:W3:Y:S01]  /*5260*/  LDSM.16.M88.4 R48, [R239+0x3800] ;  /* 0x00380000ef30783b */ /* 0x000ee20000000200 */
[----:B------:R-:W-:Y:S01]  /*5270*/  IMAD R0, R234, 0x2, R240 ;  /* 0x00000002ea007824 */ /* 0x000fe200078e02f0 */
[----:B------:R-:W-:Y:S01]  /*5280*/  SHF.L.U32 R243, R164, 0x1, RZ ;  /* 0x00000001a4f37819 */ /* 0x000fe200000006ff */
[----:B------:R-:W-:Y:S01]  /*5290*/  IMAD R233, R2, 0x2, R239 ;  /* 0x0000000202e97824 */ /* 0x000fe200078e02ef */
[----:B------:R-:W4:Y:S01]  /*52a0*/  LDSM.16.M88.4 R76, [R239+0x2000] ;  /* 0x00200000ef4c783b */ /* 0x000f220000000200 */
[----:B------:R-:W-:-:S02]  /*52b0*/  IMAD R237, R235, 0x2, R0 ;  /* 0x00000002ebed7824 */ /* 0x000fc400078e0200 */
[----:B-----5:R-:W-:Y:S01]  /*52c0*/  FMUL.FTZ R167, R167, R3 ;  /* 0x00000003a7a77220 */ /* 0x020fe20000410000 */
[----:B------:R-:W-:Y:S01]  /*52d0*/  LOP3.LUT R243, R243, 0x6, RZ, 0xc0, !PT ;  /* 0x00000006f3f37812 */ /* 0x000fe200078ec0ff */
[----:B------:R-:W4:Y:S01]  /*52e0*/  LDSM.16.M88.4 R56, [R239+0x3000] ;  /* 0x00300000ef38783b */ /* 0x000f220000000200 */
[----:B------:R-:W-:Y:S01]  /*52f0*/  IMAD.MOV.U32 R164, RZ, RZ, 0x8 ;  /* 0x00000008ffa47424 */ /* 0x000fe200078e00ff */
[----:B------:R-:W-:Y:S01]  /*5300*/  LOP3.LUT R3, R197, R202, RZ, 0xfc, !PT ;  /* 0x000000cac5037212 */ /* 0x000fe200078efcff */
[----:B------:R-:W-:Y:S01]  /*5310*/  UISETP.GT.AND UP0, UPT, UR14, UR11, UPT ;  /* 0x0000000b0e00728c */ /* 0x000fe2000bf04270 */
[----:B------:R-:W4:Y:S01]  /*5320*/  LDSM.16.M88.4 R40, [R239+0x4000] ;  /* 0x00400000ef28783b */ /* 0x000f220000000200 */
[----:B------:R-:W-:Y:S02]  /*5330*/  R2UR UR5, R167 ;  /* 0x00000000a70572ca */ /* 0x000fe400000e0000 */
[C---:B------:R-:W-:Y:S01]  /*5340*/  VIADDMNMX R164, R165.reuse, R164, UR20, PT ;  /* 0x00000014a5a47e46 */ /* 0x040fe2000b8001a4 */
[----:B------:R-:W4:Y:S01]  /*5350*/  LDSM.16.M88.4 R32, [R239+0x4800] ;  /* 0x00480000ef20783b */ /* 0x000f220000000200 */
[----:B------:R-:W-:-:S03]  /*5360*/  VIMNMX R165, R165, UR20, PT ;  /* 0x00000014a5a57c48 */ /* 0x000fc6000bfe0100 */
[----:B------:R-:W4:Y:S04]  /*5370*/  LDSM.16.M88.4 R24, [R239+0x5000] ;  /* 0x00500000ef18783b */ /* 0x000f280000000200 */
[----:B------:R-:W4:Y:S04]  /*5380*/  LDSM.16.M88.4 R16, [R239+0x5800] ;  /* 0x00580000ef10783b */ /* 0x000f280000000200 */
[----:B-1----:R-:W1:Y:S04]  /*5390*/  LDSM.16.M88.4 R8, [R239+0x6000] ;  /* 0x00600000ef08783b */ /* 0x002e680000000200 */
[----:B------:R-:W1:Y:S04]  /*53a0*/  LDSM.16.M88.4 R180, [R239+0x6800] ;  /* 0x00680000efb4783b */ /* 0x000e680000000200 */
[----:B------:R-:W1:Y:S01]  /*53b0*/  LDSM.16.M88.4 R132, [R239+0x7000] ;  /* 0x00700000ef84783b */ /* 0x000e620000000200 */
[C---:B--2---:R-:W-:Y:S03]  /*53c0*/  HMMA.16816.F32.BF16 R72, R92.reuse, R68, RZ ;  /* 0x000000445c48723c */ /* 0x044fe600000418ff */
[----:B------:R-:W2:Y:S03]  /*53d0*/  LDSM.16.M88.4 R124, [R239+0x7800] ;  /* 0x00780000ef7c783b */ /* 0x000ea60000000200 */
[C---:B------:R-:W-:Y:S01]  /*53e0*/  HMMA.16816.F32.BF16 R68, R92.reuse, R70, RZ ;  /* 0x000000465c44723c */ /* 0x040fe200000418ff */
        /* <DEDUP_REMOVED lines=22> */
[C---:B-1----:R-:W-:Y:S06]  /*5550*/  HMMA.16816.F32.BF16 R12, R92.reuse, R8, RZ ;  /* 0x000000085c0c723c */ /* 0x042fec00000418ff */
[C---:B------:R-:W-:Y:S06]  /*5560*/  HMMA.16816.F32.BF16 R4, R92.reuse, R180, RZ ;  /* 0x000000b45c04723c */ /* 0x040fec00000418ff */
[C---:B------:R-:W-:Y:S06]  /*5570*/  HMMA.16816.F32.BF16 R136, R92.reuse, R132, RZ ;  /* 0x000000845c88723c */ /* 0x040fec00000418ff */
[C---:B--2---:R-:W-:Y:S06]  /*5580*/  HMMA.16816.F32.BF16 R128, R92.reuse, R124, RZ ;  /* 0x0000007c5c80723c */ /* 0x044fec00000418ff */
        /* <DEDUP_REMOVED lines=28> */
[C---:B-1----:R-:W-:Y:S06]  /*5750*/  HMMA.16816.F32.BF16 R28, R168.reuse, R84, R28 ;  /* 0x00000054a81c723c */ /* 0x042fec000004181c */
[----:B------:R-:W-:Y:S01]  /*5760*/  HMMA.16816.F32.BF16 R24, R168, R86, R24 ;  /* 0x00000056a818723c */ /* 0x000fe20000041818 */
[----:B------:R-:W-:-:S04]  /*5770*/  VIADD R84, R239, 0x2000 ;  /* 0x00002000ef547836 */ /* 0x000fc80000000000 */
[----:B------:R-:W-:Y:S01]  /*5780*/  @P0 VIADD R238, R84, 0xffffffc0 ;  /* 0xffffffc054ee0836 */ /* 0x000fe20000000000 */
[C---:B------:R-:W-:Y:S03]  /*5790*/  HMMA.16816.F32.BF16 R60, R168.reuse, R152, R60 ;  /* 0x00000098a83c723c */ /* 0x040fe6000004183c */
[----:B------:R-:W-:Y:S01]  /*57a0*/  IMAD R166, R2, 0x2, R238 ;  /* 0x0000000202a67824 */ /* 0x000fe200078e02ee */
[----:B------:R-:W1:Y:S01]  /*57b0*/  LDSM.16.M88.4 R84, [R238] ;  /* 0x00000000ee54783b */ /* 0x000e620000000200 */
[C---:B------:R-:W-:Y:S01]  /*57c0*/  IADD3 R229, R238.reuse, 0x800, RZ ;  /* 0x00000800eee57810 */ /* 0x040fe20007ffe0ff */
[C---:B------:R-:W-:Y:S01]  /*57d0*/  HMMA.16816.F32.BF16 R56, R168.reuse, R154, R56 ;  /* 0x0000009aa838723c */ /* 0x040fe20000041838 */
[C---:B------:R-:W-:Y:S01]  /*57e0*/  VIADD R228, R238.reuse, 0x1000 ;  /* 0x00001000eee47836 */ /* 0x040fe20000000000 */
[----:B------:R-:W4:Y:S01]  /*57f0*/  LDSM.16.M88.4 R152, [R233+0x8000] ;  /* 0x00800000e998783b */ /* 0x000f220000000200 */
[C---:B------:R-:W-:Y:S01]  /*5800*/  VIADD R227, R238.reuse, 0x1800 ;  /* 0x00001800eee37836 */ /* 0x040fe20000000000 */
[C---:B------:R-:W-:Y:S01]  /*5810*/  IADD3 R221, R238.reuse, 0x4800, RZ ;  /* 0x00004800eedd7810 */ /* 0x040fe20007ffe0ff */
[C---:B------:R-:W-:Y:S01]  /*5820*/  VIADD R226, R238.reuse, 0x2000 ;  /* 0x00002000eee27836 */ /* 0x040fe20000000000 */
[----:B--2---:R-:W-:Y:S01]  /*5830*/  HMMA.16816.F32.BF16 R20, R168, R144, R20 ;  /* 0x00000090a814723c */ /* 0x004fe20000041814 */
[----:B------:R-:W-:Y:S01]  /*5840*/  LDSM.16.M88.4 R176, [R166] ;  /* 0x00000000a6b0783b */ /* 0x000fe20000000200 */
[----:B------:R-:W-:-:S02]  /*5850*/  VIADD R225, R238, 0x2800 ;  /* 0x00002800eee17836 */ /* 0x000fc40000000000 */
[C---:B------:R-:W-:Y:S01]  /*5860*/  VIADD R224, R238.reuse, 0x3000 ;  /* 0x00003000eee07836 */ /* 0x040fe20000000000 */
[----:B------:R-:W-:Y:S01]  /*5870*/  LDSM.16.M88.4 R192, [R238+0x800] ;  /* 0x00080000eec0783b */ /* 0x000fe20000000200 */
[C---:B------:R-:W-:Y:S01]  /*5880*/  HMMA.16816.F32.BF16 R16, R168.reuse, R146, R16 ;  /* 0x00000092a810723c */ /* 0x040fe20000041810 */
[C---:B------:R-:W-:Y:S02]  /*5890*/  VIADD R223, R238.reuse, 0x3800 ;  /* 0x00003800eedf7836 */ /* 0x040fe40000000000 */
[----:B------:R-:W2:Y:S01]  /*58a0*/  LDSM.16.M88.4 R144, [R233+0x9000] ;  /* 0x00900000e990783b */ /* 0x000ea20000000200 */
[C---:B------:R-:W-:Y:S02]  /*58b0*/  VIADD R222, R238.reuse, 0x4000 ;  /* 0x00004000eede7836 */ /* 0x040fe40000000000 */
[----:B---3--:R-:W-:Y:S01]  /*58c0*/  HMMA.16816.F32.BF16 R12, R168, R140, R12 ;  /* 0x0000008ca80c723c */ /* 0x008fe2000004180c */
[----:B------:R-:W-:Y:S01]  /*58d0*/  LDSM.16.M88.4 R188, [R238+0x1000] ;  /* 0x00100000eebc783b */ /* 0x000fe20000000200 */
[----:B------:R-:W-:-:S02]  /*58e0*/  VIADD R220, R238, 0x5000 ;  /* 0x00005000eedc7836 */ /* 0x000fc40000000000 */
[C---:B------:R-:W-:Y:S01]  /*58f0*/  VIADD R219, R238.reuse, 0x5800 ;  /* 0x00005800eedb7836 */ /* 0x040fe20000000000 */
[----:B------:R-:W-:Y:S01]  /*5900*/  LDSM.16.M88.4 R184, [R238+0x1800] ;  /* 0x00180000eeb8783b */ /* 0x000fe20000000200 */
[C---:B------:R-:W-:Y:S01]  /*5910*/  HMMA.16816.F32.BF16 R8, R168.reuse, R142, R8 ;  /* 0x0000008ea808723c */ /* 0x040fe20000041808 */
[C---:B------:R-:W-:Y:S02]  /*5920*/  VIADD R218, R238.reuse, 0x6000 ;  /* 0x00006000eeda7836 */ /* 0x040fe40000000000 */
[----:B------:R-:W3:Y:S01]  /*5930*/  LDSM.16.M88.4 R140, [R233+0x9800] ;  /* 0x00980000e98c783b */ /* 0x000ee20000000200 */
[C---:B------:R-:W-:Y:S02]  /*5940*/  VIADD R217, R238.reuse, 0x6800 ;  /* 0x00006800eed97836 */ /* 0x040fe40000000000 */
[----:B------:R-:W-:Y:S01]  /*5950*/  HMMA.16816.F32.BF16 R80, R168, R156, R80 ;  /* 0x0000009ca850723c */ /* 0x000fe20000041850 */
[C---:B------:R-:W-:Y:S02]  /*5960*/  VIADD R216, R238.reuse, 0x7000 ;  /* 0x00007000eed87836 */ /* 0x040fe40000000000 */
[----:B------:R-:W-:-:S03]  /*5970*/  VIADD R167, R238, 0x7800 ;  /* 0x00007800eea77836 */ /* 0x000fc60000000000 */
[C---:B------:R-:W-:Y:S01]  /*5980*/  HMMA.16816.F32.BF16 R76, R168.reuse, R158, R76 ;  /* 0x0000009ea84c723c */ /* 0x040fe2000004184c */
[----:B------:R-:W-:Y:S05]  /*5990*/  LDSM.16.M88.4 R156, [R233+0x7800] ;  /* 0x00780000e99c783b */ /* 0x000fea0000000200 */
[C---:B------:R-:W-:Y:S06]  /*59a0*/  HMMA.16816.F32.BF16 R4, R168.reuse, R172, R4 ;  /* 0x000000aca804723c */ /* 0x040fec0000041804 */
[C---:B------:R-:W-:Y:S01]  /*59b0*/  HMMA.16816.F32.BF16 R180, R168.reuse, R174, R180 ;  /* 0x000000aea8b4723c */ /* 0x040fe200000418b4 */
[----:B------:R-:W3:Y:S05]  /*59c0*/  LDSM.16.M88.4 R172, [R237] ;  /* 0x00000000edac783b */ /* 0x000eea0000000200 */
[C---:B------:R-:W-:Y:S06]  /*59d0*/  HMMA.16816.F32.BF16 R44, R168.reuse, R148, R44 ;  /* 0x00000094a82c723c */ /* 0x040fec000004182c */
[----:B------:R-:W-:Y:S01]  /*59e0*/  HMMA.16816.F32.BF16 R40, R168, R150, R40 ;  /* 0x00000096a828723c */ /* 0x000fe20000041828 */
[----:B------:R-:W3:Y:S05]  /*59f0*/  LDSM.16.M88.4 R148, [R233+0x8800] ;  /* 0x00880000e994783b */ /* 0x000eea0000000200 */
[C---:B-1----:R-:W-:Y:S06]  /*5a00*/  HMMA.16816.F32.BF16 R80, R88.reuse, R84, R80 ;  /* 0x000000545850723c */ /* 0x042fec0000041850 */
[----:B------:R-:W-:Y:S01]  /*5a10*/  HMMA.16816.F32.BF16 R76, R88, R86, R76 ;  /* 0x00000056584c723c */ /* 0x000fe2000004184c */
[----:B------:R-:W1:Y:S05]  /*5a20*/  LDSM.16.M88.4 R84, [R238+0x3800] ;  /* 0x00380000ee54783b */ /* 0x000e6a0000000200 */
[C---:B----4-:R-:W-:Y:S06]  /*5a30*/  HMMA.16816.F32.BF16 R120, R168.reuse, R152, R120 ;  /* 0x00000098a878723c */ /* 0x050fec0000041878 */
[C---:B------:R-:W-:Y:S01]  /*5a40*/  HMMA.16816.F32.BF16 R116, R168.reuse, R154, R116 ;  /* 0x0000009aa874723c */ /* 0x040fe20000041874 */
[----:B------:R-:W4:Y:S05]  /*5a50*/  LDSM.16.M88.4 R152, [R238+0x2800] ;  /* 0x00280000ee98783b */ /* 0x000f2a0000000200 */
[C---:B--2---:R-:W-:Y:S06]  /*5a60*/  HMMA.16816.F32.BF16 R104, R168.reuse, R144, R104 ;  /* 0x00000090a868723c */ /* 0x044fec0000041868 */
[C---:B------:R-:W-:Y:S01]  /*5a70*/  HMMA.16816.F32.BF16 R100, R168.reuse, R146, R100 ;  /* 0x00000092a864723c */ /* 0x040fe20000041864 */
[----:B------:R-:W2:Y:S05]  /*5a80*/  LDSM.16.M88.4 R144, [R166+0x800] ;  /* 0x00080000a690783b */ /* 0x000eaa0000000200 */
[C---:B---3--:R-:W-:Y:S06]  /*5a90*/  HMMA.16816.F32.BF16 R96, R168.reuse, R140, R96 ;  /* 0x0000008ca860723c */ /* 0x048fec0000041860 */
[----:B------:R-:W-:Y:S01]  /*5aa0*/  HMMA.16816.F32.BF16 R92, R168, R142, R92 ;  /* 0x0000008ea85c723c */ /* 0x000fe2000004185c */
[----:B------:R-:W3:Y:S05]  /*5ab0*/  LDSM.16.M88.4 R140, [R238+0x4000] ;  /* 0x00400000ee8c783b */ /* 0x000eea0000000200 */
[----:B------:R-:W-:Y:S06]  /*5ac0*/  HMMA.16816.F32.BF16 R80, R172, R176, R80 ;  /* 0x000000b0ac50723c */ /* 0x000fec0000041850 */
[----:B------:R-:W-:Y:S06]  /*5ad0*/  HMMA.16816.F32.BF16 R72, R88, R192, R72 ;  /* 0x000000c05848723c */ /* 0x000fec0000041848 */
[C---:B------:R-:W-:Y:S06]  /*5ae0*/  HMMA.16816.F32.BF16 R112, R168.reuse, R148, R112 ;  /* 0x00000094a870723c */ /* 0x040fec0000041870 */
[----:B------:R-:W-:Y:S01]  /*5af0*/  HMMA.16816.F32.BF16 R108, R168, R150, R108 ;  /* 0x00000096a86c723c */ /* 0x000fe2000004186c */
[----:B------:R-:W3:Y:S05]  /*5b00*/  LDSM.16.M88.4 R148, [R238+0x4800] ;  /* 0x00480000ee94783b */ /* 0x000eea0000000200 */
[----:B-1----:R-:W-:Y:S01]  /*5b10*/  HMMA.16816.F32.BF16 R20, R88, R84, R20 ;  /* 0x000000545814723c */ /* 0x002fe20000041814 */
[----:B------:R-:W-:Y:S01]  /*5b20*/  FMUL.FTZ R82, R82, UR21 ;  /* 0x0000001552527c20 */ /* 0x000fe20008410000 */
[----:B------:R-:W-:Y:S01]  /*5b30*/  FMUL.FTZ R83, R83, UR21 ;  /* 0x0000001553537c20 */ /* 0x000fe20008410000 */
[----:B------:R-:W-:Y:S01]  /*5b40*/  FMUL.FTZ R0, R80, UR21 ;  /* 0x0000001550007c20 */ /* 0x000fe20008410000 */
[----:B------:R-:W-:-:S02]  /*5b50*/  FMUL.FTZ R2, R81, UR21 ;  /* 0x0000001551027c20 */ /* 0x000fc40008410000 */
[C---:B------:R-:W-:Y:S01]  /*5b60*/  HMMA.16816.F32.BF16 R16, R88.reuse, R86, R16 ;  /* 0x000000565810723c */ /* 0x040fe20000041810 */
[----:B------:R-:W1:Y:S02]  /*5b70*/  LDSM.16.M88.4 R84, [R238+0x5000] ;  /* 0x00500000ee54783b */ /* 0x000e640000000200 */
[----:B------:R-:W1:Y:S03]  /*5b80*/  MUFU.TANH R0, R0 ;  /* 0x0000000000007308 */ /* 0x000e660000002400 */
[----:B----4-:R-:W-:Y:S05]  /*5b90*/  HMMA.16816.F32.BF16 R36, R88, R152, R36 ;  /* 0x000000985824723c */ /* 0x010fea0000041824 */
[----:B------:R-:W-:Y:S01]  /*5ba0*/  MUFU.TANH R152, R82 ;  /* 0x0000005200987308 */ /* 0x000fe20000002400 */
[C---:B------:R-:W-:Y:S06]  /*5bb0*/  HMMA.16816.F32.BF16 R76, R172.reuse, R178, R76 ;  /* 0x000000b2ac4c723c */ /* 0x040fec000004184c */
[----:B--2---:R-:W-:Y:S01]  /*5bc0*/  HMMA.16816.F32.BF16 R72, R172, R144, R72 ;  /* 0x00000090ac48723c */ /* 0x004fe20000041848 */
[----:B------:R2:W4:Y:S05]  /*5bd0*/  MUFU.TANH R153, R83 ;  /* 0x0000005300997308 */ /* 0x00052a0000002400 */
[C---:B---3--:R-:W-:Y:S03]  /*5be0*/  HMMA.16816.F32.BF16 R12, R88.reuse, R140, R12 ;  /* 0x0000008c580c723c */ /* 0x048fe6000004180c */
[----:B------:R-:W3:Y:S03]  /*5bf0*/  MUFU.TANH R2, R2 ;  /* 0x0000000200027308 */ /* 0x000ee60000002400 */
[C---:B------:R-:W-:Y:S01]  /*5c00*/  HMMA.16816.F32.BF16 R8, R88.reuse, R142, R8 ;  /* 0x0000008e5808723c */ /* 0x040fe20000041808 */
[----:B------:R-:W-:Y:S04]  /*5c10*/  LDSM.16.M88.4 R140, [R166+0x1000] ;  /* 0x00100000a68c783b */ /* 0x000fe80000000200 */
[----:B--2---:R-:W2:Y:S01]  /*5c20*/  LDSM.16.M88.4 R80, [R238+0x5800] ;  /* 0x00580000ee50783b */ /* 0x004ea20000000200 */
[----:B------:R-:W-:Y:S01]  /*5c30*/  HMMA.16816.F32.BF16 R68, R88, R194, R68 ;  /* 0x000000c25844723c */ /* 0x000fe20000041844 */
[----:B------:R-:W-:Y:S01]  /*5c40*/  FMUL.FTZ R76, R76, UR21 ;  /* 0x000000154c4c7c20 */ /* 0x000fe20008410000 */
[----:B------:R-:W-:Y:S01]  /*5c50*/  FMUL.FTZ R77, R77, UR21 ;  /* 0x000000154d4d7c20 */ /* 0x000fe20008410000 */
[----:B------:R-:W-:-:S03]  /*5c60*/  FMUL.FTZ R78, R78, UR21 ;  /* 0x000000154e4e7c20 */ /* 0x000fc60008410000 */
[----:B------:R-:W-:Y:S01]  /*5c70*/  FMUL.FTZ R72, R72, UR21 ;  /* 0x0000001548487c20 */ /* 0x000fe20008410000 */
[C---:B------:R-:W-:Y:S01]  /*5c80*/  HMMA.16816.F32.BF16 R136, R168.reuse, R160, R136 ;  /* 0x000000a0a888723c */ /* 0x040fe20000041888 */
[----:B------:R-:W-:Y:S01]  /*5c90*/  FMUL.FTZ R73, R73, UR21 ;  /* 0x0000001549497c20 */ /* 0x000fe20008410000 */
[----:B------:R-:W-:Y:S01]  /*5ca0*/  FMUL.FTZ R74, R74, UR21 ;  /* 0x000000154a4a7c20 */ /* 0x000fe20008410000 */
[----:B------:R-:W-:Y:S01]  /*5cb0*/  FMUL.FTZ R75, R75, UR21 ;  /* 0x000000154b4b7c20 */ /* 0x000fe20008410000 */
[----:B------:R-:W3:Y:S02]  /*5cc0*/  MUFU.TANH R144, R76 ;  /* 0x0000004c00907308 */ /* 0x000ee40000002400 */
[C---:B------:R-:W-:Y:S01]  /*5cd0*/  HMMA.16816.F32.BF16 R132, R168.reuse, R162, R132 ;  /* 0x000000a2a884723c */ /* 0x040fe20000041884 */
[----:B------:R-:W-:Y:S05]  /*5ce0*/  LDSM.16.M88.4 R160, [R238+0x3000] ;  /* 0x00300000eea0783b */ /* 0x000fea0000000200 */
[C---:B------:R-:W-:Y:S01]  /*5cf0*/  HMMA.16816.F32.BF16 R128, R168.reuse, R156, R128 ;  /* 0x0000009ca880723c */ /* 0x040fe20000041880 */
[----:B------:R-:W-:Y:S05]  /*5d00*/  MUFU.TANH R145, R77 ;  /* 0x0000004d00917308 */ /* 0x000fea0000002400 */
[----:B------:R-:W-:Y:S01]  /*5d10*/  HMMA.16816.F32.BF16 R124, R168, R158, R124 ;  /* 0x0000009ea87c723c */ /* 0x000fe2000004187c */
[----:B------:R-:W-:Y:S05]  /*5d20*/  LDSM.16.M88.4 R156, [R238+0x2000] ;  /* 0x00200000ee9c783b */ /* 0x000fea0000000200 */
[C---:B------:R-:W-:Y:S06]  /*5d30*/  HMMA.16816.F32.BF16 R60, R88.reuse, R188, R60 ;  /* 0x000000bc583c723c */ /* 0x040fec000004183c */
[C---:B------:R-:W-:Y:S01]  /*5d40*/  HMMA.16816.F32.BF16 R4, R88.reuse, R148, R4 ;  /* 0x000000945804723c */ /* 0x040fe20000041804 */
[----:B------:R4:W3:Y:S05]  /*5d50*/  MUFU.TANH R148, R78 ;  /* 0x0000004e00947308 */ /* 0x0008ea0000002400 */
[----:B------:R-:W-:Y:S01]  /*5d60*/  HMMA.16816.F32.BF16 R180, R88, R150, R180 ;  /* 0x0000009658b4723c */ /* 0x000fe200000418b4 */
[----:B------:R-:W-:-:S02]  /*5d70*/  FMUL.FTZ R149, R79, UR21 ;  /* 0x000000154f957c20 */ /* 0x000fc40008410000 */
[----:B------:R-:W-:Y:S03]  /*5d80*/  MUFU.TANH R150, R74 ;  /* 0x0000004a00967308 */ /* 0x000fe60000002400 */
[----:B------:R-:W-:Y:S05]  /*5d90*/  HMMA.16816.F32.BF16 R68, R172, R146, R68 ;  /* 0x00000092ac44723c */ /* 0x000fea0000041844 */
[----:B------:R-:W-:Y:S01]  /*5da0*/  MUFU.TANH R146, R72 ;  /* 0x0000004800927308 */ /* 0x000fe20000002400 */
[C---:B-1----:R-:W-:Y:S01]  /*5db0*/  HMMA.16816.F32.BF16 R136, R88.reuse, R84, R136 ;  /* 0x000000545888723c */ /* 0x042fe20000041888 */
[----:B----4-:R-:W1:Y:S05]  /*5dc0*/  LDSM.16.M88.4 R76, [R238+0x6000] ;  /* 0x00600000ee4c783b */ /* 0x010e6a0000000200 */
[C---:B------:R-:W-:Y:S01]  /*5dd0*/  HMMA.16816.F32.BF16 R132, R88.reuse, R86, R132 ;  /* 0x000000565884723c */ /* 0x040fe20000041884 */
[----:B------:R-:W-:Y:S01]  /*5de0*/  MUFU.TANH R147, R73 ;  /* 0x0000004900937308 */ /* 0x000fe20000002400 */
[----:B------:R-:W4:Y:S04]  /*5df0*/  LDSM.16.M88.4 R84, [R238+0x6800] ;  /* 0x00680000ee54783b */ /* 0x000f280000000200 */
[----:B--2---:R-:W-:Y:S03]  /*5e00*/  HMMA.16816.F32.BF16 R128, R88, R80, R128 ;  /* 0x000000505880723c */ /* 0x004fe60000041880 */
[----:B------:R2:W-:Y:S03]  /*5e10*/  MUFU.TANH R151, R75 ;  /* 0x0000004b00977308 */ /* 0x0005e60000002400 */
[----:B------:R-:W-:Y:S01]  /*5e20*/  HMMA.16816.F32.BF16 R60, R172, R140, R60 ;  /* 0x0000008cac3c723c */ /* 0x000fe2000004183c */
[----:B------:R-:W-:Y:S01]  /*5e30*/  FMUL.FTZ R68, R68, UR21 ;  /* 0x0000001544447c20 */ /* 0x000fe20008410000 */
[----:B------:R-:W-:Y:S01]  /*5e40*/  FMUL.FTZ R69, R69, UR21 ;  /* 0x0000001545457c20 */ /* 0x000fe20008410000 */
[----:B------:R-:W-:-:S02]  /*5e50*/  FMUL.FTZ R70, R70, UR21 ;  /* 0x0000001546467c20 */ /* 0x000fc40008410000 */
[----:B------:R-:W-:Y:S01]  /*5e60*/  MUFU.TANH R140, R68 ;  /* 0x00000044008c7308 */ /* 0x000fe20000002400 */
[C---:B------:R-:W-:Y:S01]  /*5e70*/  HMMA.16816.F32.BF16 R124, R88.reuse, R82, R124 ;  /* 0x00000052587c723c */ /* 0x040fe2000004187c */
[----:B------:R-:W-:Y:S05]  /*5e80*/  LDSM.16.M88.4 R80, [R166+0x1800] ;  /* 0x00180000a650783b */ /* 0x000fea0000000200 */
[C---:B------:R-:W-:Y:S01]  /*5e90*/  HMMA.16816.F32.BF16 R56, R88.reuse, R190, R56 ;  /* 0x000000be5838723c */ /* 0x040fe20000041838 */
[----:B------:R-:W-:Y:S01]  /*5ea0*/  MUFU.TANH R141, R69 ;  /* 0x00000045008d7308 */ /* 0x000fe20000002400 */
[----:B--2---:R-:W2:Y:S04]  /*5eb0*/  LDSM.16.M88.4 R72, [R238+0x7000] ;  /* 0x00700000ee48783b */ /* 0x004ea80000000200 */
[C---:B------:R-:W-:Y:S03]  /*5ec0*/  HMMA.16816.F32.BF16 R48, R88.reuse, R186, R48 ;  /* 0x000000ba5830723c */ /* 0x040fe60000041830 */
[----:B------:R-:W3:Y:S03]  /*5ed0*/  MUFU.TANH R149, R149 ;  /* 0x0000009500957308 */ /* 0x000ee60000002400 */
[----:B------:R-:W-:Y:S01]  /*5ee0*/  HMMA.16816.F32.BF16 R52, R88, R184, R52 ;  /* 0x000000b85834723c */ /* 0x000fe20000041834 */
[----:B------:R-:W-:Y:S01]  /*5ef0*/  FMUL.FTZ R60, R60, UR21 ;  /* 0x000000153c3c7c20 */ /* 0x000fe20008410000 */
[----:B------:R-:W-:Y:S01]  /*5f00*/  FMUL.FTZ R61, R61, UR21 ;  /* 0x000000153d3d7c20 */ /* 0x000fe20008410000 */
[----:B------:R-:W-:Y:S01]  /*5f10*/  FMUL.FTZ R62, R62, UR21 ;  /* 0x000000153e3e7c20 */ /* 0x000fe20008410000 */
[----:B------:R-:W-:-:S02]  /*5f20*/  FMUL.FTZ R63, R63, UR21 ;  /* 0x000000153f3f7c20 */ /* 0x000fc40008410000 */
[C---:B------:R-:W-:Y:S01]  /*5f30*/  HMMA.16816.F32.BF16 R32, R88.reuse, R154, R32 ;  /* 0x0000009a5820723c */ /* 0x040fe20000041820 */
[----:B------:R4:W3:Y:S05]  /*5f40*/  MUFU.TANH R154, R70 ;  /* 0x00000046009a7308 */ /* 0x0008ea0000002400 */
[----:B-1----:R-:W-:Y:S01]  /*5f50*/  HMMA.16816.F32.BF16 R120, R88, R76, R120 ;  /* 0x0000004c5878723c */ /* 0x002fe20000041878 */
[----:B------:R-:W-:-:S05]  /*5f60*/  FMUL.FTZ R155, R71, UR21 ;  /* 0x00000015479b7c20 */ /* 0x000fca0008410000 */
[----:B------:R-:W-:Y:S01]  /*5f70*/  HMMA.16816.F32.BF16 R116, R88, R78, R116 ;  /* 0x0000004e5874723c */ /* 0x000fe20000041874 */
[----:B------:R-:W1:Y:S01]  /*5f80*/  LDSM.16.M88.4 R76, [R166+0x2000] ;  /* 0x00200000a64c783b */ /* 0x000e620000000200 */
[----:B------:R-:W3:Y:S04]  /*5f90*/  MUFU.TANH R155, R155 ;  /* 0x0000009b009b7308 */ /* 0x000ee80000002400 */
[----:B------:R-:W-:Y:S01]  /*5fa0*/  HMMA.16816.F32.BF16 R56, R172, R142, R56 ;  /* 0x0000008eac38723c */ /* 0x000fe20000041838 */
[----:B----4-:R-:W-:Y:S03]  /*5fb0*/  LDSM.16.M88.4 R68, [R238+0x7800] ;  /* 0x00780000ee44783b */ /* 0x010fe60000000200 */
[----:B------:R-:W4:Y:S02]  /*5fc0*/  MUFU.TANH R142, R60 ;  /* 0x0000003c008e7308 */ /* 0x000f240000002400 */
[C---:B------:R-:W-:Y:S06]  /*5fd0*/  HMMA.16816.F32.BF16 R112, R88.reuse, R84, R112 ;  /* 0x000000545870723c */ /* 0x040fec0000041870 */
[C---:B------:R-:W-:Y:S01]  /*5fe0*/  HMMA.16816.F32.BF16 R108, R88.reuse, R86, R108 ;  /* 0x00000056586c723c */ /* 0x040fe2000004186c */
[----:B------:R-:W-:Y:S05]  /*5ff0*/  MUFU.TANH R84, R61 ;  /* 0x0000003d00547308 */ /* 0x000fea0000002400 */
[C---:B--2---:R-:W-:Y:S03]  /*6000*/  HMMA.16816.F32.BF16 R104, R88.reuse, R72, R104 ;  /* 0x000000485868723c */ /* 0x044fe60000041868 */
[----:B------:R-:W2:Y:S03]  /*6010*/  MUFU.TANH R85, R62 ;  /* 0x0000003e00557308 */ /* 0x000ea60000002400 */
[----:B------:R-:W-:Y:S01]  /*6020*/  HMMA.16816.F32.BF16 R100, R88, R74, R100 ;  /* 0x0000004a5864723c */ /* 0x000fe20000041864 */
[----:B------:R-:W3:Y:S01]  /*6030*/  LDSM.16.M88.4 R72, [R166+0x3000] ;  /* 0x00300000a648783b */ /* 0x000ee20000000200 */
[----:B------:R-:W-:Y:S01]  /*6040*/  FMUL.FTZ R56, R56, UR21 ;  /* 0x0000001538387c20 */ /* 0x000fe20008410000 */
[----:B------:R-:W-:Y:S01]  /*6050*/  FMUL.FTZ R57, R57, UR21 ;  /* 0x0000001539397c20 */ /* 0x000fe20008410000 */
[----:B------:R-:W-:Y:S01]  /*6060*/  FMUL.FTZ R58, R58, UR21 ;  /* 0x000000153a3a7c20 */ /* 0x000fe20008410000 */
[----:B------:R4:W2:Y:S01]  /*6070*/  MUFU.TANH R86, R63 ;  /* 0x0000003f00567308 */ /* 0x0008a20000002400 */
[----:B------:R-:W-:Y:S01]  /*6080*/  HMMA.16816.F32.BF16 R48, R172, R82, R48 ;  /* 0x00000052ac30723c */ /* 0x000fe20000041830 */
[----:B------:R-:W-:-:S05]  /*6090*/  FMUL.FTZ R59, R59, UR21 ;  /* 0x000000153b3b7c20 */ /* 0x000fca0008410000 */
[C---:B------:R-:W-:Y:S01]  /*60a0*/  HMMA.16816.F32.BF16 R40, R88.reuse, R158, R40 ;  /* 0x0000009e5828723c */ /* 0x040fe20000041828 */
[----:B------:R-:W-:Y:S05]  /*60b0*/  MUFU.TANH R87, R58 ;  /* 0x0000003a00577308 */ /* 0x000fea0000002400 */
[C---:B------:R-:W-:Y:S01]  /*60c0*/  HMMA.16816.F32.BF16 R28, R88.reuse, R160, R28 ;  /* 0x000000a0581c723c */ /* 0x040fe2000004181c */
[----:B----4-:R-:W4:Y:S05]  /*60d0*/  LDSM.16.M88.4 R60, [R166+0x2800] ;  /* 0x00280000a63c783b */ /* 0x010f2a0000000200 */
[----:B------:R-:W-:Y:S06]  /*60e0*/  HMMA.16816.F32.BF16 R24, R88, R162, R24 ;  /* 0x000000a25818723c */ /* 0x000fec0000041818 */
[----:B------:R-:W-:Y:S01]  /*60f0*/  HMMA.16816.F32.BF16 R52, R172, R80, R52 ;  /* 0x00000050ac34723c */ /* 0x000fe20000041834 */
[----:B------:R-:W-:Y:S01]  /*6100*/  FMUL.FTZ R48, R48, UR21 ;  /* 0x0000001530307c20 */ /* 0x000fe20008410000 */
[----:B------:R-:W-:Y:S01]  /*6110*/  FMUL.FTZ R49, R49, UR21 ;  /* 0x0000001531317c20 */ /* 0x000fe20008410000 */
[----:B------:R-:W-:Y:S01]  /*6120*/  FMUL.FTZ R50, R50, UR21 ;  /* 0x0000001532327c20 */ /* 0x000fe20008410000 */
[----:B------:R-:W-:Y:S01]  /*6130*/  FMUL.FTZ R51, R51, UR21 ;  /* 0x0000001533337c20 */ /* 0x000fe20008410000 */
[----:B------:R-:W-:Y:S01]  /*6140*/  MUFU.TANH R80, R56 ;  /* 0x0000003800507308 */ /* 0x000fe20000002400 */
[----:B------:R-:W-:Y:S06]  /*6150*/  HMMA.16816.F32.BF16 R44, R88, R156, R44 ;  /* 0x0000009c582c723c */ /* 0x000fec000004182c */
[C---:B-1----:R-:W-:Y:S01]  /*6160*/  HMMA.16816.F32.BF16 R40, R172.reuse, R78, R40 ;  /* 0x0000004eac28723c */ /* 0x042fe20000041828 */
[----:B------:R-:W-:Y:S05]  /*6170*/  MUFU.TANH R79, R48 ;  /* 0x00000030004f7308 */ /* 0x000fea0000002400 */
[C---:B---3--:R-:W-:Y:S03]  /*6180*/  HMMA.16816.F32.BF16 R28, R172.reuse, R72, R28 ;  /* 0x00000048ac1c723c */ /* 0x048fe6000004181c */
[----:B------:R-:W-:Y:S03]  /*6190*/  MUFU.TANH R72, R49 ;  /* 0x0000003100487308 */ /* 0x000fe60000002400 */
[----:B------:R-:W-:Y:S01]  /*61a0*/  HMMA.16816.F32.BF16 R24, R172, R74, R24 ;  /* 0x0000004aac18723c */ /* 0x000fe20000041818 */
[----:B------:R-:W-:Y:S01]  /*61b0*/  FMUL.FTZ R52, R52, UR21 ;  /* 0x0000001534347c20 */ /* 0x000fe20008410000 */
[----:B------:R-:W-:Y:S01]  /*61c0*/  FMUL.FTZ R53, R53, UR21 ;  /* 0x0000001535357c20 */ /* 0x000fe20008410000 */
[----:B------:R-:W-:Y:S01]  /*61d0*/  FMUL.FTZ R54, R54, UR21 ;  /* 0x0000001536367c20 */ /* 0x000fe20008410000 */
[----:B------:R-:W-:Y:S01]  /*61e0*/  FMUL.FTZ R55, R55, UR21 ;  /* 0x0000001537377c20 */ /* 0x000fe20008410000 */
[----:B------:R-:W-:Y:S01]  /*61f0*/  MUFU.TANH R73, R50 ;  /* 0x0000003200497308 */ /* 0x000fe20000002400 */
[C---:B------:R-:W-:Y:S06]  /*6200*/  HMMA.16816.F32.BF16 R96, R88.reuse, R68, R96 ;  /* 0x000000445860723c */ /* 0x040fec0000041860 */
[----:B------:R-:W-:Y:S01]  /*6210*/  HMMA.16816.F32.BF16 R92, R88, R70, R92 ;  /* 0x00000046585c723c */ /* 0x000fe2000004185c */
[----:B------:R1:W-:Y:S01]  /*6220*/  MUFU.TANH R74, R51 ;  /* 0x00000033004a7308 */ /* 0x0003e20000002400 */
[----:B------:R-:W3:Y:S01]  /*6230*/  LDSM.16.M88.4 R68, [R166+0x4000] ;  /* 0x00400000a644783b */ /* 0x000ee20000000200 */
[----:B------:R-:W-:Y:S01]  /*6240*/  FMUL.FTZ R40, R40, UR21 ;  /* 0x0000001528287c20 */ /* 0x000fe20008410000 */
[----:B------:R-:W-:Y:S01]  /*6250*/  FMUL.FTZ R41, R41, UR21 ;  /* 0x0000001529297c20 */ /* 0x000fe20008410000 */
[----:B------:R-:W-:Y:S01]  /*6260*/  FMUL.FTZ R42, R42, UR21 ;  /* 0x000000152a2a7c20 */ /* 0x000fe20008410000 */
[C---:B----4-:R-:W-:Y:S01]  /*6270*/  HMMA.16816.F32.BF16 R36, R172.reuse, R60, R36 ;  /* 0x0000003cac24723c */ /* 0x050fe20000041824 */
[----:B------:R-:W-:Y:S01]  /*6280*/  FMUL.FTZ R43, R43, UR21 ;  /* 0x000000152b2b7c20 */ /* 0x000fe20008410000 */
[----:B------:R-:W-:Y:S01]  /*6290*/  FMUL.FTZ R28, R28, UR21 ;  /* 0x000000151c1c7c20 */ /* 0x000fe20008410000 */
[----:B------:R-:W-:Y:S03]  /*62a0*/  MUFU.TANH R82, R52 ;  /* 0x0000003400527308 */ /* 0x000fe60000002400 */
[C---:B------:R-:W-:Y:S01]  /*62b0*/  HMMA.16816.F32.BF16 R32, R172.reuse, R62, R32 ;  /* 0x0000003eac20723c */ /* 0x040fe20000041820 */
[----:B------:R-:W4:Y:S04]  /*62c0*/  LDSM.16.M88.4 R60, [R166+0x5000] ;  /* 0x00500000a63c783b */ /* 0x000f280000000200 */
[----:B------:R-:W-:Y:S01]  /*62d0*/  MUFU.TANH R78, R55 ;  /* 0x00000037004e7308 */ /* 0x000fe20000002400 */
[----:B-1----:R-:W1:Y:S01]  /*62e0*/  LDSM.16.M88.4 R48, [R166+0x5800] ;  /* 0x00580000a630783b */ /* 0x002e620000000200 */
[----:B------:R-:W-:Y:S06]  /*62f0*/  HMMA.16816.F32.BF16 R44, R172, R76, R44 ;  /* 0x0000004cac2c723c */ /* 0x000fec000004182c */
[----:B------:R-:W-:Y:S05]  /*6300*/  MUFU.TANH R76, R53 ;  /* 0x00000035004c7308 */ /* 0x000fea0000002400 */
[----:B------:R-:W-:Y:S01]  /*6310*/  FMUL.FTZ R39, R39, UR21 ;  /* 0x0000001527277c20 */ /* 0x000fe20008410000 */
[----:B------:R-:W-:Y:S01]  /*6320*/  FMUL.FTZ R36, R36, UR21 ;  /* 0x0000001524247c20 */ /* 0x000fe20008410000 */
[----:B------:R-:W-:Y:S01]  /*6330*/  FMUL.FTZ R37, R37, UR21 ;  /* 0x0000001525257c20 */ /* 0x000fe20008410000 */
[----:B------:R2:W-:Y:S01]  /*6340*/  MUFU.TANH R77, R54 ;  /* 0x00000036004d7308 */ /* 0x0005e20000002400 */
[----:B------:R-:W-:-:S02]  /*6350*/  FMUL.FTZ R38, R38, UR21 ;  /* 0x0000001526267c20 */ /* 0x000fc40008410000 */
[----:B------:R-:W-:Y:S01]  /*6360*/  FMUL.FTZ R32, R32, UR21 ;  /* 0x0000001520207c20 */ /* 0x000fe20008410000 */
[----:B------:R-:W-:Y:S01]  /*6370*/  FMUL.FTZ R34, R34, UR21 ;  /* 0x0000001522227c20 */ /* 0x000fe20008410000 */
[----:B------:R-:W-:Y:S01]  /*6380*/  FMUL.FTZ R33, R33, UR21 ;  /* 0x0000001521217c20 */ /* 0x000fe20008410000 */
[----:B------:R-:W-:Y:S02]  /*6390*/  FMUL.FTZ R35, R35, UR21 ;  /* 0x0000001523237c20 */ /* 0x000fe40008410000 */
[----:B------:R-:W-:Y:S01]  /*63a0*/  MUFU.TANH R81, R57 ;  /* 0x0000003900517308 */ /* 0x000fe20000002400 */
[----:B---3--:R-:W-:Y:S01]  /*63b0*/  HMMA.16816.F32.BF16 R8, R172, R70, R8 ;  /* 0x00000046ac08723c */ /* 0x008fe20000041808 */
[----:B------:R-:W-:Y:S01]  /*63c0*/  FMUL.FTZ R44, R44, UR21 ;  /* 0x000000152c2c7c20 */ /* 0x000fe20008410000 */
[----:B------:R-:W-:Y:S01]  /*63d0*/  FMUL.FTZ R45, R45, UR21 ;  /* 0x000000152d2d7c20 */ /* 0x000fe20008410000 */
[----:B------:R-:W-:Y:S01]  /*63e0*/  FMUL.FTZ R46, R46, UR21 ;  /* 0x000000152e2e7c20 */ /* 0x000fe20008410000 */
[----:B------:R-:W-:-:S02]  /*63f0*/  FMUL.FTZ R47, R47, UR21 ;  /* 0x000000152f2f7c20 */ /* 0x000fc40008410000 */
[C---:B------:R-:W-:Y:S01]  /*6400*/  HMMA.16816.F32.BF16 R12, R172.reuse, R68, R12 ;  /* 0x00000044ac0c723c */ /* 0x040fe2000004180c */
[----:B------:R3:W3:Y:S01]  /*6410*/  MUFU.TANH R88, R59 ;  /* 0x0000003b00587308 */ /* 0x0006e20000002400 */
[----:B--2---:R-:W2:Y:S04]  /*6420*/  LDSM.16.M88.4 R52, [R166+0x4800] ;  /* 0x00480000a634783b */ /* 0x004ea80000000200 */
[C---:B----4-:R-:W-:Y:S03]  /*6430*/  HMMA.16816.F32.BF16 R136, R172.reuse, R60, R136 ;  /* 0x0000003cac88723c */ /* 0x050fe60000041888 */
[----:B------:R-:W-:Y:S03]  /*6440*/  MUFU.TANH R71, R40 ;  /* 0x0000002800477308 */ /* 0x000fe60000002400 */
[C---:B-1----:R-:W-:Y:S05]  /*6450*/  HMMA.16816.F32.BF16 R128, R172.reuse, R48, R128 ;  /* 0x00000030ac80723c */ /* 0x042fea0000041880 */
[----:B------:R-:W-:Y:S01]  /*6460*/  MUFU.TANH R60, R41 ;  /* 0x00000029003c7308 */ /* 0x000fe20000002400 */
[----:B---3--:R-:W1:Y:S01]  /*6470*/  LDSM.16.M88.4 R56, [R166+0x3800] ;  /* 0x00380000a638783b */ /* 0x008e620000000200 */
[C---:B------:R-:W-:Y:S06]  /*6480*/  HMMA.16816.F32.BF16 R124, R172.reuse, R50, R124 ;  /* 0x00000032ac7c723c */ /* 0x040fec000004187c */
[----:B------:R-:W-:Y:S01]  /*6490*/  MUFU.TANH R61, R42 ;  /* 0x0000002a003d7308 */ /* 0x000fe20000002400 */
[----:B------:R-:W-:Y:S04]  /*64a0*/  HMMA.16816.F32.BF16 R132, R172, R62, R132 ;  /* 0x0000003eac84723c */ /* 0x000fe80000041884 */
[----:B------:R-:W-:Y:S01]  /*64b0*/  FMUL.FTZ R137, R137, UR21 ;  /* 0x0000001589897c20 */ /* 0x000fe20008410000 */
[----:B------:R-:W-:-:S02]  /*64c0*/  FMUL.FTZ R139, R139, UR21 ;  /* 0x000000158b8b7c20 */ /* 0x000fc40008410000 */
[----:B------:R3:W-:Y:S03]  /*64d0*/  MUFU.TANH R48, R43 ;  /* 0x0000002b00307308 */ /* 0x0007e60000002400 */
[----:B------:R-:W-:Y:S01]  /*64e0*/  FMUL.FTZ R128, R128, UR21 ;  /* 0x0000001580807c20 */ /* 0x000fe20008410000 */
[----:B------:R-:W-:Y:S01]  /*64f0*/  FMUL.FTZ R130, R130, UR21 ;  /* 0x0000001582827c20 */ /* 0x000fe20008410000 */
[----:B------:R-:W-:Y:S01]  /*6500*/  FMUL.FTZ R131, R131, UR21 ;  /* 0x0000001583837c20 */ /* 0x000fe20008410000 */
[----:B------:R-:W-:Y:S02]  /*6510*/  FMUL.FTZ R129, R129, UR21 ;  /* 0x0000001581817c20 */ /* 0x000fe40008410000 */
[----:B------:R-:W4:Y:S01]  /*6520*/  MUFU.TANH R75, R44 ;  /* 0x0000002c004b7308 */ /* 0x000f220000002400 */
[----:B--2---:R-:W-:Y:S01]  /*6530*/  HMMA.16816.F32.BF16 R4, R172, R52, R4 ;  /* 0x00000034ac04723c */ /* 0x004fe20000041804 */
[----:B------:R-:W-:Y:S01]  /*6540*/  FMUL.FTZ R125, R125, UR21 ;  /* 0x000000157d7d7c20 */ /* 0x000fe20008410000 */
[----:B------:R-:W-:Y:S01]  /*6550*/  FMUL.FTZ R127, R127, UR21 ;  /* 0x000000157f7f7c20 */ /* 0x000fe20008410000 */
[----:B------:R-:W-:Y:S01]  /*6560*/  FMUL.FTZ R124, R124, UR21 ;  /* 0x000000157c7c7c20 */ /* 0x000fe20008410000 */
[----:B------:R-:W-:-:S02]  /*6570*/  FMUL.FTZ R126, R126, UR21 ;  /* 0x000000157e7e7c20 */ /* 0x000fc40008410000 */
[C---:B------:R-:W-:Y:S01]  /*6580*/  HMMA.16816.F32.BF16 R180, R172.reuse, R54, R180 ;  /* 0x00000036acb4723c */ /* 0x040fe200000418b4 */
[----:B------:R-:W-:Y:S01]  /*6590*/  MUFU.TANH R68, R45 ;  /* 0x0000002d00447308 */ /* 0x000fe20000002400 */
[----:B---3--:R-:W2:Y:S01]  /*65a0*/  LDSM.16.M88.4 R40, [R166+0x7800] ;  /* 0x00780000a628783b */ /* 0x008ea20000000200 */
[----:B------:R-:W-:Y:S01]  /*65b0*/  FMUL.FTZ R133, R133, UR21 ;  /* 0x0000001585857c20 */ /* 0x000fe20008410000 */
[----:B------:R-:W-:Y:S01]  /*65c0*/  FMUL.FTZ R134, R134, UR21 ;  /* 0x0000001586867c20 */ /* 0x000fe20008410000 */
[----:B------:R-:W-:Y:S01]  /*65d0*/  FMUL.FTZ R132, R132, UR21 ;  /* 0x0000001584847c20 */ /* 0x000fe20008410000 */
[----:B------:R-:W3:Y:S03]  /*65e0*/  LDSM.16.M88.4 R52, [R166+0x7000] ;  /* 0x00700000a634783b */ /* 0x000ee60000000200 */
[----:B------:R-:W4:Y:S01]  /*65f0*/  MUFU.TANH R69, R46 ;  /* 0x0000002e00457308 */ /* 0x000f220000002400 */
[C---:B-1----:R-:W-:Y:S06]  /*6600*/  HMMA.16816.F32.BF16 R20, R172.reuse, R56, R20 ;  /* 0x00000038ac14723c */ /* 0x042fec0000041814 */
[----:B------:R-:W-:Y:S01]  /*6610*/  HMMA.16816.F32.BF16 R16, R172, R58, R16 ;  /* 0x0000003aac10723c */ /* 0x000fe20000041810 */
[----:B------:R1:W4:Y:S01]  /*6620*/  MUFU.TANH R70, R47 ;  /* 0x0000002f00467308 */ /* 0x0003220000002400 */
[----:B------:R-:W4:Y:S06]  /*6630*/  LDSM.16.M88.4 R56, [R166+0x6000] ;  /* 0x00600000a638783b */ /* 0x000f2c0000000200 */
[----:B------:R-:W-:Y:S01]  /*6640*/  FMUL.FTZ R180, R180, UR21 ;  /* 0x00000015b4b47c20 */ /* 0x000fe20008410000 */
[----:B------:R2:W-:Y:S01]  /*6650*/  MUFU.TANH R51, R34 ;  /* 0x0000002200337308 */ /* 0x0005e20000002400 */
[----:B------:R-:W-:Y:S01]  /*6660*/  FMUL.FTZ R181, R181, UR21 ;  /* 0x00000015b5b57c20 */ /* 0x000fe20008410000 */
[----:B------:R-:W-:Y:S01]  /*6670*/  FMUL.FTZ R182, R182, UR21 ;  /* 0x00000015b6b67c20 */ /* 0x000fe20008410000 */
[----:B------:R-:W-:-:S05]  /*6680*/  FMUL.FTZ R183, R183, UR21 ;  /* 0x00000015b7b77c20 */ /* 0x000fca0008410000 */
[----:B------:R3:W-:Y:S01]  /*6690*/  MUFU.TANH R50, R33 ;  /* 0x0000002100327308 */ /* 0x0007e20000002400 */
[----:B-1----:R-:W1:Y:S01]  /*66a0*/  LDSM.16.M88.4 R44, [R166+0x6800] ;  /* 0x00680000a62c783b */ /* 0x002e620000000200 */
[----:B------:R-:W-:-:S06]  /*66b0*/  DEPBAR.LE SB0, 0x0 ;  /* 0x000080000000791a */ /* 0x000fcc0000000000 */
[----:B------:R4:W-:Y:S01]  /*66c0*/  MUFU.TANH R49, R36 ;  /* 0x0000002400317308 */ /* 0x0009e20000002400 */
[----:B--2---:R-:W-:Y:S01]  /*66d0*/  HMMA.16816.F32.BF16 R96, R172, R40, R96 ;  /* 0x00000028ac60723c */ /* 0x004fe20000041860 */
[----:B------:R-:W-:Y:S01]  /*66e0*/  FMUL.FTZ R34, R29, UR21 ;  /* 0x000000151d227c20 */ /* 0x000fe20008410000 */
[----:B------:R-:W-:Y:S01]  /*66f0*/  FMUL.FTZ R29, R25, UR21 ;  /* 0x00000015191d7c20 */ /* 0x000fe20008410000 */
[----:B------:R-:W-:-:S03]  /*6700*/  FMUL.FTZ R25, R13, UR21 ;  /* 0x000000150d197c20 */ /* 0x000fc60008410000 */
[C---:B---3--:R-:W-:Y:S01]  /*6710*/  HMMA.16816.F32.BF16 R104, R172.reuse, R52, R104 ;  /* 0x00000034ac68723c */ /* 0x048fe20000041868 */
[----:B------:R-:W-:Y:S01]  /*6720*/  FMUL.FTZ R41, R5, UR21 ;  /* 0x0000001505297c20 */ /* 0x000fe20008410000 */
[----:B------:R-:W-:Y:S01]  /*6730*/  VIADD R5, R243, UR16 ;  /* 0x00000010f3057c36 */ /* 0x000fe20008000000 */
[----:B------:R2:W-:Y:S01]  /*6740*/  MUFU.TANH R53, R28 ;  /* 0x0000001c00357308 */ /* 0x0005e20000002400 */
[----:B------:R-:W-:Y:S01]  /*6750*/  FMUL.FTZ R40, R4, UR21 ;  /* 0x0000001504287c20 */ /* 0x000fe20008410000 */
[----:B------:R-:W-:Y:S01]  /*6760*/  FMUL.FTZ R33, R30, UR21 ;  /* 0x000000151e217c20 */ /* 0x000fe20008410000 */
[----:B------:R-:W-:Y:S01]  /*6770*/  FMUL.FTZ R30, R14, UR21 ;  /* 0x000000150e1e7c20 */ /* 0x000fe20008410000 */
[----:B------:R-:W-:Y:S01]  /*6780*/  I2FP.F32.S32 R4, R5 ;  /* 0x0000000500047245 */ /* 0x000fe20000201400 */
[C---:B------:R-:W-:Y:S01]  /*6790*/  HMMA.16816.F32.BF16 R92, R172.reuse, R42, R92 ;  /* 0x0000002aac5c723c */ /* 0x040fe2000004185c */
[C---:B------:R-:W-:Y:S01]  /*67a0*/  ISETP.GE.AND P4, PT, R5.reuse, R164, PT ;  /* 0x000000a40500720c */ /* 0x040fe20003f86270 */
[----:B----4-:R-:W-:Y:S01]  /*67b0*/  FMUL.FTZ R36, R6, UR21 ;  /* 0x0000001506247c20 */ /* 0x010fe20008410000 */
[----:B------:R3:W-:Y:S01]  /*67c0*/  MUFU.TANH R14, R29 ;  /* 0x0000001d000e7308 */ /* 0x0007e20000002400 */
[C---:B------:R-:W-:Y:S01]  /*67d0*/  VIADD R161, R5.reuse, 0x51 ;  /* 0x0000005105a17836 */ /* 0x040fe20000000000 */
[C---:B------:R-:W-:Y:S01]  /*67e0*/  IADD3 R176, R5.reuse, 0x60, RZ ;  /* 0x0000006005b07810 */ /* 0x040fe20007ffe0ff */
[----:B------:R-:W-:Y:S01]  /*67f0*/  HMMA.16816.F32.BF16 R116, R172, R58, R116 ;  /* 0x0000003aac74723c */ /* 0x000fe20000041874 */
[----:B------:R-:W-:-:S02]  /*6800*/  VIADD R42, R5, 0x11 ;  /* 0x00000011052a7836 */ /* 0x000fc40000000000 */
[----:B------:R-:W-:Y:S01]  /*6810*/  FFMA.FTZ R0, R4, UR5, R0 ;  /* 0x0000000504007c23 */ /* 0x000fe20008010000 */
[----:B------:R-:W-:Y:S02]  /*6820*/  VIADD R178, R5, 0x61 ;  /* 0x0000006105b27836 */ /* 0x000fe40000000000 */
[----:B------:R-:W-:Y:S01]  /*6830*/  FMUL.FTZ R99, R99, UR21 ;  /* 0x0000001563637c20 */ /* 0x000fe20008410000 */
[----:B------:R4:W-:Y:S01]  /*6840*/  MUFU.TANH R52, R35 ;  /* 0x0000002300347308 */ /* 0x0009e20000002400 */
[----:B--2---:R-:W-:Y:S01]  /*6850*/  FMUL.FTZ R28, R23, UR21 ;  /* 0x00000015171c7c20 */ /* 0x004fe20008410000 */
[----:B------:R-:W-:Y:S01]  /*6860*/  FMUL.FTZ R58, R21, UR21 ;  /* 0x00000015153a7c20 */ /* 0x000fe20008410000 */
[----:B------:R-:W-:Y:S01]  /*6870*/  FMUL.FTZ R21, R16, UR21 ;  /* 0x0000001510157c20 */ /* 0x000fe20008410000 */
[----:B------:R-:W-:Y:S01]  /*6880*/  FMUL.FTZ R23, R17, UR21 ;  /* 0x0000001511177c20 */ /* 0x000fe20008410000 */
[----:B------:R-:W-:Y:S01]  /*6890*/  HMMA.16816.F32.BF16 R120, R172, R56, R120 ;  /* 0x00000038ac78723c */ /* 0x000fe20000041878 */
[----:B------:R-:W-:Y:S01]  /*68a0*/  FMUL.FTZ R59, R22, UR21 ;  /* 0x00000015163b7c20 */ /* 0x000fe20008410000 */
[----:B------:R-:W-:Y:S01]  /*68b0*/  FMUL.FTZ R22, R18, UR21 ;  /* 0x0000001512167c20 */ /* 0x000fe20008410000 */
[----:B------:R2:W-:Y:S01]  /*68c0*/  MUFU.TANH R63, R28 ;  /* 0x0000001c003f7308 */ /* 0x0005e20000002400 */
[----:B---3--:R-:W-:-:S02]  /*68d0*/  VIADD R29, R5, 0x8 ;  /* 0x00000008051d7836 */ /* 0x008fc40000000000 */
[----:B------:R-:W-:Y:S01]  /*68e0*/  FMUL.FTZ R18, R10, UR21 ;  /* 0x000000150a127c20 */ /* 0x000fe20008410000 */
[C---:B-1----:R-:W-:Y:S01]  /*68f0*/  HMMA.16816.F32.BF16 R112, R172.reuse, R44, R112 ;  /* 0x0000002cac70723c */ /* 0x042fe20000041870 */
[----:B------:R-:W-:Y:S01]  /*6900*/  FMUL.FTZ R57, R20, UR21 ;  /* 0x0000001514397c20 */ /* 0x000fe20008410000 */
[----:B------:R-:W-:Y:S01]  /*6910*/  FMUL.FTZ R20, R12, UR21 ;  /* 0x000000150c147c20 */ /* 0x000fe20008410000 */
[C---:B------:R-:W-:Y:S01]  /*6920*/  ISETP.GE.AND P1, PT, R29.reuse, R165, PT ;  /* 0x000000a51d00720c */ /* 0x040fe20003f26270 */
[----:B------:R-:W-:Y:S01]  /*6930*/  FMUL.FTZ R6, R92, UR21 ;  /* 0x000000155c067c20 */ /* 0x000fe20008410000 */
[----:B------:R1:W-:Y:S01]  /*6940*/  MUFU.TANH R45, R32 ;  /* 0x00000020002d7308 */ /* 0x0003e20000002400 */
[----:B------:R-:W-:Y:S01]  /*6950*/  ISETP.GE.AND P5, PT, R29, R164, PT ;  /* 0x000000a41d00720c */ /* 0x000fe20003fa6270 */
[----:B------:R-:W-:Y:S01]  /*6960*/  HMMA.16816.F32.BF16 R100, R172, R54, R100 ;  /* 0x00000036ac64723c */ /* 0x000fe20000041864 */
[----:B----4-:R-:W-:Y:S01]  /*6970*/  FMUL.FTZ R35, R9, UR21 ;  /* 0x0000001509237c20 */ /* 0x010fe20008410000 */
[----:B------:R-:W-:Y:S01]  /*6980*/  FMUL.FTZ R17, R138, UR21 ;  /* 0x000000158a117c20 */ /* 0x000fe20008410000 */
[C---:B------:R-:W-:Y:S01]  /*6990*/  VIADD R138, R5.reuse, 0x38 ;  /* 0x00000038058a7836 */ /* 0x040fe20000000000 */
[C---:B------:R-:W-:Y:S01]  /*69a0*/  IADD3 R56, R5.reuse, 0x40, RZ ;  /* 0x0000004005387810 */ /* 0x040fe20007ffe0ff */
[C---:B------:R-:W-:Y:S01]  /*69b0*/  VIADD R191, R5.reuse, 0x79 ;  /* 0x0000007905bf7836 */ /* 0x040fe20000000000 */
[----:B------:R3:W-:Y:S01]  /*69c0*/  MUFU.TANH R83, R21 ;  /* 0x0000001500537308 */ /* 0x0007e20000002400 */
[----:B--2---:R-:W-:-:S02]  /*69d0*/  VIADD R28, R5, 0x1 ;  /* 0x00000001051c7836 */ /* 0x004fc40000000000 */
[----:B------:R-:W-:Y:S01]  /*69e0*/  FMUL.FTZ R54, R26, UR21 ;  /* 0x000000151a367c20 */ /* 0x000fe20008410000 */
[----:B------:R-:W-:Y:S01]  /*69f0*/  FMUL.FTZ R26, R19, UR21 ;  /* 0x00000015131a7c20 */ /* 0x000fe20008410000 */
[----:B------:R-:W-:Y:S01]  /*6a00*/  FMUL.FTZ R19, R8, UR21 ;  /* 0x0000001508137c20 */ /* 0x000fe20008410000 */
[----:B------:R-:W-:Y:S01]  /*6a10*/  HMMA.16816.F32.BF16 R108, R172, R46, R108 ;  /* 0x0000002eac6c723c */ /* 0x000fe2000004186c */
[C---:B------:R-:W-:Y:S01]  /*6a20*/  ISETP.GE.AND P6, PT, R28.reuse, R165, PT ;  /* 0x000000a51c00720c */ /* 0x040fe20003fc6270 */
[----:B------:R-:W-:Y:S01]  /*6a30*/  FMUL.FTZ R55, R27, UR21 ;  /* 0x000000151b377c20 */ /* 0x000fe20008410000 */
[----:B------:R-:W-:Y:S01]  /*6a40*/  ISETP.GE.AND P0, PT, R28, R164, PT ;  /* 0x000000a41c00720c */ /* 0x000fe20003f06270 */
[----:B-1----:R-:W-:Y:S01]  /*6a50*/  FMUL.FTZ R32, R31, UR21 ;  /* 0x000000151f207c20 */ /* 0x002fe20008410000 */
[----:B------:R-:W-:Y:S01]  /*6a60*/  FMUL.FTZ R31, R24, UR21 ;  /* 0x00000015181f7c20 */ /* 0x000fe20008410000 */
[----:B------:R-:W-:Y:S01]  /*6a70*/  I2FP.F32.S32 R28, R28 ;  /* 0x0000001c001c7245 */ /* 0x000fe20000201400 */
[----:B------:R1:W-:Y:S01]  /*6a80*/  MUFU.TANH R62, R23 ;  /* 0x00000017003e7308 */ /* 0x0003e20000002400 */
[----:B------:R-:W-:Y:S01]  /*6a90*/  FMUL.FTZ R24, R15, UR21 ;  /* 0x000000150f187c20 */ /* 0x000fe20008410000 */
[----:B------:R-:W-:Y:S01]  /*6aa0*/  FMUL.FTZ R9, R113, UR21 ;  /* 0x0000001571097c20 */ /* 0x000fe20008410000 */
[----:B------:R-:W-:-:S02]  /*6ab0*/  VIADD R113, R5, 0x20 ;  /* 0x0000002005717836 */ /* 0x000fc40000000000 */
[----:B------:R-:W-:Y:S01]  /*6ac0*/  FFMA.FTZ R153, R28, UR5, R153 ;  /* 0x000000051c997c23 */ /* 0x000fe20008010099 */
[----:B---3--:R-:W-:Y:S01]  /*6ad0*/  FFMA.FTZ R21, R4, UR5, R152 ;  /* 0x0000000504157c23 */ /* 0x008fe20008010098 */
[----:B------:R-:W-:Y:S01]  /*6ae0*/  FMUL.FTZ R10, R112, UR21 ;  /* 0x00000015700a7c20 */ /* 0x000fe20008410000 */
[C---:B------:R-:W-:Y:S01]  /*6af0*/  VIADD R112, R5.reuse, 0x21 ;  /* 0x0000002105707836 */ /* 0x040fe20000000000 */
[----:B------:R2:W-:Y:S01]  /*6b00*/  MUFU.TANH R13, R31 ;  /* 0x0000001f000d7308 */ /* 0x0005e20000002400 */
[----:B------:R-:W-:Y:S01]  /*6b10*/  VIADD R46, R5, 0x29 ;  /* 0x00000029052e7836 */ /* 0x000fe20000000000 */
[----:B------:R-:W-:Y:S01]  /*6b20*/  FSEL R21, R21, -INF , !P4 ;  /* 0xff80000015157808 */ /* 0x000fe20006000000 */
[----:B------:R-:W-:Y:S01]  /*6b30*/  FMUL.FTZ R15, R135, UR21 ;  /* 0x00000015870f7c20 */ /* 0x000fe20008410000 */
[C---:B------:R-:W-:Y:S02]  /*6b40*/  VIADD R135, R5.reuse, 0x30 ;  /* 0x0000003005877836 */ /* 0x040fe40000000000 */
[----:B------:R-:W-:Y:S01]  /*6b50*/  FMUL.FTZ R27, R136, UR21 ;  /* 0x00000015881b7c20 */ /* 0x000fe20008410000 */
[----:B------:R-:W-:-:S02]  /*6b60*/  VIADD R47, R5, 0x31 ;  /* 0x00000031052f7836 */ /* 0x000fc40000000000 */
[----:B------:R-:W-:Y:S01]  /*6b70*/  FMUL.FTZ R116, R116, UR21 ;  /* 0x0000001574747c20 */ /* 0x000fe20008410000 */
[----:B------:R3:W-:Y:S01]  /*6b80*/  MUFU.TANH R44, R39 ;  /* 0x00000027002c7308 */ /* 0x0007e20000002400 */
[----:B-1----:R-:W-:Y:S01]  /*6b90*/  I2FP.F32.S32 R23, R29 ;  /* 0x0000001d00177245 */ /* 0x002fe20000201400 */
[----:B------:R-:W-:Y:S01]  /*6ba0*/  FFMA.FTZ R29, R28, UR5, R2 ;  /* 0x000000051c1d7c23 */ /* 0x000fe20008010002 */
[----:B------:R-:W-:Y:S02]  /*6bb0*/  VIADD R171, R5, 0x98 ;  /* 0x0000009805ab7836 */ /* 0x000fe40000000000 */
[----:B------:R-:W-:Y:S01]  /*6bc0*/  FMUL.FTZ R118, R118, UR21 ;  /* 0x0000001576767c20 */ /* 0x000fe20008410000 */
[----:B------:R-:W-:Y:S01]  /*6bd0*/  FMUL.FTZ R121, R121, UR21 ;  /* 0x0000001579797c20 */ /* 0x000fe20008410000 */
[C---:B------:R-:W-:Y:S01]  /*6be0*/  FFMA.FTZ R28, R23.reuse, UR5, R144 ;  /* 0x00000005171c7c23 */ /* 0x040fe20008010090 */
[----:B------:R-:W-:Y:S01]  /*6bf0*/  FFMA.FTZ R148, R23, UR5, R148 ;  /* 0x0000000517947c23 */ /* 0x000fe20008010094 */
[----:B------:R1:W-:Y:S01]  /*6c00*/  MUFU.TANH R90, R22 ;  /* 0x00000016005a7308 */ /* 0x0003e20000002400 */
[----:B--2---:R-:W-:Y:S01]  /*6c10*/  VIADD R31, R5, 0x9 ;  /* 0x00000009051f7836 */ /* 0x004fe20000000000 */
[----:B------:R-:W-:Y:S01]  /*6c20*/  FSEL R29, R29, -INF , !P6 ;  /* 0xff8000001d1d7808 */ /* 0x000fe20007000000 */
[----:B------:R-:W-:Y:S01]  /*6c30*/  FMUL.FTZ R120, R120, UR21 ;  /* 0x0000001578787c20 */ /* 0x000fe20008410000 */
[----:B------:R-:W-:Y:S01]  /*6c40*/  FSEL R28, R28, -INF , !P1 ;  /* 0xff8000001c1c7808 */ /* 0x000fe20004800000 */
[----:B------:R-:W-:Y:S01]  /*6c50*/  FMUL.FTZ R123, R123, UR21 ;  /* 0x000000157b7b7c20 */ /* 0x000fe20008410000 */
[----:B------:R-:W-:Y:S01]  /*6c60*/  ISETP.GE.AND P2, PT, R31, R165, PT ;  /* 0x000000a51f00720c */ /* 0x000fe20003f46270 */
[----:B------:R-:W-:Y:S01]  /*6c70*/  FMUL.FTZ R115, R115, UR21 ;  /* 0x0000001573737c20 */ /* 0x000fe20008410000 */
[-C--:B------:R-:W-:Y:S01]  /*6c80*/  ISETP.GE.AND P4, PT, R31, R164.reuse, PT ;  /* 0x000000a41f00720c */ /* 0x080fe20003f86270 */
[----:B---3--:R-:W-:Y:S01]  /*6c90*/  VIADD R39, R5, 0x18 ;  /* 0x0000001805277836 */ /* 0x008fe20000000000 */
[----:B------:R-:W-:Y:S01]  /*6ca0*/  I2FP.F32.S32 R31, R31 ;  /* 0x0000001f001f7245 */ /* 0x000fe20000201400 */
[----:B------:R2:W-:Y:S01]  /*6cb0*/  MUFU.TANH R89, R20 ;  /* 0x0000001400597308 */ /* 0x0005e20000002400 */
[-C--:B------:R-:W-:Y:S01]  /*6cc0*/  ISETP.GE.AND P1, PT, R42, R165.reuse, PT ;  /* 0x000000a52a00720c */ /* 0x080fe20003f26270 */
[----:B------:R-:W-:Y:S01]  /*6cd0*/  FMUL.FTZ R117, R117, UR21 ;  /* 0x0000001575757c20 */ /* 0x000fe20008410000 */
[----:B------:R-:W-:Y:S01]  /*6ce0*/  FMUL.FTZ R119, R119, UR21 ;  /* 0x0000001577777c20 */ /* 0x000fe20008410000 */
[C---:B------:R-:W-:Y:S01]  /*6cf0*/  FFMA.FTZ R23, R31.reuse, UR5, R145 ;  /* 0x000000051f177c23 */ /* 0x040fe20008010091 */
[----:B------:R-:W-:Y:S01]  /*6d00*/  FFMA.FTZ R149, R31, UR5, R149 ;  /* 0x000000051f957c23 */ /* 0x000fe20008010095 */
[----:B------:R-:W-:Y:S01]  /*6d10*/  VIADD R31, R5, 0x10 ;  /* 0x00000010051f7836 */ /* 0x000fe20000000000 */
[----:B-1----:R-:W-:Y:S01]  /*6d20*/  FSEL R22, R153, -INF , !P0 ;  /* 0xff80000099167808 */ /* 0x002fe20004000000 */
[----:B------:R1:W-:Y:S01]  /*6d30*/  MUFU.TANH R2, R26 ;  /* 0x0000001a00027308 */ /* 0x0003e20000002400 */
[----:B------:R-:W-:Y:S01]  /*6d40*/  FSEL R23, R23, -INF , !P2 ;  /* 0xff80000017177808 */ /* 0x000fe20005000000 */
[----:B------:R-:W-:Y:S01]  /*6d50*/  VIADD R153, R5, 0xa8 ;  /* 0x000000a805997836 */ /* 0x000fe20000000000 */
[C---:B------:R-:W-:Y:S01]  /*6d60*/  ISETP.GE.AND P6, PT, R31.reuse, R165, PT ;  /* 0x000000a51f00720c */ /* 0x040fe20003fc6270 */
[----:B------:R-:W-:Y:S01]  /*6d70*/  FMUL.FTZ R114, R114, UR21 ;  /* 0x0000001572727c20 */ /* 0x000fe20008410000 */
[-C--:B------:R-:W-:Y:S01]  /*6d80*/  ISETP.GE.AND P0, PT, R31, R164.reuse, PT ;  /* 0x000000a41f00720c */ /* 0x080fe20003f06270 */
[----:B------:R-:W-:Y:S01]  /*6d90*/  FMUL.FTZ R104, R104, UR21 ;  /* 0x0000001568687c20 */ /* 0x000fe20008410000 */
[----:B------:R-:W-:Y:S01]  /*6da0*/  I2FP.F32.S32 R31, R31 ;  /* 0x0000001f001f7245 */ /* 0x000fe20000201400 */
[----:B------:R3:W-:Y:S01]  /*6db0*/  MUFU.TANH R12, R33 ;  /* 0x00000021000c7308 */ /* 0x0007e20000002400 */
[----:B--2---:R-:W-:Y:S01]  /*6dc0*/  FSEL R20, R148, -INF , !P5 ;  /* 0xff80000094147808 */ /* 0x004fe20006800000 */
[----:B------:R-:W-:Y:S01]  /*6dd0*/  FMUL.FTZ R106, R106, UR21 ;  /* 0x000000156a6a7c20 */ /* 0x000fe20008410000 */
[----:B------:R-:W-:Y:S01]  /*6de0*/  ISETP.GE.AND P5, PT, R42, R164, PT ;  /* 0x000000a42a00720c */ /* 0x000fe20003fa6270 */
[----:B------:R-:W-:Y:S01]  /*6df0*/  FMUL.FTZ R108, R108, UR21 ;  /* 0x000000156c6c7c20 */ /* 0x000fe20008410000 */
[----:B------:R-:W-:Y:S01]  /*6e00*/  I2FP.F32.S32 R42, R42 ;  /* 0x0000002a002a7245 */ /* 0x000fe20000201400 */
[----:B------:R-:W-:Y:S01]  /*6e10*/  FMUL.FTZ R110, R110, UR21 ;  /* 0x000000156e6e7c20 */ /* 0x000fe20008410000 */
[----:B------:R-:W-:Y:S01]  /*6e20*/  ISETP.GE.AND P2, PT, R39, R165, PT ;  /* 0x000000a52700720c */ /* 0x000fe20003f46270 */
[----:B------:R2:W-:Y:S01]  /*6e30*/  MUFU.TANH R91, R25 ;  /* 0x00000019005b7308 */ /* 0x0005e20000002400 */
[----:B-1----:R-:W-:Y:S01]  /*6e40*/  FSEL R26, R149, -INF , !P4 ;  /* 0xff800000951a7808 */ /* 0x002fe20006000000 */
[----:B------:R-:W-:Y:S01]  /*6e50*/  FFMA.FTZ R151, R42, UR5, R151 ;  /* 0x000000052a977c23 */ /* 0x000fe20008010097 */
[----:B------:R-:W-:Y:S01]  /*6e60*/  ISETP.GE.AND P4, PT, R39, R164, PT ;  /* 0x000000a42700720c */ /* 0x000fe20003f86270 */
[----:B------:R-:W-:Y:S01]  /*6e70*/  FMUL.FTZ R100, R100, UR21 ;  /* 0x0000001564647c20 */ /* 0x000fe20008410000 */
[----:B------:R-:W-:Y:S01]  /*6e80*/  I2FP.F32.S32 R39, R39 ;  /* 0x0000002700277245 */ /* 0x000fe20000201400 */
[----:B------:R-:W-:Y:S01]  /*6e90*/  FMUL.FTZ R101, R101, UR21 ;  /* 0x0000001565657c20 */ /* 0x000fe20008410000 */
[----:B------:R-:W-:Y:S01]  /*6ea0*/  FMUL.FTZ R102, R102, UR21 ;  /* 0x0000001566667c20 */ /* 0x000fe20008410000 */
[----:B------:R1:W-:Y:S01]  /*6eb0*/  MUFU.TANH R143, R30 ;  /* 0x0000001e008f7308 */ /* 0x0003e20000002400 */
[----:B---3--:R-:W-:Y:S01]  /*6ec0*/  FFMA.FTZ R33, R31, UR5, R146 ;  /* 0x000000051f217c23 */ /* 0x008fe20008010092 */
[C---:B------:R-:W-:Y:S01]  /*6ed0*/  FFMA.FTZ R140, R39.reuse, UR5, R140 ;  /* 0x00000005278c7c23 */ /* 0x040fe2000801008c */
        /* <DEDUP_REMOVED lines=8> */
[C---:B------:R-:W-:Y:S01]  /*6f60*/  IADD3 R42, R5.reuse, 0x19, RZ ;  /* 0x00000019052a7810 */ /* 0x040fe20007ffe0ff */
[----:B------:R-:W-:-:S02]  /*6f70*/  VIADD R150, R5, 0x48 ;  /* 0x0000004805967836 */ /* 0x000fc40000000000 */
[----:B------:R-:W-:Y:S01]  /*6f80*/  FMUL.FTZ R96, R96, UR21 ;  /* 0x0000001560607c20 */ /* 0x000fe20008410000 */
[----:B------:R-:W-:Y:S01]  /*6f90*/  FSEL R25, R25, -INF , !P0 ;  /* 0xff80000019197808 */ /* 0x000fe20004000000 */
[----:B------:R-:W-:Y:S01]  /*6fa0*/  FMUL.FTZ R98, R98, UR21 ;  /* 0x0000001562627c20 */ /* 0x000fe20008410000 */
[----:B------:R2:W-:Y:S01]  /*6fb0*/  MUFU.TANH R147, R24 ;  /* 0x0000001800937308 */ /* 0x0005e20000002400 */
[----:B------:R-:W-:Y:S01]  /*6fc0*/  FSEL R31, R31, -INF , !P1 ;  /* 0xff8000001f1f7808 */ /* 0x000fe20004800000 */
[----:B------:R-:W-:Y:S01]  /*6fd0*/  FMUL.FTZ R103, R103, UR21 ;  /* 0x0000001567677c20 */ /* 0x000fe20008410000 */
[CC--:B------:R-:W-:Y:S01]  /*6fe0*/  ISETP.GE.AND P6, PT, R42.reuse, R165.reuse, PT ;  /* 0x000000a52a00720c */ /* 0x0c0fe20003fc6270 */
[----:B------:R-:W-:Y:S01]  /*6ff0*/  FMUL.FTZ R97, R97, UR21 ;  /* 0x0000001561617c20 */ /* 0x000fe20008410000 */
[----:B------:R-:W-:Y:S01]  /*7000*/  ISETP.GE.AND P0, PT, R42, R164, PT ;  /* 0x000000a42a00720c */ /* 0x000fe20003f06270 */
[----:B------:R-:W-:Y:S01]  /*7010*/  FMUL.FTZ R93, R93, UR21 ;  /* 0x000000155d5d7c20 */ /* 0x000fe20008410000 */
[-C--:B------:R-:W-:Y:S01]  /*7020*/  ISETP.GE.AND P1, PT, R113, R165.reuse, PT ;  /* 0x000000a57100720c */ /* 0x080fe20003f26270 */
[----:B------:R4:W-:Y:S01]  /*7030*/  MUFU.TANH R16, R34 ;  /* 0x0000002200107308 */ /* 0x0009e20000002400 */
[----:B------:R-:W-:Y:S01]  /*7040*/  I2FP.F32.S32 R42, R42 ;  /* 0x0000002a002a7245 */ /* 0x000fe20000201400 */
[----:B------:R-:W-:Y:S01]  /*7050*/  FMUL.FTZ R94, R94, UR21 ;  /* 0x000000155e5e7c20 */ /* 0x000fe20008410000 */
[----:B-1----:R-:W-:Y:S01]  /*7060*/  FSEL R30, R140, -INF , !P2 ;  /* 0xff8000008c1e7808 */ /* 0x002fe20005000000 */
[----:B------:R-:W-:Y:S01]  /*7070*/  FMUL.FTZ R95, R95, UR21 ;  /* 0x000000155f5f7c20 */ /* 0x000fe20008410000 */
[----:B---3--:R-:W-:Y:S01]  /*7080*/  FSEL R19, R154, -INF , !P4 ;  /* 0xff8000009a137808 */ /* 0x008fe20006000000 */
[----:B------:R-:W-:Y:S01]  /*7090*/  FFMA.FTZ R39, R42, UR5, R141 ;  /* 0x000000052a277c23 */ /* 0x000fe2000801008d */
[----:B------:R-:W-:Y:S01]  /*70a0*/  ISETP.GE.AND P2, PT, R112, R165, PT ;  /* 0x000000a57000720c */ /* 0x000fe20003f46270 */
[----:B------:R-:W-:Y:S01]  /*70b0*/  FFMA.FTZ R155, R42, UR5, R155 ;  /* 0x000000052a9b7c23 */ /* 0x000fe2000801009b */
[----:B--2---:R-:W-:Y:S01]  /*70c0*/  FSEL R24, R151, -INF , !P5 ;  /* 0xff80000097187808 */ /* 0x004fe20006800000 */
[----:B------:R-:W-:Y:S01]  /*70d0*/  VIADD R42, R5, 0x28 ;  /* 0x00000028052a7836 */ /* 0x000fe20000000000 */
[-C--:B------:R-:W-:Y:S01]  /*70e0*/  ISETP.GE.AND P5, PT, R113, R164.reuse, PT ;  /* 0x000000a47100720c */ /* 0x080fe20003fa6270 */
[----:B------:R1:W-:Y:S01]  /*70f0*/  MUFU.TANH R8, R32 ;  /* 0x0000002000087308 */ /* 0x0003e20000002400 */
[----:B------:R-:W-:Y:S01]  /*7100*/  I2FP.F32.S32 R113, R113 ;  /* 0x0000007100717245 */ /* 0x000fe20000201400 */
[----:B------:R-:W-:Y:S01]  /*7110*/  VIADD R151, R5, 0x49 ;  /* 0x0000004905977836 */ /* 0x000fe20000000000 */
[----:B------:R-:W-:-:S02]  /*7120*/  ISETP.GE.AND P4, PT, R112, R164, PT ;  /* 0x000000a47000720c */ /* 0x000fc40003f86270 */
[----:B------:R-:W-:Y:S01]  /*7130*/  I2FP.F32.S32 R112, R112 ;  /* 0x0000007000707245 */ /* 0x000fe20000201400 */
[C---:B------:R-:W-:Y:S01]  /*7140*/  FFMA.FTZ R142, R113.reuse, UR5, R142 ;  /* 0x00000005718e7c23 */ /* 0x040fe2000801008e */
[----:B------:R-:W-:Y:S01]  /*7150*/  FFMA.FTZ R113, R113, UR5, R85 ;  /* 0x0000000571717c23 */ /* 0x000fe20008010055 */
[----:B----4-:R-:W-:Y:S01]  /*7160*/  FMUL.FTZ R34, R11, UR21 ;  /* 0x000000150b227c20 */ /* 0x010fe20008410000 */
[----:B------:R2:W-:Y:S01]  /*7170*/  MUFU.TANH R85, R35 ;  /* 0x0000002300557308 */ /* 0x0005e20000002400 */
[C---:B------:R-:W-:Y:S01]  /*7180*/  FFMA.FTZ R43, R112.reuse, UR5, R84 ;  /* 0x00000005702b7c23 */ /* 0x040fe20008010054 */
[----:B------:R-:W-:Y:S01]  /*7190*/  FFMA.FTZ R112, R112, UR5, R86 ;  /* 0x0000000570707c23 */ /* 0x000fe20008010056 */
[----:B------:R-:W-:Y:S01]  /*71a0*/  FSEL R39, R39, -INF , !P6 ;  /* 0xff80000027277808 */ /* 0x000fe20007000000 */
[----:B------:R-:W-:Y:S01]  /*71b0*/  FMUL.FTZ R11, R122, UR21 ;  /* 0x000000157a0b7c20 */ /* 0x000fe20008410000 */
[----:B------:R-:W-:Y:S02]  /*71c0*/  ISETP.GE.AND P6, PT, R42, R165, PT ;  /* 0x000000a52a00720c */ /* 0x000fe40003fc6270 */
[----:B------:R-:W-:Y:S01]  /*71d0*/  FSEL R113, R113, -INF , !P5 ;  /* 0xff80000071717808 */ /* 0x000fe20006800000 */
[----:B------:R3:W-:Y:S01]  /*71e0*/  MUFU.TANH R84, R18 ;  /* 0x0000001200547308 */ /* 0x0007e20000002400 */
[-C--:B------:R-:W-:Y:S01]  /*71f0*/  ISETP.GE.AND P5, PT, R46, R164.reuse, PT ;  /* 0x000000a42e00720c */ /* 0x080fe20003fa6270 */
[----:B-1----:R-:W-:Y:S01]  /*7200*/  FMUL.FTZ R32, R7, UR21 ;  /* 0x0000001507207c20 */ /* 0x002fe20008410000 */
[----:B------:R-:W-:Y:S01]  /*7210*/  FSEL R112, R112, -INF , !P4 ;  /* 0xff80000070707808 */ /* 0x000fe20006000000 */
[----:B------:R-:W-:Y:S01]  /*7220*/  FMUL.FTZ R7, R111, UR21 ;  /* 0x000000156f077c20 */ /* 0x000fe20008410000 */
[----:B------:R-:W-:-:S03]  /*7230*/  ISETP.GE.AND P4, PT, R135, R164, PT ;  /* 0x000000a48700720c */ /* 0x000fc60003f86270 */
[----:B------:R1:W-:Y:S01]  /*7240*/  MUFU.TANH R86, R34 ;  /* 0x0000002200567308 */ /* 0x0003e20000002400 */
[----:B--2---:R-:W-:Y:S02]  /*7250*/  FSEL R35, R142, -INF , !P1 ;  /* 0xff8000008e237808 */ /* 0x004fe40004800000 */
[----:B------:R-:W-:Y:S02]  /*7260*/  ISETP.GE.AND P1, PT, R46, R165, PT ;  /* 0x000000a52e00720c */ /* 0x000fe40003f26270 */
[----:B------:R-:W-:-:S03]  /*7270*/  I2FP.F32.S32 R46, R46 ;  /* 0x0000002e002e7245 */ /* 0x000fc60000201400 */
[----:B------:R-:W2:Y:S01]  /*7280*/  MUFU.TANH R37, R37 ;  /* 0x0000002500257308 */ /* 0x000ea20000002400 */
[----:B---3--:R-:W-:Y:S01]  /*7290*/  FSEL R18, R155, -INF , !P0 ;  /* 0xff8000009b127808 */ /* 0x008fe20004000000 */
[----:B------:R-:W-:Y:S01]  /*72a0*/  FFMA.FTZ R88, R46, UR5, R88 ;  /* 0x000000052e587c23 */ /* 0x000fe20008010058 */
[----:B------:R-:W-:Y:S02]  /*72b0*/  ISETP.GE.AND P0, PT, R42, R164, PT ;  /* 0x000000a42a00720c */ /* 0x000fe40003f06270 */
[----:B------:R-:W-:Y:S02]  /*72c0*/  I2FP.F32.S32 R42, R42 ;  /* 0x0000002a002a7245 */ /* 0x000fe40000201400 */
[----:B------:R-:W-:Y:S01]  /*72d0*/  FSEL R202, R88, -INF , !P5 ;  /* 0xff80000058ca7808 */ /* 0x000fe20006800000 */
[----:B------:R-:W3:Y:S01]  /*72e0*/  MUFU.TANH R38, R38 ;  /* 0x0000002600267308 */ /* 0x000ee20000002400 */
[----:B-1----:R-:W-:Y:S01]  /*72f0*/  FSEL R34, R43, -INF , !P2 ;  /* 0xff8000002b227808 */ /* 0x002fe20005000000 */
[C---:B------:R-:W-:Y:S01]  /*7300*/  FFMA.FTZ R43, R42.reuse, UR5, R80 ;  /* 0x000000052a2b7c23 */ /* 0x040fe20008010050 */
[----:B------:R-:W-:Y:S01]  /*7310*/  ISETP.GE.AND P2, PT, R135, R165, PT ;  /* 0x000000a58700720c */ /* 0x000fe20003f46270 */
[----:B------:R-:W-:Y:S01]  /*7320*/  FFMA.FTZ R87, R42, UR5, R87 ;  /* 0x000000052a577c23 */ /* 0x000fe20008010057 */
[----:B------:R-:W-:Y:S01]  /*7330*/  I2FP.F32.S32 R135, R135 ;  /* 0x0000008700877245 */ /* 0x000fe20000201400 */
[----:B------:R-:W-:Y:S01]  /*7340*/  FFMA.FTZ R42, R46, UR5, R81 ;  /* 0x000000052e2a7c23 */ /* 0x000fe20008010051 */
[----:B------:R-:W-:Y:S01]  /*7350*/  VIADD R46, R5, 0x39 ;  /* 0x00000039052e7836 */ /* 0x000fe20000000000 */
[----:B------:R1:W-:Y:S01]  /*7360*/  MUFU.TANH R80, R40 ;  /* 0x0000002800507308 */ /* 0x0003e20000002400 */
[----:B------:R-:W-:-:S02]  /*7370*/  ISETP.GE.AND P5, PT, R138, R164, PT ;  /* 0x000000a48a00720c */ /* 0x000fc40003fa6270 */
[----:B------:R-:W-:Y:S02]  /*7380*/  FSEL R42, R42, -INF , !P1 ;  /* 0xff8000002a2a7808 */ /* 0x000fe40004800000 */
[-C--:B------:R-:W-:Y:S02]  /*7390*/  ISETP.GE.AND P1, PT, R138, R165.reuse, PT ;  /* 0x000000a58a00720c */ /* 0x080fe40003f26270 */
[----:B------:R-:W-:Y:S01]  /*73a0*/  I2FP.F32.S32 R138, R138 ;  /* 0x0000008a008a7245 */ /* 0x000fe20000201400 */
[----:B------:R-:W-:Y:S01]  /*73b0*/  MUFU.TANH R81, R32 ;  /* 0x0000002000517308 */ /* 0x000fe20000002400 */
[----:B------:R-:W-:Y:S02]  /*73c0*/  FSEL R43, R43, -INF , !P6 ;  /* 0xff8000002b2b7808 */ /* 0x000fe40007000000 */
[----:B------:R-:W-:Y:S02]  /*73d0*/  FSEL R111, R87, -INF , !P0 ;  /* 0xff800000576f7808 */ /* 0x000fe40004000000 */
[----:B------:R-:W-:-:S02]  /*73e0*/  ISETP.GE.AND P6, PT, R47, R165, PT ;  /* 0x000000a52f00720c */ /* 0x000fc40003fc6270 */
[----:B------:R-:W-:Y:S01]  /*73f0*/  ISETP.GE.AND P0, PT, R47, R164, PT ;  /* 0x000000a42f00720c */ /* 0x000fe20003f06270 */
[----:B------:R-:W4:Y:S01]  /*7400*/  MUFU.TANH R55, R55 ;  /* 0x0000003700377308 */ /* 0x000f220000002400 */
[C---:B-1----:R-:W-:Y:S01]  /*7410*/  FFMA.FTZ R40, R135.reuse, UR5, R82 ;  /* 0x0000000587287c23 */ /* 0x042fe20008010052 */
[----:B------:R-:W-:-:S04]  /*7420*/  FFMA.FTZ R135, R135, UR5, R77 ;  /* 0x0000000587877c23 */ /* 0x000fc8000801004d */
[----:B------:R-:W-:Y:S02]  /*7430*/  FSEL R40, R40, -INF , !P2 ;  /* 0xff80000028287808 */ /* 0x000fe40005000000 */
[----:B------:R1:W-:Y:S01]  /*7440*/  MUFU.TANH R77, R41 ;  /* 0x00000029004d7308 */ /* 0x0003e20000002400 */
[----:B------:R-:W-:Y:S02]  /*7450*/  FSEL R135, R135, -INF , !P4 ;  /* 0xff80000087877808 */ /* 0x000fe40006000000 */
[C---:B------:R-:W-:Y:S02]  /*7460*/  ISETP.GE.AND P2, PT, R46.reuse, R165, PT ;  /* 0x000000a52e00720c */ /* 0x040fe40003f46270 */
[----:B------:R-:W-:-:S03]  /*7470*/  ISETP.GE.AND P4, PT, R46, R164, PT ;  /* 0x000000a42e00720c */ /* 0x000fc60003f86270 */
[----:B------:R2:W-:Y:S08]  /*7480*/  MUFU.TANH R82, R36 ;  /* 0x0000002400527308 */ /* 0x0005f00000002400 */
[----:B------:R-:W4:Y:S01]  /*7490*/  MUFU.TANH R54, R54 ;  /* 0x0000003600367308 */ /* 0x000f220000002400 */
[----:B-1----:R-:W-:-:S05]  /*74a0*/  I2FP.F32.S32 R41, R47 ;  /* 0x0000002f00297245 */ /* 0x002fca0000201400 */
[C---:B------:R-:W-:Y:S01]  /*74b0*/  FFMA.FTZ R47, R41.reuse, UR5, R76 ;  /* 0x00000005292f7c23 */ /* 0x040fe2000801004c */
[----:B------:R-:W-:Y:S01]  /*74c0*/  FFMA.FTZ R78, R41, UR5, R78 ;  /* 0x00000005294e7c23 */ /* 0x000fe2000801004e */
[----:B------:R-:W1:Y:S01]  /*74d0*/  MUFU.TANH R57, R57 ;  /* 0x0000003900397308 */ /* 0x000e620000002400 */
[----:B--2---:R-:W-:Y:S01]  /*74e0*/  I2FP.F32.S32 R36, R46 ;  /* 0x0000002e00247245 */ /* 0x004fe20000201400 */
[C---:B------:R-:W-:Y:S01]  /*74f0*/  FFMA.FTZ R46, R138.reuse, UR5, R79 ;  /* 0x000000058a2e7c23 */ /* 0x040fe2000801004f */
[----:B------:R-:W-:Y:S01]  /*7500*/  FFMA.FTZ R138, R138, UR5, R73 ;  /* 0x000000058a8a7c23 */ /* 0x000fe20008010049 */
[----:B------:R-:W-:Y:S01]  /*7510*/  FSEL R47, R47, -INF , !P6 ;  /* 0xff8000002f2f7808 */ /* 0x000fe20007000000 */
[C---:B------:R-:W-:Y:S02]  /*7520*/  VIADD R76, R5.reuse, 0xc9 ;  /* 0x000000c9054c7836 */ /* 0x040fe40000000000 */
[C---:B------:R-:W-:Y:S01]  /*7530*/  FFMA.FTZ R41, R36.reuse, UR5, R72 ;  /* 0x0000000524297c23 */ /* 0x040fe20008010048 */
[----:B------:R-:W-:Y:S01]  /*7540*/  FFMA.FTZ R74, R36, UR5, R74 ;  /* 0x00000005244a7c23 */ /* 0x000fe2000801004a */
[C---:B------:R-:W-:Y:S01]  /*7550*/  VIADD R36, R5.reuse, 0x41 ;  /* 0x0000004105247836 */ /* 0x040fe20000000000 */
[----:B------:R-:W-:Y:S01]  /*7560*/  FSEL R136, R78, -INF , !P0 ;  /* 0xff8000004e887808 */ /* 0x000fe20004000000 */
[----:B------:R-:W-:Y:S01]  /*7570*/  MUFU.TANH R58, R58 ;  /* 0x0000003a003a7308 */ /* 0x000fe20000002400 */
[C---:B------:R-:W-:Y:S01]  /*7580*/  ISETP.GE.AND P6, PT, R56.reuse, R165, PT ;  /* 0x000000a53800720c */ /* 0x040fe20003fc6270 */
[----:B------:R-:W-:Y:S01]  /*7590*/  VIADD R78, R5, 0xc1 ;  /* 0x000000c1054e7836 */ /* 0x000fe20000000000 */
[----:B------:R-:W-:-:S02]  /*75a0*/  ISETP.GE.AND P0, PT, R56, R164, PT ;  /* 0x000000a43800720c */ /* 0x000fc40003f06270 */
[----:B------:R-:W-:Y:S02]  /*75b0*/  FSEL R46, R46, -INF , !P1 ;  /* 0xff8000002e2e7808 */ /* 0x000fe40004800000 */
[----:B------:R-:W-:Y:S01]  /*75c0*/  FSEL R138, R138, -INF , !P5 ;  /* 0xff8000008a8a7808 */ /* 0x000fe20006800000 */
[----:B------:R-:W2:Y:S01]  /*75d0*/  MUFU.TANH R59, R59 ;  /* 0x0000003b003b7308 */ /* 0x000ea20000002400 */
[----:B------:R-:W-:Y:S02]  /*75e0*/  I2FP.F32.S32 R56, R56 ;  /* 0x0000003800387245 */ /* 0x000fe40000201400 */
[CC--:B------:R-:W-:Y:S02]  /*75f0*/  ISETP.GE.AND P1, PT, R36.reuse, R165.reuse, PT ;  /* 0x000000a52400720c */ /* 0x0c0fe40003f26270 */
[----:B------:R-:W-:Y:S01]  /*7600*/  ISETP.GE.AND P5, PT, R36, R164, PT ;  /* 0x000000a42400720c */ /* 0x000fe20003fa6270 */
[C---:B------:R-:W-:Y:S01]  /*7610*/  FFMA.FTZ R32, R56.reuse, UR5, R75 ;  /* 0x0000000538207c23 */ /* 0x040fe2000801004b */
[----:B------:R-:W-:Y:S01]  /*7620*/  FSEL R41, R41, -INF , !P2 ;  /* 0xff80000029297808 */ /* 0x000fe20005000000 */
[----:B------:R-:W-:Y:S01]  /*7630*/  FFMA.FTZ R69, R56, UR5, R69 ;  /* 0x0000000538457c23 */ /* 0x000fe20008010045 */
[----:B------:R-:W-:Y:S01]  /*7640*/  FSEL R140, R74, -INF , !P4 ;  /* 0xff8000004a8c7808 */ /* 0x000fe20006000000 */
[----:B------:R-:W2:Y:S01]  /*7650*/  MUFU.TANH R72, R180 ;  /* 0x000000b400487308 */ /* 0x000ea20000002400 */
[----:B------:R-:W-:Y:S01]  /*7660*/  I2FP.F32.S32 R36, R36 ;  /* 0x0000002400247245 */ /* 0x000fe20000201400 */
[C---:B------:R-:W-:Y:S01]  /*7670*/  VIADD R74, R5.reuse, 0xd1 ;  /* 0x000000d1054a7836 */ /* 0x040fe20000000000 */
[CC--:B------:R-:W-:Y:S01]  /*7680*/  ISETP.GE.AND P2, PT, R150.reuse, R165.reuse, PT ;  /* 0x000000a59600720c */ /* 0x0c0fe20003f46270 */
[----:B------:R-:W-:Y:S01]  /*7690*/  VIADD R75, R5, 0xd0 ;  /* 0x000000d0054b7836 */ /* 0x000fe20000000000 */
[----:B------:R-:W-:Y:S01]  /*76a0*/  ISETP.GE.AND P4, PT, R150, R164, PT ;  /* 0x000000a49600720c */ /* 0x000fe20003f86270 */
[C---:B------:R-:W-:Y:S01]  /*76b0*/  FFMA.FTZ R56, R36.reuse, UR5, R68 ;  /* 0x0000000524387c23 */ /* 0x040fe20008010044 */
[----:B------:R-:W-:Y:S01]  /*76c0*/  I2FP.F32.S32 R150, R150 ;  /* 0x0000009600967245 */ /* 0x000fe20000201400 */
[----:B------:R-:W-:Y:S01]  /*76d0*/  FFMA.FTZ R70, R36, UR5, R70 ;  /* 0x0000000524467c23 */ /* 0x000fe20008010046 */
[----:B------:R-:W-:Y:S01]  /*76e0*/  FSEL R32, R32, -INF , !P6 ;  /* 0xff80000020207808 */ /* 0x000fe20007000000 */
[----:B------:R-:W-:Y:S01]  /*76f0*/  MUFU.TANH R73, R181 ;  /* 0x000000b500497308 */ /* 0x000fe20000002400 */
[----:B------:R-:W-:Y:S01]  /*7700*/  FSEL R146, R69, -INF , !P0 ;  /* 0xff80000045927808 */ /* 0x000fe20004000000 */
[C---:B------:R-:W-:Y:S01]  /*7710*/  FFMA.FTZ R36, R150.reuse, UR5, R71 ;  /* 0x0000000596247c23 */ /* 0x040fe20008010047 */
[----:B------:R-:W-:Y:S01]  /*7720*/  FFMA.FTZ R150, R150, UR5, R61 ;  /* 0x0000000596967c23 */ /* 0x000fe2000801003d */
[----:B------:R-:W-:Y:S01]  /*7730*/  VIADD R71, R5, 0x50 ;  /* 0x0000005005477836 */ /* 0x000fe20000000000 */
[----:B------:R-:W-:-:S02]  /*7740*/  ISETP.GE.AND P6, PT, R151, R165, PT ;  /* 0x000000a59700720c */ /* 0x000fc40003fc6270 */
[----:B------:R-:W-:Y:S01]  /*7750*/  FSEL R36, R36, -INF , !P2 ;  /* 0xff80000024247808 */ /* 0x000fe20005000000 */
[----:B------:R3:W-:Y:S01]  /*7760*/  MUFU.TANH R61, R27 ;  /* 0x0000001b003d7308 */ /* 0x0007e20000002400 */
[----:B------:R-:W-:Y:S02]  /*7770*/  FSEL R150, R150, -INF , !P4 ;  /* 0xff80000096967808 */ /* 0x000fe40006000000 */
[-C--:B------:R-:W-:Y:S02]  /*7780*/  ISETP.GE.AND P0, PT, R151, R164.reuse, PT ;  /* 0x000000a49700720c */ /* 0x080fe40003f06270 */
[C---:B------:R-:W-:Y:S02]  /*7790*/  ISETP.GE.AND P2, PT, R161.reuse, R165, PT ;  /* 0x000000a5a100720c */ /* 0x040fe40003f46270 */
[----:B------:R-:W-:Y:S01]  /*77a0*/  ISETP.GE.AND P4, PT, R161, R164, PT ;  /* 0x000000a4a100720c */ /* 0x000fe20003f86270 */
[----:B------:R-:W2:Y:S01]  /*77b0*/  MUFU.TANH R182, R182 ;  /* 0x000000b600b67308 */ /* 0x000ea20000002400 */
[----:B------:R-:W-:-:S02]  /*77c0*/  I2FP.F32.S32 R151, R151 ;  /* 0x0000009700977245 */ /* 0x000fc40000201400 */
[----:B------:R-:W-:Y:S02]  /*77d0*/  I2FP.F32.S32 R161, R161 ;  /* 0x000000a100a17245 */ /* 0x000fe40000201400 */
[----:B------:R-:W-:Y:S01]  /*77e0*/  I2FP.F32.S32 R69, R71 ;  /* 0x0000004700457245 */ /* 0x000fe20000201400 */
[C---:B------:R-:W-:Y:S01]  /*77f0*/  FFMA.FTZ R60, R151.reuse, UR5, R60 ;  /* 0x00000005973c7c23 */ /* 0x040fe2000801003c */
[----:B------:R-:W-:Y:S01]  /*7800*/  FFMA.FTZ R151, R151, UR5, R48 ;  /* 0x0000000597977c23 */ /* 0x000fe20008010030 */
[C---:B------:R-:W-:Y:S01]  /*7810*/  FFMA.FTZ R37, R161.reuse, UR5, R37 ;  /* 0x00000005a1257c23 */ /* 0x040fe20008010025 */
[----:B------:R-:W-:Y:S01]  /*7820*/  FFMA.FTZ R161, R161, UR5, R44 ;  /* 0x00000005a1a17c23 */ /* 0x000fe2000801002c */
[----:B---3--:R-:W-:Y:S01]  /*7830*/  FSEL R27, R56, -INF , !P1 ;  /* 0xff800000381b7808 */ /* 0x008fe20004800000 */
[----:B------:R-:W-:Y:S01]  /*7840*/  VIADD R44, R5, 0x58 ;  /* 0x00000058052c7836 */ /* 0x000fe20000000000 */
[----:B------:R-:W-:Y:S01]  /*7850*/  FSEL R149, R70, -INF , !P5 ;  /* 0xff80000046957808 */ /* 0x000fe20006800000 */
[C---:B------:R-:W-:Y:S01]  /*7860*/  FFMA.FTZ R56, R69.reuse, UR5, R49 ;  /* 0x0000000545387c23 */ /* 0x040fe20008010031 */
[----:B------:R-:W-:Y:S01]  /*7870*/  FFMA.FTZ R38, R69, UR5, R38 ;  /* 0x0000000545267c23 */ /* 0x000fe20008010026 */
[----:B------:R-:W-:Y:S01]  /*7880*/  ISETP.GE.AND P5, PT, R71, R164, PT ;  /* 0x000000a44700720c */ /* 0x000fe20003fa6270 */
[----:B------:R-:W-:Y:S01]  /*7890*/  VIADD R49, R5, 0x59 ;  /* 0x0000005905317836 */ /* 0x000fe20000000000 */
[----:B------:R-:W-:Y:S01]  /*78a0*/  FSEL R48, R60, -INF , !P6 ;  /* 0xff8000003c307808 */ /* 0x000fe20007000000 */
[----:B------:R-:W3:Y:S01]  /*78b0*/  MUFU.TANH R68, R183 ;  /* 0x000000b700447308 */ /* 0x000ee20000002400 */
[----:B------:R-:W-:Y:S01]  /*78c0*/  FSEL R151, R151, -INF , !P0 ;  /* 0xff80000097977808 */ /* 0x000fe20004000000 */
[----:B------:R-:W-:Y:S01]  /*78d0*/  VIADD R70, R5, 0xe1 ;  /* 0x000000e105467836 */ /* 0x000fe20000000000 */
[----:B------:R-:W-:-:S02]  /*78e0*/  FSEL R122, R37, -INF , !P2 ;  /* 0xff800000257a7808 */ /* 0x000fc40005000000 */
[----:B------:R-:W-:Y:S02]  /*78f0*/  FSEL R161, R161, -INF , !P4 ;  /* 0xff800000a1a17808 */ /* 0x000fe40006000000 */
[CC--:B------:R-:W-:Y:S01]  /*7900*/  ISETP.GE.AND P6, PT, R44.reuse, R165.reuse, PT ;  /* 0x000000a52c00720c */ /* 0x0c0fe20003fc6270 */
[----:B------:R4:W-:Y:S01]  /*7910*/  MUFU.TANH R37, R133 ;  /* 0x0000008500257308 */ /* 0x0009e20000002400 */
[-C--:B------:R-:W-:Y:S02]  /*7920*/  ISETP.GE.AND P0, PT, R44, R164.reuse, PT ;  /* 0x000000a42c00720c */ /* 0x080fe40003f06270 */
[C---:B------:R-:W-:Y:S02]  /*7930*/  ISETP.GE.AND P2, PT, R176.reuse, R165, PT ;  /* 0x000000a5b000720c */ /* 0x040fe40003f46270 */
[----:B------:R-:W-:Y:S02]  /*7940*/  ISETP.GE.AND P4, PT, R176, R164, PT ;  /* 0x000000a4b000720c */ /* 0x000fe40003f86270 */
[----:B------:R-:W-:Y:S01]  /*7950*/  I2FP.F32.S32 R44, R44 ;  /* 0x0000002c002c7245 */ /* 0x000fe20000201400 */
[----:B------:R-:W-:Y:S01]  /*7960*/  MUFU.TANH R137, R137 ;  /* 0x0000008900897308 */ /* 0x000fe20000002400 */
[----:B------:R-:W-:-:S02]  /*7970*/  FSEL R159, R38, -INF , !P5 ;  /* 0xff800000269f7808 */ /* 0x000fc40006800000 */
[----:B------:R-:W-:Y:S01]  /*7980*/  I2FP.F32.S32 R176, R176 ;  /* 0x000000b000b07245 */ /* 0x000fe20000201400 */
[C---:B------:R-:W-:Y:S01]  /*7990*/  FFMA.FTZ R45, R44.reuse, UR5, R45 ;  /* 0x000000052c2d7c23 */ /* 0x040fe2000801002d */
[----:B------:R-:W-:Y:S01]  /*79a0*/  I2FP.F32.S32 R38, R49 ;  /* 0x0000003100267245 */ /* 0x000fe20000201400 */
[----:B------:R-:W-:Y:S01]  /*79b0*/  FFMA.FTZ R51, R44, UR5, R51 ;  /* 0x000000052c337c23 */ /* 0x000fe20008010033 */
[-C--:B------:R-:W-:Y:S01]  /*79c0*/  ISETP.GE.AND P1, PT, R71, R165.reuse, PT ;  /* 0x000000a54700720c */ /* 0x080fe20003f26270 */
[C---:B------:R-:W-:Y:S01]  /*79d0*/  FFMA.FTZ R53, R176.reuse, UR5, R53 ;  /* 0x00000005b0357c23 */ /* 0x040fe20008010035 */
[----:B------:R-:W-:Y:S01]  /*79e0*/  FFMA.FTZ R176, R176, UR5, R12 ;  /* 0x00000005b0b07c23 */ /* 0x000fe2000801000c */
[C---:B------:R-:W-:Y:S01]  /*79f0*/  FFMA.FTZ R50, R38.reuse, UR5, R50 ;  /* 0x0000000526327c23 */ /* 0x040fe20008010032 */
[----:B------:R-:W-:Y:S01]  /*7a00*/  FFMA.FTZ R52, R38, UR5, R52 ;  /* 0x0000000526347c23 */ /* 0x000fe20008010034 */
[----:B------:R-:W-:Y:S01]  /*7a10*/  FSEL R56, R56, -INF , !P1 ;  /* 0xff80000038387808 */ /* 0x000fe20004800000 */
[----:B------:R-:W-:Y:S01]  /*7a20*/  VIADD R38, R5, 0x69 ;  /* 0x0000006905267836 */ /* 0x000fe20000000000 */
[----:B------:R-:W-:Y:S01]  /*7a30*/  ISETP.GE.AND P1, PT, R49, R165, PT ;  /* 0x000000a53100720c */ /* 0x000fe20003f26270 */
[----:B------:R-:W-:Y:S01]  /*7a40*/  VIADD R44, R5, 0x68 ;  /* 0x00000068052c7836 */ /* 0x000fe20000000000 */
[----:B------:R-:W-:Y:S01]  /*7a50*/  ISETP.GE.AND P5, PT, R49, R164, PT ;  /* 0x000000a43100720c */ /* 0x000fe20003fa6270 */
[----:B------:R1:W-:Y:S01]  /*7a60*/  MUFU.TANH R12, R134 ;  /* 0x00000086000c7308 */ /* 0x0003e20000002400 */
[----:B----4-:R-:W-:-:S02]  /*7a70*/  FSEL R133, R45, -INF , !P6 ;  /* 0xff8000002d857808 */ /* 0x010fc40007000000 */
[----:B------:R-:W-:Y:S02]  /*7a80*/  FSEL R162, R51, -INF , !P0 ;  /* 0xff80000033a27808 */ /* 0x000fe40004000000 */
[C---:B------:R-:W-:Y:S02]  /*7a90*/  ISETP.GE.AND P6, PT, R178.reuse, R165, PT ;  /* 0x000000a5b200720c */ /* 0x040fe40003fc6270 */
[----:B------:R-:W-:Y:S01]  /*7aa0*/  ISETP.GE.AND P0, PT, R178, R164, PT ;  /* 0x000000a4b200720c */ /* 0x000fe20003f06270 */
[----:B------:R-:W4:Y:S01]  /*7ab0*/  MUFU.TANH R17, R17 ;  /* 0x0000001100117308 */ /* 0x000f220000002400 */
[----:B------:R-:W-:Y:S02]  /*7ac0*/  FSEL R142, R53, -INF , !P2 ;  /* 0xff800000358e7808 */ /* 0x000fe40005000000 */
[----:B------:R-:W-:Y:S02]  /*7ad0*/  FSEL R176, R176, -INF , !P4 ;  /* 0xff800000b0b07808 */ /* 0x000fe40006000000 */
[----:B------:R-:W-:-:S02]  /*7ae0*/  I2FP.F32.S32 R178, R178 ;  /* 0x000000b200b27245 */ /* 0x000fc40000201400 */
[----:B------:R-:W-:Y:S01]  /*7af0*/  FSEL R169, R52, -INF , !P5 ;  /* 0xff80000034a97808 */ /* 0x000fe20006800000 */
[----:B------:R-:W4:Y:S01]  /*7b00*/  MUFU.TANH R139, R139 ;  /* 0x0000008b008b7308 */ /* 0x000f220000002400 */
[----:B-1----:R-:W-:Y:S01]  /*7b10*/  FSEL R134, R50, -INF , !P1 ;  /* 0xff80000032867808 */ /* 0x002fe20004800000 */
[----:B------:R-:W-:Y:S01]  /*7b20*/  FFMA.FTZ R16, R178, UR5, R16 ;  /* 0x00000005b2107c23 */ /* 0x000fe20008010010 */
[-C--:B------:R-:W-:Y:S01]  /*7b30*/  ISETP.GE.AND P2, PT, R38, R165.reuse, PT ;  /* 0x000000a52600720c */ /* 0x080fe20003f46270 */
[----:B------:R-:W-:Y:S01]  /*7b40*/  FFMA.FTZ R178, R178, UR5, R8 ;  /* 0x00000005b2b27c23 */ /* 0x000fe20008010008 */
[-C--:B------:R-:W-:Y:S01]  /*7b50*/  ISETP.GE.AND P4, PT, R38, R164.reuse, PT ;  /* 0x000000a42600720c */ /* 0x080fe20003f86270 */
[----:B------:R-:W-:Y:S01]  /*7b60*/  VIADD R8, R5, 0x78 ;  /* 0x0000007805087836 */ /* 0x000fe20000000000 */
[C---:B------:R-:W-:Y:S01]  /*7b70*/  ISETP.GE.AND P1, PT, R44.reuse, R165, PT ;  /* 0x000000a52c00720c */ /* 0x040fe20003f26270 */
[----:B------:R-:W1:Y:S01]  /*7b80*/  MUFU.TANH R132, R132 ;  /* 0x0000008400847308 */ /* 0x000e620000002400 */
[----:B------:R-:W-:-:S02]  /*7b90*/  ISETP.GE.AND P5, PT, R44, R164, PT ;  /* 0x000000a42c00720c */ /* 0x000fc40003fa6270 */
[----:B------:R-:W-:Y:S02]  /*7ba0*/  I2FP.F32.S32 R38, R38 ;  /* 0x0000002600267245 */ /* 0x000fe40000201400 */
[----:B------:R-:W-:Y:S02]  /*7bb0*/  I2FP.F32.S32 R44, R44 ;  /* 0x0000002c002c7245 */ /* 0x000fe40000201400 */
[----:B------:R-:W-:Y:S01]  /*7bc0*/  FSEL R144, R16, -INF , !P6 ;  /* 0xff80000010907808 */ /* 0x000fe20007000000 */
[C---:B------:R-:W-:Y:S01]  /*7bd0*/  FFMA.FTZ R152, R38.reuse, UR5, R14 ;  /* 0x0000000526987c23 */ /* 0x040fe2000801000e */
[----:B------:R-:W-:Y:S01]  /*7be0*/  FFMA.FTZ R55, R38, UR5, R55 ;  /* 0x0000000526377c23 */ /* 0x000fe20008010037 */
[----:B------:R-:W-:Y:S01]  /*7bf0*/  FFMA.FTZ R13, R44, UR5, R13 ;  /* 0x000000052c0d7c23 */ /* 0x000fe2000801000d */
[C---:B------:R-:W-:Y:S01]  /*7c00*/  VIADD R14, R5.reuse, 0x70 ;  /* 0x00000070050e7836 */ /* 0x040fe20000000000 */
[----:B------:R-:W-:Y:S01]  /*7c10*/  FSEL R178, R178, -INF , !P0 ;  /* 0xff800000b2b27808 */ /* 0x000fe20004000000 */
[----:B------:R-:W-:Y:S01]  /*7c20*/  VIADD R38, R5, 0x71 ;  /* 0x0000007105267836 */ /* 0x000fe20000000000 */
[----:B------:R-:W-:Y:S01]  /*7c30*/  FSEL R152, R152, -INF , !P2 ;  /* 0xff80000098987808 */ /* 0x000fe20005000000 */
[----:B------:R-:W-:Y:S01]  /*7c40*/  FFMA.FTZ R54, R44, UR5, R54 ;  /* 0x000000052c367c23 */ /* 0x000fe20008010036 */
[----:B------:R-:W-:Y:S01]  /*7c50*/  FSEL R180, R55, -INF , !P4 ;  /* 0xff80000037b47808 */ /* 0x000fe20006000000 */
[----:B------:R-:W1:Y:S01]  /*7c60*/  MUFU.TANH R128, R128 ;  /* 0x0000008000807308 */ /* 0x000e620000002400 */
[----:B------:R-:W-:-:S02]  /*7c70*/  ISETP.GE.AND P6, PT, R14, R165, PT ;  /* 0x000000a50e00720c */ /* 0x000fc40003fc6270 */
[-C--:B------:R-:W-:Y:S02]  /*7c80*/  ISETP.GE.AND P0, PT, R14, R164.reuse, PT ;  /* 0x000000a40e00720c */ /* 0x080fe40003f06270 */
[----:B------:R-:W-:Y:S02]  /*7c90*/  FSEL R145, R13, -INF , !P1 ;  /* 0xff8000000d917808 */ /* 0x000fe40004800000 */
[C---:B------:R-:W-:Y:S01]  /*7ca0*/  ISETP.GE.AND P2, PT, R8.reuse, R165, PT ;  /* 0x000000a50800720c */ /* 0x040fe20003f46270 */
[----:B------:R-:W1:Y:S01]  /*7cb0*/  MUFU.TANH R130, R130 ;  /* 0x0000008200827308 */ /* 0x000e620000002400 */
[----:B------:R-:W-:Y:S02]  /*7cc0*/  ISETP.GE.AND P4, PT, R8, R164, PT ;  /* 0x000000a40800720c */ /* 0x000fe40003f86270 */
[----:B------:R-:W-:Y:S02]  /*7cd0*/  I2FP.F32.S32 R14, R14 ;  /* 0x0000000e000e7245 */ /* 0x000fe40000201400 */
[----:B------:R-:W-:-:S02]  /*7ce0*/  I2FP.F32.S32 R13, R38 ;  /* 0x00000026000d7245 */ /* 0x000fc40000201400 */
[----:B------:R-:W-:Y:S01]  /*7cf0*/  I2FP.F32.S32 R8, R8 ;  /* 0x0000000800087245 */ /* 0x000fe20000201400 */
[----:B------:R-:W-:Y:S01]  /*7d00*/  FFMA.FTZ R57, R14, UR5, R57 ;  /* 0x000000050e397c23 */ /* 0x000fe20008010039 */
[----:B------:R-:W-:Y:S01]  /*7d10*/  FSEL R179, R54, -INF , !P5 ;  /* 0xff80000036b37808 */ /* 0x000fe20006800000 */
[----:B--2---:R-:W-:Y:S01]  /*7d20*/  FFMA.FTZ R59, R14, UR5, R59 ;  /* 0x000000050e3b7c23 */ /* 0x004fe2000801003b */
[C---:B------:R-:W-:Y:S01]  /*7d30*/  FFMA.FTZ R58, R13.reuse, UR5, R58 ;  /* 0x000000050d3a7c23 */ /* 0x040fe2000801003a */
[----:B------:R-:W-:Y:S01]  /*7d40*/  FFMA.FTZ R63, R13, UR5, R63 ;  /* 0x000000050d3f7c23 */ /* 0x000fe2000801003f */
[C---:B------:R-:W-:Y:S01]  /*7d50*/  FFMA.FTZ R83, R8.reuse, UR5, R83 ;  /* 0x0000000508537c23 */ /* 0x040fe20008010053 */
[----:B------:R-:W-:Y:S01]  /*7d60*/  FFMA.FTZ R90, R8, UR5, R90 ;  /* 0x00000005085a7c23 */ /* 0x000fe2000801005a */
[C---:B------:R-:W-:Y:S01]  /*7d70*/  ISETP.GE.AND P1, PT, R38.reuse, R165, PT ;  /* 0x000000a52600720c */ /* 0x040fe20003f26270 */
[C---:B------:R-:W-:Y:S01]  /*7d80*/  VIADD R8, R5.reuse, 0x81 ;  /* 0x0000008105087836 */ /* 0x040fe20000000000 */
[----:B------:R-:W-:Y:S01]  /*7d90*/  ISETP.GE.AND P5, PT, R38, R164, PT ;  /* 0x000000a42600720c */ /* 0x000fe20003fa6270 */
[----:B------:R-:W2:Y:S01]  /*7da0*/  MUFU.TANH R15, R15 ;  /* 0x0000000f000f7308 */ /* 0x000ea20000002400 */
[----:B------:R-:W-:-:S02]  /*7db0*/  IADD3 R13, R5, 0x80, RZ ;  /* 0x00000080050d7810 */ /* 0x000fc40007ffe0ff */
[----:B------:R-:W-:Y:S02]  /*7dc0*/  FSEL R156, R57, -INF , !P6 ;  /* 0xff800000399c7808 */ /* 0x000fe40007000000 */
[----:B------:R-:W-:Y:S02]  /*7dd0*/  FSEL R187, R59, -INF , !P0 ;  /* 0xff8000003bbb7808 */ /* 0x000fe40004000000 */
[----:B------:R-:W-:Y:S01]  /*7de0*/  FSEL R158, R58, -INF , !P1 ;  /* 0xff8000003a9e7808 */ /* 0x000fe20004800000 */
[----:B------:R-:W2:Y:S01]  /*7df0*/  MUFU.TANH R125, R125 ;  /* 0x0000007d007d7308 */ /* 0x000ea20000002400 */
[----:B------:R-:W-:Y:S02]  /*7e00*/  FSEL R189, R63, -INF , !P5 ;  /* 0xff8000003fbd7808 */ /* 0x000fe40006800000 */
[----:B------:R-:W-:Y:S02]  /*7e10*/  FSEL R170, R83, -INF , !P2 ;  /* 0xff80000053aa7808 */ /* 0x000fe40005000000 */
[----:B------:R-:W-:-:S02]  /*7e20*/  FSEL R190, R90, -INF , !P4 ;  /* 0xff8000005abe7808 */ /* 0x000fc40006000000 */
[CC--:B------:R-:W-:Y:S01]  /*7e30*/  ISETP.GE.AND P6, PT, R191.reuse, R165.reuse, PT ;  /* 0x000000a5bf00720c */ /* 0x0c0fe20003fc6270 */
[----:B------:R-:W2:Y:S01]  /*7e40*/  MUFU.TANH R127, R127 ;  /* 0x0000007f007f7308 */ /* 0x000ea20000002400 */
[-C--:B------:R-:W-:Y:S02]  /*7e50*/  ISETP.GE.AND P0, PT, R191, R164.reuse, PT ;  /* 0x000000a4bf00720c */ /* 0x080fe40003f06270 */
[CC--:B------:R-:W-:Y:S02]  /*7e60*/  ISETP.GE.AND P1, PT, R13.reuse, R165.reuse, PT ;  /* 0x000000a50d00720c */ /* 0x0c0fe40003f26270 */
[-C--:B------:R-:W-:Y:S02]  /*7e70*/  ISETP.GE.AND P5, PT, R13, R164.reuse, PT ;  /* 0x000000a40d00720c */ /* 0x080fe40003fa6270 */
[C---:B------:R-:W-:Y:S01]  /*7e80*/  ISETP.GE.AND P2, PT, R8.reuse, R165, PT ;  /* 0x000000a50800720c */ /* 0x040fe20003f46270 */
[----:B------:R-:W2:Y:S01]  /*7e90*/  MUFU.TANH R131, R131 ;  /* 0x0000008300837308 */ /* 0x000ea20000002400 */
[----:B------:R-:W-:-:S02]  /*7ea0*/  ISETP.GE.AND P4, PT, R8, R164, PT ;  /* 0x000000a40800720c */ /* 0x000fc40003f86270 */
        /* <DEDUP_REMOVED lines=25> */
[----:B------:R-:W2:Y:S01]  /*8040*/  MUFU.TANH R129, R129 ;  /* 0x0000008100817308 */ /* 0x000ea20000002400 */
        /* <DEDUP_REMOVED lines=12> */
[----:B------:R-:W-:Y:S01]  /*8110*/  VIADD R2, R5, 0x99 ;  /* 0x0000009905027836 */ /* 0x000fe20000000000 */
[----:B------:R-:W-:Y:S01]  /*8120*/  FSEL R186, R86, -INF , !P5 ;  /* 0xff80000056ba7808 */ /* 0x000fe20006800000 */
[----:B------:R-:W2:Y:S01]  /*8130*/  MUFU.TANH R116, R116 ;  /* 0x0000007400747308 */ /* 0x000ea20000002400 */
[----:B------:R-:W-:-:S02]  /*8140*/  FSEL R183, R92, -INF , !P6 ;  /* 0xff8000005cb77808 */ /* 0x000fc40007000000 */
[----:B------:R-:W-:Y:S02]  /*8150*/  FSEL R188, R84, -INF , !P0 ;  /* 0xff80000054bc7808 */ /* 0x000fe40004000000 */
[CC--:B------:R-:W-:Y:S02]  /*8160*/  ISETP.GE.AND P1, PT, R171.reuse, R165.reuse, PT ;  /* 0x000000a5ab00720c */ /* 0x0c0fe40003f26270 */
[----:B------:R-:W-:Y:S01]  /*8170*/  ISETP.GE.AND P5, PT, R171, R164, PT ;  /* 0x000000a4ab00720c */ /* 0x000fe20003fa6270 */
[----:B------:R-:W2:Y:S01]  /*8180*/  MUFU.TANH R118, R118 ;  /* 0x0000007600767308 */ /* 0x000ea20000002400 */
[----:B------:R-:W-:Y:S02]  /*8190*/  FSEL R192, R80, -INF , !P2 ;  /* 0xff80000050c07808 */ /* 0x000fe40005000000 */
[----:B------:R-:W-:Y:S02]  /*81a0*/  FSEL R175, R82, -INF , !P4 ;  /* 0xff80000052af7808 */ /* 0x000fe40006000000 */
[----:B------:R-:W-:-:S02]  /*81b0*/  ISETP.GE.AND P6, PT, R8, R165, PT ;  /* 0x000000a50800720c */ /* 0x000fc40003fc6270 */
[-C--:B------:R-:W-:Y:S01]  /*81c0*/  ISETP.GE.AND P0, PT, R8, R164.reuse, PT ;  /* 0x000000a40800720c */ /* 0x080fe20003f06270 */
[----:B------:R-:W2:Y:S01]  /*81d0*/  MUFU.TANH R121, R121 ;  /* 0x0000007900797308 */ /* 0x000ea20000002400 */
[----:B------:R-:W-:Y:S02]  /*81e0*/  I2FP.F32.S32 R171, R171 ;  /* 0x000000ab00ab7245 */ /* 0x000fe40000201400 */
[C---:B------:R-:W-:Y:S02]  /*81f0*/  ISETP.GE.AND P2, PT, R2.reuse, R165, PT ;  /* 0x000000a50200720c */ /* 0x040fe40003f46270 */
[----:B------:R-:W-:Y:S01]  /*8200*/  ISETP.GE.AND P4, PT, R2, R164, PT ;  /* 0x000000a40200720c */ /* 0x000fe20003f86270 */
[C---:B------:R-:W-:Y:S01]  /*8210*/  FFMA.FTZ R72, R171.reuse, UR5, R72 ;  /* 0x00000005ab487c23 */ /* 0x040fe20008010048 */
[----:B------:R-:W-:Y:S01]  /*8220*/  I2FP.F32.S32 R8, R8 ;  /* 0x0000000800087245 */ /* 0x000fe20000201400 */
[----:B------:R-:W-:Y:S01]  /*8230*/  FFMA.FTZ R171, R171, UR5, R182 ;  /* 0x00000005abab7c23 */ /* 0x000fe200080100b6 */
[----:B------:R-:W-:Y:S01]  /*8240*/  I2FP.F32.S32 R2, R2 ;  /* 0x0000000200027245 */ /* 0x000fe20000201400 */
[----:B------:R-:W-:Y:S01]  /*8250*/  MUFU.TANH R120, R120 ;  /* 0x0000007800787308 */ /* 0x000fe20000002400 */
[----:B------:R-:W-:Y:S01]  /*8260*/  FSEL R197, R72, -INF , !P1 ;  /* 0xff80000048c57808 */ /* 0x000fe20004800000 */
[C---:B------:R-:W-:Y:S01]  /*8270*/  FFMA.FTZ R77, R8.reuse, UR5, R77 ;  /* 0x00000005084d7c23 */ /* 0x040fe2000801004d */
[----:B------:R-:W-:Y:S01]  /*8280*/  FFMA.FTZ R81, R8, UR5, R81 ;  /* 0x0000000508517c23 */ /* 0x000fe20008010051 */
[C---:B------:R-:W-:Y:S01]  /*8290*/  FFMA.FTZ R73, R2.reuse, UR5, R73 ;  /* 0x0000000502497c23 */ /* 0x040fe20008010049 */
[----:B---3--:R-:W-:Y:S01]  /*82a0*/  FFMA.FTZ R68, R2, UR5, R68 ;  /* 0x0000000502447c23 */ /* 0x008fe20008010044 */
[C---:B------:R-:W-:Y:S01]  /*82b0*/  VIADD R2, R5.reuse, 0xa1 ;  /* 0x000000a105027836 */ /* 0x040fe20000000000 */
[----:B------:R-:W-:Y:S01]  /*82c0*/  IADD3 R8, R5, 0xa0, RZ ;  /* 0x000000a005087810 */ /* 0x000fe20007ffe0ff */
[----:B------:R-:W-:Y:S01]  /*82d0*/  MUFU.TANH R11, R11 ;  /* 0x0000000b000b7308 */ /* 0x000fe20000002400 */
[----:B------:R-:W-:Y:S01]  /*82e0*/  FSEL R195, R77, -INF , !P6 ;  /* 0xff8000004dc37808 */ /* 0x000fe20007000000 */
[----:B------:R-:W-:Y:S01]  /*82f0*/  VIADD R77, R5, 0xc8 ;  /* 0x000000c8054d7836 */ /* 0x000fe20000000000 */
[----:B------:R-:W-:-:S02]  /*8300*/  FSEL R173, R81, -INF , !P0 ;  /* 0xff80000051ad7808 */ /* 0x000fc40004000000 */
[----:B------:R-:W-:Y:S02]  /*8310*/  FSEL R171, R171, -INF , !P5 ;  /* 0xff800000abab7808 */ /* 0x000fe40006800000 */
[CC--:B------:R-:W-:Y:S01]  /*8320*/  ISETP.GE.AND P6, PT, R8.reuse, R165.reuse, PT ;  /* 0x000000a50800720c */ /* 0x0c0fe20003fc6270 */
[----:B------:R-:W3:Y:S01]  /*8330*/  MUFU.TANH R123, R123 ;  /* 0x0000007b007b7308 */ /* 0x000ee20000002400 */
[-C--:B------:R-:W-:Y:S02]  /*8340*/  ISETP.GE.AND P0, PT, R8, R164.reuse, PT ;  /* 0x000000a40800720c */ /* 0x080fe40003f06270 */
[C---:B------:R-:W-:Y:S02]  /*8350*/  ISETP.GE.AND P1, PT, R2.reuse, R165, PT ;  /* 0x000000a50200720c */ /* 0x040fe40003f26270 */
[----:B------:R-:W-:Y:S02]  /*8360*/  ISETP.GE.AND P5, PT, R2, R164, PT ;  /* 0x000000a40200720c */ /* 0x000fe40003fa6270 */
[----:B------:R-:W-:Y:S01]  /*8370*/  FSEL R184, R73, -INF , !P2 ;  /* 0xff80000049b87808 */ /* 0x000fe20005000000 */
[----:B------:R-:W3:Y:S01]  /*8380*/  MUFU.TANH R9, R9 ;  /* 0x0000000900097308 */ /* 0x000ee20000002400 */
[----:B------:R-:W-:Y:S01]  /*8390*/  FSEL R168, R68, -INF , !P4 ;  /* 0xff80000044a87808 */ /* 0x000fe20006000000 */
[----:B------:R-:W-:Y:S01]  /*83a0*/  VIADD R73, R5, 0xd8 ;  /* 0x000000d805497836 */ /* 0x000fe20000000000 */
[----:B------:R-:W-:-:S02]  /*83b0*/  I2FP.F32.S32 R8, R8 ;  /* 0x0000000800087245 */ /* 0x000fc40000201400 */
[----:B------:R-:W-:Y:S02]  /*83c0*/  I2FP.F32.S32 R2, R2 ;  /* 0x0000000200027245 */ /* 0x000fe40000201400 */
[C---:B------:R-:W-:Y:S01]  /*83d0*/  ISETP.GE.AND P2, PT, R153.reuse, R165, PT ;  /* 0x000000a59900720c */ /* 0x040fe20003f46270 */
[C---:B------:R-:W-:Y:S01]  /*83e0*/  FFMA.FTZ R61, R8.reuse, UR5, R61 ;  /* 0x00000005083d7c23 */ /* 0x040fe2000801003d */
[----:B------:R-:W-:Y:S01]  /*83f0*/  ISETP.GE.AND P4, PT, R153, R164, PT ;  /* 0x000000a49900720c */ /* 0x000fe20003f86270 */
[----:B----4-:R-:W-:Y:S01]  /*8400*/  FFMA.FTZ R17, R8, UR5, R17 ;  /* 0x0000000508117c23 */ /* 0x010fe20008010011 */
[----:B------:R-:W-:Y:S01]  /*8410*/  I2FP.F32.S32 R153, R153 ;  /* 0x0000009900997245 */ /* 0x000fe20000201400 */
[C---:B------:R-:W-:Y:S01]  /*8420*/  FFMA.FTZ R137, R2.reuse, UR5, R137 ;  /* 0x0000000502897c23 */ /* 0x040fe20008010089 */
[----:B------:R-:W-:Y:S01]  /*8430*/  FFMA.FTZ R139, R2, UR5, R139 ;  /* 0x00000005028b7c23 */ /* 0x000fe2000801008b */
[----:B------:R-:W-:Y:S01]  /*8440*/  VIADD R8, R5, 0xb0 ;  /* 0x000000b005087836 */ /* 0x000fe20000000000 */
[----:B------:R-:W-:Y:S01]  /*8450*/  FSEL R182, R61, -INF , !P6 ;  /* 0xff8000003db67808 */ /* 0x000fe20007000000 */
[C---:B-1----:R-:W-:Y:S01]  /*8460*/  FFMA.FTZ R132, R153.reuse, UR5, R132 ;  /* 0x0000000599847c23 */ /* 0x042fe20008010084 */
[----:B------:R-:W-:Y:S01]  /*8470*/  FFMA.FTZ R153, R153, UR5, R12 ;  /* 0x0000000599997c23 */ /* 0x000fe2000801000c */
[----:B------:R-:W-:Y:S01]  /*8480*/  VIADD R12, R5, 0xa9 ;  /* 0x000000a9050c7836 */ /* 0x000fe20000000000 */
[----:B------:R-:W-:Y:S01]  /*8490*/  FSEL R177, R137, -INF , !P1 ;  /* 0xff80000089b17808 */ /* 0x000fe20004800000 */
[----:B------:R-:W-:Y:S01]  /*84a0*/  VIADD R2, R5, 0xb1 ;  /* 0x000000b105027836 */ /* 0x000fe20000000000 */
[----:B------:R-:W-:Y:S01]  /*84b0*/  FSEL R154, R139, -INF , !P5 ;  /* 0xff8000008b9a7808 */ /* 0x000fe20006800000 */
[----:B------:R-:W1:Y:S01]  /*84c0*/  MUFU.TANH R115, R115 ;  /* 0x0000007300737308 */ /* 0x000e620000002400 */
[----:B------:R-:W-:-:S02]  /*84d0*/  ISETP.GE.AND P1, PT, R8, R165, PT ;  /* 0x000000a50800720c */ /* 0x000fc40003f26270 */
[----:B------:R-:W-:Y:S02]  /*84e0*/  ISETP.GE.AND P5, PT, R8, R164, PT ;  /* 0x000000a40800720c */ /* 0x000fe40003fa6270 */
[----:B------:R-:W-:Y:S02]  /*84f0*/  FSEL R155, R17, -INF , !P0 ;  /* 0xff800000119b7808 */ /* 0x000fe40004000000 */
[----:B------:R-:W-:Y:S01]  /*8500*/  I2FP.F32.S32 R8, R8 ;  /* 0x0000000800087245 */ /* 0x000fe20000201400 */
[----:B------:R-:W4:Y:S01]  /*8510*/  MUFU.TANH R117, R117 ;  /* 0x0000007500757308 */ /* 0x000f220000002400 */
[C---:B------:R-:W-:Y:S02]  /*8520*/  ISETP.GE.AND P6, PT, R12.reuse, R165, PT ;  /* 0x000000a50c00720c */ /* 0x040fe40003fc6270 */
[----:B------:R-:W-:Y:S01]  /*8530*/  ISETP.GE.AND P0, PT, R12, R164, PT ;  /* 0x000000a40c00720c */ /* 0x000fe20003f06270 */
[C---:B------:R-:W-:Y:S01]  /*8540*/  FFMA.FTZ R128, R8.reuse, UR5, R128 ;  /* 0x0000000508807c23 */ /* 0x040fe20008010080 */
[----:B------:R-:W-:Y:S01]  /*8550*/  I2FP.F32.S32 R12, R12 ;  /* 0x0000000c000c7245 */ /* 0x000fe20000201400 */
[----:B------:R-:W-:Y:S01]  /*8560*/  FFMA.FTZ R130, R8, UR5, R130 ;  /* 0x0000000508827c23 */ /* 0x000fe20008010082 */
[C---:B------:R-:W-:Y:S01]  /*8570*/  VIADD R8, R5.reuse, 0xb9 ;  /* 0x000000b905087836 */ /* 0x040fe20000000000 */
[----:B------:R-:W-:Y:S01]  /*8580*/  FSEL R163, R132, -INF , !P2 ;  /* 0xff80000084a37808 */ /* 0x000fe20005000000 */
[----:B------:R-:W-:Y:S01]  /*8590*/  MUFU.TANH R10, R10 ;  /* 0x0000000a000a7308 */ /* 0x000fe20000002400 */
[C---:B------:R-:W-:Y:S01]  /*85a0*/  FFMA.FTZ R37, R12.reuse, UR5, R37 ;  /* 0x000000050c257c23 */ /* 0x040fe20008010025 */
[----:B--2---:R-:W-:Y:S01]  /*85b0*/  FFMA.FTZ R15, R12, UR5, R15 ;  /* 0x000000050c0f7c23 */ /* 0x004fe2000801000f */
[----:B------:R-:W-:Y:S01]  /*85c0*/  VIADD R12, R5, 0xb8 ;  /* 0x000000b8050c7836 */ /* 0x000fe20000000000 */
[----:B------:R-:W-:-:S02]  /*85d0*/  FSEL R157, R128, -INF , !P1 ;  /* 0xff800000809d7808 */ /* 0x000fc40004800000 */
[----:B------:R-:W-:Y:S02]  /*85e0*/  FSEL R137, R130, -INF , !P5 ;  /* 0xff80000082897808 */ /* 0x000fe40006800000 */
[----:B------:R-:W-:Y:S01]  /*85f0*/  FSEL R153, R153, -INF , !P4 ;  /* 0xff80000099997808 */ /* 0x000fe20006000000 */
[----:B------:R-:W2:Y:S01]  /*8600*/  MUFU.TANH R119, R119 ;  /* 0x0000007700777308 */ /* 0x000ea20000002400 */
[CC--:B------:R-:W-:Y:S02]  /*8610*/  ISETP.GE.AND P1, PT, R8.reuse, R165.reuse, PT ;  /* 0x000000a50800720c */ /* 0x0c0fe40003f26270 */
[-C--:B------:R-:W-:Y:S02]  /*8620*/  ISETP.GE.AND P5, PT, R8, R164.reuse, PT ;  /* 0x000000a40800720c */ /* 0x080fe40003fa6270 */
[C---:B------:R-:W-:Y:S02]  /*8630*/  ISETP.GE.AND P2, PT, R2.reuse, R165, PT ;  /* 0x000000a50200720c */ /* 0x040fe40003f46270 */
[----:B------:R-:W-:Y:S01]  /*8640*/  ISETP.GE.AND P4, PT, R2, R164, PT ;  /* 0x000000a40200720c */ /* 0x000fe20003f86270 */
[----:B------:R-:W2:Y:S01]  /*8650*/  MUFU.TANH R114, R114 ;  /* 0x0000007200727308 */ /* 0x000ea20000002400 */
[----:B------:R-:W-:-:S02]  /*8660*/  FSEL R160, R37, -INF , !P6 ;  /* 0xff80000025a07808 */ /* 0x000fc40007000000 */
[----:B------:R-:W-:Y:S02]  /*8670*/  FSEL R148, R15, -INF , !P0 ;  /* 0xff8000000f947808 */ /* 0x000fe40004000000 */
[----:B------:R-:W-:Y:S02]  /*8680*/  I2FP.F32.S32 R8, R8 ;  /* 0x0000000800087245 */ /* 0x000fe40000201400 */
[----:B------:R-:W-:Y:S01]  /*8690*/  I2FP.F32.S32 R2, R2 ;  /* 0x0000000200027245 */ /* 0x000fe20000201400 */
[----:B------:R-:W2:Y:S01]  /*86a0*/  MUFU.TANH R104, R104 ;  /* 0x0000006800687308 */ /* 0x000ea20000002400 */
[----:B------:R-:W-:Y:S01]  /*86b0*/  ISETP.GE.AND P6, PT, R12, R165, PT ;  /* 0x000000a50c00720c */ /* 0x000fe20003fc6270 */
[----:B------:R-:W-:Y:S01]  /*86c0*/  FFMA.FTZ R125, R8, UR5, R125 ;  /* 0x00000005087d7c23 */ /* 0x000fe2000801007d */
[----:B------:R-:W-:Y:S01]  /*86d0*/  ISETP.GE.AND P0, PT, R12, R164, PT ;  /* 0x000000a40c00720c */ /* 0x000fe20003f06270 */
[----:B------:R-:W-:Y:S01]  /*86e0*/  FFMA.FTZ R127, R8, UR5, R127 ;  /* 0x00000005087f7c23 */ /* 0x000fe2000801007f */
[----:B------:R-:W-:Y:S01]  /*86f0*/  I2FP.F32.S32 R12, R12 ;  /* 0x0000000c000c7245 */ /* 0x000fe20000201400 */
[C---:B------:R-:W-:Y:S01]  /*8700*/  FFMA.FTZ R131, R2.reuse, UR5, R131 ;  /* 0x0000000502837c23 */ /* 0x040fe20008010083 */
[----:B------:R-:W-:Y:S01]  /*8710*/  FFMA.FTZ R129, R2, UR5, R129 ;  /* 0x0000000502817c23 */ /* 0x000fe20008010081 */
[----:B------:R-:W-:Y:S01]  /*8720*/  IADD3 R2, R5, 0xc0, RZ ;  /* 0x000000c005027810 */ /* 0x000fe20007ffe0ff */
[----:B------:R-:W2:Y:S01]  /*8730*/  MUFU.TANH R106, R106 ;  /* 0x0000006a006a7308 */ /* 0x000ea20000002400 */
[C---:B------:R-:W-:Y:S01]  /*8740*/  FFMA.FTZ R124, R12.reuse, UR5, R124 ;  /* 0x000000050c7c7c23 */ /* 0x040fe2000801007c */
[----:B------:R-:W-:Y:S01]  /*8750*/  FFMA.FTZ R126, R12, UR5, R126 ;  /* 0x000000050c7e7c23 */ /* 0x000fe2000801007e */
[----:B------:R-:W-:Y:S01]  /*8760*/  FSEL R141, R125, -INF , !P1 ;  /* 0xff8000007d8d7808 */ /* 0x000fe20004800000 */
[----:B------:R-:W-:Y:S01]  /*8770*/  VIADD R8, R5, 0xe9 ;  /* 0x000000e905087836 */ /* 0x000fe20000000000 */
[----:B------:R-:W-:-:S02]  /*8780*/  FSEL R130, R127, -INF , !P5 ;  /* 0xff8000007f827808 */ /* 0x000fc40006800000 */
[----:B------:R-:W-:Y:S01]  /*8790*/  FSEL R132, R131, -INF , !P4 ;  /* 0xff80000083847808 */ /* 0x000fe20006000000 */
[----:B------:R-:W2:Y:S01]  /*87a0*/  MUFU.TANH R108, R108 ;  /* 0x0000006c006c7308 */ /* 0x000ea20000002400 */
[C---:B------:R-:W-:Y:S02]  /*87b0*/  ISETP.GE.AND P1, PT, R77.reuse, R165, PT ;  /* 0x000000a54d00720c */ /* 0x040fe40003f26270 */
[----:B------:R-:W-:Y:S02]  /*87c0*/  ISETP.GE.AND P5, PT, R77, R164, PT ;  /* 0x000000a44d00720c */ /* 0x000fe40003fa6270 */
[----:B------:R-:W-:Y:S02]  /*87d0*/  FSEL R143, R124, -INF , !P6 ;  /* 0xff8000007c8f7808 */ /* 0x000fe40007000000 */
[----:B------:R-:W-:Y:S01]  /*87e0*/  FSEL R131, R126, -INF , !P0 ;  /* 0xff8000007e837808 */ /* 0x000fe20004000000 */
[----:B------:R-:W-:Y:S01]  /*87f0*/  MUFU.TANH R7, R7 ;  /* 0x0000000700077308 */ /* 0x000fe20000002400 */
[----:B------:R-:W-:-:S02]  /*8800*/  I2FP.F32.S32 R77, R77 ;  /* 0x0000004d004d7245 */ /* 0x000fc40000201400 */
[----:B------:R-:W-:Y:S02]  /*8810*/  FSEL R147, R129, -INF , !P2 ;  /* 0xff80000081937808 */ /* 0x000fe40005000000 */
[CC--:B------:R-:W-:Y:S01]  /*8820*/  ISETP.GE.AND P6, PT, R78.reuse, R165.reuse, PT ;  /* 0x000000a54e00720c */ /* 0x0c0fe20003fc6270 */
[C---:B------:R-:W-:Y:S01]  /*8830*/  FFMA.FTZ R116, R77.reuse, UR5, R116 ;  /* 0x000000054d747c23 */ /* 0x040fe20008010074 */
[-C--:B------:R-:W-:Y:S01]  /*8840*/  ISETP.GE.AND P0, PT, R78, R164.reuse, PT ;  /* 0x000000a44e00720c */ /* 0x080fe20003f06270 */
[----:B------:R-:W-:Y:S01]  /*8850*/  FFMA.FTZ R77, R77, UR5, R118 ;  /* 0x000000054d4d7c23 */ /* 0x000fe20008010076 */
[C---:B------:R-:W-:Y:S01]  /*8860*/  ISETP.GE.AND P2, PT, R2.reuse, R165, PT ;  /* 0x000000a50200720c */ /* 0x040fe20003f46270 */
[----:B------:R-:W2:Y:S01]  /*8870*/  MUFU.TANH R110, R110 ;  /* 0x0000006e006e7308 */ /* 0x000ea20000002400 */
[----:B------:R-:W-:Y:S02]  /*8880*/  ISETP.GE.AND P4, PT, R2, R164, PT ;  /* 0x000000a40200720c */ /* 0x000fe40003f86270 */
[----:B------:R-:W-:-:S02]  /*8890*/  I2FP.F32.S32 R78, R78 ;  /* 0x0000004e004e7245 */ /* 0x000fc40000201400 */
[----:B------:R-:W-:Y:S02]  /*88a0*/  I2FP.F32.S32 R2, R2 ;  /* 0x0000000200027245 */ /* 0x000fe40000201400 */
[----:B------:R-:W-:Y:S01]  /*88b0*/  FSEL R128, R116, -INF , !P1 ;  /* 0xff80000074807808 */ /* 0x000fe20004800000 */
[C---:B------:R-:W-:Y:S01]  /*88c0*/  FFMA.FTZ R121, R78.reuse, UR5, R121 ;  /* 0x000000054e797c23 */ /* 0x040fe20008010079 */
[----:B---3--:R-:W-:Y:S01]  /*88d0*/  FFMA.FTZ R78, R78, UR5, R123 ;  /* 0x000000054e4e7c23 */ /* 0x008fe2000801007b */
[C---:B------:R-:W-:Y:S01]  /*88e0*/  FFMA.FTZ R120, R2.reuse, UR5, R120 ;  /* 0x0000000502787c23 */ /* 0x040fe20008010078 */
[----:B------:R-:W-:Y:S01]  /*88f0*/  FFMA.FTZ R11, R2, UR5, R11 ;  /* 0x00000005020b7c23 */ /* 0x000fe2000801000b */
[----:B------:R-:W-:Y:S01]  /*8900*/  FSEL R77, R77, -INF , !P5 ;  /* 0xff8000004d4d7808 */ /* 0x000fe20006800000 */
[----:B------:R-:W-:Y:S01]  /*8910*/  VIADD R2, R5, 0xd9 ;  /* 0x000000d905027836 */ /* 0x000fe20000000000 */
[C---:B------:R-:W-:Y:S01]  /*8920*/  ISETP.GE.AND P1, PT, R74.reuse, R165, PT ;  /* 0x000000a54a00720c */ /* 0x040fe20003f26270 */
[----:B------:R-:W-:Y:S01]  /*8930*/  MUFU.TANH R100, R100 ;  /* 0x0000006400647308 */ /* 0x000fe20000002400 */
[----:B------:R-:W-:-:S02]  /*8940*/  ISETP.GE.AND P5, PT, R74, R164, PT ;  /* 0x000000a44a00720c */ /* 0x000fc40003fa6270 */
[----:B------:R-:W-:Y:S02]  /*8950*/  FSEL R139, R120, -INF , !P2 ;  /* 0xff800000788b7808 */ /* 0x000fe40005000000 */
[----:B------:R-:W-:Y:S02]  /*8960*/  FSEL R79, R11, -INF , !P4 ;  /* 0xff8000000b4f7808 */ /* 0x000fe40006000000 */
[----:B------:R-:W-:Y:S01]  /*8970*/  FSEL R129, R121, -INF , !P6 ;  /* 0xff80000079817808 */ /* 0x000fe20007000000 */
[----:B------:R-:W-:Y:S01]  /*8980*/  MUFU.TANH R101, R101 ;  /* 0x0000006500657308 */ /* 0x000fe20000002400 */
[----:B------:R-:W-:Y:S02]  /*8990*/  FSEL R78, R78, -INF , !P0 ;  /* 0xff8000004e4e7808 */ /* 0x000fe40004000000 */
[----:B------:R-:W-:Y:S02]  /*89a0*/  I2FP.F32.S32 R74, R74 ;  /* 0x0000004a004a7245 */ /* 0x000fe40000201400 */
[----:B------:R-:W-:-:S02]  /*89b0*/  ISETP.GE.AND P2, PT, R76, R165, PT ;  /* 0x000000a54c00720c */ /* 0x000fc40003f46270 */
[-C--:B------:R-:W-:Y:S01]  /*89c0*/  ISETP.GE.AND P4, PT, R76, R164.reuse, PT ;  /* 0x000000a44c00720c */ /* 0x080fe20003f86270 */
[C---:B------:R-:W-:Y:S01]  /*89d0*/  FFMA.FTZ R9, R74.reuse, UR5, R9 ;  /* 0x000000054a097c23 */ /* 0x040fe20008010009 */
[C---:B------:R-:W-:Y:S01]  /*89e0*/  ISETP.GE.AND P6, PT, R75.reuse, R165, PT ;  /* 0x000000a54b00720c */ /* 0x040fe20003fc6270 */
[----:B-1----:R-:W-:Y:S01]  /*89f0*/  FFMA.FTZ R74, R74, UR5, R115 ;  /* 0x000000054a4a7c23 */ /* 0x002fe20008010073 */
[----:B------:R-:W-:Y:S01]  /*8a00*/  ISETP.GE.AND P0, PT, R75, R164, PT ;  /* 0x000000a44b00720c */ /* 0x000fe20003f06270 */
[----:B------:R-:W-:Y:S01]  /*8a10*/  MUFU.TANH R102, R102 ;  /* 0x0000006600667308 */ /* 0x000fe20000002400 */
[----:B------:R-:W-:Y:S02]  /*8a20*/  I2FP.F32.S32 R76, R76 ;  /* 0x0000004c004c7245 */ /* 0x000fe40000201400 */
[----:B------:R-:W-:Y:S02]  /*8a30*/  I2FP.F32.S32 R75, R75 ;  /* 0x0000004b004b7245 */ /* 0x000fe40000201400 */
[----:B------:R-:W-:Y:S01]  /*8a40*/  IADD3 R71, R5, 0xe0, RZ ;  /* 0x000000e005477810 */ /* 0x000fe20007ffe0ff */
[C---:B----4-:R-:W-:Y:S01]  /*8a50*/  FFMA.FTZ R92, R76.reuse, UR5, R117 ;  /* 0x000000054c5c7c23 */ /* 0x050fe20008010075 */
[----:B--2---:R-:W-:Y:S01]  /*8a60*/  FFMA.FTZ R76, R76, UR5, R119 ;  /* 0x000000054c4c7c23 */ /* 0x004fe20008010077 */
[C---:B------:R-:W-:Y:S01]  /*8a70*/  FFMA.FTZ R10, R75.reuse, UR5, R10 ;  /* 0x000000054b0a7c23 */ /* 0x040fe2000801000a */
[----:B------:R-:W-:Y:S01]  /*8a80*/  FFMA.FTZ R75, R75, UR5, R114 ;  /* 0x000000054b4b7c23 */ /* 0x000fe20008010072 */
[----:B------:R-:W-:Y:S01]  /*8a90*/  FSEL R90, R9, -INF , !P1 ;  /* 0xff800000095a7808 */ /* 0x000fe20004800000 */
[----:B------:R-:W-:Y:S01]  /*8aa0*/  MUFU.TANH R105, R105 ;  /* 0x0000006900697308 */ /* 0x000fe20000002400 */
[----:B------:R-:W-:Y:S01]  /*8ab0*/  FSEL R74, R74, -INF , !P5 ;  /* 0xff8000004a4a7808 */ /* 0x000fe20006800000 */
[----:B------:R-:W-:Y:S01]  /*8ac0*/  VIADD R9, R5, 0xe8 ;  /* 0x000000e805097836 */ /* 0x000fe20000000000 */
[----:B------:R-:W-:-:S02]  /*8ad0*/  ISETP.GE.AND P1, PT, R71, R165, PT ;  /* 0x000000a54700720c */ /* 0x000fc40003f26270 */
[----:B------:R-:W-:Y:S02]  /*8ae0*/  ISETP.GE.AND P5, PT, R71, R164, PT ;  /* 0x000000a44700720c */ /* 0x000fe40003fa6270 */
[----:B------:R-:W-:Y:S01]  /*8af0*/  FSEL R92, R92, -INF , !P2 ;  /* 0xff8000005c5c7808 */ /* 0x000fe20005000000 */
[----:B------:R-:W1:Y:S01]  /*8b00*/  MUFU.TANH R109, R109 ;  /* 0x0000006d006d7308 */ /* 0x000e620000002400 */
[----:B------:R-:W-:Y:S02]  /*8b10*/  FSEL R76, R76, -INF , !P4 ;  /* 0xff8000004c4c7808 */ /* 0x000fe40006000000 */
[----:B------:R-:W-:Y:S02]  /*8b20*/  FSEL R91, R10, -INF , !P6 ;  /* 0xff8000000a5b7808 */ /* 0x000fe40007000000 */
[----:B------:R-:W-:Y:S02]  /*8b30*/  FSEL R75, R75, -INF , !P0 ;  /* 0xff8000004b4b7808 */ /* 0x000fe40004000000 */
[----:B------:R-:W-:Y:S01]  /*8b40*/  I2FP.F32.S32 R71, R71 ;  /* 0x0000004700477245 */ /* 0x000fe20000201400 */
[----:B------:R-:W2:Y:S01]  /*8b50*/  MUFU.TANH R107, R107 ;  /* 0x0000006b006b7308 */ /* 0x000ea20000002400 */
[----:B------:R-:W-:-:S02]  /*8b60*/  ISETP.GE.AND P2, PT, R73, R165, PT ;  /* 0x000000a54900720c */ /* 0x000fc40003f46270 */
[-C--:B------:R-:W-:Y:S01]  /*8b70*/  ISETP.GE.AND P4, PT, R73, R164.reuse, PT ;  /* 0x000000a44900720c */ /* 0x080fe20003f86270 */
[C---:B------:R-:W-:Y:S01]  /*8b80*/  FFMA.FTZ R87, R71.reuse, UR5, R104 ;  /* 0x0000000547577c23 */ /* 0x040fe20008010068 */
[C---:B------:R-:W-:Y:S01]  /*8b90*/  ISETP.GE.AND P6, PT, R2.reuse, R165, PT ;  /* 0x000000a50200720c */ /* 0x040fe20003fc6270 */
[----:B------:R-:W-:Y:S01]  /*8ba0*/  FFMA.FTZ R71, R71, UR5, R106 ;  /* 0x0000000547477c23 */ /* 0x000fe2000801006a */
[----:B------:R-:W-:Y:S01]  /*8bb0*/  ISETP.GE.AND P0, PT, R2, R164, PT ;  /* 0x000000a40200720c */ /* 0x000fe20003f06270 */
[----:B------:R-:W-:Y:S01]  /*8bc0*/  MUFU.TANH R62, R99 ;  /* 0x00000063003e7308 */ /* 0x000fe20000002400 */
[----:B------:R-:W-:Y:S02]  /*8bd0*/  I2FP.F32.S32 R73, R73 ;  /* 0x0000004900497245 */ /* 0x000fe40000201400 */
[----:B------:R-:W-:Y:S02]  /*8be0*/  I2FP.F32.S32 R2, R2 ;  /* 0x0000000200027245 */ /* 0x000fe40000201400 */
[----:B------:R-:W-:Y:S01]  /*8bf0*/  FSEL R87, R87, -INF , !P1 ;  /* 0xff80000057577808 */ /* 0x000fe20004800000 */
[C---:B------:R-:W-:Y:S01]  /*8c00*/  FFMA.FTZ R89, R73.reuse, UR5, R108 ;  /* 0x0000000549597c23 */ /* 0x040fe2000801006c */
[----:B------:R-:W-:Y:S01]  /*8c10*/  FFMA.FTZ R73, R73, UR5, R110 ;  /* 0x0000000549497c23 */ /* 0x000fe2000801006e */
[----:B------:R-:W-:Y:S01]  /*8c20*/  FFMA.FTZ R7, R2, UR5, R7 ;  /* 0x0000000502077c23 */ /* 0x000fe20008010007 */
[----:B------:R-:W-:Y:S01]  /*8c30*/  FSEL R71, R71, -INF , !P5 ;  /* 0xff80000047477808 */ /* 0x000fe20006800000 */
[----:B------:R-:W-:Y:S01]  /*8c40*/  MUFU.TANH R96, R96 ;  /* 0x0000006000607308 */ /* 0x000fe20000002400 */
[----:B------:R-:W-:Y:S01]  /*8c50*/  ISETP.GE.AND P1, PT, R8, R165, PT ;  /* 0x000000a50800720c */ /* 0x000fe20003f26270 */
[----:B-1----:R-:W-:Y:S01]  /*8c60*/  FFMA.FTZ R88, R2, UR5, R109 ;  /* 0x0000000502587c23 */ /* 0x002fe2000801006d */
[----:B------:R-:W-:Y:S01]  /*8c70*/  FSEL R72, R7, -INF , !P0 ;  /* 0xff80000007487808 */ /* 0x000fe20004000000 */
[----:B------:R-:W-:Y:S01]  /*8c80*/  VIADD R2, R5, 0xf0 ;  /* 0x000000f005027836 */ /* 0x000fe20000000000 */
[----:B------:R-:W-:-:S02]  /*8c90*/  ISETP.GE.AND P5, PT, R8, R164, PT ;  /* 0x000000a40800720c */ /* 0x000fc40003fa6270 */
[----:B------:R-:W-:Y:S01]  /*8ca0*/  FSEL R89, R89, -INF , !P2 ;  /* 0xff80000059597808 */ /* 0x000fe20005000000 */
[----:B------:R-:W-:Y:S01]  /*8cb0*/  MUFU.TANH R98, R98 ;  /* 0x0000006200627308 */ /* 0x000fe20000002400 */
[----:B------:R-:W-:Y:S02]  /*8cc0*/  FSEL R73, R73, -INF , !P4 ;  /* 0xff80000049497808 */ /* 0x000fe40006000000 */
[----:B------:R-:W-:Y:S02]  /*8cd0*/  I2FP.F32.S32 R7, R9 ;  /* 0x0000000900077245 */ /* 0x000fe40000201400 */
[----:B------:R-:W-:Y:S02]  /*8ce0*/  I2FP.F32.S32 R8, R8 ;  /* 0x0000000800087245 */ /* 0x000fe40000201400 */
[C---:B------:R-:W-:Y:S01]  /*8cf0*/  ISETP.GE.AND P2, PT, R70.reuse, R165, PT ;  /* 0x000000a54600720c */ /* 0x040fe20003f46270 */
[----:B------:R-:W1:Y:S01]  /*8d00*/  MUFU.TANH R103, R103 ;  /* 0x0000006700677308 */ /* 0x000e620000002400 */
[----:B------:R-:W-:Y:S01]  /*8d10*/  ISETP.GE.AND P4, PT, R70, R164, PT ;  /* 0x000000a44600720c */ /* 0x000fe20003f86270 */
[C---:B------:R-:W-:Y:S01]  /*8d20*/  FFMA.FTZ R85, R7.reuse, UR5, R100 ;  /* 0x0000000507557c23 */ /* 0x040fe20008010064 */
[----:B------:R-:W-:Y:S01]  /*8d30*/  I2FP.F32.S32 R70, R70 ;  /* 0x0000004600467245 */ /* 0x000fe20000201400 */
[----:B------:R-:W-:Y:S01]  /*8d40*/  FFMA.FTZ R69, R7, UR5, R102 ;  /* 0x0000000507457c23 */ /* 0x000fe20008010066 */
[----:B------:R-:W-:Y:S01]  /*8d50*/  FFMA.FTZ R84, R8, UR5, R101 ;  /* 0x0000000508547c23 */ /* 0x000fe20008010065 */
[----:B------:R-:W-:Y:S01]  /*8d60*/  ISETP.GE.AND P0, PT, R9, R164, PT ;  /* 0x000000a40900720c */ /* 0x000fe20003f06270 */
[----:B------:R-:W-:Y:S01]  /*8d70*/  VIADD R7, R5, 0xf1 ;  /* 0x000000f105077836 */ /* 0x000fe20000000000 */
[----:B------:R-:W3:Y:S01]  /*8d80*/  MUFU.TANH R97, R97 ;  /* 0x0000006100617308 */ /* 0x000ee20000002400 */
[C---:B------:R-:W-:Y:S01]  /*8d90*/  FFMA.FTZ R86, R70.reuse, UR5, R105 ;  /* 0x0000000546567c23 */ /* 0x040fe20008010069 */
[----:B--2---:R-:W-:Y:S01]  /*8da0*/  FFMA.FTZ R70, R70, UR5, R107 ;  /* 0x0000000546467c23 */ /* 0x004fe2000801006b */
[----:B------:R-:W-:-:S02]  /*8db0*/  FSEL R69, R69, -INF , !P0 ;  /* 0xff80000045457808 */ /* 0x000fc40004000000 */
[----:B------:R-:W-:Y:S02]  /*8dc0*/  FSEL R84, R84, -INF , !P1 ;  /* 0xff80000054547808 */ /* 0x000fe40004800000 */
[C---:B------:R-:W-:Y:S01]  /*8dd0*/  ISETP.GE.AND P0, PT, R7.reuse, R165, PT ;  /* 0x000000a50700720c */ /* 0x040fe20003f06270 */
[----:B------:R-:W2:Y:S01]  /*8de0*/  MUFU.TANH R6, R6 ;  /* 0x0000000600067308 */ /* 0x000ea20000002400 */
[-C--:B------:R-:W-:Y:S01]  /*8df0*/  ISETP.GE.AND P1, PT, R7, R164.reuse, PT ;  /* 0x000000a40700720c */ /* 0x080fe20003f26270 */
[----:B-1----:R-:W-:Y:S01]  /*8e00*/  FFMA.FTZ R68, R8, UR5, R103 ;  /* 0x0000000508447c23 */ /* 0x002fe20008010067 */
[----:B------:R-:W-:Y:S02]  /*8e10*/  I2FP.F32.S32 R7, R7 ;  /* 0x0000000700077245 */ /* 0x000fe40000201400 */
[----:B------:R-:W-:Y:S02]  /*8e20*/  FSEL R86, R86, -INF , !P2 ;  /* 0xff80000056567808 */ /* 0x000fe40005000000 */
[----:B------:R-:W-:Y:S01]  /*8e30*/  FSEL R70, R70, -INF , !P4 ;  /* 0xff80000046467808 */ /* 0x000fe20006000000 */
[----:B------:R-:W-:Y:S01]  /*8e40*/  MUFU.TANH R80, R93 ;  /* 0x0000005d00507308 */ /* 0x000fe20000002400 */
[C---:B------:R-:W-:Y:S01]  /*8e50*/  ISETP.GE.AND P2, PT, R2.reuse, R165, PT ;  /* 0x000000a50200720c */ /* 0x040fe20003f46270 */
[C---:B------:R-:W-:Y:S01]  /*8e60*/  FFMA.FTZ R62, R7.reuse, UR5, R62 ;  /* 0x00000005073e7c23 */ /* 0x040fe2000801003e */
[----:B------:R-:W-:Y:S01]  /*8e70*/  BAR.SYNC.DEFER_BLOCKING 0x0 ;  /* 0x0000000000007b1d */ /* 0x000fe20000010000 */
[----:B------:R-:W-:Y:S01]  /*8e80*/  ISETP.GE.AND P4, PT, R2, R164, PT ;  /* 0x000000a40200720c */ /* 0x000fe20003f86270 */
[----:B---3--:R-:W-:Y:S01]  /*8e90*/  FFMA.FTZ R82, R7, UR5, R97 ;  /* 0x0000000507527c23 */ /* 0x008fe20008010061 */
[----:B------:R-:W-:-:S02]  /*8ea0*/  FSEL R88, R88, -INF , !P6 ;  /* 0xff80000058587808 */ /* 0x000fc40007000000 */
[----:B------:R-:W-:Y:S01]  /*8eb0*/  I2FP.F32.S32 R2, R2 ;  /* 0x0000000200027245 */ /* 0x000fe20000201400 */
[----:B------:R-:W1:Y:S01]  /*8ec0*/  MUFU.TANH R61, R94 ;  /* 0x0000005e003d7308 */ /* 0x000e620000002400 */
[-C--:B------:R-:W-:Y:S02]  /*8ed0*/  ISETP.GE.AND P6, PT, R9, R165.reuse, PT ;  /* 0x000000a50900720c */ /* 0x080fe40003fc6270 */
[----:B------:R-:W-:Y:S01]  /*8ee0*/  FSEL R62, R62, -INF , !P1 ;  /* 0xff8000003e3e7808 */ /* 0x000fe20004800000 */
[C---:B------:R-:W-:Y:S01]  /*8ef0*/  FFMA.FTZ R83, R2.reuse, UR5, R96 ;  /* 0x0000000502537c23 */ /* 0x040fe20008010060 */
[----:B------:R-:W-:Y:S01]  /*8f00*/  FFMA.FTZ R63, R2, UR5, R98 ;  /* 0x00000005023f7c23 */ /* 0x000fe20008010062 */
[----:B------:R-:W-:Y:S01]  /*8f10*/  FSEL R85, R85, -INF , !P6 ;  /* 0xff80000055557808 */ /* 0x000fe20007000000 */
[C---:B------:R-:W-:Y:S01]  /*8f20*/  VIADD R2, R5.reuse, 0xf8 ;  /* 0x000000f805027836 */ /* 0x040fe20000000000 */
[----:B------:R-:W3:Y:S01]  /*8f30*/  MUFU.TANH R60, R95 ;  /* 0x0000005f003c7308 */ /* 0x000ee20000002400 */
[C---:B------:R-:W-:Y:S01]  /*8f40*/  ISETP.GE.AND P6, PT, R5.reuse, R165, PT ;  /* 0x000000a50500720c */ /* 0x040fe20003fc6270 */
[----:B------:R-:W-:Y:S01]  /*8f50*/  VIADD R5, R5, 0xf9 ;  /* 0x000000f905057836 */ /* 0x000fe20000000000 */
        /* <DEDUP_REMOVED lines=12> */
[C---:B--2---:R-:W-:Y:S01]  /*9020*/  FFMA.FTZ R81, R2.reuse, UR5, R6 ;  /* 0x0000000502517c23 */ /* 0x044fe20008010006 */
[----:B-1----:R-:W-:Y:S01]  /*9030*/  FFMA.FTZ R61, R2, UR5, R61 ;  /* 0x00000005023d7c23 */ /* 0x002fe2000801003d */
[C---:B------:R-:W-:Y:S01]  /*9040*/  FFMA.FTZ R80, R5.reuse, UR5, R80 ;  /* 0x0000000505507c23 */ /* 0x040fe20008010050 */
[----:B---3--:R-:W-:-:S02]  /*9050*/  FFMA.FTZ R60, R5, UR5, R60 ;  /* 0x00000005053c7c23 */ /* 0x008fc4000801003c */
        /* <DEDUP_REMOVED lines=67> */
.L_x_3764:
[----:B------:R-:W-:-:S04]  /*9490*/  ULEA UR16, -UR6, URZ, 0x8 ;  /* 0x0000003f06107291 */ /* 0x000fc8000f8e413f */
[----:B------:R-:W-:Y:S02]  /*94a0*/  USHF.R.S32.HI UR20, URZ, 0x1f, UR16 ;  /* 0x0000001f3f147899 */ /* 0x000fe40008011410 */
[----:B------:R-:W-:-:S04]  /*94b0*/  MOV R38, UR16 ;  /* 0x0000001000267c02 */ /* 0x000fc80008000f00 */
[----:B------:R-:W-:-:S07]  /*94c0*/  MOV R37, UR20 ;  /* 0x0000001400257c02 */ /* 0x000fce0008000f00 */
.L_x_3765:
        /* <DEDUP_REMOVED lines=46> */
[----:B------:R-:W-:Y:S01]  /*97b0*/  @!P0 IMAD.WIDE.U32 R52, R52, 0xb0, R10 ;  /* 0x000000b034348825 */ /* 0x000fe200078e000a */
[----:B------:R-:W-:-:S03]  /*97c0*/  @!P0 IADD3 R50, P5, R38, R50, RZ ;  /* 0x0000003226328210 */ /* 0x000fc60007fbe0ff */
[----:B------:R-:W-:Y:S01]  /*97d0*/  IMAD.U32 R12, RZ, RZ, UR6 ;  /* 0x00000006ff0c7e24 */ /* 0x000fe2000f8e00ff */
[----:B------:R-:W-:Y:S01]  /*97e0*/  @!P0 IADD3.X R49, R37, UR21, R51, P5, !PT ;  /* 0x0000001525318c10 */ /* 0x000fe2000affe433 */
        /* <DEDUP_REMOVED lines=11> */
[----:B------:R-:W-:Y:S01]  /*98a0*/  @!P0 IADD3 R45, P6, R38, R54, RZ ;  /* 0x00000036262d8210 */ /* 0x000fe20007fde0ff */
[----:B------:R-:W-:Y:S01]  /*98b0*/  @!P0 IMAD.WIDE.U32 R58, R58, 0xe0, R94 ;  /* 0x000000e03a3a8825 */ /* 0x000fe200078e005e */
[----:B------:R-:W-:-:S03]  /*98c0*/  @!P0 IADD3 R95, P4, R38, R6, RZ ;  /* 0x00000006265f8210 */ /* 0x000fc60007f9e0ff */
[C---:B------:R-:W-:Y:S01]  /*98d0*/  @!P0 IADD3.X R96, R37.reuse, UR16, R5, P2, !PT ;  /* 0x0000001025608c10 */ /* 0x040fe200097fe405 */
[----:B------:R-:W-:Y:S01]  /*98e0*/  @!UP0 UIMAD UR16, UR7, 0xc0, URZ ;  /* 0x000000c0071088a4 */ /* 0x000fe2000f8e023f */
[C---:B------:R-:W-:Y:S01]  /*98f0*/  @!P0 IADD3.X R94, R37.reuse, UR20, R7, P4, !PT ;  /* 0x00000014255e8c10 */ /* 0x040fe2000a7fe407 */
[----:B------:R-:W-:Y:S01]  /*9900*/  @!UP0 UIMAD UR20, UR7, 0xb0, URZ ;  /* 0x000000b0071488a4 */ /* 0x000fe2000f8e023f */
[----:B------:R-:W3:Y:S01]  /*9910*/  @!P0 LDC.64 R6, c[0x0][0x218] ;  /* 0x00008600ff068b82 */ /* 0x000ee20000000a00 */
[C---:B------:R-:W-:Y:S02]  /*9920*/  @!P0 IADD3 R52, P4, R38.reuse, R52, RZ ;  /* 0x0000003426348210 */ /* 0x040fe40007f9e0ff */
[C---:B------:R-:W-:Y:S02]  /*9930*/  @!P0 IADD3 R54, P2, R38.reuse, R12, RZ ;  /* 0x0000000c26368210 */ /* 0x040fe40007f5e0ff */
[C---:B------:R-:W-:Y:S01]  /*9940*/  @!P0 IADD3.X R51, R37.reuse, UR20, R53, P4, !PT ;  /* 0x0000001425338c10 */ /* 0x040fe2000a7fe435 */
[----:B------:R-:W-:Y:S01]  /*9950*/  @!UP0 UIMAD UR20, UR7, 0xd0, URZ ;  /* 0x000000d0071488a4 */ /* 0x000fe2000f8e023f */
[C---:B------:R-:W-:Y:S01]  /*9960*/  @!P0 IADD3.X R53, R37.reuse, UR16, R13, P2, !PT ;  /* 0x0000001025358c10 */ /* 0x040fe200097fe40d */
[----:B------:R-:W4:Y:S01]  /*9970*/  @!P0 LDC.64 R4, c[0x0][0x218] ;  /* 0x00008600ff048b82 */ /* 0x000f220000000a00 */
[----:B------:R-:W-:Y:S01]  /*9980*/  @!P0 IADD3 R102, P2, R38, R67, RZ ;  /* 0x0000004326668210 */ /* 0x000fe20007f5e0ff */
[----:B------:R-:W-:Y:S01]  /*9990*/  @!UP0 UIMAD UR16, UR7, 0xe0, URZ ;  /* 0x000000e0071088a4 */ /* 0x000fe2000f8e023f */
[----:B------:R-:W-:-:S02]  /*99a0*/  @!P0 IADD3.X R44, R37, UR26, R55, P6, !PT ;  /* 0x0000001a252c8c10 */ /* 0x000fc4000b7fe437 */
[----:B------:R-:W-:Y:S01]  /*99b0*/  @!P0 IADD3 R55, P4, R38, R10, RZ ;  /* 0x0000000a26378210 */ /* 0x000fe20007f9e0ff */
[C---:B------:R-:W-:Y:S01]  /*99c0*/  @!P0 IMAD.X R101, R37.reuse, 0x1, R66, P2 ;  /* 0x0000000125658824 */ /* 0x040fe200010e0642 */
[----:B--2---:R-:W-:Y:S01]  /*99d0*/  @!P0 LEA R108, P5, R102, R8, 0x1 ;  /* 0x00000008666c8211 */ /* 0x004fe200078a08ff */
[----:B------:R-:W2:Y:S01]  /*99e0*/  @!P0 LDC.64 R12, c[0x0][0x218] ;  /* 0x00008600ff0c8b82 */ /* 0x000ea20000000a00 */
[----:B------:R-:W-:Y:S02]  /*99f0*/  @!P0 IADD3 R57, P2, R38, R58, RZ ;  /* 0x0000003a26398210 */ /* 0x000fe40007f5e0ff */
[C---:B------:R-:W-:Y:S02]  /*9a00*/  @!P0 IADD3.X R58, R37.reuse, UR20, R11, P4, !PT ;  /* 0x00000014253a8c10 */ /* 0x040fe4000a7fe40b */
[----:B------:R-:W-:Y:S02]  /*9a10*/  @!P0 LEA.HI.X R109, R102, R9, R101, 0x1, P5 ;  /* 0x00000009666d8211 */ /* 0x000fe400028f0c65 */
[----:B------:R-:W-:Y:S01]  /*9a20*/  @!P0 IADD3.X R59, R37, UR16, R59, P2, !PT ;  /* 0x00000010253b8c10 */ /* 0x000fe200097fe43b */
[----:B------:R-:W5:Y:S01]  /*9a30*/  @!P0 LDC.64 R10, c[0x0][0x218] ;  /* 0x00008600ff0a8b82 */ /* 0x000f620000000a00 */
[C---:B------:R-:W-:Y:S01]  /*9a40*/  @!P0 IADD3 R102, P5, P4, R38.reuse, UR13, R67 ;  /* 0x0000000d26668c10 */ /* 0x040fe2000fcbe043 */
[----:B------:R-:W-:Y:S01]  /*9a50*/  @!PT LDS RZ, [RZ] ;  /* 0x00000000fffff984 */ /* 0x000fe20000000800 */
[----:B------:R-:W-:Y:S01]  /*9a60*/  @!PT LDS RZ, [RZ] ;  /* 0x00000000fffff984 */ /* 0x000fe20000000800 */
[----:B------:R-:W-:Y:S01]  /*9a70*/  @!PT LDS RZ, [RZ] ;  /* 0x00000000fffff984 */ /* 0x000fe20000000800 */
[----:B------:R-:W-:Y:S01]  /*9a80*/  @!P0 LDGSTS.E.BYPASS.LTC128B.128 [R241+0x2000], desc[UR18][R108.64] ;  /* 0x020000006cf18fae */ /* 0x000fe2000b901d52 */
[----:B------:R-:W-:-:S02]  /*9a90*/  @!P0 IADD3 R103, P2, R38, R103, RZ ;  /* 0x0000006726678210 */ /* 0x000fc40007f5e0ff */
[C---:B------:R-:W-:Y:S01]  /*9aa0*/  @!P0 IADD3.X R101, R37.reuse, UR12, R66, P5, P4 ;  /* 0x0000000c25658c10 */ /* 0x040fe2000afe8442 */
[----:B------:R1:W-:Y:S01]  /*9ab0*/  @P0 STS.128 [R241+0x2800], RZ ;  /* 0x002800fff1000388 */ /* 0x0003e20000000c00 */
[C---:B---3--:R-:W-:Y:S01]  /*9ac0*/  @!P0 LEA R104, P4, R102.reuse, R6, 0x1 ;  /* 0x0000000666688211 */ /* 0x048fe200078808ff */
[----:B------:R-:W3:Y:S01]  /*9ad0*/  @!P0 LDC.64 R8, c[0x0][0x218] ;  /* 0x00008600ff088b82 */ /* 0x000ee20000000a00 */
[----:B------:R-:W-:Y:S01]  /*9ae0*/  @!P0 IMAD.X R100, R37, 0x1, R100, P2 ;  /* 0x0000000125648824 */ /* 0x000fe200010e0664 */
[C---:B----4-:R-:W-:Y:S02]  /*9af0*/  @!P0 LEA R106, P2, R103.reuse, R4, 0x1 ;  /* 0x00000004676a8211 */ /* 0x050fe400078408ff */
        /* <DEDUP_REMOVED lines=124> */
.L_x_3767:
[----:B------:R-:W-:Y:S05]  /*a2c0*/  BSYNC B0 ;  /* 0x0000000000007941 */ /* 0x000fea0003800000 */
.L_x_3766:
[----:B------:R-:W0:Y:S01]  /*a2d0*/  LDGDEPBAR ;  /* 0x00000000000079af */ /* 0x000e220000000000 */
[----:B------:R-:W-:-:S04]  /*a2e0*/  IADD3 R67, P0, R38, R67, RZ ;  /* 0x0000004326437210 */ /* 0x000fc80007f1e0ff */
[----:B------:R-:W-:-:S09]  /*a2f0*/  IADD3.X R66, R37, R66, RZ, P0, !PT ;  /* 0x0000004225427210 */ /* 0x000fd200007fe4ff */
.L_x_3763:
        /* <DEDUP_REMOVED lines=121> */
[----:B------:R-:W-:-:S02]  /*aa90*/  LEA R236, R3, UR4, 0x1 ;  /* 0x0000000403ec7c11 */ /* 0x000fc4000f8e08ff */
[----:B------:R-:W-:Y:S02]  /*aaa0*/  FMNMX.FTZ R2, R82, R2, !PT ;  /* 0x0000000252027209 */ /* 0x000fe40007810000 */
[----:B------:R-:W-:Y:S02]  /*aab0*/  LEA R231, R234, R236, 0x1 ;  /* 0x000000eceae77211 */ /* 0x000fe400078e08ff */
[----:B------:R-:W-:Y:S02]  /*aac0*/  FMNMX.FTZ R2, R81, R2, !PT ;  /* 0x0000000251027209 */ /* 0x000fe40007810000 */
[C---:B------:R-:W-:Y:S01]  /*aad0*/  LEA R232, R235.reuse, R236, 0x1 ;  /* 0x000000ecebe87211 */ /* 0x040fe200078e08ff */
[----:B------:R-:W-:Y:S01]  /*aae0*/  LDSM.16.MT88.4 R12, [R231+0xa000] ;  /* 0x00a00000e70c783b */ /* 0x000fe20000004200 */
[----:B------:R-:W-:Y:S02]  /*aaf0*/  FMNMX.FTZ R2, R80, R2, !PT ;  /* 0x0000000250027209 */ /* 0x000fe40007810000 */
[----:B------:R-:W-:-:S03]  /*ab00*/  LEA R230, R235, R231, 0x1 ;  /* 0x000000e7ebe67211 */ /* 0x000fc600078e08ff */
[----:B------:R-:W1:Y:S04]  /*ab10*/  SHFL.BFLY PT, R5, R2, 0x2, 0x1f ;  /* 0x0c401f0002057f89 */ /* 0x000e6800000e0000 */
[----:B------:R-:W-:Y:S01]  /*ab20*/  LDSM.16.MT88.4 R52, [R230+0xa000] ;  /* 0x00a00000e634783b */ /* 0x000fe20000004200 */
[----:B-1----:R-:W-:-:S05]  /*ab30*/  FMNMX.FTZ R5, R2, R5, !PT ;  /* 0x0000000502057209 */ /* 0x002fca0007810000 */
[----:B------:R-:W1:Y:S02]  /*ab40*/  SHFL.BFLY PT, R2, R5, 0x1, 0x1f ;  /* 0x0c201f0005027f89 */ /* 0x000e6400000e0000 */
[----:B-1----:R-:W-:-:S04]  /*ab50*/  FMNMX.FTZ R2, R5, R2, !PT ;  /* 0x0000000205027209 */ /* 0x002fc80007810000 */
[C---:B------:R-:W-:Y:S01]  /*ab60*/  FSETP.NEU.FTZ.AND P0, PT, R2.reuse, -INF , PT ;  /* 0xff8000000200780b */ /* 0x040fe20003f1d000 */
[----:B------:R-:W-:-:S05]  /*ab70*/  FMUL.FTZ R110, R2, UR16 ;  /* 0x00000010026e7c20 */ /* 0x000fca0008410000 */
[----:B------:R-:W-:-:S05]  /*ab80*/  FSEL R110, R110, RZ, P0 ;  /* 0x000000ff6e6e7208 */ /* 0x000fca0000000000 */
        /* <DEDUP_REMOVED lines=9> */
[----:B------:R-:W-:Y:S01]  /*ac20*/  FMNMX.FTZ R0, R61, R0, !PT ;  /* 0x000000003d007209 */ /* 0x000fe20007810000 */
[----:B------:R-:W-:Y:S01]  /*ac30*/  MUFU.EX2 R109, R109 ;  /* 0x0000006d006d7308 */ /* 0x000fe20000000800 */
[--C-:B------:R-:W-:Y:S01]  /*ac40*/  FFMA.FTZ R96, R47, UR16, -R110.reuse ;  /* 0x000000102f607c23 */ /* 0x100fe2000801086e */
[--C-:B------:R-:W-:Y:S01]  /*ac50*/  FFMA.FTZ R95, R46, UR16, -R110.reuse ;  /* 0x000000102e5f7c23 */ /* 0x100fe2000801086e */
[----:B------:R-:W-:Y:S01]  /*ac60*/  FMNMX.FTZ R0, R60, R0, !PT ;  /* 0x000000003c007209 */ /* 0x000fe20007810000 */
[----:B------:R-:W-:Y:S01]  /*ac70*/  LDSM.16.MT88.4 R44, [R236+0xa800] ;  /* 0x00a80000ec2c783b */ /* 0x000fe20000004200 */
        /* <DEDUP_REMOVED lines=14> */
[----:B------:R-:W-:Y:S01]  /*ad60*/  LDSM.16.MT88.4 R40, [R232+0xa800] ;  /* 0x00a80000e828783b */ /* 0x000fe20000004200 */
[--C-:B------:R-:W-:Y:S01]  /*ad70*/  FFMA.FTZ R126, R27, UR16, -R110.reuse ;  /* 0x000000101b7e7c23 */ /* 0x100fe2000801086e */
[--C-:B------:R-:W-:Y:S01]  /*ad80*/  FFMA.FTZ R124, R48, UR16, -R110.reuse ;  /* 0x00000010307c7c23 */ /* 0x100fe2000801086e */
[--C-:B------:R-:W-:Y:S01]  /*ad90*/  FFMA.FTZ R122, R122, UR16, -R110.reuse ;  /* 0x000000107a7a7c23 */ /* 0x100fe2000801086e */
[----:B------:R-:W-:Y:S01]  /*ada0*/  LDSM.16.MT88.4 R36, [R231+0xa800] ;  /* 0x00a80000e724783b */ /* 0x000fe20000004200 */
        /* <DEDUP_REMOVED lines=8> */
[----:B-1----:R-:W-:Y:S01]  /*ae30*/  FMNMX.FTZ R0, R0, R4, !PT ;  /* 0x0000000400007209 */ /* 0x002fe20007810000 */
        /* <DEDUP_REMOVED lines=28> */
[----:B-1----:R-:W-:Y:S01]  /*b000*/  FMNMX.FTZ R0, R0, R4, !PT ;  /* 0x0000000400007209 */ /* 0x002fe20007810000 */
[----:B------:R-:W-:Y:S01]  /*b010*/  FFMA.FTZ R129, R129, UR16, -R110 ;  /* 0x0000001081817c23 */ /* 0x000fe2000801086e */
[----:B------:R-:W-:Y:S01]  /*b020*/  F2FP.BF16.F32.PACK_AB R4, R108, R109 ;  /* 0x0000006d6c04723e */ /* 0x000fe200000010ff */
[----:B------:R-:W-:Y:S01]  /*b030*/  FADD.FTZ R108, R109, R108 ;  /* 0x0000006c6d6c7221 */ /* 0x000fe20000010000 */
[C---:B------:R-:W-:Y:S01]  /*b040*/  FSETP.NEU.FTZ.AND P0, PT, R0.reuse, -INF , PT ;  /* 0xff8000000000780b */ /* 0x040fe20003f1d000 */
[----:B------:R-:W-:Y:S01]  /*b050*/  FMUL.FTZ R93, R0, UR16 ;  /* 0x00000010005d7c20 */ /* 0x000fe20008410000 */
[----:B------:R-:W-:Y:S01]  /*b060*/  MUFU.EX2 R101, R101 ;  /* 0x0000006500657308 */ /* 0x000fe20000000800 */
[----:B------:R-:W-:Y:S01]  /*b070*/  FADD.FTZ R108, R107, R108 ;  /* 0x0000006c6b6c7221 */ /* 0x000fe20000010000 */
[--C-:B------:R-:W-:Y:S01]  /*b080*/  FFMA.FTZ R128, R128, UR16, -R110.reuse ;  /* 0x0000001080807c23 */ /* 0x100fe2000801086e */
[----:B------:R-:W-:Y:S01]  /*b090*/  FFMA.FTZ R92, R92, UR16, -R110 ;  /* 0x000000105c5c7c23 */ /* 0x000fe2000801086e */
[----:B------:R-:W-:Y:S01]  /*b0a0*/  FSEL R93, R93, RZ, P0 ;  /* 0x000000ff5d5d7208 */ /* 0x000fe20000000000 */
[----:B------:R-:W-:Y:S01]  /*b0b0*/  FADD.FTZ R106, R106, R108 ;  /* 0x0000006c6a6a7221 */ /* 0x000fe20000010000 */
[----:B------:R-:W-:Y:S01]  /*b0c0*/  FFMA.FTZ R91, R91, UR16, -R110 ;  /* 0x000000105b5b7c23 */ /* 0x000fe2000801086e */
[----:B--2---:R-:W-:Y:S01]  /*b0d0*/  F2FP.BF16.F32.PACK_AB R50, R102, R103 ;  /* 0x000000676632723e */ /* 0x004fe200000010ff */
[----:B------:R-:W-:Y:S01]  /*b0e0*/  MUFU.EX2 R100, R100 ;  /* 0x0000006400647308 */ /* 0x000fe20000000800 */
[--C-:B------:R-:W-:Y:S01]  /*b0f0*/  FFMA.FTZ R121, R21, UR16, -R93.reuse ;  /* 0x0000001015797c23 */ /* 0x100fe2000801085d */
        /* <DEDUP_REMOVED lines=58> */
[----:B------:R-:W-:Y:S01]  /*b4a0*/  FADD.FTZ R120, R121, R120 ;  /* 0x0000007879787221 */ /* 0x000fe20000010000 */
[--C-:B------:R-:W-:Y:S01]  /*b4b0*/  FFMA.FTZ R79, R79, UR16, -R93.reuse ;  /* 0x000000104f4f7c23 */ /* 0x100fe2000801085d */
[C---:B------:R-:W-:Y:S01]  /*b4c0*/  HMMA.16816.F32.BF16 R28, R4.reuse, R30, RZ ;  /* 0x0000001e041c723c */ /* 0x040fe200000418ff */
[--C-:B------:R-:W-:Y:S01]  /*b4d0*/  FFMA.FTZ R78, R78, UR16, -R93.reuse ;  /* 0x000000104e4e7c23 */ /* 0x100fe2000801085d */
[----:B------:R-:W-:Y:S01]  /*b4e0*/  FADD.FTZ R119, R119, R120 ;  /* 0x0000007877777221 */ /* 0x000fe20000010000 */
[----:B------:R-:W3:Y:S01]  /*b4f0*/  MUFU.EX2 R114, R114 ;  /* 0x0000007200727308 */ /* 0x000ee20000000800 */
[----:B--2---:R-:W-:Y:S01]  /*b500*/  F2FP.BF16.F32.PACK_AB R49, R116, R117 ;  /* 0x000000757431723e */ /* 0x004fe200000010ff */
[--C-:B------:R-:W-:Y:S01]  /*b510*/  FFMA.FTZ R77, R77, UR16, -R93.reuse ;  /* 0x000000104d4d7c23 */ /* 0x100fe2000801085d */
[C---:B-1----:R-:W-:Y:S01]  /*b520*/  HMMA.16816.F32.BF16 R24, R4.reuse, R20, RZ ;  /* 0x000000140418723c */ /* 0x042fe200000418ff */
[----:B------:R-:W-:Y:S01]  /*b530*/  FFMA.FTZ R76, R76, UR16, -R93 ;  /* 0x000000104c4c7c23 */ /* 0x000fe2000801085d */
[----:B------:R-:W-:Y:S01]  /*b540*/  FADD.FTZ R119, R118, R119 ;  /* 0x0000007776777221 */ /* 0x000fe20000010000 */
        /* <DEDUP_REMOVED lines=10> */
[----:B------:R-:W2:Y:S01]  /*b5f0*/  MUFU.EX2 R98, R98 ;  /* 0x0000006200627308 */ /* 0x000ea20000000800 */
        /* <DEDUP_REMOVED lines=9> */
[----:B------:R-:W-:Y:S01]  /*b690*/  FADD.FTZ R102, R101, R102 ;  /* 0x0000006665667221 */ /* 0x000fe20000010000 */
[C---:B------:R-:W-:Y:S01]  /*b6a0*/  HMMA.16816.F32.BF16 R8, R4.reuse, R52, RZ ;  /* 0x000000340408723c */ /* 0x040fe200000418ff */
[--C-:B------:R-:W-:Y:S01]  /*b6b0*/  FFMA.FTZ R71, R71, UR16, -R93.reuse ;  /* 0x0000001047477c23 */ /* 0x100fe2000801085d */
[--C-:B------:R-:W-:Y:S01]  /*b6c0*/  FFMA.FTZ R70, R70, UR16, -R93.reuse ;  /* 0x0000001046467c23 */ /* 0x100fe2000801085d */
[C---:B------:R-:W-:Y:S01]  /*b6d0*/  FADD.FTZ R102, R100.reuse, R102 ;  /* 0x0000006664667221 */ /* 0x040fe20000010000 */
[--C-:B------:R-:W-:Y:S01]  /*b6e0*/  FFMA.FTZ R69, R69, UR16, -R93.reuse ;  /* 0x0000001045457c23 */ /* 0x100fe2000801085d */
[----:B------:R-:W3:Y:S01]  /*b6f0*/  MUFU.EX2 R112, R112 ;  /* 0x0000007000707308 */ /* 0x000ee20000000800 */
[----:B------:R-:W-:Y:S01]  /*b700*/  HMMA.16816.F32.BF16 R4, R4, R54, RZ ;  /* 0x000000360404723c */ /* 0x000fe200000418ff */
[----:B------:R-:W-:Y:S01]  /*b710*/  F2FP.BF16.F32.PACK_AB R52, R100, R101 ;  /* 0x000000656434723e */ /* 0x000fe200000010ff */
[----:B-1----:R-:W-:Y:S01]  /*b720*/  FADD.FTZ R102, R99, R102 ;  /* 0x0000006663667221 */ /* 0x002fe20000010000 */
[--C-:B------:R-:W-:Y:S01]  /*b730*/  FFMA.FTZ R68, R68, UR16, -R93.reuse ;  /* 0x0000001044447c23 */ /* 0x100fe2000801085d */
[--C-:B------:R-:W-:Y:S01]  /*b740*/  FFMA.FTZ R82, R82, UR16, -R110.reuse ;  /* 0x0000001052527c23 */ /* 0x100fe2000801086e */
[----:B------:R-:W-:Y:S01]  /*b750*/  FFMA.FTZ R81, R81, UR16, -R110 ;  /* 0x0000001051517c23 */ /* 0x000fe2000801086e */
[C---:B------:R-:W-:Y:S01]  /*b760*/  HMMA.16816.F32.BF16 R32, R48.reuse, R44, R32 ;  /* 0x0000002c3020723c */ /* 0x040fe20000041820 */
[----:B------:R-:W-:Y:S01]  /*b770*/  MUFU.EX2 R111, R111 ;  /* 0x0000006f006f7308 */ /* 0x000fe20000000800 */
[C---:B--2---:R-:W-:Y:S01]  /*b780*/  F2FP.BF16.F32.PACK_AB R54, R98.reuse, R99 ;  /* 0x000000636236723e */ /* 0x044fe200000010ff */
[----:B------:R-:W-:Y:S01]  /*b790*/  FADD.FTZ R98, R98, R102 ;  /* 0x0000006662627221 */ /* 0x000fe20000010000 */
[----:B------:R-:W-:Y:S01]  /*b7a0*/  FFMA.FTZ R250, R80, UR16, -R110 ;  /* 0x0000001050fa7c23 */ /* 0x000fe2000801086e */
[--C-:B------:R-:W-:Y:S01]  /*b7b0*/  FFMA.FTZ R63, R63, UR16, -R93.reuse ;  /* 0x000000103f3f7c23 */ /* 0x100fe2000801085d */
[C---:B------:R-:W-:Y:S01]  /*b7c0*/  HMMA.16816.F32.BF16 R28, R48.reuse, R46, R28 ;  /* 0x0000002e301c723c */ /* 0x040fe2000004181c */
[----:B------:R-:W1:Y:S01]  /*b7d0*/  LDSM.16.MT88.4 R44, [R236+0xb000] ;  /* 0x00b00000ec2c783b */ /* 0x000e620000004200 */
[----:B------:R-:W-:Y:S01]  /*b7e0*/  FFMA.FTZ R62, R62, UR16, -R93 ;  /* 0x000000103e3e7c23 */ /* 0x000fe2000801085d */
[----:B------:R-:W2:Y:S01]  /*b7f0*/  MUFU.EX2 R3, R3 ;  /* 0x0000000300037308 */ /* 0x000ea20000000800 */
[----:B---3--:R-:W-:Y:S01]  /*b800*/  F2FP.BF16.F32.PACK_AB R53, R112, R113 ;  /* 0x000000717035723e */ /* 0x008fe200000010ff */
[----:B------:R-:W-:Y:S01]  /*b810*/  FADD.FTZ R113, R113, R117 ;  /* 0x0000007571717221 */ /* 0x000fe20000010000 */
[C---:B------:R-:W-:Y:S01]  /*b820*/  HMMA.16816.F32.BF16 R24, R48.reuse, R40, R24 ;  /* 0x000000283018723c */ /* 0x040fe20000041818 */
[--C-:B------:R-:W-:Y:S01]  /*b830*/  FFMA.FTZ R61, R61, UR16, -R93.reuse ;  /* 0x000000103d3d7c23 */ /* 0x100fe2000801085d */
[----:B------:R-:W-:Y:S01]  /*b840*/  FFMA.FTZ R251, R60, UR16, -R93 ;  /* 0x000000103cfb7c23 */ /* 0x000fe2000801085d */
[----:B------:R-:W-:Y:S01]  /*b850*/  FADD.FTZ R113, R112, R113 ;  /* 0x0000007170717221 */ /* 0x000fe20000010000 */
[----:B------:R-:W-:Y:S01]  /*b860*/  LEA R204, P0, R67, UR20, 0x1 ;  /* 0x0000001443cc7c11 */ /* 0x000fe2000f8008ff */
[----:B------:R-:W3:Y:S01]  /*b870*/  MUFU.EX2 R97, R97 ;  /* 0x0000006100617308 */ /* 0x000ee20000000800 */
[----:B------:R-:W-:Y:S01]  /*b880*/  HMMA.16816.F32.BF16 R20, R48, R42, R20 ;  /* 0x0000002a3014723c */ /* 0x000fe20000041814 */
[----:B------:R-:W4:Y:S01]  /*b890*/  LDSM.16.MT88.4 R40, [R232+0xb000] ;  /* 0x00b00000e828783b */ /* 0x000f220000004200 */
[----:B------:R-:W-:-:S04]  /*b8a0*/  MOV R249, R204 ;  /* 0x000000cc00f97202 */ /* 0x000fc80000000f00 */
[----:B------:R-:W-:Y:S01]  /*b8b0*/  HMMA.16816.F32.BF16 R16, R48, R36, R16 ;  /* 0x000000243010723c */ /* 0x000fe20000041810 */
[----:B------:R-:W5:Y:S01]  /*b8c0*/  MUFU.EX2 R96, R96 ;  /* 0x0000006000607308 */ /* 0x000f620000000800 */
[----:B--2---:R-:W-:-:S04]  /*b8d0*/  F2FP.BF16.F32.PACK_AB R55, R3, R111 ;  /* 0x0000006f0337723e */ /* 0x004fc800000010ff */
[C---:B------:R-:W-:Y:S01]  /*b8e0*/  HMMA.16816.F32.BF16 R12, R48.reuse, R38, R12 ;  /* 0x00000026300c723c */ /* 0x040fe2000004180c */
[----:B------:R-:W2:Y:S02]  /*b8f0*/  LDSM.16.MT88.4 R36, [R231+0xb000] ;  /* 0x00b00000e724783b */ /* 0x000ea40000004200 */
[----:B------:R-:W1:Y:S01]  /*b900*/  MUFU.EX2 R95, R95 ;  /* 0x0000005f005f7308 */ /* 0x000e620000000800 */
[----:B---3--:R-:W-:Y:S02]  /*b910*/  FADD.FTZ R98, R97, R98 ;  /* 0x0000006261627221 */ /* 0x008fe40000010000 */
[C---:B------:R-:W-:Y:S05]  /*b920*/  HMMA.16816.F32.BF16 R8, R48.reuse, R56, R8 ;  /* 0x000000383008723c */ /* 0x040fea0000041808 */
[----:B------:R-:W3:Y:S01]  /*b930*/  MUFU.EX2 R94, R94 ;  /* 0x0000005e005e7308 */ /* 0x000ee20000000800 */
[----:B------:R-:W-:Y:S01]  /*b940*/  HMMA.16816.F32.BF16 R4, R48, R58, R4 ;  /* 0x0000003a3004723c */ /* 0x000fe20000041804 */
[----:B------:R-:W2:Y:S01]  /*b950*/  LDSM.16.MT88.4 R56, [R230+0xb000] ;  /* 0x00b00000e638783b */ /* 0x000ea20000004200 */
[----:B-----5:R-:W-:-:S04]  /*b960*/  FADD.FTZ R98, R96, R98 ;  /* 0x0000006260627221 */ /* 0x020fc80000010000 */
[----:B-1----:R-:W-:Y:S01]  /*b970*/  HMMA.16816.F32.BF16 R32, R52, R44, R32 ;  /* 0x0000002c3420723c */ /* 0x002fe20000041820 */
[----:B------:R-:W-:Y:S01]  /*b980*/  MUFU.EX2 R135, R135 ;  /* 0x0000008700877308 */ /* 0x000fe20000000800 */
[----:B------:R-:W-:Y:S01]  /*b990*/  F2FP.BF16.F32.PACK_AB R48, R96, R97 ;  /* 0x000000616030723e */ /* 0x000fe200000010ff */
[----:B------:R-:W-:-:S03]  /*b9a0*/  FADD.FTZ R98, R95, R98 ;  /* 0x000000625f627221 */ /* 0x000fc60000010000 */
[C---:B------:R-:W-:Y:S01]  /*b9b0*/  HMMA.16816.F32.BF16 R28, R52.reuse, R46, R28 ;  /* 0x0000002e341c723c */ /* 0x040fe2000004181c */
[----:B------:R-:W1:Y:S02]  /*b9c0*/  LDSM.16.MT88.4 R44, [R236+0xb800] ;  /* 0x00b80000ec2c783b */ /* 0x000e640000004200 */
[----:B------:R-:W5:Y:S01]  /*b9d0*/  MUFU.EX2 R136, R136 ;  /* 0x0000008800887308 */ /* 0x000f620000000800 */
[C---:B---3--:R-:W-:Y:S01]  /*b9e0*/  F2FP.BF16.F32.PACK_AB R50, R94.reuse, R95 ;  /* 0x0000005f5e32723e */ /* 0x048fe200000010ff */
[----:B------:R-:W-:Y:S01]  /*b9f0*/  FADD.FTZ R98, R94, R98 ;  /* 0x000000625e627221 */ /* 0x000fe20000010000 */
[C---:B----4-:R-:W-:Y:S05]  /*ba00*/  HMMA.16816.F32.BF16 R24, R52.reuse, R40, R24 ;  /* 0x000000283418723c */ /* 0x050fea0000041818 */
[----:B------:R-:W-:Y:S01]  /*ba10*/  MUFU.EX2 R138, R138 ;  /* 0x0000008a008a7308 */ /* 0x000fe20000000800 */
[C---:B------:R-:W-:Y:S01]  /*ba20*/  HMMA.16816.F32.BF16 R20, R52.reuse, R42, R20 ;  /* 0x0000002a3414723c */ /* 0x040fe20000041814 */
[----:B------:R-:W3:Y:S05]  /*ba30*/  LDSM.16.MT88.4 R40, [R232+0xb800] ;  /* 0x00b80000e828783b */ /* 0x000eea0000004200 */
[----:B--2---:R-:W-:Y:S01]  /*ba40*/  HMMA.16816.F32.BF16 R16, R52, R36, R16 ;  /* 0x000000243410723c */ /* 0x004fe20000041810 */
        /* <DEDUP_REMOVED lines=10> */
[----:B------:R-:W-:Y:S02]  /*baf0*/  MUFU.EX2 R125, R125 ;  /* 0x0000007d007d7308 */ /* 0x000fe40000000800 */
[C---:B-1----:R-:W-:Y:S06]  /*bb00*/  HMMA.16816.F32.BF16 R32, R48.reuse, R44, R32 ;  /* 0x0000002c3020723c */ /* 0x042fec0000041820 */
[----:B------:R-:W-:Y:S01]  /*bb10*/  HMMA.16816.F32.BF16 R28, R48, R46, R28 ;  /* 0x0000002e301c723c */ /* 0x000fe2000004181c */
[----:B------:R-:W1:Y:S01]  /*bb20*/  LDSM.16.MT88.4 R44, [R236+0xc000] ;  /* 0x00c00000ec2c783b */ /* 0x000e620000004200 */
[----:B------:R-:W2:Y:S01]  /*bb30*/  MUFU.EX2 R124, R124 ;  /* 0x0000007c007c7308 */ /* 0x000ea20000000800 */
[----:B-----5:R-:W-:Y:S01]  /*bb40*/  F2FP.BF16.F32.PACK_AB R52, R126, R127 ;  /* 0x0000007f7e34723e */ /* 0x020fe200000010ff */
[----:B------:R-:W-:-:S02]  /*bb50*/  FADD.FTZ R127, R127, R98 ;  /* 0x000000627f7f7221 */ /* 0x000fc40000010000 */
[C---:B---3--:R-:W-:Y:S02]  /*bb60*/  HMMA.16816.F32.BF16 R24, R48.reuse, R40, R24 ;  /* 0x000000283018723c */ /* 0x048fe40000041818 */
[----:B------:R-:W-:Y:S02]  /*bb70*/  FADD.FTZ R127, R126, R127 ;  /* 0x0000007f7e7f7221 */ /* 0x000fe40000010000 */
[----:B------:R-:W-:Y:S02]  /*bb80*/  MUFU.EX2 R146, R146 ;  /* 0x0000009200927308 */ /* 0x000fe40000000800 */
        /* <DEDUP_REMOVED lines=10> */
[C---:B------:R-:W-:Y:S05]  /*bc30*/  HMMA.16816.F32.BF16 R8, R48.reuse, R56, R8 ;  /* 0x000000383008723c */ /* 0x040fea0000041808 */
[----:B------:R-:W5:Y:S01]  /*bc40*/  MUFU.EX2 R151, R151 ;  /* 0x0000009700977308 */ /* 0x000f620000000800 */
[----:B------:R-:W-:Y:S01]  /*bc50*/  HMMA.16816.F32.BF16 R4, R48, R58, R4 ;  /* 0x0000003a3004723c */ /* 0x000fe20000041804 */
[----:B------:R-:W2:Y:S01]  /*bc60*/  LDSM.16.MT88.4 R56, [R230+0xc000] ;  /* 0x00c00000e638783b */ /* 0x000ea20000004200 */
[----:B----4-:R-:W-:-:S05]  /*bc70*/  F2FP.BF16.F32.PACK_AB R53, R149, R146 ;  /* 0x000000929535723e */ /* 0x010fca00000010ff */
[----:B------:R-:W-:Y:S08]  /*bc80*/  MUFU.EX2 R123, R123 ;  /* 0x0000007b007b7308 */ /* 0x000ff00000000800 */
[----:B------:R-:W4:Y:S01]  /*bc90*/  MUFU.EX2 R122, R122 ;  /* 0x0000007a007a7308 */ /* 0x000f220000000800 */
[----:B-----5:R-:W-:-:S07]  /*bca0*/  F2FP.BF16.F32.PACK_AB R55, R151, R150 ;  /* 0x000000969737723e */ /* 0x020fce00000010ff */
[C---:B-1----:R-:W-:Y:S01]  /*bcb0*/  HMMA.16816.F32.BF16 R32, R52.reuse, R44, R32 ;  /* 0x0000002c3420723c */ /* 0x042fe20000041820 */
[----:B------:R-:W-:Y:S05]  /*bcc0*/  MUFU.EX2 R133, R133 ;  /* 0x0000008500857308 */ /* 0x000fea0000000800 */
[C---:B------:R-:W-:Y:S01]  /*bcd0*/  HMMA.16816.F32.BF16 R28, R52.reuse, R46, R28 ;  /* 0x0000002e341c723c */ /* 0x040fe2000004181c */
[----:B------:R-:W1:Y:S02]  /*bce0*/  LDSM.16.MT88.4 R44, [R236+0xc800] ;  /* 0x00c80000ec2c783b */ /* 0x000e640000004200 */
[----:B------:R-:W5:Y:S01]  /*bcf0*/  MUFU.EX2 R134, R134 ;  /* 0x0000008600867308 */ /* 0x000f620000000800 */
[C---:B----4-:R-:W-:Y:S01]  /*bd00*/  F2FP.BF16.F32.PACK_AB R48, R122.reuse, R123 ;  /* 0x0000007b7a30723e */ /* 0x050fe200000010ff */
[----:B------:R-:W-:Y:S01]  /*bd10*/  FADD.FTZ R123, R123, R125 ;  /* 0x0000007d7b7b7221 */ /* 0x000fe20000010000 */
[----:B---3--:R-:W-:Y:S03]  /*bd20*/  HMMA.16816.F32.BF16 R24, R52, R40, R24 ;  /* 0x000000283418723c */ /* 0x008fe60000041818 */
[----:B------:R-:W-:-:S02]  /*bd30*/  FADD.FTZ R123, R122, R123 ;  /* 0x0000007b7a7b7221 */ /* 0x000fc40000010000 */
[----:B------:R-:W-:Y:S01]  /*bd40*/  MUFU.EX2 R159, R159 ;  /* 0x0000009f009f7308 */ /* 0x000fe20000000800 */
[C---:B------:R-:W-:Y:S01]  /*bd50*/  HMMA.16816.F32.BF16 R20, R52.reuse, R42, R20 ;  /* 0x0000002a3414723c */ /* 0x040fe20000041814 */
[----:B------:R-:W3:Y:S05]  /*bd60*/  LDSM.16.MT88.4 R40, [R232+0xc800] ;  /* 0x00c80000e828783b */ /* 0x000eea0000004200 */
[----:B--2---:R-:W-:Y:S01]  /*bd70*/  HMMA.16816.F32.BF16 R16, R52, R36, R16 ;  /* 0x000000243410723c */ /* 0x004fe20000041810 */
[----:B------:R-:W2:Y:S01]  /*bd80*/  MUFU.EX2 R161, R161 ;  /* 0x000000a100a17308 */ /* 0x000ea20000000800 */
        /* <DEDUP_REMOVED lines=10> */
[----:B--2---:R-:W-:-:S05]  /*be30*/  F2FP.BF16.F32.PACK_AB R49, R161, R159 ;  /* 0x0000009fa131723e */ /* 0x004fca00000010ff */
[----:B------:R-:W2:Y:S08]  /*be40*/  MUFU.EX2 R142, R142 ;  /* 0x0000008e008e7308 */ /* 0x000eb00000000800 */
[----:B------:R-:W3:Y:S01]  /*be50*/  MUFU.EX2 R144, R144 ;  /* 0x0000009000907308 */ /* 0x000ee20000000800 */
[----:B-----5:R-:W-:-:S07]  /*be60*/  F2FP.BF16.F32.PACK_AB R51, R169, R162 ;  /* 0x000000a2a933723e */ /* 0x020fce00000010ff */
[----:B-1----:R-:W-:Y:S01]  /*be70*/  HMMA.16816.F32.BF16 R32, R48, R44, R32 ;  /* 0x0000002c3020723c */ /* 0x002fe20000041820 */
[----:B------:R-:W1:Y:S01]  /*be80*/  MUFU.EX2 R145, R145 ;  /* 0x0000009100917308 */ /* 0x000e620000000800 */
[----:B--2---:R-:W-:-:S04]  /*be90*/  FADD.FTZ R133, R142, R133 ;  /* 0x000000858e857221 */ /* 0x004fc80000010000 */
[C---:B------:R-:W-:Y:S01]  /*bea0*/  HMMA.16816.F32.BF16 R28, R48.reuse, R46, R28 ;  /* 0x0000002e301c723c */ /* 0x040fe2000004181c */
[----:B------:R-:W2:Y:S02]  /*beb0*/  LDSM.16.MT88.4 R44, [R236+0xd000] ;  /* 0x00d00000ec2c783b */ /* 0x000ea40000004200 */
[----:B------:R-:W5:Y:S01]  /*bec0*/  MUFU.EX2 R152, R152 ;  /* 0x0000009800987308 */ /* 0x000f620000000800 */
[C---:B---3--:R-:W-:Y:S01]  /*bed0*/  F2FP.BF16.F32.PACK_AB R52, R144.reuse, R142 ;  /* 0x0000008e9034723e */ /* 0x048fe200000010ff */
[----:B------:R-:W-:Y:S01]  /*bee0*/  FADD.FTZ R144, R144, R133 ;  /* 0x0000008590907221 */ /* 0x000fe20000010000 */
[C---:B------:R-:W-:Y:S05]  /*bef0*/  HMMA.16816.F32.BF16 R24, R48.reuse, R40, R24 ;  /* 0x000000283018723c */ /* 0x040fea0000041818 */
        /* <DEDUP_REMOVED lines=15> */
[----:B-1----:R-:W-:-:S05]  /*bff0*/  F2FP.BF16.F32.PACK_AB R53, R178, R176 ;  /* 0x000000b0b235723e */ /* 0x002fca00000010ff */
[----:B------:R-:W1:Y:S08]  /*c000*/  MUFU.EX2 R156, R156 ;  /* 0x0000009c009c7308 */ /* 0x000e700000000800 */
[----:B------:R-:W3:Y:S01]  /*c010*/  MUFU.EX2 R158, R158 ;  /* 0x0000009e009e7308 */ /* 0x000ee20000000800 */
[----:B-----5:R-:W-:-:S07]  /*c020*/  F2FP.BF16.F32.PACK_AB R55, R180, R179 ;  /* 0x000000b3b437723e */ /* 0x020fce00000010ff */
[----:B--2---:R-:W-:Y:S01]  /*c030*/  HMMA.16816.F32.BF16 R32, R52, R44, R32 ;  /* 0x0000002c3420723c */ /* 0x004fe20000041820 */
[----:B------:R-:W2:Y:S01]  /*c040*/  MUFU.EX2 R170, R170 ;  /* 0x000000aa00aa7308 */ /* 0x000ea20000000800 */
[----:B-1----:R-:W-:-:S04]  /*c050*/  FADD.FTZ R152, R156, R152 ;  /* 0x000000989c987221 */ /* 0x002fc80000010000 */
[C---:B------:R-:W-:Y:S01]  /*c060*/  HMMA.16816.F32.BF16 R28, R52.reuse, R46, R28 ;  /* 0x0000002e341c723c */ /* 0x040fe2000004181c */
[----:B------:R-:W1:Y:S02]  /*c070*/  LDSM.16.MT88.4 R44, [R236+0xd800] ;  /* 0x00d80000ec2c783b */ /* 0x000e640000004200 */
[----:B------:R-:W5:Y:S01]  /*c080*/  MUFU.EX2 R172, R172 ;  /* 0x000000ac00ac7308 */ /* 0x000f620000000800 */
[C---:B---3--:R-:W-:Y:S01]  /*c090*/  F2FP.BF16.F32.PACK_AB R48, R158.reuse, R156 ;  /* 0x0000009c9e30723e */ /* 0x048fe200000010ff */
[----:B------:R-:W-:Y:S01]  /*c0a0*/  FADD.FTZ R152, R158, R152 ;  /* 0x000000989e987221 */ /* 0x000fe20000010000 */
[C---:B------:R-:W-:Y:S05]  /*c0b0*/  HMMA.16816.F32.BF16 R24, R52.reuse, R40, R24 ;  /* 0x000000283418723c */ /* 0x040fea0000041818 */
[----:B------:R-:W-:Y:S01]  /*c0c0*/  MUFU.EX2 R187, R187 ;  /* 0x000000bb00bb7308 */ /* 0x000fe20000000800 */
[----:B------:R-:W-:Y:S01]  /*c0d0*/  HMMA.16816.F32.BF16 R20, R52, R42, R20 ;  /* 0x0000002a3414723c */ /* 0x000fe20000041814 */
[----:B------:R-:W3:Y:S01]  /*c0e0*/  LDSM.16.MT88.4 R40, [R232+0xd800] ;  /* 0x00d80000e828783b */ /* 0x000ee20000004200 */
        /* <DEDUP_REMOVED lines=40> */
[----:B----4-:R-:W-:-:S03]  /*c370*/  F2FP.BF16.F32.PACK_AB R53, R193, R194 ;  /* 0x000000c2c135723e */ /* 0x010fc600000010ff */
[----:B------:R-:W4:Y:S02]  /*c380*/  LDSM.16.MT88.4 R48, [R236+0xe800] ;  /* 0x00e80000ec30783b */ /* 0x000f240000004200 */
[----:B------:R-:W-:Y:S08]  /*c390*/  MUFU.EX2 R192, R192 ;  /* 0x000000c000c07308 */ /* 0x000ff00000000800 */
[----:B------:R-:W2:Y:S01]  /*c3a0*/  MUFU.EX2 R195, R195 ;  /* 0x000000c300c37308 */ /* 0x000ea20000000800 */
[----:B-----5:R-:W-:-:S07]  /*c3b0*/  F2FP.BF16.F32.PACK_AB R55, R186, R188 ;  /* 0x000000bcba37723e */ /* 0x020fce00000010ff */
[----:B------:R-:W-:Y:S01]  /*c3c0*/  MUFU.EX2 R197, R197 ;  /* 0x000000c500c57308 */ /* 0x000fe20000000800 */
[C---:B-1----:R-:W-:Y:S06]  /*c3d0*/  HMMA.16816.F32.BF16 R32, R52.reuse, R44, R32 ;  /* 0x0000002c3420723c */ /* 0x042fec0000041820 */
[C---:B------:R-:W-:Y:S01]  /*c3e0*/  HMMA.16816.F32.BF16 R28, R52.reuse, R46, R28 ;  /* 0x0000002e341c723c */ /* 0x040fe2000004181c */
[----:B------:R-:W1:Y:S01]  /*c3f0*/  MUFU.EX2 R184, R184 ;  /* 0x000000b800b87308 */ /* 0x000e620000000800 */
[----:B------:R-:W5:Y:S04]  /*c400*/  LDSM.16.MT88.4 R44, [R232+0xe800] ;  /* 0x00e80000e82c783b */ /* 0x000f680000004200 */
[C---:B---3--:R-:W-:Y:S03]  /*c410*/  HMMA.16816.F32.BF16 R24, R52.reuse, R40, R24 ;  /* 0x000000283418723c */ /* 0x048fe60000041818 */
[----:B------:R-:W-:Y:S03]  /*c420*/  MUFU.EX2 R175, R175 ;  /* 0x000000af00af7308 */ /* 0x000fe60000000800 */
[C---:B------:R-:W-:Y:S01]  /*c430*/  HMMA.16816.F32.BF16 R20, R52.reuse, R42, R20 ;  /* 0x0000002a3414723c */ /* 0x040fe20000041814 */
[----:B------:R-:W3:Y:S04]  /*c440*/  LDSM.16.MT88.4 R40, [R231+0xe800] ;  /* 0x00e80000e728783b */ /* 0x000ee80000004200 */
[----:B------:R-:W4:Y:S01]  /*c450*/  MUFU.EX2 R173, R173 ;  /* 0x000000ad00ad7308 */ /* 0x000f220000000800 */
[C---:B--2---:R-:W-:Y:S06]  /*c460*/  HMMA.16816.F32.BF16 R16, R52.reuse, R36, R16 ;  /* 0x000000243410723c */ /* 0x044fec0000041810 */
[----:B------:R-:W-:Y:S01]  /*c470*/  HMMA.16816.F32.BF16 R12, R52, R38, R12 ;  /* 0x00000026340c723c */ /* 0x000fe2000004180c */
[----:B------:R-:W-:Y:S01]  /*c480*/  MUFU.EX2 R171, R171 ;  /* 0x000000ab00ab7308 */ /* 0x000fe20000000800 */
[----:B------:R-:W-:Y:S01]  /*c490*/  F2FP.BF16.F32.PACK_AB R36, R195, R192 ;  /* 0x000000c0c324723e */ /* 0x000fe200000010ff */
[----:B------:R-:W-:-:S03]  /*c4a0*/  FADD.FTZ R192, R192, R183 ;  /* 0x000000b7c0c07221 */ /* 0x000fc60000010000 */
[C---:B------:R-:W-:Y:S01]  /*c4b0*/  HMMA.16816.F32.BF16 R8, R52.reuse, R56, R8 ;  /* 0x000000383408723c */ /* 0x040fe20000041808 */
[----:B-1----:R-:W-:Y:S01]  /*c4c0*/  F2FP.BF16.F32.PACK_AB R38, R184, R197 ;  /* 0x000000c5b826723e */ /* 0x002fe200000010ff */
[----:B------:R-:W-:Y:S01]  /*c4d0*/  FADD.FTZ R192, R195, R192 ;  /* 0x000000c0c3c07221 */ /* 0x000fe20000010000 */
[----:B------:R-:W1:Y:S01]  /*c4e0*/  MUFU.EX2 R168, R168 ;  /* 0x000000a800a87308 */ /* 0x000e620000000800 */
[----:B----4-:R-:W-:Y:S02]  /*c4f0*/  F2FP.BF16.F32.PACK_AB R37, R173, R175 ;  /* 0x000000afad25723e */ /* 0x010fe400000010ff */
[----:B------:R-:W-:Y:S01]  /*c500*/  HMMA.16816.F32.BF16 R4, R52, R58, R4 ;  /* 0x0000003a3404723c */ /* 0x000fe20000041804 */
[----:B------:R-:W2:Y:S01]  /*c510*/  LDSM.16.MT88.4 R56, [R230+0xe800] ;  /* 0x00e80000e638783b */ /* 0x000ea20000004200 */
[----:B------:R-:W-:-:S03]  /*c520*/  FADD.FTZ R197, R197, R192 ;  /* 0x000000c0c5c57221 */ /* 0x000fc60000010000 */
[----:B------:R-:W-:Y:S01]  /*c530*/  MUFU.EX2 R182, R182 ;  /* 0x000000b600b67308 */ /* 0x000fe20000000800 */
[----:B------:R-:W-:-:S07]  /*c540*/  FADD.FTZ R197, R184, R197 ;  /* 0x000000c5b8c57221 */ /* 0x000fce0000010000 */
[----:B------:R-:W4:Y:S01]  /*c550*/  MUFU.EX2 R177, R177 ;  /* 0x000000b100b17308 */ /* 0x000f220000000800 */
[----:B-1----:R-:W-:-:S07]  /*c560*/  F2FP.BF16.F32.PACK_AB R39, R168, R171 ;  /* 0x000000aba827723e */ /* 0x002fce00000010ff */
[C---:B------:R-:W-:Y:S01]  /*c570*/  HMMA.16816.F32.BF16 R32, R36.reuse, R48, R32 ;  /* 0x000000302420723c */ /* 0x040fe20000041820 */
[----:B------:R-:W1:Y:S05]  /*c580*/  MUFU.EX2 R163, R163 ;  /* 0x000000a300a37308 */ /* 0x000e6a0000000800 */
[C---:B------:R-:W-:Y:S01]  /*c590*/  HMMA.16816.F32.BF16 R28, R36.reuse, R50, R28 ;  /* 0x00000032241c723c */ /* 0x040fe2000004181c */
[----:B------:R-:W2:Y:S02]  /*c5a0*/  LDSM.16.MT88.4 R48, [R236+0xf000] ;  /* 0x00f00000ec30783b */ /* 0x000ea40000004200 */
[----:B------:R-:W3:Y:S01]  /*c5b0*/  MUFU.EX2 R160, R160 ;  /* 0x000000a000a07308 */ /* 0x000ee20000000800 */
[C---:B----4-:R-:W-:Y:S01]  /*c5c0*/  F2FP.BF16.F32.PACK_AB R52, R177.reuse, R182 ;  /* 0x000000b6b134723e */ /* 0x050fe200000010ff */
[----:B------:R-:W-:Y:S01]  /*c5d0*/  FADD.FTZ R182, R182, R197 ;  /* 0x000000c5b6b67221 */ /* 0x000fe20000010000 */
[----:B-----5:R-:W-:Y:S03]  /*c5e0*/  HMMA.16816.F32.BF16 R24, R36, R44, R24 ;  /* 0x0000002c2418723c */ /* 0x020fe60000041818 */
[----:B------:R-:W-:-:S02]  /*c5f0*/  FADD.FTZ R182, R177, R182 ;  /* 0x000000b6b1b67221 */ /* 0x000fc40000010000 */
[----:B------:R-:W-:Y:S01]  /*c600*/  MUFU.EX2 R155, R155 ;  /* 0x0000009b009b7308 */ /* 0x000fe20000000800 */
[----:B------:R-:W-:Y:S01]  /*c610*/  HMMA.16816.F32.BF16 R20, R36, R46, R20 ;  /* 0x0000002e2414723c */ /* 0x000fe20000041814 */
[----:B------:R-:W4:Y:S01]  /*c620*/  LDSM.16.MT88.4 R44, [R232+0xf000] ;  /* 0x00f00000e82c783b */ /* 0x000f220000004200 */
[----:B-1----:R-:W-:-:S04]  /*c630*/  FADD.FTZ R182, R163, R182 ;  /* 0x000000b6a3b67221 */ /* 0x002fc80000010000 */
[----:B---3--:R-:W-:Y:S01]  /*c640*/  HMMA.16816.F32.BF16 R16, R36, R40, R16 ;  /* 0x000000282410723c */ /* 0x008fe20000041810 */
[----:B------:R-:W1:Y:S01]  /*c650*/  MUFU.EX2 R154, R154 ;  /* 0x0000009a009a7308 */ /* 0x000e620000000800 */
[C---:B------:R-:W-:Y:S01]  /*c660*/  F2FP.BF16.F32.PACK_AB R54, R160.reuse, R163 ;  /* 0x000000a3a036723e */ /* 0x040fe200000010ff */
[----:B------:R-:W-:-:S03]  /*c670*/  FADD.FTZ R160, R160, R182 ;  /* 0x000000b6a0a07221 */ /* 0x000fc60000010000 */
[C---:B------:R-:W-:Y:S01]  /*c680*/  HMMA.16816.F32.BF16 R12, R36.reuse, R42, R12 ;  /* 0x0000002a240c723c */ /* 0x040fe2000004180c */
[----:B------:R-:W3:Y:S02]  /*c690*/  LDSM.16.MT88.4 R40, [R231+0xf000] ;  /* 0x00f00000e728783b */ /* 0x000ee40000004200 */
[----:B------:R-:W-:Y:S03]  /*c6a0*/  MUFU.EX2 R153, R153 ;  /* 0x0000009900997308 */ /* 0x000fe60000000800 */
[C---:B--2---:R-:W-:Y:S05]  /*c6b0*/  HMMA.16816.F32.BF16 R8, R36.reuse, R56, R8 ;  /* 0x000000382408723c */ /* 0x044fea0000041808 */
[----:B------:R-:W2:Y:S01]  /*c6c0*/  MUFU.EX2 R148, R148 ;  /* 0x0000009400947308 */ /* 0x000ea20000000800 */
[----:B------:R-:W-:Y:S01]  /*c6d0*/  HMMA.16816.F32.BF16 R4, R36, R58, R4 ;  /* 0x0000003a2404723c */ /* 0x000fe20000041804 */
[----:B-1----:R-:W-:Y:S01]  /*c6e0*/  F2FP.BF16.F32.PACK_AB R53, R154, R155 ;  /* 0x0000009b9a35723e */ /* 0x002fe200000010ff */
[----:B------:R-:W1:Y:S01]  /*c6f0*/  LDSM.16.MT88.4 R36, [R230+0xf000] ;  /* 0x00f00000e624783b */ /* 0x000e620000004200 */
[--C-:B------:R-:W-:Y:S01]  /*c700*/  FFMA.FTZ R56, R90, UR16, -R110.reuse ;  /* 0x000000105a387c23 */ /* 0x100fe2000801086e */
[----:B------:R-:W-:-:S03]  /*c710*/  FFMA.FTZ R90, R89, UR16, -R110 ;  /* 0x00000010595a7c23 */ /* 0x000fc6000801086e */
[----:B------:R-:W5:Y:S08]  /*c720*/  MUFU.EX2 R157, R157 ;  /* 0x0000009d009d7308 */ /* 0x000f700000000800 */
[----:B------:R-:W1:Y:S01]  /*c730*/  MUFU.EX2 R147, R147 ;  /* 0x0000009300937308 */ /* 0x000e620000000800 */
[----:B--2---:R-:W-:-:S07]  /*c740*/  F2FP.BF16.F32.PACK_AB R55, R148, R153 ;  /* 0x000000999437723e */ /* 0x004fce00000010ff */
[----:B------:R-:W-:Y:S01]  /*c750*/  HMMA.16816.F32.BF16 R32, R52, R48, R32 ;  /* 0x000000303420723c */ /* 0x000fe20000041820 */
[----:B------:R-:W-:Y:S01]  /*c760*/  MUFU.EX2 R143, R143 ;  /* 0x0000008f008f7308 */ /* 0x000fe20000000800 */
[----:B-----5:R-:W-:-:S04]  /*c770*/  FADD.FTZ R160, R157, R160 ;  /* 0x000000a09da07221 */ /* 0x020fc80000010000 */
[C---:B------:R-:W-:Y:S01]  /*c780*/  HMMA.16816.F32.BF16 R28, R52.reuse, R50, R28 ;  /* 0x00000032341c723c */ /* 0x040fe2000004181c */
[----:B------:R-:W2:Y:S02]  /*c790*/  LDSM.16.MT88.4 R48, [R236+0xf800] ;  /* 0x00f80000ec30783b */ /* 0x000ea40000004200 */
[----:B------:R-:W-:Y:S03]  /*c7a0*/  MUFU.EX2 R141, R141 ;  /* 0x0000008d008d7308 */ /* 0x000fe60000000800 */
[C---:B----4-:R-:W-:Y:S05]  /*c7b0*/  HMMA.16816.F32.BF16 R24, R52.reuse, R44, R24 ;  /* 0x0000002c3418723c */ /* 0x050fea0000041818 */
[----:B------:R-:W-:Y:S01]  /*c7c0*/  MUFU.EX2 R137, R137 ;  /* 0x0000008900897308 */ /* 0x000fe20000000800 */
[C---:B------:R-:W-:Y:S01]  /*c7d0*/  HMMA.16816.F32.BF16 R20, R52.reuse, R46, R20 ;  /* 0x0000002e3414723c */ /* 0x040fe20000041814 */
[----:B------:R-:W-:Y:S05]  /*c7e0*/  LDSM.16.MT88.4 R44, [R232+0xf800] ;  /* 0x00f80000e82c783b */ /* 0x000fea0000004200 */
[C---:B---3--:R-:W-:Y:S01]  /*c7f0*/  HMMA.16816.F32.BF16 R16, R52.reuse, R40, R16 ;  /* 0x000000283410723c */ /* 0x048fe20000041810 */
[----:B------:R-:W3:Y:S05]  /*c800*/  MUFU.EX2 R202, R202 ;  /* 0x000000ca00ca7308 */ /* 0x000eea0000000800 */
        /* <DEDUP_REMOVED lines=8> */
[----:B------:R-:W2:Y:S01]  /*c890*/  MUFU.EX2 R139, R139 ;  /* 0x0000008b008b7308 */ /* 0x000ea20000000800 */
[----:B---3--:R-:W-:Y:S01]  /*c8a0*/  F2FP.BF16.F32.PACK_AB R53, R202, R137 ;  /* 0x00000089ca35723e */ /* 0x008fe200000010ff */
[----:B------:R-:W-:Y:S01]  /*c8b0*/  FADD.FTZ R147, R147, R160 ;  /* 0x000000a093937221 */ /* 0x000fe20000010000 */
[----:B------:R-:W-:-:S03]  /*c8c0*/  F2FP.BF16.F32.PACK_AB R54, R141, R143 ;  /* 0x0000008f8d36723e */ /* 0x000fc600000010ff */
[----:B------:R-:W-:Y:S01]  /*c8d0*/  FADD.FTZ R147, R143, R147 ;  /* 0x000000938f937221 */ /* 0x000fe20000010000 */
[----:B-1----:R-:W-:Y:S01]  /*c8e0*/  F2FP.BF16.F32.PACK_AB R55, R130, R131 ;  /* 0x000000838237723e */ /* 0x002fe200000010ff */
[----:B------:R-:W-:Y:S02]  /*c8f0*/  MUFU.EX2 R129, R129 ;  /* 0x0000008100817308 */ /* 0x000fe40000000800 */
[----:B------:R-:W-:-:S04]  /*c900*/  FADD.FTZ R141, R141, R147 ;  /* 0x000000938d8d7221 */ /* 0x000fc80000010000 */
[----:B--2---:R-:W-:Y:S02]  /*c910*/  HMMA.16816.F32.BF16 R32, R52, R48, R32 ;  /* 0x000000303420723c */ /* 0x004fe40000041820 */
        /* <DEDUP_REMOVED lines=248> */
.L_x_3769:
[----:B------:R-:W-:-:S04]  /*d8a0*/  ULEA UR4, -UR8, URZ, 0x8 ;  /* 0x0000003f08047291 */ /* 0x000fc8000f8e413f */
[----:B------:R-:W-:Y:S02]  /*d8b0*/  USHF.R.S32.HI UR16, URZ, 0x1f, UR4 ;  /* 0x0000001f3f107899 */ /* 0x000fe40008011404 */
[----:B------:R-:W-:-:S04]  /*d8c0*/  MOV R5, UR4 ;  /* 0x0000000400057c02 */ /* 0x000fc80008000f00 */
[----:B------:R-:W-:-:S07]  /*d8d0*/  MOV R4, UR16 ;  /* 0x0000001000047c02 */ /* 0x000fce0008000f00 */
.L_x_3770:
        /* <DEDUP_REMOVED lines=116> */
[----:B------:R-:W-:Y:S01]  /*e020*/  @!P0 LEA R10, P4, R13, UR22, 0x1 ;  /* 0x000000160d0a8c11 */ /* 0x000fe2000f8808ff */
[----:B------:R-:W-:Y:S01]  /*e030*/  IMAD.U32 R215, RZ, RZ, UR9 ;  /* 0x00000009ffd77e24 */ /* 0x000fe2000f8e00ff */
[----:B------:R-:W-:Y:S01]  /*e040*/  @!P0 LEA.HI.X R39, R7, UR23, R6, 0x1, P5 ;  /* 0x0000001707278c11 */ /* 0x000fe2000a8f0c06 */
[----:B------:R-:W-:Y:S01]  /*e050*/  IMAD.U32 R212, RZ, RZ, UR9 ;  /* 0x00000009ffd47e24 */ /* 0x000fe2000f8e00ff */
        /* <DEDUP_REMOVED lines=46> */
[--C-:B------:R-:W-:Y:S01]  /*e340*/  LOP3.LUT R215, R215, 0x30, R243.reuse, 0xfe, !PT ;  /* 0x00000030d7d77812 */ /* 0x100fe200078efef3 */
[----:B------:R-:W-:Y:S01]  /*e350*/  @!PT LDS RZ, [RZ] ;  /* 0x00000000fffff984 */ /* 0x000fe20000000800 */
[----:B------:R-:W-:Y:S01]  /*e360*/  @!PT LDS RZ, [RZ] ;  /* 0x00000000fffff984 */ /* 0x000fe20000000800 */
[----:B------:R-:W-:Y:S01]  /*e370*/  @!PT LDS RZ, [RZ] ;  /* 0x00000000fffff984 */ /* 0x000fe20000000800 */
[----:B------:R-:W-:Y:S01]  /*e380*/  @!P0 LDGSTS.E.BYPASS.LTC128B.128 [R241+0xd800], desc[UR18][R34.64] ;  /* 0x0d80000022f18fae */ /* 0x000fe2000b901d52 */
[----:B------:R-:W-:-:S03]  /*e390*/  LOP3.LUT R212, R212, 0x38, R243, 0xfe, !PT ;  /* 0x00000038d4d47812 */ /* 0x000fc600078efef3 */
        /* <DEDUP_REMOVED lines=45> */
[----:B------:R-:W-:Y:S04]  /*e670*/  LDSM.16.M88.4 R192, [R196] ;  /* 0x00000000c4c0783b */ /* 0x000fe80000000200 */
        /* <DEDUP_REMOVED lines=8> */
[C---:B------:R-:W-:Y:S01]  /*e700*/  HMMA.16816.F32.BF16 R36, R52.reuse, R38, RZ ;  /* 0x000000263424723c */ /* 0x040fe200000418ff */
[----:B------:R-:W1:Y:S04]  /*e710*/  LDSM.16.M88.4 R96, [R239+0x7000] ;  /* 0x00700000ef60783b */ /* 0x000e680000000200 */
[----:B------:R-:W1:Y:S01]  /*e720*/  LDSM.16.M88.4 R88, [R239+0x7800] ;  /* 0x00780000ef58783b */ /* 0x000e620000000200 */
[C---:B-----5:R-:W-:Y:S03]  /*e730*/  HMMA.16816.F32.BF16 R32, R52.reuse, R28, RZ ;  /* 0x0000001c3420723c */ /* 0x060fe600000418ff */
[----:B------:R-:W5:Y:S03]  /*e740*/  LDSM.16.M88.4 R80, [R239+0x8000] ;  /* 0x00800000ef50783b */ /* 0x000f660000000200 */
[C---:B--2---:R-:W-:Y:S01]  /*e750*/  HMMA.16816.F32.BF16 R24, R52.reuse, R20, RZ ;  /* 0x000000143418723c */ /* 0x044fe200000418ff */
[----:B------:R-:W2:Y:S04]  /*e760*/  LDSM.16.M88.4 R72, [R239+0x8800] ;  /* 0x00880000ef48783b */ /* 0x000ea80000000200 */
[----:B------:R-:W2:Y:S01]  /*e770*/  LDSM.16.M88.4 R60, [R239+0x9000] ;  /* 0x00900000ef3c783b */ /* 0x000ea20000000200 */
[C---:B----4-:R-:W-:Y:S03]  /*e780*/  HMMA.16816.F32.BF16 R16, R52.reuse, R12, RZ ;  /* 0x0000000c3410723c */ /* 0x050fe600000418ff */
[----:B------:R-:W4:Y:S03]  /*e790*/  LDSM.16.M88.4 R200, [R239+0x9800] ;  /* 0x00980000efc8783b */ /* 0x000f260000000200 */
[C---:B------:R-:W-:Y:S01]  /*e7a0*/  HMMA.16816.F32.BF16 R28, R52.reuse, R30, RZ ;  /* 0x0000001e341c723c */ /* 0x040fe200000418ff */
[----:B------:R-:W4:Y:S04]  /*e7b0*/  LDSM.16.M88.4 R184, [R233+0x2800] ;  /* 0x00280000e9b8783b */ /* 0x000f280000000200 */
[----:B------:R-:W4:Y:S01]  /*e7c0*/  LDSM.16.M88.4 R180, [R233+0x3000] ;  /* 0x00300000e9b4783b */ /* 0x000f220000000200 */
[C---:B------:R-:W-:Y:S03]  /*e7d0*/  HMMA.16816.F32.BF16 R20, R52.reuse, R22, RZ ;  /* 0x000000163414723c */ /* 0x040fe600000418ff */
[----:B------:R-:W4:Y:S03]  /*e7e0*/  LDSM.16.M88.4 R188, [R233+0x3800] ;  /* 0x00380000e9bc783b */ /* 0x000f260000000200 */
[----:B------:R-:W-:Y:S01]  /*e7f0*/  HMMA.16816.F32.BF16 R12, R52, R14, RZ ;  /* 0x0000000e340c723c */ /* 0x000fe200000418ff */
[----:B------:R-:W4:Y:S04]  /*e800*/  LDSM.16.M88.4 R48, [R233+0x4000] ;  /* 0x00400000e930783b */ /* 0x000f280000000200 */
[----:B------:R-:W4:Y:S01]  /*e810*/  LDSM.16.M88.4 R44, [R233+0x4800] ;  /* 0x00480000e92c783b */ /* 0x000f220000000200 */
[C---:B---3--:R-:W-:Y:S03]  /*e820*/  HMMA.16816.F32.BF16 R40, R192.reuse, R196, R40 ;  /* 0x000000c4c028723c */ /* 0x048fe60000041828 */
[----:B------:R-:W0:Y:S03]  /*e830*/  LDGDEPBAR ;  /* 0x00000000000079af */ /* 0x000e260000000000 */
[----:B------:R-:W-:Y:S01]  /*e840*/  HMMA.16816.F32.BF16 R36, R192, R198, R36 ;  /* 0x000000c6c024723c */ /* 0x000fe20000041824 */
        /* <DEDUP_REMOVED lines=11> */
[C---:B-----5:R-:W-:Y:S06]  /*e900*/  HMMA.16816.F32.BF16 R84, R52.reuse, R80, RZ ;  /* 0x000000503454723c */ /* 0x060fec00000418ff */
        /* <DEDUP_REMOVED lines=32> */
[C---:B-1----:R-:W-:Y:S06]  /*eb10*/  HMMA.16816.F32.BF16 R168, R192.reuse, R200, R168 ;  /* 0x000000c8c0a8723c */ /* 0x042fec00000418a8 */
[----:B------:R-:W-:Y:S01]  /*eb20*/  HMMA.16816.F32.BF16 R128, R192, R202, R128 ;  /* 0x000000cac080723c */ /* 0x000fe20000041880 */
[----:B------:R-:W-:-:S05]  /*eb30*/  IMAD R200, R234, 0x2, R240 ;  /* 0x00000002eac87824 */ /* 0x000fca00078e02f0 */
[C---:B--2---:R-:W-:Y:S01]  /*eb40*/  HMMA.16816.F32.BF16 R124, R192.reuse, R184, R124 ;  /* 0x000000b8c07c723c */ /* 0x044fe2000004187c */
[----:B------:R-:W-:Y:S05]  /*eb50*/  LDSM.16.M88.4 R200, [R200] ;  /* 0x00000000c8c8783b */ /* 0x000fea0000000200 */
[C---:B------:R-:W-:Y:S01]  /*eb60*/  HMMA.16816.F32.BF16 R120, R192.reuse, R186, R120 ;  /* 0x000000bac078723c */ /* 0x040fe20000041878 */
[----:B------:R-:W1:Y:S05]  /*eb70*/  LDSM.16.M88.4 R184, [R233+0x8800] ;  /* 0x00880000e9b8783b */ /* 0x000e6a0000000200 */
[C---:B----4-:R-:W-:Y:S06]  /*eb80*/  HMMA.16816.F32.BF16 R116, R192.reuse, R180, R116 ;  /* 0x000000b4c074723c */ /* 0x050fec0000041874 */
[C---:B------:R-:W-:Y:S01]  /*eb90*/  HMMA.16816.F32.BF16 R112, R192.reuse, R182, R112 ;  /* 0x000000b6c070723c */ /* 0x040fe20000041870 */
[----:B------:R-:W2:Y:S05]  /*eba0*/  LDSM.16.M88.4 R180, [R233+0x9000] ;  /* 0x00900000e9b4783b */ /* 0x000eaa0000000200 */
[C---:B-----5:R-:W-:Y:S06]  /*ebb0*/  HMMA.16816.F32.BF16 R100, R192.reuse, R188, R100 ;  /* 0x000000bcc064723c */ /* 0x060fec0000041864 */
[C---:B------:R-:W-:Y:S01]  /*ebc0*/  HMMA.16816.F32.BF16 R96, R192.reuse, R190, R96 ;  /* 0x000000bec060723c */ /* 0x040fe20000041860 */
[----:B------:R-:W4:Y:S05]  /*ebd0*/  LDSM.16.M88.4 R188, [R238] ;  /* 0x00000000eebc783b */ /* 0x000f2a0000000200 */
[C---:B------:R-:W-:Y:S06]  /*ebe0*/  HMMA.16816.F32.BF16 R92, R192.reuse, R48, R92 ;  /* 0x00000030c05c723c */ /* 0x040fec000004185c */
[C---:B------:R-:W-:Y:S01]  /*ebf0*/  HMMA.16816.F32.BF16 R88, R192.reuse, R50, R88 ;  /* 0x00000032c058723c */ /* 0x040fe20000041858 */
[----:B------:R-:W5:Y:S05]  /*ec00*/  LDSM.16.M88.4 R48, [R229] ;  /* 0x00000000e530783b */ /* 0x000f6a0000000200 */
[C---:B------:R-:W-:Y:S06]  /*ec10*/  HMMA.16816.F32.BF16 R84, R192.reuse, R44, R84 ;  /* 0x0000002cc054723c */ /* 0x040fec0000041854 */
[C---:B------:R-:W-:Y:S01]  /*ec20*/  HMMA.16816.F32.BF16 R80, R192.reuse, R46, R80 ;  /* 0x0000002ec050723c */ /* 0x040fe20000041850 */
[----:B------:R-:W5:Y:S05]  /*ec30*/  LDSM.16.M88.4 R44, [R228] ;  /* 0x00000000e42c783b */ /* 0x000f6a0000000200 */
[C---:B---3--:R-:W-:Y:S06]  /*ec40*/  HMMA.16816.F32.BF16 R56, R192.reuse, R196, R56 ;  /* 0x000000c4c038723c */ /* 0x048fec0000041838 */
[C---:B------:R-:W-:Y:S01]  /*ec50*/  HMMA.16816.F32.BF16 R52, R192.reuse, R198, R52 ;  /* 0x000000c6c034723c */ /* 0x040fe20000041834 */
[----:B------:R-:W3:Y:S05]  /*ec60*/  LDSM.16.M88.4 R196, [R225] ;  /* 0x00000000e1c4783b */ /* 0x000eea0000000200 */
[C---:B-1----:R-:W-:Y:S06]  /*ec70*/  HMMA.16816.F32.BF16 R76, R192.reuse, R184, R76 ;  /* 0x000000b8c04c723c */ /* 0x042fec000004184c */
[C---:B------:R-:W-:Y:S01]  /*ec80*/  HMMA.16816.F32.BF16 R72, R192.reuse, R186, R72 ;  /* 0x000000bac048723c */ /* 0x040fe20000041848 */
[----:B------:R-:W-:Y:S05]  /*ec90*/  LDSM.16.M88.4 R184, [R227] ;  /* 0x00000000e3b8783b */ /* 0x000fea0000000200 */
[C---:B--2---:R-:W-:Y:S06]  /*eca0*/  HMMA.16816.F32.BF16 R68, R192.reuse, R180, R68 ;  /* 0x000000b4c044723c */ /* 0x044fec0000041844 */
[----:B------:R-:W-:Y:S01]  /*ecb0*/  HMMA.16816.F32.BF16 R60, R192, R182, R60 ;  /* 0x000000b6c03c723c */ /* 0x000fe2000004183c */
[----:B------:R-:W1:Y:S04]  /*ecc0*/  LDSM.16.M88.4 R192, [R224] ;  /* 0x00000000e0c0783b */ /* 0x000e680000000200 */
[----:B------:R-:W-:Y:S01]  /*ecd0*/  LDSM.16.M88.4 R180, [R226] ;  /* 0x00000000e2b4783b */ /* 0x000fe20000000200 */
[C---:B----4-:R-:W-:Y:S06]  /*ece0*/  HMMA.16816.F32.BF16 R40, R200.reuse, R188, R40 ;  /* 0x000000bcc828723c */ /* 0x050fec0000041828 */
[C---:B------:R-:W-:Y:S01]  /*ecf0*/  HMMA.16816.F32.BF16 R36, R200.reuse, R190, R36 ;  /* 0x000000bec824723c */ /* 0x040fe20000041824 */
[----:B------:R-:W2:Y:S05]  /*ed00*/  LDSM.16.M88.4 R188, [R223] ;  /* 0x00000000dfbc783b */ /* 0x000eaa0000000200 */
[C---:B-----5:R-:W-:Y:S06]  /*ed10*/  HMMA.16816.F32.BF16 R32, R200.reuse, R48, R32 ;  /* 0x00000030c820723c */ /* 0x060fec0000041820 */
[C---:B------:R-:W-:Y:S01]  /*ed20*/  HMMA.16816.F32.BF16 R28, R200.reuse, R50, R28 ;  /* 0x00000032c81c723c */ /* 0x040fe2000004181c */
[----:B------:R-:W-:Y:S05]  /*ed30*/  LDSM.16.M88.4 R48, [R237] ;  /* 0x00000000ed30783b */ /* 0x000fea0000000200 */
[C---:B------:R-:W-:Y:S06]  /*ed40*/  HMMA.16816.F32.BF16 R24, R200.reuse, R44, R24 ;  /* 0x0000002cc818723c */ /* 0x040fec0000041818 */
[C---:B------:R-:W-:Y:S01]  /*ed50*/  HMMA.16816.F32.BF16 R20, R200.reuse, R46, R20 ;  /* 0x0000002ec814723c */ /* 0x040fe20000041814 */
[----:B------:R-:W4:Y:S05]  /*ed60*/  LDSM.16.M88.4 R44, [R166] ;  /* 0x00000000a62c783b */ /* 0x000f2a0000000200 */
[C---:B---3--:R-:W-:Y:S06]  /*ed70*/  HMMA.16816.F32.BF16 R176, R200.reuse, R196, R176 ;  /* 0x000000c4c8b0723c */ /* 0x048fec00000418b0 */
[C---:B------:R-:W-:Y:S01]  /*ed80*/  HMMA.16816.F32.BF16 R172, R200.reuse, R198, R172 ;  /* 0x000000c6c8ac723c */ /* 0x040fe200000418ac */
[----:B------:R-:W3:Y:S05]  /*ed90*/  LDSM.16.M88.4 R196, [R166+0x800] ;  /* 0x00080000a6c4783b */ /* 0x000eea0000000200 */
[C---:B-1----:R-:W-:Y:S06]  /*eda0*/  HMMA.16816.F32.BF16 R168, R200.reuse, R192, R168 ;  /* 0x000000c0c8a8723c */ /* 0x042fec00000418a8 */
[C---:B------:R-:W-:Y:S01]  /*edb0*/  HMMA.16816.F32.BF16 R128, R200.reuse, R194, R128 ;  /* 0x000000c2c880723c */ /* 0x040fe20000041880 */
[----:B------:R-:W1:Y:S05]  /*edc0*/  LDSM.16.M88.4 R192, [R220] ;  /* 0x00000000dcc0783b */ /* 0x000e6a0000000200 */
[C---:B--2---:R-:W-:Y:S06]  /*edd0*/  HMMA.16816.F32.BF16 R124, R200.reuse, R188, R124 ;  /* 0x000000bcc87c723c */ /* 0x044fec000004187c */
[C---:B------:R-:W-:Y:S01]  /*ede0*/  HMMA.16816.F32.BF16 R120, R200.reuse, R190, R120 ;  /* 0x000000bec878723c */ /* 0x040fe20000041878 */
[----:B------:R-:W2:Y:S05]  /*edf0*/  LDSM.16.M88.4 R188, [R219] ;  /* 0x00000000dbbc783b */ /* 0x000eaa0000000200 */
[C---:B------:R-:W-:Y:S06]  /*ee00*/  HMMA.16816.F32.BF16 R8, R200.reuse, R180, R8 ;  /* 0x000000b4c808723c */ /* 0x040fec0000041808 */
[----:B------:R-:W-:Y:S01]  /*ee10*/  HMMA.16816.F32.BF16 R4, R200, R182, R4 ;  /* 0x000000b6c804723c */ /* 0x000fe20000041804 */
[----:B------:R-:W5:Y:S05]  /*ee20*/  LDSM.16.M88.4 R180, [R221] ;  /* 0x00000000ddb4783b */ /* 0x000f6a0000000200 */
[C---:B----4-:R-:W-:Y:S06]  /*ee30*/  HMMA.16816.F32.BF16 R40, R48.reuse, R44, R40 ;  /* 0x0000002c3028723c */ /* 0x050fec0000041828 */
[C---:B------:R-:W-:Y:S01]  /*ee40*/  HMMA.16816.F32.BF16 R36, R48.reuse, R46, R36 ;  /* 0x0000002e3024723c */ /* 0x040fe20000041824 */
[----:B------:R-:W4:Y:S05]  /*ee50*/  LDSM.16.M88.4 R44, [R218] ;  /* 0x00000000da2c783b */ /* 0x000f2a0000000200 */
[----:B---3--:R-:W-:Y:S06]  /*ee60*/  HMMA.16816.F32.BF16 R32, R48, R196, R32 ;  /* 0x000000c43020723c */ /* 0x008fec0000041820 */
[C---:B------:R-:W-:Y:S06]  /*ee70*/  HMMA.16816.F32.BF16 R16, R200.reuse, R184, R16 ;  /* 0x000000b8c810723c */ /* 0x040fec0000041810 */
[----:B------:R-:W-:Y:S01]  /*ee80*/  HMMA.16816.F32.BF16 R12, R200, R186, R12 ;  /* 0x000000bac80c723c */ /* 0x000fe2000004180c */
[----:B------:R-:W3:Y:S01]  /*ee90*/  LDSM.16.M88.4 R184, [R222] ;  /* 0x00000000deb8783b */ /* 0x000ee20000000200 */
[----:B------:R-:W-:Y:S01]  /*eea0*/  FMUL.FTZ R40, R40, UR4 ;  /* 0x0000000428287c20 */ /* 0x000fe20008410000 */
[----:B------:R-:W-:Y:S01]  /*eeb0*/  FMUL.FTZ R41, R41, UR4 ;  /* 0x0000000429297c20 */ /* 0x000fe20008410000 */
[----:B------:R-:W-:-:S02]  /*eec0*/  FMUL.FTZ R42, R42, UR4 ;  /* 0x000000042a2a7c20 */ /* 0x000fc40008410000 */
[----:B------:R-:W-:Y:S01]  /*eed0*/  FMUL.FTZ R36, R36, UR4 ;  /* 0x0000000424247c20 */ /* 0x000fe20008410000 */
[----:B------:R-:W-:Y:S01]  /*eee0*/  FMUL.FTZ R37, R37, UR4 ;  /* 0x0000000425257c20 */ /* 0x000fe20008410000 */
[----:B------:R-:W-:Y:S01]  /*eef0*/  FMUL.FTZ R38, R38, UR4 ;  /* 0x0000000426267c20 */ /* 0x000fe20008410000 */
[----:B------:R-:W-:Y:S01]  /*ef00*/  FMUL.FTZ R39, R39, UR4 ;  /* 0x0000000427277c20 */ /* 0x000fe20008410000 */
[C---:B-1----:R-:W-:Y:S01]  /*ef10*/  HMMA.16816.F32.BF16 R96, R200.reuse, R194, R96 ;  /* 0x000000c2c860723c */ /* 0x042fe20000041860 */
[----:B------:R-:W-:Y:S01]  /*ef20*/  MUFU.TANH R194, R36 ;  /* 0x0000002400c27308 */ /* 0x000fe20000002400 */
[----:B------:R-:W-:Y:S01]  /*ef30*/  FMUL.FTZ R32, R32, UR4 ;  /* 0x0000000420207c20 */ /* 0x000fe20008410000 */
[----:B------:R-:W-:Y:S01]  /*ef40*/  FMUL.FTZ R33, R33, UR4 ;  /* 0x0000000421217c20 */ /* 0x000fe20008410000 */
[----:B------:R-:W-:Y:S02]  /*ef50*/  FMUL.FTZ R34, R34, UR4 ;  /* 0x0000000422227c20 */ /* 0x000fe40008410000 */
[----:B--2---:R-:W-:Y:S01]  /*ef60*/  HMMA.16816.F32.BF16 R92, R200, R188, R92 ;  /* 0x000000bcc85c723c */ /* 0x004fe2000004185c */
[----:B------:R-:W-:-:S02]  /*ef70*/  FMUL.FTZ R195, R35, UR4 ;  /* 0x0000000423c37c20 */ /* 0x000fc40008410000 */
[----:B------:R-:W-:Y:S03]  /*ef80*/  MUFU.TANH R188, R37 ;  /* 0x0000002500bc7308 */ /* 0x000fe60000002400 */
[C---:B------:R-:W-:Y:S05]  /*ef90*/  HMMA.16816.F32.BF16 R88, R200.reuse, R190, R88 ;  /* 0x000000bec858723c */ /* 0x040fea0000041858 */
[----:B------:R-:W-:Y:S01]  /*efa0*/  MUFU.TANH R189, R38 ;  /* 0x0000002600bd7308 */ /* 0x000fe20000002400 */
[C---:B-----5:R-:W-:Y:S06]  /*efb0*/  HMMA.16816.F32.BF16 R108, R200.reuse, R180, R108 ;  /* 0x000000b4c86c723c */ /* 0x060fec000004186c */
[C---:B------:R-:W-:Y:S01]  /*efc0*/  HMMA.16816.F32.BF16 R104, R200.reuse, R182, R104 ;  /* 0x000000b6c868723c */ /* 0x040fe20000041868 */
[----:B------:R1:W-:Y:S01]  /*efd0*/  MUFU.TANH R190, R39 ;  /* 0x0000002700be7308 */ /* 0x0003e20000002400 */
[----:B------:R-:W2:Y:S04]  /*efe0*/  LDSM.16.M88.4 R180, [R166+0x1000] ;  /* 0x00100000a6b4783b */ /* 0x000ea80000000200 */
[C---:B----4-:R-:W-:Y:S03]  /*eff0*/  HMMA.16816.F32.BF16 R84, R200.reuse, R44, R84 ;  /* 0x0000002cc854723c */ /* 0x050fe60000041854 */
[----:B------:R-:W-:Y:S03]  /*f000*/  MUFU.TANH R44, R32 ;  /* 0x00000020002c7308 */ /* 0x000fe60000002400 */
[----:B------:R-:W-:Y:S05]  /*f010*/  HMMA.16816.F32.BF16 R100, R200, R192, R100 ;  /* 0x000000c0c864723c */ /* 0x000fea0000041864 */
[----:B------:R-:W-:Y:S01]  /*f020*/  MUFU.TANH R191, R33 ;  /* 0x0000002100bf7308 */ /* 0x000fe20000002400 */
[----:B-1----:R-:W1:Y:S01]  /*f030*/  LDSM.16.M88.4 R36, [R167] ;  /* 0x00000000a724783b */ /* 0x002e620000000200 */
[----:B------:R-:W-:Y:S01]  /*f040*/  HMMA.16816.F32.BF16 R28, R48, R198, R28 ;  /* 0x000000c6301c723c */ /* 0x000fe2000004181c */
[----:B------:R-:W-:-:S05]  /*f050*/  FMUL.FTZ R193, R43, UR4 ;  /* 0x000000042bc17c20 */ /* 0x000fca0008410000 */
[----:B------:R4:W-:Y:S01]  /*f060*/  MUFU.TANH R45, R34 ;  /* 0x00000022002d7308 */ /* 0x0009e20000002400 */
[C---:B---3--:R-:W-:Y:S06]  /*f070*/  HMMA.16816.F32.BF16 R116, R200.reuse, R184, R116 ;  /* 0x000000b8c874723c */ /* 0x048fec0000041874 */
[C---:B------:R-:W-:Y:S01]  /*f080*/  HMMA.16816.F32.BF16 R112, R200.reuse, R186, R112 ;  /* 0x000000bac870723c */ /* 0x040fe20000041870 */
[----:B------:R-:W-:Y:S01]  /*f090*/  MUFU.TANH R205, R40 ;  /* 0x0000002800cd7308 */ /* 0x000fe20000002400 */
[----:B------:R-:W3:Y:S04]  /*f0a0*/  LDSM.16.M88.4 R184, [R216] ;  /* 0x00000000d8b8783b */ /* 0x000ee80000000200 */
[----:B------:R-:W-:Y:S03]  /*f0b0*/  HMMA.16816.F32.BF16 R80, R200, R46, R80 ;  /* 0x0000002ec850723c */ /* 0x000fe60000041850 */
[----:B------:R-:W-:Y:S01]  /*f0c0*/  MUFU.TANH R206, R41 ;  /* 0x0000002900ce7308 */ /* 0x000fe20000002400 */
[----:B----4-:R-:W4:Y:S01]  /*f0d0*/  LDSM.16.M88.4 R32, [R166+0x1800] ;  /* 0x00180000a620783b */ /* 0x010f220000000200 */
[----:B------:R-:W-:Y:S01]  /*f0e0*/  FMUL.FTZ R28, R28, UR4 ;  /* 0x000000041c1c7c20 */ /* 0x000fe20008410000 */
[----:B------:R-:W-:Y:S01]  /*f0f0*/  FMUL.FTZ R29, R29, UR4 ;  /* 0x000000041d1d7c20 */ /* 0x000fe20008410000 */
[----:B------:R-:W-:Y:S01]  /*f100*/  FMUL.FTZ R30, R30, UR4 ;  /* 0x000000041e1e7c20 */ /* 0x000fe20008410000 */
[C---:B--2---:R-:W-:Y:S03]  /*f110*/  HMMA.16816.F32.BF16 R24, R48.reuse, R180, R24 ;  /* 0x000000b43018723c */ /* 0x044fe60000041818 */
[----:B------:R2:W-:Y:S03]  /*f120*/  MUFU.TANH R192, R42 ;  /* 0x0000002a00c07308 */ /* 0x0005e60000002400 */
[----:B------:R-:W-:Y:S01]  /*f130*/  HMMA.16816.F32.BF16 R20, R48, R182, R20 ;  /* 0x000000b63014723c */ /* 0x000fe20000041814 */
[----:B------:R-:W-:-:S04]  /*f140*/  FMUL.FTZ R181, R31, UR4 ;  /* 0x000000041fb57c20 */ /* 0x000fc80008410000 */
[----:B------:R-:W-:Y:S01]  /*f150*/  MUFU.TANH R46, R28 ;  /* 0x0000001c002e7308 */ /* 0x000fe20000002400 */
[C---:B-1----:R-:W-:Y:S06]  /*f160*/  HMMA.16816.F32.BF16 R56, R200.reuse, R36, R56 ;  /* 0x00000024c838723c */ /* 0x042fec0000041838 */
[C---:B------:R-:W-:Y:S01]  /*f170*/  HMMA.16816.F32.BF16 R52, R200.reuse, R38, R52 ;  /* 0x00000026c834723c */ /* 0x040fe20000041834 */
[----:B------:R-:W-:Y:S01]  /*f180*/  MUFU.TANH R180, R29 ;  /* 0x0000001d00b47308 */ /* 0x000fe20000002400 */
[----:B--2---:R-:W1:Y:S04]  /*f190*/  LDSM.16.M88.4 R40, [R217] ;  /* 0x00000000d928783b */ /* 0x004e680000000200 */
[----:B------:R-:W2:Y:S01]  /*f1a0*/  LDSM.16.M88.4 R36, [R166+0x3000] ;  /* 0x00300000a624783b */ /* 0x000ea20000000200 */
[----:B------:R-:W-:Y:S01]  /*f1b0*/  FMUL.FTZ R24, R24, UR4 ;  /* 0x0000000418187c20 */ /* 0x000fe20008410000 */
[----:B------:R-:W-:Y:S01]  /*f1c0*/  FMUL.FTZ R25, R25, UR4 ;  /* 0x0000000419197c20 */ /* 0x000fe20008410000 */
[----:B------:R5:W-:Y:S01]  /*f1d0*/  MUFU.TANH R47, R30 ;  /* 0x0000001e002f7308 */ /* 0x000be20000002400 */
[----:B------:R-:W-:Y:S01]  /*f1e0*/  FMUL.FTZ R26, R26, UR4 ;  /* 0x000000041a1a7c20 */ /* 0x000fe20008410000 */
[----:B---3--:R-:W-:Y:S01]  /*f1f0*/  HMMA.16816.F32.BF16 R68, R200, R184, R68 ;  /* 0x000000b8c844723c */ /* 0x008fe20000041844 */
[----:B------:R-:W-:Y:S01]  /*f200*/  FMUL.FTZ R20, R20, UR4 ;  /* 0x0000000414147c20 */ /* 0x000fe20008410000 */
[----:B------:R-:W-:Y:S01]  /*f210*/  FMUL.FTZ R21, R21, UR4 ;  /* 0x0000000415157c20 */ /* 0x000fe20008410000 */
[----:B------:R-:W-:-:S03]  /*f220*/  FMUL.FTZ R22, R22, UR4 ;  /* 0x0000000416167c20 */ /* 0x000fc60008410000 */
[----:B------:R-:W-:Y:S01]  /*f230*/  MUFU.TANH R182, R24 ;  /* 0x0000001800b67308 */ /* 0x000fe20000002400 */
[----:B----4-:R-:W-:Y:S01]  /*f240*/  HMMA.16816.F32.BF16 R16, R48, R32, R16 ;  /* 0x000000203010723c */ /* 0x010fe20000041810 */
[----:B------:R-:W-:-:S05]  /*f250*/  FMUL.FTZ R184, R27, UR4 ;  /* 0x000000041bb87c20 */ /* 0x000fca0008410000 */
[----:B------:R-:W-:Y:S01]  /*f260*/  HMMA.16816.F32.BF16 R60, R200, R186, R60 ;  /* 0x000000bac83c723c */ /* 0x000fe2000004183c */
[----:B------:R-:W-:Y:S01]  /*f270*/  MUFU.TANH R183, R25 ;  /* 0x0000001900b77308 */ /* 0x000fe20000002400 */
[----:B-----5:R-:W3:Y:S04]  /*f280*/  LDSM.16.M88.4 R28, [R166+0x2800] ;  /* 0x00280000a61c783b */ /* 0x020ee80000000200 */
[----:B------:R-:W-:Y:S01]  /*f290*/  HMMA.16816.F32.BF16 R12, R48, R34, R12 ;  /* 0x00000022300c723c */ /* 0x000fe2000004180c */
[----:B------:R-:W4:Y:S02]  /*f2a0*/  LDSM.16.M88.4 R32, [R166+0x4000] ;  /* 0x00400000a620783b */ /* 0x000f240000000200 */
[----:B------:R5:W-:Y:S08]  /*f2b0*/  MUFU.TANH R185, R26 ;  /* 0x0000001a00b97308 */ /* 0x000bf00000002400 */
[----:B------:R-:W4:Y:S01]  /*f2c0*/  MUFU.TANH R193, R193 ;  /* 0x000000c100c17308 */ /* 0x000f220000002400 */
[----:B-1----:R-:W-:Y:S01]  /*f2d0*/  HMMA.16816.F32.BF16 R76, R200, R40, R76 ;  /* 0x00000028c84c723c */ /* 0x002fe2000004184c */
[----:B------:R-:W-:Y:S01]  /*f2e0*/  FMUL.FTZ R16, R16, UR4 ;  /* 0x0000000410107c20 */ /* 0x000fe20008410000 */
[----:B------:R-:W-:Y:S01]  /*f2f0*/  FMUL.FTZ R17, R17, UR4 ;  /* 0x0000000411117c20 */ /* 0x000fe20008410000 */
[----:B------:R-:W-:Y:S01]  /*f300*/  FMUL.FTZ R18, R18, UR4 ;  /* 0x0000000412127c20 */ /* 0x000fe20008410000 */
[----:B------:R-:W-:-:S02]  /*f310*/  FMUL.FTZ R186, R19, UR4 ;  /* 0x0000000413ba7c20 */ /* 0x000fc40008410000 */
[----:B------:R-:W-:Y:S01]  /*f320*/  HMMA.16816.F32.BF16 R72, R200, R42, R72 ;  /* 0x0000002ac848723c */ /* 0x000fe20000041848 */
[----:B------:R-:W1:Y:S01]  /*f330*/  LDSM.16.M88.4 R40, [R166+0x2000] ;  /* 0x00200000a628783b */ /* 0x000e620000000200 */
[----:B------:R-:W1:Y:S03]  /*f340*/  MUFU.TANH R195, R195 ;  /* 0x000000c300c37308 */ /* 0x000e660000002400 */
[----:B-----5:R-:W5:Y:S01]  /*f350*/  LDSM.16.M88.4 R24, [R166+0x3800] ;  /* 0x00380000a618783b */ /* 0x020f620000000200 */
[C---:B--2---:R-:W-:Y:S01]  /*f360*/  HMMA.16816.F32.BF16 R168, R48.reuse, R36, R168 ;  /* 0x0000002430a8723c */ /* 0x044fe200000418a8 */
[----:B------:R-:W-:Y:S01]  /*f370*/  FMUL.FTZ R12, R12, UR4 ;  /* 0x000000040c0c7c20 */ /* 0x000fe20008410000 */
[----:B------:R-:W-:Y:S01]  /*f380*/  FMUL.FTZ R13, R13, UR4 ;  /* 0x000000040d0d7c20 */ /* 0x000fe20008410000 */
[----:B------:R-:W-:Y:S01]  /*f390*/  FMUL.FTZ R14, R14, UR4 ;  /* 0x000000040e0e7c20 */ /* 0x000fe20008410000 */
[----:B------:R-:W-:Y:S01]  /*f3a0*/  MUFU.TANH R36, R16 ;  /* 0x0000001000247308 */ /* 0x000fe20000002400 */
[----:B------:R-:W-:Y:S01]  /*f3b0*/  IMAD.U32 R203, RZ, RZ, UR9 ;  /* 0x00000009ffcb7e24 */ /* 0x000fe2000f8e00ff */
[----:B------:R-:W-:Y:S04]  /*f3c0*/  HMMA.16816.F32.BF16 R128, R48, R38, R128 ;  /* 0x000000263080723c */ /* 0x000fe80000041880 */
[----:B------:R-:W-:-:S02]  /*f3d0*/  LOP3.LUT R203, R203, 0x48, R243, 0xfe, !PT ;  /* 0x00000048cbcb7812 */ /* 0x000fc400078efef3 */
[C---:B---3--:R-:W-:Y:S01]  /*f3e0*/  HMMA.16816.F32.BF16 R176, R48.reuse, R28, R176 ;  /* 0x0000001c30b0723c */ /* 0x048fe200000418b0 */
[----:B------:R-:W-:Y:S05]  /*f3f0*/  MUFU.TANH R38, R17 ;  /* 0x0000001100267308 */ /* 0x000fea0000002400 */
[C---:B------:R-:W-:Y:S01]  /*f400*/  HMMA.16816.F32.BF16 R172, R48.reuse, R30, R172 ;  /* 0x0000001e30ac723c */ /* 0x040fe200000418ac */
[----:B------:R-:W2:Y:S02]  /*f410*/  LDSM.16.M88.4 R28, [R166+0x5000] ;  /* 0x00500000a61c783b */ /* 0x000ea40000000200 */
[----:B------:R3:W-:Y:S03]  /*f420*/  MUFU.TANH R37, R18 ;  /* 0x0000001200257308 */ /* 0x0007e60000002400 */
[----:B----4-:R-:W-:Y:S01]  /*f430*/  HMMA.16816.F32.BF16 R116, R48, R32, R116 ;  /* 0x000000203074723c */ /* 0x010fe20000041874 */
[----:B------:R-:W-:Y:S01]  /*f440*/  FMUL.FTZ R171, R171, UR4 ;  /* 0x00000004abab7c20 */ /* 0x000fe20008410000 */
[----:B------:R-:W-:-:S03]  /*f450*/  FMUL.FTZ R170, R170, UR4 ;  /* 0x00000004aaaa7c20 */ /* 0x000fc60008410000 */
[----:B------:R-:W-:Y:S01]  /*f460*/  MUFU.TANH R32, R12 ;  /* 0x0000000c00207308 */ /* 0x000fe20000002400 */
[C---:B------:R-:W-:Y:S01]  /*f470*/  HMMA.16816.F32.BF16 R112, R48.reuse, R34, R112 ;  /* 0x000000223070723c */ /* 0x040fe20000041870 */
[----:B------:R-:W-:Y:S01]  /*f480*/  FMUL.FTZ R129, R129, UR4 ;  /* 0x0000000481817c20 */ /* 0x000fe20008410000 */
[----:B------:R-:W-:Y:S01]  /*f490*/  FMUL.FTZ R131, R131, UR4 ;  /* 0x0000000483837c20 */ /* 0x000fe20008410000 */
[----:B------:R-:W-:Y:S01]  /*f4a0*/  FMUL.FTZ R128, R128, UR4 ;  /* 0x0000000480807c20 */ /* 0x000fe20008410000 */
[----:B------:R-:W-:Y:S02]  /*f4b0*/  FMUL.FTZ R130, R130, UR4 ;  /* 0x0000000482827c20 */ /* 0x000fe40008410000 */
[----:B-1----:R-:W-:Y:S01]  /*f4c0*/  HMMA.16816.F32.BF16 R8, R48, R40, R8 ;  /* 0x000000283008723c */ /* 0x002fe20000041808 */
[----:B------:R-:W-:Y:S01]  /*f4d0*/  MUFU.TANH R40, R20 ;  /* 0x0000001400287308 */ /* 0x000fe20000002400 */
[----:B---3--:R-:W1:Y:S01]  /*f4e0*/  LDSM.16.M88.4 R16, [R166+0x5800] ;  /* 0x00580000a610783b */ /* 0x008e620000000200 */
[----:B------:R-:W-:-:S03]  /*f4f0*/  FMUL.FTZ R35, R15, UR4 ;  /* 0x000000040f237c20 */ /* 0x000fc60008410000 */
[C---:B------:R-:W-:Y:S03]  /*f500*/  HMMA.16816.F32.BF16 R4, R48.reuse, R42, R4 ;  /* 0x0000002a3004723c */ /* 0x040fe60000041804 */
[----:B------:R-:W-:Y:S03]  /*f510*/  MUFU.TANH R42, R21 ;  /* 0x00000015002a7308 */ /* 0x000fe60000002400 */
[C---:B-----5:R-:W-:Y:S01]  /*f520*/  HMMA.16816.F32.BF16 R124, R48.reuse, R24, R124 ;  /* 0x00000018307c723c */ /* 0x060fe2000004187c */
[----:B------:R-:W-:Y:S01]  /*f530*/  FMUL.FTZ R43, R23, UR4 ;  /* 0x00000004172b7c20 */ /* 0x000fe20008410000 */
[----:B------:R-:W-:Y:S01]  /*f540*/  FMUL.FTZ R117, R117, UR4 ;  /* 0x0000000475757c20 */ /* 0x000fe20008410000 */
[----:B------:R-:W-:Y:S01]  /*f550*/  FMUL.FTZ R119, R119, UR4 ;  /* 0x0000000477777c20 */ /* 0x000fe20008410000 */
[----:B------:R-:W-:Y:S01]  /*f560*/  FMUL.FTZ R116, R116, UR4 ;  /* 0x0000000474747c20 */ /* 0x000fe20008410000 */
[----:B------:R3:W-:Y:S01]  /*f570*/  MUFU.TANH R41, R22 ;  /* 0x0000001600297308 */ /* 0x0007e20000002400 */
[C---:B------:R-:W-:Y:S01]  /*f580*/  HMMA.16816.F32.BF16 R120, R48.reuse, R26, R120 ;  /* 0x0000001a3078723c */ /* 0x040fe20000041878 */
[----:B------:R-:W4:Y:S01]  /*f590*/  LDSM.16.M88.4 R24, [R166+0x6000] ;  /* 0x00600000a618783b */ /* 0x000f220000000200 */
[----:B------:R-:W-:Y:S01]  /*f5a0*/  FMUL.FTZ R113, R113, UR4 ;  /* 0x0000000471717c20 */ /* 0x000fe20008410000 */
[----:B------:R-:W-:Y:S01]  /*f5b0*/  FMUL.FTZ R115, R115, UR4 ;  /* 0x0000000473737c20 */ /* 0x000fe20008410000 */
[----:B------:R-:W-:Y:S01]  /*f5c0*/  FMUL.FTZ R118, R118, UR4 ;  /* 0x0000000476767c20 */ /* 0x000fe20008410000 */
[----:B------:R-:W-:Y:S01]  /*f5d0*/  FMUL.FTZ R112, R112, UR4 ;  /* 0x0000000470707c20 */ /* 0x000fe20008410000 */
[----:B------:R-:W-:Y:S01]  /*f5e0*/  FMUL.FTZ R8, R8, UR4 ;  /* 0x0000000408087c20 */ /* 0x000fe20008410000 */
[----:B------:R-:W-:Y:S01]  /*f5f0*/  FMUL.FTZ R9, R9, UR4 ;  /* 0x0000000409097c20 */ /* 0x000fe20008410000 */
[----:B------:R-:W-:Y:S01]  /*f600*/  FMUL.FTZ R10, R10, UR4 ;  /* 0x000000040a0a7c20 */ /* 0x000fe20008410000 */
[C---:B--2---:R-:W-:Y:S01]  /*f610*/  HMMA.16816.F32.BF16 R100, R48.reuse, R28, R100 ;  /* 0x0000001c3064723c */ /* 0x044fe20000041864 */
[----:B------:R-:W-:Y:S01]  /*f620*/  MUFU.TANH R28, R8 ;  /* 0x00000008001c7308 */ /* 0x000fe20000002400 */
[----:B------:R-:W-:Y:S01]  /*f630*/  FMUL.FTZ R114, R114, UR4 ;  /* 0x0000000472727c20 */ /* 0x000fe20008410000 */
[----:B------:R-:W-:Y:S01]  /*f640*/  FMUL.FTZ R7, R7, UR4 ;  /* 0x0000000407077c20 */ /* 0x000fe20008410000 */
[----:B------:R-:W-:Y:S01]  /*f650*/  FMUL.FTZ R5, R5, UR4 ;  /* 0x0000000405057c20 */ /* 0x000fe20008410000 */
[----:B------:R-:W-:Y:S01]  /*f660*/  FMUL.FTZ R4, R4, UR4 ;  /* 0x0000000404047c20 */ /* 0x000fe20008410000 */
[C---:B------:R-:W-:Y:S01]  /*f670*/  HMMA.16816.F32.BF16 R96, R48.reuse, R30, R96 ;  /* 0x0000001e3060723c */ /* 0x040fe20000041860 */
[----:B---3--:R-:W2:Y:S02]  /*f680*/  LDSM.16.M88.4 R20, [R166+0x4800] ;  /* 0x00480000a614783b */ /* 0x008ea40000000200 */
[----:B------:R-:W-:Y:S01]  /*f690*/  MUFU.TANH R29, R9 ;  /* 0x00000009001d7308 */ /* 0x000fe20000002400 */
[----:B------:R-:W-:Y:S01]  /*f6a0*/  FMUL.FTZ R125, R125, UR4 ;  /* 0x000000047d7d7c20 */ /* 0x000fe20008410000 */
[----:B------:R-:W-:Y:S01]  /*f6b0*/  FMUL.FTZ R127, R127, UR4 ;  /* 0x000000047f7f7c20 */ /* 0x000fe20008410000 */
[----:B------:R-:W-:Y:S01]  /*f6c0*/  FMUL.FTZ R124, R124, UR4 ;  /* 0x000000047c7c7c20 */ /* 0x000fe20008410000 */
[----:B------:R-:W-:Y:S01]  /*f6d0*/  LOP3.LUT R30, R243, UR9, RZ, 0xfc, !PT ;  /* 0x00000009f31e7c12 */ /* 0x000fe2000f8efcff */
[----:B------:R-:W-:Y:S01]  /*f6e0*/  FMUL.FTZ R126, R126, UR4 ;  /* 0x000000047e7e7c20 */ /* 0x000fe20008410000 */
[C---:B-1----:R-:W-:Y:S01]  /*f6f0*/  HMMA.16816.F32.BF16 R92, R48.reuse, R16, R92 ;  /* 0x00000010305c723c */ /* 0x042fe2000004185c */
[----:B------:R-:W-:Y:S01]  /*f700*/  FMUL.FTZ R121, R121, UR4 ;  /* 0x0000000479797c20 */ /* 0x000fe20008410000 */
[----:B------:R1:W-:Y:S01]  /*f710*/  MUFU.TANH R16, R10 ;  /* 0x0000000a00107308 */ /* 0x0003e20000002400 */
[----:B------:R-:W-:Y:S01]  /*f720*/  FMUL.FTZ R123, R123, UR4 ;  /* 0x000000047b7b7c20 */ /* 0x000fe20008410000 */
[----:B------:R-:W-:Y:S01]  /*f730*/  FMUL.FTZ R120, R120, UR4 ;  /* 0x0000000478787c20 */ /* 0x000fe20008410000 */
[----:B------:R-:W-:Y:S01]  /*f740*/  FMUL.FTZ R122, R122, UR4 ;  /* 0x000000047a7a7c20 */ /* 0x000fe20008410000 */
[----:B------:R-:W-:Y:S01]  /*f750*/  HMMA.16816.F32.BF16 R88, R48, R18, R88 ;  /* 0x000000123058723c */ /* 0x000fe20000041858 */
[----:B------:R-:W-:-:S02]  /*f760*/  FMUL.FTZ R17, R11, UR4 ;  /* 0x000000040b117c20 */ /* 0x000fc40008410000 */
[----:B------:R-:W-:Y:S01]  /*f770*/  FMUL.FTZ R101, R101, UR4 ;  /* 0x0000000465657c20 */ /* 0x000fe20008410000 */
[----:B------:R-:W-:Y:S01]  /*f780*/  MUFU.TANH R34, R13 ;  /* 0x0000000d00227308 */ /* 0x000fe20000002400 */
[----:B------:R-:W-:Y:S01]  /*f790*/  FMUL.FTZ R103, R103, UR4 ;  /* 0x0000000467677c20 */ /* 0x000fe20008410000 */
[----:B------:R-:W-:Y:S01]  /*f7a0*/  FMUL.FTZ R100, R100, UR4 ;  /* 0x0000000464647c20 */ /* 0x000fe20008410000 */
[----:B------:R-:W-:Y:S02]  /*f7b0*/  FMUL.FTZ R102, R102, UR4 ;  /* 0x0000000466667c20 */ /* 0x000fe40008410000 */
[----:B------:R-:W-:Y:S01]  /*f7c0*/  FMUL.FTZ R97, R97, UR4 ;  /* 0x0000000461617c20 */ /* 0x000fe20008410000 */
[----:B------:R-:W-:Y:S01]  /*f7d0*/  FMUL.FTZ R99, R99, UR4 ;  /* 0x0000000463637c20 */ /* 0x000fe20008410000 */
[----:B----4-:R-:W-:Y:S01]  /*f7e0*/  HMMA.16816.F32.BF16 R80, R48, R26, R80 ;  /* 0x0000001a3050723c */ /* 0x010fe20000041850 */
[----:B------:R3:W-:Y:S01]  /*f7f0*/  MUFU.TANH R33, R14 ;  /* 0x0000000e00217308 */ /* 0x0007e20000002400 */
[----:B-1----:R-:W1:Y:S01]  /*f800*/  LDSM.16.M88.4 R8, [R166+0x7800] ;  /* 0x00780000a608783b */ /* 0x002e620000000200 */
[----:B------:R-:W-:Y:S01]  /*f810*/  FMUL.FTZ R96, R96, UR4 ;  /* 0x0000000460607c20 */ /* 0x000fe20008410000 */
[----:B------:R-:W-:-:S02]  /*f820*/  FMUL.FTZ R98, R98, UR4 ;  /* 0x0000000462627c20 */ /* 0x000fc40008410000 */
[C---:B------:R-:W-:Y:S01]  /*f830*/  HMMA.16816.F32.BF16 R84, R48.reuse, R24, R84 ;  /* 0x000000183054723c */ /* 0x040fe20000041854 */
        /* <DEDUP_REMOVED lines=8> */
[----:B--2---:R-:W-:Y:S01]  /*f8c0*/  HMMA.16816.F32.BF16 R108, R48, R20, R108 ;  /* 0x00000014306c723c */ /* 0x004fe2000004186c */
[----:B------:R-:W-:Y:S01]  /*f8d0*/  FMUL.FTZ R88, R88, UR4 ;  /* 0x0000000458587c20 */ /* 0x000fe20008410000 */
[----:B------:R-:W2:Y:S01]  /*f8e0*/  MUFU.TANH R181, R181 ;  /* 0x000000b500b57308 */ /* 0x000ea20000002400 */
[----:B---3--:R-:W3:Y:S01]  /*f8f0*/  LDSM.16.M88.4 R12, [R166+0x6800] ;  /* 0x00680000a60c783b */ /* 0x008ee20000000200 */
[----:B------:R-:W-:-:S02]  /*f900*/  FMUL.FTZ R90, R90, UR4 ;  /* 0x000000045a5a7c20 */ /* 0x000fc40008410000 */
[----:B------:R-:W-:Y:S01]  /*f910*/  HMMA.16816.F32.BF16 R104, R48, R22, R104 ;  /* 0x000000163068723c */ /* 0x000fe20000041868 */
[----:B------:R-:W5:Y:S01]  /*f920*/  LDSM.16.M88.4 R20, [R166+0x7000] ;  /* 0x00700000a614783b */ /* 0x000f620000000200 */
[----:B------:R-:W-:-:S04]  /*f930*/  DEPBAR.LE SB0, 0x0 ;  /* 0x000080000000791a */ /* 0x000fc80000000000 */
[----:B----4-:R-:W-:Y:S01]  /*f940*/  VIADD R7, R30, 0x1 ;  /* 0x000000011e077836 */ /* 0x010fe20000000000 */
[----:B------:R-:W-:Y:S01]  /*f950*/  MUFU.TANH R43, R43 ;  /* 0x0000002b002b7308 */ /* 0x000fe20000002400 */
[----:B------:R-:W-:Y:S01]  /*f960*/  FMUL.FTZ R83, R83, UR4 ;  /* 0x0000000453537c20 */ /* 0x000fe20008410000 */
[----:B------:R-:W-:Y:S01]  /*f970*/  FMUL.FTZ R85, R85, UR4 ;  /* 0x0000000455557c20 */ /* 0x000fe20008410000 */
[----:B------:R-:W-:Y:S01]  /*f980*/  FMUL.FTZ R87, R87, UR4 ;  /* 0x0000000457577c20 */ /* 0x000fe20008410000 */
[C---:B------:R-:W-:Y:S01]  /*f990*/  ISETP.GE.AND P2, PT, R7.reuse, R165, PT ;  /* 0x000000a50700720c */ /* 0x040fe20003f46270 */
[----:B------:R-:W-:Y:S01]  /*f9a0*/  FMUL.FTZ R31, R86, UR4 ;  /* 0x00000004561f7c20 */ /* 0x000fe20008410000 */
[----:B------:R-:W-:Y:S01]  /*f9b0*/  ISETP.GE.AND P1, PT, R7, R164, PT ;  /* 0x000000a40700720c */ /* 0x000fe20003f26270 */
[----:B------:R-:W-:Y:S01]  /*f9c0*/  FMUL.FTZ R82, R82, UR4 ;  /* 0x0000000452527c20 */ /* 0x000fe20008410000 */
[----:B------:R-:W-:Y:S01]  /*f9d0*/  I2FP.F32.S32 R7, R7 ;  /* 0x0000000700077245 */ /* 0x000fe20000201400 */
[----:B------:R-:W4:Y:S01]  /*f9e0*/  MUFU.TANH R184, R184 ;  /* 0x000000b800b87308 */ /* 0x000f220000002400 */
[----:B------:R-:W-:Y:S01]  /*f9f0*/  FMUL.FTZ R80, R80, UR4 ;  /* 0x0000000450507c20 */ /* 0x000fe20008410000 */
[----:B------:R-:W-:Y:S01]  /*fa00*/  FMUL.FTZ R109, R109, UR4 ;  /* 0x000000046d6d7c20 */ /* 0x000fe20008410000 */
[----:B------:R-:W-:Y:S01]  /*fa10*/  FMUL.FTZ R111, R111, UR4 ;  /* 0x000000046f6f7c20 */ /* 0x000fe20008410000 */
[----:B------:R-:W-:Y:S01]  /*fa20*/  FFMA.FTZ R193, R7, UR5, R193 ;  /* 0x0000000507c17c23 */ /* 0x000fe200080100c1 */
[C---:B-1----:R-:W-:Y:S01]  /*fa30*/  HMMA.16816.F32.BF16 R56, R48.reuse, R8, R56 ;  /* 0x000000083038723c */ /* 0x042fe20000041838 */
[----:B------:R-:W-:Y:S01]  /*fa40*/  FMUL.FTZ R108, R108, UR4 ;  /* 0x000000046c6c7c20 */ /* 0x000fe20008410000 */
[----:B------:R-:W-:Y:S01]  /*fa50*/  FMUL.FTZ R110, R110, UR4 ;  /* 0x000000046e6e7c20 */ /* 0x000fe20008410000 */
[----:B------:R-:W1:Y:S01]  /*fa60*/  MUFU.TANH R186, R186 ;  /* 0x000000ba00ba7308 */ /* 0x000e620000002400 */
[----:B------:R-:W-:Y:S01]  /*fa70*/  FMUL.FTZ R105, R105, UR4 ;  /* 0x0000000469697c20 */ /* 0x000fe20008410000 */
[----:B------:R-:W-:Y:S01]  /*fa80*/  FMUL.FTZ R107, R107, UR4 ;  /* 0x000000046b6b7c20 */ /* 0x000fe20008410000 */
[----:B------:R-:W-:Y:S01]  /*fa90*/  HMMA.16816.F32.BF16 R52, R48, R10, R52 ;  /* 0x0000000a3034723c */ /* 0x000fe20000041834 */
[----:B------:R-:W-:-:S02]  /*faa0*/  VIADD R9, R30, 0x9 ;  /* 0x000000091e097836 */ /* 0x000fc40000000000 */
[----:B------:R-:W-:Y:S01]  /*fab0*/  FMUL.FTZ R106, R106, UR4 ;  /* 0x000000046a6a7c20 */ /* 0x000fe20008410000 */
[----:B------:R-:W-:Y:S02]  /*fac0*/  VIADD R8, R30, 0x11 ;  /* 0x000000111e087836 */ /* 0x000fe40000000000 */
[----:B------:R-:W-:Y:S01]  /*fad0*/  FMUL.FTZ R104, R104, UR4 ;  /* 0x0000000468687c20 */ /* 0x000fe20008410000 */
[----:B------:R-:W1:Y:S01]  /*fae0*/  MUFU.TANH R35, R35 ;  /* 0x0000002300237308 */ /* 0x000e620000002400 */
[----:B------:R-:W-:Y:S01]  /*faf0*/  ISETP.GE.AND P4, PT, R9, R165, PT ;  /* 0x000000a50900720c */ /* 0x000fe20003f86270 */
[----:B------:R-:W-:Y:S01]  /*fb00*/  FFMA.FTZ R10, R7, UR5, R206 ;  /* 0x00000005070a7c23 */ /* 0x000fe200080100ce */
[-C--:B------:R-:W-:Y:S01]  /*fb10*/  ISETP.GE.AND P6, PT, R9, R164.reuse, PT ;  /* 0x000000a40900720c */ /* 0x080fe20003fc6270 */
[----:B------:R-:W-:Y:S01]  /*fb20*/  VIADD R11, R30, 0x21 ;  /* 0x000000211e0b7836 */ /* 0x000fe20000000000 */
[----:B------:R-:W-:Y:S01]  /*fb30*/  I2FP.F32.S32 R9, R9 ;  /* 0x0000000900097245 */ /* 0x000fe20000201400 */
[C---:B---3--:R-:W-:Y:S01]  /*fb40*/  HMMA.16816.F32.BF16 R76, R48.reuse, R12, R76 ;  /* 0x0000000c304c723c */ /* 0x048fe2000004184c */
[----:B------:R-:W-:Y:S01]  /*fb50*/  FSEL R10, R10, -INF , !P2 ;  /* 0xff8000000a0a7808 */ /* 0x000fe20005000000 */
[----:B------:R-:W3:Y:S01]  /*fb60*/  MUFU.TANH R17, R17 ;  /* 0x0000001100117308 */ /* 0x000ee20000002400 */
[CC--:B------:R-:W-:Y:S01]  /*fb70*/  ISETP.GE.AND P5, PT, R8.reuse, R165.reuse, PT ;  /* 0x000000a50800720c */ /* 0x0c0fe20003fa6270 */
[C---:B------:R-:W-:Y:S01]  /*fb80*/  FFMA.FTZ R18, R9.reuse, UR5, R188 ;  /* 0x0000000509127c23 */ /* 0x040fe200080100bc */
[----:B------:R-:W-:Y:S01]  /*fb90*/  ISETP.GE.AND P2, PT, R8, R164, PT ;  /* 0x000000a40800720c */ /* 0x000fe20003f46270 */
[----:B------:R-:W-:Y:S01]  /*fba0*/  FFMA.FTZ R7, R9, UR5, R190 ;  /* 0x0000000509077c23 */ /* 0x000fe200080100be */
[----:B------:R-:W-:Y:S01]  /*fbb0*/  I2FP.F32.S32 R8, R8 ;  /* 0x0000000800087245 */ /* 0x000fe20000201400 */
[----:B------:R-:W-:Y:S01]  /*fbc0*/  VIADD R9, R30, 0x19 ;  /* 0x000000191e097836 */ /* 0x000fe20000000000 */
[----:B------:R-:W-:Y:S01]  /*fbd0*/  FSEL R18, R18, -INF , !P4 ;  /* 0xff80000012127808 */ /* 0x000fe20006000000 */
[C---:B------:R-:W-:Y:S01]  /*fbe0*/  HMMA.16816.F32.BF16 R72, R48.reuse, R14, R72 ;  /* 0x0000000e3048723c */ /* 0x040fe20000041848 */
[----:B------:R-:W-:Y:S01]  /*fbf0*/  FSEL R7, R7, -INF , !P6 ;  /* 0xff80000007077808 */ /* 0x000fe20007000000 */
[C---:B------:R-:W-:Y:S01]  /*fc00*/  FFMA.FTZ R13, R8.reuse, UR5, R191 ;  /* 0x00000005080d7c23 */ /* 0x040fe200080100bf */
[----:B------:R-:W-:Y:S01]  /*fc10*/  FFMA.FTZ R24, R8, UR5, R195 ;  /* 0x0000000508187c23 */ /* 0x000fe200080100c3 */
[----:B------:R-:W-:Y:S01]  /*fc20*/  FSEL R8, R193, -INF , !P1 ;  /* 0xff800000c1087808 */ /* 0x000fe20004800000 */
[----:B------:R-:W3:Y:S01]  /*fc30*/  MUFU.TANH R25, R5 ;  /* 0x0000000500197308 */ /* 0x000ee20000002400 */
[C---:B------:R-:W-:Y:S01]  /*fc40*/  ISETP.GE.AND P1, PT, R9.reuse, R165, PT ;  /* 0x000000a50900720c */ /* 0x040fe20003f26270 */
[C---:B-----5:R-:W-:Y:S01]  /*fc50*/  HMMA.16816.F32.BF16 R68, R48.reuse, R20, R68 ;  /* 0x000000143044723c */ /* 0x060fe20000041844 */
[-C--:B------:R-:W-:Y:S01]  /*fc60*/  ISETP.GE.AND P4, PT, R9, R164.reuse, PT ;  /* 0x000000a40900720c */ /* 0x080fe20003f86270 */
[C---:B------:R-:W-:Y:S01]  /*fc70*/  VIADD R15, R30.reuse, 0x29 ;  /* 0x000000291e0f7836 */ /* 0x040fe20000000000 */
[----:B------:R-:W-:Y:S01]  /*fc80*/  FSEL R13, R13, -INF , !P5 ;  /* 0xff8000000d0d7808 */ /* 0x000fe20006800000 */
[----:B------:R-:W-:Y:S01]  /*fc90*/  FMUL.FTZ R57, R57, UR4 ;  /* 0x0000000439397c20 */ /* 0x000fe20008410000 */
[----:B------:R-:W-:Y:S01]  /*fca0*/  I2FP.F32.S32 R9, R9 ;  /* 0x0000000900097245 */ /* 0x000fe20000201400 */
[----:B------:R-:W-:Y:S01]  /*fcb0*/  HMMA.16816.F32.BF16 R60, R48, R22, R60 ;  /* 0x00000016303c723c */ /* 0x000fe2000004183c */
[C---:B------:R-:W-:Y:S01]  /*fcc0*/  ISETP.GE.AND P6, PT, R11.reuse, R165, PT ;  /* 0x000000a50b00720c */ /* 0x040fe20003fc6270 */
[----:B------:R-:W5:Y:S01]  /*fcd0*/  MUFU.TANH R27, R27 ;  /* 0x0000001b001b7308 */ /* 0x000f620000002400 */
[-C--:B------:R-:W-:Y:S01]  /*fce0*/  ISETP.GE.AND P5, PT, R11, R164.reuse, PT ;  /* 0x000000a40b00720c */ /* 0x080fe20003fa6270 */
[C---:B------:R-:W-:Y:S01]  /*fcf0*/  FFMA.FTZ R12, R9.reuse, UR5, R180 ;  /* 0x00000005090c7c23 */ /* 0x040fe200080100b4 */
[----:B------:R-:W-:Y:S01]  /*fd00*/  I2FP.F32.S32 R11, R11 ;  /* 0x0000000b000b7245 */ /* 0x000fe20000201400 */
[----:B--2---:R-:W-:Y:S01]  /*fd10*/  FFMA.FTZ R39, R9, UR5, R181 ;  /* 0x0000000509277c23 */ /* 0x004fe200080100b5 */
[----:B------:R-:W-:Y:S01]  /*fd20*/  VIADD R9, R30, 0x31 ;  /* 0x000000311e097836 */ /* 0x000fe20000000000 */
[----:B------:R-:W-:Y:S01]  /*fd30*/  FSEL R24, R24, -INF , !P2 ;  /* 0xff80000018187808 */ /* 0x000fe20005000000 */
[----:B------:R-:W-:Y:S01]  /*fd40*/  FMUL.FTZ R49, R179, UR4 ;  /* 0x00000004b3317c20 */ /* 0x000fe20008410000 */
[C---:B------:R-:W-:Y:S01]  /*fd50*/  FFMA.FTZ R20, R11.reuse, UR5, R183 ;  /* 0x000000050b147c23 */ /* 0x040fe200080100b7 */
[----:B------:R-:W-:Y:S01]  /*fd60*/  FSEL R12, R12, -INF , !P1 ;  /* 0xff8000000c0c7808 */ /* 0x000fe20004800000 */
[----:B----4-:R-:W-:Y:S01]  /*fd70*/  FFMA.FTZ R184, R11, UR5, R184 ;  /* 0x000000050bb87c23 */ /* 0x010fe200080100b8 */
[C---:B------:R-:W-:Y:S01]  /*fd80*/  ISETP.GE.AND P2, PT, R15.reuse, R165, PT ;  /* 0x000000a50f00720c */ /* 0x040fe20003f46270 */
[----:B------:R-:W-:Y:S01]  /*fd90*/  VIADD R11, R30, 0x39 ;  /* 0x000000391e0b7836 */ /* 0x000fe20000000000 */
[-C--:B------:R-:W-:Y:S01]  /*fda0*/  ISETP.GE.AND P1, PT, R15, R164.reuse, PT ;  /* 0x000000a40f00720c */ /* 0x080fe20003f26270 */
[----:B------:R-:W-:Y:S01]  /*fdb0*/  FMUL.FTZ R50, R173, UR4 ;  /* 0x00000004ad327c20 */ /* 0x000fe20008410000 */
[----:B------:R-:W-:Y:S01]  /*fdc0*/  FSEL R39, R39, -INF , !P4 ;  /* 0xff80000027277808 */ /* 0x000fe20006000000 */
[----:B------:R-:W-:Y:S01]  /*fdd0*/  FMUL.FTZ R51, R175, UR4 ;  /* 0x00000004af337c20 */ /* 0x000fe20008410000 */
[----:B------:R-:W-:Y:S01]  /*fde0*/  FSEL R20, R20, -INF , !P6 ;  /* 0xff80000014147808 */ /* 0x000fe20007000000 */
[----:B------:R-:W2:Y:S01]  /*fdf0*/  MUFU.TANH R49, R49 ;  /* 0x0000003100317308 */ /* 0x000ea20000002400 */
[----:B------:R-:W-:Y:S01]  /*fe00*/  I2FP.F32.S32 R15, R15 ;  /* 0x0000000f000f7245 */ /* 0x000fe20000201400 */
[----:B------:R-:W-:Y:S01]  /*fe10*/  FMUL.FTZ R23, R168, UR4 ;  /* 0x00000004a8177c20 */ /* 0x000fe20008410000 */
[----:B------:R-:W-:Y:S01]  /*fe20*/  ISETP.GE.AND P4, PT, R9, R165, PT ;  /* 0x000000a50900720c */ /* 0x000fe20003f86270 */
[----:B------:R-:W-:Y:S01]  /*fe30*/  FMUL.FTZ R168, R169, UR4 ;  /* 0x00000004a9a87c20 */ /* 0x000fe20008410000 */
[-C--:B------:R-:W-:Y:S01]  /*fe40*/  ISETP.GE.AND P6, PT, R9, R164.reuse, PT ;  /* 0x000000a40900720c */ /* 0x080fe20003fc6270 */
[C---:B------:R-:W-:Y:S01]  /*fe50*/  FFMA.FTZ R19, R15.reuse, UR5, R42 ;  /* 0x000000050f137c23 */ /* 0x040fe2000801002a */
[----:B------:R-:W-:Y:S01]  /*fe60*/  I2FP.F32.S32 R9, R9 ;  /* 0x0000000900097245 */ /* 0x000fe20000201400 */
[----:B------:R-:W-:Y:S01]  /*fe70*/  FFMA.FTZ R43, R15, UR5, R43 ;  /* 0x000000050f2b7c23 */ /* 0x000fe2000801002b */
[----:B------:R-:W-:Y:S01]  /*fe80*/  VIADD R42, R30, 0x41 ;  /* 0x000000411e2a7836 */ /* 0x000fe20000000000 */
[----:B------:R-:W-:Y:S01]  /*fe90*/  FSEL R246, R184, -INF , !P5 ;  /* 0xff800000b8f67808 */ /* 0x000fe20006800000 */
[----:B------:R-:W4:Y:S01]  /*fea0*/  MUFU.TANH R50, R50 ;  /* 0x0000003200327308 */ /* 0x000f220000002400 */
[----:B------:R-:W-:Y:S01]  /*feb0*/  FFMA.FTZ R15, R9, UR5, R38 ;  /* 0x00000005090f7c23 */ /* 0x000fe20008010026 */
[----:B------:R-:W-:Y:S01]  /*fec0*/  FSEL R19, R19, -INF , !P2 ;  /* 0xff80000013137808 */ /* 0x000fe20005000000 */
[----:B-1----:R-:W-:Y:S01]  /*fed0*/  FFMA.FTZ R186, R9, UR5, R186 ;  /* 0x0000000509ba7c23 */ /* 0x002fe200080100ba */
[----:B------:R-:W-:Y:S01]  /*fee0*/  FSEL R213, R43, -INF , !P1 ;  /* 0xff8000002bd57808 */ /* 0x000fe20004800000 */
[----:B------:R-:W-:Y:S01]  /*fef0*/  FMUL.FTZ R22, R174, UR4 ;  /* 0x00000004ae167c20 */ /* 0x000fe20008410000 */
[----:B------:R-:W-:Y:S01]  /*ff00*/  FSEL R15, R15, -INF , !P4 ;  /* 0xff8000000f0f7808 */ /* 0x000fe20006000000 */
[----:B------:R-:W-:Y:S01]  /*ff10*/  FMUL.FTZ R21, R172, UR4 ;  /* 0x00000004ac157c20 */ /* 0x000fe20008410000 */
[CC--:B------:R-:W-:Y:S01]  /*ff20*/  ISETP.GE.AND P5, PT, R11.reuse, R165.reuse, PT ;  /* 0x000000a50b00720c */ /* 0x0c0fe20003fa6270 */
[----:B------:R-:W1:Y:S01]  /*ff30*/  MUFU.TANH R51, R51 ;  /* 0x0000003300337308 */ /* 0x000e620000002400 */
[-C--:B------:R-:W-:Y:S01]  /*ff40*/  ISETP.GE.AND P2, PT, R11, R164.reuse, PT ;  /* 0x000000a40b00720c */ /* 0x080fe20003f46270 */
[----:B------:R-:W-:Y:S01]  /*ff50*/  FMUL.FTZ R73, R73, UR4 ;  /* 0x0000000449497c20 */ /* 0x000fe20008410000 */
[C---:B------:R-:W-:Y:S01]  /*ff60*/  ISETP.GE.AND P1, PT, R42.reuse, R165, PT ;  /* 0x000000a52a00720c */ /* 0x040fe20003f26270 */
[----:B------:R-:W-:Y:S01]  /*ff70*/  FMUL.FTZ R77, R77, UR4 ;  /* 0x000000044d4d7c20 */ /* 0x000fe20008410000 */
[----:B------:R-:W-:Y:S01]  /*ff80*/  ISETP.GE.AND P4, PT, R42, R164, PT ;  /* 0x000000a42a00720c */ /* 0x000fe20003f86270 */
[----:B------:R-:W-:Y:S01]  /*ff90*/  FMUL.FTZ R75, R75, UR4 ;  /* 0x000000044b4b7c20 */ /* 0x000fe20008410000 */
[----:B------:R-:W-:Y:S01]  /*ffa0*/  I2FP.F32.S32 R11, R11 ;  /* 0x0000000b000b7245 */ /* 0x000fe20000201400 */
[----:B------:R-:W1:Y:S01]  /*ffb0*/  MUFU.TANH R168, R168 ;  /* 0x000000a800a87308 */ /* 0x000e620000002400 */
[----:B------:R-:W-:Y:S01]  /*ffc0*/  I2FP.F32.S32 R42, R42 ;  /* 0x0000002a002a7245 */ /* 0x000fe20000201400 */
[----:B------:R-:W-:Y:S01]  /*ffd0*/  FMUL.FTZ R38, R84, UR4 ;  /* 0x0000000454267c20 */ /* 0x000fe20008410000 */
[----:B------:R-:W-:Y:S01]  /*ffe0*/  FSEL R209, R186, -INF , !P6 ;  /* 0xff800000bad17808 */ /* 0x000fe20007000000 */
[C---:B------:R-:W-:Y:S01]  /*fff0*/  FFMA.FTZ R43, R11.reuse, UR5, R34 ;  /* 0x000000050b2b7c23 */ /* 0x040fe20008010022 */
[----:B------:R-:W-:Y:S01]  /*10000*/  FFMA.FTZ R35, R11, UR5, R35 ;  /* 0x000000050b237c23 */ /* 0x000fe20008010023 */
[----:B------:R-:W-:Y:S01]  /*10010*/  FFMA.FTZ R9, R42, UR5, R29 ;  /* 0x000000052a097c23 */ /* 0x000fe2000801001d */
[----:B------:R-:W-:-:S02]  /*10020*/  VIADD R29, R30, 0x49 ;  /* 0x000000491e1d7836 */ /* 0x000fc40000000000 */
[----:B---3--:R-:W-:Y:S01]  /*10030*/  FFMA.FTZ R17, R42, UR5, R17 ;  /* 0x000000052a117c23 */ /* 0x008fe20008010011 */
[----:B------:R-:W-:Y:S01]  /*10040*/  FSEL R11, R43, -INF , !P5 ;  /* 0xff8000002b0b7808 */ /* 0x000fe20006800000 */
[C---:B------:R-:W-:Y:S01]  /*10050*/  VIADD R34, R30.reuse, 0x59 ;  /* 0x000000591e227836 */ /* 0x040fe20000000000 */
[----:B------:R-:W3:Y:S01]  /*10060*/  MUFU.TANH R171, R171 ;  /* 0x000000ab00ab7308 */ /* 0x000ee20000002400 */
[C---:B------:R-:W-:Y:S01]  /*10070*/  ISETP.GE.AND P6, PT, R29.reuse, R165, PT ;  /* 0x000000a51d00720c */ /* 0x040fe20003fc6270 */
[----:B------:R-:W-:Y:S01]  /*10080*/  VIADD R42, R30, 0x51 ;  /* 0x000000511e2a7836 */ /* 0x000fe20000000000 */
[----:B------:R-:W-:Y:S01]  /*10090*/  ISETP.GE.AND P5, PT, R29, R164, PT ;  /* 0x000000a41d00720c */ /* 0x000fe20003fa6270 */
[----:B------:R-:W-:Y:S01]  /*100a0*/  FMUL.FTZ R43, R72, UR4 ;  /* 0x00000004482b7c20 */ /* 0x000fe20008410000 */
[----:B------:R-:W-:Y:S01]  /*100b0*/  I2FP.F32.S32 R29, R29 ;  /* 0x0000001d001d7245 */ /* 0x000fe20000201400 */
[----:B------:R-:W-:Y:S01]  /*100c0*/  VIADD R72, R30, 0xb1 ;  /* 0x000000b11e487836 */ /* 0x000fe20000000000 */
[----:B------:R-:W-:Y:S01]  /*100d0*/  FSEL R202, R17, -INF , !P4 ;  /* 0xff80000011ca7808 */ /* 0x000fe20006000000 */
[----:B------:R-:W3:Y:S01]  /*100e0*/  MUFU.TANH R129, R129 ;  /* 0x0000008100817308 */ /* 0x000ee20000002400 */
[-C--:B------:R-:W-:Y:S01]  /*100f0*/  ISETP.GE.AND P4, PT, R34, R165.reuse, PT ;  /* 0x000000a52200720c */ /* 0x080fe20003f86270 */
[C---:B------:R-:W-:Y:S01]  /*10100*/  FFMA.FTZ R48, R29.reuse, UR5, R25 ;  /* 0x000000051d307c23 */ /* 0x040fe20008010019 */
[----:B------:R-:W-:Y:S01]  /*10110*/  I2FP.F32.S32 R25, R42 ;  /* 0x0000002a00197245 */ /* 0x000fe20000201400 */
[----:B------:R-:W-:Y:S01]  /*10120*/  FFMA.FTZ R26, R29, UR5, R26 ;  /* 0x000000051d1a7c23 */ /* 0x000fe2000801001a */
[----:B------:R-:W-:Y:S01]  /*10130*/  FSEL R207, R35, -INF , !P2 ;  /* 0xff80000023cf7808 */ /* 0x000fe20005000000 */
[----:B------:R-:W-:Y:S01]  /*10140*/  VIADD R29, R30, 0x71 ;  /* 0x000000711e1d7836 */ /* 0x000fe20000000000 */
[----:B------:R-:W-:Y:S01]  /*10150*/  FSEL R48, R48, -INF , !P6 ;  /* 0xff80000030307808 */ /* 0x000fe20007000000 */
[C---:B-----5:R-:W-:Y:S01]  /*10160*/  FFMA.FTZ R27, R25.reuse, UR5, R27 ;  /* 0x00000005191b7c23 */ /* 0x060fe2000801001b */
[----:B------:R-:W-:Y:S01]  /*10170*/  ISETP.GE.AND P6, PT, R34, R164, PT ;  /* 0x000000a42200720c */ /* 0x000fe20003fc6270 */
[----:B--2---:R-:W-:Y:S01]  /*10180*/  FFMA.FTZ R49, R25, UR5, R49 ;  /* 0x0000000519317c23 */ /* 0x004fe20008010031 */
[----:B------:R-:W-:Y:S01]  /*10190*/  I2FP.F32.S32 R34, R34 ;  /* 0x0000002200227245 */ /* 0x000fe20000201400 */
[----:B------:R-:W-:Y:S01]  /*101a0*/  VIADD R25, R30, 0x69 ;  /* 0x000000691e197836 */ /* 0x000fe20000000000 */
[----:B------:R-:W-:Y:S01]  /*101b0*/  ISETP.GE.AND P2, PT, R42, R165, PT ;  /* 0x000000a52a00720c */ /* 0x000fe20003f46270 */
[----:B------:R-:W2:Y:S01]  /*101c0*/  MUFU.TANH R131, R131 ;  /* 0x0000008300837308 */ /* 0x000ea20000002400 */
[----:B------:R-:W-:Y:S01]  /*101d0*/  FSEL R200, R26, -INF , !P5 ;  /* 0xff8000001ac87808 */ /* 0x000fe20006800000 */
[C---:B----4-:R-:W-:Y:S01]  /*101e0*/  FFMA.FTZ R50, R34.reuse, UR5, R50 ;  /* 0x0000000522327c23 */ /* 0x050fe20008010032 */
[----:B-1----:R-:W-:Y:S01]  /*101f0*/  FFMA.FTZ R51, R34, UR5, R51 ;  /* 0x0000000522337c23 */ /* 0x002fe20008010033 */
[C---:B------:R-:W-:Y:S01]  /*10200*/  VIADD R34, R30.reuse, 0x61 ;  /* 0x000000611e227836 */ /* 0x040fe20000000000 */
[----:B------:R-:W-:Y:S01]  /*10210*/  FSEL R214, R27, -INF , !P2 ;  /* 0xff8000001bd67808 */ /* 0x000fe20005000000 */
[----:B------:R-:W-:Y:S01]  /*10220*/  VIADD R35, R30, 0xa1 ;  /* 0x000000a11e237836 */ /* 0x000fe20000000000 */
[----:B------:R-:W-:Y:S01]  /*10230*/  FSEL R9, R9, -INF , !P1 ;  /* 0xff80000009097808 */ /* 0x000fe20004800000 */
[----:B------:R-:W1:Y:S01]  /*10240*/  MUFU.TANH R125, R125 ;  /* 0x0000007d007d7308 */ /* 0x000e620000002400 */
[----:B------:R-:W-:Y:S01]  /*10250*/  I2FP.F32.S32 R26, R34 ;  /* 0x00000022001a7245 */ /* 0x000fe20000201400 */
[----:B------:R-:W-:Y:S01]  /*10260*/  FMUL.FTZ R17, R81, UR4 ;  /* 0x0000000451117c20 */ /* 0x000fe20008410000 */
[----:B------:R-:W-:Y:S01]  /*10270*/  I2FP.F32.S32 R27, R25 ;  /* 0x00000019001b7245 */ /* 0x000fe20000201400 */
[----:B------:R-:W-:Y:S01]  /*10280*/  FMUL.FTZ R81, R68, UR4 ;  /* 0x0000000444517c20 */ /* 0x000fe20008410000 */
[-C--:B------:R-:W-:Y:S01]  /*10290*/  ISETP.GE.AND P1, PT, R42, R164.reuse, PT ;  /* 0x000000a42a00720c */ /* 0x080fe20003f26270 */
[C---:B------:R-:W-:Y:S01]  /*102a0*/  FFMA.FTZ R168, R26.reuse, UR5, R168 ;  /* 0x000000051aa87c23 */ /* 0x040fe200080100a8 */
[----:B---3--:R-:W-:Y:S01]  /*102b0*/  FFMA.FTZ R171, R26, UR5, R171 ;  /* 0x000000051aab7c23 */ /* 0x008fe200080100ab */
[----:B------:R-:W3:Y:S01]  /*102c0*/  MUFU.TANH R127, R127 ;  /* 0x0000007f007f7308 */ /* 0x000ee20000002400 */
[----:B------:R-:W-:Y:S01]  /*102d0*/  FSEL R180, R49, -INF , !P1 ;  /* 0xff80000031b47808 */ /* 0x000fe20004800000 */
[C---:B------:R-:W-:Y:S01]  /*102e0*/  FFMA.FTZ R129, R27.reuse, UR5, R129 ;  /* 0x000000051b817c23 */ /* 0x040fe20008010081 */
[-C--:B------:R-:W-:Y:S01]  /*102f0*/  ISETP.GE.AND P5, PT, R34, R165.reuse, PT ;  /* 0x000000a52200720c */ /* 0x080fe20003fa6270 */
[----:B------:R-:W-:Y:S01]  /*10300*/  VIADD R26, R30, 0x79 ;  /* 0x000000791e1a7836 */ /* 0x000fe20000000000 */
[-C--:B------:R-:W-:Y:S01]  /*10310*/  ISETP.GE.AND P2, PT, R34, R164.reuse, PT ;  /* 0x000000a42200720c */ /* 0x080fe20003f46270 */
[----:B--2---:R-:W-:Y:S01]  /*10320*/  FFMA.FTZ R131, R27, UR5, R131 ;  /* 0x000000051b837c23 */ /* 0x004fe20008010083 */
[-C--:B------:R-:W-:Y:S01]  /*10330*/  ISETP.GE.AND P1, PT, R25, R165.reuse, PT ;  /* 0x000000a51900720c */ /* 0x080fe20003f26270 */
[----:B------:R-:W2:Y:S01]  /*10340*/  MUFU.TANH R121, R121 ;  /* 0x0000007900797308 */ /* 0x000ea20000002400 */
[----:B------:R-:W-:Y:S01]  /*10350*/  FSEL R179, R51, -INF , !P6 ;  /* 0xff80000033b37808 */ /* 0x000fe20007000000 */
[----:B------:R-:W-:Y:S01]  /*10360*/  VIADD R27, R30, 0x81 ;  /* 0x000000811e1b7836 */ /* 0x000fe20000000000 */
[----:B------:R-:W-:Y:S01]  /*10370*/  FSEL R206, R168, -INF , !P5 ;  /* 0xff800000a8ce7808 */ /* 0x000fe20006800000 */
[----:B------:R-:W-:Y:S01]  /*10380*/  VIADD R34, R30, 0x99 ;  /* 0x000000991e227836 */ /* 0x000fe20000000000 */
[----:B------:R-:W-:Y:S01]  /*10390*/  FSEL R188, R171, -INF , !P2 ;  /* 0xff800000abbc7808 */ /* 0x000fe20005000000 */
[----:B------:R-:W-:Y:S01]  /*103a0*/  FMUL.FTZ R42, R74, UR4 ;  /* 0x000000044a2a7c20 */ /* 0x000fe20008410000 */
[----:B------:R-:W-:Y:S01]  /*103b0*/  FSEL R199, R129, -INF , !P1 ;  /* 0xff80000081c77808 */ /* 0x000fe20004800000 */
[----:B------:R-:W4:Y:S01]  /*103c0*/  MUFU.TANH R123, R123 ;  /* 0x0000007b007b7308 */ /* 0x000f220000002400 */
[CC--:B------:R-:W-:Y:S01]  /*103d0*/  ISETP.GE.AND P6, PT, R29.reuse, R165.reuse, PT ;  /* 0x000000a51d00720c */ /* 0x0c0fe20003fc6270 */
[----:B------:R-:W-:Y:S01]  /*103e0*/  VIADD R74, R30, 0xb9 ;  /* 0x000000b91e4a7836 */ /* 0x000fe20000000000 */
[-C--:B------:R-:W-:Y:S01]  /*103f0*/  ISETP.GE.AND P5, PT, R29, R164.reuse, PT ;  /* 0x000000a41d00720c */ /* 0x080fe20003fa6270 */
[----:B------:R-:W-:Y:S01]  /*10400*/  FMUL.FTZ R51, R60, UR4 ;  /* 0x000000043c337c20 */ /* 0x000fe20008410000 */
[----:B------:R-:W-:Y:S01]  /*10410*/  ISETP.GE.AND P2, PT, R26, R165, PT ;  /* 0x000000a51a00720c */ /* 0x000fe20003f46270 */
[----:B------:R-:W-:Y:S01]  /*10420*/  FMUL.FTZ R49, R76, UR4 ;  /* 0x000000044c317c20 */ /* 0x000fe20008410000 */
[----:B------:R-:W-:Y:S01]  /*10430*/  ISETP.GE.AND P1, PT, R26, R164, PT ;  /* 0x000000a41a00720c */ /* 0x000fe20003f26270 */
[----:B------:R-:W5:Y:S01]  /*10440*/  MUFU.TANH R117, R117 ;  /* 0x0000007500757308 */ /* 0x000f620000002400 */
[----:B------:R-:W-:Y:S01]  /*10450*/  I2FP.F32.S32 R29, R29 ;  /* 0x0000001d001d7245 */ /* 0x000fe20000201400 */
[----:B------:R-:W-:Y:S01]  /*10460*/  VIADD R76, R30, 0xd1 ;  /* 0x000000d11e4c7836 */ /* 0x000fe20000000000 */
[----:B------:R-:W-:Y:S01]  /*10470*/  I2FP.F32.S32 R26, R26 ;  /* 0x0000001a001a7245 */ /* 0x000fe20000201400 */
[----:B------:R-:W-:Y:S01]  /*10480*/  FMUL.FTZ R59, R59, UR4 ;  /* 0x000000043b3b7c20 */ /* 0x000fe20008410000 */
[----:B------:R-:W-:Y:S01]  /*10490*/  FSEL R211, R50, -INF , !P4 ;  /* 0xff80000032d37808 */ /* 0x000fe20006000000 */
[C---:B-1----:R-:W-:Y:S01]  /*104a0*/  FFMA.FTZ R125, R29.reuse, UR5, R125 ;  /* 0x000000051d7d7c23 */ /* 0x042fe2000801007d */
[----:B---3--:R-:W-:Y:S01]  /*104b0*/  FFMA.FTZ R127, R29, UR5, R127 ;  /* 0x000000051d7f7c23 */ /* 0x008fe2000801007f */
[----:B------:R-:W1:Y:S01]  /*104c0*/  MUFU.TANH R113, R113 ;  /* 0x0000007100717308 */ /* 0x000e620000002400 */
[----:B--2---:R-:W-:Y:S01]  /*104d0*/  FFMA.FTZ R121, R26, UR5, R121 ;  /* 0x000000051a797c23 */ /* 0x004fe20008010079 */
[-C--:B------:R-:W-:Y:S01]  /*104e0*/  ISETP.GE.AND P4, PT, R25, R164.reuse, PT ;  /* 0x000000a41900720c */ /* 0x080fe20003f86270 */
[----:B------:R-:W-:Y:S01]  /*104f0*/  VIADD R29, R30, 0x89 ;  /* 0x000000891e1d7836 */ /* 0x000fe20000000000 */
[----:B------:R-:W-:Y:S01]  /*10500*/  FSEL R197, R125, -INF , !P6 ;  /* 0xff8000007dc57808 */ /* 0x000fe20007000000 */
[----:B----4-:R-:W-:Y:S01]  /*10510*/  FFMA.FTZ R123, R26, UR5, R123 ;  /* 0x000000051a7b7c23 */ /* 0x010fe2000801007b */
[----:B------:R-:W-:Y:S01]  /*10520*/  FSEL R191, R131, -INF , !P4 ;  /* 0xff80000083bf7808 */ /* 0x000fe20006000000 */
[----:B------:R-:W-:Y:S01]  /*10530*/  FMUL.FTZ R26, R69, UR4 ;  /* 0x00000004451a7c20 */ /* 0x000fe20008410000 */
[----:B------:R-:W2:Y:S01]  /*10540*/  MUFU.TANH R115, R115 ;  /* 0x0000007300737308 */ /* 0x000ea20000002400 */
[----:B------:R-:W-:Y:S01]  /*10550*/  FSEL R184, R127, -INF , !P5 ;  /* 0xff8000007fb87808 */ /* 0x000fe20006800000 */
[----:B------:R-:W-:Y:S01]  /*10560*/  FMUL.FTZ R25, R79, UR4 ;  /* 0x000000044f197c20 */ /* 0x000fe20008410000 */
[----:B------:R-:W-:Y:S01]  /*10570*/  FSEL R183, R121, -INF , !P2 ;  /* 0xff80000079b77808 */ /* 0x000fe20005000000 */
[----:B------:R-:W-:Y:S01]  /*10580*/  FMUL.FTZ R79, R70, UR4 ;  /* 0x00000004464f7c20 */ /* 0x000fe20008410000 */
[CC--:B------:R-:W-:Y:S01]  /*10590*/  ISETP.GE.AND P4, PT, R27.reuse, R165.reuse, PT ;  /* 0x000000a51b00720c */ /* 0x0c0fe20003f86270 */
[----:B------:R-:W-:Y:S01]  /*105a0*/  FMUL.FTZ R50, R62, UR4 ;  /* 0x000000043e327c20 */ /* 0x000fe20008410000 */
[-C--:B------:R-:W-:Y:S01]  /*105b0*/  ISETP.GE.AND P6, PT, R27, R164.reuse, PT ;  /* 0x000000a41b00720c */ /* 0x080fe20003fc6270 */
[----:B------:R-:W3:Y:S01]  /*105c0*/  MUFU.TANH R119, R119 ;  /* 0x0000007700777308 */ /* 0x000ee20000002400 */
[C---:B------:R-:W-:Y:S01]  /*105d0*/  ISETP.GE.AND P5, PT, R29.reuse, R165, PT ;  /* 0x000000a51d00720c */ /* 0x040fe20003fa6270 */
[----:B------:R-:W-:Y:S01]  /*105e0*/  VIADD R84, R30, 0xe1 ;  /* 0x000000e11e547836 */ /* 0x000fe20000000000 */
[-C--:B------:R-:W-:Y:S01]  /*105f0*/  ISETP.GE.AND P2, PT, R29, R164.reuse, PT ;  /* 0x000000a41d00720c */ /* 0x080fe20003f46270 */
[----:B------:R-:W-:Y:S01]  /*10600*/  FMUL.FTZ R5, R6, UR4 ;  /* 0x0000000406057c20 */ /* 0x000fe20008410000 */
[----:B------:R-:W-:Y:S01]  /*10610*/  I2FP.F32.S32 R27, R27 ;  /* 0x0000001b001b7245 */ /* 0x000fe20000201400 */
[----:B------:R-:W-:Y:S01]  /*10620*/  FMUL.FTZ R6, R176, UR4 ;  /* 0x00000004b0067c20 */ /* 0x000fe20008410000 */
[----:B------:R-:W-:Y:S01]  /*10630*/  I2FP.F32.S32 R29, R29 ;  /* 0x0000001d001d7245 */ /* 0x000fe20000201400 */
[----:B------:R-:W4:Y:S01]  /*10640*/  MUFU.TANH R109, R109 ;  /* 0x0000006d006d7308 */ /* 0x000f220000002400 */
[----:B------:R-:W-:Y:S01]  /*10650*/  FSEL R181, R123, -INF , !P1 ;  /* 0xff8000007bb57808 */ /* 0x000fe20004800000 */
[----:B-----5:R-:W-:Y:S01]  /*10660*/  FFMA.FTZ R117, R27, UR5, R117 ;  /* 0x000000051b757c23 */ /* 0x020fe20008010075 */
[----:B------:R-:W-:Y:S01]  /*10670*/  FMUL.FTZ R14, R178, UR4 ;  /* 0x00000004b20e7c20 */ /* 0x000fe20008410000 */
[C---:B-1----:R-:W-:Y:S01]  /*10680*/  FFMA.FTZ R113, R29.reuse, UR5, R113 ;  /* 0x000000051d717c23 */ /* 0x042fe20008010071 */
[----:B--2---:R-:W-:Y:S01]  /*10690*/  FFMA.FTZ R115, R29, UR5, R115 ;  /* 0x000000051d737c23 */ /* 0x004fe20008010073 */
[C---:B------:R-:W-:Y:S01]  /*106a0*/  VIADD R29, R30.reuse, 0x91 ;  /* 0x000000911e1d7836 */ /* 0x040fe20000000000 */
[----:B------:R-:W-:Y:S01]  /*106b0*/  FSEL R193, R117, -INF , !P4 ;  /* 0xff80000075c17808 */ /* 0x000fe20006000000 */
[----:B------:R-:W1:Y:S01]  /*106c0*/  MUFU.TANH R111, R111 ;  /* 0x0000006f006f7308 */ /* 0x000e620000002400 */
[----:B---3--:R-:W-:Y:S01]  /*106d0*/  FFMA.FTZ R119, R27, UR5, R119 ;  /* 0x000000051b777c23 */ /* 0x008fe20008010077 */
[----:B------:R-:W-:Y:S01]  /*106e0*/  FSEL R190, R113, -INF , !P5 ;  /* 0xff80000071be7808 */ /* 0x000fe20006800000 */
[----:B------:R-:W-:Y:S01]  /*106f0*/  FMUL.FTZ R27, R71, UR4 ;  /* 0x00000004471b7c20 */ /* 0x000fe20008410000 */
[C---:B------:R-:W-:Y:S01]  /*10700*/  ISETP.GE.AND P1, PT, R29.reuse, R165, PT ;  /* 0x000000a51d00720c */ /* 0x040fe20003f26270 */
[----:B------:R-:W-:Y:S01]  /*10710*/  VIADD R71, R30, 0xa9 ;  /* 0x000000a91e477836 */ /* 0x000fe20000000000 */
[-C--:B------:R-:W-:Y:S01]  /*10720*/  ISETP.GE.AND P4, PT, R29, R164.reuse, PT ;  /* 0x000000a41d00720c */ /* 0x080fe20003f86270 */
[----:B------:R-:W-:Y:S01]  /*10730*/  FMUL.FTZ R78, R78, UR4 ;  /* 0x000000044e4e7c20 */ /* 0x000fe20008410000 */
[----:B------:R-:W2:Y:S01]  /*10740*/  MUFU.TANH R105, R105 ;  /* 0x0000006900697308 */ /* 0x000ea20000002400 */
[----:B------:R-:W-:Y:S01]  /*10750*/  I2FP.F32.S32 R29, R29 ;  /* 0x0000001d001d7245 */ /* 0x000fe20000201400 */
[----:B------:R-:W-:Y:S01]  /*10760*/  FMUL.FTZ R52, R52, UR4 ;  /* 0x0000000434347c20 */ /* 0x000fe20008410000 */
[----:B------:R-:W-:Y:S01]  /*10770*/  FSEL R174, R119, -INF , !P6 ;  /* 0xff80000077ae7808 */ /* 0x000fe20007000000 */
[----:B------:R-:W-:Y:S01]  /*10780*/  FMUL.FTZ R54, R54, UR4 ;  /* 0x0000000436367c20 */ /* 0x000fe20008410000 */
[----:B------:R-:W-:Y:S01]  /*10790*/  FSEL R171, R115, -INF , !P2 ;  /* 0xff80000073ab7808 */ /* 0x000fe20005000000 */
[C---:B----4-:R-:W-:Y:S01]  /*107a0*/  FFMA.FTZ R109, R29.reuse, UR5, R109 ;  /* 0x000000051d6d7c23 */ /* 0x050fe2000801006d */
[C---:B------:R-:W-:Y:S01]  /*107b0*/  ISETP.GE.AND P6, PT, R34.reuse, R165, PT ;  /* 0x000000a52200720c */ /* 0x040fe20003fc6270 */
[----:B------:R-:W3:Y:S01]  /*107c0*/  MUFU.TANH R107, R107 ;  /* 0x0000006b006b7308 */ /* 0x000ee20000002400 */
[----:B------:R-:W-:Y:S01]  /*107d0*/  ISETP.GE.AND P5, PT, R34, R164, PT ;  /* 0x000000a42200720c */ /* 0x000fe20003fa6270 */
[----:B-1----:R-:W-:Y:S01]  /*107e0*/  FFMA.FTZ R111, R29, UR5, R111 ;  /* 0x000000051d6f7c23 */ /* 0x002fe2000801006f */
[----:B------:R-:W-:-:S02]  /*107f0*/  FSEL R177, R109, -INF , !P1 ;  /* 0xff8000006db17808 */ /* 0x000fc40004800000 */
[C---:B------:R-:W-:Y:S02]  /*10800*/  ISETP.GE.AND P2, PT, R35.reuse, R165, PT ;  /* 0x000000a52300720c */ /* 0x040fe40003f46270 */
[----:B------:R-:W-:Y:S01]  /*10810*/  ISETP.GE.AND P1, PT, R35, R164, PT ;  /* 0x000000a42300720c */ /* 0x000fe20003f26270 */
[----:B------:R-:W1:Y:S01]  /*10820*/  MUFU.TANH R101, R101 ;  /* 0x0000006500657308 */ /* 0x000e620000002400 */
[----:B------:R-:W-:Y:S02]  /*10830*/  I2FP.F32.S32 R34, R34 ;  /* 0x0000002200227245 */ /* 0x000fe40000201400 */
[----:B------:R-:W-:Y:S02]  /*10840*/  I2FP.F32.S32 R35, R35 ;  /* 0x0000002300237245 */ /* 0x000fe40000201400 */
[----:B------:R-:W-:Y:S01]  /*10850*/  FSEL R131, R111, -INF , !P4 ;  /* 0xff8000006f837808 */ /* 0x000fe20006000000 */
[C---:B--2---:R-:W-:Y:S01]  /*10860*/  FFMA.FTZ R105, R34.reuse, UR5, R105 ;  /* 0x0000000522697c23 */ /* 0x044fe20008010069 */
[----:B------:R-:W-:Y:S01]  /*10870*/  ISETP.GE.AND P4, PT, R71, R165, PT ;  /* 0x000000a54700720c */ /* 0x000fe20003f86270 */
[----:B------:R-:W2:Y:S01]  /*10880*/  MUFU.TANH R103, R103 ;  /* 0x0000006700677308 */ /* 0x000ea20000002400 */
[----:B---3--:R-:W-:Y:S01]  /*10890*/  FFMA.FTZ R69, R34, UR5, R107 ;  /* 0x0000000522457c23 */ /* 0x008fe2000801006b */
[----:B------:R-:W-:Y:S01]  /*108a0*/  FMUL.FTZ R34, R61, UR4 ;  /* 0x000000043d227c20 */ /* 0x000fe20008410000 */
[----:B------:R-:W-:-:S02]  /*108b0*/  FSEL R172, R105, -INF , !P6 ;  /* 0xff80000069ac7808 */ /* 0x000fc40007000000 */
[-C--:B------:R-:W-:Y:S02]  /*108c0*/  ISETP.GE.AND P6, PT, R71, R164.reuse, PT ;  /* 0x000000a44700720c */ /* 0x080fe40003fc6270 */
[----:B------:R-:W-:Y:S01]  /*108d0*/  FSEL R69, R69, -INF , !P5 ;  /* 0xff80000045457808 */ /* 0x000fe20006800000 */
[----:B------:R-:W3:Y:S01]  /*108e0*/  MUFU.TANH R97, R97 ;  /* 0x0000006100617308 */ /* 0x000ee20000002400 */
[----:B-1----:R-:W-:Y:S01]  /*108f0*/  FFMA.FTZ R101, R35, UR5, R101 ;  /* 0x0000000523657c23 */ /* 0x002fe20008010065 */
[C---:B------:R-:W-:Y:S02]  /*10900*/  ISETP.GE.AND P5, PT, R72.reuse, R165, PT ;  /* 0x000000a54800720c */ /* 0x040fe40003fa6270 */
[----:B------:R-:W-:Y:S02]  /*10910*/  I2FP.F32.S32 R71, R71 ;  /* 0x0000004700477245 */ /* 0x000fe40000201400 */
[----:B------:R-:W-:Y:S02]  /*10920*/  FSEL R169, R101, -INF , !P2 ;  /* 0xff80000065a97808 */ /* 0x000fe40005000000 */
[----:B------:R-:W1:Y:S01]  /*10930*/  MUFU.TANH R99, R99 ;  /* 0x0000006300637308 */ /* 0x000e620000002400 */
[----:B------:R-:W-:Y:S01]  /*10940*/  ISETP.GE.AND P2, PT, R72, R164, PT ;  /* 0x000000a44800720c */ /* 0x000fe20003f46270 */
[----:B--2---:R-:W-:Y:S01]  /*10950*/  FFMA.FTZ R68, R35, UR5, R103 ;  /* 0x0000000523447c23 */ /* 0x004fe20008010067 */
[----:B------:R-:W-:Y:S01]  /*10960*/  I2FP.F32.S32 R72, R72 ;  /* 0x0000004800487245 */ /* 0x000fe20000201400 */
[----:B------:R-:W-:-:S03]  /*10970*/  FMUL.FTZ R35, R63, UR4 ;  /* 0x000000043f237c20 */ /* 0x000fc60008410000 */
[----:B------:R-:W-:Y:S01]  /*10980*/  FSEL R68, R68, -INF , !P1 ;  /* 0xff80000044447808 */ /* 0x000fe20004800000 */
[----:B------:R-:W2:Y:S01]  /*10990*/  MUFU.TANH R93, R93 ;  /* 0x0000005d005d7308 */ /* 0x000ea20000002400 */
[----:B---3--:R-:W-:Y:S01]  /*109a0*/  FFMA.FTZ R70, R71, UR5, R97 ;  /* 0x0000000547467c23 */ /* 0x008fe20008010061 */
[----:B------:R-:W-:-:S04]  /*109b0*/  ISETP.GE.AND P1, PT, R74, R165, PT ;  /* 0x000000a54a00720c */ /* 0x000fc80003f26270 */
[----:B------:R-:W-:Y:S02]  /*109c0*/  FSEL R70, R70, -INF , !P4 ;  /* 0xff80000046467808 */ /* 0x000fe40006000000 */
[----:B------:R-:W3:Y:S01]  /*109d0*/  MUFU.TANH R95, R95 ;  /* 0x0000005f005f7308 */ /* 0x000ee20000002400 */
[----:B-1----:R-:W-:Y:S01]  /*109e0*/  FFMA.FTZ R62, R71, UR5, R99 ;  /* 0x00000005473e7c23 */ /* 0x002fe20008010063 */
[----:B------:R-:W-:Y:S02]  /*109f0*/  ISETP.GE.AND P4, PT, R74, R164, PT ;  /* 0x000000a44a00720c */ /* 0x000fe40003f86270 */
[----:B------:R-:W-:Y:S02]  /*10a00*/  I2FP.F32.S32 R74, R74 ;  /* 0x0000004a004a7245 */ /* 0x000fe40000201400 */
[----:B------:R-:W-:Y:S02]  /*10a10*/  FSEL R62, R62, -INF , !P6 ;  /* 0xff8000003e3e7808 */ /* 0x000fe40007000000 */
[----:B------:R-:W1:Y:S01]  /*10a20*/  MUFU.TANH R89, R89 ;  /* 0x0000005900597308 */ /* 0x000e620000002400 */
[----:B--2---:R-:W-:-:S07]  /*10a30*/  FFMA.FTZ R93, R72, UR5, R93 ;  /* 0x00000005485d7c23 */ /* 0x004fce000801005d */
[----:B------:R-:W2:Y:S01]  /*10a40*/  MUFU.TANH R91, R91 ;  /* 0x0000005b005b7308 */ /* 0x000ea20000002400 */
[----:B---3--:R-:W-:Y:S01]  /*10a50*/  FFMA.FTZ R61, R72, UR5, R95 ;  /* 0x00000005483d7c23 */ /* 0x008fe2000801005f */
[----:B------:R-:W-:Y:S01]  /*10a60*/  FSEL R72, R93, -INF , !P5 ;  /* 0xff8000005d487808 */ /* 0x000fe20006800000 */
[----:B------:R-:W-:Y:S01]  /*10a70*/  FMUL.FTZ R93, R58, UR4 ;  /* 0x000000043a5d7c20 */ /* 0x000fe20008410000 */
[----:B------:R-:W-:Y:S02]  /*10a80*/  FMUL.FTZ R95, R56, UR4 ;  /* 0x00000004385f7c20 */ /* 0x000fe40008410000 */
[----:B------:R-:W-:Y:S02]  /*10a90*/  FSEL R61, R61, -INF , !P2 ;  /* 0xff8000003d3d7808 */ /* 0x000fe40005000000 */
[----:B------:R-:W3:Y:S01]  /*10aa0*/  MUFU.TANH R85, R85 ;  /* 0x0000005500557308 */ /* 0x000ee20000002400 */
[----:B-1----:R-:W-:-:S05]  /*10ab0*/  FFMA.FTZ R71, R74, UR5, R89 ;  /* 0x000000054a477c23 */ /* 0x002fca0008010059 */
[----:B------:R-:W-:Y:S02]  /*10ac0*/  FSEL R71, R71, -INF , !P1 ;  /* 0xff80000047477808 */ /* 0x000fe40004800000 */
[----:B------:R-:W-:Y:S01]  /*10ad0*/  MUFU.TANH R29, R25 ;  /* 0x00000019001d7308 */ /* 0x000fe20000002400 */
[----:B--2---:R-:W-:Y:S01]  /*10ae0*/  FFMA.FTZ R60, R74, UR5, R91 ;  /* 0x000000054a3c7c23 */ /* 0x004fe2000801005b */
[----:B------:R-:W-:-:S04]  /*10af0*/  VIADD R74, R30, 0xc9 ;  /* 0x000000c91e4a7836 */ /* 0x000fc80000000000 */
[----:B------:R-:W-:Y:S02]  /*10b00*/  FSEL R60, R60, -INF , !P4 ;  /* 0xff8000003c3c7808 */ /* 0x000fe40006000000 */
[----:B------:R1:W-:Y:S01]  /*10b10*/  MUFU.TANH R25, R73 ;  /* 0x0000004900197308 */ /* 0x0003e20000002400 */
[CC--:B------:R-:W-:Y:S02]  /*10b20*/  ISETP.GE.AND P2, PT, R74.reuse, R165.reuse, PT ;  /* 0x000000a54a00720c */ /* 0x0c0fe40003f46270 */
[----:B------:R-:W-:Y:S02]  /*10b30*/  ISETP.GE.AND P1, PT, R74, R164, PT ;  /* 0x000000a44a00720c */ /* 0x000fe40003f26270 */
[----:B------:R-:W-:Y:S02]  /*10b40*/  ISETP.GE.AND P4, PT, R76, R165, PT ;  /* 0x000000a54c00720c */ /* 0x000fe40003f86270 */
[----:B------:R-:W-:Y:S01]  /*10b50*/  I2FP.F32.S32 R74, R74 ;  /* 0x0000004a004a7245 */ /* 0x000fe20000201400 */
[----:B------:R-:W2:Y:S08]  /*10b60*/  MUFU.TANH R87, R87 ;  /* 0x0000005700577308 */ /* 0x000eb00000002400 */
[----:B------:R-:W4:Y:S01]  /*10b70*/  MUFU.TANH R17, R17 ;  /* 0x0000001100117308 */ /* 0x000f220000002400 */
[----:B-1----:R-:W-:-:S05]  /*10b80*/  VIADD R73, R30, 0xc1 ;  /* 0x000000c11e497836 */ /* 0x002fca0000000000 */
[C---:B------:R-:W-:Y:S02]  /*10b90*/  ISETP.GE.AND P6, PT, R73.reuse, R165, PT ;  /* 0x000000a54900720c */ /* 0x040fe40003fc6270 */
[----:B------:R-:W-:Y:S01]  /*10ba0*/  ISETP.GE.AND P5, PT, R73, R164, PT ;  /* 0x000000a44900720c */ /* 0x000fe20003fa6270 */
[----:B------:R-:W1:Y:S01]  /*10bb0*/  MUFU.TANH R77, R77 ;  /* 0x0000004d004d7308 */ /* 0x000e620000002400 */
[----:B------:R-:W-:-:S05]  /*10bc0*/  I2FP.F32.S32 R73, R73 ;  /* 0x0000004900497245 */ /* 0x000fca0000201400 */
[C---:B---3--:R-:W-:Y:S01]  /*10bd0*/  FFMA.FTZ R63, R73.reuse, UR5, R85 ;  /* 0x00000005493f7c23 */ /* 0x048fe20008010055 */
[----:B--2---:R-:W-:Y:S01]  /*10be0*/  FFMA.FTZ R58, R73, UR5, R87 ;  /* 0x00000005493a7c23 */ /* 0x004fe20008010057 */
[----:B------:R-:W2:Y:S01]  /*10bf0*/  MUFU.TANH R83, R83 ;  /* 0x0000005300537308 */ /* 0x000ea20000002400 */
[----:B----4-:R-:W-:Y:S02]  /*10c00*/  FFMA.FTZ R17, R74, UR5, R17 ;  /* 0x000000054a117c23 */ /* 0x010fe40008010011 */
[----:B------:R-:W-:Y:S02]  /*10c10*/  FSEL R63, R63, -INF , !P6 ;  /* 0xff8000003f3f7808 */ /* 0x000fe40007000000 */
[----:B------:R-:W-:Y:S02]  /*10c20*/  ISETP.GE.AND P6, PT, R76, R164, PT ;  /* 0x000000a44c00720c */ /* 0x000fe40003fc6270 */
[----:B------:R-:W-:Y:S01]  /*10c30*/  I2FP.F32.S32 R76, R76 ;  /* 0x0000004c004c7245 */ /* 0x000fe20000201400 */
[----:B------:R-:W3:Y:S01]  /*10c40*/  MUFU.TANH R75, R75 ;  /* 0x0000004b004b7308 */ /* 0x000ee20000002400 */
[----:B------:R-:W-:-:S03]  /*10c50*/  FSEL R58, R58, -INF , !P5 ;  /* 0xff8000003a3a7808 */ /* 0x000fc60006800000 */
[C---:B-1----:R-:W-:Y:S01]  /*10c60*/  FFMA.FTZ R73, R76.reuse, UR5, R77 ;  /* 0x000000054c497c23 */ /* 0x042fe2000801004d */
[----:B------:R-:W-:Y:S01]  /*10c70*/  FFMA.FTZ R56, R76, UR5, R29 ;  /* 0x000000054c387c23 */ /* 0x000fe2000801001d */
[----:B------:R-:W-:Y:S02]  /*10c80*/  VIADD R76, R30, 0xd9 ;  /* 0x000000d91e4c7836 */ /* 0x000fe40000000000 */
[----:B------:R-:W1:Y:S01]  /*10c90*/  MUFU.TANH R26, R26 ;  /* 0x0000001a001a7308 */ /* 0x000e620000002400 */
[----:B--2---:R-:W-:Y:S01]  /*10ca0*/  FFMA.FTZ R83, R74, UR5, R83 ;  /* 0x000000054a537c23 */ /* 0x004fe20008010053 */
[----:B------:R-:W-:Y:S02]  /*10cb0*/  FSEL R74, R17, -INF , !P2 ;  /* 0xff800000114a7808 */ /* 0x000fe40005000000 */
[C---:B------:R-:W-:Y:S02]  /*10cc0*/  ISETP.GE.AND P5, PT, R76.reuse, R165, PT ;  /* 0x000000a54c00720c */ /* 0x040fe40003fa6270 */
[----:B------:R-:W-:-:S02]  /*10cd0*/  ISETP.GE.AND P2, PT, R76, R164, PT ;  /* 0x000000a44c00720c */ /* 0x000fc40003f46270 */
[----:B------:R-:W2:Y:S01]  /*10ce0*/  MUFU.TANH R27, R27 ;  /* 0x0000001b001b7308 */ /* 0x000ea20000002400 */
[----:B------:R-:W-:Y:S02]  /*10cf0*/  I2FP.F32.S32 R76, R76 ;  /* 0x0000004c004c7245 */ /* 0x000fe40000201400 */
[----:B------:R-:W-:Y:S02]  /*10d00*/  FSEL R73, R73, -INF , !P4 ;  /* 0xff80000049497808 */ /* 0x000fe40006000000 */
[----:B------:R-:W-:Y:S01]  /*10d10*/  FSEL R56, R56, -INF , !P6 ;  /* 0xff80000038387808 */ /* 0x000fe20007000000 */
[----:B------:R-:W-:Y:S01]  /*10d20*/  FFMA.FTZ R25, R76, UR5, R25 ;  /* 0x000000054c197c23 */ /* 0x000fe20008010019 */
[----:B------:R-:W-:Y:S01]  /*10d30*/  ISETP.GE.AND P4, PT, R84, R164, PT ;  /* 0x000000a45400720c */ /* 0x000fe20003f86270 */
[----:B------:R-:W4:Y:S08]  /*10d40*/  MUFU.TANH R34, R34 ;  /* 0x0000002200227308 */ /* 0x000f300000002400 */
[----:B------:R5:W4:Y:S08]  /*10d50*/  MUFU.TANH R77, R35 ;  /* 0x00000023004d7308 */ /* 0x000b300000002400 */
[----:B------:R3:W4:Y:S08]  /*10d60*/  MUFU.TANH R29, R57 ;  /* 0x00000039001d7308 */ /* 0x0007300000002400 */
[----:B------:R1:W4:Y:S01]  /*10d70*/  MUFU.TANH R17, R59 ;  /* 0x0000003b00117308 */ /* 0x0003220000002400 */
[----:B-----5:R-:W-:-:S05]  /*10d80*/  VIADD R35, R30, 0xe9 ;  /* 0x000000e91e237836 */ /* 0x020fca0000000000 */
[-C--:B------:R-:W-:Y:S02]  /*10d90*/  ISETP.GE.AND P6, PT, R35, R165.reuse, PT ;  /* 0x000000a52300720c */ /* 0x080fe40003fc6270 */
[----:B------:R-:W-:Y:S01]  /*10da0*/  MUFU.TANH R4, R4 ;  /* 0x0000000400047308 */ /* 0x000fe20000002400 */
[----:B---3--:R-:W-:Y:S01]  /*10db0*/  FSEL R57, R83, -INF , !P1 ;  /* 0xff80000053397808 */ /* 0x008fe20004800000 */
[----:B------:R-:W-:Y:S01]  /*10dc0*/  IMAD.U32 R83, RZ, RZ, UR9 ;  /* 0x00000009ff537e24 */ /* 0x000fe2000f8e00ff */
[----:B------:R-:W-:Y:S02]  /*10dd0*/  ISETP.GE.AND P1, PT, R84, R165, PT ;  /* 0x000000a55400720c */ /* 0x000fe40003f26270 */
[----:B------:R-:W-:Y:S02]  /*10de0*/  I2FP.F32.S32 R84, R84 ;  /* 0x0000005400547245 */ /* 0x000fe40000201400 */
[----:B------:R-:W-:Y:S01]  /*10df0*/  LOP3.LUT R83, R83, 0x18, R243, 0xfe, !PT ;  /* 0x0000001853537812 */ /* 0x000fe200078efef3 */
[----:B------:R-:W-:Y:S01]  /*10e00*/  MUFU.TANH R6, R6 ;  /* 0x0000000600067308 */ /* 0x000fe20000002400 */
[----:B-1----:R-:W-:Y:S01]  /*10e10*/  FSEL R59, R25, -INF , !P5 ;  /* 0xff800000193b7808 */ /* 0x002fe20006800000 */
[----:B------:R-:W-:Y:S01]  /*10e20*/  FMUL.FTZ R25, R53, UR4 ;  /* 0x0000000435197c20 */ /* 0x000fe20008410000 */
[----:B------:R-:W-:Y:S01]  /*10e30*/  ISETP.GE.AND P5, PT, R35, R164, PT ;  /* 0x000000a42300720c */ /* 0x000fe20003fa6270 */
[----:B------:R-:W-:Y:S01]  /*10e40*/  FFMA.FTZ R53, R76, UR5, R75 ;  /* 0x000000054c357c23 */ /* 0x000fe2000801004b */
[----:B------:R-:W-:Y:S01]  /*10e50*/  I2FP.F32.S32 R35, R35 ;  /* 0x0000002300237245 */ /* 0x000fe20000201400 */
[C---:B------:R-:W-:Y:S01]  /*10e60*/  FFMA.FTZ R87, R84.reuse, UR5, R26 ;  /* 0x0000000554577c23 */ /* 0x040fe2000801001a */
[----:B--2---:R-:W-:Y:S01]  /*10e70*/  FFMA.FTZ R76, R84, UR5, R27 ;  /* 0x00000005544c7c23 */ /* 0x004fe2000801001b */
[----:B------:R-:W-:Y:S01]  /*10e80*/  FMUL.FTZ R27, R55, UR4 ;  /* 0x00000004371b7c20 */ /* 0x000fe20008410000 */
[----:B------:R-:W1:Y:S01]  /*10e90*/  MUFU.TANH R25, R25 ;  /* 0x0000001900197308 */ /* 0x000e620000002400 */
[C---:B----4-:R-:W-:Y:S01]  /*10ea0*/  FFMA.FTZ R34, R35.reuse, UR5, R34 ;  /* 0x0000000523227c23 */ /* 0x050fe20008010022 */
[----:B------:R-:W-:Y:S01]  /*10eb0*/  FFMA.FTZ R75, R35, UR5, R77 ;  /* 0x00000005234b7c23 */ /* 0x000fe2000801004d */
[----:B------:R-:W-:Y:S01]  /*10ec0*/  VIADD R35, R30, 0xf1 ;  /* 0x000000f11e237836 */ /* 0x000fe20000000000 */
[----:B------:R-:W-:Y:S01]  /*10ed0*/  FSEL R87, R87, -INF , !P1 ;  /* 0xff80000057577808 */ /* 0x000fe20004800000 */
[----:B------:R-:W-:Y:S01]  /*10ee0*/  IMAD.U32 R26, RZ, RZ, UR9 ;  /* 0x00000009ff1a7e24 */ /* 0x000fe2000f8e00ff */
[----:B------:R-:W-:-:S02]  /*10ef0*/  FSEL R76, R76, -INF , !P4 ;  /* 0xff8000004c4c7808 */ /* 0x000fc40006000000 */
[C---:B------:R-:W-:Y:S01]  /*10f00*/  ISETP.GE.AND P1, PT, R35.reuse, R165, PT ;  /* 0x000000a52300720c */ /* 0x040fe20003f26270 */
[----:B------:R-:W2:Y:S01]  /*10f10*/  MUFU.TANH R27, R27 ;  /* 0x0000001b001b7308 */ /* 0x000ea20000002400 */
[-C--:B------:R-:W-:Y:S02]  /*10f20*/  ISETP.GE.AND P4, PT, R35, R164.reuse, PT ;  /* 0x000000a42300720c */ /* 0x080fe40003f86270 */
[----:B------:R-:W-:Y:S02]  /*10f30*/  I2FP.F32.S32 R35, R35 ;  /* 0x0000002300237245 */ /* 0x000fe40000201400 */
[----:B------:R-:W-:Y:S01]  /*10f40*/  FSEL R86, R34, -INF , !P6 ;  /* 0xff80000022567808 */ /* 0x000fe20007000000 */
[----:B------:R-:W-:Y:S01]  /*10f50*/  VIADD R34, R30, 0xf9 ;  /* 0x000000f91e227836 */ /* 0x000fe20000000000 */
[----:B------:R-:W-:Y:S01]  /*10f60*/  FSEL R75, R75, -INF , !P5 ;  /* 0xff8000004b4b7808 */ /* 0x000fe20006800000 */
[----:B------:R-:W-:Y:S01]  /*10f70*/  FFMA.FTZ R85, R35, UR5, R29 ;  /* 0x0000000523557c23 */ /* 0x000fe2000801001d */
[----:B------:R-:W-:Y:S01]  /*10f80*/  FSEL R77, R53, -INF , !P2 ;  /* 0xff800000354d7808 */ /* 0x000fe20005000000 */
[----:B------:R-:W-:Y:S01]  /*10f90*/  IMAD.U32 R53, RZ, RZ, UR9 ;  /* 0x00000009ff357e24 */ /* 0x000fe2000f8e00ff */
[C---:B------:R-:W-:Y:S01]  /*10fa0*/  ISETP.GE.AND P5, PT, R34.reuse, R165, PT ;  /* 0x000000a52200720c */ /* 0x040fe20003fa6270 */
[----:B------:R-:W-:Y:S01]  /*10fb0*/  FFMA.FTZ R17, R35, UR5, R17 ;  /* 0x0000000523117c23 */ /* 0x000fe20008010011 */
[----:B------:R-:W-:Y:S01]  /*10fc0*/  FSEL R85, R85, -INF , !P1 ;  /* 0xff80000055557808 */ /* 0x000fe20004800000 */
[----:B------:R-:W3:Y:S01]  /*10fd0*/  MUFU.TANH R5, R5 ;  /* 0x0000000500057308 */ /* 0x000ee20000002400 */
[----:B------:R-:W-:-:S02]  /*10fe0*/  ISETP.GE.AND P1, PT, R34, R164, PT ;  /* 0x000000a42200720c */ /* 0x000fc40003f26270 */
[----:B------:R-:W-:Y:S02]  /*10ff0*/  I2FP.F32.S32 R34, R34 ;  /* 0x0000002200227245 */ /* 0x000fe40000201400 */
[C---:B------:R-:W-:Y:S02]  /*11000*/  ISETP.GE.AND P2, PT, R30.reuse, R165, PT ;  /* 0x000000a51e00720c */ /* 0x040fe40003f46270 */
[----:B------:R-:W-:Y:S01]  /*11010*/  ISETP.GE.AND P6, PT, R30, R164, PT ;  /* 0x000000a41e00720c */ /* 0x000fe20003fc6270 */
[C---:B-1----:R-:W-:Y:S01]  /*11020*/  FFMA.FTZ R25, R34.reuse, UR5, R25 ;  /* 0x0000000522197c23 */ /* 0x042fe20008010019 */
[-C--:B------:R-:W-:Y:S01]  /*11030*/  I2FP.F32.S32 R29, R30.reuse ;  /* 0x0000001e001d7245 */ /* 0x080fe20000201400 */
[----:B--2---:R-:W-:Y:S01]  /*11040*/  FFMA.FTZ R27, R34, UR5, R27 ;  /* 0x00000005221b7c23 */ /* 0x004fe2000801001b */
[----:B------:R-:W-:Y:S01]  /*11050*/  I2FP.F32.S32 R30, R30 ;  /* 0x0000001e001e7245 */ /* 0x000fe20000201400 */
[----:B------:R-:W-:Y:S01]  /*11060*/  IMAD.U32 R34, RZ, RZ, UR9 ;  /* 0x00000009ff227e24 */ /* 0x000fe2000f8e00ff */
[----:B------:R-:W-:Y:S01]  /*11070*/  LOP3.LUT R26, R26, 0x8, R243, 0xfe, !PT ;  /* 0x000000081a1a7812 */ /* 0x000fe200078efef3 */
[----:B------:R-:W-:Y:S01]  /*11080*/  FFMA.FTZ R29, R29, UR5, R205 ;  /* 0x000000051d1d7c23 */ /* 0x000fe200080100cd */
[--C-:B------:R-:W-:Y:S01]  /*11090*/  LOP3.LUT R53, R53, 0x10, R243.reuse, 0xfe, !PT ;  /* 0x0000001035357812 */ /* 0x100fe200078efef3 */
[----:B------:R-:W-:Y:S01]  /*110a0*/  FFMA.FTZ R30, R30, UR5, R192 ;  /* 0x000000051e1e7c23 */ /* 0x000fe200080100c0 */
[----:B------:R-:W-:Y:S01]  /*110b0*/  FSEL R55, R17, -INF , !P4 ;  /* 0xff80000011377808 */ /* 0x000fe20006000000 */
[----:B------:R-:W-:Y:S01]  /*110c0*/  MUFU.TANH R21, R21 ;  /* 0x0000001500157308 */ /* 0x000fe20000002400 */
[----:B------:R-:W-:-:S02]  /*110d0*/  LOP3.LUT R34, R34, 0x20, R243, 0xfe, !PT ;  /* 0x0000002022227812 */ /* 0x000fc400078efef3 */
[----:B------:R-:W-:Y:S02]  /*110e0*/  FSEL R29, R29, -INF , !P2 ;  /* 0xff8000001d1d7808 */ /* 0x000fe40005000000 */
[----:B------:R-:W-:Y:S02]  /*110f0*/  FSEL R17, R30, -INF , !P6 ;  /* 0xff8000001e117808 */ /* 0x000fe40007000000 */
[----:B------:R-:W-:Y:S01]  /*11100*/  FSEL R84, R25, -INF , !P5 ;  /* 0xff80000019547808 */ /* 0x000fe20006800000 */
[----:B------:R-:W-:Y:S01]  /*11110*/  MUFU.TANH R22, R22 ;  /* 0x0000001600167308 */ /* 0x000fe20000002400 */
[CC--:B------:R-:W-:Y:S02]  /*11120*/  ISETP.GE.AND P4, PT, R26.reuse, R165.reuse, PT ;  /* 0x000000a51a00720c */ /* 0x0c0fe40003f86270 */
[----:B------:R-:W-:Y:S02]  /*11130*/  ISETP.GE.AND P2, PT, R26, R164, PT ;  /* 0x000000a41a00720c */ /* 0x000fe40003f46270 */
[----:B------:R-:W-:-:S02]  /*11140*/  ISETP.GE.AND P6, PT, R53, R165, PT ;  /* 0x000000a53500720c */ /* 0x000fc40003fc6270 */
[----:B------:R-:W-:Y:S01]  /*11150*/  ISETP.GE.AND P5, PT, R53, R164, PT ;  /* 0x000000a43500720c */ /* 0x000fe20003fa6270 */
[----:B------:R-:W1:Y:S01]  /*11160*/  MUFU.TANH R14, R14 ;  /* 0x0000000e000e7308 */ /* 0x000e620000002400 */
[----:B------:R-:W-:Y:S02]  /*11170*/  I2FP.F32.S32 R25, R53 ;  /* 0x0000003500197245 */ /* 0x000fe40000201400 */
[----:B------:R-:W-:Y:S02]  /*11180*/  I2FP.F32.S32 R26, R26 ;  /* 0x0000001a001a7245 */ /* 0x000fe40000201400 */
[----:B------:R-:W-:Y:S01]  /*11190*/  FSEL R53, R27, -INF , !P1 ;  /* 0xff8000001b357808 */ /* 0x000fe20004800000 */
[C---:B------:R-:W-:Y:S01]  /*111a0*/  FFMA.FTZ R30, R25.reuse, UR5, R44 ;  /* 0x00000005191e7c23 */ /* 0x040fe2000801002c */
[----:B------:R-:W-:Y:S01]  /*111b0*/  I2FP.F32.S32 R27, R34 ;  /* 0x00000022001b7245 */ /* 0x000fe20000201400 */
[C---:B------:R-:W-:Y:S01]  /*111c0*/  FFMA.FTZ R35, R26.reuse, UR5, R194 ;  /* 0x000000051a237c23 */ /* 0x040fe200080100c2 */
[----:B------:R-:W-:Y:S01]  /*111d0*/  I2FP.F32.S32 R44, R83 ;  /* 0x00000053002c7245 */ /* 0x000fe20000201400 */
[----:B------:R-:W-:Y:S01]  /*111e0*/  FFMA.FTZ R25, R25, UR5, R45 ;  /* 0x0000000519197c23 */ /* 0x000fe2000801002d */
[----:B------:R-:W-:Y:S01]  /*111f0*/  FFMA.FTZ R26, R26, UR5, R189 ;  /* 0x000000051a1a7c23 */ /* 0x000fe200080100bd */
[C---:B------:R-:W-:Y:S01]  /*11200*/  FFMA.FTZ R45, R27.reuse, UR5, R182 ;  /* 0x000000051b2d7c23 */ /* 0x040fe200080100b6 */
[----:B------:R-:W-:Y:S01]  /*11210*/  FFMA.FTZ R185, R27, UR5, R185 ;  /* 0x000000051bb97c23 */ /* 0x000fe200080100b9 */
[----:B------:R-:W-:-:S02]  /*11220*/  IMAD.U32 R27, RZ, RZ, UR9 ;  /* 0x00000009ff1b7e24 */ /* 0x000fc4000f8e00ff */
[----:B------:R-:W-:Y:S01]  /*11230*/  FFMA.FTZ R46, R44, UR5, R46 ;  /* 0x000000052c2e7c23 */ /* 0x000fe2000801002e */
[-C--:B------:R-:W-:Y:S01]  /*11240*/  ISETP.GE.AND P1, PT, R83, R165.reuse, PT ;  /* 0x000000a55300720c */ /* 0x080fe20003f26270 */
[----:B------:R-:W2:Y:S01]  /*11250*/  MUFU.TANH R23, R23 ;  /* 0x0000001700177308 */ /* 0x000ea20000002400 */
[----:B------:R-:W-:Y:S02]  /*11260*/  FSEL R26, R26, -INF , !P2 ;  /* 0xff8000001a1a7808 */ /* 0x000fe40005000000 */
[----:B------:R-:W-:Y:S02]  /*11270*/  FSEL R30, R30, -INF , !P6 ;  /* 0xff8000001e1e7808 */ /* 0x000fe40007000000 */
[C---:B------:R-:W-:Y:S02]  /*11280*/  ISETP.GE.AND P2, PT, R34.reuse, R165, PT ;  /* 0x000000a52200720c */ /* 0x040fe40003f46270 */
[-C--:B------:R-:W-:Y:S01]  /*11290*/  ISETP.GE.AND P6, PT, R34, R164.reuse, PT ;  /* 0x000000a42200720c */ /* 0x080fe20003fc6270 */
[----:B------:R-:W-:Y:S01]  /*112a0*/  FFMA.FTZ R34, R44, UR5, R47 ;  /* 0x000000052c227c23 */ /* 0x000fe2000801002f */
[----:B------:R-:W-:Y:S01]  /*112b0*/  LOP3.LUT R27, R27, 0x28, R243, 0xfe, !PT ;  /* 0x000000281b1b7812 */ /* 0x000fe200078efef3 */
[----:B------:R-:W-:Y:S01]  /*112c0*/  IMAD.U32 R44, RZ, RZ, UR9 ;  /* 0x00000009ff2c7e24 */ /* 0x000fe2000f8e00ff */
[----:B------:R-:W-:Y:S01]  /*112d0*/  FSEL R35, R35, -INF , !P4 ;  /* 0xff80000023237808 */ /* 0x000fe20006000000 */
[----:B------:R-:W4:Y:S01]  /*112e0*/  MUFU.TANH R170, R170 ;  /* 0x000000aa00aa7308 */ /* 0x000f220000002400 */
[----:B------:R-:W-:Y:S01]  /*112f0*/  ISETP.GE.AND P4, PT, R83, R164, PT ;  /* 0x000000a45300720c */ /* 0x000fe20003f86270 */
[----:B------:R-:W-:Y:S01]  /*11300*/  IMAD.U32 R83, RZ, RZ, UR9 ;  /* 0x00000009ff537e24 */ /* 0x000fe2000f8e00ff */
[----:B------:R-:W-:-:S02]  /*11310*/  FSEL R25, R25, -INF , !P5 ;  /* 0xff80000019197808 */ /* 0x000fc40006800000 */
[----:B------:R-:W-:Y:S02]  /*11320*/  FSEL R46, R46, -INF , !P1 ;  /* 0xff8000002e2e7808 */ /* 0x000fe40004800000 */
[C---:B------:R-:W-:Y:S01]  /*11330*/  ISETP.GE.AND P5, PT, R27.reuse, R165, PT ;  /* 0x000000a51b00720c */ /* 0x040fe20003fa6270 */
[----:B------:R-:W5:Y:S01]  /*11340*/  MUFU.TANH R128, R128 ;  /* 0x0000008000807308 */ /* 0x000f620000002400 */
        /* <DEDUP_REMOVED lines=8> */
[----:B------:R-:W5:Y:S01]  /*113d0*/  MUFU.TANH R130, R130 ;  /* 0x0000008200827308 */ /* 0x000f620000002400 */
[----:B------:R-:W-:-:S02]  /*113e0*/  I2FP.F32.S32 R215, R215 ;  /* 0x000000d700d77245 */ /* 0x000fc40000201400 */
[----:B------:R-:W-:Y:S02]  /*113f0*/  FSEL R129, R185, -INF , !P6 ;  /* 0xff800000b9817808 */ /* 0x000fe40007000000 */
[----:B------:R-:W-:Y:S01]  /*11400*/  FSEL R40, R40, -INF , !P5 ;  /* 0xff80000028287808 */ /* 0x000fe20006800000 */
[C---:B------:R-:W-:Y:S01]  /*11410*/  FFMA.FTZ R36, R215.reuse, UR5, R36 ;  /* 0x00000005d7247c23 */ /* 0x040fe20008010024 */
[----:B------:R-:W-:Y:S01]  /*11420*/  FFMA.FTZ R215, R215, UR5, R37 ;  /* 0x00000005d7d77c23 */ /* 0x000fe20008010025 */
[----:B------:R-:W-:Y:S01]  /*11430*/  IMAD.U32 R37, RZ, RZ, UR9 ;  /* 0x00000009ff257e24 */ /* 0x000fe2000f8e00ff */
[C---:B------:R-:W-:Y:S01]  /*11440*/  ISETP.GE.AND P6, PT, R212.reuse, R165, PT ;  /* 0x000000a5d400720c */ /* 0x040fe20003fc6270 */
[----:B------:R-:W5:Y:S01]  /*11450*/  MUFU.TANH R124, R124 ;  /* 0x0000007c007c7308 */ /* 0x000f620000002400 */
[----:B------:R-:W-:Y:S02]  /*11460*/  ISETP.GE.AND P5, PT, R212, R164, PT ;  /* 0x000000a4d400720c */ /* 0x000fe40003fa6270 */
[----:B------:R-:W-:-:S02]  /*11470*/  I2FP.F32.S32 R212, R212 ;  /* 0x000000d400d47245 */ /* 0x000fc40000201400 */
[----:B------:R-:W-:Y:S02]  /*11480*/  LOP3.LUT R37, R37, 0x40, R243, 0xfe, !PT ;  /* 0x0000004025257812 */ /* 0x000fe400078efef3 */
[----:B------:R-:W-:Y:S01]  /*11490*/  FSEL R252, R41, -INF , !P1 ;  /* 0xff80000029fc7808 */ /* 0x000fe20004800000 */
[----:B------:R-:W-:Y:S01]  /*114a0*/  FFMA.FTZ R27, R212, UR5, R32 ;  /* 0x00000005d41b7c23 */ /* 0x000fe20008010020 */
[----:B------:R-:W-:Y:S01]  /*114b0*/  FSEL R32, R36, -INF , !P4 ;  /* 0xff80000024207808 */ /* 0x000fe20006000000 */
[----:B------:R-:W-:Y:S01]  /*114c0*/  FFMA.FTZ R212, R212, UR5, R33 ;  /* 0x00000005d4d47c23 */ /* 0x000fe20008010021 */
[C---:B------:R-:W-:Y:S01]  /*114d0*/  ISETP.GE.AND P1, PT, R37.reuse, R165, PT ;  /* 0x000000a52500720c */ /* 0x040fe20003f26270 */
[----:B------:R-:W-:Y:S01]  /*114e0*/  IMAD.U32 R33, RZ, RZ, UR9 ;  /* 0x00000009ff217e24 */ /* 0x000fe2000f8e00ff */
[----:B------:R-:W-:Y:S01]  /*114f0*/  ISETP.GE.AND P4, PT, R37, R164, PT ;  /* 0x000000a42500720c */ /* 0x000fe20003f86270 */
[----:B------:R-:W5:Y:S01]  /*11500*/  MUFU.TANH R126, R126 ;  /* 0x0000007e007e7308 */ /* 0x000f620000002400 */
[----:B------:R-:W-:-:S02]  /*11510*/  I2FP.F32.S32 R37, R37 ;  /* 0x0000002500257245 */ /* 0x000fc40000201400 */
[----:B------:R-:W-:Y:S02]  /*11520*/  FSEL R215, R215, -INF , !P2 ;  /* 0xff800000d7d77808 */ /* 0x000fe40005000000 */
[----:B------:R-:W-:Y:S01]  /*11530*/  ISETP.GE.AND P2, PT, R203, R165, PT ;  /* 0x000000a5cb00720c */ /* 0x000fe20003f46270 */
[----:B------:R-:W-:Y:S01]  /*11540*/  FFMA.FTZ R41, R37, UR5, R28 ;  /* 0x0000000525297c23 */ /* 0x000fe2000801001c */
[----:B------:R-:W-:Y:S01]  /*11550*/  FSEL R28, R27, -INF , !P6 ;  /* 0xff8000001b1c7808 */ /* 0x000fe20007000000 */
[----:B------:R-:W-:Y:S01]  /*11560*/  FFMA.FTZ R16, R37, UR5, R16 ;  /* 0x0000000525107c23 */ /* 0x000fe20008010010 */
[----:B------:R-:W-:Y:S01]  /*11570*/  ISETP.GE.AND P6, PT, R203, R164, PT ;  /* 0x000000a4cb00720c */ /* 0x000fe20003fc6270 */
[----:B------:R-:W5:Y:S01]  /*11580*/  MUFU.TANH R120, R120 ;  /* 0x0000007800787308 */ /* 0x000f620000002400 */
[----:B------:R-:W-:Y:S02]  /*11590*/  I2FP.F32.S32 R203, R203 ;  /* 0x000000cb00cb7245 */ /* 0x000fe40000201400 */
[----:B------:R-:W-:-:S02]  /*115a0*/  LOP3.LUT R36, R44, 0x50, R243, 0xfe, !PT ;  /* 0x000000502c247812 */ /* 0x000fc400078efef3 */
[----:B------:R-:W-:Y:S01]  /*115b0*/  FSEL R212, R212, -INF , !P5 ;  /* 0xff800000d4d47808 */ /* 0x000fe20006800000 */
[----:B------:R-:W-:Y:S01]  /*115c0*/  FFMA.FTZ R4, R203, UR5, R4 ;  /* 0x00000005cb047c23 */ /* 0x000fe20008010004 */
[----:B------:R-:W-:Y:S01]  /*115d0*/  FSEL R27, R41, -INF , !P1 ;  /* 0xff800000291b7808 */ /* 0x000fe20004800000 */
[----:B---3--:R-:W-:Y:S01]  /*115e0*/  FFMA.FTZ R203, R203, UR5, R5 ;  /* 0x00000005cbcb7c23 */ /* 0x008fe20008010005 */
[C---:B------:R-:W-:Y:S01]  /*115f0*/  ISETP.GE.AND P5, PT, R36.reuse, R165, PT ;  /* 0x000000a52400720c */ /* 0x040fe20003fa6270 */
[----:B------:R-:W-:Y:S01]  /*11600*/  IMAD.U32 R5, RZ, RZ, UR9 ;  /* 0x00000009ff057e24 */ /* 0x000fe2000f8e00ff */
[----:B------:R-:W-:Y:S01]  /*11610*/  ISETP.GE.AND P1, PT, R36, R164, PT ;  /* 0x000000a42400720c */ /* 0x000fe20003f26270 */
[----:B------:R-:W3:Y:S01]  /*11620*/  MUFU.TANH R122, R122 ;  /* 0x0000007a007a7308 */ /* 0x000ee20000002400 */
[----:B------:R-:W-:Y:S02]  /*11630*/  LOP3.LUT R33, R33, 0x58, R243, 0xfe, !PT ;  /* 0x0000005821217812 */ /* 0x000fe400078efef3 */
[----:B------:R-:W-:-:S02]  /*11640*/  I2FP.F32.S32 R36, R36 ;  /* 0x0000002400247245 */ /* 0x000fc40000201400 */
[----:B------:R-:W-:Y:S01]  /*11650*/  FSEL R205, R16, -INF , !P4 ;  /* 0xff80000010cd7808 */ /* 0x000fe20006000000 */
[----:B------:R-:W-:Y:S01]  /*11660*/  IMAD.U32 R16, RZ, RZ, UR9 ;  /* 0x00000009ff107e24 */ /* 0x000fe2000f8e00ff */
[----:B------:R-:W-:Y:S01]  /*11670*/  FSEL R44, R4, -INF , !P2 ;  /* 0xff800000042c7808 */ /* 0x000fe20005000000 */
[C---:B------:R-:W-:Y:S01]  /*11680*/  FFMA.FTZ R6, R36.reuse, UR5, R6 ;  /* 0x0000000524067c23 */ /* 0x040fe20008010006 */
[C---:B------:R-:W-:Y:S01]  /*11690*/  ISETP.GE.AND P4, PT, R33.reuse, R165, PT ;  /* 0x000000a52100720c */ /* 0x040fe20003f86270 */
[----:B-1----:R-:W-:Y:S01]  /*116a0*/  FFMA.FTZ R14, R36, UR5, R14 ;  /* 0x00000005240e7c23 */ /* 0x002fe2000801000e */
[----:B------:R-:W-:Y:S01]  /*116b0*/  ISETP.GE.AND P2, PT, R33, R164, PT ;  /* 0x000000a42100720c */ /* 0x000fe20003f46270 */
[----:B------:R-:W-:Y:S01]  /*116c0*/  IMAD.U32 R4, RZ, RZ, UR9 ;  /* 0x00000009ff047e24 */ /* 0x000fe2000f8e00ff */
[----:B------:R-:W-:Y:S01]  /*116d0*/  I2FP.F32.S32 R33, R33 ;  /* 0x0000002100217245 */ /* 0x000fe20000201400 */
[----:B------:R-:W1:Y:S01]  /*116e0*/  MUFU.TANH R116, R116 ;  /* 0x0000007400747308 */ /* 0x000e620000002400 */
[----:B------:R-:W-:-:S02]  /*116f0*/  LOP3.LUT R16, R16, 0x60, R243, 0xfe, !PT ;  /* 0x0000006010107812 */ /* 0x000fc400078efef3 */
[----:B------:R-:W-:Y:S01]  /*11700*/  LOP3.LUT R5, R5, 0x68, R243, 0xfe, !PT ;  /* 0x0000006805057812 */ /* 0x000fe200078efef3 */
[C---:B------:R-:W-:Y:S01]  /*11710*/  FFMA.FTZ R21, R33.reuse, UR5, R21 ;  /* 0x0000000521157c23 */ /* 0x040fe20008010015 */
[----:B------:R-:W-:Y:S01]  /*11720*/  FFMA.FTZ R22, R33, UR5, R22 ;  /* 0x0000000521167c23 */ /* 0x000fe20008010016 */
[----:B------:R-:W-:Y:S02]  /*11730*/  FSEL R33, R6, -INF , !P5 ;  /* 0xff80000006217808 */ /* 0x000fe40006800000 */
[----:B------:R-:W-:Y:S01]  /*11740*/  I2FP.F32.S32 R6, R16 ;  /* 0x0000001000067245 */ /* 0x000fe20000201400 */
[----:B------:R-:W1:Y:S01]  /*11750*/  MUFU.TANH R118, R118 ;  /* 0x0000007600767308 */ /* 0x000e620000002400 */
[----:B------:R-:W-:Y:S01]  /*11760*/  FSEL R203, R203, -INF , !P6 ;  /* 0xff800000cbcb7808 */ /* 0x000fe20007000000 */
[----:B------:R1:W-:Y:S01]  /*11770*/  STL [R1], R33 ;  /* 0x0000002101007387 */ /* 0x0003e20000100800 */
[-C--:B------:R-:W-:Y:S01]  /*11780*/  ISETP.GE.AND P6, PT, R16, R165.reuse, PT ;  /* 0x000000a51000720c */ /* 0x080fe20003fc6270 */
[----:B--2---:R-:W-:Y:S01]  /*11790*/  FFMA.FTZ R23, R6, UR5, R23 ;  /* 0x0000000506177c23 */ /* 0x004fe20008010017 */
[----:B------:R-:W-:Y:S01]  /*117a0*/  FSEL R198, R14, -INF , !P1 ;  /* 0xff8000000ec67808 */ /* 0x000fe20004800000 */
[----:B----4-:R-:W-:Y:S01]  /*117b0*/  FFMA.FTZ R170, R6, UR5, R170 ;  /* 0x0000000506aa7c23 */ /* 0x010fe200080100aa */
[----:B------:R-:W-:Y:S01]  /*117c0*/  FSEL R247, R21, -INF , !P4 ;  /* 0xff80000015f77808 */ /* 0x000fe20006000000 */
[----:B------:R-:W-:Y:S01]  /*117d0*/  IMAD.U32 R6, RZ, RZ, UR9 ;  /* 0x00000009ff067e24 */ /* 0x000fe2000f8e00ff */
[----:B------:R-:W-:Y:S01]  /*117e0*/  LOP3.LUT R4, R4, 0x70, R243, 0xfe, !PT ;  /* 0x0000007004047812 */ /* 0x000fe200078efef3 */
[----:B------:R-:W2:Y:S01]  /*117f0*/  MUFU.TANH R112, R112 ;  /* 0x0000007000707308 */ /* 0x000ea20000002400 */
[C---:B------:R-:W-:Y:S01]  /*11800*/  ISETP.GE.AND P1, PT, R5.reuse, R165, PT ;  /* 0x000000a50500720c */ /* 0x040fe20003f26270 */
[----:B------:R-:W-:Y:S01]  /*11810*/  IMAD.U32 R14, RZ, RZ, UR9 ;  /* 0x00000009ff0e7e24 */ /* 0x000fe2000f8e00ff */
[----:B------:R-:W-:Y:S01]  /*11820*/  ISETP.GE.AND P4, PT, R5, R164, PT ;  /* 0x000000a40500720c */ /* 0x000fe20003f86270 */
[----:B------:R-:W-:Y:S01]  /*11830*/  IMAD.U32 R21, RZ, RZ, UR9 ;  /* 0x00000009ff157e24 */ /* 0x000fe2000f8e00ff */
[----:B------:R-:W-:-:S02]  /*11840*/  I2FP.F32.S32 R5, R5 ;  /* 0x0000000500057245 */ /* 0x000fc40000201400 */
[----:B------:R-:W-:Y:S01]  /*11850*/  FSEL R196, R22, -INF , !P2 ;  /* 0xff80000016c47808 */ /* 0x000fe20005000000 */
[----:B------:R-:W4:Y:S01]  /*11860*/  MUFU.TANH R114, R114 ;  /* 0x0000007200727308 */ /* 0x000f220000002400 */
[----:B------:R-:W-:Y:S01]  /*11870*/  FSEL R210, R23, -INF , !P6 ;  /* 0xff80000017d27808 */ /* 0x000fe20007000000 */
[C---:B-----5:R-:W-:Y:S01]  /*11880*/  FFMA.FTZ R128, R5.reuse, UR5, R128 ;  /* 0x0000000505807c23 */ /* 0x060fe20008010080 */
[CC--:B------:R-:W-:Y:S01]  /*11890*/  ISETP.GE.AND P2, PT, R4.reuse, R165.reuse, PT ;  /* 0x000000a50400720c */ /* 0x0c0fe20003f46270 */
[----:B------:R-:W-:Y:S01]  /*118a0*/  FFMA.FTZ R130, R5, UR5, R130 ;  /* 0x0000000505827c23 */ /* 0x000fe20008010082 */
[----:B------:R-:W-:Y:S01]  /*118b0*/  ISETP.GE.AND P6, PT, R4, R164, PT ;  /* 0x000000a40400720c */ /* 0x000fe20003fc6270 */
[----:B------:R-:W-:Y:S01]  /*118c0*/  IMAD.U32 R5, RZ, RZ, UR9 ;  /* 0x00000009ff057e24 */ /* 0x000fe2000f8e00ff */
[----:B------:R-:W-:Y:S01]  /*118d0*/  I2FP.F32.S32 R4, R4 ;  /* 0x0000000400047245 */ /* 0x000fe20000201400 */
[----:B------:R-:W5:Y:S01]  /*118e0*/  MUFU.TANH R108, R108 ;  /* 0x0000006c006c7308 */ /* 0x000f620000002400 */
[----:B------:R-:W-:Y:S01]  /*118f0*/  ISETP.GE.AND P5, PT, R16, R164, PT ;  /* 0x000000a41000720c */ /* 0x000fe20003fa6270 */
[----:B------:R-:W-:Y:S01]  /*11900*/  IMAD.U32 R22, RZ, RZ, UR9 ;  /* 0x00000009ff167e24 */ /* 0x000fe2000f8e00ff */
[--C-:B------:R-:W-:Y:S01]  /*11910*/  LOP3.LUT R6, R6, 0x78, R243.reuse, 0xfe, !PT ;  /* 0x0000007806067812 */ /* 0x100fe200078efef3 */
[C---:B------:R-:W-:Y:S01]  /*11920*/  FFMA.FTZ R124, R4.reuse, UR5, R124 ;  /* 0x00000005047c7c23 */ /* 0x040fe2000801007c */
[----:B------:R-:W-:Y:S01]  /*11930*/  LOP3.LUT R5, R5, 0x80, R243, 0xfe, !PT ;  /* 0x0000008005057812 */ /* 0x000fe200078efef3 */
[----:B------:R-:W-:Y:S01]  /*11940*/  FFMA.FTZ R126, R4, UR5, R126 ;  /* 0x00000005047e7c23 */ /* 0x000fe2000801007e */
[----:B------:R-:W-:Y:S01]  /*11950*/  FSEL R187, R170, -INF , !P5 ;  /* 0xff800000aabb7808 */ /* 0x000fe20006800000 */
[----:B------:R-:W-:Y:S01]  /*11960*/  IMAD.U32 R4, RZ, RZ, UR9 ;  /* 0x00000009ff047e24 */ /* 0x000fe2000f8e00ff */
[----:B------:R-:W-:Y:S01]  /*11970*/  FSEL R208, R128, -INF , !P1 ;  /* 0xff80000080d07808 */ /* 0x000fe20004800000 */
[----:B------:R-:W5:Y:S01]  /*11980*/  MUFU.TANH R110, R110 ;  /* 0x0000006e006e7308 */ /* 0x000f620000002400 */
[----:B------:R-:W-:Y:S01]  /*11990*/  FSEL R189, R130, -INF , !P4 ;  /* 0xff80000082bd7808 */ /* 0x000fe20006000000 */
[----:B------:R-:W-:Y:S01]  /*119a0*/  IMAD.U32 R23, RZ, RZ, UR9 ;  /* 0x00000009ff177e24 */ /* 0x000fe2000f8e00ff */
[----:B------:R-:W-:Y:S01]  /*119b0*/  FSEL R201, R124, -INF , !P2 ;  /* 0xff8000007cc97808 */ /* 0x000fe20005000000 */
[----:B------:R-:W-:Y:S01]  /*119c0*/  IMAD.U32 R16, RZ, RZ, UR9 ;  /* 0x00000009ff107e24 */ /* 0x000fe2000f8e00ff */
[----:B------:R-:W-:-:S02]  /*119d0*/  ISETP.GE.AND P5, PT, R6, R165, PT ;  /* 0x000000a50600720c */ /* 0x000fc40003fa6270 */
[-C--:B------:R-:W-:Y:S01]  /*119e0*/  ISETP.GE.AND P1, PT, R6, R164.reuse, PT ;  /* 0x000000a40600720c */ /* 0x080fe20003f26270 */
[----:B------:R-:W5:Y:S01]  /*119f0*/  MUFU.TANH R106, R106 ;  /* 0x0000006a006a7308 */ /* 0x000f620000002400 */
[C---:B------:R-:W-:Y:S02]  /*11a00*/  ISETP.GE.AND P4, PT, R5.reuse, R165, PT ;  /* 0x000000a50500720c */ /* 0x040fe40003f86270 */
[----:B------:R-:W-:Y:S02]  /*11a10*/  ISETP.GE.AND P2, PT, R5, R164, PT ;  /* 0x000000a40500720c */ /* 0x000fe40003f46270 */
[----:B------:R-:W-:Y:S02]  /*11a20*/  I2FP.F32.S32 R6, R6 ;  /* 0x0000000600067245 */ /* 0x000fe40000201400 */
[----:B------:R-:W-:Y:S01]  /*11a30*/  I2FP.F32.S32 R5, R5 ;  /* 0x0000000500057245 */ /* 0x000fe20000201400 */
[----:B------:R-:W-:Y:S01]  /*11a40*/  MUFU.TANH R100, R100 ;  /* 0x0000006400647308 */ /* 0x000fe20000002400 */
[--C-:B------:R-:W-:Y:S01]  /*11a50*/  LOP3.LUT R4, R4, 0x88, R243.reuse, 0xfe, !PT ;  /* 0x0000008804047812 */ /* 0x100fe200078efef3 */
[C---:B------:R-:W-:Y:S01]  /*11a60*/  FFMA.FTZ R120, R6.reuse, UR5, R120 ;  /* 0x0000000506787c23 */ /* 0x040fe20008010078 */
[----:B---3--:R-:W-:Y:S01]  /*11a70*/  FFMA.FTZ R122, R6, UR5, R122 ;  /* 0x00000005067a7c23 */ /* 0x008fe2000801007a */
[C---:B-1----:R-:W-:Y:S01]  /*11a80*/  FFMA.FTZ R116, R5.reuse, UR5, R116 ;  /* 0x0000000505747c23 */ /* 0x042fe20008010074 */
[----:B------:R-:W-:Y:S01]  /*11a90*/  LOP3.LUT R14, R14, 0x90, R243, 0xfe, !PT ;  /* 0x000000900e0e7812 */ /* 0x000fe200078efef3 */
[----:B------:R-:W-:Y:S01]  /*11aa0*/  IMAD.U32 R6, RZ, RZ, UR9 ;  /* 0x00000009ff067e24 */ /* 0x000fe2000f8e00ff */
[----:B------:R-:W-:Y:S01]  /*11ab0*/  FSEL R192, R126, -INF , !P6 ;  /* 0xff8000007ec07808 */ /* 0x000fe20007000000 */
[----:B------:R-:W1:Y:S01]  /*11ac0*/  MUFU.TANH R104, R104 ;  /* 0x0000006800687308 */ /* 0x000e620000002400 */
[----:B------:R-:W-:Y:S01]  /*11ad0*/  FSEL R195, R120, -INF , !P5 ;  /* 0xff80000078c37808 */ /* 0x000fe20006800000 */
[----:B------:R-:W-:Y:S01]  /*11ae0*/  FFMA.FTZ R118, R5, UR5, R118 ;  /* 0x0000000505767c23 */ /* 0x000fe20008010076 */
[----:B------:R-:W-:Y:S01]  /*11af0*/  FSEL R186, R122, -INF , !P1 ;  /* 0xff8000007aba7808 */ /* 0x000fe20004800000 */
[----:B------:R-:W-:Y:S01]  /*11b00*/  IMAD.U32 R5, RZ, RZ, UR9 ;  /* 0x00000009ff057e24 */ /* 0x000fe2000f8e00ff */
[----:B------:R-:W-:-:S02]  /*11b10*/  FSEL R185, R116, -INF , !P4 ;  /* 0xff80000074b97808 */ /* 0x000fc40006000000 */
[CC--:B------:R-:W-:Y:S01]  /*11b20*/  ISETP.GE.AND P6, PT, R4.reuse, R165.reuse, PT ;  /* 0x000000a50400720c */ /* 0x0c0fe20003fc6270 */
[----:B------:R-:W3:Y:S01]  /*11b30*/  MUFU.TANH R102, R102 ;  /* 0x0000006600667308 */ /* 0x000ee20000002400 */
[-C--:B------:R-:W-:Y:S02]  /*11b40*/  ISETP.GE.AND P5, PT, R4, R164.reuse, PT ;  /* 0x000000a40400720c */ /* 0x080fe40003fa6270 */
[C---:B------:R-:W-:Y:S02]  /*11b50*/  ISETP.GE.AND P1, PT, R14.reuse, R165, PT ;  /* 0x000000a50e00720c */ /* 0x040fe40003f26270 */
[----:B------:R-:W-:Y:S02]  /*11b60*/  ISETP.GE.AND P4, PT, R14, R164, PT ;  /* 0x000000a40e00720c */ /* 0x000fe40003f86270 */
[----:B------:R-:W-:Y:S01]  /*11b70*/  I2FP.F32.S32 R4, R4 ;  /* 0x0000000400047245 */ /* 0x000fe20000201400 */
[----:B------:R-:W-:Y:S01]  /*11b80*/  MUFU.TANH R96, R96 ;  /* 0x0000006000607308 */ /* 0x000fe20000002400 */
[----:B------:R-:W-:-:S02]  /*11b90*/  I2FP.F32.S32 R14, R14 ;  /* 0x0000000e000e7245 */ /* 0x000fc40000201400 */
[--C-:B------:R-:W-:Y:S01]  /*11ba0*/  LOP3.LUT R6, R6, 0x98, R243.reuse, 0xfe, !PT ;  /* 0x0000009806067812 */ /* 0x100fe200078efef3 */
[C---:B--2---:R-:W-:Y:S01]  /*11bb0*/  FFMA.FTZ R112, R4.reuse, UR5, R112 ;  /* 0x0000000504707c23 */ /* 0x044fe20008010070 */
[----:B----4-:R-:W-:Y:S01]  /*11bc0*/  FFMA.FTZ R114, R4, UR5, R114 ;  /* 0x0000000504727c23 */ /* 0x010fe20008010072 */
[----:B-----5:R-:W-:Y:S01]  /*11bd0*/  FFMA.FTZ R108, R14, UR5, R108 ;  /* 0x000000050e6c7c23 */ /* 0x020fe2000801006c */
[----:B------:R-:W-:Y:S01]  /*11be0*/  LOP3.LUT R83, R83, 0xa0, R243, 0xfe, !PT ;  /* 0x000000a053537812 */ /* 0x000fe200078efef3 */
[----:B------:R-:W-:Y:S01]  /*11bf0*/  MUFU.TANH R98, R98 ;  /* 0x0000006200627308 */ /* 0x000fe20000002400 */
[----:B------:R-:W-:Y:S01]  /*11c00*/  FSEL R176, R118, -INF , !P2 ;  /* 0xff80000076b07808 */ /* 0x000fe20005000000 */
[----:B------:R-:W-:Y:S01]  /*11c10*/  FFMA.FTZ R110, R14, UR5, R110 ;  /* 0x000000050e6e7c23 */ /* 0x000fe2000801006e */
[----:B------:R-:W-:Y:S01]  /*11c20*/  FSEL R194, R112, -INF , !P6 ;  /* 0xff80000070c27808 */ /* 0x000fe20007000000 */
[----:B------:R-:W-:Y:S01]  /*11c30*/  IMAD.U32 R14, RZ, RZ, UR9 ;  /* 0x00000009ff0e7e24 */ /* 0x000fe2000f8e00ff */
[----:B------:R-:W-:-:S02]  /*11c40*/  FSEL R175, R114, -INF , !P5 ;  /* 0xff80000072af7808 */ /* 0x000fc40006800000 */
[----:B------:R-:W-:Y:S01]  /*11c50*/  FSEL R182, R108, -INF , !P1 ;  /* 0xff8000006cb67808 */ /* 0x000fe20004800000 */
[----:B------:R-:W2:Y:S01]  /*11c60*/  MUFU.TANH R92, R92 ;  /* 0x0000005c005c7308 */ /* 0x000ea20000002400 */
[CC--:B------:R-:W-:Y:S02]  /*11c70*/  ISETP.GE.AND P2, PT, R6.reuse, R165.reuse, PT ;  /* 0x000000a50600720c */ /* 0x0c0fe40003f46270 */
[-C--:B------:R-:W-:Y:S02]  /*11c80*/  ISETP.GE.AND P6, PT, R6, R164.reuse, PT ;  /* 0x000000a40600720c */ /* 0x080fe40003fc6270 */
[C---:B------:R-:W-:Y:S02]  /*11c90*/  ISETP.GE.AND P5, PT, R83.reuse, R165, PT ;  /* 0x000000a55300720c */ /* 0x040fe40003fa6270 */
[----:B------:R-:W-:Y:S01]  /*11ca0*/  ISETP.GE.AND P1, PT, R83, R164, PT ;  /* 0x000000a45300720c */ /* 0x000fe20003f26270 */
[----:B------:R-:W4:Y:S01]  /*11cb0*/  MUFU.TANH R94, R94 ;  /* 0x0000005e005e7308 */ /* 0x000f220000002400 */
[----:B------:R-:W-:-:S02]  /*11cc0*/  I2FP.F32.S32 R6, R6 ;  /* 0x0000000600067245 */ /* 0x000fc40000201400 */
[----:B------:R-:W-:Y:S02]  /*11cd0*/  I2FP.F32.S32 R83, R83 ;  /* 0x0000005300537245 */ /* 0x000fe40000201400 */
[--C-:B------:R-:W-:Y:S01]  /*11ce0*/  LOP3.LUT R14, R14, 0xb0, R243.reuse, 0xfe, !PT ;  /* 0x000000b00e0e7812 */ /* 0x100fe200078efef3 */
[C---:B------:R-:W-:Y:S01]  /*11cf0*/  FFMA.FTZ R106, R6.reuse, UR5, R106 ;  /* 0x00000005066a7c23 */ /* 0x040fe2000801006a */
[----:B-1----:R-:W-:Y:S01]  /*11d00*/  FFMA.FTZ R104, R6, UR5, R104 ;  /* 0x0000000506687c23 */ /* 0x002fe20008010068 */
[----:B------:R-:W-:Y:S01]  /*11d10*/  FFMA.FTZ R100, R83, UR5, R100 ;  /* 0x0000000553647c23 */ /* 0x000fe20008010064 */
[----:B------:R-:W-:Y:S01]  /*11d20*/  LOP3.LUT R6, R5, 0xa8, R243, 0xfe, !PT ;  /* 0x000000a805067812 */ /* 0x000fe200078efef3 */
[----:B------:R-:W-:Y:S01]  /*11d30*/  MUFU.TANH R88, R88 ;  /* 0x0000005800587308 */ /* 0x000fe20000002400 */
[----:B------:R-:W-:Y:S01]  /*11d40*/  FSEL R168, R106, -INF , !P6 ;  /* 0xff8000006aa87808 */ /* 0x000fe20007000000 */
[----:B---3--:R-:W-:Y:S01]  /*11d50*/  FFMA.FTZ R83, R83, UR5, R102 ;  /* 0x0000000553537c23 */ /* 0x008fe20008010066 */
[----:B------:R-:W-:-:S02]  /*11d60*/  FSEL R173, R100, -INF , !P5 ;  /* 0xff80000064ad7808 */ /* 0x000fc40006800000 */
[CC--:B------:R-:W-:Y:S02]  /*11d70*/  ISETP.GE.AND P6, PT, R14.reuse, R165.reuse, PT ;  /* 0x000000a50e00720c */ /* 0x0c0fe40003fc6270 */
[----:B------:R-:W-:Y:S01]  /*11d80*/  ISETP.GE.AND P5, PT, R14, R164, PT ;  /* 0x000000a40e00720c */ /* 0x000fe20003fa6270 */
[----:B------:R1:W-:Y:S01]  /*11d90*/  MUFU.TANH R5, R82 ;  /* 0x0000005200057308 */ /* 0x0003e20000002400 */
[----:B------:R-:W-:Y:S02]  /*11da0*/  FSEL R170, R110, -INF , !P4 ;  /* 0xff8000006eaa7808 */ /* 0x000fe40006000000 */
[----:B------:R-:W-:Y:S02]  /*11db0*/  FSEL R178, R104, -INF , !P2 ;  /* 0xff80000068b27808 */ /* 0x000fe40005000000 */
[----:B------:R-:W-:Y:S02]  /*11dc0*/  I2FP.F32.S32 R14, R14 ;  /* 0x0000000e000e7245 */ /* 0x000fe40000201400 */
[C---:B------:R-:W-:Y:S01]  /*11dd0*/  ISETP.GE.AND P4, PT, R6.reuse, R165, PT ;  /* 0x000000a50600720c */ /* 0x040fe20003f86270 */
[----:B------:R-:W-:Y:S01]  /*11de0*/  MUFU.TANH R90, R90 ;  /* 0x0000005a005a7308 */ /* 0x000fe20000002400 */
[----:B------:R-:W-:Y:S01]  /*11df0*/  ISETP.GE.AND P2, PT, R6, R164, PT ;  /* 0x000000a40600720c */ /* 0x000fe20003f46270 */
[C---:B--2---:R-:W-:Y:S01]  /*11e00*/  FFMA.FTZ R92, R14.reuse, UR5, R92 ;  /* 0x000000050e5c7c23 */ /* 0x044fe2000801005c */
[----:B------:R-:W-:Y:S01]  /*11e10*/  FSEL R83, R83, -INF , !P1 ;  /* 0xff80000053537808 */ /* 0x000fe20004800000 */
[----:B----4-:R-:W-:Y:S01]  /*11e20*/  FFMA.FTZ R94, R14, UR5, R94 ;  /* 0x000000050e5e7c23 */ /* 0x010fe2000801005e */
[----:B------:R-:W-:-:S02]  /*11e30*/  LOP3.LUT R22, R22, 0xc8, R243, 0xfe, !PT ;  /* 0x000000c816167812 */ /* 0x000fc400078efef3 */
[----:B------:R-:W-:Y:S01]  /*11e40*/  FSEL R92, R92, -INF , !P6 ;  /* 0xff8000005c5c7808 */ /* 0x000fe20007000000 */
[----:B------:R-:W2:Y:S01]  /*11e50*/  MUFU.TANH R38, R38 ;  /* 0x0000002600267308 */ /* 0x000ea20000002400 */
[----:B-1----:R-:W-:Y:S01]  /*11e60*/  I2FP.F32.S32 R82, R6 ;  /* 0x0000000600527245 */ /* 0x002fe20000201400 */
[----:B------:R-:W-:Y:S01]  /*11e70*/  IMAD.U32 R6, RZ, RZ, UR9 ;  /* 0x00000009ff067e24 */ /* 0x000fe2000f8e00ff */
[--C-:B------:R-:W-:Y:S02]  /*11e80*/  LOP3.LUT R21, R21, 0xd0, R243.reuse, 0xfe, !PT ;  /* 0x000000d015157812 */ /* 0x100fe400078efef3 */
[--C-:B------:R-:W-:Y:S01]  /*11e90*/  LOP3.LUT R23, R23, 0xe8, R243.reuse, 0xfe, !PT ;  /* 0x000000e817177812 */ /* 0x100fe200078efef3 */
[C---:B------:R-:W-:Y:S01]  /*11ea0*/  FFMA.FTZ R96, R82.reuse, UR5, R96 ;  /* 0x0000000552607c23 */ /* 0x040fe20008010060 */
[----:B------:R-:W-:Y:S01]  /*11eb0*/  FFMA.FTZ R82, R82, UR5, R98 ;  /* 0x0000000552527c23 */ /* 0x000fe20008010062 */
[----:B------:R1:W-:Y:S01]  /*11ec0*/  MUFU.TANH R4, R80 ;  /* 0x0000005000047308 */ /* 0x0003e20000002400 */
[----:B------:R-:W-:-:S02]  /*11ed0*/  LOP3.LUT R6, R6, 0xc0, R243, 0xfe, !PT ;  /* 0x000000c006067812 */ /* 0x000fc400078efef3 */
[----:B------:R-:W-:Y:S02]  /*11ee0*/  FSEL R125, R96, -INF , !P4 ;  /* 0xff800000607d7808 */ /* 0x000fe40006000000 */
[----:B------:R-:W-:Y:S02]  /*11ef0*/  FSEL R82, R82, -INF , !P2 ;  /* 0xff80000052527808 */ /* 0x000fe40005000000 */
[C---:B------:R-:W-:Y:S01]  /*11f00*/  ISETP.GE.AND P2, PT, R6.reuse, R165, PT ;  /* 0x000000a50600720c */ /* 0x040fe20003f46270 */
[----:B------:R-:W3:Y:S01]  /*11f10*/  MUFU.TANH R31, R31 ;  /* 0x0000001f001f7308 */ /* 0x000ee20000002400 */
[----:B------:R-:W-:Y:S02]  /*11f20*/  ISETP.GE.AND P6, PT, R6, R164, PT ;  /* 0x000000a40600720c */ /* 0x000fe40003fc6270 */
[----:B------:R-:W-:Y:S02]  /*11f30*/  I2FP.F32.S32 R6, R6 ;  /* 0x0000000600067245 */ /* 0x000fe40000201400 */
[----:B------:R-:W-:-:S03]  /*11f40*/  LOP3.LUT R16, R16, 0xd8, R243, 0xfe, !PT ;  /* 0x000000d810107812 */ /* 0x000fc600078efef3 */
[----:B------:R-:W4:Y:S01]  /*11f50*/  MUFU.TANH R49, R49 ;  /* 0x0000003100317308 */ /* 0x000f220000002400 */
[----:B-1----:R-:W-:Y:S02]  /*11f60*/  IMAD.U32 R80, RZ, RZ, UR9 ;  /* 0x00000009ff507e24 */ /* 0x002fe4000f8e00ff */
[----:B--2---:R-:W-:-:S03]  /*11f70*/  FFMA.FTZ R38, R6, UR5, R38 ;  /* 0x0000000506267c23 */ /* 0x004fc60008010026 */
[----:B------:R-:W-:Y:S02]  /*11f80*/  LOP3.LUT R80, R80, 0xb8, R243, 0xfe, !PT ;  /* 0x000000b850507812 */ /* 0x000fe400078efef3 */
[----:B------:R-:W1:Y:S01]  /*11f90*/  MUFU.TANH R78, R78 ;  /* 0x0000004e004e7308 */ /* 0x000e620000002400 */
[----:B---3--:R-:W-:Y:S01]  /*11fa0*/  FFMA.FTZ R31, R6, UR5, R31 ;  /* 0x00000005061f7c23 */ /* 0x008fe2000801001f */
[C---:B------:R-:W-:Y:S01]  /*11fb0*/  ISETP.GE.AND P1, PT, R80.reuse, R165, PT ;  /* 0x000000a55000720c */ /* 0x040fe20003f26270 */
[----:B------:R-:W-:Y:S01]  /*11fc0*/  BAR.SYNC.DEFER_BLOCKING 0x0 ;  /* 0x0000000000007b1d */ /* 0x000fe20000010000 */
[----:B------:R-:W-:Y:S02]  /*11fd0*/  ISETP.GE.AND P4, PT, R80, R164, PT ;  /* 0x000000a45000720c */ /* 0x000fe40003f86270 */
[----:B------:R-:W-:-:S03]  /*11fe0*/  I2FP.F32.S32 R80, R80 ;  /* 0x0000005000507245 */ /* 0x000fc60000201400 */
[----:B------:R2:W3:Y:S02]  /*11ff0*/  MUFU.TANH R14, R81 ;  /* 0x00000051000e7308 */ /* 0x0004e40000002400 */
[C---:B------:R-:W-:Y:S01]  /*12000*/  FFMA.FTZ R88, R80.reuse, UR5, R88 ;  /* 0x0000000550587c23 */ /* 0x040fe20008010058 */
[----:B------:R-:W-:Y:S01]  /*12010*/  FFMA.FTZ R80, R80, UR5, R90 ;  /* 0x0000000550507c23 */ /* 0x000fe2000801005a */
[----:B------:R-:W-:Y:S02]  /*12020*/  FSEL R90, R38, -INF , !P2 ;  /* 0xff800000265a7808 */ /* 0x000fe40005000000 */
[-C--:B------:R-:W-:Y:S02]  /*12030*/  ISETP.GE.AND P2, PT, R21, R164.reuse, PT ;  /* 0x000000a41500720c */ /* 0x080fe40003f46270 */
[----:B------:R-:W-:Y:S01]  /*12040*/  FSEL R91, R88, -INF , !P1 ;  /* 0xff800000585b7808 */ /* 0x000fe20004800000 */
[----:B------:R5:W3:Y:S01]  /*12050*/  MUFU.TANH R6, R79 ;  /* 0x0000004f00067308 */ /* 0x000ae20000002400 */
[----:B------:R-:W-:-:S02]  /*12060*/  ISETP.GE.AND P1, PT, R22, R164, PT ;  /* 0x000000a41600720c */ /* 0x000fc40003f26270 */
[----:B------:R-:W-:Y:S02]  /*12070*/  FSEL R80, R80, -INF , !P4 ;  /* 0xff80000050507808 */ /* 0x000fe40006000000 */
[----:B------:R-:W-:Y:S02]  /*12080*/  ISETP.GE.AND P4, PT, R21, R165, PT ;  /* 0x000000a51500720c */ /* 0x000fe40003f86270 */
[----:B------:R-:W-:Y:S01]  /*12090*/  I2FP.F32.S32 R21, R21 ;  /* 0x0000001500157245 */ /* 0x000fe20000201400 */
[----:B------:R-:W3:Y:S01]  /*120a0*/  MUFU.TANH R43, R43 ;  /* 0x0000002b002b7308 */ /* 0x000ee20000002400 */
[----:B--2---:R-:W-:Y:S02]  /*120b0*/  FSEL R81, R94, -INF , !P5 ;  /* 0xff8000005e517808 */ /* 0x004fe40006800000 */
[----:B------:R-:W-:Y:S01]  /*120c0*/  ISETP.GE.AND P5, PT, R22, R165, PT ;  /* 0x000000a51600720c */ /* 0x000fe20003fa6270 */
[C---:B----4-:R-:W-:Y:S01]  /*120d0*/  FFMA.FTZ R49, R21.reuse, UR5, R49 ;  /* 0x0000000515317c23 */ /* 0x050fe20008010031 */
[----:B------:R-:W-:Y:S01]  /*120e0*/  I2FP.F32.S32 R22, R22 ;  /* 0x0000001600167245 */ /* 0x000fe20000201400 */
[----:B-1----:R-:W-:-:S02]  /*120f0*/  FFMA.FTZ R21, R21, UR5, R78 ;  /* 0x0000000515157c23 */ /* 0x002fc4000801004e */
[----:B------:R-:W1:Y:S01]  /*12100*/  MUFU.TANH R42, R42 ;  /* 0x0000002a002a7308 */ /* 0x000e620000002400 */
[----:B-----5:R-:W-:Y:S01]  /*12110*/  FSEL R79, R31, -INF , !P6 ;  /* 0xff8000001f4f7808 */ /* 0x020fe20007000000 */
[----:B------:R-:W-:Y:S02]  /*12120*/  IMAD.U32 R31, RZ, RZ, UR9 ;  /* 0x00000009ff1f7e24 */ /* 0x000fe4000f8e00ff */
[C---:B------:R-:W-:Y:S01]  /*12130*/  FFMA.FTZ R4, R22.reuse, UR5, R4 ;  /* 0x0000000516047c23 */ /* 0x040fe20008010004 */
[----:B------:R-:W-:Y:S01]  /*12140*/  FFMA.FTZ R22, R22, UR5, R5 ;  /* 0x0000000516167c23 */ /* 0x000fe20008010005 */
[----:B------:R-:W-:Y:S02]  /*12150*/  FSEL R88, R49, -INF , !P4 ;  /* 0xff80000031587808 */ /* 0x000fe40006000000 */
[----:B------:R-:W-:Y:S01]  /*12160*/  LOP3.LUT R31, R31, 0xe0, R243, 0xfe, !PT ;  /* 0x000000e01f1f7812 */ /* 0x000fe200078efef3 */
[----:B------:R-:W2:Y:S01]  /*12170*/  MUFU.TANH R50, R50 ;  /* 0x0000003200327308 */ /* 0x000ea20000002400 */
[----:B------:R-:W-:-:S02]  /*12180*/  FSEL R78, R22, -INF , !P1 ;  /* 0xff800000164e7808 */ /* 0x000fc40004800000 */
[C---:B------:R-:W-:Y:S02]  /*12190*/  ISETP.GE.AND P1, PT, R31.reuse, R165, PT ;  /* 0x000000a51f00720c */ /* 0x040fe40003f26270 */
[----:B------:R-:W-:Y:S02]  /*121a0*/  ISETP.GE.AND P4, PT, R31, R164, PT ;  /* 0x000000a41f00720c */ /* 0x000fe40003f86270 */
[----:B------:R-:W-:Y:S01]  /*121b0*/  I2FP.F32.S32 R31, R31 ;  /* 0x0000001f001f7245 */ /* 0x000fe20000201400 */
[----:B------:R-:W4:Y:S01]  /*121c0*/  MUFU.TANH R51, R51 ;  /* 0x0000003300337308 */ /* 0x000f220000002400 */
[----:B------:R-:W-:Y:S02]  /*121d0*/  FSEL R89, R4, -INF , !P5 ;  /* 0xff80000004597808 */ /* 0x000fe40006800000 */
[----:B------:R-:W-:Y:S01]  /*121e0*/  I2FP.F32.S32 R4, R16 ;  /* 0x0000001000047245 */ /* 0x000fe20000201400 */
[C---:B---3--:R-:W-:Y:S01]  /*121f0*/  FFMA.FTZ R14, R31.reuse, UR5, R14 ;  /* 0x000000051f0e7c23 */ /* 0x048fe2000801000e */
[C---:B------:R-:W-:Y:S01]  /*12200*/  ISETP.GE.AND P6, PT, R16.reuse, R165, PT ;  /* 0x000000a51000720c */ /* 0x040fe20003fc6270 */
[----:B------:R-:W-:Y:S01]  /*12210*/  FFMA.FTZ R6, R31, UR5, R6 ;  /* 0x000000051f067c23 */ /* 0x000fe20008010006 */
[-C--:B------:R-:W-:Y:S01]  /*12220*/  ISETP.GE.AND P5, PT, R16, R164.reuse, PT ;  /* 0x000000a41000720c */ /* 0x080fe20003fa6270 */
[----:B------:R3:W-:Y:S01]  /*12230*/  MUFU.TANH R22, R93 ;  /* 0x0000005d00167308 */ /* 0x0007e20000002400 */
[----:B------:R-:W-:Y:S01]  /*12240*/  FSEL R96, R14, -INF , !P1 ;  /* 0xff8000000e607808 */ /* 0x000fe20004800000 */
[C---:B------:R-:W-:Y:S01]  /*12250*/  FFMA.FTZ R43, R4.reuse, UR5, R43 ;  /* 0x00000005042b7c23 */ /* 0x040fe2000801002b */
[----:B------:R-:W-:Y:S01]  /*12260*/  ISETP.GE.AND P1, PT, R23, R164, PT ;  /* 0x000000a41700720c */ /* 0x000fe20003f26270 */
[----:B-1----:R-:W-:Y:S01]  /*12270*/  FFMA.FTZ R42, R4, UR5, R42 ;  /* 0x00000005042a7c23 */ /* 0x002fe2000801002a */
[----:B------:R-:W-:-:S02]  /*12280*/  IMAD.U32 R16, RZ, RZ, UR9 ;  /* 0x00000009ff107e24 */ /* 0x000fc4000f8e00ff */
[----:B------:R-:W-:Y:S01]  /*12290*/  IMAD.U32 R4, RZ, RZ, UR9 ;  /* 0x00000009ff047e24 */ /* 0x000fe2000f8e00ff */
[----:B------:R-:W1:Y:S01]  /*122a0*/  MUFU.TANH R5, R95 ;  /* 0x0000005f00057308 */ /* 0x000e620000002400 */
[----:B------:R-:W-:Y:S02]  /*122b0*/  FSEL R94, R43, -INF , !P6 ;  /* 0xff8000002b5e7808 */ /* 0x000fe40007000000 */
[--C-:B------:R-:W-:Y:S02]  /*122c0*/  LOP3.LUT R16, R16, 0xf0, R243.reuse, 0xfe, !PT ;  /* 0x000000f010107812 */ /* 0x100fe400078efef3 */
[----:B------:R-:W-:Y:S02]  /*122d0*/  LOP3.LUT R4, R4, 0xf8, R243, 0xfe, !PT ;  /* 0x000000f804047812 */ /* 0x000fe400078efef3 */
[----:B------:R-:W-:Y:S01]  /*122e0*/  ISETP.GE.AND P6, PT, R16, R165, PT ;  /* 0x000000a51000720c */ /* 0x000fe20003fc6270 */
[----:B------:R5:W-:Y:S01]  /*122f0*/  MUFU.TANH R14, R54 ;  /* 0x00000036000e7308 */ /* 0x000be20000002400 */
[----:B---3--:R-:W-:-:S02]  /*12300*/  FSEL R93, R21, -INF , !P2 ;  /* 0xff800000155d7808 */ /* 0x008fc40005000000 */
[----:B------:R-:W-:Y:S02]  /*12310*/  ISETP.GE.AND P2, PT, R23, R165, PT ;  /* 0x000000a51700720c */ /* 0x000fe40003f46270 */
[----:B------:R-:W-:-:S03]  /*12320*/  I2FP.F32.S32 R23, R23 ;  /* 0x0000001700177245 */ /* 0x000fc60000201400 */
[----:B------:R3:W1:Y:S02]  /*12330*/  MUFU.TANH R21, R52 ;  /* 0x0000003400157308 */ /* 0x0006640000002400 */
[C---:B--2---:R-:W-:Y:S01]  /*12340*/  FFMA.FTZ R50, R23.reuse, UR5, R50 ;  /* 0x0000000517327c23 */ /* 0x044fe20008010032 */
[----:B----4-:R-:W-:-:S04]  /*12350*/  FFMA.FTZ R51, R23, UR5, R51 ;  /* 0x0000000517337c23 */ /* 0x010fc80008010033 */
[----:B------:R-:W-:Y:S02]  /*12360*/  FSEL R97, R50, -INF , !P1 ;  /* 0xff80000032617808 */ /* 0x000fe40004800000 */
[----:B------:R-:W-:Y:S02]  /*12370*/  PLOP3.LUT P1, PT, PT, PT, UP1, 0x80, 0x0 ;  /* 0x000000000000781c */ /* 0x000fe40003f2f018 */
[----:B-----5:R-:W-:Y:S02]  /*12380*/  FSEL R54, R6, -INF , !P4 ;  /* 0xff80000006367808 */ /* 0x020fe40006000000 */
[----:B------:R-:W-:Y:S02]  /*12390*/  FSEL R95, R51, -INF , !P2 ;  /* 0xff800000335f7808 */ /* 0x000fe40005000000 */
[----:B------:R-:W-:Y:S02]  /*123a0*/  ISETP.GE.AND P4, PT, R16, R164, PT ;  /* 0x000000a41000720c */ /* 0x000fe40003f86270 */
[----:B---3--:R-:W-:-:S02]  /*123b0*/  FSEL R52, R42, -INF , !P5 ;  /* 0xff8000002a347808 */ /* 0x008fc40006800000 */
[C---:B------:R-:W-:Y:S02]  /*123c0*/  ISETP.GE.AND P5, PT, R4.reuse, R165, PT ;  /* 0x000000a50400720c */ /* 0x040fe40003fa6270 */
[----:B------:R-:W-:Y:S02]  /*123d0*/  ISETP.GE.AND P2, PT, R4, R164, PT ;  /* 0x000000a40400720c */ /* 0x000fe40003f46270 */
[----:B------:R-:W-:Y:S02]  /*123e0*/  I2FP.F32.S32 R16, R16 ;  /* 0x0000001000107245 */ /* 0x000fe40000201400 */
[----:B------:R-:W-:-:S03]  /*123f0*/  I2FP.F32.S32 R4, R4 ;  /* 0x0000000400047245 */ /* 0x000fc60000201400 */
[C---:B-1----:R-:W-:Y:S01]  /*12400*/  FFMA.FTZ R5, R16.reuse, UR5, R5 ;  /* 0x0000000510057c23 */ /* 0x042fe20008010005 */
        /* <DEDUP_REMOVED lines=40> */
[C---:B------:R-:W-:Y:S02]  /*12690*/  LOP3.LUT R14, R6.reuse, UR9, RZ, 0x3c, !PT ;  /* 0x00000009060e7c12 */ /* 0x040fe4000f8e3cff */
        /* <DEDUP_REMOVED lines=29> */
.L_x_3772:
[----:B------:R-:W-:-:S04]  /*12870*/  ULEA UR9, -UR6, URZ, 0x8 ;  /* 0x0000003f06097291 */ /* 0x000fc8000f8e413f */
[----:B------:R-:W-:Y:S02]  /*12880*/  USHF.R.S32.HI UR4, URZ, 0x1f, UR9 ;  /* 0x0000001f3f047899 */ /* 0x000fe40008011409 */
[----:B------:R-:W-:-:S04]  /*12890*/  MOV R5, UR9 ;  /* 0x0000000900057c02 */ /* 0x000fc80008000f00 */
[----:B------:R-:W-:-:S07]  /*128a0*/  MOV R4, UR4 ;  /* 0x0000000400047c02 */ /* 0x000fce0008000f00 */
.L_x_3773:
[----:B------:R-:W-:Y:S01]  /*128b0*/  ULDC.64 UR16, c[0x0][0x218] ;  /* 0x0000860000107ab9 */ /* 0x000fe20000000a00 */
[----:B------:R-:W-:Y:S01]  /*128c0*/  IMAD.U32 R36, RZ, RZ, UR6 ;  /* 0x00000006ff247e24 */ /* 0x000fe2000f8e00ff */
[C---:B------:R-:W-:Y:S01]  /*128d0*/  LEA R249, P2, R67.reuse, UR16, 0x1 ;  /* 0x0000001043f97c11 */ /* 0x040fe2000f8408ff */
[----:B------:R-:W-:Y:S01]  /*128e0*/  IMAD.U32 R118, RZ, RZ, UR6 ;  /* 0x00000006ff767e24 */ /* 0x000fe2000f8e00ff */
[----:B------:R1:W-:Y:S01]  /*128f0*/  @P0 STS.128 [R241+0x2000], RZ ;  /* 0x002000fff1000388 */ /* 0x0003e20000000c00 */
[----:B------:R-:W-:Y:S01]  /*12900*/  IMAD.U32 R116, RZ, RZ, UR6 ;  /* 0x00000006ff747e24 */ /* 0x000fe2000f8e00ff */
[--C-:B------:R-:W-:Y:S01]  /*12910*/  LEA.HI.X R248, R67, UR17, R66.reuse, 0x1, P2 ;  /* 0x0000001143f87c11 */ /* 0x100fe200090f0c42 */
[----:B------:R-:W-:Y:S01]  /*12920*/  @!P0 IMAD.MOV.U32 R22, RZ, RZ, R67 ;  /* 0x000000ffff168224 */ /* 0x000fe200078e0043 */
[C---:B------:R-:W-:Y:S01]  /*12930*/  @!P0 LEA R42, P2, R5.reuse, R249, 0x1 ;  /* 0x000000f9052a8211 */ /* 0x040fe200078408ff */
[----:B------:R-:W-:Y:S01]  /*12940*/  @!P0 IMAD.MOV.U32 R23, RZ, RZ, R66 ;  /* 0x000000ffff178224 */ /* 0x000fe200078e0042 */
[----:B------:R-:W-:Y:S01]  /*12950*/  @!UP0 UIMAD UR20, UR7, 0x30, URZ ;  /* 0x00000030071488a4 */ /* 0x000fe2000f8e023f */
[----:B------:R-:W-:Y:S01]  /*12960*/  IMAD.U32 R50, RZ, RZ, UR6 ;  /* 0x00000006ff327e24 */ /* 0x000fe2000f8e00ff */
[----:B------:R-:W-:Y:S01]  /*12970*/  @!P0 LEA.HI.X R43, R5, R248, R4, 0x1, P2 ;  /* 0x000000f8052b8211 */ /* 0x000fe200010f0c04 */
[----:B------:R-:W-:Y:S01]  /*12980*/  IMAD.U32 R114, RZ, RZ, UR6 ;  /* 0x00000006ff727e24 */ /* 0x000fe2000f8e00ff */
[----:B------:R-:W-:Y:S01]  /*12990*/  @!UP0 UIMAD UR9, UR7, 0x50, URZ ;  /* 0x00000050070988a4 */ /* 0x000fe2000f8e023f */
[----:B------:R-:W-:Y:S01]  /*129a0*/  IMAD.U32 R112, RZ, RZ, UR6 ;  /* 0x00000006ff707e24 */ /* 0x000fe2000f8e00ff */
[----:B------:R-:W-:Y:S01]  /*129b0*/  @!UP0 UIMAD UR4, UR7, 0x60, URZ ;  /* 0x00000060070488a4 */ /* 0x000fe2000f8e023f */
[----:B------:R-:W-:Y:S01]  /*129c0*/  IMAD.U32 R102, RZ, RZ, UR6 ;  /* 0x00000006ff667e24 */ /* 0x000fe2000f8e00ff */
[----:B------:R-:W-:Y:S01]  /*129d0*/  @!PT LDS RZ, [RZ] ;  /* 0x00000000fffff984 */ /* 0x000fe20000000800 */
[----:B------:R-:W-:Y:S01]  /*129e0*/  @!PT LDS RZ, [RZ] ;  /* 0x00000000fffff984 */ /* 0x000fe20000000800 */
[----:B------:R-:W-:Y:S01]  /*129f0*/  @!PT LDS RZ, [RZ] ;  /* 0x00000000fffff984 */ /* 0x000fe20000000800 */
[----:B------:R2:W-:Y:S01]  /*12a00*/  @!P0 LDGSTS.E.BYPASS.LTC128B.128 [R241+0x2000], desc[UR18][R42.64] ;  /* 0x020000002af18fae */ /* 0x0005e2000b901d52 */
[----:B------:R-:W-:Y:S01]  /*12a10*/  IMAD.U32 R104, RZ, RZ, UR6 ;  /* 0x00000006ff687e24 */ /* 0x000fe2000f8e00ff */
[----:B------:R-:W-:Y:S01]  /*12a20*/  BSSY B0, `(.L_x_3774) ;  /* 0x00000b2000007945 */ /* 0x000fe20003800000 */
[----:B------:R-:W-:Y:S01]  /*12a30*/  IMAD.U32 R106, RZ, RZ, UR6 ;  /* 0x00000006ff6a7e24 */ /* 0x000fe2000f8e00ff */
[----:B------:R1:W-:Y:S01]  /*12a40*/  @P0 STS.128 [R241+0x2800], RZ ;  /* 0x002800fff1000388 */ /* 0x0003e20000000c00 */
[----:B------:R-:W-:-:S04]  /*12a50*/  @!P0 IMAD.WIDE.U32 R36, R36, 0x30, R22 ;  /* 0x0000003024248825 */ /* 0x000fc800078e0016 */
        /* <DEDUP_REMOVED lines=8> */
[----:B------:R-:W-:-:S03]  /*12ae0*/  @!P0 IADD3 R22, P5, P4, R5, UR13, R67 ;  /* 0x0000000d05168c10 */ /* 0x000fc6000fcbe043 */
[----:B------:R-:W-:Y:S01]  /*12af0*/  IMAD.U32 R14, RZ, RZ, UR6 ;  /* 0x00000006ff0e7e24 */ /* 0x000fe2000f8e00ff */
[----:B------:R-:W-:Y:S01]  /*12b00*/  @!P0 IADD3.X R21, R4, UR12, R66, P5, P4 ;  /* 0x0000000c04158c10 */ /* 0x000fe2000afe8442 */
[----:B------:R-:W-:Y:S01]  /*12b10*/  IMAD.U32 R23, RZ, RZ, UR6 ;  /* 0x00000006ff177e24 */ /* 0x000fe2000f8e00ff */
[----:B------:R-:W-:Y:S01]  /*12b20*/  @!P0 LEA R110, P5, R22, UR16, 0x1 ;  /* 0x00000010166e8c11 */ /* 0x000fe2000f8a08ff */
[----:B------:R-:W-:Y:S01]  /*12b30*/  IMAD.U32 R16, RZ, RZ, UR6 ;  /* 0x00000006ff107e24 */ /* 0x000fe2000f8e00ff */
[-C--:B------:R-:W-:Y:S01]  /*12b40*/  @!P0 LEA R14, P4, R14, R67.reuse, 0x5 ;  /* 0x000000430e0e8211 */ /* 0x080fe200078828ff */
[----:B------:R-:W-:Y:S01]  /*12b50*/  IMAD.U32 R6, RZ, RZ, UR7 ;  /* 0x00000007ff067e24 */ /* 0x000fe2000f8e00ff */
[----:B------:R-:W-:Y:S01]  /*12b60*/  @!P0 LEA.HI.X R111, R22, UR17, R21, 0x1, P5 ;  /* 0x00000011166f8c11 */ /* 0x000fe2000a8f0c15 */
[----:B--2---:R-:W-:Y:S01]  /*12b70*/  IMAD.U32 R43, RZ, RZ, UR6 ;  /* 0x00000006ff2b7e24 */ /* 0x004fe2000f8e00ff */
[-C--:B------:R-:W-:Y:S01]  /*12b80*/  @!P0 LEA R23, P2, R23, R67.reuse, 0x6 ;  /* 0x0000004317178211 */ /* 0x080fe200078430ff */
[----:B------:R-:W-:Y:S01]  /*12b90*/  IMAD.U32 R21, RZ, RZ, UR6 ;  /* 0x00000006ff157e24 */ /* 0x000fe2000f8e00ff */
[CC--:B------:R-:W-:Y:S01]  /*12ba0*/  @!P0 LEA.HI.X R6, R16.reuse, R66.reuse, R6, 0x5, P4 ;  /* 0x0000004210068211 */ /* 0x0c0fe200020f2c06 */
[----:B------:R-:W-:Y:S01]  /*12bb0*/  IMAD.U32 R22, RZ, RZ, UR7 ;  /* 0x00000007ff167e24 */ /* 0x000fe2000f8e00ff */
[----:B------:R-:W-:Y:S01]  /*12bc0*/  @!P0 LEA R43, P4, R43, R67, 0x7 ;  /* 0x000000432b2b8211 */ /* 0x000fe200078838ff */
[----:B------:R-:W-:Y:S01]  /*12bd0*/  IMAD.U32 R42, RZ, RZ, UR7 ;  /* 0x00000007ff2a7e24 */ /* 0x000fe2000f8e00ff */
[----:B------:R-:W-:Y:S01]  /*12be0*/  @!PT LDS RZ, [RZ] ;  /* 0x00000000fffff984 */ /* 0x000fe20000000800 */
[----:B------:R-:W-:Y:S01]  /*12bf0*/  @!PT LDS RZ, [RZ] ;  /* 0x00000000fffff984 */ /* 0x000fe20000000800 */
[----:B------:R-:W-:Y:S01]  /*12c00*/  @!PT LDS RZ, [RZ] ;  /* 0x00000000fffff984 */ /* 0x000fe20000000800 */
[----:B------:R1:W-:Y:S01]  /*12c10*/  @!P0 LDGSTS.E.BYPASS.LTC128B.128 [R241+0x2800], desc[UR18][R110.64] ;  /* 0x028000006ef18fae */ /* 0x0003e2000b901d52 */
[----:B------:R-:W-:Y:S01]  /*12c20*/  IMAD.U32 R108, RZ, RZ, UR6 ;  /* 0x00000006ff6c7e24 */ /* 0x000fe2000f8e00ff */
[----:B------:R-:W-:Y:S01]  /*12c30*/  @!P0 LEA.HI.X R22, R21, R66, R22, 0x6, P2 ;  /* 0x0000004215168211 */ /* 0x000fe200010f3416 */
[----:B------:R-:W-:Y:S01]  /*12c40*/  @!P0 IMAD.MOV.U32 R120, RZ, RZ, R67 ;  /* 0x000000ffff788224 */ /* 0x000fe200078e0043 */
[C---:B------:R-:W-:Y:S01]  /*12c50*/  @!P0 IADD3 R21, P2, R5.reuse, R36, RZ ;  /* 0x0000002405158210 */ /* 0x040fe20007f5e0ff */
[----:B------:R-:W-:Y:S01]  /*12c60*/  @!P0 IMAD.MOV.U32 R121, RZ, RZ, R66 ;  /* 0x000000ffff798224 */ /* 0x000fe200078e0042 */
[----:B------:R-:W-:Y:S01]  /*12c70*/  @!P0 LEA.HI.X R42, R16, R66, R42, 0x7, P4 ;  /* 0x00000042102a8211 */ /* 0x000fe200020f3c2a */
[----:B------:R1:W-:Y:S01]  /*12c80*/  @P0 STS.128 [R241+0x3000], RZ ;  /* 0x003000fff1000388 */ /* 0x0003e20000000c00 */
[C---:B------:R-:W-:Y:S01]  /*12c90*/  @!P0 IADD3 R33, P4, R5.reuse, R118, RZ ;  /* 0x0000007605218210 */ /* 0x040fe20007f9e0ff */
[----:B------:R-:W-:Y:S01]  /*12ca0*/  @!P0 IMAD.WIDE.U32 R108, R108, 0xe0, R120 ;  /* 0x000000e06c6c8825 */ /* 0x000fe200078e0078 */
        /* <DEDUP_REMOVED lines=17> */
[----:B------:R-:W-:Y:S02]  /*12dc0*/  @!P0 IADD3 R104, P4, R5, R104, RZ ;  /* 0x0000006805688210 */ /* 0x000fe40007f9e0ff */
[C---:B------:R-:W-:Y:S02]  /*12dd0*/  @!P0 IADD3.X R101, R4.reuse, UR20, R103, P2, !PT ;  /* 0x0000001404658c10 */ /* 0x040fe400097fe467 */
[----:B------:R-:W-:-:S02]  /*12de0*/  @!P0 IADD3.X R103, R4, UR9, R105, P4, !PT ;  /* 0x0000000904678c10 */ /* 0x000fc4000a7fe469 */
[C---:B------:R-:W-:Y:S02]  /*12df0*/  @!P0 IADD3 R106, P2, R5.reuse, R106, RZ ;  /* 0x0000006a056a8210 */ /* 0x040fe40007f5e0ff */
        /* <DEDUP_REMOVED lines=9> */
[----:B------:R-:W-:Y:S02]  /*12e90*/  @!P0 LEA R114, P2, R23, UR16, 0x1 ;  /* 0x0000001017728c11 */ /* 0x000fe4000f8408ff */
[----:B------:R-:W-:Y:S02]  /*12ea0*/  @!P0 LEA R116, P4, R21, UR16, 0x1 ;  /* 0x0000001015748c11 */ /* 0x000fe4000f8808ff */
[----:B------:R-:W-:Y:S02]  /*12eb0*/  @!P0 LEA.HI.X R115, R23, UR17, R22, 0x1, P2 ;  /* 0x0000001117738c11 */ /* 0x000fe400090f0c16 */
[----:B------:R-:W-:Y:S02]  /*12ec0*/  @!P0 LEA.HI.X R117, R21, UR17, R16, 0x1, P4 ;  /* 0x0000001115758c11 */ /* 0x000fe4000a0f0c10 */
[----:B------:R-:W-:-:S02]  /*12ed0*/  @!P0 IADD3 R43, P2, R5, R43, RZ ;  /* 0x0000002b052b8210 */ /* 0x000fc40007f5e0ff */
[----:B------:R-:W-:Y:S02]  /*12ee0*/  @!P0 LEA R22, P4, R37, UR16, 0x1 ;  /* 0x0000001025168c11 */ /* 0x000fe4000f8808ff */
[----:B------:R-:W-:Y:S01]  /*12ef0*/  @!P0 LEA.HI.X R113, R14, UR17, R6, 0x1, P5 ;  /* 0x000000110e718c11 */ /* 0x000fe2000a8f0c06 */
[----:B------:R-:W-:Y:S01]  /*12f00*/  @!P0 IMAD.X R42, R4, 0x1, R42, P2 ;  /* 0x00000001042a8824 */ /* 0x000fe200010e062a */
[----:B------:R-:W-:Y:S02]  /*12f10*/  @!P0 LEA R118, P5, R33, UR16, 0x1 ;  /* 0x0000001021768c11 */ /* 0x000fe4000f8a08ff */
[----:B------:R-:W-:Y:S01]  /*12f20*/  @!P0 LEA.HI.X R23, R37, UR17, R36, 0x1, P4 ;  /* 0x0000001125178c11 */ /* 0x000fe2000a0f0c24 */
[----:B------:R-:W-:Y:S01]  /*12f30*/  @!PT LDS RZ, [RZ] ;  /* 0x00000000fffff984 */ /* 0x000fe20000000800 */
[----:B------:R-:W-:Y:S01]  /*12f40*/  @!PT LDS RZ, [RZ] ;  /* 0x00000000fffff984 */ /* 0x000fe20000000800 */
[----:B------:R-:W-:Y:S01]  /*12f50*/  @!PT LDS RZ, [RZ] ;  /* 0x00000000fffff984 */ /* 0x000fe20000000800 */
[----:B------:R1:W-:Y:S01]  /*12f60*/  @!P0 LDGSTS.E.BYPASS.LTC128B.128 [R241+0x3000], desc[UR18][R112.64] ;  /* 0x0300000070f18fae */ /* 0x0003e2000b901d52 */
        /* <DEDUP_REMOVED lines=30> */
[----:B------:R-:W-:-:S02]  /*13150*/  @!P0 LEA R102, P2, R107, UR16, 0x1 ;  /* 0x000000106b668c11 */ /* 0x000fc4000f8408ff */
[----:B------:R-:W-:Y:S01]  /*13160*/  @!P0 LEA.HI.X R105, R106, UR17, R105, 0x1, P4 ;  /* 0x000000116a698c11 */ /* 0x000fe2000a0f0c69 */
[----:B------:R-:W-:Y:S01]  /*13170*/  @!PT LDS RZ, [RZ] ;  /* 0x00000000fffff984 */ /* 0x000fe20000000800 */
[----:B------:R-:W-:Y:S01]  /*13180*/  @!PT LDS RZ, [RZ] ;  /* 0x00000000fffff984 */ /* 0x000fe20000000800 */
[----:B------:R-:W-:Y:S01]  /*13190*/  @!PT LDS RZ, [RZ] ;  /* 0x00000000fffff984 */ /* 0x000fe20000000800 */
[----:B------:R1:W-:Y:S01]  /*131a0*/  @!P0 LDGSTS.E.BYPASS.LTC128B.128 [R241+0x5000], desc[UR18][R22.64] ;  /* 0x0500000016f18fae */ /* 0x0003e2000b901d52 */
[----:B------:R-:W-:-:S03]  /*131b0*/  @!P0 LEA.HI.X R103, R107, UR17, R108, 0x1, P2 ;  /* 0x000000116b678c11 */ /* 0x000fc600090f0c6c */
        /* <DEDUP_REMOVED lines=56> */
.L_x_3775:
[----:B------:R-:W-:Y:S05]  /*13540*/  BSYNC B0 ;  /* 0x0000000000007941 */ /* 0x000fea0003800000 */
.L_x_3774:
[----:B------:R-:W0:Y:S01]  /*13550*/  LDGDEPBAR ;  /* 0x00000000000079af */ /* 0x000e220000000000 */
[----:B------:R-:W-:-:S04]  /*13560*/  LEA R249, P0, R5, R249, 0x1 ;  /* 0x000000f905f97211 */ /* 0x000fc800078008ff */
[----:B------:R-:W-:-:S09]  /*13570*/  LEA.HI.X R248, R5, R248, R4, 0x1, P0 ;  /* 0x000000f805f87211 */ /* 0x000fd200000f0c04 */
.L_x_3771:
[----:B------:R-:W3:Y:S01]  /*13580*/  LDL.LU R165, [R1] ;  /* 0x0000000001a57983 */ /* 0x000ee20000300800 */
        /* <DEDUP_REMOVED lines=104> */
[----:B------:R-:W-:Y:S01]  /*13c10*/  FMUL.FTZ R0, R0, UR4 ;  /* 0x0000000400007c20 */ /* 0x000fe20008410000 */
[--C-:B------:R-:W-:Y:S01]  /*13c20*/  FFMA.FTZ R101, R17, UR4, -R102.reuse ;  /* 0x0000000411657c23 */ /* 0x100fe20008010866 */
[--C-:B------:R-:W-:Y:S01]  /*13c30*/  FFMA.FTZ R66, R26, UR4, -R102.reuse ;  /* 0x000000041a427c23 */ /* 0x100fe20008010866 */
[----:B------:R-:W-:Y:S01]  /*13c40*/  FMNMX.FTZ R6, R201, R6, !PT ;  /* 0x00000006c9067209 */ /* 0x000fe20007810000 */
[----:B------:R-:W2:Y:S01]  /*13c50*/  MUFU.EX2 R122, R0 ;  /* 0x00000000007a7308 */ /* 0x000ea20000000800 */
[--C-:B------:R-:W-:Y:S01]  /*13c60*/  FFMA.FTZ R126, R25, UR4, -R102.reuse ;  /* 0x00000004197e7c23 */ /* 0x100fe20008010866 */
        /* <DEDUP_REMOVED lines=15> */
[-C--:B--2---:R-:W-:Y:S01]  /*13d60*/  FMUL.FTZ R22, R162, R122.reuse ;  /* 0x0000007aa2167220 */ /* 0x084fe20000410000 */
[----:B------:R-:W-:Y:S01]  /*13d70*/  FMUL.FTZ R23, R163, R122 ;  /* 0x0000007aa3177220 */ /* 0x000fe20000410000 */
[----:B------:R-:W-:Y:S01]  /*13d80*/  FMNMX.FTZ R6, R193, R6, !PT ;  /* 0x00000006c1067209 */ /* 0x000fe20007810000 */
[-C--:B------:R-:W-:Y:S01]  /*13d90*/  FMUL.FTZ R31, R155, R122.reuse ;  /* 0x0000007a9b1f7220 */ /* 0x080fe20000410000 */
[-C--:B------:R-:W-:Y:S01]  /*13da0*/  FMUL.FTZ R38, R146, R122.reuse ;  /* 0x0000007a92267220 */ /* 0x080fe20000410000 */
[----:B------:R-:W-:Y:S01]  /*13db0*/  FMUL.FTZ R39, R147, R122 ;  /* 0x0000007a93277220 */ /* 0x000fe20000410000 */
[----:B------:R-:W-:Y:S01]  /*13dc0*/  FMNMX.FTZ R6, R194, R6, !PT ;  /* 0x00000006c2067209 */ /* 0x000fe20007810000 */
[----:B------:R-:W-:Y:S01]  /*13dd0*/  MUFU.EX2 R66, R66 ;  /* 0x0000004200427308 */ /* 0x000fe20000000800 */
[-C--:B------:R-:W-:Y:S01]  /*13de0*/  FMUL.FTZ R158, R158, R122.reuse ;  /* 0x0000007a9e9e7220 */ /* 0x080fe20000410000 */
[----:B------:R-:W-:Y:S01]  /*13df0*/  FMUL.FTZ R159, R159, R122 ;  /* 0x0000007a9f9f7220 */ /* 0x000fe20000410000 */
[----:B------:R-:W-:Y:S01]  /*13e00*/  FMNMX.FTZ R6, R190, R6, !PT ;  /* 0x00000006be067209 */ /* 0x000fe20007810000 */
[-C--:B------:R-:W-:Y:S01]  /*13e10*/  FMUL.FTZ R150, R150, R122.reuse ;  /* 0x0000007a96967220 */ /* 0x080fe20000410000 */
        /* <DEDUP_REMOVED lines=8> */
[----:B------:R-:W-:Y:S01]  /*13ea0*/  FMUL.FTZ R135, R135, R122 ;  /* 0x0000007a87877220 */ /* 0x000fe20000410000 */
        /* <DEDUP_REMOVED lines=8> */
[----:B------:R-:W1:Y:S01]  /*13f30*/  MUFU.EX2 R127, R127 ;  /* 0x0000007f007f7308 */ /* 0x000e620000000800 */
        /* <DEDUP_REMOVED lines=15> */
[----:B------:R-:W2:Y:S01]  /*14030*/  MUFU.EX2 R129, R129 ;  /* 0x0000008100817308 */ /* 0x000ea20000000800 */
[----:B------:R-:W-:Y:S01]  /*14040*/  FMNMX.FTZ R6, R92, R6, !PT ;  /* 0x000000065c067209 */ /* 0x000fe20007810000 */
[--C-:B------:R-:W-:Y:S01]  /*14050*/  FFMA.FTZ R82, R82, UR4, -R102.reuse ;  /* 0x0000000452527c23 */ /* 0x100fe20008010866 */
[----:B-1----:R-:W-:Y:S01]  /*14060*/  F2FP.BF16.F32.PACK_AB R49, R127, R126 ;  /* 0x0000007e7f31723e */ /* 0x002fe200000010ff */
        /* <DEDUP_REMOVED lines=15> */
[----:B--2---:R-:W-:Y:S01]  /*14160*/  F2FP.BF16.F32.PACK_AB R51, R129, R128 ;  /* 0x000000808133723e */ /* 0x004fe200000010ff */
[--C-:B------:R-:W-:Y:S01]  /*14170*/  FFMA.FTZ R56, R56, UR4, -R102.reuse ;  /* 0x0000000438387c23 */ /* 0x100fe20008010866 */
[----:B------:R-:W-:Y:S01]  /*14180*/  FMNMX.FTZ R6, R63, R6, !PT ;  /* 0x000000063f067209 */ /* 0x000fe20007810000 */
[--C-:B------:R-:W-:Y:S01]  /*14190*/  FFMA.FTZ R52, R52, UR4, -R102.reuse ;  /* 0x0000000434347c23 */ /* 0x100fe20008010866 */
[--C-:B------:R-:W-:Y:S01]  /*141a0*/  FFMA.FTZ R77, R77, UR4, -R102.reuse ;  /* 0x000000044d4d7c23 */ /* 0x100fe20008010866 */
[----:B------:R-:W-:Y:S01]  /*141b0*/  MUFU.EX2 R187, R187 ;  /* 0x000000bb00bb7308 */ /* 0x000fe20000000800 */
[----:B------:R-:W-:Y:S01]  /*141c0*/  FMNMX.FTZ R6, R89, R6, !PT ;  /* 0x0000000659067209 */ /* 0x000fe20007810000 */
[--C-:B------:R-:W-:Y:S01]  /*141d0*/  FFMA.FTZ R75, R75, UR4, -R102.reuse ;  /* 0x000000044b4b7c23 */ /* 0x100fe20008010866 */
[----:B------:R-:W-:-:S02]  /*141e0*/  FFMA.FTZ R3, R3, UR4, -R102 ;  /* 0x0000000403037c23 */ /* 0x000fc40008010866 */
        /* <DEDUP_REMOVED lines=31> */
[C---:B------:R-:W-:Y:S01]  /*143e0*/  FSETP.NEU.FTZ.AND P2, PT, R120.reuse, -INF , PT ;  /* 0xff8000007800780b */ /* 0x040fe20003f5d000 */
[----:B------:R-:W-:-:S03]  /*143f0*/  FMUL.FTZ R118, R120, UR4 ;  /* 0x0000000478767c20 */ /* 0x000fc60008410000 */
[----:B------:R-:W-:-:S03]  /*14400*/  FSEL R123, R120, RZ, P2 ;  /* 0x000000ff787b7208 */ /* 0x000fc60001000000 */
[----:B------:R-:W-:Y:S01]  /*14410*/  MUFU.EX2 R69, R69 ;  /* 0x0000004500457308 */ /* 0x000fe20000000800 */
[----:B------:R-:W-:Y:S01]  /*14420*/  FSEL R118, R118, RZ, P2 ;  /* 0x000000ff76767208 */ /* 0x000fe20001000000 */
[----:B------:R-:W-:-:S04]  /*14430*/  FADD.FTZ R123, R2, -R123 ;  /* 0x8000007b027b7221 */ /* 0x000fc80000010000 */
[--C-:B------:R-:W-:Y:S01]  /*14440*/  FFMA.FTZ R114, R18, UR4, -R118.reuse ;  /* 0x0000000412727c23 */ /* 0x100fe20008010876 */
[--C-:B------:R-:W-:Y:S01]  /*14450*/  FFMA.FTZ R112, R13, UR4, -R118.reuse ;  /* 0x000000040d707c23 */ /* 0x100fe20008010876 */
[--C-:B------:R-:W-:Y:S01]  /*14460*/  FFMA.FTZ R110, R12, UR4, -R118.reuse ;  /* 0x000000040c6e7c23 */ /* 0x100fe20008010876 */
[--C-:B------:R-:W-:Y:S01]  /*14470*/  FFMA.FTZ R106, R19, UR4, -R118.reuse ;  /* 0x00000004136a7c23 */ /* 0x100fe20008010876 */
[--C-:B------:R-:W-:Y:S01]  /*14480*/  FFMA.FTZ R104, R15, UR4, -R118.reuse ;  /* 0x000000040f687c23 */ /* 0x100fe20008010876 */
[----:B------:R1:W2:Y:S01]  /*14490*/  MUFU.EX2 R2, R7 ;  /* 0x0000000700027308 */ /* 0x0002a20000000800 */
[----:B------:R-:W3:Y:S01]  /*144a0*/  LDSM.16.MT88.4 R16, [R236+0xa000] ;  /* 0x00a00000ec10783b */ /* 0x000ee20000004200 */
[--C-:B------:R-:W-:Y:S01]  /*144b0*/  FFMA.FTZ R0, R27, UR4, -R118.reuse ;  /* 0x000000041b007c23 */ /* 0x100fe20008010876 */
[--C-:B------:R-:W-:Y:S01]  /*144c0*/  FFMA.FTZ R117, R29, UR4, -R118.reuse ;  /* 0x000000041d757c23 */ /* 0x100fe20008010876 */
[--C-:B------:R-:W-:Y:S01]  /*144d0*/  FFMA.FTZ R116, R10, UR4, -R118.reuse ;  /* 0x000000040a747c23 */ /* 0x100fe20008010876 */
[----:B------:R-:W-:Y:S01]  /*144e0*/  LDSM.16.MT88.4 R12, [R231+0xa000] ;  /* 0x00a00000e70c783b */ /* 0x000fe20000004200 */
[--C-:B------:R-:W-:Y:S01]  /*144f0*/  FFMA.FTZ R115, R35, UR4, -R118.reuse ;  /* 0x0000000423737c23 */ /* 0x100fe20008010876 */
[----:B------:R-:W-:Y:S01]  /*14500*/  FMUL.FTZ R123, R123, UR4 ;  /* 0x000000047b7b7c20 */ /* 0x000fe20008410000 */
[----:B------:R-:W-:Y:S01]  /*14510*/  MUFU.EX2 R114, R114 ;  /* 0x0000007200727308 */ /* 0x000fe20000000800 */
[----:B------:R-:W-:Y:S01]  /*14520*/  LDSM.16.MT88.4 R24, [R230+0xa000] ;  /* 0x00a00000e618783b */ /* 0x000fe20000004200 */
[--C-:B------:R-:W-:Y:S01]  /*14530*/  FFMA.FTZ R113, R30, UR4, -R118.reuse ;  /* 0x000000041e717c23 */ /* 0x100fe20008010876 */
[--C-:B------:R-:W-:Y:S01]  /*14540*/  FFMA.FTZ R108, R20, UR4, -R118.reuse ;  /* 0x00000004146c7c23 */ /* 0x100fe20008010876 */
[--C-:B------:R-:W-:Y:S01]  /*14550*/  FFMA.FTZ R103, R28, UR4, -R118.reuse ;  /* 0x000000041c677c23 */ /* 0x100fe20008010876 */
[--C-:B------:R-:W-:Y:S01]  /*14560*/  FFMA.FTZ R121, R11, UR4, -R118.reuse ;  /* 0x000000040b797c23 */ /* 0x100fe20008010876 */
[--C-:B------:R-:W-:Y:S01]  /*14570*/  FFMA.FTZ R124, R9, UR4, -R118.reuse ;  /* 0x00000004097c7c23 */ /* 0x100fe20008010876 */
[----:B------:R-:W-:Y:S01]  /*14580*/  F2FP.BF16.F32.PACK_AB R9, R67, R101 ;  /* 0x000000654309723e */ /* 0x000fe200000010ff */
[----:B------:R-:W-:Y:S01]  /*14590*/  MUFU.EX2 R117, R117 ;  /* 0x0000007500757308 */ /* 0x000fe20000000800 */
[----:B-1----:R-:W1:Y:S01]  /*145a0*/  LDSM.16.MT88.4 R4, [R232+0xa000] ;  /* 0x00a00000e804783b */ /* 0x002e620000004200 */
[----:B--2---:R-:W-:Y:S01]  /*145b0*/  F2FP.BF16.F32.PACK_AB R11, R2, R66 ;  /* 0x00000042020b723e */ /* 0x004fe200000010ff */
[-C--:B------:R-:W-:Y:S01]  /*145c0*/  FMUL.FTZ R30, R154, R122.reuse ;  /* 0x0000007a9a1e7220 */ /* 0x080fe20000410000 */
[--C-:B------:R-:W-:Y:S01]  /*145d0*/  FFMA.FTZ R105, R32, UR4, -R118.reuse ;  /* 0x0000000420697c23 */ /* 0x100fe20008010876 */
[--C-:B------:R-:W-:Y:S01]  /*145e0*/  FFMA.FTZ R111, R46, UR4, -R118.reuse ;  /* 0x000000042e6f7c23 */ /* 0x100fe20008010876 */
[----:B------:R-:W2:Y:S01]  /*145f0*/  LDSM.16.MT88.4 R32, [R236+0xa800] ;  /* 0x00a80000ec20783b */ /* 0x000ea20000004200 */
[--C-:B------:R-:W-:Y:S01]  /*14600*/  FFMA.FTZ R109, R45, UR4, -R118.reuse ;  /* 0x000000042d6d7c23 */ /* 0x100fe20008010876 */
[----:B------:R-:W4:Y:S01]  /*14610*/  MUFU.EX2 R116, R116 ;  /* 0x0000007400747308 */ /* 0x000f220000000800 */
[--C-:B------:R-:W-:Y:S01]  /*14620*/  FFMA.FTZ R107, R40, UR4, -R118.reuse ;  /* 0x00000004286b7c23 */ /* 0x100fe20008010876 */
[--C-:B------:R-:W-:Y:S01]  /*14630*/  FFMA.FTZ R130, R44, UR4, -R118.reuse ;  /* 0x000000042c827c23 */ /* 0x100fe20008010876 */
[----:B------:R-:W5:Y:S01]  /*14640*/  LDSM.16.MT88.4 R40, [R232+0xa800] ;  /* 0x00a80000e828783b */ /* 0x000f620000004200 */
[--C-:B------:R-:W-:Y:S01]  /*14650*/  FFMA.FTZ R146, R214, UR4, -R118.reuse ;  /* 0x00000004d6927c23 */ /* 0x100fe20008010876 */
[--C-:B------:R-:W-:Y:S01]  /*14660*/  FFMA.FTZ R147, R247, UR4, -R118.reuse ;  /* 0x00000004f7937c23 */ /* 0x100fe20008010876 */
[--C-:B------:R-:W-:Y:S01]  /*14670*/  FFMA.FTZ R154, R206, UR4, -R118.reuse ;  /* 0x00000004ce9a7c23 */ /* 0x100fe20008010876 */
[----:B------:R-:W5:Y:S01]  /*14680*/  LDSM.16.MT88.4 R44, [R231+0xa800] ;  /* 0x00a80000e72c783b */ /* 0x000f620000004200 */
        /* <DEDUP_REMOVED lines=20> */
[----:B------:R-:W-:Y:S01]  /*147d0*/  FFMA.FTZ R101, R251, R122, R101 ;  /* 0x0000007afb657223 */ /* 0x000fe20000010065 */
[--C-:B------:R-:W-:Y:S01]  /*147e0*/  FFMA.FTZ R88, R88, UR4, -R118.reuse ;  /* 0x0000000458587c23 */ /* 0x100fe20008010876 */
[--C-:B------:R-:W-:Y:S01]  /*147f0*/  FFMA.FTZ R92, R92, UR4, -R118.reuse ;  /* 0x000000045c5c7c23 */ /* 0x100fe20008010876 */
[----:B------:R-:W-:Y:S01]  /*14800*/  FFMA.FTZ R72, R72, UR4, -R118 ;  /* 0x0000000448487c23 */ /* 0x000fe20008010876 */
[----:B------:R-:W-:Y:S01]  /*14810*/  MUFU.EX2 R112, R112 ;  /* 0x0000007000707308 */ /* 0x000fe20000000800 */
        /* <DEDUP_REMOVED lines=23> */
[--C-:B------:R-:W-:Y:S01]  /*14990*/  FFMA.FTZ R160, R199, UR4, -R118.reuse ;  /* 0x00000004c7a07c23 */ /* 0x100fe20008010876 */
[--C-:B------:R-:W-:Y:S01]  /*149a0*/  FFMA.FTZ R161, R201, UR4, -R118.reuse ;  /* 0x00000004c9a17c23 */ /* 0x100fe20008010876 */
[----:B------:R-:W1:Y:S01]  /*149b0*/  MUFU.EX2 R110, R110 ;  /* 0x0000006e006e7308 */ /* 0x000e620000000800 */
[----:B------:R-:W-:Y:S01]  /*149c0*/  FFMA.FTZ R117, R250, R123, R117 ;  /* 0x0000007bfa757223 */ /* 0x000fe20000010075 */
[----:B------:R-:W-:Y:S01]  /*149d0*/  FADD.FTZ R101, R67, R101 ;  /* 0x0000006543657221 */ /* 0x000fe20000010000 */
[C---:B------:R-:W-:Y:S01]  /*149e0*/  HMMA.16816.F32.BF16 R36, R8.reuse, R12, R36 ;  /* 0x0000000c0824723c */ /* 0x040fe20000041824 */
[--C-:B------:R-:W-:Y:S01]  /*149f0*/  FFMA.FTZ R91, R91, UR4, -R118.reuse ;  /* 0x000000045b5b7c23 */ /* 0x100fe20008010876 */
[----:B------:R-:W-:Y:S01]  /*14a00*/  FADD.FTZ R117, R116, R117 ;  /* 0x0000007574757221 */ /* 0x000fe20000010000 */
[--C-:B------:R-:W-:Y:S01]  /*14a10*/  FFMA.FTZ R71, R71, UR4, -R118.reuse ;  /* 0x0000000447477c23 */ /* 0x100fe20008010876 */
[--C-:B------:R-:W-:Y:S01]  /*14a20*/  FFMA.FTZ R90, R90, UR4, -R118.reuse ;  /* 0x000000045a5a7c23 */ /* 0x100fe20008010876 */
[----:B------:R-:W3:Y:S01]  /*14a30*/  MUFU.EX2 R109, R109 ;  /* 0x0000006d006d7308 */ /* 0x000ee20000000800 */
[C---:B------:R-:W-:Y:S01]  /*14a40*/  HMMA.16816.F32.BF16 R16, R8.reuse, R18, R156 ;  /* 0x000000120810723c */ /* 0x040fe2000004189c */
[----:B------:R-:W-:Y:S01]  /*14a50*/  FADD.FTZ R117, R115, R117 ;  /* 0x0000007573757221 */ /* 0x000fe20000010000 */
[--C-:B------:R-:W-:Y:S01]  /*14a60*/  FFMA.FTZ R63, R63, UR4, -R118.reuse ;  /* 0x000000043f3f7c23 */ /* 0x100fe20008010876 */
[--C-:B------:R-:W-:Y:S01]  /*14a70*/  FFMA.FTZ R89, R89, UR4, -R118.reuse ;  /* 0x0000000459597c23 */ /* 0x100fe20008010876 */
[----:B------:R-:W-:Y:S01]  /*14a80*/  FFMA.FTZ R74, R74, UR4, -R118 ;  /* 0x000000044a4a7c23 */ /* 0x000fe20008010876 */
[----:B------:R-:W-:Y:S01]  /*14a90*/  FADD.FTZ R114, R114, R117 ;  /* 0x0000007572727221 */ /* 0x000fe20000010000 */
[C---:B------:R-:W-:Y:S01]  /*14aa0*/  HMMA.16816.F32.BF16 R4, R8.reuse, R6, R148 ;  /* 0x000000060804723c */ /* 0x040fe20000041894 */
[----:B------:R-:W4:Y:S01]  /*14ab0*/  MUFU.EX2 R108, R108 ;  /* 0x0000006c006c7308 */ /* 0x000f220000000800 */
[----:B-1----:R-:W-:Y:S01]  /*14ac0*/  F2FP.BF16.F32.PACK_AB R50, R110, R111 ;  /* 0x0000006f6e32723e */ /* 0x002fe200000010ff */
[--C-:B------:R-:W-:Y:S01]  /*14ad0*/  FFMA.FTZ R156, R205, UR4, -R102.reuse ;  /* 0x00000004cd9c7c23 */ /* 0x100fe20008010866 */
[--C-:B------:R-:W-:Y:S01]  /*14ae0*/  FFMA.FTZ R157, R202, UR4, -R102.reuse ;  /* 0x00000004ca9d7c23 */ /* 0x100fe20008010866 */
[--C-:B------:R-:W-:Y:S01]  /*14af0*/  FFMA.FTZ R158, R203, UR4, -R102.reuse ;  /* 0x00000004cb9e7c23 */ /* 0x100fe20008010866 */
[C---:B------:R-:W-:Y:S01]  /*14b00*/  HMMA.16816.F32.BF16 R12, R8.reuse, R14, R140 ;  /* 0x0000000e080c723c */ /* 0x040fe2000004188c */
[--C-:B------:R-:W-:Y:S01]  /*14b10*/  FFMA.FTZ R149, R215, UR4, -R102.reuse ;  /* 0x00000004d7957c23 */ /* 0x100fe20008010866 */
[--C-:B------:R-:W-:Y:S01]  /*14b20*/  FFMA.FTZ R150, R209, UR4, -R102.reuse ;  /* 0x00000004d1967c23 */ /* 0x100fe20008010866 */
[----:B------:R-:W-:Y:S01]  /*14b30*/  MUFU.EX2 R107, R107 ;  /* 0x0000006b006b7308 */ /* 0x000fe20000000800 */
[--C-:B------:R-:W-:Y:S01]  /*14b40*/  FFMA.FTZ R151, R212, UR4, -R102.reuse ;  /* 0x00000004d4977c23 */ /* 0x100fe20008010866 */
        /* <DEDUP_REMOVED lines=11> */
[--C-:B------:R-:W-:Y:S01]  /*14c00*/  FFMA.FTZ R164, R180, UR4, -R102.reuse ;  /* 0x00000004b4a47c23 */ /* 0x100fe20008010866 */
[----:B------:R-:W1:Y:S01]  /*14c10*/  LDSM.16.MT88.4 R24, [R236+0xb000] ;  /* 0x00b00000ec18783b */ /* 0x000e620000004200 */
[C---:B--2---:R-:W-:Y:S01]  /*14c20*/  HMMA.16816.F32.BF16 R20, R48.reuse, R32, R20 ;  /* 0x000000203014723c */ /* 0x044fe20000041814 */
[----:B------:R-:W-:Y:S01]  /*14c30*/  MUFU.EX2 R142, R142 ;  /* 0x0000008e008e7308 */ /* 0x000fe20000000800 */
[----:B------:R-:W-:Y:S01]  /*14c40*/  FFMA.FTZ R165, R196, UR4, -R102 ;  /* 0x00000004c4a57c23 */ /* 0x000fe20008010866 */
[----:B------:R-:W-:Y:S01]  /*14c50*/  FFMA.FTZ R180, R195, UR4, -R118 ;  /* 0x00000004c3b47c23 */ /* 0x000fe20008010876 */
[----:B------:R-:W-:Y:S01]  /*14c60*/  FADD.FTZ R114, R113, R114 ;  /* 0x0000007271727221 */ /* 0x000fe20000010000 */
[----:B------:R-:W-:Y:S01]  /*14c70*/  FFMA.FTZ R59, R59, UR4, -R118 ;  /* 0x000000043b3b7c23 */ /* 0x000fe20008010876 */
[C---:B------:R-:W-:Y:S01]  /*14c80*/  HMMA.16816.F32.BF16 R16, R48.reuse, R34, R16 ;  /* 0x000000223010723c */ /* 0x040fe20000041810 */
[----:B------:R-:W2:Y:S01]  /*14c90*/  LDSM.16.MT88.4 R32, [R232+0xb000] ;  /* 0x00b00000e820783b */ /* 0x000ea20000004200 */
[----:B------:R-:W-:Y:S01]  /*14ca0*/  FADD.FTZ R114, R112, R114 ;  /* 0x0000007270727221 */ /* 0x000fe20000010000 */
[----:B------:R-:W4:Y:S01]  /*14cb0*/  MUFU.EX2 R143, R143 ;  /* 0x0000008f008f7308 */ /* 0x000f220000000800 */
[--C-:B------:R-:W-:Y:S01]  /*14cc0*/  FFMA.FTZ R94, R94, UR4, -R118.reuse ;  /* 0x000000045e5e7c23 */ /* 0x100fe20008010876 */
[----:B------:R-:W-:Y:S01]  /*14cd0*/  FFMA.FTZ R95, R95, UR4, -R118 ;  /* 0x000000045f5f7c23 */ /* 0x000fe20008010876 */
[C---:B-----5:R-:W-:Y:S01]  /*14ce0*/  HMMA.16816.F32.BF16 R28, R48.reuse, R40, R28 ;  /* 0x00000028301c723c */ /* 0x060fe2000004181c */
[----:B------:R-:W-:Y:S01]  /*14cf0*/  FADD.FTZ R114, R111, R114 ;  /* 0x000000726f727221 */ /* 0x000fe20000010000 */
[--C-:B------:R-:W-:Y:S01]  /*14d00*/  FFMA.FTZ R85, R85, UR4, -R118.reuse ;  /* 0x0000000455557c23 */ /* 0x100fe20008010876 */
[----:B------:R-:W-:Y:S01]  /*14d10*/  FFMA.FTZ R250, R84, UR4, -R118 ;  /* 0x0000000454fa7c23 */ /* 0x000fe20008010876 */
[----:B------:R-:W-:Y:S01]  /*14d20*/  FFMA.FTZ R251, R53, UR4, -R102 ;  /* 0x0000000435fb7c23 */ /* 0x000fe20008010866 */
[----:B------:R-:W-:Y:S01]  /*14d30*/  MUFU.EX2 R144, R144 ;  /* 0x0000009000907308 */ /* 0x000fe20000000800 */
[----:B------:R-:W-:Y:S01]  /*14d40*/  HMMA.16816.F32.BF16 R4, R48, R42, R4 ;  /* 0x0000002a3004723c */ /* 0x000fe20000041804 */
[----:B------:R-:W5:Y:S01]  /*14d50*/  LDSM.16.MT88.4 R40, [R231+0xb000] ;  /* 0x00b00000e728783b */ /* 0x000f620000004200 */
[----:B------:R-:W-:Y:S01]  /*14d60*/  FADD.FTZ R110, R110, R114 ;  /* 0x000000726e6e7221 */ /* 0x000fe20000010000 */
[----:B------:R-:W-:-:S03]  /*14d70*/  FFMA.FTZ R99, R99, UR4, -R118 ;  /* 0x0000000463637c23 */ /* 0x000fc60008010876 */
[----:B------:R-:W-:Y:S01]  /*14d80*/  HMMA.16816.F32.BF16 R36, R48, R44, R36 ;  /* 0x0000002c3024723c */ /* 0x000fe20000041824 */
[----:B------:R-:W2:Y:S01]  /*14d90*/  MUFU.EX2 R145, R145 ;  /* 0x0000009100917308 */ /* 0x000ea20000000800 */
[----:B---3--:R-:W-:-:S04]  /*14da0*/  FADD.FTZ R110, R109, R110 ;  /* 0x0000006e6d6e7221 */ /* 0x008fc80000010000 */
[C---:B------:R-:W-:Y:S01]  /*14db0*/  HMMA.16816.F32.BF16 R12, R48.reuse, R46, R12 ;  /* 0x0000002e300c723c */ /* 0x040fe2000004180c */
[C---:B----4-:R-:W-:Y:S01]  /*14dc0*/  F2FP.BF16.F32.PACK_AB R44, R108.reuse, R109 ;  /* 0x0000006d6c2c723e */ /* 0x050fe200000010ff */
[----:B------:R-:W-:Y:S01]  /*14dd0*/  FADD.FTZ R110, R108, R110 ;  /* 0x0000006e6c6e7221 */ /* 0x000fe20000010000 */
[----:B------:R-:W-:Y:S01]  /*14de0*/  F2FP.BF16.F32.PACK_AB R45, R143, R142 ;  /* 0x0000008e8f2d723e */ /* 0x000fe200000010ff */
[----:B------:R-:W3:Y:S02]  /*14df0*/  MUFU.EX2 R105, R105 ;  /* 0x0000006900697308 */ /* 0x000ee40000000800 */
[----:B-1----:R-:W-:Y:S01]  /*14e00*/  HMMA.16816.F32.BF16 R136, R48, R8, R136 ;  /* 0x000000083088723c */ /* 0x002fe20000041888 */
[----:B------:R-:W-:Y:S01]  /*14e10*/  F2FP.BF16.F32.PACK_AB R46, R106, R107 ;  /* 0x0000006b6a2e723e */ /* 0x000fe200000010ff */
[----:B------:R-:W-:-:S04]  /*14e20*/  FADD.FTZ R110, R107, R110 ;  /* 0x0000006e6b6e7221 */ /* 0x000fc80000010000 */
[----:B------:R-:W-:Y:S01]  /*14e30*/  HMMA.16816.F32.BF16 R132, R48, R10, R132 ;  /* 0x0000000a3084723c */ /* 0x000fe20000041884 */
[----:B------:R-:W1:Y:S01]  /*14e40*/  LDSM.16.MT88.4 R8, [R230+0xb000] ;  /* 0x00b00000e608783b */ /* 0x000e620000004200 */
[----:B--2---:R-:W-:Y:S01]  /*14e50*/  F2FP.BF16.F32.PACK_AB R47, R145, R144 ;  /* 0x00000090912f723e */ /* 0x004fe200000010ff */
[----:B------:R-:W2:Y:S01]  /*14e60*/  MUFU.EX2 R104, R104 ;  /* 0x0000006800687308 */ /* 0x000ea20000000800 */
[----:B------:R-:W-:-:S05]  /*14e70*/  FADD.FTZ R106, R106, R110 ;  /* 0x0000006e6a6a7221 */ /* 0x000fca0000010000 */
[C---:B------:R-:W-:Y:S01]  /*14e80*/  HMMA.16816.F32.BF16 R20, R44.reuse, R24, R20 ;  /* 0x000000182c14723c */ /* 0x040fe20000041814 */
[----:B---3--:R-:W-:Y:S01]  /*14e90*/  FADD.FTZ R106, R105, R106 ;  /* 0x0000006a696a7221 */ /* 0x008fe20000010000 */
[----:B------:R-:W3:Y:S04]  /*14ea0*/  MUFU.EX2 R103, R103 ;  /* 0x0000006700677308 */ /* 0x000ee80000000800 */
[C---:B------:R-:W-:Y:S01]  /*14eb0*/  HMMA.16816.F32.BF16 R16, R44.reuse, R26, R16 ;  /* 0x0000001a2c10723c */ /* 0x040fe20000041810 */
[----:B------:R-:W4:Y:S03]  /*14ec0*/  LDSM.16.MT88.4 R24, [R236+0xb800] ;  /* 0x00b80000ec18783b */ /* 0x000f260000004200 */
[----:B------:R-:W5:Y:S01]  /*14ed0*/  MUFU.EX2 R121, R121 ;  /* 0x0000007900797308 */ /* 0x000f620000000800 */
[C---:B--2---:R-:W-:Y:S01]  /*14ee0*/  F2FP.BF16.F32.PACK_AB R48, R104.reuse, R105 ;  /* 0x000000696830723e */ /* 0x044fe200000010ff */
[----:B------:R-:W-:Y:S01]  /*14ef0*/  HMMA.16816.F32.BF16 R28, R44, R32, R28 ;  /* 0x000000202c1c723c */ /* 0x000fe2000004181c */
[----:B------:R-:W-:-:S05]  /*14f00*/  FADD.FTZ R106, R104, R106 ;  /* 0x0000006a686a7221 */ /* 0x000fca0000010000 */
[----:B------:R-:W-:Y:S01]  /*14f10*/  MUFU.EX2 R149, R149 ;  /* 0x0000009500957308 */ /* 0x000fe20000000800 */
[----:B------:R-:W-:Y:S01]  /*14f20*/  HMMA.16816.F32.BF16 R4, R44, R34, R4 ;  /* 0x000000222c04723c */ /* 0x000fe20000041804 */
[----:B------:R-:W2:Y:S01]  /*14f30*/  LDSM.16.MT88.4 R32, [R232+0xb800] ;  /* 0x00b80000e820783b */ /* 0x000ea20000004200 */
[----:B---3--:R-:W-:-:S04]  /*14f40*/  FADD.FTZ R106, R103, R106 ;  /* 0x0000006a676a7221 */ /* 0x008fc80000010000 */
[----:B-----5:R-:W-:Y:S01]  /*14f50*/  HMMA.16816.F32.BF16 R36, R44, R40, R36 ;  /* 0x000000282c24723c */ /* 0x020fe20000041824 */
[----:B------:R-:W3:Y:S01]  /*14f60*/  MUFU.EX2 R150, R150 ;  /* 0x0000009600967308 */ /* 0x000ee20000000800 */
[C---:B------:R-:W-:Y:S01]  /*14f70*/  F2FP.BF16.F32.PACK_AB R50, R121.reuse, R103 ;  /* 0x000000677932723e */ /* 0x040fe200000010ff */
[----:B------:R-:W-:-:S03]  /*14f80*/  FADD.FTZ R106, R121, R106 ;  /* 0x0000006a796a7221 */ /* 0x000fc60000010000 */
[C---:B------:R-:W-:Y:S01]  /*14f90*/  HMMA.16816.F32.BF16 R12, R44.reuse, R42, R12 ;  /* 0x0000002a2c0c723c */ /* 0x040fe2000004180c */
[----:B------:R-:W-:Y:S02]  /*14fa0*/  LDSM.16.MT88.4 R40, [R231+0xb800] ;  /* 0x00b80000e728783b */ /* 0x000fe40000004200 */
[----:B------:R-:W-:Y:S03]  /*14fb0*/  MUFU.EX2 R151, R151 ;  /* 0x0000009700977308 */ /* 0x000fe60000000800 */
[C---:B-1----:R-:W-:Y:S05]  /*14fc0*/  HMMA.16816.F32.BF16 R136, R44.reuse, R8, R136 ;  /* 0x000000082c88723c */ /* 0x042fea0000041888 */
[----:B------:R-:W1:Y:S01]  /*14fd0*/  MUFU.EX2 R152, R152 ;  /* 0x0000009800987308 */ /* 0x000e620000000800 */
[----:B------:R-:W-:Y:S01]  /*14fe0*/  HMMA.16816.F32.BF16 R132, R44, R10, R132 ;  /* 0x0000000a2c84723c */ /* 0x000fe20000041884 */
[----:B------:R-:W5:Y:S01]  /*14ff0*/  LDSM.16.MT88.4 R8, [R230+0xb800] ;  /* 0x00b80000e608783b */ /* 0x000f620000004200 */
[----:B---3--:R-:W-:-:S05]  /*15000*/  F2FP.BF16.F32.PACK_AB R49, R150, R149 ;  /* 0x000000959631723e */ /* 0x008fca00000010ff */
[----:B------:R-:W-:Y:S08]  /*15010*/  MUFU.EX2 R0, R0 ;  /* 0x0000000000007308 */ /* 0x000ff00000000800 */
[----:B------:R-:W3:Y:S01]  /*15020*/  MUFU.EX2 R124, R124 ;  /* 0x0000007c007c7308 */ /* 0x000ee20000000800 */
[----:B-1----:R-:W-:-:S07]  /*15030*/  F2FP.BF16.F32.PACK_AB R51, R152, R151 ;  /* 0x000000979833723e */ /* 0x002fce00000010ff */
[C---:B----4-:R-:W-:Y:S01]  /*15040*/  HMMA.16816.F32.BF16 R20, R48.reuse, R24, R20 ;  /* 0x000000183014723c */ /* 0x050fe20000041814 */
[----:B------:R-:W-:Y:S05]  /*15050*/  MUFU.EX2 R130, R130 ;  /* 0x0000008200827308 */ /* 0x000fea0000000800 */
[C---:B------:R-:W-:Y:S01]  /*15060*/  HMMA.16816.F32.BF16 R16, R48.reuse, R26, R16 ;  /* 0x0000001a3010723c */ /* 0x040fe20000041810 */
[----:B------:R-:W1:Y:S02]  /*15070*/  LDSM.16.MT88.4 R24, [R236+0xc000] ;  /* 0x00c00000ec18783b */ /* 0x000e640000004200 */
[----:B------:R-:W4:Y:S01]  /*15080*/  MUFU.EX2 R140, R140 ;  /* 0x0000008c008c7308 */ /* 0x000f220000000800 */
[----:B---3--:R-:W-:Y:S01]  /*15090*/  F2FP.BF16.F32.PACK_AB R44, R124, R0 ;  /* 0x000000007c2c723e */ /* 0x008fe200000010ff */
[----:B------:R-:W-:Y:S01]  /*150a0*/  FADD.FTZ R0, R0, R106 ;  /* 0x0000006a00007221 */ /* 0x000fe20000010000 */
[----:B--2---:R-:W-:Y:S03]  /*150b0*/  HMMA.16816.F32.BF16 R28, R48, R32, R28 ;  /* 0x00000020301c723c */ /* 0x004fe6000004181c */
[----:B------:R-:W-:-:S02]  /*150c0*/  FADD.FTZ R124, R124, R0 ;  /* 0x000000007c7c7221 */ /* 0x000fc40000010000 */
[----:B------:R-:W-:Y:S01]  /*150d0*/  MUFU.EX2 R156, R156 ;  /* 0x0000009c009c7308 */ /* 0x000fe20000000800 */
[C---:B-----5:R-:W-:Y:S06]  /*150e0*/  HMMA.16816.F32.BF16 R136, R48.reuse, R8, R136 ;  /* 0x000000083088723c */ /* 0x060fec0000041888 */
[----:B------:R-:W-:Y:S01]  /*150f0*/  HMMA.16816.F32.BF16 R132, R48, R10, R132 ;  /* 0x0000000a3084723c */ /* 0x000fe20000041884 */
[----:B------:R-:W2:Y:S01]  /*15100*/  MUFU.EX2 R157, R157 ;  /* 0x0000009d009d7308 */ /* 0x000ea20000000800 */
[----:B------:R-:W3:Y:S01]  /*15110*/  LDSM.16.MT88.4 R8, [R230+0xc000] ;  /* 0x00c00000e608783b */ /* 0x000ee20000004200 */
[----:B----4-:R-:W-:Y:S01]  /*15120*/  F2FP.BF16.F32.PACK_AB R46, R140, R130 ;  /* 0x000000828c2e723e */ /* 0x010fe200000010ff */
[----:B------:R-:W-:-:S02]  /*15130*/  FADD.FTZ R130, R130, R124 ;  /* 0x0000007c82827221 */ /* 0x000fc40000010000 */
        /* <DEDUP_REMOVED lines=12> */
[C---:B-1----:R-:W-:Y:S01]  /*15200*/  HMMA.16816.F32.BF16 R20, R44.reuse, R24, R20 ;  /* 0x000000182c14723c */ /* 0x042fe20000041814 */
[----:B------:R-:W-:Y:S05]  /*15210*/  MUFU.EX2 R147, R147 ;  /* 0x0000009300937308 */ /* 0x000fea0000000800 */
[C---:B------:R-:W-:Y:S01]  /*15220*/  HMMA.16816.F32.BF16 R16, R44.reuse, R26, R16 ;  /* 0x0000001a2c10723c */ /* 0x040fe20000041810 */
[----:B------:R-:W1:Y:S02]  /*15230*/  LDSM.16.MT88.4 R24, [R236+0xc800] ;  /* 0x00c80000ec18783b */ /* 0x000e640000004200 */
[----:B------:R-:W5:Y:S01]  /*15240*/  MUFU.EX2 R148, R148 ;  /* 0x0000009400947308 */ /* 0x000f620000000800 */
[C---:B--2---:R-:W-:Y:S01]  /*15250*/  F2FP.BF16.F32.PACK_AB R48, R146.reuse, R141 ;  /* 0x0000008d9230723e */ /* 0x044fe200000010ff */
[----:B------:R-:W-:Y:S01]  /*15260*/  FADD.FTZ R141, R141, R130 ;  /* 0x000000828d8d7221 */ /* 0x000fe20000010000 */
[----:B---3--:R-:W-:Y:S03]  /*15270*/  HMMA.16816.F32.BF16 R136, R44, R8, R136 ;  /* 0x000000082c88723c */ /* 0x008fe60000041888 */
        /* <DEDUP_REMOVED lines=12> */
[----:B--2---:R-:W-:Y:S02]  /*15340*/  F2FP.BF16.F32.PACK_AB R49, R164, R163 ;  /* 0x000000a3a431723e */ /* 0x004fe400000010ff */
[C---:B------:R-:W-:Y:S05]  /*15350*/  HMMA.16816.F32.BF16 R36, R44.reuse, R40, R36 ;  /* 0x000000282c24723c */ /* 0x040fea0000041824 */
[----:B------:R-:W2:Y:S01]  /*15360*/  MUFU.EX2 R154, R154 ;  /* 0x0000009a009a7308 */ /* 0x000ea20000000800 */
[----:B------:R-:W-:Y:S01]  /*15370*/  HMMA.16816.F32.BF16 R12, R44, R42, R12 ;  /* 0x0000002a2c0c723c */ /* 0x000fe2000004180c */
[----:B------:R-:W5:Y:S01]  /*15380*/  LDSM.16.MT88.4 R40, [R231+0xc800] ;  /* 0x00c80000e728783b */ /* 0x000f620000004200 */
[----:B----4-:R-:W-:-:S05]  /*15390*/  F2FP.BF16.F32.PACK_AB R51, R179, R165 ;  /* 0x000000a5b333723e */ /* 0x010fca00000010ff */
[----:B------:R-:W4:Y:S01]  /*153a0*/  MUFU.EX2 R155, R155 ;  /* 0x0000009b009b7308 */ /* 0x000f220000000800 */
[----:B------:R-:W-:Y:S01]  /*153b0*/  F2FP.BF16.F32.PACK_AB R45, R188, R187 ;  /* 0x000000bbbc2d723e */ /* 0x000fe200000010ff */
[----:B-1----:R-:W-:Y:S01]  /*153c0*/  HMMA.16816.F32.BF16 R20, R48, R24, R20 ;  /* 0x000000183014723c */ /* 0x002fe20000041814 */
[----:B------:R-:W-:Y:S01]  /*153d0*/  F2FP.BF16.F32.PACK_AB R47, R191, R189 ;  /* 0x000000bdbf2f723e */ /* 0x000fe200000010ff */
[----:B------:R-:W-:-:S04]  /*153e0*/  FADD.FTZ R147, R153, R147 ;  /* 0x0000009399937221 */ /* 0x000fc80000010000 */
[C---:B------:R-:W-:Y:S01]  /*153f0*/  HMMA.16816.F32.BF16 R16, R48.reuse, R26, R16 ;  /* 0x0000001a3010723c */ /* 0x040fe20000041810 */
[----:B------:R-:W1:Y:S01]  /*15400*/  LDSM.16.MT88.4 R24, [R236+0xd000] ;  /* 0x00d00000ec18783b */ /* 0x000e620000004200 */
[----:B------:R-:W5:Y:S01]  /*15410*/  MUFU.EX2 R160, R160 ;  /* 0x000000a000a07308 */ /* 0x000f620000000800 */
[C---:B--2---:R-:W-:Y:S01]  /*15420*/  F2FP.BF16.F32.PACK_AB R44, R154.reuse, R153 ;  /* 0x000000999a2c723e */ /* 0x044fe200000010ff */
[----:B------:R-:W-:Y:S02]  /*15430*/  FADD.FTZ R154, R154, R147 ;  /* 0x000000939a9a7221 */ /* 0x000fe40000010000 */
[C---:B---3--:R-:W-:Y:S02]  /*15440*/  HMMA.16816.F32.BF16 R136, R48.reuse, R8, R136 ;  /* 0x000000083088723c */ /* 0x048fe40000041888 */
[----:B----4-:R-:W-:Y:S02]  /*15450*/  FADD.FTZ R154, R155, R154 ;  /* 0x0000009a9b9a7221 */ /* 0x010fe40000010000 */
[----:B------:R-:W2:Y:S02]  /*15460*/  MUFU.EX2 R161, R161 ;  /* 0x000000a100a17308 */ /* 0x000ea40000000800 */
[C---:B------:R-:W-:Y:S01]  /*15470*/  HMMA.16816.F32.BF16 R132, R48.reuse, R10, R132 ;  /* 0x0000000a3084723c */ /* 0x040fe20000041884 */
[----:B------:R-:W3:Y:S05]  /*15480*/  LDSM.16.MT88.4 R8, [R230+0xd000] ;  /* 0x00d00000e608783b */ /* 0x000eea0000004200 */
[----:B-----5:R-:W-:Y:S01]  /*15490*/  HMMA.16816.F32.BF16 R28, R48, R32, R28 ;  /* 0x00000020301c723c */ /* 0x020fe2000004181c */
[C---:B------:R-:W-:Y:S01]  /*154a0*/  F2FP.BF16.F32.PACK_AB R46, R160.reuse, R155 ;  /* 0x0000009ba02e723e */ /* 0x040fe200000010ff */
[----:B------:R-:W4:Y:S01]  /*154b0*/  MUFU.EX2 R162, R162 ;  /* 0x000000a200a27308 */ /* 0x000f220000000800 */
[----:B------:R-:W-:-:S03]  /*154c0*/  FADD.FTZ R160, R160, R154 ;  /* 0x0000009aa0a07221 */ /* 0x000fc60000010000 */
[C---:B------:R-:W-:Y:S01]  /*154d0*/  HMMA.16816.F32.BF16 R4, R48.reuse, R34, R4 ;  /* 0x000000223004723c */ /* 0x040fe20000041804 */
[----:B------:R-:W5:Y:S01]  /*154e0*/  LDSM.16.MT88.4 R32, [R232+0xd000] ;  /* 0x00d00000e820783b */ /* 0x000f620000004200 */
[----:B--2---:R-:W-:Y:S02]  /*154f0*/  FADD.FTZ R160, R161, R160 ;  /* 0x000000a0a1a07221 */ /* 0x004fe40000010000 */
[----:B------:R-:W2:Y:S02]  /*15500*/  MUFU.EX2 R180, R180 ;  /* 0x000000b400b47308 */ /* 0x000ea40000000800 */
[C---:B------:R-:W-:Y:S06]  /*15510*/  HMMA.16816.F32.BF16 R36, R48.reuse, R40, R36 ;  /* 0x000000283024723c */ /* 0x040fec0000041824 */
[----:B------:R-:W-:Y:S01]  /*15520*/  HMMA.16816.F32.BF16 R12, R48, R42, R12 ;  /* 0x0000002a300c723c */ /* 0x000fe2000004180c */
[----:B------:R-:W5:Y:S01]  /*15530*/  LDSM.16.MT88.4 R40, [R231+0xd000] ;  /* 0x00d00000e728783b */ /* 0x000f620000004200 */
[----:B------:R-:W3:Y:S01]  /*15540*/  MUFU.EX2 R183, R183 ;  /* 0x000000b700b77308 */ /* 0x000ee20000000800 */
[----:B----4-:R-:W-:-:S03]  /*15550*/  FADD.FTZ R160, R162, R160 ;  /* 0x000000a0a2a07221 */ /* 0x010fc60000010000 */
[C---:B-1----:R-:W-:Y:S01]  /*15560*/  HMMA.16816.F32.BF16 R20, R44.reuse, R24, R20 ;  /* 0x000000182c14723c */ /* 0x042fe20000041814 */
[----:B------:R-:W-:Y:S02]  /*15570*/  F2FP.BF16.F32.PACK_AB R48, R162, R161 ;  /* 0x000000a1a230723e */ /* 0x000fe400000010ff */
[----:B------:R-:W-:Y:S01]  /*15580*/  F2FP.BF16.F32.PACK_AB R49, R184, R192 ;  /* 0x000000c0b831723e */ /* 0x000fe200000010ff */
[----:B------:R-:W1:Y:S01]  /*15590*/  MUFU.EX2 R185, R185 ;  /* 0x000000b900b97308 */ /* 0x000e620000000800 */
[----:B------:R-:W-:Y:S01]  /*155a0*/  F2FP.BF16.F32.PACK_AB R51, R181, R186 ;  /* 0x000000bab533723e */ /* 0x000fe200000010ff */
[----:B------:R-:W-:Y:S01]  /*155b0*/  HMMA.16816.F32.BF16 R16, R44, R26, R16 ;  /* 0x0000001a2c10723c */ /* 0x000fe20000041810 */
[----:B------:R-:W4:Y:S01]  /*155c0*/  LDSM.16.MT88.4 R24, [R236+0xd800] ;  /* 0x00d80000ec18783b */ /* 0x000f220000004200 */
[----:B--2---:R-:W-:-:S04]  /*155d0*/  FADD.FTZ R160, R180, R160 ;  /* 0x000000a0b4a07221 */ /* 0x004fc80000010000 */
[----:B---3--:R-:W-:Y:S01]  /*155e0*/  HMMA.16816.F32.BF16 R136, R44, R8, R136 ;  /* 0x000000082c88723c */ /* 0x008fe20000041888 */
[C---:B------:R-:W-:Y:S01]  /*155f0*/  F2FP.BF16.F32.PACK_AB R50, R183.reuse, R180 ;  /* 0x000000b4b732723e */ /* 0x040fe200000010ff */
[----:B------:R-:W2:Y:S01]  /*15600*/  MUFU.EX2 R193, R193 ;  /* 0x000000c100c17308 */ /* 0x000ea20000000800 */
[----:B------:R-:W-:-:S03]  /*15610*/  FADD.FTZ R183, R183, R160 ;  /* 0x000000a0b7b77221 */ /* 0x000fc60000010000 */
[C---:B------:R-:W-:Y:S01]  /*15620*/  HMMA.16816.F32.BF16 R132, R44.reuse, R10, R132 ;  /* 0x0000000a2c84723c */ /* 0x040fe20000041884 */
[----:B------:R-:W3:Y:S01]  /*15630*/  LDSM.16.MT88.4 R8, [R230+0xd800] ;  /* 0x00d80000e608783b */ /* 0x000ee20000004200 */
[----:B-1----:R-:W-:Y:S02]  /*15640*/  FADD.FTZ R183, R185, R183 ;  /* 0x000000b7b9b77221 */ /* 0x002fe40000010000 */
[----:B------:R-:W-:Y:S02]  /*15650*/  MUFU.EX2 R194, R194 ;  /* 0x000000c200c27308 */ /* 0x000fe40000000800 */
[C---:B-----5:R-:W-:Y:S06]  /*15660*/  HMMA.16816.F32.BF16 R28, R44.reuse, R32, R28 ;  /* 0x000000202c1c723c */ /* 0x060fec000004181c */
[----:B------:R-:W-:Y:S01]  /*15670*/  HMMA.16816.F32.BF16 R4, R44, R34, R4 ;  /* 0x000000222c04723c */ /* 0x000fe20000041804 */
[----:B------:R-:W1:Y:S01]  /*15680*/  LDSM.16.MT88.4 R32, [R232+0xd800] ;  /* 0x00d80000e820783b */ /* 0x000e620000004200 */
[----:B------:R-:W5:Y:S01]  /*15690*/  MUFU.EX2 R190, R190 ;  /* 0x000000be00be7308 */ /* 0x000f620000000800 */
[----:B--2---:R-:W-:-:S03]  /*156a0*/  FADD.FTZ R183, R193, R183 ;  /* 0x000000b7c1b77221 */ /* 0x004fc60000010000 */
[C---:B------:R-:W-:Y:S04]  /*156b0*/  HMMA.16816.F32.BF16 R36, R44.reuse, R40, R36 ;  /* 0x000000282c24723c */ /* 0x040fe80000041824 */
[----:B------:R-:W-:Y:S02]  /*156c0*/  MUFU.EX2 R182, R182 ;  /* 0x000000b600b67308 */ /* 0x000fe40000000800 */
[----:B------:R-:W-:Y:S01]  /*156d0*/  HMMA.16816.F32.BF16 R12, R44, R42, R12 ;  /* 0x0000002a2c0c723c */ /* 0x000fe2000004180c */
[----:B------:R-:W2:Y:S05]  /*156e0*/  LDSM.16.MT88.4 R40, [R231+0xd800] ;  /* 0x00d80000e728783b */ /* 0x000eaa0000004200 */
[----:B----4-:R-:W-:Y:S01]  /*156f0*/  HMMA.16816.F32.BF16 R20, R48, R24, R20 ;  /* 0x000000183014723c */ /* 0x010fe20000041814 */
[----:B------:R-:W-:Y:S01]  /*15700*/  F2FP.BF16.F32.PACK_AB R44, R193, R185 ;  /* 0x000000b9c12c723e */ /* 0x000fe200000010ff */
[----:B------:R-:W4:Y:S01]  /*15710*/  MUFU.EX2 R177, R177 ;  /* 0x000000b100b17308 */ /* 0x000f220000000800 */
[----:B------:R-:W-:-:S02]  /*15720*/  F2FP.BF16.F32.PACK_AB R45, R174, R176 ;  /* 0x000000b0ae2d723e */ /* 0x000fc400000010ff */
[----:B-----5:R-:W-:Y:S01]  /*15730*/  F2FP.BF16.F32.PACK_AB R46, R190, R194 ;  /* 0x000000c2be2e723e */ /* 0x020fe200000010ff */
[C---:B------:R-:W-:Y:S01]  /*15740*/  HMMA.16816.F32.BF16 R16, R48.reuse, R26, R16 ;  /* 0x0000001a3010723c */ /* 0x040fe20000041810 */
[----:B------:R-:W5:Y:S01]  /*15750*/  LDSM.16.MT88.4 R24, [R236+0xe000] ;  /* 0x00e00000ec18783b */ /* 0x000f620000004200 */
[----:B------:R-:W-:Y:S01]  /*15760*/  F2FP.BF16.F32.PACK_AB R47, R171, R175 ;  /* 0x000000afab2f723e */ /* 0x000fe200000010ff */
[----:B------:R-:W-:Y:S01]  /*15770*/  FADD.FTZ R194, R194, R183 ;  /* 0x000000b7c2c27221 */ /* 0x000fe20000010000 */
[----:B------:R-:W-:Y:S02]  /*15780*/  MUFU.EX2 R178, R178 ;  /* 0x000000b200b27308 */ /* 0x000fe40000000800 */
[----:B---3--:R-:W-:Y:S01]  /*15790*/  HMMA.16816.F32.BF16 R136, R48, R8, R136 ;  /* 0x000000083088723c */ /* 0x008fe20000041888 */
[----:B------:R-:W-:-:S05]  /*157a0*/  FADD.FTZ R194, R190, R194 ;  /* 0x000000c2bec27221 */ /* 0x000fca0000010000 */
[C---:B------:R-:W-:Y:S01]  /*157b0*/  HMMA.16816.F32.BF16 R132, R48.reuse, R10, R132 ;  /* 0x0000000a3084723c */ /* 0x040fe20000041884 */
[----:B------:R-:W3:Y:S01]  /*157c0*/  LDSM.16.MT88.4 R8, [R230+0xe000] ;  /* 0x00e00000e608783b */ /* 0x000ee20000004200 */
[----:B------:R-:W4:Y:S04]  /*157d0*/  MUFU.EX2 R172, R172 ;  /* 0x000000ac00ac7308 */ /* 0x000f280000000800 */
[C---:B-1----:R-:W-:Y:S04]  /*157e0*/  HMMA.16816.F32.BF16 R28, R48.reuse, R32, R28 ;  /* 0x00000020301c723c */ /* 0x042fe8000004181c */
[----:B------:R-:W-:Y:S02]  /*157f0*/  MUFU.EX2 R173, R173 ;  /* 0x000000ad00ad7308 */ /* 0x000fe40000000800 */
[C---:B------:R-:W-:Y:S01]  /*15800*/  HMMA.16816.F32.BF16 R4, R48.reuse, R34, R4 ;  /* 0x000000223004723c */ /* 0x040fe20000041804 */
[----:B------:R-:W1:Y:S05]  /*15810*/  LDSM.16.MT88.4 R32, [R232+0xe000] ;  /* 0x00e00000e820783b */ /* 0x000e6a0000004200 */
[C---:B--2---:R-:W-:Y:S01]  /*15820*/  HMMA.16816.F32.BF16 R36, R48.reuse, R40, R36 ;  /* 0x000000283024723c */ /* 0x044fe20000041824 */
[----:B------:R-:W2:Y:S05]  /*15830*/  MUFU.EX2 R169, R169 ;  /* 0x000000a900a97308 */ /* 0x000eaa0000000800 */
[----:B------:R-:W-:Y:S01]  /*15840*/  HMMA.16816.F32.BF16 R12, R48, R42, R12 ;  /* 0x0000002a300c723c */ /* 0x000fe2000004180c */
[----:B------:R-:W2:Y:S02]  /*15850*/  LDSM.16.MT88.4 R40, [R231+0xe000] ;  /* 0x00e00000e728783b */ /* 0x000ea40000004200 */
[----:B------:R-:W-:Y:S03]  /*15860*/  MUFU.EX2 R125, R125 ;  /* 0x0000007d007d7308 */ /* 0x000fe60000000800 */
[----:B-----5:R-:W-:Y:S01]  /*15870*/  HMMA.16816.F32.BF16 R20, R44, R24, R20 ;  /* 0x000000182c14723c */ /* 0x020fe20000041814 */
[----:B----4-:R-:W-:Y:S01]  /*15880*/  F2FP.BF16.F32.PACK_AB R48, R177, R182 ;  /* 0x000000b6b130723e */ /* 0x010fe200000010ff */
[----:B------:R-:W-:Y:S01]  /*15890*/  FADD.FTZ R182, R182, R194 ;  /* 0x000000c2b6b67221 */ /* 0x000fe20000010000 */
[----:B------:R-:W-:-:S02]  /*158a0*/  F2FP.BF16.F32.PACK_AB R49, R131, R170 ;  /* 0x000000aa8331723e */ /* 0x000fc400000010ff */
[----:B------:R-:W-:Y:S01]  /*158b0*/  F2FP.BF16.F32.PACK_AB R50, R172, R178 ;  /* 0x000000b2ac32723e */ /* 0x000fe200000010ff */
[C---:B------:R-:W-:Y:S01]  /*158c0*/  HMMA.16816.F32.BF16 R16, R44.reuse, R26, R16 ;  /* 0x0000001a2c10723c */ /* 0x040fe20000041810 */
[----:B------:R-:W4:Y:S01]  /*158d0*/  LDSM.16.MT88.4 R24, [R236+0xe800] ;  /* 0x00e80000ec18783b */ /* 0x000f220000004200 */
[----:B------:R-:W-:Y:S01]  /*158e0*/  F2FP.BF16.F32.PACK_AB R51, R69, R168 ;  /* 0x000000a84533723e */ /* 0x000fe200000010ff */
[----:B------:R-:W-:Y:S01]  /*158f0*/  MUFU.EX2 R70, R70 ;  /* 0x0000004600467308 */ /* 0x000fe20000000800 */
[----:B------:R-:W-:Y:S02]  /*15900*/  FADD.FTZ R182, R177, R182 ;  /* 0x000000b6b1b67221 */ /* 0x000fe40000010000 */
[----:B---3--:R-:W-:Y:S02]  /*15910*/  HMMA.16816.F32.BF16 R136, R44, R8, R136 ;  /* 0x000000082c88723c */ /* 0x008fe40000041888 */
[----:B------:R-:W-:-:S03]  /*15920*/  FADD.FTZ R178, R178, R182 ;  /* 0x000000b6b2b27221 */ /* 0x000fc60000010000 */
[----:B------:R-:W-:Y:S01]  /*15930*/  MUFU.EX2 R83, R83 ;  /* 0x0000005300537308 */ /* 0x000fe20000000800 */
[----:B------:R-:W-:Y:S01]  /*15940*/  HMMA.16816.F32.BF16 R132, R44, R10, R132 ;  /* 0x0000000a2c84723c */ /* 0x000fe20000041884 */
[----:B------:R-:W3:Y:S01]  /*15950*/  LDSM.16.MT88.4 R8, [R230+0xe800] ;  /* 0x00e80000e608783b */ /* 0x000ee20000004200 */
[----:B------:R-:W-:-:S04]  /*15960*/  FADD.FTZ R178, R172, R178 ;  /* 0x000000b2acb27221 */ /* 0x000fc80000010000 */
[C---:B-1----:R-:W-:Y:S01]  /*15970*/  HMMA.16816.F32.BF16 R28, R44.reuse, R32, R28 ;  /* 0x000000202c1c723c */ /* 0x042fe2000004181c */
[----:B------:R-:W1:Y:S05]  /*15980*/  MUFU.EX2 R68, R68 ;  /* 0x0000004400447308 */ /* 0x000e6a0000000800 */
[C---:B------:R-:W-:Y:S01]  /*15990*/  HMMA.16816.F32.BF16 R4, R44.reuse, R34, R4 ;  /* 0x000000222c04723c */ /* 0x040fe20000041804 */
[----:B------:R-:W5:Y:S02]  /*159a0*/  LDSM.16.MT88.4 R32, [R232+0xe800] ;  /* 0x00e80000e820783b */ /* 0x000f640000004200 */
[----:B------:R-:W-:Y:S03]  /*159b0*/  MUFU.EX2 R82, R82 ;  /* 0x0000005200527308 */ /* 0x000fe60000000800 */
[C---:B--2---:R-:W-:Y:S05]  /*159c0*/  HMMA.16816.F32.BF16 R36, R44.reuse, R40, R36 ;  /* 0x000000282c24723c */ /* 0x044fea0000041824 */
[----:B------:R-:W2:Y:S01]  /*159d0*/  MUFU.EX2 R62, R62 ;  /* 0x0000003e003e7308 */ /* 0x000ea20000000800 */
[----:B------:R-:W-:Y:S01]  /*159e0*/  HMMA.16816.F32.BF16 R12, R44, R42, R12 ;  /* 0x0000002a2c0c723c */ /* 0x000fe2000004180c */
[----:B------:R-:W5:Y:S05]  /*159f0*/  LDSM.16.MT88.4 R40, [R231+0xe800] ;  /* 0x00e80000e728783b */ /* 0x000f6a0000004200 */
[C---:B----4-:R-:W-:Y:S01]  /*15a00*/  HMMA.16816.F32.BF16 R20, R48.reuse, R24, R20 ;  /* 0x000000183014723c */ /* 0x050fe20000041814 */
[----:B------:R-:W-:Y:S01]  /*15a10*/  F2FP.BF16.F32.PACK_AB R44, R169, R173 ;  /* 0x000000ada92c723e */ /* 0x000fe200000010ff */
[----:B------:R4:W-:Y:S01]  /*15a20*/  MUFU.EX2 R67, R88 ;  /* 0x0000005800437308 */ /* 0x0009e20000000800 */
[----:B-1----:R-:W-:Y:S01]  /*15a30*/  F2FP.BF16.F32.PACK_AB R45, R68, R83 ;  /* 0x00000053442d723e */ /* 0x002fe200000010ff */
[----:B------:R-:W-:Y:S01]  /*15a40*/  FADD.FTZ R173, R173, R178 ;  /* 0x000000b2adad7221 */ /* 0x000fe20000010000 */
[----:B------:R-:W-:Y:S01]  /*15a50*/  F2FP.BF16.F32.PACK_AB R46, R70, R125 ;  /* 0x0000007d462e723e */ /* 0x000fe200000010ff */
[C---:B------:R-:W-:Y:S01]  /*15a60*/  HMMA.16816.F32.BF16 R16, R48.reuse, R26, R16 ;  /* 0x0000001a3010723c */ /* 0x040fe20000041810 */
[----:B------:R-:W1:Y:S01]  /*15a70*/  LDSM.16.MT88.4 R24, [R236+0xf000] ;  /* 0x00f00000ec18783b */ /* 0x000e620000004200 */
[----:B------:R-:W-:Y:S01]  /*15a80*/  FADD.FTZ R173, R169, R173 ;  /* 0x000000ada9ad7221 */ /* 0x000fe20000010000 */
[----:B--2---:R-:W-:Y:S01]  /*15a90*/  F2FP.BF16.F32.PACK_AB R47, R62, R82 ;  /* 0x000000523e2f723e */ /* 0x004fe200000010ff */
[----:B------:R-:W2:Y:S02]  /*15aa0*/  MUFU.EX2 R92, R92 ;  /* 0x0000005c005c7308 */ /* 0x000ea40000000800 */
[----:B---3--:R-:W-:Y:S01]  /*15ab0*/  HMMA.16816.F32.BF16 R136, R48, R8, R136 ;  /* 0x000000083088723c */ /* 0x008fe20000041888 */
[----:B------:R-:W-:-:S04]  /*15ac0*/  FADD.FTZ R173, R125, R173 ;  /* 0x000000ad7dad7221 */ /* 0x000fc80000010000 */
[----:B------:R-:W-:Y:S01]  /*15ad0*/  FADD.FTZ R70, R70, R173 ;  /* 0x000000ad46467221 */ /* 0x000fe20000010000 */
[C---:B------:R-:W-:Y:S01]  /*15ae0*/  HMMA.16816.F32.BF16 R132, R48.reuse, R10, R132 ;  /* 0x0000000a3084723c */ /* 0x040fe20000041884 */
[----:B------:R-:W3:Y:S01]  /*15af0*/  LDSM.16.MT88.4 R8, [R230+0xf000] ;  /* 0x00f00000e608783b */ /* 0x000ee20000004200 */
[----:B----4-:R-:W-:Y:S01]  /*15b00*/  FADD.FTZ R88, R66, R101 ;  /* 0x0000006542587221 */ /* 0x010fe20000010000 */
[----:B------:R-:W4:Y:S01]  /*15b10*/  MUFU.EX2 R72, R72 ;  /* 0x0000004800487308 */ /* 0x000f220000000800 */
[----:B------:R-:W-:Y:S01]  /*15b20*/  FFMA.FTZ R66, R73, UR4, -R118 ;  /* 0x0000000449427c23 */ /* 0x000fe20008010876 */
[----:B------:R-:W-:Y:S01]  /*15b30*/  FFMA.FTZ R73, R93, UR4, -R102 ;  /* 0x000000045d497c23 */ /* 0x000fe20008010866 */
[----:B-----5:R-:W-:Y:S01]  /*15b40*/  HMMA.16816.F32.BF16 R28, R48, R32, R28 ;  /* 0x00000020301c723c */ /* 0x020fe2000004181c */
[----:B------:R-:W-:Y:S01]  /*15b50*/  FADD.FTZ R88, R2, R88 ;  /* 0x0000005802587221 */ /* 0x000fe20000010000 */
[----:B--2---:R-:W-:-:S03]  /*15b60*/  FADD.FTZ R70, R92, R70 ;  /* 0x000000465c467221 */ /* 0x004fc60000010000 */
[----:B------:R-:W-:Y:S01]  /*15b70*/  MUFU.EX2 R91, R91 ;  /* 0x0000005b005b7308 */ /* 0x000fe20000000800 */
[----:B------:R-:W-:Y:S01]  /*15b80*/  HMMA.16816.F32.BF16 R4, R48, R34, R4 ;  /* 0x000000223004723c */ /* 0x000fe20000041804 */
[----:B------:R-:W2:Y:S01]  /*15b90*/  LDSM.16.MT88.4 R32, [R232+0xf000] ;  /* 0x00f00000e820783b */ /* 0x000ea20000004200 */
[----:B------:R-:W-:-:S04]  /*15ba0*/  FADD.FTZ R126, R126, R88 ;  /* 0x000000587e7e7221 */ /* 0x000fc80000010000 */
[----:B------:R-:W-:Y:S01]  /*15bb0*/  HMMA.16816.F32.BF16 R36, R48, R40, R36 ;  /* 0x000000283024723c */ /* 0x000fe20000041824 */
[----:B------:R-:W-:Y:S01]  /*15bc0*/  MUFU.EX2 R71, R71 ;  /* 0x0000004700477308 */ /* 0x000fe20000000800 */
[----:B------:R-:W-:-:S04]  /*15bd0*/  FADD.FTZ R126, R127, R126 ;  /* 0x0000007e7f7e7221 */ /* 0x000fc80000010000 */
[----:B------:R-:W-:Y:S01]  /*15be0*/  HMMA.16816.F32.BF16 R12, R48, R42, R12 ;  /* 0x0000002a300c723c */ /* 0x000fe2000004180c */
[----:B------:R-:W5:Y:S01]  /*15bf0*/  LDSM.16.MT88.4 R40, [R231+0xf000] ;  /* 0x00f00000e728783b */ /* 0x000f620000004200 */
[----:B------:R-:W-:Y:S01]  /*15c00*/  FADD.FTZ R126, R128, R126 ;  /* 0x0000007e807e7221 */ /* 0x000fe20000010000 */
[----:B------:R-:W-:Y:S03]  /*15c10*/  MUFU.EX2 R81, R81 ;  /* 0x0000005100517308 */ /* 0x000fe60000000800 */
[----:B-1----:R-:W-:Y:S01]  /*15c20*/  HMMA.16816.F32.BF16 R20, R44, R24, R20 ;  /* 0x000000182c14723c */ /* 0x002fe20000041814 */
[----:B------:R-:W-:-:S04]  /*15c30*/  FADD.FTZ R126, R129, R126 ;  /* 0x0000007e817e7221 */ /* 0x000fc80000010000 */
[----:B------:R-:W1:Y:S01]  /*15c40*/  MUFU.EX2 R61, R61 ;  /* 0x0000003d003d7308 */ /* 0x000e620000000800 */
[----:B------:R-:W-:Y:S01]  /*15c50*/  HMMA.16816.F32.BF16 R16, R44, R26, R16 ;  /* 0x0000001a2c10723c */ /* 0x000fe20000041810 */
[----:B------:R-:W1:Y:S01]  /*15c60*/  LDSM.16.MT88.4 R24, [R236+0xf800] ;  /* 0x00f80000ec18783b */ /* 0x000e620000004200 */
[----:B------:R-:W-:-:S04]  /*15c70*/  FADD.FTZ R142, R142, R126 ;  /* 0x0000007e8e8e7221 */ /* 0x000fc80000010000 */
[----:B---3--:R-:W-:Y:S01]  /*15c80*/  HMMA.16816.F32.BF16 R136, R44, R8, R136 ;  /* 0x000000082c88723c */ /* 0x008fe20000041888 */
[----:B------:R-:W-:Y:S01]  /*15c90*/  MUFU.EX2 R80, R80 ;  /* 0x0000005000507308 */ /* 0x000fe20000000800 */
[----:B------:R-:W-:-:S04]  /*15ca0*/  FADD.FTZ R142, R143, R142 ;  /* 0x0000008e8f8e7221 */ /* 0x000fc80000010000 */
[C---:B------:R-:W-:Y:S01]  /*15cb0*/  HMMA.16816.F32.BF16 R132, R44.reuse, R10, R132 ;  /* 0x0000000a2c84723c */ /* 0x040fe20000041884 */
[----:B------:R-:W3:Y:S01]  /*15cc0*/  LDSM.16.MT88.4 R8, [R230+0xf800] ;  /* 0x00f80000e608783b */ /* 0x000ee20000004200 */
[----:B------:R-:W-:Y:S01]  /*15cd0*/  FADD.FTZ R142, R144, R142 ;  /* 0x0000008e908e7221 */ /* 0x000fe20000010000 */
[----:B------:R-:W1:Y:S03]  /*15ce0*/  MUFU.EX2 R60, R60 ;  /* 0x0000003c003c7308 */ /* 0x000e660000000800 */
[C---:B--2---:R-:W-:Y:S01]  /*15cf0*/  HMMA.16816.F32.BF16 R28, R44.reuse, R32, R28 ;  /* 0x000000202c1c723c */ /* 0x044fe2000004181c */
[----:B------:R-:W-:Y:S02]  /*15d00*/  FADD.FTZ R145, R145, R142 ;  /* 0x0000008e91917221 */ /* 0x000fe40000010000 */
[----:B------:R-:W-:Y:S02]  /*15d10*/  LDSM.16.MT88.4 R140, [R231+0x11800] ;  /* 0x01180000e78c783b */ /* 0x000fe40000004200 */
[----:B------:R-:W-:Y:S01]  /*15d20*/  FADD.FTZ R145, R149, R145 ;  /* 0x0000009195917221 */ /* 0x000fe20000010000 */
[----:B------:R-:W-:Y:S01]  /*15d30*/  HMMA.16816.F32.BF16 R4, R44, R34, R4 ;  /* 0x000000222c04723c */ /* 0x000fe20000041804 */
[----:B------:R-:W2:Y:S01]  /*15d40*/  LDSM.16.MT88.4 R32, [R232+0xf800] ;  /* 0x00f80000e820783b */ /* 0x000ea20000004200 */
[----:B------:R-:W-:Y:S01]  /*15d50*/  MUFU.EX2 R90, R90 ;  /* 0x0000005a005a7308 */ /* 0x000fe20000000800 */
[----:B------:R-:W-:-:S03]  /*15d60*/  FADD.FTZ R150, R150, R145 ;  /* 0x0000009196967221 */ /* 0x000fc60000010000 */
[----:B-----5:R-:W-:Y:S01]  /*15d70*/  HMMA.16816.F32.BF16 R36, R44, R40, R36 ;  /* 0x000000282c24723c */ /* 0x020fe20000041824 */
[----:B------:R-:W-:-:S03]  /*15d80*/  FADD.FTZ R150, R151, R150 ;  /* 0x0000009697967221 */ /* 0x000fc60000010000 */
[----:B------:R-:W5:Y:S01]  /*15d90*/  MUFU.EX2 R63, R63 ;  /* 0x0000003f003f7308 */ /* 0x000f620000000800 */
[----:B------:R-:W-:Y:S01]  /*15da0*/  FADD.FTZ R152, R152, R150 ;  /* 0x0000009698987221 */ /* 0x000fe20000010000 */
[----:B------:R-:W-:Y:S01]  /*15db0*/  HMMA.16816.F32.BF16 R12, R44, R42, R12 ;  /* 0x0000002a2c0c723c */ /* 0x000fe2000004180c */
[----:B------:R-:W2:Y:S02]  /*15dc0*/  LDSM.16.MT88.4 R40, [R231+0xf800] ;  /* 0x00f80000e728783b */ /* 0x000ea40000004200 */
[----:B------:R-:W-:Y:S02]  /*15dd0*/  FADD.FTZ R152, R156, R152 ;  /* 0x000000989c987221 */ /* 0x000fe40000010000 */
[----:B------:R-:W-:Y:S01]  /*15de0*/  LDSM.16.MT88.4 R148, [R232+0x11800] ;  /* 0x01180000e894783b */ /* 0x000fe20000004200 */
[----:B------:R-:W-:Y:S01]  /*15df0*/  MUFU.EX2 R89, R89 ;  /* 0x0000005900597308 */ /* 0x000fe20000000800 */
[C---:B----4-:R-:W-:Y:S01]  /*15e00*/  F2FP.BF16.F32.PACK_AB R44, R72.reuse, R92 ;  /* 0x0000005c482c723e */ /* 0x050fe200000010ff */
[----:B------:R-:W-:Y:S01]  /*15e10*/  FADD.FTZ R157, R157, R152 ;  /* 0x000000989d9d7221 */ /* 0x000fe20000010000 */
[----:B-1----:R-:W-:Y:S01]  /*15e20*/  F2FP.BF16.F32.PACK_AB R45, R61, R81 ;  /* 0x000000513d2d723e */ /* 0x002fe200000010ff */
[----:B------:R-:W-:Y:S01]  /*15e30*/  FADD.FTZ R72, R72, R70 ;  /* 0x0000004648487221 */ /* 0x000fe20000010000 */
[----:B------:R-:W-:Y:S01]  /*15e40*/  F2FP.BF16.F32.PACK_AB R46, R71, R91 ;  /* 0x0000005b472e723e */ /* 0x000fe200000010ff */
[----:B------:R-:W-:Y:S01]  /*15e50*/  FADD.FTZ R157, R158, R157 ;  /* 0x0000009d9e9d7221 */ /* 0x000fe20000010000 */
[----:B------:R-:W-:Y:S01]  /*15e60*/  F2FP.BF16.F32.PACK_AB R47, R60, R80 ;  /* 0x000000503c2f723e */ /* 0x000fe200000010ff */
[----:B------:R-:W1:Y:S01]  /*15e70*/  MUFU.EX2 R74, R74 ;  /* 0x0000004a004a7308 */ /* 0x000e620000000800 */
[----:B-----5:R-:W-:Y:S01]  /*15e80*/  F2FP.BF16.F32.PACK_AB R48, R63, R90 ;  /* 0x0000005a3f30723e */ /* 0x020fe200000010ff */
[----:B------:R-:W-:Y:S01]  /*15e90*/  FADD.FTZ R159, R159, R157 ;  /* 0x0000009d9f9f7221 */ /* 0x000fe20000010000 */
[----:B------:R-:W-:-:S03]  /*15ea0*/  FADD.FTZ R72, R91, R72 ;  /* 0x000000485b487221 */ /* 0x000fc60000010000 */
[C---:B------:R-:W-:Y:S01]  /*15eb0*/  HMMA.16816.F32.BF16 R20, R44.reuse, R24, R20 ;  /* 0x000000182c14723c */ /* 0x040fe20000041814 */
[----:B------:R-:W-:Y:S01]  /*15ec0*/  FADD.FTZ R159, R163, R159 ;  /* 0x0000009fa39f7221 */ /* 0x000fe20000010000 */
[----:B------:R-:W-:Y:S01]  /*15ed0*/  MUFU.EX2 R79, R79 ;  /* 0x0000004f004f7308 */ /* 0x000fe20000000800 */
[----:B------:R-:W-:Y:S02]  /*15ee0*/  FADD.FTZ R71, R71, R72 ;  /* 0x0000004847477221 */ /* 0x000fe40000010000 */
[----:B------:R-:W-:Y:S01]  /*15ef0*/  FADD.FTZ R164, R164, R159 ;  /* 0x0000009fa4a47221 */ /* 0x000fe20000010000 */
[C---:B------:R-:W-:Y:S01]  /*15f00*/  HMMA.16816.F32.BF16 R16, R44.reuse, R26, R16 ;  /* 0x0000001a2c10723c */ /* 0x040fe20000041810 */
[----:B------:R-:W4:Y:S01]  /*15f10*/  LDSM.16.MT88.4 R24, [R236+0x10000] ;  /* 0x01000000ec18783b */ /* 0x000f220000004200 */
[----:B------:R-:W-:Y:S01]  /*15f20*/  FADD.FTZ R71, R90, R71 ;  /* 0x000000475a477221 */ /* 0x000fe20000010000 */
[----:B------:R-:W-:Y:S01]  /*15f30*/  FADD.FTZ R165, R165, R164 ;  /* 0x000000a4a5a57221 */ /* 0x000fe20000010000 */
[----:B------:R-:W5:Y:S01]  /*15f40*/  MUFU.EX2 R58, R58 ;  /* 0x0000003a003a7308 */ /* 0x000f620000000800 */
[----:B-1----:R-:W-:Y:S01]  /*15f50*/  F2FP.BF16.F32.PACK_AB R50, R74, R89 ;  /* 0x000000594a32723e */ /* 0x002fe200000010ff */
[----:B---3--:R-:W-:Y:S01]  /*15f60*/  HMMA.16816.F32.BF16 R136, R44, R8, R136 ;  /* 0x000000082c88723c */ /* 0x008fe20000041888 */
[----:B------:R-:W-:Y:S01]  /*15f70*/  FADD.FTZ R165, R179, R165 ;  /* 0x000000a5b3a57221 */ /* 0x000fe20000010000 */
[----:B------:R-:W-:Y:S01]  /*15f80*/  LDSM.16.MT88.4 R156, [R236+0x11800] ;  /* 0x01180000ec9c783b */ /* 0x000fe20000004200 */
[----:B------:R-:W-:-:S02]  /*15f90*/  FADD.FTZ R63, R63, R71 ;  /* 0x000000473f3f7221 */ /* 0x000fc40000010000 */
[----:B------:R-:W-:Y:S01]  /*15fa0*/  FADD.FTZ R187, R187, R165 ;  /* 0x000000a5bbbb7221 */ /* 0x000fe20000010000 */
[----:B------:R-:W-:Y:S01]  /*15fb0*/  MUFU.EX2 R78, R78 ;  /* 0x0000004e004e7308 */ /* 0x000fe20000000800 */
[----:B------:R-:W-:Y:S01]  /*15fc0*/  HMMA.16816.F32.BF16 R132, R44, R10, R132 ;  /* 0x0000000a2c84723c */ /* 0x000fe20000041884 */
[----:B------:R-:W1:Y:S01]  /*15fd0*/  LDSM.16.MT88.4 R8, [R230+0x10000] ;  /* 0x01000000e608783b */ /* 0x000e620000004200 */
[----:B------:R-:W-:Y:S01]  /*15fe0*/  FADD.FTZ R187, R188, R187 ;  /* 0x000000bbbcbb7221 */ /* 0x000fe20000010000 */
[----:B------:R-:W-:-:S03]  /*15ff0*/  FADD.FTZ R63, R89, R63 ;  /* 0x0000003f593f7221 */ /* 0x000fc60000010000 */
[C---:B--2---:R-:W-:Y:S01]  /*16000*/  HMMA.16816.F32.BF16 R28, R44.reuse, R32, R28 ;  /* 0x000000202c1c723c */ /* 0x044fe2000004181c */
[----:B------:R-:W2:Y:S01]  /*16010*/  MUFU.EX2 R57, R57 ;  /* 0x0000003900397308 */ /* 0x000ea20000000800 */
[----:B-----5:R-:W-:Y:S01]  /*16020*/  F2FP.BF16.F32.PACK_AB R49, R58, R79 ;  /* 0x0000004f3a31723e */ /* 0x020fe200000010ff */
[----:B------:R-:W-:Y:S01]  /*16030*/  FADD.FTZ R189, R189, R187 ;  /* 0x000000bbbdbd7221 */ /* 0x000fe20000010000 */
[----:B------:R-:W-:Y:S02]  /*16040*/  FADD.FTZ R74, R74, R63 ;  /* 0x0000003f4a4a7221 */ /* 0x000fe40000010000 */
[----:B------:R-:W-:Y:S01]  /*16050*/  HMMA.16816.F32.BF16 R4, R44, R34, R4 ;  /* 0x000000222c04723c */ /* 0x000fe20000041804 */
[----:B------:R-:W3:Y:S01]  /*16060*/  LDSM.16.MT88.4 R32, [R232+0x10000] ;  /* 0x01000000e820783b */ /* 0x000ee20000004200 */
[----:B------:R-:W-:Y:S01]  /*16070*/  FADD.FTZ R189, R191, R189 ;  /* 0x000000bdbfbd7221 */ /* 0x000fe20000010000 */
[----:B------:R-:W5:Y:S01]  /*16080*/  MUFU.EX2 R66, R66 ;  /* 0x0000004200427308 */ /* 0x000f620000000800 */
[----:B------:R-:W-:-:S02]  /*16090*/  FADD.FTZ R74, R67, R74 ;  /* 0x0000004a434a7221 */ /* 0x000fc40000010000 */
[----:B------:R-:W-:Y:S01]  /*160a0*/  HMMA.16816.F32.BF16 R36, R44, R40, R36 ;  /* 0x000000282c24723c */ /* 0x000fe20000041824 */
[----:B------:R-:W-:-:S04]  /*160b0*/  FADD.FTZ R192, R192, R189 ;  /* 0x000000bdc0c07221 */ /* 0x000fc80000010000 */
[----:B------:R-:W-:Y:S01]  /*160c0*/  MUFU.EX2 R2, R94 ;  /* 0x0000005e00027308 */ /* 0x000fe20000000800 */
[----:B------:R-:W-:Y:S01]  /*160d0*/  HMMA.16816.F32.BF16 R12, R44, R42, R12 ;  /* 0x0000002a2c0c723c */ /* 0x000fe2000004180c */
[----:B------:R-:W5:Y:S01]  /*160e0*/  LDSM.16.MT88.4 R40, [R231+0x10000] ;  /* 0x01000000e728783b */ /* 0x000f620000004200 */
[----:B--2---:R-:W-:Y:S01]  /*160f0*/  F2FP.BF16.F32.PACK_AB R51, R57, R78 ;  /* 0x0000004e3933723e */ /* 0x004fe200000010ff */
[----:B------:R-:W-:Y:S02]  /*16100*/  FADD.FTZ R192, R184, R192 ;  /* 0x000000c0b8c07221 */ /* 0x000fe40000010000 */
[----:B------:R-:W-:Y:S02]  /*16110*/  LDSM.16.MT88.4 R44, [R230+0x10800] ;  /* 0x01080000e62c783b */ /* 0x000fe40000004200 */
[----:B------:R-:W-:Y:S01]  /*16120*/  MUFU.EX2 R59, R59 ;  /* 0x0000003b003b7308 */ /* 0x000fe20000000800 */
[----:B------:R-:W-:Y:S01]  /*16130*/  FADD.FTZ R186, R186, R192 ;  /* 0x000000c0baba7221 */ /* 0x000fe20000010000 */
[----:B----4-:R-:W-:Y:S03]  /*16140*/  HMMA.16816.F32.BF16 R20, R48, R24, R20 ;  /* 0x000000183014723c */ /* 0x010fe60000041814 */
[----:B------:R-:W-:-:S03]  /*16150*/  FADD.FTZ R181, R181, R186 ;  /* 0x000000bab5b57221 */ /* 0x000fc60000010000 */
[----:B------:R-:W-:Y:S01]  /*16160*/  HMMA.16816.F32.BF16 R16, R48, R26, R16 ;  /* 0x0000001a3010723c */ /* 0x000fe20000041810 */
[----:B------:R-:W2:Y:S01]  /*16170*/  LDSM.16.MT88.4 R24, [R236+0x10800] ;  /* 0x01080000ec18783b */ /* 0x000ea20000004200 */
[----:B------:R-:W-:Y:S01]  /*16180*/  MUFU.EX2 R73, R73 ;  /* 0x0000004900497308 */ /* 0x000fe20000000800 */
[----:B------:R-:W-:-:S03]  /*16190*/  FADD.FTZ R181, R176, R181 ;  /* 0x000000b5b0b57221 */ /* 0x000fc60000010000 */
[----:B-1----:R-:W-:Y:S01]  /*161a0*/  HMMA.16816.F32.BF16 R136, R48, R8, R136 ;  /* 0x000000083088723c */ /* 0x002fe20000041888 */
[----:B------:R-:W-:-:S03]  /*161b0*/  FADD.FTZ R174, R174, R181 ;  /* 0x000000b5aeae7221 */ /* 0x000fc60000010000 */
[----:B------:R-:W1:Y:S01]  /*161c0*/  MUFU.EX2 R56, R56 ;  /* 0x0000003800387308 */ /* 0x000e620000000800 */
[----:B------:R-:W-:Y:S01]  /*161d0*/  FADD.FTZ R174, R175, R174 ;  /* 0x000000aeafae7221 */ /* 0x000fe20000010000 */
[----:B------:R-:W-:Y:S01]  /*161e0*/  HMMA.16816.F32.BF16 R132, R48, R10, R132 ;  /* 0x0000000a3084723c */ /* 0x000fe20000041884 */
[----:B------:R-:W4:Y:S02]  /*161f0*/  LDSM.16.MT88.4 R8, [R231+0x10800] ;  /* 0x01080000e708783b */ /* 0x000f240000004200 */
[----:B------:R-:W-:-:S03]  /*16200*/  FADD.FTZ R171, R171, R174 ;  /* 0x000000aeabab7221 */ /* 0x000fc60000010000 */
[----:B------:R-:W-:Y:S01]  /*16210*/  MUFU.EX2 R52, R52 ;  /* 0x0000003400347308 */ /* 0x000fe20000000800 */
[----:B---3--:R-:W-:Y:S01]  /*16220*/  HMMA.16816.F32.BF16 R28, R48, R32, R28 ;  /* 0x00000020301c723c */ /* 0x008fe2000004181c */
[----:B------:R-:W-:-:S04]  /*16230*/  FADD.FTZ R171, R170, R171 ;  /* 0x000000abaaab7221 */ /* 0x000fc80000010000 */
[----:B------:R-:W-:Y:S01]  /*16240*/  FADD.FTZ R131, R131, R171 ;  /* 0x000000ab83837221 */ /* 0x000fe20000010000 */
[----:B------:R-:W-:Y:S01]  /*16250*/  HMMA.16816.F32.BF16 R4, R48, R34, R4 ;  /* 0x000000223004723c */ /* 0x000fe20000041804 */
[----:B------:R-:W3:Y:S01]  /*16260*/  MUFU.EX2 R77, R77 ;  /* 0x0000004d004d7308 */ /* 0x000ee20000000800 */
[----:B------:R-:W4:Y:S01]  /*16270*/  LDSM.16.MT88.4 R32, [R232+0x10800] ;  /* 0x01080000e820783b */ /* 0x000f220000004200 */
[----:B------:R-:W-:-:S03]  /*16280*/  FADD.FTZ R131, R168, R131 ;  /* 0x00000083a8837221 */ /* 0x000fc60000010000 */
[C---:B-----5:R-:W-:Y:S01]  /*16290*/  HMMA.16816.F32.BF16 R36, R48.reuse, R40, R36 ;  /* 0x000000283024723c */ /* 0x060fe20000041824 */
[----:B------:R-:W-:Y:S02]  /*162a0*/  FADD.FTZ R69, R69, R131 ;  /* 0x0000008345457221 */ /* 0x000fe40000010000 */
[----:B------:R-:W-:Y:S02]  /*162b0*/  MUFU.EX2 R0, R95 ;  /* 0x0000005f00007308 */ /* 0x000fe40000000800 */
[----:B------:R-:W-:Y:S01]  /*162c0*/  FADD.FTZ R69, R83, R69 ;  /* 0x0000004553457221 */ /* 0x000fe20000010000 */
[----:B------:R-:W-:Y:S01]  /*162d0*/  HMMA.16816.F32.BF16 R12, R48, R42, R12 ;  /* 0x0000002a300c723c */ /* 0x000fe2000004180c */
[C---:B------:R-:W-:Y:S01]  /*162e0*/  F2FP.BF16.F32.PACK_AB R40, R66.reuse, R67 ;  /* 0x000000434228723e */ /* 0x040fe200000010ff */
[----:B------:R-:W-:Y:S01]  /*162f0*/  FADD.FTZ R66, R66, R74 ;  /* 0x0000004a42427221 */ /* 0x000fe20000010000 */
[----:B-1----:R-:W-:Y:S01]  /*16300*/  F2FP.BF16.F32.PACK_AB R41, R56, R73 ;  /* 0x000000493829723e */ /* 0x002fe200000010ff */
[----:B------:R-:W-:Y:S01]  /*16310*/  FADD.FTZ R69, R68, R69 ;  /* 0x0000004544457221 */ /* 0x000fe20000010000 */
[----:B------:R-:W-:Y:S01]  /*16320*/  MUFU.EX2 R75, R75 ;  /* 0x0000004b004b7308 */ /* 0x000fe20000000800 */
[----:B------:R-:W-:Y:S01]  /*16330*/  FADD.FTZ R66, R2, R66 ;  /* 0x0000004202427221 */ /* 0x000fe20000010000 */
[----:B------:R-:W-:Y:S01]  /*16340*/  F2FP.BF16.F32.PACK_AB R42, R59, R2 ;  /* 0x000000023b2a723e */ /* 0x000fe200000010ff */
[--C-:B------:R-:W-:Y:S01]  /*16350*/  FFMA.FTZ R51, R54, UR4, -R102.reuse ;  /* 0x0000000436337c23 */ /* 0x100fe20008010866 */
[----:B---3--:R-:W-:Y:S01]  /*16360*/  F2FP.BF16.F32.PACK_AB R43, R77, R52 ;  /* 0x000000344d2b723e */ /* 0x008fe200000010ff */
[----:B------:R-:W-:Y:S01]  /*16370*/  FFMA.FTZ R54, R76, UR4, -R102 ;  /* 0x000000044c367c23 */ /* 0x000fe20008010866 */
[--C-:B------:R-:W-:Y:S01]  /*16380*/  FFMA.FTZ R48, R96, UR4, -R118.reuse ;  /* 0x0000000460307c23 */ /* 0x100fe20008010876 */
[--C-:B------:R-:W-:Y:S01]  /*16390*/  FFMA.FTZ R49, R87, UR4, -R118.reuse ;  /* 0x0000000457317c23 */ /* 0x100fe20008010876 */
[----:B------:R-:W-:Y:S01]  /*163a0*/  FFMA.FTZ R50, R86, UR4, -R118 ;  /* 0x0000000456327c23 */ /* 0x000fe20008010876 */
[----:B------:R-:W-:Y:S01]  /*163b0*/  FFMA.FTZ R76, R97, UR4, -R102 ;  /* 0x00000004614c7c23 */ /* 0x000fe20008010866 */
[----:B------:R-:W-:Y:S01]  /*163c0*/  MUFU.EX2 R51, R51 ;  /* 0x0000003300337308 */ /* 0x000fe20000000800 */
[----:B--2---:R-:W-:Y:S01]  /*163d0*/  HMMA.16816.F32.BF16 R20, R40, R24, R20 ;  /* 0x000000182814723c */ /* 0x004fe20000041814 */
[----:B------:R-:W-:Y:S01]  /*163e0*/  FFMA.FTZ R86, R100, UR4, -R118 ;  /* 0x0000000464567c23 */ /* 0x000fe20008010876 */
[----:B------:R-:W-:Y:S01]  /*163f0*/  FADD.FTZ R82, R82, R69 ;  /* 0x0000004552527221 */ /* 0x000fe20000010000 */
[----:B------:R-:W-:Y:S01]  /*16400*/  FADD.FTZ R59, R59, R66 ;  /* 0x000000423b3b7221 */ /* 0x000fe20000010000 */
[----:B------:R-:W-:-:S02]  /*16410*/  MOV R2, R120 ;  /* 0x0000007800027202 */ /* 0x000fc40000000f00 */
[----:B------:R-:W-:Y:S01]  /*16420*/  HMMA.16816.F32.BF16 R16, R40, R26, R16 ;  /* 0x0000001a2810723c */ /* 0x000fe20000041810 */
[----:B------:R-:W1:Y:S01]  /*16430*/  LDSM.16.MT88.4 R24, [R236+0x11000] ;  /* 0x01100000ec18783b */ /* 0x000e620000004200 */
[----:B------:R-:W2:Y:S01]  /*16440*/  MUFU.EX2 R48, R48 ;  /* 0x0000003000307308 */ /* 0x000ea20000000800 */
[----:B------:R-:W-:-:S03]  /*16450*/  FADD.FTZ R82, R62, R82 ;  /* 0x000000523e527221 */ /* 0x000fc60000010000 */
[----:B----4-:R-:W-:Y:S01]  /*16460*/  HMMA.16816.F32.BF16 R36, R40, R8, R36 ;  /* 0x000000082824723c */ /* 0x010fe20000041824 */
[----:B------:R-:W-:-:S03]  /*16470*/  FADD.FTZ R82, R81, R82 ;  /* 0x0000005251527221 */ /* 0x000fc60000010000 */
[----:B------:R-:W3:Y:S01]  /*16480*/  MUFU.EX2 R49, R49 ;  /* 0x0000003100317308 */ /* 0x000ee20000000800 */
[----:B------:R-:W-:Y:S01]  /*16490*/  FADD.FTZ R61, R61, R82 ;  /* 0x000000523d3d7221 */ /* 0x000fe20000010000 */
[----:B------:R-:W-:Y:S01]  /*164a0*/  HMMA.16816.F32.BF16 R12, R40, R10, R12 ;  /* 0x0000000a280c723c */ /* 0x000fe2000004180c */
[----:B------:R-:W4:Y:S02]  /*164b0*/  LDSM.16.MT88.4 R8, [R232+0x11000] ;  /* 0x01100000e808783b */ /* 0x000f240000004200 */
[----:B------:R-:W-:-:S03]  /*164c0*/  FADD.FTZ R61, R80, R61 ;  /* 0x0000003d503d7221 */ /* 0x000fc60000010000 */
[----:B------:R-:W-:Y:S01]  /*164d0*/  MUFU.EX2 R50, R50 ;  /* 0x0000003200327308 */ /* 0x000fe20000000800 */
[----:B------:R-:W-:Y:S01]  /*164e0*/  HMMA.16816.F32.BF16 R28, R40, R32, R28 ;  /* 0x00000020281c723c */ /* 0x000fe2000004181c */
[----:B------:R-:W-:Y:S01]  /*164f0*/  FADD.FTZ R60, R60, R61 ;  /* 0x0000003d3c3c7221 */ /* 0x000fe20000010000 */
[----:B--2---:R-:W-:-:S03]  /*16500*/  FADD.FTZ R59, R48, R59 ;  /* 0x0000003b303b7221 */ /* 0x004fc60000010000 */
[----:B------:R-:W-:Y:S01]  /*16510*/  FADD.FTZ R60, R79, R60 ;  /* 0x0000003c4f3c7221 */ /* 0x000fe20000010000 */
[----:B------:R-:W-:Y:S01]  /*16520*/  HMMA.16816.F32.BF16 R4, R40, R34, R4 ;  /* 0x000000222804723c */ /* 0x000fe20000041804 */
[----:B------:R-:W2:Y:S01]  /*16530*/  MUFU.EX2 R54, R54 ;  /* 0x0000003600367308 */ /* 0x000ea20000000800 */
[----:B------:R-:W5:Y:S01]  /*16540*/  LDSM.16.MT88.4 R32, [R231+0x11000] ;  /* 0x01100000e720783b */ /* 0x000f620000004200 */
[----:B------:R-:W-:-:S03]  /*16550*/  FADD.FTZ R58, R58, R60 ;  /* 0x0000003c3a3a7221 */ /* 0x000fc60000010000 */
[C---:B------:R-:W-:Y:S01]  /*16560*/  HMMA.16816.F32.BF16 R136, R40.reuse, R44, R136 ;  /* 0x0000002c2888723c */ /* 0x040fe20000041888 */
[----:B------:R-:W-:Y:S02]  /*16570*/  FADD.FTZ R58, R78, R58 ;  /* 0x0000003a4e3a7221 */ /* 0x000fe40000010000 */
[----:B------:R-:W1:Y:S02]  /*16580*/  MUFU.EX2 R76, R76 ;  /* 0x0000004c004c7308 */ /* 0x000e640000000800 */
[----:B------:R-:W-:Y:S01]  /*16590*/  FADD.FTZ R57, R57, R58 ;  /* 0x0000003a39397221 */ /* 0x000fe20000010000 */
[----:B------:R-:W-:Y:S01]  /*165a0*/  HMMA.16816.F32.BF16 R132, R40, R46, R132 ;  /* 0x0000002e2884723c */ /* 0x000fe20000041884 */
[----:B------:R-:W5:Y:S02]  /*165b0*/  LDSM.16.MT88.4 R44, [R230+0x11000] ;  /* 0x01100000e62c783b */ /* 0x000f640000004200 */
[----:B------:R-:W-:Y:S02]  /*165c0*/  FADD.FTZ R57, R73, R57 ;  /* 0x0000003949397221 */ /* 0x000fe40000010000 */
[----:B------:R-:W4:Y:S02]  /*165d0*/  MUFU.EX2 R86, R86 ;  /* 0x0000005600567308 */ /* 0x000f240000000800 */
[C---:B---3--:R-:W-:Y:S01]  /*165e0*/  F2FP.BF16.F32.PACK_AB R40, R49.reuse, R48 ;  /* 0x000000303128723e */ /* 0x048fe200000010ff */
[----:B------:R-:W-:Y:S01]  /*165f0*/  FADD.FTZ R56, R56, R57 ;  /* 0x0000003938387221 */ /* 0x000fe20000010000 */
[----:B--2---:R-:W-:Y:S01]  /*16600*/  F2FP.BF16.F32.PACK_AB R41, R54, R51 ;  /* 0x000000333629723e */ /* 0x004fe200000010ff */
[----:B------:R-:W-:Y:S01]  /*16610*/  FADD.FTZ R49, R49, R59 ;  /* 0x0000003b31317221 */ /* 0x000fe20000010000 */
[----:B------:R-:W-:Y:S01]  /*16620*/  F2FP.BF16.F32.PACK_AB R42, R50, R0 ;  /* 0x00000000322a723e */ /* 0x000fe200000010ff */
[----:B------:R-:W-:Y:S01]  /*16630*/  FADD.FTZ R56, R52, R56 ;  /* 0x0000003834387221 */ /* 0x000fe20000010000 */
[----:B------:R-:W2:Y:S01]  /*16640*/  MUFU.EX2 R85, R85 ;  /* 0x0000005500557308 */ /* 0x000ea20000000800 */
[----:B-1----:R-:W-:Y:S01]  /*16650*/  F2FP.BF16.F32.PACK_AB R43, R75, R76 ;  /* 0x0000004c4b2b723e */ /* 0x002fe200000010ff */
[----:B------:R-:W-:Y:S01]  /*16660*/  FADD.FTZ R49, R0, R49 ;  /* 0x0000003100317221 */ /* 0x000fe20000010000 */
[----:B------:R-:W-:Y:S01]  /*16670*/  FADD.FTZ R77, R77, R56 ;  /* 0x000000384d4d7221 */ /* 0x000fe20000010000 */
[----:B------:R-:W-:-:S02]  /*16680*/  MOV R0, R119 ;  /* 0x0000007700007202 */ /* 0x000fc40000000f00 */
[----:B------:R-:W-:Y:S01]  /*16690*/  FADD.FTZ R50, R50, R49 ;  /* 0x0000003132327221 */ /* 0x000fe20000010000 */
[----:B------:R-:W-:Y:S01]  /*166a0*/  FADD.FTZ R77, R51, R77 ;  /* 0x0000004d334d7221 */ /* 0x000fe20000010000 */
[----:B------:R-:W-:Y:S01]  /*166b0*/  HMMA.16816.F32.BF16 R20, R40, R24, R20 ;  /* 0x000000182814723c */ /* 0x000fe20000041814 */
[----:B------:R-:W1:Y:S01]  /*166c0*/  MUFU.EX2 R24, R99 ;  /* 0x0000006300187308 */ /* 0x000e620000000800 */
[----:B----4-:R-:W-:Y:S01]  /*166d0*/  FADD.FTZ R50, R86, R50 ;  /* 0x0000003256327221 */ /* 0x010fe20000010000 */
[----:B------:R-:W-:-:S03]  /*166e0*/  FADD.FTZ R54, R54, R77 ;  /* 0x0000004d36367221 */ /* 0x000fc60000010000 */
[C---:B------:R-:W-:Y:S01]  /*166f0*/  HMMA.16816.F32.BF16 R16, R40.reuse, R26, R16 ;  /* 0x0000001a2810723c */ /* 0x040fe20000041810 */
[----:B------:R-:W-:Y:S01]  /*16700*/  FFMA.FTZ R25, R98, UR4, -R102 ;  /* 0x0000000462197c23 */ /* 0x000fe20008010866 */
[----:B------:R-:W-:Y:S01]  /*16710*/  FADD.FTZ R54, R76, R54 ;  /* 0x000000364c367221 */ /* 0x000fe20000010000 */
[----:B------:R-:W3:Y:S01]  /*16720*/  MUFU.EX2 R250, R250 ;  /* 0x000000fa00fa7308 */ /* 0x000ee20000000800 */
[----:B--2---:R-:W-:Y:S02]  /*16730*/  FADD.FTZ R50, R85, R50 ;  /* 0x0000003255327221 */ /* 0x004fe40000010000 */
[----:B------:R-:W-:Y:S01]  /*16740*/  HMMA.16816.F32.BF16 R28, R40, R8, R28 ;  /* 0x00000008281c723c */ /* 0x000fe2000004181c */
[----:B------:R-:W-:Y:S01]  /*16750*/  FFMA.FTZ R26, R55, UR4, -R102 ;  /* 0x00000004371a7c23 */ /* 0x000fe20008010866 */
[----:B------:R-:W-:-:S03]  /*16760*/  FADD.FTZ R75, R75, R54 ;  /* 0x000000364b4b7221 */ /* 0x000fc60000010000 */
[----:B------:R-:W2:Y:S01]  /*16770*/  MUFU.EX2 R25, R25 ;  /* 0x0000001900197308 */ /* 0x000ea20000000800 */
[----:B------:R-:W-:Y:S01]  /*16780*/  HMMA.16816.F32.BF16 R4, R40, R10, R4 ;  /* 0x0000000a2804723c */ /* 0x000fe20000041804 */
[----:B------:R-:W-:Y:S01]  /*16790*/  F2FP.BF16.F32.PACK_AB R8, R85, R86 ;  /* 0x000000565508723e */ /* 0x000fe200000010ff */
[----:B-1----:R-:W-:-:S04]  /*167a0*/  FADD.FTZ R50, R24, R50 ;  /* 0x0000003218327221 */ /* 0x002fc80000010000 */
[----:B-----5:R-:W-:Y:S01]  /*167b0*/  HMMA.16816.F32.BF16 R36, R40, R32, R36 ;  /* 0x000000202824723c */ /* 0x020fe20000041824 */
[----:B------:R-:W1:Y:S01]  /*167c0*/  MUFU.EX2 R26, R26 ;  /* 0x0000001a001a7308 */ /* 0x000e620000000800 */
[C---:B---3--:R-:W-:Y:S01]  /*167d0*/  F2FP.BF16.F32.PACK_AB R10, R250.reuse, R24 ;  /* 0x00000018fa0a723e */ /* 0x048fe200000010ff */
[----:B------:R-:W-:-:S03]  /*167e0*/  FADD.FTZ R250, R250, R50 ;  /* 0x00000032fafa7221 */ /* 0x000fc60000010000 */
[C---:B------:R-:W-:Y:S03]  /*167f0*/  HMMA.16816.F32.BF16 R12, R40.reuse, R34, R12 ;  /* 0x00000022280c723c */ /* 0x040fe6000004180c */
[----:B------:R-:W3:Y:S01]  /*16800*/  MUFU.EX2 R3, R3 ;  /* 0x0000000300037308 */ /* 0x000ee20000000800 */
[----:B--2---:R-:W-:Y:S02]  /*16810*/  FADD.FTZ R75, R25, R75 ;  /* 0x0000004b194b7221 */ /* 0x004fe40000010000 */
[C---:B------:R-:W-:Y:S05]  /*16820*/  HMMA.16816.F32.BF16 R136, R40.reuse, R44, R136 ;  /* 0x0000002c2888723c */ /* 0x040fea0000041888 */
[----:B------:R-:W2:Y:S01]  /*16830*/  MUFU.EX2 R251, R251 ;  /* 0x000000fb00fb7308 */ /* 0x000ea20000000800 */
[C---:B-1----:R-:W-:Y:S01]  /*16840*/  F2FP.BF16.F32.PACK_AB R9, R26.reuse, R25 ;  /* 0x000000191a09723e */ /* 0x042fe200000010ff */
[----:B------:R-:W-:Y:S01]  /*16850*/  HMMA.16816.F32.BF16 R132, R40, R46, R132 ;  /* 0x0000002e2884723c */ /* 0x000fe20000041884 */
[----:B------:R-:W-:-:S04]  /*16860*/  FADD.FTZ R75, R26, R75 ;  /* 0x0000004b1a4b7221 */ /* 0x000fc80000010000 */
[----:B---3--:R-:W-:Y:S01]  /*16870*/  FADD.FTZ R75, R3, R75 ;  /* 0x0000004b034b7221 */ /* 0x008fe20000010000 */
        /* <DEDUP_REMOVED lines=12> */
.L_x_3768:
[----:B------:R-:W-:Y:S05]  /*16940*/  @!P1 BRA `(.L_x_3776) ;  /* 0x0000008000789947 */ /* 0x000fea0003800000 */
[----:B------:R-:W-:Y:S01]  /*16950*/  ULEA UR7, -UR8, URZ, 0x8 ;  /* 0x0000003f08077291 */ /* 0x000fe2000f8e413f */
[----:B------:R-:W-:Y:S01]  /*16960*/  IMAD.MOV.U32 R165, RZ, RZ, R0 ;  /* 0x000000ffffa57224 */ /* 0x000fe200078e0000 */
[----:B------:R-:W-:Y:S01]  /*16970*/  ULDC UR21, c[0x0][0x2d0] ;  /* 0x0000b40000157ab9 */ /* 0x000fe20000000800 */
[----:B------:R-:W-:Y:S01]  /*16980*/  IMAD.MOV.U32 R164, RZ, RZ, R2 ;  /* 0x000000ffffa47224 */ /* 0x000fe200078e0002 */
[----:B------:R-:W-:Y:S02]  /*16990*/  USHF.R.S32.HI UR6, URZ, 0x1f, UR7 ;  /* 0x0000001f3f067899 */ /* 0x000fe40008011407 */
[----:B------:R-:W-:Y:S01]  /*169a0*/  MOV R247, UR7 ;  /* 0x0000000700f77c02 */ /* 0x000fe20008000f00 */
[----:B------:R-:W-:Y:S01]  /*169b0*/  ULDC UR20, c[0x0][0x39c] ;  /* 0x0000e70000147ab9 */ /* 0x000fe20000000800 */
[----:B------:R-:W-:Y:S01]  /*169c0*/  ULDC UR4, c[0x0][0x2ec] ;  /* 0x0000bb0000047ab9 */ /* 0x000fe20000000800 */
[----:B------:R-:W-:Y:S01]  /*169d0*/  ULDC.64 UR8, c[0x0][0x248] ;  /* 0x0000920000087ab9 */ /* 0x000fe20000000a00 */
[----:B------:R-:W-:Y:S01]  /*169e0*/  MOV R246, UR6 ;  /* 0x0000000600f67c02 */ /* 0x000fe20008000f00 */
[----:B------:R-:W-:Y:S01]  /*169f0*/  ULDC.64 UR16, c[0x0][0x250] ;  /* 0x0000940000107ab9 */ /* 0x000fe20000000a00 */
[----:B------:R-:W-:-:S05]  /*16a00*/  ULDC.64 UR6, c[0x0][0x250] ;  /* 0x0000940000067ab9 */ /* 0x000fca0000000a00 */
.L_x_3780:
        /* <DEDUP_REMOVED lines=75> */
.L_x_3777:
[CC--:B------:R-:W-:Y:S01]  /*16ec0*/  LEA R24, P2, R10.reuse, R65.reuse, 0x1 ;  /* 0x000000410a187211 */ /* 0x0c0fe200078408ff */
[----:B------:R-:W-:Y:S01]  /*16ed0*/  @P0 STS.128 [R241+0xa000], RZ ;  /* 0x00a000fff1000388 */ /* 0x000fe20000000c00 */
[C---:B------:R-:W-:Y:S01]  /*16ee0*/  @!P0 IADD3 R12, P1, R10.reuse, UR25, RZ ;  /* 0x000000190a0c8c10 */ /* 0x040fe2000ff3e0ff */
[----:B------:R-:W3:Y:S01]  /*16ef0*/  @!P0 LDC.64 R6, c[0x0][0x250] ;  /* 0x00009400ff068b82 */ /* 0x000ee20000000a00 */
[----:B------:R-:W-:Y:S01]  /*16f00*/  LEA.HI.X R25, R10, R64, R0, 0x1, P2 ;  /* 0x000000400a197211 */ /* 0x000fe200010f0c00 */
[----:B--2---:R-:W-:Y:S01]  /*16f10*/  @!P0 IMAD R9, R9, 0x30, RZ ;  /* 0x0000003009098824 */ /* 0x004fe200078e02ff */
[----:B------:R-:W-:Y:S01]  /*16f20*/  @!P0 IADD3.X R11, R0, UR24, RZ, P1, !PT ;  /* 0x00000018000b8c10 */ /* 0x000fe20008ffe4ff */
[----:B------:R-:W-:Y:S01]  /*16f30*/  UISETP.GT.AND UP0, UPT, UR14, UR11, UPT ;  /* 0x0000000b0e00728c */ /* 0x000fe2000bf04270 */
[CC--:B------:R-:W-:Y:S01]  /*16f40*/  @!P0 LEA R14, P1, R12.reuse, R65.reuse, 0x1 ;  /* 0x000000410c0e8211 */ /* 0x0c0fe200078208ff */
        /* <DEDUP_REMOVED lines=34> */
[----:B------:R2:W-:Y:S01]  /*17170*/  @!P0 LDGSTS.E.BYPASS.LTC128B.128 [R241+0xb800], desc[UR18][R14.64] ;  /* 0x0b8000000ef18fae */ /* 0x0005e2000b901d52 */
[C---:B---3--:R-:W-:Y:S07]  /*17180*/  @!P0 LEA R13, P1, R6.reuse, R10, 0x6 ;  /* 0x0000000a060d8211 */ /* 0x048fee00078230ff */
        /* <DEDUP_REMOVED lines=28> */
[----:B-----5:R-:W-:Y:S02]  /*17350*/  @!P0 IMAD.WIDE.U32 R18, R2, 0x70, R10 ;  /* 0x0000007002128825 */ /* 0x020fe400078e000a */
        /* <DEDUP_REMOVED lines=32> */
[----:B-----5:R-:W-:Y:S02]  /*17560*/  @!P0 IMAD.WIDE.U32 R16, R4, 0xa0, R10 ;  /* 0x000000a004108825 */ /* 0x020fe400078e000a */
        /* <DEDUP_REMOVED lines=246> */
[----:B--2---:R-:W-:Y:S09]  /*184d0*/  STL [R1+0x4], R3 ;  /* 0x0000040301007387 */ /* 0x004ff20000100800 */
        /* <DEDUP_REMOVED lines=62> */
[----:B------:R-:W-:Y:S09]  /*188c0*/  FMUL.FTZ R53, R53, UR20 ;  /* 0x0000001435357c20 */ /* 0x000ff20008410000 */
[----:B---3--:R-:W3:Y:S01]  /*188d0*/  MUFU.TANH R3, R43 ;  /* 0x0000002b00037308 */ /* 0x008ee20000002400 */
[C---:B--2---:R-:W-:Y:S03]  /*188e0*/  HMMA.16816.F32.BF16 R60, R208.reuse, R8, R60 ;  /* 0x00000008d03c723c */ /* 0x044fe6000004183c */
[----:B------:R-:W-:Y:S01]  /*188f0*/  FMUL.FTZ R56, R56, UR20 ;  /* 0x0000001438387c20 */ /* 0x000fe20008410000 */
[----:B------:R-:W-:Y:S02]  /*18900*/  FMUL.FTZ R57, R57, UR20 ;  /* 0x0000001439397c20 */ /* 0x000fe40008410000 */
[C---:B------:R-:W-:Y:S03]  /*18910*/  HMMA.16816.F32.BF16 R64, R208.reuse, R10, R64 ;  /* 0x0000000ad040723c */ /* 0x040fe60000041840 */
[----:B------:R2:W4:Y:S01]  /*18920*/  MUFU.TANH R215, R56 ;  /* 0x0000003800d77308 */ /* 0x0005220000002400 */
[----:B------:R-:W5:Y:S09]  /*18930*/  LDSM.16.M88.4 R8, [R166+0x4800] ;  /* 0x00480000a608783b */ /* 0x000f720000000200 */
[----:B------:R4:W4:Y:S01]  /*18940*/  MUFU.TANH R214, R57 ;  /* 0x0000003900d67308 */ /* 0x0009220000002400 */
[----:B---3--:R-:W-:Y:S01]  /*18950*/  STL [R1+0xc], R3 ;  /* 0x00000c0301007387 */ /* 0x008fe20000100800 */
[C---:B-1----:R-:W-:Y:S03]  /*18960*/  HMMA.16816.F32.BF16 R68, R208.reuse, R4, R68 ;  /* 0x00000004d044723c */ /* 0x042fe60000041844 */
[----:B------:R-:W-:Y:S01]  /*18970*/  FMUL.FTZ R43, R45, UR20 ;  /* 0x000000142d2b7c20 */ /* 0x000fe20008410000 */
[----:B------:R-:W-:Y:S01]  /*18980*/  FMUL.FTZ R45, R47, UR20 ;  /* 0x000000142f2d7c20 */ /* 0x000fe20008410000 */
[----:B------:R-:W-:Y:S03]  /*18990*/  FMUL.FTZ R47, R49, UR20 ;  /* 0x00000014312f7c20 */ /* 0x000fe60008410000 */
[----:B------:R1:W3:Y:S01]  /*189a0*/  MUFU.TANH R252, R53 ;  /* 0x0000003500fc7308 */ /* 0x0002e20000002400 */
[C---:B------:R-:W-:Y:S01]  /*189b0*/  HMMA.16816.F32.BF16 R72, R208.reuse, R6, R72 ;  /* 0x00000006d048723c */ /* 0x040fe20000041848 */
[----:B------:R-:W3:Y:S02]  /*189c0*/  LDSM.16.M88.4 R4, [R166+0x5000] ;  /* 0x00500000a604783b */ /* 0x000ee40000000200 */
[----:B--2---:R-:W-:Y:S01]  /*189d0*/  FMUL.FTZ R56, R61, UR20 ;  /* 0x000000143d387c20 */ /* 0x004fe20008410000 */
[----:B------:R-:W-:Y:S01]  /*189e0*/  MOV R61, R177 ;  /* 0x000000b1003d7202 */ /* 0x000fe20000000f00 */
[----:B------:R-:W-:Y:S04]  /*189f0*/  FMUL.FTZ R49, R51, UR20 ;  /* 0x0000001433317c20 */ /* 0x000fe80008410000 */
[----:B------:R-:W2:Y:S02]  /*18a00*/  MUFU.TANH R27, R27 ;  /* 0x0000001b001b7308 */ /* 0x000ea40000002400 */
[----:B----4-:R-:W-:Y:S01]  /*18a10*/  FMUL.FTZ R57, R60, UR20 ;  /* 0x000000143c397c20 */ /* 0x010fe20008410000 */
[----:B------:R-:W-:Y:S01]  /*18a20*/  MOV R60, R176 ;  /* 0x000000b0003c7202 */ /* 0x000fe20000000f00 */
[----:B------:R-:W-:Y:S01]  /*18a30*/  FMUL.FTZ R51, R52, UR20 ;  /* 0x0000001434337c20 */ /* 0x000fe20008410000 */
[----:B------:R-:W-:Y:S01]  /*18a40*/  FMUL.FTZ R52, R55, UR20 ;  /* 0x0000001437347c20 */ /* 0x000fe20008410000 */
[----:B------:R-:W-:Y:S04]  /*18a50*/  FMUL.FTZ R55, R58, UR20 ;  /* 0x000000143a377c20 */ /* 0x000fe80008410000 */
[----:B------:R-:W4:Y:S01]  /*18a60*/  MUFU.TANH R28, R28 ;  /* 0x0000001c001c7308 */ /* 0x000f220000002400 */
[----:B-1----:R-:W-:Y:S01]  /*18a70*/  FMUL.FTZ R53, R54, UR20 ;  /* 0x0000001436357c20 */ /* 0x002fe20008410000 */
        /* <DEDUP_REMOVED lines=12> */
[----:B------:R-:W1:Y:S01]  /*18b40*/  MUFU.TANH R200, R69 ;  /* 0x0000004500c87308 */ /* 0x000e620000002400 */
[----:B------:R-:W5:Y:S01]  /*18b50*/  LDSM.16.M88.4 R8, [R166+0x5800] ;  /* 0x00580000a608783b */ /* 0x000f620000000200 */
[----:B------:R-:W-:Y:S01]  /*18b60*/  FMUL.FTZ R75, R75, UR20 ;  /* 0x000000144b4b7c20 */ /* 0x000fe20008410000 */
[----:B------:R-:W-:Y:S01]  /*18b70*/  FMUL.FTZ R59, R67, UR20 ;  /* 0x00000014433b7c20 */ /* 0x000fe20008410000 */
[----:B------:R-:W-:Y:S01]  /*18b80*/  FMUL.FTZ R62, R62, UR20 ;  /* 0x000000143e3e7c20 */ /* 0x000fe20008410000 */
[----:B------:R-:W-:Y:S05]  /*18b90*/  FMUL.FTZ R63, R63, UR20 ;  /* 0x000000143f3f7c20 */ /* 0x000fea0008410000 */
[----:B------:R-:W1:Y:S01]  /*18ba0*/  MUFU.TANH R205, R70 ;  /* 0x0000004600cd7308 */ /* 0x000e620000002400 */
[C---:B---3--:R-:W-:Y:S03]  /*18bb0*/  HMMA.16816.F32.BF16 R84, R208.reuse, R4, R84 ;  /* 0x00000004d054723c */ /* 0x048fe60000041854 */
[----:B------:R-:W-:Y:S01]  /*18bc0*/  FMUL.FTZ R64, R64, UR20 ;  /* 0x0000001440407c20 */ /* 0x000fe20008410000 */
[----:B------:R-:W-:Y:S05]  /*18bd0*/  FMUL.FTZ R65, R65, UR20 ;  /* 0x0000001441417c20 */ /* 0x000fea0008410000 */
[----:B------:R-:W3:Y:S01]  /*18be0*/  MUFU.TANH R204, R71 ;  /* 0x0000004700cc7308 */ /* 0x000ee20000002400 */
[C---:B------:R-:W-:Y:S01]  /*18bf0*/  HMMA.16816.F32.BF16 R88, R208.reuse, R6, R88 ;  /* 0x00000006d058723c */ /* 0x040fe20000041858 */
[----:B------:R-:W2:Y:S02]  /*18c00*/  LDSM.16.M88.4 R4, [R166+0x6000] ;  /* 0x00600000a604783b */ /* 0x000ea40000000200 */
        /* <DEDUP_REMOVED lines=15> */
[C---:B-----5:R-:W-:Y:S03]  /*18d00*/  HMMA.16816.F32.BF16 R92, R208.reuse, R8, R92 ;  /* 0x00000008d05c723c */ /* 0x060fe6000004185c */
[----:B------:R-:W-:Y:S01]  /*18d10*/  FMUL.FTZ R88, R88, UR20 ;  /* 0x0000001458587c20 */ /* 0x000fe20008410000 */
[----:B------:R-:W-:Y:S01]  /*18d20*/  FMUL.FTZ R89, R89, UR20 ;  /* 0x0000001459597c20 */ /* 0x000fe20008410000 */
[----:B------:R-:W-:Y:S01]  /*18d30*/  FMUL.FTZ R90, R90, UR20 ;  /* 0x000000145a5a7c20 */ /* 0x000fe20008410000 */
[C---:B------:R-:W-:Y:S03]  /*18d40*/  HMMA.16816.F32.BF16 R96, R208.reuse, R10, R96 ;  /* 0x0000000ad060723c */ /* 0x040fe60000041860 */
[----:B------:R-:W1:Y:S01]  /*18d50*/  MUFU.TANH R202, R75 ;  /* 0x0000004b00ca7308 */ /* 0x000e620000002400 */
[----:B------:R-:W5:Y:S01]  /*18d60*/  LDSM.16.M88.4 R8, [R166+0x6800] ;  /* 0x00680000a608783b */ /* 0x000f620000000200 */
[----:B------:R-:W-:Y:S08]  /*18d70*/  FMUL.FTZ R91, R91, UR20 ;  /* 0x000000145b5b7c20 */ /* 0x000ff00008410000 */
[----:B------:R-:W1:Y:S01]  /*18d80*/  MUFU.TANH R194, R76 ;  /* 0x0000004c00c27308 */ /* 0x000e620000002400 */
[C---:B--2---:R-:W-:Y:S09]  /*18d90*/  HMMA.16816.F32.BF16 R100, R208.reuse, R4, R100 ;  /* 0x00000004d064723c */ /* 0x044ff20000041864 */
[----:B------:R-:W2:Y:S01]  /*18da0*/  MUFU.TANH R193, R77 ;  /* 0x0000004d00c17308 */ /* 0x000ea20000002400 */
[C---:B------:R-:W-:Y:S01]  /*18db0*/  HMMA.16816.F32.BF16 R104, R208.reuse, R6, R104 ;  /* 0x00000006d068723c */ /* 0x040fe20000041868 */
[----:B------:R-:W4:Y:S02]  /*18dc0*/  LDSM.16.M88.4 R4, [R166+0x7000] ;  /* 0x00700000a604783b */ /* 0x000f240000000200 */
[----:B------:R-:W-:Y:S01]  /*18dd0*/  FMUL.FTZ R92, R92, UR20 ;  /* 0x000000145c5c7c20 */ /* 0x000fe20008410000 */
[----:B------:R-:W-:Y:S01]  /*18de0*/  FMUL.FTZ R93, R93, UR20 ;  /* 0x000000145d5d7c20 */ /* 0x000fe20008410000 */
[----:B------:R-:W-:Y:S04]  /*18df0*/  FMUL.FTZ R97, R97, UR20 ;  /* 0x0000001461617c20 */ /* 0x000fe80008410000 */
[----:B------:R-:W2:Y:S02]  /*18e00*/  MUFU.TANH R197, R78 ;  /* 0x0000004e00c57308 */ /* 0x000ea40000002400 */
[----:B------:R-:W-:Y:S01]  /*18e10*/  FMUL.FTZ R94, R94, UR20 ;  /* 0x000000145e5e7c20 */ /* 0x000fe20008410000 */
[----:B------:R-:W-:Y:S01]  /*18e20*/  FMUL.FTZ R95, R95, UR20 ;  /* 0x000000145f5f7c20 */ /* 0x000fe20008410000 */
[----:B------:R-:W-:Y:S01]  /*18e30*/  FMUL.FTZ R96, R96, UR20 ;  /* 0x0000001460607c20 */ /* 0x000fe20008410000 */
[----:B------:R-:W-:Y:S01]  /*18e40*/  FMUL.FTZ R98, R98, UR20 ;  /* 0x0000001462627c20 */ /* 0x000fe20008410000 */
[----:B------:R-:W-:Y:S04]  /*18e50*/  FMUL.FTZ R99, R99, UR20 ;  /* 0x0000001463637c20 */ /* 0x000fe80008410000 */
[----:B------:R-:W2:Y:S01]  /*18e60*/  MUFU.TANH R192, R79 ;  /* 0x0000004f00c07308 */ /* 0x000ea20000002400 */
[----:B-1----:R-:W-:Y:S01]  /*18e70*/  FMUL.FTZ R68, R101, UR20 ;  /* 0x0000001465447c20 */ /* 0x002fe20008410000 */
[----:B------:R-:W-:Y:S08]  /*18e80*/  FMUL.FTZ R102, R102, UR20 ;  /* 0x0000001466667c20 */ /* 0x000ff00008410000 */
[----:B------:R-:W1:Y:S01]  /*18e90*/  MUFU.TANH R191, R80 ;  /* 0x0000005000bf7308 */ /* 0x000e620000002400 */
[C---:B-----5:R-:W-:Y:S06]  /*18ea0*/  HMMA.16816.F32.BF16 R108, R208.reuse, R8, R108 ;  /* 0x00000008d06c723c */ /* 0x060fec000004186c */
[C---:B------:R-:W-:Y:S03]  /*18eb0*/  HMMA.16816.F32.BF16 R112, R208.reuse, R10, R112 ;  /* 0x0000000ad070723c */ /* 0x040fe60000041870 */
[----:B------:R5:W1:Y:S01]  /*18ec0*/  MUFU.TANH R190, R81 ;  /* 0x0000005100be7308 */ /* 0x000a620000002400 */
[----:B------:R-:W3:Y:S02]  /*18ed0*/  LDSM.16.M88.4 R8, [R166+0x7800] ;  /* 0x00780000a608783b */ /* 0x000ee40000000200 */
[----:B------:R-:W-:Y:S07]  /*18ee0*/  DEPBAR.LE SB0, 0x0 ;  /* 0x000080000000791a */ /* 0x000fee0000000000 */
[----:B------:R2:W1:Y:S01]  /*18ef0*/  MUFU.TANH R196, R82 ;  /* 0x0000005200c47308 */ /* 0x0004620000002400 */
[----:B------:R-:W-:Y:S01]  /*18f00*/  BAR.SYNC.DEFER_BLOCKING 0x0 ;  /* 0x0000000000007b1d */ /* 0x000fe20000010000 */
[C---:B----4-:R-:W-:Y:S08]  /*18f10*/  HMMA.16816.F32.BF16 R116, R208.reuse, R4, R116 ;  /* 0x00000004d074723c */ /* 0x050ff00000041874 */
[----:B------:R4:W1:Y:S01]  /*18f20*/  MUFU.TANH R195, R83 ;  /* 0x0000005300c37308 */ /* 0x0008620000002400 */
[C---:B------:R-:W-:Y:S03]  /*18f30*/  HMMA.16816.F32.BF16 R120, R208.reuse, R6, R120 ;  /* 0x00000006d078723c */ /* 0x040fe60000041878 */
[----:B-----5:R-:W-:Y:S06]  /*18f40*/  FMUL.FTZ R81, R113, UR20 ;  /* 0x0000001471517c20 */ /* 0x020fec0008410000 */
[----:B------:R5:W1:Y:S02]  /*18f50*/  MUFU.TANH R185, R84 ;  /* 0x0000005400b97308 */ /* 0x000a640000002400 */
[----:B--2---:R-:W-:Y:S08]  /*18f60*/  FMUL.FTZ R82, R112, UR20 ;  /* 0x0000001470527c20 */ /* 0x004ff00008410000 */
[----:B------:R2:W1:Y:S01]  /*18f70*/  MUFU.TANH R184, R85 ;  /* 0x0000005500b87308 */ /* 0x0004620000002400 */
[----:B----4-:R-:W-:Y:S01]  /*18f80*/  FMUL.FTZ R83, R109, UR20 ;  /* 0x000000146d537c20 */ /* 0x010fe20008410000 */
[----:B------:R-:W-:Y:S01]  /*18f90*/  FMUL.FTZ R76, R116, UR20 ;  /* 0x00000014744c7c20 */ /* 0x000fe20008410000 */
[----:B------:R-:W-:Y:S01]  /*18fa0*/  FMUL.FTZ R75, R117, UR20 ;  /* 0x00000014754b7c20 */ /* 0x000fe20008410000 */
[----:B------:R-:W-:Y:S01]  /*18fb0*/  FMUL.FTZ R80, R118, UR20 ;  /* 0x0000001476507c20 */ /* 0x000fe20008410000 */
[----:B------:R-:W-:Y:S05]  /*18fc0*/  FMUL.FTZ R79, R119, UR20 ;  /* 0x00000014774f7c20 */ /* 0x000fea0008410000 */
[----:B------:R4:W1:Y:S01]  /*18fd0*/  MUFU.TANH R189, R86 ;  /* 0x0000005600bd7308 */ /* 0x0008620000002400 */
[C---:B---3--:R-:W-:Y:S03]  /*18fe0*/  HMMA.16816.F32.BF16 R124, R208.reuse, R8, R124 ;  /* 0x00000008d07c723c */ /* 0x048fe6000004187c */
[----:B-----5:R-:W-:Y:S01]  /*18ff0*/  FMUL.FTZ R84, R108, UR20 ;  /* 0x000000146c547c20 */ /* 0x020fe20008410000 */
[----:B------:R-:W-:Y:S01]  /*19000*/  FMUL.FTZ R74, R120, UR20 ;  /* 0x00000014784a7c20 */ /* 0x000fe20008410000 */
[----:B------:R-:W-:Y:S01]  /*19010*/  FMUL.FTZ R73, R121, UR20 ;  /* 0x0000001479497c20 */ /* 0x000fe20008410000 */
[----:B------:R-:W-:Y:S03]  /*19020*/  HMMA.16816.F32.BF16 R128, R208, R10, R128 ;  /* 0x0000000ad080723c */ /* 0x000fe60000041880 */
[----:B------:R3:W1:Y:S02]  /*19030*/  MUFU.TANH R188, R87 ;  /* 0x0000005700bc7308 */ /* 0x0006640000002400 */
[----:B--2---:R-:W-:Y:S01]  /*19040*/  FMUL.FTZ R85, R115, UR20 ;  /* 0x0000001473557c20 */ /* 0x004fe20008410000 */
[----:B------:R-:W-:Y:S01]  /*19050*/  FMUL.FTZ R78, R122, UR20 ;  /* 0x000000147a4e7c20 */ /* 0x000fe20008410000 */
[----:B------:R-:W-:Y:S06]  /*19060*/  FMUL.FTZ R77, R123, UR20 ;  /* 0x000000147b4d7c20 */ /* 0x000fec0008410000 */
[----:B------:R2:W1:Y:S01]  /*19070*/  MUFU.TANH R183, R88 ;  /* 0x0000005800b77308 */ /* 0x0004620000002400 */
[----:B----4-:R-:W-:Y:S09]  /*19080*/  FMUL.FTZ R86, R114, UR20 ;  /* 0x0000001472567c20 */ /* 0x010ff20008410000 */
[----:B------:R4:W1:Y:S01]  /*19090*/  MUFU.TANH R182, R89 ;  /* 0x0000005900b67308 */ /* 0x0008620000002400 */
[----:B---3--:R-:W-:Y:S01]  /*190a0*/  FMUL.FTZ R87, R111, UR20 ;  /* 0x000000146f577c20 */ /* 0x008fe20008410000 */
[----:B------:R-:W-:Y:S01]  /*190b0*/  FMUL.FTZ R70, R124, UR20 ;  /* 0x000000147c467c20 */ /* 0x000fe20008410000 */
[----:B------:R-:W-:Y:S01]  /*190c0*/  FMUL.FTZ R69, R125, UR20 ;  /* 0x000000147d457c20 */ /* 0x000fe20008410000 */
[----:B------:R-:W-:Y:S01]  /*190d0*/  FMUL.FTZ R72, R126, UR20 ;  /* 0x000000147e487c20 */ /* 0x000fe20008410000 */
[----:B------:R-:W-:Y:S01]  /*190e0*/  FMUL.FTZ R71, R127, UR20 ;  /* 0x000000147f477c20 */ /* 0x000fe20008410000 */
[----:B------:R-:W-:Y:S04]  /*190f0*/  FMUL.FTZ R67, R128, UR20 ;  /* 0x0000001480437c20 */ /* 0x000fe80008410000 */
[----:B------:R3:W1:Y:S01]  /*19100*/  MUFU.TANH R187, R90 ;  /* 0x0000005a00bb7308 */ /* 0x0006620000002400 */
[----:B--2---:R-:W-:Y:S01]  /*19110*/  FMUL.FTZ R88, R100, UR20 ;  /* 0x0000001464587c20 */ /* 0x004fe20008410000 */
[----:B------:R-:W-:Y:S01]  /*19120*/  FMUL.FTZ R66, R129, UR20 ;  /* 0x0000001481427c20 */ /* 0x000fe20008410000 */
[----:B------:R-:W-:Y:S01]  /*19130*/  FMUL.FTZ R36, R130, UR20 ;  /* 0x0000001482247c20 */ /* 0x000fe20008410000 */
[----:B------:R-:W-:Y:S06]  /*19140*/  FMUL.FTZ R3, R131, UR20 ;  /* 0x0000001483037c20 */ /* 0x000fec0008410000 */
[----:B------:R2:W1:Y:S01]  /*19150*/  MUFU.TANH R186, R91 ;  /* 0x0000005b00ba7308 */ /* 0x0004620000002400 */
[----:B----4-:R-:W-:Y:S09]  /*19160*/  FMUL.FTZ R89, R110, UR20 ;  /* 0x000000146e597c20 */ /* 0x010ff20008410000 */
[----:B------:R4:W1:Y:S01]  /*19170*/  MUFU.TANH R177, R92 ;  /* 0x0000005c00b17308 */ /* 0x0008620000002400 */
[----:B---3--:R-:W-:Y:S09]  /*19180*/  FMUL.FTZ R90, R103, UR20 ;  /* 0x00000014675a7c20 */ /* 0x008ff20008410000 */
[----:B------:R3:W1:Y:S01]  /*19190*/  MUFU.TANH R176, R93 ;  /* 0x0000005d00b07308 */ /* 0x0006620000002400 */
[----:B--2---:R-:W-:Y:S09]  /*191a0*/  FMUL.FTZ R91, R106, UR20 ;  /* 0x000000146a5b7c20 */ /* 0x004ff20008410000 */
[----:B------:R2:W1:Y:S01]  /*191b0*/  MUFU.TANH R171, R97 ;  /* 0x0000006100ab7308 */ /* 0x0004620000002400 */
[----:B----4-:R-:W-:Y:S09]  /*191c0*/  FMUL.FTZ R92, R105, UR20 ;  /* 0x00000014695c7c20 */ /* 0x010ff20008410000 */
[----:B------:R-:W4:Y:S01]  /*191d0*/  MUFU.TANH R29, R29 ;  /* 0x0000001d001d7308 */ /* 0x000f220000002400 */
[----:B---3--:R-:W-:Y:S09]  /*191e0*/  FMUL.FTZ R93, R107, UR20 ;  /* 0x000000146b5d7c20 */ /* 0x008ff20008410000 */
[----:B------:R-:W3:Y:S01]  /*191f0*/  MUFU.TANH R30, R30 ;  /* 0x0000001e001e7308 */ /* 0x000ee20000002400 */
[----:B--2---:R-:W-:Y:S09]  /*19200*/  FMUL.FTZ R97, R104, UR20 ;  /* 0x0000001468617c20 */ /* 0x004ff20008410000 */
[----:B------:R-:W2:Y:S10]  /*19210*/  MUFU.TANH R31, R31 ;  /* 0x0000001f001f7308 */ /* 0x000eb40000002400 */
        /* <DEDUP_REMOVED lines=32> */
[----:B----4-:R-:W-:Y:S09]  /*19420*/  MOV R65, R60 ;  /* 0x0000003c00417202 */ /* 0x010ff20000000f00 */
        /* <DEDUP_REMOVED lines=95> */
[----:B------:R-:W5:Y:S01]  /*19a20*/  LDC.64 R4, c[0x0][0x230] ;  /* 0x00008c00ff047b82 */ /* 0x000f620000000a00 */
        /* <DEDUP_REMOVED lines=13> */
.L_x_3779:
[----:B------:R2:W-:Y:S01]  /*19b00*/  @P0 STS.128 [R241+0x2000], RZ ;  /* 0x002000fff1000388 */ /* 0x0005e20000000c00 */
[CC--:B------:R-:W-:Y:S01]  /*19b10*/  LEA R104, P2, R60.reuse, R249.reuse, 0x1 ;  /* 0x000000f93c687211 */ /* 0x0c0fe200078408ff */
[--C-:B------:R-:W-:Y:S01]  /*19b20*/  @!P0 IMAD.MOV.U32 R61, RZ, RZ, R10.reuse ;  /* 0x000000ffff3d8224 */ /* 0x100fe200078e000a */
[C---:B------:R-:W-:Y:S01]  /*19b30*/  @!P0 IADD3 R5, P1, R60.reuse, UR13, RZ ;  /* 0x0000000d3c058c10 */ /* 0x040fe2000ff3e0ff */
[----:B------:R-:W5:Y:S01]  /*19b40*/  @!P0 LDC R8, c[0x0][0x24c] ;  /* 0x00009300ff088b82 */ /* 0x000f620000000800 */
[----:B------:R-:W-:Y:S01]  /*19b50*/  LEA.HI.X R105, R60, R248, R10, 0x1, P2 ;  /* 0x000000f83c697211 */ /* 0x000fe200010f0c0a */
[----:B------:R-:W-:Y:S01]  /*19b60*/  @!P0 IMAD.WIDE.U32 R94, R6, 0x30, R60 ;  /* 0x00000030065e8825 */ /* 0x000fe200078e003c */
[----:B------:R-:W-:Y:S01]  /*19b70*/  @!P0 IADD3.X R4, R10, UR12, RZ, P1, !PT ;  /* 0x0000000c0a048c10 */ /* 0x000fe20008ffe4ff */
[----:B------:R-:W-:Y:S01]  /*19b80*/  UMOV UR8, UR16 ;  /* 0x0000001000087c82 */ /* 0x000fe20008000000 */
[CC--:B------:R-:W-:Y:S01]  /*19b90*/  @!P0 LEA R98, P1, R5.reuse, R249.reuse, 0x1 ;  /* 0x000000f905628211 */ /* 0x0c0fe200078208ff */
[----:B------:R-:W-:Y:S01]  /*19ba0*/  @!PT LDS RZ, [RZ] ;  /* 0x00000000fffff984 */ /* 0x000fe20000000800 */
[----:B------:R-:W-:Y:S01]  /*19bb0*/  @!PT LDS RZ, [RZ] ;  /* 0x00000000fffff984 */ /* 0x000fe20000000800 */
[----:B------:R-:W-:Y:S01]  /*19bc0*/  @!PT LDS RZ, [RZ] ;  /* 0x00000000fffff984 */ /* 0x000fe20000000800 */
[----:B------:R-:W-:Y:S01]  /*19bd0*/  @!P0 LDGSTS.E.BYPASS.LTC128B.128 [R241+0x2000], desc[UR18][R104.64] ;  /* 0x0200000068f18fae */ /* 0x000fe2000b901d52 */
[C---:B------:R-:W-:Y:S01]  /*19be0*/  @!P0 LEA R11, P2, R6.reuse, R60, 0x5 ;  /* 0x0000003c060b8211 */ /* 0x040fe200078428ff */
[----:B------:R-:W-:Y:S01]  /*19bf0*/  @!P0 IMAD.MOV.U32 R108, RZ, RZ, R60 ;  /* 0x000000ffff6c8224 */ /* 0x000fe200078e003c */
[----:B------:R-:W-:Y:S01]  /*19c00*/  @!P0 LEA.HI.X R99, R5, R248, R4, 0x1, P1 ;  /* 0x000000f805638211 */ /* 0x000fe200008f0c04 */
[----:B------:R2:W-:Y:S01]  /*19c10*/  @P0 STS.128 [R241+0x2800], RZ ;  /* 0x002800fff1000388 */ /* 0x0005e20000000c00 */
[-C--:B------:R-:W-:Y:S01]  /*19c20*/  @!P0 LEA R62, P1, R11, R249.reuse, 0x1 ;  /* 0x000000f90b3e8211 */ /* 0x080fe200078208ff */
        /* <DEDUP_REMOVED lines=8> */
[----:B------:R-:W-:Y:S01]  /*19cb0*/  @!P0 LEA.HI.X R63, R11, R248, R9, 0x1, P1 ;  /* 0x000000f80b3f8211 */ /* 0x000fe200008f0c09 */
[----:B------:R2:W-:Y:S01]  /*19cc0*/  @P0 STS.128 [R241+0x3000], RZ ;  /* 0x003000fff1000388 */ /* 0x0005e20000000c00 */
[----:B------:R-:W-:Y:S01]  /*19cd0*/  @!P0 IMAD.IADD R4, R4, 0x1, R95 ;  /* 0x0000000104048824 */ /* 0x000fe200078e025f */
[-C--:B------:R-:W-:Y:S01]  /*19ce0*/  @!P0 LEA R102, P1, R94, R249.reuse, 0x1 ;  /* 0x000000f95e668211 */ /* 0x080fe200078208ff */
[----:B------:R-:W4:Y:S01]  /*19cf0*/  @!P0 LDC R7, c[0x0][0x24c] ;  /* 0x00009300ff078b82 */ /* 0x000f220000000800 */
[----:B------:R-:W-:Y:S01]  /*19d00*/  @!PT LDS RZ, [RZ] ;  /* 0x00000000fffff984 */ /* 0x000fe20000000800 */
[----:B------:R-:W-:Y:S01]  /*19d10*/  @!PT LDS RZ, [RZ] ;  /* 0x00000000fffff984 */ /* 0x000fe20000000800 */
[----:B------:R-:W-:Y:S01]  /*19d20*/  @!PT LDS RZ, [RZ] ;  /* 0x00000000fffff984 */ /* 0x000fe20000000800 */
[----:B------:R-:W-:Y:S01]  /*19d30*/  @!P0 LDGSTS.E.BYPASS.LTC128B.128 [R241+0x3000], desc[UR18][R62.64] ;  /* 0x030000003ef18fae */ /* 0x000fe2000b901d52 */
[----:B------:R-:W-:Y:S01]  /*19d40*/  @!P0 LEA R9, P2, R6, R60, 0x6 ;  /* 0x0000003c06098211 */ /* 0x000fe200078430ff */
[----:B------:R-:W-:Y:S01]  /*19d50*/  @!P0 IMAD.MOV.U32 R95, RZ, RZ, R10 ;  /* 0x000000ffff5f8224 */ /* 0x000fe200078e000a */
[----:B------:R-:W-:Y:S01]  /*19d60*/  @!P0 LEA.HI.X R103, R94, R248, R4, 0x1, P1 ;  /* 0x000000f85e678211 */ /* 0x000fe200008f0c04 */
[----:B------:R2:W-:Y:S01]  /*19d70*/  @P0 STS.128 [R241+0x3800], RZ ;  /* 0x003800fff1000388 */ /* 0x0005e20000000c00 */
[-C--:B------:R-:W-:Y:S01]  /*19d80*/  @!P0 LEA R100, P1, R9, R249.reuse, 0x1 ;  /* 0x000000f909648211 */ /* 0x080fe200078208ff */
        /* <DEDUP_REMOVED lines=14> */
[C---:B--2---:R-:W-:Y:S01]  /*19e70*/  @!P0 LEA R102, P2, R98.reuse, R249, 0x1 ;  /* 0x000000f962668211 */ /* 0x044fe200078408ff */
[----:B-1----:R-:W-:Y:S01]  /*19e80*/  @!P0 IMAD R5, R5, 0x60, RZ ;  /* 0x0000006005058824 */ /* 0x002fe200078e02ff */
[-C--:B------:R-:W-:Y:S02]  /*19e90*/  @!P0 LEA.HI.X R101, R9, R248.reuse, R8, 0x1, P1 ;  /* 0x000000f809658211 */ /* 0x080fe400008f0c08 */
[----:B------:R-:W-:Y:S01]  /*19ea0*/  @!P0 IADD3 R7, R7, R99, RZ ;  /* 0x0000006307078210 */ /* 0x000fe20007ffe0ff */
[----:B------:R-:W1:Y:S01]  /*19eb0*/  @!P0 LDC R9, c[0x0][0x24c] ;  /* 0x00009300ff098b82 */ /* 0x000e620000000800 */
[----:B------:R-:W-:Y:S01]  /*19ec0*/  @!P0 IMAD.IADD R5, R5, 0x1, R95 ;  /* 0x0000000105058824 */ /* 0x000fe200078e025f */
[----:B------:R-:W-:Y:S01]  /*19ed0*/  @!PT LDS RZ, [RZ] ;  /* 0x00000000fffff984 */ /* 0x000fe20000000800 */
[----:B------:R-:W-:Y:S01]  /*19ee0*/  @!PT LDS RZ, [RZ] ;  /* 0x00000000fffff984 */ /* 0x000fe20000000800 */
[----:B------:R-:W-:Y:S01]  /*19ef0*/  @!PT LDS RZ, [RZ] ;  /* 0x00000000fffff984 */ /* 0x000fe20000000800 */
[----:B------:R2:W-:Y:S01]  /*19f00*/  @!P0 LDGSTS.E.BYPASS.LTC128B.128 [R241+0x4000], desc[UR18][R100.64] ;  /* 0x0400000064f18fae */ /* 0x0005e2000b901d52 */
[----:B------:R-:W-:Y:S01]  /*19f10*/  @!P0 LEA.HI.X R103, R98, R248, R7, 0x1, P2 ;  /* 0x000000f862678211 */ /* 0x000fe200010f0c07 */
[----:B------:R-:W-:Y:S01]  /*19f20*/  @!P0 IMAD.MOV.U32 R99, RZ, RZ, R10 ;  /* 0x000000ffff638224 */ /* 0x000fe200078e000a */
[CC--:B------:R-:W-:Y:S01]  /*19f30*/  @!P0 LEA R62, P1, R94.reuse, R249.reuse, 0x1 ;  /* 0x000000f95e3e8211 */ /* 0x0c0fe200078208ff */
        /* <DEDUP_REMOVED lines=29> */
[CC--:B------:R-:W-:Y:S01]  /*1a110*/  @!P0 LEA R106, P2, R11.reuse, R249.reuse, 0x1 ;  /* 0x000000f90b6a8211 */ /* 0x0c0fe200078408ff */
[----:B------:R2:W-:Y:S01]  /*1a120*/  @P0 STS.128 [R241+0x6000], RZ ;  /* 0x006000fff1000388 */ /* 0x0005e20000000c00 */
[----:B----4-:R-:W-:Y:S01]  /*1a130*/  @!P0 IMAD R8, R8, 0x90, RZ ;  /* 0x0000009008088824 */ /* 0x010fe200078e02ff */
[----:B------:R-:W1:Y:S01]  /*1a140*/  @!P0 LDC R4, c[0x0][0x24c] ;  /* 0x00009300ff048b82 */ /* 0x000e620000000800 */
[----:B------:R-:W-:Y:S01]  /*1a150*/  @!P0 LEA.HI.X R107, R11, R248, R9, 0x1, P2 ;  /* 0x000000f80b6b8211 */ /* 0x000fe200010f0c09 */
        /* <DEDUP_REMOVED lines=13> */
[----:B------:R-:W-:Y:S01]  /*1a230*/  @!P0 LEA R10, P1, R108, R249, 0x1 ;  /* 0x000000f96c0a8211 */ /* 0x000fe200078208ff */
[----:B------:R-:W-:Y:S03]  /*1a240*/  @!P0 IMAD.WIDE.U32 R102, R6, 0xa0, R102 ;  /* 0x000000a006668825 */ /* 0x000fe600078e0066 */
[-C--:B------:R-:W-:Y:S01]  /*1a250*/  @!P0 LEA.HI.X R11, R108, R248.reuse, R8, 0x1, P1 ;  /* 0x000000f86c0b8211 */ /* 0x080fe200008f0c08 */
        /* <DEDUP_REMOVED lines=45> */
[-C--:B------:R-:W-:Y:S01]  /*1a530*/  @!P0 LEA.HI.X R5, R62, R248.reuse, R8, 0x1, P2 ;  /* 0x000000f83e058211 */ /* 0x080fe200010f0c08 */
        /* <DEDUP_REMOVED lines=21> */
.L_x_3778:
[----:B---3--:R-:W2:Y:S01]  /*1a690*/  LDL.LU R11, [R1+0x4] ;  /* 0x00000400010b7983 */ /* 0x008ea20000300800 */
[----:B------:R-:W-:Y:S01]  /*1a6a0*/  MOV R4, UR14 ;  /* 0x0000000e00047c02 */ /* 0x000fe20008000f00 */
[----:B------:R-:W-:Y:S02]  /*1a6b0*/  UISETP.GT.AND UP0, UPT, UR14, UR11, UPT ;  /* 0x0000000b0e00728c */ /* 0x000fe4000bf04270 */
[----:B------:R-:W3:Y:S01]  /*1a6c0*/  LDL.LU R60, [R1+0xc] ;  /* 0x00000c00013c7983 */ /* 0x000ee20000300800 */
[----:B------:R-:W-:Y:S01]  /*1a6d0*/  LEA R4, R4, R243, 0x8 ;  /* 0x000000f304047211 */ /* 0x000fe200078e40ff */
[----:B------:R-:W-:Y:S01]  /*1a6e0*/  UMOV UR16, UR23 ;  /* 0x0000001700107c82 */ /* 0x000fe20008000000 */
[----:B------:R-:W-:Y:S01]  /*1a6f0*/  UMOV UR17, UR22 ;  /* 0x0000001600117c82 */ /* 0x000fe20008000000 */
[----:B------:R-:W4:Y:S01]  /*1a700*/  LDL.LU R8, [R1+0x8] ;  /* 0x0000080001087983 */ /* 0x000f220000300800 */
        /* <DEDUP_REMOVED lines=23> */
[C---:B------:R-:W-:Y:S02]  /*1a880*/  IADD3 R10, R4.reuse, 0x9, RZ ;  /* 0x00000009040a7810 */ /* 0x040fe40007ffe0ff */
[----:B------:R-:W-:Y:S01]  /*1a890*/  I2FP.F32.S32 R9, R9 ;  /* 0x0000000900097245 */ /* 0x000fe20000201400 */
        /* <DEDUP_REMOVED lines=10> */
[----:B------:R-:W-:Y:S01]  /*1a940*/  IADD3 R5, R4, 0x61, RZ ;  /* 0x0000006104057810 */ /* 0x000fe20007ffe0ff */
[----:B------:R-:W-:Y:S01]  /*1a950*/  FFMA.FTZ R170, R10, UR5, R170 ;  /* 0x000000050aaa7c23 */ /* 0x000fe200080100aa */
[----:B------:R-:W-:Y:S01]  /*1a960*/  IADD3 R2, R4, 0x29, RZ ;  /* 0x0000002904027810 */ /* 0x000fe20007ffe0ff */
[----:B------:R-:W-:Y:S01]  /*1a970*/  FFMA.FTZ R10, R10, UR5, R175 ;  /* 0x000000050a0a7c23 */ /* 0x000fe200080100af */
        /* <DEDUP_REMOVED lines=38> */
[C---:B------:R-:W-:Y:S01]  /*1abe0*/  IADD3 R2, R4.reuse, 0x68, RZ ;  /* 0x0000006804027810 */ /* 0x040fe20007ffe0ff */
[----:B------:R-:W-:Y:S01]  /*1abf0*/  FFMA.FTZ R63, R119, UR5, R38 ;  /* 0x00000005773f7c23 */ /* 0x000fe20008010026 */
[C---:B------:R-:W-:Y:S02]  /*1ac00*/  IADD3 R0, R4.reuse, 0x39, RZ ;  /* 0x0000003904007810 */ /* 0x040fe40007ffe0ff */
[----:B------:R-:W-:Y:S02]  /*1ac10*/  I2FP.F32.S32 R2, R2 ;  /* 0x0000000200027245 */ /* 0x000fe40000201400 */
[----:B------:R-:W-:Y:S02]  /*1ac20*/  I2FP.F32.S32 R0, R0 ;  /* 0x0000000000007245 */ /* 0x000fe40000201400 */
[----:B------:R-:W-:Y:S01]  /*1ac30*/  IADD3 R122, R4, 0x41, RZ ;  /* 0x00000041047a7810 */ /* 0x000fe20007ffe0ff */
[C---:B------:R-:W-:Y:S01]  /*1ac40*/  FFMA.FTZ R55, R2.reuse, UR5, R55 ;  /* 0x0000000502377c23 */ /* 0x040fe20008010037 */
[----:B------:R-:W-:Y:S01]  /*1ac50*/  FFMA.FTZ R215, R2, UR5, R215 ;  /* 0x0000000502d77c23 */ /* 0x000fe200080100d7 */
[----:B------:R-:W-:Y:S01]  /*1ac60*/  IADD3 R2, R4, 0x80, RZ ;  /* 0x0000008004027810 */ /* 0x000fe20007ffe0ff */
[C---:B------:R-:W-:Y:S01]  /*1ac70*/  FFMA.FTZ R35, R0.reuse, UR5, R35 ;  /* 0x0000000500237c23 */ /* 0x040fe20008010023 */
[----:B------:R-:W-:Y:S01]  /*1ac80*/  I2FP.F32.S32 R122, R122 ;  /* 0x0000007a007a7245 */ /* 0x000fe20000201400 */
[----:B------:R-:W-:Y:S01]  /*1ac90*/  FFMA.FTZ R33, R0, UR5, R33 ;  /* 0x0000000500217c23 */ /* 0x000fe20008010021 */
        /* <DEDUP_REMOVED lines=64> */
[C---:B------:R-:W-:Y:S01]  /*1b0a0*/  IADD3 R0, R4.reuse, 0x81, RZ ;  /* 0x0000008104007810 */ /* 0x040fe20007ffe0ff */
[----:B------:R-:W-:Y:S01]  /*1b0b0*/  LDSM.16.MT88.4 R56, [R232+0xa800] ;  /* 0x00a80000e838783b */ /* 0x000fe20000004200 */
        /* <DEDUP_REMOVED lines=46> */
[C---:B------:R-:W-:Y:S01]  /*1b3a0*/  IADD3 R0, R4.reuse, 0xf0, RZ ;  /* 0x000000f004007810 */ /* 0x040fe20007ffe0ff */
[C---:B--2---:R-:W-:Y:S01]  /*1b3b0*/  FFMA.FTZ R11, R9.reuse, UR5, R11 ;  /* 0x00000005090b7c23 */ /* 0x044fe2000801000b */
[----:B----4-:R-:W-:Y:S01]  /*1b3c0*/  MOV R61, R8 ;  /* 0x00000008003d7202 */ /* 0x010fe20000000f00 */
[----:B------:R-:W-:Y:S01]  /*1b3d0*/  FFMA.FTZ R9, R9, UR5, R173 ;  /* 0x0000000509097c23 */ /* 0x000fe200080100ad */
[----:B------:R-:W-:Y:S01]  /*1b3e0*/  IADD3 R8, R4, 0x31, RZ ;  /* 0x0000003104087810 */ /* 0x000fe20007ffe0ff */
[----:B---3--:R-:W-:Y:S01]  /*1b3f0*/  FFMA.FTZ R60, R126, UR5, R60 ;  /* 0x000000057e3c7c23 */ /* 0x008fe2000801003c */
[----:B------:R-:W-:Y:S01]  /*1b400*/  FMNMX.FTZ R5, R11, R5, !PT ;  /* 0x000000050b057209 */ /* 0x000fe20007810000 */
[----:B------:R-:W-:Y:S01]  /*1b410*/  FFMA.FTZ R119, R119, UR5, R61 ;  /* 0x0000000577777c23 */ /* 0x000fe2000801003d */
[----:B------:R-:W-:Y:S01]  /*1b420*/  I2FP.F32.S32 R8, R8 ;  /* 0x0000000800087245 */ /* 0x000fe20000201400 */
[----:B------:R-:W-:Y:S01]  /*1b430*/  FFMA.FTZ R61, R124, UR5, R42 ;  /* 0x000000057c3d7c23 */ /* 0x000fe2000801002a */
[----:B------:R-:W-:Y:S01]  /*1b440*/  FMNMX.FTZ R5, R170, R5, !PT ;  /* 0x00000005aa057209 */ /* 0x000fe20007810000 */
[----:B------:R-:W-:Y:S01]  /*1b450*/  FFMA.FTZ R124, R124, UR5, R40 ;  /* 0x000000057c7c7c23 */ /* 0x000fe20008010028 */
[----:B------:R-:W-:Y:S01]  /*1b460*/  FFMA.FTZ R126, R126, UR5, R41 ;  /* 0x000000057e7e7c23 */ /* 0x000fe20008010029 */
        /* <DEDUP_REMOVED lines=79> */
[C---:B------:R-:W-:Y:S01]  /*1b960*/  FFMA.FTZ R81, R37.reuse, UR5, R81 ;  /* 0x0000000525517c23 */ /* 0x040fe20008010051 */
[C---:B------:R-:W-:Y:S01]  /*1b970*/  IADD3 R2, R4.reuse, 0xd1, RZ ;  /* 0x000000d104027810 */ /* 0x040fe20007ffe0ff */
[----:B------:R-:W-:Y:S01]  /*1b980*/  FFMA.FTZ R85, R37, UR5, R85 ;  /* 0x0000000525557c23 */ /* 0x000fe20008010055 */
[----:B------:R-:W-:Y:S01]  /*1b990*/  IADD3 R37, R4, 0xe8, RZ ;  /* 0x000000e804257810 */ /* 0x000fe20007ffe0ff */
[C---:B------:R-:W-:Y:S01]  /*1b9a0*/  FFMA.FTZ R72, R0.reuse, UR5, R72 ;  /* 0x0000000500487c23 */ /* 0x040fe20008010048 */
[----:B------:R-:W-:Y:S01]  /*1b9b0*/  I2FP.F32.S32 R2, R2 ;  /* 0x0000000200027245 */ /* 0x000fe20000201400 */
[----:B------:R-:W-:Y:S01]  /*1b9c0*/  FFMA.FTZ R70, R0, UR5, R70 ;  /* 0x0000000500467c23 */ /* 0x000fe20008010046 */
        /* <DEDUP_REMOVED lines=108> */
[C---:B------:R-:W-:Y:S01]  /*1c090*/  FMUL.FTZ R68, R2.reuse, UR4 ;  /* 0x0000000402447c20 */ /* 0x040fe20008410000 */
[----:B------:R-:W-:Y:S01]  /*1c0a0*/  LDSM.16.MT88.4 R60, [R231+0xa800] ;  /* 0x00a80000e73c783b */ /* 0x000fe20000004200 */
[----:B------:R-:W-:Y:S03]  /*1c0b0*/  FSETP.NEU.FTZ.AND P0, PT, R2, -INF , PT ;  /* 0xff8000000200780b */ /* 0x000fe60003f1d000 */
[----:B------:R-:W-:Y:S01]  /*1c0c0*/  MUFU.EX2 R113, R113 ;  /* 0x0000007100717308 */ /* 0x000fe20000000800 */
[--C-:B------:R-:W-:Y:S01]  /*1c0d0*/  FFMA.FTZ R175, R172, UR4, -R39.reuse ;  /* 0x00000004acaf7c23 */ /* 0x100fe20008010827 */
[--C-:B------:R-:W-:Y:S01]  /*1c0e0*/  FFMA.FTZ R172, R169, UR4, -R39.reuse ;  /* 0x00000004a9ac7c23 */ /* 0x100fe20008010827 */
[----:B------:R-:W-:Y:S01]  /*1c0f0*/  FSEL R68, R68, RZ, P0 ;  /* 0x000000ff44447208 */ /* 0x000fe20000000000 */
[--C-:B------:R-:W-:Y:S01]  /*1c100*/  FFMA.FTZ R131, R170, UR4, -R39.reuse ;  /* 0x00000004aa837c23 */ /* 0x100fe20008010827 */
[--C-:B------:R-:W-:Y:S01]  /*1c110*/  FFMA.FTZ R165, R11, UR4, -R39.reuse ;  /* 0x000000040ba57c23 */ /* 0x100fe20008010827 */
[----:B------:R-:W-:Y:S01]  /*1c120*/  FMUL.FTZ R4, R4, UR4 ;  /* 0x0000000404047c20 */ /* 0x000fe20008410000 */
[--C-:B------:R-:W-:Y:S03]  /*1c130*/  FFMA.FTZ R125, R14, UR4, -R39.reuse ;  /* 0x000000040e7d7c23 */ /* 0x100fe60008010827 */
[----:B------:R-:W-:Y:S01]  /*1c140*/  MUFU.EX2 R175, R175 ;  /* 0x000000af00af7308 */ /* 0x000fe20000000800 */
[--C-:B------:R-:W-:Y:S01]  /*1c150*/  FFMA.FTZ R115, R16, UR4, -R68.reuse ;  /* 0x0000000410737c23 */ /* 0x100fe20008010844 */
[--C-:B------:R-:W-:Y:S01]  /*1c160*/  FFMA.FTZ R114, R17, UR4, -R68.reuse ;  /* 0x0000000411727c23 */ /* 0x100fe20008010844 */
[--C-:B------:R-:W-:Y:S01]  /*1c170*/  FFMA.FTZ R102, R24, UR4, -R68.reuse ;  /* 0x0000000418667c23 */ /* 0x100fe20008010844 */
[----:B------:R-:W1:Y:S01]  /*1c180*/  LDSM.16.MT88.4 R16, [R236+0xa000] ;  /* 0x00a00000ec10783b */ /* 0x000e620000004200 */
        /* <DEDUP_REMOVED lines=11> */
[----:B------:R-:W4:Y:S01]  /*1c240*/  MUFU.EX2 R172, R172 ;  /* 0x000000ac00ac7308 */ /* 0x000f220000000800 */
[--C-:B------:R-:W-:Y:S01]  /*1c250*/  FFMA.FTZ R111, R22, UR4, -R39.reuse ;  /* 0x00000004166f7c23 */ /* 0x100fe20008010827 */
[--C-:B------:R-:W-:Y:S01]  /*1c260*/  FFMA.FTZ R106, R23, UR4, -R39.reuse ;  /* 0x00000004176a7c23 */ /* 0x100fe20008010827 */
[--C-:B------:R-:W-:Y:S01]  /*1c270*/  FFMA.FTZ R112, R20, UR4, -R68.reuse ;  /* 0x0000000414707c23 */ /* 0x100fe20008010844 */
[----:B------:R-:W5:Y:S01]  /*1c280*/  LDSM.16.MT88.4 R28, [R231+0xa000] ;  /* 0x00a00000e71c783b */ /* 0x000f620000004200 */
[--C-:B------:R-:W-:Y:S01]  /*1c290*/  FFMA.FTZ R107, R21, UR4, -R68.reuse ;  /* 0x00000004156b7c23 */ /* 0x100fe20008010844 */
[--C-:B------:R-:W-:Y:S01]  /*1c2a0*/  FFMA.FTZ R90, R34, UR4, -R39.reuse ;  /* 0x00000004225a7c23 */ /* 0x100fe20008010827 */
[----:B------:R-:W-:Y:S03]  /*1c2b0*/  FFMA.FTZ R88, R35, UR4, -R39 ;  /* 0x0000000423587c23 */ /* 0x000fe60008010827 */
[----:B------:R-:W-:Y:S01]  /*1c2c0*/  MUFU.EX2 R165, R165 ;  /* 0x000000a500a57308 */ /* 0x000fe20000000800 */
[C---:B--2---:R-:W-:Y:S01]  /*1c2d0*/  FMUL.FTZ R6, R38.reuse, R162 ;  /* 0x000000a226067220 */ /* 0x044fe20000410000 */
[C---:B------:R-:W-:Y:S01]  /*1c2e0*/  FMUL.FTZ R7, R38.reuse, R163 ;  /* 0x000000a326077220 */ /* 0x040fe20000410000 */
[----:B------:R-:W-:Y:S01]  /*1c2f0*/  MOV R163, R54 ;  /* 0x0000003600a37202 */ /* 0x000fe20000000f00 */
[C---:B------:R-:W-:Y:S01]  /*1c300*/  FMUL.FTZ R11, R38.reuse, R159 ;  /* 0x0000009f260b7220 */ /* 0x040fe20000410000 */
[----:B------:R-:W-:Y:S01]  /*1c310*/  MOV R159, R47 ;  /* 0x0000002f009f7202 */ /* 0x000fe20000000f00 */
[----:B------:R-:W-:Y:S01]  /*1c320*/  FMUL.FTZ R14, R38, R154 ;  /* 0x0000009a260e7220 */ /* 0x000fe20000410000 */
[----:B------:R-:W-:Y:S03]  /*1c330*/  MOV R154, R44 ;  /* 0x0000002c009a7202 */ /* 0x000fe60000000f00 */
[----:B------:R-:W2:Y:S01]  /*1c340*/  MUFU.EX2 R131, R131 ;  /* 0x0000008300837308 */ /* 0x000ea20000000800 */
[----:B------:R-:W5:Y:S01]  /*1c350*/  LDSM.16.MT88.4 R44, [R230+0xa000] ;  /* 0x00a00000e62c783b */ /* 0x000f620000004200 */
[----:B----4-:R-:W-:Y:S01]  /*1c360*/  F2FP.BF16.F32.PACK_AB R41, R172, R175 ;  /* 0x000000afac29723e */ /* 0x010fe200000010ff */
[C---:B------:R-:W-:Y:S01]  /*1c370*/  FMUL.FTZ R15, R38.reuse, R155 ;  /* 0x0000009b260f7220 */ /* 0x040fe20000410000 */
[C---:B------:R-:W-:Y:S01]  /*1c380*/  FMUL.FTZ R22, R38.reuse, R146 ;  /* 0x0000009226167220 */ /* 0x040fe20000410000 */
[C---:B------:R-:W-:Y:S01]  /*1c390*/  FMUL.FTZ R23, R38.reuse, R147 ;  /* 0x0000009326177220 */ /* 0x040fe20000410000 */
[C---:B------:R-:W-:Y:S01]  /*1c3a0*/  FMUL.FTZ R34, R38.reuse, R134 ;  /* 0x0000008626227220 */ /* 0x040fe20000410000 */
[C---:B------:R-:W-:Y:S03]  /*1c3b0*/  FMUL.FTZ R35, R38.reuse, R135 ;  /* 0x0000008726237220 */ /* 0x040fe60000410000 */
[----:B------:R-:W-:Y:S01]  /*1c3c0*/  MUFU.EX2 R173, R173 ;  /* 0x000000ad00ad7308 */ /* 0x000fe20000000800 */
[----:B------:R-:W-:Y:S01]  /*1c3d0*/  FFMA.FTZ R175, R38, R251, R175 ;  /* 0x000000fb26af7223 */ /* 0x000fe200000100af */
[--C-:B------:R-:W-:Y:S01]  /*1c3e0*/  FFMA.FTZ R91, R32, UR4, -R68.reuse ;  /* 0x00000004205b7c23 */ /* 0x100fe20008010844 */
[----:B------:R-:W-:Y:S01]  /*1c3f0*/  MOV R162, R51 ;  /* 0x0000003300a27202 */ /* 0x000fe20000000f00 */
[--C-:B------:R-:W-:Y:S01]  /*1c400*/  FFMA.FTZ R128, R128, UR4, -R39.reuse ;  /* 0x0000000480807c23 */ /* 0x100fe20008010827 */
[----:B------:R-:W-:Y:S01]  /*1c410*/  F2FP.BF16.F32.PACK_AB R51, R113, R116 ;  /* 0x000000747133723e */ /* 0x000fe200000010ff */
[--C-:B------:R-:W-:Y:S01]  /*1c420*/  FFMA.FTZ R130, R130, UR4, -R39.reuse ;  /* 0x0000000482827c23 */ /* 0x100fe20008010827 */
[----:B------:R-:W-:Y:S03]  /*1c430*/  MOV R155, R50 ;  /* 0x00000032009b7202 */ /* 0x000fe60000000f00 */
        /* <DEDUP_REMOVED lines=17> */
[----:B----4-:R-:W-:Y:S01]  /*1c550*/  F2FP.BF16.F32.PACK_AB R40, R170, R173 ;  /* 0x000000adaa28723e */ /* 0x010fe200000010ff */
        /* <DEDUP_REMOVED lines=20> */
[----:B------:R-:W-:Y:S01]  /*1c6a0*/  FADD.FTZ R5, -R2, R164 ;  /* 0x000000a402057221 */ /* 0x000fe20000010100 */
[--C-:B------:R-:W-:Y:S03]  /*1c6b0*/  FFMA.FTZ R164, R10, UR4, -R68.reuse ;  /* 0x000000040aa47c23 */ /* 0x100fe60008010844 */
[----:B------:R-:W-:Y:S01]  /*1c6c0*/  MUFU.EX2 R118, R118 ;  /* 0x0000007600767308 */ /* 0x000fe20000000800 */
[----:B------:R-:W-:Y:S01]  /*1c6d0*/  FMUL.FTZ R10, R38, R158 ;  /* 0x0000009e260a7220 */ /* 0x000fe20000410000 */
[----:B------:R-:W-:Y:S01]  /*1c6e0*/  MOV R158, R53 ;  /* 0x00000035009e7202 */ /* 0x000fe20000000f00 */
[----:B------:R-:W-:Y:S01]  /*1c6f0*/  FMUL.FTZ R5, R5, UR4 ;  /* 0x0000000405057c20 */ /* 0x000fe20008410000 */
[----:B--2---:R-:W-:Y:S01]  /*1c700*/  F2FP.BF16.F32.PACK_AB R49, R121, R125 ;  /* 0x0000007d7931723e */ /* 0x004fe200000010ff */
        /* <DEDUP_REMOVED lines=20> */
[C---:B--2---:R-:W-:Y:S01]  /*1c850*/  FMUL.FTZ R4, R37.reuse, R160 ;  /* 0x000000a025047220 */ /* 0x044fe20000410000 */
[----:B------:R-:W-:Y:S01]  /*1c860*/  MOV R160, R55 ;  /* 0x0000003700a07202 */ /* 0x000fe20000000f00 */
[C---:B------:R-:W-:Y:S01]  /*1c870*/  FMUL.FTZ R5, R37.reuse, R161 ;  /* 0x000000a125057220 */ /* 0x040fe20000410000 */
[----:B------:R-:W-:Y:S01]  /*1c880*/  MOV R161, R52 ;  /* 0x0000003400a17202 */ /* 0x000fe20000000f00 */
[C---:B------:R-:W-:Y:S01]  /*1c890*/  FMUL.FTZ R8, R37.reuse, R156 ;  /* 0x0000009c25087220 */ /* 0x040fe20000410000 */
[----:B------:R-:W2:Y:S01]  /*1c8a0*/  LDSM.16.MT88.4 R52, [R236+0xa800] ;  /* 0x00a80000ec34783b */ /* 0x000ea20000004200 */
[C---:B------:R-:W-:Y:S03]  /*1c8b0*/  FMUL.FTZ R9, R37.reuse, R157 ;  /* 0x0000009d25097220 */ /* 0x040fe60000410000 */
[----:B------:R-:W5:Y:S01]  /*1c8c0*/  MUFU.EX2 R114, R114 ;  /* 0x0000007200727308 */ /* 0x000f620000000800 */
[----:B----4-:R-:W-:Y:S01]  /*1c8d0*/  F2FP.BF16.F32.PACK_AB R42, R164, R169 ;  /* 0x000000a9a42a723e */ /* 0x010fe200000010ff */
[C---:B------:R-:W-:Y:S01]  /*1c8e0*/  FMUL.FTZ R12, R37.reuse, R152 ;  /* 0x00000098250c7220 */ /* 0x040fe20000410000 */
[C---:B------:R-:W-:Y:S01]  /*1c8f0*/  FMUL.FTZ R13, R37.reuse, R153 ;  /* 0x00000099250d7220 */ /* 0x040fe20000410000 */
[C---:B------:R-:W-:Y:S01]  /*1c900*/  FMUL.FTZ R20, R37.reuse, R144 ;  /* 0x0000009025147220 */ /* 0x040fe20000410000 */
[C---:B------:R-:W-:Y:S01]  /*1c910*/  FMUL.FTZ R21, R37.reuse, R145 ;  /* 0x0000009125157220 */ /* 0x040fe20000410000 */
[C---:B------:R-:W-:Y:S01]  /*1c920*/  FMUL.FTZ R32, R37.reuse, R132 ;  /* 0x0000008425207220 */ /* 0x040fe20000410000 */
[----:B------:R-:W-:Y:S03]  /*1c930*/  MOV R157, R96 ;  /* 0x00000060009d7202 */ /* 0x000fe60000000f00 */
[----:B------:R-:W-:Y:S01]  /*1c940*/  MUFU.EX2 R111, R111 ;  /* 0x0000006f006f7308 */ /* 0x000fe20000000800 */
[C---:B-1----:R-:W-:Y:S01]  /*1c950*/  HMMA.16816.F32.BF16 R4, R40.reuse, R16, R4 ;  /* 0x000000102804723c */ /* 0x042fe20000041804 */
[----:B------:R-:W-:Y:S04]  /*1c960*/  PLOP3.LUT P0, PT, PT, PT, UP0, 0x80, 0x0 ;  /* 0x000000000000781c */ /* 0x000fe80003f0f008 */
[----:B------:R-:W-:Y:S01]  /*1c970*/  MOV R156, R48 ;  /* 0x00000030009c7202 */ /* 0x000fe20000000f00 */
[C---:B------:R-:W-:Y:S03]  /*1c980*/  HMMA.16816.F32.BF16 R8, R40.reuse, R18, R8 ;  /* 0x000000122808723c */ /* 0x040fe60000041808 */
[----:B------:R-:W1:Y:S02]  /*1c990*/  MUFU.EX2 R106, R106 ;  /* 0x0000006a006a7308 */ /* 0x000e640000000800 */
[C---:B------:R-:W-:Y:S01]  /*1c9a0*/  FMUL.FTZ R16, R37.reuse, R148 ;  /* 0x0000009425107220 */ /* 0x040fe20000410000 */
[C---:B---3--:R-:W-:Y:S07]  /*1c9b0*/  HMMA.16816.F32.BF16 R12, R40.reuse, R24, R12 ;  /* 0x00000018280c723c */ /* 0x048fee000004180c */
[----:B------:R-:W-:Y:S01]  /*1c9c0*/  MUFU.EX2 R105, R105 ;  /* 0x0000006900697308 */ /* 0x000fe20000000800 */
[C---:B------:R-:W-:Y:S03]  /*1c9d0*/  FMUL.FTZ R18, R38.reuse, R150 ;  /* 0x0000009626127220 */ /* 0x040fe60000410000 */
[----:B------:R-:W-:Y:S01]  /*1c9e0*/  FMUL.FTZ R19, R38, R151 ;  /* 0x0000009726137220 */ /* 0x000fe20000410000 */
[C---:B------:R-:W-:Y:S01]  /*1c9f0*/  FMUL.FTZ R17, R37.reuse, R149 ;  /* 0x0000009525117220 */ /* 0x040fe20000410000 */
[C---:B------:R-:W-:Y:S04]  /*1ca00*/  FMUL.FTZ R24, R37.reuse, R140 ;  /* 0x0000008c25187220 */ /* 0x040fe80000410000 */
[----:B------:R-:W3:Y:S01]  /*1ca10*/  MUFU.EX2 R101, R101 ;  /* 0x0000006500657308 */ /* 0x000ee20000000800 */
[----:B------:R-:W-:Y:S01]  /*1ca20*/  FMUL.FTZ R25, R37, R141 ;  /* 0x0000008d25197220 */ /* 0x000fe20000410000 */
[----:B------:R-:W-:Y:S01]  /*1ca30*/  F2FP.BF16.F32.PACK_AB R48, R118, R123 ;  /* 0x0000007b7630723e */ /* 0x000fe200000010ff */
[C---:B------:R-:W-:Y:S03]  /*1ca40*/  HMMA.16816.F32.BF16 R16, R40.reuse, R26, R16 ;  /* 0x0000001a2810723c */ /* 0x040fe60000041810 */
[----:B-----5:R-:W-:Y:S01]  /*1ca50*/  F2FP.BF16.F32.PACK_AB R50, R114, R115 ;  /* 0x000000737232723e */ /* 0x020fe200000010ff */
[--C-:B------:R-:W-:Y:S03]  /*1ca60*/  FFMA.FTZ R141, R215, UR4, -R68.reuse ;  /* 0x00000004d78d7c23 */ /* 0x100fe60008010844 */
[----:B------:R-:W-:Y:S01]  /*1ca70*/  MUFU.EX2 R112, R112 ;  /* 0x0000007000707308 */ /* 0x000fe20000000800 */
[C---:B------:R-:W-:Y:S03]  /*1ca80*/  HMMA.16816.F32.BF16 R20, R40.reuse, R28, R20 ;  /* 0x0000001c2814723c */ /* 0x040fe60000041814 */
[C---:B------:R-:W-:Y:S01]  /*1ca90*/  FMUL.FTZ R26, R38.reuse, R142 ;  /* 0x0000008e261a7220 */ /* 0x040fe20000410000 */
[----:B------:R-:W-:Y:S05]  /*1caa0*/  FMUL.FTZ R27, R38, R143 ;  /* 0x0000008f261b7220 */ /* 0x000fea0000410000 */
[----:B------:R-:W4:Y:S02]  /*1cab0*/  MUFU.EX2 R107, R107 ;  /* 0x0000006b006b7308 */ /* 0x000f240000000800 */
[C---:B------:R-:W-:Y:S01]  /*1cac0*/  FMUL.FTZ R28, R37.reuse, R136 ;  /* 0x00000088251c7220 */ /* 0x040fe20000410000 */
[----:B------:R-:W-:Y:S01]  /*1cad0*/  FMUL.FTZ R29, R37, R137 ;  /* 0x00000089251d7220 */ /* 0x000fe20000410000 */
[--C-:B------:R-:W-:Y:S01]  /*1cae0*/  FFMA.FTZ R150, R209, UR4, -R68.reuse ;  /* 0x00000004d1967c23 */ /* 0x100fe20008010844 */
[C---:B------:R-:W-:Y:S05]  /*1caf0*/  HMMA.16816.F32.BF16 R24, R40.reuse, R30, R24 ;  /* 0x0000001e2818723c */ /* 0x040fea0000041818 */
[----:B------:R-:W-:Y:S01]  /*1cb00*/  MUFU.EX2 R102, R102 ;  /* 0x0000006600667308 */ /* 0x000fe20000000800 */
[--C-:B------:R-:W-:Y:S01]  /*1cb10*/  FFMA.FTZ R149, R206, UR4, -R68.reuse ;  /* 0x00000004ce957c23 */ /* 0x100fe20008010844 */
[--C-:B------:R-:W-:Y:S01]  /*1cb20*/  FFMA.FTZ R96, R33, UR4, -R68.reuse ;  /* 0x0000000421607c23 */ /* 0x100fe20008010844 */
[----:B------:R-:W-:Y:S03]  /*1cb30*/  FMUL.FTZ R33, R37, R133 ;  /* 0x0000008525217220 */ /* 0x000fe60000410000 */
[--C-:B------:R-:W-:Y:S01]  /*1cb40*/  FFMA.FTZ R132, R155, UR4, -R39.reuse ;  /* 0x000000049b847c23 */ /* 0x100fe20008010827 */
[C---:B------:R-:W-:Y:S01]  /*1cb50*/  FMUL.FTZ R30, R38.reuse, R138 ;  /* 0x0000008a261e7220 */ /* 0x040fe20000410000 */
[----:B------:R-:W-:Y:S02]  /*1cb60*/  FMUL.FTZ R31, R38, R139 ;  /* 0x0000008b261f7220 */ /* 0x000fe40000410000 */
[----:B------:R-:W5:Y:S01]  /*1cb70*/  MUFU.EX2 R95, R95 ;  /* 0x0000005f005f7308 */ /* 0x000f620000000800 */
[--C-:B------:R-:W-:Y:S01]  /*1cb80*/  FFMA.FTZ R137, R157, UR4, -R68.reuse ;  /* 0x000000049d897c23 */ /* 0x100fe20008010844 */
[--C-:B------:R-:W-:Y:S01]  /*1cb90*/  FFMA.FTZ R157, R200, UR4, -R68.reuse ;  /* 0x00000004c89d7c23 */ /* 0x100fe20008010844 */
[--C-:B------:R-:W-:Y:S01]  /*1cba0*/  FFMA.FTZ R134, R156, UR4, -R68.reuse ;  /* 0x000000049c867c23 */ /* 0x100fe20008010844 */
[--C-:B------:R-:W-:Y:S01]  /*1cbb0*/  FFMA.FTZ R156, R204, UR4, -R39.reuse ;  /* 0x00000004cc9c7c23 */ /* 0x100fe20008010827 */
[C---:B------:R-:W-:Y:S05]  /*1cbc0*/  HMMA.16816.F32.BF16 R28, R40.reuse, R44, R28 ;  /* 0x0000002c281c723c */ /* 0x040fea000004181c */
[----:B------:R-:W-:Y:S01]  /*1cbd0*/  MUFU.EX2 R94, R94 ;  /* 0x0000005e005e7308 */ /* 0x000fe20000000800 */
[--C-:B------:R-:W-:Y:S01]  /*1cbe0*/  FFMA.FTZ R133, R159, UR4, -R68.reuse ;  /* 0x000000049f857c23 */ /* 0x100fe20008010844 */
[--C-:B------:R-:W-:Y:S01]  /*1cbf0*/  FFMA.FTZ R159, R201, UR4, -R68.reuse ;  /* 0x00000004c99f7c23 */ /* 0x100fe20008010844 */
[----:B------:R-:W-:Y:S01]  /*1cc00*/  HMMA.16816.F32.BF16 R32, R40, R46, R32 ;  /* 0x0000002e2820723c */ /* 0x000fe20000041820 */
[----:B------:R-:W5:Y:S06]  /*1cc10*/  LDSM.16.MT88.4 R40, [R230+0xa800] ;  /* 0x00a80000e628783b */ /* 0x000f6c0000004200 */
[----:B------:R-:W5:Y:S01]  /*1cc20*/  MUFU.EX2 R93, R93 ;  /* 0x0000005d005d7308 */ /* 0x000f620000000800 */
[C---:B--2---:R-:W-:Y:S05]  /*1cc30*/  HMMA.16816.F32.BF16 R4, R48.reuse, R52, R4 ;  /* 0x000000343004723c */ /* 0x044fea0000041804 */
[----:B-1----:R-:W-:Y:S01]  /*1cc40*/  F2FP.BF16.F32.PACK_AB R45, R106, R111 ;  /* 0x0000006f6a2d723e */ /* 0x002fe200000010ff */
[C---:B------:R-:W-:Y:S03]  /*1cc50*/  HMMA.16816.F32.BF16 R8, R48.reuse, R54, R8 ;  /* 0x000000363008723c */ /* 0x040fe60000041808 */
[----:B------:R-:W-:Y:S01]  /*1cc60*/  MUFU.EX2 R90, R90 ;  /* 0x0000005a005a7308 */ /* 0x000fe20000000800 */
[----:B------:R-:W1:Y:S01]  /*1cc70*/  LDSM.16.MT88.4 R52, [R236+0xb000] ;  /* 0x00b00000ec34783b */ /* 0x000e620000004200 */
[----:B---3--:R-:W-:Y:S01]  /*1cc80*/  F2FP.BF16.F32.PACK_AB R47, R101, R105 ;  /* 0x00000069652f723e */ /* 0x008fe200000010ff */
[C---:B------:R-:W-:Y:S07]  /*1cc90*/  HMMA.16816.F32.BF16 R12, R48.reuse, R56, R12 ;  /* 0x00000038300c723c */ /* 0x040fee000004180c */
[----:B------:R-:W2:Y:S01]  /*1cca0*/  MUFU.EX2 R88, R88 ;  /* 0x0000005800587308 */ /* 0x000ea20000000800 */
[----:B----4-:R-:W-:Y:S01]  /*1ccb0*/  F2FP.BF16.F32.PACK_AB R44, R107, R112 ;  /* 0x000000706b2c723e */ /* 0x010fe200000010ff */
[C---:B------:R-:W-:Y:S01]  /*1ccc0*/  HMMA.16816.F32.BF16 R16, R48.reuse, R58, R16 ;  /* 0x0000003a3010723c */ /* 0x040fe20000041810 */
[----:B------:R-:W3:Y:S07]  /*1ccd0*/  LDSM.16.MT88.4 R56, [R232+0xb000] ;  /* 0x00b00000e838783b */ /* 0x000eee0000004200 */
[----:B------:R-:W-:Y:S01]  /*1cce0*/  MUFU.EX2 R99, R99 ;  /* 0x0000006300637308 */ /* 0x000fe20000000800 */
[C---:B------:R-:W-:Y:S03]  /*1ccf0*/  HMMA.16816.F32.BF16 R20, R48.reuse, R60, R20 ;  /* 0x0000003c3014723c */ /* 0x040fe60000041814 */
[----:B-----5:R-:W-:Y:S03]  /*1cd00*/  F2FP.BF16.F32.PACK_AB R46, R95, R102 ;  /* 0x000000665f2e723e */ /* 0x020fe600000010ff */
[C---:B------:R-:W-:Y:S03]  /*1cd10*/  HMMA.16816.F32.BF16 R24, R48.reuse, R62, R24 ;  /* 0x0000003e3018723c */ /* 0x040fe60000041818 */
[----:B------:R-:W4:Y:S01]  /*1cd20*/  MUFU.EX2 R98, R98 ;  /* 0x0000006200627308 */ /* 0x000f220000000800 */
[----:B------:R-:W5:Y:S01]  /*1cd30*/  LDSM.16.MT88.4 R60, [R231+0xb000] ;  /* 0x00b00000e73c783b */ /* 0x000f620000004200 */
[--C-:B------:R-:W-:Y:S01]  /*1cd40*/  FFMA.FTZ R136, R161, UR4, -R39.reuse ;  /* 0x00000004a1887c23 */ /* 0x100fe20008010827 */
[C---:B------:R-:W-:Y:S07]  /*1cd50*/  HMMA.16816.F32.BF16 R28, R48.reuse, R40, R28 ;  /* 0x00000028301c723c */ /* 0x040fee000004181c */
[----:B------:R-:W-:Y:S01]  /*1cd60*/  MUFU.EX2 R91, R91 ;  /* 0x0000005b005b7308 */ /* 0x000fe20000000800 */
[--C-:B------:R-:W-:Y:S01]  /*1cd70*/  FFMA.FTZ R139, R160, UR4, -R39.reuse ;  /* 0x00000004a08b7c23 */ /* 0x100fe20008010827 */
[----:B------:R-:W-:Y:S01]  /*1cd80*/  HMMA.16816.F32.BF16 R32, R48, R42, R32 ;  /* 0x0000002a3020723c */ /* 0x000fe20000041820 */
[----:B------:R-:W5:Y:S07]  /*1cd90*/  LDSM.16.MT88.4 R40, [R230+0xb000] ;  /* 0x00b00000e628783b */ /* 0x000f6e0000004200 */
[----:B------:R-:W5:Y:S01]  /*1cda0*/  MUFU.EX2 R96, R96 ;  /* 0x0000006000607308 */ /* 0x000f620000000800 */
[C---:B-1----:R-:W-:Y:S05]  /*1cdb0*/  HMMA.16816.F32.BF16 R4, R44.reuse, R52, R4 ;  /* 0x000000342c04723c */ /* 0x042fea0000041804 */
[----:B------:R-:W-:Y:S01]  /*1cdc0*/  F2FP.BF16.F32.PACK_AB R49, R93, R94 ;  /* 0x0000005e5d31723e */ /* 0x000fe200000010ff */
[C---:B------:R-:W-:Y:S03]  /*1cdd0*/  HMMA.16816.F32.BF16 R8, R44.reuse, R54, R8 ;  /* 0x000000362c08723c */ /* 0x040fe60000041808 */
[----:B------:R-:W-:Y:S01]  /*1cde0*/  MUFU.EX2 R100, R100 ;  /* 0x0000006400647308 */ /* 0x000fe20000000800 */
[----:B------:R-:W1:Y:S01]  /*1cdf0*/  LDSM.16.MT88.4 R52, [R236+0xb800] ;  /* 0x00b80000ec34783b */ /* 0x000e620000004200 */
[----:B--2---:R-:W-:Y:S01]  /*1ce00*/  F2FP.BF16.F32.PACK_AB R51, R88, R90 ;  /* 0x0000005a5833723e */ /* 0x004fe200000010ff */
[C---:B---3--:R-:W-:Y:S07]  /*1ce10*/  HMMA.16816.F32.BF16 R12, R44.reuse, R56, R12 ;  /* 0x000000382c0c723c */ /* 0x048fee000004180c */
[----:B------:R-:W2:Y:S01]  /*1ce20*/  MUFU.EX2 R103, R103 ;  /* 0x0000006700677308 */ /* 0x000ea20000000800 */
[----:B----4-:R-:W-:Y:S01]  /*1ce30*/  F2FP.BF16.F32.PACK_AB R48, R98, R99 ;  /* 0x000000636230723e */ /* 0x010fe200000010ff */
[C---:B------:R-:W-:Y:S01]  /*1ce40*/  HMMA.16816.F32.BF16 R16, R44.reuse, R58, R16 ;  /* 0x0000003a2c10723c */ /* 0x040fe20000041810 */
[----:B------:R-:W3:Y:S07]  /*1ce50*/  LDSM.16.MT88.4 R56, [R232+0xb800] ;  /* 0x00b80000e838783b */ /* 0x000eee0000004200 */
[----:B------:R-:W-:Y:S01]  /*1ce60*/  MUFU.EX2 R108, R108 ;  /* 0x0000006c006c7308 */ /* 0x000fe20000000800 */
[C---:B-----5:R-:W-:Y:S03]  /*1ce70*/  HMMA.16816.F32.BF16 R20, R44.reuse, R60, R20 ;  /* 0x0000003c2c14723c */ /* 0x060fe60000041814 */
[----:B------:R-:W-:Y:S03]  /*1ce80*/  F2FP.BF16.F32.PACK_AB R50, R96, R91 ;  /* 0x0000005b6032723e */ /* 0x000fe600000010ff */
        /* <DEDUP_REMOVED lines=9> */
[----:B------:R-:W3:Y:S01]  /*1cf20*/  MUFU.EX2 R122, R122 ;  /* 0x0000007a007a7308 */ /* 0x000ee20000000800 */
[C---:B-1----:R-:W-:Y:S05]  /*1cf30*/  HMMA.16816.F32.BF16 R4, R48.reuse, R52, R4 ;  /* 0x000000343004723c */ /* 0x042fea0000041804 */
[----:B--2---:R-:W-:Y:S01]  /*1cf40*/  F2FP.BF16.F32.PACK_AB R45, R103, R100 ;  /* 0x00000064672d723e */ /* 0x004fe200000010ff */
[C---:B------:R-:W-:Y:S03]  /*1cf50*/  HMMA.16816.F32.BF16 R8, R48.reuse, R54, R8 ;  /* 0x000000363008723c */ /* 0x040fe60000041808 */
[----:B------:R-:W-:Y:S01]  /*1cf60*/  MUFU.EX2 R124, R124 ;  /* 0x0000007c007c7308 */ /* 0x000fe20000000800 */
[----:B------:R-:W1:Y:S01]  /*1cf70*/  LDSM.16.MT88.4 R52, [R236+0xc000] ;  /* 0x00c00000ec34783b */ /* 0x000e620000004200 */
[----:B----4-:R-:W-:Y:S01]  /*1cf80*/  F2FP.BF16.F32.PACK_AB R47, R109, R108 ;  /* 0x0000006c6d2f723e */ /* 0x010fe200000010ff */
[C---:B---3--:R-:W-:Y:S07]  /*1cf90*/  HMMA.16816.F32.BF16 R12, R48.reuse, R56, R12 ;  /* 0x00000038300c723c */ /* 0x048fee000004180c */
[----:B------:R-:W2:Y:S01]  /*1cfa0*/  MUFU.EX2 R126, R126 ;  /* 0x0000007e007e7308 */ /* 0x000ea20000000800 */
[----:B------:R-:W-:Y:S01]  /*1cfb0*/  F2FP.BF16.F32.PACK_AB R44, R122, R119 ;  /* 0x000000777a2c723e */ /* 0x000fe200000010ff */
[C---:B------:R-:W-:Y:S01]  /*1cfc0*/  HMMA.16816.F32.BF16 R16, R48.reuse, R58, R16 ;  /* 0x0000003a3010723c */ /* 0x040fe20000041810 */
[----:B------:R-:W3:Y:S07]  /*1cfd0*/  LDSM.16.MT88.4 R56, [R232+0xc000] ;  /* 0x00c00000e838783b */ /* 0x000eee0000004200 */
[----:B------:R-:W-:Y:S01]  /*1cfe0*/  MUFU.EX2 R128, R128 ;  /* 0x0000008000807308 */ /* 0x000fe20000000800 */
[C---:B-----5:R-:W-:Y:S03]  /*1cff0*/  HMMA.16816.F32.BF16 R20, R48.reuse, R60, R20 ;  /* 0x0000003c3014723c */ /* 0x060fe60000041814 */
[--C-:B------:R-:W-:Y:S03]  /*1d000*/  FFMA.FTZ R145, R213, UR4, -R39.reuse ;  /* 0x00000004d5917c23 */ /* 0x100fe60008010827 */
[C---:B------:R-:W-:Y:S03]  /*1d010*/  HMMA.16816.F32.BF16 R24, R48.reuse, R62, R24 ;  /* 0x0000003e3018723c */ /* 0x040fe60000041818 */
[----:B------:R-:W4:Y:S01]  /*1d020*/  MUFU.EX2 R130, R130 ;  /* 0x0000008200827308 */ /* 0x000f220000000800 */
[----:B------:R-:W5:Y:S01]  /*1d030*/  LDSM.16.MT88.4 R60, [R231+0xc000] ;  /* 0x00c00000e73c783b */ /* 0x000f620000004200 */
[----:B--2---:R-:W-:Y:S01]  /*1d040*/  F2FP.BF16.F32.PACK_AB R46, R126, R124 ;  /* 0x0000007c7e2e723e */ /* 0x004fe200000010ff */
[C---:B------:R-:W-:Y:S07]  /*1d050*/  HMMA.16816.F32.BF16 R28, R48.reuse, R40, R28 ;  /* 0x00000028301c723c */ /* 0x040fee000004181c */
[----:B------:R-:W-:Y:S01]  /*1d060*/  MUFU.EX2 R132, R132 ;  /* 0x0000008400847308 */ /* 0x000fe20000000800 */
[--C-:B------:R-:W-:Y:S01]  /*1d070*/  FFMA.FTZ R148, R210, UR4, -R39.reuse ;  /* 0x00000004d2947c23 */ /* 0x100fe20008010827 */
[----:B------:R-:W-:Y:S01]  /*1d080*/  HMMA.16816.F32.BF16 R32, R48, R42, R32 ;  /* 0x0000002a3020723c */ /* 0x000fe20000041820 */
[----:B------:R-:W2:Y:S07]  /*1d090*/  LDSM.16.MT88.4 R40, [R230+0xc000] ;  /* 0x00c00000e628783b */ /* 0x000eae0000004200 */
[----:B------:R-:W5:Y:S01]  /*1d0a0*/  MUFU.EX2 R127, R127 ;  /* 0x0000007f007f7308 */ /* 0x000f620000000800 */
[C---:B-1----:R-:W-:Y:S05]  /*1d0b0*/  HMMA.16816.F32.BF16 R4, R44.reuse, R52, R4 ;  /* 0x000000342c04723c */ /* 0x042fea0000041804 */
[----:B----4-:R-:W-:Y:S01]  /*1d0c0*/  F2FP.BF16.F32.PACK_AB R49, R130, R128 ;  /* 0x000000808231723e */ /* 0x010fe200000010ff */
[C---:B------:R-:W-:Y:S03]  /*1d0d0*/  HMMA.16816.F32.BF16 R8, R44.reuse, R54, R8 ;  /* 0x000000362c08723c */ /* 0x040fe60000041808 */
[----:B------:R-:W-:Y:S01]  /*1d0e0*/  MUFU.EX2 R137, R137 ;  /* 0x0000008900897308 */ /* 0x000fe20000000800 */
[----:B------:R-:W1:Y:S01]  /*1d0f0*/  LDSM.16.MT88.4 R52, [R236+0xc800] ;  /* 0x00c80000ec34783b */ /* 0x000e620000004200 */
[--C-:B------:R-:W-:Y:S01]  /*1d100*/  FFMA.FTZ R153, R208, UR4, -R68.reuse ;  /* 0x00000004d0997c23 */ /* 0x100fe20008010844 */
[C---:B---3--:R-:W-:Y:S07]  /*1d110*/  HMMA.16816.F32.BF16 R12, R44.reuse, R56, R12 ;  /* 0x000000382c0c723c */ /* 0x048fee000004180c */
[----:B------:R-:W-:Y:S01]  /*1d120*/  MUFU.EX2 R134, R134 ;  /* 0x0000008600867308 */ /* 0x000fe20000000800 */
[----:B-----5:R-:W-:Y:S01]  /*1d130*/  F2FP.BF16.F32.PACK_AB R51, R127, R132 ;  /* 0x000000847f33723e */ /* 0x020fe200000010ff */
[C---:B------:R-:W-:Y:S01]  /*1d140*/  HMMA.16816.F32.BF16 R16, R44.reuse, R58, R16 ;  /* 0x0000003a2c10723c */ /* 0x040fe20000041810 */
[----:B------:R-:W3:Y:S07]  /*1d150*/  LDSM.16.MT88.4 R56, [R232+0xc800] ;  /* 0x00c80000e838783b */ /* 0x000eee0000004200 */
[----:B------:R-:W4:Y:S01]  /*1d160*/  MUFU.EX2 R133, R133 ;  /* 0x0000008500857308 */ /* 0x000f220000000800 */
[C---:B------:R-:W-:Y:S03]  /*1d170*/  HMMA.16816.F32.BF16 R20, R44.reuse, R60, R20 ;  /* 0x0000003c2c14723c */ /* 0x040fe60000041814 */
[--C-:B------:R-:W-:Y:S03]  /*1d180*/  FFMA.FTZ R151, R207, UR4, -R68.reuse ;  /* 0x00000004cf977c23 */ /* 0x100fe60008010844 */
[C---:B------:R-:W-:Y:S03]  /*1d190*/  HMMA.16816.F32.BF16 R24, R44.reuse, R62, R24 ;  /* 0x0000003e2c18723c */ /* 0x040fe60000041818 */
[----:B------:R-:W-:Y:S01]  /*1d1a0*/  MUFU.EX2 R135, R135 ;  /* 0x0000008700877308 */ /* 0x000fe20000000800 */
[----:B------:R-:W5:Y:S01]  /*1d1b0*/  LDSM.16.MT88.4 R60, [R231+0xc800] ;  /* 0x00c80000e73c783b */ /* 0x000f620000004200 */
        /* <DEDUP_REMOVED lines=9> */
[--C-:B------:R-:W-:Y:S01]  /*1d250*/  FFMA.FTZ R163, R197, UR4, -R39.reuse ;  /* 0x00000004c5a37c23 */ /* 0x100fe20008010827 */
[--C-:B------:R-:W-:Y:S01]  /*1d260*/  FFMA.FTZ R160, R195, UR4, -R39.reuse ;  /* 0x00000004c3a07c23 */ /* 0x100fe20008010827 */
[--C-:B------:R-:W-:Y:S03]  /*1d270*/  FFMA.FTZ R138, R154, UR4, -R68.reuse ;  /* 0x000000049a8a7c23 */ /* 0x100fe60008010844 */
[----:B------:R-:W1:Y:S01]  /*1d280*/  MUFU.EX2 R140, R140 ;  /* 0x0000008c008c7308 */ /* 0x000e620000000800 */
[----:B--2---:R-:W-:Y:S01]  /*1d290*/  F2FP.BF16.F32.PACK_AB R45, R136, R135 ;  /* 0x00000087882d723e */ /* 0x004fe200000010ff */
[--C-:B------:R-:W-:Y:S01]  /*1d2a0*/  FFMA.FTZ R154, R203, UR4, -R39.reuse ;  /* 0x00000004cb9a7c23 */ /* 0x100fe20008010827 */
[--C-:B------:R-:W-:Y:S01]  /*1d2b0*/  FFMA.FTZ R142, R162, UR4, -R68.reuse ;  /* 0x00000004a28e7c23 */ /* 0x100fe20008010844 */
[----:B------:R-:W-:Y:S01]  /*1d2c0*/  FFMA.FTZ R162, R196, UR4, -R39 ;  /* 0x00000004c4a27c23 */ /* 0x000fe20008010827 */
[--C-:B------:R-:W-:Y:S01]  /*1d2d0*/  FFMA.FTZ R144, R252, UR4, -R68.reuse ;  /* 0x00000004fc907c23 */ /* 0x100fe20008010844 */
[----:B------:R-:W-:Y:S01]  /*1d2e0*/  FFMA.FTZ R173, R37, R250, R173 ;  /* 0x000000fa25ad7223 */ /* 0x000fe200000100ad */
[--C-:B------:R-:W-:Y:S03]  /*1d2f0*/  FFMA.FTZ R37, R87, UR4, -R39.reuse ;  /* 0x0000000457257c23 */ /* 0x100fe60008010827 */
[----:B------:R-:W2:Y:S01]  /*1d300*/  MUFU.EX2 R138, R138 ;  /* 0x0000008a008a7308 */ /* 0x000ea20000000800 */
[----:B------:R-:W-:Y:S01]  /*1d310*/  FFMA.FTZ R87, R86, UR4, -R39 ;  /* 0x0000000456577c23 */ /* 0x000fe20008010827 */
[----:B------:R-:W-:Y:S01]  /*1d320*/  FFMA.FTZ R81, R81, UR4, -R68 ;  /* 0x0000000451517c23 */ /* 0x000fe20008010844 */
[----:B------:R-:W-:Y:S01]  /*1d330*/  FADD.FTZ R173, R170, R173 ;  /* 0x000000adaaad7221 */ /* 0x000fe20000010000 */
[----:B------:R-:W-:Y:S03]  /*1d340*/  FADD.FTZ R175, R172, R175 ;  /* 0x000000afacaf7221 */ /* 0x000fe60000010000 */
[----:B------:R-:W-:Y:S03]  /*1d350*/  FADD.FTZ R169, R169, R173 ;  /* 0x000000ada9a97221 */ /* 0x000fe60000010000 */
[----:B------:R-:W-:Y:S01]  /*1d360*/  MUFU.EX2 R142, R142 ;  /* 0x0000008e008e7308 */ /* 0x000fe20000000800 */
[----:B-1----:R-:W-:Y:S01]  /*1d370*/  F2FP.BF16.F32.PACK_AB R47, R140, R139 ;  /* 0x0000008b8c2f723e */ /* 0x002fe200000010ff */
[----:B------:R-:W-:Y:S01]  /*1d380*/  FADD.FTZ R175, R165, R175 ;  /* 0x000000afa5af7221 */ /* 0x000fe20000010000 */
[----:B------:R-:W-:Y:S01]  /*1d390*/  FADD.FTZ R169, R164, R169 ;  /* 0x000000a9a4a97221 */ /* 0x000fe20000010000 */
[----:B------:R-:W-:Y:S02]  /*1d3a0*/  MOV R165, R0 ;  /* 0x0000000000a57202 */ /* 0x000fe40000000f00 */
[----:B------:R-:W-:Y:S01]  /*1d3b0*/  FADD.FTZ R175, R131, R175 ;  /* 0x000000af83af7221 */ /* 0x000fe20000010000 */
[----:B------:R-:W-:Y:S03]  /*1d3c0*/  FADD.FTZ R123, R123, R169 ;  /* 0x000000a97b7b7221 */ /* 0x000fe60000010000 */
[----:B------:R-:W1:Y:S01]  /*1d3d0*/  MUFU.EX2 R144, R144 ;  /* 0x0000009000907308 */ /* 0x000e620000000800 */
[----:B--2---:R-:W-:Y:S01]  /*1d3e0*/  F2FP.BF16.F32.PACK_AB R48, R137, R138 ;  /* 0x0000008a8930723e */ /* 0x004fe200000010ff */
[----:B------:R-:W-:Y:S01]  /*1d3f0*/  FADD.FTZ R175, R125, R175 ;  /* 0x000000af7daf7221 */ /* 0x000fe20000010000 */
[----:B------:R-:W-:Y:S01]  /*1d400*/  FADD.FTZ R123, R118, R123 ;  /* 0x0000007b767b7221 */ /* 0x000fe20000010000 */
[----:B------:R-:W-:Y:S02]  /*1d410*/  MOV R164, R2 ;  /* 0x0000000200a47202 */ /* 0x000fe40000000f00 */
        /* <DEDUP_REMOVED lines=8> */
[----:B-1----:R-:W-:Y:S01]  /*1d4a0*/  F2FP.BF16.F32.PACK_AB R44, R144, R142 ;  /* 0x0000008e902c723e */ /* 0x002fe200000010ff */
[C---:B---3--:R-:W-:Y:S07]  /*1d4b0*/  HMMA.16816.F32.BF16 R12, R48.reuse, R56, R12 ;  /* 0x00000038300c723c */ /* 0x048fee000004180c */
[----:B------:R-:W-:Y:S01]  /*1d4c0*/  MUFU.EX2 R145, R145 ;  /* 0x0000009100917308 */ /* 0x000fe20000000800 */
[----:B------:R-:W-:Y:S01]  /*1d4d0*/  FADD.FTZ R114, R112, R114 ;  /* 0x0000007270727221 */ /* 0x000fe20000010000 */
[C---:B------:R-:W-:Y:S01]  /*1d4e0*/  HMMA.16816.F32.BF16 R16, R48.reuse, R58, R16 ;  /* 0x0000003a3010723c */ /* 0x040fe20000041810 */
[----:B------:R-:W1:Y:S07]  /*1d4f0*/  LDSM.16.MT88.4 R56, [R232+0xd000] ;  /* 0x00d00000e838783b */ /* 0x000e6e0000004200 */
[----:B------:R-:W3:Y:S01]  /*1d500*/  MUFU.EX2 R146, R146 ;  /* 0x0000009200927308 */ /* 0x000ee20000000800 */
[C---:B-----5:R-:W-:Y:S03]  /*1d510*/  HMMA.16816.F32.BF16 R20, R48.reuse, R60, R20 ;  /* 0x0000003c3014723c */ /* 0x060fe60000041814 */
[----:B--2---:R-:W-:Y:S03]  /*1d520*/  F2FP.BF16.F32.PACK_AB R46, R143, R141 ;  /* 0x0000008d8f2e723e */ /* 0x004fe600000010ff */
        /* <DEDUP_REMOVED lines=8> */
[----:B------:R-:W5:Y:S07]  /*1d5b0*/  LDSM.16.MT88.4 R40, [R230+0xd000] ;  /* 0x00d00000e628783b */ /* 0x000f6e0000004200 */
[----:B------:R-:W-:Y:S01]  /*1d5c0*/  MUFU.EX2 R150, R150 ;  /* 0x0000009600967308 */ /* 0x000fe20000000800 */
[C---:B------:R-:W-:Y:S05]  /*1d5d0*/  HMMA.16816.F32.BF16 R4, R44.reuse, R52, R4 ;  /* 0x000000342c04723c */ /* 0x040fea0000041804 */
[----:B---3--:R-:W-:Y:S01]  /*1d5e0*/  F2FP.BF16.F32.PACK_AB R49, R146, R145 ;  /* 0x000000919231723e */ /* 0x008fe200000010ff */
[C---:B------:R-:W-:Y:S03]  /*1d5f0*/  HMMA.16816.F32.BF16 R8, R44.reuse, R54, R8 ;  /* 0x000000362c08723c */ /* 0x040fe60000041808 */
[----:B------:R-:W3:Y:S01]  /*1d600*/  MUFU.EX2 R153, R153 ;  /* 0x0000009900997308 */ /* 0x000ee20000000800 */
[----:B------:R-:W5:Y:S01]  /*1d610*/  LDSM.16.MT88.4 R52, [R236+0xd800] ;  /* 0x00d80000ec34783b */ /* 0x000f620000004200 */
[----:B----4-:R-:W-:Y:S01]  /*1d620*/  F2FP.BF16.F32.PACK_AB R51, R148, R147 ;  /* 0x000000939433723e */ /* 0x010fe200000010ff */
[C---:B-1----:R-:W-:Y:S07]  /*1d630*/  HMMA.16816.F32.BF16 R12, R44.reuse, R56, R12 ;  /* 0x000000382c0c723c */ /* 0x042fee000004180c */
[----:B------:R-:W-:Y:S01]  /*1d640*/  MUFU.EX2 R151, R151 ;  /* 0x0000009700977308 */ /* 0x000fe20000000800 */
[----:B------:R-:W-:Y:S01]  /*1d650*/  FADD.FTZ R102, R95, R102 ;  /* 0x000000665f667221 */ /* 0x000fe20000010000 */
[C---:B------:R-:W-:Y:S01]  /*1d660*/  HMMA.16816.F32.BF16 R16, R44.reuse, R58, R16 ;  /* 0x0000003a2c10723c */ /* 0x040fe20000041810 */
[----:B------:R-:W1:Y:S07]  /*1d670*/  LDSM.16.MT88.4 R56, [R232+0xd800] ;  /* 0x00d80000e838783b */ /* 0x000e6e0000004200 */
[----:B------:R-:W4:Y:S01]  /*1d680*/  MUFU.EX2 R149, R149 ;  /* 0x0000009500957308 */ /* 0x000f220000000800 */
[C---:B--2---:R-:W-:Y:S03]  /*1d690*/  HMMA.16816.F32.BF16 R20, R44.reuse, R60, R20 ;  /* 0x0000003c2c14723c */ /* 0x044fe60000041814 */
[----:B---3--:R-:W-:Y:S03]  /*1d6a0*/  F2FP.BF16.F32.PACK_AB R48, R153, R150 ;  /* 0x000000969930723e */ /* 0x008fe600000010ff */
[C---:B------:R-:W-:Y:S03]  /*1d6b0*/  HMMA.16816.F32.BF16 R24, R44.reuse, R62, R24 ;  /* 0x0000003e2c18723c */ /* 0x040fe60000041818 */
[----:B------:R-:W-:Y:S01]  /*1d6c0*/  MUFU.EX2 R152, R152 ;  /* 0x0000009800987308 */ /* 0x000fe20000000800 */
[----:B------:R-:W2:Y:S01]  /*1d6d0*/  LDSM.16.MT88.4 R60, [R231+0xd800] ;  /* 0x00d80000e73c783b */ /* 0x000ea20000004200 */
[----:B------:R-:W-:Y:S01]  /*1d6e0*/  FADD.FTZ R99, R99, R102 ;  /* 0x0000006663637221 */ /* 0x000fe20000010000 */
[C---:B-----5:R-:W-:Y:S07]  /*1d6f0*/  HMMA.16816.F32.BF16 R28, R44.reuse, R40, R28 ;  /* 0x000000282c1c723c */ /* 0x060fee000004181c */
[----:B------:R-:W3:Y:S01]  /*1d700*/  MUFU.EX2 R156, R156 ;  /* 0x0000009c009c7308 */ /* 0x000ee20000000800 */
[----:B----4-:R-:W-:Y:S01]  /*1d710*/  F2FP.BF16.F32.PACK_AB R50, R149, R151 ;  /* 0x000000979532723e */ /* 0x010fe200000010ff */
[----:B------:R-:W-:Y:S01]  /*1d720*/  HMMA.16816.F32.BF16 R32, R44, R42, R32 ;  /* 0x0000002a2c20723c */ /* 0x000fe20000041820 */
[----:B------:R-:W4:Y:S07]  /*1d730*/  LDSM.16.MT88.4 R40, [R230+0xd800] ;  /* 0x00d80000e628783b */ /* 0x000f2e0000004200 */
[----:B------:R-:W-:Y:S01]  /*1d740*/  MUFU.EX2 R154, R154 ;  /* 0x0000009a009a7308 */ /* 0x000fe20000000800 */
[C---:B------:R-:W-:Y:S05]  /*1d750*/  HMMA.16816.F32.BF16 R4, R48.reuse, R52, R4 ;  /* 0x000000343004723c */ /* 0x040fea0000041804 */
[----:B------:R-:W-:Y:S01]  /*1d760*/  FADD.FTZ R98, R98, R99 ;  /* 0x0000006362627221 */ /* 0x000fe20000010000 */
[C---:B------:R-:W-:Y:S03]  /*1d770*/  HMMA.16816.F32.BF16 R8, R48.reuse, R54, R8 ;  /* 0x000000363008723c */ /* 0x040fe60000041808 */
[----:B------:R-:W5:Y:S01]  /*1d780*/  MUFU.EX2 R155, R155 ;  /* 0x0000009b009b7308 */ /* 0x000f620000000800 */
[----:B------:R-:W4:Y:S01]  /*1d790*/  LDSM.16.MT88.4 R52, [R236+0xe000] ;  /* 0x00e00000ec34783b */ /* 0x000f220000004200 */
[----:B---3--:R-:W-:Y:S01]  /*1d7a0*/  F2FP.BF16.F32.PACK_AB R45, R156, R152 ;  /* 0x000000989c2d723e */ /* 0x008fe200000010ff */
[C---:B-1----:R-:W-:Y:S07]  /*1d7b0*/  HMMA.16816.F32.BF16 R12, R48.reuse, R56, R12 ;  /* 0x00000038300c723c */ /* 0x042fee000004180c */
[----:B------:R-:W-:Y:S01]  /*1d7c0*/  MUFU.EX2 R159, R159 ;  /* 0x0000009f009f7308 */ /* 0x000fe20000000800 */
[----:B------:R-:W-:Y:S01]  /*1d7d0*/  FADD.FTZ R98, R91, R98 ;  /* 0x000000625b627221 */ /* 0x000fe20000010000 */
[C---:B------:R-:W-:Y:S01]  /*1d7e0*/  HMMA.16816.F32.BF16 R16, R48.reuse, R58, R16 ;  /* 0x0000003a3010723c */ /* 0x040fe20000041810 */
[----:B------:R-:W1:Y:S07]  /*1d7f0*/  LDSM.16.MT88.4 R56, [R232+0xe000] ;  /* 0x00e00000e838783b */ /* 0x000e6e0000004200 */
[----:B------:R-:W3:Y:S01]  /*1d800*/  MUFU.EX2 R157, R157 ;  /* 0x0000009d009d7308 */ /* 0x000ee20000000800 */
[C---:B--2---:R-:W-:Y:S03]  /*1d810*/  HMMA.16816.F32.BF16 R20, R48.reuse, R60, R20 ;  /* 0x0000003c3014723c */ /* 0x044fe60000041814 */
[----:B-----5:R-:W-:Y:S03]  /*1d820*/  F2FP.BF16.F32.PACK_AB R47, R155, R154 ;  /* 0x0000009a9b2f723e */ /* 0x020fe600000010ff */
[C---:B------:R-:W-:Y:S03]  /*1d830*/  HMMA.16816.F32.BF16 R24, R48.reuse, R62, R24 ;  /* 0x0000003e3018723c */ /* 0x040fe60000041818 */
[----:B------:R-:W-:Y:S01]  /*1d840*/  MUFU.EX2 R158, R158 ;  /* 0x0000009e009e7308 */ /* 0x000fe20000000800 */
[----:B------:R-:W2:Y:S01]  /*1d850*/  LDSM.16.MT88.4 R60, [R231+0xe000] ;  /* 0x00e00000e73c783b */ /* 0x000ea20000004200 */
[----:B------:R-:W-:Y:S01]  /*1d860*/  FADD.FTZ R98, R96, R98 ;  /* 0x0000006260627221 */ /* 0x000fe20000010000 */
[C---:B----4-:R-:W-:Y:S07]  /*1d870*/  HMMA.16816.F32.BF16 R28, R48.reuse, R40, R28 ;  /* 0x00000028301c723c */ /* 0x050fee000004181c */
[----:B------:R-:W4:Y:S01]  /*1d880*/  MUFU.EX2 R161, R161 ;  /* 0x000000a100a17308 */ /* 0x000f220000000800 */
[----:B---3--:R-:W-:Y:S01]  /*1d890*/  F2FP.BF16.F32.PACK_AB R44, R157, R159 ;  /* 0x0000009f9d2c723e */ /* 0x008fe200000010ff */
[----:B------:R-:W-:Y:S01]  /*1d8a0*/  HMMA.16816.F32.BF16 R32, R48, R42, R32 ;  /* 0x0000002a3020723c */ /* 0x000fe20000041820 */
[----:B------:R-:W3:Y:S07]  /*1d8b0*/  LDSM.16.MT88.4 R40, [R230+0xe000] ;  /* 0x00e00000e628783b */ /* 0x000eee0000004200 */
[----:B------:R-:W-:Y:S03]  /*1d8c0*/  MUFU.EX2 R163, R163 ;  /* 0x000000a300a37308 */ /* 0x000fe60000000800 */
[----:B------:R-:W-:Y:S01]  /*1d8d0*/  FADD.FTZ R98, R119, R98 ;  /* 0x0000006277627221 */ /* 0x000fe20000010000 */
[----:B------:R-:W-:Y:S01]  /*1d8e0*/  FADD.FTZ R121, R116, R121 ;  /* 0x0000007974797221 */ /* 0x000fe20000010000 */
[----:B------:R-:W5:Y:S02]  /*1d8f0*/  LDSM.16.MT88.4 R48, [R236+0xe800] ;  /* 0x00e80000ec30783b */ /* 0x000f640000004200 */
[----:B------:R-:W-:Y:S01]  /*1d900*/  FADD.FTZ R98, R122, R98 ;  /* 0x000000627a627221 */ /* 0x000fe20000010000 */
[----:B------:R-:W-:Y:S02]  /*1d910*/  FADD.FTZ R121, R113, R121 ;  /* 0x0000007971797221 */ /* 0x000fe40000010000 */
        /* <DEDUP_REMOVED lines=11> */
[----:B------:R-:W4:Y:S01]  /*1d9d0*/  LDSM.16.MT88.4 R52, [R232+0xe800] ;  /* 0x00e80000e834783b */ /* 0x000f220000004200 */
[----:B------:R-:W-:Y:S01]  /*1d9e0*/  FADD.FTZ R137, R137, R126 ;  /* 0x0000007e89897221 */ /* 0x000fe20000010000 */
[C---:B-1----:R-:W-:Y:S07]  /*1d9f0*/  HMMA.16816.F32.BF16 R12, R44.reuse, R56, R12 ;  /* 0x000000382c0c723c */ /* 0x042fee000004180c */
[----:B------:R-:W-:Y:S01]  /*1da00*/  MUFU.EX2 R194, R194 ;  /* 0x000000c200c27308 */ /* 0x000fe20000000800 */
[----:B------:R-:W-:Y:S01]  /*1da10*/  FADD.FTZ R137, R134, R137 ;  /* 0x0000008986897221 */ /* 0x000fe20000010000 */
[C---:B------:R-:W-:Y:S01]  /*1da20*/  HMMA.16816.F32.BF16 R16, R44.reuse, R58, R16 ;  /* 0x0000003a2c10723c */ /* 0x040fe20000041810 */
[----:B------:R-:W1:Y:S07]  /*1da30*/  LDSM.16.MT88.4 R56, [R231+0xe800] ;  /* 0x00e80000e738783b */ /* 0x000e6e0000004200 */
[----:B------:R-:W4:Y:S01]  /*1da40*/  MUFU.EX2 R193, R193 ;  /* 0x000000c100c17308 */ /* 0x000f220000000800 */
[C---:B--2---:R-:W-:Y:S03]  /*1da50*/  HMMA.16816.F32.BF16 R20, R44.reuse, R60, R20 ;  /* 0x0000003c2c14723c */ /* 0x044fe60000041814 */
[----:B------:R-:W-:Y:S03]  /*1da60*/  FADD.FTZ R137, R133, R137 ;  /* 0x0000008985897221 */ /* 0x000fe60000010000 */
[C---:B------:R-:W-:Y:S03]  /*1da70*/  HMMA.16816.F32.BF16 R24, R44.reuse, R62, R24 ;  /* 0x0000003e2c18723c */ /* 0x040fe60000041818 */
[----:B------:R-:W-:Y:S01]  /*1da80*/  MUFU.EX2 R191, R191 ;  /* 0x000000bf00bf7308 */ /* 0x000fe20000000800 */
[----:B------:R-:W-:Y:S01]  /*1da90*/  LDSM.16.MT88.4 R60, [R236+0xf000] ;  /* 0x00f00000ec3c783b */ /* 0x000fe20000004200 */
[----:B------:R-:W-:Y:S01]  /*1daa0*/  FADD.FTZ R142, R142, R137 ;  /* 0x000000898e8e7221 */ /* 0x000fe20000010000 */
[C---:B---3--:R-:W-:Y:S07]  /*1dab0*/  HMMA.16816.F32.BF16 R28, R44.reuse, R40, R28 ;  /* 0x000000282c1c723c */ /* 0x048fee000004181c */
[----:B------:R-:W2:Y:S01]  /*1dac0*/  MUFU.EX2 R190, R190 ;  /* 0x000000be00be7308 */ /* 0x000ea20000000800 */
[----:B------:R-:W-:Y:S01]  /*1dad0*/  FADD.FTZ R142, R144, R142 ;  /* 0x0000008e908e7221 */ /* 0x000fe20000010000 */
[----:B------:R-:W-:Y:S01]  /*1dae0*/  HMMA.16816.F32.BF16 R32, R44, R42, R32 ;  /* 0x0000002a2c20723c */ /* 0x000fe20000041820 */
[----:B------:R-:W3:Y:S07]  /*1daf0*/  LDSM.16.MT88.4 R44, [R230+0xe800] ;  /* 0x00e80000e62c783b */ /* 0x000eee0000004200 */
[----:B------:R-:W-:Y:S03]  /*1db00*/  MUFU.EX2 R189, R189 ;  /* 0x000000bd00bd7308 */ /* 0x000fe60000000800 */
[----:B-----5:R-:W-:Y:S01]  /*1db10*/  F2FP.BF16.F32.PACK_AB R41, R192, R163 ;  /* 0x000000a3c029723e */ /* 0x020fe200000010ff */
[----:B------:R-:W-:Y:S01]  /*1db20*/  FADD.FTZ R142, R141, R142 ;  /* 0x0000008e8d8e7221 */ /* 0x000fe20000010000 */
[----:B----4-:R-:W-:Y:S02]  /*1db30*/  F2FP.BF16.F32.PACK_AB R43, R160, R162 ;  /* 0x000000a2a02b723e */ /* 0x010fe400000010ff */
[----:B------:R-:W-:Y:S01]  /*1db40*/  F2FP.BF16.F32.PACK_AB R40, R193, R194 ;  /* 0x000000c2c128723e */ /* 0x000fe200000010ff */
[----:B------:R-:W-:Y:S02]  /*1db50*/  FADD.FTZ R143, R143, R142 ;  /* 0x0000008e8f8f7221 */ /* 0x000fe40000010000 */
[----:B------:R-:W4:Y:S01]  /*1db60*/  MUFU.EX2 R188, R188 ;  /* 0x000000bc00bc7308 */ /* 0x000f220000000800 */
        /* <DEDUP_REMOVED lines=9> */
[----:B------:R-:W2:Y:S02]  /*1dc00*/  MUFU.EX2 R186, R186 ;  /* 0x000000ba00ba7308 */ /* 0x000ea40000000800 */
[----:B------:R-:W-:Y:S01]  /*1dc10*/  FADD.FTZ R151, R149, R151 ;  /* 0x0000009795977221 */ /* 0x000fe20000010000 */
[C---:B------:R-:W-:Y:S07]  /*1dc20*/  HMMA.16816.F32.BF16 R12, R40.reuse, R52, R12 ;  /* 0x00000034280c723c */ /* 0x040fee000004180c */
[----:B------:R-:W-:Y:S01]  /*1dc30*/  MUFU.EX2 R185, R185 ;  /* 0x000000b900b97308 */ /* 0x000fe20000000800 */
[----:B------:R-:W-:Y:S01]  /*1dc40*/  FADD.FTZ R151, R159, R151 ;  /* 0x000000979f977221 */ /* 0x000fe20000010000 */
[C---:B------:R-:W-:Y:S01]  /*1dc50*/  HMMA.16816.F32.BF16 R16, R40.reuse, R54, R16 ;  /* 0x000000362810723c */ /* 0x040fe20000041810 */
[----:B------:R-:W5:Y:S07]  /*1dc60*/  LDSM.16.MT88.4 R52, [R232+0xf000] ;  /* 0x00f00000e834783b */ /* 0x000f6e0000004200 */
[----:B------:R-:W2:Y:S01]  /*1dc70*/  MUFU.EX2 R184, R184 ;  /* 0x000000b800b87308 */ /* 0x000ea20000000800 */
[C---:B-1----:R-:W-:Y:S03]  /*1dc80*/  HMMA.16816.F32.BF16 R20, R40.reuse, R56, R20 ;  /* 0x000000382814723c */ /* 0x042fe60000041814 */
[----:B------:R-:W-:Y:S03]  /*1dc90*/  FADD.FTZ R151, R157, R151 ;  /* 0x000000979d977221 */ /* 0x000fe60000010000 */
[C---:B------:R-:W-:Y:S03]  /*1dca0*/  HMMA.16816.F32.BF16 R24, R40.reuse, R58, R24 ;  /* 0x0000003a2818723c */ /* 0x040fe60000041818 */
[----:B------:R-:W-:Y:S01]  /*1dcb0*/  MUFU.EX2 R183, R183 ;  /* 0x000000b700b77308 */ /* 0x000fe20000000800 */
[----:B------:R-:W1:Y:S01]  /*1dcc0*/  LDSM.16.MT88.4 R56, [R231+0xf000] ;  /* 0x00f00000e738783b */ /* 0x000e620000004200 */
[----:B------:R-:W-:Y:S01]  /*1dcd0*/  FADD.FTZ R151, R158, R151 ;  /* 0x000000979e977221 */ /* 0x000fe20000010000 */
[C---:B---3--:R-:W-:Y:S07]  /*1dce0*/  HMMA.16816.F32.BF16 R28, R40.reuse, R44, R28 ;  /* 0x0000002c281c723c */ /* 0x048fee000004181c */
[----:B------:R-:W3:Y:S01]  /*1dcf0*/  MUFU.EX2 R182, R182 ;  /* 0x000000b600b67308 */ /* 0x000ee20000000800 */
[----:B------:R-:W-:Y:S01]  /*1dd00*/  FADD.FTZ R151, R161, R151 ;  /* 0x00000097a1977221 */ /* 0x000fe20000010000 */
[----:B------:R-:W-:Y:S01]  /*1dd10*/  HMMA.16816.F32.BF16 R32, R40, R46, R32 ;  /* 0x0000002e2820723c */ /* 0x000fe20000041820 */
[----:B------:R-:W1:Y:S07]  /*1dd20*/  LDSM.16.MT88.4 R40, [R230+0xf000] ;  /* 0x00f00000e628783b */ /* 0x000e6e0000004200 */
[----:B------:R-:W-:Y:S03]  /*1dd30*/  MUFU.EX2 R181, R181 ;  /* 0x000000b500b57308 */ /* 0x000fe60000000800 */
[----:B------:R-:W-:Y:S01]  /*1dd40*/  FADD.FTZ R194, R194, R151 ;  /* 0x00000097c2c27221 */ /* 0x000fe20000010000 */
[----:B----4-:R-:W-:Y:S01]  /*1dd50*/  F2FP.BF16.F32.PACK_AB R49, R188, R189 ;  /* 0x000000bdbc31723e */ /* 0x010fe200000010ff */
[----:B------:R-:W-:Y:S01]  /*1dd60*/  FADD.FTZ R105, R94, R105 ;  /* 0x000000695e697221 */ /* 0x000fe20000010000 */
[----:B--2---:R-:W-:Y:S03]  /*1dd70*/  F2FP.BF16.F32.PACK_AB R51, R186, R187 ;  /* 0x000000bbba33723e */ /* 0x004fe600000010ff */
[----:B------:R-:W-:Y:S01]  /*1dd80*/  FADD.FTZ R105, R93, R105 ;  /* 0x000000695d697221 */ /* 0x000fe20000010000 */
[----:B------:R-:W2:Y:S01]  /*1dd90*/  MUFU.EX2 R180, R180 ;  /* 0x000000b400b47308 */ /* 0x000ea20000000800 */
[----:B------:R-:W-:Y:S01]  /*1dda0*/  F2FP.BF16.F32.PACK_AB R48, R184, R185 ;  /* 0x000000b9b830723e */ /* 0x000fe200000010ff */
[----:B------:R-:W-:Y:S01]  /*1ddb0*/  FADD.FTZ R193, R193, R194 ;  /* 0x000000c2c1c17221 */ /* 0x000fe20000010000 */
[----:B---3--:R-:W-:Y:S01]  /*1ddc0*/  F2FP.BF16.F32.PACK_AB R50, R182, R183 ;  /* 0x000000b7b632723e */ /* 0x008fe200000010ff */
[----:B------:R-:W-:Y:S02]  /*1ddd0*/  FADD.FTZ R90, R90, R105 ;  /* 0x000000695a5a7221 */ /* 0x000fe40000010000 */
[----:B------:R-:W-:Y:S04]  /*1dde0*/  FADD.FTZ R193, R191, R193 ;  /* 0x000000c1bfc17221 */ /* 0x000fe80000010000 */
[----:B------:R-:W-:Y:S01]  /*1ddf0*/  MUFU.EX2 R179, R179 ;  /* 0x000000b300b37308 */ /* 0x000fe20000000800 */
[----:B------:R-:W-:Y:S01]  /*1de00*/  FADD.FTZ R90, R88, R90 ;  /* 0x0000005a585a7221 */ /* 0x000fe20000010000 */
[C---:B------:R-:W-:Y:S05]  /*1de10*/  HMMA.16816.F32.BF16 R4, R48.reuse, R60, R4 ;  /* 0x0000003c3004723c */ /* 0x040fea0000041804 */
[----:B------:R-:W-:Y:S03]  /*1de20*/  FADD.FTZ R90, R100, R90 ;  /* 0x0000005a645a7221 */ /* 0x000fe60000010000 */
[----:B------:R-:W3:Y:S01]  /*1de30*/  MUFU.EX2 R178, R178 ;  /* 0x000000b200b27308 */ /* 0x000ee20000000800 */
[C---:B------:R-:W-:Y:S01]  /*1de40*/  HMMA.16816.F32.BF16 R8, R48.reuse, R62, R8 ;  /* 0x0000003e3008723c */ /* 0x040fe20000041808 */
[----:B------:R-:W4:Y:S02]  /*1de50*/  LDSM.16.MT88.4 R60, [R236+0xf800] ;  /* 0x00f80000ec3c783b */ /* 0x000f240000004200 */
[----:B--2---:R-:W-:Y:S01]  /*1de60*/  F2FP.BF16.F32.PACK_AB R45, R180, R181 ;  /* 0x000000b5b42d723e */ /* 0x004fe200000010ff */
[----:B------:R-:W-:Y:S02]  /*1de70*/  FADD.FTZ R90, R103, R90 ;  /* 0x0000005a675a7221 */ /* 0x000fe40000010000 */
[C---:B-----5:R-:W-:Y:S03]  /*1de80*/  HMMA.16816.F32.BF16 R12, R48.reuse, R52, R12 ;  /* 0x00000034300c723c */ /* 0x060fe6000004180c */
[----:B------:R-:W-:Y:S02]  /*1de90*/  MUFU.EX2 R177, R177 ;  /* 0x000000b100b17308 */ /* 0x000fe40000000800 */
[----:B------:R-:W-:Y:S01]  /*1dea0*/  FADD.FTZ R90, R108, R90 ;  /* 0x0000005a6c5a7221 */ /* 0x000fe20000010000 */
[C---:B------:R-:W-:Y:S01]  /*1deb0*/  HMMA.16816.F32.BF16 R16, R48.reuse, R54, R16 ;  /* 0x000000363010723c */ /* 0x040fe20000041810 */
[----:B------:R-:W2:Y:S06]  /*1dec0*/  LDSM.16.MT88.4 R52, [R232+0xf800] ;  /* 0x00f80000e834783b */ /* 0x000eac0000004200 */
[----:B------:R-:W5:Y:S01]  /*1ded0*/  MUFU.EX2 R176, R176 ;  /* 0x000000b000b07308 */ /* 0x000f620000000800 */
[----:B---3--:R-:W-:Y:S01]  /*1dee0*/  F2FP.BF16.F32.PACK_AB R47, R178, R179 ;  /* 0x000000b3b22f723e */ /* 0x008fe200000010ff */
[C---:B-1----:R-:W-:Y:S08]  /*1def0*/  HMMA.16816.F32.BF16 R20, R48.reuse, R56, R20 ;  /* 0x000000383014723c */ /* 0x042ff00000041814 */
[----:B------:R-:W-:Y:S01]  /*1df00*/  MUFU.EX2 R174, R174 ;  /* 0x000000ae00ae7308 */ /* 0x000fe20000000800 */
[C---:B------:R-:W-:Y:S01]  /*1df10*/  HMMA.16816.F32.BF16 R24, R48.reuse, R58, R24 ;  /* 0x0000003a3018723c */ /* 0x040fe20000041818 */
[----:B------:R-:W1:Y:S02]  /*1df20*/  LDSM.16.MT88.4 R56, [R231+0xf800] ;  /* 0x00f80000e738783b */ /* 0x000e640000004200 */
[----:B------:R-:W-:Y:S03]  /*1df30*/  FADD.FTZ R90, R109, R90 ;  /* 0x0000005a6d5a7221 */ /* 0x000fe60000010000 */
[C---:B------:R-:W-:Y:S03]  /*1df40*/  HMMA.16816.F32.BF16 R28, R48.reuse, R40, R28 ;  /* 0x00000028301c723c */ /* 0x040fe6000004181c */
[----:B------:R-:W3:Y:S02]  /*1df50*/  MUFU.EX2 R171, R171 ;  /* 0x000000ab00ab7308 */ /* 0x000ee40000000800 */
[----:B-----5:R-:W-:Y:S01]  /*1df60*/  F2FP.BF16.F32.PACK_AB R44, R176, R177 ;  /* 0x000000b1b02c723e */ /* 0x020fe200000010ff */
[----:B------:R-:W-:Y:S01]  /*1df70*/  HMMA.16816.F32.BF16 R32, R48, R42, R32 ;  /* 0x0000002a3020723c */ /* 0x000fe20000041820 */
[----:B------:R-:W5:Y:S06]  /*1df80*/  LDSM.16.MT88.4 R40, [R230+0xf800] ;  /* 0x00f80000e628783b */ /* 0x000f6c0000004200 */
[----:B------:R-:W-:Y:S01]  /*1df90*/  MUFU.EX2 R168, R168 ;  /* 0x000000a800a87308 */ /* 0x000fe20000000800 */
[----:B------:R-:W-:Y:S03]  /*1dfa0*/  FADD.FTZ R90, R128, R90 ;  /* 0x0000005a805a7221 */ /* 0x000fe60000010000 */
[----:B------:R-:W-:Y:S06]  /*1dfb0*/  FADD.FTZ R190, R190, R193 ;  /* 0x000000c1bebe7221 */ /* 0x000fec0000010000 */
[----:B------:R-:W2:Y:S01]  /*1dfc0*/  MUFU.EX2 R129, R129 ;  /* 0x0000008100817308 */ /* 0x000ea20000000800 */
[----:B---3--:R-:W-:Y:S01]  /*1dfd0*/  F2FP.BF16.F32.PACK_AB R46, R171, R174 ;  /* 0x000000aeab2e723e */ /* 0x008fe200000010ff */
[----:B------:R-:W-:Y:S01]  /*1dfe0*/  FADD.FTZ R90, R130, R90 ;  /* 0x0000005a825a7221 */ /* 0x000fe20000010000 */
[----:B------:R-:W-:Y:S03]  /*1dff0*/  FADD.FTZ R190, R185, R190 ;  /* 0x000000beb9be7221 */ /* 0x000fe60000010000 */
[----:B------:R-:W-:Y:S01]  /*1e000*/  FADD.FTZ R132, R132, R90 ;  /* 0x0000005a84847221 */ /* 0x000fe20000010000 */
[----:B------:R-:W-:Y:S03]  /*1e010*/  FADD.FTZ R190, R184, R190 ;  /* 0x000000beb8be7221 */ /* 0x000fe60000010000 */
[----:B------:R-:W-:Y:S01]  /*1e020*/  MUFU.EX2 R120, R120 ;  /* 0x0000007800787308 */ /* 0x000fe20000000800 */
[C---:B----4-:R-:W-:Y:S05]  /*1e030*/  HMMA.16816.F32.BF16 R4, R44.reuse, R60, R4 ;  /* 0x0000003c2c04723c */ /* 0x050fea0000041804 */
[----:B------:R-:W-:Y:S01]  /*1e040*/  FADD.FTZ R132, R127, R132 ;  /* 0x000000847f847221 */ /* 0x000fe20000010000 */
[C---:B------:R-:W-:Y:S03]  /*1e050*/  HMMA.16816.F32.BF16 R8, R44.reuse, R62, R8 ;  /* 0x0000003e2c08723c */ /* 0x040fe60000041808 */
[----:B------:R-:W3:Y:S01]  /*1e060*/  MUFU.EX2 R117, R117 ;  /* 0x0000007500757308 */ /* 0x000ee20000000800 */
[----:B------:R-:W4:Y:S01]  /*1e070*/  LDSM.16.MT88.4 R60, [R236+0x10000] ;  /* 0x01000000ec3c783b */ /* 0x000f220000004200 */
[----:B--2---:R-:W-:Y:S01]  /*1e080*/  F2FP.BF16.F32.PACK_AB R49, R129, R168 ;  /* 0x000000a88131723e */ /* 0x004fe200000010ff */
[C---:B------:R-:W-:Y:S07]  /*1e090*/  HMMA.16816.F32.BF16 R12, R44.reuse, R52, R12 ;  /* 0x000000342c0c723c */ /* 0x040fee000004180c */
        /* <DEDUP_REMOVED lines=21> */
[----:B------:R-:W-:Y:S01]  /*1e1f0*/  MUFU.EX2 R80, R80 ;  /* 0x0000005000507308 */ /* 0x000fe20000000800 */
        /* <DEDUP_REMOVED lines=10> */
[----:B------:R-:W-:Y:S01]  /*1e2a0*/  MUFU.EX2 R78, R78 ;  /* 0x0000004e004e7308 */ /* 0x000fe20000000800 */
[----:B------:R-:W-:Y:S01]  /*1e2b0*/  FADD.FTZ R148, R148, R140 ;  /* 0x0000008c94947221 */ /* 0x000fe20000010000 */
[C---:B--2---:R-:W-:Y:S01]  /*1e2c0*/  HMMA.16816.F32.BF16 R12, R48.reuse, R52, R12 ;  /* 0x00000034300c723c */ /* 0x044fe2000004180c */
[----:B------:R-:W-:Y:S07]  /*1e2d0*/  LDSM.16.MT88.4 R140, [R231+0x11800] ;  /* 0x01180000e78c783b */ /* 0x000fee0000004200 */
[----:B------:R-:W-:Y:S01]  /*1e2e0*/  MUFU.EX2 R77, R77 ;  /* 0x0000004d004d7308 */ /* 0x000fe20000000800 */
[C---:B------:R-:W-:Y:S01]  /*1e2f0*/  HMMA.16816.F32.BF16 R16, R48.reuse, R54, R16 ;  /* 0x000000363010723c */ /* 0x040fe20000041810 */
[----:B------:R-:W2:Y:S05]  /*1e300*/  LDSM.16.MT88.4 R52, [R232+0x10800] ;  /* 0x01080000e834783b */ /* 0x000eaa0000004200 */
[C---:B-1----:R-:W-:Y:S03]  /*1e310*/  HMMA.16816.F32.BF16 R20, R48.reuse, R56, R20 ;  /* 0x000000383014723c */ /* 0x042fe60000041814 */
[----:B------:R-:W1:Y:S02]  /*1e320*/  MUFU.EX2 R86, R37 ;  /* 0x0000002500567308 */ /* 0x000e640000000800 */
[----:B------:R-:W-:Y:S01]  /*1e330*/  FADD.FTZ R148, R152, R148 ;  /* 0x0000009498947221 */ /* 0x000fe20000010000 */
[C---:B------:R-:W-:Y:S01]  /*1e340*/  HMMA.16816.F32.BF16 R24, R48.reuse, R58, R24 ;  /* 0x0000003a3018723c */ /* 0x040fe20000041818 */
[----:B------:R-:W5:Y:S06]  /*1e350*/  LDSM.16.MT88.4 R56, [R231+0x10800] ;  /* 0x01080000e738783b */ /* 0x000f6c0000004200 */
[----:B------:R-:W-:Y:S01]  /*1e360*/  MUFU.EX2 R87, R87 ;  /* 0x0000005700577308 */ /* 0x000fe20000000800 */
[----:B------:R-:W-:Y:S01]  /*1e370*/  FADD.FTZ R148, R156, R148 ;  /* 0x000000949c947221 */ /* 0x000fe20000010000 */
[C---:B----4-:R-:W-:Y:S01]  /*1e380*/  HMMA.16816.F32.BF16 R28, R48.reuse, R40, R28 ;  /* 0x00000028301c723c */ /* 0x050fe2000004181c */
[----:B------:R-:W-:Y:S07]  /*1e390*/  LDSM.16.MT88.4 R156, [R236+0x11800] ;  /* 0x01180000ec9c783b */ /* 0x000fee0000004200 */
[----:B------:R-:W4:Y:S01]  /*1e3a0*/  MUFU.EX2 R85, R85 ;  /* 0x0000005500557308 */ /* 0x000f220000000800 */
[----:B------:R-:W-:Y:S03]  /*1e3b0*/  HMMA.16816.F32.BF16 R32, R48, R42, R32 ;  /* 0x0000002a3020723c */ /* 0x000fe60000041820 */
[----:B-1----:R-:W-:Y:S01]  /*1e3c0*/  F2FP.BF16.F32.PACK_AB R45, R86, R89 ;  /* 0x00000059562d723e */ /* 0x002fe200000010ff */
[----:B------:R-:W1:Y:S05]  /*1e3d0*/  LDSM.16.MT88.4 R40, [R230+0x10800] ;  /* 0x01080000e628783b */ /* 0x000e6a0000004200 */
[----:B------:R-:W-:Y:S02]  /*1e3e0*/  MUFU.EX2 R84, R84 ;  /* 0x0000005400547308 */ /* 0x000fe40000000800 */
[--C-:B------:R-:W-:Y:S01]  /*1e3f0*/  FFMA.FTZ R37, R75, UR4, -R68.reuse ;  /* 0x000000044b257c23 */ /* 0x100fe20008010844 */
[----:B------:R-:W-:Y:S01]  /*1e400*/  FFMA.FTZ R75, R74, UR4, -R68 ;  /* 0x000000044a4b7c23 */ /* 0x000fe20008010844 */
[----:B------:R-:W-:Y:S01]  /*1e410*/  FADD.FTZ R148, R154, R148 ;  /* 0x000000949a947221 */ /* 0x000fe20000010000 */
[----:B------:R-:W-:Y:S01]  /*1e420*/  FADD.FTZ R177, R174, R177 ;  /* 0x000000b1aeb17221 */ /* 0x000fe20000010000 */
[----:B------:R-:W1:Y:S04]  /*1e430*/  LDSM.16.MT88.4 R48, [R236+0x11000] ;  /* 0x01100000ec30783b */ /* 0x000e680000004200 */
[----:B------:R-:W3:Y:S01]  /*1e440*/  MUFU.EX2 R83, R83 ;  /* 0x0000005300537308 */ /* 0x000ee20000000800 */
[----:B----4-:R-:W-:Y:S01]  /*1e450*/  F2FP.BF16.F32.PACK_AB R47, R85, R87 ;  /* 0x00000057552f723e */ /* 0x010fe200000010ff */
[----:B------:R-:W-:Y:S01]  /*1e460*/  FADD.FTZ R148, R155, R148 ;  /* 0x000000949b947221 */ /* 0x000fe20000010000 */
[----:B------:R-:W-:Y:S03]  /*1e470*/  FADD.FTZ R171, R171, R177 ;  /* 0x000000b1abab7221 */ /* 0x000fe60000010000 */
[----:B------:R-:W-:Y:S01]  /*1e480*/  FADD.FTZ R148, R163, R148 ;  /* 0x00000094a3947221 */ /* 0x000fe20000010000 */
[----:B------:R-:W-:Y:S03]  /*1e490*/  FADD.FTZ R171, R110, R171 ;  /* 0x000000ab6eab7221 */ /* 0x000fe60000010000 */
[----:B------:R-:W4:Y:S01]  /*1e4a0*/  MUFU.EX2 R82, R82 ;  /* 0x0000005200527308 */ /* 0x000f220000000800 */
[----:B------:R-:W-:Y:S01]  /*1e4b0*/  FADD.FTZ R192, R192, R148 ;  /* 0x00000094c0c07221 */ /* 0x000fe20000010000 */
[----:B------:R-:W-:Y:S01]  /*1e4c0*/  FADD.FTZ R104, R104, R171 ;  /* 0x000000ab68687221 */ /* 0x000fe20000010000 */
[----:B------:R-:W-:Y:S02]  /*1e4d0*/  LDSM.16.MT88.4 R148, [R232+0x11800] ;  /* 0x01180000e894783b */ /* 0x000fe40000004200 */
[----:B------:R-:W-:Y:S01]  /*1e4e0*/  FADD.FTZ R162, R162, R192 ;  /* 0x000000c0a2a27221 */ /* 0x000fe20000010000 */
[----:B------:R-:W-:Y:S04]  /*1e4f0*/  FADD.FTZ R104, R97, R104 ;  /* 0x0000006861687221 */ /* 0x000fe80000010000 */
        /* <DEDUP_REMOVED lines=10> */
[----:B----4-:R-:W-:Y:S04]  /*1e5a0*/  FADD.FTZ R84, R82, R84 ;  /* 0x0000005452547221 */ /* 0x010fe80000010000 */
[----:B------:R3:W4:Y:S01]  /*1e5b0*/  MUFU.EX2 R74, R37 ;  /* 0x00000025004a7308 */ /* 0x0007220000000800 */
[C---:B--2---:R-:W-:Y:S01]  /*1e5c0*/  F2FP.BF16.F32.PACK_AB R46, R81.reuse, R82 ;  /* 0x00000052512e723e */ /* 0x044fe200000010ff */
[----:B------:R-:W-:Y:S01]  /*1e5d0*/  FADD.FTZ R187, R186, R187 ;  /* 0x000000bbbabb7221 */ /* 0x000fe20000010000 */
[----:B------:R-:W-:Y:S03]  /*1e5e0*/  FADD.FTZ R81, R81, R84 ;  /* 0x0000005451517221 */ /* 0x000fe60000010000 */
[----:B------:R-:W-:Y:S02]  /*1e5f0*/  FADD.FTZ R187, R181, R187 ;  /* 0x000000bbb5bb7221 */ /* 0x000fe40000010000 */
[C---:B------:R-:W-:Y:S02]  /*1e600*/  HMMA.16816.F32.BF16 R4, R44.reuse, R60, R4 ;  /* 0x0000003c2c04723c */ /* 0x040fe40000041804 */
[----:B------:R-:W-:Y:S03]  /*1e610*/  MUFU.EX2 R75, R75 ;  /* 0x0000004b004b7308 */ /* 0x000fe60000000800 */
[----:B------:R-:W-:Y:S01]  /*1e620*/  FADD.FTZ R187, R180, R187 ;  /* 0x000000bbb4bb7221 */ /* 0x000fe20000010000 */
[C---:B------:R-:W-:Y:S05]  /*1e630*/  HMMA.16816.F32.BF16 R8, R44.reuse, R62, R8 ;  /* 0x0000003e2c08723c */ /* 0x040fea0000041808 */
[----:B---3--:R-:W-:Y:S01]  /*1e640*/  F2FP.BF16.F32.PACK_AB R37, R79, R80 ;  /* 0x000000504f25723e */ /* 0x008fe200000010ff */
        /* <DEDUP_REMOVED lines=12> */
[C---:B-1----:R-:W-:Y:S04]  /*1e710*/  HMMA.16816.F32.BF16 R28, R44.reuse, R40, R28 ;  /* 0x000000282c1c723c */ /* 0x042fe8000004181c */
[----:B------:R-:W-:Y:S02]  /*1e720*/  FFMA.FTZ R39, R3, UR4, -R39 ;  /* 0x0000000403277c23 */ /* 0x000fe40008010827 */
[----:B------:R-:W-:Y:S01]  /*1e730*/  HMMA.16816.F32.BF16 R32, R44, R42, R32 ;  /* 0x0000002a2c20723c */ /* 0x000fe20000041820 */
[----:B------:R-:W1:Y:S01]  /*1e740*/  LDSM.16.MT88.4 R40, [R230+0x11000] ;  /* 0x01100000e628783b */ /* 0x000e620000004200 */
[----:B------:R-:W-:Y:S03]  /*1e750*/  MUFU.EX2 R61, R61 ;  /* 0x0000003d003d7308 */ /* 0x000fe60000000800 */
[----:B----4-:R-:W-:Y:S01]  /*1e760*/  F2FP.BF16.F32.PACK_AB R36, R74, R76 ;  /* 0x0000004c4a24723e */ /* 0x010fe200000010ff */
        /* <DEDUP_REMOVED lines=15> */
[----:B----4-:R-:W-:Y:S01]  /*1e860*/  F2FP.BF16.F32.PACK_AB R39, R77, R78 ;  /* 0x0000004e4d27723e */ /* 0x010fe200000010ff */
[----:B------:R-:W-:Y:S01]  /*1e870*/  FADD.FTZ R75, R60, R75 ;  /* 0x0000004b3c4b7221 */ /* 0x000fe20000010000 */
[----:B-----5:R-:W-:Y:S01]  /*1e880*/  F2FP.BF16.F32.PACK_AB R135, R251, R63 ;  /* 0x0000003ffb87723e */ /* 0x020fe200000010ff */
[----:B------:R-:W-:Y:S04]  /*1e890*/  FADD.FTZ R168, R120, R168 ;  /* 0x000000a878a87221 */ /* 0x000fe80000010000 */
[C---:B------:R-:W-:Y:S02]  /*1e8a0*/  HMMA.16816.F32.BF16 R4, R36.reuse, R48, R4 ;  /* 0x000000302404723c */ /* 0x040fe40000041804 */
[----:B------:R-:W4:Y:S03]  /*1e8b0*/  MUFU.EX2 R44, R44 ;  /* 0x0000002c002c7308 */ /* 0x000f260000000800 */
[----:B--2---:R-:W-:Y:S01]  /*1e8c0*/  F2FP.BF16.F32.PACK_AB R133, R62, R61 ;  /* 0x0000003d3e85723e */ /* 0x004fe200000010ff */
[C---:B------:R-:W-:Y:S06]  /*1e8d0*/  HMMA.16816.F32.BF16 R8, R36.reuse, R50, R8 ;  /* 0x000000322408723c */ /* 0x040fec0000041808 */
[----:B------:R-:W-:Y:S01]  /*1e8e0*/  MUFU.EX2 R45, R45 ;  /* 0x0000002d002d7308 */ /* 0x000fe20000000800 */
[----:B------:R-:W-:Y:S01]  /*1e8f0*/  FADD.FTZ R117, R117, R168 ;  /* 0x000000a875757221 */ /* 0x000fe20000010000 */
[C---:B------:R-:W-:Y:S08]  /*1e900*/  HMMA.16816.F32.BF16 R12, R36.reuse, R52, R12 ;  /* 0x00000034240c723c */ /* 0x040ff0000004180c */
[----:B------:R-:W2:Y:S01]  /*1e910*/  MUFU.EX2 R68, R68 ;  /* 0x0000004400447308 */ /* 0x000ea20000000800 */
[C---:B------:R-:W-:Y:S03]  /*1e920*/  HMMA.16816.F32.BF16 R16, R36.reuse, R54, R16 ;  /* 0x000000362410723c */ /* 0x040fe60000041810 */
[----:B----4-:R-:W-:Y:S03]  /*1e930*/  F2FP.BF16.F32.PACK_AB R132, R44, R3 ;  /* 0x000000032c84723e */ /* 0x010fe600000010ff */
[C---:B---3--:R-:W-:Y:S05]  /*1e940*/  HMMA.16816.F32.BF16 R20, R36.reuse, R56, R20 ;  /* 0x000000382414723c */ /* 0x048fea0000041814 */
[----:B------:R-:W-:Y:S01]  /*1e950*/  FADD.FTZ R117, R89, R117 ;  /* 0x0000007559757221 */ /* 0x000fe20000010000 */
[C---:B------:R-:W-:Y:S05]  /*1e960*/  HMMA.16816.F32.BF16 R24, R36.reuse, R58, R24 ;  /* 0x0000003a2418723c */ /* 0x040fea0000041818 */
[----:B--2---:R-:W-:Y:S01]  /*1e970*/  F2FP.BF16.F32.PACK_AB R134, R68, R45 ;  /* 0x0000002d4486723e */ /* 0x004fe200000010ff */
[C---:B-1----:R-:W-:Y:S05]  /*1e980*/  HMMA.16816.F32.BF16 R28, R36.reuse, R40, R28 ;  /* 0x00000028241c723c */ /* 0x042fea000004181c */
        /* <DEDUP_REMOVED lines=20> */
[----:B------:R-:W-:Y:S05]  /*1ead0*/  FADD.FTZ R75, R44, R75 ;  /* 0x0000004b2c4b7221 */ /* 0x000fea0000010000 */
[----:B------:R-:W-:Y:S01]  /*1eae0*/  FADD.FTZ R61, R63, R61 ;  /* 0x0000003d3f3d7221 */ /* 0x000fe20000010000 */
[----:B------:R-:W-:Y:S03]  /*1eaf0*/  FADD.FTZ R75, R45, R75 ;  /* 0x0000004b2d4b7221 */ /* 0x000fe60000010000 */
[----:B------:R-:W-:Y:S01]  /*1eb00*/  FADD.FTZ R251, R251, R61 ;  /* 0x0000003dfbfb7221 */ /* 0x000fe20000010000 */
[----:B------:R-:W-:Y:S01]  /*1eb10*/  FADD.FTZ R250, R68, R75 ;  /* 0x0000004b44fa7221 */ /* 0x000fe20000010000 */
[----:B------:R-:W-:Y:S07]  /*1eb20*/  @P0 BRA `(.L_x_3780) ;  /* 0xffffff7c00b80947 */ /* 0x000fee000383ffff */
.L_x_3776:
        /* <DEDUP_REMOVED lines=168> */
.L_x_3782:
[----:B------:R-:W-:Y:S05]  /*1f5b0*/  BSYNC B0 ;  /* 0x0000000000007941 */ /* 0x000fea0003800000 */
.L_x_3781:
        /* <DEDUP_REMOVED lines=44> */
.L_x_3783:
        /* <DEDUP_REMOVED lines=16> */
.L_x_8015:


//--------------------- .text._ZN5flash24flash_fwd_splitkv_kernelI23Flash_fwd_kernel_traitsILi64ELi64ELi256ELi4ELb0ELb0EN7cutlass10bfloat16_tE19Flash_kernel_traitsILi64ELi64ELi256ELi4ES3_EELb1ELb0ELb0ELb0ELb1ELb0ELb1ELb1EEEvNS_16Flash_fwd_paramsE --------------------------
	.section	.text._ZN5flash24flash_fwd_splitkv_kernelI23Flash_fwd_kernel_traitsILi64ELi64ELi256ELi4ELb0ELb0EN7cutlass10bfloat16_tE19Flash_kernel_traitsILi64ELi64ELi256ELi4ES3_EELb1ELb0ELb0ELb0ELb1ELb0ELb1ELb1EEEvNS_16Flash_fwd_paramsE,"ax",@progbits
	.align	128
        .global         _ZN5flash24flash_fwd_splitkv_kernelI23Flash_fwd_kernel_traitsILi64ELi64ELi256ELi4ELb0ELb0EN7cutlass10bfloat16_tE19Flash_kernel_traitsILi64ELi64ELi256ELi4ES3_EELb1ELb0ELb0ELb0ELb1ELb0ELb1ELb1EEEvNS_16Flash_fwd_paramsE
        .type           _ZN5flash24flash_fwd_splitkv_kernelI23Flash_fwd_kernel_traitsILi64ELi64ELi256ELi4ELb0ELb0EN7cutlass10bfloat16_tE19Flash_kernel_traitsILi64ELi64ELi256ELi4ES3_EELb1ELb0ELb0ELb0ELb1ELb0ELb1ELb1EEEvNS_16Flash_fwd_paramsE,@function
        .size           _ZN5flash24flash_fwd_splitkv_kernelI23Flash_fwd_kernel_traitsILi64ELi64ELi256ELi4ELb0ELb0EN7cutlass10bfloat16_tE19Flash_kernel_traitsILi64ELi64ELi256ELi4ES3_EELb1ELb0ELb0ELb0ELb1ELb0ELb1ELb1EEEvNS_16Flash_fwd_paramsE,(.L_x_7960 - _ZN5flash24flash_fwd_splitkv_kernelI23Flash_fwd_kernel_traitsILi64ELi64ELi256ELi4ELb0ELb0EN7cutlass10bfloat16_tE19Flash_kernel_traitsILi64ELi64ELi256ELi4ES3_EELb1ELb0ELb0ELb0ELb1ELb0ELb1ELb1EEEvNS_16Flash_fwd_paramsE)
        .other          _ZN5flash24flash_fwd_splitkv_kernelI23Flash_fwd_kernel_traitsILi64ELi64ELi256ELi4ELb0ELb0EN7cutlass10bfloat16_tE19Flash_kernel_traitsILi64ELi64ELi256ELi4ES3_EELb1ELb0ELb0ELb0ELb1ELb0ELb1ELb1EEEvNS_16Flash_fwd_paramsE,@"STO_CUDA_ENTRY STV_DEFAULT"
_ZN5flash24flash_fwd_splitkv_kernelI23Flash_fwd_kernel_traitsILi64ELi64ELi256ELi4ELb0ELb0EN7cutlass10bfloat16_tE19Flash_kernel_traitsILi64ELi64ELi256ELi4ES3_EELb1ELb0ELb0ELb0ELb1ELb0ELb1ELb1EEEvNS_16Flash_fwd_paramsE:
.text._ZN5flash24flash_fwd_splitkv_kernelI23Flash_fwd_kernel_traitsILi64ELi64ELi256ELi4ELb0ELb0EN7cutlass10bfloat16_tE19Flash_kernel_traitsILi64ELi64ELi256ELi4ES3_EELb1ELb0ELb0ELb0ELb1ELb0ELb1ELb1EEEvNS_16Flash_fwd_paramsE:
[----:B------:R-:W1:Y:S08]  /*0000*/  LDC R1, c[0x0][0x28] ;  /* 0x00000a00ff017b82 */ /* 0x000e700000000800 */
[----:B------:R-:W2:Y:S01]  /*0010*/  LDC R0, c[0x0][0x270] ;  /* 0x00009c00ff007b82 */ /* 0x000ea20000000800 */
[----:B------:R-:W3:Y:S01]  /*0020*/  S2R R237, SR_CTAID.X ;  /* 0x0000000000ed7919 */ /* 0x000ee20000002500 */
[----:B------:R-:W-:Y:S01]  /*0030*/  BSSY B3, `(.L_x_3784) ;  /* 0x000001c000037945 */ /* 0x000fe20003800000 */
[----:B-1----:R-:W-:-:S02]  /*0040*/  IADD3 R1, R1, -0x50, RZ ;  /* 0xffffffb001017810 */ /* 0x002fc40007ffe0ff */
[----:B------:R-:W-:-:S03]  /*0050*/  MOV R236, 0x1f0 ;  /* 0x000001f000ec7802 */ /* 0x000fc60000000f00 */
[----:B------:R-:W1:Y:S08]  /*0060*/  S2UR UR4, SR_CTAID.Z ;  /* 0x00000000000479c3 */ /* 0x000e700000002700 */
[----:B------:R-:W4:Y:S01]  /*0070*/  S2UR UR8, SR_CTAID.Y ;  /* 0x00000000000879c3 */ /* 0x000f220000002600 */
[----:B--2---:R-:W2:Y:S01]  /*0080*/  I2F.U32.RP R2, R0 ;  /* 0x0000000000027306 */ /* 0x004ea20000209000 */
[----:B------:R-:W-:-:S06]  /*0090*/  ISETP.NE.U32.AND P0, PT, R0, RZ, PT ;  /* 0x000000ff0000720c */ /* 0x000fcc0003f05070 */
[----:B------:R-:W1:Y:S01]  /*00a0*/  LDC.64 R164, c[0x0][0x198] ;  /* 0x00006600ffa47b82 */ /* 0x000e620000000a00 */
[----:B--2---:R-:W2:Y:S02]  /*00b0*/  MUFU.RCP R2, R2 ;  /* 0x0000000200027308 */ /* 0x004ea40000001000 */
[----:B--2---:R-:W-:-:S06]  /*00c0*/  IADD3 R2, R2, 0xffffffe, RZ ;  /* 0x0ffffffe02027810 */ /* 0x004fcc0007ffe0ff */
[----:B------:R-:W2:Y:S02]  /*00d0*/  F2I.FTZ.U32.TRUNC.NTZ R3, R2 ;  /* 0x0000000200037305 */ /* 0x000ea4000021f000 */
[----:B--2---:R-:W-:-:S04]  /*00e0*/  IMAD.MOV R2, RZ, RZ, -R3 ;  /* 0x000000ffff027224 */ /* 0x004fc800078e0a03 */
[----:B------:R-:W-:Y:S01]  /*00f0*/  IMAD R4, R2, R0, RZ ;  /* 0x0000000002047224 */ /* 0x000fe200078e02ff */
[----:B------:R-:W-:-:S05]  /*0100*/  MOV R2, RZ ;  /* 0x000000ff00027202 */ /* 0x000fca0000000f00 */
[----:B------:R-:W-:-:S06]  /*0110*/  IMAD.HI.U32 R4, R3, R4, R2 ;  /* 0x0000000403047227 */ /* 0x000fcc00078e0002 */
[----:B-1----:R-:W-:Y:S02]  /*0120*/  IMAD.HI.U32 R240, R4, UR4, RZ ;  /* 0x0000000404f07c27 */ /* 0x002fe4000f8e00ff */
[----:B------:R-:W1:Y:S02]  /*0130*/  LDC R4, c[0x0][0x10] ;  /* 0x00000400ff047b82 */ /* 0x000e640000000800 */
        /* <DEDUP_REMOVED lines=8> */
[----:B------:R-:W-:-:S04]  /*01c0*/  IMAD.MOV R239, RZ, RZ, -R240 ;  /* 0x000000ffffef7224 */ /* 0x000fc800078e0af0 */
[----:B-1-34-:R-:W-:Y:S02]  /*01d0*/  IMAD R239, R0, R239, UR4 ;  /* 0x0000000400ef7e24 */ /* 0x01afe4000f8e02ef */
[----:B------:R-:W-:Y:S05]  /*01e0*/  CALL.REL.NOINC `($_ZN5flash24flash_fwd_splitkv_kernelI23Flash_fwd_kernel_traitsILi64ELi64ELi256ELi4ELb0ELb0EN7cutlass10bfloat16_tE19Flash_kernel_traitsILi64ELi64ELi256ELi4ES3_EELb1ELb0ELb0ELb0ELb1ELb0ELb1ELb1EEEvNS_16Flash_fwd_paramsE$_ZN5flash30compute_attn_1rowblock_splitkvI23Flash_fwd_kernel_traitsILi64ELi64ELi256ELi4ELb0ELb0EN7cutlass10bfloat16_tE19Flash_kernel_traitsILi64ELi64ELi256ELi4ES3_EELb1ELb0ELb0ELb0ELb1ELb0ELb1ELb1ENS_16Flash_fwd_paramsEEEvRKT8_iiiii) ;  /* 0x0000000000087944 */ /* 0x000fea0003c00000 */
[----:B------:R-:W-:Y:S05]  /*01f0*/  BSYNC B3 ;  /* 0x0000000000037941 */ /* 0x000fea0003800000 */
.L_x_3784:
[----:B------:R-:W-:Y:S05]  /*0200*/  EXIT ;  /* 0x000000000000794d */ /* 0x000fea0003800000 */
        .type           $_ZN5flash24flash_fwd_splitkv_kernelI23Flash_fwd_kernel_traitsILi64ELi64ELi256ELi4ELb0ELb0EN7cutlass10bfloat16_tE19Flash_kernel_traitsILi64ELi64ELi256ELi4ES3_EELb1ELb0ELb0ELb0ELb1ELb0ELb1ELb1EEEvNS_16Flash_fwd_paramsE$_ZN5flash30compute_attn_1rowblock_splitkvI23Flash_fwd_kernel_traitsILi64ELi64ELi256ELi4ELb0ELb0EN7cutlass10bfloat16_tE19Flash_kernel_traitsILi64ELi64ELi256ELi4ES3_EELb1ELb0ELb0ELb0ELb1ELb0ELb1ELb1ENS_16Flash_fwd_paramsEEEvRKT8_iiiii,@function
        .size           $_ZN5flash24flash_fwd_splitkv_kernelI23Flash_fwd_kernel_traitsILi64ELi64ELi256ELi4ELb0ELb0EN7cutlass10bfloat16_tE19Flash_kernel_traitsILi64ELi64ELi256ELi4ES3_EELb1ELb0ELb0ELb0ELb1ELb0ELb1ELb1EEEvNS_16Flash_fwd_paramsE$_ZN5flash30compute_attn_1rowblock_splitkvI23Flash_fwd_kernel_traitsILi64ELi64ELi256ELi4ELb0ELb0EN7cutlass10bfloat16_tE19Flash_kernel_traitsILi64ELi64ELi256ELi4ES3_EELb1ELb0ELb0ELb0ELb1ELb0ELb1ELb1ENS_16Flash_fwd_paramsEEEvRKT8_iiiii,(.L_x_7960 - $_ZN5flash24flash_fwd_splitkv_kernelI23Flash_fwd_kernel_traitsILi64ELi64ELi256ELi4ELb0ELb0EN7cutlass10bfloat16_tE19Flash_kernel_traitsILi64ELi64ELi256ELi4ES3_EELb1ELb0ELb0ELb0ELb1ELb0ELb1ELb1EEEvNS_16Flash_fwd_paramsE$_ZN5flash30compute_attn_1rowblock_splitkvI23Flash_fwd_kernel_traitsILi64ELi64ELi256ELi4ELb0ELb0EN7cutlass10bfloat16_tE19Flash_kernel_traitsILi64ELi64ELi256ELi4ES3_EELb1ELb0ELb0ELb0ELb1ELb0ELb1ELb1ENS_16Flash_fwd_paramsEEEvRKT8_iiiii)
$_ZN5flash24flash_fwd_splitkv_kernelI23Flash_fwd_kernel_traitsILi64ELi64ELi256ELi4ELb0ELb0EN7cutlass10bfloat16_tE19Flash_kernel_traitsILi64ELi64ELi256ELi4ES3_EELb1ELb0ELb0ELb0ELb1ELb0ELb1ELb1EEEvNS_16Flash_fwd_paramsE$_ZN5flash30compute_attn_1rowblock_splitkvI23Flash_fwd_kernel_traitsILi64ELi64ELi256ELi4ELb0ELb0EN7cutlass10bfloat16_tE19Flash_kernel_traitsILi64ELi64ELi256ELi4ES3_EELb1ELb0ELb0ELb0ELb1ELb0ELb1ELb1ENS_16Flash_fwd_paramsEEEvRKT8_iiiii:
        /* <DEDUP_REMOVED lines=17> */
[----:B--2---:R-:W-:-:S06]  /*0320*/  @P0 IADD3 R238, R238, -R12, RZ ;  /* 0x8000000ceeee0210 */ /* 0x004fcc0007ffe0ff */
        /* <DEDUP_REMOVED lines=9> */
.L_x_3786:
[----:B------:R-:W-:Y:S05]  /*03c0*/  BSYNC B0 ;  /* 0x0000000000007941 */ /* 0x000fea0003800000 */
.L_x_3785:
        /* <DEDUP_REMOVED lines=8> */
.L_x_3788:
[----:B------:R2:W5:Y:S02]  /*0450*/  LD.E R80, desc[UR6][R164.64+0xb8] ;  /* 0x0000b806a4507980 */ /* 0x000564000c101900 */
.L_x_3789:
[----:B------:R-:W-:Y:S05]  /*0460*/  BSYNC B0 ;  /* 0x0000000000007941 */ /* 0x000fea0003800000 */
.L_x_3787:
[----:B-1-3--:R-:W3:Y:S01]  /*0470*/  LD.E.64 R2, desc[UR6][R164.64+0xf8] ;  /* 0x0000f806a4027980 */ /* 0x00aee2000c101b00 */
[----:B------:R-:W-:Y:S01]  /*0480*/  BSSY B1, `(.L_x_3790) ;  /* 0x0000012000017945 */ /* 0x000fe20003800000 */
[----:B-----5:R-:W-:Y:S01]  /*0490*/  IMAD.IADD R80, R80, 0x1, -R13 ;  /* 0x0000000150507824 */ /* 0x020fe200078e0a0d */
[----:B---3--:R-:W-:-:S04]  /*04a0*/  ISETP.NE.U32.AND P0, PT, R2, RZ, PT ;  /* 0x000000ff0200720c */ /* 0x008fc80003f05070 */
[----:B------:R-:W-:-:S13]  /*04b0*/  ISETP.NE.AND.EX P0, PT, R3, RZ, PT, P0 ;  /* 0x000000ff0300720c */ /* 0x000fda0003f05300 */
[----:B------:R-:W-:Y:S05]  /*04c0*/  @!P0 BRA `(.L_x_3791) ;  /* 0x0000000000108947 */ /* 0x000fea0003800000 */
[----:B------:R-:W-:-:S06]  /*04d0*/  IMAD.WIDE R48, R240, 0x4, R2 ;  /* 0x00000004f0307825 */ /* 0x000fcc00078e0202 */
[----:B------:R-:W3:Y:S02]  /*04e0*/  LD.E R48, desc[UR6][R48.64] ;  /* 0x0000000630307980 */ /* 0x000ee4000c101900 */
[----:B---3--:R-:W-:Y:S01]  /*04f0*/  IADD3 R48, R48, -R13, RZ ;  /* 0x8000000d30307210 */ /* 0x008fe20007ffe0ff */
[----:B------:R-:W-:Y:S05]  /*0500*/  BRA `(.L_x_3792) ;  /* 0x0000000000247947 */ /* 0x000fea0003800000 */
.L_x_3791:
[----:B------:R-:W3:Y:S01]  /*0510*/  LD.E.64 R2, desc[UR6][R164.64+0x108] ;  /* 0x00010806a4027980 */ /* 0x000ee2000c101b00 */
[----:B------:R-:W-:Y:S01]  /*0520*/  BSSY B0, `(.L_x_3793) ;  /* 0x0000006000007945 */ /* 0x000fe20003800000 */
[----:B------:R-:W-:Y:S01]  /*0530*/  IMAD.MOV.U32 R48, RZ, RZ, RZ ;  /* 0x000000ffff307224 */ /* 0x000fe200078e00ff */
[----:B---3--:R-:W-:-:S04]  /*0540*/  ISETP.NE.U32.AND P0, PT, R2, RZ, PT ;  /* 0x000000ff0200720c */ /* 0x008fc80003f05070 */
[----:B------:R-:W-:-:S13]  /*0550*/  ISETP.NE.AND.EX P0, PT, R3, RZ, PT, P0 ;  /* 0x000000ff0300720c */ /* 0x000fda0003f05300 */
[----:B------:R-:W-:Y:S05]  /*0560*/  @!P0 BRA `(.L_x_3794) ;  /* 0x0000000000048947 */ /* 0x000fea0003800000 */
[----:B------:R1:W5:Y:S02]  /*0570*/  LD.E R48, desc[UR6][R164.64+0xbc] ;  /* 0x0000bc06a4307980 */ /* 0x000364000c101900 */
.L_x_3794:
[----:B------:R-:W-:Y:S05]  /*0580*/  BSYNC B0 ;  /* 0x0000000000007941 */ /* 0x000fea0003800000 */
.L_x_3793:
[----:B-----5:R-:W-:Y:S02]  /*0590*/  IADD3 R48, R80, R48, RZ ;  /* 0x0000003050307210 */ /* 0x020fe40007ffe0ff */
.L_x_3792:
[----:B------:R-:W-:Y:S05]  /*05a0*/  BSYNC B1 ;  /* 0x0000000000017941 */ /* 0x000fea0003800000 */
.L_x_3790:
[----:B------:R-:W-:Y:S01]  /*05b0*/  IMAD.SHL.U32 R47, R237, 0x40, RZ ;  /* 0x00000040ed2f7824 */ /* 0x000fe200078e00ff */
[----:B------:R-:W-:Y:S01]  /*05c0*/  MOV R2, R236 ;  /* 0x000000ec00027202 */ /* 0x000fe20000000f00 */
[----:B------:R-:W-:-:S03]  /*05d0*/  IMAD.MOV.U32 R3, RZ, RZ, 0x0 ;  /* 0x00000000ff037424 */ /* 0x000fc600078e00ff */
[----:B------:R-:W-:-:S13]  /*05e0*/  ISETP.GT.AND P0, PT, R238, R47, PT ;  /* 0x0000002fee00720c */ /* 0x000fda0003f04270 */
[----:B-12---:R-:W-:Y:S05]  /*05f0*/  @!P0 RET.REL.NODEC R2 `(_ZN5flash24flash_fwd_splitkv_kernelI23Flash_fwd_kernel_traitsILi64ELi64ELi256ELi4ELb0ELb0EN7cutlass10bfloat16_tE19Flash_kernel_traitsILi64ELi64ELi256ELi4ES3_EELb1ELb0ELb0ELb0ELb1ELb0ELb1ELb1EEEvNS_16Flash_fwd_paramsE) ;  /* 0xfffffff802808950 */ /* 0x006fea0003c3ffff */
[----:B------:R-:W2:Y:S04]  /*0600*/  LD.E R0, desc[UR6][R164.64+0xb8] ;  /* 0x0000b806a4007980 */ /* 0x000ea8000c101900 */
[----:B------:R-:W3:Y:S01]  /*0610*/  LD.E R5, desc[UR6][R164.64+0x188] ;  /* 0x00018806a4057980 */ /* 0x000ee2000c101900 */
[----:B------:R-:W-:Y:S01]  /*0620*/  IABS R3, R4 ;  /* 0x0000000400037213 */ /* 0x000fe20000000000 */
[----:B------:R-:W1:Y:S03]  /*0630*/  S2R R44, SR_TID.X ;  /* 0x00000000002c7919 */ /* 0x000e660000002100 */
[----:B------:R-:W4:Y:S08]  /*0640*/  I2F.RP R8, R3 ;  /* 0x0000000300087306 */ /* 0x000f300000209400 */
[----:B----4-:R-:W4:Y:S02]  /*0650*/  MUFU.RCP R8, R8 ;  /* 0x0000000800087308 */ /* 0x010f240000001000 */
[----:B----4-:R-:W-:-:S06]  /*0660*/  VIADD R8, R8, 0xffffffe ;  /* 0x0ffffffe08087836 */ /* 0x010fcc0000000000 */
[----:B------:R-:W4:Y:S02]  /*0670*/  F2I.FTZ.U32.TRUNC.NTZ R9, R8 ;  /* 0x0000000800097305 */ /* 0x000f24000021f000 */
[----:B----4-:R-:W-:Y:S02]  /*0680*/  IMAD.MOV R6, RZ, RZ, -R9 ;  /* 0x000000ffff067224 */ /* 0x010fe400078e0a09 */
[----:B------:R-:W-:Y:S02]  /*0690*/  IMAD.MOV.U32 R8, RZ, RZ, RZ ;  /* 0x000000ffff087224 */ /* 0x000fe400078e00ff */
[----:B------:R-:W-:-:S04]  /*06a0*/  IMAD R6, R6, R3, RZ ;  /* 0x0000000306067224 */ /* 0x000fc800078e02ff */
[----:B------:R-:W-:-:S04]  /*06b0*/  IMAD.HI.U32 R6, R9, R6, R8 ;  /* 0x0000000609067227 */ /* 0x000fc800078e0008 */
[----:B--2---:R-:W-:-:S05]  /*06c0*/  VIADD R0, R0, 0xff ;  /* 0x000000ff00007836 */ /* 0x004fca0000000000 */
[----:B------:R-:W-:-:S04]  /*06d0*/  SHF.R.S32.HI R7, RZ, 0x1f, R0 ;  /* 0x0000001fff077819 */ /* 0x000fc80000011400 */
[----:B------:R-:W-:Y:S02]  /*06e0*/  LEA.HI R7, R7, R0, RZ, 0x8 ;  /* 0x0000000007077211 */ /* 0x000fe400078f40ff */
[-C--:B------:R-:W-:Y:S02]  /*06f0*/  IABS R0, R4.reuse ;  /* 0x0000000400007213 */ /* 0x080fe40000000000 */
[----:B------:R-:W-:-:S03]  /*0700*/  LEA.HI.SX32 R7, R7, R4, 0x18 ;  /* 0x0000000407077211 */ /* 0x000fc600078fc2ff */
[----:B------:R-:W-:Y:S02]  /*0710*/  IMAD.MOV R0, RZ, RZ, -R0 ;  /* 0x000000ffff007224 */ /* 0x000fe400078e0a00 */
[----:B------:R-:W-:-:S05]  /*0720*/  VIADD R7, R7, 0xffffffff ;  /* 0xffffffff07077836 */ /* 0x000fca0000000000 */
[----:B------:R-:W-:Y:S02]  /*0730*/  IABS R2, R7 ;  /* 0x0000000700027213 */ /* 0x000fe40000000000 */
[----:B------:R-:W-:-:S03]  /*0740*/  LOP3.LUT R7, R7, R4, RZ, 0x3c, !PT ;  /* 0x0000000407077212 */ /* 0x000fc600078e3cff */
[----:B------:R-:W-:Y:S01]  /*0750*/  IMAD.HI.U32 R6, R6, R2, RZ ;  /* 0x0000000206067227 */ /* 0x000fe200078e00ff */
[----:B------:R-:W-:-:S03]  /*0760*/  ISETP.GE.AND P0, PT, R7, RZ, PT ;  /* 0x000000ff0700720c */ /* 0x000fc60003f06270 */
[----:B------:R-:W-:Y:S02]  /*0770*/  IMAD R0, R6, R0, R2 ;  /* 0x0000000006007224 */ /* 0x000fe400078e0202 */
[----:B------:R-:W-:-:S03]  /*0780*/  VIADD R2, R48, 0xff ;  /* 0x000000ff30027836 */ /* 0x000fc60000000000 */
[----:B------:R-:W-:-:S13]  /*0790*/  ISETP.GT.U32.AND P1, PT, R3, R0, PT ;  /* 0x000000000300720c */ /* 0x000fda0003f24070 */
[----:B------:R-:W-:Y:S02]  /*07a0*/  @!P1 IMAD.IADD R0, R0, 0x1, -R3 ;  /* 0x0000000100009824 */ /* 0x000fe400078e0a03 */
[----:B------:R-:W-:Y:S01]  /*07b0*/  @!P1 VIADD R6, R6, 0x1 ;  /* 0x0000000106069836 */ /* 0x000fe20000000000 */
[----:B------:R-:W-:Y:S02]  /*07c0*/  ISETP.NE.AND P1, PT, R4, RZ, PT ;  /* 0x000000ff0400720c */ /* 0x000fe40003f25270 */
[----:B------:R-:W-:Y:S02]  /*07d0*/  ISETP.GE.U32.AND P2, PT, R0, R3, PT ;  /* 0x000000030000720c */ /* 0x000fe40003f46070 */
[----:B------:R-:W-:Y:S02]  /*07e0*/  IADD3 R0, -R238, 0x13f, R47 ;  /* 0x0000013fee007810 */ /* 0x000fe40007ffe12f */
[----:B------:R-:W-:Y:S02]  /*07f0*/  SHF.R.S32.HI R3, RZ, 0x1f, R2 ;  /* 0x0000001fff037819 */ /* 0x000fe40000011402 */
[----:B---3--:R-:W-:-:S02]  /*0800*/  IADD3 R5, R5, R0, R48 ;  /* 0x0000000005057210 */ /* 0x008fc40007ffe030 */
[----:B------:R-:W-:Y:S02]  /*0810*/  LEA.HI R3, R3, R2, RZ, 0x8 ;  /* 0x0000000203037211 */ /* 0x000fe400078f40ff */
[----:B------:R-:W-:Y:S02]  /*0820*/  SHF.R.S32.HI R0, RZ, 0x1f, R5 ;  /* 0x0000001fff007819 */ /* 0x000fe40000011405 */
[----:B------:R-:W-:Y:S01]  /*0830*/  SHF.R.S32.HI R3, RZ, 0x8, R3 ;  /* 0x00000008ff037819 */ /* 0x000fe20000011403 */
[----:B------:R-:W-:Y:S01]  /*0840*/  @P2 VIADD R6, R6, 0x1 ;  /* 0x0000000106062836 */ /* 0x000fe20000000000 */
[----:B------:R-:W-:-:S03]  /*0850*/  LEA.HI R0, R0, R5, RZ, 0x8 ;  /* 0x0000000500007211 */ /* 0x000fc600078f40ff */
[----:B------:R-:W-:Y:S01]  /*0860*/  @!P0 IMAD.MOV R6, RZ, RZ, -R6 ;  /* 0x000000ffff068224 */ /* 0x000fe200078e0a06 */
[----:B------:R-:W-:Y:S02]  /*0870*/  @!P1 LOP3.LUT R6, RZ, R4, RZ, 0x33, !PT ;  /* 0x00000004ff069212 */ /* 0x000fe400078e33ff */
[----:B------:R-:W-:-:S03]  /*0880*/  SHF.R.S32.HI R0, RZ, 0x8, R0 ;  /* 0x00000008ff007819 */ /* 0x000fc60000011400 */
[----:B------:R-:W-:-:S05]  /*0890*/  IMAD R231, R6, UR8, RZ ;  /* 0x0000000806e77c24 */ /* 0x000fca000f8e02ff */
[----:B------:R-:W-:-:S04]  /*08a0*/  VIADDMNMX R3, R231, R6, R3, PT ;  /* 0x00000006e7037246 */ /* 0x000fc80003800103 */
[----:B------:R-:W-:-:S04]  /*08b0*/  VIMNMX R35, R3, R0, PT ;  /* 0x0000000003237248 */ /* 0x000fc80003fe0100 */
[----:B------:R-:W-:-:S13]  /*08c0*/  ISETP.GE.AND P0, PT, R231, R35, PT ;  /* 0x00000023e700720c */ /* 0x000fda0003f06270 */
[----:B-1----:R-:W-:Y:S05]  /*08d0*/  @!P0 BRA `(.L_x_3795) ;  /* 0x0000000400408947 */ /* 0x002fea0003800000 */
[----:B------:R-:W2:Y:S04]  /*08e0*/  LD.E.64 R2, desc[UR6][R164.64+0xb0] ;  /* 0x0000b006a4027980 */ /* 0x000ea8000c101b00 */
[----:B------:R-:W3:Y:S04]  /*08f0*/  LD.E R4, desc[UR6][R164.64+0x60] ;  /* 0x00006006a4047980 */ /* 0x000ee8000c101900 */
[----:B------:R-:W4:Y:S04]  /*0900*/  LD.E R0, desc[UR6][R164.64+0xcc] ;  /* 0x0000cc06a4007980 */ /* 0x000f28000c101900 */
[----:B------:R-:W5:Y:S04]  /*0910*/  LD.E.64 R6, desc[UR6][R164.64+0x78] ;  /* 0x00007806a4067980 */ /* 0x000f68000c101b00 */
[----:B------:R-:W5:Y:S01]  /*0920*/  LD.E.64 R164, desc[UR6][R164.64+0xa8] ;  /* 0x0000a806a4a47980 */ /* 0x000f62000c101b00 */
[----:B------:R-:W-:-:S02]  /*0930*/  SHF.R.S32.HI R8, RZ, 0x1f, R44 ;  /* 0x0000001fff087819 */ /* 0x000fc4000001142c */
[----:B------:R-:W-:Y:S02]  /*0940*/  LOP3.LUT P6, RZ, R44, 0xf, RZ, 0xc0, !PT ;  /* 0x0000000f2cff7812 */ /* 0x000fe400078cc0ff */
[----:B------:R-:W-:-:S04]  /*0950*/  LEA.HI R8, R8, R44, RZ, 0x4 ;  /* 0x0000002c08087211 */ /* 0x000fc800078f20ff */
[----:B------:R-:W-:Y:S02]  /*0960*/  LOP3.LUT R5, R8, 0x3ffffff0, RZ, 0xc0, !PT ;  /* 0x3ffffff008057812 */ /* 0x000fe400078ec0ff */
[----:B------:R-:W-:-:S03]  /*0970*/  SHF.R.S32.HI R8, RZ, 0x4, R8 ;  /* 0x00000004ff087819 */ /* 0x000fc60000011408 */
[----:B------:R-:W-:Y:S02]  /*0980*/  IMAD.IADD R5, R44, 0x1, -R5 ;  /* 0x000000012c057824 */ /* 0x000fe400078e0a05 */
[----:B------:R-:W-:Y:S02]  /*0990*/  VIADD R9, R8, 0x8 ;  /* 0x0000000808097836 */ /* 0x000fe40000000000 */
[----:B--2---:R-:W-:-:S04]  /*09a0*/  IMAD R2, R2, UR8, R240 ;  /* 0x0000000802027c24 */ /* 0x004fc8000f8e02f0 */
[----:B---3--:R-:W-:Y:S02]  /*09b0*/  IMAD R2, R2, R4, R239 ;  /* 0x0000000402027224 */ /* 0x008fe400078e02ef */
[----:B------:R-:W-:Y:S02]  /*09c0*/  IMAD.SHL.U32 R4, R5, 0x4, RZ ;  /* 0x0000000405047824 */ /* 0x000fe400078e00ff */
[--C-:B------:R-:W-:Y:S02]  /*09d0*/  IMAD R2, R3, R2, R47.reuse ;  /* 0x0000000203027224 */ /* 0x100fe400078e022f */
[----:B------:R-:W-:Y:S01]  /*09e0*/  IMAD.IADD R47, R238, 0x1, -R47 ;  /* 0x00000001ee2f7824 */ /* 0x000fe200078e0a2f */
[----:B------:R-:W-:Y:S01]  /*09f0*/  SHF.R.S32.HI R5, RZ, 0x1f, R4 ;  /* 0x0000001fff057819 */ /* 0x000fe20000011404 */
[----:B----4-:R-:W-:-:S03]  /*0a00*/  IMAD R0, R2, R0, RZ ;  /* 0x0000000002007224 */ /* 0x010fc600078e02ff */
[CC--:B------:R-:W-:Y:S01]  /*0a10*/  ISETP.GE.AND P2, PT, R8.reuse, R47.reuse, PT ;  /* 0x0000002f0800720c */ /* 0x0c0fe20003f46270 */
[C---:B------:R-:W-:Y:S01]  /*0a20*/  IMAD.WIDE R4, R8.reuse, 0x40, R4 ;  /* 0x0000004008047825 */ /* 0x040fe200078e0204 */
[CC--:B------:R-:W-:Y:S02]  /*0a30*/  ISETP.GE.AND P1, PT, R9.reuse, R47.reuse, PT ;  /* 0x0000002f0900720c */ /* 0x0c0fe40003f26270 */
[----:B------:R-:W-:Y:S01]  /*0a40*/  ISETP.GE.OR P5, PT, R9, R47, P6 ;  /* 0x0000002f0900720c */ /* 0x000fe200037a6670 */
[----:B------:R-:W-:Y:S01]  /*0a50*/  VIADD R9, R8, 0x18 ;  /* 0x0000001808097836 */ /* 0x000fe20000000000 */
[C---:B------:R-:W-:Y:S02]  /*0a60*/  IADD3 R3, P0, R0.reuse, R4, RZ ;  /* 0x0000000400037210 */ /* 0x040fe40007f1e0ff */
[----:B------:R-:W-:Y:S02]  /*0a70*/  SHF.R.S32.HI R4, RZ, 0x1f, R2 ;  /* 0x0000001fff047819 */ /* 0x000fe40000011402 */
[----:B------:R-:W-:Y:S01]  /*0a80*/  LEA.HI.X.SX32 R0, R0, R5, 0x1, P0 ;  /* 0x0000000500007211 */ /* 0x000fe200000f0eff */
[----:B------:R-:W-:Y:S01]  /*0a90*/  VIADD R5, R8, 0x10 ;  /* 0x0000001008057836 */ /* 0x000fe20000000000 */
[----:B------:R-:W-:-:S02]  /*0aa0*/  IADD3 R2, P0, R2, R8, RZ ;  /* 0x0000000802027210 */ /* 0x000fc40007f1e0ff */
[C---:B-----5:R-:W-:Y:S02]  /*0ab0*/  LEA R6, P3, R3.reuse, R6, 0x2 ;  /* 0x0000000603067211 */ /* 0x060fe400078610ff */
[C---:B------:R-:W-:Y:S02]  /*0ac0*/  LEA.HI.X.SX32 R4, R8.reuse, R4, 0x1, P0 ;  /* 0x0000000408047211 */ /* 0x040fe400000f0eff */
[----:B------:R-:W-:Y:S01]  /*0ad0*/  LEA.HI.X R7, R3, R7, R0, 0x2, P3 ;  /* 0x0000000703077211 */ /* 0x000fe200018f1400 */
[C---:B------:R-:W-:Y:S01]  /*0ae0*/  VIADD R3, R8.reuse, 0x28 ;  /* 0x0000002808037836 */ /* 0x040fe20000000000 */
[-C--:B------:R-:W-:Y:S01]  /*0af0*/  ISETP.GE.AND P4, PT, R9, R47.reuse, PT ;  /* 0x0000002f0900720c */ /* 0x080fe20003f86270 */
[----:B------:R-:W-:Y:S01]  /*0b00*/  VIADD R0, R8, 0x38 ;  /* 0x0000003808007836 */ /* 0x000fe20000000000 */
[----:B------:R-:W-:Y:S01]  /*0b10*/  LEA R10, P0, R2, R164, 0x2 ;  /* 0x000000a4020a7211 */ /* 0x000fe200078010ff */
[----:B------:R-:W-:Y:S01]  /*0b20*/  @!P2 ST.E.128 desc[UR6][R6.64], RZ ;  /* 0x000000ff0600a985 */ /* 0x000fe2000c101d06 */
[----:B------:R-:W-:-:S02]  /*0b30*/  ISETP.GE.AND P2, PT, R3, R47, PT ;  /* 0x0000002f0300720c */ /* 0x000fc40003f46270 */
[----:B------:R-:W-:Y:S01]  /*0b40*/  LEA.HI.X R11, R2, R165, R4, 0x2, P0 ;  /* 0x000000a5020b7211 */ /* 0x000fe200000f1404 */
[C---:B------:R-:W-:Y:S01]  /*0b50*/  VIADD R2, R8.reuse, 0x30 ;  /* 0x0000003008027836 */ /* 0x040fe20000000000 */
[CC--:B------:R-:W-:Y:S01]  /*0b60*/  ISETP.GE.AND P0, PT, R5.reuse, R47.reuse, PT ;  /* 0x0000002f0500720c */ /* 0x0c0fe20003f06270 */
[----:B------:R-:W-:Y:S01]  /*0b70*/  VIADD R4, R8, 0x20 ;  /* 0x0000002008047836 */ /* 0x000fe20000000000 */
[----:B------:R-:W-:Y:S02]  /*0b80*/  @!P1 ST.E.128 desc[UR6][R6.64+0x800], RZ ;  /* 0x000800ff06009985 */ /* 0x000fe4000c101d06 */
[-C--:B------:R-:W-:Y:S02]  /*0b90*/  ISETP.GE.AND P1, PT, R2, R47.reuse, PT ;  /* 0x0000002f0200720c */ /* 0x080fe40003f26270 */
[-C--:B------:R-:W-:Y:S01]  /*0ba0*/  ISETP.GE.AND P3, PT, R4, R47.reuse, PT ;  /* 0x0000002f0400720c */ /* 0x080fe20003f66270 */
[----:B------:R-:W-:Y:S01]  /*0bb0*/  @!P4 ST.E.128 desc[UR6][R6.64+0x1800], RZ ;  /* 0x001800ff0600c985 */ /* 0x000fe2000c101d06 */
[----:B------:R-:W-:-:S03]  /*0bc0*/  ISETP.GE.OR P4, PT, R5, R47, P6 ;  /* 0x0000002f0500720c */ /* 0x000fc60003786670 */
[----:B------:R-:W-:Y:S01]  /*0bd0*/  @!P2 ST.E.128 desc[UR6][R6.64+0x2800], RZ ;  /* 0x002800ff0600a985 */ /* 0x000fe2000c101d06 */
[-C--:B------:R-:W-:Y:S01]  /*0be0*/  ISETP.GE.OR P2, PT, R4, R47.reuse, P6 ;  /* 0x0000002f0400720c */ /* 0x080fe20003746670 */
[----:B------:R-:W-:Y:S02]  /*0bf0*/  @!P5 IMAD.MOV.U32 R4, RZ, RZ, -0x800000 ;  /* 0xff800000ff04d424 */ /* 0x000fe400078e00ff */
[----:B------:R-:W-:Y:S01]  /*0c00*/  @!P0 ST.E.128 desc[UR6][R6.64+0x1000], RZ ;  /* 0x001000ff06008985 */ /* 0x000fe2000c101d06 */
[----:B------:R-:W-:-:S03]  /*0c10*/  ISETP.GE.AND P0, PT, R0, R47, PT ;  /* 0x0000002f0000720c */ /* 0x000fc60003f06270 */
[----:B------:R-:W-:Y:S01]  /*0c20*/  @!P1 ST.E.128 desc[UR6][R6.64+0x3000], RZ ;  /* 0x003000ff06009985 */ /* 0x000fe2000c101d06 */
[----:B------:R-:W-:-:S03]  /*0c30*/  ISETP.GE.OR P1, PT, R3, R47, P6 ;  /* 0x0000002f0300720c */ /* 0x000fc60003726670 */
[----:B------:R-:W-:Y:S01]  /*0c40*/  @!P3 ST.E.128 desc[UR6][R6.64+0x2000], RZ ;  /* 0x002000ff0600b985 */ /* 0x000fe2000c101d06 */
[----:B------:R-:W-:-:S05]  /*0c50*/  ISETP.GE.OR P3, PT, R9, R47, P6 ;  /* 0x0000002f0900720c */ /* 0x000fca0003766670 */
[----:B------:R1:W-:Y:S01]  /*0c60*/  @!P0 ST.E.128 desc[UR6][R6.64+0x3800], RZ ;  /* 0x003800ff06008985 */ /* 0x0003e2000c101d06 */
[-C--:B------:R-:W-:Y:S01]  /*0c70*/  ISETP.GE.OR P0, PT, R2, R47.reuse, P6 ;  /* 0x0000002f0200720c */ /* 0x080fe20003706670 */
[----:B------:R-:W-:Y:S02]  /*0c80*/  @!P4 IMAD.MOV.U32 R2, RZ, RZ, -0x800000 ;  /* 0xff800000ff02c424 */ /* 0x000fe400078e00ff */
[----:B------:R2:W-:Y:S01]  /*0c90*/  @!P5 ST.E desc[UR6][R10.64+0x20], R4 ;  /* 0x000020040a00d985 */ /* 0x0005e2000c101906 */
[-C--:B------:R-:W-:Y:S01]  /*0ca0*/  ISETP.GE.OR P5, PT, R8, R47.reuse, P6 ;  /* 0x0000002f0800720c */ /* 0x080fe200037a6670 */
[----:B------:R-:W-:Y:S01]  /*0cb0*/  @!P1 IMAD.MOV.U32 R3, RZ, RZ, -0x800000 ;  /* 0xff800000ff039424 */ /* 0x000fe200078e00ff */
[----:B------:R-:W-:Y:S01]  /*0cc0*/  ISETP.GE.OR P6, PT, R0, R47, P6 ;  /* 0x0000002f0000720c */ /* 0x000fe200037c6670 */
[----:B------:R3:W-:Y:S01]  /*0cd0*/  @!P4 ST.E desc[UR6][R10.64+0x40], R2 ;  /* 0x000040020a00c985 */ /* 0x0007e2000c101906 */
[----:B------:R-:W-:-:S03]  /*0ce0*/  @!P3 IMAD.MOV.U32 R5, RZ, RZ, -0x800000 ;  /* 0xff800000ff05b424 */ /* 0x000fc600078e00ff */
[----:B------:R4:W-:Y:S04]  /*0cf0*/  @!P1 ST.E desc[UR6][R10.64+0xa0], R3 ;  /* 0x0000a0030a009985 */ /* 0x0009e8000c101906 */
[----:B------:R-:W-:Y:S02]  /*0d00*/  @!P3 ST.E desc[UR6][R10.64+0x60], R5 ;  /* 0x000060050a00b985 */ /* 0x000fe4000c101906 */
[----:B-1----:R-:W-:-:S05]  /*0d10*/  @!P5 IMAD.MOV.U32 R6, RZ, RZ, -0x800000 ;  /* 0xff800000ff06d424 */ /* 0x002fca00078e00ff */
[----:B------:R-:W-:Y:S01]  /*0d20*/  @!P5 ST.E desc[UR6][R10.64], R6 ;  /* 0x000000060a00d985 */ /* 0x000fe2000c101906 */
[----:B--2---:R-:W-:Y:S02]  /*0d30*/  @!P2 IMAD.MOV.U32 R4, RZ, RZ, -0x800000 ;  /* 0xff800000ff04a424 */ /* 0x004fe400078e00ff */
[----:B---3--:R-:W-:-:S03]  /*0d40*/  @!P0 IMAD.MOV.U32 R2, RZ, RZ, -0x800000 ;  /* 0xff800000ff028424 */ /* 0x008fc600078e00ff */
[----:B------:R-:W-:Y:S01]  /*0d50*/  @!P2 ST.E desc[UR6][R10.64+0x80], R4 ;  /* 0x000080040a00a985 */ /* 0x000fe2000c101906 */
[----:B----4-:R-:W-:-:S03]  /*0d60*/  IMAD.MOV.U32 R3, RZ, RZ, 0x0 ;  /* 0x00000000ff037424 */ /* 0x010fc600078e00ff */
[----:B------:R1:W-:Y:S02]  /*0d70*/  @!P0 ST.E desc[UR6][R10.64+0xc0], R2 ;  /* 0x0000c0020a008985 */ /* 0x0003e4000c101906 */
[----:B-1----:R-:W-:-:S04]  /*0d80*/  IMAD.MOV.U32 R2, RZ, RZ, R236 ;  /* 0x000000ffff027224 */ /* 0x002fc800078e00ec */
[----:B------:R-:W-:Y:S05]  /*0d90*/  @P6 RET.REL.NODEC R2 `(_ZN5flash24flash_fwd_splitkv_kernelI23Flash_fwd_kernel_traitsILi64ELi64ELi256ELi4ELb0ELb0EN7cutlass10bfloat16_tE19Flash_kernel_traitsILi64ELi64ELi256ELi4ES3_EELb1ELb0ELb0ELb0ELb1ELb0ELb1ELb1EEEvNS_16Flash_fwd_paramsE) ;  /* 0xfffffff002986950 */ /* 0x000fea0003c3ffff */
[----:B------:R-:W-:Y:S02]  /*0da0*/  MOV R0, 0xff800000 ;  /* 0xff80000000007802 */ /* 0x000fe40000000f00 */
[----:B------:R-:W-:-:S03]  /*0db0*/  MOV R237, 0x0 ;  /* 0x0000000000ed7802 */ /* 0x000fc60000000f00 */
[----:B------:R1:W-:Y:S02]  /*0dc0*/  ST.E desc[UR6][R10.64+0xe0], R0 ;  /* 0x0000e0000a007985 */ /* 0x0003e4000c101906 */
[----:B-1----:R-:W-:Y:S05]  /*0dd0*/  RET.REL.NODEC R236 `(_ZN5flash24flash_fwd_splitkv_kernelI23Flash_fwd_kernel_traitsILi64ELi64ELi256ELi4ELb0ELb0EN7cutlass10bfloat16_tE19Flash_kernel_traitsILi64ELi64ELi256ELi4ES3_EELb1ELb0ELb0ELb0ELb1ELb0ELb1ELb1EEEvNS_16Flash_fwd_paramsE) ;  /* 0xfffffff0ec887950 */ /* 0x002fea0003c3ffff */
.L_x_3795:
        /* <DEDUP_REMOVED lines=32> */
[----:B------:R-:W4:Y:S04]  /*0fe0*/  LD.E.64 R18, desc[UR6][R164.64+0x50] ;  /* 0x00005006a4127980 */ /* 0x000f28000c101b00 */
[----:B------:R-:W5:Y:S04]  /*0ff0*/  LD.E.64 R26, desc[UR6][R164.64+0x58] ;  /* 0x00005806a41a7980 */ /* 0x000f68000c101b00 */
[----:B------:R-:W5:Y:S01]  /*1000*/  LD.E.64 R42, desc[UR6][R164.64+0x40] ;  /* 0x00004006a42a7980 */ /* 0x000f62000c101b00 */
[----:B--2---:R-:W-:-:S04]  /*1010*/  IABS R4, R5 ;  /* 0x0000000500047213 */ /* 0x004fc80000000000 */
[----:B------:R-:W1:Y:S08]  /*1020*/  I2F.RP R8, R4 ;  /* 0x0000000400087306 */ /* 0x000e700000209400 */
[----:B-1----:R-:W1:Y:S02]  /*1030*/  MUFU.RCP R8, R8 ;  /* 0x0000000800087308 */ /* 0x002e640000001000 */
[----:B-1----:R-:W-:-:S06]  /*1040*/  IADD3 R8, R8, 0xffffffe, RZ ;  /* 0x0ffffffe08087810 */ /* 0x002fcc0007ffe0ff */
[----:B------:R-:W1:Y:S01]  /*1050*/  F2I.FTZ.U32.TRUNC.NTZ R9, R8 ;  /* 0x0000000800097305 */ /* 0x000e62000021f000 */
[----:B------:R-:W-:Y:S02]  /*1060*/  IABS R0, R5 ;  /* 0x0000000500007213 */ /* 0x000fe40000000000 */
[----:B-1----:R-:W-:Y:S01]  /*1070*/  IADD3 R7, RZ, -R9, RZ ;  /* 0x80000009ff077210 */ /* 0x002fe20007ffe0ff */
[----:B------:R-:W-:-:S04]  /*1080*/  IMAD.MOV.U32 R8, RZ, RZ, RZ ;  /* 0x000000ffff087224 */ /* 0x000fc800078e00ff */
[----:B------:R-:W-:-:S04]  /*1090*/  IMAD R7, R7, R4, RZ ;  /* 0x0000000407077224 */ /* 0x000fc800078e02ff */
[----:B------:R-:W-:Y:S01]  /*10a0*/  IMAD.HI.U32 R7, R9, R7, R8 ;  /* 0x0000000709077227 */ /* 0x000fe200078e0008 */
[----:B------:R-:W-:-:S05]  /*10b0*/  IADD3 R0, RZ, -R0, RZ ;  /* 0x80000000ff007210 */ /* 0x000fca0007ffe0ff */
[----:B------:R-:W-:-:S04]  /*10c0*/  IMAD.HI.U32 R7, R7, R3, RZ ;  /* 0x0000000307077227 */ /* 0x000fc800078e00ff */
[----:B------:R-:W-:-:S05]  /*10d0*/  IMAD R0, R7, R0, R3 ;  /* 0x0000000007007224 */ /* 0x000fca00078e0203 */
[----:B------:R-:W-:-:S13]  /*10e0*/  ISETP.GT.U32.AND P1, PT, R4, R0, PT ;  /* 0x000000000400720c */ /* 0x000fda0003f24070 */
[----:B------:R-:W-:-:S05]  /*10f0*/  @!P1 IMAD.IADD R0, R0, 0x1, -R4 ;  /* 0x0000000100009824 */ /* 0x000fca00078e0a04 */
[----:B------:R-:W-:Y:S02]  /*1100*/  ISETP.GE.U32.AND P2, PT, R0, R4, PT ;  /* 0x000000040000720c */ /* 0x000fe40003f46070 */
[----:B------:R-:W-:Y:S02]  /*1110*/  LOP3.LUT R0, R2, R5, RZ, 0x3c, !PT ;  /* 0x0000000502007212 */ /* 0x000fe400078e3cff */
[----:B------:R-:W-:Y:S02]  /*1120*/  @!P1 IADD3 R7, R7, 0x1, RZ ;  /* 0x0000000107079810 */ /* 0x000fe40007ffe0ff */
[----:B------:R-:W-:Y:S02]  /*1130*/  ISETP.GE.AND P0, PT, R0, RZ, PT ;  /* 0x000000ff0000720c */ /* 0x000fe40003f06270 */
[----:B------:R-:W-:-:S05]  /*1140*/  ISETP.NE.AND P1, PT, R5, RZ, PT ;  /* 0x000000ff0500720c */ /* 0x000fca0003f25270 */
[----:B------:R-:W-:-:S05]  /*1150*/  @P2 VIADD R7, R7, 0x1 ;  /* 0x0000000107072836 */ /* 0x000fca0000000000 */
[----:B------:R-:W-:-:S05]  /*1160*/  MOV R8, R7 ;  /* 0x0000000700087202 */ /* 0x000fca0000000f00 */
[----:B------:R-:W-:Y:S01]  /*1170*/  @!P0 IMAD.MOV R8, RZ, RZ, -R8 ;  /* 0x000000ffff088224 */ /* 0x000fe200078e0a08 */
[----:B------:R-:W-:-:S05]  /*1180*/  @!P1 LOP3.LUT R8, RZ, R5, RZ, 0x33, !PT ;  /* 0x00000005ff089212 */ /* 0x000fca00078e33ff */
[----:B-----5:R-:W-:-:S05]  /*1190*/  IMAD.WIDE R10, R8, 0x4, R242 ;  /* 0x00000004080a7825 */ /* 0x020fca00078e02f2 */
[----:B------:R1:W2:Y:S01]  /*11a0*/  LD.E R4, desc[UR6][R10.64] ;  /* 0x000000060a047980 */ /* 0x0002a2000c101900 */
[----:B---3--:R-:W-:-:S04]  /*11b0*/  IABS R7, R6 ;  /* 0x0000000600077213 */ /* 0x008fc80000000000 */
[----:B------:R-:W3:Y:S08]  /*11c0*/  I2F.RP R0, R7 ;  /* 0x0000000700007306 */ /* 0x000ef00000209400 */
[----:B---3--:R-:W3:Y:S02]  /*11d0*/  MUFU.RCP R0, R0 ;  /* 0x0000000000007308 */ /* 0x008ee40000001000 */
[----:B---3--:R-:W-:-:S06]  /*11e0*/  IADD3 R0, R0, 0xffffffe, RZ ;  /* 0x0ffffffe00007810 */ /* 0x008fcc0007ffe0ff */
[----:B------:R-:W3:Y:S01]  /*11f0*/  F2I.FTZ.U32.TRUNC.NTZ R23, R0 ;  /* 0x0000000000177305 */ /* 0x000ee2000021f000 */
[----:B------:R-:W-:Y:S02]  /*1200*/  MOV R22, RZ ;  /* 0x000000ff00167202 */ /* 0x000fe40000000f00 */
[----:B------:R-:W-:Y:S01]  /*1210*/  IABS R3, R239 ;  /* 0x000000ef00037213 */ /* 0x000fe20000000000 */
[----:B---3--:R-:W-:-:S04]  /*1220*/  IMAD.MOV R0, RZ, RZ, -R23 ;  /* 0x000000ffff007224 */ /* 0x008fc800078e0a17 */
[----:B-1----:R-:W-:Y:S01]  /*1230*/  IMAD R10, R0, R7, RZ ;  /* 0x00000007000a7224 */ /* 0x002fe200078e02ff */
[----:B------:R-:W-:-:S03]  /*1240*/  IABS R0, R6 ;  /* 0x0000000600007213 */ /* 0x000fc60000000000 */
[----:B------:R-:W-:-:S04]  /*1250*/  IMAD.HI.U32 R10, R23, R10, R22 ;  /* 0x0000000a170a7227 */ /* 0x000fc800078e0016 */
[----:B------:R-:W-:Y:S02]  /*1260*/  IMAD.MOV R0, RZ, RZ, -R0 ;  /* 0x000000ffff007224 */ /* 0x000fe400078e0a00 */
[----:B------:R-:W-:-:S04]  /*1270*/  IMAD.HI.U32 R10, R10, R3, RZ ;  /* 0x000000030a0a7227 */ /* 0x000fc800078e00ff */
[----:B------:R-:W-:-:S05]  /*1280*/  IMAD R0, R10, R0, R3 ;  /* 0x000000000a007224 */ /* 0x000fca00078e0203 */
[----:B------:R-:W-:Y:S01]  /*1290*/  ISETP.GT.U32.AND P1, PT, R7, R0, PT ;  /* 0x000000000700720c */ /* 0x000fe20003f24070 */
[----:B------:R-:W-:-:S12]  /*12a0*/  IMAD.MOV R8, RZ, RZ, -R8 ;  /* 0x000000ffff087224 */ /* 0x000fd800078e0a08 */
[----:B------:R-:W-:-:S04]  /*12b0*/  @!P1 IADD3 R0, R0, -R7, RZ ;  /* 0x8000000700009210 */ /* 0x000fc80007ffe0ff */
[----:B------:R-:W-:Y:S02]  /*12c0*/  ISETP.GE.U32.AND P2, PT, R0, R7, PT ;  /* 0x000000070000720c */ /* 0x000fe40003f46070 */
[----:B------:R-:W-:Y:S01]  /*12d0*/  LOP3.LUT R7, R239, R6, RZ, 0x3c, !PT ;  /* 0x00000006ef077212 */ /* 0x000fe200078e3cff */
[----:B------:R-:W-:Y:S01]  /*12e0*/  IMAD R5, R5, R8, R2 ;  /* 0x0000000805057224 */ /* 0x000fe200078e0202 */
[----:B------:R-:W-:Y:S02]  /*12f0*/  @!P1 IADD3 R10, R10, 0x1, RZ ;  /* 0x000000010a0a9810 */ /* 0x000fe40007ffe0ff */
[----:B------:R-:W-:Y:S02]  /*1300*/  ISETP.GE.AND P0, PT, R7, RZ, PT ;  /* 0x000000ff0700720c */ /* 0x000fe40003f06270 */
[----:B------:R-:W-:Y:S01]  /*1310*/  ISETP.NE.AND P1, PT, R6, RZ, PT ;  /* 0x000000ff0600720c */ /* 0x000fe20003f25270 */
[----:B----4-:R-:W-:-:S04]  /*1320*/  IMAD R7, R41, R5, RZ ;  /* 0x0000000529077224 */ /* 0x010fc800078e02ff */
[----:B------:R-:W-:-:S06]  /*1330*/  @P2 VIADD R10, R10, 0x1 ;  /* 0x000000010a0a2836 */ /* 0x000fcc0000000000 */
[----:B------:R-:W-:Y:S02]  /*1340*/  @!P0 IMAD.MOV R10, RZ, RZ, -R10 ;  /* 0x000000ffff0a8224 */ /* 0x000fe400078e0a0a */
[----:B------:R-:W-:Y:S02]  /*1350*/  @!P1 LOP3.LUT R10, RZ, R6, RZ, 0x33, !PT ;  /* 0x00000006ff0a9212 */ /* 0x000fe400078e33ff */
[----:B--2---:R-:W-:Y:S01]  /*1360*/  SHF.R.S32.HI R3, RZ, 0x1f, R4 ;  /* 0x0000001fff037819 */ /* 0x004fe20000011404 */
[-C--:B------:R-:W-:Y:S02]  /*1370*/  IMAD R0, R21, R4.reuse, RZ ;  /* 0x0000000415007224 */ /* 0x080fe400078e02ff */
[----:B------:R-:W-:-:S04]  /*1380*/  IMAD.WIDE.U32 R8, R20, R4, RZ ;  /* 0x0000000414087225 */ /* 0x000fc800078e00ff */
[----:B------:R-:W-:-:S05]  /*1390*/  IMAD R0, R20, R3, R0 ;  /* 0x0000000314007224 */ /* 0x000fca00078e0200 */
[----:B------:R-:W-:Y:S02]  /*13a0*/  IADD3 R9, R9, R0, RZ ;  /* 0x0000000009097210 */ /* 0x000fe40007ffe0ff */
[----:B------:R-:W-:Y:S01]  /*13b0*/  SHF.R.S32.HI R0, RZ, 0x1f, R5 ;  /* 0x0000001fff007819 */ /* 0x000fe20000011405 */
[----:B------:R-:W-:Y:S02]  /*13c0*/  IMAD R6, R17, R4, RZ ;  /* 0x0000000411067224 */ /* 0x000fe400078e02ff */
[----:B------:R-:W-:-:S04]  /*13d0*/  IMAD.WIDE.U32 R8, R5, R40, R8 ;  /* 0x0000002805087225 */ /* 0x000fc800078e0008 */
[----:B------:R-:W-:Y:S02]  /*13e0*/  IMAD R7, R40, R0, R7 ;  /* 0x0000000028077224 */ /* 0x000fe400078e0207 */
[----:B------:R-:W-:-:S03]  /*13f0*/  IMAD.WIDE.U32 R20, R16, R4, RZ ;  /* 0x0000000410147225 */ /* 0x000fc600078e00ff */
[----:B------:R-:W-:Y:S01]  /*1400*/  IADD3 R17, R9, R7, RZ ;  /* 0x0000000709117210 */ /* 0x000fe20007ffe0ff */
[----:B------:R-:W-:Y:S01]  /*1410*/  IMAD R6, R16, R3, R6 ;  /* 0x0000000310067224 */ /* 0x000fe200078e0206 */
[----:B------:R-:W-:Y:S01]  /*1420*/  SHF.R.S32.HI R9, RZ, 0x1f, R10 ;  /* 0x0000001fff097819 */ /* 0x000fe2000001140a */
[----:B------:R-:W-:Y:S02]  /*1430*/  IMAD R7, R19, R10, RZ ;  /* 0x0000000a13077224 */ /* 0x000fe400078e02ff */
[----:B------:R-:W-:Y:S02]  /*1440*/  IMAD.MOV.U32 R16, RZ, RZ, R8 ;  /* 0x000000ffff107224 */ /* 0x000fe400078e0008 */
[----:B------:R-:W-:Y:S02]  /*1450*/  IMAD R7, R18, R9, R7 ;  /* 0x0000000912077224 */ /* 0x000fe400078e0207 */
[----:B------:R-:W-:Y:S01]  /*1460*/  IMAD.WIDE.U32 R16, R10, R18, R16 ;  /* 0x000000120a107225 */ /* 0x000fe200078e0010 */
[----:B------:R-:W-:-:S03]  /*1470*/  MOV R11, R20 ;  /* 0x00000014000b7202 */ /* 0x000fc60000000f00 */
[----:B------:R-:W-:Y:S01]  /*1480*/  IMAD.IADD R8, R21, 0x1, R6 ;  /* 0x0000000115087824 */ /* 0x000fe200078e0206 */
[----:B------:R-:W-:Y:S01]  /*1490*/  IADD3 R3, R17, R7, RZ ;  /* 0x0000000711037210 */ /* 0x000fe20007ffe0ff */
[----:B------:R-:W-:Y:S01]  /*14a0*/  IMAD.MOV.U32 R4, RZ, RZ, R16 ;  /* 0x000000ffff047224 */ /* 0x000fe200078e0010 */
[----:B------:R-:W-:Y:S05]  /*14b0*/  BRA `(.L_x_3798) ;  /* 0x0000000400447947 */ /* 0x000fea0003800000 */
.L_x_3797:
        /* <DEDUP_REMOVED lines=22> */
[----:B------:R-:W-:-:S05]  /*1620*/  IMAD R0, R5, R0, R7 ;  /* 0x0000000005007224 */ /* 0x000fca00078e0207 */
[----:B------:R-:W-:Y:S01]  /*1630*/  ISETP.GT.U32.AND P0, PT, R3, R0, PT ;  /* 0x000000000300720c */ /* 0x000fe20003f04070 */
[-C--:B---3--:R-:W-:Y:S02]  /*1640*/  @!P3 IMAD R2, R41, R13.reuse, RZ ;  /* 0x0000000d2902b224 */ /* 0x088fe400078e02ff */
[----:B------:R-:W-:-:S04]  /*1650*/  @!P3 IMAD.WIDE.U32 R24, R40, R13, RZ ;  /* 0x0000000d2818b225 */ /* 0x000fc800078e00ff */
[----:B------:R-:W-:Y:S01]  /*1660*/  @!P3 IMAD R2, R4, R40, R2 ;  /* 0x000000280402b224 */ /* 0x000fe200078e0202 */
[----:B-----5:R-:W-:Y:S01]  /*1670*/  @!P3 SHF.R.S32.HI R4, RZ, 0x1f, R11 ;  /* 0x0000001fff04b819 */ /* 0x020fe2000001140b */
[----:B------:R-:W-:-:S04]  /*1680*/  @P3 IMAD.IADD R7, R13, 0x1, R16 ;  /* 0x000000010d073824 */ /* 0x000fc800078e0210 */
[----:B------:R-:W-:Y:S02]  /*1690*/  @!P0 IADD3 R0, R0, -R3, RZ ;  /* 0x8000000300008210 */ /* 0x000fe40007ffe0ff */
[----:B------:R-:W-:Y:S01]  /*16a0*/  @!P3 IADD3 R25, R25, R2, RZ ;  /* 0x000000021919b210 */ /* 0x000fe20007ffe0ff */
[----:B----4-:R-:W-:Y:S01]  /*16b0*/  @!P3 IMAD R2, R23, R11, RZ ;  /* 0x0000000b1702b224 */ /* 0x010fe200078e02ff */
[----:B------:R-:W-:Y:S01]  /*16c0*/  ISETP.GE.U32.AND P2, PT, R0, R3, PT ;  /* 0x000000030000720c */ /* 0x000fe20003f46070 */
[-C--:B------:R-:W-:Y:S02]  /*16d0*/  @P3 IMAD R9, R41, R7.reuse, RZ ;  /* 0x0000000729093224 */ /* 0x080fe400078e02ff */
[----:B------:R-:W-:Y:S01]  /*16e0*/  @!P3 IMAD R2, R22, R4, R2 ;  /* 0x000000041602b224 */ /* 0x000fe200078e0202 */
[----:B------:R-:W-:Y:S01]  /*16f0*/  LOP3.LUT R4, R239, R6, RZ, 0x3c, !PT ;  /* 0x00000006ef047212 */ /* 0x000fe200078e3cff */
[----:B------:R-:W-:-:S04]  /*1700*/  @P3 IMAD.WIDE.U32 R28, R40, R7, RZ ;  /* 0x00000007281c3225 */ /* 0x000fc800078e00ff */
[----:B------:R-:W-:Y:S01]  /*1710*/  @!P3 IMAD.WIDE.U32 R22, R22, R11, R24 ;  /* 0x0000000b1616b225 */ /* 0x000fe200078e0018 */
[----:B------:R-:W-:Y:S02]  /*1720*/  ISETP.GE.AND P1, PT, R4, RZ, PT ;  /* 0x000000ff0400720c */ /* 0x000fe40003f26270 */
[----:B------:R-:W-:Y:S01]  /*1730*/  @P3 IADD3 R9, R29, R9, RZ ;  /* 0x000000091d093210 */ /* 0x000fe20007ffe0ff */
[----:B------:R-:W-:Y:S01]  /*1740*/  @!P0 VIADD R5, R5, 0x1 ;  /* 0x0000000105058836 */ /* 0x000fe20000000000 */
[----:B------:R-:W-:Y:S01]  /*1750*/  ISETP.NE.AND P0, PT, R6, RZ, PT ;  /* 0x000000ff0600720c */ /* 0x000fe20003f05270 */
[----:B------:R-:W-:Y:S01]  /*1760*/  @P3 IMAD.MOV.U32 R10, RZ, RZ, R28 ;  /* 0x000000ffff0a3224 */ /* 0x000fe200078e001c */
[----:B------:R-:W-:Y:S01]  /*1770*/  @!P3 IADD3 R9, R23, R2, RZ ;  /* 0x000000021709b210 */ /* 0x000fe20007ffe0ff */
[----:B------:R-:W-:Y:S01]  /*1780*/  @!P3 IMAD.MOV.U32 R10, RZ, RZ, R22 ;  /* 0x000000ffff0ab224 */ /* 0x000fe200078e0016 */
[----:B------:R-:W-:Y:S01]  /*1790*/  LEA R2, R35, 0xffffff00, 0x8 ;  /* 0xffffff0023027811 */ /* 0x000fe200078e40ff */
[----:B------:R-:W-:Y:S01]  /*17a0*/  @!P3 IMAD R7, R43, R13, RZ ;  /* 0x0000000d2b07b224 */ /* 0x000fe200078e02ff */
[----:B------:R-:W-:-:S02]  /*17b0*/  @!P3 SHF.R.S32.HI R3, RZ, 0x1f, R13 ;  /* 0x0000001fff03b819 */ /* 0x000fc4000001140d */
[----:B------:R-:W-:Y:S01]  /*17c0*/  @P2 IADD3 R5, R5, 0x1, RZ ;  /* 0x0000000105052810 */ /* 0x000fe20007ffe0ff */
[----:B------:R-:W-:Y:S01]  /*17d0*/  IMAD R8, R41, R2, RZ ;  /* 0x0000000229087224 */ /* 0x000fe200078e02ff */
[----:B------:R-:W-:Y:S01]  /*17e0*/  SHF.R.S32.HI R0, RZ, 0x1f, R2 ;  /* 0x0000001fff007819 */ /* 0x000fe20000011402 */
[----:B------:R-:W-:Y:S01]  /*17f0*/  @!P3 IMAD R3, R3, R42, R7 ;  /* 0x0000002a0303b224 */ /* 0x000fe200078e0207 */
[----:B------:R-:W-:Y:S01]  /*1800*/  MOV R24, R10 ;  /* 0x0000000a00187202 */ /* 0x000fe20000000f00 */
[----:B------:R-:W-:Y:S01]  /*1810*/  @!P3 IMAD.WIDE.U32 R22, R42, R13, RZ ;  /* 0x0000000d2a16b225 */ /* 0x000fe200078e00ff */
[----:B------:R-:W-:Y:S02]  /*1820*/  MOV R25, R9 ;  /* 0x0000000900197202 */ /* 0x000fe40000000f00 */
[----:B------:R-:W-:Y:S01]  /*1830*/  MOV R10, R5 ;  /* 0x00000005000a7202 */ /* 0x000fe20000000f00 */
[----:B------:R-:W-:Y:S02]  /*1840*/  IMAD R8, R0, R40, R8 ;  /* 0x0000002800087224 */ /* 0x000fe400078e0208 */
[----:B------:R-:W-:Y:S01]  /*1850*/  IMAD.WIDE.U32 R24, R40, R2, R24 ;  /* 0x0000000228187225 */ /* 0x000fe200078e0018 */
[----:B------:R-:W-:-:S03]  /*1860*/  @!P1 IADD3 R10, -R10, RZ, RZ ;  /* 0x000000ff0a0a9210 */ /* 0x000fc60007ffe1ff */
[----:B------:R-:W-:Y:S01]  /*1870*/  @!P3 IMAD.IADD R23, R23, 0x1, R3 ;  /* 0x000000011717b824 */ /* 0x000fe200078e0203 */
[----:B------:R-:W-:Y:S01]  /*1880*/  @!P3 SHF.R.S32.HI R3, RZ, 0x1f, R11 ;  /* 0x0000001fff03b819 */ /* 0x000fe2000001140b */
[----:B------:R-:W-:Y:S01]  /*1890*/  @!P3 IMAD R4, R21, R11, RZ ;  /* 0x0000000b1504b224 */ /* 0x000fe200078e02ff */
[----:B------:R-:W-:Y:S02]  /*18a0*/  @!P0 LOP3.LUT R10, RZ, R6, RZ, 0x33, !PT ;  /* 0x00000006ff0a8212 */ /* 0x000fe400078e33ff */
[----:B------:R-:W-:Y:S01]  /*18b0*/  @P3 IADD3 R13, R13, R16, RZ ;  /* 0x000000100d0d3210 */ /* 0x000fe20007ffe0ff */
[----:B------:R-:W-:Y:S01]  /*18c0*/  IMAD.MOV.U32 R16, RZ, RZ, R24 ;  /* 0x000000ffff107224 */ /* 0x000fe200078e0018 */
[----:B------:R-:W-:Y:S01]  /*18d0*/  IADD3 R17, R25, R8, RZ ;  /* 0x0000000819117210 */ /* 0x000fe20007ffe0ff */
[----:B------:R-:W-:Y:S01]  /*18e0*/  @!P3 IMAD R3, R20, R3, R4 ;  /* 0x000000031403b224 */ /* 0x000fe200078e0204 */
[----:B------:R-:W-:Y:S01]  /*18f0*/  SHF.R.S32.HI R9, RZ, 0x1f, R10 ;  /* 0x0000001fff097819 */ /* 0x000fe2000001140a */
[----:B------:R-:W-:-:S02]  /*1900*/  IMAD R4, R19, R10, RZ ;  /* 0x0000000a13047224 */ /* 0x000fc400078e02ff */
        /* <DEDUP_REMOVED lines=12> */
.L_x_3798:
[----:B------:R-:W-:Y:S05]  /*19d0*/  BSYNC B0 ;  /* 0x0000000000007941 */ /* 0x000fea0003800000 */
.L_x_3796:
        /* <DEDUP_REMOVED lines=15> */
[----:B------:R-:W-:Y:S01]  /*1ad0*/  IMAD R0, R0, R42, RZ ;  /* 0x0000002a00007224 */ /* 0x000fe200078e02ff */
[----:B------:R-:W-:Y:S02]  /*1ae0*/  SHF.R.S32.HI R51, RZ, 0x1f, R240 ;  /* 0x0000001fff337819 */ /* 0x000fe400000114f0 */
[----:B------:R-:W-:Y:S01]  /*1af0*/  IADD3.X R25, R15, R8, RZ, P0, !PT ;  /* 0x000000080f197210 */ /* 0x000fe200007fe4ff */
[C---:B------:R-:W-:Y:S02]  /*1b00*/  IMAD R0, R5.reuse, R43, R0 ;  /* 0x0000002b05007224 */ /* 0x040fe400078e0200 */
[----:B------:R-:W-:-:S04]  /*1b10*/  IMAD.WIDE.U32 R24, R5, R42, R24 ;  /* 0x0000002a05187225 */ /* 0x000fc800078e0018 */
[----:B------:R-:W-:Y:S01]  /*1b20*/  IMAD.IADD R25, R25, 0x1, R0 ;  /* 0x0000000119197824 */ /* 0x000fe200078e0200 */
[----:B------:R-:W-:Y:S01]  /*1b30*/  SHF.R.S32.HI R11, RZ, 0x1f, R239 ;  /* 0x0000001fff0b7819 */ /* 0x000fe200000114ef */
[----:B------:R-:W-:Y:S01]  /*1b40*/  IMAD R5, R27, R10, RZ ;  /* 0x0000000a1b057224 */ /* 0x000fe200078e02ff */
[----:B------:R-:W-:Y:S01]  /*1b50*/  SHF.R.S32.HI R170, RZ, 0x3, R170 ;  /* 0x00000003ffaa7819 */ /* 0x000fe200000114aa */
[----:B------:R-:W-:-:S04]  /*1b60*/  IMAD.WIDE.U32 R24, R10, R26, R24 ;  /* 0x0000001a0a187225 */ /* 0x000fc800078e0018 */
[----:B------:R-:W-:Y:S01]  /*1b70*/  IMAD R5, R9, R26, R5 ;  /* 0x0000001a09057224 */ /* 0x000fe200078e0205 */
[----:B------:R-:W-:Y:S01]  /*1b80*/  SHF.R.S32.HI R171, RZ, 0x1f, R170 ;  /* 0x0000001fffab7819 */ /* 0x000fe200000114aa */
[----:B------:R-:W-:-:S03]  /*1b90*/  IMAD R234, R43, R170, RZ ;  /* 0x000000aa2bea7224 */ /* 0x000fc600078e02ff */
[----:B------:R-:W-:Y:S01]  /*1ba0*/  IADD3 R25, R25, R5, RZ ;  /* 0x0000000519197210 */ /* 0x000fe20007ffe0ff */
[C---:B------:R-:W-:Y:S02]  /*1bb0*/  IMAD.SHL.U32 R169, R170.reuse, 0x40, RZ ;  /* 0x00000040aaa97824 */ /* 0x040fe400078e00ff */
[-C--:B------:R-:W-:Y:S02]  /*1bc0*/  IMAD R234, R171, R42.reuse, R234 ;  /* 0x0000002aabea7224 */ /* 0x080fe400078e02ea */
[----:B------:R-:W-:Y:S01]  /*1bd0*/  IMAD.WIDE.U32 R24, R170, R42, R24 ;  /* 0x0000002aaa187225 */ /* 0x000fe200078e0018 */
[----:B------:R-:W-:-:S04]  /*1be0*/  LOP3.LUT R169, R169, 0x1c0, RZ, 0xc0, !PT ;  /* 0x000001c0a9a97812 */ /* 0x000fc800078ec0ff */
[----:B------:R-:W-:Y:S01]  /*1bf0*/  IADD3 R234, R25, R234, RZ ;  /* 0x000000ea19ea7210 */ /* 0x000fe20007ffe0ff */
[----:B------:R-:W-:Y:S01]  /*1c00*/  IMAD R232, R41, R170, RZ ;  /* 0x000000aa29e87224 */ /* 0x000fe200078e02ff */
[----:B------:R-:W-:-:S03]  /*1c10*/  LEA.HI R45, R50, R44, RZ, 0x5 ;  /* 0x0000002c322d7211 */ /* 0x000fc600078f28ff */
[----:B------:R-:W-:Y:S01]  /*1c20*/  IMAD R232, R171, R40, R232 ;  /* 0x00000028abe87224 */ /* 0x000fe200078e02e8 */
[----:B------:R-:W-:Y:S01]  /*1c30*/  LOP3.LUT R46, R45, 0xffffffe0, RZ, 0xc0, !PT ;  /* 0xffffffe02d2e7812 */ /* 0x000fe200078ec0ff */
[C---:B------:R-:W-:Y:S01]  /*1c40*/  IMAD.SHL.U32 R77, R40.reuse, 0x10, RZ ;  /* 0x00000010284d7824 */ /* 0x040fe200078e00ff */
[----:B------:R-:W-:Y:S01]  /*1c50*/  SHF.L.U64.HI R78, R40, 0x4, R41 ;  /* 0x00000004284e7819 */ /* 0x000fe20000010229 */
[C---:B------:R-:W-:Y:S01]  /*1c60*/  IMAD.SHL.U32 R75, R42.reuse, 0x10, RZ ;  /* 0x000000102a4b7824 */ /* 0x040fe200078e00ff */
[----:B------:R-:W-:Y:S01]  /*1c70*/  SHF.L.U64.HI R76, R42, 0x4, R43 ;  /* 0x000000042a4c7819 */ /* 0x000fe2000001022b */
[----:B------:R-:W-:Y:S01]  /*1c80*/  IMAD.IADD R46, R44, 0x1, -R46 ;  /* 0x000000012c2e7824 */ /* 0x000fe200078e0a2e */
[----:B------:R-:W-:Y:S01]  /*1c90*/  SHF.R.S32.HI R45, RZ, 0x5, R45 ;  /* 0x00000005ff2d7819 */ /* 0x000fe2000001142d */
[----:B------:R-:W-:Y:S02]  /*1ca0*/  IMAD.SHL.U32 R167, R49, 0x4, RZ ;  /* 0x0000000431a77824 */ /* 0x000fe400078e00ff */
[----:B--2---:R-:W-:-:S04]  /*1cb0*/  @P1 IMAD.WIDE.U32 R28, R20, R12, RZ ;  /* 0x0000000c141c1225 */ /* 0x004fc800078e00ff */
[----:B------:R-:W-:Y:S02]  /*1cc0*/  @P1 IMAD R12, R21, R12, RZ ;  /* 0x0000000c150c1224 */ /* 0x000fe400078e02ff */
[----:B---3--:R-:W-:-:S04]  /*1cd0*/  @!P1 IMAD R8, R19, R240, RZ ;  /* 0x000000f013089224 */ /* 0x008fc800078e02ff */
[C---:B------:R-:W-:Y:S02]  /*1ce0*/  @!P1 IMAD R8, R18.reuse, R51, R8 ;  /* 0x0000003312089224 */ /* 0x040fe400078e0208 */
[----:B------:R-:W-:-:S04]  /*1cf0*/  @!P1 IMAD.WIDE.U32 R18, R18, R240, RZ ;  /* 0x000000f012129225 */ /* 0x000fc800078e00ff */
[----:B------:R-:W-:Y:S02]  /*1d00*/  @P1 IMAD.MOV.U32 R0, RZ, RZ, R28 ;  /* 0x000000ffff001224 */ /* 0x000fe400078e001c */
[----:B------:R-:W-:Y:S01]  /*1d10*/  @!P1 IMAD.MOV.U32 R0, RZ, RZ, R18 ;  /* 0x000000ffff009224 */ /* 0x000fe200078e0012 */
[----:B------:R-:W-:Y:S02]  /*1d20*/  @P1 IADD3 R12, R29, R12, RZ ;  /* 0x0000000c1d0c1210 */ /* 0x000fe40007ffe0ff */
[----:B------:R-:W-:Y:S02]  /*1d30*/  @!P1 IADD3 R12, R19, R8, RZ ;  /* 0x00000008130c9210 */ /* 0x000fe40007ffe0ff */
[----:B------:R-:W-:Y:S01]  /*1d40*/  IADD3 R28, P0, R14, R0, RZ ;  /* 0x000000000e1c7210 */ /* 0x000fe20007f1e0ff */
[----:B------:R-:W-:-:S04]  /*1d50*/  IMAD R0, R23, R239, RZ ;  /* 0x000000ef17007224 */ /* 0x000fc800078e02ff */
[----:B------:R-:W-:Y:S02]  /*1d60*/  IMAD.X R29, R15, 0x1, R12, P0 ;  /* 0x000000010f1d7824 */ /* 0x000fe400000e060c */
[----:B------:R-:W-:Y:S02]  /*1d70*/  IMAD R0, R22, R11, R0 ;  /* 0x0000000b16007224 */ /* 0x000fe400078e0200 */
[----:B------:R-:W-:-:S05]  /*1d80*/  IMAD.WIDE.U32 R28, R239, R22, R28 ;  /* 0x00000016ef1c7225 */ /* 0x000fca00078e001c */
[----:B------:R-:W-:Y:S02]  /*1d90*/  IADD3 R173, R29, R0, RZ ;  /* 0x000000001dad7210 */ /* 0x000fe40007ffe0ff */
[----:B------:R-:W-:Y:S02]  /*1da0*/  SHF.R.S32.HI R0, RZ, 0x1f, R80 ;  /* 0x0000001fff007819 */ /* 0x000fe40000011450 */
[----:B------:R-:W-:Y:S02]  /*1db0*/  IADD3 R4, P0, R14, R4, RZ ;  /* 0x000000040e047210 */ /* 0x000fe40007f1e0ff */
[----:B------:R-:W-:-:S04]  /*1dc0*/  LEA.HI R0, R0, R80, RZ, 0x8 ;  /* 0x0000005000007211 */ /* 0x000fc800078f40ff */
[----:B------:R-:W-:Y:S01]  /*1dd0*/  SHF.R.S32.HI R79, RZ, 0x8, R0 ;  /* 0x00000008ff4f7819 */ /* 0x000fe20000011400 */
[----:B------:R-:W-:Y:S01]  /*1de0*/  IMAD.X R5, R15, 0x1, R3, P0 ;  /* 0x000000010f057824 */ /* 0x000fe200000e0603 */
[C---:B----4-:R-:W-:Y:S02]  /*1df0*/  LEA R235, P0, R24.reuse, R6, 0x1 ;  /* 0x0000000618eb7211 */ /* 0x050fe400078008ff */
[----:B------:R-:W-:Y:S02]  /*1e00*/  LOP3.LUT R18, R169, 0x38, R14, 0xf8, !PT ;  /* 0x00000038a9127812 */ /* 0x000fe400078ef80e */
[----:B------:R-:W-:Y:S02]  /*1e10*/  VIMNMX R79, R231, R79, !PT ;  /* 0x0000004fe74f7248 */ /* 0x000fe40007fe0100 */
[----:B------:R-:W-:Y:S02]  /*1e20*/  SHF.R.U32.HI R169, RZ, 0x3, R169 ;  /* 0x00000003ffa97819 */ /* 0x000fe400000116a9 */
[----:B------:R-:W-:Y:S01]  /*1e30*/  LEA.HI.X R234, R24, R7, R234, 0x1, P0 ;  /* 0x0000000718ea7211 */ /* 0x000fe200000f0cea */
[--C-:B------:R-:W-:Y:S01]  /*1e40*/  @P1 IMAD.MOV.U32 R176, RZ, RZ, R20.reuse ;  /* 0x000000ffffb01224 */ /* 0x100fe200078e0014 */
[----:B------:R-:W-:Y:S01]  /*1e50*/  ISETP.GT.AND P0, PT, R35, R79, PT ;  /* 0x0000004f2300720c */ /* 0x000fe20003f04270 */
[----:B------:R-:W-:Y:S01]  /*1e60*/  @!P1 IMAD.MOV.U32 R176, RZ, RZ, R20 ;  /* 0x000000ffffb09224 */ /* 0x000fe200078e0014 */
[----:B------:R-:W-:Y:S01]  /*1e70*/  LOP3.LUT R169, R18, R169, RZ, 0x3c, !PT ;  /* 0x000000a912a97212 */ /* 0x000fe200078e3cff */
[----:B------:R-:W-:Y:S01]  /*1e80*/  IMAD.WIDE R18, R237, 0x40, R170 ;  /* 0x00000040ed127825 */ /* 0x000fe200078e02aa */
[----:B------:R-:W-:-:S02]  /*1e90*/  LEA.HI R8, R50, R44, RZ, 0x6 ;  /* 0x0000002c32087211 */ /* 0x000fc400078f30ff */
[----:B------:R-:W-:Y:S01]  /*1ea0*/  MOV R172, R28 ;  /* 0x0000001c00ac7202 */ /* 0x000fe20000000f00 */
[--C-:B------:R-:W-:Y:S01]  /*1eb0*/  @P1 IMAD.MOV.U32 R177, RZ, RZ, R21.reuse ;  /* 0x000000ffffb11224 */ /* 0x100fe200078e0015 */
[----:B------:R-:W-:Y:S01]  /*1ec0*/  LEA.HI R50, R50, R44, RZ, 0x4 ;  /* 0x0000002c32327211 */ /* 0x000fe200078f20ff */
[----:B------:R-:W-:Y:S02]  /*1ed0*/  @!P1 IMAD.MOV.U32 R177, RZ, RZ, R21 ;  /* 0x000000ffffb19224 */ /* 0x000fe400078e0015 */
[----:B------:R-:W-:-:S04]  /*1ee0*/  IMAD.WIDE.U32 R4, R170, R40, R4 ;  /* 0x00000028aa047225 */ /* 0x000fc800078e0004 */
[----:B------:R-:W-:Y:S01]  /*1ef0*/  IMAD R174, R19, R176, RZ ;  /* 0x000000b013ae7224 */ /* 0x000fe200078e02ff */
[----:B------:R-:W-:Y:S01]  /*1f00*/  LEA R233, P1, R4, R16, 0x1 ;  /* 0x0000001004e97211 */ /* 0x000fe200078208ff */
[----:B------:R-:W-:Y:S01]  /*1f10*/  IMAD.SHL.U32 R8, R8, 0x8, RZ ;  /* 0x0000000808087824 */ /* 0x000fe200078e00ff */
[----:B------:R-:W-:Y:S01]  /*1f20*/  LOP3.LUT R168, R50, 0xfffffff0, RZ, 0xc0, !PT ;  /* 0xfffffff032a87812 */ /* 0x000fe200078ec0ff */
[----:B------:R-:W-:Y:S02]  /*1f30*/  IMAD.IADD R232, R5, 0x1, R232 ;  /* 0x0000000105e87824 */ /* 0x000fe400078e02e8 */
[C---:B------:R-:W-:Y:S02]  /*1f40*/  IMAD R174, R18.reuse, R177, R174 ;  /* 0x000000b112ae7224 */ /* 0x040fe400078e02ae */
[----:B------:R-:W-:Y:S01]  /*1f50*/  IMAD.WIDE.U32 R172, R18, R176, R172 ;  /* 0x000000b012ac7225 */ /* 0x000fe200078e00ac */
[----:B------:R-:W-:Y:S02]  /*1f60*/  LOP3.LUT R169, R169, 0xfffffe00, R8, 0xf8, !PT ;  /* 0xfffffe00a9a97812 */ /* 0x000fe400078ef808 */
[----:B------:R-:W-:-:S02]  /*1f70*/  LEA.HI.X R232, R4, R17, R232, 0x1, P1 ;  /* 0x0000001104e87211 */ /* 0x000fc400008f0ce8 */
[----:B------:R-:W-:Y:S02]  /*1f80*/  @!P4 MOV R13, RZ ;  /* 0x000000ff000dc202 */ /* 0x000fe40000000f00 */
[----:B------:R-:W-:Y:S02]  /*1f90*/  SHF.R.S32.HI R50, RZ, 0x4, R50 ;  /* 0x00000004ff327819 */ /* 0x000fe40000011432 */
[----:B------:R-:W-:Y:S02]  /*1fa0*/  IADD3 R168, -R168, R44, RZ ;  /* 0x0000002ca8a87210 */ /* 0x000fe40007ffe1ff */
[----:B------:R-:W-:Y:S01]  /*1fb0*/  IADD3 R175, R173, R174, RZ ;  /* 0x000000aeadaf7210 */ /* 0x000fe20007ffe0ff */
        /* <DEDUP_REMOVED lines=12> */
[----:B------:R-:W-:Y:S01]  /*2080*/  SHF.R.S32.HI R11, RZ, 0x1f, R80 ;  /* 0x0000001fff0b7819 */ /* 0x000fe20000011450 */
[----:B-----5:R-:W-:Y:S01]  /*2090*/  IMAD.IADD R13, R13, 0x1, R2 ;  /* 0x000000010d0d7824 */ /* 0x020fe200078e0202 */
        /* <DEDUP_REMOVED lines=72> */
[----:B------:R-:W-:-:S04]  /*2520*/  IMAD.WIDE.U32 R26, R240, R26, R14 ;  /* 0x0000001af01a7225 */ /* 0x000fc800078e000e */
[----:B---3--:R-:W-:Y:S01]  /*2530*/  IMAD R3, R29, R240, RZ ;  /* 0x000000f01d037224 */ /* 0x008fe200078e02ff */
[----:B------:R-:W-:Y:S01]  /*2540*/  IADD3 R27, R27, R0, RZ ;  /* 0x000000001b1b7210 */ /* 0x000fe20007ffe0ff */
[----:B------:R-:W-:Y:S01]  /*2550*/  IMAD.WIDE.U32 R24, R240, R28, R14 ;  /* 0x0000001cf0187225 */ /* 0x000fe200078e000e */
[----:B------:R-:W-:-:S03]  /*2560*/  SHF.R.S32.HI R0, RZ, 0x1f, R2 ;  /* 0x0000001fff007819 */ /* 0x000fc60000011402 */
[----:B------:R-:W-:Y:S02]  /*2570*/  IMAD R3, R28, R51, R3 ;  /* 0x000000331c037224 */ /* 0x000fe400078e0203 */
[-C--:B----4-:R-:W-:Y:S02]  /*2580*/  IMAD R8, R203, R2.reuse, RZ ;  /* 0x00000002cb087224 */ /* 0x090fe400078e02ff */
[----:B------:R-:W-:Y:S02]  /*2590*/  IMAD.IADD R25, R25, 0x1, R3 ;  /* 0x0000000119197824 */ /* 0x000fe400078e0203 */
[----:B------:R-:W-:Y:S02]  /*25a0*/  IMAD R3, R225, R2, RZ ;  /* 0x00000002e1037224 */ /* 0x000fe400078e02ff */
[C---:B------:R-:W-:Y:S02]  /*25b0*/  IMAD R8, R202.reuse, R0, R8 ;  /* 0x00000000ca087224 */ /* 0x040fe400078e0208 */
[----:B------:R-:W-:-:S04]  /*25c0*/  IMAD.WIDE.U32 R26, R202, R2, R26 ;  /* 0x00000002ca1a7225 */ /* 0x000fc800078e001a */
[C---:B------:R-:W-:Y:S02]  /*25d0*/  IMAD R3, R224.reuse, R0, R3 ;  /* 0x00000000e0037224 */ /* 0x040fe400078e0203 */
[----:B------:R-:W-:Y:S01]  /*25e0*/  IMAD.WIDE.U32 R24, R224, R2, R24 ;  /* 0x00000002e0187225 */ /* 0x000fe200078e0018 */
[----:B------:R-:W-:-:S03]  /*25f0*/  IADD3 R27, R27, R8, RZ ;  /* 0x000000081b1b7210 */ /* 0x000fc60007ffe0ff */
[----:B------:R-:W-:Y:S01]  /*2600*/  IMAD R8, R23, R10, RZ ;  /* 0x0000000a17087224 */ /* 0x000fe200078e02ff */
[----:B------:R-:W-:Y:S01]  /*2610*/  IADD3 R0, P0, -R80, R170, RZ ;  /* 0x000000aa50007210 */ /* 0x000fe20007f1e1ff */
[----:B------:R-:W-:Y:S02]  /*2620*/  IMAD.IADD R25, R25, 0x1, R3 ;  /* 0x0000000119197824 */ /* 0x000fe400078e0203 */
[----:B------:R-:W-:Y:S01]  /*2630*/  IMAD R3, R21, R10, RZ ;  /* 0x0000000a15037224 */ /* 0x000fe200078e02ff */
[----:B------:R-:W-:Y:S01]  /*2640*/  LEA.HI R135, R12, R12, RZ, 0x1 ;  /* 0x0000000c0c877211 */ /* 0x000fe200078f08ff */
[C---:B------:R-:W-:Y:S01]  /*2650*/  IMAD R8, R22.reuse, R9, R8 ;  /* 0x0000000916087224 */ /* 0x040fe200078e0208 */
[----:B------:R-:W-:Y:S01]  /*2660*/  IADD3.X R11, R171, ~R11, RZ, P0, !PT ;  /* 0x8000000bab0b7210 */ /* 0x000fe200007fe4ff */
[----:B------:R-:W-:Y:S01]  /*2670*/  IMAD.WIDE.U32 R22, R22, R10, R26 ;  /* 0x0000000a16167225 */ /* 0x000fe200078e001a */
[----:B------:R-:W-:-:S03]  /*2680*/  SHF.R.S32.HI R135, RZ, 0x1, R135 ;  /* 0x00000001ff877819 */ /* 0x000fc60000011487 */
[C---:B------:R-:W-:Y:S02]  /*2690*/  IMAD R3, R20.reuse, R9, R3 ;  /* 0x0000000914037224 */ /* 0x040fe400078e0203 */
[----:B------:R-:W-:-:S04]  /*26a0*/  IMAD.WIDE.U32 R20, R20, R10, R24 ;  /* 0x0000000a14147225 */ /* 0x000fc800078e0018 */
[----:B------:R-:W-:Y:S01]  /*26b0*/  IMAD.IADD R9, R23, 0x1, R8 ;  /* 0x0000000117097824 */ /* 0x000fe200078e0208 */
[----:B------:R-:W-:Y:S01]  /*26c0*/  MOV R8, R22 ;  /* 0x0000001600087202 */ /* 0x000fe20000000f00 */
[----:B------:R-:W-:Y:S01]  /*26d0*/  IMAD R106, R11, R202, RZ ;  /* 0x000000ca0b6a7224 */ /* 0x000fe200078e02ff */
[----:B------:R-:W-:Y:S01]  /*26e0*/  IADD3 R21, R21, R3, RZ ;  /* 0x0000000315157210 */ /* 0x000fe20007ffe0ff */
[----:B------:R-:W-:Y:S02]  /*26f0*/  IMAD R108, R11, R224, RZ ;  /* 0x000000e00b6c7224 */ /* 0x000fe400078e02ff */
[----:B------:R-:W-:Y:S02]  /*2700*/  IMAD R3, R170, R135, R167 ;  /* 0x00000087aa037224 */ /* 0x000fe400078e02a7 */
[-C--:B------:R-:W-:Y:S02]  /*2710*/  IMAD R106, R203, R0.reuse, R106 ;  /* 0x00000000cb6a7224 */ /* 0x080fe400078e026a */
[----:B------:R-:W-:-:S04]  /*2720*/  IMAD.WIDE.U32 R8, R202, R0, R8 ;  /* 0x00000000ca087225 */ /* 0x000fc800078e0008 */
[----:B------:R-:W-:Y:S02]  /*2730*/  IMAD R112, R135, R13, RZ ;  /* 0x0000000d87707224 */ /* 0x000fe400078e02ff */
        /* <DEDUP_REMOVED lines=114> */
.L_x_3903:
[----:B------:R-:W-:Y:S01]  /*2e60*/  IMAD.SHL.U32 R13, R11, 0x100, RZ ;  /* 0x000001000b0d7824 */ /* 0x000fe200078e00ff */
[----:B------:R-:W-:Y:S01]  /*2e70*/  BSSY B2, `(.L_x_3800) ;  /* 0x0000b68000027945 */ /* 0x000fe20003800000 */
[----:B------:R-:W-:Y:S02]  /*2e80*/  IMAD.MOV.U32 R2, RZ, RZ, R107 ;  /* 0x000000ffff027224 */ /* 0x000fe400078e006b */
[----:B------:R-:W-:Y:S02]  /*2e90*/  VIADD R12, R13, 0xffffff00 ;  /* 0xffffff000d0c7836 */ /* 0x000fe40000000000 */
[----:B------:R-:W-:Y:S02]  /*2ea0*/  IMAD.MOV.U32 R3, RZ, RZ, R106 ;  /* 0x000000ffff037224 */ /* 0x000fe400078e006a */
[--C-:B---3--:R-:W-:Y:S02]  /*2eb0*/  IMAD.IADD R227, R48, 0x1, -R12.reuse ;  /* 0x0000000130e37824 */ /* 0x108fe400078e0a0c */
[----:B------:R-:W-:Y:S03]  /*2ec0*/  IMAD.IADD R226, R80, 0x1, -R12 ;  /* 0x0000000150e27824 */ /* 0x000fe600078e0a0c */
[-C--:B------:R-:W-:Y:S02]  /*2ed0*/  ISETP.GE.AND P0, PT, R170, R227.reuse, PT ;  /* 0x000000e3aa00720c */ /* 0x080fe40003f06270 */
[-C--:B------:R-:W-:Y:S02]  /*2ee0*/  ISETP.GE.AND P1, PT, R166, R227.reuse, PT ;  /* 0x000000e3a600720c */ /* 0x080fe40003f26270 */
[-C--:B------:R-:W-:Y:S02]  /*2ef0*/  ISETP.GE.AND P0, PT, R170, R226.reuse, !P0 ;  /* 0x000000e2aa00720c */ /* 0x080fe40004706270 */
[----:B------:R-:W-:Y:S11]  /*2f00*/  ISETP.GE.AND P1, PT, R166, R226, !P1 ;  /* 0x000000e2a600720c */ /* 0x000ff60004f26270 */
[----:B--2---:R-:W2:Y:S01]  /*2f10*/  @P0 LD.E.128 R4, desc[UR6][R2.64] ;  /* 0x0000000602040980 */ /* 0x004ea2000c101d00 */
[----:B------:R-:W-:Y:S01]  /*2f20*/  @P0 IMAD.MOV.U32 R18, RZ, RZ, R117 ;  /* 0x000000ffff120224 */ /* 0x000fe200078e0075 */
[----:B------:R-:W-:Y:S01]  /*2f30*/  @P1 IADD3 R16, P2, R107, R88, RZ ;  /* 0x000000586b101210 */ /* 0x000fe20007f5e0ff */
[----:B------:R-:W-:Y:S04]  /*2f40*/  @P0 IMAD.MOV.U32 R19, RZ, RZ, R116 ;  /* 0x000000ffff130224 */ /* 0x000fe800078e0074 */
[C---:B------:R-:W-:Y:S01]  /*2f50*/  @P1 IMAD.X R17, R106.reuse, 0x1, R87, P2 ;  /* 0x000000016a111824 */ /* 0x040fe200010e0657 */
        /* <DEDUP_REMOVED lines=25> */
[CC--:B------:R-:W-:Y:S04]  /*30f0*/  ISETP.GE.AND P1, PT, R160.reuse, R227.reuse, PT ;  /* 0x000000e3a000720c */ /* 0x0c0fe80003f26270 */
        /* <DEDUP_REMOVED lines=99> */
[----:B----4-:R-:W-:Y:S05]  /*3730*/  @!P2 BRA `(.L_x_3801) ;  /* 0x000000a00098a947 */ /* 0x010fea0003800000 */
        /* <DEDUP_REMOVED lines=19> */
[----:B------:R-:W-:Y:S05]  /*3870*/  @!P0 IMAD.MOV.U32 R32, RZ, RZ, R34 ;  /* 0x000000ffff208224 */ /* 0x000fea00078e0022 */
[----:B------:R-:W3:Y:S06]  /*3880*/  @!P0 LD.E.64 R18, desc[UR6][R32.64] ;  /* 0x0000000620128980 */ /* 0x000eec000c101b00 */
[----:B------:R3:W4:Y:S01]  /*3890*/  @!P0 LD.E.64 R2, desc[UR6][R8.64] ;  /* 0x0000000608028980 */ /* 0x000722000c101b00 */
[----:B--2---:R-:W-:Y:S02]  /*38a0*/  @!P0 LOP3.LUT R0, R20, 0xffff0000, RZ, 0xc0, !PT ;  /* 0xffff000014008812 */ /* 0x004fe400078ec0ff */
[----:B------:R-:W-:Y:S02]  /*38b0*/  @!P0 SHF.L.U32 R24, R23, 0x10, RZ ;  /* 0x0000001017188819 */ /* 0x000fe400000006ff */
[C---:B---3--:R-:W-:Y:S02]  /*38c0*/  @!P0 SHF.L.U32 R8, R18.reuse, 0x10, RZ ;  /* 0x0000001012088819 */ /* 0x048fe400000006ff */
[----:B------:R-:W-:Y:S02]  /*38d0*/  @!P0 LOP3.LUT R17, R18, 0xffff0000, RZ, 0xc0, !PT ;  /* 0xffff000012118812 */ /* 0x000fe400078ec0ff */
[C---:B------:R-:W-:Y:S01]  /*38e0*/  @!P0 SHF.L.U32 R18, R19.reuse, 0x10, RZ ;  /* 0x0000001013128819 */ /* 0x040fe200000006ff */
[----:B------:R-:W-:Y:S01]  /*38f0*/  @!P0 FMUL.FTZ R25, R0, R8 ;  /* 0x0000000800198220 */ /* 0x000fe20000410000 */
[----:B------:R-:W-:Y:S02]  /*3900*/  @!P0 LOP3.LUT R19, R19, 0xffff0000, RZ, 0xc0, !PT ;  /* 0xffff000013138812 */ /* 0x000fe400078ec0ff */
[----:B----4-:R-:W-:Y:S01]  /*3910*/  @!P0 SHF.L.U32 R7, R2, 0x10, RZ ;  /* 0x0000001002078819 */ /* 0x010fe200000006ff */
[C---:B------:R-:W-:Y:S01]  /*3920*/  @!P0 IMAD.U32 R4, R3.reuse, 0x10000, RZ ;  /* 0x0001000003048824 */ /* 0x040fe200078e00ff */
[----:B------:R-:W-:Y:S01]  /*3930*/  @!P0 LOP3.LUT R5, R3, 0xffff0000, RZ, 0xc0, !PT ;  /* 0xffff000003058812 */ /* 0x000fe200078ec0ff */
[----:B------:R-:W-:Y:S01]  /*3940*/  @!P0 IMAD.U32 R3, R20, 0x10000, RZ ;  /* 0x0001000014038824 */ /* 0x000fe200078e00ff */
        /* <DEDUP_REMOVED lines=30> */
.L_x_3804:
[----:B------:R-:W-:Y:S05]  /*3b30*/  BSYNC B0 ;  /* 0x0000000000007941 */ /* 0x000fea0003800000 */
.L_x_3803:
        /* <DEDUP_REMOVED lines=57> */
.L_x_3806:
[----:B------:R-:W-:Y:S05]  /*3ed0*/  BSYNC B0 ;  /* 0x0000000000007941 */ /* 0x000fea0003800000 */
.L_x_3805:
        /* <DEDUP_REMOVED lines=58> */
.L_x_3808:
[----:B------:R-:W-:Y:S05]  /*4280*/  BSYNC B0 ;  /* 0x0000000000007941 */ /* 0x000fea0003800000 */
.L_x_3807:
        /* <DEDUP_REMOVED lines=64> */
.L_x_3810:
[----:B------:R-:W-:Y:S05]  /*4690*/  BSYNC B0 ;  /* 0x0000000000007941 */ /* 0x000fea0003800000 */
.L_x_3809:
        /* <DEDUP_REMOVED lines=58> */
.L_x_3812:
[----:B------:R-:W-:Y:S05]  /*4a40*/  BSYNC B0 ;  /* 0x0000000000007941 */ /* 0x000fea0003800000 */
.L_x_3811:
        /* <DEDUP_REMOVED lines=64> */
.L_x_3814:
[----:B------:R-:W-:Y:S05]  /*4e50*/  BSYNC B0 ;  /* 0x0000000000007941 */ /* 0x000fea0003800000 */
.L_x_3813:
        /* <DEDUP_REMOVED lines=62> */
.L_x_3816:
[----:B------:R-:W-:Y:S05]  /*5240*/  BSYNC B0 ;  /* 0x0000000000007941 */ /* 0x000fea0003800000 */
.L_x_3815:
        /* <DEDUP_REMOVED lines=64> */
.L_x_3818:
[----:B------:R-:W-:Y:S05]  /*5650*/  BSYNC B0 ;  /* 0x0000000000007941 */ /* 0x000fea0003800000 */
.L_x_3817:
        /* <DEDUP_REMOVED lines=58> */
.L_x_3820:
[----:B------:R-:W-:Y:S05]  /*5a00*/  BSYNC B0 ;  /* 0x0000000000007941 */ /* 0x000fea0003800000 */
.L_x_3819:
        /* <DEDUP_REMOVED lines=64> */
.L_x_3822:
[----:B------:R-:W-:Y:S05]  /*5e10*/  BSYNC B0 ;  /* 0x0000000000007941 */ /* 0x000fea0003800000 */
.L_x_3821:
        /* <DEDUP_REMOVED lines=62> */
.L_x_3824:
[----:B------:R-:W-:Y:S05]  /*6200*/  BSYNC B0 ;  /* 0x0000000000007941 */ /* 0x000fea0003800000 */
.L_x_3823:
        /* <DEDUP_REMOVED lines=67> */
.L_x_3826:
[----:B------:R-:W-:Y:S05]  /*6640*/  BSYNC B0 ;  /* 0x0000000000007941 */ /* 0x000fea0003800000 */
.L_x_3825:
        /* <DEDUP_REMOVED lines=61> */
.L_x_3828:
[----:B------:R-:W-:Y:S05]  /*6a20*/  BSYNC B0 ;  /* 0x0000000000007941 */ /* 0x000fea0003800000 */
.L_x_3827:
        /* <DEDUP_REMOVED lines=61> */
.L_x_3830:
[----:B------:R-:W-:Y:S05]  /*6e00*/  BSYNC B0 ;  /* 0x0000000000007941 */ /* 0x000fea0003800000 */
.L_x_3829:
        /* <DEDUP_REMOVED lines=61> */
.L_x_3832:
[----:B------:R-:W-:Y:S05]  /*71e0*/  BSYNC B0 ;  /* 0x0000000000007941 */ /* 0x000fea0003800000 */
.L_x_3831:
        /* <DEDUP_REMOVED lines=8> */
[----:B-1234-:R-:W-:Y:S01]  /*7270*/  @!P0 SHF.L.U32 R22, R135, 0x1, RZ ;  /* 0x0000000187168819 */ /* 0x01efe200000006ff */
[----:B------:R-:W-:Y:S01]  /*7280*/  IMAD.IADD R5, R5, 0x1, R3 ;  /* 0x0000000105057824 */ /* 0x000fe200078e0203 */
[----:B------:R-:W-:Y:S02]  /*7290*/  @!P0 SHF.L.U64.HI R0, R135, 0x1, R120 ;  /* 0x0000000187008819 */ /* 0x000fe40000010278 */
[C---:B------:R-:W-:Y:S02]  /*72a0*/  @!P0 IADD3 R2, P2, R22.reuse, R10, RZ ;  /* 0x0000000a16028210 */ /* 0x040fe40007f5e0ff */
[----:B------:R-:W-:Y:S01]  /*72b0*/  @!P0 IADD3 R22, P1, R22, R34, RZ ;  /* 0x0000002216168210 */ /* 0x000fe20007f3e0ff */
[----:B------:R-:W2:Y:S01]  /*72c0*/  LD.E.128 R16, desc[UR6][R4.64] ;  /* 0x0000000604107980 */ /* 0x000ea2000c101d00 */
        /* <DEDUP_REMOVED lines=47> */
.L_x_3834:
[----:B------:R-:W-:Y:S05]  /*75c0*/  BSYNC B0 ;  /* 0x0000000000007941 */ /* 0x000fea0003800000 */
.L_x_3833:
[----:B------:R-:W5:Y:S01]  /*75d0*/  LD.E R0, desc[UR6][R164.64+0xd0] ;  /* 0x0000d006a4007980 */ /* 0x000f62000c101900 */
        /* <DEDUP_REMOVED lines=8> */
.L_x_3802:
        /* <DEDUP_REMOVED lines=21> */
[----:B------:R-:W-:Y:S01]  /*77b0*/  LOP3.LUT R28, R21, 0xffff0000, RZ, 0xc0, !PT ;  /* 0xffff0000151c7812 */ /* 0x000fe200078ec0ff */
[--C-:B------:R-:W-:Y:S01]  /*77c0*/  @P1 IMAD.MOV R3, RZ, RZ, -R228.reuse ;  /* 0x000000ffff031224 */ /* 0x100fe200078e0ae4 */
[C---:B------:R-:W-:Y:S01]  /*77d0*/  SHF.L.U32 R29, R22.reuse, 0x10, RZ ;  /* 0x00000010161d7819 */ /* 0x040fe200000006ff */
        /* <DEDUP_REMOVED lines=67> */
.L_x_3839:
[----:B------:R-:W-:Y:S05]  /*7c10*/  BSYNC B0 ;  /* 0x0000000000007941 */ /* 0x000fea0003800000 */
.L_x_3838:
[----:B-----5:R2:W-:Y:S02]  /*7c20*/  ST.E.128 desc[UR6][R114.64], R20 ;  /* 0x0000001472007985 */ /* 0x0205e4000c101d06 */
.L_x_3837:
[----:B------:R-:W-:Y:S05]  /*7c30*/  BSYNC B1 ;  /* 0x0000000000017941 */ /* 0x000fea0003800000 */
.L_x_3836:
        /* <DEDUP_REMOVED lines=17> */
[----:B------:R-:W-:Y:S01]  /*7d50*/  LOP3.LUT R26, R20, 0xffff0000, RZ, 0xc0, !PT ;  /* 0xffff0000141a7812 */ /* 0x000fe200078ec0ff */
[----:B------:R-:W-:Y:S01]  /*7d60*/  IMAD.U32 R31, R23, 0x10000, RZ ;  /* 0x00010000171f7824 */ /* 0x000fe200078e00ff */
[----:B------:R-:W-:Y:S01]  /*7d70*/  SHF.L.U32 R29, R22, 0x10, RZ ;  /* 0x00000010161d7819 */ /* 0x000fe200000006ff */
        /* <DEDUP_REMOVED lines=73> */
.L_x_3843:
[----:B------:R-:W-:Y:S05]  /*8210*/  BSYNC B0 ;  /* 0x0000000000007941 */ /* 0x000fea0003800000 */
.L_x_3842:
[----:B-----5:R3:W-:Y:S02]  /*8220*/  ST.E.128 desc[UR6][R248.64], R20 ;  /* 0x00000014f8007985 */ /* 0x0207e4000c101d06 */
.L_x_3841:
[----:B------:R-:W-:Y:S05]  /*8230*/  BSYNC B1 ;  /* 0x0000000000017941 */ /* 0x000fea0003800000 */
.L_x_3840:
        /* <DEDUP_REMOVED lines=93> */
.L_x_3847:
[----:B------:R-:W-:Y:S05]  /*8810*/  BSYNC B0 ;  /* 0x0000000000007941 */ /* 0x000fea0003800000 */
.L_x_3846:
[----:B-----5:R4:W-:Y:S02]  /*8820*/  ST.E.128 desc[UR6][R248.64], R20 ;  /* 0x00000014f8007985 */ /* 0x0209e4000c101d06 */
.L_x_3845:
[----:B------:R-:W-:Y:S05]  /*8830*/  BSYNC B1 ;  /* 0x0000000000017941 */ /* 0x000fea0003800000 */
.L_x_3844:
        /* <DEDUP_REMOVED lines=97> */
.L_x_3851:
[----:B------:R-:W-:Y:S05]  /*8e50*/  BSYNC B0 ;  /* 0x0000000000007941 */ /* 0x000fea0003800000 */
.L_x_3850:
[----:B-----5:R2:W-:Y:S02]  /*8e60*/  ST.E.128 desc[UR6][R248.64], R20 ;  /* 0x00000014f8007985 */ /* 0x0205e4000c101d06 */
.L_x_3849:
[----:B------:R-:W-:Y:S05]  /*8e70*/  BSYNC B1 ;  /* 0x0000000000017941 */ /* 0x000fea0003800000 */
.L_x_3848:
        /* <DEDUP_REMOVED lines=93> */
.L_x_3855:
[----:B------:R-:W-:Y:S05]  /*9450*/  BSYNC B0 ;  /* 0x0000000000007941 */ /* 0x000fea0003800000 */
.L_x_3854:
[----:B-----5:R2:W-:Y:S02]  /*9460*/  ST.E.128 desc[UR6][R248.64], R20 ;  /* 0x00000014f8007985 */ /* 0x0205e4000c101d06 */
.L_x_3853:
[----:B------:R-:W-:Y:S05]  /*9470*/  BSYNC B1 ;  /* 0x0000000000017941 */ /* 0x000fea0003800000 */
.L_x_3852:
        /* <DEDUP_REMOVED lines=97> */
.L_x_3859:
[----:B------:R-:W-:Y:S05]  /*9a90*/  BSYNC B0 ;  /* 0x0000000000007941 */ /* 0x000fea0003800000 */
.L_x_3858:
[----:B-----5:R2:W-:Y:S02]  /*9aa0*/  ST.E.128 desc[UR6][R248.64], R20 ;  /* 0x00000014f8007985 */ /* 0x0205e4000c101d06 */
.L_x_3857:
[----:B------:R-:W-:Y:S05]  /*9ab0*/  BSYNC B1 ;  /* 0x0000000000017941 */ /* 0x000fea0003800000 */
.L_x_3856:
        /* <DEDUP_REMOVED lines=97> */
.L_x_3863:
[----:B------:R-:W-:Y:S05]  /*a0d0*/  BSYNC B0 ;  /* 0x0000000000007941 */ /* 0x000fea0003800000 */
.L_x_3862:
[----:B-----5:R2:W-:Y:S02]  /*a0e0*/  ST.E.128 desc[UR6][R248.64], R20 ;  /* 0x00000014f8007985 */ /* 0x0205e4000c101d06 */
.L_x_3861:
[----:B------:R-:W-:Y:S05]  /*a0f0*/  BSYNC B1 ;  /* 0x0000000000017941 */ /* 0x000fea0003800000 */
.L_x_3860:
        /* <DEDUP_REMOVED lines=97> */
.L_x_3867:
[----:B------:R-:W-:Y:S05]  /*a710*/  BSYNC B0 ;  /* 0x0000000000007941 */ /* 0x000fea0003800000 */
.L_x_3866:
[----:B-----5:R2:W-:Y:S02]  /*a720*/  ST.E.128 desc[UR6][R248.64], R20 ;  /* 0x00000014f8007985 */ /* 0x0205e4000c101d06 */
.L_x_3865:
[----:B------:R-:W-:Y:S05]  /*a730*/  BSYNC B1 ;  /* 0x0000000000017941 */ /* 0x000fea0003800000 */
.L_x_3864:
        /* <DEDUP_REMOVED lines=93> */
.L_x_3871:
[----:B------:R-:W-:Y:S05]  /*ad10*/  BSYNC B0 ;  /* 0x0000000000007941 */ /* 0x000fea0003800000 */
.L_x_3870:
[----:B-----5:R2:W-:Y:S02]  /*ad20*/  ST.E.128 desc[UR6][R248.64], R20 ;  /* 0x00000014f8007985 */ /* 0x0205e4000c101d06 */
.L_x_3869:
[----:B------:R-:W-:Y:S05]  /*ad30*/  BSYNC B1 ;  /* 0x0000000000017941 */ /* 0x000fea0003800000 */
.L_x_3868:
        /* <DEDUP_REMOVED lines=97> */
.L_x_3875:
[----:B------:R-:W-:Y:S05]  /*b350*/  BSYNC B0 ;  /* 0x0000000000007941 */ /* 0x000fea0003800000 */
.L_x_3874:
[----:B-----5:R2:W-:Y:S02]  /*b360*/  ST.E.128 desc[UR6][R248.64], R20 ;  /* 0x00000014f8007985 */ /* 0x0205e4000c101d06 */
.L_x_3873:
[----:B------:R-:W-:Y:S05]  /*b370*/  BSYNC B1 ;  /* 0x0000000000017941 */ /* 0x000fea0003800000 */
.L_x_3872:
        /* <DEDUP_REMOVED lines=97> */
.L_x_3879:
[----:B------:R-:W-:Y:S05]  /*b990*/  BSYNC B0 ;  /* 0x0000000000007941 */ /* 0x000fea0003800000 */
.L_x_3878:
[----:B-----5:R2:W-:Y:S02]  /*b9a0*/  ST.E.128 desc[UR6][R248.64], R20 ;  /* 0x00000014f8007985 */ /* 0x0205e4000c101d06 */
.L_x_3877:
[----:B------:R-:W-:Y:S05]  /*b9b0*/  BSYNC B1 ;  /* 0x0000000000017941 */ /* 0x000fea0003800000 */
.L_x_3876:
        /* <DEDUP_REMOVED lines=97> */
.L_x_3883:
[----:B------:R-:W-:Y:S05]  /*bfd0*/  BSYNC B0 ;  /* 0x0000000000007941 */ /* 0x000fea0003800000 */
.L_x_3882:
[----:B-----5:R2:W-:Y:S02]  /*bfe0*/  ST.E.128 desc[UR6][R248.64], R20 ;  /* 0x00000014f8007985 */ /* 0x0205e4000c101d06 */
.L_x_3881:
[----:B------:R-:W-:Y:S05]  /*bff0*/  BSYNC B1 ;  /* 0x0000000000017941 */ /* 0x000fea0003800000 */
.L_x_3880:
        /* <DEDUP_REMOVED lines=97> */
.L_x_3887:
[----:B------:R-:W-:Y:S05]  /*c610*/  BSYNC B0 ;  /* 0x0000000000007941 */ /* 0x000fea0003800000 */
.L_x_3886:
[----:B-----5:R2:W-:Y:S02]  /*c620*/  ST.E.128 desc[UR6][R248.64], R20 ;  /* 0x00000014f8007985 */ /* 0x0205e4000c101d06 */
.L_x_3885:
[----:B------:R-:W-:Y:S05]  /*c630*/  BSYNC B1 ;  /* 0x0000000000017941 */ /* 0x000fea0003800000 */
.L_x_3884:
        /* <DEDUP_REMOVED lines=97> */
.L_x_3891:
[----:B------:R-:W-:Y:S05]  /*cc50*/  BSYNC B0 ;  /* 0x0000000000007941 */ /* 0x000fea0003800000 */
.L_x_3890:
[----:B-----5:R2:W-:Y:S02]  /*cc60*/  ST.E.128 desc[UR6][R248.64], R20 ;  /* 0x00000014f8007985 */ /* 0x0205e4000c101d06 */
.L_x_3889:
[----:B------:R-:W-:Y:S05]  /*cc70*/  BSYNC B1 ;  /* 0x0000000000017941 */ /* 0x000fea0003800000 */
.L_x_3888:
        /* <DEDUP_REMOVED lines=97> */
.L_x_3895:
[----:B------:R-:W-:Y:S05]  /*d290*/  BSYNC B0 ;  /* 0x0000000000007941 */ /* 0x000fea0003800000 */
.L_x_3894:
[----:B-----5:R2:W-:Y:S02]  /*d2a0*/  ST.E.128 desc[UR6][R248.64], R20 ;  /* 0x00000014f8007985 */ /* 0x0205e4000c101d06 */
.L_x_3893:
[----:B------:R-:W-:Y:S05]  /*d2b0*/  BSYNC B1 ;  /* 0x0000000000017941 */ /* 0x000fea0003800000 */
.L_x_3892:
        /* <DEDUP_REMOVED lines=19> */
[C---:B-----5:R-:W-:Y:S01]  /*d3f0*/  LOP3.LUT R29, R22.reuse, 0xffff0000, RZ, 0xc0, !PT ;  /* 0xffff0000161d7812 */ /* 0x060fe200078ec0ff */
[----:B------:R-:W-:Y:S01]  /*d400*/  IMAD.U32 R28, R22, 0x10000, RZ ;  /* 0x00010000161c7824 */ /* 0x000fe200078e00ff */
[----:B------:R-:W-:Y:S01]  /*d410*/  SHF.L.U32 R30, R23, 0x10, RZ ;  /* 0x00000010171e7819 */ /* 0x000fe200000006ff */
[----:B------:R-:W-:Y:S01]  /*d420*/  IMAD.U32 R26, R21, 0x10000, RZ ;  /* 0x00010000151a7824 */ /* 0x000fe200078e00ff */
[----:B------:R-:W-:Y:S02]  /*d430*/  LOP3.LUT R31, R23, 0xffff0000, RZ, 0xc0, !PT ;  /* 0xffff0000171f7812 */ /* 0x000fe400078ec0ff */
[----:B------:R-:W-:Y:S02]  /*d440*/  LOP3.LUT R27, R21, 0xffff0000, RZ, 0xc0, !PT ;  /* 0xffff0000151b7812 */ /* 0x000fe400078ec0ff */
[C---:B------:R-:W-:Y:S02]  /*d450*/  SHF.L.U32 R24, R20.reuse, 0x10, RZ ;  /* 0x0000001014187819 */ /* 0x040fe400000006ff */
[----:B------:R-:W-:Y:S01]  /*d460*/  LOP3.LUT R25, R20, 0xffff0000, RZ, 0xc0, !PT ;  /* 0xffff000014197812 */ /* 0x000fe200078ec0ff */
[----:B------:R-:W-:Y:S01]  /*d470*/  @P1 IMAD.MOV R229, RZ, RZ, -R228 ;  /* 0x000000ffffe51224 */ /* 0x000fe200078e0ae4 */
[----:B------:R-:W-:Y:S04]  /*d480*/  @P1 IADD3 R8, -R228, RZ, RZ ;  /* 0x000000ffe4081210 */ /* 0x000fe80007ffe1ff */
[----:B--2---:R-:W-:Y:S02]  /*d490*/  LEA R2, P0, R229, R2, 0x1 ;  /* 0x00000002e5027211 */ /* 0x004fe400078008ff */
[----:B------:R-:W-:Y:S02]  /*d4a0*/  IADD3 R0, P2, R135, R8, RZ ;  /* 0x0000000887007210 */ /* 0x000fe40007f5e0ff */
        /* <DEDUP_REMOVED lines=57> */
[----:B------:R-:W-:Y:S01]  /*d840*/  FFMA.FTZ R5, R28, R20, R5 ;  /* 0x000000141c057223 */ /* 0x000fe20000010005 */
[----:B------:R-:W-:Y:S01]  /*d850*/  F2FP.BF16.F32.PACK_AB R20, R2, R0 ;  /* 0x000000000214723e */ /* 0x000fe200000010ff */
[----:B------:R-:W-:Y:S01]  /*d860*/  FFMA.FTZ R6, R29, R21, R6 ;  /* 0x000000151d067223 */ /* 0x000fe20000010006 */
[----:B------:R-:W-:Y:S01]  /*d870*/  FFMA.FTZ R7, R30, R22, R7 ;  /* 0x000000161e077223 */ /* 0x000fe20000010007 */
[----:B------:R-:W-:Y:S01]  /*d880*/  F2FP.BF16.F32.PACK_AB R21, R4, R3 ;  /* 0x000000030415723e */ /* 0x000fe200000010ff */
[----:B------:R-:W-:Y:S02]  /*d890*/  FFMA.FTZ R8, R31, R23, R8 ;  /* 0x000000171f087223 */ /* 0x000fe40000010008 */
[----:B------:R-:W-:Y:S03]  /*d8a0*/  F2FP.BF16.F32.PACK_AB R22, R6, R5 ;  /* 0x000000050616723e */ /* 0x000fe600000010ff */
[----:B------:R-:W-:Y:S02]  /*d8b0*/  F2FP.BF16.F32.PACK_AB R23, R8, R7 ;  /* 0x000000070817723e */ /* 0x000fe400000010ff */
.L_x_3899:
[----:B------:R-:W-:Y:S05]  /*d8c0*/  BSYNC B0 ;  /* 0x0000000000007941 */ /* 0x000fea0003800000 */
.L_x_3898:
[----:B-----5:R3:W-:Y:S02]  /*d8d0*/  ST.E.128 desc[UR6][R226.64], R20 ;  /* 0x00000014e2007985 */ /* 0x0207e4000c101d06 */
.L_x_3897:
[----:B------:R-:W-:Y:S05]  /*d8e0*/  BSYNC B1 ;  /* 0x0000000000017941 */ /* 0x000fea0003800000 */
.L_x_3896:
        /* <DEDUP_REMOVED lines=11> */
.L_x_3801:
        /* <DEDUP_REMOVED lines=51> */
[CC--:B------:R-:W-:Y:S04]  /*dcd0*/  ISETP.GE.AND P0, PT, R159.reuse, R227.reuse, PT ;  /* 0x000000e39f00720c */ /* 0x0c0fe80003f06270 */
[----:B------:R-:W-:Y:S11]  /*dce0*/  ISETP.GE.AND P0, PT, R159, R226, !P0 ;  /* 0x000000e29f00720c */ /* 0x000ff60004706270 */
        /* <DEDUP_REMOVED lines=11> */
[CC--:B------:R-:W-:Y:S04]  /*dda0*/  ISETP.GE.AND P1, PT, R158.reuse, R227.reuse, PT ;  /* 0x000000e39e00720c */ /* 0x0c0fe80003f26270 */
[----:B------:R-:W-:Y:S11]  /*ddb0*/  ISETP.GE.AND P1, PT, R158, R226, !P1 ;  /* 0x000000e29e00720c */ /* 0x000ff60004f26270 */
        /* <DEDUP_REMOVED lines=115> */
.L_x_3835:
[----:B------:R-:W-:Y:S05]  /*e4f0*/  BSYNC B2 ;  /* 0x0000000000027941 */ /* 0x000fea0003800000 */
.L_x_3800:
        /* <DEDUP_REMOVED lines=17> */
[----:B--234-:R-:W2:Y:S01]  /*e610*/  LD.E.64 R22, desc[UR6][R164.64+0x40] ;  /* 0x00004006a4167980 */ /* 0x01cea2000c101b00 */
[----:B------:R-:W-:Y:S05]  /*e620*/  IABS R6, R0 ;  /* 0x0000000000067213 */ /* 0x000fea0000000000 */
[----:B------:R-:W3:Y:S06]  /*e630*/  LD.E.64 R20, desc[UR6][R164.64+0x20] ;  /* 0x00002006a4147980 */ /* 0x000eec000c101b00 */
[----:B------:R-:W4:Y:S01]  /*e640*/  LD.E.64 R18, desc[UR6][R164.64+0x28] ;  /* 0x00002806a4127980 */ /* 0x000f22000c101b00 */
        /* <DEDUP_REMOVED lines=41> */
[----:B------:R-:W5:Y:S02]  /*e8e0*/  LD.E R5, desc[UR6][R16.64] ;  /* 0x0000000610057980 */ /* 0x000f64000c101900 */
[----:B------:R-:W-:Y:S02]  /*e8f0*/  IMAD R0, R2, R3, R0 ;  /* 0x0000000302007224 */ /* 0x000fe400078e0200 */
[----:B------:R-:W5:Y:S02]  /*e900*/  LD.E R6, desc[UR6][R6.64] ;  /* 0x0000000606067980 */ /* 0x000f64000c101900 */
[-C--:B--2---:R-:W-:Y:S01]  /*e910*/  IMAD R4, R23, R0.reuse, RZ ;  /* 0x0000000017047224 */ /* 0x084fe200078e02ff */
[----:B------:R-:W-:Y:S01]  /*e920*/  SHF.R.S32.HI R2, RZ, 0x1f, R0 ;  /* 0x0000001fff027819 */ /* 0x000fe20000011400 */
[C---:B------:R-:W-:Y:S04]  /*e930*/  IMAD.WIDE.U32 R12, R22.reuse, R0, RZ ;  /* 0x00000000160c7225 */ /* 0x040fe800078e00ff */
[----:B------:R-:W-:Y:S04]  /*e940*/  IMAD R4, R22, R2, R4 ;  /* 0x0000000216047224 */ /* 0x000fe800078e0204 */
[----:B------:R-:W-:Y:S01]  /*e950*/  IMAD.IADD R13, R13, 0x1, R4 ;  /* 0x000000010d0d7824 */ /* 0x000fe200078e0204 */
[----:B------:R-:W2:Y:S01]  /*e960*/  LD.E.64 R16, desc[UR6][R164.64+0x38] ;  /* 0x00003806a4107980 */ /* 0x000ea2000c101b00 */
[----:B-----5:R-:W-:Y:S04]  /*e970*/  IADD3 R6, -R6, R5, RZ ;  /* 0x0000000506067210 */ /* 0x020fe80007ffe1ff */
[----:B------:R-:W-:Y:S01]  /*e980*/  SHF.R.S32.HI R5, RZ, 0x1f, R6 ;  /* 0x0000001fff057819 */ /* 0x000fe20000011406 */
[----:B---3--:R-:W-:Y:S02]  /*e990*/  IMAD R3, R21, R6, RZ ;  /* 0x0000000615037224 */ /* 0x008fe400078e02ff */
[----:B----4-:R-:W-:Y:S04]  /*e9a0*/  IMAD.WIDE.U32 R12, R6, R18, R12 ;  /* 0x00000012060c7225 */ /* 0x010fe800078e000c */
[----:B------:R-:W-:Y:S01]  /*e9b0*/  IMAD R3, R20, R5, R3 ;  /* 0x0000000514037224 */ /* 0x000fe200078e0203 */
[----:B------:R-:W-:Y:S01]  /*e9c0*/  LEA R117, P1, R12, R117, 0x1 ;  /* 0x000000750c757211 */ /* 0x000fe200078208ff */
[-C--:B------:R-:W-:Y:S04]  /*e9d0*/  IMAD.WIDE.U32 R20, R20, R6.reuse, RZ ;  /* 0x0000000614147225 */ /* 0x080fe800078e00ff */
[----:B------:R-:W-:Y:S01]  /*e9e0*/  IMAD R6, R19, R6, RZ ;  /* 0x0000000613067224 */ /* 0x000fe200078e02ff */
[----:B------:R-:W-:Y:S01]  /*e9f0*/  IADD3 R21, R21, R3, RZ ;  /* 0x0000000315157210 */ /* 0x000fe20007ffe0ff */
[----:B--2---:R-:W-:Y:S02]  /*ea00*/  IMAD R3, R17, R0, RZ ;  /* 0x0000000011037224 */ /* 0x004fe400078e02ff */
        /* <DEDUP_REMOVED lines=9> */
.L_x_3901:
        /* <DEDUP_REMOVED lines=10> */
.L_x_3902:
[----:B------:R-:W-:Y:S05]  /*eb40*/  BSYNC B0 ;  /* 0x0000000000007941 */ /* 0x000fea0003800000 */
.L_x_3900:
[----:B------:R-:W-:Y:S04]  /*eb50*/  IADD3 R11, R11, -0x1, RZ ;  /* 0xffffffff0b0b7810 */ /* 0x000fe80007ffe0ff */
[----:B------:R-:W-:Y:S11]  /*eb60*/  ISETP.GT.AND P0, PT, R11, R79, PT ;  /* 0x0000004f0b00720c */ /* 0x000ff60003f04270 */
[----:B------:R-:W-:Y:S02]  /*eb70*/  @!UPT UIADD3 URZ, URZ, URZ, URZ ;  /* 0x0000003f3f3ff290 */ /* 0x000fe4000fffe03f */
[----:B------:R-:W-:Y:S05]  /*eb80*/  @P0 BRA `(.L_x_3903) ;  /* 0xffffff4000b40947 */ /* 0x000fea000383ffff */
.L_x_3799:
[----:B------:R-:W-:Y:S05]  /*eb90*/  WARPSYNC.ALL ;  /* 0x0000000000007948 */ /* 0x000fea0003800000 */
[----:B------:R-:W-:Y:S06]  /*eba0*/  BAR.SYNC.DEFER_BLOCKING 0x0 ;  /* 0x0000000000007b1d */ /* 0x000fec0000010000 */
[----:B------:R-:W2:Y:S02]  /*ebb0*/  LD.E R0, desc[UR6][R164.64+0xd0] ;  /* 0x0000d006a4007980 */ /* 0x000ea4000c101900 */
[----:B------:R-:W1:Y:S01]  /*ebc0*/  S2UR UR4, SR_CgaCtaId ;  /* 0x00000000000479c3 */ /* 0x000e620000008800 */
[----:B------:R-:W-:Y:S01]  /*ebd0*/  UMOV UR5, 0x400 ;  /* 0x0000040000057882 */ /* 0x000fe20000000000 */
[----:B------:R-:W-:Y:S01]  /*ebe0*/  BSSY B2, `(.L_x_3904) ;  /* 0x00002c8000027945 */ /* 0x000fe20003800000 */
[C---:B------:R-:W-:Y:S01]  /*ebf0*/  SHF.L.U64.HI R2, R176.reuse, 0x4, R177 ;  /* 0x00000004b0027819 */ /* 0x040fe200000102b1 */
[----:B------:R-:W-:Y:S01]  /*ec00*/  IMAD.SHL.U32 R3, R176, 0x10, RZ ;  /* 0x00000010b0037824 */ /* 0x000fe200078e00ff */
[----:B-1----:R-:W-:-:S06]  /*ec10*/  ULEA UR4, UR4, UR5, 0x18 ;  /* 0x0000000504047291 */ /* 0x002fcc000f8ec03f */
[----:B------:R-:W-:Y:S02]  /*ec20*/  LEA R241, R169, UR4, 0x1 ;  /* 0x00000004a9f17c11 */ /* 0x000fe4000f8e08ff */
[----:B--2---:R-:W-:-:S13]  /*ec30*/  ISETP.NE.AND P0, PT, R0, RZ, PT ;  /* 0x000000ff0000720c */ /* 0x004fda0003f05270 */
        /* <DEDUP_REMOVED lines=14> */
[----:B-----5:R-:W-:-:S04]  /*ed20*/  LEA R10, P2, R172, R178, 0x1 ;  /* 0x000000b2ac0a7211 */ /* 0x020fc800078408ff */
[--C-:B------:R-:W-:Y:S01]  /*ed30*/  LEA.HI.X R11, R172, R179, R175.reuse, 0x1, P2 ;  /* 0x000000b3ac0b7211 */ /* 0x100fe200010f0caf */
[----:B-1----:R-:W-:Y:S01]  /*ed40*/  IMAD.X R7, R2, 0x1, R175, P1 ;  /* 0x0000000102077824 */ /* 0x002fe200008e06af */
[----:B------:R-:W-:Y:S01]  /*ed50*/  SHF.R.S32.HI R2, RZ, 0x1, R8 ;  /* 0x00000001ff027819 */ /* 0x000fe20000011408 */
[----:B------:R-:W-:-:S04]  /*ed60*/  IMAD R6, R177, 0x30, RZ ;  /* 0x00000030b1067824 */ /* 0x000fc800078e02ff */
[----:B------:R-:W-:Y:S01]  /*ed70*/  IMAD R18, R170, R2, R167 ;  /* 0x00000002aa127224 */ /* 0x000fe200078e02a7 */
[----:B------:R-:W-:-:S03]  /*ed80*/  LEA R36, P1, R3, R178, 0x1 ;  /* 0x000000b203247211 */ /* 0x000fc600078208ff */
[----:B------:R-:W-:Y:S01]  /*ed90*/  IMAD.IADD R167, R167, 0x1, R18 ;  /* 0x00000001a7a77824 */ /* 0x000fe200078e0212 */
[----:B------:R-:W-:Y:S01]  /*eda0*/  LEA.HI.X R37, R3, R179, R7, 0x1, P1 ;  /* 0x000000b303257211 */ /* 0x000fe200008f0c07 */
[--C-:B------:R-:W-:Y:S02]  /*edb0*/  IMAD.IADD R12, R238, 0x1, -R47.reuse ;  /* 0x00000001ee0c7824 */ /* 0x100fe400078e0a2f */
        /* <DEDUP_REMOVED lines=8> */
[----:B----4-:R-:W-:-:S04]  /*ee40*/  LEA R30, P0, R174, R178, 0x1 ;  /* 0x000000b2ae1e7211 */ /* 0x010fc800078008ff */
[----:B------:R-:W-:Y:S02]  /*ee50*/  LEA.HI.X R31, R174, R179, R6, 0x1, P0 ;  /* 0x000000b3ae1f7211 */ /* 0x000fe400000f0c06 */
[----:B--2---:R-:W-:Y:S01]  /*ee60*/  ISETP.NE.AND P0, PT, R4, RZ, PT ;  /* 0x000000ff0400720c */ /* 0x004fe20003f05270 */
[----:B------:R-:W-:-:S05]  /*ee70*/  IMAD R80, R80, R2, RZ ;  /* 0x0000000250507224 */ /* 0x000fca00078e02ff */
        /* <DEDUP_REMOVED lines=14> */
[C---:B------:R-:W-:Y:S02]  /*ef60*/  SHF.L.U32 R4, R17.reuse, 0x1, RZ ;  /* 0x0000000111047819 */ /* 0x040fe400000006ff */
[----:B------:R-:W-:Y:S02]  /*ef70*/  SHF.L.U64.HI R3, R17, 0x1, R18 ;  /* 0x0000000111037819 */ /* 0x000fe40000010212 */
[-C--:B------:R-:W-:Y:S02]  /*ef80*/  IADD3 R6, P1, R28, R4.reuse, RZ ;  /* 0x000000041c067210 */ /* 0x080fe40007f3e0ff */
[----:B------:R-:W-:Y:S02]  /*ef90*/  IADD3 R4, P0, R26, R4, RZ ;  /* 0x000000041a047210 */ /* 0x000fe40007f1e0ff */
[----:B------:R-:W-:-:S03]  /*efa0*/  IADD3.X R7, R29, R3, RZ, P1, !PT ;  /* 0x000000031d077210 */ /* 0x000fc60000ffe4ff */
[----:B------:R-:W-:-:S03]  /*efb0*/  IMAD.X R5, R27, 0x1, R3, P0 ;  /* 0x000000011b057824 */ /* 0x000fc600000e0603 */
[----:B------:R-:W2:Y:S04]  /*efc0*/  LD.E.64 R6, desc[UR6][R6.64] ;  /* 0x0000000606067980 */ /* 0x000ea8000c101b00 */
[----:B------:R-:W3:Y:S01]  /*efd0*/  LD.E.64 R4, desc[UR6][R4.64] ;  /* 0x0000000604047980 */ /* 0x000ee2000c101b00 */
[C---:B-----5:R-:W-:Y:S02]  /*efe0*/  SHF.L.U32 R22, R11.reuse, 0x10, RZ ;  /* 0x000000100b167819 */ /* 0x060fe400000006ff */
        /* <DEDUP_REMOVED lines=39> */
.L_x_3910:
[----:B------:R-:W-:Y:S05]  /*f260*/  BSYNC B0 ;  /* 0x0000000000007941 */ /* 0x000fea0003800000 */
.L_x_3909:
[----:B-----5:R1:W-:Y:S02]  /*f270*/  STS.128 [R241], R8 ;  /* 0x00000008f1007388 */ /* 0x0203e40000000c00 */
.L_x_3908:
[----:B------:R-:W-:Y:S05]  /*f280*/  BSYNC B1 ;  /* 0x0000000000017941 */ /* 0x000fea0003800000 */
.L_x_3907:
        /* <DEDUP_REMOVED lines=40> */
[----:B------:R-:W-:Y:S01]  /*f510*/  FMUL.FTZ R11, R25, R4 ;  /* 0x00000004190b7220 */ /* 0x000fe20000410000 */
        /* <DEDUP_REMOVED lines=18> */
.L_x_3914:
[----:B------:R-:W-:Y:S05]  /*f640*/  BSYNC B0 ;  /* 0x0000000000007941 */ /* 0x000fea0003800000 */
.L_x_3913:
[----:B-----5:R2:W-:Y:S02]  /*f650*/  STS.128 [R241+0x800], R8 ;  /* 0x00080008f1007388 */ /* 0x0205e40000000c00 */
.L_x_3912:
[----:B------:R-:W-:Y:S05]  /*f660*/  BSYNC B1 ;  /* 0x0000000000017941 */ /* 0x000fea0003800000 */
.L_x_3911:
        /* <DEDUP_REMOVED lines=15> */
[----:B------:R-:W-:-:S03]  /*f760*/  IADD3 R6, P1, R28, R5, RZ ;  /* 0x000000051c067210 */ /* 0x000fc60007f3e0ff */
[----:B------:R-:W-:Y:S01]  /*f770*/  IMAD.X R5, R27, 0x1, R3, P0 ;  /* 0x000000011b057824 */ /* 0x000fe200000e0603 */
[----:B------:R-:W-:-:S05]  /*f780*/  IADD3.X R7, R29, R3, RZ, P1, !PT ;  /* 0x000000031d077210 */ /* 0x000fca0000ffe4ff */
[----:B------:R-:W2:Y:S04]  /*f790*/  LD.E.64 R4, desc[UR6][R4.64] ;  /* 0x0000000604047980 */ /* 0x000ea8000c101b00 */
[----:B------:R-:W3:Y:S01]  /*f7a0*/  LD.E.64 R6, desc[UR6][R6.64] ;  /* 0x0000000606067980 */ /* 0x000ee2000c101b00 */
[C---:B-----5:R-:W-:Y:S01]  /*f7b0*/  SHF.L.U32 R22, R11.reuse, 0x10, RZ ;  /* 0x000000100b167819 */ /* 0x060fe200000006ff */
        /* <DEDUP_REMOVED lines=39> */
.L_x_3918:
[----:B------:R-:W-:Y:S05]  /*fa30*/  BSYNC B0 ;  /* 0x0000000000007941 */ /* 0x000fea0003800000 */
.L_x_3917:
[----:B-----5:R3:W-:Y:S02]  /*fa40*/  STS.128 [R241+0x1000], R8 ;  /* 0x00100008f1007388 */ /* 0x0207e40000000c00 */
.L_x_3916:
[----:B------:R-:W-:Y:S05]  /*fa50*/  BSYNC B1 ;  /* 0x0000000000017941 */ /* 0x000fea0003800000 */
.L_x_3915:
        /* <DEDUP_REMOVED lines=13> */
[-C--:B------:R-:W-:Y:S02]  /*fb30*/  IADD3 R4, P1, R28, R0.reuse, RZ ;  /* 0x000000001c047210 */ /* 0x080fe40007f3e0ff */
[----:B------:R-:W-:Y:S02]  /*fb40*/  IADD3 R6, P0, R26, R0, RZ ;  /* 0x000000001a067210 */ /* 0x000fe40007f1e0ff */
[----:B------:R-:W-:-:S03]  /*fb50*/  IADD3.X R5, R29, R2, RZ, P1, !PT ;  /* 0x000000021d057210 */ /* 0x000fc60000ffe4ff */
[----:B------:R-:W-:-:S03]  /*fb60*/  IMAD.X R7, R27, 0x1, R2, P0 ;  /* 0x000000011b077824 */ /* 0x000fc600000e0602 */
[----:B------:R-:W2:Y:S04]  /*fb70*/  LD.E.64 R4, desc[UR6][R4.64] ;  /* 0x0000000604047980 */ /* 0x000ea8000c101b00 */
[----:B------:R3:W4:Y:S01]  /*fb80*/  LD.E.64 R2, desc[UR6][R6.64] ;  /* 0x0000000606027980 */ /* 0x000722000c101b00 */
[C---:B-----5:R-:W-:Y:S01]  /*fb90*/  LOP3.LUT R0, R9.reuse, 0xffff0000, RZ, 0xc0, !PT ;  /* 0xffff000009007812 */ /* 0x060fe200078ec0ff */
[----:B------:R-:W-:Y:S01]  /*fba0*/  IMAD.U32 R14, R9, 0x10000, RZ ;  /* 0x00010000090e7824 */ /* 0x000fe200078e00ff */
[C---:B------:R-:W-:Y:S01]  /*fbb0*/  SHF.L.U32 R13, R10.reuse, 0x10, RZ ;  /* 0x000000100a0d7819 */ /* 0x040fe200000006ff */
[C---:B------:R-:W-:Y:S01]  /*fbc0*/  IMAD.U32 R17, R11.reuse, 0x10000, RZ ;  /* 0x000100000b117824 */ /* 0x040fe200078e00ff */
[----:B------:R-:W-:Y:S02]  /*fbd0*/  LOP3.LUT R12, R10, 0xffff0000, RZ, 0xc0, !PT ;  /* 0xffff00000a0c7812 */ /* 0x000fe400078ec0ff */
[----:B------:R-:W-:-:S02]  /*fbe0*/  LOP3.LUT R10, R11, 0xffff0000, RZ, 0xc0, !PT ;  /* 0xffff00000b0a7812 */ /* 0x000fc400078ec0ff */
[C---:B---3--:R-:W-:Y:S02]  /*fbf0*/  SHF.L.U32 R7, R8.reuse, 0x10, RZ ;  /* 0x0000001008077819 */ /* 0x048fe400000006ff */
[----:B------:R-:W-:Y:S02]  /*fc00*/  LOP3.LUT R6, R8, 0xffff0000, RZ, 0xc0, !PT ;  /* 0xffff000008067812 */ /* 0x000fe400078ec0ff */
[----:B--2---:R-:W-:Y:S01]  /*fc10*/  SHF.L.U32 R9, R4, 0x10, RZ ;  /* 0x0000001004097819 */ /* 0x004fe200000006ff */
[----:B----4-:R-:W-:Y:S01]  /*fc20*/  IMAD.U32 R8, R2, 0x10000, RZ ;  /* 0x0001000002087824 */ /* 0x010fe200078e00ff */
[----:B------:R-:W-:Y:S02]  /*fc30*/  LOP3.LUT R15, R4, 0xffff0000, RZ, 0xc0, !PT ;  /* 0xffff0000040f7812 */ /* 0x000fe400078ec0ff */
[----:B------:R-:W-:Y:S01]  /*fc40*/  LOP3.LUT R2, R2, 0xffff0000, RZ, 0xc0, !PT ;  /* 0xffff000002027812 */ /* 0x000fe200078ec0ff */
[C---:B------:R-:W-:Y:S01]  /*fc50*/  FMUL.FTZ R4, R6.reuse, R8 ;  /* 0x0000000806047220 */ /* 0x040fe20000410000 */
[----:B------:R-:W-:-:S03]  /*fc60*/  FMUL.FTZ R6, R6, R9 ;  /* 0x0000000906067220 */ /* 0x000fc60000410000 */
[C---:B------:R-:W-:Y:S01]  /*fc70*/  FFMA.FTZ R4, R7.reuse, R9, -R4 ;  /* 0x0000000907047223 */ /* 0x040fe20000010804 */
[----:B------:R-:W-:Y:S01]  /*fc80*/  FFMA.FTZ R6, R7, R8, R6 ;  /* 0x0000000807067223 */ /* 0x000fe20000010006 */
[CC--:B------:R-:W-:Y:S01]  /*fc90*/  FMUL.FTZ R11, R0.reuse, R2.reuse ;  /* 0x00000002000b7220 */ /* 0x0c0fe20000410000 */
[C---:B------:R-:W-:Y:S01]  /*fca0*/  LOP3.LUT R7, R3.reuse, 0xffff0000, RZ, 0xc0, !PT ;  /* 0xffff000003077812 */ /* 0x040fe200078ec0ff */
[----:B------:R-:W-:Y:S01]  /*fcb0*/  FMUL.FTZ R0, R0, R15 ;  /* 0x0000000f00007220 */ /* 0x000fe20000410000 */
[----:B------:R-:W-:Y:S02]  /*fcc0*/  SHF.L.U32 R3, R3, 0x10, RZ ;  /* 0x0000001003037819 */ /* 0x000fe400000006ff */
[C---:B------:R-:W-:Y:S01]  /*fcd0*/  LOP3.LUT R8, R5.reuse, 0xffff0000, RZ, 0xc0, !PT ;  /* 0xffff000005087812 */ /* 0x040fe200078ec0ff */
[----:B------:R-:W-:Y:S02]  /*fce0*/  IMAD.U32 R5, R5, 0x10000, RZ ;  /* 0x0001000005057824 */ /* 0x000fe400078e00ff */
[----:B------:R-:W-:Y:S01]  /*fcf0*/  FFMA.FTZ R2, R14, R2, R0 ;  /* 0x000000020e027223 */ /* 0x000fe20000010000 */
[----:B------:R-:W-:Y:S01]  /*fd00*/  FMUL.FTZ R0, R10, R7 ;  /* 0x000000070a007220 */ /* 0x000fe20000410000 */
[----:B------:R-:W-:Y:S01]  /*fd10*/  FMUL.FTZ R9, R12, R3 ;  /* 0x000000030c097220 */ /* 0x000fe20000410000 */
[-C--:B------:R-:W-:Y:S01]  /*fd20*/  FMUL.FTZ R10, R10, R8.reuse ;  /* 0x000000080a0a7220 */ /* 0x080fe20000410000 */
[----:B------:R-:W-:Y:S01]  /*fd30*/  FMUL.FTZ R12, R12, R5 ;  /* 0x000000050c0c7220 */ /* 0x000fe20000410000 */
[----:B------:R-:W-:Y:S01]  /*fd40*/  FFMA.FTZ R11, R14, R15, -R11 ;  /* 0x0000000f0e0b7223 */ /* 0x000fe2000001080b */
        /* <DEDUP_REMOVED lines=12> */
.L_x_3921:
[----:B------:R-:W-:Y:S05]  /*fe10*/  BSYNC B0 ;  /* 0x0000000000007941 */ /* 0x000fea0003800000 */
.L_x_3920:
[----:B-----5:R2:W-:Y:S01]  /*fe20*/  STS.128 [R241+0x1800], R8 ;  /* 0x00180008f1007388 */ /* 0x0205e20000000c00 */
[----:B------:R-:W-:Y:S05]  /*fe30*/  BRA `(.L_x_3919) ;  /* 0x0000001800887947 */ /* 0x000fea0003800000 */
.L_x_3906:
        /* <DEDUP_REMOVED lines=15> */
[----:B------:R-:W-:Y:S01]  /*ff30*/  LEA.HI.X.SX32 R9, R9, R13, 0x1, P0 ;  /* 0x0000000d09097211 */ /* 0x000fe200000f0eff */
[----:B------:R-:W-:Y:S01]  /*ff40*/  IMAD.MOV.U32 R16, RZ, RZ, RZ ;  /* 0x000000ffff107224 */ /* 0x000fe200078e00ff */
[----:B-1----:R-:W-:Y:S01]  /*ff50*/  LEA R10, P0, R8, R26, 0x1 ;  /* 0x0000001a080a7211 */ /* 0x002fe200078008ff */
[----:B------:R-:W2:Y:S01]  /*ff60*/  LD.E.128 R4, desc[UR6][R4.64] ;  /* 0x0000000604047980 */ /* 0x000ea2000c101d00 */
[----:B------:R-:W-:Y:S02]  /*ff70*/  @P1 IADD3 R16, -R2, RZ, RZ ;  /* 0x000000ff02101210 */ /* 0x000fe40007ffe1ff */
[----:B------:R-:W-:Y:S02]  /*ff80*/  LEA.HI.X R11, R8, R27, R9, 0x1, P0 ;  /* 0x0000001b080b7211 */ /* 0x000fe400000f0c09 */
[----:B------:R-:W-:-:S04]  /*ff90*/  IADD3 R17, P0, R16, R3, RZ ;  /* 0x0000000310117210 */ /* 0x000fc80007f1e0ff */
[----:B------:R-:W3:Y:S01]  /*ffa0*/  LD.E.128 R8, desc[UR6][R10.64] ;  /* 0x000000060a087980 */ /* 0x000ee2000c101d00 */
[----:B------:R-:W-:Y:S02]  /*ffb0*/  LEA.HI.X.SX32 R16, R16, R13, 0x1, P0 ;  /* 0x0000000d10107211 */ /* 0x000fe400000f0eff */
[----:B------:R-:W-:-:S04]  /*ffc0*/  LEA R18, P0, R17, R28, 0x1 ;  /* 0x0000001c11127211 */ /* 0x000fc800078008ff */
[----:B------:R-:W-:-:S06]  /*ffd0*/  LEA.HI.X R19, R17, R29, R16, 0x1, P0 ;  /* 0x0000001d11137211 */ /* 0x000fcc00000f0c10 */
[----:B------:R-:W4:Y:S01]  /*ffe0*/  LD.E.128 R16, desc[UR6][R18.64] ;  /* 0x0000000612107980 */ /* 0x000f22000c101d00 */
[C---:B-----5:R-:W-:Y:S01]  /*fff0*/  IMAD.U32 R34, R20.reuse, 0x10000, RZ ;  /* 0x0001000014227824 */ /* 0x060fe200078e00ff */
[----:B------:R-:W-:Y:S01]  /*10000*/  LOP3.LUT R24, R20, 0xffff0000, RZ, 0xc0, !PT ;  /* 0xffff000014187812 */ /* 0x000fe200078ec0ff */
[----:B------:R-:W-:Y:S01]  /*10010*/  IMAD.U32 R38, R22, 0x10000, RZ ;  /* 0x0001000016267824 */ /* 0x000fe200078e00ff */
[C---:B------:R-:W-:Y:S02]  /*10020*/  LOP3.LUT R20, R21.reuse, 0xffff0000, RZ, 0xc0, !PT ;  /* 0xffff000015147812 */ /* 0x040fe400078ec0ff */
[----:B------:R-:W-:Y:S02]  /*10030*/  SHF.L.U32 R39, R21, 0x10, RZ ;  /* 0x0000001015277819 */ /* 0x000fe400000006ff */
[C---:B------:R-:W-:Y:S02]  /*10040*/  LOP3.LUT R21, R23.reuse, 0xffff0000, RZ, 0xc0, !PT ;  /* 0xffff000017157812 */ /* 0x040fe400078ec0ff */
[----:B------:R-:W-:-:S02]  /*10050*/  SHF.L.U32 R52, R23, 0x10, RZ ;  /* 0x0000001017347819 */ /* 0x000fc400000006ff */
[----:B------:R-:W-:Y:S01]  /*10060*/  LOP3.LUT R22, R22, 0xffff0000, RZ, 0xc0, !PT ;  /* 0xffff000016167812 */ /* 0x000fe200078ec0ff */
[C---:B--2---:R-:W-:Y:S01]  /*10070*/  IMAD.U32 R51, R4.reuse, 0x10000, RZ ;  /* 0x0001000004337824 */ /* 0x044fe200078e00ff */
[----:B------:R-:W-:Y:S01]  /*10080*/  LOP3.LUT R23, R4, 0xffff0000, RZ, 0xc0, !PT ;  /* 0xffff000004177812 */ /* 0x000fe200078ec0ff */
[----:B------:R-:W-:Y:S01]  /*10090*/  IMAD.U32 R53, R6, 0x10000, RZ ;  /* 0x0001000006357824 */ /* 0x000fe200078e00ff */
[C---:B------:R-:W-:Y:S02]  /*100a0*/  SHF.L.U32 R4, R5.reuse, 0x10, RZ ;  /* 0x0000001005047819 */ /* 0x040fe400000006ff */
        /* <DEDUP_REMOVED lines=27> */
[----:B------:R-:W-:Y:S01]  /*10260*/  SHF.L.U32 R7, R17, 0x10, RZ ;  /* 0x0000001011077819 */ /* 0x000fe200000006ff */
        /* <DEDUP_REMOVED lines=24> */
.L_x_3925:
[----:B------:R-:W-:Y:S05]  /*103f0*/  BSYNC B0 ;  /* 0x0000000000007941 */ /* 0x000fea0003800000 */
.L_x_3924:
[----:B-----5:R2:W-:Y:S02]  /*10400*/  STS.128 [R241], R20 ;  /* 0x00000014f1007388 */ /* 0x0205e40000000c00 */
.L_x_3923:
[----:B------:R-:W-:Y:S05]  /*10410*/  BSYNC B1 ;  /* 0x0000000000017941 */ /* 0x000fea0003800000 */
.L_x_3922:
        /* <DEDUP_REMOVED lines=19> */
[----:B------:R-:W-:Y:S02]  /*10550*/  LEA R8, P1, R6, R26, 0x1 ;  /* 0x0000001a06087211 */ /* 0x000fe400078208ff */
[----:B------:R-:W-:Y:S02]  /*10560*/  @P0 IADD3 R17, -R2, RZ, RZ ;  /* 0x000000ff02110210 */ /* 0x000fe40007ffe1ff */
[----:B------:R-:W-:Y:S01]  /*10570*/  LEA.HI.X R9, R6, R27, R5, 0x1, P1 ;  /* 0x0000001b06097211 */ /* 0x000fe200008f0c05 */
[----:B------:R-:W-:Y:S01]  /*10580*/  IMAD.WIDE R4, R4, 0x2, R36 ;  /* 0x0000000204047825 */ /* 0x000fe200078e0224 */
[----:B------:R-:W-:-:S04]  /*10590*/  IADD3 R16, P1, R17, R16, RZ ;  /* 0x0000001011107210 */ /* 0x000fc80007f3e0ff */
[----:B-1----:R-:W3:Y:S01]  /*105a0*/  LD.E.128 R8, desc[UR6][R8.64] ;  /* 0x0000000608087980 */ /* 0x002ee2000c101d00 */
[----:B------:R-:W-:Y:S02]  /*105b0*/  LEA.HI.X.SX32 R17, R17, R25, 0x1, P1 ;  /* 0x0000001911117211 */ /* 0x000fe400008f0eff */
[C---:B------:R-:W-:Y:S01]  /*105c0*/  LEA R18, P1, R16.reuse, R28, 0x1 ;  /* 0x0000001c10127211 */ /* 0x040fe200078208ff */
[----:B------:R-:W4:Y:S03]  /*105d0*/  LD.E.128 R4, desc[UR6][R4.64] ;  /* 0x0000000604047980 */ /* 0x000f26000c101d00 */
[----:B------:R-:W-:-:S06]  /*105e0*/  LEA.HI.X R19, R16, R29, R17, 0x1, P1 ;  /* 0x0000001d10137211 */ /* 0x000fcc00008f0c11 */
[----:B------:R-:W4:Y:S01]  /*105f0*/  LD.E.128 R16, desc[UR6][R18.64] ;  /* 0x0000000612107980 */ /* 0x000f22000c101d00 */
[C---:B-----5:R-:W-:Y:S01]  /*10600*/  IMAD.U32 R34, R20.reuse, 0x10000, RZ ;  /* 0x0001000014227824 */ /* 0x060fe200078e00ff */
[----:B------:R-:W-:Y:S01]  /*10610*/  LOP3.LUT R25, R20, 0xffff0000, RZ, 0xc0, !PT ;  /* 0xffff000014197812 */ /* 0x000fe200078ec0ff */
[C---:B--2---:R-:W-:Y:S01]  /*10620*/  IMAD.U32 R37, R21.reuse, 0x10000, RZ ;  /* 0x0001000015257824 */ /* 0x044fe200078e00ff */
[----:B------:R-:W-:Y:S01]  /*10630*/  LOP3.LUT R20, R21, 0xffff0000, RZ, 0xc0, !PT ;  /* 0xffff000015147812 */ /* 0x000fe200078ec0ff */
[C---:B------:R-:W-:Y:S01]  /*10640*/  IMAD.U32 R39, R23.reuse, 0x10000, RZ ;  /* 0x0001000017277824 */ /* 0x040fe200078e00ff */
[----:B------:R-:W-:Y:S02]  /*10650*/  LOP3.LUT R21, R23, 0xffff0000, RZ, 0xc0, !PT ;  /* 0xffff000017157812 */ /* 0x000fe400078ec0ff */
[C---:B------:R-:W-:Y:S02]  /*10660*/  SHF.L.U32 R36, R22.reuse, 0x10, RZ ;  /* 0x0000001016247819 */ /* 0x040fe400000006ff */
        /* <DEDUP_REMOVED lines=57> */
.L_x_3929:
[----:B------:R-:W-:Y:S05]  /*10a00*/  BSYNC B0 ;  /* 0x0000000000007941 */ /* 0x000fea0003800000 */
.L_x_3928:
[----:B-----5:R3:W-:Y:S02]  /*10a10*/  STS.128 [R241+0x800], R20 ;  /* 0x00080014f1007388 */ /* 0x0207e40000000c00 */
.L_x_3927:
[----:B------:R-:W-:Y:S05]  /*10a20*/  BSYNC B1 ;  /* 0x0000000000017941 */ /* 0x000fea0003800000 */
.L_x_3926:
        /* <DEDUP_REMOVED lines=20> */
[----:B------:R-:W-:Y:S01]  /*10b70*/  LEA R8, P1, R6, R26, 0x1 ;  /* 0x0000001a06087211 */ /* 0x000fe200078208ff */
[----:B------:R-:W-:-:S03]  /*10b80*/  @P0 IMAD.MOV R18, RZ, RZ, -R2 ;  /* 0x000000ffff120224 */ /* 0x000fc600078e0a02 */
        /* <DEDUP_REMOVED lines=9> */
[C---:B--2--5:R-:W-:Y:S01]  /*10c20*/  IMAD.U32 R33, R20.reuse, 0x10000, RZ ;  /* 0x0001000014217824 */ /* 0x064fe200078e00ff */
        /* <DEDUP_REMOVED lines=63> */
.L_x_3933:
[----:B------:R-:W-:Y:S05]  /*11020*/  BSYNC B0 ;  /* 0x0000000000007941 */ /* 0x000fea0003800000 */
.L_x_3932:
[----:B-----5:R4:W-:Y:S02]  /*11030*/  STS.128 [R241+0x1000], R20 ;  /* 0x00100014f1007388 */ /* 0x0209e40000000c00 */
.L_x_3931:
[----:B------:R-:W-:Y:S05]  /*11040*/  BSYNC B1 ;  /* 0x0000000000017941 */ /* 0x000fea0003800000 */
.L_x_3930:
        /* <DEDUP_REMOVED lines=19> */
[----:B------:R-:W-:Y:S01]  /*11180*/  LEA R14, P1, R12, R26, 0x1 ;  /* 0x0000001a0c0e7211 */ /* 0x000fe200078208ff */
[----:B------:R-:W-:Y:S01]  /*11190*/  IMAD.MOV.U32 R17, RZ, RZ, RZ ;  /* 0x000000ffff117224 */ /* 0x000fe200078e00ff */
[----:B------:R-:W-:Y:S01]  /*111a0*/  @P0 IADD3 R17, -R2, RZ, RZ ;  /* 0x000000ff02110210 */ /* 0x000fe20007ffe1ff */
[----:B------:R-:W2:Y:S01]  /*111b0*/  LD.E.128 R8, desc[UR6][R10.64] ;  /* 0x000000060a087980 */ /* 0x000ea2000c101d00 */
[----:B------:R-:W-:Y:S02]  /*111c0*/  LEA.HI.X R15, R12, R27, R13, 0x1, P1 ;  /* 0x0000001b0c0f7211 */ /* 0x000fe400008f0c0d */
[----:B------:R-:W-:-:S04]  /*111d0*/  IADD3 R3, P1, R17, R3, RZ ;  /* 0x0000000311037210 */ /* 0x000fc80007f3e0ff */
[----:B------:R-:W2:Y:S01]  /*111e0*/  LD.E.128 R12, desc[UR6][R14.64] ;  /* 0x000000060e0c7980 */ /* 0x000ea2000c101d00 */
[----:B------:R-:W-:Y:S02]  /*111f0*/  LEA.HI.X.SX32 R0, R17, R0, 0x1, P1 ;  /* 0x0000000011007211 */ /* 0x000fe400008f0eff */
[----:B--234-:R-:W-:-:S04]  /*11200*/  LEA R20, P1, R3, R28, 0x1 ;  /* 0x0000001c03147211 */ /* 0x01cfc800078208ff */
[----:B------:R-:W-:-:S06]  /*11210*/  LEA.HI.X R21, R3, R29, R0, 0x1, P1 ;  /* 0x0000001d03157211 */ /* 0x000fcc00008f0c00 */
[----:B------:R-:W2:Y:S01]  /*11220*/  LD.E.128 R20, desc[UR6][R20.64] ;  /* 0x0000000614147980 */ /* 0x000ea2000c101d00 */
[C---:B-----5:R-:W-:Y:S01]  /*11230*/  LOP3.LUT R0, R5.reuse, 0xffff0000, RZ, 0xc0, !PT ;  /* 0xffff000005007812 */ /* 0x060fe200078ec0ff */
        /* <DEDUP_REMOVED lines=12> */
[----:B------:R-:W-:Y:S01]  /*11300*/  LOP3.LUT R9, R10, 0xffff0000, RZ, 0xc0, !PT ;  /* 0xffff00000a097812 */ /* 0x000fe200078ec0ff */
[----:B------:R-:W-:Y:S01]  /*11310*/  IMAD.U32 R29, R12, 0x10000, RZ ;  /* 0x000100000c1d7824 */ /* 0x000fe200078e00ff */
[C---:B------:R-:W-:Y:S01]  /*11320*/  SHF.L.U32 R8, R11.reuse, 0x10, RZ ;  /* 0x000000100b087819 */ /* 0x040fe200000006ff */
[----:B------:R-:W-:Y:S01]  /*11330*/  IMAD.U32 R31, R14, 0x10000, RZ ;  /* 0x000100000e1f7824 */ /* 0x000fe200078e00ff */
[----:B------:R-:W-:Y:S01]  /*11340*/  LOP3.LUT R30, R11, 0xffff0000, RZ, 0xc0, !PT ;  /* 0xffff00000b1e7812 */ /* 0x000fe200078ec0ff */
[----:B------:R-:W-:Y:S01]  /*11350*/  @!P0 FADD.FTZ R29, -R29, -RZ ;  /* 0x800000ff1d1d8221 */ /* 0x000fe20000010100 */
[----:B------:R-:W-:Y:S01]  /*11360*/  SHF.L.U32 R10, R13, 0x10, RZ ;  /* 0x000000100d0a7819 */ /* 0x000fe200000006ff */
[----:B------:R-:W-:Y:S01]  /*11370*/  @!P0 FADD.FTZ R31, -R31, -RZ ;  /* 0x800000ff1f1f8221 */ /* 0x000fe20000010100 */
[----:B------:R-:W-:Y:S01]  /*11380*/  LOP3.LUT R32, R13, 0xffff0000, RZ, 0xc0, !PT ;  /* 0xffff00000d207812 */ /* 0x000fe200078ec0ff */
[----:B------:R-:W-:Y:S01]  /*11390*/  FMUL.FTZ R19, R19, R29 ;  /* 0x0000001d13137220 */ /* 0x000fe20000410000 */
        /* <DEDUP_REMOVED lines=10> */
[----:B------:R-:W-:Y:S01]  /*11440*/  FMUL.FTZ R7, R7, R11 ;  /* 0x0000000b07077220 */ /* 0x000fe20000410000 */
[----:B------:R-:W-:Y:S01]  /*11450*/  @!P0 FADD.FTZ R14, -R14, -RZ ;  /* 0x800000ff0e0e8221 */ /* 0x000fe20000010100 */
[----:B------:R-:W-:Y:S01]  /*11460*/  FMUL.FTZ R9, R9, R13 ;  /* 0x0000000d09097220 */ /* 0x000fe20000410000 */
[----:B------:R-:W-:Y:S01]  /*11470*/  FMUL.FTZ R8, R8, R12 ;  /* 0x0000000c08087220 */ /* 0x000fe20000410000 */
[----:B--2---:R-:W-:-:S02]  /*11480*/  IMAD.U32 R12, R20, 0x10000, RZ ;  /* 0x00010000140c7824 */ /* 0x004fc400078e00ff */
        /* <DEDUP_REMOVED lines=26> */
.L_x_3935:
[----:B------:R-:W-:Y:S05]  /*11630*/  BSYNC B0 ;  /* 0x0000000000007941 */ /* 0x000fea0003800000 */
.L_x_3934:
[----:B-----5:R1:W-:Y:S01]  /*11640*/  STS.128 [R241+0x1800], R4 ;  /* 0x00180004f1007388 */ /* 0x0203e20000000c00 */
[----:B------:R-:W-:Y:S05]  /*11650*/  BRA `(.L_x_3919) ;  /* 0x0000000000807947 */ /* 0x000fea0003800000 */
.L_x_3905:
        /* <DEDUP_REMOVED lines=8> */
[C---:B---3-5:R-:W-:Y:S02]  /*116e0*/  @!P6 LEA R6, P2, R172.reuse, R178, 0x1 ;  /* 0x000000b2ac06e211 */ /* 0x068fe400078408ff */
[-C--:B------:R-:W-:Y:S02]  /*116f0*/  @!P5 IADD3 R3, P1, R3, R172.reuse, RZ ;  /* 0x000000ac0303d210 */ /* 0x080fe40007f3e0ff */
[----:B------:R-:W-:Y:S01]  /*11700*/  @!P3 IMAD.MOV.U32 R8, RZ, RZ, R172 ;  /* 0x000000ffff08b224 */ /* 0x000fe200078e00ac */
[--C-:B------:R-:W-:Y:S01]  /*11710*/  @!P6 LEA.HI.X R7, R172, R179, R175.reuse, 0x1, P2 ;  /* 0x000000b3ac07e211 */ /* 0x100fe200010f0caf */
[--C-:B------:R-:W-:Y:S01]  /*11720*/  @!P3 IMAD.MOV.U32 R9, RZ, RZ, R175.reuse ;  /* 0x000000ffff09b224 */ /* 0x100fe200078e00af */
[----:B------:R-:W-:Y:S01]  /*11730*/  @!P4 LEA R0, P0, R176, R172, 0x5 ;  /* 0x000000acb000c211 */ /* 0x000fe200078028ff */
[----:B------:R-:W-:Y:S01]  /*11740*/  @!P5 IMAD.X R2, R2, 0x1, R175, P1 ;  /* 0x000000010202d824 */ /* 0x000fe200008e06af */
[-C--:B------:R-:W-:Y:S01]  /*11750*/  @!P5 LEA R10, P1, R3, R178.reuse, 0x1 ;  /* 0x000000b2030ad211 */ /* 0x080fe200078208ff */
[----:B------:R-:W-:Y:S01]  /*11760*/  @!P3 IMAD R4, R177, 0x30, RZ ;  /* 0x00000030b104b824 */ /* 0x000fe200078e02ff */
[C---:B------:R-:W-:Y:S01]  /*11770*/  @!P4 LEA.HI.X R174, R176.reuse, R175, R177, 0x5, P0 ;  /* 0x000000afb0aec211 */ /* 0x040fe200000f2cb1 */
[----:B------:R-:W-:Y:S01]  /*11780*/  @!P3 IMAD.WIDE.U32 R8, R176, 0x30, R8 ;  /* 0x00000030b008b825 */ /* 0x000fe200078e0008 */
[-C--:B------:R-:W-:Y:S01]  /*11790*/  @!P5 LEA.HI.X R11, R3, R179.reuse, R2, 0x1, P1 ;  /* 0x000000b3030bd211 */ /* 0x080fe200008f0c02 */
[----:B------:R-:W-:Y:S01]  /*117a0*/  @!PT LDS RZ, [RZ] ;  /* 0x00000000fffff984 */ /* 0x000fe20000000800 */
[----:B------:R-:W-:Y:S01]  /*117b0*/  @!PT LDS RZ, [RZ] ;  /* 0x00000000fffff984 */ /* 0x000fe20000000800 */
[----:B------:R-:W-:Y:S01]  /*117c0*/  @!PT LDS RZ, [RZ] ;  /* 0x00000000fffff984 */ /* 0x000fe20000000800 */
[----:B------:R1:W-:Y:S01]  /*117d0*/  @!P6 LDGSTS.E.BYPASS.LTC128B.128 [R241], desc[UR6][R6.64] ;  /* 0x0000000006f1efae */ /* 0x0003e2000b901d46 */
[-C--:B------:R-:W-:Y:S01]  /*117e0*/  @!P4 LEA R2, P1, R0, R178.reuse, 0x1 ;  /* 0x000000b20002c211 */ /* 0x080fe200078208ff */
[----:B------:R-:W-:Y:S01]  /*117f0*/  @!P3 IMAD.IADD R4, R9, 0x1, R4 ;  /* 0x000000010904b824 */ /* 0x000fe200078e0204 */
[----:B------:R-:W-:Y:S01]  /*11800*/  @!P3 LEA R12, P0, R8, R178, 0x1 ;  /* 0x000000b2080cb211 */ /* 0x000fe200078008ff */
[----:B------:R1:W-:Y:S01]  /*11810*/  @!P5 LDGSTS.E.BYPASS.LTC128B.128 [R241+0x800], desc[UR6][R10.64] ;  /* 0x008000000af1dfae */ /* 0x0003e2000b901d46 */
[----:B------:R-:W-:-:S02]  /*11820*/  @!P4 LEA.HI.X R3, R0, R179, R174, 0x1, P1 ;  /* 0x000000b30003c211 */ /* 0x000fc400008f0cae */
[----:B------:R-:W-:-:S03]  /*11830*/  @!P3 LEA.HI.X R13, R8, R179, R4, 0x1, P0 ;  /* 0x000000b3080db211 */ /* 0x000fc600000f0c04 */
[----:B------:R1:W-:Y:S04]  /*11840*/  @!P4 LDGSTS.E.BYPASS.LTC128B.128 [R241+0x1000], desc[UR6][R2.64] ;  /* 0x0100000002f1cfae */ /* 0x0003e8000b901d46 */
[----:B------:R1:W-:Y:S02]  /*11850*/  @!P3 LDGSTS.E.BYPASS.LTC128B.128 [R241+0x1800], desc[UR6][R12.64] ;  /* 0x018000000cf1bfae */ /* 0x0003e4000b901d46 */
.L_x_3919:
[----:B------:R-:W-:Y:S05]  /*11860*/  BSYNC B2 ;  /* 0x0000000000027941 */ /* 0x000fea0003800000 */
.L_x_3904:
[----:B------:R-:W-:Y:S02]  /*11870*/  VIADD R244, R35, 0xffffffff ;  /* 0xffffffff23f47836 */ /* 0x000fe40000000000 */
[----:B-1----:R-:W-:Y:S02]  /*11880*/  VIADD R12, R170, 0x50 ;  /* 0x00000050aa0c7836 */ /* 0x002fe40000000000 */
[----:B------:R-:W-:Y:S02]  /*11890*/  IMAD.SHL.U32 R196, R244, 0x100, RZ ;  /* 0x00000100f4c47824 */ /* 0x000fe400078e00ff */
[----:B--23--:R-:W-:Y:S02]  /*118a0*/  VIADD R11, R170, 0x60 ;  /* 0x00000060aa0b7836 */ /* 0x00cfe40000000000 */
[----:B------:R-:W-:Y:S02]  /*118b0*/  IMAD.IADD R0, R48, 0x1, -R196 ;  /* 0x0000000130007824 */ /* 0x000fe400078e0ac4 */
[----:B------:R-:W-:-:S02]  /*118c0*/  VIADD R10, R170, 0x70 ;  /* 0x00000070aa0a7836 */ /* 0x000fc40000000000 */
[----:B------:R-:W-:Y:S01]  /*118d0*/  VIADD R19, R170, 0x40 ;  /* 0x00000040aa137836 */ /* 0x000fe20000000000 */
[-C--:B------:R-:W-:Y:S01]  /*118e0*/  ISETP.GE.AND P5, PT, R24, R0.reuse, PT ;  /* 0x000000001800720c */ /* 0x080fe20003fa6270 */
[C---:B------:R-:W-:Y:S01]  /*118f0*/  VIADD R9, R170.reuse, 0x80 ;  /* 0x00000080aa097836 */ /* 0x040fe20000000000 */
[CC--:B------:R-:W-:Y:S01]  /*11900*/  ISETP.GE.AND P1, PT, R170.reuse, R0.reuse, PT ;  /* 0x00000000aa00720c */ /* 0x0c0fe20003f26270 */
[----:B------:R-:W-:Y:S01]  /*11910*/  VIADD R8, R170, 0x90 ;  /* 0x00000090aa087836 */ /* 0x000fe20000000000 */
[-C--:B------:R-:W-:Y:S02]  /*11920*/  ISETP.GE.AND P2, PT, R25, R0.reuse, PT ;  /* 0x000000001900720c */ /* 0x080fe40003f46270 */
        /* <DEDUP_REMOVED lines=14> */
[----:B----4-:R-:W-:-:S02]  /*11a10*/  @!P4 IMAD.MOV.U32 R20, RZ, RZ, R233 ;  /* 0x000000ffff14c224 */ /* 0x010fc400078e00e9 */
[----:B------:R2:W-:Y:S01]  /*11a20*/  @!P5 LDGSTS.E.BYPASS.LTC128B.128 [R241+0x2800], desc[UR6][R4.64] ;  /* 0x0280000004f1dfae */ /* 0x0005e2000b901d46 */
[----:B------:R-:W-:Y:S01]  /*11a30*/  ISETP.GE.AND P5, PT, R19, R0, PT ;  /* 0x000000001300720c */ /* 0x000fe20003fa6270 */
[--C-:B------:R-:W-:Y:S02]  /*11a40*/  @!P4 IMAD.MOV.U32 R21, RZ, RZ, R232.reuse ;  /* 0x000000ffff15c224 */ /* 0x100fe400078e00e8 */
[----:B------:R-:W-:Y:S02]  /*11a50*/  @!P3 IMAD.MOV.U32 R14, RZ, RZ, R233 ;  /* 0x000000ffff0eb224 */ /* 0x000fe400078e00e9 */
[----:B------:R-:W-:Y:S02]  /*11a60*/  @!P3 IMAD.MOV.U32 R15, RZ, RZ, R232 ;  /* 0x000000ffff0fb224 */ /* 0x000fe400078e00e8 */
[----:B------:R-:W-:-:S04]  /*11a70*/  @!P6 IMAD.WIDE.U32 R22, R40, 0x60, R6 ;  /* 0x000000602816e825 */ /* 0x000fc800078e0006 */
[----:B------:R-:W-:Y:S02]  /*11a80*/  @!P1 IMAD.MOV.U32 R6, RZ, RZ, R233 ;  /* 0x000000ffff069224 */ /* 0x000fe400078e00e9 */
[----:B------:R-:W-:Y:S02]  /*11a90*/  @!P1 IMAD.MOV.U32 R7, RZ, RZ, R232 ;  /* 0x000000ffff079224 */ /* 0x000fe400078e00e8 */
[----:B------:R-:W-:-:S04]  /*11aa0*/  @!P4 IMAD.WIDE.U32 R20, R40, 0xa0, R20 ;  /* 0x000000a02814c825 */ /* 0x000fc800078e0014 */
[C---:B------:R-:W-:Y:S01]  /*11ab0*/  @!P3 IMAD.WIDE.U32 R14, R40.reuse, 0xc0, R14 ;  /* 0x000000c0280eb825 */ /* 0x040fe200078e000e */
[----:B-1----:R-:W-:-:S03]  /*11ac0*/  @!P2 LEA R2, P0, R40, R233, 0x6 ;  /* 0x000000e92802a211 */ /* 0x002fc600078030ff */
[C---:B------:R-:W-:Y:S01]  /*11ad0*/  @!P1 IMAD.WIDE.U32 R6, R40.reuse, 0xe0, R6 ;  /* 0x000000e028069825 */ /* 0x040fe200078e0006 */
[----:B------:R-:W-:-:S03]  /*11ae0*/  @!P2 LEA.HI.X R3, R40, R232, R41, 0x6, P0 ;  /* 0x000000e82803a211 */ /* 0x000fc600000f3429 */
[----:B--2---:R-:W-:Y:S01]  /*11af0*/  @!P6 IMAD R5, R41, 0x60, RZ ;  /* 0x000000602905e824 */ /* 0x004fe200078e02ff */
[----:B------:R-:W-:Y:S01]  /*11b00*/  ISETP.GE.AND P0, PT, R9, R0, PT ;  /* 0x000000000900720c */ /* 0x000fe20003f06270 */
[----:B------:R-:W-:Y:S01]  /*11b10*/  @!P4 IMAD R4, R41, 0xa0, RZ ;  /* 0x000000a02904c824 */ /* 0x000fe200078e02ff */
[----:B------:R1:W-:Y:S01]  /*11b20*/  @!P2 LDGSTS.E.BYPASS.LTC128B.128 [R241+0x3000], desc[UR6][R2.64] ;  /* 0x0300000002f1afae */ /* 0x0003e2000b901d46 */
[----:B------:R-:W-:Y:S01]  /*11b30*/  @!P5 LEA R26, P2, R40, R233, 0x7 ;  /* 0x000000e9281ad211 */ /* 0x000fe200078438ff */
[----:B------:R-:W-:Y:S02]  /*11b40*/  @!P6 IMAD.IADD R23, R5, 0x1, R23 ;  /* 0x000000010517e824 */ /* 0x000fe400078e0217 */
[----:B------:R-:W-:Y:S01]  /*11b50*/  @!P4 IMAD.IADD R5, R4, 0x1, R21 ;  /* 0x000000010405c824 */ /* 0x000fe200078e0215 */
[----:B------:R-:W-:Y:S01]  /*11b60*/  @!P5 LEA.HI.X R27, R40, R232, R41, 0x7, P2 ;  /* 0x000000e8281bd211 */ /* 0x000fe200010f3c29 */
[----:B------:R-:W-:Y:S01]  /*11b70*/  @!P4 IMAD.MOV.U32 R4, RZ, RZ, R20 ;  /* 0x000000ffff04c224 */ /* 0x000fe200078e0014 */
[----:B------:R-:W-:Y:S01]  /*11b80*/  @!P6 LDGSTS.E.BYPASS.LTC128B.128 [R241+0x3800], desc[UR6][R22.64] ;  /* 0x0380000016f1efae */ /* 0x000fe2000b901d46 */
[----:B------:R-:W-:-:S03]  /*11b90*/  ISETP.GE.AND P6, PT, R8, R0, PT ;  /* 0x000000000800720c */ /* 0x000fc60003fc6270 */
[C---:B------:R-:W-:Y:S01]  /*11ba0*/  @!P0 LEA R20, P2, R40.reuse, R233, 0x8 ;  /* 0x000000e928148211 */ /* 0x040fe200078440ff */
[----:B------:R-:W-:Y:S03]  /*11bb0*/  @!P5 LDGSTS.E.BYPASS.LTC128B.128 [R241+0x4000], desc[UR6][R26.64] ;  /* 0x040000001af1dfae */ /* 0x000fe6000b901d46 */
[----:B------:R-:W-:Y:S01]  /*11bc0*/  @!P0 LEA.HI.X R21, R40, R232, R41, 0x8, P2 ;  /* 0x000000e828158211 */ /* 0x000fe200010f4429 */
[----:B------:R2:W-:Y:S05]  /*11bd0*/  @!P4 LDGSTS.E.BYPASS.LTC128B.128 [R241+0x4800], desc[UR6][R4.64] ;  /* 0x0480000004f1cfae */ /* 0x0005ea000b901d46 */
[----:B------:R-:W-:-:S02]  /*11be0*/  @!P6 IMAD R36, R41, 0x120, RZ ;  /* 0x000001202924e824 */ /* 0x000fc400078e02ff */
[C---:B-1----:R-:W-:Y:S02]  /*11bf0*/  @!P3 IMAD R3, R41.reuse, 0xc0, RZ ;  /* 0x000000c02903b824 */ /* 0x042fe400078e02ff */
[----:B------:R-:W-:Y:S02]  /*11c00*/  @!P1 IMAD R2, R41, 0xe0, RZ ;  /* 0x000000e029029824 */ /* 0x000fe400078e02ff */
[----:B------:R-:W-:Y:S02]  /*11c10*/  @!P3 IMAD.IADD R15, R3, 0x1, R15 ;  /* 0x00000001030fb824 */ /* 0x000fe400078e020f */
[----:B------:R-:W-:Y:S02]  /*11c20*/  @!P1 IMAD.IADD R3, R2, 0x1, R7 ;  /* 0x0000000102039824 */ /* 0x000fe400078e0207 */
[----:B------:R-:W-:Y:S01]  /*11c30*/  @!P1 IMAD.MOV.U32 R2, RZ, RZ, R6 ;  /* 0x000000ffff029224 */ /* 0x000fe200078e0006 */
[----:B------:R1:W-:Y:S01]  /*11c40*/  @!P3 LDGSTS.E.BYPASS.LTC128B.128 [R241+0x5000], desc[UR6][R14.64] ;  /* 0x050000000ef1bfae */ /* 0x0003e2000b901d46 */
[----:B------:R-:W-:-:S02]  /*11c50*/  VIADD R7, R170, 0xa0 ;  /* 0x000000a0aa077836 */ /* 0x000fc40000000000 */
[C---:B------:R-:W-:Y:S01]  /*11c60*/  VIADD R6, R170.reuse, 0xb0 ;  /* 0x000000b0aa067836 */ /* 0x040fe20000000000 */
[----:B------:R3:W-:Y:S02]  /*11c70*/  @!P1 LDGSTS.E.BYPASS.LTC128B.128 [R241+0x5800], desc[UR6][R2.64] ;  /* 0x0580000002f19fae */ /* 0x0007e4000b901d46 */
[-C--:B------:R-:W-:Y:S01]  /*11c80*/  ISETP.GE.AND P5, PT, R7, R0.reuse, PT ;  /* 0x000000000700720c */ /* 0x080fe20003fa6270 */
[----:B--2---:R-:W-:Y:S01]  /*11c90*/  VIADD R5, R170, 0xc0 ;  /* 0x000000c0aa057836 */ /* 0x004fe20000000000 */
[-C--:B------:R-:W-:Y:S01]  /*11ca0*/  ISETP.GE.AND P4, PT, R6, R0.reuse, PT ;  /* 0x000000000600720c */ /* 0x080fe20003f86270 */
[----:B------:R-:W-:Y:S01]  /*11cb0*/  VIADD R4, R170, 0xd0 ;  /* 0x000000d0aa047836 */ /* 0x000fe20000000000 */
[----:B------:R2:W-:Y:S02]  /*11cc0*/  @!P0 LDGSTS.E.BYPASS.LTC128B.128 [R241+0x6000], desc[UR6][R20.64] ;  /* 0x0600000014f18fae */ /* 0x0005e4000b901d46 */
[-C--:B------:R-:W-:Y:S02]  /*11cd0*/  ISETP.GE.AND P3, PT, R5, R0.reuse, PT ;  /* 0x000000000500720c */ /* 0x080fe40003f66270 */
[----:B------:R-:W-:-:S05]  /*11ce0*/  ISETP.GE.AND P2, PT, R4, R0, PT ;  /* 0x000000000400720c */ /* 0x000fca0003f46270 */
[----:B------:R-:W-:Y:S02]  /*11cf0*/  @!P5 IMAD R32, R41, 0x140, RZ ;  /* 0x000001402920d824 */ /* 0x000fe400078e02ff */
[--C-:B------:R-:W-:Y:S02]  /*11d00*/  @!P4 IMAD.MOV.U32 R30, RZ, RZ, R233.reuse ;  /* 0x000000ffff1ec224 */ /* 0x100fe400078e00e9 */
[--C-:B------:R-:W-:Y:S02]  /*11d10*/  @!P4 IMAD.MOV.U32 R31, RZ, RZ, R232.reuse ;  /* 0x000000ffff1fc224 */ /* 0x100fe400078e00e8 */
[--C-:B------:R-:W-:Y:S02]  /*11d20*/  @!P3 IMAD.MOV.U32 R28, RZ, RZ, R233.reuse ;  /* 0x000000ffff1cb224 */ /* 0x100fe400078e00e9 */
[----:B-1----:R-:W-:Y:S02]  /*11d30*/  @!P5 IMAD.MOV.U32 R14, RZ, RZ, R233 ;  /* 0x000000ffff0ed224 */ /* 0x002fe400078e00e9 */
[----:B------:R-:W-:-:S02]  /*11d40*/  @!P5 IMAD.MOV.U32 R15, RZ, RZ, R232 ;  /* 0x000000ffff0fd224 */ /* 0x000fc400078e00e8 */
[C---:B---3--:R-:W-:Y:S02]  /*11d50*/  VIADD R3, R170.reuse, 0xe0 ;  /* 0x000000e0aa037836 */ /* 0x048fe40000000000 */
[----:B------:R-:W-:Y:S02]  /*11d60*/  VIADD R2, R170, 0xf0 ;  /* 0x000000f0aa027836 */ /* 0x000fe40000000000 */
[----:B------:R-:W-:Y:S01]  /*11d70*/  @!P5 IMAD.WIDE.U32 R14, R40, 0x140, R14 ;  /* 0x00000140280ed825 */ /* 0x000fe200078e000e */
[-C--:B------:R-:W-:Y:S02]  /*11d80*/  ISETP.GE.AND P1, PT, R3, R0.reuse, PT ;  /* 0x000000000300720c */ /* 0x080fe40003f26270 */
[----:B------:R-:W-:Y:S01]  /*11d90*/  ISETP.GE.AND P0, PT, R2, R0, PT ;  /* 0x000000000200720c */ /* 0x000fe20003f06270 */
[----:B--2---:R-:W-:Y:S02]  /*11da0*/  @!P6 IMAD.MOV.U32 R20, RZ, RZ, R233 ;  /* 0x000000ffff14e224 */ /* 0x004fe400078e00e9 */
[----:B------:R-:W-:-:S02]  /*11db0*/  @!P6 IMAD.MOV.U32 R21, RZ, RZ, R232 ;  /* 0x000000ffff15e224 */ /* 0x000fc400078e00e8 */
[----:B------:R-:W-:Y:S02]  /*11dc0*/  @!P3 IMAD.MOV.U32 R29, RZ, RZ, R232 ;  /* 0x000000ffff1db224 */ /* 0x000fe400078e00e8 */
[----:B------:R-:W-:-:S04]  /*11dd0*/  @!P6 IMAD.WIDE.U32 R20, R40, 0x120, R20 ;  /* 0x000001202814e825 */ /* 0x000fc800078e0014 */
[----:B------:R-:W-:Y:S02]  /*11de0*/  @!P2 IMAD.MOV.U32 R26, RZ, RZ, R233 ;  /* 0x000000ffff1aa224 */ /* 0x000fe400078e00e9 */
[--C-:B------:R-:W-:Y:S02]  /*11df0*/  @!P2 IMAD.MOV.U32 R27, RZ, RZ, R232.reuse ;  /* 0x000000ffff1ba224 */ /* 0x100fe400078e00e8 */
[----:B------:R-:W-:Y:S02]  /*11e00*/  @!P6 IMAD.IADD R37, R36, 0x1, R21 ;  /* 0x000000012425e824 */ /* 0x000fe400078e0215 */
[----:B------:R-:W-:Y:S02]  /*11e10*/  @!P1 IMAD.MOV.U32 R22, RZ, RZ, R233 ;  /* 0x000000ffff169224 */ /* 0x000fe400078e00e9 */
[----:B------:R-:W-:Y:S02]  /*11e20*/  @!P1 IMAD.MOV.U32 R23, RZ, RZ, R232 ;  /* 0x000000ffff179224 */ /* 0x000fe400078e00e8 */
[----:B------:R-:W-:-:S02]  /*11e30*/  @!P6 IMAD.MOV.U32 R36, RZ, RZ, R20 ;  /* 0x000000ffff24e224 */ /* 0x000fc400078e0014 */
[----:B------:R-:W-:Y:S02]  /*11e40*/  @!P5 IMAD.IADD R33, R32, 0x1, R15 ;  /* 0x000000012021d824 */ /* 0x000fe400078e020f */
[----:B------:R-:W-:Y:S01]  /*11e50*/  @!P4 IMAD R18, R41, 0x160, RZ ;  /* 0x000001602912c824 */ /* 0x000fe200078e02ff */
[----:B------:R-:W-:Y:S01]  /*11e60*/  @!P6 LDGSTS.E.BYPASS.LTC128B.128 [R241+0x6800], desc[UR6][R36.64] ;  /* 0x0680000024f1efae */ /* 0x000fe2000b901d46 */
[----:B------:R-:W-:Y:S01]  /*11e70*/  @!P0 IMAD.MOV.U32 R20, RZ, RZ, R233 ;  /* 0x000000ffff148224 */ /* 0x000fe200078e00e9 */
[----:B------:R-:W-:Y:S01]  /*11e80*/  ISETP.GE.AND P6, PT, R19, R0, PT ;  /* 0x000000001300720c */ /* 0x000fe20003fc6270 */
[----:B------:R-:W-:Y:S02]  /*11e90*/  @!P0 IMAD.MOV.U32 R21, RZ, RZ, R232 ;  /* 0x000000ffff158224 */ /* 0x000fe400078e00e8 */
[----:B------:R-:W-:-:S04]  /*11ea0*/  @!P4 IMAD.WIDE.U32 R30, R40, 0x160, R30 ;  /* 0x00000160281ec825 */ /* 0x000fc800078e001e */
        /* <DEDUP_REMOVED lines=10> */
[----:B------:R-:W-:Y:S02]  /*11f50*/  @!P4 IMAD.IADD R31, R18, 0x1, R31 ;  /* 0x00000001121fc824 */ /* 0x000fe400078e021f */
[----:B------:R-:W-:Y:S02]  /*11f60*/  @!P3 IMAD.IADD R29, R17, 0x1, R29 ;  /* 0x00000001111db824 */ /* 0x000fe400078e021d */
[----:B------:R-:W-:Y:S01]  /*11f70*/  @!P2 IMAD.IADD R27, R15, 0x1, R27 ;  /* 0x000000010f1ba824 */ /* 0x000fe200078e021b */
[----:B------:R-:W-:Y:S01]  /*11f80*/  @!P4 LDGSTS.E.BYPASS.LTC128B.128 [R241+0x7800], desc[UR6][R30.64] ;  /* 0x078000001ef1cfae */ /* 0x000fe2000b901d46 */
[----:B------:R-:W-:Y:S01]  /*11f90*/  @!P1 IMAD.IADD R15, R14, 0x1, R23 ;  /* 0x000000010e0f9824 */ /* 0x000fe200078e0217 */
[-C--:B------:R-:W-:Y:S01]  /*11fa0*/  ISETP.GE.AND P4, PT, R170, R0.reuse, PT ;  /* 0x00000000aa00720c */ /* 0x080fe20003f86270 */
[----:B------:R-:W-:Y:S01]  /*11fb0*/  @!P1 IMAD.MOV.U32 R14, RZ, RZ, R22 ;  /* 0x000000ffff0e9224 */ /* 0x000fe200078e0016 */
[----:B------:R-:W-:Y:S01]  /*11fc0*/  @!P3 LDGSTS.E.BYPASS.LTC128B.128 [R241+0x8000], desc[UR6][R28.64] ;  /* 0x080000001cf1bfae */ /* 0x000fe2000b901d46 */
[----:B------:R-:W-:Y:S01]  /*11fd0*/  @!P0 IMAD.IADD R21, R13, 0x1, R21 ;  /* 0x000000010d158824 */ /* 0x000fe200078e0215 */
[----:B------:R-:W-:-:S02]  /*11fe0*/  ISETP.GE.AND P3, PT, R24, R0, PT ;  /* 0x000000001800720c */ /* 0x000fc40003f66270 */
[----:B------:R-:W-:Y:S01]  /*11ff0*/  @!P2 LDGSTS.E.BYPASS.LTC128B.128 [R241+0x8800], desc[UR6][R26.64] ;  /* 0x088000001af1afae */ /* 0x000fe2000b901d46 */
[----:B------:R-:W-:-:S03]  /*12000*/  LEA.HI R13, R50, R50, RZ, 0x1 ;  /* 0x00000032320d7211 */ /* 0x000fc600078f08ff */
[----:B------:R1:W-:Y:S01]  /*12010*/  @!P1 LDGSTS.E.BYPASS.LTC128B.128 [R241+0x9000], desc[UR6][R14.64] ;  /* 0x090000000ef19fae */ /* 0x0003e2000b901d46 */
[-C--:B------:R-:W-:Y:S02]  /*12020*/  ISETP.GE.AND P1, PT, R16, R0.reuse, PT ;  /* 0x000000001000720c */ /* 0x080fe40003f26270 */
[----:B------:R-:W-:Y:S01]  /*12030*/  @!P4 IMAD.MOV.U32 R16, RZ, RZ, R235 ;  /* 0x000000ffff10c224 */ /* 0x000fe200078e00eb */
[----:B------:R-:W-:Y:S01]  /*12040*/  @!P0 LDGSTS.E.BYPASS.LTC128B.128 [R241+0x9800], desc[UR6][R20.64] ;  /* 0x0980000014f18fae */ /* 0x000fe2000b901d46 */
[-C--:B------:R-:W-:Y:S01]  /*12050*/  ISETP.GE.AND P0, PT, R25, R0.reuse, PT ;  /* 0x000000001900720c */ /* 0x080fe20003f06270 */
[----:B------:R-:W-:Y:S01]  /*12060*/  @!P4 IMAD.MOV.U32 R17, RZ, RZ, R234 ;  /* 0x000000ffff11c224 */ /* 0x000fe200078e00ea */
[----:B------:R-:W-:Y:S01]  /*12070*/  ISETP.GE.AND P5, PT, R12, R0, PT ;  /* 0x000000000c00720c */ /* 0x000fe20003fa6270 */
[----:B------:R-:W0:Y:S01]  /*12080*/  LDGDEPBAR ;  /* 0x00000000000079af */ /* 0x000e220000000000 */
[----:B------:R-:W-:-:S03]  /*12090*/  LOP3.LUT R13, R13, 0xfffffffe, RZ, 0xc0, !PT ;  /* 0xfffffffe0d0d7812 */ /* 0x000fc600078ec0ff */
[----:B------:R-:W2:Y:S02]  /*120a0*/  LD.E R34, desc[UR6][R164.64+0x188] ;  /* 0x00018806a4227980 */ /* 0x000ea4000c101900 */
[----:B------:R-:W-:Y:S01]  /*120b0*/  IMAD.IADD R50, R50, 0x1, -R13 ;  /* 0x0000000132327824 */ /* 0x000fe200078e0a0d */
[----:B-1----:R-:W-:-:S04]  /*120c0*/  @!P3 LEA R14, P2, R75, R235, 0x1 ;  /* 0x000000eb4b0eb211 */ /* 0x002fc800078408ff */
[----:B------:R-:W-:Y:S01]  /*120d0*/  @!P3 LEA.HI.X R15, R75, R234, R76, 0x1, P2 ;  /* 0x000000ea4b0fb211 */ /* 0x000fe200010f0c4c */
[----:B------:R-:W-:-:S04]  /*120e0*/  DEPBAR.LE SB0, 0x0 ;  /* 0x000080000000791a */ /* 0x000fc80000000000 */
[----:B------:R-:W-:Y:S01]  /*120f0*/  BAR.SYNC.DEFER_BLOCKING 0x0 ;  /* 0x0000000000007b1d */ /* 0x000fe20000010000 */
[----:B------:R-:W-:Y:S01]  /*12100*/  @!P0 LEA R18, P2, R42, R235, 0x6 ;  /* 0x000000eb2a128211 */ /* 0x000fe200078430ff */
[----:B------:R-:W-:-:S03]  /*12110*/  @!P1 IMAD R13, R43, 0x60, RZ ;  /* 0x000000602b0d9824 */ /* 0x000fc600078e02ff */
[----:B------:R-:W-:Y:S01]  /*12120*/  @!P0 LEA.HI.X R19, R42, R234, R43, 0x6, P2 ;  /* 0x000000ea2a138211 */ /* 0x000fe200010f342b */
[----:B------:R-:W-:Y:S01]  /*12130*/  @!P5 IMAD.MOV.U32 R12, RZ, RZ, R235 ;  /* 0x000000ffff0cd224 */ /* 0x000fe200078e00eb */
[-C--:B------:R-:W-:Y:S01]  /*12140*/  ISETP.GE.AND P2, PT, R9, R0.reuse, PT ;  /* 0x000000000900720c */ /* 0x080fe20003f46270 */
        /* <DEDUP_REMOVED lines=20> */
[----:B------:R-:W-:Y:S02]  /*12290*/  @!P1 IMAD.IADD R17, R13, 0x1, R17 ;  /* 0x000000010d119824 */ /* 0x000fe400078e0211 */
[--C-:B------:R-:W-:Y:S01]  /*122a0*/  @!P5 IMAD.MOV.U32 R13, RZ, RZ, R234.reuse ;  /* 0x000000ffff0dd224 */ /* 0x100fe200078e00ea */
[----:B------:R-:W-:Y:S01]  /*122b0*/  @P1 STS.128 [R241+0xb800], RZ ;  /* 0x00b800fff1001388 */ /* 0x000fe20000000c00 */
[----:B---3--:R-:W-:Y:S01]  /*122c0*/  @!P4 IMAD.MOV.U32 R14, RZ, RZ, R235 ;  /* 0x000000ffff0ec224 */ /* 0x008fe200078e00eb */
[----:B------:R-:W-:Y:S01]  /*122d0*/  @!P6 LEA R10, P0, R42, R235, 0x7 ;  /* 0x000000eb2a0ae211 */ /* 0x000fe200078038ff */
[----:B------:R-:W-:Y:S01]  /*122e0*/  @!P4 IMAD.MOV.U32 R15, RZ, RZ, R234 ;  /* 0x000000ffff0fc224 */ /* 0x000fe200078e00ea */
[----:B------:R-:W-:Y:S01]  /*122f0*/  @!PT LDS RZ, [RZ] ;  /* 0x00000000fffff984 */ /* 0x000fe20000000800 */
[----:B------:R-:W-:Y:S01]  /*12300*/  @!PT LDS RZ, [RZ] ;  /* 0x00000000fffff984 */ /* 0x000fe20000000800 */
[----:B------:R-:W-:Y:S01]  /*12310*/  @!PT LDS RZ, [RZ] ;  /* 0x00000000fffff984 */ /* 0x000fe20000000800 */
[----:B------:R1:W-:Y:S01]  /*12320*/  @!P1 LDGSTS.E.BYPASS.LTC128B.128 [R241+0xb800], desc[UR6][R16.64] ;  /* 0x0b80000010f19fae */ /* 0x0003e2000b901d46 */
[----:B------:R-:W-:Y:S01]  /*12330*/  ISETP.GE.AND P1, PT, R8, R0, PT ;  /* 0x000000000800720c */ /* 0x000fe20003f26270 */
[C---:B------:R-:W-:Y:S01]  /*12340*/  @!P5 IMAD R9, R43.reuse, 0xa0, RZ ;  /* 0x000000a02b09d824 */ /* 0x040fe200078e02ff */
[----:B------:R-:W-:Y:S01]  /*12350*/  @!P6 LEA.HI.X R11, R42, R234, R43, 0x7, P0 ;  /* 0x000000ea2a0be211 */ /* 0x000fe200000f3c2b */
[----:B------:R-:W-:-:S02]  /*12360*/  @!P4 IMAD R8, R43, 0xc0, RZ ;  /* 0x000000c02b08c824 */ /* 0x000fc400078e02ff */
[C---:B------:R-:W-:Y:S01]  /*12370*/  @!P4 IMAD.WIDE.U32 R14, R42.reuse, 0xc0, R14 ;  /* 0x000000c02a0ec825 */ /* 0x040fe200078e000e */
[----:B------:R-:W-:Y:S01]  /*12380*/  ISETP.GE.AND P0, PT, R7, R0, PT ;  /* 0x000000000700720c */ /* 0x000fe20003f06270 */
[----:B------:R-:W-:Y:S02]  /*12390*/  @P6 STS.128 [R241+0xc000], RZ ;  /* 0x00c000fff1006388 */ /* 0x000fe40000000c00 */
[----:B------:R-:W-:Y:S02]  /*123a0*/  @!P3 IMAD R7, R43, 0xe0, RZ ;  /* 0x000000e02b07b824 */ /* 0x000fe400078e02ff */
[----:B------:R-:W-:Y:S01]  /*123b0*/  @!PT LDS RZ, [RZ] ;  /* 0x00000000fffff984 */ /* 0x000fe20000000800 */
[----:B------:R-:W-:Y:S01]  /*123c0*/  @!PT LDS RZ, [RZ] ;  /* 0x00000000fffff984 */ /* 0x000fe20000000800 */
[----:B------:R-:W-:Y:S01]  /*123d0*/  @!PT LDS RZ, [RZ] ;  /* 0x00000000fffff984 */ /* 0x000fe20000000800 */
[----:B------:R-:W-:Y:S04]  /*123e0*/  @!P6 LDGSTS.E.BYPASS.LTC128B.128 [R241+0xc000], desc[UR6][R10.64] ;  /* 0x0c0000000af1efae */ /* 0x000fe8000b901d46 */
[----:B------:R-:W-:Y:S01]  /*123f0*/  @P5 STS.128 [R241+0xc800], RZ ;  /* 0x00c800fff1005388 */ /* 0x000fe20000000c00 */
[----:B-1----:R-:W-:-:S04]  /*12400*/  @!P5 IMAD.WIDE.U32 R16, R42, 0xa0, R12 ;  /* 0x000000a02a10d825 */ /* 0x002fc800078e000c */
[----:B------:R-:W-:Y:S02]  /*12410*/  @!P3 IMAD.MOV.U32 R12, RZ, RZ, R235 ;  /* 0x000000ffff0cb224 */ /* 0x000fe400078e00eb */
[----:B------:R-:W-:Y:S02]  /*12420*/  @!P3 IMAD.MOV.U32 R13, RZ, RZ, R234 ;  /* 0x000000ffff0db224 */ /* 0x000fe400078e00ea */
[----:B------:R-:W-:Y:S02]  /*12430*/  @!P5 IMAD.IADD R17, R9, 0x1, R17 ;  /* 0x000000010911d824 */ /* 0x000fe400078e0211 */
[----:B------:R-:W-:-:S03]  /*12440*/  @!P3 IMAD.WIDE.U32 R12, R42, 0xe0, R12 ;  /* 0x000000e02a0cb825 */ /* 0x000fc600078e000c */
[----:B------:R-:W-:Y:S01]  /*12450*/  @!PT LDS RZ, [RZ] ;  /* 0x00000000fffff984 */ /* 0x000fe20000000800 */
[----:B------:R-:W-:Y:S01]  /*12460*/  @!PT LDS RZ, [RZ] ;  /* 0x00000000fffff984 */ /* 0x000fe20000000800 */
[----:B------:R-:W-:Y:S01]  /*12470*/  @!PT LDS RZ, [RZ] ;  /* 0x00000000fffff984 */ /* 0x000fe20000000800 */
[----:B------:R-:W-:Y:S01]  /*12480*/  @!P5 LDGSTS.E.BYPASS.LTC128B.128 [R241+0xc800], desc[UR6][R16.64] ;  /* 0x0c80000010f1dfae */ /* 0x000fe2000b901d46 */
[----:B------:R-:W-:Y:S02]  /*12490*/  @!P4 IMAD.IADD R9, R8, 0x1, R15 ;  /* 0x000000010809c824 */ /* 0x000fe400078e020f */
[----:B------:R-:W-:Y:S02]  /*124a0*/  @!P4 IMAD.MOV.U32 R8, RZ, RZ, R14 ;  /* 0x000000ffff08c224 */ /* 0x000fe400078e000e */
[----:B------:R-:W-:Y:S01]  /*124b0*/  @!P3 IMAD.IADD R13, R7, 0x1, R13 ;  /* 0x00000001070db824 */ /* 0x000fe200078e020d */
[----:B------:R-:W-:Y:S04]  /*124c0*/  @P4 STS.128 [R241+0xd000], RZ ;  /* 0x00d000fff1004388 */ /* 0x000fe80000000c00 */
[----:B------:R-:W-:Y:S01]  /*124d0*/  @!PT LDS RZ, [RZ] ;  /* 0x00000000fffff984 */ /* 0x000fe20000000800 */
[----:B------:R-:W-:Y:S01]  /*124e0*/  @!PT LDS RZ, [RZ] ;  /* 0x00000000fffff984 */ /* 0x000fe20000000800 */
[----:B------:R-:W-:Y:S01]  /*124f0*/  @!PT LDS RZ, [RZ] ;  /* 0x00000000fffff984 */ /* 0x000fe20000000800 */
[----:B------:R1:W-:Y:S01]  /*12500*/  @!P4 LDGSTS.E.BYPASS.LTC128B.128 [R241+0xd000], desc[UR6][R8.64] ;  /* 0x0d00000008f1cfae */ /* 0x0003e2000b901d46 */
[----:B------:R-:W-:-:S03]  /*12510*/  ISETP.GE.AND P6, PT, R6, R0, PT ;  /* 0x000000000600720c */ /* 0x000fc60003fc6270 */
[----:B------:R-:W-:Y:S01]  /*12520*/  @P3 STS.128 [R241+0xd800], RZ ;  /* 0x00d800fff1003388 */ /* 0x000fe20000000c00 */
[----:B------:R-:W-:-:S03]  /*12530*/  IMAD.SHL.U32 R6, R49, 0x40, RZ ;  /* 0x0000004031067824 */ /* 0x000fc600078e00ff */
[----:B------:R-:W-:Y:S01]  /*12540*/  @!PT LDS RZ, [RZ] ;  /* 0x00000000fffff984 */ /* 0x000fe20000000800 */
[----:B------:R-:W-:Y:S01]  /*12550*/  @!PT LDS RZ, [RZ] ;  /* 0x00000000fffff984 */ /* 0x000fe20000000800 */
[----:B------:R-:W-:Y:S01]  /*12560*/  @!PT LDS RZ, [RZ] ;  /* 0x00000000fffff984 */ /* 0x000fe20000000800 */
[----:B------:R3:W-:Y:S01]  /*12570*/  @!P3 LDGSTS.E.BYPASS.LTC128B.128 [R241+0xd800], desc[UR6][R12.64] ;  /* 0x0d8000000cf1bfae */ /* 0x0007e2000b901d46 */
[-C--:B------:R-:W-:Y:S02]  /*12580*/  ISETP.GE.AND P5, PT, R5, R0.reuse, PT ;  /* 0x000000000500720c */ /* 0x080fe40003fa6270 */
[----:B------:R-:W-:Y:S02]  /*12590*/  ISETP.GE.AND P4, PT, R4, R0, PT ;  /* 0x000000000400720c */ /* 0x000fe40003f86270 */
[----:B------:R-:W-:Y:S01]  /*125a0*/  SHF.R.S32.HI R5, RZ, 0x1f, R168 ;  /* 0x0000001fff057819 */ /* 0x000fe200000114a8 */
[----:B------:R-:W-:Y:S01]  /*125b0*/  IMAD.SHL.U32 R170, R170, 0x8, RZ ;  /* 0x00000008aaaa7824 */ /* 0x000fe200078e00ff */
[----:B------:R-:W-:Y:S02]  /*125c0*/  @P2 STS.128 [R241+0xe000], RZ ;  /* 0x00e000fff1002388 */ /* 0x000fe40000000c00 */
[----:B------:R-:W-:Y:S02]  /*125d0*/  LEA.HI R4, R5, R168, RZ, 0x3 ;  /* 0x000000a805047211 */ /* 0x000fe400078f18ff */
[----:B-1----:R-:W-:-:S04]  /*125e0*/  @!P2 LEA R8, P3, R42, R235, 0x8 ;  /* 0x000000eb2a08a211 */ /* 0x002fc800078640ff */
[----:B------:R-:W-:Y:S02]  /*125f0*/  @!P2 LEA.HI.X R9, R42, R234, R43, 0x8, P3 ;  /* 0x000000ea2a09a211 */ /* 0x000fe400018f442b */
[-C--:B------:R-:W-:Y:S02]  /*12600*/  ISETP.GE.AND P3, PT, R3, R0.reuse, PT ;  /* 0x000000000300720c */ /* 0x080fe40003f66270 */
[----:B------:R-:W-:Y:S01]  /*12610*/  LOP3.LUT R3, R6, 0x1c0, RZ, 0xc0, !PT ;  /* 0x000001c006037812 */ /* 0x000fe200078ec0ff */
[----:B------:R-:W-:Y:S01]  /*12620*/  @!PT LDS RZ, [RZ] ;  /* 0x00000000fffff984 */ /* 0x000fe20000000800 */
[----:B------:R-:W-:Y:S01]  /*12630*/  @!PT LDS RZ, [RZ] ;  /* 0x00000000fffff984 */ /* 0x000fe20000000800 */
[----:B------:R-:W-:Y:S01]  /*12640*/  @!PT LDS RZ, [RZ] ;  /* 0x00000000fffff984 */ /* 0x000fe20000000800 */
[----:B------:R1:W-:Y:S01]  /*12650*/  @!P2 LDGSTS.E.BYPASS.LTC128B.128 [R241+0xe000], desc[UR6][R8.64] ;  /* 0x0e00000008f1afae */ /* 0x0003e2000b901d46 */
[----:B------:R-:W-:Y:S01]  /*12660*/  ISETP.GE.AND P2, PT, R2, R0, PT ;  /* 0x000000000200720c */ /* 0x000fe20003f46270 */
[----:B------:R-:W-:Y:S01]  /*12670*/  @!P1 IMAD.MOV.U32 R20, RZ, RZ, R235 ;  /* 0x000000ffff149224 */ /* 0x000fe200078e00eb */
[----:B------:R-:W-:Y:S01]  /*12680*/  LOP3.LUT R0, R3, 0x8, R170, 0xf8, !PT ;  /* 0x0000000803007812 */ /* 0x000fe200078ef8aa */
[----:B------:R-:W-:Y:S01]  /*12690*/  @!P1 IMAD.MOV.U32 R21, RZ, RZ, R234 ;  /* 0x000000ffff159224 */ /* 0x000fe200078e00ea */
[----:B------:R-:W-:-:S02]  /*126a0*/  SHF.R.U32.HI R2, RZ, 0x3, R3 ;  /* 0x00000003ff027819 */ /* 0x000fc40000011603 */
[----:B------:R-:W-:Y:S01]  /*126b0*/  LOP3.LUT R5, R4, 0xfffffff8, RZ, 0xc0, !PT ;  /* 0xfffffff804057812 */ /* 0x000fe200078ec0ff */
[----:B------:R-:W-:Y:S01]  /*126c0*/  @!P1 IMAD R14, R43, 0x120, RZ ;  /* 0x000001202b0e9824 */ /* 0x000fe200078e02ff */
[----:B------:R-:W-:Y:S01]  /*126d0*/  LOP3.LUT R0, R0, R2, RZ, 0x3c, !PT ;  /* 0x0000000200007212 */ /* 0x000fe200078e3cff */
[----:B------:R-:W-:-:S04]  /*126e0*/  @!P1 IMAD.WIDE.U32 R20, R42, 0x120, R20 ;  /* 0x000001202a149825 */ /* 0x000fc800078e0014 */
[----:B------:R-:W-:Y:S02]  /*126f0*/  @!P4 IMAD.MOV.U32 R2, RZ, RZ, R235 ;  /* 0x000000ffff02c224 */ /* 0x000fe400078e00eb */
[----:B------:R-:W-:Y:S02]  /*12700*/  @!P4 IMAD.MOV.U32 R3, RZ, RZ, R234 ;  /* 0x000000ffff03c224 */ /* 0x000fe400078e00ea */
[----:B------:R-:W-:Y:S02]  /*12710*/  IMAD.IADD R168, R168, 0x1, -R5 ;  /* 0x00000001a8a87824 */ /* 0x000fe400078e0a05 */
[----:B------:R-:W-:Y:S02]  /*12720*/  @!P1 IMAD.IADD R15, R14, 0x1, R21 ;  /* 0x000000010e0f9824 */ /* 0x000fe400078e0215 */
[----:B------:R-:W-:Y:S02]  /*12730*/  @!P1 IMAD.MOV.U32 R14, RZ, RZ, R20 ;  /* 0x000000ffff0e9224 */ /* 0x000fe400078e0014 */
[----:B------:R-:W-:-:S04]  /*12740*/  @!P4 IMAD.WIDE.U32 R20, R42, 0x1a0, R2 ;  /* 0x000001a02a14c825 */ /* 0x000fc800078e0002 */
[----:B------:R-:W-:Y:S02]  /*12750*/  IMAD.SHL.U32 R2, R168, 0x40, RZ ;  /* 0x00000040a8027824 */ /* 0x000fe400078e00ff */
[--C-:B------:R-:W-:Y:S02]  /*12760*/  @!P0 IMAD.MOV.U32 R18, RZ, RZ, R235.reuse ;  /* 0x000000ffff128224 */ /* 0x100fe400078e00eb */
[----:B------:R-:W-:Y:S02]  /*12770*/  @!P0 IMAD.MOV.U32 R19, RZ, RZ, R234 ;  /* 0x000000ffff138224 */ /* 0x000fe400078e00ea */
[----:B------:R-:W-:Y:S01]  /*12780*/  IMAD R229, R50, 0x200, R0 ;  /* 0x0000020032e57824 */ /* 0x000fe200078e0200 */
[----:B------:R-:W-:Y:S01]  /*12790*/  LOP3.LUT R2, R2, 0x1c0, RZ, 0xc0, !PT ;  /* 0x000001c002027812 */ /* 0x000fe200078ec0ff */
[----:B------:R-:W-:Y:S02]  /*127a0*/  @!P5 IMAD.MOV.U32 R6, RZ, RZ, R235 ;  /* 0x000000ffff06d224 */ /* 0x000fe400078e00eb */
[----:B------:R-:W-:-:S02]  /*127b0*/  @!P5 IMAD.MOV.U32 R7, RZ, RZ, R234 ;  /* 0x000000ffff07d224 */ /* 0x000fc400078e00ea */
[----:B------:R-:W-:Y:S02]  /*127c0*/  IMAD.SHL.U32 R50, R50, 0x8, RZ ;  /* 0x0000000832327824 */ /* 0x000fe400078e00ff */
[----:B------:R-:W-:Y:S02]  /*127d0*/  @!P6 IMAD.MOV.U32 R16, RZ, RZ, R235 ;  /* 0x000000ffff10e224 */ /* 0x000fe400078e00eb */
[----:B------:R-:W-:Y:S02]  /*127e0*/  @!P6 IMAD.MOV.U32 R17, RZ, RZ, R234 ;  /* 0x000000ffff11e224 */ /* 0x000fe400078e00ea */
[----:B------:R-:W-:Y:S02]  /*127f0*/  IMAD.SHL.U32 R33, R4, 0x40, RZ ;  /* 0x0000004004217824 */ /* 0x000fe400078e00ff */
[----:B---3--:R-:W-:Y:S02]  /*12800*/  @!P0 IMAD R12, R43, 0x140, RZ ;  /* 0x000001402b0c8824 */ /* 0x008fe400078e02ff */
[----:B------:R-:W-:Y:S01]  /*12810*/  @!P0 IMAD.WIDE.U32 R18, R42, 0x140, R18 ;  /* 0x000001402a128825 */ /* 0x000fe200078e0012 */
[----:B------:R-:W-:-:S03]  /*12820*/  LOP3.LUT R3, R2, 0x8, R50, 0xf8, !PT ;  /* 0x0000000802037812 */ /* 0x000fc600078ef832 */
[----:B-1----:R-:W-:Y:S02]  /*12830*/  @!P5 IMAD R8, R43, 0x180, RZ ;  /* 0x000001802b08d824 */ /* 0x002fe400078e02ff */
[C---:B------:R-:W-:Y:S01]  /*12840*/  @!P5 IMAD.WIDE.U32 R6, R42.reuse, 0x180, R6 ;  /* 0x000001802a06d825 */ /* 0x040fe200078e0006 */
[----:B------:R-:W-:Y:S02]  /*12850*/  SHF.R.U32.HI R2, RZ, 0x3, R2 ;  /* 0x00000003ff027819 */ /* 0x000fe40000011602 */
[----:B------:R-:W-:Y:S01]  /*12860*/  LOP3.LUT R33, R33, 0xfffffe00, RZ, 0xc0, !PT ;  /* 0xfffffe0021217812 */ /* 0x000fe200078ec0ff */
[----:B------:R-:W-:Y:S02]  /*12870*/  @!P6 IMAD R10, R43, 0x160, RZ ;  /* 0x000001602b0ae824 */ /* 0x000fe400078e02ff */
[----:B------:R-:W-:Y:S01]  /*12880*/  @!P6 IMAD.WIDE.U32 R16, R42, 0x160, R16 ;  /* 0x000001602a10e825 */ /* 0x000fe200078e0010 */
[----:B------:R-:W-:-:S03]  /*12890*/  LOP3.LUT R3, R3, R2, RZ, 0x3c, !PT ;  /* 0x0000000203037212 */ /* 0x000fc600078e3cff */
[----:B------:R-:W-:Y:S02]  /*128a0*/  @!P0 IMAD.IADD R13, R12, 0x1, R19 ;  /* 0x000000010c0d8824 */ /* 0x000fe400078e0213 */
[----:B------:R-:W-:Y:S02]  /*128b0*/  @!P5 IMAD.IADD R9, R8, 0x1, R7 ;  /* 0x000000010809d824 */ /* 0x000fe400078e0207 */
[----:B------:R-:W-:Y:S02]  /*128c0*/  @!P0 IMAD.MOV.U32 R12, RZ, RZ, R18 ;  /* 0x000000ffff0c8224 */ /* 0x000fe400078e0012 */
[----:B------:R-:W-:Y:S02]  /*128d0*/  @!P6 IMAD.IADD R11, R10, 0x1, R17 ;  /* 0x000000010a0be824 */ /* 0x000fe400078e0211 */
[----:B------:R-:W-:Y:S02]  /*128e0*/  @!P5 IMAD.MOV.U32 R8, RZ, RZ, R6 ;  /* 0x000000ffff08d224 */ /* 0x000fe400078e0006 */
[----:B------:R-:W-:-:S02]  /*128f0*/  @!P3 IMAD.MOV.U32 R18, RZ, RZ, R235 ;  /* 0x000000ffff12b224 */ /* 0x000fc400078e00eb */
[----:B------:R-:W-:Y:S01]  /*12900*/  @!P3 IMAD.MOV.U32 R19, RZ, RZ, R234 ;  /* 0x000000ffff13b224 */ /* 0x000fe200078e00ea */
[----:B------:R-:W-:Y:S01]  /*12910*/  @P1 STS.128 [R241+0xe800], RZ ;  /* 0x00e800fff1001388 */ /* 0x000fe20000000c00 */
[----:B------:R-:W-:Y:S02]  /*12920*/  @!P6 IMAD.MOV.U32 R10, RZ, RZ, R16 ;  /* 0x000000ffff0ae224 */ /* 0x000fe400078e0010 */
[----:B------:R-:W-:Y:S01]  /*12930*/  @!P4 IMAD R6, R43, 0x1a0, RZ ;  /* 0x000001a02b06c824 */ /* 0x000fe200078e02ff */
[----:B------:R-:W-:Y:S01]  /*12940*/  @!PT LDS RZ, [RZ] ;  /* 0x00000000fffff984 */ /* 0x000fe20000000800 */
[----:B------:R-:W-:Y:S01]  /*12950*/  @!PT LDS RZ, [RZ] ;  /* 0x00000000fffff984 */ /* 0x000fe20000000800 */
[----:B------:R-:W-:Y:S01]  /*12960*/  @!PT LDS RZ, [RZ] ;  /* 0x00000000fffff984 */ /* 0x000fe20000000800 */
[----:B------:R-:W-:Y:S01]  /*12970*/  @!P1 LDGSTS.E.BYPASS.LTC128B.128 [R241+0xe800], desc[UR6][R14.64] ;  /* 0x0e8000000ef19fae */ /* 0x000fe2000b901d46 */
[----:B------:R-:W-:Y:S02]  /*12980*/  @!P2 IMAD.MOV.U32 R16, RZ, RZ, R235 ;  /* 0x000000ffff10a224 */ /* 0x000fe400078e00eb */
[----:B------:R-:W-:Y:S02]  /*12990*/  @!P2 IMAD.MOV.U32 R17, RZ, RZ, R234 ;  /* 0x000000ffff11a224 */ /* 0x000fe400078e00ea */
[----:B------:R-:W-:Y:S01]  /*129a0*/  IMAD R230, R45, 0x400, R33 ;  /* 0x000004002de67824 */ /* 0x000fe200078e0221 */
[----:B------:R-:W-:Y:S01]  /*129b0*/  @P0 STS.128 [R241+0xf000], RZ ;  /* 0x00f000fff1000388 */ /* 0x000fe20000000c00 */
[----:B------:R-:W-:-:S02]  /*129c0*/  @!P3 IMAD R5, R43, 0x1c0, RZ ;  /* 0x000001c02b05b824 */ /* 0x000fc400078e02ff */
[----:B------:R-:W-:Y:S01]  /*129d0*/  @!P3 IMAD.WIDE.U32 R18, R42, 0x1c0, R18 ;  /* 0x000001c02a12b825 */ /* 0x000fe200078e0012 */
[----:B------:R-:W-:Y:S01]  /*129e0*/  @!PT LDS RZ, [RZ] ;  /* 0x00000000fffff984 */ /* 0x000fe20000000800 */
[----:B------:R-:W-:Y:S01]  /*129f0*/  @!PT LDS RZ, [RZ] ;  /* 0x00000000fffff984 */ /* 0x000fe20000000800 */
[----:B------:R-:W-:Y:S01]  /*12a00*/  @!PT LDS RZ, [RZ] ;  /* 0x00000000fffff984 */ /* 0x000fe20000000800 */
[----:B------:R-:W-:Y:S03]  /*12a10*/  @!P0 LDGSTS.E.BYPASS.LTC128B.128 [R241+0xf000], desc[UR6][R12.64] ;  /* 0x0f0000000cf18fae */ /* 0x000fe6000b901d46 */
[----:B------:R-:W-:Y:S01]  /*12a20*/  @!P4 IMAD.IADD R7, R6, 0x1, R21 ;  /* 0x000000010607c824 */ /* 0x000fe200078e0215 */
[----:B------:R-:W-:Y:S01]  /*12a30*/  @P6 STS.128 [R241+0xf800], RZ ;  /* 0x00f800fff1006388 */ /* 0x000fe20000000c00 */
[----:B------:R-:W-:Y:S02]  /*12a40*/  @!P2 IMAD R0, R43, 0x1e0, RZ ;  /* 0x000001e02b00a824 */ /* 0x000fe400078e02ff */
[----:B------:R-:W-:Y:S01]  /*12a50*/  @!P2 IMAD.WIDE.U32 R16, R42, 0x1e0, R16 ;  /* 0x000001e02a10a825 */ /* 0x000fe200078e0010 */
[----:B------:R-:W-:Y:S01]  /*12a60*/  @!PT LDS RZ, [RZ] ;  /* 0x00000000fffff984 */ /* 0x000fe20000000800 */
[----:B------:R-:W-:Y:S01]  /*12a70*/  @!PT LDS RZ, [RZ] ;  /* 0x00000000fffff984 */ /* 0x000fe20000000800 */
[----:B------:R-:W-:Y:S01]  /*12a80*/  @!PT LDS RZ, [RZ] ;  /* 0x00000000fffff984 */ /* 0x000fe20000000800 */
[----:B------:R-:W-:Y:S03]  /*12a90*/  @!P6 LDGSTS.E.BYPASS.LTC128B.128 [R241+0xf800], desc[UR6][R10.64] ;  /* 0x0f8000000af1efae */ /* 0x000fe6000b901d46 */
[----:B------:R-:W-:-:S02]  /*12aa0*/  @!P4 IMAD.MOV.U32 R6, RZ, RZ, R20 ;  /* 0x000000ffff06c224 */ /* 0x000fc400078e0014 */
        /* <DEDUP_REMOVED lines=27> */
[----:B------:R-:W3:Y:S01]  /*12c60*/  LDSM.16.M88.4 R116, [R229+0x2000] ;  /* 0x00200000e574783b */ /* 0x000ee20000000200 */
[----:B------:R-:W-:Y:S01]  /*12c70*/  R2P PR, R168, 0x6 ;  /* 0x00000006a8007804 */ /* 0x000fe20000000000 */
[----:B------:R-:W-:-:S02]  /*12c80*/  IMAD.MOV.U32 R2, RZ, RZ, 0x10 ;  /* 0x00000010ff027424 */ /* 0x000fc400078e00ff */
[----:B------:R-:W-:Y:S01]  /*12c90*/  IMAD.MOV.U32 R0, RZ, RZ, 0x20 ;  /* 0x00000020ff007424 */ /* 0x000fe200078e00ff */
[----:B------:R-:W4:Y:S02]  /*12ca0*/  LDSM.16.M88.4 R108, [R229+0x2800] ;  /* 0x00280000e56c783b */ /* 0x000f240000000200 */
[----:B------:R-:W-:Y:S02]  /*12cb0*/  SEL R225, R2, 0xfffffff0, !P1 ;  /* 0xfffffff002e17807 */ /* 0x000fe40004800000 */
[----:B------:R-:W-:Y:S01]  /*12cc0*/  SEL R224, R0, 0xffffffe0, !P2 ;  /* 0xffffffe000e07807 */ /* 0x000fe20005000000 */
[----:B------:R-:W5:Y:S01]  /*12cd0*/  LDSM.16.M88.4 R100, [R229+0x3000] ;  /* 0x00300000e564783b */ /* 0x000f620000000200 */
[----:B------:R-:W-:-:S03]  /*12ce0*/  R2P PR, R49, 0x6 ;  /* 0x0000000631007804 */ /* 0x000fc60000000000 */
[----:B------:R-:W2:Y:S02]  /*12cf0*/  LDSM.16.M88.4 R80, [R229+0x3800] ;  /* 0x00380000e550783b */ /* 0x000ea40000000200 */
[----:B------:R-:W-:Y:S01]  /*12d00*/  SEL R0, R0, 0xffffffe0, !P1 ;  /* 0xffffffe000007807 */ /* 0x000fe20004800000 */
[----:B------:R-:W-:Y:S01]  /*12d10*/  IMAD R32, R225, 0x2, R230 ;  /* 0x00000002e1207824 */ /* 0x000fe200078e02e6 */
[----:B------:R-:W2:Y:S03]  /*12d20*/  LDSM.16.M88.4 R72, [R229+0x4000] ;  /* 0x00400000e548783b */ /* 0x000ea60000000200 */
[C---:B------:R-:W-:Y:S01]  /*12d30*/  IMAD.IADD R223, R229.reuse, 0x1, R0 ;  /* 0x00000001e5df7824 */ /* 0x040fe200078e0200 */
        /* <DEDUP_REMOVED lines=8> */
[----:B------:R-:W1:Y:S04]  /*12dc0*/  LDSM.16.M88.4 R152, [R229+0x8800] ;  /* 0x00880000e598783b */ /* 0x000e680000000200 */
[----:B------:R-:W1:Y:S04]  /*12dd0*/  LDSM.16.M88.4 R144, [R229+0x9000] ;  /* 0x00900000e590783b */ /* 0x000e680000000200 */
[----:B------:R-:W1:Y:S04]  /*12de0*/  LDSM.16.M88.4 R88, [R229+0x9800] ;  /* 0x00980000e558783b */ /* 0x000e680000000200 */
[----:B------:R-:W-:Y:S04]  /*12df0*/  LDSM.16.M88.4 R188, [R32] ;  /* 0x0000000020bc783b */ /* 0x000fe80000000200 */
[----:B------:R-:W1:Y:S01]  /*12e00*/  LDSM.16.M88.4 R128, [R223+0x2000] ;  /* 0x00200000df80783b */ /* 0x000e620000000200 */
[C---:B---3--:R-:W-:Y:S03]  /*12e10*/  HMMA.16816.F32.BF16 R120, R136.reuse, R116, RZ ;  /* 0x000000748878723c */ /* 0x048fe600000418ff */
[----:B------:R-:W3:Y:S03]  /*12e20*/  LDSM.16.M88.4 R92, [R223+0x4800] ;  /* 0x00480000df5c783b */ /* 0x000ee60000000200 */
[C---:B------:R-:W-:Y:S01]  /*12e30*/  HMMA.16816.F32.BF16 R116, R136.reuse, R118, RZ ;  /* 0x000000768874723c */ /* 0x040fe200000418ff */
[----:B------:R-:W3:Y:S04]  /*12e40*/  LDSM.16.M88.4 R124, [R223+0x4000] ;  /* 0x00400000df7c783b */ /* 0x000ee80000000200 */
[----:B------:R-:W-:Y:S01]  /*12e50*/  LDSM.16.M88.4 R132, [R223+0x5800] ;  /* 0x00580000df84783b */ /* 0x000fe20000000200 */
[C---:B----4-:R-:W-:Y:S03]  /*12e60*/  HMMA.16816.F32.BF16 R112, R136.reuse, R108, RZ ;  /* 0x0000006c8870723c */ /* 0x050fe600000418ff */
[----:B------:R-:W-:Y:S03]  /*12e70*/  LDSM.16.M88.4 R184, [R223+0x2800] ;  /* 0x00280000dfb8783b */ /* 0x000fe60000000200 */
[C---:B-----5:R-:W-:Y:S01]  /*12e80*/  HMMA.16816.F32.BF16 R104, R136.reuse, R100, RZ ;  /* 0x000000648868723c */ /* 0x060fe200000418ff */
[C---:B------:R-:W-:Y:S01]  /*12e90*/  VIADD R49, R229.reuse, 0x2000 ;  /* 0x00002000e5317836 */ /* 0x040fe20000000000 */
[----:B------:R-:W-:Y:S04]  /*12ea0*/  LDSM.16.M88.4 R180, [R223+0x3000] ;  /* 0x00300000dfb4783b */ /* 0x000fe80000000200 */
[C---:B--2---:R-:W-:Y:S01]  /*12eb0*/  HMMA.16816.F32.BF16 R84, R136.reuse, R80, RZ ;  /* 0x000000508854723c */ /* 0x044fe200000418ff */
[----:B------:R-:W-:Y:S01]  /*12ec0*/  VIADD R228, R229, 0x2040 ;  /* 0x00002040e5e47836 */ /* 0x000fe20000000000 */
[----:B------:R-:W-:Y:S04]  /*12ed0*/  LDSM.16.M88.4 R176, [R223+0x3800] ;  /* 0x00380000dfb0783b */ /* 0x000fe80000000200 */
[C---:B------:R-:W-:Y:S01]  /*12ee0*/  HMMA.16816.F32.BF16 R76, R136.reuse, R72, RZ ;  /* 0x00000048884c723c */ /* 0x040fe200000418ff */
[----:B------:R-:W-:Y:S01]  /*12ef0*/  IMAD R2, R224, 0x2, R230 ;  /* 0x00000002e0027824 */ /* 0x000fe200078e02e6 */
[----:B------:R-:W-:Y:S01]  /*12f00*/  LOP3.LUT R3, R3, R33, RZ, 0xfc, !PT ;  /* 0x0000002103037212 */ /* 0x000fe200078efcff */
[----:B------:R-:W-:Y:S03]  /*12f10*/  LDSM.16.M88.4 R172, [R223+0x5000] ;  /* 0x00500000dfac783b */ /* 0x000fe60000000200 */
[C---:B------:R-:W-:Y:S01]  /*12f20*/  HMMA.16816.F32.BF16 R68, R136.reuse, R64, RZ ;  /* 0x000000408844723c */ /* 0x040fe200000418ff */
[----:B------:R-:W0:Y:S05]  /*12f30*/  LDGDEPBAR ;  /* 0x00000000000079af */ /* 0x000e2a0000000000 */
        /* <DEDUP_REMOVED lines=27> */
[----:B------:R-:W-:Y:S01]  /*130f0*/  HMMA.16816.F32.BF16 R116, R188, R130, R116 ;  /* 0x00000082bc74723c */ /* 0x000fe20000041874 */
[----:B------:R-:W2:Y:S01]  /*13100*/  LDSM.16.M88.4 R128, [R223+0x6800] ;  /* 0x00680000df80783b */ /* 0x000ea20000000200 */
[----:B------:R-:W-:-:S04]  /*13110*/  @P2 VIADD R228, R49, 0xffffffc0 ;  /* 0xffffffc031e42836 */ /* 0x000fc80000000000 */
[C---:B---3--:R-:W-:Y:S06]  /*13120*/  HMMA.16816.F32.BF16 R68, R188.reuse, R92, R68 ;  /* 0x0000005cbc44723c */ /* 0x048fec0000041844 */
[C---:B------:R-:W-:Y:S01]  /*13130*/  HMMA.16816.F32.BF16 R64, R188.reuse, R94, R64 ;  /* 0x0000005ebc40723c */ /* 0x040fe20000041840 */
[----:B------:R-:W3:Y:S05]  /*13140*/  LDSM.16.M88.4 R92, [R223+0x7800] ;  /* 0x00780000df5c783b */ /* 0x000eea0000000200 */
[C---:B------:R-:W-:Y:S06]  /*13150*/  HMMA.16816.F32.BF16 R76, R188.reuse, R124, R76 ;  /* 0x0000007cbc4c723c */ /* 0x040fec000004184c */
[C---:B-1----:R-:W-:Y:S06]  /*13160*/  HMMA.16816.F32.BF16 R28, R188.reuse, R88, R28 ;  /* 0x00000058bc1c723c */ /* 0x042fec000004181c */
[C---:B------:R-:W-:Y:S01]  /*13170*/  HMMA.16816.F32.BF16 R24, R188.reuse, R90, R24 ;  /* 0x0000005abc18723c */ /* 0x040fe20000041818 */
[----:B------:R-:W-:Y:S05]  /*13180*/  LDSM.16.M88.4 R88, [R2] ;  /* 0x000000000258783b */ /* 0x000fea0000000200 */
[C---:B--2---:R-:W-:Y:S06]  /*13190*/  HMMA.16816.F32.BF16 R20, R188.reuse, R128, R20 ;  /* 0x00000080bc14723c */ /* 0x044fec0000041814 */
[C---:B------:R-:W-:Y:S01]  /*131a0*/  HMMA.16816.F32.BF16 R16, R188.reuse, R130, R16 ;  /* 0x00000082bc10723c */ /* 0x040fe20000041810 */
[----:B------:R-:W1:Y:S05]  /*131b0*/  LDSM.16.M88.4 R128, [R228+0x800] ;  /* 0x00080000e480783b */ /* 0x000e6a0000000200 */
[C---:B------:R-:W-:Y:S01]  /*131c0*/  HMMA.16816.F32.BF16 R72, R188.reuse, R126, R72 ;  /* 0x0000007ebc48723c */ /* 0x040fe20000041848 */
[----:B------:R-:W2:Y:S05]  /*131d0*/  LDSM.16.M88.4 R124, [R223+0x7000] ;  /* 0x00700000df7c783b */ /* 0x000eaa0000000200 */
[C---:B------:R-:W-:Y:S06]  /*131e0*/  HMMA.16816.F32.BF16 R52, R188.reuse, R132, R52 ;  /* 0x00000084bc34723c */ /* 0x040fec0000041834 */
[C---:B------:R-:W-:Y:S01]  /*131f0*/  HMMA.16816.F32.BF16 R36, R188.reuse, R134, R36 ;  /* 0x00000086bc24723c */ /* 0x040fe20000041824 */
[----:B------:R-:W4:Y:S05]  /*13200*/  LDSM.16.M88.4 R132, [R228] ;  /* 0x00000000e484783b */ /* 0x000f2a0000000200 */
[C---:B------:R-:W-:Y:S06]  /*13210*/  HMMA.16816.F32.BF16 R112, R188.reuse, R184, R112 ;  /* 0x000000b8bc70723c */ /* 0x040fec0000041870 */
[----:B------:R-:W-:Y:S01]  /*13220*/  HMMA.16816.F32.BF16 R108, R188, R186, R108 ;  /* 0x000000babc6c723c */ /* 0x000fe2000004186c */
[----:B------:R-:W-:Y:S01]  /*13230*/  IMAD R227, R225, 0x2, R2 ;  /* 0x00000002e1e37824 */ /* 0x000fe200078e0202 */
[----:B------:R-:W-:Y:S01]  /*13240*/  LDSM.16.M88.4 R184, [R223+0x8000] ;  /* 0x00800000dfb8783b */ /* 0x000fe20000000200 */
[----:B------:R-:W-:-:S03]  /*13250*/  IMAD.IADD R204, R0, 0x1, R228 ;  /* 0x0000000100cc7824 */ /* 0x000fc600078e02e4 */
[C---:B---3--:R-:W-:Y:S02]  /*13260*/  HMMA.16816.F32.BF16 R4, R188.reuse, R92, R4 ;  /* 0x0000005cbc04723c */ /* 0x048fe40000041804 */
[----:B------:R-:W-:Y:S04]  /*13270*/  LDSM.16.M88.4 R192, [R204] ;  /* 0x00000000ccc0783b */ /* 0x000fe80000000200 */
[----:B------:R-:W-:Y:S01]  /*13280*/  HMMA.16816.F32.BF16 R96, R188, R94, R96 ;  /* 0x0000005ebc60723c */ /* 0x000fe20000041860 */
[----:B------:R-:W3:Y:S01]  /*13290*/  LDSM.16.M88.4 R92, [R227] ;  /* 0x00000000e35c783b */ /* 0x000ee20000000200 */
[----:B------:R-:W-:-:S04]  /*132a0*/  SHF.R.S32.HI R0, RZ, 0x1f, R46 ;  /* 0x0000001fff007819 */ /* 0x000fc8000001142e */
[----:B-1----:R-:W-:Y:S01]  /*132b0*/  HMMA.16816.F32.BF16 R112, R88, R128, R112 ;  /* 0x000000805870723c */ /* 0x002fe20000041870 */
[----:B------:R-:W-:-:S05]  /*132c0*/  LEA.HI R0, R0, R46, RZ, 0x2 ;  /* 0x0000002e00007211 */ /* 0x000fca00078f10ff */
[----:B------:R-:W-:Y:S01]  /*132d0*/  HMMA.16816.F32.BF16 R108, R88, R130, R108 ;  /* 0x00000082586c723c */ /* 0x000fe2000004186c */
[----:B------:R-:W1:Y:S01]  /*132e0*/  LDSM.16.M88.4 R128, [R204+0x800] ;  /* 0x00080000cc80783b */ /* 0x000e620000000200 */
[----:B------:R-:W-:-:S04]  /*132f0*/  SHF.R.S32.HI R0, RZ, 0x2, R0 ;  /* 0x00000002ff007819 */ /* 0x000fc80000011400 */
[C---:B--2---:R-:W-:Y:S06]  /*13300*/  HMMA.16816.F32.BF16 R12, R188.reuse, R124, R12 ;  /* 0x0000007cbc0c723c */ /* 0x044fec000004180c */
[----:B------:R-:W-:Y:S01]  /*13310*/  HMMA.16816.F32.BF16 R8, R188, R126, R8 ;  /* 0x0000007ebc08723c */ /* 0x000fe20000041808 */
[----:B------:R-:W2:Y:S01]  /*13320*/  LDSM.16.M88.4 R124, [R228+0x1000] ;  /* 0x00100000e47c783b */ /* 0x000ea20000000200 */
[----:B------:R-:W-:-:S04]  /*13330*/  IMAD R45, R45, 0x10, R0 ;  /* 0x000000102d2d7824 */ /* 0x000fc800078e0200 */
[----:B----4-:R-:W-:Y:S01]  /*13340*/  HMMA.16816.F32.BF16 R120, R88, R132, R120 ;  /* 0x000000845878723c */ /* 0x010fe20000041878 */
[----:B------:R-:W-:-:S05]  /*13350*/  IADD3 R45, R45, 0x1, R47 ;  /* 0x000000012d2d7810 */ /* 0x000fca0007ffe02f */
[----:B------:R-:W-:Y:S01]  /*13360*/  HMMA.16816.F32.BF16 R132, R88, R134, R116 ;  /* 0x000000865884723c */ /* 0x000fe20000041874 */
[----:B------:R-:W4:Y:S01]  /*13370*/  LDSM.16.M88.4 R116, [R228+0x1800] ;  /* 0x00180000e474783b */ /* 0x000f220000000200 */
[----:B------:R-:W-:Y:S01]  /*13380*/  IMAD.SHL.U32 R0, R44, 0x2, RZ ;  /* 0x000000022c007824 */ /* 0x000fe200078e00ff */
[----:B------:R-:W-:Y:S02]  /*13390*/  IADD3 R2, R48, R45, -R238 ;  /* 0x0000002d30027210 */ /* 0x000fe40007ffe8ee */
[----:B------:R-:W5:Y:S01]  /*133a0*/  LDSM.16.M88.4 R44, [R228+0x2000] ;  /* 0x00200000e42c783b */ /* 0x000f620000000200 */
[----:B------:R-:W-:Y:S01]  /*133b0*/  HMMA.16816.F32.BF16 R104, R188, R180, R104 ;  /* 0x000000b4bc68723c */ /* 0x000fe20000041868 */
[----:B------:R-:W-:-:S05]  /*133c0*/  LOP3.LUT R0, R0, 0x6, RZ, 0xc0, !PT ;  /* 0x0000000600007812 */ /* 0x000fca00078ec0ff */
[----:B------:R-:W-:Y:S01]  /*133d0*/  HMMA.16816.F32.BF16 R100, R188, R182, R100 ;  /* 0x000000b6bc64723c */ /* 0x000fe20000041864 */
[----:B------:R-:W-:Y:S01]  /*133e0*/  IMAD.IADD R0, R196, 0x1, R0 ;  /* 0x00000001c4007824 */ /* 0x000fe200078e0200 */
[----:B------:R-:W-:Y:S01]  /*133f0*/  LDSM.16.M88.4 R180, [R223+0x8800] ;  /* 0x00880000dfb4783b */ /* 0x000fe20000000200 */
[----:B------:R-:W-:-:S03]  /*13400*/  IMAD.IADD R34, R34, 0x1, R2 ;  /* 0x0000000122227824 */ /* 0x000fc600078e0202 */
[----:B------:R-:W-:Y:S01]  /*13410*/  HMMA.16816.F32.BF16 R84, R188, R176, R84 ;  /* 0x000000b0bc54723c */ /* 0x000fe20000041854 */
[----:B------:R-:W-:Y:S01]  /*13420*/  VIADD R49, R0, 0x1 ;  /* 0x0000000100317836 */ /* 0x000fe20000000000 */
[----:B------:R-:W-:-:S04]  /*13430*/  VIMNMX R166, R34, R48, PT ;  /* 0x0000003022a67248 */ /* 0x000fc80003fe0100 */
[----:B------:R-:W-:Y:S01]  /*13440*/  HMMA.16816.F32.BF16 R80, R188, R178, R80 ;  /* 0x000000b2bc50723c */ /* 0x000fe20000041850 */
[----:B------:R-:W-:-:S05]  /*13450*/  VIADDMNMX R167, R34, 0x8, R48, PT ;  /* 0x0000000822a77846 */ /* 0x000fca0003800130 */
[----:B---3--:R-:W-:Y:S01]  /*13460*/  HMMA.16816.F32.BF16 R120, R92, R192, R120 ;  /* 0x000000c05c78723c */ /* 0x008fe20000041878 */
[----:B------:R-:W-:-:S05]  /*13470*/  ISETP.GE.AND P0, PT, R49, R166, PT ;  /* 0x000000a63100720c */ /* 0x000fca0003f06270 */
[----:B------:R-:W-:Y:S01]  /*13480*/  HMMA.16816.F32.BF16 R132, R92, R194, R132 ;  /* 0x000000c25c84723c */ /* 0x000fe20000041884 */
[----:B------:R-:W-:-:S05]  /*13490*/  ISETP.GE.AND P5, PT, R49, R167, PT ;  /* 0x000000a73100720c */ /* 0x000fca0003fa6270 */
[----:B-1----:R-:W-:Y:S01]  /*134a0*/  HMMA.16816.F32.BF16 R112, R92, R128, R112 ;  /* 0x000000805c70723c */ /* 0x002fe20000041870 */
[----:B------:R-:W1:Y:S01]  /*134b0*/  LDSM.16.M88.4 R48, [R228+0x2800] ;  /* 0x00280000e430783b */ /* 0x000e620000000200 */
[----:B------:R-:W-:-:S04]  /*134c0*/  VIADD R2, R0, 0x8 ;  /* 0x0000000800027836 */ /* 0x000fc80000000000 */
[C---:B--2---:R-:W-:Y:S06]  /*134d0*/  HMMA.16816.F32.BF16 R104, R88.reuse, R124, R104 ;  /* 0x0000007c5868723c */ /* 0x044fec0000041868 */
[----:B------:R-:W-:Y:S01]  /*134e0*/  HMMA.16816.F32.BF16 R100, R88, R126, R100 ;  /* 0x0000007e5864723c */ /* 0x000fe20000041864 */
[----:B------:R-:W2:Y:S01]  /*134f0*/  LDSM.16.M88.4 R124, [R204+0x1000] ;  /* 0x00100000cc7c783b */ /* 0x000ea20000000200 */
[----:B------:R-:W-:Y:S01]  /*13500*/  VIADD R33, R0, 0x9 ;  /* 0x0000000900217836 */ /* 0x000fe20000000000 */
[CC--:B------:R-:W-:Y:S02]  /*13510*/  ISETP.GE.AND P2, PT, R2.reuse, R166.reuse, PT ;  /* 0x000000a60200720c */ /* 0x0c0fe40003f46270 */
[-C--:B------:R-:W-:Y:S01]  /*13520*/  ISETP.GE.AND P4, PT, R2, R167.reuse, PT ;  /* 0x000000a70200720c */ /* 0x080fe20003f86270 */
[----:B------:R-:W-:Y:S01]  /*13530*/  HMMA.16816.F32.BF16 R108, R92, R130, R108 ;  /* 0x000000825c6c723c */ /* 0x000fe2000004186c */
[C---:B------:R-:W-:Y:S01]  /*13540*/  VIADD R2, R0.reuse, 0x10 ;  /* 0x0000001000027836 */ /* 0x040fe20000000000 */
[C---:B------:R-:W-:Y:S01]  /*13550*/  ISETP.GE.AND P3, PT, R0.reuse, R167, PT ;  /* 0x000000a70000720c */ /* 0x040fe20003f66270 */
[----:B------:R-:W-:Y:S01]  /*13560*/  VIADD R34, R0, 0x11 ;  /* 0x0000001100227836 */ /* 0x000fe20000000000 */
[----:B------:R-:W-:Y:S01]  /*13570*/  ISETP.GE.AND P1, PT, R33, R166, PT ;  /* 0x000000a62100720c */ /* 0x000fe20003f26270 */
[----:B------:R-:W-:Y:S01]  /*13580*/  LDSM.16.M88.4 R128, [R228+0x3000] ;  /* 0x00300000e480783b */ /* 0x000fe20000000200 */
[----:B----4-:R-:W-:Y:S01]  /*13590*/  HMMA.16816.F32.BF16 R84, R88, R116, R84 ;  /* 0x000000745854723c */ /* 0x010fe20000041854 */
[----:B------:R-:W-:-:S02]  /*135a0*/  FSEL R122, R122, -INF , !P3 ;  /* 0xff8000007a7a7808 */ /* 0x000fc40005800000 */
[----:B------:R-:W-:Y:S01]  /*135b0*/  FSEL R121, R121, -INF , !P0 ;  /* 0xff80000079797808 */ /* 0x000fe20004000000 */
[----:B------:R-:W-:Y:S02]  /*135c0*/  LDSM.16.M88.4 R176, [R223+0x9000] ;  /* 0x00900000dfb0783b */ /* 0x000fe40000000200 */
[----:B------:R-:W-:Y:S02]  /*135d0*/  HMMA.16816.F32.BF16 R80, R88, R118, R80 ;  /* 0x000000765850723c */ /* 0x000fe40000041850 */
[----:B------:R-:W3:Y:S01]  /*135e0*/  LDSM.16.M88.4 R116, [R204+0x1800] ;  /* 0x00180000cc74783b */ /* 0x000ee20000000200 */
[C---:B------:R-:W-:Y:S02]  /*135f0*/  ISETP.GE.AND P3, PT, R2.reuse, R166, PT ;  /* 0x000000a60200720c */ /* 0x040fe40003f66270 */
[-C--:B------:R-:W-:Y:S02]  /*13600*/  ISETP.GE.AND P0, PT, R2, R167.reuse, PT ;  /* 0x000000a70200720c */ /* 0x080fe40003f06270 */
[----:B------:R-:W-:Y:S01]  /*13610*/  ISETP.GE.AND P6, PT, R33, R167, PT ;  /* 0x000000a72100720c */ /* 0x000fe20003fc6270 */
[----:B------:R-:W-:Y:S01]  /*13620*/  VIADD R33, R0, 0x18 ;  /* 0x0000001800217836 */ /* 0x000fe20000000000 */
[----:B------:R-:W-:-:S02]  /*13630*/  FSEL R2, R123, -INF , !P5 ;  /* 0xff8000007b027808 */ /* 0x000fc40006800000 */
[----:B------:R-:W-:Y:S01]  /*13640*/  FSEL R220, R132, -INF , !P2 ;  /* 0xff80000084dc7808 */ /* 0x000fe20005000000 */
[----:B-----5:R-:W-:Y:S01]  /*13650*/  HMMA.16816.F32.BF16 R76, R88, R44, R76 ;  /* 0x0000002c584c723c */ /* 0x020fe2000004184c */
[CC--:B------:R-:W-:Y:S02]  /*13660*/  ISETP.GE.AND P5, PT, R34.reuse, R166.reuse, PT ;  /* 0x000000a62200720c */ /* 0x0c0fe40003fa6270 */
[----:B------:R-:W-:Y:S02]  /*13670*/  ISETP.GE.AND P2, PT, R34, R167, PT ;  /* 0x000000a72200720c */ /* 0x000fe40003f46270 */
[----:B------:R-:W-:Y:S02]  /*13680*/  FSEL R34, R133, -INF , !P1 ;  /* 0xff80000085227808 */ /* 0x000fe40004800000 */
[----:B------:R-:W-:Y:S02]  /*13690*/  FSEL R44, R112, -INF , !P3 ;  /* 0xff800000702c7808 */ /* 0x000fe40005800000 */
[----:B------:R-:W-:Y:S01]  /*136a0*/  FSEL R221, R134, -INF , !P4 ;  /* 0xff80000086dd7808 */ /* 0x000fe20006000000 */
[----:B------:R-:W-:Y:S01]  /*136b0*/  STL [R1+0xc], R34 ;  /* 0x00000c2201007387 */ /* 0x000fe20000100800 */
[----:B------:R-:W-:-:S02]  /*136c0*/  ISETP.GE.AND P4, PT, R33, R166, PT ;  /* 0x000000a62100720c */ /* 0x000fc40003f86270 */
[-C--:B------:R-:W-:Y:S01]  /*136d0*/  ISETP.GE.AND P1, PT, R33, R167.reuse, PT ;  /* 0x000000a72100720c */ /* 0x080fe20003f26270 */
[C---:B------:R-:W-:Y:S01]  /*136e0*/  VIADD R33, R0.reuse, 0x19 ;  /* 0x0000001900217836 */ /* 0x040fe20000000000 */
[----:B------:R4:W-:Y:S01]  /*136f0*/  STL [R1+0x8], R44 ;  /* 0x0000082c01007387 */ /* 0x0009e20000100800 */
[----:B------:R-:W-:Y:S01]  /*13700*/  FSEL R222, R135, -INF , !P6 ;  /* 0xff80000087de7808 */ /* 0x000fe20007000000 */
[----:B------:R-:W-:Y:S02]  /*13710*/  HMMA.16816.F32.BF16 R72, R88, R46, R72 ;  /* 0x0000002e5848723c */ /* 0x000fe40000041848 */
[C---:B------:R-:W-:Y:S02]  /*13720*/  ISETP.GE.AND P6, PT, R33.reuse, R166, PT ;  /* 0x000000a62100720c */ /* 0x040fe40003fc6270 */
[----:B------:R-:W-:Y:S01]  /*13730*/  ISETP.GE.AND P3, PT, R33, R167, PT ;  /* 0x000000a72100720c */ /* 0x000fe20003f66270 */
[----:B------:R-:W-:Y:S01]  /*13740*/  VIADD R33, R0, 0x21 ;  /* 0x0000002100217836 */ /* 0x000fe20000000000 */
[----:B------:R-:W-:-:S02]  /*13750*/  FSEL R226, R114, -INF , !P0 ;  /* 0xff80000072e27808 */ /* 0x000fc40004000000 */
[----:B------:R-:W-:Y:S02]  /*13760*/  FSEL R114, R108, -INF , !P4 ;  /* 0xff8000006c727808 */ /* 0x000fe40006000000 */
[----:B------:R-:W-:Y:S01]  /*13770*/  ISETP.GE.AND P4, PT, R33, R167, PT ;  /* 0x000000a72100720c */ /* 0x000fe20003f86270 */
[----:B-1----:R-:W-:Y:S01]  /*13780*/  HMMA.16816.F32.BF16 R68, R88, R48, R68 ;  /* 0x000000305844723c */ /* 0x002fe20000041844 */
[----:B------:R-:W-:Y:S02]  /*13790*/  FSEL R108, R109, -INF , !P6 ;  /* 0xff8000006d6c7808 */ /* 0x000fe40007000000 */
[----:B----4-:R-:W-:Y:S02]  /*137a0*/  FSEL R44, R113, -INF , !P5 ;  /* 0xff800000712c7808 */ /* 0x010fe40006800000 */
[----:B------:R-:W-:-:S03]  /*137b0*/  FSEL R113, R115, -INF , !P2 ;  /* 0xff80000073717808 */ /* 0x000fc60005000000 */
[----:B------:R-:W-:Y:S01]  /*137c0*/  STL [R1+0x10], R44 ;  /* 0x0000102c01007387 */ /* 0x000fe20000100800 */
[----:B------:R-:W-:-:S03]  /*137d0*/  ISETP.GE.AND P2, PT, R33, R166, PT ;  /* 0x000000a62100720c */ /* 0x000fc60003f46270 */
[----:B------:R-:W1:Y:S01]  /*137e0*/  LDSM.16.M88.4 R44, [R204+0x2000] ;  /* 0x00200000cc2c783b */ /* 0x000e620000000200 */
[----:B------:R-:W-:Y:S02]  /*137f0*/  FSEL R33, R110, -INF , !P1 ;  /* 0xff8000006e217808 */ /* 0x000fe40004800000 */
[----:B------:R-:W-:Y:S01]  /*13800*/  FSEL R48, R111, -INF , !P3 ;  /* 0xff8000006f307808 */ /* 0x000fe20005800000 */
[----:B--2---:R-:W-:Y:S02]  /*13810*/  HMMA.16816.F32.BF16 R104, R92, R124, R104 ;  /* 0x0000007c5c68723c */ /* 0x004fe40000041868 */
[----:B------:R2:W-:Y:S04]  /*13820*/  STL [R1+0x1c], R33 ;  /* 0x00001c2101007387 */ /* 0x0005e80000100800 */
[----:B------:R-:W-:Y:S01]  /*13830*/  STL [R1+0x14], R108 ;  /* 0x0000146c01007387 */ /* 0x000fe20000100800 */
[----:B------:R-:W-:Y:S03]  /*13840*/  HMMA.16816.F32.BF16 R64, R88, R50, R64 ;  /* 0x000000325840723c */ /* 0x000fe60000041840 */
[----:B------:R-:W-:Y:S04]  /*13850*/  STL [R1+0x18], R48 ;  /* 0x0000183001007387 */ /* 0x000fe80000100800 */
[----:B------:R-:W4:Y:S01]  /*13860*/  LDSM.16.M88.4 R48, [R204+0x2800] ;  /* 0x00280000cc30783b */ /* 0x000f220000000200 */
[----:B------:R-:W-:Y:S01]  /*13870*/  HMMA.16816.F32.BF16 R100, R92, R126, R100 ;  /* 0x0000007e5c64723c */ /* 0x000fe20000041864 */
[----:B------:R-:W-:-:S02]  /*13880*/  VIADD R34, R0, 0x20 ;  /* 0x0000002000227836 */ /* 0x000fc40000000000 */
[----:B------:R-:W5:Y:S03]  /*13890*/  LDSM.16.M88.4 R108, [R228+0x3800] ;  /* 0x00380000e46c783b */ /* 0x000f660000000200 */
[C---:B---3--:R-:W-:Y:S01]  /*138a0*/  HMMA.16816.F32.BF16 R84, R92.reuse, R116, R84 ;  /* 0x000000745c54723c */ /* 0x048fe20000041854 */
[CC--:B------:R-:W-:Y:S02]  /*138b0*/  ISETP.GE.AND P0, PT, R34.reuse, R166.reuse, PT ;  /* 0x000000a62200720c */ /* 0x0c0fe40003f06270 */
[----:B------:R-:W-:Y:S01]  /*138c0*/  ISETP.GE.AND P5, PT, R34, R167, PT ;  /* 0x000000a72200720c */ /* 0x000fe20003fa6270 */
[C---:B------:R-:W-:Y:S02]  /*138d0*/  VIADD R34, R0.reuse, 0x28 ;  /* 0x0000002800227836 */ /* 0x040fe40000000000 */
[----:B--2---:R-:W-:Y:S01]  /*138e0*/  VIADD R33, R0, 0x29 ;  /* 0x0000002900217836 */ /* 0x004fe20000000000 */
[----:B------:R-:W-:Y:S01]  /*138f0*/  FSEL R126, R104, -INF , !P0 ;  /* 0xff800000687e7808 */ /* 0x000fe20004000000 */
[----:B------:R-:W-:Y:S01]  /*13900*/  HMMA.16816.F32.BF16 R80, R92, R118, R80 ;  /* 0x000000765c50723c */ /* 0x000fe20000041850 */
[----:B------:R-:W-:-:S02]  /*13910*/  ISETP.GE.AND P1, PT, R34, R166, PT ;  /* 0x000000a62200720c */ /* 0x000fc40003f26270 */
[-C--:B------:R-:W-:Y:S01]  /*13920*/  ISETP.GE.AND P6, PT, R34, R167.reuse, PT ;  /* 0x000000a72200720c */ /* 0x080fe20003fc6270 */
[C---:B------:R-:W-:Y:S01]  /*13930*/  VIADD R34, R0.reuse, 0x30 ;  /* 0x0000003000227836 */ /* 0x040fe20000000000 */
[C---:B------:R-:W-:Y:S02]  /*13940*/  ISETP.GE.AND P3, PT, R33.reuse, R166, PT ;  /* 0x000000a62100720c */ /* 0x040fe40003f66270 */
[----:B------:R-:W-:Y:S01]  /*13950*/  ISETP.GE.AND P0, PT, R33, R167, PT ;  /* 0x000000a72100720c */ /* 0x000fe20003f06270 */
[----:B------:R-:W-:Y:S01]  /*13960*/  VIADD R33, R0, 0x31 ;  /* 0x0000003100217836 */ /* 0x000fe20000000000 */
[----:B------:R-:W-:Y:S01]  /*13970*/  HMMA.16816.F32.BF16 R60, R188, R172, R60 ;  /* 0x000000acbc3c723c */ /* 0x000fe2000004183c */
[----:B------:R-:W-:Y:S02]  /*13980*/  FSEL R124, R106, -INF , !P5 ;  /* 0xff8000006a7c7808 */ /* 0x000fe40006800000 */
[----:B------:R-:W-:Y:S02]  /*13990*/  FSEL R127, R105, -INF , !P2 ;  /* 0xff800000697f7808 */ /* 0x000fe40005000000 */
[----:B------:R-:W-:Y:S01]  /*139a0*/  FSEL R123, R107, -INF , !P4 ;  /* 0xff8000006b7b7808 */ /* 0x000fe20006000000 */
[----:B-1----:R-:W-:Y:S01]  /*139b0*/  HMMA.16816.F32.BF16 R76, R92, R44, R76 ;  /* 0x0000002c5c4c723c */ /* 0x002fe2000004184c */
[----:B------:R-:W-:-:S02]  /*139c0*/  FSEL R132, R100, -INF , !P1 ;  /* 0xff80000064847808 */ /* 0x000fc40004800000 */
[CC--:B------:R-:W-:Y:S02]  /*139d0*/  ISETP.GE.AND P5, PT, R34.reuse, R166.reuse, PT ;  /* 0x000000a62200720c */ /* 0x0c0fe40003fa6270 */
[-C--:B------:R-:W-:Y:S02]  /*139e0*/  ISETP.GE.AND P2, PT, R34, R167.reuse, PT ;  /* 0x000000a72200720c */ /* 0x080fe40003f46270 */
[C---:B------:R-:W-:Y:S02]  /*139f0*/  ISETP.GE.AND P4, PT, R33.reuse, R166, PT ;  /* 0x000000a62100720c */ /* 0x040fe40003f86270 */
[----:B------:R-:W-:Y:S01]  /*13a00*/  ISETP.GE.AND P1, PT, R33, R167, PT ;  /* 0x000000a72100720c */ /* 0x000fe20003f26270 */
[----:B------:R-:W-:Y:S01]  /*13a10*/  HMMA.16816.F32.BF16 R56, R188, R174, R56 ;  /* 0x000000aebc38723c */ /* 0x000fe20000041838 */
[----:B------:R-:W-:Y:S02]  /*13a20*/  FSEL R112, R84, -INF , !P5 ;  /* 0xff80000054707808 */ /* 0x000fe40006800000 */
[----:B------:R-:W-:-:S02]  /*13a30*/  FSEL R118, R86, -INF , !P2 ;  /* 0xff80000056767808 */ /* 0x000fc40005000000 */
[----:B------:R-:W-:Y:S01]  /*13a40*/  FSEL R115, R85, -INF , !P4 ;  /* 0xff80000055737808 */ /* 0x000fe20006000000 */
[C---:B------:R-:W-:Y:S01]  /*13a50*/  HMMA.16816.F32.BF16 R72, R92.reuse, R46, R72 ;  /* 0x0000002e5c48723c */ /* 0x040fe20000041848 */
[----:B------:R-:W-:Y:S02]  /*13a60*/  FSEL R133, R87, -INF , !P1 ;  /* 0xff80000057857808 */ /* 0x000fe40004800000 */
[----:B------:R-:W-:Y:S01]  /*13a70*/  FSEL R100, R103, -INF , !P0 ;  /* 0xff80000067647808 */ /* 0x000fe20004000000 */
[----:B------:R-:W1:Y:S01]  /*13a80*/  LDSM.16.M88.4 R84, [R204+0x3000] ;  /* 0x00300000cc54783b */ /* 0x000e620000000200 */
[C---:B------:R-:W-:Y:S02]  /*13a90*/  VIADD R34, R0.reuse, 0x38 ;  /* 0x0000003800227836 */ /* 0x040fe40000000000 */
[----:B------:R-:W-:Y:S01]  /*13aa0*/  VIADD R33, R0, 0x39 ;  /* 0x0000003900217836 */ /* 0x000fe20000000000 */
[----:B------:R-:W-:Y:S01]  /*13ab0*/  FSEL R125, R102, -INF , !P6 ;  /* 0xff800000667d7808 */ /* 0x000fe20007000000 */
[----:B------:R-:W-:Y:S01]  /*13ac0*/  STL [R1+0x4], R100 ;  /* 0x0000046401007387 */ /* 0x000fe20000100800 */
[----:B------:R-:W-:Y:S01]  /*13ad0*/  FSEL R134, R101, -INF , !P3 ;  /* 0xff80000065867808 */ /* 0x000fe20005800000 */
[----:B----4-:R-:W-:Y:S01]  /*13ae0*/  HMMA.16816.F32.BF16 R68, R92, R48, R68 ;  /* 0x000000305c44723c */ /* 0x010fe20000041844 */
[CC--:B------:R-:W-:Y:S01]  /*13af0*/  ISETP.GE.AND P6, PT, R34.reuse, R166.reuse, PT ;  /* 0x000000a62200720c */ /* 0x0c0fe20003fc6270 */
[----:B------:R-:W2:Y:S01]  /*13b00*/  LDSM.16.M88.4 R100, [R228+0x4000] ;  /* 0x00400000e464783b */ /* 0x000ea20000000200 */
[-C--:B------:R-:W-:Y:S01]  /*13b10*/  ISETP.GE.AND P3, PT, R34, R167.reuse, PT ;  /* 0x000000a72200720c */ /* 0x080fe20003f66270 */
[C---:B------:R-:W-:Y:S01]  /*13b20*/  VIADD R34, R0.reuse, 0x40 ;  /* 0x0000004000227836 */ /* 0x040fe20000000000 */
[CC--:B------:R-:W-:Y:S01]  /*13b30*/  ISETP.GE.AND P0, PT, R33.reuse, R166.reuse, PT ;  /* 0x000000a62100720c */ /* 0x0c0fe20003f06270 */
[----:B------:R-:W3:Y:S01]  /*13b40*/  LDSM.16.M88.4 R44, [R228+0x4800] ;  /* 0x00480000e42c783b */ /* 0x000ee20000000200 */
[-C--:B------:R-:W-:Y:S01]  /*13b50*/  ISETP.GE.AND P5, PT, R33, R167.reuse, PT ;  /* 0x000000a72100720c */ /* 0x080fe20003fa6270 */
[----:B------:R-:W-:Y:S01]  /*13b60*/  VIADD R33, R0, 0x41 ;  /* 0x0000004100217836 */ /* 0x000fe20000000000 */
[----:B------:R-:W-:Y:S01]  /*13b70*/  FSEL R117, R80, -INF , !P6 ;  /* 0xff80000050757808 */ /* 0x000fe20007000000 */
[----:B------:R-:W-:Y:S01]  /*13b80*/  HMMA.16816.F32.BF16 R60, R88, R128, R60 ;  /* 0x00000080583c723c */ /* 0x000fe2000004183c */
[CC--:B------:R-:W-:Y:S01]  /*13b90*/  ISETP.GE.AND P2, PT, R34.reuse, R166.reuse, PT ;  /* 0x000000a62200720c */ /* 0x0c0fe20003f46270 */
[----:B------:R-:W-:Y:S01]  /*13ba0*/  LDSM.16.M88.4 R172, [R223+0x9800] ;  /* 0x00980000dfac783b */ /* 0x000fe20000000200 */
        /* <DEDUP_REMOVED lines=9> */
[----:B------:R-:W-:Y:S01]  /*13c40*/  FSEL R119, R82, -INF , !P3 ;  /* 0xff80000052777808 */ /* 0x000fe20005800000 */
[----:B------:R-:W4:Y:S01]  /*13c50*/  LDSM.16.M88.4 R76, [R204+0x3800] ;  /* 0x00380000cc4c783b */ /* 0x000f220000000200 */
        /* <DEDUP_REMOVED lines=8> */
[----:B------:R-:W-:Y:S01]  /*13ce0*/  HMMA.16816.F32.BF16 R56, R88, R130, R56 ;  /* 0x000000825838723c */ /* 0x000fe20000041838 */
[----:B------:R-:W-:-:S02]  /*13cf0*/  FSEL R245, R72, -INF , !P3 ;  /* 0xff80000048f57808 */ /* 0x000fc40005800000 */
        /* <DEDUP_REMOVED lines=8> */
[----:B------:R-:W4:Y:S01]  /*13d80*/  LDSM.16.M88.4 R68, [R204+0x4000] ;  /* 0x00400000cc44783b */ /* 0x000f220000000200 */
[----:B------:R-:W-:Y:S03]  /*13d90*/  HMMA.16816.F32.BF16 R64, R92, R50, R64 ;  /* 0x000000325c40723c */ /* 0x000fe60000041840 */
[----:B------:R-:W4:Y:S03]  /*13da0*/  LDSM.16.M88.4 R48, [R228+0x5000] ;  /* 0x00500000e430783b */ /* 0x000f260000000200 */
[C---:B-----5:R-:W-:Y:S06]  /*13db0*/  HMMA.16816.F32.BF16 R52, R88.reuse, R108, R52 ;  /* 0x0000006c5834723c */ /* 0x060fec0000041834 */
[----:B------:R-:W-:Y:S06]  /*13dc0*/  HMMA.16816.F32.BF16 R36, R88, R110, R36 ;  /* 0x0000006e5824723c */ /* 0x000fec0000041824 */
[----:B-1----:R-:W-:Y:S01]  /*13dd0*/  HMMA.16816.F32.BF16 R60, R92, R84, R60 ;  /* 0x000000545c3c723c */ /* 0x002fe2000004183c */
[----:B------:R-:W-:-:S02]  /*13de0*/  VIADD R34, R0, 0x58 ;  /* 0x0000005800227836 */ /* 0x000fc40000000000 */
[----:B------:R-:W-:-:S03]  /*13df0*/  VIADD R33, R0, 0x59 ;  /* 0x0000005900217836 */ /* 0x000fc60000000000 */
[----:B------:R-:W-:Y:S06]  /*13e00*/  HMMA.16816.F32.BF16 R56, R92, R86, R56 ;  /* 0x000000565c38723c */ /* 0x000fec0000041838 */
[----:B--2---:R-:W-:Y:S01]  /*13e10*/  HMMA.16816.F32.BF16 R28, R88, R100, R28 ;  /* 0x00000064581c723c */ /* 0x004fe2000004181c */
[----:B------:R-:W-:-:S05]  /*13e20*/  FSEL R106, R74, -INF , !P0 ;  /* 0xff8000004a6a7808 */ /* 0x000fca0004000000 */
[----:B---3--:R-:W-:Y:S01]  /*13e30*/  HMMA.16816.F32.BF16 R20, R88, R44, R20 ;  /* 0x0000002c5814723c */ /* 0x008fe20000041814 */
[----:B------:R-:W-:-:S05]  /*13e40*/  FSEL R248, R73, -INF , !P5 ;  /* 0xff80000049f87808 */ /* 0x000fca0006800000 */
[----:B------:R-:W-:Y:S01]  /*13e50*/  HMMA.16816.F32.BF16 R16, R88, R46, R16 ;  /* 0x0000002e5810723c */ /* 0x000fe20000041810 */
[----:B------:R-:W1:Y:S01]  /*13e60*/  LDSM.16.M88.4 R44, [R204+0x4800] ;  /* 0x00480000cc2c783b */ /* 0x000e620000000200 */
        /* <DEDUP_REMOVED lines=11> */
[----:B----4-:R-:W-:Y:S01]  /*13f20*/  HMMA.16816.F32.BF16 R64, R92, R76, R52 ;  /* 0x0000004c5c40723c */ /* 0x010fe20000041834 */
[CC--:B------:R-:W-:Y:S01]  /*13f30*/  ISETP.GE.AND P1, PT, R34.reuse, R166.reuse, PT ;  /* 0x000000a62200720c */ /* 0x0c0fe20003f26270 */
[----:B------:R-:W2:Y:S01]  /*13f40*/  LDSM.16.M88.4 R52, [R228+0x5800] ;  /* 0x00580000e434783b */ /* 0x000ea20000000200 */
[----:B------:R-:W-:Y:S01]  /*13f50*/  ISETP.GE.AND P6, PT, R34, R167, PT ;  /* 0x000000a72200720c */ /* 0x000fe20003fc6270 */
[----:B------:R-:W-:Y:S01]  /*13f60*/  VIADD R34, R0, 0x68 ;  /* 0x0000006800227836 */ /* 0x000fe20000000000 */
[----:B------:R-:W-:-:S02]  /*13f70*/  ISETP.GE.AND P3, PT, R33, R166, PT ;  /* 0x000000a62100720c */ /* 0x000fc40003f66270 */
[-C--:B------:R-:W-:Y:S01]  /*13f80*/  ISETP.GE.AND P0, PT, R33, R167.reuse, PT ;  /* 0x000000a72100720c */ /* 0x080fe20003f06270 */
[----:B------:R-:W-:Y:S01]  /*13f90*/  VIADD R33, R0, 0x69 ;  /* 0x0000006900217836 */ /* 0x000fe20000000000 */
[----:B------:R-:W-:Y:S01]  /*13fa0*/  HMMA.16816.F32.BF16 R24, R88, R102, R24 ;  /* 0x000000665818723c */ /* 0x000fe20000041818 */
[C---:B------:R-:W-:Y:S02]  /*13fb0*/  ISETP.GE.AND P5, PT, R34.reuse, R166, PT ;  /* 0x000000a62200720c */ /* 0x040fe40003fa6270 */
[----:B------:R-:W-:-:S03]  /*13fc0*/  ISETP.GE.AND P2, PT, R34, R167, PT ;  /* 0x000000a72200720c */ /* 0x000fc60003f46270 */
[----:B------:R-:W-:Y:S01]  /*13fd0*/  HMMA.16816.F32.BF16 R160, R188, R186, R160 ;  /* 0x000000babca0723c */ /* 0x000fe200000418a0 */
[----:B------:R-:W-:-:S05]  /*13fe0*/  ISETP.GE.AND P4, PT, R33, R166, PT ;  /* 0x000000a62100720c */ /* 0x000fca0003f86270 */
[----:B------:R-:W-:Y:S01]  /*13ff0*/  HMMA.16816.F32.BF16 R36, R92, R78, R36 ;  /* 0x0000004e5c24723c */ /* 0x000fe20000041824 */
[----:B------:R-:W-:Y:S02]  /*14000*/  FSEL R187, R60, -INF , !P1 ;  /* 0xff8000003cbb7808 */ /* 0x000fe40004800000 */
[----:B------:R-:W-:Y:S02]  /*14010*/  ISETP.GE.AND P1, PT, R33, R167, PT ;  /* 0x000000a72100720c */ /* 0x000fe40003f26270 */
[----:B------:R-:W-:Y:S01]  /*14020*/  FSEL R200, R58, -INF , !P2 ;  /* 0xff8000003ac87808 */ /* 0x000fe20005000000 */
[----:B------:R-:W-:Y:S01]  /*14030*/  HMMA.16816.F32.BF16 R168, R188, R184, R168 ;  /* 0x000000b8bca8723c */ /* 0x000fe200000418a8 */
[----:B------:R-:W-:Y:S02]  /*14040*/  FSEL R192, R57, -INF , !P4 ;  /* 0xff80000039c07808 */ /* 0x000fe40006000000 */
[----:B------:R-:W-:-:S03]  /*14050*/  FSEL R193, R59, -INF , !P1 ;  /* 0xff8000003bc17808 */ /* 0x000fc60004800000 */
[----:B------:R-:W-:Y:S01]  /*14060*/  HMMA.16816.F32.BF16 R156, R188, R180, R156 ;  /* 0x000000b4bc9c723c */ /* 0x000fe2000004189c */
[----:B------:R-:W-:-:S05]  /*14070*/  VIADD R34, R0, 0x70 ;  /* 0x0000007000227836 */ /* 0x000fca0000000000 */
[----:B------:R-:W-:Y:S01]  /*14080*/  HMMA.16816.F32.BF16 R152, R188, R182, R152 ;  /* 0x000000b6bc98723c */ /* 0x000fe20000041898 */
[----:B------:R-:W-:-:S05]  /*14090*/  VIADD R33, R0, 0x71 ;  /* 0x0000007100217836 */ /* 0x000fca0000000000 */
[C---:B------:R-:W-:Y:S06]  /*140a0*/  HMMA.16816.F32.BF16 R148, R188.reuse, R176, R148 ;  /* 0x000000b0bc94723c */ /* 0x040fec0000041894 */
[C---:B------:R-:W-:Y:S06]  /*140b0*/  HMMA.16816.F32.BF16 R144, R188.reuse, R178, R144 ;  /* 0x000000b2bc90723c */ /* 0x040fec0000041890 */
[C---:B------:R-:W-:Y:S06]  /*140c0*/  HMMA.16816.F32.BF16 R140, R188.reuse, R172, R140 ;  /* 0x000000acbc8c723c */ /* 0x040fec000004188c */
[----:B------:R-:W-:Y:S07]  /*140d0*/  HMMA.16816.F32.BF16 R136, R188, R174, R136 ;  /* 0x000000aebc88723c */ /* 0x000fee0000041888 */
[----:B------:R-:W-:-:S02]  /*140e0*/  FSEL R189, R56, -INF , !P5 ;  /* 0xff80000038bd7808 */ /* 0x000fc40006800000 */
[----:B------:R-:W-:Y:S01]  /*140f0*/  HMMA.16816.F32.BF16 R56, R92, R68, R28 ;  /* 0x000000445c38723c */ /* 0x000fe2000004181c */
[----:B------:R-:W3:Y:S01]  /*14100*/  LDSM.16.M88.4 R28, [R204+0x5000] ;  /* 0x00500000cc1c783b */ /* 0x000ee20000000200 */
[----:B------:R-:W-:Y:S02]  /*14110*/  FSEL R201, R62, -INF , !P6 ;  /* 0xff8000003ec97808 */ /* 0x000fe40007000000 */
[----:B------:R-:W-:Y:S02]  /*14120*/  FSEL R190, R61, -INF , !P3 ;  /* 0xff8000003dbe7808 */ /* 0x000fe40005800000 */
[----:B------:R-:W-:Y:S01]  /*14130*/  HMMA.16816.F32.BF16 R12, R88, R48, R12 ;  /* 0x00000030580c723c */ /* 0x000fe2000004180c */
[----:B------:R-:W-:Y:S02]  /*14140*/  FSEL R198, R63, -INF , !P0 ;  /* 0xff8000003fc67808 */ /* 0x000fe40004000000 */
[----:B------:R-:W-:-:S03]  /*14150*/  ISETP.GE.AND P6, PT, R34, R166, PT ;  /* 0x000000a62200720c */ /* 0x000fc60003fc6270 */
[----:B------:R-:W-:Y:S01]  /*14160*/  HMMA.16816.F32.BF16 R8, R88, R50, R8 ;  /* 0x000000325808723c */ /* 0x000fe20000041808 */
[----:B------:R-:W4:Y:S01]  /*14170*/  LDSM.16.M88.4 R48, [R228+0x6000] ;  /* 0x00600000e430783b */ /* 0x000f220000000200 */
[-C--:B------:R-:W-:Y:S01]  /*14180*/  ISETP.GE.AND P3, PT, R34, R167.reuse, PT ;  /* 0x000000a72200720c */ /* 0x080fe20003f66270 */
[C---:B------:R-:W-:Y:S01]  /*14190*/  VIADD R34, R0.reuse, 0x78 ;  /* 0x0000007800227836 */ /* 0x040fe20000000000 */
[CC--:B------:R-:W-:Y:S02]  /*141a0*/  ISETP.GE.AND P0, PT, R33.reuse, R166.reuse, PT ;  /* 0x000000a62100720c */ /* 0x0c0fe40003f06270 */
[----:B------:R-:W-:Y:S01]  /*141b0*/  ISETP.GE.AND P5, PT, R33, R167, PT ;  /* 0x000000a72100720c */ /* 0x000fe20003fa6270 */
[----:B------:R-:W-:Y:S01]  /*141c0*/  VIADD R33, R0, 0x79 ;  /* 0x0000007900217836 */ /* 0x000fe20000000000 */
[----:B------:R-:W-:Y:S02]  /*141d0*/  FSEL R182, R64, -INF , !P6 ;  /* 0xff80000040b67808 */ /* 0x000fe40007000000 */
[----:B------:R-:W-:-:S02]  /*141e0*/  ISETP.GE.AND P2, PT, R34, R166, PT ;  /* 0x000000a62200720c */ /* 0x000fc40003f46270 */
[-C--:B------:R-:W-:Y:S02]  /*141f0*/  ISETP.GE.AND P4, PT, R34, R167.reuse, PT ;  /* 0x000000a72200720c */ /* 0x080fe40003f86270 */
[C---:B------:R-:W-:Y:S02]  /*14200*/  ISETP.GE.AND P1, PT, R33.reuse, R166, PT ;  /* 0x000000a62100720c */ /* 0x040fe40003f26270 */
[----:B------:R-:W-:Y:S01]  /*14210*/  ISETP.GE.AND P6, PT, R33, R167, PT ;  /* 0x000000a72100720c */ /* 0x000fe20003fc6270 */
[----:B------:R-:W-:Y:S01]  /*14220*/  HMMA.16816.F32.BF16 R24, R92, R70, R24 ;  /* 0x000000465c18723c */ /* 0x000fe20000041818 */
[----:B------:R-:W-:Y:S02]  /*14230*/  FSEL R181, R36, -INF , !P2 ;  /* 0xff80000024b57808 */ /* 0x000fe40005000000 */
[----:B------:R-:W-:Y:S02]  /*14240*/  FSEL R191, R38, -INF , !P4 ;  /* 0xff80000026bf7808 */ /* 0x000fe40006000000 */
[----:B------:R-:W-:-:S02]  /*14250*/  FSEL R183, R37, -INF , !P1 ;  /* 0xff80000025b77808 */ /* 0x000fc40004800000 */
[----:B------:R-:W-:Y:S02]  /*14260*/  FSEL R185, R39, -INF , !P6 ;  /* 0xff80000027b97808 */ /* 0x000fe40007000000 */
[C---:B-1----:R-:W-:Y:S01]  /*14270*/  HMMA.16816.F32.BF16 R36, R92.reuse, R44, R20 ;  /* 0x0000002c5c24723c */ /* 0x042fe20000041814 */
[----:B------:R-:W1:Y:S01]  /*14280*/  LDSM.16.M88.4 R20, [R204+0x5800] ;  /* 0x00580000cc14783b */ /* 0x000e620000000200 */
[----:B------:R-:W-:Y:S01]  /*14290*/  VIADD R34, R0, 0x80 ;  /* 0x0000008000227836 */ /* 0x000fe20000000000 */
[----:B------:R-:W-:Y:S02]  /*142a0*/  FSEL R186, R66, -INF , !P3 ;  /* 0xff80000042ba7808 */ /* 0x000fe40005800000 */
[----:B------:R-:W-:Y:S01]  /*142b0*/  FSEL R184, R65, -INF , !P0 ;  /* 0xff80000041b87808 */ /* 0x000fe20004000000 */
[----:B------:R-:W-:Y:S01]  /*142c0*/  HMMA.16816.F32.BF16 R44, R92, R46, R16 ;  /* 0x0000002e5c2c723c */ /* 0x000fe20000041810 */
[----:B------:R-:W-:Y:S01]  /*142d0*/  ISETP.GE.AND P3, PT, R34, R166, PT ;  /* 0x000000a62200720c */ /* 0x000fe20003f66270 */
[----:B------:R-:W-:Y:S01]  /*142e0*/  VIADD R33, R0, 0x81 ;  /* 0x0000008100217836 */ /* 0x000fe20000000000 */
[----:B------:R-:W-:Y:S01]  /*142f0*/  ISETP.GE.AND P0, PT, R34, R167, PT ;  /* 0x000000a72200720c */ /* 0x000fe20003f06270 */
[----:B------:R-:W-:Y:S01]  /*14300*/  VIADD R34, R0, 0x88 ;  /* 0x0000008800227836 */ /* 0x000fe20000000000 */
[----:B------:R-:W-:Y:S01]  /*14310*/  LDSM.16.M88.4 R16, [R228+0x6800] ;  /* 0x00680000e410783b */ /* 0x000fe20000000200 */
[----:B--2---:R-:W-:Y:S01]  /*14320*/  HMMA.16816.F32.BF16 R4, R88, R52, R4 ;  /* 0x000000345804723c */ /* 0x004fe20000041804 */
[----:B------:R-:W-:-:S05]  /*14330*/  FSEL R188, R67, -INF , !P5 ;  /* 0xff80000043bc7808 */ /* 0x000fca0006800000 */
[----:B------:R-:W-:Y:S01]  /*14340*/  HMMA.16816.F32.BF16 R96, R88, R54, R96 ;  /* 0x000000365860723c */ /* 0x000fe20000041860 */
[----:B------:R-:W2:Y:S01]  /*14350*/  LDSM.16.M88.4 R52, [R204+0x6000] ;  /* 0x00600000cc34783b */ /* 0x000ea20000000200 */
        /* <DEDUP_REMOVED lines=8> */
[----:B------:R-:W-:Y:S01]  /*143e0*/  FSEL R175, R24, -INF , !P4 ;  /* 0xff80000018af7808 */ /* 0x000fe20006000000 */
[----:B------:R-:W-:Y:S01]  /*143f0*/  VIADD R24, R0, 0x99 ;  /* 0x0000009900187836 */ /* 0x000fe20000000000 */
[C---:B------:R-:W-:Y:S01]  /*14400*/  ISETP.GE.AND P3, PT, R33.reuse, R167, PT ;  /* 0x000000a72100720c */ /* 0x040fe20003f66270 */
[----:B---3--:R-:W-:Y:S01]  /*14410*/  HMMA.16816.F32.BF16 R12, R92, R28, R12 ;  /* 0x0000001c5c0c723c */ /* 0x008fe2000004180c */
[-C--:B------:R-:W-:Y:S02]  /*14420*/  ISETP.GE.AND P0, PT, R34, R166.reuse, PT ;  /* 0x000000a62200720c */ /* 0x080fe40003f06270 */
[----:B------:R-:W-:Y:S01]  /*14430*/  ISETP.GE.AND P6, PT, R33, R166, PT ;  /* 0x000000a62100720c */ /* 0x000fe20003fc6270 */
[----:B------:R-:W-:Y:S01]  /*14440*/  VIADD R33, R0, 0x91 ;  /* 0x0000009100217836 */ /* 0x000fe20000000000 */
[----:B------:R-:W-:-:S02]  /*14450*/  FSEL R173, R27, -INF , !P3 ;  /* 0xff8000001bad7808 */ /* 0x000fc40005800000 */
[----:B------:R-:W-:Y:S02]  /*14460*/  FSEL R172, R36, -INF , !P0 ;  /* 0xff80000024ac7808 */ /* 0x000fe40004000000 */
[----:B------:R-:W-:Y:S02]  /*14470*/  FSEL R178, R26, -INF , !P1 ;  /* 0xff8000001ab27808 */ /* 0x000fe40004800000 */
[----:B------:R-:W-:Y:S02]  /*14480*/  FSEL R174, R25, -INF , !P6 ;  /* 0xff80000019ae7808 */ /* 0x000fe40007000000 */
[C---:B------:R-:W-:Y:S02]  /*14490*/  ISETP.GE.AND P3, PT, R24.reuse, R166, PT ;  /* 0x000000a61800720c */ /* 0x040fe40003f66270 */
[----:B------:R-:W-:Y:S01]  /*144a0*/  ISETP.GE.AND P0, PT, R24, R167, PT ;  /* 0x000000a71800720c */ /* 0x000fe20003f06270 */
[----:B------:R-:W-:Y:S01]  /*144b0*/  VIADD R28, R0, 0xa0 ;  /* 0x000000a0001c7836 */ /* 0x000fe20000000000 */
[----:B------:R-:W-:Y:S01]  /*144c0*/  FSEL R176, R57, -INF , !P5 ;  /* 0xff80000039b07808 */ /* 0x000fe20006800000 */
[----:B----4-:R-:W-:Y:S01]  /*144d0*/  HMMA.16816.F32.BF16 R24, R88, R48, R168 ;  /* 0x000000305818723c */ /* 0x010fe200000418a8 */
[----:B------:R-:W-:-:S02]  /*144e0*/  FSEL R179, R59, -INF , !P2 ;  /* 0xff8000003bb37808 */ /* 0x000fc40005000000 */
[-C--:B------:R-:W-:Y:S02]  /*144f0*/  ISETP.GE.AND P5, PT, R34, R167.reuse, PT ;  /* 0x000000a72200720c */ /* 0x080fe40003fa6270 */
[-C--:B------:R-:W-:Y:S02]  /*14500*/  ISETP.GE.AND P2, PT, R33, R166.reuse, PT ;  /* 0x000000a62100720c */ /* 0x080fe40003f46270 */
[----:B------:R-:W-:Y:S02]  /*14510*/  FSEL R171, R38, -INF , !P5 ;  /* 0xff80000026ab7808 */ /* 0x000fe40006800000 */
[----:B------:R-:W-:Y:S02]  /*14520*/  FSEL R169, R37, -INF , !P2 ;  /* 0xff80000025a97808 */ /* 0x000fe40005000000 */
[C---:B------:R-:W-:Y:S02]  /*14530*/  ISETP.GE.AND P5, PT, R28.reuse, R166, PT ;  /* 0x000000a61c00720c */ /* 0x040fe40003fa6270 */
[----:B------:R-:W-:-:S02]  /*14540*/  ISETP.GE.AND P2, PT, R28, R167, PT ;  /* 0x000000a71c00720c */ /* 0x000fc40003f46270 */
[C---:B------:R-:W-:Y:S01]  /*14550*/  HMMA.16816.F32.BF16 R28, R92.reuse, R30, R8 ;  /* 0x0000001e5c1c723c */ /* 0x040fe20000041808 */
[C---:B------:R-:W-:Y:S01]  /*14560*/  VIADD R34, R0.reuse, 0x98 ;  /* 0x0000009800227836 */ /* 0x040fe20000000000 */
[-C--:B------:R-:W-:Y:S01]  /*14570*/  ISETP.GE.AND P4, PT, R33, R167.reuse, PT ;  /* 0x000000a72100720c */ /* 0x080fe20003f86270 */
[----:B------:R-:W-:Y:S01]  /*14580*/  VIADD R33, R0, 0xa1 ;  /* 0x000000a100217836 */ /* 0x000fe20000000000 */
[----:B------:R-:W3:Y:S02]  /*14590*/  LDSM.16.M88.4 R8, [R228+0x7000] ;  /* 0x00700000e408783b */ /* 0x000ee40000000200 */
[C---:B-1----:R-:W-:Y:S01]  /*145a0*/  HMMA.16816.F32.BF16 R4, R92.reuse, R20, R4 ;  /* 0x000000145c04723c */ /* 0x042fe20000041804 */
[CC--:B------:R-:W-:Y:S02]  /*145b0*/  ISETP.GE.AND P1, PT, R34.reuse, R166.reuse, PT ;  /* 0x000000a62200720c */ /* 0x0c0fe40003f26270 */
[----:B------:R-:W-:Y:S02]  /*145c0*/  ISETP.GE.AND P6, PT, R34, R167, PT ;  /* 0x000000a72200720c */ /* 0x000fe40003fc6270 */
[----:B------:R-:W-:Y:S01]  /*145d0*/  FSEL R170, R39, -INF , !P4 ;  /* 0xff80000027aa7808 */ /* 0x000fe20006000000 */
[----:B------:R-:W-:Y:S01]  /*145e0*/  HMMA.16816.F32.BF16 R96, R92, R22, R96 ;  /* 0x000000165c60723c */ /* 0x000fe20000041860 */
[----:B------:R-:W-:Y:S01]  /*145f0*/  FSEL R129, R12, -INF , !P5 ;  /* 0xff8000000c817808 */ /* 0x000fe20006800000 */
[----:B------:R-:W-:Y:S01]  /*14600*/  VIADD R12, R0, 0xb0 ;  /* 0x000000b0000c7836 */ /* 0x000fe20000000000 */
[----:B------:R-:W-:-:S02]  /*14610*/  ISETP.GE.AND P4, PT, R33, R166, PT ;  /* 0x000000a62100720c */ /* 0x000fc40003f86270 */
[----:B------:R-:W-:Y:S01]  /*14620*/  FSEL R168, R44, -INF , !P1 ;  /* 0xff8000002ca87808 */ /* 0x000fe20004800000 */
[----:B------:R-:W-:Y:S01]  /*14630*/  HMMA.16816.F32.BF16 R48, R88, R50, R160 ;  /* 0x000000325830723c */ /* 0x000fe200000418a0 */
[----:B------:R-:W-:Y:S01]  /*14640*/  ISETP.GE.AND P1, PT, R33, R167, PT ;  /* 0x000000a72100720c */ /* 0x000fe20003f26270 */
[C---:B------:R-:W-:Y:S01]  /*14650*/  VIADD R34, R0.reuse, 0xa8 ;  /* 0x000000a800227836 */ /* 0x040fe20000000000 */
[----:B------:R-:W-:Y:S01]  /*14660*/  FSEL R128, R13, -INF , !P4 ;  /* 0xff8000000d807808 */ /* 0x000fe20006000000 */
[----:B------:R-:W-:Y:S01]  /*14670*/  VIADD R33, R0, 0xa9 ;  /* 0x000000a900217836 */ /* 0x000fe20000000000 */
[----:B------:R-:W-:Y:S02]  /*14680*/  LDSM.16.M88.4 R36, [R204+0x6800] ;  /* 0x00680000cc24783b */ /* 0x000fe40000000200 */
[----:B------:R-:W-:Y:S02]  /*14690*/  FSEL R162, R46, -INF , !P6 ;  /* 0xff8000002ea27808 */ /* 0x000fe40007000000 */
[----:B------:R-:W-:-:S02]  /*146a0*/  FSEL R161, R45, -INF , !P3 ;  /* 0xff8000002da17808 */ /* 0x000fc40005800000 */
[----:B------:R-:W-:Y:S01]  /*146b0*/  FSEL R160, R47, -INF , !P0 ;  /* 0xff8000002fa07808 */ /* 0x000fe20004000000 */
[----:B--2---:R-:W-:Y:S01]  /*146c0*/  HMMA.16816.F32.BF16 R24, R92, R52, R24 ;  /* 0x000000345c18723c */ /* 0x004fe20000041818 */
[----:B------:R-:W-:-:S05]  /*146d0*/  ISETP.GE.AND P4, PT, R12, R167, PT ;  /* 0x000000a70c00720c */ /* 0x000fca0003f86270 */
[----:B------:R-:W-:Y:S01]  /*146e0*/  HMMA.16816.F32.BF16 R44, R88, R16, R156 ;  /* 0x00000010582c723c */ /* 0x000fe2000004189c */
[----:B------:R-:W-:-:S06]  /*146f0*/  ISETP.GE.AND P6, PT, R34, R166, PT ;  /* 0x000000a62200720c */ /* 0x000fcc0003fc6270 */
[----:B------:R-:W-:Y:S02]  /*14700*/  FSEL R157, R14, -INF , !P2 ;  /* 0xff8000000e9d7808 */ /* 0x000fe40005000000 */
[-C--:B------:R-:W-:Y:S02]  /*14710*/  ISETP.GE.AND P2, PT, R12, R166.reuse, PT ;  /* 0x000000a60c00720c */ /* 0x080fe40003f46270 */
[----:B------:R-:W-:Y:S01]  /*14720*/  FSEL R156, R15, -INF , !P1 ;  /* 0xff8000000f9c7808 */ /* 0x000fe20004800000 */
[----:B------:R-:W-:Y:S01]  /*14730*/  VIADD R16, R0, 0xb1 ;  /* 0x000000b100107836 */ /* 0x000fe20000000000 */
[----:B------:R-:W1:Y:S01]  /*14740*/  LDSM.16.M88.4 R12, [R228+0x7800] ;  /* 0x00780000e40c783b */ /* 0x000e620000000200 */
[CC--:B------:R-:W-:Y:S02]  /*14750*/  ISETP.GE.AND P0, PT, R33.reuse, R166.reuse, PT ;  /* 0x000000a62100720c */ /* 0x0c0fe40003f06270 */
[----:B------:R-:W-:Y:S02]  /*14760*/  ISETP.GE.AND P5, PT, R33, R167, PT ;  /* 0x000000a72100720c */ /* 0x000fe40003fa6270 */
[----:B------:R-:W-:Y:S01]  /*14770*/  FSEL R33, R28, -INF , !P6 ;  /* 0xff8000001c217808 */ /* 0x000fe20007000000 */
[----:B------:R-:W-:Y:S01]  /*14780*/  VIADD R17, R0, 0xb8 ;  /* 0x000000b800117836 */ /* 0x000fe20000000000 */
[----:B------:R-:W-:-:S02]  /*14790*/  ISETP.GE.AND P1, PT, R16, R166, PT ;  /* 0x000000a61000720c */ /* 0x000fc40003f26270 */
[-C--:B------:R-:W-:Y:S01]  /*147a0*/  ISETP.GE.AND P6, PT, R16, R167.reuse, PT ;  /* 0x000000a71000720c */ /* 0x080fe20003fc6270 */
[----:B------:R-:W-:Y:S01]  /*147b0*/  VIADD R16, R0, 0xb9 ;  /* 0x000000b900107836 */ /* 0x000fe20000000000 */
[-C--:B------:R-:W-:Y:S01]  /*147c0*/  ISETP.GE.AND P3, PT, R34, R167.reuse, PT ;  /* 0x000000a72200720c */ /* 0x080fe20003f66270 */
[----:B------:R-:W-:Y:S01]  /*147d0*/  HMMA.16816.F32.BF16 R152, R88, R18, R152 ;  /* 0x000000125898723c */ /* 0x000fe20000041898 */
[----:B------:R-:W-:Y:S02]  /*147e0*/  FSEL R65, R29, -INF , !P0 ;  /* 0xff8000001d417808 */ /* 0x000fe40004000000 */
[----:B------:R-:W-:Y:S02]  /*147f0*/  FSEL R135, R30, -INF , !P3 ;  /* 0xff8000001e877808 */ /* 0x000fe40005800000 */
[----:B------:R-:W-:Y:S02]  /*14800*/  FSEL R34, R31, -INF , !P5 ;  /* 0xff8000001f227808 */ /* 0x000fe40006800000 */
[----:B------:R-:W-:Y:S01]  /*14810*/  FSEL R64, R4, -INF , !P2 ;  /* 0xff80000004407808 */ /* 0x000fe20005000000 */
[C---:B------:R-:W-:Y:S01]  /*14820*/  VIADD R4, R0.reuse, 0xc1 ;  /* 0x000000c100047836 */ /* 0x040fe20000000000 */
[C---:B------:R-:W-:Y:S01]  /*14830*/  ISETP.GE.AND P3, PT, R17.reuse, R166, PT ;  /* 0x000000a61100720c */ /* 0x040fe20003f66270 */
[----:B------:R-:W-:Y:S01]  /*14840*/  VIADD R20, R0, 0xc0 ;  /* 0x000000c000147836 */ /* 0x000fe20000000000 */
[----:B------:R-:W-:-:S02]  /*14850*/  ISETP.GE.AND P0, PT, R17, R167, PT ;  /* 0x000000a71100720c */ /* 0x000fc40003f06270 */
[CC--:B------:R-:W-:Y:S02]  /*14860*/  ISETP.GE.AND P5, PT, R16.reuse, R166.reuse, PT ;  /* 0x000000a61000720c */ /* 0x0c0fe40003fa6270 */
[----:B------:R-:W-:Y:S02]  /*14870*/  ISETP.GE.AND P2, PT, R16, R167, PT ;  /* 0x000000a71000720c */ /* 0x000fe40003f46270 */
[----:B------:R-:W2:Y:S01]  /*14880*/  LDSM.16.M88.4 R16, [R204+0x7000] ;  /* 0x00700000cc10783b */ /* 0x000ea20000000200 */
[----:B------:R-:W-:Y:S02]  /*14890*/  FSEL R66, R7, -INF , !P6 ;  /* 0xff80000007427808 */ /* 0x000fe40007000000 */
[----:B------:R-:W-:Y:S02]  /*148a0*/  FSEL R68, R96, -INF , !P3 ;  /* 0xff80000060447808 */ /* 0x000fe40005800000 */
[----:B------:R-:W-:Y:S02]  /*148b0*/  FSEL R67, R6, -INF , !P4 ;  /* 0xff80000006437808 */ /* 0x000fe40006000000 */
[----:B------:R-:W-:Y:S01]  /*148c0*/  FSEL R69, R5, -INF , !P1 ;  /* 0xff80000005457808 */ /* 0x000fe20004800000 */
[----:B------:R-:W-:Y:S01]  /*148d0*/  VIADD R5, R0, 0xc8 ;  /* 0x000000c800057836 */ /* 0x000fe20000000000 */
[----:B------:R-:W-:-:S02]  /*148e0*/  ISETP.GE.AND P6, PT, R4, R166, PT ;  /* 0x000000a60400720c */ /* 0x000fc40003fc6270 */
[----:B------:R-:W-:Y:S01]  /*148f0*/  ISETP.GE.AND P3, PT, R4, R167, PT ;  /* 0x000000a70400720c */ /* 0x000fe20003f66270 */
[----:B------:R-:W-:Y:S01]  /*14900*/  VIADD R4, R0, 0xc9 ;  /* 0x000000c900047836 */ /* 0x000fe20000000000 */
[----:B------:R-:W-:Y:S02]  /*14910*/  ISETP.GE.AND P4, PT, R20, R166, PT ;  /* 0x000000a61400720c */ /* 0x000fe40003f86270 */
[----:B------:R-:W-:Y:S02]  /*14920*/  FSEL R71, R98, -INF , !P0 ;  /* 0xff80000062477808 */ /* 0x000fe40004000000 */
[----:B------:R-:W-:Y:S02]  /*14930*/  FSEL R73, R97, -INF , !P5 ;  /* 0xff80000061497808 */ /* 0x000fe40006800000 */
[----:B------:R-:W-:Y:S02]  /*14940*/  FSEL R70, R99, -INF , !P2 ;  /* 0xff80000063467808 */ /* 0x000fe40005000000 */
[----:B------:R-:W-:-:S02]  /*14950*/  FSEL R72, R24, -INF , !P4 ;  /* 0xff80000018487808 */ /* 0x000fc40006000000 */
[CC--:B------:R-:W-:Y:S02]  /*14960*/  ISETP.GE.AND P0, PT, R5.reuse, R166.reuse, PT ;  /* 0x000000a60500720c */ /* 0x0c0fe40003f06270 */
[-C--:B------:R-:W-:Y:S02]  /*14970*/  ISETP.GE.AND P5, PT, R5, R167.reuse, PT ;  /* 0x000000a70500720c */ /* 0x080fe40003fa6270 */
[C---:B------:R-:W-:Y:S02]  /*14980*/  ISETP.GE.AND P2, PT, R4.reuse, R166, PT ;  /* 0x000000a60400720c */ /* 0x040fe40003f46270 */
[-C--:B------:R-:W-:Y:S02]  /*14990*/  ISETP.GE.AND P4, PT, R4, R167.reuse, PT ;  /* 0x000000a70400720c */ /* 0x080fe40003f86270 */
[----:B------:R-:W4:Y:S01]  /*149a0*/  LDSM.16.M88.4 R4, [R204+0x7800] ;  /* 0x00780000cc04783b */ /* 0x000f220000000200 */
[C---:B---3--:R-:W-:Y:S06]  /*149b0*/  HMMA.16816.F32.BF16 R148, R88.reuse, R8, R148 ;  /* 0x000000085894723c */ /* 0x048fec0000041894 */
[----:B------:R-:W-:Y:S06]  /*149c0*/  HMMA.16816.F32.BF16 R144, R88, R10, R144 ;  /* 0x0000000a5890723c */ /* 0x000fec0000041890 */
[----:B------:R-:W-:Y:S06]  /*149d0*/  HMMA.16816.F32.BF16 R48, R92, R54, R48 ;  /* 0x000000365c30723c */ /* 0x000fec0000041830 */
[----:B-1----:R-:W-:Y:S06]  /*149e0*/  HMMA.16816.F32.BF16 R136, R88, R14, R136 ;  /* 0x0000000e5888723c */ /* 0x002fec0000041888 */
[----:B------:R-:W-:Y:S01]  /*149f0*/  HMMA.16816.F32.BF16 R44, R92, R36, R44 ;  /* 0x000000245c2c723c */ /* 0x000fe2000004182c */
[----:B------:R-:W-:Y:S01]  /*14a00*/  ISETP.GE.AND P1, PT, R20, R167, PT ;  /* 0x000000a71400720c */ /* 0x000fe20003f26270 */
[----:B------:R-:W-:-:S04]  /*14a10*/  VIADD R8, R0, 0xd0 ;  /* 0x000000d000087836 */ /* 0x000fc80000000000 */
[----:B------:R-:W-:Y:S06]  /*14a20*/  HMMA.16816.F32.BF16 R140, R88, R12, R140 ;  /* 0x0000000c588c723c */ /* 0x000fec000004188c */
[----:B------:R-:W-:Y:S01]  /*14a30*/  HMMA.16816.F32.BF16 R152, R92, R38, R152 ;  /* 0x000000265c98723c */ /* 0x000fe20000041898 */
[----:B------:R-:W-:Y:S01]  /*14a40*/  FSEL R75, R26, -INF , !P1 ;  /* 0xff8000001a4b7808 */ /* 0x000fe20004800000 */
[----:B------:R-:W-:-:S04]  /*14a50*/  DEPBAR.LE SB0, 0x0 ;  /* 0x000080000000791a */ /* 0x000fc80000000000 */
[C---:B--2---:R-:W-:Y:S01]  /*14a60*/  HMMA.16816.F32.BF16 R148, R92.reuse, R16, R148 ;  /* 0x000000105c94723c */ /* 0x044fe20000041894 */
[----:B------:R-:W-:Y:S02]  /*14a70*/  FSEL R77, R25, -INF , !P6 ;  /* 0xff800000194d7808 */ /* 0x000fe40007000000 */
[CC--:B------:R-:W-:Y:S02]  /*14a80*/  ISETP.GE.AND P1, PT, R8.reuse, R166.reuse, PT ;  /* 0x000000a60800720c */ /* 0x0c0fe40003f26270 */
[----:B------:R-:W-:Y:S01]  /*14a90*/  ISETP.GE.AND P6, PT, R8, R167, PT ;  /* 0x000000a70800720c */ /* 0x000fe20003fc6270 */
[----:B------:R-:W-:Y:S01]  /*14aa0*/  VIADD R8, R0, 0xd1 ;  /* 0x000000d100087836 */ /* 0x000fe20000000000 */
[----:B------:R-:W-:Y:S01]  /*14ab0*/  HMMA.16816.F32.BF16 R144, R92, R18, R144 ;  /* 0x000000125c90723c */ /* 0x000fe20000041890 */
[----:B------:R-:W-:Y:S02]  /*14ac0*/  FSEL R74, R27, -INF , !P3 ;  /* 0xff8000001b4a7808 */ /* 0x000fe40005800000 */
[----:B------:R-:W-:Y:S01]  /*14ad0*/  FSEL R76, R48, -INF , !P0 ;  /* 0xff800000304c7808 */ /* 0x000fe20004000000 */
[----:B------:R-:W-:Y:S01]  /*14ae0*/  VIADD R9, R0, 0xd8 ;  /* 0x000000d800097836 */ /* 0x000fe20000000000 */
[----:B------:R-:W-:-:S02]  /*14af0*/  ISETP.GE.AND P3, PT, R8, R166, PT ;  /* 0x000000a60800720c */ /* 0x000fc40003f66270 */
[----:B------:R-:W-:Y:S01]  /*14b00*/  ISETP.GE.AND P0, PT, R8, R167, PT ;  /* 0x000000a70800720c */ /* 0x000fe20003f06270 */
[----:B------:R-:W-:Y:S01]  /*14b10*/  VIADD R8, R0, 0xd9 ;  /* 0x000000d900087836 */ /* 0x000fe20000000000 */
[----:B----4-:R-:W-:Y:S01]  /*14b20*/  HMMA.16816.F32.BF16 R136, R92, R6, R136 ;  /* 0x000000065c88723c */ /* 0x010fe20000041888 */
[----:B------:R-:W-:Y:S02]  /*14b30*/  FSEL R83, R50, -INF , !P5 ;  /* 0xff80000032537808 */ /* 0x000fe40006800000 */
[----:B------:R-:W-:Y:S02]  /*14b40*/  FSEL R89, R49, -INF , !P2 ;  /* 0xff80000031597808 */ /* 0x000fe40005000000 */
[----:B------:R-:W-:Y:S02]  /*14b50*/  FSEL R82, R51, -INF , !P4 ;  /* 0xff80000033527808 */ /* 0x000fe40006000000 */
[----:B------:R-:W-:Y:S02]  /*14b60*/  FSEL R88, R44, -INF , !P1 ;  /* 0xff8000002c587808 */ /* 0x000fe40004800000 */
[----:B------:R-:W-:-:S02]  /*14b70*/  ISETP.GE.AND P5, PT, R9, R166, PT ;  /* 0x000000a60900720c */ /* 0x000fc40003fa6270 */
[-C--:B------:R-:W-:Y:S01]  /*14b80*/  ISETP.GE.AND P2, PT, R9, R167.reuse, PT ;  /* 0x000000a70900720c */ /* 0x080fe20003f46270 */
[----:B------:R-:W-:Y:S01]  /*14b90*/  VIADD R9, R0, 0xe0 ;  /* 0x000000e000097836 */ /* 0x000fe20000000000 */
[C---:B------:R-:W-:Y:S02]  /*14ba0*/  ISETP.GE.AND P4, PT, R8.reuse, R166, PT ;  /* 0x000000a60800720c */ /* 0x040fe40003f86270 */
[----:B------:R-:W-:Y:S01]  /*14bb0*/  ISETP.GE.AND P1, PT, R8, R167, PT ;  /* 0x000000a70800720c */ /* 0x000fe20003f26270 */
[----:B------:R-:W-:Y:S01]  /*14bc0*/  VIADD R8, R0, 0xe1 ;  /* 0x000000e100087836 */ /* 0x000fe20000000000 */
[----:B------:R-:W-:Y:S01]  /*14bd0*/  HMMA.16816.F32.BF16 R140, R92, R4, R140 ;  /* 0x000000045c8c723c */ /* 0x000fe2000004188c */
[----:B------:R-:W-:Y:S02]  /*14be0*/  FSEL R87, R45, -INF , !P3 ;  /* 0xff8000002d577808 */ /* 0x000fe40005800000 */
[----:B------:R-:W-:Y:S02]  /*14bf0*/  FSEL R80, R47, -INF , !P0 ;  /* 0xff8000002f507808 */ /* 0x000fe40004000000 */
[----:B------:R-:W-:-:S02]  /*14c00*/  FSEL R86, R152, -INF , !P5 ;  /* 0xff80000098567808 */ /* 0x000fc40006800000 */
        /* <DEDUP_REMOVED lines=8> */
[-C--:B------:R-:W-:Y:S01]  /*14c90*/  ISETP.GE.AND P6, PT, R9, R166.reuse, PT ;  /* 0x000000a60900720c */ /* 0x080fe20003fc6270 */
[----:B------:R-:W-:Y:S01]  /*14ca0*/  VIADD R9, R0, 0xe8 ;  /* 0x000000e800097836 */ /* 0x000fe20000000000 */
[----:B------:R-:W-:Y:S02]  /*14cb0*/  FSEL R78, R155, -INF , !P1 ;  /* 0xff8000009b4e7808 */ /* 0x000fe40004800000 */
[CC--:B------:R-:W-:Y:S02]  /*14cc0*/  ISETP.GE.AND P3, PT, R4.reuse, R166.reuse, PT ;  /* 0x000000a60400720c */ /* 0x0c0fe40003f66270 */
[----:B------:R-:W-:Y:S01]  /*14cd0*/  ISETP.GE.AND P0, PT, R4, R167, PT ;  /* 0x000000a70400720c */ /* 0x000fe20003f06270 */
[----:B------:R-:W-:Y:S01]  /*14ce0*/  VIADD R4, R0, 0xf8 ;  /* 0x000000f800047836 */ /* 0x000fe20000000000 */
[----:B------:R-:W-:Y:S02]  /*14cf0*/  ISETP.GE.AND P1, PT, R8, R166, PT ;  /* 0x000000a60800720c */ /* 0x000fe40003f26270 */
[----:B------:R-:W-:-:S02]  /*14d00*/  FSEL R85, R153, -INF , !P4 ;  /* 0xff80000099557808 */ /* 0x000fc40006000000 */
[----:B------:R-:W-:Y:S02]  /*14d10*/  FSEL R96, R145, -INF , !P1 ;  /* 0xff80000091607808 */ /* 0x000fe40004800000 */
[-C--:B------:R-:W-:Y:S02]  /*14d20*/  ISETP.GE.AND P4, PT, R9, R167.reuse, PT ;  /* 0x000000a70900720c */ /* 0x080fe40003f86270 */
[----:B------:R-:W-:Y:S02]  /*14d30*/  ISETP.GE.AND P1, PT, R4, R167, PT ;  /* 0x000000a70400720c */ /* 0x000fe40003f26270 */
[----:B------:R-:W-:Y:S02]  /*14d40*/  FSEL R92, R146, -INF , !P4 ;  /* 0xff800000925c7808 */ /* 0x000fe40006000000 */
[----:B------:R-:W-:Y:S02]  /*14d50*/  FSEL R100, R138, -INF , !P1 ;  /* 0xff8000008a647808 */ /* 0x000fe40004800000 */
[----:B------:R-:W-:Y:S01]  /*14d60*/  ISETP.GE.AND P4, PT, R4, R166, PT ;  /* 0x000000a60400720c */ /* 0x000fe20003f86270 */
[----:B------:R-:W-:Y:S01]  /*14d70*/  VIADD R4, R0, 0xf9 ;  /* 0x000000f900047836 */ /* 0x000fe20000000000 */
[----:B------:R-:W-:Y:S01]  /*14d80*/  ISETP.GT.AND P1, PT, R244, R231, PT ;  /* 0x000000e7f400720c */ /* 0x000fe20003f24270 */
[----:B------:R-:W-:Y:S01]  /*14d90*/  VIADD R5, R0, 0xf1 ;  /* 0x000000f100057836 */ /* 0x000fe20000000000 */
[----:B------:R-:W-:-:S02]  /*14da0*/  FSEL R79, R154, -INF , !P2 ;  /* 0xff8000009a4f7808 */ /* 0x000fc40005000000 */
[----:B------:R-:W-:Y:S02]  /*14db0*/  FSEL R84, R148, -INF , !P6 ;  /* 0xff80000094547808 */ /* 0x000fe40007000000 */
[----:B------:R-:W-:Y:S02]  /*14dc0*/  FSEL R90, R142, -INF , !P0 ;  /* 0xff8000008e5a7808 */ /* 0x000fe40004000000 */
[----:B------:R-:W-:Y:S02]  /*14dd0*/  ISETP.GE.AND P2, PT, R9, R166, PT ;  /* 0x000000a60900720c */ /* 0x000fe40003f46270 */
[-C--:B------:R-:W-:Y:S02]  /*14de0*/  ISETP.GE.AND P6, PT, R8, R167.reuse, PT ;  /* 0x000000a70800720c */ /* 0x080fe40003fc6270 */
[----:B------:R-:W-:Y:S02]  /*14df0*/  ISETP.GE.AND P0, PT, R4, R167, PT ;  /* 0x000000a70400720c */ /* 0x000fe40003f06270 */
[----:B------:R-:W-:-:S02]  /*14e00*/  FSEL R93, R151, -INF , !P5 ;  /* 0xff800000975d7808 */ /* 0x000fc40006800000 */
[----:B------:R-:W-:Y:S02]  /*14e10*/  FSEL R97, R144, -INF , !P2 ;  /* 0xff80000090617808 */ /* 0x000fe40005000000 */
[----:B------:R-:W-:Y:S02]  /*14e20*/  FSEL R91, R147, -INF , !P6 ;  /* 0xff800000935b7808 */ /* 0x000fe40007000000 */
[----:B------:R-:W-:Y:S02]  /*14e30*/  FSEL R95, R140, -INF , !P3 ;  /* 0xff8000008c5f7808 */ /* 0x000fe40005800000 */
[----:B------:R-:W-:Y:S01]  /*14e40*/  FSEL R99, R139, -INF , !P0 ;  /* 0xff8000008b637808 */ /* 0x000fe20004000000 */
[----:B------:R-:W-:Y:S01]  /*14e50*/  BSSY B1, `(.L_x_3936) ;  /* 0x0000098000017945 */ /* 0x000fe20003800000 */
[C---:B------:R-:W-:Y:S02]  /*14e60*/  ISETP.GE.AND P5, PT, R5.reuse, R166, PT ;  /* 0x000000a60500720c */ /* 0x040fe40003fa6270 */
[----:B------:R-:W-:-:S02]  /*14e70*/  ISETP.GE.AND P2, PT, R5, R167, PT ;  /* 0x000000a70500720c */ /* 0x000fc40003f46270 */
[-C--:B------:R-:W-:Y:S02]  /*14e80*/  ISETP.GE.AND P6, PT, R0, R166.reuse, PT ;  /* 0x000000a60000720c */ /* 0x080fe40003fc6270 */
[----:B------:R-:W-:Y:S02]  /*14e90*/  ISETP.GE.AND P3, PT, R4, R166, PT ;  /* 0x000000a60400720c */ /* 0x000fe40003f66270 */
[----:B------:R-:W-:Y:S01]  /*14ea0*/  ISETP.NE.U32.AND P0, PT, R242, RZ, PT ;  /* 0x000000fff200720c */ /* 0x000fe20003f05070 */
[----:B------:R-:W-:Y:S01]  /*14eb0*/  VIADD R219, R228, 0x800 ;  /* 0x00000800e4db7836 */ /* 0x000fe20000000000 */
[----:B------:R-:W-:Y:S01]  /*14ec0*/  FSEL R120, R120, -INF , !P6 ;  /* 0xff80000078787808 */ /* 0x000fe20007000000 */
[C---:B------:R-:W-:Y:S01]  /*14ed0*/  VIADD R218, R228.reuse, 0x1000 ;  /* 0x00001000e4da7836 */ /* 0x040fe20000000000 */
[----:B------:R-:W-:Y:S01]  /*14ee0*/  FSEL R104, R141, -INF , !P5 ;  /* 0xff8000008d687808 */ /* 0x000fe20006800000 */
[C---:B------:R-:W-:Y:S01]  /*14ef0*/  VIADD R217, R228.reuse, 0x1800 ;  /* 0x00001800e4d97836 */ /* 0x040fe20000000000 */
[----:B------:R-:W-:Y:S01]  /*14f00*/  FSEL R101, R143, -INF , !P2 ;  /* 0xff8000008f657808 */ /* 0x000fe20005000000 */
[----:B------:R-:W-:Y:S01]  /*14f10*/  VIADD R216, R228, 0x2000 ;  /* 0x00002000e4d87836 */ /* 0x000fe20000000000 */
[----:B------:R-:W-:Y:S01]  /*14f20*/  FSEL R103, R136, -INF , !P4 ;  /* 0xff80000088677808 */ /* 0x000fe20006000000 */
[C---:B------:R-:W-:Y:S01]  /*14f30*/  VIADD R215, R228.reuse, 0x2800 ;  /* 0x00002800e4d77836 */ /* 0x040fe20000000000 */
[----:B------:R-:W-:Y:S01]  /*14f40*/  FSEL R102, R137, -INF , !P3 ;  /* 0xff80000089667808 */ /* 0x000fe20005800000 */
[C---:B------:R-:W-:Y:S01]  /*14f50*/  VIADD R214, R228.reuse, 0x3000 ;  /* 0x00003000e4d67836 */ /* 0x040fe20000000000 */
[----:B------:R-:W-:Y:S01]  /*14f60*/  ISETP.NE.AND.EX P0, PT, R243, RZ, PT, P0 ;  /* 0x000000fff300720c */ /* 0x000fe20003f05300 */
[----:B------:R-:W-:-:S02]  /*14f70*/  VIADD R213, R228, 0x3800 ;  /* 0x00003800e4d57836 */ /* 0x000fc40000000000 */
[C---:B------:R-:W-:Y:S02]  /*14f80*/  VIADD R212, R228.reuse, 0x4000 ;  /* 0x00004000e4d47836 */ /* 0x040fe40000000000 */
[C---:B------:R-:W-:Y:S02]  /*14f90*/  VIADD R211, R228.reuse, 0x4800 ;  /* 0x00004800e4d37836 */ /* 0x040fe40000000000 */
[C---:B------:R-:W-:Y:S02]  /*14fa0*/  VIADD R210, R228.reuse, 0x5000 ;  /* 0x00005000e4d27836 */ /* 0x040fe40000000000 */
[C---:B------:R-:W-:Y:S02]  /*14fb0*/  VIADD R209, R228.reuse, 0x5800 ;  /* 0x00005800e4d17836 */ /* 0x040fe40000000000 */
[C---:B------:R-:W-:Y:S02]  /*14fc0*/  VIADD R208, R228.reuse, 0x6000 ;  /* 0x00006000e4d07836 */ /* 0x040fe40000000000 */
[----:B------:R-:W-:-:S02]  /*14fd0*/  VIADD R207, R228, 0x6800 ;  /* 0x00006800e4cf7836 */ /* 0x000fc40000000000 */
[C---:B------:R-:W-:Y:S02]  /*14fe0*/  VIADD R206, R228.reuse, 0x7000 ;  /* 0x00007000e4ce7836 */ /* 0x040fe40000000000 */
[----:B------:R-:W-:Y:S01]  /*14ff0*/  VIADD R205, R228, 0x7800 ;  /* 0x00007800e4cd7836 */ /* 0x000fe20000000000 */
[----:B------:R-:W-:Y:S06]  /*15000*/  BAR.SYNC.DEFER_BLOCKING 0x0 ;  /* 0x0000000000007b1d */ /* 0x000fec0000010000 */
        /* <DEDUP_REMOVED lines=39> */
[----:B------:R-:W-:Y:S01]  /*15280*/  MOV R6, R7 ;  /* 0x0000000700067202 */ /* 0x000fe20000000f00 */
[----:B------:R-:W2:Y:S01]  /*15290*/  LD.E.64 R8, desc[UR6][R164.64+0x38] ;  /* 0x00003806a4087980 */ /* 0x000ea2000c101b00 */
[----:B------:R-:W-:Y:S02]  /*152a0*/  @!P4 IMAD.MOV R5, RZ, RZ, -R5 ;  /* 0x000000ffff05c224 */ /* 0x000fe400078e0a05 */
        /* <DEDUP_REMOVED lines=22> */
.L_x_3939:
[----:B------:R-:W2:Y:S02]  /*15410*/  LD.E R6, desc[UR6][R164.64+0x38] ;  /* 0x00003806a4067980 */ /* 0x000ea4000c101900 */
[----:B--2---:R-:W-:-:S04]  /*15420*/  LEA R6, -R6, RZ, 0x8 ;  /* 0x000000ff06067211 */ /* 0x004fc800078e41ff */
[----:B------:R-:W-:Y:S02]  /*15430*/  SHF.R.S32.HI R5, RZ, 0x1f, R6 ;  /* 0x0000001fff057819 */ /* 0x000fe40000011406 */
.L_x_3940:
[----:B------:R-:W-:Y:S05]  /*15440*/  BSYNC B0 ;  /* 0x0000000000007941 */ /* 0x000fea0003800000 */
.L_x_3938:
        /* <DEDUP_REMOVED lines=56> */
.L_x_3937:
[----:B------:R-:W-:Y:S05]  /*157d0*/  BSYNC B1 ;  /* 0x0000000000017941 */ /* 0x000fea0003800000 */
.L_x_3936:
[----:B--2---:R-:W2:Y:S04]  /*157e0*/  LDL.LU R7, [R1+0x1c] ;  /* 0x00001c0001077983 */ /* 0x004ea80000300800 */
[----:B------:R-:W3:Y:S04]  /*157f0*/  LDL.LU R16, [R1+0xc] ;  /* 0x00000c0001107983 */ /* 0x000ee80000300800 */
[----:B------:R-:W4:Y:S04]  /*15800*/  LDL.LU R11, [R1+0x8] ;  /* 0x00000800010b7983 */ /* 0x000f280000300800 */
[----:B------:R-:W5:Y:S04]  /*15810*/  LDL.LU R10, [R1+0x10] ;  /* 0x00001000010a7983 */ /* 0x000f680000300800 */
[----:B------:R-:W5:Y:S04]  /*15820*/  LDL.LU R8, [R1+0x18] ;  /* 0x0000180001087983 */ /* 0x000f680000300800 */
[----:B------:R-:W5:Y:S04]  /*15830*/  LDL.LU R61, [R1+0x4] ;  /* 0x00000400013d7983 */ /* 0x000f680000300800 */
[----:B------:R-:W5:Y:S01]  /*15840*/  LDL.LU R9, [R1+0x14] ;  /* 0x0000140001097983 */ /* 0x000f620000300800 */
[----:B------:R-:W-:-:S02]  /*15850*/  FMNMX.FTZ R0, R122, R2, !PT ;  /* 0x000000027a007209 */ /* 0x000fc40007810000 */
[----:B------:R-:W-:Y:S02]  /*15860*/  MOV R138, R115 ;  /* 0x00000073008a7202 */ /* 0x000fe40000000f00 */
[----:B------:R-:W-:Y:S01]  /*15870*/  FMNMX.FTZ R0, R221, R0, !PT ;  /* 0x00000000dd007209 */ /* 0x000fe20007810000 */
[----:B------:R-:W5:Y:S01]  /*15880*/  LD.E R115, desc[UR6][R164.64+0xdc] ;  /* 0x0000dc06a4737980 */ /* 0x000f62000c101900 */
[----:B------:R-:W-:Y:S02]  /*15890*/  MOV R60, R118 ;  /* 0x00000076003c7202 */ /* 0x000fe40000000f00 */
[----:B------:R-:W-:Y:S02]  /*158a0*/  FMNMX.FTZ R0, R222, R0, !PT ;  /* 0x00000000de007209 */ /* 0x000fe40007810000 */
[----:B------:R-:W-:Y:S02]  /*158b0*/  MOV R136, R119 ;  /* 0x0000007700887202 */ /* 0x000fe40000000f00 */
[----:B------:R-:W-:-:S02]  /*158c0*/  FMNMX.FTZ R0, R226, R0, !PT ;  /* 0x00000000e2007209 */ /* 0x000fc40007810000 */
[----:B------:R-:W-:Y:S02]  /*158d0*/  FMNMX.FTZ R4, R120, R121, !PT ;  /* 0x0000007978047209 */ /* 0x000fe40007810000 */
[----:B------:R-:W-:Y:S02]  /*158e0*/  FMNMX.FTZ R0, R113, R0, !PT ;  /* 0x0000000071007209 */ /* 0x000fe40007810000 */
[----:B------:R-:W-:Y:S02]  /*158f0*/  FMNMX.FTZ R4, R220, R4, !PT ;  /* 0x00000004dc047209 */ /* 0x000fe40007810000 */
[----:B------:R-:W-:Y:S02]  /*15900*/  MOV R141, R107 ;  /* 0x0000006b008d7202 */ /* 0x000fe40000000f00 */
[----:B------:R-:W-:Y:S02]  /*15910*/  MOV R137, R112 ;  /* 0x0000007000897202 */ /* 0x000fe40000000f00 */
[----:B------:R-:W-:-:S02]  /*15920*/  MOV R143, R105 ;  /* 0x00000069008f7202 */ /* 0x000fc40000000f00 */
[----:B------:R-:W-:Y:S02]  /*15930*/  MOV R144, R106 ;  /* 0x0000006a00907202 */ /* 0x000fe40000000f00 */
[----:B------:R-:W-:Y:S02]  /*15940*/  MOV R140, R117 ;  /* 0x00000075008c7202 */ /* 0x000fe40000000f00 */
[----:B------:R-:W-:Y:S02]  /*15950*/  MOV R139, R116 ;  /* 0x00000074008b7202 */ /* 0x000fe40000000f00 */
[----:B--2---:R-:W-:Y:S02]  /*15960*/  FMNMX.FTZ R0, R7, R0, !PT ;  /* 0x0000000007007209 */ /* 0x004fe40007810000 */
[----:B---3--:R-:W-:-:S04]  /*15970*/  FMNMX.FTZ R4, R16, R4, !PT ;  /* 0x0000000410047209 */ /* 0x008fc80007810000 */
[----:B----4-:R-:W-:Y:S02]  /*15980*/  FMNMX.FTZ R4, R11, R4, !PT ;  /* 0x000000040b047209 */ /* 0x010fe40007810000 */
[----:B-----5:R-:W-:-:S04]  /*15990*/  FMNMX.FTZ R0, R8, R0, !PT ;  /* 0x0000000008007209 */ /* 0x020fc80007810000 */
        /* <DEDUP_REMOVED lines=122> */
[----:B------:R-:W-:Y:S01]  /*16140*/  FSETP.NEU.FTZ.AND P2, PT, R0, -INF , PT ;  /* 0xff8000000000780b */ /* 0x000fe20003f5d000 */
[----:B------:R-:W-:-:S05]  /*16150*/  FMUL.FTZ R112, R115, R0 ;  /* 0x0000000073707220 */ /* 0x000fca0000410000 */
[----:B------:R-:W-:-:S05]  /*16160*/  FSEL R112, R112, RZ, P2 ;  /* 0x000000ff70707208 */ /* 0x000fca0001000000 */
[-CC-:B------:R-:W-:Y:S01]  /*16170*/  FFMA.FTZ R110, R2, R115.reuse, -R112.reuse ;  /* 0x00000073026e7223 */ /* 0x180fe20000010870 */
[----:B--2---:R-:W-:Y:S01]  /*16180*/  FMNMX.FTZ R2, R5, R4, !PT ;  /* 0x0000000405027209 */ /* 0x004fe20007810000 */
[-CC-:B------:R-:W-:Y:S01]  /*16190*/  FFMA.FTZ R107, R226, R115.reuse, -R112.reuse ;  /* 0x00000073e26b7223 */ /* 0x180fe20000010870 */
[----:B------:R-:W-:Y:S02]  /*161a0*/  LEA R226, R3, UR4, 0x1 ;  /* 0x0000000403e27c11 */ /* 0x000fe4000f8e08ff */
[----:B------:R-:W-:Y:S01]  /*161b0*/  FSETP.NEU.FTZ.AND P2, PT, R2, -INF , PT ;  /* 0xff8000000200780b */ /* 0x000fe20003f5d000 */
[----:B------:R-:W-:Y:S02]  /*161c0*/  FMUL.FTZ R4, R115, R2 ;  /* 0x0000000273047220 */ /* 0x000fe40000410000 */
[----:B------:R-:W1:Y:S01]  /*161d0*/  LDSM.16.MT88.4 R12, [R226+0xa000] ;  /* 0x00a00000e20c783b */ /* 0x000e620000004200 */
[-CC-:B------:R-:W-:Y:S01]  /*161e0*/  FFMA.FTZ R108, R222, R115.reuse, -R112.reuse ;  /* 0x00000073de6c7223 */ /* 0x180fe20000010870 */
[-CC-:B------:R-:W-:Y:S01]  /*161f0*/  FFMA.FTZ R106, R113, R115.reuse, -R112.reuse ;  /* 0x00000073716a7223 */ /* 0x180fe20000010870 */
[-C--:B------:R-:W-:Y:S01]  /*16200*/  LEA R222, R225, R226.reuse, 0x1 ;  /* 0x000000e2e1de7211 */ /* 0x080fe200078e08ff */
[-CC-:B------:R-:W-:Y:S01]  /*16210*/  FFMA.FTZ R109, R221, R115.reuse, -R112.reuse ;  /* 0x00000073dd6d7223 */ /* 0x180fe20000010870 */
[----:B------:R-:W-:Y:S01]  /*16220*/  FSEL R113, R4, RZ, P2 ;  /* 0x000000ff04717208 */ /* 0x000fe20001000000 */
[-CC-:B------:R-:W-:Y:S01]  /*16230*/  FFMA.FTZ R105, R7, R115.reuse, -R112.reuse ;  /* 0x0000007307697223 */ /* 0x180fe20000010870 */
[----:B------:R-:W-:Y:S01]  /*16240*/  LEA R221, R224, R226, 0x1 ;  /* 0x000000e2e0dd7211 */ /* 0x000fe200078e08ff */
[-CC-:B------:R-:W-:Y:S01]  /*16250*/  FFMA.FTZ R111, R122, R115.reuse, -R112.reuse ;  /* 0x000000737a6f7223 */ /* 0x180fe20000010870 */
[----:B------:R-:W2:Y:S01]  /*16260*/  LDSM.16.MT88.4 R4, [R222+0xa000] ;  /* 0x00a00000de04783b */ /* 0x000ea20000004200 */
[-CC-:B------:R-:W-:Y:S01]  /*16270*/  FFMA.FTZ R122, R120, R115.reuse, -R113.reuse ;  /* 0x00000073787a7223 */ /* 0x180fe20000010871 */
[-CC-:B------:R-:W-:Y:S01]  /*16280*/  FFMA.FTZ R121, R121, R115.reuse, -R113.reuse ;  /* 0x0000007379797223 */ /* 0x180fe20000010871 */
[-CC-:B------:R-:W-:Y:S01]  /*16290*/  FFMA.FTZ R120, R220, R115.reuse, -R113.reuse ;  /* 0x00000073dc787223 */ /* 0x180fe20000010871 */
[----:B------:R-:W-:Y:S01]  /*162a0*/  FFMA.FTZ R119, R16, R115, -R113 ;  /* 0x0000007310777223 */ /* 0x000fe20000010871 */
[----:B------:R-:W-:Y:S01]  /*162b0*/  LEA R220, R225, R221, 0x1 ;  /* 0x000000dde1dc7211 */ /* 0x000fe200078e08ff */
[----:B------:R-:W3:Y:S01]  /*162c0*/  LDSM.16.MT88.4 R36, [R221+0xa000] ;  /* 0x00a00000dd24783b */ /* 0x000ee20000004200 */
[----:B------:R-:W-:Y:S03]  /*162d0*/  MUFU.EX2 R111, R111 ;  /* 0x0000006f006f7308 */ /* 0x000fe60000000800 */
[----:B------:R-:W4:Y:S04]  /*162e0*/  LDSM.16.MT88.4 R20, [R220+0xa000] ;  /* 0x00a00000dc14783b */ /* 0x000f280000004200 */
[----:B------:R-:W5:Y:S01]  /*162f0*/  LDSM.16.MT88.4 R56, [R226+0xa800] ;  /* 0x00a80000e238783b */ /* 0x000f620000004200 */
[----:B------:R-:W1:Y:S01]  /*16300*/  MUFU.EX2 R110, R110 ;  /* 0x0000006e006e7308 */ /* 0x000e620000000800 */
[----:B------:R-:W-:-:S02]  /*16310*/  FFMA.FTZ R3, R8, R115, -R112 ;  /* 0x0000007308037223 */ /* 0x000fc40000010870 */
[----:B------:R-:W5:Y:S05]  /*16320*/  LDSM.16.MT88.4 R52, [R222+0xa800] ;  /* 0x00a80000de34783b */ /* 0x000f6a0000004200 */
[----:B------:R-:W-:Y:S08]  /*16330*/  MUFU.EX2 R109, R109 ;  /* 0x0000006d006d7308 */ /* 0x000ff00000000800 */
[----:B------:R-:W2:Y:S01]  /*16340*/  MUFU.EX2 R108, R108 ;  /* 0x0000006c006c7308 */ /* 0x000ea20000000800 */
[-CC-:B------:R-:W-:Y:S01]  /*16350*/  FFMA.FTZ R116, R114, R115.reuse, -R113.reuse ;  /* 0x0000007372747223 */ /* 0x180fe20000010871 */
[-CC-:B------:R-:W-:Y:S01]  /*16360*/  FFMA.FTZ R118, R11, R115.reuse, -R113.reuse ;  /* 0x000000730b767223 */ /* 0x180fe20000010871 */
[----:B------:R-:W-:Y:S01]  /*16370*/  FFMA.FTZ R117, R10, R115, -R113 ;  /* 0x000000730a757223 */ /* 0x000fe20000010871 */
[----:B------:R-:W5:Y:S04]  /*16380*/  LDSM.16.MT88.4 R48, [R221+0xa800] ;  /* 0x00a80000dd30783b */ /* 0x000f680000004200 */
[----:B------:R-:W-:Y:S08]  /*16390*/  MUFU.EX2 R122, R122 ;  /* 0x0000007a007a7308 */ /* 0x000ff00000000800 */
[----:B------:R-:W3:Y:S08]  /*163a0*/  MUFU.EX2 R121, R121 ;  /* 0x0000007900797308 */ /* 0x000ef00000000800 */
[----:B------:R-:W-:Y:S08]  /*163b0*/  MUFU.EX2 R120, R120 ;  /* 0x0000007800787308 */ /* 0x000ff00000000800 */
[----:B------:R-:W4:Y:S01]  /*163c0*/  MUFU.EX2 R119, R119 ;  /* 0x0000007700777308 */ /* 0x000f220000000800 */
[----:B-1----:R-:W-:-:S02]  /*163d0*/  F2FP.BF16.F32.PACK_AB R25, R110, R111 ;  /* 0x0000006f6e19723e */ /* 0x002fc400000010ff */
[----:B--2---:R-:W-:Y:S02]  /*163e0*/  F2FP.BF16.F32.PACK_AB R27, R108, R109 ;  /* 0x0000006d6c1b723e */ /* 0x004fe400000010ff */
[----:B---3--:R-:W-:Y:S01]  /*163f0*/  F2FP.BF16.F32.PACK_AB R24, R121, R122 ;  /* 0x0000007a7918723e */ /* 0x008fe200000010ff */
[----:B------:R-:W-:Y:S02]  /*16400*/  FFMA.FTZ R114, R9, R115, -R113 ;  /* 0x0000007309727223 */ /* 0x000fe40000010871 */
[----:B------:R-:W-:Y:S01]  /*16410*/  MUFU.EX2 R107, R107 ;  /* 0x0000006b006b7308 */ /* 0x000fe20000000800 */
[----:B----4-:R-:W-:-:S07]  /*16420*/  F2FP.BF16.F32.PACK_AB R26, R119, R120 ;  /* 0x00000078771a723e */ /* 0x010fce00000010ff */
[----:B------:R-:W-:Y:S01]  /*16430*/  MUFU.EX2 R106, R106 ;  /* 0x0000006a006a7308 */ /* 0x000fe20000000800 */
[C---:B------:R-:W-:Y:S07]  /*16440*/  HMMA.16816.F32.BF16 R16, R24.reuse, R12, RZ ;  /* 0x0000000c1810723c */ /* 0x040fee00000418ff */
[----:B------:R-:W-:Y:S01]  /*16450*/  MUFU.EX2 R105, R105 ;  /* 0x0000006900697308 */ /* 0x000fe20000000800 */
[C---:B------:R-:W-:Y:S07]  /*16460*/  HMMA.16816.F32.BF16 R12, R24.reuse, R14, RZ ;  /* 0x0000000e180c723c */ /* 0x040fee00000418ff */
[----:B------:R-:W-:Y:S08]  /*16470*/  MUFU.EX2 R118, R118 ;  /* 0x0000007600767308 */ /* 0x000ff00000000800 */
[----:B------:R-:W1:Y:S01]  /*16480*/  MUFU.EX2 R117, R117 ;  /* 0x0000007500757308 */ /* 0x000e620000000800 */
[C---:B------:R-:W-:Y:S07]  /*16490*/  HMMA.16816.F32.BF16 R8, R24.reuse, R4, RZ ;  /* 0x000000041808723c */ /* 0x040fee00000418ff */
[----:B------:R-:W-:Y:S08]  /*164a0*/  MUFU.EX2 R116, R116 ;  /* 0x0000007400747308 */ /* 0x000ff00000000800 */
[----:B------:R-:W2:Y:S08]  /*164b0*/  MUFU.EX2 R114, R114 ;  /* 0x0000007200727308 */ /* 0x000eb00000000800 */
[----:B------:R-:W3:Y:S01]  /*164c0*/  MUFU.EX2 R3, R3 ;  /* 0x0000000300037308 */ /* 0x000ee20000000800 */
[C---:B------:R-:W-:Y:S06]  /*164d0*/  HMMA.16816.F32.BF16 R4, R24.reuse, R6, RZ ;  /* 0x000000061804723c */ /* 0x040fec00000418ff */
[C---:B------:R-:W-:Y:S06]  /*164e0*/  HMMA.16816.F32.BF16 R44, R24.reuse, R36, RZ ;  /* 0x00000024182c723c */ /* 0x040fec00000418ff */
[C---:B------:R-:W-:Y:S06]  /*164f0*/  HMMA.16816.F32.BF16 R36, R24.reuse, R38, RZ ;  /* 0x000000261824723c */ /* 0x040fec00000418ff */
[C---:B------:R-:W-:Y:S06]  /*16500*/  HMMA.16816.F32.BF16 R28, R24.reuse, R20, RZ ;  /* 0x00000014181c723c */ /* 0x040fec00000418ff */
[----:B------:R-:W-:Y:S01]  /*16510*/  HMMA.16816.F32.BF16 R24, R24, R22, RZ ;  /* 0x000000161818723c */ /* 0x000fe200000418ff */
[----:B-1----:R-:W-:-:S02]  /*16520*/  F2FP.BF16.F32.PACK_AB R20, R117, R118 ;  /* 0x000000767514723e */ /* 0x002fc400000010ff */
[----:B------:R-:W-:-:S04]  /*16530*/  F2FP.BF16.F32.PACK_AB R21, R106, R107 ;  /* 0x0000006b6a15723e */ /* 0x000fc800000010ff */
[----:B--2---:R-:W-:Y:S02]  /*16540*/  F2FP.BF16.F32.PACK_AB R22, R114, R116 ;  /* 0x000000747216723e */ /* 0x004fe400000010ff */
[----:B---3--:R-:W-:-:S07]  /*16550*/  F2FP.BF16.F32.PACK_AB R23, R3, R105 ;  /* 0x000000690317723e */ /* 0x008fce00000010ff */
[C---:B-----5:R-:W-:Y:S06]  /*16560*/  HMMA.16816.F32.BF16 R16, R20.reuse, R56, R16 ;  /* 0x000000381410723c */ /* 0x060fec0000041810 */
[C---:B------:R-:W-:Y:S01]  /*16570*/  HMMA.16816.F32.BF16 R12, R20.reuse, R58, R12 ;  /* 0x0000003a140c723c */ /* 0x040fe2000004180c */
[----:B------:R-:W1:Y:S05]  /*16580*/  LDSM.16.MT88.4 R56, [R220+0xa800] ;  /* 0x00a80000dc38783b */ /* 0x000e6a0000004200 */
[C---:B------:R-:W-:Y:S06]  /*16590*/  HMMA.16816.F32.BF16 R8, R20.reuse, R52, R8 ;  /* 0x000000341408723c */ /* 0x040fec0000041808 */
[----:B------:R-:W-:Y:S01]  /*165a0*/  HMMA.16816.F32.BF16 R4, R20, R54, R4 ;  /* 0x000000361404723c */ /* 0x000fe20000041804 */
[----:B------:R-:W2:Y:S01]  /*165b0*/  LDSM.16.MT88.4 R52, [R226+0xb000] ;  /* 0x00b00000e234783b */ /* 0x000ea20000004200 */
[-C--:B------:R-:W-:Y:S01]  /*165c0*/  FFMA.FTZ R130, R132, R115.reuse, -R113 ;  /* 0x0000007384827223 */ /* 0x080fe20000010871 */
[----:B------:R-:W-:-:S03]  /*165d0*/  FFMA.FTZ R124, R124, R115, -R112 ;  /* 0x000000737c7c7223 */ /* 0x000fc60000010870 */
[----:B------:R-:W-:Y:S01]  /*165e0*/  HMMA.16816.F32.BF16 R44, R20, R48, R44 ;  /* 0x00000030142c723c */ /* 0x000fe2000004182c */
[-CC-:B------:R-:W-:Y:S01]  /*165f0*/  FFMA.FTZ R123, R123, R115.reuse, -R112.reuse ;  /* 0x000000737b7b7223 */ /* 0x180fe20000010870 */
[-C--:B------:R-:W-:Y:S01]  /*16600*/  FFMA.FTZ R125, R125, R115.reuse, -R112 ;  /* 0x000000737d7d7223 */ /* 0x080fe20000010870 */
[----:B------:R-:W-:-:S03]  /*16610*/  FFMA.FTZ R126, R126, R115, -R113 ;  /* 0x000000737e7e7223 */ /* 0x000fc60000010871 */
[C---:B------:R-:W-:Y:S01]  /*16620*/  HMMA.16816.F32.BF16 R36, R20.reuse, R50, R36 ;  /* 0x000000321424723c */ /* 0x040fe20000041824 */
[----:B------:R-:W3:Y:S01]  /*16630*/  LDSM.16.MT88.4 R48, [R222+0xb000] ;  /* 0x00b00000de30783b */ /* 0x000ee20000004200 */
[-CC-:B------:R-:W-:Y:S01]  /*16640*/  FFMA.FTZ R127, R127, R115.reuse, -R113.reuse ;  /* 0x000000737f7f7223 */ /* 0x180fe20000010871 */
[-C--:B------:R-:W-:Y:S01]  /*16650*/  FFMA.FTZ R131, R134, R115.reuse, -R113 ;  /* 0x0000007386837223 */ /* 0x080fe20000010871 */
[-CC-:B------:R-:W-:Y:S01]  /*16660*/  FFMA.FTZ R132, R61, R115.reuse, -R112.reuse ;  /* 0x000000733d847223 */ /* 0x180fe20000010870 */
[----:B------:R-:W-:Y:S08]  /*16670*/  MUFU.EX2 R124, R124 ;  /* 0x0000007c007c7308 */ /* 0x000ff00000000800 */
[----:B------:R-:W-:Y:S08]  /*16680*/  MUFU.EX2 R123, R123 ;  /* 0x0000007b007b7308 */ /* 0x000ff00000000800 */
[----:B------:R-:W-:Y:S08]  /*16690*/  MUFU.EX2 R125, R125 ;  /* 0x0000007d007d7308 */ /* 0x000ff00000000800 */
[----:B------:R-:W-:Y:S08]  /*166a0*/  MUFU.EX2 R126, R126 ;  /* 0x0000007e007e7308 */ /* 0x000ff00000000800 */
[----:B------:R-:W4:Y:S08]  /*166b0*/  MUFU.EX2 R127, R127 ;  /* 0x0000007f007f7308 */ /* 0x000f300000000800 */
[----:B------:R-:W-:Y:S08]  /*166c0*/  MUFU.EX2 R130, R130 ;  /* 0x0000008200827308 */ /* 0x000ff00000000800 */
[----:B------:R-:W5:Y:S08]  /*166d0*/  MUFU.EX2 R131, R131 ;  /* 0x0000008300837308 */ /* 0x000f700000000800 */
[----:B------:R-:W2:Y:S01]  /*166e0*/  MUFU.EX2 R132, R132 ;  /* 0x0000008400847308 */ /* 0x000ea20000000800 */
[C---:B-1----:R-:W-:Y:S06]  /*166f0*/  HMMA.16816.F32.BF16 R28, R20.reuse, R56, R28 ;  /* 0x00000038141c723c */ /* 0x042fec000004181c */
[----:B------:R-:W-:Y:S01]  /*16700*/  HMMA.16816.F32.BF16 R24, R20, R58, R24 ;  /* 0x0000003a1418723c */ /* 0x000fe20000041818 */
[-CC-:B------:R-:W-:Y:S01]  /*16710*/  FFMA.FTZ R134, R60, R115.reuse, -R112.reuse ;  /* 0x000000733c867223 */ /* 0x180fe20000010870 */
[----:B------:R-:W-:Y:S01]  /*16720*/  FFMA.FTZ R133, R133, R115, -R112 ;  /* 0x0000007385857223 */ /* 0x000fe20000010870 */
[----:B------:R-:W1:Y:S04]  /*16730*/  LDSM.16.MT88.4 R60, [R221+0xb000] ;  /* 0x00b00000dd3c783b */ /* 0x000e680000004200 */
[----:B----4-:R-:W-:-:S02]  /*16740*/  F2FP.BF16.F32.PACK_AB R20, R127, R126 ;  /* 0x0000007e7f14723e */ /* 0x010fc400000010ff */
[----:B------:R-:W-:Y:S02]  /*16750*/  F2FP.BF16.F32.PACK_AB R21, R123, R124 ;  /* 0x0000007c7b15723e */ /* 0x000fe400000010ff */
[----:B-----5:R-:W-:Y:S02]  /*16760*/  F2FP.BF16.F32.PACK_AB R22, R131, R130 ;  /* 0x000000828316723e */ /* 0x020fe400000010ff */
[----:B--2---:R-:W-:Y:S01]  /*16770*/  F2FP.BF16.F32.PACK_AB R23, R132, R125 ;  /* 0x0000007d8417723e */ /* 0x004fe200000010ff */
[-CC-:B------:R-:W-:Y:S01]  /*16780*/  FFMA.FTZ R136, R136, R115.reuse, -R112.reuse ;  /* 0x0000007388887223 */ /* 0x180fe20000010870 */
[-CC-:B------:R-:W-:Y:S01]  /*16790*/  FFMA.FTZ R137, R137, R115.reuse, -R113.reuse ;  /* 0x0000007389897223 */ /* 0x180fe20000010871 */
[-CC-:B------:R-:W-:Y:S01]  /*167a0*/  FFMA.FTZ R138, R138, R115.reuse, -R113.reuse ;  /* 0x000000738a8a7223 */ /* 0x180fe20000010871 */
[-CC-:B------:R-:W-:Y:S01]  /*167b0*/  FFMA.FTZ R140, R140, R115.reuse, -R113.reuse ;  /* 0x000000738c8c7223 */ /* 0x180fe20000010871 */
[-CC-:B------:R-:W-:Y:S01]  /*167c0*/  FFMA.FTZ R139, R139, R115.reuse, -R113.reuse ;  /* 0x000000738b8b7223 */ /* 0x180fe20000010871 */
[-CC-:B------:R-:W-:Y:S01]  /*167d0*/  FFMA.FTZ R141, R141, R115.reuse, -R112.reuse ;  /* 0x000000738d8d7223 */ /* 0x180fe20000010870 */
[C---:B------:R-:W-:Y:S01]  /*167e0*/  HMMA.16816.F32.BF16 R16, R20.reuse, R52, R16 ;  /* 0x000000341410723c */ /* 0x040fe20000041810 */
[----:B------:R-:W-:Y:S05]  /*167f0*/  LDSM.16.MT88.4 R56, [R222+0xb800] ;  /* 0x00b80000de38783b */ /* 0x000fea0000004200 */
[C---:B------:R-:W-:Y:S01]  /*16800*/  HMMA.16816.F32.BF16 R12, R20.reuse, R54, R12 ;  /* 0x00000036140c723c */ /* 0x040fe2000004180c */
[----:B------:R-:W2:Y:S05]  /*16810*/  LDSM.16.MT88.4 R52, [R220+0xb000] ;  /* 0x00b00000dc34783b */ /* 0x000eaa0000004200 */
[C---:B---3--:R-:W-:Y:S06]  /*16820*/  HMMA.16816.F32.BF16 R8, R20.reuse, R48, R8 ;  /* 0x000000301408723c */ /* 0x048fec0000041808 */
[C---:B------:R-:W-:Y:S01]  /*16830*/  HMMA.16816.F32.BF16 R4, R20.reuse, R50, R4 ;  /* 0x000000321404723c */ /* 0x040fe20000041804 */
[----:B------:R-:W3:Y:S01]  /*16840*/  LDSM.16.MT88.4 R48, [R226+0xb800] ;  /* 0x00b80000e230783b */ /* 0x000ee20000004200 */
[----:B------:R-:W-:Y:S08]  /*16850*/  MUFU.EX2 R134, R134 ;  /* 0x0000008600867308 */ /* 0x000ff00000000800 */
[----:B------:R-:W-:Y:S08]  /*16860*/  MUFU.EX2 R133, R133 ;  /* 0x0000008500857308 */ /* 0x000ff00000000800 */
[----:B------:R-:W-:Y:S08]  /*16870*/  MUFU.EX2 R136, R136 ;  /* 0x0000008800887308 */ /* 0x000ff00000000800 */
[----:B------:R-:W-:Y:S08]  /*16880*/  MUFU.EX2 R137, R137 ;  /* 0x0000008900897308 */ /* 0x000ff00000000800 */
[----:B------:R-:W4:Y:S08]  /*16890*/  MUFU.EX2 R138, R138 ;  /* 0x0000008a008a7308 */ /* 0x000f300000000800 */
[----:B------:R-:W-:Y:S08]  /*168a0*/  MUFU.EX2 R140, R140 ;  /* 0x0000008c008c7308 */ /* 0x000ff00000000800 */
[----:B------:R-:W5:Y:S08]  /*168b0*/  MUFU.EX2 R139, R139 ;  /* 0x0000008b008b7308 */ /* 0x000f700000000800 */
[----:B------:R-:W3:Y:S01]  /*168c0*/  MUFU.EX2 R141, R141 ;  /* 0x0000008d008d7308 */ /* 0x000ee20000000800 */
[C---:B-1----:R-:W-:Y:S06]  /*168d0*/  HMMA.16816.F32.BF16 R44, R20.reuse, R60, R44 ;  /* 0x0000003c142c723c */ /* 0x042fec000004182c */
[C---:B------:R-:W-:Y:S01]  /*168e0*/  HMMA.16816.F32.BF16 R36, R20.reuse, R62, R36 ;  /* 0x0000003e1424723c */ /* 0x040fe20000041824 */
[-CC-:B------:R-:W-:Y:S01]  /*168f0*/  FFMA.FTZ R142, R252, R115.reuse, -R112.reuse ;  /* 0x00000073fc8e7223 */ /* 0x180fe20000010870 */
[-CC-:B------:R-:W-:Y:S01]  /*16900*/  FFMA.FTZ R143, R143, R115.reuse, -R112.reuse ;  /* 0x000000738f8f7223 */ /* 0x180fe20000010870 */
[-CC-:B------:R-:W-:Y:S01]  /*16910*/  FFMA.FTZ R144, R144, R115.reuse, -R112.reuse ;  /* 0x0000007390907223 */ /* 0x180fe20000010870 */
[-CC-:B------:R-:W-:Y:S01]  /*16920*/  FFMA.FTZ R145, R203, R115.reuse, -R113.reuse ;  /* 0x00000073cb917223 */ /* 0x180fe20000010871 */
[-CC-:B------:R-:W-:Y:S01]  /*16930*/  FFMA.FTZ R146, R246, R115.reuse, -R113.reuse ;  /* 0x00000073f6927223 */ /* 0x180fe20000010871 */
[C---:B--2---:R-:W-:Y:S06]  /*16940*/  HMMA.16816.F32.BF16 R28, R20.reuse, R52, R28 ;  /* 0x00000034141c723c */ /* 0x044fec000004181c */
[----:B------:R-:W-:Y:S01]  /*16950*/  HMMA.16816.F32.BF16 R24, R20, R54, R24 ;  /* 0x000000361418723c */ /* 0x000fe20000041818 */
[----:B------:R-:W1:Y:S01]  /*16960*/  LDSM.16.MT88.4 R52, [R221+0xb800] ;  /* 0x00b80000dd34783b */ /* 0x000e620000004200 */
[-CC-:B------:R-:W-:Y:S01]  /*16970*/  FFMA.FTZ R147, R245, R115.reuse, -R113.reuse ;  /* 0x00000073f5937223 */ /* 0x180fe20000010871 */
[-CC-:B------:R-:W-:Y:S01]  /*16980*/  FFMA.FTZ R148, R248, R115.reuse, -R113.reuse ;  /* 0x00000073f8947223 */ /* 0x180fe20000010871 */
[-CC-:B------:R-:W-:Y:S01]  /*16990*/  FFMA.FTZ R149, R251, R115.reuse, -R112.reuse ;  /* 0x00000073fb957223 */ /* 0x180fe20000010870 */
[-CC-:B------:R-:W-:Y:S01]  /*169a0*/  FFMA.FTZ R150, R250, R115.reuse, -R112.reuse ;  /* 0x00000073fa967223 */ /* 0x180fe20000010870 */
[--C-:B------:R-:W-:Y:S01]  /*169b0*/  FFMA.FTZ R151, R247, R115, -R112.reuse ;  /* 0x00000073f7977223 */ /* 0x100fe20000010870 */
[----:B----4-:R-:W-:Y:S01]  /*169c0*/  F2FP.BF16.F32.PACK_AB R20, R138, R137 ;  /* 0x000000898a14723e */ /* 0x010fe200000010ff */
[-CC-:B------:R-:W-:Y:S01]  /*169d0*/  FFMA.FTZ R152, R249, R115.reuse, -R112.reuse ;  /* 0x00000073f9987223 */ /* 0x180fe20000010870 */
[----:B------:R-:W-:Y:S01]  /*169e0*/  F2FP.BF16.F32.PACK_AB R21, R133, R134 ;  /* 0x000000868515723e */ /* 0x000fe200000010ff */
[-CC-:B------:R-:W-:Y:S01]  /*169f0*/  FFMA.FTZ R153, R194, R115.reuse, -R113.reuse ;  /* 0x00000073c2997223 */ /* 0x180fe20000010871 */
[----:B-----5:R-:W-:Y:S01]  /*16a00*/  F2FP.BF16.F32.PACK_AB R22, R139, R140 ;  /* 0x0000008c8b16723e */ /* 0x020fe200000010ff */
[-CC-:B------:R-:W-:Y:S01]  /*16a10*/  FFMA.FTZ R154, R197, R115.reuse, -R113.reuse ;  /* 0x00000073c59a7223 */ /* 0x180fe20000010871 */
[----:B---3--:R-:W-:Y:S01]  /*16a20*/  F2FP.BF16.F32.PACK_AB R23, R141, R136 ;  /* 0x000000888d17723e */ /* 0x008fe200000010ff */
[-CC-:B------:R-:W-:Y:S01]  /*16a30*/  FFMA.FTZ R155, R195, R115.reuse, -R113.reuse ;  /* 0x00000073c39b7223 */ /* 0x180fe20000010871 */
[-C--:B------:R-:W-:Y:S01]  /*16a40*/  FFMA.FTZ R158, R199, R115.reuse, -R113 ;  /* 0x00000073c79e7223 */ /* 0x080fe20000010871 */
[----:B------:R-:W-:Y:S01]  /*16a50*/  FFMA.FTZ R159, R202, R115, -R112 ;  /* 0x00000073ca9f7223 */ /* 0x000fe20000010870 */
[----:B------:R-:W-:Y:S03]  /*16a60*/  LDSM.16.MT88.4 R60, [R221+0xc800] ;  /* 0x00c80000dd3c783b */ /* 0x000fe60000004200 */
[C---:B------:R-:W-:Y:S06]  /*16a70*/  HMMA.16816.F32.BF16 R16, R20.reuse, R48, R16 ;  /* 0x000000301410723c */ /* 0x040fec0000041810 */
[C---:B------:R-:W-:Y:S01]  /*16a80*/  HMMA.16816.F32.BF16 R12, R20.reuse, R50, R12 ;  /* 0x00000032140c723c */ /* 0x040fe2000004180c */
[----:B------:R-:W2:Y:S05]  /*16a90*/  LDSM.16.MT88.4 R48, [R220+0xb800] ;  /* 0x00b80000dc30783b */ /* 0x000eaa0000004200 */
[C---:B------:R-:W-:Y:S06]  /*16aa0*/  HMMA.16816.F32.BF16 R8, R20.reuse, R56, R8 ;  /* 0x000000381408723c */ /* 0x040fec0000041808 */
[C---:B------:R-:W-:Y:S01]  /*16ab0*/  HMMA.16816.F32.BF16 R4, R20.reuse, R58, R4 ;  /* 0x0000003a1404723c */ /* 0x040fe20000041804 */
[----:B------:R-:W3:Y:S01]  /*16ac0*/  LDSM.16.MT88.4 R56, [R226+0xc000] ;  /* 0x00c00000e238783b */ /* 0x000ee20000004200 */
[----:B------:R-:W-:Y:S04]  /*16ad0*/  MUFU.EX2 R142, R142 ;  /* 0x0000008e008e7308 */ /* 0x000fe80000000800 */
[C---:B-1----:R-:W-:Y:S04]  /*16ae0*/  HMMA.16816.F32.BF16 R44, R20.reuse, R52, R44 ;  /* 0x00000034142c723c */ /* 0x042fe8000004182c */
[----:B------:R-:W-:Y:S02]  /*16af0*/  MUFU.EX2 R143, R143 ;  /* 0x0000008f008f7308 */ /* 0x000fe40000000800 */
[C---:B------:R-:W-:Y:S01]  /*16b00*/  HMMA.16816.F32.BF16 R36, R20.reuse, R54, R36 ;  /* 0x000000361424723c */ /* 0x040fe20000041824 */
[----:B------:R-:W-:Y:S05]  /*16b10*/  LDSM.16.MT88.4 R52, [R222+0xc000] ;  /* 0x00c00000de34783b */ /* 0x000fea0000004200 */
[----:B------:R-:W-:Y:S01]  /*16b20*/  MUFU.EX2 R144, R144 ;  /* 0x0000009000907308 */ /* 0x000fe20000000800 */
[C---:B--2---:R-:W-:Y:S06]  /*16b30*/  HMMA.16816.F32.BF16 R28, R20.reuse, R48, R28 ;  /* 0x00000030141c723c */ /* 0x044fec000004181c */
[----:B------:R-:W-:Y:S01]  /*16b40*/  HMMA.16816.F32.BF16 R24, R20, R50, R24 ;  /* 0x000000321418723c */ /* 0x000fe20000041818 */
[----:B------:R-:W1:Y:S01]  /*16b50*/  LDSM.16.MT88.4 R48, [R221+0xc000] ;  /* 0x00c00000dd30783b */ /* 0x000e620000004200 */
[----:B------:R-:W-:Y:S08]  /*16b60*/  MUFU.EX2 R145, R145 ;  /* 0x0000009100917308 */ /* 0x000ff00000000800 */
[----:B------:R-:W2:Y:S08]  /*16b70*/  MUFU.EX2 R146, R146 ;  /* 0x0000009200927308 */ /* 0x000eb00000000800 */
[----:B------:R-:W-:Y:S08]  /*16b80*/  MUFU.EX2 R147, R147 ;  /* 0x0000009300937308 */ /* 0x000ff00000000800 */
[----:B------:R-:W4:Y:S08]  /*16b90*/  MUFU.EX2 R148, R148 ;  /* 0x0000009400947308 */ /* 0x000f300000000800 */
[----:B------:R-:W5:Y:S01]  /*16ba0*/  MUFU.EX2 R149, R149 ;  /* 0x0000009500957308 */ /* 0x000f620000000800 */
[----:B--2---:R-:W-:-:S02]  /*16bb0*/  F2FP.BF16.F32.PACK_AB R20, R146, R145 ;  /* 0x000000919214723e */ /* 0x004fc400000010ff */
[----:B------:R-:W-:Y:S02]  /*16bc0*/  F2FP.BF16.F32.PACK_AB R21, R143, R142 ;  /* 0x0000008e8f15723e */ /* 0x000fe400000010ff */
[----:B----4-:R-:W-:Y:S02]  /*16bd0*/  F2FP.BF16.F32.PACK_AB R22, R148, R147 ;  /* 0x000000939416723e */ /* 0x010fe400000010ff */
[----:B-----5:R-:W-:-:S07]  /*16be0*/  F2FP.BF16.F32.PACK_AB R23, R149, R144 ;  /* 0x000000909517723e */ /* 0x020fce00000010ff */
[C---:B---3--:R-:W-:Y:S06]  /*16bf0*/  HMMA.16816.F32.BF16 R16, R20.reuse, R56, R16 ;  /* 0x000000381410723c */ /* 0x048fec0000041810 */
[C---:B------:R-:W-:Y:S01]  /*16c00*/  HMMA.16816.F32.BF16 R12, R20.reuse, R58, R12 ;  /* 0x0000003a140c723c */ /* 0x040fe2000004180c */
[----:B------:R-:W2:Y:S05]  /*16c10*/  LDSM.16.MT88.4 R56, [R220+0xc000] ;  /* 0x00c00000dc38783b */ /* 0x000eaa0000004200 */
[C---:B-1----:R-:W-:Y:S06]  /*16c20*/  HMMA.16816.F32.BF16 R44, R20.reuse, R48, R44 ;  /* 0x00000030142c723c */ /* 0x042fec000004182c */
[C---:B------:R-:W-:Y:S01]  /*16c30*/  HMMA.16816.F32.BF16 R36, R20.reuse, R50, R36 ;  /* 0x000000321424723c */ /* 0x040fe20000041824 */
[----:B------:R-:W1:Y:S05]  /*16c40*/  LDSM.16.MT88.4 R48, [R222+0xc800] ;  /* 0x00c80000de30783b */ /* 0x000e6a0000004200 */
[C---:B------:R-:W-:Y:S06]  /*16c50*/  HMMA.16816.F32.BF16 R8, R20.reuse, R52, R8 ;  /* 0x000000341408723c */ /* 0x040fec0000041808 */
        /* <DEDUP_REMOVED lines=9> */
[----:B------:R-:W1:Y:S01]  /*16cf0*/  MUFU.EX2 R159, R159 ;  /* 0x0000009f009f7308 */ /* 0x000e620000000800 */
[C---:B--2---:R-:W-:Y:S06]  /*16d00*/  HMMA.16816.F32.BF16 R28, R20.reuse, R56, R28 ;  /* 0x00000038141c723c */ /* 0x044fec000004181c */
[----:B------:R-:W-:Y:S01]  /*16d10*/  HMMA.16816.F32.BF16 R24, R20, R58, R24 ;  /* 0x0000003a1418723c */ /* 0x000fe20000041818 */
[----:B------:R-:W2:Y:S06]  /*16d20*/  LDSM.16.MT88.4 R56, [R220+0xc800] ;  /* 0x00c80000dc38783b */ /* 0x000eac0000004200 */
[----:B----4-:R-:W-:-:S02]  /*16d30*/  F2FP.BF16.F32.PACK_AB R20, R154, R153 ;  /* 0x000000999a14723e */ /* 0x010fc400000010ff */
[----:B------:R-:W-:Y:S02]  /*16d40*/  F2FP.BF16.F32.PACK_AB R21, R151, R150 ;  /* 0x000000969715723e */ /* 0x000fe400000010ff */
[----:B-----5:R-:W-:Y:S02]  /*16d50*/  F2FP.BF16.F32.PACK_AB R22, R158, R155 ;  /* 0x0000009b9e16723e */ /* 0x020fe400000010ff */
[----:B-1----:R-:W-:-:S07]  /*16d60*/  F2FP.BF16.F32.PACK_AB R23, R159, R152 ;  /* 0x000000989f17723e */ /* 0x002fce00000010ff */
[C---:B------:R-:W-:Y:S06]  /*16d70*/  HMMA.16816.F32.BF16 R8, R20.reuse, R48, R8 ;  /* 0x000000301408723c */ /* 0x040fec0000041808 */
[----:B------:R-:W-:Y:S01]  /*16d80*/  HMMA.16816.F32.BF16 R4, R20, R50, R4 ;  /* 0x000000321404723c */ /* 0x000fe20000041804 */
[----:B------:R-:W1:Y:S01]  /*16d90*/  LDSM.16.MT88.4 R48, [R226+0xd000] ;  /* 0x00d00000e230783b */ /* 0x000e620000004200 */
[-CC-:B------:R-:W-:Y:S01]  /*16da0*/  FFMA.FTZ R163, R201, R115.reuse, -R112.reuse ;  /* 0x00000073c9a37223 */ /* 0x180fe20000010870 */
[----:B------:R-:W-:-:S03]  /*16db0*/  FFMA.FTZ R194, R198, R115, -R112 ;  /* 0x00000073c6c27223 */ /* 0x000fc60000010870 */
[----:B---3--:R-:W-:Y:S01]  /*16dc0*/  HMMA.16816.F32.BF16 R16, R20, R52, R16 ;  /* 0x000000341410723c */ /* 0x008fe20000041810 */
[-C--:B------:R-:W-:Y:S01]  /*16dd0*/  FFMA.FTZ R195, R200, R115.reuse, -R112 ;  /* 0x00000073c8c37223 */ /* 0x080fe20000010870 */
[-CC-:B------:R-:W-:Y:S01]  /*16de0*/  FFMA.FTZ R187, R187, R115.reuse, -R113.reuse ;  /* 0x00000073bbbb7223 */ /* 0x180fe20000010871 */
[----:B------:R-:W-:-:S03]  /*16df0*/  FFMA.FTZ R190, R190, R115, -R113 ;  /* 0x00000073bebe7223 */ /* 0x000fc60000010871 */
[C---:B------:R-:W-:Y:S01]  /*16e00*/  HMMA.16816.F32.BF16 R12, R20.reuse, R54, R12 ;  /* 0x00000036140c723c */ /* 0x040fe2000004180c */
[----:B------:R-:W3:Y:S01]  /*16e10*/  LDSM.16.MT88.4 R52, [R222+0xd000] ;  /* 0x00d00000de34783b */ /* 0x000ee20000004200 */
[-CC-:B------:R-:W-:Y:S01]  /*16e20*/  FFMA.FTZ R189, R189, R115.reuse, -R113.reuse ;  /* 0x00000073bdbd7223 */ /* 0x180fe20000010871 */
[-CC-:B------:R-:W-:Y:S01]  /*16e30*/  FFMA.FTZ R192, R192, R115.reuse, -R113.reuse ;  /* 0x00000073c0c07223 */ /* 0x180fe20000010871 */
        /* <DEDUP_REMOVED lines=9> */
[C---:B------:R-:W-:Y:S06]  /*16ed0*/  HMMA.16816.F32.BF16 R44, R20.reuse, R60, R44 ;  /* 0x0000003c142c723c */ /* 0x040fec000004182c */
[C---:B------:R-:W-:Y:S06]  /*16ee0*/  HMMA.16816.F32.BF16 R36, R20.reuse, R62, R36 ;  /* 0x0000003e1424723c */ /* 0x040fec0000041824 */
[C---:B--2---:R-:W-:Y:S06]  /*16ef0*/  HMMA.16816.F32.BF16 R28, R20.reuse, R56, R28 ;  /* 0x00000038141c723c */ /* 0x044fec000004181c */
[----:B------:R-:W-:Y:S01]  /*16f00*/  HMMA.16816.F32.BF16 R24, R20, R58, R24 ;  /* 0x0000003a1418723c */ /* 0x000fe20000041818 */
[----:B------:R-:W2:Y:S01]  /*16f10*/  LDSM.16.MT88.4 R56, [R221+0xd000] ;  /* 0x00d00000dd38783b */ /* 0x000ea20000004200 */
[-CC-:B------:R-:W-:Y:S01]  /*16f20*/  FFMA.FTZ R186, R186, R115.reuse, -R112.reuse ;  /* 0x00000073baba7223 */ /* 0x180fe20000010870 */
[-CC-:B------:R-:W-:Y:S01]  /*16f30*/  FFMA.FTZ R188, R188, R115.reuse, -R112.reuse ;  /* 0x00000073bcbc7223 */ /* 0x180fe20000010870 */
[-CC-:B------:R-:W-:Y:S01]  /*16f40*/  FFMA.FTZ R191, R191, R115.reuse, -R112.reuse ;  /* 0x00000073bfbf7223 */ /* 0x180fe20000010870 */
[-CC-:B------:R-:W-:Y:S01]  /*16f50*/  FFMA.FTZ R182, R182, R115.reuse, -R113.reuse ;  /* 0x00000073b6b67223 */ /* 0x180fe20000010871 */
[--C-:B------:R-:W-:Y:S01]  /*16f60*/  FFMA.FTZ R184, R184, R115, -R113.reuse ;  /* 0x00000073b8b87223 */ /* 0x100fe20000010871 */
[----:B----4-:R-:W-:Y:S01]  /*16f70*/  F2FP.BF16.F32.PACK_AB R20, R190, R187 ;  /* 0x000000bbbe14723e */ /* 0x010fe200000010ff */
[--C-:B------:R-:W-:Y:S01]  /*16f80*/  FFMA.FTZ R181, R181, R115, -R113.reuse ;  /* 0x00000073b5b57223 */ /* 0x100fe20000010871 */
[----:B------:R-:W-:Y:S01]  /*16f90*/  F2FP.BF16.F32.PACK_AB R21, R194, R163 ;  /* 0x000000a3c215723e */ /* 0x000fe200000010ff */
[--C-:B------:R-:W-:Y:S01]  /*16fa0*/  FFMA.FTZ R183, R183, R115, -R113.reuse ;  /* 0x00000073b7b77223 */ /* 0x100fe20000010871 */
[----:B-----5:R-:W-:Y:S01]  /*16fb0*/  F2FP.BF16.F32.PACK_AB R22, R192, R189 ;  /* 0x000000bdc016723e */ /* 0x020fe200000010ff */
[--C-:B------:R-:W-:Y:S01]  /*16fc0*/  FFMA.FTZ R185, R185, R115, -R112.reuse ;  /* 0x00000073b9b97223 */ /* 0x100fe20000010870 */
[----:B-1----:R-:W-:Y:S01]  /*16fd0*/  F2FP.BF16.F32.PACK_AB R23, R193, R195 ;  /* 0x000000c3c117723e */ /* 0x002fe200000010ff */
[-CC-:B------:R-:W-:Y:S01]  /*16fe0*/  FFMA.FTZ R180, R180, R115.reuse, -R112.reuse ;  /* 0x00000073b4b47223 */ /* 0x180fe20000010870 */
[-CC-:B------:R-:W-:Y:S01]  /*16ff0*/  FFMA.FTZ R179, R179, R115.reuse, -R112.reuse ;  /* 0x00000073b3b37223 */ /* 0x180fe20000010870 */
[-CC-:B------:R-:W-:Y:S01]  /*17000*/  FFMA.FTZ R178, R178, R115.reuse, -R112.reuse ;  /* 0x00000073b2b27223 */ /* 0x180fe20000010870 */
[-CC-:B------:R-:W-:Y:S01]  /*17010*/  FFMA.FTZ R177, R177, R115.reuse, -R113.reuse ;  /* 0x00000073b1b17223 */ /* 0x180fe20000010871 */
[-CC-:B------:R-:W-:Y:S01]  /*17020*/  FFMA.FTZ R176, R176, R115.reuse, -R113.reuse ;  /* 0x00000073b0b07223 */ /* 0x180fe20000010871 */
[-CC-:B------:R-:W-:Y:S01]  /*17030*/  FFMA.FTZ R175, R175, R115.reuse, -R113.reuse ;  /* 0x00000073afaf7223 */ /* 0x180fe20000010871 */
[C---:B------:R-:W-:Y:S01]  /*17040*/  HMMA.16816.F32.BF16 R16, R20.reuse, R48, R16 ;  /* 0x000000301410723c */ /* 0x040fe20000041810 */
[-CC-:B------:R-:W-:Y:S01]  /*17050*/  FFMA.FTZ R174, R174, R115.reuse, -R113.reuse ;  /* 0x00000073aeae7223 */ /* 0x180fe20000010871 */
[-CC-:B------:R-:W-:Y:S01]  /*17060*/  FFMA.FTZ R173, R173, R115.reuse, -R112.reuse ;  /* 0x00000073adad7223 */ /* 0x180fe20000010870 */
[-CC-:B------:R-:W-:Y:S01]  /*17070*/  FFMA.FTZ R171, R171, R115.reuse, -R112.reuse ;  /* 0x00000073abab7223 */ /* 0x180fe20000010870 */
[-CC-:B------:R-:W-:Y:S01]  /*17080*/  FFMA.FTZ R170, R170, R115.reuse, -R112.reuse ;  /* 0x00000073aaaa7223 */ /* 0x180fe20000010870 */
[-CC-:B------:R-:W-:Y:S01]  /*17090*/  FFMA.FTZ R162, R162, R115.reuse, -R112.reuse ;  /* 0x00000073a2a27223 */ /* 0x180fe20000010870 */
[C---:B------:R-:W-:Y:S01]  /*170a0*/  HMMA.16816.F32.BF16 R12, R20.reuse, R50, R12 ;  /* 0x00000032140c723c */ /* 0x040fe2000004180c */
[----:B------:R-:W1:Y:S01]  /*170b0*/  LDSM.16.MT88.4 R48, [R220+0xd000] ;  /* 0x00d00000dc30783b */ /* 0x000e620000004200 */
[-CC-:B------:R-:W-:Y:S01]  /*170c0*/  FFMA.FTZ R172, R172, R115.reuse, -R113.reuse ;  /* 0x00000073acac7223 */ /* 0x180fe20000010871 */
[-CC-:B------:R-:W-:Y:S01]  /*170d0*/  FFMA.FTZ R169, R169, R115.reuse, -R113.reuse ;  /* 0x00000073a9a97223 */ /* 0x180fe20000010871 */
[-CC-:B------:R-:W-:Y:S01]  /*170e0*/  FFMA.FTZ R168, R168, R115.reuse, -R113.reuse ;  /* 0x00000073a8a87223 */ /* 0x180fe20000010871 */
[-CC-:B------:R-:W-:Y:S01]  /*170f0*/  FFMA.FTZ R161, R161, R115.reuse, -R113.reuse ;  /* 0x00000073a1a17223 */ /* 0x180fe20000010871 */
[C---:B---3--:R-:W-:Y:S01]  /*17100*/  HMMA.16816.F32.BF16 R8, R20.reuse, R52, R8 ;  /* 0x000000341408723c */ /* 0x048fe20000041808 */
[-CC-:B------:R-:W-:Y:S01]  /*17110*/  FFMA.FTZ R160, R160, R115.reuse, -R112.reuse ;  /* 0x00000073a0a07223 */ /* 0x180fe20000010870 */
[-CC-:B------:R-:W-:Y:S01]  /*17120*/  FFMA.FTZ R157, R157, R115.reuse, -R112.reuse ;  /* 0x000000739d9d7223 */ /* 0x180fe20000010870 */
[-CC-:B------:R-:W-:Y:S01]  /*17130*/  FFMA.FTZ R156, R156, R115.reuse, -R112.reuse ;  /* 0x000000739c9c7223 */ /* 0x180fe20000010870 */
[-CC-:B------:R-:W-:Y:S01]  /*17140*/  FFMA.FTZ R135, R135, R115.reuse, -R112.reuse ;  /* 0x0000007387877223 */ /* 0x180fe20000010870 */
[-CC-:B------:R-:W-:Y:S01]  /*17150*/  FFMA.FTZ R129, R129, R115.reuse, -R113.reuse ;  /* 0x0000007381817223 */ /* 0x180fe20000010871 */
[C---:B------:R-:W-:Y:S01]  /*17160*/  HMMA.16816.F32.BF16 R4, R20.reuse, R54, R4 ;  /* 0x000000361404723c */ /* 0x040fe20000041804 */
[----:B------:R-:W3:Y:S01]  /*17170*/  LDSM.16.MT88.4 R52, [R226+0xd800] ;  /* 0x00d80000e234783b */ /* 0x000ee20000004200 */
[----:B------:R-:W-:Y:S01]  /*17180*/  MUFU.EX2 R186, R186 ;  /* 0x000000ba00ba7308 */ /* 0x000fe20000000800 */
[-CC-:B------:R-:W-:Y:S01]  /*17190*/  FFMA.FTZ R128, R128, R115.reuse, -R113.reuse ;  /* 0x0000007380807223 */ /* 0x180fe20000010871 */
[-CC-:B------:R-:W-:Y:S01]  /*171a0*/  FFMA.FTZ R33, R33, R115.reuse, -R113.reuse ;  /* 0x0000007321217223 */ /* 0x180fe20000010871 */
[-CC-:B------:R-:W-:Y:S01]  /*171b0*/  FFMA.FTZ R196, R65, R115.reuse, -R113.reuse ;  /* 0x0000007341c47223 */ /* 0x180fe20000010871 */
[-C--:B------:R-:W-:Y:S01]  /*171c0*/  FFMA.FTZ R34, R34, R115.reuse, -R112 ;  /* 0x0000007322227223 */ /* 0x080fe20000010870 */
[-C--:B------:R-:W-:Y:S01]  /*171d0*/  FFMA.FTZ R200, R68, R115.reuse, -R113 ;  /* 0x0000007344c87223 */ /* 0x080fe20000010871 */
[----:B------:R-:W-:Y:S01]  /*171e0*/  FADD.FTZ R110, R111, R110 ;  /* 0x0000006e6f6e7221 */ /* 0x000fe20000010000 */
[----:B------:R-:W-:Y:S01]  /*171f0*/  FADD.FTZ R121, R122, R121 ;  /* 0x000000797a797221 */ /* 0x000fe20000010000 */
        /* <DEDUP_REMOVED lines=9> */
[-C--:B------:R-:W-:Y:S01]  /*17290*/  FFMA.FTZ R83, R83, R115.reuse, -R112 ;  /* 0x0000007353537223 */ /* 0x080fe20000010870 */
[-CC-:B------:R-:W-:Y:S01]  /*172a0*/  FFMA.FTZ R72, R72, R115.reuse, -R113.reuse ;  /* 0x0000007348487223 */ /* 0x180fe20000010871 */
[-CC-:B------:R-:W-:Y:S01]  /*172b0*/  FFMA.FTZ R77, R77, R115.reuse, -R113.reuse ;  /* 0x000000734d4d7223 */ /* 0x180fe20000010871 */
[----:B------:R-:W-:Y:S01]  /*172c0*/  FFMA.FTZ R76, R76, R115, -R113 ;  /* 0x000000734c4c7223 */ /* 0x000fe20000010871 */
[----:B------:R-:W-:Y:S03]  /*172d0*/  LDSM.16.MT88.4 R60, [R222+0x10000] ;  /* 0x01000000de3c783b */ /* 0x000fe60000004200 */
[----:B------:R-:W-:Y:S08]  /*172e0*/  MUFU.EX2 R182, R182 ;  /* 0x000000b600b67308 */ /* 0x000ff00000000800 */
[----:B------:R-:W4:Y:S08]  /*172f0*/  MUFU.EX2 R184, R184 ;  /* 0x000000b800b87308 */ /* 0x000f300000000800 */
[----:B------:R-:W-:Y:S08]  /*17300*/  MUFU.EX2 R181, R181 ;  /* 0x000000b500b57308 */ /* 0x000ff00000000800 */
[----:B------:R-:W5:Y:S08]  /*17310*/  MUFU.EX2 R183, R183 ;  /* 0x000000b700b77308 */ /* 0x000f700000000800 */
[----:B------:R-:W3:Y:S01]  /*17320*/  MUFU.EX2 R185, R185 ;  /* 0x000000b900b97308 */ /* 0x000ee20000000800 */
[C---:B--2---:R-:W-:Y:S06]  /*17330*/  HMMA.16816.F32.BF16 R44, R20.reuse, R56, R44 ;  /* 0x00000038142c723c */ /* 0x044fec000004182c */
[C---:B------:R-:W-:Y:S01]  /*17340*/  HMMA.16816.F32.BF16 R36, R20.reuse, R58, R36 ;  /* 0x0000003a1424723c */ /* 0x040fe20000041824 */
[----:B------:R-:W2:Y:S05]  /*17350*/  LDSM.16.MT88.4 R56, [R222+0xd800] ;  /* 0x00d80000de38783b */ /* 0x000eaa0000004200 */
[C---:B-1----:R-:W-:Y:S06]  /*17360*/  HMMA.16816.F32.BF16 R28, R20.reuse, R48, R28 ;  /* 0x00000030141c723c */ /* 0x042fec000004181c */
[----:B------:R-:W-:Y:S01]  /*17370*/  HMMA.16816.F32.BF16 R24, R20, R50, R24 ;  /* 0x000000321418723c */ /* 0x000fe20000041818 */
[----:B------:R-:W1:Y:S06]  /*17380*/  LDSM.16.MT88.4 R48, [R221+0xd800] ;  /* 0x00d80000dd30783b */ /* 0x000e6c0000004200 */
[----:B----4-:R-:W-:-:S02]  /*17390*/  F2FP.BF16.F32.PACK_AB R20, R184, R182 ;  /* 0x000000b6b814723e */ /* 0x010fc400000010ff */
[----:B------:R-:W-:Y:S02]  /*173a0*/  F2FP.BF16.F32.PACK_AB R21, R188, R186 ;  /* 0x000000babc15723e */ /* 0x000fe400000010ff */
[----:B-----5:R-:W-:Y:S02]  /*173b0*/  F2FP.BF16.F32.PACK_AB R22, R183, R181 ;  /* 0x000000b5b716723e */ /* 0x020fe400000010ff */
[----:B---3--:R-:W-:-:S07]  /*173c0*/  F2FP.BF16.F32.PACK_AB R23, R185, R191 ;  /* 0x000000bfb917723e */ /* 0x008fce00000010ff */
[C---:B------:R-:W-:Y:S06]  /*173d0*/  HMMA.16816.F32.BF16 R16, R20.reuse, R52, R16 ;  /* 0x000000341410723c */ /* 0x040fec0000041810 */
[C---:B------:R-:W-:Y:S01]  /*173e0*/  HMMA.16816.F32.BF16 R12, R20.reuse, R54, R12 ;  /* 0x00000036140c723c */ /* 0x040fe2000004180c */
[----:B------:R-:W3:Y:S05]  /*173f0*/  LDSM.16.MT88.4 R52, [R220+0xd800] ;  /* 0x00d80000dc34783b */ /* 0x000eea0000004200 */
[C---:B--2---:R-:W-:Y:S06]  /*17400*/  HMMA.16816.F32.BF16 R8, R20.reuse, R56, R8 ;  /* 0x000000381408723c */ /* 0x044fec0000041808 */
[C---:B------:R-:W-:Y:S01]  /*17410*/  HMMA.16816.F32.BF16 R4, R20.reuse, R58, R4 ;  /* 0x0000003a1404723c */ /* 0x040fe20000041804 */
[----:B------:R-:W2:Y:S05]  /*17420*/  LDSM.16.MT88.4 R56, [R226+0xe000] ;  /* 0x00e00000e238783b */ /* 0x000eaa0000004200 */
[C---:B-1----:R-:W-:Y:S06]  /*17430*/  HMMA.16816.F32.BF16 R44, R20.reuse, R48, R44 ;  /* 0x00000030142c723c */ /* 0x042fec000004182c */
[C---:B------:R-:W-:Y:S01]  /*17440*/  HMMA.16816.F32.BF16 R36, R20.reuse, R50, R36 ;  /* 0x000000321424723c */ /* 0x040fe20000041824 */
[----:B------:R-:W1:Y:S01]  /*17450*/  LDSM.16.MT88.4 R48, [R222+0xe000] ;  /* 0x00e00000de30783b */ /* 0x000e620000004200 */
[----:B------:R-:W-:Y:S08]  /*17460*/  MUFU.EX2 R180, R180 ;  /* 0x000000b400b47308 */ /* 0x000ff00000000800 */
[----:B------:R-:W-:Y:S01]  /*17470*/  MUFU.EX2 R179, R179 ;  /* 0x000000b300b37308 */ /* 0x000fe20000000800 */
[C---:B---3--:R-:W-:Y:S07]  /*17480*/  HMMA.16816.F32.BF16 R28, R20.reuse, R52, R28 ;  /* 0x00000034141c723c */ /* 0x048fee000004181c */
[----:B------:R-:W-:Y:S01]  /*17490*/  MUFU.EX2 R178, R178 ;  /* 0x000000b200b27308 */ /* 0x000fe20000000800 */
[----:B------:R-:W-:Y:S01]  /*174a0*/  HMMA.16816.F32.BF16 R24, R20, R54, R24 ;  /* 0x000000361418723c */ /* 0x000fe20000041818 */
[----:B------:R-:W3:Y:S06]  /*174b0*/  LDSM.16.MT88.4 R20, [R221+0xe000] ;  /* 0x00e00000dd14783b */ /* 0x000eec0000004200 */
[----:B------:R-:W-:Y:S08]  /*174c0*/  MUFU.EX2 R177, R177 ;  /* 0x000000b100b17308 */ /* 0x000ff00000000800 */
[----:B------:R-:W4:Y:S08]  /*174d0*/  MUFU.EX2 R176, R176 ;  /* 0x000000b000b07308 */ /* 0x000f300000000800 */
[----:B------:R-:W-:Y:S08]  /*174e0*/  MUFU.EX2 R175, R175 ;  /* 0x000000af00af7308 */ /* 0x000ff00000000800 */
[----:B------:R-:W5:Y:S08]  /*174f0*/  MUFU.EX2 R174, R174 ;  /* 0x000000ae00ae7308 */ /* 0x000f700000000800 */
[----:B------:R-:W2:Y:S01]  /*17500*/  MUFU.EX2 R173, R173 ;  /* 0x000000ad00ad7308 */ /* 0x000ea20000000800 */
[----:B----4-:R-:W-:-:S02]  /*17510*/  F2FP.BF16.F32.PACK_AB R52, R176, R177 ;  /* 0x000000b1b034723e */ /* 0x010fc400000010ff */
[----:B------:R-:W-:Y:S02]  /*17520*/  F2FP.BF16.F32.PACK_AB R53, R179, R180 ;  /* 0x000000b4b335723e */ /* 0x000fe400000010ff */
[----:B-----5:R-:W-:Y:S02]  /*17530*/  F2FP.BF16.F32.PACK_AB R54, R174, R175 ;  /* 0x000000afae36723e */ /* 0x020fe400000010ff */
[----:B--2---:R-:W-:-:S07]  /*17540*/  F2FP.BF16.F32.PACK_AB R55, R173, R178 ;  /* 0x000000b2ad37723e */ /* 0x004fce00000010ff */
[C---:B------:R-:W-:Y:S06]  /*17550*/  HMMA.16816.F32.BF16 R16, R52.reuse, R56, R16 ;  /* 0x000000383410723c */ /* 0x040fec0000041810 */
[C---:B------:R-:W-:Y:S01]  /*17560*/  HMMA.16816.F32.BF16 R12, R52.reuse, R58, R12 ;  /* 0x0000003a340c723c */ /* 0x040fe2000004180c */
[----:B------:R-:W2:Y:S05]  /*17570*/  LDSM.16.MT88.4 R56, [R220+0xe000] ;  /* 0x00e00000dc38783b */ /* 0x000eaa0000004200 */
[C---:B-1----:R-:W-:Y:S06]  /*17580*/  HMMA.16816.F32.BF16 R8, R52.reuse, R48, R8 ;  /* 0x000000303408723c */ /* 0x042fec0000041808 */
[C---:B------:R-:W-:Y:S01]  /*17590*/  HMMA.16816.F32.BF16 R4, R52.reuse, R50, R4 ;  /* 0x000000323404723c */ /* 0x040fe20000041804 */
[----:B------:R-:W1:Y:S05]  /*175a0*/  LDSM.16.MT88.4 R48, [R226+0xe800] ;  /* 0x00e80000e230783b */ /* 0x000e6a0000004200 */
        /* <DEDUP_REMOVED lines=13> */
[----:B----4-:R-:W-:Y:S01]  /*17680*/  F2FP.BF16.F32.PACK_AB R56, R169, R172 ;  /* 0x000000aca938723e */ /* 0x010fe200000010ff */
[----:B------:R-:W2:Y:S01]  /*17690*/  LDSM.16.MT88.4 R52, [R221+0xe800] ;  /* 0x00e80000dd34783b */ /* 0x000ea20000004200 */
[----:B------:R-:W-:-:S04]  /*176a0*/  F2FP.BF16.F32.PACK_AB R57, R170, R171 ;  /* 0x000000abaa39723e */ /* 0x000fc800000010ff */
[----:B-----5:R-:W-:Y:S02]  /*176b0*/  F2FP.BF16.F32.PACK_AB R58, R161, R168 ;  /* 0x000000a8a13a723e */ /* 0x020fe400000010ff */
[----:B-1----:R-:W-:-:S07]  /*176c0*/  F2FP.BF16.F32.PACK_AB R59, R160, R162 ;  /* 0x000000a2a03b723e */ /* 0x002fce00000010ff */
[C---:B------:R-:W-:Y:S06]  /*176d0*/  HMMA.16816.F32.BF16 R16, R56.reuse, R48, R16 ;  /* 0x000000303810723c */ /* 0x040fec0000041810 */
        /* <DEDUP_REMOVED lines=28> */
[----:B------:R-:W2:Y:S01]  /*178a0*/  LDSM.16.MT88.4 R52, [R226+0xf800] ;  /* 0x00f80000e234783b */ /* 0x000ea20000004200 */
[----:B------:R-:W-:Y:S01]  /*178b0*/  FFMA.FTZ R68, R73, R115, -R113 ;  /* 0x0000007349447223 */ /* 0x000fe20000010871 */
[----:B------:R-:W-:Y:S01]  /*178c0*/  FADD.FTZ R110, R109, R110 ;  /* 0x0000006e6d6e7221 */ /* 0x000fe20000010000 */
[----:B------:R-:W-:Y:S01]  /*178d0*/  FADD.FTZ R121, R120, R121 ;  /* 0x0000007978797221 */ /* 0x000fe20000010000 */
[----:B------:R-:W-:Y:S01]  /*178e0*/  MUFU.EX2 R197, R197 ;  /* 0x000000c500c57308 */ /* 0x000fe20000000800 */
[----:B-1----:R-:W-:Y:S01]  /*178f0*/  HMMA.16816.F32.BF16 R44, R56, R48, R44 ;  /* 0x00000030382c723c */ /* 0x002fe2000004182c */
[----:B------:R-:W-:Y:S01]  /*17900*/  FADD.FTZ R108, R108, R110 ;  /* 0x0000006e6c6c7221 */ /* 0x000fe20000010000 */
[----:B------:R-:W-:-:S04]  /*17910*/  FADD.FTZ R121, R119, R121 ;  /* 0x0000007977797221 */ /* 0x000fc80000010000 */
[----:B------:R-:W-:Y:S01]  /*17920*/  HMMA.16816.F32.BF16 R36, R56, R50, R36 ;  /* 0x000000323824723c */ /* 0x000fe20000041824 */
[----:B------:R-:W-:Y:S01]  /*17930*/  MUFU.EX2 R198, R198 ;  /* 0x000000c600c67308 */ /* 0x000fe20000000800 */
[----:B------:R-:W-:Y:S01]  /*17940*/  LDSM.16.MT88.4 R48, [R222+0xf800] ;  /* 0x00f80000de30783b */ /* 0x000fe20000004200 */
[----:B------:R-:W-:-:S03]  /*17950*/  FADD.FTZ R107, R107, R108 ;  /* 0x0000006c6b6b7221 */ /* 0x000fc60000010000 */
[C---:B---3--:R-:W-:Y:S06]  /*17960*/  HMMA.16816.F32.BF16 R28, R56.reuse, R20, R28 ;  /* 0x00000014381c723c */ /* 0x048fec000004181c */
[----:B------:R-:W-:Y:S01]  /*17970*/  HMMA.16816.F32.BF16 R24, R56, R22, R24 ;  /* 0x000000163818723c */ /* 0x000fe20000041818 */
[----:B------:R-:W1:Y:S01]  /*17980*/  LDSM.16.MT88.4 R20, [R221+0xf800] ;  /* 0x00f80000dd14783b */ /* 0x000e620000004200 */
[----:B------:R-:W-:Y:S01]  /*17990*/  MUFU.EX2 R71, R71 ;  /* 0x0000004700477308 */ /* 0x000fe20000000800 */
[----:B------:R-:W-:-:S07]  /*179a0*/  FADD.FTZ R118, R118, R121 ;  /* 0x0000007976767221 */ /* 0x000fce0000010000 */
[----:B------:R-:W-:Y:S08]  /*179b0*/  MUFU.EX2 R70, R70 ;  /* 0x0000004600467308 */ /* 0x000ff00000000800 */
[----:B------:R-:W-:Y:S08]  /*179c0*/  MUFU.EX2 R199, R199 ;  /* 0x000000c700c77308 */ /* 0x000ff00000000800 */
[----:B------:R-:W3:Y:S08]  /*179d0*/  MUFU.EX2 R69, R69 ;  /* 0x0000004500457308 */ /* 0x000ef00000000800 */
[----:B------:R-:W-:Y:S08]  /*179e0*/  MUFU.EX2 R200, R200 ;  /* 0x000000c800c87308 */ /* 0x000ff00000000800 */
[----:B------:R-:W4:Y:S01]  /*179f0*/  MUFU.EX2 R68, R68 ;  /* 0x0000004400447308 */ /* 0x000f220000000800 */
[----:B------:R-:W-:Y:S01]  /*17a00*/  FADD.FTZ R107, R106, R107 ;  /* 0x0000006b6a6b7221 */ /* 0x000fe20000010000 */
[----:B------:R-:W-:-:S03]  /*17a10*/  FADD.FTZ R118, R117, R118 ;  /* 0x0000007675767221 */ /* 0x000fc60000010000 */
[----:B------:R-:W-:Y:S01]  /*17a20*/  FADD.FTZ R107, R105, R107 ;  /* 0x0000006b696b7221 */ /* 0x000fe20000010000 */
[----:B------:R-:W-:Y:S01]  /*17a30*/  FADD.FTZ R116, R116, R118 ;  /* 0x0000007674747221 */ /* 0x000fe20000010000 */
[----:B---3--:R-:W-:Y:S02]  /*17a40*/  F2FP.BF16.F32.PACK_AB R56, R69, R199 ;  /* 0x000000c74538723e */ /* 0x008fe400000010ff */
[----:B------:R-:W-:Y:S01]  /*17a50*/  F2FP.BF16.F32.PACK_AB R57, R198, R197 ;  /* 0x000000c5c639723e */ /* 0x000fe200000010ff */
[----:B------:R-:W-:Y:S01]  /*17a60*/  FADD.FTZ R107, R3, R107 ;  /* 0x0000006b036b7221 */ /* 0x000fe20000010000 */
[----:B------:R-:W-:Y:S01]  /*17a70*/  F2FP.BF16.F32.PACK_AB R59, R70, R71 ;  /* 0x00000047463b723e */ /* 0x000fe200000010ff */
[----:B------:R-:W-:Y:S01]  /*17a80*/  FADD.FTZ R116, R114, R116 ;  /* 0x0000007472747221 */ /* 0x000fe20000010000 */
[----:B----4-:R-:W-:Y:S01]  /*17a90*/  F2FP.BF16.F32.PACK_AB R58, R68, R200 ;  /* 0x000000c8443a723e */ /* 0x010fe200000010ff */
[----:B------:R-:W-:Y:S02]  /*17aa0*/  FADD.FTZ R107, R124, R107 ;  /* 0x0000006b7c6b7221 */ /* 0x000fe40000010000 */
[----:B------:R-:W-:-:S02]  /*17ab0*/  FADD.FTZ R116, R126, R116 ;  /* 0x000000747e747221 */ /* 0x000fc40000010000 */
[----:B------:R-:W-:Y:S02]  /*17ac0*/  FADD.FTZ R123, R123, R107 ;  /* 0x0000006b7b7b7221 */ /* 0x000fe40000010000 */
[----:B------:R-:W-:Y:S01]  /*17ad0*/  FADD.FTZ R116, R127, R116 ;  /* 0x000000747f747221 */ /* 0x000fe20000010000 */
[C---:B--2---:R-:W-:Y:S06]  /*17ae0*/  HMMA.16816.F32.BF16 R16, R56.reuse, R52, R16 ;  /* 0x000000343810723c */ /* 0x044fec0000041810 */
[----:B------:R-:W-:Y:S01]  /*17af0*/  HMMA.16816.F32.BF16 R12, R56, R54, R12 ;  /* 0x00000036380c723c */ /* 0x000fe2000004180c */
[----:B------:R-:W2:Y:S01]  /*17b00*/  LDSM.16.MT88.4 R52, [R220+0xf800] ;  /* 0x00f80000dc34783b */ /* 0x000ea20000004200 */
[----:B------:R-:W-:Y:S01]  /*17b10*/  FADD.FTZ R123, R125, R123 ;  /* 0x0000007b7d7b7221 */ /* 0x000fe20000010000 */
[----:B------:R-:W-:-:S03]  /*17b20*/  FADD.FTZ R116, R130, R116 ;  /* 0x0000007482747221 */ /* 0x000fc60000010000 */
[----:B-1----:R-:W-:Y:S01]  /*17b30*/  HMMA.16816.F32.BF16 R44, R56, R20, R44 ;  /* 0x00000014382c723c */ /* 0x002fe2000004182c */
[----:B------:R-:W-:Y:S01]  /*17b40*/  FADD.FTZ R132, R132, R123 ;  /* 0x0000007b84847221 */ /* 0x000fe20000010000 */
[----:B------:R-:W-:-:S04]  /*17b50*/  FADD.FTZ R131, R131, R116 ;  /* 0x0000007483837221 */ /* 0x000fc80000010000 */
[C---:B------:R-:W-:Y:S01]  /*17b60*/  HMMA.16816.F32.BF16 R36, R56.reuse, R22, R36 ;  /* 0x000000163824723c */ /* 0x040fe20000041824 */
[----:B------:R-:W1:Y:S01]  /*17b70*/  LDSM.16.MT88.4 R20, [R221+0x10000] ;  /* 0x01000000dd14783b */ /* 0x000e620000004200 */
[----:B------:R-:W-:Y:S01]  /*17b80*/  FADD.FTZ R132, R134, R132 ;  /* 0x0000008486847221 */ /* 0x000fe20000010000 */
[----:B------:R-:W-:Y:S01]  /*17b90*/  FADD.FTZ R131, R137, R131 ;  /* 0x0000008389837221 */ /* 0x000fe20000010000 */
[-CC-:B------:R-:W-:Y:S01]  /*17ba0*/  FFMA.FTZ R73, R74, R115.reuse, -R112.reuse ;  /* 0x000000734a497223 */ /* 0x180fe20000010870 */
[-C--:B------:R-:W-:Y:S01]  /*17bb0*/  FFMA.FTZ R74, R82, R115.reuse, -R112 ;  /* 0x00000073524a7223 */ /* 0x080fe20000010870 */
[----:B------:R-:W-:Y:S01]  /*17bc0*/  FADD.FTZ R133, R133, R132 ;  /* 0x0000008485857221 */ /* 0x000fe20000010000 */
[----:B------:R-:W-:Y:S01]  /*17bd0*/  FADD.FTZ R131, R138, R131 ;  /* 0x000000838a837221 */ /* 0x000fe20000010000 */
[----:B------:R-:W-:Y:S01]  /*17be0*/  HMMA.16816.F32.BF16 R8, R56, R48, R8 ;  /* 0x000000303808723c */ /* 0x000fe20000041808 */
[----:B------:R-:W-:Y:S01]  /*17bf0*/  FFMA.FTZ R82, R89, R115, -R113 ;  /* 0x0000007359527223 */ /* 0x000fe20000010871 */
[----:B------:R-:W-:Y:S01]  /*17c00*/  FADD.FTZ R133, R136, R133 ;  /* 0x0000008588857221 */ /* 0x000fe20000010000 */
[----:B------:R-:W-:-:S03]  /*17c10*/  FADD.FTZ R131, R140, R131 ;  /* 0x000000838c837221 */ /* 0x000fc60000010000 */
[----:B------:R-:W-:Y:S01]  /*17c20*/  HMMA.16816.F32.BF16 R4, R56, R50, R4 ;  /* 0x000000323804723c */ /* 0x000fe20000041804 */
[----:B------:R-:W3:Y:S01]  /*17c30*/  LDSM.16.MT88.4 R48, [R226+0x10000] ;  /* 0x01000000e230783b */ /* 0x000ee20000004200 */
[----:B------:R-:W-:Y:S01]  /*17c40*/  MUFU.EX2 R75, R75 ;  /* 0x0000004b004b7308 */ /* 0x000fe20000000800 */
[----:B------:R-:W-:Y:S01]  /*17c50*/  FADD.FTZ R133, R141, R133 ;  /* 0x000000858d857221 */ /* 0x000fe20000010000 */
[----:B------:R-:W-:-:S06]  /*17c60*/  FADD.FTZ R139, R139, R131 ;  /* 0x000000838b8b7221 */ /* 0x000fcc0000010000 */
[----:B------:R-:W-:Y:S01]  /*17c70*/  MUFU.EX2 R73, R73 ;  /* 0x0000004900497308 */ /* 0x000fe20000000800 */
[----:B------:R-:W-:Y:S01]  /*17c80*/  FADD.FTZ R133, R142, R133 ;  /* 0x000000858e857221 */ /* 0x000fe20000010000 */
[----:B------:R-:W-:-:S06]  /*17c90*/  FADD.FTZ R139, R145, R139 ;  /* 0x0000008b918b7221 */ /* 0x000fcc0000010000 */
[----:B------:R-:W-:Y:S08]  /*17ca0*/  MUFU.EX2 R83, R83 ;  /* 0x0000005300537308 */ /* 0x000ff00000000800 */
        /* <DEDUP_REMOVED lines=14> */
[----:B------:R-:W-:Y:S01]  /*17d90*/  FADD.FTZ R148, R153, R148 ;  /* 0x0000009499947221 */ /* 0x000fe20000010000 */
[-CC-:B------:R-:W-:Y:S01]  /*17da0*/  FFMA.FTZ R81, R81, R115.reuse, -R112.reuse ;  /* 0x0000007351517223 */ /* 0x180fe20000010870 */
[-CC-:B------:R-:W-:Y:S01]  /*17db0*/  FFMA.FTZ R80, R80, R115.reuse, -R112.reuse ;  /* 0x0000007350507223 */ /* 0x180fe20000010870 */
[-CC-:B------:R-:W-:Y:S01]  /*17dc0*/  FFMA.FTZ R79, R79, R115.reuse, -R112.reuse ;  /* 0x000000734f4f7223 */ /* 0x180fe20000010870 */
[-CC-:B------:R-:W-:Y:S01]  /*17dd0*/  FFMA.FTZ R88, R88, R115.reuse, -R113.reuse ;  /* 0x0000007358587223 */ /* 0x180fe20000010871 */
[----:B----4-:R-:W-:Y:S01]  /*17de0*/  F2FP.BF16.F32.PACK_AB R56, R77, R72 ;  /* 0x000000484d38723e */ /* 0x010fe200000010ff */
[--C-:B------:R-:W-:Y:S01]  /*17df0*/  FFMA.FTZ R87, R87, R115, -R113.reuse ;  /* 0x0000007357577223 */ /* 0x100fe20000010871 */
[----:B------:R-:W-:Y:S01]  /*17e00*/  F2FP.BF16.F32.PACK_AB R57, R73, R75 ;  /* 0x0000004b4939723e */ /* 0x000fe200000010ff */
[-C--:B------:R-:W-:Y:S01]  /*17e10*/  FFMA.FTZ R86, R86, R115.reuse, -R113 ;  /* 0x0000007356567223 */ /* 0x080fe20000010871 */
[----:B-----5:R-:W-:Y:S01]  /*17e20*/  F2FP.BF16.F32.PACK_AB R58, R82, R76 ;  /* 0x0000004c523a723e */ /* 0x020fe200000010ff */
[----:B------:R-:W-:Y:S01]  /*17e30*/  FFMA.FTZ R78, R78, R115, -R112 ;  /* 0x000000734e4e7223 */ /* 0x000fe20000010870 */
[----:B------:R-:W-:Y:S01]  /*17e40*/  F2FP.BF16.F32.PACK_AB R59, R74, R83 ;  /* 0x000000534a3b723e */ /* 0x000fe200000010ff */
[----:B------:R-:W-:Y:S01]  /*17e50*/  FADD.FTZ R151, R151, R149 ;  /* 0x0000009597977221 */ /* 0x000fe20000010000 */
[----:B------:R-:W-:Y:S01]  /*17e60*/  FADD.FTZ R154, R154, R148 ;  /* 0x000000949a9a7221 */ /* 0x000fe20000010000 */
[----:B------:R-:W2:Y:S04]  /*17e70*/  LDSM.16.MT88.4 R52, [R220+0x10000] ;  /* 0x01000000dc34783b */ /* 0x000ea80000004200 */
[C---:B-1----:R-:W-:Y:S01]  /*17e80*/  HMMA.16816.F32.BF16 R44, R56.reuse, R20, R44 ;  /* 0x00000014382c723c */ /* 0x042fe2000004182c */
[----:B------:R-:W-:Y:S01]  /*17e90*/  FADD.FTZ R151, R152, R151 ;  /* 0x0000009798977221 */ /* 0x000fe20000010000 */
[----:B------:R-:W-:Y:S01]  /*17ea0*/  FADD.FTZ R154, R155, R154 ;  /* 0x0000009a9b9a7221 */ /* 0x000fe20000010000 */
[-C--:B------:R-:W-:Y:S01]  /*17eb0*/  FFMA.FTZ R85, R85, R115.reuse, -R113 ;  /* 0x0000007355557223 */ /* 0x080fe20000010871 */
[-CC-:B------:R-:W-:Y:S01]  /*17ec0*/  FFMA.FTZ R89, R93, R115.reuse, -R112.reuse ;  /* 0x000000735d597223 */ /* 0x180fe20000010870 */
[-C--:B------:R-:W-:Y:S01]  /*17ed0*/  FFMA.FTZ R92, R92, R115.reuse, -R112 ;  /* 0x000000735c5c7223 */ /* 0x080fe20000010870 */
[C---:B------:R-:W-:Y:S01]  /*17ee0*/  HMMA.16816.F32.BF16 R36, R56.reuse, R22, R36 ;  /* 0x000000163824723c */ /* 0x040fe20000041824 */
[----:B------:R-:W1:Y:S01]  /*17ef0*/  LDSM.16.MT88.4 R20, [R221+0x10800] ;  /* 0x01080000dd14783b */ /* 0x000e620000004200 */
[----:B------:R-:W-:Y:S01]  /*17f00*/  FADD.FTZ R159, R159, R151 ;  /* 0x000000979f9f7221 */ /* 0x000fe20000010000 */
[----:B------:R-:W-:Y:S01]  /*17f10*/  FADD.FTZ R158, R158, R154 ;  /* 0x0000009a9e9e7221 */ /* 0x000fe20000010000 */
[-CC-:B------:R-:W-:Y:S01]  /*17f20*/  FFMA.FTZ R84, R84, R115.reuse, -R113.reuse ;  /* 0x0000007354547223 */ /* 0x180fe20000010871 */
[-C--:B------:R-:W-:Y:S01]  /*17f30*/  FFMA.FTZ R96, R96, R115.reuse, -R113 ;  /* 0x0000007360607223 */ /* 0x080fe20000010871 */
[C---:B---3--:R-:W-:Y:S01]  /*17f40*/  HMMA.16816.F32.BF16 R16, R56.reuse, R48, R16 ;  /* 0x000000303810723c */ /* 0x048fe20000041810 */
[----:B------:R-:W-:Y:S01]  /*17f50*/  FADD.FTZ R159, R163, R159 ;  /* 0x0000009fa39f7221 */ /* 0x000fe20000010000 */
[----:B------:R-:W-:Y:S01]  /*17f60*/  FADD.FTZ R158, R187, R158 ;  /* 0x0000009ebb9e7221 */ /* 0x000fe20000010000 */
[-CC-:B------:R-:W-:Y:S01]  /*17f70*/  FFMA.FTZ R91, R91, R115.reuse, -R112.reuse ;  /* 0x000000735b5b7223 */ /* 0x180fe20000010870 */
[-C--:B------:R-:W-:Y:S01]  /*17f80*/  FFMA.FTZ R249, R102, R115.reuse, -R113 ;  /* 0x0000007366f97223 */ /* 0x080fe20000010871 */
[----:B------:R-:W-:Y:S01]  /*17f90*/  FFMA.FTZ R250, R99, R115, -R112 ;  /* 0x0000007363fa7223 */ /* 0x000fe20000010870 */
[C---:B------:R-:W-:Y:S01]  /*17fa0*/  HMMA.16816.F32.BF16 R12, R56.reuse, R50, R12 ;  /* 0x00000032380c723c */ /* 0x040fe2000004180c */
[----:B------:R-:W3:Y:S01]  /*17fb0*/  LDSM.16.MT88.4 R48, [R226+0x10800] ;  /* 0x01080000e230783b */ /* 0x000ee20000004200 */
[----:B------:R-:W-:Y:S01]  /*17fc0*/  FADD.FTZ R159, R194, R159 ;  /* 0x0000009fc29f7221 */ /* 0x000fe20000010000 */
[----:B------:R-:W-:Y:S01]  /*17fd0*/  FADD.FTZ R158, R190, R158 ;  /* 0x0000009ebe9e7221 */ /* 0x000fe20000010000 */
[----:B------:R-:W-:Y:S01]  /*17fe0*/  MUFU.EX2 R81, R81 ;  /* 0x0000005100517308 */ /* 0x000fe20000000800 */
[----:B------:R-:W-:Y:S01]  /*17ff0*/  LDSM.16.MT88.4 R140, [R221+0x11800] ;  /* 0x01180000dd8c783b */ /* 0x000fe20000004200 */
[----:B------:R-:W-:Y:S01]  /*18000*/  HMMA.16816.F32.BF16 R8, R56, R60, R8 ;  /* 0x0000003c3808723c */ /* 0x000fe20000041808 */
[----:B------:R-:W-:Y:S01]  /*18010*/  FADD.FTZ R195, R195, R159 ;  /* 0x0000009fc3c37221 */ /* 0x000fe20000010000 */
[----:B------:R-:W-:-:S04]  /*18020*/  FADD.FTZ R189, R189, R158 ;  /* 0x0000009ebdbd7221 */ /* 0x000fc80000010000 */
[----:B------:R-:W-:Y:S01]  /*18030*/  MUFU.EX2 R80, R80 ;  /* 0x0000005000507308 */ /* 0x000fe20000000800 */
[----:B------:R-:W-:Y:S01]  /*18040*/  HMMA.16816.F32.BF16 R4, R56, R62, R4 ;  /* 0x0000003e3804723c */ /* 0x000fe20000041804 */
[----:B------:R-:W4:Y:S06]  /*18050*/  LDSM.16.MT88.4 R60, [R222+0x10800] ;  /* 0x01080000de3c783b */ /* 0x000f2c0000004200 */
[----:B------:R-:W-:Y:S01]  /*18060*/  MUFU.EX2 R79, R79 ;  /* 0x0000004f004f7308 */ /* 0x000fe20000000800 */
[----:B------:R-:W-:-:S07]  /*18070*/  FADD.FTZ R195, R193, R195 ;  /* 0x000000c3c1c37221 */ /* 0x000fce0000010000 */
[----:B------:R-:W-:Y:S01]  /*18080*/  MUFU.EX2 R88, R88 ;  /* 0x0000005800587308 */ /* 0x000fe20000000800 */
[----:B------:R-:W-:-:S07]  /*18090*/  FADD.FTZ R189, R192, R189 ;  /* 0x000000bdc0bd7221 */ /* 0x000fce0000010000 */
[----:B------:R-:W5:Y:S08]  /*180a0*/  MUFU.EX2 R87, R87 ;  /* 0x0000005700577308 */ /* 0x000f700000000800 */
[----:B------:R-:W-:Y:S08]  /*180b0*/  MUFU.EX2 R86, R86 ;  /* 0x0000005600567308 */ /* 0x000ff00000000800 */
[----:B------:R-:W1:Y:S08]  /*180c0*/  MUFU.EX2 R3, R85 ;  /* 0x0000005500037308 */ /* 0x000e700000000800 */
[----:B------:R-:W3:Y:S01]  /*180d0*/  MUFU.EX2 R78, R78 ;  /* 0x0000004e004e7308 */ /* 0x000ee20000000800 */
[----:B------:R-:W-:Y:S01]  /*180e0*/  FADD.FTZ R195, R186, R195 ;  /* 0x000000c3bac37221 */ /* 0x000fe20000010000 */
[----:B------:R-:W-:Y:S01]  /*180f0*/  FADD.FTZ R182, R182, R189 ;  /* 0x000000bdb6b67221 */ /* 0x000fe20000010000 */
[----:B-----5:R-:W-:Y:S01]  /*18100*/  F2FP.BF16.F32.PACK_AB R64, R87, R88 ;  /* 0x000000585740723e */ /* 0x020fe200000010ff */
[C---:B--2---:R-:W-:Y:S01]  /*18110*/  HMMA.16816.F32.BF16 R28, R56.reuse, R52, R28 ;  /* 0x00000034381c723c */ /* 0x044fe2000004181c */
[----:B------:R-:W-:Y:S01]  /*18120*/  FADD.FTZ R188, R188, R195 ;  /* 0x000000c3bcbc7221 */ /* 0x000fe20000010000 */
[----:B------:R-:W-:Y:S01]  /*18130*/  FADD.FTZ R182, R184, R182 ;  /* 0x000000b6b8b67221 */ /* 0x000fe20000010000 */
[----:B------:R-:W-:Y:S01]  /*18140*/  F2FP.BF16.F32.PACK_AB R65, R80, R81 ;  /* 0x000000515041723e */ /* 0x000fe200000010ff */
[-C--:B------:R-:W-:Y:S01]  /*18150*/  FFMA.FTZ R93, R98, R115.reuse, -R113 ;  /* 0x00000073625d7223 */ /* 0x080fe20000010871 */
[----:B-1----:R-:W-:Y:S01]  /*18160*/  F2FP.BF16.F32.PACK_AB R66, R3, R86 ;  /* 0x000000560342723e */ /* 0x002fe200000010ff */
[----:B------:R-:W-:Y:S01]  /*18170*/  FADD.FTZ R188, R191, R188 ;  /* 0x000000bcbfbc7221 */ /* 0x000fe20000010000 */
[----:B------:R-:W-:Y:S01]  /*18180*/  FADD.FTZ R181, R181, R182 ;  /* 0x000000b6b5b57221 */ /* 0x000fe20000010000 */
[----:B------:R-:W-:Y:S01]  /*18190*/  HMMA.16816.F32.BF16 R24, R56, R54, R24 ;  /* 0x000000363818723c */ /* 0x000fe20000041818 */
[----:B------:R-:W-:Y:S01]  /*181a0*/  FFMA.FTZ R85, R94, R115, -R112 ;  /* 0x000000735e557223 */ /* 0x000fe20000010870 */
[----:B------:R-:W-:Y:S01]  /*181b0*/  MUFU.EX2 R89, R89 ;  /* 0x0000005900597308 */ /* 0x000fe20000000800 */
[----:B------:R-:W-:Y:S01]  /*181c0*/  LDSM.16.MT88.4 R148, [R222+0x11800] ;  /* 0x01180000de94783b */ /* 0x000fe20000004200 */
[----:B---3--:R-:W-:Y:S01]  /*181d0*/  F2FP.BF16.F32.PACK_AB R67, R78, R79 ;  /* 0x0000004f4e43723e */ /* 0x008fe200000010ff */
[----:B------:R-:W-:Y:S01]  /*181e0*/  FADD.FTZ R185, R185, R188 ;  /* 0x000000bcb9b97221 */ /* 0x000fe20000010000 */
[----:B------:R-:W-:Y:S01]  /*181f0*/  FADD.FTZ R181, R183, R181 ;  /* 0x000000b5b7b57221 */ /* 0x000fe20000010000 */
[----:B------:R-:W1:Y:S04]  /*18200*/  LDSM.16.MT88.4 R52, [R220+0x10800] ;  /* 0x01080000dc34783b */ /* 0x000e680000004200 */
[----:B------:R-:W-:Y:S01]  /*18210*/  HMMA.16816.F32.BF16 R44, R64, R20, R44 ;  /* 0x00000014402c723c */ /* 0x000fe2000004182c */
[----:B------:R-:W-:Y:S01]  /*18220*/  FADD.FTZ R185, R180, R185 ;  /* 0x000000b9b4b97221 */ /* 0x000fe20000010000 */
[----:B------:R-:W-:-:S04]  /*18230*/  FADD.FTZ R177, R177, R181 ;  /* 0x000000b5b1b17221 */ /* 0x000fc80000010000 */
[C---:B------:R-:W-:Y:S01]  /*18240*/  HMMA.16816.F32.BF16 R36, R64.reuse, R22, R36 ;  /* 0x000000164024723c */ /* 0x040fe20000041824 */
[----:B------:R-:W2:Y:S01]  /*18250*/  LDSM.16.MT88.4 R20, [R222+0x11000] ;  /* 0x01100000de14783b */ /* 0x000ea20000004200 */
[----:B------:R-:W-:Y:S01]  /*18260*/  FADD.FTZ R179, R179, R185 ;  /* 0x000000b9b3b37221 */ /* 0x000fe20000010000 */
[----:B------:R-:W-:Y:S01]  /*18270*/  FADD.FTZ R177, R176, R177 ;  /* 0x000000b1b0b17221 */ /* 0x000fe20000010000 */
[----:B------:R-:W-:Y:S02]  /*18280*/  FFMA.FTZ R94, R97, R115, -R113 ;  /* 0x00000073615e7223 */ /* 0x000fe40000010871 */
[----:B------:R-:W-:Y:S01]  /*18290*/  HMMA.16816.F32.BF16 R16, R64, R48, R16 ;  /* 0x000000304010723c */ /* 0x000fe20000041810 */
[----:B------:R-:W-:Y:S01]  /*182a0*/  FADD.FTZ R179, R178, R179 ;  /* 0x000000b3b2b37221 */ /* 0x000fe20000010000 */
[----:B------:R-:W-:-:S04]  /*182b0*/  FADD.FTZ R175, R175, R177 ;  /* 0x000000b1afaf7221 */ /* 0x000fc80000010000 */
[C---:B------:R-:W-:Y:S01]  /*182c0*/  HMMA.16816.F32.BF16 R12, R64.reuse, R50, R12 ;  /* 0x00000032400c723c */ /* 0x040fe2000004180c */
[----:B------:R-:W3:Y:S01]  /*182d0*/  LDSM.16.MT88.4 R48, [R226+0x11000] ;  /* 0x01100000e230783b */ /* 0x000ee20000004200 */
[----:B------:R-:W-:Y:S01]  /*182e0*/  FADD.FTZ R173, R173, R179 ;  /* 0x000000b3adad7221 */ /* 0x000fe20000010000 */
[----:B------:R-:W-:Y:S01]  /*182f0*/  FADD.FTZ R175, R174, R175 ;  /* 0x000000afaeaf7221 */ /* 0x000fe20000010000 */
[----:B------:R-:W5:Y:S02]  /*18300*/  MUFU.EX2 R85, R85 ;  /* 0x0000005500557308 */ /* 0x000f640000000800 */
[----:B----4-:R-:W-:Y:S01]  /*18310*/  HMMA.16816.F32.BF16 R8, R64, R60, R8 ;  /* 0x0000003c4008723c */ /* 0x010fe20000041808 */
[----:B------:R-:W-:Y:S01]  /*18320*/  FADD.FTZ R173, R171, R173 ;  /* 0x000000adabad7221 */ /* 0x000fe20000010000 */
[----:B------:R-:W-:-:S04]  /*18330*/  FADD.FTZ R172, R172, R175 ;  /* 0x000000afacac7221 */ /* 0x000fc80000010000 */
[----:B------:R-:W-:Y:S01]  /*18340*/  MUFU.EX2 R92, R92 ;  /* 0x0000005c005c7308 */ /* 0x000fe20000000800 */
[----:B------:R-:W-:Y:S01]  /*18350*/  HMMA.16816.F32.BF16 R4, R64, R62, R4 ;  /* 0x0000003e4004723c */ /* 0x000fe20000041804 */
[----:B------:R-:W-:-:S06]  /*18360*/  FADD.FTZ R170, R170, R173 ;  /* 0x000000adaaaa7221 */ /* 0x000fcc0000010000 */
[----:B------:R-:W-:Y:S01]  /*18370*/  MUFU.EX2 R84, R84 ;  /* 0x0000005400547308 */ /* 0x000fe20000000800 */
[----:B------:R-:W-:-:S07]  /*18380*/  FADD.FTZ R172, R169, R172 ;  /* 0x000000aca9ac7221 */ /* 0x000fce0000010000 */
[----:B------:R-:W4:Y:S08]  /*18390*/  MUFU.EX2 R93, R93 ;  /* 0x0000005d005d7308 */ /* 0x000f300000000800 */
[----:B------:R-:W-:Y:S08]  /*183a0*/  MUFU.EX2 R94, R94 ;  /* 0x0000005e005e7308 */ /* 0x000ff00000000800 */
[----:B------:R-:W2:Y:S08]  /*183b0*/  MUFU.EX2 R96, R96 ;  /* 0x0000006000607308 */ /* 0x000eb00000000800 */
[----:B------:R-:W3:Y:S01]  /*183c0*/  MUFU.EX2 R91, R91 ;  /* 0x0000005b005b7308 */ /* 0x000ee20000000800 */
[----:B------:R-:W-:Y:S01]  /*183d0*/  FADD.FTZ R170, R162, R170 ;  /* 0x000000aaa2aa7221 */ /* 0x000fe20000010000 */
[----:B------:R-:W-:Y:S01]  /*183e0*/  FADD.FTZ R168, R168, R172 ;  /* 0x000000aca8a87221 */ /* 0x000fe20000010000 */
[----:B-----5:R-:W-:Y:S01]  /*183f0*/  F2FP.BF16.F32.PACK_AB R57, R89, R85 ;  /* 0x000000555939723e */ /* 0x020fe200000010ff */
[C---:B-1----:R-:W-:Y:S01]  /*18400*/  HMMA.16816.F32.BF16 R28, R64.reuse, R52, R28 ;  /* 0x00000034401c723c */ /* 0x042fe2000004181c */
[----:B------:R-:W-:Y:S01]  /*18410*/  FADD.FTZ R160, R160, R170 ;  /* 0x000000aaa0a07221 */ /* 0x000fe20000010000 */
[----:B------:R-:W-:Y:S01]  /*18420*/  FADD.FTZ R168, R161, R168 ;  /* 0x000000a8a1a87221 */ /* 0x000fe20000010000 */
[----:B----4-:R-:W-:Y:S01]  /*18430*/  F2FP.BF16.F32.PACK_AB R56, R93, R84 ;  /* 0x000000545d38723e */ /* 0x010fe200000010ff */
[----:B------:R-:W-:Y:S01]  /*18440*/  MUFU.EX2 R249, R249 ;  /* 0x000000f900f97308 */ /* 0x000fe20000000800 */
[----:B--2---:R-:W-:Y:S01]  /*18450*/  F2FP.BF16.F32.PACK_AB R58, R96, R94 ;  /* 0x0000005e603a723e */ /* 0x004fe200000010ff */
[----:B------:R-:W-:Y:S01]  /*18460*/  FADD.FTZ R160, R157, R160 ;  /* 0x000000a09da07221 */ /* 0x000fe20000010000 */
[----:B------:R-:W-:Y:S01]  /*18470*/  FADD.FTZ R168, R129, R168 ;  /* 0x000000a881a87221 */ /* 0x000fe20000010000 */
[----:B------:R-:W-:Y:S01]  /*18480*/  HMMA.16816.F32.BF16 R24, R64, R54, R24 ;  /* 0x000000364018723c */ /* 0x000fe20000041818 */
[----:B------:R-:W-:Y:S01]  /*18490*/  LDSM.16.MT88.4 R52, [R221+0x11000] ;  /* 0x01100000dd34783b */ /* 0x000fe20000004200 */
[----:B---3--:R-:W-:Y:S01]  /*184a0*/  F2FP.BF16.F32.PACK_AB R59, R91, R92 ;  /* 0x0000005c5b3b723e */ /* 0x008fe200000010ff */
[----:B------:R-:W-:Y:S01]  /*184b0*/  FADD.FTZ R160, R156, R160 ;  /* 0x000000a09ca07221 */ /* 0x000fe20000010000 */
[----:B------:R-:W-:Y:S01]  /*184c0*/  FADD.FTZ R128, R128, R168 ;  /* 0x000000a880807221 */ /* 0x000fe20000010000 */
[----:B------:R-:W-:Y:S01]  /*184d0*/  MUFU.EX2 R250, R250 ;  /* 0x000000fa00fa7308 */ /* 0x000fe20000000800 */
[----:B------:R-:W-:Y:S01]  /*184e0*/  LDSM.16.MT88.4 R60, [R220+0x11000] ;  /* 0x01100000dc3c783b */ /* 0x000fe20000004200 */
[----:B------:R-:W-:-:S02]  /*184f0*/  FADD.FTZ R135, R135, R160 ;  /* 0x000000a087877221 */ /* 0x000fc40000010000 */
[----:B------:R-:W-:Y:S01]  /*18500*/  HMMA.16816.F32.BF16 R8, R56, R20, R8 ;  /* 0x000000143808723c */ /* 0x000fe20000041808 */
[----:B------:R-:W-:-:S05]  /*18510*/  FADD.FTZ R128, R33, R128 ;  /* 0x0000008021807221 */ /* 0x000fca0000010000 */
[C---:B------:R-:W-:Y:S01]  /*18520*/  HMMA.16816.F32.BF16 R4, R56.reuse, R22, R4 ;  /* 0x000000163804723c */ /* 0x040fe20000041804 */
[----:B------:R-:W1:Y:S01]  /*18530*/  LDSM.16.MT88.4 R20, [R226+0x11800] ;  /* 0x01180000e214783b */ /* 0x000e620000004200 */
[----:B------:R-:W-:Y:S01]  /*18540*/  FADD.FTZ R34, R34, R135 ;  /* 0x0000008722227221 */ /* 0x000fe20000010000 */
[----:B------:R-:W-:Y:S01]  /*18550*/  FADD.FTZ R128, R196, R128 ;  /* 0x00000080c4807221 */ /* 0x000fe20000010000 */
[-CC-:B------:R-:W-:Y:S01]  /*18560*/  FFMA.FTZ R64, R90, R115.reuse, -R112.reuse ;  /* 0x000000735a407223 */ /* 0x180fe20000010870 */
[----:B------:R-:W-:Y:S01]  /*18570*/  FFMA.FTZ R65, R101, R115, -R112 ;  /* 0x0000007365417223 */ /* 0x000fe20000010870 */
[----:B------:R-:W-:Y:S01]  /*18580*/  HMMA.16816.F32.BF16 R16, R56, R48, R16 ;  /* 0x000000303810723c */ /* 0x000fe20000041810 */
[----:B------:R-:W-:Y:S01]  /*18590*/  FADD.FTZ R197, R197, R34 ;  /* 0x00000022c5c57221 */ /* 0x000fe20000010000 */
[----:B------:R-:W-:-:S04]  /*185a0*/  FADD.FTZ R199, R199, R128 ;  /* 0x00000080c7c77221 */ /* 0x000fc80000010000 */
[----:B------:R-:W-:Y:S01]  /*185b0*/  HMMA.16816.F32.BF16 R12, R56, R50, R12 ;  /* 0x00000032380c723c */ /* 0x000fe2000004180c */
[-C--:B------:R-:W-:Y:S01]  /*185c0*/  FFMA.FTZ R48, R100, R115.reuse, -R112 ;  /* 0x0000007364307223 */ /* 0x080fe20000010870 */
[----:B------:R-:W-:Y:S01]  /*185d0*/  FFMA.FTZ R49, R95, R115, -R113 ;  /* 0x000000735f317223 */ /* 0x000fe20000010871 */
[----:B------:R-:W-:Y:S01]  /*185e0*/  FADD.FTZ R197, R198, R197 ;  /* 0x000000c5c6c57221 */ /* 0x000fe20000010000 */
[----:B------:R-:W-:-:S03]  /*185f0*/  FADD.FTZ R199, R69, R199 ;  /* 0x000000c745c77221 */ /* 0x000fc60000010000 */
[-CC-:B------:R-:W-:Y:S01]  /*18600*/  FFMA.FTZ R50, R104, R115.reuse, -R113.reuse ;  /* 0x0000007368327223 */ /* 0x180fe20000010871 */
[----:B------:R-:W-:Y:S01]  /*18610*/  FFMA.FTZ R51, R103, R115, -R113 ;  /* 0x0000007367337223 */ /* 0x000fe20000010871 */
[----:B------:R-:W-:Y:S01]  /*18620*/  MUFU.EX2 R64, R64 ;  /* 0x0000004000407308 */ /* 0x000fe20000000800 */
[----:B------:R-:W-:Y:S01]  /*18630*/  FADD.FTZ R71, R71, R197 ;  /* 0x000000c547477221 */ /* 0x000fe20000010000 */
[----:B------:R-:W-:-:S06]  /*18640*/  FADD.FTZ R200, R200, R199 ;  /* 0x000000c7c8c87221 */ /* 0x000fcc0000010000 */
[----:B------:R-:W2:Y:S01]  /*18650*/  MUFU.EX2 R65, R65 ;  /* 0x0000004100417308 */ /* 0x000ea20000000800 */
[----:B------:R-:W-:Y:S01]  /*18660*/  FADD.FTZ R71, R70, R71 ;  /* 0x0000004746477221 */ /* 0x000fe20000010000 */
[----:B------:R-:W-:-:S06]  /*18670*/  FADD.FTZ R200, R68, R200 ;  /* 0x000000c844c87221 */ /* 0x000fcc0000010000 */
[----:B------:R-:W-:Y:S08]  /*18680*/  MUFU.EX2 R48, R48 ;  /* 0x0000003000307308 */ /* 0x000ff00000000800 */
[----:B------:R-:W-:Y:S08]  /*18690*/  MUFU.EX2 R49, R49 ;  /* 0x0000003100317308 */ /* 0x000ff00000000800 */
[----:B------:R-:W3:Y:S08]  /*186a0*/  MUFU.EX2 R50, R50 ;  /* 0x0000003200327308 */ /* 0x000ef00000000800 */
[----:B------:R-:W4:Y:S01]  /*186b0*/  MUFU.EX2 R51, R51 ;  /* 0x0000003300337308 */ /* 0x000f220000000800 */
[----:B------:R-:W-:Y:S01]  /*186c0*/  FADD.FTZ R75, R75, R71 ;  /* 0x000000474b4b7221 */ /* 0x000fe20000010000 */
[----:B------:R-:W-:-:S03]  /*186d0*/  FADD.FTZ R72, R72, R200 ;  /* 0x000000c848487221 */ /* 0x000fc60000010000 */
[----:B------:R-:W-:Y:S01]  /*186e0*/  FADD.FTZ R75, R73, R75 ;  /* 0x0000004b494b7221 */ /* 0x000fe20000010000 */
[----:B------:R-:W-:Y:S01]  /*186f0*/  FADD.FTZ R72, R77, R72 ;  /* 0x000000484d487221 */ /* 0x000fe20000010000 */
[----:B--2---:R-:W-:Y:S02]  /*18700*/  F2FP.BF16.F32.PACK_AB R133, R65, R64 ;  /* 0x000000404185723e */ /* 0x004fe400000010ff */
[----:B---3--:R-:W-:Y:S01]  /*18710*/  F2FP.BF16.F32.PACK_AB R132, R50, R49 ;  /* 0x000000313284723e */ /* 0x008fe200000010ff */
        /* <DEDUP_REMOVED lines=8> */
[----:B-1----:R-:W-:Y:S01]  /*187a0*/  HMMA.16816.F32.BF16 R156, R132, R22, R12 ;  /* 0x00000016849c723c */ /* 0x002fe2000004180c */
        /* <DEDUP_REMOVED lines=77> */
[----:B------:R-:W-:Y:S02]  /*18c80*/  MOV R5, R9 ;  /* 0x0000000900057202 */ /* 0x000fe40000000f00 */
[----:B------:R-:W2:Y:S01]  /*18c90*/  LD.E.64 R8, desc[UR6][R164.64+0x40] ;  /* 0x00004006a4087980 */ /* 0x000ea2000c101b00 */
[----:B------:R-:W-:Y:S02]  /*18ca0*/  @P6 VIADD R10, R10, 0x1 ;  /* 0x000000010a0a6836 */ /* 0x000fe40000000000 */
[----:B------:R-:W-:-:S03]  /*18cb0*/  @!P1 IMAD.MOV R5, RZ, RZ, -R5 ;  /* 0x000000ffff059224 */ /* 0x000fc600078e0a05 */
[----:B------:R-:W-:Y:S02]  /*18cc0*/  @!P3 IADD3 R10, -R10, RZ, RZ ;  /* 0x000000ff0a0ab210 */ /* 0x000fe40007ffe1ff */
[C---:B------:R-:W-:Y:S02]  /*18cd0*/  SEL R5, R4.reuse, R5, !P2 ;  /* 0x0000000504057207 */ /* 0x040fe40005000000 */
[----:B------:R-:W-:-:S03]  /*18ce0*/  SEL R4, R4, R10, !P2 ;  /* 0x0000000a04047207 */ /* 0x000fc60005000000 */
[----:B------:R-:W-:-:S04]  /*18cf0*/  IMAD.WIDE R6, R5, 0x4, R242 ;  /* 0x0000000405067825 */ /* 0x000fc800078e02f2 */
[C---:B------:R-:W-:Y:S02]  /*18d00*/  IMAD.WIDE R10, R4.reuse, 0x4, R242 ;  /* 0x00000004040a7825 */ /* 0x040fe400078e02f2 */
        /* <DEDUP_REMOVED lines=12> */
[----:B----4-:R-:W-:Y:S02]  /*18dd0*/  IMAD R3, R11, R6, RZ ;  /* 0x000000060b037224 */ /* 0x010fe400078e02ff */
[----:B------:R-:W-:-:S04]  /*18de0*/  IMAD.WIDE.U32 R6, R6, R10, R12 ;  /* 0x0000000a06067225 */ /* 0x000fc800078e000c */
[----:B------:R-:W-:-:S05]  /*18df0*/  IMAD R3, R10, R5, R3 ;  /* 0x000000050a037224 */ /* 0x000fca00078e0203 */
[----:B------:R-:W-:Y:S01]  /*18e00*/  IADD3 R5, R7, R3, RZ ;  /* 0x0000000307057210 */ /* 0x000fe20007ffe0ff */
[----:B------:R-:W-:Y:S05]  /*18e10*/  BRA `(.L_x_3944) ;  /* 0x00000000000c7947 */ /* 0x000fea0003800000 */
.L_x_3943:
[----:B------:R-:W2:Y:S02]  /*18e20*/  LD.E R6, desc[UR6][R164.64+0x40] ;  /* 0x00004006a4067980 */ /* 0x000ea4000c101900 */
[----:B--2---:R-:W-:-:S04]  /*18e30*/  LEA R6, -R6, RZ, 0x8 ;  /* 0x000000ff06067211 */ /* 0x004fc800078e41ff */
[----:B------:R-:W-:Y:S02]  /*18e40*/  SHF.R.S32.HI R5, RZ, 0x1f, R6 ;  /* 0x0000001fff057819 */ /* 0x000fe40000011406 */
.L_x_3944:
[----:B------:R-:W-:Y:S05]  /*18e50*/  BSYNC B0 ;  /* 0x0000000000007941 */ /* 0x000fea0003800000 */
.L_x_3942:
[----:B------:R-:W-:Y:S01]  /*18e60*/  IMAD.SHL.U32 R3, R42, 0x20, RZ ;  /* 0x000000202a037824 */ /* 0x000fe200078e00ff */
[----:B------:R-:W-:Y:S01]  /*18e70*/  LEA R235, P2, R6, R235, 0x1 ;  /* 0x000000eb06eb7211 */ /* 0x000fe200078408ff */
[----:B------:R-:W-:Y:S01]  /*18e80*/  STL.64 [R1+0x48], R134 ;  /* 0x0000488601007387 */ /* 0x000fe20000100a00 */
[----:B------:R-:W-:Y:S02]  /*18e90*/  SHF.L.U64.HI R4, R42, 0x5, R43 ;  /* 0x000000052a047819 */ /* 0x000fe4000001022b */
[-C--:B------:R-:W-:Y:S01]  /*18ea0*/  IADD3 R8, P1, R235, R3.reuse, RZ ;  /* 0x00000003eb087210 */ /* 0x080fe20007f3e0ff */
[----:B------:R-:W-:Y:S01]  /*18eb0*/  STL.64 [R1+0x40], R132 ;  /* 0x0000408401007387 */ /* 0x000fe20000100a00 */
        /* <DEDUP_REMOVED lines=27> */
[-C--:B------:R-:W-:Y:S01]  /*19070*/  IADD3 R10, P1, R12, R3.reuse, RZ ;  /* 0x000000030c0a7210 */ /* 0x080fe20007f3e0ff */
        /* <DEDUP_REMOVED lines=14> */
[-C--:B------:R-:W-:Y:S01]  /*19160*/  IADD3 R10, P2, R12, R3.reuse, RZ ;  /* 0x000000030c0a7210 */ /* 0x080fe20007f5e0ff */
[--C-:B------:R-:W-:Y:S01]  /*19170*/  IMAD.X R13, R15, 0x1, R4.reuse, P1 ;  /* 0x000000010f0d7824 */ /* 0x100fe200008e0604 */
[----:B------:R-:W-:Y:S03]  /*19180*/  LDGSTS.E.BYPASS.LTC128B.128 [R241+0x10000], desc[UR6][R14.64] ;  /* 0x100000000ef17fae */ /* 0x000fe6000b901d46 */
[----:B------:R-:W-:Y:S01]  /*19190*/  IMAD.X R11, R13, 0x1, R4, P2 ;  /* 0x000000010d0b7824 */ /* 0x000fe200010e0604 */
[----:B------:R2:W-:Y:S04]  /*191a0*/  LDGSTS.E.BYPASS.LTC128B.128 [R241+0x10800], desc[UR6][R12.64] ;  /* 0x108000000cf17fae */ /* 0x0005e8000b901d46 */
[----:B------:R-:W-:Y:S01]  /*191b0*/  LDGSTS.E.BYPASS.LTC128B.128 [R241+0x11000], desc[UR6][R10.64] ;  /* 0x110000000af17fae */ /* 0x000fe2000b901d46 */
[----:B-1----:R-:W-:-:S05]  /*191c0*/  IADD3 R6, P1, R10, R3, RZ ;  /* 0x000000030a067210 */ /* 0x002fca0007f3e0ff */
[----:B------:R-:W-:-:S05]  /*191d0*/  IMAD.X R7, R11, 0x1, R4, P1 ;  /* 0x000000010b077824 */ /* 0x000fca00008e0604 */
[----:B------:R1:W-:Y:S04]  /*191e0*/  LDGSTS.E.BYPASS.LTC128B.128 [R241+0x11800], desc[UR6][R6.64] ;  /* 0x1180000006f17fae */ /* 0x0003e8000b901d46 */
[----:B------:R-:W-:Y:S04]  /*191f0*/  LDSM.16.M88.4 R192, [R230] ;  /* 0x00000000e6c0783b */ /* 0x000fe80000000200 */
[----:B------:R-:W3:Y:S04]  /*19200*/  LDSM.16.M88.4 R112, [R229+0x3800] ;  /* 0x00380000e570783b */ /* 0x000ee80000000200 */
[----:B------:R-:W4:Y:S04]  /*19210*/  LDSM.16.M88.4 R132, [R32] ;  /* 0x000000002084783b */ /* 0x000f280000000200 */
[----:B------:R-:W-:Y:S04]  /*19220*/  LDSM.16.M88.4 R28, [R223+0x2800] ;  /* 0x00280000df1c783b */ /* 0x000fe80000000200 */
[----:B------:R-:W-:Y:S04]  /*19230*/  LDSM.16.M88.4 R20, [R223+0x3800] ;  /* 0x00380000df14783b */ /* 0x000fe80000000200 */
[----:B--2---:R-:W2:Y:S04]  /*19240*/  LDSM.16.M88.4 R12, [R229+0x2000] ;  /* 0x00200000e50c783b */ /* 0x004ea80000000200 */
[----:B-1----:R-:W1:Y:S04]  /*19250*/  LDSM.16.M88.4 R4, [R229+0x2800] ;  /* 0x00280000e504783b */ /* 0x002e680000000200 */
[----:B------:R-:W1:Y:S04]  /*19260*/  LDSM.16.M88.4 R120, [R229+0x3000] ;  /* 0x00300000e578783b */ /* 0x000e680000000200 */
[----:B------:R-:W-:Y:S04]  /*19270*/  LDSM.16.M88.4 R104, [R229+0x4000] ;  /* 0x00400000e568783b */ /* 0x000fe80000000200 */
[----:B------:R-:W-:Y:S04]  /*19280*/  LDSM.16.M88.4 R96, [R229+0x4800] ;  /* 0x00480000e560783b */ /* 0x000fe80000000200 */
[----:B------:R-:W-:Y:S01]  /*19290*/  LDSM.16.M88.4 R64, [R229+0x6800] ;  /* 0x00680000e540783b */ /* 0x000fe20000000200 */
[----:B---3--:R-:W-:Y:S03]  /*192a0*/  HMMA.16816.F32.BF16 R116, R192, R112, RZ ;  /* 0x00000070c074723c */ /* 0x008fe600000418ff */
[----:B------:R-:W-:Y:S01]  /*192b0*/  LDSM.16.M88.4 R88, [R229+0x5000] ;  /* 0x00500000e558783b */ /* 0x000fe20000000200 */
[----:B----4-:R-:W-:-:S03]  /*192c0*/  IMAD.MOV.U32 R248, RZ, RZ, R132 ;  /* 0x000000fffff87224 */ /* 0x010fc600078e0084 */
[----:B------:R-:W-:Y:S01]  /*192d0*/  LDSM.16.M88.4 R56, [R229+0x7000] ;  /* 0x00700000e538783b */ /* 0x000fe20000000200 */
[----:B------:R-:W-:Y:S01]  /*192e0*/  HMMA.16816.F32.BF16 R112, R192, R114, RZ ;  /* 0x00000072c070723c */ /* 0x000fe200000418ff */
[----:B------:R-:W-:Y:S02]  /*192f0*/  IMAD.MOV.U32 R247, RZ, RZ, R133 ;  /* 0x000000fffff77224 */ /* 0x000fe400078e0085 */
[----:B------:R-:W-:Y:S01]  /*19300*/  LDSM.16.M88.4 R32, [R223+0x2000] ;  /* 0x00200000df20783b */ /* 0x000fe20000000200 */
[----:B------:R-:W-:-:S03]  /*19310*/  IMAD.MOV.U32 R246, RZ, RZ, R134 ;  /* 0x000000fffff67224 */ /* 0x000fc600078e0086 */
[----:B------:R-:W-:Y:S01]  /*19320*/  LDSM.16.M88.4 R24, [R223+0x3000] ;  /* 0x00300000df18783b */ /* 0x000fe20000000200 */
[C---:B--2---:R-:W-:Y:S03]  /*19330*/  HMMA.16816.F32.BF16 R16, R192.reuse, R12, RZ ;  /* 0x0000000cc010723c */ /* 0x044fe600000418ff */
[----:B------:R-:W2:Y:S04]  /*19340*/  LDSM.16.M88.4 R44, [R223+0x4000] ;  /* 0x00400000df2c783b */ /* 0x000ea80000000200 */
[----:B------:R-:W3:Y:S01]  /*19350*/  LDSM.16.M88.4 R80, [R229+0x5800] ;  /* 0x00580000e550783b */ /* 0x000ee20000000200 */
[C---:B-1----:R-:W-:Y:S03]  /*19360*/  HMMA.16816.F32.BF16 R8, R192.reuse, R4, RZ ;  /* 0x00000004c008723c */ /* 0x042fe600000418ff */
[----:B------:R-:W1:Y:S03]  /*19370*/  LDSM.16.M88.4 R72, [R229+0x6000] ;  /* 0x00600000e548783b */ /* 0x000e660000000200 */
[----:B------:R-:W-:Y:S01]  /*19380*/  HMMA.16816.F32.BF16 R4, R192, R6, RZ ;  /* 0x00000006c004723c */ /* 0x000fe200000418ff */
[----:B------:R-:W4:Y:S04]  /*19390*/  LDSM.16.M88.4 R48, [R229+0x7800] ;  /* 0x00780000e530783b */ /* 0x000f280000000200 */
[----:B------:R-:W4:Y:S01]  /*193a0*/  LDSM.16.M88.4 R36, [R229+0x8000] ;  /* 0x00800000e524783b */ /* 0x000f220000000200 */
[C---:B------:R-:W-:Y:S03]  /*193b0*/  HMMA.16816.F32.BF16 R116, R132.reuse, R20, R116 ;  /* 0x000000148474723c */ /* 0x040fe60000041874 */
[----:B------:R-:W-:Y:S03]  /*193c0*/  LDSM.16.M88.4 R200, [R229+0x9800] ;  /* 0x00980000e5c8783b */ /* 0x000fe60000000200 */
[C---:B------:R-:W-:Y:S01]  /*193d0*/  HMMA.16816.F32.BF16 R112, R132.reuse, R22, R112 ;  /* 0x000000168470723c */ /* 0x040fe20000041870 */
[----:B------:R-:W-:Y:S04]  /*193e0*/  LDSM.16.M88.4 R20, [R229+0x9000] ;  /* 0x00900000e514783b */ /* 0x000fe80000000200 */
[----:B------:R-:W-:Y:S01]  /*193f0*/  LDSM.16.M88.4 R188, [R223+0x4800] ;  /* 0x00480000dfbc783b */ /* 0x000fe20000000200 */
[C---:B------:R-:W-:Y:S03]  /*19400*/  HMMA.16816.F32.BF16 R8, R132.reuse, R28, R8 ;  /* 0x0000001c8408723c */ /* 0x040fe60000041808 */
[----:B------:R-:W-:Y:S03]  /*19410*/  LDSM.16.M88.4 R172, [R223+0x6800] ;  /* 0x00680000dfac783b */ /* 0x000fe60000000200 */
[----:B------:R-:W-:Y:S01]  /*19420*/  HMMA.16816.F32.BF16 R4, R132, R30, R4 ;  /* 0x0000001e8404723c */ /* 0x000fe20000041804 */
[----:B------:R-:W4:Y:S04]  /*19430*/  LDSM.16.M88.4 R28, [R229+0x8800] ;  /* 0x00880000e51c783b */ /* 0x000f280000000200 */
[----:B------:R-:W4:Y:S01]  /*19440*/  LDSM.16.M88.4 R184, [R223+0x5000] ;  /* 0x00500000dfb8783b */ /* 0x000f220000000200 */
[----:B------:R-:W-:Y:S01]  /*19450*/  HMMA.16816.F32.BF16 R124, R192, R120, RZ ;  /* 0x00000078c07c723c */ /* 0x000fe200000418ff */
[----:B--2---:R-:W-:-:S02]  /*19460*/  IMAD.MOV.U32 R245, RZ, RZ, R46 ;  /* 0x000000fffff57224 */ /* 0x004fc400078e002e */
[----:B------:R-:W2:Y:S01]  /*19470*/  LDSM.16.M88.4 R168, [R223+0x7000] ;  /* 0x00700000dfa8783b */ /* 0x000ea20000000200 */
[----:B------:R-:W-:Y:S02]  /*19480*/  IMAD.MOV.U32 R3, RZ, RZ, R47 ;  /* 0x000000ffff037224 */ /* 0x000fe400078e002f */
[C---:B------:R-:W-:Y:S01]  /*19490*/  HMMA.16816.F32.BF16 R12, R192.reuse, R14, RZ ;  /* 0x0000000ec00c723c */ /* 0x040fe200000418ff */
[----:B------:R-:W2:Y:S04]  /*194a0*/  LDSM.16.M88.4 R176, [R223+0x6000] ;  /* 0x00600000dfb0783b */ /* 0x000ea80000000200 */
        /* <DEDUP_REMOVED lines=14> */
[C---:B------:R-:W-:Y:S06]  /*19590*/  HMMA.16816.F32.BF16 R16, R132.reuse, R32, R16 ;  /* 0x000000208410723c */ /* 0x040fec0000041810 */
[C---:B------:R-:W-:Y:S06]  /*195a0*/  HMMA.16816.F32.BF16 R12, R132.reuse, R34, R12 ;  /* 0x00000022840c723c */ /* 0x040fec000004180c */
[C---:B------:R-:W-:Y:S06]  /*195b0*/  HMMA.16816.F32.BF16 R124, R132.reuse, R24, R124 ;  /* 0x00000018847c723c */ /* 0x040fec000004187c */
[C---:B------:R-:W-:Y:S06]  /*195c0*/  HMMA.16816.F32.BF16 R120, R132.reuse, R26, R120 ;  /* 0x0000001a8478723c */ /* 0x040fec0000041878 */
[----:B------:R-:W-:Y:S06]  /*195d0*/  HMMA.16816.F32.BF16 R108, R132, R44, R108 ;  /* 0x0000002c846c723c */ /* 0x000fec000004186c */
[C---:B---3--:R-:W-:Y:S06]  /*195e0*/  HMMA.16816.F32.BF16 R84, R192.reuse, R80, RZ ;  /* 0x00000050c054723c */ /* 0x048fec00000418ff */
[C---:B-1----:R-:W-:Y:S06]  /*195f0*/  HMMA.16816.F32.BF16 R76, R192.reuse, R72, RZ ;  /* 0x00000048c04c723c */ /* 0x042fec00000418ff */
        /* <DEDUP_REMOVED lines=13> */
[----:B------:R-:W-:-:S02]  /*196d0*/  IMAD.MOV.U32 R202, RZ, RZ, R245 ;  /* 0x000000ffffca7224 */ /* 0x000fc400078e00f5 */
[----:B------:R-:W-:-:S03]  /*196e0*/  IMAD.MOV.U32 R203, RZ, RZ, R3 ;  /* 0x000000ffffcb7224 */ /* 0x000fc600078e0003 */
[----:B------:R-:W-:Y:S01]  /*196f0*/  HMMA.16816.F32.BF16 R96, R132, R190, R96 ;  /* 0x000000be8460723c */ /* 0x000fe20000041860 */
[----:B------:R-:W-:-:S05]  /*19700*/  IMAD R188, R224, 0x2, R230 ;  /* 0x00000002e0bc7824 */ /* 0x000fca00078e02e6 */
[C---:B------:R-:W-:Y:S01]  /*19710*/  HMMA.16816.F32.BF16 R104, R132.reuse, R202, R104 ;  /* 0x000000ca8468723c */ /* 0x040fe20000041868 */
[----:B------:R-:W1:Y:S04]  /*19720*/  LDSM.16.M88.4 R200, [R223+0x8000] ;  /* 0x00800000dfc8783b */ /* 0x000e680000000200 */
[----:B------:R-:W-:Y:S01]  /*19730*/  LDSM.16.M88.4 R188, [R188] ;  /* 0x00000000bcbc783b */ /* 0x000fe20000000200 */
[C---:B------:R-:W-:Y:S06]  /*19740*/  HMMA.16816.F32.BF16 R68, R132.reuse, R172, R68 ;  /* 0x000000ac8444723c */ /* 0x040fec0000041844 */
[C---:B------:R-:W-:Y:S01]  /*19750*/  HMMA.16816.F32.BF16 R64, R132.reuse, R174, R64 ;  /* 0x000000ae8440723c */ /* 0x040fe20000041840 */
[----:B------:R-:W3:Y:S05]  /*19760*/  LDSM.16.M88.4 R172, [R219] ;  /* 0x00000000dbac783b */ /* 0x000eea0000000200 */
[C---:B------:R-:W-:Y:S06]  /*19770*/  HMMA.16816.F32.BF16 R92, R132.reuse, R184, R92 ;  /* 0x000000b8845c723c */ /* 0x040fec000004185c */
[C---:B------:R-:W-:Y:S01]  /*19780*/  HMMA.16816.F32.BF16 R88, R132.reuse, R186, R88 ;  /* 0x000000ba8458723c */ /* 0x040fe20000041858 */
[----:B------:R-:W4:Y:S05]  /*19790*/  LDSM.16.M88.4 R184, [R223+0x8800] ;  /* 0x00880000dfb8783b */ /* 0x000f2a0000000200 */
[C---:B--2---:R-:W-:Y:S06]  /*197a0*/  HMMA.16816.F32.BF16 R60, R132.reuse, R168, R60 ;  /* 0x000000a8843c723c */ /* 0x044fec000004183c */
[C---:B------:R-:W-:Y:S01]  /*197b0*/  HMMA.16816.F32.BF16 R56, R132.reuse, R170, R56 ;  /* 0x000000aa8438723c */ /* 0x040fe20000041838 */
[----:B------:R-:W2:Y:S05]  /*197c0*/  LDSM.16.M88.4 R168, [R218] ;  /* 0x00000000daa8783b */ /* 0x000eaa0000000200 */
[C---:B------:R-:W-:Y:S06]  /*197d0*/  HMMA.16816.F32.BF16 R76, R132.reuse, R176, R76 ;  /* 0x000000b0844c723c */ /* 0x040fec000004184c */
[C---:B------:R-:W-:Y:S01]  /*197e0*/  HMMA.16816.F32.BF16 R72, R132.reuse, R178, R72 ;  /* 0x000000b28448723c */ /* 0x040fe20000041848 */
[----:B------:R-:W2:Y:S05]  /*197f0*/  LDSM.16.M88.4 R176, [R228] ;  /* 0x00000000e4b0783b */ /* 0x000eaa0000000200 */
[C---:B-1----:R-:W-:Y:S06]  /*19800*/  HMMA.16816.F32.BF16 R44, R132.reuse, R200, R44 ;  /* 0x000000c8842c723c */ /* 0x042fec000004182c */
[C---:B------:R-:W-:Y:S01]  /*19810*/  HMMA.16816.F32.BF16 R36, R132.reuse, R202, R36 ;  /* 0x000000ca8424723c */ /* 0x040fe20000041824 */
[----:B------:R-:W1:Y:S05]  /*19820*/  LDSM.16.M88.4 R200, [R216] ;  /* 0x00000000d8c8783b */ /* 0x000e6a0000000200 */
[C---:B------:R-:W-:Y:S06]  /*19830*/  HMMA.16816.F32.BF16 R52, R132.reuse, R128, R52 ;  /* 0x000000808434723c */ /* 0x040fec0000041834 */
[----:B------:R-:W-:Y:S01]  /*19840*/  HMMA.16816.F32.BF16 R48, R132, R130, R48 ;  /* 0x000000828430723c */ /* 0x000fe20000041830 */
[----:B------:R-:W1:Y:S05]  /*19850*/  LDSM.16.M88.4 R128, [R217] ;  /* 0x00000000d980783b */ /* 0x000e6a0000000200 */
[C---:B---3--:R-:W-:Y:S06]  /*19860*/  HMMA.16816.F32.BF16 R8, R188.reuse, R172, R8 ;  /* 0x000000acbc08723c */ /* 0x048fec0000041808 */
[----:B------:R-:W-:Y:S01]  /*19870*/  HMMA.16816.F32.BF16 R4, R188, R174, R4 ;  /* 0x000000aebc04723c */ /* 0x000fe20000041804 */
[----:B------:R-:W3:Y:S05]  /*19880*/  LDSM.16.M88.4 R172, [R212] ;  /* 0x00000000d4ac783b */ /* 0x000eea0000000200 */
[C---:B----4-:R-:W-:Y:S06]  /*19890*/  HMMA.16816.F32.BF16 R32, R132.reuse, R184, R32 ;  /* 0x000000b88420723c */ /* 0x050fec0000041820 */
[----:B------:R-:W-:Y:S01]  /*198a0*/  HMMA.16816.F32.BF16 R28, R132, R186, R28 ;  /* 0x000000ba841c723c */ /* 0x000fe2000004181c */
[----:B------:R-:W4:Y:S05]  /*198b0*/  LDSM.16.M88.4 R184, [R215] ;  /* 0x00000000d7b8783b */ /* 0x000f2a0000000200 */
[C---:B--2---:R-:W-:Y:S06]  /*198c0*/  HMMA.16816.F32.BF16 R124, R188.reuse, R168, R124 ;  /* 0x000000a8bc7c723c */ /* 0x044fec000004187c */
[----:B------:R-:W-:Y:S01]  /*198d0*/  HMMA.16816.F32.BF16 R120, R188, R170, R120 ;  /* 0x000000aabc78723c */ /* 0x000fe20000041878 */
[----:B------:R-:W2:Y:S05]  /*198e0*/  LDSM.16.M88.4 R168, [R211] ;  /* 0x00000000d3a8783b */ /* 0x000eaa0000000200 */
[C---:B------:R-:W-:Y:S06]  /*198f0*/  HMMA.16816.F32.BF16 R84, R132.reuse, R180, R84 ;  /* 0x000000b48454723c */ /* 0x040fec0000041854 */
[----:B------:R-:W-:Y:S01]  /*19900*/  HMMA.16816.F32.BF16 R80, R132, R182, R80 ;  /* 0x000000b68450723c */ /* 0x000fe20000041850 */
[----:B------:R-:W2:Y:S05]  /*19910*/  LDSM.16.M88.4 R180, [R223+0x9000] ;  /* 0x00900000dfb4783b */ /* 0x000eaa0000000200 */
[C---:B------:R-:W-:Y:S06]  /*19920*/  HMMA.16816.F32.BF16 R16, R188.reuse, R176, R16 ;  /* 0x000000b0bc10723c */ /* 0x040fec0000041810 */
        /* <DEDUP_REMOVED lines=8> */
[C---:B---3--:R-:W-:Y:S06]  /*199b0*/  HMMA.16816.F32.BF16 R76, R188.reuse, R172, R76 ;  /* 0x000000acbc4c723c */ /* 0x048fec000004184c */
[C---:B------:R-:W-:Y:S01]  /*199c0*/  HMMA.16816.F32.BF16 R72, R188.reuse, R174, R72 ;  /* 0x000000aebc48723c */ /* 0x040fe20000041848 */
[----:B------:R-:W3:Y:S05]  /*199d0*/  LDSM.16.M88.4 R172, [R206] ;  /* 0x00000000ceac783b */ /* 0x000eea0000000200 */
[C---:B----4-:R-:W-:Y:S06]  /*199e0*/  HMMA.16816.F32.BF16 R100, R188.reuse, R184, R100 ;  /* 0x000000b8bc64723c */ /* 0x050fec0000041864 */
[C---:B------:R-:W-:Y:S01]  /*199f0*/  HMMA.16816.F32.BF16 R96, R188.reuse, R186, R96 ;  /* 0x000000babc60723c */ /* 0x040fe20000041860 */
[----:B------:R-:W-:Y:S05]  /*19a00*/  LDSM.16.M88.4 R184, [R227] ;  /* 0x00000000e3b8783b */ /* 0x000fea0000000200 */
[C---:B--2---:R-:W-:Y:S06]  /*19a10*/  HMMA.16816.F32.BF16 R68, R188.reuse, R168, R68 ;  /* 0x000000a8bc44723c */ /* 0x044fec0000041844 */
[----:B------:R-:W-:Y:S01]  /*19a20*/  HMMA.16816.F32.BF16 R64, R188, R170, R64 ;  /* 0x000000aabc40723c */ /* 0x000fe20000041840 */
[----:B------:R-:W2:Y:S05]  /*19a30*/  LDSM.16.M88.4 R168, [R204] ;  /* 0x00000000cca8783b */ /* 0x000eaa0000000200 */
[C---:B------:R-:W-:Y:S06]  /*19a40*/  HMMA.16816.F32.BF16 R24, R132.reuse, R180, R24 ;  /* 0x000000b48418723c */ /* 0x040fec0000041818 */
[----:B------:R-:W-:Y:S01]  /*19a50*/  HMMA.16816.F32.BF16 R20, R132, R182, R20 ;  /* 0x000000b68414723c */ /* 0x000fe20000041814 */
[----:B------:R-:W4:Y:S05]  /*19a60*/  LDSM.16.M88.4 R180, [R214] ;  /* 0x00000000d6b4783b */ /* 0x000f2a0000000200 */
        /* <DEDUP_REMOVED lines=8> */
[----:B------:R-:W1:Y:S05]  /*19af0*/  LDSM.16.M88.4 R128, [R204+0x800] ;  /* 0x00080000cc80783b */ /* 0x000e6a0000000200 */
[C---:B---3--:R-:W-:Y:S06]  /*19b00*/  HMMA.16816.F32.BF16 R24, R188.reuse, R172, R24 ;  /* 0x000000acbc18723c */ /* 0x048fec0000041818 */
[----:B------:R-:W-:Y:S01]  /*19b10*/  HMMA.16816.F32.BF16 R20, R188, R174, R20 ;  /* 0x000000aebc14723c */ /* 0x000fe20000041814 */
[----:B------:R-:W3:Y:S05]  /*19b20*/  LDSM.16.M88.4 R172, [R204+0x2000] ;  /* 0x00200000ccac783b */ /* 0x000eea0000000200 */
[C---:B--2---:R-:W-:Y:S06]  /*19b30*/  HMMA.16816.F32.BF16 R16, R184.reuse, R168, R16 ;  /* 0x000000a8b810723c */ /* 0x044fec0000041810 */
[----:B------:R-:W-:Y:S01]  /*19b40*/  HMMA.16816.F32.BF16 R12, R184, R170, R12 ;  /* 0x000000aab80c723c */ /* 0x000fe2000004180c */
[----:B------:R-:W2:Y:S05]  /*19b50*/  LDSM.16.M88.4 R168, [R204+0x2800] ;  /* 0x00280000cca8783b */ /* 0x000eaa0000000200 */
[C---:B----4-:R-:W-:Y:S06]  /*19b60*/  HMMA.16816.F32.BF16 R92, R188.reuse, R180, R92 ;  /* 0x000000b4bc5c723c */ /* 0x050fec000004185c */
[C---:B------:R-:W-:Y:S01]  /*19b70*/  HMMA.16816.F32.BF16 R88, R188.reuse, R182, R88 ;  /* 0x000000b6bc58723c */ /* 0x040fe20000041858 */
[----:B------:R-:W4:Y:S05]  /*19b80*/  LDSM.16.M88.4 R180, [R208] ;  /* 0x00000000d0b4783b */ /* 0x000f2a0000000200 */
[C---:B------:R-:W-:Y:S06]  /*19b90*/  HMMA.16816.F32.BF16 R32, R188.reuse, R176, R32 ;  /* 0x000000b0bc20723c */ /* 0x040fec0000041820 */
[----:B------:R-:W-:Y:S01]  /*19ba0*/  HMMA.16816.F32.BF16 R28, R188, R178, R28 ;  /* 0x000000b2bc1c723c */ /* 0x000fe2000004181c */
[----:B------:R-:W-:Y:S05]  /*19bb0*/  LDSM.16.M88.4 R176, [R204+0x1800] ;  /* 0x00180000ccb0783b */ /* 0x000fea0000000200 */
[----:B-1----:R-:W-:Y:S06]  /*19bc0*/  HMMA.16816.F32.BF16 R196, R132, R200, R196 ;  /* 0x000000c884c4723c */ /* 0x002fec00000418c4 */
[----:B------:R-:W-:Y:S01]  /*19bd0*/  HMMA.16816.F32.BF16 R8, R184, R128, R8 ;  /* 0x00000080b808723c */ /* 0x000fe20000041808 */
[----:B------:R-:W-:-:S02]  /*19be0*/  IMAD.MOV.U32 R201, RZ, RZ, R135 ;  /* 0x000000ffffc97224 */ /* 0x000fc400078e0087 */
[----:B------:R-:W1:Y:S03]  /*19bf0*/  LDSM.16.M88.4 R132, [R205] ;  /* 0x00000000cd84783b */ /* 0x000e660000000200 */
[C---:B------:R-:W-:Y:S01]  /*19c00*/  HMMA.16816.F32.BF16 R4, R184.reuse, R130, R4 ;  /* 0x00000082b804723c */ /* 0x040fe20000041804 */
[----:B------:R-:W1:Y:S05]  /*19c10*/  LDSM.16.M88.4 R128, [R204+0x3000] ;  /* 0x00300000cc80783b */ /* 0x000e6a0000000200 */
[C---:B---3--:R-:W-:Y:S06]  /*19c20*/  HMMA.16816.F32.BF16 R108, R184.reuse, R172, R108 ;  /* 0x000000acb86c723c */ /* 0x048fec000004186c */
[C---:B------:R-:W-:Y:S01]  /*19c30*/  HMMA.16816.F32.BF16 R104, R184.reuse, R174, R104 ;  /* 0x000000aeb868723c */ /* 0x040fe20000041868 */
[----:B------:R-:W3:Y:S05]  /*19c40*/  LDSM.16.M88.4 R172, [R204+0x5000] ;  /* 0x00500000ccac783b */ /* 0x000eea0000000200 */
[C---:B--2---:R-:W-:Y:S06]  /*19c50*/  HMMA.16816.F32.BF16 R100, R184.reuse, R168, R100 ;  /* 0x000000a8b864723c */ /* 0x044fec0000041864 */
[----:B------:R-:W-:Y:S01]  /*19c60*/  HMMA.16816.F32.BF16 R96, R184, R170, R96 ;  /* 0x000000aab860723c */ /* 0x000fe20000041860 */
[----:B------:R-:W2:Y:S05]  /*19c70*/  LDSM.16.M88.4 R168, [R204+0x3800] ;  /* 0x00380000cca8783b */ /* 0x000eaa0000000200 */
[C---:B----4-:R-:W-:Y:S06]  /*19c80*/  HMMA.16816.F32.BF16 R44, R188.reuse, R180, R44 ;  /* 0x000000b4bc2c723c */ /* 0x050fec000004182c */
[----:B------:R-:W-:Y:S01]  /*19c90*/  HMMA.16816.F32.BF16 R36, R188, R182, R36 ;  /* 0x000000b6bc24723c */ /* 0x000fe20000041824 */
[----:B------:R-:W4:Y:S01]  /*19ca0*/  LDSM.16.M88.4 R180, [R204+0x1000] ;  /* 0x00100000ccb4783b */ /* 0x000f220000000200 */
[----:B-1----:R-:W-:-:S04]  /*19cb0*/  IMAD.MOV.U32 R3, RZ, RZ, R133 ;  /* 0x000000ffff037224 */ /* 0x002fc800078e0085 */
[C---:B------:R-:W-:Y:S06]  /*19cc0*/  HMMA.16816.F32.BF16 R116, R184.reuse, R176, R116 ;  /* 0x000000b0b874723c */ /* 0x040fec0000041874 */
[----:B------:R-:W-:Y:S01]  /*19cd0*/  HMMA.16816.F32.BF16 R112, R184, R178, R112 ;  /* 0x000000b2b870723c */ /* 0x000fe20000041870 */
[----:B------:R-:W1:Y:S01]  /*19ce0*/  LDSM.16.M88.4 R176, [R204+0x4800] ;  /* 0x00480000ccb0783b */ /* 0x000e620000000200 */
[----:B------:R-:W-:Y:S02]  /*19cf0*/  IMAD.SHL.U32 R200, R244, 0x100, RZ ;  /* 0x00000100f4c87824 */ /* 0x000fe400078e00ff */
[----:B------:R-:W-:-:S02]  /*19d00*/  IMAD.MOV.U32 R252, RZ, RZ, R134 ;  /* 0x000000fffffc7224 */ /* 0x000fc400078e0086 */
[C---:B------:R-:W-:Y:S01]  /*19d10*/  HMMA.16816.F32.BF16 R92, R184.reuse, R128, R92 ;  /* 0x00000080b85c723c */ /* 0x040fe2000004185c */
[----:B------:R-:W-:Y:S02]  /*19d20*/  IMAD.MOV.U32 R251, RZ, RZ, R135 ;  /* 0x000000fffffb7224 */ /* 0x000fe400078e0087 */
[----:B------:R1:W5:Y:S03]  /*19d30*/  LDL.LU.64 R134, [R1+0x48] ;  /* 0x0000480001867983 */ /* 0x0003660000300a00 */
[C---:B---3--:R-:W-:Y:S01]  /*19d40*/  HMMA.16816.F32.BF16 R60, R184.reuse, R172, R60 ;  /* 0x000000acb83c723c */ /* 0x048fe2000004183c */
[----:B------:R-:W-:Y:S02]  /*19d50*/  IMAD.MOV.U32 R128, RZ, RZ, R132 ;  /* 0x000000ffff807224 */ /* 0x000fe400078e0084 */
[----:B------:R3:W5:Y:S03]  /*19d60*/  LDL.LU.64 R132, [R1+0x40] ;  /* 0x0000400001847983 */ /* 0x0007660000300a00 */
[C---:B------:R-:W-:Y:S01]  /*19d70*/  HMMA.16816.F32.BF16 R56, R184.reuse, R174, R56 ;  /* 0x000000aeb838723c */ /* 0x040fe20000041838 */
[----:B------:R-:W3:Y:S05]  /*19d80*/  LDSM.16.M88.4 R172, [R204+0x7000] ;  /* 0x00700000ccac783b */ /* 0x000eea0000000200 */
[C---:B--2---:R-:W-:Y:S06]  /*19d90*/  HMMA.16816.F32.BF16 R84, R184.reuse, R168, R84 ;  /* 0x000000a8b854723c */ /* 0x044fec0000041854 */
[----:B------:R-:W-:Y:S01]  /*19da0*/  HMMA.16816.F32.BF16 R88, R184, R130, R88 ;  /* 0x00000082b858723c */ /* 0x000fe20000041858 */
[----:B------:R-:W-:-:S02]  /*19db0*/  IMAD.MOV.U32 R169, RZ, RZ, R3 ;  /* 0x000000ffffa97224 */ /* 0x000fc400078e0003 */
[----:B------:R-:W-:Y:S01]  /*19dc0*/  IMAD.MOV.U32 R168, RZ, RZ, R128 ;  /* 0x000000ffffa87224 */ /* 0x000fe200078e0080 */
[----:B------:R-:W2:Y:S02]  /*19dd0*/  S2R R3, SR_TID.X ;  /* 0x0000000000037919 */ /* 0x000ea40000002100 */
[C---:B----4-:R-:W-:Y:S01]  /*19de0*/  HMMA.16816.F32.BF16 R124, R184.reuse, R180, R124 ;  /* 0x000000b4b87c723c */ /* 0x050fe2000004187c */
[----:B------:R-:W4:Y:S05]  /*19df0*/  LDSM.16.M88.4 R128, [R204+0x5800] ;  /* 0x00580000cc80783b */ /* 0x000f2a0000000200 */
[C---:B------:R-:W-:Y:S01]  /*19e00*/  HMMA.16816.F32.BF16 R120, R184.reuse, R182, R120 ;  /* 0x000000b6b878723c */ /* 0x040fe20000041878 */
[----:B------:R-:W4:Y:S05]  /*19e10*/  LDSM.16.M88.4 R180, [R204+0x4000] ;  /* 0x00400000ccb4783b */ /* 0x000f2a0000000200 */
[C---:B-1----:R-:W-:Y:S06]  /*19e20*/  HMMA.16816.F32.BF16 R68, R184.reuse, R176, R68 ;  /* 0x000000b0b844723c */ /* 0x042fec0000041844 */
[C---:B------:R-:W-:Y:S01]  /*19e30*/  HMMA.16816.F32.BF16 R64, R184.reuse, R178, R64 ;  /* 0x000000b2b840723c */ /* 0x040fe20000041840 */
[----:B------:R-:W1:Y:S05]  /*19e40*/  LDSM.16.M88.4 R176, [R204+0x6800] ;  /* 0x00680000ccb0783b */ /* 0x000e6a0000000200 */
[----:B---3--:R-:W-:Y:S01]  /*19e50*/  HMMA.16816.F32.BF16 R24, R184, R172, R24 ;  /* 0x000000acb818723c */ /* 0x008fe20000041818 */
[----:B--2---:R-:W-:-:S06]  /*19e60*/  IMAD.SHL.U32 R3, R3, 0x2, RZ ;  /* 0x0000000203037824 */ /* 0x004fcc00078e00ff */
[----:B------:R-:W-:Y:S01]  /*19e70*/  LOP3.LUT R172, R3, 0x6, RZ, 0xc0, !PT ;  /* 0x0000000603ac7812 */ /* 0x000fe200078ec0ff */
[----:B------:R-:W-:Y:S03]  /*19e80*/  HMMA.16816.F32.BF16 R80, R184, R170, R80 ;  /* 0x000000aab850723c */ /* 0x000fe60000041850 */
[----:B------:R-:W-:-:S03]  /*19e90*/  LOP3.LUT R3, R200, 0x10, R172, 0xfe, !PT ;  /* 0x00000010c8037812 */ /* 0x000fc600078efeac */
[----:B----4-:R-:W-:Y:S01]  /*19ea0*/  HMMA.16816.F32.BF16 R52, R184, R128, R52 ;  /* 0x00000080b834723c */ /* 0x010fe20000041834 */
[----:B------:R-:W-:-:S05]  /*19eb0*/  ISETP.GE.AND P5, PT, R3, R166, PT ;  /* 0x000000a60300720c */ /* 0x000fca0003fa6270 */
[----:B------:R-:W-:Y:S01]  /*19ec0*/  HMMA.16816.F32.BF16 R196, R188, R168, R196 ;  /* 0x000000a8bcc4723c */ /* 0x000fe200000418c4 */
[----:B------:R-:W-:Y:S01]  /*19ed0*/  LOP3.LUT R128, R200, 0x8, R172, 0xfe, !PT ;  /* 0x00000008c8807812 */ /* 0x000fe200078efeac */
[----:B------:R-:W2:Y:S04]  /*19ee0*/  LDSM.16.M88.4 R168, [R204+0x7800] ;  /* 0x00780000cca8783b */ /* 0x000ea80000000200 */
[----:B------:R-:W-:Y:S01]  /*19ef0*/  HMMA.16816.F32.BF16 R76, R184, R180, R76 ;  /* 0x000000b4b84c723c */ /* 0x000fe2000004184c */
[C---:B------:R-:W-:Y:S02]  /*19f00*/  ISETP.GE.AND P6, PT, R128.reuse, R166, PT ;  /* 0x000000a68000720c */ /* 0x040fe40003fc6270 */
[----:B------:R-:W-:-:S03]  /*19f10*/  ISETP.GE.AND P3, PT, R128, R167, PT ;  /* 0x000000a78000720c */ /* 0x000fc60003f66270 */
[----:B------:R-:W-:Y:S01]  /*19f20*/  HMMA.16816.F32.BF16 R72, R184, R182, R72 ;  /* 0x000000b6b848723c */ /* 0x000fe20000041848 */
[----:B------:R-:W3:Y:S01]  /*19f30*/  LDSM.16.M88.4 R180, [R204+0x6000] ;  /* 0x00600000ccb4783b */ /* 0x000ee20000000200 */
[----:B------:R-:W-:Y:S01]  /*19f40*/  LOP3.LUT R128, R200, 0x18, R172, 0xfe, !PT ;  /* 0x00000018c8807812 */ /* 0x000fe200078efeac */
[----:B------:R-:W-:-:S04]  /*19f50*/  DEPBAR.LE SB0, 0x0 ;  /* 0x000080000000791a */ /* 0x000fc80000000000 */
[-C--:B------:R-:W-:Y:S02]  /*19f60*/  ISETP.GE.AND P2, PT, R3, R167.reuse, PT ;  /* 0x000000a70300720c */ /* 0x080fe40003f46270 */
[----:B------:R-:W-:Y:S02]  /*19f70*/  LOP3.LUT R3, R200, 0x20, R172, 0xfe, !PT ;  /* 0x00000020c8037812 */ /* 0x000fe400078efeac */
[----:B------:R-:W-:Y:S02]  /*19f80*/  FSEL R8, R8, -INF , !P5 ;  /* 0xff80000008087808 */ /* 0x000fe40006800000 */
[C---:B------:R-:W-:Y:S02]  /*19f90*/  ISETP.GE.AND P4, PT, R128.reuse, R166, PT ;  /* 0x000000a68000720c */ /* 0x040fe40003f86270 */
[----:B------:R-:W-:Y:S02]  /*19fa0*/  ISETP.GE.AND P1, PT, R128, R167, PT ;  /* 0x000000a78000720c */ /* 0x000fe40003f26270 */
[----:B------:R-:W-:-:S02]  /*19fb0*/  FSEL R12, R12, -INF , !P6 ;  /* 0xff8000000c0c7808 */ /* 0x000fc40007000000 */
[--C-:B------:R-:W-:Y:S01]  /*19fc0*/  LOP3.LUT R128, R200, 0x28, R172.reuse, 0xfe, !PT ;  /* 0x00000028c8807812 */ /* 0x100fe200078efeac */
[----:B------:R4:W-:Y:S01]  /*19fd0*/  STL [R1+0x38], R8 ;  /* 0x0000380801007387 */ /* 0x0009e20000100800 */
[CC--:B------:R-:W-:Y:S02]  /*19fe0*/  ISETP.GE.AND P6, PT, R3.reuse, R166.reuse, PT ;  /* 0x000000a60300720c */ /* 0x0c0fe40003fc6270 */
[----:B------:R-:W-:Y:S02]  /*19ff0*/  FSEL R14, R14, -INF , !P3 ;  /* 0xff8000000e0e7808 */ /* 0x000fe40005800000 */
[----:B------:R-:W-:Y:S01]  /*1a000*/  ISETP.GE.AND P3, PT, R3, R167, PT ;  /* 0x000000a70300720c */ /* 0x000fe20003f66270 */
[----:B------:R-:W-:Y:S01]  /*1a010*/  HMMA.16816.F32.BF16 R48, R184, R130, R48 ;  /* 0x00000082b830723c */ /* 0x000fe20000041830 */
[----:B------:R-:W-:Y:S02]  /*1a020*/  ISETP.GE.AND P5, PT, R128, R166, PT ;  /* 0x000000a68000720c */ /* 0x000fe40003fa6270 */
[----:B------:R-:W-:-:S04]  /*1a030*/  LOP3.LUT R3, R200, 0x30, R172, 0xfe, !PT ;  /* 0x00000030c8037812 */ /* 0x000fc800078efeac */
[----:B------:R-:W-:Y:S02]  /*1a040*/  FSEL R130, R4, -INF , !P4 ;  /* 0xff80000004827808 */ /* 0x000fe40006000000 */
[----:B------:R-:W-:Y:S01]  /*1a050*/  FSEL R131, R124, -INF , !P6 ;  /* 0xff8000007c837808 */ /* 0x000fe20007000000 */
[----:B------:R-:W-:Y:S01]  /*1a060*/  IMAD.SHL.U32 R124, R244, 0x100, RZ ;  /* 0x00000100f47c7824 */ /* 0x000fe200078e00ff */
[----:B------:R-:W-:Y:S02]  /*1a070*/  FSEL R4, R126, -INF , !P3 ;  /* 0xff8000007e047808 */ /* 0x000fe40005800000 */
[----:B------:R-:W-:Y:S02]  /*1a080*/  FSEL R10, R10, -INF , !P2 ;  /* 0xff8000000a0a7808 */ /* 0x000fe40005000000 */
[----:B----4-:R-:W-:Y:S02]  /*1a090*/  LOP3.LUT R8, R200, 0x38, R172, 0xfe, !PT ;  /* 0x00000038c8087812 */ /* 0x010fe400078efeac */
[----:B------:R-:W-:-:S02]  /*1a0a0*/  ISETP.GE.AND P4, PT, R3, R166, PT ;  /* 0x000000a60300720c */ /* 0x000fc40003f86270 */
[C---:B------:R-:W-:Y:S02]  /*1a0b0*/  ISETP.GE.AND P6, PT, R8.reuse, R166, PT ;  /* 0x000000a60800720c */ /* 0x040fe40003fc6270 */
[-C--:B------:R-:W-:Y:S02]  /*1a0c0*/  ISETP.GE.AND P3, PT, R8, R167.reuse, PT ;  /* 0x000000a70800720c */ /* 0x080fe40003f66270 */
[----:B------:R-:W-:Y:S02]  /*1a0d0*/  FSEL R8, R120, -INF , !P5 ;  /* 0xff80000078087808 */ /* 0x000fe40006800000 */
[----:B------:R-:W-:Y:S02]  /*1a0e0*/  FSEL R6, R6, -INF , !P1 ;  /* 0xff80000006067808 */ /* 0x000fe40004800000 */
[-C--:B------:R-:W-:Y:S02]  /*1a0f0*/  ISETP.GE.AND P2, PT, R128, R167.reuse, PT ;  /* 0x000000a78000720c */ /* 0x080fe40003f46270 */
[----:B------:R-:W-:-:S02]  /*1a100*/  ISETP.GE.AND P1, PT, R3, R167, PT ;  /* 0x000000a70300720c */ /* 0x000fc40003f26270 */
[--C-:B------:R-:W-:Y:S01]  /*1a110*/  LOP3.LUT R3, R124, 0x40, R172.reuse, 0xfe, !PT ;  /* 0x000000407c037812 */ /* 0x100fe200078efeac */
[----:B------:R4:W-:Y:S01]  /*1a120*/  STL [R1+0x1c], R8 ;  /* 0x00001c0801007387 */ /* 0x0009e20000100800 */
[----:B------:R-:W-:Y:S02]  /*1a130*/  FSEL R116, R116, -INF , !P4 ;  /* 0xff80000074747808 */ /* 0x000fe40006000000 */
[----:B------:R-:W-:Y:S02]  /*1a140*/  ISETP.GE.AND P5, PT, R3, R166, PT ;  /* 0x000000a60300720c */ /* 0x000fe40003fa6270 */
[----:B------:R-:W-:Y:S01]  /*1a150*/  LOP3.LUT R120, R124, 0x48, R172, 0xfe, !PT ;  /* 0x000000487c787812 */ /* 0x000fe200078efeac */
[----:B------:R1:W-:Y:S01]  /*1a160*/  STL [R1+0x4], R116 ;  /* 0x0000047401007387 */ /* 0x0003e20000100800 */
[----:B------:R-:W-:Y:S02]  /*1a170*/  FSEL R128, R118, -INF , !P1 ;  /* 0xff80000076807808 */ /* 0x000fe40004800000 */
[----:B------:R-:W-:-:S02]  /*1a180*/  FSEL R129, R114, -INF , !P3 ;  /* 0xff80000072817808 */ /* 0x000fc40005800000 */
[C---:B------:R-:W-:Y:S02]  /*1a190*/  ISETP.GE.AND P4, PT, R120.reuse, R166, PT ;  /* 0x000000a67800720c */ /* 0x040fe40003f86270 */
[-C--:B------:R-:W-:Y:S01]  /*1a1a0*/  ISETP.GE.AND P1, PT, R120, R167.reuse, PT ;  /* 0x000000a77800720c */ /* 0x080fe20003f26270 */
[----:B------:R-:W-:Y:S01]  /*1a1b0*/  HMMA.16816.F32.BF16 R20, R184, R174, R20 ;  /* 0x000000aeb814723c */ /* 0x000fe20000041814 */
[----:B----4-:R-:W-:Y:S02]  /*1a1c0*/  FSEL R8, R122, -INF , !P2 ;  /* 0xff8000007a087808 */ /* 0x010fe40005000000 */
[----:B------:R-:W-:Y:S02]  /*1a1d0*/  ISETP.GE.AND P2, PT, R3, R167, PT ;  /* 0x000000a70300720c */ /* 0x000fe40003f46270 */
[----:B------:R-:W-:Y:S02]  /*1a1e0*/  LOP3.LUT R3, R124, 0x50, R172, 0xfe, !PT ;  /* 0x000000507c037812 */ /* 0x000fe400078efeac */
[----:B-1----:R-:W-:-:S02]  /*1a1f0*/  FSEL R116, R112, -INF , !P6 ;  /* 0xff80000070747808 */ /* 0x002fc40007000000 */
[C---:B------:R-:W-:Y:S02]  /*1a200*/  ISETP.GE.AND P6, PT, R3.reuse, R166, PT ;  /* 0x000000a60300720c */ /* 0x040fe40003fc6270 */
[----:B------:R-:W-:Y:S02]  /*1a210*/  ISETP.GE.AND P3, PT, R3, R167, PT ;  /* 0x000000a70300720c */ /* 0x000fe40003f66270 */
[C-C-:B------:R-:W-:Y:S02]  /*1a220*/  LOP3.LUT R112, R124.reuse, 0x58, R172.reuse, 0xfe, !PT ;  /* 0x000000587c707812 */ /* 0x140fe400078efeac */
[----:B------:R-:W-:Y:S01]  /*1a230*/  LOP3.LUT R3, R124, 0x60, R172, 0xfe, !PT ;  /* 0x000000607c037812 */ /* 0x000fe200078efeac */
[----:B------:R-:W-:Y:S01]  /*1a240*/  HMMA.16816.F32.BF16 R32, R184, R176, R32 ;  /* 0x000000b0b820723c */ /* 0x000fe20000041820 */
        /* <DEDUP_REMOVED lines=8> */
[C-C-:B------:R-:W-:Y:S02]  /*1a2d0*/  LOP3.LUT R104, R124.reuse, 0x68, R172.reuse, 0xfe, !PT ;  /* 0x000000687c687812 */ /* 0x140fe400078efeac */
[----:B------:R-:W-:Y:S02]  /*1a2e0*/  LOP3.LUT R3, R124, 0x70, R172, 0xfe, !PT ;  /* 0x000000707c037812 */ /* 0x000fe400078efeac */
[----:B------:R-:W-:Y:S02]  /*1a2f0*/  FSEL R245, R100, -INF , !P6 ;  /* 0xff80000064f57808 */ /* 0x000fe40007000000 */
        /* <DEDUP_REMOVED lines=8> */
[C-C-:B------:R-:W-:Y:S02]  /*1a380*/  LOP3.LUT R96, R124.reuse, 0x78, R172.reuse, 0xfe, !PT ;  /* 0x000000787c607812 */ /* 0x140fe400078efeac */
[----:B------:R-:W-:Y:S01]  /*1a390*/  LOP3.LUT R3, R124, 0x80, R172, 0xfe, !PT ;  /* 0x000000807c037812 */ /* 0x000fe200078efeac */
[----:B---3--:R-:W-:Y:S01]  /*1a3a0*/  HMMA.16816.F32.BF16 R44, R184, R180, R44 ;  /* 0x000000b4b82c723c */ /* 0x008fe2000004182c */
[----:B------:R-:W-:-:S02]  /*1a3b0*/  FSEL R169, R92, -INF , !P4 ;  /* 0xff8000005ca97808 */ /* 0x000fc40006000000 */
[----:B------:R-:W-:Y:S02]  /*1a3c0*/  LOP3.LUT R92, R124, 0x88, R172, 0xfe, !PT ;  /* 0x000000887c5c7812 */ /* 0x000fe400078efeac */
[----:B------:R-:W-:Y:S01]  /*1a3d0*/  FSEL R126, R88, -INF , !P6 ;  /* 0xff800000587e7808 */ /* 0x000fe20007000000 */
[C---:B------:R-:W-:Y:S01]  /*1a3e0*/  HMMA.16816.F32.BF16 R28, R184.reuse, R178, R28 ;  /* 0x000000b2b81c723c */ /* 0x040fe2000004181c */
[----:B------:R-:W-:Y:S02]  /*1a3f0*/  FSEL R181, R90, -INF , !P3 ;  /* 0xff8000005ab57808 */ /* 0x000fe40005800000 */
[-C--:B------:R-:W-:Y:S02]  /*1a400*/  ISETP.GE.AND P4, PT, R96, R166.reuse, PT ;  /* 0x000000a66000720c */ /* 0x080fe40003f86270 */
[----:B------:R-:W-:Y:S01]  /*1a410*/  ISETP.GE.AND P6, PT, R3, R166, PT ;  /* 0x000000a60300720c */ /* 0x000fe20003fc6270 */
[----:B------:R-:W-:Y:S01]  /*1a420*/  HMMA.16816.F32.BF16 R36, R184, R182, R36 ;  /* 0x000000b6b824723c */ /* 0x000fe20000041824 */
[----:B------:R-:W-:-:S02]  /*1a430*/  FSEL R179, R94, -INF , !P1 ;  /* 0xff8000005eb37808 */ /* 0x000fc40004800000 */
[-C--:B------:R-:W-:Y:S02]  /*1a440*/  ISETP.GE.AND P1, PT, R96, R167.reuse, PT ;  /* 0x000000a76000720c */ /* 0x080fe40003f26270 */
[-C--:B------:R-:W-:Y:S02]  /*1a450*/  ISETP.GE.AND P3, PT, R3, R167.reuse, PT ;  /* 0x000000a70300720c */ /* 0x080fe40003f66270 */
[----:B------:R-:W-:Y:S02]  /*1a460*/  FSEL R3, R84, -INF , !P5 ;  /* 0xff80000054037808 */ /* 0x000fe40006800000 */
[----:B------:R-:W-:Y:S02]  /*1a470*/  LOP3.LUT R88, R124, 0x90, R172, 0xfe, !PT ;  /* 0x000000907c587812 */ /* 0x000fe400078efeac */
[----:B------:R-:W-:Y:S02]  /*1a480*/  FSEL R182, R86, -INF , !P2 ;  /* 0xff80000056b67808 */ /* 0x000fe40005000000 */
[----:B------:R-:W-:-:S02]  /*1a490*/  ISETP.GE.AND P2, PT, R92, R167, PT ;  /* 0x000000a75c00720c */ /* 0x000fc40003f46270 */
[----:B------:R-:W-:Y:S02]  /*1a4a0*/  LOP3.LUT R84, R124, 0x98, R172, 0xfe, !PT ;  /* 0x000000987c547812 */ /* 0x000fe400078efeac */
[----:B------:R-:W-:Y:S02]  /*1a4b0*/  FSEL R80, R80, -INF , !P4 ;  /* 0xff80000050507808 */ /* 0x000fe40006000000 */
[----:B------:R-:W-:Y:S02]  /*1a4c0*/  FSEL R173, R82, -INF , !P1 ;  /* 0xff80000052ad7808 */ /* 0x000fe40004800000 */
[-C--:B------:R-:W-:Y:S02]  /*1a4d0*/  ISETP.GE.AND P5, PT, R92, R166.reuse, PT ;  /* 0x000000a65c00720c */ /* 0x080fe40003fa6270 */
[C---:B------:R-:W-:Y:S02]  /*1a4e0*/  ISETP.GE.AND P4, PT, R88.reuse, R166, PT ;  /* 0x000000a65800720c */ /* 0x040fe40003f86270 */
[----:B------:R-:W-:-:S02]  /*1a4f0*/  ISETP.GE.AND P1, PT, R88, R167, PT ;  /* 0x000000a75800720c */ /* 0x000fc40003f26270 */
[----:B------:R-:W-:Y:S02]  /*1a500*/  FSEL R76, R76, -INF , !P6 ;  /* 0xff8000004c4c7808 */ /* 0x000fe40007000000 */
[----:B------:R-:W-:Y:S02]  /*1a510*/  FSEL R122, R78, -INF , !P3 ;  /* 0xff8000004e7a7808 */ /* 0x000fe40005800000 */
[----:B------:R-:W-:Y:S02]  /*1a520*/  ISETP.GE.AND P6, PT, R84, R166, PT ;  /* 0x000000a65400720c */ /* 0x000fe40003fc6270 */
[--C-:B------:R-:W-:Y:S02]  /*1a530*/  LOP3.LUT R82, R124, 0xa0, R172.reuse, 0xfe, !PT ;  /* 0x000000a07c527812 */ /* 0x100fe400078efeac */
[----:B------:R-:W-:Y:S02]  /*1a540*/  ISETP.GE.AND P3, PT, R84, R167, PT ;  /* 0x000000a75400720c */ /* 0x000fe40003f66270 */
[----:B------:R-:W-:-:S02]  /*1a550*/  LOP3.LUT R78, R124, 0xa8, R172, 0xfe, !PT ;  /* 0x000000a87c4e7812 */ /* 0x000fc400078efeac */
[----:B------:R-:W-:Y:S02]  /*1a560*/  FSEL R120, R74, -INF , !P2 ;  /* 0xff8000004a787808 */ /* 0x000fe40005000000 */
[----:B------:R-:W-:Y:S02]  /*1a570*/  LOP3.LUT R74, R124, 0xb0, R172, 0xfe, !PT ;  /* 0x000000b07c4a7812 */ /* 0x000fe400078efeac */
[----:B------:R-:W-:Y:S02]  /*1a580*/  FSEL R72, R72, -INF , !P5 ;  /* 0xff80000048487808 */ /* 0x000fe40006800000 */
[----:B------:R-:W-:Y:S02]  /*1a590*/  FSEL R68, R68, -INF , !P4 ;  /* 0xff80000044447808 */ /* 0x000fe40006000000 */
[----:B------:R-:W-:Y:S02]  /*1a5a0*/  FSEL R70, R70, -INF , !P1 ;  /* 0xff80000046467808 */ /* 0x000fe40004800000 */
[----:B------:R-:W-:-:S02]  /*1a5b0*/  ISETP.GE.AND P5, PT, R82, R166, PT ;  /* 0x000000a65200720c */ /* 0x000fc40003fa6270 */
[-C--:B------:R-:W-:Y:S02]  /*1a5c0*/  ISETP.GE.AND P2, PT, R82, R167.reuse, PT ;  /* 0x000000a75200720c */ /* 0x080fe40003f46270 */
[CC--:B------:R-:W-:Y:S02]  /*1a5d0*/  ISETP.GE.AND P4, PT, R78.reuse, R166.reuse, PT ;  /* 0x000000a64e00720c */ /* 0x0c0fe40003f86270 */
[----:B------:R-:W-:Y:S02]  /*1a5e0*/  ISETP.GE.AND P1, PT, R78, R167, PT ;  /* 0x000000a74e00720c */ /* 0x000fe40003f26270 */
[----:B------:R-:W-:Y:S02]  /*1a5f0*/  FSEL R64, R64, -INF , !P6 ;  /* 0xff80000040407808 */ /* 0x000fe40007000000 */
[----:B------:R-:W-:Y:S02]  /*1a600*/  FSEL R66, R66, -INF , !P3 ;  /* 0xff80000042427808 */ /* 0x000fe40005800000 */
[----:B------:R-:W-:-:S02]  /*1a610*/  ISETP.GE.AND P6, PT, R74, R166, PT ;  /* 0x000000a64a00720c */ /* 0x000fc40003fc6270 */
[--C-:B------:R-:W-:Y:S02]  /*1a620*/  LOP3.LUT R78, R124, 0xb8, R172.reuse, 0xfe, !PT ;  /* 0x000000b87c4e7812 */ /* 0x100fe400078efeac */
[----:B------:R-:W-:Y:S02]  /*1a630*/  ISETP.GE.AND P3, PT, R74, R167, PT ;  /* 0x000000a74a00720c */ /* 0x000fe40003f66270 */
[----:B------:R-:W-:Y:S02]  /*1a640*/  LOP3.LUT R74, R124, 0xc0, R172, 0xfe, !PT ;  /* 0x000000c07c4a7812 */ /* 0x000fe400078efeac */
[----:B------:R-:W-:Y:S02]  /*1a650*/  FSEL R60, R60, -INF , !P5 ;  /* 0xff8000003c3c7808 */ /* 0x000fe40006800000 */
[----:B------:R-:W-:Y:S02]  /*1a660*/  FSEL R62, R62, -INF , !P2 ;  /* 0xff8000003e3e7808 */ /* 0x000fe40005000000 */
[----:B------:R-:W-:-:S02]  /*1a670*/  ISETP.GE.AND P5, PT, R78, R166, PT ;  /* 0x000000a64e00720c */ /* 0x000fc40003fa6270 */
[-C--:B------:R-:W-:Y:S02]  /*1a680*/  ISETP.GE.AND P2, PT, R78, R167.reuse, PT ;  /* 0x000000a74e00720c */ /* 0x080fe40003f46270 */
[----:B------:R-:W-:Y:S02]  /*1a690*/  FSEL R56, R56, -INF , !P4 ;  /* 0xff80000038387808 */ /* 0x000fe40006000000 */
[----:B------:R-:W-:Y:S02]  /*1a6a0*/  FSEL R58, R58, -INF , !P1 ;  /* 0xff8000003a3a7808 */ /* 0x000fe40004800000 */
[----:B------:R-:W-:Y:S02]  /*1a6b0*/  ISETP.GE.AND P4, PT, R74, R166, PT ;  /* 0x000000a64a00720c */ /* 0x000fe40003f86270 */
[----:B------:R-:W-:Y:S02]  /*1a6c0*/  LOP3.LUT R78, R124, 0xc8, R172, 0xfe, !PT ;  /* 0x000000c87c4e7812 */ /* 0x000fe400078efeac */
[----:B------:R-:W-:-:S02]  /*1a6d0*/  ISETP.GE.AND P1, PT, R74, R167, PT ;  /* 0x000000a74a00720c */ /* 0x000fc40003f26270 */
[----:B------:R-:W-:Y:S02]  /*1a6e0*/  LOP3.LUT R74, R124, 0xd0, R172, 0xfe, !PT ;  /* 0x000000d07c4a7812 */ /* 0x000fe400078efeac */
[----:B------:R-:W-:Y:S02]  /*1a6f0*/  FSEL R52, R52, -INF , !P6 ;  /* 0xff80000034347808 */ /* 0x000fe40007000000 */
[----:B------:R-:W-:Y:S02]  /*1a700*/  FSEL R54, R54, -INF , !P3 ;  /* 0xff80000036367808 */ /* 0x000fe40005800000 */
[C---:B------:R-:W-:Y:S02]  /*1a710*/  ISETP.GE.AND P6, PT, R78.reuse, R166, PT ;  /* 0x000000a64e00720c */ /* 0x040fe40003fc6270 */
[----:B------:R-:W-:Y:S02]  /*1a720*/  ISETP.GE.AND P3, PT, R78, R167, PT ;  /* 0x000000a74e00720c */ /* 0x000fe40003f66270 */
[----:B------:R-:W-:-:S02]  /*1a730*/  FSEL R48, R48, -INF , !P5 ;  /* 0xff80000030307808 */ /* 0x000fc40006800000 */
[----:B------:R-:W-:Y:S02]  /*1a740*/  FSEL R50, R50, -INF , !P2 ;  /* 0xff80000032327808 */ /* 0x000fe40005000000 */
[----:B------:R-:W-:Y:S02]  /*1a750*/  ISETP.GE.AND P5, PT, R74, R166, PT ;  /* 0x000000a64a00720c */ /* 0x000fe40003fa6270 */
[--C-:B------:R-:W-:Y:S02]  /*1a760*/  LOP3.LUT R78, R124, 0xd8, R172.reuse, 0xfe, !PT ;  /* 0x000000d87c4e7812 */ /* 0x100fe400078efeac */
[----:B------:R-:W-:Y:S02]  /*1a770*/  ISETP.GE.AND P2, PT, R74, R167, PT ;  /* 0x000000a74a00720c */ /* 0x000fe40003f46270 */
[----:B------:R-:W-:Y:S02]  /*1a780*/  LOP3.LUT R74, R124, 0xe0, R172, 0xfe, !PT ;  /* 0x000000e07c4a7812 */ /* 0x000fe400078efeac */
[----:B------:R-:W-:-:S02]  /*1a790*/  FSEL R44, R44, -INF , !P4 ;  /* 0xff8000002c2c7808 */ /* 0x000fc40006000000 */
[----:B------:R-:W-:Y:S02]  /*1a7a0*/  LOP3.LUT R82, R124, 0xe8, R172, 0xfe, !PT ;  /* 0x000000e87c527812 */ /* 0x000fe400078efeac */
[----:B------:R-:W-:Y:S02]  /*1a7b0*/  ISETP.GE.AND P4, PT, R78, R166, PT ;  /* 0x000000a64e00720c */ /* 0x000fe40003f86270 */
[----:B------:R-:W-:Y:S02]  /*1a7c0*/  FSEL R46, R46, -INF , !P1 ;  /* 0xff8000002e2e7808 */ /* 0x000fe40004800000 */
[----:B------:R-:W-:Y:S02]  /*1a7d0*/  FSEL R36, R36, -INF , !P6 ;  /* 0xff80000024247808 */ /* 0x000fe40007000000 */
[----:B------:R-:W-:Y:S02]  /*1a7e0*/  FSEL R38, R38, -INF , !P3 ;  /* 0xff80000026267808 */ /* 0x000fe40005800000 */
[----:B------:R-:W-:-:S02]  /*1a7f0*/  ISETP.GE.AND P1, PT, R78, R167, PT ;  /* 0x000000a74e00720c */ /* 0x000fc40003f26270 */
[CC--:B------:R-:W-:Y:S02]  /*1a800*/  ISETP.GE.AND P6, PT, R74.reuse, R166.reuse, PT ;  /* 0x000000a64a00720c */ /* 0x0c0fe40003fc6270 */
[-C--:B------:R-:W-:Y:S02]  /*1a810*/  ISETP.GE.AND P3, PT, R74, R167.reuse, PT ;  /* 0x000000a74a00720c */ /* 0x080fe40003f66270 */
[----:B------:R-:W-:Y:S02]  /*1a820*/  FSEL R74, R32, -INF , !P5 ;  /* 0xff800000204a7808 */ /* 0x000fe40006800000 */
[----:B------:R-:W-:Y:S02]  /*1a830*/  FSEL R78, R34, -INF , !P2 ;  /* 0xff800000224e7808 */ /* 0x000fe40005000000 */
[C---:B------:R-:W-:Y:S02]  /*1a840*/  ISETP.GE.AND P5, PT, R82.reuse, R166, PT ;  /* 0x000000a65200720c */ /* 0x040fe40003fa6270 */
[----:B------:R-:W-:-:S02]  /*1a850*/  ISETP.GE.AND P2, PT, R82, R167, PT ;  /* 0x000000a75200720c */ /* 0x000fc40003f46270 */
[----:B------:R-:W-:Y:S02]  /*1a860*/  FSEL R82, R28, -INF , !P4 ;  /* 0xff8000001c527808 */ /* 0x000fe40006000000 */
[C---:B------:R-:W-:Y:S02]  /*1a870*/  LOP3.LUT R28, R124.reuse, R172, RZ, 0xfc, !PT ;  /* 0x000000ac7c1c7212 */ /* 0x040fe400078efcff */
[----:B------:R-:W-:Y:S02]  /*1a880*/  LOP3.LUT R32, R124, 0xf0, R172, 0xfe, !PT ;  /* 0x000000f07c207812 */ /* 0x000fe400078efeac */
[----:B------:R-:W-:Y:S01]  /*1a890*/  FSEL R86, R24, -INF , !P6 ;  /* 0xff80000018567808 */ /* 0x000fe20007000000 */
[----:B------:R-:W-:Y:S01]  /*1a8a0*/  VIADD R24, R28, 0x1 ;  /* 0x000000011c187836 */ /* 0x000fe20000000000 */
[----:B------:R-:W-:Y:S01]  /*1a8b0*/  FSEL R90, R20, -INF , !P5 ;  /* 0xff800000145a7808 */ /* 0x000fe20006800000 */
[----:B------:R-:W-:Y:S01]  /*1a8c0*/  VIADD R20, R28, 0x9 ;  /* 0x000000091c147836 */ /* 0x000fe20000000000 */
[----:B------:R-:W-:-:S02]  /*1a8d0*/  ISETP.GE.AND P4, PT, R32, R166, PT ;  /* 0x000000a62000720c */ /* 0x000fc40003f86270 */
[----:B------:R-:W-:Y:S01]  /*1a8e0*/  FSEL R92, R22, -INF , !P2 ;  /* 0xff800000165c7808 */ /* 0x000fe20005000000 */
[----:B------:R-:W-:Y:S01]  /*1a8f0*/  VIADD R22, R28, 0x11 ;  /* 0x000000111c167836 */ /* 0x000fe20000000000 */
[----:B------:R-:W-:Y:S02]  /*1a900*/  FSEL R94, R196, -INF , !P4 ;  /* 0xff800000c45e7808 */ /* 0x000fe40006000000 */
[----:B------:R-:W-:Y:S02]  /*1a910*/  ISETP.GE.AND P2, PT, R24, R167, PT ;  /* 0x000000a71800720c */ /* 0x000fe40003f46270 */
[-C--:B------:R-:W-:Y:S02]  /*1a920*/  ISETP.GE.AND P4, PT, R20, R166.reuse, PT ;  /* 0x000000a61400720c */ /* 0x080fe40003f86270 */
[----:B------:R-:W-:Y:S02]  /*1a930*/  ISETP.GE.AND P5, PT, R24, R166, PT ;  /* 0x000000a61800720c */ /* 0x000fe40003fa6270 */
[----:B------:R-:W-:-:S02]  /*1a940*/  FSEL R19, R19, -INF , !P2 ;  /* 0xff80000013137808 */ /* 0x000fc40005000000 */
[----:B------:R-:W-:Y:S02]  /*1a950*/  FSEL R13, R13, -INF , !P4 ;  /* 0xff8000000d0d7808 */ /* 0x000fe40006000000 */
[C---:B------:R-:W-:Y:S02]  /*1a960*/  ISETP.GE.AND P2, PT, R22.reuse, R166, PT ;  /* 0x000000a61600720c */ /* 0x040fe40003f46270 */
[-C--:B------:R-:W-:Y:S01]  /*1a970*/  ISETP.GE.AND P4, PT, R22, R167.reuse, PT ;  /* 0x000000a71600720c */ /* 0x080fe20003f86270 */
[----:B------:R-:W-:Y:S01]  /*1a980*/  VIADD R22, R28, 0x21 ;  /* 0x000000211c167836 */ /* 0x000fe20000000000 */
[----:B------:R-:W-:Y:S02]  /*1a990*/  FSEL R17, R17, -INF , !P5 ;  /* 0xff80000011117808 */ /* 0x000fe40006800000 */
[----:B------:R-:W-:Y:S01]  /*1a9a0*/  ISETP.GE.AND P5, PT, R20, R167, PT ;  /* 0x000000a71400720c */ /* 0x000fe20003fa6270 */
[----:B------:R-:W-:Y:S01]  /*1a9b0*/  VIADD R20, R28, 0x19 ;  /* 0x000000191c147836 */ /* 0x000fe20000000000 */
[----:B------:R-:W-:-:S02]  /*1a9c0*/  FSEL R11, R11, -INF , !P4 ;  /* 0xff8000000b0b7808 */ /* 0x000fc40006000000 */
[-C--:B------:R-:W-:Y:S02]  /*1a9d0*/  ISETP.GE.AND P4, PT, R22, R166.reuse, PT ;  /* 0x000000a61600720c */ /* 0x080fe40003f86270 */
[----:B------:R-:W-:Y:S02]  /*1a9e0*/  FSEL R15, R15, -INF , !P5 ;  /* 0xff8000000f0f7808 */ /* 0x000fe40006800000 */
[----:B------:R-:W-:Y:S02]  /*1a9f0*/  ISETP.GE.AND P5, PT, R20, R166, PT ;  /* 0x000000a61400720c */ /* 0x000fe40003fa6270 */
[----:B------:R-:W-:Y:S01]  /*1aa00*/  FSEL R24, R9, -INF , !P2 ;  /* 0xff80000009187808 */ /* 0x000fe20005000000 */
[----:B------:R-:W-:Y:S01]  /*1aa10*/  VIADD R9, R28, 0x29 ;  /* 0x000000291c097836 */ /* 0x000fe20000000000 */
[----:B------:R-:W-:Y:S02]  /*1aa20*/  ISETP.GE.AND P2, PT, R20, R167, PT ;  /* 0x000000a71400720c */ /* 0x000fe40003f46270 */
[----:B------:R-:W-:-:S02]  /*1aa30*/  FSEL R84, R30, -INF , !P1 ;  /* 0xff8000001e547808 */ /* 0x000fc40004800000 */
[----:B------:R-:W-:Y:S01]  /*1aa40*/  FSEL R20, R125, -INF , !P4 ;  /* 0xff8000007d147808 */ /* 0x000fe20006000000 */
[----:B------:R-:W-:Y:S01]  /*1aa50*/  STL [R1], R116 ;  /* 0x0000007401007387 */ /* 0x000fe20000100800 */
[-C--:B------:R-:W-:Y:S02]  /*1aa60*/  ISETP.GE.AND P1, PT, R32, R167.reuse, PT ;  /* 0x000000a72000720c */ /* 0x080fe40003f26270 */
[----:B------:R-:W-:Y:S01]  /*1aa70*/  FSEL R32, R5, -INF , !P5 ;  /* 0xff80000005207808 */ /* 0x000fe20006800000 */
[----:B------:R-:W-:Y:S01]  /*1aa80*/  STL [R1+0x14], R108 ;  /* 0x0000146c01007387 */ /* 0x000fe20000100800 */
[----:B------:R-:W-:Y:S01]  /*1aa90*/  ISETP.GE.AND P5, PT, R22, R167, PT ;  /* 0x000000a71600720c */ /* 0x000fe20003fa6270 */
[----:B------:R-:W-:Y:S01]  /*1aaa0*/  VIADD R5, R28, 0x31 ;  /* 0x000000311c057836 */ /* 0x000fe20000000000 */
[----:B------:R-:W-:Y:S01]  /*1aab0*/  FSEL R7, R7, -INF , !P2 ;  /* 0xff80000007077808 */ /* 0x000fe20005000000 */
[----:B------:R-:W-:Y:S01]  /*1aac0*/  STL [R1+0xc], R106 ;  /* 0x00000c6a01007387 */ /* 0x000fe20000100800 */
[----:B------:R-:W-:-:S02]  /*1aad0*/  ISETP.GE.AND P2, PT, R9, R166, PT ;  /* 0x000000a60900720c */ /* 0x000fc40003f46270 */
[-C--:B------:R-:W-:Y:S01]  /*1aae0*/  ISETP.GE.AND P4, PT, R9, R167.reuse, PT ;  /* 0x000000a70900720c */ /* 0x080fe20003f86270 */
[----:B------:R1:W-:Y:S01]  /*1aaf0*/  STL [R1+0x30], R20 ;  /* 0x0000301401007387 */ /* 0x0003e20000100800 */
[----:B------:R-:W-:Y:S02]  /*1ab00*/  FSEL R127, R127, -INF , !P5 ;  /* 0xff8000007f7f7808 */ /* 0x000fe40006800000 */
[----:B------:R-:W-:Y:S02]  /*1ab10*/  ISETP.GE.AND P5, PT, R5, R166, PT ;  /* 0x000000a60500720c */ /* 0x000fe40003fa6270 */
[----:B------:R-:W-:Y:S02]  /*1ab20*/  FSEL R22, R121, -INF , !P2 ;  /* 0xff80000079167808 */ /* 0x000fe40005000000 */
[----:B------:R-:W-:Y:S01]  /*1ab30*/  ISETP.GE.AND P2, PT, R5, R167, PT ;  /* 0x000000a70500720c */ /* 0x000fe20003f46270 */
[----:B------:R-:W-:Y:S01]  /*1ab40*/  VIADD R5, R28, 0x41 ;  /* 0x000000411c057836 */ /* 0x000fe20000000000 */
[----:B------:R-:W-:-:S02]  /*1ab50*/  FSEL R9, R123, -INF , !P4 ;  /* 0xff8000007b097808 */ /* 0x000fc40006000000 */
[----:B------:R-:W-:Y:S02]  /*1ab60*/  FSEL R88, R26, -INF , !P3 ;  /* 0xff8000001a587808 */ /* 0x000fe40005800000 */
[----:B------:R-:W-:Y:S01]  /*1ab70*/  FSEL R26, R117, -INF , !P5 ;  /* 0xff800000751a7808 */ /* 0x000fe20006800000 */
[----:B------:R2:W-:Y:S01]  /*1ab80*/  STL [R1+0x2c], R22 ;  /* 0x00002c1601007387 */ /* 0x0005e20000100800 */
[----:B-1----:R-:W-:-:S05]  /*1ab90*/  VIADD R20, R28, 0x39 ;  /* 0x000000391c147836 */ /* 0x002fca0000000000 */
[CC--:B------:R-:W-:Y:S02]  /*1aba0*/  ISETP.GE.AND P4, PT, R20.reuse, R166.reuse, PT ;  /* 0x000000a61400720c */ /* 0x0c0fe40003f86270 */
[-C--:B------:R-:W-:Y:S02]  /*1abb0*/  ISETP.GE.AND P5, PT, R20, R167.reuse, PT ;  /* 0x000000a71400720c */ /* 0x080fe40003fa6270 */
[----:B------:R-:W-:Y:S02]  /*1abc0*/  FSEL R98, R113, -INF , !P4 ;  /* 0xff80000071627808 */ /* 0x000fe40006000000 */
[----:B------:R-:W-:Y:S02]  /*1abd0*/  ISETP.GE.AND P4, PT, R5, R167, PT ;  /* 0x000000a70500720c */ /* 0x000fe40003f86270 */
[----:B--2---:R-:W-:Y:S02]  /*1abe0*/  FSEL R22, R119, -INF , !P2 ;  /* 0xff80000077167808 */ /* 0x004fe40005000000 */
[----:B------:R-:W-:Y:S01]  /*1abf0*/  ISETP.GE.AND P2, PT, R5, R166, PT ;  /* 0x000000a60500720c */ /* 0x000fe20003f46270 */
[----:B------:R-:W-:Y:S01]  /*1ac00*/  VIADD R20, R28, 0x49 ;  /* 0x000000491c147836 */ /* 0x000fe20000000000 */
[----:B------:R-:W-:Y:S01]  /*1ac10*/  FSEL R5, R115, -INF , !P5 ;  /* 0xff80000073057808 */ /* 0x000fe20006800000 */
[----:B------:R-:W-:Y:S01]  /*1ac20*/  STL [R1+0x20], R26 ;  /* 0x0000201a01007387 */ /* 0x000fe20000100800 */
[----:B------:R-:W-:-:S03]  /*1ac30*/  FSEL R102, R109, -INF , !P2 ;  /* 0xff8000006d667808 */ /* 0x000fc60005000000 */
[----:B------:R-:W-:Y:S01]  /*1ac40*/  STL [R1+0x3c], R22 ;  /* 0x00003c1601007387 */ /* 0x000fe20000100800 */
[C---:B------:R-:W-:Y:S02]  /*1ac50*/  ISETP.GE.AND P5, PT, R20.reuse, R166, PT ;  /* 0x000000a61400720c */ /* 0x040fe40003fa6270 */
[----:B------:R-:W-:Y:S01]  /*1ac60*/  ISETP.GE.AND P2, PT, R20, R167, PT ;  /* 0x000000a71400720c */ /* 0x000fe20003f46270 */
[----:B------:R1:W-:Y:S01]  /*1ac70*/  STL [R1+0x34], R5 ;  /* 0x0000340501007387 */ /* 0x0003e20000100800 */
[----:B------:R-:W-:Y:S02]  /*1ac80*/  FSEL R20, R111, -INF , !P4 ;  /* 0xff8000006f147808 */ /* 0x000fe40006000000 */
[----:B------:R-:W-:-:S03]  /*1ac90*/  FSEL R178, R105, -INF , !P5 ;  /* 0xff80000069b27808 */ /* 0x000fc60006800000 */
[----:B------:R2:W-:Y:S01]  /*1aca0*/  STL [R1+0x28], R20 ;  /* 0x0000281401007387 */ /* 0x0005e20000100800 */
[----:B------:R-:W-:Y:S02]  /*1acb0*/  IMAD.MOV.U32 R114, RZ, RZ, R252 ;  /* 0x000000ffff727224 */ /* 0x000fe400078e00fc */
[----:B------:R-:W-:Y:S02]  /*1acc0*/  IMAD.MOV.U32 R115, RZ, RZ, R251 ;  /* 0x000000ffff737224 */ /* 0x000fe400078e00fb */
[----:B-1----:R-:W-:-:S05]  /*1acd0*/  VIADD R5, R28, 0x51 ;  /* 0x000000511c057836 */ /* 0x002fca0000000000 */
[C---:B------:R-:W-:Y:S02]  /*1ace0*/  ISETP.GE.AND P4, PT, R5.reuse, R166, PT ;  /* 0x000000a60500720c */ /* 0x040fe40003f86270 */
[----:B------:R-:W-:Y:S01]  /*1acf0*/  ISETP.GE.AND P5, PT, R5, R167, PT ;  /* 0x000000a70500720c */ /* 0x000fe20003fa6270 */
[----:B--2---:R-:W-:Y:S01]  /*1ad00*/  VIADD R20, R28, 0x59 ;  /* 0x000000591c147836 */ /* 0x004fe20000000000 */
[----:B------:R-:W-:-:S04]  /*1ad10*/  FSEL R5, R107, -INF , !P2 ;  /* 0xff8000006b057808 */ /* 0x000fc80005000000 */
[C---:B------:R-:W-:Y:S01]  /*1ad20*/  ISETP.GE.AND P2, PT, R20.reuse, R166, PT ;  /* 0x000000a61400720c */ /* 0x040fe20003f46270 */
[----:B------:R1:W-:Y:S01]  /*1ad30*/  STL [R1+0x24], R5 ;  /* 0x0000240501007387 */ /* 0x0003e20000100800 */
[----:B------:R-:W-:Y:S02]  /*1ad40*/  FSEL R252, R101, -INF , !P4 ;  /* 0xff80000065fc7808 */ /* 0x000fe40006000000 */
[----:B------:R-:W-:Y:S01]  /*1ad50*/  ISETP.GE.AND P4, PT, R20, R167, PT ;  /* 0x000000a71400720c */ /* 0x000fe20003f86270 */
[----:B------:R-:W-:Y:S01]  /*1ad60*/  VIADD R20, R28, 0x69 ;  /* 0x000000691c147836 */ /* 0x000fe20000000000 */
[----:B------:R-:W-:Y:S02]  /*1ad70*/  FSEL R100, R103, -INF , !P5 ;  /* 0xff80000067647808 */ /* 0x000fe40006800000 */
[----:B------:R-:W-:Y:S01]  /*1ad80*/  FSEL R251, R97, -INF , !P2 ;  /* 0xff80000061fb7808 */ /* 0x000fe20005000000 */
[----:B------:R-:W-:Y:S01]  /*1ad90*/  IMAD.MOV.U32 R110, RZ, RZ, R246 ;  /* 0x000000ffff6e7224 */ /* 0x000fe200078e00f6 */
[----:B------:R-:W-:-:S02]  /*1ada0*/  FSEL R99, R99, -INF , !P4 ;  /* 0xff80000063637808 */ /* 0x000fc40006000000 */
[-C--:B------:R-:W-:Y:S01]  /*1adb0*/  ISETP.GE.AND P4, PT, R20, R166.reuse, PT ;  /* 0x000000a61400720c */ /* 0x080fe20003f86270 */
[----:B------:R-:W-:Y:S02]  /*1adc0*/  IMAD.MOV.U32 R108, RZ, RZ, R248 ;  /* 0x000000ffff6c7224 */ /* 0x000fe400078e00f8 */
[C---:B-1----:R-:W-:Y:S01]  /*1add0*/  VIADD R5, R28.reuse, 0x61 ;  /* 0x000000611c057836 */ /* 0x042fe20000000000 */
[----:B------:R-:W-:Y:S04]  /*1ade0*/  BAR.SYNC.DEFER_BLOCKING 0x0 ;  /* 0x0000000000007b1d */ /* 0x000fe80000010000 */
[C---:B------:R-:W-:Y:S02]  /*1adf0*/  ISETP.GE.AND P5, PT, R5.reuse, R166, PT ;  /* 0x000000a60500720c */ /* 0x040fe40003fa6270 */
[----:B------:R-:W-:Y:S01]  /*1ae00*/  ISETP.GE.AND P2, PT, R5, R167, PT ;  /* 0x000000a70500720c */ /* 0x000fe20003f46270 */
[----:B------:R-:W-:Y:S01]  /*1ae10*/  VIADD R5, R28, 0x71 ;  /* 0x000000711c057836 */ /* 0x000fe20000000000 */
[----:B------:R-:W-:-:S02]  /*1ae20*/  FSEL R246, R93, -INF , !P5 ;  /* 0xff8000005df67808 */ /* 0x000fc40006800000 */
[-C--:B------:R-:W-:Y:S01]  /*1ae30*/  ISETP.GE.AND P5, PT, R20, R167.reuse, PT ;  /* 0x000000a71400720c */ /* 0x080fe20003fa6270 */
[----:B------:R-:W-:Y:S01]  /*1ae40*/  VIADD R20, R28, 0x79 ;  /* 0x000000791c147836 */ /* 0x000fe20000000000 */
[----:B------:R-:W-:Y:S01]  /*1ae50*/  FSEL R180, R95, -INF , !P2 ;  /* 0xff8000005fb47808 */ /* 0x000fe20005000000 */
[----:B------:R-:W-:Y:S01]  /*1ae60*/  IMAD.MOV.U32 R109, RZ, RZ, R247 ;  /* 0x000000ffff6d7224 */ /* 0x000fe200078e00f7 */
[----:B------:R-:W-:Y:S01]  /*1ae70*/  ISETP.GE.AND P2, PT, R5, R166, PT ;  /* 0x000000a60500720c */ /* 0x000fe20003f46270 */
[----:B------:R-:W-:Y:S01]  /*1ae80*/  IMAD.MOV.U32 R111, RZ, RZ, R201 ;  /* 0x000000ffff6f7224 */ /* 0x000fe200078e00c9 */
[----:B------:R-:W-:Y:S02]  /*1ae90*/  LOP3.LUT R30, R124, 0xf8, R172, 0xfe, !PT ;  /* 0x000000f87c1e7812 */ /* 0x000fe400078efeac */
        /* <DEDUP_REMOVED lines=8> */
[----:B------:R-:W-:Y:S01]  /*1af20*/  HMMA.16816.F32.BF16 R192, R108, R202, R192 ;  /* 0x000000ca6cc0723c */ /* 0x000fe200000418c0 */
        /* <DEDUP_REMOVED lines=8> */
[----:B------:R-:W-:Y:S02]  /*1afb0*/  FSEL R73, R73, -INF , !P2 ;  /* 0xff80000049497808 */ /* 0x000fe40005000000 */
[----:B------:R-:W-:-:S02]  /*1afc0*/  FSEL R117, R77, -INF , !P4 ;  /* 0xff8000004d757808 */ /* 0x000fc40006000000 */
[C---:B------:R-:W-:Y:S02]  /*1afd0*/  ISETP.GE.AND P5, PT, R5.reuse, R166, PT ;  /* 0x000000a60500720c */ /* 0x040fe40003fa6270 */
[-C--:B------:R-:W-:Y:S01]  /*1afe0*/  ISETP.GE.AND P2, PT, R5, R167.reuse, PT ;  /* 0x000000a70500720c */ /* 0x080fe20003f46270 */
[----:B------:R-:W-:Y:S01]  /*1aff0*/  VIADD R5, R28, 0x99 ;  /* 0x000000991c057836 */ /* 0x000fe20000000000 */
[----:B------:R-:W-:Y:S01]  /*1b000*/  ISETP.GE.AND P4, PT, R20, R167, PT ;  /* 0x000000a71400720c */ /* 0x000fe20003f86270 */
[----:B------:R-:W-:-:S03]  /*1b010*/  VIADD R20, R28, 0xa1 ;  /* 0x000000a11c147836 */ /* 0x000fc60000000000 */
[----:B------:R-:W-:Y:S02]  /*1b020*/  FSEL R183, R75, -INF , !P4 ;  /* 0xff8000004bb77808 */ /* 0x000fe40006000000 */
[----:B------:R-:W-:Y:S02]  /*1b030*/  ISETP.GE.AND P4, PT, R5, R166, PT ;  /* 0x000000a60500720c */ /* 0x000fe40003f86270 */
[----:B------:R-:W-:Y:S02]  /*1b040*/  FSEL R69, R69, -INF , !P5 ;  /* 0xff80000045457808 */ /* 0x000fe40006800000 */
[----:B------:R-:W-:Y:S01]  /*1b050*/  ISETP.GE.AND P5, PT, R5, R167, PT ;  /* 0x000000a70500720c */ /* 0x000fe20003fa6270 */
[----:B------:R-:W-:Y:S01]  /*1b060*/  VIADD R5, R28, 0xa9 ;  /* 0x000000a91c057836 */ /* 0x000fe20000000000 */
[----:B------:R-:W-:Y:S02]  /*1b070*/  FSEL R168, R71, -INF , !P2 ;  /* 0xff80000047a87808 */ /* 0x000fe40005000000 */
[----:B------:R-:W-:-:S02]  /*1b080*/  FSEL R65, R65, -INF , !P4 ;  /* 0xff80000041417808 */ /* 0x000fc40006000000 */
[CC--:B------:R-:W-:Y:S02]  /*1b090*/  ISETP.GE.AND P2, PT, R20.reuse, R166.reuse, PT ;  /* 0x000000a61400720c */ /* 0x0c0fe40003f46270 */
[-C--:B------:R-:W-:Y:S01]  /*1b0a0*/  ISETP.GE.AND P4, PT, R20, R167.reuse, PT ;  /* 0x000000a71400720c */ /* 0x080fe20003f86270 */
[C---:B------:R-:W-:Y:S01]  /*1b0b0*/  VIADD R20, R28.reuse, 0xb1 ;  /* 0x000000b11c147836 */ /* 0x040fe20000000000 */
[----:B------:R-:W-:Y:S01]  /*1b0c0*/  FSEL R121, R67, -INF , !P5 ;  /* 0xff80000043797808 */ /* 0x000fe20006800000 */
[----:B------:R-:W-:Y:S01]  /*1b0d0*/  HMMA.16816.F32.BF16 R192, R188, R114, R192 ;  /* 0x00000072bcc0723c */ /* 0x000fe200000418c0 */
        /* <DEDUP_REMOVED lines=24> */
[----:B------:R-:W-:Y:S02]  /*1b260*/  FSEL R47, R47, -INF , !P2 ;  /* 0xff8000002f2f7808 */ /* 0x000fe40005000000 */
[----:B------:R-:W-:Y:S02]  /*1b270*/  FSEL R37, R37, -INF , !P4 ;  /* 0xff80000025257808 */ /* 0x000fe40006000000 */
[CC--:B------:R-:W-:Y:S02]  /*1b280*/  ISETP.GE.AND P2, PT, R5.reuse, R166.reuse, PT ;  /* 0x000000a60500720c */ /* 0x0c0fe40003f46270 */
[----:B------:R-:W-:Y:S01]  /*1b290*/  ISETP.GE.AND P4, PT, R5, R167, PT ;  /* 0x000000a70500720c */ /* 0x000fe20003f86270 */
[----:B------:R-:W-:Y:S01]  /*1b2a0*/  VIADD R5, R28, 0xe1 ;  /* 0x000000e11c057836 */ /* 0x000fe20000000000 */
[----:B------:R-:W-:Y:S01]  /*1b2b0*/  FSEL R39, R39, -INF , !P5 ;  /* 0xff80000027277808 */ /* 0x000fe20006800000 */
[----:B------:R-:W-:Y:S01]  /*1b2c0*/  HMMA.16816.F32.BF16 R192, R184, R170, R192 ;  /* 0x000000aab8c0723c */ /* 0x000fe200000418c0 */
[----:B------:R-:W-:-:S02]  /*1b2d0*/  ISETP.GE.AND P5, PT, R20, R166, PT ;  /* 0x000000a61400720c */ /* 0x000fc40003fa6270 */
[----:B------:R-:W-:Y:S02]  /*1b2e0*/  FSEL R71, R35, -INF , !P4 ;  /* 0xff80000023477808 */ /* 0x000fe40006000000 */
[----:B------:R-:W-:Y:S02]  /*1b2f0*/  FSEL R75, R29, -INF , !P5 ;  /* 0xff8000001d4b7808 */ /* 0x000fe40006800000 */
[----:B------:R-:W-:Y:S02]  /*1b300*/  FSEL R87, R198, -INF , !P1 ;  /* 0xff800000c6577808 */ /* 0x000fe40004800000 */
[----:B------:R-:W-:Y:S02]  /*1b310*/  FSEL R67, R33, -INF , !P2 ;  /* 0xff80000021437808 */ /* 0x000fe40005000000 */
[CC--:B------:R-:W-:Y:S02]  /*1b320*/  ISETP.GE.AND P4, PT, R5.reuse, R166.reuse, PT ;  /* 0x000000a60500720c */ /* 0x0c0fe40003f86270 */
[----:B------:R-:W-:Y:S01]  /*1b330*/  ISETP.GE.AND P5, PT, R5, R167, PT ;  /* 0x000000a70500720c */ /* 0x000fe20003fa6270 */
[C---:B------:R-:W-:Y:S01]  /*1b340*/  VIADD R5, R28.reuse, 0xe9 ;  /* 0x000000e91c057836 */ /* 0x040fe20000000000 */
[----:B------:R-:W-:-:S02]  /*1b350*/  ISETP.GE.AND P1, PT, R28, R166, PT ;  /* 0x000000a61c00720c */ /* 0x000fc40003f26270 */
[----:B------:R-:W-:Y:S02]  /*1b360*/  ISETP.GE.AND P2, PT, R20, R167, PT ;  /* 0x000000a71400720c */ /* 0x000fe40003f46270 */
[----:B------:R-:W-:Y:S01]  /*1b370*/  FSEL R16, R16, -INF , !P1 ;  /* 0xff80000010107808 */ /* 0x000fe20004800000 */
[----:B------:R-:W-:Y:S01]  /*1b380*/  VIADD R20, R28, 0xf1 ;  /* 0x000000f11c147836 */ /* 0x000fe20000000000 */
[----:B------:R-:W-:Y:S02]  /*1b390*/  FSEL R77, R31, -INF , !P2 ;  /* 0xff8000001f4d7808 */ /* 0x000fe40005000000 */
[----:B------:R-:W-:Y:S02]  /*1b3a0*/  ISETP.GT.AND P1, PT, R244, R231, PT ;  /* 0x000000e7f400720c */ /* 0x000fe40003f24270 */
[----:B------:R-:W-:Y:S02]  /*1b3b0*/  ISETP.GE.AND P2, PT, R5, R166, PT ;  /* 0x000000a60500720c */ /* 0x000fe40003f46270 */
[----:B------:R-:W-:-:S02]  /*1b3c0*/  FSEL R79, R25, -INF , !P4 ;  /* 0xff800000194f7808 */ /* 0x000fc40006000000 */
        /* <DEDUP_REMOVED lines=8> */
[----:B------:R-:W-:Y:S01]  /*1b450*/  FSEL R91, R199, -INF , !P2 ;  /* 0xff800000c75b7808 */ /* 0x000fe20005000000 */
[----:B------:R-:W-:Y:S01]  /*1b460*/  ULDC.64 UR4, c[0x0][0x208] ;  /* 0x0000820000047ab9 */ /* 0x000fe20000000a00 */
[CC--:B------:R-:W-:Y:S01]  /*1b470*/  ISETP.GE.AND P6, PT, R30.reuse, R166.reuse, PT ;  /* 0x000000a61e00720c */ /* 0x0c0fe20003fc6270 */
[----:B------:R-:W-:Y:S01]  /*1b480*/  BSSY B1, `(.L_x_3945) ;  /* 0x0000086000017945 */ /* 0x000fe20003800000 */
[-C--:B------:R-:W-:Y:S02]  /*1b490*/  ISETP.GE.AND P3, PT, R30, R167.reuse, PT ;  /* 0x000000a71e00720c */ /* 0x080fe40003f66270 */
[----:B------:R-:W-:Y:S02]  /*1b4a0*/  ISETP.GE.AND P4, PT, R28, R167, PT ;  /* 0x000000a71c00720c */ /* 0x000fe40003f86270 */
[----:B------:R-:W-:-:S02]  /*1b4b0*/  ISETP.GE.AND P5, PT, R5, R166, PT ;  /* 0x000000a60500720c */ /* 0x000fc40003fa6270 */
[----:B------:R-:W-:Y:S02]  /*1b4c0*/  ISETP.GE.AND P2, PT, R5, R167, PT ;  /* 0x000000a70500720c */ /* 0x000fe40003f46270 */
[----:B------:R-:W-:Y:S02]  /*1b4d0*/  FSEL R18, R18, -INF , !P4 ;  /* 0xff80000012127808 */ /* 0x000fe40006000000 */
[----:B------:R-:W-:Y:S02]  /*1b4e0*/  FSEL R97, R192, -INF , !P6 ;  /* 0xff800000c0617808 */ /* 0x000fe40007000000 */
[----:B------:R-:W-:Y:S02]  /*1b4f0*/  FSEL R95, R194, -INF , !P3 ;  /* 0xff800000c25f7808 */ /* 0x000fe40005800000 */
[----:B------:R-:W-:Y:S02]  /*1b500*/  FSEL R96, R193, -INF , !P5 ;  /* 0xff800000c1607808 */ /* 0x000fe40006800000 */
[----:B------:R-:W-:Y:S01]  /*1b510*/  FSEL R93, R195, -INF , !P2 ;  /* 0xff800000c35d7808 */ /* 0x000fe20005000000 */
[----:B------:R-:W-:Y:S05]  /*1b520*/  @!P1 BRA `(.L_x_3946) ;  /* 0x0000000400ec9947 */ /* 0x000fea0003800000 */
[----:B------:R-:W-:Y:S04]  /*1b530*/  BSSY B0, `(.L_x_3947) ;  /* 0x0000042000007945 */ /* 0x000fe80003800000 */
[----:B------:R-:W-:Y:S05]  /*1b540*/  @!P0 BRA `(.L_x_3948) ;  /* 0x0000000000f48947 */ /* 0x000fea0003800000 */
[----:B------:R-:W2:Y:S01]  /*1b550*/  LD.E R27, desc[UR4][R164.64+0x170] ;  /* 0x00017004a41b7980 */ /* 0x000ea2000c101900 */
[----:B------:R-:W-:Y:S02]  /*1b560*/  IADD3 R25, R124, -0x100, RZ ;  /* 0xffffff007c197810 */ /* 0x000fe40007ffe0ff */
[----:B------:R-:W-:Y:S02]  /*1b570*/  IABS R21, R124 ;  /* 0x0000007c00157213 */ /* 0x000fe40000000000 */
[----:B------:R-:W-:Y:S02]  /*1b580*/  IABS R5, R25 ;  /* 0x0000001900057213 */ /* 0x000fe40000000000 */
[-C--:B--2---:R-:W-:Y:S02]  /*1b590*/  IABS R22, R27.reuse ;  /* 0x0000001b00167213 */ /* 0x084fe40000000000 */
[-C--:B------:R-:W-:Y:S02]  /*1b5a0*/  IABS R20, R27.reuse ;  /* 0x0000001b00147213 */ /* 0x080fe40000000000 */
[----:B------:R-:W1:Y:S01]  /*1b5b0*/  I2F.RP R28, R22 ;  /* 0x00000016001c7306 */ /* 0x000e620000209400 */
[----:B------:R-:W-:-:S02]  /*1b5c0*/  LOP3.LUT R25, R25, R27, RZ, 0x3c, !PT ;  /* 0x0000001b19197212 */ /* 0x000fc400078e3cff */
[----:B------:R-:W-:Y:S02]  /*1b5d0*/  IADD3 R20, RZ, -R20, RZ ;  /* 0x80000014ff147210 */ /* 0x000fe40007ffe0ff */
[----:B------:R-:W-:-:S03]  /*1b5e0*/  ISETP.GE.AND P0, PT, R25, RZ, PT ;  /* 0x000000ff1900720c */ /* 0x000fc60003f06270 */
        /* <DEDUP_REMOVED lines=51> */
.L_x_3948:
[----:B------:R-:W2:Y:S02]  /*1b920*/  LD.E R22, desc[UR4][R164.64+0x38] ;  /* 0x00003804a4167980 */ /* 0x000ea4000c101900 */
[----:B--2---:R-:W-:-:S04]  /*1b930*/  LEA R22, -R22, RZ, 0x8 ;  /* 0x000000ff16167211 */ /* 0x004fc800078e41ff */
[----:B------:R-:W-:Y:S02]  /*1b940*/  SHF.R.S32.HI R21, RZ, 0x1f, R22 ;  /* 0x0000001fff157819 */ /* 0x000fe40000011416 */
.L_x_3949:
[----:B------:R-:W-:Y:S05]  /*1b950*/  BSYNC B0 ;  /* 0x0000000000007941 */ /* 0x000fea0003800000 */
.L_x_3947:
[----:B------:R-:W-:Y:S01]  /*1b960*/  IMAD.SHL.U32 R5, R40, 0x20, RZ ;  /* 0x0000002028057824 */ /* 0x000fe200078e00ff */
[----:B------:R-:W-:Y:S02]  /*1b970*/  LEA R233, P2, R22, R233, 0x1 ;  /* 0x000000e916e97211 */ /* 0x000fe400078408ff */
[----:B------:R-:W-:Y:S02]  /*1b980*/  SHF.L.U64.HI R20, R40, 0x5, R41 ;  /* 0x0000000528147819 */ /* 0x000fe40000010229 */
[-C--:B------:R-:W-:Y:S02]  /*1b990*/  IADD3 R26, P0, R233, R5.reuse, RZ ;  /* 0x00000005e91a7210 */ /* 0x080fe40007f1e0ff */
        /* <DEDUP_REMOVED lines=52> */
.L_x_3946:
[----:B------:R-:W-:Y:S05]  /*1bce0*/  BSYNC B1 ;  /* 0x0000000000017941 */ /* 0x000fea0003800000 */
.L_x_3945:
[----:B------:R-:W3:Y:S01]  /*1bcf0*/  LDL.LU R199, [R1+0x3c] ;  /* 0x00003c0001c77983 */ /* 0x000ee20000300800 */
[----:B------:R-:W-:Y:S02]  /*1bd00*/  MOV R185, R102 ;  /* 0x0000006600b97202 */ /* 0x000fe40000000f00 */
[----:B------:R-:W-:Y:S01]  /*1bd10*/  MOV R184, R104 ;  /* 0x0000006800b87202 */ /* 0x000fe20000000f00 */
[----:B------:R-:W4:Y:S04]  /*1bd20*/  LDL.LU R193, [R1+0x14] ;  /* 0x0000140001c17983 */ /* 0x000f280000300800 */
[----:B--2---:R-:W2:Y:S04]  /*1bd30*/  LDL.LU R22, [R1+0x38] ;  /* 0x0000380001167983 */ /* 0x004ea80000300800 */
[----:B------:R-:W4:Y:S04]  /*1bd40*/  LDL.LU R198, [R1+0x34] ;  /* 0x0000340001c67983 */ /* 0x000f280000300800 */
        /* <DEDUP_REMOVED lines=8> */
[----:B------:R-:W4:Y:S01]  /*1bdd0*/  LDL.LU R187, [R1] ;  /* 0x0000000001bb7983 */ /* 0x000f220000300800 */
[----:B------:R-:W-:-:S03]  /*1bde0*/  FMNMX.FTZ R21, R0, R18, !PT ;  /* 0x0000001200157209 */ /* 0x000fc60007810000 */
[----:B------:R-:W4:Y:S01]  /*1bdf0*/  LD.E R114, desc[UR4][R164.64+0xdc] ;  /* 0x0000dc04a4727980 */ /* 0x000f22000c101900 */
        /* <DEDUP_REMOVED lines=15> */
[----:B------:R-:W-:Y:S02]  /*1bef0*/  FMNMX.FTZ R21, R128, R21, !PT ;  /* 0x0000001580157209 */ /* 0x000fe40007810000 */
[----:B------:R-:W-:Y:S02]  /*1bf00*/  MOV R171, R98 ;  /* 0x0000006200ab7202 */ /* 0x000fe40000000f00 */
[----:B------:R-:W-:Y:S02]  /*1bf10*/  MOV R170, R100 ;  /* 0x0000006400aa7202 */ /* 0x000fe40000000f00 */
[----:B------:R-:W-:Y:S02]  /*1bf20*/  MOV R186, R99 ;  /* 0x0000006300ba7202 */ /* 0x000fe40000000f00 */
[----:B--2---:R-:W-:-:S04]  /*1bf30*/  FMNMX.FTZ R5, R22, R5, !PT ;  /* 0x0000000516057209 */ /* 0x004fc80007810000 */
[----:B------:R-:W-:-:S04]  /*1bf40*/  FMNMX.FTZ R5, R24, R5, !PT ;  /* 0x0000000518057209 */ /* 0x000fc80007810000 */
[----:B------:R-:W-:-:S04]  /*1bf50*/  FMNMX.FTZ R5, R130, R5, !PT ;  /* 0x0000000582057209 */ /* 0x000fc80007810000 */
[----:B------:R-:W-:-:S04]  /*1bf60*/  FMNMX.FTZ R5, R32, R5, !PT ;  /* 0x0000000520057209 */ /* 0x000fc80007810000 */
[----:B------:R-:W-:-:S04]  /*1bf70*/  FMNMX.FTZ R5, R131, R5, !PT ;  /* 0x0000000583057209 */ /* 0x000fc80007810000 */
[----:B---3--:R-:W-:Y:S02]  /*1bf80*/  FMNMX.FTZ R5, R197, R5, !PT ;  /* 0x00000005c5057209 */ /* 0x008fe40007810000 */
[----:B------:R-:W-:Y:S02]  /*1bf90*/  FMNMX.FTZ R21, R199, R21, !PT ;  /* 0x00000015c7157209 */ /* 0x000fe40007810000 */
[----:B----4-:R-:W-:Y:S02]  /*1bfa0*/  FMNMX.FTZ R5, R195, R5, !PT ;  /* 0x00000005c3057209 */ /* 0x010fe40007810000 */
        /* <DEDUP_REMOVED lines=100> */
[----:B------:R-:W-:Y:S01]  /*1c5f0*/  FMNMX.FTZ R5, R89, R5, !PT ;  /* 0x0000000559057209 */ /* 0x000fe20007810000 */
[----:B------:R-:W1:Y:S03]  /*1c600*/  SHFL.BFLY PT, R20, R21, 0x2, 0x1f ;  /* 0x0c401f0015147f89 */ /* 0x000e6600000e0000 */
        /* <DEDUP_REMOVED lines=10> */
[----:B------:R-:W-:Y:S02]  /*1c6b0*/  FSEL R107, R107, RZ, P0 ;  /* 0x000000ff6b6b7208 */ /* 0x000fe40000000000 */
[----:B--2---:R-:W-:-:S03]  /*1c6c0*/  FMNMX.FTZ R113, R113, R5, !PT ;  /* 0x0000000571717209 */ /* 0x004fc60007810000 */
[-CC-:B------:R-:W-:Y:S01]  /*1c6d0*/  FFMA.FTZ R101, R6, R114.reuse, -R107.reuse ;  /* 0x0000007206657223 */ /* 0x180fe2000001086b */
[-CC-:B------:R-:W-:Y:S01]  /*1c6e0*/  FFMA.FTZ R100, R7, R114.reuse, -R107.reuse ;  /* 0x0000007207647223 */ /* 0x180fe2000001086b */
[-CC-:B------:R-:W-:Y:S01]  /*1c6f0*/  FFMA.FTZ R99, R4, R114.reuse, -R107.reuse ;  /* 0x0000007204637223 */ /* 0x180fe2000001086b */
[----:B------:R-:W-:Y:S01]  /*1c700*/  FSETP.NEU.FTZ.AND P2, PT, R113, -INF , PT ;  /* 0xff8000007100780b */ /* 0x000fe20003f5d000 */
[----:B------:R-:W-:Y:S01]  /*1c710*/  FMUL.FTZ R111, R114, R113 ;  /* 0x00000071726f7220 */ /* 0x000fe20000410000 */
[----:B------:R-:W1:Y:S01]  /*1c720*/  LDSM.16.MT88.4 R4, [R226+0xa000] ;  /* 0x00a00000e204783b */ /* 0x000e620000004200 */
[-CC-:B------:R-:W-:Y:S01]  /*1c730*/  FFMA.FTZ R103, R10, R114.reuse, -R107.reuse ;  /* 0x000000720a677223 */ /* 0x180fe2000001086b */
[----:B------:R-:W-:Y:S01]  /*1c740*/  FFMA.FTZ R102, R11, R114, -R107 ;  /* 0x000000720b667223 */ /* 0x000fe2000001086b */
[----:B------:R-:W-:Y:S02]  /*1c750*/  FSEL R10, R112, RZ, P0 ;  /* 0x000000ff700a7208 */ /* 0x000fe40000000000 */
[----:B------:R-:W-:-:S02]  /*1c760*/  FSEL R11, R113, RZ, P2 ;  /* 0x000000ff710b7208 */ /* 0x000fc40001000000 */
[----:B------:R-:W-:Y:S01]  /*1c770*/  FSEL R111, R111, RZ, P2 ;  /* 0x000000ff6f6f7208 */ /* 0x000fe20001000000 */
[----:B------:R-:W-:Y:S02]  /*1c780*/  FADD.FTZ R10, R0, -R10 ;  /* 0x8000000a000a7221 */ /* 0x000fe40000010000 */
[----:B------:R-:W-:Y:S01]  /*1c790*/  FADD.FTZ R11, R2, -R11 ;  /* 0x8000000b020b7221 */ /* 0x000fe20000010000 */
        /* <DEDUP_REMOVED lines=8> */
[C---:B------:R-:W-:Y:S01]  /*1c820*/  FMUL.FTZ R10, R114.reuse, R10 ;  /* 0x0000000a720a7220 */ /* 0x040fe20000410000 */
[----:B------:R-:W-:Y:S01]  /*1c830*/  FMUL.FTZ R11, R114, R11 ;  /* 0x0000000b720b7220 */ /* 0x000fe20000410000 */
[----:B------:R-:W-:Y:S01]  /*1c840*/  MUFU.EX2 R166, R166 ;  /* 0x000000a600a67308 */ /* 0x000fe20000000800 */
[-CC-:B------:R-:W-:Y:S01]  /*1c850*/  FFMA.FTZ R115, R8, R114.reuse, -R107.reuse ;  /* 0x0000007208737223 */ /* 0x180fe2000001086b */
[----:B------:R-:W-:Y:S01]  /*1c860*/  FFMA.FTZ R2, R9, R114, -R107 ;  /* 0x0000007209027223 */ /* 0x000fe2000001086b */
[----:B------:R-:W-:Y:S05]  /*1c870*/  LDSM.16.MT88.4 R12, [R222+0xa000] ;  /* 0x00a00000de0c783b */ /* 0x000fea0000004200 */
[----:B------:R-:W2:Y:S08]  /*1c880*/  MUFU.EX2 R106, R106 ;  /* 0x0000006a006a7308 */ /* 0x000eb00000000800 */
[----:B------:R-:W-:Y:S08]  /*1c890*/  MUFU.EX2 R105, R105 ;  /* 0x0000006900697308 */ /* 0x000ff00000000800 */
[----:B------:R-:W3:Y:S08]  /*1c8a0*/  MUFU.EX2 R104, R104 ;  /* 0x0000006800687308 */ /* 0x000ef00000000800 */
[----:B------:R-:W-:Y:S08]  /*1c8b0*/  MUFU.EX2 R110, R110 ;  /* 0x0000006e006e7308 */ /* 0x000ff00000000800 */
[----:B------:R-:W4:Y:S08]  /*1c8c0*/  MUFU.EX2 R109, R109 ;  /* 0x0000006d006d7308 */ /* 0x000f300000000800 */
[----:B------:R-:W-:Y:S08]  /*1c8d0*/  MUFU.EX2 R108, R108 ;  /* 0x0000006c006c7308 */ /* 0x000ff00000000800 */
[----:B------:R-:W1:Y:S08]  /*1c8e0*/  MUFU.EX2 R0, R0 ;  /* 0x0000000000007308 */ /* 0x000e700000000800 */
[----:B------:R-:W1:Y:S08]  /*1c8f0*/  MUFU.EX2 R167, R10 ;  /* 0x0000000a00a77308 */ /* 0x000e700000000800 */
[----:B------:R-:W1:Y:S01]  /*1c900*/  MUFU.EX2 R116, R11 ;  /* 0x0000000b00747308 */ /* 0x000e620000000800 */
[----:B--2---:R-:W-:-:S02]  /*1c910*/  F2FP.BF16.F32.PACK_AB R17, R106, R166 ;  /* 0x000000a66a11723e */ /* 0x004fc400000010ff */
[----:B---3--:R-:W-:Y:S02]  /*1c920*/  F2FP.BF16.F32.PACK_AB R19, R104, R105 ;  /* 0x000000696813723e */ /* 0x008fe400000010ff */
[----:B----4-:R-:W-:Y:S02]  /*1c930*/  F2FP.BF16.F32.PACK_AB R16, R109, R110 ;  /* 0x0000006e6d10723e */ /* 0x010fe400000010ff */
[----:B-1----:R-:W-:Y:S01]  /*1c940*/  F2FP.BF16.F32.PACK_AB R18, R0, R108 ;  /* 0x0000006c0012723e */ /* 0x002fe200000010ff */
        /* <DEDUP_REMOVED lines=8> */
[----:B------:R-:W1:Y:S04]  /*1c9d0*/  LDSM.16.MT88.4 R8, [R221+0xa000] ;  /* 0x00a00000dd08783b */ /* 0x000e680000004200 */
[C---:B------:R-:W-:Y:S06]  /*1c9e0*/  HMMA.16816.F32.BF16 R160, R16.reuse, R4, R160 ;  /* 0x0000000410a0723c */ /* 0x040fec00000418a0 */
[C---:B------:R-:W-:Y:S01]  /*1c9f0*/  HMMA.16816.F32.BF16 R156, R16.reuse, R6, R156 ;  /* 0x00000006109c723c */ /* 0x040fe2000004189c */
[----:B------:R-:W2:Y:S01]  /*1ca00*/  LDSM.16.MT88.4 R4, [R220+0xa000] ;  /* 0x00a00000dc04783b */ /* 0x000ea20000004200 */
        /* <DEDUP_REMOVED lines=12> */
[-C--:B-----5:R-:W-:Y:S01]  /*1cad0*/  FMUL.FTZ R134, R134, R167.reuse ;  /* 0x000000a786867220 */ /* 0x0a0fe20000410000 */
[-C--:B------:R-:W-:Y:S01]  /*1cae0*/  FMUL.FTZ R135, R135, R167.reuse ;  /* 0x000000a787877220 */ /* 0x080fe20000410000 */
[-C--:B------:R-:W-:Y:S01]  /*1caf0*/  FMUL.FTZ R132, R132, R116.reuse ;  /* 0x0000007484847220 */ /* 0x080fe20000410000 */
[----:B------:R-:W-:Y:S01]  /*1cb00*/  FMUL.FTZ R133, R133, R116 ;  /* 0x0000007485857220 */ /* 0x000fe20000410000 */
[-CC-:B------:R-:W-:Y:S01]  /*1cb10*/  FFMA.FTZ R119, R24, R114.reuse, -R111.reuse ;  /* 0x0000007218777223 */ /* 0x180fe2000001086f */
[-CC-:B------:R-:W-:Y:S01]  /*1cb20*/  FFMA.FTZ R125, R32, R114.reuse, -R111.reuse ;  /* 0x00000072207d7223 */ /* 0x180fe2000001086f */
[----:B------:R-:W3:Y:S04]  /*1cb30*/  LDSM.16.MT88.4 R24, [R226+0xa800] ;  /* 0x00a80000e218783b */ /* 0x000ee80000004200 */
[----:B------:R-:W4:Y:S01]  /*1cb40*/  LDSM.16.MT88.4 R32, [R222+0xa800] ;  /* 0x00a80000de20783b */ /* 0x000f220000004200 */
[C---:B-1----:R-:W-:Y:S06]  /*1cb50*/  HMMA.16816.F32.BF16 R28, R16.reuse, R8, R28 ;  /* 0x00000008101c723c */ /* 0x042fec000004181c */
[C---:B------:R-:W-:Y:S01]  /*1cb60*/  HMMA.16816.F32.BF16 R140, R16.reuse, R10, R140 ;  /* 0x0000000a108c723c */ /* 0x040fe2000004188c */
[----:B------:R-:W1:Y:S05]  /*1cb70*/  LDSM.16.MT88.4 R8, [R221+0xa800] ;  /* 0x00a80000dd08783b */ /* 0x000e6a0000004200 */
[C---:B--2---:R-:W-:Y:S06]  /*1cb80*/  HMMA.16816.F32.BF16 R136, R16.reuse, R4, R136 ;  /* 0x000000041088723c */ /* 0x044fec0000041888 */
[C---:B------:R-:W-:Y:S01]  /*1cb90*/  HMMA.16816.F32.BF16 R132, R16.reuse, R6, R132 ;  /* 0x000000061084723c */ /* 0x040fe20000041884 */
[----:B------:R-:W2:Y:S01]  /*1cba0*/  LDSM.16.MT88.4 R4, [R220+0xa800] ;  /* 0x00a80000dc04783b */ /* 0x000ea20000004200 */
[--C-:B------:R-:W-:Y:S01]  /*1cbb0*/  FFMA.FTZ R118, R22, R114, -R111.reuse ;  /* 0x0000007216767223 */ /* 0x100fe2000001086f */
        /* <DEDUP_REMOVED lines=8> */
[----:B------:R-:W-:Y:S01]  /*1cc40*/  FFMA.FTZ R124, R130, R114, -R111 ;  /* 0x00000072827c7223 */ /* 0x000fe2000001086f */
[----:B------:R-:W-:Y:S01]  /*1cc50*/  MUFU.EX2 R103, R103 ;  /* 0x0000006700677308 */ /* 0x000fe20000000800 */
[C---:B------:R-:W-:Y:S06]  /*1cc60*/  HMMA.16816.F32.BF16 R20, R16.reuse, R12, R20 ;  /* 0x0000000c1014723c */ /* 0x040fec0000041814 */
[----:B------:R-:W-:Y:S01]  /*1cc70*/  HMMA.16816.F32.BF16 R12, R16, R14, R148 ;  /* 0x0000000e100c723c */ /* 0x000fe20000041894 */
[----:B------:R-:W-:Y:S08]  /*1cc80*/  MUFU.EX2 R102, R102 ;  /* 0x0000006600667308 */ /* 0x000ff00000000800 */
[----:B------:R-:W-:Y:S08]  /*1cc90*/  MUFU.EX2 R101, R101 ;  /* 0x0000006500657308 */ /* 0x000ff00000000800 */
[----:B------:R-:W-:Y:S08]  /*1cca0*/  MUFU.EX2 R100, R100 ;  /* 0x0000006400647308 */ /* 0x000ff00000000800 */
[----:B------:R-:W-:Y:S08]  /*1ccb0*/  MUFU.EX2 R118, R118 ;  /* 0x0000007600767308 */ /* 0x000ff00000000800 */
[----:B------:R-:W3:Y:S08]  /*1ccc0*/  MUFU.EX2 R119, R119 ;  /* 0x0000007700777308 */ /* 0x000ef00000000800 */
[----:B------:R-:W-:Y:S08]  /*1ccd0*/  MUFU.EX2 R124, R124 ;  /* 0x0000007c007c7308 */ /* 0x000ff00000000800 */
[----:B------:R-:W4:Y:S01]  /*1cce0*/  MUFU.EX2 R125, R125 ;  /* 0x0000007d007d7308 */ /* 0x000f220000000800 */
[----:B---3--:R-:W-:-:S02]  /*1ccf0*/  F2FP.BF16.F32.PACK_AB R16, R119, R118 ;  /* 0x000000767710723e */ /* 0x008fc400000010ff */
[----:B------:R-:W-:Y:S02]  /*1cd00*/  F2FP.BF16.F32.PACK_AB R17, R102, R103 ;  /* 0x000000676611723e */ /* 0x000fe400000010ff */
[----:B------:R-:W-:Y:S02]  /*1cd10*/  F2FP.BF16.F32.PACK_AB R19, R100, R101 ;  /* 0x000000656413723e */ /* 0x000fe400000010ff */
[----:B----4-:R-:W-:-:S07]  /*1cd20*/  F2FP.BF16.F32.PACK_AB R18, R125, R124 ;  /* 0x0000007c7d12723e */ /* 0x010fce00000010ff */
[C---:B------:R-:W-:Y:S06]  /*1cd30*/  HMMA.16816.F32.BF16 R160, R16.reuse, R24, R160 ;  /* 0x0000001810a0723c */ /* 0x040fec00000418a0 */
        /* <DEDUP_REMOVED lines=8> */
[C---:B--2---:R-:W-:Y:S06]  /*1cdc0*/  HMMA.16816.F32.BF16 R136, R16.reuse, R4, R136 ;  /* 0x000000041088723c */ /* 0x044fec0000041888 */
[----:B------:R-:W-:Y:S01]  /*1cdd0*/  HMMA.16816.F32.BF16 R132, R16, R6, R132 ;  /* 0x000000061084723c */ /* 0x000fe20000041884 */
[----:B------:R-:W2:Y:S01]  /*1cde0*/  LDSM.16.MT88.4 R4, [R220+0xb000] ;  /* 0x00b00000dc04783b */ /* 0x000ea20000004200 */
        /* <DEDUP_REMOVED lines=211> */
[----:B------:R-:W-:Y:S05]  /*1db20*/  LDSM.16.MT88.4 R24, [R226+0xe800] ;  /* 0x00e80000e218783b */ /* 0x000fea0000004200 */
[C---:B------:R-:W-:Y:S06]  /*1db30*/  HMMA.16816.F32.BF16 R20, R4.reuse, R32, R20 ;  /* 0x000000200414723c */ /* 0x040fec0000041814 */
[C---:B------:R-:W-:Y:S01]  /*1db40*/  HMMA.16816.F32.BF16 R12, R4.reuse, R34, R12 ;  /* 0x00000022040c723c */ /* 0x040fe2000004180c */
[-CC-:B------:R-:W-:Y:S01]  /*1db50*/  FFMA.FTZ R70, R70, R114.reuse, -R107.reuse ;  /* 0x0000007246467223 */ /* 0x180fe2000001086b */
[-CC-:B------:R-:W-:Y:S01]  /*1db60*/  FFMA.FTZ R168, R168, R114.reuse, -R107.reuse ;  /* 0x00000072a8a87223 */ /* 0x180fe2000001086b */
[-CC-:B------:R-:W-:Y:S01]  /*1db70*/  FFMA.FTZ R66, R66, R114.reuse, -R107.reuse ;  /* 0x0000007242427223 */ /* 0x180fe2000001086b */
[-C--:B------:R-:W-:Y:S01]  /*1db80*/  FFMA.FTZ R197, R121, R114.reuse, -R107 ;  /* 0x0000007279c57223 */ /* 0x080fe2000001086b */
[-CC-:B------:R-:W-:Y:S01]  /*1db90*/  FFMA.FTZ R68, R68, R114.reuse, -R111.reuse ;  /* 0x0000007244447223 */ /* 0x180fe2000001086f */
[C---:B-1----:R-:W-:Y:S06]  /*1dba0*/  HMMA.16816.F32.BF16 R28, R4.reuse, R8, R28 ;  /* 0x00000008041c723c */ /* 0x042fec000004181c */
[C---:B------:R-:W-:Y:S06]  /*1dbb0*/  HMMA.16816.F32.BF16 R140, R4.reuse, R10, R140 ;  /* 0x0000000a048c723c */ /* 0x040fec000004188c */
[C---:B--2---:R-:W-:Y:S06]  /*1dbc0*/  HMMA.16816.F32.BF16 R136, R4.reuse, R16, R136 ;  /* 0x000000100488723c */ /* 0x044fec0000041888 */
[----:B------:R-:W-:Y:S01]  /*1dbd0*/  HMMA.16816.F32.BF16 R132, R4, R18, R132 ;  /* 0x000000120484723c */ /* 0x000fe20000041884 */
[----:B------:R-:W1:Y:S01]  /*1dbe0*/  LDSM.16.MT88.4 R4, [R220+0xe800] ;  /* 0x00e80000dc04783b */ /* 0x000e620000004200 */
[-CC-:B------:R-:W-:Y:S01]  /*1dbf0*/  FFMA.FTZ R69, R69, R114.reuse, -R111.reuse ;  /* 0x0000007245457223 */ /* 0x180fe2000001086f */
[-CC-:B------:R-:W-:Y:S01]  /*1dc00*/  FFMA.FTZ R64, R64, R114.reuse, -R111.reuse ;  /* 0x0000007240407223 */ /* 0x180fe2000001086f */
[----:B------:R-:W-:Y:S01]  /*1dc10*/  FFMA.FTZ R65, R65, R114, -R111 ;  /* 0x0000007241417223 */ /* 0x000fe2000001086f */
[----:B------:R-:W-:Y:S01]  /*1dc20*/  MUFU.EX2 R70, R70 ;  /* 0x0000004600467308 */ /* 0x000fe20000000800 */
[----:B------:R-:W2:Y:S04]  /*1dc30*/  LDSM.16.MT88.4 R8, [R221+0xe800] ;  /* 0x00e80000dd08783b */ /* 0x000ea80000004200 */
[----:B------:R-:W3:Y:S03]  /*1dc40*/  LDSM.16.MT88.4 R32, [R222+0xe800] ;  /* 0x00e80000de20783b */ /* 0x000ee60000004200 */
[----:B------:R-:W-:Y:S01]  /*1dc50*/  MUFU.EX2 R168, R168 ;  /* 0x000000a800a87308 */ /* 0x000fe20000000800 */
[----:B------:R-:W4:Y:S07]  /*1dc60*/  LDSM.16.MT88.4 R16, [R226+0xf000] ;  /* 0x00f00000e210783b */ /* 0x000f2e0000004200 */
[----:B------:R-:W-:Y:S08]  /*1dc70*/  MUFU.EX2 R66, R66 ;  /* 0x0000004200427308 */ /* 0x000ff00000000800 */
[----:B------:R-:W-:Y:S08]  /*1dc80*/  MUFU.EX2 R197, R197 ;  /* 0x000000c500c57308 */ /* 0x000ff00000000800 */
[----:B------:R-:W-:Y:S08]  /*1dc90*/  MUFU.EX2 R68, R68 ;  /* 0x0000004400447308 */ /* 0x000ff00000000800 */
[----:B------:R-:W1:Y:S08]  /*1dca0*/  MUFU.EX2 R69, R69 ;  /* 0x0000004500457308 */ /* 0x000e700000000800 */
[----:B------:R-:W-:Y:S08]  /*1dcb0*/  MUFU.EX2 R64, R64 ;  /* 0x0000004000407308 */ /* 0x000ff00000000800 */
[----:B------:R-:W2:Y:S01]  /*1dcc0*/  MUFU.EX2 R65, R65 ;  /* 0x0000004100417308 */ /* 0x000ea20000000800 */
[----:B-1----:R-:W-:-:S02]  /*1dcd0*/  F2FP.BF16.F32.PACK_AB R120, R69, R68 ;  /* 0x000000444578723e */ /* 0x002fc400000010ff */
[----:B------:R-:W-:Y:S02]  /*1dce0*/  F2FP.BF16.F32.PACK_AB R121, R168, R70 ;  /* 0x00000046a879723e */ /* 0x000fe400000010ff */
[----:B------:R-:W-:Y:S01]  /*1dcf0*/  F2FP.BF16.F32.PACK_AB R123, R197, R66 ;  /* 0x00000042c57b723e */ /* 0x000fe200000010ff */
[-CC-:B------:R-:W-:Y:S01]  /*1dd00*/  FFMA.FTZ R62, R62, R114.reuse, -R107.reuse ;  /* 0x000000723e3e7223 */ /* 0x180fe2000001086b */
[--C-:B------:R-:W-:Y:S01]  /*1dd10*/  FFMA.FTZ R63, R63, R114, -R107.reuse ;  /* 0x000000723f3f7223 */ /* 0x100fe2000001086b */
[----:B--2---:R-:W-:Y:S01]  /*1dd20*/  F2FP.BF16.F32.PACK_AB R122, R65, R64 ;  /* 0x00000040417a723e */ /* 0x004fe200000010ff */
[-CC-:B------:R-:W-:Y:S01]  /*1dd30*/  FFMA.FTZ R58, R58, R114.reuse, -R107.reuse ;  /* 0x000000723a3a7223 */ /* 0x180fe2000001086b */
[-C--:B------:R-:W-:Y:S01]  /*1dd40*/  FFMA.FTZ R59, R59, R114.reuse, -R107 ;  /* 0x000000723b3b7223 */ /* 0x080fe2000001086b */
[-CC-:B------:R-:W-:Y:S01]  /*1dd50*/  FFMA.FTZ R60, R60, R114.reuse, -R111.reuse ;  /* 0x000000723c3c7223 */ /* 0x180fe2000001086f */
[----:B------:R-:W-:-:S03]  /*1dd60*/  FFMA.FTZ R61, R61, R114, -R111 ;  /* 0x000000723d3d7223 */ /* 0x000fc6000001086f */
[----:B------:R-:W-:Y:S01]  /*1dd70*/  HMMA.16816.F32.BF16 R136, R120, R4, R136 ;  /* 0x000000047888723c */ /* 0x000fe20000041888 */
[-CC-:B------:R-:W-:Y:S01]  /*1dd80*/  FFMA.FTZ R56, R56, R114.reuse, -R111.reuse ;  /* 0x0000007238387223 */ /* 0x180fe2000001086f */
[----:B------:R-:W-:-:S04]  /*1dd90*/  FFMA.FTZ R57, R57, R114, -R111 ;  /* 0x0000007239397223 */ /* 0x000fc8000001086f */
[----:B------:R-:W-:Y:S01]  /*1dda0*/  HMMA.16816.F32.BF16 R132, R120, R6, R132 ;  /* 0x000000067884723c */ /* 0x000fe20000041884 */
[----:B------:R-:W1:Y:S01]  /*1ddb0*/  LDSM.16.MT88.4 R4, [R220+0xf000] ;  /* 0x00f00000dc04783b */ /* 0x000e620000004200 */
[----:B------:R-:W-:Y:S01]  /*1ddc0*/  MUFU.EX2 R62, R62 ;  /* 0x0000003e003e7308 */ /* 0x000fe20000000800 */
[----:B------:R-:W-:-:S03]  /*1ddd0*/  FFMA.FTZ R166, R250, R167, R166 ;  /* 0x000000a7faa67223 */ /* 0x000fc600000100a6 */
[----:B------:R-:W-:Y:S01]  /*1dde0*/  HMMA.16816.F32.BF16 R160, R120, R24, R160 ;  /* 0x0000001878a0723c */ /* 0x000fe200000418a0 */
[----:B------:R-:W-:-:S03]  /*1ddf0*/  FFMA.FTZ R110, R249, R116, R110 ;  /* 0x00000074f96e7223 */ /* 0x000fc6000001006e */
[----:B------:R-:W2:Y:S02]  /*1de00*/  MUFU.EX2 R63, R63 ;  /* 0x0000003f003f7308 */ /* 0x000ea40000000800 */
[----:B------:R-:W-:Y:S01]  /*1de10*/  HMMA.16816.F32.BF16 R156, R120, R26, R156 ;  /* 0x0000001a789c723c */ /* 0x000fe2000004189c */
[----:B------:R-:W-:-:S05]  /*1de20*/  FADD.FTZ R166, R106, R166 ;  /* 0x000000a66aa67221 */ /* 0x000fca0000010000 */
[----:B------:R-:W-:Y:S01]  /*1de30*/  MUFU.EX2 R58, R58 ;  /* 0x0000003a003a7308 */ /* 0x000fe20000000800 */
[----:B------:R-:W-:-:S07]  /*1de40*/  FFMA.FTZ R50, R50, R114, -R107 ;  /* 0x0000007232327223 */ /* 0x000fce000001086b */
[----:B------:R-:W-:Y:S01]  /*1de50*/  MUFU.EX2 R59, R59 ;  /* 0x0000003b003b7308 */ /* 0x000fe20000000800 */
[----:B------:R-:W-:-:S07]  /*1de60*/  FADD.FTZ R109, R109, R110 ;  /* 0x0000006e6d6d7221 */ /* 0x000fce0000010000 */
[----:B------:R-:W-:Y:S08]  /*1de70*/  MUFU.EX2 R60, R60 ;  /* 0x0000003c003c7308 */ /* 0x000ff00000000800 */
[----:B------:R-:W-:Y:S08]  /*1de80*/  MUFU.EX2 R61, R61 ;  /* 0x0000003d003d7308 */ /* 0x000ff00000000800 */
[----:B------:R-:W-:Y:S08]  /*1de90*/  MUFU.EX2 R56, R56 ;  /* 0x0000003800387308 */ /* 0x000ff00000000800 */
[----:B------:R-:W4:Y:S01]  /*1dea0*/  MUFU.EX2 R57, R57 ;  /* 0x0000003900397308 */ /* 0x000f220000000800 */
[C---:B------:R-:W-:Y:S01]  /*1deb0*/  HMMA.16816.F32.BF16 R28, R120.reuse, R8, R28 ;  /* 0x00000008781c723c */ /* 0x040fe2000004181c */
[----:B------:R-:W-:Y:S01]  /*1dec0*/  FADD.FTZ R166, R105, R166 ;  /* 0x000000a669a67221 */ /* 0x000fe20000010000 */
[----:B------:R-:W-:Y:S04]  /*1ded0*/  LDSM.16.MT88.4 R24, [R222+0xf000] ;  /* 0x00f00000de18783b */ /* 0x000fe80000004200 */
[C---:B------:R-:W-:Y:S01]  /*1dee0*/  HMMA.16816.F32.BF16 R140, R120.reuse, R10, R140 ;  /* 0x0000000a788c723c */ /* 0x040fe2000004188c */
[----:B------:R-:W1:Y:S01]  /*1def0*/  LDSM.16.MT88.4 R8, [R221+0xf000] ;  /* 0x00f00000dd08783b */ /* 0x000e620000004200 */
[----:B------:R2:W-:Y:S04]  /*1df00*/  MUFU.EX2 R105, R50 ;  /* 0x0000003200697308 */ /* 0x0005e80000000800 */
[C---:B---3--:R-:W-:Y:S07]  /*1df10*/  HMMA.16816.F32.BF16 R20, R120.reuse, R32, R20 ;  /* 0x000000207814723c */ /* 0x048fee0000041814 */
[----:B------:R-:W-:Y:S01]  /*1df20*/  FFMA.FTZ R32, R51, R114, -R107 ;  /* 0x0000007233207223 */ /* 0x000fe2000001086b */
[----:B------:R-:W-:Y:S01]  /*1df30*/  HMMA.16816.F32.BF16 R12, R120, R34, R12 ;  /* 0x00000022780c723c */ /* 0x000fe2000004180c */
[----:B--2---:R-:W-:Y:S01]  /*1df40*/  FADD.FTZ R50, R108, R109 ;  /* 0x0000006d6c327221 */ /* 0x004fe20000010000 */
[----:B------:R-:W-:-:S03]  /*1df50*/  F2FP.BF16.F32.PACK_AB R33, R63, R62 ;  /* 0x0000003e3f21723e */ /* 0x000fc600000010ff */
[----:B------:R-:W-:Y:S02]  /*1df60*/  FADD.FTZ R50, R0, R50 ;  /* 0x0000003200327221 */ /* 0x000fe40000010000 */
[----:B----4-:R-:W-:Y:S01]  /*1df70*/  F2FP.BF16.F32.PACK_AB R34, R57, R56 ;  /* 0x000000383922723e */ /* 0x010fe200000010ff */
[----:B------:R2:W-:Y:S01]  /*1df80*/  MUFU.EX2 R0, R32 ;  /* 0x0000002000007308 */ /* 0x0005e20000000800 */
[----:B------:R-:W-:Y:S02]  /*1df90*/  F2FP.BF16.F32.PACK_AB R35, R59, R58 ;  /* 0x0000003a3b23723e */ /* 0x000fe400000010ff */
[----:B--2---:R-:W-:-:S07]  /*1dfa0*/  F2FP.BF16.F32.PACK_AB R32, R61, R60 ;  /* 0x0000003c3d20723e */ /* 0x004fce00000010ff */
[C---:B------:R-:W-:Y:S06]  /*1dfb0*/  HMMA.16816.F32.BF16 R160, R32.reuse, R16, R160 ;  /* 0x0000001020a0723c */ /* 0x040fec00000418a0 */
[----:B------:R-:W-:Y:S01]  /*1dfc0*/  HMMA.16816.F32.BF16 R156, R32, R18, R156 ;  /* 0x00000012209c723c */ /* 0x000fe2000004189c */
[----:B------:R-:W2:Y:S01]  /*1dfd0*/  LDSM.16.MT88.4 R16, [R226+0xf800] ;  /* 0x00f80000e210783b */ /* 0x000ea20000004200 */
[----:B------:R-:W-:Y:S01]  /*1dfe0*/  FADD.FTZ R51, R104, R166 ;  /* 0x000000a668337221 */ /* 0x000fe20000010000 */
[----:B------:R-:W-:-:S03]  /*1dff0*/  FFMA.FTZ R54, R54, R114, -R107 ;  /* 0x0000007236367223 */ /* 0x000fc6000001086b */
[----:B-1----:R-:W-:Y:S01]  /*1e000*/  HMMA.16816.F32.BF16 R136, R32, R4, R136 ;  /* 0x000000042088723c */ /* 0x002fe20000041888 */
[-C--:B------:R-:W-:Y:S01]  /*1e010*/  FFMA.FTZ R55, R55, R114.reuse, -R107 ;  /* 0x0000007237377223 */ /* 0x080fe2000001086b */
[-CC-:B------:R-:W-:Y:S01]  /*1e020*/  FFMA.FTZ R52, R52, R114.reuse, -R111.reuse ;  /* 0x0000007234347223 */ /* 0x180fe2000001086f */
[----:B------:R-:W-:-:S03]  /*1e030*/  FFMA.FTZ R53, R53, R114, -R111 ;  /* 0x0000007235357223 */ /* 0x000fc6000001086f */
[C---:B------:R-:W-:Y:S01]  /*1e040*/  HMMA.16816.F32.BF16 R132, R32.reuse, R6, R132 ;  /* 0x000000062084723c */ /* 0x040fe20000041884 */
[----:B------:R-:W1:Y:S01]  /*1e050*/  LDSM.16.MT88.4 R4, [R220+0xf800] ;  /* 0x00f80000dc04783b */ /* 0x000e620000004200 */
[-CC-:B------:R-:W-:Y:S01]  /*1e060*/  FFMA.FTZ R104, R48, R114.reuse, -R111.reuse ;  /* 0x0000007230687223 */ /* 0x180fe2000001086f */
[----:B------:R-:W-:Y:S01]  /*1e070*/  FFMA.FTZ R106, R49, R114, -R111 ;  /* 0x00000072316a7223 */ /* 0x000fe2000001086f */
[----:B------:R-:W-:Y:S08]  /*1e080*/  MUFU.EX2 R54, R54 ;  /* 0x0000003600367308 */ /* 0x000ff00000000800 */
[----:B------:R-:W-:Y:S08]  /*1e090*/  MUFU.EX2 R55, R55 ;  /* 0x0000003700377308 */ /* 0x000ff00000000800 */
[----:B------:R-:W-:Y:S08]  /*1e0a0*/  MUFU.EX2 R52, R52 ;  /* 0x0000003400347308 */ /* 0x000ff00000000800 */
[----:B------:R-:W3:Y:S08]  /*1e0b0*/  MUFU.EX2 R53, R53 ;  /* 0x0000003500357308 */ /* 0x000ef00000000800 */
[----:B------:R-:W-:Y:S08]  /*1e0c0*/  MUFU.EX2 R104, R104 ;  /* 0x0000006800687308 */ /* 0x000ff00000000800 */
[----:B------:R-:W4:Y:S01]  /*1e0d0*/  MUFU.EX2 R106, R106 ;  /* 0x0000006a006a7308 */ /* 0x000f220000000800 */
[----:B------:R-:W-:Y:S01]  /*1e0e0*/  HMMA.16816.F32.BF16 R28, R32, R8, R28 ;  /* 0x00000008201c723c */ /* 0x000fe2000004181c */
[----:B------:R-:W-:Y:S01]  /*1e0f0*/  FADD.FTZ R51, R103, R51 ;  /* 0x0000003367337221 */ /* 0x000fe20000010000 */
[----:B------:R-:W-:-:S04]  /*1e100*/  FADD.FTZ R50, R118, R50 ;  /* 0x0000003276327221 */ /* 0x000fc80000010000 */
[C---:B------:R-:W-:Y:S01]  /*1e110*/  HMMA.16816.F32.BF16 R140, R32.reuse, R10, R140 ;  /* 0x0000000a208c723c */ /* 0x040fe2000004188c */
[----:B------:R-:W1:Y:S01]  /*1e120*/  LDSM.16.MT88.4 R8, [R221+0xf800] ;  /* 0x00f80000dd08783b */ /* 0x000e620000004200 */
[----:B------:R-:W-:Y:S01]  /*1e130*/  FADD.FTZ R102, R102, R51 ;  /* 0x0000003366667221 */ /* 0x000fe20000010000 */
[----:B------:R-:W-:Y:S01]  /*1e140*/  FADD.FTZ R119, R119, R50 ;  /* 0x0000003277777221 */ /* 0x000fe20000010000 */
[----:B---3--:R-:W-:Y:S02]  /*1e150*/  F2FP.BF16.F32.PACK_AB R48, R53, R52 ;  /* 0x000000343530723e */ /* 0x008fe400000010ff */
[C---:B------:R-:W-:Y:S01]  /*1e160*/  HMMA.16816.F32.BF16 R20, R32.reuse, R24, R20 ;  /* 0x000000182014723c */ /* 0x040fe20000041814 */
[----:B------:R-:W-:Y:S02]  /*1e170*/  F2FP.BF16.F32.PACK_AB R49, R55, R54 ;  /* 0x000000363731723e */ /* 0x000fe400000010ff */
[----:B------:R-:W-:Y:S02]  /*1e180*/  F2FP.BF16.F32.PACK_AB R51, R0, R105 ;  /* 0x000000690033723e */ /* 0x000fe400000010ff */
[----:B----4-:R-:W-:Y:S01]  /*1e190*/  F2FP.BF16.F32.PACK_AB R50, R106, R104 ;  /* 0x000000686a32723e */ /* 0x010fe200000010ff */
[----:B------:R-:W-:Y:S01]  /*1e1a0*/  HMMA.16816.F32.BF16 R12, R32, R26, R12 ;  /* 0x0000001a200c723c */ /* 0x000fe2000004180c */
[----:B------:R-:W3:Y:S01]  /*1e1b0*/  LDSM.16.MT88.4 R24, [R222+0xf800] ;  /* 0x00f80000de18783b */ /* 0x000ee20000004200 */
[----:B------:R-:W-:Y:S01]  /*1e1c0*/  FADD.FTZ R102, R101, R102 ;  /* 0x0000006665667221 */ /* 0x000fe20000010000 */
[----:B------:R-:W-:-:S03]  /*1e1d0*/  FADD.FTZ R119, R124, R119 ;  /* 0x000000777c777221 */ /* 0x000fc60000010000 */
[C---:B--2---:R-:W-:Y:S06]  /*1e1e0*/  HMMA.16816.F32.BF16 R160, R48.reuse, R16, R160 ;  /* 0x0000001030a0723c */ /* 0x044fec00000418a0 */
[----:B------:R-:W-:Y:S01]  /*1e1f0*/  HMMA.16816.F32.BF16 R156, R48, R18, R156 ;  /* 0x00000012309c723c */ /* 0x000fe2000004189c */
[----:B------:R-:W2:Y:S01]  /*1e200*/  LDSM.16.MT88.4 R16, [R226+0x10000] ;  /* 0x01000000e210783b */ /* 0x000ea20000004200 */
[----:B------:R-:W-:Y:S01]  /*1e210*/  FADD.FTZ R100, R100, R102 ;  /* 0x0000006664647221 */ /* 0x000fe20000010000 */
[----:B------:R-:W-:-:S03]  /*1e220*/  FADD.FTZ R125, R125, R119 ;  /* 0x000000777d7d7221 */ /* 0x000fc60000010000 */
[----:B-1----:R-:W-:Y:S01]  /*1e230*/  HMMA.16816.F32.BF16 R136, R48, R4, R136 ;  /* 0x000000043088723c */ /* 0x002fe20000041888 */
[-CC-:B------:R-:W-:Y:S01]  /*1e240*/  FFMA.FTZ R46, R46, R114.reuse, -R107.reuse ;  /* 0x000000722e2e7223 */ /* 0x180fe2000001086b */
[-CC-:B------:R-:W-:Y:S01]  /*1e250*/  FFMA.FTZ R47, R47, R114.reuse, -R107.reuse ;  /* 0x000000722f2f7223 */ /* 0x180fe2000001086b */
[----:B------:R-:W-:-:S03]  /*1e260*/  FFMA.FTZ R38, R38, R114, -R107 ;  /* 0x0000007226267223 */ /* 0x000fc6000001086b */
[----:B------:R-:W-:Y:S01]  /*1e270*/  HMMA.16816.F32.BF16 R132, R48, R6, R132 ;  /* 0x000000063084723c */ /* 0x000fe20000041884 */
[----:B------:R-:W1:Y:S01]  /*1e280*/  LDSM.16.MT88.4 R4, [R220+0x10000] ;  /* 0x01000000dc04783b */ /* 0x000e620000004200 */
[-C--:B------:R-:W-:Y:S01]  /*1e290*/  FFMA.FTZ R39, R39, R114.reuse, -R107 ;  /* 0x0000007227277223 */ /* 0x080fe2000001086b */
[-CC-:B------:R-:W-:Y:S01]  /*1e2a0*/  FFMA.FTZ R44, R44, R114.reuse, -R111.reuse ;  /* 0x000000722c2c7223 */ /* 0x180fe2000001086f */
[-CC-:B------:R-:W-:Y:S01]  /*1e2b0*/  FFMA.FTZ R45, R45, R114.reuse, -R111.reuse ;  /* 0x000000722d2d7223 */ /* 0x180fe2000001086f */
[-CC-:B------:R-:W-:Y:S01]  /*1e2c0*/  FFMA.FTZ R36, R36, R114.reuse, -R111.reuse ;  /* 0x0000007224247223 */ /* 0x180fe2000001086f */
[----:B------:R-:W-:Y:S01]  /*1e2d0*/  FFMA.FTZ R37, R37, R114, -R111 ;  /* 0x0000007225257223 */ /* 0x000fe2000001086f */
[----:B------:R-:W-:Y:S01]  /*1e2e0*/  FADD.FTZ R100, R99, R100 ;  /* 0x0000006463647221 */ /* 0x000fe20000010000 */
[----:B------:R-:W-:Y:S01]  /*1e2f0*/  FADD.FTZ R125, R131, R125 ;  /* 0x0000007d837d7221 */ /* 0x000fe20000010000 */
[----:B------:R-:W-:Y:S02]  /*1e300*/  MUFU.EX2 R46, R46 ;  /* 0x0000002e002e7308 */ /* 0x000fe40000000800 */
[----:B------:R-:W-:Y:S01]  /*1e310*/  FADD.FTZ R100, R98, R100 ;  /* 0x0000006462647221 */ /* 0x000fe20000010000 */
[----:B------:R-:W-:-:S03]  /*1e320*/  FADD.FTZ R125, R144, R125 ;  /* 0x0000007d907d7221 */ /* 0x000fc60000010000 */
[----:B------:R-:W-:Y:S02]  /*1e330*/  FADD.FTZ R100, R115, R100 ;  /* 0x0000006473647221 */ /* 0x000fe40000010000 */
[----:B------:R-:W-:Y:S01]  /*1e340*/  MUFU.EX2 R47, R47 ;  /* 0x0000002f002f7308 */ /* 0x000fe20000000800 */
[----:B------:R-:W-:Y:S01]  /*1e350*/  FADD.FTZ R145, R145, R125 ;  /* 0x0000007d91917221 */ /* 0x000fe20000010000 */
[----:B------:R-:W-:-:S06]  /*1e360*/  FADD.FTZ R2, R2, R100 ;  /* 0x0000006402027221 */ /* 0x000fcc0000010000 */
[----:B------:R-:W-:Y:S01]  /*1e370*/  MUFU.EX2 R38, R38 ;  /* 0x0000002600267308 */ /* 0x000fe20000000800 */
[----:B------:R-:W-:-:S07]  /*1e380*/  FADD.FTZ R145, R146, R145 ;  /* 0x0000009192917221 */ /* 0x000fce0000010000 */
[----:B------:R-:W-:Y:S08]  /*1e390*/  MUFU.EX2 R39, R39 ;  /* 0x0000002700277308 */ /* 0x000ff00000000800 */
[----:B------:R-:W-:Y:S08]  /*1e3a0*/  MUFU.EX2 R44, R44 ;  /* 0x0000002c002c7308 */ /* 0x000ff00000000800 */
[----:B------:R-:W4:Y:S08]  /*1e3b0*/  MUFU.EX2 R45, R45 ;  /* 0x0000002d002d7308 */ /* 0x000f300000000800 */
[----:B------:R-:W-:Y:S08]  /*1e3c0*/  MUFU.EX2 R36, R36 ;  /* 0x0000002400247308 */ /* 0x000ff00000000800 */
[----:B------:R-:W2:Y:S01]  /*1e3d0*/  MUFU.EX2 R37, R37 ;  /* 0x0000002500257308 */ /* 0x000ea20000000800 */
[----:B------:R-:W-:Y:S01]  /*1e3e0*/  HMMA.16816.F32.BF16 R28, R48, R8, R28 ;  /* 0x00000008301c723c */ /* 0x000fe2000004181c */
[----:B------:R-:W-:Y:S01]  /*1e3f0*/  FADD.FTZ R127, R127, R2 ;  /* 0x000000027f7f7221 */ /* 0x000fe20000010000 */
[----:B------:R-:W-:-:S04]  /*1e400*/  FADD.FTZ R145, R151, R145 ;  /* 0x0000009197917221 */ /* 0x000fc80000010000 */
[C---:B------:R-:W-:Y:S01]  /*1e410*/  HMMA.16816.F32.BF16 R140, R48.reuse, R10, R140 ;  /* 0x0000000a308c723c */ /* 0x040fe2000004188c */
[----:B------:R-:W1:Y:S01]  /*1e420*/  LDSM.16.MT88.4 R8, [R221+0x10000] ;  /* 0x01000000dd08783b */ /* 0x000e620000004200 */
[----:B------:R-:W-:Y:S01]  /*1e430*/  FADD.FTZ R127, R128, R127 ;  /* 0x0000007f807f7221 */ /* 0x000fe20000010000 */
[----:B------:R-:W-:Y:S01]  /*1e440*/  FADD.FTZ R152, R152, R145 ;  /* 0x0000009198987221 */ /* 0x000fe20000010000 */
[----:B----4-:R-:W-:Y:S02]  /*1e450*/  F2FP.BF16.F32.PACK_AB R32, R45, R44 ;  /* 0x0000002c2d20723e */ /* 0x010fe400000010ff */
[C---:B---3--:R-:W-:Y:S01]  /*1e460*/  HMMA.16816.F32.BF16 R20, R48.reuse, R24, R20 ;  /* 0x000000183014723c */ /* 0x048fe20000041814 */
[----:B------:R-:W-:Y:S01]  /*1e470*/  F2FP.BF16.F32.PACK_AB R33, R47, R46 ;  /* 0x0000002e2f21723e */ /* 0x000fe200000010ff */
[----:B------:R-:W-:Y:S01]  /*1e480*/  FADD.FTZ R127, R129, R127 ;  /* 0x0000007f817f7221 */ /* 0x000fe20000010000 */
[----:B------:R-:W-:Y:S01]  /*1e490*/  F2FP.BF16.F32.PACK_AB R35, R39, R38 ;  /* 0x000000262723723e */ /* 0x000fe200000010ff */
[----:B------:R-:W-:Y:S01]  /*1e4a0*/  FADD.FTZ R152, R153, R152 ;  /* 0x0000009899987221 */ /* 0x000fe20000010000 */
[----:B--2---:R-:W-:Y:S01]  /*1e4b0*/  F2FP.BF16.F32.PACK_AB R34, R37, R36 ;  /* 0x000000242522723e */ /* 0x004fe200000010ff */
[----:B------:R-:W-:Y:S01]  /*1e4c0*/  HMMA.16816.F32.BF16 R12, R48, R26, R12 ;  /* 0x0000001a300c723c */ /* 0x000fe2000004180c */
[----:B------:R-:W2:Y:S01]  /*1e4d0*/  LDSM.16.MT88.4 R24, [R222+0x10000] ;  /* 0x01000000de18783b */ /* 0x000ea20000004200 */
[----:B------:R-:W-:Y:S01]  /*1e4e0*/  FADD.FTZ R127, R130, R127 ;  /* 0x0000007f827f7221 */ /* 0x000fe20000010000 */
[----:B------:R-:W-:-:S03]  /*1e4f0*/  FADD.FTZ R152, R154, R152 ;  /* 0x000000989a987221 */ /* 0x000fc60000010000 */
[----:B------:R-:W-:Y:S01]  /*1e500*/  HMMA.16816.F32.BF16 R160, R32, R16, R160 ;  /* 0x0000001020a0723c */ /* 0x000fe200000418a0 */
[----:B------:R-:W-:Y:S01]  /*1e510*/  FADD.FTZ R147, R147, R127 ;  /* 0x0000007f93937221 */ /* 0x000fe20000010000 */
[----:B------:R-:W-:-:S04]  /*1e520*/  FADD.FTZ R175, R175, R152 ;  /* 0x00000098afaf7221 */ /* 0x000fc80000010000 */
[C---:B------:R-:W-:Y:S01]  /*1e530*/  HMMA.16816.F32.BF16 R156, R32.reuse, R18, R156 ;  /* 0x00000012209c723c */ /* 0x040fe2000004189c */
[----:B------:R-:W3:Y:S01]  /*1e540*/  LDSM.16.MT88.4 R16, [R226+0x10800] ;  /* 0x01080000e210783b */ /* 0x000ee20000004200 */
[----:B------:R-:W-:Y:S01]  /*1e550*/  FADD.FTZ R147, R148, R147 ;  /* 0x0000009394937221 */ /* 0x000fe20000010000 */
[----:B------:R-:W-:Y:S01]  /*1e560*/  FADD.FTZ R175, R176, R175 ;  /* 0x000000afb0af7221 */ /* 0x000fe20000010000 */
[-CC-:B------:R-:W-:Y:S02]  /*1e570*/  FFMA.FTZ R49, R74, R114.reuse, -R111.reuse ;  /* 0x000000724a317223 */ /* 0x180fe4000001086f */
[----:B-1----:R-:W-:Y:S01]  /*1e580*/  HMMA.16816.F32.BF16 R136, R32, R4, R136 ;  /* 0x000000042088723c */ /* 0x002fe20000041888 */
[----:B------:R-:W-:Y:S01]  /*1e590*/  FFMA.FTZ R50, R67, R114, -R111 ;  /* 0x0000007243327223 */ /* 0x000fe2000001086f */
[----:B------:R-:W-:Y:S01]  /*1e5a0*/  FADD.FTZ R149, R149, R147 ;  /* 0x0000009395957221 */ /* 0x000fe20000010000 */
[----:B------:R-:W-:-:S03]  /*1e5b0*/  FADD.FTZ R177, R177, R175 ;  /* 0x000000afb1b17221 */ /* 0x000fc60000010000 */
[----:B------:R-:W-:Y:S01]  /*1e5c0*/  HMMA.16816.F32.BF16 R132, R32, R6, R132 ;  /* 0x000000062084723c */ /* 0x000fe20000041884 */
[----:B------:R-:W1:Y:S01]  /*1e5d0*/  LDSM.16.MT88.4 R4, [R221+0x10800] ;  /* 0x01080000dd04783b */ /* 0x000e620000004200 */
[-CC-:B------:R-:W-:Y:S01]  /*1e5e0*/  FFMA.FTZ R78, R78, R114.reuse, -R107.reuse ;  /* 0x000000724e4e7223 */ /* 0x180fe2000001086b */
[-CC-:B------:R-:W-:Y:S01]  /*1e5f0*/  FFMA.FTZ R71, R71, R114.reuse, -R107.reuse ;  /* 0x0000007247477223 */ /* 0x180fe2000001086b */
[-C--:B------:R-:W-:Y:S01]  /*1e600*/  FFMA.FTZ R48, R84, R114.reuse, -R107 ;  /* 0x0000007254307223 */ /* 0x080fe2000001086b */
        /* <DEDUP_REMOVED lines=13> */
[----:B------:R-:W4:Y:S08]  /*1e6e0*/  MUFU.EX2 R50, R50 ;  /* 0x0000003200327308 */ /* 0x000f300000000800 */
[----:B------:R-:W-:Y:S08]  /*1e6f0*/  MUFU.EX2 R51, R51 ;  /* 0x0000003300337308 */ /* 0x000ff00000000800 */
[----:B------:R-:W3:Y:S08]  /*1e700*/  MUFU.EX2 R67, R67 ;  /* 0x0000004300437308 */ /* 0x000ef00000000800 */
[----:B------:R-:W1:Y:S01]  /*1e710*/  MUFU.EX2 R74, R74 ;  /* 0x0000004a004a7308 */ /* 0x000e620000000800 */
[----:B------:R-:W-:Y:S01]  /*1e720*/  HMMA.16816.F32.BF16 R28, R32, R8, R28 ;  /* 0x00000008201c723c */ /* 0x000fe2000004181c */
[----:B------:R-:W-:Y:S01]  /*1e730*/  FADD.FTZ R171, R171, R155 ;  /* 0x0000009babab7221 */ /* 0x000fe20000010000 */
[----:B------:R-:W-:-:S04]  /*1e740*/  FADD.FTZ R187, R187, R185 ;  /* 0x000000b9bbbb7221 */ /* 0x000fc80000010000 */
[----:B------:R-:W-:Y:S01]  /*1e750*/  HMMA.16816.F32.BF16 R140, R32, R10, R140 ;  /* 0x0000000a208c723c */ /* 0x000fe2000004188c */
[----:B------:R-:W1:Y:S01]  /*1e760*/  LDSM.16.MT88.4 R8, [R222+0x10800] ;  /* 0x01080000de08783b */ /* 0x000e620000004200 */
[----:B------:R-:W-:Y:S01]  /*1e770*/  FADD.FTZ R171, R174, R171 ;  /* 0x000000abaeab7221 */ /* 0x000fe20000010000 */
[----:B------:R-:W-:-:S03]  /*1e780*/  FADD.FTZ R187, R188, R187 ;  /* 0x000000bbbcbb7221 */ /* 0x000fc60000010000 */
[----:B--2---:R-:W-:Y:S01]  /*1e790*/  HMMA.16816.F32.BF16 R20, R32, R24, R20 ;  /* 0x000000182014723c */ /* 0x004fe20000041814 */
[----:B------:R-:W-:Y:S01]  /*1e7a0*/  FADD.FTZ R179, R179, R171 ;  /* 0x000000abb3b37221 */ /* 0x000fe20000010000 */
[----:B------:R-:W-:-:S04]  /*1e7b0*/  FADD.FTZ R169, R169, R187 ;  /* 0x000000bba9a97221 */ /* 0x000fc80000010000 */
[----:B------:R-:W-:Y:S01]  /*1e7c0*/  HMMA.16816.F32.BF16 R12, R32, R26, R12 ;  /* 0x0000001a200c723c */ /* 0x000fe2000004180c */
[----:B----4-:R-:W-:Y:S01]  /*1e7d0*/  F2FP.BF16.F32.PACK_AB R24, R50, R49 ;  /* 0x000000313218723e */ /* 0x010fe200000010ff */
[----:B------:R-:W-:Y:S01]  /*1e7e0*/  FFMA.FTZ R75, R81, R114, -R107 ;  /* 0x00000072514b7223 */ /* 0x000fe2000001086b */
[----:B------:R-:W-:Y:S01]  /*1e7f0*/  F2FP.BF16.F32.PACK_AB R25, R71, R78 ;  /* 0x0000004e4719723e */ /* 0x000fe200000010ff */
[----:B------:R-:W-:Y:S01]  /*1e800*/  FADD.FTZ R179, R180, R179 ;  /* 0x000000b3b4b37221 */ /* 0x000fe20000010000 */
[----:B------:R-:W-:Y:S01]  /*1e810*/  FADD.FTZ R169, R191, R169 ;  /* 0x000000a9bfa97221 */ /* 0x000fe20000010000 */
[-C--:B------:R-:W-:Y:S01]  /*1e820*/  FFMA.FTZ R77, R92, R114.reuse, -R107 ;  /* 0x000000725c4d7223 */ /* 0x080fe2000001086b */
[----:B---3--:R-:W-:Y:S01]  /*1e830*/  F2FP.BF16.F32.PACK_AB R26, R67, R51 ;  /* 0x00000033431a723e */ /* 0x008fe200000010ff */
[----:B------:R-:W-:Y:S01]  /*1e840*/  FFMA.FTZ R79, R79, R114, -R111 ;  /* 0x000000724f4f7223 */ /* 0x000fe2000001086f */
[----:B-1----:R-:W-:Y:S01]  /*1e850*/  F2FP.BF16.F32.PACK_AB R27, R74, R48 ;  /* 0x000000304a1b723e */ /* 0x002fe200000010ff */
[----:B------:R-:W-:Y:S01]  /*1e860*/  FADD.FTZ R179, R181, R179 ;  /* 0x000000b3b5b37221 */ /* 0x000fe20000010000 */
[----:B------:R-:W-:Y:S01]  /*1e870*/  FADD.FTZ R169, R126, R169 ;  /* 0x000000a97ea97221 */ /* 0x000fe20000010000 */
[-CC-:B------:R-:W-:Y:S01]  /*1e880*/  FFMA.FTZ R82, R90, R114.reuse, -R111.reuse ;  /* 0x000000725a527223 */ /* 0x180fe2000001086f */
[-C--:B------:R-:W-:Y:S01]  /*1e890*/  FFMA.FTZ R83, R83, R114.reuse, -R111 ;  /* 0x0000007253537223 */ /* 0x080fe2000001086f */
[-CC-:B------:R-:W-:Y:S01]  /*1e8a0*/  FFMA.FTZ R84, R85, R114.reuse, -R107.reuse ;  /* 0x0000007255547223 */ /* 0x180fe2000001086b */
[-C--:B------:R-:W-:Y:S01]  /*1e8b0*/  FFMA.FTZ R88, R88, R114.reuse, -R107 ;  /* 0x0000007258587223 */ /* 0x080fe2000001086b */
[C---:B------:R-:W-:Y:S01]  /*1e8c0*/  HMMA.16816.F32.BF16 R160, R24.reuse, R16, R160 ;  /* 0x0000001018a0723c */ /* 0x040fe200000418a0 */
[----:B------:R-:W-:Y:S01]  /*1e8d0*/  FADD.FTZ R184, R184, R179 ;  /* 0x000000b3b8b87221 */ /* 0x000fe20000010000 */
[-C--:B------:R-:W-:Y:S01]  /*1e8e0*/  FFMA.FTZ R249, R96, R114.reuse, -R111 ;  /* 0x0000007260f97223 */ /* 0x080fe2000001086f */
[-CC-:B------:R-:W-:Y:S01]  /*1e8f0*/  FFMA.FTZ R250, R93, R114.reuse, -R107.reuse ;  /* 0x000000725dfa7223 */ /* 0x180fe2000001086b */
[-C--:B------:R-:W-:Y:S01]  /*1e900*/  FFMA.FTZ R87, R87, R114.reuse, -R107 ;  /* 0x0000007257577223 */ /* 0x080fe2000001086b */
[-C--:B------:R-:W-:Y:S01]  /*1e910*/  FFMA.FTZ R94, R94, R114.reuse, -R111 ;  /* 0x000000725e5e7223 */ /* 0x080fe2000001086f */
[C---:B------:R-:W-:Y:S01]  /*1e920*/  HMMA.16816.F32.BF16 R156, R24.reuse, R18, R156 ;  /* 0x00000012189c723c */ /* 0x040fe2000004189c */
[----:B------:R-:W1:Y:S01]  /*1e930*/  LDSM.16.MT88.4 R16, [R220+0x10800] ;  /* 0x01080000dc10783b */ /* 0x000e620000004200 */
[----:B------:R-:W-:Y:S01]  /*1e940*/  FADD.FTZ R192, R192, R169 ;  /* 0x000000a9c0c07221 */ /* 0x000fe20000010000 */
[----:B------:R-:W-:Y:S01]  /*1e950*/  FADD.FTZ R184, R182, R184 ;  /* 0x000000b8b6b87221 */ /* 0x000fe20000010000 */
[-CC-:B------:R-:W-:Y:S01]  /*1e960*/  FFMA.FTZ R89, R89, R114.reuse, -R111.reuse ;  /* 0x0000007259597223 */ /* 0x180fe2000001086f */
[-CC-:B------:R-:W-:Y:S01]  /*1e970*/  FFMA.FTZ R97, R97, R114.reuse, -R111.reuse ;  /* 0x0000007261617223 */ /* 0x180fe2000001086f */
[C---:B------:R-:W-:Y:S01]  /*1e980*/  HMMA.16816.F32.BF16 R28, R24.reuse, R4, R28 ;  /* 0x00000004181c723c */ /* 0x040fe2000004181c */
[----:B------:R-:W-:Y:S01]  /*1e990*/  FADD.FTZ R192, R3, R192 ;  /* 0x000000c003c07221 */ /* 0x000fe20000010000 */
[----:B------:R-:W-:Y:S04]  /*1e9a0*/  LDSM.16.MT88.4 R32, [R220+0x11000] ;  /* 0x01100000dc20783b */ /* 0x000fe80000004200 */
[----:B------:R-:W-:Y:S01]  /*1e9b0*/  HMMA.16816.F32.BF16 R140, R24, R6, R140 ;  /* 0x00000006188c723c */ /* 0x000fe2000004188c */
[----:B------:R-:W2:Y:S01]  /*1e9c0*/  LDSM.16.MT88.4 R4, [R222+0x11000] ;  /* 0x01100000de04783b */ /* 0x000ea20000004200 */
[----:B------:R-:W-:Y:S01]  /*1e9d0*/  FADD.FTZ R184, R189, R184 ;  /* 0x000000b8bdb87221 */ /* 0x000fe20000010000 */
[----:B------:R-:W-:Y:S01]  /*1e9e0*/  FADD.FTZ R172, R172, R192 ;  /* 0x000000c0acac7221 */ /* 0x000fe20000010000 */
[----:B------:R-:W-:Y:S01]  /*1e9f0*/  FFMA.FTZ R81, R86, R114, -R111 ;  /* 0x0000007256517223 */ /* 0x000fe2000001086f */
[----:B------:R-:W-:Y:S01]  /*1ea00*/  LDSM.16.MT88.4 R148, [R222+0x11800] ;  /* 0x01180000de94783b */ /* 0x000fe20000004200 */
[----:B------:R-:W-:Y:S01]  /*1ea10*/  FADD.FTZ R173, R173, R184 ;  /* 0x000000b8adad7221 */ /* 0x000fe20000010000 */
[----:B------:R-:W-:-:S03]  /*1ea20*/  FADD.FTZ R172, R80, R172 ;  /* 0x000000ac50ac7221 */ /* 0x000fc60000010000 */
[----:B------:R-:W-:Y:S01]  /*1ea30*/  FADD.FTZ R173, R190, R173 ;  /* 0x000000adbead7221 */ /* 0x000fe20000010000 */
[----:B------:R-:W-:Y:S01]  /*1ea40*/  FADD.FTZ R196, R196, R172 ;  /* 0x000000acc4c47221 */ /* 0x000fe20000010000 */
[----:B------:R-:W-:Y:S01]  /*1ea50*/  MUFU.EX2 R2, R88 ;  /* 0x0000005800027308 */ /* 0x000fe20000000800 */
[----:B------:R-:W-:Y:S01]  /*1ea60*/  HMMA.16816.F32.BF16 R20, R24, R8, R20 ;  /* 0x000000081814723c */ /* 0x000fe20000041814 */
[----:B------:R-:W-:Y:S01]  /*1ea70*/  FADD.FTZ R193, R193, R173 ;  /* 0x000000adc1c17221 */ /* 0x000fe20000010000 */
[----:B------:R-:W-:-:S04]  /*1ea80*/  FADD.FTZ R196, R76, R196 ;  /* 0x000000c44cc47221 */ /* 0x000fc80000010000 */
[----:B------:R-:W-:Y:S01]  /*1ea90*/  HMMA.16816.F32.BF16 R12, R24, R10, R12 ;  /* 0x0000000a180c723c */ /* 0x000fe2000004180c */
[----:B------:R-:W-:Y:S01]  /*1eaa0*/  MUFU.EX2 R75, R75 ;  /* 0x0000004b004b7308 */ /* 0x000fe20000000800 */
[----:B------:R-:W3:Y:S01]  /*1eab0*/  LDSM.16.MT88.4 R8, [R226+0x11000] ;  /* 0x01100000e208783b */ /* 0x000ee20000004200 */
[----:B------:R-:W-:Y:S01]  /*1eac0*/  FADD.FTZ R193, R194, R193 ;  /* 0x000000c1c2c17221 */ /* 0x000fe20000010000 */
[----:B------:R-:W-:-:S05]  /*1ead0*/  FADD.FTZ R117, R117, R196 ;  /* 0x000000c475757221 */ /* 0x000fca0000010000 */
[----:B------:R-:W-:Y:S08]  /*1eae0*/  MUFU.EX2 R77, R77 ;  /* 0x0000004d004d7308 */ /* 0x000ff00000000800 */
[----:B------:R-:W-:Y:S08]  /*1eaf0*/  MUFU.EX2 R81, R81 ;  /* 0x0000005100517308 */ /* 0x000ff00000000800 */
[----:B------:R-:W4:Y:S08]  /*1eb00*/  MUFU.EX2 R79, R79 ;  /* 0x0000004f004f7308 */ /* 0x000f300000000800 */
[----:B------:R-:W-:Y:S08]  /*1eb10*/  MUFU.EX2 R82, R82 ;  /* 0x0000005200527308 */ /* 0x000ff00000000800 */
[----:B------:R-:W2:Y:S08]  /*1eb20*/  MUFU.EX2 R83, R83 ;  /* 0x0000005300537308 */ /* 0x000eb00000000800 */
[----:B------:R-:W3:Y:S01]  /*1eb30*/  MUFU.EX2 R84, R84 ;  /* 0x0000005400547308 */ /* 0x000ee20000000800 */
        /* <DEDUP_REMOVED lines=9> */
[----:B------:R-:W-:Y:S01]  /*1ebd0*/  FADD.FTZ R69, R69, R73 ;  /* 0x0000004945457221 */ /* 0x000fe20000010000 */
[----:B------:R-:W1:Y:S04]  /*1ebe0*/  LDSM.16.MT88.4 R16, [R221+0x11000] ;  /* 0x01100000dd10783b */ /* 0x000e680000004200 */
[----:B----4-:R-:W-:Y:S02]  /*1ebf0*/  F2FP.BF16.F32.PACK_AB R24, R79, R81 ;  /* 0x000000514f18723e */ /* 0x010fe400000010ff */
[----:B------:R-:W-:Y:S02]  /*1ec00*/  F2FP.BF16.F32.PACK_AB R25, R75, R2 ;  /* 0x000000024b19723e */ /* 0x000fe400000010ff */
[----:B--2---:R-:W-:-:S02]  /*1ec10*/  F2FP.BF16.F32.PACK_AB R26, R83, R82 ;  /* 0x00000052531a723e */ /* 0x004fc400000010ff */
[----:B---3--:R-:W-:Y:S01]  /*1ec20*/  F2FP.BF16.F32.PACK_AB R27, R84, R77 ;  /* 0x0000004d541b723e */ /* 0x008fe200000010ff */
[----:B------:R-:W-:Y:S01]  /*1ec30*/  FADD.FTZ R66, R66, R70 ;  /* 0x0000004642427221 */ /* 0x000fe20000010000 */
[----:B------:R-:W-:-:S05]  /*1ec40*/  FADD.FTZ R69, R64, R69 ;  /* 0x0000004540457221 */ /* 0x000fca0000010000 */
[----:B------:R-:W-:Y:S01]  /*1ec50*/  HMMA.16816.F32.BF16 R20, R24, R4, R20 ;  /* 0x000000041814723c */ /* 0x000fe20000041814 */
[----:B------:R-:W-:Y:S01]  /*1ec60*/  FADD.FTZ R66, R197, R66 ;  /* 0x00000042c5427221 */ /* 0x000fe20000010000 */
[----:B------:R-:W-:-:S04]  /*1ec70*/  FADD.FTZ R65, R65, R69 ;  /* 0x0000004541417221 */ /* 0x000fc80000010000 */
[C---:B------:R-:W-:Y:S01]  /*1ec80*/  HMMA.16816.F32.BF16 R12, R24.reuse, R6, R12 ;  /* 0x00000006180c723c */ /* 0x040fe2000004180c */
[----:B------:R-:W2:Y:S01]  /*1ec90*/  LDSM.16.MT88.4 R4, [R226+0x11800] ;  /* 0x01180000e204783b */ /* 0x000ea20000004200 */
[----:B------:R-:W-:Y:S01]  /*1eca0*/  FADD.FTZ R62, R62, R66 ;  /* 0x000000423e3e7221 */ /* 0x000fe20000010000 */
[----:B------:R-:W-:Y:S01]  /*1ecb0*/  FADD.FTZ R65, R60, R65 ;  /* 0x000000413c417221 */ /* 0x000fe20000010000 */
[-CC-:B------:R-:W-:Y:S01]  /*1ecc0*/  FFMA.FTZ R85, R91, R114.reuse, -R107.reuse ;  /* 0x000000725b557223 */ /* 0x180fe2000001086b */
[----:B------:R-:W-:Y:S01]  /*1ecd0*/  FFMA.FTZ R80, R95, R114, -R107 ;  /* 0x000000725f507223 */ /* 0x000fe2000001086b */
        /* <DEDUP_REMOVED lines=8> */
[----:B------:R-:W-:Y:S01]  /*1ed60*/  FADD.FTZ R59, R59, R62 ;  /* 0x0000003e3b3b7221 */ /* 0x000fe20000010000 */
[----:B------:R-:W-:-:S06]  /*1ed70*/  FADD.FTZ R56, R57, R56 ;  /* 0x0000003839387221 */ /* 0x000fcc0000010000 */
[----:B------:R-:W-:Y:S01]  /*1ed80*/  MUFU.EX2 R80, R80 ;  /* 0x0000005000507308 */ /* 0x000fe20000000800 */
[----:B------:R-:W-:-:S07]  /*1ed90*/  FADD.FTZ R59, R54, R59 ;  /* 0x0000003b363b7221 */ /* 0x000fce0000010000 */
[----:B------:R-:W-:Y:S01]  /*1eda0*/  MUFU.EX2 R76, R94 ;  /* 0x0000005e004c7308 */ /* 0x000fe20000000800 */
[----:B------:R-:W-:-:S07]  /*1edb0*/  FADD.FTZ R56, R52, R56 ;  /* 0x0000003834387221 */ /* 0x000fce0000010000 */
[----:B------:R-:W3:Y:S08]  /*1edc0*/  MUFU.EX2 R72, R89 ;  /* 0x0000005900487308 */ /* 0x000ef00000000800 */
[----:B------:R-:W-:Y:S08]  /*1edd0*/  MUFU.EX2 R68, R97 ;  /* 0x0000006100447308 */ /* 0x000ff00000000800 */
[----:B------:R-:W4:Y:S08]  /*1ede0*/  MUFU.EX2 R249, R249 ;  /* 0x000000f900f97308 */ /* 0x000f300000000800 */
[----:B------:R-:W1:Y:S01]  /*1edf0*/  MUFU.EX2 R250, R250 ;  /* 0x000000fa00fa7308 */ /* 0x000e620000000800 */
[----:B------:R-:W-:Y:S01]  /*1ee00*/  FADD.FTZ R55, R55, R59 ;  /* 0x0000003b37377221 */ /* 0x000fe20000010000 */
[----:B------:R-:W-:Y:S01]  /*1ee10*/  FADD.FTZ R53, R53, R56 ;  /* 0x0000003835357221 */ /* 0x000fe20000010000 */
[----:B---3--:R-:W-:-:S02]  /*1ee20*/  F2FP.BF16.F32.PACK_AB R8, R72, R76 ;  /* 0x0000004c4808723e */ /* 0x008fc400000010ff */
[----:B------:R-:W-:Y:S01]  /*1ee30*/  FADD.FTZ R55, R105, R55 ;  /* 0x0000003769377221 */ /* 0x000fe20000010000 */
[----:B------:R-:W-:Y:S01]  /*1ee40*/  FADD.FTZ R53, R104, R53 ;  /* 0x0000003568357221 */ /* 0x000fe20000010000 */
[----:B------:R-:W-:Y:S02]  /*1ee50*/  F2FP.BF16.F32.PACK_AB R9, R85, R3 ;  /* 0x000000035509723e */ /* 0x000fe400000010ff */
[----:B----4-:R-:W-:Y:S01]  /*1ee60*/  F2FP.BF16.F32.PACK_AB R10, R249, R68 ;  /* 0x00000044f90a723e */ /* 0x010fe200000010ff */
[----:B------:R-:W-:Y:S01]  /*1ee70*/  FADD.FTZ R0, R0, R55 ;  /* 0x0000003700007221 */ /* 0x000fe20000010000 */
[----:B------:R-:W-:Y:S01]  /*1ee80*/  FADD.FTZ R106, R106, R53 ;  /* 0x000000356a6a7221 */ /* 0x000fe20000010000 */
[----:B-1----:R-:W-:Y:S02]  /*1ee90*/  F2FP.BF16.F32.PACK_AB R11, R250, R80 ;  /* 0x00000050fa0b723e */ /* 0x002fe400000010ff */
[----:B------:R-:W-:Y:S01]  /*1eea0*/  FADD.FTZ R0, R46, R0 ;  /* 0x000000002e007221 */ /* 0x000fe20000010000 */
[----:B------:R-:W-:Y:S01]  /*1eeb0*/  FADD.FTZ R106, R44, R106 ;  /* 0x0000006a2c6a7221 */ /* 0x000fe20000010000 */
[----:B------:R-:W-:Y:S02]  /*1eec0*/  HMMA.16816.F32.BF16 R28, R24, R16, R28 ;  /* 0x00000010181c723c */ /* 0x000fe4000004181c */
[----:B------:R-:W-:Y:S01]  /*1eed0*/  FADD.FTZ R47, R47, R0 ;  /* 0x000000002f2f7221 */ /* 0x000fe20000010000 */
[----:B------:R-:W-:-:S03]  /*1eee0*/  FADD.FTZ R45, R45, R106 ;  /* 0x0000006a2d2d7221 */ /* 0x000fc60000010000 */
[----:B------:R-:W-:Y:S01]  /*1eef0*/  HMMA.16816.F32.BF16 R140, R24, R18, R140 ;  /* 0x00000012188c723c */ /* 0x000fe2000004188c */
[----:B------:R-:W1:Y:S05]  /*1ef00*/  LDSM.16.MT88.4 R16, [R221+0x11800] ;  /* 0x01180000dd10783b */ /* 0x000e6a0000004200 */
[C---:B--2---:R-:W-:Y:S06]  /*1ef10*/  HMMA.16816.F32.BF16 R160, R8.reuse, R4, R160 ;  /* 0x0000000408a0723c */ /* 0x044fec00000418a0 */
[----:B------:R-:W-:Y:S01]  /*1ef20*/  HMMA.16816.F32.BF16 R156, R8, R6, R156 ;  /* 0x00000006089c723c */ /* 0x000fe2000004189c */
[----:B------:R-:W2:Y:S01]  /*1ef30*/  LDSM.16.MT88.4 R4, [R220+0x11800] ;  /* 0x01180000dc04783b */ /* 0x000ea20000004200 */
        /* <DEDUP_REMOVED lines=24> */
[C---:B-1----:R-:W-:Y:S06]  /*1f0c0*/  HMMA.16816.F32.BF16 R144, R8.reuse, R16, R28 ;  /* 0x000000100890723c */ /* 0x042fec000004181c */
[C---:B------:R-:W-:Y:S06]  /*1f0d0*/  HMMA.16816.F32.BF16 R140, R8.reuse, R18, R140 ;  /* 0x00000012088c723c */ /* 0x040fec000004188c */
[C---:B--2---:R-:W-:Y:S06]  /*1f0e0*/  HMMA.16816.F32.BF16 R136, R8.reuse, R4, R136 ;  /* 0x000000040888723c */ /* 0x044fec0000041888 */
        /* <DEDUP_REMOVED lines=11> */
.L_x_3941:
[----:B------:R-:W-:Y:S05]  /*1f1a0*/  @!P1 BRA `(.L_x_3950) ;  /* 0x0000005000e09947 */ /* 0x000fea0003800000 */
[C---:B------:R-:W-:Y:S01]  /*1f1b0*/  SHF.L.U64.HI R245, R42.reuse, 0x5, R43 ;  /* 0x000000052af57819 */ /* 0x040fe2000001022b */
[----:B------:R-:W-:Y:S01]  /*1f1c0*/  IMAD.SHL.U32 R246, R42, 0x20, RZ ;  /* 0x000000202af67824 */ /* 0x000fe200078e00ff */
[C---:B------:R-:W-:Y:S01]  /*1f1d0*/  SHF.L.U64.HI R247, R40.reuse, 0x5, R41 ;  /* 0x0000000528f77819 */ /* 0x040fe20000010229 */
[----:B------:R-:W-:Y:S01]  /*1f1e0*/  IMAD.SHL.U32 R248, R40, 0x20, RZ ;  /* 0x0000002028f87824 */ /* 0x000fe200078e00ff */
[----:B------:R-:W-:Y:S01]  /*1f1f0*/  MOV R167, R0 ;  /* 0x0000000000a77202 */ /* 0x000fe20000000f00 */
[----:B------:R-:W-:-:S07]  /*1f200*/  IMAD.MOV.U32 R166, RZ, RZ, R2 ;  /* 0x000000ffffa67224 */ /* 0x000fce00078e0002 */
.L_x_3959:
[----:B------:R-:W-:Y:S04]  /*1f210*/  DEPBAR.LE SB0, 0x0 ;  /* 0x000080000000791a */ /* 0x000fe80000000000 */
[----:B------:R-:W-:Y:S05]  /*1f220*/  WARPSYNC.ALL ;  /* 0x0000000000007948 */ /* 0x000fea0003800000 */
[----:B------:R-:W-:Y:S01]  /*1f230*/  BAR.SYNC.DEFER_BLOCKING 0x0 ;  /* 0x0000000000007b1d */ /* 0x000fe20000010000 */
[----:B------:R-:W-:Y:S01]  /*1f240*/  ISETP.NE.U32.AND P0, PT, R242, RZ, PT ;  /* 0x000000fff200720c */ /* 0x000fe20003f05070 */
[----:B------:R-:W-:Y:S03]  /*1f250*/  VIADD R244, R244, 0xffffffff ;  /* 0xfffffffff4f47836 */ /* 0x000fe60000000000 */
[----:B------:R-:W-:Y:S03]  /*1f260*/  ISETP.NE.AND.EX P0, PT, R243, RZ, PT, P0 ;  /* 0x000000fff300720c */ /* 0x000fe60003f05300 */
[----:B------:R-:W1:Y:S01]  /*1f270*/  LDC.64 R2, c[0x0][0x208] ;  /* 0x00008200ff027b82 */ /* 0x000e620000000a00 */
[----:B------:R-:W-:Y:S09]  /*1f280*/  BSSY B0, `(.L_x_3951) ;  /* 0x000004e000007945 */ /* 0x000ff20003800000 */
[----:B------:R-:W-:Y:S05]  /*1f290*/  @!P0 BRA `(.L_x_3952) ;  /* 0x0000000400188947 */ /* 0x000fea0003800000 */
[----:B------:R-:W-:Y:S01]  /*1f2a0*/  IMAD.SHL.U32 R0, R244, 0x100, RZ ;  /* 0x00000100f4007824 */ /* 0x000fe200078e00ff */
[----:B-1----:R-:W-:Y:S02]  /*1f2b0*/  R2UR UR4, R2 ;  /* 0x00000000020472ca */ /* 0x002fe400000e0000 */
        /* <DEDUP_REMOVED lines=8> */
[----:B------:R-:W2:Y:S01]  /*1f340*/  LD.E R10, desc[UR4][R164.64+0x170] ;  /* 0x00017004a40a7980 */ /* 0x000ea2000c101900 */
        /* <DEDUP_REMOVED lines=59> */
.L_x_3952:
[----:B-1----:R-:W-:Y:S02]  /*1f700*/  R2UR UR4, R2 ;  /* 0x00000000020472ca */ /* 0x002fe400000e0000 */
[----:B------:R-:W-:Y:S11]  /*1f710*/  R2UR UR5, R3 ;  /* 0x00000000030572ca */ /* 0x000ff600000e0000 */
[----:B------:R-:W-:Y:S02]  /*1f720*/  @!UPT UIADD3 URZ, URZ, URZ, URZ ;  /* 0x0000003f3f3ff290 */ /* 0x000fe4000fffe03f */
[----:B------:R-:W2:Y:S02]  /*1f730*/  LD.E R10, desc[UR4][R164.64+0x40] ;  /* 0x00004004a40a7980 */ /* 0x000ea4000c101900 */
[----:B--2---:R-:W-:Y:S05]  /*1f740*/  IMAD.U32 R10, R10, -0x100, RZ ;  /* 0xffffff000a0a7824 */ /* 0x004fea00078e00ff */
[----:B------:R-:W-:Y:S02]  /*1f750*/  SHF.R.S32.HI R4, RZ, 0x1f, R10 ;  /* 0x0000001fff047819 */ /* 0x000fe4000001140a */
.L_x_3953:
[----:B------:R-:W-:Y:S05]  /*1f760*/  BSYNC B0 ;  /* 0x0000000000007941 */ /* 0x000fea0003800000 */
.L_x_3951:
[----:B------:R-:W-:Y:S01]  /*1f770*/  LEA R235, P0, R10, R235, 0x1 ;  /* 0x000000eb0aeb7211 */ /* 0x000fe200078008ff */
[----:B------:R-:W-:Y:S01]  /*1f780*/  IMAD R172, R225, 0x2, R230 ;  /* 0x00000002e1ac7824 */ /* 0x000fe200078e02e6 */
[----:B------:R-:W-:Y:S01]  /*1f790*/  R2UR UR10, R2 ;  /* 0x00000000020a72ca */ /* 0x000fe200000e0000 */
[----:B------:R-:W-:Y:S01]  /*1f7a0*/  BSSY B1, `(.L_x_3954) ;  /* 0x000019d000017945 */ /* 0x000fe20003800000 */
        /* <DEDUP_REMOVED lines=56> */
[--C-:B------:R-:W-:Y:S01]  /*1fb30*/  IMAD.X R7, R9, 0x1, R245.reuse, P0 ;  /* 0x0000000109077824 */ /* 0x100fe200000e06f5 */
[----:B---3--:R-:W-:Y:S04]  /*1fb40*/  IADD3 R4, P0, R6, R246, RZ ;  /* 0x000000f606047210 */ /* 0x008fe80007f1e0ff */
[----:B------:R-:W-:Y:S01]  /*1fb50*/  LDGSTS.E.BYPASS.LTC128B.128 [R241+0x11000], desc[UR10][R6.64] ;  /* 0x1100000006f17fae */ /* 0x000fe2000b901d4a */
[----:B------:R-:W-:Y:S01]  /*1fb60*/  IMAD.X R5, R7, 0x1, R245, P0 ;  /* 0x0000000107057824 */ /* 0x000fe200000e06f5 */
[----:B------:R-:W-:Y:S04]  /*1fb70*/  ISETP.GT.AND P0, PT, R244, R231, PT ;  /* 0x000000e7f400720c */ /* 0x000fe80003f04270 */
        /* <DEDUP_REMOVED lines=34> */
[C---:B---3--:R-:W-:Y:S01]  /*1fda0*/  HMMA.16816.F32.BF16 R36, R128.reuse, R40, RZ ;  /* 0x000000288024723c */ /* 0x048fe200000418ff */
[----:B------:R-:W3:Y:S05]  /*1fdb0*/  LDSM.16.M88.4 R200, [R223+0x5000] ;  /* 0x00500000dfc8783b */ /* 0x000eea0000000200 */
[C---:B------:R-:W-:Y:S06]  /*1fdc0*/  HMMA.16816.F32.BF16 R40, R128.reuse, R42, RZ ;  /* 0x0000002a8028723c */ /* 0x040fec00000418ff */
        /* <DEDUP_REMOVED lines=47> */
[C---:B----4-:R-:W-:Y:S06]  /*200c0*/  HMMA.16816.F32.BF16 R68, R172.reuse, R176, R68 ;  /* 0x000000b0ac44723c */ /* 0x050fec0000041844 */
[C---:B------:R-:W-:Y:S05]  /*200d0*/  HMMA.16816.F32.BF16 R72, R172.reuse, R178, R72 ;  /* 0x000000b2ac48723c */ /* 0x040fea0000041848 */
[----:B------:R-:W-:Y:S01]  /*200e0*/  IMAD R176, R224, 0x2, R230 ;  /* 0x00000002e0b07824 */ /* 0x000fe200078e02e6 */
[C---:B-----5:R-:W-:Y:S05]  /*200f0*/  HMMA.16816.F32.BF16 R76, R172.reuse, R180, R76 ;  /* 0x000000b4ac4c723c */ /* 0x060fea000004184c */
[----:B------:R-:W-:Y:S01]  /*20100*/  LDSM.16.M88.4 R176, [R176] ;  /* 0x00000000b0b0783b */ /* 0x000fe20000000200 */
[C---:B------:R-:W-:Y:S03]  /*20110*/  HMMA.16816.F32.BF16 R80, R172.reuse, R182, R80 ;  /* 0x000000b6ac50723c */ /* 0x040fe60000041850 */
[----:B------:R-:W4:Y:S03]  /*20120*/  LDSM.16.M88.4 R180, [R228] ;  /* 0x00000000e4b4783b */ /* 0x000f260000000200 */
[C---:B------:R-:W-:Y:S06]  /*20130*/  HMMA.16816.F32.BF16 R84, R172.reuse, R184, R84 ;  /* 0x000000b8ac54723c */ /* 0x040fec0000041854 */
[C---:B------:R-:W-:Y:S01]  /*20140*/  HMMA.16816.F32.BF16 R88, R172.reuse, R186, R88 ;  /* 0x000000baac58723c */ /* 0x040fe20000041858 */
[----:B------:R-:W5:Y:S05]  /*20150*/  LDSM.16.M88.4 R184, [R219] ;  /* 0x00000000dbb8783b */ /* 0x000f6a0000000200 */
        /* <DEDUP_REMOVED lines=12> */
[C---:B--2---:R-:W-:Y:S06]  /*20220*/  HMMA.16816.F32.BF16 R124, R172.reuse, R168, R124 ;  /* 0x000000a8ac7c723c */ /* 0x044fec000004187c */
[----:B------:R-:W-:Y:S01]  /*20230*/  HMMA.16816.F32.BF16 R128, R172, R170, R128 ;  /* 0x000000aaac80723c */ /* 0x000fe20000041880 */
[----:B------:R-:W2:Y:S04]  /*20240*/  LDSM.16.M88.4 R168, [R214] ;  /* 0x00000000d6a8783b */ /* 0x000ea80000000200 */
[----:B------:R-:W2:Y:S01]  /*20250*/  LDSM.16.M88.4 R172, [R213] ;  /* 0x00000000d5ac783b */ /* 0x000ea20000000200 */
        /* <DEDUP_REMOVED lines=19> */
[C---:B------:R-:W-:Y:S01]  /*20390*/  HMMA.16816.F32.BF16 R56, R176.reuse, R170, R56 ;  /* 0x000000aab038723c */ /* 0x040fe20000041838 */
[----:B------:R-:W2:Y:S05]  /*203a0*/  LDSM.16.M88.4 R168, [R206] ;  /* 0x00000000cea8783b */ /* 0x000eaa0000000200 */
[C---:B------:R-:W-:Y:S06]  /*203b0*/  HMMA.16816.F32.BF16 R60, R176.reuse, R172, R60 ;  /* 0x000000acb03c723c */ /* 0x040fec000004183c */
[C---:B------:R-:W-:Y:S01]  /*203c0*/  HMMA.16816.F32.BF16 R64, R176.reuse, R174, R64 ;  /* 0x000000aeb040723c */ /* 0x040fe20000041840 */
[----:B------:R-:W2:Y:S05]  /*203d0*/  LDSM.16.M88.4 R172, [R205] ;  /* 0x00000000cdac783b */ /* 0x000eaa0000000200 */
[C---:B----4-:R-:W-:Y:S06]  /*203e0*/  HMMA.16816.F32.BF16 R68, R176.reuse, R180, R68 ;  /* 0x000000b4b044723c */ /* 0x050fec0000041844 */
[C---:B------:R-:W-:Y:S01]  /*203f0*/  HMMA.16816.F32.BF16 R72, R176.reuse, R182, R72 ;  /* 0x000000b6b048723c */ /* 0x040fe20000041848 */
[----:B------:R-:W-:Y:S05]  /*20400*/  LDSM.16.M88.4 R180, [R227] ;  /* 0x00000000e3b4783b */ /* 0x000fea0000000200 */
[C---:B-----5:R-:W-:Y:S06]  /*20410*/  HMMA.16816.F32.BF16 R76, R176.reuse, R184, R76 ;  /* 0x000000b8b04c723c */ /* 0x060fec000004184c */
[C---:B------:R-:W-:Y:S01]  /*20420*/  HMMA.16816.F32.BF16 R80, R176.reuse, R186, R80 ;  /* 0x000000bab050723c */ /* 0x040fe20000041850 */
[----:B------:R-:W-:Y:S05]  /*20430*/  LDSM.16.M88.4 R184, [R204+0x800] ;  /* 0x00080000ccb8783b */ /* 0x000fea0000000200 */
[C---:B-1----:R-:W-:Y:S06]  /*20440*/  HMMA.16816.F32.BF16 R84, R176.reuse, R188, R84 ;  /* 0x000000bcb054723c */ /* 0x042fec0000041854 */
        /* <DEDUP_REMOVED lines=11> */
[C---:B--2---:R-:W-:Y:S06]  /*20500*/  HMMA.16816.F32.BF16 R116, R176.reuse, R168, R116 ;  /* 0x000000a8b074723c */ /* 0x044fec0000041874 */
[C---:B------:R-:W-:Y:S01]  /*20510*/  HMMA.16816.F32.BF16 R120, R176.reuse, R170, R120 ;  /* 0x000000aab078723c */ /* 0x040fe20000041878 */
[----:B------:R-:W1:Y:S05]  /*20520*/  LDSM.16.M88.4 R168, [R204] ;  /* 0x00000000cca8783b */ /* 0x000e6a0000000200 */
[C---:B------:R-:W-:Y:S06]  /*20530*/  HMMA.16816.F32.BF16 R124, R176.reuse, R172, R124 ;  /* 0x000000acb07c723c */ /* 0x040fec000004187c */
[----:B------:R-:W-:Y:S01]  /*20540*/  HMMA.16816.F32.BF16 R128, R176, R174, R128 ;  /* 0x000000aeb080723c */ /* 0x000fe20000041880 */
[----:B------:R-:W2:Y:S04]  /*20550*/  LDSM.16.M88.4 R172, [R204+0x3000] ;  /* 0x00300000ccac783b */ /* 0x000ea80000000200 */
[----:B------:R-:W3:Y:S01]  /*20560*/  LDSM.16.M88.4 R176, [R204+0x3800] ;  /* 0x00380000ccb0783b */ /* 0x000ee20000000200 */
        /* <DEDUP_REMOVED lines=62> */
[----:B------:R-:W-:Y:S11]  /*20950*/  R2UR UR11, R3 ;  /* 0x00000000030b72ca */ /* 0x000ff600000e0000 */
[----:B------:R-:W-:Y:S02]  /*20960*/  @!UPT UIADD3 URZ, URZ, URZ, URZ ;  /* 0x0000003f3f3ff290 */ /* 0x000fe4000fffe03f */
[----:B------:R-:W3:Y:S01]  /*20970*/  LD.E.64 R178, desc[UR10][R164.64+0x20] ;  /* 0x0000200aa4b27980 */ /* 0x000ee2000c101b00 */
[-C--:B--2---:R-:W-:Y:S02]  /*20980*/  IABS R171, R175.reuse ;  /* 0x000000af00ab7213 */ /* 0x084fe40000000000 */
        /* <DEDUP_REMOVED lines=27> */
[----:B------:R-:W-:Y:S02]  /*20b40*/  LOP3.LUT R0, RZ, R175, RZ, 0x33, !PT ;  /* 0x000000afff007212 */ /* 0x000fe400078e33ff */
[C---:B------:R-:W-:Y:S05]  /*20b50*/  ISETP.NE.AND P2, PT, R175.reuse, RZ, PT ;  /* 0x000000ffaf00720c */ /* 0x040fea0003f45270 */
[----:B------:R-:W-:Y:S02]  /*20b60*/  @P3 VIADD R172, R172, 0x1 ;  /* 0x00000001acac3836 */ /* 0x000fe40000000000 */
[----:B------:R-:W-:Y:S02]  /*20b70*/  @P4 VIADD R174, R174, 0x1 ;  /* 0x00000001aeae4836 */ /* 0x000fe40000000000 */
[----:B------:R-:W-:Y:S02]  /*20b80*/  @!P0 IMAD.MOV R172, RZ, RZ, -R172 ;  /* 0x000000ffffac8224 */ /* 0x000fe400078e0aac */
[----:B------:R-:W-:Y:S03]  /*20b90*/  @!P1 IMAD.MOV R174, RZ, RZ, -R174 ;  /* 0x000000ffffae9224 */ /* 0x000fe600078e0aae */
[C---:B------:R-:W-:Y:S02]  /*20ba0*/  SEL R172, R0.reuse, R172, !P2 ;  /* 0x000000ac00ac7207 */ /* 0x040fe40005000000 */
[----:B------:R-:W-:Y:S02]  /*20bb0*/  SEL R174, R0, R174, !P2 ;  /* 0x000000ae00ae7207 */ /* 0x000fe40005000000 */
[-C--:B------:R-:W-:Y:S02]  /*20bc0*/  LEA R170, P1, R172, R242.reuse, 0x2 ;  /* 0x000000f2acaa7211 */ /* 0x080fe400078210ff */
[----:B------:R-:W-:Y:S02]  /*20bd0*/  LEA R168, P0, R174, R242, 0x2 ;  /* 0x000000f2aea87211 */ /* 0x000fe400078010ff */
[-C--:B------:R-:W-:Y:S02]  /*20be0*/  LEA.HI.X.SX32 R171, R172, R243.reuse, 0x2, P1 ;  /* 0x000000f3acab7211 */ /* 0x080fe400008f16ff */
[C---:B------:R-:W-:Y:S02]  /*20bf0*/  LEA.HI.X.SX32 R169, R174.reuse, R243, 0x2, P0 ;  /* 0x000000f3aea97211 */ /* 0x040fe400000f16ff */
[----:B------:R-:W-:Y:S01]  /*20c00*/  IADD3 R172, R174, -R172, RZ ;  /* 0x800000acaeac7210 */ /* 0x000fe20007ffe0ff */
[----:B------:R1:W4:Y:S04]  /*20c10*/  LD.E R0, desc[UR12][R170.64] ;  /* 0x0000000caa007980 */ /* 0x000328000c101900 */
[----:B------:R-:W-:Y:S01]  /*20c20*/  IMAD R175, R175, R172, -0x100 ;  /* 0xffffff00afaf7424 */ /* 0x000fe200078e02ac */
[----:B------:R2:W4:Y:S04]  /*20c30*/  LD.E R168, desc[UR14][R168.64] ;  /* 0x0000000ea8a87980 */ /* 0x000528000c101900 */
[----:B-1----:R-:W-:Y:S01]  /*20c40*/  SHF.R.S32.HI R170, RZ, 0x1f, R175 ;  /* 0x0000001fffaa7819 */ /* 0x002fe200000114af */
[-C--:B--2---:R-:W-:Y:S02]  /*20c50*/  IMAD R169, R177, R175.reuse, RZ ;  /* 0x000000afb1a97224 */ /* 0x084fe400078e02ff */
[C---:B------:R-:W-:Y:S04]  /*20c60*/  IMAD.WIDE.U32 R172, R176.reuse, R175, RZ ;  /* 0x000000afb0ac7225 */ /* 0x040fe800078e00ff */
[----:B------:R-:W-:Y:S04]  /*20c70*/  IMAD R169, R176, R170, R169 ;  /* 0x000000aab0a97224 */ /* 0x000fe800078e02a9 */
[----:B------:R-:W-:Y:S02]  /*20c80*/  IMAD.IADD R173, R173, 0x1, R169 ;  /* 0x00000001adad7824 */ /* 0x000fe400078e02a9 */
[----:B----4-:R-:W-:Y:S04]  /*20c90*/  IMAD.IADD R0, R0, 0x1, -R168 ;  /* 0x0000000100007824 */ /* 0x010fe800078e0aa8 */
[----:B---3--:R-:W-:Y:S01]  /*20ca0*/  IMAD R168, R179, R0, RZ ;  /* 0x00000000b3a87224 */ /* 0x008fe200078e02ff */
[----:B------:R-:W-:Y:S01]  /*20cb0*/  SHF.R.S32.HI R169, RZ, 0x1f, R0 ;  /* 0x0000001fffa97819 */ /* 0x000fe20000011400 */
[----:B------:R-:W-:Y:S04]  /*20cc0*/  IMAD.WIDE.U32 R172, R0, R178, R172 ;  /* 0x000000b200ac7225 */ /* 0x000fe800078e00ac */
[----:B------:R-:W-:Y:S04]  /*20cd0*/  IMAD R168, R178, R169, R168 ;  /* 0x000000a9b2a87224 */ /* 0x000fe800078e02a8 */
[----:B------:R-:W-:Y:S01]  /*20ce0*/  IMAD.IADD R168, R173, 0x1, R168 ;  /* 0x00000001ada87824 */ /* 0x000fe200078e02a8 */
[----:B------:R-:W-:Y:S05]  /*20cf0*/  BRA `(.L_x_3958) ;  /* 0x0000000000187947 */ /* 0x000fea0003800000 */
.L_x_3957:
[----:B------:R-:W-:Y:S02]  /*20d00*/  R2UR UR4, R2 ;  /* 0x00000000020472ca */ /* 0x000fe400000e0000 */
[----:B------:R-:W-:Y:S11]  /*20d10*/  R2UR UR5, R3 ;  /* 0x00000000030572ca */ /* 0x000ff600000e0000 */
[----:B------:R-:W-:Y:S02]  /*20d20*/  @!UPT UIADD3 URZ, URZ, URZ, URZ ;  /* 0x0000003f3f3ff290 */ /* 0x000fe4000fffe03f */
[----:B------:R-:W2:Y:S02]  /*20d30*/  LD.E R172, desc[UR4][R164.64+0x38] ;  /* 0x00003804a4ac7980 */ /* 0x000ea4000c101900 */
[----:B--2---:R-:W-:Y:S05]  /*20d40*/  IMAD.U32 R172, R172, -0x100, RZ ;  /* 0xffffff00acac7824 */ /* 0x004fea00078e00ff */
[----:B------:R-:W-:Y:S02]  /*20d50*/  SHF.R.S32.HI R168, RZ, 0x1f, R172 ;  /* 0x0000001fffa87819 */ /* 0x000fe400000114ac */
.L_x_3958:
[----:B------:R-:W-:Y:S05]  /*20d60*/  BSYNC B0 ;  /* 0x0000000000007941 */ /* 0x000fea0003800000 */
.L_x_3956:
[----:B------:R-:W-:Y:S02]  /*20d70*/  LEA R233, P0, R172, R233, 0x1 ;  /* 0x000000e9ace97211 */ /* 0x000fe400078008ff */
[----:B------:R-:W-:Y:S02]  /*20d80*/  R2UR UR10, R2 ;  /* 0x00000000020a72ca */ /* 0x000fe400000e0000 */
[C---:B------:R-:W-:Y:S02]  /*20d90*/  R2UR UR11, R3.reuse ;  /* 0x00000000030b72ca */ /* 0x040fe400000e0000 */
[----:B------:R-:W-:Y:S01]  /*20da0*/  LEA.HI.X R232, R172, R232, R168, 0x1, P0 ;  /* 0x000000e8ace87211 */ /* 0x000fe200000f0ca8 */
[----:B------:R-:W-:Y:S01]  /*20db0*/  IMAD.MOV.U32 R172, RZ, RZ, R233 ;  /* 0x000000ffffac7224 */ /* 0x000fe200078e00e9 */
        /* <DEDUP_REMOVED lines=59> */
.L_x_3955:
[----:B------:R-:W-:Y:S05]  /*21170*/  BSYNC B1 ;  /* 0x0000000000017941 */ /* 0x000fea0003800000 */
.L_x_3954:
[----:B------:R-:W-:Y:S02]  /*21180*/  FMNMX.FTZ R0, R6, R167, !PT ;  /* 0x000000a706007209 */ /* 0x000fe40007810000 */
[----:B----4-:R-:W-:Y:S02]  /*21190*/  FMNMX.FTZ R168, R4, R166, !PT ;  /* 0x000000a604a87209 */ /* 0x010fe40007810000 */
[----:B------:R-:W-:Y:S02]  /*211a0*/  R2UR UR4, R2 ;  /* 0x00000000020472ca */ /* 0x000fe400000e0000 */
[----:B------:R-:W-:Y:S02]  /*211b0*/  R2UR UR5, R3 ;  /* 0x00000000030572ca */ /* 0x000fe400000e0000 */
[----:B------:R-:W-:Y:S02]  /*211c0*/  FMNMX.FTZ R0, R7, R0, !PT ;  /* 0x0000000007007209 */ /* 0x000fe40007810000 */
[----:B------:R-:W-:Y:S02]  /*211d0*/  FMNMX.FTZ R168, R5, R168, !PT ;  /* 0x000000a805a87209 */ /* 0x000fe40007810000 */
[----:B------:R-:W-:Y:S02]  /*211e0*/  FMNMX.FTZ R0, R10, R0, !PT ;  /* 0x000000000a007209 */ /* 0x000fe40007810000 */
[----:B------:R-:W-:Y:S02]  /*211f0*/  FMNMX.FTZ R168, R8, R168, !PT ;  /* 0x000000a808a87209 */ /* 0x000fe40007810000 */
[----:B------:R-:W-:Y:S02]  /*21200*/  FMNMX.FTZ R0, R11, R0, !PT ;  /* 0x000000000b007209 */ /* 0x000fe40007810000 */
[----:B------:R-:W-:Y:S01]  /*21210*/  FMNMX.FTZ R168, R9, R168, !PT ;  /* 0x000000a809a87209 */ /* 0x000fe20007810000 */
[----:B------:R-:W2:Y:S01]  /*21220*/  LD.E R3, desc[UR4][R164.64+0xdc] ;  /* 0x0000dc04a4037980 */ /* 0x000ea2000c101900 */
        /* <DEDUP_REMOVED lines=131> */
[C---:B------:R-:W-:Y:S02]  /*21a60*/  FMUL.FTZ R170, R3.reuse, R2 ;  /* 0x0000000203aa7220 */ /* 0x040fe40000410000 */
[C---:B------:R-:W-:Y:S01]  /*21a70*/  FMUL.FTZ R167, R3.reuse, R167 ;  /* 0x000000a703a77220 */ /* 0x040fe20000410000 */
[----:B------:R-:W-:Y:S02]  /*21a80*/  FADD.FTZ R166, -R2, R166 ;  /* 0x000000a602a67221 */ /* 0x000fe40000010100 */
[----:B------:R-:W-:Y:S02]  /*21a90*/  FSEL R170, R170, RZ, P0 ;  /* 0x000000ffaaaa7208 */ /* 0x000fe40000000000 */
[----:B------:R-:W-:Y:S01]  /*21aa0*/  FMUL.FTZ R166, R3, R166 ;  /* 0x000000a603a67220 */ /* 0x000fe20000410000 */
[----:B------:R-:W1:Y:S01]  /*21ab0*/  MUFU.EX2 R167, R167 ;  /* 0x000000a700a77308 */ /* 0x000e620000000800 */
[----:B------:R-:W-:Y:S01]  /*21ac0*/  FSETP.NEU.FTZ.AND P0, PT, R0, -INF , PT ;  /* 0xff8000000000780b */ /* 0x000fe20003f1d000 */
[-CC-:B------:R-:W-:Y:S01]  /*21ad0*/  FFMA.FTZ R189, R12, R3.reuse, -R170.reuse ;  /* 0x000000030cbd7223 */ /* 0x180fe200000108aa */
[-CC-:B------:R-:W-:Y:S01]  /*21ae0*/  FFMA.FTZ R186, R13, R3.reuse, -R170.reuse ;  /* 0x000000030dba7223 */ /* 0x180fe200000108aa */
[-CC-:B------:R-:W-:Y:S01]  /*21af0*/  FFMA.FTZ R178, R24, R3.reuse, -R170.reuse ;  /* 0x0000000318b27223 */ /* 0x180fe200000108aa */
[-CC-:B------:R-:W-:Y:S01]  /*21b00*/  FFMA.FTZ R175, R25, R3.reuse, -R170.reuse ;  /* 0x0000000319af7223 */ /* 0x180fe200000108aa */
[-CC-:B------:R-:W-:Y:S04]  /*21b10*/  FFMA.FTZ R172, R28, R3.reuse, -R170.reuse ;  /* 0x000000031cac7223 */ /* 0x180fe800000108aa */
[----:B------:R-:W2:Y:S01]  /*21b20*/  MUFU.EX2 R166, R166 ;  /* 0x000000a600a67308 */ /* 0x000ea20000000800 */
[-CC-:B------:R-:W-:Y:S01]  /*21b30*/  FFMA.FTZ R171, R29, R3.reuse, -R170.reuse ;  /* 0x000000031dab7223 */ /* 0x180fe200000108aa */
[----:B------:R-:W-:Y:S01]  /*21b40*/  FSEL R168, R168, RZ, P0 ;  /* 0x000000ffa8a87208 */ /* 0x000fe20000000000 */
[-CC-:B------:R-:W-:Y:S01]  /*21b50*/  FFMA.FTZ R181, R20, R3.reuse, -R170.reuse ;  /* 0x0000000314b57223 */ /* 0x180fe200000108aa */
[-CC-:B------:R-:W-:Y:S01]  /*21b60*/  FFMA.FTZ R176, R21, R3.reuse, -R170.reuse ;  /* 0x0000000315b07223 */ /* 0x180fe200000108aa */
[-CC-:B------:R-:W-:Y:S01]  /*21b70*/  FFMA.FTZ R33, R33, R3.reuse, -R170.reuse ;  /* 0x0000000321217223 */ /* 0x180fe200000108aa */
[-C--:B------:R-:W-:Y:S01]  /*21b80*/  FFMA.FTZ R169, R32, R3.reuse, -R170 ;  /* 0x0000000320a97223 */ /* 0x080fe200000108aa */
[-CC-:B------:R-:W-:Y:S03]  /*21b90*/  FFMA.FTZ R192, R14, R3.reuse, -R168.reuse ;  /* 0x000000030ec07223 */ /* 0x180fe600000108a8 */
[----:B------:R-:W-:Y:S01]  /*21ba0*/  MUFU.EX2 R189, R189 ;  /* 0x000000bd00bd7308 */ /* 0x000fe20000000800 */
[-CC-:B------:R-:W-:Y:S01]  /*21bb0*/  FFMA.FTZ R188, R15, R3.reuse, -R168.reuse ;  /* 0x000000030fbc7223 */ /* 0x180fe200000108a8 */
[-CC-:B------:R-:W-:Y:S01]  /*21bc0*/  FFMA.FTZ R179, R26, R3.reuse, -R168.reuse ;  /* 0x000000031ab37223 */ /* 0x180fe200000108a8 */
[----:B------:R-:W3:Y:S01]  /*21bd0*/  LDSM.16.MT88.4 R12, [R226+0xa000] ;  /* 0x00a00000e20c783b */ /* 0x000ee20000004200 */
[-CC-:B------:R-:W-:Y:S01]  /*21be0*/  FFMA.FTZ R177, R27, R3.reuse, -R168.reuse ;  /* 0x000000031bb17223 */ /* 0x180fe200000108a8 */
[-CC-:B------:R-:W-:Y:S01]  /*21bf0*/  FFMA.FTZ R173, R30, R3.reuse, -R168.reuse ;  /* 0x000000031ead7223 */ /* 0x180fe200000108a8 */
[-CC-:B------:R-:W-:Y:S01]  /*21c00*/  FFMA.FTZ R174, R31, R3.reuse, -R168.reuse ;  /* 0x000000031fae7223 */ /* 0x180fe200000108a8 */
[--C-:B------:R-:W-:Y:S03]  /*21c10*/  FFMA.FTZ R183, R22, R3, -R168.reuse ;  /* 0x0000000316b77223 */ /* 0x100fe600000108a8 */
[----:B------:R-:W4:Y:S01]  /*21c20*/  MUFU.EX2 R186, R186 ;  /* 0x000000ba00ba7308 */ /* 0x000f220000000800 */
[----:B-1----:R-:W-:Y:S01]  /*21c30*/  FMUL.FTZ R22, R167, R146 ;  /* 0x00000092a7167220 */ /* 0x002fe20000410000 */
[C---:B--2---:R-:W-:Y:S01]  /*21c40*/  FMUL.FTZ R20, R166.reuse, R144 ;  /* 0x00000090a6147220 */ /* 0x044fe20000410000 */
[----:B------:R-:W1:Y:S01]  /*21c50*/  LDSM.16.MT88.4 R24, [R222+0xa000] ;  /* 0x00a00000de18783b */ /* 0x000e620000004200 */
[C---:B------:R-:W-:Y:S01]  /*21c60*/  FMUL.FTZ R21, R166.reuse, R145 ;  /* 0x00000091a6157220 */ /* 0x040fe20000410000 */
[----:B------:R-:W-:Y:S01]  /*21c70*/  FMUL.FTZ R32, R166, R132 ;  /* 0x00000084a6207220 */ /* 0x000fe20000410000 */
[--C-:B------:R-:W-:Y:S01]  /*21c80*/  FFMA.FTZ R180, R23, R3, -R168.reuse ;  /* 0x0000000317b47223 */ /* 0x100fe200000108a8 */
[----:B------:R-:W-:Y:S03]  /*21c90*/  FMUL.FTZ R23, R167, R147 ;  /* 0x00000093a7177220 */ /* 0x000fe60000410000 */
[----:B------:R-:W-:Y:S01]  /*21ca0*/  MUFU.EX2 R192, R192 ;  /* 0x000000c000c07308 */ /* 0x000fe20000000800 */
[-C--:B------:R-:W-:Y:S01]  /*21cb0*/  FFMA.FTZ R35, R35, R3.reuse, -R168 ;  /* 0x0000000323237223 */ /* 0x080fe200000108a8 */
[-CC-:B------:R-:W-:Y:S01]  /*21cc0*/  FFMA.FTZ R185, R16, R3.reuse, -R170.reuse ;  /* 0x0000000310b97223 */ /* 0x180fe200000108aa */
[----:B------:R-:W2:Y:S01]  /*21cd0*/  LDSM.16.MT88.4 R28, [R221+0xa000] ;  /* 0x00a00000dd1c783b */ /* 0x000ea20000004200 */
[----:B------:R-:W-:Y:S01]  /*21ce0*/  FMUL.FTZ R16, R166, R148 ;  /* 0x00000094a6107220 */ /* 0x000fe20000410000 */
[-C--:B------:R-:W-:Y:S01]  /*21cf0*/  FFMA.FTZ R182, R17, R3.reuse, -R170 ;  /* 0x0000000311b67223 */ /* 0x080fe200000108aa */
[-CC-:B------:R-:W-:Y:S01]  /*21d00*/  FFMA.FTZ R187, R18, R3.reuse, -R168.reuse ;  /* 0x0000000312bb7223 */ /* 0x180fe200000108a8 */
[-C--:B------:R-:W-:Y:S03]  /*21d10*/  FFMA.FTZ R184, R19, R3.reuse, -R168 ;  /* 0x0000000313b87223 */ /* 0x080fe600000108a8 */
[----:B------:R5:W-:Y:S01]  /*21d20*/  MUFU.EX2 R148, R35 ;  /* 0x0000002300947308 */ /* 0x000be20000000800 */
[C---:B------:R-:W-:Y:S01]  /*21d30*/  FMUL.FTZ R18, R167.reuse, R150 ;  /* 0x00000096a7127220 */ /* 0x040fe20000410000 */
[--C-:B------:R-:W-:Y:S01]  /*21d40*/  FFMA.FTZ R150, R36, R3, -R170.reuse ;  /* 0x0000000324967223 */ /* 0x100fe200000108aa */
[----:B------:R-:W-:Y:S01]  /*21d50*/  LDSM.16.MT88.4 R144, [R226+0xa800] ;  /* 0x00a80000e290783b */ /* 0x000fe20000004200 */
[----:B----4-:R-:W-:Y:S01]  /*21d60*/  F2FP.BF16.F32.PACK_AB R36, R186, R189 ;  /* 0x000000bdba24723e */ /* 0x010fe200000010ff */
[----:B------:R-:W-:Y:S01]  /*21d70*/  FMUL.FTZ R19, R167, R151 ;  /* 0x00000097a7137220 */ /* 0x000fe20000410000 */
[--C-:B------:R-:W-:Y:S01]  /*21d80*/  FFMA.FTZ R151, R40, R3, -R170.reuse ;  /* 0x0000000328977223 */ /* 0x100fe200000108aa */
[----:B------:R-:W-:Y:S03]  /*21d90*/  FMUL.FTZ R17, R166, R149 ;  /* 0x00000095a6117220 */ /* 0x000fe60000410000 */
[----:B------:R-:W4:Y:S01]  /*21da0*/  MUFU.EX2 R188, R188 ;  /* 0x000000bc00bc7308 */ /* 0x000f220000000800 */
[-CC-:B------:R-:W-:Y:S01]  /*21db0*/  FFMA.FTZ R149, R37, R3.reuse, -R170.reuse ;  /* 0x0000000325957223 */ /* 0x180fe200000108aa */
[-CC-:B------:R-:W-:Y:S01]  /*21dc0*/  FFMA.FTZ R60, R60, R3.reuse, -R170.reuse ;  /* 0x000000033c3c7223 */ /* 0x180fe200000108aa */
[-CC-:B------:R-:W-:Y:S01]  /*21dd0*/  FFMA.FTZ R61, R61, R3.reuse, -R170.reuse ;  /* 0x000000033d3d7223 */ /* 0x180fe200000108aa */
[-C--:B------:R-:W-:Y:S01]  /*21de0*/  FFMA.FTZ R64, R64, R3.reuse, -R170 ;  /* 0x0000000340407223 */ /* 0x080fe200000108aa */
[-C--:B------:R-:W-:Y:S01]  /*21df0*/  FFMA.FTZ R71, R71, R3.reuse, -R168 ;  /* 0x0000000347477223 */ /* 0x080fe200000108a8 */
[--C-:B------:R-:W-:Y:S01]  /*21e00*/  FFMA.FTZ R197, R4, R3, -R170.reuse ;  /* 0x0000000304c57223 */ /* 0x100fe200000108aa */
[C---:B------:R-:W-:Y:S03]  /*21e10*/  FMUL.FTZ R4, R166.reuse, R160 ;  /* 0x000000a0a6047220 */ /* 0x040fe60000410000 */
[----:B------:R-:W-:Y:S01]  /*21e20*/  MUFU.EX2 R185, R185 ;  /* 0x000000b900b97308 */ /* 0x000fe20000000800 */
[----:B-----5:R-:W-:Y:S01]  /*21e30*/  FMUL.FTZ R35, R167, R135 ;  /* 0x00000087a7237220 */ /* 0x020fe20000410000 */
[----:B------:R-:W-:Y:S01]  /*21e40*/  FFMA.FTZ R195, R5, R3, -R170 ;  /* 0x0000000305c37223 */ /* 0x000fe200000108aa */
[----:B------:R-:W-:Y:S01]  /*21e50*/  FMUL.FTZ R5, R166, R161 ;  /* 0x000000a1a6057220 */ /* 0x000fe20000410000 */
[-CC-:B------:R-:W-:Y:S01]  /*21e60*/  FFMA.FTZ R198, R6, R3.reuse, -R168.reuse ;  /* 0x0000000306c67223 */ /* 0x180fe200000108a8 */
[----:B------:R-:W-:Y:S01]  /*21e70*/  FMUL.FTZ R6, R167, R162 ;  /* 0x000000a2a7067220 */ /* 0x000fe20000410000 */
[----:B------:R-:W-:Y:S01]  /*21e80*/  FFMA.FTZ R196, R7, R3, -R168 ;  /* 0x0000000307c47223 */ /* 0x000fe200000108a8 */
[----:B------:R-:W-:Y:S03]  /*21e90*/  FMUL.FTZ R7, R167, R163 ;  /* 0x000000a3a7077220 */ /* 0x000fe60000410000 */
[----:B------:R-:W-:Y:S01]  /*21ea0*/  MUFU.EX2 R197, R197 ;  /* 0x000000c500c57308 */ /* 0x000fe20000000800 */
[----:B----4-:R-:W-:Y:S01]  /*21eb0*/  F2FP.BF16.F32.PACK_AB R37, R188, R192 ;  /* 0x000000c0bc25723e */ /* 0x010fe200000010ff */
[-CC-:B------:R-:W-:Y:S01]  /*21ec0*/  FFMA.FTZ R191, R8, R3.reuse, -R170.reuse ;  /* 0x0000000308bf7223 */ /* 0x180fe200000108aa */
[C---:B------:R-:W-:Y:S01]  /*21ed0*/  FMUL.FTZ R8, R166.reuse, R156 ;  /* 0x0000009ca6087220 */ /* 0x040fe20000410000 */
[----:B------:R-:W-:Y:S01]  /*21ee0*/  FFMA.FTZ R190, R9, R3, -R170 ;  /* 0x0000000309be7223 */ /* 0x000fe200000108aa */
[----:B------:R-:W-:Y:S01]  /*21ef0*/  FMUL.FTZ R9, R166, R157 ;  /* 0x0000009da6097220 */ /* 0x000fe20000410000 */
[-CC-:B------:R-:W-:Y:S01]  /*21f00*/  FFMA.FTZ R157, R34, R3.reuse, -R168.reuse ;  /* 0x00000003229d7223 */ /* 0x180fe200000108a8 */
[C---:B------:R-:W-:Y:S03]  /*21f10*/  FMUL.FTZ R34, R167.reuse, R134 ;  /* 0x00000086a7227220 */ /* 0x040fe60000410000 */
[----:B------:R-:W4:Y:S01]  /*21f20*/  MUFU.EX2 R195, R195 ;  /* 0x000000c300c37308 */ /* 0x000f220000000800 */
[-CC-:B------:R-:W-:Y:S01]  /*21f30*/  FFMA.FTZ R194, R10, R3.reuse, -R168.reuse ;  /* 0x000000030ac27223 */ /* 0x180fe200000108a8 */
[----:B------:R-:W-:Y:S01]  /*21f40*/  FMUL.FTZ R10, R167, R158 ;  /* 0x0000009ea70a7220 */ /* 0x000fe20000410000 */
[-CC-:B------:R-:W-:Y:S01]  /*21f50*/  FFMA.FTZ R158, R38, R3.reuse, -R168.reuse ;  /* 0x00000003269e7223 */ /* 0x180fe200000108a8 */
[--C-:B------:R-:W-:Y:S01]  /*21f60*/  FFMA.FTZ R193, R11, R3, -R168.reuse ;  /* 0x000000030bc17223 */ /* 0x100fe200000108a8 */
[----:B------:R-:W-:Y:S01]  /*21f70*/  FMUL.FTZ R11, R167, R159 ;  /* 0x0000009fa70b7220 */ /* 0x000fe20000410000 */
[-CC-:B------:R-:W-:Y:S01]  /*21f80*/  FFMA.FTZ R159, R39, R3.reuse, -R168.reuse ;  /* 0x00000003279f7223 */ /* 0x180fe200000108a8 */
[-C--:B------:R-:W-:Y:S03]  /*21f90*/  FFMA.FTZ R90, R90, R3.reuse, -R168 ;  /* 0x000000035a5a7223 */ /* 0x080fe600000108a8 */
[----:B------:R-:W-:Y:S01]  /*21fa0*/  MUFU.EX2 R198, R198 ;  /* 0x000000c600c67308 */ /* 0x000fe20000000800 */
[----:B------:R-:W-:Y:S01]  /*21fb0*/  FFMA.FTZ R128, R128, R3, -R170 ;  /* 0x0000000380807223 */ /* 0x000fe200000108aa */
[----:B------:R-:W-:Y:S01]  /*21fc0*/  ISETP.GT.AND P0, PT, R244, R231, PT ;  /* 0x000000e7f400720c */ /* 0x000fe20003f04270 */
[----:B------:R-:W-:Y:S07]  /*21fd0*/  FFMA.FTZ R130, R130, R3, -R168 ;  /* 0x0000000382827223 */ /* 0x000fee00000108a8 */
[----:B------:R-:W5:Y:S01]  /*21fe0*/  MUFU.EX2 R196, R196 ;  /* 0x000000c400c47308 */ /* 0x000f620000000800 */
[C---:B----4-:R-:W-:Y:S01]  /*21ff0*/  F2FP.BF16.F32.PACK_AB R160, R195.reuse, R197 ;  /* 0x000000c5c3a0723e */ /* 0x050fe200000010ff */
[----:B------:R-:W-:Y:S04]  /*22000*/  FFMA.FTZ R197, R166, R249, R197 ;  /* 0x000000f9a6c57223 */ /* 0x000fe800000100c5 */
[----:B------:R-:W-:Y:S04]  /*22010*/  FADD.FTZ R197, R195, R197 ;  /* 0x000000c5c3c57221 */ /* 0x000fe80000010000 */
[----:B------:R-:W4:Y:S10]  /*22020*/  MUFU.EX2 R191, R191 ;  /* 0x000000bf00bf7308 */ /* 0x000f340000000800 */
[----:B------:R-:W3:Y:S01]  /*22030*/  MUFU.EX2 R190, R190 ;  /* 0x000000be00be7308 */ /* 0x000ee20000000800 */
[C---:B-----5:R-:W-:Y:S01]  /*22040*/  F2FP.BF16.F32.PACK_AB R161, R196.reuse, R198 ;  /* 0x000000c6c4a1723e */ /* 0x060fe200000010ff */
[----:B------:R-:W-:Y:S04]  /*22050*/  FFMA.FTZ R198, R167, R250, R198 ;  /* 0x000000faa7c67223 */ /* 0x000fe800000100c6 */
[----:B------:R-:W-:Y:S04]  /*22060*/  FADD.FTZ R198, R196, R198 ;  /* 0x000000c6c4c67221 */ /* 0x000fe80000010000 */
[----:B------:R-:W5:Y:S01]  /*22070*/  MUFU.EX2 R194, R194 ;  /* 0x000000c200c27308 */ /* 0x000f620000000800 */
[----:B----4-:R-:W-:Y:S09]  /*22080*/  FADD.FTZ R197, R191, R197 ;  /* 0x000000c5bfc57221 */ /* 0x010ff20000010000 */
[----:B------:R-:W4:Y:S01]  /*22090*/  MUFU.EX2 R193, R193 ;  /* 0x000000c100c17308 */ /* 0x000f220000000800 */
[C---:B---3--:R-:W-:Y:S01]  /*220a0*/  F2FP.BF16.F32.PACK_AB R162, R190.reuse, R191 ;  /* 0x000000bfbea2723e */ /* 0x048fe200000010ff */
[----:B------:R-:W-:Y:S04]  /*220b0*/  FADD.FTZ R197, R190, R197 ;  /* 0x000000c5bec57221 */ /* 0x000fe80000010000 */
[----:B------:R-:W-:Y:S04]  /*220c0*/  FADD.FTZ R197, R189, R197 ;  /* 0x000000c5bdc57221 */ /* 0x000fe80000010000 */
[----:B------:R3:W-:Y:S01]  /*220d0*/  MUFU.EX2 R156, R33 ;  /* 0x00000021009c7308 */ /* 0x0007e20000000800 */
[----:B-----5:R-:W-:Y:S01]  /*220e0*/  FADD.FTZ R198, R194, R198 ;  /* 0x000000c6c2c67221 */ /* 0x020fe20000010000 */
[----:B------:R-:W-:Y:S04]  /*220f0*/  FADD.FTZ R186, R186, R197 ;  /* 0x000000c5baba7221 */ /* 0x000fe80000010000 */
[----:B------:R-:W-:Y:S04]  /*22100*/  FADD.FTZ R186, R185, R186 ;  /* 0x000000bab9ba7221 */ /* 0x000fe80000010000 */
[----:B------:R-:W5:Y:S01]  /*22110*/  MUFU.EX2 R182, R182 ;  /* 0x000000b600b67308 */ /* 0x000f620000000800 */
[C---:B----4-:R-:W-:Y:S01]  /*22120*/  F2FP.BF16.F32.PACK_AB R163, R193.reuse, R194 ;  /* 0x000000c2c1a3723e */ /* 0x050fe200000010ff */
[----:B------:R-:W-:Y:S04]  /*22130*/  FADD.FTZ R198, R193, R198 ;  /* 0x000000c6c1c67221 */ /* 0x000fe80000010000 */
[----:B------:R-:W-:Y:S04]  /*22140*/  FADD.FTZ R198, R192, R198 ;  /* 0x000000c6c0c67221 */ /* 0x000fe80000010000 */
[----:B------:R-:W4:Y:S01]  /*22150*/  MUFU.EX2 R187, R187 ;  /* 0x000000bb00bb7308 */ /* 0x000f220000000800 */
[----:B---3--:R-:W-:Y:S01]  /*22160*/  FMUL.FTZ R33, R166, R133 ;  /* 0x00000085a6217220 */ /* 0x008fe20000410000 */
[C---:B------:R-:W-:Y:S01]  /*22170*/  HMMA.16816.F32.BF16 R4, R160.reuse, R12, R4 ;  /* 0x0000000ca004723c */ /* 0x040fe20000041804 */
[----:B------:R-:W-:Y:S04]  /*22180*/  LDSM.16.MT88.4 R132, [R220+0xa800] ;  /* 0x00a80000dc84783b */ /* 0x000fe80000004200 */
[----:B------:R-:W-:Y:S03]  /*22190*/  FADD.FTZ R198, R188, R198 ;  /* 0x000000c6bcc67221 */ /* 0x000fe60000010000 */
[----:B------:R-:W3:Y:S03]  /*221a0*/  MUFU.EX2 R184, R184 ;  /* 0x000000b800b87308 */ /* 0x000ee60000000800 */
[C---:B------:R-:W-:Y:S01]  /*221b0*/  FMUL.FTZ R12, R166.reuse, R152 ;  /* 0x00000098a60c7220 */ /* 0x040fe20000410000 */
[----:B------:R-:W-:Y:S01]  /*221c0*/  FMUL.FTZ R13, R166, R153 ;  /* 0x00000099a60d7220 */ /* 0x000fe20000410000 */
[C---:B------:R-:W-:Y:S03]  /*221d0*/  HMMA.16816.F32.BF16 R8, R160.reuse, R14, R8 ;  /* 0x0000000ea008723c */ /* 0x040fe60000041808 */
[C---:B-----5:R-:W-:Y:S01]  /*221e0*/  F2FP.BF16.F32.PACK_AB R38, R182.reuse, R185 ;  /* 0x000000b9b626723e */ /* 0x060fe200000010ff */
[----:B------:R-:W-:Y:S01]  /*221f0*/  FADD.FTZ R182, R182, R186 ;  /* 0x000000bab6b67221 */ /* 0x000fe20000010000 */
[----:B------:R-:W5:Y:S01]  /*22200*/  MUFU.EX2 R181, R181 ;  /* 0x000000b500b57308 */ /* 0x000f620000000800 */
[----:B----4-:R-:W-:Y:S01]  /*22210*/  FADD.FTZ R198, R187, R198 ;  /* 0x000000c6bbc67221 */ /* 0x010fe20000010000 */
[C---:B------:R-:W-:Y:S01]  /*22220*/  FMUL.FTZ R14, R167.reuse, R154 ;  /* 0x0000009aa70e7220 */ /* 0x040fe20000410000 */
[----:B------:R-:W-:Y:S02]  /*22230*/  FMUL.FTZ R15, R167, R155 ;  /* 0x0000009ba70f7220 */ /* 0x000fe40000410000 */
[----:B------:R-:W4:Y:S05]  /*22240*/  LDSM.16.MT88.4 R152, [R220+0xa000] ;  /* 0x00a00000dc98783b */ /* 0x000f2a0000004200 */
[----:B------:R-:W4:Y:S01]  /*22250*/  MUFU.EX2 R176, R176 ;  /* 0x000000b000b07308 */ /* 0x000f220000000800 */
[C---:B---3--:R-:W-:Y:S01]  /*22260*/  F2FP.BF16.F32.PACK_AB R39, R184.reuse, R187 ;  /* 0x000000bbb827723e */ /* 0x048fe200000010ff */
[C---:B-1----:R-:W-:Y:S03]  /*22270*/  HMMA.16816.F32.BF16 R12, R160.reuse, R24, R12 ;  /* 0x00000018a00c723c */ /* 0x042fe6000004180c */
[----:B------:R-:W-:Y:S05]  /*22280*/  FADD.FTZ R198, R184, R198 ;  /* 0x000000c6b8c67221 */ /* 0x000fea0000010000 */
[----:B------:R-:W-:Y:S03]  /*22290*/  MUFU.EX2 R183, R183 ;  /* 0x000000b700b77308 */ /* 0x000fe60000000800 */
[C---:B------:R-:W-:Y:S01]  /*222a0*/  FMUL.FTZ R24, R166.reuse, R140 ;  /* 0x0000008ca6187220 */ /* 0x040fe20000410000 */
[C---:B------:R-:W-:Y:S01]  /*222b0*/  FMUL.FTZ R25, R166.reuse, R141 ;  /* 0x0000008da6197220 */ /* 0x040fe20000410000 */
[C---:B------:R-:W-:Y:S03]  /*222c0*/  HMMA.16816.F32.BF16 R16, R160.reuse, R26, R16 ;  /* 0x0000001aa010723c */ /* 0x040fe60000041810 */
[----:B-----5:R-:W-:Y:S02]  /*222d0*/  FADD.FTZ R182, R181, R182 ;  /* 0x000000b6b5b67221 */ /* 0x020fe40000010000 */
[----:B------:R-:W1:Y:S01]  /*222e0*/  MUFU.EX2 R180, R180 ;  /* 0x000000b400b47308 */ /* 0x000e620000000800 */
[C---:B--2---:R-:W-:Y:S05]  /*222f0*/  HMMA.16816.F32.BF16 R20, R160.reuse, R28, R20 ;  /* 0x0000001ca014723c */ /* 0x044fea0000041814 */
[C---:B------:R-:W-:Y:S01]  /*22300*/  FMUL.FTZ R26, R167.reuse, R142 ;  /* 0x0000008ea71a7220 */ /* 0x040fe20000410000 */
[C---:B------:R-:W-:Y:S03]  /*22310*/  FMUL.FTZ R27, R167.reuse, R143 ;  /* 0x0000008fa71b7220 */ /* 0x040fe60000410000 */
[----:B------:R-:W-:Y:S01]  /*22320*/  MUFU.EX2 R178, R178 ;  /* 0x000000b200b27308 */ /* 0x000fe20000000800 */
[----:B------:R-:W2:Y:S01]  /*22330*/  LDSM.16.MT88.4 R140, [R222+0xa800] ;  /* 0x00a80000de8c783b */ /* 0x000ea20000004200 */
[C---:B------:R-:W-:Y:S01]  /*22340*/  FMUL.FTZ R28, R166.reuse, R136 ;  /* 0x00000088a61c7220 */ /* 0x040fe20000410000 */
[----:B------:R-:W-:Y:S01]  /*22350*/  FMUL.FTZ R29, R166, R137 ;  /* 0x00000089a61d7220 */ /* 0x000fe20000410000 */
[C---:B------:R-:W-:Y:S06]  /*22360*/  HMMA.16816.F32.BF16 R24, R160.reuse, R30, R24 ;  /* 0x0000001ea018723c */ /* 0x040fec0000041818 */
[----:B------:R-:W3:Y:S01]  /*22370*/  MUFU.EX2 R175, R175 ;  /* 0x000000af00af7308 */ /* 0x000ee20000000800 */
[C---:B----4-:R-:W-:Y:S01]  /*22380*/  F2FP.BF16.F32.PACK_AB R40, R176.reuse, R181 ;  /* 0x000000b5b028723e */ /* 0x050fe200000010ff */
[----:B------:R-:W-:Y:S03]  /*22390*/  FADD.FTZ R182, R176, R182 ;  /* 0x000000b6b0b67221 */ /* 0x000fe60000010000 */
[----:B------:R-:W-:Y:S01]  /*223a0*/  MOV R166, R2 ;  /* 0x0000000200a67202 */ /* 0x000fe20000000f00 */
[C---:B------:R-:W-:Y:S01]  /*223b0*/  FMUL.FTZ R30, R167.reuse, R138 ;  /* 0x0000008aa71e7220 */ /* 0x040fe20000410000 */
[----:B------:R-:W-:Y:S03]  /*223c0*/  FMUL.FTZ R31, R167, R139 ;  /* 0x0000008ba71f7220 */ /* 0x000fe60000410000 */
[----:B------:R-:W-:Y:S01]  /*223d0*/  MUFU.EX2 R179, R179 ;  /* 0x000000b300b37308 */ /* 0x000fe20000000800 */
[----:B------:R-:W4:Y:S01]  /*223e0*/  LDSM.16.MT88.4 R136, [R221+0xa800] ;  /* 0x00a80000dd88783b */ /* 0x000f220000004200 */
[----:B------:R-:W-:Y:S02]  /*223f0*/  MOV R167, R0 ;  /* 0x0000000000a77202 */ /* 0x000fe40000000f00 */
[C---:B------:R-:W-:Y:S06]  /*22400*/  HMMA.16816.F32.BF16 R28, R160.reuse, R152, R28 ;  /* 0x00000098a01c723c */ /* 0x040fec000004181c */
[----:B------:R-:W5:Y:S01]  /*22410*/  MUFU.EX2 R177, R177 ;  /* 0x000000b100b17308 */ /* 0x000f620000000800 */
[----:B------:R-:W-:Y:S09]  /*22420*/  HMMA.16816.F32.BF16 R32, R160, R154, R32 ;  /* 0x0000009aa020723c */ /* 0x000ff20000041820 */
[----:B------:R-:W5:Y:S01]  /*22430*/  MUFU.EX2 R172, R172 ;  /* 0x000000ac00ac7308 */ /* 0x000f620000000800 */
[C---:B------:R-:W-:Y:S05]  /*22440*/  HMMA.16816.F32.BF16 R4, R36.reuse, R144, R4 ;  /* 0x000000902404723c */ /* 0x040fea0000041804 */
[-CC-:B------:R-:W-:Y:S01]  /*22450*/  FFMA.FTZ R153, R44, R3.reuse, -R170.reuse ;  /* 0x000000032c997223 */ /* 0x180fe200000108aa */
[C---:B------:R-:W-:Y:S03]  /*22460*/  HMMA.16816.F32.BF16 R8, R36.reuse, R146, R8 ;  /* 0x000000922408723c */ /* 0x040fe60000041808 */
[----:B------:R-:W5:Y:S01]  /*22470*/  MUFU.EX2 R171, R171 ;  /* 0x000000ab00ab7308 */ /* 0x000f620000000800 */
[----:B------:R-:W5:Y:S01]  /*22480*/  LDSM.16.MT88.4 R144, [R226+0xb000] ;  /* 0x00b00000e290783b */ /* 0x000f620000004200 */
[-C--:B------:R-:W-:Y:S01]  /*22490*/  FFMA.FTZ R155, R45, R3.reuse, -R170 ;  /* 0x000000032d9b7223 */ /* 0x080fe200000108aa */
[C---:B--2---:R-:W-:Y:S07]  /*224a0*/  HMMA.16816.F32.BF16 R12, R36.reuse, R140, R12 ;  /* 0x0000008c240c723c */ /* 0x044fee000004180c */
[----:B------:R-:W-:Y:S01]  /*224b0*/  MUFU.EX2 R173, R173 ;  /* 0x000000ad00ad7308 */ /* 0x000fe20000000800 */
[-CC-:B------:R-:W-:Y:S01]  /*224c0*/  FFMA.FTZ R161, R46, R3.reuse, -R168.reuse ;  /* 0x000000032ea17223 */ /* 0x180fe200000108a8 */
[C---:B------:R-:W-:Y:S01]  /*224d0*/  HMMA.16816.F32.BF16 R16, R36.reuse, R142, R16 ;  /* 0x0000008e2410723c */ /* 0x040fe20000041810 */
[----:B------:R-:W2:Y:S07]  /*224e0*/  LDSM.16.MT88.4 R140, [R222+0xb000] ;  /* 0x00b00000de8c783b */ /* 0x000eae0000004200 */
[----:B------:R-:W-:Y:S01]  /*224f0*/  MUFU.EX2 R174, R174 ;  /* 0x000000ae00ae7308 */ /* 0x000fe20000000800 */
[C---:B----4-:R-:W-:Y:S03]  /*22500*/  HMMA.16816.F32.BF16 R20, R36.reuse, R136, R20 ;  /* 0x000000882414723c */ /* 0x050fe60000041814 */
[-C--:B------:R-:W-:Y:S03]  /*22510*/  FFMA.FTZ R162, R47, R3.reuse, -R168 ;  /* 0x000000032fa27223 */ /* 0x080fe600000108a8 */
[C---:B------:R-:W-:Y:S03]  /*22520*/  HMMA.16816.F32.BF16 R24, R36.reuse, R138, R24 ;  /* 0x0000008a2418723c */ /* 0x040fe60000041818 */
[----:B------:R-:W-:Y:S01]  /*22530*/  MUFU.EX2 R169, R169 ;  /* 0x000000a900a97308 */ /* 0x000fe20000000800 */
[----:B------:R-:W4:Y:S01]  /*22540*/  LDSM.16.MT88.4 R44, [R221+0xb000] ;  /* 0x00b00000dd2c783b */ /* 0x000f220000004200 */
[-CC-:B------:R-:W-:Y:S01]  /*22550*/  FFMA.FTZ R163, R48, R3.reuse, -R170.reuse ;  /* 0x0000000330a37223 */ /* 0x180fe200000108aa */
[C---:B------:R-:W-:Y:S07]  /*22560*/  HMMA.16816.F32.BF16 R28, R36.reuse, R132, R28 ;  /* 0x00000084241c723c */ /* 0x040fee000004181c */
[----:B------:R-:W4:Y:S01]  /*22570*/  MUFU.EX2 R157, R157 ;  /* 0x0000009d009d7308 */ /* 0x000f220000000800 */
[----:B------:R-:W-:Y:S03]  /*22580*/  LDSM.16.MT88.4 R136, [R221+0xb800] ;  /* 0x00b80000dd88783b */ /* 0x000fe60000004200 */
[----:B------:R-:W-:Y:S01]  /*22590*/  FFMA.FTZ R152, R41, R3, -R170 ;  /* 0x0000000329987223 */ /* 0x000fe200000108aa */
[----:B------:R-:W-:Y:S05]  /*225a0*/  HMMA.16816.F32.BF16 R32, R36, R134, R32 ;  /* 0x000000862420723c */ /* 0x000fea0000041820 */
[----:B------:R-:W-:Y:S01]  /*225b0*/  MUFU.EX2 R150, R150 ;  /* 0x0000009600967308 */ /* 0x000fe20000000800 */
[----:B------:R-:W4:Y:S01]  /*225c0*/  LDSM.16.MT88.4 R36, [R220+0xb000] ;  /* 0x00b00000dc24783b */ /* 0x000f220000004200 */
[----:B-1----:R-:W-:Y:S01]  /*225d0*/  F2FP.BF16.F32.PACK_AB R41, R180, R183 ;  /* 0x000000b7b429723e */ /* 0x002fe200000010ff */
[-CC-:B------:R-:W-:Y:S03]  /*225e0*/  FFMA.FTZ R154, R42, R3.reuse, -R168.reuse ;  /* 0x000000032a9a7223 */ /* 0x180fe600000108a8 */
[----:B---3--:R-:W-:Y:S01]  /*225f0*/  F2FP.BF16.F32.PACK_AB R42, R175, R178 ;  /* 0x000000b2af2a723e */ /* 0x008fe200000010ff */
[----:B------:R-:W-:Y:S03]  /*22600*/  FFMA.FTZ R160, R43, R3, -R168 ;  /* 0x000000032ba07223 */ /* 0x000fe600000108a8 */
[----:B------:R-:W1:Y:S01]  /*22610*/  MUFU.EX2 R149, R149 ;  /* 0x0000009500957308 */ /* 0x000e620000000800 */
[----:B------:R-:W3:Y:S01]  /*22620*/  LDSM.16.MT88.4 R132, [R226+0xb800] ;  /* 0x00b80000e284783b */ /* 0x000ee20000004200 */
[----:B-----5:R-:W-:Y:S01]  /*22630*/  F2FP.BF16.F32.PACK_AB R43, R177, R179 ;  /* 0x000000b3b12b723e */ /* 0x020fe200000010ff */
[----:B------:R-:W-:Y:S01]  /*22640*/  FADD.FTZ R178, R178, R182 ;  /* 0x000000b6b2b27221 */ /* 0x000fe20000010000 */
[----:B------:R-:W-:Y:S03]  /*22650*/  FADD.FTZ R183, R183, R198 ;  /* 0x000000c6b7b77221 */ /* 0x000fe60000010000 */
[----:B------:R-:W-:Y:S03]  /*22660*/  FADD.FTZ R178, R175, R178 ;  /* 0x000000b2afb27221 */ /* 0x000fe60000010000 */
[----:B------:R-:W-:Y:S01]  /*22670*/  MUFU.EX2 R158, R158 ;  /* 0x0000009e009e7308 */ /* 0x000fe20000000800 */
[C---:B------:R-:W-:Y:S05]  /*22680*/  HMMA.16816.F32.BF16 R4, R40.reuse, R144, R4 ;  /* 0x000000902804723c */ /* 0x040fea0000041804 */
[----:B------:R-:W-:Y:S01]  /*22690*/  FADD.FTZ R178, R172, R178 ;  /* 0x000000b2acb27221 */ /* 0x000fe20000010000 */
[C---:B------:R-:W-:Y:S03]  /*226a0*/  HMMA.16816.F32.BF16 R8, R40.reuse, R146, R8 ;  /* 0x000000922808723c */ /* 0x040fe60000041808 */
[----:B------:R-:W5:Y:S02]  /*226b0*/  MUFU.EX2 R159, R159 ;  /* 0x0000009f009f7308 */ /* 0x000f640000000800 */
[-C--:B------:R-:W-:Y:S01]  /*226c0*/  FFMA.FTZ R144, R49, R3.reuse, -R170 ;  /* 0x0000000331907223 */ /* 0x080fe200000108aa */
[-CC-:B------:R-:W-:Y:S01]  /*226d0*/  FFMA.FTZ R145, R50, R3.reuse, -R168.reuse ;  /* 0x0000000332917223 */ /* 0x180fe200000108a8 */
[-C--:B------:R-:W-:Y:S01]  /*226e0*/  FFMA.FTZ R146, R51, R3.reuse, -R168 ;  /* 0x0000000333927223 */ /* 0x080fe200000108a8 */
[C---:B--2---:R-:W-:Y:S05]  /*226f0*/  HMMA.16816.F32.BF16 R12, R40.reuse, R140, R12 ;  /* 0x0000008c280c723c */ /* 0x044fea000004180c */
[----:B------:R-:W-:Y:S01]  /*22700*/  MUFU.EX2 R151, R151 ;  /* 0x0000009700977308 */ /* 0x000fe20000000800 */
[----:B------:R-:W2:Y:S01]  /*22710*/  LDSM.16.MT88.4 R48, [R222+0xb800] ;  /* 0x00b80000de30783b */ /* 0x000ea20000004200 */
[----:B------:R-:W-:Y:S01]  /*22720*/  FADD.FTZ R183, R180, R183 ;  /* 0x000000b7b4b77221 */ /* 0x000fe20000010000 */
[C---:B------:R-:W-:Y:S07]  /*22730*/  HMMA.16816.F32.BF16 R16, R40.reuse, R142, R16 ;  /* 0x0000008e2810723c */ /* 0x040fee0000041810 */
[----:B------:R-:W3:Y:S01]  /*22740*/  MUFU.EX2 R152, R152 ;  /* 0x0000009800987308 */ /* 0x000ee20000000800 */
[-CC-:B------:R-:W-:Y:S03]  /*22750*/  FFMA.FTZ R141, R52, R3.reuse, -R170.reuse ;  /* 0x00000003348d7223 */ /* 0x180fe600000108aa */
[-C--:B------:R-:W-:Y:S01]  /*22760*/  FFMA.FTZ R140, R53, R3.reuse, -R170 ;  /* 0x00000003358c7223 */ /* 0x080fe200000108aa */
[-CC-:B------:R-:W-:Y:S01]  /*22770*/  FFMA.FTZ R142, R54, R3.reuse, -R168.reuse ;  /* 0x00000003368e7223 */ /* 0x180fe200000108a8 */
[----:B------:R-:W-:Y:S01]  /*22780*/  FFMA.FTZ R143, R55, R3, -R168 ;  /* 0x00000003378f7223 */ /* 0x000fe200000108a8 */
[C---:B----4-:R-:W-:Y:S01]  /*22790*/  HMMA.16816.F32.BF16 R20, R40.reuse, R44, R20 ;  /* 0x0000002c2814723c */ /* 0x050fe20000041814 */
[----:B------:R-:W-:Y:S02]  /*227a0*/  LDSM.16.MT88.4 R52, [R226+0xc000] ;  /* 0x00c00000e234783b */ /* 0x000fe40000004200 */
[----:B------:R-:W-:Y:S01]  /*227b0*/  MUFU.EX2 R154, R154 ;  /* 0x0000009a009a7308 */ /* 0x000fe20000000800 */
[----:B------:R-:W-:Y:S02]  /*227c0*/  FADD.FTZ R183, R179, R183 ;  /* 0x000000b7b3b77221 */ /* 0x000fe40000010000 */
[C---:B------:R-:W-:Y:S07]  /*227d0*/  HMMA.16816.F32.BF16 R24, R40.reuse, R46, R24 ;  /* 0x0000002e2818723c */ /* 0x040fee0000041818 */
[----:B------:R-:W4:Y:S01]  /*227e0*/  MUFU.EX2 R160, R160 ;  /* 0x000000a000a07308 */ /* 0x000f220000000800 */
[C---:B------:R-:W-:Y:S01]  /*227f0*/  F2FP.BF16.F32.PACK_AB R44, R171.reuse, R172 ;  /* 0x000000acab2c723e */ /* 0x040fe200000010ff */
[C---:B------:R-:W-:Y:S03]  /*22800*/  HMMA.16816.F32.BF16 R28, R40.reuse, R36, R28 ;  /* 0x00000024281c723c */ /* 0x040fe6000004181c */
[----:B------:R-:W-:Y:S05]  /*22810*/  F2FP.BF16.F32.PACK_AB R47, R148, R157 ;  /* 0x0000009d942f723e */ /* 0x000fea00000010ff */
[----:B------:R-:W-:Y:S01]  /*22820*/  MUFU.EX2 R153, R153 ;  /* 0x0000009900997308 */ /* 0x000fe20000000800 */
[----:B------:R-:W-:Y:S01]  /*22830*/  HMMA.16816.F32.BF16 R32, R40, R38, R32 ;  /* 0x000000262820723c */ /* 0x000fe20000041820 */
[----:B------:R-:W4:Y:S02]  /*22840*/  LDSM.16.MT88.4 R36, [R220+0xb800] ;  /* 0x00b80000dc24783b */ /* 0x000f240000004200 */
[----:B------:R-:W-:Y:S01]  /*22850*/  F2FP.BF16.F32.PACK_AB R45, R174, R173 ;  /* 0x000000adae2d723e */ /* 0x000fe200000010ff */
[----:B------:R-:W-:Y:S01]  /*22860*/  FADD.FTZ R171, R171, R178 ;  /* 0x000000b2abab7221 */ /* 0x000fe20000010000 */
[----:B------:R-:W-:Y:S04]  /*22870*/  F2FP.BF16.F32.PACK_AB R46, R156, R169 ;  /* 0x000000a99c2e723e */ /* 0x000fe800000010ff */
[----:B------:R-:W4:Y:S02]  /*22880*/  MUFU.EX2 R155, R155 ;  /* 0x0000009b009b7308 */ /* 0x000f240000000800 */
[----:B-1----:R-:W-:Y:S02]  /*22890*/  F2FP.BF16.F32.PACK_AB R40, R149, R150 ;  /* 0x000000969528723e */ /* 0x002fe400000010ff */
[----:B-----5:R-:W-:Y:S01]  /*228a0*/  F2FP.BF16.F32.PACK_AB R41, R159, R158 ;  /* 0x0000009e9f29723e */ /* 0x020fe200000010ff */
[----:B------:R-:W-:Y:S01]  /*228b0*/  FADD.FTZ R171, R169, R171 ;  /* 0x000000aba9ab7221 */ /* 0x000fe20000010000 */
[----:B---3--:R-:W-:Y:S01]  /*228c0*/  F2FP.BF16.F32.PACK_AB R42, R152, R151 ;  /* 0x00000097982a723e */ /* 0x008fe200000010ff */
[C---:B------:R-:W-:Y:S03]  /*228d0*/  HMMA.16816.F32.BF16 R4, R44.reuse, R132, R4 ;  /* 0x000000842c04723c */ /* 0x040fe60000041804 */
[----:B------:R-:W-:Y:S02]  /*228e0*/  MUFU.EX2 R161, R161 ;  /* 0x000000a100a17308 */ /* 0x000fe40000000800 */
[----:B------:R-:W-:Y:S01]  /*228f0*/  FADD.FTZ R156, R156, R171 ;  /* 0x000000ab9c9c7221 */ /* 0x000fe20000010000 */
[C---:B------:R-:W-:Y:S07]  /*22900*/  HMMA.16816.F32.BF16 R8, R44.reuse, R134, R8 ;  /* 0x000000862c08723c */ /* 0x040fee0000041808 */
[----:B------:R-:W1:Y:S01]  /*22910*/  MUFU.EX2 R162, R162 ;  /* 0x000000a200a27308 */ /* 0x000e620000000800 */
[-CC-:B------:R-:W-:Y:S01]  /*22920*/  FFMA.FTZ R132, R56, R3.reuse, -R170.reuse ;  /* 0x0000000338847223 */ /* 0x180fe200000108aa */
[C---:B--2---:R-:W-:Y:S08]  /*22930*/  HMMA.16816.F32.BF16 R12, R44.reuse, R48, R12 ;  /* 0x000000302c0c723c */ /* 0x044ff0000004180c */
[----:B------:R-:W-:Y:S01]  /*22940*/  MUFU.EX2 R163, R163 ;  /* 0x000000a300a37308 */ /* 0x000fe20000000800 */
[C---:B------:R-:W-:Y:S01]  /*22950*/  HMMA.16816.F32.BF16 R16, R44.reuse, R50, R16 ;  /* 0x000000322c10723c */ /* 0x040fe20000041810 */
[----:B------:R-:W2:Y:S02]  /*22960*/  LDSM.16.MT88.4 R48, [R222+0xc000] ;  /* 0x00c00000de30783b */ /* 0x000ea40000004200 */
[-C--:B------:R-:W-:Y:S01]  /*22970*/  FFMA.FTZ R133, R57, R3.reuse, -R170 ;  /* 0x0000000339857223 */ /* 0x080fe200000108aa */
[-CC-:B------:R-:W-:Y:S05]  /*22980*/  FFMA.FTZ R134, R58, R3.reuse, -R168.reuse ;  /* 0x000000033a867223 */ /* 0x180fea00000108a8 */
[----:B------:R-:W3:Y:S02]  /*22990*/  MUFU.EX2 R144, R144 ;  /* 0x0000009000907308 */ /* 0x000ee40000000800 */
[-C--:B------:R-:W-:Y:S01]  /*229a0*/  FFMA.FTZ R135, R59, R3.reuse, -R168 ;  /* 0x000000033b877223 */ /* 0x080fe200000108a8 */
[C---:B------:R-:W-:Y:S01]  /*229b0*/  HMMA.16816.F32.BF16 R20, R44.reuse, R136, R20 ;  /* 0x000000882c14723c */ /* 0x040fe20000041814 */
[----:B------:R-:W5:Y:S02]  /*229c0*/  LDSM.16.MT88.4 R56, [R221+0xc000] ;  /* 0x00c00000dd38783b */ /* 0x000f640000004200 */
[----:B------:R-:W-:Y:S01]  /*229d0*/  FADD.FTZ R150, R150, R156 ;  /* 0x0000009c96967221 */ /* 0x000fe20000010000 */
[----:B----4-:R-:W-:Y:S01]  /*229e0*/  F2FP.BF16.F32.PACK_AB R43, R160, R154 ;  /* 0x0000009aa02b723e */ /* 0x010fe200000010ff */
[----:B------:R-:W-:Y:S02]  /*229f0*/  FADD.FTZ R183, R177, R183 ;  /* 0x000000b7b1b77221 */ /* 0x000fe40000010000 */
[----:B------:R-:W-:Y:S01]  /*22a00*/  MUFU.EX2 R145, R145 ;  /* 0x0000009100917308 */ /* 0x000fe20000000800 */
[----:B------:R-:W-:Y:S01]  /*22a10*/  FADD.FTZ R150, R149, R150 ;  /* 0x0000009695967221 */ /* 0x000fe20000010000 */
[C---:B------:R-:W-:Y:S03]  /*22a20*/  HMMA.16816.F32.BF16 R24, R44.reuse, R138, R24 ;  /* 0x0000008a2c18723c */ /* 0x040fe60000041818 */
[----:B------:R-:W-:Y:S01]  /*22a30*/  FADD.FTZ R150, R151, R150 ;  /* 0x0000009697967221 */ /* 0x000fe20000010000 */
[-CC-:B------:R-:W-:Y:S01]  /*22a40*/  FFMA.FTZ R136, R62, R3.reuse, -R168.reuse ;  /* 0x000000033e887223 */ /* 0x180fe200000108a8 */
[-C--:B------:R-:W-:Y:S03]  /*22a50*/  FFMA.FTZ R62, R63, R3.reuse, -R168 ;  /* 0x000000033f3e7223 */ /* 0x080fe600000108a8 */
[----:B------:R-:W4:Y:S01]  /*22a60*/  MUFU.EX2 R146, R146 ;  /* 0x0000009200927308 */ /* 0x000f220000000800 */
[C---:B------:R-:W-:Y:S03]  /*22a70*/  HMMA.16816.F32.BF16 R28, R44.reuse, R36, R28 ;  /* 0x000000242c1c723c */ /* 0x040fe6000004181c */
[-C--:B------:R-:W-:Y:S01]  /*22a80*/  FFMA.FTZ R63, R65, R3.reuse, -R170 ;  /* 0x00000003413f7223 */ /* 0x080fe200000108aa */
[-CC-:B------:R-:W-:Y:S02]  /*22a90*/  FFMA.FTZ R65, R66, R3.reuse, -R168.reuse ;  /* 0x0000000342417223 */ /* 0x180fe400000108a8 */
[----:B------:R-:W-:Y:S03]  /*22aa0*/  HMMA.16816.F32.BF16 R32, R44, R38, R32 ;  /* 0x000000262c20723c */ /* 0x000fe60000041820 */
[----:B------:R-:W-:Y:S01]  /*22ab0*/  MUFU.EX2 R141, R141 ;  /* 0x0000008d008d7308 */ /* 0x000fe20000000800 */
[----:B------:R-:W4:Y:S01]  /*22ac0*/  LDSM.16.MT88.4 R36, [R220+0xc000] ;  /* 0x00c00000dc24783b */ /* 0x000f220000004200 */
[----:B------:R-:W-:Y:S01]  /*22ad0*/  FFMA.FTZ R66, R67, R3, -R168 ;  /* 0x0000000343427223 */ /* 0x000fe200000108a8 */
[C---:B------:R-:W-:Y:S07]  /*22ae0*/  HMMA.16816.F32.BF16 R4, R40.reuse, R52, R4 ;  /* 0x000000342804723c */ /* 0x040fee0000041804 */
[----:B------:R-:W4:Y:S01]  /*22af0*/  MUFU.EX2 R140, R140 ;  /* 0x0000008c008c7308 */ /* 0x000f220000000800 */
[----:B------:R-:W-:Y:S01]  /*22b00*/  F2FP.BF16.F32.PACK_AB R44, R155, R153 ;  /* 0x000000999b2c723e */ /* 0x000fe200000010ff */
[C---:B------:R-:W-:Y:S01]  /*22b10*/  HMMA.16816.F32.BF16 R8, R40.reuse, R54, R8 ;  /* 0x000000362808723c */ /* 0x040fe20000041808 */
[----:B------:R-:W4:Y:S07]  /*22b20*/  LDSM.16.MT88.4 R52, [R226+0xc800] ;  /* 0x00c80000e234783b */ /* 0x000f2e0000004200 */
[----:B------:R-:W-:Y:S01]  /*22b30*/  MUFU.EX2 R142, R142 ;  /* 0x0000008e008e7308 */ /* 0x000fe20000000800 */
[C---:B--2---:R-:W-:Y:S03]  /*22b40*/  HMMA.16816.F32.BF16 R12, R40.reuse, R48, R12 ;  /* 0x00000030280c723c */ /* 0x044fe6000004180c */
[----:B-1----:R-:W-:Y:S03]  /*22b50*/  F2FP.BF16.F32.PACK_AB R45, R162, R161 ;  /* 0x000000a1a22d723e */ /* 0x002fe600000010ff */
[C---:B------:R-:W-:Y:S03]  /*22b60*/  HMMA.16816.F32.BF16 R16, R40.reuse, R50, R16 ;  /* 0x000000322810723c */ /* 0x040fe60000041810 */
[----:B------:R-:W1:Y:S01]  /*22b70*/  MUFU.EX2 R143, R143 ;  /* 0x0000008f008f7308 */ /* 0x000e620000000800 */
[----:B------:R-:W2:Y:S01]  /*22b80*/  LDSM.16.MT88.4 R48, [R222+0xc800] ;  /* 0x00c80000de30783b */ /* 0x000ea20000004200 */
[----:B---3--:R-:W-:Y:S01]  /*22b90*/  F2FP.BF16.F32.PACK_AB R46, R144, R163 ;  /* 0x000000a3902e723e */ /* 0x008fe200000010ff */
[C---:B-----5:R-:W-:Y:S07]  /*22ba0*/  HMMA.16816.F32.BF16 R20, R40.reuse, R56, R20 ;  /* 0x000000382814723c */ /* 0x060fee0000041814 */
[----:B------:R-:W-:Y:S01]  /*22bb0*/  MUFU.EX2 R132, R132 ;  /* 0x0000008400847308 */ /* 0x000fe20000000800 */
[----:B----4-:R-:W-:Y:S01]  /*22bc0*/  F2FP.BF16.F32.PACK_AB R47, R146, R145 ;  /* 0x00000091922f723e */ /* 0x010fe200000010ff */
[C---:B------:R-:W-:Y:S01]  /*22bd0*/  HMMA.16816.F32.BF16 R24, R40.reuse, R58, R24 ;  /* 0x0000003a2818723c */ /* 0x040fe20000041818 */
[----:B------:R-:W3:Y:S07]  /*22be0*/  LDSM.16.MT88.4 R56, [R221+0xc800] ;  /* 0x00c80000dd38783b */ /* 0x000eee0000004200 */
[----:B------:R-:W4:Y:S01]  /*22bf0*/  MUFU.EX2 R133, R133 ;  /* 0x0000008500857308 */ /* 0x000f220000000800 */
[C---:B------:R-:W-:Y:S03]  /*22c00*/  HMMA.16816.F32.BF16 R28, R40.reuse, R36, R28 ;  /* 0x00000024281c723c */ /* 0x040fe6000004181c */
[-C--:B------:R-:W-:Y:S03]  /*22c10*/  FFMA.FTZ R67, R68, R3.reuse, -R170 ;  /* 0x0000000344437223 */ /* 0x080fe600000108aa */
[----:B------:R-:W-:Y:S03]  /*22c20*/  HMMA.16816.F32.BF16 R32, R40, R38, R32 ;  /* 0x000000262820723c */ /* 0x000fe60000041820 */
[----:B------:R-:W-:Y:S01]  /*22c30*/  MUFU.EX2 R134, R134 ;  /* 0x0000008600867308 */ /* 0x000fe20000000800 */
[----:B------:R-:W5:Y:S01]  /*22c40*/  LDSM.16.MT88.4 R36, [R220+0xc800] ;  /* 0x00c80000dc24783b */ /* 0x000f620000004200 */
[----:B------:R-:W-:Y:S01]  /*22c50*/  FFMA.FTZ R137, R70, R3, -R168 ;  /* 0x0000000346897223 */ /* 0x000fe200000108a8 */
[C---:B------:R-:W-:Y:S07]  /*22c60*/  HMMA.16816.F32.BF16 R4, R44.reuse, R52, R4 ;  /* 0x000000342c04723c */ /* 0x040fee0000041804 */
[----:B------:R-:W3:Y:S01]  /*22c70*/  MUFU.EX2 R135, R135 ;  /* 0x0000008700877308 */ /* 0x000ee20000000800 */
[----:B------:R-:W-:Y:S01]  /*22c80*/  F2FP.BF16.F32.PACK_AB R40, R140, R141 ;  /* 0x0000008d8c28723e */ /* 0x000fe200000010ff */
[C---:B------:R-:W-:Y:S01]  /*22c90*/  HMMA.16816.F32.BF16 R8, R44.reuse, R54, R8 ;  /* 0x000000362c08723c */ /* 0x040fe20000041808 */
[----:B------:R-:W5:Y:S07]  /*22ca0*/  LDSM.16.MT88.4 R52, [R226+0xd000] ;  /* 0x00d00000e234783b */ /* 0x000f6e0000004200 */
[----:B------:R-:W-:Y:S01]  /*22cb0*/  MUFU.EX2 R60, R60 ;  /* 0x0000003c003c7308 */ /* 0x000fe20000000800 */
[C---:B--2---:R-:W-:Y:S03]  /*22cc0*/  HMMA.16816.F32.BF16 R12, R44.reuse, R48, R12 ;  /* 0x000000302c0c723c */ /* 0x044fe6000004180c */
[----:B-1----:R-:W-:Y:S03]  /*22cd0*/  F2FP.BF16.F32.PACK_AB R41, R143, R142 ;  /* 0x0000008e8f29723e */ /* 0x002fe600000010ff */
[C---:B------:R-:W-:Y:S03]  /*22ce0*/  HMMA.16816.F32.BF16 R16, R44.reuse, R50, R16 ;  /* 0x000000322c10723c */ /* 0x040fe60000041810 */
[----:B------:R-:W1:Y:S01]  /*22cf0*/  MUFU.EX2 R61, R61 ;  /* 0x0000003d003d7308 */ /* 0x000e620000000800 */
[----:B------:R-:W2:Y:S01]  /*22d00*/  LDSM.16.MT88.4 R48, [R222+0xd000] ;  /* 0x00d00000de30783b */ /* 0x000ea20000004200 */
[----:B----4-:R-:W-:Y:S01]  /*22d10*/  F2FP.BF16.F32.PACK_AB R42, R133, R132 ;  /* 0x00000084852a723e */ /* 0x010fe200000010ff */
[C---:B---3--:R-:W-:Y:S07]  /*22d20*/  HMMA.16816.F32.BF16 R20, R44.reuse, R56, R20 ;  /* 0x000000382c14723c */ /* 0x048fee0000041814 */
[----:B------:R-:W-:Y:S01]  /*22d30*/  MUFU.EX2 R136, R136 ;  /* 0x0000008800887308 */ /* 0x000fe20000000800 */
[----:B------:R-:W-:Y:S01]  /*22d40*/  F2FP.BF16.F32.PACK_AB R43, R135, R134 ;  /* 0x00000086872b723e */ /* 0x000fe200000010ff */
[C---:B------:R-:W-:Y:S01]  /*22d50*/  HMMA.16816.F32.BF16 R24, R44.reuse, R58, R24 ;  /* 0x0000003a2c18723c */ /* 0x040fe20000041818 */
[----:B------:R-:W3:Y:S07]  /*22d60*/  LDSM.16.MT88.4 R56, [R221+0xd000] ;  /* 0x00d00000dd38783b */ /* 0x000eee0000004200 */
[----:B------:R-:W4:Y:S01]  /*22d70*/  MUFU.EX2 R62, R62 ;  /* 0x0000003e003e7308 */ /* 0x000f220000000800 */
[C---:B-----5:R-:W-:Y:S03]  /*22d80*/  HMMA.16816.F32.BF16 R28, R44.reuse, R36, R28 ;  /* 0x000000242c1c723c */ /* 0x060fe6000004181c */
[-CC-:B------:R-:W-:Y:S03]  /*22d90*/  FFMA.FTZ R68, R69, R3.reuse, -R170.reuse ;  /* 0x0000000345447223 */ /* 0x180fe600000108aa */
[----:B------:R-:W-:Y:S03]  /*22da0*/  HMMA.16816.F32.BF16 R32, R44, R38, R32 ;  /* 0x000000262c20723c */ /* 0x000fe60000041820 */
[----:B------:R-:W-:Y:S01]  /*22db0*/  MUFU.EX2 R64, R64 ;  /* 0x0000004000407308 */ /* 0x000fe20000000800 */
[----:B------:R-:W5:Y:S01]  /*22dc0*/  LDSM.16.MT88.4 R36, [R220+0xd000] ;  /* 0x00d00000dc24783b */ /* 0x000f620000004200 */
[-CC-:B------:R-:W-:Y:S01]  /*22dd0*/  FFMA.FTZ R70, R73, R3.reuse, -R170.reuse ;  /* 0x0000000349467223 */ /* 0x180fe200000108aa */
[C---:B------:R-:W-:Y:S07]  /*22de0*/  HMMA.16816.F32.BF16 R4, R40.reuse, R52, R4 ;  /* 0x000000342804723c */ /* 0x040fee0000041804 */
[----:B------:R-:W3:Y:S01]  /*22df0*/  MUFU.EX2 R63, R63 ;  /* 0x0000003f003f7308 */ /* 0x000ee20000000800 */
[----:B-1----:R-:W-:Y:S01]  /*22e00*/  F2FP.BF16.F32.PACK_AB R44, R61, R60 ;  /* 0x0000003c3d2c723e */ /* 0x002fe200000010ff */
[C---:B------:R-:W-:Y:S01]  /*22e10*/  HMMA.16816.F32.BF16 R8, R40.reuse, R54, R8 ;  /* 0x000000362808723c */ /* 0x040fe20000041808 */
[----:B------:R-:W1:Y:S07]  /*22e20*/  LDSM.16.MT88.4 R52, [R226+0xd800] ;  /* 0x00d80000e234783b */ /* 0x000e6e0000004200 */
[----:B------:R-:W-:Y:S01]  /*22e30*/  MUFU.EX2 R65, R65 ;  /* 0x0000004100417308 */ /* 0x000fe20000000800 */
[C---:B--2---:R-:W-:Y:S03]  /*22e40*/  HMMA.16816.F32.BF16 R12, R40.reuse, R48, R12 ;  /* 0x00000030280c723c */ /* 0x044fe6000004180c */
[----:B----4-:R-:W-:Y:S03]  /*22e50*/  F2FP.BF16.F32.PACK_AB R45, R62, R136 ;  /* 0x000000883e2d723e */ /* 0x010fe600000010ff */
[C---:B------:R-:W-:Y:S03]  /*22e60*/  HMMA.16816.F32.BF16 R16, R40.reuse, R50, R16 ;  /* 0x000000322810723c */ /* 0x040fe60000041810 */
[----:B------:R-:W2:Y:S01]  /*22e70*/  MUFU.EX2 R66, R66 ;  /* 0x0000004200427308 */ /* 0x000ea20000000800 */
[----:B------:R-:W4:Y:S01]  /*22e80*/  LDSM.16.MT88.4 R48, [R222+0xd800] ;  /* 0x00d80000de30783b */ /* 0x000f220000004200 */
[----:B---3--:R-:W-:Y:S01]  /*22e90*/  F2FP.BF16.F32.PACK_AB R46, R63, R64 ;  /* 0x000000403f2e723e */ /* 0x008fe200000010ff */
[C---:B------:R-:W-:Y:S07]  /*22ea0*/  HMMA.16816.F32.BF16 R20, R40.reuse, R56, R20 ;  /* 0x000000382814723c */ /* 0x040fee0000041814 */
[----:B------:R-:W-:Y:S01]  /*22eb0*/  MUFU.EX2 R67, R67 ;  /* 0x0000004300437308 */ /* 0x000fe20000000800 */
[----:B------:R-:W-:Y:S01]  /*22ec0*/  FFMA.FTZ R69, R72, R3, -R170 ;  /* 0x0000000348457223 */ /* 0x000fe200000108aa */
[C---:B------:R-:W-:Y:S01]  /*22ed0*/  HMMA.16816.F32.BF16 R24, R40.reuse, R58, R24 ;  /* 0x0000003a2818723c */ /* 0x040fe20000041818 */
[----:B------:R-:W3:Y:S07]  /*22ee0*/  LDSM.16.MT88.4 R56, [R221+0xd800] ;  /* 0x00d80000dd38783b */ /* 0x000eee0000004200 */
[----:B------:R-:W4:Y:S01]  /*22ef0*/  MUFU.EX2 R68, R68 ;  /* 0x0000004400447308 */ /* 0x000f220000000800 */
[C---:B-----5:R-:W-:Y:S03]  /*22f00*/  HMMA.16816.F32.BF16 R28, R40.reuse, R36, R28 ;  /* 0x00000024281c723c */ /* 0x060fe6000004181c */
[----:B--2---:R-:W-:Y:S03]  /*22f10*/  F2FP.BF16.F32.PACK_AB R47, R66, R65 ;  /* 0x00000041422f723e */ /* 0x004fe600000010ff */
[----:B------:R-:W-:Y:S03]  /*22f20*/  HMMA.16816.F32.BF16 R32, R40, R38, R32 ;  /* 0x000000262820723c */ /* 0x000fe60000041820 */
[----:B------:R-:W-:Y:S01]  /*22f30*/  MUFU.EX2 R137, R137 ;  /* 0x0000008900897308 */ /* 0x000fe20000000800 */
[----:B------:R-:W2:Y:S01]  /*22f40*/  LDSM.16.MT88.4 R36, [R220+0xd800] ;  /* 0x00d80000dc24783b */ /* 0x000ea20000004200 */
[--C-:B------:R-:W-:Y:S01]  /*22f50*/  FFMA.FTZ R138, R74, R3, -R168.reuse ;  /* 0x000000034a8a7223 */ /* 0x100fe200000108a8 */
[C---:B-1----:R-:W-:Y:S07]  /*22f60*/  HMMA.16816.F32.BF16 R4, R44.reuse, R52, R4 ;  /* 0x000000342c04723c */ /* 0x042fee0000041804 */
[----:B------:R-:W1:Y:S01]  /*22f70*/  MUFU.EX2 R71, R71 ;  /* 0x0000004700477308 */ /* 0x000e620000000800 */
[----:B----4-:R-:W-:Y:S01]  /*22f80*/  F2FP.BF16.F32.PACK_AB R40, R68, R67 ;  /* 0x000000434428723e */ /* 0x010fe200000010ff */
[C---:B------:R-:W-:Y:S01]  /*22f90*/  HMMA.16816.F32.BF16 R8, R44.reuse, R54, R8 ;  /* 0x000000362c08723c */ /* 0x040fe20000041808 */
[----:B------:R-:W4:Y:S07]  /*22fa0*/  LDSM.16.MT88.4 R52, [R226+0xe000] ;  /* 0x00e00000e234783b */ /* 0x000f2e0000004200 */
[----:B------:R-:W-:Y:S01]  /*22fb0*/  MUFU.EX2 R69, R69 ;  /* 0x0000004500457308 */ /* 0x000fe20000000800 */
[C---:B------:R-:W-:Y:S03]  /*22fc0*/  HMMA.16816.F32.BF16 R12, R44.reuse, R48, R12 ;  /* 0x000000302c0c723c */ /* 0x040fe6000004180c */
[----:B------:R-:W-:Y:S03]  /*22fd0*/  FFMA.FTZ R73, R75, R3, -R168 ;  /* 0x000000034b497223 */ /* 0x000fe600000108a8 */
[C---:B------:R-:W-:Y:S03]  /*22fe0*/  HMMA.16816.F32.BF16 R16, R44.reuse, R50, R16 ;  /* 0x000000322c10723c */ /* 0x040fe60000041810 */
[----:B------:R-:W5:Y:S01]  /*22ff0*/  MUFU.EX2 R70, R70 ;  /* 0x0000004600467308 */ /* 0x000f620000000800 */
[----:B------:R-:W4:Y:S01]  /*23000*/  LDSM.16.MT88.4 R48, [R222+0xe000] ;  /* 0x00e00000de30783b */ /* 0x000f220000004200 */
[----:B-1----:R-:W-:Y:S01]  /*23010*/  F2FP.BF16.F32.PACK_AB R41, R71, R137 ;  /* 0x000000894729723e */ /* 0x002fe200000010ff */
[C---:B---3--:R-:W-:Y:S07]  /*23020*/  HMMA.16816.F32.BF16 R20, R44.reuse, R56, R20 ;  /* 0x000000382c14723c */ /* 0x048fee0000041814 */
[----:B------:R-:W-:Y:S01]  /*23030*/  MUFU.EX2 R138, R138 ;  /* 0x0000008a008a7308 */ /* 0x000fe20000000800 */
[--C-:B------:R-:W-:Y:S01]  /*23040*/  FFMA.FTZ R72, R76, R3, -R170.reuse ;  /* 0x000000034c487223 */ /* 0x100fe200000108aa */
[C---:B------:R-:W-:Y:S01]  /*23050*/  HMMA.16816.F32.BF16 R24, R44.reuse, R58, R24 ;  /* 0x0000003a2c18723c */ /* 0x040fe20000041818 */
[----:B------:R-:W1:Y:S07]  /*23060*/  LDSM.16.MT88.4 R56, [R221+0xe000] ;  /* 0x00e00000dd38783b */ /* 0x000e6e0000004200 */
[----:B------:R-:W3:Y:S01]  /*23070*/  MUFU.EX2 R73, R73 ;  /* 0x0000004900497308 */ /* 0x000ee20000000800 */
[C---:B--2---:R-:W-:Y:S03]  /*23080*/  HMMA.16816.F32.BF16 R28, R44.reuse, R36, R28 ;  /* 0x000000242c1c723c */ /* 0x044fe6000004181c */
[----:B-----5:R-:W-:Y:S03]  /*23090*/  F2FP.BF16.F32.PACK_AB R42, R70, R69 ;  /* 0x00000045462a723e */ /* 0x020fe600000010ff */
[----:B------:R-:W-:Y:S03]  /*230a0*/  HMMA.16816.F32.BF16 R32, R44, R38, R32 ;  /* 0x000000262c20723c */ /* 0x000fe60000041820 */
[----:B------:R-:W-:Y:S01]  /*230b0*/  MUFU.EX2 R72, R72 ;  /* 0x0000004800487308 */ /* 0x000fe20000000800 */
[----:B------:R-:W2:Y:S01]  /*230c0*/  LDSM.16.MT88.4 R36, [R220+0xe000] ;  /* 0x00e00000dc24783b */ /* 0x000ea20000004200 */
[-C--:B------:R-:W-:Y:S01]  /*230d0*/  FFMA.FTZ R74, R77, R3.reuse, -R170 ;  /* 0x000000034d4a7223 */ /* 0x080fe200000108aa */
[-CC-:B------:R-:W-:Y:S01]  /*230e0*/  FFMA.FTZ R77, R78, R3.reuse, -R168.reuse ;  /* 0x000000034e4d7223 */ /* 0x180fe200000108a8 */
[-C--:B------:R-:W-:Y:S01]  /*230f0*/  FFMA.FTZ R76, R79, R3.reuse, -R168 ;  /* 0x000000034f4c7223 */ /* 0x080fe200000108a8 */
[-CC-:B------:R-:W-:Y:S05]  /*23100*/  FFMA.FTZ R75, R80, R3.reuse, -R170.reuse ;  /* 0x00000003504b7223 */ /* 0x180fea00000108aa */
[----:B------:R-:W-:Y:S01]  /*23110*/  MUFU.EX2 R90, R90 ;  /* 0x0000005a005a7308 */ /* 0x000fe20000000800 */
[----:B------:R-:W5:Y:S01]  /*23120*/  LDSM.16.MT88.4 R44, [R226+0xe800] ;  /* 0x00e80000e22c783b */ /* 0x000f620000004200 */
[----:B---3--:R-:W-:Y:S01]  /*23130*/  F2FP.BF16.F32.PACK_AB R43, R73, R138 ;  /* 0x0000008a492b723e */ /* 0x008fe200000010ff */
[-C--:B------:R-:W-:Y:S01]  /*23140*/  FFMA.FTZ R78, R81, R3.reuse, -R170 ;  /* 0x00000003514e7223 */ /* 0x080fe200000108aa */
[-CC-:B------:R-:W-:Y:S01]  /*23150*/  FFMA.FTZ R79, R82, R3.reuse, -R168.reuse ;  /* 0x00000003524f7223 */ /* 0x180fe200000108a8 */
[----:B------:R-:W-:Y:S01]  /*23160*/  FFMA.FTZ R80, R83, R3, -R168 ;  /* 0x0000000353507223 */ /* 0x000fe200000108a8 */
[----:B------:R-:W-:Y:S01]  /*23170*/  FADD.FTZ R183, R173, R183 ;  /* 0x000000b7adb77221 */ /* 0x000fe20000010000 */
[----:B------:R-:W-:Y:S03]  /*23180*/  FADD.FTZ R150, R152, R150 ;  /* 0x0000009698967221 */ /* 0x000fe60000010000 */
[----:B------:R-:W3:Y:S01]  /*23190*/  MUFU.EX2 R74, R74 ;  /* 0x0000004a004a7308 */ /* 0x000ee20000000800 */
[C---:B----4-:R-:W-:Y:S05]  /*231a0*/  HMMA.16816.F32.BF16 R4, R40.reuse, R52, R4 ;  /* 0x000000342804723c */ /* 0x050fea0000041804 */
[----:B------:R-:W-:Y:S01]  /*231b0*/  FADD.FTZ R174, R174, R183 ;  /* 0x000000b7aeae7221 */ /* 0x000fe20000010000 */
[C---:B------:R-:W-:Y:S03]  /*231c0*/  HMMA.16816.F32.BF16 R8, R40.reuse, R54, R8 ;  /* 0x000000362808723c */ /* 0x040fe60000041808 */
[----:B------:R-:W-:Y:S01]  /*231d0*/  MUFU.EX2 R77, R77 ;  /* 0x0000004d004d7308 */ /* 0x000fe20000000800 */
[----:B------:R-:W-:Y:S01]  /*231e0*/  LDSM.16.MT88.4 R52, [R221+0xe800] ;  /* 0x00e80000dd34783b */ /* 0x000fe20000004200 */
[----:B------:R-:W-:Y:S01]  /*231f0*/  FADD.FTZ R174, R157, R174 ;  /* 0x000000ae9dae7221 */ /* 0x000fe20000010000 */
[C---:B------:R-:W-:Y:S07]  /*23200*/  HMMA.16816.F32.BF16 R12, R40.reuse, R48, R12 ;  /* 0x00000030280c723c */ /* 0x040fee000004180c */
[----:B------:R-:W4:Y:S01]  /*23210*/  MUFU.EX2 R76, R76 ;  /* 0x0000004c004c7308 */ /* 0x000f220000000800 */
[----:B------:R-:W-:Y:S01]  /*23220*/  FADD.FTZ R174, R148, R174 ;  /* 0x000000ae94ae7221 */ /* 0x000fe20000010000 */
[C---:B------:R-:W-:Y:S01]  /*23230*/  HMMA.16816.F32.BF16 R16, R40.reuse, R50, R16 ;  /* 0x000000322810723c */ /* 0x040fe20000041810 */
[----:B------:R-:W5:Y:S07]  /*23240*/  LDSM.16.MT88.4 R48, [R222+0xe800] ;  /* 0x00e80000de30783b */ /* 0x000f6e0000004200 */
[----:B------:R-:W-:Y:S01]  /*23250*/  MUFU.EX2 R75, R75 ;  /* 0x0000004b004b7308 */ /* 0x000fe20000000800 */
[C---:B-1----:R-:W-:Y:S03]  /*23260*/  HMMA.16816.F32.BF16 R20, R40.reuse, R56, R20 ;  /* 0x000000382814723c */ /* 0x042fe60000041814 */
[----:B------:R-:W-:Y:S03]  /*23270*/  FADD.FTZ R174, R158, R174 ;  /* 0x000000ae9eae7221 */ /* 0x000fe60000010000 */
[C---:B------:R-:W-:Y:S03]  /*23280*/  HMMA.16816.F32.BF16 R24, R40.reuse, R58, R24 ;  /* 0x0000003a2818723c */ /* 0x040fe60000041818 */
[----:B------:R-:W1:Y:S01]  /*23290*/  MUFU.EX2 R78, R78 ;  /* 0x0000004e004e7308 */ /* 0x000e620000000800 */
[----:B------:R-:W-:Y:S01]  /*232a0*/  LDSM.16.MT88.4 R56, [R226+0xf000] ;  /* 0x00f00000e238783b */ /* 0x000fe20000004200 */
[----:B------:R-:W-:Y:S01]  /*232b0*/  FADD.FTZ R150, R153, R150 ;  /* 0x0000009699967221 */ /* 0x000fe20000010000 */
[C---:B--2---:R-:W-:Y:S07]  /*232c0*/  HMMA.16816.F32.BF16 R28, R40.reuse, R36, R28 ;  /* 0x00000024281c723c */ /* 0x044fee000004181c */
[----:B------:R-:W-:Y:S01]  /*232d0*/  MUFU.EX2 R79, R79 ;  /* 0x0000004f004f7308 */ /* 0x000fe20000000800 */
[----:B------:R-:W-:Y:S01]  /*232e0*/  FADD.FTZ R150, R155, R150 ;  /* 0x000000969b967221 */ /* 0x000fe20000010000 */
[----:B------:R-:W-:Y:S01]  /*232f0*/  HMMA.16816.F32.BF16 R32, R40, R38, R32 ;  /* 0x000000262820723c */ /* 0x000fe20000041820 */
[----:B------:R-:W2:Y:S07]  /*23300*/  LDSM.16.MT88.4 R40, [R220+0xe800] ;  /* 0x00e80000dc28783b */ /* 0x000eae0000004200 */
[----:B------:R-:W5:Y:S03]  /*23310*/  MUFU.EX2 R80, R80 ;  /* 0x0000005000507308 */ /* 0x000f660000000800 */
[----:B---3--:R-:W-:Y:S01]  /*23320*/  F2FP.BF16.F32.PACK_AB R36, R74, R72 ;  /* 0x000000484a24723e */ /* 0x008fe200000010ff */
[----:B------:R-:W-:Y:S01]  /*23330*/  FADD.FTZ R163, R163, R150 ;  /* 0x00000096a3a37221 */ /* 0x000fe20000010000 */
[----:B----4-:R-:W-:Y:S01]  /*23340*/  F2FP.BF16.F32.PACK_AB R37, R76, R77 ;  /* 0x0000004d4c25723e */ /* 0x010fe200000010ff */
[----:B------:R-:W-:Y:S01]  /*23350*/  LDSM.16.MT88.4 R148, [R222+0x11800] ;  /* 0x01180000de94783b */ /* 0x000fe20000004200 */
[----:B-1----:R-:W-:Y:S01]  /*23360*/  F2FP.BF16.F32.PACK_AB R38, R78, R75 ;  /* 0x0000004b4e26723e */ /* 0x002fe200000010ff */
[----:B------:R-:W-:Y:S01]  /*23370*/  FADD.FTZ R163, R144, R163 ;  /* 0x000000a390a37221 */ /* 0x000fe20000010000 */
[-CC-:B------:R-:W-:Y:S01]  /*23380*/  FFMA.FTZ R82, R84, R3.reuse, -R170.reuse ;  /* 0x0000000354527223 */ /* 0x180fe200000108aa */
[-C--:B------:R-:W-:Y:S01]  /*23390*/  FFMA.FTZ R81, R85, R3.reuse, -R170 ;  /* 0x0000000355517223 */ /* 0x080fe200000108aa */
[-CC-:B------:R-:W-:Y:S01]  /*233a0*/  FFMA.FTZ R84, R86, R3.reuse, -R168.reuse ;  /* 0x0000000356547223 */ /* 0x180fe200000108a8 */
[----:B------:R-:W-:Y:S01]  /*233b0*/  FADD.FTZ R141, R141, R163 ;  /* 0x000000a38d8d7221 */ /* 0x000fe20000010000 */
[-C--:B------:R-:W-:Y:S01]  /*233c0*/  FFMA.FTZ R85, R87, R3.reuse, -R168 ;  /* 0x0000000357557223 */ /* 0x080fe200000108a8 */
[-CC-:B------:R-:W-:Y:S01]  /*233d0*/  FFMA.FTZ R83, R88, R3.reuse, -R170.reuse ;  /* 0x0000000358537223 */ /* 0x180fe200000108aa */
[----:B------:R-:W-:Y:S01]  /*233e0*/  MUFU.EX2 R82, R82 ;  /* 0x0000005200527308 */ /* 0x000fe20000000800 */
[----:B------:R-:W-:Y:S01]  /*233f0*/  FADD.FTZ R141, R140, R141 ;  /* 0x0000008d8c8d7221 */ /* 0x000fe20000010000 */
[----:B------:R-:W-:Y:S01]  /*23400*/  FFMA.FTZ R86, R89, R3, -R170 ;  /* 0x0000000359567223 */ /* 0x000fe200000108aa */
[----:B-----5:R-:W-:Y:S01]  /*23410*/  F2FP.BF16.F32.PACK_AB R39, R80, R79 ;  /* 0x0000004f5027723e */ /* 0x020fe200000010ff */
[-C--:B------:R-:W-:Y:S01]  /*23420*/  FFMA.FTZ R87, R91, R3.reuse, -R168 ;  /* 0x000000035b577223 */ /* 0x080fe200000108a8 */
[----:B------:R-:W-:Y:S01]  /*23430*/  FADD.FTZ R141, R132, R141 ;  /* 0x0000008d848d7221 */ /* 0x000fe20000010000 */
[-CC-:B------:R-:W-:Y:S01]  /*23440*/  FFMA.FTZ R89, R92, R3.reuse, -R170.reuse ;  /* 0x000000035c597223 */ /* 0x180fe200000108aa */
[-C--:B------:R-:W-:Y:S03]  /*23450*/  FFMA.FTZ R88, R93, R3.reuse, -R170 ;  /* 0x000000035d587223 */ /* 0x080fe600000108aa */
[----:B------:R-:W1:Y:S01]  /*23460*/  MUFU.EX2 R81, R81 ;  /* 0x0000005100517308 */ /* 0x000e620000000800 */
[----:B------:R-:W-:Y:S01]  /*23470*/  FADD.FTZ R133, R133, R141 ;  /* 0x0000008d85857221 */ /* 0x000fe20000010000 */
[C---:B------:R-:W-:Y:S05]  /*23480*/  HMMA.16816.F32.BF16 R4, R36.reuse, R44, R4 ;  /* 0x0000002c2404723c */ /* 0x040fea0000041804 */
[-CC-:B------:R-:W-:Y:S03]  /*23490*/  FFMA.FTZ R91, R94, R3.reuse, -R168.reuse ;  /* 0x000000035e5b7223 */ /* 0x180fe600000108a8 */
[----:B------:R-:W-:Y:S01]  /*234a0*/  MUFU.EX2 R84, R84 ;  /* 0x0000005400547308 */ /* 0x000fe20000000800 */
[C---:B------:R-:W-:Y:S03]  /*234b0*/  HMMA.16816.F32.BF16 R8, R36.reuse, R46, R8 ;  /* 0x0000002e2408723c */ /* 0x040fe60000041808 */
[-C--:B------:R-:W-:Y:S01]  /*234c0*/  FFMA.FTZ R93, R95, R3.reuse, -R168 ;  /* 0x000000035f5d7223 */ /* 0x080fe200000108a8 */
[-CC-:B------:R-:W-:Y:S02]  /*234d0*/  FFMA.FTZ R92, R96, R3.reuse, -R170.reuse ;  /* 0x00000003605c7223 */ /* 0x180fe400000108aa */
[C---:B------:R-:W-:Y:S03]  /*234e0*/  HMMA.16816.F32.BF16 R12, R36.reuse, R48, R12 ;  /* 0x00000030240c723c */ /* 0x040fe6000004180c */
[----:B------:R-:W3:Y:S02]  /*234f0*/  MUFU.EX2 R85, R85 ;  /* 0x0000005500557308 */ /* 0x000ee40000000800 */
[----:B-1----:R-:W-:Y:S01]  /*23500*/  F2FP.BF16.F32.PACK_AB R44, R81, R82 ;  /* 0x00000052512c723e */ /* 0x002fe200000010ff */
[C---:B------:R-:W-:Y:S01]  /*23510*/  HMMA.16816.F32.BF16 R16, R36.reuse, R50, R16 ;  /* 0x000000322410723c */ /* 0x040fe20000041810 */
[----:B------:R-:W1:Y:S06]  /*23520*/  LDSM.16.MT88.4 R48, [R222+0xf000] ;  /* 0x00f00000de30783b */ /* 0x000e6c0000004200 */
[----:B------:R-:W-:Y:S01]  /*23530*/  MUFU.EX2 R83, R83 ;  /* 0x0000005300537308 */ /* 0x000fe20000000800 */
[-C--:B------:R-:W-:Y:S01]  /*23540*/  FFMA.FTZ R94, R97, R3.reuse, -R170 ;  /* 0x00000003615e7223 */ /* 0x080fe200000108aa */
[C---:B------:R-:W-:Y:S08]  /*23550*/  HMMA.16816.F32.BF16 R20, R36.reuse, R52, R20 ;  /* 0x000000342414723c */ /* 0x040ff00000041814 */
[----:B------:R-:W4:Y:S01]  /*23560*/  MUFU.EX2 R86, R86 ;  /* 0x0000005600567308 */ /* 0x000f220000000800 */
[C---:B------:R-:W-:Y:S01]  /*23570*/  HMMA.16816.F32.BF16 R24, R36.reuse, R54, R24 ;  /* 0x000000362418723c */ /* 0x040fe20000041818 */
[----:B------:R-:W5:Y:S02]  /*23580*/  LDSM.16.MT88.4 R52, [R221+0xf000] ;  /* 0x00f00000dd34783b */ /* 0x000f640000004200 */
[----:B---3--:R-:W-:Y:S03]  /*23590*/  F2FP.BF16.F32.PACK_AB R45, R85, R84 ;  /* 0x00000054552d723e */ /* 0x008fe600000010ff */
[C---:B--2---:R-:W-:Y:S03]  /*235a0*/  HMMA.16816.F32.BF16 R28, R36.reuse, R40, R28 ;  /* 0x00000028241c723c */ /* 0x044fe6000004181c */
[----:B------:R-:W2:Y:S02]  /*235b0*/  MUFU.EX2 R87, R87 ;  /* 0x0000005700577308 */ /* 0x000ea40000000800 */
[--C-:B------:R-:W-:Y:S01]  /*235c0*/  FFMA.FTZ R96, R98, R3, -R168.reuse ;  /* 0x0000000362607223 */ /* 0x100fe200000108a8 */
[----:B------:R-:W-:Y:S01]  /*235d0*/  HMMA.16816.F32.BF16 R32, R36, R42, R32 ;  /* 0x0000002a2420723c */ /* 0x000fe20000041820 */
[----:B------:R-:W3:Y:S06]  /*235e0*/  LDSM.16.MT88.4 R36, [R220+0xf000] ;  /* 0x00f00000dc24783b */ /* 0x000eec0000004200 */
[----:B------:R-:W-:Y:S01]  /*235f0*/  MUFU.EX2 R89, R89 ;  /* 0x0000005900597308 */ /* 0x000fe20000000800 */
[----:B----4-:R-:W-:Y:S03]  /*23600*/  F2FP.BF16.F32.PACK_AB R46, R86, R83 ;  /* 0x00000053562e723e */ /* 0x010fe600000010ff */
[-C--:B------:R-:W-:Y:S01]  /*23610*/  FFMA.FTZ R95, R99, R3.reuse, -R168 ;  /* 0x00000003635f7223 */ /* 0x080fe200000108a8 */
[-CC-:B------:R-:W-:Y:S01]  /*23620*/  FFMA.FTZ R97, R100, R3.reuse, -R170.reuse ;  /* 0x0000000364617223 */ /* 0x180fe200000108aa */
[-C--:B------:R-:W-:Y:S04]  /*23630*/  FFMA.FTZ R98, R101, R3.reuse, -R170 ;  /* 0x0000000365627223 */ /* 0x080fe800000108aa */
[----:B------:R-:W4:Y:S01]  /*23640*/  MUFU.EX2 R88, R88 ;  /* 0x0000005800587308 */ /* 0x000f220000000800 */
[----:B--2---:R-:W-:Y:S01]  /*23650*/  F2FP.BF16.F32.PACK_AB R47, R87, R90 ;  /* 0x0000005a572f723e */ /* 0x004fe200000010ff */
[-CC-:B------:R-:W-:Y:S01]  /*23660*/  FFMA.FTZ R99, R102, R3.reuse, -R168.reuse ;  /* 0x0000000366637223 */ /* 0x180fe200000108a8 */
[-C--:B------:R-:W-:Y:S01]  /*23670*/  FFMA.FTZ R100, R103, R3.reuse, -R168 ;  /* 0x0000000367647223 */ /* 0x080fe200000108a8 */
[-CC-:B------:R-:W-:Y:S01]  /*23680*/  FFMA.FTZ R101, R104, R3.reuse, -R170.reuse ;  /* 0x0000000368657223 */ /* 0x180fe200000108aa */
[-CC-:B------:R-:W-:Y:S01]  /*23690*/  FFMA.FTZ R102, R105, R3.reuse, -R170.reuse ;  /* 0x0000000369667223 */ /* 0x180fe200000108aa */
[-C--:B------:R-:W-:Y:S01]  /*236a0*/  FFMA.FTZ R105, R108, R3.reuse, -R170 ;  /* 0x000000036c697223 */ /* 0x080fe200000108aa */
[-CC-:B------:R-:W-:Y:S03]  /*236b0*/  FFMA.FTZ R108, R111, R3.reuse, -R168.reuse ;  /* 0x000000036f6c7223 */ /* 0x180fe600000108a8 */
[----:B------:R-:W-:Y:S01]  /*236c0*/  MUFU.EX2 R91, R91 ;  /* 0x0000005b005b7308 */ /* 0x000fe20000000800 */
[C---:B------:R-:W-:Y:S05]  /*236d0*/  HMMA.16816.F32.BF16 R4, R44.reuse, R56, R4 ;  /* 0x000000382c04723c */ /* 0x040fea0000041804 */
[--C-:B------:R-:W-:Y:S01]  /*236e0*/  FFMA.FTZ R111, R114, R3, -R168.reuse ;  /* 0x00000003726f7223 */ /* 0x100fe200000108a8 */
[C---:B------:R-:W-:Y:S03]  /*236f0*/  HMMA.16816.F32.BF16 R8, R44.reuse, R58, R8 ;  /* 0x0000003a2c08723c */ /* 0x040fe60000041808 */
[----:B------:R-:W2:Y:S01]  /*23700*/  MUFU.EX2 R93, R93 ;  /* 0x0000005d005d7308 */ /* 0x000ea20000000800 */
[----:B------:R-:W3:Y:S01]  /*23710*/  LDSM.16.MT88.4 R56, [R226+0xf800] ;  /* 0x00f80000e238783b */ /* 0x000ee20000004200 */
[----:B----4-:R-:W-:Y:S01]  /*23720*/  F2FP.BF16.F32.PACK_AB R40, R88, R89 ;  /* 0x000000595828723e */ /* 0x010fe200000010ff */
[C---:B-1----:R-:W-:Y:S07]  /*23730*/  HMMA.16816.F32.BF16 R12, R44.reuse, R48, R12 ;  /* 0x000000302c0c723c */ /* 0x042fee000004180c */
[----:B------:R-:W-:Y:S01]  /*23740*/  MUFU.EX2 R92, R92 ;  /* 0x0000005c005c7308 */ /* 0x000fe20000000800 */
[----:B------:R-:W-:Y:S01]  /*23750*/  FFMA.FTZ R103, R106, R3, -R168 ;  /* 0x000000036a677223 */ /* 0x000fe200000108a8 */
[C---:B------:R-:W-:Y:S01]  /*23760*/  HMMA.16816.F32.BF16 R16, R44.reuse, R50, R16 ;  /* 0x000000322c10723c */ /* 0x040fe20000041810 */
[----:B------:R-:W1:Y:S07]  /*23770*/  LDSM.16.MT88.4 R48, [R222+0xf800] ;  /* 0x00f80000de30783b */ /* 0x000e6e0000004200 */
[----:B------:R-:W4:Y:S01]  /*23780*/  MUFU.EX2 R94, R94 ;  /* 0x0000005e005e7308 */ /* 0x000f220000000800 */
[C---:B-----5:R-:W-:Y:S03]  /*23790*/  HMMA.16816.F32.BF16 R20, R44.reuse, R52, R20 ;  /* 0x000000342c14723c */ /* 0x060fe60000041814 */
[----:B--2---:R-:W-:Y:S03]  /*237a0*/  F2FP.BF16.F32.PACK_AB R41, R93, R91 ;  /* 0x0000005b5d29723e */ /* 0x004fe600000010ff */
[C---:B------:R-:W-:Y:S03]  /*237b0*/  HMMA.16816.F32.BF16 R24, R44.reuse, R54, R24 ;  /* 0x000000362c18723c */ /* 0x040fe60000041818 */
[----:B------:R-:W-:Y:S01]  /*237c0*/  MUFU.EX2 R96, R96 ;  /* 0x0000006000607308 */ /* 0x000fe20000000800 */
[----:B------:R-:W2:Y:S01]  /*237d0*/  LDSM.16.MT88.4 R52, [R221+0xf800] ;  /* 0x00f80000dd34783b */ /* 0x000ea20000004200 */
[-CC-:B------:R-:W-:Y:S01]  /*237e0*/  FFMA.FTZ R106, R109, R3.reuse, -R170.reuse ;  /* 0x000000036d6a7223 */ /* 0x180fe200000108aa */
[C---:B---3--:R-:W-:Y:S07]  /*237f0*/  HMMA.16816.F32.BF16 R28, R44.reuse, R36, R28 ;  /* 0x000000242c1c723c */ /* 0x048fee000004181c */
[----:B------:R-:W3:Y:S01]  /*23800*/  MUFU.EX2 R95, R95 ;  /* 0x0000005f005f7308 */ /* 0x000ee20000000800 */
[----:B----4-:R-:W-:Y:S01]  /*23810*/  F2FP.BF16.F32.PACK_AB R42, R94, R92 ;  /* 0x0000005c5e2a723e */ /* 0x010fe200000010ff */
[----:B------:R-:W-:Y:S01]  /*23820*/  HMMA.16816.F32.BF16 R32, R44, R38, R32 ;  /* 0x000000262c20723c */ /* 0x000fe20000041820 */
[----:B------:R-:W4:Y:S07]  /*23830*/  LDSM.16.MT88.4 R36, [R220+0xf800] ;  /* 0x00f80000dc24783b */ /* 0x000f2e0000004200 */
[----:B------:R-:W-:Y:S03]  /*23840*/  MUFU.EX2 R97, R97 ;  /* 0x0000006100617308 */ /* 0x000fe60000000800 */
[-C--:B------:R-:W-:Y:S01]  /*23850*/  FFMA.FTZ R109, R112, R3.reuse, -R170 ;  /* 0x00000003706d7223 */ /* 0x080fe200000108aa */
[-CC-:B------:R-:W-:Y:S01]  /*23860*/  FFMA.FTZ R112, R115, R3.reuse, -R168.reuse ;  /* 0x0000000373707223 */ /* 0x180fe200000108a8 */
[-CC-:B------:R-:W-:Y:S01]  /*23870*/  FFMA.FTZ R104, R107, R3.reuse, -R168.reuse ;  /* 0x000000036b687223 */ /* 0x180fe200000108a8 */
[-C--:B------:R-:W-:Y:S01]  /*23880*/  FFMA.FTZ R107, R110, R3.reuse, -R168 ;  /* 0x000000036e6b7223 */ /* 0x080fe200000108a8 */
[-C--:B------:R-:W-:Y:S03]  /*23890*/  FFMA.FTZ R110, R113, R3.reuse, -R170 ;  /* 0x00000003716e7223 */ /* 0x080fe600000108aa */
[----:B------:R-:W5:Y:S01]  /*238a0*/  MUFU.EX2 R98, R98 ;  /* 0x0000006200627308 */ /* 0x000f620000000800 */
[----:B---3--:R-:W-:Y:S01]  /*238b0*/  F2FP.BF16.F32.PACK_AB R43, R95, R96 ;  /* 0x000000605f2b723e */ /* 0x008fe200000010ff */
[----:B------:R-:W-:Y:S01]  /*238c0*/  FADD.FTZ R159, R159, R174 ;  /* 0x000000ae9f9f7221 */ /* 0x000fe20000010000 */
[----:B------:R-:W-:Y:S01]  /*238d0*/  FADD.FTZ R133, R60, R133 ;  /* 0x000000853c857221 */ /* 0x000fe20000010000 */
[-CC-:B------:R-:W-:Y:S01]  /*238e0*/  FFMA.FTZ R113, R116, R3.reuse, -R170.reuse ;  /* 0x0000000374717223 */ /* 0x180fe200000108aa */
[----:B------:R-:W-:Y:S01]  /*238f0*/  FFMA.FTZ R114, R117, R3, -R170 ;  /* 0x0000000375727223 */ /* 0x000fe200000108aa */
        /* <DEDUP_REMOVED lines=36> */
[-C--:B------:R-:W-:Y:S01]  /*23b40*/  FFMA.FTZ R61, R119, R3.reuse, -R168 ;  /* 0x00000003773d7223 */ /* 0x080fe200000108a8 */
[-C--:B------:R-:W-:Y:S01]  /*23b50*/  FFMA.FTZ R63, R121, R3.reuse, -R170 ;  /* 0x00000003793f7223 */ /* 0x080fe200000108aa */
[----:B------:R-:W-:Y:S01]  /*23b60*/  FADD.FTZ R143, R143, R159 ;  /* 0x0000009f8f8f7221 */ /* 0x000fe20000010000 */
[----:B------:R-:W-:Y:S01]  /*23b70*/  FFMA.FTZ R64, R122, R3, -R168 ;  /* 0x000000037a407223 */ /* 0x000fe200000108a8 */
[C---:B------:R-:W-:Y:S01]  /*23b80*/  HMMA.16816.F32.BF16 R4, R44.reuse, R56, R4 ;  /* 0x000000382c04723c */ /* 0x040fe20000041804 */
[----:B------:R-:W-:Y:S01]  /*23b90*/  LDSM.16.MT88.4 R156, [R226+0x11800] ;  /* 0x01180000e29c783b */ /* 0x000fe20000004200 */
[----:B------:R-:W-:Y:S03]  /*23ba0*/  MUFU.EX2 R107, R107 ;  /* 0x0000006b006b7308 */ /* 0x000fe60000000800 */
[----:B------:R-:W-:Y:S01]  /*23bb0*/  FADD.FTZ R143, R134, R143 ;  /* 0x0000008f868f7221 */ /* 0x000fe20000010000 */
[C---:B------:R-:W-:Y:S03]  /*23bc0*/  HMMA.16816.F32.BF16 R8, R44.reuse, R58, R8 ;  /* 0x0000003a2c08723c */ /* 0x040fe60000041808 */
[----:B------:R-:W3:Y:S03]  /*23bd0*/  LDSM.16.MT88.4 R56, [R226+0x10800] ;  /* 0x01080000e238783b */ /* 0x000ee60000004200 */
        /* <DEDUP_REMOVED lines=8> */
[C---:B--2---:R-:W-:Y:S06]  /*23c60*/  HMMA.16816.F32.BF16 R20, R44.reuse, R52, R20 ;  /* 0x000000342c14723c */ /* 0x044fec0000041814 */
[----:B------:R-:W2:Y:S01]  /*23c70*/  MUFU.EX2 R110, R110 ;  /* 0x0000006e006e7308 */ /* 0x000ea20000000800 */
[----:B----4-:R-:W-:Y:S01]  /*23c80*/  F2FP.BF16.F32.PACK_AB R41, R108, R107 ;  /* 0x0000006b6c29723e */ /* 0x010fe200000010ff */
[C---:B------:R-:W-:Y:S01]  /*23c90*/  HMMA.16816.F32.BF16 R24, R44.reuse, R54, R24 ;  /* 0x000000362c18723c */ /* 0x040fe20000041818 */
[----:B------:R-:W4:Y:S02]  /*23ca0*/  LDSM.16.MT88.4 R52, [R221+0x10800] ;  /* 0x01080000dd34783b */ /* 0x000f240000004200 */
[----:B------:R-:W-:Y:S03]  /*23cb0*/  FADD.FTZ R143, R62, R143 ;  /* 0x0000008f3e8f7221 */ /* 0x000fe60000010000 */
        /* <DEDUP_REMOVED lines=8> */
[-C--:B------:R-:W-:Y:S01]  /*23d40*/  FFMA.FTZ R62, R120, R3.reuse, -R170 ;  /* 0x00000003783e7223 */ /* 0x080fe200000108aa */
[----:B------:R-:W-:Y:S01]  /*23d50*/  FADD.FTZ R68, R68, R67 ;  /* 0x0000004344447221 */ /* 0x000fe20000010000 */
[----:B------:R-:W-:Y:S01]  /*23d60*/  LDSM.16.MT88.4 R140, [R221+0x11800] ;  /* 0x01180000dd8c783b */ /* 0x000fe20000004200 */
[----:B------:R-:W-:Y:S02]  /*23d70*/  FADD.FTZ R65, R137, R65 ;  /* 0x0000004189417221 */ /* 0x000fe40000010000 */
[----:B------:R-:W-:Y:S01]  /*23d80*/  MUFU.EX2 R113, R113 ;  /* 0x0000007100717308 */ /* 0x000fe20000000800 */
[----:B------:R-:W-:Y:S01]  /*23d90*/  FADD.FTZ R68, R69, R68 ;  /* 0x0000004445447221 */ /* 0x000fe20000010000 */
[-CC-:B------:R-:W-:Y:S01]  /*23da0*/  FFMA.FTZ R66, R124, R3.reuse, -R170.reuse ;  /* 0x000000037c427223 */ /* 0x180fe200000108aa */
[----:B------:R-:W-:Y:S01]  /*23db0*/  FADD.FTZ R65, R71, R65 ;  /* 0x0000004147417221 */ /* 0x000fe20000010000 */
[-C--:B------:R-:W-:Y:S01]  /*23dc0*/  FFMA.FTZ R67, R125, R3.reuse, -R170 ;  /* 0x000000037d437223 */ /* 0x080fe200000108aa */
[----:B------:R-:W-:Y:S01]  /*23dd0*/  FADD.FTZ R68, R70, R68 ;  /* 0x0000004446447221 */ /* 0x000fe20000010000 */
[--C-:B------:R-:W-:Y:S01]  /*23de0*/  FFMA.FTZ R69, R127, R3, -R168.reuse ;  /* 0x000000037f457223 */ /* 0x100fe200000108a8 */
[----:B------:R-:W-:Y:S01]  /*23df0*/  FADD.FTZ R138, R138, R65 ;  /* 0x000000418a8a7221 */ /* 0x000fe20000010000 */
[----:B---3--:R-:W-:Y:S01]  /*23e00*/  F2FP.BF16.F32.PACK_AB R43, R112, R111 ;  /* 0x0000006f702b723e */ /* 0x008fe200000010ff */
[-C--:B------:R-:W-:Y:S01]  /*23e10*/  FFMA.FTZ R65, R123, R3.reuse, -R168 ;  /* 0x000000037b417223 */ /* 0x080fe200000108a8 */
[----:B------:R-:W2:Y:S01]  /*23e20*/  MUFU.EX2 R114, R114 ;  /* 0x0000007200727308 */ /* 0x000ea20000000800 */
[----:B------:R-:W-:Y:S01]  /*23e30*/  FADD.FTZ R138, R73, R138 ;  /* 0x0000008a498a7221 */ /* 0x000fe20000010000 */
[----:B------:R-:W-:Y:S01]  /*23e40*/  FADD.FTZ R68, R72, R68 ;  /* 0x0000004448447221 */ /* 0x000fe20000010000 */
[----:B------:R-:W-:Y:S02]  /*23e50*/  FFMA.FTZ R170, R129, R3, -R170 ;  /* 0x0000000381aa7223 */ /* 0x000fe400000108aa */
[C---:B------:R-:W-:Y:S05]  /*23e60*/  HMMA.16816.F32.BF16 R4, R40.reuse, R56, R4 ;  /* 0x000000382804723c */ /* 0x040fea0000041804 */
[----:B------:R-:W-:Y:S01]  /*23e70*/  MUFU.EX2 R60, R60 ;  /* 0x0000003c003c7308 */ /* 0x000fe20000000800 */
[----:B------:R-:W-:Y:S01]  /*23e80*/  FADD.FTZ R138, R77, R138 ;  /* 0x0000008a4d8a7221 */ /* 0x000fe20000010000 */
[C---:B------:R-:W-:Y:S01]  /*23e90*/  HMMA.16816.F32.BF16 R8, R40.reuse, R58, R8 ;  /* 0x0000003a2808723c */ /* 0x040fe20000041808 */
[----:B------:R-:W3:Y:S07]  /*23ea0*/  LDSM.16.MT88.4 R56, [R226+0x11000] ;  /* 0x01100000e238783b */ /* 0x000eee0000004200 */
[----:B------:R-:W5:Y:S01]  /*23eb0*/  MUFU.EX2 R61, R61 ;  /* 0x0000003d003d7308 */ /* 0x000f620000000800 */
[C---:B-1----:R-:W-:Y:S03]  /*23ec0*/  HMMA.16816.F32.BF16 R12, R40.reuse, R48, R12 ;  /* 0x00000030280c723c */ /* 0x042fe6000004180c */
[----:B--2---:R-:W-:Y:S03]  /*23ed0*/  F2FP.BF16.F32.PACK_AB R44, R114, R113 ;  /* 0x00000071722c723e */ /* 0x004fe600000010ff */
[C---:B------:R-:W-:Y:S01]  /*23ee0*/  HMMA.16816.F32.BF16 R16, R40.reuse, R50, R16 ;  /* 0x000000322810723c */ /* 0x040fe20000041810 */
[----:B------:R-:W1:Y:S02]  /*23ef0*/  LDSM.16.MT88.4 R48, [R222+0x11000] ;  /* 0x01100000de30783b */ /* 0x000e640000004200 */
[----:B------:R-:W-:Y:S02]  /*23f00*/  MUFU.EX2 R62, R62 ;  /* 0x0000003e003e7308 */ /* 0x000fe40000000800 */
[----:B------:R-:W-:Y:S01]  /*23f10*/  FADD.FTZ R138, R76, R138 ;  /* 0x0000008a4c8a7221 */ /* 0x000fe20000010000 */
[C---:B----4-:R-:W-:Y:S07]  /*23f20*/  HMMA.16816.F32.BF16 R20, R40.reuse, R52, R20 ;  /* 0x000000342814723c */ /* 0x050fee0000041814 */
[----:B------:R-:W2:Y:S01]  /*23f30*/  MUFU.EX2 R63, R63 ;  /* 0x0000003f003f7308 */ /* 0x000ea20000000800 */
[----:B-----5:R-:W-:Y:S01]  /*23f40*/  F2FP.BF16.F32.PACK_AB R45, R61, R60 ;  /* 0x0000003c3d2d723e */ /* 0x020fe200000010ff */
        /* <DEDUP_REMOVED lines=12> */
[----:B------:R-:W2:Y:S01]  /*24010*/  LDSM.16.MT88.4 R40, [R220+0x11800] ;  /* 0x01180000dc28783b */ /* 0x000ea20000004200 */
[----:B------:R-:W-:Y:S02]  /*24020*/  FADD.FTZ R78, R78, R68 ;  /* 0x000000444e4e7221 */ /* 0x000fe40000010000 */
[----:B------:R-:W-:Y:S01]  /*24030*/  FADD.FTZ R138, R84, R138 ;  /* 0x0000008a548a7221 */ /* 0x000fe20000010000 */
[-CC-:B------:R-:W-:Y:S01]  /*24040*/  FFMA.FTZ R68, R126, R3.reuse, -R168.reuse ;  /* 0x000000037e447223 */ /* 0x180fe200000108a8 */
[----:B------:R-:W-:Y:S01]  /*24050*/  FFMA.FTZ R168, R131, R3, -R168 ;  /* 0x0000000383a87223 */ /* 0x000fe200000108a8 */
[----:B------:R-:W-:Y:S01]  /*24060*/  FADD.FTZ R78, R82, R78 ;  /* 0x0000004e524e7221 */ /* 0x000fe20000010000 */
[----:B------:R-:W-:Y:S01]  /*24070*/  FADD.FTZ R138, R85, R138 ;  /* 0x0000008a558a7221 */ /* 0x000fe20000010000 */
[----:B------:R-:W-:Y:S02]  /*24080*/  MUFU.EX2 R66, R66 ;  /* 0x0000004200427308 */ /* 0x000fe40000000800 */
[----:B------:R-:W-:Y:S01]  /*24090*/  FADD.FTZ R81, R81, R78 ;  /* 0x0000004e51517221 */ /* 0x000fe20000010000 */
[----:B---3--:R-:W-:Y:S01]  /*240a0*/  F2FP.BF16.F32.PACK_AB R47, R65, R64 ;  /* 0x00000040412f723e */ /* 0x008fe200000010ff */
[----:B------:R-:W-:Y:S02]  /*240b0*/  FADD.FTZ R90, R90, R138 ;  /* 0x0000008a5a5a7221 */ /* 0x000fe40000010000 */
[----:B------:R-:W-:Y:S04]  /*240c0*/  FADD.FTZ R81, R83, R81 ;  /* 0x0000005153517221 */ /* 0x000fe80000010000 */
[----:B------:R-:W3:Y:S01]  /*240d0*/  MUFU.EX2 R67, R67 ;  /* 0x0000004300437308 */ /* 0x000ee20000000800 */
[----:B------:R-:W-:Y:S01]  /*240e0*/  FADD.FTZ R90, R87, R90 ;  /* 0x0000005a575a7221 */ /* 0x000fe20000010000 */
[C---:B------:R-:W-:Y:S05]  /*240f0*/  HMMA.16816.F32.BF16 R4, R44.reuse, R56, R4 ;  /* 0x000000382c04723c */ /* 0x040fea0000041804 */
[----:B------:R-:W-:Y:S01]  /*24100*/  FADD.FTZ R86, R86, R81 ;  /* 0x0000005156567221 */ /* 0x000fe20000010000 */
[C---:B------:R-:W-:Y:S02]  /*24110*/  HMMA.16816.F32.BF16 R8, R44.reuse, R58, R8 ;  /* 0x0000003a2c08723c */ /* 0x040fe40000041808 */
[----:B------:R-:W-:Y:S03]  /*24120*/  MUFU.EX2 R68, R68 ;  /* 0x0000004400447308 */ /* 0x000fe60000000800 */
[----:B------:R-:W-:Y:S01]  /*24130*/  FADD.FTZ R90, R91, R90 ;  /* 0x0000005a5b5a7221 */ /* 0x000fe20000010000 */
[C---:B-1----:R-:W-:Y:S06]  /*24140*/  HMMA.16816.F32.BF16 R12, R44.reuse, R48, R12 ;  /* 0x000000302c0c723c */ /* 0x042fec000004180c */
[----:B------:R-:W1:Y:S01]  /*24150*/  MUFU.EX2 R69, R69 ;  /* 0x0000004500457308 */ /* 0x000e620000000800 */
[----:B------:R-:W-:Y:S01]  /*24160*/  FADD.FTZ R86, R89, R86 ;  /* 0x0000005659567221 */ /* 0x000fe20000010000 */
[C---:B------:R-:W-:Y:S08]  /*24170*/  HMMA.16816.F32.BF16 R16, R44.reuse, R50, R16 ;  /* 0x000000322c10723c */ /* 0x040ff00000041810 */
[----:B------:R-:W-:Y:S01]  /*24180*/  MUFU.EX2 R56, R128 ;  /* 0x0000008000387308 */ /* 0x000fe20000000800 */
[C---:B----4-:R-:W-:Y:S03]  /*24190*/  HMMA.16816.F32.BF16 R20, R44.reuse, R52, R20 ;  /* 0x000000342c14723c */ /* 0x050fe60000041814 */
[----:B------:R-:W-:Y:S03]  /*241a0*/  FADD.FTZ R93, R93, R90 ;  /* 0x0000005a5d5d7221 */ /* 0x000fe60000010000 */
[C---:B------:R-:W-:Y:S03]  /*241b0*/  HMMA.16816.F32.BF16 R24, R44.reuse, R54, R24 ;  /* 0x000000362c18723c */ /* 0x040fe60000041818 */
[----:B------:R-:W4:Y:S02]  /*241c0*/  MUFU.EX2 R170, R170 ;  /* 0x000000aa00aa7308 */ /* 0x000f240000000800 */
[----:B------:R-:W-:Y:S01]  /*241d0*/  FADD.FTZ R86, R88, R86 ;  /* 0x0000005658567221 */ /* 0x000fe20000010000 */
[C---:B-----5:R-:W-:Y:S07]  /*241e0*/  HMMA.16816.F32.BF16 R28, R44.reuse, R36, R28 ;  /* 0x000000242c1c723c */ /* 0x060fee000004181c */
[----:B------:R-:W-:Y:S01]  /*241f0*/  MUFU.EX2 R48, R130 ;  /* 0x0000008200307308 */ /* 0x000fe20000000800 */
[----:B------:R-:W-:Y:S01]  /*24200*/  FADD.FTZ R93, R96, R93 ;  /* 0x0000005d605d7221 */ /* 0x000fe20000010000 */
[----:B------:R-:W-:Y:S08]  /*24210*/  HMMA.16816.F32.BF16 R32, R44, R38, R32 ;  /* 0x000000262c20723c */ /* 0x000ff00000041820 */
[----:B------:R-:W5:Y:S03]  /*24220*/  MUFU.EX2 R168, R168 ;  /* 0x000000a800a87308 */ /* 0x000f660000000800 */
[----:B------:R-:W-:Y:S01]  /*24230*/  FADD.FTZ R86, R92, R86 ;  /* 0x000000565c567221 */ /* 0x000fe20000010000 */
[----:B---3--:R-:W-:Y:S01]  /*24240*/  F2FP.BF16.F32.PACK_AB R132, R67, R66 ;  /* 0x000000424384723e */ /* 0x008fe200000010ff */
[----:B------:R-:W-:Y:S01]  /*24250*/  FADD.FTZ R93, R95, R93 ;  /* 0x0000005d5f5d7221 */ /* 0x000fe20000010000 */
[----:B-1----:R-:W-:Y:S01]  /*24260*/  F2FP.BF16.F32.PACK_AB R133, R69, R68 ;  /* 0x000000444585723e */ /* 0x002fe200000010ff */
[----:B------:R-:W-:Y:S01]  /*24270*/  FADD.FTZ R94, R94, R86 ;  /* 0x000000565e5e7221 */ /* 0x000fe20000010000 */
[----:B----4-:R-:W-:Y:S01]  /*24280*/  F2FP.BF16.F32.PACK_AB R134, R170, R56 ;  /* 0x00000038aa86723e */ /* 0x010fe200000010ff */
[----:B------:R-:W-:Y:S02]  /*24290*/  FADD.FTZ R93, R99, R93 ;  /* 0x0000005d635d7221 */ /* 0x000fe40000010000 */
[----:B------:R-:W-:Y:S02]  /*242a0*/  FADD.FTZ R94, R97, R94 ;  /* 0x0000005e615e7221 */ /* 0x000fe40000010000 */
[----:B------:R-:W-:Y:S02]  /*242b0*/  FADD.FTZ R93, R100, R93 ;  /* 0x0000005d645d7221 */ /* 0x000fe40000010000 */
[----:B------:R-:W-:Y:S01]  /*242c0*/  FADD.FTZ R98, R98, R94 ;  /* 0x0000005e62627221 */ /* 0x000fe20000010000 */
[----:B-----5:R-:W-:Y:S01]  /*242d0*/  F2FP.BF16.F32.PACK_AB R135, R168, R48 ;  /* 0x00000030a887723e */ /* 0x020fe200000010ff */
[----:B------:R-:W-:Y:S02]  /*242e0*/  FADD.FTZ R103, R103, R93 ;  /* 0x0000005d67677221 */ /* 0x000fe40000010000 */
[----:B------:R-:W-:Y:S02]  /*242f0*/  FADD.FTZ R101, R101, R98 ;  /* 0x0000006265657221 */ /* 0x000fe40000010000 */
[----:B------:R-:W-:Y:S02]  /*24300*/  FADD.FTZ R104, R104, R103 ;  /* 0x0000006768687221 */ /* 0x000fe40000010000 */
        /* <DEDUP_REMOVED lines=34> */
.L_x_3950:
[----:B------:R-:W1:Y:S01]  /*24530*/  S2R R7, SR_TID.X ;  /* 0x0000000000077919 */ /* 0x000e620000002100 */
[----:B------:R-:W2:Y:S02]  /*24540*/  LDC.64 R8, c[0x0][0x208] ;  /* 0x00008200ff087b82 */ /* 0x000ea40000000a00 */
[----:B--2---:R-:W-:Y:S02]  /*24550*/  R2UR UR4, R8 ;  /* 0x00000000080472ca */ /* 0x004fe400000e0000 */
[----:B------:R-:W-:Y:S02]  /*24560*/  R2UR UR5, R9 ;  /* 0x00000000090572ca */ /* 0x000fe400000e0000 */
[----:B-1----:R-:W-:-:S04]  /*24570*/  SHF.R.S32.HI R3, RZ, 0x1f, R7 ;  /* 0x0000001fff037819 */ /* 0x002fc80000011407 */
[----:B------:R-:W-:-:S04]  /*24580*/  LEA.HI R10, R3, R7, RZ, 0x5 ;  /* 0x00000007030a7211 */ /* 0x000fc800078f28ff */
[----:B------:R-:W-:-:S03]  /*24590*/  LOP3.LUT R10, R10, 0xffffffe0, RZ, 0xc0, !PT ;  /* 0xffffffe00a0a7812 */ /* 0x000fc600078ec0ff */
[----:B------:R1:W5:Y:S01]  /*245a0*/  LD.E R6, desc[UR4][R164.64+0xd8] ;  /* 0x0000d804a4067980 */ /* 0x000362000c101900 */
[----:B------:R-:W-:Y:S01]  /*245b0*/  LEA.HI R3, R3, R7, RZ, 0x4 ;  /* 0x0000000703037211 */ /* 0x000fe200078f20ff */
[----:B------:R-:W-:Y:S01]  /*245c0*/  UMOV UR4, 0xffffffff ;  /* 0xffffffff00047882 */ /* 0x000fe20000000000 */
[----:B------:R-:W-:Y:S02]  /*245d0*/  IMAD.IADD R10, R7, 0x1, -R10 ;  /* 0x00000001070a7824 */ /* 0x000fe400078e0a0a */
[----:B------:R-:W-:Y:S02]  /*245e0*/  LOP3.LUT R5, R3, 0xfffffff0, RZ, 0xc0, !PT ;  /* 0xfffffff003057812 */ /* 0x000fe400078ec0ff */
[----:B------:R-:W-:Y:S02]  /*245f0*/  SHF.R.S32.HI R3, RZ, 0x4, R3 ;  /* 0x00000004ff037819 */ /* 0x000fe40000011403 */
[----:B------:R-:W-:Y:S01]  /*24600*/  SHF.R.S32.HI R4, RZ, 0x1f, R10 ;  /* 0x0000001fff047819 */ /* 0x000fe2000001140a */
[----:B------:R-:W-:-:S03]  /*24610*/  IMAD.IADD R5, R7, 0x1, -R5 ;  /* 0x0000000107057824 */ /* 0x000fc600078e0a05 */
[----:B------:R-:W-:-:S04]  /*24620*/  LEA.HI R4, R4, R10, RZ, 0x2 ;  /* 0x0000000a04047211 */ /* 0x000fc800078f10ff */
[----:B------:R-:W-:Y:S01]  /*24630*/  SHF.R.S32.HI R4, RZ, 0x2, R4 ;  /* 0x00000002ff047819 */ /* 0x000fe20000011404 */
[----:B------:R-:W-:Y:S06]  /*24640*/  BRA.DIV UR4, `(.L_x_3960) ;  /* 0x0000000e04787947 */ /* 0x000fec000b800000 */
[----:B------:R-:W2:Y:S04]  /*24650*/  SHFL.BFLY PT, R10, R249, 0x2, 0x1f ;  /* 0x0c401f00f90a7f89 */ /* 0x000ea800000e0000 */
[----:B------:R-:W3:Y:S01]  /*24660*/  SHFL.BFLY PT, R7, R250, 0x2, 0x1f ;  /* 0x0c401f00fa077f89 */ /* 0x000ee200000e0000 */
[----:B--2---:R-:W-:Y:S01]  /*24670*/  FADD.FTZ R249, R10, R249 ;  /* 0x000000f90af97221 */ /* 0x004fe20000010000 */
[----:B---3--:R-:W-:-:S04]  /*24680*/  FADD.FTZ R250, R7, R250 ;  /* 0x000000fa07fa7221 */ /* 0x008fc80000010000 */
[----:B------:R-:W2:Y:S04]  /*24690*/  SHFL.BFLY PT, R13, R249, 0x1, 0x1f ;  /* 0x0c201f00f90d7f89 */ /* 0x000ea800000e0000 */
[----:B------:R3:W4:Y:S01]  /*246a0*/  SHFL.BFLY PT, R10, R250, 0x1, 0x1f ;  /* 0x0c201f00fa0a7f89 */ /* 0x00072200000e0000 */
[----:B--2---:R-:W-:-:S07]  /*246b0*/  FADD.FTZ R11, R249, R13 ;  /* 0x0000000df90b7221 */ /* 0x004fce0000010000 */
.L_x_3967:
[----:B------:R-:W2:Y:S01]  /*246c0*/  S2R R7, SR_TID.X ;  /* 0x0000000000077919 */ /* 0x000ea20000002100 */
[----:B----4-:R-:W-:Y:S01]  /*246d0*/  FADD.FTZ R10, R250, R10 ;  /* 0x0000000afa0a7221 */ /* 0x010fe20000010000 */
[----:B------:R-:W4:Y:S01]  /*246e0*/  S2UR UR4, SR_CgaCtaId ;  /* 0x00000000000479c3 */ /* 0x000f220000008800 */
[----:B------:R-:W-:Y:S01]  /*246f0*/  FSETP.NE.FTZ.AND P3, PT, R11, RZ, PT ;  /* 0x000000ff0b00720b */ /* 0x000fe20003f75000 */
[----:B------:R-:W-:-:S06]  /*24700*/  IMAD.MOV.U32 R13, RZ, RZ, 0x3f800000 ;  /* 0x3f800000ff0d7424 */ /* 0x000fcc00078e00ff */
[----:B------:R-:W-:Y:S01]  /*24710*/  BAR.SYNC.DEFER_BLOCKING 0x0 ;  /* 0x0000000000007b1d */ /* 0x000fe20000010000 */
[----:B------:R-:W-:Y:S01]  /*24720*/  FSETP.NE.FTZ.AND P0, PT, R10, RZ, PT ;  /* 0x000000ff0a00720b */ /* 0x000fe20003f15000 */
[----:B------:R-:W-:Y:S01]  /*24730*/  IMAD.MOV.U32 R12, RZ, RZ, 0x3f800000 ;  /* 0x3f800000ff0c7424 */ /* 0x000fe200078e00ff */
[C---:B------:R-:W-:Y:S02]  /*24740*/  R2UR UR12, R8.reuse ;  /* 0x00000000080c72ca */ /* 0x040fe400000e0000 */
[C---:B------:R-:W-:Y:S01]  /*24750*/  R2UR UR13, R9.reuse ;  /* 0x00000000090d72ca */ /* 0x040fe200000e0000 */
[----:B------:R-:W-:Y:S01]  /*24760*/  UMOV UR5, 0x400 ;  /* 0x0000040000057882 */ /* 0x000fe20000000000 */
[----:B------:R-:W-:Y:S02]  /*24770*/  R2UR UR10, R8 ;  /* 0x00000000080a72ca */ /* 0x000fe400000e0000 */
[----:B------:R-:W-:Y:S01]  /*24780*/  R2UR UR11, R9 ;  /* 0x00000000090b72ca */ /* 0x000fe200000e0000 */
[----:B------:R-:W1:Y:S08]  /*24790*/  @P3 MUFU.RCP R13, R11 ;  /* 0x0000000b000d3308 */ /* 0x000e700000001000 */
[----:B------:R-:W3:Y:S01]  /*247a0*/  @P0 MUFU.RCP R12, R10 ;  /* 0x0000000a000c0308 */ /* 0x000ee20000001000 */
[----:B----4-:R-:W-:Y:S01]  /*247b0*/  ULEA UR4, UR4, UR5, 0x18 ;  /* 0x0000000504047291 */ /* 0x010fe2000f8ec03f */
[----:B--2---:R-:W-:Y:S01]  /*247c0*/  SHF.R.S32.HI R14, RZ, 0x1f, R7 ;  /* 0x0000001fff0e7819 */ /* 0x004fe20000011407 */
[C---:B-1----:R-:W-:Y:S01]  /*247d0*/  FMUL.FTZ R160, R13.reuse, R160 ;  /* 0x000000a00da07220 */ /* 0x042fe20000410000 */
[C---:B------:R-:W-:Y:S01]  /*247e0*/  FMUL.FTZ R161, R13.reuse, R161 ;  /* 0x000000a10da17220 */ /* 0x040fe20000410000 */
[C---:B------:R-:W-:Y:S01]  /*247f0*/  FMUL.FTZ R156, R13.reuse, R156 ;  /* 0x0000009c0d9c7220 */ /* 0x040fe20000410000 */
[C---:B------:R-:W-:Y:S01]  /*24800*/  LEA.HI R15, R14.reuse, R7, RZ, 0x2 ;  /* 0x000000070e0f7211 */ /* 0x040fe200078f10ff */
[C---:B------:R-:W-:Y:S01]  /*24810*/  FMUL.FTZ R157, R13.reuse, R157 ;  /* 0x0000009d0d9d7220 */ /* 0x040fe20000410000 */
[----:B------:R-:W-:Y:S01]  /*24820*/  LEA.HI R14, R14, R7, RZ, 0x5 ;  /* 0x000000070e0e7211 */ /* 0x000fe200078f28ff */
        /* <DEDUP_REMOVED lines=15> */
[----:B------:R-:W-:Y:S01]  /*24920*/  IADD3 R16, R16, -R17, RZ ;  /* 0x8000001110107210 */ /* 0x000fe20007ffe0ff */
[----:B------:R-:W-:Y:S01]  /*24930*/  FMUL.FTZ R133, R13, R133 ;  /* 0x000000850d857220 */ /* 0x000fe20000410000 */
[----:B------:R-:W-:Y:S01]  /*24940*/  LOP3.LUT R17, R15, 0x1ffffffc, RZ, 0xc0, !PT ;  /* 0x1ffffffc0f117812 */ /* 0x000fe200078ec0ff */
[----:B---3--:R-:W-:Y:S01]  /*24950*/  FMUL.FTZ R163, R12, R163 ;  /* 0x000000a30ca37220 */ /* 0x008fe20000410000 */
[----:B------:R-:W-:Y:S01]  /*24960*/  SHF.R.S32.HI R15, RZ, 0x5, R14 ;  /* 0x00000005ff0f7819 */ /* 0x000fe2000001140e */
[----:B------:R-:W-:Y:S01]  /*24970*/  IMAD.SHL.U32 R18, R16, 0x40, RZ ;  /* 0x0000004010127824 */ /* 0x000fe200078e00ff */
[----:B------:R-:W-:Y:S01]  /*24980*/  IADD3 R17, -R17, R7, RZ ;  /* 0x0000000711117210 */ /* 0x000fe20007ffe1ff */
[----:B------:R-:W-:Y:S01]  /*24990*/  FMUL.FTZ R162, R12, R162 ;  /* 0x000000a20ca27220 */ /* 0x000fe20000410000 */
[----:B------:R-:W-:Y:S01]  /*249a0*/  LOP3.LUT R19, R16, 0x1, RZ, 0xc0, !PT ;  /* 0x0000000110137812 */ /* 0x000fe200078ec0ff */
[----:B------:R-:W-:Y:S01]  /*249b0*/  FMUL.FTZ R159, R12, R159 ;  /* 0x0000009f0c9f7220 */ /* 0x000fe20000410000 */
[----:B------:R-:W-:Y:S01]  /*249c0*/  LOP3.LUT R18, R18, 0x1c0, RZ, 0xc0, !PT ;  /* 0x000001c012127812 */ /* 0x000fe200078ec0ff */
[----:B------:R-:W-:Y:S01]  /*249d0*/  IMAD R17, R15, 0x200, R17 ;  /* 0x000002000f117824 */ /* 0x000fe200078e0211 */
[----:B------:R-:W-:Y:S01]  /*249e0*/  R2P PR, R16, 0x6 ;  /* 0x0000000610007804 */ /* 0x000fe20000000000 */
[----:B------:R-:W-:Y:S01]  /*249f0*/  IMAD.MOV.U32 R16, RZ, RZ, 0x20 ;  /* 0x00000020ff107424 */ /* 0x000fe200078e00ff */
[----:B------:R-:W-:Y:S01]  /*24a00*/  LEA.HI R18, R18, R18, RZ, 0x1d ;  /* 0x0000001212127211 */ /* 0x000fe200078fe8ff */
[C---:B------:R-:W-:Y:S01]  /*24a10*/  FMUL.FTZ R158, R12.reuse, R158 ;  /* 0x0000009e0c9e7220 */ /* 0x040fe20000410000 */
[----:B------:R-:W-:Y:S01]  /*24a20*/  ISETP.NE.U32.AND P4, PT, R19, 0x1, PT ;  /* 0x000000011300780c */ /* 0x000fe20003f85070 */
[C---:B------:R-:W-:Y:S01]  /*24a30*/  FMUL.FTZ R155, R12.reuse, R155 ;  /* 0x0000009b0c9b7220 */ /* 0x040fe20000410000 */
[----:B------:R-:W-:Y:S01]  /*24a40*/  LEA R17, R17, R18, 0x1 ;  /* 0x0000001211117211 */ /* 0x000fe200078e08ff */
[----:B------:R-:W-:Y:S01]  /*24a50*/  FMUL.FTZ R154, R12, R154 ;  /* 0x0000009a0c9a7220 */ /* 0x000fe20000410000 */
[----:B------:R-:W-:Y:S01]  /*24a60*/  SEL R16, R16, 0xffffffe0, P4 ;  /* 0xffffffe010107807 */ /* 0x000fe20002000000 */
[C---:B------:R-:W-:Y:S01]  /*24a70*/  FMUL.FTZ R151, R12.reuse, R151 ;  /* 0x000000970c977220 */ /* 0x040fe20000410000 */
[----:B------:R-:W-:Y:S01]  /*24a80*/  LEA R17, R17, UR4, 0x2 ;  /* 0x0000000411117c11 */ /* 0x000fe2000f8e10ff */
[C---:B------:R-:W-:Y:S01]  /*24a90*/  FMUL.FTZ R150, R12.reuse, R150 ;  /* 0x000000960c967220 */ /* 0x040fe20000410000 */
        /* <DEDUP_REMOVED lines=9> */
[----:B------:R-:W-:Y:S01]  /*24b30*/  VIADD R18, R17, 0x80 ;  /* 0x0000008011127836 */ /* 0x000fe20000000000 */
[----:B------:R-:W-:Y:S01]  /*24b40*/  SEL R13, R13, 0xffffffc0, !P1 ;  /* 0xffffffc00d0d7807 */ /* 0x000fe20004800000 */
[C---:B------:R-:W-:Y:S01]  /*24b50*/  IMAD.IADD R12, R17.reuse, 0x1, R16 ;  /* 0x00000001110c7824 */ /* 0x040fe200078e0210 */
[----:B------:R-:W-:Y:S01]  /*24b60*/  STS.64 [R17], R160 ;  /* 0x000000a011007388 */ /* 0x000fe20000000a00 */
[C---:B------:R-:W-:Y:S01]  /*24b70*/  @P2 VIADD R18, R17.reuse, 0xffffff80 ;  /* 0xffffff8011122836 */ /* 0x040fe20000000000 */
[----:B------:R-:W-:-:S02]  /*24b80*/  IADD3 R19, R17, R13, RZ ;  /* 0x0000000d11137210 */ /* 0x000fc40007ffe0ff */
[----:B------:R-:W-:Y:S01]  /*24b90*/  IADD3 R20, R12, R13, RZ ;  /* 0x0000000d0c147210 */ /* 0x000fe20007ffe0ff */
[----:B------:R-:W-:Y:S01]  /*24ba0*/  STS.64 [R17+0x800], R162 ;  /* 0x000800a211007388 */ /* 0x000fe20000000a00 */
[----:B------:R-:W-:-:S03]  /*24bb0*/  IADD3 R16, R16, R18, RZ ;  /* 0x0000001210107210 */ /* 0x000fc60007ffe0ff */
[----:B------:R-:W-:Y:S04]  /*24bc0*/  STS.64 [R12], R156 ;  /* 0x0000009c0c007388 */ /* 0x000fe80000000a00 */
[----:B------:R1:W-:Y:S04]  /*24bd0*/  STS.64 [R12+0x800], R158 ;  /* 0x0008009e0c007388 */ /* 0x0003e80000000a00 */
[----:B------:R-:W-:Y:S04]  /*24be0*/  STS.64 [R19], R152 ;  /* 0x0000009813007388 */ /* 0x000fe80000000a00 */
[----:B------:R-:W-:Y:S04]  /*24bf0*/  STS.64 [R19+0x800], R154 ;  /* 0x0008009a13007388 */ /* 0x000fe80000000a00 */
[----:B------:R-:W-:Y:S04]  /*24c00*/  STS.64 [R20], R148 ;  /* 0x0000009414007388 */ /* 0x000fe80000000a00 */
[----:B------:R-:W-:Y:S04]  /*24c10*/  STS.64 [R20+0x800], R150 ;  /* 0x0008009614007388 */ /* 0x000fe80000000a00 */
[----:B------:R-:W-:Y:S04]  /*24c20*/  STS.64 [R18], R144 ;  /* 0x0000009012007388 */ /* 0x000fe80000000a00 */
[----:B------:R2:W-:Y:S01]  /*24c30*/  STS.64 [R18+0x800], R146 ;  /* 0x0008009212007388 */ /* 0x0005e20000000a00 */
[C---:B-1----:R-:W-:Y:S01]  /*24c40*/  IMAD.IADD R12, R13.reuse, 0x1, R18 ;  /* 0x000000010d0c7824 */ /* 0x042fe200078e0212 */
[----:B------:R-:W-:-:S02]  /*24c50*/  IADD3 R13, R13, R16, RZ ;  /* 0x000000100d0d7210 */ /* 0x000fc40007ffe0ff */
[----:B------:R-:W-:Y:S04]  /*24c60*/  STS.64 [R16], R140 ;  /* 0x0000008c10007388 */ /* 0x000fe80000000a00 */
[----:B------:R1:W-:Y:S04]  /*24c70*/  STS.64 [R16+0x800], R142 ;  /* 0x0008008e10007388 */ /* 0x0003e80000000a00 */
[----:B------:R-:W-:Y:S04]  /*24c80*/  STS.64 [R12], R136 ;  /* 0x000000880c007388 */ /* 0x000fe80000000a00 */
[----:B------:R-:W-:Y:S04]  /*24c90*/  STS.64 [R12+0x800], R138 ;  /* 0x0008008a0c007388 */ /* 0x000fe80000000a00 */
[----:B------:R-:W-:Y:S04]  /*24ca0*/  STS.64 [R13], R132 ;  /* 0x000000840d007388 */ /* 0x000fe80000000a00 */
[----:B------:R3:W-:Y:S04]  /*24cb0*/  STS.64 [R13+0x800], R134 ;  /* 0x000800860d007388 */ /* 0x0007e80000000a00 */
[----:B--2---:R-:W2:Y:S04]  /*24cc0*/  LD.E R18, desc[UR12][R164.64+0xcc] ;  /* 0x0000cc0ca4127980 */ /* 0x004ea8000c101900 */
[----:B------:R-:W4:Y:S04]  /*24cd0*/  LD.E.64 R20, desc[UR10][R164.64+0x78] ;  /* 0x0000780aa4147980 */ /* 0x000f28000c101b00 */
[----:B-1----:R-:W2:Y:S04]  /*24ce0*/  LD.E.64 R16, desc[UR12][R164.64+0xb0] ;  /* 0x0000b00ca4107980 */ /* 0x002ea8000c101b00 */
[----:B---3--:R-:W3:Y:S01]  /*24cf0*/  LD.E R13, desc[UR10][R164.64+0x60] ;  /* 0x0000600aa40d7980 */ /* 0x008ee2000c101900 */
[----:B------:R-:W-:-:S02]  /*24d00*/  IMAD R12, R237, -0x40, R238 ;  /* 0xffffffc0ed0c7824 */ /* 0x000fc400078e02ee */
[----:B------:R-:W-:-:S05]  /*24d10*/  VIADD R19, R3, 0x8 ;  /* 0x0000000803137836 */ /* 0x000fca0000000000 */
[----:B------:R-:W-:Y:S01]  /*24d20*/  ISETP.GE.AND P6, PT, R19, R12, PT ;  /* 0x0000000c1300720c */ /* 0x000fe20003fc6270 */
[C---:B------:R-:W-:Y:S01]  /*24d30*/  VIADD R19, R3.reuse, 0x18 ;  /* 0x0000001803137836 */ /* 0x040fe20000000000 */
[----:B------:R-:W-:-:S04]  /*24d40*/  IADD3 R22, R3, 0x10, RZ ;  /* 0x0000001003167810 */ /* 0x000fc80007ffe0ff */
[-C--:B------:R-:W-:Y:S02]  /*24d50*/  ISETP.GE.AND P4, PT, R19, R12.reuse, PT ;  /* 0x0000000c1300720c */ /* 0x080fe40003f86270 */
[----:B------:R-:W1:Y:S01]  /*24d60*/  @P0 MUFU.LG2 R19, R10 ;  /* 0x0000000a00130308 */ /* 0x000e620000000c00 */
[----:B------:R-:W-:Y:S01]  /*24d70*/  ISETP.GE.AND P5, PT, R22, R12, PT ;  /* 0x0000000c1600720c */ /* 0x000fe20003fa6270 */
[----:B------:R-:W-:Y:S01]  /*24d80*/  IMAD.SHL.U32 R24, R5, 0x4, RZ ;  /* 0x0000000405187824 */ /* 0x000fe200078e00ff */
[----:B------:R-:W-:Y:S01]  /*24d90*/  SHF.L.U32 R23, R237, 0x6, RZ ;  /* 0x00000006ed177819 */ /* 0x000fe200000006ff */
[----:B------:R-:W-:-:S03]  /*24da0*/  VIADD R22, R3, 0x20 ;  /* 0x0000002003167836 */ /* 0x000fc60000000000 */
[--C-:B------:R-:W-:Y:S02]  /*24db0*/  SHF.R.S32.HI R25, RZ, 0x1f, R24.reuse ;  /* 0x0000001fff197819 */ /* 0x100fe40000011418 */
[----:B------:R-:W-:Y:S01]  /*24dc0*/  ISETP.GE.AND P2, PT, R22, R12, PT ;  /* 0x0000000c1600720c */ /* 0x000fe20003f46270 */
[----:B------:R-:W5:Y:S01]  /*24dd0*/  LD.E.64 R164, desc[UR10][R164.64+0xa8] ;  /* 0x0000a80aa4a47980 */ /* 0x000f62000c101b00 */
[----:B------:R-:W-:-:S04]  /*24de0*/  IMAD.WIDE R24, R3, 0x40, R24 ;  /* 0x0000004003187825 */ /* 0x000fc800078e0218 */
[----:B-1----:R-:W-:Y:S01]  /*24df0*/  @P0 FMUL.FTZ R19, R19, 0.69314718246459960938 ;  /* 0x3f31721813130820 */ /* 0x002fe20000410000 */
[----:B------:R-:W-:-:S05]  /*24e00*/  LOP3.LUT R14, R14, 0xffffffe0, RZ, 0xc0, !PT ;  /* 0xffffffe00e0e7812 */ /* 0x000fca00078ec0ff */
[----:B------:R-:W-:Y:S01]  /*24e10*/  IMAD.IADD R14, R7, 0x1, -R14 ;  /* 0x00000001070e7824 */ /* 0x000fe200078e0a0e */
[----:B------:R-:W-:Y:S01]  /*24e20*/  BSSY B0, `(.L_x_3961) ;  /* 0x000003d000007945 */ /* 0x000fe20003800000 */
[----:B------:R-:W-:Y:S01]  /*24e30*/  BAR.SYNC.DEFER_BLOCKING 0x0 ;  /* 0x0000000000007b1d */ /* 0x000fe20000010000 */
[----:B--2---:R-:W-:-:S05]  /*24e40*/  IMAD R240, R16, UR8, R240 ;  /* 0x0000000810f07c24 */ /* 0x004fca000f8e02f0 */
[----:B------:R1:W2:Y:S01]  /*24e50*/  @P3 MUFU.LG2 R16, R11 ;  /* 0x0000000b00103308 */ /* 0x0002a20000000c00 */
[----:B---3--:R-:W-:Y:S01]  /*24e60*/  IMAD R239, R240, R13, R239 ;  /* 0x0000000df0ef7224 */ /* 0x008fe200078e02ef */
[----:B------:R-:W-:-:S03]  /*24e70*/  LEA.HI R13, R5, R5, RZ, 0x1 ;  /* 0x00000005050d7211 */ /* 0x000fc600078f08ff */
[----:B------:R-:W-:Y:S01]  /*24e80*/  IMAD R10, R17, R239, R23 ;  /* 0x000000ef110a7224 */ /* 0x000fe200078e0217 */
[----:B------:R-:W-:Y:S02]  /*24e90*/  LOP3.LUT R22, R13, 0xffffffe, RZ, 0xc0, !PT ;  /* 0x0ffffffe0d167812 */ /* 0x000fe400078ec0ff */
[----:B-1----:R-:W-:Y:S01]  /*24ea0*/  IADD3 R11, R3, 0x28, RZ ;  /* 0x00000028030b7810 */ /* 0x002fe20007ffe0ff */
[----:B--2---:R-:W-:Y:S01]  /*24eb0*/  @P3 FMUL.FTZ R16, R16, 0.69314718246459960938 ;  /* 0x3f31721810103820 */ /* 0x004fe20000410000 */
[----:B------:R-:W-:Y:S01]  /*24ec0*/  IMAD R18, R10, R18, RZ ;  /* 0x000000120a127224 */ /* 0x000fe200078e02ff */
[----:B------:R-:W-:Y:S01]  /*24ed0*/  IADD3 R22, R5, -R22, RZ ;  /* 0x8000001605167210 */ /* 0x000fe20007ffe0ff */
[----:B------:R-:W-:Y:S01]  /*24ee0*/  IMAD.SHL.U32 R17, R3, 0x40, RZ ;  /* 0x0000004003117824 */ /* 0x000fe200078e00ff */
[----:B------:R-:W-:Y:S01]  /*24ef0*/  ISETP.GE.AND P1, PT, R11, R12, PT ;  /* 0x0000000c0b00720c */ /* 0x000fe20003f26270 */
[----:B------:R-:W-:Y:S01]  /*24f00*/  IMAD.SHL.U32 R5, R13, 0x4, RZ ;  /* 0x000000040d057824 */ /* 0x000fe200078e00ff */
[----:B------:R-:W-:Y:S01]  /*24f10*/  MOV R11, 0xff800000 ;  /* 0xff800000000b7802 */ /* 0x000fe20000000f00 */
[C---:B-----5:R-:W-:Y:S01]  /*24f20*/  @P3 FFMA.FTZ R11, R6.reuse, R2, R16 ;  /* 0x00000002060b3223 */ /* 0x060fe20000010010 */
[----:B------:R-:W-:Y:S01]  /*24f30*/  MOV R13, 0xff800000 ;  /* 0xff800000000d7802 */ /* 0x000fe20000000f00 */
[----:B------:R-:W-:Y:S01]  /*24f40*/  @P0 FFMA.FTZ R13, R6, R0, R19 ;  /* 0x00000000060d0223 */ /* 0x000fe20000010013 */
[----:B------:R-:W-:Y:S01]  /*24f50*/  VIADD R2, R3, 0x30 ;  /* 0x0000003003027836 */ /* 0x000fe20000000000 */
[----:B------:R-:W-:-:S02]  /*24f60*/  IADD3 R0, P0, R18, R24, RZ ;  /* 0x0000001812007210 */ /* 0x000fc40007f1e0ff */
[----:B------:R-:W-:Y:S02]  /*24f70*/  LOP3.LUT R17, R17, 0x1c0, RZ, 0xc0, !PT ;  /* 0x000001c011117812 */ /* 0x000fe400078ec0ff */
[----:B------:R-:W-:Y:S02]  /*24f80*/  LEA.HI.X.SX32 R18, R18, R25, 0x1, P0 ;  /* 0x0000001912127211 */ /* 0x000fe400000f0eff */
[----:B------:R-:W-:Y:S02]  /*24f90*/  LOP3.LUT R5, R17, 0x38, R5, 0xf8, !PT ;  /* 0x0000003811057812 */ /* 0x000fe400078ef805 */
[----:B------:R-:W-:Y:S02]  /*24fa0*/  ISETP.GE.AND P3, PT, R2, R12, PT ;  /* 0x0000000c0200720c */ /* 0x000fe40003f66270 */
[----:B----4-:R-:W-:Y:S02]  /*24fb0*/  LEA R44, P0, R0, R20, 0x2 ;  /* 0x00000014002c7211 */ /* 0x010fe400078010ff */
[----:B------:R-:W-:-:S02]  /*24fc0*/  SHF.R.U32.HI R17, RZ, 0x3, R17 ;  /* 0x00000003ff117819 */ /* 0x000fc40000011611 */
[----:B------:R-:W-:Y:S02]  /*24fd0*/  SHF.R.S32.HI R2, RZ, 0x1f, R15 ;  /* 0x0000001fff027819 */ /* 0x000fe4000001140f */
[----:B------:R-:W-:Y:S02]  /*24fe0*/  LEA.HI.X R45, R0, R21, R18, 0x2, P0 ;  /* 0x00000015002d7211 */ /* 0x000fe400000f1412 */
[----:B------:R-:W-:Y:S02]  /*24ff0*/  LOP3.LUT R5, R5, R17, RZ, 0x3c, !PT ;  /* 0x0000001105057212 */ /* 0x000fe400078e3cff */
[----:B------:R-:W-:Y:S02]  /*25000*/  LEA.HI R0, R2, R15, RZ, 0x2 ;  /* 0x0000000f02007211 */ /* 0x000fe400078f10ff */
[----:B------:R-:W-:Y:S02]  /*25010*/  LEA R5, R22, R5, 0x2 ;  /* 0x0000000516057211 */ /* 0x000fe400078e10ff */
[----:B------:R-:W-:-:S02]  /*25020*/  LOP3.LUT R0, R0, 0xffffffc, RZ, 0xc0, !PT ;  /* 0x0ffffffc00007812 */ /* 0x000fc400078ec0ff */
[----:B------:R-:W-:Y:S02]  /*25030*/  LEA R5, R5, UR4, 0x2 ;  /* 0x0000000405057c11 */ /* 0x000fe4000f8e10ff */
[----:B------:R-:W-:-:S03]  /*25040*/  IADD3 R0, R15, -R0, RZ ;  /* 0x800000000f007210 */ /* 0x000fc60007ffe0ff */
[----:B------:R1:W2:Y:S02]  /*25050*/  LDS.128 R36, [R5+0x800] ;  /* 0x0008000005247984 */ /* 0x0002a40000000c00 */
[----:B------:R-:W-:Y:S02]  /*25060*/  IMAD R2, R0, 0x10, R4 ;  /* 0x0000001000027824 */ /* 0x000fe400078e0204 */
[----:B------:R1:W3:Y:S04]  /*25070*/  LDS.128 R32, [R5+0x1000] ;  /* 0x0010000005207984 */ /* 0x0002e80000000c00 */
[----:B------:R1:W4:Y:S04]  /*25080*/  LDS.128 R28, [R5+0x1800] ;  /* 0x00180000051c7984 */ /* 0x0003280000000c00 */
[----:B------:R1:W1:Y:S04]  /*25090*/  LDS.128 R24, [R5+0x2000] ;  /* 0x0020000005187984 */ /* 0x0002680000000c00 */
[----:B------:R1:W1:Y:S04]  /*250a0*/  LDS.128 R20, [R5+0x2800] ;  /* 0x0028000005147984 */ /* 0x0002680000000c00 */
[----:B------:R1:W1:Y:S04]  /*250b0*/  LDS.128 R16, [R5+0x3000] ;  /* 0x0030000005107984 */ /* 0x0002680000000c00 */
[----:B------:R1:W1:Y:S04]  /*250c0*/  LDS.128 R40, [R5] ;  /* 0x0000000005287984 */ /* 0x0002680000000c00 */
[----:B------:R-:W1:Y:S01]  /*250d0*/  LDS.128 R4, [R5+0x3800] ;  /* 0x0038000005047984 */ /* 0x000e620000000c00 */
[----:B------:R-:W-:-:S13]  /*250e0*/  LOP3.LUT P0, RZ, R14, 0x3, RZ, 0xc0, !PT ;  /* 0x000000030eff7812 */ /* 0x000fda000780c0ff */
[----:B--2---:R-:W-:Y:S05]  /*250f0*/  @P0 BRA `(.L_x_3962) ;  /* 0x00000000003c0947 */ /* 0x004fea0003800000 */
[----:B------:R-:W-:Y:S01]  /*25100*/  SHF.R.S32.HI R0, RZ, 0x1f, R10 ;  /* 0x0000001fff007819 */ /* 0x000fe2000001140a */
[----:B------:R-:W-:Y:S01]  /*25110*/  IMAD R237, R237, -0x40, R238 ;  /* 0xffffffc0eded7824 */ /* 0x000fe200078e02ee */
[----:B------:R-:W-:-:S04]  /*25120*/  IADD3 R10, P0, R10, R2, RZ ;  /* 0x000000020a0a7210 */ /* 0x000fc80007f1e0ff */
[----:B------:R-:W-:Y:S02]  /*25130*/  LEA.HI.X.SX32 R0, R2, R0, 0x1, P0 ;  /* 0x0000000002007211 */ /* 0x000fe400000f0eff */
[----:B------:R-:W-:-:S04]  /*25140*/  LEA R14, P0, R10, R164, 0x2 ;  /* 0x000000a40a0e7211 */ /* 0x000fc800078010ff */
[----:B------:R-:W-:Y:S02]  /*25150*/  LEA.HI.X R15, R10, R165, R0, 0x2, P0 ;  /* 0x000000a50a0f7211 */ /* 0x000fe400000f1400 */
[C---:B------:R-:W-:Y:S01]  /*25160*/  ISETP.GE.AND P0, PT, R2.reuse, R237, PT ;  /* 0x000000ed0200720c */ /* 0x040fe20003f06270 */
[----:B------:R-:W-:-:S12]  /*25170*/  VIADD R2, R2, 0x8 ;  /* 0x0000000802027836 */ /* 0x000fd80000000000 */
[----:B------:R-:W-:Y:S02]  /*25180*/  @!P0 R2UR UR4, R8 ;  /* 0x00000000080482ca */ /* 0x000fe400000e0000 */
[----:B------:R-:W-:-:S13]  /*25190*/  @!P0 R2UR UR5, R9 ;  /* 0x00000000090582ca */ /* 0x000fda00000e0000 */
[----:B------:R2:W-:Y:S01]  /*251a0*/  @!P0 ST.E desc[UR4][R14.64], R11 ;  /* 0x0000000b0e008985 */ /* 0x0005e2000c101904 */
[----:B------:R-:W-:-:S13]  /*251b0*/  ISETP.GE.AND P0, PT, R2, R237, PT ;  /* 0x000000ed0200720c */ /* 0x000fda0003f06270 */
[----:B------:R-:W-:Y:S02]  /*251c0*/  @!P0 R2UR UR4, R8 ;  /* 0x00000000080482ca */ /* 0x000fe400000e0000 */
[----:B------:R-:W-:-:S13]  /*251d0*/  @!P0 R2UR UR5, R9 ;  /* 0x00000000090582ca */ /* 0x000fda00000e0000 */
[----:B------:R2:W-:Y:S02]  /*251e0*/  @!P0 ST.E desc[UR4][R14.64+0x20], R13 ;  /* 0x0000200d0e008985 */ /* 0x0005e4000c101904 */
.L_x_3962:
[----:B------:R-:W-:Y:S05]  /*251f0*/  BSYNC B0 ;  /* 0x0000000000007941 */ /* 0x000fea0003800000 */
.L_x_3961:
[C---:B------:R-:W-:Y:S01]  /*25200*/  ISETP.GE.AND P0, PT, R3.reuse, R12, PT ;  /* 0x0000000c0300720c */ /* 0x040fe20003f06270 */
[----:B------:R-:W-:Y:S01]  /*25210*/  VIADD R3, R3, 0x38 ;  /* 0x0000003803037836 */ /* 0x000fe20000000000 */
[C---:B------:R-:W-:Y:S01]  /*25220*/  @!P6 R2UR UR18, R8.reuse ;  /* 0x000000000812e2ca */ /* 0x040fe200000e0000 */
[----:B------:R-:W-:Y:S01]  /*25230*/  IMAD.MOV.U32 R2, RZ, RZ, R236 ;  /* 0x000000ffff027224 */ /* 0x000fe200078e00ec */
[C---:B------:R-:W-:Y:S02]  /*25240*/  @!P6 R2UR UR19, R9.reuse ;  /* 0x000000000913e2ca */ /* 0x040fe400000e0000 */
[C---:B------:R-:W-:Y:S02]  /*25250*/  @!P5 R2UR UR16, R8.reuse ;  /* 0x000000000810d2ca */ /* 0x040fe400000e0000 */
[----:B------:R-:W-:Y:S02]  /*25260*/  @!P5 R2UR UR17, R9 ;  /* 0x000000000911d2ca */ /* 0x000fe400000e0000 */
[----:B------:R-:W-:-:S02]  /*25270*/  @!P4 R2UR UR14, R8 ;  /* 0x00000000080ec2ca */ /* 0x000fc400000e0000 */
[C---:B------:R-:W-:Y:S02]  /*25280*/  @!P4 R2UR UR15, R9.reuse ;  /* 0x00000000090fc2ca */ /* 0x040fe400000e0000 */
[C---:B------:R-:W-:Y:S02]  /*25290*/  @!P2 R2UR UR12, R8.reuse ;  /* 0x00000000080ca2ca */ /* 0x040fe400000e0000 */
[C---:B------:R-:W-:Y:S01]  /*252a0*/  @!P2 R2UR UR13, R9.reuse ;  /* 0x00000000090da2ca */ /* 0x040fe200000e0000 */
[----:B------:R-:W-:Y:S01]  /*252b0*/  @!P6 ST.E.128 desc[UR18][R44.64+0x800], R36 ;  /* 0x000800242c00e985 */ /* 0x000fe2000c101d12 */
[C---:B------:R-:W-:Y:S02]  /*252c0*/  @!P1 R2UR UR10, R8.reuse ;  /* 0x00000000080a92ca */ /* 0x040fe400000e0000 */
[----:B------:R-:W-:Y:S01]  /*252d0*/  @!P1 R2UR UR11, R9 ;  /* 0x00000000090b92ca */ /* 0x000fe200000e0000 */
[----:B---3--:R-:W-:Y:S01]  /*252e0*/  @!P5 ST.E.128 desc[UR16][R44.64+0x1000], R32 ;  /* 0x001000202c00d985 */ /* 0x008fe2000c101d10 */
[----:B------:R-:W-:-:S02]  /*252f0*/  @!P3 R2UR UR4, R8 ;  /* 0x000000000804b2ca */ /* 0x000fc400000e0000 */
[C---:B------:R-:W-:Y:S01]  /*25300*/  @!P3 R2UR UR5, R9.reuse ;  /* 0x000000000905b2ca */ /* 0x040fe200000e0000 */
[----:B----4-:R-:W-:Y:S01]  /*25310*/  @!P4 ST.E.128 desc[UR14][R44.64+0x1800], R28 ;  /* 0x0018001c2c00c985 */ /* 0x010fe2000c101d0e */
[C---:B------:R-:W-:Y:S02]  /*25320*/  @!P0 R2UR UR22, R8.reuse ;  /* 0x00000000081682ca */ /* 0x040fe400000e0000 */
[C---:B------:R-:W-:Y:S01]  /*25330*/  @!P0 R2UR UR23, R9.reuse ;  /* 0x00000000091782ca */ /* 0x040fe200000e0000 */
[----:B-1----:R-:W-:Y:S01]  /*25340*/  @!P2 ST.E.128 desc[UR12][R44.64+0x2000], R24 ;  /* 0x002000182c00a985 */ /* 0x002fe2000c101d0c */
[----:B------:R-:W-:Y:S02]  /*25350*/  @!P0 R2UR UR20, R8 ;  /* 0x00000000081482ca */ /* 0x000fe400000e0000 */
[----:B------:R-:W-:Y:S01]  /*25360*/  @!P0 R2UR UR21, R9 ;  /* 0x00000000091582ca */ /* 0x000fe200000e0000 */
[----:B------:R-:W-:Y:S01]  /*25370*/  @!P1 ST.E.128 desc[UR10][R44.64+0x2800], R20 ;  /* 0x002800142c009985 */ /* 0x000fe2000c101d0a */
[----:B------:R-:W-:Y:S01]  /*25380*/  ISETP.GE.AND P6, PT, R3, R12, PT ;  /* 0x0000000c0300720c */ /* 0x000fe20003fc6270 */
[----:B------:R-:W-:-:S02]  /*25390*/  IMAD.MOV.U32 R3, RZ, RZ, 0x0 ;  /* 0x00000000ff037424 */ /* 0x000fc400078e00ff */
[----:B------:R-:W-:Y:S04]  /*253a0*/  @!P3 ST.E.128 desc[UR4][R44.64+0x3000], R16 ;  /* 0x003000102c00b985 */ /* 0x000fe8000c101d04 */
[----:B------:R-:W-:Y:S04]  /*253b0*/  @!P0 ST.E.64 desc[UR22][R44.64], R40 ;  /* 0x000000282c008985 */ /* 0x000fe8000c101b16 */
[----:B------:R2:W-:Y:S02]  /*253c0*/  @!P0 ST.E.64 desc[UR20][R44.64+0x8], R42 ;  /* 0x0000082a2c008985 */ /* 0x0005e4000c101b14 */
[----:B--2---:R-:W-:Y:S05]  /*253d0*/  @P6 RET.REL.NODEC R2 `(_ZN5flash24flash_fwd_splitkv_kernelI23Flash_fwd_kernel_traitsILi64ELi64ELi256ELi4ELb0ELb0EN7cutlass10bfloat16_tE19Flash_kernel_traitsILi64ELi64ELi256ELi4ES3_EELb1ELb0ELb0ELb0ELb1ELb0ELb1ELb1EEEvNS_16Flash_fwd_paramsE) ;  /* 0xfffffdac02086950 */ /* 0x004fea0003c3ffff */
[----:B------:R-:W-:Y:S01]  /*253e0*/  R2UR UR4, R8 ;  /* 0x00000000080472ca */ /* 0x000fe200000e0000 */
[----:B------:R-:W-:Y:S01]  /*253f0*/  IMAD.MOV.U32 R237, RZ, RZ, 0x0 ;  /* 0x00000000ffed7424 */ /* 0x000fe200078e00ff */
[----:B------:R-:W-:-:S13]  /*25400*/  R2UR UR5, R9 ;  /* 0x00000000090572ca */ /* 0x000fda00000e0000 */
[----:B------:R1:W-:Y:S02]  /*25410*/  ST.E.128 desc[UR4][R44.64+0x3800], R4 ;  /* 0x003800042c007985 */ /* 0x0003e4000c101d04 */
[----:B-1----:R-:W-:Y:S05]  /*25420*/  RET.REL.NODEC R236 `(_ZN5flash24flash_fwd_splitkv_kernelI23Flash_fwd_kernel_traitsILi64ELi64ELi256ELi4ELb0ELb0EN7cutlass10bfloat16_tE19Flash_kernel_traitsILi64ELi64ELi256ELi4ES3_EELb1ELb0ELb0ELb0ELb1ELb0ELb1ELb1EEEvNS_16Flash_fwd_paramsE) ;  /* 0xfffffda8ecf47950 */ /* 0x002fea0003c3ffff */
.L_x_3960:
[----:B------:R-:W-:Y:S01]  /*25430*/  MOV R7, 0x1f ;  /* 0x0000001f00077802 */ /* 0x000fe20000000f00 */
[----:B------:R-:W-:Y:S01]  /*25440*/  IMAD.MOV.U32 R10, RZ, RZ, 0x2 ;  /* 0x00000002ff0a7424 */ /* 0x000fe200078e00ff */
[----:B------:R-:W-:Y:S01]  /*25450*/  MOV R12, R249 ;  /* 0x000000f9000c7202 */ /* 0x000fe20000000f00 */
[----:B------:R-:W-:-:S07]  /*25460*/  IMAD.MOV.U32 R11, RZ, RZ, -0x1 ;  /* 0xffffffffff0b7424 */ /* 0x000fce00078e00ff */
[----:B-1---5:R-:W-:Y:S05]  /*25470*/  WARPSYNC.COLLECTIVE R11, `(.L_x_3963) ;  /* 0x000000000b087348 */ /* 0x022fea0003c00000 */
[----:B------:R2:W3:Y:S02]  /*25480*/  SHFL.BFLY P0, R7, R12, R10, R7 ;  /* 0x0c00000a0c077389 */ /* 0x0004e40000000007 */
[----:B-123-5:R-:W-:Y:S01]  /*25490*/  ENDCOLLECTIVE ;  /* 0x000000000000791b */ /* 0x02efe20003800000 */
.L_x_3963:
        /* <DEDUP_REMOVED lines=8> */
.L_x_3964:
[----:B------:R-:W-:Y:S01]  /*25520*/  MOV R13, R7 ;  /* 0x00000007000d7202 */ /* 0x000fe20000000f00 */
[----:B------:R-:W-:Y:S01]  /*25530*/  IMAD.MOV.U32 R10, RZ, RZ, 0x2 ;  /* 0x00000002ff0a7424 */ /* 0x000fe200078e00ff */
[----:B------:R-:W-:Y:S02]  /*25540*/  MOV R7, 0x1f ;  /* 0x0000001f00077802 */ /* 0x000fe40000000f00 */
[----:B------:R-:W-:-:S07]  /*25550*/  MOV R12, R250 ;  /* 0x000000fa000c7202 */ /* 0x000fce0000000f00 */
[----:B------:R-:W-:Y:S05]  /*25560*/  WARPSYNC.COLLECTIVE R11, `(.L_x_3965) ;  /* 0x000000000b087348 */ /* 0x000fea0003c00000 */
[----:B------:R1:W2:Y:S02]  /*25570*/  SHFL.BFLY P0, R7, R12, R10, R7 ;  /* 0x0c00000a0c077389 */ /* 0x0002a40000000007 */
[----:B-12---:R-:W-:Y:S01]  /*25580*/  ENDCOLLECTIVE ;  /* 0x000000000000791b */ /* 0x006fe20003800000 */
.L_x_3965:
[----:B------:R-:W-:Y:S01]  /*25590*/  FADD.FTZ R250, R7, R250 ;  /* 0x000000fa07fa7221 */ /* 0x000fe20000010000 */
[----:B------:R-:W-:Y:S01]  /*255a0*/  MOV R7, 0x1f ;  /* 0x0000001f00077802 */ /* 0x000fe20000000f00 */
[----:B------:R-:W-:-:S03]  /*255b0*/  IMAD.MOV.U32 R10, RZ, RZ, 0x1 ;  /* 0x00000001ff0a7424 */ /* 0x000fc600078e00ff */
[----:B------:R-:W-:-:S07]  /*255c0*/  MOV R12, R250 ;  /* 0x000000fa000c7202 */ /* 0x000fce0000000f00 */
[----:B------:R-:W-:Y:S05]  /*255d0*/  WARPSYNC.COLLECTIVE R11, `(.L_x_3966) ;  /* 0x000000000b087348 */ /* 0x000fea0003c00000 */
[----:B------:R1:W2:Y:S02]  /*255e0*/  SHFL.BFLY P0, R7, R12, R10, R7 ;  /* 0x0c00000a0c077389 */ /* 0x0002a40000000007 */
[----:B-12---:R-:W-:Y:S01]  /*255f0*/  ENDCOLLECTIVE ;  /* 0x000000000000791b */ /* 0x006fe20003800000 */
.L_x_3966:
[----:B------:R-:W-:Y:S01]  /*25600*/  MOV R10, R7 ;  /* 0x00000007000a7202 */ /* 0x000fe20000000f00 */
[----:B------:R-:W-:Y:S01]  /*25610*/  FADD.FTZ R11, R249, R13 ;  /* 0x0000000df90b7221 */ /* 0x000fe20000010000 */
[----:B------:R-:W-:Y:S06]  /*25620*/  BRA `(.L_x_3967) ;  /* 0xfffffff000247947 */ /* 0x000fec000383ffff */
.L_x_3968:
        /* <DEDUP_REMOVED lines=13> */
.L_x_7960:


//--------------------- .text._ZN5flash24flash_fwd_splitkv_kernelI23Flash_fwd_kernel_traitsILi64ELi64ELi256ELi4ELb0ELb0EN7cutlass10bfloat16_tE19Flash_kernel_traitsILi64ELi64ELi256ELi4ES3_EELb1ELb0ELb0ELb0ELb1ELb1ELb1ELb1EEEvNS_16Flash_fwd_paramsE --------------------------
	.section	.text._ZN5flash24flash_fwd_splitkv_kernelI23Flash_fwd_kernel_traitsILi64ELi64ELi256ELi4ELb0ELb0EN7cutlass10bfloat16_tE19Flash_kernel_traitsILi64ELi64ELi256ELi4ES3_EELb1ELb0ELb0ELb0ELb1ELb1ELb1ELb1EEEvNS_16Flash_fwd_paramsE,"ax",@progbits
	.align	128
        .global         _ZN5flash24flash_fwd_splitkv_kernelI23Flash_fwd_kernel_traitsILi64ELi64ELi256ELi4ELb0ELb0EN7cutlass10bfloat16_tE19Flash_kernel_traitsILi64ELi64ELi256ELi4ES3_EELb1ELb0ELb0ELb0ELb1ELb1ELb1ELb1EEEvNS_16Flash_fwd_paramsE
        .type           _ZN5flash24flash_fwd_splitkv_kernelI23Flash_fwd_kernel_traitsILi64ELi64ELi256ELi4ELb0ELb0EN7cutlass10bfloat16_tE19Flash_kernel_traitsILi64ELi64ELi256ELi4ES3_EELb1ELb0ELb0ELb0ELb1ELb1ELb1ELb1EEEvNS_16Flash_fwd_paramsE,@function
        .size           _ZN5flash24flash_fwd_splitkv_kernelI23Flash_fwd_kernel_traitsILi64ELi64ELi256ELi4ELb0ELb0EN7cutlass10bfloat16_tE19Flash_kernel_traitsILi64ELi64ELi256ELi4ES3_EELb1ELb0ELb0ELb0ELb1ELb1ELb1ELb1EEEvNS_16Flash_fwd_paramsE,(.L_x_7961 - _ZN5flash24flash_fwd_splitkv_kernelI23Flash_fwd_kernel_traitsILi64ELi64ELi256ELi4ELb0ELb0EN7cutlass10bfloat16_tE19Flash_kernel_traitsILi64ELi64ELi256ELi4ES3_EELb1ELb0ELb0ELb0ELb1ELb1ELb1ELb1EEEvNS_16Flash_fwd_paramsE)
        .other          _ZN5flash24flash_fwd_splitkv_kernelI23Flash_fwd_kernel_traitsILi64ELi64ELi256ELi4ELb0ELb0EN7cutlass10bfloat16_tE19Flash_kernel_traitsILi64ELi64ELi256ELi4ES3_EELb1ELb0ELb0ELb0ELb1ELb1ELb1ELb1EEEvNS_16Flash_fwd_paramsE,@"STO_CUDA_ENTRY STV_DEFAULT"
_ZN5flash24flash_fwd_splitkv_kernelI23Flash_fwd_kernel_traitsILi64ELi64ELi256ELi4ELb0ELb0EN7cutlass10bfloat16_tE19Flash_kernel_traitsILi64ELi64ELi256ELi4ES3_EELb1ELb0ELb0ELb0ELb1ELb1ELb1ELb1EEEvNS_16Flash_fwd_paramsE:
.text._ZN5flash24flash_fwd_splitkv_kernelI23Flash_fwd_kernel_traitsILi64ELi64ELi256ELi4ELb0ELb0EN7cutlass10bfloat16_tE19Flash_kernel_traitsILi64ELi64ELi256ELi4ES3_EELb1ELb0ELb0ELb0ELb1ELb1ELb1ELb1EEEvNS_16Flash_fwd_paramsE:
        /* <DEDUP_REMOVED lines=30> */
[----:B-1----:R-:W-:Y:S05]  /*01e0*/  CALL.REL.NOINC `($_ZN5flash24flash_fwd_splitkv_kernelI23Flash_fwd_kernel_traitsILi64ELi64ELi256ELi4ELb0ELb0EN7cutlass10bfloat16_tE19Flash_kernel_traitsILi64ELi64ELi256ELi4ES3_EELb1ELb0ELb0ELb0ELb1ELb1ELb1ELb1EEEvNS_16Flash_fwd_paramsE$_ZN5flash30compute_attn_1rowblock_splitkvI23Flash_fwd_kernel_traitsILi64ELi64ELi256ELi4ELb0ELb0EN7cutlass10bfloat16_tE19Flash_kernel_traitsILi64ELi64ELi256ELi4ES3_EELb1ELb0ELb0ELb0ELb1ELb1ELb1ELb1ENS_16Flash_fwd_paramsEEEvRKT8_iiiii) ;  /* 0x0000000000087944 */ /* 0x002fea0003c00000 */
[----:B------:R-:W-:Y:S05]  /*01f0*/  BSYNC B3 ;  /* 0x0000000000037941 */ /* 0x000fea0003800000 */
.L_x_3969:
[----:B------:R-:W-:Y:S05]  /*0200*/  EXIT ;  /* 0x000000000000794d */ /* 0x000fea0003800000 */
        .type           $_ZN5flash24flash_fwd_splitkv_kernelI23Flash_fwd_kernel_traitsILi64ELi64ELi256ELi4ELb0ELb0EN7cutlass10bfloat16_tE19Flash_kernel_traitsILi64ELi64ELi256ELi4ES3_EELb1ELb0ELb0ELb0ELb1ELb1ELb1ELb1EEEvNS_16Flash_fwd_paramsE$_ZN5flash30compute_attn_1rowblock_splitkvI23Flash_fwd_kernel_traitsILi64ELi64ELi256ELi4ELb0ELb0EN7cutlass10bfloat16_tE19Flash_kernel_traitsILi64ELi64ELi256ELi4ES3_EELb1ELb0ELb0ELb0ELb1ELb1ELb1ELb1ENS_16Flash_fwd_paramsEEEvRKT8_iiiii,@function
        .size           $_ZN5flash24flash_fwd_splitkv_kernelI23Flash_fwd_kernel_traitsILi64ELi64ELi256ELi4ELb0ELb0EN7cutlass10bfloat16_tE19Flash_kernel_traitsILi64ELi64ELi256ELi4ES3_EELb1ELb0ELb0ELb0ELb1ELb1ELb1ELb1EEEvNS_16Flash_fwd_paramsE$_ZN5flash30compute_attn_1rowblock_splitkvI23Flash_fwd_kernel_traitsILi64ELi64ELi256ELi4ELb0ELb0EN7cutlass10bfloat16_tE19Flash_kernel_traitsILi64ELi64ELi256ELi4ES3_EELb1ELb0ELb0ELb0ELb1ELb1ELb1ELb1ENS_16Flash_fwd_paramsEEEvRKT8_iiiii,(.L_x_7961 - $_ZN5flash24flash_fwd_splitkv_kernelI23Flash_fwd_kernel_traitsILi64ELi64ELi256ELi4ELb0ELb0EN7cutlass10bfloat16_tE19Flash_kernel_traitsILi64ELi64ELi256ELi4ES3_EELb1ELb0ELb0ELb0ELb1ELb1ELb1ELb1EEEvNS_16Flash_fwd_paramsE$_ZN5flash30compute_attn_1rowblock_splitkvI23Flash_fwd_kernel_traitsILi64ELi64ELi256ELi4ELb0ELb0EN7cutlass10bfloat16_tE19Flash_kernel_traitsILi64ELi64ELi256ELi4ES3_EELb1ELb0ELb0ELb0ELb1ELb1ELb1ELb1ENS_16Flash_fwd_paramsEEEvRKT8_iiiii)
$_ZN5flash24flash_fwd_splitkv_kernelI23Flash_fwd_kernel_traitsILi64ELi64ELi256ELi4ELb0ELb0EN7cutlass10bfloat16_tE19Flash_kernel_traitsILi64ELi64ELi256ELi4ES3_EELb1ELb0ELb0ELb0ELb1ELb1ELb1ELb1EEEvNS_16Flash_fwd_paramsE$_ZN5flash30compute_attn_1rowblock_splitkvI23Flash_fwd_kernel_traitsILi64ELi64ELi256ELi4ELb0ELb0EN7cutlass10bfloat16_tE19Flash_kernel_traitsILi64ELi64ELi256ELi4ES3_EELb1ELb0ELb0ELb0ELb1ELb1ELb1ELb1ENS_16Flash_fwd_paramsEEEvRKT8_iiiii:
        /* <DEDUP_REMOVED lines=29> */
.L_x_3971:
[----:B------:R-:W-:Y:S05]  /*03e0*/  BSYNC B0 ;  /* 0x0000000000007941 */ /* 0x000fea0003800000 */
.L_x_3970:
        /* <DEDUP_REMOVED lines=8> */
.L_x_3973:
[----:B------:R3:W5:Y:S02]  /*0470*/  LD.E R0, desc[UR6][R26.64+0xb8] ;  /* 0x0000b8061a007980 */ /* 0x000764000c101900 */
.L_x_3974:
[----:B------:R-:W-:Y:S05]  /*0480*/  BSYNC B0 ;  /* 0x0000000000007941 */ /* 0x000fea0003800000 */
.L_x_3972:
        /* <DEDUP_REMOVED lines=10> */
.L_x_3976:
[----:B------:R-:W2:Y:S01]  /*0530*/  LD.E.64 R2, desc[UR6][R26.64+0x108] ;  /* 0x000108061a027980 */ /* 0x000ea2000c101b00 */
[----:B------:R-:W-:Y:S01]  /*0540*/  BSSY B0, `(.L_x_3978) ;  /* 0x0000006000007945 */ /* 0x000fe20003800000 */
[----:B------:R-:W-:Y:S01]  /*0550*/  IMAD.MOV.U32 R0, RZ, RZ, RZ ;  /* 0x000000ffff007224 */ /* 0x000fe200078e00ff */
[----:B--2---:R-:W-:-:S04]  /*0560*/  ISETP.NE.U32.AND P0, PT, R2, RZ, PT ;  /* 0x000000ff0200720c */ /* 0x004fc80003f05070 */
[----:B------:R-:W-:-:S13]  /*0570*/  ISETP.NE.AND.EX P0, PT, R3, RZ, PT, P0 ;  /* 0x000000ff0300720c */ /* 0x000fda0003f05300 */
[----:B------:R-:W-:Y:S05]  /*0580*/  @!P0 BRA `(.L_x_3979) ;  /* 0x0000000000048947 */ /* 0x000fea0003800000 */
[----:B------:R2:W5:Y:S02]  /*0590*/  LD.E R0, desc[UR6][R26.64+0xbc] ;  /* 0x0000bc061a007980 */ /* 0x000564000c101900 */
.L_x_3979:
[----:B------:R-:W-:Y:S05]  /*05a0*/  BSYNC B0 ;  /* 0x0000000000007941 */ /* 0x000fea0003800000 */
.L_x_3978:
[----:B-----5:R-:W-:Y:S02]  /*05b0*/  IADD3 R195, R154, R0, RZ ;  /* 0x000000009ac37210 */ /* 0x020fe40007ffe0ff */
.L_x_3977:
[----:B------:R-:W-:Y:S05]  /*05c0*/  BSYNC B1 ;  /* 0x0000000000017941 */ /* 0x000fea0003800000 */
.L_x_3975:
[----:B------:R-:W4:Y:S01]  /*05d0*/  S2R R34, SR_CTAID.X ;  /* 0x0000000000227919 */ /* 0x000f220000002500 */
[----:B------:R-:W-:Y:S01]  /*05e0*/  MOV R13, 0x1f0 ;  /* 0x000001f0000d7802 */ /* 0x000fe20000000f00 */
[----:B------:R-:W-:-:S03]  /*05f0*/  IMAD.MOV.U32 R3, RZ, RZ, 0x0 ;  /* 0x00000000ff037424 */ /* 0x000fc600078e00ff */
[----:B------:R-:W-:Y:S01]  /*0600*/  MOV R2, R13 ;  /* 0x0000000d00027202 */ /* 0x000fe20000000f00 */
[----:B----4-:R-:W-:-:S05]  /*0610*/  IMAD.SHL.U32 R240, R34, 0x40, RZ ;  /* 0x0000004022f07824 */ /* 0x010fca00078e00ff */
[----:B------:R-:W-:-:S13]  /*0620*/  ISETP.GT.AND P0, PT, R11, R240, PT ;  /* 0x000000f00b00720c */ /* 0x000fda0003f04270 */
[----:B-123--:R-:W-:Y:S05]  /*0630*/  @!P0 RET.REL.NODEC R2 `(_ZN5flash24flash_fwd_splitkv_kernelI23Flash_fwd_kernel_traitsILi64ELi64ELi256ELi4ELb0ELb0EN7cutlass10bfloat16_tE19Flash_kernel_traitsILi64ELi64ELi256ELi4ES3_EELb1ELb0ELb0ELb0ELb1ELb1ELb1ELb1EEEvNS_16Flash_fwd_paramsE) ;  /* 0xfffffff802708950 */ /* 0x00efea0003c3ffff */
        /* <DEDUP_REMOVED lines=54> */
[----:B------:R-:W2:Y:S04]  /*09a0*/  LD.E.64 R4, desc[UR6][R26.64+0x78] ;  /* 0x000078061a047980 */ /* 0x000ea8000c101b00 */
[----:B------:R-:W2:Y:S01]  /*09b0*/  LD.E.64 R26, desc[UR6][R26.64+0xa8] ;  /* 0x0000a8061a1a7980 */ /* 0x000ea2000c101b00 */
[----:B------:R-:W-:-:S04]  /*09c0*/  SHF.R.S32.HI R8, RZ, 0x1f, R235 ;  /* 0x0000001fff087819 */ /* 0x000fc800000114eb */
[----:B------:R-:W-:-:S04]  /*09d0*/  LEA.HI R8, R8, R235, RZ, 0x4 ;  /* 0x000000eb08087211 */ /* 0x000fc800078f20ff */
[----:B------:R-:W-:-:S05]  /*09e0*/  LOP3.LUT R2, R8, 0x3ffffff0, RZ, 0xc0, !PT ;  /* 0x3ffffff008027812 */ /* 0x000fca00078ec0ff */
[----:B------:R-:W-:-:S04]  /*09f0*/  IMAD.IADD R2, R235, 0x1, -R2 ;  /* 0x00000001eb027824 */ /* 0x000fc800078e0a02 */
[----:B------:R-:W-:Y:S01]  /*0a00*/  IMAD.SHL.U32 R2, R2, 0x4, RZ ;  /* 0x0000000402027824 */ /* 0x000fe200078e00ff */
[----:B------:R-:W-:Y:S01]  /*0a10*/  LOP3.LUT P6, RZ, R235, 0xf, RZ, 0xc0, !PT ;  /* 0x0000000febff7812 */ /* 0x000fe200078cc0ff */
[----:B---3--:R-:W-:-:S04]  /*0a20*/  IMAD R0, R6, UR8, R38 ;  /* 0x0000000806007c24 */ /* 0x008fc8000f8e0226 */
[----:B----4-:R-:W-:Y:S01]  /*0a30*/  IMAD R0, R0, R3, R14 ;  /* 0x0000000300007224 */ /* 0x010fe200078e020e */
[----:B------:R-:W-:-:S03]  /*0a40*/  SHF.R.S32.HI R3, RZ, 0x1f, R2 ;  /* 0x0000001fff037819 */ /* 0x000fc60000011402 */
[----:B------:R-:W-:Y:S01]  /*0a50*/  IMAD R7, R7, R0, R240 ;  /* 0x0000000007077224 */ /* 0x000fe200078e02f0 */
[----:B------:R-:W-:-:S03]  /*0a60*/  SHF.R.S32.HI R0, RZ, 0x4, R8 ;  /* 0x00000004ff007819 */ /* 0x000fc60000011408 */
[----:B-----5:R-:W-:Y:S02]  /*0a70*/  IMAD R9, R7, R9, RZ ;  /* 0x0000000907097224 */ /* 0x020fe400078e02ff */
[----:B------:R-:W-:-:S03]  /*0a80*/  IMAD.WIDE R2, R0, 0x40, R2 ;  /* 0x0000004000027825 */ /* 0x000fc600078e0202 */
[----:B------:R-:W-:Y:S01]  /*0a90*/  IADD3 R8, P0, R9, R2, RZ ;  /* 0x0000000209087210 */ /* 0x000fe20007f1e0ff */
[----:B------:R-:W-:Y:S01]  /*0aa0*/  IMAD.IADD R6, R11, 0x1, -R240 ;  /* 0x000000010b067824 */ /* 0x000fe200078e0af0 */
[----:B------:R-:W-:Y:S02]  /*0ab0*/  SHF.R.S32.HI R2, RZ, 0x1f, R7 ;  /* 0x0000001fff027819 */ /* 0x000fe40000011407 */
[----:B------:R-:W-:Y:S02]  /*0ac0*/  LEA.HI.X.SX32 R9, R9, R3, 0x1, P0 ;  /* 0x0000000309097211 */ /* 0x000fe400000f0eff */
[----:B------:R-:W-:Y:S01]  /*0ad0*/  IADD3 R3, P0, R7, R0, RZ ;  /* 0x0000000007037210 */ /* 0x000fe20007f1e0ff */
[C---:B------:R-:W-:Y:S01]  /*0ae0*/  VIADD R10, R0.reuse, 0x8 ;  /* 0x00000008000a7836 */ /* 0x040fe20000000000 */
[C---:B------:R-:W-:Y:S01]  /*0af0*/  ISETP.GE.AND P2, PT, R0.reuse, R6, PT ;  /* 0x000000060000720c */ /* 0x040fe20003f46270 */
[C---:B------:R-:W-:Y:S01]  /*0b00*/  VIADD R12, R0.reuse, 0x10 ;  /* 0x00000010000c7836 */ /* 0x040fe20000000000 */
[----:B------:R-:W-:-:S02]  /*0b10*/  LEA.HI.X.SX32 R7, R0, R2, 0x1, P0 ;  /* 0x0000000200077211 */ /* 0x000fc400000f0eff */
[----:B------:R-:W-:Y:S02]  /*0b20*/  ISETP.GE.AND P1, PT, R10, R6, PT ;  /* 0x000000060a00720c */ /* 0x000fe40003f26270 */
[----:B--2---:R-:W-:Y:S02]  /*0b30*/  LEA R4, P3, R8, R4, 0x2 ;  /* 0x0000000408047211 */ /* 0x004fe400078610ff */
[----:B------:R-:W-:-:S04]  /*0b40*/  LEA R2, P0, R3, R26, 0x2 ;  /* 0x0000001a03027211 */ /* 0x000fc800078010ff */
[----:B------:R-:W-:Y:S02]  /*0b50*/  LEA.HI.X R3, R3, R27, R7, 0x2, P0 ;  /* 0x0000001b03037211 */ /* 0x000fe400000f1407 */
[-C--:B------:R-:W-:Y:S01]  /*0b60*/  ISETP.GE.AND P0, PT, R12, R6.reuse, PT ;  /* 0x000000060c00720c */ /* 0x080fe20003f06270 */
[----:B------:R-:W-:Y:S01]  /*0b70*/  VIADD R11, R0, 0x28 ;  /* 0x00000028000b7836 */ /* 0x000fe20000000000 */
[----:B------:R-:W-:Y:S01]  /*0b80*/  LEA.HI.X R5, R8, R5, R9, 0x2, P3 ;  /* 0x0000000508057211 */ /* 0x000fe200018f1409 */
[----:B------:R-:W-:Y:S01]  /*0b90*/  VIADD R8, R0, 0x18 ;  /* 0x0000001800087836 */ /* 0x000fe20000000000 */
[-C--:B------:R-:W-:Y:S01]  /*0ba0*/  ISETP.GE.OR P5, PT, R10, R6.reuse, P6 ;  /* 0x000000060a00720c */ /* 0x080fe200037a6670 */
[C---:B------:R-:W-:Y:S02]  /*0bb0*/  VIADD R10, R0.reuse, 0x30 ;  /* 0x00000030000a7836 */ /* 0x040fe40000000000 */
[----:B------:R-:W-:Y:S01]  /*0bc0*/  @!P2 ST.E.128 desc[UR6][R4.64], RZ ;  /* 0x000000ff0400a985 */ /* 0x000fe2000c101d06 */
[-C--:B------:R-:W-:Y:S01]  /*0bd0*/  ISETP.GE.AND P2, PT, R11, R6.reuse, PT ;  /* 0x000000060b00720c */ /* 0x080fe20003f46270 */
[----:B------:R-:W-:Y:S01]  /*0be0*/  VIADD R7, R0, 0x20 ;  /* 0x0000002000077836 */ /* 0x000fe20000000000 */
[-C--:B------:R-:W-:Y:S01]  /*0bf0*/  ISETP.GE.AND P4, PT, R8, R6.reuse, PT ;  /* 0x000000060800720c */ /* 0x080fe20003f86270 */
[----:B------:R-:W-:Y:S01]  /*0c00*/  VIADD R9, R0, 0x38 ;  /* 0x0000003800097836 */ /* 0x000fe20000000000 */
[----:B------:R-:W-:Y:S01]  /*0c10*/  @!P1 ST.E.128 desc[UR6][R4.64+0x800], RZ ;  /* 0x000800ff04009985 */ /* 0x000fe2000c101d06 */
[----:B------:R-:W-:-:S02]  /*0c20*/  ISETP.GE.AND P1, PT, R10, R6, PT ;  /* 0x000000060a00720c */ /* 0x000fc40003f26270 */
[-C--:B------:R-:W-:Y:S01]  /*0c30*/  ISETP.GE.AND P3, PT, R7, R6.reuse, PT ;  /* 0x000000060700720c */ /* 0x080fe20003f66270 */
[----:B------:R-:W-:Y:S01]  /*0c40*/  @!P0 ST.E.128 desc[UR6][R4.64+0x1000], RZ ;  /* 0x001000ff04008985 */ /* 0x000fe2000c101d06 */
[----:B------:R-:W-:-:S04]  /*0c50*/  ISETP.GE.AND P0, PT, R9, R6, PT ;  /* 0x000000060900720c */ /* 0x000fc80003f06270 */
[----:B------:R-:W-:Y:S01]  /*0c60*/  @!P2 ST.E.128 desc[UR6][R4.64+0x2800], RZ ;  /* 0x002800ff0400a985 */ /* 0x000fe2000c101d06 */
[-C--:B------:R-:W-:Y:S01]  /*0c70*/  ISETP.GE.OR P2, PT, R7, R6.reuse, P6 ;  /* 0x000000060700720c */ /* 0x080fe20003746670 */
[----:B------:R-:W-:Y:S02]  /*0c80*/  @!P5 IMAD.MOV.U32 R7, RZ, RZ, -0x800000 ;  /* 0xff800000ff07d424 */ /* 0x000fe400078e00ff */
[----:B------:R-:W-:Y:S01]  /*0c90*/  @!P4 ST.E.128 desc[UR6][R4.64+0x1800], RZ ;  /* 0x001800ff0400c985 */ /* 0x000fe2000c101d06 */
[----:B------:R-:W-:-:S03]  /*0ca0*/  ISETP.GE.OR P4, PT, R12, R6, P6 ;  /* 0x000000060c00720c */ /* 0x000fc60003786670 */
[----:B------:R-:W-:Y:S01]  /*0cb0*/  @!P1 ST.E.128 desc[UR6][R4.64+0x3000], RZ ;  /* 0x003000ff04009985 */ /* 0x000fe2000c101d06 */
[----:B------:R-:W-:-:S03]  /*0cc0*/  ISETP.GE.OR P1, PT, R11, R6, P6 ;  /* 0x000000060b00720c */ /* 0x000fc60003726670 */
[----:B------:R-:W-:Y:S01]  /*0cd0*/  @!P3 ST.E.128 desc[UR6][R4.64+0x2000], RZ ;  /* 0x002000ff0400b985 */ /* 0x000fe2000c101d06 */
[----:B------:R-:W-:-:S03]  /*0ce0*/  ISETP.GE.OR P3, PT, R8, R6, P6 ;  /* 0x000000060800720c */ /* 0x000fc60003766670 */
[----:B------:R1:W-:Y:S01]  /*0cf0*/  @!P0 ST.E.128 desc[UR6][R4.64+0x3800], RZ ;  /* 0x003800ff04008985 */ /* 0x0003e2000c101d06 */
[----:B------:R-:W-:-:S03]  /*0d00*/  ISETP.GE.OR P0, PT, R10, R6, P6 ;  /* 0x000000060a00720c */ /* 0x000fc60003706670 */
[----:B------:R2:W-:Y:S01]  /*0d10*/  @!P5 ST.E desc[UR6][R2.64+0x20], R7 ;  /* 0x000020070200d985 */ /* 0x0005e2000c101906 */
[-C--:B------:R-:W-:Y:S01]  /*0d20*/  ISETP.GE.OR P5, PT, R0, R6.reuse, P6 ;  /* 0x000000060000720c */ /* 0x080fe200037a6670 */
[----:B------:R-:W-:Y:S01]  /*0d30*/  @!P4 IMAD.MOV.U32 R0, RZ, RZ, -0x800000 ;  /* 0xff800000ff00c424 */ /* 0x000fe200078e00ff */
[----:B------:R-:W-:-:S04]  /*0d40*/  ISETP.GE.OR P6, PT, R9, R6, P6 ;  /* 0x000000060900720c */ /* 0x000fc800037c6670 */
[----:B------:R3:W-:Y:S07]  /*0d50*/  @!P4 ST.E desc[UR6][R2.64+0x40], R0 ;  /* 0x000040000200c985 */ /* 0x0007ee000c101906 */
[----:B------:R-:W-:Y:S02]  /*0d60*/  @!P5 IMAD.MOV.U32 R8, RZ, RZ, -0x800000 ;  /* 0xff800000ff08d424 */ /* 0x000fe400078e00ff */
[----:B-1----:R-:W-:Y:S02]  /*0d70*/  @!P2 IMAD.MOV.U32 R5, RZ, RZ, -0x800000 ;  /* 0xff800000ff05a424 */ /* 0x002fe400078e00ff */
[----:B------:R-:W-:-:S03]  /*0d80*/  @!P1 IMAD.MOV.U32 R4, RZ, RZ, -0x800000 ;  /* 0xff800000ff049424 */ /* 0x000fc600078e00ff */
[----:B------:R1:W-:Y:S01]  /*0d90*/  @!P2 ST.E desc[UR6][R2.64+0x80], R5 ;  /* 0x000080050200a985 */ /* 0x0003e2000c101906 */
[----:B--2---:R-:W-:-:S03]  /*0da0*/  @!P3 IMAD.MOV.U32 R7, RZ, RZ, -0x800000 ;  /* 0xff800000ff07b424 */ /* 0x004fc600078e00ff */
[----:B------:R2:W-:Y:S01]  /*0db0*/  @!P1 ST.E desc[UR6][R2.64+0xa0], R4 ;  /* 0x0000a00402009985 */ /* 0x0005e2000c101906 */
[----:B---3--:R-:W-:-:S03]  /*0dc0*/  @!P0 IMAD.MOV.U32 R0, RZ, RZ, -0x800000 ;  /* 0xff800000ff008424 */ /* 0x008fc600078e00ff */
[----:B------:R-:W-:Y:S04]  /*0dd0*/  @!P3 ST.E desc[UR6][R2.64+0x60], R7 ;  /* 0x000060070200b985 */ /* 0x000fe8000c101906 */
[----:B------:R-:W-:Y:S04]  /*0de0*/  @!P0 ST.E desc[UR6][R2.64+0xc0], R0 ;  /* 0x0000c00002008985 */ /* 0x000fe8000c101906 */
[----:B------:R3:W-:Y:S01]  /*0df0*/  @!P5 ST.E desc[UR6][R2.64], R8 ;  /* 0x000000080200d985 */ /* 0x0007e2000c101906 */
[----:B-1----:R-:W-:Y:S02]  /*0e00*/  IMAD.MOV.U32 R5, RZ, RZ, 0x0 ;  /* 0x00000000ff057424 */ /* 0x002fe400078e00ff */
[----:B--2---:R-:W-:-:S04]  /*0e10*/  IMAD.MOV.U32 R4, RZ, RZ, R13 ;  /* 0x000000ffff047224 */ /* 0x004fc800078e000d */
[----:B---3--:R-:W-:Y:S05]  /*0e20*/  @P6 RET.REL.NODEC R4 `(_ZN5flash24flash_fwd_splitkv_kernelI23Flash_fwd_kernel_traitsILi64ELi64ELi256ELi4ELb0ELb0EN7cutlass10bfloat16_tE19Flash_kernel_traitsILi64ELi64ELi256ELi4ES3_EELb1ELb0ELb0ELb0ELb1ELb1ELb1ELb1EEEvNS_16Flash_fwd_paramsE) ;  /* 0xfffffff004746950 */ /* 0x008fea0003c3ffff */
[----:B------:R-:W-:-:S05]  /*0e30*/  MOV R0, 0xff800000 ;  /* 0xff80000000007802 */ /* 0x000fca0000000f00 */
[----:B------:R1:W-:Y:S02]  /*0e40*/  ST.E desc[UR6][R2.64+0xe0], R0 ;  /* 0x0000e00002007985 */ /* 0x0003e4000c101906 */
[----:B-1----:R-:W-:Y:S02]  /*0e50*/  MOV R2, R13 ;  /* 0x0000000d00027202 */ /* 0x002fe40000000f00 */
[----:B------:R-:W-:-:S04]  /*0e60*/  MOV R3, 0x0 ;  /* 0x0000000000037802 */ /* 0x000fc80000000f00 */
[----:B------:R-:W-:Y:S05]  /*0e70*/  RET.REL.NODEC R2 `(_ZN5flash24flash_fwd_splitkv_kernelI23Flash_fwd_kernel_traitsILi64ELi64ELi256ELi4ELb0ELb0EN7cutlass10bfloat16_tE19Flash_kernel_traitsILi64ELi64ELi256ELi4ES3_EELb1ELb0ELb0ELb0ELb1ELb1ELb1ELb1EEEvNS_16Flash_fwd_paramsE) ;  /* 0xfffffff002607950 */ /* 0x000fea0003c3ffff */
.L_x_3980:
        /* <DEDUP_REMOVED lines=63> */
[----:B------:R1:W2:Y:S01]  /*1270*/  LD.E R12, desc[UR6][R2.64] ;  /* 0x00000006020c7980 */ /* 0x0002a2000c101900 */
        /* <DEDUP_REMOVED lines=29> */
[----:B--2---:R-:W-:Y:S01]  /*1450*/  SHF.R.S32.HI R16, RZ, 0x1f, R12 ;  /* 0x0000001fff107819 */ /* 0x004fe2000001140c */
[----:B---3--:R-:W-:Y:S02]  /*1460*/  IMAD R3, R7, R12, RZ ;  /* 0x0000000c07037224 */ /* 0x008fe400078e02ff */
        /* <DEDUP_REMOVED lines=16> */
[----:B------:R-:W-:Y:S01]  /*1570*/  MOV R23, R2 ;  /* 0x0000000200177202 */ /* 0x000fe20000000f00 */
[----:B------:R-:W-:Y:S01]  /*1580*/  IMAD.MOV.U32 R13, RZ, RZ, R14 ;  /* 0x000000ffff0d7224 */ /* 0x000fe200078e000e */
[----:B------:R-:W-:Y:S01]  /*1590*/  IADD3 R14, R15, R8, RZ ;  /* 0x000000080f0e7210 */ /* 0x000fe20007ffe0ff */
[----:B------:R-:W-:Y:S01]  /*15a0*/  IMAD.IADD R24, R3, 0x1, R4 ;  /* 0x0000000103187824 */ /* 0x000fe200078e0204 */
[----:B------:R-:W-:Y:S05]  /*15b0*/  BRA `(.L_x_3983) ;  /* 0x0000000400487947 */ /* 0x000fea0003800000 */
.L_x_3982:
        /* <DEDUP_REMOVED lines=19> */
[----:B------:R-:W-:Y:S01]  /*16f0*/  IMAD R4, R0, R8, RZ ;  /* 0x0000000800047224 */ /* 0x000fe200078e02ff */
[----:B------:R-:W-:-:S03]  /*1700*/  IABS R0, R35 ;  /* 0x0000002300007213 */ /* 0x000fc60000000000 */
[----:B------:R-:W-:-:S04]  /*1710*/  IMAD.HI.U32 R4, R3, R4, R2 ;  /* 0x0000000403047227 */ /* 0x000fc800078e0002 */
[----:B------:R-:W-:Y:S02]  /*1720*/  IMAD.MOV R2, RZ, RZ, -R5 ;  /* 0x000000ffff027224 */ /* 0x000fe400078e0a05 */
[----:B------:R-:W-:Y:S01]  /*1730*/  IMAD.HI.U32 R9, R4, R0, RZ ;  /* 0x0000000004097227 */ /* 0x000fe200078e00ff */
[----:B------:R-:W-:-:S03]  /*1740*/  @!P3 SHF.R.S32.HI R5, RZ, 0x1f, R12 ;  /* 0x0000001fff05b819 */ /* 0x000fc6000001140c */
[----:B------:R-:W-:Y:S02]  /*1750*/  IMAD R0, R9, R2, R0 ;  /* 0x0000000209007224 */ /* 0x000fe400078e0200 */
        /* <DEDUP_REMOVED lines=29> */
[----:B------:R-:W-:Y:S01]  /*1930*/  @!P3 IMAD.WIDE.U32 R6, R236, R12, RZ ;  /* 0x0000000cec06b225 */ /* 0x000fe200078e00ff */
[----:B------:R-:W-:-:S03]  /*1940*/  MOV R4, R2 ;  /* 0x0000000200047202 */ /* 0x000fc60000000f00 */
[----:B------:R-:W-:Y:S01]  /*1950*/  IMAD.IADD R5, R3, 0x1, R5 ;  /* 0x0000000103057824 */ /* 0x000fe200078e0205 */
[----:B------:R-:W-:Y:S02]  /*1960*/  @!P3 IADD3 R3, R7, R0, RZ ;  /* 0x000000000703b210 */ /* 0x000fe40007ffe0ff */
[----:B------:R-:W-:Y:S01]  /*1970*/  MOV R0, R9 ;  /* 0x0000000900007202 */ /* 0x000fe20000000f00 */
[----:B------:R-:W-:Y:S01]  /*1980*/  @!P3 IMAD.MOV.U32 R2, RZ, RZ, R6 ;  /* 0x000000ffff02b224 */ /* 0x000fe200078e0006 */
[----:B------:R-:W-:Y:S01]  /*1990*/  @!P3 SHF.R.S32.HI R6, RZ, 0x1f, R10 ;  /* 0x0000001fff06b819 */ /* 0x000fe2000001140a */
[----:B------:R-:W-:Y:S01]  /*19a0*/  @!P3 IMAD R7, R17, R10, RZ ;  /* 0x0000000a1107b224 */ /* 0x000fe200078e02ff */
[----:B------:R-:W-:Y:S01]  /*19b0*/  @!P1 IADD3 R0, -R0, RZ, RZ ;  /* 0x000000ff00009210 */ /* 0x000fe20007ffe1ff */
[----:B------:R-:W-:Y:S01]  /*19c0*/  @P3 IMAD.IADD R8, R12, 0x1, R15 ;  /* 0x000000010c083824 */ /* 0x000fe200078e020f */
[----:B------:R-:W-:Y:S01]  /*19d0*/  @!P0 LOP3.LUT R0, RZ, R11, RZ, 0x33, !PT ;  /* 0x0000000bff008212 */ /* 0x000fe200078e33ff */
[----:B------:R-:W-:-:S02]  /*19e0*/  @!P3 IMAD R11, R16, R6, R7 ;  /* 0x00000006100bb224 */ /* 0x000fc400078e0207 */
[----:B------:R-:W-:Y:S01]  /*19f0*/  @!P3 IMAD.WIDE.U32 R6, R16, R10, R2 ;  /* 0x0000000a1006b225 */ /* 0x000fe200078e0002 */
[----:B------:R-:W-:-:S03]  /*1a00*/  SHF.R.S32.HI R30, RZ, 0x1f, R0 ;  /* 0x0000001fff1e7819 */ /* 0x000fc60000011400 */
[----:B------:R-:W-:Y:S02]  /*1a10*/  @P3 IMAD R14, R237, R8, RZ ;  /* 0x00000008ed0e3224 */ /* 0x000fe400078e02ff */
[----:B------:R-:W-:Y:S02]  /*1a20*/  IMAD R10, R19, R0, RZ ;  /* 0x00000000130a7224 */ /* 0x000fe400078e02ff */
[----:B------:R-:W-:-:S04]  /*1a30*/  @P3 IMAD.WIDE.U32 R8, R236, R8, RZ ;  /* 0x00000008ec083225 */ /* 0x000fc800078e00ff */
        /* <DEDUP_REMOVED lines=10> */
.L_x_3983:
[----:B------:R-:W-:Y:S05]  /*1ae0*/  BSYNC B0 ;  /* 0x0000000000007941 */ /* 0x000fea0003800000 */
.L_x_3981:
        /* <DEDUP_REMOVED lines=12> */
[----:B------:R-:W-:-:S05]  /*1bb0*/  IMAD.SHL.U32 R12, R199, 0x8, RZ ;  /* 0x00000008c70c7824 */ /* 0x000fca00078e00ff */
[----:B------:R-:W-:Y:S02]  /*1bc0*/  IADD3 R2, P0, R12, R13, RZ ;  /* 0x0000000d0c027210 */ /* 0x000fe40007f1e0ff */
[----:B------:R-:W-:Y:S01]  /*1bd0*/  SHF.R.S32.HI R13, RZ, 0x1f, R12 ;  /* 0x0000001fff0d7819 */ /* 0x000fe2000001140c */
[----:B-----5:R-:W-:-:S03]  /*1be0*/  IMAD R0, R22, R236, RZ ;  /* 0x000000ec16007224 */ /* 0x020fc600078e02ff */
[----:B------:R-:W-:Y:S01]  /*1bf0*/  IADD3.X R3, R13, R14, RZ, P0, !PT ;  /* 0x0000000e0d037210 */ /* 0x000fe200007fe4ff */
[C---:B------:R-:W-:Y:S02]  /*1c00*/  IMAD R0, R7.reuse, R237, R0 ;  /* 0x000000ed07007224 */ /* 0x040fe400078e0200 */
[----:B------:R-:W-:Y:S01]  /*1c10*/  IMAD.WIDE.U32 R2, R7, R236, R2 ;  /* 0x000000ec07027225 */ /* 0x000fe200078e0002 */
[----:B------:R-:W-:-:S03]  /*1c20*/  SHF.R.S32.HI R200, RZ, 0x1f, R38 ;  /* 0x0000001fffc87819 */ /* 0x000fc60000011426 */
[----:B------:R-:W-:Y:S01]  /*1c30*/  IMAD.IADD R3, R3, 0x1, R0 ;  /* 0x0000000103037824 */ /* 0x000fe200078e0200 */
[----:B------:R-:W-:Y:S01]  /*1c40*/  SHF.R.S32.HI R86, RZ, 0x3, R86 ;  /* 0x00000003ff567819 */ /* 0x000fe20000011456 */
[----:B------:R-:W-:-:S03]  /*1c50*/  IMAD.WIDE.U32 R2, R20, R28, R2 ;  /* 0x0000001c14027225 */ /* 0x000fc600078e0002 */
[----:B------:R-:W-:Y:S02]  /*1c60*/  SHF.R.S32.HI R87, RZ, 0x1f, R86 ;  /* 0x0000001fff577819 */ /* 0x000fe40000011456 */
[C---:B------:R-:W-:Y:S01]  /*1c70*/  SHF.L.U64.HI R107, R58.reuse, 0x4, R59 ;  /* 0x000000043a6b7819 */ /* 0x040fe2000001023b */
[----:B------:R-:W-:Y:S01]  /*1c80*/  IMAD.SHL.U32 R88, R58, 0x10, RZ ;  /* 0x000000103a587824 */ /* 0x000fe200078e00ff */
[C---:B------:R-:W-:Y:S01]  /*1c90*/  SHF.L.U64.HI R198, R236.reuse, 0x4, R237 ;  /* 0x00000004ecc67819 */ /* 0x040fe200000102ed */
[----:B------:R-:W-:Y:S01]  /*1ca0*/  IMAD.SHL.U32 R226, R199, 0x4, RZ ;  /* 0x00000004c7e27824 */ /* 0x000fe200078e00ff */
[----:B------:R-:W-:Y:S01]  /*1cb0*/  SHF.L.U32 R109, R236, 0x4, RZ ;  /* 0x00000004ec6d7819 */ /* 0x000fe200000006ff */
[----:B--2---:R-:W-:-:S04]  /*1cc0*/  @P1 IMAD.WIDE.U32 R6, R10, R25, RZ ;  /* 0x000000190a061225 */ /* 0x004fc800078e00ff */
[----:B------:R-:W-:Y:S02]  /*1cd0*/  @P1 IMAD R14, R11, R25, RZ ;  /* 0x000000190b0e1224 */ /* 0x000fe400078e02ff */
[----:B---3--:R-:W-:-:S04]  /*1ce0*/  @!P1 IMAD R0, R5, R38, RZ ;  /* 0x0000002605009224 */ /* 0x008fc800078e02ff */
[C---:B------:R-:W-:Y:S02]  /*1cf0*/  @!P1 IMAD R15, R4.reuse, R200, R0 ;  /* 0x000000c8040f9224 */ /* 0x040fe400078e0200 */
[----:B------:R-:W-:-:S04]  /*1d00*/  @!P1 IMAD.WIDE.U32 R4, R4, R38, RZ ;  /* 0x0000002604049225 */ /* 0x000fc800078e00ff */
[----:B------:R-:W-:Y:S01]  /*1d10*/  @P1 IMAD.IADD R0, R7, 0x1, R14 ;  /* 0x0000000107001824 */ /* 0x000fe200078e020e */
[----:B------:R-:W-:Y:S01]  /*1d20*/  SHF.L.U32 R14, R86, 0x6, RZ ;  /* 0x00000006560e7819 */ /* 0x000fe200000006ff */
[----:B------:R-:W-:Y:S02]  /*1d30*/  @!P1 IMAD.MOV.U32 R6, RZ, RZ, R4 ;  /* 0x000000ffff069224 */ /* 0x000fe400078e0004 */
[----:B------:R-:W-:Y:S02]  /*1d40*/  IMAD R7, R29, R20, RZ ;  /* 0x000000141d077224 */ /* 0x000fe400078e02ff */
[----:B------:R-:W-:Y:S01]  /*1d50*/  @!P1 IMAD.IADD R0, R5, 0x1, R15 ;  /* 0x0000000105009824 */ /* 0x000fe200078e020f */
[----:B------:R-:W-:Y:S02]  /*1d60*/  LOP3.LUT R5, R14, 0x1c0, RZ, 0xc0, !PT ;  /* 0x000001c00e057812 */ /* 0x000fe400078ec0ff */
[----:B------:R-:W-:Y:S01]  /*1d70*/  IADD3 R4, P0, R12, R6, RZ ;  /* 0x000000060c047210 */ /* 0x000fe20007f1e0ff */
[----:B------:R-:W-:Y:S01]  /*1d80*/  IMAD R14, R30, R28, R7 ;  /* 0x0000001c1e0e7224 */ /* 0x000fe200078e0207 */
[----:B------:R-:W-:Y:S01]  /*1d90*/  SHF.R.S32.HI R15, RZ, 0x1f, R35 ;  /* 0x0000001fff0f7819 */ /* 0x000fe20000011423 */
[----:B------:R-:W-:Y:S01]  /*1da0*/  IMAD R6, R9, R35, RZ ;  /* 0x0000002309067224 */ /* 0x000fe200078e02ff */
[----:B------:R-:W-:-:S02]  /*1db0*/  LOP3.LUT R7, R5, 0x38, R12, 0xf8, !PT ;  /* 0x0000003805077812 */ /* 0x000fc400078ef80c */
[----:B------:R-:W-:Y:S02]  /*1dc0*/  SHF.R.U32.HI R22, RZ, 0x3, R5 ;  /* 0x00000003ff167819 */ /* 0x000fe40000011605 */
[----:B------:R-:W-:Y:S02]  /*1dd0*/  LEA.HI R25, R32, R235, RZ, 0x6 ;  /* 0x000000eb20197211 */ /* 0x000fe400078f30ff */
[----:B------:R-:W-:Y:S01]  /*1de0*/  IADD3.X R5, R13, R0, RZ, P0, !PT ;  /* 0x000000000d057210 */ /* 0x000fe200007fe4ff */
[----:B------:R-:W-:Y:S01]  /*1df0*/  IMAD R0, R8, R15, R6 ;  /* 0x0000000f08007224 */ /* 0x000fe200078e0206 */
[----:B------:R-:W-:Y:S01]  /*1e00*/  LOP3.LUT R22, R7, R22, RZ, 0x3c, !PT ;  /* 0x0000001607167212 */ /* 0x000fe200078e3cff */
[----:B------:R-:W-:Y:S02]  /*1e10*/  IMAD.SHL.U32 R9, R25, 0x8, RZ ;  /* 0x0000000819097824 */ /* 0x000fe400078e00ff */
[----:B------:R-:W-:Y:S01]  /*1e20*/  IMAD.WIDE.U32 R6, R35, R8, R4 ;  /* 0x0000000823067225 */ /* 0x000fe200078e0004 */
[----:B------:R-:W-:-:S02]  /*1e30*/  @P1 MOV R158, R10 ;  /* 0x0000000a009e1202 */ /* 0x000fc40000000f00 */
[----:B------:R-:W-:Y:S01]  /*1e40*/  LOP3.LUT R233, R22, 0xfffffe00, R9, 0xf8, !PT ;  /* 0xfffffe0016e97812 */ /* 0x000fe200078ef809 */
[----:B------:R-:W-:Y:S01]  /*1e50*/  IMAD.IADD R7, R7, 0x1, R0 ;  /* 0x0000000107077824 */ /* 0x000fe200078e0200 */
[----:B------:R-:W-:Y:S01]  /*1e60*/  @!P1 MOV R158, R10 ;  /* 0x0000000a009e9202 */ /* 0x000fe20000000f00 */
[-C--:B------:R-:W-:Y:S02]  /*1e70*/  IMAD R0, R59, R86.reuse, RZ ;  /* 0x000000563b007224 */ /* 0x080fe400078e02ff */
[----:B------:R-:W-:Y:S02]  /*1e80*/  IMAD.IADD R3, R3, 0x1, R14 ;  /* 0x0000000103037824 */ /* 0x000fe400078e020e */
[----:B------:R-:W-:Y:S02]  /*1e90*/  IMAD R10, R237, R86, RZ ;  /* 0x00000056ed0a7224 */ /* 0x000fe400078e02ff */
[----:B------:R-:W-:Y:S01]  /*1ea0*/  IMAD.WIDE R8, R34, 0x40, R86 ;  /* 0x0000004022087825 */ /* 0x000fe200078e0256 */
[----:B------:R-:W-:-:S03]  /*1eb0*/  IADD3 R4, P0, R12, R23, RZ ;  /* 0x000000170c047210 */ /* 0x000fc60007f1e0ff */
[--C-:B------:R-:W-:Y:S02]  /*1ec0*/  @P1 IMAD.MOV.U32 R159, RZ, RZ, R11.reuse ;  /* 0x000000ffff9f1224 */ /* 0x100fe400078e000b */
[----:B------:R-:W-:Y:S02]  /*1ed0*/  @!P1 IMAD.MOV.U32 R159, RZ, RZ, R11 ;  /* 0x000000ffff9f9224 */ /* 0x000fe400078e000b */
[C---:B------:R-:W-:Y:S02]  /*1ee0*/  IMAD R14, R87.reuse, R58, R0 ;  /* 0x0000003a570e7224 */ /* 0x040fe400078e0200 */
[-C--:B------:R-:W-:Y:S01]  /*1ef0*/  IMAD R11, R87, R236.reuse, R10 ;  /* 0x000000ec570b7224 */ /* 0x080fe200078e020a */
[----:B------:R-:W-:Y:S01]  /*1f00*/  SHF.R.S32.HI R10, RZ, 0x1f, R154 ;  /* 0x0000001fff0a7819 */ /* 0x000fe2000001149a */
[----:B------:R-:W-:-:S04]  /*1f10*/  IMAD.WIDE.U32 R2, R86, R236, R2 ;  /* 0x000000ec56027225 */ /* 0x000fc800078e0002 */
[----:B------:R-:W-:Y:S02]  /*1f20*/  IMAD R0, R9, R158, RZ ;  /* 0x0000009e09007224 */ /* 0x000fe400078e02ff */
[----:B------:R-:W-:Y:S01]  /*1f30*/  IMAD.X R5, R13, 0x1, R24, P0 ;  /* 0x000000010d057824 */ /* 0x000fe200000e0618 */
[----:B----4-:R-:W-:Y:S01]  /*1f40*/  LEA R34, P0, R2, R16, 0x1 ;  /* 0x0000001002227211 */ /* 0x010fe200078008ff */
[----:B------:R-:W-:Y:S02]  /*1f50*/  IMAD.IADD R3, R3, 0x1, R11 ;  /* 0x0000000103037824 */ /* 0x000fe400078e020b */
[----:B------:R-:W-:Y:S01]  /*1f60*/  IMAD R9, R8, R159, R0 ;  /* 0x0000009f08097224 */ /* 0x000fe200078e0200 */
[----:B------:R-:W-:Y:S01]  /*1f70*/  LEA.HI R0, R10, R154, RZ, 0x8 ;  /* 0x0000009a0a007211 */ /* 0x000fe200078f40ff */
[----:B------:R-:W-:Y:S01]  /*1f80*/  IMAD.WIDE.U32 R4, R86, R58, R4 ;  /* 0x0000003a56047225 */ /* 0x000fe200078e0004 */
[----:B------:R-:W-:Y:S02]  /*1f90*/  LEA.HI.X R33, R2, R17, R3, 0x1, P0 ;  /* 0x0000001102217211 */ /* 0x000fe400000f0c03 */
[----:B------:R-:W-:-:S02]  /*1fa0*/  SHF.R.S32.HI R0, RZ, 0x8, R0 ;  /* 0x00000008ff007819 */ /* 0x000fc40000011400 */
[----:B------:R-:W-:Y:S02]  /*1fb0*/  LEA.HI R3, R32, R235, RZ, 0x4 ;  /* 0x000000eb20037211 */ /* 0x000fe400078f20ff */
[----:B------:R-:W-:Y:S02]  /*1fc0*/  IADD3 R5, R5, R14, RZ ;  /* 0x0000000e05057210 */ /* 0x000fe40007ffe0ff */
[C---:B------:R-:W-:Y:S02]  /*1fd0*/  LEA R36, P1, R4.reuse, R18, 0x1 ;  /* 0x0000001204247211 */ /* 0x040fe400078208ff */
[----:B------:R-:W-:Y:S02]  /*1fe0*/  VIMNMX R108, R39, R0, !PT ;  /* 0x00000000276c7248 */ /* 0x000fe40007fe0100 */
[----:B------:R-:W-:Y:S02]  /*1ff0*/  LOP3.LUT R0, R3, 0xfffffff0, RZ, 0xc0, !PT ;  /* 0xfffffff003007812 */ /* 0x000fe400078ec0ff */
[----:B------:R-:W-:Y:S01]  /*2000*/  LEA.HI.X R35, R4, R19, R5, 0x1, P1 ;  /* 0x0000001304237211 */ /* 0x000fe200008f0c05 */
[----:B------:R1:W-:Y:S01]  /*2010*/  STL [R1+0x10], R36 ;  /* 0x0000102401007387 */ /* 0x0003e20000100800 */
[----:B------:R-:W-:-:S03]  /*2020*/  IADD3 R0, -R0, R235, RZ ;  /* 0x000000eb00007210 */ /* 0x000fc60007ffe1ff */
[----:B------:R1:W-:Y:S04]  /*2030*/  STL [R1+0x18], R34 ;  /* 0x0000182201007387 */ /* 0x0003e80000100800 */
[----:B------:R1:W-:Y:S04]  /*2040*/  STL [R1+0xc], R35 ;  /* 0x00000c2301007387 */ /* 0x0003e80000100800 */
[----:B------:R1:W-:Y:S04]  /*2050*/  STL [R1+0x14], R33 ;  /* 0x0000142101007387 */ /* 0x0003e80000100800 */
[----:B------:R1:W-:Y:S01]  /*2060*/  STL [R1+0x34], R0 ;  /* 0x0000340001007387 */ /* 0x0003e20000100800 */
[----:B------:R-:W-:-:S02]  /*2070*/  ISETP.GT.AND P0, PT, R37, R108, PT ;  /* 0x0000006c2500720c */ /* 0x000fc40003f04270 */
[----:B------:R-:W-:Y:S01]  /*2080*/  LEA.HI R4, R32, R235, RZ, 0x5 ;  /* 0x000000eb20047211 */ /* 0x000fe200078f28ff */
[----:B------:R-:W-:-:S03]  /*2090*/  IMAD.WIDE.U32 R196, R8, R158, R6 ;  /* 0x0000009e08c47225 */ /* 0x000fc600078e0006 */
[----:B------:R-:W-:Y:S01]  /*20a0*/  LOP3.LUT R2, R4, 0xffffffe0, RZ, 0xc0, !PT ;  /* 0xffffffe004027812 */ /* 0x000fe200078ec0ff */
[----:B------:R-:W-:Y:S01]  /*20b0*/  @!P4 IMAD.MOV.U32 R31, RZ, RZ, RZ ;  /* 0x000000ffff1fc224 */ /* 0x000fe200078e00ff */
[----:B------:R-:W-:Y:S02]  /*20c0*/  SHF.R.S32.HI R234, RZ, 0x5, R4 ;  /* 0x00000005ffea7819 */ /* 0x000fe40000011404 */
[----:B------:R-:W-:Y:S01]  /*20d0*/  SHF.R.S32.HI R206, RZ, 0x4, R3 ;  /* 0x00000004ffce7819 */ /* 0x000fe20000011403 */
[----:B------:R-:W-:Y:S01]  /*20e0*/  IMAD.IADD R232, R235, 0x1, -R2 ;  /* 0x00000001ebe87824 */ /* 0x000fe200078e0a02 */
[----:B------:R-:W-:Y:S01]  /*20f0*/  IADD3 R201, R197, R9, RZ ;  /* 0x00000009c5c97210 */ /* 0x000fe20007ffe0ff */
[----:B------:R-:W-:Y:S06]  /*2100*/  @!P0 BRA `(.L_x_3984) ;  /* 0x000000d0008c8947 */ /* 0x000fec0003800000 */
[----:B------:R-:W1:Y:S04]  /*2110*/  LD.E.64 R4, desc[UR6][R26.64+0x120] ;  /* 0x000120061a047980 */ /* 0x000e68000c101b00 */
[----:B------:R-:W2:Y:S04]  /*2120*/  LD.E.64 R6, desc[UR6][R26.64+0x118] ;  /* 0x000118061a067980 */ /* 0x000ea8000c101b00 */
[----:B------:R-:W3:Y:S04]  /*2130*/  LD.E.64 R2, desc[UR6][R26.64+0x130] ;  /* 0x000130061a027980 */ /* 0x000ee8000c101b00 */
[----:B------:R-:W4:Y:S04]  /*2140*/  LD.E.64 R50, desc[UR6][R26.64+0x128] ;  /* 0x000128061a327980 */ /* 0x000f28000c101b00 */
        /* <DEDUP_REMOVED lines=43> */
[----:B-1----:R-:W-:-:S04]  /*2400*/  IMAD R0, R5, R38, RZ ;  /* 0x0000002605007224 */ /* 0x002fc800078e02ff */
[----:B------:R-:W-:Y:S02]  /*2410*/  IMAD R22, R4, R200, R0 ;  /* 0x000000c804167224 */ /* 0x000fe400078e0200 */
[----:B------:R-:W-:-:S04]  /*2420*/  IMAD.WIDE.U32 R4, R38, R4, R12 ;  /* 0x0000000426047225 */ /* 0x000fc800078e000c */
[----:B--2---:R-:W-:Y:S01]  /*2430*/  IMAD R0, R7, R38, RZ ;  /* 0x0000002607007224 */ /* 0x004fe200078e02ff */
[----:B------:R-:W-:Y:S01]  /*2440*/  IADD3 R7, R5, R22, RZ ;  /* 0x0000001605077210 */ /* 0x000fe20007ffe0ff */
[----:B------:R-:W-:-:S04]  /*2450*/  IMAD.WIDE.U32 R8, R38, R6, R12 ;  /* 0x0000000626087225 */ /* 0x000fc800078e000c */
[----:B------:R-:W-:Y:S01]  /*2460*/  IMAD R5, R6, R200, R0 ;  /* 0x000000c806057224 */ /* 0x000fe200078e0200 */
[----:B------:R-:W-:Y:S01]  /*2470*/  SHF.R.S32.HI R0, RZ, 0x1f, R21 ;  /* 0x0000001fff007819 */ /* 0x000fe20000011415 */
[----:B---3--:R-:W-:Y:S02]  /*2480*/  IMAD R22, R3, R21, RZ ;  /* 0x0000001503167224 */ /* 0x008fe400078e02ff */
[----:B------:R-:W-:Y:S01]  /*2490*/  IMAD.MOV.U32 R6, RZ, RZ, R4 ;  /* 0x000000ffff067224 */ /* 0x000fe200078e0004 */
[----:B------:R-:W-:Y:S01]  /*24a0*/  IADD3 R5, R9, R5, RZ ;  /* 0x0000000509057210 */ /* 0x000fe20007ffe0ff */
[----:B----4-:R-:W-:Y:S02]  /*24b0*/  IMAD R9, R51, R21, RZ ;  /* 0x0000001533097224 */ /* 0x010fe400078e02ff */
[----:B------:R-:W-:Y:S02]  /*24c0*/  IMAD.MOV.U32 R4, RZ, RZ, R8 ;  /* 0x000000ffff047224 */ /* 0x000fe400078e0008 */
[----:B------:R-:W-:-:S02]  /*24d0*/  IMAD R22, R2, R0, R22 ;  /* 0x0000000002167224 */ /* 0x000fc400078e0216 */
[----:B------:R-:W-:-:S04]  /*24e0*/  IMAD.WIDE.U32 R6, R2, R21, R6 ;  /* 0x0000001502067225 */ /* 0x000fc800078e0006 */
[C---:B------:R-:W-:Y:S02]  /*24f0*/  IMAD R0, R50.reuse, R0, R9 ;  /* 0x0000000032007224 */ /* 0x040fe400078e0209 */
[----:B------:R-:W-:Y:S01]  /*2500*/  IMAD.WIDE.U32 R4, R50, R21, R4 ;  /* 0x0000001532047225 */ /* 0x000fe200078e0004 */
[----:B------:R-:W-:-:S03]  /*2510*/  IADD3 R7, R7, R22, RZ ;  /* 0x0000001607077210 */ /* 0x000fc60007ffe0ff */
[-C--:B-----5:R-:W-:Y:S02]  /*2520*/  IMAD R8, R11, R20.reuse, RZ ;  /* 0x000000140b087224 */ /* 0x0a0fe400078e02ff */
[----:B------:R-:W-:Y:S02]  /*2530*/  IMAD.IADD R5, R5, 0x1, R0 ;  /* 0x0000000105057824 */ /* 0x000fe400078e0200 */
[----:B------:R-:W-:Y:S01]  /*2540*/  IMAD R0, R15, R20, RZ ;  /* 0x000000140f007224 */ /* 0x000fe200078e02ff */
[----:B------:R-:W-:Y:S01]  /*2550*/  SHF.R.S32.HI R9, RZ, 0x1f, R154 ;  /* 0x0000001fff097819 */ /* 0x000fe2000001149a */
[----:B------:R-:W-:Y:S01]  /*2560*/  IMAD R11, R10, R30, R8 ;  /* 0x0000001e0a0b7224 */ /* 0x000fe200078e0208 */
[----:B------:R-:W-:Y:S01]  /*2570*/  IADD3 R8, P0, -R154, R86, RZ ;  /* 0x000000569a087210 */ /* 0x000fe20007f1e1ff */
[----:B------:R-:W-:-:S04]  /*2580*/  IMAD.WIDE.U32 R6, R10, R20, R6 ;  /* 0x000000140a067225 */ /* 0x000fc800078e0006 */
        /* <DEDUP_REMOVED lines=30> */
[----:B------:R-:W-:Y:S02]  /*2770*/  IADD3 R41, P1, R16, R21, RZ ;  /* 0x0000001510297210 */ /* 0x000fe40007f3e0ff */
        /* <DEDUP_REMOVED lines=131> */
.L_x_4088:
        /* <DEDUP_REMOVED lines=12> */
[----:B------:R-:W-:Y:S01]  /*3070*/  @P0 IMAD.MOV.U32 R4, RZ, RZ, R61 ;  /* 0x000000ffff040224 */ /* 0x000fe200078e003d */
        /* <DEDUP_REMOVED lines=115> */
[----:B--2---:R1:W-:Y:S04]  /*37b0*/  @P2 ST.E.128 desc[UR6][R4.64], R8 ;  /* 0x0000000804002985 */ /* 0x0043e8000c101d06 */
[----:B-1----:R1:W2:Y:S02]  /*37c0*/  @P1 LD.E.128 R4, desc[UR6][R2.64] ;  /* 0x0000000602041980 */ /* 0x0022a4000c101d00 */
[----:B-1----:R-:W-:Y:S05]  /*37d0*/  @P1 IADD3 R2, P2, R61, R132, RZ ;  /* 0x000000843d021210 */ /* 0x002fea0007f5e0ff */
[----:B------:R-:W-:Y:S05]  /*37e0*/  @P1 IMAD.X R3, R60, 0x1, R178, P2 ;  /* 0x000000013c031824 */ /* 0x000fea00010e06b2 */
[----:B--2---:R1:W-:Y:S04]  /*37f0*/  @P1 ST.E.128 desc[UR6][R2.64], R4 ;  /* 0x0000000402001985 */ /* 0x0043e8000c101d06 */
[----:B------:R-:W2:Y:S04]  /*3800*/  LD.E R14, desc[UR6][R26.64+0xd0] ;  /* 0x0000d0061a0e7980 */ /* 0x000ea8000c101900 */
[----:B------:R-:W3:Y:S01]  /*3810*/  LD.E R0, desc[UR6][R26.64+0x130] ;  /* 0x000130061a007980 */ /* 0x000ee2000c101900 */
[----:B--2---:R-:W-:Y:S01]  /*3820*/  ISETP.NE.AND P2, PT, R14, RZ, PT ;  /* 0x000000ff0e00720c */ /* 0x004fe20003f45270 */
[----:B---3--:R-:W-:Y:S05]  /*3830*/  IMAD.U32 R0, R0, -0x100, RZ ;  /* 0xffffff0000007824 */ /* 0x008fea00078e00ff */
[C---:B------:R-:W-:Y:S04]  /*3840*/  LEA R67, P1, R0.reuse, R16, 0x1 ;  /* 0x0000001000437211 */ /* 0x040fe800078208ff */
[----:B------:R-:W-:Y:S03]  /*3850*/  LEA.HI.X.SX32 R66, R0, R17, 0x1, P1 ;  /* 0x0000001100427211 */ /* 0x000fe600008f0eff */
[----:B-1--4-:R-:W-:Y:S06]  /*3860*/  @!P2 BRA `(.L_x_3986) ;  /* 0x000000a400c4a947 */ /* 0x012fec0003800000 */
        /* <DEDUP_REMOVED lines=67> */
.L_x_3989:
[----:B------:R-:W-:Y:S05]  /*3ca0*/  BSYNC B0 ;  /* 0x0000000000007941 */ /* 0x000fea0003800000 */
.L_x_3988:
        /* <DEDUP_REMOVED lines=57> */
.L_x_3991:
[----:B------:R-:W-:Y:S05]  /*4040*/  BSYNC B0 ;  /* 0x0000000000007941 */ /* 0x000fea0003800000 */
.L_x_3990:
        /* <DEDUP_REMOVED lines=58> */
.L_x_3993:
[----:B------:R-:W-:Y:S05]  /*43f0*/  BSYNC B0 ;  /* 0x0000000000007941 */ /* 0x000fea0003800000 */
.L_x_3992:
[-C--:B------:R-:W-:Y:S01]  /*4400*/  ISETP.GE.AND P4, PT, R81, R53.reuse, !P4 ;  /* 0x000000355100720c */ /* 0x080fe20006786270 */
[----:B------:R-:W-:Y:S01]  /*4410*/  BSSY B0, `(.L_x_3994) ;  /* 0x0000042000007945 */ /* 0x000fe20003800000 */
[----:B------:R-:W-:Y:S02]  /*4420*/  ISETP.GE.AND P3, PT, R77, R52, PT ;  /* 0x000000344d00720c */ /* 0x000fe40003f66270 */
[----:B------:R-:W-:Y:S09]  /*4430*/  ISETP.GE.AND P1, PT, R80, R53, !P1 ;  /* 0x000000355000720c */ /* 0x000ff20004f26270 */
[----:B------:R-:W-:Y:S05]  /*4440*/  @!P4 BRA `(.L_x_3995) ;  /* 0x0000000000f8c947 */ /* 0x000fea0003800000 */
        /* <DEDUP_REMOVED lines=62> */
.L_x_3995:
[----:B------:R-:W-:Y:S05]  /*4830*/  BSYNC B0 ;  /* 0x0000000000007941 */ /* 0x000fea0003800000 */
.L_x_3994:
        /* <DEDUP_REMOVED lines=58> */
.L_x_3997:
[----:B------:R-:W-:Y:S05]  /*4be0*/  BSYNC B0 ;  /* 0x0000000000007941 */ /* 0x000fea0003800000 */
.L_x_3996:
[-C--:B------:R-:W-:Y:S01]  /*4bf0*/  ISETP.GE.AND P2, PT, R79, R53.reuse, !P2 ;  /* 0x000000354f00720c */ /* 0x080fe20005746270 */
[----:B------:R-:W-:Y:S01]  /*4c00*/  BSSY B0, `(.L_x_3998) ;  /* 0x0000042000007945 */ /* 0x000fe20003800000 */
[----:B------:R-:W-:Y:S02]  /*4c10*/  ISETP.GE.AND P1, PT, R75, R52, PT ;  /* 0x000000344b00720c */ /* 0x000fe40003f26270 */
[----:B------:R-:W-:Y:S09]  /*4c20*/  ISETP.GE.AND P5, PT, R78, R53, !P5 ;  /* 0x000000354e00720c */ /* 0x000ff20006fa6270 */
[----:B------:R-:W-:Y:S05]  /*4c30*/  @!P2 BRA `(.L_x_3999) ;  /* 0x0000000000f8a947 */ /* 0x000fea0003800000 */
        /* <DEDUP_REMOVED lines=62> */
.L_x_3999:
[----:B------:R-:W-:Y:S05]  /*5020*/  BSYNC B0 ;  /* 0x0000000000007941 */ /* 0x000fea0003800000 */
.L_x_3998:
[----:B------:R-:W-:Y:S01]  /*5030*/  ISETP.GE.AND P2, PT, R74, R52, PT ;  /* 0x000000344a00720c */ /* 0x000fe20003f46270 */
[----:B------:R-:W-:Y:S04]  /*5040*/  BSSY B0, `(.L_x_4000) ;  /* 0x0000040000007945 */ /* 0x000fe80003800000 */
[----:B------:R-:W-:Y:S08]  /*5050*/  @!P5 BRA `(.L_x_4001) ;  /* 0x0000000000f8d947 */ /* 0x000ff00003800000 */
        /* <DEDUP_REMOVED lines=62> */
.L_x_4001:
[----:B------:R-:W-:Y:S05]  /*5440*/  BSYNC B0 ;  /* 0x0000000000007941 */ /* 0x000fea0003800000 */
.L_x_4000:
        /* <DEDUP_REMOVED lines=67> */
.L_x_4003:
[----:B------:R-:W-:Y:S05]  /*5880*/  BSYNC B0 ;  /* 0x0000000000007941 */ /* 0x000fea0003800000 */
.L_x_4002:
        /* <DEDUP_REMOVED lines=58> */
.L_x_4005:
[----:B------:R-:W-:Y:S05]  /*5c30*/  BSYNC B0 ;  /* 0x0000000000007941 */ /* 0x000fea0003800000 */
.L_x_4004:
        /* <DEDUP_REMOVED lines=67> */
.L_x_4007:
[----:B------:R-:W-:Y:S05]  /*6070*/  BSYNC B0 ;  /* 0x0000000000007941 */ /* 0x000fea0003800000 */
.L_x_4006:
        /* <DEDUP_REMOVED lines=65> */
.L_x_4009:
[----:B------:R-:W-:Y:S05]  /*6490*/  BSYNC B0 ;  /* 0x0000000000007941 */ /* 0x000fea0003800000 */
.L_x_4008:
        /* <DEDUP_REMOVED lines=70> */
.L_x_4011:
[----:B------:R-:W-:Y:S05]  /*6900*/  BSYNC B0 ;  /* 0x0000000000007941 */ /* 0x000fea0003800000 */
.L_x_4010:
[----:B------:R-:W-:Y:S04]  /*6910*/  BSSY B0, `(.L_x_4012) ;  /* 0x0000040000007945 */ /* 0x000fe80003800000 */
        /* <DEDUP_REMOVED lines=63> */
.L_x_4013:
[----:B------:R-:W-:Y:S05]  /*6d10*/  BSYNC B0 ;  /* 0x0000000000007941 */ /* 0x000fea0003800000 */
.L_x_4012:
        /* <DEDUP_REMOVED lines=64> */
.L_x_4015:
[----:B------:R-:W-:Y:S05]  /*7120*/  BSYNC B0 ;  /* 0x0000000000007941 */ /* 0x000fea0003800000 */
.L_x_4014:
        /* <DEDUP_REMOVED lines=64> */
.L_x_4017:
[----:B------:R-:W-:Y:S05]  /*7530*/  BSYNC B0 ;  /* 0x0000000000007941 */ /* 0x000fea0003800000 */
.L_x_4016:
        /* <DEDUP_REMOVED lines=64> */
.L_x_4019:
[----:B------:R-:W-:Y:S05]  /*7940*/  BSYNC B0 ;  /* 0x0000000000007941 */ /* 0x000fea0003800000 */
.L_x_4018:
        /* <DEDUP_REMOVED lines=11> */
.L_x_3987:
        /* <DEDUP_REMOVED lines=93> */
.L_x_4024:
[----:B------:R-:W-:Y:S05]  /*7fd0*/  BSYNC B0 ;  /* 0x0000000000007941 */ /* 0x000fea0003800000 */
.L_x_4023:
[----:B-----5:R2:W-:Y:S02]  /*7fe0*/  ST.E.128 desc[UR6][R42.64], R32 ;  /* 0x000000202a007985 */ /* 0x0205e4000c101d06 */
.L_x_4022:
[----:B------:R-:W-:Y:S05]  /*7ff0*/  BSYNC B1 ;  /* 0x0000000000017941 */ /* 0x000fea0003800000 */
.L_x_4021:
        /* <DEDUP_REMOVED lines=93> */
.L_x_4028:
[----:B------:R-:W-:Y:S05]  /*85d0*/  BSYNC B0 ;  /* 0x0000000000007941 */ /* 0x000fea0003800000 */
.L_x_4027:
[----:B-----5:R3:W-:Y:S02]  /*85e0*/  ST.E.128 desc[UR6][R42.64], R32 ;  /* 0x000000202a007985 */ /* 0x0207e4000c101d06 */
.L_x_4026:
[----:B------:R-:W-:Y:S05]  /*85f0*/  BSYNC B1 ;  /* 0x0000000000017941 */ /* 0x000fea0003800000 */
.L_x_4025:
        /* <DEDUP_REMOVED lines=93> */
.L_x_4032:
[----:B------:R-:W-:Y:S05]  /*8bd0*/  BSYNC B0 ;  /* 0x0000000000007941 */ /* 0x000fea0003800000 */
.L_x_4031:
[----:B-----5:R4:W-:Y:S02]  /*8be0*/  ST.E.128 desc[UR6][R42.64], R32 ;  /* 0x000000202a007985 */ /* 0x0209e4000c101d06 */
.L_x_4030:
[----:B------:R-:W-:Y:S05]  /*8bf0*/  BSYNC B1 ;  /* 0x0000000000017941 */ /* 0x000fea0003800000 */
.L_x_4029:
        /* <DEDUP_REMOVED lines=100> */
.L_x_4036:
[----:B------:R-:W-:Y:S05]  /*9240*/  BSYNC B0 ;  /* 0x0000000000007941 */ /* 0x000fea0003800000 */
.L_x_4035:
[----:B-----5:R2:W-:Y:S02]  /*9250*/  ST.E.128 desc[UR6][R42.64], R32 ;  /* 0x000000202a007985 */ /* 0x0205e4000c101d06 */
.L_x_4034:
[----:B------:R-:W-:Y:S05]  /*9260*/  BSYNC B1 ;  /* 0x0000000000017941 */ /* 0x000fea0003800000 */
.L_x_4033:
        /* <DEDUP_REMOVED lines=93> */
.L_x_4040:
[----:B------:R-:W-:Y:S05]  /*9840*/  BSYNC B0 ;  /* 0x0000000000007941 */ /* 0x000fea0003800000 */
.L_x_4039:
[----:B-----5:R2:W-:Y:S02]  /*9850*/  ST.E.128 desc[UR6][R42.64], R32 ;  /* 0x000000202a007985 */ /* 0x0205e4000c101d06 */
.L_x_4038:
[----:B------:R-:W-:Y:S05]  /*9860*/  BSYNC B1 ;  /* 0x0000000000017941 */ /* 0x000fea0003800000 */
.L_x_4037:
        /* <DEDUP_REMOVED lines=100> */
.L_x_4044:
[----:B------:R-:W-:Y:S05]  /*9eb0*/  BSYNC B0 ;  /* 0x0000000000007941 */ /* 0x000fea0003800000 */
.L_x_4043:
[----:B-----5:R2:W-:Y:S02]  /*9ec0*/  ST.E.128 desc[UR6][R42.64], R32 ;  /* 0x000000202a007985 */ /* 0x0205e4000c101d06 */
.L_x_4042:
[----:B------:R-:W-:Y:S05]  /*9ed0*/  BSYNC B1 ;  /* 0x0000000000017941 */ /* 0x000fea0003800000 */
.L_x_4041:
        /* <DEDUP_REMOVED lines=100> */
.L_x_4048:
[----:B------:R-:W-:Y:S05]  /*a520*/  BSYNC B0 ;  /* 0x0000000000007941 */ /* 0x000fea0003800000 */
.L_x_4047:
[----:B-----5:R2:W-:Y:S02]  /*a530*/  ST.E.128 desc[UR6][R42.64], R32 ;  /* 0x000000202a007985 */ /* 0x0205e4000c101d06 */
.L_x_4046:
[----:B------:R-:W-:Y:S05]  /*a540*/  BSYNC B1 ;  /* 0x0000000000017941 */ /* 0x000fea0003800000 */
.L_x_4045:
        /* <DEDUP_REMOVED lines=100> */
.L_x_4052:
[----:B------:R-:W-:Y:S05]  /*ab90*/  BSYNC B0 ;  /* 0x0000000000007941 */ /* 0x000fea0003800000 */
.L_x_4051:
[----:B-----5:R2:W-:Y:S02]  /*aba0*/  ST.E.128 desc[UR6][R42.64], R32 ;  /* 0x000000202a007985 */ /* 0x0205e4000c101d06 */
.L_x_4050:
[----:B------:R-:W-:Y:S05]  /*abb0*/  BSYNC B1 ;  /* 0x0000000000017941 */ /* 0x000fea0003800000 */
.L_x_4049:
        /* <DEDUP_REMOVED lines=93> */
.L_x_4056:
[----:B------:R-:W-:Y:S05]  /*b190*/  BSYNC B0 ;  /* 0x0000000000007941 */ /* 0x000fea0003800000 */
.L_x_4055:
[----:B-----5:R2:W-:Y:S02]  /*b1a0*/  ST.E.128 desc[UR6][R42.64], R32 ;  /* 0x000000202a007985 */ /* 0x0205e4000c101d06 */
.L_x_4054:
[----:B------:R-:W-:Y:S05]  /*b1b0*/  BSYNC B1 ;  /* 0x0000000000017941 */ /* 0x000fea0003800000 */
.L_x_4053:
        /* <DEDUP_REMOVED lines=100> */
.L_x_4060:
[----:B------:R-:W-:Y:S05]  /*b800*/  BSYNC B0 ;  /* 0x0000000000007941 */ /* 0x000fea0003800000 */
.L_x_4059:
[----:B-----5:R2:W-:Y:S02]  /*b810*/  ST.E.128 desc[UR6][R42.64], R32 ;  /* 0x000000202a007985 */ /* 0x0205e4000c101d06 */
.L_x_4058:
[----:B------:R-:W-:Y:S05]  /*b820*/  BSYNC B1 ;  /* 0x0000000000017941 */ /* 0x000fea0003800000 */
.L_x_4057:
        /* <DEDUP_REMOVED lines=100> */
.L_x_4064:
[----:B------:R-:W-:Y:S05]  /*be70*/  BSYNC B0 ;  /* 0x0000000000007941 */ /* 0x000fea0003800000 */
.L_x_4063:
[----:B-----5:R2:W-:Y:S02]  /*be80*/  ST.E.128 desc[UR6][R42.64], R32 ;  /* 0x000000202a007985 */ /* 0x0205e4000c101d06 */
.L_x_4062:
[----:B------:R-:W-:Y:S05]  /*be90*/  BSYNC B1 ;  /* 0x0000000000017941 */ /* 0x000fea0003800000 */
.L_x_4061:
        /* <DEDUP_REMOVED lines=100> */
.L_x_4068:
[----:B------:R-:W-:Y:S05]  /*c4e0*/  BSYNC B0 ;  /* 0x0000000000007941 */ /* 0x000fea0003800000 */
.L_x_4067:
[----:B-----5:R2:W-:Y:S02]  /*c4f0*/  ST.E.128 desc[UR6][R42.64], R32 ;  /* 0x000000202a007985 */ /* 0x0205e4000c101d06 */
.L_x_4066:
[----:B------:R-:W-:Y:S05]  /*c500*/  BSYNC B1 ;  /* 0x0000000000017941 */ /* 0x000fea0003800000 */
.L_x_4065:
        /* <DEDUP_REMOVED lines=100> */
.L_x_4072:
[----:B------:R-:W-:Y:S05]  /*cb50*/  BSYNC B0 ;  /* 0x0000000000007941 */ /* 0x000fea0003800000 */
.L_x_4071:
[----:B-----5:R2:W-:Y:S02]  /*cb60*/  ST.E.128 desc[UR6][R42.64], R32 ;  /* 0x000000202a007985 */ /* 0x0205e4000c101d06 */
.L_x_4070:
[----:B------:R-:W-:Y:S05]  /*cb70*/  BSYNC B1 ;  /* 0x0000000000017941 */ /* 0x000fea0003800000 */
.L_x_4069:
        /* <DEDUP_REMOVED lines=100> */
.L_x_4076:
[----:B------:R-:W-:Y:S05]  /*d1c0*/  BSYNC B0 ;  /* 0x0000000000007941 */ /* 0x000fea0003800000 */
.L_x_4075:
[----:B-----5:R2:W-:Y:S02]  /*d1d0*/  ST.E.128 desc[UR6][R42.64], R32 ;  /* 0x000000202a007985 */ /* 0x0205e4000c101d06 */
.L_x_4074:
[----:B------:R-:W-:Y:S05]  /*d1e0*/  BSYNC B1 ;  /* 0x0000000000017941 */ /* 0x000fea0003800000 */
.L_x_4073:
        /* <DEDUP_REMOVED lines=100> */
.L_x_4080:
[----:B------:R-:W-:Y:S05]  /*d830*/  BSYNC B0 ;  /* 0x0000000000007941 */ /* 0x000fea0003800000 */
.L_x_4079:
[----:B-----5:R2:W-:Y:S02]  /*d840*/  ST.E.128 desc[UR6][R42.64], R32 ;  /* 0x000000202a007985 */ /* 0x0205e4000c101d06 */
.L_x_4078:
[----:B------:R-:W-:Y:S05]  /*d850*/  BSYNC B1 ;  /* 0x0000000000017941 */ /* 0x000fea0003800000 */
.L_x_4077:
        /* <DEDUP_REMOVED lines=100> */
.L_x_4084:
[----:B------:R-:W-:Y:S05]  /*dea0*/  BSYNC B0 ;  /* 0x0000000000007941 */ /* 0x000fea0003800000 */
.L_x_4083:
[----:B-----5:R2:W-:Y:S02]  /*deb0*/  ST.E.128 desc[UR6][R34.64], R8 ;  /* 0x0000000822007985 */ /* 0x0205e4000c101d06 */
.L_x_4082:
[----:B------:R-:W-:Y:S05]  /*dec0*/  BSYNC B1 ;  /* 0x0000000000017941 */ /* 0x000fea0003800000 */
.L_x_4081:
        /* <DEDUP_REMOVED lines=11> */
.L_x_3986:
[----:B------:R-:W-:Y:S01]  /*df80*/  @P0 IMAD.MOV.U32 R2, RZ, RZ, R57 ;  /* 0x000000ffff020224 */ /* 0x000fe200078e0039 */
[----:B------:R-:W-:Y:S01]  /*df90*/  @P0 MOV R4, R54 ;  /* 0x0000003600040202 */ /* 0x000fe20000000f00 */
[----:B------:R-:W-:Y:S01]  /*dfa0*/  @P0 IMAD.MOV.U32 R3, RZ, RZ, R56 ;  /* 0x000000ffff030224 */ /* 0x000fe200078e0038 */
[C---:B------:R-:W-:Y:S01]  /*dfb0*/  ISETP.GE.AND P1, PT, R69.reuse, R52, PT ;  /* 0x000000344500720c */ /* 0x040fe20003f26270 */
[----:B------:R-:W-:Y:S03]  /*dfc0*/  @P0 IMAD.MOV.U32 R5, RZ, RZ, R55 ;  /* 0x000000ffff050224 */ /* 0x000fe600078e0037 */
[----:B------:R1:W2:Y:S01]  /*dfd0*/  @P0 LD.E.128 R8, desc[UR6][R2.64] ;  /* 0x0000000602080980 */ /* 0x0002a2000c101d00 */
[----:B------:R-:W-:Y:S11]  /*dfe0*/  ISETP.GE.AND P1, PT, R69, R53, !P1 ;  /* 0x000000354500720c */ /* 0x000ff60004f26270 */
[----:B------:R-:W-:Y:S02]  /*dff0*/  @!UPT UIADD3 URZ, URZ, URZ, URZ ;  /* 0x0000003f3f3ff290 */ /* 0x000fe4000fffe03f */
[C---:B-1----:R-:W-:Y:S04]  /*e000*/  @P1 LEA R2, P2, R205.reuse, R57, 0x1 ;  /* 0x00000039cd021211 */ /* 0x042fe800078408ff */
[----:B------:R-:W-:Y:S01]  /*e010*/  @P1 LEA.HI.X R3, R205, R56, R225, 0x1, P2 ;  /* 0x00000038cd031211 */ /* 0x000fe200010f0ce1 */
[----:B--2---:R1:W-:Y:S01]  /*e020*/  @P0 ST.E.128 desc[UR6][R4.64], R8 ;  /* 0x0000000804000985 */ /* 0x0043e2000c101d06 */
[C---:B------:R-:W-:Y:S04]  /*e030*/  ISETP.GE.AND P0, PT, R68.reuse, R52, PT ;  /* 0x000000344400720c */ /* 0x040fe80003f06270 */
[----:B------:R-:W-:Y:S01]  /*e040*/  ISETP.GE.AND P0, PT, R68, R53, !P0 ;  /* 0x000000354400720c */ /* 0x000fe20004706270 */
[----:B-1----:R1:W2:Y:S01]  /*e050*/  @P1 LD.E.128 R8, desc[UR6][R2.64] ;  /* 0x0000000602081980 */ /* 0x0022a2000c101d00 */
[C---:B------:R-:W-:Y:S04]  /*e060*/  @P1 LEA R4, P3, R88.reuse, R54, 0x1 ;  /* 0x0000003658041211 */ /* 0x040fe800078608ff */
[----:B------:R-:W-:Y:S07]  /*e070*/  @P1 LEA.HI.X R5, R88, R55, R107, 0x1, P3 ;  /* 0x0000003758051211 */ /* 0x000fee00018f0c6b */
        /* <DEDUP_REMOVED lines=18> */
[----:B-1----:R1:W2:Y:S11]  /*e1a0*/  @P1 LD.E.128 R8, desc[UR6][R2.64] ;  /* 0x0000000602081980 */ /* 0x0022b6000c101d00 */
[----:B------:R-:W-:Y:S01]  /*e1b0*/  @!UPT UIADD3 URZ, URZ, URZ, URZ ;  /* 0x0000003f3f3ff290 */ /* 0x000fe2000fffe03f */
[C---:B------:R-:W-:Y:S04]  /*e1c0*/  @P0 LEA R4, P2, R203.reuse, R57, 0x1 ;  /* 0x00000039cb040211 */ /* 0x040fe800078408ff */
[----:B------:R-:W-:Y:S01]  /*e1d0*/  @P0 LEA.HI.X R5, R203, R56, R223, 0x1, P2 ;  /* 0x00000038cb050211 */ /* 0x000fe200010f0cdf */
[----:B-1----:R-:W-:Y:S01]  /*e1e0*/  @P1 IMAD.MOV.U32 R2, RZ, RZ, R54 ;  /* 0x000000ffff021224 */ /* 0x002fe200078e0036 */
[----:B------:R-:W-:Y:S03]  /*e1f0*/  @P1 MOV R3, R55 ;  /* 0x0000003700031202 */ /* 0x000fe60000000f00 */
[----:B------:R-:W-:Y:S04]  /*e200*/  @P1 IMAD.WIDE.U32 R2, R58, 0x60, R2 ;  /* 0x000000603a021825 */ /* 0x000fe800078e0002 */
[----:B------:R-:W-:Y:S05]  /*e210*/  @P1 IMAD.IADD R3, R3, 0x1, R0 ;  /* 0x0000000103031824 */ /* 0x000fea00078e0200 */
[----:B--2---:R1:W-:Y:S01]  /*e220*/  @P1 ST.E.128 desc[UR6][R2.64], R8 ;  /* 0x0000000802001985 */ /* 0x0043e2000c101d06 */
[C---:B------:R-:W-:Y:S04]  /*e230*/  ISETP.GE.AND P1, PT, R79.reuse, R52, PT ;  /* 0x000000344f00720c */ /* 0x040fe80003f26270 */
[----:B------:R-:W-:Y:S11]  /*e240*/  ISETP.GE.AND P1, PT, R79, R53, !P1 ;  /* 0x000000354f00720c */ /* 0x000ff60004f26270 */
[----:B------:R-:W-:Y:S02]  /*e250*/  @!UPT UIADD3 URZ, URZ, URZ, URZ ;  /* 0x0000003f3f3ff290 */ /* 0x000fe4000fffe03f */
[----:B------:R-:W-:Y:S02]  /*e260*/  @P1 IMAD R0, R51, 0xa0, RZ ;  /* 0x000000a033001824 */ /* 0x000fe400078e02ff */
[----:B-1----:R-:W-:Y:S01]  /*e270*/  @P1 IMAD.MOV.U32 R3, RZ, RZ, R56 ;  /* 0x000000ffff031224 */ /* 0x002fe200078e0038 */
[----:B------:R1:W2:Y:S01]  /*e280*/  @P0 LD.E.128 R8, desc[UR6][R4.64] ;  /* 0x0000000604080980 */ /* 0x0002a2000c101d00 */
[----:B------:R-:W-:Y:S05]  /*e290*/  @P1 MOV R2, R57 ;  /* 0x0000003900021202 */ /* 0x000fea0000000f00 */
[----:B------:R-:W-:Y:S05]  /*e2a0*/  @P1 IMAD.WIDE.U32 R2, R50, 0xa0, R2 ;  /* 0x000000a032021825 */ /* 0x000fea00078e0002 */
[----:B------:R-:W-:Y:S01]  /*e2b0*/  @P1 IADD3 R3, R3, R0, RZ ;  /* 0x0000000003031210 */ /* 0x000fe20007ffe0ff */
[----:B------:R-:W-:Y:S01]  /*e2c0*/  @P1 IMAD R0, R59, 0xa0, RZ ;  /* 0x000000a03b001824 */ /* 0x000fe200078e02ff */
[C---:B-1----:R-:W-:Y:S04]  /*e2d0*/  @P0 LEA R4, P2, R84.reuse, R54, 0x1 ;  /* 0x0000003654040211 */ /* 0x042fe800078408ff */
[----:B------:R-:W-:Y:S05]  /*e2e0*/  @P0 LEA.HI.X R5, R84, R55, R105, 0x1, P2 ;  /* 0x0000003754050211 */ /* 0x000fea00010f0c69 */
[----:B--2---:R1:W-:Y:S01]  /*e2f0*/  @P0 ST.E.128 desc[UR6][R4.64], R8 ;  /* 0x0000000804000985 */ /* 0x0043e2000c101d06 */
[C---:B------:R-:W-:Y:S04]  /*e300*/  ISETP.GE.AND P0, PT, R78.reuse, R52, PT ;  /* 0x000000344e00720c */ /* 0x040fe80003f06270 */
[----:B------:R-:W-:Y:S11]  /*e310*/  ISETP.GE.AND P0, PT, R78, R53, !P0 ;  /* 0x000000354e00720c */ /* 0x000ff60004706270 */
[----:B------:R-:W-:Y:S02]  /*e320*/  @!UPT UIADD3 URZ, URZ, URZ, URZ ;  /* 0x0000003f3f3ff290 */ /* 0x000fe4000fffe03f */
[----:B------:R-:W-:Y:S02]  /*e330*/  @P0 IMAD R6, R51, 0xc0, RZ ;  /* 0x000000c033060824 */ /* 0x000fe400078e02ff */
[----:B-1----:R-:W-:Y:S01]  /*e340*/  @P1 IMAD.MOV.U32 R4, RZ, RZ, R54 ;  /* 0x000000ffff041224 */ /* 0x002fe200078e0036 */
[----:B------:R1:W2:Y:S01]  /*e350*/  @P1 LD.E.128 R8, desc[UR6][R2.64] ;  /* 0x0000000602081980 */ /* 0x0002a2000c101d00 */
[----:B------:R-:W-:Y:S03]  /*e360*/  @P1 MOV R5, R55 ;  /* 0x0000003700051202 */ /* 0x000fe60000000f00 */
[----:B------:R-:W-:Y:S04]  /*e370*/  @P1 IMAD.WIDE.U32 R4, R58, 0xa0, R4 ;  /* 0x000000a03a041825 */ /* 0x000fe800078e0004 */
        /* <DEDUP_REMOVED lines=127> */
[-C--:B------:R-:W-:Y:S03]  /*eb70*/  @P0 MOV R5, R55.reuse ;  /* 0x0000003700050202 */ /* 0x080fe60000000f00 */
[----:B------:R-:W-:Y:S04]  /*eb80*/  @P0 IMAD.WIDE.U32 R4, R58, 0x1c0, R4 ;  /* 0x000001c03a040825 */ /* 0x000fe800078e0004 */
[----:B------:R-:W-:Y:S02]  /*eb90*/  @P0 IMAD.IADD R5, R5, 0x1, R0 ;  /* 0x0000000105050824 */ /* 0x000fe400078e0200 */
[----:B------:R-:W-:Y:S02]  /*eba0*/  @P1 IMAD R0, R59, 0x1e0, RZ ;  /* 0x000001e03b001824 */ /* 0x000fe400078e02ff */
[----:B-1----:R-:W-:Y:S01]  /*ebb0*/  @P1 IMAD.MOV.U32 R2, RZ, RZ, R57 ;  /* 0x000000ffff021224 */ /* 0x002fe200078e0039 */
[----:B------:R-:W-:Y:S03]  /*ebc0*/  @P1 MOV R3, R56 ;  /* 0x0000003800031202 */ /* 0x000fe60000000f00 */
[----:B------:R-:W-:Y:S05]  /*ebd0*/  @P1 IMAD.WIDE.U32 R2, R50, 0x1e0, R2 ;  /* 0x000001e032021825 */ /* 0x000fea00078e0002 */
[----:B------:R-:W-:Y:S01]  /*ebe0*/  @P1 IADD3 R3, R3, R6, RZ ;  /* 0x0000000603031210 */ /* 0x000fe20007ffe0ff */
[----:B--2---:R1:W-:Y:S05]  /*ebf0*/  @P0 ST.E.128 desc[UR6][R4.64], R8 ;  /* 0x0000000804000985 */ /* 0x0043ea000c101d06 */
[----:B-1----:R1:W2:Y:S02]  /*ec00*/  @P1 LD.E.128 R4, desc[UR6][R2.64] ;  /* 0x0000000602041980 */ /* 0x0022a4000c101d00 */
[----:B-1----:R-:W-:Y:S01]  /*ec10*/  @P1 IMAD.MOV.U32 R2, RZ, RZ, R54 ;  /* 0x000000ffff021224 */ /* 0x002fe200078e0036 */
[----:B------:R-:W-:Y:S03]  /*ec20*/  @P1 MOV R3, R55 ;  /* 0x0000003700031202 */ /* 0x000fe60000000f00 */
[----:B------:R-:W-:Y:S04]  /*ec30*/  @P1 IMAD.WIDE.U32 R2, R58, 0x1e0, R2 ;  /* 0x000001e03a021825 */ /* 0x000fe800078e0002 */
[----:B------:R-:W-:Y:S05]  /*ec40*/  @P1 IMAD.IADD R3, R3, 0x1, R0 ;  /* 0x0000000103031824 */ /* 0x000fea00078e0200 */
[----:B--2---:R1:W-:Y:S02]  /*ec50*/  @P1 ST.E.128 desc[UR6][R2.64], R4 ;  /* 0x0000000402001985 */ /* 0x0043e4000c101d06 */
.L_x_4020:
[----:B------:R-:W-:Y:S05]  /*ec60*/  BSYNC B2 ;  /* 0x0000000000027941 */ /* 0x000fea0003800000 */
.L_x_3985:
        /* <DEDUP_REMOVED lines=92> */
.L_x_4086:
        /* <DEDUP_REMOVED lines=12> */
.L_x_4087:
[----:B------:R-:W-:Y:S05]  /*f2f0*/  BSYNC B0 ;  /* 0x0000000000007941 */ /* 0x000fea0003800000 */
.L_x_4085:
[----:B------:R-:W-:Y:S04]  /*f300*/  IADD3 R23, R23, -0x1, RZ ;  /* 0xffffffff17177810 */ /* 0x000fe80007ffe0ff */
[----:B------:R-:W-:Y:S11]  /*f310*/  ISETP.GT.AND P0, PT, R23, R108, PT ;  /* 0x0000006c1700720c */ /* 0x000ff60003f04270 */
[----:B------:R-:W-:Y:S02]  /*f320*/  @!UPT UIADD3 URZ, URZ, URZ, URZ ;  /* 0x0000003f3f3ff290 */ /* 0x000fe4000fffe03f */
[----:B------:R-:W-:Y:S05]  /*f330*/  @P0 BRA `(.L_x_4088) ;  /* 0xffffff3c001c0947 */ /* 0x000fea000383ffff */
.L_x_3984:
[----:B------:R-:W-:Y:S05]  /*f340*/  WARPSYNC.ALL ;  /* 0x0000000000007948 */ /* 0x000fea0003800000 */
[----:B------:R-:W-:Y:S06]  /*f350*/  BAR.SYNC.DEFER_BLOCKING 0x0 ;  /* 0x0000000000007b1d */ /* 0x000fec0000010000 */
[----:B------:R-:W5:Y:S02]  /*f360*/  LD.E R39, desc[UR6][R26.64+0xd0] ;  /* 0x0000d0061a277980 */ /* 0x000f64000c101900 */
[----:B------:R-:W4:Y:S01]  /*f370*/  S2UR UR4, SR_CgaCtaId ;  /* 0x00000000000479c3 */ /* 0x000f220000008800 */
[----:B------:R-:W-:Y:S01]  /*f380*/  UMOV UR5, 0x400 ;  /* 0x0000040000057882 */ /* 0x000fe20000000000 */
[----:B------:R-:W-:Y:S01]  /*f390*/  BSSY B2, `(.L_x_4089) ;  /* 0x00002ac000027945 */ /* 0x000fe20003800000 */
[C---:B--23--:R-:W-:Y:S01]  /*f3a0*/  SHF.L.U64.HI R6, R158.reuse, 0x4, R159 ;  /* 0x000000049e067819 */ /* 0x04cfe2000001029f */
[----:B------:R-:W-:Y:S01]  /*f3b0*/  IMAD.SHL.U32 R4, R158, 0x10, RZ ;  /* 0x000000109e047824 */ /* 0x000fe200078e00ff */
[----:B----4-:R-:W-:-:S06]  /*f3c0*/  ULEA UR4, UR4, UR5, 0x18 ;  /* 0x0000000504047291 */ /* 0x010fcc000f8ec03f */
[----:B------:R-:W-:Y:S02]  /*f3d0*/  LEA R233, R233, UR4, 0x1 ;  /* 0x00000004e9e97c11 */ /* 0x000fe4000f8e08ff */
[----:B-----5:R-:W-:-:S13]  /*f3e0*/  ISETP.NE.AND P0, PT, R39, RZ, PT ;  /* 0x000000ff2700720c */ /* 0x020fda0003f05270 */
[----:B------:R-:W-:Y:S05]  /*f3f0*/  @!P0 BRA `(.L_x_4090) ;  /* 0x0000002800108947 */ /* 0x000fea0003800000 */
[----:B------:R-:W2:Y:S04]  /*f400*/  LD.E.64 R2, desc[UR6][R26.64+0xf0] ;  /* 0x0000f0061a027980 */ /* 0x000ea8000c101b00 */
[----:B-1----:R-:W3:Y:S04]  /*f410*/  LDL R0, [R1+0x20] ;  /* 0x0000200001007983 */ /* 0x002ee80000100800 */
        /* <DEDUP_REMOVED lines=14> */
[----:B------:R-:W-:Y:S02]  /*f500*/  LEA R46, P0, R5, R156, 0x1 ;  /* 0x0000009c052e7211 */ /* 0x000fe400078008ff */
        /* <DEDUP_REMOVED lines=39> */
[----:B------:R-:W-:Y:S02]  /*f780*/  IMAD.X R3, R29, 0x1, R0, P0 ;  /* 0x000000011d037824 */ /* 0x000fe400000e0600 */
[----:B------:R1:W2:Y:S04]  /*f790*/  LD.E.64 R10, desc[UR6][R8.64] ;  /* 0x00000006080a7980 */ /* 0x0002a8000c101b00 */
[----:B------:R3:W4:Y:S01]  /*f7a0*/  LD.E.64 R14, desc[UR6][R2.64] ;  /* 0x00000006020e7980 */ /* 0x000722000c101b00 */
[----:B------:R-:W-:Y:S02]  /*f7b0*/  LOP3.LUT R0, R7, 0xffff0000, RZ, 0xc0, !PT ;  /* 0xffff000007007812 */ /* 0x000fe400078ec0ff */
[C---:B-1----:R-:W-:Y:S02]  /*f7c0*/  SHF.L.U32 R8, R5.reuse, 0x10, RZ ;  /* 0x0000001005087819 */ /* 0x042fe400000006ff */
[----:B---3--:R-:W-:-:S02]  /*f7d0*/  LOP3.LUT R3, R5, 0xffff0000, RZ, 0xc0, !PT ;  /* 0xffff000005037812 */ /* 0x008fc400078ec0ff */
[----:B------:R-:W-:Y:S01]  /*f7e0*/  SHF.L.U32 R2, R7, 0x10, RZ ;  /* 0x0000001007027819 */ /* 0x000fe200000006ff */
[C---:B------:R-:W-:Y:S01]  /*f7f0*/  IMAD.U32 R5, R6.reuse, 0x10000, RZ ;  /* 0x0001000006057824 */ /* 0x040fe200078e00ff */
[----:B------:R-:W-:Y:S01]  /*f800*/  LOP3.LUT R6, R6, 0xffff0000, RZ, 0xc0, !PT ;  /* 0xffff000006067812 */ /* 0x000fe200078ec0ff */
[C---:B------:R-:W-:Y:S01]  /*f810*/  IMAD.U32 R9, R4.reuse, 0x10000, RZ ;  /* 0x0001000004097824 */ /* 0x040fe200078e00ff */
[----:B------:R-:W-:Y:S02]  /*f820*/  LOP3.LUT R4, R4, 0xffff0000, RZ, 0xc0, !PT ;  /* 0xffff000004047812 */ /* 0x000fe400078ec0ff */
[----:B--2---:R-:W-:Y:S02]  /*f830*/  LOP3.LUT R17, R10, 0xffff0000, RZ, 0xc0, !PT ;  /* 0xffff00000a117812 */ /* 0x004fe400078ec0ff */
[----:B------:R-:W-:Y:S02]  /*f840*/  LOP3.LUT R20, R11, 0xffff0000, RZ, 0xc0, !PT ;  /* 0xffff00000b147812 */ /* 0x000fe400078ec0ff */
[----:B----4-:R-:W-:-:S02]  /*f850*/  LOP3.LUT R18, R14, 0xffff0000, RZ, 0xc0, !PT ;  /* 0xffff00000e127812 */ /* 0x010fc400078ec0ff */
[----:B------:R-:W-:Y:S01]  /*f860*/  LOP3.LUT R22, R15, 0xffff0000, RZ, 0xc0, !PT ;  /* 0xffff00000f167812 */ /* 0x000fe200078ec0ff */
[CC--:B------:R-:W-:Y:S02]  /*f870*/  FMUL.FTZ R7, R3.reuse, R17.reuse ;  /* 0x0000001103077220 */ /* 0x0c0fe40000410000 */
        /* <DEDUP_REMOVED lines=9> */
[C---:B------:R-:W-:Y:S01]  /*f910*/  FFMA.FTZ R7, R2.reuse, R22, R0 ;  /* 0x0000001602077223 */ /* 0x040fe20000010000 */
[----:B------:R-:W-:Y:S01]  /*f920*/  FFMA.FTZ R8, R2, R20, -R3 ;  /* 0x0000001402087223 */ /* 0x000fe20000010803 */
[----:B------:R-:W-:Y:S01]  /*f930*/  FMUL.FTZ R0, R6, R15 ;  /* 0x0000000f06007220 */ /* 0x000fe20000410000 */
[C---:B------:R-:W-:Y:S01]  /*f940*/  FMUL.FTZ R3, R4.reuse, R14 ;  /* 0x0000000e04037220 */ /* 0x040fe20000410000 */
[-C--:B------:R-:W-:Y:S01]  /*f950*/  FMUL.FTZ R2, R4, R10.reuse ;  /* 0x0000000a04027220 */ /* 0x080fe20000410000 */
[-C--:B------:R-:W-:Y:S01]  /*f960*/  FMUL.FTZ R6, R6, R11.reuse ;  /* 0x0000000b06067220 */ /* 0x080fe20000410000 */
[----:B------:R-:W-:Y:S01]  /*f970*/  FFMA.FTZ R0, R5, R11, -R0 ;  /* 0x0000000b05007223 */ /* 0x000fe20000010800 */
[C---:B------:R-:W-:Y:S01]  /*f980*/  FFMA.FTZ R3, R9.reuse, R10, -R3 ;  /* 0x0000000a09037223 */ /* 0x040fe20000010803 */
[----:B------:R-:W-:Y:S01]  /*f990*/  FFMA.FTZ R2, R9, R14, R2 ;  /* 0x0000000e09027223 */ /* 0x000fe20000010002 */
[----:B------:R-:W-:Y:S01]  /*f9a0*/  FFMA.FTZ R6, R5, R15, R6 ;  /* 0x0000000f05067223 */ /* 0x000fe20000010006 */
[----:B------:R-:W-:-:S02]  /*f9b0*/  F2FP.BF16.F32.PACK_AB R5, R16, R17 ;  /* 0x000000111005723e */ /* 0x000fc400000010ff */
[----:B------:R-:W-:Y:S02]  /*f9c0*/  F2FP.BF16.F32.PACK_AB R7, R7, R8 ;  /* 0x000000080707723e */ /* 0x000fe400000010ff */
[----:B------:R-:W-:Y:S02]  /*f9d0*/  F2FP.BF16.F32.PACK_AB R4, R2, R3 ;  /* 0x000000030204723e */ /* 0x000fe400000010ff */
[----:B------:R-:W-:Y:S02]  /*f9e0*/  F2FP.BF16.F32.PACK_AB R6, R6, R0 ;  /* 0x000000000606723e */ /* 0x000fe400000010ff */
.L_x_4095:
[----:B------:R-:W-:Y:S05]  /*f9f0*/  BSYNC B0 ;  /* 0x0000000000007941 */ /* 0x000fea0003800000 */
.L_x_4094:
[----:B-----5:R2:W-:Y:S02]  /*fa00*/  STS.128 [R233], R4 ;  /* 0x00000004e9007388 */ /* 0x0205e40000000c00 */
.L_x_4093:
[----:B------:R-:W-:Y:S05]  /*fa10*/  BSYNC B1 ;  /* 0x0000000000017941 */ /* 0x000fea0003800000 */
.L_x_4092:
        /* <DEDUP_REMOVED lines=14> */
[----:B-1----:R-:W-:-:S03]  /*fb00*/  IADD3 R8, P1, R30, R3, RZ ;  /* 0x000000031e087210 */ /* 0x002fc60007f3e0ff */
[----:B------:R-:W-:Y:S01]  /*fb10*/  IMAD.X R3, R29, 0x1, R0, P0 ;  /* 0x000000011d037824 */ /* 0x000fe200000e0600 */
[----:B------:R-:W-:-:S04]  /*fb20*/  IADD3.X R9, R31, R0, RZ, P1, !PT ;  /* 0x000000001f097210 */ /* 0x000fc80000ffe4ff */
[----:B------:R1:W3:Y:S04]  /*fb30*/  LD.E.64 R14, desc[UR6][R2.64] ;  /* 0x00000006020e7980 */ /* 0x0002e8000c101b00 */
[----:B------:R4:W2:Y:S01]  /*fb40*/  LD.E.64 R10, desc[UR6][R8.64] ;  /* 0x00000006080a7980 */ /* 0x0008a2000c101b00 */
[----:B------:R-:W-:Y:S02]  /*fb50*/  LOP3.LUT R0, R7, 0xffff0000, RZ, 0xc0, !PT ;  /* 0xffff000007007812 */ /* 0x000fe400078ec0ff */
[----:B-1----:R-:W-:Y:S02]  /*fb60*/  LOP3.LUT R3, R5, 0xffff0000, RZ, 0xc0, !PT ;  /* 0xffff000005037812 */ /* 0x002fe400078ec0ff */
        /* <DEDUP_REMOVED lines=8> */
[C---:B--2---:R-:W-:Y:S01]  /*fbf0*/  LOP3.LUT R17, R10.reuse, 0xffff0000, RZ, 0xc0, !PT ;  /* 0xffff00000a117812 */ /* 0x044fe200078ec0ff */
        /* <DEDUP_REMOVED lines=25> */
.L_x_4099:
[----:B------:R-:W-:Y:S05]  /*fd90*/  BSYNC B0 ;  /* 0x0000000000007941 */ /* 0x000fea0003800000 */
.L_x_4098:
[----:B-----5:R3:W-:Y:S02]  /*fda0*/  STS.128 [R233+0x800], R4 ;  /* 0x00080004e9007388 */ /* 0x0207e40000000c00 */
.L_x_4097:
[----:B------:R-:W-:Y:S05]  /*fdb0*/  BSYNC B1 ;  /* 0x0000000000017941 */ /* 0x000fea0003800000 */
.L_x_4096:
        /* <DEDUP_REMOVED lines=39> */
[C---:B------:R-:W-:Y:S01]  /*10030*/  FFMA.FTZ R17, R8.reuse, R17, -R16 ;  /* 0x0000001108117223 */ /* 0x040fe20000010810 */
[----:B------:R-:W-:Y:S01]  /*10040*/  SHF.L.U32 R11, R11, 0x10, RZ ;  /* 0x000000100b0b7819 */ /* 0x000fe200000006ff */
        /* <DEDUP_REMOVED lines=15> */
.L_x_4103:
[----:B------:R-:W-:Y:S05]  /*10140*/  BSYNC B0 ;  /* 0x0000000000007941 */ /* 0x000fea0003800000 */
.L_x_4102:
[----:B-----5:R4:W-:Y:S02]  /*10150*/  STS.128 [R233+0x1000], R4 ;  /* 0x00100004e9007388 */ /* 0x0209e40000000c00 */
.L_x_4101:
[----:B------:R-:W-:Y:S05]  /*10160*/  BSYNC B1 ;  /* 0x0000000000017941 */ /* 0x000fea0003800000 */
.L_x_4100:
        /* <DEDUP_REMOVED lines=13> */
[-C--:B-1---5:R-:W-:Y:S02]  /*10240*/  IADD3 R8, P1, R30, R3.reuse, RZ ;  /* 0x000000031e087210 */ /* 0x0a2fe40007f3e0ff */
[----:B------:R-:W-:-:S03]  /*10250*/  IADD3 R2, P0, R28, R3, RZ ;  /* 0x000000031c027210 */ /* 0x000fc60007f1e0ff */
[----:B------:R-:W-:Y:S01]  /*10260*/  IMAD.X R9, R31, 0x1, R0, P1 ;  /* 0x000000011f097824 */ /* 0x000fe200008e0600 */
[----:B------:R-:W-:-:S05]  /*10270*/  IADD3.X R3, R29, R0, RZ, P0, !PT ;  /* 0x000000001d037210 */ /* 0x000fca00007fe4ff */
[----:B------:R1:W3:Y:S04]  /*10280*/  LD.E.64 R12, desc[UR6][R2.64] ;  /* 0x00000006020c7980 */ /* 0x0002e8000c101b00 */
[----:B------:R-:W4:Y:S01]  /*10290*/  LD.E.64 R8, desc[UR6][R8.64] ;  /* 0x0000000608087980 */ /* 0x000f22000c101b00 */
[C---:B------:R-:W-:Y:S01]  /*102a0*/  LOP3.LUT R0, R4.reuse, 0xffff0000, RZ, 0xc0, !PT ;  /* 0xffff000004007812 */ /* 0x040fe200078ec0ff */
[----:B------:R-:W-:Y:S01]  /*102b0*/  IMAD.U32 R10, R4, 0x10000, RZ ;  /* 0x00010000040a7824 */ /* 0x000fe200078e00ff */
[----:B------:R-:W-:Y:S01]  /*102c0*/  SHF.L.U32 R4, R5, 0x10, RZ ;  /* 0x0000001005047819 */ /* 0x000fe200000006ff */
[C---:B------:R-:W-:Y:S01]  /*102d0*/  IMAD.U32 R14, R6.reuse, 0x10000, RZ ;  /* 0x00010000060e7824 */ /* 0x040fe200078e00ff */
[----:B------:R-:W-:Y:S02]  /*102e0*/  LOP3.LUT R11, R6, 0xffff0000, RZ, 0xc0, !PT ;  /* 0xffff0000060b7812 */ /* 0x000fe400078ec0ff */
[----:B------:R-:W-:-:S02]  /*102f0*/  SHF.L.U32 R6, R7, 0x10, RZ ;  /* 0x0000001007067819 */ /* 0x000fc400000006ff */
[----:B-1----:R-:W-:Y:S02]  /*10300*/  LOP3.LUT R2, R5, 0xffff0000, RZ, 0xc0, !PT ;  /* 0xffff000005027812 */ /* 0x002fe400078ec0ff */
[----:B------:R-:W-:Y:S02]  /*10310*/  LOP3.LUT R3, R7, 0xffff0000, RZ, 0xc0, !PT ;  /* 0xffff000007037812 */ /* 0x000fe400078ec0ff */
[C---:B---3--:R-:W-:Y:S02]  /*10320*/  SHF.L.U32 R16, R12.reuse, 0x10, RZ ;  /* 0x000000100c107819 */ /* 0x048fe400000006ff */
[----:B------:R-:W-:Y:S01]  /*10330*/  LOP3.LUT R18, R12, 0xffff0000, RZ, 0xc0, !PT ;  /* 0xffff00000c127812 */ /* 0x000fe200078ec0ff */
[C---:B----4-:R-:W-:Y:S01]  /*10340*/  IMAD.U32 R15, R8.reuse, 0x10000, RZ ;  /* 0x00010000080f7824 */ /* 0x050fe200078e00ff */
[----:B------:R-:W-:Y:S01]  /*10350*/  LOP3.LUT R17, R8, 0xffff0000, RZ, 0xc0, !PT ;  /* 0xffff000008117812 */ /* 0x000fe200078ec0ff */
[----:B------:R-:W-:Y:S02]  /*10360*/  FMUL.FTZ R8, R0, R16 ;  /* 0x0000001000087220 */ /* 0x000fe40000410000 */
[----:B------:R-:W-:Y:S01]  /*10370*/  FMUL.FTZ R5, R2, R18 ;  /* 0x0000001202057220 */ /* 0x000fe20000410000 */
[-C--:B------:R-:W-:Y:S01]  /*10380*/  FMUL.FTZ R0, R0, R15.reuse ;  /* 0x0000000f00007220 */ /* 0x080fe20000410000 */
[----:B------:R-:W-:Y:S01]  /*10390*/  LOP3.LUT R7, R9, 0xffff0000, RZ, 0xc0, !PT ;  /* 0xffff000009077812 */ /* 0x000fe200078ec0ff */
[C---:B------:R-:W-:Y:S01]  /*103a0*/  FFMA.FTZ R12, R10.reuse, R15, -R8 ;  /* 0x0000000f0a0c7223 */ /* 0x040fe20000010808 */
[----:B------:R-:W-:Y:S01]  /*103b0*/  LOP3.LUT R15, R13, 0xffff0000, RZ, 0xc0, !PT ;  /* 0xffff00000d0f7812 */ /* 0x000fe200078ec0ff */
[----:B------:R-:W-:Y:S01]  /*103c0*/  FFMA.FTZ R10, R10, R16, R0 ;  /* 0x000000100a0a7223 */ /* 0x000fe20000010000 */
[-C--:B------:R-:W-:Y:S01]  /*103d0*/  FMUL.FTZ R0, R2, R17.reuse ;  /* 0x0000001102007220 */ /* 0x080fe20000410000 */
[----:B------:R-:W-:Y:S01]  /*103e0*/  FFMA.FTZ R8, R4, R17, -R5 ;  /* 0x0000001104087223 */ /* 0x000fe20000010805 */
[----:B------:R-:W-:Y:S01]  /*103f0*/  SHF.L.U32 R9, R9, 0x10, RZ ;  /* 0x0000001009097819 */ /* 0x000fe200000006ff */
[----:B------:R-:W-:-:S02]  /*10400*/  IMAD.U32 R13, R13, 0x10000, RZ ;  /* 0x000100000d0d7824 */ /* 0x000fc400078e00ff */
[----:B------:R-:W-:Y:S01]  /*10410*/  FFMA.FTZ R5, R4, R18, R0 ;  /* 0x0000001204057223 */ /* 0x000fe20000010000 */
[C---:B------:R-:W-:Y:S01]  /*10420*/  FMUL.FTZ R2, R3.reuse, R15 ;  /* 0x0000000f03027220 */ /* 0x040fe20000410000 */
[----:B------:R-:W-:Y:S01]  /*10430*/  FMUL.FTZ R0, R3, R7 ;  /* 0x0000000703007220 */ /* 0x000fe20000410000 */
[C---:B------:R-:W-:Y:S01]  /*10440*/  FMUL.FTZ R4, R11.reuse, R13 ;  /* 0x0000000d0b047220 */ /* 0x040fe20000410000 */
[----:B------:R-:W-:Y:S01]  /*10450*/  FMUL.FTZ R3, R11, R9 ;  /* 0x000000090b037220 */ /* 0x000fe20000410000 */
[C---:B------:R-:W-:Y:S01]  /*10460*/  FFMA.FTZ R7, R6.reuse, R7, -R2 ;  /* 0x0000000706077223 */ /* 0x040fe20000010802 */
[----:B------:R-:W-:Y:S01]  /*10470*/  FFMA.FTZ R0, R6, R15, R0 ;  /* 0x0000000f06007223 */ /* 0x000fe20000010000 */
[C---:B------:R-:W-:Y:S01]  /*10480*/  FFMA.FTZ R2, R14.reuse, R9, -R4 ;  /* 0x000000090e027223 */ /* 0x040fe20000010804 */
[----:B------:R-:W-:Y:S01]  /*10490*/  FFMA.FTZ R6, R14, R13, R3 ;  /* 0x0000000d0e067223 */ /* 0x000fe20000010003 */
[----:B------:R-:W-:Y:S02]  /*104a0*/  F2FP.BF16.F32.PACK_AB R5, R5, R8 ;  /* 0x000000080505723e */ /* 0x000fe400000010ff */
[----:B------:R-:W-:-:S02]  /*104b0*/  F2FP.BF16.F32.PACK_AB R0, R0, R7 ;  /* 0x000000070000723e */ /* 0x000fc400000010ff */
[----:B------:R-:W-:Y:S02]  /*104c0*/  F2FP.BF16.F32.PACK_AB R4, R10, R12 ;  /* 0x0000000c0a04723e */ /* 0x000fe400000010ff */
[----:B------:R-:W-:Y:S02]  /*104d0*/  F2FP.BF16.F32.PACK_AB R6, R6, R2 ;  /* 0x000000020606723e */ /* 0x000fe400000010ff */
[----:B------:R-:W-:Y:S02]  /*104e0*/  MOV R7, R0 ;  /* 0x0000000000077202 */ /* 0x000fe40000000f00 */
.L_x_4106:
[----:B------:R-:W-:Y:S05]  /*104f0*/  BSYNC B0 ;  /* 0x0000000000007941 */ /* 0x000fea0003800000 */
.L_x_4105:
[----:B-----5:R3:W-:Y:S01]  /*10500*/  STS.128 [R233+0x1800], R4 ;  /* 0x00180004e9007388 */ /* 0x0207e20000000c00 */
[----:B------:R-:W-:Y:S05]  /*10510*/  BRA `(.L_x_4104) ;  /* 0x00000018004c7947 */ /* 0x000fea0003800000 */
.L_x_4091:
        /* <DEDUP_REMOVED lines=87> */
.L_x_4110:
[----:B------:R-:W-:Y:S05]  /*10a90*/  BSYNC B0 ;  /* 0x0000000000007941 */ /* 0x000fea0003800000 */
.L_x_4109:
[----:B-----5:R2:W-:Y:S02]  /*10aa0*/  STS.128 [R233], R4 ;  /* 0x00000004e9007388 */ /* 0x0205e40000000c00 */
.L_x_4108:
[----:B------:R-:W-:Y:S05]  /*10ab0*/  BSYNC B1 ;  /* 0x0000000000017941 */ /* 0x000fea0003800000 */
.L_x_4107:
        /* <DEDUP_REMOVED lines=90> */
.L_x_4114:
[----:B------:R-:W-:Y:S05]  /*11060*/  BSYNC B0 ;  /* 0x0000000000007941 */ /* 0x000fea0003800000 */
.L_x_4113:
[----:B-----5:R3:W-:Y:S02]  /*11070*/  STS.128 [R233+0x800], R4 ;  /* 0x00080004e9007388 */ /* 0x0207e40000000c00 */
.L_x_4112:
[----:B------:R-:W-:Y:S05]  /*11080*/  BSYNC B1 ;  /* 0x0000000000017941 */ /* 0x000fea0003800000 */
.L_x_4111:
        /* <DEDUP_REMOVED lines=91> */
.L_x_4118:
[----:B------:R-:W-:Y:S05]  /*11640*/  BSYNC B0 ;  /* 0x0000000000007941 */ /* 0x000fea0003800000 */
.L_x_4117:
[----:B-----5:R4:W-:Y:S02]  /*11650*/  STS.128 [R233+0x1000], R4 ;  /* 0x00100004e9007388 */ /* 0x0209e40000000c00 */
.L_x_4116:
[----:B------:R-:W-:Y:S05]  /*11660*/  BSYNC B1 ;  /* 0x0000000000017941 */ /* 0x000fea0003800000 */
.L_x_4115:
        /* <DEDUP_REMOVED lines=41> */
[----:B------:R-:W-:Y:S02]  /*11900*/  LOP3.LUT R35, R10, 0xffff0000, RZ, 0xc0, !PT ;  /* 0xffff00000a237812 */ /* 0x000fe400078ec0ff */
[----:B------:R-:W-:Y:S02]  /*11910*/  SHF.L.U32 R34, R9, 0x10, RZ ;  /* 0x0000001009227819 */ /* 0x000fe400000006ff */
[----:B------:R-:W-:Y:S02]  /*11920*/  LOP3.LUT R10, R11, 0xffff0000, RZ, 0xc0, !PT ;  /* 0xffff00000b0a7812 */ /* 0x000fe400078ec0ff */
[----:B------:R-:W-:Y:S01]  /*11930*/  LOP3.LUT R31, R9, 0xffff0000, RZ, 0xc0, !PT ;  /* 0xffff0000091f7812 */ /* 0x000fe200078ec0ff */
[C---:B----4-:R-:W-:Y:S01]  /*11940*/  IMAD.U32 R7, R12.reuse, 0x10000, RZ ;  /* 0x000100000c077824 */ /* 0x050fe200078e00ff */
[----:B------:R-:W-:Y:S01]  /*11950*/  LOP3.LUT R6, R12, 0xffff0000, RZ, 0xc0, !PT ;  /* 0xffff00000c067812 */ /* 0x000fe200078ec0ff */
[----:B------:R-:W-:Y:S01]  /*11960*/  IMAD.U32 R4, R14, 0x10000, RZ ;  /* 0x000100000e047824 */ /* 0x000fe200078e00ff */
        /* <DEDUP_REMOVED lines=11> */
[----:B------:R-:W-:Y:S01]  /*11a20*/  FMUL.FTZ R9, R30, R7 ;  /* 0x000000071e097220 */ /* 0x000fe20000410000 */
[----:B------:R-:W-:Y:S01]  /*11a30*/  FMUL.FTZ R8, R8, R6 ;  /* 0x0000000608087220 */ /* 0x000fe20000410000 */
[----:B------:R-:W-:Y:S01]  /*11a40*/  FMUL.FTZ R6, R34, R5 ;  /* 0x0000000522067220 */ /* 0x000fe20000410000 */
[----:B------:R-:W-:Y:S01]  /*11a50*/  @!P0 FADD.FTZ R4, -R4, -RZ ;  /* 0x800000ff04048221 */ /* 0x000fe20000010100 */
[----:B------:R-:W-:Y:S01]  /*11a60*/  @!P0 FADD.FTZ R3, -R3, -RZ ;  /* 0x800000ff03038221 */ /* 0x000fe20000010100 */
[----:B------:R-:W-:Y:S01]  /*11a70*/  @!P0 FADD.FTZ R2, -R2, -RZ ;  /* 0x800000ff02028221 */ /* 0x000fe20000010100 */
[----:B------:R-:W-:Y:S01]  /*11a80*/  FMUL.FTZ R7, R10, R0 ;  /* 0x000000000a077220 */ /* 0x000fe20000410000 */
[----:B------:R-:W-:Y:S01]  /*11a90*/  FMUL.FTZ R5, R31, R12 ;  /* 0x0000000c1f057220 */ /* 0x000fe20000410000 */
[C---:B--2---:R-:W-:Y:S01]  /*11aa0*/  IMAD.U32 R10, R16.reuse, 0x10000, RZ ;  /* 0x00010000100a7824 */ /* 0x044fe200078e00ff */
[----:B------:R-:W-:Y:S01]  /*11ab0*/  LOP3.LUT R0, R16, 0xffff0000, RZ, 0xc0, !PT ;  /* 0xffff000010007812 */ /* 0x000fe200078ec0ff */
[C---:B------:R-:W-:Y:S01]  /*11ac0*/  IMAD.U32 R11, R18.reuse, 0x10000, RZ ;  /* 0x00010000120b7824 */ /* 0x040fe200078e00ff */
[----:B------:R-:W-:Y:S01]  /*11ad0*/  SHF.L.U32 R12, R17, 0x10, RZ ;  /* 0x00000010110c7819 */ /* 0x000fe200000006ff */
        /* <DEDUP_REMOVED lines=19> */
.L_x_4120:
[----:B------:R-:W-:Y:S05]  /*11c10*/  BSYNC B0 ;  /* 0x0000000000007941 */ /* 0x000fea0003800000 */
.L_x_4119:
[----:B-----5:R3:W-:Y:S01]  /*11c20*/  STS.128 [R233+0x1800], R4 ;  /* 0x00180004e9007388 */ /* 0x0207e20000000c00 */
[----:B------:R-:W-:Y:S05]  /*11c30*/  BRA `(.L_x_4104) ;  /* 0x0000000000847947 */ /* 0x000fea0003800000 */
.L_x_4090:
[----:B-1----:R-:W2:Y:S01]  /*11c40*/  LDL R0, [R1+0x30] ;  /* 0x0000300001007983 */ /* 0x002ea20000100800 */
[C---:B------:R-:W-:Y:S02]  /*11c50*/  VIADD R44, R86.reuse, 0x10 ;  /* 0x00000010562c7836 */ /* 0x040fe40000000000 */
[C---:B------:R-:W-:Y:S02]  /*11c60*/  VIADD R32, R86.reuse, 0x30 ;  /* 0x0000003056207836 */ /* 0x040fe40000000000 */
        /* <DEDUP_REMOVED lines=30> */
.L_x_4104:
[----:B------:R-:W-:Y:S05]  /*11e50*/  BSYNC B2 ;  /* 0x0000000000027941 */ /* 0x000fea0003800000 */
.L_x_4089:
[----:B------:R-:W2:Y:S04]  /*11e60*/  LDL R2, [R1+0x24] ;  /* 0x0000240001027983 */ /* 0x000ea80000100800 */
[----:B------:R-:W1:Y:S04]  /*11e70*/  LDL R209, [R1+0x10] ;  /* 0x0000100001d17983 */ /* 0x000e680000100800 */
[----:B------:R-:W3:Y:S04]  /*11e80*/  LDL R210, [R1+0xc] ;  /* 0x00000c0001d27983 */ /* 0x000ee80000100800 */
[----:B------:R-:W3:Y:S04]  /*11e90*/  LDL R0, [R1+0x30] ;  /* 0x0000300001007983 */ /* 0x000ee80000100800 */
[----:B------:R-:W3:Y:S04]  /*11ea0*/  LDL R42, [R1+0x14] ;  /* 0x00001400012a7983 */ /* 0x000ee80000100800 */
[----:B------:R-:W3:Y:S01]  /*11eb0*/  LDL R41, [R1+0x18] ;  /* 0x0000180001297983 */ /* 0x000ee20000100800 */
        /* <DEDUP_REMOVED lines=12> */
[----:B--2---:R-:W-:-:S04]  /*11f80*/  VIADD R207, R2, 0xffffffff ;  /* 0xffffffff02cf7836 */ /* 0x004fc80000000000 */
[----:B------:R-:W-:-:S04]  /*11f90*/  IMAD.SHL.U32 R208, R207, 0x100, RZ ;  /* 0x00000100cfd07824 */ /* 0x000fc800078e00ff */
[----:B------:R-:W-:-:S05]  /*11fa0*/  IMAD.IADD R20, R195, 0x1, -R208 ;  /* 0x00000001c3147824 */ /* 0x000fca00078e0ad0 */
[-C--:B------:R-:W-:Y:S02]  /*11fb0*/  ISETP.GE.AND P5, PT, R44, R20.reuse, PT ;  /* 0x000000142c00720c */ /* 0x080fe40003fa6270 */
[-C--:B------:R-:W-:Y:S02]  /*11fc0*/  ISETP.GE.AND P1, PT, R86, R20.reuse, PT ;  /* 0x000000145600720c */ /* 0x080fe40003f26270 */
[-C--:B------:R-:W-:Y:S02]  /*11fd0*/  ISETP.GE.AND P2, PT, R43, R20.reuse, PT ;  /* 0x000000142b00720c */ /* 0x080fe40003f46270 */
[-C--:B------:R-:W-:Y:S02]  /*11fe0*/  ISETP.GE.AND P6, PT, R32, R20.reuse, PT ;  /* 0x000000142000720c */ /* 0x080fe40003fc6270 */
[----:B------:R-:W-:-:S05]  /*11ff0*/  ISETP.GE.AND P4, PT, R37, R20, PT ;  /* 0x000000142500720c */ /* 0x000fca0003f86270 */
[C---:B-1-34-:R-:W-:Y:S02]  /*12000*/  @!P5 LEA R4, P0, R88.reuse, R209, 0x1 ;  /* 0x000000d15804d211 */ /* 0x05afe400078008ff */
[----:B------:R-:W-:Y:S02]  /*12010*/  @!P1 IMAD.MOV.U32 R2, RZ, RZ, R209 ;  /* 0x000000ffff029224 */ /* 0x000fe400078e00d1 */
[----:B------:R-:W-:Y:S01]  /*12020*/  @!P1 IMAD.MOV.U32 R3, RZ, RZ, R210 ;  /* 0x000000ffff039224 */ /* 0x000fe200078e00d2 */
[----:B------:R-:W-:-:S04]  /*12030*/  @!P5 LEA.HI.X R5, R88, R210, R107, 0x1, P0 ;  /* 0x000000d25805d211 */ /* 0x000fc800000f0c6b */
[----:B------:R-:W-:Y:S01]  /*12040*/  @!PT LDS RZ, [RZ] ;  /* 0x00000000fffff984 */ /* 0x000fe20000000800 */
[----:B------:R-:W-:Y:S01]  /*12050*/  @!PT LDS RZ, [RZ] ;  /* 0x00000000fffff984 */ /* 0x000fe20000000800 */
[----:B------:R-:W-:Y:S01]  /*12060*/  @!PT LDS RZ, [RZ] ;  /* 0x00000000fffff984 */ /* 0x000fe20000000800 */
[----:B------:R1:W-:Y:S01]  /*12070*/  @!P1 LDGSTS.E.BYPASS.LTC128B.128 [R233+0x2000], desc[UR6][R2.64] ;  /* 0x0200000002e99fae */ /* 0x0003e2000b901d46 */
[----:B------:R-:W-:-:S03]  /*12080*/  ISETP.GE.AND P1, PT, R39, R20, PT ;  /* 0x000000142700720c */ /* 0x000fc60003f26270 */
[----:B------:R-:W-:Y:S01]  /*12090*/  @!P5 LDGSTS.E.BYPASS.LTC128B.128 [R233+0x2800], desc[UR6][R4.64] ;  /* 0x0280000004e9dfae */ /* 0x000fe2000b901d46 */
[-C--:B------:R-:W-:Y:S01]  /*120a0*/  ISETP.GE.AND P5, PT, R31, R20.reuse, PT ;  /* 0x000000141f00720c */ /* 0x080fe20003fa6270 */
[----:B------:R-:W-:Y:S01]  /*120b0*/  @!P4 IMAD.MOV.U32 R7, RZ, RZ, R210 ;  /* 0x000000ffff07c224 */ /* 0x000fe200078e00d2 */
[----:B------:R-:W-:Y:S02]  /*120c0*/  ISETP.GE.AND P3, PT, R36, R20, PT ;  /* 0x000000142400720c */ /* 0x000fe40003f66270 */
[-C--:B------:R-:W-:Y:S01]  /*120d0*/  @!P4 MOV R6, R209.reuse ;  /* 0x000000d10006c202 */ /* 0x080fe20000000f00 */
[----:B------:R-:W-:Y:S02]  /*120e0*/  IMAD.MOV.U32 R40, RZ, RZ, R0 ;  /* 0x000000ffff287224 */ /* 0x000fe400078e0000 */
[----:B------:R-:W-:Y:S01]  /*120f0*/  @!P6 IMAD R0, R59, 0x60, RZ ;  /* 0x000000603b00e824 */ /* 0x000fe200078e02ff */
[----:B-1----:R-:W-:-:S04]  /*12100*/  @!P2 LEA R2, P0, R58, R209, 0x6 ;  /* 0x000000d13a02a211 */ /* 0x002fc800078030ff */
[----:B------:R-:W-:-:S05]  /*12110*/  @!P2 LEA.HI.X R3, R58, R210, R59, 0x6, P0 ;  /* 0x000000d23a03a211 */ /* 0x000fca00000f343b */
[----:B------:R1:W-:Y:S01]  /*12120*/  @!P2 LDGSTS.E.BYPASS.LTC128B.128 [R233+0x3000], desc[UR6][R2.64] ;  /* 0x0300000002e9afae */ /* 0x0003e2000b901d46 */
[----:B------:R-:W-:Y:S02]  /*12130*/  @!P1 IMAD.MOV.U32 R8, RZ, RZ, R209 ;  /* 0x000000ffff089224 */ /* 0x000fe400078e00d1 */
[----:B------:R-:W-:Y:S01]  /*12140*/  @!P1 IMAD.MOV.U32 R9, RZ, RZ, R210 ;  /* 0x000000ffff099224 */ /* 0x000fe200078e00d2 */
[C---:B------:R-:W-:Y:S01]  /*12150*/  @!P5 LEA R14, P2, R58.reuse, R209, 0x7 ;  /* 0x000000d13a0ed211 */ /* 0x040fe200078438ff */
[----:B------:R-:W-:Y:S01]  /*12160*/  @!P4 IMAD R15, R59, 0xa0, RZ ;  /* 0x000000a03b0fc824 */ /* 0x000fe200078e02ff */
[----:B------:R-:W-:Y:S01]  /*12170*/  ISETP.GE.AND P0, PT, R35, R20, PT ;  /* 0x000000142300720c */ /* 0x000fe20003f06270 */
[----:B------:R-:W-:-:S04]  /*12180*/  @!P1 IMAD.WIDE.U32 R12, R58, 0xe0, R8 ;  /* 0x000000e03a0c9825 */ /* 0x000fc800078e0008 */
[--C-:B------:R-:W-:Y:S02]  /*12190*/  @!P3 IMAD.MOV.U32 R10, RZ, RZ, R209.reuse ;  /* 0x000000ffff0ab224 */ /* 0x100fe400078e00d1 */
[--C-:B------:R-:W-:Y:S02]  /*121a0*/  @!P3 IMAD.MOV.U32 R11, RZ, RZ, R210.reuse ;  /* 0x000000ffff0bb224 */ /* 0x100fe400078e00d2 */
[----:B-1----:R-:W-:Y:S02]  /*121b0*/  @!P6 IMAD.MOV.U32 R2, RZ, RZ, R209 ;  /* 0x000000ffff02e224 */ /* 0x002fe400078e00d1 */
[----:B------:R-:W-:Y:S02]  /*121c0*/  @!P6 IMAD.MOV.U32 R3, RZ, RZ, R210 ;  /* 0x000000ffff03e224 */ /* 0x000fe400078e00d2 */
[----:B------:R-:W-:-:S04]  /*121d0*/  @!P6 IMAD.WIDE.U32 R4, R58, 0x60, R2 ;  /* 0x000000603a04e825 */ /* 0x000fc800078e0002 */
[----:B------:R-:W-:-:S04]  /*121e0*/  @!P4 IMAD.WIDE.U32 R2, R58, 0xa0, R6 ;  /* 0x000000a03a02c825 */ /* 0x000fc800078e0006 */
[----:B------:R-:W-:Y:S02]  /*121f0*/  @!P6 IMAD.IADD R9, R0, 0x1, R5 ;  /* 0x000000010009e824 */ /* 0x000fe400078e0205 */
[----:B------:R-:W-:Y:S01]  /*12200*/  @!P4 IMAD.IADD R7, R15, 0x1, R3 ;  /* 0x000000010f07c824 */ /* 0x000fe200078e0203 */
[----:B------:R-:W-:Y:S01]  /*12210*/  @!P5 LEA.HI.X R15, R58, R210, R59, 0x7, P2 ;  /* 0x000000d23a0fd211 */ /* 0x000fe200010f3c3b */
[----:B------:R-:W-:Y:S02]  /*12220*/  @!P6 IMAD.MOV.U32 R8, RZ, RZ, R4 ;  /* 0x000000ffff08e224 */ /* 0x000fe400078e0004 */
[----:B------:R-:W-:-:S03]  /*12230*/  @!P3 IMAD R16, R59, 0xc0, RZ ;  /* 0x000000c03b10b824 */ /* 0x000fc600078e02ff */
[----:B------:R1:W-:Y:S01]  /*12240*/  @!P6 LDGSTS.E.BYPASS.LTC128B.128 [R233+0x3800], desc[UR6][R8.64] ;  /* 0x0380000008e9efae */ /* 0x0003e2000b901d46 */
[-C--:B------:R-:W-:Y:S01]  /*12250*/  ISETP.GE.AND P6, PT, R28, R20.reuse, PT ;  /* 0x000000141c00720c */ /* 0x080fe20003fc6270 */
[----:B------:R-:W-:Y:S02]  /*12260*/  @!P3 IMAD.WIDE.U32 R10, R58, 0xc0, R10 ;  /* 0x000000c03a0ab825 */ /* 0x000fe400078e000a */
[----:B------:R-:W-:Y:S01]  /*12270*/  @!P5 LDGSTS.E.BYPASS.LTC128B.128 [R233+0x4000], desc[UR6][R14.64] ;  /* 0x040000000ee9dfae */ /* 0x000fe2000b901d46 */
[----:B------:R-:W-:Y:S01]  /*12280*/  ISETP.GE.AND P5, PT, R25, R20, PT ;  /* 0x000000141900720c */ /* 0x000fe20003fa6270 */
[----:B------:R-:W-:Y:S02]  /*12290*/  @!P1 IMAD R17, R59, 0xe0, RZ ;  /* 0x000000e03b119824 */ /* 0x000fe400078e02ff */
[----:B------:R-:W-:Y:S01]  /*122a0*/  @!P4 IMAD.MOV.U32 R6, RZ, RZ, R2 ;  /* 0x000000ffff06c224 */ /* 0x000fe200078e0002 */
[----:B------:R-:W-:Y:S01]  /*122b0*/  @!P1 MOV R2, R12 ;  /* 0x0000000c00029202 */ /* 0x000fe20000000f00 */
[----:B------:R-:W-:-:S02]  /*122c0*/  @!P3 IMAD.IADD R5, R16, 0x1, R11 ;  /* 0x000000011005b824 */ /* 0x000fc400078e020b */
[----:B------:R-:W-:Y:S01]  /*122d0*/  @!P3 IMAD.MOV.U32 R4, RZ, RZ, R10 ;  /* 0x000000ffff04b224 */ /* 0x000fe200078e000a */
[----:B------:R2:W-:Y:S01]  /*122e0*/  @!P4 LDGSTS.E.BYPASS.LTC128B.128 [R233+0x4800], desc[UR6][R6.64] ;  /* 0x0480000006e9cfae */ /* 0x0005e2000b901d46 */
[----:B------:R-:W-:Y:S01]  /*122f0*/  @!P1 IMAD.IADD R3, R17, 0x1, R13 ;  /* 0x0000000111039824 */ /* 0x000fe200078e020d */
[-C--:B------:R-:W-:Y:S02]  /*12300*/  ISETP.GE.AND P4, PT, R29, R20.reuse, PT ;  /* 0x000000141d00720c */ /* 0x080fe40003f86270 */
[----:B------:R-:W-:Y:S01]  /*12310*/  @!P3 LDGSTS.E.BYPASS.LTC128B.128 [R233+0x5000], desc[UR6][R4.64] ;  /* 0x0500000004e9bfae */ /* 0x000fe2000b901d46 */
[----:B------:R-:W-:-:S03]  /*12320*/  ISETP.GE.AND P3, PT, R30, R20, PT ;  /* 0x000000141e00720c */ /* 0x000fc60003f66270 */
[----:B------:R3:W-:Y:S01]  /*12330*/  @!P1 LDGSTS.E.BYPASS.LTC128B.128 [R233+0x5800], desc[UR6][R2.64] ;  /* 0x0580000002e99fae */ /* 0x0007e2000b901d46 */
[----:B-1----:R-:W-:-:S04]  /*12340*/  @!P0 LEA R8, P2, R58, R209, 0x8 ;  /* 0x000000d13a088211 */ /* 0x002fc800078440ff */
[----:B------:R-:W-:Y:S02]  /*12350*/  @!P0 LEA.HI.X R9, R58, R210, R59, 0x8, P2 ;  /* 0x000000d23a098211 */ /* 0x000fe400010f443b */
[-C--:B------:R-:W-:Y:S02]  /*12360*/  ISETP.GE.AND P2, PT, R34, R20.reuse, PT ;  /* 0x000000142200720c */ /* 0x080fe40003f46270 */
[-C--:B------:R-:W-:Y:S01]  /*12370*/  ISETP.GE.AND P1, PT, R33, R20.reuse, PT ;  /* 0x000000142100720c */ /* 0x080fe20003f26270 */
[----:B------:R1:W-:Y:S01]  /*12380*/  @!P0 LDGSTS.E.BYPASS.LTC128B.128 [R233+0x6000], desc[UR6][R8.64] ;  /* 0x0600000008e98fae */ /* 0x0003e2000b901d46 */
[----:B------:R-:W-:Y:S01]  /*12390*/  ISETP.GE.AND P0, PT, R38, R20, PT ;  /* 0x000000142600720c */ /* 0x000fe20003f06270 */
[--C-:B--2---:R-:W-:Y:S02]  /*123a0*/  @!P5 IMAD.MOV.U32 R6, RZ, RZ, R209.reuse ;  /* 0x000000ffff06d224 */ /* 0x104fe400078e00d1 */
[----:B------:R-:W-:Y:S02]  /*123b0*/  @!P5 IMAD.MOV.U32 R7, RZ, RZ, R210 ;  /* 0x000000ffff07d224 */ /* 0x000fe400078e00d2 */
[----:B---3--:R-:W-:-:S02]  /*123c0*/  @!P6 IMAD.MOV.U32 R2, RZ, RZ, R209 ;  /* 0x000000ffff02e224 */ /* 0x008fc400078e00d1 */
[----:B------:R-:W-:Y:S02]  /*123d0*/  @!P6 IMAD.MOV.U32 R3, RZ, RZ, R210 ;  /* 0x000000ffff03e224 */ /* 0x000fe400078e00d2 */
[----:B------:R-:W-:Y:S02]  /*123e0*/  @!P5 IMAD R16, R59, 0x140, RZ ;  /* 0x000001403b10d824 */ /* 0x000fe400078e02ff */
[----:B------:R-:W-:-:S04]  /*123f0*/  @!P6 IMAD.WIDE.U32 R4, R58, 0x120, R2 ;  /* 0x000001203a04e825 */ /* 0x000fc800078e0002 */
[----:B------:R-:W-:-:S04]  /*12400*/  @!P5 IMAD.WIDE.U32 R2, R58, 0x140, R6 ;  /* 0x000001403a02d825 */ /* 0x000fc800078e0006 */
[----:B------:R-:W-:Y:S01]  /*12410*/  @!P6 IMAD R18, R59, 0x120, RZ ;  /* 0x000001203b12e824 */ /* 0x000fe200078e02ff */
[----:B------:R-:W-:Y:S01]  /*12420*/  @!P5 IADD3 R17, R16, R3, RZ ;  /* 0x000000031011d210 */ /* 0x000fe20007ffe0ff */
[----:B------:R-:W-:Y:S02]  /*12430*/  @!P5 IMAD.MOV.U32 R16, RZ, RZ, R2 ;  /* 0x000000ffff10d224 */ /* 0x000fe400078e0002 */
[----:B------:R-:W-:Y:S02]  /*12440*/  @!P4 IMAD.MOV.U32 R2, RZ, RZ, R209 ;  /* 0x000000ffff02c224 */ /* 0x000fe400078e00d1 */
[----:B------:R-:W-:Y:S02]  /*12450*/  @!P4 IMAD.MOV.U32 R3, RZ, RZ, R210 ;  /* 0x000000ffff03c224 */ /* 0x000fe400078e00d2 */
[----:B------:R-:W-:Y:S02]  /*12460*/  @!P6 IMAD.IADD R19, R18, 0x1, R5 ;  /* 0x000000011213e824 */ /* 0x000fe400078e0205 */
[----:B------:R-:W-:-:S02]  /*12470*/  @!P3 IMAD.MOV.U32 R6, RZ, RZ, R209 ;  /* 0x000000ffff06b224 */ /* 0x000fc400078e00d1 */
[----:B------:R-:W-:Y:S02]  /*12480*/  @!P3 IMAD.MOV.U32 R7, RZ, RZ, R210 ;  /* 0x000000ffff07b224 */ /* 0x000fe400078e00d2 */
[----:B------:R-:W-:Y:S02]  /*12490*/  @!P6 IMAD.MOV.U32 R18, RZ, RZ, R4 ;  /* 0x000000ffff12e224 */ /* 0x000fe400078e0004 */
[--C-:B-1----:R-:W-:Y:S02]  /*124a0*/  @!P2 IMAD.MOV.U32 R8, RZ, RZ, R209.reuse ;  /* 0x000000ffff08a224 */ /* 0x102fe400078e00d1 */
[--C-:B------:R-:W-:Y:S01]  /*124b0*/  @!P2 IMAD.MOV.U32 R9, RZ, RZ, R210.reuse ;  /* 0x000000ffff09a224 */ /* 0x100fe200078e00d2 */
[----:B------:R-:W-:Y:S01]  /*124c0*/  @!P6 LDGSTS.E.BYPASS.LTC128B.128 [R233+0x6800], desc[UR6][R18.64] ;  /* 0x0680000012e9efae */ /* 0x000fe2000b901d46 */
[----:B------:R-:W-:Y:S02]  /*124d0*/  @!P4 IMAD R0, R59, 0x160, RZ ;  /* 0x000001603b00c824 */ /* 0x000fe400078e02ff */
[----:B------:R-:W-:Y:S01]  /*124e0*/  @!P1 IMAD.MOV.U32 R10, RZ, RZ, R209 ;  /* 0x000000ffff0a9224 */ /* 0x000fe200078e00d1 */
[----:B------:R-:W-:Y:S01]  /*124f0*/  @!P5 LDGSTS.E.BYPASS.LTC128B.128 [R233+0x7000], desc[UR6][R16.64] ;  /* 0x0700000010e9dfae */ /* 0x000fe2000b901d46 */
[----:B------:R-:W-:-:S02]  /*12500*/  @!P1 IMAD.MOV.U32 R11, RZ, RZ, R210 ;  /* 0x000000ffff0b9224 */ /* 0x000fc400078e00d2 */
[----:B------:R-:W-:-:S04]  /*12510*/  @!P4 IMAD.WIDE.U32 R4, R58, 0x160, R2 ;  /* 0x000001603a04c825 */ /* 0x000fc800078e0002 */
[----:B------:R-:W-:Y:S02]  /*12520*/  @!P0 IMAD.MOV.U32 R14, RZ, RZ, R209 ;  /* 0x000000ffff0e8224 */ /* 0x000fe400078e00d1 */
[----:B------:R-:W-:Y:S02]  /*12530*/  @!P0 IMAD.MOV.U32 R15, RZ, RZ, R210 ;  /* 0x000000ffff0f8224 */ /* 0x000fe400078e00d2 */
[----:B------:R-:W-:Y:S02]  /*12540*/  @!P3 IMAD R21, R59, 0x180, RZ ;  /* 0x000001803b15b824 */ /* 0x000fe400078e02ff */
[----:B------:R-:W-:-:S04]  /*12550*/  @!P3 IMAD.WIDE.U32 R2, R58, 0x180, R6 ;  /* 0x000001803a02b825 */ /* 0x000fc800078e0006 */
[----:B------:R-:W-:Y:S02]  /*12560*/  @!P2 IMAD R22, R59, 0x1a0, RZ ;  /* 0x000001a03b16a824 */ /* 0x000fe400078e02ff */
[----:B------:R-:W-:-:S04]  /*12570*/  @!P2 IMAD.WIDE.U32 R6, R58, 0x1a0, R8 ;  /* 0x000001a03a06a825 */ /* 0x000fc800078e0008 */
[----:B------:R-:W-:Y:S02]  /*12580*/  @!P1 IMAD R23, R59, 0x1c0, RZ ;  /* 0x000001c03b179824 */ /* 0x000fe400078e02ff */
[----:B------:R-:W-:Y:S01]  /*12590*/  @!P1 IMAD.WIDE.U32 R12, R58, 0x1c0, R10 ;  /* 0x000001c03a0c9825 */ /* 0x000fe200078e000a */
[----:B------:R-:W-:-:S03]  /*125a0*/  @!P4 IADD3 R11, R0, R5, RZ ;  /* 0x00000005000bc210 */ /* 0x000fc60007ffe0ff */
[----:B------:R-:W-:Y:S02]  /*125b0*/  @!P0 IMAD R24, R59, 0x1e0, RZ ;  /* 0x000001e03b188824 */ /* 0x000fe400078e02ff */
[----:B------:R-:W-:-:S04]  /*125c0*/  @!P0 IMAD.WIDE.U32 R14, R58, 0x1e0, R14 ;  /* 0x000001e03a0e8825 */ /* 0x000fc800078e000e */
[----:B------:R-:W-:Y:S02]  /*125d0*/  @!P4 IMAD.MOV.U32 R10, RZ, RZ, R4 ;  /* 0x000000ffff0ac224 */ /* 0x000fe400078e0004 */
[----:B------:R-:W-:Y:S02]  /*125e0*/  @!P3 IMAD.IADD R9, R21, 0x1, R3 ;  /* 0x000000011509b824 */ /* 0x000fe400078e0203 */
[----:B------:R-:W-:Y:S01]  /*125f0*/  @!P3 IMAD.MOV.U32 R8, RZ, RZ, R2 ;  /* 0x000000ffff08b224 */ /* 0x000fe200078e0002 */
[----:B------:R-:W-:Y:S01]  /*12600*/  @!P4 LDGSTS.E.BYPASS.LTC128B.128 [R233+0x7800], desc[UR6][R10.64] ;  /* 0x078000000ae9cfae */ /* 0x000fe2000b901d46 */
[----:B------:R-:W-:Y:S02]  /*12610*/  @!P2 IMAD.IADD R7, R22, 0x1, R7 ;  /* 0x000000011607a824 */ /* 0x000fe400078e0207 */
[----:B------:R-:W-:Y:S01]  /*12620*/  @!P1 IMAD.IADD R5, R23, 0x1, R13 ;  /* 0x0000000117059824 */ /* 0x000fe200078e020d */
[----:B------:R-:W-:Y:S01]  /*12630*/  @!P3 LDGSTS.E.BYPASS.LTC128B.128 [R233+0x8000], desc[UR6][R8.64] ;  /* 0x0800000008e9bfae */ /* 0x000fe2000b901d46 */
[----:B------:R-:W-:-:S02]  /*12640*/  @!P1 IMAD.MOV.U32 R4, RZ, RZ, R12 ;  /* 0x000000ffff049224 */ /* 0x000fc400078e000c */
[----:B------:R-:W-:Y:S01]  /*12650*/  @!P0 IMAD.IADD R3, R24, 0x1, R15 ;  /* 0x0000000118038824 */ /* 0x000fe200078e020f */
[----:B------:R-:W-:Y:S01]  /*12660*/  @!P2 LDGSTS.E.BYPASS.LTC128B.128 [R233+0x8800], desc[UR6][R6.64] ;  /* 0x0880000006e9afae */ /* 0x000fe2000b901d46 */
[----:B------:R-:W-:-:S03]  /*12670*/  @!P0 IMAD.MOV.U32 R2, RZ, RZ, R14 ;  /* 0x000000ffff028224 */ /* 0x000fc600078e000e */
[----:B------:R-:W-:Y:S04]  /*12680*/  @!P1 LDGSTS.E.BYPASS.LTC128B.128 [R233+0x9000], desc[UR6][R4.64] ;  /* 0x0900000004e99fae */ /* 0x000fe8000b901d46 */
[----:B------:R1:W-:Y:S04]  /*12690*/  @!P0 LDGSTS.E.BYPASS.LTC128B.128 [R233+0x9800], desc[UR6][R2.64] ;  /* 0x0980000002e98fae */ /* 0x0003e8000b901d46 */
[----:B------:R-:W0:Y:S04]  /*126a0*/  LDGDEPBAR ;  /* 0x00000000000079af */ /* 0x000e280000000000 */
[----:B------:R-:W2:Y:S01]  /*126b0*/  LD.E R57, desc[UR6][R26.64+0x188] ;  /* 0x000188061a397980 */ /* 0x000ea2000c101900 */
[----:B------:R-:W-:-:S02]  /*126c0*/  ISETP.GE.AND P1, PT, R86, R20, PT ;  /* 0x000000145600720c */ /* 0x000fc40003f26270 */
[-C--:B------:R-:W-:Y:S02]  /*126d0*/  ISETP.GE.AND P6, PT, R44, R20.reuse, PT ;  /* 0x000000142c00720c */ /* 0x080fe40003fc6270 */
[----:B------:R-:W-:Y:S01]  /*126e0*/  ISETP.GE.AND P4, PT, R32, R20, PT ;  /* 0x000000142000720c */ /* 0x000fe20003f86270 */
[----:B------:R-:W-:-:S04]  /*126f0*/  DEPBAR.LE SB0, 0x0 ;  /* 0x000080000000791a */ /* 0x000fc80000000000 */
[----:B------:R-:W-:Y:S01]  /*12700*/  BAR.SYNC.DEFER_BLOCKING 0x0 ;  /* 0x0000000000007b1d */ /* 0x000fe20000010000 */
[----:B------:R-:W-:-:S03]  /*12710*/  ISETP.GE.AND P3, PT, R43, R20, PT ;  /* 0x000000142b00720c */ /* 0x000fc60003f66270 */
[----:B-1----:R-:W-:Y:S02]  /*12720*/  @!P1 IMAD.MOV.U32 R2, RZ, RZ, R41 ;  /* 0x000000ffff029224 */ /* 0x002fe400078e0029 */
[----:B------:R-:W-:Y:S01]  /*12730*/  @!P6 LEA R6, P0, R109, R41, 0x1 ;  /* 0x000000296d06e211 */ /* 0x000fe200078008ff */
[----:B------:R-:W-:-:S03]  /*12740*/  @!P1 IMAD.MOV.U32 R3, RZ, RZ, R42 ;  /* 0x000000ffff039224 */ /* 0x000fc600078e002a */
[----:B------:R-:W-:Y:S01]  /*12750*/  @!P6 LEA.HI.X R7, R109, R42, R198, 0x1, P0 ;  /* 0x0000002a6d07e211 */ /* 0x000fe200000f0cc6 */
[----:B------:R-:W-:Y:S01]  /*12760*/  @!P4 IMAD R0, R237, 0x60, RZ ;  /* 0x00000060ed00c824 */ /* 0x000fe200078e02ff */
[-C--:B------:R-:W-:Y:S02]  /*12770*/  ISETP.GE.AND P2, PT, R31, R20.reuse, PT ;  /* 0x000000141f00720c */ /* 0x080fe40003f46270 */
[-C--:B------:R-:W-:Y:S02]  /*12780*/  ISETP.GE.AND P0, PT, R36, R20.reuse, PT ;  /* 0x000000142400720c */ /* 0x080fe40003f06270 */
[----:B------:R-:W-:Y:S01]  /*12790*/  @!P3 LEA R4, P5, R236, R41, 0x6 ;  /* 0x00000029ec04b211 */ /* 0x000fe200078a30ff */
        /* <DEDUP_REMOVED lines=20> */
[----:B------:R-:W-:Y:S01]  /*128e0*/  @!P4 IMAD.WIDE.U32 R2, R236, 0x60, R2 ;  /* 0x00000060ec02c825 */ /* 0x000fe200078e0002 */
[----:B------:R-:W-:Y:S04]  /*128f0*/  @P4 STS.128 [R233+0xb800], RZ ;  /* 0x00b800ffe9004388 */ /* 0x000fe80000000c00 */
[----:B------:R-:W-:Y:S01]  /*12900*/  @!P4 IADD3 R3, R0, R3, RZ ;  /* 0x000000030003c210 */ /* 0x000fe20007ffe0ff */
[----:B---3--:R-:W-:Y:S01]  /*12910*/  @!P6 IMAD.MOV.U32 R6, RZ, RZ, R41 ;  /* 0x000000ffff06e224 */ /* 0x008fe200078e0029 */
[----:B------:R-:W-:-:S03]  /*12920*/  @!P2 LEA R10, P3, R236, R41, 0x7 ;  /* 0x00000029ec0aa211 */ /* 0x000fc600078638ff */
[----:B------:R-:W-:Y:S01]  /*12930*/  @!PT LDS RZ, [RZ] ;  /* 0x00000000fffff984 */ /* 0x000fe20000000800 */
[----:B------:R-:W-:Y:S01]  /*12940*/  @!PT LDS RZ, [RZ] ;  /* 0x00000000fffff984 */ /* 0x000fe20000000800 */
[----:B------:R-:W-:Y:S01]  /*12950*/  @!PT LDS RZ, [RZ] ;  /* 0x00000000fffff984 */ /* 0x000fe20000000800 */
[----:B------:R1:W-:Y:S01]  /*12960*/  @!P4 LDGSTS.E.BYPASS.LTC128B.128 [R233+0xb800], desc[UR6][R2.64] ;  /* 0x0b80000002e9cfae */ /* 0x0003e2000b901d46 */
[----:B----4-:R-:W-:Y:S01]  /*12970*/  @!P0 IMAD.MOV.U32 R4, RZ, RZ, R41 ;  /* 0x000000ffff048224 */ /* 0x010fe200078e0029 */
[----:B------:R-:W-:Y:S01]  /*12980*/  ISETP.GE.AND P5, PT, R35, R20, PT ;  /* 0x000000142300720c */ /* 0x000fe20003fa6270 */
[--C-:B------:R-:W-:Y:S02]  /*12990*/  @!P0 IMAD.MOV.U32 R5, RZ, RZ, R42.reuse ;  /* 0x000000ffff058224 */ /* 0x100fe400078e002a */
[----:B------:R-:W-:Y:S02]  /*129a0*/  @!P6 IMAD.MOV.U32 R7, RZ, RZ, R42 ;  /* 0x000000ffff07e224 */ /* 0x000fe400078e002a */
[C---:B------:R-:W-:Y:S01]  /*129b0*/  @!P1 IMAD R0, R237.reuse, 0xa0, RZ ;  /* 0x000000a0ed009824 */ /* 0x040fe200078e02ff */
[----:B------:R-:W-:Y:S01]  /*129c0*/  @!P2 LEA.HI.X R11, R236, R42, R237, 0x7, P3 ;  /* 0x0000002aec0ba211 */ /* 0x000fe200018f3ced */
[----:B------:R-:W-:Y:S01]  /*129d0*/  @!P0 IMAD R12, R237, 0xc0, RZ ;  /* 0x000000c0ed0c8824 */ /* 0x000fe200078e02ff */
[-C--:B------:R-:W-:Y:S01]  /*129e0*/  ISETP.GE.AND P4, PT, R28, R20.reuse, PT ;  /* 0x000000141c00720c */ /* 0x080fe20003f86270 */
[----:B------:R-:W-:Y:S01]  /*129f0*/  @!P0 IMAD.WIDE.U32 R4, R236, 0xc0, R4 ;  /* 0x000000c0ec048825 */ /* 0x000fe200078e0004 */
[----:B------:R-:W-:-:S03]  /*12a00*/  ISETP.GE.AND P3, PT, R25, R20, PT ;  /* 0x000000141900720c */ /* 0x000fc60003f66270 */
[C---:B------:R-:W-:Y:S01]  /*12a10*/  @!P6 IMAD.WIDE.U32 R8, R236.reuse, 0xe0, R6 ;  /* 0x000000e0ec08e825 */ /* 0x040fe200078e0006 */
[----:B------:R-:W-:Y:S03]  /*12a20*/  @P2 STS.128 [R233+0xc000], RZ ;  /* 0x00c000ffe9002388 */ /* 0x000fe60000000c00 */
[----:B-1----:R-:W-:Y:S01]  /*12a30*/  @!P1 IMAD.MOV.U32 R2, RZ, RZ, R41 ;  /* 0x000000ffff029224 */ /* 0x002fe200078e0029 */
[----:B------:R-:W-:Y:S01]  /*12a40*/  @!PT LDS RZ, [RZ] ;  /* 0x00000000fffff984 */ /* 0x000fe20000000800 */
[----:B------:R-:W-:Y:S01]  /*12a50*/  @!PT LDS RZ, [RZ] ;  /* 0x00000000fffff984 */ /* 0x000fe20000000800 */
[----:B------:R-:W-:Y:S01]  /*12a60*/  @!PT LDS RZ, [RZ] ;  /* 0x00000000fffff984 */ /* 0x000fe20000000800 */
[----:B------:R-:W-:Y:S01]  /*12a70*/  @!P2 LDGSTS.E.BYPASS.LTC128B.128 [R233+0xc000], desc[UR6][R10.64] ;  /* 0x0c0000000ae9afae */ /* 0x000fe2000b901d46 */
[----:B------:R-:W-:Y:S02]  /*12a80*/  @!P1 IMAD.MOV.U32 R3, RZ, RZ, R42 ;  /* 0x000000ffff039224 */ /* 0x000fe400078e002a */
[----:B------:R-:W-:-:S04]  /*12a90*/  @!P1 IMAD.WIDE.U32 R2, R236, 0xa0, R2 ;  /* 0x000000a0ec029825 */ /* 0x000fc800078e0002 */
[----:B------:R-:W-:Y:S02]  /*12aa0*/  @!P1 IMAD.IADD R7, R0, 0x1, R3 ;  /* 0x0000000100079824 */ /* 0x000fe400078e0203 */
[----:B------:R-:W-:Y:S02]  /*12ab0*/  @!P1 IMAD.MOV.U32 R6, RZ, RZ, R2 ;  /* 0x000000ffff069224 */ /* 0x000fe400078e0002 */
[----:B------:R-:W-:Y:S02]  /*12ac0*/  @!P6 IMAD R13, R237, 0xe0, RZ ;  /* 0x000000e0ed0de824 */ /* 0x000fe400078e02ff */
[----:B------:R-:W-:Y:S01]  /*12ad0*/  @!P0 IMAD.IADD R5, R12, 0x1, R5 ;  /* 0x000000010c058824 */ /* 0x000fe200078e0205 */
[----:B------:R-:W-:Y:S01]  /*12ae0*/  @P1 STS.128 [R233+0xc800], RZ ;  /* 0x00c800ffe9001388 */ /* 0x000fe20000000c00 */
[----:B------:R-:W-:Y:S02]  /*12af0*/  @!P6 IMAD.IADD R3, R13, 0x1, R9 ;  /* 0x000000010d03e824 */ /* 0x000fe400078e0209 */
[----:B------:R-:W-:Y:S01]  /*12b00*/  @!P6 IMAD.MOV.U32 R2, RZ, RZ, R8 ;  /* 0x000000ffff02e224 */ /* 0x000fe200078e0008 */
        /* <DEDUP_REMOVED lines=8> */
[----:B------:R-:W-:Y:S01]  /*12b90*/  @!P0 LDGSTS.E.BYPASS.LTC128B.128 [R233+0xd000], desc[UR6][R4.64] ;  /* 0x0d00000004e98fae */ /* 0x000fe2000b901d46 */
[----:B------:R-:W-:-:S03]  /*12ba0*/  ISETP.GE.AND P2, PT, R29, R20, PT ;  /* 0x000000141d00720c */ /* 0x000fc60003f46270 */
[----:B------:R-:W-:Y:S01]  /*12bb0*/  @P6 STS.128 [R233+0xd800], RZ ;  /* 0x00d800ffe9006388 */ /* 0x000fe20000000c00 */
[----:B------:R-:W-:-:S03]  /*12bc0*/  ISETP.GE.AND P1, PT, R30, R20, PT ;  /* 0x000000141e00720c */ /* 0x000fc60003f26270 */
[----:B------:R-:W-:Y:S01]  /*12bd0*/  @!PT LDS RZ, [RZ] ;  /* 0x00000000fffff984 */ /* 0x000fe20000000800 */
[----:B------:R-:W-:Y:S01]  /*12be0*/  @!PT LDS RZ, [RZ] ;  /* 0x00000000fffff984 */ /* 0x000fe20000000800 */
[----:B------:R-:W-:Y:S01]  /*12bf0*/  @!PT LDS RZ, [RZ] ;  /* 0x00000000fffff984 */ /* 0x000fe20000000800 */
[----:B------:R3:W-:Y:S01]  /*12c00*/  @!P6 LDGSTS.E.BYPASS.LTC128B.128 [R233+0xd800], desc[UR6][R2.64] ;  /* 0x0d80000002e9efae */ /* 0x0007e2000b901d46 */
[----:B------:R-:W-:Y:S01]  /*12c10*/  @!P3 IMAD.MOV.U32 R8, RZ, RZ, R41 ;  /* 0x000000ffff08b224 */ /* 0x000fe200078e0029 */
[----:B------:R-:W-:Y:S01]  /*12c20*/  ISETP.GE.AND P6, PT, R34, R20, PT ;  /* 0x000000142200720c */ /* 0x000fe20003fc6270 */
[----:B------:R-:W-:Y:S01]  /*12c30*/  @!P3 IMAD.MOV.U32 R9, RZ, RZ, R42 ;  /* 0x000000ffff09b224 */ /* 0x000fe200078e002a */
        /* <DEDUP_REMOVED lines=9> */
[----:B---3--:R-:W-:Y:S01]  /*12cd0*/  @!P4 MOV R3, R42 ;  /* 0x0000002a0003c202 */ /* 0x008fe20000000f00 */
[----:B------:R-:W-:Y:S01]  /*12ce0*/  @!P4 IMAD.MOV.U32 R2, RZ, RZ, R41 ;  /* 0x000000ffff02c224 */ /* 0x000fe200078e0029 */
[----:B------:R-:W-:-:S03]  /*12cf0*/  ISETP.GE.AND P5, PT, R38, R20, PT ;  /* 0x000000142600720c */ /* 0x000fc60003fa6270 */
        /* <DEDUP_REMOVED lines=48> */
[----:B------:R-:W-:Y:S02]  /*13000*/  @!P0 IMAD.IADD R5, R22, 0x1, R13 ;  /* 0x0000000116058824 */ /* 0x000fe400078e020d */
[----:B------:R-:W-:Y:S01]  /*13010*/  @!P0 IMAD.MOV.U32 R4, RZ, RZ, R12 ;  /* 0x000000ffff048224 */ /* 0x000fe200078e000c */
[----:B------:R-:W-:Y:S01]  /*13020*/  @!PT LDS RZ, [RZ] ;  /* 0x00000000fffff984 */ /* 0x000fe20000000800 */
[----:B------:R-:W-:Y:S01]  /*13030*/  @!PT LDS RZ, [RZ] ;  /* 0x00000000fffff984 */ /* 0x000fe20000000800 */
[----:B------:R-:W-:Y:S01]  /*13040*/  @!PT LDS RZ, [RZ] ;  /* 0x00000000fffff984 */ /* 0x000fe20000000800 */
[----:B------:R-:W-:Y:S01]  /*13050*/  @!P1 LDGSTS.E.BYPASS.LTC128B.128 [R233+0x10000], desc[UR6][R8.64] ;  /* 0x1000000008e99fae */ /* 0x000fe2000b901d46 */
[----:B------:R-:W-:-:S02]  /*13060*/  @!P5 IMAD.IADD R3, R23, 0x1, R15 ;  /* 0x000000011703d824 */ /* 0x000fc400078e020f */
[----:B------:R-:W-:Y:S01]  /*13070*/  @!P5 IMAD.MOV.U32 R2, RZ, RZ, R14 ;  /* 0x000000ffff02d224 */ /* 0x000fe200078e000e */
        /* <DEDUP_REMOVED lines=15> */
[----:B------:R-:W-:Y:S01]  /*13170*/  SHF.R.S32.HI R24, RZ, 0x1f, R235 ;  /* 0x0000001fff187819 */ /* 0x000fe200000114eb */
[----:B------:R-:W-:-:S02]  /*13180*/  IMAD.MOV.U32 R106, RZ, RZ, R40 ;  /* 0x000000ffff6a7224 */ /* 0x000fc400078e0028 */
[----:B------:R-:W-:Y:S04]  /*13190*/  STL [R1], R207 ;  /* 0x000000cf01007387 */ /* 0x000fe80000100800 */
[----:B------:R-:W0:Y:S04]  /*131a0*/  LDGDEPBAR ;  /* 0x00000000000079af */ /* 0x000e280000000000 */
[----:B------:R-:W4:Y:S01]  /*131b0*/  LD.E R3, desc[UR6][R26.64+0x18c] ;  /* 0x00018c061a037980 */ /* 0x000f22000c101900 */
[----:B------:R-:W-:-:S04]  /*131c0*/  LEA.HI R24, R24, R235, RZ, 0x4 ;  /* 0x000000eb18187211 */ /* 0x000fc800078f20ff */
[----:B------:R-:W-:-:S04]  /*131d0*/  LOP3.LUT R24, R24, 0xfffffff0, RZ, 0xc0, !PT ;  /* 0xfffffff018187812 */ /* 0x000fc800078ec0ff */
[----:B------:R-:W-:-:S04]  /*131e0*/  IADD3 R24, -R24, R235, RZ ;  /* 0x000000eb18187210 */ /* 0x000fc80007ffe1ff */
[----:B------:R-:W-:-:S04]  /*131f0*/  SHF.R.S32.HI R0, RZ, 0x1f, R24 ;  /* 0x0000001fff007819 */ /* 0x000fc80000011418 */
[----:B------:R-:W-:Y:S02]  /*13200*/  LEA.HI R0, R0, R24, RZ, 0x3 ;  /* 0x0000001800007211 */ /* 0x000fe400078f18ff */
[----:B-1----:R-:W-:Y:S02]  /*13210*/  LEA.HI R4, R206, R206, RZ, 0x1 ;  /* 0x000000cece047211 */ /* 0x002fe400078f08ff */
[----:B---3--:R-:W-:Y:S02]  /*13220*/  LOP3.LUT R2, R0, 0xfffffff8, RZ, 0xc0, !PT ;  /* 0xfffffff800027812 */ /* 0x008fe400078ec0ff */
[----:B------:R-:W-:-:S03]  /*13230*/  LOP3.LUT R4, R4, 0xfffffffe, RZ, 0xc0, !PT ;  /* 0xfffffffe04047812 */ /* 0x000fc600078ec0ff */
[----:B------:R-:W-:Y:S02]  /*13240*/  IMAD.IADD R9, R24, 0x1, -R2 ;  /* 0x0000000118097824 */ /* 0x000fe400078e0a02 */
[----:B------:R-:W-:Y:S02]  /*13250*/  IMAD.IADD R7, R206, 0x1, -R4 ;  /* 0x00000001ce077824 */ /* 0x000fe400078e0a04 */
[----:B------:R-:W-:Y:S02]  /*13260*/  IMAD.SHL.U32 R4, R9, 0x40, RZ ;  /* 0x0000004009047824 */ /* 0x000fe400078e00ff */
[----:B------:R-:W-:Y:S02]  /*13270*/  IMAD.SHL.U32 R2, R199, 0x40, RZ ;  /* 0x00000040c7027824 */ /* 0x000fe400078e00ff */
[----:B------:R-:W-:Y:S01]  /*13280*/  IMAD.SHL.U32 R6, R7, 0x8, RZ ;  /* 0x0000000807067824 */ /* 0x000fe200078e00ff */
[----:B------:R-:W-:Y:S01]  /*13290*/  LOP3.LUT R4, R4, 0x1c0, RZ, 0xc0, !PT ;  /* 0x000001c004047812 */ /* 0x000fe200078ec0ff */
[----:B------:R-:W-:Y:S01]  /*132a0*/  IMAD.SHL.U32 R5, R86, 0x8, RZ ;  /* 0x0000000856057824 */ /* 0x000fe200078e00ff */
[----:B------:R-:W-:Y:S01]  /*132b0*/  LOP3.LUT R2, R2, 0x1c0, RZ, 0xc0, !PT ;  /* 0x000001c002027812 */ /* 0x000fe200078ec0ff */
[----:B------:R-:W-:Y:S01]  /*132c0*/  IMAD.SHL.U32 R8, R0, 0x40, RZ ;  /* 0x0000004000087824 */ /* 0x000fe200078e00ff */
[----:B------:R-:W-:-:S02]  /*132d0*/  LOP3.LUT R0, R4, 0x8, R6, 0xf8, !PT ;  /* 0x0000000804007812 */ /* 0x000fc400078ef806 */
[----:B------:R-:W-:Y:S02]  /*132e0*/  LOP3.LUT R5, R2, 0x8, R5, 0xf8, !PT ;  /* 0x0000000802057812 */ /* 0x000fe400078ef805 */
[----:B------:R-:W-:Y:S02]  /*132f0*/  SHF.R.U32.HI R4, RZ, 0x3, R4 ;  /* 0x00000003ff047819 */ /* 0x000fe40000011604 */
[----:B------:R-:W-:Y:S02]  /*13300*/  LOP3.LUT R193, R8, 0xfffffe00, RZ, 0xc0, !PT ;  /* 0xfffffe0008c17812 */ /* 0x000fe400078ec0ff */
        /* <DEDUP_REMOVED lines=10> */
[----:B------:R-:W-:-:S03]  /*133b0*/  R2P PR, R9, 0x6 ;  /* 0x0000000609007804 */ /* 0x000fc60000000000 */
[----:B------:R-:W1:Y:S01]  /*133c0*/  LDSM.16.M88.4 R28, [R220+0x2000] ;  /* 0x00200000dc1c783b */ /* 0x000e620000000200 */
[----:B------:R-:W-:Y:S01]  /*133d0*/  IMAD.MOV.U32 R2, RZ, RZ, 0x20 ;  /* 0x00000020ff027424 */ /* 0x000fe200078e00ff */
[----:B------:R-:W-:Y:S02]  /*133e0*/  SEL R229, R0, 0xfffffff0, !P1 ;  /* 0xfffffff000e57807 */ /* 0x000fe40004800000 */
[----:B------:R-:W3:Y:S02]  /*133f0*/  LDSM.16.M88.4 R40, [R220+0x2800] ;  /* 0x00280000dc28783b */ /* 0x000ee40000000200 */
[C---:B------:R-:W-:Y:S02]  /*13400*/  SEL R0, R2.reuse, 0xffffffe0, !P2 ;  /* 0xffffffe002007807 */ /* 0x040fe40005000000 */
[----:B------:R-:W-:Y:S01]  /*13410*/  R2P PR, R199, 0x6 ;  /* 0x00000006c7007804 */ /* 0x000fe20000000000 */
[----:B------:R-:W-:Y:S04]  /*13420*/  LDSM.16.M88.4 R68, [R220+0x3000] ;  /* 0x00300000dc44783b */ /* 0x000fe80000000200 */
[----:B------:R-:W-:Y:S01]  /*13430*/  SEL R228, R2, 0xffffffe0, !P1 ;  /* 0xffffffe002e47807 */ /* 0x000fe20004800000 */
[----:B------:R-:W-:Y:S01]  /*13440*/  LDSM.16.M88.4 R80, [R220+0x3800] ;  /* 0x00380000dc50783b */ /* 0x000fe20000000200 */
[----:B------:R-:W-:-:S03]  /*13450*/  LEA R10, R229, R227, 0x1 ;  /* 0x000000e3e50a7211 */ /* 0x000fc600078e08ff */
[C---:B------:R-:W-:Y:S01]  /*13460*/  IMAD.IADD R56, R220.reuse, 0x1, R228 ;  /* 0x00000001dc387824 */ /* 0x040fe200078e02e4 */
[----:B------:R-:W-:Y:S04]  /*13470*/  LDSM.16.M88.4 R76, [R220+0x4000] ;  /* 0x00400000dc4c783b */ /* 0x000fe80000000200 */
[----:B------:R-:W-:Y:S04]  /*13480*/  LDSM.16.M88.4 R16, [R10] ;  /* 0x000000000a10783b */ /* 0x000fe80000000200 */
[----:B------:R-:W2:Y:S01]  /*13490*/  LDSM.16.M88.4 R32, [R56+0x2000] ;  /* 0x002000003820783b */ /* 0x000ea20000000200 */
[----:B------:R-:W-:-:S02]  /*134a0*/  VIADD R2, R220, 0x2000 ;  /* 0x00002000dc027836 */ /* 0x000fc40000000000 */
[----:B------:R-:W-:Y:S01]  /*134b0*/  VIADD R221, R220, 0x2040 ;  /* 0x00002040dcdd7836 */ /* 0x000fe20000000000 */
[----:B------:R-:W-:Y:S01]  /*134c0*/  LDSM.16.M88.4 R48, [R56+0x2800] ;  /* 0x002800003830783b */ /* 0x000fe20000000200 */
[----:B------:R-:W-:Y:S02]  /*134d0*/  IMAD R230, R0, 0x2, R227 ;  /* 0x0000000200e67824 */ /* 0x000fe400078e02e3 */
[----:B------:R-:W-:Y:S01]  /*134e0*/  @P2 VIADD R221, R2, 0xffffffc0 ;  /* 0xffffffc002dd2836 */ /* 0x000fe20000000000 */
[C---:B-1----:R-:W-:Y:S02]  /*134f0*/  HMMA.16816.F32.BF16 R4, R20.reuse, R28, RZ ;  /* 0x0000001c1404723c */ /* 0x042fe400000418ff */
[----:B------:R-:W-:Y:S04]  /*13500*/  LDSM.16.M88.4 R12, [R230] ;  /* 0x00000000e60c783b */ /* 0x000fe80000000200 */
[----:B------:R-:W1:Y:S01]  /*13510*/  LDSM.16.M88.4 R44, [R221] ;  /* 0x00000000dd2c783b */ /* 0x000e620000000200 */
[----:B------:R-:W-:Y:S01]  /*13520*/  HMMA.16816.F32.BF16 R28, R20, R30, RZ ;  /* 0x0000001e141c723c */ /* 0x000fe200000418ff */
[----:B------:R-:W-:-:S02]  /*13530*/  IMAD R231, R229, 0x2, R230 ;  /* 0x00000002e5e77824 */ /* 0x000fc400078e02e6 */
[----:B------:R-:W-:Y:S01]  /*13540*/  IMAD.IADD R226, R228, 0x1, R221 ;  /* 0x00000001e4e27824 */ /* 0x000fe200078e02dd */
[----:B------:R-:W-:Y:S04]  /*13550*/  STL [R1+0x28], R10 ;  /* 0x0000280a01007387 */ /* 0x000fe80000100800 */
[----:B------:R-:W-:Y:S01]  /*13560*/  LDSM.16.M88.4 R8, [R231] ;  /* 0x00000000e708783b */ /* 0x000fe20000000200 */
[----:B---3--:R-:W-:Y:S03]  /*13570*/  HMMA.16816.F32.BF16 R36, R20, R40, RZ ;  /* 0x000000281424723c */ /* 0x008fe600000418ff */
[----:B------:R-:W3:Y:S04]  /*13580*/  LDSM.16.M88.4 R52, [R226] ;  /* 0x00000000e234783b */ /* 0x000ee80000000200 */
[----:B------:R-:W3:Y:S04]  /*13590*/  LDSM.16.M88.4 R60, [R221+0x800] ;  /* 0x00080000dd3c783b */ /* 0x000ee80000000200 */
[----:B------:R-:W3:Y:S01]  /*135a0*/  LDSM.16.M88.4 R72, [R56+0x3000] ;  /* 0x003000003848783b */ /* 0x000ee20000000200 */
[C---:B--2---:R-:W-:Y:S03]  /*135b0*/  HMMA.16816.F32.BF16 R4, R16.reuse, R32, R4 ;  /* 0x000000201004723c */ /* 0x044fe60000041804 */
[----:B------:R-:W2:Y:S03]  /*135c0*/  LDSM.16.M88.4 R64, [R226+0x800] ;  /* 0x00080000e240783b */ /* 0x000ea60000000200 */
[----:B------:R-:W-:Y:S01]  /*135d0*/  HMMA.16816.F32.BF16 R32, R16, R34, R28 ;  /* 0x000000221020723c */ /* 0x000fe2000004181c */
[----:B------:R-:W-:Y:S04]  /*135e0*/  LDSM.16.M88.4 R84, [R56+0x3800] ;  /* 0x003800003854783b */ /* 0x000fe80000000200 */
[----:B------:R-:W-:Y:S01]  /*135f0*/  LDSM.16.M88.4 R88, [R56+0x4000] ;  /* 0x004000003858783b */ /* 0x000fe20000000200 */
[----:B------:R-:W-:Y:S01]  /*13600*/  HMMA.16816.F32.BF16 R28, R20, R42, RZ ;  /* 0x0000002a141c723c */ /* 0x000fe200000418ff */
[----:B------:R-:W-:-:S02]  /*13610*/  SHF.R.S32.HI R24, RZ, 0x1f, R232 ;  /* 0x0000001fff187819 */ /* 0x000fc400000114e8 */
[----:B------:R-:W4:Y:S09]  /*13620*/  LDL R206, [R1+0x1c] ;  /* 0x00001c0001ce7983 */ /* 0x000f320000100800 */
[C---:B-1----:R-:W-:Y:S06]  /*13630*/  HMMA.16816.F32.BF16 R4, R12.reuse, R44, R4 ;  /* 0x0000002c0c04723c */ /* 0x042fec0000041804 */
[----:B------:R-:W-:Y:S06]  /*13640*/  HMMA.16816.F32.BF16 R32, R12, R46, R32 ;  /* 0x0000002e0c20723c */ /* 0x000fec0000041820 */
[----:B------:R-:W-:Y:S06]  /*13650*/  HMMA.16816.F32.BF16 R36, R16, R48, R36 ;  /* 0x000000301024723c */ /* 0x000fec0000041824 */
[----:B------:R-:W-:Y:S06]  /*13660*/  HMMA.16816.F32.BF16 R40, R20, R68, RZ ;  /* 0x000000441428723c */ /* 0x000fec00000418ff */
[----:B---3--:R-:W-:Y:S06]  /*13670*/  HMMA.16816.F32.BF16 R92, R8, R52, R4 ;  /* 0x00000034085c723c */ /* 0x008fec0000041804 */
        /* <DEDUP_REMOVED lines=8> */
[----:B------:R-:W3:Y:S05]  /*13700*/  LDSM.16.M88.4 R60, [R226+0x1000] ;  /* 0x00100000e23c783b */ /* 0x000eea0000000200 */
[----:B--2---:R-:W-:Y:S06]  /*13710*/  HMMA.16816.F32.BF16 R48, R8, R64, R28 ;  /* 0x000000400830723c */ /* 0x004fec000004181c */
[----:B------:R-:W-:Y:S06]  /*13720*/  HMMA.16816.F32.BF16 R28, R20, R80, RZ ;  /* 0x00000050141c723c */ /* 0x000fec00000418ff */
[----:B------:R-:W-:Y:S01]  /*13730*/  HMMA.16816.F32.BF16 R44, R16, R74, R40 ;  /* 0x0000004a102c723c */ /* 0x000fe20000041828 */
[----:B------:R-:W-:Y:S05]  /*13740*/  LDSM.16.M88.4 R72, [R220+0x4800] ;  /* 0x00480000dc48783b */ /* 0x000fea0000000200 */
[----:B-1----:R-:W-:Y:S06]  /*13750*/  HMMA.16816.F32.BF16 R40, R12, R52, R36 ;  /* 0x000000340c28723c */ /* 0x002fec0000041824 */
[----:B------:R-:W-:Y:S01]  /*13760*/  HMMA.16816.F32.BF16 R36, R8, R66, R4 ;  /* 0x000000420824723c */ /* 0x000fe20000041804 */
[----:B------:R-:W1:Y:S05]  /*13770*/  LDSM.16.M88.4 R64, [R221+0x1800] ;  /* 0x00180000dd40783b */ /* 0x000e6a0000000200 */
[----:B------:R-:W-:Y:S01]  /*13780*/  HMMA.16816.F32.BF16 R28, R16, R84, R28 ;  /* 0x00000054101c723c */ /* 0x000fe2000004181c */
[----:B----4-:R-:W-:-:S04]  /*13790*/  FMUL.FTZ R2, R94, R3 ;  /* 0x000000035e027220 */ /* 0x010fc80000410000 */
[----:B------:R2:W4:Y:S02]  /*137a0*/  MUFU.TANH R112, R2 ;  /* 0x0000000200707308 */ /* 0x0005240000002400 */
        /* <DEDUP_REMOVED lines=9> */
[----:B------:R2:W4:Y:S01]  /*13840*/  MUFU.TANH R113, R2 ;  /* 0x0000000200717308 */ /* 0x0005220000002400 */
[----:B------:R-:W-:Y:S01]  /*13850*/  HMMA.16816.F32.BF16 R4, R12, R54, R44 ;  /* 0x000000360c04723c */ /* 0x000fe2000004182c */
[----:B--2---:R-:W-:-:S06]  /*13860*/  FMUL.FTZ R2, R35, R3 ;  /* 0x0000000323027220 */ /* 0x004fcc0000410000 */
[----:B------:R2:W4:Y:S01]  /*13870*/  MUFU.TANH R114, R2 ;  /* 0x0000000200727308 */ /* 0x0005220000002400 */
[----:B------:R-:W-:Y:S01]  /*13880*/  HMMA.16816.F32.BF16 R32, R20, R82, RZ ;  /* 0x000000521420723c */ /* 0x000fe200000418ff */
[----:B------:R-:W-:Y:S01]  /*13890*/  LDSM.16.M88.4 R80, [R56+0x4800] ;  /* 0x004800003850783b */ /* 0x000fe20000000200 */
[----:B--2---:R-:W-:-:S05]  /*138a0*/  FMUL.FTZ R2, R48, R3 ;  /* 0x0000000330027220 */ /* 0x004fca0000410000 */
[----:B------:R2:W4:Y:S01]  /*138b0*/  MUFU.TANH R129, R2 ;  /* 0x0000000200817308 */ /* 0x0005220000002400 */
[----:B---3--:R-:W-:Y:S01]  /*138c0*/  HMMA.16816.F32.BF16 R52, R8, R60, R40 ;  /* 0x0000003c0834723c */ /* 0x008fe20000041828 */
[----:B--2---:R-:W-:-:S06]  /*138d0*/  FMUL.FTZ R2, R49, R3 ;  /* 0x0000000331027220 */ /* 0x004fcc0000410000 */
[----:B------:R2:W-:Y:S02]  /*138e0*/  MUFU.TANH R127, R2 ;  /* 0x00000002007f7308 */ /* 0x0005e40000002400 */
[----:B--2---:R-:W-:-:S06]  /*138f0*/  FMUL.FTZ R2, R50, R3 ;  /* 0x0000000332027220 */ /* 0x004fcc0000410000 */
[----:B------:R2:W3:Y:S01]  /*13900*/  MUFU.TANH R110, R2 ;  /* 0x00000002006e7308 */ /* 0x0004e20000002400 */
[----:B------:R-:W-:Y:S01]  /*13910*/  HMMA.16816.F32.BF16 R40, R20, R76, RZ ;  /* 0x0000004c1428723c */ /* 0x000fe200000418ff */
[----:B--2---:R-:W-:-:S06]  /*13920*/  FMUL.FTZ R2, R51, R3 ;  /* 0x0000000333027220 */ /* 0x004fcc0000410000 */
[----:B------:R2:W3:Y:S01]  /*13930*/  MUFU.TANH R108, R2 ;  /* 0x00000002006c7308 */ /* 0x0004e20000002400 */
[----:B------:R-:W-:Y:S01]  /*13940*/  HMMA.16816.F32.BF16 R48, R16, R86, R32 ;  /* 0x000000561030723c */ /* 0x000fe20000041820 */
[----:B--2---:R-:W-:-:S06]  /*13950*/  FMUL.FTZ R2, R36, R3 ;  /* 0x0000000324027220 */ /* 0x004fcc0000410000 */
[----:B------:R2:W3:Y:S01]  /*13960*/  MUFU.TANH R124, R2 ;  /* 0x00000002007c7308 */ /* 0x0004e20000002400 */
[----:B-1----:R-:W-:Y:S06]  /*13970*/  HMMA.16816.F32.BF16 R44, R12, R64, R28 ;  /* 0x000000400c2c723c */ /* 0x002fec000004181c */
[----:B------:R-:W-:Y:S01]  /*13980*/  HMMA.16816.F32.BF16 R4, R8, R62, R4 ;  /* 0x0000003e0804723c */ /* 0x000fe20000041804 */
[----:B------:R-:W1:Y:S01]  /*13990*/  LDSM.16.M88.4 R60, [R221+0x2000] ;  /* 0x00200000dd3c783b */ /* 0x000e620000000200 */
[----:B--2---:R-:W-:-:S04]  /*139a0*/  FMUL.FTZ R2, R37, R3 ;  /* 0x0000000325027220 */ /* 0x004fc80000410000 */
[----:B------:R2:W-:Y:S02]  /*139b0*/  MUFU.TANH R122, R2 ;  /* 0x00000002007a7308 */ /* 0x0005e40000002400 */
[----:B--2---:R-:W-:-:S06]  /*139c0*/  FMUL.FTZ R2, R38, R3 ;  /* 0x0000000326027220 */ /* 0x004fcc0000410000 */
[----:B------:R2:W3:Y:S01]  /*139d0*/  MUFU.TANH R103, R2 ;  /* 0x0000000200677308 */ /* 0x0004e20000002400 */
[----:B------:R-:W-:Y:S01]  /*139e0*/  HMMA.16816.F32.BF16 R32, R16, R88, R40 ;  /* 0x000000581020723c */ /* 0x000fe20000041828 */
[----:B--2---:R-:W-:-:S06]  /*139f0*/  FMUL.FTZ R2, R39, R3 ;  /* 0x0000000327027220 */ /* 0x004fcc0000410000 */
[----:B------:R2:W3:Y:S01]  /*13a00*/  MUFU.TANH R102, R2 ;  /* 0x0000000200667308 */ /* 0x0004e20000002400 */
[----:B------:R-:W-:Y:S01]  /*13a10*/  HMMA.16816.F32.BF16 R36, R20, R78, RZ ;  /* 0x0000004e1424723c */ /* 0x000fe200000418ff */
[----:B------:R-:W4:Y:S01]  /*13a20*/  LDSM.16.M88.4 R76, [R220+0x5000] ;  /* 0x00500000dc4c783b */ /* 0x000f220000000200 */
[----:B--2---:R-:W-:-:S05]  /*13a30*/  FMUL.FTZ R2, R52, R3 ;  /* 0x0000000334027220 */ /* 0x004fca0000410000 */
[----:B------:R2:W3:Y:S01]  /*13a40*/  MUFU.TANH R133, R2 ;  /* 0x0000000200857308 */ /* 0x0004e20000002400 */
[----:B------:R-:W-:Y:S01]  /*13a50*/  HMMA.16816.F32.BF16 R28, R12, R66, R48 ;  /* 0x000000420c1c723c */ /* 0x000fe20000041830 */
[----:B------:R-:W-:Y:S01]  /*13a60*/  LDSM.16.M88.4 R64, [R221+0x2800] ;  /* 0x00280000dd40783b */ /* 0x000fe20000000200 */
[----:B--2---:R-:W-:-:S05]  /*13a70*/  FMUL.FTZ R2, R53, R3 ;  /* 0x0000000335027220 */ /* 0x004fca0000410000 */
[----:B------:R2:W-:Y:S01]  /*13a80*/  MUFU.TANH R131, R2 ;  /* 0x0000000200837308 */ /* 0x0005e20000002400 */
[----:B------:R-:W-:Y:S01]  /*13a90*/  HMMA.16816.F32.BF16 R48, R8, R68, R44 ;  /* 0x000000440830723c */ /* 0x000fe2000004182c */
[----:B--2---:R-:W-:-:S06]  /*13aa0*/  FMUL.FTZ R2, R54, R3 ;  /* 0x0000000336027220 */ /* 0x004fcc0000410000 */
[----:B------:R2:W3:Y:S01]  /*13ab0*/  MUFU.TANH R101, R2 ;  /* 0x0000000200657308 */ /* 0x0004e20000002400 */
[----:B------:R-:W-:Y:S01]  /*13ac0*/  HMMA.16816.F32.BF16 R36, R16, R90, R36 ;  /* 0x0000005a1024723c */ /* 0x000fe20000041824 */
[-C--:B--2---:R-:W-:Y:S02]  /*13ad0*/  FMUL.FTZ R2, R55, R3.reuse ;  /* 0x0000000337027220 */ /* 0x084fe40000410000 */
[----:B------:R-:W2:Y:S04]  /*13ae0*/  LDSM.16.M88.4 R52, [R226+0x2000] ;  /* 0x00200000e234783b */ /* 0x000ea80000000200 */
[----:B------:R1:W3:Y:S01]  /*13af0*/  MUFU.TANH R100, R2 ;  /* 0x0000000200647308 */ /* 0x0002e20000002400 */
[----:B------:R-:W-:Y:S01]  /*13b00*/  HMMA.16816.F32.BF16 R40, R20, R72, RZ ;  /* 0x000000481428723c */ /* 0x000fe200000418ff */
[----:B-1----:R-:W-:-:S06]  /*13b10*/  FMUL.FTZ R2, R4, R3 ;  /* 0x0000000304027220 */ /* 0x002fcc0000410000 */
[----:B------:R1:W3:Y:S01]  /*13b20*/  MUFU.TANH R134, R2 ;  /* 0x0000000200867308 */ /* 0x0002e20000002400 */
[----:B------:R-:W-:Y:S01]  /*13b30*/  HMMA.16816.F32.BF16 R44, R12, R60, R32 ;  /* 0x0000003c0c2c723c */ /* 0x000fe20000041820 */
[----:B-1----:R-:W-:-:S06]  /*13b40*/  FMUL.FTZ R2, R5, R3 ;  /* 0x0000000305027220 */ /* 0x002fcc0000410000 */
[----:B------:R1:W-:Y:S01]  /*13b50*/  MUFU.TANH R132, R2 ;  /* 0x0000000200847308 */ /* 0x0003e20000002400 */
[----:B------:R-:W-:Y:S01]  /*13b60*/  HMMA.16816.F32.BF16 R32, R8, R70, R28 ;  /* 0x000000460820723c */ /* 0x000fe2000004181c */
[----:B------:R-:W3:Y:S05]  /*13b70*/  LDSM.16.M88.4 R68, [R56+0x5000] ;  /* 0x005000003844783b */ /* 0x000eea0000000200 */
[----:B------:R-:W-:Y:S01]  /*13b80*/  HMMA.16816.F32.BF16 R28, R20, R74, RZ ;  /* 0x0000004a141c723c */ /* 0x000fe200000418ff */
[----:B------:R-:W-:Y:S01]  /*13b90*/  LDSM.16.M88.4 R72, [R220+0x5800] ;  /* 0x00580000dc48783b */ /* 0x000fe20000000200 */
[----:B-1----:R-:W-:-:S04]  /*13ba0*/  FMUL.FTZ R2, R6, R3 ;  /* 0x0000000306027220 */ /* 0x002fc80000410000 */
[----:B------:R1:W3:Y:S02]  /*13bb0*/  MUFU.TANH R99, R2 ;  /* 0x0000000200637308 */ /* 0x0002e40000002400 */
[----:B-1----:R-:W-:-:S06]  /*13bc0*/  FMUL.FTZ R2, R7, R3 ;  /* 0x0000000307027220 */ /* 0x002fcc0000410000 */
[----:B------:R1:W3:Y:S01]  /*13bd0*/  MUFU.TANH R96, R2 ;  /* 0x0000000200607308 */ /* 0x0002e20000002400 */
[----:B------:R-:W-:Y:S01]  /*13be0*/  HMMA.16816.F32.BF16 R36, R12, R62, R36 ;  /* 0x0000003e0c24723c */ /* 0x000fe20000041824 */
[----:B------:R-:W3:Y:S01]  /*13bf0*/  LDSM.16.M88.4 R60, [R226+0x2800] ;  /* 0x00280000e23c783b */ /* 0x000ee20000000200 */
[----:B-1----:R-:W-:-:S05]  /*13c00*/  FMUL.FTZ R2, R48, R3 ;  /* 0x0000000330027220 */ /* 0x002fca0000410000 */
[----:B------:R1:W3:Y:S01]  /*13c10*/  MUFU.TANH R143, R2 ;  /* 0x00000002008f7308 */ /* 0x0002e20000002400 */
[----:B------:R-:W-:Y:S01]  /*13c20*/  HMMA.16816.F32.BF16 R4, R16, R80, R40 ;  /* 0x000000501004723c */ /* 0x000fe20000041828 */
[----:B-1----:R-:W-:-:S06]  /*13c30*/  FMUL.FTZ R2, R49, R3 ;  /* 0x0000000331027220 */ /* 0x002fcc0000410000 */
[----:B------:R1:W-:Y:S01]  /*13c40*/  MUFU.TANH R141, R2 ;  /* 0x00000002008d7308 */ /* 0x0003e20000002400 */
[----:B----4-:R-:W-:Y:S01]  /*13c50*/  HMMA.16816.F32.BF16 R40, R20, R76, RZ ;  /* 0x0000004c1428723c */ /* 0x010fe200000418ff */
[----:B-1----:R-:W-:-:S06]  /*13c60*/  FMUL.FTZ R2, R50, R3 ;  /* 0x0000000332027220 */ /* 0x002fcc0000410000 */
[----:B------:R1:W4:Y:S02]  /*13c70*/  MUFU.TANH R94, R2 ;  /* 0x00000002005e7308 */ /* 0x0003240000002400 */
        /* <DEDUP_REMOVED lines=18> */
[----:B---3--:R-:W-:Y:S06]  /*13da0*/  HMMA.16816.F32.BF16 R36, R16, R68, R40 ;  /* 0x000000441024723c */ /* 0x008fec0000041828 */
[----:B------:R-:W-:Y:S01]  /*13db0*/  HMMA.16816.F32.BF16 R40, R12, R66, R44 ;  /* 0x000000420c28723c */ /* 0x000fe2000004182c */
[----:B------:R-:W3:Y:S01]  /*13dc0*/  LDSM.16.M88.4 R64, [R56+0x5800] ;  /* 0x005800003840783b */ /* 0x000ee20000000200 */
[----:B----4-:R-:W-:-:S04]  /*13dd0*/  FMUL.FTZ R2, R48, R3 ;  /* 0x0000000330027220 */ /* 0x010fc80000410000 */
[----:B------:R4:W-:Y:S01]  /*13de0*/  MUFU.TANH R152, R2 ;  /* 0x0000000200987308 */ /* 0x0009e20000002400 */
[----:B------:R-:W-:Y:S01]  /*13df0*/  HMMA.16816.F32.BF16 R28, R16, R70, R28 ;  /* 0x00000046101c723c */ /* 0x000fe2000004181c */
[----:B------:R-:W-:Y:S01]  /*13e00*/  LDSM.16.M88.4 R68, [R221+0x4000] ;  /* 0x00400000dd44783b */ /* 0x000fe20000000200 */
[----:B----4-:R-:W-:-:S05]  /*13e10*/  FMUL.FTZ R2, R49, R3 ;  /* 0x0000000331027220 */ /* 0x010fca0000410000 */
[----:B------:R4:W-:Y:S01]  /*13e20*/  MUFU.TANH R150, R2 ;  /* 0x0000000200967308 */ /* 0x0009e20000002400 */
[----:B------:R-:W-:Y:S06]  /*13e30*/  HMMA.16816.F32.BF16 R44, R8, R60, R4 ;  /* 0x0000003c082c723c */ /* 0x000fec0000041804 */
[----:B------:R-:W-:Y:S01]  /*13e40*/  HMMA.16816.F32.BF16 R4, R20, R72, RZ ;  /* 0x000000481404723c */ /* 0x000fe200000418ff */
[----:B----4-:R-:W-:-:S04]  /*13e50*/  FMUL.FTZ R2, R50, R3 ;  /* 0x0000000332027220 */ /* 0x010fc80000410000 */
[----:B------:R4:W-:Y:S02]  /*13e60*/  MUFU.TANH R87, R2 ;  /* 0x0000000200577308 */ /* 0x0009e40000002400 */
[-C--:B----4-:R-:W-:Y:S02]  /*13e70*/  FMUL.FTZ R2, R51, R3.reuse ;  /* 0x0000000333027220 */ /* 0x090fe40000410000 */
[----:B------:R-:W4:Y:S04]  /*13e80*/  LDSM.16.M88.4 R48, [R226+0x3000] ;  /* 0x00300000e230783b */ /* 0x000f280000000200 */
[----:B------:R2:W4:Y:S01]  /*13e90*/  MUFU.TANH R84, R2 ;  /* 0x0000000200547308 */ /* 0x0005220000002400 */
        /* <DEDUP_REMOVED lines=11> */
[----:B---3--:R-:W-:Y:S01]  /*13f50*/  HMMA.16816.F32.BF16 R4, R16, R64, R4 ;  /* 0x000000401004723c */ /* 0x008fe20000041804 */
[----:B-1----:R-:W-:-:S06]  /*13f60*/  FMUL.FTZ R2, R35, R3 ;  /* 0x0000000323027220 */ /* 0x002fcc0000410000 */
[----:B------:R1:W-:Y:S01]  /*13f70*/  MUFU.TANH R86, R2 ;  /* 0x0000000200567308 */ /* 0x0003e20000002400 */
[----:B------:R-:W-:Y:S01]  /*13f80*/  HMMA.16816.F32.BF16 R32, R20, R74, RZ ;  /* 0x0000004a1420723c */ /* 0x000fe200000418ff */
[----:B------:R-:W3:Y:S01]  /*13f90*/  LDSM.16.M88.4 R72, [R56+0x6000] ;  /* 0x006000003848783b */ /* 0x000ee20000000200 */
[----:B-1----:R-:W-:-:S05]  /*13fa0*/  FMUL.FTZ R2, R44, R3 ;  /* 0x000000032c027220 */ /* 0x002fca0000410000 */
[----:B------:R1:W-:Y:S01]  /*13fb0*/  MUFU.TANH R157, R2 ;  /* 0x00000002009d7308 */ /* 0x0003e20000002400 */
[----:B----4-:R-:W-:Y:S01]  /*13fc0*/  HMMA.16816.F32.BF16 R36, R8, R48, R36 ;  /* 0x000000300824723c */ /* 0x010fe20000041824 */
[----:B-1----:R-:W-:-:S06]  /*13fd0*/  FMUL.FTZ R2, R45, R3 ;  /* 0x000000032d027220 */ /* 0x002fcc0000410000 */
[----:B------:R1:W4:Y:S01]  /*13fe0*/  MUFU.TANH R156, R2 ;  /* 0x00000002009c7308 */ /* 0x0003220000002400 */
[----:B------:R-:W-:Y:S01]  /*13ff0*/  HMMA.16816.F32.BF16 R48, R8, R50, R28 ;  /* 0x000000320830723c */ /* 0x000fe2000004181c */
[----:B-1----:R-:W-:-:S06]  /*14000*/  FMUL.FTZ R2, R46, R3 ;  /* 0x000000032e027220 */ /* 0x002fcc0000410000 */
[----:B------:R1:W4:Y:S01]  /*14010*/  MUFU.TANH R85, R2 ;  /* 0x0000000200557308 */ /* 0x0003220000002400 */
[----:B------:R-:W-:Y:S01]  /*14020*/  HMMA.16816.F32.BF16 R28, R20, R76, RZ ;  /* 0x0000004c141c723c */ /* 0x000fe200000418ff */
[----:B-1----:R-:W-:-:S06]  /*14030*/  FMUL.FTZ R2, R47, R3 ;  /* 0x000000032f027220 */ /* 0x002fcc0000410000 */
[----:B------:R1:W4:Y:S01]  /*14040*/  MUFU.TANH R95, R2 ;  /* 0x00000002005f7308 */ /* 0x0003220000002400 */
[----:B------:R-:W-:Y:S06]  /*14050*/  HMMA.16816.F32.BF16 R4, R12, R80, R4 ;  /* 0x000000500c04723c */ /* 0x000fec0000041804 */
[----:B------:R-:W-:Y:S01]  /*14060*/  HMMA.16816.F32.BF16 R32, R16, R66, R32 ;  /* 0x000000421020723c */ /* 0x000fe20000041820 */
[----:B------:R-:W2:Y:S01]  /*14070*/  LDSM.16.M88.4 R64, [R220+0x6800] ;  /* 0x00680000dc40783b */ /* 0x000ea20000000200 */
[----:B-1----:R-:W-:-:S04]  /*14080*/  FMUL.FTZ R2, R40, R3 ;  /* 0x0000000328027220 */ /* 0x002fc80000410000 */
[----:B------:R1:W4:Y:S02]  /*14090*/  MUFU.TANH R159, R2 ;  /* 0x00000002009f7308 */ /* 0x0003240000002400 */
[----:B-1----:R-:W-:-:S06]  /*140a0*/  FMUL.FTZ R2, R41, R3 ;  /* 0x0000000329027220 */ /* 0x002fcc0000410000 */
[----:B------:R1:W-:Y:S02]  /*140b0*/  MUFU.TANH R158, R2 ;  /* 0x00000002009e7308 */ /* 0x0003e40000002400 */
[----:B-1----:R-:W-:-:S06]  /*140c0*/  FMUL.FTZ R2, R42, R3 ;  /* 0x000000032a027220 */ /* 0x002fcc0000410000 */
[----:B------:R1:W4:Y:S01]  /*140d0*/  MUFU.TANH R97, R2 ;  /* 0x0000000200617308 */ /* 0x0003220000002400 */
[----:B---3--:R-:W-:Y:S01]  /*140e0*/  HMMA.16816.F32.BF16 R28, R16, R72, R28 ;  /* 0x00000048101c723c */ /* 0x008fe2000004181c */
[----:B-1----:R-:W-:-:S06]  /*140f0*/  FMUL.FTZ R2, R43, R3 ;  /* 0x000000032b027220 */ /* 0x002fcc0000410000 */
[----:B------:R1:W3:Y:S01]  /*14100*/  MUFU.TANH R98, R2 ;  /* 0x0000000200627308 */ /* 0x0002e20000002400 */
[----:B------:R-:W-:Y:S01]  /*14110*/  HMMA.16816.F32.BF16 R44, R8, R60, R4 ;  /* 0x0000003c082c723c */ /* 0x000fe20000041804 */
[----:B-1----:R-:W-:-:S06]  /*14120*/  FMUL.FTZ R2, R36, R3 ;  /* 0x0000000324027220 */ /* 0x002fcc0000410000 */
[----:B------:R1:W3:Y:S01]  /*14130*/  MUFU.TANH R164, R2 ;  /* 0x0000000200a47308 */ /* 0x0002e20000002400 */
[----:B------:R-:W-:Y:S01]  /*14140*/  HMMA.16816.F32.BF16 R4, R12, R82, R32 ;  /* 0x000000520c04723c */ /* 0x000fe20000041820 */
[----:B------:R-:W-:Y:S05]  /*14150*/  LDSM.16.M88.4 R80, [R221+0x4800] ;  /* 0x00480000dd50783b */ /* 0x000fea0000000200 */
[----:B------:R-:W-:Y:S01]  /*14160*/  HMMA.16816.F32.BF16 R32, R20, R78, RZ ;  /* 0x0000004e1420723c */ /* 0x000fe200000418ff */
[----:B------:R-:W4:Y:S01]  /*14170*/  LDSM.16.M88.4 R76, [R56+0x6800] ;  /* 0x00680000384c783b */ /* 0x000f220000000200 */
[----:B-1----:R-:W-:-:S04]  /*14180*/  FMUL.FTZ R2, R37, R3 ;  /* 0x0000000325027220 */ /* 0x002fc80000410000 */
[----:B------:R1:W-:Y:S02]  /*14190*/  MUFU.TANH R163, R2 ;  /* 0x0000000200a37308 */ /* 0x0003e40000002400 */
[----:B-1----:R-:W-:-:S06]  /*141a0*/  FMUL.FTZ R2, R38, R3 ;  /* 0x0000000326027220 */ /* 0x002fcc0000410000 */
[----:B------:R1:W3:Y:S02]  /*141b0*/  MUFU.TANH R105, R2 ;  /* 0x0000000200697308 */ /* 0x0002e40000002400 */
[----:B-1----:R-:W-:-:S06]  /*141c0*/  FMUL.FTZ R2, R39, R3 ;  /* 0x0000000327027220 */ /* 0x002fcc0000410000 */
[----:B------:R1:W-:Y:S01]  /*141d0*/  MUFU.TANH R104, R2 ;  /* 0x0000000200687308 */ /* 0x0003e20000002400 */
[----:B------:R-:W-:Y:S01]  /*141e0*/  HMMA.16816.F32.BF16 R40, R12, R68, R28 ;  /* 0x000000440c28723c */ /* 0x000fe2000004181c */
[----:B-1----:R-:W-:-:S06]  /*141f0*/  FMUL.FTZ R2, R48, R3 ;  /* 0x0000000330027220 */ /* 0x002fcc0000410000 */
[----:B------:R1:W-:Y:S01]  /*14200*/  MUFU.TANH R162, R2 ;  /* 0x0000000200a27308 */ /* 0x0003e20000002400 */
        /* <DEDUP_REMOVED lines=11> */
[----:B------:R2:W3:Y:S01]  /*142c0*/  MUFU.TANH R115, R2 ;  /* 0x0000000200737308 */ /* 0x0004e20000002400 */
[----:B------:R-:W-:Y:S01]  /*142d0*/  HMMA.16816.F32.BF16 R40, R8, R52, R40 ;  /* 0x000000340828723c */ /* 0x000fe20000041828 */
[----:B--2---:R-:W-:-:S06]  /*142e0*/  FMUL.FTZ R2, R44, R3 ;  /* 0x000000032c027220 */ /* 0x004fcc0000410000 */
[----:B------:R2:W3:Y:S01]  /*142f0*/  MUFU.TANH R169, R2 ;  /* 0x0000000200a97308 */ /* 0x0004e20000002400 */
[----:B------:R-:W-:Y:S01]  /*14300*/  HMMA.16816.F32.BF16 R32, R12, R70, R4 ;  /* 0x000000460c20723c */ /* 0x000fe20000041804 */
[----:B------:R-:W3:Y:S01]  /*14310*/  LDSM.16.M88.4 R68, [R56+0x7000] ;  /* 0x007000003844783b */ /* 0x000ee20000000200 */
[----:B--2---:R-:W-:-:S05]  /*14320*/  FMUL.FTZ R2, R45, R3 ;  /* 0x000000032d027220 */ /* 0x004fca0000410000 */
[----:B------:R2:W-:Y:S02]  /*14330*/  MUFU.TANH R168, R2 ;  /* 0x0000000200a87308 */ /* 0x0005e40000002400 */
[----:B--2---:R-:W-:-:S06]  /*14340*/  FMUL.FTZ R2, R46, R3 ;  /* 0x000000032e027220 */ /* 0x004fcc0000410000 */
[----:B------:R2:W3:Y:S01]  /*14350*/  MUFU.TANH R117, R2 ;  /* 0x0000000200757308 */ /* 0x0004e20000002400 */
[----:B----4-:R-:W-:Y:S01]  /*14360*/  HMMA.16816.F32.BF16 R4, R16, R76, R28 ;  /* 0x0000004c1004723c */ /* 0x010fe2000004181c */
[----:B--2---:R-:W-:-:S06]  /*14370*/  FMUL.FTZ R2, R47, R3 ;  /* 0x000000032f027220 */ /* 0x004fcc0000410000 */
[----:B------:R2:W4:Y:S01]  /*14380*/  MUFU.TANH R118, R2 ;  /* 0x0000000200767308 */ /* 0x0005220000002400 */
[----:B------:R-:W-:Y:S01]  /*14390*/  HMMA.16816.F32.BF16 R28, R20, R66, RZ ;  /* 0x00000042141c723c */ /* 0x000fe200000418ff */
[----:B------:R-:W4:Y:S01]  /*143a0*/  LDSM.16.M88.4 R64, [R226+0x4800] ;  /* 0x00480000e240783b */ /* 0x000f220000000200 */
[----:B--2---:R-:W-:-:S05]  /*143b0*/  FMUL.FTZ R2, R36, R3 ;  /* 0x0000000324027220 */ /* 0x004fca0000410000 */
[----:B------:R2:W4:Y:S02]  /*143c0*/  MUFU.TANH R167, R2 ;  /* 0x0000000200a77308 */ /* 0x0005240000002400 */
[----:B--2---:R-:W-:-:S06]  /*143d0*/  FMUL.FTZ R2, R37, R3 ;  /* 0x0000000325027220 */ /* 0x004fcc0000410000 */
[----:B------:R2:W-:Y:S01]  /*143e0*/  MUFU.TANH R166, R2 ;  /* 0x0000000200a67308 */ /* 0x0005e20000002400 */
[----:B------:R-:W-:Y:S01]  /*143f0*/  HMMA.16816.F32.BF16 R52, R8, R54, R32 ;  /* 0x000000360834723c */ /* 0x000fe20000041820 */
[----:B--2---:R-:W-:-:S06]  /*14400*/  FMUL.FTZ R2, R38, R3 ;  /* 0x0000000326027220 */ /* 0x004fcc0000410000 */
[----:B------:R2:W4:Y:S01]  /*14410*/  MUFU.TANH R126, R2 ;  /* 0x00000002007e7308 */ /* 0x0005220000002400 */
[----:B-1----:R-:W-:Y:S01]  /*14420*/  HMMA.16816.F32.BF16 R32, R20, R48, RZ ;  /* 0x000000301420723c */ /* 0x002fe200000418ff */
[----:B--2---:R-:W-:-:S06]  /*14430*/  FMUL.FTZ R2, R39, R3 ;  /* 0x0000000327027220 */ /* 0x004fcc0000410000 */
[----:B------:R1:W2:Y:S01]  /*14440*/  MUFU.TANH R125, R2 ;  /* 0x00000002007d7308 */ /* 0x0002a20000002400 */
[----:B------:R-:W-:Y:S01]  /*14450*/  HMMA.16816.F32.BF16 R44, R12, R80, R4 ;  /* 0x000000500c2c723c */ /* 0x000fe20000041804 */
[----:B-1----:R-:W-:-:S06]  /*14460*/  FMUL.FTZ R2, R40, R3 ;  /* 0x0000000328027220 */ /* 0x002fcc0000410000 */
[----:B------:R1:W2:Y:S01]  /*14470*/  MUFU.TANH R175, R2 ;  /* 0x0000000200af7308 */ /* 0x0002a20000002400 */
[----:B------:R-:W-:Y:S01]  /*14480*/  HMMA.16816.F32.BF16 R28, R16, R78, R28 ;  /* 0x0000004e101c723c */ /* 0x000fe2000004181c */
[----:B------:R-:W-:-:S05]  /*14490*/  FMUL.FTZ R4, R42, R3 ;  /* 0x000000032a047220 */ /* 0x000fca0000410000 */
[----:B------:R-:W-:Y:S01]  /*144a0*/  HMMA.16816.F32.BF16 R36, R20, R50, RZ ;  /* 0x000000321424723c */ /* 0x000fe200000418ff */
[-C--:B-1----:R-:W-:Y:S01]  /*144b0*/  FMUL.FTZ R2, R41, R3.reuse ;  /* 0x0000000329027220 */ /* 0x082fe20000410000 */
[----:B------:R-:W-:Y:S02]  /*144c0*/  IMAD.SHL.U32 R5, R235, 0x2, RZ ;  /* 0x00000002eb057824 */ /* 0x000fe400078e00ff */
[----:B------:R-:W-:Y:S02]  /*144d0*/  FMUL.FTZ R6, R52, R3 ;  /* 0x0000000334067220 */ /* 0x000fe40000410000 */
[----:B---3--:R-:W-:Y:S01]  /*144e0*/  HMMA.16816.F32.BF16 R32, R16, R68, R32 ;  /* 0x000000441020723c */ /* 0x008fe20000041820 */
[----:B------:R1:W-:Y:S01]  /*144f0*/  MUFU.TANH R173, R2 ;  /* 0x0000000200ad7308 */ /* 0x0003e20000002400 */
[----:B------:R-:W-:Y:S01]  /*14500*/  LDSM.16.M88.4 R76, [R220+0x8000] ;  /* 0x00800000dc4c783b */ /* 0x000fe20000000200 */
[----:B-1----:R-:W-:-:S04]  /*14510*/  LEA.HI R2, R24, R232, RZ, 0x2 ;  /* 0x000000e818027211 */ /* 0x002fc800078f10ff */
[----:B------:R-:W-:Y:S02]  /*14520*/  SHF.R.S32.HI R2, RZ, 0x2, R2 ;  /* 0x00000002ff027819 */ /* 0x000fe40000011402 */
[----:B------:R1:W3:Y:S03]  /*14530*/  MUFU.TANH R128, R4 ;  /* 0x0000000400807308 */ /* 0x0002e60000002400 */
[----:B------:R-:W-:Y:S01]  /*14540*/  IMAD R2, R234, 0x10, R2 ;  /* 0x00000010ea027824 */ /* 0x000fe200078e0202 */
[----:B------:R-:W-:-:S04]  /*14550*/  LOP3.LUT R5, R5, 0x6, RZ, 0xc0, !PT ;  /* 0x0000000605057812 */ /* 0x000fc800078ec0ff */
[----:B------:R-:W-:Y:S01]  /*14560*/  IADD3 R2, R2, 0x1, R240 ;  /* 0x0000000102027810 */ /* 0x000fe20007ffe0f0 */
[----:B-1----:R-:W-:-:S04]  /*14570*/  FMUL.FTZ R4, R43, R3 ;  /* 0x000000032b047220 */ /* 0x002fc80000410000 */
[----:B------:R1:W3:Y:S01]  /*14580*/  MUFU.TANH R136, R4 ;  /* 0x0000000400887308 */ /* 0x0002e20000002400 */
[----:B----4-:R-:W-:Y:S07]  /*14590*/  HMMA.16816.F32.BF16 R48, R8, R64, R44 ;  /* 0x000000400830723c */ /* 0x010fee000004182c */
[----:B------:R4:W3:Y:S01]  /*145a0*/  MUFU.TANH R174, R6 ;  /* 0x0000000600ae7308 */ /* 0x0008e20000002400 */
[----:B------:R-:W-:Y:S01]  /*145b0*/  HMMA.16816.F32.BF16 R28, R12, R82, R28 ;  /* 0x000000520c1c723c */ /* 0x000fe2000004181c */
[----:B-1----:R-:W-:Y:S01]  /*145c0*/  IADD3 R4, R195, R2, -R106 ;  /* 0x00000002c3047210 */ /* 0x002fe20007ffe86a */
[----:B------:R-:W-:-:S04]  /*145d0*/  IMAD.IADD R2, R208, 0x1, R5 ;  /* 0x00000001d0027824 */ /* 0x000fc800078e0205 */
[----:B------:R-:W-:Y:S02]  /*145e0*/  IMAD.IADD R5, R57, 0x1, R4 ;  /* 0x0000000139057824 */ /* 0x000fe400078e0204 */
[----:B----4-:R-:W-:Y:S01]  /*145f0*/  FMUL.FTZ R6, R53, R3 ;  /* 0x0000000335067220 */ /* 0x010fe20000410000 */
[----:B------:R-:W-:Y:S02]  /*14600*/  HMMA.16816.F32.BF16 R44, R16, R70, R36 ;  /* 0x00000046102c723c */ /* 0x000fe40000041824 */
[C---:B------:R-:W-:Y:S01]  /*14610*/  VIMNMX R7, R5.reuse, R195, PT ;  /* 0x000000c305077248 */ /* 0x040fe20003fe0100 */
[----:B------:R-:W1:Y:S01]  /*14620*/  LDSM.16.M88.4 R68, [R56+0x7800] ;  /* 0x007800003844783b */ /* 0x000e620000000200 */
[----:B------:R4:W-:Y:S01]  /*14630*/  MUFU.TANH R172, R6 ;  /* 0x0000000600ac7308 */ /* 0x0009e20000002400 */
[----:B------:R-:W-:Y:S01]  /*14640*/  VIADDMNMX R5, R5, 0x8, R195, PT ;  /* 0x0000000805057846 */ /* 0x000fe200038001c3 */
[----:B------:R-:W-:Y:S01]  /*14650*/  FMUL.FTZ R24, R54, R3 ;  /* 0x0000000336187220 */ /* 0x000fe20000410000 */
[----:B----4-:R-:W-:-:S05]  /*14660*/  VIADD R6, R2, 0x8 ;  /* 0x0000000802067836 */ /* 0x010fca0000000000 */
[C---:B------:R-:W-:Y:S02]  /*14670*/  ISETP.GE.AND P3, PT, R6.reuse, R7, PT ;  /* 0x000000070600720c */ /* 0x040fe40003f66270 */
[----:B------:R-:W-:Y:S01]  /*14680*/  ISETP.GE.AND P5, PT, R6, R5, PT ;  /* 0x000000050600720c */ /* 0x000fe20003fa6270 */
[----:B------:R-:W-:Y:S02]  /*14690*/  FMUL.FTZ R6, R55, R3 ;  /* 0x0000000337067220 */ /* 0x000fe40000410000 */
[----:B------:R-:W4:Y:S01]  /*146a0*/  LDSM.16.M88.4 R52, [R226+0x5000] ;  /* 0x00500000e234783b */ /* 0x000f220000000200 */
[----:B------:R-:W-:Y:S06]  /*146b0*/  HMMA.16816.F32.BF16 R40, R12, R60, R32 ;  /* 0x0000003c0c28723c */ /* 0x000fec0000041820 */
[----:B------:R-:W-:Y:S01]  /*146c0*/  HMMA.16816.F32.BF16 R32, R20, R72, RZ ;  /* 0x000000481420723c */ /* 0x000fe200000418ff */
[----:B------:R-:W-:-:S05]  /*146d0*/  IADD3 R4, R2, 0x1, RZ ;  /* 0x0000000102047810 */ /* 0x000fca0007ffe0ff */
[----:B------:R-:W-:Y:S01]  /*146e0*/  HMMA.16816.F32.BF16 R36, R8, R66, R28 ;  /* 0x000000420824723c */ /* 0x000fe2000004181c */
[C---:B------:R-:W-:Y:S01]  /*146f0*/  ISETP.GE.AND P1, PT, R4.reuse, R7, PT ;  /* 0x000000070400720c */ /* 0x040fe20003f26270 */
[----:B------:R2:W-:Y:S01]  /*14700*/  MUFU.TANH R137, R6 ;  /* 0x0000000600897308 */ /* 0x0005e20000002400 */
[-C--:B------:R-:W-:Y:S01]  /*14710*/  ISETP.GE.AND P6, PT, R4, R5.reuse, PT ;  /* 0x000000050400720c */ /* 0x080fe20003fc6270 */
[----:B------:R-:W-:Y:S02]  /*14720*/  LDSM.16.M88.4 R64, [R56+0x8000] ;  /* 0x008000003840783b */ /* 0x000fe40000000200 */
[----:B------:R-:W-:Y:S02]  /*14730*/  HMMA.16816.F32.BF16 R28, R12, R62, R44 ;  /* 0x0000003e0c1c723c */ /* 0x000fe4000004182c */
[----:B------:R-:W3:Y:S01]  /*14740*/  LDSM.16.M88.4 R60, [R221+0x5800] ;  /* 0x00580000dd3c783b */ /* 0x000ee20000000200 */
[C---:B------:R-:W-:Y:S01]  /*14750*/  VIADD R4, R2.reuse, 0x9 ;  /* 0x0000000902047836 */ /* 0x040fe20000000000 */
[----:B------:R-:W-:-:S04]  /*14760*/  ISETP.GE.AND P4, PT, R2, R5, PT ;  /* 0x000000050200720c */ /* 0x000fc80003f86270 */
[----:B------:R-:W-:Y:S01]  /*14770*/  ISETP.GE.AND P2, PT, R4, R7, PT ;  /* 0x000000070400720c */ /* 0x000fe20003f46270 */
[----:B--2---:R-:W-:Y:S01]  /*14780*/  FMUL.FTZ R6, R48, R3 ;  /* 0x0000000330067220 */ /* 0x004fe20000410000 */
[----:B------:R-:W-:Y:S01]  /*14790*/  ISETP.GE.AND P0, PT, R4, R5, PT ;  /* 0x000000050400720c */ /* 0x000fe20003f06270 */
[----:B------:R-:W-:Y:S02]  /*147a0*/  VIADD R4, R2, 0x10 ;  /* 0x0000001002047836 */ /* 0x000fe40000000000 */
[----:B------:R2:W-:Y:S01]  /*147b0*/  MUFU.TANH R176, R6 ;  /* 0x0000000600b07308 */ /* 0x0005e20000002400 */
[----:B------:R-:W-:Y:S01]  /*147c0*/  FSEL R112, R112, -INF , !P4 ;  /* 0xff80000070707808 */ /* 0x000fe20006000000 */
[----:B-1----:R-:W-:Y:S01]  /*147d0*/  HMMA.16816.F32.BF16 R32, R16, R68, R32 ;  /* 0x000000441020723c */ /* 0x002fe20000041820 */
[----:B------:R-:W-:Y:S02]  /*147e0*/  FSEL R119, R119, -INF , !P1 ;  /* 0xff80000077777808 */ /* 0x000fe40004800000 */
[----:B------:R-:W-:-:S02]  /*147f0*/  FSEL R113, R113, -INF , !P5 ;  /* 0xff80000071717808 */ /* 0x000fc40006800000 */
[----:B------:R-:W-:Y:S02]  /*14800*/  FSEL R121, R121, -INF , !P2 ;  /* 0xff80000079797808 */ /* 0x000fe40005000000 */
[C---:B------:R-:W-:Y:S02]  /*14810*/  ISETP.GE.AND P4, PT, R4.reuse, R7, PT ;  /* 0x000000070400720c */ /* 0x040fe40003f86270 */
[----:B------:R-:W-:Y:S01]  /*14820*/  ISETP.GE.AND P1, PT, R4, R5, PT ;  /* 0x000000050400720c */ /* 0x000fe20003f26270 */
[C---:B--2---:R-:W-:Y:S02]  /*14830*/  VIADD R6, R2.reuse, 0x18 ;  /* 0x0000001802067836 */ /* 0x044fe40000000000 */
[----:B------:R-:W-:-:S03]  /*14840*/  VIADD R4, R2, 0x11 ;  /* 0x0000001102047836 */ /* 0x000fc60000000000 */
[C---:B------:R-:W-:Y:S02]  /*14850*/  ISETP.GE.AND P5, PT, R6.reuse, R7, PT ;  /* 0x000000070600720c */ /* 0x040fe40003fa6270 */
[----:B------:R-:W-:Y:S01]  /*14860*/  ISETP.GE.AND P2, PT, R6, R5, PT ;  /* 0x000000050600720c */ /* 0x000fe20003f46270 */
[----:B------:R-:W-:Y:S01]  /*14870*/  FMUL.FTZ R6, R50, R3 ;  /* 0x0000000332067220 */ /* 0x000fe20000410000 */
[----:B------:R1:W2:Y:S01]  /*14880*/  MUFU.TANH R135, R24 ;  /* 0x0000001800877308 */ /* 0x0002a20000002400 */
[----:B------:R-:W-:Y:S02]  /*14890*/  FSEL R109, R109, -INF , !P6 ;  /* 0xff8000006d6d7808 */ /* 0x000fe40007000000 */
[----:B------:R-:W-:Y:S01]  /*148a0*/  FSEL R123, R123, -INF , !P3 ;  /* 0xff8000007b7b7808 */ /* 0x000fe20005800000 */
[----:B----4-:R-:W-:Y:S01]  /*148b0*/  HMMA.16816.F32.BF16 R40, R8, R52, R40 ;  /* 0x000000340828723c */ /* 0x010fe20000041828 */
[C---:B------:R-:W-:Y:S02]  /*148c0*/  ISETP.GE.AND P6, PT, R4.reuse, R7, PT ;  /* 0x000000070400720c */ /* 0x040fe40003fc6270 */
[----:B------:R-:W-:Y:S01]  /*148d0*/  ISETP.GE.AND P3, PT, R4, R5, PT ;  /* 0x000000050400720c */ /* 0x000fe20003f66270 */
[----:B------:R4:W2:Y:S01]  /*148e0*/  MUFU.TANH R145, R6 ;  /* 0x0000000600917308 */ /* 0x0008a20000002400 */
[----:B------:R-:W-:Y:S01]  /*148f0*/  VIADD R4, R2, 0x19 ;  /* 0x0000001902047836 */ /* 0x000fe20000000000 */
[----:B------:R-:W-:-:S02]  /*14900*/  FSEL R114, R114, -INF , !P0 ;  /* 0xff80000072727808 */ /* 0x000fc40004000000 */
[----:B------:R-:W-:Y:S01]  /*14910*/  FSEL R129, R129, -INF , !P4 ;  /* 0xff80000081817808 */ /* 0x000fe20006000000 */
[----:B-1----:R-:W-:Y:S01]  /*14920*/  FMUL.FTZ R24, R49, R3 ;  /* 0x0000000331187220 */ /* 0x002fe20000410000 */
[C---:B------:R-:W-:Y:S01]  /*14930*/  ISETP.GE.AND P0, PT, R4.reuse, R7, PT ;  /* 0x000000070400720c */ /* 0x040fe20003f06270 */
[----:B----4-:R-:W-:Y:S02]  /*14940*/  FMUL.FTZ R6, R51, R3 ;  /* 0x0000000333067220 */ /* 0x010fe40000410000 */
[----:B------:R-:W-:Y:S01]  /*14950*/  HMMA.16816.F32.BF16 R48, R8, R54, R28 ;  /* 0x000000360830723c */ /* 0x000fe2000004181c */
[----:B------:R-:W1:Y:S01]  /*14960*/  LDSM.16.M88.4 R52, [R226+0x5800] ;  /* 0x00580000e234783b */ /* 0x000e620000000200 */
[----:B------:R-:W-:Y:S01]  /*14970*/  ISETP.GE.AND P4, PT, R4, R5, PT ;  /* 0x000000050400720c */ /* 0x000fe20003f86270 */
[----:B------:R-:W-:Y:S01]  /*14980*/  VIADD R4, R2, 0x20 ;  /* 0x0000002002047836 */ /* 0x000fe20000000000 */
[----:B------:R4:W-:Y:S02]  /*14990*/  MUFU.TANH R144, R6 ;  /* 0x0000000600907308 */ /* 0x0009e40000002400 */
[----:B------:R-:W-:Y:S01]  /*149a0*/  HMMA.16816.F32.BF16 R28, R20, R74, RZ ;  /* 0x0000004a141c723c */ /* 0x000fe200000418ff */
[----:B------:R-:W-:Y:S01]  /*149b0*/  FSEL R110, R110, -INF , !P1 ;  /* 0xff8000006e6e7808 */ /* 0x000fe20004800000 */
[----:B------:R-:W2:Y:S01]  /*149c0*/  LDSM.16.M88.4 R72, [R221+0x6000] ;  /* 0x00600000dd48783b */ /* 0x000ea20000000200 */
[----:B------:R-:W-:-:S02]  /*149d0*/  FSEL R127, R127, -INF , !P6 ;  /* 0xff8000007f7f7808 */ /* 0x000fc40007000000 */
[C---:B------:R-:W-:Y:S02]  /*149e0*/  ISETP.GE.AND P1, PT, R4.reuse, R7, PT ;  /* 0x000000070400720c */ /* 0x040fe40003f26270 */
[----:B------:R-:W-:Y:S01]  /*149f0*/  ISETP.GE.AND P6, PT, R4, R5, PT ;  /* 0x000000050400720c */ /* 0x000fe20003fc6270 */
[----:B------:R-:W-:Y:S02]  /*14a00*/  VIADD R4, R2, 0x21 ;  /* 0x0000002102047836 */ /* 0x000fe40000000000 */
[----:B----4-:R-:W-:-:S04]  /*14a10*/  FMUL.FTZ R6, R36, R3 ;  /* 0x0000000324067220 */ /* 0x010fc80000410000 */
[----:B------:R4:W-:Y:S01]  /*14a20*/  MUFU.TANH R171, R6 ;  /* 0x0000000600ab7308 */ /* 0x0009e20000002400 */
[----:B------:R-:W-:Y:S01]  /*14a30*/  FSEL R108, R108, -INF , !P3 ;  /* 0xff8000006c6c7808 */ /* 0x000fe20005800000 */
[----:B---3--:R-:W-:Y:S01]  /*14a40*/  HMMA.16816.F32.BF16 R32, R12, R60, R32 ;  /* 0x0000003c0c20723c */ /* 0x008fe20000041820 */
[----:B------:R-:W-:Y:S02]  /*14a50*/  FSEL R124, R124, -INF , !P5 ;  /* 0xff8000007c7c7808 */ /* 0x000fe40006800000 */
[C---:B------:R-:W-:Y:S02]  /*14a60*/  ISETP.GE.AND P3, PT, R4.reuse, R7, PT ;  /* 0x000000070400720c */ /* 0x040fe40003f66270 */
[----:B------:R-:W-:Y:S01]  /*14a70*/  ISETP.GE.AND P5, PT, R4, R5, PT ;  /* 0x000000050400720c */ /* 0x000fe20003fa6270 */
[----:B------:R-:W-:Y:S02]  /*14a80*/  VIADD R4, R2, 0x28 ;  /* 0x0000002802047836 */ /* 0x000fe40000000000 */
[----:B----4-:R-:W-:-:S04]  /*14a90*/  FMUL.FTZ R6, R37, R3 ;  /* 0x0000000325067220 */ /* 0x010fc80000410000 */
        /* <DEDUP_REMOVED lines=15> */
[----:B---3--:R-:W-:-:S04]  /*14b90*/  FMUL.FTZ R6, R39, R3 ;  /* 0x0000000327067220 */ /* 0x008fc80000410000 */
[----:B------:R3:W-:Y:S01]  /*14ba0*/  MUFU.TANH R154, R6 ;  /* 0x00000006009a7308 */ /* 0x0007e20000002400 */
[----:B------:R-:W-:Y:S01]  /*14bb0*/  HMMA.16816.F32.BF16 R36, R20, R76, RZ ;  /* 0x0000004c1424723c */ /* 0x000fe200000418ff */
[----:B------:R-:W-:Y:S02]  /*14bc0*/  FSEL R101, R101, -INF , !P6 ;  /* 0xff80000065657808 */ /* 0x000fe40007000000 */
[----:B------:R-:W-:Y:S02]  /*14bd0*/  FSEL R131, R131, -INF , !P3 ;  /* 0xff80000083837808 */ /* 0x000fe40005800000 */
[C---:B------:R-:W-:Y:S02]  /*14be0*/  ISETP.GE.AND P6, PT, R4.reuse, R7, PT ;  /* 0x000000070400720c */ /* 0x040fe40003fc6270 */
[----:B------:R-:W-:Y:S01]  /*14bf0*/  ISETP.GE.AND P3, PT, R4, R5, PT ;  /* 0x000000050400720c */ /* 0x000fe20003f66270 */
[----:B---3--:R-:W-:-:S04]  /*14c00*/  FMUL.FTZ R6, R40, R3 ;  /* 0x0000000328067220 */ /* 0x008fc80000410000 */
[----:B------:R3:W-:Y:S01]  /*14c10*/  MUFU.TANH R160, R6 ;  /* 0x0000000600a07308 */ /* 0x0007e20000002400 */
[----:B------:R-:W-:Y:S01]  /*14c20*/  VIADD R4, R2, 0x31 ;  /* 0x0000003102047836 */ /* 0x000fe20000000000 */
[----:B------:R-:W-:Y:S01]  /*14c30*/  FSEL R100, R100, -INF , !P5 ;  /* 0xff80000064647808 */ /* 0x000fe20006800000 */
[----:B-1----:R-:W-:Y:S01]  /*14c40*/  HMMA.16816.F32.BF16 R44, R8, R52, R32 ;  /* 0x00000034082c723c */ /* 0x002fe20000041820 */
[----:B------:R-:W-:Y:S02]  /*14c50*/  FSEL R134, R134, -INF , !P2 ;  /* 0xff80000086867808 */ /* 0x000fe40005000000 */
[C---:B------:R-:W-:Y:S02]  /*14c60*/  ISETP.GE.AND P5, PT, R4.reuse, R7, PT ;  /* 0x000000070400720c */ /* 0x040fe40003fa6270 */
[----:B------:R-:W-:Y:S01]  /*14c70*/  ISETP.GE.AND P2, PT, R4, R5, PT ;  /* 0x000000050400720c */ /* 0x000fe20003f46270 */
[----:B---3--:R-:W-:-:S04]  /*14c80*/  FMUL.FTZ R6, R41, R3 ;  /* 0x0000000329067220 */ /* 0x008fc80000410000 */
[----:B------:R1:W-:Y:S01]  /*14c90*/  MUFU.TANH R165, R6 ;  /* 0x0000000600a57308 */ /* 0x0003e20000002400 */
[----:B------:R-:W-:Y:S02]  /*14ca0*/  IADD3 R4, R2, 0x38, RZ ;  /* 0x0000003802047810 */ /* 0x000fe40007ffe0ff */
[----:B------:R-:W-:Y:S02]  /*14cb0*/  FSEL R99, R99, -INF , !P0 ;  /* 0xff80000063637808 */ /* 0x000fe40004000000 */
[----:B------:R-:W-:Y:S02]  /*14cc0*/  FSEL R132, R132, -INF , !P4 ;  /* 0xff80000084847808 */ /* 0x000fe40006000000 */
[----:B------:R-:W-:Y:S01]  /*14cd0*/  ISETP.GE.AND P0, PT, R4, R7, PT ;  /* 0x000000070400720c */ /* 0x000fe20003f06270 */
[----:B------:R3:W4:Y:S01]  /*14ce0*/  MUFU.TANH R177, R24 ;  /* 0x0000001800b17308 */ /* 0x0007220000002400 */
[----:B-1----:R-:W-:-:S07]  /*14cf0*/  FMUL.FTZ R6, R42, R3 ;  /* 0x000000032a067220 */ /* 0x002fce0000410000 */
[----:B------:R1:W4:Y:S01]  /*14d00*/  MUFU.TANH R153, R6 ;  /* 0x0000000600997308 */ /* 0x0003220000002400 */
[----:B------:R-:W-:Y:S01]  /*14d10*/  ISETP.GE.AND P4, PT, R4, R5, PT ;  /* 0x000000050400720c */ /* 0x000fe20003f86270 */
[----:B------:R-:W-:Y:S02]  /*14d20*/  VIADD R4, R2, 0x39 ;  /* 0x0000003902047836 */ /* 0x000fe40000000000 */
[-C--:B---3--:R-:W-:Y:S01]  /*14d30*/  FMUL.FTZ R24, R43, R3.reuse ;  /* 0x000000032b187220 */ /* 0x088fe20000410000 */
[----:B------:R-:W-:Y:S02]  /*14d40*/  FSEL R96, R96, -INF , !P1 ;  /* 0xff80000060607808 */ /* 0x000fe40004800000 */
[----:B------:R-:W-:Y:S01]  /*14d50*/  FSEL R143, R143, -INF , !P6 ;  /* 0xff8000008f8f7808 */ /* 0x000fe20007000000 */
[----:B------:R3:W4:Y:S01]  /*14d60*/  MUFU.TANH R155, R24 ;  /* 0x00000018009b7308 */ /* 0x0007220000002400 */
[----:B-1----:R-:W-:-:S07]  /*14d70*/  FMUL.FTZ R6, R48, R3 ;  /* 0x0000000330067220 */ /* 0x002fce0000410000 */
[----:B------:R1:W4:Y:S01]  /*14d80*/  MUFU.TANH R148, R6 ;  /* 0x0000000600947308 */ /* 0x0003220000002400 */
[C---:B------:R-:W-:Y:S02]  /*14d90*/  ISETP.GE.AND P1, PT, R4.reuse, R7, PT ;  /* 0x000000070400720c */ /* 0x040fe40003f26270 */
[----:B------:R-:W-:Y:S01]  /*14da0*/  ISETP.GE.AND P6, PT, R4, R5, PT ;  /* 0x000000050400720c */ /* 0x000fe20003fc6270 */
[-C--:B---3--:R-:W-:Y:S01]  /*14db0*/  FMUL.FTZ R24, R51, R3.reuse ;  /* 0x0000000333187220 */ /* 0x088fe20000410000 */
[----:B------:R-:W-:Y:S01]  /*14dc0*/  VIADD R4, R2, 0x40 ;  /* 0x0000004002047836 */ /* 0x000fe20000000000 */
[----:B------:R-:W-:Y:S01]  /*14dd0*/  HMMA.16816.F32.BF16 R36, R16, R64, R36 ;  /* 0x000000401024723c */ /* 0x000fe20000041824 */
[----:B------:R-:W-:Y:S01]  /*14de0*/  FSEL R94, R94, -INF , !P3 ;  /* 0xff8000005e5e7808 */ /* 0x000fe20005800000 */
[----:B-1----:R-:W-:-:S04]  /*14df0*/  FMUL.FTZ R6, R49, R3 ;  /* 0x0000000331067220 */ /* 0x002fc80000410000 */
[----:B------:R-:W-:Y:S01]  /*14e00*/  HMMA.16816.F32.BF16 R28, R12, R62, R28 ;  /* 0x0000003e0c1c723c */ /* 0x000fe2000004181c */
[----:B------:R-:W-:-:S05]  /*14e10*/  FSEL R141, R141, -INF , !P5 ;  /* 0xff8000008d8d7808 */ /* 0x000fca0006800000 */
[----:B------:R-:W-:Y:S01]  /*14e20*/  HMMA.16816.F32.BF16 R32, R20, R78, RZ ;  /* 0x0000004e1420723c */ /* 0x000fe200000418ff */
[----:B------:R1:W-:Y:S01]  /*14e30*/  MUFU.TANH R147, R6 ;  /* 0x0000000600937308 */ /* 0x0003e20000002400 */
[C---:B------:R-:W-:Y:S01]  /*14e40*/  ISETP.GE.AND P3, PT, R4.reuse, R7, PT ;  /* 0x000000070400720c */ /* 0x040fe20003f66270 */
[----:B------:R-:W-:Y:S01]  /*14e50*/  LDSM.16.M88.4 R60, [R221+0x6800] ;  /* 0x00680000dd3c783b */ /* 0x000fe20000000200 */
[----:B------:R-:W-:Y:S01]  /*14e60*/  ISETP.GE.AND P5, PT, R4, R5, PT ;  /* 0x000000050400720c */ /* 0x000fe20003fa6270 */
[----:B------:R-:W-:Y:S01]  /*14e70*/  VIADD R4, R2, 0x41 ;  /* 0x0000004102047836 */ /* 0x000fe20000000000 */
[----:B------:R-:W-:Y:S01]  /*14e80*/  FSEL R90, R90, -INF , !P2 ;  /* 0xff8000005a5a7808 */ /* 0x000fe20005000000 */
[----:B-1----:R-:W-:Y:S02]  /*14e90*/  FMUL.FTZ R6, R50, R3 ;  /* 0x0000000332067220 */ /* 0x002fe40000410000 */
[----:B------:R-:W1:Y:S01]  /*14ea0*/  LDSM.16.M88.4 R48, [R220+0x8800] ;  /* 0x00880000dc30783b */ /* 0x000e620000000200 */
[----:B------:R-:W-:Y:S01]  /*14eb0*/  FSEL R140, R140, -INF , !P0 ;  /* 0xff8000008c8c7808 */ /* 0x000fe20004000000 */
[----:B------:R3:W-:Y:S01]  /*14ec0*/  MUFU.TANH R142, R6 ;  /* 0x00000006008e7308 */ /* 0x0007e20000002400 */
[----:B------:R-:W-:-:S02]  /*14ed0*/  ISETP.GE.AND P2, PT, R4, R7, PT ;  /* 0x000000070400720c */ /* 0x000fc40003f46270 */
[----:B------:R-:W-:Y:S01]  /*14ee0*/  ISETP.GE.AND P0, PT, R4, R5, PT ;  /* 0x000000050400720c */ /* 0x000fe20003f06270 */
[----:B------:R-:W-:Y:S01]  /*14ef0*/  VIADD R4, R2, 0x48 ;  /* 0x0000004802047836 */ /* 0x000fe20000000000 */
[----:B------:R-:W-:-:S03]  /*14f00*/  FSEL R89, R89, -INF , !P4 ;  /* 0xff80000059597808 */ /* 0x000fc60006000000 */
[----:B------:R2:W4:Y:S01]  /*14f10*/  MUFU.TANH R138, R24 ;  /* 0x00000018008a7308 */ /* 0x0005220000002400 */
[----:B------:R-:W-:Y:S01]  /*14f20*/  ISETP.GE.AND P4, PT, R4, R7, PT ;  /* 0x000000070400720c */ /* 0x000fe20003f86270 */
[----:B---3--:R-:W-:-:S06]  /*14f30*/  FMUL.FTZ R6, R44, R3 ;  /* 0x000000032c067220 */ /* 0x008fcc0000410000 */
[----:B------:R3:W4:Y:S01]  /*14f40*/  MUFU.TANH R120, R6 ;  /* 0x0000000600787308 */ /* 0x0007220000002400 */
[----:B------:R-:W-:Y:S01]  /*14f50*/  FSEL R84, R84, -INF , !P0 ;  /* 0xff80000054547808 */ /* 0x000fe20004000000 */
[----:B--2---:R-:W-:Y:S01]  /*14f60*/  FMUL.FTZ R24, R45, R3 ;  /* 0x000000032d187220 */ /* 0x004fe20000410000 */
[----:B------:R-:W-:-:S05]  /*14f70*/  FSEL R149, R149, -INF , !P4 ;  /* 0xff80000095957808 */ /* 0x000fca0006000000 */
[----:B------:R2:W-:Y:S01]  /*14f80*/  MUFU.TANH R130, R24 ;  /* 0x0000001800827308 */ /* 0x0005e20000002400 */
[----:B------:R-:W-:Y:S01]  /*14f90*/  HMMA.16816.F32.BF16 R36, R12, R72, R36 ;  /* 0x000000480c24723c */ /* 0x000fe20000041824 */
[----:B---3--:R-:W-:-:S05]  /*14fa0*/  VIADD R6, R2, 0x51 ;  /* 0x0000005102067836 */ /* 0x008fca0000000000 */
[----:B------:R-:W-:Y:S01]  /*14fb0*/  HMMA.16816.F32.BF16 R40, R8, R54, R28 ;  /* 0x000000360828723c */ /* 0x000fe2000004181c */
[C---:B------:R-:W-:Y:S02]  /*14fc0*/  ISETP.GE.AND P0, PT, R6.reuse, R7, PT ;  /* 0x000000070600720c */ /* 0x040fe40003f06270 */
[----:B------:R-:W-:Y:S01]  /*14fd0*/  ISETP.GE.AND P4, PT, R6, R5, PT ;  /* 0x000000050600720c */ /* 0x000fe20003f86270 */
[-C--:B------:R-:W-:Y:S01]  /*14fe0*/  FMUL.FTZ R6, R46, R3.reuse ;  /* 0x000000032e067220 */ /* 0x080fe20000410000 */
[----:B--2---:R-:W-:Y:S02]  /*14ff0*/  FMUL.FTZ R24, R47, R3 ;  /* 0x000000032f187220 */ /* 0x004fe40000410000 */
[----:B------:R-:W2:Y:S01]  /*15000*/  LDSM.16.M88.4 R44, [R56+0x8800] ;  /* 0x00880000382c783b */ /* 0x000ea20000000200 */
[----:B------:R-:W-:Y:S01]  /*15010*/  HMMA.16816.F32.BF16 R28, R16, R66, R32 ;  /* 0x00000042101c723c */ /* 0x000fe20000041820 */
[----:B------:R-:W-:Y:S02]  /*15020*/  FSEL R139, R139, -INF , !P1 ;  /* 0xff8000008b8b7808 */ /* 0x000fe40004800000 */
[----:B------:R-:W-:Y:S01]  /*15030*/  ISETP.GE.AND P1, PT, R4, R5, PT ;  /* 0x000000050400720c */ /* 0x000fe20003f26270 */
[----:B------:R-:W-:Y:S01]  /*15040*/  VIADD R4, R2, 0x49 ;  /* 0x0000004902047836 */ /* 0x000fe20000000000 */
[----:B------:R-:W-:Y:S01]  /*15050*/  FSEL R88, R88, -INF , !P6 ;  /* 0xff80000058587808 */ /* 0x000fe20007000000 */
[----:B-1----:R-:W-:Y:S01]  /*15060*/  HMMA.16816.F32.BF16 R32, R20, R48, RZ ;  /* 0x000000301420723c */ /* 0x002fe200000418ff */
[----:B------:R-:W-:-:S02]  /*15070*/  FSEL R152, R152, -INF , !P3 ;  /* 0xff80000098987808 */ /* 0x000fc40005800000 */
[----:B------:R-:W-:-:S03]  /*15080*/  FSEL R87, R87, -INF , !P5 ;  /* 0xff80000057577808 */ /* 0x000fc60006800000 */
[----:B------:R-:W-:Y:S01]  /*15090*/  HMMA.16816.F32.BF16 R52, R8, R68, R36 ;  /* 0x000000440834723c */ /* 0x000fe20000041824 */
[----:B------:R-:W-:Y:S02]  /*150a0*/  ISETP.GE.AND P6, PT, R4, R7, PT ;  /* 0x000000070400720c */ /* 0x000fe40003fc6270 */
[----:B------:R-:W-:Y:S01]  /*150b0*/  FSEL R150, R150, -INF , !P2 ;  /* 0xff80000096967808 */ /* 0x000fe20005000000 */
[----:B------:R1:W-:Y:S01]  /*150c0*/  MUFU.TANH R116, R6 ;  /* 0x0000000600747308 */ /* 0x0003e20000002400 */
[----:B------:R-:W-:Y:S01]  /*150d0*/  ISETP.GE.AND P3, PT, R4, R5, PT ;  /* 0x000000050400720c */ /* 0x000fe20003f66270 */
[----:B------:R-:W-:Y:S01]  /*150e0*/  VIADD R4, R2, 0x50 ;  /* 0x0000005002047836 */ /* 0x000fe20000000000 */
[----:B------:R-:W-:Y:S01]  /*150f0*/  HMMA.16816.F32.BF16 R36, R20, R50, RZ ;  /* 0x000000321424723c */ /* 0x000fe200000418ff */
[----:B------:R-:W-:Y:S01]  /*15100*/  FSEL R156, R156, -INF , !P0 ;  /* 0xff8000009c9c7808 */ /* 0x000fe20004000000 */
[----:B------:R-:W-:Y:S02]  /*15110*/  LDSM.16.M88.4 R48, [R226+0x6800] ;  /* 0x00680000e230783b */ /* 0x000fe40000000200 */
[----:B------:R-:W-:-:S02]  /*15120*/  ISETP.GE.AND P5, PT, R4, R7, PT ;  /* 0x000000070400720c */ /* 0x000fc40003fa6270 */
[----:B------:R-:W-:Y:S01]  /*15130*/  HMMA.16816.F32.BF16 R28, R12, R74, R28 ;  /* 0x0000004a0c1c723c */ /* 0x000fe2000004181c */
[----:B------:R-:W3:Y:S01]  /*15140*/  LDSM.16.M88.4 R72, [R220+0x9000] ;  /* 0x00900000dc48783b */ /* 0x000ee20000000200 */
[----:B------:R-:W-:Y:S01]  /*15150*/  ISETP.GE.AND P2, PT, R4, R5, PT ;  /* 0x000000050400720c */ /* 0x000fe20003f46270 */
[----:B------:R-:W-:Y:S01]  /*15160*/  VIADD R4, R2, 0x58 ;  /* 0x0000005802047836 */ /* 0x000fe20000000000 */
[----:B------:R-:W-:Y:S01]  /*15170*/  FSEL R83, R25, -INF , !P1 ;  /* 0xff80000019537808 */ /* 0x000fe20004800000 */
[----:B------:R-:W4:Y:S01]  /*15180*/  LDSM.16.M88.4 R64, [R56+0x9000] ;  /* 0x009000003840783b */ /* 0x000f220000000200 */
[----:B------:R-:W-:Y:S02]  /*15190*/  FSEL R151, R151, -INF , !P6 ;  /* 0xff80000097977808 */ /* 0x000fe40007000000 */
[C---:B------:R-:W-:Y:S02]  /*151a0*/  ISETP.GE.AND P1, PT, R4.reuse, R7, PT ;  /* 0x000000070400720c */ /* 0x040fe40003f26270 */
[----:B------:R-:W-:Y:S01]  /*151b0*/  ISETP.GE.AND P6, PT, R4, R5, PT ;  /* 0x000000050400720c */ /* 0x000fe20003fc6270 */
[----:B------:R-:W-:Y:S01]  /*151c0*/  VIADD R4, R2, 0x59 ;  /* 0x0000005902047836 */ /* 0x000fe20000000000 */
[----:B------:R-:W-:-:S02]  /*151d0*/  FSEL R86, R86, -INF , !P3 ;  /* 0xff80000056567808 */ /* 0x000fc40005800000 */
[----:B------:R-:W-:Y:S01]  /*151e0*/  FSEL R157, R157, -INF , !P5 ;  /* 0xff8000009d9d7808 */ /* 0x000fe20006800000 */
[----:B--2---:R-:W-:Y:S01]  /*151f0*/  HMMA.16816.F32.BF16 R32, R16, R44, R32 ;  /* 0x0000002c1020723c */ /* 0x004fe20000041820 */
[C---:B------:R-:W-:Y:S02]  /*15200*/  ISETP.GE.AND P3, PT, R4.reuse, R7, PT ;  /* 0x000000070400720c */ /* 0x040fe40003f66270 */
[----:B------:R-:W-:Y:S01]  /*15210*/  ISETP.GE.AND P5, PT, R4, R5, PT ;  /* 0x000000050400720c */ /* 0x000fe20003fa6270 */
[----:B------:R-:W-:Y:S02]  /*15220*/  VIADD R4, R2, 0x60 ;  /* 0x0000006002047836 */ /* 0x000fe40000000000 */
[----:B-1----:R-:W-:Y:S01]  /*15230*/  FMUL.FTZ R6, R40, R3 ;  /* 0x0000000328067220 */ /* 0x002fe20000410000 */
[----:B------:R-:W-:Y:S02]  /*15240*/  FSEL R85, R85, -INF , !P2 ;  /* 0xff80000055557808 */ /* 0x000fe40005000000 */
[----:B------:R-:W-:-:S02]  /*15250*/  ISETP.GE.AND P2, PT, R4, R7, PT ;  /* 0x000000070400720c */ /* 0x000fc40003f46270 */
[----:B------:R-:W-:Y:S01]  /*15260*/  ISETP.GE.AND P0, PT, R4, R5, PT ;  /* 0x000000050400720c */ /* 0x000fe20003f06270 */
[----:B------:R-:W-:Y:S01]  /*15270*/  VIADD R4, R2, 0x61 ;  /* 0x0000006102047836 */ /* 0x000fe20000000000 */
[----:B------:R1:W-:Y:S01]  /*15280*/  MUFU.TANH R25, R6 ;  /* 0x0000000600197308 */ /* 0x0003e20000002400 */
[----:B------:R-:W-:Y:S01]  /*15290*/  HMMA.16816.F32.BF16 R36, R16, R46, R36 ;  /* 0x0000002e1024723c */ /* 0x000fe20000041824 */
[----:B------:R-:W-:Y:S02]  /*152a0*/  FSEL R95, R95, -INF , !P4 ;  /* 0xff8000005f5f7808 */ /* 0x000fe40006000000 */
[----:B------:R-:W-:Y:S02]  /*152b0*/  FSEL R159, R159, -INF , !P1 ;  /* 0xff8000009f9f7808 */ /* 0x000fe40004800000 */
[C---:B------:R-:W-:Y:S02]  /*152c0*/  ISETP.GE.AND P4, PT, R4.reuse, R7, PT ;  /* 0x000000070400720c */ /* 0x040fe40003f86270 */
[----:B------:R-:W-:Y:S01]  /*152d0*/  ISETP.GE.AND P1, PT, R4, R5, PT ;  /* 0x000000050400720c */ /* 0x000fe20003f26270 */
[----:B------:R-:W-:-:S02]  /*152e0*/  VIADD R4, R2, 0x68 ;  /* 0x0000006802047836 */ /* 0x000fc40000000000 */
[----:B-1----:R-:W-:-:S04]  /*152f0*/  FMUL.FTZ R6, R41, R3 ;  /* 0x0000000329067220 */ /* 0x002fc80000410000 */
[----:B------:R1:W-:Y:S01]  /*15300*/  MUFU.TANH R106, R6 ;  /* 0x00000006006a7308 */ /* 0x0003e20000002400 */
[----:B------:R-:W-:Y:S01]  /*15310*/  FSEL R97, R97, -INF , !P6 ;  /* 0xff80000061617808 */ /* 0x000fe20007000000 */
[----:B------:R-:W-:Y:S01]  /*15320*/  HMMA.16816.F32.BF16 R44, R8, R70, R28 ;  /* 0x00000046082c723c */ /* 0x000fe2000004181c */
[----:B------:R-:W-:Y:S01]  /*15330*/  FSEL R158, R158, -INF , !P3 ;  /* 0xff8000009e9e7808 */ /* 0x000fe20005800000 */
[----:B------:R-:W-:Y:S01]  /*15340*/  LDSM.16.M88.4 R68, [R56+0x9800] ;  /* 0x009800003844783b */ /* 0x000fe20000000200 */
[C---:B------:R-:W-:Y:S02]  /*15350*/  ISETP.GE.AND P6, PT, R4.reuse, R7, PT ;  /* 0x000000070400720c */ /* 0x040fe40003fc6270 */
[----:B------:R-:W-:Y:S02]  /*15360*/  ISETP.GE.AND P3, PT, R4, R5, PT ;  /* 0x000000050400720c */ /* 0x000fe40003f66270 */
[----:B------:R-:W-:Y:S01]  /*15370*/  IADD3 R4, R2, 0x69, RZ ;  /* 0x0000006902047810 */ /* 0x000fe20007ffe0ff */
[----:B-1----:R-:W-:-:S04]  /*15380*/  FMUL.FTZ R6, R42, R3 ;  /* 0x000000032a067220 */ /* 0x002fc80000410000 */
[----:B------:R1:W-:Y:S01]  /*15390*/  MUFU.TANH R93, R6 ;  /* 0x00000006005d7308 */ /* 0x0003e20000002400 */
[----:B------:R-:W-:Y:S02]  /*153a0*/  FSEL R98, R98, -INF , !P5 ;  /* 0xff80000062627808 */ /* 0x000fe40006800000 */
[----:B------:R-:W-:Y:S01]  /*153b0*/  FSEL R164, R164, -INF , !P2 ;  /* 0xff800000a4a47808 */ /* 0x000fe20005000000 */
[----:B------:R-:W-:Y:S01]  /*153c0*/  HMMA.16816.F32.BF16 R28, R12, R60, R32 ;  /* 0x0000003c0c1c723c */ /* 0x000fe20000041820 */
[C---:B------:R-:W-:Y:S02]  /*153d0*/  ISETP.GE.AND P5, PT, R4.reuse, R7, PT ;  /* 0x000000070400720c */ /* 0x040fe40003fa6270 */
[----:B------:R-:W-:Y:S01]  /*153e0*/  ISETP.GE.AND P2, PT, R4, R5, PT ;  /* 0x000000050400720c */ /* 0x000fe20003f46270 */
[----:B------:R-:W-:Y:S02]  /*153f0*/  VIADD R4, R2, 0x70 ;  /* 0x0000007002047836 */ /* 0x000fe40000000000 */
[----:B-1----:R-:W-:-:S04]  /*15400*/  FMUL.FTZ R6, R52, R3 ;  /* 0x0000000334067220 */ /* 0x002fc80000410000 */
[----:B------:R1:W-:Y:S01]  /*15410*/  MUFU.TANH R82, R6 ;  /* 0x0000000600527308 */ /* 0x0003e20000002400 */
[----:B---3--:R-:W-:Y:S01]  /*15420*/  HMMA.16816.F32.BF16 R32, R20, R72, RZ ;  /* 0x000000481420723c */ /* 0x008fe200000418ff */
[----:B------:R-:W-:Y:S02]  /*15430*/  FSEL R105, R105, -INF , !P0 ;  /* 0xff80000069697808 */ /* 0x000fe40004000000 */
[C---:B------:R-:W-:Y:S02]  /*15440*/  ISETP.GE.AND P0, PT, R4.reuse, R7, PT ;  /* 0x000000070400720c */ /* 0x040fe40003f06270 */
[----:B------:R-:W-:Y:S02]  /*15450*/  FSEL R163, R163, -INF , !P4 ;  /* 0xff800000a3a37808 */ /* 0x000fe40006000000 */
[----:B------:R2:W3:Y:S01]  /*15460*/  MUFU.TANH R111, R24 ;  /* 0x00000018006f7308 */ /* 0x0004e20000002400 */
[----:B------:R-:W-:Y:S01]  /*15470*/  ISETP.GE.AND P4, PT, R4, R5, PT ;  /* 0x000000050400720c */ /* 0x000fe20003f86270 */
[----:B-1----:R-:W-:-:S06]  /*15480*/  FMUL.FTZ R6, R53, R3 ;  /* 0x0000000335067220 */ /* 0x002fcc0000410000 */
[----:B------:R1:W-:Y:S01]  /*15490*/  MUFU.TANH R81, R6 ;  /* 0x0000000600517308 */ /* 0x0003e20000002400 */
[C---:B------:R-:W-:Y:S02]  /*154a0*/  VIADD R4, R2.reuse, 0x71 ;  /* 0x0000007102047836 */ /* 0x040fe40000000000 */
[----:B--2---:R-:W-:Y:S01]  /*154b0*/  FMUL.FTZ R24, R43, R3 ;  /* 0x000000032b187220 */ /* 0x004fe20000410000 */
[----:B------:R-:W-:Y:S01]  /*154c0*/  FSEL R115, R115, -INF , !P2 ;  /* 0xff80000073737808 */ /* 0x000fe20005000000 */
[----:B------:R-:W-:Y:S01]  /*154d0*/  HMMA.16816.F32.BF16 R36, R12, R62, R36 ;  /* 0x0000003e0c24723c */ /* 0x000fe20000041824 */
[----:B------:R-:W-:Y:S02]  /*154e0*/  FSEL R169, R169, -INF , !P0 ;  /* 0xff800000a9a97808 */ /* 0x000fe40004000000 */
[----:B------:R2:W-:Y:S01]  /*154f0*/  MUFU.TANH R91, R24 ;  /* 0x00000018005b7308 */ /* 0x0005e20000002400 */
[----:B------:R-:W3:Y:S01]  /*15500*/  LDSM.16.M88.4 R60, [R221+0x7000] ;  /* 0x00700000dd3c783b */ /* 0x000ee20000000200 */
[----:B-1----:R-:W-:Y:S01]  /*15510*/  VIADD R6, R2, 0x79 ;  /* 0x0000007902067836 */ /* 0x002fe20000000000 */
[----:B------:R-:W-:-:S04]  /*15520*/  FSEL R104, R104, -INF , !P1 ;  /* 0xff80000068687808 */ /* 0x000fc80004800000 */
[C---:B------:R-:W-:Y:S02]  /*15530*/  ISETP.GE.AND P2, PT, R6.reuse, R7, PT ;  /* 0x000000070600720c */ /* 0x040fe40003f46270 */
[----:B------:R-:W-:Y:S01]  /*15540*/  ISETP.GE.AND P0, PT, R6, R5, PT ;  /* 0x000000050600720c */ /* 0x000fe20003f06270 */
[-C--:B--2---:R-:W-:Y:S01]  /*15550*/  FMUL.FTZ R24, R54, R3.reuse ;  /* 0x0000000336187220 */ /* 0x084fe20000410000 */
[----:B------:R-:W-:Y:S01]  /*15560*/  FMUL.FTZ R6, R55, R3 ;  /* 0x0000000337067220 */ /* 0x000fe20000410000 */
[----:B------:R-:W-:Y:S01]  /*15570*/  FSEL R162, R162, -INF , !P6 ;  /* 0xff800000a2a27808 */ /* 0x000fe20007000000 */
[----:B------:R-:W1:Y:S01]  /*15580*/  LDSM.16.M88.4 R52, [R220+0x9800] ;  /* 0x00980000dc34783b */ /* 0x000e620000000200 */
        /* <DEDUP_REMOVED lines=8> */
[----:B------:R-:W-:Y:S01]  /*15610*/  VIADD R4, R2, 0x80 ;  /* 0x0000008002047836 */ /* 0x000fe20000000000 */
[----:B------:R-:W-:Y:S01]  /*15620*/  HMMA.16816.F32.BF16 R40, R8, R48, R28 ;  /* 0x000000300828723c */ /* 0x000fe2000004181c */
[----:B------:R-:W-:Y:S01]  /*15630*/  FSEL R117, R117, -INF , !P4 ;  /* 0xff80000075757808 */ /* 0x000fe20006000000 */
[----:B--2---:R-:W-:Y:S01]  /*15640*/  FMUL.FTZ R6, R44, R3 ;  /* 0x000000032c067220 */ /* 0x004fe20000410000 */
[----:B------:R-:W-:-:S03]  /*15650*/  FSEL R168, R168, -INF , !P1 ;  /* 0xff800000a8a87808 */ /* 0x000fc60004800000 */
[----:B------:R2:W-:Y:S01]  /*15660*/  MUFU.TANH R78, R6 ;  /* 0x00000006004e7308 */ /* 0x0005e20000002400 */
[----:B------:R-:W-:Y:S01]  /*15670*/  HMMA.16816.F32.BF16 R28, R20, R74, RZ ;  /* 0x0000004a141c723c */ /* 0x000fe200000418ff */
[C---:B------:R-:W-:Y:S02]  /*15680*/  ISETP.GE.AND P4, PT, R4.reuse, R7, PT ;  /* 0x000000070400720c */ /* 0x040fe40003f86270 */
[----:B------:R-:W-:Y:S01]  /*15690*/  ISETP.GE.AND P1, PT, R4, R5, PT ;  /* 0x000000050400720c */ /* 0x000fe20003f26270 */
[----:B------:R-:W-:Y:S02]  /*156a0*/  VIADD R4, R2, 0x81 ;  /* 0x0000008102047836 */ /* 0x000fe40000000000 */
[----:B----4-:R-:W-:Y:S01]  /*156b0*/  HMMA.16816.F32.BF16 R32, R16, R64, R32 ;  /* 0x000000401020723c */ /* 0x010fe20000041820 */
[----:B------:R-:W-:Y:S01]  /*156c0*/  FSEL R118, R118, -INF , !P6 ;  /* 0xff80000076767808 */ /* 0x000fe20007000000 */
[----:B--2---:R-:W-:-:S04]  /*156d0*/  FMUL.FTZ R6, R45, R3 ;  /* 0x000000032d067220 */ /* 0x004fc80000410000 */
[----:B------:R2:W-:Y:S01]  /*156e0*/  MUFU.TANH R77, R6 ;  /* 0x00000006004d7308 */ /* 0x0005e20000002400 */
[----:B------:R-:W-:Y:S02]  /*156f0*/  FSEL R167, R167, -INF , !P3 ;  /* 0xff800000a7a77808 */ /* 0x000fe40005800000 */
[C---:B------:R-:W-:Y:S02]  /*15700*/  ISETP.GE.AND P6, PT, R4.reuse, R7, PT ;  /* 0x000000070400720c */ /* 0x040fe40003fc6270 */
[----:B------:R-:W-:Y:S01]  /*15710*/  ISETP.GE.AND P3, PT, R4, R5, PT ;  /* 0x000000050400720c */ /* 0x000fe20003f66270 */
[----:B------:R-:W-:Y:S01]  /*15720*/  VIADD R4, R2, 0x88 ;  /* 0x0000008802047836 */ /* 0x000fe20000000000 */
        /* <DEDUP_REMOVED lines=8> */
[----:B--2---:R-:W-:Y:S02]  /*157b0*/  FMUL.FTZ R6, R47, R3 ;  /* 0x000000032f067220 */ /* 0x004fe40000410000 */
[----:B------:R-:W-:Y:S01]  /*157c0*/  HMMA.16816.F32.BF16 R44, R8, R50, R36 ;  /* 0x00000032082c723c */ /* 0x000fe20000041824 */
[----:B------:R-:W2:Y:S01]  /*157d0*/  LDSM.16.M88.4 R48, [R226+0x7000] ;  /* 0x00700000e230783b */ /* 0x000ea20000000200 */
[----:B------:R-:W-:-:S02]  /*157e0*/  FSEL R175, R175, -INF , !P4 ;  /* 0xff800000afaf7808 */ /* 0x000fc40006000000 */
[C---:B------:R-:W-:Y:S02]  /*157f0*/  ISETP.GE.AND P0, PT, R4.reuse, R7, PT ;  /* 0x000000070400720c */ /* 0x040fe40003f06270 */
[----:B------:R-:W-:Y:S01]  /*15800*/  ISETP.GE.AND P4, PT, R4, R5, PT ;  /* 0x000000050400720c */ /* 0x000fe20003f86270 */
[----:B------:R-:W-:Y:S01]  /*15810*/  VIADD R4, R2, 0x90 ;  /* 0x0000009002047836 */ /* 0x000fe20000000000 */
[----:B------:R-:W-:Y:S01]  /*15820*/  FSEL R128, R128, -INF , !P1 ;  /* 0xff80000080807808 */ /* 0x000fe20004800000 */
[----:B------:R-:W-:Y:S01]  /*15830*/  HMMA.16816.F32.BF16 R28, R16, R66, R28 ;  /* 0x00000042101c723c */ /* 0x000fe2000004181c */
[----:B------:R-:W-:-:S05]  /*15840*/  FSEL R173, R173, -INF , !P6 ;  /* 0xff800000adad7808 */ /* 0x000fca0007000000 */
[----:B---3--:R-:W-:Y:S01]  /*15850*/  HMMA.16816.F32.BF16 R32, R12, R60, R32 ;  /* 0x0000003c0c20723c */ /* 0x008fe20000041820 */
[----:B------:R-:W-:Y:S02]  /*15860*/  ISETP.GE.AND P1, PT, R4, R7, PT ;  /* 0x000000070400720c */ /* 0x000fe40003f26270 */
[----:B------:R-:W-:Y:S02]  /*15870*/  FSEL R136, R136, -INF , !P3 ;  /* 0xff80000088887808 */ /* 0x000fe40005800000 */
[----:B------:R-:W-:Y:S01]  /*15880*/  FSEL R174, R174, -INF , !P5 ;  /* 0xff800000aeae7808 */ /* 0x000fe20006800000 */
[----:B-1----:R-:W-:Y:S01]  /*15890*/  HMMA.16816.F32.BF16 R36, R20, R52, RZ ;  /* 0x000000341424723c */ /* 0x002fe200000418ff */
[----:B------:R-:W-:Y:S01]  /*158a0*/  ISETP.GE.AND P6, PT, R4, R5, PT ;  /* 0x000000050400720c */ /* 0x000fe20003fc6270 */
[----:B------:R-:W-:Y:S01]  /*158b0*/  VIADD R4, R2, 0x91 ;  /* 0x0000009102047836 */ /* 0x000fe20000000000 */
[----:B------:R1:W-:Y:S01]  /*158c0*/  MUFU.TANH R73, R6 ;  /* 0x0000000600497308 */ /* 0x0003e20000002400 */
[----:B------:R-:W3:Y:S03]  /*158d0*/  LDSM.16.M88.4 R64, [R221+0x7800] ;  /* 0x00780000dd40783b */ /* 0x000ee60000000200 */
        /* <DEDUP_REMOVED lines=8> */
[----:B-1----:R-:W-:Y:S01]  /*15960*/  FMUL.FTZ R6, R40, R3 ;  /* 0x0000000328067220 */ /* 0x002fe20000410000 */
[----:B------:R-:W-:-:S03]  /*15970*/  VIADD R4, R2, 0x99 ;  /* 0x0000009902047836 */ /* 0x000fc60000000000 */
[----:B------:R1:W-:Y:S01]  /*15980*/  MUFU.TANH R72, R6 ;  /* 0x0000000600487308 */ /* 0x0003e20000002400 */
[----:B------:R-:W-:Y:S02]  /*15990*/  FSEL R137, R137, -INF , !P4 ;  /* 0xff80000089897808 */ /* 0x000fe40006000000 */
[----:B------:R-:W-:Y:S02]  /*159a0*/  FSEL R176, R176, -INF , !P1 ;  /* 0xff800000b0b07808 */ /* 0x000fe40004800000 */
[C---:B------:R-:W-:Y:S02]  /*159b0*/  ISETP.GE.AND P4, PT, R4.reuse, R7, PT ;  /* 0x000000070400720c */ /* 0x040fe40003f86270 */
[----:B------:R-:W-:Y:S02]  /*159c0*/  ISETP.GE.AND P1, PT, R4, R5, PT ;  /* 0x000000050400720c */ /* 0x000fe40003f26270 */
[----:B------:R-:W-:Y:S01]  /*159d0*/  IADD3 R4, R2, 0xa0, RZ ;  /* 0x000000a002047810 */ /* 0x000fe20007ffe0ff */
        /* <DEDUP_REMOVED lines=12> */
[C---:B------:R-:W-:Y:S02]  /*15aa0*/  ISETP.GE.AND P5, PT, R4.reuse, R7, PT ;  /* 0x000000070400720c */ /* 0x040fe40003fa6270 */
[----:B------:R-:W-:Y:S01]  /*15ab0*/  ISETP.GE.AND P2, PT, R4, R5, PT ;  /* 0x000000050400720c */ /* 0x000fe20003f46270 */
[----:B------:R-:W-:Y:S02]  /*15ac0*/  VIADD R4, R2, 0xa8 ;  /* 0x000000a802047836 */ /* 0x000fe40000000000 */
[----:B-1----:R-:W-:-:S02]  /*15ad0*/  FMUL.FTZ R6, R43, R3 ;  /* 0x000000032b067220 */ /* 0x002fc40000410000 */
[----:B--2---:R-:W-:Y:S02]  /*15ae0*/  HMMA.16816.F32.BF16 R40, R8, R48, R32 ;  /* 0x000000300828723c */ /* 0x004fe40000041820 */
[----:B------:R1:W-:Y:S04]  /*15af0*/  MUFU.TANH R53, R6 ;  /* 0x0000000600357308 */ /* 0x0003e80000002400 */
[C---:B------:R-:W-:Y:S01]  /*15b00*/  HMMA.16816.F32.BF16 R32, R16.reuse, R68, R36 ;  /* 0x000000441020723c */ /* 0x040fe20000041824 */
[----:B------:R-:W-:Y:S01]  /*15b10*/  FSEL R146, R146, -INF , !P0 ;  /* 0xff80000092927808 */ /* 0x000fe20004000000 */
[----:B------:R-:W2:Y:S01]  /*15b20*/  LDSM.16.M88.4 R36, [R226+0x7800] ;  /* 0x00780000e224783b */ /* 0x000ea20000000200 */
[----:B------:R-:W-:Y:S01]  /*15b30*/  FSEL R170, R170, -INF , !P4 ;  /* 0xff800000aaaa7808 */ /* 0x000fe20006000000 */
[----:B------:R-:W4:Y:S01]  /*15b40*/  MUFU.TANH R80, R24 ;  /* 0x0000001800507308 */ /* 0x000f220000002400 */
[C---:B------:R-:W-:Y:S01]  /*15b50*/  ISETP.GE.AND P0, PT, R4.reuse, R7, PT ;  /* 0x000000070400720c */ /* 0x040fe20003f06270 */
[----:B------:R-:W-:Y:S01]  /*15b60*/  HMMA.16816.F32.BF16 R16, R16, R70, R20 ;  /* 0x000000461010723c */ /* 0x000fe20000041814 */
[----:B------:R-:W-:Y:S01]  /*15b70*/  ISETP.GE.AND P4, PT, R4, R5, PT ;  /* 0x000000050400720c */ /* 0x000fe20003f86270 */
[----:B-1----:R-:W-:Y:S01]  /*15b80*/  FMUL.FTZ R6, R44, R3 ;  /* 0x000000032c067220 */ /* 0x002fe20000410000 */
[----:B------:R-:W-:Y:S01]  /*15b90*/  VIADD R4, R2, 0xa9 ;  /* 0x000000a902047836 */ /* 0x000fe20000000000 */
[----:B------:R-:W-:-:S02]  /*15ba0*/  FSEL R154, R154, -INF , !P1 ;  /* 0xff8000009a9a7808 */ /* 0x000fc40004800000 */
[----:B------:R-:W-:Y:S01]  /*15bb0*/  HMMA.16816.F32.BF16 R28, R8, R50, R28 ;  /* 0x00000032081c723c */ /* 0x000fe2000004181c */
[----:B------:R1:W2:Y:S01]  /*15bc0*/  MUFU.TANH R52, R6 ;  /* 0x0000000600347308 */ /* 0x0002a20000002400 */
[----:B------:R-:W-:Y:S01]  /*15bd0*/  FSEL R178, R160, -INF , !P6 ;  /* 0xff800000a0b27808 */ /* 0x000fe20007000000 */
[----:B------:R-:W-:-:S04]  /*15be0*/  DEPBAR.LE SB0, 0x0 ;  /* 0x000080000000791a */ /* 0x000fc80000000000 */
        /* <DEDUP_REMOVED lines=12> */
[----:B---3--:R-:W-:Y:S01]  /*15cb0*/  HMMA.16816.F32.BF16 R32, R12, R64, R32 ;  /* 0x000000400c20723c */ /* 0x008fe20000041820 */
[----:B------:R-:W-:Y:S02]  /*15cc0*/  FSEL R155, R155, -INF , !P2 ;  /* 0xff8000009b9b7808 */ /* 0x000fe40005000000 */
[----:B------:R-:W-:Y:S02]  /*15cd0*/  FSEL R160, R148, -INF , !P0 ;  /* 0xff80000094a07808 */ /* 0x000fe40004000000 */
[C---:B------:R-:W-:Y:S02]  /*15ce0*/  ISETP.GE.AND P2, PT, R4.reuse, R7, PT ;  /* 0x000000070400720c */ /* 0x040fe40003f46270 */
[----:B------:R-:W-:Y:S01]  /*15cf0*/  ISETP.GE.AND P0, PT, R4, R5, PT ;  /* 0x000000050400720c */ /* 0x000fe20003f06270 */
[----:B-1----:R-:W-:-:S04]  /*15d00*/  FMUL.FTZ R6, R47, R3 ;  /* 0x000000032f067220 */ /* 0x002fc80000410000 */
[----:B------:R1:W3:Y:S01]  /*15d10*/  MUFU.TANH R46, R6 ;  /* 0x00000006002e7308 */ /* 0x0002e20000002400 */
[----:B------:R-:W-:Y:S01]  /*15d20*/  VIADD R4, R2, 0xb9 ;  /* 0x000000b902047836 */ /* 0x000fe20000000000 */
[----:B------:R-:W-:Y:S01]  /*15d30*/  FSEL R138, R138, -INF , !P6 ;  /* 0xff8000008a8a7808 */ /* 0x000fe20007000000 */
[----:B------:R-:W-:Y:S01]  /*15d40*/  HMMA.16816.F32.BF16 R12, R12, R66, R16 ;  /* 0x000000420c0c723c */ /* 0x000fe20000041810 */
[----:B------:R-:W-:Y:S02]  /*15d50*/  FSEL R182, R120, -INF , !P3 ;  /* 0xff80000078b67808 */ /* 0x000fe40005800000 */
[----:B------:R-:W-:Y:S02]  /*15d60*/  FSEL R142, R142, -INF , !P4 ;  /* 0xff8000008e8e7808 */ /* 0x000fe40006000000 */
[----:B------:R-:W-:Y:S01]  /*15d70*/  ISETP.GE.AND P6, PT, R4, R7, PT ;  /* 0x000000070400720c */ /* 0x000fe20003fc6270 */
[----:B-1----:R-:W-:-:S04]  /*15d80*/  FMUL.FTZ R6, R40, R3 ;  /* 0x0000000328067220 */ /* 0x002fc80000410000 */
[----:B------:R1:W3:Y:S01]  /*15d90*/  MUFU.TANH R45, R6 ;  /* 0x00000006002d7308 */ /* 0x0002e20000002400 */
[----:B------:R-:W-:Y:S01]  /*15da0*/  ISETP.GE.AND P3, PT, R4, R5, PT ;  /* 0x000000050400720c */ /* 0x000fe20003f66270 */
[----:B------:R-:W-:Y:S01]  /*15db0*/  VIADD R4, R2, 0xc1 ;  /* 0x000000c102047836 */ /* 0x000fe20000000000 */
[----:B------:R-:W-:Y:S02]  /*15dc0*/  FSEL R147, R147, -INF , !P1 ;  /* 0xff80000093937808 */ /* 0x000fe40004800000 */
[----:B------:R-:W-:Y:S02]  /*15dd0*/  FSEL R111, R111, -INF , !P0 ;  /* 0xff8000006f6f7808 */ /* 0x000fe40004000000 */
[----:B------:R-:W-:Y:S01]  /*15de0*/  ISETP.GE.AND P0, PT, R4, R7, PT ;  /* 0x000000070400720c */ /* 0x000fe20003f06270 */
[----:B-1----:R-:W-:-:S05]  /*15df0*/  VIADD R6, R2, 0xb8 ;  /* 0x000000b802067836 */ /* 0x002fca0000000000 */
[C---:B------:R-:W-:Y:S02]  /*15e00*/  ISETP.GE.AND P4, PT, R6.reuse, R7, PT ;  /* 0x000000070600720c */ /* 0x040fe40003f86270 */
[-C--:B------:R-:W-:Y:S01]  /*15e10*/  ISETP.GE.AND P1, PT, R6, R5.reuse, PT ;  /* 0x000000050600720c */ /* 0x080fe20003f26270 */
[----:B------:R-:W-:Y:S01]  /*15e20*/  VIADD R6, R2, 0xc0 ;  /* 0x000000c002067836 */ /* 0x000fe20000000000 */
[----:B------:R-:W-:Y:S02]  /*15e30*/  FSEL R181, R25, -INF , !P4 ;  /* 0xff80000019b57808 */ /* 0x000fe40006000000 */
[----:B------:R-:W-:Y:S01]  /*15e40*/  ISETP.GE.AND P4, PT, R4, R5, PT ;  /* 0x000000050400720c */ /* 0x000fe20003f86270 */
[----:B------:R-:W-:Y:S02]  /*15e50*/  VIADD R4, R2, 0xc8 ;  /* 0x000000c802047836 */ /* 0x000fe40000000000 */
[-C--:B------:R-:W-:Y:S01]  /*15e60*/  FMUL.FTZ R24, R41, R3.reuse ;  /* 0x0000000329187220 */ /* 0x080fe20000410000 */
[----:B------:R-:W-:Y:S01]  /*15e70*/  FMUL.FTZ R20, R43, R3 ;  /* 0x000000032b147220 */ /* 0x000fe20000410000 */
[----:B------:R-:W-:-:S02]  /*15e80*/  FSEL R116, R116, -INF , !P5 ;  /* 0xff80000074747808 */ /* 0x000fc40006800000 */
        /* <DEDUP_REMOVED lines=8> */
[----:B------:R-:W-:Y:S01]  /*15f10*/  VIADD R4, R2, 0xc9 ;  /* 0x000000c902047836 */ /* 0x000fe20000000000 */
[----:B------:R1:W-:Y:S01]  /*15f20*/  MUFU.TANH R44, R24 ;  /* 0x00000018002c7308 */ /* 0x0003e20000002400 */
[----:B------:R-:W-:-:S03]  /*15f30*/  FSEL R184, R82, -INF , !P5 ;  /* 0xff80000052b87808 */ /* 0x000fc60006800000 */
[----:B------:R-:W-:-:S04]  /*15f40*/  ISETP.GE.AND P5, PT, R4, R5, PT ;  /* 0x000000050400720c */ /* 0x000fc80003fa6270 */
[----:B------:R2:W-:Y:S01]  /*15f50*/  MUFU.TANH R40, R20 ;  /* 0x0000001400287308 */ /* 0x0005e20000002400 */
[----:B----4-:R-:W-:-:S07]  /*15f60*/  FSEL R106, R80, -INF , !P2 ;  /* 0xff800000506a7808 */ /* 0x010fce0005000000 */
[----:B------:R4:W-:Y:S01]  /*15f70*/  MUFU.TANH R25, R6 ;  /* 0x0000000600197308 */ /* 0x0009e20000002400 */
[-C--:B-1----:R-:W-:Y:S01]  /*15f80*/  FMUL.FTZ R24, R42, R3.reuse ;  /* 0x000000032a187220 */ /* 0x082fe20000410000 */
[----:B--2---:R-:W-:Y:S06]  /*15f90*/  HMMA.16816.F32.BF16 R20, R8, R36, R32 ;  /* 0x000000240814723c */ /* 0x004fec0000041820 */
[----:B------:R-:W1:Y:S01]  /*15fa0*/  MUFU.TANH R41, R24 ;  /* 0x0000001800297308 */ /* 0x000e620000002400 */
[----:B------:R-:W-:Y:S01]  /*15fb0*/  FSEL R36, R91, -INF , !P3 ;  /* 0xff8000005b247808 */ /* 0x000fe20005800000 */
[----:B----4-:R-:W-:Y:S01]  /*15fc0*/  FMUL.FTZ R6, R29, R3 ;  /* 0x000000031d067220 */ /* 0x010fe20000410000 */
[----:B------:R-:W-:Y:S01]  /*15fd0*/  ISETP.GE.AND P3, PT, R4, R7, PT ;  /* 0x000000070400720c */ /* 0x000fe20003f66270 */
[----:B------:R-:W-:-:S04]  /*15fe0*/  VIADD R4, R2, 0xd0 ;  /* 0x000000d002047836 */ /* 0x000fc80000000000 */
[----:B------:R2:W-:Y:S01]  /*15ff0*/  MUFU.TANH R24, R6 ;  /* 0x0000000600187308 */ /* 0x0005e20000002400 */
[----:B------:R-:W-:Y:S01]  /*16000*/  FSEL R185, R81, -INF , !P0 ;  /* 0xff80000051b97808 */ /* 0x000fe20004000000 */
[----:B------:R-:W-:Y:S01]  /*16010*/  HMMA.16816.F32.BF16 R8, R8, R38, R12 ;  /* 0x000000260808723c */ /* 0x000fe2000004180c */
[C---:B------:R-:W-:Y:S02]  /*16020*/  ISETP.GE.AND P2, PT, R4.reuse, R7, PT ;  /* 0x000000070400720c */ /* 0x040fe40003f46270 */
[----:B------:R-:W-:Y:S01]  /*16030*/  ISETP.GE.AND P0, PT, R4, R5, PT ;  /* 0x000000050400720c */ /* 0x000fe20003f06270 */
[----:B------:R-:W-:Y:S01]  /*16040*/  VIADD R4, R2, 0xd8 ;  /* 0x000000d802047836 */ /* 0x000fe20000000000 */
[----:B------:R-:W-:Y:S02]  /*16050*/  FSEL R130, R76, -INF , !P6 ;  /* 0xff8000004c827808 */ /* 0x000fe40007000000 */
[----:B------:R-:W-:Y:S01]  /*16060*/  FSEL R187, R77, -INF , !P3 ;  /* 0xff8000004dbb7808 */ /* 0x000fe20005800000 */
[----:B--2---:R-:W-:-:S04]  /*16070*/  FMUL.FTZ R6, R30, R3 ;  /* 0x000000031e067220 */ /* 0x004fc80000410000 */
[----:B------:R2:W4:Y:S01]  /*16080*/  MUFU.TANH R17, R6 ;  /* 0x0000000600117308 */ /* 0x0005220000002400 */
[----:B------:R-:W-:Y:S02]  /*16090*/  FSEL R120, R79, -INF , !P4 ;  /* 0xff8000004f787808 */ /* 0x000fe40006000000 */
[C---:B------:R-:W-:Y:S02]  /*160a0*/  ISETP.GE.AND P6, PT, R4.reuse, R7, PT ;  /* 0x000000070400720c */ /* 0x040fe40003fc6270 */
[----:B------:R-:W-:Y:S01]  /*160b0*/  ISETP.GE.AND P3, PT, R4, R5, PT ;  /* 0x000000050400720c */ /* 0x000fe20003f66270 */
[----:B------:R-:W-:Y:S01]  /*160c0*/  VIADD R4, R2, 0xe0 ;  /* 0x000000e002047836 */ /* 0x000fe20000000000 */
[----:B------:R-:W-:Y:S02]  /*160d0*/  FSEL R186, R78, -INF , !P1 ;  /* 0xff8000004eba7808 */ /* 0x000fe40004800000 */
[----:B------:R-:W-:Y:S02]  /*160e0*/  FSEL R57, R57, -INF , !P0 ;  /* 0xff80000039397808 */ /* 0x000fe40004000000 */
[----:B--2---:R-:W-:-:S04]  /*160f0*/  IADD3 R6, R2, 0xd1, RZ ;  /* 0x000000d102067810 */ /* 0x004fc80007ffe0ff */
[C---:B------:R-:W-:Y:S02]  /*16100*/  ISETP.GE.AND P4, PT, R6.reuse, R7, PT ;  /* 0x000000070600720c */ /* 0x040fe40003f86270 */
[----:B------:R-:W-:Y:S01]  /*16110*/  ISETP.GE.AND P1, PT, R6, R5, PT ;  /* 0x000000050600720c */ /* 0x000fe20003f26270 */
[----:B------:R-:W-:Y:S01]  /*16120*/  VIADD R6, R2, 0xd9 ;  /* 0x000000d902067836 */ /* 0x000fe20000000000 */
        /* <DEDUP_REMOVED lines=8> */
[-C--:B------:R-:W-:Y:S01]  /*161b0*/  FMUL.FTZ R6, R22, R3.reuse ;  /* 0x0000000316067220 */ /* 0x080fe20000410000 */
[----:B------:R-:W-:Y:S01]  /*161c0*/  FSEL R148, R53, -INF , !P1 ;  /* 0xff80000035947808 */ /* 0x000fe20004800000 */
[----:B------:R-:W-:Y:S01]  /*161d0*/  FMUL.FTZ R12, R21, R3 ;  /* 0x00000003150c7220 */ /* 0x000fe20000410000 */
[----:B------:R-:W-:Y:S01]  /*161e0*/  FSEL R190, R52, -INF , !P6 ;  /* 0xff80000034be7808 */ /* 0x000fe20007000000 */
[----:B------:R2:W-:Y:S01]  /*161f0*/  MUFU.TANH R14, R6 ;  /* 0x00000006000e7308 */ /* 0x0005e20000002400 */
[----:B------:R-:W-:-:S02]  /*16200*/  ISETP.GE.AND P1, PT, R4, R7, PT ;  /* 0x000000070400720c */ /* 0x000fc40003f26270 */
[----:B------:R-:W-:Y:S01]  /*16210*/  ISETP.GE.AND P6, PT, R4, R5, PT ;  /* 0x000000050400720c */ /* 0x000fe20003fc6270 */
[----:B------:R-:W-:Y:S01]  /*16220*/  VIADD R4, R2, 0xe9 ;  /* 0x000000e902047836 */ /* 0x000fe20000000000 */
[----:B---3--:R-:W-:Y:S01]  /*16230*/  FSEL R194, R46, -INF , !P2 ;  /* 0xff8000002ec27808 */ /* 0x008fe20005000000 */
[----:B------:R-:W-:Y:S01]  /*16240*/  FMUL.FTZ R8, R8, R3 ;  /* 0x0000000308087220 */ /* 0x000fe20000410000 */
[----:B------:R-:W-:Y:S01]  /*16250*/  FSEL R197, R45, -INF , !P0 ;  /* 0xff8000002dc57808 */ /* 0x000fe20004000000 */
[----:B------:R3:W-:Y:S01]  /*16260*/  MUFU.TANH R15, R12 ;  /* 0x0000000c000f7308 */ /* 0x0007e20000002400 */
[----:B------:R-:W-:Y:S02]  /*16270*/  FSEL R183, R48, -INF , !P3 ;  /* 0xff80000030b77808 */ /* 0x000fe40005800000 */
[----:B------:R-:W-:Y:S02]  /*16280*/  FSEL R191, R49, -INF , !P5 ;  /* 0xff80000031bf7808 */ /* 0x000fe40006800000 */
[----:B------:R-:W-:Y:S01]  /*16290*/  ISETP.GE.AND P2, PT, R4, R7, PT ;  /* 0x000000070400720c */ /* 0x000fe20003f46270 */
[----:B--2---:R-:W-:Y:S01]  /*162a0*/  VIADD R6, R2, 0xe8 ;  /* 0x000000e802067836 */ /* 0x004fe20000000000 */
[----:B------:R-:W-:Y:S01]  /*162b0*/  ISETP.GE.AND P0, PT, R4, R5, PT ;  /* 0x000000050400720c */ /* 0x000fe20003f06270 */
[----:B------:R-:W-:-:S02]  /*162c0*/  VIADD R4, R2, 0xf0 ;  /* 0x000000f002047836 */ /* 0x000fc40000000000 */
[----:B------:R-:W-:Y:S01]  /*162d0*/  FMUL.FTZ R16, R31, R3 ;  /* 0x000000031f107220 */ /* 0x000fe20000410000 */
[C---:B------:R-:W-:Y:S01]  /*162e0*/  ISETP.GE.AND P3, PT, R6.reuse, R7, PT ;  /* 0x000000070600720c */ /* 0x040fe20003f66270 */
[----:B---3--:R-:W-:Y:S01]  /*162f0*/  FMUL.FTZ R12, R23, R3 ;  /* 0x00000003170c7220 */ /* 0x008fe20000410000 */
[----:B------:R-:W-:Y:S01]  /*16300*/  ISETP.GE.AND P5, PT, R6, R5, PT ;  /* 0x000000050600720c */ /* 0x000fe20003fa6270 */
[----:B------:R-:W-:Y:S02]  /*16310*/  FMUL.FTZ R6, R9, R3 ;  /* 0x0000000309067220 */ /* 0x000fe40000410000 */
[----:B------:R-:W2:Y:S01]  /*16320*/  MUFU.TANH R13, R12 ;  /* 0x0000000c000d7308 */ /* 0x000ea20000002400 */
[----:B-1----:R-:W-:Y:S02]  /*16330*/  FSEL R195, R41, -INF , !P4 ;  /* 0xff80000029c37808 */ /* 0x002fe40006000000 */
[----:B------:R-:W-:Y:S02]  /*16340*/  FSEL R198, R44, -INF , !P1 ;  /* 0xff8000002cc67808 */ /* 0x000fe40004800000 */
[----:B------:R-:W-:-:S02]  /*16350*/  ISETP.GE.AND P4, PT, R4, R7, PT ;  /* 0x000000070400720c */ /* 0x000fc40003f86270 */
[----:B------:R-:W-:Y:S01]  /*16360*/  ISETP.GE.AND P1, PT, R4, R5, PT ;  /* 0x000000050400720c */ /* 0x000fe20003f26270 */
[----:B------:R-:W-:Y:S01]  /*16370*/  MUFU.TANH R12, R8 ;  /* 0x00000008000c7308 */ /* 0x000fe20000002400 */
[----:B------:R-:W-:Y:S01]  /*16380*/  VIADD R4, R2, 0xf8 ;  /* 0x000000f802047836 */ /* 0x000fe20000000000 */
[----:B------:R-:W-:-:S06]  /*16390*/  FSEL R199, R25, -INF , !P3 ;  /* 0xff80000019c77808 */ /* 0x000fcc0005800000 */
[----:B------:R1:W-:Y:S01]  /*163a0*/  MUFU.TANH R8, R6 ;  /* 0x0000000600087308 */ /* 0x0003e20000002400 */
[----:B------:R-:W-:Y:S02]  /*163b0*/  FSEL R196, R40, -INF , !P6 ;  /* 0xff80000028c47808 */ /* 0x000fe40007000000 */
[----:B----4-:R-:W-:-:S05]  /*163c0*/  FSEL R25, R17, -INF , !P5 ;  /* 0xff80000011197808 */ /* 0x010fca0006800000 */
[----:B------:R3:W4:Y:S01]  /*163d0*/  MUFU.TANH R18, R16 ;  /* 0x0000001000127308 */ /* 0x0007220000002400 */
[----:B------:R-:W-:Y:S01]  /*163e0*/  FSEL R201, R24, -INF , !P2 ;  /* 0xff80000018c97808 */ /* 0x000fe20005000000 */
[----:B------:R-:W-:Y:S01]  /*163f0*/  FMUL.FTZ R10, R10, R3 ;  /* 0x000000030a0a7220 */ /* 0x000fe20000410000 */
[----:B------:R-:W-:Y:S01]  /*16400*/  ISETP.GE.AND P5, PT, R4, R7, PT ;  /* 0x000000070400720c */ /* 0x000fe20003fa6270 */
[----:B-1----:R-:W-:Y:S01]  /*16410*/  VIADD R6, R2, 0xf1 ;  /* 0x000000f102067836 */ /* 0x002fe20000000000 */
[----:B------:R-:W-:Y:S01]  /*16420*/  ISETP.GE.AND P2, PT, R4, R5, PT ;  /* 0x000000050400720c */ /* 0x000fe20003f46270 */
[-C--:B------:R-:W-:Y:S01]  /*16430*/  FMUL.FTZ R4, R92, R3.reuse ;  /* 0x000000035c047220 */ /* 0x080fe20000410000 */
[----:B---3--:R-:W-:Y:S02]  /*16440*/  FMUL.FTZ R16, R20, R3 ;  /* 0x0000000314107220 */ /* 0x008fe40000410000 */
[C---:B------:R-:W-:Y:S02]  /*16450*/  ISETP.GE.AND P6, PT, R6.reuse, R7, PT ;  /* 0x000000070600720c */ /* 0x040fe40003fc6270 */
[----:B------:R-:W-:Y:S01]  /*16460*/  ISETP.GE.AND P3, PT, R6, R5, PT ;  /* 0x000000050600720c */ /* 0x000fe20003f66270 */
[----:B------:R-:W-:Y:S01]  /*16470*/  FMUL.FTZ R6, R11, R3 ;  /* 0x000000030b067220 */ /* 0x000fe20000410000 */
[----:B------:R-:W1:Y:S02]  /*16480*/  MUFU.TANH R16, R16 ;  /* 0x0000001000107308 */ /* 0x000e640000002400 */
[----:B--2---:R-:W-:-:S02]  /*16490*/  FSEL R203, R13, -INF , !P3 ;  /* 0xff8000000dcb7808 */ /* 0x004fc40005800000 */
[----:B------:R-:W-:-:S04]  /*164a0*/  ISETP.GT.AND P3, PT, R207, R206, PT ;  /* 0x000000cecf00720c */ /* 0x000fc80003f64270 */
[----:B------:R-:W2:Y:S08]  /*164b0*/  MUFU.TANH R10, R10 ;  /* 0x0000000a000a7308 */ /* 0x000eb00000002400 */
[----:B------:R-:W3:Y:S08]  /*164c0*/  MUFU.TANH R6, R6 ;  /* 0x0000000600067308 */ /* 0x000ef00000002400 */
[----:B------:R-:W3:Y:S01]  /*164d0*/  MUFU.TANH R4, R4 ;  /* 0x0000000400047308 */ /* 0x000ee20000002400 */
[----:B------:R-:W-:Y:S01]  /*164e0*/  VIADD R3, R2, 0xf9 ;  /* 0x000000f902037836 */ /* 0x000fe20000000000 */
[----:B----4-:R-:W-:-:S02]  /*164f0*/  FSEL R200, R18, -INF , !P0 ;  /* 0xff80000012c87808 */ /* 0x010fc40004000000 */
[----:B-1----:R-:W-:Y:S02]  /*16500*/  FSEL R204, R16, -INF , !P4 ;  /* 0xff80000010cc7808 */ /* 0x002fe40006000000 */
[----:B------:R-:W-:Y:S02]  /*16510*/  FSEL R202, R14, -INF , !P1 ;  /* 0xff8000000eca7808 */ /* 0x000fe40004800000 */
[----:B------:R-:W-:Y:S01]  /*16520*/  FSEL R205, R15, -INF , !P6 ;  /* 0xff8000000fcd7808 */ /* 0x000fe20007000000 */
[----:B------:R-:W-:Y:S01]  /*16530*/  BSSY B1, `(.L_x_4121) ;  /* 0x000008b000017945 */ /* 0x000fe20003800000 */
[----:B------:R-:W-:Y:S01]  /*16540*/  BAR.SYNC.DEFER_BLOCKING 0x0 ;  /* 0x0000000000007b1d */ /* 0x000fe20000010000 */
[----:B------:R-:W-:Y:S02]  /*16550*/  ISETP.NE.U32.AND P0, PT, R238, RZ, PT ;  /* 0x000000ffee00720c */ /* 0x000fe40003f05070 */
[C---:B------:R-:W-:Y:S02]  /*16560*/  ISETP.GE.AND P4, PT, R3.reuse, R7, PT ;  /* 0x000000070300720c */ /* 0x040fe40003f86270 */
[----:B------:R-:W-:-:S02]  /*16570*/  ISETP.GE.AND P1, PT, R3, R5, PT ;  /* 0x000000050300720c */ /* 0x000fc40003f26270 */
[----:B------:R-:W-:Y:S02]  /*16580*/  ISETP.GE.AND P6, PT, R2, R7, PT ;  /* 0x000000070200720c */ /* 0x000fe40003fc6270 */
[----:B------:R-:W-:Y:S02]  /*16590*/  LOP3.LUT R2, R192, R193, RZ, 0xfc, !PT ;  /* 0x000000c1c0027212 */ /* 0x000fe400078efcff */
[----:B------:R-:W-:Y:S02]  /*165a0*/  ISETP.NE.AND.EX P0, PT, R239, RZ, PT, P0 ;  /* 0x000000ffef00720c */ /* 0x000fe40003f05300 */
[----:B------:R-:W-:Y:S02]  /*165b0*/  FSEL R193, R12, -INF , !P5 ;  /* 0xff8000000cc17808 */ /* 0x000fe40006800000 */
[----:B--2---:R-:W-:Y:S02]  /*165c0*/  FSEL R192, R10, -INF , !P2 ;  /* 0xff8000000ac07808 */ /* 0x004fe40005000000 */
[----:B------:R-:W-:-:S02]  /*165d0*/  FSEL R206, R8, -INF , !P4 ;  /* 0xff80000008ce7808 */ /* 0x000fc40006000000 */
[----:B---3--:R-:W-:Y:S02]  /*165e0*/  FSEL R207, R6, -INF , !P1 ;  /* 0xff80000006cf7808 */ /* 0x008fe40004800000 */
[----:B------:R-:W-:Y:S01]  /*165f0*/  FSEL R21, R4, -INF , !P6 ;  /* 0xff80000004157808 */ /* 0x000fe20007000000 */
[----:B------:R-:W-:Y:S06]  /*16600*/  @!P3 BRA `(.L_x_4122) ;  /* 0x0000000400f4b947 */ /* 0x000fec0003800000 */
[----:B------:R-:W-:Y:S04]  /*16610*/  BSSY B0, `(.L_x_4123) ;  /* 0x0000042000007945 */ /* 0x000fe80003800000 */
[----:B------:R-:W-:Y:S05]  /*16620*/  @!P0 BRA `(.L_x_4124) ;  /* 0x0000000000f48947 */ /* 0x000fea0003800000 */
[----:B------:R-:W2:Y:S01]  /*16630*/  LD.E R4, desc[UR6][R26.64+0x170] ;  /* 0x000170061a047980 */ /* 0x000ea2000c101900 */
        /* <DEDUP_REMOVED lines=42> */
[----:B------:R-:W3:Y:S04]  /*168e0*/  LD.E R12, desc[UR6][R12.64] ;  /* 0x000000060c0c7980 */ /* 0x000ee8000c101900 */
[----:B------:R-:W4:Y:S01]  /*168f0*/  LD.E.64 R10, desc[UR6][R26.64+0x20] ;  /* 0x000020061a0a7980 */ /* 0x000f22000c101b00 */
[----:B------:R-:W-:-:S04]  /*16900*/  IMAD.IADD R3, R3, 0x1, -R6 ;  /* 0x0000000103037824 */ /* 0x000fc800078e0a06 */
[----:B------:R-:W-:-:S05]  /*16910*/  IMAD R4, R4, R3, -0x100 ;  /* 0xffffff0004047424 */ /* 0x000fca00078e0203 */
[----:B------:R-:W-:Y:S01]  /*16920*/  SHF.R.S32.HI R6, RZ, 0x1f, R4 ;  /* 0x0000001fff067819 */ /* 0x000fe20000011404 */
[----:B--2---:R-:W-:Y:S01]  /*16930*/  IMAD R3, R9, R4, RZ ;  /* 0x0000000409037224 */ /* 0x004fe200078e02ff */
[----:B---3--:R-:W-:Y:S01]  /*16940*/  IADD3 R14, -R14, R12, RZ ;  /* 0x0000000c0e0e7210 */ /* 0x008fe20007ffe1ff */
[----:B------:R-:W-:-:S04]  /*16950*/  IMAD.WIDE.U32 R12, R8, R4, RZ ;  /* 0x00000004080c7225 */ /* 0x000fc800078e00ff */
[----:B------:R-:W-:Y:S01]  /*16960*/  IMAD R8, R8, R6, R3 ;  /* 0x0000000608087224 */ /* 0x000fe200078e0203 */
[----:B------:R-:W-:-:S03]  /*16970*/  SHF.R.S32.HI R3, RZ, 0x1f, R14 ;  /* 0x0000001fff037819 */ /* 0x000fc6000001140e */
[----:B------:R-:W-:Y:S01]  /*16980*/  IMAD.IADD R9, R13, 0x1, R8 ;  /* 0x000000010d097824 */ /* 0x000fe200078e0208 */
[----:B------:R-:W-:Y:S01]  /*16990*/  MOV R8, R12 ;  /* 0x0000000c00087202 */ /* 0x000fe20000000f00 */
[----:B----4-:R-:W-:-:S04]  /*169a0*/  IMAD R4, R11, R14, RZ ;  /* 0x0000000e0b047224 */ /* 0x010fc800078e02ff */
[----:B------:R-:W-:-:S04]  /*169b0*/  IMAD.WIDE.U32 R8, R14, R10, R8 ;  /* 0x0000000a0e087225 */ /* 0x000fc800078e0008 */
[----:B------:R-:W-:Y:S01]  /*169c0*/  IMAD R4, R10, R3, R4 ;  /* 0x000000030a047224 */ /* 0x000fe200078e0204 */
[----:B------:R-:W-:-:S03]  /*169d0*/  MOV R3, R8 ;  /* 0x0000000800037202 */ /* 0x000fc60000000f00 */
[----:B------:R-:W-:Y:S01]  /*169e0*/  IMAD.IADD R4, R9, 0x1, R4 ;  /* 0x0000000109047824 */ /* 0x000fe200078e0204 */
[----:B------:R-:W-:Y:S05]  /*169f0*/  BRA `(.L_x_4125) ;  /* 0x00000000000c7947 */ /* 0x000fea0003800000 */
.L_x_4124:
[----:B------:R-:W2:Y:S02]  /*16a00*/  LD.E R3, desc[UR6][R26.64+0x38] ;  /* 0x000038061a037980 */ /* 0x000ea4000c101900 */
[----:B--2---:R-:W-:-:S04]  /*16a10*/  LEA R3, -R3, RZ, 0x8 ;  /* 0x000000ff03037211 */ /* 0x004fc800078e41ff */
[----:B------:R-:W-:Y:S02]  /*16a20*/  SHF.R.S32.HI R4, RZ, 0x1f, R3 ;  /* 0x0000001fff047819 */ /* 0x000fe40000011403 */
.L_x_4125:
[----:B------:R-:W-:Y:S05]  /*16a30*/  BSYNC B0 ;  /* 0x0000000000007941 */ /* 0x000fea0003800000 */
.L_x_4123:
[C---:B------:R-:W-:Y:S01]  /*16a40*/  IMAD.SHL.U32 R20, R58.reuse, 0x20, RZ ;  /* 0x000000203a147824 */ /* 0x040fe200078e00ff */
        /* <DEDUP_REMOVED lines=57> */
.L_x_4122:
[----:B------:R-:W-:Y:S05]  /*16de0*/  BSYNC B1 ;  /* 0x0000000000017941 */ /* 0x000fea0003800000 */
.L_x_4121:
        /* <DEDUP_REMOVED lines=98> */
[----:B------:R-:W-:Y:S02]  /*17410*/  LEA R224, R229, R223, 0x1 ;  /* 0x000000dfe5e07211 */ /* 0x000fe400078e08ff */
        /* <DEDUP_REMOVED lines=28> */
[----:B---3--:R-:W-:Y:S01]  /*175e0*/  FMUL.FTZ R4, R3, R37 ;  /* 0x0000002503047220 */ /* 0x008fe20000410000 */
[----:B------:R-:W-:-:S04]  /*175f0*/  FMNMX.FTZ R6, R188, R6, !PT ;  /* 0x00000006bc067209 */ /* 0x000fc80007810000 */
[----:B------:R-:W-:Y:S02]  /*17600*/  FMNMX.FTZ R38, R189, R6, !PT ;  /* 0x00000006bd267209 */ /* 0x000fe40007810000 */
[----:B------:R-:W-:Y:S02]  /*17610*/  FSEL R4, R4, RZ, P1 ;  /* 0x000000ff04047208 */ /* 0x000fe40000800000 */
[----:B------:R-:W-:-:S03]  /*17620*/  FMNMX.FTZ R38, R190, R38, !PT ;  /* 0x00000026be267209 */ /* 0x000fc60007810000 */
[-CC-:B------:R-:W-:Y:S01]  /*17630*/  FFMA.FTZ R6, R112, R3.reuse, -R4.reuse ;  /* 0x0000000370067223 */ /* 0x180fe20000010804 */
[----:B------:R-:W-:Y:S01]  /*17640*/  FMNMX.FTZ R38, R191, R38, !PT ;  /* 0x00000026bf267209 */ /* 0x000fe20007810000 */
[----:B------:R-:W-:Y:S02]  /*17650*/  FFMA.FTZ R0, R86, R3, -R4 ;  /* 0x0000000356007223 */ /* 0x000fe40000010804 */
[----:B------:R1:W-:Y:S01]  /*17660*/  MUFU.EX2 R251, R6 ;  /* 0x0000000600fb7308 */ /* 0x0003e20000000800 */
[----:B------:R-:W-:-:S04]  /*17670*/  FMNMX.FTZ R38, R197, R38, !PT ;  /* 0x00000026c5267209 */ /* 0x000fc80007810000 */
[----:B------:R-:W-:-:S03]  /*17680*/  FMNMX.FTZ R38, R198, R38, !PT ;  /* 0x00000026c6267209 */ /* 0x000fc60007810000 */
[----:B------:R3:W-:Y:S01]  /*17690*/  MUFU.EX2 R208, R0 ;  /* 0x0000000000d07308 */ /* 0x0007e20000000800 */
[----:B------:R-:W-:-:S04]  /*176a0*/  FMNMX.FTZ R38, R199, R38, !PT ;  /* 0x00000026c7267209 */ /* 0x000fc80007810000 */
[----:B------:R-:W-:Y:S01]  /*176b0*/  FMNMX.FTZ R38, R201, R38, !PT ;  /* 0x00000026c9267209 */ /* 0x000fe20007810000 */
[----:B-1----:R-:W-:-:S03]  /*176c0*/  FFMA.FTZ R6, R109, R3, -R4 ;  /* 0x000000036d067223 */ /* 0x002fc60000010804 */
[----:B------:R-:W-:Y:S01]  /*176d0*/  FMNMX.FTZ R38, R204, R38, !PT ;  /* 0x00000026cc267209 */ /* 0x000fe20007810000 */
[----:B------:R1:W4:Y:S03]  /*176e0*/  MUFU.EX2 R248, R6 ;  /* 0x0000000600f87308 */ /* 0x0003260000000800 */
[----:B------:R-:W-:Y:S01]  /*176f0*/  FMNMX.FTZ R38, R205, R38, !PT ;  /* 0x00000026cd267209 */ /* 0x000fe20007810000 */
[----:B---3--:R-:W-:-:S03]  /*17700*/  FFMA.FTZ R0, R85, R3, -R4 ;  /* 0x0000000355007223 */ /* 0x008fc60000010804 */
[----:B------:R-:W-:-:S04]  /*17710*/  FMNMX.FTZ R38, R193, R38, !PT ;  /* 0x00000026c1267209 */ /* 0x000fc80007810000 */
[----:B------:R-:W-:-:S05]  /*17720*/  FMNMX.FTZ R38, R206, R38, !PT ;  /* 0x00000026ce267209 */ /* 0x000fca0007810000 */
[----:B--2---:R-:W2:Y:S01]  /*17730*/  SHFL.BFLY PT, R9, R38, 0x2, 0x1f ;  /* 0x0c401f0026097f89 */ /* 0x004ea200000e0000 */
[----:B-1----:R-:W-:-:S04]  /*17740*/  FFMA.FTZ R6, R113, R3, -R4 ;  /* 0x0000000371067223 */ /* 0x002fc80000010804 */
[----:B------:R1:W-:Y:S02]  /*17750*/  MUFU.EX2 R250, R6 ;  /* 0x0000000600fa7308 */ /* 0x0003e40000000800 */
[----:B-1----:R-:W-:Y:S01]  /*17760*/  FFMA.FTZ R6, R114, R3, -R4 ;  /* 0x0000000372067223 */ /* 0x002fe20000010804 */
[----:B--2---:R-:W-:Y:S02]  /*17770*/  FMNMX.FTZ R38, R38, R9, !PT ;  /* 0x0000000926267209 */ /* 0x004fe40007810000 */
[----:B----4-:R-:W-:-:S03]  /*17780*/  F2FP.BF16.F32.PACK_AB R9, R248, R251 ;  /* 0x000000fbf809723e */ /* 0x010fc600000010ff */
[----:B------:R1:W-:Y:S02]  /*17790*/  MUFU.EX2 R252, R6 ;  /* 0x0000000600fc7308 */ /* 0x0003e40000000800 */
[----:B-1----:R-:W-:-:S06]  /*177a0*/  FFMA.FTZ R6, R110, R3, -R4 ;  /* 0x000000036e067223 */ /* 0x002fcc0000010804 */
[----:B------:R1:W-:Y:S02]  /*177b0*/  MUFU.EX2 R112, R6 ;  /* 0x0000000600707308 */ /* 0x0003e40000000800 */
[----:B-1----:R-:W-:-:S06]  /*177c0*/  FFMA.FTZ R6, R108, R3, -R4 ;  /* 0x000000036c067223 */ /* 0x002fcc0000010804 */
[----:B------:R-:W-:Y:S08]  /*177d0*/  MUFU.EX2 R108, R0 ;  /* 0x00000000006c7308 */ /* 0x000ff00000000800 */
[----:B------:R1:W2:Y:S02]  /*177e0*/  MUFU.EX2 R8, R6 ;  /* 0x0000000600087308 */ /* 0x0002a40000000800 */
[-CC-:B-1----:R-:W-:Y:S01]  /*177f0*/  FFMA.FTZ R6, R103, R3.reuse, -R4.reuse ;  /* 0x0000000367067223 */ /* 0x182fe20000010804 */
[----:B--2---:R-:W-:Y:S01]  /*17800*/  MOV R103, R8 ;  /* 0x0000000800677202 */ /* 0x004fe20000000f00 */
[----:B------:R-:W-:-:S04]  /*17810*/  FFMA.FTZ R8, R99, R3, -R4 ;  /* 0x0000000363087223 */ /* 0x000fc80000010804 */
[----:B------:R1:W-:Y:S08]  /*17820*/  MUFU.EX2 R72, R6 ;  /* 0x0000000600487308 */ /* 0x0003f00000000800 */
[----:B------:R2:W-:Y:S01]  /*17830*/  MUFU.EX2 R11, R8 ;  /* 0x00000008000b7308 */ /* 0x0005e20000000800 */
[----:B-1----:R-:W-:-:S07]  /*17840*/  FFMA.FTZ R6, R102, R3, -R4 ;  /* 0x0000000366067223 */ /* 0x002fce0000010804 */
[----:B------:R1:W-:Y:S01]  /*17850*/  MUFU.EX2 R10, R6 ;  /* 0x00000006000a7308 */ /* 0x0003e20000000800 */
[----:B--2---:R-:W2:Y:S01]  /*17860*/  SHFL.BFLY PT, R8, R38, 0x1, 0x1f ;  /* 0x0c201f0026087f89 */ /* 0x004ea200000e0000 */
[----:B-1----:R-:W-:-:S06]  /*17870*/  FFMA.FTZ R6, R101, R3, -R4 ;  /* 0x0000000365067223 */ /* 0x002fcc0000010804 */
[----:B------:R1:W-:Y:S01]  /*17880*/  MUFU.EX2 R113, R6 ;  /* 0x0000000600717308 */ /* 0x0003e20000000800 */
[----:B--2---:R-:W-:-:S04]  /*17890*/  FMNMX.FTZ R38, R38, R8, !PT ;  /* 0x0000000826267209 */ /* 0x004fc80007810000 */
[----:B------:R-:W-:Y:S01]  /*178a0*/  FSETP.NEU.FTZ.AND P1, PT, R38, -INF , PT ;  /* 0xff8000002600780b */ /* 0x000fe20003f3d000 */
[----:B------:R-:W-:Y:S01]  /*178b0*/  FMUL.FTZ R8, R3, R38 ;  /* 0x0000002603087220 */ /* 0x000fe20000410000 */
[----:B-1----:R-:W-:-:S04]  /*178c0*/  FFMA.FTZ R6, R100, R3, -R4 ;  /* 0x0000000364067223 */ /* 0x002fc80000010804 */
[----:B------:R1:W-:Y:S02]  /*178d0*/  MUFU.EX2 R102, R6 ;  /* 0x0000000600667308 */ /* 0x0003e40000000800 */
        /* <DEDUP_REMOVED lines=13> */
[----:B------:R1:W2:Y:S02]  /*179b0*/  MUFU.EX2 R12, R6 ;  /* 0x00000006000c7308 */ /* 0x0002a40000000800 */
[----:B-1----:R-:W-:Y:S01]  /*179c0*/  FSEL R6, R8, RZ, P1 ;  /* 0x000000ff08067208 */ /* 0x002fe20000800000 */
[----:B------:R-:W-:-:S04]  /*179d0*/  FFMA.FTZ R8, R83, R3, -R4 ;  /* 0x0000000353087223 */ /* 0x000fc80000010804 */
[-CC-:B------:R-:W-:Y:S01]  /*179e0*/  FFMA.FTZ R2, R119, R3.reuse, -R6.reuse ;  /* 0x0000000377027223 */ /* 0x180fe20000010806 */
[----:B--2---:R-:W-:Y:S01]  /*179f0*/  MOV R119, R12 ;  /* 0x0000000c00777202 */ /* 0x004fe20000000f00 */
[----:B------:R1:W-:Y:S01]  /*17a00*/  MUFU.EX2 R16, R8 ;  /* 0x0000000800107308 */ /* 0x0003e20000000800 */
[----:B------:R-:W2:Y:S01]  /*17a10*/  LDSM.16.MT88.4 R12, [R222+0xa000] ;  /* 0x00a00000de0c783b */ /* 0x000ea20000004200 */
[----:B------:R-:W-:-:S06]  /*17a20*/  FFMA.FTZ R0, R129, R3, -R6 ;  /* 0x0000000381007223 */ /* 0x000fcc0000010806 */
[----:B------:R3:W-:Y:S08]  /*17a30*/  MUFU.EX2 R24, R2 ;  /* 0x0000000200187308 */ /* 0x0007f00000000800 */
[----:B------:R4:W-:Y:S01]  /*17a40*/  MUFU.EX2 R242, R0 ;  /* 0x0000000000f27308 */ /* 0x0009e20000000800 */
[-CC-:B-1----:R-:W-:Y:S02]  /*17a50*/  FFMA.FTZ R8, R21, R3.reuse, -R6.reuse ;  /* 0x0000000315087223 */ /* 0x182fe40000010806 */
[----:B------:R-:W1:Y:S05]  /*17a60*/  LDSM.16.MT88.4 R20, [R223+0xa000] ;  /* 0x00a00000df14783b */ /* 0x000e6a0000004200 */
[----:B------:R-:W5:Y:S01]  /*17a70*/  MUFU.EX2 R92, R8 ;  /* 0x00000008005c7308 */ /* 0x000f620000000800 */
[----:B---3--:R-:W-:Y:S01]  /*17a80*/  FFMA.FTZ R2, R123, R3, -R6 ;  /* 0x000000037b027223 */ /* 0x008fe20000010806 */
[----:B------:R-:W-:-:S06]  /*17a90*/  MOV R123, R10 ;  /* 0x0000000a007b7202 */ /* 0x000fcc0000000f00 */
[----:B------:R3:W-:Y:S01]  /*17aa0*/  MUFU.EX2 R94, R2 ;  /* 0x00000002005e7308 */ /* 0x0007e20000000800 */
[----:B----4-:R-:W-:-:S07]  /*17ab0*/  FFMA.FTZ R0, R127, R3, -R6 ;  /* 0x000000037f007223 */ /* 0x010fce0000010806 */
[----:B------:R4:W-:Y:S01]  /*17ac0*/  MUFU.EX2 R243, R0 ;  /* 0x0000000000f37308 */ /* 0x0009e20000000800 */
[----:B-----5:R-:W-:Y:S01]  /*17ad0*/  F2FP.BF16.F32.PACK_AB R8, R24, R92 ;  /* 0x0000005c1808723e */ /* 0x020fe200000010ff */
[----:B---3--:R-:W-:Y:S01]  /*17ae0*/  FFMA.FTZ R2, R121, R3, -R6 ;  /* 0x0000000379027223 */ /* 0x008fe20000010806 */
[----:B------:R-:W-:-:S05]  /*17af0*/  MOV R121, R16 ;  /* 0x0000001000797202 */ /* 0x000fca0000000f00 */
[----:B------:R3:W5:Y:S01]  /*17b00*/  MUFU.EX2 R241, R2 ;  /* 0x0000000200f17308 */ /* 0x0007620000000800 */
[----:B----4-:R-:W-:-:S07]  /*17b10*/  FFMA.FTZ R0, R124, R3, -R6 ;  /* 0x000000037c007223 */ /* 0x010fce0000010806 */
[----:B------:R4:W-:Y:S01]  /*17b20*/  MUFU.EX2 R244, R0 ;  /* 0x0000000000f47308 */ /* 0x0009e20000000800 */
[----:B---3--:R-:W-:Y:S02]  /*17b30*/  MOV R2, R11 ;  /* 0x0000000b00027202 */ /* 0x008fe40000000f00 */
[----:B------:R-:W-:Y:S02]  /*17b40*/  F2FP.BF16.F32.PACK_AB R11, R252, R250 ;  /* 0x000000fafc0b723e */ /* 0x000fe400000010ff */
[----:B-----5:R-:W-:Y:S01]  /*17b50*/  F2FP.BF16.F32.PACK_AB R10, R241, R94 ;  /* 0x0000005ef10a723e */ /* 0x020fe200000010ff */
[----:B----4-:R-:W-:Y:S01]  /*17b60*/  FFMA.FTZ R0, R122, R3, -R6 ;  /* 0x000000037a007223 */ /* 0x010fe20000010806 */
[----:B------:R-:W-:-:S05]  /*17b70*/  MOV R122, R52 ;  /* 0x00000034007a7202 */ /* 0x000fca0000000f00 */
[C---:B--2---:R-:W-:Y:S01]  /*17b80*/  HMMA.16816.F32.BF16 R32, R8.reuse, R12, RZ ;  /* 0x0000000c0820723c */ /* 0x044fe200000418ff */
[----:B------:R2:W3:Y:S05]  /*17b90*/  MUFU.EX2 R246, R0 ;  /* 0x0000000000f67308 */ /* 0x0004ea0000000800 */
[----:B------:R-:W-:Y:S01]  /*17ba0*/  HMMA.16816.F32.BF16 R48, R8, R28, RZ ;  /* 0x0000001c0830723c */ /* 0x000fe200000418ff */
[----:B------:R-:W-:Y:S02]  /*17bb0*/  F2FP.BF16.F32.PACK_AB R12, R243, R242 ;  /* 0x000000f2f30c723e */ /* 0x000fe400000010ff */
[----:B------:R-:W-:-:S03]  /*17bc0*/  F2FP.BF16.F32.PACK_AB R13, R103, R112 ;  /* 0x00000070670d723e */ /* 0x000fc600000010ff */
[C---:B------:R-:W-:Y:S01]  /*17bd0*/  HMMA.16816.F32.BF16 R52, R8.reuse, R30, RZ ;  /* 0x0000001e0834723c */ /* 0x040fe200000418ff */
[----:B------:R-:W4:Y:S05]  /*17be0*/  LDSM.16.MT88.4 R28, [R225+0xa800] ;  /* 0x00a80000e11c783b */ /* 0x000f2a0000004200 */
[C---:B------:R-:W-:Y:S01]  /*17bf0*/  HMMA.16816.F32.BF16 R16, R8.reuse, R14, RZ ;  /* 0x0000000e0810723c */ /* 0x040fe200000418ff */
[----:B--2---:R-:W-:Y:S01]  /*17c00*/  FFMA.FTZ R0, R95, R3, -R4 ;  /* 0x000000035f007223 */ /* 0x004fe20000010804 */
[----:B------:R-:W-:Y:S02]  /*17c10*/  MOV R95, R60 ;  /* 0x0000003c005f7202 */ /* 0x000fe40000000f00 */
[----:B------:R-:W2:Y:S01]  /*17c20*/  LDSM.16.MT88.4 R60, [R223+0xa800] ;  /* 0x00a80000df3c783b */ /* 0x000ea20000004200 */
[----:B------:R5:W-:Y:S01]  /*17c30*/  MUFU.EX2 R114, R0 ;  /* 0x0000000000727308 */ /* 0x000be20000000800 */
[----:B-1----:R-:W-:Y:S01]  /*17c40*/  HMMA.16816.F32.BF16 R64, R8, R20, RZ ;  /* 0x000000140840723c */ /* 0x002fe200000418ff */
[----:B---3--:R-:W-:-:S05]  /*17c50*/  F2FP.BF16.F32.PACK_AB R14, R246, R244 ;  /* 0x000000f4f60e723e */ /* 0x008fca00000010ff */
[C---:B------:R-:W-:Y:S01]  /*17c60*/  HMMA.16816.F32.BF16 R68, R8.reuse, R22, RZ ;  /* 0x000000160844723c */ /* 0x040fe200000418ff */
[----:B------:R-:W-:Y:S05]  /*17c70*/  LDSM.16.MT88.4 R20, [R222+0xb000] ;  /* 0x00b00000de14783b */ /* 0x000fea0000004200 */
[----:B------:R-:W-:Y:S01]  /*17c80*/  HMMA.16816.F32.BF16 R80, R8, R44, RZ ;  /* 0x0000002c0850723c */ /* 0x000fe200000418ff */
[----:B-----5:R-:W-:Y:S01]  /*17c90*/  FFMA.FTZ R0, R97, R3, -R4 ;  /* 0x0000000361007223 */ /* 0x020fe20000010804 */
[----:B------:R-:W-:-:S04]  /*17ca0*/  MOV R97, R72 ;  /* 0x0000004800617202 */ /* 0x000fc80000000f00 */
[----:B------:R-:W-:Y:S01]  /*17cb0*/  HMMA.16816.F32.BF16 R76, R8, R46, RZ ;  /* 0x0000002e084c723c */ /* 0x000fe200000418ff */
[----:B------:R-:W1:Y:S01]  /*17cc0*/  LDSM.16.MT88.4 R72, [R224+0xa800] ;  /* 0x00a80000e048783b */ /* 0x000e620000004200 */
[----:B------:R3:W-:Y:S01]  /*17cd0*/  MUFU.EX2 R101, R0 ;  /* 0x0000000000657308 */ /* 0x0007e20000000800 */
[----:B------:R-:W-:-:S04]  /*17ce0*/  F2FP.BF16.F32.PACK_AB R15, R123, R97 ;  /* 0x000000617b0f723e */ /* 0x000fc800000010ff */
[----:B------:R-:W-:Y:S02]  /*17cf0*/  F2FP.BF16.F32.PACK_AB R9, R102, R113 ;  /* 0x000000716609723e */ /* 0x000fe400000010ff */
[----:B------:R-:W-:Y:S01]  /*17d00*/  F2FP.BF16.F32.PACK_AB R11, R95, R2 ;  /* 0x000000025f0b723e */ /* 0x000fe200000010ff */
[C---:B------:R-:W-:Y:S06]  /*17d10*/  HMMA.16816.F32.BF16 R84, R12.reuse, R40, R32 ;  /* 0x000000280c54723c */ /* 0x040fec0000041820 */
[----:B------:R-:W-:Y:S01]  /*17d20*/  HMMA.16816.F32.BF16 R40, R12, R42, R16 ;  /* 0x0000002a0c28723c */ /* 0x000fe20000041810 */
[----:B------:R-:W5:Y:S01]  /*17d30*/  LDSM.16.MT88.4 R16, [R225+0xb000] ;  /* 0x00b00000e110783b */ /* 0x000f620000004200 */
[----:B---3--:R-:W-:Y:S01]  /*17d40*/  FFMA.FTZ R0, R98, R3, -R4 ;  /* 0x0000000362007223 */ /* 0x008fe20000010804 */
[----:B------:R-:W-:-:S03]  /*17d50*/  MOV R98, R123 ;  /* 0x0000007b00627202 */ /* 0x000fc60000000f00 */
[C---:B----4-:R-:W-:Y:S01]  /*17d60*/  HMMA.16816.F32.BF16 R32, R12.reuse, R28, R48 ;  /* 0x0000001c0c20723c */ /* 0x050fe20000041830 */
[----:B------:R3:W-:Y:S01]  /*17d70*/  MUFU.EX2 R100, R0 ;  /* 0x0000000000647308 */ /* 0x0007e20000000800 */
[----:B------:R-:W4:Y:S04]  /*17d80*/  LDSM.16.MT88.4 R48, [R223+0xb000] ;  /* 0x00b00000df30783b */ /* 0x000f280000004200 */
[C---:B------:R-:W-:Y:S06]  /*17d90*/  HMMA.16816.F32.BF16 R28, R12.reuse, R30, R52 ;  /* 0x0000001e0c1c723c */ /* 0x040fec0000041834 */
[----:B--2---:R-:W-:Y:S01]  /*17da0*/  HMMA.16816.F32.BF16 R44, R12, R60, R64 ;  /* 0x0000003c0c2c723c */ /* 0x004fe20000041840 */
[----:B------:R-:W-:Y:S01]  /*17db0*/  LDSM.16.MT88.4 R64, [R222+0xb800] ;  /* 0x00b80000de40783b */ /* 0x000fe20000004200 */
[----:B---3--:R-:W-:-:S04]  /*17dc0*/  FFMA.FTZ R0, R133, R3, -R6 ;  /* 0x0000000385007223 */ /* 0x008fc80000010806 */
[C---:B------:R-:W-:Y:S01]  /*17dd0*/  HMMA.16816.F32.BF16 R52, R12.reuse, R62, R68 ;  /* 0x0000003e0c34723c */ /* 0x040fe20000041844 */
[----:B------:R-:W2:Y:S01]  /*17de0*/  LDSM.16.MT88.4 R60, [R224+0xb000] ;  /* 0x00b00000e03c783b */ /* 0x000ea20000004200 */
[----:B------:R3:W-:Y:S04]  /*17df0*/  MUFU.EX2 R240, R0 ;  /* 0x0000000000f07308 */ /* 0x0007e80000000800 */
[C---:B-1----:R-:W-:Y:S06]  /*17e00*/  HMMA.16816.F32.BF16 R88, R12.reuse, R72, R80 ;  /* 0x000000480c58723c */ /* 0x042fec0000041850 */
[----:B------:R-:W-:Y:S07]  /*17e10*/  HMMA.16816.F32.BF16 R72, R12, R74, R76 ;  /* 0x0000004a0c48723c */ /* 0x000fee000004184c */
[----:B------:R-:W-:Y:S01]  /*17e20*/  F2FP.BF16.F32.PACK_AB R13, R109, R110 ;  /* 0x0000006e6d0d723e */ /* 0x000fe200000010ff */
[----:B---3--:R-:W-:Y:S01]  /*17e30*/  FFMA.FTZ R0, R131, R3, -R6 ;  /* 0x0000000383007223 */ /* 0x008fe20000010806 */
[----:B------:R-:W-:-:S03]  /*17e40*/  F2FP.BF16.F32.PACK_AB R15, R122, R99 ;  /* 0x000000637a0f723e */ /* 0x000fc600000010ff */
        /* <DEDUP_REMOVED lines=10> */
[C---:B------:R-:W-:Y:S01]  /*17ef0*/  HMMA.16816.F32.BF16 R68, R8.reuse, R22, R40 ;  /* 0x000000160844723c */ /* 0x040fe20000041828 */
[----:B------:R-:W3:Y:S05]  /*17f00*/  LDSM.16.MT88.4 R20, [R225+0xb800] ;  /* 0x00b80000e114783b */ /* 0x000eea0000004200 */
[----:B-----5:R-:W-:Y:S01]  /*17f10*/  HMMA.16816.F32.BF16 R80, R8, R16, R32 ;  /* 0x000000100850723c */ /* 0x020fe20000041820 */
[----:B-1----:R-:W-:-:S04]  /*17f20*/  FFMA.FTZ R0, R104, R3, -R4 ;  /* 0x0000000368007223 */ /* 0x002fc80000010804 */
[----:B------:R1:W-:Y:S01]  /*17f30*/  MUFU.EX2 R127, R0 ;  /* 0x00000000007f7308 */ /* 0x0003e20000000800 */
[C---:B------:R-:W-:Y:S01]  /*17f40*/  HMMA.16816.F32.BF16 R40, R8.reuse, R18, R28 ;  /* 0x000000120828723c */ /* 0x040fe2000004181c */
[----:B------:R-:W5:Y:S05]  /*17f50*/  LDSM.16.MT88.4 R16, [R223+0xb800] ;  /* 0x00b80000df10783b */ /* 0x000f6a0000004200 */
[C---:B----4-:R-:W-:Y:S01]  /*17f60*/  HMMA.16816.F32.BF16 R32, R8.reuse, R48, R44 ;  /* 0x000000300820723c */ /* 0x050fe2000004182c */
[----:B------:R-:W4:Y:S05]  /*17f70*/  LDSM.16.MT88.4 R44, [R224+0xb800] ;  /* 0x00b80000e02c783b */ /* 0x000f2a0000004200 */
[----:B------:R-:W-:Y:S01]  /*17f80*/  HMMA.16816.F32.BF16 R28, R8, R50, R52 ;  /* 0x00000032081c723c */ /* 0x000fe20000041834 */
[----:B------:R-:W4:Y:S01]  /*17f90*/  LDSM.16.MT88.4 R52, [R222+0xc000] ;  /* 0x00c00000de34783b */ /* 0x000f220000004200 */
[----:B-1----:R-:W-:-:S04]  /*17fa0*/  FFMA.FTZ R0, R107, R3, -R4 ;  /* 0x000000036b007223 */ /* 0x002fc80000010804 */
[C---:B--2---:R-:W-:Y:S01]  /*17fb0*/  HMMA.16816.F32.BF16 R88, R8.reuse, R60, R88 ;  /* 0x0000003c0858723c */ /* 0x044fe20000041858 */
[----:B------:R1:W-:Y:S05]  /*17fc0*/  MUFU.EX2 R129, R0 ;  /* 0x0000000000817308 */ /* 0x0003ea0000000800 */
[----:B------:R-:W-:Y:S01]  /*17fd0*/  HMMA.16816.F32.BF16 R48, R8, R62, R72 ;  /* 0x0000003e0830723c */ /* 0x000fe20000041848 */
[----:B------:R-:W-:Y:S06]  /*17fe0*/  LDSM.16.MT88.4 R60, [R225+0xc000] ;  /* 0x00c00000e13c783b */ /* 0x000fec0000004200 */
        /* <DEDUP_REMOVED lines=15> */
[----:B---3--:R-:W-:Y:S01]  /*180e0*/  HMMA.16816.F32.BF16 R80, R12, R20, R80 ;  /* 0x000000140c50723c */ /* 0x008fe20000041850 */
[----:B-1----:R-:W-:-:S04]  /*180f0*/  FFMA.FTZ R0, R117, R3, -R4 ;  /* 0x0000000375007223 */ /* 0x002fc80000010804 */
[----:B------:R1:W-:Y:S01]  /*18100*/  MUFU.EX2 R247, R0 ;  /* 0x0000000000f77308 */ /* 0x0003e20000000800 */
[C---:B------:R-:W-:Y:S01]  /*18110*/  HMMA.16816.F32.BF16 R64, R12.reuse, R22, R40 ;  /* 0x000000160c40723c */ /* 0x040fe20000041828 */
[----:B------:R-:W2:Y:S05]  /*18120*/  LDSM.16.MT88.4 R20, [R223+0xc000] ;  /* 0x00c00000df14783b */ /* 0x000eaa0000004200 */
[C---:B-----5:R-:W-:Y:S06]  /*18130*/  HMMA.16816.F32.BF16 R32, R12.reuse, R16, R32 ;  /* 0x000000100c20723c */ /* 0x060fec0000041820 */
[----:B------:R-:W-:Y:S01]  /*18140*/  HMMA.16816.F32.BF16 R28, R12, R18, R28 ;  /* 0x000000120c1c723c */ /* 0x000fe2000004181c */
[----:B------:R-:W3:Y:S01]  /*18150*/  LDSM.16.MT88.4 R16, [R224+0xc000] ;  /* 0x00c00000e010783b */ /* 0x000ee20000004200 */
[----:B-1----:R-:W-:-:S04]  /*18160*/  FFMA.FTZ R0, R118, R3, -R4 ;  /* 0x0000000376007223 */ /* 0x002fc80000010804 */
[C---:B----4-:R-:W-:Y:S01]  /*18170*/  HMMA.16816.F32.BF16 R88, R12.reuse, R44, R88 ;  /* 0x0000002c0c58723c */ /* 0x050fe20000041858 */
[----:B------:R1:W-:Y:S05]  /*18180*/  MUFU.EX2 R245, R0 ;  /* 0x0000000000f57308 */ /* 0x0003ea0000000800 */
[----:B------:R-:W-:Y:S01]  /*18190*/  HMMA.16816.F32.BF16 R40, R12, R46, R48 ;  /* 0x0000002e0c28723c */ /* 0x000fe20000041830 */
[----:B------:R-:W4:Y:S04]  /*181a0*/  LDSM.16.MT88.4 R44, [R222+0xc800] ;  /* 0x00c80000de2c783b */ /* 0x000f280000004200 */
[----:B------:R-:W5:Y:S02]  /*181b0*/  LDSM.16.MT88.4 R48, [R225+0xc800] ;  /* 0x00c80000e130783b */ /* 0x000f640000004200 */
        /* <DEDUP_REMOVED lines=22> */
[----:B------:R-:W2:Y:S05]  /*18320*/  LDSM.16.MT88.4 R28, [R223+0xc800] ;  /* 0x00c80000df1c783b */ /* 0x000eaa0000004200 */
        /* <DEDUP_REMOVED lines=24> */
[----:B-----5:R-:W-:Y:S01]  /*184b0*/  HMMA.16816.F32.BF16 R80, R12, R48, R80 ;  /* 0x000000300c50723c */ /* 0x020fe20000041850 */
[----:B-1----:R-:W-:-:S04]  /*184c0*/  FFMA.FTZ R0, R135, R3, -R4 ;  /* 0x0000000387007223 */ /* 0x002fc80000010804 */
[----:B------:R1:W-:Y:S01]  /*184d0*/  MUFU.EX2 R159, R0 ;  /* 0x00000000009f7308 */ /* 0x0003e20000000800 */
[C---:B------:R-:W-:Y:S06]  /*184e0*/  HMMA.16816.F32.BF16 R64, R12.reuse, R50, R64 ;  /* 0x000000320c40723c */ /* 0x040fec0000041840 */
[C---:B--2---:R-:W-:Y:S06]  /*184f0*/  HMMA.16816.F32.BF16 R48, R12.reuse, R30, R32 ;  /* 0x0000001e0c30723c */ /* 0x044fec0000041820 */
[----:B---3--:R-:W-:Y:S01]  /*18500*/  HMMA.16816.F32.BF16 R88, R12, R16, R88 ;  /* 0x000000100c58723c */ /* 0x008fe20000041858 */
[----:B-1----:R-:W-:-:S05]  /*18510*/  FFMA.FTZ R0, R137, R3, -R4 ;  /* 0x0000000389007223 */ /* 0x002fca0000010804 */
[C---:B------:R-:W-:Y:S01]  /*18520*/  HMMA.16816.F32.BF16 R32, R12.reuse, R18, R20 ;  /* 0x000000120c20723c */ /* 0x040fe20000041814 */
[----:B------:R-:W1:Y:S01]  /*18530*/  LDSM.16.MT88.4 R16, [R224+0xd000] ;  /* 0x00d00000e010783b */ /* 0x000e620000004200 */
[----:B------:R2:W-:Y:S03]  /*18540*/  MUFU.EX2 R158, R0 ;  /* 0x00000000009e7308 */ /* 0x0005e60000000800 */
[----:B------:R-:W3:Y:S01]  /*18550*/  LDSM.16.MT88.4 R20, [R222+0xd800] ;  /* 0x00d80000de14783b */ /* 0x000ee20000004200 */
[----:B------:R-:W-:Y:S07]  /*18560*/  HMMA.16816.F32.BF16 R76, R12, R28, R76 ;  /* 0x0000001c0c4c723c */ /* 0x000fee000004184c */
[----:B------:R-:W-:-:S02]  /*18570*/  F2FP.BF16.F32.PACK_AB R13, R245, R247 ;  /* 0x000000f7f50d723e */ /* 0x000fc400000010ff */
[----:B------:R-:W-:Y:S01]  /*18580*/  F2FP.BF16.F32.PACK_AB R15, R216, R219 ;  /* 0x000000dbd80f723e */ /* 0x000fe200000010ff */
[----:B--2---:R-:W-:Y:S01]  /*18590*/  FFMA.FTZ R0, R164, R3, -R6 ;  /* 0x00000003a4007223 */ /* 0x004fe20000010806 */
[----:B------:R-:W-:-:S03]  /*185a0*/  MOV R164, R129 ;  /* 0x0000008100a47202 */ /* 0x000fc60000000f00 */
[----:B------:R2:W-:Y:S01]  /*185b0*/  MUFU.EX2 R140, R0 ;  /* 0x00000000008c7308 */ /* 0x0005e20000000800 */
[----:B------:R-:W-:Y:S01]  /*185c0*/  F2FP.BF16.F32.PACK_AB R11, R249, R164 ;  /* 0x000000a4f90b723e */ /* 0x000fe200000010ff */
[----:B--2---:R-:W-:Y:S01]  /*185d0*/  FFMA.FTZ R0, R163, R3, -R6 ;  /* 0x00000003a3007223 */ /* 0x004fe20000010806 */
[----:B------:R-:W-:-:S05]  /*185e0*/  MOV R163, R127 ;  /* 0x0000007f00a37202 */ /* 0x000fca0000000f00 */
[----:B------:R2:W5:Y:S02]  /*185f0*/  MUFU.EX2 R139, R0 ;  /* 0x00000000008b7308 */ /* 0x0005640000000800 */
[----:B--2---:R-:W-:Y:S01]  /*18600*/  FFMA.FTZ R0, R162, R3, -R6 ;  /* 0x00000003a2007223 */ /* 0x004fe20000010806 */
[----:B------:R-:W-:Y:S02]  /*18610*/  MOV R162, R124 ;  /* 0x0000007c00a27202 */ /* 0x000fe40000000f00 */
[----:B-----5:R-:W-:-:S03]  /*18620*/  F2FP.BF16.F32.PACK_AB R8, R139, R140 ;  /* 0x0000008c8b08723e */ /* 0x020fc600000010ff */
[----:B------:R2:W-:Y:S01]  /*18630*/  MUFU.EX2 R137, R0 ;  /* 0x0000000000897308 */ /* 0x0005e20000000800 */
[----:B------:R-:W-:Y:S01]  /*18640*/  F2FP.BF16.F32.PACK_AB R9, R163, R162 ;  /* 0x000000a2a309723e */ /* 0x000fe200000010ff */
[----:B--2---:R-:W-:Y:S01]  /*18650*/  FFMA.FTZ R0, R161, R3, -R6 ;  /* 0x00000003a1007223 */ /* 0x004fe20000010806 */
[----:B------:R-:W-:-:S05]  /*18660*/  MOV R161, R100 ;  /* 0x0000006400a17202 */ /* 0x000fca0000000f00 */
[----:B------:R2:W5:Y:S02]  /*18670*/  MUFU.EX2 R136, R0 ;  /* 0x0000000000887308 */ /* 0x0005640000000800 */
[----:B--2---:R-:W-:Y:S01]  /*18680*/  FFMA.FTZ R0, R145, R3, -R4 ;  /* 0x0000000391007223 */ /* 0x004fe20000010804 */
[----:B-----5:R-:W-:-:S05]  /*18690*/  F2FP.BF16.F32.PACK_AB R10, R136, R137 ;  /* 0x00000089880a723e */ /* 0x020fca00000010ff */
[----:B------:R2:W-:Y:S02]  /*186a0*/  MUFU.EX2 R145, R0 ;  /* 0x0000000000917308 */ /* 0x0005e40000000800 */
[C---:B----4-:R-:W-:Y:S01]  /*186b0*/  HMMA.16816.F32.BF16 R28, R8.reuse, R46, R52 ;  /* 0x0000002e081c723c */ /* 0x050fe20000041834 */
[----:B------:R-:W4:Y:S05]  /*186c0*/  LDSM.16.MT88.4 R52, [R225+0xd800] ;  /* 0x00d80000e134783b */ /* 0x000f2a0000004200 */
[C---:B------:R-:W-:Y:S06]  /*186d0*/  HMMA.16816.F32.BF16 R80, R8.reuse, R60, R80 ;  /* 0x0000003c0850723c */ /* 0x040fec0000041850 */
[----:B------:R-:W-:Y:S01]  /*186e0*/  HMMA.16816.F32.BF16 R64, R8, R62, R64 ;  /* 0x0000003e0840723c */ /* 0x000fe20000041840 */
[----:B--2---:R-:W-:Y:S01]  /*186f0*/  FFMA.FTZ R0, R144, R3, -R4 ;  /* 0x0000000390007223 */ /* 0x004fe20000010804 */
[----:B------:R-:W-:-:S03]  /*18700*/  MOV R144, R101 ;  /* 0x0000006500907202 */ /* 0x000fc60000000f00 */
[----:B------:R2:W-:Y:S01]  /*18710*/  MUFU.EX2 R157, R0 ;  /* 0x00000000009d7308 */ /* 0x0005e20000000800 */
[C---:B------:R-:W-:Y:S06]  /*18720*/  HMMA.16816.F32.BF16 R84, R8.reuse, R44, R84 ;  /* 0x0000002c0854723c */ /* 0x040fec0000041854 */
[C---:B------:R-:W-:Y:S01]  /*18730*/  HMMA.16816.F32.BF16 R60, R8.reuse, R42, R48 ;  /* 0x0000002a083c723c */ /* 0x040fe20000041830 */
[----:B------:R-:W5:Y:S05]  /*18740*/  LDSM.16.MT88.4 R48, [R223+0xd800] ;  /* 0x00d80000df30783b */ /* 0x000f6a0000004200 */
[----:B------:R-:W-:Y:S01]  /*18750*/  HMMA.16816.F32.BF16 R76, R8, R40, R76 ;  /* 0x00000028084c723c */ /* 0x000fe2000004184c */
[----:B------:R-:W5:Y:S01]  /*18760*/  LDSM.16.MT88.4 R40, [R224+0xd800] ;  /* 0x00d80000e028783b */ /* 0x000f620000004200 */
[----:B--2---:R-:W-:Y:S01]  /*18770*/  FFMA.FTZ R0, R146, R3, -R4 ;  /* 0x0000000392007223 */ /* 0x004fe20000010804 */
[----:B------:R-:W-:-:S03]  /*18780*/  MOV R146, R114 ;  /* 0x0000007200927202 */ /* 0x000fc60000000f00 */
        /* <DEDUP_REMOVED lines=20> */
[----:B---3--:R-:W-:-:S05]  /*188d0*/  F2FP.BF16.F32.PACK_AB R14, R132, R131 ;  /* 0x00000083840e723e */ /* 0x008fca00000010ff */
[----:B------:R1:W3:Y:S02]  /*188e0*/  MUFU.EX2 R154, R0 ;  /* 0x00000000009a7308 */ /* 0x0002e40000000800 */
[C---:B------:R-:W-:Y:S06]  /*188f0*/  HMMA.16816.F32.BF16 R84, R12.reuse, R20, R84 ;  /* 0x000000140c54723c */ /* 0x040fec0000041854 */
[C---:B------:R-:W-:Y:S01]  /*18900*/  HMMA.16816.F32.BF16 R32, R12.reuse, R22, R28 ;  /* 0x000000160c20723c */ /* 0x040fe2000004181c */
[----:B------:R-:W2:Y:S05]  /*18910*/  LDSM.16.MT88.4 R20, [R222+0xe000] ;  /* 0x00e00000de14783b */ /* 0x000eaa0000004200 */
[----:B----4-:R-:W-:Y:S01]  /*18920*/  HMMA.16816.F32.BF16 R28, R12, R54, R64 ;  /* 0x000000360c1c723c */ /* 0x010fe20000041840 */
[----:B-1----:R-:W-:Y:S01]  /*18930*/  FFMA.FTZ R0, R153, R3, -R4 ;  /* 0x0000000399007223 */ /* 0x002fe20000010804 */
[----:B------:R-:W-:-:S03]  /*18940*/  MOV R153, R122 ;  /* 0x0000007a00997202 */ /* 0x000fc60000000f00 */
[----:B------:R1:W-:Y:S01]  /*18950*/  MUFU.EX2 R152, R0 ;  /* 0x0000000000987308 */ /* 0x0003e20000000800 */
[C---:B------:R-:W-:Y:S01]  /*18960*/  HMMA.16816.F32.BF16 R80, R12.reuse, R52, R80 ;  /* 0x000000340c50723c */ /* 0x040fe20000041850 */
[----:B------:R-:W-:Y:S05]  /*18970*/  LDSM.16.MT88.4 R52, [R224+0xe000] ;  /* 0x00e00000e034783b */ /* 0x000fea0000004200 */
[C---:B-----5:R-:W-:Y:S06]  /*18980*/  HMMA.16816.F32.BF16 R76, R12.reuse, R48, R76 ;  /* 0x000000300c4c723c */ /* 0x060fec000004184c */
[----:B------:R-:W-:Y:S01]  /*18990*/  HMMA.16816.F32.BF16 R72, R12, R50, R60 ;  /* 0x000000320c48723c */ /* 0x000fe2000004183c */
[----:B------:R-:W4:Y:S01]  /*189a0*/  LDSM.16.MT88.4 R48, [R223+0xe000] ;  /* 0x00e00000df30783b */ /* 0x000f220000004200 */
[----:B-1----:R-:W-:-:S03]  /*189b0*/  FFMA.FTZ R0, R155, R3, -R4 ;  /* 0x000000039b007223 */ /* 0x002fc60000010804 */
[----:B------:R-:W1:Y:S01]  /*189c0*/  LDSM.16.MT88.4 R60, [R222+0xe800] ;  /* 0x00e80000de3c783b */ /* 0x000e620000004200 */
[C---:B------:R-:W-:Y:S01]  /*189d0*/  HMMA.16816.F32.BF16 R68, R12.reuse, R42, R44 ;  /* 0x0000002a0c44723c */ /* 0x040fe2000004182c */
[----:B------:R-:W-:Y:S01]  /*189e0*/  MOV R155, R99 ;  /* 0x00000063009b7202 */ /* 0x000fe20000000f00 */
[----:B------:R5:W-:Y:S04]  /*189f0*/  MUFU.EX2 R135, R0 ;  /* 0x0000000000877308 */ /* 0x000be80000000800 */
[----:B------:R-:W-:Y:S07]  /*18a00*/  HMMA.16816.F32.BF16 R88, R12, R40, R88 ;  /* 0x000000280c58723c */ /* 0x000fee0000041858 */
[----:B------:R-:W-:-:S02]  /*18a10*/  F2FP.BF16.F32.PACK_AB R13, R157, R145 ;  /* 0x000000919d0d723e */ /* 0x000fc400000010ff */
[----:B---3--:R-:W-:Y:S01]  /*18a20*/  F2FP.BF16.F32.PACK_AB R15, R154, R156 ;  /* 0x0000009c9a0f723e */ /* 0x008fe200000010ff */
[----:B-----5:R-:W-:Y:S01]  /*18a30*/  FFMA.FTZ R0, R175, R3, -R6 ;  /* 0x00000003af007223 */ /* 0x020fe20000010806 */
[----:B------:R-:W-:-:S03]  /*18a40*/  MOV R175, R109 ;  /* 0x0000006d00af7202 */ /* 0x000fc60000000f00 */
[----:B------:R3:W-:Y:S02]  /*18a50*/  MUFU.EX2 R126, R0 ;  /* 0x00000000007e7308 */ /* 0x0007e40000000800 */
[----:B---3--:R-:W-:Y:S01]  /*18a60*/  FFMA.FTZ R0, R173, R3, -R6 ;  /* 0x00000003ad007223 */ /* 0x008fe20000010806 */
[----:B------:R-:W-:-:S05]  /*18a70*/  MOV R173, R110 ;  /* 0x0000006e00ad7202 */ /* 0x000fca0000000f00 */
[----:B------:R3:W5:Y:S02]  /*18a80*/  MUFU.EX2 R125, R0 ;  /* 0x00000000007d7308 */ /* 0x0007640000000800 */
[----:B---3--:R-:W-:Y:S01]  /*18a90*/  FFMA.FTZ R0, R174, R3, -R6 ;  /* 0x00000003ae007223 */ /* 0x008fe20000010806 */
[----:B-----5:R-:W-:Y:S02]  /*18aa0*/  F2FP.BF16.F32.PACK_AB R8, R125, R126 ;  /* 0x0000007e7d08723e */ /* 0x020fe400000010ff */
[----:B------:R-:W-:-:S03]  /*18ab0*/  MOV R174, R95 ;  /* 0x0000005f00ae7202 */ /* 0x000fc60000000f00 */
[----:B------:R3:W-:Y:S02]  /*18ac0*/  MUFU.EX2 R124, R0 ;  /* 0x00000000007c7308 */ /* 0x0007e40000000800 */
[----:B---3--:R-:W-:Y:S01]  /*18ad0*/  FFMA.FTZ R0, R172, R3, -R6 ;  /* 0x00000003ac007223 */ /* 0x008fe20000010806 */
[----:B------:R-:W-:Y:S01]  /*18ae0*/  MOV R172, R2 ;  /* 0x0000000200ac7202 */ /* 0x000fe20000000f00 */
[----:B------:R-:W-:-:S04]  /*18af0*/  FADD.FTZ R2, R251, R248 ;  /* 0x000000f8fb027221 */ /* 0x000fc80000010000 */
[----:B------:R3:W5:Y:S01]  /*18b00*/  MUFU.EX2 R123, R0 ;  /* 0x00000000007b7308 */ /* 0x0007620000000800 */
[----:B------:R-:W-:-:S04]  /*18b10*/  FADD.FTZ R2, R250, R2 ;  /* 0x00000002fa027221 */ /* 0x000fc80000010000 */
[----:B------:R-:W-:Y:S01]  /*18b20*/  FADD.FTZ R2, R252, R2 ;  /* 0x00000002fc027221 */ /* 0x000fe20000010000 */
[-CC-:B---3--:R-:W-:Y:S01]  /*18b30*/  FFMA.FTZ R0, R142, R3.reuse, -R4.reuse ;  /* 0x000000038e007223 */ /* 0x188fe20000010804 */
[----:B-----5:R-:W-:Y:S02]  /*18b40*/  F2FP.BF16.F32.PACK_AB R10, R123, R124 ;  /* 0x0000007c7b0a723e */ /* 0x020fe400000010ff */
[----:B------:R-:W-:Y:S01]  /*18b50*/  MOV R142, R102 ;  /* 0x00000066008e7202 */ /* 0x000fe20000000f00 */
[----:B------:R3:W-:Y:S04]  /*18b60*/  MUFU.EX2 R129, R0 ;  /* 0x0000000000817308 */ /* 0x0007e80000000800 */
[C---:B--2---:R-:W-:Y:S01]  /*18b70*/  HMMA.16816.F32.BF16 R44, R8.reuse, R18, R28 ;  /* 0x00000012082c723c */ /* 0x044fe2000004181c */
[----:B------:R-:W2:Y:S05]  /*18b80*/  LDSM.16.MT88.4 R28, [R225+0xe800] ;  /* 0x00e80000e11c783b */ /* 0x000eaa0000004200 */
[C---:B------:R-:W-:Y:S06]  /*18b90*/  HMMA.16816.F32.BF16 R84, R8.reuse, R20, R84 ;  /* 0x000000140854723c */ /* 0x040fec0000041854 */
[----:B------:R-:W-:Y:S01]  /*18ba0*/  HMMA.16816.F32.BF16 R64, R8, R22, R32 ;  /* 0x000000160840723c */ /* 0x000fe20000041820 */
[----:B---3--:R-:W-:Y:S01]  /*18bb0*/  FFMA.FTZ R0, R138, R3, -R4 ;  /* 0x000000038a007223 */ /* 0x008fe20000010804 */
[----:B------:R-:W3:Y:S01]  /*18bc0*/  LDSM.16.MT88.4 R20, [R223+0xe800] ;  /* 0x00e80000df14783b */ /* 0x000ee20000004200 */
[----:B------:R-:W-:-:S02]  /*18bd0*/  MOV R138, R113 ;  /* 0x00000071008a7202 */ /* 0x000fc40000000f00 */
[----:B------:R5:W1:Y:S01]  /*18be0*/  MUFU.EX2 R128, R0 ;  /* 0x0000000000807308 */ /* 0x000a620000000800 */
[C---:B------:R-:W-:Y:S01]  /*18bf0*/  HMMA.16816.F32.BF16 R80, R8.reuse, R16, R80 ;  /* 0x000000100850723c */ /* 0x040fe20000041850 */
[----:B------:R-:W3:Y:S05]  /*18c00*/  LDSM.16.MT88.4 R16, [R224+0xe800] ;  /* 0x00e80000e010783b */ /* 0x000eea0000004200 */
[C---:B----4-:R-:W-:Y:S06]  /*18c10*/  HMMA.16816.F32.BF16 R40, R8.reuse, R48, R76 ;  /* 0x000000300828723c */ /* 0x050fec000004184c */
        /* <DEDUP_REMOVED lines=8> */
[----:B----4-:R-:W-:Y:S01]  /*18ca0*/  FFMA.FTZ R0, R176, R3, -R6 ;  /* 0x00000003b0007223 */ /* 0x010fe20000010806 */
        /* <DEDUP_REMOVED lines=11> */
[----:B------:R1:W4:Y:S01]  /*18d60*/  MUFU.EX2 R115, R0 ;  /* 0x0000000000737308 */ /* 0x0003220000000800 */
[----:B------:R-:W-:Y:S01]  /*18d70*/  FADD.FTZ R2, R170, R2 ;  /* 0x00000002aa027221 */ /* 0x000fe20000010000 */
[----:B-1----:R-:W-:Y:S01]  /*18d80*/  FFMA.FTZ R0, R111, R3, -R4 ;  /* 0x000000036f007223 */ /* 0x002fe20000010804 */
[----:B----4-:R-:W-:-:S05]  /*18d90*/  F2FP.BF16.F32.PACK_AB R14, R115, R116 ;  /* 0x00000074730e723e */ /* 0x010fca00000010ff */
[----:B------:R1:W4:Y:S02]  /*18da0*/  MUFU.EX2 R122, R0 ;  /* 0x00000000007a7308 */ /* 0x0003240000000800 */
[C---:B------:R-:W-:Y:S01]  /*18db0*/  HMMA.16816.F32.BF16 R76, R12.reuse, R62, R64 ;  /* 0x0000003e0c4c723c */ /* 0x040fe20000041840 */
[----:B------:R-:W5:Y:S05]  /*18dc0*/  LDSM.16.MT88.4 R64, [R222+0xf000] ;  /* 0x00f00000de40783b */ /* 0x000f6a0000004200 */
[C---:B--2---:R-:W-:Y:S01]  /*18dd0*/  HMMA.16816.F32.BF16 R72, R12.reuse, R30, R44 ;  /* 0x0000001e0c48723c */ /* 0x044fe2000004182c */
[----:B------:R-:W2:Y:S05]  /*18de0*/  LDSM.16.MT88.4 R44, [R223+0xf000] ;  /* 0x00f00000df2c783b */ /* 0x000eaa0000004200 */
[----:B------:R-:W-:Y:S01]  /*18df0*/  HMMA.16816.F32.BF16 R84, R12, R60, R84 ;  /* 0x0000003c0c54723c */ /* 0x000fe20000041854 */
[----:B-1----:R-:W-:-:S04]  /*18e00*/  FFMA.FTZ R0, R93, R3, -R4 ;  /* 0x000000035d007223 */ /* 0x002fc80000010804 */
[----:B------:R1:W-:Y:S01]  /*18e10*/  MUFU.EX2 R121, R0 ;  /* 0x0000000000797308 */ /* 0x0003e20000000800 */
[C---:B---3--:R-:W-:Y:S06]  /*18e20*/  HMMA.16816.F32.BF16 R60, R12.reuse, R20, R40 ;  /* 0x000000140c3c723c */ /* 0x048fec0000041828 */
[C---:B------:R-:W-:Y:S06]  /*18e30*/  HMMA.16816.F32.BF16 R80, R12.reuse, R28, R80 ;  /* 0x0000001c0c50723c */ /* 0x040fec0000041850 */
[----:B------:R-:W-:Y:S01]  /*18e40*/  HMMA.16816.F32.BF16 R48, R12, R22, R32 ;  /* 0x000000160c30723c */ /* 0x000fe20000041820 */
[----:B------:R-:W-:Y:S01]  /*18e50*/  LDSM.16.MT88.4 R20, [R222+0xf800] ;  /* 0x00f80000de14783b */ /* 0x000fe20000004200 */
[----:B-1----:R-:W-:-:S04]  /*18e60*/  FFMA.FTZ R0, R36, R3, -R4 ;  /* 0x0000000324007223 */ /* 0x002fc80000010804 */
[C---:B------:R-:W-:Y:S01]  /*18e70*/  HMMA.16816.F32.BF16 R88, R12.reuse, R16, R88 ;  /* 0x000000100c58723c */ /* 0x040fe20000041858 */
[----:B------:R1:W3:Y:S05]  /*18e80*/  MUFU.EX2 R119, R0 ;  /* 0x0000000000777308 */ /* 0x0002ea0000000800 */
[----:B------:R-:W-:Y:S01]  /*18e90*/  HMMA.16816.F32.BF16 R40, R12, R18, R52 ;  /* 0x000000120c28723c */ /* 0x000fe20000041834 */
[----:B------:R-:W2:Y:S01]  /*18ea0*/  LDSM.16.MT88.4 R12, [R224+0xf000] ;  /* 0x00f00000e00c783b */ /* 0x000ea20000004200 */
[----:B----4-:R-:W-:Y:S01]  /*18eb0*/  F2FP.BF16.F32.PACK_AB R17, R122, R127 ;  /* 0x0000007f7a11723e */ /* 0x010fe200000010ff */
[----:B-1----:R-:W-:-:S04]  /*18ec0*/  FFMA.FTZ R0, R178, R3, -R6 ;  /* 0x00000003b2007223 */ /* 0x002fc80000010806 */
        /* <DEDUP_REMOVED lines=12> */
[C---:B-----5:R-:W-:Y:S06]  /*18f90*/  HMMA.16816.F32.BF16 R28, R8.reuse, R66, R76 ;  /* 0x00000042081c723c */ /* 0x060fec000004184c */
[C---:B------:R-:W-:Y:S06]  /*18fa0*/  HMMA.16816.F32.BF16 R76, R8.reuse, R68, R80 ;  /* 0x00000044084c723c */ /* 0x040fec0000041850 */
[C---:B--2---:R-:W-:Y:S01]  /*18fb0*/  HMMA.16816.F32.BF16 R80, R8.reuse, R44, R60 ;  /* 0x0000002c0850723c */ /* 0x044fe2000004183c */
        /* <DEDUP_REMOVED lines=198> */
[----:B------:R-:W-:Y:S01]  /*19c20*/  FADD.FTZ R2, R117, R2 ;  /* 0x0000000275027221 */ /* 0x000fe20000010000 */
[----:B------:R-:W-:Y:S01]  /*19c30*/  HMMA.16816.F32.BF16 R44, R8, R30, R44 ;  /* 0x0000001e082c723c */ /* 0x000fe2000004182c */
[----:B------:R-:W-:Y:S01]  /*19c40*/  LDSM.16.MT88.4 R8, [R224+0x11800] ;  /* 0x01180000e008783b */ /* 0x000fe20000004200 */
[----:B------:R-:W-:-:S03]  /*19c50*/  FADD.FTZ R0, R156, R0 ;  /* 0x000000009c007221 */ /* 0x000fc60000010000 */
[----:B------:R-:W3:Y:S01]  /*19c60*/  LDSM.16.MT88.4 R156, [R223+0x11800] ;  /* 0x01180000df9c783b */ /* 0x000ee20000004200 */
[----:B-1----:R-:W-:-:S04]  /*19c70*/  FFMA.FTZ R12, R205, R3, -R6 ;  /* 0x00000003cd0c7223 */ /* 0x002fc80000010806 */
[----:B------:R1:W4:Y:S02]  /*19c80*/  MUFU.EX2 R14, R12 ;  /* 0x0000000c000e7308 */ /* 0x0003240000000800 */
[-CC-:B-1----:R-:W-:Y:S01]  /*19c90*/  FFMA.FTZ R12, R193, R3.reuse, -R6.reuse ;  /* 0x00000003c10c7223 */ /* 0x182fe20000010806 */
[-C--:B------:R-:W-:Y:S01]  /*19ca0*/  FFMA.FTZ R6, R206, R3.reuse, -R6 ;  /* 0x00000003ce067223 */ /* 0x080fe20000010806 */
[----:B------:R-:W-:Y:S01]  /*19cb0*/  FFMA.FTZ R3, R207, R3, -R4 ;  /* 0x00000003cf037223 */ /* 0x000fe20000010804 */
[----:B----4-:R-:W-:-:S03]  /*19cc0*/  F2FP.BF16.F32.PACK_AB R160, R14, R15 ;  /* 0x0000000f0ea0723e */ /* 0x010fc600000010ff */
[----:B------:R-:W-:Y:S08]  /*19cd0*/  MUFU.EX2 R13, R12 ;  /* 0x0000000c000d7308 */ /* 0x000ff00000000800 */
[----:B------:R1:W4:Y:S08]  /*19ce0*/  MUFU.EX2 R12, R6 ;  /* 0x00000006000c7308 */ /* 0x0003300000000800 */
[----:B------:R-:W5:Y:S01]  /*19cf0*/  MUFU.EX2 R3, R3 ;  /* 0x0000000300037308 */ /* 0x000f620000000800 */
[----:B-1----:R-:W-:Y:S01]  /*19d00*/  FADD.FTZ R6, R116, R2 ;  /* 0x0000000274067221 */ /* 0x002fe20000010000 */
[----:B------:R-:W-:Y:S01]  /*19d10*/  FADD.FTZ R2, R154, R0 ;  /* 0x000000009a027221 */ /* 0x000fe20000010000 */
[----:B----4-:R-:W-:-:S02]  /*19d20*/  F2FP.BF16.F32.PACK_AB R162, R12, R13 ;  /* 0x0000000d0ca2723e */ /* 0x010fc400000010ff */
[----:B------:R-:W-:Y:S01]  /*19d30*/  FADD.FTZ R0, R115, R6 ;  /* 0x0000000673007221 */ /* 0x000fe20000010000 */
[----:B------:R-:W-:Y:S02]  /*19d40*/  FADD.FTZ R4, R152, R2 ;  /* 0x0000000298047221 */ /* 0x000fe40000010000 */
[----:B------:R-:W1:Y:S01]  /*19d50*/  LDSM.16.MT88.4 R152, [R225+0x11800] ;  /* 0x01180000e198783b */ /* 0x000e620000004200 */
[----:B------:R-:W-:Y:S01]  /*19d60*/  FADD.FTZ R2, R113, R0 ;  /* 0x0000000071027221 */ /* 0x000fe20000010000 */
        /* <DEDUP_REMOVED lines=64> */
[----:B------:R2:W-:Y:S01]  /*1a170*/  STL [R1], R200 ;  /* 0x000000c801007387 */ /* 0x0005e20000100800 */
        /* <DEDUP_REMOVED lines=63> */
.L_x_4128:
[----:B-1----:R-:W3:Y:S02]  /*1a570*/  LD.E R0, desc[UR6][R26.64+0x40] ;  /* 0x000040061a007980 */ /* 0x002ee4000c101900 */
[----:B---3--:R-:W-:-:S04]  /*1a580*/  LEA R0, -R0, RZ, 0x8 ;  /* 0x000000ff00007211 */ /* 0x008fc800078e41ff */
[----:B------:R-:W-:Y:S02]  /*1a590*/  SHF.R.S32.HI R3, RZ, 0x1f, R0 ;  /* 0x0000001fff037819 */ /* 0x000fe40000011400 */
.L_x_4129:
[----:B------:R-:W-:Y:S05]  /*1a5a0*/  BSYNC B0 ;  /* 0x0000000000007941 */ /* 0x000fea0003800000 */
.L_x_4127:
[----:B------:R-:W3:Y:S04]  /*1a5b0*/  LDL.LU R11, [R1+0x14] ;  /* 0x00001400010b7983 */ /* 0x000ee80000300800 */
[----:B------:R-:W4:Y:S04]  /*1a5c0*/  LDL.LU R10, [R1+0x18] ;  /* 0x00001800010a7983 */ /* 0x000f280000300800 */
[----:B------:R-:W5:Y:S04]  /*1a5d0*/  LDL R14, [R1+0x1c] ;  /* 0x00001c00010e7983 */ /* 0x000f680000100800 */
[----:B------:R-:W2:Y:S01]  /*1a5e0*/  LDL.LU R12, [R1+0x28] ;  /* 0x00002800010c7983 */ /* 0x000ea20000300800 */
[C---:B------:R-:W-:Y:S01]  /*1a5f0*/  IMAD.SHL.U32 R6, R236.reuse, 0x20, RZ ;  /* 0x00000020ec067824 */ /* 0x040fe200078e00ff */
[----:B------:R-:W-:Y:S01]  /*1a600*/  SHF.L.U64.HI R4, R236, 0x5, R237 ;  /* 0x00000005ec047819 */ /* 0x000fe200000102ed */
[----:B------:R-:W1:Y:S01]  /*1a610*/  LDC.64 R20, c[0x0][0x198] ;  /* 0x00006600ff147b82 */ /* 0x000e620000000a00 */
[----:B------:R-:W-:Y:S01]  /*1a620*/  ULDC.64 UR4, c[0x0][0x208] ;  /* 0x0000820000047ab9 */ /* 0x000fe20000000a00 */
[----:B----4-:R-:W-:-:S04]  /*1a630*/  LEA R10, P2, R0, R10, 0x1 ;  /* 0x0000000a000a7211 */ /* 0x010fc800078408ff */
[-C--:B------:R-:W-:Y:S01]  /*1a640*/  IADD3 R8, P1, R10, R6.reuse, RZ ;  /* 0x000000060a087210 */ /* 0x080fe20007f3e0ff */
[----:B-----5:R-:W-:Y:S01]  /*1a650*/  IMAD.MOV.U32 R24, RZ, RZ, R14 ;  /* 0x000000ffff187224 */ /* 0x020fe200078e000e */
[----:B---3--:R-:W-:Y:S01]  /*1a660*/  LEA.HI.X R11, R0, R11, R3, 0x1, P2 ;  /* 0x0000000b000b7211 */ /* 0x008fe200010f0c03 */
[----:B------:R3:W-:Y:S01]  /*1a670*/  STL [R1+0x18], R10 ;  /* 0x0000180a01007387 */ /* 0x0007e20000100800 */
[-C--:B------:R-:W-:Y:S01]  /*1a680*/  IADD3 R2, P2, R8, R6.reuse, RZ ;  /* 0x0000000608027210 */ /* 0x080fe20007f5e0ff */
[----:B--2---:R-:W-:Y:S02]  /*1a690*/  IMAD.MOV.U32 R25, RZ, RZ, R12 ;  /* 0x000000ffff197224 */ /* 0x004fe400078e000c */
        /* <DEDUP_REMOVED lines=9> */
[----:B------:R-:W-:-:S02]  /*1a730*/  IMAD.X R13, R3, 0x1, R4, P1 ;  /* 0x00000001030d7824 */ /* 0x000fc400008e0604 */
[----:B------:R4:W-:Y:S02]  /*1a740*/  STL [R1+0x14], R11 ;  /* 0x0000140b01007387 */ /* 0x0009e40000100800 */
[----:B------:R-:W-:Y:S02]  /*1a750*/  IMAD.X R15, R13, 0x1, R4, P2 ;  /* 0x000000010d0f7824 */ /* 0x000fe400010e0604 */
[----:B------:R5:W-:Y:S04]  /*1a760*/  LDGSTS.E.BYPASS.LTC128B.128 [R233+0xb000], desc[UR6][R2.64] ;  /* 0x0b00000002e97fae */ /* 0x000be8000b901d46 */
[----:B------:R-:W-:Y:S04]  /*1a770*/  LDGSTS.E.BYPASS.LTC128B.128 [R233+0xb800], desc[UR6][R12.64] ;  /* 0x0b8000000ce97fae */ /* 0x000fe8000b901d46 */
[----:B------:R1:W-:Y:S01]  /*1a780*/  LDGSTS.E.BYPASS.LTC128B.128 [R233+0xc000], desc[UR6][R14.64] ;  /* 0x0c0000000ee97fae */ /* 0x0003e2000b901d46 */
[----:B---3--:R-:W-:-:S04]  /*1a790*/  IADD3 R10, P1, R14, R6, RZ ;  /* 0x000000060e0a7210 */ /* 0x008fc80007f3e0ff */
[----:B--2---:R-:W-:Y:S01]  /*1a7a0*/  IADD3 R8, P2, R10, R6, RZ ;  /* 0x000000060a087210 */ /* 0x004fe20007f5e0ff */
[----:B----4-:R-:W-:-:S04]  /*1a7b0*/  IMAD.X R11, R15, 0x1, R4, P1 ;  /* 0x000000010f0b7824 */ /* 0x010fc800008e0604 */
[----:B------:R-:W-:Y:S01]  /*1a7c0*/  IMAD.X R9, R11, 0x1, R4, P2 ;  /* 0x000000010b097824 */ /* 0x000fe200010e0604 */
[----:B------:R2:W-:Y:S01]  /*1a7d0*/  LDGSTS.E.BYPASS.LTC128B.128 [R233+0xc800], desc[UR6][R10.64] ;  /* 0x0c8000000ae97fae */ /* 0x0005e2000b901d46 */
[----:B-----5:R-:W-:-:S03]  /*1a7e0*/  IADD3 R2, P1, R8, R6, RZ ;  /* 0x0000000608027210 */ /* 0x020fc60007f3e0ff */
        /* <DEDUP_REMOVED lines=14> */
[----:B--2---:R-:W-:-:S03]  /*1a8d0*/  IADD3 R10, P2, R12, R6, RZ ;  /* 0x000000060c0a7210 */ /* 0x004fc60007f5e0ff */
[----:B------:R1:W-:Y:S01]  /*1a8e0*/  LDGSTS.E.BYPASS.LTC128B.128 [R233+0xf800], desc[UR6][R12.64] ;  /* 0x0f8000000ce97fae */ /* 0x0003e2000b901d46 */
[----:B---3--:R-:W-:Y:S01]  /*1a8f0*/  IADD3 R8, P1, R10, R6, RZ ;  /* 0x000000060a087210 */ /* 0x008fe20007f3e0ff */
        /* <DEDUP_REMOVED lines=11> */
[----:B------:R-:W-:Y:S01]  /*1a9b0*/  IMAD.MOV.U32 R248, RZ, RZ, R24 ;  /* 0x000000fffff87224 */ /* 0x000fe200078e0018 */
[----:B------:R-:W-:Y:S02]  /*1a9c0*/  BSSY B1, `(.L_x_4130) ;  /* 0x00003f4000017945 */ /* 0x000fe40003800000 */
[----:B--2---:R-:W-:Y:S01]  /*1a9d0*/  LDSM.16.M88.4 R8, [R220+0x2000] ;  /* 0x00200000dc08783b */ /* 0x004fe20000000200 */
[----:B---3--:R-:W-:-:S03]  /*1a9e0*/  VIADD R2, R221, 0x800 ;  /* 0x00000800dd027836 */ /* 0x008fc60000000000 */
[----:B------:R-:W-:Y:S04]  /*1a9f0*/  LDSM.16.M88.4 R16, [R25] ;  /* 0x000000001910783b */ /* 0x000fe80000000200 */
[----:B------:R-:W-:Y:S04]  /*1aa00*/  LDSM.16.M88.4 R28, [R56+0x2000] ;  /* 0x00200000381c783b */ /* 0x000fe80000000200 */
[----:B------:R-:W-:Y:S04]  /*1aa10*/  LDSM.16.M88.4 R52, [R221] ;  /* 0x00000000dd34783b */ /* 0x000fe80000000200 */
[----:B------:R-:W-:Y:S04]  /*1aa20*/  LDSM.16.M88.4 R44, [R220+0x2800] ;  /* 0x00280000dc2c783b */ /* 0x000fe80000000200 */
[----:B-1----:R-:W-:Y:S04]  /*1aa30*/  LDSM.16.M88.4 R12, [R230] ;  /* 0x00000000e60c783b */ /* 0x002fe80000000200 */
[----:B----4-:R-:W1:Y:S04]  /*1aa40*/  LDSM.16.M88.4 R20, [R227] ;  /* 0x00000000e314783b */ /* 0x010e680000000200 */
[----:B------:R-:W2:Y:S04]  /*1aa50*/  LDSM.16.M88.4 R60, [R220+0x3000] ;  /* 0x00300000dc3c783b */ /* 0x000ea80000000200 */
[----:B------:R-:W-:Y:S04]  /*1aa60*/  LDSM.16.M88.4 R96, [R226] ;  /* 0x00000000e260783b */ /* 0x000fe80000000200 */
[----:B------:R-:W3:Y:S04]  /*1aa70*/  LDSM.16.M88.4 R76, [R56+0x2800] ;  /* 0x00280000384c783b */ /* 0x000ee80000000200 */
[----:B------:R-:W4:Y:S04]  /*1aa80*/  LDSM.16.M88.4 R72, [R220+0x3800] ;  /* 0x00380000dc48783b */ /* 0x000f280000000200 */
[----:B------:R-:W-:Y:S04]  /*1aa90*/  LDSM.16.M88.4 R80, [R220+0x4000] ;  /* 0x00400000dc50783b */ /* 0x000fe80000000200 */
[----:B------:R-:W-:Y:S04]  /*1aaa0*/  LDSM.16.M88.4 R92, [R56+0x3000] ;  /* 0x00300000385c783b */ /* 0x000fe80000000200 */
[----:B------:R-:W-:Y:S04]  /*1aab0*/  LDSM.16.M88.4 R88, [R56+0x3800] ;  /* 0x003800003858783b */ /* 0x000fe80000000200 */
[----:B------:R-:W-:Y:S04]  /*1aac0*/  LDSM.16.M88.4 R100, [R2] ;  /* 0x000000000264783b */ /* 0x000fe80000000200 */
[----:B------:R-:W-:Y:S01]  /*1aad0*/  LDSM.16.M88.4 R84, [R56+0x4000] ;  /* 0x004000003854783b */ /* 0x000fe20000000200 */
[C---:B-1----:R-:W-:Y:S03]  /*1aae0*/  HMMA.16816.F32.BF16 R24, R20.reuse, R8, RZ ;  /* 0x000000081418723c */ /* 0x042fe600000418ff */
[----:B------:R-:W0:Y:S03]  /*1aaf0*/  LDGDEPBAR ;  /* 0x00000000000079af */ /* 0x000e260000000000 */
[C---:B------:R-:W-:Y:S01]  /*1ab00*/  HMMA.16816.F32.BF16 R40, R20.reuse, R10, RZ ;  /* 0x0000000a1428723c */ /* 0x040fe200000418ff */
[----:B------:R-:W1:Y:S05]  /*1ab10*/  LDSM.16.M88.4 R8, [R231] ;  /* 0x00000000e708783b */ /* 0x000e6a0000000200 */
[C---:B------:R-:W-:Y:S06]  /*1ab20*/  HMMA.16816.F32.BF16 R32, R20.reuse, R44, RZ ;  /* 0x0000002c1420723c */ /* 0x040fec00000418ff */
[----:B------:R-:W-:Y:S06]  /*1ab30*/  HMMA.16816.F32.BF16 R48, R20, R46, RZ ;  /* 0x0000002e1430723c */ /* 0x000fec00000418ff */
[C---:B------:R-:W-:Y:S06]  /*1ab40*/  HMMA.16816.F32.BF16 R24, R16.reuse, R28, R24 ;  /* 0x0000001c1018723c */ /* 0x040fec0000041818 */
[----:B------:R-:W-:Y:S06]  /*1ab50*/  HMMA.16816.F32.BF16 R28, R16, R30, R40 ;  /* 0x0000001e101c723c */ /* 0x000fec0000041828 */
[----:B--2---:R-:W-:Y:S06]  /*1ab60*/  HMMA.16816.F32.BF16 R44, R20, R60, RZ ;  /* 0x0000003c142c723c */ /* 0x004fec00000418ff */
[----:B---3--:R-:W-:Y:S06]  /*1ab70*/  HMMA.16816.F32.BF16 R68, R16, R76, R32 ;  /* 0x0000004c1044723c */ /* 0x008fec0000041820 */
[C---:B------:R-:W-:Y:S06]  /*1ab80*/  HMMA.16816.F32.BF16 R64, R12.reuse, R52, R24 ;  /* 0x000000340c40723c */ /* 0x040fec0000041818 */
[----:B------:R-:W-:Y:S06]  /*1ab90*/  HMMA.16816.F32.BF16 R52, R12, R54, R28 ;  /* 0x000000360c34723c */ /* 0x000fec000004181c */
[C---:B------:R-:W-:Y:S06]  /*1aba0*/  HMMA.16816.F32.BF16 R40, R20.reuse, R62, RZ ;  /* 0x0000003e1428723c */ /* 0x040fec00000418ff */
[----:B----4-:R-:W-:Y:S06]  /*1abb0*/  HMMA.16816.F32.BF16 R32, R20, R72, RZ ;  /* 0x000000481420723c */ /* 0x010fec00000418ff */
[----:B-1----:R-:W-:Y:S06]  /*1abc0*/  HMMA.16816.F32.BF16 R64, R8, R96, R64 ;  /* 0x000000600840723c */ /* 0x002fec0000041840 */
[----:B------:R-:W-:Y:S01]  /*1abd0*/  HMMA.16816.F32.BF16 R28, R20, R74, RZ ;  /* 0x0000004a141c723c */ /* 0x000fe200000418ff */
[----:B------:R-:W1:Y:S05]  /*1abe0*/  LDSM.16.M88.4 R72, [R220+0x4800] ;  /* 0x00480000dc48783b */ /* 0x000e6a0000000200 */
[----:B------:R-:W-:Y:S01]  /*1abf0*/  HMMA.16816.F32.BF16 R48, R16, R78, R48 ;  /* 0x0000004e1030723c */ /* 0x000fe20000041830 */
[----:B------:R-:W2:Y:S05]  /*1ac00*/  LDSM.16.M88.4 R76, [R226+0x800] ;  /* 0x00080000e24c783b */ /* 0x000eaa0000000200 */
[C---:B------:R-:W-:Y:S06]  /*1ac10*/  HMMA.16816.F32.BF16 R24, R20.reuse, R80, RZ ;  /* 0x000000501418723c */ /* 0x040fec00000418ff */
[----:B------:R-:W-:Y:S06]  /*1ac20*/  HMMA.16816.F32.BF16 R60, R20, R82, RZ ;  /* 0x00000052143c723c */ /* 0x000fec00000418ff */
[----:B------:R-:W-:Y:S06]  /*1ac30*/  HMMA.16816.F32.BF16 R80, R16, R92, R44 ;  /* 0x0000005c1050723c */ /* 0x000fec000004182c */
[----:B------:R-:W-:Y:S06]  /*1ac40*/  HMMA.16816.F32.BF16 R44, R8, R98, R52 ;  /* 0x00000062082c723c */ /* 0x000fec0000041834 */
[C---:B------:R-:W-:Y:S01]  /*1ac50*/  HMMA.16816.F32.BF16 R92, R16.reuse, R94, R40 ;  /* 0x0000005e105c723c */ /* 0x040fe20000041828 */
[----:B------:R-:W3:Y:S05]  /*1ac60*/  LDSM.16.M88.4 R40, [R56+0x4800] ;  /* 0x004800003828783b */ /* 0x000eea0000000200 */
[----:B------:R-:W-:Y:S06]  /*1ac70*/  HMMA.16816.F32.BF16 R104, R16, R88, R32 ;  /* 0x000000581068723c */ /* 0x000fec0000041820 */
[----:B------:R-:W-:Y:S06]  /*1ac80*/  HMMA.16816.F32.BF16 R32, R12, R100, R68 ;  /* 0x000000640c20723c */ /* 0x000fec0000041844 */
[C---:B------:R-:W-:Y:S06]  /*1ac90*/  HMMA.16816.F32.BF16 R116, R16.reuse, R90, R28 ;  /* 0x0000005a1074723c */ /* 0x040fec000004181c */
[----:B------:R-:W-:Y:S06]  /*1aca0*/  HMMA.16816.F32.BF16 R112, R16, R84, R24 ;  /* 0x000000541070723c */ /* 0x000fec0000041818 */
[C---:B-1----:R-:W-:Y:S06]  /*1acb0*/  HMMA.16816.F32.BF16 R28, R20.reuse, R72, RZ ;  /* 0x00000048141c723c */ /* 0x042fec00000418ff */
[----:B------:R-:W-:Y:S01]  /*1acc0*/  HMMA.16816.F32.BF16 R24, R20, R74, RZ ;  /* 0x0000004a1418723c */ /* 0x000fe200000418ff */
[----:B------:R-:W-:Y:S05]  /*1acd0*/  LDSM.16.M88.4 R72, [R226+0x1000] ;  /* 0x00100000e248783b */ /* 0x000fea0000000200 */
[----:B------:R-:W-:Y:S06]  /*1ace0*/  HMMA.16816.F32.BF16 R48, R12, R102, R48 ;  /* 0x000000660c30723c */ /* 0x000fec0000041830 */
[----:B------:R-:W-:Y:S06]  /*1acf0*/  HMMA.16816.F32.BF16 R108, R16, R86, R60 ;  /* 0x00000056106c723c */ /* 0x000fec000004183c */
[----:B--2---:R-:W-:Y:S06]  /*1ad00*/  HMMA.16816.F32.BF16 R60, R8, R76, R32 ;  /* 0x0000004c083c723c */ /* 0x004fec0000041820 */
[C---:B---3--:R-:W-:Y:S06]  /*1ad10*/  HMMA.16816.F32.BF16 R96, R16.reuse, R40, R28 ;  /* 0x000000281060723c */ /* 0x048fec000004181c */
[----:B------:R-:W-:Y:S01]  /*1ad20*/  HMMA.16816.F32.BF16 R88, R16, R42, R24 ;  /* 0x0000002a1058723c */ /* 0x000fe20000041818 */
[----:B------:R-:W-:Y:S01]  /*1ad30*/  LDSM.16.M88.4 R40, [R56+0x5000] ;  /* 0x005000003828783b */ /* 0x000fe20000000200 */
[-C--:B-----5:R-:W-:Y:S01]  /*1ad40*/  FMUL.FTZ R2, R64, R0.reuse ;  /* 0x0000000040027220 */ /* 0x0a0fe20000410000 */
[----:B------:R-:W-:-:S03]  /*1ad50*/  FMUL.FTZ R3, R65, R0 ;  /* 0x0000000041037220 */ /* 0x000fc60000410000 */
[----:B------:R1:W-:Y:S08]  /*1ad60*/  MUFU.TANH R57, R2 ;  /* 0x0000000200397308 */ /* 0x0003f00000002400 */
[----:B------:R2:W-:Y:S01]  /*1ad70*/  MUFU.TANH R36, R3 ;  /* 0x0000000300247308 */ /* 0x0005e20000002400 */
[----:B-1----:R-:W-:-:S05]  /*1ad80*/  VIADD R2, R221, 0x1000 ;  /* 0x00001000dd027836 */ /* 0x002fca0000000000 */
[----:B------:R1:W3:Y:S01]  /*1ad90*/  LDSM.16.M88.4 R52, [R2] ;  /* 0x000000000234783b */ /* 0x0002e20000000200 */
[----:B--2---:R-:W-:-:S04]  /*1ada0*/  FMUL.FTZ R3, R60, R0 ;  /* 0x000000003c037220 */ /* 0x004fc80000410000 */
[----:B------:R2:W-:Y:S01]  /*1adb0*/  MUFU.TANH R242, R3 ;  /* 0x0000000300f27308 */ /* 0x0005e20000002400 */
[-C--:B-1----:R-:W-:Y:S01]  /*1adc0*/  FMUL.FTZ R2, R66, R0.reuse ;  /* 0x0000000042027220 */ /* 0x082fe20000410000 */
[----:B--2---:R-:W-:-:S06]  /*1add0*/  FMUL.FTZ R3, R63, R0 ;  /* 0x000000003f037220 */ /* 0x004fcc0000410000 */
[----:B------:R1:W-:Y:S08]  /*1ade0*/  MUFU.TANH R232, R2 ;  /* 0x0000000200e87308 */ /* 0x0003f00000002400 */
[----:B------:R-:W-:Y:S01]  /*1adf0*/  MUFU.TANH R209, R3 ;  /* 0x0000000300d17308 */ /* 0x000fe20000002400 */
[----:B---3--:R-:W-:Y:S01]  /*1ae00*/  HMMA.16816.F32.BF16 R32, R12, R52, R80 ;  /* 0x000000340c20723c */ /* 0x008fe20000041850 */
[----:B------:R-:W-:Y:S01]  /*1ae10*/  LDSM.16.M88.4 R80, [R226+0x2000] ;  /* 0x00200000e250783b */ /* 0x000fe20000000200 */
[----:B-1----:R-:W-:-:S03]  /*1ae20*/  FMUL.FTZ R2, R67, R0 ;  /* 0x0000000043027220 */ /* 0x002fc60000410000 */
[----:B------:R-:W1:Y:S01]  /*1ae30*/  LDSM.16.M88.4 R64, [R220+0x5000] ;  /* 0x00500000dc40783b */ /* 0x000e620000000200 */
[----:B------:R-:W-:Y:S01]  /*1ae40*/  HMMA.16816.F32.BF16 R52, R12, R54, R92 ;  /* 0x000000360c34723c */ /* 0x000fe2000004185c */
[----:B------:R2:W-:Y:S02]  /*1ae50*/  MUFU.TANH R197, R2 ;  /* 0x0000000200c57308 */ /* 0x0005e40000002400 */
[----:B--2---:R-:W-:-:S06]  /*1ae60*/  FMUL.FTZ R2, R44, R0 ;  /* 0x000000002c027220 */ /* 0x004fcc0000410000 */
[----:B------:R2:W-:Y:S02]  /*1ae70*/  MUFU.TANH R246, R2 ;  /* 0x0000000200f67308 */ /* 0x0005e40000002400 */
[-C--:B--2---:R-:W-:Y:S01]  /*1ae80*/  FMUL.FTZ R2, R45, R0.reuse ;  /* 0x000000002d027220 */ /* 0x084fe20000410000 */
[C---:B-1----:R-:W-:Y:S05]  /*1ae90*/  HMMA.16816.F32.BF16 R28, R20.reuse, R64, RZ ;  /* 0x00000040141c723c */ /* 0x042fea00000418ff */
[----:B------:R1:W-:Y:S01]  /*1aea0*/  MUFU.TANH R39, R2 ;  /* 0x0000000200277308 */ /* 0x0003e20000002400 */
[----:B------:R-:W-:Y:S01]  /*1aeb0*/  HMMA.16816.F32.BF16 R24, R20, R66, RZ ;  /* 0x000000421418723c */ /* 0x000fe200000418ff */
[----:B-1----:R-:W-:-:S06]  /*1aec0*/  FMUL.FTZ R2, R46, R0 ;  /* 0x000000002e027220 */ /* 0x002fcc0000410000 */
[----:B------:R1:W-:Y:S11]  /*1aed0*/  MUFU.TANH R244, R2 ;  /* 0x0000000200f47308 */ /* 0x0003f60000002400 */
[C---:B------:R-:W-:Y:S06]  /*1aee0*/  HMMA.16816.F32.BF16 R84, R16.reuse, R40, R28 ;  /* 0x000000281054723c */ /* 0x040fec000004181c */
[----:B------:R-:W-:Y:S01]  /*1aef0*/  HMMA.16816.F32.BF16 R176, R16, R42, R24 ;  /* 0x0000002a10b0723c */ /* 0x000fe20000041818 */
[----:B-1----:R-:W-:-:S05]  /*1af00*/  FMUL.FTZ R2, R47, R0 ;  /* 0x000000002f027220 */ /* 0x002fca0000410000 */
[----:B------:R-:W-:Y:S01]  /*1af10*/  HMMA.16816.F32.BF16 R44, R8, R78, R48 ;  /* 0x0000004e082c723c */ /* 0x000fe20000041830 */
[----:B------:R-:W-:Y:S01]  /*1af20*/  LDSM.16.M88.4 R48, [R226+0x1800] ;  /* 0x00180000e230783b */ /* 0x000fe20000000200 */
[----:B------:R1:W-:Y:S02]  /*1af30*/  MUFU.TANH R235, R2 ;  /* 0x0000000200eb7308 */ /* 0x0003e40000002400 */
[----:B-1----:R-:W-:-:S05]  /*1af40*/  VIADD R2, R221, 0x1800 ;  /* 0x00001800dd027836 */ /* 0x002fca0000000000 */
[----:B------:R1:W2:-:S15]  /*1af50*/  LDSM.16.M88.4 R68, [R2] ;  /* 0x000000000244783b */ /* 0x00029e0000000200 */
[----:B------:R-:W-:-:S04]  /*1af60*/  FMUL.FTZ R3, R46, R0 ;  /* 0x000000002e037220 */ /* 0x000fc80000410000 */
[----:B------:R-:W-:Y:S01]  /*1af70*/  MUFU.TANH R234, R3 ;  /* 0x0000000300ea7308 */ /* 0x000fe20000002400 */
[----:B-1----:R-:W-:-:S07]  /*1af80*/  FMUL.FTZ R2, R61, R0 ;  /* 0x000000003d027220 */ /* 0x002fce0000410000 */
[----:B------:R1:W-:Y:S01]  /*1af90*/  MUFU.TANH R243, R2 ;  /* 0x0000000200f37308 */ /* 0x0003e20000002400 */
[----:B--2---:R-:W-:Y:S01]  /*1afa0*/  HMMA.16816.F32.BF16 R28, R12, R68, R104 ;  /* 0x000000440c1c723c */ /* 0x004fe20000041868 */
[----:B-1----:R-:W-:-:S05]  /*1afb0*/  FMUL.FTZ R2, R62, R0 ;  /* 0x000000003e027220 */ /* 0x002fca0000410000 */
[C---:B------:R-:W-:Y:S01]  /*1afc0*/  HMMA.16816.F32.BF16 R60, R8.reuse, R72, R32 ;  /* 0x00000048083c723c */ /* 0x040fe20000041820 */
[----:B------:R1:W-:Y:S05]  /*1afd0*/  MUFU.TANH R241, R2 ;  /* 0x0000000200f17308 */ /* 0x0003ea0000002400 */
[----:B------:R-:W-:Y:S06]  /*1afe0*/  HMMA.16816.F32.BF16 R32, R8, R74, R52 ;  /* 0x0000004a0820723c */ /* 0x000fec0000041834 */
[----:B------:R-:W-:Y:S01]  /*1aff0*/  HMMA.16816.F32.BF16 R40, R12, R70, R116 ;  /* 0x000000460c28723c */ /* 0x000fe20000041874 */
[----:B------:R-:W-:Y:S05]  /*1b000*/  LDSM.16.M88.4 R68, [R220+0x5800] ;  /* 0x00580000dc44783b */ /* 0x000fea0000000200 */
[----:B------:R-:W-:Y:S01]  /*1b010*/  HMMA.16816.F32.BF16 R52, R8, R48, R28 ;  /* 0x000000300834723c */ /* 0x000fe2000004181c */
[----:B-1----:R-:W-:-:S05]  /*1b020*/  VIADD R2, R221, 0x2000 ;  /* 0x00002000dd027836 */ /* 0x002fca0000000000 */
[----:B------:R1:W2:Y:S01]  /*1b030*/  LDSM.16.M88.4 R64, [R2] ;  /* 0x000000000240783b */ /* 0x0002a20000000200 */
[----:B------:R-:W-:-:S04]  /*1b040*/  FMUL.FTZ R3, R60, R0 ;  /* 0x000000003c037220 */ /* 0x000fc80000410000 */
[----:B------:R-:W-:Y:S01]  /*1b050*/  MUFU.TANH R218, R3 ;  /* 0x0000000300da7308 */ /* 0x000fe20000002400 */
[----:B-1----:R-:W-:-:S07]  /*1b060*/  FMUL.FTZ R2, R44, R0 ;  /* 0x000000002c027220 */ /* 0x002fce0000410000 */
[----:B------:R1:W-:Y:S01]  /*1b070*/  MUFU.TANH R240, R2 ;  /* 0x0000000200f07308 */ /* 0x0003e20000002400 */
[----:B--2---:R-:W-:Y:S01]  /*1b080*/  HMMA.16816.F32.BF16 R72, R12, R64, R112 ;  /* 0x000000400c48723c */ /* 0x004fe20000041870 */
[----:B-1----:R-:W-:-:S05]  /*1b090*/  FMUL.FTZ R2, R45, R0 ;  /* 0x000000002d027220 */ /* 0x002fca0000410000 */
[----:B------:R-:W-:Y:S01]  /*1b0a0*/  HMMA.16816.F32.BF16 R76, R12, R66, R108 ;  /* 0x000000420c4c723c */ /* 0x000fe2000004186c */
[----:B------:R-:W-:Y:S01]  /*1b0b0*/  LDSM.16.M88.4 R64, [R226+0x2800] ;  /* 0x00280000e240783b */ /* 0x000fe20000000200 */
[----:B------:R1:W-:-:S15]  /*1b0c0*/  MUFU.TANH R219, R2 ;  /* 0x0000000200db7308 */ /* 0x0003de0000002400 */
[----:B------:R-:W-:-:S01]  /*1b0d0*/  NOP ;  /* 0x0000000000007918 */ /* 0x000fc20000000000 */
[----:B------:R-:W-:Y:S01]  /*1b0e0*/  HMMA.16816.F32.BF16 R72, R8, R80, R72 ;  /* 0x000000500848723c */ /* 0x000fe20000041848 */
[----:B-1----:R-:W-:-:S05]  /*1b0f0*/  VIADD R2, R221, 0x2800 ;  /* 0x00002800dd027836 */ /* 0x002fca0000000000 */
[----:B------:R1:W2:Y:S01]  /*1b100*/  LDSM.16.M88.4 R24, [R2] ;  /* 0x000000000218783b */ /* 0x0002a20000000200 */
[----:B------:R-:W-:Y:S01]  /*1b110*/  HMMA.16816.F32.BF16 R76, R8, R82, R76 ;  /* 0x00000052084c723c */ /* 0x000fe2000004184c */
[----:B-1----:R-:W-:-:S04]  /*1b120*/  FMUL.FTZ R2, R47, R0 ;  /* 0x000000002f027220 */ /* 0x002fc80000410000 */
[----:B------:R1:W-:Y:S01]  /*1b130*/  MUFU.TANH R215, R2 ;  /* 0x0000000200d77308 */ /* 0x0003e20000002400 */
[----:B--2---:R-:W-:Y:S01]  /*1b140*/  HMMA.16816.F32.BF16 R44, R12, R24, R96 ;  /* 0x000000180c2c723c */ /* 0x004fe20000041860 */
[----:B-1----:R-:W-:-:S05]  /*1b150*/  VIADD R2, R221, 0x3000 ;  /* 0x00003000dd027836 */ /* 0x002fca0000000000 */
[----:B------:R-:W-:Y:S01]  /*1b160*/  HMMA.16816.F32.BF16 R28, R12, R26, R88 ;  /* 0x0000001a0c1c723c */ /* 0x000fe20000041858 */
[----:B------:R1:W2:Y:S05]  /*1b170*/  LDSM.16.M88.4 R92, [R2] ;  /* 0x00000000025c783b */ /* 0x0002aa0000000200 */
[C---:B------:R-:W-:Y:S01]  /*1b180*/  HMMA.16816.F32.BF16 R24, R8.reuse, R50, R40 ;  /* 0x000000320818723c */ /* 0x040fe20000041828 */
[----:B------:R-:W3:Y:S04]  /*1b190*/  LDSM.16.M88.4 R40, [R220+0x7000] ;  /* 0x00700000dc28783b */ /* 0x000ee80000000200 */
[----:B------:R-:W4:Y:S07]  /*1b1a0*/  LDSM.16.M88.4 R48, [R220+0x7800] ;  /* 0x00780000dc30783b */ /* 0x000f2e0000000200 */
[C---:B------:R-:W-:Y:S01]  /*1b1b0*/  HMMA.16816.F32.BF16 R80, R8.reuse, R64, R44 ;  /* 0x000000400850723c */ /* 0x040fe2000004182c */
[----:B------:R-:W-:Y:S05]  /*1b1c0*/  LDSM.16.M88.4 R44, [R220+0x8000] ;  /* 0x00800000dc2c783b */ /* 0x000fea0000000200 */
[----:B------:R-:W-:Y:S01]  /*1b1d0*/  HMMA.16816.F32.BF16 R96, R8, R66, R28 ;  /* 0x000000420860723c */ /* 0x000fe2000004181c */
[----:B------:R-:W5:Y:S01]  /*1b1e0*/  LDSM.16.M88.4 R28, [R220+0x9000] ;  /* 0x00900000dc1c783b */ /* 0x000f620000000200 */
[----:B-1----:R-:W-:-:S04]  /*1b1f0*/  FMUL.FTZ R2, R61, R0 ;  /* 0x000000003d027220 */ /* 0x002fc80000410000 */
[----:B------:R1:W5:Y:S01]  /*1b200*/  MUFU.TANH R247, R2 ;  /* 0x0000000200f77308 */ /* 0x0003620000002400 */
[C---:B------:R-:W-:Y:S06]  /*1b210*/  HMMA.16816.F32.BF16 R64, R20.reuse, R68, RZ ;  /* 0x000000441440723c */ /* 0x040fec00000418ff */
[----:B------:R-:W-:Y:S05]  /*1b220*/  HMMA.16816.F32.BF16 R68, R20, R70, RZ ;  /* 0x000000461444723c */ /* 0x000fea00000418ff */
[-C--:B------:R-:W-:Y:S01]  /*1b230*/  FMUL.FTZ R3, R82, R0.reuse ;  /* 0x0000000052037220 */ /* 0x080fe20000410000 */
[----:B--2---:R-:W-:Y:S03]  /*1b240*/  HMMA.16816.F32.BF16 R108, R12, R92, R84 ;  /* 0x0000005c0c6c723c */ /* 0x004fe60000041854 */
[----:B------:R-:W-:Y:S01]  /*1b250*/  MUFU.TANH R201, R3 ;  /* 0x0000000300c97308 */ /* 0x000fe20000002400 */
[----:B-1----:R-:W-:-:S02]  /*1b260*/  FMUL.FTZ R2, R62, R0 ;  /* 0x000000003e027220 */ /* 0x002fc40000410000 */
[C---:B---3--:R-:W-:Y:S05]  /*1b270*/  HMMA.16816.F32.BF16 R112, R20.reuse, R40, RZ ;  /* 0x000000281470723c */ /* 0x048fea00000418ff */
[----:B------:R1:W-:Y:S01]  /*1b280*/  MUFU.TANH R217, R2 ;  /* 0x0000000200d97308 */ /* 0x0003e20000002400 */
[C---:B------:R-:W-:Y:S01]  /*1b290*/  HMMA.16816.F32.BF16 R116, R20.reuse, R42, RZ ;  /* 0x0000002a1474723c */ /* 0x040fe200000418ff */
[----:B------:R-:W-:Y:S05]  /*1b2a0*/  LDSM.16.M88.4 R40, [R56+0x5800] ;  /* 0x005800003828783b */ /* 0x000fea0000000200 */
[C---:B----4-:R-:W-:Y:S06]  /*1b2b0*/  HMMA.16816.F32.BF16 R120, R20.reuse, R48, RZ ;  /* 0x000000301478723c */ /* 0x050fec00000418ff */
[----:B------:R-:W-:Y:S01]  /*1b2c0*/  HMMA.16816.F32.BF16 R124, R20, R50, RZ ;  /* 0x00000032147c723c */ /* 0x000fe200000418ff */
[----:B------:R-:W-:Y:S01]  /*1b2d0*/  LDSM.16.M88.4 R48, [R56+0x6000] ;  /* 0x006000003830783b */ /* 0x000fe20000000200 */
[----:B-1----:R-:W-:-:S03]  /*1b2e0*/  FMUL.FTZ R2, R63, R0 ;  /* 0x000000003f027220 */ /* 0x002fc60000410000 */
[----:B------:R-:W1:Y:S01]  /*1b2f0*/  LDSM.16.M88.4 R60, [R220+0x6800] ;  /* 0x00680000dc3c783b */ /* 0x000e620000000200 */
[C---:B-----5:R-:W-:Y:S01]  /*1b300*/  HMMA.16816.F32.BF16 R180, R20.reuse, R28, RZ ;  /* 0x0000001c14b4723c */ /* 0x060fe200000418ff */
[----:B------:R2:W-:Y:S05]  /*1b310*/  MUFU.TANH R212, R2 ;  /* 0x0000000200d47308 */ /* 0x0005ea0000002400 */
[C---:B------:R-:W-:Y:S06]  /*1b320*/  HMMA.16816.F32.BF16 R184, R20.reuse, R30, RZ ;  /* 0x0000001e14b8723c */ /* 0x040fec00000418ff */
[----:B------:R-:W-:Y:S01]  /*1b330*/  HMMA.16816.F32.BF16 R128, R20, R44, RZ ;  /* 0x0000002c1480723c */ /* 0x000fe200000418ff */
[----:B--2---:R-:W-:-:S05]  /*1b340*/  FMUL.FTZ R2, R32, R0 ;  /* 0x0000000020027220 */ /* 0x004fca0000410000 */
[C---:B------:R-:W-:Y:S01]  /*1b350*/  HMMA.16816.F32.BF16 R132, R20.reuse, R46, RZ ;  /* 0x0000002e1484723c */ /* 0x040fe200000418ff */
[----:B------:R-:W-:Y:S01]  /*1b360*/  LDSM.16.M88.4 R44, [R56+0x6800] ;  /* 0x00680000382c783b */ /* 0x000fe20000000200 */
[----:B------:R2:W-:Y:S02]  /*1b370*/  MUFU.TANH R216, R2 ;  /* 0x0000000200d87308 */ /* 0x0005e40000002400 */
[-C--:B--2---:R-:W-:Y:S02]  /*1b380*/  FMUL.FTZ R2, R33, R0.reuse ;  /* 0x0000000021027220 */ /* 0x084fe40000410000 */
[C---:B-1----:R-:W-:Y:S04]  /*1b390*/  HMMA.16816.F32.BF16 R100, R20.reuse, R60, RZ ;  /* 0x0000003c1464723c */ /* 0x042fe800000418ff */
[----:B------:R1:W-:Y:S02]  /*1b3a0*/  MUFU.TANH R6, R2 ;  /* 0x0000000200067308 */ /* 0x0003e40000002400 */
[----:B------:R-:W-:Y:S01]  /*1b3b0*/  HMMA.16816.F32.BF16 R104, R20, R62, RZ ;  /* 0x0000003e1468723c */ /* 0x000fe200000418ff */
[----:B------:R-:W-:Y:S01]  /*1b3c0*/  LDSM.16.M88.4 R60, [R56+0x7000] ;  /* 0x00700000383c783b */ /* 0x000fe20000000200 */
        /* <DEDUP_REMOVED lines=9> */
[----:B------:R1:W-:Y:S01]  /*1b460*/  MUFU.TANH R4, R2 ;  /* 0x0000000200047308 */ /* 0x0003e20000002400 */
[----:B------:R-:W-:Y:S01]  /*1b470*/  HMMA.16816.F32.BF16 R88, R20, R34, RZ ;  /* 0x000000221458723c */ /* 0x000fe200000418ff */
[----:B------:R-:W2:Y:S01]  /*1b480*/  LDSM.16.M88.4 R32, [R220+0x8800] ;  /* 0x00880000dc20783b */ /* 0x000ea20000000200 */
[----:B-1----:R-:W-:-:S05]  /*1b490*/  FMUL.FTZ R2, R54, R0 ;  /* 0x0000000036027220 */ /* 0x002fca0000410000 */
[----:B------:R1:W-:Y:S02]  /*1b4a0*/  MUFU.TANH R211, R2 ;  /* 0x0000000200d37308 */ /* 0x0003e40000002400 */
[-C--:B-1----:R-:W-:Y:S02]  /*1b4b0*/  FMUL.FTZ R2, R55, R0.reuse ;  /* 0x0000000037027220 */ /* 0x082fe40000410000 */
[----:B------:R-:W1:Y:S04]  /*1b4c0*/  LDSM.16.M88.4 R52, [R226+0x3000] ;  /* 0x00300000e234783b */ /* 0x000e680000000200 */
[----:B------:R3:W-:Y:S01]  /*1b4d0*/  MUFU.TANH R249, R2 ;  /* 0x0000000200f97308 */ /* 0x0007e20000002400 */
[C---:B--2---:R-:W-:Y:S06]  /*1b4e0*/  HMMA.16816.F32.BF16 R168, R20.reuse, R32, RZ ;  /* 0x0000002014a8723c */ /* 0x044fec00000418ff */
[----:B------:R-:W-:Y:S01]  /*1b4f0*/  HMMA.16816.F32.BF16 R172, R20, R34, RZ ;  /* 0x0000002214ac723c */ /* 0x000fe200000418ff */
[----:B---3--:R-:W-:-:S04]  /*1b500*/  FMUL.FTZ R2, R24, R0 ;  /* 0x0000000018027220 */ /* 0x008fc80000410000 */
[----:B------:R2:W-:Y:S02]  /*1b510*/  MUFU.TANH R210, R2 ;  /* 0x0000000200d27308 */ /* 0x0005e40000002400 */
[----:B--2---:R-:W-:Y:S01]  /*1b520*/  FMUL.FTZ R2, R25, R0 ;  /* 0x0000000019027220 */ /* 0x004fe20000410000 */
[----:B-1----:R-:W-:Y:S05]  /*1b530*/  HMMA.16816.F32.BF16 R32, R8, R52, R108 ;  /* 0x000000340820723c */ /* 0x002fea000004186c */
[----:B------:R1:W-:Y:S02]  /*1b540*/  MUFU.TANH R199, R2 ;  /* 0x0000000200c77308 */ /* 0x0003e40000002400 */
[----:B------:R-:W-:-:S02]  /*1b550*/  IMAD.MOV.U32 R111, RZ, RZ, R248 ;  /* 0x000000ffff6f7224 */ /* 0x000fc400078e00f8 */
[----:B------:R-:W-:Y:S02]  /*1b560*/  IMAD.MOV.U32 R110, RZ, RZ, R247 ;  /* 0x000000ffff6e7224 */ /* 0x000fe400078e00f7 */
[----:B------:R-:W-:Y:S02]  /*1b570*/  IMAD.MOV.U32 R108, RZ, RZ, R235 ;  /* 0x000000ffff6c7224 */ /* 0x000fe400078e00eb */
[----:B-1----:R-:W-:-:S04]  /*1b580*/  FMUL.FTZ R2, R26, R0 ;  /* 0x000000001a027220 */ /* 0x002fc80000410000 */
[----:B------:R1:W-:Y:S07]  /*1b590*/  MUFU.TANH R208, R2 ;  /* 0x0000000200d07308 */ /* 0x0003ee0000002400 */
[-C--:B------:R-:W-:Y:S01]  /*1b5a0*/  FMUL.FTZ R3, R32, R0.reuse ;  /* 0x0000000020037220 */ /* 0x080fe20000410000 */
[-C--:B-1----:R-:W-:Y:S02]  /*1b5b0*/  FMUL.FTZ R2, R27, R0.reuse ;  /* 0x000000001b027220 */ /* 0x082fe40000410000 */
[----:B------:R-:W1:Y:S02]  /*1b5c0*/  LDSM.16.M88.4 R24, [R220+0x9800] ;  /* 0x00980000dc18783b */ /* 0x000e640000000200 */
[----:B------:R2:W3:Y:S02]  /*1b5d0*/  MUFU.TANH R245, R2 ;  /* 0x0000000200f57308 */ /* 0x0004e40000002400 */
[----:B--2---:R-:W-:Y:S01]  /*1b5e0*/  FMUL.FTZ R2, R72, R0 ;  /* 0x0000000048027220 */ /* 0x004fe20000410000 */
[----:B---3--:R-:W-:-:S05]  /*1b5f0*/  IMAD.MOV.U32 R109, RZ, RZ, R245 ;  /* 0x000000ffff6d7224 */ /* 0x008fca00078e00f5 */
[----:B------:R2:W-:Y:S02]  /*1b600*/  MUFU.TANH R207, R2 ;  /* 0x0000000200cf7308 */ /* 0x0005e40000002400 */
[----:B--2---:R-:W-:Y:S01]  /*1b610*/  FMUL.FTZ R2, R73, R0 ;  /* 0x0000000049027220 */ /* 0x004fe20000410000 */
[C---:B-1----:R-:W-:Y:S05]  /*1b620*/  HMMA.16816.F32.BF16 R192, R20.reuse, R24, RZ ;  /* 0x0000001814c0723c */ /* 0x042fea00000418ff */
[----:B------:R1:W-:Y:S01]  /*1b630*/  MUFU.TANH R198, R2 ;  /* 0x0000000200c67308 */ /* 0x0003e20000002400 */
[----:B------:R-:W-:Y:S06]  /*1b640*/  HMMA.16816.F32.BF16 R188, R20, R26, RZ ;  /* 0x0000001a14bc723c */ /* 0x000fec00000418ff */
[----:B------:R-:W-:Y:S06]  /*1b650*/  HMMA.16816.F32.BF16 R20, R12, R94, R176 ;  /* 0x0000005e0c14723c */ /* 0x000fec00000418b0 */
[----:B------:R-:W-:Y:S01]  /*1b660*/  HMMA.16816.F32.BF16 R24, R16, R40, R64 ;  /* 0x000000281018723c */ /* 0x000fe20000041840 */
[----:B------:R-:W-:-:S02]  /*1b670*/  IMAD.MOV.U32 R178, RZ, RZ, R249 ;  /* 0x000000ffffb27224 */ /* 0x000fc400078e00f9 */
[-C--:B-1----:R-:W-:Y:S01]  /*1b680*/  FMUL.FTZ R2, R74, R0.reuse ;  /* 0x000000004a027220 */ /* 0x082fe20000410000 */
[----:B------:R-:W-:Y:S01]  /*1b690*/  LDSM.16.M88.4 R64, [R226+0x3800] ;  /* 0x00380000e240783b */ /* 0x000fe20000000200 */
[----:B------:R-:W-:Y:S02]  /*1b6a0*/  IMAD.MOV.U32 R177, RZ, RZ, R243 ;  /* 0x000000ffffb17224 */ /* 0x000fe400078e00f3 */
[----:B------:R1:W-:Y:S01]  /*1b6b0*/  MUFU.TANH R206, R2 ;  /* 0x0000000200ce7308 */ /* 0x0003e20000002400 */
[C---:B------:R-:W-:Y:S06]  /*1b6c0*/  HMMA.16816.F32.BF16 R40, R16.reuse, R42, R68 ;  /* 0x0000002a1028723c */ /* 0x040fec0000041844 */
[C---:B------:R-:W-:Y:S06]  /*1b6d0*/  HMMA.16816.F32.BF16 R68, R16.reuse, R48, R84 ;  /* 0x000000301044723c */ /* 0x040fec0000041854 */
[----:B------:R-:W-:Y:S01]  /*1b6e0*/  HMMA.16816.F32.BF16 R84, R16, R60, R112 ;  /* 0x0000003c1054723c */ /* 0x000fe20000041870 */
[----:B-1----:R-:W-:-:S05]  /*1b6f0*/  FMUL.FTZ R2, R75, R0 ;  /* 0x000000004b027220 */ /* 0x002fca0000410000 */
[----:B------:R-:W-:Y:S01]  /*1b700*/  HMMA.16816.F32.BF16 R72, R16, R50, R88 ;  /* 0x000000321048723c */ /* 0x000fe20000041858 */
[----:B------:R1:W2:Y:S05]  /*1b710*/  MUFU.TANH R196, R2 ;  /* 0x0000000200c47308 */ /* 0x0002aa0000002400 */
[----:B------:R-:W-:Y:S06]  /*1b720*/  HMMA.16816.F32.BF16 R48, R8, R54, R20 ;  /* 0x000000360830723c */ /* 0x000fec0000041814 */
[----:B------:R-:W-:Y:S01]  /*1b730*/  HMMA.16816.F32.BF16 R88, R16, R62, R116 ;  /* 0x0000003e1058723c */ /* 0x000fe20000041874 */
[----:B------:R-:W-:Y:S01]  /*1b740*/  LDSM.16.M88.4 R60, [R226+0x4000] ;  /* 0x00400000e23c783b */ /* 0x000fe20000000200 */
[----:B-1----:R-:W-:Y:S01]  /*1b750*/  FMUL.FTZ R2, R76, R0 ;  /* 0x000000004c027220 */ /* 0x002fe20000410000 */
[----:B--2---:R-:W-:-:S03]  /*1b760*/  IMAD.MOV.U32 R176, RZ, RZ, R196 ;  /* 0x000000ffffb07224 */ /* 0x004fc600078e00c4 */
[----:B------:R1:W2:Y:S02]  /*1b770*/  MUFU.TANH R205, R2 ;  /* 0x0000000200cd7308 */ /* 0x0002a40000002400 */
[----:B-1----:R-:W-:-:S06]  /*1b780*/  FMUL.FTZ R2, R77, R0 ;  /* 0x000000004d027220 */ /* 0x002fcc0000410000 */
[----:B------:R1:W-:Y:S02]  /*1b790*/  MUFU.TANH R252, R2 ;  /* 0x0000000200fc7308 */ /* 0x0003e40000002400 */
[----:B-1----:R-:W-:-:S06]  /*1b7a0*/  FMUL.FTZ R2, R78, R0 ;  /* 0x000000004e027220 */ /* 0x002fcc0000410000 */
[----:B------:R1:W3:Y:S02]  /*1b7b0*/  MUFU.TANH R203, R2 ;  /* 0x0000000200cb7308 */ /* 0x0002e40000002400 */
[----:B-1----:R-:W-:Y:S02]  /*1b7c0*/  FMUL.FTZ R2, R79, R0 ;  /* 0x000000004f027220 */ /* 0x002fe40000410000 */
[----:B------:R-:W-:Y:S04]  /*1b7d0*/  HMMA.16816.F32.BF16 R76, R16, R44, R100 ;  /* 0x0000002c104c723c */ /* 0x000fe80000041864 */
[----:B------:R1:W-:Y:S03]  /*1b7e0*/  MUFU.TANH R251, R2 ;  /* 0x0000000200fb7308 */ /* 0x0003e60000002400 */
[----:B------:R-:W-:-:S02]  /*1b7f0*/  IMAD.MOV.U32 R103, RZ, RZ, R198 ;  /* 0x000000ffff677224 */ /* 0x000fc400078e00c6 */
[----:B------:R-:W-:Y:S02]  /*1b800*/  IMAD.MOV.U32 R102, RZ, RZ, R197 ;  /* 0x000000ffff667224 */ /* 0x000fe400078e00c5 */
[----:B-1----:R-:W-:-:S04]  /*1b810*/  FMUL.FTZ R2, R80, R0 ;  /* 0x0000000050027220 */ /* 0x002fc80000410000 */
[----:B------:R1:W4:Y:S02]  /*1b820*/  MUFU.TANH R202, R2 ;  /* 0x0000000200ca7308 */ /* 0x0003240000002400 */
[----:B-1----:R-:W-:-:S06]  /*1b830*/  FMUL.FTZ R2, R81, R0 ;  /* 0x0000000051027220 */ /* 0x002fcc0000410000 */
[----:B------:R1:W-:Y:S02]  /*1b840*/  MUFU.TANH R250, R2 ;  /* 0x0000000200fa7308 */ /* 0x0003e40000002400 */
[----:B-1----:R-:W-:-:S05]  /*1b850*/  VIADD R2, R221, 0x3800 ;  /* 0x00003800dd027836 */ /* 0x002fca0000000000 */
[----:B------:R1:W5:Y:S02]  /*1b860*/  LDSM.16.M88.4 R28, [R2] ;  /* 0x00000000021c783b */ /* 0x0003640000000200 */
[----:B-1----:R-:W-:Y:S02]  /*1b870*/  FMUL.FTZ R2, R83, R0 ;  /* 0x0000000053027220 */ /* 0x002fe40000410000 */
[----:B------:R-:W-:Y:S01]  /*1b880*/  HMMA.16816.F32.BF16 R80, R16, R46, R104 ;  /* 0x0000002e1050723c */ /* 0x000fe20000041868 */
[----:B------:R-:W1:Y:S01]  /*1b890*/  LDSM.16.M88.4 R44, [R56+0x7800] ;  /* 0x00780000382c783b */ /* 0x000e620000000200 */
[----:B------:R2:W-:Y:S05]  /*1b8a0*/  MUFU.TANH R249, R2 ;  /* 0x0000000200f97308 */ /* 0x0005ea0000002400 */
[----:B------:R-:W-:-:S02]  /*1b8b0*/  IMAD.MOV.U32 R105, RZ, RZ, R108 ;  /* 0x000000ffff697224 */ /* 0x000fc400078e006c */
[----:B------:R-:W-:Y:S01]  /*1b8c0*/  IMAD.MOV.U32 R106, RZ, RZ, R177 ;  /* 0x000000ffff6a7224 */ /* 0x000fe200078e00b1 */
[----:B-----5:R-:W-:Y:S01]  /*1b8d0*/  HMMA.16816.F32.BF16 R20, R12, R28, R24 ;  /* 0x0000001c0c14723c */ /* 0x020fe20000041818 */
[----:B--2---:R-:W-:Y:S01]  /*1b8e0*/  FMUL.FTZ R2, R96, R0 ;  /* 0x0000000060027220 */ /* 0x004fe20000410000 */
[----:B------:R-:W-:-:S04]  /*1b8f0*/  IMAD.MOV.U32 R96, RZ, RZ, R57 ;  /* 0x000000ffff607224 */ /* 0x000fc800078e0039 */
[----:B------:R-:W-:Y:S01]  /*1b900*/  HMMA.16816.F32.BF16 R24, R12, R30, R40 ;  /* 0x0000001e0c18723c */ /* 0x000fe20000041828 */
[----:B------:R-:W2:Y:S01]  /*1b910*/  LDSM.16.M88.4 R28, [R56+0x8800] ;  /* 0x00880000381c783b */ /* 0x000ea20000000200 */
[----:B------:R5:W4:Y:S01]  /*1b920*/  MUFU.TANH R57, R2 ;  /* 0x0000000200397308 */ /* 0x000b220000002400 */
[----:B------:R-:W-:-:S15]  /*1b930*/  IMAD.MOV.U32 R104, RZ, RZ, R96 ;  /* 0x000000ffff687224 */ /* 0x000fde00078e0060 */
[----:B------:R-:W-:Y:S01]  /*1b940*/  HMMA.16816.F32.BF16 R20, R8, R64, R20 ;  /* 0x000000400814723c */ /* 0x000fe20000041814 */
[----:B-----5:R-:W-:Y:S01]  /*1b950*/  FMUL.FTZ R2, R97, R0 ;  /* 0x0000000061027220 */ /* 0x020fe20000410000 */
[----:B------:R-:W-:-:S03]  /*1b960*/  IMAD.MOV.U32 R97, RZ, RZ, R232 ;  /* 0x000000ffff617224 */ /* 0x000fc600078e00e8 */
[----:B------:R5:W-:Y:S01]  /*1b970*/  MUFU.TANH R248, R2 ;  /* 0x0000000200f87308 */ /* 0x000be20000002400 */
[----:B------:R-:W-:Y:S01]  /*1b980*/  HMMA.16816.F32.BF16 R24, R8, R66, R24 ;  /* 0x000000420818723c */ /* 0x000fe20000041818 */
[----:B------:R-:W-:Y:S01]  /*1b990*/  IMAD.MOV.U32 R115, RZ, RZ, R97 ;  /* 0x000000ffff737224 */ /* 0x000fe200078e0061 */
[----:B------:R-:W-:Y:S04]  /*1b9a0*/  LDSM.16.M88.4 R64, [R226+0x4800] ;  /* 0x00480000e240783b */ /* 0x000fe80000000200 */
[----:B-1----:R-:W-:Y:S07]  /*1b9b0*/  HMMA.16816.F32.BF16 R92, R16, R46, R124 ;  /* 0x0000002e105c723c */ /* 0x002fee000004187c */
[----:B------:R-:W-:-:S02]  /*1b9c0*/  IMAD.MOV.U32 R127, RZ, RZ, R102 ;  /* 0x000000ffff7f7224 */ /* 0x000fc400078e0066 */
[----:B------:R-:W-:Y:S02]  /*1b9d0*/  IMAD.MOV.U32 R126, RZ, RZ, R103 ;  /* 0x000000ffff7e7224 */ /* 0x000fe400078e0067 */
[----:B-----5:R-:W-:Y:S01]  /*1b9e0*/  FMUL.FTZ R2, R98, R0 ;  /* 0x0000000062027220 */ /* 0x020fe20000410000 */
[----:B------:R-:W-:Y:S01]  /*1b9f0*/  IMAD.MOV.U32 R98, RZ, RZ, R200 ;  /* 0x000000ffff627224 */ /* 0x000fe200078e00c8 */
[----:B--2---:R-:W-:Y:S02]  /*1ba00*/  HMMA.16816.F32.BF16 R100, R16, R28, R168 ;  /* 0x0000001c1064723c */ /* 0x004fe400000418a8 */
[----:B------:R1:W2:Y:S01]  /*1ba10*/  MUFU.TANH R200, R2 ;  /* 0x0000000200c87308 */ /* 0x0002a20000002400 */
[----:B------:R-:W-:-:S04]  /*1ba20*/  IMAD.MOV.U32 R107, RZ, RZ, R98 ;  /* 0x000000ffff6b7224 */ /* 0x000fc800078e0062 */
[----:B------:R-:W-:Y:S02]  /*1ba30*/  IMAD.MOV.U32 R171, RZ, RZ, R176 ;  /* 0x000000ffffab7224 */ /* 0x000fe400078e00b0 */
[----:B------:R-:W-:Y:S02]  /*1ba40*/  IMAD.MOV.U32 R170, RZ, RZ, R204 ;  /* 0x000000ffffaa7224 */ /* 0x000fe400078e00cc */
[----:B------:R-:W-:Y:S02]  /*1ba50*/  IMAD.MOV.U32 R168, RZ, RZ, R107 ;  /* 0x000000ffffa87224 */ /* 0x000fe400078e006b */
[----:B-1----:R-:W-:Y:S01]  /*1ba60*/  FMUL.FTZ R2, R99, R0 ;  /* 0x0000000063027220 */ /* 0x002fe20000410000 */
[----:B------:R-:W-:Y:S02]  /*1ba70*/  IMAD.MOV.U32 R99, RZ, RZ, R199 ;  /* 0x000000ffff637224 */ /* 0x000fe400078e00c7 */
[----:B------:R1:W5:Y:S02]  /*1ba80*/  MUFU.TANH R199, R3 ;  /* 0x0000000300c77308 */ /* 0x0003640000002400 */
[----:B------:R-:W-:-:S06]  /*1ba90*/  IMAD.MOV.U32 R124, RZ, RZ, R99 ;  /* 0x000000ffff7c7224 */ /* 0x000fcc00078e0063 */
[----:B------:R3:W-:Y:S01]  /*1baa0*/  MUFU.TANH R247, R2 ;  /* 0x0000000200f77308 */ /* 0x0007e20000002400 */
[----:B-1----:R-:W-:-:S04]  /*1bab0*/  IMAD.MOV.U32 R3, RZ, RZ, R219 ;  /* 0x000000ffff037224 */ /* 0x002fc800078e00db */
[----:B------:R-:W-:Y:S02]  /*1bac0*/  IMAD.MOV.U32 R125, RZ, RZ, R3 ;  /* 0x000000ffff7d7224 */ /* 0x000fe400078e0003 */
[----:B------:R-:W-:Y:S01]  /*1bad0*/  FMUL.FTZ R3, R22, R0 ;  /* 0x0000000016037220 */ /* 0x000fe20000410000 */
[----:B---3--:R-:W-:-:S03]  /*1bae0*/  VIADD R2, R221, 0x4000 ;  /* 0x00004000dd027836 */ /* 0x008fc60000000000 */
[----:B------:R-:W-:Y:S02]  /*1baf0*/  MUFU.TANH R177, R3 ;  /* 0x0000000300b17308 */ /* 0x000fe40000002400 */
[----:B------:R1:W3:Y:S02]  /*1bb00*/  LDSM.16.M88.4 R52, [R2] ;  /* 0x000000000234783b */ /* 0x0002e40000000200 */
[----:B-1----:R-:W-:-:S04]  /*1bb10*/  FMUL.FTZ R2, R33, R0 ;  /* 0x0000000021027220 */ /* 0x002fc80000410000 */
[----:B------:R1:W-:Y:S01]  /*1bb20*/  MUFU.TANH R245, R2 ;  /* 0x0000000200f57308 */ /* 0x0003e20000002400 */
[----:B---3--:R-:W-:Y:S01]  /*1bb30*/  HMMA.16816.F32.BF16 R40, R12, R52, R68 ;  /* 0x000000340c28723c */ /* 0x008fe20000041844 */
[----:B-1----:R-:W-:-:S05]  /*1bb40*/  FMUL.FTZ R2, R34, R0 ;  /* 0x0000000022027220 */ /* 0x002fca0000410000 */
[----:B------:R-:W-:Y:S01]  /*1bb50*/  HMMA.16816.F32.BF16 R68, R16, R44, R120 ;  /* 0x0000002c1044723c */ /* 0x000fe20000041878 */
[----:B------:R1:W3:Y:S06]  /*1bb60*/  MUFU.TANH R198, R2 ;  /* 0x0000000200c67308 */ /* 0x0002ec0000002400 */
[----:B------:R-:W-:Y:S02]  /*1bb70*/  IMAD.MOV.U32 R121, RZ, RZ, R6 ;  /* 0x000000ffff797224 */ /* 0x000fe400078e0006 */
[----:B------:R-:W4:Y:S01]  /*1bb80*/  S2R R6, SR_TID.X ;  /* 0x0000000000067919 */ /* 0x000f220000002100 */
[----:B------:R-:W-:-:S02]  /*1bb90*/  IMAD.MOV.U32 R120, RZ, RZ, R36 ;  /* 0x000000ffff787224 */ /* 0x000fc400078e0024 */
[----:B------:R-:W-:Y:S02]  /*1bba0*/  IMAD.MOV.U32 R123, RZ, RZ, R105 ;  /* 0x000000ffff7b7224 */ /* 0x000fe400078e0069 */
[----:B------:R-:W-:-:S04]  /*1bbb0*/  IMAD.MOV.U32 R122, RZ, RZ, R106 ;  /* 0x000000ffff7a7224 */ /* 0x000fc800078e006a */
[----:B------:R-:W-:Y:S01]  /*1bbc0*/  HMMA.16816.F32.BF16 R40, R8, R60, R40 ;  /* 0x0000003c0828723c */ /* 0x000fe20000041828 */
[-C--:B-1----:R-:W-:Y:S02]  /*1bbd0*/  FMUL.FTZ R2, R35, R0.reuse ;  /* 0x0000000023027220 */ /* 0x082fe40000410000 */
[----:B------:R-:W1:Y:S02]  /*1bbe0*/  LDSM.16.M88.4 R32, [R56+0x8000] ;  /* 0x008000003820783b */ /* 0x000e640000000200 */
[----:B------:R2:W-:Y:S02]  /*1bbf0*/  MUFU.TANH R243, R2 ;  /* 0x0000000200f37308 */ /* 0x0005e40000002400 */
[----:B--2---:R-:W-:Y:S01]  /*1bc00*/  FMUL.FTZ R2, R48, R0 ;  /* 0x0000000030027220 */ /* 0x004fe20000410000 */
[----:B----4-:R-:W-:-:S15]  /*1bc10*/  IMAD.SHL.U32 R6, R6, 0x2, RZ ;  /* 0x0000000206067824 */ /* 0x010fde00078e00ff */
[----:B------:R-:W-:-:S01]  /*1bc20*/  NOP ;  /* 0x0000000000007918 */ /* 0x000fc20000000000 */
[----:B------:R-:W-:Y:S01]  /*1bc30*/  FMUL.FTZ R3, R40, R0 ;  /* 0x0000000028037220 */ /* 0x000fe20000410000 */
[----:B------:R2:W-:Y:S01]  /*1bc40*/  MUFU.TANH R197, R2 ;  /* 0x0000000200c57308 */ /* 0x0005e20000002400 */
[----:B------:R-:W-:-:S07]  /*1bc50*/  LOP3.LUT R6, R6, 0x6, RZ, 0xc0, !PT ;  /* 0x0000000606067812 */ /* 0x000fce00078ec0ff */
[----:B------:R4:W-:Y:S01]  /*1bc60*/  MUFU.TANH R36, R3 ;  /* 0x0000000300247308 */ /* 0x0009e20000002400 */
[-C--:B--2---:R-:W-:Y:S01]  /*1bc70*/  FMUL.FTZ R2, R49, R0.reuse ;  /* 0x0000000031027220 */ /* 0x084fe20000410000 */
[----:B-1----:R-:W-:Y:S06]  /*1bc80*/  HMMA.16816.F32.BF16 R96, R16, R32, R128 ;  /* 0x000000201060723c */ /* 0x002fec0000041880 */
[----:B------:R1:W-:Y:S01]  /*1bc90*/  MUFU.TANH R235, R2 ;  /* 0x0000000200eb7308 */ /* 0x0003e20000002400 */
[----:B------:R-:W-:Y:S02]  /*1bca0*/  IMAD.MOV.U32 R129, RZ, RZ, R215 ;  /* 0x000000ffff817224 */ /* 0x000fe400078e00d7 */
[----:B----4-:R-:W-:Y:S01]  /*1bcb0*/  FMUL.FTZ R3, R43, R0 ;  /* 0x000000002b037220 */ /* 0x010fe20000410000 */
[----:B------:R-:W-:-:S02]  /*1bcc0*/  IMAD.MOV.U32 R128, RZ, RZ, R39 ;  /* 0x000000ffff807224 */ /* 0x000fc400078e0027 */
[----:B------:R-:W-:Y:S02]  /*1bcd0*/  IMAD.MOV.U32 R131, RZ, RZ, R109 ;  /* 0x000000ffff837224 */ /* 0x000fe400078e006d */
[----:B------:R-:W-:Y:S02]  /*1bce0*/  IMAD.MOV.U32 R130, RZ, RZ, R110 ;  /* 0x000000ffff827224 */ /* 0x000fe400078e006e */
[----:B-1----:R-:W-:-:S04]  /*1bcf0*/  FMUL.FTZ R2, R50, R0 ;  /* 0x0000000032027220 */ /* 0x002fc80000410000 */
[----:B------:R1:W-:Y:S02]  /*1bd00*/  MUFU.TANH R196, R2 ;  /* 0x0000000200c47308 */ /* 0x0003e40000002400 */
[-C--:B-1----:R-:W-:Y:S02]  /*1bd10*/  FMUL.FTZ R2, R51, R0.reuse ;  /* 0x0000000033027220 */ /* 0x082fe40000410000 */
[----:B------:R-:W1:Y:S04]  /*1bd20*/  LDSM.16.M88.4 R48, [R56+0x9000] ;  /* 0x009000003830783b */ /* 0x000e680000000200 */
[----:B------:R2:W-:Y:S02]  /*1bd30*/  MUFU.TANH R232, R2 ;  /* 0x0000000200e87308 */ /* 0x0005e40000002400 */
[----:B--2---:R-:W-:-:S06]  /*1bd40*/  FMUL.FTZ R2, R20, R0 ;  /* 0x0000000014027220 */ /* 0x004fcc0000410000 */
[----:B------:R2:W4:Y:S02]  /*1bd50*/  MUFU.TANH R179, R2 ;  /* 0x0000000200b37308 */ /* 0x0005240000002400 */
[----:B--2---:R-:W-:Y:S01]  /*1bd60*/  FMUL.FTZ R2, R21, R0 ;  /* 0x0000000015027220 */ /* 0x004fe20000410000 */
[----:B-1----:R-:W-:Y:S05]  /*1bd70*/  HMMA.16816.F32.BF16 R116, R16, R50, R184 ;  /* 0x000000321074723c */ /* 0x002fea00000418b8 */
[----:B------:R-:W-:Y:S08]  /*1bd80*/  MUFU.TANH R187, R3 ;  /* 0x0000000300bb7308 */ /* 0x000ff00000002400 */
[----:B------:R1:W-:Y:S02]  /*1bd90*/  MUFU.TANH R219, R2 ;  /* 0x0000000200db7308 */ /* 0x0003e40000002400 */
[----:B-1----:R-:W-:-:S05]  /*1bda0*/  VIADD R2, R221, 0x4800 ;  /* 0x00004800dd027836 */ /* 0x002fca0000000000 */
[----:B------:R1:W-:Y:S02]  /*1bdb0*/  LDSM.16.M88.4 R44, [R2] ;  /* 0x00000000022c783b */ /* 0x0003e40000000200 */
[----:B-1----:R-:W-:Y:S02]  /*1bdc0*/  FMUL.FTZ R2, R23, R0 ;  /* 0x0000000017027220 */ /* 0x002fe40000410000 */
[----:B------:R-:W-:Y:S02]  /*1bdd0*/  HMMA.16816.F32.BF16 R20, R12, R54, R72 ;  /* 0x000000360c14723c */ /* 0x000fe40000041848 */
[----:B------:R1:W-:Y:S04]  /*1bde0*/  MUFU.TANH R215, R2 ;  /* 0x0000000200d77308 */ /* 0x0003e80000002400 */
[----:B------:R-:W-:Y:S01]  /*1bdf0*/  HMMA.16816.F32.BF16 R72, R16, R34, R132 ;  /* 0x000000221048723c */ /* 0x000fe20000041884 */
[----:B------:R2:W5:Y:S06]  /*1be00*/  LDSM.16.M88.4 R32, [R56+0x9800] ;  /* 0x009800003820783b */ /* 0x00056c0000000200 */
[----:B------:R-:W-:-:S02]  /*1be10*/  IMAD.MOV.U32 R132, RZ, RZ, R212 ;  /* 0x000000ffff847224 */ /* 0x000fc400078e00d4 */
[----:B------:R-:W-:Y:S02]  /*1be20*/  IMAD.MOV.U32 R134, RZ, RZ, R209 ;  /* 0x000000ffff867224 */ /* 0x000fe400078e00d1 */
[----:B------:R-:W-:Y:S02]  /*1be30*/  IMAD.MOV.U32 R133, RZ, RZ, R111 ;  /* 0x000000ffff857224 */ /* 0x000fe400078e006f */
[----:B-1----:R-:W-:Y:S01]  /*1be40*/  FMUL.FTZ R2, R24, R0 ;  /* 0x0000000018027220 */ /* 0x002fe20000410000 */
[----:B------:R-:W-:Y:S01]  /*1be50*/  HMMA.16816.F32.BF16 R108, R16, R30, R172 ;  /* 0x0000001e106c723c */ /* 0x000fe200000418ac */
[----:B------:R-:W-:Y:S02]  /*1be60*/  IMAD.MOV.U32 R185, RZ, RZ, R133 ;  /* 0x000000ffffb97224 */ /* 0x000fe400078e0085 */
[----:B------:R1:W4:Y:S04]  /*1be70*/  MUFU.TANH R39, R2 ;  /* 0x0000000200277308 */ /* 0x0003280000002400 */
[----:B------:R-:W-:-:S02]  /*1be80*/  IMAD.MOV.U32 R174, RZ, RZ, R115 ;  /* 0x000000ffffae7224 */ /* 0x000fc400078e0073 */
[----:B------:R-:W-:Y:S02]  /*1be90*/  IMAD.MOV.U32 R175, RZ, RZ, R121 ;  /* 0x000000ffffaf7224 */ /* 0x000fe400078e0079 */
[----:B------:R-:W-:Y:S02]  /*1bea0*/  IMAD.MOV.U32 R173, RZ, RZ, R104 ;  /* 0x000000ffffad7224 */ /* 0x000fe400078e0068 */
[----:B------:R-:W-:Y:S01]  /*1beb0*/  HMMA.16816.F32.BF16 R104, R16, R48, R180 ;  /* 0x000000301068723c */ /* 0x000fe200000418b4 */
[----:B------:R-:W-:Y:S01]  /*1bec0*/  LDSM.16.M88.4 R48, [R226+0x5800] ;  /* 0x00580000e230783b */ /* 0x000fe20000000200 */
[----:B------:R-:W-:Y:S02]  /*1bed0*/  IMAD.MOV.U32 R172, RZ, RZ, R124 ;  /* 0x000000ffffac7224 */ /* 0x000fe400078e007c */
[----:B--2---:R-:W-:Y:S02]  /*1bee0*/  IMAD.MOV.U32 R56, RZ, RZ, R131 ;  /* 0x000000ffff387224 */ /* 0x004fe400078e0083 */
[----:B-1----:R-:W-:Y:S01]  /*1bef0*/  FMUL.FTZ R2, R25, R0 ;  /* 0x0000000019027220 */ /* 0x002fe20000410000 */
[----:B------:R-:W-:-:S02]  /*1bf00*/  IMAD.MOV.U32 R181, RZ, RZ, R128 ;  /* 0x000000ffffb57224 */ /* 0x000fc400078e0080 */
[----:B------:R-:W-:Y:S01]  /*1bf10*/  IMAD.MOV.U32 R183, RZ, RZ, R130 ;  /* 0x000000ffffb77224 */ /* 0x000fe200078e0082 */
[----:B------:R1:W-:Y:S01]  /*1bf20*/  MUFU.TANH R212, R2 ;  /* 0x0000000200d47308 */ /* 0x0003e20000002400 */
[----:B------:R-:W-:Y:S01]  /*1bf30*/  IMAD.MOV.U32 R182, RZ, RZ, R129 ;  /* 0x000000ffffb67224 */ /* 0x000fe200078e0081 */
[----:B-----5:R-:W-:Y:S07]  /*1bf40*/  HMMA.16816.F32.BF16 R112, R16, R32, R192 ;  /* 0x000000201070723c */ /* 0x020fee00000418c0 */
[----:B------:R-:W-:-:S02]  /*1bf50*/  IMAD.MOV.U32 R195, RZ, RZ, R132 ;  /* 0x000000ffffc37224 */ /* 0x000fc400078e0084 */
[----:B------:R-:W-:Y:S02]  /*1bf60*/  IMAD.MOV.U32 R194, RZ, RZ, R168 ;  /* 0x000000ffffc27224 */ /* 0x000fe400078e00a8 */
[----:B------:R-:W-:Y:S02]  /*1bf70*/  IMAD.MOV.U32 R168, RZ, RZ, R120 ;  /* 0x000000ffffa87224 */ /* 0x000fe400078e0078 */
[----:B------:R-:W-:Y:S02]  /*1bf80*/  IMAD.MOV.U32 R192, RZ, RZ, R174 ;  /* 0x000000ffffc07224 */ /* 0x000fe400078e00ae */
[----:B-1----:R-:W-:Y:S01]  /*1bf90*/  FMUL.FTZ R2, R26, R0 ;  /* 0x000000001a027220 */ /* 0x002fe20000410000 */
[----:B------:R-:W-:Y:S02]  /*1bfa0*/  IMAD.MOV.U32 R174, RZ, RZ, R127 ;  /* 0x000000ffffae7224 */ /* 0x000fe400078e007f */
[----:B------:R-:W-:Y:S01]  /*1bfb0*/  IMAD.MOV.U32 R193, RZ, RZ, R171 ;  /* 0x000000ffffc17224 */ /* 0x000fe200078e00ab */
[----:B------:R1:W2:Y:S01]  /*1bfc0*/  MUFU.TANH R176, R2 ;  /* 0x0000000200b07308 */ /* 0x0002a20000002400 */
[----:B------:R-:W-:-:S02]  /*1bfd0*/  IMAD.MOV.U32 R171, RZ, RZ, R126 ;  /* 0x000000ffffab7224 */ /* 0x000fc400078e007e */
[----:B-1----:R-:W-:Y:S02]  /*1bfe0*/  FMUL.FTZ R2, R27, R0 ;  /* 0x000000001b027220 */ /* 0x002fe40000410000 */
[----:B------:R-:W-:Y:S01]  /*1bff0*/  HMMA.16816.F32.BF16 R24, R8, R62, R20 ;  /* 0x0000003e0818723c */ /* 0x000fe20000041814 */
[----:B------:R-:W-:Y:S02]  /*1c000*/  LDSM.16.M88.4 R60, [R226+0x5000] ;  /* 0x00500000e23c783b */ /* 0x000fe40000000200 */
[----:B------:R1:W-:Y:S03]  /*1c010*/  MUFU.TANH R209, R2 ;  /* 0x0000000200d17308 */ /* 0x0003e60000002400 */
[----:B------:R-:W-:Y:S01]  /*1c020*/  HMMA.16816.F32.BF16 R20, R12, R44, R76 ;  /* 0x0000002c0c14723c */ /* 0x000fe2000004184c */
[----:B-1----:R-:W-:-:S05]  /*1c030*/  VIADD R2, R221, 0x5000 ;  /* 0x00005000dd027836 */ /* 0x002fca0000000000 */
[----:B------:R1:W5:Y:S02]  /*1c040*/  LDSM.16.M88.4 R28, [R2] ;  /* 0x00000000021c783b */ /* 0x0003640000000200 */
[----:B-1----:R-:W-:-:S04]  /*1c050*/  FMUL.FTZ R2, R41, R0 ;  /* 0x0000000029027220 */ /* 0x002fc80000410000 */
[----:B------:R1:W-:Y:S02]  /*1c060*/  MUFU.TANH R204, R2 ;  /* 0x0000000200cc7308 */ /* 0x0003e40000002400 */
[----:B-1----:R-:W-:Y:S02]  /*1c070*/  FMUL.FTZ R2, R42, R0 ;  /* 0x000000002a027220 */ /* 0x002fe40000410000 */
[----:B------:R-:W-:Y:S04]  /*1c080*/  HMMA.16816.F32.BF16 R40, R12, R46, R80 ;  /* 0x0000002e0c28723c */ /* 0x000fe80000041850 */
[----:B------:R1:W2:Y:S04]  /*1c090*/  MUFU.TANH R169, R2 ;  /* 0x0000000200a97308 */ /* 0x0002a80000002400 */
[----:B------:R-:W-:Y:S06]  /*1c0a0*/  HMMA.16816.F32.BF16 R44, R8, R64, R20 ;  /* 0x00000040082c723c */ /* 0x000fec0000041814 */
[----:B-----5:R-:W-:Y:S01]  /*1c0b0*/  HMMA.16816.F32.BF16 R20, R12, R28, R84 ;  /* 0x0000001c0c14723c */ /* 0x020fe20000041854 */
[----:B------:R-:W-:-:S02]  /*1c0c0*/  IMAD.MOV.U32 R65, RZ, RZ, R122 ;  /* 0x000000ffff417224 */ /* 0x000fc400078e007a */
[----:B------:R-:W-:-:S03]  /*1c0d0*/  IMAD.MOV.U32 R64, RZ, RZ, R123 ;  /* 0x000000ffff407224 */ /* 0x000fc600078e007b */
[----:B------:R-:W-:Y:S01]  /*1c0e0*/  HMMA.16816.F32.BF16 R120, R16, R34, R188 ;  /* 0x000000221078723c */ /* 0x000fe200000418bc */
[----:B-1----:R-:W-:-:S05]  /*1c0f0*/  VIADD R2, R221, 0x5800 ;  /* 0x00005800dd027836 */ /* 0x002fca0000000000 */
[----:B------:R1:W5:Y:S01]  /*1c100*/  LDSM.16.M88.4 R52, [R2] ;  /* 0x000000000234783b */ /* 0x0003620000000200 */
[----:B------:R-:W-:Y:S01]  /*1c110*/  IMAD.SHL.U32 R16, R194, 0x100, RZ ;  /* 0x00000100c2107824 */ /* 0x000fe200078e00ff */
[----:B------:R-:W-:Y:S01]  /*1c120*/  HMMA.16816.F32.BF16 R28, R12, R30, R88 ;  /* 0x0000001e0c1c723c */ /* 0x000fe20000041858 */
[----:B------:R-:W-:Y:S02]  /*1c130*/  IMAD.MOV.U32 R191, RZ, RZ, R173 ;  /* 0x000000ffffbf7224 */ /* 0x000fe400078e00ad */
[----:B------:R-:W-:Y:S02]  /*1c140*/  IMAD.MOV.U32 R173, RZ, RZ, R125 ;  /* 0x000000ffffad7224 */ /* 0x000fe400078e007d */
[-C--:B------:R-:W-:Y:S01]  /*1c150*/  FMUL.FTZ R3, R44, R0.reuse ;  /* 0x000000002c037220 */ /* 0x080fe20000410000 */
[----:B------:R-:W-:Y:S02]  /*1c160*/  IMAD.MOV.U32 R189, RZ, RZ, R4 ;  /* 0x000000ffffbd7224 */ /* 0x000fe400078e0004 */
[----:B------:R-:W-:Y:S01]  /*1c170*/  FMUL.FTZ R4, R46, R0 ;  /* 0x000000002e047220 */ /* 0x000fe20000410000 */
[----:B------:R-:W-:Y:S01]  /*1c180*/  HMMA.16816.F32.BF16 R88, R8, R66, R40 ;  /* 0x000000420858723c */ /* 0x000fe20000041828 */
[----:B------:R3:W-:Y:S01]  /*1c190*/  MUFU.TANH R18, R3 ;  /* 0x0000000300127308 */ /* 0x0007e20000002400 */
[----:B------:R-:W-:-:S02]  /*1c1a0*/  IMAD.MOV.U32 R190, RZ, RZ, R178 ;  /* 0x000000ffffbe7224 */ /* 0x000fc400078e00b2 */
[----:B------:R-:W-:Y:S02]  /*1c1b0*/  IMAD.MOV.U32 R188, RZ, RZ, R175 ;  /* 0x000000ffffbc7224 */ /* 0x000fe400078e00af */
[----:B------:R-:W-:Y:S01]  /*1c1c0*/  HMMA.16816.F32.BF16 R84, R8, R60, R20 ;  /* 0x0000003c0854723c */ /* 0x000fe20000041814 */
[----:B------:R-:W-:Y:S02]  /*1c1d0*/  IMAD.MOV.U32 R175, RZ, RZ, R168 ;  /* 0x000000ffffaf7224 */ /* 0x000fe400078e00a8 */
[----:B------:R4:W-:Y:S01]  /*1c1e0*/  MUFU.TANH R129, R4 ;  /* 0x0000000400817308 */ /* 0x0009e20000002400 */
[----:B------:R-:W-:-:S03]  /*1c1f0*/  IMAD.MOV.U32 R19, RZ, RZ, R170 ;  /* 0x000000ffff137224 */ /* 0x000fc600078e00aa */
[----:B------:R-:W-:Y:S02]  /*1c200*/  IMAD.MOV.U32 R61, RZ, RZ, R134 ;  /* 0x000000ffff3d7224 */ /* 0x000fe400078e0086 */
[-C--:B-1----:R-:W-:Y:S01]  /*1c210*/  FMUL.FTZ R2, R24, R0.reuse ;  /* 0x0000000018027220 */ /* 0x082fe20000410000 */
[----:B------:R-:W-:Y:S03]  /*1c220*/  HMMA.16816.F32.BF16 R80, R8, R62, R28 ;  /* 0x0000003e0850723c */ /* 0x000fe6000004181c */
[----:B------:R1:W2:Y:S01]  /*1c230*/  MUFU.TANH R135, R2 ;  /* 0x0000000200877308 */ /* 0x0002a20000002400 */
[----:B---3--:R-:W-:-:S07]  /*1c240*/  FMUL.FTZ R3, R45, R0 ;  /* 0x000000002d037220 */ /* 0x008fce0000410000 */
[----:B------:R3:W-:Y:S01]  /*1c250*/  MUFU.TANH R180, R3 ;  /* 0x0000000300b47308 */ /* 0x0007e20000002400 */
[-C--:B----4-:R-:W-:Y:S01]  /*1c260*/  FMUL.FTZ R4, R88, R0.reuse ;  /* 0x0000000058047220 */ /* 0x090fe20000410000 */
[----:B-----5:R-:W-:Y:S06]  /*1c270*/  HMMA.16816.F32.BF16 R20, R12, R54, R92 ;  /* 0x000000360c14723c */ /* 0x020fec000004185c */
[----:B------:R4:W-:Y:S01]  /*1c280*/  MUFU.TANH R126, R4 ;  /* 0x00000004007e7308 */ /* 0x0009e20000002400 */
[----:B-1----:R-:W-:-:S07]  /*1c290*/  FMUL.FTZ R2, R25, R0 ;  /* 0x0000000019027220 */ /* 0x002fce0000410000 */
[----:B------:R1:W-:Y:S01]  /*1c2a0*/  MUFU.TANH R186, R2 ;  /* 0x0000000200ba7308 */ /* 0x0003e20000002400 */
[----:B---3--:R-:W-:-:S04]  /*1c2b0*/  LOP3.LUT R3, R16, 0x10, R6, 0xfe, !PT ;  /* 0x0000001010037812 */ /* 0x008fc800078efe06 */
[C---:B------:R-:W-:Y:S02]  /*1c2c0*/  ISETP.GE.AND P6, PT, R3.reuse, R7, PT ;  /* 0x000000070300720c */ /* 0x040fe40003fc6270 */
[----:B------:R-:W-:Y:S01]  /*1c2d0*/  ISETP.GE.AND P4, PT, R3, R5, PT ;  /* 0x000000050300720c */ /* 0x000fe20003f86270 */
[-C--:B------:R-:W-:Y:S01]  /*1c2e0*/  FMUL.FTZ R3, R47, R0.reuse ;  /* 0x000000002f037220 */ /* 0x080fe20000410000 */
[----:B------:R-:W-:Y:S01]  /*1c2f0*/  FSEL R128, R242, -INF , !P6 ;  /* 0xff800000f2807808 */ /* 0x000fe20007000000 */
[----:B------:R-:W-:Y:S01]  /*1c300*/  LDSM.16.M88.4 R44, [R226+0x6000] ;  /* 0x00600000e22c783b */ /* 0x000fe20000000200 */
[----:B------:R-:W-:Y:S01]  /*1c310*/  FSEL R124, R241, -INF , !P4 ;  /* 0xff800000f17c7808 */ /* 0x000fe20006000000 */
[----:B------:R3:W-:Y:S01]  /*1c320*/  MUFU.TANH R178, R3 ;  /* 0x0000000300b27308 */ /* 0x0007e20000002400 */
[----:B----4-:R-:W-:Y:S01]  /*1c330*/  FMUL.FTZ R4, R90, R0 ;  /* 0x000000005a047220 */ /* 0x010fe20000410000 */
[----:B------:R-:W-:Y:S02]  /*1c340*/  IMAD.MOV.U32 R242, RZ, RZ, R171 ;  /* 0x000000fffff27224 */ /* 0x000fe400078e00ab */
[----:B------:R-:W-:-:S02]  /*1c350*/  IMAD.MOV.U32 R241, RZ, RZ, R56 ;  /* 0x000000fffff17224 */ /* 0x000fc400078e0038 */
[----:B-1----:R-:W-:-:S04]  /*1c360*/  FMUL.FTZ R2, R26, R0 ;  /* 0x000000001a027220 */ /* 0x002fc80000410000 */
[----:B------:R1:W4:Y:S01]  /*1c370*/  MUFU.TANH R132, R2 ;  /* 0x0000000200847308 */ /* 0x0003220000002400 */
[----:B---3--:R-:W-:-:S04]  /*1c380*/  LOP3.LUT R3, R16, 0x28, R6, 0xfe, !PT ;  /* 0x0000002810037812 */ /* 0x008fc800078efe06 */
[C---:B------:R-:W-:Y:S02]  /*1c390*/  ISETP.GE.AND P6, PT, R3.reuse, R7, PT ;  /* 0x000000070300720c */ /* 0x040fe40003fc6270 */
[----:B------:R-:W-:Y:S01]  /*1c3a0*/  ISETP.GE.AND P4, PT, R3, R5, PT ;  /* 0x000000050300720c */ /* 0x000fe20003f86270 */
[-C--:B------:R-:W-:Y:S01]  /*1c3b0*/  FMUL.FTZ R3, R84, R0.reuse ;  /* 0x0000000054037220 */ /* 0x080fe20000410000 */
[----:B------:R-:W-:Y:S01]  /*1c3c0*/  FSEL R131, R216, -INF , !P6 ;  /* 0xff800000d8837808 */ /* 0x000fe20007000000 */
[----:B-1----:R-:W-:Y:S01]  /*1c3d0*/  FMUL.FTZ R2, R27, R0 ;  /* 0x000000001b027220 */ /* 0x002fe20000410000 */
[----:B------:R-:W-:Y:S01]  /*1c3e0*/  FSEL R93, R214, -INF , !P4 ;  /* 0xff800000d65d7808 */ /* 0x000fe20006000000 */
[----:B------:R-:W-:Y:S01]  /*1c3f0*/  HMMA.16816.F32.BF16 R24, R12, R52, R68 ;  /* 0x000000340c18723c */ /* 0x000fe20000041844 */
[----:B------:R-:W-:Y:S01]  /*1c400*/  LDSM.16.M88.4 R52, [R226+0x6800] ;  /* 0x00680000e234783b */ /* 0x000fe20000000200 */
[----:B------:R1:W-:Y:S02]  /*1c410*/  MUFU.TANH R184, R2 ;  /* 0x0000000200b87308 */ /* 0x0003e40000002400 */
[----:B-1----:R-:W-:-:S05]  /*1c420*/  VIADD R2, R221, 0x6000 ;  /* 0x00006000dd027836 */ /* 0x002fca0000000000 */
[----:B------:R1:W3:-:S15]  /*1c430*/  LDSM.16.M88.4 R32, [R2] ;  /* 0x000000000220783b */ /* 0x0002de0000000200 */
[----:B------:R-:W-:Y:S01]  /*1c440*/  HMMA.16816.F32.BF16 R76, R8, R48, R24 ;  /* 0x00000030084c723c */ /* 0x000fe20000041818 */
[----:B-1----:R-:W-:-:S04]  /*1c450*/  LOP3.LUT R2, R16, 0x8, R6, 0xfe, !PT ;  /* 0x0000000810027812 */ /* 0x002fc800078efe06 */
[C---:B------:R-:W-:Y:S02]  /*1c460*/  ISETP.GE.AND P5, PT, R2.reuse, R7, PT ;  /* 0x000000070200720c */ /* 0x040fe40003fa6270 */
[----:B------:R-:W-:Y:S02]  /*1c470*/  ISETP.GE.AND P1, PT, R2, R5, PT ;  /* 0x000000050200720c */ /* 0x000fe40003f26270 */
[----:B------:R-:W-:Y:S02]  /*1c480*/  LOP3.LUT R2, R16, 0x18, R6, 0xfe, !PT ;  /* 0x0000001810027812 */ /* 0x000fe400078efe06 */
[----:B------:R-:W-:Y:S01]  /*1c490*/  FSEL R127, R246, -INF , !P5 ;  /* 0xff800000f67f7808 */ /* 0x000fe20006800000 */
[----:B------:R-:W-:Y:S01]  /*1c4a0*/  IMAD.MOV.U32 R246, RZ, RZ, R192 ;  /* 0x000000fffff67224 */ /* 0x000fe200078e00c0 */
[C---:B------:R-:W-:Y:S02]  /*1c4b0*/  ISETP.GE.AND P3, PT, R2.reuse, R7, PT ;  /* 0x000000070200720c */ /* 0x040fe40003f66270 */
[----:B------:R-:W-:-:S02]  /*1c4c0*/  ISETP.GE.AND P2, PT, R2, R5, PT ;  /* 0x000000050200720c */ /* 0x000fc40003f46270 */
[----:B------:R-:W-:Y:S01]  /*1c4d0*/  LOP3.LUT R2, R16, 0x20, R6, 0xfe, !PT ;  /* 0x0000002010027812 */ /* 0x000fe200078efe06 */
[C---:B---3--:R-:W-:Y:S01]  /*1c4e0*/  HMMA.16816.F32.BF16 R28, R12.reuse, R32, R96 ;  /* 0x000000200c1c723c */ /* 0x048fe20000041860 */
[----:B------:R-:W-:Y:S01]  /*1c4f0*/  FSEL R125, R244, -INF , !P1 ;  /* 0xff800000f47d7808 */ /* 0x000fe20004800000 */
[----:B------:R1:W-:Y:S01]  /*1c500*/  MUFU.TANH R96, R3 ;  /* 0x0000000300607308 */ /* 0x0003e20000002400 */
[C---:B------:R-:W-:Y:S01]  /*1c510*/  ISETP.GE.AND P5, PT, R2.reuse, R7, PT ;  /* 0x000000070200720c */ /* 0x040fe20003fa6270 */
[----:B------:R-:W-:Y:S01]  /*1c520*/  IMAD.MOV.U32 R244, RZ, RZ, R193 ;  /* 0x000000fffff47224 */ /* 0x000fe200078e00c1 */
[----:B------:R-:W-:Y:S01]  /*1c530*/  ISETP.GE.AND P1, PT, R2, R5, PT ;  /* 0x000000050200720c */ /* 0x000fe20003f26270 */
[----:B------:R-:W-:Y:S01]  /*1c540*/  VIADD R2, R221, 0x6800 ;  /* 0x00006800dd027836 */ /* 0x000fe20000000000 */
[----:B------:R-:W-:Y:S01]  /*1c550*/  FSEL R99, R240, -INF , !P3 ;  /* 0xff800000f0637808 */ /* 0x000fe20005800000 */
[----:B------:R-:W-:Y:S01]  /*1c560*/  HMMA.16816.F32.BF16 R32, R12, R34, R72 ;  /* 0x000000220c20723c */ /* 0x000fe20000041848 */
[----:B------:R-:W-:Y:S01]  /*1c570*/  FSEL R95, R234, -INF , !P2 ;  /* 0xff800000ea5f7808 */ /* 0x000fe20005000000 */
[----:B------:R-:W-:Y:S01]  /*1c580*/  IMAD.MOV.U32 R234, RZ, RZ, R190 ;  /* 0x000000ffffea7224 */ /* 0x000fe200078e00be */
[----:B------:R3:W5:Y:S01]  /*1c590*/  LDSM.16.M88.4 R40, [R2] ;  /* 0x000000000228783b */ /* 0x0007620000000200 */
[----:B------:R-:W-:Y:S01]  /*1c5a0*/  FSEL R130, R218, -INF , !P5 ;  /* 0xff800000da827808 */ /* 0x000fe20006800000 */
[----:B------:R-:W-:Y:S01]  /*1c5b0*/  IMAD.MOV.U32 R190, RZ, RZ, R64 ;  /* 0x000000ffffbe7224 */ /* 0x000fe200078e0040 */
[----:B------:R-:W-:Y:S01]  /*1c5c0*/  FSEL R94, R217, -INF , !P1 ;  /* 0xff800000d95e7808 */ /* 0x000fe20004800000 */
[----:B------:R-:W-:Y:S01]  /*1c5d0*/  HMMA.16816.F32.BF16 R72, R8, R50, R20 ;  /* 0x000000320848723c */ /* 0x000fe20000041814 */
[----:B------:R-:W-:Y:S01]  /*1c5e0*/  LDSM.16.M88.4 R48, [R226+0x7000] ;  /* 0x00700000e230783b */ /* 0x000fe20000000200 */
[----:B------:R2:W4:Y:S01]  /*1c5f0*/  MUFU.TANH R97, R4 ;  /* 0x0000000400617308 */ /* 0x0005220000002400 */
[----:B------:R-:W-:-:S02]  /*1c600*/  IMAD.MOV.U32 R240, RZ, RZ, R172 ;  /* 0x000000fffff07224 */ /* 0x000fc400078e00ac */
[----:B-1----:R-:W-:-:S04]  /*1c610*/  FMUL.FTZ R3, R86, R0 ;  /* 0x0000000056037220 */ /* 0x002fc80000410000 */
[----:B------:R-:W-:Y:S01]  /*1c620*/  HMMA.16816.F32.BF16 R68, R8, R44, R28 ;  /* 0x0000002c0844723c */ /* 0x000fe2000004181c */
[----:B------:R1:W4:Y:S01]  /*1c630*/  MUFU.TANH R17, R3 ;  /* 0x0000000300117308 */ /* 0x0003220000002400 */
[----:B---3--:R-:W-:Y:S01]  /*1c640*/  LOP3.LUT R2, R16, 0x30, R6, 0xfe, !PT ;  /* 0x0000003010027812 */ /* 0x008fe200078efe06 */
[----:B--2---:R-:W-:-:S03]  /*1c650*/  FMUL.FTZ R4, R80, R0 ;  /* 0x0000000050047220 */ /* 0x004fc60000410000 */
[----:B------:R-:W-:-:S03]  /*1c660*/  ISETP.GE.AND P3, PT, R2, R7, PT ;  /* 0x000000070200720c */ /* 0x000fc60003f66270 */
[----:B------:R2:W-:Y:S01]  /*1c670*/  MUFU.TANH R84, R4 ;  /* 0x0000000400547308 */ /* 0x0005e20000002400 */
[----:B------:R-:W-:Y:S02]  /*1c680*/  ISETP.GE.AND P2, PT, R2, R5, PT ;  /* 0x000000050200720c */ /* 0x000fe40003f46270 */
[C-C-:B------:R-:W-:Y:S02]  /*1c690*/  LOP3.LUT R2, R16.reuse, 0x38, R6.reuse, 0xfe, !PT ;  /* 0x0000003810027812 */ /* 0x140fe400078efe06 */
[--C-:B-1----:R-:W-:Y:S02]  /*1c6a0*/  LOP3.LUT R3, R16, 0x48, R6.reuse, 0xfe, !PT ;  /* 0x0000004810037812 */ /* 0x102fe400078efe06 */
[C---:B------:R-:W-:Y:S02]  /*1c6b0*/  ISETP.GE.AND P5, PT, R2.reuse, R7, PT ;  /* 0x000000070200720c */ /* 0x040fe40003fa6270 */
[----:B------:R-:W-:Y:S02]  /*1c6c0*/  ISETP.GE.AND P1, PT, R2, R5, PT ;  /* 0x000000050200720c */ /* 0x000fe40003f26270 */
[----:B------:R-:W-:Y:S01]  /*1c6d0*/  LOP3.LUT R2, R16, 0x40, R6, 0xfe, !PT ;  /* 0x0000004010027812 */ /* 0x000fe200078efe06 */
[----:B-----5:R-:W-:Y:S01]  /*1c6e0*/  HMMA.16816.F32.BF16 R28, R12, R42, R108 ;  /* 0x0000002a0c1c723c */ /* 0x020fe2000004186c */
[----:B------:R-:W-:-:S02]  /*1c6f0*/  FSEL R134, R210, -INF , !P5 ;  /* 0xff800000d2867808 */ /* 0x000fc40006800000 */
[C---:B------:R-:W-:Y:S02]  /*1c700*/  ISETP.GE.AND P6, PT, R2.reuse, R7, PT ;  /* 0x000000070200720c */ /* 0x040fe40003fc6270 */
[----:B------:R-:W-:Y:S01]  /*1c710*/  ISETP.GE.AND P4, PT, R2, R5, PT ;  /* 0x000000050200720c */ /* 0x000fe20003f86270 */
[----:B------:R-:W-:Y:S01]  /*1c720*/  VIADD R2, R221, 0x7000 ;  /* 0x00007000dd027836 */ /* 0x000fe20000000000 */
[----:B------:R-:W-:Y:S01]  /*1c730*/  FSEL R88, R208, -INF , !P1 ;  /* 0xff800000d0587808 */ /* 0x000fe20004800000 */
[----:B------:R-:W-:Y:S01]  /*1c740*/  HMMA.16816.F32.BF16 R20, R12, R40, R100 ;  /* 0x000000280c14723c */ /* 0x000fe20000041864 */
[----:B------:R-:W-:Y:S01]  /*1c750*/  FSEL R133, R213, -INF , !P3 ;  /* 0xff800000d5857808 */ /* 0x000fe20005800000 */
[-C--:B--2---:R-:W-:Y:S01]  /*1c760*/  FMUL.FTZ R4, R82, R0.reuse ;  /* 0x0000000052047220 */ /* 0x084fe20000410000 */
[----:B------:R1:W2:Y:S01]  /*1c770*/  LDSM.16.M88.4 R24, [R2] ;  /* 0x000000000218783b */ /* 0x0002a20000000200 */
[----:B------:R-:W-:Y:S01]  /*1c780*/  FSEL R90, R211, -INF , !P2 ;  /* 0xff800000d35a7808 */ /* 0x000fe20005000000 */
[----:B------:R-:W-:Y:S01]  /*1c790*/  IMAD.MOV.U32 R109, RZ, RZ, R183 ;  /* 0x000000ffff6d7224 */ /* 0x000fe200078e00b7 */
[----:B------:R-:W-:Y:S01]  /*1c7a0*/  FSEL R168, R207, -INF , !P6 ;  /* 0xff800000cfa87808 */ /* 0x000fe20007000000 */
[----:B------:R-:W-:Y:S01]  /*1c7b0*/  IMAD.MOV.U32 R103, RZ, RZ, R189 ;  /* 0x000000ffff677224 */ /* 0x000fe200078e00bd */
[----:B------:R-:W-:Y:S01]  /*1c7c0*/  FSEL R86, R206, -INF , !P4 ;  /* 0xff800000ce567808 */ /* 0x000fe20006000000 */
[----:B------:R-:W-:Y:S01]  /*1c7d0*/  IMAD.MOV.U32 R189, RZ, RZ, R65 ;  /* 0x000000ffffbd7224 */ /* 0x000fe200078e0041 */
[C---:B------:R-:W-:Y:S01]  /*1c7e0*/  ISETP.GE.AND P3, PT, R3.reuse, R7, PT ;  /* 0x000000070300720c */ /* 0x040fe20003f66270 */
[C---:B------:R-:W-:Y:S01]  /*1c7f0*/  HMMA.16816.F32.BF16 R64, R8.reuse, R46, R32 ;  /* 0x0000002e0840723c */ /* 0x040fe20000041820 */
[----:B------:R-:W-:Y:S01]  /*1c800*/  ISETP.GE.AND P2, PT, R3, R5, PT ;  /* 0x000000050300720c */ /* 0x000fe20003f46270 */
[----:B------:R-:W-:Y:S01]  /*1c810*/  FMUL.FTZ R3, R76, R0 ;  /* 0x000000004c037220 */ /* 0x000fe20000410000 */
[----:B------:R-:W-:Y:S01]  /*1c820*/  FSEL R110, R205, -INF , !P3 ;  /* 0xff800000cd6e7808 */ /* 0x000fe20005800000 */
[----:B------:R3:W-:Y:S01]  /*1c830*/  MUFU.TANH R82, R4 ;  /* 0x0000000400527308 */ /* 0x0007e20000002400 */
[----:B------:R-:W-:Y:S01]  /*1c840*/  FSEL R92, R203, -INF , !P2 ;  /* 0xff800000cb5c7808 */ /* 0x000fe20005000000 */
[----:B------:R-:W-:Y:S01]  /*1c850*/  HMMA.16816.F32.BF16 R28, R8, R54, R28 ;  /* 0x00000036081c723c */ /* 0x000fe2000004181c */
[----:B------:R-:W-:-:S02]  /*1c860*/  IMAD.MOV.U32 R205, RZ, RZ, R173 ;  /* 0x000000ffffcd7224 */ /* 0x000fc400078e00ad */
[----:B------:R-:W-:Y:S02]  /*1c870*/  IMAD.MOV.U32 R102, RZ, RZ, R19 ;  /* 0x000000ffff667224 */ /* 0x000fe400078e0013 */
[----:B------:R-:W-:Y:S01]  /*1c880*/  IMAD.MOV.U32 R206, RZ, RZ, R195 ;  /* 0x000000ffffce7224 */ /* 0x000fe200078e00c3 */
[----:B------:R5:W4:Y:S01]  /*1c890*/  MUFU.TANH R80, R3 ;  /* 0x0000000300507308 */ /* 0x000b220000002400 */
[----:B------:R-:W-:Y:S01]  /*1c8a0*/  IMAD.MOV.U32 R195, RZ, RZ, R185 ;  /* 0x000000ffffc37224 */ /* 0x000fe200078e00b9 */
[----:B-1----:R-:W-:Y:S01]  /*1c8b0*/  LOP3.LUT R2, R16, 0x50, R6, 0xfe, !PT ;  /* 0x0000005010027812 */ /* 0x002fe200078efe06 */
[----:B------:R-:W-:Y:S02]  /*1c8c0*/  IMAD.MOV.U32 R108, RZ, RZ, R182 ;  /* 0x000000ffff6c7224 */ /* 0x000fe400078e00b6 */
[----:B------:R-:W-:Y:S01]  /*1c8d0*/  IMAD.MOV.U32 R208, RZ, RZ, R188 ;  /* 0x000000ffffd07224 */ /* 0x000fe200078e00bc */
[C---:B------:R-:W-:Y:S02]  /*1c8e0*/  ISETP.GE.AND P5, PT, R2.reuse, R7, PT ;  /* 0x000000070200720c */ /* 0x040fe40003fa6270 */
[----:B------:R-:W-:Y:S01]  /*1c8f0*/  ISETP.GE.AND P1, PT, R2, R5, PT ;  /* 0x000000050200720c */ /* 0x000fe20003f26270 */
[----:B---3--:R-:W-:Y:S01]  /*1c900*/  FMUL.FTZ R4, R74, R0 ;  /* 0x000000004a047220 */ /* 0x008fe20000410000 */
[----:B------:R-:W-:-:S02]  /*1c910*/  LOP3.LUT R2, R16, 0x58, R6, 0xfe, !PT ;  /* 0x0000005810027812 */ /* 0x000fc400078efe06 */
[----:B------:R-:W-:Y:S01]  /*1c920*/  FSEL R74, R201, -INF , !P1 ;  /* 0xff800000c94a7808 */ /* 0x000fe20004800000 */
[----:B------:R-:W-:Y:S01]  /*1c930*/  IMAD.MOV.U32 R201, RZ, RZ, R61 ;  /* 0x000000ffffc97224 */ /* 0x000fe200078e003d */
[C---:B------:R-:W-:Y:S01]  /*1c940*/  ISETP.GE.AND P6, PT, R2.reuse, R7, PT ;  /* 0x000000070200720c */ /* 0x040fe20003fc6270 */
[----:B------:R-:W-:Y:S01]  /*1c950*/  HMMA.16816.F32.BF16 R60, R8, R52, R20 ;  /* 0x00000034083c723c */ /* 0x000fe20000041814 */
[----:B------:R-:W-:Y:S01]  /*1c960*/  ISETP.GE.AND P4, PT, R2, R5, PT ;  /* 0x000000050200720c */ /* 0x000fe20003f86270 */
[----:B-----5:R-:W-:Y:S01]  /*1c970*/  FMUL.FTZ R3, R78, R0 ;  /* 0x000000004e037220 */ /* 0x020fe20000410000 */
[----:B------:R-:W-:Y:S02]  /*1c980*/  LOP3.LUT R2, R16, 0x60, R6, 0xfe, !PT ;  /* 0x0000006010027812 */ /* 0x000fe400078efe06 */
[----:B------:R-:W-:Y:S01]  /*1c990*/  FSEL R170, R202, -INF , !P5 ;  /* 0xff800000caaa7808 */ /* 0x000fe20006800000 */
[C---:B--2---:R-:W-:Y:S01]  /*1c9a0*/  HMMA.16816.F32.BF16 R40, R12.reuse, R24, R104 ;  /* 0x000000180c28723c */ /* 0x044fe20000041868 */
[C---:B------:R-:W-:Y:S01]  /*1c9b0*/  ISETP.GE.AND P3, PT, R2.reuse, R7, PT ;  /* 0x000000070200720c */ /* 0x040fe20003f66270 */
[----:B------:R1:W2:Y:S01]  /*1c9c0*/  MUFU.TANH R78, R3 ;  /* 0x00000003004e7308 */ /* 0x0002a20000002400 */
[----:B------:R-:W-:Y:S01]  /*1c9d0*/  ISETP.GE.AND P2, PT, R2, R5, PT ;  /* 0x000000050200720c */ /* 0x000fe20003f46270 */
[----:B------:R-:W-:Y:S01]  /*1c9e0*/  VIADD R2, R221, 0x7800 ;  /* 0x00007800dd027836 */ /* 0x000fe20000000000 */
[----:B------:R-:W-:Y:S01]  /*1c9f0*/  FSEL R171, R57, -INF , !P6 ;  /* 0xff80000039ab7808 */ /* 0x000fe20007000000 */
[----:B------:R-:W-:Y:S01]  /*1ca00*/  HMMA.16816.F32.BF16 R32, R12, R26, R116 ;  /* 0x0000001a0c20723c */ /* 0x000fe20000041874 */
[----:B------:R-:W-:Y:S01]  /*1ca10*/  LDSM.16.M88.4 R24, [R226+0x7800] ;  /* 0x00780000e218783b */ /* 0x000fe20000000200 */
[----:B------:R-:W-:Y:S01]  /*1ca20*/  FSEL R98, R200, -INF , !P4 ;  /* 0xff800000c8627808 */ /* 0x000fe20006000000 */
[----:B------:R-:W-:Y:S01]  /*1ca30*/  IMAD.MOV.U32 R106, RZ, RZ, R189 ;  /* 0x000000ffff6a7224 */ /* 0x000fe200078e00bd */
[----:B------:R-:W-:Y:S01]  /*1ca40*/  FSEL R172, R199, -INF , !P3 ;  /* 0xff800000c7ac7808 */ /* 0x000fe20005800000 */
[----:B------:R3:W5:Y:S01]  /*1ca50*/  LDSM.16.M88.4 R44, [R2] ;  /* 0x00000000022c783b */ /* 0x0007620000000200 */
[----:B------:R-:W-:Y:S01]  /*1ca60*/  FSEL R100, R198, -INF , !P2 ;  /* 0xff800000c6647808 */ /* 0x000fe20005000000 */
[----:B------:R-:W-:Y:S01]  /*1ca70*/  IMAD.MOV.U32 R199, RZ, RZ, R175 ;  /* 0x000000ffffc77224 */ /* 0x000fe200078e00af */
[----:B------:R-:W-:-:S04]  /*1ca80*/  DEPBAR.LE SB0, 0x0 ;  /* 0x000080000000791a */ /* 0x000fc80000000000 */
[----:B------:R-:W-:Y:S02]  /*1ca90*/  IMAD.MOV.U32 R105, RZ, RZ, R190 ;  /* 0x000000ffff697224 */ /* 0x000fe400078e00be */
[-C--:B-1----:R-:W-:Y:S02]  /*1caa0*/  FMUL.FTZ R3, R72, R0.reuse ;  /* 0x0000000048037220 */ /* 0x082fe40000410000 */
[----:B------:R1:W-:Y:S02]  /*1cab0*/  MUFU.TANH R72, R4 ;  /* 0x0000000400487308 */ /* 0x0003e40000002400 */
[C---:B------:R-:W-:Y:S06]  /*1cac0*/  HMMA.16816.F32.BF16 R40, R8.reuse, R48, R40 ;  /* 0x000000300828723c */ /* 0x040fec0000041828 */
[----:B------:R4:W2:Y:S01]  /*1cad0*/  MUFU.TANH R76, R3 ;  /* 0x00000003004c7308 */ /* 0x0008a20000002400 */
[----:B------:R-:W-:Y:S01]  /*1cae0*/  HMMA.16816.F32.BF16 R32, R8, R50, R32 ;  /* 0x000000320820723c */ /* 0x000fe20000041820 */
[----:B---3--:R-:W-:Y:S01]  /*1caf0*/  LOP3.LUT R2, R16, 0x70, R6, 0xfe, !PT ;  /* 0x0000007010027812 */ /* 0x008fe200078efe06 */
[----:B------:R-:W-:Y:S03]  /*1cb00*/  BAR.SYNC.DEFER_BLOCKING 0x0 ;  /* 0x0000000000007b1d */ /* 0x000fe60000010000 */
[----:B------:R-:W-:Y:S01]  /*1cb10*/  ISETP.GE.AND P6, PT, R2, R7, PT ;  /* 0x000000070200720c */ /* 0x000fe20003fc6270 */
[----:B-1----:R-:W-:Y:S01]  /*1cb20*/  FMUL.FTZ R4, R30, R0 ;  /* 0x000000001e047220 */ /* 0x002fe20000410000 */
[----:B------:R-:W-:-:S02]  /*1cb30*/  ISETP.GE.AND P4, PT, R2, R5, PT ;  /* 0x000000050200720c */ /* 0x000fc40003f86270 */
[C-C-:B------:R-:W-:Y:S02]  /*1cb40*/  LOP3.LUT R2, R16.reuse, 0x78, R6.reuse, 0xfe, !PT ;  /* 0x0000007810027812 */ /* 0x140fe400078efe06 */
[----:B------:R-:W-:Y:S02]  /*1cb50*/  FSEL R173, R179, -INF , !P6 ;  /* 0xff800000b3ad7808 */ /* 0x000fe40007000000 */
[--C-:B----4-:R-:W-:Y:S02]  /*1cb60*/  LOP3.LUT R3, R16, 0x68, R6.reuse, 0xfe, !PT ;  /* 0x0000006810037812 */ /* 0x110fe400078efe06 */
[-C--:B------:R-:W-:Y:S02]  /*1cb70*/  ISETP.GE.AND P3, PT, R2, R7.reuse, PT ;  /* 0x000000070200720c */ /* 0x080fe40003f66270 */
[-C--:B------:R-:W-:Y:S01]  /*1cb80*/  FMUL.FTZ R40, R40, R0.reuse ;  /* 0x0000000028287220 */ /* 0x080fe20000410000 */
[C---:B------:R-:W-:Y:S01]  /*1cb90*/  ISETP.GE.AND P5, PT, R3.reuse, R7, PT ;  /* 0x000000070300720c */ /* 0x040fe20003fa6270 */
[C---:B-----5:R-:W-:Y:S01]  /*1cba0*/  HMMA.16816.F32.BF16 R20, R12.reuse, R44, R112 ;  /* 0x0000002c0c14723c */ /* 0x060fe20000041870 */
[-C--:B------:R-:W-:Y:S01]  /*1cbb0*/  ISETP.GE.AND P1, PT, R3, R5.reuse, PT ;  /* 0x000000050300720c */ /* 0x080fe20003f26270 */
[-C--:B------:R-:W-:Y:S01]  /*1cbc0*/  FMUL.FTZ R3, R68, R0.reuse ;  /* 0x0000000044037220 */ /* 0x080fe20000410000 */
[----:B------:R-:W-:Y:S01]  /*1cbd0*/  ISETP.GE.AND P2, PT, R2, R5, PT ;  /* 0x000000050200720c */ /* 0x000fe20003f46270 */
[----:B------:R-:W-:Y:S01]  /*1cbe0*/  IMAD.MOV.U32 R68, RZ, RZ, R181 ;  /* 0x000000ffff447224 */ /* 0x000fe200078e00b5 */
[----:B------:R-:W-:Y:S01]  /*1cbf0*/  LOP3.LUT R2, R16, 0x80, R6, 0xfe, !PT ;  /* 0x0000008010027812 */ /* 0x000fe200078efe06 */
[----:B------:R1:W3:Y:S01]  /*1cc00*/  MUFU.TANH R57, R3 ;  /* 0x0000000300397308 */ /* 0x0002e20000002400 */
[----:B------:R-:W-:Y:S01]  /*1cc10*/  HMMA.16816.F32.BF16 R12, R12, R46, R120 ;  /* 0x0000002e0c0c723c */ /* 0x000fe20000041878 */
[----:B------:R-:W-:Y:S01]  /*1cc20*/  FSEL R119, R197, -INF , !P5 ;  /* 0xff800000c5777808 */ /* 0x000fe20006800000 */
[----:B------:R-:W-:Y:S01]  /*1cc30*/  FMUL.FTZ R32, R32, R0 ;  /* 0x0000000020207220 */ /* 0x000fe20000410000 */
[----:B------:R-:W-:-:S02]  /*1cc40*/  FSEL R101, R196, -INF , !P1 ;  /* 0xff800000c4657808 */ /* 0x000fc40004800000 */
[C---:B------:R-:W-:Y:S02]  /*1cc50*/  ISETP.GE.AND P5, PT, R2.reuse, R7, PT ;  /* 0x000000070200720c */ /* 0x040fe40003fa6270 */
[----:B------:R-:W-:Y:S01]  /*1cc60*/  ISETP.GE.AND P1, PT, R2, R5, PT ;  /* 0x000000050200720c */ /* 0x000fe20003f26270 */
[----:B------:R-:W-:Y:S01]  /*1cc70*/  MUFU.TANH R40, R40 ;  /* 0x0000002800287308 */ /* 0x000fe20000002400 */
[--C-:B------:R-:W-:Y:S02]  /*1cc80*/  LOP3.LUT R2, R16, 0x88, R6.reuse, 0xfe, !PT ;  /* 0x0000008810027812 */ /* 0x100fe400078efe06 */
[----:B------:R-:W-:Y:S02]  /*1cc90*/  FSEL R104, R177, -INF , !P4 ;  /* 0xff800000b1687808 */ /* 0x000fe40006000000 */
[C---:B------:R-:W-:Y:S02]  /*1cca0*/  ISETP.GE.AND P6, PT, R2.reuse, R7, PT ;  /* 0x000000070200720c */ /* 0x040fe40003fc6270 */
[----:B------:R-:W-:Y:S01]  /*1ccb0*/  ISETP.GE.AND P4, PT, R2, R5, PT ;  /* 0x000000050200720c */ /* 0x000fe20003f86270 */
[----:B-1----:R-:W-:Y:S01]  /*1ccc0*/  FMUL.FTZ R3, R70, R0 ;  /* 0x0000000046037220 */ /* 0x002fe20000410000 */
[----:B------:R-:W-:Y:S01]  /*1ccd0*/  LOP3.LUT R2, R16, 0x90, R6, 0xfe, !PT ;  /* 0x0000009010027812 */ /* 0x000fe200078efe06 */
[----:B------:R-:W-:Y:S01]  /*1cce0*/  IMAD.MOV.U32 R70, RZ, RZ, R174 ;  /* 0x000000ffff467224 */ /* 0x000fe200078e00ae */
[----:B------:R-:W-:Y:S01]  /*1ccf0*/  FSEL R174, R39, -INF , !P3 ;  /* 0xff80000027ae7808 */ /* 0x000fe20005800000 */
[----:B------:R1:W4:Y:S01]  /*1cd00*/  MUFU.TANH R56, R3 ;  /* 0x0000000300387308 */ /* 0x0003220000002400 */
[----:B------:R-:W-:Y:S01]  /*1cd10*/  FSEL R107, R176, -INF , !P2 ;  /* 0xff800000b06b7808 */ /* 0x000fe20005000000 */
[----:B------:R-:W-:Y:S01]  /*1cd20*/  HMMA.16816.F32.BF16 R20, R8, R24, R20 ;  /* 0x000000180814723c */ /* 0x000fe20000041814 */
[----:B------:R-:W-:-:S02]  /*1cd30*/  ISETP.GE.AND P3, PT, R2, R7, PT ;  /* 0x000000070200720c */ /* 0x000fc40003f66270 */
[----:B------:R-:W-:Y:S02]  /*1cd40*/  ISETP.GE.AND P2, PT, R2, R5, PT ;  /* 0x000000050200720c */ /* 0x000fe40003f46270 */
[--C-:B------:R-:W-:Y:S01]  /*1cd50*/  LOP3.LUT R2, R16, 0x98, R6.reuse, 0xfe, !PT ;  /* 0x0000009810027812 */ /* 0x100fe200078efe06 */
[----:B------:R-:W-:Y:S01]  /*1cd60*/  HMMA.16816.F32.BF16 R12, R8, R26, R12 ;  /* 0x0000001a080c723c */ /* 0x000fe2000004180c */
[----:B------:R-:W-:Y:S01]  /*1cd70*/  FSEL R176, R36, -INF , !P5 ;  /* 0xff80000024b07808 */ /* 0x000fe20006800000 */
[----:B------:R-:W-:Y:S01]  /*1cd80*/  MUFU.TANH R32, R32 ;  /* 0x0000002000207308 */ /* 0x000fe20000002400 */
[----:B------:R-:W-:Y:S02]  /*1cd90*/  FSEL R111, R169, -INF , !P1 ;  /* 0xff800000a96f7808 */ /* 0x000fe40004800000 */
[C---:B------:R-:W-:Y:S02]  /*1cda0*/  ISETP.GE.AND P5, PT, R2.reuse, R7, PT ;  /* 0x000000070200720c */ /* 0x040fe40003fa6270 */
[----:B------:R-:W-:Y:S01]  /*1cdb0*/  ISETP.GE.AND P1, PT, R2, R5, PT ;  /* 0x000000050200720c */ /* 0x000fe20003f26270 */
[----:B-1----:R-:W-:Y:S01]  /*1cdc0*/  FMUL.FTZ R3, R64, R0 ;  /* 0x0000000040037220 */ /* 0x002fe20000410000 */
[----:B------:R-:W-:-:S02]  /*1cdd0*/  LOP3.LUT R2, R16, 0xa0, R6, 0xfe, !PT ;  /* 0x000000a010027812 */ /* 0x000fc400078efe06 */
[----:B------:R-:W-:Y:S01]  /*1cde0*/  FSEL R175, R135, -INF , !P6 ;  /* 0xff80000087af7808 */ /* 0x000fe20007000000 */
[----:B------:R1:W5:Y:S01]  /*1cdf0*/  MUFU.TANH R53, R3 ;  /* 0x0000000300357308 */ /* 0x0003620000002400 */
[----:B------:R-:W-:Y:S02]  /*1ce00*/  FSEL R132, R132, -INF , !P4 ;  /* 0xff80000084847808 */ /* 0x000fe40006000000 */
[C---:B------:R-:W-:Y:S02]  /*1ce10*/  ISETP.GE.AND P6, PT, R2.reuse, R7, PT ;  /* 0x000000070200720c */ /* 0x040fe40003fc6270 */
[----:B------:R-:W-:Y:S02]  /*1ce20*/  ISETP.GE.AND P4, PT, R2, R5, PT ;  /* 0x000000050200720c */ /* 0x000fe40003f86270 */
[----:B------:R-:W-:Y:S02]  /*1ce30*/  LOP3.LUT R2, R16, 0xb0, R6, 0xfe, !PT ;  /* 0x000000b010027812 */ /* 0x000fe400078efe06 */
[----:B------:R-:W-:-:S02]  /*1ce40*/  FSEL R181, R18, -INF , !P3 ;  /* 0xff80000012b57808 */ /* 0x000fc40005800000 */
[----:B------:R-:W-:Y:S01]  /*1ce50*/  FSEL R129, R129, -INF , !P2 ;  /* 0xff80000081817808 */ /* 0x000fe20005000000 */
[----:B------:R2:W-:Y:S01]  /*1ce60*/  MUFU.TANH R18, R4 ;  /* 0x0000000400127308 */ /* 0x0005e20000002400 */
[----:B------:R-:W-:Y:S01]  /*1ce70*/  FSEL R183, R126, -INF , !P5 ;  /* 0xff8000007eb77808 */ /* 0x000fe20006800000 */
[-C--:B------:R-:W-:Y:S01]  /*1ce80*/  FMUL.FTZ R12, R12, R0.reuse ;  /* 0x000000000c0c7220 */ /* 0x080fe20000410000 */
[----:B------:R-:W-:Y:S01]  /*1ce90*/  FSEL R120, R97, -INF , !P1 ;  /* 0xff80000061787808 */ /* 0x000fe20004800000 */
[-C--:B------:R-:W-:Y:S01]  /*1cea0*/  FMUL.FTZ R14, R14, R0.reuse ;  /* 0x000000000e0e7220 */ /* 0x080fe20000410000 */
[----:B-1----:R-:W-:Y:S01]  /*1ceb0*/  FMUL.FTZ R3, R66, R0 ;  /* 0x0000000042037220 */ /* 0x002fe20000410000 */
[C---:B------:R-:W-:Y:S02]  /*1cec0*/  ISETP.GE.AND P5, PT, R2.reuse, R7, PT ;  /* 0x000000070200720c */ /* 0x040fe40003fa6270 */
[----:B------:R-:W-:Y:S01]  /*1ced0*/  ISETP.GE.AND P1, PT, R2, R5, PT ;  /* 0x000000050200720c */ /* 0x000fe20003f26270 */
[----:B------:R1:W5:Y:S01]  /*1cee0*/  MUFU.TANH R52, R3 ;  /* 0x0000000300347308 */ /* 0x0003620000002400 */
[----:B------:R-:W-:-:S02]  /*1cef0*/  LOP3.LUT R2, R16, 0xc0, R6, 0xfe, !PT ;  /* 0x000000c010027812 */ /* 0x000fc400078efe06 */
[----:B------:R-:W-:Y:S02]  /*1cf00*/  FSEL R185, R96, -INF , !P6 ;  /* 0xff80000060b97808 */ /* 0x000fe40007000000 */
[----:B------:R-:W-:Y:S02]  /*1cf10*/  FSEL R121, R17, -INF , !P4 ;  /* 0xff80000011797808 */ /* 0x000fe40006000000 */
[----:B------:R-:W-:Y:S01]  /*1cf20*/  FSEL R190, R80, -INF , !P5 ;  /* 0xff80000050be7808 */ /* 0x000fe20006800000 */
[-C--:B--2---:R-:W-:Y:S01]  /*1cf30*/  FMUL.FTZ R4, R42, R0.reuse ;  /* 0x000000002a047220 */ /* 0x084fe20000410000 */
[----:B------:R-:W-:Y:S01]  /*1cf40*/  FSEL R179, R78, -INF , !P1 ;  /* 0xff8000004eb37808 */ /* 0x000fe20004800000 */
[----:B------:R-:W-:Y:S01]  /*1cf50*/  MUFU.TANH R12, R12 ;  /* 0x0000000c000c7308 */ /* 0x000fe20000002400 */
[----:B-1----:R-:W-:-:S07]  /*1cf60*/  FMUL.FTZ R3, R60, R0 ;  /* 0x000000003c037220 */ /* 0x002fce0000410000 */
[----:B------:R1:W-:Y:S08]  /*1cf70*/  MUFU.TANH R17, R4 ;  /* 0x0000000400117308 */ /* 0x0003f00000002400 */
[----:B------:R2:W-:Y:S08]  /*1cf80*/  MUFU.TANH R39, R3 ;  /* 0x0000000300277308 */ /* 0x0005f00000002400 */
[----:B------:R-:W-:Y:S01]  /*1cf90*/  MUFU.TANH R14, R14 ;  /* 0x0000000e000e7308 */ /* 0x000fe20000002400 */
[----:B-1----:R-:W-:-:S07]  /*1cfa0*/  FMUL.FTZ R4, R34, R0 ;  /* 0x0000000022047220 */ /* 0x002fce0000410000 */
[----:B------:R1:W-:Y:S01]  /*1cfb0*/  MUFU.TANH R10, R4 ;  /* 0x00000004000a7308 */ /* 0x0003e20000002400 */
[----:B--2---:R-:W-:-:S07]  /*1cfc0*/  FMUL.FTZ R3, R62, R0 ;  /* 0x000000003e037220 */ /* 0x004fce0000410000 */
[----:B------:R2:W-:Y:S01]  /*1cfd0*/  MUFU.TANH R36, R3 ;  /* 0x0000000300247308 */ /* 0x0005e20000002400 */
[----:B-1----:R-:W-:-:S07]  /*1cfe0*/  FMUL.FTZ R4, R20, R0 ;  /* 0x0000000014047220 */ /* 0x002fce0000410000 */
[----:B------:R1:W-:Y:S01]  /*1cff0*/  MUFU.TANH R9, R4 ;  /* 0x0000000400097308 */ /* 0x0003e20000002400 */
[----:B--2---:R-:W-:-:S07]  /*1d000*/  FMUL.FTZ R3, R28, R0 ;  /* 0x000000001c037220 */ /* 0x004fce0000410000 */
[----:B------:R2:W5:Y:S01]  /*1d010*/  MUFU.TANH R19, R3 ;  /* 0x0000000300137308 */ /* 0x0005620000002400 */
[C-C-:B-1----:R-:W-:Y:S02]  /*1d020*/  LOP3.LUT R4, R16.reuse, 0xf8, R6.reuse, 0xfe, !PT ;  /* 0x000000f810047812 */ /* 0x142fe400078efe06 */
[----:B--2---:R-:W-:-:S04]  /*1d030*/  LOP3.LUT R3, R16, 0xa8, R6, 0xfe, !PT ;  /* 0x000000a810037812 */ /* 0x004fc800078efe06 */
[C---:B------:R-:W-:Y:S02]  /*1d040*/  ISETP.GE.AND P3, PT, R3.reuse, R7, PT ;  /* 0x000000070300720c */ /* 0x040fe40003f66270 */
[----:B------:R-:W-:Y:S02]  /*1d050*/  ISETP.GE.AND P2, PT, R3, R5, PT ;  /* 0x000000050300720c */ /* 0x000fe40003f46270 */
[----:B------:R-:W-:Y:S02]  /*1d060*/  LOP3.LUT R3, R16, 0xb8, R6, 0xfe, !PT ;  /* 0x000000b810037812 */ /* 0x000fe400078efe06 */
[----:B------:R-:W-:Y:S02]  /*1d070*/  FSEL R189, R84, -INF , !P3 ;  /* 0xff80000054bd7808 */ /* 0x000fe40005800000 */
[C---:B------:R-:W-:Y:S02]  /*1d080*/  ISETP.GE.AND P6, PT, R3.reuse, R7, PT ;  /* 0x000000070300720c */ /* 0x040fe40003fc6270 */
[----:B------:R-:W-:-:S02]  /*1d090*/  ISETP.GE.AND P4, PT, R3, R5, PT ;  /* 0x000000050300720c */ /* 0x000fc40003f86270 */
[----:B------:R-:W-:Y:S02]  /*1d0a0*/  FSEL R169, R82, -INF , !P2 ;  /* 0xff80000052a97808 */ /* 0x000fe40005000000 */
[C---:B------:R-:W-:Y:S02]  /*1d0b0*/  ISETP.GE.AND P3, PT, R2.reuse, R7, PT ;  /* 0x000000070200720c */ /* 0x040fe40003f66270 */
[----:B------:R-:W-:Y:S02]  /*1d0c0*/  ISETP.GE.AND P2, PT, R2, R5, PT ;  /* 0x000000050200720c */ /* 0x000fe40003f46270 */
[C-C-:B------:R-:W-:Y:S02]  /*1d0d0*/  LOP3.LUT R3, R16.reuse, 0xc8, R6.reuse, 0xfe, !PT ;  /* 0x000000c810037812 */ /* 0x140fe400078efe06 */
[----:B------:R-:W-:Y:S02]  /*1d0e0*/  LOP3.LUT R2, R16, 0xd0, R6, 0xfe, !PT ;  /* 0x000000d010027812 */ /* 0x000fe400078efe06 */
[----:B------:R-:W-:-:S02]  /*1d0f0*/  ISETP.GE.AND P5, PT, R3, R7, PT ;  /* 0x000000070300720c */ /* 0x000fc40003fa6270 */
[----:B------:R-:W-:Y:S02]  /*1d100*/  ISETP.GE.AND P1, PT, R3, R5, PT ;  /* 0x000000050300720c */ /* 0x000fe40003f26270 */
[----:B------:R-:W-:Y:S02]  /*1d110*/  FSEL R192, R76, -INF , !P6 ;  /* 0xff8000004cc07808 */ /* 0x000fe40007000000 */
[----:B------:R-:W-:Y:S02]  /*1d120*/  FSEL R182, R72, -INF , !P4 ;  /* 0xff80000048b67808 */ /* 0x000fe40006000000 */
[C---:B------:R-:W-:Y:S02]  /*1d130*/  ISETP.GE.AND P6, PT, R2.reuse, R7, PT ;  /* 0x000000070200720c */ /* 0x040fe40003fc6270 */
[----:B------:R-:W-:Y:S02]  /*1d140*/  ISETP.GE.AND P4, PT, R2, R5, PT ;  /* 0x000000050200720c */ /* 0x000fe40003f86270 */
[----:B------:R-:W-:-:S02]  /*1d150*/  LOP3.LUT R3, R16, 0xd8, R6, 0xfe, !PT ;  /* 0x000000d810037812 */ /* 0x000fc400078efe06 */
[----:B------:R-:W-:Y:S02]  /*1d160*/  LOP3.LUT R2, R16, 0xe0, R6, 0xfe, !PT ;  /* 0x000000e010027812 */ /* 0x000fe400078efe06 */
[----:B---3--:R-:W-:Y:S02]  /*1d170*/  FSEL R197, R57, -INF , !P3 ;  /* 0xff80000039c57808 */ /* 0x008fe40005800000 */
[----:B----4-:R-:W-:Y:S02]  /*1d180*/  FSEL R188, R56, -INF , !P2 ;  /* 0xff80000038bc7808 */ /* 0x010fe40005000000 */
[C---:B------:R-:W-:Y:S02]  /*1d190*/  ISETP.GE.AND P3, PT, R3.reuse, R7, PT ;  /* 0x000000070300720c */ /* 0x040fe40003f66270 */
[----:B------:R-:W-:Y:S01]  /*1d1a0*/  ISETP.GE.AND P2, PT, R3, R5, PT ;  /* 0x000000050300720c */ /* 0x000fe20003f46270 */
[----:B------:R-:W-:Y:S01]  /*1d1b0*/  FMUL.FTZ R3, R22, R0 ;  /* 0x0000000016037220 */ /* 0x000fe20000410000 */
[----:B-----5:R-:W-:-:S02]  /*1d1c0*/  FSEL R198, R53, -INF , !P5 ;  /* 0xff80000035c67808 */ /* 0x020fc40006800000 */
[----:B------:R-:W-:Y:S01]  /*1d1d0*/  FSEL R193, R52, -INF , !P1 ;  /* 0xff80000034c17808 */ /* 0x000fe20004800000 */
[----:B------:R1:W2:Y:S01]  /*1d1e0*/  MUFU.TANH R8, R3 ;  /* 0x0000000300087308 */ /* 0x0002a20000002400 */
[C---:B------:R-:W-:Y:S02]  /*1d1f0*/  ISETP.GE.AND P5, PT, R2.reuse, R7, PT ;  /* 0x000000070200720c */ /* 0x040fe40003fa6270 */
[----:B------:R-:W-:Y:S02]  /*1d200*/  ISETP.GE.AND P1, PT, R2, R5, PT ;  /* 0x000000050200720c */ /* 0x000fe40003f26270 */
[----:B------:R-:W-:Y:S02]  /*1d210*/  LOP3.LUT R2, R16, 0xf0, R6, 0xfe, !PT ;  /* 0x000000f010027812 */ /* 0x000fe400078efe06 */
[----:B------:R-:W-:Y:S02]  /*1d220*/  FSEL R203, R19, -INF , !P3 ;  /* 0xff80000013cb7808 */ /* 0x000fe40005800000 */
[----:B------:R-:W-:-:S02]  /*1d230*/  FSEL R200, R18, -INF , !P2 ;  /* 0xff80000012c87808 */ /* 0x000fc40005000000 */
[C---:B------:R-:W-:Y:S02]  /*1d240*/  ISETP.GE.AND P3, PT, R2.reuse, R7, PT ;  /* 0x000000070200720c */ /* 0x040fe40003f66270 */
[----:B------:R-:W-:Y:S02]  /*1d250*/  ISETP.GE.AND P2, PT, R2, R5, PT ;  /* 0x000000050200720c */ /* 0x000fe40003f46270 */
[C---:B------:R-:W-:Y:S02]  /*1d260*/  LOP3.LUT R2, R16.reuse, R6, RZ, 0xfc, !PT ;  /* 0x0000000610027212 */ /* 0x040fe400078efcff */
[----:B-1----:R-:W-:Y:S01]  /*1d270*/  LOP3.LUT R3, R16, 0xe8, R6, 0xfe, !PT ;  /* 0x000000e810037812 */ /* 0x002fe200078efe06 */
[----:B------:R-:W-:Y:S01]  /*1d280*/  FMUL.FTZ R6, R89, R0 ;  /* 0x0000000059067220 */ /* 0x000fe20000410000 */
[----:B------:R-:W-:Y:S02]  /*1d290*/  FSEL R202, R39, -INF , !P6 ;  /* 0xff80000027ca7808 */ /* 0x000fe40007000000 */
[----:B------:R-:W-:Y:S01]  /*1d2a0*/  FSEL R196, R36, -INF , !P4 ;  /* 0xff80000024c47808 */ /* 0x000fe20006000000 */
[----:B------:R1:W3:Y:S01]  /*1d2b0*/  MUFU.TANH R34, R6 ;  /* 0x0000000600227308 */ /* 0x0002e20000002400 */
        /* <DEDUP_REMOVED lines=8> */
[----:B------:R-:W-:Y:S01]  /*1d340*/  ISETP.GE.AND P1, PT, R4, R5, PT ;  /* 0x000000050400720c */ /* 0x000fe20003f26270 */
[C---:B------:R-:W-:Y:S01]  /*1d350*/  VIADD R4, R2.reuse, 0x9 ;  /* 0x0000000902047836 */ /* 0x040fe20000000000 */
[----:B------:R-:W-:Y:S01]  /*1d360*/  ISETP.GE.AND P6, PT, R3, R7, PT ;  /* 0x000000070300720c */ /* 0x000fe20003fc6270 */
[----:B-1----:R-:W-:Y:S01]  /*1d370*/  FMUL.FTZ R6, R91, R0 ;  /* 0x000000005b067220 */ /* 0x002fe20000410000 */
[----:B------:R-:W-:Y:S01]  /*1d380*/  ISETP.GE.AND P4, PT, R3, R5, PT ;  /* 0x000000050300720c */ /* 0x000fe20003f86270 */
[----:B------:R-:W-:Y:S01]  /*1d390*/  VIADD R3, R2, 0x11 ;  /* 0x0000001102037836 */ /* 0x000fe20000000000 */
[----:B------:R-:W-:Y:S01]  /*1d3a0*/  FSEL R217, R9, -INF , !P3 ;  /* 0xff80000009d97808 */ /* 0x000fe20005800000 */
[----:B------:R1:W4:Y:S01]  /*1d3b0*/  MUFU.TANH R32, R6 ;  /* 0x0000000600207308 */ /* 0x0003220000002400 */
[----:B--2---:R-:W-:Y:S02]  /*1d3c0*/  FSEL R214, R8, -INF , !P2 ;  /* 0xff80000008d67808 */ /* 0x004fe40005000000 */
[----:B------:R-:W-:-:S02]  /*1d3d0*/  FSEL R218, R12, -INF , !P5 ;  /* 0xff8000000cda7808 */ /* 0x000fc40006800000 */
[----:B------:R-:W-:Y:S02]  /*1d3e0*/  FSEL R216, R14, -INF , !P1 ;  /* 0xff8000000ed87808 */ /* 0x000fe40004800000 */
[C---:B------:R-:W-:Y:S02]  /*1d3f0*/  ISETP.GE.AND P3, PT, R4.reuse, R7, PT ;  /* 0x000000070400720c */ /* 0x040fe40003f66270 */
[----:B------:R-:W-:Y:S01]  /*1d400*/  ISETP.GE.AND P2, PT, R4, R5, PT ;  /* 0x000000050400720c */ /* 0x000fe20003f46270 */
[-C--:B------:R-:W-:Y:S01]  /*1d410*/  FMUL.FTZ R4, R85, R0.reuse ;  /* 0x0000000055047220 */ /* 0x080fe20000410000 */
[C---:B------:R-:W-:Y:S02]  /*1d420*/  ISETP.GE.AND P5, PT, R3.reuse, R7, PT ;  /* 0x000000070300720c */ /* 0x040fe40003fa6270 */
[----:B------:R-:W-:Y:S01]  /*1d430*/  ISETP.GE.AND P1, PT, R3, R5, PT ;  /* 0x000000050300720c */ /* 0x000fe20003f26270 */
[----:B------:R-:W-:Y:S01]  /*1d440*/  VIADD R3, R2, 0x19 ;  /* 0x0000001902037836 */ /* 0x000fe20000000000 */
[----:B------:R2:W5:Y:S01]  /*1d450*/  MUFU.TANH R30, R4 ;  /* 0x00000004001e7308 */ /* 0x0005620000002400 */
[----:B------:R-:W-:Y:S01]  /*1d460*/  FSEL R50, R199, -INF , !P6 ;  /* 0xff800000c7327808 */ /* 0x000fe20007000000 */
[----:B-1----:R-:W-:Y:S01]  /*1d470*/  FMUL.FTZ R6, R87, R0 ;  /* 0x0000000057067220 */ /* 0x002fe20000410000 */
[----:B------:R-:W-:-:S02]  /*1d480*/  FSEL R36, R70, -INF , !P4 ;  /* 0xff80000046247808 */ /* 0x000fc40006000000 */
[C---:B------:R-:W-:Y:S02]  /*1d490*/  ISETP.GE.AND P6, PT, R3.reuse, R7, PT ;  /* 0x000000070300720c */ /* 0x040fe40003fc6270 */
[----:B------:R-:W-:Y:S01]  /*1d4a0*/  ISETP.GE.AND P4, PT, R3, R5, PT ;  /* 0x000000050300720c */ /* 0x000fe20003f86270 */
[----:B------:R-:W-:Y:S01]  /*1d4b0*/  VIADD R3, R2, 0x29 ;  /* 0x0000002902037836 */ /* 0x000fe20000000000 */
[----:B------:R-:W-:Y:S01]  /*1d4c0*/  FSEL R51, R68, -INF , !P3 ;  /* 0xff80000044337808 */ /* 0x000fe20005800000 */
[----:B------:R1:W5:Y:S01]  /*1d4d0*/  MUFU.TANH R11, R6 ;  /* 0x00000006000b7308 */ /* 0x0003620000002400 */
[----:B------:R-:W-:Y:S02]  /*1d4e0*/  FSEL R42, R105, -INF , !P2 ;  /* 0xff800000692a7808 */ /* 0x000fe40005000000 */
[----:B------:R-:W-:Y:S02]  /*1d4f0*/  FSEL R52, R106, -INF , !P5 ;  /* 0xff8000006a347808 */ /* 0x000fe40006800000 */
[----:B------:R-:W-:Y:S01]  /*1d500*/  FSEL R47, R201, -INF , !P1 ;  /* 0xff800000c92f7808 */ /* 0x000fe20004800000 */
[----:B--2---:R-:W-:Y:S01]  /*1d510*/  VIADD R4, R2, 0x21 ;  /* 0x0000002102047836 */ /* 0x004fe20000000000 */
[----:B------:R-:W-:-:S02]  /*1d520*/  ISETP.GE.AND P5, PT, R3, R7, PT ;  /* 0x000000070300720c */ /* 0x000fc40003fa6270 */
[----:B------:R-:W-:Y:S01]  /*1d530*/  ISETP.GE.AND P1, PT, R3, R5, PT ;  /* 0x000000050300720c */ /* 0x000fe20003f26270 */
[----:B------:R-:W-:Y:S01]  /*1d540*/  VIADD R3, R2, 0x39 ;  /* 0x0000003902037836 */ /* 0x000fe20000000000 */
[C---:B------:R-:W-:Y:S02]  /*1d550*/  ISETP.GE.AND P3, PT, R4.reuse, R7, PT ;  /* 0x000000070400720c */ /* 0x040fe40003f66270 */
[----:B------:R-:W-:Y:S01]  /*1d560*/  ISETP.GE.AND P2, PT, R4, R5, PT ;  /* 0x000000050400720c */ /* 0x000fe20003f46270 */
[----:B------:R-:W-:Y:S01]  /*1d570*/  VIADD R4, R2, 0x31 ;  /* 0x0000003102047836 */ /* 0x000fe20000000000 */
[----:B------:R-:W-:Y:S01]  /*1d580*/  FSEL R56, R205, -INF , !P6 ;  /* 0xff800000cd387808 */ /* 0x000fe20007000000 */
[-C--:B-1----:R-:W-:Y:S01]  /*1d590*/  FMUL.FTZ R6, R81, R0.reuse ;  /* 0x0000000051067220 */ /* 0x082fe20000410000 */
[----:B------:R-:W-:Y:S02]  /*1d5a0*/  FSEL R40, R108, -INF , !P4 ;  /* 0xff8000006c287808 */ /* 0x000fe40006000000 */
[C---:B------:R-:W-:Y:S01]  /*1d5b0*/  ISETP.GE.AND P6, PT, R4.reuse, R7, PT ;  /* 0x000000070400720c */ /* 0x040fe20003fc6270 */
[----:B------:R1:W2:Y:S01]  /*1d5c0*/  MUFU.TANH R28, R6 ;  /* 0x00000006001c7308 */ /* 0x0002a20000002400 */
        /* <DEDUP_REMOVED lines=14> */
[----:B-1----:R-:W-:Y:S01]  /*1d6b0*/  FMUL.FTZ R6, R83, R0 ;  /* 0x0000000053067220 */ /* 0x002fe20000410000 */
[----:B------:R-:W-:Y:S02]  /*1d6c0*/  FSEL R39, R234, -INF , !P4 ;  /* 0xff800000ea277808 */ /* 0x000fe40006000000 */
[----:B------:R-:W-:Y:S01]  /*1d6d0*/  FSEL R80, R240, -INF , !P3 ;  /* 0xff800000f0507808 */ /* 0x000fe20005800000 */
[----:B------:R1:W2:Y:S01]  /*1d6e0*/  MUFU.TANH R27, R6 ;  /* 0x00000006001b7308 */ /* 0x0002a20000002400 */
[----:B---3--:R-:W-:Y:S01]  /*1d6f0*/  VIADD R4, R2, 0x49 ;  /* 0x0000004902047836 */ /* 0x008fe20000000000 */
[----:B------:R-:W-:Y:S01]  /*1d700*/  FSEL R44, R241, -INF , !P2 ;  /* 0xff800000f12c7808 */ /* 0x000fe20005000000 */
[----:B------:R-:W-:Y:S01]  /*1d710*/  IMAD.MOV.U32 R241, RZ, RZ, R195 ;  /* 0x000000fffff17224 */ /* 0x000fe200078e00c3 */
[----:B------:R-:W-:-:S02]  /*1d720*/  ISETP.GE.AND P3, PT, R3, R7, PT ;  /* 0x000000070300720c */ /* 0x000fc40003f66270 */
[C---:B------:R-:W-:Y:S02]  /*1d730*/  ISETP.GE.AND P6, PT, R4.reuse, R7, PT ;  /* 0x000000070400720c */ /* 0x040fe40003fc6270 */
[-C--:B------:R-:W-:Y:S01]  /*1d740*/  ISETP.GE.AND P4, PT, R4, R5.reuse, PT ;  /* 0x000000050400720c */ /* 0x080fe20003f86270 */
[C---:B------:R-:W-:Y:S01]  /*1d750*/  VIADD R4, R2.reuse, 0x59 ;  /* 0x0000005902047836 */ /* 0x040fe20000000000 */
[----:B------:R-:W-:Y:S01]  /*1d760*/  ISETP.GE.AND P2, PT, R3, R5, PT ;  /* 0x000000050300720c */ /* 0x000fe20003f46270 */
[----:B------:R-:W-:Y:S01]  /*1d770*/  VIADD R3, R2, 0x61 ;  /* 0x0000006102037836 */ /* 0x000fe20000000000 */
[----:B------:R-:W-:Y:S01]  /*1d780*/  FSEL R81, R242, -INF , !P5 ;  /* 0xff800000f2517808 */ /* 0x000fe20006800000 */
[----:B------:R-:W-:Y:S01]  /*1d790*/  IMAD.MOV.U32 R242, RZ, RZ, R194 ;  /* 0x000000fffff27224 */ /* 0x000fe200078e00c2 */
[----:B------:R-:W-:Y:S01]  /*1d7a0*/  FSEL R48, R244, -INF , !P1 ;  /* 0xff800000f4307808 */ /* 0x000fe20004800000 */
[----:B------:R-:W-:Y:S01]  /*1d7b0*/  IMAD.MOV.U32 R244, RZ, RZ, R191 ;  /* 0x000000fffff47224 */ /* 0x000fe200078e00bf */
[C---:B------:R-:W-:Y:S01]  /*1d7c0*/  ISETP.GE.AND P5, PT, R4.reuse, R7, PT ;  /* 0x000000070400720c */ /* 0x040fe20003fa6270 */
[-C--:B-1----:R-:W-:Y:S01]  /*1d7d0*/  FMUL.FTZ R6, R79, R0.reuse ;  /* 0x000000004f067220 */ /* 0x082fe20000410000 */
[----:B------:R-:W-:Y:S01]  /*1d7e0*/  ISETP.GE.AND P1, PT, R4, R5, PT ;  /* 0x000000050400720c */ /* 0x000fe20003f26270 */
[----:B------:R-:W-:Y:S01]  /*1d7f0*/  FMUL.FTZ R4, R69, R0 ;  /* 0x0000000045047220 */ /* 0x000fe20000410000 */
[----:B------:R-:W-:Y:S01]  /*1d800*/  FSEL R83, R252, -INF , !P6 ;  /* 0xff800000fc537808 */ /* 0x000fe20007000000 */
[----:B------:R1:W3:Y:S01]  /*1d810*/  MUFU.TANH R26, R6 ;  /* 0x00000006001a7308 */ /* 0x0002e20000002400 */
[----:B------:R-:W-:-:S02]  /*1d820*/  FSEL R49, R251, -INF , !P4 ;  /* 0xff800000fb317808 */ /* 0x000fc40006000000 */
[C---:B------:R-:W-:Y:S02]  /*1d830*/  ISETP.GE.AND P6, PT, R3.reuse, R7, PT ;  /* 0x000000070300720c */ /* 0x040fe40003fc6270 */
[----:B------:R-:W-:Y:S01]  /*1d840*/  ISETP.GE.AND P4, PT, R3, R5, PT ;  /* 0x000000050300720c */ /* 0x000fe20003f86270 */
[----:B------:R-:W-:Y:S01]  /*1d850*/  VIADD R3, R2, 0x69 ;  /* 0x0000006902037836 */ /* 0x000fe20000000000 */
[----:B------:R-:W-:Y:S01]  /*1d860*/  FSEL R89, R250, -INF , !P3 ;  /* 0xff800000fa597808 */ /* 0x000fe20005800000 */
[----:B------:R4:W-:Y:S01]  /*1d870*/  MUFU.TANH R24, R4 ;  /* 0x0000000400187308 */ /* 0x0009e20000002400 */
[----:B------:R-:W-:Y:S02]  /*1d880*/  FSEL R57, R249, -INF , !P2 ;  /* 0xff800000f9397808 */ /* 0x000fe40005000000 */
[C---:B------:R-:W-:Y:S02]  /*1d890*/  ISETP.GE.AND P3, PT, R3.reuse, R7, PT ;  /* 0x000000070300720c */ /* 0x040fe40003f66270 */
[----:B------:R-:W-:Y:S01]  /*1d8a0*/  ISETP.GE.AND P2, PT, R3, R5, PT ;  /* 0x000000050300720c */ /* 0x000fe20003f46270 */
[----:B------:R-:W-:Y:S01]  /*1d8b0*/  VIADD R3, R2, 0x79 ;  /* 0x0000007902037836 */ /* 0x000fe20000000000 */
[----:B------:R-:W-:Y:S01]  /*1d8c0*/  FSEL R91, R248, -INF , !P5 ;  /* 0xff800000f85b7808 */ /* 0x000fe20006800000 */
[----:B-1----:R-:W-:Y:S01]  /*1d8d0*/  FMUL.FTZ R6, R73, R0 ;  /* 0x0000000049067220 */ /* 0x002fe20000410000 */
[----:B------:R-:W-:-:S02]  /*1d8e0*/  FSEL R62, R247, -INF , !P1 ;  /* 0xff800000f73e7808 */ /* 0x000fc40004800000 */
[----:B------:R-:W-:Y:S01]  /*1d8f0*/  FSEL R97, R245, -INF , !P6 ;  /* 0xff800000f5617808 */ /* 0x000fe20007000000 */
[----:B------:R1:W3:Y:S01]  /*1d900*/  MUFU.TANH R9, R6 ;  /* 0x0000000600097308 */ /* 0x0002e20000002400 */
[----:B------:R-:W-:Y:S02]  /*1d910*/  FSEL R68, R243, -INF , !P4 ;  /* 0xff800000f3447808 */ /* 0x000fe40006000000 */
[C---:B------:R-:W-:Y:S01]  /*1d920*/  ISETP.GE.AND P6, PT, R3.reuse, R7, PT ;  /* 0x000000070300720c */ /* 0x040fe20003fc6270 */
[C---:B----4-:R-:W-:Y:S01]  /*1d930*/  VIADD R4, R2.reuse, 0x71 ;  /* 0x0000007102047836 */ /* 0x050fe20000000000 */
[----:B------:R-:W-:Y:S01]  /*1d940*/  ISETP.GE.AND P4, PT, R3, R5, PT ;  /* 0x000000050300720c */ /* 0x000fe20003f86270 */
[----:B------:R-:W-:Y:S01]  /*1d950*/  VIADD R3, R2, 0x89 ;  /* 0x0000008902037836 */ /* 0x000fe20000000000 */
[----:B------:R-:W-:Y:S02]  /*1d960*/  FSEL R103, R235, -INF , !P3 ;  /* 0xff800000eb677808 */ /* 0x000fe40005800000 */
[----:B------:R-:W-:-:S02]  /*1d970*/  ISETP.GE.AND P5, PT, R4, R7, PT ;  /* 0x000000070400720c */ /* 0x000fc40003fa6270 */
[----:B------:R-:W-:Y:S01]  /*1d980*/  ISETP.GE.AND P1, PT, R4, R5, PT ;  /* 0x000000050400720c */ /* 0x000fe20003f26270 */
[----:B------:R-:W-:Y:S01]  /*1d990*/  VIADD R4, R2, 0x81 ;  /* 0x0000008102047836 */ /* 0x000fe20000000000 */
[----:B------:R-:W-:Y:S02]  /*1d9a0*/  FSEL R69, R232, -INF , !P2 ;  /* 0xff800000e8457808 */ /* 0x000fe40005000000 */
[----:B------:R-:W-:Y:S01]  /*1d9b0*/  FSEL R106, R219, -INF , !P5 ;  /* 0xff800000db6a7808 */ /* 0x000fe20006800000 */
[-C--:B-1----:R-:W-:Y:S01]  /*1d9c0*/  FMUL.FTZ R6, R75, R0.reuse ;  /* 0x000000004b067220 */ /* 0x082fe20000410000 */
[C---:B------:R-:W-:Y:S02]  /*1d9d0*/  ISETP.GE.AND P3, PT, R4.reuse, R7, PT ;  /* 0x000000070400720c */ /* 0x040fe40003f66270 */
[----:B------:R-:W-:Y:S01]  /*1d9e0*/  ISETP.GE.AND P2, PT, R4, R5, PT ;  /* 0x000000050400720c */ /* 0x000fe20003f46270 */
[----:B------:R1:W4:Y:S01]  /*1d9f0*/  MUFU.TANH R25, R6 ;  /* 0x0000000600197308 */ /* 0x0003220000002400 */
[----:B------:R-:W-:Y:S01]  /*1da00*/  FMUL.FTZ R4, R61, R0 ;  /* 0x000000003d047220 */ /* 0x000fe20000410000 */
[----:B------:R-:W-:-:S02]  /*1da10*/  FSEL R82, R215, -INF , !P1 ;  /* 0xff800000d7527808 */ /* 0x000fc40004800000 */
[C---:B------:R-:W-:Y:S02]  /*1da20*/  ISETP.GE.AND P5, PT, R3.reuse, R7, PT ;  /* 0x000000070300720c */ /* 0x040fe40003fa6270 */
[----:B------:R-:W-:Y:S01]  /*1da30*/  ISETP.GE.AND P1, PT, R3, R5, PT ;  /* 0x000000050300720c */ /* 0x000fe20003f26270 */
[----:B------:R-:W-:Y:S01]  /*1da40*/  VIADD R3, R2, 0x91 ;  /* 0x0000009102037836 */ /* 0x000fe20000000000 */
[----:B------:R5:W-:Y:S01]  /*1da50*/  MUFU.TANH R19, R4 ;  /* 0x0000000400137308 */ /* 0x000be20000002400 */
[----:B------:R-:W-:Y:S02]  /*1da60*/  FSEL R108, R212, -INF , !P6 ;  /* 0xff800000d46c7808 */ /* 0x000fe40007000000 */
[----:B------:R-:W-:Y:S02]  /*1da70*/  FSEL R85, R209, -INF , !P4 ;  /* 0xff800000d1557808 */ /* 0x000fe40006000000 */
[C---:B------:R-:W-:Y:S02]  /*1da80*/  ISETP.GE.AND P6, PT, R3.reuse, R7, PT ;  /* 0x000000070300720c */ /* 0x040fe40003fc6270 */
[----:B------:R-:W-:Y:S01]  /*1da90*/  ISETP.GE.AND P4, PT, R3, R5, PT ;  /* 0x000000050300720c */ /* 0x000fe20003f86270 */
[----:B------:R-:W-:-:S02]  /*1daa0*/  VIADD R3, R2, 0xa1 ;  /* 0x000000a102037836 */ /* 0x000fc40000000000 */
[----:B-1----:R-:W-:Y:S01]  /*1dab0*/  FMUL.FTZ R6, R71, R0 ;  /* 0x0000000047067220 */ /* 0x002fe20000410000 */
[----:B------:R-:W-:Y:S02]  /*1dac0*/  FSEL R112, R204, -INF , !P3 ;  /* 0xff800000cc707808 */ /* 0x000fe40005800000 */
[----:B------:R-:W-:Y:S01]  /*1dad0*/  FSEL R96, R187, -INF , !P2 ;  /* 0xff800000bb607808 */ /* 0x000fe20005000000 */
[----:B------:R1:W4:Y:S01]  /*1dae0*/  MUFU.TANH R8, R6 ;  /* 0x0000000600087308 */ /* 0x0003220000002400 */
[----:B------:R-:W-:Y:S02]  /*1daf0*/  FSEL R114, R186, -INF , !P5 ;  /* 0xff800000ba727808 */ /* 0x000fe40006800000 */
[----:B------:R-:W-:Y:S01]  /*1db00*/  FSEL R102, R184, -INF , !P1 ;  /* 0xff800000b8667808 */ /* 0x000fe20004800000 */
[C---:B-----5:R-:W-:Y:S01]  /*1db10*/  VIADD R4, R2.reuse, 0x99 ;  /* 0x0000009902047836 */ /* 0x060fe20000000000 */
[C---:B------:R-:W-:Y:S02]  /*1db20*/  ISETP.GE.AND P5, PT, R3.reuse, R7, PT ;  /* 0x000000070300720c */ /* 0x040fe40003fa6270 */
[----:B------:R-:W-:Y:S01]  /*1db30*/  ISETP.GE.AND P1, PT, R3, R5, PT ;  /* 0x000000050300720c */ /* 0x000fe20003f26270 */
[----:B------:R-:W-:Y:S01]  /*1db40*/  VIADD R3, R2, 0xb1 ;  /* 0x000000b102037836 */ /* 0x000fe20000000000 */
        /* <DEDUP_REMOVED lines=8> */
[----:B------:R1:W5:Y:S01]  /*1dbd0*/  MUFU.TANH R22, R6 ;  /* 0x0000000600167308 */ /* 0x0003620000002400 */
[----:B------:R-:W-:Y:S01]  /*1dbe0*/  FMUL.FTZ R4, R41, R0 ;  /* 0x0000000029047220 */ /* 0x000fe20000410000 */
[----:B------:R-:W-:-:S02]  /*1dbf0*/  FSEL R117, R34, -INF , !P3 ;  /* 0xff80000022757808 */ /* 0x000fc40005800000 */
[----:B------:R-:W-:Y:S02]  /*1dc00*/  FSEL R109, R32, -INF , !P2 ;  /* 0xff800000206d7808 */ /* 0x000fe40005000000 */
[C---:B------:R-:W-:Y:S02]  /*1dc10*/  ISETP.GE.AND P3, PT, R3.reuse, R7, PT ;  /* 0x000000070300720c */ /* 0x040fe40003f66270 */
[----:B------:R-:W-:Y:S01]  /*1dc20*/  ISETP.GE.AND P2, PT, R3, R5, PT ;  /* 0x000000050300720c */ /* 0x000fe20003f46270 */
[----:B------:R-:W-:Y:S01]  /*1dc30*/  VIADD R3, R2, 0xb9 ;  /* 0x000000b902037836 */ /* 0x000fe20000000000 */
[----:B------:R4:W-:Y:S01]  /*1dc40*/  MUFU.TANH R12, R4 ;  /* 0x00000004000c7308 */ /* 0x0009e20000002400 */
[----:B------:R-:W-:Y:S02]  /*1dc50*/  FSEL R122, R30, -INF , !P5 ;  /* 0xff8000001e7a7808 */ /* 0x000fe40006800000 */
[----:B------:R-:W-:Y:S02]  /*1dc60*/  FSEL R113, R11, -INF , !P1 ;  /* 0xff8000000b717808 */ /* 0x000fe40004800000 */
[----:B------:R-:W-:Y:S01]  /*1dc70*/  ISETP.GE.AND P5, PT, R3, R7, PT ;  /* 0x000000070300720c */ /* 0x000fe20003fa6270 */
[----:B-1----:R-:W-:Y:S01]  /*1dc80*/  FMUL.FTZ R6, R67, R0 ;  /* 0x0000000043067220 */ /* 0x002fe20000410000 */
[----:B------:R-:W-:Y:S01]  /*1dc90*/  ISETP.GE.AND P1, PT, R3, R5, PT ;  /* 0x000000050300720c */ /* 0x000fe20003f26270 */
[----:B------:R-:W-:Y:S01]  /*1dca0*/  VIADD R3, R2, 0xc9 ;  /* 0x000000c902037836 */ /* 0x000fe20000000000 */
[----:B--2---:R-:W-:Y:S01]  /*1dcb0*/  FSEL R126, R28, -INF , !P6 ;  /* 0xff8000001c7e7808 */ /* 0x004fe20007000000 */
[----:B------:R1:W2:Y:S01]  /*1dcc0*/  MUFU.TANH R20, R6 ;  /* 0x0000000600147308 */ /* 0x0002a20000002400 */
[----:B------:R-:W-:-:S02]  /*1dcd0*/  FSEL R115, R27, -INF , !P4 ;  /* 0xff8000001b737808 */ /* 0x000fc40006000000 */
[----:B------:R-:W-:Y:S02]  /*1dce0*/  FSEL R177, R10, -INF , !P3 ;  /* 0xff8000000ab17808 */ /* 0x000fe40005800000 */
[----:B---3--:R-:W-:Y:S01]  /*1dcf0*/  FSEL R118, R26, -INF , !P2 ;  /* 0xff8000001a767808 */ /* 0x008fe20005000000 */
[C---:B----4-:R-:W-:Y:S01]  /*1dd00*/  VIADD R4, R2.reuse, 0xc1 ;  /* 0x000000c102047836 */ /* 0x050fe20000000000 */
[C---:B------:R-:W-:Y:S02]  /*1dd10*/  ISETP.GE.AND P3, PT, R3.reuse, R7, PT ;  /* 0x000000070300720c */ /* 0x040fe40003f66270 */
[----:B------:R-:W-:Y:S01]  /*1dd20*/  ISETP.GE.AND P2, PT, R3, R5, PT ;  /* 0x000000050300720c */ /* 0x000fe20003f46270 */
[----:B------:R-:W-:Y:S01]  /*1dd30*/  VIADD R3, R2, 0xd9 ;  /* 0x000000d902037836 */ /* 0x000fe20000000000 */
[C---:B------:R-:W-:Y:S02]  /*1dd40*/  ISETP.GE.AND P6, PT, R4.reuse, R7, PT ;  /* 0x000000070400720c */ /* 0x040fe40003fc6270 */
[----:B------:R-:W-:Y:S01]  /*1dd50*/  ISETP.GE.AND P4, PT, R4, R5, PT ;  /* 0x000000050400720c */ /* 0x000fe20003f86270 */
[----:B------:R-:W-:Y:S01]  /*1dd60*/  VIADD R4, R2, 0xd1 ;  /* 0x000000d102047836 */ /* 0x000fe20000000000 */
[----:B------:R-:W-:Y:S01]  /*1dd70*/  FSEL R178, R9, -INF , !P5 ;  /* 0xff80000009b27808 */ /* 0x000fe20006800000 */
[----:B-1----:R-:W-:Y:S01]  /*1dd80*/  FMUL.FTZ R6, R63, R0 ;  /* 0x000000003f067220 */ /* 0x002fe20000410000 */
[----:B------:R-:W-:-:S02]  /*1dd90*/  FSEL R123, R25, -INF , !P1 ;  /* 0xff800000197b7808 */ /* 0x000fc40004800000 */
[C---:B------:R-:W-:Y:S01]  /*1dda0*/  ISETP.GE.AND P5, PT, R4.reuse, R7, PT ;  /* 0x000000070400720c */ /* 0x040fe20003fa6270 */
[----:B------:R1:W3:Y:S01]  /*1ddb0*/  MUFU.TANH R18, R6 ;  /* 0x0000000600127308 */ /* 0x0002e20000002400 */
[----:B------:R-:W-:Y:S01]  /*1ddc0*/  ISETP.GE.AND P1, PT, R4, R5, PT ;  /* 0x000000050400720c */ /* 0x000fe20003f26270 */
[----:B------:R-:W-:Y:S01]  /*1ddd0*/  FMUL.FTZ R4, R21, R0 ;  /* 0x0000000015047220 */ /* 0x000fe20000410000 */
[----:B------:R-:W-:Y:S02]  /*1dde0*/  FSEL R184, R24, -INF , !P6 ;  /* 0xff80000018b87808 */ /* 0x000fe40007000000 */
[----:B------:R-:W-:Y:S02]  /*1ddf0*/  FSEL R135, R8, -INF , !P4 ;  /* 0xff80000008877808 */ /* 0x000fe40006000000 */
[C---:B------:R-:W-:Y:S01]  /*1de00*/  ISETP.GE.AND P6, PT, R3.reuse, R7, PT ;  /* 0x000000070300720c */ /* 0x040fe20003fc6270 */
[----:B------:R4:W-:Y:S01]  /*1de10*/  MUFU.TANH R8, R4 ;  /* 0x0000000400087308 */ /* 0x0009e20000002400 */
[----:B------:R-:W-:Y:S01]  /*1de20*/  ISETP.GE.AND P4, PT, R3, R5, PT ;  /* 0x000000050300720c */ /* 0x000fe20003f86270 */
[----:B------:R-:W-:Y:S01]  /*1de30*/  VIADD R3, R2, 0xe9 ;  /* 0x000000e902037836 */ /* 0x000fe20000000000 */
[----:B-----5:R-:W-:-:S02]  /*1de40*/  FSEL R186, R22, -INF , !P3 ;  /* 0xff80000016ba7808 */ /* 0x020fc40005800000 */
[----:B--2---:R-:W-:Y:S02]  /*1de50*/  FSEL R180, R20, -INF , !P2 ;  /* 0xff80000014b47808 */ /* 0x004fe40005000000 */
[----:B------:R-:W-:Y:S01]  /*1de60*/  FSEL R191, R19, -INF , !P5 ;  /* 0xff80000013bf7808 */ /* 0x000fe20006800000 */
[-C--:B-1----:R-:W-:Y:S01]  /*1de70*/  FMUL.FTZ R6, R29, R0.reuse ;  /* 0x000000001d067220 */ /* 0x082fe20000410000 */
[----:B---3--:R-:W-:Y:S02]  /*1de80*/  FSEL R187, R18, -INF , !P1 ;  /* 0xff80000012bb7808 */ /* 0x008fe40004800000 */
[C---:B------:R-:W-:Y:S01]  /*1de90*/  ISETP.GE.AND P5, PT, R3.reuse, R7, PT ;  /* 0x000000070300720c */ /* 0x040fe20003fa6270 */
[----:B------:R1:W2:Y:S01]  /*1dea0*/  MUFU.TANH R17, R6 ;  /* 0x0000000600117308 */ /* 0x0002a20000002400 */
[----:B------:R-:W-:Y:S01]  /*1deb0*/  ISETP.GE.AND P1, PT, R3, R5, PT ;  /* 0x000000050300720c */ /* 0x000fe20003f26270 */
[----:B------:R-:W-:Y:S01]  /*1dec0*/  FMUL.FTZ R3, R15, R0 ;  /* 0x000000000f037220 */ /* 0x000fe20000410000 */
[----:B----4-:R-:W-:-:S05]  /*1ded0*/  VIADD R4, R2, 0xe1 ;  /* 0x000000e102047836 */ /* 0x010fca0000000000 */
[----:B------:R-:W-:Y:S01]  /*1dee0*/  MUFU.TANH R3, R3 ;  /* 0x0000000300037308 */ /* 0x000fe20000002400 */
[C---:B------:R-:W-:Y:S02]  /*1def0*/  ISETP.GE.AND P3, PT, R4.reuse, R7, PT ;  /* 0x000000070400720c */ /* 0x040fe40003f66270 */
[----:B------:R-:W-:Y:S01]  /*1df00*/  ISETP.GE.AND P2, PT, R4, R5, PT ;  /* 0x000000050400720c */ /* 0x000fe20003f46270 */
[-C--:B------:R-:W-:Y:S01]  /*1df10*/  FMUL.FTZ R4, R13, R0.reuse ;  /* 0x000000000d047220 */ /* 0x080fe20000410000 */
[----:B------:R-:W-:Y:S01]  /*1df20*/  FSEL R201, R12, -INF , !P3 ;  /* 0xff8000000cc97808 */ /* 0x000fe20005800000 */
[----:B-1----:R-:W-:-:S04]  /*1df30*/  FMUL.FTZ R6, R31, R0 ;  /* 0x000000001f067220 */ /* 0x002fc80000410000 */
[----:B------:R-:W-:Y:S01]  /*1df40*/  MUFU.TANH R4, R4 ;  /* 0x0000000400047308 */ /* 0x000fe20000002400 */
[----:B--2---:R-:W-:Y:S02]  /*1df50*/  FSEL R194, R17, -INF , !P6 ;  /* 0xff80000011c27808 */ /* 0x004fe40007000000 */
[----:B------:R-:W-:-:S04]  /*1df60*/  ISETP.GE.AND P6, PT, R2, R7, PT ;  /* 0x000000070200720c */ /* 0x000fc80003fc6270 */
[----:B------:R-:W-:Y:S01]  /*1df70*/  FSEL R18, R244, -INF , !P6 ;  /* 0xff800000f4127808 */ /* 0x000fe20007000000 */
[----:B------:R1:W2:Y:S02]  /*1df80*/  MUFU.TANH R14, R6 ;  /* 0x00000006000e7308 */ /* 0x0002a40000002400 */
[----:B-1----:R-:W-:Y:S01]  /*1df90*/  FMUL.FTZ R6, R43, R0 ;  /* 0x000000002b067220 */ /* 0x002fe20000410000 */
[----:B--2---:R-:W-:Y:S02]  /*1dfa0*/  FSEL R195, R14, -INF , !P4 ;  /* 0xff8000000ec37808 */ /* 0x004fe40006000000 */
[----:B------:R-:W-:-:S03]  /*1dfb0*/  ISETP.GE.AND P4, PT, R2, R5, PT ;  /* 0x000000050200720c */ /* 0x000fc60003f86270 */
[----:B------:R1:W2:Y:S01]  /*1dfc0*/  MUFU.TANH R11, R6 ;  /* 0x00000006000b7308 */ /* 0x0002a20000002400 */
[----:B------:R-:W-:Y:S01]  /*1dfd0*/  FSEL R17, R246, -INF , !P4 ;  /* 0xff800000f6117808 */ /* 0x000fe20006000000 */
[----:B-1----:R-:W-:Y:S01]  /*1dfe0*/  FMUL.FTZ R6, R33, R0 ;  /* 0x0000000021067220 */ /* 0x002fe20000410000 */
[----:B--2---:R-:W-:-:S05]  /*1dff0*/  FSEL R199, R11, -INF , !P2 ;  /* 0xff8000000bc77808 */ /* 0x004fca0005000000 */
[----:B------:R1:W2:Y:S02]  /*1e000*/  MUFU.TANH R10, R6 ;  /* 0x00000006000a7308 */ /* 0x0002a40000002400 */
[----:B-1----:R-:W-:Y:S01]  /*1e010*/  FMUL.FTZ R6, R35, R0 ;  /* 0x0000000023067220 */ /* 0x002fe20000410000 */
[----:B--2---:R-:W-:-:S05]  /*1e020*/  FSEL R204, R10, -INF , !P5 ;  /* 0xff8000000acc7808 */ /* 0x004fca0006800000 */
[----:B------:R1:W2:Y:S02]  /*1e030*/  MUFU.TANH R9, R6 ;  /* 0x0000000600097308 */ /* 0x0002a40000002400 */
[----:B-1----:R-:W-:Y:S01]  /*1e040*/  FMUL.FTZ R6, R23, R0 ;  /* 0x0000000017067220 */ /* 0x002fe20000410000 */
[C---:B------:R-:W-:Y:S01]  /*1e050*/  VIADD R0, R2.reuse, 0xf1 ;  /* 0x000000f102007836 */ /* 0x040fe20000000000 */
[----:B--2---:R-:W-:Y:S01]  /*1e060*/  FSEL R205, R9, -INF , !P1 ;  /* 0xff80000009cd7808 */ /* 0x004fe20004800000 */
[----:B------:R-:W-:-:S03]  /*1e070*/  VIADD R2, R2, 0xf9 ;  /* 0x000000f902027836 */ /* 0x000fc60000000000 */
[C---:B------:R-:W-:Y:S01]  /*1e080*/  ISETP.GE.AND P3, PT, R0.reuse, R7, PT ;  /* 0x000000070000720c */ /* 0x040fe20003f66270 */
[----:B------:R-:W1:Y:S01]  /*1e090*/  MUFU.TANH R6, R6 ;  /* 0x0000000600067308 */ /* 0x000e620000002400 */
[----:B------:R-:W-:Y:S02]  /*1e0a0*/  ISETP.GE.AND P2, PT, R0, R5, PT ;  /* 0x000000050000720c */ /* 0x000fe40003f46270 */
[----:B------:R-:W-:Y:S02]  /*1e0b0*/  FSEL R208, R8, -INF , !P3 ;  /* 0xff80000008d07808 */ /* 0x000fe40005800000 */
[----:B------:R-:W-:Y:S02]  /*1e0c0*/  ISETP.GT.AND P3, PT, R242, R241, PT ;  /* 0x000000f1f200720c */ /* 0x000fe40003f64270 */
[----:B------:R-:W2:Y:S01]  /*1e0d0*/  LDC.64 R240, c[0x0][0x198] ;  /* 0x00006600fff07b82 */ /* 0x000ea20000000a00 */
[C---:B------:R-:W-:Y:S02]  /*1e0e0*/  ISETP.GE.AND P5, PT, R2.reuse, R7, PT ;  /* 0x000000070200720c */ /* 0x040fe40003fa6270 */
[----:B------:R-:W-:-:S02]  /*1e0f0*/  ISETP.GE.AND P1, PT, R2, R5, PT ;  /* 0x000000050200720c */ /* 0x000fc40003f26270 */
[----:B------:R-:W-:Y:S02]  /*1e100*/  FSEL R209, R4, -INF , !P5 ;  /* 0xff80000004d17808 */ /* 0x000fe40006800000 */
[----:B------:R-:W-:Y:S02]  /*1e110*/  FSEL R212, R3, -INF , !P1 ;  /* 0xff80000003d47808 */ /* 0x000fe40004800000 */
[----:B-1----:R-:W-:Y:S02]  /*1e120*/  FSEL R206, R6, -INF , !P2 ;  /* 0xff80000006ce7808 */ /* 0x002fe40005000000 */
[----:B------:R-:W-:Y:S05]  /*1e130*/  @!P3 BRA `(.L_x_4131) ;  /* 0x0000000400f0b947 */ /* 0x000fea0003800000 */
[----:B------:R-:W-:Y:S04]  /*1e140*/  BSSY B0, `(.L_x_4132) ;  /* 0x0000041000007945 */ /* 0x000fe80003800000 */
[----:B------:R-:W-:Y:S05]  /*1e150*/  @!P0 BRA `(.L_x_4133) ;  /* 0x0000000000f08947 */ /* 0x000fea0003800000 */
[----:B--2---:R-:W2:Y:S01]  /*1e160*/  LD.E R2, desc[UR4][R240.64+0x170] ;  /* 0x00017004f0027980 */ /* 0x004ea2000c101900 */
        /* <DEDUP_REMOVED lines=59> */
.L_x_4133:
[----:B--2---:R-:W2:Y:S02]  /*1e520*/  LD.E R0, desc[UR4][R240.64+0x38] ;  /* 0x00003804f0007980 */ /* 0x004ea4000c101900 */
[----:B--2---:R-:W-:-:S04]  /*1e530*/  LEA R0, -R0, RZ, 0x8 ;  /* 0x000000ff00007211 */ /* 0x004fc800078e41ff */
[----:B------:R-:W-:Y:S02]  /*1e540*/  SHF.R.S32.HI R3, RZ, 0x1f, R0 ;  /* 0x0000001fff037819 */ /* 0x000fe40000011400 */
.L_x_4134:
[----:B------:R-:W-:Y:S05]  /*1e550*/  BSYNC B0 ;  /* 0x0000000000007941 */ /* 0x000fea0003800000 */
.L_x_4132:
        /* <DEDUP_REMOVED lines=58> */
.L_x_4131:
[----:B------:R-:W-:Y:S05]  /*1e900*/  BSYNC B1 ;  /* 0x0000000000017941 */ /* 0x000fea0003800000 */
.L_x_4130:
[----:B-1----:R-:W3:Y:S04]  /*1e910*/  LDL.LU R4, [R1+0x8] ;  /* 0x0000080001047983 */ /* 0x002ee80000300800 */
[----:B------:R-:W4:Y:S01]  /*1e920*/  LDL.LU R3, [R1+0x4] ;  /* 0x0000040001037983 */ /* 0x000f220000300800 */
[----:B------:R-:W-:-:S03]  /*1e930*/  FMNMX.FTZ R0, R37, R17, !PT ;  /* 0x0000001125007209 */ /* 0x000fc60007810000 */
[----:B------:R-:W-:Y:S01]  /*1e940*/  LDSM.16.MT88.4 R20, [R223+0xa000] ;  /* 0x00a00000df14783b */ /* 0x000fe20000004200 */
[----:B------:R-:W-:-:S04]  /*1e950*/  FMNMX.FTZ R0, R36, R0, !PT ;  /* 0x0000000024007209 */ /* 0x000fc80007810000 */
[----:B------:R-:W-:-:S04]  /*1e960*/  FMNMX.FTZ R0, R125, R0, !PT ;  /* 0x000000007d007209 */ /* 0x000fc80007810000 */
[----:B------:R-:W-:Y:S02]  /*1e970*/  FMNMX.FTZ R2, R42, R0, !PT ;  /* 0x000000002a027209 */ /* 0x000fe40007810000 */
[----:B--2---:R-:W2:Y:S02]  /*1e980*/  LD.E R0, desc[UR4][R240.64+0xdc] ;  /* 0x0000dc04f0007980 */ /* 0x004ea4000c101900 */
        /* <DEDUP_REMOVED lines=60> */
[----:B---3--:R-:W-:-:S03]  /*1ed50*/  MOV R7, R4 ;  /* 0x0000000400077202 */ /* 0x008fc60000000f00 */
[----:B------:R-:W1:Y:S01]  /*1ed60*/  SHFL.BFLY PT, R4, R2, 0x2, 0x1f ;  /* 0x0c401f0002047f89 */ /* 0x000e6200000e0000 */
[----:B----4-:R-:W-:Y:S02]  /*1ed70*/  MOV R8, R3 ;  /* 0x0000000300087202 */ /* 0x010fe40000000f00 */
        /* <DEDUP_REMOVED lines=74> */
[----:B------:R-:W-:-:S04]  /*1f220*/  FMNMX.FTZ R2, R218, R2, !PT ;  /* 0x00000002da027209 */ /* 0x000fc80007810000 */
[----:B------:R-:W-:-:S05]  /*1f230*/  FMNMX.FTZ R2, R209, R2, !PT ;  /* 0x00000002d1027209 */ /* 0x000fca0007810000 */
[----:B------:R-:W2:Y:S01]  /*1f240*/  SHFL.BFLY PT, R6, R2, 0x2, 0x1f ;  /* 0x0c401f0002067f89 */ /* 0x000ea200000e0000 */
[----:B-1----:R-:W-:-:S04]  /*1f250*/  FFMA.FTZ R4, R36, R0, -R3 ;  /* 0x0000000024047223 */ /* 0x002fc80000010803 */
[----:B------:R1:W3:Y:S01]  /*1f260*/  MUFU.EX2 R250, R4 ;  /* 0x0000000400fa7308 */ /* 0x0002e20000000800 */
[----:B--2---:R-:W-:Y:S01]  /*1f270*/  FMNMX.FTZ R2, R2, R6, !PT ;  /* 0x0000000602027209 */ /* 0x004fe20007810000 */
[--C-:B-1----:R-:W-:Y:S01]  /*1f280*/  FFMA.FTZ R4, R125, R0, -R3.reuse ;  /* 0x000000007d047223 */ /* 0x102fe20000010803 */
[----:B---3--:R-:W-:Y:S02]  /*1f290*/  F2FP.BF16.F32.PACK_AB R13, R250, R248 ;  /* 0x000000f8fa0d723e */ /* 0x008fe400000010ff */
[----:B------:R-:W-:Y:S01]  /*1f2a0*/  MOV R125, R32 ;  /* 0x00000020007d7202 */ /* 0x000fe20000000f00 */
[----:B------:R-:W1:Y:S02]  /*1f2b0*/  SHFL.BFLY PT, R5, R2, 0x1, 0x1f ;  /* 0x0c201f0002057f89 */ /* 0x000e6400000e0000 */
[----:B------:R2:W-:Y:S02]  /*1f2c0*/  MUFU.EX2 R9, R4 ;  /* 0x0000000400097308 */ /* 0x0005e40000000800 */
[----:B--2---:R-:W-:-:S06]  /*1f2d0*/  FFMA.FTZ R4, R42, R0, -R3 ;  /* 0x000000002a047223 */ /* 0x004fcc0000010803 */
[----:B------:R2:W-:Y:S01]  /*1f2e0*/  MUFU.EX2 R10, R4 ;  /* 0x00000004000a7308 */ /* 0x0005e20000000800 */
[----:B-1----:R-:W-:Y:S01]  /*1f2f0*/  FMNMX.FTZ R84, R2, R5, !PT ;  /* 0x0000000502547209 */ /* 0x002fe20007810000 */
[----:B------:R-:W-:-:S03]  /*1f300*/  FFMA.FTZ R2, R88, R0, -R3 ;  /* 0x0000000058027223 */ /* 0x000fc60000010803 */
[----:B------:R-:W-:Y:S01]  /*1f310*/  FSETP.NEU.FTZ.AND P1, PT, R84, -INF , PT ;  /* 0xff8000005400780b */ /* 0x000fe20003f3d000 */
[----:B------:R-:W-:-:S05]  /*1f320*/  FMUL.FTZ R5, R0, R84 ;  /* 0x0000005400057220 */ /* 0x000fca0000410000 */
[----:B------:R-:W-:Y:S01]  /*1f330*/  FSEL R5, R5, RZ, P1 ;  /* 0x000000ff05057208 */ /* 0x000fe20000800000 */
[----:B--2---:R-:W-:-:S04]  /*1f340*/  FFMA.FTZ R4, R124, R0, -R3 ;  /* 0x000000007c047223 */ /* 0x004fc80000010803 */
[-C--:B------:R-:W-:Y:S01]  /*1f350*/  FFMA.FTZ R6, R51, R0.reuse, -R5 ;  /* 0x0000000033067223 */ /* 0x080fe20000010805 */
[----:B------:R1:W-:Y:S08]  /*1f360*/  MUFU.EX2 R124, R2 ;  /* 0x00000002007c7308 */ /* 0x0003f00000000800 */
[----:B------:R2:W3:Y:S08]  /*1f370*/  MUFU.EX2 R31, R4 ;  /* 0x00000004001f7308 */ /* 0x0004f00000000800 */
[----:B------:R-:W-:Y:S01]  /*1f380*/  MUFU.EX2 R246, R6 ;  /* 0x0000000600f67308 */ /* 0x000fe20000000800 */
[----:B-1----:R-:W-:-:S07]  /*1f390*/  FFMA.FTZ R2, R44, R0, -R3 ;  /* 0x000000002c027223 */ /* 0x002fce0000010803 */
[----:B------:R1:W-:Y:S01]  /*1f3a0*/  MUFU.EX2 R63, R2 ;  /* 0x00000002003f7308 */ /* 0x0003e20000000800 */
[----:B--2---:R-:W-:Y:S01]  /*1f3b0*/  FFMA.FTZ R4, R47, R0, -R3 ;  /* 0x000000002f047223 */ /* 0x004fe20000010803 */
[----:B---3--:R-:W-:-:S06]  /*1f3c0*/  MOV R88, R31 ;  /* 0x0000001f00587202 */ /* 0x008fcc0000000f00 */
[----:B------:R2:W-:Y:S01]  /*1f3d0*/  MUFU.EX2 R28, R4 ;  /* 0x00000004001c7308 */ /* 0x0005e20000000800 */
[----:B-1----:R-:W-:-:S07]  /*1f3e0*/  FFMA.FTZ R2, R86, R0, -R3 ;  /* 0x0000000056027223 */ /* 0x002fce0000010803 */
[----:B------:R1:W-:Y:S01]  /*1f3f0*/  MUFU.EX2 R61, R2 ;  /* 0x00000002003d7308 */ /* 0x0003e20000000800 */
[----:B--2---:R-:W-:Y:S01]  /*1f400*/  FFMA.FTZ R4, R95, R0, -R3 ;  /* 0x000000005f047223 */ /* 0x004fe20000010803 */
[----:B------:R-:W-:-:S06]  /*1f410*/  MOV R95, R27 ;  /* 0x0000001b005f7202 */ /* 0x000fcc0000000f00 */
[----:B------:R2:W-:Y:S01]  /*1f420*/  MUFU.EX2 R34, R4 ;  /* 0x0000000400227308 */ /* 0x0005e20000000800 */
[-C--:B-1----:R-:W-:Y:S02]  /*1f430*/  FFMA.FTZ R2, R18, R0.reuse, -R5 ;  /* 0x0000000012027223 */ /* 0x082fe40000010805 */
[----:B------:R-:W1:Y:S05]  /*1f440*/  LDSM.16.MT88.4 R16, [R225+0xa000] ;  /* 0x00a00000e110783b */ /* 0x000e6a0000004200 */
[----:B------:R3:W-:Y:S01]  /*1f450*/  MUFU.EX2 R241, R2 ;  /* 0x0000000200f17308 */ /* 0x0007e20000000800 */
[-C--:B--2---:R-:W-:Y:S02]  /*1f460*/  FFMA.FTZ R4, R40, R0.reuse, -R3 ;  /* 0x0000000028047223 */ /* 0x084fe40000010803 */
[----:B------:R-:W-:Y:S05]  /*1f470*/  LDSM.16.MT88.4 R40, [R225+0xb000] ;  /* 0x00b00000e128783b */ /* 0x000fea0000004200 */
[----:B------:R2:W-:Y:S01]  /*1f480*/  MUFU.EX2 R29, R4 ;  /* 0x00000004001d7308 */ /* 0x0005e20000000800 */
[----:B---3--:R-:W-:-:S07]  /*1f490*/  FFMA.FTZ R2, R50, R0, -R5 ;  /* 0x0000000032027223 */ /* 0x008fce0000010805 */
[----:B------:R3:W4:Y:S01]  /*1f4a0*/  MUFU.EX2 R245, R2 ;  /* 0x0000000200f57308 */ /* 0x0007220000000800 */
[----:B--2---:R-:W-:-:S07]  /*1f4b0*/  FFMA.FTZ R4, R46, R0, -R3 ;  /* 0x000000002e047223 */ /* 0x004fce0000010803 */
[----:B------:R2:W-:Y:S01]  /*1f4c0*/  MUFU.EX2 R94, R4 ;  /* 0x00000004005e7308 */ /* 0x0005e20000000800 */
[----:B---3--:R-:W-:Y:S01]  /*1f4d0*/  FFMA.FTZ R2, R127, R0, -R5 ;  /* 0x000000007f027223 */ /* 0x008fe20000010805 */
[----:B------:R-:W-:Y:S02]  /*1f4e0*/  MOV R127, R9 ;  /* 0x00000009007f7202 */ /* 0x000fe40000000f00 */
[----:B----4-:R-:W-:-:S04]  /*1f4f0*/  F2FP.BF16.F32.PACK_AB R12, R245, R241 ;  /* 0x000000f1f50c723e */ /* 0x010fc800000010ff */
[----:B------:R3:W4:Y:S01]  /*1f500*/  MUFU.EX2 R247, R2 ;  /* 0x0000000200f77308 */ /* 0x0007220000000800 */
[----:B--2---:R-:W-:Y:S01]  /*1f510*/  FFMA.FTZ R4, R93, R0, -R3 ;  /* 0x000000005d047223 */ /* 0x004fe20000010803 */
[----:B------:R-:W-:Y:S02]  /*1f520*/  MOV R93, R10 ;  /* 0x0000000a005d7202 */ /* 0x000fe40000000f00 */
[----:B------:R-:W2:Y:S04]  /*1f530*/  LDSM.16.MT88.4 R8, [R222+0xa000] ;  /* 0x00a00000de08783b */ /* 0x000ea80000004200 */
[----:B------:R5:W-:Y:S01]  /*1f540*/  MUFU.EX2 R35, R4 ;  /* 0x0000000400237308 */ /* 0x000be20000000800 */
[----:B------:R-:W-:Y:S02]  /*1f550*/  F2FP.BF16.F32.PACK_AB R15, R93, R127 ;  /* 0x0000007f5d0f723e */ /* 0x000fe400000010ff */
[----:B---3--:R-:W-:-:S02]  /*1f560*/  FSEL R2, R87, RZ, P0 ;  /* 0x000000ff57027208 */ /* 0x008fc40000000000 */
[----:B----4-:R-:W-:-:S03]  /*1f570*/  F2FP.BF16.F32.PACK_AB R14, R246, R247 ;  /* 0x000000f7f60e723e */ /* 0x010fc600000010ff */
[----:B------:R-:W-:Y:S01]  /*1f580*/  FADD.FTZ R2, R37, -R2 ;  /* 0x8000000225027221 */ /* 0x000fe20000010000 */
[----:B-----5:R-:W-:-:S03]  /*1f590*/  FFMA.FTZ R4, R45, R0, -R3 ;  /* 0x000000002d047223 */ /* 0x020fc60000010803 */
[----:B------:R-:W-:Y:S01]  /*1f5a0*/  FMUL.FTZ R6, R0, R2 ;  /* 0x0000000200067220 */ /* 0x000fe20000410000 */
[----:B------:R3:W4:Y:S08]  /*1f5b0*/  MUFU.EX2 R30, R4 ;  /* 0x00000004001e7308 */ /* 0x0007300000000800 */
[----:B------:R-:W5:Y:S01]  /*1f5c0*/  MUFU.EX2 R6, R6 ;  /* 0x0000000600067308 */ /* 0x000f620000000800 */
[----:B---3--:R-:W-:Y:S01]  /*1f5d0*/  FFMA.FTZ R4, R90, R0, -R3 ;  /* 0x000000005a047223 */ /* 0x008fe20000010803 */
[----:B----4-:R-:W-:-:S06]  /*1f5e0*/  MOV R86, R30 ;  /* 0x0000001e00567202 */ /* 0x010fcc0000000f00 */
[----:B------:R3:W-:Y:S01]  /*1f5f0*/  MUFU.EX2 R26, R4 ;  /* 0x00000004001a7308 */ /* 0x0007e20000000800 */
        /* <DEDUP_REMOVED lines=13> */
[----:B---3--:R-:W-:Y:S01]  /*1f6d0*/  FFMA.FTZ R4, R39, R0, -R3 ;  /* 0x0000000027047223 */ /* 0x008fe20000010803 */
[-C--:B------:R-:W-:Y:S01]  /*1f6e0*/  FMUL.FTZ R163, R163, R6.reuse ;  /* 0x00000006a3a37220 */ /* 0x080fe20000410000 */
[-C--:B------:R-:W-:Y:S01]  /*1f6f0*/  FMUL.FTZ R150, R150, R6.reuse ;  /* 0x0000000696967220 */ /* 0x080fe20000410000 */
[----:B------:R-:W-:Y:S01]  /*1f700*/  FMUL.FTZ R151, R151, R6 ;  /* 0x0000000697977220 */ /* 0x000fe20000410000 */
[----:B------:R3:W-:Y:S02]  /*1f710*/  MUFU.EX2 R90, R4 ;  /* 0x00000004005a7308 */ /* 0x0007e40000000800 */
[----:B---3--:R-:W-:-:S05]  /*1f720*/  FSEL R4, R84, RZ, P1 ;  /* 0x000000ff54047208 */ /* 0x008fca0000800000 */
[----:B------:R-:W-:Y:S01]  /*1f730*/  FADD.FTZ R2, R38, -R4 ;  /* 0x8000000426027221 */ /* 0x000fe20000010000 */
[--C-:B------:R-:W-:Y:S01]  /*1f740*/  FFMA.FTZ R4, R49, R0, -R3.reuse ;  /* 0x0000000031047223 */ /* 0x100fe20000010803 */
[----:B------:R-:W-:Y:S02]  /*1f750*/  LDSM.16.MT88.4 R36, [R225+0xa800] ;  /* 0x00a80000e124783b */ /* 0x000fe40000004200 */
[----:B------:R-:W-:Y:S01]  /*1f760*/  FMUL.FTZ R2, R0, R2 ;  /* 0x0000000200027220 */ /* 0x000fe20000410000 */
[----:B------:R3:W-:Y:S08]  /*1f770*/  MUFU.EX2 R24, R4 ;  /* 0x0000000400187308 */ /* 0x0007f00000000800 */
[----:B------:R4:W5:Y:S01]  /*1f780*/  MUFU.EX2 R7, R2 ;  /* 0x0000000200077308 */ /* 0x0009620000000800 */
[----:B---3--:R-:W-:Y:S01]  /*1f790*/  MOV R4, R35 ;  /* 0x0000002300047202 */ /* 0x008fe20000000f00 */
[----:B----4-:R-:W-:Y:S01]  /*1f7a0*/  FFMA.FTZ R2, R48, R0, -R3 ;  /* 0x0000000030027223 */ /* 0x010fe20000010803 */
[-C--:B-----5:R-:W-:Y:S01]  /*1f7b0*/  FMUL.FTZ R140, R140, R7.reuse ;  /* 0x000000078c8c7220 */ /* 0x0a0fe20000410000 */
[-C--:B------:R-:W-:Y:S01]  /*1f7c0*/  FMUL.FTZ R141, R141, R7.reuse ;  /* 0x000000078d8d7220 */ /* 0x080fe20000410000 */
[----:B------:R-:W-:-:S03]  /*1f7d0*/  FMUL.FTZ R152, R152, R7 ;  /* 0x0000000798987220 */ /* 0x000fc60000410000 */
        /* <DEDUP_REMOVED lines=9> */
[-C--:B------:R-:W-:Y:S01]  /*1f870*/  FMUL.FTZ R144, R144, R7.reuse ;  /* 0x0000000790907220 */ /* 0x080fe20000410000 */
[-C--:B------:R-:W-:Y:S01]  /*1f880*/  FMUL.FTZ R145, R145, R7.reuse ;  /* 0x0000000791917220 */ /* 0x080fe20000410000 */
[----:B------:R-:W-:Y:S01]  /*1f890*/  FMUL.FTZ R160, R160, R7 ;  /* 0x00000007a0a07220 */ /* 0x000fe20000410000 */
[----:B------:R-:W-:Y:S01]  /*1f8a0*/  MOV R142, R34 ;  /* 0x00000022008e7202 */ /* 0x000fe20000000f00 */
[C---:B------:R-:W-:Y:S01]  /*1f8b0*/  HMMA.16816.F32.BF16 R156, R12.reuse, R22, R156 ;  /* 0x000000160c9c723c */ /* 0x040fe2000004189c */
[----:B------:R-:W-:Y:S01]  /*1f8c0*/  MOV R140, R33 ;  /* 0x00000021008c7202 */ /* 0x000fe20000000f00 */
[----:B------:R-:W-:Y:S01]  /*1f8d0*/  FMUL.FTZ R161, R161, R7 ;  /* 0x00000007a1a17220 */ /* 0x000fe20000410000 */
[----:B------:R-:W-:Y:S01]  /*1f8e0*/  LDSM.16.MT88.4 R32, [R223+0xa800] ;  /* 0x00a80000df20783b */ /* 0x000fe20000004200 */
[----:B---3--:R-:W-:Y:S01]  /*1f8f0*/  FFMA.FTZ R2, R92, R0, -R3 ;  /* 0x000000005c027223 */ /* 0x008fe20000010803 */
[----:B------:R-:W-:Y:S01]  /*1f900*/  MOV R92, R29 ;  /* 0x0000001d005c7202 */ /* 0x000fe20000000f00 */
[C---:B--2---:R-:W-:Y:S01]  /*1f910*/  HMMA.16816.F32.BF16 R136, R12.reuse, R8, R136 ;  /* 0x000000080c88723c */ /* 0x044fe20000041888 */
[----:B------:R-:W-:Y:S01]  /*1f920*/  MOV R143, R26 ;  /* 0x0000001a008f7202 */ /* 0x000fe20000000f00 */
[----:B------:R1:W2:Y:S01]  /*1f930*/  MUFU.EX2 R25, R2 ;  /* 0x0000000200197308 */ /* 0x0002a20000000800 */
[-C--:B------:R-:W-:Y:S01]  /*1f940*/  FMUL.FTZ R148, R148, R7.reuse ;  /* 0x0000000794947220 */ /* 0x080fe20000410000 */
[----:B------:R-:W-:Y:S01]  /*1f950*/  FMUL.FTZ R149, R149, R7 ;  /* 0x0000000795957220 */ /* 0x000fe20000410000 */
[----:B------:R-:W-:Y:S01]  /*1f960*/  LDSM.16.MT88.4 R48, [R223+0xb000] ;  /* 0x00b00000df30783b */ /* 0x000fe20000004200 */
[C---:B------:R-:W-:Y:S06]  /*1f970*/  HMMA.16816.F32.BF16 R144, R12.reuse, R10, R144 ;  /* 0x0000000a0c90723c */ /* 0x040fec0000041890 */
[----:B------:R-:W-:Y:S01]  /*1f980*/  HMMA.16816.F32.BF16 R148, R12, R20, R148 ;  /* 0x000000140c94723c */ /* 0x000fe20000041894 */
[----:B------:R-:W-:Y:S01]  /*1f990*/  F2FP.BF16.F32.PACK_AB R11, R92, R142 ;  /* 0x0000008e5c0b723e */ /* 0x000fe200000010ff */
[----:B------:R-:W-:Y:S01]  /*1f9a0*/  LDSM.16.MT88.4 R20, [R222+0xb000] ;  /* 0x00b00000de14783b */ /* 0x000fe20000004200 */
[----:B-1----:R-:W-:Y:S01]  /*1f9b0*/  FFMA.FTZ R2, R128, R0, -R5 ;  /* 0x0000000080027223 */ /* 0x002fe20000010805 */
[----:B------:R-:W-:-:S02]  /*1f9c0*/  MOV R128, R28 ;  /* 0x0000001c00807202 */ /* 0x000fc40000000f00 */
[----:B------:R-:W1:Y:S01]  /*1f9d0*/  LDSM.16.MT88.4 R28, [R224+0xa000] ;  /* 0x00a00000e01c783b */ /* 0x000e620000004200 */
[----:B------:R3:W-:Y:S01]  /*1f9e0*/  MUFU.EX2 R243, R2 ;  /* 0x0000000200f37308 */ /* 0x0007e20000000800 */
[----:B------:R-:W-:Y:S02]  /*1f9f0*/  F2FP.BF16.F32.PACK_AB R9, R128, R88 ;  /* 0x000000588009723e */ /* 0x000fe400000010ff */
[----:B--2---:R-:W-:Y:S01]  /*1fa00*/  MOV R141, R25 ;  /* 0x00000019008d7202 */ /* 0x004fe20000000f00 */
[-CC-:B---3--:R-:W-:Y:S02]  /*1fa10*/  FFMA.FTZ R2, R52, R0.reuse, -R5.reuse ;  /* 0x0000000034027223 */ /* 0x188fe40000010805 */
[----:B------:R-:W-:Y:S01]  /*1fa20*/  HMMA.16816.F32.BF16 R52, R12, R18, R152 ;  /* 0x000000120c34723c */ /* 0x000fe20000041898 */
[----:B------:R-:W2:Y:S01]  /*1fa30*/  LDSM.16.MT88.4 R16, [R224+0xa800] ;  /* 0x00a80000e010783b */ /* 0x000ea20000004200 */
[----:B------:R3:W4:Y:S02]  /*1fa40*/  MUFU.EX2 R242, R2 ;  /* 0x0000000200f27308 */ /* 0x0007240000000800 */
[----:B---3--:R-:W-:-:S02]  /*1fa50*/  FFMA.FTZ R2, R99, R0, -R5 ;  /* 0x0000000063027223 */ /* 0x008fc40000010805 */
[----:B-1----:R-:W-:Y:S01]  /*1fa60*/  HMMA.16816.F32.BF16 R164, R12, R28, R164 ;  /* 0x0000001c0ca4723c */ /* 0x002fe200000418a4 */
[----:B----4-:R-:W-:-:S03]  /*1fa70*/  F2FP.BF16.F32.PACK_AB R8, R242, R243 ;  /* 0x000000f3f208723e */ /* 0x010fc600000010ff */
[----:B------:R1:W-:Y:S01]  /*1fa80*/  MUFU.EX2 R240, R2 ;  /* 0x0000000200f07308 */ /* 0x0003e20000000800 */
[----:B------:R-:W-:Y:S02]  /*1fa90*/  MOV R99, R24 ;  /* 0x0000001800637202 */ /* 0x000fe40000000f00 */
[----:B------:R-:W3:Y:S01]  /*1faa0*/  LDSM.16.MT88.4 R24, [R222+0xa800] ;  /* 0x00a80000de18783b */ /* 0x000ee20000004200 */
[----:B------:R-:W-:Y:S07]  /*1fab0*/  HMMA.16816.F32.BF16 R160, R12, R30, R160 ;  /* 0x0000001e0ca0723c */ /* 0x000fee00000418a0 */
[----:B------:R-:W-:-:S02]  /*1fac0*/  F2FP.BF16.F32.PACK_AB R13, R94, R140 ;  /* 0x0000008c5e0d723e */ /* 0x000fc400000010ff */
[----:B------:R-:W-:Y:S01]  /*1fad0*/  F2FP.BF16.F32.PACK_AB R15, R86, R4 ;  /* 0x00000004560f723e */ /* 0x000fe200000010ff */
[----:B-1----:R-:W-:-:S04]  /*1fae0*/  FFMA.FTZ R2, R56, R0, -R5 ;  /* 0x0000000038027223 */ /* 0x002fc80000010805 */
[----:B------:R1:W4:Y:S02]  /*1faf0*/  MUFU.EX2 R235, R2 ;  /* 0x0000000200eb7308 */ /* 0x0003240000000800 */
[----:B-1----:R-:W-:Y:S01]  /*1fb00*/  FFMA.FTZ R2, R74, R0, -R3 ;  /* 0x000000004a027223 */ /* 0x002fe20000010803 */
[----:B----4-:R-:W-:-:S05]  /*1fb10*/  F2FP.BF16.F32.PACK_AB R10, R235, R240 ;  /* 0x000000f0eb0a723e */ /* 0x010fca00000010ff */
[----:B------:R1:W-:Y:S02]  /*1fb20*/  MUFU.EX2 R252, R2 ;  /* 0x0000000200fc7308 */ /* 0x0003e40000000800 */
[C---:B--2---:R-:W-:Y:S06]  /*1fb30*/  HMMA.16816.F32.BF16 R76, R8.reuse, R16, R164 ;  /* 0x00000010084c723c */ /* 0x044fec00000418a4 */
[----:B------:R-:W-:Y:S01]  /*1fb40*/  HMMA.16816.F32.BF16 R44, R8, R36, R44 ;  /* 0x00000024082c723c */ /* 0x000fe2000004182c */
[----:B------:R-:W-:Y:S02]  /*1fb50*/  MOV R167, R99 ;  /* 0x0000006300a77202 */ /* 0x000fe40000000f00 */
[----:B------:R-:W-:-:S02]  /*1fb60*/  MOV R99, R143 ;  /* 0x0000008f00637202 */ /* 0x000fc40000000f00 */
[----:B------:R-:W-:Y:S01]  /*1fb70*/  MOV R143, R61 ;  /* 0x0000003d008f7202 */ /* 0x000fe20000000f00 */
[C---:B------:R-:W-:Y:S01]  /*1fb80*/  HMMA.16816.F32.BF16 R52, R8.reuse, R38, R52 ;  /* 0x000000260834723c */ /* 0x040fe20000041834 */
[----:B-1----:R-:W-:Y:S01]  /*1fb90*/  FFMA.FTZ R2, R57, R0, -R3 ;  /* 0x0000000039027223 */ /* 0x002fe20000010803 */
[----:B------:R-:W1:Y:S01]  /*1fba0*/  LDSM.16.MT88.4 R36, [R224+0xb000] ;  /* 0x00b00000e024783b */ /* 0x000e620000004200 */
[----:B------:R-:W-:Y:S02]  /*1fbb0*/  MOV R166, R141 ;  /* 0x0000008d00a67202 */ /* 0x000fe40000000f00 */
[----:B------:R2:W-:Y:S01]  /*1fbc0*/  MUFU.EX2 R251, R2 ;  /* 0x0000000200fb7308 */ /* 0x0005e20000000800 */
[----:B------:R-:W-:Y:S01]  /*1fbd0*/  HMMA.16816.F32.BF16 R160, R8, R18, R160 ;  /* 0x0000001208a0723c */ /* 0x000fe200000418a0 */
[----:B------:R-:W4:Y:S01]  /*1fbe0*/  LDSM.16.MT88.4 R16, [R222+0xb800] ;  /* 0x00b80000de10783b */ /* 0x000f220000004200 */
[----:B------:R-:W-:-:S04]  /*1fbf0*/  MOV R141, R63 ;  /* 0x0000003f008d7202 */ /* 0x000fc80000000f00 */
[C---:B---3--:R-:W-:Y:S06]  /*1fc00*/  HMMA.16816.F32.BF16 R28, R8.reuse, R24, R136 ;  /* 0x00000018081c723c */ /* 0x048fec0000041888 */
[----:B------:R-:W-:Y:S01]  /*1fc10*/  HMMA.16816.F32.BF16 R24, R8, R26, R144 ;  /* 0x0000001a0818723c */ /* 0x000fe20000041890 */
[----:B--2---:R-:W-:Y:S01]  /*1fc20*/  FFMA.FTZ R2, R98, R0, -R3 ;  /* 0x0000000062027223 */ /* 0x004fe20000010803 */
[----:B------:R-:W-:-:S04]  /*1fc30*/  MOV R98, R142 ;  /* 0x0000008e00627202 */ /* 0x000fc80000000f00 */
[----:B------:R-:W-:Y:S01]  /*1fc40*/  HMMA.16816.F32.BF16 R72, R8, R32, R148 ;  /* 0x000000200848723c */ /* 0x000fe20000041894 */
[----:B------:R2:W-:Y:S02]  /*1fc50*/  MUFU.EX2 R249, R2 ;  /* 0x0000000200f97308 */ /* 0x0005e40000000800 */
[----:B--2---:R-:W-:Y:S01]  /*1fc60*/  FFMA.FTZ R2, R130, R0, -R5 ;  /* 0x0000000082027223 */ /* 0x004fe20000010805 */
[----:B------:R-:W-:-:S05]  /*1fc70*/  MOV R130, R127 ;  /* 0x0000007f00827202 */ /* 0x000fca0000000f00 */
[----:B------:R2:W-:Y:S02]  /*1fc80*/  MUFU.EX2 R215, R2 ;  /* 0x0000000200d77308 */ /* 0x0005e40000000800 */
[----:B--2---:R-:W-:-:S06]  /*1fc90*/  FFMA.FTZ R2, R60, R0, -R5 ;  /* 0x000000003c027223 */ /* 0x004fcc0000010805 */
[----:B------:R2:W3:Y:S02]  /*1fca0*/  MUFU.EX2 R232, R2 ;  /* 0x0000000200e87308 */ /* 0x0004e40000000800 */
[----:B--2---:R-:W-:Y:S01]  /*1fcb0*/  FFMA.FTZ R2, R131, R0, -R5 ;  /* 0x0000000083027223 */ /* 0x004fe20000010805 */
[----:B---3--:R-:W-:-:S05]  /*1fcc0*/  F2FP.BF16.F32.PACK_AB R12, R232, R215 ;  /* 0x000000d7e80c723e */ /* 0x008fca00000010ff */
[----:B------:R2:W-:Y:S02]  /*1fcd0*/  MUFU.EX2 R219, R2 ;  /* 0x0000000200db7308 */ /* 0x0005e40000000800 */
[----:B--2---:R-:W-:Y:S02]  /*1fce0*/  FFMA.FTZ R2, R64, R0, -R5 ;  /* 0x0000000040027223 */ /* 0x004fe40000010805 */
[----:B------:R-:W-:Y:S04]  /*1fcf0*/  HMMA.16816.F32.BF16 R64, R8, R34, R156 ;  /* 0x000000220840723c */ /* 0x000fe8000004189c */
[----:B------:R2:W3:Y:S03]  /*1fd00*/  MUFU.EX2 R234, R2 ;  /* 0x0000000200ea7308 */ /* 0x0004e60000000800 */
[----:B------:R-:W-:-:S02]  /*1fd10*/  F2FP.BF16.F32.PACK_AB R9, R90, R99 ;  /* 0x000000635a09723e */ /* 0x000fc400000010ff */
[----:B------:R-:W-:Y:S01]  /*1fd20*/  F2FP.BF16.F32.PACK_AB R11, R141, R124 ;  /* 0x0000007c8d0b723e */ /* 0x000fe200000010ff */
[----:B--2---:R-:W-:Y:S01]  /*1fd30*/  FFMA.FTZ R2, R62, R0, -R3 ;  /* 0x000000003e027223 */ /* 0x004fe20000010803 */
[----:B---3--:R-:W-:-:S03]  /*1fd40*/  F2FP.BF16.F32.PACK_AB R14, R234, R219 ;  /* 0x000000dbea0e723e */ /* 0x008fc600000010ff */
[----:B------:R2:W-:Y:S04]  /*1fd50*/  MUFU.EX2 R244, R2 ;  /* 0x0000000200f47308 */ /* 0x0005e80000000800 */
[C---:B-1----:R-:W-:Y:S06]  /*1fd60*/  HMMA.16816.F32.BF16 R60, R12.reuse, R38, R160 ;  /* 0x000000260c3c723c */ /* 0x042fec00000418a0 */
[----:B------:R-:W-:Y:S01]  /*1fd70*/  HMMA.16816.F32.BF16 R32, R12, R20, R28 ;  /* 0x000000140c20723c */ /* 0x000fe2000004181c */
[----:B------:R-:W-:Y:S01]  /*1fd80*/  MOV R162, R143 ;  /* 0x0000008f00a27202 */ /* 0x000fe20000000f00 */
[----:B------:R-:W1:Y:S01]  /*1fd90*/  LDSM.16.MT88.4 R28, [R225+0xb800] ;  /* 0x00b80000e11c783b */ /* 0x000e620000004200 */
[----:B------:R-:W-:-:S02]  /*1fda0*/  MOV R163, R71 ;  /* 0x0000004700a37202 */ /* 0x000fc40000000f00 */
[----:B------:R-:W-:Y:S01]  /*1fdb0*/  MOV R161, R141 ;  /* 0x0000008d00a17202 */ /* 0x000fe20000000f00 */
[----:B------:R-:W-:Y:S01]  /*1fdc0*/  HMMA.16816.F32.BF16 R24, R12, R22, R24 ;  /* 0x000000160c18723c */ /* 0x000fe20000041818 */
[----:B--2---:R-:W-:Y:S01]  /*1fdd0*/  FFMA.FTZ R2, R100, R0, -R3 ;  /* 0x0000000064027223 */ /* 0x004fe20000010803 */
[----:B------:R-:W-:-:S03]  /*1fde0*/  MOV R160, R124 ;  /* 0x0000007c00a07202 */ /* 0x000fc60000000f00 */
[----:B------:R2:W-:Y:S01]  /*1fdf0*/  MUFU.EX2 R165, R2 ;  /* 0x0000000200a57308 */ /* 0x0005e20000000800 */
[C---:B------:R-:W-:Y:S06]  /*1fe00*/  HMMA.16816.F32.BF16 R20, R12.reuse, R40, R44 ;  /* 0x000000280c14723c */ /* 0x040fec000004182c */
[C---:B------:R-:W-:Y:S01]  /*1fe10*/  HMMA.16816.F32.BF16 R40, R12.reuse, R42, R52 ;  /* 0x0000002a0c28723c */ /* 0x040fe20000041834 */
[----:B------:R-:W3:Y:S05]  /*1fe20*/  LDSM.16.MT88.4 R52, [R223+0xb800] ;  /* 0x00b80000df34783b */ /* 0x000eea0000004200 */
[----:B------:R-:W-:Y:S01]  /*1fe30*/  HMMA.16816.F32.BF16 R76, R12, R36, R76 ;  /* 0x000000240c4c723c */ /* 0x000fe2000004184c */
[----:B------:R-:W-:Y:S01]  /*1fe40*/  LDSM.16.MT88.4 R36, [R222+0xc000] ;  /* 0x00c00000de24783b */ /* 0x000fe20000004200 */
[----:B--2---:R-:W-:-:S04]  /*1fe50*/  FFMA.FTZ R2, R68, R0, -R3 ;  /* 0x0000000044027223 */ /* 0x004fc80000010803 */
[C---:B------:R-:W-:Y:S01]  /*1fe60*/  HMMA.16816.F32.BF16 R72, R12.reuse, R48, R72 ;  /* 0x000000300c48723c */ /* 0x040fe20000041848 */
[----:B------:R2:W-:Y:S05]  /*1fe70*/  MUFU.EX2 R164, R2 ;  /* 0x0000000200a47308 */ /* 0x0005ea0000000800 */
[----:B------:R-:W-:Y:S01]  /*1fe80*/  HMMA.16816.F32.BF16 R64, R12, R50, R64 ;  /* 0x000000320c40723c */ /* 0x000fe20000041840 */
[----:B------:R-:W5:Y:S06]  /*1fe90*/  LDSM.16.MT88.4 R48, [R224+0xb800] ;  /* 0x00b80000e030783b */ /* 0x000f6c0000004200 */
[----:B------:R-:W-:-:S02]  /*1fea0*/  F2FP.BF16.F32.PACK_AB R13, R163, R162 ;  /* 0x000000a2a30d723e */ /* 0x000fc400000010ff */
        /* <DEDUP_REMOVED lines=8> */
[----:B--2---:R-:W-:Y:S01]  /*1ff30*/  FFMA.FTZ R2, R80, R0, -R5 ;  /* 0x0000000050027223 */ /* 0x004fe20000010805 */
[----:B------:R-:W-:-:S05]  /*1ff40*/  MOV R80, R128 ;  /* 0x0000008000507202 */ /* 0x000fca0000000f00 */
[----:B------:R2:W4:Y:S02]  /*1ff50*/  MUFU.EX2 R152, R2 ;  /* 0x0000000200987308 */ /* 0x0005240000000800 */
[----:B--2---:R-:W-:Y:S01]  /*1ff60*/  FFMA.FTZ R2, R101, R0, -R3 ;  /* 0x0000000065027223 */ /* 0x004fe20000010803 */
[----:B----4-:R-:W-:-:S05]  /*1ff70*/  F2FP.BF16.F32.PACK_AB R10, R152, R153 ;  /* 0x00000099980a723e */ /* 0x010fca00000010ff */
[----:B------:R2:W-:Y:S02]  /*1ff80*/  MUFU.EX2 R159, R2 ;  /* 0x00000002009f7308 */ /* 0x0005e40000000800 */
[C---:B------:R-:W-:Y:S06]  /*1ff90*/  HMMA.16816.F32.BF16 R44, R8.reuse, R18, R24 ;  /* 0x00000012082c723c */ /* 0x040fec0000041818 */
[C---:B-1----:R-:W-:Y:S06]  /*1ffa0*/  HMMA.16816.F32.BF16 R24, R8.reuse, R28, R20 ;  /* 0x0000001c0818723c */ /* 0x042fec0000041814 */
[----:B------:R-:W-:Y:S01]  /*1ffb0*/  HMMA.16816.F32.BF16 R20, R8, R30, R40 ;  /* 0x0000001e0814723c */ /* 0x000fe20000041828 */
[----:B--2---:R-:W-:-:S04]  /*1ffc0*/  FFMA.FTZ R2, R69, R0, -R3 ;  /* 0x0000000045027223 */ /* 0x004fc80000010803 */
[----:B------:R1:W-:Y:S01]  /*1ffd0*/  MUFU.EX2 R158, R2 ;  /* 0x00000002009e7308 */ /* 0x0003e20000000800 */
[C---:B------:R-:W-:Y:S01]  /*1ffe0*/  HMMA.16816.F32.BF16 R68, R8.reuse, R16, R32 ;  /* 0x000000100844723c */ /* 0x040fe20000041820 */
[----:B------:R-:W2:Y:S04]  /*1fff0*/  LDSM.16.MT88.4 R16, [R225+0xc000] ;  /* 0x00c00000e110783b */ /* 0x000ea80000004200 */
[----:B------:R-:W4:Y:S01]  /*20000*/  LDSM.16.MT88.4 R32, [R223+0xc000] ;  /* 0x00c00000df20783b */ /* 0x000f220000004200 */
[C---:B---3--:R-:W-:Y:S06]  /*20010*/  HMMA.16816.F32.BF16 R72, R8.reuse, R52, R72 ;  /* 0x000000340848723c */ /* 0x048fec0000041848 */
[----:B------:R-:W-:Y:S01]  /*20020*/  HMMA.16816.F32.BF16 R40, R8, R54, R64 ;  /* 0x000000360828723c */ /* 0x000fe20000041840 */
[----:B-1----:R-:W-:-:S05]  /*20030*/  FFMA.FTZ R2, R104, R0, -R3 ;  /* 0x0000000068027223 */ /* 0x002fca0000010803 */
[C---:B-----5:R-:W-:Y:S01]  /*20040*/  HMMA.16816.F32.BF16 R76, R8.reuse, R48, R76 ;  /* 0x00000030084c723c */ /* 0x060fe2000004184c */
[----:B------:R1:W-:Y:S05]  /*20050*/  MUFU.EX2 R157, R2 ;  /* 0x00000002009d7308 */ /* 0x0003ea0000000800 */
[----:B------:R-:W-:Y:S01]  /*20060*/  HMMA.16816.F32.BF16 R60, R8, R50, R60 ;  /* 0x00000032083c723c */ /* 0x000fe2000004183c */
[----:B------:R-:W3:Y:S06]  /*20070*/  LDSM.16.MT88.4 R48, [R224+0xc000] ;  /* 0x00c00000e030783b */ /* 0x000eec0000004200 */
[----:B------:R-:W-:-:S02]  /*20080*/  F2FP.BF16.F32.PACK_AB R9, R251, R252 ;  /* 0x000000fcfb09723e */ /* 0x000fc400000010ff */
[----:B------:R-:W-:Y:S01]  /*20090*/  F2FP.BF16.F32.PACK_AB R11, R244, R249 ;  /* 0x000000f9f40b723e */ /* 0x000fe200000010ff */
[--C-:B-1----:R-:W-:Y:S01]  /*200a0*/  FFMA.FTZ R2, R168, R0, -R5.reuse ;  /* 0x00000000a8027223 */ /* 0x102fe20000010805 */
[----:B------:R-:W-:Y:S02]  /*200b0*/  MOV R168, R90 ;  /* 0x0000005a00a87202 */ /* 0x000fe40000000f00 */
[----:B------:R-:W-:Y:S01]  /*200c0*/  MOV R90, R125 ;  /* 0x0000007d005a7202 */ /* 0x000fe20000000f00 */
        /* <DEDUP_REMOVED lines=24> */
[C---:B----4-:R-:W-:Y:S06]  /*20250*/  HMMA.16816.F32.BF16 R72, R12.reuse, R32, R72 ;  /* 0x000000200c48723c */ /* 0x050fec0000041848 */
[----:B------:R-:W-:Y:S01]  /*20260*/  HMMA.16816.F32.BF16 R24, R12, R34, R40 ;  /* 0x000000220c18723c */ /* 0x000fe20000041828 */
[----:B-1----:R-:W-:-:S04]  /*20270*/  FFMA.FTZ R2, R85, R0, -R3 ;  /* 0x0000000055027223 */ /* 0x002fc80000010803 */
[----:B------:R1:W-:Y:S01]  /*20280*/  MUFU.EX2 R150, R2 ;  /* 0x0000000200967308 */ /* 0x0003e20000000800 */
[C---:B---3--:R-:W-:Y:S06]  /*20290*/  HMMA.16816.F32.BF16 R76, R12.reuse, R48, R76 ;  /* 0x000000300c4c723c */ /* 0x048fec000004184c */
        /* <DEDUP_REMOVED lines=116> */
[----:B------:R-:W-:Y:S01]  /*209e0*/  HMMA.16816.F32.BF16 R52, R12, R34, R36 ;  /* 0x000000220c34723c */ /* 0x000fe20000041824 */
[----:B--2---:R-:W-:Y:S01]  /*209f0*/  FFMA.FTZ R2, R169, R0, -R3 ;  /* 0x00000000a9027223 */ /* 0x004fe20000010803 */
[----:B------:R-:W2:Y:S01]  /*20a00*/  LDSM.16.MT88.4 R36, [R224+0xe800] ;  /* 0x00e80000e024783b */ /* 0x000ea20000004200 */
[----:B------:R-:W-:-:S02]  /*20a10*/  MOV R169, R90 ;  /* 0x0000005a00a97202 */ /* 0x000fc40000000f00 */
[----:B------:R5:W-:Y:S01]  /*20a20*/  MUFU.EX2 R114, R2 ;  /* 0x0000000200727308 */ /* 0x000be20000000800 */
[C---:B------:R-:W-:Y:S06]  /*20a30*/  HMMA.16816.F32.BF16 R64, R12.reuse, R40, R64 ;  /* 0x000000280c40723c */ /* 0x040fec0000041840 */
[C---:B------:R-:W-:Y:S01]  /*20a40*/  HMMA.16816.F32.BF16 R60, R12.reuse, R42, R48 ;  /* 0x0000002a0c3c723c */ /* 0x040fe20000041830 */
[----:B------:R-:W2:Y:S05]  /*20a50*/  LDSM.16.MT88.4 R48, [R223+0xe800] ;  /* 0x00e80000df30783b */ /* 0x000eaa0000004200 */
[----:B-1----:R-:W-:Y:S01]  /*20a60*/  HMMA.16816.F32.BF16 R76, R12, R16, R76 ;  /* 0x000000100c4c723c */ /* 0x002fe2000004184c */
[----:B-----5:R-:W-:-:S05]  /*20a70*/  FFMA.FTZ R2, R115, R0, -R3 ;  /* 0x0000000073027223 */ /* 0x020fca0000010803 */
[C---:B------:R-:W-:Y:S01]  /*20a80*/  HMMA.16816.F32.BF16 R40, R12.reuse, R18, R28 ;  /* 0x000000120c28723c */ /* 0x040fe2000004181c */
[----:B----4-:R-:W-:Y:S01]  /*20a90*/  F2FP.BF16.F32.PACK_AB R17, R124, R130 ;  /* 0x000000827c11723e */ /* 0x010fe200000010ff */
[----:B------:R1:W4:Y:S04]  /*20aa0*/  MUFU.EX2 R113, R2 ;  /* 0x0000000200717308 */ /* 0x0003280000000800 */
[----:B------:R-:W-:Y:S01]  /*20ab0*/  HMMA.16816.F32.BF16 R72, R12, R32, R72 ;  /* 0x000000200c48723c */ /* 0x000fe20000041848 */
[----:B------:R-:W-:Y:S01]  /*20ac0*/  LDSM.16.MT88.4 R12, [R225+0xf000] ;  /* 0x00f00000e10c783b */ /* 0x000fe20000004200 */
        /* <DEDUP_REMOVED lines=105> */
[----:B------:R-:W-:Y:S01]  /*21160*/  MOV R173, R172 ;  /* 0x000000ac00ad7202 */ /* 0x000fe20000000f00 */
[----:B------:R-:W-:Y:S01]  /*21170*/  FFMA.FTZ R6, R169, R7, R241 ;  /* 0x00000007a9067223 */ /* 0x000fe200000100f1 */
[----:B------:R-:W-:Y:S01]  /*21180*/  MOV R172, R4 ;  /* 0x0000000400ac7202 */ /* 0x000fe20000000f00 */
[-C--:B------:R-:W-:Y:S01]  /*21190*/  FFMA.FTZ R4, R200, R0.reuse, -R3 ;  /* 0x00000000c8047223 */ /* 0x080fe20000010803 */
[----:B------:R-:W-:Y:S01]  /*211a0*/  FADD.FTZ R7, R250, R2 ;  /* 0x00000002fa077221 */ /* 0x000fe20000010000 */
[----:B------:R-:W-:Y:S01]  /*211b0*/  MOV R169, R175 ;  /* 0x000000af00a97202 */ /* 0x000fe20000000f00 */
[----:B------:R-:W-:Y:S01]  /*211c0*/  FFMA.FTZ R2, R202, R0, -R5 ;  /* 0x00000000ca027223 */ /* 0x000fe20000010805 */
[----:B------:R-:W-:Y:S01]  /*211d0*/  MOV R175, R83 ;  /* 0x0000005300af7202 */ /* 0x000fe20000000f00 */
[----:B------:R-:W-:Y:S01]  /*211e0*/  FADD.FTZ R6, R245, R6 ;  /* 0x00000006f5067221 */ /* 0x000fe20000010000 */
[----:B------:R1:W-:Y:S01]  /*211f0*/  MUFU.EX2 R83, R4 ;  /* 0x0000000400537308 */ /* 0x0003e20000000800 */
[----:B------:R-:W-:Y:S01]  /*21200*/  HMMA.16816.F32.BF16 R32, R8, R26, R28 ;  /* 0x0000001a0820723c */ /* 0x000fe2000004181c */
[----:B------:R-:W2:Y:S01]  /*21210*/  LDSM.16.MT88.4 R24, [R225+0x10800] ;  /* 0x01080000e118783b */ /* 0x000ea20000004200 */
[----:B------:R-:W-:-:S04]  /*21220*/  FADD.FTZ R6, R247, R6 ;  /* 0x00000006f7067221 */ /* 0x000fc80000010000 */
[----:B------:R-:W-:Y:S01]  /*21230*/  FADD.FTZ R6, R246, R6 ;  /* 0x00000006f6067221 */ /* 0x000fe20000010000 */
[----:B------:R-:W-:Y:S03]  /*21240*/  HMMA.16816.F32.BF16 R48, R8, R40, R48 ;  /* 0x000000280830723c */ /* 0x000fe60000041830 */
[----:B------:R-:W-:-:S03]  /*21250*/  FADD.FTZ R6, R243, R6 ;  /* 0x00000006f3067221 */ /* 0x000fc60000010000 */
[C---:B------:R-:W-:Y:S01]  /*21260*/  HMMA.16816.F32.BF16 R44, R8.reuse, R42, R44 ;  /* 0x0000002a082c723c */ /* 0x040fe2000004182c */
[----:B-1----:R-:W-:Y:S01]  /*21270*/  FADD.FTZ R4, R174, R7 ;  /* 0x00000007ae047221 */ /* 0x002fe20000010000 */
[----:B------:R-:W-:Y:S02]  /*21280*/  MOV R174, R82 ;  /* 0x0000005200ae7202 */ /* 0x000fe40000000f00 */
[----:B------:R1:W-:Y:S01]  /*21290*/  MUFU.EX2 R82, R2 ;  /* 0x0000000200527308 */ /* 0x0003e20000000800 */
[----:B------:R-:W-:Y:S01]  /*212a0*/  FADD.FTZ R4, R173, R4 ;  /* 0x00000004ad047221 */ /* 0x000fe20000010000 */
[----:B------:R-:W-:Y:S01]  /*212b0*/  MOV R173, R81 ;  /* 0x0000005100ad7202 */ /* 0x000fe20000000f00 */
[C---:B---3--:R-:W-:Y:S06]  /*212c0*/  HMMA.16816.F32.BF16 R40, R8.reuse, R12, R76 ;  /* 0x0000000c0828723c */ /* 0x048fec000004184c */
[----:B------:R-:W-:Y:S01]  /*212d0*/  HMMA.16816.F32.BF16 R28, R8, R14, R16 ;  /* 0x0000000e081c723c */ /* 0x000fe20000041810 */
[----:B------:R-:W3:Y:S04]  /*212e0*/  LDSM.16.MT88.4 R12, [R223+0x10800] ;  /* 0x01080000df0c783b */ /* 0x000ee80000004200 */
[----:B------:R-:W5:Y:S02]  /*212f0*/  LDSM.16.MT88.4 R16, [R224+0x10800] ;  /* 0x01080000e010783b */ /* 0x000f640000004200 */
        /* <DEDUP_REMOVED lines=75> */
[----:B-----5:R-:W-:Y:S01]  /*217b0*/  HMMA.16816.F32.BF16 R40, R8, R16, R40 ;  /* 0x000000100828723c */ /* 0x020fe20000041828 */
[----:B------:R2:W3:Y:S01]  /*217c0*/  MUFU.EX2 R65, R4 ;  /* 0x0000000400417308 */ /* 0x0004e20000000800 */
[----:B------:R-:W-:Y:S01]  /*217d0*/  FADD.FTZ R2, R159, R2 ;  /* 0x000000029f027221 */ /* 0x000fe20000010000 */
[----:B------:R-:W-:-:S03]  /*217e0*/  FADD.FTZ R6, R134, R6 ;  /* 0x0000000686067221 */ /* 0x000fc60000010000 */
[----:B------:R-:W-:Y:S01]  /*217f0*/  HMMA.16816.F32.BF16 R28, R8, R18, R28 ;  /* 0x00000012081c723c */ /* 0x000fe2000004181c */
[----:B------:R-:W-:Y:S01]  /*21800*/  FADD.FTZ R6, R133, R6 ;  /* 0x0000000685067221 */ /* 0x000fe20000010000 */
[----:B------:R-:W5:Y:S03]  /*21810*/  LDSM.16.MT88.4 R16, [R223+0x11000] ;  /* 0x01100000df10783b */ /* 0x000f660000004200 */
[----:B------:R-:W-:Y:S02]  /*21820*/  FADD.FTZ R6, R127, R6 ;  /* 0x000000067f067221 */ /* 0x000fe40000010000 */
        /* <DEDUP_REMOVED lines=14> */
[----:B------:R-:W-:Y:S02]  /*21910*/  LDSM.16.MT88.4 R156, [R223+0x11800] ;  /* 0x01180000df9c783b */ /* 0x000fe40000004200 */
[C---:B-1----:R-:W-:Y:S06]  /*21920*/  HMMA.16816.F32.BF16 R136, R8.reuse, R24, R68 ;  /* 0x000000180888723c */ /* 0x042fec0000041844 */
[C---:B------:R-:W-:Y:S06]  /*21930*/  HMMA.16816.F32.BF16 R24, R8.reuse, R26, R60 ;  /* 0x0000001a0818723c */ /* 0x040fec000004183c */
        /* <DEDUP_REMOVED lines=8> */
[----:B------:R-:W-:Y:S01]  /*219c0*/  LDSM.16.MT88.4 R152, [R225+0x11800] ;  /* 0x01180000e198783b */ /* 0x000fe20000004200 */
[----:B------:R-:W-:Y:S01]  /*219d0*/  FADD.FTZ R2, R150, R2 ;  /* 0x0000000296027221 */ /* 0x000fe20000010000 */
[----:B------:R-:W-:Y:S01]  /*219e0*/  FADD.FTZ R4, R125, R4 ;  /* 0x000000047d047221 */ /* 0x000fe20000010000 */
[C---:B-----5:R-:W-:Y:S01]  /*219f0*/  HMMA.16816.F32.BF16 R148, R8.reuse, R16, R36 ;  /* 0x000000100894723c */ /* 0x060fe20000041824 */
[----:B---3--:R-:W-:Y:S01]  /*21a00*/  F2FP.BF16.F32.PACK_AB R161, R54, R55 ;  /* 0x0000003736a1723e */ /* 0x008fe200000010ff */
[----:B------:R-:W-:Y:S01]  /*21a10*/  FADD.FTZ R2, R142, R2 ;  /* 0x000000028e027221 */ /* 0x000fe20000010000 */
[----:B------:R-:W-:Y:S01]  /*21a20*/  FADD.FTZ R4, R121, R4 ;  /* 0x0000000479047221 */ /* 0x000fe20000010000 */
[----:B------:R-:W2:Y:S02]  /*21a30*/  MUFU.EX2 R3, R3 ;  /* 0x0000000300037308 */ /* 0x000ea40000000800 */
        /* <DEDUP_REMOVED lines=14> */
[----:B--2---:R-:W-:-:S02]  /*21b20*/  F2FP.BF16.F32.PACK_AB R163, R3, R53 ;  /* 0x0000003503a3723e */ /* 0x004fc400000010ff */
[----:B------:R-:W-:Y:S01]  /*21b30*/  FADD.FTZ R2, R144, R2 ;  /* 0x0000000290027221 */ /* 0x000fe20000010000 */
[----:B------:R-:W-:Y:S01]  /*21b40*/  FADD.FTZ R4, R107, R4 ;  /* 0x000000046b047221 */ /* 0x000fe20000010000 */
[----:B------:R-:W2:Y:S01]  /*21b50*/  LDSM.16.MT88.4 R144, [R222+0x11800] ;  /* 0x01180000de90783b */ /* 0x000ea20000004200 */
[----:B------:R-:W-:Y:S01]  /*21b60*/  HMMA.16816.F32.BF16 R40, R8, R12, R40 ;  /* 0x0000000c0828723c */ /* 0x000fe20000041828 */
[----:B------:R-:W-:Y:S01]  /*21b70*/  FADD.FTZ R2, R132, R2 ;  /* 0x0000000284027221 */ /* 0x000fe20000010000 */
[----:B------:R-:W-:-:S03]  /*21b80*/  FADD.FTZ R4, R106, R4 ;  /* 0x000000046a047221 */ /* 0x000fc60000010000 */
[----:B------:R-:W-:Y:S01]  /*21b90*/  FADD.FTZ R2, R131, R2 ;  /* 0x0000000283027221 */ /* 0x000fe20000010000 */
[----:B------:R-:W-:Y:S01]  /*21ba0*/  FADD.FTZ R4, R105, R4 ;  /* 0x0000000469047221 */ /* 0x000fe20000010000 */
[----:B------:R-:W-:Y:S01]  /*21bb0*/  HMMA.16816.F32.BF16 R28, R8, R14, R28 ;  /* 0x0000000e081c723c */ /* 0x000fe2000004181c */
[----:B-1----:R-:W-:Y:S01]  /*21bc0*/  FFMA.FTZ R6, R208, R0, -R5 ;  /* 0x00000000d0067223 */ /* 0x002fe20000010805 */
[----:B------:R-:W-:-:S03]  /*21bd0*/  FADD.FTZ R2, R130, R2 ;  /* 0x0000000282027221 */ /* 0x000fc60000010000 */
        /* <DEDUP_REMOVED lines=66> */
.L_x_4126:
[----:B------:R-:W-:Y:S05]  /*22000*/  @!P3 BRA `(.L_x_4135) ;  /* 0x000000640088b947 */ /* 0x000fea0003800000 */
[C---:B------:R-:W-:Y:S01]  /*22010*/  SHF.L.U64.HI R237, R236.reuse, 0x5, R237 ;  /* 0x00000005eced7819 */ /* 0x040fe200000102ed */
[----:B------:R-:W-:Y:S01]  /*22020*/  IMAD.SHL.U32 R236, R236, 0x20, RZ ;  /* 0x00000020ecec7824 */ /* 0x000fe200078e00ff */
[C---:B------:R-:W-:Y:S01]  /*22030*/  SHF.L.U64.HI R235, R58.reuse, 0x5, R59 ;  /* 0x000000053aeb7819 */ /* 0x040fe2000001023b */
[----:B------:R-:W-:Y:S01]  /*22040*/  IMAD.SHL.U32 R234, R58, 0x20, RZ ;  /* 0x000000203aea7824 */ /* 0x000fe200078e00ff */
[----:B------:R-:W-:Y:S01]  /*22050*/  MOV R132, R37 ;  /* 0x0000002500847202 */ /* 0x000fe20000000f00 */
[----:B------:R-:W-:Y:S02]  /*22060*/  IMAD.MOV.U32 R133, RZ, RZ, R38 ;  /* 0x000000ffff857224 */ /* 0x000fe400078e0026 */
.L_x_4144:
[----:B-123--:R-:W1:Y:S01]  /*22070*/  LDC.64 R2, c[0x0][0x208] ;  /* 0x00008200ff027b82 */ /* 0x00ee620000000a00 */
[----:B------:R-:W2:Y:S01]  /*22080*/  LDL.LU R240, [R1] ;  /* 0x0000000001f07983 */ /* 0x000ea20000300800 */
        /* <DEDUP_REMOVED lines=8> */
[----:B------:R2:W-:Y:S03]  /*22110*/  STL [R1], R240 ;  /* 0x000000f001007387 */ /* 0x0005e60000100800 */
[----:B-1-3--:R-:W-:Y:S05]  /*22120*/  @!P0 BRA `(.L_x_4137) ;  /* 0x00000004001c8947 */ /* 0x00afea0003800000 */
        /* <DEDUP_REMOVED lines=67> */
[----:B------:R-:W-:Y:S04]  /*22560*/  IMAD R0, R8, R6, R0 ;  /* 0x0000000608007224 */ /* 0x000fe800078e0200 */
[----:B------:R-:W-:Y:S02]  /*22570*/  IMAD.IADD R5, R5, 0x1, R0 ;  /* 0x0000000105057824 */ /* 0x000fe400078e0200 */
[----:B------:R-:W-:Y:S01]  /*22580*/  IMAD.MOV.U32 R0, RZ, RZ, R4 ;  /* 0x000000ffff007224 */ /* 0x000fe200078e0004 */
[----:B------:R-:W-:Y:S05]  /*22590*/  BRA `(.L_x_4138) ;  /* 0x0000000000187947 */ /* 0x000fea0003800000 */
.L_x_4137:
[----:B------:R-:W-:Y:S02]  /*225a0*/  R2UR UR4, R2 ;  /* 0x00000000020472ca */ /* 0x000fe400000e0000 */
[----:B------:R-:W-:Y:S11]  /*225b0*/  R2UR UR5, R3 ;  /* 0x00000000030572ca */ /* 0x000ff600000e0000 */
[----:B------:R-:W-:Y:S02]  /*225c0*/  @!UPT UIADD3 URZ, URZ, URZ, URZ ;  /* 0x0000003f3f3ff290 */ /* 0x000fe4000fffe03f */
[----:B------:R-:W3:Y:S02]  /*225d0*/  LD.E R0, desc[UR4][R14.64+0x40] ;  /* 0x000040040e007980 */ /* 0x000ee4000c101900 */
[----:B---3--:R-:W-:Y:S05]  /*225e0*/  IMAD.U32 R0, R0, -0x100, RZ ;  /* 0xffffff0000007824 */ /* 0x008fea00078e00ff */
[----:B------:R-:W-:Y:S02]  /*225f0*/  SHF.R.S32.HI R5, RZ, 0x1f, R0 ;  /* 0x0000001fff057819 */ /* 0x000fe40000011400 */
.L_x_4138:
[----:B------:R-:W-:Y:S05]  /*22600*/  BSYNC B0 ;  /* 0x0000000000007941 */ /* 0x000fea0003800000 */
.L_x_4136:
[----:B------:R-:W3:Y:S01]  /*22610*/  LDL.LU R9, [R1+0x14] ;  /* 0x0000140001097983 */ /* 0x000ee20000300800 */
[C---:B------:R-:W-:Y:S01]  /*22620*/  R2UR UR10, R2.reuse ;  /* 0x00000000020a72ca */ /* 0x040fe200000e0000 */
[----:B------:R-:W1:Y:S01]  /*22630*/  LDC.64 R134, c[0x0][0x198] ;  /* 0x00006600ff867b82 */ /* 0x000e620000000a00 */
[C---:B------:R-:W-:Y:S01]  /*22640*/  R2UR UR11, R3.reuse ;  /* 0x00000000030b72ca */ /* 0x040fe200000e0000 */
[----:B------:R-:W4:Y:S01]  /*22650*/  LDL.LU R8, [R1+0x18] ;  /* 0x0000180001087983 */ /* 0x000f220000300800 */
[C---:B------:R-:W-:Y:S01]  /*22660*/  R2UR UR12, R2.reuse ;  /* 0x00000000020c72ca */ /* 0x040fe200000e0000 */
[----:B------:R-:W-:Y:S01]  /*22670*/  BSSY B1, `(.L_x_4139) ;  /* 0x00002af000017945 */ /* 0x000fe20003800000 */
        /* <DEDUP_REMOVED lines=8> */
[----:B------:R-:W-:Y:S02]  /*22700*/  IADD3 R216, R221, 0x2800, RZ ;  /* 0x00002800ddd87810 */ /* 0x000fe40007ffe0ff */
[C---:B----4-:R-:W-:Y:S04]  /*22710*/  LEA R8, P0, R0.reuse, R8, 0x1 ;  /* 0x0000000800087211 */ /* 0x050fe800078008ff */
[----:B---3--:R-:W-:Y:S01]  /*22720*/  LEA.HI.X R9, R0, R9, R5, 0x1, P0 ;  /* 0x0000000900097211 */ /* 0x008fe200000f0c05 */
        /* <DEDUP_REMOVED lines=14> */
[----:B------:R5:W-:Y:S03]  /*22810*/  LDGSTS.E.BYPASS.LTC128B.128 [R233+0xb000], desc[UR4][R4.64] ;  /* 0x0b00000004e97fae */ /* 0x000be6000b901d44 */
[-C--:B------:R-:W-:Y:S02]  /*22820*/  IADD3.X R15, R11, R237.reuse, RZ, P0, !PT ;  /* 0x000000ed0b0f7210 */ /* 0x080fe400007fe4ff */
[-C--:B------:R-:W-:Y:S03]  /*22830*/  IADD3 R12, P0, R14, R236.reuse, RZ ;  /* 0x000000ec0e0c7210 */ /* 0x080fe60007f1e0ff */
[----:B------:R2:W-:Y:S01]  /*22840*/  STL [R1+0x14], R9 ;  /* 0x0000140901007387 */ /* 0x0005e20000100800 */
[-C--:B------:R-:W-:Y:S02]  /*22850*/  IADD3.X R13, R15, R237.reuse, RZ, P0, !PT ;  /* 0x000000ed0f0d7210 */ /* 0x080fe400007fe4ff */
[-C--:B---3--:R-:W-:Y:S01]  /*22860*/  IADD3 R8, P0, R12, R236.reuse, RZ ;  /* 0x000000ec0c087210 */ /* 0x088fe20007f1e0ff */
[----:B------:R-:W-:Y:S08]  /*22870*/  LDGSTS.E.BYPASS.LTC128B.128 [R233+0xb800], desc[UR10][R10.64] ;  /* 0x0b8000000ae97fae */ /* 0x000ff0000b901d4a */
[----:B------:R-:W-:Y:S08]  /*22880*/  LDGSTS.E.BYPASS.LTC128B.128 [R233+0xc000], desc[UR12][R14.64] ;  /* 0x0c0000000ee97fae */ /* 0x000ff0000b901d4c */
[----:B------:R3:W-:Y:S01]  /*22890*/  LDGSTS.E.BYPASS.LTC128B.128 [R233+0xc800], desc[UR4][R12.64] ;  /* 0x0c8000000ce97fae */ /* 0x0007e2000b901d44 */
[-C--:B--2---:R-:W-:Y:S02]  /*228a0*/  IADD3.X R9, R13, R237.reuse, RZ, P0, !PT ;  /* 0x000000ed0d097210 */ /* 0x084fe400007fe4ff */
[-C--:B----4-:R-:W-:Y:S05]  /*228b0*/  IADD3 R6, P0, R8, R236.reuse, RZ ;  /* 0x000000ec08067210 */ /* 0x090fea0007f1e0ff */
[----:B------:R2:W-:Y:S01]  /*228c0*/  LDGSTS.E.BYPASS.LTC128B.128 [R233+0xd000], desc[UR10][R8.64] ;  /* 0x0d00000008e97fae */ /* 0x0005e2000b901d4a */
[-C--:B------:R-:W-:Y:S02]  /*228d0*/  IADD3.X R7, R9, R237.reuse, RZ, P0, !PT ;  /* 0x000000ed09077210 */ /* 0x080fe400007fe4ff */
[-C--:B-----5:R-:W-:Y:S04]  /*228e0*/  IADD3 R4, P0, R6, R236.reuse, RZ ;  /* 0x000000ec06047210 */ /* 0x0a0fe80007f1e0ff */
[-C--:B------:R-:W-:Y:S01]  /*228f0*/  IADD3.X R5, R7, R237.reuse, RZ, P0, !PT ;  /* 0x000000ed07057210 */ /* 0x080fe200007fe4ff */
[----:B------:R4:W-:Y:S08]  /*22900*/  LDGSTS.E.BYPASS.LTC128B.128 [R233+0xd800], desc[UR12][R6.64] ;  /* 0x0d80000006e97fae */ /* 0x0009f0000b901d4c */
[----:B------:R5:W-:Y:S01]  /*22910*/  LDGSTS.E.BYPASS.LTC128B.128 [R233+0xe000], desc[UR4][R4.64] ;  /* 0x0e00000004e97fae */ /* 0x000be2000b901d44 */
[-C--:B---3--:R-:W-:Y:S04]  /*22920*/  IADD3 R12, P0, R4, R236.reuse, RZ ;  /* 0x000000ec040c7210 */ /* 0x088fe80007f1e0ff */
[-C--:B------:R-:W-:Y:S02]  /*22930*/  IADD3.X R13, R5, R237.reuse, RZ, P0, !PT ;  /* 0x000000ed050d7210 */ /* 0x080fe400007fe4ff */
[-C--:B------:R-:W-:Y:S03]  /*22940*/  IADD3 R14, P0, R12, R236.reuse, RZ ;  /* 0x000000ec0c0e7210 */ /* 0x080fe60007f1e0ff */
[----:B------:R3:W-:Y:S01]  /*22950*/  LDGSTS.E.BYPASS.LTC128B.128 [R233+0xe800], desc[UR10][R12.64] ;  /* 0x0e8000000ce97fae */ /* 0x0007e2000b901d4a */
[-C--:B------:R-:W-:Y:S02]  /*22960*/  IADD3.X R15, R13, R237.reuse, RZ, P0, !PT ;  /* 0x000000ed0d0f7210 */ /* 0x080fe400007fe4ff */
[-C--:B------:R-:W-:Y:S04]  /*22970*/  IADD3 R10, P0, R14, R236.reuse, RZ ;  /* 0x000000ec0e0a7210 */ /* 0x080fe80007f1e0ff */
[-C--:B------:R-:W-:Y:S01]  /*22980*/  IADD3.X R11, R15, R237.reuse, RZ, P0, !PT ;  /* 0x000000ed0f0b7210 */ /* 0x080fe200007fe4ff */
[----:B------:R-:W-:Y:S01]  /*22990*/  LDGSTS.E.BYPASS.LTC128B.128 [R233+0xf000], desc[UR4][R14.64] ;  /* 0x0f0000000ee97fae */ /* 0x000fe2000b901d44 */
[-C--:B--2---:R-:W-:Y:S04]  /*229a0*/  IADD3 R8, P0, R10, R236.reuse, RZ ;  /* 0x000000ec0a087210 */ /* 0x084fe80007f1e0ff */
[-C--:B------:R-:W-:Y:S02]  /*229b0*/  IADD3.X R9, R11, R237.reuse, RZ, P0, !PT ;  /* 0x000000ed0b097210 */ /* 0x080fe400007fe4ff */
[-C--:B----4-:R-:W-:Y:S01]  /*229c0*/  IADD3 R6, P0, R8, R236.reuse, RZ ;  /* 0x000000ec08067210 */ /* 0x090fe20007f1e0ff */
[----:B------:R-:W-:Y:S03]  /*229d0*/  LDGSTS.E.BYPASS.LTC128B.128 [R233+0xf800], desc[UR16][R10.64] ;  /* 0x0f8000000ae97fae */ /* 0x000fe6000b901d50 */
[-C--:B------:R-:W-:Y:S02]  /*229e0*/  IADD3.X R7, R9, R237.reuse, RZ, P0, !PT ;  /* 0x000000ed09077210 */ /* 0x080fe400007fe4ff */
[-C--:B-----5:R-:W-:Y:S03]  /*229f0*/  IADD3 R4, P0, R6, R236.reuse, RZ ;  /* 0x000000ec06047210 */ /* 0x0a0fe60007f1e0ff */
[----:B------:R2:W-:Y:S01]  /*22a00*/  LDGSTS.E.BYPASS.LTC128B.128 [R233+0x10000], desc[UR14][R8.64] ;  /* 0x1000000008e97fae */ /* 0x0005e2000b901d4e */
[-C--:B------:R-:W-:Y:S02]  /*22a10*/  IADD3.X R5, R7, R237.reuse, RZ, P0, !PT ;  /* 0x000000ed07057210 */ /* 0x080fe400007fe4ff */
[----:B---3--:R-:W-:Y:S04]  /*22a20*/  IADD3 R12, P0, R4, R236, RZ ;  /* 0x000000ec040c7210 */ /* 0x008fe80007f1e0ff */
[----:B------:R-:W-:Y:S01]  /*22a30*/  IADD3.X R13, R5, R237, RZ, P0, !PT ;  /* 0x000000ed050d7210 */ /* 0x000fe200007fe4ff */
[----:B------:R-:W-:Y:S08]  /*22a40*/  LDGSTS.E.BYPASS.LTC128B.128 [R233+0x10800], desc[UR12][R6.64] ;  /* 0x1080000006e97fae */ /* 0x000ff0000b901d4c */
[----:B------:R3:W-:Y:S08]  /*22a50*/  LDGSTS.E.BYPASS.LTC128B.128 [R233+0x11000], desc[UR10][R4.64] ;  /* 0x1100000004e97fae */ /* 0x0007f0000b901d4a */
[----:B------:R4:W-:Y:S08]  /*22a60*/  LDGSTS.E.BYPASS.LTC128B.128 [R233+0x11800], desc[UR4][R12.64] ;  /* 0x118000000ce97fae */ /* 0x0009f0000b901d44 */
[----:B------:R-:W-:Y:S08]  /*22a70*/  LDSM.16.M88.4 R128, [R227] ;  /* 0x00000000e380783b */ /* 0x000ff00000000200 */
[----:B--2---:R-:W3:Y:S08]  /*22a80*/  LDSM.16.M88.4 R8, [R220+0x2000] ;  /* 0x00200000dc08783b */ /* 0x004ef00000000200 */
[----:B------:R-:W4:Y:S08]  /*22a90*/  LDSM.16.M88.4 R16, [R220+0x2800] ;  /* 0x00280000dc10783b */ /* 0x000f300000000200 */
[----:B------:R-:W2:Y:S08]  /*22aa0*/  LDSM.16.M88.4 R24, [R220+0x3000] ;  /* 0x00300000dc18783b */ /* 0x000eb00000000200 */
[----:B------:R-:W5:Y:S08]  /*22ab0*/  LDSM.16.M88.4 R32, [R220+0x3800] ;  /* 0x00380000dc20783b */ /* 0x000f700000000200 */
[----:B------:R-:W1:Y:S01]  /*22ac0*/  LDSM.16.M88.4 R40, [R220+0x4000] ;  /* 0x00400000dc28783b */ /* 0x000e620000000200 */
[C---:B---3--:R-:W-:Y:S07]  /*22ad0*/  HMMA.16816.F32.BF16 R4, R128.reuse, R8, RZ ;  /* 0x000000088004723c */ /* 0x048fee00000418ff */
[----:B------:R-:W3:Y:S01]  /*22ae0*/  LDSM.16.M88.4 R48, [R220+0x4800] ;  /* 0x00480000dc30783b */ /* 0x000ee20000000200 */
[C---:B------:R-:W-:Y:S07]  /*22af0*/  HMMA.16816.F32.BF16 R8, R128.reuse, R10, RZ ;  /* 0x0000000a8008723c */ /* 0x040fee00000418ff */
[----:B------:R-:W3:Y:S01]  /*22b00*/  LDSM.16.M88.4 R56, [R220+0x5000] ;  /* 0x00500000dc38783b */ /* 0x000ee20000000200 */
[C---:B----4-:R-:W-:Y:S07]  /*22b10*/  HMMA.16816.F32.BF16 R12, R128.reuse, R16, RZ ;  /* 0x00000010800c723c */ /* 0x050fee00000418ff */
[----:B------:R-:W4:Y:S01]  /*22b20*/  LDSM.16.M88.4 R64, [R220+0x5800] ;  /* 0x00580000dc40783b */ /* 0x000f220000000200 */
[C---:B------:R-:W-:Y:S06]  /*22b30*/  HMMA.16816.F32.BF16 R16, R128.reuse, R18, RZ ;  /* 0x000000128010723c */ /* 0x040fec00000418ff */
[C---:B--2---:R-:W-:Y:S01]  /*22b40*/  HMMA.16816.F32.BF16 R20, R128.reuse, R24, RZ ;  /* 0x000000188014723c */ /* 0x044fe200000418ff */
[----:B------:R-:W2:Y:S05]  /*22b50*/  LDSM.16.M88.4 R72, [R220+0x6000] ;  /* 0x00600000dc48783b */ /* 0x000eaa0000000200 */
[C---:B------:R-:W-:Y:S03]  /*22b60*/  HMMA.16816.F32.BF16 R24, R128.reuse, R26, RZ ;  /* 0x0000001a8018723c */ /* 0x040fe600000418ff */
[----:B------:R-:W2:Y:S03]  /*22b70*/  LDSM.16.M88.4 R80, [R220+0x6800] ;  /* 0x00680000dc50783b */ /* 0x000ea60000000200 */
[C---:B-----5:R-:W-:Y:S05]  /*22b80*/  HMMA.16816.F32.BF16 R28, R128.reuse, R32, RZ ;  /* 0x00000020801c723c */ /* 0x060fea00000418ff */
[----:B------:R-:W5:Y:S01]  /*22b90*/  LDSM.16.M88.4 R88, [R220+0x7000] ;  /* 0x00700000dc58783b */ /* 0x000f620000000200 */
[C---:B------:R-:W-:Y:S06]  /*22ba0*/  HMMA.16816.F32.BF16 R32, R128.reuse, R34, RZ ;  /* 0x000000228020723c */ /* 0x040fec00000418ff */
[C---:B-1----:R-:W-:Y:S01]  /*22bb0*/  HMMA.16816.F32.BF16 R36, R128.reuse, R40, RZ ;  /* 0x000000288024723c */ /* 0x042fe200000418ff */
[----:B------:R-:W1:Y:S05]  /*22bc0*/  LDSM.16.M88.4 R96, [R220+0x7800] ;  /* 0x00780000dc60783b */ /* 0x000e6a0000000200 */
[C---:B------:R-:W-:Y:S03]  /*22bd0*/  HMMA.16816.F32.BF16 R40, R128.reuse, R42, RZ ;  /* 0x0000002a8028723c */ /* 0x040fe600000418ff */
[----:B------:R-:W1:Y:S03]  /*22be0*/  LDSM.16.M88.4 R104, [R220+0x8000] ;  /* 0x00800000dc68783b */ /* 0x000e660000000200 */
[C---:B---3--:R-:W-:Y:S05]  /*22bf0*/  HMMA.16816.F32.BF16 R44, R128.reuse, R48, RZ ;  /* 0x00000030802c723c */ /* 0x048fea00000418ff */
[----:B------:R-:W3:Y:S01]  /*22c00*/  LDSM.16.M88.4 R112, [R220+0x8800] ;  /* 0x00880000dc70783b */ /* 0x000ee20000000200 */
[C---:B------:R-:W-:Y:S06]  /*22c10*/  HMMA.16816.F32.BF16 R48, R128.reuse, R50, RZ ;  /* 0x000000328030723c */ /* 0x040fec00000418ff */
[C---:B------:R-:W-:Y:S01]  /*22c20*/  HMMA.16816.F32.BF16 R52, R128.reuse, R56, RZ ;  /* 0x000000388034723c */ /* 0x040fe200000418ff */
[----:B------:R-:W3:Y:S05]  /*22c30*/  LDSM.16.M88.4 R120, [R220+0x9000] ;  /* 0x00900000dc78783b */ /* 0x000eea0000000200 */
[C---:B------:R-:W-:Y:S03]  /*22c40*/  HMMA.16816.F32.BF16 R56, R128.reuse, R58, RZ ;  /* 0x0000003a8038723c */ /* 0x040fe600000418ff */
[----:B------:R-:W3:Y:S03]  /*22c50*/  LDSM.16.M88.4 R168, [R220+0x9800] ;  /* 0x00980000dca8783b */ /* 0x000ee60000000200 */
[C---:B----4-:R-:W-:Y:S05]  /*22c60*/  HMMA.16816.F32.BF16 R60, R128.reuse, R64, RZ ;  /* 0x00000040803c723c */ /* 0x050fea00000418ff */
[----:B------:R-:W-:Y:S01]  /*22c70*/  LDSM.16.M88.4 R172, [R172] ;  /* 0x00000000acac783b */ /* 0x000fe20000000200 */
[C---:B------:R-:W-:Y:S06]  /*22c80*/  HMMA.16816.F32.BF16 R64, R128.reuse, R66, RZ ;  /* 0x000000428040723c */ /* 0x040fec00000418ff */
[C---:B--2---:R-:W-:Y:S01]  /*22c90*/  HMMA.16816.F32.BF16 R68, R128.reuse, R72, RZ ;  /* 0x000000488044723c */ /* 0x044fe200000418ff */
[----:B------:R-:W2:Y:S05]  /*22ca0*/  LDSM.16.M88.4 R176, [R0+0x2000] ;  /* 0x0020000000b0783b */ /* 0x000eaa0000000200 */
[C---:B------:R-:W-:Y:S03]  /*22cb0*/  HMMA.16816.F32.BF16 R72, R128.reuse, R74, RZ ;  /* 0x0000004a8048723c */ /* 0x040fe600000418ff */
[----:B------:R-:W4:Y:S03]  /*22cc0*/  LDSM.16.M88.4 R180, [R0+0x2800] ;  /* 0x0028000000b4783b */ /* 0x000f260000000200 */
[C---:B------:R-:W-:Y:S05]  /*22cd0*/  HMMA.16816.F32.BF16 R76, R128.reuse, R80, RZ ;  /* 0x00000050804c723c */ /* 0x040fea00000418ff */
[----:B------:R-:W4:Y:S01]  /*22ce0*/  LDSM.16.M88.4 R184, [R0+0x3000] ;  /* 0x0030000000b8783b */ /* 0x000f220000000200 */
[C---:B------:R-:W-:Y:S06]  /*22cf0*/  HMMA.16816.F32.BF16 R80, R128.reuse, R82, RZ ;  /* 0x000000528050723c */ /* 0x040fec00000418ff */
[C---:B-----5:R-:W-:Y:S01]  /*22d00*/  HMMA.16816.F32.BF16 R84, R128.reuse, R88, RZ ;  /* 0x000000588054723c */ /* 0x060fe200000418ff */
[----:B------:R-:W5:Y:S05]  /*22d10*/  LDSM.16.M88.4 R188, [R0+0x3800] ;  /* 0x0038000000bc783b */ /* 0x000f6a0000000200 */
[C---:B------:R-:W-:Y:S03]  /*22d20*/  HMMA.16816.F32.BF16 R88, R128.reuse, R90, RZ ;  /* 0x0000005a8058723c */ /* 0x040fe600000418ff */
[----:B------:R-:W5:Y:S03]  /*22d30*/  LDSM.16.M88.4 R192, [R0+0x4000] ;  /* 0x0040000000c0783b */ /* 0x000f660000000200 */
[C---:B-1----:R-:W-:Y:S05]  /*22d40*/  HMMA.16816.F32.BF16 R92, R128.reuse, R96, RZ ;  /* 0x00000060805c723c */ /* 0x042fea00000418ff */
[----:B------:R-:W1:Y:S01]  /*22d50*/  LDSM.16.M88.4 R196, [R0+0x4800] ;  /* 0x0048000000c4783b */ /* 0x000e620000000200 */
[C---:B------:R-:W-:Y:S06]  /*22d60*/  HMMA.16816.F32.BF16 R96, R128.reuse, R98, RZ ;  /* 0x000000628060723c */ /* 0x040fec00000418ff */
[C---:B------:R-:W-:Y:S01]  /*22d70*/  HMMA.16816.F32.BF16 R100, R128.reuse, R104, RZ ;  /* 0x000000688064723c */ /* 0x040fe200000418ff */
[----:B------:R-:W1:Y:S05]  /*22d80*/  LDSM.16.M88.4 R200, [R0+0x5000] ;  /* 0x0050000000c8783b */ /* 0x000e6a0000000200 */
[C---:B------:R-:W-:Y:S03]  /*22d90*/  HMMA.16816.F32.BF16 R104, R128.reuse, R106, RZ ;  /* 0x0000006a8068723c */ /* 0x040fe600000418ff */
[----:B------:R-:W1:Y:S03]  /*22da0*/  LDSM.16.M88.4 R204, [R0+0x5800] ;  /* 0x0058000000cc783b */ /* 0x000e660000000200 */
[C---:B---3--:R-:W-:Y:S05]  /*22db0*/  HMMA.16816.F32.BF16 R108, R128.reuse, R112, RZ ;  /* 0x00000070806c723c */ /* 0x048fea00000418ff */
[----:B------:R-:W3:Y:S01]  /*22dc0*/  LDSM.16.M88.4 R208, [R0+0x6000] ;  /* 0x0060000000d0783b */ /* 0x000ee20000000200 */
[C---:B------:R-:W-:Y:S06]  /*22dd0*/  HMMA.16816.F32.BF16 R112, R128.reuse, R114, RZ ;  /* 0x000000728070723c */ /* 0x040fec00000418ff */
[C---:B------:R-:W-:Y:S01]  /*22de0*/  HMMA.16816.F32.BF16 R116, R128.reuse, R120, RZ ;  /* 0x000000788074723c */ /* 0x040fe200000418ff */
[----:B------:R-:W0:Y:S08]  /*22df0*/  LDGDEPBAR ;  /* 0x00000000000079af */ /* 0x000e300000000000 */
[----:B------:R-:W3:Y:S01]  /*22e00*/  LDSM.16.M88.4 R212, [R0+0x6800] ;  /* 0x0068000000d4783b */ /* 0x000ee20000000200 */
[C---:B------:R-:W-:Y:S06]  /*22e10*/  HMMA.16816.F32.BF16 R120, R128.reuse, R122, RZ ;  /* 0x0000007a8078723c */ /* 0x040fec00000418ff */
[C---:B------:R-:W-:Y:S01]  /*22e20*/  HMMA.16816.F32.BF16 R124, R128.reuse, R168, RZ ;  /* 0x000000a8807c723c */ /* 0x040fe200000418ff */
[----:B------:R-:W3:Y:S04]  /*22e30*/  LD.E R232, desc[UR4][R134.64+0x18c] ;  /* 0x00018c0486e87980 */ /* 0x000ee8000c101900 */
[----:B------:R-:W-:Y:S01]  /*22e40*/  LDSM.16.M88.4 R216, [R216] ;  /* 0x00000000d8d8783b */ /* 0x000fe20000000200 */
[----:B------:R-:W-:Y:S06]  /*22e50*/  HMMA.16816.F32.BF16 R128, R128, R170, RZ ;  /* 0x000000aa8080723c */ /* 0x000fec00000418ff */
[C---:B--2---:R-:W-:Y:S01]  /*22e60*/  HMMA.16816.F32.BF16 R4, R172.reuse, R176, R4 ;  /* 0x000000b0ac04723c */ /* 0x044fe20000041804 */
[----:B------:R-:W2:Y:S05]  /*22e70*/  LDSM.16.M88.4 R168, [R0+0x7000] ;  /* 0x0070000000a8783b */ /* 0x000eaa0000000200 */
[C---:B------:R-:W-:Y:S03]  /*22e80*/  HMMA.16816.F32.BF16 R8, R172.reuse, R178, R8 ;  /* 0x000000b2ac08723c */ /* 0x040fe60000041808 */
[----:B------:R-:W2:Y:S03]  /*22e90*/  LDSM.16.M88.4 R176, [R0+0x7800] ;  /* 0x0078000000b0783b */ /* 0x000ea60000000200 */
[C---:B----4-:R-:W-:Y:S06]  /*22ea0*/  HMMA.16816.F32.BF16 R12, R172.reuse, R180, R12 ;  /* 0x000000b4ac0c723c */ /* 0x050fec000004180c */
[C---:B------:R-:W-:Y:S01]  /*22eb0*/  HMMA.16816.F32.BF16 R16, R172.reuse, R182, R16 ;  /* 0x000000b6ac10723c */ /* 0x040fe20000041810 */
[----:B------:R-:W4:Y:S05]  /*22ec0*/  LDSM.16.M88.4 R180, [R0+0x8000] ;  /* 0x0080000000b4783b */ /* 0x000f2a0000000200 */
[C---:B------:R-:W-:Y:S06]  /*22ed0*/  HMMA.16816.F32.BF16 R20, R172.reuse, R184, R20 ;  /* 0x000000b8ac14723c */ /* 0x040fec0000041814 */
[C---:B------:R-:W-:Y:S01]  /*22ee0*/  HMMA.16816.F32.BF16 R24, R172.reuse, R186, R24 ;  /* 0x000000baac18723c */ /* 0x040fe20000041818 */
[----:B------:R-:W4:Y:S05]  /*22ef0*/  LDSM.16.M88.4 R184, [R0+0x8800] ;  /* 0x0088000000b8783b */ /* 0x000f2a0000000200 */
[C---:B-----5:R-:W-:Y:S06]  /*22f00*/  HMMA.16816.F32.BF16 R28, R172.reuse, R188, R28 ;  /* 0x000000bcac1c723c */ /* 0x060fec000004181c */
[C---:B------:R-:W-:Y:S01]  /*22f10*/  HMMA.16816.F32.BF16 R32, R172.reuse, R190, R32 ;  /* 0x000000beac20723c */ /* 0x040fe20000041820 */
[----:B------:R-:W5:Y:S05]  /*22f20*/  LDSM.16.M88.4 R188, [R0+0x9000] ;  /* 0x0090000000bc783b */ /* 0x000f6a0000000200 */
[C---:B------:R-:W-:Y:S06]  /*22f30*/  HMMA.16816.F32.BF16 R36, R172.reuse, R192, R36 ;  /* 0x000000c0ac24723c */ /* 0x040fec0000041824 */
[C---:B------:R-:W-:Y:S01]  /*22f40*/  HMMA.16816.F32.BF16 R40, R172.reuse, R194, R40 ;  /* 0x000000c2ac28723c */ /* 0x040fe20000041828 */
[----:B------:R-:W-:Y:S05]  /*22f50*/  LDSM.16.M88.4 R192, [R230] ;  /* 0x00000000e6c0783b */ /* 0x000fea0000000200 */
[C---:B-1----:R-:W-:Y:S06]  /*22f60*/  HMMA.16816.F32.BF16 R44, R172.reuse, R196, R44 ;  /* 0x000000c4ac2c723c */ /* 0x042fec000004182c */
        /* <DEDUP_REMOVED lines=20> */
[C---:B------:R-:W-:Y:S01]  /*230b0*/  HMMA.16816.F32.BF16 R92, R172.reuse, R176, R92 ;  /* 0x000000b0ac5c723c */ /* 0x040fe2000004185c */
[----:B------:R-:W1:Y:S05]  /*230c0*/  LDSM.16.M88.4 R168, [R0+0x9800] ;  /* 0x0098000000a8783b */ /* 0x000e6a0000000200 */
[C---:B------:R-:W-:Y:S05]  /*230d0*/  HMMA.16816.F32.BF16 R96, R172.reuse, R178, R96 ;  /* 0x000000b2ac60723c */ /* 0x040fea0000041860 */
[C---:B------:R-:W-:Y:S01]  /*230e0*/  IADD3 R176, R221.reuse, 0x3000, RZ ;  /* 0x00003000ddb07810 */ /* 0x040fe20007ffe0ff */
[C---:B----4-:R-:W-:Y:S05]  /*230f0*/  HMMA.16816.F32.BF16 R100, R172.reuse, R180, R100 ;  /* 0x000000b4ac64723c */ /* 0x050fea0000041864 */
[----:B------:R-:W2:Y:S01]  /*23100*/  LDSM.16.M88.4 R176, [R176] ;  /* 0x00000000b0b0783b */ /* 0x000ea20000000200 */
[C---:B------:R-:W-:Y:S05]  /*23110*/  HMMA.16816.F32.BF16 R104, R172.reuse, R182, R104 ;  /* 0x000000b6ac68723c */ /* 0x040fea0000041868 */
[C---:B------:R-:W-:Y:S01]  /*23120*/  IADD3 R180, R221.reuse, 0x4800, RZ ;  /* 0x00004800ddb47810 */ /* 0x040fe20007ffe0ff */
[C---:B------:R-:W-:Y:S05]  /*23130*/  HMMA.16816.F32.BF16 R108, R172.reuse, R184, R108 ;  /* 0x000000b8ac6c723c */ /* 0x040fea000004186c */
[----:B------:R-:W-:Y:S01]  /*23140*/  LDSM.16.M88.4 R180, [R180] ;  /* 0x00000000b4b4783b */ /* 0x000fe20000000200 */
[C---:B------:R-:W-:Y:S05]  /*23150*/  HMMA.16816.F32.BF16 R112, R172.reuse, R186, R112 ;  /* 0x000000baac70723c */ /* 0x040fea0000041870 */
[C---:B------:R-:W-:Y:S01]  /*23160*/  IADD3 R184, R221.reuse, 0x5000, RZ ;  /* 0x00005000ddb87810 */ /* 0x040fe20007ffe0ff */
[C---:B-----5:R-:W-:Y:S05]  /*23170*/  HMMA.16816.F32.BF16 R116, R172.reuse, R188, R116 ;  /* 0x000000bcac74723c */ /* 0x060fea0000041874 */
[----:B------:R-:W-:Y:S01]  /*23180*/  LDSM.16.M88.4 R184, [R184] ;  /* 0x00000000b8b8783b */ /* 0x000fe20000000200 */
[C---:B------:R-:W-:Y:S05]  /*23190*/  HMMA.16816.F32.BF16 R120, R172.reuse, R190, R120 ;  /* 0x000000beac78723c */ /* 0x040fea0000041878 */
[C---:B------:R-:W-:Y:S01]  /*231a0*/  IADD3 R188, R221.reuse, 0x5800, RZ ;  /* 0x00005800ddbc7810 */ /* 0x040fe20007ffe0ff */
[C---:B-1----:R-:W-:Y:S05]  /*231b0*/  HMMA.16816.F32.BF16 R124, R172.reuse, R168, R124 ;  /* 0x000000a8ac7c723c */ /* 0x042fea000004187c */
[----:B------:R-:W-:Y:S01]  /*231c0*/  LDSM.16.M88.4 R188, [R188] ;  /* 0x00000000bcbc783b */ /* 0x000fe20000000200 */
[----:B------:R-:W-:Y:S05]  /*231d0*/  HMMA.16816.F32.BF16 R128, R172, R170, R128 ;  /* 0x000000aaac80723c */ /* 0x000fea0000041880 */
[C---:B------:R-:W-:Y:S01]  /*231e0*/  IADD3 R168, R221.reuse, 0x3800, RZ ;  /* 0x00003800dda87810 */ /* 0x040fe20007ffe0ff */
[C---:B------:R-:W-:Y:S05]  /*231f0*/  HMMA.16816.F32.BF16 R4, R192.reuse, R196, R4 ;  /* 0x000000c4c004723c */ /* 0x040fea0000041804 */
[----:B------:R-:W1:Y:S01]  /*23200*/  LDSM.16.M88.4 R168, [R168] ;  /* 0x00000000a8a8783b */ /* 0x000e620000000200 */
[C---:B------:R-:W-:Y:S05]  /*23210*/  HMMA.16816.F32.BF16 R8, R192.reuse, R198, R8 ;  /* 0x000000c6c008723c */ /* 0x040fea0000041808 */
[C---:B------:R-:W-:Y:S01]  /*23220*/  IADD3 R172, R221.reuse, 0x4000, RZ ;  /* 0x00004000ddac7810 */ /* 0x040fe20007ffe0ff */
[C---:B------:R-:W-:Y:S05]  /*23230*/  HMMA.16816.F32.BF16 R12, R192.reuse, R200, R12 ;  /* 0x000000c8c00c723c */ /* 0x040fea000004180c */
[----:B------:R-:W3:Y:S01]  /*23240*/  LDSM.16.M88.4 R172, [R172] ;  /* 0x00000000acac783b */ /* 0x000ee20000000200 */
[C---:B------:R-:W-:Y:S05]  /*23250*/  HMMA.16816.F32.BF16 R16, R192.reuse, R202, R16 ;  /* 0x000000cac010723c */ /* 0x040fea0000041810 */
[C---:B------:R-:W-:Y:S01]  /*23260*/  IADD3 R196, R221.reuse, 0x6000, RZ ;  /* 0x00006000ddc47810 */ /* 0x040fe20007ffe0ff */
[C---:B------:R-:W-:Y:S05]  /*23270*/  HMMA.16816.F32.BF16 R20, R192.reuse, R204, R20 ;  /* 0x000000ccc014723c */ /* 0x040fea0000041814 */
[----:B------:R-:W4:Y:S01]  /*23280*/  LDSM.16.M88.4 R196, [R196] ;  /* 0x00000000c4c4783b */ /* 0x000f220000000200 */
[C---:B------:R-:W-:Y:S05]  /*23290*/  HMMA.16816.F32.BF16 R24, R192.reuse, R206, R24 ;  /* 0x000000cec018723c */ /* 0x040fea0000041818 */
[C---:B------:R-:W-:Y:S01]  /*232a0*/  IADD3 R200, R221.reuse, 0x6800, RZ ;  /* 0x00006800ddc87810 */ /* 0x040fe20007ffe0ff */
[C---:B------:R-:W-:Y:S05]  /*232b0*/  HMMA.16816.F32.BF16 R28, R192.reuse, R208, R28 ;  /* 0x000000d0c01c723c */ /* 0x040fea000004181c */
[----:B------:R-:W5:Y:S01]  /*232c0*/  LDSM.16.M88.4 R200, [R200] ;  /* 0x00000000c8c8783b */ /* 0x000f620000000200 */
[C---:B------:R-:W-:Y:S05]  /*232d0*/  HMMA.16816.F32.BF16 R32, R192.reuse, R210, R32 ;  /* 0x000000d2c020723c */ /* 0x040fea0000041820 */
[C---:B------:R-:W-:Y:S01]  /*232e0*/  IADD3 R204, R221.reuse, 0x7000, RZ ;  /* 0x00007000ddcc7810 */ /* 0x040fe20007ffe0ff */
[C---:B------:R-:W-:Y:S05]  /*232f0*/  HMMA.16816.F32.BF16 R36, R192.reuse, R212, R36 ;  /* 0x000000d4c024723c */ /* 0x040fea0000041824 */
[----:B------:R-:W5:Y:S01]  /*23300*/  LDSM.16.M88.4 R204, [R204] ;  /* 0x00000000cccc783b */ /* 0x000f620000000200 */
[C---:B------:R-:W-:Y:S05]  /*23310*/  HMMA.16816.F32.BF16 R40, R192.reuse, R214, R40 ;  /* 0x000000d6c028723c */ /* 0x040fea0000041828 */
[----:B------:R-:W-:Y:S01]  /*23320*/  IADD3 R208, R221, 0x7800, RZ ;  /* 0x00007800ddd07810 */ /* 0x000fe20007ffe0ff */
[C---:B------:R-:W-:Y:S01]  /*23330*/  HMMA.16816.F32.BF16 R44, R192.reuse, R216, R44 ;  /* 0x000000d8c02c723c */ /* 0x040fe2000004182c */
[----:B------:R-:W-:Y:S05]  /*23340*/  LDSM.16.M88.4 R212, [R231] ;  /* 0x00000000e7d4783b */ /* 0x000fea0000000200 */
[C---:B------:R-:W-:Y:S03]  /*23350*/  HMMA.16816.F32.BF16 R48, R192.reuse, R218, R48 ;  /* 0x000000dac030723c */ /* 0x040fe60000041830 */
[----:B------:R-:W5:Y:S03]  /*23360*/  LDSM.16.M88.4 R208, [R208] ;  /* 0x00000000d0d0783b */ /* 0x000f660000000200 */
[C---:B--2---:R-:W-:Y:S05]  /*23370*/  HMMA.16816.F32.BF16 R52, R192.reuse, R176, R52 ;  /* 0x000000b0c034723c */ /* 0x044fea0000041834 */
[----:B------:R-:W2:Y:S01]  /*23380*/  LDSM.16.M88.4 R216, [R226] ;  /* 0x00000000e2d8783b */ /* 0x000ea20000000200 */
[C---:B------:R-:W-:Y:S06]  /*23390*/  HMMA.16816.F32.BF16 R56, R192.reuse, R178, R56 ;  /* 0x000000b2c038723c */ /* 0x040fec0000041838 */
[C---:B-1----:R-:W-:Y:S06]  /*233a0*/  HMMA.16816.F32.BF16 R60, R192.reuse, R168, R60 ;  /* 0x000000a8c03c723c */ /* 0x042fec000004183c */
[C---:B------:R-:W-:Y:S01]  /*233b0*/  HMMA.16816.F32.BF16 R64, R192.reuse, R170, R64 ;  /* 0x000000aac040723c */ /* 0x040fe20000041840 */
[----:B------:R-:W1:Y:S05]  /*233c0*/  LDSM.16.M88.4 R168, [R226+0x800] ;  /* 0x00080000e2a8783b */ /* 0x000e6a0000000200 */
        /* <DEDUP_REMOVED lines=10> */
[C---:B-----5:R-:W-:Y:S06]  /*23470*/  HMMA.16816.F32.BF16 R108, R192.reuse, R200, R108 ;  /* 0x000000c8c06c723c */ /* 0x060fec000004186c */
[C---:B------:R-:W-:Y:S06]  /*23480*/  HMMA.16816.F32.BF16 R112, R192.reuse, R202, R112 ;  /* 0x000000cac070723c */ /* 0x040fec0000041870 */
[C---:B------:R-:W-:Y:S06]  /*23490*/  HMMA.16816.F32.BF16 R116, R192.reuse, R204, R116 ;  /* 0x000000ccc074723c */ /* 0x040fec0000041874 */
[C---:B------:R-:W-:Y:S06]  /*234a0*/  HMMA.16816.F32.BF16 R120, R192.reuse, R206, R120 ;  /* 0x000000cec078723c */ /* 0x040fec0000041878 */
[C---:B------:R-:W-:Y:S06]  /*234b0*/  HMMA.16816.F32.BF16 R124, R192.reuse, R208, R124 ;  /* 0x000000d0c07c723c */ /* 0x040fec000004187c */
[----:B------:R-:W-:Y:S06]  /*234c0*/  HMMA.16816.F32.BF16 R128, R192, R210, R128 ;  /* 0x000000d2c080723c */ /* 0x000fec0000041880 */
[C---:B--2---:R-:W-:Y:S06]  /*234d0*/  HMMA.16816.F32.BF16 R4, R212.reuse, R216, R4 ;  /* 0x000000d8d404723c */ /* 0x044fec0000041804 */
[C---:B------:R-:W-:Y:S06]  /*234e0*/  HMMA.16816.F32.BF16 R8, R212.reuse, R218, R8 ;  /* 0x000000dad408723c */ /* 0x040fec0000041808 */
[C---:B-1----:R-:W-:Y:S06]  /*234f0*/  HMMA.16816.F32.BF16 R12, R212.reuse, R168, R12 ;  /* 0x000000a8d40c723c */ /* 0x042fec000004180c */
        /* <DEDUP_REMOVED lines=28> */
[----:B-----5:R-:W5:Y:S09]  /*236c0*/  LDSM.16.M88.4 R8, [R226+0x1800] ;  /* 0x00180000e208783b */ /* 0x020f720000000200 */
[----:B------:R-:W1:Y:S01]  /*236d0*/  MUFU.TANH R171, R14 ;  /* 0x0000000e00ab7308 */ /* 0x000e620000002400 */
[C---:B----4-:R-:W-:Y:S06]  /*236e0*/  HMMA.16816.F32.BF16 R20, R212.reuse, R4, R20 ;  /* 0x00000004d414723c */ /* 0x050fec0000041814 */
[C---:B------:R-:W-:Y:S03]  /*236f0*/  HMMA.16816.F32.BF16 R24, R212.reuse, R6, R24 ;  /* 0x00000006d418723c */ /* 0x040fe60000041818 */
[----:B------:R-:W4:Y:S01]  /*23700*/  MUFU.TANH R170, R15 ;  /* 0x0000000f00aa7308 */ /* 0x000f220000002400 */
[----:B------:R-:W2:Y:S09]  /*23710*/  LDSM.16.M88.4 R4, [R226+0x2000] ;  /* 0x00200000e204783b */ /* 0x000eb20000000200 */
        /* <DEDUP_REMOVED lines=8> */
[C---:B-----5:R-:W-:Y:S03]  /*237a0*/  HMMA.16816.F32.BF16 R28, R212.reuse, R8, R28 ;  /* 0x00000008d41c723c */ /* 0x060fe6000004181c */
[-C--:B------:R-:W-:Y:S01]  /*237b0*/  FMUL.FTZ R25, R25, R232.reuse ;  /* 0x000000e819197220 */ /* 0x080fe20000410000 */
[-C--:B------:R-:W-:Y:S01]  /*237c0*/  FMUL.FTZ R26, R26, R232.reuse ;  /* 0x000000e81a1a7220 */ /* 0x080fe20000410000 */
[-C--:B------:R-:W-:Y:S01]  /*237d0*/  FMUL.FTZ R27, R27, R232.reuse ;  /* 0x000000e81b1b7220 */ /* 0x080fe20000410000 */
[C---:B------:R-:W-:Y:S03]  /*237e0*/  HMMA.16816.F32.BF16 R32, R212.reuse, R10, R32 ;  /* 0x0000000ad420723c */ /* 0x040fe60000041820 */
[----:B------:R-:W1:Y:S01]  /*237f0*/  MUFU.TANH R19, R19 ;  /* 0x0000001300137308 */ /* 0x000e620000002400 */
[----:B------:R-:W5:Y:S09]  /*23800*/  LDSM.16.M88.4 R8, [R226+0x2800] ;  /* 0x00280000e208783b */ /* 0x000f720000000200 */
        /* <DEDUP_REMOVED lines=29> */
[C---:B---3--:R-:W-:Y:S06]  /*239e0*/  HMMA.16816.F32.BF16 R52, R212.reuse, R4, R52 ;  /* 0x00000004d434723c */ /* 0x048fec0000041834 */
[C---:B------:R-:W-:Y:S03]  /*239f0*/  HMMA.16816.F32.BF16 R56, R212.reuse, R6, R56 ;  /* 0x00000006d438723c */ /* 0x040fe60000041838 */
[----:B------:R-:W3:Y:S01]  /*23a00*/  MUFU.TANH R25, R25 ;  /* 0x0000001900197308 */ /* 0x000ee20000002400 */
        /* <DEDUP_REMOVED lines=25> */
[C---:B----4-:R-:W-:Y:S06]  /*23ba0*/  HMMA.16816.F32.BF16 R68, R212.reuse, R4, R68 ;  /* 0x00000004d444723c */ /* 0x050fec0000041844 */
[C---:B------:R-:W-:Y:S03]  /*23bb0*/  HMMA.16816.F32.BF16 R72, R212.reuse, R6, R72 ;  /* 0x00000006d448723c */ /* 0x040fe60000041848 */
[----:B------:R-:W4:Y:S01]  /*23bc0*/  MUFU.TANH R31, R31 ;  /* 0x0000001f001f7308 */ /* 0x000f220000002400 */
        /* <DEDUP_REMOVED lines=79> */
[----:B------:R-:W5:Y:S02]  /*240c0*/  LDSM.16.M88.4 R8, [R226+0x7800] ;  /* 0x00780000e208783b */ /* 0x000f640000000200 */
[----:B------:R-:W-:Y:S07]  /*240d0*/  DEPBAR.LE SB0, 0x0 ;  /* 0x000080000000791a */ /* 0x000fee0000000000 */
[----:B------:R-:W1:Y:S01]  /*240e0*/  MUFU.TANH R194, R50 ;  /* 0x0000003200c27308 */ /* 0x000e620000002400 */
[----:B------:R-:W-:Y:S01]  /*240f0*/  BAR.SYNC.DEFER_BLOCKING 0x0 ;  /* 0x0000000000007b1d */ /* 0x000fe20000010000 */
[C---:B----4-:R-:W-:Y:S08]  /*24100*/  HMMA.16816.F32.BF16 R116, R212.reuse, R4, R116 ;  /* 0x00000004d474723c */ /* 0x050ff00000041874 */
[----:B------:R-:W4:Y:S01]  /*24110*/  MUFU.TANH R195, R51 ;  /* 0x0000003300c37308 */ /* 0x000f220000002400 */
        /* <DEDUP_REMOVED lines=10> */
[----:B------:R2:W1:Y:S01]  /*241c0*/  MUFU.TANH R216, R115 ;  /* 0x0000007300d87308 */ /* 0x0004620000002400 */
[-C--:B------:R-:W-:Y:S01]  /*241d0*/  FMUL.FTZ R116, R116, R232.reuse ;  /* 0x000000e874747220 */ /* 0x080fe20000410000 */
[-C--:B------:R-:W-:Y:S01]  /*241e0*/  FMUL.FTZ R119, R119, R232.reuse ;  /* 0x000000e877777220 */ /* 0x080fe20000410000 */
[-C--:B------:R-:W-:Y:S01]  /*241f0*/  FMUL.FTZ R117, R117, R232.reuse ;  /* 0x000000e875757220 */ /* 0x080fe20000410000 */
[-C--:B------:R-:W-:Y:S06]  /*24200*/  FMUL.FTZ R118, R118, R232.reuse ;  /* 0x000000e876767220 */ /* 0x080fec0000410000 */
[----:B------:R3:W1:Y:S01]  /*24210*/  MUFU.TANH R217, R116 ;  /* 0x0000007400d97308 */ /* 0x0006620000002400 */
[C---:B-----5:R-:W-:Y:S03]  /*24220*/  HMMA.16816.F32.BF16 R124, R212.reuse, R8, R124 ;  /* 0x00000008d47c723c */ /* 0x060fe6000004187c */
[-C--:B------:R-:W-:Y:S01]  /*24230*/  FMUL.FTZ R120, R120, R232.reuse ;  /* 0x000000e878787220 */ /* 0x080fe20000410000 */
[-C--:B------:R-:W-:Y:S01]  /*24240*/  FMUL.FTZ R121, R121, R232.reuse ;  /* 0x000000e879797220 */ /* 0x080fe20000410000 */
[-C--:B------:R-:W-:Y:S01]  /*24250*/  FMUL.FTZ R122, R122, R232.reuse ;  /* 0x000000e87a7a7220 */ /* 0x080fe20000410000 */
[----:B------:R-:W-:Y:S03]  /*24260*/  HMMA.16816.F32.BF16 R128, R212, R10, R128 ;  /* 0x0000000ad480723c */ /* 0x000fe60000041880 */
[----:B------:R1:W1:Y:S01]  /*24270*/  MUFU.TANH R197, R53 ;  /* 0x0000003500c57308 */ /* 0x0002620000002400 */
[----:B--2---:R-:W2:Y:S01]  /*24280*/  LDL R115, [R1+0x1c] ;  /* 0x00001c0001737983 */ /* 0x004ea20000100800 */
[----:B------:R-:W-:Y:S08]  /*24290*/  FMUL.FTZ R123, R123, R232 ;  /* 0x000000e87b7b7220 */ /* 0x000ff00000410000 */
[----:B------:R1:W1:Y:S01]  /*242a0*/  MUFU.TANH R198, R54 ;  /* 0x0000003600c67308 */ /* 0x0002620000002400 */
[----:B---3--:R-:W-:Y:S09]  /*242b0*/  MOV R116, R240 ;  /* 0x000000f000747202 */ /* 0x008ff20000000f00 */
[----:B------:R3:W1:Y:S01]  /*242c0*/  MUFU.TANH R199, R55 ;  /* 0x0000003700c77308 */ /* 0x0006620000002400 */
        /* <DEDUP_REMOVED lines=43> */
[----:B--2---:R-:W-:Y:S09]  /*24580*/  ISETP.GT.AND P0, PT, R116, R115, PT ;  /* 0x000000737400720c */ /* 0x004ff20003f04270 */
        /* <DEDUP_REMOVED lines=26> */
[----:B------:R-:W1:Y:S10]  /*24730*/  MUFU.TANH R119, R119 ;  /* 0x0000007700777308 */ /* 0x000e740000002400 */
        /* <DEDUP_REMOVED lines=33> */
[----:B------:R-:W2:Y:S01]  /*24950*/  I2F.RP R6, R0 ;  /* 0x0000000000067306 */ /* 0x000ea20000209400 */
[-C--:B------:R-:W-:Y:S02]  /*24960*/  LOP3.LUT R12, R12, R4.reuse, RZ, 0x3c, !PT ;  /* 0x000000040c0c7212 */ /* 0x080fe400078e3cff */
[----:B------:R-:W-:Y:S01]  /*24970*/  IMAD.MOV R9, RZ, RZ, -R9 ;  /* 0x000000ffff097224 */ /* 0x000fe200078e0a09 */
[----:B------:R-:W-:Y:S02]  /*24980*/  LOP3.LUT R11, R11, R4, RZ, 0x3c, !PT ;  /* 0x000000040b0b7212 */ /* 0x000fe400078e3cff */
[----:B------:R-:W-:Y:S04]  /*24990*/  ISETP.GE.AND P0, PT, R12, RZ, PT ;  /* 0x000000ff0c00720c */ /* 0x000fe80003f06270 */
        /* <DEDUP_REMOVED lines=51> */
.L_x_4142:
[----:B------:R-:W-:Y:S02]  /*24cd0*/  R2UR UR4, R2 ;  /* 0x00000000020472ca */ /* 0x000fe400000e0000 */
[----:B------:R-:W-:Y:S11]  /*24ce0*/  R2UR UR5, R3 ;  /* 0x00000000030572ca */ /* 0x000ff600000e0000 */
[----:B------:R-:W-:Y:S02]  /*24cf0*/  @!UPT UIADD3 URZ, URZ, URZ, URZ ;  /* 0x0000003f3f3ff290 */ /* 0x000fe4000fffe03f */
[----:B---3--:R-:W2:Y:S02]  /*24d00*/  LD.E R0, desc[UR4][R134.64+0x38] ;  /* 0x0000380486007980 */ /* 0x008ea4000c101900 */
[----:B--2---:R-:W-:Y:S05]  /*24d10*/  IMAD.U32 R0, R0, -0x100, RZ ;  /* 0xffffff0000007824 */ /* 0x004fea00078e00ff */
[----:B------:R-:W-:Y:S02]  /*24d20*/  SHF.R.S32.HI R5, RZ, 0x1f, R0 ;  /* 0x0000001fff057819 */ /* 0x000fe40000011400 */
.L_x_4143:
[----:B------:R-:W-:Y:S05]  /*24d30*/  BSYNC B0 ;  /* 0x0000000000007941 */ /* 0x000fea0003800000 */
.L_x_4141:
        /* <DEDUP_REMOVED lines=66> */
.L_x_4140:
[----:B------:R-:W-:Y:S05]  /*25160*/  BSYNC B1 ;  /* 0x0000000000017941 */ /* 0x000fea0003800000 */
.L_x_4139:
[----:B---3--:R-:W-:Y:S01]  /*25170*/  FMNMX.FTZ R0, R174, R132, !PT ;  /* 0x00000084ae007209 */ /* 0x008fe20007810000 */
[----:B------:R-:W-:Y:S01]  /*25180*/  LDSM.16.MT88.4 R48, [R224+0xa000] ;  /* 0x00a00000e030783b */ /* 0x000fe20000004200 */
[----:B------:R-:W-:Y:S02]  /*25190*/  R2UR UR4, R2 ;  /* 0x00000000020472ca */ /* 0x000fe400000e0000 */
[----:B-1----:R-:W-:Y:S02]  /*251a0*/  FMNMX.FTZ R0, R183, R0, !PT ;  /* 0x00000000b7007209 */ /* 0x002fe40007810000 */
[----:B------:R-:W-:Y:S02]  /*251b0*/  R2UR UR5, R3 ;  /* 0x00000000030572ca */ /* 0x000fe400000e0000 */
        /* <DEDUP_REMOVED lines=131> */
[----:B------:R-:W3:Y:S01]  /*259f0*/  SHFL.BFLY PT, R4, R38, 0x2, 0x1f ;  /* 0x0c401f0026047f89 */ /* 0x000ee200000e0000 */
        /* <DEDUP_REMOVED lines=9> */
[C---:B------:R-:W-:Y:S01]  /*25a90*/  FMUL.FTZ R4, R3.reuse, R38 ;  /* 0x0000002603047220 */ /* 0x040fe20000410000 */
[C---:B------:R-:W-:Y:S01]  /*25aa0*/  FMUL.FTZ R42, R3.reuse, R37 ;  /* 0x00000025032a7220 */ /* 0x040fe20000410000 */
[----:B------:R-:W-:Y:S01]  /*25ab0*/  FADD.FTZ R2, -R38, R133 ;  /* 0x0000008526027221 */ /* 0x000fe20000010100 */
[----:B------:R1:W2:Y:S03]  /*25ac0*/  MUFU.EX2 R36, R0 ;  /* 0x0000000000247308 */ /* 0x0002a60000000800 */
[----:B-1----:R-:W-:Y:S01]  /*25ad0*/  FMUL.FTZ R0, R3, R2 ;  /* 0x0000000203007220 */ /* 0x002fe20000410000 */
[----:B------:R-:W-:Y:S01]  /*25ae0*/  FSEL R2, R4, RZ, P0 ;  /* 0x000000ff04027208 */ /* 0x000fe20000000000 */
[C---:B--2---:R-:W-:Y:S01]  /*25af0*/  FMUL.FTZ R10, R36.reuse, R146 ;  /* 0x00000092240a7220 */ /* 0x044fe20000410000 */
[----:B------:R-:W-:Y:S01]  /*25b00*/  FSETP.NEU.FTZ.AND P0, PT, R37, -INF , PT ;  /* 0xff8000002500780b */ /* 0x000fe20003f1d000 */
[C---:B------:R-:W-:Y:S01]  /*25b10*/  FMUL.FTZ R11, R36.reuse, R147 ;  /* 0x00000093240b7220 */ /* 0x040fe20000410000 */
[----:B------:R-:W-:Y:S02]  /*25b20*/  FMUL.FTZ R14, R36, R142 ;  /* 0x0000008e240e7220 */ /* 0x000fe40000410000 */
[----:B------:R-:W1:Y:S01]  /*25b30*/  MUFU.EX2 R0, R0 ;  /* 0x0000000000007308 */ /* 0x000e620000000800 */
[-CC-:B------:R-:W-:Y:S01]  /*25b40*/  FFMA.FTZ R4, R175, R3.reuse, -R2.reuse ;  /* 0x00000003af047223 */ /* 0x180fe20000010802 */
[----:B------:R-:W-:Y:S01]  /*25b50*/  FSEL R42, R42, RZ, P0 ;  /* 0x000000ff2a2a7208 */ /* 0x000fe20000000000 */
[-CC-:B------:R-:W-:Y:S01]  /*25b60*/  FFMA.FTZ R5, R172, R3.reuse, -R2.reuse ;  /* 0x00000003ac057223 */ /* 0x180fe20000010802 */
[-CC-:B------:R-:W-:Y:S01]  /*25b70*/  FFMA.FTZ R7, R180, R3.reuse, -R2.reuse ;  /* 0x00000003b4077223 */ /* 0x180fe20000010802 */
[-CC-:B------:R-:W-:Y:S01]  /*25b80*/  FFMA.FTZ R6, R173, R3.reuse, -R2.reuse ;  /* 0x00000003ad067223 */ /* 0x180fe20000010802 */
[-C--:B------:R-:W-:Y:S01]  /*25b90*/  FFMA.FTZ R9, R32, R3.reuse, -R2 ;  /* 0x0000000320097223 */ /* 0x080fe20000010802 */
[----:B------:R-:W-:Y:S03]  /*25ba0*/  FFMA.FTZ R8, R31, R3, -R42 ;  /* 0x000000031f087223 */ /* 0x000fe6000001082a */
[----:B------:R2:W-:Y:S01]  /*25bb0*/  MUFU.EX2 R232, R4 ;  /* 0x0000000400e87308 */ /* 0x0005e20000000800 */
[----:B------:R-:W-:Y:S01]  /*25bc0*/  FMUL.FTZ R15, R36, R143 ;  /* 0x0000008f240f7220 */ /* 0x000fe20000410000 */
[-C--:B------:R-:W-:Y:S01]  /*25bd0*/  FFMA.FTZ R41, R182, R3.reuse, -R2 ;  /* 0x00000003b6297223 */ /* 0x080fe20000010802 */
[----:B------:R-:W-:Y:S01]  /*25be0*/  MOV R182, R116 ;  /* 0x0000007400b67202 */ /* 0x000fe20000000f00 */
[-CC-:B------:R-:W-:Y:S01]  /*25bf0*/  FFMA.FTZ R32, R181, R3.reuse, -R42.reuse ;  /* 0x00000003b5207223 */ /* 0x180fe2000001082a */
[----:B------:R-:W3:Y:S01]  /*25c00*/  LDL.LU R116, [R1+0x4] ;  /* 0x0000040001747983 */ /* 0x000ee20000300800 */
[----:B------:R-:W-:Y:S04]  /*25c10*/  FFMA.FTZ R39, R39, R3, -R42 ;  /* 0x0000000327277223 */ /* 0x000fe8000001082a */
[----:B------:R4:W-:Y:S01]  /*25c20*/  MUFU.EX2 R242, R5 ;  /* 0x0000000500f27308 */ /* 0x0009e20000000800 */
[C---:B-1----:R-:W-:Y:S01]  /*25c30*/  FMUL.FTZ R12, R0.reuse, R140 ;  /* 0x0000008c000c7220 */ /* 0x042fe20000410000 */
[----:B------:R-:W-:Y:S08]  /*25c40*/  FMUL.FTZ R13, R0, R141 ;  /* 0x0000008d000d7220 */ /* 0x000ff00000410000 */
[----:B------:R1:W-:Y:S01]  /*25c50*/  MUFU.EX2 R180, R7 ;  /* 0x0000000700b47308 */ /* 0x0003e20000000800 */
[-CC-:B--2---:R-:W-:Y:S09]  /*25c60*/  FFMA.FTZ R4, R184, R3.reuse, -R2.reuse ;  /* 0x00000003b8047223 */ /* 0x184ff20000010802 */
[----:B------:R2:W5:Y:S01]  /*25c70*/  MUFU.EX2 R184, R4 ;  /* 0x0000000400b87308 */ /* 0x0005620000000800 */
[--C-:B----4-:R-:W-:Y:S01]  /*25c80*/  FFMA.FTZ R5, R21, R3, -R2.reuse ;  /* 0x0000000315057223 */ /* 0x110fe20000010802 */
[----:B------:R-:W-:Y:S08]  /*25c90*/  FMUL.FTZ R21, R0, R149 ;  /* 0x0000009500157220 */ /* 0x000ff00000410000 */
[----:B------:R4:W-:Y:S01]  /*25ca0*/  MUFU.EX2 R124, R5 ;  /* 0x00000005007c7308 */ /* 0x0009e20000000800 */
[-C--:B-1----:R-:W-:Y:S09]  /*25cb0*/  FFMA.FTZ R7, R16, R3.reuse, -R2 ;  /* 0x0000000310077223 */ /* 0x082ff20000010802 */
[----:B------:R1:W-:Y:S01]  /*25cc0*/  MUFU.EX2 R244, R7 ;  /* 0x0000000700f47308 */ /* 0x0003e20000000800 */
[-C--:B--2---:R-:W-:Y:S01]  /*25cd0*/  FFMA.FTZ R4, R174, R3.reuse, -R42 ;  /* 0x00000003ae047223 */ /* 0x084fe2000001082a */
[----:B-----5:R-:W-:Y:S08]  /*25ce0*/  F2FP.BF16.F32.PACK_AB R44, R184, R232 ;  /* 0x000000e8b82c723e */ /* 0x020ff000000010ff */
[----:B------:R2:W-:Y:S01]  /*25cf0*/  MUFU.EX2 R43, R4 ;  /* 0x00000004002b7308 */ /* 0x0005e20000000800 */
[----:B----4-:R-:W-:Y:S09]  /*25d00*/  FFMA.FTZ R5, R28, R3, -R2 ;  /* 0x000000031c057223 */ /* 0x010ff20000010802 */
[----:B------:R4:W-:Y:S01]  /*25d10*/  MUFU.EX2 R128, R5 ;  /* 0x0000000500807308 */ /* 0x0009e20000000800 */
[----:B-1----:R-:W-:Y:S09]  /*25d20*/  FMUL.FTZ R7, R36, R139 ;  /* 0x0000008b24077220 */ /* 0x002ff20000410000 */
[----:B------:R1:W-:Y:S01]  /*25d30*/  MUFU.EX2 R129, R8 ;  /* 0x0000000800817308 */ /* 0x0003e20000000800 */
[----:B--2---:R-:W-:Y:S09]  /*25d40*/  FFMA.FTZ R4, R183, R3, -R42 ;  /* 0x00000003b7047223 */ /* 0x004ff2000001082a */
[----:B------:R2:W5:Y:S01]  /*25d50*/  MUFU.EX2 R174, R4 ;  /* 0x0000000400ae7308 */ /* 0x0005620000000800 */
[C---:B----4-:R-:W-:Y:S09]  /*25d60*/  FMUL.FTZ R5, R0.reuse, R137 ;  /* 0x0000008900057220 */ /* 0x050ff20000410000 */
[----:B------:R4:W4:Y:S01]  /*25d70*/  MUFU.EX2 R183, R6 ;  /* 0x0000000600b77308 */ /* 0x0009220000000800 */
[--C-:B-1----:R-:W-:Y:S01]  /*25d80*/  FFMA.FTZ R8, R33, R3, -R2.reuse ;  /* 0x0000000321087223 */ /* 0x102fe20000010802 */
[----:B------:R-:W-:Y:S08]  /*25d90*/  FMUL.FTZ R33, R0, R161 ;  /* 0x000000a100217220 */ /* 0x000ff00000410000 */
[----:B------:R1:W-:Y:S01]  /*25da0*/  MUFU.EX2 R131, R9 ;  /* 0x0000000900837308 */ /* 0x0003e20000000800 */
[--C-:B--2---:R-:W-:Y:S01]  /*25db0*/  FFMA.FTZ R4, R179, R3, -R2.reuse ;  /* 0x00000003b3047223 */ /* 0x104fe20000010802 */
[----:B-----5:R-:W-:Y:S08]  /*25dc0*/  F2FP.BF16.F32.PACK_AB R45, R174, R43 ;  /* 0x0000002bae2d723e */ /* 0x020ff000000010ff */
[----:B------:R2:W5:Y:S01]  /*25dd0*/  MUFU.EX2 R179, R4 ;  /* 0x0000000400b37308 */ /* 0x0005620000000800 */
[-CC-:B----4-:R-:W-:Y:S01]  /*25de0*/  FFMA.FTZ R6, R20, R3.reuse, -R2.reuse ;  /* 0x0000000314067223 */ /* 0x190fe20000010802 */
[----:B------:R-:W-:Y:S01]  /*25df0*/  FFMA.FTZ R20, R168, R3, -R2 ;  /* 0x00000003a8147223 */ /* 0x000fe20000010802 */
[----:B------:R-:W-:Y:S07]  /*25e00*/  F2FP.BF16.F32.PACK_AB R52, R242, R183 ;  /* 0x000000b7f234723e */ /* 0x000fee00000010ff */
[----:B------:R4:W-:Y:S01]  /*25e10*/  MUFU.EX2 R251, R6 ;  /* 0x0000000600fb7308 */ /* 0x0009e20000000800 */
[----:B-1----:R-:W-:Y:S09]  /*25e20*/  FMUL.FTZ R9, R0, R145 ;  /* 0x0000009100097220 */ /* 0x002ff20000410000 */
[----:B------:R1:W-:Y:S01]  /*25e30*/  MUFU.EX2 R135, R8 ;  /* 0x0000000800877308 */ /* 0x0003e20000000800 */
[-CC-:B--2---:R-:W-:Y:S01]  /*25e40*/  FFMA.FTZ R4, R178, R3.reuse, -R42.reuse ;  /* 0x00000003b2047223 */ /* 0x184fe2000001082a */
[----:B-----5:R-:W-:Y:S08]  /*25e50*/  F2FP.BF16.F32.PACK_AB R46, R179, R180 ;  /* 0x000000b4b32e723e */ /* 0x020ff000000010ff */
[----:B------:R2:W-:Y:S01]  /*25e60*/  MUFU.EX2 R175, R4 ;  /* 0x0000000400af7308 */ /* 0x0005e20000000800 */
[----:B----4-:R-:W-:Y:S09]  /*25e70*/  FMUL.FTZ R6, R36, R138 ;  /* 0x0000008a24067220 */ /* 0x010ff20000410000 */
[----:B------:R4:W-:Y:S01]  /*25e80*/  MUFU.EX2 R249, R20 ;  /* 0x0000001400f97308 */ /* 0x0009e20000000800 */
[C---:B-1----:R-:W-:Y:S09]  /*25e90*/  FMUL.FTZ R8, R0.reuse, R144 ;  /* 0x0000009000087220 */ /* 0x042ff20000410000 */
[----:B------:R1:W-:Y:S01]  /*25ea0*/  MUFU.EX2 R181, R41 ;  /* 0x0000002900b57308 */ /* 0x0003e20000000800 */
[-C--:B--2---:R-:W-:Y:S09]  /*25eb0*/  FFMA.FTZ R4, R177, R3.reuse, -R42 ;  /* 0x00000003b1047223 */ /* 0x084ff2000001082a */
[----:B------:R2:W5:Y:S01]  /*25ec0*/  MUFU.EX2 R177, R4 ;  /* 0x0000000400b17308 */ /* 0x0005620000000800 */
[----:B----4-:R-:W-:Y:S09]  /*25ed0*/  FMUL.FTZ R20, R0, R148 ;  /* 0x0000009400147220 */ /* 0x010ff20000410000 */
[----:B------:R4:W-:Y:S01]  /*25ee0*/  MUFU.EX2 R172, R32 ;  /* 0x0000002000ac7308 */ /* 0x0009e20000000800 */
[----:B-1----:R-:W-:Y:S01]  /*25ef0*/  FFMA.FTZ R41, R185, R3, -R2 ;  /* 0x00000003b9297223 */ /* 0x002fe20000010802 */
[----:B------:R-:W-:Y:S04]  /*25f00*/  MOV R185, R115 ;  /* 0x0000007300b97202 */ /* 0x000fe80000000f00 */
[----:B------:R-:W-:Y:S04]  /*25f10*/  ISETP.GT.AND P0, PT, R182, R185, PT ;  /* 0x000000b9b600720c */ /* 0x000fe80003f04270 */
[----:B------:R-:W-:Y:S01]  /*25f20*/  MUFU.EX2 R39, R39 ;  /* 0x0000002700277308 */ /* 0x000fe20000000800 */
[--C-:B--2---:R-:W-:Y:S01]  /*25f30*/  FFMA.FTZ R4, R171, R3, -R42.reuse ;  /* 0x00000003ab047223 */ /* 0x104fe2000001082a */
[----:B-----5:R-:W-:Y:S08]  /*25f40*/  F2FP.BF16.F32.PACK_AB R47, R177, R175 ;  /* 0x000000afb12f723e */ /* 0x020ff000000010ff */
[----:B------:R1:W-:Y:S01]  /*25f50*/  MUFU.EX2 R171, R4 ;  /* 0x0000000400ab7308 */ /* 0x0003e20000000800 */
[----:B----4-:R-:W-:Y:S01]  /*25f60*/  FMUL.FTZ R32, R0, R160 ;  /* 0x000000a000207220 */ /* 0x010fe20000410000 */
[-C--:B-1----:R-:W-:Y:S08]  /*25f70*/  FFMA.FTZ R4, R170, R3.reuse, -R42 ;  /* 0x00000003aa047223 */ /* 0x082ff0000001082a */
[----:B------:R1:W2:Y:S02]  /*25f80*/  MUFU.EX2 R178, R4 ;  /* 0x0000000400b27308 */ /* 0x0002a40000000800 */
        /* <DEDUP_REMOVED lines=8> */
[----:B------:R2:W4:Y:S02]  /*26010*/  MUFU.EX2 R243, R4 ;  /* 0x0000000400f37308 */ /* 0x0005240000000800 */
[--C-:B--2---:R-:W-:Y:S01]  /*26020*/  FFMA.FTZ R4, R22, R3, -R42.reuse ;  /* 0x0000000316047223 */ /* 0x104fe2000001082a */
[C---:B------:R-:W-:Y:S01]  /*26030*/  FMUL.FTZ R22, R36.reuse, R150 ;  /* 0x0000009624167220 */ /* 0x040fe20000410000 */
[----:B----4-:R-:W-:Y:S06]  /*26040*/  F2FP.BF16.F32.PACK_AB R55, R243, R241 ;  /* 0x000000f1f337723e */ /* 0x010fec00000010ff */
[----:B------:R2:W-:Y:S02]  /*26050*/  MUFU.EX2 R245, R4 ;  /* 0x0000000400f57308 */ /* 0x0005e40000000800 */
[----:B--2---:R-:W-:Y:S01]  /*26060*/  FFMA.FTZ R4, R23, R3, -R42 ;  /* 0x0000000317047223 */ /* 0x004fe2000001082a */
[C---:B------:R-:W-:Y:S07]  /*26070*/  FMUL.FTZ R23, R36.reuse, R151 ;  /* 0x0000009724177220 */ /* 0x040fee0000410000 */
[----:B------:R2:W-:Y:S01]  /*26080*/  MUFU.EX2 R250, R4 ;  /* 0x0000000400fa7308 */ /* 0x0005e20000000800 */
[----:B---3--:R-:W-:Y:S01]  /*26090*/  FFMA.FTZ R43, R36, R116, R43 ;  /* 0x00000074242b7223 */ /* 0x008fe2000001002b */
[-CC-:B--2---:R-:W-:Y:S08]  /*260a0*/  FFMA.FTZ R4, R24, R3.reuse, -R2.reuse ;  /* 0x0000000318047223 */ /* 0x184ff00000010802 */
[----:B------:R2:W-:Y:S02]  /*260b0*/  MUFU.EX2 R123, R4 ;  /* 0x00000004007b7308 */ /* 0x0005e40000000800 */
[-C--:B--2---:R-:W-:Y:S08]  /*260c0*/  FFMA.FTZ R4, R25, R3.reuse, -R2 ;  /* 0x0000000319047223 */ /* 0x084ff00000010802 */
[----:B------:R2:W-:Y:S02]  /*260d0*/  MUFU.EX2 R117, R4 ;  /* 0x0000000400757308 */ /* 0x0005e40000000800 */
[-CC-:B--2---:R-:W-:Y:S08]  /*260e0*/  FFMA.FTZ R4, R26, R3.reuse, -R42.reuse ;  /* 0x000000031a047223 */ /* 0x184ff0000001082a */
[----:B------:R2:W-:Y:S02]  /*260f0*/  MUFU.EX2 R252, R4 ;  /* 0x0000000400fc7308 */ /* 0x0005e40000000800 */
[-C--:B--2---:R-:W-:Y:S02]  /*26100*/  FFMA.FTZ R4, R27, R3.reuse, -R42 ;  /* 0x000000031b047223 */ /* 0x084fe4000001082a */
[----:B------:R-:W2:Y:S06]  /*26110*/  LDSM.16.MT88.4 R24, [R225+0xa000] ;  /* 0x00a00000e118783b */ /* 0x000eac0000004200 */
[----:B------:R3:W-:Y:S02]  /*26120*/  MUFU.EX2 R118, R4 ;  /* 0x0000000400767308 */ /* 0x0007e40000000800 */
[-C--:B---3--:R-:W-:Y:S08]  /*26130*/  FFMA.FTZ R4, R29, R3.reuse, -R2 ;  /* 0x000000031d047223 */ /* 0x088ff00000010802 */
[----:B------:R3:W-:Y:S02]  /*26140*/  MUFU.EX2 R130, R4 ;  /* 0x0000000400827308 */ /* 0x0007e40000000800 */
[-CC-:B---3--:R-:W-:Y:S02]  /*26150*/  FFMA.FTZ R4, R30, R3.reuse, -R42.reuse ;  /* 0x000000031e047223 */ /* 0x188fe4000001082a */
[----:B------:R-:W3:Y:S06]  /*26160*/  LDSM.16.MT88.4 R28, [R223+0xa000] ;  /* 0x00a00000df1c783b */ /* 0x000eec0000004200 */
[----:B------:R4:W-:Y:S02]  /*26170*/  MUFU.EX2 R125, R4 ;  /* 0x00000004007d7308 */ /* 0x0009e40000000800 */
[----:B----4-:R-:W-:Y:S07]  /*26180*/  FMUL.FTZ R4, R0, R136 ;  /* 0x0000008800047220 */ /* 0x010fee0000410000 */
[C---:B-1----:R-:W-:Y:S06]  /*26190*/  HMMA.16816.F32.BF16 R4, R44.reuse, R16, R4 ;  /* 0x000000102c04723c */ /* 0x042fec0000041804 */
[C---:B------:R-:W-:Y:S05]  /*261a0*/  HMMA.16816.F32.BF16 R8, R44.reuse, R18, R8 ;  /* 0x000000122c08723c */ /* 0x040fea0000041808 */
[----:B------:R-:W-:Y:S01]  /*261b0*/  FFMA.FTZ R16, R34, R3, -R42 ;  /* 0x0000000322107223 */ /* 0x000fe2000001082a */
[C---:B--2---:R-:W-:Y:S03]  /*261c0*/  HMMA.16816.F32.BF16 R12, R44.reuse, R24, R12 ;  /* 0x000000182c0c723c */ /* 0x044fe6000004180c */
[----:B------:R1:W-:Y:S02]  /*261d0*/  MUFU.EX2 R248, R16 ;  /* 0x0000001000f87308 */ /* 0x0003e40000000800 */
[C---:B------:R-:W-:Y:S01]  /*261e0*/  FMUL.FTZ R18, R36.reuse, R154 ;  /* 0x0000009a24127220 */ /* 0x040fe20000410000 */
[----:B------:R-:W-:Y:S01]  /*261f0*/  FMUL.FTZ R19, R36, R155 ;  /* 0x0000009b24137220 */ /* 0x000fe20000410000 */
[C---:B------:R-:W-:Y:S01]  /*26200*/  FMUL.FTZ R17, R0.reuse, R153 ;  /* 0x0000009900117220 */ /* 0x040fe20000410000 */
[----:B------:R-:W-:Y:S03]  /*26210*/  FFMA.FTZ R24, R169, R3, -R2 ;  /* 0x00000003a9187223 */ /* 0x000fe60000010802 */
[----:B------:R-:W-:Y:S02]  /*26220*/  FMUL.FTZ R25, R0, R157 ;  /* 0x0000009d00197220 */ /* 0x000fe40000410000 */
[----:B------:R2:W4:Y:S01]  /*26230*/  MUFU.EX2 R134, R24 ;  /* 0x0000001800867308 */ /* 0x0005220000000800 */
[C---:B------:R-:W-:Y:S01]  /*26240*/  FMUL.FTZ R34, R36.reuse, R162 ;  /* 0x000000a224227220 */ /* 0x040fe20000410000 */
[--C-:B-1----:R-:W-:Y:S01]  /*26250*/  FFMA.FTZ R16, R35, R3, -R42.reuse ;  /* 0x0000000323107223 */ /* 0x102fe2000001082a */
[----:B------:R-:W-:Y:S07]  /*26260*/  FMUL.FTZ R35, R36, R163 ;  /* 0x000000a324237220 */ /* 0x000fee0000410000 */
[----:B------:R1:W5:Y:S01]  /*26270*/  MUFU.EX2 R247, R16 ;  /* 0x0000001000f77308 */ /* 0x0003620000000800 */
[C---:B--2---:R-:W-:Y:S01]  /*26280*/  FMUL.FTZ R24, R0.reuse, R156 ;  /* 0x0000009c00187220 */ /* 0x044fe20000410000 */
[----:B-1----:R-:W-:Y:S07]  /*26290*/  FMUL.FTZ R16, R0, R152 ;  /* 0x0000009800107220 */ /* 0x002fee0000410000 */
[C---:B------:R-:W-:Y:S06]  /*262a0*/  HMMA.16816.F32.BF16 R16, R44.reuse, R26, R16 ;  /* 0x0000001a2c10723c */ /* 0x040fec0000041810 */
[C---:B---3--:R-:W-:Y:S05]  /*262b0*/  HMMA.16816.F32.BF16 R20, R44.reuse, R28, R20 ;  /* 0x0000001c2c14723c */ /* 0x048fea0000041814 */
[C---:B------:R-:W-:Y:S01]  /*262c0*/  FMUL.FTZ R26, R36.reuse, R158 ;  /* 0x0000009e241a7220 */ /* 0x040fe20000410000 */
[----:B------:R-:W-:Y:S01]  /*262d0*/  FMUL.FTZ R27, R36, R159 ;  /* 0x0000009f241b7220 */ /* 0x000fe20000410000 */
[--C-:B------:R-:W-:Y:S01]  /*262e0*/  FFMA.FTZ R28, R176, R3, -R42.reuse ;  /* 0x00000003b01c7223 */ /* 0x100fe2000001082a */
[----:B------:R-:W-:Y:S01]  /*262f0*/  FMUL.FTZ R29, R0, R165 ;  /* 0x000000a5001d7220 */ /* 0x000fe20000410000 */
[----:B------:R1:W-:Y:S04]  /*26300*/  MUFU.EX2 R176, R41 ;  /* 0x0000002900b07308 */ /* 0x0003e80000000800 */
[C---:B------:R-:W-:Y:S06]  /*26310*/  HMMA.16816.F32.BF16 R24, R44.reuse, R30, R24 ;  /* 0x0000001e2c18723c */ /* 0x040fec0000041818 */
[----:B------:R2:W3:Y:S01]  /*26320*/  MUFU.EX2 R173, R28 ;  /* 0x0000001c00ad7308 */ /* 0x0004e20000000800 */
[C---:B------:R-:W-:Y:S01]  /*26330*/  FMUL.FTZ R31, R36.reuse, R167 ;  /* 0x000000a7241f7220 */ /* 0x040fe20000410000 */
[----:B------:R-:W-:Y:S03]  /*26340*/  FMUL.FTZ R30, R36, R166 ;  /* 0x000000a6241e7220 */ /* 0x000fe60000410000 */
[-CC-:B------:R-:W-:Y:S01]  /*26350*/  FFMA.FTZ R36, R98, R3.reuse, -R42.reuse ;  /* 0x0000000362247223 */ /* 0x180fe2000001082a */
[--C-:B-1----:R-:W-:Y:S01]  /*26360*/  FFMA.FTZ R41, R186, R3, -R42.reuse ;  /* 0x00000003ba297223 */ /* 0x102fe2000001082a */
[----:B----4-:R-:W-:Y:S03]  /*26370*/  MOV R186, R134 ;  /* 0x0000008600ba7202 */ /* 0x010fe60000000f00 */
[----:B------:R1:W-:Y:S01]  /*26380*/  MUFU.EX2 R98, R36 ;  /* 0x0000002400627308 */ /* 0x0003e20000000800 */
[----:B--2---:R-:W-:Y:S09]  /*26390*/  FMUL.FTZ R28, R0, R164 ;  /* 0x000000a4001c7220 */ /* 0x004ff20000410000 */
[----:B------:R2:W-:Y:S01]  /*263a0*/  MUFU.EX2 R168, R41 ;  /* 0x0000002900a87308 */ /* 0x0005e20000000800 */
[C---:B------:R-:W-:Y:S03]  /*263b0*/  HMMA.16816.F32.BF16 R28, R44.reuse, R48, R28 ;  /* 0x000000302c1c723c */ /* 0x040fe6000004181c */
[----:B-1----:R-:W-:Y:S03]  /*263c0*/  FADD.FTZ R36, R174, R43 ;  /* 0x0000002bae247221 */ /* 0x002fe60000010000 */
[----:B------:R-:W-:Y:S01]  /*263d0*/  HMMA.16816.F32.BF16 R32, R44, R50, R32 ;  /* 0x000000322c20723c */ /* 0x000fe20000041820 */
[----:B------:R-:W1:Y:S04]  /*263e0*/  LDSM.16.MT88.4 R44, [R224+0xa800] ;  /* 0x00a80000e02c783b */ /* 0x000e680000004200 */
[----:B------:R-:W-:Y:S01]  /*263f0*/  F2FP.BF16.F32.PACK_AB R48, R124, R251 ;  /* 0x000000fb7c30723e */ /* 0x000fe200000010ff */
[C---:B------:R-:W-:Y:S05]  /*26400*/  HMMA.16816.F32.BF16 R4, R52.reuse, R56, R4 ;  /* 0x000000383404723c */ /* 0x040fea0000041804 */
[----:B--2---:R-:W-:Y:S01]  /*26410*/  FFMA.FTZ R41, R187, R3, -R42 ;  /* 0x00000003bb297223 */ /* 0x004fe2000001082a */
[C---:B------:R-:W-:Y:S01]  /*26420*/  HMMA.16816.F32.BF16 R8, R52.reuse, R58, R8 ;  /* 0x0000003a3408723c */ /* 0x040fe20000041808 */
[----:B------:R-:W2:Y:S02]  /*26430*/  LDSM.16.MT88.4 R56, [R222+0xb000] ;  /* 0x00b00000de38783b */ /* 0x000ea40000004200 */
[----:B------:R4:W3:Y:S02]  /*26440*/  MUFU.EX2 R167, R41 ;  /* 0x0000002900a77308 */ /* 0x0008e40000000800 */
[----:B------:R-:W-:Y:S01]  /*26450*/  MOV R187, R135 ;  /* 0x0000008700bb7202 */ /* 0x000fe20000000f00 */
[C---:B------:R-:W-:Y:S05]  /*26460*/  HMMA.16816.F32.BF16 R12, R52.reuse, R60, R12 ;  /* 0x0000003c340c723c */ /* 0x040fea000004180c */
[----:B------:R-:W-:Y:S01]  /*26470*/  F2FP.BF16.F32.PACK_AB R50, R117, R123 ;  /* 0x0000007b7532723e */ /* 0x000fe200000010ff */
[C---:B------:R-:W-:Y:S01]  /*26480*/  HMMA.16816.F32.BF16 R16, R52.reuse, R62, R16 ;  /* 0x0000003e3410723c */ /* 0x040fe20000041810 */
[----:B------:R-:W5:Y:S04]  /*26490*/  LDSM.16.MT88.4 R60, [R225+0xb000] ;  /* 0x00b00000e13c783b */ /* 0x000f680000004200 */
[----:B------:R-:W-:Y:S01]  /*264a0*/  F2FP.BF16.F32.PACK_AB R49, R250, R245 ;  /* 0x000000f5fa31723e */ /* 0x000fe200000010ff */
[C---:B------:R-:W-:Y:S05]  /*264b0*/  HMMA.16816.F32.BF16 R20, R52.reuse, R64, R20 ;  /* 0x000000403414723c */ /* 0x040fea0000041814 */
[----:B----4-:R-:W-:Y:S01]  /*264c0*/  FFMA.FTZ R41, R188, R3, -R2 ;  /* 0x00000003bc297223 */ /* 0x010fe20000010802 */
[C---:B------:R-:W-:Y:S01]  /*264d0*/  HMMA.16816.F32.BF16 R24, R52.reuse, R66, R24 ;  /* 0x000000423418723c */ /* 0x040fe20000041818 */
[----:B------:R-:W4:Y:S02]  /*264e0*/  LDSM.16.MT88.4 R64, [R223+0xb000] ;  /* 0x00b00000df40783b */ /* 0x000f240000004200 */
[----:B------:R3:W-:Y:S02]  /*264f0*/  MUFU.EX2 R170, R41 ;  /* 0x0000002900aa7308 */ /* 0x0007e40000000800 */
[----:B------:R-:W-:Y:S01]  /*26500*/  MOV R188, R131 ;  /* 0x0000008300bc7202 */ /* 0x000fe20000000f00 */
[C---:B-1----:R-:W-:Y:S05]  /*26510*/  HMMA.16816.F32.BF16 R28, R52.reuse, R44, R28 ;  /* 0x0000002c341c723c */ /* 0x042fea000004181c */
[----:B------:R-:W-:Y:S01]  /*26520*/  F2FP.BF16.F32.PACK_AB R51, R118, R252 ;  /* 0x000000fc7633723e */ /* 0x000fe200000010ff */
[----:B------:R-:W-:Y:S01]  /*26530*/  HMMA.16816.F32.BF16 R32, R52, R46, R32 ;  /* 0x0000002e3420723c */ /* 0x000fe20000041820 */
[----:B------:R-:W1:Y:S04]  /*26540*/  LDSM.16.MT88.4 R44, [R224+0xb000] ;  /* 0x00b00000e02c783b */ /* 0x000e680000004200 */
[----:B------:R-:W-:Y:S01]  /*26550*/  FADD.FTZ R36, R175, R36 ;  /* 0x00000024af247221 */ /* 0x000fe20000010000 */
[C---:B--2---:R-:W-:Y:S05]  /*26560*/  HMMA.16816.F32.BF16 R4, R48.reuse, R56, R4 ;  /* 0x000000383004723c */ /* 0x044fea0000041804 */
[-C--:B---3--:R-:W-:Y:S01]  /*26570*/  FFMA.FTZ R41, R189, R3.reuse, -R2 ;  /* 0x00000003bd297223 */ /* 0x088fe20000010802 */
[C---:B------:R-:W-:Y:S01]  /*26580*/  HMMA.16816.F32.BF16 R8, R48.reuse, R58, R8 ;  /* 0x0000003a3008723c */ /* 0x040fe20000041808 */
[----:B------:R-:W2:Y:S02]  /*26590*/  LDSM.16.MT88.4 R56, [R222+0xb800] ;  /* 0x00b80000de38783b */ /* 0x000ea40000004200 */
[----:B------:R3:W2:Y:S02]  /*265a0*/  MUFU.EX2 R169, R41 ;  /* 0x0000002900a97308 */ /* 0x0006a40000000800 */
[----:B------:R-:W-:Y:S01]  /*265b0*/  MOV R189, R130 ;  /* 0x0000008200bd7202 */ /* 0x000fe20000000f00 */
[C---:B-----5:R-:W-:Y:S05]  /*265c0*/  HMMA.16816.F32.BF16 R12, R48.reuse, R60, R12 ;  /* 0x0000003c300c723c */ /* 0x060fea000004180c */
[----:B------:R-:W-:Y:S01]  /*265d0*/  F2FP.BF16.F32.PACK_AB R54, R187, R188 ;  /* 0x000000bcbb36723e */ /* 0x000fe200000010ff */
[C---:B------:R-:W-:Y:S01]  /*265e0*/  HMMA.16816.F32.BF16 R16, R48.reuse, R62, R16 ;  /* 0x0000003e3010723c */ /* 0x040fe20000041810 */
[----:B------:R-:W5:Y:S04]  /*265f0*/  LDSM.16.MT88.4 R60, [R225+0xb800] ;  /* 0x00b80000e13c783b */ /* 0x000f680000004200 */
[----:B------:R-:W-:Y:S01]  /*26600*/  F2FP.BF16.F32.PACK_AB R55, R247, R248 ;  /* 0x000000f8f737723e */ /* 0x000fe200000010ff */
[C---:B----4-:R-:W-:Y:S05]  /*26610*/  HMMA.16816.F32.BF16 R20, R48.reuse, R64, R20 ;  /* 0x000000403014723c */ /* 0x050fea0000041814 */
[----:B---3--:R-:W-:Y:S01]  /*26620*/  FFMA.FTZ R41, R190, R3, -R42 ;  /* 0x00000003be297223 */ /* 0x008fe2000001082a */
[C---:B------:R-:W-:Y:S01]  /*26630*/  HMMA.16816.F32.BF16 R24, R48.reuse, R66, R24 ;  /* 0x000000423018723c */ /* 0x040fe20000041818 */
[----:B------:R-:W3:Y:S02]  /*26640*/  LDSM.16.MT88.4 R64, [R223+0xb800] ;  /* 0x00b80000df40783b */ /* 0x000ee40000004200 */
[----:B------:R4:W-:Y:S02]  /*26650*/  MUFU.EX2 R166, R41 ;  /* 0x0000002900a67308 */ /* 0x0009e40000000800 */
[----:B------:R-:W-:Y:S01]  /*26660*/  MOV R190, R129 ;  /* 0x0000008100be7202 */ /* 0x000fe20000000f00 */
[C---:B-1----:R-:W-:Y:S05]  /*26670*/  HMMA.16816.F32.BF16 R28, R48.reuse, R44, R28 ;  /* 0x0000002c301c723c */ /* 0x042fea000004181c */
[----:B------:R-:W-:Y:S01]  /*26680*/  FADD.FTZ R36, R177, R36 ;  /* 0x00000024b1247221 */ /* 0x000fe20000010000 */
[----:B------:R-:W-:Y:S01]  /*26690*/  HMMA.16816.F32.BF16 R32, R48, R46, R32 ;  /* 0x0000002e3020723c */ /* 0x000fe20000041820 */
[----:B------:R-:W1:Y:S04]  /*266a0*/  LDSM.16.MT88.4 R44, [R224+0xb800] ;  /* 0x00b80000e02c783b */ /* 0x000e680000004200 */
[----:B------:R-:W-:Y:S02]  /*266b0*/  FADD.FTZ R36, R171, R36 ;  /* 0x00000024ab247221 */ /* 0x000fe40000010000 */
[----:B------:R-:W-:Y:S01]  /*266c0*/  F2FP.BF16.F32.PACK_AB R48, R186, R249 ;  /* 0x000000f9ba30723e */ /* 0x000fe200000010ff */
[----:B----4-:R-:W-:Y:S03]  /*266d0*/  FFMA.FTZ R41, R191, R3, -R42 ;  /* 0x00000003bf297223 */ /* 0x010fe6000001082a */
[----:B------:R-:W-:Y:S01]  /*266e0*/  F2FP.BF16.F32.PACK_AB R49, R172, R173 ;  /* 0x000000adac31723e */ /* 0x000fe200000010ff */
[----:B------:R4:W1:Y:S01]  /*266f0*/  MUFU.EX2 R163, R41 ;  /* 0x0000002900a37308 */ /* 0x0008620000000800 */
[----:B------:R-:W-:Y:S01]  /*26700*/  MOV R191, R128 ;  /* 0x0000008000bf7202 */ /* 0x000fe20000000f00 */
[----:B------:R-:W-:Y:S01]  /*26710*/  FADD.FTZ R36, R178, R36 ;  /* 0x00000024b2247221 */ /* 0x000fe20000010000 */
[----:B------:R-:W-:Y:S02]  /*26720*/  F2FP.BF16.F32.PACK_AB R50, R176, R181 ;  /* 0x000000b5b032723e */ /* 0x000fe400000010ff */
[----:B------:R-:W-:Y:S01]  /*26730*/  F2FP.BF16.F32.PACK_AB R52, R189, R191 ;  /* 0x000000bfbd34723e */ /* 0x000fe200000010ff */
[----:B------:R-:W-:Y:S01]  /*26740*/  FADD.FTZ R36, R241, R36 ;  /* 0x00000024f1247221 */ /* 0x000fe20000010000 */
[----:B------:R-:W-:Y:S01]  /*26750*/  F2FP.BF16.F32.PACK_AB R51, R167, R168 ;  /* 0x000000a8a733723e */ /* 0x000fe200000010ff */
[--C-:B----4-:R-:W-:Y:S01]  /*26760*/  FFMA.FTZ R41, R192, R3, -R2.reuse ;  /* 0x00000003c0297223 */ /* 0x110fe20000010802 */
[----:B------:R-:W-:Y:S03]  /*26770*/  MOV R192, R125 ;  /* 0x0000007d00c07202 */ /* 0x000fe60000000f00 */
[----:B------:R4:W-:Y:S01]  /*26780*/  MUFU.EX2 R165, R41 ;  /* 0x0000002900a57308 */ /* 0x0009e20000000800 */
[----:B------:R-:W-:Y:S07]  /*26790*/  F2FP.BF16.F32.PACK_AB R53, R190, R192 ;  /* 0x000000c0be35723e */ /* 0x000fee00000010ff */
[C---:B--2---:R-:W-:Y:S06]  /*267a0*/  HMMA.16816.F32.BF16 R4, R52.reuse, R56, R4 ;  /* 0x000000383404723c */ /* 0x044fec0000041804 */
[C---:B------:R-:W-:Y:S01]  /*267b0*/  HMMA.16816.F32.BF16 R8, R52.reuse, R58, R8 ;  /* 0x0000003a3408723c */ /* 0x040fe20000041808 */
[----:B------:R-:W2:Y:S04]  /*267c0*/  LDSM.16.MT88.4 R56, [R222+0xc000] ;  /* 0x00c00000de38783b */ /* 0x000ea80000004200 */
[----:B----4-:R-:W-:Y:S01]  /*267d0*/  FFMA.FTZ R41, R193, R3, -R2 ;  /* 0x00000003c1297223 */ /* 0x010fe20000010802 */
[C---:B-----5:R-:W-:Y:S03]  /*267e0*/  HMMA.16816.F32.BF16 R12, R52.reuse, R60, R12 ;  /* 0x0000003c340c723c */ /* 0x060fe6000004180c */
[----:B------:R4:W5:Y:S02]  /*267f0*/  MUFU.EX2 R164, R41 ;  /* 0x0000002900a47308 */ /* 0x0009640000000800 */
[----:B------:R-:W-:Y:S01]  /*26800*/  MOV R193, R117 ;  /* 0x0000007500c17202 */ /* 0x000fe20000000f00 */
[C---:B------:R-:W-:Y:S01]  /*26810*/  HMMA.16816.F32.BF16 R16, R52.reuse, R62, R16 ;  /* 0x0000003e3410723c */ /* 0x040fe20000041810 */
[----:B------:R-:W5:Y:S05]  /*26820*/  LDSM.16.MT88.4 R60, [R225+0xc000] ;  /* 0x00c00000e13c783b */ /* 0x000f6a0000004200 */
[C---:B---3--:R-:W-:Y:S06]  /*26830*/  HMMA.16816.F32.BF16 R20, R52.reuse, R64, R20 ;  /* 0x000000403414723c */ /* 0x048fec0000041814 */
[C---:B------:R-:W-:Y:S01]  /*26840*/  HMMA.16816.F32.BF16 R24, R52.reuse, R66, R24 ;  /* 0x000000423418723c */ /* 0x040fe20000041818 */
[----:B------:R-:W3:Y:S04]  /*26850*/  LDSM.16.MT88.4 R64, [R223+0xc000] ;  /* 0x00c00000df40783b */ /* 0x000ee80000004200 */
[-CC-:B----4-:R-:W-:Y:S01]  /*26860*/  FFMA.FTZ R41, R194, R3.reuse, -R42.reuse ;  /* 0x00000003c2297223 */ /* 0x190fe2000001082a */
[C---:B-1----:R-:W-:Y:S03]  /*26870*/  HMMA.16816.F32.BF16 R28, R52.reuse, R44, R28 ;  /* 0x0000002c341c723c */ /* 0x042fe6000004181c */
[----:B------:R1:W-:Y:S02]  /*26880*/  MUFU.EX2 R160, R41 ;  /* 0x0000002900a07308 */ /* 0x0003e40000000800 */
[----:B------:R-:W-:Y:S01]  /*26890*/  MOV R194, R118 ;  /* 0x0000007600c27202 */ /* 0x000fe20000000f00 */
[----:B------:R-:W-:Y:S01]  /*268a0*/  HMMA.16816.F32.BF16 R32, R52, R46, R32 ;  /* 0x0000002e3420723c */ /* 0x000fe20000041820 */
[----:B------:R-:W4:Y:S05]  /*268b0*/  LDSM.16.MT88.4 R44, [R224+0xc000] ;  /* 0x00c00000e02c783b */ /* 0x000f2a0000004200 */
[C---:B--2---:R-:W-:Y:S05]  /*268c0*/  HMMA.16816.F32.BF16 R4, R48.reuse, R56, R4 ;  /* 0x000000383004723c */ /* 0x044fea0000041804 */
[----:B------:R-:W-:Y:S01]  /*268d0*/  F2FP.BF16.F32.PACK_AB R52, R169, R170 ;  /* 0x000000aaa934723e */ /* 0x000fe200000010ff */
[C---:B------:R-:W-:Y:S01]  /*268e0*/  HMMA.16816.F32.BF16 R8, R48.reuse, R58, R8 ;  /* 0x0000003a3008723c */ /* 0x040fe20000041808 */
[----:B------:R-:W2:Y:S04]  /*268f0*/  LDSM.16.MT88.4 R56, [R222+0xc800] ;  /* 0x00c80000de38783b */ /* 0x000ea80000004200 */
[----:B-1----:R-:W-:Y:S01]  /*26900*/  FFMA.FTZ R41, R195, R3, -R42 ;  /* 0x00000003c3297223 */ /* 0x002fe2000001082a */
[C---:B-----5:R-:W-:Y:S03]  /*26910*/  HMMA.16816.F32.BF16 R12, R48.reuse, R60, R12 ;  /* 0x0000003c300c723c */ /* 0x060fe6000004180c */
[----:B------:R1:W5:Y:S02]  /*26920*/  MUFU.EX2 R159, R41 ;  /* 0x00000029009f7308 */ /* 0x0003640000000800 */
[----:B------:R-:W-:Y:S01]  /*26930*/  MOV R195, R123 ;  /* 0x0000007b00c37202 */ /* 0x000fe20000000f00 */
[C---:B------:R-:W-:Y:S01]  /*26940*/  HMMA.16816.F32.BF16 R16, R48.reuse, R62, R16 ;  /* 0x0000003e3010723c */ /* 0x040fe20000041810 */
[----:B------:R-:W2:Y:S04]  /*26950*/  LDSM.16.MT88.4 R60, [R225+0xc800] ;  /* 0x00c80000e13c783b */ /* 0x000ea80000004200 */
[----:B------:R-:W-:Y:S01]  /*26960*/  F2FP.BF16.F32.PACK_AB R53, R163, R166 ;  /* 0x000000a6a335723e */ /* 0x000fe200000010ff */
[C---:B---3--:R-:W-:Y:S05]  /*26970*/  HMMA.16816.F32.BF16 R20, R48.reuse, R64, R20 ;  /* 0x000000403014723c */ /* 0x048fea0000041814 */
[----:B------:R-:W-:Y:S01]  /*26980*/  F2FP.BF16.F32.PACK_AB R54, R164, R165 ;  /* 0x000000a5a436723e */ /* 0x000fe200000010ff */
[C---:B------:R-:W-:Y:S01]  /*26990*/  HMMA.16816.F32.BF16 R24, R48.reuse, R66, R24 ;  /* 0x000000423018723c */ /* 0x040fe20000041818 */
[----:B------:R-:W3:Y:S04]  /*269a0*/  LDSM.16.MT88.4 R64, [R223+0xc800] ;  /* 0x00c80000df40783b */ /* 0x000ee80000004200 */
[-CC-:B-1----:R-:W-:Y:S01]  /*269b0*/  FFMA.FTZ R41, R196, R3.reuse, -R2.reuse ;  /* 0x00000003c4297223 */ /* 0x182fe20000010802 */
[C---:B----4-:R-:W-:Y:S03]  /*269c0*/  HMMA.16816.F32.BF16 R28, R48.reuse, R44, R28 ;  /* 0x0000002c301c723c */ /* 0x050fe6000004181c */
[----:B------:R1:W-:Y:S02]  /*269d0*/  MUFU.EX2 R161, R41 ;  /* 0x0000002900a17308 */ /* 0x0003e40000000800 */
[----:B------:R-:W-:Y:S01]  /*269e0*/  MOV R196, R124 ;  /* 0x0000007c00c47202 */ /* 0x000fe20000000f00 */
[----:B------:R-:W-:Y:S01]  /*269f0*/  HMMA.16816.F32.BF16 R32, R48, R46, R32 ;  /* 0x0000002e3020723c */ /* 0x000fe20000041820 */
[----:B------:R-:W4:Y:S04]  /*26a00*/  LDSM.16.MT88.4 R44, [R224+0xc800] ;  /* 0x00c80000e02c783b */ /* 0x000f280000004200 */
[----:B-----5:R-:W-:Y:S07]  /*26a10*/  F2FP.BF16.F32.PACK_AB R55, R159, R160 ;  /* 0x000000a09f37723e */ /* 0x020fee00000010ff */
[C---:B--2---:R-:W-:Y:S05]  /*26a20*/  HMMA.16816.F32.BF16 R4, R52.reuse, R56, R4 ;  /* 0x000000383404723c */ /* 0x044fea0000041804 */
[-C--:B-1----:R-:W-:Y:S01]  /*26a30*/  FFMA.FTZ R41, R197, R3.reuse, -R2 ;  /* 0x00000003c5297223 */ /* 0x082fe20000010802 */
[C---:B------:R-:W-:Y:S01]  /*26a40*/  HMMA.16816.F32.BF16 R8, R52.reuse, R58, R8 ;  /* 0x0000003a3408723c */ /* 0x040fe20000041808 */
[----:B------:R-:W2:Y:S02]  /*26a50*/  LDL.LU R197, [R1+0x8] ;  /* 0x0000080001c57983 */ /* 0x000ea40000300800 */
[----:B------:R1:W5:Y:S02]  /*26a60*/  MUFU.EX2 R162, R41 ;  /* 0x0000002900a27308 */ /* 0x0003640000000800 */
[----:B------:R-:W4:Y:S01]  /*26a70*/  LDSM.16.MT88.4 R56, [R222+0xd000] ;  /* 0x00d00000de38783b */ /* 0x000f220000004200 */
[C---:B------:R-:W-:Y:S06]  /*26a80*/  HMMA.16816.F32.BF16 R12, R52.reuse, R60, R12 ;  /* 0x0000003c340c723c */ /* 0x040fec000004180c */
[C---:B------:R-:W-:Y:S01]  /*26a90*/  HMMA.16816.F32.BF16 R16, R52.reuse, R62, R16 ;  /* 0x0000003e3410723c */ /* 0x040fe20000041810 */
[----:B------:R-:W4:Y:S05]  /*26aa0*/  LDSM.16.MT88.4 R60, [R225+0xd000] ;  /* 0x00d00000e13c783b */ /* 0x000f2a0000004200 */
[C---:B---3--:R-:W-:Y:S05]  /*26ab0*/  HMMA.16816.F32.BF16 R20, R52.reuse, R64, R20 ;  /* 0x000000403414723c */ /* 0x048fea0000041814 */
[--C-:B-1----:R-:W-:Y:S01]  /*26ac0*/  FFMA.FTZ R41, R198, R3, -R42.reuse ;  /* 0x00000003c6297223 */ /* 0x102fe2000001082a */
[C---:B------:R-:W-:Y:S01]  /*26ad0*/  HMMA.16816.F32.BF16 R24, R52.reuse, R66, R24 ;  /* 0x000000423418723c */ /* 0x040fe20000041818 */
[----:B------:R-:W1:Y:S02]  /*26ae0*/  LDSM.16.MT88.4 R64, [R223+0xd000] ;  /* 0x00d00000df40783b */ /* 0x000e640000004200 */
[----:B------:R3:W-:Y:S02]  /*26af0*/  MUFU.EX2 R156, R41 ;  /* 0x00000029009c7308 */ /* 0x0007e40000000800 */
[----:B-----5:R-:W-:Y:S01]  /*26b00*/  F2FP.BF16.F32.PACK_AB R48, R162, R161 ;  /* 0x000000a1a230723e */ /* 0x020fe200000010ff */
[C---:B----4-:R-:W-:Y:S06]  /*26b10*/  HMMA.16816.F32.BF16 R28, R52.reuse, R44, R28 ;  /* 0x0000002c341c723c */ /* 0x050fec000004181c */
[----:B------:R-:W-:Y:S01]  /*26b20*/  HMMA.16816.F32.BF16 R32, R52, R46, R32 ;  /* 0x0000002e3420723c */ /* 0x000fe20000041820 */
[----:B------:R-:W4:Y:S04]  /*26b30*/  LDSM.16.MT88.4 R44, [R224+0xd000] ;  /* 0x00d00000e02c783b */ /* 0x000f280000004200 */
[-C--:B---3--:R-:W-:Y:S04]  /*26b40*/  FFMA.FTZ R41, R199, R3.reuse, -R42 ;  /* 0x00000003c7297223 */ /* 0x088fe8000001082a */
[----:B------:R3:W5:Y:S02]  /*26b50*/  MUFU.EX2 R155, R41 ;  /* 0x00000029009b7308 */ /* 0x0007640000000800 */
[-CC-:B---3--:R-:W-:Y:S01]  /*26b60*/  FFMA.FTZ R41, R200, R3.reuse, -R2.reuse ;  /* 0x00000003c8297223 */ /* 0x188fe20000010802 */
[----:B-----5:R-:W-:Y:S07]  /*26b70*/  F2FP.BF16.F32.PACK_AB R49, R155, R156 ;  /* 0x0000009c9b31723e */ /* 0x020fee00000010ff */
        /* <DEDUP_REMOVED lines=16> */
[C---:B------:R-:W-:Y:S01]  /*26c80*/  HMMA.16816.F32.BF16 R16, R48.reuse, R62, R16 ;  /* 0x0000003e3010723c */ /* 0x040fe20000041810 */
[----:B------:R-:W3:Y:S02]  /*26c90*/  LDSM.16.MT88.4 R60, [R225+0xd800] ;  /* 0x00d80000e13c783b */ /* 0x000ee40000004200 */
[----:B------:R4:W5:Y:S03]  /*26ca0*/  MUFU.EX2 R151, R41 ;  /* 0x0000002900977308 */ /* 0x0009660000000800 */
[C---:B-1----:R-:W-:Y:S06]  /*26cb0*/  HMMA.16816.F32.BF16 R20, R48.reuse, R64, R20 ;  /* 0x000000403014723c */ /* 0x042fec0000041814 */
[C---:B------:R-:W-:Y:S01]  /*26cc0*/  HMMA.16816.F32.BF16 R24, R48.reuse, R66, R24 ;  /* 0x000000423018723c */ /* 0x040fe20000041818 */
[----:B------:R-:W1:Y:S05]  /*26cd0*/  LDSM.16.MT88.4 R64, [R223+0xd800] ;  /* 0x00d80000df40783b */ /* 0x000e6a0000004200 */
[C---:B----4-:R-:W-:Y:S05]  /*26ce0*/  HMMA.16816.F32.BF16 R28, R48.reuse, R44, R28 ;  /* 0x0000002c301c723c */ /* 0x050fea000004181c */
[-CC-:B------:R-:W-:Y:S01]  /*26cf0*/  FFMA.FTZ R41, R206, R3.reuse, -R42.reuse ;  /* 0x00000003ce297223 */ /* 0x180fe2000001082a */
[----:B-----5:R-:W-:Y:S01]  /*26d00*/  F2FP.BF16.F32.PACK_AB R52, R151, R154 ;  /* 0x0000009a9734723e */ /* 0x020fe200000010ff */
[----:B------:R-:W-:Y:S01]  /*26d10*/  HMMA.16816.F32.BF16 R32, R48, R46, R32 ;  /* 0x0000002e3020723c */ /* 0x000fe20000041820 */
[----:B------:R-:W4:Y:S01]  /*26d20*/  LDSM.16.MT88.4 R44, [R224+0xd800] ;  /* 0x00d80000e02c783b */ /* 0x000f220000004200 */
[----:B------:R5:W-:Y:S07]  /*26d30*/  MUFU.EX2 R147, R41 ;  /* 0x0000002900937308 */ /* 0x000bee0000000800 */
[----:B------:R-:W2:Y:S02]  /*26d40*/  LDSM.16.MT88.4 R48, [R222+0xe000] ;  /* 0x00e00000de30783b */ /* 0x000ea40000004200 */
[-C--:B-----5:R-:W-:Y:S04]  /*26d50*/  FFMA.FTZ R41, R207, R3.reuse, -R42 ;  /* 0x00000003cf297223 */ /* 0x0a0fe8000001082a */
[----:B------:R5:W3:Y:S02]  /*26d60*/  MUFU.EX2 R148, R41 ;  /* 0x0000002900947308 */ /* 0x000ae40000000800 */
[--C-:B-----5:R-:W-:Y:S01]  /*26d70*/  FFMA.FTZ R41, R208, R3, -R2.reuse ;  /* 0x00000003d0297223 */ /* 0x120fe20000010802 */
[----:B---3--:R-:W-:Y:S07]  /*26d80*/  F2FP.BF16.F32.PACK_AB R53, R148, R147 ;  /* 0x000000939435723e */ /* 0x008fee00000010ff */
        /* <DEDUP_REMOVED lines=8> */
[-CC-:B---3--:R-:W-:Y:S01]  /*26e10*/  FFMA.FTZ R41, R68, R3.reuse, -R2.reuse ;  /* 0x0000000344297223 */ /* 0x188fe20000010802 */
        /* <DEDUP_REMOVED lines=9> */
[----:B------:R2:W2:Y:S03]  /*26eb0*/  MUFU.EX2 R143, R41 ;  /* 0x00000029008f7308 */ /* 0x0004a60000000800 */
[C---:B-1----:R-:W-:Y:S06]  /*26ec0*/  HMMA.16816.F32.BF16 R20, R52.reuse, R64, R20 ;  /* 0x000000403414723c */ /* 0x042fec0000041814 */
[C---:B------:R-:W-:Y:S01]  /*26ed0*/  HMMA.16816.F32.BF16 R24, R52.reuse, R66, R24 ;  /* 0x000000423418723c */ /* 0x040fe20000041818 */
[----:B------:R-:W-:Y:S05]  /*26ee0*/  LDSM.16.MT88.4 R64, [R222+0xe800] ;  /* 0x00e80000de40783b */ /* 0x000fea0000004200 */
[C---:B----4-:R-:W-:Y:S05]  /*26ef0*/  HMMA.16816.F32.BF16 R28, R52.reuse, R44, R28 ;  /* 0x0000002c341c723c */ /* 0x050fea000004181c */
[-CC-:B--2---:R-:W-:Y:S01]  /*26f00*/  FFMA.FTZ R41, R70, R3.reuse, -R42.reuse ;  /* 0x0000000346297223 */ /* 0x184fe2000001082a */
[----:B------:R-:W-:Y:S01]  /*26f10*/  HMMA.16816.F32.BF16 R32, R52, R46, R32 ;  /* 0x0000002e3420723c */ /* 0x000fe20000041820 */
[----:B------:R-:W1:Y:S02]  /*26f20*/  LDSM.16.MT88.4 R52, [R224+0xe000] ;  /* 0x00e00000e034783b */ /* 0x000e640000004200 */
[----:B------:R2:W-:Y:S02]  /*26f30*/  MUFU.EX2 R140, R41 ;  /* 0x00000029008c7308 */ /* 0x0005e40000000800 */
[----:B------:R-:W-:Y:S01]  /*26f40*/  F2FP.BF16.F32.PACK_AB R44, R143, R144 ;  /* 0x000000908f2c723e */ /* 0x000fe200000010ff */
[-C--:B--2---:R-:W-:Y:S07]  /*26f50*/  FFMA.FTZ R41, R71, R3.reuse, -R42 ;  /* 0x0000000347297223 */ /* 0x084fee000001082a */
[----:B------:R2:W4:Y:S02]  /*26f60*/  MUFU.EX2 R139, R41 ;  /* 0x00000029008b7308 */ /* 0x0005240000000800 */
[-CC-:B--2---:R-:W-:Y:S01]  /*26f70*/  FFMA.FTZ R41, R72, R3.reuse, -R2.reuse ;  /* 0x0000000348297223 */ /* 0x184fe20000010802 */
[----:B----4-:R-:W-:Y:S07]  /*26f80*/  F2FP.BF16.F32.PACK_AB R45, R139, R140 ;  /* 0x0000008c8b2d723e */ /* 0x010fee00000010ff */
[----:B------:R2:W-:Y:S02]  /*26f90*/  MUFU.EX2 R142, R41 ;  /* 0x00000029008e7308 */ /* 0x0005e40000000800 */
[-C--:B--2---:R-:W-:Y:S08]  /*26fa0*/  FFMA.FTZ R41, R73, R3.reuse, -R2 ;  /* 0x0000000349297223 */ /* 0x084ff00000010802 */
[----:B------:R2:W4:Y:S02]  /*26fb0*/  MUFU.EX2 R141, R41 ;  /* 0x00000029008d7308 */ /* 0x0005240000000800 */
[-CC-:B--2---:R-:W-:Y:S01]  /*26fc0*/  FFMA.FTZ R41, R74, R3.reuse, -R42.reuse ;  /* 0x000000034a297223 */ /* 0x184fe2000001082a */
[----:B----4-:R-:W-:Y:S07]  /*26fd0*/  F2FP.BF16.F32.PACK_AB R46, R141, R142 ;  /* 0x0000008e8d2e723e */ /* 0x010fee00000010ff */
[----:B------:R2:W-:Y:S02]  /*26fe0*/  MUFU.EX2 R73, R41 ;  /* 0x0000002900497308 */ /* 0x0005e40000000800 */
[-C--:B--2---:R-:W-:Y:S08]  /*26ff0*/  FFMA.FTZ R41, R75, R3.reuse, -R42 ;  /* 0x000000034b297223 */ /* 0x084ff0000001082a */
[----:B------:R2:W4:Y:S02]  /*27000*/  MUFU.EX2 R136, R41 ;  /* 0x0000002900887308 */ /* 0x0005240000000800 */
[--C-:B--2---:R-:W-:Y:S01]  /*27010*/  FFMA.FTZ R41, R76, R3, -R2.reuse ;  /* 0x000000034c297223 */ /* 0x104fe20000010802 */
[----:B----4-:R-:W-:Y:S07]  /*27020*/  F2FP.BF16.F32.PACK_AB R47, R136, R73 ;  /* 0x00000049882f723e */ /* 0x010fee00000010ff */
[----:B------:R2:W-:Y:S01]  /*27030*/  MUFU.EX2 R138, R41 ;  /* 0x00000029008a7308 */ /* 0x0005e20000000800 */
[C---:B------:R-:W-:Y:S06]  /*27040*/  HMMA.16816.F32.BF16 R4, R44.reuse, R48, R4 ;  /* 0x000000302c04723c */ /* 0x040fec0000041804 */
[C---:B------:R-:W-:Y:S06]  /*27050*/  HMMA.16816.F32.BF16 R8, R44.reuse, R50, R8 ;  /* 0x000000322c08723c */ /* 0x040fec0000041808 */
[C---:B-----5:R-:W-:Y:S05]  /*27060*/  HMMA.16816.F32.BF16 R12, R44.reuse, R56, R12 ;  /* 0x000000382c0c723c */ /* 0x060fea000004180c */
[-C--:B--2---:R-:W-:Y:S01]  /*27070*/  FFMA.FTZ R41, R77, R3.reuse, -R2 ;  /* 0x000000034d297223 */ /* 0x084fe20000010802 */
[C---:B------:R-:W-:Y:S01]  /*27080*/  HMMA.16816.F32.BF16 R16, R44.reuse, R58, R16 ;  /* 0x0000003a2c10723c */ /* 0x040fe20000041810 */
[----:B------:R-:W2:Y:S02]  /*27090*/  LDSM.16.MT88.4 R56, [R225+0xe800] ;  /* 0x00e80000e138783b */ /* 0x000ea40000004200 */
[----:B------:R4:W5:Y:S03]  /*270a0*/  MUFU.EX2 R137, R41 ;  /* 0x0000002900897308 */ /* 0x0009660000000800 */
[C---:B---3--:R-:W-:Y:S06]  /*270b0*/  HMMA.16816.F32.BF16 R20, R44.reuse, R60, R20 ;  /* 0x0000003c2c14723c */ /* 0x048fec0000041814 */
[C---:B------:R-:W-:Y:S01]  /*270c0*/  HMMA.16816.F32.BF16 R24, R44.reuse, R62, R24 ;  /* 0x0000003e2c18723c */ /* 0x040fe20000041818 */
[----:B------:R-:W3:Y:S05]  /*270d0*/  LDSM.16.MT88.4 R60, [R223+0xe800] ;  /* 0x00e80000df3c783b */ /* 0x000eea0000004200 */
[C---:B-1----:R-:W-:Y:S05]  /*270e0*/  HMMA.16816.F32.BF16 R28, R44.reuse, R52, R28 ;  /* 0x000000342c1c723c */ /* 0x042fea000004181c */
[-CC-:B----4-:R-:W-:Y:S01]  /*270f0*/  FFMA.FTZ R41, R78, R3.reuse, -R42.reuse ;  /* 0x000000034e297223 */ /* 0x190fe2000001082a */
[----:B------:R-:W-:Y:S01]  /*27100*/  HMMA.16816.F32.BF16 R32, R44, R54, R32 ;  /* 0x000000362c20723c */ /* 0x000fe20000041820 */
[----:B------:R-:W1:Y:S02]  /*27110*/  LDSM.16.MT88.4 R44, [R224+0xe800] ;  /* 0x00e80000e02c783b */ /* 0x000e640000004200 */
[----:B------:R4:W-:Y:S02]  /*27120*/  MUFU.EX2 R72, R41 ;  /* 0x0000002900487308 */ /* 0x0009e40000000800 */
[----:B-----5:R-:W-:Y:S01]  /*27130*/  F2FP.BF16.F32.PACK_AB R48, R137, R138 ;  /* 0x0000008a8930723e */ /* 0x020fe200000010ff */
[-C--:B----4-:R-:W-:Y:S07]  /*27140*/  FFMA.FTZ R41, R79, R3.reuse, -R42 ;  /* 0x000000034f297223 */ /* 0x090fee000001082a */
[----:B------:R4:W5:Y:S02]  /*27150*/  MUFU.EX2 R133, R41 ;  /* 0x0000002900857308 */ /* 0x0009640000000800 */
[-CC-:B----4-:R-:W-:Y:S01]  /*27160*/  FFMA.FTZ R41, R80, R3.reuse, -R2.reuse ;  /* 0x0000000350297223 */ /* 0x190fe20000010802 */
        /* <DEDUP_REMOVED lines=11> */
[----:B------:R4:W-:Y:S01]  /*27220*/  MUFU.EX2 R131, R41 ;  /* 0x0000002900837308 */ /* 0x0009e20000000800 */
[C---:B------:R-:W-:Y:S06]  /*27230*/  HMMA.16816.F32.BF16 R4, R48.reuse, R64, R4 ;  /* 0x000000403004723c */ /* 0x040fec0000041804 */
[C---:B------:R-:W-:Y:S01]  /*27240*/  HMMA.16816.F32.BF16 R8, R48.reuse, R66, R8 ;  /* 0x000000423008723c */ /* 0x040fe20000041808 */
[----:B------:R-:W5:Y:S05]  /*27250*/  LDSM.16.MT88.4 R64, [R222+0xf000] ;  /* 0x00f00000de40783b */ /* 0x000f6a0000004200 */
[C---:B--2---:R-:W-:Y:S05]  /*27260*/  HMMA.16816.F32.BF16 R12, R48.reuse, R56, R12 ;  /* 0x00000038300c723c */ /* 0x044fea000004180c */
[-C--:B----4-:R-:W-:Y:S01]  /*27270*/  FFMA.FTZ R41, R85, R3.reuse, -R2 ;  /* 0x0000000355297223 */ /* 0x090fe20000010802 */
[C---:B------:R-:W-:Y:S01]  /*27280*/  HMMA.16816.F32.BF16 R16, R48.reuse, R58, R16 ;  /* 0x0000003a3010723c */ /* 0x040fe20000041810 */
[----:B------:R-:W2:Y:S02]  /*27290*/  LDSM.16.MT88.4 R56, [R225+0xf000] ;  /* 0x00f00000e138783b */ /* 0x000ea40000004200 */
[----:B------:R4:W4:Y:S03]  /*272a0*/  MUFU.EX2 R132, R41 ;  /* 0x0000002900847308 */ /* 0x0009260000000800 */
[C---:B---3--:R-:W-:Y:S06]  /*272b0*/  HMMA.16816.F32.BF16 R20, R48.reuse, R60, R20 ;  /* 0x0000003c3014723c */ /* 0x048fec0000041814 */
[C---:B------:R-:W-:Y:S01]  /*272c0*/  HMMA.16816.F32.BF16 R24, R48.reuse, R62, R24 ;  /* 0x0000003e3018723c */ /* 0x040fe20000041818 */
[----:B------:R-:W3:Y:S05]  /*272d0*/  LDSM.16.MT88.4 R60, [R223+0xf000] ;  /* 0x00f00000df3c783b */ /* 0x000eea0000004200 */
[C---:B-1----:R-:W-:Y:S05]  /*272e0*/  HMMA.16816.F32.BF16 R28, R48.reuse, R44, R28 ;  /* 0x0000002c301c723c */ /* 0x042fea000004181c */
[--C-:B----4-:R-:W-:Y:S01]  /*272f0*/  FFMA.FTZ R41, R86, R3, -R42.reuse ;  /* 0x0000000356297223 */ /* 0x110fe2000001082a */
[----:B------:R-:W-:Y:S01]  /*27300*/  HMMA.16816.F32.BF16 R32, R48, R46, R32 ;  /* 0x0000002e3020723c */ /* 0x000fe20000041820 */
[----:B------:R-:W1:Y:S02]  /*27310*/  LDSM.16.MT88.4 R44, [R224+0xf000] ;  /* 0x00f00000e02c783b */ /* 0x000e640000004200 */
[----:B------:R4:W-:Y:S02]  /*27320*/  MUFU.EX2 R70, R41 ;  /* 0x0000002900467308 */ /* 0x0009e40000000800 */
[----:B------:R-:W-:Y:S01]  /*27330*/  F2FP.BF16.F32.PACK_AB R52, R132, R131 ;  /* 0x000000838434723e */ /* 0x000fe200000010ff */
        /* <DEDUP_REMOVED lines=37> */
[----:B----4-:R-:W-:Y:S08]  /*27590*/  FFMA.FTZ R41, R97, R3, -R2 ;  /* 0x0000000361297223 */ /* 0x010ff00000010802 */
[----:B------:R4:W5:Y:S02]  /*275a0*/  MUFU.EX2 R116, R41 ;  /* 0x0000002900747308 */ /* 0x0009640000000800 */
[----:B----4-:R-:W-:Y:S01]  /*275b0*/  FFMA.FTZ R41, R0, R197, R232 ;  /* 0x000000c500297223 */ /* 0x010fe200000100e8 */
[----:B------:R-:W-:Y:S01]  /*275c0*/  FFMA.FTZ R0, R99, R3, -R42 ;  /* 0x0000000363007223 */ /* 0x000fe2000001082a */
[----:B-----5:R-:W-:Y:S02]  /*275d0*/  F2FP.BF16.F32.PACK_AB R50, R116, R117 ;  /* 0x000000757432723e */ /* 0x020fe400000010ff */
[----:B------:R-:W-:Y:S04]  /*275e0*/  FADD.FTZ R41, R184, R41 ;  /* 0x00000029b8297221 */ /* 0x000fe80000010000 */
[----:B------:R4:W5:Y:S01]  /*275f0*/  MUFU.EX2 R97, R0 ;  /* 0x0000000000617308 */ /* 0x0009620000000800 */
[----:B------:R-:W-:Y:S01]  /*27600*/  FADD.FTZ R41, R180, R41 ;  /* 0x00000029b4297221 */ /* 0x000fe20000010000 */
[-CC-:B----4-:R-:W-:Y:S01]  /*27610*/  FFMA.FTZ R0, R100, R3.reuse, -R2.reuse ;  /* 0x0000000364007223 */ /* 0x190fe20000010802 */
[----:B-----5:R-:W-:Y:S07]  /*27620*/  F2FP.BF16.F32.PACK_AB R51, R97, R98 ;  /* 0x000000626133723e */ /* 0x020fee00000010ff */
[----:B------:R4:W-:Y:S01]  /*27630*/  MUFU.EX2 R96, R0 ;  /* 0x0000000000607308 */ /* 0x0009e20000000800 */
[C---:B------:R-:W-:Y:S06]  /*27640*/  HMMA.16816.F32.BF16 R4, R48.reuse, R64, R4 ;  /* 0x000000403004723c */ /* 0x040fec0000041804 */
[C---:B------:R-:W-:Y:S01]  /*27650*/  HMMA.16816.F32.BF16 R8, R48.reuse, R66, R8 ;  /* 0x000000423008723c */ /* 0x040fe20000041808 */
[----:B------:R-:W5:Y:S05]  /*27660*/  LDSM.16.MT88.4 R64, [R222+0x10000] ;  /* 0x01000000de40783b */ /* 0x000f6a0000004200 */
[C---:B--2---:R-:W-:Y:S05]  /*27670*/  HMMA.16816.F32.BF16 R12, R48.reuse, R56, R12 ;  /* 0x00000038300c723c */ /* 0x044fea000004180c */
[----:B----4-:R-:W-:Y:S01]  /*27680*/  FADD.FTZ R0, R179, R41 ;  /* 0x00000029b3007221 */ /* 0x010fe20000010000 */
[-C--:B------:R-:W-:Y:S01]  /*27690*/  FFMA.FTZ R41, R101, R3.reuse, -R2 ;  /* 0x0000000365297223 */ /* 0x080fe20000010802 */
[C---:B------:R-:W-:Y:S01]  /*276a0*/  HMMA.16816.F32.BF16 R16, R48.reuse, R58, R16 ;  /* 0x0000003a3010723c */ /* 0x040fe20000041810 */
[----:B------:R-:W2:Y:S02]  /*276b0*/  LDSM.16.MT88.4 R56, [R225+0x10000] ;  /* 0x01000000e138783b */ /* 0x000ea40000004200 */
[----:B------:R4:W5:Y:S01]  /*276c0*/  MUFU.EX2 R95, R41 ;  /* 0x00000029005f7308 */ /* 0x0009620000000800 */
[----:B------:R-:W-:Y:S02]  /*276d0*/  FADD.FTZ R0, R183, R0 ;  /* 0x00000000b7007221 */ /* 0x000fe40000010000 */
[C---:B---3--:R-:W-:Y:S06]  /*276e0*/  HMMA.16816.F32.BF16 R20, R48.reuse, R60, R20 ;  /* 0x0000003c3014723c */ /* 0x048fec0000041814 */
[C---:B------:R-:W-:Y:S01]  /*276f0*/  HMMA.16816.F32.BF16 R24, R48.reuse, R62, R24 ;  /* 0x0000003e3018723c */ /* 0x040fe20000041818 */
[----:B------:R-:W3:Y:S05]  /*27700*/  LDSM.16.MT88.4 R60, [R223+0x10000] ;  /* 0x01000000df3c783b */ /* 0x000eea0000004200 */
[C---:B-1----:R-:W-:Y:S05]  /*27710*/  HMMA.16816.F32.BF16 R28, R48.reuse, R44, R28 ;  /* 0x0000002c301c723c */ /* 0x042fea000004181c */
[----:B----4-:R-:W-:Y:S01]  /*27720*/  FADD.FTZ R41, R242, R0 ;  /* 0x00000000f2297221 */ /* 0x010fe20000010000 */
[-C--:B------:R-:W-:Y:S01]  /*27730*/  FFMA.FTZ R0, R102, R3.reuse, -R42 ;  /* 0x0000000366007223 */ /* 0x080fe2000001082a */
[----:B------:R-:W-:Y:S01]  /*27740*/  HMMA.16816.F32.BF16 R32, R48, R46, R32 ;  /* 0x0000002e3020723c */ /* 0x000fe20000041820 */
[----:B------:R-:W1:Y:S02]  /*27750*/  LDSM.16.MT88.4 R44, [R224+0x10000] ;  /* 0x01000000e02c783b */ /* 0x000e640000004200 */
[----:B------:R4:W-:Y:S01]  /*27760*/  MUFU.EX2 R94, R0 ;  /* 0x00000000005e7308 */ /* 0x0009e20000000800 */
[----:B------:R-:W-:Y:S01]  /*27770*/  FADD.FTZ R41, R244, R41 ;  /* 0x00000029f4297221 */ /* 0x000fe20000010000 */
[----:B-----5:R-:W-:Y:S03]  /*27780*/  F2FP.BF16.F32.PACK_AB R52, R95, R96 ;  /* 0x000000605f34723e */ /* 0x020fe600000010ff */
[----:B------:R-:W-:Y:S03]  /*27790*/  FADD.FTZ R41, R246, R41 ;  /* 0x00000029f6297221 */ /* 0x000fe60000010000 */
[----:B----4-:R-:W-:Y:S01]  /*277a0*/  FADD.FTZ R0, R243, R36 ;  /* 0x00000024f3007221 */ /* 0x010fe20000010000 */
[-C--:B------:R-:W-:Y:S03]  /*277b0*/  FFMA.FTZ R36, R103, R3.reuse, -R42 ;  /* 0x0000000367247223 */ /* 0x080fe6000001082a */
[----:B------:R-:W-:Y:S01]  /*277c0*/  FADD.FTZ R43, R245, R0 ;  /* 0x00000000f52b7221 */ /* 0x000fe20000010000 */
[----:B------:R4:W5:Y:S01]  /*277d0*/  MUFU.EX2 R93, R36 ;  /* 0x00000024005d7308 */ /* 0x0009620000000800 */
[-CC-:B------:R-:W-:Y:S02]  /*277e0*/  FFMA.FTZ R0, R104, R3.reuse, -R2.reuse ;  /* 0x0000000368007223 */ /* 0x180fe40000010802 */
[----:B------:R-:W-:Y:S07]  /*277f0*/  FADD.FTZ R43, R250, R43 ;  /* 0x0000002bfa2b7221 */ /* 0x000fee0000010000 */
[----:B------:R2:W-:Y:S01]  /*27800*/  MUFU.EX2 R92, R0 ;  /* 0x00000000005c7308 */ /* 0x0005e20000000800 */
[----:B----4-:R-:W-:Y:S01]  /*27810*/  FADD.FTZ R36, R251, R41 ;  /* 0x00000029fb247221 */ /* 0x010fe20000010000 */
[-C--:B------:R-:W-:Y:S01]  /*27820*/  FFMA.FTZ R41, R105, R3.reuse, -R2 ;  /* 0x0000000369297223 */ /* 0x080fe20000010802 */
[----:B-----5:R-:W-:Y:S07]  /*27830*/  F2FP.BF16.F32.PACK_AB R53, R93, R94 ;  /* 0x0000005e5d35723e */ /* 0x020fee00000010ff */
[----:B------:R4:W5:Y:S01]  /*27840*/  MUFU.EX2 R91, R41 ;  /* 0x00000029005b7308 */ /* 0x0009620000000800 */
[----:B--2---:R-:W-:Y:S01]  /*27850*/  FADD.FTZ R0, R196, R36 ;  /* 0x00000024c4007221 */ /* 0x004fe20000010000 */
[----:B------:R-:W-:Y:S01]  /*27860*/  FADD.FTZ R36, R252, R43 ;  /* 0x0000002bfc247221 */ /* 0x000fe20000010000 */
[-C--:B------:R-:W-:Y:S02]  /*27870*/  FFMA.FTZ R43, R106, R3.reuse, -R42 ;  /* 0x000000036a2b7223 */ /* 0x080fe4000001082a */
[----:B------:R-:W-:Y:S01]  /*27880*/  FADD.FTZ R0, R195, R0 ;  /* 0x00000000c3007221 */ /* 0x000fe20000010000 */
[----:B------:R-:W-:Y:S04]  /*27890*/  FADD.FTZ R36, R194, R36 ;  /* 0x00000024c2247221 */ /* 0x000fe80000010000 */
[----:B------:R-:W-:Y:S01]  /*278a0*/  MUFU.EX2 R90, R43 ;  /* 0x0000002b005a7308 */ /* 0x000fe20000000800 */
[----:B----4-:R-:W-:Y:S01]  /*278b0*/  FADD.FTZ R41, R193, R0 ;  /* 0x00000000c1297221 */ /* 0x010fe20000010000 */
[----:B------:R-:W-:Y:S01]  /*278c0*/  FADD.FTZ R0, R192, R36 ;  /* 0x00000024c0007221 */ /* 0x000fe20000010000 */
[----:B-----5:R-:W-:Y:S02]  /*278d0*/  F2FP.BF16.F32.PACK_AB R54, R91, R92 ;  /* 0x0000005c5b36723e */ /* 0x020fe400000010ff */
[----:B------:R-:W-:Y:S01]  /*278e0*/  FADD.FTZ R41, R191, R41 ;  /* 0x00000029bf297221 */ /* 0x000fe20000010000 */
[----:B------:R-:W-:Y:S01]  /*278f0*/  FADD.FTZ R36, R190, R0 ;  /* 0x00000000be247221 */ /* 0x000fe20000010000 */
[-C--:B------:R-:W-:Y:S02]  /*27900*/  FFMA.FTZ R0, R107, R3.reuse, -R42 ;  /* 0x000000036b007223 */ /* 0x080fe4000001082a */
[----:B------:R-:W-:Y:S01]  /*27910*/  FADD.FTZ R41, R189, R41 ;  /* 0x00000029bd297221 */ /* 0x000fe20000010000 */
[----:B------:R-:W-:Y:S01]  /*27920*/  FADD.FTZ R36, R248, R36 ;  /* 0x00000024f8247221 */ /* 0x000fe20000010000 */
[----:B------:R2:W4:Y:S03]  /*27930*/  MUFU.EX2 R89, R0 ;  /* 0x0000000000597308 */ /* 0x0005260000000800 */
[----:B------:R-:W-:Y:S01]  /*27940*/  FADD.FTZ R36, R247, R36 ;  /* 0x00000024f7247221 */ /* 0x000fe20000010000 */
[----:B--2---:R-:W-:Y:S01]  /*27950*/  FADD.FTZ R0, R188, R41 ;  /* 0x00000029bc007221 */ /* 0x004fe20000010000 */
[-C--:B------:R-:W-:Y:S01]  /*27960*/  FFMA.FTZ R41, R108, R3.reuse, -R2 ;  /* 0x000000036c297223 */ /* 0x080fe20000010802 */
[----:B----4-:R-:W-:Y:S02]  /*27970*/  F2FP.BF16.F32.PACK_AB R55, R89, R90 ;  /* 0x0000005a5937723e */ /* 0x010fe400000010ff */
[----:B------:R-:W-:Y:S02]  /*27980*/  FADD.FTZ R43, R187, R0 ;  /* 0x00000000bb2b7221 */ /* 0x000fe40000010000 */
[----:B------:R2:W-:Y:S01]  /*27990*/  MUFU.EX2 R88, R41 ;  /* 0x0000002900587308 */ /* 0x0005e20000000800 */
[----:B------:R-:W-:Y:S01]  /*279a0*/  FADD.FTZ R0, R173, R36 ;  /* 0x00000024ad007221 */ /* 0x000fe20000010000 */
[-C--:B------:R-:W-:Y:S01]  /*279b0*/  FFMA.FTZ R36, R109, R3.reuse, -R2 ;  /* 0x000000036d247223 */ /* 0x080fe20000010802 */
        /* <DEDUP_REMOVED lines=8> */
[----:B------:R-:W-:Y:S01]  /*27a40*/  FADD.FTZ R43, R172, R0 ;  /* 0x00000000ac2b7221 */ /* 0x000fe20000010000 */
[-C--:B------:R-:W-:Y:S01]  /*27a50*/  FFMA.FTZ R0, R110, R3.reuse, -R42 ;  /* 0x000000036e007223 */ /* 0x080fe2000001082a */
[C---:B---3--:R-:W-:Y:S03]  /*27a60*/  HMMA.16816.F32.BF16 R20, R52.reuse, R60, R20 ;  /* 0x0000003c3414723c */ /* 0x048fe60000041814 */
[----:B------:R3:W-:Y:S01]  /*27a70*/  MUFU.EX2 R86, R0 ;  /* 0x0000000000567308 */ /* 0x0007e20000000800 */
[----:B------:R-:W-:Y:S01]  /*27a80*/  FADD.FTZ R41, R186, R41 ;  /* 0x00000029ba297221 */ /* 0x000fe20000010000 */
[----:B----4-:R-:W-:Y:S01]  /*27a90*/  FADD.FTZ R36, R168, R43 ;  /* 0x0000002ba8247221 */ /* 0x010fe20000010000 */
[C---:B------:R-:W-:Y:S01]  /*27aa0*/  HMMA.16816.F32.BF16 R24, R52.reuse, R62, R24 ;  /* 0x0000003e3418723c */ /* 0x040fe20000041818 */
[----:B------:R-:W4:Y:S04]  /*27ab0*/  LDSM.16.MT88.4 R60, [R223+0x10800] ;  /* 0x01080000df3c783b */ /* 0x000f280000004200 */
[----:B------:R-:W-:Y:S01]  /*27ac0*/  FADD.FTZ R43, R181, R41 ;  /* 0x00000029b52b7221 */ /* 0x000fe20000010000 */
[----:B------:R-:W-:Y:S01]  /*27ad0*/  FADD.FTZ R41, R167, R36 ;  /* 0x00000024a7297221 */ /* 0x000fe20000010000 */
[-C--:B------:R-:W-:Y:S01]  /*27ae0*/  FFMA.FTZ R36, R112, R3.reuse, -R2 ;  /* 0x0000000370247223 */ /* 0x080fe20000010802 */
[C---:B-1----:R-:W-:Y:S03]  /*27af0*/  HMMA.16816.F32.BF16 R28, R52.reuse, R44, R28 ;  /* 0x0000002c341c723c */ /* 0x042fe6000004181c */
[----:B------:R1:W-:Y:S01]  /*27b00*/  MUFU.EX2 R84, R36 ;  /* 0x0000002400547308 */ /* 0x0003e20000000800 */
[----:B------:R-:W-:Y:S01]  /*27b10*/  FADD.FTZ R41, R166, R41 ;  /* 0x00000029a6297221 */ /* 0x000fe20000010000 */
[----:B-----5:R-:W-:Y:S01]  /*27b20*/  F2FP.BF16.F32.PACK_AB R48, R87, R88 ;  /* 0x000000585730723e */ /* 0x020fe200000010ff */
[-C--:B---3--:R-:W-:Y:S01]  /*27b30*/  FFMA.FTZ R0, R111, R3.reuse, -R42 ;  /* 0x000000036f007223 */ /* 0x088fe2000001082a */
[----:B------:R-:W-:Y:S01]  /*27b40*/  HMMA.16816.F32.BF16 R32, R52, R46, R32 ;  /* 0x0000002e3420723c */ /* 0x000fe20000041820 */
[----:B------:R-:W3:Y:S05]  /*27b50*/  LDSM.16.MT88.4 R44, [R224+0x10800] ;  /* 0x01080000e02c783b */ /* 0x000eea0000004200 */
[----:B------:R5:W2:Y:S01]  /*27b60*/  MUFU.EX2 R85, R0 ;  /* 0x0000000000557308 */ /* 0x000aa20000000800 */
[----:B-1----:R-:W-:Y:S01]  /*27b70*/  FADD.FTZ R36, R163, R41 ;  /* 0x00000029a3247221 */ /* 0x002fe20000010000 */
[-C--:B------:R-:W-:Y:S03]  /*27b80*/  FFMA.FTZ R41, R113, R3.reuse, -R2 ;  /* 0x0000000371297223 */ /* 0x080fe60000010802 */
[----:B------:R-:W-:Y:S05]  /*27b90*/  FADD.FTZ R36, R160, R36 ;  /* 0x00000024a0247221 */ /* 0x000fea0000010000 */
[----:B------:R1:W4:Y:S01]  /*27ba0*/  MUFU.EX2 R83, R41 ;  /* 0x0000002900537308 */ /* 0x0003220000000800 */
[----:B-----5:R-:W-:Y:S01]  /*27bb0*/  FADD.FTZ R0, R176, R43 ;  /* 0x0000002bb0007221 */ /* 0x020fe20000010000 */
[----:B------:R-:W-:Y:S01]  /*27bc0*/  FADD.FTZ R36, R159, R36 ;  /* 0x000000249f247221 */ /* 0x000fe20000010000 */
[----:B--2---:R-:W-:Y:S02]  /*27bd0*/  F2FP.BF16.F32.PACK_AB R49, R85, R86 ;  /* 0x000000565531723e */ /* 0x004fe400000010ff */
[----:B------:R-:W-:Y:S04]  /*27be0*/  FADD.FTZ R0, R170, R0 ;  /* 0x00000000aa007221 */ /* 0x000fe80000010000 */
[----:B------:R-:W-:Y:S04]  /*27bf0*/  FADD.FTZ R0, R169, R0 ;  /* 0x00000000a9007221 */ /* 0x000fe80000010000 */
[----:B-1----:R-:W-:Y:S01]  /*27c00*/  FADD.FTZ R41, R165, R0 ;  /* 0x00000000a5297221 */ /* 0x002fe20000010000 */
[-C--:B------:R-:W-:Y:S01]  /*27c10*/  FFMA.FTZ R0, R114, R3.reuse, -R42 ;  /* 0x0000000372007223 */ /* 0x080fe2000001082a */
[----:B----4-:R-:W-:Y:S02]  /*27c20*/  F2FP.BF16.F32.PACK_AB R50, R83, R84 ;  /* 0x000000545332723e */ /* 0x010fe400000010ff */
[----:B------:R-:W-:Y:S01]  /*27c30*/  FADD.FTZ R41, R164, R41 ;  /* 0x00000029a4297221 */ /* 0x000fe20000010000 */
[----:B------:R1:W-:Y:S03]  /*27c40*/  MUFU.EX2 R82, R0 ;  /* 0x0000000000527308 */ /* 0x0003e60000000800 */
[----:B------:R-:W-:Y:S01]  /*27c50*/  FADD.FTZ R41, R161, R41 ;  /* 0x00000029a1297221 */ /* 0x000fe20000010000 */
[----:B-1----:R-:W-:Y:S01]  /*27c60*/  FADD.FTZ R0, R156, R36 ;  /* 0x000000249c007221 */ /* 0x002fe20000010000 */
[-C--:B------:R-:W-:Y:S03]  /*27c70*/  FFMA.FTZ R36, R216, R3.reuse, -R42 ;  /* 0x00000003d8247223 */ /* 0x080fe6000001082a */
[----:B------:R-:W-:Y:S02]  /*27c80*/  FADD.FTZ R43, R155, R0 ;  /* 0x000000009b2b7221 */ /* 0x000fe40000010000 */
[----:B------:R1:W2:Y:S01]  /*27c90*/  MUFU.EX2 R81, R36 ;  /* 0x0000002400517308 */ /* 0x0002a20000000800 */
[-CC-:B------:R-:W-:Y:S01]  /*27ca0*/  FFMA.FTZ R0, R217, R3.reuse, -R2.reuse ;  /* 0x00000003d9007223 */ /* 0x180fe20000010802 */
[----:B------:R-:W-:Y:S08]  /*27cb0*/  FADD.FTZ R43, R153, R43 ;  /* 0x0000002b992b7221 */ /* 0x000ff00000010000 */
[----:B------:R4:W-:Y:S01]  /*27cc0*/  MUFU.EX2 R80, R0 ;  /* 0x0000000000507308 */ /* 0x0009e20000000800 */
[----:B-1----:R-:W-:Y:S01]  /*27cd0*/  FADD.FTZ R36, R162, R41 ;  /* 0x00000029a2247221 */ /* 0x002fe20000010000 */
[-C--:B------:R-:W-:Y:S01]  /*27ce0*/  FFMA.FTZ R41, R218, R3.reuse, -R2 ;  /* 0x00000003da297223 */ /* 0x080fe20000010802 */
[----:B--2---:R-:W-:Y:S07]  /*27cf0*/  F2FP.BF16.F32.PACK_AB R51, R81, R82 ;  /* 0x000000525133723e */ /* 0x004fee00000010ff */
[----:B------:R1:W2:Y:S01]  /*27d00*/  MUFU.EX2 R79, R41 ;  /* 0x00000029004f7308 */ /* 0x0002a20000000800 */
[----:B----4-:R-:W-:Y:S01]  /*27d10*/  FADD.FTZ R0, R158, R36 ;  /* 0x000000249e007221 */ /* 0x010fe20000010000 */
[C---:B------:R-:W-:Y:S05]  /*27d20*/  HMMA.16816.F32.BF16 R4, R48.reuse, R64, R4 ;  /* 0x000000403004723c */ /* 0x040fea0000041804 */
[----:B------:R-:W-:Y:S01]  /*27d30*/  FADD.FTZ R36, R152, R43 ;  /* 0x0000002b98247221 */ /* 0x000fe20000010000 */
[C---:B------:R-:W-:Y:S01]  /*27d40*/  HMMA.16816.F32.BF16 R8, R48.reuse, R66, R8 ;  /* 0x000000423008723c */ /* 0x040fe20000041808 */
[----:B------:R-:W4:Y:S04]  /*27d50*/  LDSM.16.MT88.4 R64, [R222+0x11000] ;  /* 0x01100000de40783b */ /* 0x000f280000004200 */
[----:B------:R-:W-:Y:S01]  /*27d60*/  FADD.FTZ R0, R157, R0 ;  /* 0x000000009d007221 */ /* 0x000fe20000010000 */
[C---:B------:R-:W-:Y:S03]  /*27d70*/  HMMA.16816.F32.BF16 R12, R48.reuse, R56, R12 ;  /* 0x00000038300c723c */ /* 0x040fe6000004180c */
[----:B------:R-:W-:Y:S02]  /*27d80*/  LDSM.16.MT88.4 R156, [R223+0x11800] ;  /* 0x01180000df9c783b */ /* 0x000fe40000004200 */
[----:B------:R-:W-:Y:S01]  /*27d90*/  FADD.FTZ R36, R147, R36 ;  /* 0x0000002493247221 */ /* 0x000fe20000010000 */
[C---:B------:R-:W-:Y:S05]  /*27da0*/  HMMA.16816.F32.BF16 R16, R48.reuse, R58, R16 ;  /* 0x0000003a3010723c */ /* 0x040fea0000041810 */
[----:B-1----:R-:W-:Y:S01]  /*27db0*/  FADD.FTZ R41, R154, R0 ;  /* 0x000000009a297221 */ /* 0x002fe20000010000 */
[C---:B------:R-:W-:Y:S01]  /*27dc0*/  HMMA.16816.F32.BF16 R20, R48.reuse, R60, R20 ;  /* 0x0000003c3014723c */ /* 0x040fe20000041814 */
[----:B------:R-:W1:Y:S04]  /*27dd0*/  LDSM.16.MT88.4 R56, [R225+0x11000] ;  /* 0x01100000e138783b */ /* 0x000e680000004200 */
[----:B------:R-:W-:Y:S01]  /*27de0*/  FADD.FTZ R0, R148, R36 ;  /* 0x0000002494007221 */ /* 0x000fe20000010000 */
[C---:B------:R-:W-:Y:S03]  /*27df0*/  HMMA.16816.F32.BF16 R24, R48.reuse, R62, R24 ;  /* 0x0000003e3018723c */ /* 0x040fe60000041818 */
[----:B------:R-:W5:Y:S02]  /*27e00*/  LDSM.16.MT88.4 R60, [R223+0x11000] ;  /* 0x01100000df3c783b */ /* 0x000f640000004200 */
[----:B------:R-:W-:Y:S01]  /*27e10*/  FADD.FTZ R36, R146, R0 ;  /* 0x0000000092247221 */ /* 0x000fe20000010000 */
[C---:B---3--:R-:W-:Y:S05]  /*27e20*/  HMMA.16816.F32.BF16 R28, R48.reuse, R44, R28 ;  /* 0x0000002c301c723c */ /* 0x048fea000004181c */
[-C--:B------:R-:W-:Y:S01]  /*27e30*/  FFMA.FTZ R0, R119, R3.reuse, -R42 ;  /* 0x0000000377007223 */ /* 0x080fe2000001082a */
[----:B------:R-:W-:Y:S01]  /*27e40*/  LDSM.16.MT88.4 R152, [R225+0x11800] ;  /* 0x01180000e198783b */ /* 0x000fe20000004200 */
[----:B------:R-:W-:Y:S01]  /*27e50*/  FADD.FTZ R36, R145, R36 ;  /* 0x0000002491247221 */ /* 0x000fe20000010000 */
[----:B------:R-:W-:Y:S01]  /*27e60*/  HMMA.16816.F32.BF16 R32, R48, R46, R32 ;  /* 0x0000002e3020723c */ /* 0x000fe20000041820 */
[----:B------:R3:W-:Y:S02]  /*27e70*/  MUFU.EX2 R77, R0 ;  /* 0x00000000004d7308 */ /* 0x0007e40000000800 */
[-C--:B------:R-:W-:Y:S01]  /*27e80*/  FFMA.FTZ R43, R219, R3.reuse, -R42 ;  /* 0x00000003db2b7223 */ /* 0x080fe2000001082a */
[----:B------:R-:W-:Y:S01]  /*27e90*/  FADD.FTZ R36, R140, R36 ;  /* 0x000000248c247221 */ /* 0x000fe20000010000 */
[----:B------:R-:W-:Y:S01]  /*27ea0*/  FADD.FTZ R41, R151, R41 ;  /* 0x0000002997297221 */ /* 0x000fe20000010000 */
[----:B------:R-:W5:Y:S01]  /*27eb0*/  LDSM.16.MT88.4 R44, [R224+0x11000] ;  /* 0x01100000e02c783b */ /* 0x000f620000004200 */
[----:B--2---:R-:W-:Y:S04]  /*27ec0*/  F2FP.BF16.F32.PACK_AB R52, R79, R80 ;  /* 0x000000504f34723e */ /* 0x004fe800000010ff */
[----:B------:R2:W4:Y:S01]  /*27ed0*/  MUFU.EX2 R78, R43 ;  /* 0x0000002b004e7308 */ /* 0x0005220000000800 */
[----:B------:R-:W-:Y:S04]  /*27ee0*/  FADD.FTZ R41, R149, R41 ;  /* 0x0000002995297221 */ /* 0x000fe80000010000 */
[----:B---3--:R-:W-:Y:S01]  /*27ef0*/  FADD.FTZ R0, R150, R41 ;  /* 0x0000002996007221 */ /* 0x008fe20000010000 */
[-C--:B------:R-:W-:Y:S04]  /*27f00*/  FFMA.FTZ R41, R120, R3.reuse, -R2 ;  /* 0x0000000378297223 */ /* 0x080fe80000010802 */
[----:B------:R3:W-:Y:S01]  /*27f10*/  MUFU.EX2 R76, R41 ;  /* 0x00000029004c7308 */ /* 0x0007e20000000800 */
[----:B--2---:R-:W-:Y:S01]  /*27f20*/  FADD.FTZ R43, R144, R0 ;  /* 0x00000000902b7221 */ /* 0x004fe20000010000 */
[----:B------:R-:W-:Y:S01]  /*27f30*/  FADD.FTZ R0, R139, R36 ;  /* 0x000000248b007221 */ /* 0x000fe20000010000 */
[-C--:B------:R-:W-:Y:S01]  /*27f40*/  FFMA.FTZ R36, R121, R3.reuse, -R2 ;  /* 0x0000000379247223 */ /* 0x080fe20000010802 */
[----:B----4-:R-:W-:Y:S01]  /*27f50*/  F2FP.BF16.F32.PACK_AB R53, R77, R78 ;  /* 0x0000004e4d35723e */ /* 0x010fe200000010ff */
[----:B------:R-:W2:Y:S05]  /*27f60*/  LDSM.16.MT88.4 R144, [R222+0x11800] ;  /* 0x01180000de90783b */ /* 0x000eaa0000004200 */
[----:B------:R4:W1:Y:S01]  /*27f70*/  MUFU.EX2 R75, R36 ;  /* 0x00000024004b7308 */ /* 0x0008620000000800 */
[----:B---3--:R-:W-:Y:S01]  /*27f80*/  FADD.FTZ R41, R143, R43 ;  /* 0x0000002b8f297221 */ /* 0x008fe20000010000 */
[----:B------:R-:W-:Y:S01]  /*27f90*/  FADD.FTZ R43, R73, R0 ;  /* 0x00000000492b7221 */ /* 0x000fe20000010000 */
[-C--:B------:R-:W-:Y:S02]  /*27fa0*/  FFMA.FTZ R0, R122, R3.reuse, -R42 ;  /* 0x000000037a007223 */ /* 0x080fe4000001082a */
[----:B------:R-:W-:Y:S05]  /*27fb0*/  FADD.FTZ R41, R142, R41 ;  /* 0x000000298e297221 */ /* 0x000fea0000010000 */
[----:B------:R3:W-:Y:S01]  /*27fc0*/  MUFU.EX2 R74, R0 ;  /* 0x00000000004a7308 */ /* 0x0007e20000000800 */
[----:B----4-:R-:W-:Y:S01]  /*27fd0*/  FADD.FTZ R36, R136, R43 ;  /* 0x0000002b88247221 */ /* 0x010fe20000010000 */
[----:B------:R-:W-:Y:S01]  /*27fe0*/  FADD.FTZ R43, R141, R41 ;  /* 0x000000298d2b7221 */ /* 0x000fe20000010000 */
[----:B-1----:R-:W-:Y:S02]  /*27ff0*/  F2FP.BF16.F32.PACK_AB R54, R75, R76 ;  /* 0x0000004c4b36723e */ /* 0x002fe400000010ff */
[----:B------:R-:W-:Y:S01]  /*28000*/  FADD.FTZ R41, R72, R36 ;  /* 0x0000002448297221 */ /* 0x000fe20000010000 */
[-C--:B------:R-:W-:Y:S03]  /*28010*/  FFMA.FTZ R36, R212, R3.reuse, -R2 ;  /* 0x00000003d4247223 */ /* 0x080fe60000010802 */
[----:B------:R-:W-:Y:S01]  /*28020*/  FADD.FTZ R41, R133, R41 ;  /* 0x0000002985297221 */ /* 0x000fe20000010000 */
[----:B------:R1:W-:Y:S01]  /*28030*/  MUFU.EX2 R72, R36 ;  /* 0x0000002400487308 */ /* 0x0003e20000000800 */
[----:B------:R-:W-:Y:S01]  /*28040*/  MOV R133, R38 ;  /* 0x0000002600857202 */ /* 0x000fe20000000f00 */
[-C--:B---3--:R-:W-:Y:S08]  /*28050*/  FFMA.FTZ R0, R240, R3.reuse, -R42 ;  /* 0x00000003f0007223 */ /* 0x088ff0000001082a */
[----:B------:R3:W4:Y:S01]  /*28060*/  MUFU.EX2 R73, R0 ;  /* 0x0000000000497308 */ /* 0x0007220000000800 */
[----:B-1----:R-:W-:Y:S01]  /*28070*/  FADD.FTZ R36, R71, R41 ;  /* 0x0000002947247221 */ /* 0x002fe20000010000 */
[-C--:B------:R-:W-:Y:S03]  /*28080*/  FFMA.FTZ R41, R213, R3.reuse, -R2 ;  /* 0x00000003d5297223 */ /* 0x080fe60000010802 */
[----:B------:R-:W-:Y:S05]  /*28090*/  FADD.FTZ R36, R130, R36 ;  /* 0x0000002482247221 */ /* 0x000fea0000010000 */
[----:B------:R1:W2:Y:S01]  /*280a0*/  MUFU.EX2 R71, R41 ;  /* 0x0000002900477308 */ /* 0x0002a20000000800 */
[----:B------:R-:W-:Y:S01]  /*280b0*/  FADD.FTZ R36, R70, R36 ;  /* 0x0000002446247221 */ /* 0x000fe20000010000 */
[----:B---3--:R-:W-:Y:S01]  /*280c0*/  FADD.FTZ R0, R138, R43 ;  /* 0x0000002b8a007221 */ /* 0x008fe20000010000 */
[-CC-:B------:R-:W-:Y:S01]  /*280d0*/  FFMA.FTZ R43, R214, R3.reuse, -R2.reuse ;  /* 0x00000003d62b7223 */ /* 0x180fe20000010802 */
[-C--:B------:R-:W-:Y:S01]  /*280e0*/  FFMA.FTZ R2, R215, R3.reuse, -R2 ;  /* 0x00000003d7027223 */ /* 0x080fe20000010802 */
[----:B----4-:R-:W-:Y:S01]  /*280f0*/  F2FP.BF16.F32.PACK_AB R55, R73, R74 ;  /* 0x0000004a4937723e */ /* 0x010fe200000010ff */
[----:B------:R-:W-:Y:S04]  /*28100*/  FADD.FTZ R0, R137, R0 ;  /* 0x0000000089007221 */ /* 0x000fe80000010000 */
[----:B------:R-:W-:Y:S01]  /*28110*/  MUFU.EX2 R49, R43 ;  /* 0x0000002b00317308 */ /* 0x000fe20000000800 */
[----:B------:R-:W-:Y:S01]  /*28120*/  FADD.FTZ R0, R135, R0 ;  /* 0x0000000087007221 */ /* 0x000fe20000010000 */
[C---:B------:R-:W-:Y:S08]  /*28130*/  HMMA.16816.F32.BF16 R4, R52.reuse, R64, R4 ;  /* 0x000000403404723c */ /* 0x040ff00000041804 */
[----:B------:R-:W3:Y:S03]  /*28140*/  MUFU.EX2 R48, R2 ;  /* 0x0000000200307308 */ /* 0x000ee60000000800 */
[----:B-1----:R-:W-:Y:S01]  /*28150*/  FADD.FTZ R41, R134, R0 ;  /* 0x0000000086297221 */ /* 0x002fe20000010000 */
[C---:B------:R-:W-:Y:S03]  /*28160*/  HMMA.16816.F32.BF16 R8, R52.reuse, R66, R8 ;  /* 0x000000423408723c */ /* 0x040fe60000041808 */
[-C--:B------:R-:W-:Y:S03]  /*28170*/  FFMA.FTZ R0, R126, R3.reuse, -R42 ;  /* 0x000000037e007223 */ /* 0x080fe6000001082a */
[C---:B------:R-:W-:Y:S01]  /*28180*/  HMMA.16816.F32.BF16 R12, R52.reuse, R56, R12 ;  /* 0x00000038340c723c */ /* 0x040fe2000004180c */
[----:B------:R1:W-:Y:S04]  /*28190*/  MUFU.EX2 R70, R0 ;  /* 0x0000000000467308 */ /* 0x0003e80000000800 */
[----:B------:R-:W-:Y:S01]  /*281a0*/  FADD.FTZ R41, R131, R41 ;  /* 0x0000002983297221 */ /* 0x000fe20000010000 */
[C---:B------:R-:W-:Y:S05]  /*281b0*/  HMMA.16816.F32.BF16 R16, R52.reuse, R58, R16 ;  /* 0x0000003a3410723c */ /* 0x040fea0000041810 */
[----:B------:R-:W-:Y:S01]  /*281c0*/  FADD.FTZ R41, R132, R41 ;  /* 0x0000002984297221 */ /* 0x000fe20000010000 */
[C---:B-----5:R-:W-:Y:S05]  /*281d0*/  HMMA.16816.F32.BF16 R20, R52.reuse, R60, R20 ;  /* 0x0000003c3414723c */ /* 0x060fea0000041814 */
[----:B--2---:R-:W-:Y:S01]  /*281e0*/  F2FP.BF16.F32.PACK_AB R160, R71, R72 ;  /* 0x0000004847a0723e */ /* 0x004fe200000010ff */
[C---:B------:R-:W-:Y:S05]  /*281f0*/  HMMA.16816.F32.BF16 R24, R52.reuse, R62, R24 ;  /* 0x0000003e3418723c */ /* 0x040fea0000041818 */
[----:B-1----:R-:W-:Y:S01]  /*28200*/  FADD.FTZ R0, R69, R36 ;  /* 0x0000002445007221 */ /* 0x002fe20000010000 */
[C---:B------:R-:W-:Y:S05]  /*28210*/  HMMA.16816.F32.BF16 R28, R52.reuse, R44, R28 ;  /* 0x0000002c341c723c */ /* 0x040fea000004181c */
[-C--:B------:R-:W-:Y:S01]  /*28220*/  FFMA.FTZ R36, R127, R3.reuse, -R42 ;  /* 0x000000037f247223 */ /* 0x080fe2000001082a */
[----:B------:R-:W-:Y:S03]  /*28230*/  HMMA.16816.F32.BF16 R32, R52, R46, R32 ;  /* 0x0000002e3420723c */ /* 0x000fe60000041820 */
[----:B------:R1:W2:Y:S02]  /*28240*/  MUFU.EX2 R69, R36 ;  /* 0x0000002400457308 */ /* 0x0002a40000000800 */
[----:B------:R-:W-:Y:S01]  /*28250*/  FADD.FTZ R68, R68, R0 ;  /* 0x0000000044447221 */ /* 0x000fe20000010000 */
[----:B------:R-:W-:Y:S01]  /*28260*/  FADD.FTZ R0, R129, R41 ;  /* 0x0000002981007221 */ /* 0x000fe20000010000 */
[----:B------:R-:W-:Y:S01]  /*28270*/  FFMA.FTZ R42, R40, R3, -R42 ;  /* 0x00000003282a7223 */ /* 0x000fe2000001082a */
[----:B---3--:R-:W-:Y:S03]  /*28280*/  F2FP.BF16.F32.PACK_AB R162, R48, R49 ;  /* 0x0000003130a2723e */ /* 0x008fe600000010ff */
[----:B------:R-:W-:Y:S02]  /*28290*/  FADD.FTZ R41, R128, R0 ;  /* 0x0000000080297221 */ /* 0x000fe40000010000 */
[----:B------:R-:W3:Y:S01]  /*282a0*/  MUFU.EX2 R3, R42 ;  /* 0x0000002a00037308 */ /* 0x000ee20000000800 */
[----:B------:R-:W-:Y:S01]  /*282b0*/  MOV R132, R37 ;  /* 0x0000002500847202 */ /* 0x000fe20000000f00 */
[----:B------:R-:W-:Y:S01]  /*282c0*/  FADD.FTZ R41, R124, R41 ;  /* 0x000000297c297221 */ /* 0x000fe20000010000 */
[----:B-1----:R-:W-:Y:S01]  /*282d0*/  FADD.FTZ R36, R123, R68 ;  /* 0x000000447b247221 */ /* 0x002fe20000010000 */
[----:B--2---:R-:W-:Y:S03]  /*282e0*/  F2FP.BF16.F32.PACK_AB R161, R69, R70 ;  /* 0x0000004645a1723e */ /* 0x004fe600000010ff */
[----:B------:R-:W-:Y:S04]  /*282f0*/  FADD.FTZ R0, R118, R36 ;  /* 0x0000002476007221 */ /* 0x000fe80000010000 */
[----:B------:R-:W-:Y:S01]  /*28300*/  FADD.FTZ R36, R115, R0 ;  /* 0x0000000073247221 */ /* 0x000fe20000010000 */
[----:B------:R-:W-:Y:S01]  /*28310*/  FADD.FTZ R0, R125, R41 ;  /* 0x000000297d007221 */ /* 0x000fe20000010000 */
[----:B---3--:R-:W-:Y:S01]  /*28320*/  F2FP.BF16.F32.PACK_AB R163, R3, R39 ;  /* 0x0000002703a3723e */ /* 0x008fe200000010ff */
[----:B------:R-:W1:Y:S01]  /*28330*/  LDSM.16.MT88.4 R40, [R224+0x11800] ;  /* 0x01180000e028783b */ /* 0x000e620000004200 */
        /* <DEDUP_REMOVED lines=43> */
[----:B------:R3:W-:Y:S02]  /*285f0*/  STL [R1+0x4], R3 ;  /* 0x0000040301007387 */ /* 0x0007e40000100800 */
[----:B------:R-:W-:Y:S05]  /*28600*/  FADD.FTZ R0, R48, R2 ;  /* 0x0000000230007221 */ /* 0x000fea0000010000 */
[----:B------:R3:W-:Y:S01]  /*28610*/  STL [R1+0x8], R0 ;  /* 0x0000080001007387 */ /* 0x0007e20000100800 */
[----:B------:R-:W-:Y:S05]  /*28620*/  @P0 BRA `(.L_x_4144) ;  /* 0xffffff9800900947 */ /* 0x000fea000383ffff */
.L_x_4135:
[----:B------:R4:W5:Y:S04]  /*28630*/  LDL R7, [R1+0x8] ;  /* 0x0000080001077983 */ /* 0x0009680000100800 */
[----:B------:R4:W5:Y:S01]  /*28640*/  LDL R6, [R1+0x4] ;  /* 0x0000040001067983 */ /* 0x0009620000100800 */
[----:B------:R-:W4:Y:S01]  /*28650*/  LDC.64 R50, c[0x0][0x208] ;  /* 0x00008200ff327b82 */ /* 0x000f220000000a00 */
[----:B-123--:R-:W1:Y:S07]  /*28660*/  S2R R3, SR_TID.X ;  /* 0x0000000000037919 */ /* 0x00ee6e0000002100 */
[----:B------:R-:W2:Y:S01]  /*28670*/  LDC.64 R44, c[0x0][0x198] ;  /* 0x00006600ff2c7b82 */ /* 0x000ea20000000a00 */
[----:B----4-:R-:W-:-:S02]  /*28680*/  R2UR UR4, R50 ;  /* 0x00000000320472ca */ /* 0x010fc400000e0000 */
[----:B------:R-:W-:Y:S02]  /*28690*/  R2UR UR5, R51 ;  /* 0x00000000330572ca */ /* 0x000fe400000e0000 */
[----:B-1----:R-:W-:-:S04]  /*286a0*/  SHF.R.S32.HI R36, RZ, 0x1f, R3 ;  /* 0x0000001fff247819 */ /* 0x002fc80000011403 */
[----:B------:R-:W-:-:S07]  /*286b0*/  LEA.HI R0, R36, R3, RZ, 0x5 ;  /* 0x0000000324007211 */ /* 0x000fce00078f28ff */
[----:B--2---:R1:W5:Y:S01]  /*286c0*/  LD.E R13, desc[UR4][R44.64+0xd8] ;  /* 0x0000d8042c0d7980 */ /* 0x004362000c101900 */
        /* <DEDUP_REMOVED lines=16> */
.L_x_4152:
[----:B------:R-:W2:Y:S01]  /*287d0*/  S2R R15, SR_TID.X ;  /* 0x00000000000f7919 */ /* 0x000ea20000002100 */
[----:B----4-:R-:W-:Y:S01]  /*287e0*/  FADD.FTZ R9, R2, R0 ;  /* 0x0000000002097221 */ /* 0x010fe20000010000 */
[----:B------:R-:W4:Y:S01]  /*287f0*/  S2UR UR4, SR_CgaCtaId ;  /* 0x00000000000479c3 */ /* 0x000f220000008800 */
[----:B------:R-:W-:Y:S01]  /*28800*/  FSETP.NE.FTZ.AND P3, PT, R8, RZ, PT ;  /* 0x000000ff0800720b */ /* 0x000fe20003f75000 */
[----:B------:R-:W-:-:S06]  /*28810*/  IMAD.MOV.U32 R3, RZ, RZ, 0x3f800000 ;  /* 0x3f800000ff037424 */ /* 0x000fcc00078e00ff */
[----:B------:R-:W-:Y:S01]  /*28820*/  BAR.SYNC.DEFER_BLOCKING 0x0 ;  /* 0x0000000000007b1d */ /* 0x000fe20000010000 */
[----:B------:R-:W-:Y:S01]  /*28830*/  FSETP.NE.FTZ.AND P0, PT, R9, RZ, PT ;  /* 0x000000ff0900720b */ /* 0x000fe20003f15000 */
[----:B------:R-:W-:-:S04]  /*28840*/  IMAD.MOV.U32 R0, RZ, RZ, 0x3f800000 ;  /* 0x3f800000ff007424 */ /* 0x000fc800078e00ff */
[----:B------:R-:W3:Y:S01]  /*28850*/  LDL.LU R18, [R1+0x20] ;  /* 0x0000200001127983 */ /* 0x000ee20000300800 */
[----:B--2---:R-:W-:-:S07]  /*28860*/  SHF.R.S32.HI R14, RZ, 0x1f, R15 ;  /* 0x0000001fff0e7819 */ /* 0x004fce000001140f */
[----:B------:R-:W2:Y:S01]  /*28870*/  @P0 MUFU.RCP R3, R9 ;  /* 0x0000000900030308 */ /* 0x000ea20000001000 */
[----:B------:R-:W-:Y:S01]  /*28880*/  UMOV UR5, 0x400 ;  /* 0x0000040000057882 */ /* 0x000fe20000000000 */
[----:B------:R-:W-:Y:S01]  /*28890*/  MOV R7, 0x40 ;  /* 0x0000004000077802 */ /* 0x000fe20000000f00 */
[----:B------:R-:W2:Y:S01]  /*288a0*/  LDL.LU R17, [R1+0x2c] ;  /* 0x00002c0001117983 */ /* 0x000ea20000300800 */
[----:B------:R-:W-:-:S04]  /*288b0*/  LEA.HI R4, R14, R15, RZ, 0x2 ;  /* 0x0000000f0e047211 */ /* 0x000fc800078f10ff */
[----:B------:R-:W1:Y:S01]  /*288c0*/  @P3 MUFU.RCP R0, R8 ;  /* 0x0000000800003308 */ /* 0x000e620000001000 */
[--C-:B------:R-:W-:Y:S01]  /*288d0*/  SHF.R.S32.HI R5, RZ, 0x2, R4.reuse ;  /* 0x00000002ff057819 */ /* 0x100fe20000011404 */
[----:B----4-:R-:W-:Y:S01]  /*288e0*/  ULEA UR4, UR4, UR5, 0x18 ;  /* 0x0000000504047291 */ /* 0x010fe2000f8ec03f */
[----:B---3--:R-:W-:Y:S01]  /*288f0*/  SHF.R.S32.HI R2, RZ, 0x1f, R4 ;  /* 0x0000001fff027819 */ /* 0x008fe20000011404 */
[----:B------:R-:W3:Y:S03]  /*28900*/  LDL.LU R16, [R1+0x34] ;  /* 0x0000340001107983 */ /* 0x000ee60000300800 */
[----:B------:R-:W-:Y:S01]  /*28910*/  LEA.HI R2, R2, R5, RZ, 0x3 ;  /* 0x0000000502027211 */ /* 0x000fe200078f18ff */
[----:B------:R-:W4:Y:S01]  /*28920*/  LDL R53, [R1+0x30] ;  /* 0x0000300001357983 */ /* 0x000f220000100800 */
[----:B------:R-:W-:Y:S01]  /*28930*/  LEA.HI R14, R14, R15, RZ, 0x5 ;  /* 0x0000000f0e0e7211 */ /* 0x000fe200078f28ff */
[C---:B--2---:R-:W-:Y:S01]  /*28940*/  FMUL.FTZ R139, R3.reuse, R139 ;  /* 0x0000008b038b7220 */ /* 0x044fe20000410000 */
[----:B------:R-:W-:Y:S01]  /*28950*/  LOP3.LUT R2, R2, 0xfffffff8, RZ, 0xc0, !PT ;  /* 0xfffffff802027812 */ /* 0x000fe200078ec0ff */
[C---:B------:R-:W-:Y:S01]  /*28960*/  FMUL.FTZ R138, R3.reuse, R138 ;  /* 0x0000008a038a7220 */ /* 0x040fe20000410000 */
[----:B------:R-:W-:Y:S01]  /*28970*/  LOP3.LUT R4, R4, 0x1ffffffc, RZ, 0xc0, !PT ;  /* 0x1ffffffc04047812 */ /* 0x000fe200078ec0ff */
[----:B------:R-:W-:Y:S01]  /*28980*/  FMUL.FTZ R147, R3, R147 ;  /* 0x0000009303937220 */ /* 0x000fe20000410000 */
[----:B------:R-:W-:Y:S01]  /*28990*/  IADD3 R2, R5, -R2, RZ ;  /* 0x8000000205027210 */ /* 0x000fe20007ffe0ff */
[C---:B------:R-:W-:Y:S01]  /*289a0*/  FMUL.FTZ R146, R3.reuse, R146 ;  /* 0x0000009203927220 */ /* 0x040fe20000410000 */
[----:B------:R-:W-:Y:S01]  /*289b0*/  SHF.R.S32.HI R48, RZ, 0x5, R14 ;  /* 0x00000005ff307819 */ /* 0x000fe2000001140e */
[C---:B------:R-:W-:Y:S01]  /*289c0*/  FMUL.FTZ R143, R3.reuse, R143 ;  /* 0x0000008f038f7220 */ /* 0x040fe20000410000 */
[----:B------:R-:W-:Y:S01]  /*289d0*/  IADD3 R4, -R4, R15, RZ ;  /* 0x0000000f04047210 */ /* 0x000fe20007ffe1ff */
[C---:B------:R-:W-:Y:S01]  /*289e0*/  IMAD.SHL.U32 R5, R2.reuse, 0x40, RZ ;  /* 0x0000004002057824 */ /* 0x040fe200078e00ff */
[C---:B------:R-:W-:Y:S01]  /*289f0*/  LOP3.LUT R6, R2.reuse, 0x1, RZ, 0xc0, !PT ;  /* 0x0000000102067812 */ /* 0x040fe200078ec0ff */
[----:B------:R-:W-:Y:S01]  /*28a00*/  FMUL.FTZ R142, R3, R142 ;  /* 0x0000008e038e7220 */ /* 0x000fe20000410000 */
[----:B------:R-:W-:Y:S01]  /*28a10*/  R2P PR, R2, 0x6 ;  /* 0x0000000602007804 */ /* 0x000fe20000000000 */
[----:B------:R-:W-:Y:S01]  /*28a20*/  IMAD R4, R48, 0x200, R4 ;  /* 0x0000020030047824 */ /* 0x000fe200078e0204 */
[----:B------:R-:W-:Y:S01]  /*28a30*/  LOP3.LUT R5, R5, 0x1c0, RZ, 0xc0, !PT ;  /* 0x000001c005057812 */ /* 0x000fe200078ec0ff */
[----:B------:R-:W-:Y:S01]  /*28a40*/  FMUL.FTZ R155, R3, R155 ;  /* 0x0000009b039b7220 */ /* 0x000fe20000410000 */
[----:B------:R-:W-:Y:S01]  /*28a50*/  ISETP.NE.U32.AND P4, PT, R6, 0x1, PT ;  /* 0x000000010600780c */ /* 0x000fe20003f85070 */
[----:B------:R-:W-:Y:S01]  /*28a60*/  IMAD.MOV.U32 R6, RZ, RZ, 0x20 ;  /* 0x00000020ff067424 */ /* 0x000fe200078e00ff */
[----:B------:R-:W-:Y:S01]  /*28a70*/  LEA.HI R5, R5, R5, RZ, 0x1d ;  /* 0x0000000505057211 */ /* 0x000fe200078fe8ff */
[C---:B------:R-:W-:Y:S01]  /*28a80*/  FMUL.FTZ R154, R3.reuse, R154 ;  /* 0x0000009a039a7220 */ /* 0x040fe20000410000 */
[C---:B------:R-:W-:Y:S01]  /*28a90*/  FMUL.FTZ R151, R3.reuse, R151 ;  /* 0x0000009703977220 */ /* 0x040fe20000410000 */
[C---:B------:R-:W-:Y:S01]  /*28aa0*/  FMUL.FTZ R150, R3.reuse, R150 ;  /* 0x0000009603967220 */ /* 0x040fe20000410000 */
[----:B------:R-:W-:Y:S01]  /*28ab0*/  LEA R2, R4, R5, 0x1 ;  /* 0x0000000504027211 */ /* 0x000fe200078e08ff */
[C---:B------:R-:W-:Y:S01]  /*28ac0*/  FMUL.FTZ R159, R3.reuse, R159 ;  /* 0x0000009f039f7220 */ /* 0x040fe20000410000 */
[----:B------:R-:W-:Y:S01]  /*28ad0*/  SEL R6, R6, 0xffffffe0, P4 ;  /* 0xffffffe006067807 */ /* 0x000fe20002000000 */
[C---:B------:R-:W-:Y:S01]  /*28ae0*/  FMUL.FTZ R158, R3.reuse, R158 ;  /* 0x0000009e039e7220 */ /* 0x040fe20000410000 */
[----:B------:R-:W-:Y:S01]  /*28af0*/  LEA R2, R2, UR4, 0x2 ;  /* 0x0000000402027c11 */ /* 0x000fe2000f8e10ff */
[C---:B------:R-:W-:Y:S01]  /*28b00*/  FMUL.FTZ R167, R3.reuse, R167 ;  /* 0x000000a703a77220 */ /* 0x040fe20000410000 */
[C---:B------:R-:W-:Y:S01]  /*28b10*/  FMUL.FTZ R166, R3.reuse, R166 ;  /* 0x000000a603a67220 */ /* 0x040fe20000410000 */
[C---:B------:R-:W-:Y:S01]  /*28b20*/  FMUL.FTZ R163, R3.reuse, R163 ;  /* 0x000000a303a37220 */ /* 0x040fe20000410000 */
[----:B------:R-:W-:Y:S01]  /*28b30*/  FMUL.FTZ R162, R3, R162 ;  /* 0x000000a203a27220 */ /* 0x000fe20000410000 */
[----:B------:R-:W-:Y:S01]  /*28b40*/  SEL R7, R7, 0xffffffc0, !P1 ;  /* 0xffffffc007077807 */ /* 0x000fe20004800000 */
[----:B------:R-:W-:-:S02]  /*28b50*/  IMAD.IADD R3, R2, 0x1, R6 ;  /* 0x0000000102037824 */ /* 0x000fc400078e0206 */
        /* <DEDUP_REMOVED lines=37> */
[----:B------:R-:W-:Y:S04]  /*28db0*/  STS.64 [R2+0x800], R158 ;  /* 0x0008009e02007388 */ /* 0x000fe80000000a00 */
[----:B------:R-:W-:Y:S04]  /*28dc0*/  STS.64 [R3], R164 ;  /* 0x000000a403007388 */ /* 0x000fe80000000a00 */
[----:B------:R-:W-:Y:S01]  /*28dd0*/  STS.64 [R3+0x800], R166 ;  /* 0x000800a603007388 */ /* 0x000fe20000000a00 */
[----:B-1----:R-:W-:-:S05]  /*28de0*/  IADD3 R0, R7, R2, RZ ;  /* 0x0000000207007210 */ /* 0x002fca0007ffe0ff */
[----:B------:R-:W-:Y:S04]  /*28df0*/  STS.64 [R0], R160 ;  /* 0x000000a000007388 */ /* 0x000fe80000000a00 */
[----:B------:R1:W-:Y:S04]  /*28e00*/  STS.64 [R0+0x800], R162 ;  /* 0x000800a200007388 */ /* 0x0003e80000000a00 */
[----:B------:R-:W2:Y:S04]  /*28e10*/  LD.E.64 R4, desc[UR12][R44.64+0xb0] ;  /* 0x0000b00c2c047980 */ /* 0x000ea8000c101b00 */
[----:B------:R-:W2:Y:S04]  /*28e20*/  LD.E R12, desc[UR12][R44.64+0xcc] ;  /* 0x0000cc0c2c0c7980 */ /* 0x000ea8000c101900 */
[----:B------:R-:W2:Y:S04]  /*28e30*/  LD.E.64 R10, desc[UR10][R44.64+0x78] ;  /* 0x0000780a2c0a7980 */ /* 0x000ea8000c101b00 */
[----:B-1----:R-:W2:Y:S01]  /*28e40*/  LD.E R0, desc[UR10][R44.64+0x60] ;  /* 0x0000600a2c007980 */ /* 0x002ea2000c101900 */
[----:B------:R-:W1:Y:S01]  /*28e50*/  S2R R52, SR_CTAID.X ;  /* 0x0000000000347919 */ /* 0x000e620000002500 */
[C---:B------:R-:W-:Y:S01]  /*28e60*/  VIADD R2, R36.reuse, 0x8 ;  /* 0x0000000824027836 */ /* 0x040fe20000000000 */
[C---:B------:R-:W-:Y:S01]  /*28e70*/  IADD3 R6, R36.reuse, 0x10, RZ ;  /* 0x0000001024067810 */ /* 0x040fe20007ffe0ff */
[----:B------:R-:W-:Y:S01]  /*28e80*/  VIADD R3, R36, 0x18 ;  /* 0x0000001824037836 */ /* 0x000fe20000000000 */
[----:B------:R-:W1:Y:S01]  /*28e90*/  @P3 MUFU.LG2 R8, R8 ;  /* 0x0000000800083308 */ /* 0x000e620000000c00 */
[----:B------:R-:W-:Y:S01]  /*28ea0*/  MOV R39, 0xff800000 ;  /* 0xff80000000277802 */ /* 0x000fe20000000f00 */
[----:B------:R-:W5:Y:S01]  /*28eb0*/  LD.E.64 R44, desc[UR10][R44.64+0xa8] ;  /* 0x0000a80a2c2c7980 */ /* 0x000f62000c101b00 */
[----:B-1----:R-:W-:Y:S01]  /*28ec0*/  SHF.L.U32 R47, R52, 0x6, RZ ;  /* 0x00000006342f7819 */ /* 0x002fe200000006ff */
[----:B------:R-:W-:Y:S01]  /*28ed0*/  @P3 FMUL.FTZ R8, R8, 0.69314718246459960938 ;  /* 0x3f31721808083820 */ /* 0x000fe20000410000 */
[----:B------:R-:W-:-:S03]  /*28ee0*/  MOV R46, 0xff800000 ;  /* 0xff800000002e7802 */ /* 0x000fc60000000f00 */
[----:B------:R-:W-:Y:S01]  /*28ef0*/  @P3 FFMA.FTZ R46, R13, R38, R8 ;  /* 0x000000260d2e3223 */ /* 0x000fe20000010008 */
[----:B------:R-:W-:Y:S01]  /*28f00*/  VIADD R8, R36, 0x30 ;  /* 0x0000003024087836 */ /* 0x000fe20000000000 */
[----:B------:R-:W-:Y:S01]  /*28f10*/  BSSY B0, `(.L_x_4146) ;  /* 0x0000044000007945 */ /* 0x000fe20003800000 */
[----:B----4-:R-:W-:Y:S01]  /*28f20*/  IMAD R7, R52, -0x40, R53 ;  /* 0xffffffc034077824 */ /* 0x010fe200078e0235 */
[----:B------:R-:W-:Y:S04]  /*28f30*/  BAR.SYNC.DEFER_BLOCKING 0x0 ;  /* 0x0000000000007b1d */ /* 0x000fe80000010000 */
[-C--:B------:R-:W-:Y:S02]  /*28f40*/  ISETP.GE.AND P6, PT, R2, R7.reuse, PT ;  /* 0x000000070200720c */ /* 0x080fe40003fc6270 */
[----:B------:R-:W-:-:S02]  /*28f50*/  ISETP.GE.AND P4, PT, R3, R7, PT ;  /* 0x000000070300720c */ /* 0x000fc40003f86270 */
[-C--:B------:R-:W-:Y:S02]  /*28f60*/  ISETP.GE.AND P5, PT, R6, R7.reuse, PT ;  /* 0x000000070600720c */ /* 0x080fe40003fa6270 */
[----:B---3--:R-:W-:Y:S01]  /*28f70*/  LEA.HI R3, R16, R16, RZ, 0x1 ;  /* 0x0000001010037211 */ /* 0x008fe200078f08ff */
[----:B------:R-:W1:Y:S01]  /*28f80*/  @P0 MUFU.LG2 R6, R9 ;  /* 0x0000000900060308 */ /* 0x000e620000000c00 */
[----:B------:R-:W-:Y:S01]  /*28f90*/  ISETP.GE.AND P3, PT, R8, R7, PT ;  /* 0x000000070800720c */ /* 0x000fe20003f66270 */
[----:B-1----:R-:W-:-:S04]  /*28fa0*/  @P0 FMUL.FTZ R6, R6, 0.69314718246459960938 ;  /* 0x3f31721806060820 */ /* 0x002fc80000410000 */
[----:B------:R-:W-:Y:S01]  /*28fb0*/  @P0 FFMA.FTZ R39, R13, R37, R6 ;  /* 0x000000250d270223 */ /* 0x000fe20000010006 */
[----:B------:R-:W-:-:S05]  /*28fc0*/  LOP3.LUT R6, R14, 0xffffffe0, RZ, 0xc0, !PT ;  /* 0xffffffe00e067812 */ /* 0x000fca00078ec0ff */
[----:B------:R-:W-:Y:S02]  /*28fd0*/  IMAD.IADD R6, R15, 0x1, -R6 ;  /* 0x000000010f067824 */ /* 0x000fe400078e0a06 */
[----:B--2---:R-:W-:Y:S01]  /*28fe0*/  IMAD R2, R4, UR8, R18 ;  /* 0x0000000804027c24 */ /* 0x004fe2000f8e0212 */
[----:B------:R-:W-:-:S04]  /*28ff0*/  IADD3 R4, R36, 0x28, RZ ;  /* 0x0000002824047810 */ /* 0x000fc80007ffe0ff */
[----:B------:R-:W-:Y:S01]  /*29000*/  ISETP.GE.AND P1, PT, R4, R7, PT ;  /* 0x000000070400720c */ /* 0x000fe20003f26270 */
[----:B------:R-:W-:Y:S02]  /*29010*/  IMAD.SHL.U32 R4, R36, 0x40, RZ ;  /* 0x0000004024047824 */ /* 0x000fe400078e00ff */
[----:B------:R-:W-:Y:S02]  /*29020*/  IMAD R2, R2, R0, R17 ;  /* 0x0000000002027224 */ /* 0x000fe400078e0211 */
[----:B------:R-:W-:-:S05]  /*29030*/  VIADD R0, R36, 0x20 ;  /* 0x0000002024007836 */ /* 0x000fca0000000000 */
[----:B------:R-:W-:Y:S02]  /*29040*/  ISETP.GE.AND P2, PT, R0, R7, PT ;  /* 0x000000070000720c */ /* 0x000fe40003f46270 */
[----:B------:R-:W-:Y:S01]  /*29050*/  LOP3.LUT R0, R3, 0xffffffe, RZ, 0xc0, !PT ;  /* 0x0ffffffe03007812 */ /* 0x000fe200078ec0ff */
[----:B------:R-:W-:Y:S02]  /*29060*/  IMAD R47, R5, R2, R47 ;  /* 0x00000002052f7224 */ /* 0x000fe400078e022f */
[C---:B------:R-:W-:Y:S01]  /*29070*/  IMAD.SHL.U32 R2, R16.reuse, 0x4, RZ ;  /* 0x0000000410027824 */ /* 0x040fe200078e00ff */
[----:B------:R-:W-:Y:S02]  /*29080*/  IADD3 R9, R16, -R0, RZ ;  /* 0x8000000010097210 */ /* 0x000fe40007ffe0ff */
[----:B------:R-:W-:Y:S01]  /*29090*/  LOP3.LUT R0, R4, 0x1c0, RZ, 0xc0, !PT ;  /* 0x000001c004007812 */ /* 0x000fe200078ec0ff */
[----:B------:R-:W-:Y:S01]  /*290a0*/  IMAD.SHL.U32 R4, R3, 0x4, RZ ;  /* 0x0000000403047824 */ /* 0x000fe200078e00ff */
[----:B------:R-:W-:-:S04]  /*290b0*/  SHF.R.S32.HI R3, RZ, 0x1f, R2 ;  /* 0x0000001fff037819 */ /* 0x000fc80000011402 */
[----:B------:R-:W-:Y:S02]  /*290c0*/  LOP3.LUT R5, R0, 0x38, R4, 0xf8, !PT ;  /* 0x0000003800057812 */ /* 0x000fe400078ef804 */
[----:B------:R-:W-:Y:S01]  /*290d0*/  SHF.R.U32.HI R0, RZ, 0x3, R0 ;  /* 0x00000003ff007819 */ /* 0x000fe20000011600 */
[----:B------:R-:W-:-:S04]  /*290e0*/  IMAD.WIDE R2, R36, 0x40, R2 ;  /* 0x0000004024027825 */ /* 0x000fc800078e0202 */
[----:B------:R-:W-:Y:S01]  /*290f0*/  IMAD R4, R47, R12, RZ ;  /* 0x0000000c2f047224 */ /* 0x000fe200078e02ff */
[----:B------:R-:W-:-:S04]  /*29100*/  LOP3.LUT R0, R5, R0, RZ, 0x3c, !PT ;  /* 0x0000000005007212 */ /* 0x000fc800078e3cff */
[C---:B------:R-:W-:Y:S02]  /*29110*/  IADD3 R5, P0, R4.reuse, R2, RZ ;  /* 0x0000000204057210 */ /* 0x040fe40007f1e0ff */
[----:B------:R-:W-:Y:S02]  /*29120*/  LEA R0, R9, R0, 0x2 ;  /* 0x0000000009007211 */ /* 0x000fe400078e10ff */
[----:B------:R-:W-:Y:S02]  /*29130*/  LEA.HI.X.SX32 R3, R4, R3, 0x1, P0 ;  /* 0x0000000304037211 */ /* 0x000fe400000f0eff */
[C---:B------:R-:W-:Y:S02]  /*29140*/  LEA R2, P0, R5.reuse, R10, 0x2 ;  /* 0x0000000a05027211 */ /* 0x040fe400078010ff */
[----:B------:R-:W-:Y:S02]  /*29150*/  LEA R0, R0, UR4, 0x2 ;  /* 0x0000000400007c11 */ /* 0x000fe4000f8e10ff */
[----:B------:R-:W-:-:S03]  /*29160*/  LEA.HI.X R3, R5, R11, R3, 0x2, P0 ;  /* 0x0000000b05037211 */ /* 0x000fc600000f1403 */
[----:B------:R1:W2:Y:S04]  /*29170*/  LDS.128 R40, [R0+0x800] ;  /* 0x0008000000287984 */ /* 0x0002a80000000c00 */
[----:B------:R1:W3:Y:S04]  /*29180*/  LDS.128 R28, [R0+0x1000] ;  /* 0x00100000001c7984 */ /* 0x0002e80000000c00 */
[----:B------:R1:W4:Y:S04]  /*29190*/  LDS.128 R24, [R0+0x1800] ;  /* 0x0018000000187984 */ /* 0x0003280000000c00 */
[----:B------:R1:W1:Y:S04]  /*291a0*/  LDS.128 R20, [R0+0x2000] ;  /* 0x0020000000147984 */ /* 0x0002680000000c00 */
[----:B------:R1:W1:Y:S04]  /*291b0*/  LDS.128 R16, [R0+0x2800] ;  /* 0x0028000000107984 */ /* 0x0002680000000c00 */
[----:B------:R1:W1:Y:S04]  /*291c0*/  LDS.128 R12, [R0+0x3000] ;  /* 0x00300000000c7984 */ /* 0x0002680000000c00 */
[----:B------:R1:W1:Y:S04]  /*291d0*/  LDS.128 R32, [R0] ;  /* 0x0000000000207984 */ /* 0x0002680000000c00 */
[----:B------:R1:W1:Y:S01]  /*291e0*/  LDS.128 R8, [R0+0x3800] ;  /* 0x0038000000087984 */ /* 0x0002620000000c00 */
[----:B------:R-:W-:-:S02]  /*291f0*/  SHF.R.S32.HI R4, RZ, 0x1f, R48 ;  /* 0x0000001fff047819 */ /* 0x000fc40000011430 */
[----:B------:R-:W-:Y:S02]  /*29200*/  LOP3.LUT P0, RZ, R6, 0x3, RZ, 0xc0, !PT ;  /* 0x0000000306ff7812 */ /* 0x000fe4000780c0ff */
[----:B------:R-:W-:-:S04]  /*29210*/  LEA.HI R4, R4, R48, RZ, 0x2 ;  /* 0x0000003004047211 */ /* 0x000fc800078f10ff */
[----:B------:R-:W-:-:S04]  /*29220*/  LOP3.LUT R4, R4, 0xffffffc, RZ, 0xc0, !PT ;  /* 0x0ffffffc04047812 */ /* 0x000fc800078ec0ff */
[----:B------:R-:W-:-:S05]  /*29230*/  IADD3 R6, R48, -R4, RZ ;  /* 0x8000000430067210 */ /* 0x000fca0007ffe0ff */
[----:B------:R-:W-:Y:S01]  /*29240*/  IMAD R6, R6, 0x10, R49 ;  /* 0x0000001006067824 */ /* 0x000fe200078e0231 */
[----:B--23--:R-:W-:Y:S06]  /*29250*/  @P0 BRA `(.L_x_4147) ;  /* 0x00000000003c0947 */ /* 0x00cfec0003800000 */
[----:B------:R-:W-:Y:S01]  /*29260*/  SHF.R.S32.HI R37, RZ, 0x1f, R47 ;  /* 0x0000001fff257819 */ /* 0x000fe2000001142f */
[----:B-1----:R-:W-:Y:S01]  /*29270*/  IMAD R0, R52, -0x40, R53 ;  /* 0xffffffc034007824 */ /* 0x002fe200078e0235 */
[----:B------:R-:W-:-:S04]  /*29280*/  IADD3 R5, P0, R47, R6, RZ ;  /* 0x000000062f057210 */ /* 0x000fc80007f1e0ff */
[----:B------:R-:W-:Y:S02]  /*29290*/  LEA.HI.X.SX32 R37, R6, R37, 0x1, P0 ;  /* 0x0000002506257211 */ /* 0x000fe400000f0eff */
[----:B-----5:R-:W-:-:S04]  /*292a0*/  LEA R4, P0, R5, R44, 0x2 ;  /* 0x0000002c05047211 */ /* 0x020fc800078010ff */
        /* <DEDUP_REMOVED lines=10> */
.L_x_4147:
[----:B------:R-:W-:Y:S05]  /*29350*/  BSYNC B0 ;  /* 0x0000000000007941 */ /* 0x000fea0003800000 */
.L_x_4146:
[C---:B------:R-:W-:Y:S01]  /*29360*/  ISETP.GE.AND P0, PT, R36.reuse, R7, PT ;  /* 0x000000072400720c */ /* 0x040fe20003f06270 */
[----:B------:R-:W-:Y:S01]  /*29370*/  VIADD R36, R36, 0x38 ;  /* 0x0000003824247836 */ /* 0x000fe20000000000 */
[C---:B------:R-:W-:Y:S01]  /*29380*/  @!P6 R2UR UR18, R50.reuse ;  /* 0x000000003212e2ca */ /* 0x040fe200000e0000 */
[----:B--2---:R-:W-:Y:S01]  /*29390*/  IMAD.MOV.U32 R5, RZ, RZ, 0x0 ;  /* 0x00000000ff057424 */ /* 0x004fe200078e00ff */
        /* <DEDUP_REMOVED lines=10> */
[----:B------:R-:W-:Y:S01]  /*29440*/  @!P5 ST.E.128 desc[UR16][R2.64+0x1000], R28 ;  /* 0x0010001c0200d985 */ /* 0x000fe2000c101d10 */
        /* <DEDUP_REMOVED lines=9> */
[----:B------:R-:W-:-:S02]  /*294e0*/  ISETP.GE.AND P6, PT, R36, R7, PT ;  /* 0x000000072400720c */ /* 0x000fc40003fc6270 */
[----:B------:R-:W-:Y:S01]  /*294f0*/  MOV R0, 0x1f0 ;  /* 0x000001f000007802 */ /* 0x000fe20000000f00 */
[----:B------:R-:W-:Y:S04]  /*29500*/  @!P3 ST.E.128 desc[UR4][R2.64+0x3000], R12 ;  /* 0x0030000c0200b985 */ /* 0x000fe8000c101d04 */
[----:B------:R-:W-:Y:S01]  /*29510*/  IMAD.MOV.U32 R4, RZ, RZ, R0 ;  /* 0x000000ffff047224 */ /* 0x000fe200078e0000 */
[----:B------:R-:W-:Y:S04]  /*29520*/  @!P0 ST.E.64 desc[UR22][R2.64], R32 ;  /* 0x0000002002008985 */ /* 0x000fe8000c101b16 */
[----:B------:R1:W-:Y:S02]  /*29530*/  @!P0 ST.E.64 desc[UR20][R2.64+0x8], R34 ;  /* 0x0000082202008985 */ /* 0x0003e4000c101b14 */
[----:B-1---5:R-:W-:Y:S05]  /*29540*/  @P6 RET.REL.NODEC R4 `(_ZN5flash24flash_fwd_splitkv_kernelI23Flash_fwd_kernel_traitsILi64ELi64ELi256ELi4ELb0ELb0EN7cutlass10bfloat16_tE19Flash_kernel_traitsILi64ELi64ELi256ELi4ES3_EELb1ELb0ELb0ELb0ELb1ELb1ELb1ELb1EEEvNS_16Flash_fwd_paramsE) ;  /* 0xfffffd6804ac6950 */ /* 0x022fea0003c3ffff */
[----:B------:R-:W-:Y:S02]  /*29550*/  R2UR UR4, R50 ;  /* 0x00000000320472ca */ /* 0x000fe400000e0000 */
[----:B------:R-:W-:-:S13]  /*29560*/  R2UR UR5, R51 ;  /* 0x00000000330572ca */ /* 0x000fda00000e0000 */
[----:B------:R1:W-:Y:S02]  /*29570*/  ST.E.128 desc[UR4][R2.64+0x3800], R8 ;  /* 0x0038000802007985 */ /* 0x0003e4000c101d04 */
[----:B-1----:R-:W-:Y:S02]  /*29580*/  IMAD.MOV.U32 R2, RZ, RZ, R0 ;  /* 0x000000ffff027224 */ /* 0x002fe400078e0000 */
[----:B------:R-:W-:-:S04]  /*29590*/  IMAD.MOV.U32 R3, RZ, RZ, 0x0 ;  /* 0x00000000ff037424 */ /* 0x000fc800078e00ff */
[----:B------:R-:W-:Y:S05]  /*295a0*/  RET.REL.NODEC R2 `(_ZN5flash24flash_fwd_splitkv_kernelI23Flash_fwd_kernel_traitsILi64ELi64ELi256ELi4ELb0ELb0EN7cutlass10bfloat16_tE19Flash_kernel_traitsILi64ELi64ELi256ELi4ES3_EELb1ELb0ELb0ELb0ELb1ELb1ELb1ELb1EEEvNS_16Flash_fwd_paramsE) ;  /* 0xfffffd6802947950 */ /* 0x000fea0003c3ffff */
.L_x_4145:
[----:B------:R-:W-:Y:S01]  /*295b0*/  MOV R0, 0x2 ;  /* 0x0000000200007802 */ /* 0x000fe20000000f00 */
[----:B------:R-:W-:Y:S01]  /*295c0*/  IMAD.MOV.U32 R3, RZ, RZ, 0x1f ;  /* 0x0000001fff037424 */ /* 0x000fe200078e00ff */
[----:B-----5:R-:W-:Y:S02]  /*295d0*/  MOV R2, R7 ;  /* 0x0000000700027202 */ /* 0x020fe40000000f00 */
[----:B------:R-:W-:-:S07]  /*295e0*/  MOV R4, 0xffffffff ;  /* 0xffffffff00047802 */ /* 0x000fce0000000f00 */
[----:B-1----:R-:W-:Y:S05]  /*295f0*/  WARPSYNC.COLLECTIVE R4, `(.L_x_4148) ;  /* 0x0000000004087348 */ /* 0x002fea0003c00000 */
[----:B------:R2:W3:Y:S02]  /*29600*/  SHFL.BFLY P0, R0, R2, R0, R3 ;  /* 0x0c00000002007389 */ /* 0x0004e40000000003 */
[----:B-123--:R-:W-:Y:S01]  /*29610*/  ENDCOLLECTIVE ;  /* 0x000000000000791b */ /* 0x00efe20003800000 */
.L_x_4148:
[----:B------:R-:W-:Y:S02]  /*29620*/  IMAD.MOV.U32 R5, RZ, RZ, R0 ;  /* 0x000000ffff057224 */ /* 0x000fe400078e0000 */
[----:B------:R-:W-:Y:S02]  /*29630*/  IMAD.MOV.U32 R0, RZ, RZ, 0x1 ;  /* 0x00000001ff007424 */ /* 0x000fe400078e00ff */
[----:B------:R-:W-:-:S05]  /*29640*/  FADD.FTZ R5, R5, R7 ;  /* 0x0000000705057221 */ /* 0x000fca0000010000 */
[----:B------:R-:W-:-:S07]  /*29650*/  MOV R2, R5 ;  /* 0x0000000500027202 */ /* 0x000fce0000000f00 */
[----:B------:R-:W-:Y:S05]  /*29660*/  WARPSYNC.COLLECTIVE R4, `(.L_x_4149) ;  /* 0x0000000004087348 */ /* 0x000fea0003c00000 */
[----:B------:R1:W2:Y:S02]  /*29670*/  SHFL.BFLY P0, R0, R2, R0, R3 ;  /* 0x0c00000002007389 */ /* 0x0002a40000000003 */
[----:B-12---:R-:W-:Y:S01]  /*29680*/  ENDCOLLECTIVE ;  /* 0x000000000000791b */ /* 0x006fe20003800000 */
.L_x_4149:
[----:B------:R-:W-:Y:S01]  /*29690*/  MOV R8, R0 ;  /* 0x0000000000087202 */ /* 0x000fe20000000f00 */
[----:B------:R-:W-:Y:S01]  /*296a0*/  IMAD.MOV.U32 R0, RZ, RZ, 0x2 ;  /* 0x00000002ff007424 */ /* 0x000fe200078e00ff */
[----:B------:R-:W-:-:S03]  /*296b0*/  MOV R2, R6 ;  /* 0x0000000600027202 */ /* 0x000fc60000000f00 */
[----:B------:R-:W-:-:S07]  /*296c0*/  FADD.FTZ R8, R5, R8 ;  /* 0x0000000805087221 */ /* 0x000fce0000010000 */
[----:B------:R-:W-:Y:S05]  /*296d0*/  WARPSYNC.COLLECTIVE R4, `(.L_x_4150) ;  /* 0x0000000004087348 */ /* 0x000fea0003c00000 */
[----:B------:R1:W2:Y:S02]  /*296e0*/  SHFL.BFLY P0, R0, R2, R0, R3 ;  /* 0x0c00000002007389 */ /* 0x0002a40000000003 */
[----:B-12---:R-:W-:Y:S01]  /*296f0*/  ENDCOLLECTIVE ;  /* 0x000000000000791b */ /* 0x006fe20003800000 */
.L_x_4150:
[----:B------:R-:W-:Y:S02]  /*29700*/  MOV R2, R0 ;  /* 0x0000000000027202 */ /* 0x000fe40000000f00 */
[----:B------:R-:W-:-:S03]  /*29710*/  MOV R0, 0x1 ;  /* 0x0000000100007802 */ /* 0x000fc60000000f00 */
[----:B------:R-:W-:-:S07]  /*29720*/  FADD.FTZ R2, R2, R6 ;  /* 0x0000000602027221 */ /* 0x000fce0000010000 */
[----:B------:R-:W-:Y:S05]  /*29730*/  WARPSYNC.COLLECTIVE R4, `(.L_x_4151) ;  /* 0x0000000004087348 */ /* 0x000fea0003c00000 */
[----:B------:R1:W2:Y:S02]  /*29740*/  SHFL.BFLY P0, R0, R2, R0, R3 ;  /* 0x0c00000002007389 */ /* 0x0002a40000000003 */
[----:B-12---:R-:W-:Y:S01]  /*29750*/  ENDCOLLECTIVE ;  /* 0x000000000000791b */ /* 0x006fe20003800000 */
.L_x_4151:
[----:B------:R-:W-:Y:S05]  /*29760*/  BRA `(.L_x_4152) ;  /* 0xfffffff000187947 */ /* 0x000fea000383ffff */
.L_x_4153:
        /* <DEDUP_REMOVED lines=9> */
.L_x_7961:


//--------------------- .text._ZN5flash24flash_fwd_splitkv_kernelI23Flash_fwd_kernel_traitsILi64ELi64ELi256ELi4ELb0ELb0EN7cutlass10bfloat16_tE19Flash_kernel_traitsILi64ELi64ELi256ELi4ES3_EELb1ELb0ELb1ELb0ELb0ELb0ELb1ELb1EEEvNS_16Flash_fwd_paramsE --------------------------
	.section	.text._ZN5flash24flash_fwd_splitkv_kernelI23Flash_fwd_kernel_traitsILi64ELi64ELi256ELi4ELb0ELb0EN7cutlass10bfloat16_tE19Flash_kernel_traitsILi64ELi64ELi256ELi4ES3_EELb1ELb0ELb1ELb0ELb0ELb0ELb1ELb1EEEvNS_16Flash_fwd_paramsE,"ax",@progbits
	.align	128
        .global         _ZN5flash24flash_fwd_splitkv_kernelI23Flash_fwd_kernel_traitsILi64ELi64ELi256ELi4ELb0ELb0EN7cutlass10bfloat16_tE19Flash_kernel_traitsILi64ELi64ELi256ELi4ES3_EELb1ELb0ELb1ELb0ELb0ELb0ELb1ELb1EEEvNS_16Flash_fwd_paramsE
        .type           _ZN5flash24flash_fwd_splitkv_kernelI23Flash_fwd_kernel_traitsILi64ELi64ELi256ELi4ELb0ELb0EN7cutlass10bfloat16_tE19Flash_kernel_traitsILi64ELi64ELi256ELi4ES3_EELb1ELb0ELb1ELb0ELb0ELb0ELb1ELb1EEEvNS_16Flash_fwd_paramsE,@function
        .size           _ZN5flash24flash_fwd_splitkv_kernelI23Flash_fwd_kernel_traitsILi64ELi64ELi256ELi4ELb0ELb0EN7cutlass10bfloat16_tE19Flash_kernel_traitsILi64ELi64ELi256ELi4ES3_EELb1ELb0ELb1ELb0ELb0ELb0ELb1ELb1EEEvNS_16Flash_fwd_paramsE,(.L_x_7962 - _ZN5flash24flash_fwd_splitkv_kernelI23Flash_fwd_kernel_traitsILi64ELi64ELi256ELi4ELb0ELb0EN7cutlass10bfloat16_tE19Flash_kernel_traitsILi64ELi64ELi256ELi4ES3_EELb1ELb0ELb1ELb0ELb0ELb0ELb1ELb1EEEvNS_16Flash_fwd_paramsE)
        .other          _ZN5flash24flash_fwd_splitkv_kernelI23Flash_fwd_kernel_traitsILi64ELi64ELi256ELi4ELb0ELb0EN7cutlass10bfloat16_tE19Flash_kernel_traitsILi64ELi64ELi256ELi4ES3_EELb1ELb0ELb1ELb0ELb0ELb0ELb1ELb1EEEvNS_16Flash_fwd_paramsE,@"STO_CUDA_ENTRY STV_DEFAULT"
_ZN5flash24flash_fwd_splitkv_kernelI23Flash_fwd_kernel_traitsILi64ELi64ELi256ELi4ELb0ELb0EN7cutlass10bfloat16_tE19Flash_kernel_traitsILi64ELi64ELi256ELi4ES3_EELb1ELb0ELb1ELb0ELb0ELb0ELb1ELb1EEEvNS_16Flash_fwd_paramsE:
.text._ZN5flash24flash_fwd_splitkv_kernelI23Flash_fwd_kernel_traitsILi64ELi64ELi256ELi4ELb0ELb0EN7cutlass10bfloat16_tE19Flash_kernel_traitsILi64ELi64ELi256ELi4ES3_EELb1ELb0ELb1ELb0ELb0ELb0ELb1ELb1EEEvNS_16Flash_fwd_paramsE:
        /* <DEDUP_REMOVED lines=30> */
[----:B-1----:R-:W-:Y:S05]  /*01e0*/  CALL.REL.NOINC `($_ZN5flash24flash_fwd_splitkv_kernelI23Flash_fwd_kernel_traitsILi64ELi64ELi256ELi4ELb0ELb0EN7cutlass10bfloat16_tE19Flash_kernel_traitsILi64ELi64ELi256ELi4ES3_EELb1ELb0ELb1ELb0ELb0ELb0ELb1ELb1EEEvNS_16Flash_fwd_paramsE$_ZN5flash30compute_attn_1rowblock_splitkvI23Flash_fwd_kernel_traitsILi64ELi64ELi256ELi4ELb0ELb0EN7cutlass10bfloat16_tE19Flash_kernel_traitsILi64ELi64ELi256ELi4ES3_EELb1ELb0ELb1ELb0ELb0ELb0ELb1ELb1ENS_16Flash_fwd_paramsEEEvRKT8_iiiii) ;  /* 0x0000000000087944 */ /* 0x002fea0003c00000 */
[----:B------:R-:W-:Y:S05]  /*01f0*/  BSYNC B3 ;  /* 0x0000000000037941 */ /* 0x000fea0003800000 */
.L_x_4154:
[----:B------:R-:W-:Y:S05]  /*0200*/  EXIT ;  /* 0x000000000000794d */ /* 0x000fea0003800000 */
        .type           $_ZN5flash24flash_fwd_splitkv_kernelI23Flash_fwd_kernel_traitsILi64ELi64ELi256ELi4ELb0ELb0EN7cutlass10bfloat16_tE19Flash_kernel_traitsILi64ELi64ELi256ELi4ES3_EELb1ELb0ELb1ELb0ELb0ELb0ELb1ELb1EEEvNS_16Flash_fwd_paramsE$_ZN5flash30compute_attn_1rowblock_splitkvI23Flash_fwd_kernel_traitsILi64ELi64ELi256ELi4ELb0ELb0EN7cutlass10bfloat16_tE19Flash_kernel_traitsILi64ELi64ELi256ELi4ES3_EELb1ELb0ELb1ELb0ELb0ELb0ELb1ELb1ENS_16Flash_fwd_paramsEEEvRKT8_iiiii,@function
        .size           $_ZN5flash24flash_fwd_splitkv_kernelI23Flash_fwd_kernel_traitsILi64ELi64ELi256ELi4ELb0ELb0EN7cutlass10bfloat16_tE19Flash_kernel_traitsILi64ELi64ELi256ELi4ES3_EELb1ELb0ELb1ELb0ELb0ELb0ELb1ELb1EEEvNS_16Flash_fwd_paramsE$_ZN5flash30compute_attn_1rowblock_splitkvI23Flash_fwd_kernel_traitsILi64ELi64ELi256ELi4ELb0ELb0EN7cutlass10bfloat16_tE19Flash_kernel_traitsILi64ELi64ELi256ELi4ES3_EELb1ELb0ELb1ELb0ELb0ELb0ELb1ELb1ENS_16Flash_fwd_paramsEEEvRKT8_iiiii,(.L_x_7962 - $_ZN5flash24flash_fwd_splitkv_kernelI23Flash_fwd_kernel_traitsILi64ELi64ELi256ELi4ELb0ELb0EN7cutlass10bfloat16_tE19Flash_kernel_traitsILi64ELi64ELi256ELi4ES3_EELb1ELb0ELb1ELb0ELb0ELb0ELb1ELb1EEEvNS_16Flash_fwd_paramsE$_ZN5flash30compute_attn_1rowblock_splitkvI23Flash_fwd_kernel_traitsILi64ELi64ELi256ELi4ELb0ELb0EN7cutlass10bfloat16_tE19Flash_kernel_traitsILi64ELi64ELi256ELi4ES3_EELb1ELb0ELb1ELb0ELb0ELb0ELb1ELb1ENS_16Flash_fwd_paramsEEEvRKT8_iiiii)
$_ZN5flash24flash_fwd_splitkv_kernelI23Flash_fwd_kernel_traitsILi64ELi64ELi256ELi4ELb0ELb0EN7cutlass10bfloat16_tE19Flash_kernel_traitsILi64ELi64ELi256ELi4ES3_EELb1ELb0ELb1ELb0ELb0ELb0ELb1ELb1EEEvNS_16Flash_fwd_paramsE$_ZN5flash30compute_attn_1rowblock_splitkvI23Flash_fwd_kernel_traitsILi64ELi64ELi256ELi4ELb0ELb0EN7cutlass10bfloat16_tE19Flash_kernel_traitsILi64ELi64ELi256ELi4ES3_EELb1ELb0ELb1ELb0ELb0ELb0ELb1ELb1ENS_16Flash_fwd_paramsEEEvRKT8_iiiii:
        /* <DEDUP_REMOVED lines=29> */
.L_x_4156:
[----:B------:R-:W-:Y:S05]  /*03e0*/  BSYNC B0 ;  /* 0x0000000000007941 */ /* 0x000fea0003800000 */
.L_x_4155:
        /* <DEDUP_REMOVED lines=8> */
.L_x_4158:
[----:B------:R3:W5:Y:S02]  /*0470*/  LD.E R0, desc[UR6][R160.64+0xb8] ;  /* 0x0000b806a0007980 */ /* 0x000764000c101900 */
.L_x_4159:
[----:B------:R-:W-:Y:S05]  /*0480*/  BSYNC B0 ;  /* 0x0000000000007941 */ /* 0x000fea0003800000 */
.L_x_4157:
        /* <DEDUP_REMOVED lines=10> */
.L_x_4161:
[----:B------:R-:W2:Y:S01]  /*0530*/  LD.E.64 R2, desc[UR6][R160.64+0x108] ;  /* 0x00010806a0027980 */ /* 0x000ea2000c101b00 */
[----:B------:R-:W-:Y:S01]  /*0540*/  BSSY B0, `(.L_x_4163) ;  /* 0x0000006000007945 */ /* 0x000fe20003800000 */
[----:B------:R-:W-:Y:S01]  /*0550*/  IMAD.MOV.U32 R0, RZ, RZ, RZ ;  /* 0x000000ffff007224 */ /* 0x000fe200078e00ff */
[----:B--2---:R-:W-:-:S04]  /*0560*/  ISETP.NE.U32.AND P0, PT, R2, RZ, PT ;  /* 0x000000ff0200720c */ /* 0x004fc80003f05070 */
[----:B------:R-:W-:-:S13]  /*0570*/  ISETP.NE.AND.EX P0, PT, R3, RZ, PT, P0 ;  /* 0x000000ff0300720c */ /* 0x000fda0003f05300 */
[----:B------:R-:W-:Y:S05]  /*0580*/  @!P0 BRA `(.L_x_4164) ;  /* 0x0000000000048947 */ /* 0x000fea0003800000 */
[----:B------:R2:W5:Y:S02]  /*0590*/  LD.E R0, desc[UR6][R160.64+0xbc] ;  /* 0x0000bc06a0007980 */ /* 0x000564000c101900 */
.L_x_4164:
[----:B------:R-:W-:Y:S05]  /*05a0*/  BSYNC B0 ;  /* 0x0000000000007941 */ /* 0x000fea0003800000 */
.L_x_4163:
[----:B-----5:R-:W-:Y:S02]  /*05b0*/  IADD3 R252, R139, R0, RZ ;  /* 0x000000008bfc7210 */ /* 0x020fe40007ffe0ff */
.L_x_4162:
[----:B------:R-:W-:Y:S05]  /*05c0*/  BSYNC B1 ;  /* 0x0000000000017941 */ /* 0x000fea0003800000 */
.L_x_4160:
[----:B------:R-:W4:Y:S01]  /*05d0*/  S2R R36, SR_CTAID.X ;  /* 0x0000000000247919 */ /* 0x000f220000002500 */
[----:B------:R-:W-:Y:S01]  /*05e0*/  MOV R15, 0x1f0 ;  /* 0x000001f0000f7802 */ /* 0x000fe20000000f00 */
[----:B------:R-:W-:-:S03]  /*05f0*/  IMAD.MOV.U32 R3, RZ, RZ, 0x0 ;  /* 0x00000000ff037424 */ /* 0x000fc600078e00ff */
[----:B------:R-:W-:Y:S01]  /*0600*/  MOV R2, R15 ;  /* 0x0000000f00027202 */ /* 0x000fe20000000f00 */
[----:B----4-:R-:W-:-:S05]  /*0610*/  IMAD.SHL.U32 R13, R36, 0x40, RZ ;  /* 0x00000040240d7824 */ /* 0x010fca00078e00ff */
[----:B------:R-:W-:-:S13]  /*0620*/  ISETP.GT.AND P0, PT, R14, R13, PT ;  /* 0x0000000d0e00720c */ /* 0x000fda0003f04270 */
[----:B-123--:R-:W-:Y:S05]  /*0630*/  @!P0 RET.REL.NODEC R2 `(_ZN5flash24flash_fwd_splitkv_kernelI23Flash_fwd_kernel_traitsILi64ELi64ELi256ELi4ELb0ELb0EN7cutlass10bfloat16_tE19Flash_kernel_traitsILi64ELi64ELi256ELi4ES3_EELb1ELb0ELb1ELb0ELb0ELb0ELb1ELb1EEEvNS_16Flash_fwd_paramsE) ;  /* 0xfffffff802708950 */ /* 0x00efea0003c3ffff */
        /* <DEDUP_REMOVED lines=137> */
[----:B-1----:R-:W-:Y:S05]  /*0ed0*/  @P0 RET.REL.NODEC R2 `(_ZN5flash24flash_fwd_splitkv_kernelI23Flash_fwd_kernel_traitsILi64ELi64ELi256ELi4ELb0ELb0EN7cutlass10bfloat16_tE19Flash_kernel_traitsILi64ELi64ELi256ELi4ES3_EELb1ELb0ELb1ELb0ELb0ELb0ELb1ELb1EEEvNS_16Flash_fwd_paramsE) ;  /* 0xfffffff002480950 */ /* 0x002fea0003c3ffff */
[----:B------:R-:W-:Y:S02]  /*0ee0*/  MOV R0, 0xff800000 ;  /* 0xff80000000007802 */ /* 0x000fe40000000f00 */
[----:B------:R-:W-:Y:S02]  /*0ef0*/  MOV R2, R15 ;  /* 0x0000000f00027202 */ /* 0x000fe40000000f00 */
[----:B------:R-:W-:Y:S01]  /*0f00*/  MOV R3, 0x0 ;  /* 0x0000000000037802 */ /* 0x000fe20000000f00 */
[----:B------:R1:W-:Y:S03]  /*0f10*/  ST.E desc[UR6][R4.64+0xe0], R0 ;  /* 0x0000e00004007985 */ /* 0x0003e6000c101906 */
[----:B-1----:R-:W-:Y:S05]  /*0f20*/  RET.REL.NODEC R2 `(_ZN5flash24flash_fwd_splitkv_kernelI23Flash_fwd_kernel_traitsILi64ELi64ELi256ELi4ELb0ELb0EN7cutlass10bfloat16_tE19Flash_kernel_traitsILi64ELi64ELi256ELi4ES3_EELb1ELb0ELb1ELb0ELb0ELb0ELb1ELb1EEEvNS_16Flash_fwd_paramsE) ;  /* 0xfffffff002347950 */ /* 0x002fea0003c3ffff */
.L_x_4165:
        /* <DEDUP_REMOVED lines=92> */
[----:B------:R-:W-:-:S04]  /*14f0*/  IMAD.MOV.U32 R0, RZ, RZ, R2 ;  /* 0x000000ffff007224 */ /* 0x000fc800078e0002 */
[----:B------:R-:W-:Y:S01]  /*1500*/  @!P0 IMAD.MOV R0, RZ, RZ, -R0 ;  /* 0x000000ffff008224 */ /* 0x000fe200078e0a00 */
[----:B------:R-:W-:-:S04]  /*1510*/  @!P1 LOP3.LUT R0, RZ, R12, RZ, 0x33, !PT ;  /* 0x0000000cff009212 */ /* 0x000fc800078e33ff */
[--C-:B------:R-:W-:Y:S01]  /*1520*/  SHF.R.S32.HI R26, RZ, 0x1f, R0.reuse ;  /* 0x0000001fff1a7819 */ /* 0x100fe20000011400 */
[----:B------:R-:W-:Y:S01]  /*1530*/  IMAD.MOV.U32 R18, RZ, RZ, R0 ;  /* 0x000000ffff127224 */ /* 0x000fe200078e0000 */
[----:B---3--:R-:W-:Y:S01]  /*1540*/  SHF.R.S32.HI R13, RZ, 0x1f, R7 ;  /* 0x0000001fff0d7819 */ /* 0x008fe20000011407 */
[----:B------:R-:W-:-:S04]  /*1550*/  IMAD R3, R5, R7, RZ ;  /* 0x0000000705037224 */ /* 0x000fc800078e02ff */
[C---:B------:R-:W-:Y:S02]  /*1560*/  IMAD R3, R4.reuse, R13, R3 ;  /* 0x0000000d04037224 */ /* 0x040fe400078e0203 */
[----:B------:R-:W-:-:S05]  /*1570*/  IMAD.WIDE.U32 R4, R4, R7, RZ ;  /* 0x0000000704047225 */ /* 0x000fca00078e00ff */
[----:B------:R-:W-:Y:S01]  /*1580*/  IADD3 R3, R5, R3, RZ ;  /* 0x0000000305037210 */ /* 0x000fe20007ffe0ff */
[----:B------:R-:W-:Y:S01]  /*1590*/  IMAD R5, R193, R14, RZ ;  /* 0x0000000ec1057224 */ /* 0x000fe200078e02ff */
[----:B------:R-:W-:-:S03]  /*15a0*/  MOV R2, R4 ;  /* 0x0000000400027202 */ /* 0x000fc60000000f00 */
[----:B------:R-:W-:Y:S02]  /*15b0*/  IMAD R4, R192, R22, R5 ;  /* 0x00000016c0047224 */ /* 0x000fe400078e0205 */
        /* <DEDUP_REMOVED lines=13> */
.L_x_4167:
        /* <DEDUP_REMOVED lines=26> */
[----:B------:R-:W-:Y:S02]  /*1830*/  MOV R0, R4 ;  /* 0x0000000400007202 */ /* 0x000fe40000000f00 */
[----:B------:R-:W-:-:S03]  /*1840*/  IADD3 R3, RZ, -R5, RZ ;  /* 0x80000005ff037210 */ /* 0x000fc60007ffe0ff */
        /* <DEDUP_REMOVED lines=11> */
[----:B------:R-:W-:-:S04]  /*1900*/  @P3 IMAD.WIDE.U32 R4, R192, R4, RZ ;  /* 0x00000004c0043225 */ /* 0x000fc800078e00ff */
[----:B------:R-:W-:Y:S02]  /*1910*/  @!P0 IMAD.IADD R0, R0, 0x1, -R20 ;  /* 0x0000000100008824 */ /* 0x000fe400078e0a14 */
[C---:B------:R-:W-:Y:S02]  /*1920*/  @!P3 IMAD R7, R6.reuse, R12, R7 ;  /* 0x0000000c0607b224 */ /* 0x040fe400078e0207 */
[----:B------:R-:W-:Y:S01]  /*1930*/  @!P3 IMAD.WIDE.U32 R2, R6, R10, R2 ;  /* 0x0000000a0602b225 */ /* 0x000fe200078e0002 */
[----:B------:R-:W-:Y:S02]  /*1940*/  @P3 IADD3 R6, R5, R13, RZ ;  /* 0x0000000d05063210 */ /* 0x000fe40007ffe0ff */
[----:B------:R-:W-:Y:S02]  /*1950*/  ISETP.GE.U32.AND P2, PT, R0, R20, PT ;  /* 0x000000140000720c */ /* 0x000fe40003f46070 */
[----:B------:R-:W-:Y:S01]  /*1960*/  @!P3 IADD3 R6, R3, R7, RZ ;  /* 0x000000070306b210 */ /* 0x000fe20007ffe0ff */
[----:B------:R-:W-:Y:S01]  /*1970*/  @!P3 IMAD R3, R23, R11, RZ ;  /* 0x0000000b1703b224 */ /* 0x000fe200078e02ff */
[----:B------:R-:W-:-:S02]  /*1980*/  @!P3 SHF.R.S32.HI R0, RZ, 0x1f, R11 ;  /* 0x0000001fff00b819 */ /* 0x000fc4000001140b */
[----:B------:R-:W-:Y:S02]  /*1990*/  @!P3 MOV R4, R2 ;  /* 0x000000020004b202 */ /* 0x000fe40000000f00 */
[----:B------:R-:W-:Y:S01]  /*19a0*/  LOP3.LUT R2, R37, R9, RZ, 0x3c, !PT ;  /* 0x0000000925027212 */ /* 0x000fe200078e3cff */
[----:B------:R-:W-:Y:S01]  /*19b0*/  @!P3 IMAD R0, R0, R21, R3 ;  /* 0x000000150000b224 */ /* 0x000fe200078e0203 */
[----:B------:R-:W-:Y:S01]  /*19c0*/  MOV R3, R6 ;  /* 0x0000000600037202 */ /* 0x000fe20000000f00 */
[-C--:B------:R-:W-:Y:S01]  /*19d0*/  IMAD R5, R193, R19.reuse, RZ ;  /* 0x00000013c1057224 */ /* 0x080fe200078e02ff */
[----:B------:R-:W-:Y:S01]  /*19e0*/  ISETP.GE.AND P1, PT, R2, RZ, PT ;  /* 0x000000ff0200720c */ /* 0x000fe20003f26270 */
[----:B------:R-:W-:Y:S01]  /*19f0*/  IMAD.MOV.U32 R2, RZ, RZ, R4 ;  /* 0x000000ffff027224 */ /* 0x000fe200078e0004 */
[----:B------:R-:W-:Y:S01]  /*1a00*/  @!P0 IADD3 R8, R8, 0x1, RZ ;  /* 0x0000000108088810 */ /* 0x000fe20007ffe0ff */
[----:B------:R-:W-:Y:S01]  /*1a10*/  IMAD R5, R22, R192, R5 ;  /* 0x000000c016057224 */ /* 0x000fe200078e0205 */
[----:B------:R-:W-:Y:S01]  /*1a20*/  ISETP.NE.AND P0, PT, R9, RZ, PT ;  /* 0x000000ff0900720c */ /* 0x000fe20003f05270 */
[----:B------:R-:W-:-:S04]  /*1a30*/  IMAD.WIDE.U32 R2, R192, R19, R2 ;  /* 0x00000013c0027225 */ /* 0x000fc800078e0002 */
[----:B------:R-:W-:Y:S01]  /*1a40*/  @!P3 IMAD.WIDE.U32 R6, R21, R11, RZ ;  /* 0x0000000b1506b225 */ /* 0x000fe200078e00ff */
[----:B------:R-:W-:-:S03]  /*1a50*/  IADD3 R5, R3, R5, RZ ;  /* 0x0000000503057210 */ /* 0x000fc60007ffe0ff */
[----:B------:R-:W-:Y:S01]  /*1a60*/  @P2 VIADD R8, R8, 0x1 ;  /* 0x0000000108082836 */ /* 0x000fe20000000000 */
[----:B------:R-:W-:Y:S02]  /*1a70*/  @!P3 IADD3 R3, R7, R0, RZ ;  /* 0x000000000703b210 */ /* 0x000fe40007ffe0ff */
[----:B------:R-:W-:Y:S01]  /*1a80*/  MOV R4, R2 ;  /* 0x0000000200047202 */ /* 0x000fe20000000f00 */
[----:B------:R-:W-:Y:S01]  /*1a90*/  IMAD.MOV.U32 R0, RZ, RZ, R8 ;  /* 0x000000ffff007224 */ /* 0x000fe200078e0008 */
[----:B------:R-:W-:Y:S01]  /*1aa0*/  @!P3 MOV R2, R6 ;  /* 0x000000060002b202 */ /* 0x000fe20000000f00 */
[----:B------:R-:W-:Y:S01]  /*1ab0*/  @!P3 IMAD R7, R15, R10, RZ ;  /* 0x0000000a0f07b224 */ /* 0x000fe200078e02ff */
[----:B------:R-:W-:Y:S01]  /*1ac0*/  @!P3 SHF.R.S32.HI R6, RZ, 0x1f, R10 ;  /* 0x0000001fff06b819 */ /* 0x000fe2000001140a */
[----:B------:R-:W-:Y:S01]  /*1ad0*/  @!P1 IMAD.MOV R0, RZ, RZ, -R0 ;  /* 0x000000ffff009224 */ /* 0x000fe200078e0a00 */
[----:B------:R-:W-:Y:S02]  /*1ae0*/  @!P0 LOP3.LUT R0, RZ, R9, RZ, 0x33, !PT ;  /* 0x00000009ff008212 */ /* 0x000fe400078e33ff */
[----:B------:R-:W-:Y:S01]  /*1af0*/  @P3 IADD3 R8, R11, R18, RZ ;  /* 0x000000120b083210 */ /* 0x000fe20007ffe0ff */
[C---:B------:R-:W-:Y:S01]  /*1b00*/  @!P3 IMAD R12, R14.reuse, R6, R7 ;  /* 0x000000060e0cb224 */ /* 0x040fe200078e0207 */
[----:B------:R-:W-:Y:S01]  /*1b10*/  SHF.R.S32.HI R26, RZ, 0x1f, R0 ;  /* 0x0000001fff1a7819 */ /* 0x000fe20000011400 */
[----:B------:R-:W-:-:S04]  /*1b20*/  @!P3 IMAD.WIDE.U32 R6, R14, R10, R2 ;  /* 0x0000000a0e06b225 */ /* 0x000fc800078e0002 */
[----:B------:R-:W-:Y:S02]  /*1b30*/  IMAD R10, R17, R0, RZ ;  /* 0x00000000110a7224 */ /* 0x000fe400078e02ff */
[-C--:B------:R-:W-:Y:S02]  /*1b40*/  @P3 IMAD R11, R23, R8.reuse, RZ ;  /* 0x00000008170b3224 */ /* 0x080fe400078e02ff */
[----:B------:R-:W-:-:S04]  /*1b50*/  @P3 IMAD.WIDE.U32 R8, R21, R8, RZ ;  /* 0x0000000815083225 */ /* 0x000fc800078e00ff */
        /* <DEDUP_REMOVED lines=9> */
.L_x_4168:
[----:B------:R-:W-:Y:S05]  /*1bf0*/  BSYNC B0 ;  /* 0x0000000000007941 */ /* 0x000fea0003800000 */
.L_x_4166:
[----:B------:R-:W2:Y:S04]  /*1c00*/  LDL R30, [R1+0x10] ;  /* 0x00001000011e7983 */ /* 0x000ea80000100800 */
[----:B------:R-:W3:Y:S01]  /*1c10*/  LDL R32, [R1+0x14] ;  /* 0x0000140001207983 */ /* 0x000ee20000100800 */
[----:B------:R-:W-:-:S03]  /*1c20*/  ISETP.NE.AND P1, PT, R27, -0x1, PT ;  /* 0xffffffff1b00780c */ /* 0x000fc60003f25270 */
[----:B------:R-:W4:Y:S04]  /*1c30*/  LD.E.64 R4, desc[UR6][R160.64+0x30] ;  /* 0x00003006a0047980 */ /* 0x000f28000c101b00 */
[----:B------:R-:W4:Y:S04]  /*1c40*/  LD.E.64 R12, desc[UR6][R160.64+0x48] ;  /* 0x00004806a00c7980 */ /* 0x000f28000c101b00 */
[----:B------:R-:W4:Y:S04]  /*1c50*/  LD.E.64 R16, desc[UR6][R160.64+0x8] ;  /* 0x00000806a0107980 */ /* 0x000f28000c101b00 */
[----:B------:R-:W4:Y:S04]  /*1c60*/  @!P1 LD.E.64 R6, desc[UR6][R160.64+0x18] ;  /* 0x00001806a0069980 */ /* 0x000f28000c101b00 */
[----:B------:R-:W4:Y:S04]  /*1c70*/  LD.E.64 R20, desc[UR6][R160.64+0x10] ;  /* 0x00001006a0147980 */ /* 0x000f28000c101b00 */
[----:B------:R-:W4:Y:S04]  /*1c80*/  LD.E R38, desc[UR6][R160.64+0xc0] ;  /* 0x0000c006a0267980 */ /* 0x000f28000c101900 */
        /* <DEDUP_REMOVED lines=10> */
[----:B------:R-:W-:-:S03]  /*1d30*/  IMAD.SHL.U32 R8, R78, 0x40, RZ ;  /* 0x000000404e087824 */ /* 0x000fc600078e00ff */
[----:B------:R-:W-:Y:S02]  /*1d40*/  IADD3.X R3, R159, R9, RZ, P0, !PT ;  /* 0x000000099f037210 */ /* 0x000fe400007fe4ff */
[----:B------:R-:W-:Y:S01]  /*1d50*/  LOP3.LUT R8, R8, 0x1c0, RZ, 0xc0, !PT ;  /* 0x000001c008087812 */ /* 0x000fe200078ec0ff */
[----:B-----5:R-:W-:-:S04]  /*1d60*/  IMAD R10, R25, R18, RZ ;  /* 0x00000012190a7224 */ /* 0x020fc800078e02ff */
[----:B------:R-:W-:Y:S01]  /*1d70*/  IMAD R10, R26, R24, R10 ;  /* 0x000000181a0a7224 */ /* 0x000fe200078e020a */
[----:B------:R-:W-:Y:S02]  /*1d80*/  SHF.R.S32.HI R241, RZ, 0x1f, R33 ;  /* 0x0000001ffff17819 */ /* 0x000fe40000011421 */
[----:B------:R-:W-:Y:S02]  /*1d90*/  SHF.R.S32.HI R247, RZ, 0x1f, R37 ;  /* 0x0000001ffff77819 */ /* 0x000fe40000011425 */
[----:B------:R-:W-:Y:S01]  /*1da0*/  SHF.R.S32.HI R79, RZ, 0x1f, R78 ;  /* 0x0000001fff4f7819 */ /* 0x000fe2000001144e */
[----:B------:R-:W-:Y:S01]  /*1db0*/  IMAD.MOV.U32 R190, RZ, RZ, 0x20 ;  /* 0x00000020ffbe7424 */ /* 0x000fe200078e00ff */
[C---:B------:R-:W-:Y:S01]  /*1dc0*/  SHF.L.U64.HI R197, R192.reuse, 0x4, R193 ;  /* 0x00000004c0c57819 */ /* 0x040fe200000102c1 */
[----:B------:R-:W-:Y:S02]  /*1dd0*/  IMAD.SHL.U32 R156, R192, 0x10, RZ ;  /* 0x00000010c09c7824 */ /* 0x000fe400078e00ff */
[----:B--2---:R-:W-:-:S02]  /*1de0*/  IMAD R0, R22, R30, RZ ;  /* 0x0000001e16007224 */ /* 0x004fc400078e02ff */
[----:B------:R-:W-:-:S04]  /*1df0*/  IMAD.WIDE.U32 R2, R14, R30, R2 ;  /* 0x0000001e0e027225 */ /* 0x000fc800078e0002 */
[----:B---3--:R-:W-:Y:S01]  /*1e00*/  IMAD R9, R14, R32, R0 ;  /* 0x000000200e097224 */ /* 0x008fe200078e0200 */
[----:B------:R-:W-:Y:S02]  /*1e10*/  LOP3.LUT R0, R8, 0x38, R158, 0xf8, !PT ;  /* 0x0000003808007812 */ /* 0x000fe400078ef89e */
[----:B------:R-:W-:Y:S01]  /*1e20*/  SHF.R.U32.HI R8, RZ, 0x3, R8 ;  /* 0x00000003ff087819 */ /* 0x000fe20000011608 */
[----:B------:R-:W-:Y:S01]  /*1e30*/  IMAD.IADD R3, R3, 0x1, R9 ;  /* 0x0000000103037824 */ /* 0x000fe200078e0209 */
[----:B------:R-:W-:Y:S02]  /*1e40*/  LEA.HI R9, R29, R34, RZ, 0x6 ;  /* 0x000000221d097211 */ /* 0x000fe400078f30ff */
[----:B------:R-:W-:Y:S01]  /*1e50*/  LOP3.LUT R8, R0, R8, RZ, 0x3c, !PT ;  /* 0x0000000800087212 */ /* 0x000fe200078e3cff */
[----:B------:R-:W-:-:S04]  /*1e60*/  IMAD.WIDE.U32 R2, R18, R24, R2 ;  /* 0x0000001812027225 */ /* 0x000fc800078e0002 */
[----:B------:R-:W-:Y:S02]  /*1e70*/  IMAD.SHL.U32 R0, R9, 0x8, RZ ;  /* 0x0000000809007824 */ /* 0x000fe400078e00ff */
[----:B------:R-:W-:Y:S02]  /*1e80*/  IMAD.IADD R11, R3, 0x1, R10 ;  /* 0x00000001030b7824 */ /* 0x000fe400078e020a */
[----:B------:R-:W-:Y:S01]  /*1e90*/  IMAD.MOV.U32 R10, RZ, RZ, R2 ;  /* 0x000000ffff0a7224 */ /* 0x000fe200078e0002 */
[----:B------:R-:W-:Y:S01]  /*1ea0*/  LOP3.LUT R244, R8, 0xfffffe00, R0, 0xf8, !PT ;  /* 0xfffffe0008f47812 */ /* 0x000fe200078ef800 */
[----:B----4-:R-:W-:Y:S01]  /*1eb0*/  @P1 IMAD.WIDE.U32 R8, R4, R27, RZ ;  /* 0x0000001b04081225 */ /* 0x010fe200078e00ff */
[----:B------:R-:W-:Y:S02]  /*1ec0*/  @P1 MOV R200, R4 ;  /* 0x0000000400c81202 */ /* 0x000fe40000000f00 */
[----:B------:R-:W-:Y:S01]  /*1ed0*/  LEA.HI R22, R29, R34, RZ, 0x4 ;  /* 0x000000221d167211 */ /* 0x000fe200078f20ff */
[----:B------:R-:W-:-:S02]  /*1ee0*/  @!P1 IMAD R0, R7, R33, RZ ;  /* 0x0000002107009224 */ /* 0x000fc400078e02ff */
[----:B------:R-:W-:-:S04]  /*1ef0*/  @!P1 IMAD.WIDE.U32 R2, R6, R33, RZ ;  /* 0x0000002106029225 */ /* 0x000fc800078e00ff */
[----:B------:R-:W-:Y:S02]  /*1f00*/  @!P1 IMAD.MOV.U32 R200, RZ, RZ, R4 ;  /* 0x000000ffffc89224 */ /* 0x000fe400078e0004 */
[----:B------:R-:W-:Y:S02]  /*1f10*/  @P1 IMAD.MOV.U32 R4, RZ, RZ, R8 ;  /* 0x000000ffff041224 */ /* 0x000fe400078e0008 */
[----:B------:R-:W-:Y:S02]  /*1f20*/  @P1 IMAD R14, R5, R27, RZ ;  /* 0x0000001b050e1224 */ /* 0x000fe400078e02ff */
[----:B------:R-:W-:Y:S02]  /*1f30*/  @!P1 IMAD R7, R6, R241, R0 ;  /* 0x000000f106079224 */ /* 0x000fe400078e0200 */
[----:B------:R-:W-:Y:S01]  /*1f40*/  @!P1 IMAD.MOV.U32 R4, RZ, RZ, R2 ;  /* 0x000000ffff049224 */ /* 0x000fe200078e0002 */
[----:B------:R-:W-:Y:S01]  /*1f50*/  LOP3.LUT R2, R22, 0xfffffff0, RZ, 0xc0, !PT ;  /* 0xfffffff016027812 */ /* 0x000fe200078ec0ff */
[----:B------:R-:W-:-:S02]  /*1f60*/  IMAD R0, R13, R37, RZ ;  /* 0x000000250d007224 */ /* 0x000fc400078e02ff */
[----:B------:R-:W-:Y:S01]  /*1f70*/  @P1 IMAD.MOV.U32 R201, RZ, RZ, R5 ;  /* 0x000000ffffc91224 */ /* 0x000fe200078e0005 */
[----:B------:R-:W-:Y:S01]  /*1f80*/  @!P1 MOV R201, R5 ;  /* 0x0000000500c99202 */ /* 0x000fe20000000f00 */
[----:B------:R-:W-:Y:S01]  /*1f90*/  @P1 IMAD.IADD R5, R9, 0x1, R14 ;  /* 0x0000000109051824 */ /* 0x000fe200078e020e */
[----:B------:R-:W-:Y:S01]  /*1fa0*/  @!P1 IADD3 R5, R3, R7, RZ ;  /* 0x0000000703059210 */ /* 0x000fe20007ffe0ff */
[----:B------:R-:W-:Y:S01]  /*1fb0*/  IMAD R14, R12, R247, R0 ;  /* 0x000000f70c0e7224 */ /* 0x000fe200078e0200 */
[----:B------:R-:W-:Y:S01]  /*1fc0*/  IADD3 R4, P1, R158, R4, RZ ;  /* 0x000000049e047210 */ /* 0x000fe20007f3e0ff */
[----:B------:R-:W-:Y:S01]  /*1fd0*/  IMAD.IADD R0, R34, 0x1, -R2 ;  /* 0x0000000122007824 */ /* 0x000fe200078e0a02 */
[----:B------:R-:W-:Y:S01]  /*1fe0*/  IADD3 R2, P0, R158, R15, RZ ;  /* 0x0000000f9e027210 */ /* 0x000fe20007f1e0ff */
[-C--:B------:R-:W-:Y:S02]  /*1ff0*/  IMAD R9, R193, R78.reuse, RZ ;  /* 0x0000004ec1097224 */ /* 0x080fe400078e02ff */
[C---:B------:R-:W-:Y:S01]  /*2000*/  IMAD.X R5, R159.reuse, 0x1, R5, P1 ;  /* 0x000000019f057824 */ /* 0x040fe200008e0605 */
[----:B------:R-:W-:Y:S01]  /*2010*/  IADD3.X R3, R159, R23, RZ, P0, !PT ;  /* 0x000000179f037210 */ /* 0x000fe200007fe4ff */
[----:B------:R-:W-:-:S02]  /*2020*/  IMAD R8, R32, R78, RZ ;  /* 0x0000004e20087224 */ /* 0x000fc400078e02ff */
[----:B------:R-:W-:-:S04]  /*2030*/  IMAD.WIDE.U32 R6, R37, R12, R4 ;  /* 0x0000000c25067225 */ /* 0x000fc800078e0004 */
[-C--:B------:R-:W-:Y:S02]  /*2040*/  IMAD R12, R79, R192.reuse, R9 ;  /* 0x000000c04f0c7224 */ /* 0x080fe400078e0209 */
[----:B------:R-:W-:-:S04]  /*2050*/  IMAD.WIDE.U32 R2, R78, R192, R2 ;  /* 0x000000c04e027225 */ /* 0x000fc800078e0002 */
[-C--:B------:R-:W-:Y:S02]  /*2060*/  IMAD R13, R79, R30.reuse, R8 ;  /* 0x0000001e4f0d7224 */ /* 0x080fe400078e0208 */
[----:B------:R-:W-:Y:S01]  /*2070*/  IMAD.WIDE.U32 R4, R78, R30, R10 ;  /* 0x0000001e4e047225 */ /* 0x000fe200078e000a */
[----:B------:R-:W-:-:S03]  /*2080*/  LEA R229, P1, R2, R16, 0x1 ;  /* 0x0000001002e57211 */ /* 0x000fc600078208ff */
        /* <DEDUP_REMOVED lines=14> */
[----:B------:R-:W-:-:S03]  /*2170*/  SHF.R.S32.HI R2, RZ, 0x8, R2 ;  /* 0x00000008ff027819 */ /* 0x000fc60000011402 */
[----:B------:R-:W-:Y:S01]  /*2180*/  IMAD.IADD R250, R0, 0x1, -R11 ;  /* 0x0000000100fa7824 */ /* 0x000fe200078e0a0b */
[----:B------:R-:W-:Y:S02]  /*2190*/  VIMNMX R138, R35, R2, !PT ;  /* 0x00000002238a7248 */ /* 0x000fe40007fe0100 */
[----:B------:R-:W-:Y:S02]  /*21a0*/  SHF.L.U64.HI R3, R30, 0x4, R32 ;  /* 0x000000041e037819 */ /* 0x000fe40000010220 */
[----:B------:R-:W-:Y:S02]  /*21b0*/  R2P PR, R250, 0x6 ;  /* 0x00000006fa007804 */ /* 0x000fe40000000000 */
[----:B------:R-:W-:Y:S01]  /*21c0*/  ISETP.GT.AND P0, PT, R31, R138, PT ;  /* 0x0000008a1f00720c */ /* 0x000fe20003f04270 */
[----:B------:R-:W-:Y:S01]  /*21d0*/  STL [R1+0x4], R38 ;  /* 0x0000042601007387 */ /* 0x000fe20000100800 */
[----:B------:R-:W-:-:S03]  /*21e0*/  IMAD R0, R9, R200, RZ ;  /* 0x000000c809007224 */ /* 0x000fc600078e02ff */
[----:B------:R1:W-:Y:S01]  /*21f0*/  STL [R1], R3 ;  /* 0x0000000301007387 */ /* 0x0003e20000100800 */
[----:B------:R-:W-:Y:S01]  /*2200*/  IMAD R5, R8, R201, R0 ;  /* 0x000000c908057224 */ /* 0x000fe200078e0200 */
[----:B------:R-:W-:Y:S01]  /*2210*/  MOV R0, 0x10 ;  /* 0x0000001000007802 */ /* 0x000fe20000000f00 */
[----:B------:R-:W-:Y:S01]  /*2220*/  @!P4 IMAD.MOV.U32 R28, RZ, RZ, RZ ;  /* 0x000000ffff1cc224 */ /* 0x000fe200078e00ff */
[----:B------:R-:W-:Y:S01]  /*2230*/  SHF.L.U32 R220, R30, 0x4, RZ ;  /* 0x000000041edc7819 */ /* 0x000fe200000006ff */
[----:B------:R-:W-:Y:S01]  /*2240*/  IMAD.IADD R245, R243, 0x1, R5 ;  /* 0x00000001f3f57824 */ /* 0x000fe200078e0205 */
[----:B------:R-:W-:Y:S02]  /*2250*/  SHF.R.S32.HI R249, RZ, 0x4, R22 ;  /* 0x00000004fff97819 */ /* 0x000fe40000011416 */
[----:B------:R-:W-:Y:S02]  /*2260*/  SHF.L.U32 R27, R248, 0x2, RZ ;  /* 0x00000002f81b7819 */ /* 0x000fe400000006ff */
[----:B------:R-:W-:-:S02]  /*2270*/  SEL R189, R0, 0xfffffff0, !P1 ;  /* 0xfffffff000bd7807 */ /* 0x000fc40004800000 */
[----:B------:R-:W-:Y:S02]  /*2280*/  SEL R190, R190, 0xffffffe0, !P2 ;  /* 0xffffffe0bebe7807 */ /* 0x000fe40005000000 */
[----:B-1----:R-:W-:-:S04]  /*2290*/  LEA.HI R3, R29, R34, RZ, 0x5 ;  /* 0x000000221d037211 */ /* 0x002fc800078f28ff */
[----:B------:R-:W-:Y:S02]  /*22a0*/  LOP3.LUT R2, R3, 0xffffffe0, RZ, 0xc0, !PT ;  /* 0xffffffe003027812 */ /* 0x000fe400078ec0ff */
[----:B------:R-:W-:-:S03]  /*22b0*/  SHF.R.S32.HI R3, RZ, 0x5, R3 ;  /* 0x00000005ff037819 */ /* 0x000fc60000011403 */
[----:B------:R-:W-:Y:S01]  /*22c0*/  IMAD.IADD R2, R34, 0x1, -R2 ;  /* 0x0000000122027824 */ /* 0x000fe200078e0a02 */
        /* <DEDUP_REMOVED lines=14> */
[----:B------:R-:W-:Y:S01]  /*23b0*/  IADD3 R92, R78, 0x30, RZ ;  /* 0x000000304e5c7810 */ /* 0x000fe20007ffe0ff */
[----:B------:R-:W-:Y:S01]  /*23c0*/  IMAD.WIDE.U32 R186, R30, 0xa0, RZ ;  /* 0x000000a01eba7825 */ /* 0x000fe200078e00ff */
[C---:B------:R-:W-:Y:S02]  /*23d0*/  IADD3 R91, R78.reuse, 0x40, RZ ;  /* 0x000000404e5b7810 */ /* 0x040fe40007ffe0ff */
[----:B------:R-:W-:Y:S01]  /*23e0*/  IADD3 R89, R78, 0x60, RZ ;  /* 0x000000604e597810 */ /* 0x000fe20007ffe0ff */
[----:B------:R-:W-:Y:S01]  /*23f0*/  IMAD.WIDE.U32 R182, R30, 0xe0, RZ ;  /* 0x000000e01eb67825 */ /* 0x000fe200078e00ff */
[C---:B------:R-:W-:Y:S02]  /*2400*/  IADD3 R88, R78.reuse, 0x70, RZ ;  /* 0x000000704e587810 */ /* 0x040fe40007ffe0ff */
[----:B------:R-:W-:Y:S01]  /*2410*/  IADD3 R86, R78, 0x90, RZ ;  /* 0x000000904e567810 */ /* 0x000fe20007ffe0ff */
[----:B------:R-:W-:Y:S01]  /*2420*/  IMAD.WIDE.U32 R180, R30, 0x120, RZ ;  /* 0x000001201eb47825 */ /* 0x000fe200078e00ff */
[----:B------:R-:W-:-:S02]  /*2430*/  IADD3 R85, R78, 0xa0, RZ ;  /* 0x000000a04e557810 */ /* 0x000fc40007ffe0ff */
[----:B------:R-:W-:Y:S01]  /*2440*/  IADD3 R83, R78, 0xc0, RZ ;  /* 0x000000c04e537810 */ /* 0x000fe20007ffe0ff */
[----:B------:R-:W-:Y:S01]  /*2450*/  IMAD.WIDE.U32 R176, R30, 0x160, RZ ;  /* 0x000001601eb07825 */ /* 0x000fe200078e00ff */
[C---:B------:R-:W-:Y:S02]  /*2460*/  IADD3 R82, R78.reuse, 0xd0, RZ ;  /* 0x000000d04e527810 */ /* 0x040fe40007ffe0ff */
[----:B------:R-:W-:Y:S01]  /*2470*/  IADD3 R93, R78, 0xf0, RZ ;  /* 0x000000f04e5d7810 */ /* 0x000fe20007ffe0ff */
[----:B------:R-:W-:Y:S01]  /*2480*/  IMAD.WIDE.U32 R174, R30, 0x180, RZ ;  /* 0x000001801eae7825 */ /* 0x000fe200078e00ff */
[C-C-:B------:R-:W-:Y:S02]  /*2490*/  SHF.L.U64.HI R137, R192.reuse, 0x5, R193.reuse ;  /* 0x00000005c0897819 */ /* 0x140fe400000102c1 */
[----:B------:R-:W-:Y:S01]  /*24a0*/  SHF.L.U32 R100, R192, 0x5, RZ ;  /* 0x00000005c0647819 */ /* 0x000fe200000006ff */
[----:B------:R-:W-:Y:S01]  /*24b0*/  IMAD.WIDE.U32 R170, R30, 0x1c0, RZ ;  /* 0x000001c01eaa7825 */ /* 0x000fe200078e00ff */
[----:B------:R-:W-:-:S02]  /*24c0*/  SHF.L.U64.HI R136, R192, 0x6, R193 ;  /* 0x00000006c0887819 */ /* 0x000fc400000102c1 */
[----:B------:R-:W-:Y:S01]  /*24d0*/  SHF.L.U64.HI R135, R192, 0x7, R193 ;  /* 0x00000007c0877819 */ /* 0x000fe200000102c1 */
[----:B------:R-:W-:Y:S01]  /*24e0*/  IMAD.WIDE.U32 R184, R30, 0xc0, RZ ;  /* 0x000000c01eb87825 */ /* 0x000fe200078e00ff */
        /* <DEDUP_REMOVED lines=32> */
[----:B------:R-:W-:Y:S01]  /*26f0*/  SHF.L.U64.HI R134, R64, 0x4, R65 ;  /* 0x0000000440867819 */ /* 0x000fe20000010241 */
        /* <DEDUP_REMOVED lines=51> */
[----:B------:R-:W-:Y:S01]  /*2a30*/  IMAD R12, R32, 0x140, RZ ;  /* 0x00000140200c7824 */ /* 0x000fe200078e02ff */
[----:B------:R-:W-:Y:S01]  /*2a40*/  LEA.HI.X R45, R6, R23, R45, 0x1, P1 ;  /* 0x00000017062d7211 */ /* 0x000fe200008f0c2d */
[----:B------:R-:W-:Y:S01]  /*2a50*/  IMAD R6, R32, 0x1e0, RZ ;  /* 0x000001e020067824 */ /* 0x000fe200078e02ff */
[----:B------:R-:W-:Y:S01]  /*2a60*/  LEA.HI.X R69, R4, R25, R10, 0x1, P0 ;  /* 0x0000001904457211 */ /* 0x000fe200000f0c0a */
[----:B------:R-:W-:Y:S01]  /*2a70*/  IMAD.SHL.U32 R4, R30, 0x40, RZ ;  /* 0x000000401e047824 */ /* 0x000fe200078e00ff */
[-C--:B------:R-:W-:Y:S01]  /*2a80*/  IADD3 R37, P1, R14, R19.reuse, RZ ;  /* 0x000000130e257210 */ /* 0x080fe20007f3e0ff */
[----:B------:R-:W-:Y:S01]  /*2a90*/  IMAD R10, R32, 0x180, RZ ;  /* 0x00000180200a7824 */ /* 0x000fe200078e02ff */
[----:B------:R-:W-:Y:S01]  /*2aa0*/  SHF.L.U64.HI R18, R18, 0x1, R8 ;  /* 0x0000000112127819 */ /* 0x000fe20000010208 */
[----:B------:R-:W-:Y:S01]  /*2ab0*/  IMAD R8, R32, 0x1a0, RZ ;  /* 0x000001a020087824 */ /* 0x000fe200078e02ff */
[-C--:B------:R-:W-:Y:S01]  /*2ac0*/  IADD3 R75, P3, R14, R76.reuse, RZ ;  /* 0x0000004c0e4b7210 */ /* 0x080fe20007f7e0ff */
[----:B------:R-:W-:Y:S01]  /*2ad0*/  IMAD R14, R32, 0xe0, RZ ;  /* 0x000000e0200e7824 */ /* 0x000fe200078e02ff */
[C---:B------:R-:W-:Y:S01]  /*2ae0*/  IADD3 R19, P0, R16.reuse, R19, RZ ;  /* 0x0000001310137210 */ /* 0x040fe20007f1e0ff */
[----:B------:R-:W-:Y:S01]  /*2af0*/  IMAD.IADD R228, R179, 0x1, R12 ;  /* 0x00000001b3e47824 */ /* 0x000fe200078e020c */
[----:B------:R-:W-:Y:S01]  /*2b00*/  SHF.L.U64.HI R0, R5, 0x1, R0 ;  /* 0x0000000105007819 */ /* 0x000fe20000010200 */
[----:B------:R-:W-:Y:S01]  /*2b10*/  IMAD.IADD R219, R173, 0x1, R8 ;  /* 0x00000001addb7824 */ /* 0x000fe200078e0208 */
[----:B------:R-:W-:Y:S01]  /*2b20*/  IADD3 R76, P2, R16, R76, RZ ;  /* 0x0000004c104c7210 */ /* 0x000fe20007f5e0ff */
[C---:B------:R-:W-:Y:S01]  /*2b30*/  IMAD R16, R32.reuse, 0xa0, RZ ;  /* 0x000000a020107824 */ /* 0x040fe200078e02ff */
[----:B------:R-:W-:Y:S01]  /*2b40*/  IADD3.X R36, R15, R18, RZ, P1, !PT ;  /* 0x000000120f247210 */ /* 0x000fe20000ffe4ff */
[C---:B------:R-:W-:Y:S01]  /*2b50*/  IMAD.X R18, R17.reuse, 0x1, R18, P0 ;  /* 0x0000000111127824 */ /* 0x040fe200000e0612 */
[-C--:B------:R-:W-:Y:S01]  /*2b60*/  IADD3.X R73, R17, R0.reuse, RZ, P2, !PT ;  /* 0x0000000011497210 */ /* 0x080fe200017fe4ff */
[C---:B------:R-:W-:Y:S01]  /*2b70*/  IMAD R17, R32.reuse, 0x60, RZ ;  /* 0x0000006020117824 */ /* 0x040fe200078e02ff */
[----:B------:R-:W-:Y:S01]  /*2b80*/  IADD3.X R74, R15, R0, RZ, P3, !PT ;  /* 0x000000000f4a7210 */ /* 0x000fe20001ffe4ff */
[----:B------:R-:W-:Y:S01]  /*2b90*/  IMAD R15, R32, 0xc0, RZ ;  /* 0x000000c0200f7824 */ /* 0x000fe200078e02ff */
[C---:B------:R-:W-:Y:S01]  /*2ba0*/  SHF.L.U32 R0, R30.reuse, 0x5, RZ ;  /* 0x000000051e007819 */ /* 0x040fe200000006ff */
[----:B------:R-:W-:Y:S01]  /*2bb0*/  IMAD R12, R3, 0x1c0, RZ ;  /* 0x000001c0030c7824 */ /* 0x000fe200078e02ff */
[C-C-:B------:R-:W-:Y:S01]  /*2bc0*/  SHF.L.U64.HI R22, R30.reuse, 0x6, R32.reuse ;  /* 0x000000061e167819 */ /* 0x140fe20000010220 */
[----:B------:R-:W-:Y:S01]  /*2bd0*/  IMAD.IADD R232, R185, 0x1, R15 ;  /* 0x00000001b9e87824 */ /* 0x000fe200078e020f */
[C---:B------:R-:W-:Y:S01]  /*2be0*/  SHF.L.U64.HI R23, R30.reuse, 0x7, R32 ;  /* 0x000000071e177819 */ /* 0x040fe20000010220 */
        /* <DEDUP_REMOVED lines=89> */
.L_x_4273:
[----:B------:R-:W-:Y:S01]  /*3180*/  LOP3.LUT R62, R62, 0xfffffeff, RZ, 0xc0, !PT ;  /* 0xfffffeff3e3e7812 */ /* 0x000fe200078ec0ff */
[----:B--2---:R-:W2:Y:S01]  /*3190*/  LDL R2, [R1+0x4] ;  /* 0x0000040001027983 */ /* 0x004ea20000100800 */
[----:B------:R-:W-:Y:S01]  /*31a0*/  IMAD.SHL.U32 R22, R21, 0x100, RZ ;  /* 0x0000010015167824 */ /* 0x000fe200078e00ff */
[----:B------:R-:W-:Y:S02]  /*31b0*/  BSSY B2, `(.L_x_4170) ;  /* 0x0000c25000027945 */ /* 0x000fe40003800000 */
[----:B---3--:R-:W3:Y:S01]  /*31c0*/  LDL R0, [R1] ;  /* 0x0000000001007983 */ /* 0x008ee20000100800 */
[----:B------:R-:W-:Y:S04]  /*31d0*/  VIADD R20, R22, 0xffffff00 ;  /* 0xffffff0016147836 */ /* 0x000fe80000000000 */
[--C-:B------:R-:W-:Y:S02]  /*31e0*/  IMAD.IADD R63, R252, 0x1, -R20.reuse ;  /* 0x00000001fc3f7824 */ /* 0x100fe400078e0a14 */
[----:B------:R-:W-:Y:S01]  /*31f0*/  IMAD.IADD R66, R139, 0x1, -R20 ;  /* 0x000000018b427824 */ /* 0x000fe200078e0a14 */
[----:B--2---:R-:W-:Y:S04]  /*3200*/  ISETP.GE.AND P0, PT, R158, R2, PT ;  /* 0x000000029e00720c */ /* 0x004fe80003f06270 */
[CC--:B------:R-:W-:Y:S02]  /*3210*/  ISETP.GE.OR P1, PT, R80.reuse, R63.reuse, P0 ;  /* 0x0000003f5000720c */ /* 0x0c0fe40000726670 */
[-C--:B------:R-:W-:Y:S02]  /*3220*/  ISETP.GE.OR P3, PT, R91, R63.reuse, P0 ;  /* 0x0000003f5b00720c */ /* 0x080fe40000766670 */
[-C--:B------:R-:W-:Y:S02]  /*3230*/  ISETP.LT.OR P4, PT, R80, R66.reuse, P1 ;  /* 0x000000425000720c */ /* 0x080fe40000f81670 */
[CC--:B------:R-:W-:Y:S04]  /*3240*/  ISETP.GE.OR P1, PT, R77.reuse, R63.reuse, P0 ;  /* 0x0000003f4d00720c */ /* 0x0c0fe80000726670 */
[-C--:B------:R-:W-:Y:S02]  /*3250*/  ISETP.LT.OR P6, PT, R77, R66.reuse, P1 ;  /* 0x000000424d00720c */ /* 0x080fe40000fc1670 */
[C---:B------:R-:W-:Y:S04]  /*3260*/  ISETP.GE.OR P1, PT, R92.reuse, R63, P0 ;  /* 0x0000003f5c00720c */ /* 0x040fe80000726670 */
[----:B------:R-:W-:Y:S02]  /*3270*/  ISETP.LT.OR P5, PT, R92, R66, P1 ;  /* 0x000000425c00720c */ /* 0x000fe40000fa1670 */
[----:B------:R-:W-:Y:S02]  /*3280*/  @P4 LOP3.LUT R62, R62, 0x100, RZ, 0xfc, !PT ;  /* 0x000001003e3e4812 */ /* 0x000fe400078efcff */
[----:B------:R-:W-:Y:S02]  /*3290*/  @!P4 IADD3 R4, P2, R44, R215, RZ ;  /* 0x000000d72c04c210 */ /* 0x000fe40007f5e0ff */
[----:B------:R-:W-:Y:S02]  /*32a0*/  LOP3.LUT R62, R62, 0xffffff7f, RZ, 0xc0, !PT ;  /* 0xffffff7f3e3e7812 */ /* 0x000fe400078ec0ff */
[----:B------:R-:W-:Y:S02]  /*32b0*/  @!P4 LEA R2, P1, R220, R72, 0x1 ;  /* 0x00000048dc02c211 */ /* 0x000fe400078208ff */
[----:B------:R-:W-:Y:S02]  /*32c0*/  @P6 LOP3.LUT R62, R62, 0x80, RZ, 0xfc, !PT ;  /* 0x000000803e3e6812 */ /* 0x000fe400078efcff */
[-C--:B------:R-:W-:Y:S02]  /*32d0*/  ISETP.LT.OR P4, PT, R91, R66.reuse, P3 ;  /* 0x000000425b00720c */ /* 0x080fe40001f81670 */
[C---:B------:R-:W-:Y:S02]  /*32e0*/  LOP3.LUT P3, RZ, R62.reuse, 0x100, RZ, 0xc0, !PT ;  /* 0x000001003eff7812 */ /* 0x040fe4000786c0ff */
[----:B------:R-:W-:Y:S04]  /*32f0*/  LOP3.LUT R62, R62, 0xffffffbf, RZ, 0xc0, !PT ;  /* 0xffffffbf3e3e7812 */ /* 0x000fe800078ec0ff */
[----:B------:R-:W-:Y:S04]  /*3300*/  @P5 LOP3.LUT R62, R62, 0x40, RZ, 0xfc, !PT ;  /* 0x000000403e3e5812 */ /* 0x000fe800078efcff */
[----:B------:R-:W-:Y:S03]  /*3310*/  LOP3.LUT R62, R62, 0xffffffdf, RZ, 0xc0, !PT ;  /* 0xffffffdf3e3e7812 */ /* 0x000fe600078ec0ff */
[----:B---3--:R-:W-:Y:S01]  /*3320*/  @!P3 LEA.HI.X R3, R220, R71, R0, 0x1, P1 ;  /* 0x00000047dc03b211 */ /* 0x008fe200008f0c00 */
[C---:B------:R-:W-:Y:S01]  /*3330*/  @!P3 IMAD.X R5, R45.reuse, 0x1, R216, P2 ;  /* 0x000000012d05b824 */ /* 0x040fe200010e06d8 */
[----:B------:R-:W-:Y:S02]  /*3340*/  @!P6 IADD3 R8, P1, R44, R213, RZ ;  /* 0x000000d52c08e210 */ /* 0x000fe40007f3e0ff */
[-C--:B------:R-:W-:Y:S02]  /*3350*/  ISETP.GE.OR P2, PT, R90, R63.reuse, P0 ;  /* 0x0000003f5a00720c */ /* 0x080fe40000746670 */
[----:B------:R-:W-:Y:S01]  /*3360*/  @P4 LOP3.LUT R62, R62, 0x20, RZ, 0xfc, !PT ;  /* 0x000000203e3e4812 */ /* 0x000fe200078efcff */
[----:B------:R-:W-:Y:S01]  /*3370*/  @!P6 IMAD.X R9, R45, 0x1, R214, P1 ;  /* 0x000000012d09e824 */ /* 0x000fe200008e06d6 */
[----:B------:R-:W-:Y:S02]  /*3380*/  ISETP.LT.OR P2, PT, R90, R66, P2 ;  /* 0x000000425a00720c */ /* 0x000fe40001741670 */
[----:B------:R-:W-:Y:S02]  /*3390*/  @!P5 IADD3 R12, P1, R44, R166, RZ ;  /* 0x000000a62c0cd210 */ /* 0x000fe40007f3e0ff */
[----:B------:R-:W-:Y:S02]  /*33a0*/  LOP3.LUT R62, R62, 0xffffffef, RZ, 0xc0, !PT ;  /* 0xffffffef3e3e7812 */ /* 0x000fe400078ec0ff */
[----:B------:R-:W-:Y:S01]  /*33b0*/  ISETP.GE.OR P6, PT, R85, R63, P0 ;  /* 0x0000003f5500720c */ /* 0x000fe200007c6670 */
[----:B------:R-:W-:Y:S01]  /*33c0*/  @!P5 IMAD.X R13, R45, 0x1, R208, P1 ;  /* 0x000000012d0dd824 */ /* 0x000fe200008e06d0 */
[----:B----4-:R-:W-:Y:S02]  /*33d0*/  @!P4 IADD3 R28, P1, R44, R211, RZ ;  /* 0x000000d32c1cc210 */ /* 0x010fe40007f3e0ff */
[----:B------:R-:W-:Y:S02]  /*33e0*/  ISETP.LT.OR P6, PT, R85, R66, P6 ;  /* 0x000000425500720c */ /* 0x000fe400037c1670 */
[-C--:B------:R-:W-:Y:S01]  /*33f0*/  ISETP.GE.OR P5, PT, R84, R63.reuse, P0 ;  /* 0x0000003f5400720c */ /* 0x080fe200007a6670 */
[C---:B------:R-:W-:Y:S01]  /*3400*/  @!P4 IMAD.X R29, R45.reuse, 0x1, R212, P1 ;  /* 0x000000012d1dc824 */ /* 0x040fe200008e06d4 */
[----:B------:R-:W-:Y:S02]  /*3410*/  @!P2 IADD3 R30, P1, R44, R164, RZ ;  /* 0x000000a42c1ea210 */ /* 0x000fe40007f3e0ff */
[----:B------:R-:W-:Y:S02]  /*3420*/  @P2 LOP3.LUT R62, R62, 0x10, RZ, 0xfc, !PT ;  /* 0x000000103e3e2812 */ /* 0x000fe400078efcff */
[-C--:B------:R-:W-:Y:S01]  /*3430*/  ISETP.LT.OR P5, PT, R84, R66.reuse, P5 ;  /* 0x000000425400720c */ /* 0x080fe20002fa1670 */
[----:B------:R-:W-:Y:S01]  /*3440*/  @!P2 IMAD.X R31, R45, 0x1, R207, P1 ;  /* 0x000000012d1fa824 */ /* 0x000fe200008e06cf */
[CC--:B------:R-:W-:Y:S02]  /*3450*/  ISETP.GE.OR P1, PT, R89.reuse, R63.reuse, P0 ;  /* 0x0000003f5900720c */ /* 0x0c0fe40000726670 */
[----:B------:R-:W-:Y:S02]  /*3460*/  LOP3.LUT R62, R62, 0xfffffff7, RZ, 0xc0, !PT ;  /* 0xfffffff73e3e7812 */ /* 0x000fe400078ec0ff */
[-C--:B------:R-:W-:Y:S02]  /*3470*/  ISETP.LT.OR P2, PT, R89, R66.reuse, P1 ;  /* 0x000000425900720c */ /* 0x080fe40000f41670 */
[CC--:B------:R-:W-:Y:S02]  /*3480*/  ISETP.GE.OR P4, PT, R83.reuse, R63.reuse, P0 ;  /* 0x0000003f5300720c */ /* 0x0c0fe40000786670 */
[CC--:B------:R-:W-:Y:S02]  /*3490*/  ISETP.GE.OR P3, PT, R82.reuse, R63.reuse, P0 ;  /* 0x0000003f5200720c */ /* 0x0c0fe40000766670 */
[-C--:B------:R-:W-:Y:S02]  /*34a0*/  ISETP.LT.OR P4, PT, R83, R66.reuse, P4 ;  /* 0x000000425300720c */ /* 0x080fe40002781670 */
[----:B------:R-:W-:Y:S05]  /*34b0*/  ISETP.LT.OR P3, PT, R82, R66, P3 ;  /* 0x000000425200720c */ /* 0x000fea0001f61670 */
        /* <DEDUP_REMOVED lines=10> */
[C---:B------:R-:W-:Y:S02]  /*3560*/  ISETP.GE.OR P1, PT, R87.reuse, R63, P0 ;  /* 0x0000003f5700720c */ /* 0x040fe40000726670 */
[----:B------:R-:W-:Y:S02]  /*3570*/  LOP3.LUT R62, R62, 0xfffffffd, RZ, 0xc0, !PT ;  /* 0xfffffffd3e3e7812 */ /* 0x000fe400078ec0ff */
[-C--:B------:R-:W-:Y:S11]  /*3580*/  ISETP.LT.OR P2, PT, R87, R66.reuse, P1 ;  /* 0x000000425700720c */ /* 0x080ff60000f41670 */
        /* <DEDUP_REMOVED lines=47> */
[----:B------:R-:W-:Y:S02]  /*3880*/  @P5 LOP3.LUT R62, R62, 0x8000, RZ, 0xfc, !PT ;  /* 0x000080003e3e5812 */ /* 0x000fe400078efcff */
[----:B------:R-:W-:Y:S02]  /*3890*/  @!P1 IADD3 R60, P6, R44, R140, RZ ;  /* 0x0000008c2c3c9210 */ /* 0x000fe40007fde0ff */
[C---:B------:R-:W-:Y:S02]  /*38a0*/  LOP3.LUT P5, RZ, R62.reuse, 0x40, RZ, 0xc0, !PT ;  /* 0x000000403eff7812 */ /* 0x040fe400078ac0ff */
[----:B------:R-:W-:Y:S01]  /*38b0*/  LOP3.LUT R62, R62, 0xffffefff, RZ, 0xc0, !PT ;  /* 0xffffefff3e3e7812 */ /* 0x000fe200078ec0ff */
[----:B------:R-:W-:Y:S01]  /*38c0*/  @!P1 IMAD.X R61, R45, 0x1, R157, P6 ;  /* 0x000000012d3d9824 */ /* 0x000fe200030e069d */
[----:B------:R-:W-:Y:S02]  /*38d0*/  ISETP.NE.AND P6, PT, R0, RZ, PT ;  /* 0x000000ff0000720c */ /* 0x000fe40003fc5270 */
[----:B------:R-:W-:Y:S04]  /*38e0*/  @P4 LOP3.LUT R62, R62, 0x1000, RZ, 0xfc, !PT ;  /* 0x000010003e3e4812 */ /* 0x000fe800078efcff */
[C---:B------:R-:W-:Y:S02]  /*38f0*/  LOP3.LUT P4, RZ, R62.reuse, 0x20, RZ, 0xc0, !PT ;  /* 0x000000203eff7812 */ /* 0x040fe4000788c0ff */
[----:B------:R-:W-:Y:S04]  /*3900*/  LOP3.LUT R62, R62, 0xfffbffff, RZ, 0xc0, !PT ;  /* 0xfffbffff3e3e7812 */ /* 0x000fe800078ec0ff */
[----:B------:R-:W-:Y:S04]  /*3910*/  @P3 LOP3.LUT R62, R62, 0x40000, RZ, 0xfc, !PT ;  /* 0x000400003e3e3812 */ /* 0x000fe800078efcff */
[C---:B------:R-:W-:Y:S02]  /*3920*/  LOP3.LUT P3, RZ, R62.reuse, 0x80, RZ, 0xc0, !PT ;  /* 0x000000803eff7812 */ /* 0x040fe4000786c0ff */
[----:B------:R-:W-:Y:S04]  /*3930*/  LOP3.LUT R62, R62, 0xfffffdff, RZ, 0xc0, !PT ;  /* 0xfffffdff3e3e7812 */ /* 0x000fe800078ec0ff */
[----:B------:R-:W-:Y:S01]  /*3940*/  @P0 LOP3.LUT R62, R62, 0x200, RZ, 0xfc, !PT ;  /* 0x000002003e3e0812 */ /* 0x000fe200078efcff */
[----:B--2---:R1:W-:Y:S06]  /*3950*/  @!P0 ST.E.128 desc[UR6][R6.64], R24 ;  /* 0x0000001806008985 */ /* 0x0043ec000c101d06 */
        /* <DEDUP_REMOVED lines=12> */
[C---:B------:R-:W-:Y:S01]  /*3a20*/  LOP3.LUT P6, RZ, R62.reuse, 0x80000, RZ, 0xc0, !PT ;  /* 0x000800003eff7812 */ /* 0x040fe200078cc0ff */
[----:B-1----:R-:W2:Y:S04]  /*3a30*/  @!P3 LD.E.128 R24, desc[UR6][R8.64] ;  /* 0x000000060818b980 */ /* 0x002ea8000c101d00 */
[----:B--2---:R1:W-:Y:S01]  /*3a40*/  @!P3 ST.E.128 desc[UR6][R6.64], R24 ;  /* 0x000000180600b985 */ /* 0x0043e2000c101d06 */
[----:B------:R-:W-:Y:S03]  /*3a50*/  LOP3.LUT P3, RZ, R62, 0x40000, RZ, 0xc0, !PT ;  /* 0x000400003eff7812 */ /* 0x000fe6000786c0ff */
[----:B------:R-:W2:Y:S04]  /*3a60*/  @!P5 LD.E.128 R12, desc[UR6][R12.64] ;  /* 0x000000060c0cd980 */ /* 0x000ea8000c101d00 */
[----:B-1----:R-:W-:Y:S05]  /*3a70*/  @!P6 IADD3 R6, P0, R72, R184, RZ ;  /* 0x000000b84806e210 */ /* 0x002fea0007f1e0ff */
[C---:B------:R-:W-:Y:S01]  /*3a80*/  @!P6 IMAD.X R7, R71.reuse, 0x1, R232, P0 ;  /* 0x000000014707e824 */ /* 0x040fe200000e06e8 */
[----:B------:R-:W-:Y:S11]  /*3a90*/  LOP3.LUT P6, RZ, R62, 0x20000, RZ, 0xc0, !PT ;  /* 0x000200003eff7812 */ /* 0x000ff600078cc0ff */
[----:B------:R-:W-:Y:S02]  /*3aa0*/  @!UPT UIADD3 URZ, URZ, URZ, URZ ;  /* 0x0000003f3f3ff290 */ /* 0x000fe4000fffe03f */
[----:B------:R-:W-:Y:S05]  /*3ab0*/  @!P6 IADD3 R24, P0, R72, R182, RZ ;  /* 0x000000b64818e210 */ /* 0x000fea0007f1e0ff */
[C---:B------:R-:W-:Y:S01]  /*3ac0*/  @!P6 IMAD.X R25, R71.reuse, 0x1, R231, P0 ;  /* 0x000000014719e824 */ /* 0x040fe200000e06e7 */
[----:B------:R-:W-:Y:S11]  /*3ad0*/  LOP3.LUT P6, RZ, R62, 0x10000, RZ, 0xc0, !PT ;  /* 0x000100003eff7812 */ /* 0x000ff600078cc0ff */
[----:B------:R-:W-:Y:S02]  /*3ae0*/  @!UPT UIADD3 URZ, URZ, URZ, URZ ;  /* 0x0000003f3f3ff290 */ /* 0x000fe4000fffe03f */
[----:B------:R-:W-:Y:S05]  /*3af0*/  @!P6 IADD3 R2, P0, R72, R235, RZ ;  /* 0x000000eb4802e210 */ /* 0x000fea0007f1e0ff */
[C---:B------:R-:W-:Y:S01]  /*3b00*/  @!P6 IMAD.X R3, R71.reuse, 0x1, R236, P0 ;  /* 0x000000014703e824 */ /* 0x040fe200000e06ec */
[C---:B------:R-:W-:Y:S01]  /*3b10*/  LOP3.LUT P6, RZ, R62.reuse, 0x4000, RZ, 0xc0, !PT ;  /* 0x000040003eff7812 */ /* 0x040fe200078cc0ff */
[----:B--2---:R1:W-:Y:S01]  /*3b20*/  @!P5 ST.E.128 desc[UR6][R10.64], R12 ;  /* 0x0000000c0a00d985 */ /* 0x0043e2000c101d06 */
[----:B------:R-:W-:Y:S03]  /*3b30*/  LOP3.LUT P5, RZ, R62, 0x8000, RZ, 0xc0, !PT ;  /* 0x000080003eff7812 */ /* 0x000fe600078ac0ff */
[----:B-1----:R-:W2:Y:S08]  /*3b40*/  @!P4 LD.E.128 R8, desc[UR6][R28.64] ;  /* 0x000000061c08c980 */ /* 0x002eb0000c101d00 */
[----:B------:R-:W-:Y:S05]  /*3b50*/  @!P6 IADD3 R14, P0, R72, R180, RZ ;  /* 0x000000b4480ee210 */ /* 0x000fea0007f1e0ff */
[C---:B------:R-:W-:Y:S01]  /*3b60*/  @!P6 IMAD.X R15, R71.reuse, 0x1, R230, P0 ;  /* 0x00000001470fe824 */ /* 0x040fe200000e06e6 */
[----:B------:R-:W-:Y:S11]  /*3b70*/  LOP3.LUT P6, RZ, R62, 0x2000, RZ, 0xc0, !PT ;  /* 0x000020003eff7812 */ /* 0x000ff600078cc0ff */
[----:B------:R-:W-:Y:S02]  /*3b80*/  @!UPT UIADD3 URZ, URZ, URZ, URZ ;  /* 0x0000003f3f3ff290 */ /* 0x000fe4000fffe03f */
[C---:B------:R-:W-:Y:S05]  /*3b90*/  @!P6 IADD3 R12, P0, R72.reuse, R178, RZ ;  /* 0x000000b2480ce210 */ /* 0x040fea0007f1e0ff */
[C---:B------:R-:W-:Y:S01]  /*3ba0*/  @!P6 IMAD.X R13, R71.reuse, 0x1, R228, P0 ;  /* 0x00000001470de824 */ /* 0x040fe200000e06e4 */
[----:B------:R-:W-:Y:S05]  /*3bb0*/  @!P5 IADD3 R34, P0, R72, R176, RZ ;  /* 0x000000b04822d210 */ /* 0x000fea0007f1e0ff */
[C---:B------:R-:W-:Y:S01]  /*3bc0*/  @!P5 IMAD.X R35, R71.reuse, 0x1, R226, P0 ;  /* 0x000000014723d824 */ /* 0x040fe200000e06e2 */
[----:B--2---:R1:W-:Y:S01]  /*3bd0*/  @!P4 ST.E.128 desc[UR6][R4.64], R8 ;  /* 0x000000080400c985 */ /* 0x0043e2000c101d06 */
[C---:B------:R-:W-:Y:S02]  /*3be0*/  LOP3.LUT P4, RZ, R62.reuse, 0x1000, RZ, 0xc0, !PT ;  /* 0x000010003eff7812 */ /* 0x040fe4000788c0ff */
[----:B------:R-:W-:Y:S04]  /*3bf0*/  LOP3.LUT R62, R62, 0xfffffbff, RZ, 0xc0, !PT ;  /* 0xfffffbff3e3e7812 */ /* 0x000fe800078ec0ff */
        /* <DEDUP_REMOVED lines=16> */
[C---:B------:R-:W-:Y:S03]  /*3d00*/  @!P2 IADD3 R32, P0, R72.reuse, R170, RZ ;  /* 0x000000aa4820a210 */ /* 0x040fe60007f1e0ff */
[----:B------:R-:W2:Y:S02]  /*3d10*/  @!P6 LD.E.128 R28, desc[UR6][R42.64] ;  /* 0x000000062a1ce980 */ /* 0x000ea4000c101d00 */
[C---:B------:R-:W-:Y:S01]  /*3d20*/  @!P2 IMAD.X R33, R71.reuse, 0x1, R218, P0 ;  /* 0x000000014721a824 */ /* 0x040fe200000e06da */
[----:B------:R-:W-:Y:S05]  /*3d30*/  @!P1 IADD3 R40, P0, R72, R168, RZ ;  /* 0x000000a848289210 */ /* 0x000fea0007f1e0ff */
[----:B------:R-:W-:Y:S01]  /*3d40*/  @!P1 IMAD.X R41, R71, 0x1, R217, P0 ;  /* 0x0000000147299824 */ /* 0x000fe200000e06d9 */
[C---:B------:R-:W-:Y:S01]  /*3d50*/  LOP3.LUT P0, RZ, R62.reuse, 0x1, RZ, 0xc0, !PT ;  /* 0x000000013eff7812 */ /* 0x040fe2000780c0ff */
[----:B--2---:R-:W-:Y:S01]  /*3d60*/  @!P6 ST.E.128 desc[UR6][R24.64], R28 ;  /* 0x0000001c1800e985 */ /* 0x004fe2000c101d06 */
[C---:B------:R-:W-:Y:S11]  /*3d70*/  LOP3.LUT P6, RZ, R62.reuse, 0x800, RZ, 0xc0, !PT ;  /* 0x000008003eff7812 */ /* 0x040ff600078cc0ff */
[----:B------:R-:W-:Y:S02]  /*3d80*/  @!UPT UIADD3 URZ, URZ, URZ, URZ ;  /* 0x0000003f3f3ff290 */ /* 0x000fe4000fffe03f */
[----:B-1----:R-:W2:Y:S04]  /*3d90*/  @!P6 LD.E.128 R4, desc[UR6][R46.64] ;  /* 0x000000062e04e980 */ /* 0x002ea8000c101d00 */
[----:B--2---:R1:W-:Y:S01]  /*3da0*/  @!P6 ST.E.128 desc[UR6][R2.64], R4 ;  /* 0x000000040200e985 */ /* 0x0043e2000c101d06 */
[----:B------:R-:W-:Y:S03]  /*3db0*/  LOP3.LUT P6, RZ, R62, 0x400, RZ, 0xc0, !PT ;  /* 0x000004003eff7812 */ /* 0x000fe600078cc0ff */
[----:B-1----:R-:W2:Y:S04]  /*3dc0*/  @!P0 LD.E.128 R4, desc[UR6][R48.64] ;  /* 0x0000000630048980 */ /* 0x002ea8000c101d00 */
[----:B--2---:R-:W-:Y:S06]  /*3dd0*/  @!P0 ST.E.128 desc[UR6][R14.64], R4 ;  /* 0x000000040e008985 */ /* 0x004fec000c101d06 */
[----:B------:R-:W2:Y:S04]  /*3de0*/  @!P6 LD.E.128 R24, desc[UR6][R50.64] ;  /* 0x000000063218e980 */ /* 0x000ea8000c101d00 */
        /* <DEDUP_REMOVED lines=91> */
.L_x_4174:
[----:B------:R-:W-:Y:S05]  /*43a0*/  BSYNC B0 ;  /* 0x0000000000007941 */ /* 0x000fea0003800000 */
.L_x_4173:
        /* <DEDUP_REMOVED lines=57> */
.L_x_4176:
[----:B------:R-:W-:Y:S05]  /*4740*/  BSYNC B0 ;  /* 0x0000000000007941 */ /* 0x000fea0003800000 */
.L_x_4175:
        /* <DEDUP_REMOVED lines=60> */
.L_x_4178:
[----:B------:R-:W-:Y:S05]  /*4b10*/  BSYNC B0 ;  /* 0x0000000000007941 */ /* 0x000fea0003800000 */
.L_x_4177:
        /* <DEDUP_REMOVED lines=67> */
.L_x_4180:
[----:B------:R-:W-:Y:S05]  /*4f50*/  BSYNC B0 ;  /* 0x0000000000007941 */ /* 0x000fea0003800000 */
.L_x_4179:
        /* <DEDUP_REMOVED lines=60> */
.L_x_4182:
[----:B------:R-:W-:Y:S05]  /*5320*/  BSYNC B0 ;  /* 0x0000000000007941 */ /* 0x000fea0003800000 */
.L_x_4181:
        /* <DEDUP_REMOVED lines=67> */
.L_x_4184:
[----:B------:R-:W-:Y:S05]  /*5760*/  BSYNC B0 ;  /* 0x0000000000007941 */ /* 0x000fea0003800000 */
.L_x_4183:
        /* <DEDUP_REMOVED lines=67> */
.L_x_4186:
[----:B------:R-:W-:Y:S05]  /*5ba0*/  BSYNC B0 ;  /* 0x0000000000007941 */ /* 0x000fea0003800000 */
.L_x_4185:
        /* <DEDUP_REMOVED lines=67> */
.L_x_4188:
[----:B------:R-:W-:Y:S05]  /*5fe0*/  BSYNC B0 ;  /* 0x0000000000007941 */ /* 0x000fea0003800000 */
.L_x_4187:
        /* <DEDUP_REMOVED lines=61> */
.L_x_4190:
[----:B------:R-:W-:Y:S05]  /*63c0*/  BSYNC B0 ;  /* 0x0000000000007941 */ /* 0x000fea0003800000 */
.L_x_4189:
        /* <DEDUP_REMOVED lines=67> */
.L_x_4192:
[----:B------:R-:W-:Y:S05]  /*6800*/  BSYNC B0 ;  /* 0x0000000000007941 */ /* 0x000fea0003800000 */
.L_x_4191:
        /* <DEDUP_REMOVED lines=65> */
.L_x_4194:
[----:B------:R-:W-:Y:S05]  /*6c20*/  BSYNC B0 ;  /* 0x0000000000007941 */ /* 0x000fea0003800000 */
.L_x_4193:
        /* <DEDUP_REMOVED lines=76> */
.L_x_4196:
[----:B------:R-:W-:Y:S05]  /*70f0*/  BSYNC B0 ;  /* 0x0000000000007941 */ /* 0x000fea0003800000 */
.L_x_4195:
        /* <DEDUP_REMOVED lines=64> */
.L_x_4198:
[----:B------:R-:W-:Y:S05]  /*7500*/  BSYNC B0 ;  /* 0x0000000000007941 */ /* 0x000fea0003800000 */
.L_x_4197:
        /* <DEDUP_REMOVED lines=64> */
.L_x_4200:
[----:B------:R-:W-:Y:S05]  /*7910*/  BSYNC B0 ;  /* 0x0000000000007941 */ /* 0x000fea0003800000 */
.L_x_4199:
        /* <DEDUP_REMOVED lines=64> */
.L_x_4202:
[----:B------:R-:W-:Y:S05]  /*7d20*/  BSYNC B0 ;  /* 0x0000000000007941 */ /* 0x000fea0003800000 */
.L_x_4201:
        /* <DEDUP_REMOVED lines=64> */
.L_x_4204:
[----:B------:R-:W-:Y:S05]  /*8130*/  BSYNC B0 ;  /* 0x0000000000007941 */ /* 0x000fea0003800000 */
.L_x_4203:
        /* <DEDUP_REMOVED lines=11> */
.L_x_4172:
        /* <DEDUP_REMOVED lines=95> */
.L_x_4209:
[----:B------:R-:W-:Y:S05]  /*87e0*/  BSYNC B0 ;  /* 0x0000000000007941 */ /* 0x000fea0003800000 */
.L_x_4208:
[----:B-----5:R2:W-:Y:S02]  /*87f0*/  ST.E.128 desc[UR6][R38.64], R28 ;  /* 0x0000001c26007985 */ /* 0x0205e4000c101d06 */
.L_x_4207:
[----:B------:R-:W-:Y:S05]  /*8800*/  BSYNC B1 ;  /* 0x0000000000017941 */ /* 0x000fea0003800000 */
.L_x_4206:
        /* <DEDUP_REMOVED lines=94> */
.L_x_4213:
[----:B------:R-:W-:Y:S05]  /*8df0*/  BSYNC B0 ;  /* 0x0000000000007941 */ /* 0x000fea0003800000 */
.L_x_4212:
[----:B-----5:R3:W-:Y:S02]  /*8e00*/  ST.E.128 desc[UR6][R38.64], R28 ;  /* 0x0000001c26007985 */ /* 0x0207e4000c101d06 */
.L_x_4211:
[----:B------:R-:W-:Y:S05]  /*8e10*/  BSYNC B1 ;  /* 0x0000000000017941 */ /* 0x000fea0003800000 */
.L_x_4210:
        /* <DEDUP_REMOVED lines=94> */
.L_x_4217:
[----:B------:R-:W-:Y:S05]  /*9400*/  BSYNC B0 ;  /* 0x0000000000007941 */ /* 0x000fea0003800000 */
.L_x_4216:
[----:B-----5:R4:W-:Y:S02]  /*9410*/  ST.E.128 desc[UR6][R38.64], R28 ;  /* 0x0000001c26007985 */ /* 0x0209e4000c101d06 */
.L_x_4215:
[----:B------:R-:W-:Y:S05]  /*9420*/  BSYNC B1 ;  /* 0x0000000000017941 */ /* 0x000fea0003800000 */
.L_x_4214:
        /* <DEDUP_REMOVED lines=101> */
.L_x_4221:
[----:B------:R-:W-:Y:S05]  /*9a80*/  BSYNC B0 ;  /* 0x0000000000007941 */ /* 0x000fea0003800000 */
.L_x_4220:
[----:B-----5:R2:W-:Y:S02]  /*9a90*/  ST.E.128 desc[UR6][R38.64], R28 ;  /* 0x0000001c26007985 */ /* 0x0205e4000c101d06 */
.L_x_4219:
[----:B------:R-:W-:Y:S05]  /*9aa0*/  BSYNC B1 ;  /* 0x0000000000017941 */ /* 0x000fea0003800000 */
.L_x_4218:
        /* <DEDUP_REMOVED lines=94> */
.L_x_4225:
[----:B------:R-:W-:Y:S05]  /*a090*/  BSYNC B0 ;  /* 0x0000000000007941 */ /* 0x000fea0003800000 */
.L_x_4224:
[----:B-----5:R2:W-:Y:S02]  /*a0a0*/  ST.E.128 desc[UR6][R38.64], R28 ;  /* 0x0000001c26007985 */ /* 0x0205e4000c101d06 */
.L_x_4223:
[----:B------:R-:W-:Y:S05]  /*a0b0*/  BSYNC B1 ;  /* 0x0000000000017941 */ /* 0x000fea0003800000 */
.L_x_4222:
        /* <DEDUP_REMOVED lines=101> */
.L_x_4229:
[----:B------:R-:W-:Y:S05]  /*a710*/  BSYNC B0 ;  /* 0x0000000000007941 */ /* 0x000fea0003800000 */
.L_x_4228:
[----:B-----5:R2:W-:Y:S02]  /*a720*/  ST.E.128 desc[UR6][R38.64], R28 ;  /* 0x0000001c26007985 */ /* 0x0205e4000c101d06 */
.L_x_4227:
[----:B------:R-:W-:Y:S05]  /*a730*/  BSYNC B1 ;  /* 0x0000000000017941 */ /* 0x000fea0003800000 */
.L_x_4226:
        /* <DEDUP_REMOVED lines=101> */
.L_x_4233:
[----:B------:R-:W-:Y:S05]  /*ad90*/  BSYNC B0 ;  /* 0x0000000000007941 */ /* 0x000fea0003800000 */
.L_x_4232:
[----:B-----5:R2:W-:Y:S02]  /*ada0*/  ST.E.128 desc[UR6][R38.64], R28 ;  /* 0x0000001c26007985 */ /* 0x0205e4000c101d06 */
.L_x_4231:
[----:B------:R-:W-:Y:S05]  /*adb0*/  BSYNC B1 ;  /* 0x0000000000017941 */ /* 0x000fea0003800000 */
.L_x_4230:
        /* <DEDUP_REMOVED lines=101> */
.L_x_4237:
[----:B------:R-:W-:Y:S05]  /*b410*/  BSYNC B0 ;  /* 0x0000000000007941 */ /* 0x000fea0003800000 */
.L_x_4236:
[----:B-----5:R2:W-:Y:S02]  /*b420*/  ST.E.128 desc[UR6][R38.64], R28 ;  /* 0x0000001c26007985 */ /* 0x0205e4000c101d06 */
.L_x_4235:
[----:B------:R-:W-:Y:S05]  /*b430*/  BSYNC B1 ;  /* 0x0000000000017941 */ /* 0x000fea0003800000 */
.L_x_4234:
        /* <DEDUP_REMOVED lines=94> */
.L_x_4241:
[----:B------:R-:W-:Y:S05]  /*ba20*/  BSYNC B0 ;  /* 0x0000000000007941 */ /* 0x000fea0003800000 */
.L_x_4240:
[----:B-----5:R2:W-:Y:S02]  /*ba30*/  ST.E.128 desc[UR6][R38.64], R28 ;  /* 0x0000001c26007985 */ /* 0x0205e4000c101d06 */
.L_x_4239:
[----:B------:R-:W-:Y:S05]  /*ba40*/  BSYNC B1 ;  /* 0x0000000000017941 */ /* 0x000fea0003800000 */
.L_x_4238:
        /* <DEDUP_REMOVED lines=101> */
.L_x_4245:
[----:B------:R-:W-:Y:S05]  /*c0a0*/  BSYNC B0 ;  /* 0x0000000000007941 */ /* 0x000fea0003800000 */
.L_x_4244:
[----:B-----5:R2:W-:Y:S02]  /*c0b0*/  ST.E.128 desc[UR6][R38.64], R28 ;  /* 0x0000001c26007985 */ /* 0x0205e4000c101d06 */
.L_x_4243:
[----:B------:R-:W-:Y:S05]  /*c0c0*/  BSYNC B1 ;  /* 0x0000000000017941 */ /* 0x000fea0003800000 */
.L_x_4242:
        /* <DEDUP_REMOVED lines=101> */
.L_x_4249:
[----:B------:R-:W-:Y:S05]  /*c720*/  BSYNC B0 ;  /* 0x0000000000007941 */ /* 0x000fea0003800000 */
.L_x_4248:
[----:B-----5:R2:W-:Y:S02]  /*c730*/  ST.E.128 desc[UR6][R38.64], R28 ;  /* 0x0000001c26007985 */ /* 0x0205e4000c101d06 */
.L_x_4247:
[----:B------:R-:W-:Y:S05]  /*c740*/  BSYNC B1 ;  /* 0x0000000000017941 */ /* 0x000fea0003800000 */
.L_x_4246:
        /* <DEDUP_REMOVED lines=101> */
.L_x_4253:
[----:B------:R-:W-:Y:S05]  /*cda0*/  BSYNC B0 ;  /* 0x0000000000007941 */ /* 0x000fea0003800000 */
.L_x_4252:
[----:B-----5:R2:W-:Y:S02]  /*cdb0*/  ST.E.128 desc[UR6][R38.64], R28 ;  /* 0x0000001c26007985 */ /* 0x0205e4000c101d06 */
.L_x_4251:
[----:B------:R-:W-:Y:S05]  /*cdc0*/  BSYNC B1 ;  /* 0x0000000000017941 */ /* 0x000fea0003800000 */
.L_x_4250:
        /* <DEDUP_REMOVED lines=101> */
.L_x_4257:
[----:B------:R-:W-:Y:S05]  /*d420*/  BSYNC B0 ;  /* 0x0000000000007941 */ /* 0x000fea0003800000 */
.L_x_4256:
[----:B-----5:R2:W-:Y:S02]  /*d430*/  ST.E.128 desc[UR6][R38.64], R28 ;  /* 0x0000001c26007985 */ /* 0x0205e4000c101d06 */
.L_x_4255:
[----:B------:R-:W-:Y:S05]  /*d440*/  BSYNC B1 ;  /* 0x0000000000017941 */ /* 0x000fea0003800000 */
.L_x_4254:
        /* <DEDUP_REMOVED lines=101> */
.L_x_4261:
[----:B------:R-:W-:Y:S05]  /*daa0*/  BSYNC B0 ;  /* 0x0000000000007941 */ /* 0x000fea0003800000 */
.L_x_4260:
[----:B-----5:R2:W-:Y:S02]  /*dab0*/  ST.E.128 desc[UR6][R38.64], R28 ;  /* 0x0000001c26007985 */ /* 0x0205e4000c101d06 */
.L_x_4259:
[----:B------:R-:W-:Y:S05]  /*dac0*/  BSYNC B1 ;  /* 0x0000000000017941 */ /* 0x000fea0003800000 */
.L_x_4258:
        /* <DEDUP_REMOVED lines=101> */
.L_x_4265:
[----:B------:R-:W-:Y:S05]  /*e120*/  BSYNC B0 ;  /* 0x0000000000007941 */ /* 0x000fea0003800000 */
.L_x_4264:
[----:B-----5:R2:W-:Y:S02]  /*e130*/  ST.E.128 desc[UR6][R38.64], R28 ;  /* 0x0000001c26007985 */ /* 0x0205e4000c101d06 */
.L_x_4263:
[----:B------:R-:W-:Y:S05]  /*e140*/  BSYNC B1 ;  /* 0x0000000000017941 */ /* 0x000fea0003800000 */
.L_x_4262:
        /* <DEDUP_REMOVED lines=101> */
.L_x_4269:
[----:B------:R-:W-:Y:S05]  /*e7a0*/  BSYNC B0 ;  /* 0x0000000000007941 */ /* 0x000fea0003800000 */
.L_x_4268:
[----:B-----5:R2:W-:Y:S02]  /*e7b0*/  ST.E.128 desc[UR6][R30.64], R8 ;  /* 0x000000081e007985 */ /* 0x0205e4000c101d06 */
.L_x_4267:
[----:B------:R-:W-:Y:S05]  /*e7c0*/  BSYNC B1 ;  /* 0x0000000000017941 */ /* 0x000fea0003800000 */
.L_x_4266:
        /* <DEDUP_REMOVED lines=11> */
.L_x_4171:
        /* <DEDUP_REMOVED lines=184> */
.L_x_4205:
[----:B------:R-:W-:Y:S05]  /*f400*/  BSYNC B2 ;  /* 0x0000000000027941 */ /* 0x000fea0003800000 */
.L_x_4170:
        /* <DEDUP_REMOVED lines=91> */
.L_x_4271:
        /* <DEDUP_REMOVED lines=12> */
.L_x_4272:
[----:B------:R-:W-:Y:S05]  /*fa80*/  BSYNC B0 ;  /* 0x0000000000007941 */ /* 0x000fea0003800000 */
.L_x_4270:
[----:B------:R-:W-:Y:S04]  /*fa90*/  IADD3 R21, R21, -0x1, RZ ;  /* 0xffffffff15157810 */ /* 0x000fe80007ffe0ff */
[----:B------:R-:W-:Y:S11]  /*faa0*/  ISETP.GT.AND P0, PT, R21, R138, PT ;  /* 0x0000008a1500720c */ /* 0x000ff60003f04270 */
[----:B------:R-:W-:Y:S02]  /*fab0*/  @!UPT UIADD3 URZ, URZ, URZ, URZ ;  /* 0x0000003f3f3ff290 */ /* 0x000fe4000fffe03f */
[----:B------:R-:W-:Y:S05]  /*fac0*/  @P0 BRA `(.L_x_4273) ;  /* 0xffffff3400ac0947 */ /* 0x000fea000383ffff */
.L_x_4169:
[----:B------:R-:W-:Y:S05]  /*fad0*/  WARPSYNC.ALL ;  /* 0x0000000000007948 */ /* 0x000fea0003800000 */
[----:B------:R-:W-:Y:S06]  /*fae0*/  BAR.SYNC.DEFER_BLOCKING 0x0 ;  /* 0x0000000000007b1d */ /* 0x000fec0000010000 */
[----:B------:R1:W5:Y:S04]  /*faf0*/  LDL R47, [R1+0x154] ;  /* 0x00015400012f7983 */ /* 0x0003680000100800 */
[----:B------:R1:W5:Y:S04]  /*fb00*/  LDL R196, [R1+0x15c] ;  /* 0x00015c0001c47983 */ /* 0x0003680000100800 */
[----:B------:R-:W4:Y:S01]  /*fb10*/  LD.E R33, desc[UR6][R160.64+0xd0] ;  /* 0x0000d006a0217980 */ /* 0x000f22000c101900 */
[----:B------:R-:W1:Y:S01]  /*fb20*/  S2UR UR4, SR_CgaCtaId ;  /* 0x00000000000479c3 */ /* 0x000e620000008800 */
[----:B------:R-:W-:Y:S01]  /*fb30*/  UMOV UR5, 0x400 ;  /* 0x0000040000057882 */ /* 0x000fe20000000000 */
[----:B------:R-:W-:Y:S01]  /*fb40*/  BSSY B2, `(.L_x_4274) ;  /* 0x00002e8000027945 */ /* 0x000fe20003800000 */
[----:B------:R-:W1:Y:S01]  /*fb50*/  S2R R0, SR_CTAID.X ;  /* 0x0000000000007919 */ /* 0x000e620000002500 */
[C---:B--23--:R-:W-:Y:S01]  /*fb60*/  SHF.L.U64.HI R6, R200.reuse, 0x4, R201 ;  /* 0x00000004c8067819 */ /* 0x04cfe200000102c9 */
[----:B------:R-:W-:Y:S01]  /*fb70*/  IMAD.SHL.U32 R4, R200, 0x10, RZ ;  /* 0x00000010c8047824 */ /* 0x000fe200078e00ff */
[----:B------:R-:W2:Y:S01]  /*fb80*/  S2R R222, SR_TID.X ;  /* 0x0000000000de7919 */ /* 0x000ea20000002100 */
[----:B-1----:R-:W-:-:S06]  /*fb90*/  ULEA UR4, UR4, UR5, 0x18 ;  /* 0x0000000504047291 */ /* 0x002fcc000f8ec03f */
[----:B------:R-:W-:Y:S01]  /*fba0*/  LEA R191, R244, UR4, 0x1 ;  /* 0x00000004f4bf7c11 */ /* 0x000fe2000f8e08ff */
[----:B------:R-:W-:Y:S01]  /*fbb0*/  IMAD.SHL.U32 R226, R0, 0x40, RZ ;  /* 0x0000004000e27824 */ /* 0x000fe200078e00ff */
[----:B----4-:R-:W-:-:S13]  /*fbc0*/  ISETP.NE.AND P0, PT, R33, RZ, PT ;  /* 0x000000ff2100720c */ /* 0x010fda0003f05270 */
[----:B--2---:R-:W-:Y:S05]  /*fbd0*/  @!P0 BRA `(.L_x_4275) ;  /* 0x00000028006c8947 */ /* 0x004fea0003800000 */
        /* <DEDUP_REMOVED lines=8> */
[----:B-----5:R-:W-:-:S04]  /*fc60*/  @P1 LEA R2, P0, R47, R2, 0x2 ;  /* 0x000000022f021211 */ /* 0x020fc800078010ff */
[----:B------:R-:W-:-:S05]  /*fc70*/  @P1 LEA.HI.X R3, R47, R3, R241, 0x2, P0 ;  /* 0x000000032f031211 */ /* 0x000fca00000f14f1 */
        /* <DEDUP_REMOVED lines=11> */
[----:B------:R-:W-:Y:S02]  /*fd30*/  IMAD.SHL.U32 R13, R248, 0x4, RZ ;  /* 0x00000004f80d7824 */ /* 0x000fe400078e00ff */
[----:B-1----:R-:W-:-:S04]  /*fd40*/  IMAD.WIDE.U32 R2, R200, 0x30, R244 ;  /* 0x00000030c8027825 */ /* 0x002fc800078e00f4 */
[----:B------:R-:W-:Y:S01]  /*fd50*/  IMAD.IADD R6, R3, 0x1, R10 ;  /* 0x0000000103067824 */ /* 0x000fe200078e020a */
[----:B------:R-:W-:-:S04]  /*fd60*/  LEA R48, P0, R2, R198, 0x1 ;  /* 0x000000c602307211 */ /* 0x000fc800078008ff */
[----:B------:R-:W-:Y:S02]  /*fd70*/  LEA.HI.X R49, R2, R199, R6, 0x1, P0 ;  /* 0x000000c702317211 */ /* 0x000fe400000f0c06 */
[----:B---3--:R-:W-:Y:S02]  /*fd80*/  ISETP.NE.AND P0, PT, R12, RZ, PT ;  /* 0x000000ff0c00720c */ /* 0x008fe40003f05270 */
        /* <DEDUP_REMOVED lines=71> */
.L_x_4280:
[----:B------:R-:W-:Y:S05]  /*10200*/  BSYNC B0 ;  /* 0x0000000000007941 */ /* 0x000fea0003800000 */
.L_x_4279:
[----:B-----5:R3:W-:Y:S02]  /*10210*/  STS.128 [R191], R4 ;  /* 0x00000004bf007388 */ /* 0x0207e40000000c00 */
.L_x_4278:
[----:B------:R-:W-:Y:S05]  /*10220*/  BSYNC B1 ;  /* 0x0000000000017941 */ /* 0x000fea0003800000 */
.L_x_4277:
        /* <DEDUP_REMOVED lines=58> */
.L_x_4284:
[----:B------:R-:W-:Y:S05]  /*105d0*/  BSYNC B0 ;  /* 0x0000000000007941 */ /* 0x000fea0003800000 */
.L_x_4283:
[----:B-----5:R1:W-:Y:S02]  /*105e0*/  STS.128 [R191+0x800], R4 ;  /* 0x00080004bf007388 */ /* 0x0203e40000000c00 */
.L_x_4282:
[----:B------:R-:W-:Y:S05]  /*105f0*/  BSYNC B1 ;  /* 0x0000000000017941 */ /* 0x000fea0003800000 */
.L_x_4281:
        /* <DEDUP_REMOVED lines=59> */
.L_x_4288:
[----:B------:R-:W-:Y:S05]  /*109b0*/  BSYNC B0 ;  /* 0x0000000000007941 */ /* 0x000fea0003800000 */
.L_x_4287:
[----:B-----5:R3:W-:Y:S02]  /*109c0*/  STS.128 [R191+0x1000], R4 ;  /* 0x00100004bf007388 */ /* 0x0207e40000000c00 */
.L_x_4286:
[----:B------:R-:W-:Y:S05]  /*109d0*/  BSYNC B1 ;  /* 0x0000000000017941 */ /* 0x000fea0003800000 */
.L_x_4285:
        /* <DEDUP_REMOVED lines=58> */
.L_x_4291:
[----:B------:R-:W-:Y:S05]  /*10d80*/  BSYNC B0 ;  /* 0x0000000000007941 */ /* 0x000fea0003800000 */
.L_x_4290:
[----:B-----5:R3:W-:Y:S01]  /*10d90*/  STS.128 [R191+0x1800], R4 ;  /* 0x00180004bf007388 */ /* 0x0207e20000000c00 */
[----:B------:R-:W-:Y:S05]  /*10da0*/  BRA `(.L_x_4289) ;  /* 0x0000001c00047947 */ /* 0x000fea0003800000 */
.L_x_4276:
        /* <DEDUP_REMOVED lines=90> */
.L_x_4295:
[----:B------:R-:W-:Y:S05]  /*11350*/  BSYNC B0 ;  /* 0x0000000000007941 */ /* 0x000fea0003800000 */
.L_x_4294:
[----:B-----5:R3:W-:Y:S02]  /*11360*/  STS.128 [R191], R4 ;  /* 0x00000004bf007388 */ /* 0x0207e40000000c00 */
.L_x_4293:
[----:B------:R-:W-:Y:S05]  /*11370*/  BSYNC B1 ;  /* 0x0000000000017941 */ /* 0x000fea0003800000 */
.L_x_4292:
        /* <DEDUP_REMOVED lines=93> */
.L_x_4299:
[----:B------:R-:W-:Y:S05]  /*11950*/  BSYNC B0 ;  /* 0x0000000000007941 */ /* 0x000fea0003800000 */
.L_x_4298:
[----:B-----5:R1:W-:Y:S02]  /*11960*/  STS.128 [R191+0x800], R4 ;  /* 0x00080004bf007388 */ /* 0x0203e40000000c00 */
.L_x_4297:
[----:B------:R-:W-:Y:S05]  /*11970*/  BSYNC B1 ;  /* 0x0000000000017941 */ /* 0x000fea0003800000 */
.L_x_4296:
        /* <DEDUP_REMOVED lines=94> */
.L_x_4303:
[----:B------:R-:W-:Y:S05]  /*11f60*/  BSYNC B0 ;  /* 0x0000000000007941 */ /* 0x000fea0003800000 */
.L_x_4302:
[----:B-----5:R3:W-:Y:S02]  /*11f70*/  STS.128 [R191+0x1000], R4 ;  /* 0x00100004bf007388 */ /* 0x0207e40000000c00 */
.L_x_4301:
[----:B------:R-:W-:Y:S05]  /*11f80*/  BSYNC B1 ;  /* 0x0000000000017941 */ /* 0x000fea0003800000 */
.L_x_4300:
        /* <DEDUP_REMOVED lines=93> */
.L_x_4305:
[----:B------:R-:W-:Y:S05]  /*12560*/  BSYNC B0 ;  /* 0x0000000000007941 */ /* 0x000fea0003800000 */
.L_x_4304:
[----:B-----5:R3:W-:Y:S01]  /*12570*/  STS.128 [R191+0x1800], R4 ;  /* 0x00180004bf007388 */ /* 0x0207e20000000c00 */
[----:B------:R-:W-:Y:S05]  /*12580*/  BRA `(.L_x_4289) ;  /* 0x00000004000c7947 */ /* 0x000fea0003800000 */
.L_x_4275:
        /* <DEDUP_REMOVED lines=20> */
.L_x_4307:
[----:B------:R-:W-:Y:S05]  /*126d0*/  BSYNC B0 ;  /* 0x0000000000007941 */ /* 0x000fea0003800000 */
.L_x_4306:
        /* <DEDUP_REMOVED lines=14> */
.L_x_4309:
[----:B------:R-:W-:Y:S05]  /*127c0*/  BSYNC B0 ;  /* 0x0000000000007941 */ /* 0x000fea0003800000 */
.L_x_4308:
        /* <DEDUP_REMOVED lines=14> */
.L_x_4311:
[----:B------:R-:W-:Y:S05]  /*128b0*/  BSYNC B0 ;  /* 0x0000000000007941 */ /* 0x000fea0003800000 */
.L_x_4310:
        /* <DEDUP_REMOVED lines=16> */
.L_x_4289:
[----:B------:R-:W-:Y:S05]  /*129c0*/  BSYNC B2 ;  /* 0x0000000000027941 */ /* 0x000fea0003800000 */
.L_x_4274:
[----:B------:R-:W5:Y:S01]  /*129d0*/  LDL R0, [R1+0x70] ;  /* 0x0000700001007983 */ /* 0x000f620000100800 */
[C---:B------:R-:W-:Y:S01]  /*129e0*/  VIADD R11, R78.reuse, 0x40 ;  /* 0x000000404e0b7836 */ /* 0x040fe20000000000 */
[----:B------:R-:W-:Y:S01]  /*129f0*/  BSSY B0, `(.L_x_4312) ;  /* 0x000001a000007945 */ /* 0x000fe20003800000 */
[C---:B------:R-:W-:Y:S02]  /*12a00*/  VIADD R10, R78.reuse, 0x50 ;  /* 0x000000504e0a7836 */ /* 0x040fe40000000000 */
[C---:B--2---:R-:W-:Y:S02]  /*12a10*/  VIADD R9, R78.reuse, 0x60 ;  /* 0x000000604e097836 */ /* 0x044fe40000000000 */
[----:B------:R-:W-:Y:S02]  /*12a20*/  VIADD R15, R78, 0x70 ;  /* 0x000000704e0f7836 */ /* 0x000fe40000000000 */
[----:B-----5:R-:W-:-:S04]  /*12a30*/  VIADD R182, R0, 0xffffffff ;  /* 0xffffffff00b67836 */ /* 0x020fc80000000000 */
        /* <DEDUP_REMOVED lines=11> */
[----:B------:R-:W5:Y:S02]  /*12af0*/  LDL R0, [R1+0x4] ;  /* 0x0000040001007983 */ /* 0x000f640000100800 */
        /* <DEDUP_REMOVED lines=9> */
.L_x_4313:
[----:B------:R-:W-:Y:S05]  /*12b90*/  BSYNC B0 ;  /* 0x0000000000007941 */ /* 0x000fea0003800000 */
.L_x_4312:
[----:B------:R-:W-:Y:S01]  /*12ba0*/  BSSY B0, `(.L_x_4314) ;  /* 0x000000e000007945 */ /* 0x000fe20003800000 */
[----:B------:R-:W-:Y:S02]  /*12bb0*/  ISETP.GE.AND P2, PT, R15, R8, PT ;  /* 0x000000080f00720c */ /* 0x000fe40003f46270 */
[----:B------:R-:W-:Y:S01]  /*12bc0*/  IADD3 R14, R78, 0x80, RZ ;  /* 0x000000804e0e7810 */ /* 0x000fe20007ffe0ff */
[----:B------:R-:W-:Y:S05]  /*12bd0*/  @P1 BRA `(.L_x_4315) ;  /* 0x0000000000281947 */ /* 0x000fea0003800000 */
[----:B------:R-:W5:Y:S02]  /*12be0*/  LDL R0, [R1+0x4] ;  /* 0x0000040001007983 */ /* 0x000f640000100800 */
        /* <DEDUP_REMOVED lines=9> */
.L_x_4315:
[----:B------:R-:W-:Y:S05]  /*12c80*/  BSYNC B0 ;  /* 0x0000000000007941 */ /* 0x000fea0003800000 */
.L_x_4314:
        /* <DEDUP_REMOVED lines=14> */
.L_x_4317:
[----:B------:R-:W-:Y:S05]  /*12d70*/  BSYNC B0 ;  /* 0x0000000000007941 */ /* 0x000fea0003800000 */
.L_x_4316:
        /* <DEDUP_REMOVED lines=17> */
.L_x_4319:
[----:B------:R-:W-:Y:S05]  /*12e90*/  BSYNC B0 ;  /* 0x0000000000007941 */ /* 0x000fea0003800000 */
.L_x_4318:
        /* <DEDUP_REMOVED lines=14> */
.L_x_4321:
[----:B------:R-:W-:Y:S05]  /*12f80*/  BSYNC B0 ;  /* 0x0000000000007941 */ /* 0x000fea0003800000 */
.L_x_4320:
        /* <DEDUP_REMOVED lines=17> */
.L_x_4323:
[----:B------:R-:W-:Y:S05]  /*130a0*/  BSYNC B0 ;  /* 0x0000000000007941 */ /* 0x000fea0003800000 */
.L_x_4322:
        /* <DEDUP_REMOVED lines=17> */
.L_x_4325:
[----:B------:R-:W-:Y:S05]  /*131c0*/  BSYNC B0 ;  /* 0x0000000000007941 */ /* 0x000fea0003800000 */
.L_x_4324:
        /* <DEDUP_REMOVED lines=17> */
.L_x_4327:
[----:B------:R-:W-:Y:S05]  /*132e0*/  BSYNC B0 ;  /* 0x0000000000007941 */ /* 0x000fea0003800000 */
.L_x_4326:
        /* <DEDUP_REMOVED lines=14> */
.L_x_4329:
[----:B------:R-:W-:Y:S05]  /*133d0*/  BSYNC B0 ;  /* 0x0000000000007941 */ /* 0x000fea0003800000 */
.L_x_4328:
[----:B------:R-:W-:Y:S01]  /*133e0*/  BSSY B0, `(.L_x_4330) ;  /* 0x0000010000007945 */ /* 0x000fe20003800000 */
[----:B------:R-:W-:-:S03]  /*133f0*/  ISETP.GE.AND P1, PT, R20, R8, PT ;  /* 0x000000081400720c */ /* 0x000fc60003f26270 */
[----:B------:R-:W-:Y:S10]  /*13400*/  @P0 BRA `(.L_x_4331) ;  /* 0x0000000000340947 */ /* 0x000ff40003800000 */
        /* <DEDUP_REMOVED lines=13> */
.L_x_4331:
[----:B------:R-:W-:Y:S05]  /*134e0*/  BSYNC B0 ;  /* 0x0000000000007941 */ /* 0x000fea0003800000 */
.L_x_4330:
[----:B------:R-:W-:Y:S04]  /*134f0*/  BSSY B0, `(.L_x_4332) ;  /* 0x000000f000007945 */ /* 0x000fe80003800000 */
        /* <DEDUP_REMOVED lines=14> */
.L_x_4333:
[----:B------:R-:W-:Y:S05]  /*135e0*/  BSYNC B0 ;  /* 0x0000000000007941 */ /* 0x000fea0003800000 */
.L_x_4332:
        /* <DEDUP_REMOVED lines=15> */
.L_x_4335:
[----:B------:R-:W-:Y:S05]  /*136e0*/  BSYNC B0 ;  /* 0x0000000000007941 */ /* 0x000fea0003800000 */
.L_x_4334:
        /* <DEDUP_REMOVED lines=15> */
.L_x_4337:
[----:B------:R-:W-:Y:S05]  /*137e0*/  BSYNC B0 ;  /* 0x0000000000007941 */ /* 0x000fea0003800000 */
.L_x_4336:
        /* <DEDUP_REMOVED lines=15> */
.L_x_4339:
[----:B------:R-:W-:Y:S05]  /*138e0*/  BSYNC B0 ;  /* 0x0000000000007941 */ /* 0x000fea0003800000 */
.L_x_4338:
        /* <DEDUP_REMOVED lines=15> */
.L_x_4341:
[----:B------:R-:W-:Y:S05]  /*139e0*/  BSYNC B0 ;  /* 0x0000000000007941 */ /* 0x000fea0003800000 */
.L_x_4340:
        /* <DEDUP_REMOVED lines=15> */
.L_x_4343:
[----:B------:R-:W-:Y:S05]  /*13ae0*/  BSYNC B0 ;  /* 0x0000000000007941 */ /* 0x000fea0003800000 */
.L_x_4342:
[----:B------:R-:W2:Y:S04]  /*13af0*/  LDL R0, [R1+0x158] ;  /* 0x0001580001007983 */ /* 0x000ea80000100800 */
[----:B----4-:R-:W4:Y:S04]  /*13b00*/  LD.E.64 R2, desc[UR6][R160.64+0x1c0] ;  /* 0x0001c006a0027980 */ /* 0x010f28000c101b00 */
[----:B-1-3--:R-:W3:Y:S01]  /*13b10*/  LD.E.64 R6, desc[UR6][R160.64+0x1b8] ;  /* 0x0001b806a0067980 */ /* 0x00aee2000c101b00 */
[-C--:B------:R-:W-:Y:S02]  /*13b20*/  ISETP.GE.AND P1, PT, R41, R8.reuse, PT ;  /* 0x000000082900720c */ /* 0x080fe40003f26270 */
[-C--:B------:R-:W-:Y:S01]  /*13b30*/  ISETP.GE.AND P0, PT, R34, R8.reuse, PT ;  /* 0x000000082200720c */ /* 0x080fe20003f06270 */
[----:B------:R-:W0:Y:S01]  /*13b40*/  LDGDEPBAR ;  /* 0x00000000000079af */ /* 0x000e220000000000 */
[----:B------:R-:W-:-:S02]  /*13b50*/  ISETP.GE.AND P6, PT, R28, R8, PT ;  /* 0x000000081c00720c */ /* 0x000fc40003fc6270 */
[-C--:B------:R-:W-:Y:S01]  /*13b60*/  ISETP.GE.AND P5, PT, R11, R8.reuse, PT ;  /* 0x000000080b00720c */ /* 0x080fe20003fa6270 */
[----:B------:R1:W5:Y:S01]  /*13b70*/  LD.E R157, desc[UR6][R160.64+0xd8] ;  /* 0x0000d806a09d7980 */ /* 0x000362000c101900 */
[-C--:B------:R-:W-:Y:S02]  /*13b80*/  ISETP.GE.AND P4, PT, R10, R8.reuse, PT ;  /* 0x000000080a00720c */ /* 0x080fe40003f86270 */
[----:B------:R-:W-:Y:S01]  /*13b90*/  ISETP.GE.AND P3, PT, R9, R8, PT ;  /* 0x000000080900720c */ /* 0x000fe20003f66270 */
[----:B------:R1:W5:Y:S01]  /*13ba0*/  LD.E R162, desc[UR6][R160.64+0x188] ;  /* 0x00018806a0a27980 */ /* 0x000362000c101900 */
[----:B------:R-:W-:Y:S01]  /*13bb0*/  BSSY B0, `(.L_x_4344) ;  /* 0x0000018000007945 */ /* 0x000fe20003800000 */
[----:B--2---:R-:W-:Y:S02]  /*13bc0*/  IMAD.MOV.U32 R246, RZ, RZ, R0 ;  /* 0x000000fffff67224 */ /* 0x004fe400078e0000 */
[----:B----4-:R-:W-:Y:S02]  /*13bd0*/  IMAD R3, R3, R47, RZ ;  /* 0x0000002f03037224 */ /* 0x010fe400078e02ff */
[----:B------:R-:W-:-:S04]  /*13be0*/  IMAD.WIDE.U32 R4, R47, R2, R246 ;  /* 0x000000022f047225 */ /* 0x000fc800078e00f6 */
[----:B------:R-:W-:Y:S01]  /*13bf0*/  IMAD R3, R2, R241, R3 ;  /* 0x000000f102037224 */ /* 0x000fe200078e0203 */
[----:B---3--:R-:W-:-:S03]  /*13c00*/  LEA R2, P2, R4, R6, 0x2 ;  /* 0x0000000604027211 */ /* 0x008fc600078410ff */
[----:B------:R-:W-:-:S05]  /*13c10*/  IMAD.IADD R3, R5, 0x1, R3 ;  /* 0x0000000105037824 */ /* 0x000fca00078e0203 */
[----:B------:R-:W-:Y:S02]  /*13c20*/  LEA.HI.X R3, R4, R7, R3, 0x2, P2 ;  /* 0x0000000704037211 */ /* 0x000fe400010f1403 */
[----:B------:R-:W-:-:S03]  /*13c30*/  ISETP.GE.AND P2, PT, R78, R8, PT ;  /* 0x000000084e00720c */ /* 0x000fc60003f46270 */
[----:B------:R1:W5:Y:S01]  /*13c40*/  LD.E R181, desc[UR6][R2.64] ;  /* 0x0000000602b57980 */ /* 0x000362000c101900 */
[----:B------:R-:W-:-:S04]  /*13c50*/  DEPBAR.LE SB0, 0x0 ;  /* 0x000080000000791a */ /* 0x000fc80000000000 */
[----:B------:R-:W-:Y:S06]  /*13c60*/  BAR.SYNC.DEFER_BLOCKING 0x0 ;  /* 0x0000000000007b1d */ /* 0x000fec0000010000 */
[----:B------:R1:W-:Y:S01]  /*13c70*/  @P2 STS.128 [R191+0xa000], RZ ;  /* 0x00a000ffbf002388 */ /* 0x0003e20000000c00 */
[----:B------:R-:W-:Y:S05]  /*13c80*/  @P2 BRA `(.L_x_4345) ;  /* 0x0000000000282947 */ /* 0x000fea0003800000 */
[----:B------:R-:W2:Y:S02]  /*13c90*/  LDL R0, [R1+0x4] ;  /* 0x0000040001007983 */ /* 0x000ea40000100800 */
        /* <DEDUP_REMOVED lines=9> */
.L_x_4345:
[----:B------:R-:W-:Y:S05]  /*13d30*/  BSYNC B0 ;  /* 0x0000000000007941 */ /* 0x000fea0003800000 */
.L_x_4344:
[----:B------:R4:W-:Y:S01]  /*13d40*/  @P1 STS.128 [R191+0xa800], RZ ;  /* 0x00a800ffbf001388 */ /* 0x0009e20000000c00 */
[----:B------:R-:W-:Y:S01]  /*13d50*/  BSSY B0, `(.L_x_4346) ;  /* 0x000000e000007945 */ /* 0x000fe20003800000 */
[----:B------:R-:W-:-:S03]  /*13d60*/  ISETP.GE.AND P2, PT, R15, R8, PT ;  /* 0x000000080f00720c */ /* 0x000fc60003f46270 */
[----:B------:R-:W-:Y:S10]  /*13d70*/  @P1 BRA `(.L_x_4347) ;  /* 0x00000000002c1947 */ /* 0x000ff40003800000 */
[----:B------:R-:W2:Y:S02]  /*13d80*/  LDL R0, [R1+0x4] ;  /* 0x0000040001007983 */ /* 0x000ea40000100800 */
[----:B--2---:R-:W-:-:S13]  /*13d90*/  ISETP.GE.AND P1, PT, R158, R0, PT ;  /* 0x000000009e00720c */ /* 0x004fda0003f26270 */
[----:B------:R2:W-:Y:S01]  /*13da0*/  @P1 STS.128 [R191+0xa800], RZ ;  /* 0x00a800ffbf001388 */ /* 0x0005e20000000c00 */
[----:B------:R-:W-:Y:S05]  /*13db0*/  @P1 BRA `(.L_x_4347) ;  /* 0x00000000001c1947 */ /* 0x000fea0003800000 */
[----:B------:R-:W4:Y:S01]  /*13dc0*/  LDL R0, [R1] ;  /* 0x0000000001007983 */ /* 0x000f220000100800 */
[----:B-1-3--:R-:W-:-:S04]  /*13dd0*/  LEA R2, P1, R220, R223, 0x1 ;  /* 0x000000dfdc027211 */ /* 0x00afc800078208ff */
[----:B----4-:R-:W-:-:S05]  /*13de0*/  LEA.HI.X R3, R220, R221, R0, 0x1, P1 ;  /* 0x000000dddc037211 */ /* 0x010fca00008f0c00 */
[----:B------:R-:W-:Y:S01]  /*13df0*/  @!PT LDS RZ, [RZ] ;  /* 0x00000000fffff984 */ /* 0x000fe20000000800 */
[----:B------:R-:W-:Y:S01]  /*13e00*/  @!PT LDS RZ, [RZ] ;  /* 0x00000000fffff984 */ /* 0x000fe20000000800 */
[----:B------:R-:W-:Y:S01]  /*13e10*/  @!PT LDS RZ, [RZ] ;  /* 0x00000000fffff984 */ /* 0x000fe20000000800 */
[----:B------:R1:W-:Y:S04]  /*13e20*/  LDGSTS.E.BYPASS.LTC128B.128 [R191+0xa800], desc[UR6][R2.64] ;  /* 0x0a80000002bf7fae */ /* 0x0003e8000b901d46 */
.L_x_4347:
[----:B------:R-:W-:Y:S05]  /*13e30*/  BSYNC B0 ;  /* 0x0000000000007941 */ /* 0x000fea0003800000 */
.L_x_4346:
        /* <DEDUP_REMOVED lines=8> */
[----:B------:R-:W1:Y:S04]  /*13ec0*/  LDL R0, [R1+0x10] ;  /* 0x0000100001007983 */ /* 0x000e680000100800 */
[----:B------:R-:W4:Y:S01]  /*13ed0*/  LDL R4, [R1+0x14] ;  /* 0x0000140001047983 */ /* 0x000f220000100800 */
[----:B-1-3--:R-:W-:-:S04]  /*13ee0*/  LEA R2, P0, R0, R223, 0x6 ;  /* 0x000000df00027211 */ /* 0x00afc800078030ff */
[----:B----4-:R-:W-:-:S05]  /*13ef0*/  LEA.HI.X R3, R0, R221, R4, 0x6, P0 ;  /* 0x000000dd00037211 */ /* 0x010fca00000f3404 */
[----:B------:R-:W-:Y:S01]  /*13f00*/  @!PT LDS RZ, [RZ] ;  /* 0x00000000fffff984 */ /* 0x000fe20000000800 */
[----:B------:R-:W-:Y:S01]  /*13f10*/  @!PT LDS RZ, [RZ] ;  /* 0x00000000fffff984 */ /* 0x000fe20000000800 */
[----:B------:R-:W-:Y:S01]  /*13f20*/  @!PT LDS RZ, [RZ] ;  /* 0x00000000fffff984 */ /* 0x000fe20000000800 */
[----:B------:R1:W-:Y:S04]  /*13f30*/  LDGSTS.E.BYPASS.LTC128B.128 [R191+0xb000], desc[UR6][R2.64] ;  /* 0x0b00000002bf7fae */ /* 0x0003e8000b901d46 */
.L_x_4349:
[----:B------:R-:W-:Y:S05]  /*13f40*/  BSYNC B0 ;  /* 0x0000000000007941 */ /* 0x000fea0003800000 */
.L_x_4348:
        /* <DEDUP_REMOVED lines=20> */
.L_x_4351:
[----:B------:R-:W-:Y:S05]  /*14090*/  BSYNC B0 ;  /* 0x0000000000007941 */ /* 0x000fea0003800000 */
.L_x_4350:
        /* <DEDUP_REMOVED lines=16> */
.L_x_4353:
[----:B------:R-:W-:Y:S05]  /*141a0*/  BSYNC B0 ;  /* 0x0000000000007941 */ /* 0x000fea0003800000 */
.L_x_4352:
        /* <DEDUP_REMOVED lines=20> */
.L_x_4355:
[----:B------:R-:W-:Y:S05]  /*142f0*/  BSYNC B0 ;  /* 0x0000000000007941 */ /* 0x000fea0003800000 */
.L_x_4354:
[----:B------:R1:W-:Y:S01]  /*14300*/  @P3 STS.128 [R191+0xd000], RZ ;  /* 0x00d000ffbf003388 */ /* 0x0003e20000000c00 */
[----:B------:R-:W-:Y:S01]  /*14310*/  BSSY B0, `(.L_x_4356) ;  /* 0x0000014000007945 */ /* 0x000fe20003800000 */
[----:B------:R-:W-:Y:S02]  /*14320*/  ISETP.GE.AND P4, PT, R16, R8, PT ;  /* 0x000000081000720c */ /* 0x000fe40003f86270 */
[----:B------:R-:W-:Y:S01]  /*14330*/  LEA.HI R6, R249, R249, RZ, 0x1 ;  /* 0x000000f9f9067211 */ /* 0x000fe200078f08ff */
[----:B------:R-:W-:Y:S05]  /*14340*/  @P3 BRA `(.L_x_4357) ;  /* 0x0000000000403947 */ /* 0x000fea0003800000 */
[----:B------:R-:W3:Y:S02]  /*14350*/  LDL R0, [R1+0x4] ;  /* 0x0000040001007983 */ /* 0x000ee40000100800 */
        /* <DEDUP_REMOVED lines=15> */
.L_x_4357:
[----:B------:R-:W-:Y:S05]  /*14450*/  BSYNC B0 ;  /* 0x0000000000007941 */ /* 0x000fea0003800000 */
.L_x_4356:
        /* <DEDUP_REMOVED lines=24> */
.L_x_4359:
[----:B------:R-:W-:Y:S05]  /*145e0*/  BSYNC B0 ;  /* 0x0000000000007941 */ /* 0x000fea0003800000 */
.L_x_4358:
[----:B------:R-:W4:Y:S01]  /*145f0*/  S2R R184, SR_TID.X ;  /* 0x0000000000b87919 */ /* 0x000f220000002100 */
[----:B-1-3--:R-:W-:Y:S01]  /*14600*/  IMAD.SHL.U32 R2, R78, 0x8, RZ ;  /* 0x000000084e027824 */ /* 0x00afe200078e00ff */
        /* <DEDUP_REMOVED lines=14> */
[----:B----4-:R-:W-:-:S04]  /*146f0*/  SHF.R.S32.HI R183, RZ, 0x1f, R184 ;  /* 0x0000001fffb77819 */ /* 0x010fc800000114b8 */
[----:B------:R-:W-:-:S04]  /*14700*/  LEA.HI R183, R183, R184, RZ, 0x5 ;  /* 0x000000b8b7b77211 */ /* 0x000fc800078f28ff */
[----:B------:R-:W-:-:S05]  /*14710*/  SHF.R.S32.HI R183, RZ, 0x5, R183 ;  /* 0x00000005ffb77819 */ /* 0x000fca00000114b7 */
[----:B------:R-:W-:Y:S01]  /*14720*/  IMAD R4, R183, 0x400, R71 ;  /* 0x00000400b7047824 */ /* 0x000fe200078e0247 */
[----:B-1----:R-:W-:Y:S05]  /*14730*/  @P1 BRA `(.L_x_4361) ;  /* 0x0000000000301947 */ /* 0x002fea0003800000 */
[----:B------:R-:W3:Y:S02]  /*14740*/  LDL R10, [R1+0x4] ;  /* 0x00000400010a7983 */ /* 0x000ee40000100800 */
[----:B---3--:R-:W-:-:S13]  /*14750*/  ISETP.GE.AND P1, PT, R158, R10, PT ;  /* 0x0000000a9e00720c */ /* 0x008fda0003f26270 */
        /* <DEDUP_REMOVED lines=10> */
.L_x_4361:
[----:B------:R-:W-:Y:S05]  /*14800*/  BSYNC B0 ;  /* 0x0000000000007941 */ /* 0x000fea0003800000 */
.L_x_4360:
        /* <DEDUP_REMOVED lines=8> */
[----:B------:R-:W3:Y:S02]  /*14890*/  LDL R3, [R1+0x4] ;  /* 0x0000040001037983 */ /* 0x000ee40000100800 */
        /* <DEDUP_REMOVED lines=14> */
.L_x_4363:
[----:B------:R-:W-:Y:S05]  /*14980*/  BSYNC B0 ;  /* 0x0000000000007941 */ /* 0x000fea0003800000 */
.L_x_4362:
[----:B------:R1:W-:Y:S01]  /*14990*/  @P6 STS.128 [R191+0xf000], RZ ;  /* 0x00f000ffbf006388 */ /* 0x0003e20000000c00 */
[----:B------:R-:W-:Y:S04]  /*149a0*/  BSSY B0, `(.L_x_4364) ;  /* 0x0000012000007945 */ /* 0x000fe80003800000 */
[----:B------:R-:W-:Y:S05]  /*149b0*/  @P6 BRA `(.L_x_4365) ;  /* 0x0000000000406947 */ /* 0x000fea0003800000 */
[----:B------:R-:W4:Y:S02]  /*149c0*/  LDL R0, [R1+0x4] ;  /* 0x0000040001007983 */ /* 0x000f240000100800 */
        /* <DEDUP_REMOVED lines=15> */
.L_x_4365:
[----:B------:R-:W-:Y:S05]  /*14ac0*/  BSYNC B0 ;  /* 0x0000000000007941 */ /* 0x000fea0003800000 */
.L_x_4364:
        /* <DEDUP_REMOVED lines=19> */
.L_x_4367:
[----:B------:R-:W-:Y:S05]  /*14c00*/  BSYNC B0 ;  /* 0x0000000000007941 */ /* 0x000fea0003800000 */
.L_x_4366:
        /* <DEDUP_REMOVED lines=19> */
.L_x_4369:
[----:B------:R-:W-:Y:S05]  /*14d40*/  BSYNC B0 ;  /* 0x0000000000007941 */ /* 0x000fea0003800000 */
.L_x_4368:
        /* <DEDUP_REMOVED lines=19> */
.L_x_4371:
[----:B------:R-:W-:Y:S05]  /*14e80*/  BSYNC B0 ;  /* 0x0000000000007941 */ /* 0x000fea0003800000 */
.L_x_4370:
        /* <DEDUP_REMOVED lines=19> */
.L_x_4373:
[----:B------:R-:W-:Y:S05]  /*14fc0*/  BSYNC B0 ;  /* 0x0000000000007941 */ /* 0x000fea0003800000 */
.L_x_4372:
        /* <DEDUP_REMOVED lines=19> */
.L_x_4375:
[----:B------:R-:W-:Y:S05]  /*15100*/  BSYNC B0 ;  /* 0x0000000000007941 */ /* 0x000fea0003800000 */
.L_x_4374:
[----:B------:R-:W-:Y:S01]  /*15110*/  LDSM.16.M88.4 R4, [R186] ;  /* 0x00000000ba04783b */ /* 0x000fe20000000200 */
[----:B------:R-:W-:Y:S01]  /*15120*/  R2P PR, R248, 0x6 ;  /* 0x00000006f8007804 */ /* 0x000fe20000000000 */
[----:B------:R-:W-:Y:S02]  /*15130*/  IMAD.MOV.U32 R0, RZ, RZ, 0x20 ;  /* 0x00000020ff007424 */ /* 0x000fe400078e00ff */
[----:B------:R-:W4:Y:S01]  /*15140*/  LDSM.16.M88.4 R20, [R163+0x3800] ;  /* 0x00380000a314783b */ /* 0x000f220000000200 */
[----:B--2---:R-:W-:Y:S02]  /*15150*/  IMAD R2, R189, 0x2, R186 ;  /* 0x00000002bd027824 */ /* 0x004fe400078e02ba */
[----:B------:R-:W-:Y:S01]  /*15160*/  SEL R187, R0, 0xffffffe0, !P1 ;  /* 0xffffffe000bb7807 */ /* 0x000fe20004800000 */
[----:B------:R-:W2:Y:S01]  /*15170*/  LDSM.16.M88.4 R8, [R163+0x5000] ;  /* 0x00500000a308783b */ /* 0x000ea20000000200 */
[----:B------:R-:W-:-:S03]  /*15180*/  VIADD R180, R163, 0x2040 ;  /* 0x00002040a3b47836 */ /* 0x000fc60000000000 */
[----:B------:R-:W1:Y:S01]  /*15190*/  LDSM.16.M88.4 R48, [R163+0x6800] ;  /* 0x00680000a330783b */ /* 0x000e620000000200 */
[----:B------:R-:W-:-:S03]  /*151a0*/  IMAD.IADD R68, R163, 0x1, R187 ;  /* 0x00000001a3447824 */ /* 0x000fc600078e02bb */
[----:B------:R-:W3:Y:S04]  /*151b0*/  LDSM.16.M88.4 R32, [R163+0x2000] ;  /* 0x00200000a320783b */ /* 0x000ee80000000200 */
[----:B------:R-:W3:Y:S04]  /*151c0*/  LDSM.16.M88.4 R24, [R163+0x3000] ;  /* 0x00300000a318783b */ /* 0x000ee80000000200 */
[----:B------:R-:W3:Y:S04]  /*151d0*/  LDSM.16.M88.4 R16, [R163+0x4000] ;  /* 0x00400000a310783b */ /* 0x000ee80000000200 */
[----:B------:R-:W3:Y:S04]  /*151e0*/  LDSM.16.M88.4 R12, [R163+0x4800] ;  /* 0x00480000a30c783b */ /* 0x000ee80000000200 */
[----:B------:R-:W-:Y:S04]  /*151f0*/  LDSM.16.M88.4 R44, [R163+0x7000] ;  /* 0x00700000a32c783b */ /* 0x000fe80000000200 */
[----:B------:R-:W-:Y:S04]  /*15200*/  LDSM.16.M88.4 R28, [R163+0x2800] ;  /* 0x00280000a31c783b */ /* 0x000fe80000000200 */
[----:B------:R-:W-:Y:S01]  /*15210*/  LDSM.16.M88.4 R36, [R163+0x5800] ;  /* 0x00580000a324783b */ /* 0x000fe20000000200 */
[C---:B----4-:R-:W-:Y:S03]  /*15220*/  HMMA.16816.F32.BF16 R96, R4.reuse, R20, RZ ;  /* 0x000000140460723c */ /* 0x050fe600000418ff */
[----:B------:R-:W-:Y:S04]  /*15230*/  LDSM.16.M88.4 R40, [R163+0x6000] ;  /* 0x00600000a328783b */ /* 0x000fe80000000200 */
[----:B------:R-:W-:Y:S01]  /*15240*/  STL [R1+0x74], R2 ;  /* 0x0000740201007387 */ /* 0x000fe20000100800 */
[C---:B------:R-:W-:Y:S03]  /*15250*/  HMMA.16816.F32.BF16 R88, R4.reuse, R22, RZ ;  /* 0x000000160458723c */ /* 0x040fe600000418ff */
[----:B------:R-:W4:Y:S03]  /*15260*/  LDSM.16.M88.4 R20, [R163+0x9000] ;  /* 0x00900000a314783b */ /* 0x000f260000000200 */
[C---:B--2---:R-:W-:Y:S01]  /*15270*/  HMMA.16816.F32.BF16 R76, R4.reuse, R8, RZ ;  /* 0x00000008044c723c */ /* 0x044fe200000418ff */
[----:B------:R-:W0:Y:S05]  /*15280*/  LDGDEPBAR ;  /* 0x00000000000079af */ /* 0x000e2a0000000000 */
[C---:B------:R-:W-:Y:S01]  /*15290*/  HMMA.16816.F32.BF16 R64, R4.reuse, R10, RZ ;  /* 0x0000000a0440723c */ /* 0x040fe200000418ff */
[----:B------:R-:W-:Y:S05]  /*152a0*/  LDSM.16.M88.4 R8, [R2] ;  /* 0x000000000208783b */ /* 0x000fea0000000200 */
[C---:B-1----:R-:W-:Y:S06]  /*152b0*/  HMMA.16816.F32.BF16 R128, R4.reuse, R48, RZ ;  /* 0x000000300480723c */ /* 0x042fec00000418ff */
[C---:B------:R-:W-:Y:S01]  /*152c0*/  HMMA.16816.F32.BF16 R132, R4.reuse, R50, RZ ;  /* 0x000000320484723c */ /* 0x040fe200000418ff */
[----:B------:R-:W1:Y:S05]  /*152d0*/  LDSM.16.M88.4 R48, [R68+0x2000] ;  /* 0x002000004430783b */ /* 0x000e6a0000000200 */
[C---:B---3--:R-:W-:Y:S06]  /*152e0*/  HMMA.16816.F32.BF16 R120, R4.reuse, R32, RZ ;  /* 0x000000200478723c */ /* 0x048fec00000418ff */
[C---:B------:R-:W-:Y:S01]  /*152f0*/  HMMA.16816.F32.BF16 R116, R4.reuse, R34, RZ ;  /* 0x000000220474723c */ /* 0x040fe200000418ff */
[----:B------:R-:W-:Y:S05]  /*15300*/  LDSM.16.M88.4 R32, [R163+0x9800] ;  /* 0x00980000a320783b */ /* 0x000fea0000000200 */
[C---:B------:R-:W-:Y:S06]  /*15310*/  HMMA.16816.F32.BF16 R104, R4.reuse, R24, RZ ;  /* 0x000000180468723c */ /* 0x040fec00000418ff */
[C---:B------:R-:W-:Y:S01]  /*15320*/  HMMA.16816.F32.BF16 R100, R4.reuse, R26, RZ ;  /* 0x0000001a0464723c */ /* 0x040fe200000418ff */
[----:B------:R-:W2:Y:S05]  /*15330*/  LDSM.16.M88.4 R24, [R163+0x7800] ;  /* 0x00780000a318783b */ /* 0x000eaa0000000200 */
[C---:B------:R-:W-:Y:S06]  /*15340*/  HMMA.16816.F32.BF16 R92, R4.reuse, R16, RZ ;  /* 0x00000010045c723c */ /* 0x040fec00000418ff */
[C---:B------:R-:W-:Y:S01]  /*15350*/  HMMA.16816.F32.BF16 R84, R4.reuse, R18, RZ ;  /* 0x000000120454723c */ /* 0x040fe200000418ff */
[----:B------:R-:W3:Y:S05]  /*15360*/  LDSM.16.M88.4 R16, [R163+0x8000] ;  /* 0x00800000a310783b */ /* 0x000eea0000000200 */
[C---:B------:R-:W-:Y:S06]  /*15370*/  HMMA.16816.F32.BF16 R80, R4.reuse, R12, RZ ;  /* 0x0000000c0450723c */ /* 0x040fec00000418ff */
[C---:B------:R-:W-:Y:S01]  /*15380*/  HMMA.16816.F32.BF16 R72, R4.reuse, R14, RZ ;  /* 0x0000000e0448723c */ /* 0x040fe200000418ff */
[----:B------:R-:W3:Y:S05]  /*15390*/  LDSM.16.M88.4 R12, [R163+0x8800] ;  /* 0x00880000a30c783b */ /* 0x000eea0000000200 */
[C---:B----4-:R-:W-:Y:S06]  /*153a0*/  HMMA.16816.F32.BF16 R236, R4.reuse, R20, RZ ;  /* 0x0000001404ec723c */ /* 0x050fec00000418ff */
[----:B------:R-:W-:Y:S06]  /*153b0*/  HMMA.16816.F32.BF16 R248, R4, R22, RZ ;  /* 0x0000001604f8723c */ /* 0x000fec00000418ff */
[----:B-1----:R-:W-:Y:S06]  /*153c0*/  HMMA.16816.F32.BF16 R20, R8, R48, R120 ;  /* 0x000000300814723c */ /* 0x002fec0000041878 */
[C---:B------:R-:W-:Y:S06]  /*153d0*/  HMMA.16816.F32.BF16 R136, R4.reuse, R44, RZ ;  /* 0x0000002c0488723c */ /* 0x040fec00000418ff */
[C---:B------:R-:W-:Y:S01]  /*153e0*/  HMMA.16816.F32.BF16 R144, R4.reuse, R46, RZ ;  /* 0x0000002e0490723c */ /* 0x040fe200000418ff */
[----:B------:R-:W1:Y:S05]  /*153f0*/  LDSM.16.M88.4 R44, [R68+0x2800] ;  /* 0x00280000442c783b */ /* 0x000e6a0000000200 */
[C---:B------:R-:W-:Y:S06]  /*15400*/  HMMA.16816.F32.BF16 R112, R4.reuse, R28, RZ ;  /* 0x0000001c0470723c */ /* 0x040fec00000418ff */
[----:B------:R-:W-:Y:S01]  /*15410*/  IMAD.MOV.U32 R123, RZ, RZ, R20 ;  /* 0x000000ffff7b7224 */ /* 0x000fe200078e0014 */
[----:B------:R-:W-:Y:S01]  /*15420*/  HMMA.16816.F32.BF16 R108, R4, R30, RZ ;  /* 0x0000001e046c723c */ /* 0x000fe200000418ff */
[----:B------:R-:W-:Y:S01]  /*15430*/  IMAD.MOV.U32 R122, RZ, RZ, R21 ;  /* 0x000000ffff7a7224 */ /* 0x000fe200078e0015 */
[----:B------:R-:W-:Y:S01]  /*15440*/  LDSM.16.M88.4 R28, [R68+0x4000] ;  /* 0x00400000441c783b */ /* 0x000fe20000000200 */
[----:B------:R-:W-:-:S02]  /*15450*/  IMAD.MOV.U32 R121, RZ, RZ, R22 ;  /* 0x000000ffff797224 */ /* 0x000fc400078e0016 */
[----:B------:R-:W-:Y:S01]  /*15460*/  IMAD.MOV.U32 R120, RZ, RZ, R23 ;  /* 0x000000ffff787224 */ /* 0x000fe200078e0017 */
[----:B------:R-:W-:Y:S06]  /*15470*/  HMMA.16816.F32.BF16 R56, R4, R36, RZ ;  /* 0x000000240438723c */ /* 0x000fec00000418ff */
[----:B------:R-:W-:Y:S06]  /*15480*/  HMMA.16816.F32.BF16 R20, R8, R50, R116 ;  /* 0x000000320814723c */ /* 0x000fec0000041874 */
[C---:B------:R-:W-:Y:S01]  /*15490*/  HMMA.16816.F32.BF16 R60, R4.reuse, R38, RZ ;  /* 0x00000026043c723c */ /* 0x040fe200000418ff */
[----:B------:R-:W-:Y:S05]  /*154a0*/  LDSM.16.M88.4 R36, [R68+0x3800] ;  /* 0x003800004424783b */ /* 0x000fea0000000200 */
[C---:B------:R-:W-:Y:S06]  /*154b0*/  HMMA.16816.F32.BF16 R52, R4.reuse, R40, RZ ;  /* 0x000000280434723c */ /* 0x040fec00000418ff */
[C---:B------:R-:W-:Y:S01]  /*154c0*/  HMMA.16816.F32.BF16 R124, R4.reuse, R42, RZ ;  /* 0x0000002a047c723c */ /* 0x040fe200000418ff */
[----:B------:R-:W4:Y:S05]  /*154d0*/  LDSM.16.M88.4 R40, [R68+0x3000] ;  /* 0x003000004428783b */ /* 0x000f2a0000000200 */
[----:B--2---:R-:W-:Y:S01]  /*154e0*/  HMMA.16816.F32.BF16 R172, R4, R24, RZ ;  /* 0x0000001804ac723c */ /* 0x004fe200000418ff */
[----:B------:R-:W-:-:S02]  /*154f0*/  IMAD.MOV.U32 R51, RZ, RZ, R20 ;  /* 0x000000ffff337224 */ /* 0x000fc400078e0014 */
[----:B------:R-:W-:Y:S02]  /*15500*/  IMAD.MOV.U32 R50, RZ, RZ, R21 ;  /* 0x000000ffff327224 */ /* 0x000fe400078e0015 */
[----:B------:R-:W-:Y:S01]  /*15510*/  IMAD.MOV.U32 R49, RZ, RZ, R22 ;  /* 0x000000ffff317224 */ /* 0x000fe200078e0016 */
[C---:B------:R-:W-:Y:S01]  /*15520*/  HMMA.16816.F32.BF16 R176, R4.reuse, R26, RZ ;  /* 0x0000001a04b0723c */ /* 0x040fe200000418ff */
[----:B------:R-:W-:Y:S01]  /*15530*/  IMAD.MOV.U32 R48, RZ, RZ, R23 ;  /* 0x000000ffff307224 */ /* 0x000fe200078e0017 */
[----:B------:R-:W2:Y:S04]  /*15540*/  LDSM.16.M88.4 R24, [R68+0x4800] ;  /* 0x004800004418783b */ /* 0x000ea80000000200 */
[C---:B---3--:R-:W-:Y:S06]  /*15550*/  HMMA.16816.F32.BF16 R200, R4.reuse, R16, RZ ;  /* 0x0000001004c8723c */ /* 0x048fec00000418ff */
[C---:B------:R-:W-:Y:S01]  /*15560*/  HMMA.16816.F32.BF16 R204, R4.reuse, R18, RZ ;  /* 0x0000001204cc723c */ /* 0x040fe200000418ff */
[----:B------:R-:W3:Y:S05]  /*15570*/  LDSM.16.M88.4 R16, [R68+0x5000] ;  /* 0x005000004410783b */ /* 0x000eea0000000200 */
[C---:B------:R-:W-:Y:S06]  /*15580*/  HMMA.16816.F32.BF16 R208, R4.reuse, R12, RZ ;  /* 0x0000000c04d0723c */ /* 0x040fec00000418ff */
[C---:B------:R-:W-:Y:S01]  /*15590*/  HMMA.16816.F32.BF16 R212, R4.reuse, R14, RZ ;  /* 0x0000000e04d4723c */ /* 0x040fe200000418ff */
[----:B------:R-:W3:Y:S05]  /*155a0*/  LDSM.16.M88.4 R12, [R68+0x5800] ;  /* 0x00580000440c783b */ /* 0x000eea0000000200 */
[C---:B------:R-:W-:Y:S06]  /*155b0*/  HMMA.16816.F32.BF16 R140, R4.reuse, R32, RZ ;  /* 0x00000020048c723c */ /* 0x040fec00000418ff */
[----:B------:R-:W-:Y:S01]  /*155c0*/  HMMA.16816.F32.BF16 R4, R4, R34, RZ ;  /* 0x000000220404723c */ /* 0x000fe200000418ff */
[----:B------:R-:W-:Y:S05]  /*155d0*/  LDSM.16.M88.4 R32, [R68+0x6800] ;  /* 0x006800004420783b */ /* 0x000fea0000000200 */
[C---:B-1----:R-:W-:Y:S06]  /*155e0*/  HMMA.16816.F32.BF16 R20, R8.reuse, R44, R112 ;  /* 0x0000002c0814723c */ /* 0x042fec0000041870 */
[C---:B----4-:R-:W-:Y:S06]  /*155f0*/  HMMA.16816.F32.BF16 R240, R8.reuse, R40, R104 ;  /* 0x0000002808f0723c */ /* 0x050fec0000041868 */
[----:B------:R-:W-:Y:S01]  /*15600*/  IMAD.MOV.U32 R228, RZ, RZ, R140 ;  /* 0x000000ffffe47224 */ /* 0x000fe200078e008c */
[----:B--2---:R-:W-:Y:S01]  /*15610*/  HMMA.16816.F32.BF16 R148, R8, R24, R80 ;  /* 0x000000180894723c */ /* 0x004fe20000041850 */
[----:B------:R-:W-:-:S02]  /*15620*/  IMAD.MOV.U32 R199, RZ, RZ, R141 ;  /* 0x000000ffffc77224 */ /* 0x000fc400078e008d */
[----:B------:R-:W-:Y:S02]  /*15630*/  IMAD.MOV.U32 R198, RZ, RZ, R142 ;  /* 0x000000ffffc67224 */ /* 0x000fe400078e008e */
[----:B------:R-:W-:Y:S01]  /*15640*/  IMAD.MOV.U32 R194, RZ, RZ, R4 ;  /* 0x000000ffffc27224 */ /* 0x000fe200078e0004 */
[C---:B---3--:R-:W-:Y:S01]  /*15650*/  HMMA.16816.F32.BF16 R112, R8.reuse, R16, R76 ;  /* 0x000000100870723c */ /* 0x048fe2000004184c */
[----:B------:R-:W-:Y:S02]  /*15660*/  IMAD.MOV.U32 R188, RZ, RZ, R5 ;  /* 0x000000ffffbc7224 */ /* 0x000fe400078e0005 */
[----:B------:R-:W-:Y:S02]  /*15670*/  IMAD.MOV.U32 R185, RZ, RZ, R6 ;  /* 0x000000ffffb97224 */ /* 0x000fe400078e0006 */
[----:B------:R-:W-:Y:S01]  /*15680*/  IMAD.MOV.U32 R3, RZ, RZ, R7 ;  /* 0x000000ffff037224 */ /* 0x000fe200078e0007 */
[----:B------:R-:W-:Y:S01]  /*15690*/  HMMA.16816.F32.BF16 R104, R8, R18, R64 ;  /* 0x000000120868723c */ /* 0x000fe20000041840 */
[----:B------:R-:W1:Y:S01]  /*156a0*/  LDSM.16.M88.4 R4, [R68+0x6000] ;  /* 0x006000004404783b */ /* 0x000e620000000200 */
[----:B------:R-:W-:-:S02]  /*156b0*/  IMAD.MOV.U32 R45, RZ, RZ, R20 ;  /* 0x000000ffff2d7224 */ /* 0x000fc400078e0014 */
[----:B------:R-:W-:Y:S01]  /*156c0*/  IMAD.MOV.U32 R44, RZ, RZ, R21 ;  /* 0x000000ffff2c7224 */ /* 0x000fe200078e0015 */
[----:B------:R-:W-:Y:S01]  /*156d0*/  LDSM.16.M88.4 R16, [R68+0x8000] ;  /* 0x008000004410783b */ /* 0x000fe20000000200 */
[----:B------:R-:W-:Y:S01]  /*156e0*/  IMAD.MOV.U32 R2, RZ, RZ, R22 ;  /* 0x000000ffff027224 */ /* 0x000fe200078e0016 */
[C---:B------:R-:W-:Y:S01]  /*156f0*/  HMMA.16816.F32.BF16 R216, R8.reuse, R36, R96 ;  /* 0x0000002408d8723c */ /* 0x040fe20000041860 */
[----:B------:R-:W-:Y:S02]  /*15700*/  IMAD.MOV.U32 R0, RZ, RZ, R23 ;  /* 0x000000ffff007224 */ /* 0x000fe400078e0017 */
[----:B------:R-:W2:Y:S01]  /*15710*/  LDSM.16.M88.4 R20, [R68+0x7800] ;  /* 0x007800004414783b */ /* 0x000ea20000000200 */
[----:B------:R-:W-:Y:S02]  /*15720*/  IMAD.MOV.U32 R195, RZ, RZ, R143 ;  /* 0x000000ffffc37224 */ /* 0x000fe400078e008f */
[C---:B------:R-:W-:Y:S01]  /*15730*/  HMMA.16816.F32.BF16 R140, R8.reuse, R26, R72 ;  /* 0x0000001a088c723c */ /* 0x040fe20000041848 */
[----:B------:R-:W3:Y:S05]  /*15740*/  LDSM.16.M88.4 R24, [R68+0x7000] ;  /* 0x007000004418783b */ /* 0x000eea0000000200 */
[C---:B------:R-:W-:Y:S06]  /*15750*/  HMMA.16816.F32.BF16 R96, R8.reuse, R12, R56 ;  /* 0x0000000c0860723c */ /* 0x040fec0000041838 */
[C---:B------:R-:W-:Y:S01]  /*15760*/  HMMA.16816.F32.BF16 R76, R8.reuse, R14, R60 ;  /* 0x0000000e084c723c */ /* 0x040fe2000004183c */
[----:B------:R-:W4:Y:S05]  /*15770*/  LDSM.16.M88.4 R12, [R68+0x8800] ;  /* 0x00880000440c783b */ /* 0x000f2a0000000200 */
[C---:B------:R-:W-:Y:S06]  /*15780*/  HMMA.16816.F32.BF16 R168, R8.reuse, R38, R88 ;  /* 0x0000002608a8723c */ /* 0x040fec0000041858 */
[C---:B------:R-:W-:Y:S06]  /*15790*/  HMMA.16816.F32.BF16 R152, R8.reuse, R28, R92 ;  /* 0x0000001c0898723c */ /* 0x040fec000004185c */
[C---:B-1----:R-:W-:Y:S06]  /*157a0*/  HMMA.16816.F32.BF16 R56, R8.reuse, R6, R124 ;  /* 0x000000060838723c */ /* 0x042fec000004187c */
[----:B------:R-:W-:Y:S01]  /*157b0*/  HMMA.16816.F32.BF16 R164, R8, R30, R84 ;  /* 0x0000001e08a4723c */ /* 0x000fe20000041854 */
[----:B------:R-:W-:Y:S01]  /*157c0*/  IMAD.MOV.U32 R127, RZ, RZ, R0 ;  /* 0x000000ffff7f7224 */ /* 0x000fe200078e0000 */
[----:B------:R-:W1:Y:S01]  /*157d0*/  LDSM.16.M88.4 R28, [R68+0x9000] ;  /* 0x00900000441c783b */ /* 0x000e620000000200 */
[----:B------:R-:W-:-:S02]  /*157e0*/  VIADD R0, R163, 0x2000 ;  /* 0x00002000a3007836 */ /* 0x000fc40000000000 */
[----:B------:R-:W-:Y:S01]  /*157f0*/  IMAD.MOV.U32 R126, RZ, RZ, R2 ;  /* 0x000000ffff7e7224 */ /* 0x000fe200078e0002 */
[C---:B--2---:R-:W-:Y:S01]  /*15800*/  HMMA.16816.F32.BF16 R88, R8.reuse, R20, R172 ;  /* 0x000000140858723c */ /* 0x044fe200000418ac */
[----:B------:R-:W-:Y:S02]  /*15810*/  IMAD R2, R190, 0x2, R186 ;  /* 0x00000002be027824 */ /* 0x000fe400078e02ba */
[----:B------:R-:W-:Y:S02]  /*15820*/  @P2 VIADD R180, R0, 0xffffffc0 ;  /* 0xffffffc000b42836 */ /* 0x000fe40000000000 */
[----:B------:R-:W-:Y:S01]  /*15830*/  IMAD.MOV.U32 R124, RZ, RZ, R45 ;  /* 0x000000ffff7c7224 */ /* 0x000fe200078e002d */
[----:B------:R-:W-:Y:S01]  /*15840*/  HMMA.16816.F32.BF16 R64, R8, R4, R52 ;  /* 0x000000040840723c */ /* 0x000fe20000041834 */
[----:B------:R-:W-:Y:S01]  /*15850*/  IMAD.MOV.U32 R172, RZ, RZ, R51 ;  /* 0x000000ffffac7224 */ /* 0x000fe200078e0033 */
[----:B------:R-:W-:Y:S01]  /*15860*/  LDSM.16.M88.4 R4, [R2] ;  /* 0x000000000204783b */ /* 0x000fe20000000200 */
[----:B------:R-:W-:-:S02]  /*15870*/  IMAD.MOV.U32 R173, RZ, RZ, R50 ;  /* 0x000000ffffad7224 */ /* 0x000fc400078e0032 */
[----:B------:R-:W-:Y:S01]  /*15880*/  IMAD.MOV.U32 R174, RZ, RZ, R49 ;  /* 0x000000ffffae7224 */ /* 0x000fe200078e0031 */
[----:B------:R-:W-:Y:S01]  /*15890*/  HMMA.16816.F32.BF16 R244, R8, R46, R108 ;  /* 0x0000002e08f4723c */ /* 0x000fe2000004186c */
[----:B------:R-:W-:Y:S01]  /*158a0*/  IMAD.MOV.U32 R175, RZ, RZ, R48 ;  /* 0x000000ffffaf7224 */ /* 0x000fe200078e0030 */
[----:B------:R-:W-:Y:S01]  /*158b0*/  LDSM.16.M88.4 R52, [R180] ;  /* 0x00000000b434783b */ /* 0x000fe20000000200 */
[----:B------:R-:W-:-:S03]  /*158c0*/  IMAD.MOV.U32 R125, RZ, RZ, R44 ;  /* 0x000000ffff7d7224 */ /* 0x000fc600078e002c */
[----:B------:R-:W2:Y:S01]  /*158d0*/  LDSM.16.M88.4 R48, [R180+0x2000] ;  /* 0x00200000b430783b */ /* 0x000ea20000000200 */
[C---:B------:R-:W-:Y:S03]  /*158e0*/  HMMA.16816.F32.BF16 R232, R8.reuse, R42, R100 ;  /* 0x0000002a08e8723c */ /* 0x040fe60000041864 */
[----:B------:R-:W2:Y:S03]  /*158f0*/  LDSM.16.M88.4 R44, [R68+0x9800] ;  /* 0x00980000442c783b */ /* 0x000ea60000000200 */
[C---:B------:R-:W-:Y:S01]  /*15900*/  HMMA.16816.F32.BF16 R60, R8.reuse, R32, R128 ;  /* 0x00000020083c723c */ /* 0x040fe20000041880 */
[----:B------:R-:W2:Y:S04]  /*15910*/  LDSM.16.M88.4 R40, [R180+0x800] ;  /* 0x00080000b428783b */ /* 0x000ea80000000200 */
[----:B------:R-:W-:Y:S01]  /*15920*/  LDSM.16.M88.4 R36, [R180+0x1000] ;  /* 0x00100000b424783b */ /* 0x000fe20000000200 */
[C---:B------:R-:W-:Y:S03]  /*15930*/  HMMA.16816.F32.BF16 R84, R8.reuse, R34, R132 ;  /* 0x000000220854723c */ /* 0x040fe60000041884 */
[----:B------:R-:W2:Y:S03]  /*15940*/  LDSM.16.M88.4 R32, [R180+0x1800] ;  /* 0x00180000b420783b */ /* 0x000ea60000000200 */
[C---:B---3--:R-:W-:Y:S06]  /*15950*/  HMMA.16816.F32.BF16 R92, R8.reuse, R26, R144 ;  /* 0x0000001a085c723c */ /* 0x048fec0000041890 */
[----:B------:R-:W-:Y:S01]  /*15960*/  HMMA.16816.F32.BF16 R72, R8, R16, R200 ;  /* 0x000000100848723c */ /* 0x000fe200000418c8 */
        /* <DEDUP_REMOVED lines=14> */
[----:B------:R-:W-:-:S04]  /*15a50*/  IMAD.MOV.U32 R139, RZ, RZ, R195 ;  /* 0x000000ffff8b7224 */ /* 0x000fc800078e00c3 */
[C---:B-1----:R-:W-:Y:S06]  /*15a60*/  HMMA.16816.F32.BF16 R128, R8.reuse, R28, R236 ;  /* 0x0000001c0880723c */ /* 0x042fec00000418ec */
[----:B------:R-:W-:Y:S06]  /*15a70*/  HMMA.16816.F32.BF16 R132, R8, R30, R248 ;  /* 0x0000001e0884723c */ /* 0x000fec00000418f8 */
[----:B--2---:R-:W-:Y:S06]  /*15a80*/  HMMA.16816.F32.BF16 R28, R4, R48, R152 ;  /* 0x00000030041c723c */ /* 0x004fec0000041898 */
[C---:B------:R-:W-:Y:S01]  /*15a90*/  HMMA.16816.F32.BF16 R80, R8.reuse, R22, R176 ;  /* 0x000000160850723c */ /* 0x040fe200000418b0 */
[----:B------:R-:W1:Y:S05]  /*15aa0*/  LDSM.16.M88.4 R20, [R180+0x3000] ;  /* 0x00300000b414783b */ /* 0x000e6a0000000200 */
[----:B------:R-:W-:Y:S01]  /*15ab0*/  HMMA.16816.F32.BF16 R136, R8, R44, R136 ;  /* 0x0000002c0888723c */ /* 0x000fe20000041888 */
[----:B------:R-:W-:-:S02]  /*15ac0*/  IMAD.MOV.U32 R176, RZ, RZ, R194 ;  /* 0x000000ffffb07224 */ /* 0x000fc400078e00c2 */
[----:B------:R-:W-:Y:S02]  /*15ad0*/  IMAD.MOV.U32 R177, RZ, RZ, R188 ;  /* 0x000000ffffb17224 */ /* 0x000fe400078e00bc */
[----:B------:R-:W-:Y:S01]  /*15ae0*/  IMAD.MOV.U32 R178, RZ, RZ, R185 ;  /* 0x000000ffffb27224 */ /* 0x000fe200078e00b9 */
[C---:B------:R-:W-:Y:S01]  /*15af0*/  HMMA.16816.F32.BF16 R200, R4.reuse, R42, R244 ;  /* 0x0000002a04c8723c */ /* 0x040fe200000418f4 */
[----:B------:R-:W-:Y:S02]  /*15b00*/  IMAD.MOV.U32 R179, RZ, RZ, R3 ;  /* 0x000000ffffb37224 */ /* 0x000fe400078e0003 */
[----:B------:R-:W-:Y:S02]  /*15b10*/  IMAD R188, R189, 0x2, R2 ;  /* 0x00000002bdbc7824 */ /* 0x000fe400078e0202 */
[----:B------:R-:W-:Y:S01]  /*15b20*/  IMAD.IADD R185, R187, 0x1, R180 ;  /* 0x00000001bbb97824 */ /* 0x000fe200078e02b4 */
[----:B------:R-:W-:Y:S01]  /*15b30*/  HMMA.16816.F32.BF16 R244, R4, R34, R168 ;  /* 0x0000002204f4723c */ /* 0x000fe200000418a8 */
[----:B------:R-:W-:-:S02]  /*15b40*/  IMAD.MOV.U32 R49, RZ, RZ, R28 ;  /* 0x000000ffff317224 */ /* 0x000fc400078e001c */
[----:B------:R-:W-:Y:S02]  /*15b50*/  IMAD.MOV.U32 R48, RZ, RZ, R29 ;  /* 0x000000ffff307224 */ /* 0x000fe400078e001d */
[----:B------:R-:W-:Y:S01]  /*15b60*/  IMAD.MOV.U32 R43, RZ, RZ, R30 ;  /* 0x000000ffff2b7224 */ /* 0x000fe200078e001e */
[----:B------:R-:W-:Y:S01]  /*15b70*/  HMMA.16816.F32.BF16 R44, R8, R46, R176 ;  /* 0x0000002e082c723c */ /* 0x000fe200000418b0 */
[----:B------:R-:W-:Y:S01]  /*15b80*/  IMAD.MOV.U32 R42, RZ, RZ, R31 ;  /* 0x000000ffff2a7224 */ /* 0x000fe200078e001f */
[----:B------:R-:W2:Y:S04]  /*15b90*/  LDSM.16.M88.4 R8, [R180+0x4800] ;  /* 0x00480000b408783b */ /* 0x000ea80000000200 */
[----:B------:R-:W2:Y:S01]  /*15ba0*/  LDSM.16.M88.4 R28, [R180+0x5800] ;  /* 0x00580000b41c783b */ /* 0x000ea20000000200 */
[C---:B---3--:R-:W-:Y:S06]  /*15bb0*/  HMMA.16816.F32.BF16 R168, R4.reuse, R16, R96 ;  /* 0x0000001004a8723c */ /* 0x048fec0000041860 */
[C---:B------:R-:W-:Y:S01]  /*15bc0*/  HMMA.16816.F32.BF16 R208, R4.reuse, R18, R76 ;  /* 0x0000001204d0723c */ /* 0x040fe2000004184c */
[----:B------:R-:W3:Y:S05]  /*15bd0*/  LDSM.16.M88.4 R16, [R180+0x7000] ;  /* 0x00700000b410783b */ /* 0x000eea0000000200 */
[C---:B------:R-:W-:Y:S06]  /*15be0*/  HMMA.16816.F32.BF16 R144, R4.reuse, R52, R144 ;  /* 0x000000340490723c */ /* 0x040fec0000041890 */
[C---:B------:R-:W-:Y:S06]  /*15bf0*/  HMMA.16816.F32.BF16 R172, R4.reuse, R54, R172 ;  /* 0x0000003604ac723c */ /* 0x040fec00000418ac */
        /* <DEDUP_REMOVED lines=11> */
[----:B------:R-:W-:Y:S01]  /*15cb0*/  HMMA.16816.F32.BF16 R236, R4, R50, R164 ;  /* 0x0000003204ec723c */ /* 0x000fe200000418a4 */
[----:B------:R-:W-:-:S02]  /*15cc0*/  IMAD.MOV.U32 R3, RZ, RZ, R54 ;  /* 0x000000ffff037224 */ /* 0x000fc400078e0036 */
[----:B------:R-:W-:-:S03]  /*15cd0*/  IMAD.MOV.U32 R0, RZ, RZ, R55 ;  /* 0x000000ffff007224 */ /* 0x000fc600078e0037 */
[C---:B-1----:R-:W-:Y:S06]  /*15ce0*/  HMMA.16816.F32.BF16 R152, R4.reuse, R20, R112 ;  /* 0x000000140498723c */ /* 0x042fec0000041870 */
[C---:B------:R-:W-:Y:S01]  /*15cf0*/  HMMA.16816.F32.BF16 R164, R4.reuse, R22, R104 ;  /* 0x0000001604a4723c */ /* 0x040fe20000041868 */
[----:B------:R-:W-:Y:S05]  /*15d00*/  LDSM.16.M88.4 R20, [R185] ;  /* 0x00000000b914783b */ /* 0x000fea0000000200 */
[C---:B--2---:R-:W-:Y:S06]  /*15d10*/  HMMA.16816.F32.BF16 R148, R4.reuse, R8, R60 ;  /* 0x000000080494723c */ /* 0x044fec000004183c */
[C---:B------:R-:W-:Y:S01]  /*15d20*/  HMMA.16816.F32.BF16 R140, R4.reuse, R10, R84 ;  /* 0x0000000a048c723c */ /* 0x040fe20000041854 */
[----:B------:R-:W1:Y:S05]  /*15d30*/  LDSM.16.M88.4 R8, [R188] ;  /* 0x00000000bc08783b */ /* 0x000e6a0000000200 */
[C---:B------:R-:W-:Y:S06]  /*15d40*/  HMMA.16816.F32.BF16 R96, R4.reuse, R28, R88 ;  /* 0x0000001c0460723c */ /* 0x040fec0000041858 */
[C---:B------:R-:W-:Y:S06]  /*15d50*/  HMMA.16816.F32.BF16 R176, R4.reuse, R40, R124 ;  /* 0x0000002804b0723c */ /* 0x040fec000004187c */
[----:B------:R-:W-:Y:S01]  /*15d60*/  HMMA.16816.F32.BF16 R88, R4, R30, R80 ;  /* 0x0000001e0458723c */ /* 0x000fe20000041850 */
[----:B------:R-:W-:Y:S01]  /*15d70*/  IMAD.MOV.U32 R41, RZ, RZ, R52 ;  /* 0x000000ffff297224 */ /* 0x000fe200078e0034 */
[----:B------:R-:W2:Y:S01]  /*15d80*/  LDSM.16.M88.4 R28, [R185+0x800] ;  /* 0x00080000b91c783b */ /* 0x000ea20000000200 */
[----:B------:R-:W-:-:S03]  /*15d90*/  IMAD.MOV.U32 R40, RZ, RZ, R53 ;  /* 0x000000ffff287224 */ /* 0x000fc600078e0035 */
[C---:B---3--:R-:W-:Y:S06]  /*15da0*/  HMMA.16816.F32.BF16 R56, R4.reuse, R16, R128 ;  /* 0x000000100438723c */ /* 0x048fec0000041880 */
[C---:B------:R-:W-:Y:S01]  /*15db0*/  HMMA.16816.F32.BF16 R124, R4.reuse, R32, R100 ;  /* 0x00000020047c723c */ /* 0x040fe20000041864 */
[----:B------:R-:W-:Y:S02]  /*15dc0*/  IMAD.MOV.U32 R128, RZ, RZ, R49 ;  /* 0x000000ffff807224 */ /* 0x000fe400078e0031 */
[----:B------:R-:W-:Y:S02]  /*15dd0*/  IMAD.MOV.U32 R129, RZ, RZ, R48 ;  /* 0x000000ffff817224 */ /* 0x000fe400078e0030 */
[----:B------:R-:W-:Y:S01]  /*15de0*/  IMAD.MOV.U32 R130, RZ, RZ, R43 ;  /* 0x000000ffff827224 */ /* 0x000fe200078e002b */
[----:B------:R-:W-:Y:S01]  /*15df0*/  HMMA.16816.F32.BF16 R80, R4, R36, R72 ;  /* 0x000000240450723c */ /* 0x000fe20000041848 */
[----:B------:R-:W-:-:S05]  /*15e00*/  IMAD.MOV.U32 R131, RZ, RZ, R42 ;  /* 0x000000ffff837224 */ /* 0x000fca00078e002a */
[C---:B------:R-:W-:Y:S01]  /*15e10*/  HMMA.16816.F32.BF16 R100, R4.reuse, R34, R92 ;  /* 0x000000220464723c */ /* 0x040fe2000004185c */
[----:B------:R-:W-:Y:S05]  /*15e20*/  LDSM.16.M88.4 R32, [R185+0x1800] ;  /* 0x00180000b920783b */ /* 0x000fea0000000200 */
[C---:B------:R-:W-:Y:S01]  /*15e30*/  HMMA.16816.F32.BF16 R72, R4.reuse, R38, R108 ;  /* 0x000000260448723c */ /* 0x040fe2000004186c */
[----:B------:R-:W3:Y:S05]  /*15e40*/  LDSM.16.M88.4 R36, [R185+0x1000] ;  /* 0x00100000b924783b */ /* 0x000eea0000000200 */
[C---:B------:R-:W-:Y:S06]  /*15e50*/  HMMA.16816.F32.BF16 R64, R4.reuse, R24, R116 ;  /* 0x000000180440723c */ /* 0x040fec0000041874 */
[C---:B------:R-:W-:Y:S01]  /*15e60*/  HMMA.16816.F32.BF16 R60, R4.reuse, R26, R120 ;  /* 0x0000001a043c723c */ /* 0x040fe20000041878 */
[----:B------:R-:W-:Y:S05]  /*15e70*/  LDSM.16.M88.4 R24, [R185+0x4800] ;  /* 0x00480000b918783b */ /* 0x000fea0000000200 */
[C---:B------:R-:W-:Y:S01]  /*15e80*/  HMMA.16816.F32.BF16 R52, R4.reuse, R18, R132 ;  /* 0x000000120434723c */ /* 0x040fe20000041884 */
[----:B------:R-:W-:Y:S05]  /*15e90*/  LDSM.16.M88.4 R16, [R185+0x2800] ;  /* 0x00280000b910783b */ /* 0x000fea0000000200 */
[C---:B----4-:R-:W-:Y:S06]  /*15ea0*/  HMMA.16816.F32.BF16 R76, R4.reuse, R12, R136 ;  /* 0x0000000c044c723c */ /* 0x050fec0000041888 */
[----:B------:R-:W-:Y:S01]  /*15eb0*/  HMMA.16816.F32.BF16 R48, R4, R14, R44 ;  /* 0x0000000e0430723c */ /* 0x000fe2000004182c */
[----:B------:R-:W4:Y:S01]  /*15ec0*/  LDSM.16.M88.4 R4, [R185+0x3800] ;  /* 0x00380000b904783b */ /* 0x000f220000000200 */
[----:B------:R-:W-:-:S02]  /*15ed0*/  IMAD.MOV.U32 R136, RZ, RZ, R41 ;  /* 0x000000ffff887224 */ /* 0x000fc400078e0029 */
[----:B------:R-:W-:Y:S01]  /*15ee0*/  IMAD.MOV.U32 R137, RZ, RZ, R40 ;  /* 0x000000ffff897224 */ /* 0x000fe200078e0028 */
[----:B------:R-:W-:Y:S01]  /*15ef0*/  LDSM.16.M88.4 R12, [R185+0x3000] ;  /* 0x00300000b90c783b */ /* 0x000fe20000000200 */
[----:B------:R-:W-:Y:S01]  /*15f00*/  IMAD.MOV.U32 R138, RZ, RZ, R3 ;  /* 0x000000ffff8a7224 */ /* 0x000fe200078e0003 */
[C---:B-1----:R-:W-:Y:S01]  /*15f10*/  HMMA.16816.F32.BF16 R44, R8.reuse, R20, R144 ;  /* 0x00000014082c723c */ /* 0x042fe20000041890 */
[----:B------:R-:W-:Y:S01]  /*15f20*/  SHF.R.S32.HI R3, RZ, 0x1f, R184 ;  /* 0x0000001fff037819 */ /* 0x000fe200000114b8 */
[----:B------:R-:W1:Y:S01]  /*15f30*/  LDSM.16.M88.4 R40, [R185+0x2000] ;  /* 0x00200000b928783b */ /* 0x000e620000000200 */
[----:B------:R-:W-:Y:S02]  /*15f40*/  IMAD.MOV.U32 R139, RZ, RZ, R0 ;  /* 0x000000ffff8b7224 */ /* 0x000fe400078e0000 */
[----:B------:R-:W-:Y:S01]  /*15f50*/  LEA.HI R3, R3, R184, RZ, 0x5 ;  /* 0x000000b803037211 */ /* 0x000fe200078f28ff */
[----:B------:R-:W-:Y:S01]  /*15f60*/  HMMA.16816.F32.BF16 R84, R8, R22, R172 ;  /* 0x000000160854723c */ /* 0x000fe200000418ac */
[----:B------:R-:W1:Y:S02]  /*15f70*/  LDSM.16.M88.4 R20, [R185+0x5000] ;  /* 0x00500000b914783b */ /* 0x000e640000000200 */
[----:B------:R-:W-:-:S03]  /*15f80*/  LOP3.LUT R3, R3, 0xffffffe0, RZ, 0xc0, !PT ;  /* 0xffffffe003037812 */ /* 0x000fc600078ec0ff */
[----:B--2---:R-:W-:Y:S02]  /*15f90*/  HMMA.16816.F32.BF16 R92, R8, R28, R176 ;  /* 0x0000001c085c723c */ /* 0x004fe400000418b0 */
[----:B------:R-:W-:-:S04]  /*15fa0*/  IMAD.IADD R3, R184, 0x1, -R3 ;  /* 0x00000001b8037824 */ /* 0x000fc800078e0a03 */
[C---:B------:R-:W-:Y:S01]  /*15fb0*/  HMMA.16816.F32.BF16 R104, R8.reuse, R30, R200 ;  /* 0x0000001e0868723c */ /* 0x040fe200000418c8 */
[----:B------:R-:W-:Y:S01]  /*15fc0*/  SHF.R.S32.HI R0, RZ, 0x1f, R3 ;  /* 0x0000001fff007819 */ /* 0x000fe20000011403 */
[----:B------:R-:W-:Y:S03]  /*15fd0*/  LDSM.16.M88.4 R28, [R185+0x4000] ;  /* 0x00400000b91c783b */ /* 0x000fe60000000200 */
[----:B------:R-:W-:Y:S01]  /*15fe0*/  LEA.HI R0, R0, R3, RZ, 0x2 ;  /* 0x0000000300007211 */ /* 0x000fe200078f10ff */
[----:B---3--:R-:W-:Y:S01]  /*15ff0*/  HMMA.16816.F32.BF16 R108, R8, R36, R240 ;  /* 0x00000024086c723c */ /* 0x008fe200000418f0 */
[----:B------:R-:W-:Y:S02]  /*16000*/  IMAD.SHL.U32 R3, R222, 0x2, RZ ;  /* 0x00000002de037824 */ /* 0x000fe400078e00ff */
[----:B------:R-:W-:-:S03]  /*16010*/  SHF.R.S32.HI R0, RZ, 0x2, R0 ;  /* 0x00000002ff007819 */ /* 0x000fc60000011400 */
[----:B------:R-:W-:Y:S01]  /*16020*/  HMMA.16816.F32.BF16 R112, R8, R38, R248 ;  /* 0x000000260870723c */ /* 0x000fe200000418f8 */
[----:B------:R-:W-:Y:S01]  /*16030*/  LDSM.16.M88.4 R36, [R185+0x5800] ;  /* 0x00580000b924783b */ /* 0x000fe20000000200 */
[----:B------:R-:W-:Y:S01]  /*16040*/  IMAD R0, R183, 0x10, R0 ;  /* 0x00000010b7007824 */ /* 0x000fe200078e0200 */
[----:B------:R-:W-:-:S03]  /*16050*/  LOP3.LUT R3, R3, 0x6, RZ, 0xc0, !PT ;  /* 0x0000000603037812 */ /* 0x000fc600078ec0ff */
[----:B----4-:R-:W-:Y:S01]  /*16060*/  HMMA.16816.F32.BF16 R168, R8, R4, R168 ;  /* 0x0000000408a8723c */ /* 0x010fe200000418a8 */
[----:B------:R-:W-:Y:S01]  /*16070*/  IADD3 R0, R0, 0x1, R226 ;  /* 0x0000000100007810 */ /* 0x000fe20007ffe0e2 */
[----:B------:R-:W-:-:S03]  /*16080*/  IMAD.IADD R3, R69, 0x1, R3 ;  /* 0x0000000145037824 */ /* 0x000fc600078e0203 */
        /* <DEDUP_REMOVED lines=15> */
[C---:B------:R-:W-:Y:S01]  /*16180*/  HMMA.16816.F32.BF16 R124, R8.reuse, R20, R124 ;  /* 0x00000014087c723c */ /* 0x040fe2000004187c */
[----:B------:R-:W4:Y:S05]  /*16190*/  LDL R20, [R1+0x150] ;  /* 0x0001500001147983 */ /* 0x000f2a0000100800 */
[C---:B--2---:R-:W-:Y:S06]  /*161a0*/  HMMA.16816.F32.BF16 R56, R8.reuse, R4, R56 ;  /* 0x000000040838723c */ /* 0x044fec0000041838 */
[----:B------:R-:W-:Y:S01]  /*161b0*/  HMMA.16816.F32.BF16 R52, R8, R6, R52 ;  /* 0x000000060834723c */ /* 0x000fe20000041834 */
[----:B------:R-:W-:-:S02]  /*161c0*/  IMAD.IADD R5, R162, 0x1, R0 ;  /* 0x00000001a2057824 */ /* 0x000fc400078e0200 */
[----:B------:R-:W-:-:S03]  /*161d0*/  VIADD R4, R3, 0x1 ;  /* 0x0000000103047836 */ /* 0x000fc60000000000 */
[C---:B------:R-:W-:Y:S01]  /*161e0*/  HMMA.16816.F32.BF16 R164, R8.reuse, R14, R164 ;  /* 0x0000000e08a4723c */ /* 0x040fe200000418a4 */
[C---:B------:R-:W-:Y:S02]  /*161f0*/  VIMNMX R7, R5.reuse, R252, PT ;  /* 0x000000fc05077248 */ /* 0x040fe40003fe0100 */
[----:B------:R-:W-:Y:S01]  /*16200*/  VIADDMNMX R5, R5, 0x8, R252, PT ;  /* 0x0000000805057846 */ /* 0x000fe200038001fc */
[----:B---3--:R-:W-:Y:S01]  /*16210*/  FMUL.FTZ R157, R181, R12 ;  /* 0x0000000cb59d7220 */ /* 0x008fe20000410000 */
[----:B------:R-:W-:Y:S01]  /*16220*/  I2FP.F32.S32 R6, R3 ;  /* 0x0000000300067245 */ /* 0x000fe20000201400 */
[C---:B------:R-:W-:Y:S01]  /*16230*/  HMMA.16816.F32.BF16 R212, R8.reuse, R28, R212 ;  /* 0x0000001c08d4723c */ /* 0x040fe200000418d4 */
[C---:B------:R-:W-:Y:S02]  /*16240*/  ISETP.GE.AND P1, PT, R4.reuse, R7, PT ;  /* 0x000000070400720c */ /* 0x040fe40003f26270 */
[-C--:B------:R-:W-:Y:S02]  /*16250*/  ISETP.GE.AND P0, PT, R4, R5.reuse, PT ;  /* 0x000000050400720c */ /* 0x080fe40003f06270 */
[----:B------:R-:W-:Y:S01]  /*16260*/  I2FP.F32.S32 R4, R4 ;  /* 0x0000000400047245 */ /* 0x000fe20000201400 */
[----:B------:R-:W-:Y:S01]  /*16270*/  HMMA.16816.F32.BF16 R204, R8, R30, R204 ;  /* 0x0000001e08cc723c */ /* 0x000fe200000418cc */
[----:B------:R-:W-:-:S03]  /*16280*/  ISETP.GE.AND P4, PT, R3, R5, PT ;  /* 0x000000050300720c */ /* 0x000fc60003f86270 */
[C---:B------:R-:W-:Y:S02]  /*16290*/  FFMA.FTZ R14, R157.reuse, R4, R47 ;  /* 0x000000049d0e7223 */ /* 0x040fe4000001002f */
        /* <DEDUP_REMOVED lines=10> */
[----:B------:R-:W-:Y:S01]  /*16340*/  HMMA.16816.F32.BF16 R48, R8, R18, R48 ;  /* 0x000000120830723c */ /* 0x000fe20000041830 */
[----:B------:R-:W-:-:S06]  /*16350*/  FFMA.FTZ R17, R157, R6, R44 ;  /* 0x000000069d117223 */ /* 0x000fcc000001002c */
[----:B------:R-:W-:Y:S01]  /*16360*/  FFMA.FTZ R9, R157, R6, R46 ;  /* 0x000000069d097223 */ /* 0x000fe2000001002e */
[----:B------:R-:W-:Y:S02]  /*16370*/  VIADD R8, R3, 0x8 ;  /* 0x0000000803087836 */ /* 0x000fe40000000000 */
[----:B------:R-:W-:Y:S01]  /*16380*/  FFMA.FTZ R10, R157, R4, R45 ;  /* 0x000000049d0a7223 */ /* 0x000fe2000001002d */
[C---:B------:R-:W-:Y:S02]  /*16390*/  VIADD R6, R3.reuse, 0x9 ;  /* 0x0000000903067836 */ /* 0x040fe40000000000 */
[----:B------:R-:W-:Y:S01]  /*163a0*/  VIADD R4, R3, 0x10 ;  /* 0x0000001003047836 */ /* 0x000fe20000000000 */
[C---:B------:R-:W-:Y:S02]  /*163b0*/  ISETP.GE.AND P3, PT, R8.reuse, R7, PT ;  /* 0x000000070800720c */ /* 0x040fe40003f66270 */
[----:B------:R-:W-:Y:S02]  /*163c0*/  ISETP.GE.AND P6, PT, R8, R5, PT ;  /* 0x000000050800720c */ /* 0x000fe40003fc6270 */
[C---:B------:R-:W-:Y:S01]  /*163d0*/  ISETP.GE.AND P5, PT, R6.reuse, R7, PT ;  /* 0x000000070600720c */ /* 0x040fe20003fa6270 */
[----:B------:R-:W-:Y:S01]  /*163e0*/  BAR.SYNC.DEFER_BLOCKING 0x0 ;  /* 0x0000000000007b1d */ /* 0x000fe20000010000 */
[----:B------:R-:W-:-:S02]  /*163f0*/  ISETP.GE.AND P2, PT, R6, R5, PT ;  /* 0x000000050600720c */ /* 0x000fc40003f46270 */
[----:B------:R-:W-:Y:S02]  /*16400*/  FSEL R162, R9, -INF , !P4 ;  /* 0xff80000009a27808 */ /* 0x000fe40006000000 */
[----:B------:R-:W-:Y:S02]  /*16410*/  FSEL R176, R10, -INF , !P1 ;  /* 0xff8000000ab07808 */ /* 0x000fe40004800000 */
[----:B------:R-:W-:Y:S02]  /*16420*/  I2FP.F32.S32 R8, R8 ;  /* 0x0000000800087245 */ /* 0x000fe40000201400 */
[----:B------:R-:W-:Y:S02]  /*16430*/  I2FP.F32.S32 R6, R6 ;  /* 0x0000000600067245 */ /* 0x000fe40000201400 */
[C---:B------:R-:W-:Y:S02]  /*16440*/  ISETP.GE.AND P4, PT, R4.reuse, R7, PT ;  /* 0x000000070400720c */ /* 0x040fe40003f86270 */
[----:B------:R-:W-:-:S02]  /*16450*/  ISETP.GE.AND P1, PT, R4, R5, PT ;  /* 0x000000050400720c */ /* 0x000fc40003f26270 */
[----:B------:R-:W-:Y:S01]  /*16460*/  I2FP.F32.S32 R4, R4 ;  /* 0x0000000400047245 */ /* 0x000fe20000201400 */
[CC--:B------:R-:W-:Y:S01]  /*16470*/  FFMA.FTZ R13, R157.reuse, R8.reuse, R84 ;  /* 0x000000089d0d7223 */ /* 0x0c0fe20000010054 */
[C---:B------:R-:W-:Y:S01]  /*16480*/  FFMA.FTZ R9, R157.reuse, R8, R86 ;  /* 0x000000089d097223 */ /* 0x040fe20000010056 */
[CC--:B------:R-:W-:Y:S01]  /*16490*/  FFMA.FTZ R10, R157.reuse, R6.reuse, R85 ;  /* 0x000000069d0a7223 */ /* 0x0c0fe20000010055 */
[C---:B------:R-:W-:Y:S01]  /*164a0*/  FFMA.FTZ R11, R157.reuse, R6, R87 ;  /* 0x000000069d0b7223 */ /* 0x040fe20000010057 */
[CC--:B------:R-:W-:Y:S01]  /*164b0*/  FFMA.FTZ R12, R157.reuse, R4.reuse, R92 ;  /* 0x000000049d0c7223 */ /* 0x0c0fe2000001005c */
[----:B------:R-:W-:Y:S01]  /*164c0*/  FFMA.FTZ R15, R157, R4, R94 ;  /* 0x000000049d0f7223 */ /* 0x000fe2000001005e */
[C---:B------:R-:W-:Y:S02]  /*164d0*/  VIADD R8, R3.reuse, 0x11 ;  /* 0x0000001103087836 */ /* 0x040fe40000000000 */
[C---:B------:R-:W-:Y:S02]  /*164e0*/  VIADD R6, R3.reuse, 0x18 ;  /* 0x0000001803067836 */ /* 0x040fe40000000000 */
        /* <DEDUP_REMOVED lines=9> */
[----:B------:R-:W-:Y:S02]  /*16580*/  FSEL R84, R11, -INF , !P2 ;  /* 0xff8000000b547808 */ /* 0x000fe40005000000 */
[----:B------:R-:W-:Y:S02]  /*16590*/  FSEL R94, R12, -INF , !P4 ;  /* 0xff8000000c5e7808 */ /* 0x000fe40006000000 */
[----:B------:R-:W-:Y:S02]  /*165a0*/  I2FP.F32.S32 R8, R8 ;  /* 0x0000000800087245 */ /* 0x000fe40000201400 */
[----:B------:R-:W-:Y:S02]  /*165b0*/  I2FP.F32.S32 R6, R6 ;  /* 0x0000000600067245 */ /* 0x000fe40000201400 */
[----:B------:R-:W-:-:S02]  /*165c0*/  ISETP.GE.AND P2, PT, R4, R7, PT ;  /* 0x000000070400720c */ /* 0x000fc40003f46270 */
[----:B------:R-:W-:Y:S02]  /*165d0*/  ISETP.GE.AND P4, PT, R4, R5, PT ;  /* 0x000000050400720c */ /* 0x000fe40003f86270 */
        /* <DEDUP_REMOVED lines=8> */
[----:B------:R-:W-:-:S02]  /*16660*/  VIADD R6, R3, 0x21 ;  /* 0x0000002103067836 */ /* 0x000fc40000000000 */
[----:B------:R-:W-:Y:S01]  /*16670*/  VIADD R4, R3, 0x28 ;  /* 0x0000002803047836 */ /* 0x000fe20000000000 */
[----:B------:R-:W-:Y:S02]  /*16680*/  LOP3.LUT R0, R70, R71, RZ, 0xfc, !PT ;  /* 0x0000004746007212 */ /* 0x000fe400078efcff */
        /* <DEDUP_REMOVED lines=8> */
[----:B------:R-:W-:Y:S02]  /*16710*/  FSEL R86, R9, -INF , !P5 ;  /* 0xff80000009567808 */ /* 0x000fe40006800000 */
[----:B------:R-:W-:Y:S02]  /*16720*/  FSEL R105, R11, -INF , !P2 ;  /* 0xff8000000b697808 */ /* 0x000fe40005000000 */
[----:B------:R-:W-:-:S02]  /*16730*/  I2FP.F32.S32 R8, R8 ;  /* 0x0000000800087245 */ /* 0x000fc40000201400 */
[----:B------:R-:W-:Y:S02]  /*16740*/  I2FP.F32.S32 R6, R6 ;  /* 0x0000000600067245 */ /* 0x000fe40000201400 */
[C---:B------:R-:W-:Y:S02]  /*16750*/  ISETP.GE.AND P5, PT, R4.reuse, R7, PT ;  /* 0x000000070400720c */ /* 0x040fe40003fa6270 */
        /* <DEDUP_REMOVED lines=8> */
[----:B------:R-:W-:-:S02]  /*167e0*/  VIADD R8, R3, 0x29 ;  /* 0x0000002903087836 */ /* 0x000fc40000000000 */
[C---:B------:R-:W-:Y:S02]  /*167f0*/  VIADD R6, R3.reuse, 0x30 ;  /* 0x0000003003067836 */ /* 0x040fe40000000000 */
        /* <DEDUP_REMOVED lines=376> */
[C---:B------:R-:W-:Y:S01]  /*17f80*/  FFMA.FTZ R10, R157.reuse, R8, R58 ;  /* 0x000000089d0a7223 */ /* 0x040fe2000001003a */
[CC--:B------:R-:W-:Y:S01]  /*17f90*/  FFMA.FTZ R12, R157.reuse, R6.reuse, R57 ;  /* 0x000000069d0c7223 */ /* 0x0c0fe20000010039 */
[----:B------:R-:W-:Y:S01]  /*17fa0*/  FFMA.FTZ R9, R157, R6, R59 ;  /* 0x000000069d097223 */ /* 0x000fe2000001003b */
[----:B------:R-:W-:-:S02]  /*17fb0*/  VIADD R6, R3, 0xf0 ;  /* 0x000000f003067836 */ /* 0x000fc40000000000 */
[CC--:B------:R-:W-:Y:S01]  /*17fc0*/  FFMA.FTZ R11, R157.reuse, R4.reuse, R52 ;  /* 0x000000049d0b7223 */ /* 0x0c0fe20000010034 */
[C---:B------:R-:W-:Y:S01]  /*17fd0*/  FFMA.FTZ R14, R157.reuse, R4, R54 ;  /* 0x000000049d0e7223 */ /* 0x040fe20000010036 */
[----:B------:R-:W-:Y:S01]  /*17fe0*/  FFMA.FTZ R13, R157, R8, R56 ;  /* 0x000000089d0d7223 */ /* 0x000fe20000010038 */
[C---:B------:R-:W-:Y:S02]  /*17ff0*/  VIADD R4, R3.reuse, 0xf1 ;  /* 0x000000f103047836 */ /* 0x040fe40000000000 */
[----:B------:R-:W-:Y:S01]  /*18000*/  VIADD R8, R3, 0xe9 ;  /* 0x000000e903087836 */ /* 0x000fe20000000000 */
        /* <DEDUP_REMOVED lines=8> */
[----:B------:R-:W-:-:S02]  /*18090*/  I2FP.F32.S32 R6, R6 ;  /* 0x0000000600067245 */ /* 0x000fc40000201400 */
[C---:B------:R-:W-:Y:S02]  /*180a0*/  ISETP.GE.AND P0, PT, R4.reuse, R7, PT ;  /* 0x000000070400720c */ /* 0x040fe40003f06270 */
[----:B------:R-:W-:Y:S02]  /*180b0*/  ISETP.GE.AND P3, PT, R4, R5, PT ;  /* 0x000000050400720c */ /* 0x000fe40003f66270 */
[C---:B------:R-:W-:Y:S02]  /*180c0*/  ISETP.GE.AND P5, PT, R8.reuse, R7, PT ;  /* 0x000000070800720c */ /* 0x040fe40003fa6270 */
[----:B------:R-:W-:Y:S02]  /*180d0*/  ISETP.GE.AND P2, PT, R8, R5, PT ;  /* 0x000000050800720c */ /* 0x000fe40003f46270 */
[----:B------:R-:W-:Y:S02]  /*180e0*/  I2FP.F32.S32 R4, R4 ;  /* 0x0000000400047245 */ /* 0x000fe40000201400 */
[----:B------:R-:W-:Y:S01]  /*180f0*/  I2FP.F32.S32 R8, R8 ;  /* 0x0000000800087245 */ /* 0x000fe20000201400 */
[----:B------:R-:W-:-:S02]  /*18100*/  FFMA.FTZ R11, R157, R6, R76 ;  /* 0x000000069d0b7223 */ /* 0x000fc4000001004c */
[C---:B------:R-:W-:Y:S02]  /*18110*/  FFMA.FTZ R10, R157.reuse, R4, R77 ;  /* 0x000000049d0a7223 */ /* 0x040fe4000001004d */
[----:B------:R-:W-:Y:S01]  /*18120*/  FFMA.FTZ R9, R157, R8, R53 ;  /* 0x000000089d097223 */ /* 0x000fe20000010035 */
[----:B------:R-:W-:Y:S01]  /*18130*/  FSEL R231, R11, -INF , !P4 ;  /* 0xff8000000be77808 */ /* 0x000fe20006000000 */
[----:B------:R-:W-:Y:S01]  /*18140*/  VIADD R11, R180, 0x800 ;  /* 0x00000800b40b7836 */ /* 0x000fe20000000000 */
[----:B------:R-:W-:Y:S01]  /*18150*/  FSEL R232, R10, -INF , !P0 ;  /* 0xff8000000ae87808 */ /* 0x000fe20004000000 */
[C---:B------:R-:W-:Y:S01]  /*18160*/  VIADD R10, R180.reuse, 0x1000 ;  /* 0x00001000b40a7836 */ /* 0x040fe20000000000 */
[----:B------:R-:W-:Y:S01]  /*18170*/  FSEL R219, R9, -INF , !P5 ;  /* 0xff80000009db7808 */ /* 0x000fe20006800000 */
        /* <DEDUP_REMOVED lines=16> */
[----:B------:R-:W-:Y:S01]  /*18280*/  FFMA.FTZ R12, R157, R4, R79 ;  /* 0x000000049d0c7223 */ /* 0x000fe2000001004f */
[----:B------:R-:W-:Y:S01]  /*18290*/  FSEL R214, R14, -INF , !P6 ;  /* 0xff8000000ed67808 */ /* 0x000fe20007000000 */
[C---:B-1----:R-:W-:Y:S02]  /*182a0*/  VIADD R11, R180.reuse, 0x5000 ;  /* 0x00005000b40b7836 */ /* 0x042fe40000000000 */
[----:B--2---:R-:W-:-:S03]  /*182b0*/  VIADD R10, R180, 0x5800 ;  /* 0x00005800b40a7836 */ /* 0x004fc60000000000 */
[----:B------:R1:W-:Y:S01]  /*182c0*/  STL [R1+0xf8], R11 ;  /* 0x0000f80b01007387 */ /* 0x0003e20000100800 */
[----:B---3--:R-:W-:-:S03]  /*182d0*/  VIADD R9, R180, 0x6000 ;  /* 0x00006000b4097836 */ /* 0x008fc60000000000 */
[----:B------:R2:W-:Y:S04]  /*182e0*/  STL [R1+0xfc], R10 ;  /* 0x0000fc0a01007387 */ /* 0x0005e80000100800 */
[----:B------:R3:W-:Y:S01]  /*182f0*/  STL [R1+0x100], R9 ;  /* 0x0001000901007387 */ /* 0x0007e20000100800 */
[C---:B------:R-:W-:Y:S01]  /*18300*/  FFMA.FTZ R8, R157.reuse, R8, R55 ;  /* 0x000000089d087223 */ /* 0x040fe20000010037 */
[----:B------:R-:W-:Y:S01]  /*18310*/  FFMA.FTZ R6, R157, R6, R78 ;  /* 0x000000069d067223 */ /* 0x000fe2000001004e */
[C---:B------:R-:W-:Y:S01]  /*18320*/  VIADD R4, R3.reuse, 0xf8 ;  /* 0x000000f803047836 */ /* 0x040fe20000000000 */
[C---:B------:R-:W-:Y:S01]  /*18330*/  ISETP.GE.AND P6, PT, R3.reuse, R7, PT ;  /* 0x000000070300720c */ /* 0x040fe20003fc6270 */
[----:B------:R-:W-:Y:S01]  /*18340*/  VIADD R3, R3, 0xf9 ;  /* 0x000000f903037836 */ /* 0x000fe20000000000 */
[----:B------:R-:W-:Y:S01]  /*18350*/  FSEL R228, R12, -INF , !P3 ;  /* 0xff8000000ce47808 */ /* 0x000fe20005800000 */
[----:B-1----:R-:W-:-:S02]  /*18360*/  VIADD R11, R180, 0x6800 ;  /* 0x00006800b40b7836 */ /* 0x002fc40000000000 */
[----:B--2---:R-:W-:-:S03]  /*18370*/  VIADD R10, R180, 0x7000 ;  /* 0x00007000b40a7836 */ /* 0x004fc60000000000 */
[----:B------:R1:W-:Y:S01]  /*18380*/  STL [R1+0x104], R11 ;  /* 0x0001040b01007387 */ /* 0x0003e20000100800 */
[----:B---3--:R-:W-:-:S03]  /*18390*/  VIADD R9, R180, 0x7800 ;  /* 0x00007800b4097836 */ /* 0x008fc60000000000 */
[----:B------:R1:W-:Y:S04]  /*183a0*/  STL [R1+0x108], R10 ;  /* 0x0001080a01007387 */ /* 0x0003e80000100800 */
[----:B------:R1:W-:Y:S01]  /*183b0*/  STL [R1+0x10c], R9 ;  /* 0x00010c0901007387 */ /* 0x0003e20000100800 */
[----:B------:R-:W-:Y:S02]  /*183c0*/  ISETP.GT.AND P3, PT, R182, R20, PT ;  /* 0x00000014b600720c */ /* 0x000fe40003f64270 */
[----:B------:R-:W-:Y:S02]  /*183d0*/  FSEL R222, R8, -INF , !P2 ;  /* 0xff80000008de7808 */ /* 0x000fe40005000000 */
[----:B------:R-:W-:Y:S02]  /*183e0*/  FSEL R226, R6, -INF , !P1 ;  /* 0xff80000006e27808 */ /* 0x000fe40004800000 */
        /* <DEDUP_REMOVED lines=10> */
[----:B------:R-:W-:Y:S01]  /*18490*/  ISETP.NE.U32.AND P0, PT, R224, RZ, PT ;  /* 0x000000ffe000720c */ /* 0x000fe20003f05070 */
[----:B------:R-:W-:Y:S01]  /*184a0*/  BSSY B1, `(.L_x_4376) ;  /* 0x0000103000017945 */ /* 0x000fe20003800000 */
[----:B------:R-:W-:Y:S02]  /*184b0*/  FSEL R233, R8, -INF , !P5 ;  /* 0xff80000008e97808 */ /* 0x000fe40006800000 */
[----:B------:R-:W-:Y:S02]  /*184c0*/  ISETP.NE.AND.EX P0, PT, R225, RZ, PT, P0 ;  /* 0x000000ffe100720c */ /* 0x000fe40003f05300 */
[----:B------:R-:W-:-:S02]  /*184d0*/  FSEL R230, R4, -INF , !P2 ;  /* 0xff80000004e67808 */ /* 0x000fc40005000000 */
[----:B------:R-:W-:Y:S02]  /*184e0*/  FSEL R234, R6, -INF , !P4 ;  /* 0xff80000006ea7808 */ /* 0x000fe40006000000 */
[----:B------:R-:W-:Y:S02]  /*184f0*/  FSEL R235, R3, -INF , !P1 ;  /* 0xff80000003eb7808 */ /* 0x000fe40004800000 */
[----:B------:R-:W-:Y:S01]  /*18500*/  FSEL R46, R17, -INF , !P6 ;  /* 0xff800000112e7808 */ /* 0x000fe20007000000 */
[----:B-1----:R-:W-:Y:S06]  /*18510*/  @!P3 BRA `(.L_x_4377) ;  /* 0x0000000c00ecb947 */ /* 0x002fec0003800000 */
        /* <DEDUP_REMOVED lines=66> */
.L_x_4379:
[----:B------:R-:W2:Y:S02]  /*18940*/  LD.E R3, desc[UR6][R160.64+0x38] ;  /* 0x00003806a0037980 */ /* 0x000ea4000c101900 */
[----:B--2---:R-:W-:-:S04]  /*18950*/  LEA R3, -R3, RZ, 0x8 ;  /* 0x000000ff03037211 */ /* 0x004fc800078e41ff */
[----:B------:R-:W-:Y:S02]  /*18960*/  SHF.R.S32.HI R4, RZ, 0x1f, R3 ;  /* 0x0000001fff047819 */ /* 0x000fe40000011403 */
.L_x_4380:
[----:B------:R-:W-:Y:S05]  /*18970*/  BSYNC B0 ;  /* 0x0000000000007941 */ /* 0x000fea0003800000 */
.L_x_4378:
[----:B------:R-:W2:Y:S01]  /*18980*/  LDL R6, [R1+0x4] ;  /* 0x0000040001067983 */ /* 0x000ea20000100800 */
        /* <DEDUP_REMOVED lines=176> */
.L_x_4382:
[----:B------:R-:W-:Y:S05]  /*19490*/  BSYNC B0 ;  /* 0x0000000000007941 */ /* 0x000fea0003800000 */
.L_x_4381:
[----:B------:R-:W0:Y:S01]  /*194a0*/  LDGDEPBAR ;  /* 0x00000000000079af */ /* 0x000e220000000000 */
[----:B------:R-:W-:-:S04]  /*194b0*/  LEA R229, P1, R3, R229, 0x1 ;  /* 0x000000e503e57211 */ /* 0x000fc800078208ff */
[----:B------:R-:W-:-:S09]  /*194c0*/  LEA.HI.X R227, R3, R227, R4, 0x1, P1 ;  /* 0x000000e303e37211 */ /* 0x000fd200008f0c04 */
.L_x_4377:
[----:B------:R-:W-:Y:S05]  /*194d0*/  BSYNC B1 ;  /* 0x0000000000017941 */ /* 0x000fea0003800000 */
.L_x_4376:
        /* <DEDUP_REMOVED lines=164> */
[----:B------:R1:W-:Y:S08]  /*19f20*/  MUFU.EX2 R29, R8 ;  /* 0x00000008001d7308 */ /* 0x0003f00000000800 */
[----:B------:R2:W-:Y:S01]  /*19f30*/  MUFU.EX2 R13, R0 ;  /* 0x00000000000d7308 */ /* 0x0005e20000000800 */
[----:B-1----:R-:W-:-:S02]  /*19f40*/  FFMA.FTZ R8, R46, R3, -R6 ;  /* 0x000000032e087223 */ /* 0x002fc40000010806 */
[----:B------:R-:W1:Y:S05]  /*19f50*/  LDSM.16.MT88.4 R44, [R184+0xa800] ;  /* 0x00a80000b82c783b */ /* 0x000e6a0000004200 */
[----:B------:R-:W3:Y:S01]  /*19f60*/  MUFU.EX2 R71, R8 ;  /* 0x0000000800477308 */ /* 0x000ee20000000800 */
[----:B--2---:R-:W-:-:S07]  /*19f70*/  FFMA.FTZ R0, R87, R3, -R6 ;  /* 0x0000000357007223 */ /* 0x004fce0000010806 */
[----:B------:R2:W4:Y:S01]  /*19f80*/  MUFU.EX2 R84, R0 ;  /* 0x0000000000547308 */ /* 0x0005220000000800 */
[----:B---3--:R-:W-:Y:S01]  /*19f90*/  F2FP.BF16.F32.PACK_AB R8, R13, R71 ;  /* 0x000000470d08723e */ /* 0x008fe200000010ff */
[----:B------:R-:W-:Y:S01]  /*19fa0*/  FADD.FTZ R13, R71, R13 ;  /* 0x0000000d470d7221 */ /* 0x000fe20000010000 */
[----:B--2---:R-:W-:-:S03]  /*19fb0*/  FFMA.FTZ R0, R92, R3, -R6 ;  /* 0x000000035c007223 */ /* 0x004fc60000010806 */
[----:B----4-:R-:W-:Y:S02]  /*19fc0*/  FADD.FTZ R13, R84, R13 ;  /* 0x0000000d540d7221 */ /* 0x010fe40000010000 */
[----:B------:R2:W3:Y:S02]  /*19fd0*/  MUFU.EX2 R85, R0 ;  /* 0x0000000000557308 */ /* 0x0004e40000000800 */
[----:B--2---:R-:W-:Y:S01]  /*19fe0*/  FFMA.FTZ R0, R86, R3, -R4 ;  /* 0x0000000356007223 */ /* 0x004fe20000010804 */
[C---:B---3--:R-:W-:Y:S01]  /*19ff0*/  F2FP.BF16.F32.PACK_AB R10, R85.reuse, R84 ;  /* 0x00000054550a723e */ /* 0x048fe200000010ff */
[----:B------:R-:W-:-:S04]  /*1a000*/  FADD.FTZ R13, R85, R13 ;  /* 0x0000000d550d7221 */ /* 0x000fc80000010000 */
[----:B------:R2:W-:Y:S02]  /*1a010*/  MUFU.EX2 R15, R0 ;  /* 0x00000000000f7308 */ /* 0x0005e40000000800 */
[C---:B------:R-:W-:Y:S06]  /*1a020*/  HMMA.16816.F32.BF16 R32, R8.reuse, R16, RZ ;  /* 0x000000100820723c */ /* 0x040fec00000418ff */
[C---:B------:R-:W-:Y:S06]  /*1a030*/  HMMA.16816.F32.BF16 R52, R8.reuse, R20, RZ ;  /* 0x000000140834723c */ /* 0x040fec00000418ff */
[----:B------:R-:W-:Y:S01]  /*1a040*/  HMMA.16816.F32.BF16 R40, R8, R22, RZ ;  /* 0x000000160828723c */ /* 0x000fe200000418ff */
[----:B--2---:R-:W-:-:S04]  /*1a050*/  FFMA.FTZ R0, R94, R3, -R6 ;  /* 0x000000035e007223 */ /* 0x004fc80000010806 */
[----:B------:R2:W3:Y:S01]  /*1a060*/  MUFU.EX2 R87, R0 ;  /* 0x0000000000577308 */ /* 0x0004e20000000800 */
[C---:B------:R-:W-:Y:S06]  /*1a070*/  HMMA.16816.F32.BF16 R20, R8.reuse, R18, RZ ;  /* 0x000000120814723c */ /* 0x040fec00000418ff */
[C---:B------:R-:W-:Y:S06]  /*1a080*/  HMMA.16816.F32.BF16 R60, R8.reuse, R36, RZ ;  /* 0x00000024083c723c */ /* 0x040fec00000418ff */
[----:B------:R-:W-:Y:S01]  /*1a090*/  HMMA.16816.F32.BF16 R56, R8, R38, RZ ;  /* 0x000000260838723c */ /* 0x000fe200000418ff */
[----:B--2---:R-:W-:Y:S01]  /*1a0a0*/  FFMA.FTZ R0, R93, R3, -R6 ;  /* 0x000000035d007223 */ /* 0x004fe20000010806 */
[----:B---3--:R-:W-:-:S03]  /*1a0b0*/  FADD.FTZ R13, R87, R13 ;  /* 0x0000000d570d7221 */ /* 0x008fc60000010000 */
[----:B------:R2:W3:Y:S02]  /*1a0c0*/  MUFU.EX2 R86, R0 ;  /* 0x0000000000567308 */ /* 0x0004e40000000800 */
[----:B--2---:R-:W-:Y:S01]  /*1a0d0*/  FFMA.FTZ R0, R104, R3, -R6 ;  /* 0x0000000368007223 */ /* 0x004fe20000010806 */
[----:B------:R-:W-:Y:S01]  /*1a0e0*/  MOV R104, R28 ;  /* 0x0000001c00687202 */ /* 0x000fe20000000f00 */
[----:B---3--:R-:W-:-:S04]  /*1a0f0*/  FADD.FTZ R13, R86, R13 ;  /* 0x0000000d560d7221 */ /* 0x008fc80000010000 */
[----:B------:R2:W-:Y:S02]  /*1a100*/  MUFU.EX2 R94, R0 ;  /* 0x00000000005e7308 */ /* 0x0005e40000000800 */
[----:B--2---:R-:W-:Y:S01]  /*1a110*/  FFMA.FTZ R0, R105, R3, -R6 ;  /* 0x0000000369007223 */ /* 0x004fe20000010806 */
[----:B------:R-:W-:Y:S02]  /*1a120*/  MOV R105, R29 ;  /* 0x0000001d00697202 */ /* 0x000fe40000000f00 */
[C---:B------:R-:W-:Y:S03]  /*1a130*/  HMMA.16816.F32.BF16 R28, R8.reuse, R24, RZ ;  /* 0x00000018081c723c */ /* 0x040fe600000418ff */
[----:B------:R2:W3:Y:S03]  /*1a140*/  MUFU.EX2 R16, R0 ;  /* 0x0000000000107308 */ /* 0x0004e60000000800 */
[----:B------:R-:W-:Y:S07]  /*1a150*/  HMMA.16816.F32.BF16 R24, R8, R26, RZ ;  /* 0x0000001a0818723c */ /* 0x000fee00000418ff */
[----:B------:R-:W-:-:S02]  /*1a160*/  F2FP.BF16.F32.PACK_AB R8, R86, R87 ;  /* 0x000000575608723e */ /* 0x000fc400000010ff */
[----:B------:R-:W-:Y:S01]  /*1a170*/  F2FP.BF16.F32.PACK_AB R9, R105, R12 ;  /* 0x0000000c6909723e */ /* 0x000fe200000010ff */
[-CC-:B--2---:R-:W-:Y:S01]  /*1a180*/  FFMA.FTZ R0, R95, R3.reuse, -R4.reuse ;  /* 0x000000035f007223 */ /* 0x184fe20000010804 */
[----:B---3--:R-:W-:Y:S02]  /*1a190*/  MOV R95, R16 ;  /* 0x00000010005f7202 */ /* 0x008fe40000000f00 */
[----:B------:R-:W2:Y:S01]  /*1a1a0*/  LDSM.16.MT88.4 R16, [R182+0xa800] ;  /* 0x00a80000b610783b */ /* 0x000ea20000004200 */
[----:B------:R3:W4:Y:S01]  /*1a1b0*/  MUFU.EX2 R93, R0 ;  /* 0x00000000005d7308 */ /* 0x0007220000000800 */
[----:B------:R-:W-:Y:S01]  /*1a1c0*/  F2FP.BF16.F32.PACK_AB R10, R95, R94 ;  /* 0x0000005e5f0a723e */ /* 0x000fe200000010ff */
[----:B---3--:R-:W-:Y:S01]  /*1a1d0*/  FFMA.FTZ R0, R108, R3, -R4 ;  /* 0x000000036c007223 */ /* 0x008fe20000010804 */
[----:B----4-:R-:W-:-:S05]  /*1a1e0*/  F2FP.BF16.F32.PACK_AB R11, R93, R15 ;  /* 0x0000000f5d0b723e */ /* 0x010fca00000010ff */
[----:B------:R3:W-:Y:S02]  /*1a1f0*/  MUFU.EX2 R92, R0 ;  /* 0x00000000005c7308 */ /* 0x0007e40000000800 */
[C---:B------:R-:W-:Y:S06]  /*1a200*/  HMMA.16816.F32.BF16 R64, R8.reuse, R48, R52 ;  /* 0x000000300840723c */ /* 0x040fec0000041834 */
[C---:B-1----:R-:W-:Y:S06]  /*1a210*/  HMMA.16816.F32.BF16 R52, R8.reuse, R44, R32 ;  /* 0x0000002c0834723c */ /* 0x042fec0000041820 */
[C---:B------:R-:W-:Y:S01]  /*1a220*/  HMMA.16816.F32.BF16 R44, R8.reuse, R46, R20 ;  /* 0x0000002e082c723c */ /* 0x040fe20000041814 */
[-CC-:B---3--:R-:W-:Y:S01]  /*1a230*/  FFMA.FTZ R0, R107, R3.reuse, -R4.reuse ;  /* 0x000000036b007223 */ /* 0x188fe20000010804 */
[----:B------:R-:W1:Y:S03]  /*1a240*/  LDSM.16.MT88.4 R20, [R183+0xa800] ;  /* 0x00a80000b714783b */ /* 0x000e660000004200 */
[----:B------:R3:W4:Y:S01]  /*1a250*/  MUFU.EX2 R70, R0 ;  /* 0x0000000000467308 */ /* 0x0007220000000800 */
[C---:B------:R-:W-:Y:S06]  /*1a260*/  HMMA.16816.F32.BF16 R48, R8.reuse, R50, R40 ;  /* 0x000000320830723c */ /* 0x040fec0000041828 */
[C---:B--2---:R-:W-:Y:S06]  /*1a270*/  HMMA.16816.F32.BF16 R40, R8.reuse, R16, R28 ;  /* 0x000000100828723c */ /* 0x044fec000004181c */
[----:B------:R-:W-:Y:S01]  /*1a280*/  HMMA.16816.F32.BF16 R36, R8, R18, R24 ;  /* 0x000000120824723c */ /* 0x000fe20000041818 */
[----:B------:R-:W2:Y:S01]  /*1a290*/  LDSM.16.MT88.4 R16, [R184+0xb000] ;  /* 0x00b00000b810783b */ /* 0x000ea20000004200 */
[----:B---3--:R-:W-:-:S03]  /*1a2a0*/  FFMA.FTZ R0, R106, R3, -R4 ;  /* 0x000000036a007223 */ /* 0x008fc60000010804 */
[----:B------:R-:W-:Y:S01]  /*1a2b0*/  LDSM.16.MT88.4 R24, [R182+0xb000] ;  /* 0x00b00000b618783b */ /* 0x000fe20000004200 */
[----:B------:R3:W-:Y:S01]  /*1a2c0*/  MUFU.EX2 R73, R0 ;  /* 0x0000000000497308 */ /* 0x0007e20000000800 */
[----:B-1----:R-:W-:Y:S01]  /*1a2d0*/  HMMA.16816.F32.BF16 R32, R8, R20, R60 ;  /* 0x000000140820723c */ /* 0x002fe2000004183c */
[----:B---3--:R-:W-:-:S06]  /*1a2e0*/  FFMA.FTZ R0, R111, R3, -R6 ;  /* 0x000000036f007223 */ /* 0x008fcc0000010806 */
[----:B------:R1:W-:Y:S01]  /*1a2f0*/  MUFU.EX2 R69, R0 ;  /* 0x0000000000457308 */ /* 0x0003e20000000800 */
[----:B------:R-:W-:Y:S01]  /*1a300*/  HMMA.16816.F32.BF16 R28, R8, R22, R56 ;  /* 0x00000016081c723c */ /* 0x000fe20000041838 */
[----:B------:R-:W3:Y:S06]  /*1a310*/  LDSM.16.MT88.4 R20, [R181+0xb000] ;  /* 0x00b00000b514783b */ /* 0x000eec0000004200 */
[----:B----4-:R-:W-:Y:S01]  /*1a320*/  F2FP.BF16.F32.PACK_AB R9, R70, R92 ;  /* 0x0000005c4609723e */ /* 0x010fe200000010ff */
        /* <DEDUP_REMOVED lines=9> */
[----:B------:R-:W1:Y:S02]  /*1a3c0*/  MUFU.EX2 R106, R0 ;  /* 0x00000000006a7308 */ /* 0x000e640000000800 */
[----:B-1----:R-:W-:Y:S01]  /*1a3d0*/  F2FP.BF16.F32.PACK_AB R11, R106, R73 ;  /* 0x000000496a0b723e */ /* 0x002fe200000010ff */
[----:B------:R-:W-:-:S05]  /*1a3e0*/  FFMA.FTZ R0, R118, R3, -R4 ;  /* 0x0000000376007223 */ /* 0x000fca0000010804 */
[----:B------:R1:W-:Y:S01]  /*1a3f0*/  MUFU.EX2 R107, R0 ;  /* 0x00000000006b7308 */ /* 0x0003e20000000800 */
[C---:B--2---:R-:W-:Y:S06]  /*1a400*/  HMMA.16816.F32.BF16 R52, R8.reuse, R16, R52 ;  /* 0x000000100834723c */ /* 0x044fec0000041834 */
[C---:B------:R-:W-:Y:S01]  /*1a410*/  HMMA.16816.F32.BF16 R44, R8.reuse, R18, R44 ;  /* 0x00000012082c723c */ /* 0x040fe2000004182c */
[----:B------:R-:W2:Y:S05]  /*1a420*/  LDSM.16.MT88.4 R16, [R183+0xb000] ;  /* 0x00b00000b710783b */ /* 0x000eaa0000004200 */
[----:B---3--:R-:W-:Y:S01]  /*1a430*/  HMMA.16816.F32.BF16 R64, R8, R20, R64 ;  /* 0x000000140840723c */ /* 0x008fe20000041840 */
[----:B-1----:R-:W-:-:S05]  /*1a440*/  FFMA.FTZ R0, R116, R3, -R4 ;  /* 0x0000000374007223 */ /* 0x002fca0000010804 */
[C---:B------:R-:W-:Y:S01]  /*1a450*/  HMMA.16816.F32.BF16 R56, R8.reuse, R22, R48 ;  /* 0x000000160838723c */ /* 0x040fe20000041830 */
[----:B------:R1:W3:Y:S05]  /*1a460*/  MUFU.EX2 R110, R0 ;  /* 0x00000000006e7308 */ /* 0x0002ea0000000800 */
[C---:B------:R-:W-:Y:S06]  /*1a470*/  HMMA.16816.F32.BF16 R48, R8.reuse, R24, R40 ;  /* 0x000000180830723c */ /* 0x040fec0000041828 */
[----:B------:R-:W-:Y:S01]  /*1a480*/  HMMA.16816.F32.BF16 R36, R8, R26, R36 ;  /* 0x0000001a0824723c */ /* 0x000fe20000041824 */
[----:B------:R-:W-:Y:S01]  /*1a490*/  LDSM.16.MT88.4 R24, [R182+0xb800] ;  /* 0x00b80000b618783b */ /* 0x000fe20000004200 */
[----:B-1----:R-:W-:Y:S01]  /*1a4a0*/  FFMA.FTZ R0, R115, R3, -R4 ;  /* 0x0000000373007223 */ /* 0x002fe20000010804 */
[----:B------:R-:W-:-:S03]  /*1a4b0*/  MOV R115, R73 ;  /* 0x0000004900737202 */ /* 0x000fc60000000f00 */
[----:B------:R1:W4:Y:S01]  /*1a4c0*/  MUFU.EX2 R20, R0 ;  /* 0x0000000000147308 */ /* 0x0003220000000800 */
        /* <DEDUP_REMOVED lines=9> */
[----:B----4-:R-:W-:Y:S02]  /*1a560*/  MOV R117, R20 ;  /* 0x0000001400757202 */ /* 0x010fe40000000f00 */
[----:B---3--:R-:W-:-:S03]  /*1a570*/  F2FP.BF16.F32.PACK_AB R8, R113, R114 ;  /* 0x000000727108723e */ /* 0x008fc600000010ff */
[----:B------:R1:W-:Y:S01]  /*1a580*/  MUFU.EX2 R118, R0 ;  /* 0x0000000000767308 */ /* 0x0003e20000000800 */
[----:B------:R-:W3:Y:S01]  /*1a590*/  LDSM.16.MT88.4 R20, [R181+0xb800] ;  /* 0x00b80000b514783b */ /* 0x000ee20000004200 */
[----:B-1----:R-:W-:Y:S01]  /*1a5a0*/  FFMA.FTZ R0, R120, R3, -R6 ;  /* 0x0000000378007223 */ /* 0x002fe20000010806 */
[----:B------:R-:W-:-:S05]  /*1a5b0*/  MOV R120, R72 ;  /* 0x0000004800787202 */ /* 0x000fca0000000f00 */
[----:B------:R1:W4:Y:S02]  /*1a5c0*/  MUFU.EX2 R116, R0 ;  /* 0x0000000000747308 */ /* 0x0003240000000800 */
[----:B-1----:R-:W-:Y:S01]  /*1a5d0*/  FFMA.FTZ R0, R119, R3, -R4 ;  /* 0x0000000377007223 */ /* 0x002fe20000010804 */
[----:B----4-:R-:W-:Y:S02]  /*1a5e0*/  F2FP.BF16.F32.PACK_AB R10, R116, R118 ;  /* 0x00000076740a723e */ /* 0x010fe400000010ff */
        /* <DEDUP_REMOVED lines=9> */
[----:B---3--:R-:W-:Y:S01]  /*1a680*/  HMMA.16816.F32.BF16 R64, R8, R20, R64 ;  /* 0x000000140840723c */ /* 0x008fe20000041840 */
        /* <DEDUP_REMOVED lines=145> */
[----:B------:R-:W-:Y:S01]  /*1afa0*/  HMMA.16816.F32.BF16 R36, R8, R22, R56 ;  /* 0x000000160824723c */ /* 0x000fe20000041838 */
[----:B------:R-:W2:Y:S01]  /*1afb0*/  LDSM.16.MT88.4 R20, [R182+0xd800] ;  /* 0x00d80000b614783b */ /* 0x000ea20000004200 */
[----:B------:R3:W4:Y:S02]  /*1afc0*/  MUFU.EX2 R138, R0 ;  /* 0x00000000008a7308 */ /* 0x0007240000000800 */
[----:B---3--:R-:W-:Y:S01]  /*1afd0*/  FFMA.FTZ R0, R148, R3, -R4 ;  /* 0x0000000394007223 */ /* 0x008fe20000010804 */
[----:B------:R-:W-:-:S05]  /*1afe0*/  MOV R148, R123 ;  /* 0x0000007b00947202 */ /* 0x000fca0000000f00 */
[----:B------:R3:W-:Y:S01]  /*1aff0*/  MUFU.EX2 R145, R0 ;  /* 0x0000000000917308 */ /* 0x0007e20000000800 */
[----:B-1----:R-:W-:Y:S01]  /*1b000*/  HMMA.16816.F32.BF16 R60, R8, R18, R52 ;  /* 0x00000012083c723c */ /* 0x002fe20000041834 */
[----:B---3--:R-:W-:-:S05]  /*1b010*/  FFMA.FTZ R0, R174, R3, -R6 ;  /* 0x00000003ae007223 */ /* 0x008fca0000010806 */
[C---:B--2---:R-:W-:Y:S01]  /*1b020*/  HMMA.16816.F32.BF16 R40, R8.reuse, R20, R72 ;  /* 0x000000140828723c */ /* 0x044fe20000041848 */
[----:B------:R-:W-:Y:S01]  /*1b030*/  MOV R174, R122 ;  /* 0x0000007a00ae7202 */ /* 0x000fe20000000f00 */
[----:B------:R1:W-:Y:S04]  /*1b040*/  MUFU.EX2 R136, R0 ;  /* 0x0000000000887308 */ /* 0x0003e80000000800 */
[C---:B------:R-:W-:Y:S01]  /*1b050*/  HMMA.16816.F32.BF16 R76, R8.reuse, R22, R76 ;  /* 0x00000016084c723c */ /* 0x040fe2000004184c */
[----:B------:R-:W2:Y:S05]  /*1b060*/  LDSM.16.MT88.4 R20, [R182+0xe000] ;  /* 0x00e00000b614783b */ /* 0x000eaa0000004200 */
[----:B------:R-:W-:Y:S01]  /*1b070*/  HMMA.16816.F32.BF16 R72, R8, R16, R64 ;  /* 0x000000100848723c */ /* 0x000fe20000041840 */
[----:B------:R-:W3:Y:S06]  /*1b080*/  LDSM.16.MT88.4 R16, [R183+0xe000] ;  /* 0x00e00000b710783b */ /* 0x000eec0000004200 */
[----:B----4-:R-:W-:Y:S01]  /*1b090*/  F2FP.BF16.F32.PACK_AB R9, R138, R137 ;  /* 0x000000898a09723e */ /* 0x010fe200000010ff */
[----:B-1----:R-:W-:Y:S01]  /*1b0a0*/  FFMA.FTZ R0, R175, R3, -R6 ;  /* 0x00000003af007223 */ /* 0x002fe20000010806 */
[----:B------:R-:W-:-:S03]  /*1b0b0*/  MOV R175, R105 ;  /* 0x0000006900af7202 */ /* 0x000fc60000000f00 */
[----:B------:R1:W4:Y:S02]  /*1b0c0*/  MUFU.EX2 R131, R0 ;  /* 0x0000000000837308 */ /* 0x0003240000000800 */
[-CC-:B-1----:R-:W-:Y:S01]  /*1b0d0*/  FFMA.FTZ R0, R173, R3.reuse, -R6.reuse ;  /* 0x00000003ad007223 */ /* 0x182fe20000010806 */
[----:B------:R-:W-:Y:S01]  /*1b0e0*/  MOV R173, R12 ;  /* 0x0000000c00ad7202 */ /* 0x000fe20000000f00 */
[----:B------:R-:W-:Y:S01]  /*1b0f0*/  FFMA.FTZ R12, R149, R3, -R6 ;  /* 0x00000003950c7223 */ /* 0x000fe20000010806 */
[----:B----4-:R-:W-:-:S03]  /*1b100*/  F2FP.BF16.F32.PACK_AB R8, R131, R136 ;  /* 0x000000888308723e */ /* 0x010fc600000010ff */
[----:B------:R1:W-:Y:S01]  /*1b110*/  MUFU.EX2 R129, R0 ;  /* 0x0000000000817308 */ /* 0x0003e20000000800 */
[----:B------:R-:W-:-:S07]  /*1b120*/  MOV R149, R104 ;  /* 0x0000006800957202 */ /* 0x000fce0000000f00 */
[----:B------:R-:W4:Y:S01]  /*1b130*/  MUFU.EX2 R130, R12 ;  /* 0x0000000c00827308 */ /* 0x000f220000000800 */
[----:B-1----:R-:W-:-:S07]  /*1b140*/  FFMA.FTZ R0, R150, R3, -R4 ;  /* 0x0000000396007223 */ /* 0x002fce0000010804 */
[----:B------:R1:W5:Y:S01]  /*1b150*/  MUFU.EX2 R128, R0 ;  /* 0x0000000000807308 */ /* 0x0003620000000800 */
[----:B----4-:R-:W-:Y:S01]  /*1b160*/  F2FP.BF16.F32.PACK_AB R10, R130, R129 ;  /* 0x00000081820a723e */ /* 0x010fe200000010ff */
[----:B------:R-:W-:-:S04]  /*1b170*/  FADD.FTZ R12, R83, R82 ;  /* 0x00000052530c7221 */ /* 0x000fc80000010000 */
[----:B------:R-:W-:-:S04]  /*1b180*/  FADD.FTZ R12, R251, R12 ;  /* 0x0000000cfb0c7221 */ /* 0x000fc80000010000 */
[----:B------:R-:W-:Y:S01]  /*1b190*/  FADD.FTZ R12, R149, R12 ;  /* 0x0000000c950c7221 */ /* 0x000fe20000010000 */
[----:B------:R-:W-:Y:S02]  /*1b1a0*/  MOV R149, R174 ;  /* 0x000000ae00957202 */ /* 0x000fe40000000f00 */
[----:B------:R-:W-:Y:S01]  /*1b1b0*/  MOV R174, R95 ;  /* 0x0000005f00ae7202 */ /* 0x000fe20000000f00 */
[----:B-1----:R-:W-:Y:S01]  /*1b1c0*/  FFMA.FTZ R0, R151, R3, -R4 ;  /* 0x0000000397007223 */ /* 0x002fe20000010804 */
[----:B-----5:R-:W-:Y:S01]  /*1b1d0*/  F2FP.BF16.F32.PACK_AB R11, R128, R145 ;  /* 0x00000091800b723e */ /* 0x020fe200000010ff */
[----:B------:R-:W-:Y:S01]  /*1b1e0*/  FADD.FTZ R12, R173, R12 ;  /* 0x0000000cad0c7221 */ /* 0x000fe20000010000 */
[----:B------:R-:W-:Y:S01]  /*1b1f0*/  MOV R173, R94 ;  /* 0x0000005e00ad7202 */ /* 0x000fe20000000f00 */
[----:B------:R1:W-:Y:S02]  /*1b200*/  MUFU.EX2 R118, R0 ;  /* 0x0000000000767308 */ /* 0x0003e40000000800 */
[----:B------:R-:W-:Y:S01]  /*1b210*/  FADD.FTZ R12, R175, R12 ;  /* 0x0000000caf0c7221 */ /* 0x000fe20000010000 */
[----:B------:R-:W-:Y:S01]  /*1b220*/  MOV R175, R93 ;  /* 0x0000005d00af7202 */ /* 0x000fe20000000f00 */
[C---:B------:R-:W-:Y:S06]  /*1b230*/  HMMA.16816.F32.BF16 R64, R8.reuse, R24, R48 ;  /* 0x000000180840723c */ /* 0x040fec0000041830 */
[C---:B------:R-:W-:Y:S06]  /*1b240*/  HMMA.16816.F32.BF16 R52, R8.reuse, R28, R32 ;  /* 0x0000001c0834723c */ /* 0x040fec0000041820 */
[C---:B------:R-:W-:Y:S01]  /*1b250*/  HMMA.16816.F32.BF16 R48, R8.reuse, R30, R36 ;  /* 0x0000001e0830723c */ /* 0x040fe20000041824 */
[-CC-:B-1----:R-:W-:Y:S01]  /*1b260*/  FFMA.FTZ R0, R126, R3.reuse, -R4.reuse ;  /* 0x000000037e007223 */ /* 0x182fe20000010804 */
[----:B------:R-:W1:Y:S03]  /*1b270*/  LDSM.16.MT88.4 R28, [R181+0xe800] ;  /* 0x00e80000b51c783b */ /* 0x000e660000004200 */
[----:B------:R4:W5:Y:S01]  /*1b280*/  MUFU.EX2 R121, R0 ;  /* 0x0000000000797308 */ /* 0x0009620000000800 */
[C---:B------:R-:W-:Y:S01]  /*1b290*/  HMMA.16816.F32.BF16 R56, R8.reuse, R26, R44 ;  /* 0x0000001a0838723c */ /* 0x040fe2000004182c */
[----:B------:R-:W-:Y:S05]  /*1b2a0*/  LDSM.16.MT88.4 R24, [R184+0xe800] ;  /* 0x00e80000b818783b */ /* 0x000fea0000004200 */
[C---:B--2---:R-:W-:Y:S01]  /*1b2b0*/  HMMA.16816.F32.BF16 R36, R8.reuse, R20, R40 ;  /* 0x000000140824723c */ /* 0x044fe20000041828 */
[----:B------:R-:W-:Y:S05]  /*1b2c0*/  LDSM.16.MT88.4 R40, [R182+0xe800] ;  /* 0x00e80000b628783b */ /* 0x000fea0000004200 */
[----:B------:R-:W-:Y:S01]  /*1b2d0*/  HMMA.16816.F32.BF16 R32, R8, R22, R76 ;  /* 0x000000160820723c */ /* 0x000fe2000004184c */
[----:B----4-:R-:W-:-:S05]  /*1b2e0*/  FFMA.FTZ R0, R124, R3, -R4 ;  /* 0x000000037c007223 */ /* 0x010fca0000010804 */
[C---:B---3--:R-:W-:Y:S01]  /*1b2f0*/  HMMA.16816.F32.BF16 R44, R8.reuse, R16, R72 ;  /* 0x00000010082c723c */ /* 0x048fe20000041848 */
[----:B------:R2:W-:Y:S05]  /*1b300*/  MUFU.EX2 R124, R0 ;  /* 0x00000000007c7308 */ /* 0x0005ea0000000800 */
[----:B------:R-:W-:Y:S01]  /*1b310*/  HMMA.16816.F32.BF16 R20, R8, R18, R60 ;  /* 0x000000120814723c */ /* 0x000fe2000004183c */
[----:B------:R-:W3:Y:S06]  /*1b320*/  LDSM.16.MT88.4 R16, [R183+0xe800] ;  /* 0x00e80000b710783b */ /* 0x000eec0000004200 */
[----:B-----5:R-:W-:Y:S01]  /*1b330*/  F2FP.BF16.F32.PACK_AB R9, R121, R118 ;  /* 0x000000767909723e */ /* 0x020fe200000010ff */
        /* <DEDUP_REMOVED lines=15> */
[C---:B-1----:R-:W-:Y:S06]  /*1b430*/  HMMA.16816.F32.BF16 R64, R8.reuse, R28, R64 ;  /* 0x0000001c0840723c */ /* 0x042fec0000041840 */
[C---:B------:R-:W-:Y:S06]  /*1b440*/  HMMA.16816.F32.BF16 R60, R8.reuse, R30, R56 ;  /* 0x0000001e083c723c */ /* 0x040fec0000041838 */
[----:B---3--:R-:W-:Y:S01]  /*1b450*/  HMMA.16816.F32.BF16 R44, R8, R16, R44 ;  /* 0x00000010082c723c */ /* 0x008fe2000004182c */
[----:B--2---:R-:W-:-:S04]  /*1b460*/  FFMA.FTZ R0, R101, R3, -R4 ;  /* 0x0000000365007223 */ /* 0x004fc80000010804 */
[----:B------:R1:W2:Y:S01]  /*1b470*/  MUFU.EX2 R116, R0 ;  /* 0x0000000000747308 */ /* 0x0002a20000000800 */
[C---:B------:R-:W-:Y:S01]  /*1b480*/  HMMA.16816.F32.BF16 R28, R8.reuse, R18, R20 ;  /* 0x00000012081c723c */ /* 0x040fe20000041814 */
[----:B------:R-:W3:Y:S04]  /*1b490*/  LDSM.16.MT88.4 R16, [R184+0xf000] ;  /* 0x00f00000b810783b */ /* 0x000ee80000004200 */
[----:B------:R-:W4:Y:S01]  /*1b4a0*/  LDSM.16.MT88.4 R20, [R181+0xf000] ;  /* 0x00f00000b514783b */ /* 0x000f220000004200 */
[C---:B------:R-:W-:Y:S06]  /*1b4b0*/  HMMA.16816.F32.BF16 R56, R8.reuse, R24, R52 ;  /* 0x000000180838723c */ /* 0x040fec0000041834 */
[----:B------:R-:W-:Y:S01]  /*1b4c0*/  HMMA.16816.F32.BF16 R48, R8, R26, R48 ;  /* 0x0000001a0830723c */ /* 0x000fe20000041830 */
[----:B------:R-:W5:Y:S01]  /*1b4d0*/  LDSM.16.MT88.4 R24, [R182+0xf000] ;  /* 0x00f00000b618783b */ /* 0x000f620000004200 */
[----:B-1----:R-:W-:-:S04]  /*1b4e0*/  FFMA.FTZ R0, R100, R3, -R4 ;  /* 0x0000000364007223 */ /* 0x002fc80000010804 */
[C---:B------:R-:W-:Y:S01]  /*1b4f0*/  HMMA.16816.F32.BF16 R36, R8.reuse, R40, R36 ;  /* 0x000000280824723c */ /* 0x040fe20000041824 */
[----:B------:R1:W-:Y:S05]  /*1b500*/  MUFU.EX2 R115, R0 ;  /* 0x0000000000737308 */ /* 0x0003ea0000000800 */
[----:B------:R-:W-:Y:S07]  /*1b510*/  HMMA.16816.F32.BF16 R32, R8, R42, R32 ;  /* 0x0000002a0820723c */ /* 0x000fee0000041820 */
[----:B------:R-:W-:Y:S01]  /*1b520*/  FFMA.FTZ R8, R127, R3, -R6 ;  /* 0x000000037f087223 */ /* 0x000fe20000010806 */
[----:B--2---:R-:W-:-:S03]  /*1b530*/  F2FP.BF16.F32.PACK_AB R9, R116, R110 ;  /* 0x0000006e7409723e */ /* 0x004fc600000010ff */
[----:B------:R-:W-:Y:S01]  /*1b540*/  MUFU.EX2 R109, R8 ;  /* 0x00000008006d7308 */ /* 0x000fe20000000800 */
[----:B-1----:R-:W-:-:S07]  /*1b550*/  FFMA.FTZ R0, R143, R3, -R6 ;  /* 0x000000038f007223 */ /* 0x002fce0000010806 */
        /* <DEDUP_REMOVED lines=8> */
[----:B------:R1:W2:Y:S02]  /*1b5e0*/  MUFU.EX2 R108, R0 ;  /* 0x00000000006c7308 */ /* 0x0002a40000000800 */
[----:B-1----:R-:W-:Y:S01]  /*1b5f0*/  FFMA.FTZ R0, R90, R3, -R4 ;  /* 0x000000035a007223 */ /* 0x002fe20000010804 */
[----:B--2---:R-:W-:-:S05]  /*1b600*/  F2FP.BF16.F32.PACK_AB R11, R108, R115 ;  /* 0x000000736c0b723e */ /* 0x004fca00000010ff */
[----:B------:R1:W-:Y:S02]  /*1b610*/  MUFU.EX2 R104, R0 ;  /* 0x0000000000687308 */ /* 0x0003e40000000800 */
[C---:B---3--:R-:W-:Y:S06]  /*1b620*/  HMMA.16816.F32.BF16 R56, R8.reuse, R16, R56 ;  /* 0x000000100838723c */ /* 0x048fec0000041838 */
[C---:B------:R-:W-:Y:S01]  /*1b630*/  HMMA.16816.F32.BF16 R48, R8.reuse, R18, R48 ;  /* 0x000000120830723c */ /* 0x040fe20000041830 */
[----:B------:R-:W2:Y:S05]  /*1b640*/  LDSM.16.MT88.4 R16, [R183+0xf000] ;  /* 0x00f00000b710783b */ /* 0x000eaa0000004200 */
[----:B----4-:R-:W-:Y:S01]  /*1b650*/  HMMA.16816.F32.BF16 R52, R8, R20, R64 ;  /* 0x000000140834723c */ /* 0x010fe20000041840 */
[----:B-1----:R-:W-:-:S04]  /*1b660*/  FFMA.FTZ R0, R96, R3, -R4 ;  /* 0x0000000360007223 */ /* 0x002fc80000010804 */
[----:B------:R1:W3:Y:S01]  /*1b670*/  MUFU.EX2 R105, R0 ;  /* 0x0000000000697308 */ /* 0x0002e20000000800 */
[C---:B------:R-:W-:Y:S01]  /*1b680*/  HMMA.16816.F32.BF16 R60, R8.reuse, R22, R60 ;  /* 0x00000016083c723c */ /* 0x040fe2000004183c */
[----:B------:R-:W4:Y:S05]  /*1b690*/  LDSM.16.MT88.4 R20, [R181+0xf800] ;  /* 0x00f80000b514783b */ /* 0x000f2a0000004200 */
[C---:B-----5:R-:W-:Y:S06]  /*1b6a0*/  HMMA.16816.F32.BF16 R36, R8.reuse, R24, R36 ;  /* 0x000000180824723c */ /* 0x060fec0000041824 */
[----:B------:R-:W-:Y:S01]  /*1b6b0*/  HMMA.16816.F32.BF16 R64, R8, R26, R32 ;  /* 0x0000001a0840723c */ /* 0x000fe20000041820 */
[----:B------:R-:W5:Y:S01]  /*1b6c0*/  LDSM.16.MT88.4 R24, [R184+0xf800] ;  /* 0x00f80000b818783b */ /* 0x000f620000004200 */
[----:B-1----:R-:W-:-:S04]  /*1b6d0*/  FFMA.FTZ R0, R81, R3, -R4 ;  /* 0x0000000351007223 */ /* 0x002fc80000010804 */
[----:B------:R1:W-:Y:S01]  /*1b6e0*/  MUFU.EX2 R106, R0 ;  /* 0x00000000006a7308 */ /* 0x0003e20000000800 */
[----:B--2---:R-:W-:Y:S01]  /*1b6f0*/  HMMA.16816.F32.BF16 R40, R8, R18, R28 ;  /* 0x000000120828723c */ /* 0x004fe2000004181c */
[----:B-1----:R-:W-:-:S05]  /*1b700*/  FFMA.FTZ R0, R80, R3, -R4 ;  /* 0x0000000350007223 */ /* 0x002fca0000010804 */
[----:B------:R-:W-:Y:S01]  /*1b710*/  HMMA.16816.F32.BF16 R80, R8, R16, R44 ;  /* 0x000000100850723c */ /* 0x000fe2000004182c */
[----:B------:R-:W1:Y:S01]  /*1b720*/  LDSM.16.MT88.4 R16, [R182+0xf800] ;  /* 0x00f80000b610783b */ /* 0x000e620000004200 */
[----:B------:R2:W4:Y:S05]  /*1b730*/  MUFU.EX2 R107, R0 ;  /* 0x00000000006b7308 */ /* 0x00052a0000000800 */
        /* <DEDUP_REMOVED lines=17> */
[----:B-----5:R-:W-:Y:S01]  /*1b850*/  HMMA.16816.F32.BF16 R44, R8, R24, R56 ;  /* 0x00000018082c723c */ /* 0x020fe20000041838 */
[----:B--2---:R-:W-:-:S04]  /*1b860*/  FFMA.FTZ R0, R89, R3, -R4 ;  /* 0x0000000359007223 */ /* 0x004fc80000010804 */
[----:B------:R2:W4:Y:S01]  /*1b870*/  MUFU.EX2 R97, R0 ;  /* 0x0000000000617308 */ /* 0x0005220000000800 */
[C---:B------:R-:W-:Y:S01]  /*1b880*/  HMMA.16816.F32.BF16 R52, R8.reuse, R26, R48 ;  /* 0x0000001a0834723c */ /* 0x040fe20000041830 */
[----:B------:R-:W5:Y:S04]  /*1b890*/  LDSM.16.MT88.4 R24, [R181+0x10000] ;  /* 0x01000000b518783b */ /* 0x000f680000004200 */
[----:B------:R-:W-:Y:S01]  /*1b8a0*/  LDSM.16.MT88.4 R48, [R182+0x10000] ;  /* 0x01000000b630783b */ /* 0x000fe20000004200 */
[C---:B-1----:R-:W-:Y:S03]  /*1b8b0*/  HMMA.16816.F32.BF16 R72, R8.reuse, R16, R36 ;  /* 0x000000100848723c */ /* 0x042fe60000041824 */
[----:B------:R-:W1:Y:S03]  /*1b8c0*/  LDSM.16.MT88.4 R36, [R184+0x10000] ;  /* 0x01000000b824783b */ /* 0x000e660000004200 */
[----:B------:R-:W-:Y:S01]  /*1b8d0*/  HMMA.16816.F32.BF16 R56, R8, R18, R64 ;  /* 0x000000120838723c */ /* 0x000fe20000041840 */
[----:B------:R-:W1:Y:S01]  /*1b8e0*/  LDSM.16.MT88.4 R64, [R183+0x10000] ;  /* 0x01000000b740783b */ /* 0x000e620000004200 */
[----:B--2---:R-:W-:Y:S01]  /*1b8f0*/  FFMA.FTZ R0, R200, R3, -R4 ;  /* 0x00000003c8007223 */ /* 0x004fe20000010804 */
[----:B----4-:R-:W-:-:S03]  /*1b900*/  F2FP.BF16.F32.PACK_AB R17, R97, R99 ;  /* 0x000000636111723e */ /* 0x010fc600000010ff */
[----:B------:R2:W-:Y:S01]  /*1b910*/  MUFU.EX2 R98, R0 ;  /* 0x0000000000627308 */ /* 0x0005e20000000800 */
[C---:B---3--:R-:W-:Y:S06]  /*1b920*/  HMMA.16816.F32.BF16 R80, R8.reuse, R20, R80 ;  /* 0x000000140850723c */ /* 0x048fec0000041850 */
[----:B------:R-:W-:Y:S01]  /*1b930*/  HMMA.16816.F32.BF16 R76, R8, R22, R40 ;  /* 0x00000016084c723c */ /* 0x000fe20000041828 */
[----:B------:R-:W-:Y:S01]  /*1b940*/  LDSM.16.MT88.4 R40, [R182+0x10800] ;  /* 0x01080000b628783b */ /* 0x000fe20000004200 */
[----:B--2---:R-:W-:-:S03]  /*1b950*/  FFMA.FTZ R0, R201, R3, -R4 ;  /* 0x00000003c9007223 */ /* 0x004fc60000010804 */
[----:B------:R-:W-:Y:S01]  /*1b960*/  LDSM.16.MT88.4 R20, [R181+0x10800] ;  /* 0x01080000b514783b */ /* 0x000fe20000004200 */
[----:B------:R2:W3:Y:S01]  /*1b970*/  MUFU.EX2 R96, R0 ;  /* 0x0000000000607308 */ /* 0x0004e20000000800 */
[----:B------:R-:W-:-:S07]  /*1b980*/  FFMA.FTZ R9, R211, R3, -R4 ;  /* 0x00000003d3097223 */ /* 0x000fce0000010804 */
[----:B------:R-:W-:Y:S01]  /*1b990*/  MUFU.EX2 R84, R9 ;  /* 0x0000000900547308 */ /* 0x000fe20000000800 */
[----:B--2---:R-:W-:Y:S01]  /*1b9a0*/  FFMA.FTZ R0, R198, R3, -R4 ;  /* 0x00000003c6007223 */ /* 0x004fe20000010804 */
[----:B---3--:R-:W-:-:S06]  /*1b9b0*/  F2FP.BF16.F32.PACK_AB R19, R96, R98 ;  /* 0x000000626013723e */ /* 0x008fcc00000010ff */
[----:B------:R2:W-:Y:S02]  /*1b9c0*/  MUFU.EX2 R95, R0 ;  /* 0x00000000005f7308 */ /* 0x0005e40000000800 */
[----:B--2---:R-:W-:-:S06]  /*1b9d0*/  FFMA.FTZ R0, R206, R3, -R6 ;  /* 0x00000003ce007223 */ /* 0x004fcc0000010806 */
[----:B------:R2:W-:Y:S02]  /*1b9e0*/  MUFU.EX2 R94, R0 ;  /* 0x00000000005e7308 */ /* 0x0005e40000000800 */
[----:B--2---:R-:W-:-:S06]  /*1b9f0*/  FFMA.FTZ R0, R207, R3, -R6 ;  /* 0x00000003cf007223 */ /* 0x004fcc0000010806 */
[----:B------:R2:W3:Y:S02]  /*1ba00*/  MUFU.EX2 R91, R0 ;  /* 0x00000000005b7308 */ /* 0x0004e40000000800 */
[----:B--2---:R-:W-:Y:S01]  /*1ba10*/  FFMA.FTZ R0, R204, R3, -R6 ;  /* 0x00000003cc007223 */ /* 0x004fe20000010806 */
[----:B---3--:R-:W-:-:S05]  /*1ba20*/  F2FP.BF16.F32.PACK_AB R16, R91, R94 ;  /* 0x0000005e5b10723e */ /* 0x008fca00000010ff */
[----:B------:R2:W-:Y:S02]  /*1ba30*/  MUFU.EX2 R93, R0 ;  /* 0x00000000005d7308 */ /* 0x0005e40000000800 */
[----:B--2---:R-:W-:Y:S01]  /*1ba40*/  FADD.FTZ R0, R149, R12 ;  /* 0x0000000c95007221 */ /* 0x004fe20000010000 */
[----:B------:R-:W-:-:S03]  /*1ba50*/  FFMA.FTZ R12, R203, R3, -R6 ;  /* 0x00000003cb0c7223 */ /* 0x000fc60000010806 */
[----:B------:R-:W-:Y:S02]  /*1ba60*/  FADD.FTZ R0, R175, R0 ;  /* 0x00000000af007221 */ /* 0x000fe40000010000 */
[----:B------:R2:W3:Y:S02]  /*1ba70*/  MUFU.EX2 R90, R12 ;  /* 0x0000000c005a7308 */ /* 0x0004e40000000800 */
[----:B------:R-:W-:Y:S01]  /*1ba80*/  FADD.FTZ R0, R92, R0 ;  /* 0x000000005c007221 */ /* 0x000fe20000010000 */
[----:B--2---:R-:W-:Y:S01]  /*1ba90*/  FADD.FTZ R12, R173, R13 ;  /* 0x0000000dad0c7221 */ /* 0x004fe20000010000 */
[----:B------:R-:W-:Y:S01]  /*1baa0*/  FFMA.FTZ R13, R202, R3, -R4 ;  /* 0x00000003ca0d7223 */ /* 0x000fe20000010804 */
[----:B---3--:R-:W-:Y:S02]  /*1bab0*/  F2FP.BF16.F32.PACK_AB R18, R90, R93 ;  /* 0x0000005d5a12723e */ /* 0x008fe400000010ff */
[----:B------:R-:W-:Y:S01]  /*1bac0*/  FADD.FTZ R12, R174, R12 ;  /* 0x0000000cae0c7221 */ /* 0x000fe20000010000 */
[----:B------:R2:W3:Y:S03]  /*1bad0*/  MUFU.EX2 R92, R13 ;  /* 0x0000000d005c7308 */ /* 0x0004e60000000800 */
[----:B------:R-:W-:Y:S01]  /*1bae0*/  FADD.FTZ R12, R148, R12 ;  /* 0x0000000c940c7221 */ /* 0x000fe20000010000 */
[----:B-----5:R-:W-:Y:S01]  /*1baf0*/  HMMA.16816.F32.BF16 R60, R16, R24, R32 ;  /* 0x00000018103c723c */ /* 0x020fe20000041820 */
[----:B------:R-:W-:Y:S02]  /*1bb00*/  LDSM.16.MT88.4 R32, [R184+0x10800] ;  /* 0x01080000b820783b */ /* 0x000fe40000004200 */
[----:B------:R-:W-:-:S03]  /*1bb10*/  FADD.FTZ R12, R172, R12 ;  /* 0x0000000cac0c7221 */ /* 0x000fc60000010000 */
[----:B------:R-:W-:Y:S01]  /*1bb20*/  HMMA.16816.F32.BF16 R24, R16, R26, R28 ;  /* 0x0000001a1018723c */ /* 0x000fe2000004181c */
[----:B------:R-:W-:-:S04]  /*1bb30*/  FADD.FTZ R8, R169, R12 ;  /* 0x0000000ca9087221 */ /* 0x000fc80000010000 */
[----:B------:R-:W-:Y:S01]  /*1bb40*/  FADD.FTZ R8, R168, R8 ;  /* 0x00000008a8087221 */ /* 0x000fe20000010000 */
[C---:B-1----:R-:W-:Y:S01]  /*1bb50*/  HMMA.16816.F32.BF16 R28, R16.reuse, R36, R44 ;  /* 0x00000024101c723c */ /* 0x042fe2000004182c */
[----:B--2---:R-:W-:Y:S01]  /*1bb60*/  FADD.FTZ R13, R170, R0 ;  /* 0x00000000aa0d7221 */ /* 0x004fe20000010000 */
[----:B------:R-:W-:Y:S01]  /*1bb70*/  FFMA.FTZ R0, R205, R3, -R4 ;  /* 0x00000003cd007223 */ /* 0x000fe20000010804 */
[----:B------:R-:W-:Y:S01]  /*1bb80*/  FADD.FTZ R8, R164, R8 ;  /* 0x00000008a4087221 */ /* 0x000fe20000010000 */
[----:B---3--:R-:W-:Y:S02]  /*1bb90*/  F2FP.BF16.F32.PACK_AB R9, R92, R95 ;  /* 0x0000005f5c09723e */ /* 0x008fe400000010ff */
[----:B------:R1:W2:Y:S01]  /*1bba0*/  MUFU.EX2 R89, R0 ;  /* 0x0000000000597308 */ /* 0x0002a20000000800 */
[C---:B------:R-:W-:Y:S06]  /*1bbb0*/  HMMA.16816.F32.BF16 R44, R16.reuse, R48, R72 ;  /* 0x00000030102c723c */ /* 0x040fec0000041848 */
[C---:B------:R-:W-:Y:S06]  /*1bbc0*/  HMMA.16816.F32.BF16 R48, R16.reuse, R50, R56 ;  /* 0x000000321030723c */ /* 0x040fec0000041838 */
[----:B------:R-:W-:Y:S01]  /*1bbd0*/  HMMA.16816.F32.BF16 R56, R16, R64, R80 ;  /* 0x000000401038723c */ /* 0x000fe20000041850 */
[----:B-1----:R-:W-:Y:S01]  /*1bbe0*/  FFMA.FTZ R0, R209, R3, -R6 ;  /* 0x00000003d1007223 */ /* 0x002fe20000010806 */
[----:B--2---:R-:W-:-:S04]  /*1bbf0*/  F2FP.BF16.F32.PACK_AB R11, R84, R89 ;  /* 0x00000059540b723e */ /* 0x004fc800000010ff */
[C---:B------:R-:W-:Y:S01]  /*1bc00*/  HMMA.16816.F32.BF16 R64, R16.reuse, R66, R76 ;  /* 0x000000421040723c */ /* 0x040fe2000004184c */
[----:B------:R1:W-:Y:S05]  /*1bc10*/  MUFU.EX2 R88, R0 ;  /* 0x0000000000587308 */ /* 0x0003ea0000000800 */
[----:B------:R-:W-:Y:S01]  /*1bc20*/  HMMA.16816.F32.BF16 R36, R16, R38, R52 ;  /* 0x000000261024723c */ /* 0x000fe20000041834 */
[----:B------:R-:W2:Y:S04]  /*1bc30*/  LDSM.16.MT88.4 R52, [R183+0x10800] ;  /* 0x01080000b734783b */ /* 0x000ea80000004200 */
[----:B------:R-:W3:Y:S01]  /*1bc40*/  LDSM.16.MT88.4 R16, [R184+0x11000] ;  /* 0x01100000b810783b */ /* 0x000ee20000004200 */
[----:B-1----:R-:W-:-:S04]  /*1bc50*/  FFMA.FTZ R0, R208, R3, -R6 ;  /* 0x00000003d0007223 */ /* 0x002fc80000010806 */
[----:B------:R1:W4:Y:S02]  /*1bc60*/  MUFU.EX2 R87, R0 ;  /* 0x0000000000577308 */ /* 0x0003240000000800 */
[----:B-1----:R-:W-:-:S06]  /*1bc70*/  FFMA.FTZ R0, R210, R3, -R6 ;  /* 0x00000003d2007223 */ /* 0x002fcc0000010806 */
[----:B------:R1:W-:Y:S02]  /*1bc80*/  MUFU.EX2 R86, R0 ;  /* 0x0000000000567308 */ /* 0x0003e40000000800 */
[----:B-1----:R-:W-:-:S06]  /*1bc90*/  FFMA.FTZ R0, R212, R3, -R6 ;  /* 0x00000003d4007223 */ /* 0x002fcc0000010806 */
[----:B------:R1:W5:Y:S02]  /*1bca0*/  MUFU.EX2 R85, R0 ;  /* 0x0000000000557308 */ /* 0x0003640000000800 */
[----:B-1----:R-:W-:Y:S01]  /*1bcb0*/  FADD.FTZ R0, R167, R13 ;  /* 0x0000000da7007221 */ /* 0x002fe20000010000 */
[----:B------:R-:W-:Y:S01]  /*1bcc0*/  FADD.FTZ R13, R166, R8 ;  /* 0x00000008a60d7221 */ /* 0x000fe20000010000 */
[----:B----4-:R-:W-:Y:S02]  /*1bcd0*/  F2FP.BF16.F32.PACK_AB R8, R87, R88 ;  /* 0x000000585708723e */ /* 0x010fe400000010ff */
[----:B------:R-:W-:Y:S01]  /*1bce0*/  FADD.FTZ R0, R171, R0 ;  /* 0x00000000ab007221 */ /* 0x000fe20000010000 */
[----:B------:R-:W-:Y:S01]  /*1bcf0*/  FADD.FTZ R13, R132, R13 ;  /* 0x0000000d840d7221 */ /* 0x000fe20000010000 */
[----:B-----5:R-:W-:Y:S02]  /*1bd00*/  F2FP.BF16.F32.PACK_AB R10, R85, R86 ;  /* 0x00000056550a723e */ /* 0x020fe400000010ff */
[----:B------:R-:W-:Y:S01]  /*1bd10*/  FADD.FTZ R0, R194, R0 ;  /* 0x00000000c2007221 */ /* 0x000fe20000010000 */
[----:B------:R-:W-:-:S03]  /*1bd20*/  FADD.FTZ R13, R134, R13 ;  /* 0x0000000d860d7221 */ /* 0x000fc60000010000 */
[----:B------:R-:W-:Y:S01]  /*1bd30*/  FADD.FTZ R12, R165, R0 ;  /* 0x00000000a50c7221 */ /* 0x000fe20000010000 */
[----:B------:R-:W-:Y:S01]  /*1bd40*/  FFMA.FTZ R0, R213, R3, -R4 ;  /* 0x00000003d5007223 */ /* 0x000fe20000010804 */
[----:B------:R-:W-:Y:S01]  /*1bd50*/  FADD.FTZ R13, R248, R13 ;  /* 0x0000000df80d7221 */ /* 0x000fe20000010000 */
[----:B--2---:R-:W-:Y:S01]  /*1bd60*/  HMMA.16816.F32.BF16 R56, R8, R52, R56 ;  /* 0x000000340838723c */ /* 0x004fe20000041838 */
[----:B------:R-:W-:Y:S01]  /*1bd70*/  LDSM.16.MT88.4 R164, [R181+0x11800] ;  /* 0x01180000b5a4783b */ /* 0x000fe20000004200 */
[----:B------:R1:W-:Y:S01]  /*1bd80*/  MUFU.EX2 R80, R0 ;  /* 0x0000000000507308 */ /* 0x0003e20000000800 */
[----:B------:R-:W-:-:S03]  /*1bd90*/  FADD.FTZ R13, R247, R13 ;  /* 0x0000000df70d7221 */ /* 0x000fc60000010000 */
[----:B------:R-:W-:Y:S01]  /*1bda0*/  HMMA.16816.F32.BF16 R48, R8, R42, R48 ;  /* 0x0000002a0830723c */ /* 0x000fe20000041830 */
[----:B------:R-:W-:-:S04]  /*1bdb0*/  FADD.FTZ R13, R245, R13 ;  /* 0x0000000df50d7221 */ /* 0x000fc80000010000 */
[----:B------:R-:W-:Y:S01]  /*1bdc0*/  FADD.FTZ R13, R246, R13 ;  /* 0x0000000df60d7221 */ /* 0x000fe20000010000 */
[----:B------:R-:W-:Y:S03]  /*1bdd0*/  HMMA.16816.F32.BF16 R44, R8, R40, R44 ;  /* 0x00000028082c723c */ /* 0x000fe6000004182c */
[----:B------:R-:W-:-:S03]  /*1bde0*/  FADD.FTZ R13, R70, R13 ;  /* 0x0000000d460d7221 */ /* 0x000fc60000010000 */
[----:B------:R-:W-:Y:S01]  /*1bdf0*/  HMMA.16816.F32.BF16 R36, R8, R34, R36 ;  /* 0x000000220824723c */ /* 0x000fe20000041824 */
[----:B-1----:R-:W-:Y:S01]  /*1be00*/  FFMA.FTZ R0, R215, R3, -R4 ;  /* 0x00000003d7007223 */ /* 0x002fe20000010804 */
[----:B------:R-:W-:-:S03]  /*1be10*/  FADD.FTZ R13, R240, R13 ;  /* 0x0000000df00d7221 */ /* 0x000fc60000010000 */
[----:B------:R1:W2:Y:S01]  /*1be20*/  MUFU.EX2 R78, R0 ;  /* 0x00000000004e7308 */ /* 0x0002a20000000800 */
[----:B------:R-:W-:Y:S01]  /*1be30*/  FADD.FTZ R13, R69, R13 ;  /* 0x0000000d450d7221 */ /* 0x000fe20000010000 */
[----:B------:R-:W-:Y:S03]  /*1be40*/  HMMA.16816.F32.BF16 R60, R8, R20, R60 ;  /* 0x00000014083c723c */ /* 0x000fe6000004183c */
[----:B------:R-:W-:-:S03]  /*1be50*/  FADD.FTZ R13, R239, R13 ;  /* 0x0000000def0d7221 */ /* 0x000fc60000010000 */
[C---:B------:R-:W-:Y:S01]  /*1be60*/  HMMA.16816.F32.BF16 R72, R8.reuse, R22, R24 ;  /* 0x000000160848723c */ /* 0x040fe20000041818 */
[----:B------:R-:W-:Y:S01]  /*1be70*/  FADD.FTZ R13, R178, R13 ;  /* 0x0000000db20d7221 */ /* 0x000fe20000010000 */
[----:B------:R-:W4:Y:S03]  /*1be80*/  LDSM.16.MT88.4 R20, [R181+0x11000] ;  /* 0x01100000b514783b */ /* 0x000f260000004200 */
[----:B------:R-:W-:Y:S01]  /*1be90*/  FADD.FTZ R13, R177, R13 ;  /* 0x0000000db10d7221 */ /* 0x000fe20000010000 */
[----:B------:R-:W-:Y:S01]  /*1bea0*/  LDSM.16.MT88.4 R24, [R183+0x11000] ;  /* 0x01100000b718783b */ /* 0x000fe20000004200 */
[----:B-1----:R-:W-:Y:S01]  /*1beb0*/  FADD.FTZ R0, R135, R12 ;  /* 0x0000000c87007221 */ /* 0x002fe20000010000 */
[-CC-:B------:R-:W-:Y:S01]  /*1bec0*/  FFMA.FTZ R12, R214, R3.reuse, -R4.reuse ;  /* 0x00000003d60c7223 */ /* 0x180fe20000010804 */
[----:B------:R-:W-:Y:S01]  /*1bed0*/  FADD.FTZ R13, R15, R13 ;  /* 0x0000000d0f0d7221 */ /* 0x000fe20000010000 */
[----:B------:R-:W-:Y:S01]  /*1bee0*/  FFMA.FTZ R15, R228, R3, -R4 ;  /* 0x00000003e40f7223 */ /* 0x000fe20000010804 */
[----:B------:R-:W-:Y:S01]  /*1bef0*/  FADD.FTZ R0, R133, R0 ;  /* 0x0000000085007221 */ /* 0x000fe20000010000 */
[----:B------:R1:W-:Y:S01]  /*1bf00*/  MUFU.EX2 R77, R12 ;  /* 0x0000000c004d7308 */ /* 0x0003e20000000800 */
[----:B------:R-:W-:Y:S01]  /*1bf10*/  FADD.FTZ R13, R176, R13 ;  /* 0x0000000db00d7221 */ /* 0x000fe20000010000 */
[C---:B------:R-:W-:Y:S01]  /*1bf20*/  HMMA.16816.F32.BF16 R132, R8.reuse, R32, R28 ;  /* 0x000000200884723c */ /* 0x040fe2000004181c */
[----:B------:R-:W-:Y:S01]  /*1bf30*/  FADD.FTZ R0, R249, R0 ;  /* 0x00000000f9007221 */ /* 0x000fe20000010000 */
[----:B------:R-:W5:Y:S03]  /*1bf40*/  LDSM.16.MT88.4 R28, [R182+0x11000] ;  /* 0x01100000b61c783b */ /* 0x000f660000004200 */
[----:B------:R-:W-:Y:S01]  /*1bf50*/  FADD.FTZ R0, R250, R0 ;  /* 0x00000000fa007221 */ /* 0x000fe20000010000 */
[----:B------:R-:W-:Y:S01]  /*1bf60*/  HMMA.16816.F32.BF16 R32, R8, R54, R64 ;  /* 0x000000360820723c */ /* 0x000fe20000041840 */
[----:B------:R-:W-:Y:S02]  /*1bf70*/  MUFU.EX2 R42, R15 ;  /* 0x0000000f002a7308 */ /* 0x000fe40000000800 */
[----:B------:R-:W-:-:S04]  /*1bf80*/  FADD.FTZ R0, R252, R0 ;  /* 0x00000000fc007221 */ /* 0x000fc80000010000 */
[----:B------:R-:W-:Y:S01]  /*1bf90*/  FADD.FTZ R0, R244, R0 ;  /* 0x00000000f4007221 */ /* 0x000fe20000010000 */
[----:B--2---:R-:W-:Y:S01]  /*1bfa0*/  F2FP.BF16.F32.PACK_AB R9, R78, R80 ;  /* 0x000000504e09723e */ /* 0x004fe200000010ff */
[----:B-1----:R-:W-:Y:S02]  /*1bfb0*/  FFMA.FTZ R12, R216, R3, -R6 ;  /* 0x00000003d80c7223 */ /* 0x002fe40000010806 */
[----:B------:R-:W-:Y:S02]  /*1bfc0*/  FADD.FTZ R0, R241, R0 ;  /* 0x00000000f1007221 */ /* 0x000fe40000010000 */
[----:B------:R1:W-:Y:S02]  /*1bfd0*/  MUFU.EX2 R76, R12 ;  /* 0x0000000c004c7308 */ /* 0x0003e40000000800 */
[----:B------:R-:W-:-:S04]  /*1bfe0*/  FADD.FTZ R0, R242, R0 ;  /* 0x00000000f2007221 */ /* 0x000fc80000010000 */
[----:B------:R-:W-:-:S04]  /*1bff0*/  FADD.FTZ R0, R243, R0 ;  /* 0x00000000f3007221 */ /* 0x000fc80000010000 */
[----:B------:R-:W-:-:S04]  /*1c000*/  FADD.FTZ R0, R238, R0 ;  /* 0x00000000ee007221 */ /* 0x000fc80000010000 */
[----:B------:R-:W-:Y:S01]  /*1c010*/  FADD.FTZ R0, R179, R0 ;  /* 0x00000000b3007221 */ /* 0x000fe20000010000 */
[----:B-1----:R-:W-:-:S03]  /*1c020*/  FFMA.FTZ R12, R217, R3, -R6 ;  /* 0x00000003d90c7223 */ /* 0x002fc60000010806 */
[----:B------:R-:W-:Y:S01]  /*1c030*/  FADD.FTZ R0, R237, R0 ;  /* 0x00000000ed007221 */ /* 0x000fe20000010000 */
        /* <DEDUP_REMOVED lines=9> */
[----:B-1----:R-:W-:Y:S01]  /*1c0d0*/  FADD.FTZ R12, R236, R0 ;  /* 0x00000000ec0c7221 */ /* 0x002fe20000010000 */
[----:B------:R-:W-:Y:S01]  /*1c0e0*/  FFMA.FTZ R0, R226, R3, -R4 ;  /* 0x00000003e2007223 */ /* 0x000fe20000010804 */
[----:B--2---:R-:W-:Y:S02]  /*1c0f0*/  F2FP.BF16.F32.PACK_AB R11, R52, R77 ;  /* 0x0000004d340b723e */ /* 0x004fe400000010ff */
[----:B------:R-:W-:Y:S02]  /*1c100*/  FADD.FTZ R12, R162, R12 ;  /* 0x0000000ca20c7221 */ /* 0x000fe40000010000 */
[----:B------:R1:W2:Y:S03]  /*1c110*/  MUFU.EX2 R43, R0 ;  /* 0x00000000002b7308 */ /* 0x0002a60000000800 */
[C---:B---3--:R-:W-:Y:S06]  /*1c120*/  HMMA.16816.F32.BF16 R132, R8.reuse, R16, R132 ;  /* 0x000000100884723c */ /* 0x048fec0000041884 */
[C---:B----4-:R-:W-:Y:S06]  /*1c130*/  HMMA.16816.F32.BF16 R168, R8.reuse, R20, R60 ;  /* 0x0000001408a8723c */ /* 0x050fec000004183c */
[C---:B-----5:R-:W-:Y:S01]  /*1c140*/  HMMA.16816.F32.BF16 R140, R8.reuse, R28, R44 ;  /* 0x0000001c088c723c */ /* 0x060fe2000004182c */
[----:B-1----:R-:W-:Y:S01]  /*1c150*/  FADD.FTZ R0, R153, R12 ;  /* 0x0000000c99007221 */ /* 0x002fe20000010000 */
[----:B------:R-:W-:Y:S01]  /*1c160*/  FADD.FTZ R12, R152, R13 ;  /* 0x0000000d980c7221 */ /* 0x000fe20000010000 */
[----:B------:R-:W-:Y:S01]  /*1c170*/  FFMA.FTZ R13, R230, R3, -R4 ;  /* 0x00000003e60d7223 */ /* 0x000fe20000010804 */
[----:B--2---:R-:W-:Y:S01]  /*1c180*/  F2FP.BF16.F32.PACK_AB R153, R42, R43 ;  /* 0x0000002b2a99723e */ /* 0x004fe200000010ff */
        /* <DEDUP_REMOVED lines=17> */
[----:B------:R-:W1:Y:S01]  /*1c2a0*/  LDSM.16.MT88.4 R136, [R184+0x11800] ;  /* 0x01180000b888783b */ /* 0x000e620000004200 */
        /* <DEDUP_REMOVED lines=8> */
[----:B------:R-:W-:Y:S01]  /*1c330*/  HMMA.16816.F32.BF16 R32, R8, R26, R32 ;  /* 0x0000001a0820723c */ /* 0x000fe20000041820 */
[----:B------:R-:W4:Y:S02]  /*1c340*/  LDSM.16.MT88.4 R8, [R183+0x11800] ;  /* 0x01180000b708783b */ /* 0x000f240000004200 */
        /* <DEDUP_REMOVED lines=146> */
.L_x_4385:
[----:B-1----:R-:W3:Y:S02]  /*1cc70*/  LD.E R0, desc[UR6][R160.64+0x40] ;  /* 0x00004006a0007980 */ /* 0x002ee4000c101900 */
[----:B---3--:R-:W-:-:S04]  /*1cc80*/  LEA R0, -R0, RZ, 0x8 ;  /* 0x000000ff00007211 */ /* 0x008fc800078e41ff */
[----:B------:R-:W-:Y:S02]  /*1cc90*/  SHF.R.S32.HI R3, RZ, 0x1f, R0 ;  /* 0x0000001fff037819 */ /* 0x000fe40000011400 */
.L_x_4386:
[----:B------:R-:W-:Y:S05]  /*1cca0*/  BSYNC B0 ;  /* 0x0000000000007941 */ /* 0x000fea0003800000 */
.L_x_4384:
[----:B------:R-:W3:Y:S04]  /*1ccb0*/  LDL R6, [R1] ;  /* 0x0000000001067983 */ /* 0x000ee80000100800 */
[----:B------:R-:W4:Y:S04]  /*1ccc0*/  LDL.LU R24, [R1+0x74] ;  /* 0x0000740001187983 */ /* 0x000f280000300800 */
[----:B------:R-:W2:Y:S04]  /*1ccd0*/  LDL.LU R23, [R1+0x10c] ;  /* 0x00010c0001177983 */ /* 0x000ea80000300800 */
[----:B------:R-:W3:Y:S04]  /*1cce0*/  LDL.LU R22, [R1+0xf8] ;  /* 0x0000f80001167983 */ /* 0x000ee80000300800 */
[----:B------:R-:W3:Y:S04]  /*1ccf0*/  LDL.LU R21, [R1+0x104] ;  /* 0x0001040001157983 */ /* 0x000ee80000300800 */
[----:B------:R-:W3:Y:S04]  /*1cd00*/  LDL.LU R20, [R1+0xec] ;  /* 0x0000ec0001147983 */ /* 0x000ee80000300800 */
[----:B------:R-:W3:Y:S04]  /*1cd10*/  LDL.LU R19, [R1+0xf0] ;  /* 0x0000f00001137983 */ /* 0x000ee80000300800 */
[----:B------:R-:W3:Y:S04]  /*1cd20*/  LDL.LU R18, [R1+0xe8] ;  /* 0x0000e80001127983 */ /* 0x000ee80000300800 */
[----:B------:R-:W3:Y:S04]  /*1cd30*/  LDL R17, [R1+0x150] ;  /* 0x0001500001117983 */ /* 0x000ee80000100800 */
[----:B------:R-:W3:Y:S04]  /*1cd40*/  LDL.LU R16, [R1+0xd4] ;  /* 0x0000d40001107983 */ /* 0x000ee80000300800 */
[----:B------:R-:W3:Y:S04]  /*1cd50*/  LDL.LU R15, [R1+0xd8] ;  /* 0x0000d800010f7983 */ /* 0x000ee80000300800 */
[----:B------:R-:W3:Y:S04]  /*1cd60*/  LDL.LU R13, [R1+0x100] ;  /* 0x00010000010d7983 */ /* 0x000ee80000300800 */
[----:B------:R-:W3:Y:S04]  /*1cd70*/  LDL.LU R12, [R1+0xe4] ;  /* 0x0000e400010c7983 */ /* 0x000ee80000300800 */
[----:B------:R-:W3:Y:S04]  /*1cd80*/  LDL.LU R11, [R1+0xdc] ;  /* 0x0000dc00010b7983 */ /* 0x000ee80000300800 */
[----:B------:R-:W3:Y:S04]  /*1cd90*/  LDL.LU R10, [R1+0xf4] ;  /* 0x0000f400010a7983 */ /* 0x000ee80000300800 */
[----:B------:R-:W3:Y:S04]  /*1cda0*/  LDL.LU R9, [R1+0xe0] ;  /* 0x0000e00001097983 */ /* 0x000ee80000300800 */
[----:B------:R-:W3:Y:S04]  /*1cdb0*/  LDL.LU R8, [R1+0xfc] ;  /* 0x0000fc0001087983 */ /* 0x000ee80000300800 */
[----:B------:R-:W3:Y:S04]  /*1cdc0*/  LDL R4, [R1+0x4] ;  /* 0x0000040001047983 */ /* 0x000ee80000100800 */
[----:B------:R-:W3:Y:S04]  /*1cdd0*/  LDL R25, [R1+0x10] ;  /* 0x0000100001197983 */ /* 0x000ee80000100800 */
[----:B------:R-:W3:Y:S01]  /*1cde0*/  LDL R26, [R1+0x14] ;  /* 0x00001400011a7983 */ /* 0x000ee20000100800 */
[----:B------:R-:W-:-:S04]  /*1cdf0*/  LEA R114, P3, R0, R223, 0x1 ;  /* 0x000000df00727211 */ /* 0x000fc800078608ff */
[----:B------:R-:W-:Y:S01]  /*1ce00*/  LEA.HI.X R115, R0, R221, R3, 0x1, P3 ;  /* 0x000000dd00737211 */ /* 0x000fe200018f0c03 */
[----:B------:R-:W-:Y:S04]  /*1ce10*/  STL [R1+0x168], R132 ;  /* 0x0001688401007387 */ /* 0x000fe80000100800 */
[----:B------:R-:W-:Y:S04]  /*1ce20*/  STL [R1+0x164], R112 ;  /* 0x0001647001007387 */ /* 0x000fe80000100800 */
[----:B------:R-:W-:Y:S01]  /*1ce30*/  STL [R1+0x160], R14 ;  /* 0x0001600e01007387 */ /* 0x000fe20000100800 */
[----:B----4-:R-:W-:-:S02]  /*1ce40*/  IMAD.MOV.U32 R63, RZ, RZ, R24 ;  /* 0x000000ffff3f7224 */ /* 0x010fc400078e0018 */
[----:B--2---:R-:W-:Y:S02]  /*1ce50*/  IMAD.MOV.U32 R62, RZ, RZ, R23 ;  /* 0x000000ffff3e7224 */ /* 0x004fe400078e0017 */
[----:B---3--:R-:W-:Y:S02]  /*1ce60*/  IMAD.MOV.U32 R61, RZ, RZ, R22 ;  /* 0x000000ffff3d7224 */ /* 0x008fe400078e0016 */
        /* <DEDUP_REMOVED lines=11> */
[----:B------:R-:W-:Y:S02]  /*1cf20*/  @!P1 IMAD.MOV.U32 R9, RZ, RZ, R3 ;  /* 0x000000ffff099224 */ /* 0x000fe400078e0003 */
[----:B------:R-:W-:Y:S01]  /*1cf30*/  @!P1 IMAD.X R6, R3, 0x1, R6, P2 ;  /* 0x0000000103069824 */ /* 0x000fe200010e0606 */
[----:B------:R-:W-:Y:S01]  /*1cf40*/  @!P1 LEA R46, P2, R4, R223, 0x1 ;  /* 0x000000df042e9211 */ /* 0x000fe200078408ff */
[----:B------:R-:W-:Y:S01]  /*1cf50*/  IMAD.MOV.U32 R50, RZ, RZ, R10 ;  /* 0x000000ffff327224 */ /* 0x000fe200078e000a */
[----:B------:R-:W-:Y:S01]  /*1cf60*/  @!P1 LEA R10, P4, R64, R0, 0x5 ;  /* 0x00000000400a9211 */ /* 0x000fe200078828ff */
[----:B------:R-:W-:Y:S02]  /*1cf70*/  @!P1 IMAD R11, R26, 0x30, RZ ;  /* 0x000000301a0b9824 */ /* 0x000fe400078e02ff */
[----:B------:R-:W-:Y:S01]  /*1cf80*/  @!P1 IMAD.WIDE.U32 R8, R64, 0x30, R8 ;  /* 0x0000003040089825 */ /* 0x000fe200078e0008 */
[----:B------:R-:W-:-:S02]  /*1cf90*/  @!P1 LEA.HI.X R47, R4, R221, R6, 0x1, P2 ;  /* 0x000000dd042f9211 */ /* 0x000fc400010f0c06 */
[CC--:B------:R-:W-:Y:S01]  /*1cfa0*/  @!P1 LEA R4, P3, R64.reuse, R0.reuse, 0x6 ;  /* 0x0000000040049211 */ /* 0x0c0fe200078630ff */
[----:B------:R-:W-:Y:S01]  /*1cfb0*/  IMAD.MOV.U32 R52, RZ, RZ, R12 ;  /* 0x000000ffff347224 */ /* 0x000fe200078e000c */
[--C-:B------:R-:W-:Y:S01]  /*1cfc0*/  @!P1 LEA.HI.X R12, R64, R3, R26.reuse, 0x5, P4 ;  /* 0x00000003400c9211 */ /* 0x100fe200020f2c1a */
[----:B------:R-:W-:Y:S01]  /*1cfd0*/  @!P1 IMAD.IADD R11, R9, 0x1, R11 ;  /* 0x00000001090b9824 */ /* 0x000fe200078e020b */
[----:B------:R-:W-:Y:S01]  /*1cfe0*/  @!P1 LEA R42, P4, R8, R223, 0x1 ;  /* 0x000000df082a9211 */ /* 0x000fe200078808ff */
[----:B------:R-:W-:Y:S01]  /*1cff0*/  IMAD.MOV.U32 R53, RZ, RZ, R13 ;  /* 0x000000ffff357224 */ /* 0x000fe200078e000d */
[C---:B------:R-:W-:Y:S01]  /*1d000*/  @!P1 LEA.HI.X R13, R64.reuse, R3, R26, 0x6, P3 ;  /* 0x00000003400d9211 */ /* 0x040fe200018f341a */
[----:B------:R-:W-:Y:S01]  /*1d010*/  @!P1 IMAD.MOV.U32 R9, RZ, RZ, R3 ;  /* 0x000000ffff099224 */ /* 0x000fe200078e0003 */
[----:B------:R-:W-:Y:S02]  /*1d020*/  @!P1 LEA R6, P2, R64, R0, 0x7 ;  /* 0x0000000040069211 */ /* 0x000fe400078438ff */
[----:B------:R-:W-:-:S02]  /*1d030*/  @!P1 LEA R40, P3, R4, R223, 0x1 ;  /* 0x000000df04289211 */ /* 0x000fc400078608ff */
[----:B------:R-:W-:Y:S01]  /*1d040*/  @!P1 LEA.HI.X R43, R8, R221, R11, 0x1, P4 ;  /* 0x000000dd082b9211 */ /* 0x000fe200020f0c0b */
[----:B------:R-:W-:Y:S01]  /*1d050*/  @!P1 IMAD.MOV.U32 R8, RZ, RZ, R0 ;  /* 0x000000ffff089224 */ /* 0x000fe200078e0000 */
[----:B------:R-:W-:Y:S01]  /*1d060*/  @!P1 LEA R44, P5, R10, R223, 0x1 ;  /* 0x000000df0a2c9211 */ /* 0x000fe200078a08ff */
[----:B------:R-:W-:Y:S01]  /*1d070*/  IMAD.MOV.U32 R54, RZ, RZ, R15 ;  /* 0x000000ffff367224 */ /* 0x000fe200078e000f */
[C---:B------:R-:W-:Y:S01]  /*1d080*/  @!P1 LEA.HI.X R15, R64.reuse, R3, R26, 0x7, P2 ;  /* 0x00000003400f9211 */ /* 0x040fe200010f3c1a */
[----:B------:R-:W-:Y:S01]  /*1d090*/  @!P1 IMAD.WIDE.U32 R18, R64, 0x50, R8 ;  /* 0x0000005040129825 */ /* 0x000fe200078e0008 */
[----:B------:R-:W-:Y:S02]  /*1d0a0*/  @!P1 LEA.HI.X R41, R4, R221, R13, 0x1, P3 ;  /* 0x000000dd04299211 */ /* 0x000fe400018f0c0d */
[----:B------:R-:W-:Y:S01]  /*1d0b0*/  @!P1 LEA R38, P2, R6, R223, 0x1 ;  /* 0x000000df06269211 */ /* 0x000fe200078408ff */
[----:B------:R-:W-:Y:S01]  /*1d0c0*/  @!P1 IMAD R4, R26, 0x50, RZ ;  /* 0x000000501a049824 */ /* 0x000fe200078e02ff */
[----:B------:R-:W-:Y:S01]  /*1d0d0*/  @!P1 LEA.HI.X R45, R10, R221, R12, 0x1, P5 ;  /* 0x000000dd0a2d9211 */ /* 0x000fe200028f0c0c */
[----:B------:R-:W-:-:S02]  /*1d0e0*/  @!P1 IMAD.MOV.U32 R10, RZ, RZ, R0 ;  /* 0x000000ffff0a9224 */ /* 0x000fc400078e0000 */
[----:B------:R-:W-:Y:S01]  /*1d0f0*/  @!P1 IMAD.MOV.U32 R11, RZ, RZ, R3 ;  /* 0x000000ffff0b9224 */ /* 0x000fe200078e0003 */
[----:B------:R-:W-:Y:S01]  /*1d100*/  @!P1 LEA.HI.X R39, R6, R221, R15, 0x1, P2 ;  /* 0x000000dd06279211 */ /* 0x000fe200010f0c0f */
[--C-:B------:R-:W-:Y:S02]  /*1d110*/  @!P1 IMAD.MOV.U32 R20, RZ, RZ, R0.reuse ;  /* 0x000000ffff149224 */ /* 0x100fe400078e0000 */
[--C-:B------:R-:W-:Y:S02]  /*1d120*/  @!P1 IMAD.MOV.U32 R21, RZ, RZ, R3.reuse ;  /* 0x000000ffff159224 */ /* 0x100fe400078e0003 */
[----:B------:R-:W-:Y:S02]  /*1d130*/  @!P1 IMAD.MOV.U32 R22, RZ, RZ, R0 ;  /* 0x000000ffff169224 */ /* 0x000fe400078e0000 */
[----:B------:R-:W-:Y:S01]  /*1d140*/  @!P1 IMAD.MOV.U32 R23, RZ, RZ, R3 ;  /* 0x000000ffff179224 */ /* 0x000fe200078e0003 */
[----:B------:R-:W-:Y:S01]  /*1d150*/  @!P1 LEA R36, P2, R18, R223, 0x1 ;  /* 0x000000df12249211 */ /* 0x000fe200078408ff */
[----:B------:R-:W-:-:S02]  /*1d160*/  @!P1 IMAD.IADD R4, R19, 0x1, R4 ;  /* 0x0000000113049824 */ /* 0x000fc400078e0204 */
[----:B------:R-:W-:Y:S02]  /*1d170*/  IMAD.MOV.U32 R56, RZ, RZ, R17 ;  /* 0x000000ffff387224 */ /* 0x000fe400078e0011 */
        /* <DEDUP_REMOVED lines=19> */
[----:B------:R-:W-:Y:S02]  /*1d2b0*/  @!P1 IMAD.MOV.U32 R18, RZ, RZ, R0 ;  /* 0x000000ffff129224 */ /* 0x000fe400078e0000 */
[----:B------:R-:W-:Y:S01]  /*1d2c0*/  @!P1 IMAD.MOV.U32 R19, RZ, RZ, R3 ;  /* 0x000000ffff139224 */ /* 0x000fe200078e0003 */
        /* <DEDUP_REMOVED lines=26> */
[----:B------:R-:W-:-:S02]  /*1d470*/  @!P1 IMAD.MOV.U32 R13, RZ, RZ, R3 ;  /* 0x000000ffff0d9224 */ /* 0x000fc400078e0003 */
[--C-:B------:R-:W-:Y:S01]  /*1d480*/  @!P1 IMAD.MOV.U32 R11, RZ, RZ, R3.reuse ;  /* 0x000000ffff0b9224 */ /* 0x100fe200078e0003 */
[----:B------:R-:W-:Y:S01]  /*1d490*/  @!PT LDS RZ, [RZ] ;  /* 0x00000000fffff984 */ /* 0x000fe20000000800 */
[----:B------:R-:W-:Y:S01]  /*1d4a0*/  @!PT LDS RZ, [RZ] ;  /* 0x00000000fffff984 */ /* 0x000fe20000000800 */
[----:B------:R-:W-:Y:S01]  /*1d4b0*/  @!PT LDS RZ, [RZ] ;  /* 0x00000000fffff984 */ /* 0x000fe20000000800 */
[----:B------:R-:W-:Y:S01]  /*1d4c0*/  @!P1 LDGSTS.E.BYPASS.LTC128B.128 [R191+0xb800], desc[UR6][R42.64] ;  /* 0x0b8000002abf9fae */ /* 0x000fe2000b901d46 */
[----:B------:R-:W-:Y:S02]  /*1d4d0*/  @!P1 IMAD.MOV.U32 R9, RZ, RZ, R3 ;  /* 0x000000ffff099224 */ /* 0x000fe400078e0003 */
[C---:B------:R-:W-:Y:S01]  /*1d4e0*/  @!P1 IMAD R6, R26.reuse, 0xc0, RZ ;  /* 0x000000c01a069824 */ /* 0x040fe200078e02ff */
[----:B------:R-:W-:Y:S01]  /*1d4f0*/  @P1 STS.128 [R191+0xc000], RZ ;  /* 0x00c000ffbf001388 */ /* 0x000fe20000000c00 */
[C---:B------:R-:W-:Y:S02]  /*1d500*/  @!P1 IMAD R3, R26.reuse, 0xd0, RZ ;  /* 0x000000d01a039824 */ /* 0x040fe400078e02ff */
[C---:B------:R-:W-:Y:S01]  /*1d510*/  @!P1 IMAD R4, R26.reuse, 0xe0, RZ ;  /* 0x000000e01a049824 */ /* 0x040fe200078e02ff */
[----:B------:R-:W-:Y:S01]  /*1d520*/  @!PT LDS RZ, [RZ] ;  /* 0x00000000fffff984 */ /* 0x000fe20000000800 */
[----:B------:R-:W-:Y:S01]  /*1d530*/  @!PT LDS RZ, [RZ] ;  /* 0x00000000fffff984 */ /* 0x000fe20000000800 */
[----:B------:R-:W-:Y:S01]  /*1d540*/  @!PT LDS RZ, [RZ] ;  /* 0x00000000fffff984 */ /* 0x000fe20000000800 */
[----:B------:R-:W-:Y:S01]  /*1d550*/  @!P1 LDGSTS.E.BYPASS.LTC128B.128 [R191+0xc000], desc[UR6][R40.64] ;  /* 0x0c00000028bf9fae */ /* 0x000fe2000b901d46 */
[----:B------:R-:W-:Y:S01]  /*1d560*/  @!P1 IMAD R15, R26, 0xf0, RZ ;  /* 0x000000f01a0f9824 */ /* 0x000fe200078e02ff */
[----:B------:R-:W-:Y:S01]  /*1d570*/  @!P1 LEA R26, P2, R18, R223, 0x1 ;  /* 0x000000df121a9211 */ /* 0x000fe200078408ff */
[----:B------:R-:W-:Y:S01]  /*1d580*/  @!P1 IMAD.IADD R0, R19, 0x1, R0 ;  /* 0x0000000113009824 */ /* 0x000fe200078e0200 */
[----:B------:R-:W-:Y:S01]  /*1d590*/  @P1 STS.128 [R191+0xc800], RZ ;  /* 0x00c800ffbf001388 */ /* 0x000fe20000000c00 */
[----:B------:R-:W-:-:S03]  /*1d5a0*/  @!P1 IMAD.WIDE.U32 R16, R64, 0xc0, R16 ;  /* 0x000000c040109825 */ /* 0x000fc600078e0010 */
[----:B------:R-:W-:Y:S01]  /*1d5b0*/  @!PT LDS RZ, [RZ] ;  /* 0x00000000fffff984 */ /* 0x000fe20000000800 */
[----:B------:R-:W-:Y:S01]  /*1d5c0*/  @!PT LDS RZ, [RZ] ;  /* 0x00000000fffff984 */ /* 0x000fe20000000800 */
[----:B------:R-:W-:Y:S01]  /*1d5d0*/  @!PT LDS RZ, [RZ] ;  /* 0x00000000fffff984 */ /* 0x000fe20000000800 */
[----:B------:R-:W-:Y:S01]  /*1d5e0*/  @!P1 LDGSTS.E.BYPASS.LTC128B.128 [R191+0xc800], desc[UR6][R36.64] ;  /* 0x0c80000024bf9fae */ /* 0x000fe2000b901d46 */
[----:B------:R-:W-:Y:S01]  /*1d5f0*/  @!P1 IMAD.WIDE.U32 R12, R64, 0xd0, R12 ;  /* 0x000000d0400c9825 */ /* 0x000fe200078e000c */
[----:B------:R-:W-:Y:S02]  /*1d600*/  @!P1 LEA.HI.X R27, R18, R221, R0, 0x1, P2 ;  /* 0x000000dd121b9211 */ /* 0x000fe400010f0c00 */
[----:B------:R-:W-:Y:S01]  /*1d610*/  @P1 STS.128 [R191+0xd000], RZ ;  /* 0x00d000ffbf001388 */ /* 0x000fe20000000c00 */
[----:B------:R-:W-:-:S03]  /*1d620*/  @!P1 IMAD.WIDE.U32 R10, R64, 0xe0, R10 ;  /* 0x000000e0400a9825 */ /* 0x000fc600078e000a */
[----:B------:R-:W-:Y:S01]  /*1d630*/  @!PT LDS RZ, [RZ] ;  /* 0x00000000fffff984 */ /* 0x000fe20000000800 */
[----:B------:R-:W-:Y:S01]  /*1d640*/  @!PT LDS RZ, [RZ] ;  /* 0x00000000fffff984 */ /* 0x000fe20000000800 */
[----:B------:R-:W-:Y:S01]  /*1d650*/  @!PT LDS RZ, [RZ] ;  /* 0x00000000fffff984 */ /* 0x000fe20000000800 */
[----:B------:R-:W-:Y:S01]  /*1d660*/  @!P1 LDGSTS.E.BYPASS.LTC128B.128 [R191+0xd000], desc[UR6][R34.64] ;  /* 0x0d00000022bf9fae */ /* 0x000fe2000b901d46 */
[----:B------:R-:W-:Y:S01]  /*1d670*/  @!P1 IMAD.IADD R0, R6, 0x1, R17 ;  /* 0x0000000106009824 */ /* 0x000fe200078e0211 */
[----:B------:R-:W-:Y:S02]  /*1d680*/  @!P1 LEA R24, P5, R16, R223, 0x1 ;  /* 0x000000df10189211 */ /* 0x000fe400078a08ff */
        /* <DEDUP_REMOVED lines=9> */
[----:B------:R-:W-:-:S03]  /*1d720*/  @!P1 IMAD.IADD R4, R4, 0x1, R11 ;  /* 0x0000000104049824 */ /* 0x000fc600078e020b */
[----:B------:R-:W-:Y:S01]  /*1d730*/  @!PT LDS RZ, [RZ] ;  /* 0x00000000fffff984 */ /* 0x000fe20000000800 */
[----:B------:R-:W-:Y:S01]  /*1d740*/  @!PT LDS RZ, [RZ] ;  /* 0x00000000fffff984 */ /* 0x000fe20000000800 */
[----:B------:R-:W-:Y:S01]  /*1d750*/  @!PT LDS RZ, [RZ] ;  /* 0x00000000fffff984 */ /* 0x000fe20000000800 */
[----:B------:R-:W-:Y:S01]  /*1d760*/  @!P1 LDGSTS.E.BYPASS.LTC128B.128 [R191+0xe000], desc[UR6][R38.64] ;  /* 0x0e00000026bf9fae */ /* 0x000fe2000b901d46 */
[----:B------:R-:W-:-:S03]  /*1d770*/  @!P1 LEA R20, P3, R10, R223, 0x1 ;  /* 0x000000df0a149211 */ /* 0x000fc600078608ff */
[----:B------:R-:W-:Y:S01]  /*1d780*/  @P1 STS.128 [R191+0xe800], RZ ;  /* 0x00e800ffbf001388 */ /* 0x000fe20000000c00 */
[----:B------:R-:W-:Y:S01]  /*1d790*/  @!P1 LEA.HI.X R25, R16, R221, R0, 0x1, P5 ;  /* 0x000000dd10199211 */ /* 0x000fe200028f0c00 */
[----:B------:R-:W-:Y:S02]  /*1d7a0*/  @!P1 IMAD.IADD R6, R9, 0x1, R15 ;  /* 0x0000000109069824 */ /* 0x000fe400078e020f */
        /* <DEDUP_REMOVED lines=40> */
[----:B------:R-:W-:Y:S01]  /*1da30*/  LDSM.16.M88.4 R72, [R68+0x2000] ;  /* 0x002000004448783b */ /* 0x000fe20000000200 */
[----:B------:R-:W-:-:S02]  /*1da40*/  IMAD.MOV.U32 R71, RZ, RZ, R55 ;  /* 0x000000ffff477224 */ /* 0x000fc400078e0037 */
[----:B------:R-:W-:Y:S01]  /*1da50*/  IMAD.MOV.U32 R70, RZ, RZ, R54 ;  /* 0x000000ffff467224 */ /* 0x000fe200078e0036 */
[----:B--2---:R-:W-:Y:S04]  /*1da60*/  LDSM.16.M88.4 R24, [R163+0x2800] ;  /* 0x00280000a318783b */ /* 0x004fe80000000200 */
[----:B---3--:R-:W2:Y:S01]  /*1da70*/  LDSM.16.M88.4 R20, [R63] ;  /* 0x000000003f14783b */ /* 0x008ea20000000200 */
[----:B------:R-:W-:Y:S02]  /*1da80*/  IMAD.MOV.U32 R69, RZ, RZ, R53 ;  /* 0x000000ffff457224 */ /* 0x000fe400078e0035 */
[----:B------:R-:W-:Y:S01]  /*1da90*/  IMAD.MOV.U32 R96, RZ, RZ, R52 ;  /* 0x000000ffff607224 */ /* 0x000fe200078e0034 */
[----:B------:R-:W-:Y:S04]  /*1daa0*/  LDSM.16.M88.4 R36, [R163+0x3800] ;  /* 0x00380000a324783b */ /* 0x000fe80000000200 */
[----:B----4-:R-:W3:Y:S04]  /*1dab0*/  LDSM.16.M88.4 R16, [R163+0x3000] ;  /* 0x00300000a310783b */ /* 0x010ee80000000200 */
[----:B------:R-:W4:Y:S01]  /*1dac0*/  LDSM.16.M88.4 R76, [R163+0x4000] ;  /* 0x00400000a34c783b */ /* 0x000f220000000200 */
[----:B------:R-:W-:-:S02]  /*1dad0*/  IMAD.MOV.U32 R97, RZ, RZ, R62 ;  /* 0x000000ffff617224 */ /* 0x000fc400078e003e */
[----:B------:R-:W-:Y:S01]  /*1dae0*/  IMAD.MOV.U32 R98, RZ, RZ, R61 ;  /* 0x000000ffff627224 */ /* 0x000fe200078e003d */
[----:B------:R-:W-:Y:S01]  /*1daf0*/  LDSM.16.M88.4 R44, [R68+0x3800] ;  /* 0x00380000442c783b */ /* 0x000fe20000000200 */
[----:B------:R-:W-:Y:S02]  /*1db00*/  IMAD.MOV.U32 R99, RZ, RZ, R60 ;  /* 0x000000ffff637224 */ /* 0x000fe400078e003c */
[----:B------:R-:W-:Y:S01]  /*1db10*/  IMAD.MOV.U32 R100, RZ, RZ, R59 ;  /* 0x000000ffff647224 */ /* 0x000fe200078e003b */
[----:B------:R-:W-:Y:S01]  /*1db20*/  LDSM.16.M88.4 R60, [R68+0x2800] ;  /* 0x00280000443c783b */ /* 0x000fe20000000200 */
[----:B------:R-:W-:Y:S02]  /*1db30*/  IMAD.MOV.U32 R101, RZ, RZ, R58 ;  /* 0x000000ffff657224 */ /* 0x000fe400078e003a */
[----:B------:R-:W-:Y:S01]  /*1db40*/  IMAD.MOV.U32 R102, RZ, RZ, R57 ;  /* 0x000000ffff667224 */ /* 0x000fe200078e0039 */
[----:B------:R-:W-:Y:S01]  /*1db50*/  LDSM.16.M88.4 R84, [R68+0x4000] ;  /* 0x004000004454783b */ /* 0x000fe20000000200 */
[----:B-1----:R-:W-:Y:S01]  /*1db60*/  HMMA.16816.F32.BF16 R52, R8, R28, RZ ;  /* 0x0000001c0834723c */ /* 0x002fe200000418ff */
[----:B------:R-:W-:-:S02]  /*1db70*/  IMAD.MOV.U32 R103, RZ, RZ, R56 ;  /* 0x000000ffff677224 */ /* 0x000fc400078e0038 */
[----:B------:R-:W-:Y:S03]  /*1db80*/  LDSM.16.M88.4 R80, [R163+0x4800] ;  /* 0x00480000a350783b */ /* 0x000fe60000000200 */
[----:B------:R-:W-:Y:S01]  /*1db90*/  HMMA.16816.F32.BF16 R64, R8, R30, RZ ;  /* 0x0000001e0840723c */ /* 0x000fe200000418ff */
[----:B------:R-:W1:Y:S01]  /*1dba0*/  LDSM.16.M88.4 R56, [R68+0x3000] ;  /* 0x003000004438783b */ /* 0x000e620000000200 */
[----:B------:R-:W-:Y:S02]  /*1dbb0*/  IMAD.MOV.U32 R95, RZ, RZ, R51 ;  /* 0x000000ffff5f7224 */ /* 0x000fe400078e0033 */
[----:B------:R-:W-:Y:S01]  /*1dbc0*/  IMAD.MOV.U32 R94, RZ, RZ, R50 ;  /* 0x000000ffff5e7224 */ /* 0x000fe200078e0032 */
[----:B------:R-:W-:Y:S01]  /*1dbd0*/  LDSM.16.M88.4 R88, [R163+0x5000] ;  /* 0x00500000a358783b */ /* 0x000fe20000000200 */
[----:B------:R-:W-:Y:S02]  /*1dbe0*/  IMAD.MOV.U32 R93, RZ, RZ, R49 ;  /* 0x000000ffff5d7224 */ /* 0x000fe400078e0031 */
[----:B------:R-:W-:Y:S01]  /*1dbf0*/  IMAD.MOV.U32 R92, RZ, RZ, R48 ;  /* 0x000000ffff5c7224 */ /* 0x000fe200078e0030 */
[----:B------:R-:W-:Y:S04]  /*1dc00*/  LDSM.16.M88.4 R128, [R68+0x5800] ;  /* 0x005800004480783b */ /* 0x000fe80000000200 */
[----:B------:R-:W-:Y:S04]  /*1dc10*/  LDSM.16.M88.4 R104, [R68+0x7000] ;  /* 0x007000004468783b */ /* 0x000fe80000000200 */
[----:B------:R-:W-:Y:S01]  /*1dc20*/  LDSM.16.M88.4 R116, [R68+0x6000] ;  /* 0x006000004474783b */ /* 0x000fe20000000200 */
[----:B--2---:R-:W-:Y:S03]  /*1dc30*/  HMMA.16816.F32.BF16 R12, R20, R72, R52 ;  /* 0x00000048140c723c */ /* 0x004fe60000041834 */
[----:B------:R-:W2:Y:S03]  /*1dc40*/  LDSM.16.M88.4 R52, [R68+0x4800] ;  /* 0x004800004434783b */ /* 0x000ea60000000200 */
[C---:B------:R-:W-:Y:S01]  /*1dc50*/  HMMA.16816.F32.BF16 R48, R8.reuse, R24, RZ ;  /* 0x000000180830723c */ /* 0x040fe200000418ff */
[----:B------:R-:W-:Y:S04]  /*1dc60*/  LDSM.16.M88.4 R120, [R163+0x9800] ;  /* 0x00980000a378783b */ /* 0x000fe80000000200 */
[----:B------:R-:W-:Y:S01]  /*1dc70*/  LDSM.16.M88.4 R108, [R68+0x6800] ;  /* 0x00680000446c783b */ /* 0x000fe20000000200 */
[C---:B------:R-:W-:Y:S03]  /*1dc80*/  HMMA.16816.F32.BF16 R40, R8.reuse, R26, RZ ;  /* 0x0000001a0828723c */ /* 0x040fe600000418ff */
[----:B------:R-:W-:Y:S03]  /*1dc90*/  LDSM.16.M88.4 R124, [R68+0x7800] ;  /* 0x00780000447c783b */ /* 0x000fe60000000200 */
[----:B---3--:R-:W-:Y:S01]  /*1dca0*/  HMMA.16816.F32.BF16 R28, R8, R18, RZ ;  /* 0x00000012081c723c */ /* 0x008fe200000418ff */
[----:B------:R-:W0:Y:S05]  /*1dcb0*/  LDGDEPBAR ;  /* 0x00000000000079af */ /* 0x000e2a0000000000 */
[----:B------:R-:W-:-:S02]  /*1dcc0*/  IMAD.MOV.U32 R251, RZ, RZ, R13 ;  /* 0x000000fffffb7224 */ /* 0x000fc400078e000d */
[----:B------:R-:W-:Y:S02]  /*1dcd0*/  IMAD.MOV.U32 R203, RZ, RZ, R12 ;  /* 0x000000ffffcb7224 */ /* 0x000fe400078e000c */
[----:B------:R-:W-:Y:S02]  /*1dce0*/  IMAD.MOV.U32 R252, RZ, RZ, R14 ;  /* 0x000000fffffc7224 */ /* 0x000fe400078e000e */
[----:B------:R-:W-:Y:S02]  /*1dcf0*/  IMAD.MOV.U32 R231, RZ, RZ, R15 ;  /* 0x000000ffffe77224 */ /* 0x000fe400078e000f */
[----:B------:R-:W-:Y:S01]  /*1dd00*/  HMMA.16816.F32.BF16 R12, R20, R74, R64 ;  /* 0x0000004a140c723c */ /* 0x000fe20000041840 */
[----:B------:R-:W-:Y:S04]  /*1dd10*/  LDSM.16.M88.4 R64, [R163+0x7000] ;  /* 0x00700000a340783b */ /* 0x000fe80000000200 */
[----:B------:R-:W-:Y:S01]  /*1dd20*/  LDSM.16.M88.4 R72, [R163+0x9000] ;  /* 0x00900000a348783b */ /* 0x000fe20000000200 */
[C---:B------:R-:W-:Y:S06]  /*1dd30*/  HMMA.16816.F32.BF16 R24, R8.reuse, R36, RZ ;  /* 0x000000240818723c */ /* 0x040fec00000418ff */
[C---:B------:R-:W-:Y:S06]  /*1dd40*/  HMMA.16816.F32.BF16 R32, R8.reuse, R16, RZ ;  /* 0x000000100820723c */ /* 0x040fec00000418ff */
[C---:B------:R-:W-:Y:S06]  /*1dd50*/  HMMA.16816.F32.BF16 R16, R8.reuse, R38, RZ ;  /* 0x000000260810723c */ /* 0x040fec00000418ff */
[----:B----4-:R-:W-:Y:S01]  /*1dd60*/  HMMA.16816.F32.BF16 R36, R8, R76, RZ ;  /* 0x0000004c0824723c */ /* 0x010fe200000418ff */
[----:B------:R-:W-:-:S02]  /*1dd70*/  IMAD.MOV.U32 R228, RZ, RZ, R12 ;  /* 0x000000ffffe47224 */ /* 0x000fc400078e000c */
[----:B------:R-:W-:Y:S02]  /*1dd80*/  IMAD.MOV.U32 R226, RZ, RZ, R13 ;  /* 0x000000ffffe27224 */ /* 0x000fe400078e000d */
[----:B------:R-:W-:Y:S02]  /*1dd90*/  IMAD.MOV.U32 R199, RZ, RZ, R14 ;  /* 0x000000ffffc77224 */ /* 0x000fe400078e000e */
[----:B------:R-:W-:Y:S01]  /*1dda0*/  IMAD.MOV.U32 R198, RZ, RZ, R15 ;  /* 0x000000ffffc67224 */ /* 0x000fe200078e000f */
[C---:B-1----:R-:W-:Y:S06]  /*1ddb0*/  HMMA.16816.F32.BF16 R28, R20.reuse, R58, R28 ;  /* 0x0000003a141c723c */ /* 0x042fec000004181c */
[C---:B------:R-:W-:Y:S06]  /*1ddc0*/  HMMA.16816.F32.BF16 R12, R20.reuse, R60, R48 ;  /* 0x0000003c140c723c */ /* 0x040fec0000041830 */
[C---:B------:R-:W-:Y:S06]  /*1ddd0*/  HMMA.16816.F32.BF16 R24, R20.reuse, R44, R24 ;  /* 0x0000002c1418723c */ /* 0x040fec0000041818 */
[C---:B------:R-:W-:Y:S01]  /*1dde0*/  HMMA.16816.F32.BF16 R32, R20.reuse, R56, R32 ;  /* 0x000000381420723c */ /* 0x040fe20000041820 */
[----:B------:R-:W-:Y:S05]  /*1ddf0*/  LDSM.16.M88.4 R56, [R163+0x6800] ;  /* 0x00680000a338783b */ /* 0x000fea0000000200 */
[----:B------:R-:W-:Y:S01]  /*1de00*/  HMMA.16816.F32.BF16 R208, R20, R84, R36 ;  /* 0x0000005414d0723c */ /* 0x000fe20000041824 */
[----:B------:R-:W1:Y:S01]  /*1de10*/  LDSM.16.M88.4 R36, [R163+0x5800] ;  /* 0x00580000a324783b */ /* 0x000e620000000200 */
[----:B------:R-:W-:-:S04]  /*1de20*/  IMAD.MOV.U32 R250, RZ, RZ, R29 ;  /* 0x000000fffffa7224 */ /* 0x000fc800078e001d */
[----:B------:R-:W-:Y:S01]  /*1de30*/  HMMA.16816.F32.BF16 R16, R20, R46, R16 ;  /* 0x0000002e1410723c */ /* 0x000fe20000041810 */
[----:B------:R-:W3:Y:S01]  /*1de40*/  LDSM.16.M88.4 R44, [R163+0x6000] ;  /* 0x00600000a32c783b */ /* 0x000ee20000000200 */
        /* <DEDUP_REMOVED lines=8> */
[----:B------:R-:W-:Y:S01]  /*1ded0*/  HMMA.16816.F32.BF16 R28, R8, R80, RZ ;  /* 0x00000050081c723c */ /* 0x000fe200000418ff */
[----:B------:R-:W-:Y:S02]  /*1dee0*/  IMAD.MOV.U32 R112, RZ, RZ, R25 ;  /* 0x000000ffff707224 */ /* 0x000fe400078e0019 */
[----:B------:R-:W-:Y:S02]  /*1def0*/  IMAD.MOV.U32 R14, RZ, RZ, R26 ;  /* 0x000000ffff0e7224 */ /* 0x000fe400078e001a */
[----:B------:R-:W-:-:S02]  /*1df00*/  IMAD.MOV.U32 R195, RZ, RZ, R27 ;  /* 0x000000ffffc37224 */ /* 0x000fc400078e001b */
[----:B------:R-:W-:Y:S01]  /*1df10*/  IMAD.MOV.U32 R15, RZ, RZ, R32 ;  /* 0x000000ffff0f7224 */ /* 0x000fe200078e0020 */
[C---:B------:R-:W-:Y:S01]  /*1df20*/  HMMA.16816.F32.BF16 R24, R8.reuse, R82, RZ ;  /* 0x000000520818723c */ /* 0x040fe200000418ff */
[----:B------:R-:W-:Y:S01]  /*1df30*/  IMAD.MOV.U32 R13, RZ, RZ, R33 ;  /* 0x000000ffff0d7224 */ /* 0x000fe200078e0021 */
[----:B------:R-:W-:Y:S01]  /*1df40*/  LDSM.16.M88.4 R80, [R163+0x8800] ;  /* 0x00880000a350783b */ /* 0x000fe20000000200 */
[----:B------:R-:W-:Y:S02]  /*1df50*/  IMAD.MOV.U32 R12, RZ, RZ, R34 ;  /* 0x000000ffff0c7224 */ /* 0x000fe400078e0022 */
[----:B------:R-:W-:Y:S02]  /*1df60*/  IMAD.MOV.U32 R6, RZ, RZ, R35 ;  /* 0x000000ffff067224 */ /* 0x000fe400078e0023 */
[----:B------:R-:W-:Y:S06]  /*1df70*/  HMMA.16816.F32.BF16 R32, R8, R78, RZ ;  /* 0x0000004e0820723c */ /* 0x000fec00000418ff */
[----:B------:R-:W-:Y:S01]  /*1df80*/  HMMA.16816.F32.BF16 R176, R20, R62, R40 ;  /* 0x0000003e14b0723c */ /* 0x000fe20000041828 */
[----:B------:R-:W4:Y:S01]  /*1df90*/  LDSM.16.M88.4 R60, [R68+0x5000] ;  /* 0x00500000443c783b */ /* 0x000f220000000200 */
[----:B------:R-:W-:-:S02]  /*1dfa0*/  IMAD.MOV.U32 R235, RZ, RZ, R16 ;  /* 0x000000ffffeb7224 */ /* 0x000fc400078e0010 */
[----:B------:R-:W-:Y:S01]  /*1dfb0*/  IMAD.MOV.U32 R234, RZ, RZ, R17 ;  /* 0x000000ffffea7224 */ /* 0x000fe200078e0011 */
[----:B------:R-:W-:Y:S01]  /*1dfc0*/  LDSM.16.M88.4 R76, [R163+0x7800] ;  /* 0x00780000a34c783b */ /* 0x000fe20000000200 */
[----:B------:R-:W-:Y:S01]  /*1dfd0*/  IMAD.MOV.U32 R233, RZ, RZ, R18 ;  /* 0x000000ffffe97224 */ /* 0x000fe200078e0012 */
[----:B--2---:R-:W-:Y:S01]  /*1dfe0*/  HMMA.16816.F32.BF16 R220, R20, R52, R28 ;  /* 0x0000003414dc723c */ /* 0x004fe2000004181c */
[----:B------:R-:W-:-:S05]  /*1dff0*/  IMAD.MOV.U32 R232, RZ, RZ, R19 ;  /* 0x000000ffffe87224 */ /* 0x000fca00078e0013 */
[----:B------:R-:W-:Y:S06]  /*1e000*/  HMMA.16816.F32.BF16 R16, R8, R88, RZ ;  /* 0x000000580810723c */ /* 0x000fec00000418ff */
[C---:B------:R-:W-:Y:S06]  /*1e010*/  HMMA.16816.F32.BF16 R240, R20.reuse, R54, R24 ;  /* 0x0000003614f0723c */ /* 0x040fec0000041818 */
[----:B------:R-:W-:Y:S01]  /*1e020*/  HMMA.16816.F32.BF16 R244, R20, R86, R32 ;  /* 0x0000005614f4723c */ /* 0x000fe20000041820 */
[----:B------:R-:W2:Y:S05]  /*1e030*/  LDSM.16.M88.4 R84, [R163+0x8000] ;  /* 0x00800000a354783b */ /* 0x000eaa0000000200 */
[C---:B------:R-:W-:Y:S06]  /*1e040*/  HMMA.16816.F32.BF16 R88, R8.reuse, R90, RZ ;  /* 0x0000005a0858723c */ /* 0x040fec00000418ff */
[C---:B-1----:R-:W-:Y:S06]  /*1e050*/  HMMA.16816.F32.BF16 R52, R8.reuse, R36, RZ ;  /* 0x000000240834723c */ /* 0x042fec00000418ff */
[C---:B------:R-:W-:Y:S06]  /*1e060*/  HMMA.16816.F32.BF16 R24, R8.reuse, R64, RZ ;  /* 0x000000400818723c */ /* 0x040fec00000418ff */
[C---:B------:R-:W-:Y:S06]  /*1e070*/  HMMA.16816.F32.BF16 R48, R8.reuse, R38, RZ ;  /* 0x000000260830723c */ /* 0x040fec00000418ff */
[----:B---3--:R-:W-:Y:S06]  /*1e080*/  HMMA.16816.F32.BF16 R36, R8, R46, RZ ;  /* 0x0000002e0824723c */ /* 0x008fec00000418ff */
[C---:B----4-:R-:W-:Y:S06]  /*1e090*/  HMMA.16816.F32.BF16 R212, R20.reuse, R62, R88 ;  /* 0x0000003e14d4723c */ /* 0x050fec0000041858 */
[----:B------:R-:W-:Y:S01]  /*1e0a0*/  HMMA.16816.F32.BF16 R204, R20, R128, R52 ;  /* 0x0000008014cc723c */ /* 0x000fe20000041834 */
[----:B------:R-:W-:-:S02]  /*1e0b0*/  IMAD.MOV.U32 R89, RZ, RZ, R250 ;  /* 0x000000ffff597224 */ /* 0x000fc400078e00fa */
[----:B------:R-:W-:Y:S02]  /*1e0c0*/  IMAD.MOV.U32 R90, RZ, RZ, R249 ;  /* 0x000000ffff5a7224 */ /* 0x000fe400078e00f9 */
[----:B------:R-:W-:Y:S02]  /*1e0d0*/  IMAD.MOV.U32 R91, RZ, RZ, R248 ;  /* 0x000000ffff5b7224 */ /* 0x000fe400078e00f8 */
[----:B------:R-:W-:Y:S02]  /*1e0e0*/  IMAD.MOV.U32 R129, RZ, RZ, R251 ;  /* 0x000000ffff817224 */ /* 0x000fe400078e00fb */
[----:B------:R-:W-:Y:S01]  /*1e0f0*/  HMMA.16816.F32.BF16 R248, R20, R104, R24 ;  /* 0x0000006814f8723c */ /* 0x000fe20000041818 */
[----:B------:R-:W1:Y:S01]  /*1e100*/  LDSM.16.M88.4 R24, [R68+0x9000] ;  /* 0x009000004418783b */ /* 0x000e620000000200 */
[----:B------:R-:W-:-:S04]  /*1e110*/  IMAD.MOV.U32 R113, RZ, RZ, R103 ;  /* 0x000000ffff717224 */ /* 0x000fc800078e0067 */
[----:B------:R-:W-:Y:S01]  /*1e120*/  HMMA.16816.F32.BF16 R36, R20, R118, R36 ;  /* 0x000000761424723c */ /* 0x000fe20000041824 */
[----:B------:R-:W-:Y:S02]  /*1e130*/  IMAD.MOV.U32 R236, RZ, RZ, R102 ;  /* 0x000000ffffec7224 */ /* 0x000fe400078e0066 */
[----:B------:R-:W-:Y:S02]  /*1e140*/  IMAD.MOV.U32 R237, RZ, RZ, R101 ;  /* 0x000000ffffed7224 */ /* 0x000fe400078e0065 */
[----:B------:R-:W-:Y:S01]  /*1e150*/  IMAD.MOV.U32 R238, RZ, RZ, R100 ;  /* 0x000000ffffee7224 */ /* 0x000fe200078e0064 */
[C---:B------:R-:W-:Y:S01]  /*1e160*/  HMMA.16816.F32.BF16 R32, R8.reuse, R56, RZ ;  /* 0x000000380820723c */ /* 0x040fe200000418ff */
[----:B------:R-:W-:Y:S02]  /*1e170*/  IMAD.MOV.U32 R230, RZ, RZ, R99 ;  /* 0x000000ffffe67224 */ /* 0x000fe400078e0063 */
[----:B------:R-:W-:Y:S02]  /*1e180*/  IMAD.MOV.U32 R174, RZ, RZ, R98 ;  /* 0x000000ffffae7224 */ /* 0x000fe400078e0062 */
[----:B------:R-:W-:Y:S01]  /*1e190*/  IMAD.MOV.U32 R173, RZ, RZ, R97 ;  /* 0x000000ffffad7224 */ /* 0x000fe200078e0061 */
[----:B------:R-:W-:Y:S01]  /*1e1a0*/  HMMA.16816.F32.BF16 R28, R8, R58, RZ ;  /* 0x0000003a081c723c */ /* 0x000fe200000418ff */
[----:B------:R-:W-:-:S02]  /*1e1b0*/  IMAD.MOV.U32 R172, RZ, RZ, R96 ;  /* 0x000000ffffac7224 */ /* 0x000fc400078e0060 */
[----:B------:R-:W-:Y:S02]  /*1e1c0*/  IMAD.MOV.U32 R200, RZ, RZ, R95 ;  /* 0x000000ffffc87224 */ /* 0x000fe400078e005f */
[----:B------:R-:W-:Y:S01]  /*1e1d0*/  IMAD.MOV.U32 R201, RZ, RZ, R94 ;  /* 0x000000ffffc97224 */ /* 0x000fe200078e005e */
[----:B--2---:R-:W-:Y:S01]  /*1e1e0*/  HMMA.16816.F32.BF16 R100, R8, R84, RZ ;  /* 0x000000540864723c */ /* 0x004fe200000418ff */
[----:B------:R-:W-:Y:S02]  /*1e1f0*/  IMAD.MOV.U32 R202, RZ, RZ, R93 ;  /* 0x000000ffffca7224 */ /* 0x000fe400078e005d */
[----:B------:R-:W-:-:S03]  /*1e200*/  IMAD.MOV.U32 R175, RZ, RZ, R92 ;  /* 0x000000ffffaf7224 */ /* 0x000fc600078e005c */
[C---:B------:R-:W-:Y:S06]  /*1e210*/  HMMA.16816.F32.BF16 R96, R8.reuse, R86, RZ ;  /* 0x000000560860723c */ /* 0x040fec00000418ff */
[C---:B------:R-:W-:Y:S06]  /*1e220*/  HMMA.16816.F32.BF16 R92, R8.reuse, R80, RZ ;  /* 0x00000050085c723c */ /* 0x040fec00000418ff */
[C---:B------:R-:W-:Y:S06]  /*1e230*/  HMMA.16816.F32.BF16 R84, R8.reuse, R82, RZ ;  /* 0x000000520854723c */ /* 0x040fec00000418ff */
[C---:B------:R-:W-:Y:S06]  /*1e240*/  HMMA.16816.F32.BF16 R80, R8.reuse, R72, RZ ;  /* 0x000000480850723c */ /* 0x040fec00000418ff */
[----:B------:R-:W-:Y:S06]  /*1e250*/  HMMA.16816.F32.BF16 R40, R8, R44, RZ ;  /* 0x0000002c0828723c */ /* 0x000fec00000418ff */
[----:B------:R-:W-:Y:S06]  /*1e260*/  HMMA.16816.F32.BF16 R216, R20, R60, R16 ;  /* 0x0000003c14d8723c */ /* 0x000fec0000041810 */
[C---:B------:R-:W-:Y:S06]  /*1e270*/  HMMA.16816.F32.BF16 R44, R8.reuse, R76, RZ ;  /* 0x0000004c082c723c */ /* 0x040fec00000418ff */
[C---:B------:R-:W-:Y:S06]  /*1e280*/  HMMA.16816.F32.BF16 R56, R8.reuse, R78, RZ ;  /* 0x0000004e0838723c */ /* 0x040fec00000418ff */
[C---:B------:R-:W-:Y:S06]  /*1e290*/  HMMA.16816.F32.BF16 R16, R8.reuse, R66, RZ ;  /* 0x000000420810723c */ /* 0x040fec00000418ff */
[C---:B------:R-:W-:Y:S06]  /*1e2a0*/  HMMA.16816.F32.BF16 R76, R8.reuse, R74, RZ ;  /* 0x0000004a084c723c */ /* 0x040fec00000418ff */
[C---:B------:R-:W-:Y:S06]  /*1e2b0*/  HMMA.16816.F32.BF16 R72, R8.reuse, R120, RZ ;  /* 0x000000780848723c */ /* 0x040fec00000418ff */
[----:B------:R-:W-:Y:S07]  /*1e2c0*/  HMMA.16816.F32.BF16 R64, R8, R122, RZ ;  /* 0x0000007a0840723c */ /* 0x000fee00000418ff */
[----:B------:R-:W-:Y:S01]  /*1e2d0*/  IMAD.MOV.U32 R8, RZ, RZ, R36 ;  /* 0x000000ffff087224 */ /* 0x000fe200078e0024 */
[----:B------:R-:W-:Y:S01]  /*1e2e0*/  HMMA.16816.F32.BF16 R52, R20, R108, R32 ;  /* 0x0000006c1434723c */ /* 0x000fe20000041820 */
[----:B------:R-:W-:Y:S01]  /*1e2f0*/  IMAD.MOV.U32 R88, RZ, RZ, R239 ;  /* 0x000000ffff587224 */ /* 0x000fe200078e00ef */
[----:B------:R-:W2:Y:S05]  /*1e300*/  LDSM.16.M88.4 R32, [R68+0x8000] ;  /* 0x008000004420783b */ /* 0x000eaa0000000200 */
[----:B------:R-:W-:-:S02]  /*1e310*/  IMAD.MOV.U32 R109, RZ, RZ, R8 ;  /* 0x000000ffff6d7224 */ /* 0x000fc400078e0008 */
[C---:B------:R-:W-:Y:S06]  /*1e320*/  HMMA.16816.F32.BF16 R8, R20.reuse, R110, R28 ;  /* 0x0000006e1408723c */ /* 0x040fec000004181c */
[----:B-1----:R-:W-:Y:S01]  /*1e330*/  HMMA.16816.F32.BF16 R80, R20, R24, R80 ;  /* 0x000000181450723c */ /* 0x002fe20000041850 */
[----:B------:R-:W-:Y:S01]  /*1e340*/  IMAD.MOV.U32 R108, RZ, RZ, R69 ;  /* 0x000000ffff6c7224 */ /* 0x000fe200078e0045 */
[----:B------:R-:W1:Y:S01]  /*1e350*/  LDSM.16.M88.4 R28, [R68+0x8800] ;  /* 0x00880000441c783b */ /* 0x000e620000000200 */
[----:B------:R-:W-:-:S03]  /*1e360*/  IMAD.MOV.U32 R128, RZ, RZ, R238 ;  /* 0x000000ffff807224 */ /* 0x000fc600078e00ee */
[C---:B------:R-:W-:Y:S06]  /*1e370*/  HMMA.16816.F32.BF16 R120, R20.reuse, R116, R40 ;  /* 0x000000741478723c */ /* 0x040fec0000041828 */
[----:B------:R-:W-:Y:S01]  /*1e380*/  HMMA.16816.F32.BF16 R48, R20, R130, R48 ;  /* 0x000000821430723c */ /* 0x000fe20000041830 */
[----:B------:R-:W-:Y:S02]  /*1e390*/  IMAD.MOV.U32 R42, RZ, RZ, R71 ;  /* 0x000000ffff2a7224 */ /* 0x000fe400078e0047 */
[----:B------:R-:W-:-:S03]  /*1e3a0*/  IMAD.MOV.U32 R43, RZ, RZ, R70 ;  /* 0x000000ffff2b7224 */ /* 0x000fc600078e0046 */
[----:B------:R-:W-:Y:S01]  /*1e3b0*/  IMAD.MOV.U32 R116, RZ, RZ, R8 ;  /* 0x000000ffff747224 */ /* 0x000fe200078e0008 */
[----:B------:R-:W-:Y:S01]  /*1e3c0*/  HMMA.16816.F32.BF16 R60, R20, R124, R44 ;  /* 0x0000007c143c723c */ /* 0x000fe2000004182c */
[----:B------:R-:W-:Y:S02]  /*1e3d0*/  IMAD.MOV.U32 R69, RZ, RZ, R9 ;  /* 0x000000ffff457224 */ /* 0x000fe400078e0009 */
[----:B------:R-:W-:Y:S02]  /*1e3e0*/  IMAD.MOV.U32 R70, RZ, RZ, R10 ;  /* 0x000000ffff467224 */ /* 0x000fe400078e000a */
[----:B------:R-:W-:Y:S02]  /*1e3f0*/  IMAD.MOV.U32 R71, RZ, RZ, R11 ;  /* 0x000000ffff477224 */ /* 0x000fe400078e000b */
[----:B------:R-:W-:Y:S01]  /*1e400*/  IMAD.MOV.U32 R131, RZ, RZ, R237 ;  /* 0x000000ffff837224 */ /* 0x000fe200078e00ed */
[----:B------:R3:W4:Y:S01]  /*1e410*/  LDSM.16.M88.4 R8, [R68+0x9800] ;  /* 0x009800004408783b */ /* 0x0007220000000200 */
[----:B------:R-:W-:-:S02]  /*1e420*/  IMAD.MOV.U32 R130, RZ, RZ, R236 ;  /* 0x000000ffff827224 */ /* 0x000fc400078e00ec */
[----:B------:R-:W-:Y:S01]  /*1e430*/  IMAD.MOV.U32 R125, RZ, RZ, R4 ;  /* 0x000000ffff7d7224 */ /* 0x000fe200078e0004 */
[----:B------:R-:W-:Y:S01]  /*1e440*/  HMMA.16816.F32.BF16 R236, R20, R106, R16 ;  /* 0x0000006a14ec723c */ /* 0x000fe20000041810 */
[----:B------:R-:W-:Y:S01]  /*1e450*/  IMAD.MOV.U32 R4, RZ, RZ, R80 ;  /* 0x000000ffff047224 */ /* 0x000fe200078e0050 */
[----:B------:R2:W-:Y:S01]  /*1e460*/  LDSM.16.M88.4 R16, [R2] ;  /* 0x000000000210783b */ /* 0x0005e20000000200 */
[----:B------:R-:W-:Y:S02]  /*1e470*/  IMAD.MOV.U32 R80, RZ, RZ, R132 ;  /* 0x000000ffff507224 */ /* 0x000fe400078e0084 */
[----:B------:R-:W-:Y:S01]  /*1e480*/  IMAD.MOV.U32 R46, RZ, RZ, R0 ;  /* 0x000000ffff2e7224 */ /* 0x000fe200078e0000 */
[----:B------:R1:W5:Y:S01]  /*1e490*/  LDL.LU R132, [R1+0x168] ;  /* 0x0001680001847983 */ /* 0x0003620000300800 */
[----:B------:R-:W-:Y:S02]  /*1e4a0*/  IMAD.MOV.U32 R0, RZ, RZ, R83 ;  /* 0x000000ffff007224 */ /* 0x000fe400078e0053 */
[----:B------:R-:W-:-:S02]  /*1e4b0*/  IMAD.MOV.U32 R83, RZ, RZ, R195 ;  /* 0x000000ffff537224 */ /* 0x000fc400078e00c3 */
[----:B---3--:R-:W-:Y:S02]  /*1e4c0*/  IMAD.MOV.U32 R68, RZ, RZ, R3 ;  /* 0x000000ffff447224 */ /* 0x008fe400078e0003 */
[----:B------:R-:W-:Y:S02]  /*1e4d0*/  IMAD.MOV.U32 R3, RZ, RZ, R81 ;  /* 0x000000ffff037224 */ /* 0x000fe400078e0051 */
[----:B------:R-:W-:Y:S02]  /*1e4e0*/  IMAD.MOV.U32 R81, RZ, RZ, R112 ;  /* 0x000000ffff517224 */ /* 0x000fe400078e0070 */
[----:B--2---:R-:W-:Y:S01]  /*1e4f0*/  IMAD.MOV.U32 R2, RZ, RZ, R82 ;  /* 0x000000ffff027224 */ /* 0x004fe200078e0052 */
[----:B------:R2:W5:Y:S01]  /*1e500*/  LDL.LU R112, [R1+0x164] ;  /* 0x0001640001707983 */ /* 0x0005620000300800 */
[----:B------:R-:W-:-:S03]  /*1e510*/  IMAD.MOV.U32 R82, RZ, RZ, R14 ;  /* 0x000000ffff527224 */ /* 0x000fc600078e000e */
[----:B------:R2:W5:Y:S04]  /*1e520*/  LDL.LU R14, [R1+0x160] ;  /* 0x00016000010e7983 */ /* 0x0005680000300800 */
[----:B------:R-:W3:Y:S01]  /*1e530*/  LDL.LU R195, [R1+0x108] ;  /* 0x0001080001c37983 */ /* 0x000ee20000300800 */
[----:B------:R-:W-:Y:S01]  /*1e540*/  HMMA.16816.F32.BF16 R24, R20, R26, R76 ;  /* 0x0000001a1418723c */ /* 0x000fe2000004184c */
[----:B------:R-:W-:Y:S02]  /*1e550*/  IMAD.MOV.U32 R107, RZ, RZ, R108 ;  /* 0x000000ffff6b7224 */ /* 0x000fe400078e006c */
[----:B------:R-:W-:-:S03]  /*1e560*/  IMAD.MOV.U32 R105, RZ, RZ, R109 ;  /* 0x000000ffff697224 */ /* 0x000fc600078e006d */
[----:B------:R-:W-:Y:S01]  /*1e570*/  HMMA.16816.F32.BF16 R56, R20, R126, R56 ;  /* 0x0000007e1438723c */ /* 0x000fe20000041838 */
[----:B------:R-:W-:Y:S02]  /*1e580*/  IMAD.MOV.U32 R124, RZ, RZ, R194 ;  /* 0x000000ffff7c7224 */ /* 0x000fe400078e00c2 */
[----:B------:R-:W-:Y:S02]  /*1e590*/  IMAD.MOV.U32 R108, RZ, RZ, R175 ;  /* 0x000000ffff6c7224 */ /* 0x000fe400078e00af */
[----:B------:R-:W-:Y:S02]  /*1e5a0*/  IMAD.MOV.U32 R109, RZ, RZ, R174 ;  /* 0x000000ffff6d7224 */ /* 0x000fe400078e00ae */
[----:B------:R-:W-:Y:S02]  /*1e5b0*/  IMAD.MOV.U32 R127, RZ, RZ, R200 ;  /* 0x000000ffff7f7224 */ /* 0x000fe400078e00c8 */
[----:B------:R-:W-:Y:S02]  /*1e5c0*/  IMAD.MOV.U32 R126, RZ, RZ, R131 ;  /* 0x000000ffff7e7224 */ /* 0x000fe400078e0083 */
        /* <DEDUP_REMOVED lines=10> */
[----:B------:R-:W-:-:S02]  /*1e670*/  IMAD.MOV.U32 R110, RZ, RZ, R201 ;  /* 0x000000ffff6e7224 */ /* 0x000fc400078e00c9 */
[----:B------:R-:W-:Y:S01]  /*1e680*/  IMAD.MOV.U32 R126, RZ, RZ, R68 ;  /* 0x000000ffff7e7224 */ /* 0x000fe200078e0044 */
[C---:B------:R-:W-:Y:S01]  /*1e690*/  HMMA.16816.F32.BF16 R200, R20.reuse, R34, R96 ;  /* 0x0000002214c8723c */ /* 0x040fe20000041860 */
[----:B------:R-:W-:Y:S02]  /*1e6a0*/  IMAD.MOV.U32 R102, RZ, RZ, R106 ;  /* 0x000000ffff667224 */ /* 0x000fe400078e006a */
[----:B------:R-:W-:Y:S02]  /*1e6b0*/  IMAD.MOV.U32 R103, RZ, RZ, R107 ;  /* 0x000000ffff677224 */ /* 0x000fe400078e006b */
[----:B------:R-:W-:Y:S02]  /*1e6c0*/  IMAD.MOV.U32 R47, RZ, RZ, R128 ;  /* 0x000000ffff2f7224 */ /* 0x000fe400078e0080 */
[----:B------:R-:W-:Y:S02]  /*1e6d0*/  IMAD.MOV.U32 R45, RZ, RZ, R129 ;  /* 0x000000ffff2d7224 */ /* 0x000fe400078e0081 */
[----:B------:R-:W-:Y:S01]  /*1e6e0*/  IMAD.MOV.U32 R68, RZ, RZ, R15 ;  /* 0x000000ffff447224 */ /* 0x000fe200078e000f */
[----:B-1----:R-:W-:Y:S01]  /*1e6f0*/  HMMA.16816.F32.BF16 R128, R20, R28, R92 ;  /* 0x0000001c1480723c */ /* 0x002fe2000004185c */
[----:B------:R-:W-:-:S02]  /*1e700*/  IMAD.MOV.U32 R106, RZ, RZ, R12 ;  /* 0x000000ffff6a7224 */ /* 0x000fc400078e000c */
[----:B------:R-:W-:Y:S02]  /*1e710*/  IMAD.MOV.U32 R107, RZ, RZ, R6 ;  /* 0x000000ffff6b7224 */ /* 0x000fe400078e0006 */
[----:B------:R-:W-:Y:S01]  /*1e720*/  IMAD.MOV.U32 R119, RZ, RZ, R37 ;  /* 0x000000ffff777224 */ /* 0x000fe200078e0025 */
[----:B------:R-:W-:Y:S01]  /*1e730*/  HMMA.16816.F32.BF16 R92, R20, R30, R84 ;  /* 0x0000001e145c723c */ /* 0x000fe20000041854 */
[----:B------:R-:W-:Y:S02]  /*1e740*/  IMAD.MOV.U32 R118, RZ, RZ, R38 ;  /* 0x000000ffff767224 */ /* 0x000fe400078e0026 */
[----:B------:R-:W-:Y:S02]  /*1e750*/  IMAD.MOV.U32 R117, RZ, RZ, R39 ;  /* 0x000000ffff757224 */ /* 0x000fe400078e0027 */
[----:B------:R-:W-:Y:S01]  /*1e760*/  IMAD.MOV.U32 R99, RZ, RZ, R101 ;  /* 0x000000ffff637224 */ /* 0x000fe200078e0065 */
[----:B------:R-:W1:Y:S01]  /*1e770*/  LDSM.16.M88.4 R36, [R42] ;  /* 0x000000002a24783b */ /* 0x000e620000000200 */
[----:B------:R-:W-:-:S02]  /*1e780*/  IMAD.MOV.U32 R101, RZ, RZ, R46 ;  /* 0x000000ffff657224 */ /* 0x000fc400078e002e */
[----:B------:R-:W-:Y:S01]  /*1e790*/  IMAD.MOV.U32 R31, RZ, RZ, R100 ;  /* 0x000000ffff1f7224 */ /* 0x000fe200078e0064 */
[----:B------:R-:W-:Y:S01]  /*1e7a0*/  LDSM.16.M88.4 R40, [R43] ;  /* 0x000000002b28783b */ /* 0x000fe20000000200 */
        /* <DEDUP_REMOVED lines=12> */
[C---:B----4-:R-:W-:Y:S01]  /*1e870*/  HMMA.16816.F32.BF16 R116, R20.reuse, R10, R64 ;  /* 0x0000000a1474723c */ /* 0x050fe20000041840 */
[----:B------:R-:W-:Y:S02]  /*1e880*/  IMAD.MOV.U32 R85, RZ, RZ, R234 ;  /* 0x000000ffff557224 */ /* 0x000fe400078e00ea */
[----:B------:R-:W-:Y:S02]  /*1e890*/  IMAD.MOV.U32 R86, RZ, RZ, R233 ;  /* 0x000000ffff567224 */ /* 0x000fe400078e00e9 */
[----:B------:R-:W-:Y:S02]  /*1e8a0*/  IMAD.MOV.U32 R87, RZ, RZ, R232 ;  /* 0x000000ffff577224 */ /* 0x000fe400078e00e8 */
[----:B------:R-:W-:Y:S01]  /*1e8b0*/  HMMA.16816.F32.BF16 R232, R20, R8, R72 ;  /* 0x0000000814e8723c */ /* 0x000fe20000041848 */
[----:B------:R-:W4:Y:S04]  /*1e8c0*/  LDSM.16.M88.4 R20, [R111] ;  /* 0x000000006f14783b */ /* 0x000f280000000200 */
[----:B------:R-:W2:Y:S01]  /*1e8d0*/  LDSM.16.M88.4 R8, [R32] ;  /* 0x000000002008783b */ /* 0x000ea20000000200 */
[----:B------:R-:W-:-:S02]  /*1e8e0*/  IMAD.MOV.U32 R15, RZ, RZ, R24 ;  /* 0x000000ffff0f7224 */ /* 0x000fc400078e0018 */
[----:B------:R-:W-:Y:S02]  /*1e8f0*/  IMAD.MOV.U32 R13, RZ, RZ, R25 ;  /* 0x000000ffff0d7224 */ /* 0x000fe400078e0019 */
[----:B------:R-:W-:Y:S02]  /*1e900*/  IMAD.MOV.U32 R12, RZ, RZ, R26 ;  /* 0x000000ffff0c7224 */ /* 0x000fe400078e001a */
[----:B------:R-:W-:Y:S02]  /*1e910*/  IMAD.MOV.U32 R6, RZ, RZ, R27 ;  /* 0x000000ffff067224 */ /* 0x000fe400078e001b */
[----:B------:R1:W2:Y:S01]  /*1e920*/  LDSM.16.M88.4 R24, [R99] ;  /* 0x000000006318783b */ /* 0x0002a20000000200 */
[----:B------:R-:W-:Y:S02]  /*1e930*/  IMAD.MOV.U32 R97, RZ, RZ, R33 ;  /* 0x000000ffff617224 */ /* 0x000fe400078e0021 */
[----:B------:R-:W-:Y:S01]  /*1e940*/  IMAD.MOV.U32 R98, RZ, RZ, R44 ;  /* 0x000000ffff627224 */ /* 0x000fe200078e002c */
[----:B------:R-:W-:Y:S01]  /*1e950*/  LDSM.16.M88.4 R32, [R46] ;  /* 0x000000002e20783b */ /* 0x000fe20000000200 */
[----:B-1----:R-:W-:-:S03]  /*1e960*/  IMAD.MOV.U32 R99, RZ, RZ, R45 ;  /* 0x000000ffff637224 */ /* 0x002fc600078e002d */
[----:B------:R-:W1:Y:S01]  /*1e970*/  LDSM.16.M88.4 R44, [R47] ;  /* 0x000000002f2c783b */ /* 0x000e620000000200 */
[----:B------:R-:W-:Y:S01]  /*1e980*/  IMAD.MOV.U32 R28, RZ, RZ, R110 ;  /* 0x000000ffff1c7224 */ /* 0x000fe200078e006e */
[----:B------:R-:W-:Y:S01]  /*1e990*/  HMMA.16816.F32.BF16 R124, R16, R36, R124 ;  /* 0x00000024107c723c */ /* 0x000fe2000004187c */
[----:B------:R-:W-:Y:S02]  /*1e9a0*/  IMAD.MOV.U32 R96, RZ, RZ, R108 ;  /* 0x000000ffff607224 */ /* 0x000fe400078e006c */
[----:B------:R-:W-:-:S03]  /*1e9b0*/  IMAD.MOV.U32 R29, RZ, RZ, R109 ;  /* 0x000000ffff1d7224 */ /* 0x000fc600078e006d */
[C---:B------:R-:W-:Y:S01]  /*1e9c0*/  HMMA.16816.F32.BF16 R108, R16.reuse, R38, R176 ;  /* 0x00000026106c723c */ /* 0x040fe200000418b0 */
[----:B------:R-:W-:Y:S05]  /*1e9d0*/  LDSM.16.M88.4 R36, [R28] ;  /* 0x000000001c24783b */ /* 0x000fea0000000200 */
[C---:B----4-:R-:W-:Y:S06]  /*1e9e0*/  HMMA.16816.F32.BF16 R208, R16.reuse, R20, R208 ;  /* 0x0000001410d0723c */ /* 0x050fec00000418d0 */
[C---:B------:R-:W-:Y:S01]  /*1e9f0*/  HMMA.16816.F32.BF16 R244, R16.reuse, R22, R244 ;  /* 0x0000001610f4723c */ /* 0x040fe200000418f4 */
[----:B------:R-:W4:Y:S05]  /*1ea00*/  LDSM.16.M88.4 R20, [R97] ;  /* 0x000000006114783b */ /* 0x000f2a0000000200 */
[C---:B------:R-:W-:Y:S06]  /*1ea10*/  HMMA.16816.F32.BF16 R100, R16.reuse, R40, R100 ;  /* 0x000000281064723c */ /* 0x040fec0000041864 */
[C---:B------:R-:W-:Y:S01]  /*1ea20*/  HMMA.16816.F32.BF16 R88, R16.reuse, R42, R88 ;  /* 0x0000002a1058723c */ /* 0x040fe20000041858 */
[----:B------:R-:W4:Y:S04]  /*1ea30*/  LDSM.16.M88.4 R40, [R31] ;  /* 0x000000001f28783b */ /* 0x000f280000000200 */
[----:B------:R-:W-:Y:S01]  /*1ea40*/  LDSM.16.M88.4 R28, [R29] ;  /* 0x000000001d1c783b */ /* 0x000fe20000000200 */
[C---:B--2---:R-:W-:Y:S06]  /*1ea50*/  HMMA.16816.F32.BF16 R220, R16.reuse, R8, R220 ;  /* 0x0000000810dc723c */ /* 0x044fec00000418dc */
[C---:B------:R-:W-:Y:S01]  /*1ea60*/  HMMA.16816.F32.BF16 R240, R16.reuse, R10, R240 ;  /* 0x0000000a10f0723c */ /* 0x040fe200000418f0 */
[----:B------:R-:W2:Y:S05]  /*1ea70*/  LDSM.16.M88.4 R8, [R230] ;  /* 0x00000000e608783b */ /* 0x000eaa0000000200 */
[C---:B------:R-:W-:Y:S06]  /*1ea80*/  HMMA.16816.F32.BF16 R76, R16.reuse, R24, R80 ;  /* 0x00000018104c723c */ /* 0x040fec0000041850 */
[C---:B------:R-:W-:Y:S01]  /*1ea90*/  HMMA.16816.F32.BF16 R84, R16.reuse, R26, R84 ;  /* 0x0000001a1054723c */ /* 0x040fe20000041854 */
[----:B------:R2:W2:Y:S05]  /*1eaa0*/  LDSM.16.M88.4 R24, [R96] ;  /* 0x000000006018783b */ /* 0x0004aa0000000200 */
[C---:B-1----:R-:W-:Y:S01]  /*1eab0*/  HMMA.16816.F32.BF16 R176, R16.reuse, R46, R48 ;  /* 0x0000002e10b0723c */ /* 0x042fe20000041830 */
[----:B------:R-:W1:Y:S05]  /*1eac0*/  LDSM.16.M88.4 R48, [R180] ;  /* 0x00000000b430783b */ /* 0x000e6a0000000200 */
[C---:B------:R-:W-:Y:S06]  /*1ead0*/  HMMA.16816.F32.BF16 R216, R16.reuse, R32, R216 ;  /* 0x0000002010d8723c */ /* 0x040fec00000418d8 */
[----:B----4-:R-:W-:Y:S01]  /*1eae0*/  HMMA.16816.F32.BF16 R64, R16, R20, R172 ;  /* 0x000000141040723c */ /* 0x010fe200000418ac */
[----:B------:R-:W-:-:S02]  /*1eaf0*/  IMAD.MOV.U32 R32, RZ, RZ, R98 ;  /* 0x000000ffff207224 */ /* 0x000fc400078e0062 */
[----:B------:R-:W-:-:S03]  /*1eb00*/  IMAD.MOV.U32 R33, RZ, RZ, R99 ;  /* 0x000000ffff217224 */ /* 0x000fc600078e0063 */
[C---:B--2---:R-:W-:Y:S06]  /*1eb10*/  HMMA.16816.F32.BF16 R96, R16.reuse, R36, R52 ;  /* 0x000000241060723c */ /* 0x044fec0000041834 */
[C---:B------:R-:W-:Y:S06]  /*1eb20*/  HMMA.16816.F32.BF16 R172, R16.reuse, R22, R200 ;  /* 0x0000001610ac723c */ /* 0x040fec00000418c8 */
[C---:B------:R-:W-:Y:S06]  /*1eb30*/  HMMA.16816.F32.BF16 R212, R16.reuse, R34, R212 ;  /* 0x0000002210d4723c */ /* 0x040fec00000418d4 */
[----:B------:R-:W-:Y:S01]  /*1eb40*/  HMMA.16816.F32.BF16 R120, R16, R40, R120 ;  /* 0x000000281078723c */ /* 0x000fe20000041878 */
[----:B------:R-:W-:-:S02]  /*1eb50*/  IMAD.MOV.U32 R34, RZ, RZ, R252 ;  /* 0x000000ffff227224 */ /* 0x000fc400078e00fc */
[----:B------:R-:W-:-:S03]  /*1eb60*/  IMAD.MOV.U32 R35, RZ, RZ, R231 ;  /* 0x000000ffff237224 */ /* 0x000fc600078e00e7 */
[----:B------:R-:W-:Y:S01]  /*1eb70*/  HMMA.16816.F32.BF16 R104, R16, R42, R104 ;  /* 0x0000002a1068723c */ /* 0x000fe20000041868 */
[----:B------:R-:W-:Y:S02]  /*1eb80*/  IMAD.MOV.U32 R40, RZ, RZ, R228 ;  /* 0x000000ffff287224 */ /* 0x000fe400078e00e4 */
[----:B------:R-:W-:-:S03]  /*1eb90*/  IMAD.MOV.U32 R41, RZ, RZ, R226 ;  /* 0x000000ffff297224 */ /* 0x000fc600078e00e2 */
[----:B------:R-:W-:Y:S01]  /*1eba0*/  HMMA.16816.F32.BF16 R80, R16, R38, R68 ;  /* 0x000000261050723c */ /* 0x000fe20000041844 */
[----:B------:R-:W-:Y:S01]  /*1ebb0*/  IMAD.MOV.U32 R42, RZ, RZ, R199 ;  /* 0x000000ffff2a7224 */ /* 0x000fe200078e00c7 */
[----:B------:R-:W-:Y:S01]  /*1ebc0*/  LDSM.16.M88.4 R36, [R185] ;  /* 0x00000000b924783b */ /* 0x000fe20000000200 */
[----:B------:R-:W-:-:S03]  /*1ebd0*/  IMAD.MOV.U32 R43, RZ, RZ, R198 ;  /* 0x000000ffff2b7224 */ /* 0x000fc600078e00c6 */
[C---:B------:R-:W-:Y:S06]  /*1ebe0*/  HMMA.16816.F32.BF16 R128, R16.reuse, R8, R128 ;  /* 0x000000081080723c */ /* 0x040fec0000041880 */
[C---:B------:R-:W-:Y:S01]  /*1ebf0*/  HMMA.16816.F32.BF16 R200, R16.reuse, R10, R92 ;  /* 0x0000000a10c8723c */ /* 0x040fe2000004185c */
[----:B------:R-:W-:Y:S05]  /*1ec00*/  LDSM.16.M88.4 R8, [R188] ;  /* 0x00000000bc08783b */ /* 0x000fea0000000200 */
[C---:B------:R-:W-:Y:S06]  /*1ec10*/  HMMA.16816.F32.BF16 R60, R16.reuse, R24, R60 ;  /* 0x00000018103c723c */ /* 0x040fec000004183c */
[C---:B------:R-:W-:Y:S06]  /*1ec20*/  HMMA.16816.F32.BF16 R56, R16.reuse, R26, R56 ;  /* 0x0000001a1038723c */ /* 0x040fec0000041838 */
[C---:B-1----:R-:W-:Y:S01]  /*1ec30*/  HMMA.16816.F32.BF16 R24, R16.reuse, R48, R32 ;  /* 0x000000301018723c */ /* 0x042fe20000041820 */
[----:B------:R-:W-:Y:S05]  /*1ec40*/  LDSM.16.M88.4 R32, [R185+0x800] ;  /* 0x00080000b920783b */ /* 0x000fea0000000200 */
[C---:B------:R-:W-:Y:S01]  /*1ec50*/  HMMA.16816.F32.BF16 R20, R16.reuse, R50, R40 ;  /* 0x000000321014723c */ /* 0x040fe20000041828 */
[----:B------:R-:W1:Y:S04]  /*1ec60*/  LDSM.16.M88.4 R48, [R185+0x2000] ;  /* 0x00200000b930783b */ /* 0x000e680000000200 */
[----:B------:R-:W-:Y:S04]  /*1ec70*/  LDSM.16.M88.4 R40, [R185+0x1800] ;  /* 0x00180000b928783b */ /* 0x000fe80000000200 */
[----:B---3--:R-:W2:Y:S01]  /*1ec80*/  LDSM.16.M88.4 R52, [R195] ;  /* 0x00000000c334783b */ /* 0x008ea20000000200 */
[C---:B------:R-:W-:Y:S03]  /*1ec90*/  HMMA.16816.F32.BF16 R204, R16.reuse, R44, R204 ;  /* 0x0000002c10cc723c */ /* 0x040fe600000418cc */
[----:B------:R-:W3:Y:S03]  /*1eca0*/  LDSM.16.M88.4 R44, [R194] ;  /* 0x00000000c22c783b */ /* 0x000ee60000000200 */
[C---:B------:R-:W-:Y:S06]  /*1ecb0*/  HMMA.16816.F32.BF16 R68, R16.reuse, R30, R236 ;  /* 0x0000001e1044723c */ /* 0x040fec00000418ec */
[----:B------:R-:W-:Y:S01]  /*1ecc0*/  HMMA.16816.F32.BF16 R72, R16, R28, R248 ;  /* 0x0000001c1048723c */ /* 0x000fe200000418f8 */
        /* <DEDUP_REMOVED lines=8> */
[----:B------:R-:W-:Y:S01]  /*1ed50*/  IMAD.MOV.U32 R251, RZ, RZ, R6 ;  /* 0x000000fffffb7224 */ /* 0x000fe200078e0006 */
[----:B-1----:R-:W-:Y:S06]  /*1ed60*/  HMMA.16816.F32.BF16 R208, R8, R48, R208 ;  /* 0x0000003008d0723c */ /* 0x002fec00000418d0 */
[C---:B--2---:R-:W-:Y:S06]  /*1ed70*/  HMMA.16816.F32.BF16 R236, R16.reuse, R52, R236 ;  /* 0x0000003410ec723c */ /* 0x044fec00000418ec */
[----:B------:R-:W-:Y:S06]  /*1ed80*/  HMMA.16816.F32.BF16 R52, R16, R54, R248 ;  /* 0x000000361034723c */ /* 0x000fec00000418f8 */
[----:B------:R-:W-:Y:S01]  /*1ed90*/  HMMA.16816.F32.BF16 R248, R8, R36, R24 ;  /* 0x0000002408f8723c */ /* 0x000fe20000041818 */
[----:B------:R-:W1:Y:S01]  /*1eda0*/  LDSM.16.M88.4 R24, [R185+0x4000] ;  /* 0x00400000b918783b */ /* 0x000e620000000200 */
[----:B------:R-:W-:-:S02]  /*1edb0*/  IMAD.MOV.U32 R49, RZ, RZ, R113 ;  /* 0x000000ffff317224 */ /* 0x000fc400078e0071 */
[----:B------:R-:W2:Y:S02]  /*1edc0*/  S2R R113, SR_TID.X ;  /* 0x0000000000717919 */ /* 0x000ea40000002100 */
[C---:B---3--:R-:W-:Y:S06]  /*1edd0*/  HMMA.16816.F32.BF16 R232, R16.reuse, R44, R232 ;  /* 0x0000002c10e8723c */ /* 0x048fec00000418e8 */
[----:B------:R-:W-:Y:S01]  /*1ede0*/  HMMA.16816.F32.BF16 R116, R16, R46, R116 ;  /* 0x0000002e1074723c */ /* 0x000fe20000041874 */
[----:B------:R-:W3:Y:S04]  /*1edf0*/  LDSM.16.M88.4 R16, [R185+0x5000] ;  /* 0x00500000b910783b */ /* 0x000ee80000000200 */
[----:B------:R-:W4:Y:S01]  /*1ee00*/  LDSM.16.M88.4 R44, [R185+0x2800] ;  /* 0x00280000b92c783b */ /* 0x000f220000000200 */
[C---:B------:R-:W-:Y:S03]  /*1ee10*/  HMMA.16816.F32.BF16 R92, R8.reuse, R38, R20 ;  /* 0x00000026085c723c */ /* 0x040fe60000041814 */
[----:B------:R-:W-:Y:S03]  /*1ee20*/  LDSM.16.M88.4 R36, [R185+0x5800] ;  /* 0x00580000b924783b */ /* 0x000fe60000000200 */
[C---:B------:R-:W-:Y:S01]  /*1ee30*/  HMMA.16816.F32.BF16 R124, R8.reuse, R32, R124 ;  /* 0x00000020087c723c */ /* 0x040fe2000004187c */
[----:B------:R-:W-:Y:S05]  /*1ee40*/  LDSM.16.M88.4 R20, [R185+0x4800] ;  /* 0x00480000b914783b */ /* 0x000fea0000000200 */
[----:B------:R-:W-:Y:S01]  /*1ee50*/  HMMA.16816.F32.BF16 R108, R8, R34, R108 ;  /* 0x00000022086c723c */ /* 0x000fe2000004186c */
[----:B------:R-:W4:Y:S01]  /*1ee60*/  LDSM.16.M88.4 R32, [R185+0x3000] ;  /* 0x00300000b920783b */ /* 0x000f220000000200 */
[----:B--2---:R-:W-:-:S04]  /*1ee70*/  IMAD.SHL.U32 R48, R113, 0x2, RZ ;  /* 0x0000000271307824 */ /* 0x004fc800078e00ff */
[----:B-1----:R-:W-:Y:S01]  /*1ee80*/  HMMA.16816.F32.BF16 R120, R8, R24, R120 ;  /* 0x000000180878723c */ /* 0x002fe20000041878 */
[----:B------:R-:W-:-:S06]  /*1ee90*/  LOP3.LUT R48, R48, 0x6, RZ, 0xc0, !PT ;  /* 0x0000000630307812 */ /* 0x000fcc00078ec0ff */
[----:B------:R-:W-:-:S04]  /*1eea0*/  IMAD.MOV.U32 R25, RZ, RZ, R162 ;  /* 0x000000ffff197224 */ /* 0x000fc800078e00a2 */
[----:B------:R-:W-:Y:S01]  /*1eeb0*/  IMAD.SHL.U32 R24, R25, 0x100, RZ ;  /* 0x0000010019187824 */ /* 0x000fe200078e00ff */
[----:B------:R-:W-:Y:S04]  /*1eec0*/  HMMA.16816.F32.BF16 R100, R8, R28, R100 ;  /* 0x0000001c0864723c */ /* 0x000fe80000041864 */
[C-C-:B------:R-:W-:Y:S02]  /*1eed0*/  LOP3.LUT R2, R24.reuse, 0x8, R48.reuse, 0xfe, !PT ;  /* 0x0000000818027812 */ /* 0x140fe400078efe30 */
[----:B------:R-:W-:Y:S02]  /*1eee0*/  LOP3.LUT R0, R24, 0x10, R48, 0xfe, !PT ;  /* 0x0000001018007812 */ /* 0x000fe400078efe30 */
[C---:B------:R-:W-:Y:S02]  /*1eef0*/  ISETP.GE.AND P5, PT, R2.reuse, R7, PT ;  /* 0x000000070200720c */ /* 0x040fe40003fa6270 */
[----:B------:R-:W-:-:S02]  /*1ef00*/  ISETP.GE.AND P4, PT, R2, R5, PT ;  /* 0x000000050200720c */ /* 0x000fc40003f86270 */
[----:B------:R-:W-:Y:S01]  /*1ef10*/  I2FP.F32.S32 R2, R2 ;  /* 0x0000000200027245 */ /* 0x000fe20000201400 */
[C---:B------:R-:W-:Y:S01]  /*1ef20*/  HMMA.16816.F32.BF16 R88, R8.reuse, R30, R88 ;  /* 0x0000001e0858723c */ /* 0x040fe20000041858 */
[C---:B------:R-:W-:Y:S01]  /*1ef30*/  ISETP.GE.AND P6, PT, R0.reuse, R7, PT ;  /* 0x000000070000720c */ /* 0x040fe20003fc6270 */
[----:B------:R-:W-:Y:S01]  /*1ef40*/  LDSM.16.M88.4 R28, [R185+0x3800] ;  /* 0x00380000b91c783b */ /* 0x000fe20000000200 */
[----:B------:R-:W-:Y:S01]  /*1ef50*/  ISETP.GE.AND P2, PT, R0, R5, PT ;  /* 0x000000050000720c */ /* 0x000fe20003f46270 */
[C---:B------:R-:W-:Y:S01]  /*1ef60*/  FFMA.FTZ R13, R157.reuse, R2, R92 ;  /* 0x000000029d0d7223 */ /* 0x040fe2000001005c */
[----:B------:R-:W-:Y:S02]  /*1ef70*/  I2FP.F32.S32 R0, R0 ;  /* 0x0000000000007245 */ /* 0x000fe40000201400 */
[----:B------:R-:W-:Y:S01]  /*1ef80*/  LOP3.LUT R3, R24, 0x18, R48, 0xfe, !PT ;  /* 0x0000001818037812 */ /* 0x000fe200078efe30 */
[----:B------:R-:W-:Y:S01]  /*1ef90*/  HMMA.16816.F32.BF16 R76, R8, R40, R76 ;  /* 0x00000028084c723c */ /* 0x000fe2000004184c */
[C---:B------:R-:W-:Y:S01]  /*1efa0*/  FFMA.FTZ R4, R157.reuse, R2, R94 ;  /* 0x000000029d047223 */ /* 0x040fe2000001005e */
[----:B------:R-:W-:Y:S01]  /*1efb0*/  FFMA.FTZ R6, R157, R0, R124 ;  /* 0x000000009d067223 */ /* 0x000fe2000001007c */
[----:B------:R-:W-:-:S02]  /*1efc0*/  FSEL R124, R13, -INF , !P5 ;  /* 0xff8000000d7c7808 */ /* 0x000fc40006800000 */
[----:B------:R-:W-:Y:S01]  /*1efd0*/  LOP3.LUT R2, R24, 0x20, R48, 0xfe, !PT ;  /* 0x0000002018027812 */ /* 0x000fe200078efe30 */
[----:B------:R-:W-:Y:S01]  /*1efe0*/  HMMA.16816.F32.BF16 R84, R8, R42, R84 ;  /* 0x0000002a0854723c */ /* 0x000fe20000041854 */
[----:B------:R-:W1:Y:S01]  /*1eff0*/  LDSM.16.M88.4 R40, [R185+0x6000] ;  /* 0x00600000b928783b */ /* 0x000e620000000200 */
[----:B------:R-:W-:Y:S01]  /*1f000*/  I2FP.F32.S32 R13, R3 ;  /* 0x00000003000d7245 */ /* 0x000fe20000201400 */
[----:B------:R-:W-:-:S03]  /*1f010*/  FFMA.FTZ R12, R157, R0, R126 ;  /* 0x000000009d0c7223 */ /* 0x000fc6000001007e */
[----:B---3--:R-:W-:Y:S01]  /*1f020*/  HMMA.16816.F32.BF16 R72, R8, R16, R72 ;  /* 0x000000100848723c */ /* 0x008fe20000041848 */
[----:B------:R-:W-:Y:S02]  /*1f030*/  FSEL R113, R4, -INF , !P4 ;  /* 0xff80000004717808 */ /* 0x000fe40006000000 */
[----:B------:R-:W-:-:S03]  /*1f040*/  FSEL R126, R6, -INF , !P6 ;  /* 0xff800000067e7808 */ /* 0x000fc60007000000 */
[----:B------:R-:W-:Y:S01]  /*1f050*/  HMMA.16816.F32.BF16 R68, R8, R18, R68 ;  /* 0x000000120844723c */ /* 0x000fe20000041844 */
[----:B------:R-:W2:Y:S01]  /*1f060*/  LDSM.16.M88.4 R16, [R185+0x6800] ;  /* 0x00680000b910783b */ /* 0x000ea20000000200 */
[C---:B------:R-:W-:Y:S02]  /*1f070*/  ISETP.GE.AND P3, PT, R3.reuse, R7, PT ;  /* 0x000000070300720c */ /* 0x040fe40003f66270 */
[----:B------:R-:W-:Y:S01]  /*1f080*/  ISETP.GE.AND P5, PT, R3, R5, PT ;  /* 0x000000050300720c */ /* 0x000fe20003fa6270 */
[----:B------:R-:W-:Y:S01]  /*1f090*/  FFMA.FTZ R3, R157, R13, R108 ;  /* 0x0000000d9d037223 */ /* 0x000fe2000001006c */
[C---:B------:R-:W-:Y:S02]  /*1f0a0*/  ISETP.GE.AND P4, PT, R2.reuse, R7, PT ;  /* 0x000000070200720c */ /* 0x040fe40003f86270 */
[----:B------:R-:W-:Y:S02]  /*1f0b0*/  ISETP.GE.AND P6, PT, R2, R5, PT ;  /* 0x000000050200720c */ /* 0x000fe40003fc6270 */
[----:B------:R-:W-:-:S02]  /*1f0c0*/  I2FP.F32.S32 R2, R2 ;  /* 0x0000000200027245 */ /* 0x000fc40000201400 */
[----:B------:R-:W-:Y:S01]  /*1f0d0*/  LOP3.LUT R0, R24, 0x28, R48, 0xfe, !PT ;  /* 0x0000002818007812 */ /* 0x000fe200078efe30 */
[C---:B------:R-:W-:Y:S01]  /*1f0e0*/  FFMA.FTZ R4, R157.reuse, R13, R110 ;  /* 0x0000000d9d047223 */ /* 0x040fe2000001006e */
        /* <DEDUP_REMOVED lines=8> */
[C---:B------:R-:W-:Y:S01]  /*1f170*/  HMMA.16816.F32.BF16 R244, R8.reuse, R50, R244 ;  /* 0x0000003208f4723c */ /* 0x040fe200000418f4 */
[----:B------:R-:W-:Y:S02]  /*1f180*/  FSEL R94, R4, -INF , !P5 ;  /* 0xff800000045e7808 */ /* 0x000fe40006800000 */
[----:B------:R-:W-:Y:S01]  /*1f190*/  FSEL R194, R6, -INF , !P4 ;  /* 0xff80000006c27808 */ /* 0x000fe20006000000 */
[CC--:B------:R-:W-:Y:S01]  /*1f1a0*/  FFMA.FTZ R13, R157.reuse, R0.reuse, R88 ;  /* 0x000000009d0d7223 */ /* 0x0c0fe20000010058 */
[C---:B------:R-:W-:Y:S02]  /*1f1b0*/  ISETP.GE.AND P5, PT, R2.reuse, R7, PT ;  /* 0x000000070200720c */ /* 0x040fe40003fa6270 */
[----:B------:R-:W-:Y:S01]  /*1f1c0*/  ISETP.GE.AND P4, PT, R2, R5, PT ;  /* 0x000000050200720c */ /* 0x000fe20003f86270 */
[----:B------:R-:W-:Y:S01]  /*1f1d0*/  FFMA.FTZ R15, R157, R0, R90 ;  /* 0x000000009d0f7223 */ /* 0x000fe2000001005a */
[----:B------:R-:W-:Y:S01]  /*1f1e0*/  I2FP.F32.S32 R2, R2 ;  /* 0x0000000200027245 */ /* 0x000fe20000201400 */
[----:B----4-:R-:W-:Y:S01]  /*1f1f0*/  HMMA.16816.F32.BF16 R220, R8, R44, R220 ;  /* 0x0000002c08dc723c */ /* 0x010fe200000418dc */
[----:B------:R-:W-:-:S02]  /*1f200*/  LOP3.LUT R0, R24, 0x38, R48, 0xfe, !PT ;  /* 0x0000003818007812 */ /* 0x000fc400078efe30 */
[----:B------:R-:W-:Y:S01]  /*1f210*/  FSEL R195, R13, -INF , !P2 ;  /* 0xff8000000dc37808 */ /* 0x000fe20005000000 */
[----:B------:R-:W-:Y:S01]  /*1f220*/  FFMA.FTZ R6, R157, R2, R76 ;  /* 0x000000029d067223 */ /* 0x000fe2000001004c */
[----:B------:R-:W-:Y:S02]  /*1f230*/  I2FP.F32.S32 R13, R0 ;  /* 0x00000000000d7245 */ /* 0x000fe40000201400 */
[----:B------:R-:W-:Y:S01]  /*1f240*/  LOP3.LUT R3, R24, 0x40, R48, 0xfe, !PT ;  /* 0x0000004018037812 */ /* 0x000fe200078efe30 */
[----:B------:R-:W-:Y:S01]  /*1f250*/  HMMA.16816.F32.BF16 R240, R8, R46, R240 ;  /* 0x0000002e08f0723c */ /* 0x000fe200000418f0 */
[----:B------:R-:W-:Y:S01]  /*1f260*/  FSEL R88, R15, -INF , !P3 ;  /* 0xff8000000f587808 */ /* 0x000fe20005800000 */
[C---:B------:R-:W-:Y:S01]  /*1f270*/  FFMA.FTZ R2, R157.reuse, R2, R78 ;  /* 0x000000029d027223 */ /* 0x040fe2000001004e */
        /* <DEDUP_REMOVED lines=8> */
[----:B------:R-:W-:Y:S01]  /*1f300*/  LOP3.LUT R0, R24, 0x48, R48, 0xfe, !PT ;  /* 0x0000004818007812 */ /* 0x000fe200078efe30 */
[----:B------:R-:W-:Y:S01]  /*1f310*/  HMMA.16816.F32.BF16 R216, R8, R32, R216 ;  /* 0x0000002008d8723c */ /* 0x000fe200000418d8 */
[----:B------:R-:W-:Y:S01]  /*1f320*/  FSEL R76, R2, -INF , !P4 ;  /* 0xff800000024c7808 */ /* 0x000fe20006000000 */
[C---:B------:R-:W-:Y:S01]  /*1f330*/  FFMA.FTZ R13, R157.reuse, R13, R86 ;  /* 0x0000000d9d0d7223 */ /* 0x040fe20000010056 */
[----:B------:R-:W-:Y:S01]  /*1f340*/  FSEL R199, R4, -INF , !P6 ;  /* 0xff80000004c77808 */ /* 0x000fe20007000000 */
[C---:B------:R-:W-:Y:S01]  /*1f350*/  FFMA.FTZ R15, R157.reuse, R3, R208 ;  /* 0x000000039d0f7223 */ /* 0x040fe200000100d0 */
[C---:B------:R-:W-:Y:S01]  /*1f360*/  ISETP.GE.AND P4, PT, R0.reuse, R7, PT ;  /* 0x000000070000720c */ /* 0x040fe20003f86270 */
[----:B------:R-:W-:Y:S01]  /*1f370*/  FFMA.FTZ R6, R157, R3, R210 ;  /* 0x000000039d067223 */ /* 0x000fe200000100d2 */
[----:B------:R-:W-:-:S02]  /*1f380*/  ISETP.GE.AND P6, PT, R0, R5, PT ;  /* 0x000000050000720c */ /* 0x000fc40003fc6270 */
[----:B------:R-:W-:Y:S02]  /*1f390*/  I2FP.F32.S32 R0, R0 ;  /* 0x0000000000007245 */ /* 0x000fe40000201400 */
[C---:B------:R-:W-:Y:S02]  /*1f3a0*/  LOP3.LUT R3, R24.reuse, 0x50, R48, 0xfe, !PT ;  /* 0x0000005018037812 */ /* 0x040fe400078efe30 */
[----:B------:R-:W-:Y:S01]  /*1f3b0*/  FSEL R84, R13, -INF , !P2 ;  /* 0xff8000000d547808 */ /* 0x000fe20005000000 */
[----:B------:R-:W-:Y:S01]  /*1f3c0*/  HMMA.16816.F32.BF16 R212, R8, R34, R212 ;  /* 0x0000002208d4723c */ /* 0x000fe200000418d4 */
[----:B------:R-:W-:Y:S01]  /*1f3d0*/  I2FP.F32.S32 R13, R3 ;  /* 0x00000003000d7245 */ /* 0x000fe20000201400 */
[----:B------:R-:W-:Y:S01]  /*1f3e0*/  FFMA.FTZ R12, R157, R0, R244 ;  /* 0x000000009d0c7223 */ /* 0x000fe200000100f4 */
[----:B------:R-:W-:-:S03]  /*1f3f0*/  LOP3.LUT R2, R24, 0x58, R48, 0xfe, !PT ;  /* 0x0000005818027812 */ /* 0x000fc600078efe30 */
[----:B-1----:R-:W-:Y:S01]  /*1f400*/  HMMA.16816.F32.BF16 R64, R8, R40, R64 ;  /* 0x000000280840723c */ /* 0x002fe20000041840 */
[----:B------:R-:W-:Y:S01]  /*1f410*/  ISETP.GE.AND P2, PT, R3, R7, PT ;  /* 0x000000070300720c */ /* 0x000fe20003f46270 */
[----:B------:R-:W-:-:S04]  /*1f420*/  FFMA.FTZ R4, R157, R0, R246 ;  /* 0x000000009d047223 */ /* 0x000fc800000100f6 */
[----:B------:R-:W-:Y:S01]  /*1f430*/  HMMA.16816.F32.BF16 R172, R8, R42, R172 ;  /* 0x0000002a08ac723c */ /* 0x000fe200000418ac */
[----:B------:R-:W-:-:S05]  /*1f440*/  FSEL R86, R6, -INF , !P5 ;  /* 0xff80000006567808 */ /* 0x000fca0006800000 */
[----:B--2---:R-:W-:Y:S01]  /*1f450*/  HMMA.16816.F32.BF16 R40, R8, R16, R128 ;  /* 0x000000100828723c */ /* 0x004fe20000041880 */
[----:B------:R-:W-:Y:S02]  /*1f460*/  LOP3.LUT R0, R24, 0x60, R48, 0xfe, !PT ;  /* 0x0000006018007812 */ /* 0x000fe400078efe30 */
[----:B------:R-:W-:-:S03]  /*1f470*/  ISETP.GE.AND P5, PT, R2, R7, PT ;  /* 0x000000070200720c */ /* 0x000fc60003fa6270 */
[----:B------:R-:W-:Y:S01]  /*1f480*/  HMMA.16816.F32.BF16 R204, R8, R28, R204 ;  /* 0x0000001c08cc723c */ /* 0x000fe200000418cc */
[----:B------:R-:W-:Y:S02]  /*1f490*/  FSEL R129, R15, -INF , !P3 ;  /* 0xff8000000f817808 */ /* 0x000fe40005800000 */
[----:B------:R-:W-:Y:S01]  /*1f4a0*/  ISETP.GE.AND P3, PT, R3, R5, PT ;  /* 0x000000050300720c */ /* 0x000fe20003f66270 */
[----:B------:R-:W-:Y:S01]  /*1f4b0*/  FFMA.FTZ R3, R157, R13, R220 ;  /* 0x0000000d9d037223 */ /* 0x000fe200000100dc */
[----:B------:R-:W-:Y:S02]  /*1f4c0*/  FSEL R130, R12, -INF , !P4 ;  /* 0xff8000000c827808 */ /* 0x000fe40006000000 */
[----:B------:R-:W-:Y:S02]  /*1f4d0*/  ISETP.GE.AND P4, PT, R2, R5, PT ;  /* 0x000000050200720c */ /* 0x000fe40003f86270 */
[----:B------:R-:W-:Y:S02]  /*1f4e0*/  I2FP.F32.S32 R2, R2 ;  /* 0x0000000200027245 */ /* 0x000fe40000201400 */
[----:B------:R-:W-:-:S02]  /*1f4f0*/  FSEL R92, R4, -INF , !P6 ;  /* 0xff800000045c7808 */ /* 0x000fc40007000000 */
[----:B------:R-:W-:Y:S02]  /*1f500*/  FSEL R208, R3, -INF , !P2 ;  /* 0xff80000003d07808 */ /* 0x000fe40005000000 */
[C---:B------:R-:W-:Y:S02]  /*1f510*/  ISETP.GE.AND P6, PT, R0.reuse, R7, PT ;  /* 0x000000070000720c */ /* 0x040fe40003fc6270 */
[----:B------:R-:W-:Y:S01]  /*1f520*/  ISETP.GE.AND P2, PT, R0, R5, PT ;  /* 0x000000050000720c */ /* 0x000fe20003f46270 */
[C---:B------:R-:W-:Y:S01]  /*1f530*/  HMMA.16816.F32.BF16 R176, R8.reuse, R30, R176 ;  /* 0x0000001e08b0723c */ /* 0x040fe200000418b0 */
[----:B------:R-:W-:Y:S01]  /*1f540*/  I2FP.F32.S32 R0, R0 ;  /* 0x0000000000007245 */ /* 0x000fe20000201400 */
[C---:B------:R-:W-:Y:S01]  /*1f550*/  FFMA.FTZ R4, R157.reuse, R13, R222 ;  /* 0x0000000d9d047223 */ /* 0x040fe200000100de */
[CC--:B------:R-:W-:Y:S01]  /*1f560*/  FFMA.FTZ R6, R157.reuse, R2.reuse, R240 ;  /* 0x000000029d067223 */ /* 0x0c0fe200000100f0 */
[C---:B------:R-:W-:Y:S01]  /*1f570*/  FFMA.FTZ R12, R157.reuse, R2, R242 ;  /* 0x000000029d0c7223 */ /* 0x040fe200000100f2 */
[----:B------:R-:W-:Y:S01]  /*1f580*/  LOP3.LUT R2, R24, 0x68, R48, 0xfe, !PT ;  /* 0x0000006818027812 */ /* 0x000fe200078efe30 */
[----:B------:R-:W-:Y:S01]  /*1f590*/  HMMA.16816.F32.BF16 R60, R8, R36, R60 ;  /* 0x00000024083c723c */ /* 0x000fe2000004183c */
[CC--:B------:R-:W-:Y:S01]  /*1f5a0*/  FFMA.FTZ R13, R157.reuse, R0.reuse, R216 ;  /* 0x000000009d0d7223 */ /* 0x0c0fe200000100d8 */
[----:B------:R-:W-:Y:S01]  /*1f5b0*/  FFMA.FTZ R15, R157, R0, R218 ;  /* 0x000000009d0f7223 */ /* 0x000fe200000100da */
[----:B------:R-:W-:-:S03]  /*1f5c0*/  FSEL R100, R4, -INF , !P3 ;  /* 0xff80000004647808 */ /* 0x000fc60005800000 */
[----:B------:R-:W-:Y:S01]  /*1f5d0*/  HMMA.16816.F32.BF16 R56, R8, R38, R56 ;  /* 0x000000260838723c */ /* 0x000fe20000041838 */
[----:B------:R-:W-:Y:S02]  /*1f5e0*/  LOP3.LUT R0, R24, 0x70, R48, 0xfe, !PT ;  /* 0x0000007018007812 */ /* 0x000fe400078efe30 */
[----:B------:R-:W-:-:S03]  /*1f5f0*/  ISETP.GE.AND P3, PT, R2, R7, PT ;  /* 0x000000070200720c */ /* 0x000fc60003f66270 */
[C---:B------:R-:W-:Y:S01]  /*1f600*/  HMMA.16816.F32.BF16 R36, R8.reuse, R18, R200 ;  /* 0x000000120824723c */ /* 0x040fe200000418c8 */
[----:B------:R-:W-:Y:S01]  /*1f610*/  LOP3.LUT R3, R24, 0x78, R48, 0xfe, !PT ;  /* 0x0000007818037812 */ /* 0x000fe200078efe30 */
[----:B------:R-:W-:Y:S05]  /*1f620*/  LDSM.16.M88.4 R16, [R185+0x7800] ;  /* 0x00780000b910783b */ /* 0x000fea0000000200 */
[----:B------:R-:W-:Y:S02]  /*1f630*/  FSEL R200, R6, -INF , !P5 ;  /* 0xff80000006c87808 */ /* 0x000fe40006800000 */
[----:B------:R-:W-:Y:S02]  /*1f640*/  ISETP.GE.AND P5, PT, R2, R5, PT ;  /* 0x000000050200720c */ /* 0x000fe40003fa6270 */
[----:B------:R-:W-:Y:S01]  /*1f650*/  I2FP.F32.S32 R2, R2 ;  /* 0x0000000200027245 */ /* 0x000fe20000201400 */
[----:B------:R-:W-:Y:S01]  /*1f660*/  HMMA.16816.F32.BF16 R104, R8, R26, R104 ;  /* 0x0000001a0868723c */ /* 0x000fe20000041868 */
[----:B------:R-:W-:-:S02]  /*1f670*/  FSEL R201, R13, -INF , !P6 ;  /* 0xff8000000dc97808 */ /* 0x000fc40007000000 */
[----:B------:R-:W-:Y:S01]  /*1f680*/  I2FP.F32.S32 R13, R0 ;  /* 0x00000000000d7245 */ /* 0x000fe20000201400 */
[CC--:B------:R-:W-:Y:S01]  /*1f690*/  FFMA.FTZ R6, R157.reuse, R2.reuse, R212 ;  /* 0x000000029d067223 */ /* 0x0c0fe200000100d4 */
[----:B------:R-:W-:Y:S01]  /*1f6a0*/  FSEL R102, R12, -INF , !P4 ;  /* 0xff8000000c667808 */ /* 0x000fe20006000000 */
[C---:B------:R-:W-:Y:S01]  /*1f6b0*/  FFMA.FTZ R2, R157.reuse, R2, R214 ;  /* 0x000000029d027223 */ /* 0x040fe200000100d6 */
[----:B------:R-:W-:Y:S01]  /*1f6c0*/  HMMA.16816.F32.BF16 R96, R8, R20, R96 ;  /* 0x000000140860723c */ /* 0x000fe20000041860 */
[----:B------:R-:W-:Y:S01]  /*1f6d0*/  FFMA.FTZ R4, R157, R13, R204 ;  /* 0x0000000d9d047223 */ /* 0x000fe200000100cc */
[C---:B------:R-:W-:Y:S02]  /*1f6e0*/  ISETP.GE.AND P4, PT, R0.reuse, R7, PT ;  /* 0x000000070000720c */ /* 0x040fe40003f86270 */
[----:B------:R-:W-:Y:S02]  /*1f6f0*/  ISETP.GE.AND P6, PT, R0, R5, PT ;  /* 0x000000050000720c */ /* 0x000fe40003fc6270 */
        /* <DEDUP_REMOVED lines=8> */
[----:B------:R-:W-:Y:S01]  /*1f780*/  HMMA.16816.F32.BF16 R80, R8, R22, R80 ;  /* 0x000000160850723c */ /* 0x000fe20000041850 */
[C---:B------:R-:W-:Y:S01]  /*1f790*/  ISETP.GE.AND P5, PT, R0.reuse, R7, PT ;  /* 0x000000070000720c */ /* 0x040fe20003fa6270 */
[C---:B------:R-:W-:Y:S01]  /*1f7a0*/  FFMA.FTZ R13, R157.reuse, R13, R206 ;  /* 0x0000000d9d0d7223 */ /* 0x040fe200000100ce */
[----:B------:R-:W-:Y:S01]  /*1f7b0*/  ISETP.GE.AND P4, PT, R0, R5, PT ;  /* 0x000000050000720c */ /* 0x000fe20003f86270 */
[CC--:B------:R-:W-:Y:S01]  /*1f7c0*/  FFMA.FTZ R15, R157.reuse, R3.reuse, R176 ;  /* 0x000000039d0f7223 */ /* 0x0c0fe200000100b0 */
[----:B------:R-:W-:Y:S01]  /*1f7d0*/  I2FP.F32.S32 R0, R0 ;  /* 0x0000000000007245 */ /* 0x000fe20000201400 */
[C---:B------:R-:W-:Y:S01]  /*1f7e0*/  FFMA.FTZ R6, R157.reuse, R3, R178 ;  /* 0x000000039d067223 */ /* 0x040fe200000100b2 */
[C-C-:B------:R-:W-:Y:S01]  /*1f7f0*/  LOP3.LUT R3, R24.reuse, 0x88, R48.reuse, 0xfe, !PT ;  /* 0x0000008818037812 */ /* 0x140fe200078efe30 */
[----:B------:R-:W1:Y:S01]  /*1f800*/  LDSM.16.M88.4 R20, [R185+0x7000] ;  /* 0x00700000b914783b */ /* 0x000e620000000200 */
[----:B------:R-:W-:Y:S01]  /*1f810*/  LOP3.LUT R2, R24, 0x90, R48, 0xfe, !PT ;  /* 0x0000009018027812 */ /* 0x000fe200078efe30 */
[-C--:B------:R-:W-:Y:S01]  /*1f820*/  FFMA.FTZ R12, R157, R0.reuse, R120 ;  /* 0x000000009d0c7223 */ /* 0x080fe20000010078 */
[----:B------:R-:W-:Y:S01]  /*1f830*/  FSEL R120, R13, -INF , !P6 ;  /* 0xff8000000d787808 */ /* 0x000fe20007000000 */
[----:B------:R-:W-:Y:S01]  /*1f840*/  FFMA.FTZ R4, R157, R0, R122 ;  /* 0x000000009d047223 */ /* 0x000fe2000001007a */
[----:B------:R-:W-:Y:S01]  /*1f850*/  I2FP.F32.S32 R13, R3 ;  /* 0x00000003000d7245 */ /* 0x000fe20000201400 */
[----:B------:R-:W-:Y:S01]  /*1f860*/  IMAD.MOV.U32 R27, RZ, RZ, R49 ;  /* 0x000000ffff1b7224 */ /* 0x000fe200078e0031 */
[----:B------:R-:W-:Y:S01]  /*1f870*/  FSEL R206, R15, -INF , !P2 ;  /* 0xff8000000fce7808 */ /* 0x000fe20005000000 */
[----:B------:R-:W-:-:S04]  /*1f880*/  DEPBAR.LE SB0, 0x0 ;  /* 0x000080000000791a */ /* 0x000fc80000000000 */
[C---:B------:R-:W-:Y:S02]  /*1f890*/  ISETP.GE.AND P6, PT, R3.reuse, R7, PT ;  /* 0x000000070300720c */ /* 0x040fe40003fc6270 */
[----:B------:R-:W-:Y:S01]  /*1f8a0*/  ISETP.GE.AND P2, PT, R3, R5, PT ;  /* 0x000000050300720c */ /* 0x000fe20003f46270 */
[----:B------:R-:W-:Y:S01]  /*1f8b0*/  FFMA.FTZ R3, R157, R13, R104 ;  /* 0x0000000d9d037223 */ /* 0x000fe20000010068 */
[----:B------:R-:W-:Y:S02]  /*1f8c0*/  FSEL R122, R6, -INF , !P3 ;  /* 0xff800000067a7808 */ /* 0x000fe40005800000 */
[----:B------:R-:W-:Y:S02]  /*1f8d0*/  FSEL R214, R12, -INF , !P5 ;  /* 0xff8000000cd67808 */ /* 0x000fe40006800000 */
[C---:B------:R-:W-:Y:S01]  /*1f8e0*/  ISETP.GE.AND P3, PT, R2.reuse, R7, PT ;  /* 0x000000070200720c */ /* 0x040fe20003f66270 */
[----:B------:R-:W-:Y:S01]  /*1f8f0*/  BAR.SYNC.DEFER_BLOCKING 0x0 ;  /* 0x0000000000007b1d */ /* 0x000fe20000010000 */
[----:B------:R-:W-:-:S02]  /*1f900*/  ISETP.GE.AND P5, PT, R2, R5, PT ;  /* 0x000000050200720c */ /* 0x000fc40003fa6270 */
[----:B------:R-:W-:Y:S02]  /*1f910*/  I2FP.F32.S32 R2, R2 ;  /* 0x0000000200027245 */ /* 0x000fe40000201400 */
[----:B------:R-:W-:Y:S02]  /*1f920*/  LOP3.LUT R0, R24, 0x98, R48, 0xfe, !PT ;  /* 0x0000009818007812 */ /* 0x000fe400078efe30 */
[----:B------:R-:W-:Y:S01]  /*1f930*/  FSEL R131, R4, -INF , !P4 ;  /* 0xff80000004837808 */ /* 0x000fe20006000000 */
[----:B------:R-:W-:Y:S01]  /*1f940*/  FFMA.FTZ R4, R157, R13, R106 ;  /* 0x0000000d9d047223 */ /* 0x000fe2000001006a */
[----:B------:R-:W-:Y:S01]  /*1f950*/  FSEL R216, R3, -INF , !P6 ;  /* 0xff80000003d87808 */ /* 0x000fe20007000000 */
[CC--:B------:R-:W-:Y:S01]  /*1f960*/  FFMA.FTZ R6, R157.reuse, R2.reuse, R96 ;  /* 0x000000029d067223 */ /* 0x0c0fe20000010060 */
[C---:B------:R-:W-:Y:S01]  /*1f970*/  ISETP.GE.AND P4, PT, R0.reuse, R7, PT ;  /* 0x000000070000720c */ /* 0x040fe20003f86270 */
[----:B------:R-:W-:Y:S01]  /*1f980*/  FFMA.FTZ R12, R157, R2, R98 ;  /* 0x000000029d0c7223 */ /* 0x000fe20000010062 */
[----:B------:R-:W-:-:S02]  /*1f990*/  ISETP.GE.AND P6, PT, R0, R5, PT ;  /* 0x000000050000720c */ /* 0x000fc40003fc6270 */
[----:B------:R-:W-:Y:S02]  /*1f9a0*/  I2FP.F32.S32 R0, R0 ;  /* 0x0000000000007245 */ /* 0x000fe40000201400 */
[----:B------:R-:W-:Y:S02]  /*1f9b0*/  LOP3.LUT R2, R24, 0xa0, R48, 0xfe, !PT ;  /* 0x000000a018027812 */ /* 0x000fe400078efe30 */
[----:B------:R-:W-:Y:S01]  /*1f9c0*/  FSEL R176, R4, -INF , !P2 ;  /* 0xff80000004b07808 */ /* 0x000fe20005000000 */
[CC--:B------:R-:W-:Y:S01]  /*1f9d0*/  FFMA.FTZ R13, R157.reuse, R0.reuse, R80 ;  /* 0x000000009d0d7223 */ /* 0x0c0fe20000010050 */
[----:B------:R-:W-:Y:S01]  /*1f9e0*/  FSEL R220, R6, -INF , !P3 ;  /* 0xff80000006dc7808 */ /* 0x000fe20005800000 */
[----:B------:R-:W-:Y:S01]  /*1f9f0*/  FFMA.FTZ R15, R157, R0, R82 ;  /* 0x000000009d0f7223 */ /* 0x000fe20000010052 */
[C---:B------:R-:W-:Y:S02]  /*1fa00*/  ISETP.GE.AND P2, PT, R2.reuse, R7, PT ;  /* 0x000000070200720c */ /* 0x040fe40003f46270 */
[----:B------:R-:W-:-:S02]  /*1fa10*/  ISETP.GE.AND P3, PT, R2, R5, PT ;  /* 0x000000050200720c */ /* 0x000fc40003f66270 */
[----:B------:R-:W-:Y:S02]  /*1fa20*/  LOP3.LUT R0, R24, 0xa8, R48, 0xfe, !PT ;  /* 0x000000a818007812 */ /* 0x000fe400078efe30 */
[----:B------:R-:W-:Y:S02]  /*1fa30*/  I2FP.F32.S32 R2, R2 ;  /* 0x0000000200027245 */ /* 0x000fe40000201400 */
[----:B------:R-:W-:Y:S02]  /*1fa40*/  FSEL R178, R12, -INF , !P5 ;  /* 0xff8000000cb27808 */ /* 0x000fe40006800000 */
[----:B------:R-:W-:Y:S01]  /*1fa50*/  I2FP.F32.S32 R12, R0 ;  /* 0x00000000000c7245 */ /* 0x000fe20000201400 */
[CC--:B------:R-:W-:Y:S01]  /*1fa60*/  FFMA.FTZ R6, R157.reuse, R2.reuse, R72 ;  /* 0x000000029d067223 */ /* 0x0c0fe20000010048 */
[----:B------:R-:W-:Y:S01]  /*1fa70*/  LOP3.LUT R3, R24, 0xb0, R48, 0xfe, !PT ;  /* 0x000000b018037812 */ /* 0x000fe200078efe30 */
[----:B------:R-:W-:Y:S01]  /*1fa80*/  FFMA.FTZ R2, R157, R2, R74 ;  /* 0x000000029d027223 */ /* 0x000fe2000001004a */
[----:B------:R-:W-:Y:S01]  /*1fa90*/  FSEL R222, R13, -INF , !P4 ;  /* 0xff8000000dde7808 */ /* 0x000fe20006000000 */
[----:B------:R-:W-:Y:S01]  /*1faa0*/  FFMA.FTZ R4, R157, R12, R68 ;  /* 0x0000000c9d047223 */ /* 0x000fe20000010044 */
[----:B------:R-:W-:-:S02]  /*1fab0*/  ISETP.GE.AND P5, PT, R0, R7, PT ;  /* 0x000000070000720c */ /* 0x000fc40003fa6270 */
[----:B------:R-:W-:Y:S02]  /*1fac0*/  ISETP.GE.AND P4, PT, R0, R5, PT ;  /* 0x000000050000720c */ /* 0x000fe40003f86270 */
[----:B------:R-:W-:Y:S02]  /*1fad0*/  FSEL R203, R15, -INF , !P6 ;  /* 0xff8000000fcb7808 */ /* 0x000fe40007000000 */
        /* <DEDUP_REMOVED lines=11> */
[CC--:B------:R-:W-:Y:S01]  /*1fb90*/  FFMA.FTZ R6, R157.reuse, R3.reuse, R60 ;  /* 0x000000039d067223 */ /* 0x0c0fe2000001003c */
[C---:B------:R-:W-:Y:S01]  /*1fba0*/  LOP3.LUT R2, R24.reuse, 0xc0, R48, 0xfe, !PT ;  /* 0x000000c018027812 */ /* 0x040fe200078efe30 */
[----:B-1----:R-:W-:Y:S01]  /*1fbb0*/  HMMA.16816.F32.BF16 R32, R8, R20, R236 ;  /* 0x000000140820723c */ /* 0x002fe200000418ec */
[C---:B------:R-:W-:Y:S01]  /*1fbc0*/  FFMA.FTZ R12, R157.reuse, R3, R62 ;  /* 0x000000039d0c7223 */ /* 0x040fe2000001003e */
[CC--:B------:R-:W-:Y:S01]  /*1fbd0*/  FFMA.FTZ R13, R157.reuse, R0.reuse, R56 ;  /* 0x000000009d0d7223 */ /* 0x0c0fe20000010038 */
[----:B------:R-:W-:Y:S01]  /*1fbe0*/  FFMA.FTZ R15, R157, R0, R58 ;  /* 0x000000009d0f7223 */ /* 0x000fe2000001003a */
[----:B------:R-:W-:-:S02]  /*1fbf0*/  LOP3.LUT R0, R24, 0xc8, R48, 0xfe, !PT ;  /* 0x000000c818007812 */ /* 0x000fc400078efe30 */
[----:B------:R-:W-:Y:S01]  /*1fc00*/  HMMA.16816.F32.BF16 R28, R8, R22, R52 ;  /* 0x00000016081c723c */ /* 0x000fe20000041834 */
[----:B------:R-:W-:Y:S02]  /*1fc10*/  FSEL R212, R4, -INF , !P4 ;  /* 0xff80000004d47808 */ /* 0x000fe40006000000 */
[----:B------:R-:W-:-:S03]  /*1fc20*/  ISETP.GE.AND P4, PT, R2, R7, PT ;  /* 0x000000070200720c */ /* 0x000fc60003f86270 */
[----:B------:R-:W-:Y:S01]  /*1fc30*/  HMMA.16816.F32.BF16 R20, R8, R16, R232 ;  /* 0x000000100814723c */ /* 0x000fe200000418e8 */
[----:B------:R-:W-:Y:S02]  /*1fc40*/  FSEL R218, R12, -INF , !P2 ;  /* 0xff8000000cda7808 */ /* 0x000fe40005000000 */
[----:B------:R-:W-:-:S04]  /*1fc50*/  I2FP.F32.S32 R12, R0 ;  /* 0x00000000000c7245 */ /* 0x000fc80000201400 */
[----:B------:R-:W-:Y:S02]  /*1fc60*/  FSEL R233, R6, -INF , !P6 ;  /* 0xff80000006e97808 */ /* 0x000fe40007000000 */
[----:B------:R-:W-:Y:S02]  /*1fc70*/  ISETP.GE.AND P6, PT, R2, R5, PT ;  /* 0x000000050200720c */ /* 0x000fe40003fc6270 */
[----:B------:R-:W-:Y:S01]  /*1fc80*/  I2FP.F32.S32 R2, R2 ;  /* 0x0000000200027245 */ /* 0x000fe20000201400 */
[----:B------:R-:W-:Y:S01]  /*1fc90*/  FFMA.FTZ R4, R157, R12, R172 ;  /* 0x0000000c9d047223 */ /* 0x000fe200000100ac */
[----:B------:R-:W-:-:S03]  /*1fca0*/  LOP3.LUT R3, R24, 0xd0, R48, 0xfe, !PT ;  /* 0x000000d018037812 */ /* 0x000fc600078efe30 */
[-C--:B------:R-:W-:Y:S01]  /*1fcb0*/  FFMA.FTZ R6, R157, R2.reuse, R64 ;  /* 0x000000029d067223 */ /* 0x080fe20000010040 */
[----:B------:R-:W-:Y:S01]  /*1fcc0*/  FSEL R234, R13, -INF , !P3 ;  /* 0xff8000000dea7808 */ /* 0x000fe20005800000 */
[----:B------:R-:W-:Y:S01]  /*1fcd0*/  FFMA.FTZ R2, R157, R2, R66 ;  /* 0x000000029d027223 */ /* 0x000fe20000010042 */
[C---:B------:R-:W-:Y:S02]  /*1fce0*/  ISETP.GE.AND P2, PT, R0.reuse, R7, PT ;  /* 0x000000070000720c */ /* 0x040fe40003f46270 */
[----:B------:R-:W-:Y:S02]  /*1fcf0*/  ISETP.GE.AND P3, PT, R0, R5, PT ;  /* 0x000000050000720c */ /* 0x000fe40003f66270 */
[----:B------:R-:W-:Y:S02]  /*1fd00*/  LOP3.LUT R0, R24, 0xd8, R48, 0xfe, !PT ;  /* 0x000000d818007812 */ /* 0x000fe400078efe30 */
[----:B------:R-:W-:Y:S02]  /*1fd10*/  FSEL R226, R15, -INF , !P5 ;  /* 0xff8000000fe27808 */ /* 0x000fe40006800000 */
[----:B------:R-:W-:-:S02]  /*1fd20*/  FSEL R236, R6, -INF , !P4 ;  /* 0xff80000006ec7808 */ /* 0x000fc40006000000 */
[C---:B------:R-:W-:Y:S02]  /*1fd30*/  ISETP.GE.AND P5, PT, R3.reuse, R7, PT ;  /* 0x000000070300720c */ /* 0x040fe40003fa6270 */
[----:B------:R-:W-:Y:S02]  /*1fd40*/  ISETP.GE.AND P4, PT, R3, R5, PT ;  /* 0x000000050300720c */ /* 0x000fe40003f86270 */
[----:B------:R-:W-:Y:S02]  /*1fd50*/  I2FP.F32.S32 R3, R3 ;  /* 0x0000000300037245 */ /* 0x000fe40000201400 */
[----:B------:R-:W-:Y:S02]  /*1fd60*/  FSEL R230, R2, -INF , !P6 ;  /* 0xff80000002e67808 */ /* 0x000fe40007000000 */
[----:B------:R-:W-:Y:S02]  /*1fd70*/  FSEL R238, R4, -INF , !P2 ;  /* 0xff80000004ee7808 */ /* 0x000fe40005000000 */
[----:B------:R-:W-:-:S02]  /*1fd80*/  ISETP.GE.AND P6, PT, R0, R7, PT ;  /* 0x000000070000720c */ /* 0x000fc40003fc6270 */
[----:B------:R-:W-:Y:S02]  /*1fd90*/  ISETP.GE.AND P2, PT, R0, R5, PT ;  /* 0x000000050000720c */ /* 0x000fe40003f46270 */
[----:B------:R-:W-:Y:S01]  /*1fda0*/  I2FP.F32.S32 R0, R0 ;  /* 0x0000000000007245 */ /* 0x000fe20000201400 */
[----:B------:R-:W-:Y:S01]  /*1fdb0*/  HMMA.16816.F32.BF16 R16, R8, R18, R116 ;  /* 0x000000120810723c */ /* 0x000fe20000041874 */
[----:B------:R-:W-:Y:S01]  /*1fdc0*/  FFMA.FTZ R6, R157, R12, R174 ;  /* 0x0000000c9d067223 */ /* 0x000fe200000100ae */
[----:B------:R-:W-:-:S05]  /*1fdd0*/  LOP3.LUT R2, R24, 0xe0, R48, 0xfe, !PT ;  /* 0x000000e018027812 */ /* 0x000fca00078efe30 */
[CC--:B------:R-:W-:Y:S01]  /*1fde0*/  FFMA.FTZ R9, R157.reuse, R3.reuse, R40 ;  /* 0x000000039d097223 */ /* 0x0c0fe20000010028 */
[CC--:B------:R-:W-:Y:S01]  /*1fdf0*/  FFMA.FTZ R8, R157.reuse, R0.reuse, R36 ;  /* 0x000000009d087223 */ /* 0x0c0fe20000010024 */
[----:B------:R-:W-:Y:S01]  /*1fe00*/  FFMA.FTZ R10, R157, R0, R38 ;  /* 0x000000009d0a7223 */ /* 0x000fe20000010026 */
[----:B------:R-:W-:Y:S02]  /*1fe10*/  LOP3.LUT R0, R24, 0xe8, R48, 0xfe, !PT ;  /* 0x000000e818007812 */ /* 0x000fe400078efe30 */
[----:B------:R-:W-:Y:S02]  /*1fe20*/  FSEL R232, R6, -INF , !P3 ;  /* 0xff80000006e87808 */ /* 0x000fe40005800000 */
[----:B------:R-:W-:Y:S01]  /*1fe30*/  FSEL R239, R9, -INF , !P5 ;  /* 0xff80000009ef7808 */ /* 0x000fe20006800000 */
[----:B------:R-:W-:Y:S01]  /*1fe40*/  FFMA.FTZ R4, R157, R3, R42 ;  /* 0x000000039d047223 */ /* 0x000fe2000001002a */
[C---:B------:R-:W-:Y:S02]  /*1fe50*/  ISETP.GE.AND P3, PT, R2.reuse, R7, PT ;  /* 0x000000070200720c */ /* 0x040fe40003f66270 */
[----:B------:R-:W-:-:S02]  /*1fe60*/  ISETP.GE.AND P5, PT, R2, R5, PT ;  /* 0x000000050200720c */ /* 0x000fc40003fa6270 */
[----:B------:R-:W-:Y:S02]  /*1fe70*/  I2FP.F32.S32 R2, R2 ;  /* 0x0000000200027245 */ /* 0x000fe40000201400 */
[----:B------:R-:W-:Y:S02]  /*1fe80*/  FSEL R240, R8, -INF , !P6 ;  /* 0xff80000008f07808 */ /* 0x000fe40007000000 */
[----:B------:R-:W-:Y:S01]  /*1fe90*/  I2FP.F32.S32 R8, R0 ;  /* 0x0000000000087245 */ /* 0x000fe20000201400 */
[CC--:B------:R-:W-:Y:S01]  /*1fea0*/  FFMA.FTZ R6, R157.reuse, R2.reuse, R32 ;  /* 0x000000029d067223 */ /* 0x0c0fe20000010020 */
[----:B------:R-:W-:Y:S01]  /*1feb0*/  FSEL R235, R4, -INF , !P4 ;  /* 0xff80000004eb7808 */ /* 0x000fe20006000000 */
[C---:B------:R-:W-:Y:S01]  /*1fec0*/  FFMA.FTZ R2, R157.reuse, R2, R34 ;  /* 0x000000029d027223 */ /* 0x040fe20000010022 */
[C---:B------:R-:W-:Y:S01]  /*1fed0*/  ISETP.GE.AND P4, PT, R0.reuse, R7, PT ;  /* 0x000000070000720c */ /* 0x040fe20003f86270 */
[----:B------:R-:W-:Y:S01]  /*1fee0*/  FFMA.FTZ R4, R157, R8, R28 ;  /* 0x000000089d047223 */ /* 0x000fe2000001001c */
[----:B------:R-:W-:-:S02]  /*1fef0*/  ISETP.GE.AND P6, PT, R0, R5, PT ;  /* 0x000000050000720c */ /* 0x000fc40003fc6270 */
[--C-:B------:R-:W-:Y:S02]  /*1ff00*/  LOP3.LUT R0, R24, 0xf8, R48.reuse, 0xfe, !PT ;  /* 0x000000f818007812 */ /* 0x100fe400078efe30 */
[----:B------:R-:W-:Y:S02]  /*1ff10*/  FSEL R242, R2, -INF , !P5 ;  /* 0xff80000002f27808 */ /* 0x000fe40006800000 */
[----:B------:R-:W-:Y:S02]  /*1ff20*/  FSEL R252, R4, -INF , !P4 ;  /* 0xff80000004fc7808 */ /* 0x000fe40006000000 */
[----:B------:R-:W-:Y:S02]  /*1ff30*/  LOP3.LUT R3, R24, 0xf0, R48, 0xfe, !PT ;  /* 0x000000f018037812 */ /* 0x000fe400078efe30 */
[C---:B------:R-:W-:Y:S02]  /*1ff40*/  ISETP.GE.AND P5, PT, R0.reuse, R7, PT ;  /* 0x000000070000720c */ /* 0x040fe40003fa6270 */
[----:B------:R-:W-:-:S02]  /*1ff50*/  ISETP.GE.AND P4, PT, R0, R5, PT ;  /* 0x000000050000720c */ /* 0x000fc40003f86270 */
[----:B------:R-:W-:Y:S02]  /*1ff60*/  I2FP.F32.S32 R2, R0 ;  /* 0x0000000000027245 */ /* 0x000fe40000201400 */
[----:B------:R-:W-:Y:S02]  /*1ff70*/  LOP3.LUT R0, R24, R48, RZ, 0xfc, !PT ;  /* 0x0000003018007212 */ /* 0x000fe400078efcff */
[----:B------:R-:W-:Y:S02]  /*1ff80*/  FSEL R237, R10, -INF , !P2 ;  /* 0xff8000000aed7808 */ /* 0x000fe40005000000 */
[----:B------:R-:W-:Y:S01]  /*1ff90*/  FSEL R246, R6, -INF , !P3 ;  /* 0xff80000006f67808 */ /* 0x000fe20005800000 */
[----:B------:R-:W-:Y:S01]  /*1ffa0*/  FFMA.FTZ R6, R157, R8, R30 ;  /* 0x000000089d067223 */ /* 0x000fe2000001001e */
[C---:B------:R-:W-:Y:S02]  /*1ffb0*/  ISETP.GE.AND P2, PT, R3.reuse, R7, PT ;  /* 0x000000070300720c */ /* 0x040fe40003f46270 */
[----:B------:R-:W-:Y:S01]  /*1ffc0*/  ISETP.GE.AND P3, PT, R3, R5, PT ;  /* 0x000000050300720c */ /* 0x000fe20003f66270 */
[----:B------:R-:W-:Y:S01]  /*1ffd0*/  VIADD R4, R0, 0x1 ;  /* 0x0000000100047836 */ /* 0x000fe20000000000 */
[----:B------:R-:W-:-:S02]  /*1ffe0*/  I2FP.F32.S32 R3, R3 ;  /* 0x0000000300037245 */ /* 0x000fc40000201400 */
[----:B------:R-:W-:Y:S02]  /*1fff0*/  FSEL R244, R6, -INF , !P6 ;  /* 0xff80000006f47808 */ /* 0x000fe40007000000 */
[----:B------:R-:W-:Y:S01]  /*20000*/  I2FP.F32.S32 R6, R4 ;  /* 0x0000000400067245 */ /* 0x000fe20000201400 */
[CC--:B------:R-:W-:Y:S01]  /*20010*/  FFMA.FTZ R8, R157.reuse, R3.reuse, R20 ;  /* 0x000000039d087223 */ /* 0x0c0fe20000010014 */
[C---:B------:R-:W-:Y:S01]  /*20020*/  FFMA.FTZ R9, R157.reuse, R3, R22 ;  /* 0x000000039d097223 */ /* 0x040fe20000010016 */
[----:B------:R-:W-:Y:S02]  /*20030*/  VIADD R3, R0, 0x9 ;  /* 0x0000000900037836 */ /* 0x000fe40000000000 */
[C---:B------:R-:W-:Y:S01]  /*20040*/  FFMA.FTZ R10, R157.reuse, R2, R16 ;  /* 0x000000029d0a7223 */ /* 0x040fe20000010010 */
[----:B------:R-:W-:Y:S02]  /*20050*/  ISETP.GE.AND P6, PT, R4, R7, PT ;  /* 0x000000070400720c */ /* 0x000fe40003fc6270 */
[----:B------:R-:W-:Y:S01]  /*20060*/  FSEL R55, R8, -INF , !P2 ;  /* 0xff80000008377808 */ /* 0x000fe20005000000 */
[C---:B------:R-:W-:Y:S01]  /*20070*/  FFMA.FTZ R8, R157.reuse, R6, R249 ;  /* 0x000000069d087223 */ /* 0x040fe200000100f9 */
[----:B------:R-:W-:Y:S01]  /*20080*/  ISETP.GE.AND P2, PT, R4, R5, PT ;  /* 0x000000050400720c */ /* 0x000fe20003f46270 */
[----:B------:R-:W-:Y:S01]  /*20090*/  FFMA.FTZ R11, R157, R2, R18 ;  /* 0x000000029d0b7223 */ /* 0x000fe20000010012 */
[----:B------:R-:W-:Y:S01]  /*200a0*/  I2FP.F32.S32 R4, R3 ;  /* 0x0000000300047245 */ /* 0x000fe20000201400 */
[----:B------:R-:W-:Y:S01]  /*200b0*/  VIADD R2, R0, 0x11 ;  /* 0x0000001100027836 */ /* 0x000fe20000000000 */
[----:B------:R-:W-:Y:S01]  /*200c0*/  FSEL R70, R9, -INF , !P3 ;  /* 0xff80000009467808 */ /* 0x000fe20005800000 */
[C---:B------:R-:W-:Y:S01]  /*200d0*/  FFMA.FTZ R6, R157.reuse, R6, R251 ;  /* 0x000000069d067223 */ /* 0x040fe200000100fb */
[----:B------:R-:W-:Y:S01]  /*200e0*/  FSEL R68, R10, -INF , !P5 ;  /* 0xff8000000a447808 */ /* 0x000fe20006800000 */
[CC--:B------:R-:W-:Y:S01]  /*200f0*/  FFMA.FTZ R10, R157.reuse, R4.reuse, R93 ;  /* 0x000000049d0a7223 */ /* 0x0c0fe2000001005d */
[----:B------:R-:W-:Y:S01]  /*20100*/  FSEL R53, R8, -INF , !P6 ;  /* 0xff80000008357808 */ /* 0x000fe20007000000 */
[----:B------:R-:W-:Y:S01]  /*20110*/  FFMA.FTZ R8, R157, R4, R95 ;  /* 0x000000049d087223 */ /* 0x000fe2000001005f */
[C---:B------:R-:W-:Y:S01]  /*20120*/  ISETP.GE.AND P3, PT, R3.reuse, R7, PT ;  /* 0x000000070300720c */ /* 0x040fe20003f66270 */
[----:B------:R-:W-:Y:S01]  /*20130*/  VIADD R4, R0, 0x19 ;  /* 0x0000001900047836 */ /* 0x000fe20000000000 */
[----:B------:R-:W-:-:S02]  /*20140*/  ISETP.GE.AND P5, PT, R3, R5, PT ;  /* 0x000000050300720c */ /* 0x000fc40003fa6270 */
[----:B------:R-:W-:Y:S02]  /*20150*/  I2FP.F32.S32 R3, R2 ;  /* 0x0000000200037245 */ /* 0x000fe40000201400 */
[----:B------:R-:W-:Y:S02]  /*20160*/  FSEL R249, R11, -INF , !P4 ;  /* 0xff8000000bf97808 */ /* 0x000fe40006000000 */
[----:B------:R-:W-:Y:S01]  /*20170*/  FSEL R47, R6, -INF , !P2 ;  /* 0xff800000062f7808 */ /* 0x000fe20005000000 */
[CC--:B------:R-:W-:Y:S01]  /*20180*/  FFMA.FTZ R9, R157.reuse, R3.reuse, R125 ;  /* 0x000000039d097223 */ /* 0x0c0fe2000001007d */
[C---:B------:R-:W-:Y:S01]  /*20190*/  FFMA.FTZ R11, R157.reuse, R3, R127 ;  /* 0x000000039d0b7223 */ /* 0x040fe2000001007f */
[----:B------:R-:W-:Y:S01]  /*201a0*/  I2FP.F32.S32 R6, R4 ;  /* 0x0000000400067245 */ /* 0x000fe20000201400 */
[----:B------:R-:W-:Y:S01]  /*201b0*/  VIADD R3, R0, 0x21 ;  /* 0x0000002100037836 */ /* 0x000fe20000000000 */
[----:B------:R-:W-:Y:S02]  /*201c0*/  FSEL R52, R10, -INF , !P3 ;  /* 0xff8000000a347808 */ /* 0x000fe40005800000 */
[----:B------:R-:W-:Y:S01]  /*201d0*/  FSEL R50, R8, -INF , !P5 ;  /* 0xff80000008327808 */ /* 0x000fe20006800000 */
[----:B------:R-:W-:Y:S01]  /*201e0*/  FFMA.FTZ R8, R157, R6, R109 ;  /* 0x000000069d087223 */ /* 0x000fe2000001006d */
[----:B------:R-:W-:-:S02]  /*201f0*/  ISETP.GE.AND P2, PT, R4, R7, PT ;  /* 0x000000070400720c */ /* 0x000fc40003f46270 */
[----:B------:R-:W-:Y:S02]  /*20200*/  ISETP.GE.AND P3, PT, R4, R5, PT ;  /* 0x000000050400720c */ /* 0x000fe40003f66270 */
[C---:B------:R-:W-:Y:S02]  /*20210*/  ISETP.GE.AND P4, PT, R2.reuse, R7, PT ;  /* 0x000000070200720c */ /* 0x040fe40003f86270 */
[----:B------:R-:W-:Y:S01]  /*20220*/  ISETP.GE.AND P6, PT, R2, R5, PT ;  /* 0x000000050200720c */ /* 0x000fe20003fc6270 */
[----:B------:R-:W-:Y:S01]  /*20230*/  VIADD R2, R0, 0x29 ;  /* 0x0000002900027836 */ /* 0x000fe20000000000 */
[----:B------:R-:W-:Y:S01]  /*20240*/  I2FP.F32.S32 R4, R3 ;  /* 0x0000000300047245 */ /* 0x000fe20000201400 */
[----:B------:R-:W-:Y:S01]  /*20250*/  FFMA.FTZ R6, R157, R6, R111 ;  /* 0x000000069d067223 */ /* 0x000fe2000001006f */
[----:B------:R-:W-:Y:S02]  /*20260*/  FSEL R54, R9, -INF , !P4 ;  /* 0xff80000009367808 */ /* 0x000fe40006000000 */
[----:B------:R-:W-:Y:S01]  /*20270*/  FSEL R58, R8, -INF , !P2 ;  /* 0xff800000083a7808 */ /* 0x000fe20005000000 */
[-C--:B------:R-:W-:Y:S01]  /*20280*/  FFMA.FTZ R10, R157, R4.reuse, R101 ;  /* 0x000000049d0a7223 */ /* 0x080fe20000010065 */
[----:B------:R-:W-:Y:S01]  /*20290*/  ISETP.GE.AND P5, PT, R3, R7, PT ;  /* 0x000000070300720c */ /* 0x000fe20003fa6270 */
[----:B------:R-:W-:Y:S01]  /*202a0*/  FFMA.FTZ R8, R157, R4, R103 ;  /* 0x000000049d087223 */ /* 0x000fe20000010067 */
[----:B------:R-:W-:Y:S01]  /*202b0*/  ISETP.GE.AND P4, PT, R3, R5, PT ;  /* 0x000000050300720c */ /* 0x000fe20003f86270 */
[----:B------:R-:W-:Y:S01]  /*202c0*/  VIADD R4, R0, 0x31 ;  /* 0x0000003100047836 */ /* 0x000fe20000000000 */
[----:B------:R-:W-:-:S02]  /*202d0*/  I2FP.F32.S32 R3, R2 ;  /* 0x0000000200037245 */ /* 0x000fc40000201400 */
        /* <DEDUP_REMOVED lines=155> */
[----:B------:R-:W-:Y:S02]  /*20c90*/  I2FP.F32.S32 R4, R3 ;  /* 0x0000000300047245 */ /* 0x000fe40000201400 */
[C---:B------:R-:W-:Y:S02]  /*20ca0*/  ISETP.GE.AND P2, PT, R2.reuse, R7, PT ;  /* 0x000000070200720c */ /* 0x040fe40003f46270 */
[----:B------:R-:W-:Y:S01]  /*20cb0*/  ISETP.GE.AND P3, PT, R2, R5, PT ;  /* 0x000000050200720c */ /* 0x000fe20003f66270 */
[----:B------:R-:W-:Y:S01]  /*20cc0*/  VIADD R2, R0, 0xd1 ;  /* 0x000000d100027836 */ /* 0x000fe20000000000 */
[----:B------:R-:W-:Y:S01]  /*20cd0*/  FSEL R127, R8, -INF , !P5 ;  /* 0xff800000087f7808 */ /* 0x000fe20006800000 */
[C---:B------:R-:W-:Y:S01]  /*20ce0*/  FFMA.FTZ R6, R157.reuse, R6, R67 ;  /* 0x000000069d067223 */ /* 0x040fe20000010043 */
[CC--:B------:R-:W-:Y:S01]  /*20cf0*/  FFMA.FTZ R10, R157.reuse, R4.reuse, R173 ;  /* 0x000000049d0a7223 */ /* 0x0c0fe200000100ad */
[----:B------:R-:W-:Y:S01]  /*20d00*/  FFMA.FTZ R8, R157, R4, R175 ;  /* 0x000000049d087223 */ /* 0x000fe200000100af */
[----:B------:R-:W-:Y:S01]  /*20d10*/  FSEL R123, R9, -INF , !P2 ;  /* 0xff800000097b7808 */ /* 0x000fe20005000000 */
[----:B------:R-:W-:Y:S01]  /*20d20*/  VIADD R4, R0, 0xd9 ;  /* 0x000000d900047836 */ /* 0x000fe20000000000 */
[----:B------:R-:W-:-:S02]  /*20d30*/  ISETP.GE.AND P6, PT, R3, R7, PT ;  /* 0x000000070300720c */ /* 0x000fc40003fc6270 */
[----:B------:R-:W-:Y:S02]  /*20d40*/  ISETP.GE.AND P2, PT, R3, R5, PT ;  /* 0x000000050300720c */ /* 0x000fe40003f46270 */
[----:B------:R-:W-:Y:S02]  /*20d50*/  I2FP.F32.S32 R3, R2 ;  /* 0x0000000200037245 */ /* 0x000fe40000201400 */
[----:B------:R-:W-:Y:S02]  /*20d60*/  FSEL R119, R6, -INF , !P4 ;  /* 0xff80000006777808 */ /* 0x000fe40006000000 */
[----:B------:R-:W-:Y:S01]  /*20d70*/  I2FP.F32.S32 R6, R4 ;  /* 0x0000000400067245 */ /* 0x000fe20000201400 */
[-C--:B------:R-:W-:Y:S01]  /*20d80*/  FFMA.FTZ R9, R157, R3.reuse, R41 ;  /* 0x000000039d097223 */ /* 0x080fe20000010029 */
[----:B------:R-:W-:Y:S01]  /*20d90*/  FSEL R117, R11, -INF , !P3 ;  /* 0xff8000000b757808 */ /* 0x000fe20005800000 */
[C---:B------:R-:W-:Y:S01]  /*20da0*/  FFMA.FTZ R11, R157.reuse, R3, R43 ;  /* 0x000000039d0b7223 */ /* 0x040fe2000001002b */
[----:B------:R-:W-:Y:S01]  /*20db0*/  ISETP.GE.AND P3, PT, R2, R7, PT ;  /* 0x000000070200720c */ /* 0x000fe20003f66270 */
[----:B------:R-:W-:Y:S01]  /*20dc0*/  VIADD R3, R0, 0xe1 ;  /* 0x000000e100037836 */ /* 0x000fe20000000000 */
[----:B------:R-:W-:Y:S01]  /*20dd0*/  ISETP.GE.AND P5, PT, R2, R5, PT ;  /* 0x000000050200720c */ /* 0x000fe20003fa6270 */
[----:B------:R-:W-:Y:S01]  /*20de0*/  VIADD R2, R0, 0xe9 ;  /* 0x000000e900027836 */ /* 0x000fe20000000000 */
[----:B------:R-:W-:Y:S01]  /*20df0*/  FSEL R125, R8, -INF , !P2 ;  /* 0xff800000087d7808 */ /* 0x000fe20005000000 */
[----:B------:R-:W-:Y:S01]  /*20e00*/  FFMA.FTZ R8, R157, R6, R37 ;  /* 0x000000069d087223 */ /* 0x000fe20000010025 */
[----:B------:R-:W-:-:S02]  /*20e10*/  ISETP.GE.AND P4, PT, R4, R7, PT ;  /* 0x000000070400720c */ /* 0x000fc40003f86270 */
[----:B------:R-:W-:Y:S02]  /*20e20*/  FSEL R172, R10, -INF , !P6 ;  /* 0xff8000000aac7808 */ /* 0x000fe40007000000 */
[----:B------:R-:W-:Y:S02]  /*20e30*/  ISETP.GE.AND P6, PT, R4, R5, PT ;  /* 0x000000050400720c */ /* 0x000fe40003fc6270 */
[----:B------:R-:W-:Y:S02]  /*20e40*/  FSEL R174, R9, -INF , !P3 ;  /* 0xff80000009ae7808 */ /* 0x000fe40005800000 */
[C---:B------:R-:W-:Y:S02]  /*20e50*/  ISETP.GE.AND P2, PT, R3.reuse, R7, PT ;  /* 0x000000070300720c */ /* 0x040fe40003f46270 */
[----:B------:R-:W-:Y:S02]  /*20e60*/  ISETP.GE.AND P3, PT, R3, R5, PT ;  /* 0x000000050300720c */ /* 0x000fe40003f66270 */
[----:B------:R-:W-:-:S02]  /*20e70*/  I2FP.F32.S32 R4, R3 ;  /* 0x0000000300047245 */ /* 0x000fc40000201400 */
[----:B------:R-:W-:Y:S02]  /*20e80*/  I2FP.F32.S32 R3, R2 ;  /* 0x0000000200037245 */ /* 0x000fe40000201400 */
[----:B------:R-:W-:Y:S02]  /*20e90*/  FSEL R173, R11, -INF , !P5 ;  /* 0xff8000000bad7808 */ /* 0x000fe40006800000 */
[----:B------:R-:W-:Y:S02]  /*20ea0*/  FSEL R175, R8, -INF , !P4 ;  /* 0xff80000008af7808 */ /* 0x000fe40006000000 */
[C---:B------:R-:W-:Y:S02]  /*20eb0*/  ISETP.GE.AND P5, PT, R2.reuse, R7, PT ;  /* 0x000000070200720c */ /* 0x040fe40003fa6270 */
[----:B------:R-:W-:Y:S01]  /*20ec0*/  ISETP.GE.AND P4, PT, R2, R5, PT ;  /* 0x000000050200720c */ /* 0x000fe20003f86270 */
        /* <DEDUP_REMOVED lines=9> */
[----:B------:R-:W-:Y:S02]  /*20f60*/  I2FP.F32.S32 R4, R3 ;  /* 0x0000000300047245 */ /* 0x000fe40000201400 */
[----:B------:R-:W-:Y:S02]  /*20f70*/  FSEL R205, R9, -INF , !P2 ;  /* 0xff80000009cd7808 */ /* 0x000fe40005000000 */
[----:B------:R-:W-:Y:S02]  /*20f80*/  FSEL R207, R8, -INF , !P5 ;  /* 0xff80000008cf7808 */ /* 0x000fe40006800000 */
[-C--:B------:R-:W-:Y:S02]  /*20f90*/  ISETP.GE.AND P6, PT, R0, R7.reuse, PT ;  /* 0x000000070000720c */ /* 0x080fe40003fc6270 */
[-C--:B------:R-:W-:Y:S02]  /*20fa0*/  ISETP.GE.AND P2, PT, R3, R7.reuse, PT ;  /* 0x000000070300720c */ /* 0x080fe40003f46270 */
[----:B------:R-:W-:-:S02]  /*20fb0*/  ISETP.GE.AND P5, PT, R2, R7, PT ;  /* 0x000000070200720c */ /* 0x000fc40003fa6270 */
[----:B------:R-:W-:Y:S02]  /*20fc0*/  FSEL R209, R6, -INF , !P4 ;  /* 0xff80000006d17808 */ /* 0x000fe40006000000 */
[-C--:B------:R-:W-:Y:S02]  /*20fd0*/  ISETP.GE.AND P4, PT, R0, R5.reuse, PT ;  /* 0x000000050000720c */ /* 0x080fe40003f86270 */
[----:B------:R-:W-:Y:S01]  /*20fe0*/  I2FP.F32.S32 R7, R0 ;  /* 0x0000000000077245 */ /* 0x000fe20000201400 */
[----:B------:R-:W-:Y:S01]  /*20ff0*/  FFMA.FTZ R0, R157, R4, R23 ;  /* 0x000000049d007223 */ /* 0x000fe20000010017 */
[----:B------:R-:W-:-:S04]  /*21000*/  ISETP.GE.AND P3, PT, R3, R5, PT ;  /* 0x000000050300720c */ /* 0x000fc80003f66270 */
[----:B------:R-:W-:Y:S02]  /*21010*/  FSEL R211, R0, -INF , !P3 ;  /* 0xff80000000d37808 */ /* 0x000fe40005800000 */
[----:B------:R-:W-:Y:S01]  /*21020*/  ISETP.GT.AND P3, PT, R25, R27, PT ;  /* 0x0000001b1900720c */ /* 0x000fe20003f64270 */
[----:B------:R-:W-:Y:S01]  /*21030*/  FFMA.FTZ R6, R157, R4, R21 ;  /* 0x000000049d067223 */ /* 0x000fe20000010015 */
[----:B------:R-:W-:-:S04]  /*21040*/  I2FP.F32.S32 R3, R2 ;  /* 0x0000000200037245 */ /* 0x000fc80000201400 */
[----:B------:R-:W-:Y:S01]  /*21050*/  FSEL R213, R6, -INF , !P2 ;  /* 0xff80000006d57808 */ /* 0x000fe20005000000 */
[C---:B------:R-:W-:Y:S01]  /*21060*/  FFMA.FTZ R4, R157.reuse, R3, R17 ;  /* 0x000000039d047223 */ /* 0x040fe20000010011 */
[----:B------:R-:W-:Y:S01]  /*21070*/  ISETP.GE.AND P2, PT, R2, R5, PT ;  /* 0x000000050200720c */ /* 0x000fe20003f46270 */
[CC--:B------:R-:W-:Y:S01]  /*21080*/  FFMA.FTZ R5, R157.reuse, R7.reuse, R248 ;  /* 0x000000079d057223 */ /* 0x0c0fe200000100f8 */
        /* <DEDUP_REMOVED lines=39> */
[----:B------:R-:W-:Y:S02]  /*21300*/  ISETP.GE.U32.AND P6, PT, R5, R6, PT ;  /* 0x000000060500720c */ /* 0x000fe40003fc6070 */
[----:B------:R-:W-:Y:S02]  /*21310*/  LOP3.LUT R5, R24, R0, RZ, 0x3c, !PT ;  /* 0x0000000018057212 */ /* 0x000fe400078e3cff */
[----:B------:R-:W-:-:S02]  /*21320*/  ISETP.GE.U32.AND P5, PT, R4, R6, PT ;  /* 0x000000060400720c */ /* 0x000fc40003fa6070 */
[-C--:B------:R-:W-:Y:S02]  /*21330*/  LOP3.LUT R4, R8, R0.reuse, RZ, 0x3c, !PT ;  /* 0x0000000008047212 */ /* 0x080fe400078e3cff */
[----:B------:R-:W-:Y:S02]  /*21340*/  ISETP.GE.AND P4, PT, R5, RZ, PT ;  /* 0x000000ff0500720c */ /* 0x000fe40003f86270 */
[----:B------:R-:W-:Y:S02]  /*21350*/  ISETP.GE.AND P0, PT, R4, RZ, PT ;  /* 0x000000ff0400720c */ /* 0x000fe40003f06270 */
[----:B------:R-:W-:Y:S01]  /*21360*/  ISETP.NE.AND P2, PT, R0, RZ, PT ;  /* 0x000000ff0000720c */ /* 0x000fe20003f45270 */
[----:B------:R-:W-:Y:S01]  /*21370*/  @P6 VIADD R3, R3, 0x1 ;  /* 0x0000000103036836 */ /* 0x000fe20000000000 */
[----:B------:R-:W-:-:S03]  /*21380*/  LOP3.LUT R6, RZ, R0, RZ, 0x33, !PT ;  /* 0x00000000ff067212 */ /* 0x000fc600078e33ff */
[----:B------:R-:W-:-:S04]  /*21390*/  @P5 IADD3 R2, R2, 0x1, RZ ;  /* 0x0000000102025810 */ /* 0x000fc80007ffe0ff */
        /* <DEDUP_REMOVED lines=26> */
.L_x_4390:
[----:B------:R-:W2:Y:S02]  /*21540*/  LD.E R0, desc[UR6][R160.64+0x38] ;  /* 0x00003806a0007980 */ /* 0x000ea4000c101900 */
[----:B--2---:R-:W-:-:S04]  /*21550*/  LEA R0, -R0, RZ, 0x8 ;  /* 0x000000ff00007211 */ /* 0x004fc800078e41ff */
[----:B------:R-:W-:Y:S02]  /*21560*/  SHF.R.S32.HI R2, RZ, 0x1f, R0 ;  /* 0x0000001fff027819 */ /* 0x000fe40000011400 */
.L_x_4391:
[----:B------:R-:W-:Y:S05]  /*21570*/  BSYNC B0 ;  /* 0x0000000000007941 */ /* 0x000fea0003800000 */
.L_x_4389:
        /* <DEDUP_REMOVED lines=175> */
.L_x_4393:
[----:B------:R-:W-:Y:S05]  /*22070*/  BSYNC B0 ;  /* 0x0000000000007941 */ /* 0x000fea0003800000 */
.L_x_4392:
[----:B------:R-:W0:Y:S01]  /*22080*/  LDGDEPBAR ;  /* 0x00000000000079af */ /* 0x000e220000000000 */
[----:B------:R-:W-:-:S04]  /*22090*/  LEA R229, P0, R0, R229, 0x1 ;  /* 0x000000e500e57211 */ /* 0x000fc800078008ff */
[----:B------:R-:W-:-:S09]  /*220a0*/  LEA.HI.X R227, R0, R227, R2, 0x1, P0 ;  /* 0x000000e300e37211 */ /* 0x000fd200000f0c02 */
.L_x_4388:
[----:B------:R-:W-:Y:S05]  /*220b0*/  BSYNC B1 ;  /* 0x0000000000017941 */ /* 0x000fea0003800000 */
.L_x_4387:
[----:B-----5:R-:W-:Y:S01]  /*220c0*/  FMNMX.FTZ R0, R112, R38, !PT ;  /* 0x0000002670007209 */ /* 0x020fe20007810000 */
[----:B--2---:R-:W2:Y:S01]  /*220d0*/  LDL.LU R7, [R1+0xc] ;  /* 0x00000c0001077983 */ /* 0x004ea20000300800 */
[----:B------:R-:W-:Y:S02]  /*220e0*/  MOV R65, R55 ;  /* 0x0000003700417202 */ /* 0x000fe40000000f00 */
[----:B------:R-:W-:Y:S01]  /*220f0*/  FMNMX.FTZ R0, R47, R0, !PT ;  /* 0x000000002f007209 */ /* 0x000fe20007810000 */
[----:B-1----:R-:W-:Y:S03]  /*22100*/  LDSM.16.MT88.4 R16, [R184+0xa000] ;  /* 0x00a00000b810783b */ /* 0x002fe60000004200 */
[----:B------:R-:W-:Y:S01]  /*22110*/  FMNMX.FTZ R0, R113, R0, !PT ;  /* 0x0000000071007209 */ /* 0x000fe20007810000 */
[----:B------:R-:W-:Y:S03]  /*22120*/  LDSM.16.MT88.4 R20, [R182+0xa000] ;  /* 0x00a00000b614783b */ /* 0x000fe60000004200 */
[----:B------:R-:W-:Y:S01]  /*22130*/  FMNMX.FTZ R2, R50, R0, !PT ;  /* 0x0000000032027209 */ /* 0x000fe20007810000 */
[----:B------:R-:W-:Y:S03]  /*22140*/  LDSM.16.MT88.4 R32, [R182+0xa800] ;  /* 0x00a80000b620783b */ /* 0x000fe60000004200 */
[----:B------:R-:W-:Y:S01]  /*22150*/  FMNMX.FTZ R2, R108, R2, !PT ;  /* 0x000000026c027209 */ /* 0x000fe20007810000 */
[----:B------:R-:W3:Y:S03]  /*22160*/  LD.E R0, desc[UR6][R160.64+0xdc] ;  /* 0x0000dc06a0007980 */ /* 0x000ee6000c101900 */
        /* <DEDUP_REMOVED lines=122> */
[----:B---3--:R-:W-:-:S03]  /*22910*/  FMUL.FTZ R3, R0, R77 ;  /* 0x0000004d00037220 */ /* 0x008fc60000410000 */
        /* <DEDUP_REMOVED lines=9> */
[----:B------:R-:W3:Y:S01]  /*229b0*/  SHFL.BFLY PT, R6, R2, 0x2, 0x1f ;  /* 0x0c401f0002067f89 */ /* 0x000ee200000e0000 */
[----:B-1----:R-:W-:-:S04]  /*229c0*/  FFMA.FTZ R4, R47, R0, -R3 ;  /* 0x000000002f047223 */ /* 0x002fc80000010803 */
[----:B------:R1:W4:Y:S02]  /*229d0*/  MUFU.EX2 R5, R4 ;  /* 0x0000000400057308 */ /* 0x0003240000000800 */
[----:B-1----:R-:W-:-:S06]  /*229e0*/  FFMA.FTZ R4, R113, R0, -R3 ;  /* 0x0000000071047223 */ /* 0x002fcc0000010803 */
[----:B------:R1:W-:Y:S02]  /*229f0*/  MUFU.EX2 R8, R4 ;  /* 0x0000000400087308 */ /* 0x0003e40000000800 */
[----:B-1----:R-:W-:-:S06]  /*22a00*/  FFMA.FTZ R4, R50, R0, -R3 ;  /* 0x0000000032047223 */ /* 0x002fcc0000010803 */
[----:B------:R1:W-:Y:S01]  /*22a10*/  MUFU.EX2 R113, R4 ;  /* 0x0000000400717308 */ /* 0x0003e20000000800 */
[----:B---3--:R-:W-:Y:S01]  /*22a20*/  FMNMX.FTZ R2, R2, R6, !PT ;  /* 0x0000000602027209 */ /* 0x008fe20007810000 */
[----:B-1----:R-:W-:-:S06]  /*22a30*/  FFMA.FTZ R4, R108, R0, -R3 ;  /* 0x000000006c047223 */ /* 0x002fcc0000010803 */
[----:B------:R1:W-:Y:S02]  /*22a40*/  MUFU.EX2 R26, R4 ;  /* 0x00000004001a7308 */ /* 0x0003e40000000800 */
[----:B-1----:R-:W-:-:S06]  /*22a50*/  FFMA.FTZ R4, R48, R0, -R3 ;  /* 0x0000000030047223 */ /* 0x002fcc0000010803 */
[----:B------:R1:W-:Y:S02]  /*22a60*/  MUFU.EX2 R28, R4 ;  /* 0x00000004001c7308 */ /* 0x0003e40000000800 */
[-CC-:B-1----:R-:W-:Y:S01]  /*22a70*/  FFMA.FTZ R4, R94, R0.reuse, -R3.reuse ;  /* 0x000000005e047223 */ /* 0x182fe20000010803 */
[----:B----4-:R-:W-:Y:S01]  /*22a80*/  MOV R94, R5 ;  /* 0x00000005005e7202 */ /* 0x010fe20000000f00 */
[----:B------:R-:W-:-:S04]  /*22a90*/  FFMA.FTZ R5, R90, R0, -R3 ;  /* 0x000000005a057223 */ /* 0x000fc80000010803 */
[----:B------:R1:W-:Y:S08]  /*22aa0*/  MUFU.EX2 R27, R5 ;  /* 0x00000005001b7308 */ /* 0x0003f00000000800 */
[----:B------:R3:W-:Y:S01]  /*22ab0*/  MUFU.EX2 R13, R4 ;  /* 0x00000004000d7308 */ /* 0x0007e20000000800 */
[----:B-1----:R-:W1:Y:S01]  /*22ac0*/  SHFL.BFLY PT, R5, R2, 0x1, 0x1f ;  /* 0x0c201f0002057f89 */ /* 0x002e6200000e0000 */
[----:B---3--:R-:W-:-:S06]  /*22ad0*/  FFMA.FTZ R4, R46, R0, -R3 ;  /* 0x000000002e047223 */ /* 0x008fcc0000010803 */
[----:B------:R3:W-:Y:S02]  /*22ae0*/  MUFU.EX2 R25, R4 ;  /* 0x0000000400197308 */ /* 0x0007e40000000800 */
[----:B---3--:R-:W-:-:S06]  /*22af0*/  FFMA.FTZ R4, R45, R0, -R3 ;  /* 0x000000002d047223 */ /* 0x008fcc0000010803 */
[----:B------:R3:W-:Y:S02]  /*22b00*/  MUFU.EX2 R90, R4 ;  /* 0x00000004005a7308 */ /* 0x0007e40000000800 */
[----:B---3--:R-:W-:-:S06]  /*22b10*/  FFMA.FTZ R4, R88, R0, -R3 ;  /* 0x0000000058047223 */ /* 0x008fcc0000010803 */
[----:B------:R3:W-:Y:S02]  /*22b20*/  MUFU.EX2 R29, R4 ;  /* 0x00000004001d7308 */ /* 0x0007e40000000800 */
[----:B---3--:R-:W-:-:S06]  /*22b30*/  FFMA.FTZ R4, R44, R0, -R3 ;  /* 0x000000002c047223 */ /* 0x008fcc0000010803 */
[----:B------:R3:W-:Y:S02]  /*22b40*/  MUFU.EX2 R50, R4 ;  /* 0x0000000400327308 */ /* 0x0007e40000000800 */
[-CC-:B---3--:R-:W-:Y:S01]  /*22b50*/  FFMA.FTZ R4, R76, R0.reuse, -R3.reuse ;  /* 0x000000004c047223 */ /* 0x188fe20000010803 */
[----:B-1----:R-:W-:Y:S01]  /*22b60*/  FMNMX.FTZ R76, R2, R5, !PT ;  /* 0x00000005024c7209 */ /* 0x002fe20007810000 */
[----:B------:R-:W-:-:S04]  /*22b70*/  FFMA.FTZ R2, R84, R0, -R3 ;  /* 0x0000000054027223 */ /* 0x000fc80000010803 */
[----:B------:R1:W-:Y:S01]  /*22b80*/  MUFU.EX2 R156, R2 ;  /* 0x00000002009c7308 */ /* 0x0003e20000000800 */
[----:B------:R-:W-:Y:S01]  /*22b90*/  FMUL.FTZ R5, R0, R76 ;  /* 0x0000004c00057220 */ /* 0x000fe20000410000 */
[----:B------:R-:W-:-:S04]  /*22ba0*/  FSETP.NEU.FTZ.AND P1, PT, R76, -INF , PT ;  /* 0xff8000004c00780b */ /* 0x000fc80003f3d000 */
[----:B------:R-:W-:Y:S01]  /*22bb0*/  FSEL R5, R5, RZ, P1 ;  /* 0x000000ff05057208 */ /* 0x000fe20000800000 */
[----:B-1----:R-:W-:-:S04]  /*22bc0*/  FFMA.FTZ R2, R40, R0, -R3 ;  /* 0x0000000028027223 */ /* 0x002fc80000010803 */
[----:B------:R1:W3:Y:S02]  /*22bd0*/  MUFU.EX2 R6, R2 ;  /* 0x0000000200067308 */ /* 0x0002e40000000800 */
[----:B-1----:R-:W-:-:S06]  /*22be0*/  FFMA.FTZ R2, R86, R0, -R3 ;  /* 0x0000000056027223 */ /* 0x002fcc0000010803 */
[----:B------:R1:W-:Y:S08]  /*22bf0*/  MUFU.EX2 R57, R2 ;  /* 0x0000000200397308 */ /* 0x0003f00000000800 */
[----:B------:R4:W-:Y:S01]  /*22c00*/  MUFU.EX2 R48, R4 ;  /* 0x0000000400307308 */ /* 0x0009e20000000800 */
[----:B-1----:R-:W-:Y:S01]  /*22c10*/  FFMA.FTZ R2, R39, R0, -R5 ;  /* 0x0000000027027223 */ /* 0x002fe20000010805 */
[----:B---3--:R-:W-:Y:S01]  /*22c20*/  MOV R86, R6 ;  /* 0x0000000600567202 */ /* 0x008fe20000000f00 */
[----:B------:R-:W-:Y:S05]  /*22c30*/  LDSM.16.MT88.4 R36, [R184+0xa800] ;  /* 0x00a80000b824783b */ /* 0x000fea0000004200 */
[----:B------:R1:W-:Y:S01]  /*22c40*/  MUFU.EX2 R219, R2 ;  /* 0x0000000200db7308 */ /* 0x0003e20000000800 */
[----:B----4-:R-:W-:-:S07]  /*22c50*/  FFMA.FTZ R4, R42, R0, -R3 ;  /* 0x000000002a047223 */ /* 0x010fce0000010803 */
[----:B------:R-:W-:Y:S01]  /*22c60*/  MUFU.EX2 R41, R4 ;  /* 0x0000000400297308 */ /* 0x000fe20000000800 */
[----:B-1----:R-:W-:-:S07]  /*22c70*/  FFMA.FTZ R2, R53, R0, -R5 ;  /* 0x0000000035027223 */ /* 0x002fce0000010805 */
[----:B------:R1:W-:Y:S02]  /*22c80*/  MUFU.EX2 R245, R2 ;  /* 0x0000000200f57308 */ /* 0x0003e40000000800 */
[----:B-1----:R-:W-:-:S06]  /*22c90*/  FFMA.FTZ R2, R124, R0, -R5 ;  /* 0x000000007c027223 */ /* 0x002fcc0000010805 */
[----:B------:R1:W3:Y:S01]  /*22ca0*/  MUFU.EX2 R4, R2 ;  /* 0x0000000200047308 */ /* 0x0002e20000000800 */
[----:B------:R-:W-:Y:S01]  /*22cb0*/  FFMA.FTZ R6, R52, R0, -R5 ;  /* 0x0000000034067223 */ /* 0x000fe20000010805 */
[----:B-1----:R-:W-:-:S05]  /*22cc0*/  FSEL R2, R77, RZ, P0 ;  /* 0x000000ff4d027208 */ /* 0x002fca0000000000 */
[----:B------:R-:W-:Y:S01]  /*22cd0*/  FADD.FTZ R2, R112, -R2 ;  /* 0x8000000270027221 */ /* 0x000fe20000010000 */
[----:B---3--:R-:W-:Y:S02]  /*22ce0*/  MOV R112, R4 ;  /* 0x0000000400707202 */ /* 0x008fe40000000f00 */
[----:B------:R-:W-:Y:S01]  /*22cf0*/  FSEL R4, R76, RZ, P1 ;  /* 0x000000ff4c047208 */ /* 0x000fe20000800000 */
[----:B------:R1:W3:Y:S01]  /*22d00*/  MUFU.EX2 R251, R6 ;  /* 0x0000000600fb7308 */ /* 0x0002e20000000800 */
[----:B--2---:R-:W-:Y:S02]  /*22d10*/  MOV R12, R7 ;  /* 0x00000007000c7202 */ /* 0x004fe40000000f00 */
[----:B------:R-:W-:Y:S02]  /*22d20*/  MOV R88, R8 ;  /* 0x0000000800587202 */ /* 0x000fe40000000f00 */
[----:B------:R-:W2:Y:S01]  /*22d30*/  LDSM.16.MT88.4 R8, [R181+0xa000] ;  /* 0x00a00000b508783b */ /* 0x000ea20000004200 */
[----:B-1----:R-:W-:Y:S01]  /*22d40*/  FMUL.FTZ R6, R0, R2 ;  /* 0x0000000200067220 */ /* 0x002fe20000410000 */
[----:B------:R-:W-:-:S04]  /*22d50*/  FADD.FTZ R2, R14, -R4 ;  /* 0x800000040e027221 */ /* 0x000fc80000010000 */
[----:B------:R-:W-:Y:S01]  /*22d60*/  FMUL.FTZ R2, R0, R2 ;  /* 0x0000000200027220 */ /* 0x000fe20000410000 */
[----:B------:R-:W1:Y:S08]  /*22d70*/  MUFU.EX2 R6, R6 ;  /* 0x0000000600067308 */ /* 0x000e700000000800 */
[----:B------:R4:W2:Y:S01]  /*22d80*/  MUFU.EX2 R7, R2 ;  /* 0x0000000200077308 */ /* 0x0008a20000000800 */
[----:B------:R-:W-:-:S02]  /*22d90*/  MOV R24, R12 ;  /* 0x0000000c00187202 */ /* 0x000fc40000000f00 */
[----:B------:R-:W-:Y:S02]  /*22da0*/  F2FP.BF16.F32.PACK_AB R15, R113, R88 ;  /* 0x00000058710f723e */ /* 0x000fe400000010ff */
[----:B------:R-:W-:Y:S02]  /*22db0*/  F2FP.BF16.F32.PACK_AB R12, R245, R219 ;  /* 0x000000dbf50c723e */ /* 0x000fe400000010ff */
[----:B---3--:R-:W-:Y:S01]  /*22dc0*/  F2FP.BF16.F32.PACK_AB R14, R251, R112 ;  /* 0x00000070fb0e723e */ /* 0x008fe200000010ff */
[----:B----4-:R-:W-:-:S04]  /*22dd0*/  FFMA.FTZ R2, R51, R0, -R3 ;  /* 0x0000000033027223 */ /* 0x010fc80000010803 */
[----:B------:R3:W-:Y:S01]  /*22de0*/  MUFU.EX2 R59, R2 ;  /* 0x00000002003b7308 */ /* 0x0007e20000000800 */
[-C--:B-1----:R-:W-:Y:S01]  /*22df0*/  FMUL.FTZ R134, R134, R6.reuse ;  /* 0x0000000686867220 */ /* 0x082fe20000410000 */
[-C--:B------:R-:W-:Y:S01]  /*22e00*/  FMUL.FTZ R135, R135, R6.reuse ;  /* 0x0000000687877220 */ /* 0x080fe20000410000 */
[-C--:B--2---:R-:W-:Y:S01]  /*22e10*/  FMUL.FTZ R132, R132, R7.reuse ;  /* 0x0000000784847220 */ /* 0x084fe20000410000 */
[-C--:B------:R-:W-:Y:S01]  /*22e20*/  FMUL.FTZ R133, R133, R7.reuse ;  /* 0x0000000785857220 */ /* 0x080fe20000410000 */
[-C--:B------:R-:W-:Y:S01]  /*22e30*/  FMUL.FTZ R138, R138, R6.reuse ;  /* 0x000000068a8a7220 */ /* 0x080fe20000410000 */
[----:B------:R-:W-:Y:S01]  /*22e40*/  FMUL.FTZ R139, R139, R6 ;  /* 0x000000068b8b7220 */ /* 0x000fe20000410000 */
[-C--:B------:R-:W-:Y:S01]  /*22e50*/  FMUL.FTZ R136, R136, R7.reuse ;  /* 0x0000000788887220 */ /* 0x080fe20000410000 */
[----:B------:R-:W-:Y:S01]  /*22e60*/  FMUL.FTZ R137, R137, R7 ;  /* 0x0000000789897220 */ /* 0x000fe20000410000 */
[-CC-:B------:R-:W-:Y:S01]  /*22e70*/  FFMA.FTZ R4, R49, R0.reuse, -R3.reuse ;  /* 0x0000000031047223 */ /* 0x180fe20000010803 */
[----:B---3--:R-:W-:Y:S01]  /*22e80*/  FFMA.FTZ R2, R92, R0, -R3 ;  /* 0x000000005c027223 */ /* 0x008fe20000010803 */
[----:B------:R-:W-:-:S02]  /*22e90*/  MOV R92, R13 ;  /* 0x0000000d005c7202 */ /* 0x000fc40000000f00 */
[----:B------:R-:W-:Y:S01]  /*22ea0*/  F2FP.BF16.F32.PACK_AB R13, R94, R197 ;  /* 0x000000c55e0d723e */ /* 0x000fe200000010ff */
[----:B------:R1:W-:Y:S01]  /*22eb0*/  MUFU.EX2 R84, R2 ;  /* 0x0000000200547308 */ /* 0x0003e20000000800 */
[----:B------:R-:W-:Y:S02]  /*22ec0*/  MOV R124, R28 ;  /* 0x0000001c007c7202 */ /* 0x000fe40000000f00 */
[----:B------:R-:W-:-:S03]  /*22ed0*/  MOV R43, R24 ;  /* 0x00000018002b7202 */ /* 0x000fc60000000f00 */
[----:B------:R-:W-:Y:S02]  /*22ee0*/  HMMA.16816.F32.BF16 R44, R12, R16, R132 ;  /* 0x000000100c2c723c */ /* 0x000fe40000041884 */
[----:B------:R2:W-:Y:S01]  /*22ef0*/  MUFU.EX2 R40, R4 ;  /* 0x0000000400287308 */ /* 0x0005e20000000800 */
[----:B-1----:R-:W-:-:S04]  /*22f00*/  FFMA.FTZ R2, R126, R0, -R5 ;  /* 0x000000007e027223 */ /* 0x002fc80000010805 */
[----:B------:R-:W-:-:S03]  /*22f10*/  MOV R135, R27 ;  /* 0x0000001b00877202 */ /* 0x000fc60000000f00 */
[----:B------:R1:W-:Y:S01]  /*22f20*/  MUFU.EX2 R248, R2 ;  /* 0x0000000200f87308 */ /* 0x0003e20000000800 */
[----:B------:R-:W-:Y:S02]  /*22f30*/  MOV R134, R26 ;  /* 0x0000001a00867202 */ /* 0x000fe40000000f00 */
[----:B--2---:R-:W-:Y:S02]  /*22f40*/  MOV R4, R29 ;  /* 0x0000001d00047202 */ /* 0x004fe40000000f00 */
[----:B------:R-:W2:Y:S01]  /*22f50*/  LDSM.16.MT88.4 R28, [R183+0xa000] ;  /* 0x00a00000b71c783b */ /* 0x000ea20000004200 */
[--C-:B-1----:R-:W-:Y:S02]  /*22f60*/  FFMA.FTZ R2, R54, R0, -R5.reuse ;  /* 0x0000000036027223 */ /* 0x102fe40000010805 */
[C---:B------:R-:W-:Y:S01]  /*22f70*/  HMMA.16816.F32.BF16 R52, R12.reuse, R18, R136 ;  /* 0x000000120c34723c */ /* 0x040fe20000041888 */
[-C--:B------:R-:W-:Y:S01]  /*22f80*/  FMUL.FTZ R170, R170, R6.reuse ;  /* 0x00000006aaaa7220 */ /* 0x080fe20000410000 */
[----:B------:R1:W3:Y:S01]  /*22f90*/  MUFU.EX2 R247, R2 ;  /* 0x0000000200f77308 */ /* 0x0002e20000000800 */
[-C--:B------:R-:W-:Y:S01]  /*22fa0*/  FMUL.FTZ R171, R171, R6.reuse ;  /* 0x00000006abab7220 */ /* 0x080fe20000410000 */
[-C--:B------:R-:W-:Y:S01]  /*22fb0*/  FMUL.FTZ R168, R168, R7.reuse ;  /* 0x00000007a8a87220 */ /* 0x080fe20000410000 */
[----:B------:R-:W-:Y:S01]  /*22fc0*/  FMUL.FTZ R169, R169, R7 ;  /* 0x00000007a9a97220 */ /* 0x000fe20000410000 */
[-C--:B------:R-:W-:Y:S01]  /*22fd0*/  FMUL.FTZ R166, R166, R6.reuse ;  /* 0x00000006a6a67220 */ /* 0x080fe20000410000 */
[----:B------:R-:W-:Y:S01]  /*22fe0*/  MOV R139, R25 ;  /* 0x00000019008b7202 */ /* 0x000fe20000000f00 */
[-C--:B------:R-:W-:Y:S01]  /*22ff0*/  FMUL.FTZ R167, R167, R6.reuse ;  /* 0x00000006a7a77220 */ /* 0x080fe20000410000 */
[----:B------:R-:W4:Y:S01]  /*23000*/  LDSM.16.MT88.4 R24, [R181+0xa800] ;  /* 0x00a80000b518783b */ /* 0x000f220000004200 */
        /* <DEDUP_REMOVED lines=9> */
[-CC-:B-1----:R-:W-:Y:S01]  /*230a0*/  FFMA.FTZ R2, R162, R0.reuse, -R5.reuse ;  /* 0x00000000a2027223 */ /* 0x182fe20000010805 */
[----:B------:R-:W-:Y:S01]  /*230b0*/  FMUL.FTZ R153, R153, R7 ;  /* 0x0000000799997220 */ /* 0x000fe20000410000 */
[----:B------:R-:W1:Y:S02]  /*230c0*/  LDSM.16.MT88.4 R16, [R183+0xa800] ;  /* 0x00a80000b710783b */ /* 0x000e640000004200 */
[----:B------:R3:W-:Y:S01]  /*230d0*/  MUFU.EX2 R243, R2 ;  /* 0x0000000200f37308 */ /* 0x0007e20000000800 */
[----:B------:R-:W-:Y:S01]  /*230e0*/  HMMA.16816.F32.BF16 R168, R12, R8, R168 ;  /* 0x000000080ca8723c */ /* 0x000fe200000418a8 */
[----:B---3--:R-:W-:-:S06]  /*230f0*/  FFMA.FTZ R2, R58, R0, -R5 ;  /* 0x000000003a027223 */ /* 0x008fcc0000010805 */
[----:B------:R3:W2:Y:S01]  /*23100*/  MUFU.EX2 R217, R2 ;  /* 0x0000000200d97308 */ /* 0x0006a20000000800 */
[----:B------:R-:W-:Y:S01]  /*23110*/  HMMA.16816.F32.BF16 R164, R12, R10, R164 ;  /* 0x0000000a0ca4723c */ /* 0x000fe200000418a4 */
[----:B------:R-:W-:Y:S02]  /*23120*/  F2FP.BF16.F32.PACK_AB R8, R247, R248 ;  /* 0x000000f8f708723e */ /* 0x000fe400000010ff */
[----:B------:R-:W-:Y:S01]  /*23130*/  F2FP.BF16.F32.PACK_AB R9, R124, R134 ;  /* 0x000000867c09723e */ /* 0x000fe200000010ff */
[----:B---3--:R-:W-:-:S04]  /*23140*/  FFMA.FTZ R2, R100, R0, -R3 ;  /* 0x0000000064027223 */ /* 0x008fc80000010803 */
[----:B------:R3:W-:Y:S01]  /*23150*/  MUFU.EX2 R136, R2 ;  /* 0x0000000200887308 */ /* 0x0007e20000000800 */
[----:B--2---:R-:W-:Y:S02]  /*23160*/  F2FP.BF16.F32.PACK_AB R10, R217, R243 ;  /* 0x000000f3d90a723e */ /* 0x004fe400000010ff */
[----:B------:R-:W-:Y:S01]  /*23170*/  F2FP.BF16.F32.PACK_AB R11, R139, R92 ;  /* 0x0000005c8b0b723e */ /* 0x000fe200000010ff */
[----:B------:R-:W-:Y:S01]  /*23180*/  HMMA.16816.F32.BF16 R148, R12, R28, R148 ;  /* 0x0000001c0c94723c */ /* 0x000fe20000041894 */
[----:B---3--:R-:W-:-:S04]  /*23190*/  FFMA.FTZ R2, R56, R0, -R3 ;  /* 0x0000000038027223 */ /* 0x008fc80000010803 */
[----:B------:R2:W-:Y:S01]  /*231a0*/  MUFU.EX2 R115, R2 ;  /* 0x0000000200737308 */ /* 0x0005e20000000800 */
[----:B------:R-:W-:Y:S01]  /*231b0*/  HMMA.16816.F32.BF16 R152, R12, R30, R152 ;  /* 0x0000001e0c98723c */ /* 0x000fe20000041898 */
[-C--:B------:R-:W-:Y:S01]  /*231c0*/  FMUL.FTZ R142, R142, R6.reuse ;  /* 0x000000068e8e7220 */ /* 0x080fe20000410000 */
[----:B------:R-:W-:Y:S01]  /*231d0*/  FMUL.FTZ R143, R143, R6 ;  /* 0x000000068f8f7220 */ /* 0x000fe20000410000 */
[-C--:B------:R-:W-:Y:S01]  /*231e0*/  FMUL.FTZ R140, R140, R7.reuse ;  /* 0x000000078c8c7220 */ /* 0x080fe20000410000 */
[----:B------:R-:W-:Y:S02]  /*231f0*/  FMUL.FTZ R141, R141, R7 ;  /* 0x000000078d8d7220 */ /* 0x000fe40000410000 */
[----:B----4-:R-:W-:Y:S01]  /*23200*/  HMMA.16816.F32.BF16 R28, R8, R24, R168 ;  /* 0x00000018081c723c */ /* 0x010fe200000418a8 */
[----:B--2---:R-:W-:-:S04]  /*23210*/  FFMA.FTZ R2, R102, R0, -R3 ;  /* 0x0000000066027223 */ /* 0x004fc80000010803 */
[----:B------:R2:W-:Y:S01]  /*23220*/  MUFU.EX2 R138, R2 ;  /* 0x00000002008a7308 */ /* 0x0005e20000000800 */
[-C--:B------:R-:W-:Y:S01]  /*23230*/  FMUL.FTZ R146, R146, R6.reuse ;  /* 0x0000000692927220 */ /* 0x080fe20000410000 */
[----:B------:R-:W-:Y:S01]  /*23240*/  FMUL.FTZ R147, R147, R6 ;  /* 0x0000000693937220 */ /* 0x000fe20000410000 */
[-C--:B------:R-:W-:Y:S01]  /*23250*/  FMUL.FTZ R144, R144, R7.reuse ;  /* 0x0000000790907220 */ /* 0x080fe20000410000 */
[----:B------:R-:W-:Y:S01]  /*23260*/  FMUL.FTZ R145, R145, R7 ;  /* 0x0000000791917220 */ /* 0x000fe20000410000 */
[----:B------:R-:W-:Y:S01]  /*23270*/  HMMA.16816.F32.BF16 R140, R12, R20, R140 ;  /* 0x000000140c8c723c */ /* 0x000fe2000004188c */
[----:B--2---:R-:W-:-:S04]  /*23280*/  FFMA.FTZ R2, R194, R0, -R5 ;  /* 0x00000000c2027223 */ /* 0x004fc80000010805 */
[----:B------:R2:W-:Y:S01]  /*23290*/  MUFU.EX2 R168, R2 ;  /* 0x0000000200a87308 */ /* 0x0005e20000000800 */
[----:B------:R-:W-:Y:S01]  /*232a0*/  HMMA.16816.F32.BF16 R144, R12, R22, R144 ;  /* 0x000000160c90723c */ /* 0x000fe20000041890 */
[----:B------:R-:W3:Y:S05]  /*232b0*/  LDSM.16.MT88.4 R20, [R181+0xb000] ;  /* 0x00b00000b514783b */ /* 0x000eea0000004200 */
[----:B------:R-:W-:Y:S01]  /*232c0*/  HMMA.16816.F32.BF16 R24, R8, R26, R164 ;  /* 0x0000001a0818723c */ /* 0x000fe200000418a4 */
[----:B--2---:R-:W-:-:S04]  /*232d0*/  FFMA.FTZ R2, R62, R0, -R5 ;  /* 0x000000003e027223 */ /* 0x004fc80000010805 */
[----:B------:R2:W4:Y:S02]  /*232e0*/  MUFU.EX2 R169, R2 ;  /* 0x0000000200a97308 */ /* 0x0005240000000800 */
[----:B--2---:R-:W-:-:S06]  /*232f0*/  FFMA.FTZ R2, R195, R0, -R5 ;  /* 0x00000000c3027223 */ /* 0x004fcc0000010805 */
[----:B------:R2:W-:Y:S01]  /*23300*/  MUFU.EX2 R167, R2 ;  /* 0x0000000200a77308 */ /* 0x0005e20000000800 */
[----:B------:R-:W-:Y:S02]  /*23310*/  MOV R67, R43 ;  /* 0x0000002b00437202 */ /* 0x000fe40000000f00 */
[----:B------:R-:W-:Y:S01]  /*23320*/  MOV R133, R40 ;  /* 0x0000002800857202 */ /* 0x000fe20000000f00 */
[----:B--2---:R-:W-:-:S04]  /*23330*/  FFMA.FTZ R2, R66, R0, -R5 ;  /* 0x0000000042027223 */ /* 0x004fc80000010805 */
[----:B------:R2:W3:Y:S01]  /*23340*/  MUFU.EX2 R171, R2 ;  /* 0x0000000200ab7308 */ /* 0x0004e20000000800 */
[----:B------:R-:W-:Y:S02]  /*23350*/  MOV R132, R41 ;  /* 0x0000002900847202 */ /* 0x000fe40000000f00 */
[----:B------:R-:W3:Y:S01]  /*23360*/  LDSM.16.MT88.4 R40, [R184+0xb000] ;  /* 0x00b00000b828783b */ /* 0x000ee20000004200 */
[----:B--2---:R-:W-:-:S04]  /*23370*/  FFMA.FTZ R2, R60, R0, -R3 ;  /* 0x000000003c027223 */ /* 0x004fc80000010803 */
[----:B------:R2:W-:Y:S01]  /*23380*/  MUFU.EX2 R250, R2 ;  /* 0x0000000200fa7308 */ /* 0x0005e20000000800 */
[----:B------:R-:W-:Y:S01]  /*23390*/  HMMA.16816.F32.BF16 R44, R8, R36, R44 ;  /* 0x00000024082c723c */ /* 0x000fe2000004182c */
[----:B--2---:R-:W-:-:S06]  /*233a0*/  FFMA.FTZ R2, R110, R0, -R3 ;  /* 0x000000006e027223 */ /* 0x004fcc0000010803 */
[----:B------:R2:W-:Y:S01]  /*233b0*/  MUFU.EX2 R241, R2 ;  /* 0x0000000200f17308 */ /* 0x0005e20000000800 */
[C---:B------:R-:W-:Y:S01]  /*233c0*/  HMMA.16816.F32.BF16 R52, R8.reuse, R38, R52 ;  /* 0x000000260834723c */ /* 0x040fe20000041834 */
[----:B------:R-:W3:Y:S05]  /*233d0*/  LDSM.16.MT88.4 R36, [R183+0xb000] ;  /* 0x00b00000b724783b */ /* 0x000eea0000004200 */
[----:B-1----:R-:W-:Y:S01]  /*233e0*/  HMMA.16816.F32.BF16 R72, R8, R16, R148 ;  /* 0x000000100848723c */ /* 0x002fe20000041894 */
[----:B--2---:R-:W-:-:S05]  /*233f0*/  FFMA.FTZ R2, R64, R0, -R3 ;  /* 0x0000000040027223 */ /* 0x004fca0000010803 */
[----:B------:R-:W-:Y:S01]  /*23400*/  HMMA.16816.F32.BF16 R152, R8, R18, R152 ;  /* 0x000000120898723c */ /* 0x000fe20000041898 */
[----:B------:R-:W1:Y:S01]  /*23410*/  LDSM.16.MT88.4 R16, [R181+0xb800] ;  /* 0x00b80000b510783b */ /* 0x000e620000004200 */
[----:B------:R2:W-:Y:S01]  /*23420*/  MUFU.EX2 R195, R2 ;  /* 0x0000000200c37308 */ /* 0x0005e20000000800 */
[----:B------:R-:W-:Y:S02]  /*23430*/  MOV R102, R50 ;  /* 0x0000003200667202 */ /* 0x000fe40000000f00 */
[----:B----4-:R-:W-:Y:S02]  /*23440*/  F2FP.BF16.F32.PACK_AB R12, R169, R168 ;  /* 0x000000a8a90c723e */ /* 0x010fe400000010ff */
[----:B------:R-:W-:Y:S01]  /*23450*/  F2FP.BF16.F32.PACK_AB R13, R90, R135 ;  /* 0x000000875a0d723e */ /* 0x000fe200000010ff */
[----:B--2---:R-:W-:-:S04]  /*23460*/  FFMA.FTZ R2, R198, R0, -R5 ;  /* 0x00000000c6027223 */ /* 0x004fc80000010805 */
[----:B------:R2:W-:Y:S01]  /*23470*/  MUFU.EX2 R165, R2 ;  /* 0x0000000200a57308 */ /* 0x0005e20000000800 */
[----:B---3--:R-:W-:Y:S02]  /*23480*/  F2FP.BF16.F32.PACK_AB R14, R171, R167 ;  /* 0x000000a7ab0e723e */ /* 0x008fe400000010ff */
[----:B------:R-:W-:Y:S02]  /*23490*/  F2FP.BF16.F32.PACK_AB R15, R102, R4 ;  /* 0x00000004660f723e */ /* 0x000fe400000010ff */
[----:B------:R-:W-:Y:S02]  /*234a0*/  MOV R137, R48 ;  /* 0x0000003000897202 */ /* 0x000fe40000000f00 */
[----:B------:R-:W3:Y:S01]  /*234b0*/  LDSM.16.MT88.4 R48, [R182+0xb000] ;  /* 0x00b00000b630783b */ /* 0x000ee20000004200 */
[----:B--2---:R-:W-:-:S04]  /*234c0*/  FFMA.FTZ R2, R80, R0, -R5 ;  /* 0x0000000050027223 */ /* 0x004fc80000010805 */
[----:B------:R2:W4:Y:S01]  /*234d0*/  MUFU.EX2 R164, R2 ;  /* 0x0000000200a47308 */ /* 0x0005220000000800 */
[----:B------:R-:W-:Y:S01]  /*234e0*/  MOV R108, R70 ;  /* 0x00000046006c7202 */ /* 0x000fe20000000f00 */
[----:B------:R-:W-:Y:S01]  /*234f0*/  HMMA.16816.F32.BF16 R60, R8, R34, R144 ;  /* 0x00000022083c723c */ /* 0x000fe20000041890 */
[----:B------:R-:W-:Y:S02]  /*23500*/  MOV R126, R68 ;  /* 0x00000044007e7202 */ /* 0x000fe40000000f00 */
[----:B------:R-:W-:-:S03]  /*23510*/  MOV R80, R156 ;  /* 0x0000009c00507202 */ /* 0x000fc60000000f00 */
[----:B------:R-:W-:Y:S01]  /*23520*/  HMMA.16816.F32.BF16 R68, R8, R32, R140 ;  /* 0x000000200844723c */ /* 0x000fe2000004188c */
[----:B--2---:R-:W-:-:S04]  /*23530*/  FFMA.FTZ R2, R199, R0, -R5 ;  /* 0x00000000c7027223 */ /* 0x004fc80000010805 */
[----:B------:R2:W-:Y:S01]  /*23540*/  MUFU.EX2 R162, R2 ;  /* 0x0000000200a27308 */ /* 0x0005e20000000800 */
[C---:B------:R-:W-:Y:S01]  /*23550*/  HMMA.16816.F32.BF16 R32, R12.reuse, R20, R28 ;  /* 0x000000140c20723c */ /* 0x040fe2000004181c */
[----:B------:R-:W3:Y:S05]  /*23560*/  LDSM.16.MT88.4 R28, [R184+0xb800] ;  /* 0x00b80000b81c783b */ /* 0x000eea0000004200 */
[----:B------:R-:W-:Y:S01]  /*23570*/  HMMA.16816.F32.BF16 R24, R12, R22, R24 ;  /* 0x000000160c18723c */ /* 0x000fe20000041818 */
[----:B--2---:R-:W-:-:S04]  /*23580*/  FFMA.FTZ R2, R79, R0, -R5 ;  /* 0x000000004f027223 */ /* 0x004fc80000010805 */
[----:B------:R2:W1:Y:S01]  /*23590*/  MUFU.EX2 R156, R2 ;  /* 0x00000002009c7308 */ /* 0x0004620000000800 */
[----:B------:R-:W-:Y:S01]  /*235a0*/  HMMA.16816.F32.BF16 R20, R12, R40, R44 ;  /* 0x000000280c14723c */ /* 0x000fe2000004182c */
[----:B----4-:R-:W-:Y:S02]  /*235b0*/  F2FP.BF16.F32.PACK_AB R8, R164, R165 ;  /* 0x000000a5a408723e */ /* 0x010fe400000010ff */
[----:B------:R-:W-:Y:S01]  /*235c0*/  F2FP.BF16.F32.PACK_AB R11, R86, R80 ;  /* 0x00000050560b723e */ /* 0x000fe200000010ff */
[----:B--2---:R-:W-:-:S04]  /*235d0*/  FFMA.FTZ R2, R128, R0, -R3 ;  /* 0x0000000080027223 */ /* 0x004fc80000010803 */
[----:B------:R2:W-:Y:S01]  /*235e0*/  MUFU.EX2 R194, R2 ;  /* 0x0000000200c27308 */ /* 0x0005e20000000800 */
[----:B------:R-:W-:Y:S01]  /*235f0*/  HMMA.16816.F32.BF16 R40, R12, R42, R52 ;  /* 0x0000002a0c28723c */ /* 0x000fe20000041834 */
[----:B-1----:R-:W-:Y:S01]  /*23600*/  F2FP.BF16.F32.PACK_AB R10, R156, R162 ;  /* 0x000000a29c0a723e */ /* 0x002fe200000010ff */
[----:B------:R-:W1:Y:S01]  /*23610*/  LDSM.16.MT88.4 R52, [R182+0xb800] ;  /* 0x00b80000b634783b */ /* 0x000e620000004200 */
[----:B------:R-:W-:Y:S02]  /*23620*/  MOV R79, R59 ;  /* 0x0000003b004f7202 */ /* 0x000fe40000000f00 */
[----:B------:R-:W-:Y:S01]  /*23630*/  MOV R100, R57 ;  /* 0x0000003900647202 */ /* 0x000fe20000000f00 */
[----:B--2---:R-:W-:Y:S01]  /*23640*/  FFMA.FTZ R2, R78, R0, -R3 ;  /* 0x000000004e027223 */ /* 0x004fe20000010803 */
[----:B------:R-:W-:-:S03]  /*23650*/  MOV R78, R132 ;  /* 0x00000084004e7202 */ /* 0x000fc60000000f00 */
[----:B------:R2:W-:Y:S01]  /*23660*/  MUFU.EX2 R170, R2 ;  /* 0x0000000200aa7308 */ /* 0x0005e20000000800 */
[----:B------:R-:W-:Y:S01]  /*23670*/  F2FP.BF16.F32.PACK_AB R9, R78, R137 ;  /* 0x000000894e09723e */ /* 0x000fe200000010ff */
[----:B------:R-:W-:Y:S01]  /*23680*/  HMMA.16816.F32.BF16 R72, R12, R36, R72 ;  /* 0x000000240c48723c */ /* 0x000fe20000041848 */
[----:B------:R-:W-:Y:S02]  /*23690*/  MOV R132, R108 ;  /* 0x0000006c00847202 */ /* 0x000fe40000000f00 */
[----:B------:R-:W-:-:S03]  /*236a0*/  MOV R108, R67 ;  /* 0x00000043006c7202 */ /* 0x000fc60000000f00 */
[----:B------:R-:W-:Y:S01]  /*236b0*/  HMMA.16816.F32.BF16 R56, R12, R38, R152 ;  /* 0x000000260c38723c */ /* 0x000fe20000041898 */
[----:B------:R-:W4:Y:S01]  /*236c0*/  LDSM.16.MT88.4 R36, [R181+0xc000] ;  /* 0x00c00000b524783b */ /* 0x000f220000004200 */
[----:B--2---:R-:W-:Y:S01]  /*236d0*/  FFMA.FTZ R2, R120, R0, -R3 ;  /* 0x0000000078027223 */ /* 0x004fe20000010803 */
[----:B------:R-:W-:-:S03]  /*236e0*/  MOV R120, R133 ;  /* 0x0000008500787202 */ /* 0x000fc60000000f00 */
[----:B------:R2:W-:Y:S01]  /*236f0*/  MUFU.EX2 R166, R2 ;  /* 0x0000000200a67308 */ /* 0x0005e20000000800 */
[----:B------:R-:W-:Y:S01]  /*23700*/  MOV R133, R126 ;  /* 0x0000007e00857202 */ /* 0x000fe20000000f00 */
[----:B------:R-:W-:Y:S01]  /*23710*/  HMMA.16816.F32.BF16 R44, R8, R18, R24 ;  /* 0x00000012082c723c */ /* 0x000fe20000041818 */
[----:B------:R-:W-:-:S05]  /*23720*/  MOV R126, R65 ;  /* 0x00000041007e7202 */ /* 0x000fca0000000f00 */
[----:B------:R-:W-:Y:S01]  /*23730*/  HMMA.16816.F32.BF16 R64, R8, R16, R32 ;  /* 0x000000100840723c */ /* 0x000fe20000041820 */
[----:B------:R-:W4:Y:S04]  /*23740*/  LDSM.16.MT88.4 R16, [R184+0xc000] ;  /* 0x00c00000b810783b */ /* 0x000f280000004200 */
[----:B------:R-:W-:Y:S01]  /*23750*/  LDSM.16.MT88.4 R32, [R182+0xc000] ;  /* 0x00c00000b620783b */ /* 0x000fe20000004200 */
[----:B--2---:R-:W-:-:S04]  /*23760*/  FFMA.FTZ R2, R129, R0, -R5 ;  /* 0x0000000081027223 */ /* 0x004fc80000010805 */
[----:B------:R2:W-:Y:S01]  /*23770*/  MUFU.EX2 R152, R2 ;  /* 0x0000000200987308 */ /* 0x0005e20000000800 */
[C---:B---3--:R-:W-:Y:S06]  /*23780*/  HMMA.16816.F32.BF16 R68, R12.reuse, R48, R68 ;  /* 0x000000300c44723c */ /* 0x048fec0000041844 */
[----:B------:R-:W-:Y:S01]  /*23790*/  HMMA.16816.F32.BF16 R60, R12, R50, R60 ;  /* 0x000000320c3c723c */ /* 0x000fe2000004183c */
[----:B------:R-:W3:Y:S01]  /*237a0*/  LDSM.16.MT88.4 R48, [R183+0xb800] ;  /* 0x00b80000b730783b */ /* 0x000ee20000004200 */
[----:B--2---:R-:W-:-:S04]  /*237b0*/  FFMA.FTZ R2, R87, R0, -R5 ;  /* 0x0000000057027223 */ /* 0x004fc80000010805 */
[----:B------:R2:W1:Y:S01]  /*237c0*/  MUFU.EX2 R151, R2 ;  /* 0x0000000200977308 */ /* 0x0004620000000800 */
[C---:B------:R-:W-:Y:S06]  /*237d0*/  HMMA.16816.F32.BF16 R24, R8.reuse, R28, R20 ;  /* 0x0000001c0818723c */ /* 0x040fec0000041814 */
[----:B------:R-:W-:Y:S01]  /*237e0*/  HMMA.16816.F32.BF16 R20, R8, R30, R40 ;  /* 0x0000001e0814723c */ /* 0x000fe20000041828 */
[----:B--2---:R-:W-:-:S04]  /*237f0*/  FFMA.FTZ R2, R130, R0, -R5 ;  /* 0x0000000082027223 */ /* 0x004fc80000010805 */
[----:B------:R2:W-:Y:S02]  /*23800*/  MUFU.EX2 R150, R2 ;  /* 0x0000000200967308 */ /* 0x0005e40000000800 */
[----:B--2---:R-:W-:-:S06]  /*23810*/  FFMA.FTZ R2, R89, R0, -R5 ;  /* 0x0000000059027223 */ /* 0x004fcc0000010805 */
[----:B------:R2:W4:Y:S01]  /*23820*/  MUFU.EX2 R149, R2 ;  /* 0x0000000200957308 */ /* 0x0005220000000800 */
[----:B-1----:R-:W-:Y:S02]  /*23830*/  F2FP.BF16.F32.PACK_AB R12, R151, R152 ;  /* 0x00000098970c723e */ /* 0x002fe400000010ff */
[----:B------:R-:W-:Y:S02]  /*23840*/  F2FP.BF16.F32.PACK_AB R13, R79, R100 ;  /* 0x000000644f0d723e */ /* 0x000fe400000010ff */
[----:B------:R-:W-:Y:S01]  /*23850*/  F2FP.BF16.F32.PACK_AB R15, R120, R84 ;  /* 0x00000054780f723e */ /* 0x000fe200000010ff */
[----:B--2---:R-:W-:-:S04]  /*23860*/  FFMA.FTZ R2, R82, R0, -R3 ;  /* 0x0000000052027223 */ /* 0x004fc80000010803 */
[----:B------:R1:W-:Y:S01]  /*23870*/  MUFU.EX2 R155, R2 ;  /* 0x00000002009b7308 */ /* 0x0003e20000000800 */
[----:B----4-:R-:W-:Y:S01]  /*23880*/  F2FP.BF16.F32.PACK_AB R14, R149, R150 ;  /* 0x00000096950e723e */ /* 0x010fe200000010ff */
[----:B------:R-:W-:Y:S01]  /*23890*/  HMMA.16816.F32.BF16 R68, R8, R52, R68 ;  /* 0x000000340844723c */ /* 0x000fe20000041844 */
[----:B-1----:R-:W-:-:S05]  /*238a0*/  FFMA.FTZ R2, R122, R0, -R3 ;  /* 0x000000007a027223 */ /* 0x002fca0000010803 */
[----:B------:R1:W-:Y:S01]  /*238b0*/  MUFU.EX2 R154, R2 ;  /* 0x00000002009a7308 */ /* 0x0003e20000000800 */
[----:B------:R-:W-:Y:S06]  /*238c0*/  HMMA.16816.F32.BF16 R40, R8, R54, R60 ;  /* 0x000000360828723c */ /* 0x000fec000004183c */
[----:B------:R-:W-:Y:S01]  /*238d0*/  HMMA.16816.F32.BF16 R52, R12, R38, R44 ;  /* 0x000000260c34723c */ /* 0x000fe2000004182c */
[----:B------:R-:W2:Y:S01]  /*238e0*/  LDSM.16.MT88.4 R44, [R181+0xc800] ;  /* 0x00c80000b52c783b */ /* 0x000ea20000004200 */
[----:B-1----:R-:W-:-:S04]  /*238f0*/  FFMA.FTZ R2, R85, R0, -R3 ;  /* 0x0000000055027223 */ /* 0x002fc80000010803 */
[----:B------:R1:W-:Y:S01]  /*23900*/  MUFU.EX2 R153, R2 ;  /* 0x0000000200997308 */ /* 0x0003e20000000800 */
[----:B------:R-:W-:Y:S01]  /*23910*/  HMMA.16816.F32.BF16 R28, R12, R18, R20 ;  /* 0x000000120c1c723c */ /* 0x000fe20000041814 */
[----:B------:R-:W4:Y:S01]  /*23920*/  LDSM.16.MT88.4 R20, [R184+0xc800] ;  /* 0x00c80000b814783b */ /* 0x000f220000004200 */
[----:B-1----:R-:W-:-:S05]  /*23930*/  FFMA.FTZ R2, R208, R0, -R5 ;  /* 0x00000000d0027223 */ /* 0x002fca0000010805 */
[----:B------:R1:W-:Y:S01]  /*23940*/  MUFU.EX2 R145, R2 ;  /* 0x0000000200917308 */ /* 0x0003e20000000800 */
[C---:B---3--:R-:W-:Y:S06]  /*23950*/  HMMA.16816.F32.BF16 R72, R8.reuse, R48, R72 ;  /* 0x000000300848723c */ /* 0x048fec0000041848 */
[----:B------:R-:W-:Y:S01]  /*23960*/  HMMA.16816.F32.BF16 R56, R8, R50, R56 ;  /* 0x000000320838723c */ /* 0x000fe20000041838 */
[----:B------:R-:W3:Y:S01]  /*23970*/  LDSM.16.MT88.4 R48, [R183+0xc000] ;  /* 0x00c00000b730783b */ /* 0x000ee20000004200 */
[----:B-1----:R-:W-:-:S04]  /*23980*/  FFMA.FTZ R2, R93, R0, -R5 ;  /* 0x000000005d027223 */ /* 0x002fc80000010805 */
[----:B------:R1:W2:Y:S01]  /*23990*/  MUFU.EX2 R144, R2 ;  /* 0x0000000200907308 */ /* 0x0002a20000000800 */
[C---:B------:R-:W-:Y:S06]  /*239a0*/  HMMA.16816.F32.BF16 R64, R12.reuse, R36, R64 ;  /* 0x000000240c40723c */ /* 0x040fec0000041840 */
[----:B------:R-:W-:Y:S01]  /*239b0*/  HMMA.16816.F32.BF16 R60, R12, R16, R24 ;  /* 0x000000100c3c723c */ /* 0x000fe20000041818 */
[----:B------:R-:W3:Y:S01]  /*239c0*/  LDSM.16.MT88.4 R16, [R182+0xc800] ;  /* 0x00c80000b610783b */ /* 0x000ee20000004200 */
[----:B------:R-:W-:-:S03]  /*239d0*/  F2FP.BF16.F32.PACK_AB R9, R115, R136 ;  /* 0x000000887309723e */ /* 0x000fc600000010ff */
[----:B------:R-:W3:Y:S01]  /*239e0*/  LDSM.16.MT88.4 R36, [R183+0xc800] ;  /* 0x00c80000b724783b */ /* 0x000ee20000004200 */
[----:B-1----:R-:W-:-:S04]  /*239f0*/  FFMA.FTZ R2, R200, R0, -R5 ;  /* 0x00000000c8027223 */ /* 0x002fc80000010805 */
[----:B------:R1:W-:Y:S02]  /*23a00*/  MUFU.EX2 R143, R2 ;  /* 0x00000002008f7308 */ /* 0x0003e40000000800 */
[----:B-1----:R-:W-:-:S06]  /*23a10*/  FFMA.FTZ R2, R95, R0, -R5 ;  /* 0x000000005f027223 */ /* 0x002fcc0000010805 */
[----:B------:R1:W4:Y:S01]  /*23a20*/  MUFU.EX2 R142, R2 ;  /* 0x00000002008e7308 */ /* 0x0003220000000800 */
[----:B------:R-:W-:Y:S01]  /*23a30*/  MOV R200, R138 ;  /* 0x0000008a00c87202 */ /* 0x000fe20000000f00 */
[----:B------:R-:W-:Y:S01]  /*23a40*/  HMMA.16816.F32.BF16 R68, R12, R32, R68 ;  /* 0x000000200c44723c */ /* 0x000fe20000041844 */
[----:B--2---:R-:W-:Y:S02]  /*23a50*/  F2FP.BF16.F32.PACK_AB R8, R144, R145 ;  /* 0x000000919008723e */ /* 0x004fe400000010ff */
[----:B------:R-:W-:Y:S01]  /*23a60*/  F2FP.BF16.F32.PACK_AB R11, R250, R200 ;  /* 0x000000c8fa0b723e */ /* 0x000fe200000010ff */
[----:B-1----:R-:W-:-:S04]  /*23a70*/  FFMA.FTZ R2, R131, R0, -R3 ;  /* 0x0000000083027223 */ /* 0x002fc80000010803 */
[----:B------:R1:W-:Y:S01]  /*23a80*/  MUFU.EX2 R148, R2 ;  /* 0x0000000200947308 */ /* 0x0003e20000000800 */
[----:B----4-:R-:W-:Y:S01]  /*23a90*/  F2FP.BF16.F32.PACK_AB R10, R142, R143 ;  /* 0x0000008f8e0a723e */ /* 0x010fe200000010ff */
[----:B------:R-:W-:Y:S01]  /*23aa0*/  HMMA.16816.F32.BF16 R24, R12, R34, R40 ;  /* 0x000000220c18723c */ /* 0x000fe20000041828 */
[----:B------:R-:W-:Y:S01]  /*23ab0*/  MOV R89, R135 ;  /* 0x0000008700597202 */ /* 0x000fe20000000f00 */
[----:B-1----:R-:W-:-:S04]  /*23ac0*/  FFMA.FTZ R2, R91, R0, -R3 ;  /* 0x000000005b027223 */ /* 0x002fc80000010803 */
[----:B------:R1:W-:Y:S01]  /*23ad0*/  MUFU.EX2 R147, R2 ;  /* 0x0000000200937308 */ /* 0x0003e20000000800 */
[C---:B------:R-:W-:Y:S06]  /*23ae0*/  HMMA.16816.F32.BF16 R64, R8.reuse, R44, R64 ;  /* 0x0000002c0840723c */ /* 0x040fec0000041840 */
[----:B------:R-:W-:Y:S01]  /*23af0*/  HMMA.16816.F32.BF16 R52, R8, R46, R52 ;  /* 0x0000002e0834723c */ /* 0x000fe20000041834 */
[----:B------:R-:W2:Y:S01]  /*23b00*/  LDSM.16.MT88.4 R44, [R181+0xd000] ;  /* 0x00d00000b52c783b */ /* 0x000ea20000004200 */
[----:B-1----:R-:W-:-:S04]  /*23b10*/  FFMA.FTZ R2, R176, R0, -R3 ;  /* 0x00000000b0027223 */ /* 0x002fc80000010803 */
[----:B------:R1:W-:Y:S01]  /*23b20*/  MUFU.EX2 R146, R2 ;  /* 0x0000000200927308 */ /* 0x0003e20000000800 */
[----:B------:R-:W-:Y:S01]  /*23b30*/  HMMA.16816.F32.BF16 R32, R8, R22, R28 ;  /* 0x000000160820723c */ /* 0x000fe2000004181c */
[----:B------:R-:W4:Y:S01]  /*23b40*/  LDSM.16.MT88.4 R28, [R184+0xd000] ;  /* 0x00d00000b81c783b */ /* 0x000f220000004200 */
[----:B------:R-:W-:Y:S01]  /*23b50*/  MOV R87, R134 ;  /* 0x0000008600577202 */ /* 0x000fe20000000f00 */
[----:B-1----:R-:W-:-:S04]  /*23b60*/  FFMA.FTZ R2, R201, R0, -R5 ;  /* 0x00000000c9027223 */ /* 0x002fc80000010805 */
[----:B------:R1:W-:Y:S01]  /*23b70*/  MUFU.EX2 R135, R2 ;  /* 0x0000000200877308 */ /* 0x0003e20000000800 */
[----:B---3--:R-:W-:Y:S01]  /*23b80*/  HMMA.16816.F32.BF16 R72, R12, R48, R72 ;  /* 0x000000300c48723c */ /* 0x008fe20000041848 */
[----:B------:R-:W-:-:S05]  /*23b90*/  MOV R198, R133 ;  /* 0x0000008500c67202 */ /* 0x000fca0000000f00 */
[----:B------:R-:W-:Y:S01]  /*23ba0*/  HMMA.16816.F32.BF16 R40, R12, R50, R56 ;  /* 0x000000320c28723c */ /* 0x000fe20000041838 */
[----:B-1----:R-:W-:-:S04]  /*23bb0*/  FFMA.FTZ R2, R98, R0, -R5 ;  /* 0x0000000062027223 */ /* 0x002fc80000010805 */
[----:B------:R1:W3:Y:S01]  /*23bc0*/  MUFU.EX2 R134, R2 ;  /* 0x0000000200867308 */ /* 0x0002e20000000800 */
[----:B------:R-:W-:Y:S01]  /*23bd0*/  MOV R199, R132 ;  /* 0x0000008400c77202 */ /* 0x000fe20000000f00 */
[----:B------:R-:W-:Y:S01]  /*23be0*/  HMMA.16816.F32.BF16 R60, R8, R20, R60 ;  /* 0x00000014083c723c */ /* 0x000fe2000004183c */
[----:B------:R-:W4:Y:S01]  /*23bf0*/  LDSM.16.MT88.4 R20, [R182+0xd000] ;  /* 0x00d00000b614783b */ /* 0x000f220000004200 */
[----:B-1----:R-:W-:-:S04]  /*23c00*/  FFMA.FTZ R2, R202, R0, -R5 ;  /* 0x00000000ca027223 */ /* 0x002fc80000010805 */
[----:B------:R1:W-:Y:S01]  /*23c10*/  MUFU.EX2 R133, R2 ;  /* 0x0000000200857308 */ /* 0x0003e20000000800 */
[C---:B------:R-:W-:Y:S06]  /*23c20*/  HMMA.16816.F32.BF16 R68, R8.reuse, R16, R68 ;  /* 0x000000100844723c */ /* 0x040fec0000041844 */
[----:B------:R-:W-:Y:S01]  /*23c30*/  HMMA.16816.F32.BF16 R24, R8, R18, R24 ;  /* 0x000000120818723c */ /* 0x000fe20000041818 */
[----:B------:R-:W4:Y:S01]  /*23c40*/  LDSM.16.MT88.4 R16, [R183+0xd000] ;  /* 0x00d00000b710783b */ /* 0x000f220000004200 */
[----:B-1----:R-:W-:-:S04]  /*23c50*/  FFMA.FTZ R2, R101, R0, -R5 ;  /* 0x0000000065027223 */ /* 0x002fc80000010805 */
[----:B------:R1:W2:Y:S01]  /*23c60*/  MUFU.EX2 R132, R2 ;  /* 0x0000000200847308 */ /* 0x0002a20000000800 */
[----:B---3--:R-:W-:Y:S01]  /*23c70*/  F2FP.BF16.F32.PACK_AB R12, R134, R135 ;  /* 0x00000087860c723e */ /* 0x008fe200000010ff */
[----:B------:R-:W-:Y:S01]  /*23c80*/  HMMA.16816.F32.BF16 R72, R8, R36, R72 ;  /* 0x000000240848723c */ /* 0x000fe20000041848 */
[----:B------:R-:W-:Y:S02]  /*23c90*/  F2FP.BF16.F32.PACK_AB R13, R195, R241 ;  /* 0x000000f1c30d723e */ /* 0x000fe400000010ff */
[----:B------:R-:W-:Y:S01]  /*23ca0*/  F2FP.BF16.F32.PACK_AB R15, R170, R194 ;  /* 0x000000c2aa0f723e */ /* 0x000fe200000010ff */
[----:B-1----:R-:W-:-:S04]  /*23cb0*/  FFMA.FTZ R2, R96, R0, -R3 ;  /* 0x0000000060027223 */ /* 0x002fc80000010803 */
[----:B------:R1:W-:Y:S01]  /*23cc0*/  MUFU.EX2 R141, R2 ;  /* 0x00000002008d7308 */ /* 0x0003e20000000800 */
[----:B--2---:R-:W-:Y:S01]  /*23cd0*/  F2FP.BF16.F32.PACK_AB R14, R132, R133 ;  /* 0x00000085840e723e */ /* 0x004fe200000010ff */
        /* <DEDUP_REMOVED lines=9> */
[----:B----4-:R-:W-:Y:S01]  /*23d70*/  HMMA.16816.F32.BF16 R36, R12, R30, R32 ;  /* 0x0000001e0c24723c */ /* 0x010fe20000041820 */
[----:B------:R-:W3:Y:S01]  /*23d80*/  LDSM.16.MT88.4 R32, [R184+0xd800] ;  /* 0x00d80000b820783b */ /* 0x000ee20000004200 */
[----:B-1----:R-:W-:-:S05]  /*23d90*/  FFMA.FTZ R2, R210, R0, -R5 ;  /* 0x00000000d2027223 */ /* 0x002fca0000010805 */
[----:B------:R1:W-:Y:S01]  /*23da0*/  MUFU.EX2 R129, R2 ;  /* 0x0000000200817308 */ /* 0x0003e20000000800 */
[----:B------:R-:W-:Y:S01]  /*23db0*/  HMMA.16816.F32.BF16 R60, R12, R28, R60 ;  /* 0x0000001c0c3c723c */ /* 0x000fe2000004183c */
[----:B-1----:R-:W-:-:S06]  /*23dc0*/  FFMA.FTZ R2, R103, R0, -R5 ;  /* 0x0000000067027223 */ /* 0x002fcc0000010805 */
[----:B------:R1:W4:Y:S01]  /*23dd0*/  MUFU.EX2 R131, R2 ;  /* 0x0000000200837308 */ /* 0x0003220000000800 */
[C---:B------:R-:W-:Y:S06]  /*23de0*/  HMMA.16816.F32.BF16 R68, R12.reuse, R20, R68 ;  /* 0x000000140c44723c */ /* 0x040fec0000041844 */
[----:B------:R-:W-:Y:S01]  /*23df0*/  HMMA.16816.F32.BF16 R28, R12, R22, R24 ;  /* 0x000000160c1c723c */ /* 0x000fe20000041818 */
[----:B------:R-:W3:Y:S01]  /*23e00*/  LDSM.16.MT88.4 R24, [R182+0xd800] ;  /* 0x00d80000b618783b */ /* 0x000ee20000004200 */
[----:B-1----:R-:W-:-:S04]  /*23e10*/  FFMA.FTZ R2, R206, R0, -R5 ;  /* 0x00000000ce027223 */ /* 0x002fc80000010805 */
[----:B------:R1:W-:Y:S01]  /*23e20*/  MUFU.EX2 R130, R2 ;  /* 0x0000000200827308 */ /* 0x0003e20000000800 */
[C---:B------:R-:W-:Y:S06]  /*23e30*/  HMMA.16816.F32.BF16 R72, R12.reuse, R16, R72 ;  /* 0x000000100c48723c */ /* 0x040fec0000041848 */
[----:B------:R-:W-:Y:S01]  /*23e40*/  HMMA.16816.F32.BF16 R20, R12, R18, R40 ;  /* 0x000000120c14723c */ /* 0x000fe20000041828 */
[----:B------:R-:W3:Y:S01]  /*23e50*/  LDSM.16.MT88.4 R16, [R183+0xd800] ;  /* 0x00d80000b710783b */ /* 0x000ee20000004200 */
[----:B------:R-:W-:Y:S02]  /*23e60*/  MOV R201, R136 ;  /* 0x0000008800c97202 */ /* 0x000fe40000000f00 */
[----:B----4-:R-:W-:Y:S01]  /*23e70*/  F2FP.BF16.F32.PACK_AB R8, R131, R129 ;  /* 0x000000818308723e */ /* 0x010fe200000010ff */
[----:B------:R-:W-:Y:S01]  /*23e80*/  LDSM.16.MT88.4 R40, [R184+0xe000] ;  /* 0x00e00000b828783b */ /* 0x000fe20000004200 */
[----:B-1----:R-:W-:-:S04]  /*23e90*/  FFMA.FTZ R2, R104, R0, -R5 ;  /* 0x0000000068027223 */ /* 0x002fc80000010805 */
[----:B------:R1:W4:Y:S01]  /*23ea0*/  MUFU.EX2 R128, R2 ;  /* 0x0000000200807308 */ /* 0x0003220000000800 */
[----:B------:R-:W-:Y:S01]  /*23eb0*/  F2FP.BF16.F32.PACK_AB R9, R155, R166 ;  /* 0x000000a69b09723e */ /* 0x000fe200000010ff */
[----:B-1----:R-:W-:-:S06]  /*23ec0*/  FFMA.FTZ R2, R203, R0, -R3 ;  /* 0x00000000cb027223 */ /* 0x002fcc0000010803 */
[----:B------:R1:W-:Y:S01]  /*23ed0*/  MUFU.EX2 R138, R2 ;  /* 0x00000002008a7308 */ /* 0x0003e20000000800 */
[----:B----4-:R-:W-:Y:S02]  /*23ee0*/  F2FP.BF16.F32.PACK_AB R10, R128, R130 ;  /* 0x00000082800a723e */ /* 0x010fe400000010ff */
[----:B------:R-:W-:Y:S01]  /*23ef0*/  F2FP.BF16.F32.PACK_AB R11, R153, R154 ;  /* 0x0000009a990b723e */ /* 0x000fe200000010ff */
[----:B-1----:R-:W-:Y:S01]  /*23f00*/  FFMA.FTZ R2, R83, R0, -R3 ;  /* 0x0000000053027223 */ /* 0x002fe20000010803 */
[----:B------:R-:W-:-:S03]  /*23f10*/  MOV R83, R137 ;  /* 0x0000008900537202 */ /* 0x000fc60000000f00 */
[----:B------:R1:W-:Y:S02]  /*23f20*/  MUFU.EX2 R137, R2 ;  /* 0x0000000200897308 */ /* 0x0003e40000000800 */
[----:B--2---:R-:W-:Y:S01]  /*23f30*/  HMMA.16816.F32.BF16 R64, R8, R44, R64 ;  /* 0x0000002c0840723c */ /* 0x004fe20000041840 */
[----:B------:R-:W-:Y:S01]  /*23f40*/  MOV R176, R115 ;  /* 0x0000007300b07202 */ /* 0x000fe20000000f00 */
[----:B-1----:R-:W-:-:S04]  /*23f50*/  FFMA.FTZ R2, R204, R0, -R3 ;  /* 0x00000000cc027223 */ /* 0x002fc80000010803 */
[----:B------:R1:W-:Y:S01]  /*23f60*/  MUFU.EX2 R136, R2 ;  /* 0x0000000200887308 */ /* 0x0003e20000000800 */
[C---:B------:R-:W-:Y:S01]  /*23f70*/  HMMA.16816.F32.BF16 R52, R8.reuse, R46, R52 ;  /* 0x0000002e0834723c */ /* 0x040fe20000041834 */
[----:B------:R-:W2:Y:S05]  /*23f80*/  LDSM.16.MT88.4 R44, [R181+0xe000] ;  /* 0x00e00000b52c783b */ /* 0x000eaa0000004200 */
[----:B---3--:R-:W-:Y:S01]  /*23f90*/  HMMA.16816.F32.BF16 R60, R8, R32, R60 ;  /* 0x00000020083c723c */ /* 0x008fe2000004183c */
[----:B-1----:R-:W-:-:S04]  /*23fa0*/  FFMA.FTZ R2, R214, R0, -R5 ;  /* 0x00000000d6027223 */ /* 0x002fc80000010805 */
[----:B------:R1:W-:Y:S01]  /*23fb0*/  MUFU.EX2 R122, R2 ;  /* 0x00000002007a7308 */ /* 0x0003e20000000800 */
[----:B------:R-:W-:Y:S01]  /*23fc0*/  HMMA.16816.F32.BF16 R48, R8, R34, R36 ;  /* 0x000000220830723c */ /* 0x000fe20000041824 */
[----:B------:R-:W3:Y:S01]  /*23fd0*/  LDSM.16.MT88.4 R32, [R182+0xe000] ;  /* 0x00e00000b620783b */ /* 0x000ee20000004200 */
[----:B------:R-:W-:Y:S02]  /*23fe0*/  MOV R214, R89 ;  /* 0x0000005900d67202 */ /* 0x000fe40000000f00 */
[----:B------:R-:W-:Y:S01]  /*23ff0*/  MOV R89, R113 ;  /* 0x0000007100597202 */ /* 0x000fe20000000f00 */
[----:B-1----:R-:W-:-:S04]  /*24000*/  FFMA.FTZ R2, R105, R0, -R5 ;  /* 0x0000000069027223 */ /* 0x002fc80000010805 */
[----:B------:R1:W4:Y:S01]  /*24010*/  MUFU.EX2 R115, R2 ;  /* 0x0000000200737308 */ /* 0x0003220000000800 */
[----:B------:R-:W-:Y:S02]  /*24020*/  MOV R208, R199 ;  /* 0x000000c700d07202 */ /* 0x000fe40000000f00 */
[----:B------:R-:W-:Y:S02]  /*24030*/  MOV R199, R112 ;  /* 0x0000007000c77202 */ /* 0x000fe40000000f00 */
[----:B------:R-:W-:Y:S01]  /*24040*/  MOV R81, R110 ;  /* 0x0000006e00517202 */ /* 0x000fe20000000f00 */
[----:B-1----:R-:W-:-:S04]  /*24050*/  FFMA.FTZ R2, R216, R0, -R5 ;  /* 0x00000000d8027223 */ /* 0x002fc80000010805 */
[----:B------:R1:W-:Y:S01]  /*24060*/  MUFU.EX2 R113, R2 ;  /* 0x0000000200717308 */ /* 0x0003e20000000800 */
[----:B------:R-:W-:Y:S01]  /*24070*/  MOV R110, R126 ;  /* 0x0000007e006e7202 */ /* 0x000fe20000000f00 */
[----:B------:R-:W-:Y:S01]  /*24080*/  HMMA.16816.F32.BF16 R36, R8, R26, R28 ;  /* 0x0000001a0824723c */ /* 0x000fe2000004181c */
[----:B------:R-:W-:Y:S01]  /*24090*/  MOV R216, R87 ;  /* 0x0000005700d87202 */ /* 0x000fe20000000f00 */
[----:B-1----:R-:W-:-:S04]  /*240a0*/  FFMA.FTZ R2, R106, R0, -R5 ;  /* 0x000000006a027223 */ /* 0x002fc80000010805 */
[----:B------:R1:W2:Y:S01]  /*240b0*/  MUFU.EX2 R112, R2 ;  /* 0x0000000200707308 */ /* 0x0002a20000000800 */
[----:B------:R-:W-:Y:S01]  /*240c0*/  HMMA.16816.F32.BF16 R72, R8, R16, R72 ;  /* 0x000000100848723c */ /* 0x000fe20000041848 */
[----:B------:R-:W-:-:S05]  /*240d0*/  MOV R87, R124 ;  /* 0x0000007c00577202 */ /* 0x000fca0000000f00 */
[----:B------:R-:W-:Y:S01]  /*240e0*/  HMMA.16816.F32.BF16 R28, R8, R18, R20 ;  /* 0x00000012081c723c */ /* 0x000fe20000041814 */
[----:B------:R-:W3:Y:S01]  /*240f0*/  LDSM.16.MT88.4 R16, [R183+0xe000] ;  /* 0x00e00000b710783b */ /* 0x000ee20000004200 */
[----:B------:R-:W-:Y:S02]  /*24100*/  MOV R202, R120 ;  /* 0x0000007800ca7202 */ /* 0x000fe40000000f00 */
[----:B----4-:R-:W-:Y:S01]  /*24110*/  F2FP.BF16.F32.PACK_AB R12, R115, R122 ;  /* 0x0000007a730c723e */ /* 0x010fe200000010ff */
[----:B------:R-:W4:Y:S01]  /*24120*/  LDSM.16.MT88.4 R20, [R181+0xe800] ;  /* 0x00e80000b514783b */ /* 0x000f220000004200 */
[----:B-1----:R-:W-:-:S04]  /*24130*/  FFMA.FTZ R2, R97, R0, -R3 ;  /* 0x0000000061027223 */ /* 0x002fc80000010803 */
[----:B------:R1:W-:Y:S02]  /*24140*/  MUFU.EX2 R126, R2 ;  /* 0x00000002007e7308 */ /* 0x0003e40000000800 */
[----:B-1----:R-:W-:-:S06]  /*24150*/  FFMA.FTZ R2, R212, R0, -R3 ;  /* 0x00000000d4027223 */ /* 0x002fcc0000010803 */
[----:B------:R1:W-:Y:S01]  /*24160*/  MUFU.EX2 R124, R2 ;  /* 0x00000002007c7308 */ /* 0x0003e20000000800 */
[----:B------:R-:W-:Y:S02]  /*24170*/  F2FP.BF16.F32.PACK_AB R13, R147, R148 ;  /* 0x00000094930d723e */ /* 0x000fe400000010ff */
[----:B--2---:R-:W-:Y:S02]  /*24180*/  F2FP.BF16.F32.PACK_AB R14, R112, R113 ;  /* 0x00000071700e723e */ /* 0x004fe400000010ff */
[----:B------:R-:W-:Y:S01]  /*24190*/  F2FP.BF16.F32.PACK_AB R15, R141, R146 ;  /* 0x000000928d0f723e */ /* 0x000fe200000010ff */
[----:B-1----:R-:W-:-:S04]  /*241a0*/  FFMA.FTZ R2, R99, R0, -R3 ;  /* 0x0000000063027223 */ /* 0x002fc80000010803 */
[----:B------:R1:W-:Y:S01]  /*241b0*/  MUFU.EX2 R120, R2 ;  /* 0x0000000200787308 */ /* 0x0003e20000000800 */
[----:B------:R-:W-:Y:S01]  /*241c0*/  HMMA.16816.F32.BF16 R68, R8, R24, R68 ;  /* 0x000000180844723c */ /* 0x000fe20000041844 */
[----:B-1----:R-:W-:-:S06]  /*241d0*/  FFMA.FTZ R2, R220, R0, -R5 ;  /* 0x00000000dc027223 */ /* 0x002fcc0000010805 */
[----:B------:R1:W-:Y:S01]  /*241e0*/  MUFU.EX2 R106, R2 ;  /* 0x00000002006a7308 */ /* 0x0003e20000000800 */
[C---:B------:R-:W-:Y:S06]  /*241f0*/  HMMA.16816.F32.BF16 R64, R12.reuse, R44, R64 ;  /* 0x0000002c0c40723c */ /* 0x040fec0000041840 */
[----:B------:R-:W-:Y:S01]  /*24200*/  HMMA.16816.F32.BF16 R24, R12, R46, R52 ;  /* 0x0000002e0c18723c */ /* 0x000fe20000041834 */
[----:B------:R-:W2:Y:S01]  /*24210*/  LDSM.16.MT88.4 R44, [R184+0xe800] ;  /* 0x00e80000b82c783b */ /* 0x000ea20000004200 */
[----:B-1----:R-:W-:-:S04]  /*24220*/  FFMA.FTZ R2, R107, R0, -R5 ;  /* 0x000000006b027223 */ /* 0x002fc80000010805 */
[----:B------:R1:W4:Y:S01]  /*24230*/  MUFU.EX2 R105, R2 ;  /* 0x0000000200697308 */ /* 0x0003220000000800 */
[----:B---3--:R-:W-:Y:S01]  /*24240*/  HMMA.16816.F32.BF16 R52, R12, R34, R36 ;  /* 0x000000220c34723c */ /* 0x008fe20000041824 */
[----:B------:R-:W3:Y:S01]  /*24250*/  LDSM.16.MT88.4 R36, [R183+0xe800] ;  /* 0x00e80000b724783b */ /* 0x000ee20000004200 */
[----:B-1----:R-:W-:-:S05]  /*24260*/  FFMA.FTZ R2, R222, R0, -R5 ;  /* 0x00000000de027223 */ /* 0x002fca0000010805 */
[----:B------:R1:W-:Y:S01]  /*24270*/  MUFU.EX2 R104, R2 ;  /* 0x0000000200687308 */ /* 0x0003e20000000800 */
[----:B------:R-:W-:Y:S02]  /*24280*/  MOV R203, R4 ;  /* 0x0000000400cb7202 */ /* 0x000fe40000000f00 */
[----:B------:R-:W-:Y:S01]  /*24290*/  MOV R4, R108 ;  /* 0x0000006c00047202 */ /* 0x000fe20000000f00 */
[----:B-1----:R-:W-:-:S04]  /*242a0*/  FFMA.FTZ R2, R111, R0, -R5 ;  /* 0x000000006f027223 */ /* 0x002fc80000010805 */
[----:B------:R1:W2:Y:S01]  /*242b0*/  MUFU.EX2 R103, R2 ;  /* 0x0000000200677308 */ /* 0x0002a20000000800 */
[----:B------:R-:W-:Y:S01]  /*242c0*/  HMMA.16816.F32.BF16 R60, R12, R40, R60 ;  /* 0x000000280c3c723c */ /* 0x000fe2000004183c */
[----:B-1----:R-:W-:Y:S01]  /*242d0*/  FFMA.FTZ R2, R218, R0, -R3 ;  /* 0x00000000da027223 */ /* 0x002fe20000010803 */
[----:B------:R-:W-:Y:S02]  /*242e0*/  MOV R218, R199 ;  /* 0x000000c700da7202 */ /* 0x000fe40000000f00 */
[----:B------:R-:W-:-:S03]  /*242f0*/  MOV R199, R110 ;  /* 0x0000006e00c77202 */ /* 0x000fc60000000f00 */
[----:B------:R1:W-:Y:S01]  /*24300*/  MUFU.EX2 R110, R2 ;  /* 0x00000002006e7308 */ /* 0x0003e20000000800 */
[C---:B------:R-:W-:Y:S01]  /*24310*/  HMMA.16816.F32.BF16 R56, R12.reuse, R42, R48 ;  /* 0x0000002a0c38723c */ /* 0x040fe20000041830 */
[----:B------:R-:W3:Y:S05]  /*24320*/  LDSM.16.MT88.4 R48, [R182+0xe800] ;  /* 0x00e80000b630783b */ /* 0x000eea0000004200 */
[----:B------:R-:W-:Y:S01]  /*24330*/  HMMA.16816.F32.BF16 R40, R12, R18, R28 ;  /* 0x000000120c28723c */ /* 0x000fe2000004181c */
[----:B-1----:R-:W-:-:S04]  /*24340*/  FFMA.FTZ R2, R109, R0, -R3 ;  /* 0x000000006d027223 */ /* 0x002fc80000010803 */
[----:B------:R1:W-:Y:S01]  /*24350*/  MUFU.EX2 R108, R2 ;  /* 0x00000002006c7308 */ /* 0x0003e20000000800 */
[----:B------:R-:W-:Y:S01]  /*24360*/  MOV R206, R100 ;  /* 0x0000006400ce7202 */ /* 0x000fe20000000f00 */
[----:B-1----:R-:W-:-:S06]  /*24370*/  FFMA.FTZ R2, R226, R0, -R3 ;  /* 0x00000000e2027223 */ /* 0x002fcc0000010803 */
[----:B------:R1:W-:Y:S01]  /*24380*/  MUFU.EX2 R107, R2 ;  /* 0x00000002006b7308 */ /* 0x0003e20000000800 */
[----:B----4-:R-:W-:Y:S02]  /*24390*/  F2FP.BF16.F32.PACK_AB R8, R105, R106 ;  /* 0x0000006a6908723e */ /* 0x010fe400000010ff */
[----:B------:R-:W-:Y:S02]  /*243a0*/  F2FP.BF16.F32.PACK_AB R9, R139, R140 ;  /* 0x0000008c8b09723e */ /* 0x000fe400000010ff */
[----:B--2---:R-:W-:Y:S01]  /*243b0*/  F2FP.BF16.F32.PACK_AB R10, R103, R104 ;  /* 0x00000068670a723e */ /* 0x004fe200000010ff */
[----:B-1----:R-:W-:-:S04]  /*243c0*/  FFMA.FTZ R2, R228, R0, -R5 ;  /* 0x00000000e4027223 */ /* 0x002fc80000010805 */
[----:B------:R1:W-:Y:S01]  /*243d0*/  MUFU.EX2 R99, R2 ;  /* 0x0000000200637308 */ /* 0x0003e20000000800 */
[----:B------:R-:W-:Y:S01]  /*243e0*/  F2FP.BF16.F32.PACK_AB R11, R137, R138 ;  /* 0x0000008a890b723e */ /* 0x000fe200000010ff */
[C---:B------:R-:W-:Y:S06]  /*243f0*/  HMMA.16816.F32.BF16 R68, R12.reuse, R32, R68 ;  /* 0x000000200c44723c */ /* 0x040fec0000041844 */
[----:B------:R-:W-:Y:S01]  /*24400*/  HMMA.16816.F32.BF16 R72, R12, R16, R72 ;  /* 0x000000100c48723c */ /* 0x000fe20000041848 */
[----:B------:R-:W-:Y:S01]  /*24410*/  LDSM.16.MT88.4 R12, [R184+0xf000] ;  /* 0x00f00000b80c783b */ /* 0x000fe20000004200 */
[----:B-1----:R-:W-:-:S04]  /*24420*/  FFMA.FTZ R2, R116, R0, -R5 ;  /* 0x0000000074027223 */ /* 0x002fc80000010805 */
[----:B------:R1:W2:Y:S01]  /*24430*/  MUFU.EX2 R100, R2 ;  /* 0x0000000200647308 */ /* 0x0002a20000000800 */
[----:B------:R-:W-:Y:S01]  /*24440*/  HMMA.16816.F32.BF16 R64, R8, R20, R64 ;  /* 0x000000140840723c */ /* 0x000fe20000041840 */
[----:B------:R-:W-:-:S05]  /*24450*/  MOV R82, R102 ;  /* 0x0000006600527202 */ /* 0x000fca0000000f00 */
        /* <DEDUP_REMOVED lines=8> */
[----:B---3--:R-:W-:Y:S01]  /*244e0*/  HMMA.16816.F32.BF16 R56, R8, R38, R40 ;  /* 0x000000260838723c */ /* 0x008fe20000041828 */
[----:B------:R-:W1:Y:S01]  /*244f0*/  LDSM.16.MT88.4 R40, [R183+0xf000] ;  /* 0x00f00000b728783b */ /* 0x000e620000004200 */
[----:B------:R3:W4:Y:S02]  /*24500*/  MUFU.EX2 R97, R2 ;  /* 0x0000000200617308 */ /* 0x0007240000000800 */
[----:B---3--:R-:W-:-:S06]  /*24510*/  FFMA.FTZ R2, R117, R0, -R3 ;  /* 0x0000000075027223 */ /* 0x008fcc0000010803 */
[----:B------:R3:W-:Y:S01]  /*24520*/  MUFU.EX2 R102, R2 ;  /* 0x0000000200667308 */ /* 0x0007e20000000800 */
[----:B------:R-:W-:Y:S01]  /*24530*/  HMMA.16816.F32.BF16 R68, R8, R48, R68 ;  /* 0x000000300844723c */ /* 0x000fe20000041844 */
[----:B---3--:R-:W-:-:S06]  /*24540*/  FFMA.FTZ R2, R230, R0, -R3 ;  /* 0x00000000e6027223 */ /* 0x008fcc0000010803 */
[----:B------:R3:W-:Y:S01]  /*24550*/  MUFU.EX2 R101, R2 ;  /* 0x0000000200657308 */ /* 0x0007e20000000800 */
[C---:B------:R-:W-:Y:S06]  /*24560*/  HMMA.16816.F32.BF16 R60, R8.reuse, R50, R52 ;  /* 0x00000032083c723c */ /* 0x040fec0000041834 */
[----:B------:R-:W-:Y:S01]  /*24570*/  HMMA.16816.F32.BF16 R72, R8, R36, R72 ;  /* 0x000000240848723c */ /* 0x000fe20000041848 */
[----:B------:R-:W-:Y:S01]  /*24580*/  MOV R212, R92 ;  /* 0x0000005c00d47202 */ /* 0x000fe20000000f00 */
[----:B------:R-:W1:Y:S01]  /*24590*/  LDSM.16.MT88.4 R48, [R181+0xf800] ;  /* 0x00f80000b530783b */ /* 0x000e620000004200 */
[----:B--2---:R-:W-:-:S02]  /*245a0*/  F2FP.BF16.F32.PACK_AB R16, R100, R99 ;  /* 0x000000636410723e */ /* 0x004fc400000010ff */
[----:B------:R-:W-:Y:S01]  /*245b0*/  F2FP.BF16.F32.PACK_AB R17, R126, R136 ;  /* 0x000000887e11723e */ /* 0x000fe200000010ff */
[----:B------:R-:W-:Y:S01]  /*245c0*/  LDSM.16.MT88.4 R8, [R182+0xf800] ;  /* 0x00f80000b608783b */ /* 0x000fe20000004200 */
[----:B---3--:R-:W-:-:S04]  /*245d0*/  FFMA.FTZ R2, R119, R0, -R3 ;  /* 0x0000000077027223 */ /* 0x008fc80000010803 */
[----:B------:R2:W-:Y:S02]  /*245e0*/  MUFU.EX2 R96, R2 ;  /* 0x0000000200607308 */ /* 0x0005e40000000800 */
[----:B--2---:R-:W-:-:S06]  /*245f0*/  FFMA.FTZ R2, R233, R0, -R5 ;  /* 0x00000000e9027223 */ /* 0x004fcc0000010805 */
[----:B------:R2:W-:Y:S01]  /*24600*/  MUFU.EX2 R95, R2 ;  /* 0x00000002005f7308 */ /* 0x0005e20000000800 */
[----:B----4-:R-:W-:Y:S02]  /*24610*/  F2FP.BF16.F32.PACK_AB R18, R97, R98 ;  /* 0x000000626112723e */ /* 0x010fe400000010ff */
[----:B------:R-:W-:Y:S01]  /*24620*/  F2FP.BF16.F32.PACK_AB R19, R120, R124 ;  /* 0x0000007c7813723e */ /* 0x000fe200000010ff */
[----:B--2---:R-:W-:-:S04]  /*24630*/  FFMA.FTZ R2, R121, R0, -R5 ;  /* 0x0000000079027223 */ /* 0x004fc80000010805 */
[----:B------:R2:W3:Y:S01]  /*24640*/  MUFU.EX2 R93, R2 ;  /* 0x00000002005d7308 */ /* 0x0004e20000000800 */
[----:B------:R-:W-:Y:S01]  /*24650*/  MOV R109, R94 ;  /* 0x0000005e006d7202 */ /* 0x000fe20000000f00 */
[----:B------:R-:W-:Y:S01]  /*24660*/  HMMA.16816.F32.BF16 R52, R16, R22, R32 ;  /* 0x000000161034723c */ /* 0x000fe20000041820 */
[----:B--2---:R-:W-:-:S05]  /*24670*/  FFMA.FTZ R2, R234, R0, -R5 ;  /* 0x00000000ea027223 */ /* 0x004fca0000010805 */
[----:B------:R2:W-:Y:S01]  /*24680*/  MUFU.EX2 R92, R2 ;  /* 0x00000002005c7308 */ /* 0x0005e20000000800 */
[----:B------:R-:W-:Y:S01]  /*24690*/  HMMA.16816.F32.BF16 R36, R16, R12, R28 ;  /* 0x0000000c1024723c */ /* 0x000fe2000004181c */
[----:B------:R-:W-:Y:S02]  /*246a0*/  MOV R204, R80 ;  /* 0x0000005000cc7202 */ /* 0x000fe40000000f00 */
[----:B------:R-:W-:-:S03]  /*246b0*/  MOV R80, R90 ;  /* 0x0000005a00507202 */ /* 0x000fc60000000f00 */
[----:B------:R-:W-:Y:S01]  /*246c0*/  HMMA.16816.F32.BF16 R32, R16, R14, R24 ;  /* 0x0000000e1020723c */ /* 0x000fe20000041818 */
[----:B--2---:R-:W-:-:S04]  /*246d0*/  FFMA.FTZ R2, R123, R0, -R5 ;  /* 0x000000007b027223 */ /* 0x004fc80000010805 */
[----:B------:R2:W4:Y:S01]  /*246e0*/  MUFU.EX2 R91, R2 ;  /* 0x00000002005b7308 */ /* 0x0005220000000800 */
[C---:B------:R-:W-:Y:S01]  /*246f0*/  HMMA.16816.F32.BF16 R64, R16.reuse, R20, R64 ;  /* 0x000000141040723c */ /* 0x040fe20000041840 */
[----:B------:R-:W4:Y:S05]  /*24700*/  LDSM.16.MT88.4 R20, [R184+0xf800] ;  /* 0x00f80000b814783b */ /* 0x000f2a0000004200 */
[----:B------:R-:W-:Y:S01]  /*24710*/  HMMA.16816.F32.BF16 R28, R16, R44, R68 ;  /* 0x0000002c101c723c */ /* 0x000fe20000041844 */
[----:B--2---:R-:W-:-:S05]  /*24720*/  FFMA.FTZ R2, R232, R0, -R3 ;  /* 0x00000000e8027223 */ /* 0x004fca0000010803 */
[C---:B------:R-:W-:Y:S01]  /*24730*/  HMMA.16816.F32.BF16 R24, R16.reuse, R46, R60 ;  /* 0x0000002e1018723c */ /* 0x040fe2000004183c */
[----:B------:R2:W-:Y:S05]  /*24740*/  MUFU.EX2 R94, R2 ;  /* 0x00000002005e7308 */ /* 0x0005ea0000000800 */
[C---:B-1----:R-:W-:Y:S06]  /*24750*/  HMMA.16816.F32.BF16 R72, R16.reuse, R40, R72 ;  /* 0x000000281048723c */ /* 0x042fec0000041848 */
[----:B------:R-:W-:Y:S01]  /*24760*/  HMMA.16816.F32.BF16 R44, R16, R42, R56 ;  /* 0x0000002a102c723c */ /* 0x000fe20000041838 */
[----:B------:R-:W1:Y:S01]  /*24770*/  LDSM.16.MT88.4 R40, [R183+0xf800] ;  /* 0x00f80000b728783b */ /* 0x000e620000004200 */
[----:B------:R-:W-:-:S02]  /*24780*/  MOV R111, R89 ;  /* 0x00000059006f7202 */ /* 0x000fc40000000f00 */
[----:B------:R-:W-:Y:S01]  /*24790*/  MOV R220, R88 ;  /* 0x0000005800dc7202 */ /* 0x000fe20000000f00 */
[----:B------:R-:W-:Y:S01]  /*247a0*/  FFMA.FTZ R6, R196, R6, R197 ;  /* 0x00000006c4067223 */ /* 0x000fe200000100c5 */
[----:B------:R-:W-:Y:S01]  /*247b0*/  MOV R222, R87 ;  /* 0x0000005700de7202 */ /* 0x000fe20000000f00 */
[----:B------:R-:W-:Y:S01]  /*247c0*/  LDSM.16.MT88.4 R56, [R181+0x10000] ;  /* 0x01000000b538783b */ /* 0x000fe20000004200 */
[--C-:B--2---:R-:W-:Y:S01]  /*247d0*/  FFMA.FTZ R2, R125, R0, -R3.reuse ;  /* 0x000000007d027223 */ /* 0x104fe20000010803 */
[----:B------:R-:W-:Y:S02]  /*247e0*/  MOV R210, R86 ;  /* 0x0000005600d27202 */ /* 0x000fe40000000f00 */
[----:B------:R-:W-:Y:S01]  /*247f0*/  MOV R178, R84 ;  /* 0x0000005400b27202 */ /* 0x000fe20000000f00 */
[----:B------:R2:W-:Y:S01]  /*24800*/  MUFU.EX2 R90, R2 ;  /* 0x00000002005a7308 */ /* 0x0005e20000000800 */
[----:B---3--:R-:W-:Y:S01]  /*24810*/  F2FP.BF16.F32.PACK_AB R12, R93, R95 ;  /* 0x0000005f5d0c723e */ /* 0x008fe200000010ff */
[----:B------:R-:W-:Y:S01]  /*24820*/  LDSM.16.MT88.4 R16, [R182+0x10000] ;  /* 0x01000000b610783b */ /* 0x000fe20000004200 */
[----:B--2---:R-:W-:-:S05]  /*24830*/  FFMA.FTZ R2, R235, R0, -R3 ;  /* 0x00000000eb027223 */ /* 0x004fca0000010803 */
[----:B------:R2:W-:Y:S02]  /*24840*/  MUFU.EX2 R89, R2 ;  /* 0x0000000200597308 */ /* 0x0005e40000000800 */
[----:B--2---:R-:W-:-:S06]  /*24850*/  FFMA.FTZ R2, R236, R0, -R5 ;  /* 0x00000000ec027223 */ /* 0x004fcc0000010805 */
[----:B------:R2:W-:Y:S02]  /*24860*/  MUFU.EX2 R88, R2 ;  /* 0x0000000200587308 */ /* 0x0005e40000000800 */
[----:B--2---:R-:W-:-:S06]  /*24870*/  FFMA.FTZ R2, R127, R0, -R5 ;  /* 0x000000007f027223 */ /* 0x004fcc0000010805 */
[----:B------:R2:W3:Y:S01]  /*24880*/  MUFU.EX2 R87, R2 ;  /* 0x0000000200577308 */ /* 0x0004e20000000800 */
[----:B------:R-:W-:Y:S01]  /*24890*/  F2FP.BF16.F32.PACK_AB R13, R108, R110 ;  /* 0x0000006e6c0d723e */ /* 0x000fe200000010ff */
[----:B------:R-:W-:Y:S01]  /*248a0*/  FADD.FTZ R6, R109, R6 ;  /* 0x000000066d067221 */ /* 0x000fe20000010000 */
[----:B----4-:R-:W-:Y:S01]  /*248b0*/  F2FP.BF16.F32.PACK_AB R14, R91, R92 ;  /* 0x0000005c5b0e723e */ /* 0x010fe200000010ff */
[----:B--2---:R-:W-:-:S04]  /*248c0*/  FFMA.FTZ R2, R238, R0, -R5 ;  /* 0x00000000ee027223 */ /* 0x004fc80000010805 */
[----:B------:R2:W-:Y:S01]  /*248d0*/  MUFU.EX2 R86, R2 ;  /* 0x0000000200567308 */ /* 0x0005e20000000800 */
[----:B------:R-:W-:Y:S02]  /*248e0*/  F2FP.BF16.F32.PACK_AB R15, R102, R107 ;  /* 0x0000006b660f723e */ /* 0x000fe400000010ff */
[----:B------:R-:W-:Y:S02]  /*248f0*/  MOV R109, R218 ;  /* 0x000000da006d7202 */ /* 0x000fe40000000f00 */
[----:B------:R-:W-:Y:S01]  /*24900*/  MOV R218, R216 ;  /* 0x000000d800da7202 */ /* 0x000fe20000000f00 */
[----:B--2---:R-:W-:-:S04]  /*24910*/  FFMA.FTZ R2, R172, R0, -R5 ;  /* 0x00000000ac027223 */ /* 0x004fc80000010805 */
[----:B------:R2:W4:Y:S01]  /*24920*/  MUFU.EX2 R85, R2 ;  /* 0x0000000200557308 */ /* 0x0005220000000800 */
[----:B------:R-:W-:Y:S02]  /*24930*/  MOV R216, R214 ;  /* 0x000000d600d87202 */ /* 0x000fe40000000f00 */
[----:B------:R-:W-:Y:S01]  /*24940*/  MOV R214, R83 ;  /* 0x0000005300d67202 */ /* 0x000fe20000000f00 */
[----:B------:R-:W-:Y:S01]  /*24950*/  HMMA.16816.F32.BF16 R64, R12, R48, R64 ;  /* 0x000000300c40723c */ /* 0x000fe20000041840 */
[----:B--2---:R-:W-:-:S04]  /*24960*/  FFMA.FTZ R2, R173, R0, -R3 ;  /* 0x00000000ad027223 */ /* 0x004fc80000010803 */
[----:B------:R2:W-:Y:S01]  /*24970*/  MUFU.EX2 R84, R2 ;  /* 0x0000000200547308 */ /* 0x0005e20000000800 */
[C---:B------:R-:W-:Y:S06]  /*24980*/  HMMA.16816.F32.BF16 R60, R12.reuse, R50, R52 ;  /* 0x000000320c3c723c */ /* 0x040fec0000041834 */
[----:B------:R-:W-:Y:S01]  /*24990*/  HMMA.16816.F32.BF16 R52, R12, R20, R36 ;  /* 0x000000140c34723c */ /* 0x000fe20000041824 */
[----:B------:R-:W-:Y:S01]  /*249a0*/  LDSM.16.MT88.4 R36, [R184+0x10000] ;  /* 0x01000000b824783b */ /* 0x000fe20000004200 */
[----:B--2---:R-:W-:Y:S01]  /*249b0*/  FFMA.FTZ R2, R4, R7, R219 ;  /* 0x0000000704027223 */ /* 0x004fe200000100db */
[----:B------:R-:W-:-:S03]  /*249c0*/  FFMA.FTZ R4, R237, R0, -R3 ;  /* 0x00000000ed047223 */ /* 0x000fc60000010803 */
[----:B------:R-:W-:Y:S01]  /*249d0*/  HMMA.16816.F32.BF16 R48, R12, R22, R32 ;  /* 0x000000160c30723c */ /* 0x000fe20000041820 */
[----:B------:R-:W-:Y:S01]  /*249e0*/  FADD.FTZ R7, R245, R2 ;  /* 0x00000002f5077221 */ /* 0x000fe20000010000 */
[----:B------:R2:W-:Y:S01]  /*249f0*/  MUFU.EX2 R83, R4 ;  /* 0x0000000400537308 */ /* 0x0005e20000000800 */
[----:B------:R-:W-:-:S03]  /*24a00*/  FFMA.FTZ R2, R239, R0, -R5 ;  /* 0x00000000ef027223 */ /* 0x000fc60000010805 */
[C---:B------:R-:W-:Y:S01]  /*24a10*/  HMMA.16816.F32.BF16 R32, R12.reuse, R8, R28 ;  /* 0x000000080c20723c */ /* 0x040fe2000004181c */
[----:B------:R-:W-:Y:S05]  /*24a20*/  LDSM.16.MT88.4 R28, [R181+0x10800] ;  /* 0x01080000b51c783b */ /* 0x000fea0000004200 */
[C---:B------:R-:W-:Y:S06]  /*24a30*/  HMMA.16816.F32.BF16 R24, R12.reuse, R10, R24 ;  /* 0x0000000a0c18723c */ /* 0x040fec0000041818 */
[----:B-1----:R-:W-:Y:S01]  /*24a40*/  HMMA.16816.F32.BF16 R72, R12, R40, R72 ;  /* 0x000000280c48723c */ /* 0x002fe20000041848 */
[----:B--2---:R-:W-:Y:S01]  /*24a50*/  FADD.FTZ R4, R220, R6 ;  /* 0x00000006dc047221 */ /* 0x004fe20000010000 */
[----:B------:R-:W-:-:S02]  /*24a60*/  MOV R220, R212 ;  /* 0x000000d400dc7202 */ /* 0x000fc40000000f00 */
[----:B------:R-:W-:Y:S02]  /*24a70*/  MOV R212, R203 ;  /* 0x000000cb00d47202 */ /* 0x000fe40000000f00 */
[----:B------:R-:W-:Y:S01]  /*24a80*/  HMMA.16816.F32.BF16 R20, R12, R42, R44 ;  /* 0x0000002a0c14723c */ /* 0x000fe2000004182c */
[----:B------:R-:W1:Y:S01]  /*24a90*/  LDSM.16.MT88.4 R12, [R183+0x10000] ;  /* 0x01000000b70c783b */ /* 0x000e620000004200 */
[----:B------:R-:W-:Y:S01]  /*24aa0*/  MOV R203, R82 ;  /* 0x0000005200cb7202 */ /* 0x000fe20000000f00 */
[----:B------:R-:W-:Y:S01]  /*24ab0*/  FADD.FTZ R6, R109, R7 ;  /* 0x000000076d067221 */ /* 0x000fe20000010000 */
[----:B------:R2:W-:Y:S01]  /*24ac0*/  MUFU.EX2 R82, R2 ;  /* 0x0000000200527308 */ /* 0x0005e20000000800 */
[----:B------:R-:W-:Y:S01]  /*24ad0*/  FADD.FTZ R4, R111, R4 ;  /* 0x000000046f047221 */ /* 0x000fe20000010000 */
[----:B------:R-:W-:Y:S01]  /*24ae0*/  MOV R111, R81 ;  /* 0x00000051006f7202 */ /* 0x000fe20000000f00 */
[----:B------:R-:W-:-:S04]  /*24af0*/  FADD.FTZ R6, R251, R6 ;  /* 0x00000006fb067221 */ /* 0x000fc80000010000 */
[----:B------:R-:W-:Y:S01]  /*24b00*/  FADD.FTZ R6, R248, R6 ;  /* 0x00000006f8067221 */ /* 0x000fe20000010000 */
[----:B--2---:R-:W-:-:S04]  /*24b10*/  FFMA.FTZ R2, R174, R0, -R5 ;  /* 0x00000000ae027223 */ /* 0x004fc80000010805 */
[----:B------:R2:W1:Y:S02]  /*24b20*/  MUFU.EX2 R81, R2 ;  /* 0x0000000200517308 */ /* 0x0004640000000800 */
[----:B--2---:R-:W-:Y:S01]  /*24b30*/  FADD.FTZ R2, R218, R4 ;  /* 0x00000004da027221 */ /* 0x004fe20000010000 */
[----:B------:R-:W-:-:S03]  /*24b40*/  FFMA.FTZ R4, R240, R0, -R5 ;  /* 0x00000000f0047223 */ /* 0x000fc60000010805 */
[----:B------:R-:W-:Y:S01]  /*24b50*/  FADD.FTZ R2, R222, R2 ;  /* 0x00000002de027221 */ /* 0x000fe20000010000 */
[----:B------:R-:W-:Y:S02]  /*24b60*/  MOV R222, R80 ;  /* 0x0000005000de7202 */ /* 0x000fe40000000f00 */
[----:B------:R2:W-:Y:S01]  /*24b70*/  MUFU.EX2 R80, R4 ;  /* 0x0000000400507308 */ /* 0x0005e20000000800 */
[----:B------:R-:W-:-:S04]  /*24b80*/  FADD.FTZ R2, R220, R2 ;  /* 0x00000002dc027221 */ /* 0x000fc80000010000 */
[----:B------:R-:W-:Y:S01]  /*24b90*/  FADD.FTZ R2, R111, R2 ;  /* 0x000000026f027221 */ /* 0x000fe20000010000 */
[----:B--2---:R-:W-:-:S04]  /*24ba0*/  FADD.FTZ R4, R247, R6 ;  /* 0x00000006f7047221 */ /* 0x004fc80000010000 */
[----:B------:R-:W-:Y:S01]  /*24bb0*/  FADD.FTZ R4, R243, R4 ;  /* 0x00000004f3047221 */ /* 0x000fe20000010000 */
[----:B------:R-:W-:-:S03]  /*24bc0*/  FADD.FTZ R2, R216, R2 ;  /* 0x00000002d8027221 */ /* 0x000fc60000010000 */
[----:B------:R-:W-:Y:S01]  /*24bd0*/  FADD.FTZ R4, R217, R4 ;  /* 0x00000004d9047221 */ /* 0x000fe20000010000 */
[----:B------:R-:W-:Y:S01]  /*24be0*/  MOV R220, R212 ;  /* 0x000000d400dc7202 */ /* 0x000fe20000000f00 */
[----:B------:R-:W-:Y:S02]  /*24bf0*/  FFMA.FTZ R6, R175, R0, -R5 ;  /* 0x00000000af067223 */ /* 0x000fe40000010805 */
[----:B------:R-:W-:Y:S01]  /*24c00*/  FADD.FTZ R4, R168, R4 ;  /* 0x00000004a8047221 */ /* 0x000fe20000010000 */
[----:B------:R-:W-:Y:S01]  /*24c10*/  MOV R212, R203 ;  /* 0x000000cb00d47202 */ /* 0x000fe20000000f00 */
[----:B------:R-:W-:Y:S01]  /*24c20*/  FADD.FTZ R2, R222, R2 ;  /* 0x00000002de027221 */ /* 0x000fe20000010000 */
[----:B------:R-:W-:Y:S01]  /*24c30*/  MOV R203, R210 ;  /* 0x000000d200cb7202 */ /* 0x000fe20000000f00 */
[----:B------:R-:W-:Y:S01]  /*24c40*/  FADD.FTZ R4, R169, R4 ;  /* 0x00000004a9047221 */ /* 0x000fe20000010000 */
[----:B------:R-:W-:Y:S02]  /*24c50*/  MOV R210, R79 ;  /* 0x0000004f00d27202 */ /* 0x000fe40000000f00 */
[----:B------:R2:W1:Y:S01]  /*24c60*/  MUFU.EX2 R79, R6 ;  /* 0x00000006004f7308 */ /* 0x0004620000000800 */
[----:B---3--:R-:W-:Y:S01]  /*24c70*/  F2FP.BF16.F32.PACK_AB R8, R87, R88 ;  /* 0x000000585708723e */ /* 0x008fe200000010ff */
[----:B------:R-:W-:Y:S01]  /*24c80*/  FADD.FTZ R2, R220, R2 ;  /* 0x00000002dc027221 */ /* 0x000fe20000010000 */
[----:B------:R-:W-:Y:S01]  /*24c90*/  F2FP.BF16.F32.PACK_AB R9, R96, R101 ;  /* 0x000000656009723e */ /* 0x000fe200000010ff */
[----:B------:R-:W-:Y:S01]  /*24ca0*/  FADD.FTZ R7, R167, R4 ;  /* 0x00000004a7077221 */ /* 0x000fe20000010000 */
[----:B----4-:R-:W-:-:S02]  /*24cb0*/  F2FP.BF16.F32.PACK_AB R10, R85, R86 ;  /* 0x00000056550a723e */ /* 0x010fc400000010ff */
[----:B------:R-:W-:Y:S02]  /*24cc0*/  F2FP.BF16.F32.PACK_AB R11, R90, R94 ;  /* 0x0000005e5a0b723e */ /* 0x000fe400000010ff */
[----:B------:R-:W-:Y:S02]  /*24cd0*/  MOV R216, R214 ;  /* 0x000000d600d87202 */ /* 0x000fe40000000f00 */
[----:B------:R-:W-:Y:S01]  /*24ce0*/  MOV R214, R78 ;  /* 0x0000004e00d67202 */ /* 0x000fe20000000f00 */
[-CC-:B------:R-:W-:Y:S01]  /*24cf0*/  FFMA.FTZ R4, R242, R0.reuse, -R3.reuse ;  /* 0x00000000f2047223 */ /* 0x180fe20000010803 */
[----:B--2---:R-:W-:-:S04]  /*24d00*/  FFMA.FTZ R6, R177, R0, -R3 ;  /* 0x00000000b1067223 */ /* 0x004fc80000010803 */
[----:B------:R2:W3:Y:S01]  /*24d10*/  MUFU.EX2 R78, R6 ;  /* 0x00000006004e7308 */ /* 0x0004e20000000800 */
[----:B-1----:R-:W-:Y:S07]  /*24d20*/  HMMA.16816.F32.BF16 R44, R8, R12, R72 ;  /* 0x0000000c082c723c */ /* 0x002fee0000041848 */
[----:B------:R1:W-:Y:S01]  /*24d30*/  MUFU.EX2 R72, R4 ;  /* 0x0000000400487308 */ /* 0x0003e20000000800 */
[----:B--2---:R-:W-:Y:S01]  /*24d40*/  FADD.FTZ R6, R212, R2 ;  /* 0x00000002d4067221 */ /* 0x004fe20000010000 */
[----:B------:R-:W-:-:S03]  /*24d50*/  FADD.FTZ R2, R171, R7 ;  /* 0x00000007ab027221 */ /* 0x000fc60000010000 */
[----:B------:R-:W-:Y:S01]  /*24d60*/  FADD.FTZ R6, R216, R6 ;  /* 0x00000006d8067221 */ /* 0x000fe20000010000 */
[----:B-1----:R-:W-:-:S03]  /*24d70*/  FADD.FTZ R4, R165, R2 ;  /* 0x00000002a5047221 */ /* 0x002fc60000010000 */
        /* <DEDUP_REMOVED lines=13> */
[----:B------:R-:W-:Y:S01]  /*24e50*/  FFMA.FTZ R4, R244, R0, -R3 ;  /* 0x00000000f4047223 */ /* 0x000fe20000010803 */
[----:B------:R-:W-:Y:S02]  /*24e60*/  FADD.FTZ R6, R149, R6 ;  /* 0x0000000695067221 */ /* 0x000fe40000010000 */
[----:B------:R-:W-:Y:S01]  /*24e70*/  FADD.FTZ R2, R201, R2 ;  /* 0x00000002c9027221 */ /* 0x000fe20000010000 */
[----:B------:R1:W-:Y:S01]  /*24e80*/  MUFU.EX2 R71, R4 ;  /* 0x0000000400477308 */ /* 0x0003e20000000800 */
[----:B------:R-:W-:Y:S02]  /*24e90*/  FADD.FTZ R6, R145, R6 ;  /* 0x0000000691067221 */ /* 0x000fe40000010000 */
[----:B------:R-:W-:Y:S02]  /*24ea0*/  FADD.FTZ R2, R176, R2 ;  /* 0x00000002b0027221 */ /* 0x000fe40000010000 */
[----:B------:R-:W-:-:S02]  /*24eb0*/  FADD.FTZ R6, R144, R6 ;  /* 0x0000000690067221 */ /* 0x000fc40000010000 */
[----:B------:R-:W-:Y:S02]  /*24ec0*/  FADD.FTZ R2, R200, R2 ;  /* 0x00000002c8027221 */ /* 0x000fe40000010000 */
[----:B------:R-:W-:Y:S01]  /*24ed0*/  FADD.FTZ R6, R143, R6 ;  /* 0x000000068f067221 */ /* 0x000fe20000010000 */
[----:B-1----:R-:W-:-:S04]  /*24ee0*/  FFMA.FTZ R4, R246, R0, -R5 ;  /* 0x00000000f6047223 */ /* 0x002fc80000010805 */
[----:B------:R1:W-:Y:S01]  /*24ef0*/  MUFU.EX2 R69, R4 ;  /* 0x0000000400457308 */ /* 0x0003e20000000800 */
[----:B------:R-:W-:Y:S01]  /*24f00*/  FADD.FTZ R2, R250, R2 ;  /* 0x00000002fa027221 */ /* 0x000fe20000010000 */
[----:B------:R-:W-:Y:S01]  /*24f10*/  FADD.FTZ R6, R142, R6 ;  /* 0x000000068e067221 */ /* 0x000fe20000010000 */
[----:B------:R-:W-:Y:S02]  /*24f20*/  HMMA.16816.F32.BF16 R60, R8, R58, R60 ;  /* 0x0000003a083c723c */ /* 0x000fe4000004183c */
[----:B------:R-:W-:Y:S01]  /*24f30*/  FADD.FTZ R2, R241, R2 ;  /* 0x00000002f1027221 */ /* 0x000fe20000010000 */
[----:B------:R-:W-:Y:S01]  /*24f40*/  FADD.FTZ R6, R135, R6 ;  /* 0x0000000687067221 */ /* 0x000fe20000010000 */
[----:B-1----:R-:W-:-:S04]  /*24f50*/  FFMA.FTZ R4, R205, R0, -R5 ;  /* 0x00000000cd047223 */ /* 0x002fc80000010805 */
[----:B------:R1:W2:Y:S01]  /*24f60*/  MUFU.EX2 R68, R4 ;  /* 0x0000000400447308 */ /* 0x0002a20000000800 */
[----:B------:R-:W-:Y:S01]  /*24f70*/  FADD.FTZ R2, R195, R2 ;  /* 0x00000002c3027221 */ /* 0x000fe20000010000 */
[----:B------:R-:W-:Y:S01]  /*24f80*/  FADD.FTZ R6, R134, R6 ;  /* 0x0000000686067221 */ /* 0x000fe20000010000 */
[----:B------:R-:W-:Y:S02]  /*24f90*/  HMMA.16816.F32.BF16 R52, R8, R36, R52 ;  /* 0x000000240834723c */ /* 0x000fe40000041834 */
[----:B------:R-:W-:Y:S01]  /*24fa0*/  FADD.FTZ R2, R194, R2 ;  /* 0x00000002c2027221 */ /* 0x000fe20000010000 */
[----:B-1----:R-:W-:-:S04]  /*24fb0*/  FFMA.FTZ R4, R252, R0, -R5 ;  /* 0x00000000fc047223 */ /* 0x002fc80000010805 */
[----:B------:R1:W-:Y:S01]  /*24fc0*/  MUFU.EX2 R59, R4 ;  /* 0x00000004003b7308 */ /* 0x0003e20000000800 */
[----:B------:R-:W-:Y:S01]  /*24fd0*/  HMMA.16816.F32.BF16 R48, R8, R38, R48 ;  /* 0x000000260830723c */ /* 0x000fe20000041830 */
[----:B------:R-:W-:-:S05]  /*24fe0*/  FADD.FTZ R6, R133, R6 ;  /* 0x0000000685067221 */ /* 0x000fca0000010000 */
[----:B------:R-:W-:Y:S01]  /*24ff0*/  HMMA.16816.F32.BF16 R64, R8, R56, R64 ;  /* 0x000000380840723c */ /* 0x000fe20000041840 */
[----:B-1----:R-:W-:-:S04]  /*25000*/  FFMA.FTZ R4, R207, R0, -R5 ;  /* 0x00000000cf047223 */ /* 0x002fc80000010805 */
[----:B------:R1:W-:Y:S01]  /*25010*/  MUFU.EX2 R58, R4 ;  /* 0x00000004003a7308 */ /* 0x0003e20000000800 */
[----:B------:R-:W-:Y:S01]  /*25020*/  HMMA.16816.F32.BF16 R40, R8, R16, R32 ;  /* 0x000000100828723c */ /* 0x000fe20000041820 */
[----:B------:R-:W-:-:S05]  /*25030*/  FADD.FTZ R6, R132, R6 ;  /* 0x0000000684067221 */ /* 0x000fca0000010000 */
[----:B------:R-:W-:Y:S01]  /*25040*/  HMMA.16816.F32.BF16 R36, R8, R18, R24 ;  /* 0x000000120824723c */ /* 0x000fe20000041818 */
[----:B------:R-:W4:Y:S01]  /*25050*/  LDSM.16.MT88.4 R16, [R183+0x10800] ;  /* 0x01080000b710783b */ /* 0x000f220000004200 */
[----:B-1----:R-:W-:Y:S01]  /*25060*/  FFMA.FTZ R4, R209, R0, -R3 ;  /* 0x00000000d1047223 */ /* 0x002fe20000010803 */
[----:B------:R-:W-:-:S03]  /*25070*/  FADD.FTZ R6, R129, R6 ;  /* 0x0000000681067221 */ /* 0x000fc60000010000 */
[----:B------:R-:W-:Y:S01]  /*25080*/  HMMA.16816.F32.BF16 R32, R8, R14, R20 ;  /* 0x0000000e0820723c */ /* 0x000fe20000041814 */
[----:B------:R-:W1:Y:S01]  /*25090*/  LDSM.16.MT88.4 R24, [R184+0x10800] ;  /* 0x01080000b818783b */ /* 0x000e620000004200 */
[----:B------:R3:W-:Y:S01]  /*250a0*/  MUFU.EX2 R57, R4 ;  /* 0x0000000400397308 */ /* 0x0007e20000000800 */
[--C-:B------:R-:W-:Y:S02]  /*250b0*/  FFMA.FTZ R7, R179, R0, -R3.reuse ;  /* 0x00000000b3077223 */ /* 0x100fe40000010803 */
[----:B------:R-:W2:Y:S02]  /*250c0*/  LDSM.16.MT88.4 R12, [R182+0x10800] ;  /* 0x01080000b60c783b */ /* 0x000ea40000004200 */
[----:B------:R-:W-:Y:S02]  /*250d0*/  F2FP.BF16.F32.PACK_AB R8, R81, R82 ;  /* 0x000000525108723e */ /* 0x000fe400000010ff */
[----:B------:R-:W-:Y:S01]  /*250e0*/  F2FP.BF16.F32.PACK_AB R9, R84, R89 ;  /* 0x000000595409723e */ /* 0x000fe200000010ff */
[----:B------:R-:W2:Y:S01]  /*250f0*/  LDSM.16.MT88.4 R20, [R184+0x11000] ;  /* 0x01100000b814783b */ /* 0x000ea20000004200 */
[----:B---3--:R-:W-:Y:S01]  /*25100*/  FADD.FTZ R4, R170, R2 ;  /* 0x00000002aa047221 */ /* 0x008fe20000010000 */
[----:B------:R-:W-:-:S03]  /*25110*/  FFMA.FTZ R2, R208, R0, -R3 ;  /* 0x00000000d0027223 */ /* 0x000fc60000010803 */
[----:B------:R-:W-:Y:S01]  /*25120*/  FADD.FTZ R4, R166, R4 ;  /* 0x00000004a6047221 */ /* 0x000fe20000010000 */
[----:B------:R3:W-:Y:S01]  /*25130*/  MUFU.EX2 R56, R2 ;  /* 0x0000000200387308 */ /* 0x0007e20000000800 */
[----:B------:R-:W-:Y:S01]  /*25140*/  F2FP.BF16.F32.PACK_AB R10, R79, R80 ;  /* 0x000000504f0a723e */ /* 0x000fe200000010ff */
[----:B------:R-:W-:Y:S01]  /*25150*/  LDSM.16.MT88.4 R164, [R181+0x11800] ;  /* 0x01180000b5a4783b */ /* 0x000fe20000004200 */
[----:B---3--:R-:W-:Y:S01]  /*25160*/  FADD.FTZ R2, R155, R4 ;  /* 0x000000049b027221 */ /* 0x008fe20000010000 */
        /* <DEDUP_REMOVED lines=11> */
[----:B------:R-:W-:Y:S01]  /*25220*/  F2FP.BF16.F32.PACK_AB R11, R78, R83 ;  /* 0x000000534e0b723e */ /* 0x000fe200000010ff */
[----:B------:R-:W-:Y:S01]  /*25230*/  FFMA.FTZ R6, R249, R0, -R3 ;  /* 0x00000000f9067223 */ /* 0x000fe20000010803 */
[----:B------:R-:W-:Y:S01]  /*25240*/  FADD.FTZ R2, R141, R2 ;  /* 0x000000028d027221 */ /* 0x000fe20000010000 */
[----:B------:R-:W-:Y:S01]  /*25250*/  FADD.FTZ R4, R112, R4 ;  /* 0x0000000470047221 */ /* 0x000fe20000010000 */
[----:B------:R3:W2:Y:S01]  /*25260*/  MUFU.EX2 R70, R7 ;  /* 0x0000000700467308 */ /* 0x0006a20000000800 */
[----:B------:R-:W-:Y:S01]  /*25270*/  LDSM.16.MT88.4 R144, [R182+0x11800] ;  /* 0x01180000b690783b */ /* 0x000fe20000004200 */
[----:B------:R-:W-:Y:S01]  /*25280*/  FADD.FTZ R2, R140, R2 ;  /* 0x000000028c027221 */ /* 0x000fe20000010000 */
[----:B------:R-:W-:Y:S01]  /*25290*/  FADD.FTZ R4, R106, R4 ;  /* 0x000000046a047221 */ /* 0x000fe20000010000 */
[----:B------:R-:W-:Y:S02]  /*252a0*/  HMMA.16816.F32.BF16 R64, R8, R28, R64 ;  /* 0x0000001c0840723c */ /* 0x000fe40000041840 */
[----:B------:R-:W-:Y:S01]  /*252b0*/  FADD.FTZ R2, R139, R2 ;  /* 0x000000028b027221 */ /* 0x000fe20000010000 */
[----:B------:R-:W-:-:S03]  /*252c0*/  FADD.FTZ R4, R105, R4 ;  /* 0x0000000469047221 */ /* 0x000fc60000010000 */
[----:B------:R-:W-:Y:S01]  /*252d0*/  HMMA.16816.F32.BF16 R60, R8, R30, R60 ;  /* 0x0000001e083c723c */ /* 0x000fe2000004183c */
[----:B------:R-:W-:-:S05]  /*252e0*/  FADD.FTZ R2, R138, R2 ;  /* 0x000000028a027221 */ /* 0x000fca0000010000 */
[C---:B----4-:R-:W-:Y:S01]  /*252f0*/  HMMA.16816.F32.BF16 R28, R8.reuse, R18, R32 ;  /* 0x00000012081c723c */ /* 0x050fe20000041820 */
[----:B------:R4:W-:Y:S01]  /*25300*/  MUFU.EX2 R34, R6 ;  /* 0x0000000600227308 */ /* 0x0009e20000000800 */
[----:B------:R-:W-:Y:S01]  /*25310*/  FADD.FTZ R4, R104, R4 ;  /* 0x0000000468047221 */ /* 0x000fe20000010000 */
[----:B------:R-:W-:Y:S01]  /*25320*/  FADD.FTZ R2, R137, R2 ;  /* 0x0000000289027221 */ /* 0x000fe20000010000 */
[-C--:B---3--:R-:W-:Y:S02]  /*25330*/  FFMA.FTZ R7, R211, R0.reuse, -R3 ;  /* 0x00000000d3077223 */ /* 0x088fe40000010803 */
[----:B------:R-:W-:Y:S01]  /*25340*/  FADD.FTZ R4, R103, R4 ;  /* 0x0000000467047221 */ /* 0x000fe20000010000 */
[----:B------:R-:W-:Y:S01]  /*25350*/  FADD.FTZ R2, R136, R2 ;  /* 0x0000000288027221 */ /* 0x000fe20000010000 */
[-C--:B----4-:R-:W-:Y:S01]  /*25360*/  FFMA.FTZ R6, R199, R0.reuse, -R5 ;  /* 0x00000000c7067223 */ /* 0x090fe20000010805 */
[-C--:B------:R-:W-:Y:S01]  /*25370*/  FFMA.FTZ R3, R215, R0.reuse, -R3 ;  /* 0x00000000d7037223 */ /* 0x080fe20000010803 */
[C---:B-1----:R-:W-:Y:S06]  /*25380*/  HMMA.16816.F32.BF16 R52, R8.reuse, R24, R52 ;  /* 0x000000180834723c */ /* 0x042fec0000041834 */
[C---:B------:R-:W-:Y:S01]  /*25390*/  HMMA.16816.F32.BF16 R48, R8.reuse, R26, R48 ;  /* 0x0000001a0830723c */ /* 0x040fe20000041830 */
[----:B------:R1:W3:Y:S01]  /*253a0*/  MUFU.EX2 R33, R6 ;  /* 0x0000000600217308 */ /* 0x0002e20000000800 */
[----:B------:R-:W4:Y:S04]  /*253b0*/  LDSM.16.MT88.4 R24, [R181+0x11000] ;  /* 0x01100000b518783b */ /* 0x000f280000004200 */
[C---:B------:R-:W-:Y:S01]  /*253c0*/  HMMA.16816.F32.BF16 R44, R8.reuse, R16, R44 ;  /* 0x00000010082c723c */ /* 0x040fe2000004182c */
[----:B------:R-:W3:Y:S05]  /*253d0*/  LDSM.16.MT88.4 R16, [R182+0x11000] ;  /* 0x01100000b610783b */ /* 0x000eea0000004200 */
[C---:B--2---:R-:W-:Y:S06]  /*253e0*/  HMMA.16816.F32.BF16 R40, R8.reuse, R12, R40 ;  /* 0x0000000c0828723c */ /* 0x044fec0000041828 */
[----:B------:R-:W-:Y:S01]  /*253f0*/  HMMA.16816.F32.BF16 R36, R8, R14, R36 ;  /* 0x0000000e0824723c */ /* 0x000fe20000041824 */
[-CC-:B-1----:R-:W-:Y:S01]  /*25400*/  FFMA.FTZ R6, R213, R0.reuse, -R5.reuse ;  /* 0x00000000d5067223 */ /* 0x182fe20000010805 */
[----:B------:R-:W1:Y:S03]  /*25410*/  LDSM.16.MT88.4 R12, [R183+0x11000] ;  /* 0x01100000b70c783b */ /* 0x000e660000004200 */
[----:B------:R2:W-:Y:S01]  /*25420*/  MUFU.EX2 R32, R6 ;  /* 0x0000000600207308 */ /* 0x0005e20000000800 */
[----:B------:R-:W1:Y:S01]  /*25430*/  LDSM.16.MT88.4 R136, [R184+0x11800] ;  /* 0x01180000b888783b */ /* 0x000e620000004200 */
[-CC-:B--2---:R-:W-:Y:S01]  /*25440*/  FFMA.FTZ R6, R198, R0.reuse, -R5.reuse ;  /* 0x00000000c6067223 */ /* 0x184fe20000010805 */
[----:B------:R-:W-:Y:S01]  /*25450*/  FFMA.FTZ R5, R114, R0, -R5 ;  /* 0x0000000072057223 */ /* 0x000fe20000010805 */
        /* <DEDUP_REMOVED lines=24> */
[----:B------:R-:W-:Y:S02]  /*255e0*/  F2FP.BF16.F32.PACK_AB R8, R68, R69 ;  /* 0x000000454408723e */ /* 0x000fe400000010ff */
[----:B------:R-:W-:Y:S01]  /*255f0*/  FADD.FTZ R2, R82, R2 ;  /* 0x0000000252027221 */ /* 0x000fe20000010000 */
[----:B------:R-:W-:Y:S02]  /*25600*/  F2FP.BF16.F32.PACK_AB R9, R70, R72 ;  /* 0x000000484609723e */ /* 0x000fe400000010ff */
[----:B------:R-:W-:Y:S02]  /*25610*/  F2FP.BF16.F32.PACK_AB R10, R58, R59 ;  /* 0x0000003b3a0a723e */ /* 0x000fe400000010ff */
[----:B------:R-:W-:Y:S01]  /*25620*/  F2FP.BF16.F32.PACK_AB R11, R57, R71 ;  /* 0x00000047390b723e */ /* 0x000fe200000010ff */
[----:B------:R-:W-:Y:S01]  /*25630*/  FADD.FTZ R0, R84, R0 ;  /* 0x0000000054007221 */ /* 0x000fe20000010000 */
[----:B------:R-:W-:Y:S01]  /*25640*/  FADD.FTZ R2, R81, R2 ;  /* 0x0000000251027221 */ /* 0x000fe20000010000 */
[----:B------:R-:W2:Y:S02]  /*25650*/  MUFU.EX2 R35, R7 ;  /* 0x0000000700237308 */ /* 0x000ea40000000800 */
[----:B------:R-:W-:Y:S01]  /*25660*/  FADD.FTZ R0, R83, R0 ;  /* 0x0000000053007221 */ /* 0x000fe20000010000 */
[----:B------:R-:W-:Y:S01]  /*25670*/  FADD.FTZ R2, R80, R2 ;  /* 0x0000000250027221 */ /* 0x000fe20000010000 */
[----:B------:R-:W-:Y:S02]  /*25680*/  HMMA.16816.F32.BF16 R132, R8, R20, R52 ;  /* 0x000000140884723c */ /* 0x000fe40000041834 */
[----:B------:R-:W-:-:S02]  /*25690*/  FADD.FTZ R0, R78, R0 ;  /* 0x000000004e007221 */ /* 0x000fc40000010000 */
[----:B------:R-:W2:Y:S01]  /*256a0*/  MUFU.EX2 R21, R6 ;  /* 0x0000000600157308 */ /* 0x000ea20000000800 */
[----:B------:R-:W-:Y:S01]  /*256b0*/  FADD.FTZ R2, R79, R2 ;  /* 0x000000024f027221 */ /* 0x000fe20000010000 */
[----:B------:R-:W-:-:S06]  /*256c0*/  FADD.FTZ R0, R72, R0 ;  /* 0x0000000048007221 */ /* 0x000fcc0000010000 */
[----:B------:R4:W-:Y:S01]  /*256d0*/  MUFU.EX2 R20, R5 ;  /* 0x0000000500147308 */ /* 0x0009e20000000800 */
[----:B------:R-:W-:Y:S01]  /*256e0*/  FADD.FTZ R2, R69, R2 ;  /* 0x0000000245027221 */ /* 0x000fe20000010000 */
[----:B------:R-:W-:-:S03]  /*256f0*/  FADD.FTZ R0, R70, R0 ;  /* 0x0000000046007221 */ /* 0x000fc60000010000 */
[----:B------:R-:W-:Y:S01]  /*25700*/  FADD.FTZ R2, R68, R2 ;  /* 0x0000000244027221 */ /* 0x000fe20000010000 */
[----:B----4-:R-:W4:Y:S01]  /*25710*/  LDSM.16.MT88.4 R4, [R183+0x11800] ;  /* 0x01180000b704783b */ /* 0x010f220000004200 */
[----:B------:R-:W-:Y:S02]  /*25720*/  FADD.FTZ R0, R71, R0 ;  /* 0x0000000047007221 */ /* 0x000fe40000010000 */
[----:B------:R-:W-:Y:S01]  /*25730*/  FADD.FTZ R2, R59, R2 ;  /* 0x000000023b027221 */ /* 0x000fe20000010000 */
[----:B------:R-:W-:Y:S01]  /*25740*/  HMMA.16816.F32.BF16 R168, R8, R24, R64 ;  /* 0x0000001808a8723c */ /* 0x000fe20000041840 */
[----:B------:R-:W2:Y:S01]  /*25750*/  MUFU.EX2 R3, R3 ;  /* 0x0000000300037308 */ /* 0x000ea20000000800 */
[----:B------:R-:W-:Y:S01]  /*25760*/  FADD.FTZ R0, R57, R0 ;  /* 0x0000000039007221 */ /* 0x000fe20000010000 */
[----:B------:R-:W-:-:S03]  /*25770*/  FADD.FTZ R2, R58, R2 ;  /* 0x000000023a027221 */ /* 0x000fc60000010000 */
[----:B---3--:R-:W-:Y:S01]  /*25780*/  HMMA.16816.F32.BF16 R140, R8, R16, R40 ;  /* 0x00000010088c723c */ /* 0x008fe20000041828 */
[----:B------:R-:W-:-:S05]  /*25790*/  FADD.FTZ R0, R56, R0 ;  /* 0x0000000038007221 */ /* 0x000fca0000010000 */
[C---:B------:R-:W-:Y:S06]  /*257a0*/  HMMA.16816.F32.BF16 R24, R8.reuse, R26, R60 ;  /* 0x0000001a0818723c */ /* 0x040fec000004183c */
[C---:B------:R-:W-:Y:S06]  /*257b0*/  HMMA.16816.F32.BF16 R48, R8.reuse, R22, R48 ;  /* 0x000000160830723c */ /* 0x040fec0000041830 */
[C---:B------:R-:W-:Y:S06]  /*257c0*/  HMMA.16816.F32.BF16 R16, R8.reuse, R18, R36 ;  /* 0x000000120810723c */ /* 0x040fec0000041824 */
[----:B-1----:R-:W-:Y:S01]  /*257d0*/  HMMA.16816.F32.BF16 R44, R8, R12, R44 ;  /* 0x0000000c082c723c */ /* 0x002fe2000004182c */
[----:B------:R-:W-:-:S05]  /*257e0*/  FADD.FTZ R2, R33, R2 ;  /* 0x0000000221027221 */ /* 0x000fca0000010000 */
[----:B------:R-:W-:Y:S01]  /*257f0*/  HMMA.16816.F32.BF16 R28, R8, R14, R28 ;  /* 0x0000000e081c723c */ /* 0x000fe2000004181c */
[----:B--2---:R-:W-:Y:S01]  /*25800*/  FADD.FTZ R0, R35, R0 ;  /* 0x0000000023007221 */ /* 0x004fe20000010000 */
[----:B------:R-:W-:-:S03]  /*25810*/  FADD.FTZ R2, R32, R2 ;  /* 0x0000000220027221 */ /* 0x000fc60000010000 */
[----:B------:R-:W-:Y:S01]  /*25820*/  FADD.FTZ R0, R34, R0 ;  /* 0x0000000022007221 */ /* 0x000fe20000010000 */
[----:B------:R-:W-:Y:S01]  /*25830*/  FADD.FTZ R2, R21, R2 ;  /* 0x0000000215027221 */ /* 0x000fe20000010000 */
[----:B------:R-:W-:Y:S02]  /*25840*/  F2FP.BF16.F32.PACK_AB R152, R32, R33 ;  /* 0x000000212098723e */ /* 0x000fe400000010ff */
[----:B------:R-:W-:Y:S01]  /*25850*/  F2FP.BF16.F32.PACK_AB R153, R35, R56 ;  /* 0x000000382399723e */ /* 0x000fe200000010ff */
[C---:B------:R-:W-:Y:S01]  /*25860*/  FADD.FTZ R196, R3.reuse, R0 ;  /* 0x0000000003c47221 */ /* 0x040fe20000010000 */
[C---:B------:R-:W-:Y:S02]  /*25870*/  F2FP.BF16.F32.PACK_AB R154, R20.reuse, R21 ;  /* 0x00000015149a723e */ /* 0x040fe400000010ff */
[----:B------:R-:W-:Y:S01]  /*25880*/  F2FP.BF16.F32.PACK_AB R155, R3, R34 ;  /* 0x00000022039b723e */ /* 0x000fe200000010ff */
[----:B------:R-:W-:-:S05]  /*25890*/  FADD.FTZ R0, R20, R2 ;  /* 0x0000000214007221 */ /* 0x000fca0000010000 */
[----:B------:R2:W-:Y:S01]  /*258a0*/  STL [R1+0xc], R0 ;  /* 0x00000c0001007387 */ /* 0x0005e20000100800 */
        /* <DEDUP_REMOVED lines=8> */
[----:B------:R-:W-:-:S02]  /*25930*/  MOV R112, R77 ;  /* 0x0000004d00707202 */ /* 0x000fc40000000f00 */
[----:B--2---:R-:W-:-:S15]  /*25940*/  MOV R14, R76 ;  /* 0x0000004c000e7202 */ /* 0x004fde0000000f00 */
[----:B------:R-:W-:-:S06]  /*25950*/  NOP ;  /* 0x0000000000007918 */ /* 0x000fcc0000000000 */
.L_x_4383:
[----:B------:R-:W-:Y:S05]  /*25960*/  @!P3 BRA `(.L_x_4394) ;  /* 0x0000007c0058b947 */ /* 0x000fea0003800000 */
[----:B------:R-:W2:Y:S04]  /*25970*/  LDL R24, [R1+0x14] ;  /* 0x0000140001187983 */ /* 0x000ea80000100800 */
[----:B------:R-:W3:Y:S01]  /*25980*/  LDL R23, [R1+0x10] ;  /* 0x0000100001177983 */ /* 0x000ee20000100800 */
        /* <DEDUP_REMOVED lines=136> */
.L_x_4403:
[----:B------:R-:W2:Y:S01]  /*26210*/  LDL.LU R241, [R1+0x8] ;  /* 0x0000080001f17983 */ /* 0x000ea20000300800 */
        /* <DEDUP_REMOVED lines=81> */
.L_x_4396:
[----:B------:R-:W-:Y:S02]  /*26730*/  R2UR UR4, R12 ;  /* 0x000000000c0472ca */ /* 0x000fe400000e0000 */
[----:B------:R-:W-:Y:S11]  /*26740*/  R2UR UR5, R13 ;  /* 0x000000000d0572ca */ /* 0x000ff600000e0000 */
[----:B------:R-:W-:Y:S02]  /*26750*/  @!UPT UIADD3 URZ, URZ, URZ, URZ ;  /* 0x0000003f3f3ff290 */ /* 0x000fe4000fffe03f */
[----:B------:R-:W3:Y:S02]  /*26760*/  LD.E R0, desc[UR4][R160.64+0x40] ;  /* 0x00004004a0007980 */ /* 0x000ee4000c101900 */
[----:B---3--:R-:W-:Y:S05]  /*26770*/  IMAD.U32 R0, R0, -0x100, RZ ;  /* 0xffffff0000007824 */ /* 0x008fea00078e00ff */
[----:B------:R-:W-:Y:S02]  /*26780*/  SHF.R.S32.HI R2, RZ, 0x1f, R0 ;  /* 0x0000001fff027819 */ /* 0x000fe40000011400 */
.L_x_4397:
[----:B------:R-:W-:Y:S05]  /*26790*/  BSYNC B0 ;  /* 0x0000000000007941 */ /* 0x000fea0003800000 */
.L_x_4395:
[----:B------:R-:W3:Y:S01]  /*267a0*/  LDL R202, [R1+0x4] ;  /* 0x0000040001ca7983 */ /* 0x000ee20000100800 */
        /* <DEDUP_REMOVED lines=93> */
[----:B------:R-:W-:Y:S01]  /*26d80*/  @!P0 LEA.HI.X R27, R5, R221, R8, 0x1, P1 ;  /* 0x000000dd051b8211 */ /* 0x000fe200008f0c08 */
        /* <DEDUP_REMOVED lines=9> */
[----:B------:R-:W-:Y:S01]  /*26e20*/  @!P0 LEA.HI.X R25, R3, R221, R7, 0x1, P4 ;  /* 0x000000dd03198211 */ /* 0x000fe200020f0c07 */
        /* <DEDUP_REMOVED lines=8> */
[----:B------:R-:W-:Y:S02]  /*26eb0*/  @!P0 LEA.HI.X R23, R4, R221, R8, 0x1, P3 ;  /* 0x000000dd04178211 */ /* 0x000fe400018f0c08 */
        /* <DEDUP_REMOVED lines=32> */
[----:B------:R-:W-:Y:S02]  /*270c0*/  @!P0 LEA.HI.X R17, R3, R221, R7, 0x1, P4 ;  /* 0x000000dd03118211 */ /* 0x000fe400020f0c07 */
        /* <DEDUP_REMOVED lines=8> */
[C---:B------:R-:W-:Y:S04]  /*27150*/  @!P0 LEA R14, P3, R4.reuse, R223, 0x1 ;  /* 0x000000df040e8211 */ /* 0x040fe800078608ff */
[----:B------:R-:W-:Y:S02]  /*27160*/  @!P0 LEA.HI.X R15, R4, R221, R8, 0x1, P3 ;  /* 0x000000dd040f8211 */ /* 0x000fe400018f0c08 */
        /* <DEDUP_REMOVED lines=8> */
[----:B------:R-:W-:Y:S02]  /*271f0*/  @!P0 LEA.HI.X R13, R5, R221, R9, 0x1, P2 ;  /* 0x000000dd050d8211 */ /* 0x000fe400010f0c09 */
[----:B------:R-:W-:Y:S01]  /*27200*/  @!P0 IADD3 R5, P3, R0, R40, RZ ;  /* 0x0000002800058210 */ /* 0x000fe20007f7e0ff */
[----:B------:R-:W-:Y:S01]  /*27210*/  @!P0 IMAD.X R11, R2, 0x1, R11, P1 ;  /* 0x00000001020b8824 */ /* 0x000fe200008e060b */
[----:B------:R-:W-:Y:S01]  /*27220*/  @!P0 LEA R10, P1, R6, R223, 0x1 ;  /* 0x000000df060a8211 */ /* 0x000fe200078208ff */
        /* <DEDUP_REMOVED lines=8> */
[C---:B------:R-:W-:Y:S02]  /*272b0*/  @!P0 LEA R6, P3, R5.reuse, R223, 0x1 ;  /* 0x000000df05068211 */ /* 0x040fe400078608ff */
[C---:B------:R-:W-:Y:S01]  /*272c0*/  @!P0 IADD3 R32, P2, R0.reuse, R32, RZ ;  /* 0x0000002000208210 */ /* 0x040fe20007f5e0ff */
[----:B------:R-:W-:Y:S01]  /*272d0*/  @!PT LDS RZ, [RZ] ;  /* 0x00000000fffff984 */ /* 0x000fe20000000800 */
[----:B------:R-:W-:Y:S01]  /*272e0*/  @!PT LDS RZ, [RZ] ;  /* 0x00000000fffff984 */ /* 0x000fe20000000800 */
[----:B------:R-:W-:Y:S01]  /*272f0*/  @!PT LDS RZ, [RZ] ;  /* 0x00000000fffff984 */ /* 0x000fe20000000800 */
[----:B------:R-:W-:Y:S01]  /*27300*/  @!P0 LDGSTS.E.BYPASS.LTC128B.128 [R191+0xf800], desc[UR18][R10.64] ;  /* 0x0f8000000abf8fae */ /* 0x000fe2000b901d52 */
[----:B------:R-:W-:Y:S02]  /*27310*/  @!P0 LEA.HI.X R7, R5, R221, R34, 0x1, P3 ;  /* 0x000000dd05078211 */ /* 0x000fe400018f0c22 */
[----:B------:R-:W-:Y:S01]  /*27320*/  @!P0 IADD3 R33, P1, R0, R38, RZ ;  /* 0x0000002600218210 */ /* 0x000fe20007f3e0ff */
[----:B------:R-:W-:Y:S01]  /*27330*/  @P0 STS.128 [R191+0x10000], RZ ;  /* 0x010000ffbf000388 */ /* 0x000fe20000000c00 */
[----:B------:R-:W-:Y:S01]  /*27340*/  @!P0 IMAD.X R35, R2, 0x1, R35, P2 ;  /* 0x0000000102238824 */ /* 0x000fe200010e0623 */
[----:B------:R-:W-:Y:S02]  /*27350*/  @!P0 LEA R4, P2, R32, R223, 0x1 ;  /* 0x000000df20048211 */ /* 0x000fe400078408ff */
[----:B------:R-:W-:Y:S01]  /*27360*/  @!PT LDS RZ, [RZ] ;  /* 0x00000000fffff984 */ /* 0x000fe20000000800 */
[----:B------:R-:W-:Y:S01]  /*27370*/  @!PT LDS RZ, [RZ] ;  /* 0x00000000fffff984 */ /* 0x000fe20000000800 */
[----:B------:R-:W-:Y:S01]  /*27380*/  @!PT LDS RZ, [RZ] ;  /* 0x00000000fffff984 */ /* 0x000fe20000000800 */
[----:B------:R1:W-:Y:S01]  /*27390*/  @!P0 LDGSTS.E.BYPASS.LTC128B.128 [R191+0x10000], desc[UR16][R8.64] ;  /* 0x1000000008bf8fae */ /* 0x0003e2000b901d50 */
[----:B------:R-:W-:Y:S01]  /*273a0*/  @!P0 IMAD.X R0, R2, 0x1, R36, P1 ;  /* 0x0000000102008824 */ /* 0x000fe200008e0624 */
[----:B------:R-:W-:Y:S02]  /*273b0*/  @!P0 LEA.HI.X R5, R32, R221, R35, 0x1, P2 ;  /* 0x000000dd20058211 */ /* 0x000fe400010f0c23 */
        /* <DEDUP_REMOVED lines=20> */
[----:B------:R-:W-:Y:S03]  /*27500*/  ISETP.GT.AND P0, PT, R241, R197, PT ;  /* 0x000000c5f100720c */ /* 0x000fe60003f04270 */
[----:B------:R-:W-:Y:S04]  /*27510*/  LDSM.16.M88.4 R128, [R186] ;  /* 0x00000000ba80783b */ /* 0x000fe80000000200 */
[----:B-1----:R-:W1:Y:S04]  /*27520*/  LDSM.16.M88.4 R8, [R163+0x2000] ;  /* 0x00200000a308783b */ /* 0x002e680000000200 */
[----:B------:R-:W3:Y:S04]  /*27530*/  LDSM.16.M88.4 R16, [R163+0x2800] ;  /* 0x00280000a310783b */ /* 0x000ee80000000200 */
[----:B------:R-:W4:Y:S04]  /*27540*/  LDSM.16.M88.4 R24, [R163+0x3000] ;  /* 0x00300000a318783b */ /* 0x000f280000000200 */
[----:B------:R-:W5:Y:S04]  /*27550*/  LDSM.16.M88.4 R32, [R163+0x3800] ;  /* 0x00380000a320783b */ /* 0x000f680000000200 */
[----:B------:R-:W0:Y:S01]  /*27560*/  LDGDEPBAR ;  /* 0x00000000000079af */ /* 0x000e220000000000 */
[C---:B--2---:R-:W-:Y:S03]  /*27570*/  VIADD R2, R180.reuse, 0x5800 ;  /* 0x00005800b4027836 */ /* 0x044fe60000000000 */
        /* <DEDUP_REMOVED lines=280> */
.L_x_4401:
[----:B------:R-:W2:Y:S02]  /*28700*/  LD.E R0, desc[UR4][R160.64+0x38] ;  /* 0x00003804a0007980 */ /* 0x000ea4000c101900 */
[----:B--2---:R-:W-:Y:S04]  /*28710*/  LEA R0, -R0, RZ, 0x8 ;  /* 0x000000ff00007211 */ /* 0x004fe800078e41ff */
[----:B------:R-:W-:Y:S02]  /*28720*/  SHF.R.S32.HI R2, RZ, 0x1f, R0 ;  /* 0x0000001fff027819 */ /* 0x000fe40000011400 */
.L_x_4402:
[----:B------:R-:W-:Y:S05]  /*28730*/  BSYNC B0 ;  /* 0x0000000000007941 */ /* 0x000fea0003800000 */
.L_x_4400:
        /* <DEDUP_REMOVED lines=113> */
[----:B------:R-:W-:Y:S05]  /*28e50*/  @!P0 LEA.HI.X R175, R3, R227, R175, 0x1, P1 ;  /* 0x000000e303af8211 */ /* 0x000fea00008f0caf */
        /* <DEDUP_REMOVED lines=62> */
.L_x_4399:
[----:B------:R-:W-:Y:S05]  /*29240*/  BSYNC B1 ;  /* 0x0000000000017941 */ /* 0x000fea0003800000 */
.L_x_4398:
[----:B------:R-:W2:Y:S01]  /*29250*/  S2R R0, SR_TID.X ;  /* 0x0000000000007919 */ /* 0x000ea20000002100 */
[----:B-1----:R-:W3:Y:S01]  /*29260*/  LD.E R3, desc[UR4][R160.64+0xdc] ;  /* 0x0000dc04a0037980 */ /* 0x002ee2000c101900 */
[----:B--2---:R-:W-:Y:S04]  /*29270*/  SHF.L.U32 R0, R0, 0x1, RZ ;  /* 0x0000000100007819 */ /* 0x004fe800000006ff */
[----:B------:R-:W-:Y:S04]  /*29280*/  LOP3.LUT R0, R0, 0x6, RZ, 0xc0, !PT ;  /* 0x0000000600007812 */ /* 0x000fe800078ec0ff */
[----:B------:R-:W-:Y:S04]  /*29290*/  LEA R0, R241, R0, 0x8 ;  /* 0x00000000f1007211 */ /* 0x000fe800078e40ff */
        /* <DEDUP_REMOVED lines=335> */
[----:B------:R-:W2:Y:S01]  /*2a790*/  LDL.LU R118, [R1+0xc] ;  /* 0x00000c0001767983 */ /* 0x000ea20000300800 */
        /* <DEDUP_REMOVED lines=10> */
[----:B------:R-:W4:Y:S01]  /*2a840*/  MUFU.EX2 R173, R173 ;  /* 0x000000ad00ad7308 */ /* 0x000f220000000800 */
[C---:B-1----:R-:W-:Y:S01]  /*2a850*/  FMUL.FTZ R6, R0.reuse, R170 ;  /* 0x000000aa00067220 */ /* 0x042fe20000410000 */
[C---:B------:R-:W-:Y:S01]  /*2a860*/  FMUL.FTZ R10, R0.reuse, R166 ;  /* 0x000000a6000a7220 */ /* 0x040fe20000410000 */
[C---:B------:R-:W-:Y:S01]  /*2a870*/  FMUL.FTZ R11, R0.reuse, R167 ;  /* 0x000000a7000b7220 */ /* 0x040fe20000410000 */
[C---:B------:R-:W-:Y:S01]  /*2a880*/  FMUL.FTZ R134, R0.reuse, R134 ;  /* 0x0000008600867220 */ /* 0x040fe20000410000 */
[C---:B------:R-:W-:Y:S01]  /*2a890*/  FMUL.FTZ R135, R0.reuse, R135 ;  /* 0x0000008700877220 */ /* 0x040fe20000410000 */
[C---:B------:R-:W-:Y:S01]  /*2a8a0*/  FMUL.FTZ R138, R0.reuse, R138 ;  /* 0x0000008a008a7220 */ /* 0x040fe20000410000 */
[C---:B------:R-:W-:Y:S03]  /*2a8b0*/  FMUL.FTZ R139, R0.reuse, R139 ;  /* 0x0000008b008b7220 */ /* 0x040fe60000410000 */
[----:B------:R-:W1:Y:S01]  /*2a8c0*/  MUFU.EX2 R175, R175 ;  /* 0x000000af00af7308 */ /* 0x000e620000000800 */
[C---:B---3--:R-:W-:Y:S01]  /*2a8d0*/  FMUL.FTZ R7, R0.reuse, R171 ;  /* 0x000000ab00077220 */ /* 0x048fe20000410000 */
        /* <DEDUP_REMOVED lines=9> */
[----:B----4-:R-:W-:Y:S01]  /*2a970*/  FFMA.FTZ R0, R0, R196, R173 ;  /* 0x000000c400007223 */ /* 0x010fe200000100ad */
[--C-:B------:R-:W-:Y:S01]  /*2a980*/  FFMA.FTZ R176, R18, R3, -R156.reuse ;  /* 0x0000000312b07223 */ /* 0x100fe2000001089c */
[C---:B------:R-:W-:Y:S01]  /*2a990*/  F2FP.BF16.F32.PACK_AB R173, R14.reuse, R173 ;  /* 0x000000ad0ead723e */ /* 0x040fe200000010ff */
[-C--:B------:R-:W-:Y:S01]  /*2a9a0*/  FFMA.FTZ R174, R15, R3.reuse, -R156 ;  /* 0x000000030fae7223 */ /* 0x080fe2000001089c */
[----:B------:R-:W-:Y:S03]  /*2a9b0*/  FADD.FTZ R18, R14, R0 ;  /* 0x000000000e127221 */ /* 0x000fe60000010000 */
[----:B------:R-:W3:Y:S01]  /*2a9c0*/  MUFU.EX2 R15, R172 ;  /* 0x000000ac000f7308 */ /* 0x000ee20000000800 */
[----:B------:R-:W-:Y:S01]  /*2a9d0*/  FMNMX.FTZ R14, R4, R162, !PT ;  /* 0x000000a2040e7209 */ /* 0x000fe20007810000 */
[-C--:B------:R-:W-:Y:S01]  /*2a9e0*/  FFMA.FTZ R206, R51, R3.reuse, -R156 ;  /* 0x0000000333ce7223 */ /* 0x080fe2000001089c */
[----:B-1----:R-:W-:Y:S01]  /*2a9f0*/  FADD.FTZ R18, R175, R18 ;  /* 0x00000012af127221 */ /* 0x002fe20000010000 */
[-CC-:B------:R-:W-:Y:S01]  /*2aa00*/  FFMA.FTZ R245, R114, R3.reuse, -R156.reuse ;  /* 0x0000000372f57223 */ /* 0x180fe2000001089c */
[----:B------:R-:W-:Y:S01]  /*2aa10*/  FMNMX.FTZ R14, R5, R14, !PT ;  /* 0x0000000e050e7209 */ /* 0x000fe20007810000 */
[--C-:B------:R-:W-:Y:S01]  /*2aa20*/  FFMA.FTZ R246, R115, R3, -R156.reuse ;  /* 0x0000000373f67223 */ /* 0x100fe2000001089c */
[----:B------:R-:W-:Y:S03]  /*2aa30*/  MOV R115, R197 ;  /* 0x000000c500737202 */ /* 0x000fe60000000f00 */
        /* <DEDUP_REMOVED lines=10> */
[C---:B---3--:R-:W-:Y:S01]  /*2aae0*/  FADD.FTZ R18, R15.reuse, R18 ;  /* 0x000000120f127221 */ /* 0x048fe20000010000 */
        /* <DEDUP_REMOVED lines=16> */
[--C-:B------:R-:W-:Y:S01]  /*2abf0*/  FFMA.FTZ R236, R95, R3, -R156.reuse ;  /* 0x000000035fec7223 */ /* 0x100fe2000001089c */
[----:B------:R-:W-:Y:S01]  /*2ac00*/  MOV R103, R241 ;  /* 0x000000f100677202 */ /* 0x000fe20000000f00 */
[-CC-:B------:R-:W-:Y:S01]  /*2ac10*/  FFMA.FTZ R234, R91, R3.reuse, -R156.reuse ;  /* 0x000000035bea7223 */ /* 0x180fe2000001089c */
[----:B------:R-:W-:Y:S01]  /*2ac20*/  FMNMX.FTZ R14, R21, R14, !PT ;  /* 0x0000000e150e7209 */ /* 0x000fe20007810000 */
[-CC-:B------:R-:W-:Y:S03]  /*2ac30*/  FFMA.FTZ R243, R110, R3.reuse, -R156.reuse ;  /* 0x000000036ef37223 */ /* 0x180fe6000001089c */
[----:B------:R-:W-:Y:S01]  /*2ac40*/  MUFU.EX2 R26, R194 ;  /* 0x000000c2001a7308 */ /* 0x000fe20000000800 */
[-CC-:B------:R-:W-:Y:S01]  /*2ac50*/  FFMA.FTZ R248, R119, R3.reuse, -R156.reuse ;  /* 0x0000000377f87223 */ /* 0x180fe2000001089c */
[----:B------:R-:W-:Y:S01]  /*2ac60*/  FMNMX.FTZ R14, R24, R14, !PT ;  /* 0x0000000e180e7209 */ /* 0x000fe20007810000 */
[-CC-:B------:R-:W-:Y:S01]  /*2ac70*/  FFMA.FTZ R207, R50, R3.reuse, -R156.reuse ;  /* 0x0000000332cf7223 */ /* 0x180fe2000001089c */
[-CC-:B------:R-:W-:Y:S01]  /*2ac80*/  FFMA.FTZ R212, R55, R3.reuse, -R156.reuse ;  /* 0x0000000337d47223 */ /* 0x180fe2000001089c */
        /* <DEDUP_REMOVED lines=38> */
[-C--:B------:R-:W-:Y:S03]  /*2aef0*/  FFMA.FTZ R156, R131, R3.reuse, -R156 ;  /* 0x00000003839c7223 */ /* 0x080fe6000001089c */
[----:B------:R-:W-:Y:S04]  /*2af00*/  FMNMX.FTZ R14, R45, R14, !PT ;  /* 0x0000000e2d0e7209 */ /* 0x000fe80007810000 */
        /* <DEDUP_REMOVED lines=85> */
[----:B------:R4:W5:Y:S01]  /*2b460*/  MUFU.EX2 R114, R5 ;  /* 0x0000000500727308 */ /* 0x0009620000000800 */
        /* <DEDUP_REMOVED lines=8> */
[----:B---3--:R-:W-:Y:S01]  /*2b4f0*/  FADD.FTZ R4, R177, R18 ;  /* 0x00000012b1047221 */ /* 0x008fe20000010000 */
[C---:B------:R-:W-:Y:S01]  /*2b500*/  FMUL.FTZ R145, R0.reuse, R145 ;  /* 0x0000009100917220 */ /* 0x040fe20000410000 */
[C---:B------:R-:W-:Y:S01]  /*2b510*/  FMUL.FTZ R148, R0.reuse, R148 ;  /* 0x0000009400947220 */ /* 0x040fe20000410000 */
[C---:B------:R-:W-:Y:S01]  /*2b520*/  FMUL.FTZ R149, R0.reuse, R149 ;  /* 0x0000009500957220 */ /* 0x040fe20000410000 */
[----:B------:R-:W-:Y:S01]  /*2b530*/  FADD.FTZ R42, R15, R4 ;  /* 0x000000040f2a7221 */ /* 0x000fe20000010000 */
[C---:B------:R-:W-:Y:S01]  /*2b540*/  FMUL.FTZ R4, R0.reuse, R168 ;  /* 0x000000a800047220 */ /* 0x040fe20000410000 */
[C---:B------:R-:W-:Y:S03]  /*2b550*/  FMUL.FTZ R152, R0.reuse, R152 ;  /* 0x0000009800987220 */ /* 0x040fe60000410000 */
[----:B------:R3:W2:Y:S01]  /*2b560*/  MUFU.EX2 R196, R9 ;  /* 0x0000000900c47308 */ /* 0x0006a20000000800 */
[----:B----4-:R-:W-:Y:S01]  /*2b570*/  FMUL.FTZ R5, R0, R169 ;  /* 0x000000a900057220 */ /* 0x010fe20000410000 */
[----:B-----5:R-:W-:Y:S01]  /*2b580*/  F2FP.BF16.F32.PACK_AB R172, R114, R51 ;  /* 0x0000003372ac723e */ /* 0x020fe200000010ff */
[----:B------:R-:W4:Y:S01]  /*2b590*/  LDSM.16.MT88.4 R168, [R181+0xa000] ;  /* 0x00a00000b5a8783b */ /* 0x000f220000004200 */
[----:B------:R-:W-:Y:S01]  /*2b5a0*/  FMUL.FTZ R153, R0, R153 ;  /* 0x0000009900997220 */ /* 0x000fe20000410000 */
[-CC-:B------:R-:W-:Y:S01]  /*2b5b0*/  FFMA.FTZ R12, R12, R3.reuse, -R46.reuse ;  /* 0x000000030c0c7223 */ /* 0x180fe2000001082e */
[--C-:B------:R-:W-:Y:S01]  /*2b5c0*/  FFMA.FTZ R13, R13, R3, -R46.reuse ;  /* 0x000000030d0d7223 */ /* 0x100fe2000001082e */
[----:B------:R-:W-:Y:S03]  /*2b5d0*/  F2FP.BF16.F32.PACK_AB R177, R15, R177 ;  /* 0x000000b10fb1723e */ /* 0x000fe600000010ff */
        /* <DEDUP_REMOVED lines=8> */
[----:B------:R1:W5:Y:S01]  /*2b660*/  MUFU.EX2 R127, R17 ;  /* 0x00000011007f7308 */ /* 0x0003620000000800 */
[----:B---3--:R-:W-:Y:S01]  /*2b670*/  FMUL.FTZ R9, R0, R165 ;  /* 0x000000a500097220 */ /* 0x008fe20000410000 */
[----:B--2---:R-:W-:Y:S01]  /*2b680*/  F2FP.BF16.F32.PACK_AB R174, R196, R197 ;  /* 0x000000c5c4ae723e */ /* 0x004fe200000010ff */
        /* <DEDUP_REMOVED lines=12> */
[--C-:B------:R-:W-:Y:S03]  /*2b750*/  FFMA.FTZ R105, R105, R3, -R46.reuse ;  /* 0x0000000369697223 */ /* 0x100fe6000001082e */
[----:B------:R3:W-:Y:S01]  /*2b760*/  MUFU.EX2 R122, R21 ;  /* 0x00000015007a7308 */ /* 0x0007e20000000800 */
[----:B-1----:R-:W-:Y:S01]  /*2b770*/  LDSM.16.MT88.4 R16, [R184+0xa800] ;  /* 0x00a80000b810783b */ /* 0x002fe20000004200 */
[----:B-----5:R-:W-:Y:S01]  /*2b780*/  F2FP.BF16.F32.PACK_AB R178, R127, R123 ;  /* 0x0000007b7fb2723e */ /* 0x020fe200000010ff */
        /* <DEDUP_REMOVED lines=8> */
[C---:B----4-:R-:W-:Y:S07]  /*2b810*/  HMMA.16816.F32.BF16 R4, R172.reuse, R168, R4 ;  /* 0x000000a8ac04723c */ /* 0x050fee0000041804 */
[----:B------:R-:W-:Y:S01]  /*2b820*/  MUFU.EX2 R162, R25 ;  /* 0x0000001900a27308 */ /* 0x000fe20000000800 */
[C---:B------:R-:W-:Y:S01]  /*2b830*/  HMMA.16816.F32.BF16 R8, R172.reuse, R170, R8 ;  /* 0x000000aaac08723c */ /* 0x040fe20000041808 */
[----:B---3--:R-:W-:Y:S02]  /*2b840*/  LDSM.16.MT88.4 R20, [R184+0xb000] ;  /* 0x00b00000b814783b */ /* 0x008fe40000004200 */
        /* <DEDUP_REMOVED lines=10> */
[--C-:B------:R-:W-:Y:S01]  /*2b8f0*/  FFMA.FTZ R80, R80, R3, -R46.reuse ;  /* 0x0000000350507223 */ /* 0x100fe2000001082e */
[----:B------:R-:W-:Y:S05]  /*2b900*/  MOV R169, R115 ;  /* 0x0000007300a97202 */ /* 0x000fea0000000f00 */
[----:B------:R-:W-:Y:S02]  /*2b910*/  MUFU.EX2 R119, R37 ;  /* 0x0000002500777308 */ /* 0x000fe40000000800 */
[----:B------:R-:W-:Y:S02]  /*2b920*/  MOV R168, R103 ;  /* 0x0000006700a87202 */ /* 0x000fe40000000f00 */
[----:B------:R-:W-:Y:S01]  /*2b930*/  MOV R171, R95 ;  /* 0x0000005f00ab7202 */ /* 0x000fe20000000f00 */
        /* <DEDUP_REMOVED lines=17> */
[----:B------:R-:W-:Y:S04]  /*2ba50*/  FFMA.FTZ R46, R129, R3, -R46 ;  /* 0x00000003812e7223 */ /* 0x000fe8000001082e */
[----:B------:R-:W-:Y:S01]  /*2ba60*/  MUFU.EX2 R40, R209 ;  /* 0x000000d100287308 */ /* 0x000fe20000000800 */
[----:B--2---:R-:W-:Y:S09]  /*2ba70*/  F2FP.BF16.F32.PACK_AB R179, R27, R15 ;  /* 0x0000000f1bb3723e */ /* 0x004ff200000010ff */
        /* <DEDUP_REMOVED lines=13> */
[----:B------:R2:W-:Y:S02]  /*2bb50*/  MUFU.EX2 R59, R12 ;  /* 0x0000000c003b7308 */ /* 0x0005e40000000800 */
[----:B------:R-:W-:Y:S08]  /*2bb60*/  MOV R175, R168 ;  /* 0x000000a800af7202 */ /* 0x000ff00000000f00 */
[----:B------:R-:W3:Y:S01]  /*2bb70*/  MUFU.EX2 R63, R13 ;  /* 0x0000000d003f7308 */ /* 0x000ee20000000800 */
[----:B------:R-:W-:Y:S04]  /*2bb80*/  MOV R174, R169 ;  /* 0x000000a900ae7202 */ /* 0x000fe80000000f00 */
[----:B------:R-:W-:Y:S05]  /*2bb90*/  ISETP.GT.AND P0, PT, R175, R174, PT ;  /* 0x000000aeaf00720c */ /* 0x000fea0003f04270 */
[----:B------:R-:W4:Y:S01]  /*2bba0*/  MUFU.EX2 R13, R195 ;  /* 0x000000c3000d7308 */ /* 0x000f220000000800 */
[----:B--2---:R-:W-:Y:S04]  /*2bbb0*/  FADD.FTZ R12, R15, R42 ;  /* 0x0000002a0f0c7221 */ /* 0x004fe80000010000 */
[----:B------:R-:W-:Y:S05]  /*2bbc0*/  FADD.FTZ R12, R27, R12 ;  /* 0x0000000c1b0c7221 */ /* 0x000fea0000010000 */
[----:B------:R-:W2:Y:S01]  /*2bbd0*/  MUFU.EX2 R42, R205 ;  /* 0x000000cd002a7308 */ /* 0x000ea20000000800 */
        /* <DEDUP_REMOVED lines=15> */
[----:B------:R-:W-:Y:S03]  /*2bcd0*/  MUFU.EX2 R88, R88 ;  /* 0x0000005800587308 */ /* 0x000fe60000000800 */
[----:B------:R-:W-:Y:S07]  /*2bce0*/  FADD.FTZ R12, R35, R12 ;  /* 0x0000000c230c7221 */ /* 0x000fee0000010000 */
        /* <DEDUP_REMOVED lines=18> */
[----:B------:R-:W-:Y:S01]  /*2be10*/  FFMA.FTZ R13, R0, R118, R51 ;  /* 0x00000076000d7223 */ /* 0x000fe20000010033 */
[----:B------:R-:W-:Y:S01]  /*2be20*/  F2FP.BF16.F32.PACK_AB R19, R31, R30 ;  /* 0x0000001e1f13723e */ /* 0x000fe200000010ff */
[----:B------:R-:W-:Y:S01]  /*2be30*/  LDSM.16.MT88.4 R24, [R181+0xc800] ;  /* 0x00c80000b518783b */ /* 0x000fe20000004200 */
[----:B------:R-:W-:Y:S01]  /*2be40*/  F2FP.BF16.F32.PACK_AB R16, R122, R54 ;  /* 0x000000367a10723e */ /* 0x000fe200000010ff */
[----:B------:R-:W-:Y:S01]  /*2be50*/  FADD.FTZ R0, R38, R12 ;  /* 0x0000000c26007221 */ /* 0x000fe20000010000 */
[----:B------:R-:W-:Y:S02]  /*2be60*/  F2FP.BF16.F32.PACK_AB R18, R162, R131 ;  /* 0x00000083a212723e */ /* 0x000fe400000010ff */
[----:B------:R-:W-:Y:S01]  /*2be70*/  MUFU.EX2 R52, R241 ;  /* 0x000000f100347308 */ /* 0x000fe20000000800 */
[----:B------:R-:W-:Y:S01]  /*2be80*/  FADD.FTZ R15, R39, R0 ;  /* 0x00000000270f7221 */ /* 0x000fe20000010000 */
[----:B------:R-:W-:Y:S03]  /*2be90*/  FADD.FTZ R0, R114, R13 ;  /* 0x0000000d72007221 */ /* 0x000fe60000010000 */
[C---:B------:R-:W-:Y:S05]  /*2bea0*/  HMMA.16816.F32.BF16 R4, R16.reuse, R164, R4 ;  /* 0x000000a41004723c */ /* 0x040fea0000041804 */
[----:B------:R1:W3:Y:S01]  /*2beb0*/  MUFU.EX2 R164, R29 ;  /* 0x0000001d00a47308 */ /* 0x0002e20000000800 */
[----:B------:R-:W-:Y:S01]  /*2bec0*/  FADD.FTZ R0, R197, R0 ;  /* 0x00000000c5007221 */ /* 0x000fe20000010000 */
[C---:B------:R-:W-:Y:S08]  /*2bed0*/  HMMA.16816.F32.BF16 R8, R16.reuse, R166, R8 ;  /* 0x000000a61008723c */ /* 0x040ff00000041808 */
[----:B------:R-:W4:Y:S03]  /*2bee0*/  MUFU.EX2 R166, R32 ;  /* 0x0000002000a67308 */ /* 0x000f260000000800 */
[----:B------:R-:W-:Y:S01]  /*2bef0*/  FADD.FTZ R12, R196, R0 ;  /* 0x00000000c40c7221 */ /* 0x000fe20000010000 */
[C---:B------:R-:W-:Y:S03]  /*2bf00*/  HMMA.16816.F32.BF16 R132, R16.reuse, R20, R132 ;  /* 0x000000141084723c */ /* 0x040fe60000041884 */
[----:B--2---:R-:W-:Y:S03]  /*2bf10*/  FADD.FTZ R0, R42, R15 ;  /* 0x0000000f2a007221 */ /* 0x004fe60000010000 */
[C---:B------:R-:W-:Y:S01]  /*2bf20*/  HMMA.16816.F32.BF16 R136, R16.reuse, R22, R136 ;  /* 0x000000161088723c */ /* 0x040fe20000041888 */
[----:B------:R-:W2:Y:S01]  /*2bf30*/  LDSM.16.MT88.4 R20, [R182+0xb000] ;  /* 0x00b00000b614783b */ /* 0x000ea20000004200 */
[----:B------:R-:W5:Y:S03]  /*2bf40*/  MUFU.EX2 R165, R33 ;  /* 0x0000002100a57308 */ /* 0x000f660000000800 */
[----:B------:R-:W-:Y:S01]  /*2bf50*/  FADD.FTZ R0, R43, R0 ;  /* 0x000000002b007221 */ /* 0x000fe20000010000 */
[----:B------:R-:W-:Y:S03]  /*2bf60*/  FADD.FTZ R12, R59, R12 ;  /* 0x0000000c3b0c7221 */ /* 0x000fe60000010000 */
[----:B-1----:R-:W-:Y:S03]  /*2bf70*/  LDSM.16.MT88.4 R28, [R184+0xd800] ;  /* 0x00d80000b81c783b */ /* 0x002fe60000004200 */
[----:B------:R-:W-:Y:S01]  /*2bf80*/  MUFU.EX2 R114, R234 ;  /* 0x000000ea00727308 */ /* 0x000fe20000000800 */
[----:B------:R-:W-:Y:S01]  /*2bf90*/  FADD.FTZ R0, R47, R0 ;  /* 0x000000002f007221 */ /* 0x000fe20000010000 */
[----:B------:R-:W-:Y:S03]  /*2bfa0*/  FADD.FTZ R12, R63, R12 ;  /* 0x0000000c3f0c7221 */ /* 0x000fe60000010000 */
        /* <DEDUP_REMOVED lines=8> */
[----:B------:R-:W-:Y:S04]  /*2c030*/  FADD.FTZ R12, R122, R12 ;  /* 0x0000000c7a0c7221 */ /* 0x000fe80000010000 */
[----:B------:R-:W-:Y:S05]  /*2c040*/  FADD.FTZ R12, R131, R12 ;  /* 0x0000000c830c7221 */ /* 0x000fea0000010000 */
[----:B------:R-:W1:Y:S01]  /*2c050*/  MUFU.EX2 R67, R53 ;  /* 0x0000003500437308 */ /* 0x000e620000000800 */
[----:B------:R-:W-:Y:S01]  /*2c060*/  FADD.FTZ R12, R162, R12 ;  /* 0x0000000ca20c7221 */ /* 0x000fe20000010000 */
[----:B------:R-:W-:Y:S03]  /*2c070*/  MOV R162, R14 ;  /* 0x0000000e00a27202 */ /* 0x000fe60000000f00 */
[----:B------:R-:W-:Y:S01]  /*2c080*/  FADD.FTZ R12, R91, R12 ;  /* 0x0000000c5b0c7221 */ /* 0x000fe20000010000 */
[C---:B--2---:R-:W-:Y:S04]  /*2c090*/  HMMA.16816.F32.BF16 R140, R16.reuse, R20, R140 ;  /* 0x00000014108c723c */ /* 0x044fe8000004188c */
[----:B------:R-:W-:Y:S01]  /*2c0a0*/  MUFU.EX2 R53, R239 ;  /* 0x000000ef00357308 */ /* 0x000fe20000000800 */
[----:B---3--:R-:W-:Y:S01]  /*2c0b0*/  FADD.FTZ R0, R164, R12 ;  /* 0x0000000ca4007221 */ /* 0x008fe20000010000 */
[C---:B------:R-:W-:Y:S01]  /*2c0c0*/  HMMA.16816.F32.BF16 R144, R16.reuse, R22, R144 ;  /* 0x000000161090723c */ /* 0x040fe20000041890 */
[----:B------:R-:W2:Y:S07]  /*2c0d0*/  LDSM.16.MT88.4 R20, [R183+0xb000] ;  /* 0x00b00000b714783b */ /* 0x000eae0000004200 */
[----:B------:R-:W-:Y:S03]  /*2c0e0*/  MUFU.EX2 R75, R56 ;  /* 0x00000038004b7308 */ /* 0x000fe60000000800 */
[----:B----4-:R-:W-:Y:S04]  /*2c0f0*/  FADD.FTZ R0, R166, R0 ;  /* 0x00000000a6007221 */ /* 0x010fe80000010000 */
[----:B-----5:R-:W-:Y:S03]  /*2c100*/  FADD.FTZ R12, R165, R0 ;  /* 0x00000000a50c7221 */ /* 0x020fe60000010000 */
[----:B------:R-:W-:Y:S01]  /*2c110*/  MUFU.EX2 R79, R57 ;  /* 0x00000039004f7308 */ /* 0x000fe20000000800 */
[----:B------:R-:W-:Y:S01]  /*2c120*/  FADD.FTZ R0, R55, R13 ;  /* 0x0000000d37007221 */ /* 0x000fe20000010000 */
[----:B------:R-:W-:Y:S03]  /*2c130*/  FADD.FTZ R12, R110, R12 ;  /* 0x0000000c6e0c7221 */ /* 0x000fe60000010000 */
[----:B------:R-:W-:Y:S01]  /*2c140*/  FADD.FTZ R13, R58, R0 ;  /* 0x000000003a0d7221 */ /* 0x000fe20000010000 */
[----:B------:R-:W-:Y:S04]  /*2c150*/  FADD.FTZ R0, R119, R12 ;  /* 0x0000000c77007221 */ /* 0x000fe80000010000 */
[----:B------:R-:W3:Y:S01]  /*2c160*/  MUFU.EX2 R56, R216 ;  /* 0x000000d800387308 */ /* 0x000ee20000000800 */
[----:B------:R-:W-:Y:S04]  /*2c170*/  FADD.FTZ R0, R126, R0 ;  /* 0x000000007e007221 */ /* 0x000fe80000010000 */
[----:B------:R-:W-:Y:S05]  /*2c180*/  FADD.FTZ R0, R130, R0 ;  /* 0x0000000082007221 */ /* 0x000fea0000010000 */
[----:B------:R-:W4:Y:S01]  /*2c190*/  MUFU.EX2 R60, R60 ;  /* 0x0000003c003c7308 */ /* 0x000f220000000800 */
[----:B------:R-:W-:Y:S04]  /*2c1a0*/  FADD.FTZ R0, R86, R0 ;  /* 0x0000000056007221 */ /* 0x000fe80000010000 */
[----:B------:R-:W-:Y:S05]  /*2c1b0*/  FADD.FTZ R0, R82, R0 ;  /* 0x0000000052007221 */ /* 0x000fea0000010000 */
[----:B------:R-:W5:Y:S01]  /*2c1c0*/  MUFU.EX2 R61, R61 ;  /* 0x0000003d003d7308 */ /* 0x000f620000000800 */
[----:B------:R-:W-:Y:S01]  /*2c1d0*/  FADD.FTZ R0, R94, R0 ;  /* 0x000000005e007221 */ /* 0x000fe20000010000 */
[C---:B--2---:R-:W-:Y:S08]  /*2c1e0*/  HMMA.16816.F32.BF16 R148, R16.reuse, R20, R148 ;  /* 0x000000141094723c */ /* 0x044ff00000041894 */
[----:B------:R-:W2:Y:S03]  /*2c1f0*/  MUFU.EX2 R64, R64 ;  /* 0x0000004000407308 */ /* 0x000ea60000000800 */
[----:B------:R-:W-:Y:S01]  /*2c200*/  FADD.FTZ R12, R102, R0 ;  /* 0x00000000660c7221 */ /* 0x000fe20000010000 */
[----:B------:R-:W-:Y:S01]  /*2c210*/  FADD.FTZ R0, R45, R13 ;  /* 0x0000000d2d007221 */ /* 0x000fe20000010000 */
[----:B------:R-:W-:Y:S01]  /*2c220*/  HMMA.16816.F32.BF16 R152, R16, R22, R152 ;  /* 0x000000161098723c */ /* 0x000fe20000041898 */
[----:B------:R-:W2:Y:S04]  /*2c230*/  LDSM.16.MT88.4 R20, [R181+0xb800] ;  /* 0x00b80000b514783b */ /* 0x000ea80000004200 */
[----:B------:R-:W2:Y:S01]  /*2c240*/  MUFU.EX2 R71, R65 ;  /* 0x0000004100477308 */ /* 0x000ea20000000800 */
[----:B------:R-:W-:Y:S01]  /*2c250*/  FADD.FTZ R12, R44, R12 ;  /* 0x0000000c2c0c7221 */ /* 0x000fe20000010000 */
[----:B------:R-:W-:Y:S01]  /*2c260*/  F2FP.BF16.F32.PACK_AB R17, R35, R34 ;  /* 0x000000222311723e */ /* 0x000fe200000010ff */
[----:B------:R-:W-:Y:S01]  /*2c270*/  FADD.FTZ R0, R66, R0 ;  /* 0x0000000042007221 */ /* 0x000fe20000010000 */
[----:B------:R-:W-:Y:S02]  /*2c280*/  LDSM.16.MT88.4 R32, [R182+0xe000] ;  /* 0x00e00000b620783b */ /* 0x000fe40000004200 */
[----:B------:R-:W-:Y:S01]  /*2c290*/  F2FP.BF16.F32.PACK_AB R19, R39, R38 ;  /* 0x000000262713723e */ /* 0x000fe200000010ff */
[----:B------:R-:W-:Y:S01]  /*2c2a0*/  FADD.FTZ R0, R90, R0 ;  /* 0x000000005a007221 */ /* 0x000fe20000010000 */
[----:B------:R-:W-:Y:S02]  /*2c2b0*/  F2FP.BF16.F32.PACK_AB R16, R164, R91 ;  /* 0x0000005ba410723e */ /* 0x000fe400000010ff */
[----:B------:R-:W-:Y:S01]  /*2c2c0*/  MUFU.EX2 R118, R226 ;  /* 0x000000e200767308 */ /* 0x000fe20000000800 */
[----:B------:R-:W-:Y:S01]  /*2c2d0*/  F2FP.BF16.F32.PACK_AB R18, R165, R166 ;  /* 0x000000a6a512723e */ /* 0x000fe200000010ff */
[----:B------:R-:W-:Y:S01]  /*2c2e0*/  FADD.FTZ R0, R99, R0 ;  /* 0x0000000063007221 */ /* 0x000fe20000010000 */
[----:B------:R-:W-:Y:S01]  /*2c2f0*/  LDSM.16.MT88.4 R36, [R181+0xe800] ;  /* 0x00e80000b524783b */ /* 0x000fe20000004200 */
[----:B-1----:R-:W-:Y:S02]  /*2c300*/  FADD.FTZ R12, R67, R12 ;  /* 0x0000000c430c7221 */ /* 0x002fe40000010000 */
[----:B---3--:R-:W-:Y:S04]  /*2c310*/  FADD.FTZ R0, R56, R0 ;  /* 0x0000000038007221 */ /* 0x008fe80000010000 */
[----:B------:R-:W-:Y:S01]  /*2c320*/  MUFU.EX2 R103, R228 ;  /* 0x000000e400677308 */ /* 0x000fe20000000800 */
[----:B------:R-:W-:Y:S01]  /*2c330*/  FADD.FTZ R12, R75, R12 ;  /* 0x0000000c4b0c7221 */ /* 0x000fe20000010000 */
[----:B------:R-:W-:Y:S01]  /*2c340*/  FADD.FTZ R0, R62, R0 ;  /* 0x000000003e007221 */ /* 0x000fe20000010000 */
[----:B------:R-:W-:Y:S02]  /*2c350*/  LDSM.16.MT88.4 R164, [R181+0x11800] ;  /* 0x01180000b5a4783b */ /* 0x000fe40000004200 */
[----:B------:R-:W-:Y:S01]  /*2c360*/  FADD.FTZ R12, R79, R12 ;  /* 0x0000000c4f0c7221 */ /* 0x000fe20000010000 */
[----:B------:R-:W-:Y:S04]  /*2c370*/  FADD.FTZ R0, R70, R0 ;  /* 0x0000000046007221 */ /* 0x000fe80000010000 */
[----:B------:R-:W-:Y:S01]  /*2c380*/  MUFU.EX2 R115, R230 ;  /* 0x000000e600737308 */ /* 0x000fe20000000800 */
[----:B----4-:R-:W-:Y:S01]  /*2c390*/  FADD.FTZ R12, R60, R12 ;  /* 0x0000000c3c0c7221 */ /* 0x010fe20000010000 */
[----:B------:R-:W-:Y:S03]  /*2c3a0*/  FADD.FTZ R13, R78, R0 ;  /* 0x000000004e0d7221 */ /* 0x000fe60000010000 */
[----:B-----5:R-:W-:Y:S05]  /*2c3b0*/  FADD.FTZ R12, R61, R12 ;  /* 0x0000000c3d0c7221 */ /* 0x020fea0000010000 */
[----:B------:R-:W1:Y:S01]  /*2c3c0*/  MUFU.EX2 R76, R76 ;  /* 0x0000004c004c7308 */ /* 0x000e620000000800 */
[----:B--2---:R-:W-:Y:S01]  /*2c3d0*/  FADD.FTZ R12, R64, R12 ;  /* 0x0000000c400c7221 */ /* 0x004fe20000010000 */
[C---:B------:R-:W-:Y:S03]  /*2c3e0*/  HMMA.16816.F32.BF16 R4, R16.reuse, R20, R4 ;  /* 0x000000141004723c */ /* 0x040fe60000041804 */
[----:B------:R-:W-:Y:S01]  /*2c3f0*/  FADD.FTZ R0, R71, R12 ;  /* 0x0000000c47007221 */ /* 0x000fe20000010000 */
[----:B------:R-:W-:Y:S04]  /*2c400*/  FADD.FTZ R12, R74, R13 ;  /* 0x0000000d4a0c7221 */ /* 0x000fe80000010000 */
[----:B------:R-:W2:Y:S01]  /*2c410*/  MUFU.EX2 R77, R77 ;  /* 0x0000004d004d7308 */ /* 0x000ea20000000800 */
[C---:B------:R-:W-:Y:S01]  /*2c420*/  HMMA.16816.F32.BF16 R8, R16.reuse, R22, R8 ;  /* 0x000000161008723c */ /* 0x040fe20000041808 */
[----:B------:R-:W3:Y:S02]  /*2c430*/  LDSM.16.MT88.4 R20, [R184+0xb800] ;  /* 0x00b80000b814783b */ /* 0x000ee40000004200 */
[----:B------:R-:W-:Y:S01]  /*2c440*/  FADD.FTZ R13, R68, R0 ;  /* 0x00000000440d7221 */ /* 0x000fe20000010000 */
[----:B------:R-:W-:Y:S05]  /*2c450*/  FADD.FTZ R0, R83, R12 ;  /* 0x0000000c53007221 */ /* 0x000fea0000010000 */
[----:B------:R-:W4:Y:S02]  /*2c460*/  MUFU.EX2 R80, R80 ;  /* 0x0000005000507308 */ /* 0x000f240000000800 */
[----:B------:R-:W-:Y:S01]  /*2c470*/  FADD.FTZ R12, R69, R13 ;  /* 0x0000000d450c7221 */ /* 0x000fe20000010000 */
[----:B------:R-:W-:Y:S07]  /*2c480*/  FADD.FTZ R0, R87, R0 ;  /* 0x0000000057007221 */ /* 0x000fee0000010000 */
[----:B------:R-:W5:Y:S01]  /*2c490*/  MUFU.EX2 R95, R81 ;  /* 0x00000051005f7308 */ /* 0x000f620000000800 */
[----:B------:R-:W-:Y:S01]  /*2c4a0*/  FADD.FTZ R12, R98, R12 ;  /* 0x0000000c620c7221 */ /* 0x000fe20000010000 */
[----:B------:R-:W-:Y:S03]  /*2c4b0*/  FADD.FTZ R0, R111, R0 ;  /* 0x000000006f007221 */ /* 0x000fe60000010000 */
[----:B------:R-:W-:Y:S01]  /*2c4c0*/  FADD.FTZ R13, R106, R12 ;  /* 0x0000000c6a0d7221 */ /* 0x000fe20000010000 */
[----:B------:R-:W-:Y:S04]  /*2c4d0*/  FADD.FTZ R12, R107, R0 ;  /* 0x000000006b0c7221 */ /* 0x000fe80000010000 */
[----:B------:R-:W3:Y:S01]  /*2c4e0*/  MUFU.EX2 R81, R232 ;  /* 0x000000e800517308 */ /* 0x000ee20000000800 */
[----:B-1----:R-:W-:Y:S01]  /*2c4f0*/  FADD.FTZ R0, R76, R13 ;  /* 0x0000000d4c007221 */ /* 0x002fe20000010000 */
[----:B------:R-:W-:Y:S03]  /*2c500*/  FADD.FTZ R12, R118, R12 ;  /* 0x0000000c760c7221 */ /* 0x000fe60000010000 */
[----:B--2---:R-:W-:Y:S01]  /*2c510*/  FADD.FTZ R0, R77, R0 ;  /* 0x000000004d007221 */ /* 0x004fe20000010000 */
[----:B------:R-:W-:Y:S04]  /*2c520*/  FADD.FTZ R12, R103, R12 ;  /* 0x0000000c670c7221 */ /* 0x000fe80000010000 */
[----:B------:R-:W1:Y:S01]  /*2c530*/  MUFU.EX2 R65, R235 ;  /* 0x000000eb00417308 */ /* 0x000e620000000800 */
[----:B----4-:R-:W-:Y:S01]  /*2c540*/  FADD.FTZ R13, R80, R0 ;  /* 0x00000000500d7221 */ /* 0x010fe20000010000 */
[----:B------:R-:W-:Y:S03]  /*2c550*/  FADD.FTZ R0, R115, R12 ;  /* 0x0000000c73007221 */ /* 0x000fe60000010000 */
[----:B-----5:R-:W-:Y:S01]  /*2c560*/  FADD.FTZ R12, R95, R13 ;  /* 0x0000000d5f0c7221 */ /* 0x020fe20000010000 */
[----:B------:R-:W-:Y:S04]  /*2c570*/  FADD.FTZ R0, R72, R0 ;  /* 0x0000000048007221 */ /* 0x000fe80000010000 */
[----:B------:R-:W2:Y:S01]  /*2c580*/  MUFU.EX2 R59, R236 ;  /* 0x000000ec003b7308 */ /* 0x000ea20000000800 */
[----:B------:R-:W-:Y:S01]  /*2c590*/  FADD.FTZ R12, R84, R12 ;  /* 0x0000000c540c7221 */ /* 0x000fe20000010000 */
[C---:B---3--:R-:W-:Y:S03]  /*2c5a0*/  HMMA.16816.F32.BF16 R132, R16.reuse, R20, R132 ;  /* 0x000000141084723c */ /* 0x048fe60000041884 */
[----:B------:R-:W-:Y:S01]  /*2c5b0*/  FADD.FTZ R0, R81, R0 ;  /* 0x0000000051007221 */ /* 0x000fe20000010000 */
[----:B------:R-:W-:Y:S02]  /*2c5c0*/  FADD.FTZ R12, R85, R12 ;  /* 0x0000000c550c7221 */ /* 0x000fe40000010000 */
[C---:B------:R-:W-:Y:S01]  /*2c5d0*/  HMMA.16816.F32.BF16 R136, R16.reuse, R22, R136 ;  /* 0x000000161088723c */ /* 0x040fe20000041888 */
[----:B------:R-:W3:Y:S01]  /*2c5e0*/  LDSM.16.MT88.4 R20, [R182+0xb800] ;  /* 0x00b80000b614783b */ /* 0x000ee20000004200 */
[----:B------:R-:W4:Y:S03]  /*2c5f0*/  MUFU.EX2 R63, R237 ;  /* 0x000000ed003f7308 */ /* 0x000f260000000800 */
[----:B------:R-:W-:Y:S01]  /*2c600*/  FADD.FTZ R13, R73, R0 ;  /* 0x00000000490d7221 */ /* 0x000fe20000010000 */
[----:B------:R-:W-:Y:S06]  /*2c610*/  FADD.FTZ R0, R88, R12 ;  /* 0x0000000c58007221 */ /* 0x000fec0000010000 */
[----:B------:R-:W5:Y:S01]  /*2c620*/  MUFU.EX2 R57, R238 ;  /* 0x000000ee00397308 */ /* 0x000f620000000800 */
[----:B------:R-:W-:Y:S01]  /*2c630*/  FADD.FTZ R12, R114, R13 ;  /* 0x0000000d720c7221 */ /* 0x000fe20000010000 */
[----:B------:R-:W-:Y:S03]  /*2c640*/  FADD.FTZ R13, R89, R0 ;  /* 0x00000000590d7221 */ /* 0x000fe60000010000 */
[----:B-1----:R-:W-:Y:S05]  /*2c650*/  FADD.FTZ R0, R65, R12 ;  /* 0x0000000c41007221 */ /* 0x002fea0000010000 */
[----:B------:R-:W1:Y:S01]  /*2c660*/  MUFU.EX2 R92, R92 ;  /* 0x0000005c005c7308 */ /* 0x000e620000000800 */
[----:B--2---:R-:W-:Y:S04]  /*2c670*/  FADD.FTZ R12, R59, R0 ;  /* 0x000000003b0c7221 */ /* 0x004fe80000010000 */
[----:B----4-:R-:W-:Y:S05]  /*2c680*/  FADD.FTZ R12, R63, R12 ;  /* 0x0000000c3f0c7221 */ /* 0x010fea0000010000 */
[----:B------:R-:W2:Y:S01]  /*2c690*/  MUFU.EX2 R93, R93 ;  /* 0x0000005d005d7308 */ /* 0x000ea20000000800 */
[----:B-----5:R-:W-:Y:S09]  /*2c6a0*/  FADD.FTZ R12, R57, R12 ;  /* 0x0000000c390c7221 */ /* 0x020ff20000010000 */
[----:B------:R-:W4:Y:S01]  /*2c6b0*/  MUFU.EX2 R96, R96 ;  /* 0x0000006000607308 */ /* 0x000f220000000800 */
[----:B-1----:R-:W-:Y:S01]  /*2c6c0*/  FADD.FTZ R13, R92, R13 ;  /* 0x0000000d5c0d7221 */ /* 0x002fe20000010000 */
[C---:B---3--:R-:W-:Y:S08]  /*2c6d0*/  HMMA.16816.F32.BF16 R140, R16.reuse, R20, R140 ;  /* 0x00000014108c723c */ /* 0x048ff0000004188c */
[----:B------:R-:W1:Y:S03]  /*2c6e0*/  MUFU.EX2 R97, R97 ;  /* 0x0000006100617308 */ /* 0x000e660000000800 */
[----:B--2---:R-:W-:Y:S01]  /*2c6f0*/  FADD.FTZ R0, R93, R13 ;  /* 0x0000000d5d007221 */ /* 0x004fe20000010000 */
[C---:B------:R-:W-:Y:S01]  /*2c700*/  HMMA.16816.F32.BF16 R144, R16.reuse, R22, R144 ;  /* 0x000000161090723c */ /* 0x040fe20000041890 */
[----:B------:R-:W2:Y:S05]  /*2c710*/  LDSM.16.MT88.4 R20, [R183+0xb800] ;  /* 0x00b80000b714783b */ /* 0x000eaa0000004200 */
[----:B------:R-:W-:Y:S01]  /*2c720*/  MUFU.EX2 R49, R244 ;  /* 0x000000f400317308 */ /* 0x000fe20000000800 */
[----:B----4-:R-:W-:Y:S09]  /*2c730*/  FADD.FTZ R0, R96, R0 ;  /* 0x0000000060007221 */ /* 0x010ff20000010000 */
[----:B------:R-:W-:Y:S01]  /*2c740*/  MUFU.EX2 R48, R245 ;  /* 0x000000f500307308 */ /* 0x000fe20000000800 */
[----:B-1----:R-:W-:Y:S01]  /*2c750*/  FADD.FTZ R13, R97, R0 ;  /* 0x00000000610d7221 */ /* 0x002fe20000010000 */
[----:B------:R-:W-:Y:S03]  /*2c760*/  FADD.FTZ R0, R53, R12 ;  /* 0x0000000c35007221 */ /* 0x000fe60000010000 */
[----:B------:R-:W-:Y:S01]  /*2c770*/  FADD.FTZ R3, R100, R13 ;  /* 0x0000000d64037221 */ /* 0x000fe20000010000 */
[----:B------:R-:W-:Y:S04]  /*2c780*/  FADD.FTZ R0, R54, R0 ;  /* 0x0000000036007221 */ /* 0x000fe80000010000 */
[----:B------:R-:W1:Y:S01]  /*2c790*/  MUFU.EX2 R108, R108 ;  /* 0x0000006c006c7308 */ /* 0x000e620000000800 */
[----:B------:R-:W-:Y:S01]  /*2c7a0*/  FADD.FTZ R3, R101, R3 ;  /* 0x0000000365037221 */ /* 0x000fe20000010000 */
[----:B------:R-:W-:Y:S03]  /*2c7b0*/  FADD.FTZ R0, R52, R0 ;  /* 0x0000000034007221 */ /* 0x000fe60000010000 */
[----:B------:R-:W-:Y:S01]  /*2c7c0*/  FADD.FTZ R3, R104, R3 ;  /* 0x0000000368037221 */ /* 0x000fe20000010000 */
[----:B------:R-:W-:Y:S04]  /*2c7d0*/  FADD.FTZ R0, R51, R0 ;  /* 0x0000000033007221 */ /* 0x000fe80000010000 */
[----:B------:R-:W3:Y:S01]  /*2c7e0*/  MUFU.EX2 R109, R109 ;  /* 0x0000006d006d7308 */ /* 0x000ee20000000800 */
[----:B------:R-:W-:Y:S09]  /*2c7f0*/  FADD.FTZ R3, R105, R3 ;  /* 0x0000000369037221 */ /* 0x000ff20000010000 */
[----:B------:R-:W4:Y:S01]  /*2c800*/  MUFU.EX2 R112, R112 ;  /* 0x0000007000707308 */ /* 0x000f220000000800 */
[----:B-1----:R-:W-:Y:S01]  /*2c810*/  FADD.FTZ R3, R108, R3 ;  /* 0x000000036c037221 */ /* 0x002fe20000010000 */
[C---:B--2---:R-:W-:Y:S08]  /*2c820*/  HMMA.16816.F32.BF16 R148, R16.reuse, R20, R148 ;  /* 0x000000141094723c */ /* 0x044ff00000041894 */
[----:B------:R-:W1:Y:S03]  /*2c830*/  MUFU.EX2 R113, R113 ;  /* 0x0000007100717308 */ /* 0x000e660000000800 */
[----:B---3--:R-:W-:Y:S01]  /*2c840*/  FADD.FTZ R3, R109, R3 ;  /* 0x000000036d037221 */ /* 0x008fe20000010000 */
[----:B------:R-:W-:Y:S01]  /*2c850*/  HMMA.16816.F32.BF16 R152, R16, R22, R152 ;  /* 0x000000161098723c */ /* 0x000fe20000041898 */
[----:B------:R-:W2:Y:S05]  /*2c860*/  LDSM.16.MT88.4 R20, [R181+0xc000] ;  /* 0x00c00000b514783b */ /* 0x000eaa0000004200 */
[----:B------:R-:W3:Y:S01]  /*2c870*/  MUFU.EX2 R116, R116 ;  /* 0x0000007400747308 */ /* 0x000ee20000000800 */
[----:B----4-:R-:W-:Y:S01]  /*2c880*/  FADD.FTZ R3, R112, R3 ;  /* 0x0000000370037221 */ /* 0x010fe20000010000 */
[----:B------:R-:W-:Y:S03]  /*2c890*/  F2FP.BF16.F32.PACK_AB R17, R43, R42 ;  /* 0x0000002a2b11723e */ /* 0x000fe600000010ff */
[----:B------:R-:W-:Y:S05]  /*2c8a0*/  F2FP.BF16.F32.PACK_AB R19, R50, R47 ;  /* 0x0000002f3213723e */ /* 0x000fea00000010ff */
[----:B------:R-:W4:Y:S01]  /*2c8b0*/  MUFU.EX2 R117, R117 ;  /* 0x0000007500757308 */ /* 0x000f220000000800 */
[----:B------:R-:W-:Y:S01]  /*2c8c0*/  F2FP.BF16.F32.PACK_AB R16, R119, R110 ;  /* 0x0000006e7710723e */ /* 0x000fe200000010ff */
[----:B-1----:R-:W-:Y:S01]  /*2c8d0*/  FADD.FTZ R3, R113, R3 ;  /* 0x0000000371037221 */ /* 0x002fe20000010000 */
[----:B------:R-:W-:Y:S07]  /*2c8e0*/  F2FP.BF16.F32.PACK_AB R18, R130, R126 ;  /* 0x0000007e8212723e */ /* 0x000fee00000010ff */
[----:B------:R-:W1:Y:S01]  /*2c8f0*/  MUFU.EX2 R50, R243 ;  /* 0x000000f300327308 */ /* 0x000e620000000800 */
[----:B---3--:R-:W-:Y:S09]  /*2c900*/  FADD.FTZ R3, R116, R3 ;  /* 0x0000000374037221 */ /* 0x008ff20000010000 */
[----:B------:R-:W-:Y:S01]  /*2c910*/  MUFU.EX2 R47, R246 ;  /* 0x000000f6002f7308 */ /* 0x000fe20000000800 */
[----:B----4-:R-:W-:Y:S09]  /*2c920*/  FADD.FTZ R3, R117, R3 ;  /* 0x0000000375037221 */ /* 0x010ff20000010000 */
[----:B------:R-:W3:Y:S01]  /*2c930*/  MUFU.EX2 R120, R120 ;  /* 0x0000007800787308 */ /* 0x000ee20000000800 */
[----:B-1----:R-:W-:Y:S01]  /*2c940*/  FADD.FTZ R0, R50, R0 ;  /* 0x0000000032007221 */ /* 0x002fe20000010000 */
[C---:B--2---:R-:W-:Y:S08]  /*2c950*/  HMMA.16816.F32.BF16 R4, R16.reuse, R20, R4 ;  /* 0x000000141004723c */ /* 0x044ff00000041804 */
[----:B------:R-:W1:Y:S03]  /*2c960*/  MUFU.EX2 R121, R121 ;  /* 0x0000007900797308 */ /* 0x000e660000000800 */
[----:B------:R-:W-:Y:S01]  /*2c970*/  FADD.FTZ R0, R49, R0 ;  /* 0x0000000031007221 */ /* 0x000fe20000010000 */
[C---:B------:R-:W-:Y:S01]  /*2c980*/  HMMA.16816.F32.BF16 R8, R16.reuse, R22, R8 ;  /* 0x000000161008723c */ /* 0x040fe20000041808 */
[----:B------:R-:W2:Y:S05]  /*2c990*/  LDSM.16.MT88.4 R20, [R184+0xc000] ;  /* 0x00c00000b814783b */ /* 0x000eaa0000004200 */
[----:B------:R-:W-:Y:S01]  /*2c9a0*/  MUFU.EX2 R15, R171 ;  /* 0x000000ab000f7308 */ /* 0x000fe20000000800 */
[----:B---3--:R-:W-:Y:S01]  /*2c9b0*/  FADD.FTZ R3, R120, R3 ;  /* 0x0000000378037221 */ /* 0x008fe20000010000 */
[----:B------:R-:W-:Y:S04]  /*2c9c0*/  FADD.FTZ R0, R48, R0 ;  /* 0x0000000030007221 */ /* 0x000fe80000010000 */
[----:B------:R-:W-:Y:S04]  /*2c9d0*/  FADD.FTZ R0, R47, R0 ;  /* 0x000000002f007221 */ /* 0x000fe80000010000 */
[----:B------:R-:W-:Y:S01]  /*2c9e0*/  MUFU.EX2 R128, R128 ;  /* 0x0000008000807308 */ /* 0x000fe20000000800 */
[----:B-1----:R-:W-:Y:S09]  /*2c9f0*/  FADD.FTZ R3, R121, R3 ;  /* 0x0000000379037221 */ /* 0x002ff20000010000 */
[----:B------:R-:W-:Y:S10]  /*2ca00*/  MUFU.EX2 R125, R125 ;  /* 0x0000007d007d7308 */ /* 0x000ff40000000800 */
[----:B------:R-:W1:Y:S01]  /*2ca10*/  MUFU.EX2 R124, R124 ;  /* 0x0000007c007c7308 */ /* 0x000e620000000800 */
[C---:B--2---:R-:W-:Y:S03]  /*2ca20*/  HMMA.16816.F32.BF16 R132, R16.reuse, R20, R132 ;  /* 0x000000141084723c */ /* 0x044fe60000041884 */
[----:B-1----:R-:W-:Y:S03]  /*2ca30*/  FADD.FTZ R3, R124, R3 ;  /* 0x000000037c037221 */ /* 0x002fe60000010000 */
[C---:B------:R-:W-:Y:S01]  /*2ca40*/  HMMA.16816.F32.BF16 R136, R16.reuse, R22, R136 ;  /* 0x000000161088723c */ /* 0x040fe20000041888 */
[----:B------:R-:W1:Y:S04]  /*2ca50*/  LDSM.16.MT88.4 R20, [R182+0xc000] ;  /* 0x00c00000b614783b */ /* 0x000e680000004200 */
[----:B------:R-:W-:Y:S06]  /*2ca60*/  FADD.FTZ R3, R125, R3 ;  /* 0x000000037d037221 */ /* 0x000fec0000010000 */
[----:B------:R-:W-:Y:S01]  /*2ca70*/  FADD.FTZ R3, R128, R3 ;  /* 0x0000000380037221 */ /* 0x000fe20000010000 */
[C---:B-1----:R-:W-:Y:S06]  /*2ca80*/  HMMA.16816.F32.BF16 R140, R16.reuse, R20, R140 ;  /* 0x00000014108c723c */ /* 0x042fec000004188c */
[C---:B------:R-:W-:Y:S01]  /*2ca90*/  HMMA.16816.F32.BF16 R144, R16.reuse, R22, R144 ;  /* 0x000000161090723c */ /* 0x040fe20000041890 */
[----:B------:R-:W1:Y:S05]  /*2caa0*/  LDSM.16.MT88.4 R20, [R183+0xc000] ;  /* 0x00c00000b714783b */ /* 0x000e6a0000004200 */
[C---:B-1----:R-:W-:Y:S06]  /*2cab0*/  HMMA.16816.F32.BF16 R148, R16.reuse, R20, R148 ;  /* 0x000000141094723c */ /* 0x042fec0000041894 */
[----:B------:R-:W-:Y:S01]  /*2cac0*/  HMMA.16816.F32.BF16 R152, R16, R22, R152 ;  /* 0x000000161098723c */ /* 0x000fe20000041898 */
[----:B------:R-:W1:Y:S06]  /*2cad0*/  LDSM.16.MT88.4 R20, [R184+0xc800] ;  /* 0x00c80000b814783b */ /* 0x000e6c0000004200 */
[----:B------:R-:W-:Y:S02]  /*2cae0*/  F2FP.BF16.F32.PACK_AB R17, R41, R40 ;  /* 0x000000282911723e */ /* 0x000fe400000010ff */
[----:B------:R-:W-:Y:S02]  /*2caf0*/  LDSM.16.MT88.4 R40, [R183+0xf800] ;  /* 0x00f80000b728783b */ /* 0x000fe40000004200 */
[----:B------:R-:W-:Y:S02]  /*2cb00*/  F2FP.BF16.F32.PACK_AB R19, R58, R55 ;  /* 0x000000373a13723e */ /* 0x000fe400000010ff */
[----:B------:R-:W-:Y:S02]  /*2cb10*/  F2FP.BF16.F32.PACK_AB R16, R82, R86 ;  /* 0x000000565210723e */ /* 0x000fe400000010ff */
[----:B------:R-:W-:Y:S07]  /*2cb20*/  F2FP.BF16.F32.PACK_AB R18, R102, R94 ;  /* 0x0000005e6612723e */ /* 0x000fee00000010ff */
[C---:B------:R-:W-:Y:S06]  /*2cb30*/  HMMA.16816.F32.BF16 R4, R16.reuse, R24, R4 ;  /* 0x000000181004723c */ /* 0x040fec0000041804 */
        /* <DEDUP_REMOVED lines=12> */
[----:B------:R-:W3:Y:S02]  /*2cc00*/  MUFU.EX2 R45, R247 ;  /* 0x000000f7002d7308 */ /* 0x000ee40000000800 */
[----:B------:R-:W-:Y:S02]  /*2cc10*/  F2FP.BF16.F32.PACK_AB R19, R99, R90 ;  /* 0x0000005a6313723e */ /* 0x000fe400000010ff */
[----:B------:R-:W-:Y:S02]  /*2cc20*/  F2FP.BF16.F32.PACK_AB R16, R67, R44 ;  /* 0x0000002c4310723e */ /* 0x000fe400000010ff */
[----:B------:R-:W-:Y:S04]  /*2cc30*/  F2FP.BF16.F32.PACK_AB R18, R79, R75 ;  /* 0x0000004b4f12723e */ /* 0x000fe800000010ff */
[----:B------:R-:W4:Y:S03]  /*2cc40*/  MUFU.EX2 R44, R248 ;  /* 0x000000f8002c7308 */ /* 0x000f260000000800 */
[C---:B--2---:R-:W-:Y:S03]  /*2cc50*/  HMMA.16816.F32.BF16 R4, R16.reuse, R24, R4 ;  /* 0x000000181004723c */ /* 0x044fe60000041804 */
[----:B---3--:R-:W-:Y:S03]  /*2cc60*/  FADD.FTZ R0, R45, R0 ;  /* 0x000000002d007221 */ /* 0x008fe60000010000 */
[C---:B------:R-:W-:Y:S01]  /*2cc70*/  HMMA.16816.F32.BF16 R8, R16.reuse, R26, R8 ;  /* 0x0000001a1008723c */ /* 0x040fe20000041808 */
[----:B------:R-:W2:Y:S04]  /*2cc80*/  LDSM.16.MT88.4 R24, [R182+0xd000] ;  /* 0x00d00000b618783b */ /* 0x000ea80000004200 */
[----:B----4-:R-:W-:Y:S01]  /*2cc90*/  FADD.FTZ R0, R44, R0 ;  /* 0x000000002c007221 */ /* 0x010fe20000010000 */
        /* <DEDUP_REMOVED lines=32> */
[C---:B-1----:R-:W-:Y:S06]  /*2cea0*/  HMMA.16816.F32.BF16 R132, R16.reuse, R20, R132 ;  /* 0x000000141084723c */ /* 0x042fec0000041884 */
[C---:B------:R-:W-:Y:S05]  /*2ceb0*/  HMMA.16816.F32.BF16 R136, R16.reuse, R22, R136 ;  /* 0x000000161088723c */ /* 0x040fea0000041888 */
[----:B------:R-:W-:Y:S01]  /*2cec0*/  F2FP.BF16.F32.PACK_AB R21, R118, R107 ;  /* 0x0000006b7615723e */ /* 0x000fe200000010ff */
[C---:B------:R-:W-:Y:S05]  /*2ced0*/  HMMA.16816.F32.BF16 R140, R16.reuse, R32, R140 ;  /* 0x00000020108c723c */ /* 0x040fea000004188c */
[----:B------:R-:W-:Y:S01]  /*2cee0*/  F2FP.BF16.F32.PACK_AB R23, R115, R103 ;  /* 0x000000677317723e */ /* 0x000fe200000010ff */
[C---:B------:R-:W-:Y:S01]  /*2cef0*/  HMMA.16816.F32.BF16 R144, R16.reuse, R34, R144 ;  /* 0x000000221090723c */ /* 0x040fe20000041890 */
[----:B------:R-:W1:Y:S04]  /*2cf00*/  LDSM.16.MT88.4 R32, [R182+0xe800] ;  /* 0x00e80000b620783b */ /* 0x000e680000004200 */
[----:B------:R-:W-:Y:S01]  /*2cf10*/  F2FP.BF16.F32.PACK_AB R20, R77, R76 ;  /* 0x0000004c4d14723e */ /* 0x000fe200000010ff */
[C---:B--2---:R-:W-:Y:S05]  /*2cf20*/  HMMA.16816.F32.BF16 R148, R16.reuse, R24, R148 ;  /* 0x000000181094723c */ /* 0x044fea0000041894 */
[----:B------:R-:W-:Y:S01]  /*2cf30*/  F2FP.BF16.F32.PACK_AB R22, R95, R80 ;  /* 0x000000505f16723e */ /* 0x000fe200000010ff */
[----:B------:R-:W-:Y:S01]  /*2cf40*/  HMMA.16816.F32.BF16 R152, R16, R26, R152 ;  /* 0x0000001a1098723c */ /* 0x000fe20000041898 */
[----:B------:R-:W2:Y:S04]  /*2cf50*/  LDSM.16.MT88.4 R16, [R183+0xe800] ;  /* 0x00e80000b710783b */ /* 0x000ea80000004200 */
[----:B------:R-:W-:Y:S01]  /*2cf60*/  F2FP.BF16.F32.PACK_AB R25, R81, R72 ;  /* 0x000000485119723e */ /* 0x000fe200000010ff */
[C---:B------:R-:W-:Y:S05]  /*2cf70*/  HMMA.16816.F32.BF16 R4, R20.reuse, R36, R4 ;  /* 0x000000241404723c */ /* 0x040fea0000041804 */
[----:B------:R-:W-:Y:S01]  /*2cf80*/  F2FP.BF16.F32.PACK_AB R27, R114, R73 ;  /* 0x00000049721b723e */ /* 0x000fe200000010ff */
[C---:B------:R-:W-:Y:S01]  /*2cf90*/  HMMA.16816.F32.BF16 R8, R20.reuse, R38, R8 ;  /* 0x000000261408723c */ /* 0x040fe20000041808 */
[----:B------:R-:W4:Y:S04]  /*2cfa0*/  LDSM.16.MT88.4 R36, [R181+0xf000] ;  /* 0x00f00000b524783b */ /* 0x000f280000004200 */
[----:B------:R-:W-:Y:S01]  /*2cfb0*/  F2FP.BF16.F32.PACK_AB R24, R85, R84 ;  /* 0x000000545518723e */ /* 0x000fe200000010ff */
[C---:B---3--:R-:W-:Y:S05]  /*2cfc0*/  HMMA.16816.F32.BF16 R132, R20.reuse, R28, R132 ;  /* 0x0000001c1484723c */ /* 0x048fea0000041884 */
[----:B------:R-:W-:Y:S01]  /*2cfd0*/  F2FP.BF16.F32.PACK_AB R26, R89, R88 ;  /* 0x00000058591a723e */ /* 0x000fe200000010ff */
[C---:B------:R-:W-:Y:S01]  /*2cfe0*/  HMMA.16816.F32.BF16 R136, R20.reuse, R30, R136 ;  /* 0x0000001e1488723c */ /* 0x040fe20000041888 */
[----:B------:R-:W3:Y:S05]  /*2cff0*/  LDSM.16.MT88.4 R28, [R184+0xf000] ;  /* 0x00f00000b81c783b */ /* 0x000eea0000004200 */
[C---:B-1----:R-:W-:Y:S06]  /*2d000*/  HMMA.16816.F32.BF16 R140, R20.reuse, R32, R140 ;  /* 0x00000020148c723c */ /* 0x042fec000004188c */
[C---:B------:R-:W-:Y:S01]  /*2d010*/  HMMA.16816.F32.BF16 R144, R20.reuse, R34, R144 ;  /* 0x000000221490723c */ /* 0x040fe20000041890 */
[----:B------:R-:W1:Y:S05]  /*2d020*/  LDSM.16.MT88.4 R32, [R182+0xf000] ;  /* 0x00f00000b620783b */ /* 0x000e6a0000004200 */
[C---:B--2---:R-:W-:Y:S06]  /*2d030*/  HMMA.16816.F32.BF16 R148, R20.reuse, R16, R148 ;  /* 0x000000101494723c */ /* 0x044fec0000041894 */
[----:B------:R-:W-:Y:S01]  /*2d040*/  HMMA.16816.F32.BF16 R152, R20, R18, R152 ;  /* 0x000000121498723c */ /* 0x000fe20000041898 */
[----:B------:R-:W2:Y:S05]  /*2d050*/  LDSM.16.MT88.4 R16, [R183+0xf000] ;  /* 0x00f00000b710783b */ /* 0x000eaa0000004200 */
[C---:B----4-:R-:W-:Y:S05]  /*2d060*/  HMMA.16816.F32.BF16 R4, R24.reuse, R36, R4 ;  /* 0x000000241804723c */ /* 0x050fea0000041804 */
[----:B------:R-:W-:Y:S01]  /*2d070*/  F2FP.BF16.F32.PACK_AB R21, R59, R65 ;  /* 0x000000413b15723e */ /* 0x000fe200000010ff */
[C---:B------:R-:W-:Y:S01]  /*2d080*/  HMMA.16816.F32.BF16 R8, R24.reuse, R38, R8 ;  /* 0x000000261808723c */ /* 0x040fe20000041808 */
[----:B------:R-:W4:Y:S04]  /*2d090*/  LDSM.16.MT88.4 R36, [R181+0xf800] ;  /* 0x00f80000b524783b */ /* 0x000f280000004200 */
[----:B------:R-:W-:Y:S01]  /*2d0a0*/  F2FP.BF16.F32.PACK_AB R23, R57, R63 ;  /* 0x0000003f3917723e */ /* 0x000fe200000010ff */
[C---:B---3--:R-:W-:Y:S05]  /*2d0b0*/  HMMA.16816.F32.BF16 R132, R24.reuse, R28, R132 ;  /* 0x0000001c1884723c */ /* 0x048fea0000041884 */
[----:B------:R-:W-:Y:S01]  /*2d0c0*/  F2FP.BF16.F32.PACK_AB R20, R93, R92 ;  /* 0x0000005c5d14723e */ /* 0x000fe200000010ff */
[C---:B------:R-:W-:Y:S01]  /*2d0d0*/  HMMA.16816.F32.BF16 R136, R24.reuse, R30, R136 ;  /* 0x0000001e1888723c */ /* 0x040fe20000041888 */
[----:B------:R-:W3:Y:S04]  /*2d0e0*/  LDSM.16.MT88.4 R28, [R184+0xf800] ;  /* 0x00f80000b81c783b */ /* 0x000ee80000004200 */
[----:B------:R-:W-:Y:S01]  /*2d0f0*/  F2FP.BF16.F32.PACK_AB R22, R97, R96 ;  /* 0x000000606116723e */ /* 0x000fe200000010ff */
[C---:B-1----:R-:W-:Y:S06]  /*2d100*/  HMMA.16816.F32.BF16 R140, R24.reuse, R32, R140 ;  /* 0x00000020188c723c */ /* 0x042fec000004188c */
[C---:B------:R-:W-:Y:S01]  /*2d110*/  HMMA.16816.F32.BF16 R144, R24.reuse, R34, R144 ;  /* 0x000000221890723c */ /* 0x040fe20000041890 */
[----:B------:R-:W1:Y:S05]  /*2d120*/  LDSM.16.MT88.4 R32, [R182+0xf800] ;  /* 0x00f80000b620783b */ /* 0x000e6a0000004200 */
[C---:B--2---:R-:W-:Y:S06]  /*2d130*/  HMMA.16816.F32.BF16 R148, R24.reuse, R16, R148 ;  /* 0x000000101894723c */ /* 0x044fec0000041894 */
[----:B------:R-:W-:Y:S01]  /*2d140*/  HMMA.16816.F32.BF16 R152, R24, R18, R152 ;  /* 0x000000121898723c */ /* 0x000fe20000041898 */
[----:B------:R-:W2:Y:S04]  /*2d150*/  LDSM.16.MT88.4 R24, [R181+0x10000] ;  /* 0x01000000b518783b */ /* 0x000ea80000004200 */
[----:B------:R-:W-:Y:S01]  /*2d160*/  F2FP.BF16.F32.PACK_AB R17, R54, R53 ;  /* 0x000000353611723e */ /* 0x000fe200000010ff */
[C---:B----4-:R-:W-:Y:S05]  /*2d170*/  HMMA.16816.F32.BF16 R4, R20.reuse, R36, R4 ;  /* 0x000000241404723c */ /* 0x050fea0000041804 */
[----:B------:R-:W-:Y:S01]  /*2d180*/  F2FP.BF16.F32.PACK_AB R19, R51, R52 ;  /* 0x000000343313723e */ /* 0x000fe200000010ff */
[C---:B------:R-:W-:Y:S01]  /*2d190*/  HMMA.16816.F32.BF16 R8, R20.reuse, R38, R8 ;  /* 0x000000261408723c */ /* 0x040fe20000041808 */
[----:B------:R-:W-:Y:S04]  /*2d1a0*/  LDSM.16.MT88.4 R36, [R182+0x10000] ;  /* 0x01000000b624783b */ /* 0x000fe80000004200 */
        /* <DEDUP_REMOVED lines=8> */
[C---:B------:R-:W-:Y:S01]  /*2d230*/  HMMA.16816.F32.BF16 R148, R20.reuse, R40, R148 ;  /* 0x000000281494723c */ /* 0x040fe20000041894 */
[----:B------:R-:W-:Y:S05]  /*2d240*/  MUFU.EX2 R40, R252 ;  /* 0x000000fc00287308 */ /* 0x000fea0000000800 */
[----:B------:R-:W-:Y:S05]  /*2d250*/  HMMA.16816.F32.BF16 R152, R20, R42, R152 ;  /* 0x0000002a1498723c */ /* 0x000fea0000041898 */
[----:B------:R-:W4:Y:S01]  /*2d260*/  MUFU.EX2 R43, R249 ;  /* 0x000000f9002b7308 */ /* 0x000f220000000800 */
[C---:B--2---:R-:W-:Y:S05]  /*2d270*/  HMMA.16816.F32.BF16 R4, R16.reuse, R24, R4 ;  /* 0x000000181004723c */ /* 0x044fea0000041804 */
[----:B------:R-:W-:Y:S01]  /*2d280*/  F2FP.BF16.F32.PACK_AB R21, R49, R50 ;  /* 0x000000323115723e */ /* 0x000fe200000010ff */
[C---:B------:R-:W-:Y:S01]  /*2d290*/  HMMA.16816.F32.BF16 R8, R16.reuse, R26, R8 ;  /* 0x0000001a1008723c */ /* 0x040fe20000041808 */
[----:B------:R-:W2:Y:S02]  /*2d2a0*/  LDSM.16.MT88.4 R24, [R181+0x10800] ;  /* 0x01080000b518783b */ /* 0x000ea40000004200 */
[----:B------:R-:W5:Y:S02]  /*2d2b0*/  MUFU.EX2 R42, R250 ;  /* 0x000000fa002a7308 */ /* 0x000f640000000800 */
[----:B------:R-:W-:Y:S01]  /*2d2c0*/  F2FP.BF16.F32.PACK_AB R23, R47, R48 ;  /* 0x000000302f17723e */ /* 0x000fe200000010ff */
[C---:B---3--:R-:W-:Y:S07]  /*2d2d0*/  HMMA.16816.F32.BF16 R132, R16.reuse, R28, R132 ;  /* 0x0000001c1084723c */ /* 0x048fee0000041884 */
[----:B------:R-:W3:Y:S01]  /*2d2e0*/  MUFU.EX2 R41, R251 ;  /* 0x000000fb00297308 */ /* 0x000ee20000000800 */
[----:B------:R-:W-:Y:S01]  /*2d2f0*/  F2FP.BF16.F32.PACK_AB R20, R109, R108 ;  /* 0x0000006c6d14723e */ /* 0x000fe200000010ff */
[C---:B------:R-:W-:Y:S01]  /*2d300*/  HMMA.16816.F32.BF16 R136, R16.reuse, R30, R136 ;  /* 0x0000001e1088723c */ /* 0x040fe20000041888 */
[----:B------:R-:W2:Y:S02]  /*2d310*/  LDSM.16.MT88.4 R28, [R184+0x10800] ;  /* 0x01080000b81c783b */ /* 0x000ea40000004200 */
[----:B------:R-:W-:Y:S03]  /*2d320*/  F2FP.BF16.F32.PACK_AB R22, R113, R112 ;  /* 0x000000707116723e */ /* 0x000fe600000010ff */
[C---:B------:R-:W-:Y:S05]  /*2d330*/  HMMA.16816.F32.BF16 R140, R16.reuse, R36, R140 ;  /* 0x00000024108c723c */ /* 0x040fea000004188c */
[----:B----4-:R-:W-:Y:S01]  /*2d340*/  FADD.FTZ R0, R43, R0 ;  /* 0x000000002b007221 */ /* 0x010fe20000010000 */
[C---:B------:R-:W-:Y:S01]  /*2d350*/  HMMA.16816.F32.BF16 R144, R16.reuse, R38, R144 ;  /* 0x000000261090723c */ /* 0x040fe20000041890 */
[----:B------:R-:W4:Y:S04]  /*2d360*/  LDSM.16.MT88.4 R36, [R182+0x10800] ;  /* 0x01080000b624783b */ /* 0x000f280000004200 */
[----:B-----5:R-:W-:Y:S01]  /*2d370*/  FADD.FTZ R0, R42, R0 ;  /* 0x000000002a007221 */ /* 0x020fe20000010000 */
[C---:B-1----:R-:W-:Y:S05]  /*2d380*/  HMMA.16816.F32.BF16 R148, R16.reuse, R32, R148 ;  /* 0x000000201094723c */ /* 0x042fea0000041894 */
[----:B---3--:R-:W-:Y:S01]  /*2d390*/  FADD.FTZ R0, R41, R0 ;  /* 0x0000000029007221 */ /* 0x008fe20000010000 */
[----:B------:R-:W-:Y:S01]  /*2d3a0*/  HMMA.16816.F32.BF16 R152, R16, R34, R152 ;  /* 0x000000221098723c */ /* 0x000fe20000041898 */
[----:B------:R-:W1:Y:S04]  /*2d3b0*/  LDSM.16.MT88.4 R16, [R183+0x10800] ;  /* 0x01080000b710783b */ /* 0x000e680000004200 */
[----:B------:R-:W-:Y:S01]  /*2d3c0*/  FADD.FTZ R0, R40, R0 ;  /* 0x0000000028007221 */ /* 0x000fe20000010000 */
[C---:B--2---:R-:W-:Y:S03]  /*2d3d0*/  HMMA.16816.F32.BF16 R4, R20.reuse, R24, R4 ;  /* 0x000000181404723c */ /* 0x044fe60000041804 */
[----:B------:R-:W2:Y:S02]  /*2d3e0*/  LDSM.16.MT88.4 R32, [R181+0x11000] ;  /* 0x01100000b520783b */ /* 0x000ea40000004200 */
[----:B------:R-:W-:Y:S01]  /*2d3f0*/  FADD.FTZ R0, R15, R0 ;  /* 0x000000000f007221 */ /* 0x000fe20000010000 */
[C---:B------:R-:W-:Y:S05]  /*2d400*/  HMMA.16816.F32.BF16 R8, R20.reuse, R26, R8 ;  /* 0x0000001a1408723c */ /* 0x040fea0000041808 */
[----:B------:R-:W-:Y:S01]  /*2d410*/  F2FP.BF16.F32.PACK_AB R25, R44, R45 ;  /* 0x0000002d2c19723e */ /* 0x000fe200000010ff */
        /* <DEDUP_REMOVED lines=9> */
[----:B------:R-:W-:Y:S01]  /*2d4b0*/  FADD.FTZ R196, R156, R0 ;  /* 0x000000009cc47221 */ /* 0x000fe20000010000 */
[C---:B-1----:R-:W-:Y:S05]  /*2d4c0*/  HMMA.16816.F32.BF16 R148, R20.reuse, R16, R148 ;  /* 0x000000101494723c */ /* 0x042fea0000041894 */
[----:B------:R-:W-:Y:S01]  /*2d4d0*/  FADD.FTZ R0, R46, R3 ;  /* 0x000000032e007221 */ /* 0x000fe20000010000 */
[----:B------:R-:W-:Y:S01]  /*2d4e0*/  HMMA.16816.F32.BF16 R152, R20, R18, R152 ;  /* 0x000000121498723c */ /* 0x000fe20000041898 */
[----:B------:R-:W1:Y:S04]  /*2d4f0*/  LDSM.16.MT88.4 R16, [R183+0x11000] ;  /* 0x01100000b710783b */ /* 0x000e680000004200 */
[----:B------:R-:W-:Y:S01]  /*2d500*/  MOV R112, R2 ;  /* 0x0000000200707202 */ /* 0x000fe20000000f00 */
[C---:B--2---:R-:W-:Y:S03]  /*2d510*/  HMMA.16816.F32.BF16 R4, R24.reuse, R32, R4 ;  /* 0x000000201804723c */ /* 0x044fe60000041804 */
[----:B------:R-:W-:Y:S02]  /*2d520*/  STL [R1+0xc], R0 ;  /* 0x00000c0001007387 */ /* 0x000fe40000100800 */
[----:B------:R-:W-:Y:S01]  /*2d530*/  F2FP.BF16.F32.PACK_AB R21, R40, R41 ;  /* 0x000000292815723e */ /* 0x000fe200000010ff */
[C---:B------:R-:W-:Y:S01]  /*2d540*/  HMMA.16816.F32.BF16 R8, R24.reuse, R34, R8 ;  /* 0x000000221808723c */ /* 0x040fe20000041808 */
[----:B------:R-:W2:Y:S04]  /*2d550*/  LDSM.16.MT88.4 R32, [R184+0x11800] ;  /* 0x01180000b820783b */ /* 0x000ea80000004200 */
[----:B------:R-:W-:Y:S01]  /*2d560*/  F2FP.BF16.F32.PACK_AB R23, R156, R15 ;  /* 0x0000000f9c17723e */ /* 0x000fe200000010ff */
[C---:B---3--:R-:W-:Y:S05]  /*2d570*/  HMMA.16816.F32.BF16 R132, R24.reuse, R28, R132 ;  /* 0x0000001c1884723c */ /* 0x048fea0000041884 */
[----:B------:R-:W-:Y:S01]  /*2d580*/  F2FP.BF16.F32.PACK_AB R20, R125, R124 ;  /* 0x0000007c7d14723e */ /* 0x000fe200000010ff */
[C---:B------:R-:W-:Y:S01]  /*2d590*/  HMMA.16816.F32.BF16 R136, R24.reuse, R30, R136 ;  /* 0x0000001e1888723c */ /* 0x040fe20000041888 */
[----:B------:R-:W3:Y:S04]  /*2d5a0*/  LDSM.16.MT88.4 R28, [R182+0x11800] ;  /* 0x01180000b61c783b */ /* 0x000ee80000004200 */
[----:B------:R-:W-:Y:S01]  /*2d5b0*/  F2FP.BF16.F32.PACK_AB R22, R46, R128 ;  /* 0x000000802e16723e */ /* 0x000fe200000010ff */
[C---:B----4-:R-:W-:Y:S05]  /*2d5c0*/  HMMA.16816.F32.BF16 R140, R24.reuse, R36, R140 ;  /* 0x00000024188c723c */ /* 0x050fea000004188c */
[----:B------:R-:W-:Y:S01]  /*2d5d0*/  MOV R156, R2 ;  /* 0x00000002009c7202 */ /* 0x000fe20000000f00 */
[C---:B------:R-:W-:Y:S01]  /*2d5e0*/  HMMA.16816.F32.BF16 R144, R24.reuse, R38, R144 ;  /* 0x000000261890723c */ /* 0x040fe20000041890 */
[----:B------:R-:W4:Y:S05]  /*2d5f0*/  LDSM.16.MT88.4 R36, [R183+0x11800] ;  /* 0x01180000b724783b */ /* 0x000f2a0000004200 */
[C---:B-1----:R-:W-:Y:S06]  /*2d600*/  HMMA.16816.F32.BF16 R148, R24.reuse, R16, R148 ;  /* 0x000000101894723c */ /* 0x042fec0000041894 */
[----:B------:R-:W-:Y:S06]  /*2d610*/  HMMA.16816.F32.BF16 R152, R24, R18, R152 ;  /* 0x000000121898723c */ /* 0x000fec0000041898 */
[C---:B------:R-:W-:Y:S06]  /*2d620*/  HMMA.16816.F32.BF16 R168, R20.reuse, R164, R4 ;  /* 0x000000a414a8723c */ /* 0x040fec0000041804 */
[C---:B------:R-:W-:Y:S06]  /*2d630*/  HMMA.16816.F32.BF16 R164, R20.reuse, R166, R8 ;  /* 0x000000a614a4723c */ /* 0x040fec0000041808 */
[C---:B--2---:R-:W-:Y:S06]  /*2d640*/  HMMA.16816.F32.BF16 R132, R20.reuse, R32, R132 ;  /* 0x000000201484723c */ /* 0x044fec0000041884 */
[C---:B------:R-:W-:Y:S06]  /*2d650*/  HMMA.16816.F32.BF16 R136, R20.reuse, R34, R136 ;  /* 0x000000221488723c */ /* 0x040fec0000041888 */
[C---:B---3--:R-:W-:Y:S06]  /*2d660*/  HMMA.16816.F32.BF16 R140, R20.reuse, R28, R140 ;  /* 0x0000001c148c723c */ /* 0x048fec000004188c */
[C---:B------:R-:W-:Y:S06]  /*2d670*/  HMMA.16816.F32.BF16 R144, R20.reuse, R30, R144 ;  /* 0x0000001e1490723c */ /* 0x040fec0000041890 */
[C---:B----4-:R-:W-:Y:S06]  /*2d680*/  HMMA.16816.F32.BF16 R148, R20.reuse, R36, R148 ;  /* 0x000000241494723c */ /* 0x050fec0000041894 */
[----:B------:R-:W-:Y:S01]  /*2d690*/  HMMA.16816.F32.BF16 R152, R20, R38, R152 ;  /* 0x000000261498723c */ /* 0x000fe20000041898 */
[----:B------:R-:W-:Y:S11]  /*2d6a0*/  @!UPT UIADD3 URZ, URZ, URZ, URZ ;  /* 0x0000003f3f3ff290 */ /* 0x000ff6000fffe03f */
[----:B------:R-:W-:Y:S01]  /*2d6b0*/  @!UPT UIADD3 URZ, URZ, URZ, URZ ;  /* 0x0000003f3f3ff290 */ /* 0x000fe2000fffe03f */
[----:B------:R-:W-:Y:S11]  /*2d6c0*/  @P0 BRA `(.L_x_4403) ;  /* 0xffffff8800d00947 */ /* 0x000ff6000383ffff */
.L_x_4394:
[----:B------:R2:W5:Y:S01]  /*2d6d0*/  LDL R6, [R1+0xc] ;  /* 0x00000c0001067983 */ /* 0x0005620000100800 */
[----:B------:R-:W3:Y:S01]  /*2d6e0*/  LDC.64 R48, c[0x0][0x208] ;  /* 0x00008200ff307b82 */ /* 0x000ee20000000a00 */
[----:B------:R-:W4:Y:S01]  /*2d6f0*/  S2R R3, SR_TID.X ;  /* 0x0000000000037919 */ /* 0x000f220000002100 */
[----:B---3--:R-:W-:Y:S02]  /*2d700*/  R2UR UR4, R48 ;  /* 0x00000000300472ca */ /* 0x008fe400000e0000 */
[----:B------:R-:W-:Y:S02]  /*2d710*/  R2UR UR5, R49 ;  /* 0x00000000310572ca */ /* 0x000fe400000e0000 */
[----:B----4-:R-:W-:-:S04]  /*2d720*/  SHF.R.S32.HI R9, RZ, 0x1f, R3 ;  /* 0x0000001fff097819 */ /* 0x010fc80000011403 */
[----:B-1----:R-:W-:-:S07]  /*2d730*/  LEA.HI R0, R9, R3, RZ, 0x5 ;  /* 0x0000000309007211 */ /* 0x002fce00078f28ff */
        /* <DEDUP_REMOVED lines=11> */
[----:B------:R-:W3:Y:S01]  /*2d7f0*/  SHFL.BFLY PT, R2, R196, 0x2, 0x1f ;  /* 0x0c401f00c4027f89 */ /* 0x000ee200000e0000 */
[----:B-1----:R-:W-:Y:S01]  /*2d800*/  FADD.FTZ R5, R5, R6 ;  /* 0x0000000605057221 */ /* 0x002fe20000010000 */
[----:B---3--:R-:W-:-:S04]  /*2d810*/  FADD.FTZ R2, R2, R196 ;  /* 0x000000c402027221 */ /* 0x008fc80000010000 */
[----:B------:R-:W1:Y:S04]  /*2d820*/  SHFL.BFLY PT, R12, R5, 0x1, 0x1f ;  /* 0x0c201f00050c7f89 */ /* 0x000e6800000e0000 */
[----:B------:R3:W4:Y:S01]  /*2d830*/  SHFL.BFLY PT, R13, R2, 0x1, 0x1f ;  /* 0x0c201f00020d7f89 */ /* 0x00072200000e0000 */
[----:B-1----:R-:W-:-:S07]  /*2d840*/  FADD.FTZ R12, R5, R12 ;  /* 0x0000000c050c7221 */ /* 0x002fce0000010000 */
.L_x_4411:
        /* <DEDUP_REMOVED lines=8> */
[----:B------:R-:W2:Y:S01]  /*2d8d0*/  LDL.LU R21, [R1+0x154] ;  /* 0x0001540001157983 */ /* 0x000ea20000300800 */
[----:B-1----:R-:W-:-:S07]  /*2d8e0*/  SHF.R.S32.HI R19, RZ, 0x1f, R18 ;  /* 0x0000001fff137819 */ /* 0x002fce0000011412 */
[----:B------:R-:W1:Y:S01]  /*2d8f0*/  @P3 MUFU.RCP R3, R13 ;  /* 0x0000000d00033308 */ /* 0x000e620000001000 */
        /* <DEDUP_REMOVED lines=88> */
[----:B------:R-:W2:Y:S04]  /*2de80*/  LD.E.64 R10, desc[UR12][R160.64+0xb0] ;  /* 0x0000b00ca00a7980 */ /* 0x000ea8000c101b00 */
[----:B------:R-:W3:Y:S01]  /*2de90*/  LD.E R7, desc[UR10][R160.64+0x60] ;  /* 0x0000600aa0077980 */ /* 0x000ee2000c101900 */
        /* <DEDUP_REMOVED lines=36> */
[----:B--2---:R-:W-:Y:S02]  /*2e0e0*/  IMAD R3, R10, UR8, R21 ;  /* 0x000000080a037c24 */ /* 0x004fe4000f8e0215 */
[----:B------:R1:W5:Y:S02]  /*2e0f0*/  LD.E R10, desc[UR14][R160.64+0xcc] ;  /* 0x0000cc0ea00a7980 */ /* 0x000364000c101900 */
[----:B---3--:R-:W-:-:S02]  /*2e100*/  IMAD R3, R3, R7, R20 ;  /* 0x0000000703037224 */ /* 0x008fc400078e0214 */
        /* <DEDUP_REMOVED lines=27> */
.L_x_4406:
[----:B------:R-:W-:Y:S05]  /*2e2c0*/  BSYNC B0 ;  /* 0x0000000000007941 */ /* 0x000fea0003800000 */
.L_x_4405:
        /* <DEDUP_REMOVED lines=55> */
[----:B-1----:R-:W-:Y:S05]  /*2e640*/  @P0 RET.REL.NODEC R4 `(_ZN5flash24flash_fwd_splitkv_kernelI23Flash_fwd_kernel_traitsILi64ELi64ELi256ELi4ELb0ELb0EN7cutlass10bfloat16_tE19Flash_kernel_traitsILi64ELi64ELi256ELi4ES3_EELb1ELb0ELb1ELb0ELb0ELb0ELb1ELb1EEEvNS_16Flash_fwd_paramsE) ;  /* 0xfffffd18046c0950 */ /* 0x002fea0003c3ffff */
[----:B------:R-:W-:Y:S02]  /*2e650*/  R2UR UR4, R48 ;  /* 0x00000000300472ca */ /* 0x000fe400000e0000 */
[----:B------:R-:W-:-:S13]  /*2e660*/  R2UR UR5, R49 ;  /* 0x00000000310572ca */ /* 0x000fda00000e0000 */
[----:B------:R1:W-:Y:S02]  /*2e670*/  ST.E.128 desc[UR4][R2.64+0x3800], R12 ;  /* 0x0038000c02007985 */ /* 0x0003e4000c101d04 */
[----:B-1----:R-:W-:Y:S02]  /*2e680*/  IMAD.MOV.U32 R2, RZ, RZ, R11 ;  /* 0x000000ffff027224 */ /* 0x002fe400078e000b */
[----:B------:R-:W-:-:S04]  /*2e690*/  IMAD.MOV.U32 R3, RZ, RZ, 0x0 ;  /* 0x00000000ff037424 */ /* 0x000fc800078e00ff */
[----:B------:R-:W-:Y:S05]  /*2e6a0*/  RET.REL.NODEC R2 `(_ZN5flash24flash_fwd_splitkv_kernelI23Flash_fwd_kernel_traitsILi64ELi64ELi256ELi4ELb0ELb0EN7cutlass10bfloat16_tE19Flash_kernel_traitsILi64ELi64ELi256ELi4ES3_EELb1ELb0ELb1ELb0ELb0ELb0ELb1ELb1EEEvNS_16Flash_fwd_paramsE) ;  /* 0xfffffd1802547950 */ /* 0x000fea0003c3ffff */
.L_x_4404:
[----:B------:R-:W-:Y:S01]  /*2e6b0*/  IMAD.MOV.U32 R0, RZ, RZ, 0x2 ;  /* 0x00000002ff007424 */ /* 0x000fe200078e00ff */
[----:B-----5:R-:W-:Y:S01]  /*2e6c0*/  MOV R2, R6 ;  /* 0x0000000600027202 */ /* 0x020fe20000000f00 */
[----:B------:R-:W-:Y:S01]  /*2e6d0*/  IMAD.MOV.U32 R4, RZ, RZ, -0x1 ;  /* 0xffffffffff047424 */ /* 0x000fe200078e00ff */
[----:B------:R-:W-:-:S07]  /*2e6e0*/  MOV R3, 0x1f ;  /* 0x0000001f00037802 */ /* 0x000fce0000000f00 */
[----:B--2---:R-:W-:Y:S05]  /*2e6f0*/  WARPSYNC.COLLECTIVE R4, `(.L_x_4407) ;  /* 0x0000000004087348 */ /* 0x004fea0003c00000 */
[----:B------:R1:W3:Y:S02]  /*2e700*/  SHFL.BFLY P0, R0, R2, R0, R3 ;  /* 0x0c00000002007389 */ /* 0x0002e40000000003 */
[----:B-123--:R-:W-:Y:S01]  /*2e710*/  ENDCOLLECTIVE ;  /* 0x000000000000791b */ /* 0x00efe20003800000 */
.L_x_4407:
[----:B------:R-:W-:Y:S02]  /*2e720*/  MOV R5, R0 ;  /* 0x0000000000057202 */ /* 0x000fe40000000f00 */
[----:B------:R-:W-:-:S03]  /*2e730*/  MOV R0, 0x1 ;  /* 0x0000000100007802 */ /* 0x000fc60000000f00 */
[----:B------:R-:W-:-:S04]  /*2e740*/  FADD.FTZ R5, R5, R6 ;  /* 0x0000000605057221 */ /* 0x000fc80000010000 */
[----:B------:R-:W-:-:S07]  /*2e750*/  IMAD.MOV.U32 R2, RZ, RZ, R5 ;  /* 0x000000ffff027224 */ /* 0x000fce00078e0005 */
[----:B------:R-:W-:Y:S05]  /*2e760*/  WARPSYNC.COLLECTIVE R4, `(.L_x_4408) ;  /* 0x0000000004087348 */ /* 0x000fea0003c00000 */
[----:B------:R1:W2:Y:S02]  /*2e770*/  SHFL.BFLY P0, R0, R2, R0, R3 ;  /* 0x0c00000002007389 */ /* 0x0002a40000000003 */
[----:B-12---:R-:W-:Y:S01]  /*2e780*/  ENDCOLLECTIVE ;  /* 0x000000000000791b */ /* 0x006fe20003800000 */
.L_x_4408:
[----:B------:R-:W-:Y:S01]  /*2e790*/  IMAD.MOV.U32 R12, RZ, RZ, R0 ;  /* 0x000000ffff0c7224 */ /* 0x000fe200078e0000 */
[----:B------:R-:W-:Y:S02]  /*2e7a0*/  MOV R0, 0x2 ;  /* 0x0000000200007802 */ /* 0x000fe40000000f00 */
[----:B------:R-:W-:Y:S01]  /*2e7b0*/  MOV R2, R196 ;  /* 0x000000c400027202 */ /* 0x000fe20000000f00 */
[----:B------:R-:W-:-:S07]  /*2e7c0*/  FADD.FTZ R12, R5, R12 ;  /* 0x0000000c050c7221 */ /* 0x000fce0000010000 */
[----:B------:R-:W-:Y:S05]  /*2e7d0*/  WARPSYNC.COLLECTIVE R4, `(.L_x_4409) ;  /* 0x0000000004087348 */ /* 0x000fea0003c00000 */
[----:B------:R1:W2:Y:S02]  /*2e7e0*/  SHFL.BFLY P0, R0, R2, R0, R3 ;  /* 0x0c00000002007389 */ /* 0x0002a40000000003 */
[----:B-12---:R-:W-:Y:S01]  /*2e7f0*/  ENDCOLLECTIVE ;  /* 0x000000000000791b */ /* 0x006fe20003800000 */
.L_x_4409:
[----:B------:R-:W-:Y:S01]  /*2e800*/  IMAD.MOV.U32 R2, RZ, RZ, R0 ;  /* 0x000000ffff027224 */ /* 0x000fe200078e0000 */
[----:B------:R-:W-:-:S03]  /*2e810*/  MOV R0, 0x1 ;  /* 0x0000000100007802 */ /* 0x000fc60000000f00 */
[----:B------:R-:W-:-:S07]  /*2e820*/  FADD.FTZ R2, R2, R196 ;  /* 0x000000c402027221 */ /* 0x000fce0000010000 */
[----:B------:R-:W-:Y:S05]  /*2e830*/  WARPSYNC.COLLECTIVE R4, `(.L_x_4410) ;  /* 0x0000000004087348 */ /* 0x000fea0003c00000 */
[----:B------:R1:W2:Y:S02]  /*2e840*/  SHFL.BFLY P0, R0, R2, R0, R3 ;  /* 0x0c00000002007389 */ /* 0x0002a40000000003 */
[----:B-12---:R-:W-:Y:S01]  /*2e850*/  ENDCOLLECTIVE ;  /* 0x000000000000791b */ /* 0x006fe20003800000 */
.L_x_4410:
[----:B------:R-:W-:Y:S01]  /*2e860*/  MOV R13, R0 ;  /* 0x00000000000d7202 */ /* 0x000fe20000000f00 */
[----:B------:R-:W-:Y:S06]  /*2e870*/  BRA `(.L_x_4411) ;  /* 0xffffffec00f47947 */ /* 0x000fec000383ffff */
.L_x_4412:
        /* <DEDUP_REMOVED lines=16> */
.L_x_7962:


//--------------------- .text._ZN5flash24flash_fwd_splitkv_kernelI23Flash_fwd_kernel_traitsILi64ELi64ELi256ELi4ELb0ELb0EN7cutlass10bfloat16_tE19Flash_kernel_traitsILi64ELi64ELi256ELi4ES3_EELb1ELb0ELb1ELb0ELb0ELb1ELb1ELb1EEEvNS_16Flash_fwd_paramsE --------------------------
	.section	.text._ZN5flash24flash_fwd_splitkv_kernelI23Flash_fwd_kernel_traitsILi64ELi64ELi256ELi4ELb0ELb0EN7cutlass10bfloat16_tE19Flash_kernel_traitsILi64ELi64ELi256ELi4ES3_EELb1ELb0ELb1ELb0ELb0ELb1ELb1ELb1EEEvNS_16Flash_fwd_paramsE,"ax",@progbits
	.align	128
        .global         _ZN5flash24flash_fwd_splitkv_kernelI23Flash_fwd_kernel_traitsILi64ELi64ELi256ELi4ELb0ELb0EN7cutlass10bfloat16_tE19Flash_kernel_traitsILi64ELi64ELi256ELi4ES3_EELb1ELb0ELb1ELb0ELb0ELb1ELb1ELb1EEEvNS_16Flash_fwd_paramsE
        .type           _ZN5flash24flash_fwd_splitkv_kernelI23Flash_fwd_kernel_traitsILi64ELi64ELi256ELi4ELb0ELb0EN7cutlass10bfloat16_tE19Flash_kernel_traitsILi64ELi64ELi256ELi4ES3_EELb1ELb0ELb1ELb0ELb0ELb1ELb1ELb1EEEvNS_16Flash_fwd_paramsE,@function
        .size           _ZN5flash24flash_fwd_splitkv_kernelI23Flash_fwd_kernel_traitsILi64ELi64ELi256ELi4ELb0ELb0EN7cutlass10bfloat16_tE19Flash_kernel_traitsILi64ELi64ELi256ELi4ES3_EELb1ELb0ELb1ELb0ELb0ELb1ELb1ELb1EEEvNS_16Flash_fwd_paramsE,(.L_x_7963 - _ZN5flash24flash_fwd_splitkv_kernelI23Flash_fwd_kernel_traitsILi64ELi64ELi256ELi4ELb0ELb0EN7cutlass10bfloat16_tE19Flash_kernel_traitsILi64ELi64ELi256ELi4ES3_EELb1ELb0ELb1ELb0ELb0ELb1ELb1ELb1EEEvNS_16Flash_fwd_paramsE)
        .other          _ZN5flash24flash_fwd_splitkv_kernelI23Flash_fwd_kernel_traitsILi64ELi64ELi256ELi4ELb0ELb0EN7cutlass10bfloat16_tE19Flash_kernel_traitsILi64ELi64ELi256ELi4ES3_EELb1ELb0ELb1ELb0ELb0ELb1ELb1ELb1EEEvNS_16Flash_fwd_paramsE,@"STO_CUDA_ENTRY STV_DEFAULT"
_ZN5flash24flash_fwd_splitkv_kernelI23Flash_fwd_kernel_traitsILi64ELi64ELi256ELi4ELb0ELb0EN7cutlass10bfloat16_tE19Flash_kernel_traitsILi64ELi64ELi256ELi4ES3_EELb1ELb0ELb1ELb0ELb0ELb1ELb1ELb1EEEvNS_16Flash_fwd_paramsE:
.text._ZN5flash24flash_fwd_splitkv_kernelI23Flash_fwd_kernel_traitsILi64ELi64ELi256ELi4ELb0ELb0EN7cutlass10bfloat16_tE19Flash_kernel_traitsILi64ELi64ELi256ELi4ES3_EELb1ELb0ELb1ELb0ELb0ELb1ELb1ELb1EEEvNS_16Flash_fwd_paramsE:
        /* <DEDUP_REMOVED lines=30> */
[----:B-1----:R-:W-:Y:S05]  /*01e0*/  CALL.REL.NOINC `($_ZN5flash24flash_fwd_splitkv_kernelI23Flash_fwd_kernel_traitsILi64ELi64ELi256ELi4ELb0ELb0EN7cutlass10bfloat16_tE19Flash_kernel_traitsILi64ELi64ELi256ELi4ES3_EELb1ELb0ELb1ELb0ELb0ELb1ELb1ELb1EEEvNS_16Flash_fwd_paramsE$_ZN5flash30compute_attn_1rowblock_splitkvI23Flash_fwd_kernel_traitsILi64ELi64ELi256ELi4ELb0ELb0EN7cutlass10bfloat16_tE19Flash_kernel_traitsILi64ELi64ELi256ELi4ES3_EELb1ELb0ELb1ELb0ELb0ELb1ELb1ELb1ENS_16Flash_fwd_paramsEEEvRKT8_iiiii) ;  /* 0x0000000000087944 */ /* 0x002fea0003c00000 */
[----:B------:R-:W-:Y:S05]  /*01f0*/  BSYNC B3 ;  /* 0x0000000000037941 */ /* 0x000fea0003800000 */
.L_x_4413:
[----:B------:R-:W-:Y:S05]  /*0200*/  EXIT ;  /* 0x000000000000794d */ /* 0x000fea0003800000 */
        .type           $_ZN5flash24flash_fwd_splitkv_kernelI23Flash_fwd_kernel_traitsILi64ELi64ELi256ELi4ELb0ELb0EN7cutlass10bfloat16_tE19Flash_kernel_traitsILi64ELi64ELi256ELi4ES3_EELb1ELb0ELb1ELb0ELb0ELb1ELb1ELb1EEEvNS_16Flash_fwd_paramsE$_ZN5flash30compute_attn_1rowblock_splitkvI23Flash_fwd_kernel_traitsILi64ELi64ELi256ELi4ELb0ELb0EN7cutlass10bfloat16_tE19Flash_kernel_traitsILi64ELi64ELi256ELi4ES3_EELb1ELb0ELb1ELb0ELb0ELb1ELb1ELb1ENS_16Flash_fwd_paramsEEEvRKT8_iiiii,@function
        .size           $_ZN5flash24flash_fwd_splitkv_kernelI23Flash_fwd_kernel_traitsILi64ELi64ELi256ELi4ELb0ELb0EN7cutlass10bfloat16_tE19Flash_kernel_traitsILi64ELi64ELi256ELi4ES3_EELb1ELb0ELb1ELb0ELb0ELb1ELb1ELb1EEEvNS_16Flash_fwd_paramsE$_ZN5flash30compute_attn_1rowblock_splitkvI23Flash_fwd_kernel_traitsILi64ELi64ELi256ELi4ELb0ELb0EN7cutlass10bfloat16_tE19Flash_kernel_traitsILi64ELi64ELi256ELi4ES3_EELb1ELb0ELb1ELb0ELb0ELb1ELb1ELb1ENS_16Flash_fwd_paramsEEEvRKT8_iiiii,(.L_x_7963 - $_ZN5flash24flash_fwd_splitkv_kernelI23Flash_fwd_kernel_traitsILi64ELi64ELi256ELi4ELb0ELb0EN7cutlass10bfloat16_tE19Flash_kernel_traitsILi64ELi64ELi256ELi4ES3_EELb1ELb0ELb1ELb0ELb0ELb1ELb1ELb1EEEvNS_16Flash_fwd_paramsE$_ZN5flash30compute_attn_1rowblock_splitkvI23Flash_fwd_kernel_traitsILi64ELi64ELi256ELi4ELb0ELb0EN7cutlass10bfloat16_tE19Flash_kernel_traitsILi64ELi64ELi256ELi4ES3_EELb1ELb0ELb1ELb0ELb0ELb1ELb1ELb1ENS_16Flash_fwd_paramsEEEvRKT8_iiiii)
$_ZN5flash24flash_fwd_splitkv_kernelI23Flash_fwd_kernel_traitsILi64ELi64ELi256ELi4ELb0ELb0EN7cutlass10bfloat16_tE19Flash_kernel_traitsILi64ELi64ELi256ELi4ES3_EELb1ELb0ELb1ELb0ELb0ELb1ELb1ELb1EEEvNS_16Flash_fwd_paramsE$_ZN5flash30compute_attn_1rowblock_splitkvI23Flash_fwd_kernel_traitsILi64ELi64ELi256ELi4ELb0ELb0EN7cutlass10bfloat16_tE19Flash_kernel_traitsILi64ELi64ELi256ELi4ES3_EELb1ELb0ELb1ELb0ELb0ELb1ELb1ELb1ENS_16Flash_fwd_paramsEEEvRKT8_iiiii:
        /* <DEDUP_REMOVED lines=29> */
.L_x_4415:
[----:B------:R-:W-:Y:S05]  /*03e0*/  BSYNC B0 ;  /* 0x0000000000007941 */ /* 0x000fea0003800000 */
.L_x_4414:
        /* <DEDUP_REMOVED lines=8> */
.L_x_4417:
[----:B------:R3:W5:Y:S02]  /*0470*/  LD.E R0, desc[UR6][R24.64+0xb8] ;  /* 0x0000b80618007980 */ /* 0x000764000c101900 */
.L_x_4418:
[----:B------:R-:W-:Y:S05]  /*0480*/  BSYNC B0 ;  /* 0x0000000000007941 */ /* 0x000fea0003800000 */
.L_x_4416:
        /* <DEDUP_REMOVED lines=10> */
.L_x_4420:
[----:B------:R-:W2:Y:S01]  /*0530*/  LD.E.64 R2, desc[UR6][R24.64+0x108] ;  /* 0x0001080618027980 */ /* 0x000ea2000c101b00 */
[----:B------:R-:W-:Y:S01]  /*0540*/  BSSY B0, `(.L_x_4422) ;  /* 0x0000006000007945 */ /* 0x000fe20003800000 */
[----:B------:R-:W-:Y:S01]  /*0550*/  IMAD.MOV.U32 R0, RZ, RZ, RZ ;  /* 0x000000ffff007224 */ /* 0x000fe200078e00ff */
[----:B--2---:R-:W-:-:S04]  /*0560*/  ISETP.NE.U32.AND P0, PT, R2, RZ, PT ;  /* 0x000000ff0200720c */ /* 0x004fc80003f05070 */
[----:B------:R-:W-:-:S13]  /*0570*/  ISETP.NE.AND.EX P0, PT, R3, RZ, PT, P0 ;  /* 0x000000ff0300720c */ /* 0x000fda0003f05300 */
[----:B------:R-:W-:Y:S05]  /*0580*/  @!P0 BRA `(.L_x_4423) ;  /* 0x0000000000048947 */ /* 0x000fea0003800000 */
[----:B------:R2:W5:Y:S02]  /*0590*/  LD.E R0, desc[UR6][R24.64+0xbc] ;  /* 0x0000bc0618007980 */ /* 0x000564000c101900 */
.L_x_4423:
[----:B------:R-:W-:Y:S05]  /*05a0*/  BSYNC B0 ;  /* 0x0000000000007941 */ /* 0x000fea0003800000 */
.L_x_4422:
[----:B-----5:R-:W-:Y:S02]  /*05b0*/  IADD3 R237, R121, R0, RZ ;  /* 0x0000000079ed7210 */ /* 0x020fe40007ffe0ff */
.L_x_4421:
[----:B------:R-:W-:Y:S05]  /*05c0*/  BSYNC B1 ;  /* 0x0000000000017941 */ /* 0x000fea0003800000 */
.L_x_4419:
[----:B------:R-:W4:Y:S01]  /*05d0*/  S2R R38, SR_CTAID.X ;  /* 0x0000000000267919 */ /* 0x000f220000002500 */
[----:B------:R-:W-:Y:S01]  /*05e0*/  MOV R15, 0x1f0 ;  /* 0x000001f0000f7802 */ /* 0x000fe20000000f00 */
[----:B------:R-:W-:-:S03]  /*05f0*/  IMAD.MOV.U32 R3, RZ, RZ, 0x0 ;  /* 0x00000000ff037424 */ /* 0x000fc600078e00ff */
[----:B------:R-:W-:Y:S01]  /*0600*/  MOV R2, R15 ;  /* 0x0000000f00027202 */ /* 0x000fe20000000f00 */
[----:B----4-:R-:W-:-:S05]  /*0610*/  IMAD.SHL.U32 R14, R38, 0x40, RZ ;  /* 0x00000040260e7824 */ /* 0x010fca00078e00ff */
[----:B------:R-:W-:-:S13]  /*0620*/  ISETP.GT.AND P0, PT, R16, R14, PT ;  /* 0x0000000e1000720c */ /* 0x000fda0003f04270 */
[----:B-123--:R-:W-:Y:S05]  /*0630*/  @!P0 RET.REL.NODEC R2 `(_ZN5flash24flash_fwd_splitkv_kernelI23Flash_fwd_kernel_traitsILi64ELi64ELi256ELi4ELb0ELb0EN7cutlass10bfloat16_tE19Flash_kernel_traitsILi64ELi64ELi256ELi4ES3_EELb1ELb0ELb1ELb0ELb0ELb1ELb1ELb1EEEvNS_16Flash_fwd_paramsE) ;  /* 0xfffffff802708950 */ /* 0x00efea0003c3ffff */
        /* <DEDUP_REMOVED lines=137> */
[----:B-1----:R-:W-:Y:S05]  /*0ed0*/  @P0 RET.REL.NODEC R2 `(_ZN5flash24flash_fwd_splitkv_kernelI23Flash_fwd_kernel_traitsILi64ELi64ELi256ELi4ELb0ELb0EN7cutlass10bfloat16_tE19Flash_kernel_traitsILi64ELi64ELi256ELi4ES3_EELb1ELb0ELb1ELb0ELb0ELb1ELb1ELb1EEEvNS_16Flash_fwd_paramsE) ;  /* 0xfffffff002480950 */ /* 0x002fea0003c3ffff */
[----:B------:R-:W-:Y:S02]  /*0ee0*/  MOV R0, 0xff800000 ;  /* 0xff80000000007802 */ /* 0x000fe40000000f00 */
[----:B------:R-:W-:Y:S02]  /*0ef0*/  MOV R2, R15 ;  /* 0x0000000f00027202 */ /* 0x000fe40000000f00 */
[----:B------:R-:W-:Y:S01]  /*0f00*/  MOV R3, 0x0 ;  /* 0x0000000000037802 */ /* 0x000fe20000000f00 */
[----:B------:R1:W-:Y:S03]  /*0f10*/  ST.E desc[UR6][R4.64+0xe0], R0 ;  /* 0x0000e00004007985 */ /* 0x0003e6000c101906 */
[----:B-1----:R-:W-:Y:S05]  /*0f20*/  RET.REL.NODEC R2 `(_ZN5flash24flash_fwd_splitkv_kernelI23Flash_fwd_kernel_traitsILi64ELi64ELi256ELi4ELb0ELb0EN7cutlass10bfloat16_tE19Flash_kernel_traitsILi64ELi64ELi256ELi4ES3_EELb1ELb0ELb1ELb0ELb0ELb1ELb1ELb1EEEvNS_16Flash_fwd_paramsE) ;  /* 0xfffffff002347950 */ /* 0x002fea0003c3ffff */
.L_x_4424:
        /* <DEDUP_REMOVED lines=117> */
.L_x_4426:
        /* <DEDUP_REMOVED lines=61> */
[----:B------:R-:W-:-:S03]  /*1a50*/  @!P3 IADD3 R3, R7, R0, RZ ;  /* 0x000000000703b210 */ /* 0x000fc60007ffe0ff */
[----:B------:R-:W-:Y:S01]  /*1a60*/  IMAD.MOV.U32 R0, RZ, RZ, R8 ;  /* 0x000000ffff007224 */ /* 0x000fe200078e0008 */
[----:B------:R-:W-:Y:S02]  /*1a70*/  @P3 IADD3 R8, R13, R18, RZ ;  /* 0x000000120d083210 */ /* 0x000fe40007ffe0ff */
[----:B------:R-:W-:Y:S01]  /*1a80*/  MOV R4, R2 ;  /* 0x0000000200047202 */ /* 0x000fe20000000f00 */
[----:B------:R-:W-:Y:S01]  /*1a90*/  @!P1 IMAD.MOV R0, RZ, RZ, -R0 ;  /* 0x000000ffff009224 */ /* 0x000fe200078e0a00 */
[----:B------:R-:W-:Y:S02]  /*1aa0*/  @!P3 MOV R2, R6 ;  /* 0x000000060002b202 */ /* 0x000fe40000000f00 */
[----:B------:R-:W-:Y:S01]  /*1ab0*/  @!P0 LOP3.LUT R0, RZ, R9, RZ, 0x33, !PT ;  /* 0x00000009ff008212 */ /* 0x000fe200078e33ff */
[----:B------:R-:W-:Y:S01]  /*1ac0*/  @!P3 IMAD R7, R17, R12, RZ ;  /* 0x0000000c1107b224 */ /* 0x000fe200078e02ff */
[----:B------:R-:W-:Y:S01]  /*1ad0*/  @!P3 SHF.R.S32.HI R6, RZ, 0x1f, R12 ;  /* 0x0000001fff06b819 */ /* 0x000fe2000001140c */
[----:B------:R-:W-:Y:S01]  /*1ae0*/  @P3 IMAD R11, R28, R8, RZ ;  /* 0x000000081c0b3224 */ /* 0x000fe200078e02ff */
[----:B------:R-:W-:Y:S01]  /*1af0*/  SHF.R.S32.HI R28, RZ, 0x1f, R0 ;  /* 0x0000001fff1c7819 */ /* 0x000fe20000011400 */
[----:B------:R-:W-:-:S02]  /*1b00*/  IMAD R10, R21, R0, RZ ;  /* 0x00000000150a7224 */ /* 0x000fc400078e02ff */
        /* <DEDUP_REMOVED lines=12> */
.L_x_4427:
[----:B------:R-:W-:Y:S05]  /*1bd0*/  BSYNC B0 ;  /* 0x0000000000007941 */ /* 0x000fea0003800000 */
.L_x_4425:
        /* <DEDUP_REMOVED lines=22> */
[----:B------:R-:W-:-:S04]  /*1d40*/  IMAD R10, R27, R18, RZ ;  /* 0x000000121b0a7224 */ /* 0x000fc800078e02ff */
        /* <DEDUP_REMOVED lines=63> */
[----:B------:R-:W-:Y:S01]  /*2140*/  STL [R1+0x8], R40 ;  /* 0x0000082801007387 */ /* 0x000fe20000100800 */
[----:B------:R-:W-:-:S03]  /*2150*/  LEA.HI R2, R4, R121, RZ, 0x8 ;  /* 0x0000007904027211 */ /* 0x000fc600078f40ff */
[----:B------:R1:W-:Y:S01]  /*2160*/  STL [R1+0x10], R15 ;  /* 0x0000100f01007387 */ /* 0x0003e20000100800 */
[----:B------:R-:W-:-:S03]  /*2170*/  SHF.R.S32.HI R2, RZ, 0x8, R2 ;  /* 0x00000008ff027819 */ /* 0x000fc60000011402 */
[----:B------:R2:W-:Y:S01]  /*2180*/  STL [R1], R29 ;  /* 0x0000001d01007387 */ /* 0x0005e20000100800 */
[----:B------:R-:W-:Y:S02]  /*2190*/  VIMNMX R120, R37, R2, !PT ;  /* 0x0000000225787248 */ /* 0x000fe40007fe0100 */
        /* <DEDUP_REMOVED lines=10> */
[----:B------:R-:W-:Y:S01]  /*2240*/  SHF.L.U64.HI R238, R32, 0x4, R34 ;  /* 0x0000000420ee7819 */ /* 0x000fe20000010222 */
[----:B------:R-:W-:Y:S01]  /*2250*/  IMAD.IADD R2, R36, 0x1, -R2 ;  /* 0x0000000124027824 */ /* 0x000fe200078e0a02 */
[----:B------:R-:W-:Y:S01]  /*2260*/  SHF.L.U32 R236, R32, 0x4, RZ ;  /* 0x0000000420ec7819 */ /* 0x000fe200000006ff */
[----:B------:R-:W-:Y:S01]  /*2270*/  IMAD.IADD R217, R215, 0x1, R5 ;  /* 0x00000001d7d97824 */ /* 0x000fe200078e0205 */
[----:B------:R-:W-:Y:S02]  /*2280*/  SHF.R.S32.HI R225, RZ, 0x4, R22 ;  /* 0x00000004ffe17819 */ /* 0x000fe40000011416 */
[----:B------:R-:W-:Y:S02]  /*2290*/  SHF.R.S32.HI R3, RZ, 0x5, R3 ;  /* 0x00000005ff037819 */ /* 0x000fe40000011403 */
[----:B------:R-:W-:-:S02]  /*22a0*/  SHF.L.U32 R31, R220, 0x2, RZ ;  /* 0x00000002dc1f7819 */ /* 0x000fc400000006ff */
[----:B------:R-:W-:Y:S02]  /*22b0*/  SEL R187, R0, 0xfffffff0, !P1 ;  /* 0xfffffff000bb7807 */ /* 0x000fe40004800000 */
[----:B------:R-:W-:Y:S01]  /*22c0*/  SEL R188, R188, 0xffffffe0, !P2 ;  /* 0xffffffe0bcbc7807 */ /* 0x000fe20005000000 */
[----:B------:R-:W-:Y:S06]  /*22d0*/  @!P0 BRA `(.L_x_4428) ;  /* 0x000000d800348947 */ /* 0x000fec0003800000 */
[----:B------:R-:W3:Y:S04]  /*22e0*/  LD.E.64 R4, desc[UR6][R24.64+0x120] ;  /* 0x0001200618047980 */ /* 0x000ee8000c101b00 */
[----:B------:R-:W4:Y:S04]  /*22f0*/  LD.E.64 R6, desc[UR6][R24.64+0x118] ;  /* 0x0001180618067980 */ /* 0x000f28000c101b00 */
[----:B------:R-:W4:Y:S04]  /*2300*/  LD.E.64 R2, desc[UR6][R24.64+0x130] ;  /* 0x0001300618027980 */ /* 0x000f28000c101b00 */
[----:B------:R-:W4:Y:S04]  /*2310*/  LD.E.64 R66, desc[UR6][R24.64+0x128] ;  /* 0x0001280618427980 */ /* 0x000f28000c101b00 */
[----:B------:R-:W4:Y:S04]  /*2320*/  LD.E.64 R8, desc[UR6][R24.64+0x140] ;  /* 0x0001400618087980 */ /* 0x000f28000c101b00 */
[----:B------:R-:W4:Y:S04]  /*2330*/  LD.E.64 R12, desc[UR6][R24.64+0x138] ;  /* 0x00013806180c7980 */ /* 0x000f28000c101b00 */
[----:B------:R-:W4:Y:S04]  /*2340*/  LD.E R21, desc[UR6][R24.64+0xd0] ;  /* 0x0000d00618157980 */ /* 0x000f28000c101900 */
[----:B------:R-:W4:Y:S04]  /*2350*/  LD.E.64 R26, desc[UR6][R24.64+0x108] ;  /* 0x00010806181a7980 */ /* 0x000f28000c101b00 */
[----:B------:R-:W4:Y:S04]  /*2360*/  LD.E.64 R22, desc[UR6][R24.64+0x110] ;  /* 0x0001100618167980 */ /* 0x000f28000c101b00 */
[----:B--2---:R-:W2:Y:S04]  /*2370*/  LD.E.64 R14, desc[UR6][R24.64+0x150] ;  /* 0x00015006180e7980 */ /* 0x004ea8000c101b00 */
[----:B------:R-:W2:Y:S01]  /*2380*/  LD.E.64 R16, desc[UR6][R24.64+0x148] ;  /* 0x0001480618107980 */ /* 0x000ea2000c101b00 */
        /* <DEDUP_REMOVED lines=36> */
[----:B---3--:R-:W-:-:S04]  /*25d0*/  IMAD R0, R5, R35, RZ ;  /* 0x0000002305007224 */ /* 0x008fc800078e02ff */
[----:B------:R-:W-:Y:S02]  /*25e0*/  IMAD R20, R4, R213, R0 ;  /* 0x000000d504147224 */ /* 0x000fe400078e0200 */
[----:B------:R-:W-:-:S04]  /*25f0*/  IMAD.WIDE.U32 R4, R35, R4, R134 ;  /* 0x0000000423047225 */ /* 0x000fc800078e0086 */
[----:B----4-:R-:W-:Y:S01]  /*2600*/  IMAD R0, R7, R35, RZ ;  /* 0x0000002307007224 */ /* 0x010fe200078e02ff */
[----:B------:R-:W-:Y:S01]  /*2610*/  IADD3 R7, R5, R20, RZ ;  /* 0x0000001405077210 */ /* 0x000fe20007ffe0ff */
[----:B------:R-:W-:-:S04]  /*2620*/  IMAD.WIDE.U32 R10, R35, R6, R134 ;  /* 0x00000006230a7225 */ /* 0x000fc800078e0086 */
[----:B------:R-:W-:Y:S01]  /*2630*/  IMAD R5, R6, R213, R0 ;  /* 0x000000d506057224 */ /* 0x000fe200078e0200 */
[----:B------:R-:W-:Y:S01]  /*2640*/  SHF.R.S32.HI R0, RZ, 0x1f, R19 ;  /* 0x0000001fff007819 */ /* 0x000fe20000011413 */
[----:B------:R-:W-:Y:S02]  /*2650*/  IMAD R20, R3, R19, RZ ;  /* 0x0000001303147224 */ /* 0x000fe400078e02ff */
        /* <DEDUP_REMOVED lines=46> */
[-C--:B--2---:R-:W-:Y:S02]  /*2940*/  IADD3 R41, P1, R14, R19.reuse, RZ ;  /* 0x000000130e297210 */ /* 0x084fe40007f3e0ff */
        /* <DEDUP_REMOVED lines=131> */
.L_x_4532:
        /* <DEDUP_REMOVED lines=20> */
[----:B---34-:R-:W-:Y:S01]  /*32c0*/  @!P4 LEA R10, P2, R236, R74, 0x1 ;  /* 0x0000004aec0ac211 */ /* 0x018fe200078408ff */
        /* <DEDUP_REMOVED lines=267> */
.L_x_4433:
[----:B------:R-:W-:Y:S05]  /*4380*/  BSYNC B0 ;  /* 0x0000000000007941 */ /* 0x000fea0003800000 */
.L_x_4432:
        /* <DEDUP_REMOVED lines=57> */
.L_x_4435:
[----:B------:R-:W-:Y:S05]  /*4720*/  BSYNC B0 ;  /* 0x0000000000007941 */ /* 0x000fea0003800000 */
.L_x_4434:
        /* <DEDUP_REMOVED lines=60> */
.L_x_4437:
[----:B------:R-:W-:Y:S05]  /*4af0*/  BSYNC B0 ;  /* 0x0000000000007941 */ /* 0x000fea0003800000 */
.L_x_4436:
        /* <DEDUP_REMOVED lines=67> */
.L_x_4439:
[----:B------:R-:W-:Y:S05]  /*4f30*/  BSYNC B0 ;  /* 0x0000000000007941 */ /* 0x000fea0003800000 */
.L_x_4438:
        /* <DEDUP_REMOVED lines=60> */
.L_x_4441:
[----:B------:R-:W-:Y:S05]  /*5300*/  BSYNC B0 ;  /* 0x0000000000007941 */ /* 0x000fea0003800000 */
.L_x_4440:
        /* <DEDUP_REMOVED lines=67> */
.L_x_4443:
[----:B------:R-:W-:Y:S05]  /*5740*/  BSYNC B0 ;  /* 0x0000000000007941 */ /* 0x000fea0003800000 */
.L_x_4442:
        /* <DEDUP_REMOVED lines=67> */
.L_x_4445:
[----:B------:R-:W-:Y:S05]  /*5b80*/  BSYNC B0 ;  /* 0x0000000000007941 */ /* 0x000fea0003800000 */
.L_x_4444:
        /* <DEDUP_REMOVED lines=67> */
.L_x_4447:
[----:B------:R-:W-:Y:S05]  /*5fc0*/  BSYNC B0 ;  /* 0x0000000000007941 */ /* 0x000fea0003800000 */
.L_x_4446:
        /* <DEDUP_REMOVED lines=61> */
.L_x_4449:
[----:B------:R-:W-:Y:S05]  /*63a0*/  BSYNC B0 ;  /* 0x0000000000007941 */ /* 0x000fea0003800000 */
.L_x_4448:
        /* <DEDUP_REMOVED lines=67> */
.L_x_4451:
[----:B------:R-:W-:Y:S05]  /*67e0*/  BSYNC B0 ;  /* 0x0000000000007941 */ /* 0x000fea0003800000 */
.L_x_4450:
        /* <DEDUP_REMOVED lines=65> */
.L_x_4453:
[----:B------:R-:W-:Y:S05]  /*6c00*/  BSYNC B0 ;  /* 0x0000000000007941 */ /* 0x000fea0003800000 */
.L_x_4452:
        /* <DEDUP_REMOVED lines=76> */
.L_x_4455:
[----:B------:R-:W-:Y:S05]  /*70d0*/  BSYNC B0 ;  /* 0x0000000000007941 */ /* 0x000fea0003800000 */
.L_x_4454:
        /* <DEDUP_REMOVED lines=64> */
.L_x_4457:
[----:B------:R-:W-:Y:S05]  /*74e0*/  BSYNC B0 ;  /* 0x0000000000007941 */ /* 0x000fea0003800000 */
.L_x_4456:
        /* <DEDUP_REMOVED lines=64> */
.L_x_4459:
[----:B------:R-:W-:Y:S05]  /*78f0*/  BSYNC B0 ;  /* 0x0000000000007941 */ /* 0x000fea0003800000 */
.L_x_4458:
        /* <DEDUP_REMOVED lines=64> */
.L_x_4461:
[----:B------:R-:W-:Y:S05]  /*7d00*/  BSYNC B0 ;  /* 0x0000000000007941 */ /* 0x000fea0003800000 */
.L_x_4460:
        /* <DEDUP_REMOVED lines=64> */
.L_x_4463:
[----:B------:R-:W-:Y:S05]  /*8110*/  BSYNC B0 ;  /* 0x0000000000007941 */ /* 0x000fea0003800000 */
.L_x_4462:
        /* <DEDUP_REMOVED lines=11> */
.L_x_4431:
        /* <DEDUP_REMOVED lines=96> */
.L_x_4468:
[----:B------:R-:W-:Y:S05]  /*87d0*/  BSYNC B0 ;  /* 0x0000000000007941 */ /* 0x000fea0003800000 */
.L_x_4467:
[----:B-----5:R2:W-:Y:S02]  /*87e0*/  ST.E.128 desc[UR6][R34.64], R8 ;  /* 0x0000000822007985 */ /* 0x0205e4000c101d06 */
.L_x_4466:
[----:B------:R-:W-:Y:S05]  /*87f0*/  BSYNC B1 ;  /* 0x0000000000017941 */ /* 0x000fea0003800000 */
.L_x_4465:
        /* <DEDUP_REMOVED lines=95> */
.L_x_4472:
[----:B------:R-:W-:Y:S05]  /*8df0*/  BSYNC B0 ;  /* 0x0000000000007941 */ /* 0x000fea0003800000 */
.L_x_4471:
[----:B-----5:R3:W-:Y:S02]  /*8e00*/  ST.E.128 desc[UR6][R34.64], R8 ;  /* 0x0000000822007985 */ /* 0x0207e4000c101d06 */
.L_x_4470:
[----:B------:R-:W-:Y:S05]  /*8e10*/  BSYNC B1 ;  /* 0x0000000000017941 */ /* 0x000fea0003800000 */
.L_x_4469:
        /* <DEDUP_REMOVED lines=95> */
.L_x_4476:
[----:B------:R-:W-:Y:S05]  /*9410*/  BSYNC B0 ;  /* 0x0000000000007941 */ /* 0x000fea0003800000 */
.L_x_4475:
[----:B-----5:R4:W-:Y:S02]  /*9420*/  ST.E.128 desc[UR6][R34.64], R8 ;  /* 0x0000000822007985 */ /* 0x0209e4000c101d06 */
.L_x_4474:
[----:B------:R-:W-:Y:S05]  /*9430*/  BSYNC B1 ;  /* 0x0000000000017941 */ /* 0x000fea0003800000 */
.L_x_4473:
        /* <DEDUP_REMOVED lines=102> */
.L_x_4480:
[----:B------:R-:W-:Y:S05]  /*9aa0*/  BSYNC B0 ;  /* 0x0000000000007941 */ /* 0x000fea0003800000 */
.L_x_4479:
[----:B-----5:R2:W-:Y:S02]  /*9ab0*/  ST.E.128 desc[UR6][R34.64], R8 ;  /* 0x0000000822007985 */ /* 0x0205e4000c101d06 */
.L_x_4478:
[----:B------:R-:W-:Y:S05]  /*9ac0*/  BSYNC B1 ;  /* 0x0000000000017941 */ /* 0x000fea0003800000 */
.L_x_4477:
        /* <DEDUP_REMOVED lines=95> */
.L_x_4484:
[----:B------:R-:W-:Y:S05]  /*a0c0*/  BSYNC B0 ;  /* 0x0000000000007941 */ /* 0x000fea0003800000 */
.L_x_4483:
[----:B-----5:R2:W-:Y:S02]  /*a0d0*/  ST.E.128 desc[UR6][R34.64], R8 ;  /* 0x0000000822007985 */ /* 0x0205e4000c101d06 */
.L_x_4482:
[----:B------:R-:W-:Y:S05]  /*a0e0*/  BSYNC B1 ;  /* 0x0000000000017941 */ /* 0x000fea0003800000 */
.L_x_4481:
        /* <DEDUP_REMOVED lines=102> */
.L_x_4488:
[----:B------:R-:W-:Y:S05]  /*a750*/  BSYNC B0 ;  /* 0x0000000000007941 */ /* 0x000fea0003800000 */
.L_x_4487:
[----:B-----5:R2:W-:Y:S02]  /*a760*/  ST.E.128 desc[UR6][R34.64], R8 ;  /* 0x0000000822007985 */ /* 0x0205e4000c101d06 */
.L_x_4486:
[----:B------:R-:W-:Y:S05]  /*a770*/  BSYNC B1 ;  /* 0x0000000000017941 */ /* 0x000fea0003800000 */
.L_x_4485:
        /* <DEDUP_REMOVED lines=102> */
.L_x_4492:
[----:B------:R-:W-:Y:S05]  /*ade0*/  BSYNC B0 ;  /* 0x0000000000007941 */ /* 0x000fea0003800000 */
.L_x_4491:
[----:B-----5:R2:W-:Y:S02]  /*adf0*/  ST.E.128 desc[UR6][R34.64], R8 ;  /* 0x0000000822007985 */ /* 0x0205e4000c101d06 */
.L_x_4490:
[----:B------:R-:W-:Y:S05]  /*ae00*/  BSYNC B1 ;  /* 0x0000000000017941 */ /* 0x000fea0003800000 */
.L_x_4489:
        /* <DEDUP_REMOVED lines=102> */
.L_x_4496:
[----:B------:R-:W-:Y:S05]  /*b470*/  BSYNC B0 ;  /* 0x0000000000007941 */ /* 0x000fea0003800000 */
.L_x_4495:
[----:B-----5:R2:W-:Y:S02]  /*b480*/  ST.E.128 desc[UR6][R34.64], R8 ;  /* 0x0000000822007985 */ /* 0x0205e4000c101d06 */
.L_x_4494:
[----:B------:R-:W-:Y:S05]  /*b490*/  BSYNC B1 ;  /* 0x0000000000017941 */ /* 0x000fea0003800000 */
.L_x_4493:
        /* <DEDUP_REMOVED lines=95> */
.L_x_4500:
[----:B------:R-:W-:Y:S05]  /*ba90*/  BSYNC B0 ;  /* 0x0000000000007941 */ /* 0x000fea0003800000 */
.L_x_4499:
[----:B-----5:R2:W-:Y:S02]  /*baa0*/  ST.E.128 desc[UR6][R34.64], R8 ;  /* 0x0000000822007985 */ /* 0x0205e4000c101d06 */
.L_x_4498:
[----:B------:R-:W-:Y:S05]  /*bab0*/  BSYNC B1 ;  /* 0x0000000000017941 */ /* 0x000fea0003800000 */
.L_x_4497:
        /* <DEDUP_REMOVED lines=102> */
.L_x_4504:
[----:B------:R-:W-:Y:S05]  /*c120*/  BSYNC B0 ;  /* 0x0000000000007941 */ /* 0x000fea0003800000 */
.L_x_4503:
[----:B-----5:R2:W-:Y:S02]  /*c130*/  ST.E.128 desc[UR6][R34.64], R8 ;  /* 0x0000000822007985 */ /* 0x0205e4000c101d06 */
.L_x_4502:
[----:B------:R-:W-:Y:S05]  /*c140*/  BSYNC B1 ;  /* 0x0000000000017941 */ /* 0x000fea0003800000 */
.L_x_4501:
        /* <DEDUP_REMOVED lines=102> */
.L_x_4508:
[----:B------:R-:W-:Y:S05]  /*c7b0*/  BSYNC B0 ;  /* 0x0000000000007941 */ /* 0x000fea0003800000 */
.L_x_4507:
[----:B-----5:R2:W-:Y:S02]  /*c7c0*/  ST.E.128 desc[UR6][R34.64], R8 ;  /* 0x0000000822007985 */ /* 0x0205e4000c101d06 */
.L_x_4506:
[----:B------:R-:W-:Y:S05]  /*c7d0*/  BSYNC B1 ;  /* 0x0000000000017941 */ /* 0x000fea0003800000 */
.L_x_4505:
        /* <DEDUP_REMOVED lines=102> */
.L_x_4512:
[----:B------:R-:W-:Y:S05]  /*ce40*/  BSYNC B0 ;  /* 0x0000000000007941 */ /* 0x000fea0003800000 */
.L_x_4511:
[----:B-----5:R2:W-:Y:S02]  /*ce50*/  ST.E.128 desc[UR6][R34.64], R8 ;  /* 0x0000000822007985 */ /* 0x0205e4000c101d06 */
.L_x_4510:
[----:B------:R-:W-:Y:S05]  /*ce60*/  BSYNC B1 ;  /* 0x0000000000017941 */ /* 0x000fea0003800000 */
.L_x_4509:
        /* <DEDUP_REMOVED lines=102> */
.L_x_4516:
[----:B------:R-:W-:Y:S05]  /*d4d0*/  BSYNC B0 ;  /* 0x0000000000007941 */ /* 0x000fea0003800000 */
.L_x_4515:
[----:B-----5:R2:W-:Y:S02]  /*d4e0*/  ST.E.128 desc[UR6][R34.64], R8 ;  /* 0x0000000822007985 */ /* 0x0205e4000c101d06 */
.L_x_4514:
[----:B------:R-:W-:Y:S05]  /*d4f0*/  BSYNC B1 ;  /* 0x0000000000017941 */ /* 0x000fea0003800000 */
.L_x_4513:
        /* <DEDUP_REMOVED lines=102> */
.L_x_4520:
[----:B------:R-:W-:Y:S05]  /*db60*/  BSYNC B0 ;  /* 0x0000000000007941 */ /* 0x000fea0003800000 */
.L_x_4519:
[----:B-----5:R2:W-:Y:S02]  /*db70*/  ST.E.128 desc[UR6][R34.64], R8 ;  /* 0x0000000822007985 */ /* 0x0205e4000c101d06 */
.L_x_4518:
[----:B------:R-:W-:Y:S05]  /*db80*/  BSYNC B1 ;  /* 0x0000000000017941 */ /* 0x000fea0003800000 */
.L_x_4517:
        /* <DEDUP_REMOVED lines=102> */
.L_x_4524:
[----:B------:R-:W-:Y:S05]  /*e1f0*/  BSYNC B0 ;  /* 0x0000000000007941 */ /* 0x000fea0003800000 */
.L_x_4523:
[----:B-----5:R2:W-:Y:S02]  /*e200*/  ST.E.128 desc[UR6][R34.64], R8 ;  /* 0x0000000822007985 */ /* 0x0205e4000c101d06 */
.L_x_4522:
[----:B------:R-:W-:Y:S05]  /*e210*/  BSYNC B1 ;  /* 0x0000000000017941 */ /* 0x000fea0003800000 */
.L_x_4521:
        /* <DEDUP_REMOVED lines=101> */
.L_x_4528:
[----:B------:R-:W-:Y:S05]  /*e870*/  BSYNC B0 ;  /* 0x0000000000007941 */ /* 0x000fea0003800000 */
.L_x_4527:
[----:B-----5:R2:W-:Y:S02]  /*e880*/  ST.E.128 desc[UR6][R42.64], R8 ;  /* 0x000000082a007985 */ /* 0x0205e4000c101d06 */
.L_x_4526:
[----:B------:R-:W-:Y:S05]  /*e890*/  BSYNC B1 ;  /* 0x0000000000017941 */ /* 0x000fea0003800000 */
.L_x_4525:
        /* <DEDUP_REMOVED lines=11> */
.L_x_4430:
        /* <DEDUP_REMOVED lines=184> */
.L_x_4464:
[----:B------:R-:W-:Y:S05]  /*f4d0*/  BSYNC B2 ;  /* 0x0000000000027941 */ /* 0x000fea0003800000 */
.L_x_4429:
        /* <DEDUP_REMOVED lines=92> */
.L_x_4530:
        /* <DEDUP_REMOVED lines=12> */
.L_x_4531:
[----:B------:R-:W-:Y:S05]  /*fb60*/  BSYNC B0 ;  /* 0x0000000000007941 */ /* 0x000fea0003800000 */
.L_x_4529:
[----:B------:R-:W-:Y:S04]  /*fb70*/  IADD3 R21, R21, -0x1, RZ ;  /* 0xffffffff15157810 */ /* 0x000fe80007ffe0ff */
[----:B------:R-:W-:Y:S11]  /*fb80*/  ISETP.GT.AND P0, PT, R21, R120, PT ;  /* 0x000000781500720c */ /* 0x000ff60003f04270 */
[----:B------:R-:W-:Y:S02]  /*fb90*/  @!UPT UIADD3 URZ, URZ, URZ, URZ ;  /* 0x0000003f3f3ff290 */ /* 0x000fe4000fffe03f */
[----:B------:R-:W-:Y:S05]  /*fba0*/  @P0 BRA `(.L_x_4532) ;  /* 0xffffff3400740947 */ /* 0x000fea000383ffff */
.L_x_4428:
        /* <DEDUP_REMOVED lines=8> */
[----:B------:R-:W4:Y:S01]  /*fc30*/  S2R R139, SR_TID.X ;  /* 0x00000000008b7919 */ /* 0x000f220000002100 */
[C---:B--23--:R-:W-:Y:S01]  /*fc40*/  SHF.L.U64.HI R6, R170.reuse, 0x4, R171 ;  /* 0x00000004aa067819 */ /* 0x04cfe200000102ab */
[----:B------:R-:W-:Y:S01]  /*fc50*/  IMAD.SHL.U32 R4, R170, 0x10, RZ ;  /* 0x00000010aa047824 */ /* 0x000fe200078e00ff */
[----:B-1----:R-:W-:-:S06]  /*fc60*/  ULEA UR4, UR4, UR5, 0x18 ;  /* 0x0000000504047291 */ /* 0x002fcc000f8ec03f */
[----:B------:R-:W-:Y:S02]  /*fc70*/  LEA R189, R216, UR4, 0x1 ;  /* 0x00000004d8bd7c11 */ /* 0x000fe4000f8e08ff */
[----:B----4-:R-:W-:-:S13]  /*fc80*/  ISETP.NE.AND P0, PT, R36, RZ, PT ;  /* 0x000000ff2400720c */ /* 0x010fda0003f05270 */
[----:B------:R-:W-:Y:S05]  /*fc90*/  @!P0 BRA `(.L_x_4534) ;  /* 0x0000002800748947 */ /* 0x000fea0003800000 */
        /* <DEDUP_REMOVED lines=9> */
[----:B-----5:R-:W-:-:S04]  /*fd30*/  @P1 LEA R2, P0, R51, R2, 0x2 ;  /* 0x0000000233021211 */ /* 0x020fc800078010ff */
[----:B------:R-:W-:-:S05]  /*fd40*/  @P1 LEA.HI.X R3, R51, R3, R213, 0x2, P0 ;  /* 0x0000000333031211 */ /* 0x000fca00000f14d5 */
[----:B------:R2:W4:Y:S01]  /*fd50*/  @P1 LD.E R0, desc[UR6][R2.64] ;  /* 0x0000000602001980 */ /* 0x000522000c101900 */
[----:B-1----:R-:W-:Y:S01]  /*fd60*/  IMAD.SHL.U32 R13, R5, 0x40, RZ ;  /* 0x00000040050d7824 */ /* 0x002fe200078e00ff */
[----:B------:R-:W-:Y:S01]  /*fd70*/  LEA R5, P0, R170, R214, 0x5 ;  /* 0x000000d6aa057211 */ /* 0x000fe200078028ff */
[----:B------:R-:W-:-:S03]  /*fd80*/  IMAD.MOV.U32 R216, RZ, RZ, R214 ;  /* 0x000000ffffd87224 */ /* 0x000fc600078e00d6 */
[----:B------:R-:W-:Y:S01]  /*fd90*/  LEA.HI.X R7, R170, R217, R171, 0x5, P0 ;  /* 0x000000d9aa077211 */ /* 0x000fe200000f2cab */
[----:B------:R-:W-:Y:S01]  /*fda0*/  IMAD R10, R171, 0x30, RZ ;  /* 0x00000030ab0a7824 */ /* 0x000fe200078e02ff */
[C---:B------:R-:W-:Y:S02]  /*fdb0*/  LEA R42, P0, R5.reuse, R168, 0x1 ;  /* 0x000000a8052a7211 */ /* 0x040fe400078008ff */
        /* <DEDUP_REMOVED lines=82> */
.L_x_4539:
[----:B------:R-:W-:Y:S05]  /*102e0*/  BSYNC B0 ;  /* 0x0000000000007941 */ /* 0x000fea0003800000 */
.L_x_4538:
[----:B-----5:R3:W-:Y:S02]  /*102f0*/  STS.128 [R189], R4 ;  /* 0x00000004bd007388 */ /* 0x0207e40000000c00 */
.L_x_4537:
[----:B------:R-:W-:Y:S05]  /*10300*/  BSYNC B1 ;  /* 0x0000000000017941 */ /* 0x000fea0003800000 */
.L_x_4536:
        /* <DEDUP_REMOVED lines=58> */
.L_x_4543:
[----:B------:R-:W-:Y:S05]  /*106b0*/  BSYNC B0 ;  /* 0x0000000000007941 */ /* 0x000fea0003800000 */
.L_x_4542:
[----:B-----5:R1:W-:Y:S02]  /*106c0*/  STS.128 [R189+0x800], R4 ;  /* 0x00080004bd007388 */ /* 0x0203e40000000c00 */
.L_x_4541:
[----:B------:R-:W-:Y:S05]  /*106d0*/  BSYNC B1 ;  /* 0x0000000000017941 */ /* 0x000fea0003800000 */
.L_x_4540:
        /* <DEDUP_REMOVED lines=59> */
.L_x_4547:
[----:B------:R-:W-:Y:S05]  /*10a90*/  BSYNC B0 ;  /* 0x0000000000007941 */ /* 0x000fea0003800000 */
.L_x_4546:
[----:B-----5:R3:W-:Y:S02]  /*10aa0*/  STS.128 [R189+0x1000], R4 ;  /* 0x00100004bd007388 */ /* 0x0207e40000000c00 */
.L_x_4545:
[----:B------:R-:W-:Y:S05]  /*10ab0*/  BSYNC B1 ;  /* 0x0000000000017941 */ /* 0x000fea0003800000 */
.L_x_4544:
        /* <DEDUP_REMOVED lines=58> */
.L_x_4550:
[----:B------:R-:W-:Y:S05]  /*10e60*/  BSYNC B0 ;  /* 0x0000000000007941 */ /* 0x000fea0003800000 */
.L_x_4549:
[----:B-----5:R3:W-:Y:S01]  /*10e70*/  STS.128 [R189+0x1800], R4 ;  /* 0x00180004bd007388 */ /* 0x0207e20000000c00 */
[----:B------:R-:W-:Y:S05]  /*10e80*/  BRA `(.L_x_4548) ;  /* 0x0000001c000c7947 */ /* 0x000fea0003800000 */
.L_x_4535:
        /* <DEDUP_REMOVED lines=90> */
.L_x_4554:
[----:B------:R-:W-:Y:S05]  /*11430*/  BSYNC B0 ;  /* 0x0000000000007941 */ /* 0x000fea0003800000 */
.L_x_4553:
[----:B-----5:R3:W-:Y:S02]  /*11440*/  STS.128 [R189], R4 ;  /* 0x00000004bd007388 */ /* 0x0207e40000000c00 */
.L_x_4552:
[----:B------:R-:W-:Y:S05]  /*11450*/  BSYNC B1 ;  /* 0x0000000000017941 */ /* 0x000fea0003800000 */
.L_x_4551:
        /* <DEDUP_REMOVED lines=93> */
.L_x_4558:
[----:B------:R-:W-:Y:S05]  /*11a30*/  BSYNC B0 ;  /* 0x0000000000007941 */ /* 0x000fea0003800000 */
.L_x_4557:
[----:B-----5:R1:W-:Y:S02]  /*11a40*/  STS.128 [R189+0x800], R4 ;  /* 0x00080004bd007388 */ /* 0x0203e40000000c00 */
.L_x_4556:
[----:B------:R-:W-:Y:S05]  /*11a50*/  BSYNC B1 ;  /* 0x0000000000017941 */ /* 0x000fea0003800000 */
.L_x_4555:
        /* <DEDUP_REMOVED lines=94> */
.L_x_4562:
[----:B------:R-:W-:Y:S05]  /*12040*/  BSYNC B0 ;  /* 0x0000000000007941 */ /* 0x000fea0003800000 */
.L_x_4561:
[----:B-----5:R3:W-:Y:S02]  /*12050*/  STS.128 [R189+0x1000], R4 ;  /* 0x00100004bd007388 */ /* 0x0207e40000000c00 */
.L_x_4560:
[----:B------:R-:W-:Y:S05]  /*12060*/  BSYNC B1 ;  /* 0x0000000000017941 */ /* 0x000fea0003800000 */
.L_x_4559:
        /* <DEDUP_REMOVED lines=93> */
.L_x_4564:
[----:B------:R-:W-:Y:S05]  /*12640*/  BSYNC B0 ;  /* 0x0000000000007941 */ /* 0x000fea0003800000 */
.L_x_4563:
[----:B-----5:R3:W-:Y:S01]  /*12650*/  STS.128 [R189+0x1800], R4 ;  /* 0x00180004bd007388 */ /* 0x0207e20000000c00 */
[----:B------:R-:W-:Y:S05]  /*12660*/  BRA `(.L_x_4548) ;  /* 0x0000000400147947 */ /* 0x000fea0003800000 */
.L_x_4534:
[----:B------:R-:W1:Y:S01]  /*12670*/  S2R R0, SR_CTAID.X ;  /* 0x0000000000007919 */ /* 0x000e620000002500 */
[C---:B------:R-:W-:Y:S01]  /*12680*/  VIADD R35, R82.reuse, 0x20 ;  /* 0x0000002052237836 */ /* 0x040fe20000000000 */
[C---:B------:R-:W-:Y:S01]  /*12690*/  IADD3 R44, R82.reuse, 0x10, RZ ;  /* 0x00000010522c7810 */ /* 0x040fe20007ffe0ff */
[----:B------:R-:W-:Y:S01]  /*126a0*/  BSSY B0, `(.L_x_4565) ;  /* 0x0000013000007945 */ /* 0x000fe20003800000 */
[----:B-----5:R-:W-:Y:S01]  /*126b0*/  IADD3 R30, R82, 0x30, RZ ;  /* 0x00000030521e7810 */ /* 0x020fe20007ffe0ff */
[----:B-1----:R-:W-:-:S04]  /*126c0*/  IMAD.SHL.U32 R0, R0, 0x40, RZ ;  /* 0x0000004000007824 */ /* 0x002fc800078e00ff */
[----:B------:R-:W-:-:S05]  /*126d0*/  IMAD.IADD R0, R136, 0x1, -R0 ;  /* 0x0000000188007824 */ /* 0x000fca00078e0a00 */
        /* <DEDUP_REMOVED lines=15> */
.L_x_4566:
[----:B------:R-:W-:Y:S05]  /*127d0*/  BSYNC B0 ;  /* 0x0000000000007941 */ /* 0x000fea0003800000 */
.L_x_4565:
        /* <DEDUP_REMOVED lines=14> */
.L_x_4568:
[----:B------:R-:W-:Y:S05]  /*128c0*/  BSYNC B0 ;  /* 0x0000000000007941 */ /* 0x000fea0003800000 */
.L_x_4567:
        /* <DEDUP_REMOVED lines=14> */
.L_x_4570:
[----:B------:R-:W-:Y:S05]  /*129b0*/  BSYNC B0 ;  /* 0x0000000000007941 */ /* 0x000fea0003800000 */
.L_x_4569:
        /* <DEDUP_REMOVED lines=16> */
.L_x_4548:
[----:B------:R-:W-:Y:S05]  /*12ac0*/  BSYNC B2 ;  /* 0x0000000000027941 */ /* 0x000fea0003800000 */
.L_x_4533:
        /* <DEDUP_REMOVED lines=18> */
[----:B----4-:R-:W4:Y:S02]  /*12bf0*/  LDL R2, [R1+0x8] ;  /* 0x0000080001027983 */ /* 0x010f240000100800 */
[----:B----4-:R-:W-:-:S13]  /*12c00*/  ISETP.GE.AND P2, PT, R134, R2, PT ;  /* 0x000000028600720c */ /* 0x010fda0003f46270 */
[----:B------:R4:W-:Y:S01]  /*12c10*/  @P2 STS.128 [R189+0x2000], RZ ;  /* 0x002000ffbd002388 */ /* 0x0009e20000000c00 */
[----:B------:R-:W-:Y:S05]  /*12c20*/  @P2 BRA `(.L_x_4572) ;  /* 0x0000000000182947 */ /* 0x000fea0003800000 */
[----:B------:R-:W5:Y:S01]  /*12c30*/  LDL R2, [R1] ;  /* 0x0000000001027983 */ /* 0x000f620000100800 */
[----:B------:R-:W-:-:S05]  /*12c40*/  MOV R3, R252 ;  /* 0x000000fc00037202 */ /* 0x000fca0000000f00 */
[----:B------:R-:W-:Y:S01]  /*12c50*/  @!PT LDS RZ, [RZ] ;  /* 0x00000000fffff984 */ /* 0x000fe20000000800 */
[----:B------:R-:W-:Y:S01]  /*12c60*/  @!PT LDS RZ, [RZ] ;  /* 0x00000000fffff984 */ /* 0x000fe20000000800 */
[----:B------:R-:W-:Y:S01]  /*12c70*/  @!PT LDS RZ, [RZ] ;  /* 0x00000000fffff984 */ /* 0x000fe20000000800 */
[----:B-----5:R1:W-:Y:S02]  /*12c80*/  LDGSTS.E.BYPASS.LTC128B.128 [R189+0x2000], desc[UR6][R2.64] ;  /* 0x0200000002bd7fae */ /* 0x0203e4000b901d46 */
.L_x_4572:
[----:B------:R-:W-:Y:S05]  /*12c90*/  BSYNC B0 ;  /* 0x0000000000007941 */ /* 0x000fea0003800000 */
.L_x_4571:
        /* <DEDUP_REMOVED lines=8> */
[----:B------:R-:W4:Y:S02]  /*12d20*/  LDL R2, [R1] ;  /* 0x0000000001027983 */ /* 0x000f240000100800 */
[----:B----4-:R-:W-:-:S04]  /*12d30*/  LEA R2, P1, R119, R2, 0x1 ;  /* 0x0000000277027211 */ /* 0x010fc800078208ff */
[----:B------:R-:W-:-:S05]  /*12d40*/  LEA.HI.X R3, R119, R252, R176, 0x1, P1 ;  /* 0x000000fc77037211 */ /* 0x000fca00008f0cb0 */
[----:B------:R-:W-:Y:S01]  /*12d50*/  @!PT LDS RZ, [RZ] ;  /* 0x00000000fffff984 */ /* 0x000fe20000000800 */
[----:B------:R-:W-:Y:S01]  /*12d60*/  @!PT LDS RZ, [RZ] ;  /* 0x00000000fffff984 */ /* 0x000fe20000000800 */
[----:B------:R-:W-:Y:S01]  /*12d70*/  @!PT LDS RZ, [RZ] ;  /* 0x00000000fffff984 */ /* 0x000fe20000000800 */
[----:B------:R4:W-:Y:S04]  /*12d80*/  LDGSTS.E.BYPASS.LTC128B.128 [R189+0x2800], desc[UR6][R2.64] ;  /* 0x0280000002bd7fae */ /* 0x0009e8000b901d46 */
.L_x_4574:
[----:B------:R-:W-:Y:S05]  /*12d90*/  BSYNC B0 ;  /* 0x0000000000007941 */ /* 0x000fea0003800000 */
.L_x_4573:
        /* <DEDUP_REMOVED lines=15> */
.L_x_4576:
[----:B------:R-:W-:Y:S05]  /*12e90*/  BSYNC B0 ;  /* 0x0000000000007941 */ /* 0x000fea0003800000 */
.L_x_4575:
        /* <DEDUP_REMOVED lines=8> */
[----:B------:R-:W4:Y:S01]  /*12f20*/  LDL R2, [R1] ;  /* 0x0000000001027983 */ /* 0x000f220000100800 */
[----:B------:R-:W-:Y:S01]  /*12f30*/  MOV R3, R252 ;  /* 0x000000fc00037202 */ /* 0x000fe20000000f00 */
[----:B---3--:R-:W-:Y:S02]  /*12f40*/  IMAD R4, R191, 0x60, RZ ;  /* 0x00000060bf047824 */ /* 0x008fe400078e02ff */
[----:B----4-:R-:W-:-:S05]  /*12f50*/  IMAD.WIDE.U32 R2, R190, 0x60, R2 ;  /* 0x00000060be027825 */ /* 0x010fca00078e0002 */
[----:B------:R-:W-:-:S05]  /*12f60*/  IADD3 R3, R4, R3, RZ ;  /* 0x0000000304037210 */ /* 0x000fca0007ffe0ff */
[----:B------:R-:W-:Y:S01]  /*12f70*/  @!PT LDS RZ, [RZ] ;  /* 0x00000000fffff984 */ /* 0x000fe20000000800 */
[----:B------:R-:W-:Y:S01]  /*12f80*/  @!PT LDS RZ, [RZ] ;  /* 0x00000000fffff984 */ /* 0x000fe20000000800 */
[----:B------:R-:W-:Y:S01]  /*12f90*/  @!PT LDS RZ, [RZ] ;  /* 0x00000000fffff984 */ /* 0x000fe20000000800 */
[----:B------:R3:W-:Y:S02]  /*12fa0*/  LDGSTS.E.BYPASS.LTC128B.128 [R189+0x3800], desc[UR6][R2.64] ;  /* 0x0380000002bd7fae */ /* 0x0007e4000b901d46 */
.L_x_4578:
[----:B------:R-:W-:Y:S05]  /*12fb0*/  BSYNC B0 ;  /* 0x0000000000007941 */ /* 0x000fea0003800000 */
.L_x_4577:
        /* <DEDUP_REMOVED lines=8> */
[----:B------:R-:W3:Y:S02]  /*13040*/  LDL R2, [R1] ;  /* 0x0000000001027983 */ /* 0x000ee40000100800 */
[----:B---3--:R-:W-:-:S04]  /*13050*/  LEA R2, P5, R190, R2, 0x7 ;  /* 0x00000002be027211 */ /* 0x008fc800078a38ff */
[----:B------:R-:W-:-:S05]  /*13060*/  LEA.HI.X R3, R190, R252, R191, 0x7, P5 ;  /* 0x000000fcbe037211 */ /* 0x000fca00028f3cbf */
[----:B------:R-:W-:Y:S01]  /*13070*/  @!PT LDS RZ, [RZ] ;  /* 0x00000000fffff984 */ /* 0x000fe20000000800 */
[----:B------:R-:W-:Y:S01]  /*13080*/  @!PT LDS RZ, [RZ] ;  /* 0x00000000fffff984 */ /* 0x000fe20000000800 */
[----:B------:R-:W-:Y:S01]  /*13090*/  @!PT LDS RZ, [RZ] ;  /* 0x00000000fffff984 */ /* 0x000fe20000000800 */
[----:B------:R3:W-:Y:S04]  /*130a0*/  LDGSTS.E.BYPASS.LTC128B.128 [R189+0x4000], desc[UR6][R2.64] ;  /* 0x0400000002bd7fae */ /* 0x0007e8000b901d46 */
.L_x_4580:
[----:B------:R-:W-:Y:S05]  /*130b0*/  BSYNC B0 ;  /* 0x0000000000007941 */ /* 0x000fea0003800000 */
.L_x_4579:
        /* <DEDUP_REMOVED lines=8> */
[----:B------:R-:W3:Y:S01]  /*13140*/  LDL R2, [R1] ;  /* 0x0000000001027983 */ /* 0x000ee20000100800 */
[----:B------:R-:W-:Y:S01]  /*13150*/  MOV R3, R252 ;  /* 0x000000fc00037202 */ /* 0x000fe20000000f00 */
[----:B------:R-:W-:Y:S02]  /*13160*/  IMAD R4, R191, 0xa0, RZ ;  /* 0x000000a0bf047824 */ /* 0x000fe400078e02ff */
[----:B---3--:R-:W-:-:S05]  /*13170*/  IMAD.WIDE.U32 R2, R190, 0xa0, R2 ;  /* 0x000000a0be027825 */ /* 0x008fca00078e0002 */
[----:B------:R-:W-:-:S05]  /*13180*/  IADD3 R3, R4, R3, RZ ;  /* 0x0000000304037210 */ /* 0x000fca0007ffe0ff */
[----:B------:R-:W-:Y:S01]  /*13190*/  @!PT LDS RZ, [RZ] ;  /* 0x00000000fffff984 */ /* 0x000fe20000000800 */
[----:B------:R-:W-:Y:S01]  /*131a0*/  @!PT LDS RZ, [RZ] ;  /* 0x00000000fffff984 */ /* 0x000fe20000000800 */
[----:B------:R-:W-:Y:S01]  /*131b0*/  @!PT LDS RZ, [RZ] ;  /* 0x00000000fffff984 */ /* 0x000fe20000000800 */
[----:B------:R3:W-:Y:S02]  /*131c0*/  LDGSTS.E.BYPASS.LTC128B.128 [R189+0x4800], desc[UR6][R2.64] ;  /* 0x0480000002bd7fae */ /* 0x0007e4000b901d46 */
.L_x_4582:
[----:B------:R-:W-:Y:S05]  /*131d0*/  BSYNC B0 ;  /* 0x0000000000007941 */ /* 0x000fea0003800000 */
.L_x_4581:
        /* <DEDUP_REMOVED lines=17> */
.L_x_4584:
[----:B------:R-:W-:Y:S05]  /*132f0*/  BSYNC B0 ;  /* 0x0000000000007941 */ /* 0x000fea0003800000 */
.L_x_4583:
        /* <DEDUP_REMOVED lines=17> */
.L_x_4586:
[----:B------:R-:W-:Y:S05]  /*13410*/  BSYNC B0 ;  /* 0x0000000000007941 */ /* 0x000fea0003800000 */
.L_x_4585:
        /* <DEDUP_REMOVED lines=15> */
.L_x_4588:
[----:B------:R-:W-:Y:S05]  /*13510*/  BSYNC B0 ;  /* 0x0000000000007941 */ /* 0x000fea0003800000 */
.L_x_4587:
[----:B------:R-:W-:Y:S01]  /*13520*/  BSSY B0, `(.L_x_4589) ;  /* 0x0000010000007945 */ /* 0x000fe20003800000 */
[----:B------:R-:W-:-:S03]  /*13530*/  ISETP.GE.AND P1, PT, R11, R0, PT ;  /* 0x000000000b00720c */ /* 0x000fc60003f26270 */
[----:B------:R-:W-:Y:S10]  /*13540*/  @P0 BRA `(.L_x_4590) ;  /* 0x0000000000340947 */ /* 0x000ff40003800000 */
        /* <DEDUP_REMOVED lines=13> */
.L_x_4590:
[----:B------:R-:W-:Y:S05]  /*13620*/  BSYNC B0 ;  /* 0x0000000000007941 */ /* 0x000fea0003800000 */
.L_x_4589:
[----:B------:R-:W-:Y:S04]  /*13630*/  BSSY B0, `(.L_x_4591) ;  /* 0x000000f000007945 */ /* 0x000fe80003800000 */
        /* <DEDUP_REMOVED lines=14> */
.L_x_4592:
[----:B------:R-:W-:Y:S05]  /*13720*/  BSYNC B0 ;  /* 0x0000000000007941 */ /* 0x000fea0003800000 */
.L_x_4591:
        /* <DEDUP_REMOVED lines=15> */
.L_x_4594:
[----:B------:R-:W-:Y:S05]  /*13820*/  BSYNC B0 ;  /* 0x0000000000007941 */ /* 0x000fea0003800000 */
.L_x_4593:
        /* <DEDUP_REMOVED lines=15> */
.L_x_4596:
[----:B------:R-:W-:Y:S05]  /*13920*/  BSYNC B0 ;  /* 0x0000000000007941 */ /* 0x000fea0003800000 */
.L_x_4595:
        /* <DEDUP_REMOVED lines=15> */
.L_x_4598:
[----:B------:R-:W-:Y:S05]  /*13a20*/  BSYNC B0 ;  /* 0x0000000000007941 */ /* 0x000fea0003800000 */
.L_x_4597:
        /* <DEDUP_REMOVED lines=15> */
.L_x_4600:
[----:B------:R-:W-:Y:S05]  /*13b20*/  BSYNC B0 ;  /* 0x0000000000007941 */ /* 0x000fea0003800000 */
.L_x_4599:
        /* <DEDUP_REMOVED lines=15> */
.L_x_4602:
[----:B------:R-:W-:Y:S05]  /*13c20*/  BSYNC B0 ;  /* 0x0000000000007941 */ /* 0x000fea0003800000 */
.L_x_4601:
[----:B-1-3--:R-:W3:Y:S04]  /*13c30*/  LDL R4, [R1+0x160] ;  /* 0x0001600001047983 */ /* 0x00aee80000100800 */
[----:B----4-:R-:W4:Y:S04]  /*13c40*/  LD.E.64 R2, desc[UR6][R24.64+0x1c0] ;  /* 0x0001c00618027980 */ /* 0x010f28000c101b00 */
[----:B------:R-:W2:Y:S01]  /*13c50*/  LD.E.64 R6, desc[UR6][R24.64+0x1b8] ;  /* 0x0001b80618067980 */ /* 0x000ea2000c101b00 */
        /* <DEDUP_REMOVED lines=10> */
[----:B---3--:R-:W-:Y:S02]  /*13d00*/  IMAD.MOV.U32 R218, RZ, RZ, R4 ;  /* 0x000000ffffda7224 */ /* 0x008fe400078e0004 */
[----:B----4-:R-:W-:Y:S02]  /*13d10*/  IMAD R3, R3, R51, RZ ;  /* 0x0000003303037224 */ /* 0x010fe400078e02ff */
[----:B------:R-:W-:-:S04]  /*13d20*/  IMAD.WIDE.U32 R4, R51, R2, R218 ;  /* 0x0000000233047225 */ /* 0x000fc800078e00da */
[----:B------:R-:W-:Y:S01]  /*13d30*/  IMAD R3, R2, R213, R3 ;  /* 0x000000d502037224 */ /* 0x000fe200078e0203 */
[----:B--2---:R-:W-:-:S03]  /*13d40*/  LEA R2, P2, R4, R6, 0x2 ;  /* 0x0000000604027211 */ /* 0x004fc600078410ff */
        /* <DEDUP_REMOVED lines=18> */
.L_x_4604:
[----:B------:R-:W-:Y:S05]  /*13e70*/  BSYNC B0 ;  /* 0x0000000000007941 */ /* 0x000fea0003800000 */
.L_x_4603:
[----:B------:R4:W-:Y:S01]  /*13e80*/  @P1 STS.128 [R189+0xa800], RZ ;  /* 0x00a800ffbd001388 */ /* 0x0009e20000000c00 */
[----:B------:R-:W-:Y:S01]  /*13e90*/  BSSY B0, `(.L_x_4605) ;  /* 0x000000d000007945 */ /* 0x000fe20003800000 */
[----:B------:R-:W-:-:S03]  /*13ea0*/  ISETP.GE.AND P2, PT, R15, R0, PT ;  /* 0x000000000f00720c */ /* 0x000fc60003f46270 */
[----:B------:R-:W-:Y:S10]  /*13eb0*/  @P1 BRA `(.L_x_4606) ;  /* 0x0000000000281947 */ /* 0x000ff40003800000 */
[----:B-1-3--:R-:W3:Y:S02]  /*13ec0*/  LDL R2, [R1+0x8] ;  /* 0x0000080001027983 */ /* 0x00aee40000100800 */
        /* <DEDUP_REMOVED lines=9> */
.L_x_4606:
[----:B------:R-:W-:Y:S05]  /*13f60*/  BSYNC B0 ;  /* 0x0000000000007941 */ /* 0x000fea0003800000 */
.L_x_4605:
        /* <DEDUP_REMOVED lines=16> */
.L_x_4608:
[----:B------:R-:W-:Y:S05]  /*14070*/  BSYNC B0 ;  /* 0x0000000000007941 */ /* 0x000fea0003800000 */
.L_x_4607:
[----:B------:R1:W-:Y:S01]  /*14080*/  @P6 STS.128 [R189+0xb800], RZ ;  /* 0x00b800ffbd006388 */ /* 0x0003e20000000c00 */
[----:B------:R-:W-:Y:S01]  /*14090*/  BSSY B0, `(.L_x_4609) ;  /* 0x0000013000007945 */ /* 0x000fe20003800000 */
[----:B------:R-:W-:-:S03]  /*140a0*/  ISETP.GE.AND P0, PT, R13, R0, PT ;  /* 0x000000000d00720c */ /* 0x000fc60003f06270 */
[----:B------:R-:W-:Y:S10]  /*140b0*/  @P6 BRA `(.L_x_4610) ;  /* 0x0000000000406947 */ /* 0x000ff40003800000 */
[----:B-123--:R-:W2:Y:S02]  /*140c0*/  LDL R2, [R1+0x8] ;  /* 0x0000080001027983 */ /* 0x00eea40000100800 */
        /* <DEDUP_REMOVED lines=15> */
.L_x_4610:
[----:B------:R-:W-:Y:S05]  /*141c0*/  BSYNC B0 ;  /* 0x0000000000007941 */ /* 0x000fea0003800000 */
.L_x_4609:
        /* <DEDUP_REMOVED lines=16> */
.L_x_4612:
[----:B------:R-:W-:Y:S05]  /*142d0*/  BSYNC B0 ;  /* 0x0000000000007941 */ /* 0x000fea0003800000 */
.L_x_4611:
        /* <DEDUP_REMOVED lines=20> */
.L_x_4614:
[----:B------:R-:W-:Y:S05]  /*14420*/  BSYNC B0 ;  /* 0x0000000000007941 */ /* 0x000fea0003800000 */
.L_x_4613:
        /* <DEDUP_REMOVED lines=20> */
.L_x_4616:
[----:B------:R-:W-:Y:S05]  /*14570*/  BSYNC B0 ;  /* 0x0000000000007941 */ /* 0x000fea0003800000 */
.L_x_4615:
        /* <DEDUP_REMOVED lines=20> */
.L_x_4618:
[----:B------:R-:W-:Y:S05]  /*146c0*/  BSYNC B0 ;  /* 0x0000000000007941 */ /* 0x000fea0003800000 */
.L_x_4617:
        /* <DEDUP_REMOVED lines=16> */
.L_x_4620:
[----:B------:R-:W-:Y:S05]  /*147d0*/  BSYNC B0 ;  /* 0x0000000000007941 */ /* 0x000fea0003800000 */
.L_x_4619:
        /* <DEDUP_REMOVED lines=20> */
.L_x_4622:
[----:B------:R-:W-:Y:S05]  /*14920*/  BSYNC B0 ;  /* 0x0000000000007941 */ /* 0x000fea0003800000 */
.L_x_4621:
[----:B------:R1:W-:Y:S01]  /*14930*/  @P6 STS.128 [R189+0xf000], RZ ;  /* 0x00f000ffbd006388 */ /* 0x0003e20000000c00 */
[----:B------:R-:W-:Y:S04]  /*14940*/  BSSY B0, `(.L_x_4623) ;  /* 0x0000012000007945 */ /* 0x000fe80003800000 */
[----:B------:R-:W-:Y:S05]  /*14950*/  @P6 BRA `(.L_x_4624) ;  /* 0x0000000000406947 */ /* 0x000fea0003800000 */
[----:B------:R-:W3:Y:S02]  /*14960*/  LDL R0, [R1+0x8] ;  /* 0x0000080001007983 */ /* 0x000ee40000100800 */
        /* <DEDUP_REMOVED lines=15> */
.L_x_4624:
[----:B------:R-:W-:Y:S05]  /*14a60*/  BSYNC B0 ;  /* 0x0000000000007941 */ /* 0x000fea0003800000 */
.L_x_4623:
[----:B------:R1:W-:Y:S01]  /*14a70*/  @P5 STS.128 [R189+0xf800], RZ ;  /* 0x00f800ffbd005388 */ /* 0x0003e20000000c00 */
[----:B------:R-:W-:Y:S04]  /*14a80*/  BSSY B0, `(.L_x_4625) ;  /* 0x0000012000007945 */ /* 0x000fe80003800000 */
        /* <DEDUP_REMOVED lines=17> */
.L_x_4626:
[----:B------:R-:W-:Y:S05]  /*14ba0*/  BSYNC B0 ;  /* 0x0000000000007941 */ /* 0x000fea0003800000 */
.L_x_4625:
        /* <DEDUP_REMOVED lines=19> */
.L_x_4628:
[----:B------:R-:W-:Y:S05]  /*14ce0*/  BSYNC B0 ;  /* 0x0000000000007941 */ /* 0x000fea0003800000 */
.L_x_4627:
        /* <DEDUP_REMOVED lines=19> */
.L_x_4630:
[----:B------:R-:W-:Y:S05]  /*14e20*/  BSYNC B0 ;  /* 0x0000000000007941 */ /* 0x000fea0003800000 */
.L_x_4629:
        /* <DEDUP_REMOVED lines=19> */
.L_x_4632:
[----:B------:R-:W-:Y:S05]  /*14f60*/  BSYNC B0 ;  /* 0x0000000000007941 */ /* 0x000fea0003800000 */
.L_x_4631:
        /* <DEDUP_REMOVED lines=19> */
.L_x_4634:
[----:B------:R-:W-:Y:S05]  /*150a0*/  BSYNC B0 ;  /* 0x0000000000007941 */ /* 0x000fea0003800000 */
.L_x_4633:
[----:B-123--:R-:W2:Y:S04]  /*150b0*/  LDL.LU R2, [R1+0x4] ;  /* 0x0000040001027983 */ /* 0x00eea80000300800 */
[----:B------:R-:W3:Y:S04]  /*150c0*/  LDL.LU R4, [R1+0x10] ;  /* 0x0000100001047983 */ /* 0x000ee80000300800 */
[----:B------:R-:W4:Y:S01]  /*150d0*/  LD.E R3, desc[UR6][R24.64+0x18c] ;  /* 0x00018c0618037980 */ /* 0x000f22000c101900 */
[----:B------:R-:W-:Y:S01]  /*150e0*/  LEA.HI R0, R225, R225, RZ, 0x1 ;  /* 0x000000e1e1007211 */ /* 0x000fe200078f08ff */
[----:B-----5:R-:W1:Y:S01]  /*150f0*/  MUFU.RCP R90, R90 ;  /* 0x0000005a005a7308 */ /* 0x020e620000001000 */
[----:B------:R-:W-:Y:S01]  /*15100*/  SHF.R.S32.HI R133, RZ, 0x1f, R139 ;  /* 0x0000001fff857819 */ /* 0x000fe2000001148b */
[----:B------:R-:W0:Y:S01]  /*15110*/  LDGDEPBAR ;  /* 0x00000000000079af */ /* 0x000e220000000000 */
[----:B------:R-:W-:-:S02]  /*15120*/  LOP3.LUT R0, R0, 0xfffffffe, RZ, 0xc0, !PT ;  /* 0xfffffffe00007812 */ /* 0x000fc400078ec0ff */
[----:B------:R-:W-:Y:S02]  /*15130*/  SHF.L.U32 R7, R82, 0x3, RZ ;  /* 0x0000000352077819 */ /* 0x000fe400000006ff */
[----:B------:R-:W-:Y:S01]  /*15140*/  LEA.HI R133, R133, R139, RZ, 0x5 ;  /* 0x0000008b85857211 */ /* 0x000fe200078f28ff */
[----:B------:R-:W-:Y:S01]  /*15150*/  IMAD.IADD R5, R225, 0x1, -R0 ;  /* 0x00000001e1057824 */ /* 0x000fe200078e0a00 */
[C---:B------:R-:W-:Y:S01]  /*15160*/  R2P PR, R220.reuse, 0x6 ;  /* 0x00000006dc007804 */ /* 0x040fe20000000000 */
[----:B------:R-:W-:Y:S01]  /*15170*/  IMAD.SHL.U32 R0, R220, 0x40, RZ ;  /* 0x00000040dc007824 */ /* 0x000fe200078e00ff */
[----:B------:R-:W-:-:S04]  /*15180*/  SHF.R.S32.HI R133, RZ, 0x5, R133 ;  /* 0x00000005ff857819 */ /* 0x000fc80000011485 */
[----:B------:R-:W-:Y:S01]  /*15190*/  LOP3.LUT R0, R0, 0x1c0, RZ, 0xc0, !PT ;  /* 0x000001c000007812 */ /* 0x000fe200078ec0ff */
[----:B-1----:R-:W-:-:S03]  /*151a0*/  FMUL.FTZ R132, R132, R90 ;  /* 0x0000005a84847220 */ /* 0x002fc60000410000 */
[----:B------:R-:W-:Y:S02]  /*151b0*/  LOP3.LUT R7, R0, 0x8, R7, 0xf8, !PT ;  /* 0x0000000800077812 */ /* 0x000fe400078ef807 */
[----:B------:R-:W-:-:S04]  /*151c0*/  SHF.R.U32.HI R0, RZ, 0x3, R0 ;  /* 0x00000003ff007819 */ /* 0x000fc80000011600 */
[----:B------:R-:W-:-:S05]  /*151d0*/  LOP3.LUT R0, R7, R0, RZ, 0x3c, !PT ;  /* 0x0000000007007212 */ /* 0x000fca00078e3cff */
[----:B------:R-:W-:-:S05]  /*151e0*/  IMAD R0, R5, 0x200, R0 ;  /* 0x0000020005007824 */ /* 0x000fca00078e0200 */
[----:B------:R-:W-:Y:S01]  /*151f0*/  LEA R137, R0, UR4, 0x1 ;  /* 0x0000000400897c11 */ /* 0x000fe2000f8e08ff */
[----:B------:R-:W-:-:S04]  /*15200*/  IMAD.MOV.U32 R0, RZ, RZ, 0x20 ;  /* 0x00000020ff007424 */ /* 0x000fc800078e00ff */
[----:B------:R-:W-:Y:S01]  /*15210*/  LDSM.16.M88.4 R16, [R137+0x4000] ;  /* 0x004000008910783b */ /* 0x000fe20000000200 */
[----:B------:R-:W-:Y:S01]  /*15220*/  SEL R185, R0, 0xffffffe0, !P1 ;  /* 0xffffffe000b97807 */ /* 0x000fe20004800000 */
[C---:B------:R-:W-:Y:S02]  /*15230*/  VIADD R0, R137.reuse, 0x2000 ;  /* 0x0000200089007836 */ /* 0x040fe40000000000 */
[----:B------:R-:W-:Y:S01]  /*15240*/  LDSM.16.M88.4 R36, [R137+0x2000] ;  /* 0x002000008924783b */ /* 0x000fe20000000200 */
[C---:B------:R-:W-:Y:S01]  /*15250*/  IADD3 R88, R137.reuse, R185, RZ ;  /* 0x000000b989587210 */ /* 0x040fe20007ffe0ff */
[----:B------:R-:W-:Y:S02]  /*15260*/  VIADD R138, R137, 0x2040 ;  /* 0x00002040898a7836 */ /* 0x000fe40000000000 */
[----:B------:R-:W-:Y:S01]  /*15270*/  LDSM.16.M88.4 R8, [R137+0x5000] ;  /* 0x005000008908783b */ /* 0x000fe20000000200 */
[----:B------:R-:W-:-:S03]  /*15280*/  @P2 VIADD R138, R0, 0xffffffc0 ;  /* 0xffffffc0008a2836 */ /* 0x000fc60000000000 */
[----:B------:R-:W-:Y:S02]  /*15290*/  LDSM.16.M88.4 R12, [R137+0x4800] ;  /* 0x00480000890c783b */ /* 0x000fe40000000200 */
[----:B------:R-:W-:Y:S02]  /*152a0*/  IADD3 R183, R185, R138, RZ ;  /* 0x0000008ab9b77210 */ /* 0x000fe40007ffe0ff */
[----:B------:R-:W-:Y:S04]  /*152b0*/  LDSM.16.M88.4 R44, [R137+0x6000] ;  /* 0x00600000892c783b */ /* 0x000fe80000000200 */
[----:B------:R-:W-:Y:S04]  /*152c0*/  LDSM.16.M88.4 R40, [R137+0x5800] ;  /* 0x005800008928783b */ /* 0x000fe80000000200 */
[----:B------:R-:W-:Y:S04]  /*152d0*/  LDSM.16.M88.4 R32, [R137+0x2800] ;  /* 0x002800008920783b */ /* 0x000fe80000000200 */
[----:B------:R-:W-:Y:S04]  /*152e0*/  LDSM.16.M88.4 R28, [R137+0x3000] ;  /* 0x00300000891c783b */ /* 0x000fe80000000200 */
[----:B------:R-:W-:Y:S04]  /*152f0*/  LDSM.16.M88.4 R20, [R137+0x3800] ;  /* 0x003800008914783b */ /* 0x000fe80000000200 */
[----:B------:R-:W-:Y:S01]  /*15300*/  LDSM.16.M88.4 R48, [R137+0x7000] ;  /* 0x007000008930783b */ /* 0x000fe20000000200 */
[----:B--2---:R-:W-:-:S02]  /*15310*/  IMAD.SHL.U32 R2, R2, 0x40, RZ ;  /* 0x0000004002027824 */ /* 0x004fc400078e00ff */
[----:B---3--:R-:W-:-:S03]  /*15320*/  IMAD.SHL.U32 R6, R4, 0x40, RZ ;  /* 0x0000004004067824 */ /* 0x008fc600078e00ff */
[----:B------:R-:W-:Y:S01]  /*15330*/  LOP3.LUT R2, R2, 0x1c0, RZ, 0xc0, !PT ;  /* 0x000001c002027812 */ /* 0x000fe200078ec0ff */
[----:B------:R-:W-:Y:S01]  /*15340*/  IMAD.SHL.U32 R4, R5, 0x8, RZ ;  /* 0x0000000805047824 */ /* 0x000fe200078e00ff */
[----:B------:R-:W-:-:S04]  /*15350*/  LOP3.LUT R27, R6, 0xfffffe00, RZ, 0xc0, !PT ;  /* 0xfffffe00061b7812 */ /* 0x000fc800078ec0ff */
[----:B------:R-:W-:Y:S02]  /*15360*/  LOP3.LUT R4, R2, 0x8, R4, 0xf8, !PT ;  /* 0x0000000802047812 */ /* 0x000fe400078ef804 */
[----:B------:R-:W-:-:S04]  /*15370*/  SHF.R.U32.HI R2, RZ, 0x3, R2 ;  /* 0x00000003ff027819 */ /* 0x000fc80000011602 */
[----:B------:R-:W-:Y:S01]  /*15380*/  LOP3.LUT R26, R4, R2, RZ, 0x3c, !PT ;  /* 0x00000002041a7212 */ /* 0x000fe200078e3cff */
[----:B------:R-:W-:-:S04]  /*15390*/  IMAD R2, R133, 0x400, R27 ;  /* 0x0000040085027824 */ /* 0x000fc800078e021b */
[----:B------:R-:W-:-:S05]  /*153a0*/  IMAD.IADD R2, R26, 0x1, R2 ;  /* 0x000000011a027824 */ /* 0x000fca00078e0202 */
[----:B------:R-:W-:-:S05]  /*153b0*/  LEA R184, R2, UR4, 0x1 ;  /* 0x0000000402b87c11 */ /* 0x000fca000f8e08ff */
[----:B------:R-:W1:Y:S01]  /*153c0*/  LDSM.16.M88.4 R4, [R184] ;  /* 0x00000000b804783b */ /* 0x000e620000000200 */
[--C-:B------:R-:W-:Y:S02]  /*153d0*/  IMAD R84, R187, 0x2, R184.reuse ;  /* 0x00000002bb547824 */ /* 0x100fe400078e02b8 */
[----:B------:R-:W-:-:S03]  /*153e0*/  IMAD R2, R188, 0x2, R184 ;  /* 0x00000002bc027824 */ /* 0x000fc600078e02b8 */
[----:B------:R-:W-:Y:S01]  /*153f0*/  STL [R1+0x6c], R84 ;  /* 0x00006c5401007387 */ /* 0x000fe20000100800 */
[----:B------:R-:W-:Y:S01]  /*15400*/  IMAD R186, R187, 0x2, R2 ;  /* 0x00000002bbba7824 */ /* 0x000fe200078e0202 */
[C---:B-1----:R-:W-:Y:S06]  /*15410*/  HMMA.16816.F32.BF16 R92, R4.reuse, R16, RZ ;  /* 0x00000010045c723c */ /* 0x042fec00000418ff */
[C---:B------:R-:W-:Y:S01]  /*15420*/  HMMA.16816.F32.BF16 R96, R4.reuse, R18, RZ ;  /* 0x000000120460723c */ /* 0x040fe200000418ff */
[----:B------:R-:W1:Y:S05]  /*15430*/  LDSM.16.M88.4 R16, [R137+0x8800] ;  /* 0x008800008910783b */ /* 0x000e6a0000000200 */
        /* <DEDUP_REMOVED lines=8> */
[----:B------:R-:W-:Y:S05]  /*154c0*/  LDSM.16.M88.4 R12, [R84] ;  /* 0x00000000540c783b */ /* 0x000fea0000000200 */
[C---:B-1----:R-:W-:Y:S06]  /*154d0*/  HMMA.16816.F32.BF16 R212, R4.reuse, R16, RZ ;  /* 0x0000001004d4723c */ /* 0x042fec00000418ff */
[C---:B------:R-:W-:Y:S01]  /*154e0*/  HMMA.16816.F32.BF16 R196, R4.reuse, R18, RZ ;  /* 0x0000001204c4723c */ /* 0x040fe200000418ff */
[----:B------:R-:W1:Y:S05]  /*154f0*/  LDSM.16.M88.4 R16, [R88+0x4000] ;  /* 0x004000005810783b */ /* 0x000e6a0000000200 */
[C---:B------:R-:W-:Y:S06]  /*15500*/  HMMA.16816.F32.BF16 R168, R4.reuse, R44, RZ ;  /* 0x0000002c04a8723c */ /* 0x040fec00000418ff */
[C---:B------:R-:W-:Y:S01]  /*15510*/  HMMA.16816.F32.BF16 R144, R4.reuse, R46, RZ ;  /* 0x0000002e0490723c */ /* 0x040fe200000418ff */
[----:B------:R-:W4:Y:S05]  /*15520*/  LDSM.16.M88.4 R44, [R88+0x2000] ;  /* 0x00200000582c783b */ /* 0x000f2a0000000200 */
[C---:B------:R-:W-:Y:S06]  /*15530*/  HMMA.16816.F32.BF16 R172, R4.reuse, R40, RZ ;  /* 0x0000002804ac723c */ /* 0x040fec00000418ff */
[C---:B------:R-:W-:Y:S01]  /*15540*/  HMMA.16816.F32.BF16 R204, R4.reuse, R42, RZ ;  /* 0x0000002a04cc723c */ /* 0x040fe200000418ff */
[----:B------:R-:W4:Y:S05]  /*15550*/  LDSM.16.M88.4 R40, [R88+0x2800] ;  /* 0x002800005828783b */ /* 0x000f2a0000000200 */
[C---:B--2---:R-:W-:Y:S06]  /*15560*/  HMMA.16816.F32.BF16 R164, R4.reuse, R36, RZ ;  /* 0x0000002404a4723c */ /* 0x044fec00000418ff */
[C---:B------:R-:W-:Y:S01]  /*15570*/  HMMA.16816.F32.BF16 R156, R4.reuse, R38, RZ ;  /* 0x00000026049c723c */ /* 0x040fe200000418ff */
[----:B------:R-:W2:Y:S05]  /*15580*/  LDSM.16.M88.4 R36, [R88+0x3000] ;  /* 0x003000005824783b */ /* 0x000eaa0000000200 */
[C---:B------:R-:W-:Y:S06]  /*15590*/  HMMA.16816.F32.BF16 R76, R4.reuse, R32, RZ ;  /* 0x00000020044c723c */ /* 0x040fec00000418ff */
[C---:B------:R-:W-:Y:S01]  /*155a0*/  HMMA.16816.F32.BF16 R72, R4.reuse, R34, RZ ;  /* 0x000000220448723c */ /* 0x040fe200000418ff */
[----:B------:R-:W-:Y:S05]  /*155b0*/  LDSM.16.M88.4 R32, [R137+0x9800] ;  /* 0x009800008920783b */ /* 0x000fea0000000200 */
[C---:B------:R-:W-:Y:S06]  /*155c0*/  HMMA.16816.F32.BF16 R68, R4.reuse, R28, RZ ;  /* 0x0000001c0444723c */ /* 0x040fec00000418ff */
[C---:B------:R-:W-:Y:S01]  /*155d0*/  HMMA.16816.F32.BF16 R64, R4.reuse, R30, RZ ;  /* 0x0000001e0440723c */ /* 0x040fe200000418ff */
[----:B------:R-:W2:Y:S05]  /*155e0*/  LDSM.16.M88.4 R28, [R137+0x7800] ;  /* 0x00780000891c783b */ /* 0x000eaa0000000200 */
[C---:B------:R-:W-:Y:S06]  /*155f0*/  HMMA.16816.F32.BF16 R56, R4.reuse, R20, RZ ;  /* 0x000000140438723c */ /* 0x040fec00000418ff */
[C---:B------:R-:W-:Y:S01]  /*15600*/  HMMA.16816.F32.BF16 R80, R4.reuse, R22, RZ ;  /* 0x000000160450723c */ /* 0x040fe200000418ff */
[----:B------:R-:W2:Y:S05]  /*15610*/  LDSM.16.M88.4 R20, [R137+0x8000] ;  /* 0x008000008914783b */ /* 0x000eaa0000000200 */
[C---:B------:R-:W-:Y:S06]  /*15620*/  HMMA.16816.F32.BF16 R228, R4.reuse, R48, RZ ;  /* 0x0000003004e4723c */ /* 0x040fec00000418ff */
[C---:B------:R-:W-:Y:S01]  /*15630*/  HMMA.16816.F32.BF16 R232, R4.reuse, R50, RZ ;  /* 0x0000003204e8723c */ /* 0x040fe200000418ff */
[----:B------:R-:W2:Y:S05]  /*15640*/  LDSM.16.M88.4 R48, [R88+0x3800] ;  /* 0x003800005830783b */ /* 0x000eaa0000000200 */
[C---:B---3--:R-:W-:Y:S06]  /*15650*/  HMMA.16816.F32.BF16 R160, R4.reuse, R8, RZ ;  /* 0x0000000804a0723c */ /* 0x048fec00000418ff */
[----:B------:R-:W-:Y:S01]  /*15660*/  HMMA.16816.F32.BF16 R152, R4, R10, RZ ;  /* 0x0000000a0498723c */ /* 0x000fe200000418ff */
[----:B------:R-:W3:Y:S05]  /*15670*/  LDSM.16.M88.4 R8, [R88+0x4800] ;  /* 0x004800005808783b */ /* 0x000eea0000000200 */
[C---:B-1----:R-:W-:Y:S06]  /*15680*/  HMMA.16816.F32.BF16 R120, R12.reuse, R16, R92 ;  /* 0x000000100c78723c */ /* 0x042fec000004185c */
[C---:B------:R-:W-:Y:S01]  /*15690*/  HMMA.16816.F32.BF16 R96, R12.reuse, R18, R96 ;  /* 0x000000120c60723c */ /* 0x040fe20000041860 */
[----:B------:R-:W1:Y:S05]  /*156a0*/  LDSM.16.M88.4 R16, [R88+0x9000] ;  /* 0x009000005810783b */ /* 0x000e6a0000000200 */
[C---:B----4-:R-:W-:Y:S01]  /*156b0*/  HMMA.16816.F32.BF16 R84, R12.reuse, R46, R52 ;  /* 0x0000002e0c54723c */ /* 0x050fe20000041834 */
[----:B------:R-:W4:Y:S05]  /*156c0*/  LDSM.16.M88.4 R52, [R88+0x5000] ;  /* 0x005000005834783b */ /* 0x000f2a0000000200 */
[C---:B------:R-:W-:Y:S06]  /*156d0*/  HMMA.16816.F32.BF16 R140, R12.reuse, R42, R72 ;  /* 0x0000002a0c8c723c */ /* 0x040fec0000041848 */
[C---:B------:R-:W-:Y:S01]  /*156e0*/  HMMA.16816.F32.BF16 R60, R12.reuse, R44, R60 ;  /* 0x0000002c0c3c723c */ /* 0x040fe2000004183c */
[----:B------:R-:W4:Y:S05]  /*156f0*/  LDSM.16.M88.4 R44, [R88+0x5800] ;  /* 0x00580000582c783b */ /* 0x000f2a0000000200 */
[C---:B------:R-:W-:Y:S01]  /*15700*/  HMMA.16816.F32.BF16 R148, R12.reuse, R40, R76 ;  /* 0x000000280c94723c */ /* 0x040fe2000004184c */
[----:B------:R-:W-:Y:S05]  /*15710*/  LDSM.16.M88.4 R40, [R88+0x6000] ;  /* 0x006000005828783b */ /* 0x000fea0000000200 */
[C---:B--2---:R-:W-:Y:S01]  /*15720*/  HMMA.16816.F32.BF16 R72, R12.reuse, R36, R68 ;  /* 0x000000240c48723c */ /* 0x044fe20000041844 */
[----:B------:R-:W-:Y:S05]  /*15730*/  LDSM.16.M88.4 R68, [R183] ;  /* 0x00000000b744783b */ /* 0x000fea0000000200 */
[----:B------:R-:W-:Y:S01]  /*15740*/  HMMA.16816.F32.BF16 R128, R12, R38, R64 ;  /* 0x000000260c80723c */ /* 0x000fe20000041840 */
[----:B------:R-:W2:Y:S04]  /*15750*/  LDSM.16.M88.4 R36, [R88+0x6800] ;  /* 0x006800005824783b */ /* 0x000ea80000000200 */
[----:B------:R-:W-:Y:S01]  /*15760*/  LDSM.16.M88.4 R64, [R138+0x1000] ;  /* 0x001000008a40783b */ /* 0x000fe20000000200 */
        /* <DEDUP_REMOVED lines=8> */
[----:B------:R-:W-:Y:S04]  /*157f0*/  LDSM.16.M88.4 R4, [R2] ;  /* 0x000000000204783b */ /* 0x000fe80000000200 */
[----:B------:R-:W-:Y:S01]  /*15800*/  LDSM.16.M88.4 R32, [R88+0x7800] ;  /* 0x007800005820783b */ /* 0x000fe20000000200 */
[C---:B------:R-:W-:Y:S03]  /*15810*/  HMMA.16816.F32.BF16 R124, R12.reuse, R48, R56 ;  /* 0x000000300c7c723c */ /* 0x040fe60000041838 */
[----:B------:R-:W-:Y:S03]  /*15820*/  LDSM.16.M88.4 R56, [R88+0x7000] ;  /* 0x007000005838783b */ /* 0x000fe60000000200 */
[C---:B------:R-:W-:Y:S01]  /*15830*/  HMMA.16816.F32.BF16 R76, R12.reuse, R50, R80 ;  /* 0x000000320c4c723c */ /* 0x040fe20000041850 */
[----:B------:R-:W2:Y:S05]  /*15840*/  LDSM.16.M88.4 R48, [R138] ;  /* 0x000000008a30783b */ /* 0x000eaa0000000200 */
[C---:B---3--:R-:W-:Y:S06]  /*15850*/  HMMA.16816.F32.BF16 R92, R12.reuse, R8, R100 ;  /* 0x000000080c5c723c */ /* 0x048fec0000041864 */
[C---:B------:R-:W-:Y:S01]  /*15860*/  HMMA.16816.F32.BF16 R104, R12.reuse, R10, R104 ;  /* 0x0000000a0c68723c */ /* 0x040fe20000041868 */
[----:B------:R-:W3:Y:S05]  /*15870*/  LDSM.16.M88.4 R8, [R186] ;  /* 0x00000000ba08783b */ /* 0x000eea0000000200 */
[C---:B-1----:R-:W-:Y:S06]  /*15880*/  HMMA.16816.F32.BF16 R160, R12.reuse, R16, R160 ;  /* 0x000000100ca0723c */ /* 0x042fec00000418a0 */
[C---:B------:R-:W-:Y:S06]  /*15890*/  HMMA.16816.F32.BF16 R16, R12.reuse, R18, R152 ;  /* 0x000000120c10723c */ /* 0x040fec0000041898 */
[C---:B----4-:R-:W-:Y:S06]  /*158a0*/  HMMA.16816.F32.BF16 R100, R12.reuse, R52, R108 ;  /* 0x000000340c64723c */ /* 0x050fec000004186c */
[C---:B------:R-:W-:Y:S01]  /*158b0*/  HMMA.16816.F32.BF16 R108, R12.reuse, R54, R112 ;  /* 0x000000360c6c723c */ /* 0x040fe20000041870 */
[----:B------:R-:W1:Y:S05]  /*158c0*/  LDSM.16.M88.4 R52, [R88+0x9800] ;  /* 0x009800005834783b */ /* 0x000e6a0000000200 */
[----:B------:R-:W-:Y:S01]  /*158d0*/  HMMA.16816.F32.BF16 R112, R12, R44, R172 ;  /* 0x0000002c0c70723c */ /* 0x000fe200000418ac */
[----:B------:R-:W-:-:S02]  /*158e0*/  IMAD.MOV.U32 R178, RZ, RZ, R160 ;  /* 0x000000ffffb27224 */ /* 0x000fc400078e00a0 */
[----:B------:R-:W-:Y:S02]  /*158f0*/  IMAD.MOV.U32 R177, RZ, RZ, R161 ;  /* 0x000000ffffb17224 */ /* 0x000fe400078e00a1 */
[----:B------:R-:W-:Y:S01]  /*15900*/  IMAD.MOV.U32 R117, RZ, RZ, R162 ;  /* 0x000000ffff757224 */ /* 0x000fe200078e00a2 */
[C---:B------:R-:W-:Y:S01]  /*15910*/  HMMA.16816.F32.BF16 R204, R12.reuse, R46, R204 ;  /* 0x0000002e0ccc723c */ /* 0x040fe200000418cc */
[----:B------:R-:W4:Y:S01]  /*15920*/  LDSM.16.M88.4 R44, [R138+0x800] ;  /* 0x000800008a2c783b */ /* 0x000f220000000200 */
[----:B------:R-:W-:Y:S01]  /*15930*/  IMAD.MOV.U32 R155, RZ, RZ, R16 ;  /* 0x000000ffff9b7224 */ /* 0x000fe200078e0010 */
[----:B------:R-:W-:Y:S01]  /*15940*/  MOV R154, R17 ;  /* 0x00000011009a7202 */ /* 0x000fe20000000f00 */
[----:B------:R-:W-:Y:S02]  /*15950*/  IMAD.MOV.U32 R153, RZ, RZ, R18 ;  /* 0x000000ffff997224 */ /* 0x000fe400078e0012 */
[----:B--2---:R-:W-:Y:S01]  /*15960*/  HMMA.16816.F32.BF16 R240, R12, R36, R164 ;  /* 0x000000240cf0723c */ /* 0x004fe200000418a4 */
[----:B------:R-:W-:-:S02]  /*15970*/  IMAD.MOV.U32 R152, RZ, RZ, R19 ;  /* 0x000000ffff987224 */ /* 0x000fc400078e0013 */
[----:B------:R-:W-:-:S03]  /*15980*/  IMAD.MOV.U32 R91, RZ, RZ, R163 ;  /* 0x000000ffff5b7224 */ /* 0x000fc600078e00a3 */
[----:B------:R-:W-:Y:S06]  /*15990*/  HMMA.16816.F32.BF16 R244, R12, R38, R156 ;  /* 0x000000260cf4723c */ /* 0x000fec000004189c */
[C---:B------:R-:W-:Y:S01]  /*159a0*/  HMMA.16816.F32.BF16 R36, R4.reuse, R48, R60 ;  /* 0x000000300424723c */ /* 0x040fe2000004183c */
[----:B------:R-:W-:Y:S05]  /*159b0*/  LDSM.16.M88.4 R60, [R138+0x1800] ;  /* 0x001800008a3c783b */ /* 0x000fea0000000200 */
[----:B------:R-:W-:Y:S01]  /*159c0*/  HMMA.16816.F32.BF16 R16, R4, R50, R84 ;  /* 0x000000320410723c */ /* 0x000fe20000041854 */
[----:B------:R-:W-:Y:S05]  /*159d0*/  LDSM.16.M88.4 R48, [R138+0x3800] ;  /* 0x003800008a30783b */ /* 0x000fea0000000200 */
[C---:B------:R-:W-:Y:S06]  /*159e0*/  HMMA.16816.F32.BF16 R224, R12.reuse, R32, R224 ;  /* 0x000000200ce0723c */ /* 0x040fec00000418e0 */
[C---:B------:R-:W-:Y:S01]  /*159f0*/  HMMA.16816.F32.BF16 R220, R12.reuse, R34, R220 ;  /* 0x000000220cdc723c */ /* 0x040fe200000418dc */
[----:B------:R-:W2:Y:S05]  /*15a00*/  LDSM.16.M88.4 R32, [R183+0x800] ;  /* 0x00080000b720783b */ /* 0x000eaa0000000200 */
[C---:B------:R-:W-:Y:S06]  /*15a10*/  HMMA.16816.F32.BF16 R216, R12.reuse, R28, R216 ;  /* 0x0000001c0cd8723c */ /* 0x040fec00000418d8 */
[----:B------:R-:W-:Y:S06]  /*15a20*/  HMMA.16816.F32.BF16 R200, R12, R30, R200 ;  /* 0x0000001e0cc8723c */ /* 0x000fec00000418c8 */
[----:B---3--:R-:W-:Y:S01]  /*15a30*/  HMMA.16816.F32.BF16 R28, R8, R68, R36 ;  /* 0x00000044081c723c */ /* 0x008fe20000041824 */
[----:B------:R-:W3:Y:S05]  /*15a40*/  LDSM.16.M88.4 R36, [R138+0x3000] ;  /* 0x003000008a24783b */ /* 0x000eea0000000200 */
[C---:B------:R-:W-:Y:S06]  /*15a50*/  HMMA.16816.F32.BF16 R172, R12.reuse, R40, R168 ;  /* 0x000000280cac723c */ /* 0x040fec00000418a8 */
[C---:B------:R-:W-:Y:S01]  /*15a60*/  HMMA.16816.F32.BF16 R144, R12.reuse, R42, R144 ;  /* 0x0000002a0c90723c */ /* 0x040fe20000041890 */
[----:B------:R-:W-:Y:S05]  /*15a70*/  LDSM.16.M88.4 R40, [R138+0x2800] ;  /* 0x002800008a28783b */ /* 0x000fea0000000200 */
[C---:B------:R-:W-:Y:S06]  /*15a80*/  HMMA.16816.F32.BF16 R228, R12.reuse, R56, R228 ;  /* 0x000000380ce4723c */ /* 0x040fec00000418e4 */
[C---:B------:R-:W-:Y:S01]  /*15a90*/  HMMA.16816.F32.BF16 R232, R12.reuse, R58, R232 ;  /* 0x0000003a0ce8723c */ /* 0x040fe200000418e8 */
[-C--:B------:R-:W-:Y:S01]  /*15aa0*/  FMUL.FTZ R0, R28, R3.reuse ;  /* 0x000000031c007220 */ /* 0x080fe20000410000 */
[----:B------:R-:W-:Y:S03]  /*15ab0*/  LDSM.16.M88.4 R56, [R138+0x2000] ;  /* 0x002000008a38783b */ /* 0x000fe60000000200 */
[----:B------:R4:W-:Y:S01]  /*15ac0*/  MUFU.TANH R180, R0 ;  /* 0x0000000000b47308 */ /* 0x0009e20000002400 */
[C---:B------:R-:W-:Y:S06]  /*15ad0*/  HMMA.16816.F32.BF16 R212, R12.reuse, R20, R212 ;  /* 0x000000140cd4723c */ /* 0x040fec00000418d4 */
[C---:B------:R-:W-:Y:S06]  /*15ae0*/  HMMA.16816.F32.BF16 R196, R12.reuse, R22, R196 ;  /* 0x000000160cc4723c */ /* 0x040fec00000418c4 */
[----:B-1----:R-:W-:Y:S01]  /*15af0*/  HMMA.16816.F32.BF16 R208, R12, R52, R208 ;  /* 0x000000340cd0723c */ /* 0x002fe200000418d0 */
[----:B----4-:R-:W-:-:S05]  /*15b00*/  FMUL.FTZ R0, R29, R3 ;  /* 0x000000031d007220 */ /* 0x010fca0000410000 */
[----:B------:R-:W-:Y:S06]  /*15b10*/  HMMA.16816.F32.BF16 R192, R12, R54, R192 ;  /* 0x000000360cc0723c */ /* 0x000fec00000418c0 */
[----:B------:R-:W-:Y:S01]  /*15b20*/  HMMA.16816.F32.BF16 R12, R4, R44, R148 ;  /* 0x0000002c040c723c */ /* 0x000fe20000041894 */
[----:B------:R1:W4:Y:S05]  /*15b30*/  MUFU.TANH R149, R0 ;  /* 0x0000000000957308 */ /* 0x00032a0000002400 */
[----:B------:R-:W-:Y:S01]  /*15b40*/  HMMA.16816.F32.BF16 R20, R8, R70, R16 ;  /* 0x000000460814723c */ /* 0x000fe20000041810 */
[----:B------:R-:W4:Y:S01]  /*15b50*/  LDSM.16.M88.4 R16, [R138+0x4000] ;  /* 0x004000008a10783b */ /* 0x000f220000000200 */
[----:B------:R-:W-:-:S04]  /*15b60*/  IMAD.MOV.U32 R148, RZ, RZ, R118 ;  /* 0x000000ffff947224 */ /* 0x000fc800078e0076 */
[----:B------:R-:W-:Y:S01]  /*15b70*/  HMMA.16816.F32.BF16 R52, R4, R46, R140 ;  /* 0x0000002e0434723c */ /* 0x000fe2000004188c */
[----:B------:R-:W-:Y:S01]  /*15b80*/  LDSM.16.M88.4 R44, [R183+0x1000] ;  /* 0x00100000b72c783b */ /* 0x000fe20000000200 */
[----:B-1----:R-:W-:-:S04]  /*15b90*/  FMUL.FTZ R0, R30, R3 ;  /* 0x000000031e007220 */ /* 0x002fc80000410000 */
[C---:B------:R-:W-:Y:S06]  /*15ba0*/  HMMA.16816.F32.BF16 R72, R4.reuse, R64, R72 ;  /* 0x000000400448723c */ /* 0x040fec0000041848 */
[----:B------:R-:W-:Y:S01]  /*15bb0*/  HMMA.16816.F32.BF16 R64, R4, R66, R128 ;  /* 0x000000420440723c */ /* 0x000fe20000041880 */
[----:B------:R1:W-:Y:S05]  /*15bc0*/  MUFU.TANH R128, R0 ;  /* 0x0000000000807308 */ /* 0x0003ea0000002400 */
[----:B--2---:R-:W-:Y:S06]  /*15bd0*/  HMMA.16816.F32.BF16 R12, R8, R32, R12 ;  /* 0x00000020080c723c */ /* 0x004fec000004180c */
[----:B---3--:R-:W-:Y:S01]  /*15be0*/  HMMA.16816.F32.BF16 R100, R4, R36, R100 ;  /* 0x000000240464723c */ /* 0x008fe20000041864 */
[----:B-1----:R-:W-:-:S05]  /*15bf0*/  FMUL.FTZ R0, R31, R3 ;  /* 0x000000031f007220 */ /* 0x002fca0000410000 */
[----:B------:R-:W-:Y:S01]  /*15c00*/  HMMA.16816.F32.BF16 R156, R4, R38, R108 ;  /* 0x00000026049c723c */ /* 0x000fe2000004186c */
[----:B------:R-:W1:Y:S01]  /*15c10*/  LDSM.16.M88.4 R36, [R138+0x4800] ;  /* 0x004800008a24783b */ /* 0x000e620000000200 */
[----:B------:R2:W-:Y:S04]  /*15c20*/  MUFU.TANH R150, R0 ;  /* 0x0000000000967308 */ /* 0x0005e80000002400 */
[----:B------:R-:W-:Y:S06]  /*15c30*/  HMMA.16816.F32.BF16 R28, R8, R34, R52 ;  /* 0x00000022081c723c */ /* 0x000fec0000041834 */
[C---:B------:R-:W-:Y:S06]  /*15c40*/  HMMA.16816.F32.BF16 R80, R4.reuse, R60, R124 ;  /* 0x0000003c0450723c */ /* 0x040fec000004187c */
[----:B------:R-:W-:Y:S01]  /*15c50*/  HMMA.16816.F32.BF16 R124, R4, R62, R76 ;  /* 0x0000003e047c723c */ /* 0x000fe2000004184c */
[----:B--2---:R-:W-:-:S04]  /*15c60*/  FMUL.FTZ R0, R20, R3 ;  /* 0x0000000314007220 */ /* 0x004fc80000410000 */
[----:B------:R2:W-:Y:S01]  /*15c70*/  MUFU.TANH R181, R0 ;  /* 0x0000000000b57308 */ /* 0x0005e20000002400 */
[C---:B----4-:R-:W-:Y:S06]  /*15c80*/  HMMA.16816.F32.BF16 R84, R4.reuse, R16, R172 ;  /* 0x000000100454723c */ /* 0x050fec00000418ac */
[----:B------:R-:W-:Y:S01]  /*15c90*/  HMMA.16816.F32.BF16 R76, R4, R18, R144 ;  /* 0x00000012044c723c */ /* 0x000fe20000041890 */
[----:B------:R-:W3:Y:S01]  /*15ca0*/  LDSM.16.M88.4 R16, [R138+0x5800] ;  /* 0x005800008a10783b */ /* 0x000ee20000000200 */
[----:B------:R-:W-:Y:S01]  /*15cb0*/  IMAD.MOV.U32 R172, RZ, RZ, R155 ;  /* 0x000000ffffac7224 */ /* 0x000fe200078e009b */
[----:B------:R-:W-:Y:S01]  /*15cc0*/  MOV R174, R153 ;  /* 0x0000009900ae7202 */ /* 0x000fe20000000f00 */
[----:B------:R-:W-:-:S02]  /*15cd0*/  IMAD.MOV.U32 R173, RZ, RZ, R154 ;  /* 0x000000ffffad7224 */ /* 0x000fc400078e009a */
[----:B------:R-:W-:Y:S01]  /*15ce0*/  HMMA.16816.F32.BF16 R160, R4, R58, R96 ;  /* 0x0000003a04a0723c */ /* 0x000fe20000041860 */
[----:B------:R-:W-:Y:S02]  /*15cf0*/  IMAD.MOV.U32 R175, RZ, RZ, R152 ;  /* 0x000000ffffaf7224 */ /* 0x000fe400078e0098 */
[----:B--2---:R-:W-:-:S03]  /*15d00*/  FMUL.FTZ R0, R21, R3 ;  /* 0x0000000315007220 */ /* 0x004fc60000410000 */
[C---:B------:R-:W-:Y:S01]  /*15d10*/  HMMA.16816.F32.BF16 R164, R4.reuse, R40, R92 ;  /* 0x0000002804a4723c */ /* 0x040fe2000004185c */
[----:B------:R2:W-:Y:S05]  /*15d20*/  MUFU.TANH R130, R0 ;  /* 0x0000000000827308 */ /* 0x0005ea0000002400 */
[C---:B------:R-:W-:Y:S06]  /*15d30*/  HMMA.16816.F32.BF16 R96, R4.reuse, R48, R112 ;  /* 0x000000300460723c */ /* 0x040fec0000041870 */
[C---:B------:R-:W-:Y:S01]  /*15d40*/  HMMA.16816.F32.BF16 R92, R4.reuse, R50, R204 ;  /* 0x00000032045c723c */ /* 0x040fe200000418cc */
[----:B------:R-:W-:Y:S05]  /*15d50*/  LDSM.16.M88.4 R48, [R183+0x1800] ;  /* 0x00180000b730783b */ /* 0x000fea0000000200 */
[C---:B------:R-:W-:Y:S01]  /*15d60*/  HMMA.16816.F32.BF16 R104, R4.reuse, R42, R104 ;  /* 0x0000002a0468723c */ /* 0x040fe20000041868 */
[----:B--2---:R-:W-:Y:S01]  /*15d70*/  FMUL.FTZ R0, R22, R3 ;  /* 0x0000000316007220 */ /* 0x004fe20000410000 */
[----:B------:R-:W2:Y:S03]  /*15d80*/  LDSM.16.M88.4 R40, [R138+0x6000] ;  /* 0x006000008a28783b */ /* 0x000ea60000000200 */
[----:B------:R4:W-:Y:S01]  /*15d90*/  MUFU.TANH R131, R0 ;  /* 0x0000000000837308 */ /* 0x0009e20000002400 */
[----:B-1----:R-:W-:Y:S06]  /*15da0*/  HMMA.16816.F32.BF16 R68, R4, R38, R244 ;  /* 0x000000260444723c */ /* 0x002fec00000418f4 */
[----:B------:R-:W-:Y:S01]  /*15db0*/  HMMA.16816.F32.BF16 R32, R8, R46, R64 ;  /* 0x0000002e0820723c */ /* 0x000fe20000041840 */
[----:B------:R-:W-:-:S05]  /*15dc0*/  IMAD.MOV.U32 R244, RZ, RZ, R149 ;  /* 0x000000fffff47224 */ /* 0x000fca00078e0095 */
[C---:B------:R-:W-:Y:S01]  /*15dd0*/  HMMA.16816.F32.BF16 R168, R4.reuse, R56, R120 ;  /* 0x0000003804a8723c */ /* 0x040fe20000041878 */
[----:B----4-:R-:W-:Y:S02]  /*15de0*/  FMUL.FTZ R0, R23, R3 ;  /* 0x0000000317007220 */ /* 0x010fe40000410000 */
[----:B------:R-:W1:Y:S04]  /*15df0*/  LDSM.16.M88.4 R20, [R138+0x5000] ;  /* 0x005000008a14783b */ /* 0x000e680000000200 */
[----:B------:R-:W-:Y:S01]  /*15e00*/  IMAD.MOV.U32 R123, RZ, RZ, R91 ;  /* 0x000000ffff7b7224 */ /* 0x000fe200078e005b */
[----:B------:R4:W-:Y:S01]  /*15e10*/  MUFU.TANH R129, R0 ;  /* 0x0000000000817308 */ /* 0x0009e20000002400 */
[----:B---3--:R-:W-:Y:S01]  /*15e20*/  HMMA.16816.F32.BF16 R56, R4, R16, R224 ;  /* 0x000000100438723c */ /* 0x008fe200000418e0 */
[----:B------:R-:W-:-:S02]  /*15e30*/  IMAD.MOV.U32 R122, RZ, RZ, R117 ;  /* 0x000000ffff7a7224 */ /* 0x000fc400078e0075 */
[----:B------:R-:W-:Y:S02]  /*15e40*/  IMAD.MOV.U32 R120, RZ, RZ, R178 ;  /* 0x000000ffff787224 */ /* 0x000fe400078e00b2 */
[----:B------:R-:W-:Y:S01]  /*15e50*/  IMAD.MOV.U32 R121, RZ, RZ, R177 ;  /* 0x000000ffff797224 */ /* 0x000fe200078e00b1 */
[----:B--2---:R-:W-:Y:S01]  /*15e60*/  HMMA.16816.F32.BF16 R108, R4, R42, R200 ;  /* 0x0000002a046c723c */ /* 0x004fe200000418c8 */
[----:B----4-:R-:W-:-:S04]  /*15e70*/  FMUL.FTZ R0, R12, R3 ;  /* 0x000000030c007220 */ /* 0x010fc80000410000 */
[----:B------:R2:W3:Y:S01]  /*15e80*/  MUFU.TANH R55, R0 ;  /* 0x0000000000377308 */ /* 0x0004e20000002400 */
[----:B------:R-:W-:Y:S01]  /*15e90*/  HMMA.16816.F32.BF16 R152, R4, R40, R216 ;  /* 0x000000280498723c */ /* 0x000fe200000418d8 */
[----:B------:R-:W-:Y:S01]  /*15ea0*/  LDSM.16.M88.4 R40, [R183+0x3000] ;  /* 0x00300000b728783b */ /* 0x000fe20000000200 */
[----:B--2---:R-:W-:-:S04]  /*15eb0*/  FMUL.FTZ R0, R13, R3 ;  /* 0x000000030d007220 */ /* 0x004fc80000410000 */
[C---:B-1----:R-:W-:Y:S01]  /*15ec0*/  HMMA.16816.F32.BF16 R60, R4.reuse, R20, R228 ;  /* 0x00000014043c723c */ /* 0x042fe200000418e4 */
[----:B---3--:R-:W-:Y:S01]  /*15ed0*/  IMAD.MOV.U32 R245, RZ, RZ, R55 ;  /* 0x000000fffff57224 */ /* 0x008fe200078e0037 */
[----:B------:R1:W2:Y:S04]  /*15ee0*/  MUFU.TANH R118, R0 ;  /* 0x0000000000767308 */ /* 0x0002a80000002400 */
[----:B------:R-:W-:Y:S01]  /*15ef0*/  HMMA.16816.F32.BF16 R144, R4, R22, R232 ;  /* 0x000000160490723c */ /* 0x000fe200000418e8 */
[----:B------:R-:W3:Y:S01]  /*15f00*/  LDSM.16.M88.4 R20, [R138+0x7000] ;  /* 0x007000008a14783b */ /* 0x000ee20000000200 */
[----:B------:R-:W-:Y:S02]  /*15f10*/  IMAD.MOV.U32 R231, RZ, RZ, R150 ;  /* 0x000000ffffe77224 */ /* 0x000fe400078e0096 */
[----:B------:R-:W-:Y:S01]  /*15f20*/  IMAD.MOV.U32 R230, RZ, RZ, R136 ;  /* 0x000000ffffe67224 */ /* 0x000fe200078e0088 */
[----:B------:R-:W-:-:S02]  /*15f30*/  SHF.R.S32.HI R136, RZ, 0x1f, R139 ;  /* 0x0000001fff887819 */ /* 0x000fc4000001148b */
[----:B------:R-:W-:Y:S02]  /*15f40*/  IMAD.MOV.U32 R234, RZ, RZ, R244 ;  /* 0x000000ffffea7224 */ /* 0x000fe400078e00f4 */
[----:B------:R-:W-:Y:S01]  /*15f50*/  LEA.HI R136, R136, R139, RZ, 0x5 ;  /* 0x0000008b88887211 */ /* 0x000fe200078f28ff */
[----:B------:R-:W4:Y:S01]  /*15f60*/  S2R R244, SR_TID.X ;  /* 0x0000000000f47919 */ /* 0x000f220000002100 */
[----:B------:R-:W-:Y:S02]  /*15f70*/  IMAD.MOV.U32 R235, RZ, RZ, R231 ;  /* 0x000000ffffeb7224 */ /* 0x000fe400078e00e7 */
[----:B------:R-:W-:Y:S01]  /*15f80*/  LOP3.LUT R136, R136, 0xffffffe0, RZ, 0xc0, !PT ;  /* 0xffffffe088887812 */ /* 0x000fe200078ec0ff */
[----:B-1----:R-:W-:Y:S01]  /*15f90*/  FMUL.FTZ R0, R14, R3 ;  /* 0x000000030e007220 */ /* 0x002fe20000410000 */
[----:B--2---:R-:W-:Y:S02]  /*15fa0*/  IMAD.MOV.U32 R247, RZ, RZ, R118 ;  /* 0x000000fffff77224 */ /* 0x004fe400078e0076 */
[----:B------:R-:W-:Y:S01]  /*15fb0*/  IADD3 R136, -R136, R139, RZ ;  /* 0x0000008b88887210 */ /* 0x000fe20007ffe1ff */
[----:B------:R1:W2:Y:S01]  /*15fc0*/  MUFU.TANH R54, R0 ;  /* 0x0000000000367308 */ /* 0x0002a20000002400 */
[----:B------:R-:W-:-:S02]  /*15fd0*/  IMAD.MOV.U32 R232, RZ, RZ, R180 ;  /* 0x000000ffffe87224 */ /* 0x000fc400078e00b4 */
[----:B-1----:R-:W-:Y:S01]  /*15fe0*/  FMUL.FTZ R0, R15, R3 ;  /* 0x000000030f007220 */ /* 0x002fe20000410000 */
[----:B--2---:R-:W-:Y:S01]  /*15ff0*/  MOV R246, R54 ;  /* 0x0000003600f67202 */ /* 0x004fe20000000f00 */
[----:B------:R-:W-:Y:S03]  /*16000*/  HMMA.16816.F32.BF16 R12, R8, R44, R72 ;  /* 0x0000002c080c723c */ /* 0x000fe60000041848 */
[----:B------:R1:W2:Y:S03]  /*16010*/  MUFU.TANH R151, R0 ;  /* 0x0000000000977308 */ /* 0x0002a60000002400 */
[C---:B------:R-:W-:Y:S01]  /*16020*/  HMMA.16816.F32.BF16 R72, R4.reuse, R36, R240 ;  /* 0x000000240448723c */ /* 0x040fe200000418f0 */
[----:B------:R-:W4:Y:S05]  /*16030*/  LDSM.16.M88.4 R36, [R138+0x6800] ;  /* 0x006800008a24783b */ /* 0x000f2a0000000200 */
[----:B------:R-:W-:Y:S01]  /*16040*/  HMMA.16816.F32.BF16 R44, R4, R18, R220 ;  /* 0x00000012042c723c */ /* 0x000fe200000418dc */
[----:B------:R-:W-:Y:S01]  /*16050*/  LDSM.16.M88.4 R16, [R138+0x7800] ;  /* 0x007800008a10783b */ /* 0x000fe20000000200 */
[----:B------:R-:W-:-:S02]  /*16060*/  IMAD.MOV.U32 R242, RZ, RZ, R128 ;  /* 0x000000fffff27224 */ /* 0x000fc400078e0080 */
[----:B------:R-:W-:Y:S02]  /*16070*/  IMAD.MOV.U32 R243, RZ, RZ, R129 ;  /* 0x000000fffff37224 */ /* 0x000fe400078e0081 */
[----:B---3--:R-:W-:Y:S01]  /*16080*/  HMMA.16816.F32.BF16 R120, R4, R20, R120 ;  /* 0x000000140478723c */ /* 0x008fe20000041878 */
[-C--:B-1----:R-:W-:Y:S01]  /*16090*/  FMUL.FTZ R0, R28, R3.reuse ;  /* 0x000000031c007220 */ /* 0x082fe20000410000 */
[----:B--2---:R-:W-:Y:S02]  /*160a0*/  IMAD.MOV.U32 R241, RZ, RZ, R151 ;  /* 0x000000fffff17224 */ /* 0x004fe400078e0097 */
[----:B------:R-:W-:Y:S01]  /*160b0*/  IMAD.MOV.U32 R233, RZ, RZ, R242 ;  /* 0x000000ffffe97224 */ /* 0x000fe200078e00f2 */
[----:B------:R1:W2:Y:S02]  /*160c0*/  MUFU.TANH R182, R0 ;  /* 0x0000000000b67308 */ /* 0x0002a40000002400 */
[----:B-1----:R-:W-:Y:S01]  /*160d0*/  FMUL.FTZ R0, R29, R3 ;  /* 0x000000031d007220 */ /* 0x002fe20000410000 */
[----:B--2---:R-:W-:-:S05]  /*160e0*/  MOV R242, R182 ;  /* 0x000000b600f27202 */ /* 0x004fca0000000f00 */
[----:B------:R1:W-:Y:S01]  /*160f0*/  MUFU.TANH R240, R0 ;  /* 0x0000000000f07308 */ /* 0x0003e20000002400 */
[C---:B----4-:R-:W-:Y:S06]  /*16100*/  HMMA.16816.F32.BF16 R112, R4.reuse, R36, R212 ;  /* 0x000000240470723c */ /* 0x050fec00000418d4 */
[----:B------:R-:W-:Y:S01]  /*16110*/  HMMA.16816.F32.BF16 R140, R4, R38, R196 ;  /* 0x00000026048c723c */ /* 0x000fe200000418c4 */
[----:B------:R-:W2:Y:S01]  /*16120*/  LDSM.16.M88.4 R36, [R183+0x2800] ;  /* 0x00280000b724783b */ /* 0x000ea20000000200 */
[----:B------:R-:W3:Y:S01]  /*16130*/  S2R R196, SR_CTAID.X ;  /* 0x0000000000c47919 */ /* 0x000ee20000002500 */
[----:B-1----:R-:W-:-:S04]  /*16140*/  FMUL.FTZ R0, R30, R3 ;  /* 0x000000031e007220 */ /* 0x002fc80000410000 */
[----:B------:R1:W4:Y:S02]  /*16150*/  MUFU.TANH R239, R0 ;  /* 0x0000000000ef7308 */ /* 0x0003240000002400 */
[-C--:B-1----:R-:W-:Y:S02]  /*16160*/  FMUL.FTZ R0, R31, R3.reuse ;  /* 0x000000031f007220 */ /* 0x082fe40000410000 */
[----:B------:R-:W-:Y:S04]  /*16170*/  LDSM.16.M88.4 R28, [R183+0x2000] ;  /* 0x00200000b71c783b */ /* 0x000fe80000000200 */
[----:B------:R1:W4:Y:S01]  /*16180*/  MUFU.TANH R91, R0 ;  /* 0x00000000005b7308 */ /* 0x0003220000002400 */
[----:B---3--:R-:W-:Y:S01]  /*16190*/  IMAD.SHL.U32 R229, R196, 0x40, RZ ;  /* 0x00000040c4e57824 */ /* 0x008fe200078e00ff */
[----:B--2---:R-:W-:Y:S01]  /*161a0*/  HMMA.16816.F32.BF16 R52, R8, R36, R164 ;  /* 0x000000240834723c */ /* 0x004fe200000418a4 */
[----:B-1----:R-:W-:-:S05]  /*161b0*/  FMUL.FTZ R0, R12, R3 ;  /* 0x000000030c007220 */ /* 0x002fca0000410000 */
[----:B------:R1:W2:Y:S02]  /*161c0*/  MUFU.TANH R228, R0 ;  /* 0x0000000000e47308 */ /* 0x0002a40000002400 */
[----:B-1----:R-:W-:-:S06]  /*161d0*/  FMUL.FTZ R0, R13, R3 ;  /* 0x000000030d007220 */ /* 0x002fcc0000410000 */
[----:B------:R1:W-:Y:S02]  /*161e0*/  MUFU.TANH R207, R0 ;  /* 0x0000000000cf7308 */ /* 0x0003e40000002400 */
[----:B-1----:R-:W-:-:S06]  /*161f0*/  FMUL.FTZ R0, R14, R3 ;  /* 0x000000030e007220 */ /* 0x002fcc0000410000 */
[----:B------:R1:W3:Y:S02]  /*16200*/  MUFU.TANH R206, R0 ;  /* 0x0000000000ce7308 */ /* 0x0002e40000002400 */
[-C--:B-1----:R-:W-:Y:S02]  /*16210*/  FMUL.FTZ R0, R15, R3.reuse ;  /* 0x000000030f007220 */ /* 0x082fe40000410000 */
[C---:B------:R-:W-:Y:S04]  /*16220*/  HMMA.16816.F32.BF16 R12, R8.reuse, R48, R80 ;  /* 0x00000030080c723c */ /* 0x040fe80000041850 */
[----:B------:R1:W3:Y:S02]  /*16230*/  MUFU.TANH R205, R0 ;  /* 0x0000000000cd7308 */ /* 0x0002e40000002400 */
[C---:B------:R-:W-:Y:S01]  /*16240*/  HMMA.16816.F32.BF16 R80, R8.reuse, R38, R104 ;  /* 0x000000260850723c */ /* 0x040fe20000041868 */
[----:B------:R-:W4:Y:S05]  /*16250*/  LDSM.16.M88.4 R36, [R183+0x5800] ;  /* 0x00580000b724783b */ /* 0x000f2a0000000200 */
[C---:B------:R-:W-:Y:S06]  /*16260*/  HMMA.16816.F32.BF16 R104, R8.reuse, R40, R100 ;  /* 0x000000280868723c */ /* 0x040fec0000041864 */
[----:B------:R-:W-:Y:S01]  /*16270*/  HMMA.16816.F32.BF16 R100, R8, R42, R156 ;  /* 0x0000002a0864723c */ /* 0x000fe2000004189c */
[----:B-1----:R-:W-:-:S04]  /*16280*/  FMUL.FTZ R0, R32, R3 ;  /* 0x0000000320007220 */ /* 0x002fc80000410000 */
[----:B------:R1:W3:-:S13]  /*16290*/  MUFU.TANH R204, R0 ;  /* 0x0000000000cc7308 */ /* 0x0002da0000002400 */
[-C--:B------:R-:W-:Y:S01]  /*162a0*/  FMUL.FTZ R105, R105, R3.reuse ;  /* 0x0000000369697220 */ /* 0x080fe20000410000 */
[-C--:B------:R-:W-:Y:S01]  /*162b0*/  FMUL.FTZ R106, R106, R3.reuse ;  /* 0x000000036a6a7220 */ /* 0x080fe20000410000 */
[-C--:B------:R-:W-:Y:S01]  /*162c0*/  FMUL.FTZ R107, R107, R3.reuse ;  /* 0x000000036b6b7220 */ /* 0x080fe20000410000 */
[----:B-1----:R-:W-:-:S03]  /*162d0*/  FMUL.FTZ R0, R33, R3 ;  /* 0x0000000321007220 */ /* 0x002fc60000410000 */
[-C--:B------:R-:W-:Y:S01]  /*162e0*/  FMUL.FTZ R100, R100, R3.reuse ;  /* 0x0000000364647220 */ /* 0x080fe20000410000 */
[-C--:B------:R-:W-:Y:S01]  /*162f0*/  FMUL.FTZ R101, R101, R3.reuse ;  /* 0x0000000365657220 */ /* 0x080fe20000410000 */
[----:B------:R1:W-:Y:S01]  /*16300*/  MUFU.TANH R200, R0 ;  /* 0x0000000000c87308 */ /* 0x0003e20000002400 */
[-C--:B------:R-:W-:Y:S01]  /*16310*/  FMUL.FTZ R102, R102, R3.reuse ;  /* 0x0000000366667220 */ /* 0x080fe20000410000 */
[----:B----4-:R-:W-:Y:S06]  /*16320*/  HMMA.16816.F32.BF16 R56, R8, R36, R56 ;  /* 0x000000240838723c */ /* 0x010fec0000041838 */
[----:B------:R-:W-:Y:S08]  /*16330*/  MUFU.TANH R105, R105 ;  /* 0x0000006900697308 */ /* 0x000ff00000002400 */
[----:B------:R-:W-:Y:S01]  /*16340*/  MUFU.TANH R106, R106 ;  /* 0x0000006a006a7308 */ /* 0x000fe20000002400 */
[----:B-1----:R-:W-:-:S07]  /*16350*/  FMUL.FTZ R0, R34, R3 ;  /* 0x0000000322007220 */ /* 0x002fce0000410000 */
[----:B------:R1:W4:Y:S02]  /*16360*/  MUFU.TANH R117, R0 ;  /* 0x0000000000757308 */ /* 0x0003240000002400 */
[-C--:B------:R-:W-:Y:S01]  /*16370*/  FMUL.FTZ R56, R56, R3.reuse ;  /* 0x0000000338387220 */ /* 0x080fe20000410000 */
[-C--:B------:R-:W-:Y:S01]  /*16380*/  FMUL.FTZ R57, R57, R3.reuse ;  /* 0x0000000339397220 */ /* 0x080fe20000410000 */
[-C--:B------:R-:W-:Y:S01]  /*16390*/  FMUL.FTZ R58, R58, R3.reuse ;  /* 0x000000033a3a7220 */ /* 0x080fe20000410000 */
[----:B------:R-:W-:-:S03]  /*163a0*/  FMUL.FTZ R59, R59, R3 ;  /* 0x000000033b3b7220 */ /* 0x000fc60000410000 */
[----:B------:R-:W-:Y:S08]  /*163b0*/  MUFU.TANH R107, R107 ;  /* 0x0000006b006b7308 */ /* 0x000ff00000002400 */
[----:B------:R-:W-:Y:S01]  /*163c0*/  MUFU.TANH R100, R100 ;  /* 0x0000006400647308 */ /* 0x000fe20000002400 */
[-C--:B-1----:R-:W-:Y:S02]  /*163d0*/  FMUL.FTZ R0, R35, R3.reuse ;  /* 0x0000000323007220 */ /* 0x082fe40000410000 */
[----:B------:R-:W-:Y:S05]  /*163e0*/  HMMA.16816.F32.BF16 R32, R8, R50, R124 ;  /* 0x000000320820723c */ /* 0x000fea000004187c */
[----:B------:R1:W4:Y:S01]  /*163f0*/  MUFU.TANH R179, R0 ;  /* 0x0000000000b37308 */ /* 0x0003220000002400 */
[----:B------:R-:W-:Y:S06]  /*16400*/  HMMA.16816.F32.BF16 R124, R4, R22, R172 ;  /* 0x00000016047c723c */ /* 0x000fec00000418ac */
[----:B------:R-:W-:Y:S01]  /*16410*/  HMMA.16816.F32.BF16 R20, R8, R30, R160 ;  /* 0x0000001e0814723c */ /* 0x000fe200000418a0 */
[----:B------:R-:W-:Y:S01]  /*16420*/  IMAD.MOV.U32 R172, RZ, RZ, R130 ;  /* 0x000000ffffac7224 */ /* 0x000fe200078e0082 */
[----:B------:R-:W-:Y:S01]  /*16430*/  MOV R175, R148 ;  /* 0x0000009400af7202 */ /* 0x000fe20000000f00 */
[----:B------:R-:W-:Y:S01]  /*16440*/  IMAD.MOV.U32 R174, RZ, RZ, R131 ;  /* 0x000000ffffae7224 */ /* 0x000fe200078e0083 */
[----:B------:R-:W-:Y:S01]  /*16450*/  MUFU.TANH R102, R102 ;  /* 0x0000006600667308 */ /* 0x000fe20000002400 */
[----:B------:R-:W-:Y:S01]  /*16460*/  IMAD.MOV.U32 R231, RZ, RZ, R172 ;  /* 0x000000ffffe77224 */ /* 0x000fe200078e00ac */
[----:B------:R-:W-:Y:S01]  /*16470*/  HMMA.16816.F32.BF16 R128, R4, R16, R208 ;  /* 0x000000100480723c */ /* 0x000fe200000418d0 */
[----:B------:R-:W4:Y:S01]  /*16480*/  LDL R210, [R1+0x158] ;  /* 0x0001580001d27983 */ /* 0x000f220000100800 */
[----:B-1----:R-:W-:-:S04]  /*16490*/  FMUL.FTZ R0, R12, R3 ;  /* 0x000000030c007220 */ /* 0x002fc80000410000 */
[----:B------:R-:W-:Y:S01]  /*164a0*/  HMMA.16816.F32.BF16 R148, R4, R18, R192 ;  /* 0x000000120494723c */ /* 0x000fe200000418c0 */
[----:B------:R-:W1:Y:S01]  /*164b0*/  LDSM.16.M88.4 R16, [R183+0x4000] ;  /* 0x00400000b710783b */ /* 0x000e620000000200 */
[----:B------:R2:W4:Y:S04]  /*164c0*/  MUFU.TANH R178, R0 ;  /* 0x0000000000b27308 */ /* 0x0005280000002400 */
[C---:B------:R-:W-:Y:S01]  /*164d0*/  HMMA.16816.F32.BF16 R4, R8.reuse, R28, R168 ;  /* 0x0000001c0804723c */ /* 0x040fe200000418a8 */
[----:B------:R-:W3:Y:S03]  /*164e0*/  LDSM.16.M88.4 R28, [R183+0x4800] ;  /* 0x00480000b71c783b */ /* 0x000ee60000000200 */
[----:B------:R-:W-:Y:S02]  /*164f0*/  MUFU.TANH R101, R101 ;  /* 0x0000006500657308 */ /* 0x000fe40000002400 */
[----:B------:R-:W-:Y:S01]  /*16500*/  HMMA.16816.F32.BF16 R48, R8, R38, R44 ;  /* 0x000000260830723c */ /* 0x000fe2000004182c */
[----:B--2---:R-:W-:-:S05]  /*16510*/  FMUL.FTZ R0, R13, R3 ;  /* 0x000000030d007220 */ /* 0x004fca0000410000 */
[----:B------:R2:W-:-:S15]  /*16520*/  MUFU.TANH R177, R0 ;  /* 0x0000000000b17308 */ /* 0x0005de0000002400 */
[----:B------:R-:W-:-:S03]  /*16530*/  NOP ;  /* 0x0000000000007918 */ /* 0x000fc60000000000 */
[-C--:B------:R-:W-:Y:S01]  /*16540*/  FMUL.FTZ R90, R49, R3.reuse ;  /* 0x00000003315a7220 */ /* 0x080fe20000410000 */
[-C--:B--2---:R-:W-:Y:S01]  /*16550*/  FMUL.FTZ R0, R14, R3.reuse ;  /* 0x000000030e007220 */ /* 0x084fe20000410000 */
[C---:B-1----:R-:W-:Y:S03]  /*16560*/  HMMA.16816.F32.BF16 R84, R8.reuse, R16, R84 ;  /* 0x000000100854723c */ /* 0x042fe60000041854 */
[----:B------:R1:W2:Y:S03]  /*16570*/  MUFU.TANH R173, R0 ;  /* 0x0000000000ad7308 */ /* 0x0002a60000002400 */
[C---:B------:R-:W-:Y:S01]  /*16580*/  HMMA.16816.F32.BF16 R76, R8.reuse, R18, R76 ;  /* 0x00000012084c723c */ /* 0x040fe2000004184c */
[----:B------:R-:W-:Y:S05]  /*16590*/  LDSM.16.M88.4 R16, [R183+0x7000] ;  /* 0x00700000b710783b */ /* 0x000fea0000000200 */
[C---:B---3--:R-:W-:Y:S06]  /*165a0*/  HMMA.16816.F32.BF16 R72, R8.reuse, R28, R72 ;  /* 0x0000001c0848723c */ /* 0x048fec0000041848 */
[----:B------:R-:W-:Y:S01]  /*165b0*/  HMMA.16816.F32.BF16 R68, R8, R30, R68 ;  /* 0x0000001e0844723c */ /* 0x000fe20000041844 */
[----:B-1----:R-:W-:-:S02]  /*165c0*/  FMUL.FTZ R0, R15, R3 ;  /* 0x000000030f007220 */ /* 0x002fc40000410000 */
[----:B------:R-:W1:Y:S02]  /*165d0*/  LDSM.16.M88.4 R12, [R183+0x3800] ;  /* 0x00380000b70c783b */ /* 0x000e640000000200 */
[----:B------:R3:W2:Y:S01]  /*165e0*/  MUFU.TANH R118, R0 ;  /* 0x0000000000767308 */ /* 0x0006a20000002400 */
[-C--:B------:R-:W-:Y:S01]  /*165f0*/  FMUL.FTZ R84, R84, R3.reuse ;  /* 0x0000000354547220 */ /* 0x080fe20000410000 */
[-C--:B------:R-:W-:Y:S01]  /*16600*/  FMUL.FTZ R85, R85, R3.reuse ;  /* 0x0000000355557220 */ /* 0x080fe20000410000 */
[-C--:B------:R-:W-:Y:S01]  /*16610*/  FMUL.FTZ R86, R86, R3.reuse ;  /* 0x0000000356567220 */ /* 0x080fe20000410000 */
[----:B------:R-:W-:-:S03]  /*16620*/  FMUL.FTZ R87, R87, R3 ;  /* 0x0000000357577220 */ /* 0x000fc60000410000 */
[-C--:B------:R-:W-:Y:S01]  /*16630*/  FMUL.FTZ R76, R76, R3.reuse ;  /* 0x000000034c4c7220 */ /* 0x080fe20000410000 */
[-C--:B------:R-:W-:Y:S01]  /*16640*/  FMUL.FTZ R77, R77, R3.reuse ;  /* 0x000000034d4d7220 */ /* 0x080fe20000410000 */
[-C--:B------:R-:W-:Y:S01]  /*16650*/  FMUL.FTZ R78, R78, R3.reuse ;  /* 0x000000034e4e7220 */ /* 0x080fe20000410000 */
[-C--:B------:R-:W-:Y:S01]  /*16660*/  FMUL.FTZ R79, R79, R3.reuse ;  /* 0x000000034f4f7220 */ /* 0x080fe20000410000 */
[----:B------:R-:W-:Y:S02]  /*16670*/  MUFU.TANH R84, R84 ;  /* 0x0000005400547308 */ /* 0x000fe40000002400 */
[-C--:B------:R-:W-:Y:S01]  /*16680*/  FMUL.FTZ R72, R72, R3.reuse ;  /* 0x0000000348487220 */ /* 0x080fe20000410000 */
[-C--:B------:R-:W-:Y:S01]  /*16690*/  FMUL.FTZ R75, R75, R3.reuse ;  /* 0x000000034b4b7220 */ /* 0x080fe20000410000 */
[----:B---3--:R-:W-:-:S04]  /*166a0*/  FMUL.FTZ R0, R32, R3 ;  /* 0x0000000320007220 */ /* 0x008fc80000410000 */
[-C--:B------:R-:W-:Y:S01]  /*166b0*/  FMUL.FTZ R68, R68, R3.reuse ;  /* 0x0000000344447220 */ /* 0x080fe20000410000 */
[-C--:B------:R-:W-:Y:S01]  /*166c0*/  FMUL.FTZ R69, R69, R3.reuse ;  /* 0x0000000345457220 */ /* 0x080fe20000410000 */
[-C--:B------:R-:W-:Y:S01]  /*166d0*/  FMUL.FTZ R70, R70, R3.reuse ;  /* 0x0000000346467220 */ /* 0x080fe20000410000 */
[----:B------:R3:W2:Y:S01]  /*166e0*/  MUFU.TANH R171, R0 ;  /* 0x0000000000ab7308 */ /* 0x0006a20000002400 */
[----:B------:R-:W-:-:S07]  /*166f0*/  FMUL.FTZ R71, R71, R3 ;  /* 0x0000000347477220 */ /* 0x000fce0000410000 */
[----:B------:R-:W-:Y:S08]  /*16700*/  MUFU.TANH R86, R86 ;  /* 0x0000005600567308 */ /* 0x000ff00000002400 */
[----:B------:R-:W-:Y:S01]  /*16710*/  MUFU.TANH R85, R85 ;  /* 0x0000005500557308 */ /* 0x000fe20000002400 */
[-C--:B---3--:R-:W-:Y:S01]  /*16720*/  FMUL.FTZ R0, R33, R3.reuse ;  /* 0x0000000321007220 */ /* 0x088fe20000410000 */
[C---:B-1----:R-:W-:Y:S06]  /*16730*/  HMMA.16816.F32.BF16 R96, R8.reuse, R12, R96 ;  /* 0x0000000c0860723c */ /* 0x042fec0000041860 */
[----:B------:R1:W-:Y:S01]  /*16740*/  MUFU.TANH R169, R0 ;  /* 0x0000000000a97308 */ /* 0x0003e20000002400 */
[----:B------:R-:W-:Y:S01]  /*16750*/  HMMA.16816.F32.BF16 R92, R8, R14, R92 ;  /* 0x0000000e085c723c */ /* 0x000fe2000004185c */
[----:B------:R-:W3:Y:S01]  /*16760*/  LDSM.16.M88.4 R12, [R183+0x6800] ;  /* 0x00680000b70c783b */ /* 0x000ee20000000200 */
[----:B-1----:R-:W-:-:S15]  /*16770*/  FMUL.FTZ R0, R34, R3 ;  /* 0x0000000322007220 */ /* 0x002fde0000410000 */
[-C--:B------:R-:W-:Y:S01]  /*16780*/  FMUL.FTZ R96, R96, R3.reuse ;  /* 0x0000000360607220 */ /* 0x080fe20000410000 */
[----:B------:R1:W2:Y:S06]  /*16790*/  MUFU.TANH R166, R0 ;  /* 0x0000000000a67308 */ /* 0x0002ac0000002400 */
[-C--:B------:R-:W-:Y:S01]  /*167a0*/  FMUL.FTZ R92, R92, R3.reuse ;  /* 0x000000035c5c7220 */ /* 0x080fe20000410000 */
[-C--:B------:R-:W-:Y:S01]  /*167b0*/  FMUL.FTZ R93, R93, R3.reuse ;  /* 0x000000035d5d7220 */ /* 0x080fe20000410000 */
[-C--:B------:R-:W-:Y:S01]  /*167c0*/  FMUL.FTZ R94, R94, R3.reuse ;  /* 0x000000035e5e7220 */ /* 0x080fe20000410000 */
[-C--:B------:R-:W-:Y:S01]  /*167d0*/  FMUL.FTZ R95, R95, R3.reuse ;  /* 0x000000035f5f7220 */ /* 0x080fe20000410000 */
[----:B------:R-:W-:Y:S08]  /*167e0*/  MUFU.TANH R96, R96 ;  /* 0x0000006000607308 */ /* 0x000ff00000002400 */
[----:B------:R-:W-:Y:S01]  /*167f0*/  MUFU.TANH R92, R92 ;  /* 0x0000005c005c7308 */ /* 0x000fe20000002400 */
[----:B-1----:R-:W-:-:S02]  /*16800*/  FMUL.FTZ R0, R35, R3 ;  /* 0x0000000323007220 */ /* 0x002fc40000410000 */
[----:B------:R-:W1:Y:S01]  /*16810*/  LDSM.16.M88.4 R32, [R183+0x5000] ;  /* 0x00500000b720783b */ /* 0x000e620000000200 */
[C---:B---3--:R-:W-:Y:S04]  /*16820*/  HMMA.16816.F32.BF16 R28, R8.reuse, R14, R140 ;  /* 0x0000000e081c723c */ /* 0x048fe8000004188c */
[----:B------:R3:W2:Y:S02]  /*16830*/  MUFU.TANH R163, R0 ;  /* 0x0000000000a37308 */ /* 0x0006a40000002400 */
[----:B------:R-:W-:Y:S06]  /*16840*/  HMMA.16816.F32.BF16 R36, R8, R12, R112 ;  /* 0x0000000c0824723c */ /* 0x000fec0000041870 */
[----:B------:R-:W-:Y:S08]  /*16850*/  MUFU.TANH R93, R93 ;  /* 0x0000005d005d7308 */ /* 0x000ff00000002400 */
[----:B------:R-:W-:Y:S01]  /*16860*/  MUFU.TANH R94, R94 ;  /* 0x0000005e005e7308 */ /* 0x000fe20000002400 */
[----:B---3--:R-:W-:-:S03]  /*16870*/  FMUL.FTZ R0, R4, R3 ;  /* 0x0000000304007220 */ /* 0x008fc60000410000 */
[-C--:B------:R-:W-:Y:S01]  /*16880*/  FMUL.FTZ R165, R30, R3.reuse ;  /* 0x000000031ea57220 */ /* 0x080fe20000410000 */
[----:B------:R-:W-:-:S03]  /*16890*/  FMUL.FTZ R167, R31, R3 ;  /* 0x000000031fa77220 */ /* 0x000fc60000410000 */
[----:B------:R3:W2:Y:S02]  /*168a0*/  MUFU.TANH R162, R0 ;  /* 0x0000000000a27308 */ /* 0x0006a40000002400 */
[----:B------:R-:W-:-:S06]  /*168b0*/  FMUL.FTZ R142, R36, R3 ;  /* 0x00000003248e7220 */ /* 0x000fcc0000410000 */
[----:B------:R-:W-:Y:S01]  /*168c0*/  MUFU.TANH R95, R95 ;  /* 0x0000005f005f7308 */ /* 0x000fe20000002400 */
[----:B-1----:R-:W-:Y:S01]  /*168d0*/  HMMA.16816.F32.BF16 R64, R8, R32, R60 ;  /* 0x000000200840723c */ /* 0x002fe2000004183c */
[----:B---3--:R-:W-:-:S05]  /*168e0*/  FMUL.FTZ R0, R5, R3 ;  /* 0x0000000305007220 */ /* 0x008fca0000410000 */
[----:B------:R-:W-:Y:S01]  /*168f0*/  HMMA.16816.F32.BF16 R60, R8, R34, R144 ;  /* 0x00000022083c723c */ /* 0x000fe20000041890 */
[----:B------:R-:W1:Y:S01]  /*16900*/  LDSM.16.M88.4 R32, [R183+0x7800] ;  /* 0x00780000b720783b */ /* 0x000e620000000200 */
[----:B------:R3:W-:Y:S05]  /*16910*/  MUFU.TANH R164, R0 ;  /* 0x0000000000a47308 */ /* 0x0007ea0000002400 */
[----:B------:R-:W-:-:S11]  /*16920*/  FMUL.FTZ R146, R37, R3 ;  /* 0x0000000325927220 */ /* 0x000fd60000410000 */
[-C--:B------:R-:W-:Y:S01]  /*16930*/  FMUL.FTZ R64, R64, R3.reuse ;  /* 0x0000000340407220 */ /* 0x080fe20000410000 */
[-C--:B------:R-:W-:Y:S01]  /*16940*/  FMUL.FTZ R65, R65, R3.reuse ;  /* 0x0000000341417220 */ /* 0x080fe20000410000 */
[-C--:B------:R-:W-:Y:S01]  /*16950*/  FMUL.FTZ R66, R66, R3.reuse ;  /* 0x0000000342427220 */ /* 0x080fe20000410000 */
[-C--:B---3--:R-:W-:Y:S01]  /*16960*/  FMUL.FTZ R0, R6, R3.reuse ;  /* 0x0000000306007220 */ /* 0x088fe20000410000 */
[----:B------:R-:W-:-:S03]  /*16970*/  FMUL.FTZ R67, R67, R3 ;  /* 0x0000000343437220 */ /* 0x000fc60000410000 */
[----:B------:R3:W2:Y:S01]  /*16980*/  MUFU.TANH R160, R0 ;  /* 0x0000000000a07308 */ /* 0x0006a20000002400 */
[-C--:B------:R-:W-:Y:S01]  /*16990*/  FMUL.FTZ R60, R60, R3.reuse ;  /* 0x000000033c3c7220 */ /* 0x080fe20000410000 */
[-C--:B------:R-:W-:Y:S01]  /*169a0*/  FMUL.FTZ R61, R61, R3.reuse ;  /* 0x000000033d3d7220 */ /* 0x080fe20000410000 */
[-C--:B------:R-:W-:Y:S01]  /*169b0*/  FMUL.FTZ R62, R62, R3.reuse ;  /* 0x000000033e3e7220 */ /* 0x080fe20000410000 */
[-C--:B------:R-:W-:Y:S01]  /*169c0*/  FMUL.FTZ R63, R63, R3.reuse ;  /* 0x000000033f3f7220 */ /* 0x080fe20000410000 */
[----:B---3--:R-:W-:Y:S01]  /*169d0*/  FMUL.FTZ R0, R7, R3 ;  /* 0x0000000307007220 */ /* 0x008fe20000410000 */
[----:B-1----:R-:W-:Y:S01]  /*169e0*/  HMMA.16816.F32.BF16 R12, R8, R32, R128 ;  /* 0x00000020080c723c */ /* 0x002fe20000041880 */
[----:B------:R-:W1:Y:S01]  /*169f0*/  LDSM.16.M88.4 R4, [R183+0x6000] ;  /* 0x00600000b704783b */ /* 0x000e620000000200 */
[----:B------:R-:W-:Y:S01]  /*16a00*/  MUFU.TANH R31, R70 ;  /* 0x00000046001f7308 */ /* 0x000fe20000002400 */
[----:B------:R-:W-:-:S04]  /*16a10*/  DEPBAR.LE SB0, 0x0 ;  /* 0x000080000000791a */ /* 0x000fc80000000000 */
[-C--:B------:R-:W-:Y:S01]  /*16a20*/  FMUL.FTZ R33, R73, R3.reuse ;  /* 0x0000000349217220 */ /* 0x080fe20000410000 */
[----:B------:R-:W-:Y:S02]  /*16a30*/  FMUL.FTZ R32, R74, R3 ;  /* 0x000000034a207220 */ /* 0x000fe40000410000 */
[----:B------:R3:W2:-:S14]  /*16a40*/  MUFU.TANH R161, R0 ;  /* 0x0000000000a17308 */ /* 0x00069c0000002400 */
[-C--:B------:R-:W-:Y:S01]  /*16a50*/  FMUL.FTZ R192, R12, R3.reuse ;  /* 0x000000030cc07220 */ /* 0x080fe20000410000 */
[-C--:B------:R-:W-:Y:S01]  /*16a60*/  FMUL.FTZ R194, R13, R3.reuse ;  /* 0x000000030dc27220 */ /* 0x080fe20000410000 */
[-C--:B------:R-:W-:Y:S01]  /*16a70*/  FMUL.FTZ R195, R14, R3.reuse ;  /* 0x000000030ec37220 */ /* 0x080fe20000410000 */
[-C--:B---3--:R-:W-:Y:S01]  /*16a80*/  FMUL.FTZ R0, R20, R3.reuse ;  /* 0x0000000314007220 */ /* 0x088fe20000410000 */
[----:B------:R-:W-:-:S03]  /*16a90*/  FMUL.FTZ R197, R15, R3 ;  /* 0x000000030fc57220 */ /* 0x000fc60000410000 */
[----:B------:R3:W2:Y:S01]  /*16aa0*/  MUFU.TANH R159, R0 ;  /* 0x00000000009f7308 */ /* 0x0006a20000002400 */
[C---:B-1----:R-:W-:Y:S06]  /*16ab0*/  HMMA.16816.F32.BF16 R44, R8.reuse, R4, R152 ;  /* 0x00000004082c723c */ /* 0x042fec0000041898 */
[----:B------:R-:W-:Y:S01]  /*16ac0*/  HMMA.16816.F32.BF16 R40, R8, R6, R108 ;  /* 0x000000060828723c */ /* 0x000fe2000004186c */
[-C--:B---3--:R-:W-:Y:S01]  /*16ad0*/  FMUL.FTZ R0, R21, R3.reuse ;  /* 0x0000000315007220 */ /* 0x088fe20000410000 */
[-C--:B------:R-:W-:Y:S01]  /*16ae0*/  FMUL.FTZ R4, R80, R3.reuse ;  /* 0x0000000350047220 */ /* 0x080fe20000410000 */
[-C--:B------:R-:W-:Y:S01]  /*16af0*/  FMUL.FTZ R5, R82, R3.reuse ;  /* 0x0000000352057220 */ /* 0x080fe20000410000 */
[-C--:B------:R-:W-:Y:S01]  /*16b00*/  FMUL.FTZ R152, R28, R3.reuse ;  /* 0x000000031c987220 */ /* 0x080fe20000410000 */
[----:B------:R1:W-:Y:S01]  /*16b10*/  MUFU.TANH R158, R0 ;  /* 0x00000000009e7308 */ /* 0x0003e20000002400 */
[----:B------:R-:W-:Y:S01]  /*16b20*/  SHF.L.U32 R28, R244, 0x1, RZ ;  /* 0x00000001f41c7819 */ /* 0x000fe200000006ff */
[----:B------:R-:W-:Y:S01]  /*16b30*/  FMUL.FTZ R6, R83, R3 ;  /* 0x0000000353067220 */ /* 0x000fe20000410000 */
[----:B------:R-:W-:-:S02]  /*16b40*/  IMAD.MOV.U32 R244, RZ, RZ, R243 ;  /* 0x000000fffff47224 */ /* 0x000fc400078e00f3 */
[-C--:B------:R-:W-:Y:S01]  /*16b50*/  FMUL.FTZ R153, R29, R3.reuse ;  /* 0x000000031d997220 */ /* 0x080fe20000410000 */
[----:B------:R-:W-:Y:S01]  /*16b60*/  LOP3.LUT R28, R28, 0x6, RZ, 0xc0, !PT ;  /* 0x000000061c1c7812 */ /* 0x000fe200078ec0ff */
[----:B------:R-:W-:Y:S01]  /*16b70*/  IMAD.MOV.U32 R243, RZ, RZ, R175 ;  /* 0x000000fffff37224 */ /* 0x000fe200078e00af */
[----:B------:R-:W-:Y:S05]  /*16b80*/  MUFU.TANH R109, R5 ;  /* 0x00000005006d7308 */ /* 0x000fea0000002400 */
[-C--:B------:R-:W-:Y:S01]  /*16b90*/  FMUL.FTZ R46, R46, R3.reuse ;  /* 0x000000032e2e7220 */ /* 0x080fe20000410000 */
[-C--:B------:R-:W-:Y:S02]  /*16ba0*/  FMUL.FTZ R47, R47, R3.reuse ;  /* 0x000000032f2f7220 */ /* 0x080fe40000410000 */
[----:B------:R3:W-:Y:S01]  /*16bb0*/  MUFU.TANH R108, R6 ;  /* 0x00000006006c7308 */ /* 0x0007e20000002400 */
[----:B-1----:R-:W-:-:S02]  /*16bc0*/  FMUL.FTZ R0, R22, R3 ;  /* 0x0000000316007220 */ /* 0x002fc40000410000 */
[----:B------:R-:W-:-:S05]  /*16bd0*/  FMUL.FTZ R131, R43, R3 ;  /* 0x000000032b837220 */ /* 0x000fca0000410000 */
[----:B------:R1:W2:Y:S01]  /*16be0*/  MUFU.TANH R157, R0 ;  /* 0x00000000009d7308 */ /* 0x0002a20000002400 */
[-C--:B---3--:R-:W-:Y:S01]  /*16bf0*/  FMUL.FTZ R6, R98, R3.reuse ;  /* 0x0000000362067220 */ /* 0x088fe20000410000 */
[-C--:B------:R-:W-:Y:S01]  /*16c00*/  FMUL.FTZ R98, R50, R3.reuse ;  /* 0x0000000332627220 */ /* 0x080fe20000410000 */
[-C--:B-1----:R-:W-:Y:S02]  /*16c10*/  FMUL.FTZ R0, R23, R3.reuse ;  /* 0x0000000317007220 */ /* 0x082fe40000410000 */
[C---:B------:R-:W-:Y:S03]  /*16c20*/  HMMA.16816.F32.BF16 R20, R8.reuse, R16, R120 ;  /* 0x000000100814723c */ /* 0x040fe60000041878 */
[----:B------:R1:W3:Y:S03]  /*16c30*/  MUFU.TANH R145, R0 ;  /* 0x0000000000917308 */ /* 0x0002e60000002400 */
[----:B------:R-:W-:Y:S01]  /*16c40*/  HMMA.16816.F32.BF16 R16, R8, R18, R124 ;  /* 0x000000120810723c */ /* 0x000fe2000004187c */
[----:B------:R-:W-:-:S05]  /*16c50*/  FMUL.FTZ R123, R40, R3 ;  /* 0x00000003287b7220 */ /* 0x000fca0000410000 */
[----:B------:R-:W-:Y:S01]  /*16c60*/  HMMA.16816.F32.BF16 R8, R8, R34, R148 ;  /* 0x000000220808723c */ /* 0x000fe20000041894 */
[-C--:B------:R-:W-:Y:S01]  /*16c70*/  FMUL.FTZ R125, R41, R3.reuse ;  /* 0x00000003297d7220 */ /* 0x080fe20000410000 */
[-C--:B------:R-:W-:Y:S01]  /*16c80*/  FMUL.FTZ R126, R42, R3.reuse ;  /* 0x000000032a7e7220 */ /* 0x080fe20000410000 */
[----:B-1----:R-:W-:-:S04]  /*16c90*/  FMUL.FTZ R0, R52, R3 ;  /* 0x0000000334007220 */ /* 0x002fc80000410000 */
[-C--:B------:R-:W-:Y:S01]  /*16ca0*/  FMUL.FTZ R35, R48, R3.reuse ;  /* 0x0000000330237220 */ /* 0x080fe20000410000 */
[-C--:B------:R-:W-:Y:S01]  /*16cb0*/  FMUL.FTZ R148, R38, R3.reuse ;  /* 0x0000000326947220 */ /* 0x080fe20000410000 */
[-C--:B------:R-:W-:Y:S01]  /*16cc0*/  FMUL.FTZ R151, R39, R3.reuse ;  /* 0x0000000327977220 */ /* 0x080fe20000410000 */
[----:B------:R1:W3:Y:S02]  /*16cd0*/  MUFU.TANH R156, R0 ;  /* 0x00000000009c7308 */ /* 0x0002e40000002400 */
[-C--:B------:R-:W-:Y:S01]  /*16ce0*/  FMUL.FTZ R168, R20, R3.reuse ;  /* 0x0000000314a87220 */ /* 0x080fe20000410000 */
[-C--:B------:R-:W-:Y:S01]  /*16cf0*/  FMUL.FTZ R170, R21, R3.reuse ;  /* 0x0000000315aa7220 */ /* 0x080fe20000410000 */
[----:B------:R-:W-:-:S04]  /*16d00*/  FMUL.FTZ R172, R22, R3 ;  /* 0x0000000316ac7220 */ /* 0x000fc80000410000 */
[-C--:B------:R-:W-:Y:S01]  /*16d10*/  FMUL.FTZ R175, R16, R3.reuse ;  /* 0x0000000310af7220 */ /* 0x080fe20000410000 */
[-C--:B------:R-:W-:Y:S01]  /*16d20*/  FMUL.FTZ R180, R17, R3.reuse ;  /* 0x0000000311b47220 */ /* 0x080fe20000410000 */
[----:B------:R-:W-:-:S04]  /*16d30*/  FMUL.FTZ R182, R19, R3 ;  /* 0x0000000313b67220 */ /* 0x000fc80000410000 */
[-C--:B------:R-:W-:Y:S01]  /*16d40*/  FMUL.FTZ R198, R8, R3.reuse ;  /* 0x0000000308c67220 */ /* 0x080fe20000410000 */
[-C--:B------:R-:W-:Y:S01]  /*16d50*/  FMUL.FTZ R199, R9, R3.reuse ;  /* 0x0000000309c77220 */ /* 0x080fe20000410000 */
[-C--:B------:R-:W-:Y:S01]  /*16d60*/  FMUL.FTZ R203, R10, R3.reuse ;  /* 0x000000030acb7220 */ /* 0x080fe20000410000 */
[-C--:B------:R-:W-:Y:S01]  /*16d70*/  FMUL.FTZ R208, R11, R3.reuse ;  /* 0x000000030bd07220 */ /* 0x080fe20000410000 */
[----:B-1----:R-:W-:-:S04]  /*16d80*/  FMUL.FTZ R0, R53, R3 ;  /* 0x0000000335007220 */ /* 0x002fc80000410000 */
[----:B------:R1:W-:Y:S02]  /*16d90*/  MUFU.TANH R147, R0 ;  /* 0x0000000000937308 */ /* 0x0003e40000002400 */
[----:B-1----:R-:W-:-:S06]  /*16da0*/  FMUL.FTZ R0, R54, R3 ;  /* 0x0000000336007220 */ /* 0x002fcc0000410000 */
[----:B------:R1:W3:Y:S02]  /*16db0*/  MUFU.TANH R144, R0 ;  /* 0x0000000000907308 */ /* 0x0002e40000002400 */
[----:B-1----:R-:W-:-:S06]  /*16dc0*/  FMUL.FTZ R0, R55, R3 ;  /* 0x0000000337007220 */ /* 0x002fcc0000410000 */
[----:B------:R1:W3:Y:S02]  /*16dd0*/  MUFU.TANH R139, R0 ;  /* 0x00000000008b7308 */ /* 0x0002e40000002400 */
[----:B-1----:R-:W-:-:S04]  /*16de0*/  SHF.R.S32.HI R0, RZ, 0x1f, R136 ;  /* 0x0000001fff007819 */ /* 0x002fc80000011488 */
[----:B------:R-:W-:Y:S02]  /*16df0*/  LEA.HI R0, R0, R136, RZ, 0x2 ;  /* 0x0000008800007211 */ /* 0x000fe400078f10ff */
[----:B------:R1:W3:Y:S02]  /*16e00*/  MUFU.TANH R136, R4 ;  /* 0x0000000400887308 */ /* 0x0002e40000002400 */
[----:B------:R-:W-:-:S05]  /*16e10*/  SHF.R.S32.HI R0, RZ, 0x2, R0 ;  /* 0x00000002ff007819 */ /* 0x000fca0000011400 */
[----:B------:R-:W-:-:S05]  /*16e20*/  IMAD R0, R133, 0x10, R0 ;  /* 0x0000001085007824 */ /* 0x000fca00078e0200 */
[----:B------:R-:W-:Y:S01]  /*16e30*/  IADD3 R0, R0, 0x1, R229 ;  /* 0x0000000100007810 */ /* 0x000fe20007ffe0e5 */
[----:B------:R-:W-:Y:S02]  /*16e40*/  IMAD.MOV.U32 R229, RZ, RZ, R181 ;  /* 0x000000ffffe57224 */ /* 0x000fe400078e00b5 */
[-C--:B------:R-:W-:Y:S02]  /*16e50*/  FMUL.FTZ R181, R18, R3.reuse ;  /* 0x0000000312b57220 */ /* 0x080fe40000410000 */
[----:B------:R-:W-:Y:S01]  /*16e60*/  MUFU.TANH R18, R6 ;  /* 0x0000000600127308 */ /* 0x000fe20000002400 */
[----:B-1----:R-:W-:-:S07]  /*16e70*/  FMUL.FTZ R4, R81, R3 ;  /* 0x0000000351047220 */ /* 0x002fce0000410000 */
[----:B------:R1:W3:Y:S02]  /*16e80*/  MUFU.TANH R133, R4 ;  /* 0x0000000400857308 */ /* 0x0002e40000002400 */
[----:B-1----:R-:W-:Y:S01]  /*16e90*/  IADD3 R4, R237, R0, -R230 ;  /* 0x00000000ed047210 */ /* 0x002fe20007ffe8e6 */
[----:B------:R-:W-:Y:S01]  /*16ea0*/  IMAD.MOV.U32 R230, RZ, RZ, R174 ;  /* 0x000000ffffe67224 */ /* 0x000fe200078e00ae */
[----:B------:R-:W-:Y:S01]  /*16eb0*/  LOP3.LUT R0, R26, R27, RZ, 0xfc, !PT ;  /* 0x0000001b1a007212 */ /* 0x000fe200078efcff */
[-C--:B------:R-:W-:Y:S01]  /*16ec0*/  FMUL.FTZ R27, R103, R3.reuse ;  /* 0x00000003671b7220 */ /* 0x080fe20000410000 */
[-C--:B------:R-:W-:Y:S01]  /*16ed0*/  FMUL.FTZ R26, R99, R3.reuse ;  /* 0x00000003631a7220 */ /* 0x080fe20000410000 */
[----:B------:R-:W-:Y:S02]  /*16ee0*/  IMAD.IADD R4, R116, 0x1, R4 ;  /* 0x0000000174047824 */ /* 0x000fe400078e0204 */
[-C--:B------:R-:W-:Y:S01]  /*16ef0*/  FMUL.FTZ R99, R51, R3.reuse ;  /* 0x0000000333637220 */ /* 0x080fe20000410000 */
[----:B------:R-:W-:Y:S01]  /*16f00*/  MUFU.TANH R34, R27 ;  /* 0x0000001b00227308 */ /* 0x000fe20000002400 */
[-C--:B------:R-:W-:Y:S01]  /*16f10*/  FMUL.FTZ R103, R44, R3.reuse ;  /* 0x000000032c677220 */ /* 0x080fe20000410000 */
[----:B------:R-:W-:Y:S01]  /*16f20*/  FMUL.FTZ R116, R45, R3 ;  /* 0x000000032d747220 */ /* 0x000fe20000410000 */
[C---:B------:R-:W-:Y:S01]  /*16f30*/  VIMNMX R7, R4.reuse, R237, PT ;  /* 0x000000ed04077248 */ /* 0x040fe20003fe0100 */
[-C--:B------:R-:W-:Y:S01]  /*16f40*/  FMUL.FTZ R174, R23, R3.reuse ;  /* 0x0000000317ae7220 */ /* 0x080fe20000410000 */
[----:B------:R-:W-:Y:S01]  /*16f50*/  VIADDMNMX R5, R4, 0x8, R237, PT ;  /* 0x0000000804057846 */ /* 0x000fe200038001ed */
[----:B------:R-:W-:-:S02]  /*16f60*/  FMUL.FTZ R4, R104, R3 ;  /* 0x0000000368047220 */ /* 0x000fc40000410000 */
[----:B------:R-:W-:Y:S08]  /*16f70*/  MUFU.TANH R19, R78 ;  /* 0x0000004e00137308 */ /* 0x000ff00000002400 */
[----:B------:R1:W3:Y:S08]  /*16f80*/  MUFU.TANH R81, R4 ;  /* 0x0000000400517308 */ /* 0x0002f00000002400 */
[----:B------:R-:W-:Y:S08]  /*16f90*/  MUFU.TANH R43, R69 ;  /* 0x00000045002b7308 */ /* 0x000ff00000002400 */
[----:B------:R-:W-:Y:S01]  /*16fa0*/  MUFU.TANH R44, R68 ;  /* 0x00000044002c7308 */ /* 0x000fe20000002400 */
[----:B-1----:R-:W-:-:S07]  /*16fb0*/  FMUL.FTZ R4, R97, R3 ;  /* 0x0000000361047220 */ /* 0x002fce0000410000 */
[----:B------:R1:W3:Y:S08]  /*16fc0*/  MUFU.TANH R27, R4 ;  /* 0x00000004001b7308 */ /* 0x0002f00000002400 */
[----:B------:R-:W3:Y:S01]  /*16fd0*/  MUFU.TANH R23, R26 ;  /* 0x0000001a00177308 */ /* 0x000ee20000002400 */
[----:B-1----:R-:W-:-:S04]  /*16fe0*/  IMAD.IADD R4, R89, 0x1, R28 ;  /* 0x0000000159047824 */ /* 0x002fc800078e021c */
[C---:B------:R-:W-:Y:S01]  /*16ff0*/  VIADD R6, R4.reuse, 0x1 ;  /* 0x0000000104067836 */ /* 0x040fe20000000000 */
[----:B------:R-:W-:Y:S01]  /*17000*/  I2FP.F32.S32 R12, R4 ;  /* 0x00000004000c7245 */ /* 0x000fe20000201400 */
[C---:B------:R-:W-:Y:S01]  /*17010*/  VIADD R8, R4.reuse, 0x8 ;  /* 0x0000000804087836 */ /* 0x040fe20000000000 */
[C---:B------:R-:W-:Y:S01]  /*17020*/  ISETP.GE.AND P4, PT, R4.reuse, R5, PT ;  /* 0x000000050400720c */ /* 0x040fe20003f86270 */
[----:B------:R-:W-:Y:S01]  /*17030*/  VIADD R3, R4, 0x10 ;  /* 0x0000001004037836 */ /* 0x000fe20000000000 */
[----:B------:R-:W-:Y:S01]  /*17040*/  ISETP.GE.AND P1, PT, R6, R7, PT ;  /* 0x000000070600720c */ /* 0x000fe20003f26270 */
[-C--:B------:R-:W-:Y:S01]  /*17050*/  FFMA.FTZ R9, R132, R12.reuse, R233 ;  /* 0x0000000c84097223 */ /* 0x080fe200000100e9 */
[----:B------:R-:W-:Y:S01]  /*17060*/  ISETP.GE.AND P0, PT, R6, R5, PT ;  /* 0x000000050600720c */ /* 0x000fe20003f06270 */
[----:B------:R-:W-:Y:S01]  /*17070*/  FFMA.FTZ R48, R132, R12, R232 ;  /* 0x0000000c84307223 */ /* 0x000fe200000100e8 */
[----:B------:R-:W-:Y:S02]  /*17080*/  I2FP.F32.S32 R6, R6 ;  /* 0x0000000600067245 */ /* 0x000fe40000201400 */
[----:B------:R-:W-:-:S02]  /*17090*/  ISETP.GE.AND P3, PT, R8, R7, PT ;  /* 0x000000070800720c */ /* 0x000fc40003f66270 */
[----:B------:R-:W-:Y:S01]  /*170a0*/  ISETP.GE.AND P6, PT, R8, R5, PT ;  /* 0x000000050800720c */ /* 0x000fe20003fc6270 */
[CC--:B------:R-:W-:Y:S01]  /*170b0*/  FFMA.FTZ R10, R132.reuse, R6.reuse, R234 ;  /* 0x00000006840a7223 */ /* 0x0c0fe200000100ea */
[----:B------:R-:W-:Y:S01]  /*170c0*/  FFMA.FTZ R14, R132, R6, R235 ;  /* 0x00000006840e7223 */ /* 0x000fe200000100eb */
[----:B------:R-:W-:Y:S02]  /*170d0*/  IADD3 R6, R4, 0x9, RZ ;  /* 0x0000000904067810 */ /* 0x000fe40007ffe0ff */
[----:B------:R-:W-:Y:S02]  /*170e0*/  FSEL R51, R9, -INF , !P4 ;  /* 0xff80000009337808 */ /* 0x000fe40006000000 */
[----:B------:R-:W-:Y:S02]  /*170f0*/  FSEL R54, R10, -INF , !P1 ;  /* 0xff8000000a367808 */ /* 0x000fe40004800000 */
[----:B------:R-:W-:Y:S02]  /*17100*/  I2FP.F32.S32 R8, R8 ;  /* 0x0000000800087245 */ /* 0x000fe40000201400 */
[----:B------:R-:W-:-:S02]  /*17110*/  ISETP.GE.AND P5, PT, R6, R7, PT ;  /* 0x000000070600720c */ /* 0x000fc40003fa6270 */
[----:B------:R-:W-:Y:S01]  /*17120*/  ISETP.GE.AND P2, PT, R6, R5, PT ;  /* 0x000000050600720c */ /* 0x000fe20003f46270 */
[CC--:B------:R-:W-:Y:S01]  /*17130*/  FFMA.FTZ R13, R132.reuse, R8.reuse, R229 ;  /* 0x00000008840d7223 */ /* 0x0c0fe200000100e5 */
[C---:B------:R-:W-:Y:S01]  /*17140*/  ISETP.GE.AND P4, PT, R3.reuse, R7, PT ;  /* 0x000000070300720c */ /* 0x040fe20003f86270 */
[----:B------:R-:W-:Y:S01]  /*17150*/  FFMA.FTZ R9, R132, R8, R230 ;  /* 0x0000000884097223 */ /* 0x000fe200000100e6 */
[----:B------:R-:W-:Y:S01]  /*17160*/  ISETP.GE.AND P1, PT, R3, R5, PT ;  /* 0x000000050300720c */ /* 0x000fe20003f26270 */
[----:B------:R-:W-:Y:S01]  /*17170*/  VIADD R8, R4, 0x11 ;  /* 0x0000001104087836 */ /* 0x000fe20000000000 */
        /* <DEDUP_REMOVED lines=18> */
[----:B------:R-:W-:Y:S01]  /*172a0*/  ISETP.GE.AND P5, PT, R6, R5, PT ;  /* 0x000000050600720c */ /* 0x000fe20003fa6270 */
[CC--:B------:R-:W-:Y:S01]  /*172b0*/  FFMA.FTZ R13, R132.reuse, R8.reuse, R247 ;  /* 0x00000008840d7223 */ /* 0x0c0fe200000100f7 */
[C---:B------:R-:W-:Y:S01]  /*172c0*/  ISETP.GE.AND P2, PT, R3.reuse, R7, PT ;  /* 0x000000070300720c */ /* 0x040fe20003f46270 */
[----:B------:R-:W-:Y:S01]  /*172d0*/  FFMA.FTZ R10, R132, R8, R241 ;  /* 0x00000008840a7223 */ /* 0x000fe200000100f1 */
[----:B------:R-:W-:Y:S02]  /*172e0*/  ISETP.GE.AND P4, PT, R3, R5, PT ;  /* 0x000000050300720c */ /* 0x000fe40003f86270 */
[----:B------:R-:W-:Y:S02]  /*172f0*/  I2FP.F32.S32 R6, R6 ;  /* 0x0000000600067245 */ /* 0x000fe40000201400 */
[----:B------:R-:W-:Y:S01]  /*17300*/  I2FP.F32.S32 R3, R3 ;  /* 0x0000000300037245 */ /* 0x000fe20000201400 */
[----:B------:R-:W-:-:S02]  /*17310*/  VIADD R8, R4, 0x20 ;  /* 0x0000002004087836 */ /* 0x000fc40000000000 */
        /* <DEDUP_REMOVED lines=21> */
[CC--:B------:R-:W-:Y:S01]  /*17470*/  FFMA.FTZ R13, R132.reuse, R8.reuse, R228 ;  /* 0x00000008840d7223 */ /* 0x0c0fe200000100e4 */
[C---:B------:R-:W-:Y:S01]  /*17480*/  FFMA.FTZ R10, R132.reuse, R8, R206 ;  /* 0x00000008840a7223 */ /* 0x040fe200000100ce */
[CC--:B------:R-:W-:Y:S01]  /*17490*/  FFMA.FTZ R12, R132.reuse, R6.reuse, R207 ;  /* 0x00000006840c7223 */ /* 0x0c0fe200000100cf */
[C---:B------:R-:W-:Y:S01]  /*174a0*/  FFMA.FTZ R9, R132.reuse, R6, R205 ;  /* 0x0000000684097223 */ /* 0x040fe200000100cd */
[CC--:B------:R-:W-:Y:S01]  /*174b0*/  FFMA.FTZ R11, R132.reuse, R3.reuse, R204 ;  /* 0x00000003840b7223 */ /* 0x0c0fe200000100cc */
[----:B----4-:R-:W-:Y:S01]  /*174c0*/  FFMA.FTZ R15, R132, R3, R117 ;  /* 0x00000003840f7223 */ /* 0x010fe20000010075 */
[----:B------:R-:W-:-:S02]  /*174d0*/  VIADD R8, R4, 0x29 ;  /* 0x0000002904087836 */ /* 0x000fc40000000000 */
[C---:B------:R-:W-:Y:S02]  /*174e0*/  VIADD R6, R4.reuse, 0x30 ;  /* 0x0000003004067836 */ /* 0x040fe40000000000 */
[----:B------:R-:W-:Y:S01]  /*174f0*/  VIADD R3, R4, 0x31 ;  /* 0x0000003104037836 */ /* 0x000fe20000000000 */
[----:B------:R-:W-:Y:S02]  /*17500*/  FSEL R78, R14, -INF , !P4 ;  /* 0xff8000000e4e7808 */ /* 0x000fe40006000000 */
[----:B------:R-:W-:Y:S02]  /*17510*/  FSEL R112, R13, -INF , !P1 ;  /* 0xff8000000d707808 */ /* 0x000fe40004800000 */
[C---:B------:R-:W-:Y:S02]  /*17520*/  ISETP.GE.AND P4, PT, R8.reuse, R7, PT ;  /* 0x000000070800720c */ /* 0x040fe40003f86270 */
[----:B------:R-:W-:Y:S02]  /*17530*/  ISETP.GE.AND P1, PT, R8, R5, PT ;  /* 0x000000050800720c */ /* 0x000fe40003f26270 */
[----:B------:R-:W-:-:S02]  /*17540*/  FSEL R111, R10, -INF , !P0 ;  /* 0xff8000000a6f7808 */ /* 0x000fc40004000000 */
[----:B------:R-:W-:Y:S02]  /*17550*/  FSEL R113, R12, -INF , !P3 ;  /* 0xff8000000c717808 */ /* 0x000fe40005800000 */
[----:B------:R-:W-:Y:S02]  /*17560*/  FSEL R110, R9, -INF , !P6 ;  /* 0xff800000096e7808 */ /* 0x000fe40007000000 */
[----:B------:R-:W-:Y:S02]  /*17570*/  FSEL R117, R11, -INF , !P5 ;  /* 0xff8000000b757808 */ /* 0x000fe40006800000 */
[----:B------:R-:W-:Y:S02]  /*17580*/  I2FP.F32.S32 R8, R8 ;  /* 0x0000000800087245 */ /* 0x000fe40000201400 */
[C---:B------:R-:W-:Y:S02]  /*17590*/  ISETP.GE.AND P0, PT, R6.reuse, R7, PT ;  /* 0x000000070600720c */ /* 0x040fe40003f06270 */
[----:B------:R-:W-:-:S02]  /*175a0*/  ISETP.GE.AND P3, PT, R6, R5, PT ;  /* 0x000000050600720c */ /* 0x000fc40003f66270 */
[C---:B------:R-:W-:Y:S02]  /*175b0*/  ISETP.GE.AND P6, PT, R3.reuse, R7, PT ;  /* 0x000000070300720c */ /* 0x040fe40003fc6270 */
[----:B------:R-:W-:Y:S02]  /*175c0*/  ISETP.GE.AND P5, PT, R3, R5, PT ;  /* 0x000000050300720c */ /* 0x000fe40003fa6270 */
[----:B------:R-:W-:Y:S02]  /*175d0*/  I2FP.F32.S32 R6, R6 ;  /* 0x0000000600067245 */ /* 0x000fe40000201400 */
[----:B------:R-:W-:Y:S01]  /*175e0*/  I2FP.F32.S32 R3, R3 ;  /* 0x0000000300037245 */ /* 0x000fe20000201400 */
[CC--:B------:R-:W-:Y:S01]  /*175f0*/  FFMA.FTZ R13, R132.reuse, R8.reuse, R200 ;  /* 0x00000008840d7223 */ /* 0x0c0fe200000100c8 */
[C---:B------:R-:W-:Y:S01]  /*17600*/  FFMA.FTZ R10, R132.reuse, R8, R179 ;  /* 0x00000008840a7223 */ /* 0x040fe200000100b3 */
[CC--:B------:R-:W-:Y:S01]  /*17610*/  FFMA.FTZ R12, R132.reuse, R6.reuse, R178 ;  /* 0x00000006840c7223 */ /* 0x0c0fe200000100b2 */
[C---:B--2---:R-:W-:Y:S01]  /*17620*/  FFMA.FTZ R9, R132.reuse, R6, R173 ;  /* 0x0000000684097223 */ /* 0x044fe200000100ad */
[CC--:B------:R-:W-:Y:S01]  /*17630*/  FFMA.FTZ R11, R132.reuse, R3.reuse, R177 ;  /* 0x00000003840b7223 */ /* 0x0c0fe200000100b1 */
[----:B------:R-:W-:Y:S01]  /*17640*/  FFMA.FTZ R14, R132, R3, R118 ;  /* 0x00000003840e7223 */ /* 0x000fe20000010076 */
[C---:B------:R-:W-:Y:S01]  /*17650*/  VIADD R8, R4.reuse, 0x38 ;  /* 0x0000003804087836 */ /* 0x040fe20000000000 */
[C---:B------:R-:W-:Y:S01]  /*17660*/  IADD3 R6, R4.reuse, 0x39, RZ ;  /* 0x0000003904067810 */ /* 0x040fe20007ffe0ff */
[----:B------:R-:W-:Y:S01]  /*17670*/  VIADD R3, R4, 0x40 ;  /* 0x0000004004037836 */ /* 0x000fe20000000000 */
        /* <DEDUP_REMOVED lines=8> */
[----:B------:R-:W-:Y:S02]  /*17700*/  I2FP.F32.S32 R8, R8 ;  /* 0x0000000800087245 */ /* 0x000fe40000201400 */
[C---:B------:R-:W-:Y:S02]  /*17710*/  ISETP.GE.AND P1, PT, R6.reuse, R7, PT ;  /* 0x000000070600720c */ /* 0x040fe40003f26270 */
[----:B------:R-:W-:Y:S02]  /*17720*/  ISETP.GE.AND P0, PT, R6, R5, PT ;  /* 0x000000050600720c */ /* 0x000fe40003f06270 */
[C---:B------:R-:W-:Y:S02]  /*17730*/  ISETP.GE.AND P3, PT, R3.reuse, R7, PT ;  /* 0x000000070300720c */ /* 0x040fe40003f66270 */
[----:B------:R-:W-:-:S02]  /*17740*/  ISETP.GE.AND P6, PT, R3, R5, PT ;  /* 0x000000050300720c */ /* 0x000fc40003fc6270 */
        /* <DEDUP_REMOVED lines=11> */
[----:B------:R-:W-:Y:S02]  /*17800*/  FSEL R69, R14, -INF , !P5 ;  /* 0xff8000000e457808 */ /* 0x000fe40006800000 */
[----:B------:R-:W-:Y:S02]  /*17810*/  FSEL R124, R13, -INF , !P2 ;  /* 0xff8000000d7c7808 */ /* 0x000fe40005000000 */
[C---:B------:R-:W-:Y:S02]  /*17820*/  ISETP.GE.AND P5, PT, R8.reuse, R7, PT ;  /* 0x000000070800720c */ /* 0x040fe40003fa6270 */
[----:B------:R-:W-:Y:S02]  /*17830*/  ISETP.GE.AND P2, PT, R8, R5, PT ;  /* 0x000000050800720c */ /* 0x000fe40003f46270 */
[----:B------:R-:W-:Y:S02]  /*17840*/  FSEL R68, R10, -INF , !P4 ;  /* 0xff8000000a447808 */ /* 0x000fe40006000000 */
[----:B------:R-:W-:-:S02]  /*17850*/  FSEL R122, R12, -INF , !P1 ;  /* 0xff8000000c7a7808 */ /* 0x000fc40004800000 */
[----:B------:R-:W-:Y:S02]  /*17860*/  FSEL R70, R9, -INF , !P0 ;  /* 0xff80000009467808 */ /* 0x000fe40004000000 */
[----:B------:R-:W-:Y:S02]  /*17870*/  FSEL R130, R11, -INF , !P3 ;  /* 0xff8000000b827808 */ /* 0x000fe40005800000 */
[----:B------:R-:W-:Y:S02]  /*17880*/  I2FP.F32.S32 R8, R8 ;  /* 0x0000000800087245 */ /* 0x000fe40000201400 */
[C---:B------:R-:W-:Y:S02]  /*17890*/  ISETP.GE.AND P4, PT, R6.reuse, R7, PT ;  /* 0x000000070600720c */ /* 0x040fe40003f86270 */
[----:B------:R-:W-:Y:S02]  /*178a0*/  ISETP.GE.AND P1, PT, R6, R5, PT ;  /* 0x000000050600720c */ /* 0x000fe40003f26270 */
[----:B------:R-:W-:-:S02]  /*178b0*/  ISETP.GE.AND P0, PT, R3, R7, PT ;  /* 0x000000070300720c */ /* 0x000fc40003f06270 */
        /* <DEDUP_REMOVED lines=8> */
[----:B---3--:R-:W-:Y:S01]  /*17940*/  FFMA.FTZ R14, R132, R3, R145 ;  /* 0x00000003840e7223 */ /* 0x008fe20000010091 */
[C---:B------:R-:W-:Y:S01]  /*17950*/  VIADD R8, R4.reuse, 0x50 ;  /* 0x0000005004087836 */ /* 0x040fe20000000000 */
[C---:B------:R-:W-:Y:S01]  /*17960*/  IADD3 R6, R4.reuse, 0x51, RZ ;  /* 0x0000005104067810 */ /* 0x040fe20007ffe0ff */
[----:B------:R-:W-:Y:S01]  /*17970*/  VIADD R3, R4, 0x58 ;  /* 0x0000005804037836 */ /* 0x000fe20000000000 */
[----:B------:R1:W-:Y:S01]  /*17980*/  MUFU.TANH R26, R71 ;  /* 0x00000047001a7308 */ /* 0x0003e20000002400 */
[----:B------:R-:W-:-:S02]  /*17990*/  FSEL R128, R15, -INF , !P6 ;  /* 0xff8000000f807808 */ /* 0x000fc40007000000 */
[----:B------:R-:W-:Y:S02]  /*179a0*/  FSEL R129, R13, -INF , !P5 ;  /* 0xff8000000d817808 */ /* 0x000fe40006800000 */
[C---:B------:R-:W-:Y:S02]  /*179b0*/  ISETP.GE.AND P6, PT, R8.reuse, R7, PT ;  /* 0x000000070800720c */ /* 0x040fe40003fc6270 */
[----:B------:R-:W-:Y:S02]  /*179c0*/  ISETP.GE.AND P5, PT, R8, R5, PT ;  /* 0x000000050800720c */ /* 0x000fe40003fa6270 */
[----:B------:R-:W-:Y:S02]  /*179d0*/  FSEL R127, R10, -INF , !P2 ;  /* 0xff8000000a7f7808 */ /* 0x000fe40005000000 */
[----:B------:R-:W-:Y:S02]  /*179e0*/  FSEL R141, R12, -INF , !P4 ;  /* 0xff8000000c8d7808 */ /* 0x000fe40006000000 */
[----:B------:R-:W-:-:S02]  /*179f0*/  FSEL R140, R11, -INF , !P0 ;  /* 0xff8000000b8c7808 */ /* 0x000fc40004000000 */
[----:B------:R-:W-:Y:S02]  /*17a00*/  I2FP.F32.S32 R8, R8 ;  /* 0x0000000800087245 */ /* 0x000fe40000201400 */
[----:B-1----:R-:W-:Y:S02]  /*17a10*/  FSEL R71, R9, -INF , !P1 ;  /* 0xff80000009477808 */ /* 0x002fe40004800000 */
        /* <DEDUP_REMOVED lines=70> */
[----:B------:R-:W-:Y:S01]  /*17e80*/  FSEL R150, R11, -INF , !P2 ;  /* 0xff8000000b967808 */ /* 0x000fe20005000000 */
[----:B------:R-:W1:Y:S01]  /*17e90*/  MUFU.TANH R87, R87 ;  /* 0x0000005700577308 */ /* 0x000e620000002400 */
[----:B------:R-:W-:Y:S02]  /*17ea0*/  I2FP.F32.S32 R8, R8 ;  /* 0x0000000800087245 */ /* 0x000fe40000201400 */
[C---:B------:R-:W-:Y:S02]  /*17eb0*/  ISETP.GE.AND P3, PT, R6.reuse, R7, PT ;  /* 0x000000070600720c */ /* 0x040fe40003f66270 */
[----:B------:R-:W-:Y:S02]  /*17ec0*/  ISETP.GE.AND P6, PT, R6, R5, PT ;  /* 0x000000050600720c */ /* 0x000fe40003fc6270 */
[C---:B------:R-:W-:Y:S01]  /*17ed0*/  ISETP.GE.AND P5, PT, R3.reuse, R7, PT ;  /* 0x000000070300720c */ /* 0x040fe20003fa6270 */
[----:B------:R-:W2:Y:S01]  /*17ee0*/  MUFU.TANH R76, R76 ;  /* 0x0000004c004c7308 */ /* 0x000ea20000002400 */
        /* <DEDUP_REMOVED lines=12> */
[----:B------:R3:W-:Y:S01]  /*17fb0*/  MUFU.TANH R37, R90 ;  /* 0x0000005a00257308 */ /* 0x0007e20000002400 */
[----:B------:R-:W-:-:S02]  /*17fc0*/  FSEL R93, R15, -INF , !P4 ;  /* 0xff8000000f5d7808 */ /* 0x000fc40006000000 */
[----:B------:R-:W-:Y:S02]  /*17fd0*/  FSEL R94, R13, -INF , !P1 ;  /* 0xff8000000d5e7808 */ /* 0x000fe40004800000 */
[C---:B------:R-:W-:Y:S02]  /*17fe0*/  ISETP.GE.AND P4, PT, R8.reuse, R7, PT ;  /* 0x000000070800720c */ /* 0x040fe40003f86270 */
[----:B------:R-:W-:Y:S01]  /*17ff0*/  ISETP.GE.AND P1, PT, R8, R5, PT ;  /* 0x000000050800720c */ /* 0x000fe20003f26270 */
[----:B------:R4:W-:Y:S01]  /*18000*/  MUFU.TANH R18, R98 ;  /* 0x0000006200127308 */ /* 0x0009e20000002400 */
[----:B------:R-:W-:Y:S02]  /*18010*/  FSEL R92, R10, -INF , !P0 ;  /* 0xff8000000a5c7808 */ /* 0x000fe40004000000 */
[----:B------:R-:W-:Y:S02]  /*18020*/  FSEL R95, R11, -INF , !P5 ;  /* 0xff8000000b5f7808 */ /* 0x000fe40006800000 */
[----:B------:R-:W-:-:S02]  /*18030*/  I2FP.F32.S32 R8, R8 ;  /* 0x0000000800087245 */ /* 0x000fc40000201400 */
[-C--:B------:R-:W-:Y:S01]  /*18040*/  ISETP.GE.AND P0, PT, R6, R7.reuse, PT ;  /* 0x000000070600720c */ /* 0x080fe20003f06270 */
[----:B------:R-:W2:Y:S01]  /*18050*/  MUFU.TANH R77, R77 ;  /* 0x0000004d004d7308 */ /* 0x000ea20000002400 */
[----:B---3--:R-:W-:Y:S02]  /*18060*/  FSEL R90, R9, -INF , !P6 ;  /* 0xff800000095a7808 */ /* 0x008fe40007000000 */
[C---:B------:R-:W-:Y:S02]  /*18070*/  ISETP.GE.AND P6, PT, R3.reuse, R7, PT ;  /* 0x000000070300720c */ /* 0x040fe40003fc6270 */
[----:B------:R-:W-:Y:S02]  /*18080*/  ISETP.GE.AND P5, PT, R3, R5, PT ;  /* 0x000000050300720c */ /* 0x000fe40003fa6270 */
[----:B------:R-:W-:Y:S01]  /*18090*/  I2FP.F32.S32 R3, R3 ;  /* 0x0000000300037245 */ /* 0x000fe20000201400 */
[----:B------:R-:W3:Y:S01]  /*180a0*/  MUFU.TANH R79, R79 ;  /* 0x0000004f004f7308 */ /* 0x000ee20000002400 */
[----:B----4-:R-:W-:-:S02]  /*180b0*/  FSEL R98, R12, -INF , !P3 ;  /* 0xff8000000c627808 */ /* 0x010fc40005800000 */
[----:B------:R-:W-:Y:S02]  /*180c0*/  ISETP.GE.AND P3, PT, R6, R5, PT ;  /* 0x000000050600720c */ /* 0x000fe40003f66270 */
[----:B------:R-:W-:-:S03]  /*180d0*/  I2FP.F32.S32 R6, R6 ;  /* 0x0000000600067245 */ /* 0x000fc60000201400 */
[----:B------:R-:W4:Y:S01]  /*180e0*/  MUFU.TANH R45, R72 ;  /* 0x00000048002d7308 */ /* 0x000f220000002400 */
[CC--:B------:R-:W-:Y:S01]  /*180f0*/  FFMA.FTZ R13, R132.reuse, R8.reuse, R84 ;  /* 0x00000008840d7223 */ /* 0x0c0fe20000010054 */
[C---:B------:R-:W-:Y:S01]  /*18100*/  FFMA.FTZ R10, R132.reuse, R8, R86 ;  /* 0x00000008840a7223 */ /* 0x040fe20000010056 */
[----:B------:R-:W-:-:S05]  /*18110*/  FFMA.FTZ R12, R132, R6, R85 ;  /* 0x00000006840c7223 */ /* 0x000fca0000010055 */
[----:B------:R-:W-:Y:S01]  /*18120*/  MUFU.TANH R33, R33 ;  /* 0x0000002100217308 */ /* 0x000fe20000002400 */
[C---:B-1----:R-:W-:Y:S01]  /*18130*/  FFMA.FTZ R9, R132.reuse, R6, R87 ;  /* 0x0000000684097223 */ /* 0x042fe20000010057 */
[CC--:B--2---:R-:W-:Y:S01]  /*18140*/  FFMA.FTZ R11, R132.reuse, R3.reuse, R76 ;  /* 0x00000003840b7223 */ /* 0x0c4fe2000001004c */
[----:B------:R-:W-:-:S05]  /*18150*/  FFMA.FTZ R15, R132, R3, R19 ;  /* 0x00000003840f7223 */ /* 0x000fca0000010013 */
[----:B------:R-:W1:Y:S01]  /*18160*/  MUFU.TANH R32, R32 ;  /* 0x0000002000207308 */ /* 0x000e620000002400 */
[----:B------:R-:W-:-:S07]  /*18170*/  VIADD R8, R4, 0x89 ;  /* 0x0000008904087836 */ /* 0x000fce0000000000 */
[----:B------:R-:W2:Y:S01]  /*18180*/  MUFU.TANH R17, R75 ;  /* 0x0000004b00117308 */ /* 0x000ea20000002400 */
[C---:B------:R-:W-:Y:S02]  /*18190*/  VIADD R6, R4.reuse, 0x90 ;  /* 0x0000009004067836 */ /* 0x040fe40000000000 */
[----:B------:R-:W-:Y:S01]  /*181a0*/  VIADD R3, R4, 0x91 ;  /* 0x0000009104037836 */ /* 0x000fe20000000000 */
[----:B------:R-:W-:Y:S02]  /*181b0*/  FSEL R76, R14, -INF , !P2 ;  /* 0xff8000000e4c7808 */ /* 0x000fe40005000000 */
[----:B------:R-:W-:Y:S02]  /*181c0*/  FSEL R87, R13, -INF , !P4 ;  /* 0xff8000000d577808 */ /* 0x000fe40006000000 */
[----:B------:R-:W-:Y:S01]  /*181d0*/  MUFU.TANH R20, R35 ;  /* 0x0000002300147308 */ /* 0x000fe20000002400 */
[C---:B------:R-:W-:Y:S02]  /*181e0*/  ISETP.GE.AND P2, PT, R8.reuse, R7, PT ;  /* 0x000000070800720c */ /* 0x040fe40003f46270 */
[----:B------:R-:W-:-:S02]  /*181f0*/  ISETP.GE.AND P4, PT, R8, R5, PT ;  /* 0x000000050800720c */ /* 0x000fc40003f86270 */
[----:B------:R-:W-:Y:S02]  /*18200*/  FSEL R85, R10, -INF , !P1 ;  /* 0xff8000000a557808 */ /* 0x000fe40004800000 */
[----:B------:R-:W-:Y:S01]  /*18210*/  FSEL R84, R9, -INF , !P3 ;  /* 0xff80000009547808 */ /* 0x000fe20005800000 */
[----:B------:R4:W-:Y:S01]  /*18220*/  MUFU.TANH R35, R99 ;  /* 0x0000006300237308 */ /* 0x0009e20000002400 */
[----:B------:R-:W-:Y:S02]  /*18230*/  I2FP.F32.S32 R8, R8 ;  /* 0x0000000800087245 */ /* 0x000fe40000201400 */
[-C--:B------:R-:W-:Y:S02]  /*18240*/  ISETP.GE.AND P1, PT, R6, R7.reuse, PT ;  /* 0x000000070600720c */ /* 0x080fe40003f26270 */
[----:B------:R-:W-:-:S03]  /*18250*/  ISETP.GE.AND P3, PT, R3, R7, PT ;  /* 0x000000070300720c */ /* 0x000fc60003f66270 */
[----:B------:R1:W-:Y:S01]  /*18260*/  MUFU.TANH R27, R103 ;  /* 0x00000067001b7308 */ /* 0x0003e20000002400 */
[CC--:B------:R-:W-:Y:S01]  /*18270*/  FFMA.FTZ R13, R132.reuse, R8.reuse, R77 ;  /* 0x00000008840d7223 */ /* 0x0c0fe2000001004d */
[----:B---3--:R-:W-:Y:S01]  /*18280*/  FFMA.FTZ R10, R132, R8, R79 ;  /* 0x00000008840a7223 */ /* 0x008fe2000001004f */
[----:B----4-:R-:W-:-:S05]  /*18290*/  FSEL R99, R12, -INF , !P0 ;  /* 0xff8000000c637808 */ /* 0x010fca0004000000 */
[----:B------:R-:W3:Y:S01]  /*182a0*/  MUFU.TANH R22, R64 ;  /* 0x0000004000167308 */ /* 0x000ee20000002400 */
[----:B------:R-:W-:Y:S02]  /*182b0*/  ISETP.GE.AND P0, PT, R6, R5, PT ;  /* 0x000000050600720c */ /* 0x000fe40003f06270 */
[----:B------:R-:W-:Y:S02]  /*182c0*/  I2FP.F32.S32 R6, R6 ;  /* 0x0000000600067245 */ /* 0x000fe40000201400 */
[----:B-1----:R-:W-:-:S03]  /*182d0*/  FSEL R103, R11, -INF , !P6 ;  /* 0xff8000000b677808 */ /* 0x002fc60007000000 */
[----:B------:R-:W1:Y:S01]  /*182e0*/  MUFU.TANH R16, R66 ;  /* 0x0000004200107308 */ /* 0x000e620000002400 */
[----:B------:R-:W-:Y:S02]  /*182f0*/  ISETP.GE.AND P6, PT, R3, R5, PT ;  /* 0x000000050300720c */ /* 0x000fe40003fc6270 */
[----:B------:R-:W-:Y:S01]  /*18300*/  I2FP.F32.S32 R3, R3 ;  /* 0x0000000300037245 */ /* 0x000fe20000201400 */
[CC--:B------:R-:W-:Y:S01]  /*18310*/  FFMA.FTZ R12, R132.reuse, R6.reuse, R45 ;  /* 0x00000006840c7223 */ /* 0x0c0fe2000001002d */
[----:B------:R-:W-:Y:S01]  /*18320*/  FFMA.FTZ R9, R132, R6, R32 ;  /* 0x0000000684097223 */ /* 0x000fe20000010020 */
[----:B------:R-:W-:Y:S02]  /*18330*/  VIADD R8, R4, 0x98 ;  /* 0x0000009804087836 */ /* 0x000fe40000000000 */
[CC--:B------:R-:W-:Y:S01]  /*18340*/  FFMA.FTZ R11, R132.reuse, R3.reuse, R33 ;  /* 0x00000003840b7223 */ /* 0x0c0fe20000010021 */
[----:B--2---:R-:W-:Y:S01]  /*18350*/  FFMA.FTZ R14, R132, R3, R17 ;  /* 0x00000003840e7223 */ /* 0x004fe20000010011 */
[C---:B------:R-:W-:Y:S01]  /*18360*/  VIADD R3, R4.reuse, 0xa0 ;  /* 0x000000a004037836 */ /* 0x040fe20000000000 */
[----:B------:R-:W-:-:S02]  /*18370*/  IADD3 R6, R4, 0x99, RZ ;  /* 0x0000009904067810 */ /* 0x000fc40007ffe0ff */
[----:B------:R-:W-:Y:S02]  /*18380*/  FSEL R77, R15, -INF , !P5 ;  /* 0xff8000000f4d7808 */ /* 0x000fe40006800000 */
[----:B------:R-:W-:Y:S01]  /*18390*/  FSEL R86, R13, -INF , !P2 ;  /* 0xff8000000d567808 */ /* 0x000fe20005000000 */
[----:B------:R-:W2:Y:S01]  /*183a0*/  MUFU.TANH R42, R65 ;  /* 0x00000041002a7308 */ /* 0x000ea20000002400 */
[C---:B------:R-:W-:Y:S02]  /*183b0*/  ISETP.GE.AND P5, PT, R8.reuse, R7, PT ;  /* 0x000000070800720c */ /* 0x040fe40003fa6270 */
[----:B------:R-:W-:Y:S02]  /*183c0*/  ISETP.GE.AND P2, PT, R8, R5, PT ;  /* 0x000000050800720c */ /* 0x000fe40003f46270 */
[----:B------:R-:W-:Y:S02]  /*183d0*/  FSEL R79, R10, -INF , !P4 ;  /* 0xff8000000a4f7808 */ /* 0x000fe40006000000 */
[----:B------:R-:W-:Y:S01]  /*183e0*/  FSEL R157, R12, -INF , !P1 ;  /* 0xff8000000c9d7808 */ /* 0x000fe20004800000 */
[----:B------:R-:W4:Y:S01]  /*183f0*/  MUFU.TANH R41, R67 ;  /* 0x0000004300297308 */ /* 0x000f220000002400 */
[----:B------:R-:W-:-:S02]  /*18400*/  FSEL R155, R9, -INF , !P0 ;  /* 0xff800000099b7808 */ /* 0x000fc40004000000 */
[----:B------:R-:W-:Y:S02]  /*18410*/  FSEL R156, R11, -INF , !P3 ;  /* 0xff8000000b9c7808 */ /* 0x000fe40005800000 */
[----:B------:R-:W-:Y:S02]  /*18420*/  I2FP.F32.S32 R8, R8 ;  /* 0x0000000800087245 */ /* 0x000fe40000201400 */
[C---:B------:R-:W-:Y:S01]  /*18430*/  ISETP.GE.AND P4, PT, R6.reuse, R7, PT ;  /* 0x000000070600720c */ /* 0x040fe20003f86270 */
[----:B------:R-:W4:Y:S01]  /*18440*/  MUFU.TANH R40, R60 ;  /* 0x0000003c00287308 */ /* 0x000f220000002400 */
[----:B------:R-:W-:Y:S02]  /*18450*/  ISETP.GE.AND P1, PT, R6, R5, PT ;  /* 0x000000050600720c */ /* 0x000fe40003f26270 */
[C---:B------:R-:W-:Y:S02]  /*18460*/  ISETP.GE.AND P0, PT, R3.reuse, R7, PT ;  /* 0x000000070300720c */ /* 0x040fe40003f06270 */
[----:B------:R-:W-:-:S02]  /*18470*/  ISETP.GE.AND P3, PT, R3, R5, PT ;  /* 0x000000050300720c */ /* 0x000fc40003f66270 */
[----:B------:R-:W-:Y:S01]  /*18480*/  I2FP.F32.S32 R6, R6 ;  /* 0x0000000600067245 */ /* 0x000fe20000201400 */
[----:B------:R-:W-:Y:S01]  /*18490*/  MUFU.TANH R30, R61 ;  /* 0x0000003d001e7308 */ /* 0x000fe20000002400 */
[----:B------:R-:W-:Y:S01]  /*184a0*/  I2FP.F32.S32 R3, R3 ;  /* 0x0000000300037245 */ /* 0x000fe20000201400 */
[CC--:B------:R-:W-:Y:S01]  /*184b0*/  FFMA.FTZ R13, R132.reuse, R8.reuse, R44 ;  /* 0x00000008840d7223 */ /* 0x0c0fe2000001002c */
[----:B------:R-:W-:-:S05]  /*184c0*/  FFMA.FTZ R10, R132, R8, R31 ;  /* 0x00000008840a7223 */ /* 0x000fca000001001f */
[----:B------:R-:W4:Y:S01]  /*184d0*/  MUFU.TANH R29, R62 ;  /* 0x0000003e001d7308 */ /* 0x000f220000002400 */
[CC--:B------:R-:W-:Y:S01]  /*184e0*/  FFMA.FTZ R12, R132.reuse, R6.reuse, R43 ;  /* 0x00000006840c7223 */ /* 0x0c0fe2000001002b */
[C---:B------:R-:W-:Y:S01]  /*184f0*/  FFMA.FTZ R9, R132.reuse, R6, R26 ;  /* 0x0000000684097223 */ /* 0x040fe2000001001a */
[----:B---3--:R-:W-:-:S05]  /*18500*/  FFMA.FTZ R11, R132, R3, R22 ;  /* 0x00000003840b7223 */ /* 0x008fca0000010016 */
[----:B------:R-:W3:Y:S01]  /*18510*/  MUFU.TANH R21, R63 ;  /* 0x0000003f00157308 */ /* 0x000ee20000002400 */
[----:B-1----:R-:W-:Y:S01]  /*18520*/  FFMA.FTZ R15, R132, R3, R16 ;  /* 0x00000003840f7223 */ /* 0x002fe20000010010 */
[C---:B------:R-:W-:Y:S02]  /*18530*/  VIADD R8, R4.reuse, 0xa1 ;  /* 0x000000a104087836 */ /* 0x040fe40000000000 */
[C---:B------:R-:W-:Y:S02]  /*18540*/  VIADD R6, R4.reuse, 0xa8 ;  /* 0x000000a804067836 */ /* 0x040fe40000000000 */
[----:B------:R-:W-:Y:S02]  /*18550*/  VIADD R3, R4, 0xa9 ;  /* 0x000000a904037836 */ /* 0x000fe40000000000 */
[----:B------:R1:W-:Y:S01]  /*18560*/  MUFU.TANH R32, R125 ;  /* 0x0000007d00207308 */ /* 0x0003e20000002400 */
[----:B------:R-:W-:Y:S02]  /*18570*/  FSEL R154, R12, -INF , !P4 ;  /* 0xff8000000c9a7808 */ /* 0x000fe40006000000 */
[----:B------:R-:W-:-:S02]  /*18580*/  FSEL R160, R11, -INF , !P0 ;  /* 0xff8000000ba07808 */ /* 0x000fc40004000000 */
[----:B------:R-:W-:-:S03]  /*18590*/  ISETP.GE.AND P4, PT, R6, R5, PT ;  /* 0x000000050600720c */ /* 0x000fc60003f86270 */
[----:B------:R2:W-:Y:S01]  /*185a0*/  MUFU.TANH R26, R131 ;  /* 0x00000083001a7308 */ /* 0x0005e20000002400 */
[----:B------:R-:W-:-:S07]  /*185b0*/  ISETP.GE.AND P0, PT, R3, R5, PT ;  /* 0x000000050300720c */ /* 0x000fce0003f06270 */
[----:B------:R4:W-:Y:S01]  /*185c0*/  MUFU.TANH R33, R123 ;  /* 0x0000007b00217308 */ /* 0x0009e20000002400 */
[----:B-1----:R-:W-:Y:S02]  /*185d0*/  FSEL R125, R14, -INF , !P6 ;  /* 0xff8000000e7d7808 */ /* 0x002fe40007000000 */
[----:B------:R-:W-:-:S05]  /*185e0*/  ISETP.GE.AND P6, PT, R8, R7, PT ;  /* 0x000000070800720c */ /* 0x000fca0003fc6270 */
[----:B------:R1:W-:Y:S01]  /*185f0*/  MUFU.TANH R17, R126 ;  /* 0x0000007e00117308 */ /* 0x0003e20000002400 */
[----:B--2---:R-:W-:Y:S02]  /*18600*/  FSEL R131, R13, -INF , !P5 ;  /* 0xff8000000d837808 */ /* 0x004fe40006800000 */
[----:B------:R-:W-:Y:S02]  /*18610*/  ISETP.GE.AND P5, PT, R8, R5, PT ;  /* 0x000000050800720c */ /* 0x000fe40003fa6270 */
[----:B------:R-:W-:-:S03]  /*18620*/  I2FP.F32.S32 R8, R8 ;  /* 0x0000000800087245 */ /* 0x000fc60000201400 */
[----:B------:R-:W2:Y:S01]  /*18630*/  MUFU.TANH R39, R56 ;  /* 0x0000003800277308 */ /* 0x000ea20000002400 */
[----:B----4-:R-:W-:Y:S02]  /*18640*/  FSEL R123, R10, -INF , !P2 ;  /* 0xff8000000a7b7808 */ /* 0x010fe40005000000 */
[----:B------:R-:W-:Y:S02]  /*18650*/  ISETP.GE.AND P2, PT, R6, R7, PT ;  /* 0x000000070600720c */ /* 0x000fe40003f46270 */
[----:B------:R-:W-:-:S03]  /*18660*/  I2FP.F32.S32 R6, R6 ;  /* 0x0000000600067245 */ /* 0x000fc60000201400 */
[----:B------:R-:W4:Y:S01]  /*18670*/  MUFU.TANH R36, R58 ;  /* 0x0000003a00247308 */ /* 0x000f220000002400 */
[----:B-1----:R-:W-:Y:S02]  /*18680*/  FSEL R126, R9, -INF , !P1 ;  /* 0xff800000097e7808 */ /* 0x002fe40004800000 */
[----:B------:R-:W-:Y:S02]  /*18690*/  ISETP.GE.AND P1, PT, R3, R7, PT ;  /* 0x000000070300720c */ /* 0x000fe40003f26270 */
[----:B------:R-:W-:-:S03]  /*186a0*/  I2FP.F32.S32 R3, R3 ;  /* 0x0000000300037245 */ /* 0x000fc60000201400 */
[----:B------:R-:W1:Y:S01]  /*186b0*/  MUFU.TANH R38, R57 ;  /* 0x0000003900267308 */ /* 0x000e620000002400 */
[CC--:B------:R-:W-:Y:S01]  /*186c0*/  FFMA.FTZ R13, R132.reuse, R8.reuse, R42 ;  /* 0x00000008840d7223 */ /* 0x0c0fe2000001002a */
[C---:B------:R-:W-:Y:S01]  /*186d0*/  FFMA.FTZ R10, R132.reuse, R8, R41 ;  /* 0x00000008840a7223 */ /* 0x040fe20000010029 */
[----:B------:R-:W-:-:S05]  /*186e0*/  FFMA.FTZ R12, R132, R6, R40 ;  /* 0x00000006840c7223 */ /* 0x000fca0000010028 */
[----:B------:R-:W1:Y:S01]  /*186f0*/  MUFU.TANH R28, R59 ;  /* 0x0000003b001c7308 */ /* 0x000e620000002400 */
[C---:B------:R-:W-:Y:S01]  /*18700*/  FFMA.FTZ R9, R132.reuse, R6, R29 ;  /* 0x0000000684097223 */ /* 0x040fe2000001001d */
[CC--:B------:R-:W-:Y:S01]  /*18710*/  FFMA.FTZ R11, R132.reuse, R3.reuse, R30 ;  /* 0x00000003840b7223 */ /* 0x0c0fe2000001001e */
[----:B---3--:R-:W-:Y:S01]  /*18720*/  FFMA.FTZ R14, R132, R3, R21 ;  /* 0x00000003840e7223 */ /* 0x008fe20000010015 */
[C---:B------:R-:W-:Y:S01]  /*18730*/  VIADD R8, R4.reuse, 0xb0 ;  /* 0x000000b004087836 */ /* 0x040fe20000000000 */
[C---:B------:R-:W-:Y:S01]  /*18740*/  IADD3 R6, R4.reuse, 0xb1, RZ ;  /* 0x000000b104067810 */ /* 0x040fe20007ffe0ff */
[----:B------:R-:W-:Y:S01]  /*18750*/  VIADD R3, R4, 0xb8 ;  /* 0x000000b804037836 */ /* 0x000fe20000000000 */
[----:B------:R-:W-:Y:S01]  /*18760*/  FSEL R158, R13, -INF , !P6 ;  /* 0xff8000000d9e7808 */ /* 0x000fe20007000000 */
[----:B------:R3:W-:Y:S01]  /*18770*/  MUFU.TANH R16, R148 ;  /* 0x0000009400107308 */ /* 0x0007e20000002400 */
[----:B------:R-:W-:Y:S02]  /*18780*/  ISETP.GE.AND P6, PT, R8, R5, PT ;  /* 0x000000050800720c */ /* 0x000fe40003fc6270 */
[----:B------:R-:W-:-:S02]  /*18790*/  FSEL R159, R11, -INF , !P1 ;  /* 0xff8000000b9f7808 */ /* 0x000fc40004800000 */
[----:B------:R-:W-:-:S03]  /*187a0*/  ISETP.GE.AND P1, PT, R3, R5, PT ;  /* 0x000000050300720c */ /* 0x000fc60003f26270 */
[----:B------:R2:W-:Y:S08]  /*187b0*/  MUFU.TANH R22, R142 ;  /* 0x0000008e00167308 */ /* 0x0005f00000002400 */
[----:B------:R4:W-:Y:S01]  /*187c0*/  MUFU.TANH R31, R146 ;  /* 0x00000092001f7308 */ /* 0x0009e20000002400 */
[----:B---3--:R-:W-:Y:S02]  /*187d0*/  FSEL R148, R15, -INF , !P3 ;  /* 0xff8000000f947808 */ /* 0x008fe40005800000 */
[----:B------:R-:W-:-:S02]  /*187e0*/  ISETP.GE.AND P3, PT, R8, R7, PT ;  /* 0x000000070800720c */ /* 0x000fc40003f66270 */
[----:B------:R-:W-:-:S03]  /*187f0*/  I2FP.F32.S32 R8, R8 ;  /* 0x0000000800087245 */ /* 0x000fc60000201400 */
[----:B------:R3:W-:Y:S01]  /*18800*/  MUFU.TANH R29, R152 ;  /* 0x00000098001d7308 */ /* 0x0007e20000002400 */
[----:B--2---:R-:W-:Y:S02]  /*18810*/  FSEL R142, R9, -INF , !P4 ;  /* 0xff800000098e7808 */ /* 0x004fe40006000000 */
[----:B------:R-:W-:Y:S02]  /*18820*/  ISETP.GE.AND P4, PT, R3, R7, PT ;  /* 0x000000070300720c */ /* 0x000fe40003f86270 */
[----:B------:R-:W-:Y:S02]  /*18830*/  I2FP.F32.S32 R3, R3 ;  /* 0x0000000300037245 */ /* 0x000fe40000201400 */
[----:B----4-:R-:W-:Y:S01]  /*18840*/  FSEL R146, R10, -INF , !P5 ;  /* 0xff8000000a927808 */ /* 0x010fe20006800000 */
[----:B------:R-:W2:Y:S01]  /*18850*/  MUFU.TANH R34, R116 ;  /* 0x0000007400227308 */ /* 0x000ea20000002400 */
[----:B------:R-:W-:Y:S02]  /*18860*/  ISETP.GE.AND P5, PT, R6, R7, PT ;  /* 0x000000070600720c */ /* 0x000fe40003fa6270 */
[----:B---3--:R-:W-:-:S05]  /*18870*/  FSEL R152, R12, -INF , !P2 ;  /* 0xff8000000c987808 */ /* 0x008fca0005000000 */
[----:B------:R-:W-:Y:S01]  /*18880*/  MUFU.TANH R23, R46 ;  /* 0x0000002e00177308 */ /* 0x000fe20000002400 */
[----:B------:R-:W-:Y:S02]  /*18890*/  ISETP.GE.AND P2, PT, R6, R5, PT ;  /* 0x000000050600720c */ /* 0x000fe40003f46270 */
[----:B------:R-:W-:Y:S01]  /*188a0*/  I2FP.F32.S32 R6, R6 ;  /* 0x0000000600067245 */ /* 0x000fe20000201400 */
[----:B------:R-:W-:-:S04]  /*188b0*/  FFMA.FTZ R13, R132, R8, R39 ;  /* 0x00000008840d7223 */ /* 0x000fc80000010027 */
[----:B------:R-:W3:Y:S01]  /*188c0*/  MUFU.TANH R19, R47 ;  /* 0x0000002f00137308 */ /* 0x000ee20000002400 */
[C---:B------:R-:W-:Y:S01]  /*188d0*/  FFMA.FTZ R10, R132.reuse, R8, R36 ;  /* 0x00000008840a7223 */ /* 0x040fe20000010024 */
[CC--:B-1----:R-:W-:Y:S01]  /*188e0*/  FFMA.FTZ R12, R132.reuse, R6.reuse, R38 ;  /* 0x00000006840c7223 */ /* 0x0c2fe20000010026 */
[C---:B------:R-:W-:Y:S01]  /*188f0*/  FFMA.FTZ R9, R132.reuse, R6, R28 ;  /* 0x0000000684097223 */ /* 0x040fe2000001001c */
[CC--:B------:R-:W-:Y:S01]  /*18900*/  FFMA.FTZ R11, R132.reuse, R3.reuse, R20 ;  /* 0x00000003840b7223 */ /* 0x0c0fe20000010014 */
[----:B------:R-:W-:Y:S01]  /*18910*/  FFMA.FTZ R15, R132, R3, R18 ;  /* 0x00000003840f7223 */ /* 0x000fe20000010012 */
[C---:B------:R-:W-:Y:S02]  /*18920*/  VIADD R8, R4.reuse, 0xb9 ;  /* 0x000000b904087836 */ /* 0x040fe40000000000 */
[C---:B------:R-:W-:Y:S02]  /*18930*/  VIADD R6, R4.reuse, 0xc0 ;  /* 0x000000c004067836 */ /* 0x040fe40000000000 */
[----:B------:R-:W-:Y:S01]  /*18940*/  VIADD R3, R4, 0xc1 ;  /* 0x000000c104037836 */ /* 0x000fe20000000000 */
[----:B------:R1:W4:Y:S01]  /*18950*/  MUFU.TANH R30, R151 ;  /* 0x00000097001e7308 */ /* 0x0003220000002400 */
[----:B------:R-:W-:-:S02]  /*18960*/  FSEL R166, R13, -INF , !P3 ;  /* 0xff8000000da67808 */ /* 0x000fc40005800000 */
[----:B------:R-:W-:Y:S02]  /*18970*/  ISETP.GE.AND P3, PT, R8, R5, PT ;  /* 0x000000050800720c */ /* 0x000fe40003f66270 */
[----:B------:R-:W-:Y:S02]  /*18980*/  FSEL R162, R10, -INF , !P6 ;  /* 0xff8000000aa27808 */ /* 0x000fe40007000000 */
[----:B------:R-:W-:Y:S01]  /*18990*/  FSEL R163, R9, -INF , !P2 ;  /* 0xff80000009a37808 */ /* 0x000fe20005000000 */
[----:B------:R2:W-:Y:S01]  /*189a0*/  MUFU.TANH R20, R165 ;  /* 0x000000a500147308 */ /* 0x0005e20000002400 */
[----:B------:R-:W-:Y:S02]  /*189b0*/  FSEL R171, R11, -INF , !P4 ;  /* 0xff8000000bab7808 */ /* 0x000fe40006000000 */
[-C--:B------:R-:W-:Y:S02]  /*189c0*/  ISETP.GE.AND P6, PT, R6, R7.reuse, PT ;  /* 0x000000070600720c */ /* 0x080fe40003fc6270 */
[----:B------:R-:W-:-:S02]  /*189d0*/  ISETP.GE.AND P2, PT, R3, R7, PT ;  /* 0x000000070300720c */ /* 0x000fc40003f46270 */
[----:B------:R-:W-:Y:S02]  /*189e0*/  ISETP.GE.AND P4, PT, R3, R5, PT ;  /* 0x000000050300720c */ /* 0x000fe40003f86270 */
[----:B-1----:R-:W-:Y:S02]  /*189f0*/  FSEL R151, R14, -INF , !P0 ;  /* 0xff8000000e977808 */ /* 0x002fe40004000000 */
[----:B------:R-:W-:Y:S02]  /*18a00*/  ISETP.GE.AND P0, PT, R8, R7, PT ;  /* 0x000000070800720c */ /* 0x000fe40003f06270 */
[----:B------:R-:W-:Y:S02]  /*18a10*/  I2FP.F32.S32 R8, R8 ;  /* 0x0000000800087245 */ /* 0x000fe40000201400 */
[----:B------:R-:W-:Y:S02]  /*18a20*/  I2FP.F32.S32 R3, R3 ;  /* 0x0000000300037245 */ /* 0x000fe40000201400 */
[----:B--2---:R-:W-:-:S02]  /*18a30*/  FSEL R165, R12, -INF , !P5 ;  /* 0xff8000000ca57808 */ /* 0x004fc40006800000 */
[----:B------:R-:W-:Y:S02]  /*18a40*/  ISETP.GE.AND P5, PT, R6, R5, PT ;  /* 0x000000050600720c */ /* 0x000fe40003fa6270 */
[----:B------:R-:W-:Y:S01]  /*18a50*/  I2FP.F32.S32 R6, R6 ;  /* 0x0000000600067245 */ /* 0x000fe20000201400 */
[CC--:B------:R-:W-:Y:S01]  /*18a60*/  FFMA.FTZ R13, R132.reuse, R8.reuse, R37 ;  /* 0x00000008840d7223 */ /* 0x0c0fe20000010025 */
[C---:B------:R-:W-:Y:S01]  /*18a70*/  FFMA.FTZ R10, R132.reuse, R8, R35 ;  /* 0x00000008840a7223 */ /* 0x040fe20000010023 */
[CC--:B------:R-:W-:Y:S01]  /*18a80*/  FFMA.FTZ R11, R132.reuse, R3.reuse, R34 ;  /* 0x00000003840b7223 */ /* 0x0c0fe20000010022 */
[C---:B---3--:R-:W-:Y:S01]  /*18a90*/  FFMA.FTZ R14, R132.reuse, R3, R19 ;  /* 0x00000003840e7223 */ /* 0x048fe20000010013 */
[CC--:B------:R-:W-:Y:S01]  /*18aa0*/  FFMA.FTZ R12, R132.reuse, R6.reuse, R27 ;  /* 0x00000006840c7223 */ /* 0x0c0fe2000001001b */
[----:B------:R-:W-:Y:S01]  /*18ab0*/  FFMA.FTZ R9, R132, R6, R23 ;  /* 0x0000000684097223 */ /* 0x000fe20000010017 */
[C---:B------:R-:W-:Y:S01]  /*18ac0*/  IADD3 R8, R4.reuse, 0xc8, RZ ;  /* 0x000000c804087810 */ /* 0x040fe20007ffe0ff */
[----:B------:R-:W-:-:S02]  /*18ad0*/  VIADD R6, R4, 0xc9 ;  /* 0x000000c904067836 */ /* 0x000fc40000000000 */
[----:B------:R-:W-:Y:S01]  /*18ae0*/  VIADD R3, R4, 0xd0 ;  /* 0x000000d004037836 */ /* 0x000fe20000000000 */
[----:B------:R1:W-:Y:S01]  /*18af0*/  MUFU.TANH R18, R167 ;  /* 0x000000a700127308 */ /* 0x0003e20000002400 */
[----:B------:R-:W-:Y:S02]  /*18b00*/  FSEL R161, R15, -INF , !P1 ;  /* 0xff8000000fa17808 */ /* 0x000fe40004800000 */
[----:B------:R-:W-:Y:S02]  /*18b10*/  ISETP.GE.AND P1, PT, R8, R7, PT ;  /* 0x000000070800720c */ /* 0x000fe40003f26270 */
[----:B------:R-:W-:Y:S02]  /*18b20*/  FSEL R178, R12, -INF , !P6 ;  /* 0xff8000000cb27808 */ /* 0x000fe40007000000 */
[----:B------:R-:W-:Y:S01]  /*18b30*/  FSEL R179, R11, -INF , !P2 ;  /* 0xff8000000bb37808 */ /* 0x000fe20005000000 */
[----:B------:R2:W3:Y:S01]  /*18b40*/  MUFU.TANH R21, R153 ;  /* 0x0000009900157308 */ /* 0x0004e20000002400 */
[----:B------:R-:W-:-:S02]  /*18b50*/  ISETP.GE.AND P6, PT, R6, R5, PT ;  /* 0x000000050600720c */ /* 0x000fc40003fc6270 */
[----:B------:R-:W-:-:S05]  /*18b60*/  ISETP.GE.AND P2, PT, R3, R5, PT ;  /* 0x000000050300720c */ /* 0x000fca0003f46270 */
[----:B------:R4:W3:Y:S01]  /*18b70*/  MUFU.TANH R28, R168 ;  /* 0x000000a8001c7308 */ /* 0x0008e20000002400 */
[----:B-1----:R-:W-:Y:S02]  /*18b80*/  FSEL R167, R13, -INF , !P0 ;  /* 0xff8000000da77808 */ /* 0x002fe40004000000 */
[----:B------:R-:W-:Y:S02]  /*18b90*/  ISETP.GE.AND P0, PT, R8, R5, PT ;  /* 0x000000050800720c */ /* 0x000fe40003f06270 */
[----:B------:R-:W-:Y:S02]  /*18ba0*/  I2FP.F32.S32 R8, R8 ;  /* 0x0000000800087245 */ /* 0x000fe40000201400 */
[----:B--2---:R-:W-:Y:S02]  /*18bb0*/  FSEL R153, R10, -INF , !P3 ;  /* 0xff8000000a997808 */ /* 0x004fe40005800000 */
[----:B------:R-:W-:Y:S02]  /*18bc0*/  ISETP.GE.AND P3, PT, R6, R7, PT ;  /* 0x000000070600720c */ /* 0x000fe40003f66270 */
[----:B------:R-:W-:-:S02]  /*18bd0*/  I2FP.F32.S32 R6, R6 ;  /* 0x0000000600067245 */ /* 0x000fc40000201400 */
[----:B----4-:R-:W-:Y:S02]  /*18be0*/  FSEL R168, R9, -INF , !P5 ;  /* 0xff80000009a87808 */ /* 0x010fe40006800000 */
[----:B------:R-:W-:Y:S02]  /*18bf0*/  ISETP.GE.AND P5, PT, R3, R7, PT ;  /* 0x000000070300720c */ /* 0x000fe40003fa6270 */
[----:B------:R-:W-:Y:S01]  /*18c00*/  I2FP.F32.S32 R3, R3 ;  /* 0x0000000300037245 */ /* 0x000fe20000201400 */
[CC--:B------:R-:W-:Y:S01]  /*18c10*/  FFMA.FTZ R13, R132.reuse, R8.reuse, R33 ;  /* 0x00000008840d7223 */ /* 0x0c0fe20000010021 */
[C---:B------:R-:W-:Y:S01]  /*18c20*/  FFMA.FTZ R10, R132.reuse, R8, R17 ;  /* 0x00000008840a7223 */ /* 0x040fe20000010011 */
[CC--:B------:R-:W-:Y:S01]  /*18c30*/  FFMA.FTZ R12, R132.reuse, R6.reuse, R32 ;  /* 0x00000006840c7223 */ /* 0x0c0fe20000010020 */
[C---:B------:R-:W-:Y:S01]  /*18c40*/  FFMA.FTZ R9, R132.reuse, R6, R26 ;  /* 0x0000000684097223 */ /* 0x040fe2000001001a */
[----:B------:R-:W-:Y:S01]  /*18c50*/  FFMA.FTZ R11, R132, R3, R22 ;  /* 0x00000003840b7223 */ /* 0x000fe20000010016 */
[----:B------:R-:W-:-:S02]  /*18c60*/  VIADD R8, R4, 0xd1 ;  /* 0x000000d104087836 */ /* 0x000fc40000000000 */
[----:B------:R-:W-:Y:S01]  /*18c70*/  FFMA.FTZ R16, R132, R3, R16 ;  /* 0x0000000384107223 */ /* 0x000fe20000010010 */
[C---:B------:R-:W-:Y:S01]  /*18c80*/  VIADD R6, R4.reuse, 0xd8 ;  /* 0x000000d804067836 */ /* 0x040fe20000000000 */
[----:B------:R-:W-:Y:S01]  /*18c90*/  IADD3 R3, R4, 0xd9, RZ ;  /* 0x000000d904037810 */ /* 0x000fe20007ffe0ff */
[----:B------:R1:W-:Y:S01]  /*18ca0*/  MUFU.TANH R17, R175 ;  /* 0x000000af00117308 */ /* 0x0003e20000002400 */
[----:B------:R-:W-:Y:S02]  /*18cb0*/  FSEL R164, R14, -INF , !P4 ;  /* 0xff8000000ea47808 */ /* 0x000fe40006000000 */
[----:B------:R-:W-:Y:S02]  /*18cc0*/  ISETP.GE.AND P4, PT, R8, R7, PT ;  /* 0x000000070800720c */ /* 0x000fe40003f86270 */
[----:B------:R-:W-:-:S03]  /*18cd0*/  FSEL R193, R11, -INF , !P5 ;  /* 0xff8000000bc17808 */ /* 0x000fc60006800000 */
[----:B------:R2:W-:Y:S01]  /*18ce0*/  MUFU.TANH R27, R170 ;  /* 0x000000aa001b7308 */ /* 0x0005e20000002400 */
[----:B------:R-:W-:-:S07]  /*18cf0*/  ISETP.GE.AND P5, PT, R3, R5, PT ;  /* 0x000000050300720c */ /* 0x000fce0003fa6270 */
[----:B------:R4:W3:Y:S01]  /*18d00*/  MUFU.TANH R23, R172 ;  /* 0x000000ac00177308 */ /* 0x0008e20000002400 */
[----:B-1----:R-:W-:Y:S02]  /*18d10*/  FSEL R175, R13, -INF , !P1 ;  /* 0xff8000000daf7808 */ /* 0x002fe40004800000 */
[----:B------:R-:W-:Y:S02]  /*18d20*/  ISETP.GE.AND P1, PT, R8, R5, PT ;  /* 0x000000050800720c */ /* 0x000fe40003f26270 */
[----:B------:R-:W-:-:S03]  /*18d30*/  I2FP.F32.S32 R8, R8 ;  /* 0x0000000800087245 */ /* 0x000fc60000201400 */
[----:B------:R1:W3:Y:S01]  /*18d40*/  MUFU.TANH R19, R174 ;  /* 0x000000ae00137308 */ /* 0x0002e20000002400 */
[----:B--2---:R-:W-:Y:S02]  /*18d50*/  FSEL R170, R10, -INF , !P0 ;  /* 0xff8000000aaa7808 */ /* 0x004fe40004000000 */
[----:B------:R-:W-:Y:S02]  /*18d60*/  ISETP.GE.AND P0, PT, R6, R7, PT ;  /* 0x000000070600720c */ /* 0x000fe40003f06270 */
[----:B----4-:R-:W-:-:S03]  /*18d70*/  FSEL R172, R9, -INF , !P6 ;  /* 0xff80000009ac7808 */ /* 0x010fc60007000000 */
[----:B------:R-:W2:Y:S01]  /*18d80*/  MUFU.TANH R14, R181 ;  /* 0x000000b5000e7308 */ /* 0x000ea20000002400 */
[----:B------:R-:W-:Y:S02]  /*18d90*/  ISETP.GE.AND P6, PT, R3, R7, PT ;  /* 0x000000070300720c */ /* 0x000fe40003fc6270 */
[----:B------:R-:W-:Y:S02]  /*18da0*/  I2FP.F32.S32 R3, R3 ;  /* 0x0000000300037245 */ /* 0x000fe40000201400 */
[----:B-1----:R-:W-:Y:S02]  /*18db0*/  FSEL R174, R12, -INF , !P3 ;  /* 0xff8000000cae7808 */ /* 0x002fe40005800000 */
[----:B------:R-:W-:Y:S02]  /*18dc0*/  ISETP.GE.AND P3, PT, R6, R5, PT ;  /* 0x000000050600720c */ /* 0x000fe40003f66270 */
[----:B------:R-:W-:Y:S01]  /*18dd0*/  I2FP.F32.S32 R6, R6 ;  /* 0x0000000600067245 */ /* 0x000fe20000201400 */
[CC--:B------:R-:W-:Y:S01]  /*18de0*/  FFMA.FTZ R13, R132.reuse, R8.reuse, R31 ;  /* 0x00000008840d7223 */ /* 0x0c0fe2000001001f */
[C---:B------:R-:W-:Y:S01]  /*18df0*/  FFMA.FTZ R10, R132.reuse, R8, R30 ;  /* 0x00000008840a7223 */ /* 0x040fe2000001001e */
[CC--:B---3--:R-:W-:Y:S01]  /*18e00*/  FFMA.FTZ R11, R132.reuse, R3.reuse, R21 ;  /* 0x00000003840b7223 */ /* 0x0c8fe20000010015 */
[C---:B------:R-:W-:Y:S01]  /*18e10*/  FFMA.FTZ R15, R132.reuse, R3, R18 ;  /* 0x00000003840f7223 */ /* 0x040fe20000010012 */
[CC--:B------:R-:W-:Y:S01]  /*18e20*/  FFMA.FTZ R12, R132.reuse, R6.reuse, R29 ;  /* 0x00000006840c7223 */ /* 0x0c0fe2000001001d */
[----:B------:R-:W-:Y:S01]  /*18e30*/  FFMA.FTZ R9, R132, R6, R20 ;  /* 0x0000000684097223 */ /* 0x000fe20000010014 */
[----:B------:R-:W-:-:S02]  /*18e40*/  VIADD R8, R4, 0xe0 ;  /* 0x000000e004087836 */ /* 0x000fc40000000000 */
[C---:B------:R-:W-:Y:S02]  /*18e50*/  VIADD R6, R4.reuse, 0xe1 ;  /* 0x000000e104067836 */ /* 0x040fe40000000000 */
[----:B------:R-:W-:Y:S01]  /*18e60*/  VIADD R3, R4, 0xe8 ;  /* 0x000000e804037836 */ /* 0x000fe20000000000 */
[----:B------:R1:W-:Y:S01]  /*18e70*/  MUFU.TANH R21, R192 ;  /* 0x000000c000157308 */ /* 0x0003e20000002400 */
[----:B------:R-:W-:Y:S02]  /*18e80*/  FSEL R169, R16, -INF , !P2 ;  /* 0xff80000010a97808 */ /* 0x000fe40005000000 */
[----:B------:R-:W-:Y:S02]  /*18e90*/  ISETP.GE.AND P2, PT, R8, R7, PT ;  /* 0x000000070800720c */ /* 0x000fe40003f46270 */
[----:B------:R-:W-:Y:S02]  /*18ea0*/  FSEL R173, R10, -INF , !P1 ;  /* 0xff8000000aad7808 */ /* 0x000fe40004800000 */
[----:B------:R-:W-:Y:S01]  /*18eb0*/  FSEL R177, R9, -INF , !P3 ;  /* 0xff80000009b17808 */ /* 0x000fe20005800000 */
[----:B------:R3:W-:Y:S01]  /*18ec0*/  MUFU.TANH R20, R194 ;  /* 0x000000c200147308 */ /* 0x0007e20000002400 */
[----:B------:R-:W-:-:S02]  /*18ed0*/  FSEL R196, R11, -INF , !P6 ;  /* 0xff8000000bc47808 */ /* 0x000fc40007000000 */
[-C--:B------:R-:W-:Y:S02]  /*18ee0*/  ISETP.GE.AND P1, PT, R6, R7.reuse, PT ;  /* 0x000000070600720c */ /* 0x080fe40003f26270 */
[C---:B------:R-:W-:Y:S02]  /*18ef0*/  ISETP.GE.AND P3, PT, R3.reuse, R7, PT ;  /* 0x000000070300720c */ /* 0x040fe40003f66270 */
[-C--:B------:R-:W-:Y:S02]  /*18f00*/  ISETP.GE.AND P6, PT, R3, R5.reuse, PT ;  /* 0x000000050300720c */ /* 0x080fe40003fc6270 */
[----:B-1----:R-:W-:Y:S01]  /*18f10*/  FSEL R192, R13, -INF , !P4 ;  /* 0xff8000000dc07808 */ /* 0x002fe20006000000 */
[----:B------:R-:W1:Y:S01]  /*18f20*/  MUFU.TANH R26, R180 ;  /* 0x000000b4001a7308 */ /* 0x000e620000002400 */
[----:B------:R-:W-:Y:S01]  /*18f30*/  BAR.SYNC.DEFER_BLOCKING 0x0 ;  /* 0x0000000000007b1d */ /* 0x000fe20000010000 */
[----:B------:R-:W-:Y:S02]  /*18f40*/  ISETP.GE.AND P4, PT, R8, R5, PT ;  /* 0x000000050800720c */ /* 0x000fe40003f86270 */
[----:B------:R-:W-:-:S02]  /*18f50*/  I2FP.F32.S32 R8, R8 ;  /* 0x0000000800087245 */ /* 0x000fc40000201400 */
[----:B---3--:R-:W-:Y:S02]  /*18f60*/  FSEL R194, R12, -INF , !P0 ;  /* 0xff8000000cc27808 */ /* 0x008fe40004000000 */
[----:B------:R-:W3:Y:S01]  /*18f70*/  MUFU.TANH R22, R182 ;  /* 0x000000b600167308 */ /* 0x000ee20000002400 */
[----:B------:R-:W-:Y:S02]  /*18f80*/  ISETP.GE.AND P0, PT, R6, R5, PT ;  /* 0x000000050600720c */ /* 0x000fe40003f06270 */
[----:B------:R-:W-:Y:S02]  /*18f90*/  I2FP.F32.S32 R6, R6 ;  /* 0x0000000600067245 */ /* 0x000fe40000201400 */
[----:B------:R-:W-:-:S03]  /*18fa0*/  I2FP.F32.S32 R3, R3 ;  /* 0x0000000300037245 */ /* 0x000fc60000201400 */
[----:B------:R-:W4:Y:S01]  /*18fb0*/  MUFU.TANH R16, R197 ;  /* 0x000000c500107308 */ /* 0x000f220000002400 */
[CC--:B------:R-:W-:Y:S01]  /*18fc0*/  FFMA.FTZ R13, R132.reuse, R8.reuse, R28 ;  /* 0x00000008840d7223 */ /* 0x0c0fe2000001001c */
[C---:B------:R-:W-:Y:S01]  /*18fd0*/  FFMA.FTZ R10, R132.reuse, R8, R23 ;  /* 0x00000008840a7223 */ /* 0x040fe20000010017 */
[CC--:B------:R-:W-:Y:S01]  /*18fe0*/  FFMA.FTZ R9, R132.reuse, R6.reuse, R19 ;  /* 0x0000000684097223 */ /* 0x0c0fe20000010013 */
[CC--:B------:R-:W-:Y:S01]  /*18ff0*/  FFMA.FTZ R11, R132.reuse, R3.reuse, R17 ;  /* 0x00000003840b7223 */ /* 0x0c0fe20000010011 */
[----:B--2---:R-:W-:Y:S01]  /*19000*/  FFMA.FTZ R14, R132, R3, R14 ;  /* 0x00000003840e7223 */ /* 0x004fe2000001000e */
[C---:B------:R-:W-:Y:S02]  /*19010*/  VIADD R8, R4.reuse, 0xe9 ;  /* 0x000000e904087836 */ /* 0x040fe40000000000 */
[----:B------:R2:W4:Y:S01]  /*19020*/  MUFU.TANH R18, R195 ;  /* 0x000000c300127308 */ /* 0x0005220000002400 */
[----:B------:R-:W-:Y:S02]  /*19030*/  VIADD R3, R4, 0xf1 ;  /* 0x000000f104037836 */ /* 0x000fe40000000000 */
[----:B------:R-:W-:Y:S01]  /*19040*/  FFMA.FTZ R12, R132, R6, R27 ;  /* 0x00000006840c7223 */ /* 0x000fe2000001001b */
[----:B------:R-:W-:-:S02]  /*19050*/  FSEL R200, R13, -INF , !P2 ;  /* 0xff8000000dc87808 */ /* 0x000fc40005000000 */
[-C--:B------:R-:W-:Y:S02]  /*19060*/  ISETP.GE.AND P2, PT, R8, R5.reuse, PT ;  /* 0x000000050800720c */ /* 0x080fe40003f46270 */
[----:B------:R-:W-:Y:S01]  /*19070*/  FSEL R202, R11, -INF , !P3 ;  /* 0xff8000000bca7808 */ /* 0x000fe20005800000 */
[----:B------:R1:W4:Y:S01]  /*19080*/  MUFU.TANH R19, R198 ;  /* 0x000000c600137308 */ /* 0x0003220000002400 */
[----:B------:R-:W-:Y:S02]  /*19090*/  IADD3 R6, R4, 0xf0, RZ ;  /* 0x000000f004067810 */ /* 0x000fe40007ffe0ff */
[----:B------:R-:W-:Y:S02]  /*190a0*/  ISETP.GE.AND P3, PT, R3, R5, PT ;  /* 0x000000050300720c */ /* 0x000fe40003f66270 */
[----:B--2---:R-:W-:Y:S02]  /*190b0*/  FSEL R195, R15, -INF , !P5 ;  /* 0xff8000000fc37808 */ /* 0x004fe40006800000 */
[----:B------:R-:W-:Y:S01]  /*190c0*/  ISETP.GE.AND P5, PT, R8, R7, PT ;  /* 0x000000070800720c */ /* 0x000fe20003fa6270 */
[----:B------:R-:W2:Y:S01]  /*190d0*/  MUFU.TANH R15, R203 ;  /* 0x000000cb000f7308 */ /* 0x000ea20000002400 */
[----:B------:R-:W-:-:S02]  /*190e0*/  I2FP.F32.S32 R8, R8 ;  /* 0x0000000800087245 */ /* 0x000fc40000201400 */
[----:B-1----:R-:W-:Y:S02]  /*190f0*/  FSEL R198, R9, -INF , !P0 ;  /* 0xff80000009c67808 */ /* 0x002fe40004000000 */
[----:B------:R-:W-:-:S03]  /*19100*/  ISETP.GE.AND P0, PT, R3, R7, PT ;  /* 0x000000070300720c */ /* 0x000fc60003f06270 */
[----:B------:R1:W2:Y:S01]  /*19110*/  MUFU.TANH R17, R199 ;  /* 0x000000c700117308 */ /* 0x0002a20000002400 */
[----:B------:R-:W-:Y:S02]  /*19120*/  I2FP.F32.S32 R3, R3 ;  /* 0x0000000300037245 */ /* 0x000fe40000201400 */
[----:B------:R-:W-:Y:S02]  /*19130*/  FSEL R197, R10, -INF , !P4 ;  /* 0xff8000000ac57808 */ /* 0x000fe40006000000 */
[----:B------:R-:W-:-:S03]  /*19140*/  FSEL R201, R12, -INF , !P1 ;  /* 0xff8000000cc97808 */ /* 0x000fc60004800000 */
[----:B------:R2:W2:Y:S01]  /*19150*/  MUFU.TANH R13, R208 ;  /* 0x000000d0000d7308 */ /* 0x0004a20000002400 */
[----:B------:R-:W-:Y:S01]  /*19160*/  ISETP.GE.AND P4, PT, R6, R7, PT ;  /* 0x000000070600720c */ /* 0x000fe20003f86270 */
[-C--:B------:R-:W-:Y:S01]  /*19170*/  FFMA.FTZ R9, R132, R8.reuse, R26 ;  /* 0x0000000884097223 */ /* 0x080fe2000001001a */
[----:B------:R-:W-:Y:S01]  /*19180*/  ISETP.GE.AND P1, PT, R6, R5, PT ;  /* 0x000000050600720c */ /* 0x000fe20003f26270 */
[C---:B---3--:R-:W-:Y:S01]  /*19190*/  FFMA.FTZ R8, R132.reuse, R8, R22 ;  /* 0x0000000884087223 */ /* 0x048fe20000010016 */
[----:B------:R-:W-:Y:S01]  /*191a0*/  I2FP.F32.S32 R6, R6 ;  /* 0x0000000600067245 */ /* 0x000fe20000201400 */
[CC--:B------:R-:W-:Y:S01]  /*191b0*/  FFMA.FTZ R10, R132.reuse, R3.reuse, R20 ;  /* 0x00000003840a7223 */ /* 0x0c0fe20000010014 */
[----:B----4-:R-:W-:Y:S01]  /*191c0*/  FFMA.FTZ R12, R132, R3, R16 ;  /* 0x00000003840c7223 */ /* 0x010fe20000010010 */
[----:B------:R-:W-:Y:S01]  /*191d0*/  VIADD R3, R4, 0xf8 ;  /* 0x000000f804037836 */ /* 0x000fe20000000000 */
[----:B-1----:R-:W-:Y:S02]  /*191e0*/  FSEL R199, R14, -INF , !P6 ;  /* 0xff8000000ec77808 */ /* 0x002fe40007000000 */
[C---:B------:R-:W-:Y:S01]  /*191f0*/  ISETP.GE.AND P6, PT, R4.reuse, R7, PT ;  /* 0x000000070400720c */ /* 0x040fe20003fc6270 */
[----:B------:R-:W-:-:S02]  /*19200*/  VIADD R4, R4, 0xf9 ;  /* 0x000000f904047836 */ /* 0x000fc40000000000 */
[CC--:B------:R-:W-:Y:S01]  /*19210*/  FFMA.FTZ R11, R132.reuse, R6.reuse, R21 ;  /* 0x00000006840b7223 */ /* 0x0c0fe20000010015 */
[----:B------:R-:W-:Y:S01]  /*19220*/  FFMA.FTZ R6, R132, R6, R18 ;  /* 0x0000000684067223 */ /* 0x000fe20000010012 */
[----:B------:R-:W-:Y:S02]  /*19230*/  FSEL R203, R9, -INF , !P5 ;  /* 0xff80000009cb7808 */ /* 0x000fe40006800000 */
[----:B------:R-:W-:Y:S02]  /*19240*/  FSEL R204, R8, -INF , !P2 ;  /* 0xff80000008cc7808 */ /* 0x000fe40005000000 */
[C---:B------:R-:W-:Y:S02]  /*19250*/  ISETP.GE.AND P5, PT, R3.reuse, R7, PT ;  /* 0x000000070300720c */ /* 0x040fe40003fa6270 */
[----:B------:R-:W-:Y:S02]  /*19260*/  ISETP.GE.AND P2, PT, R3, R5, PT ;  /* 0x000000050300720c */ /* 0x000fe40003f46270 */
[----:B------:R-:W-:-:S02]  /*19270*/  I2FP.F32.S32 R3, R3 ;  /* 0x0000000300037245 */ /* 0x000fc40000201400 */
[----:B------:R-:W-:Y:S02]  /*19280*/  I2FP.F32.S32 R8, R4 ;  /* 0x0000000400087245 */ /* 0x000fe40000201400 */
[----:B--2---:R-:W-:Y:S02]  /*19290*/  FSEL R208, R11, -INF , !P4 ;  /* 0xff8000000bd07808 */ /* 0x004fe40006000000 */
[----:B------:R-:W-:Y:S01]  /*192a0*/  FSEL R205, R6, -INF , !P1 ;  /* 0xff80000006cd7808 */ /* 0x000fe20004800000 */
[----:B------:R-:W-:Y:S01]  /*192b0*/  FFMA.FTZ R9, R132, R3, R19 ;  /* 0x0000000384097223 */ /* 0x000fe20000010013 */
[----:B------:R-:W-:Y:S01]  /*192c0*/  ISETP.GE.AND P4, PT, R4, R7, PT ;  /* 0x000000070400720c */ /* 0x000fe20003f86270 */
[----:B------:R-:W-:Y:S01]  /*192d0*/  VIADD R11, R138, 0x800 ;  /* 0x000008008a0b7836 */ /* 0x000fe20000000000 */
[----:B------:R-:W-:Y:S01]  /*192e0*/  ISETP.GE.AND P1, PT, R4, R5, PT ;  /* 0x000000050400720c */ /* 0x000fe20003f26270 */
[----:B------:R-:W-:Y:S01]  /*192f0*/  FFMA.FTZ R4, R132, R3, R15 ;  /* 0x0000000384047223 */ /* 0x000fe2000001000f */
[----:B------:R-:W-:Y:S01]  /*19300*/  FSEL R209, R10, -INF , !P0 ;  /* 0xff8000000ad17808 */ /* 0x000fe20004000000 */
[CC--:B------:R-:W-:Y:S01]  /*19310*/  FFMA.FTZ R6, R132.reuse, R8.reuse, R17 ;  /* 0x0000000884067223 */ /* 0x0c0fe20000010011 */
[----:B------:R-:W-:Y:S01]  /*19320*/  FFMA.FTZ R3, R132, R8, R13 ;  /* 0x0000000884037223 */ /* 0x000fe2000001000d */
[C---:B------:R-:W-:Y:S01]  /*19330*/  IADD3 R10, R138.reuse, 0x1000, RZ ;  /* 0x000010008a0a7810 */ /* 0x040fe20007ffe0ff */
        /* <DEDUP_REMOVED lines=22> */
[----:B------:R-:W-:Y:S02]  /*194a0*/  FSEL R206, R12, -INF , !P3 ;  /* 0xff8000000cce7808 */ /* 0x000fe40005800000 */
[----:B------:R-:W-:Y:S01]  /*194b0*/  ISETP.GT.AND P3, PT, R243, R210, PT ;  /* 0x000000d2f300720c */ /* 0x000fe20003f64270 */
[C---:B-1----:R-:W-:Y:S02]  /*194c0*/  VIADD R11, R138.reuse, 0x6800 ;  /* 0x000068008a0b7836 */ /* 0x042fe40000000000 */
[----:B--2---:R-:W-:-:S03]  /*194d0*/  VIADD R10, R138, 0x7000 ;  /* 0x000070008a0a7836 */ /* 0x004fc60000000000 */
[----:B------:R1:W-:Y:S01]  /*194e0*/  STL [R1+0xd0], R11 ;  /* 0x0000d00b01007387 */ /* 0x0003e20000100800 */
[----:B---3--:R-:W-:-:S03]  /*194f0*/  VIADD R8, R138, 0x7800 ;  /* 0x000078008a087836 */ /* 0x008fc60000000000 */
[----:B------:R1:W-:Y:S04]  /*19500*/  STL [R1+0xd4], R10 ;  /* 0x0000d40a01007387 */ /* 0x0003e80000100800 */
[----:B------:R1:W-:Y:S01]  /*19510*/  STL [R1+0xd8], R8 ;  /* 0x0000d80801007387 */ /* 0x0003e20000100800 */
        /* <DEDUP_REMOVED lines=73> */
.L_x_4638:
[----:B------:R-:W2:Y:S02]  /*199b0*/  LD.E R3, desc[UR6][R24.64+0x38] ;  /* 0x0000380618037980 */ /* 0x000ea4000c101900 */
[----:B--2---:R-:W-:-:S04]  /*199c0*/  LEA R3, -R3, RZ, 0x8 ;  /* 0x000000ff03037211 */ /* 0x004fc800078e41ff */
[----:B------:R-:W-:Y:S02]  /*199d0*/  SHF.R.S32.HI R4, RZ, 0x1f, R3 ;  /* 0x0000001fff047819 */ /* 0x000fe40000011403 */
.L_x_4639:
[----:B------:R-:W-:Y:S05]  /*199e0*/  BSYNC B0 ;  /* 0x0000000000007941 */ /* 0x000fea0003800000 */
.L_x_4637:
[----:B------:R-:W2:Y:S04]  /*199f0*/  LDL R6, [R1+0x8] ;  /* 0x0000080001067983 */ /* 0x000ea80000100800 */
[----:B-1----:R-:W3:Y:S01]  /*19a00*/  LDL R8, [R1] ;  /* 0x0000000001087983 */ /* 0x002ee20000100800 */
[----:B------:R-:W-:Y:S01]  /*19a10*/  BSSY B0, `(.L_x_4640) ;  /* 0x00000b1000007945 */ /* 0x000fe20003800000 */
[----:B--2---:R-:W-:Y:S01]  /*19a20*/  ISETP.GE.AND P1, PT, R134, R6, PT ;  /* 0x000000068600720c */ /* 0x004fe20003f26270 */
[----:B---3--:R-:W-:-:S12]  /*19a30*/  IMAD.MOV.U32 R56, RZ, RZ, R8 ;  /* 0x000000ffff387224 */ /* 0x008fd800078e0008 */
[----:B------:R-:W-:Y:S02]  /*19a40*/  @!P1 IADD3 R6, P4, R3, R119, RZ ;  /* 0x0000007703069210 */ /* 0x000fe40007f9e0ff */
[----:B------:R-:W-:-:S03]  /*19a50*/  @!P1 LEA R8, P2, R190, R3, 0x5 ;  /* 0x00000003be089211 */ /* 0x000fc600078428ff */
[----:B------:R-:W-:Y:S01]  /*19a60*/  @!P1 IMAD.X R9, R4, 0x1, R176, P4 ;  /* 0x0000000104099824 */ /* 0x000fe200020e06b0 */
[----:B------:R-:W-:Y:S02]  /*19a70*/  @!P1 LEA.HI.X R10, R190, R4, R191, 0x5, P2 ;  /* 0x00000004be0a9211 */ /* 0x000fe400010f2cbf */
[-C--:B------:R-:W-:Y:S02]  /*19a80*/  @!P1 LEA R44, P4, R6, R56.reuse, 0x1 ;  /* 0x00000038062c9211 */ /* 0x080fe400078808ff */
[----:B------:R-:W-:Y:S02]  /*19a90*/  @!P1 LEA R42, P2, R8, R56, 0x1 ;  /* 0x00000038082a9211 */ /* 0x000fe400078408ff */
[-C--:B------:R-:W-:Y:S01]  /*19aa0*/  @!P1 LEA.HI.X R45, R6, R252.reuse, R9, 0x1, P4 ;  /* 0x000000fc062d9211 */ /* 0x080fe200020f0c09 */
[----:B------:R-:W-:Y:S01]  /*19ab0*/  @!P1 IMAD.MOV.U32 R9, RZ, RZ, R4 ;  /* 0x000000ffff099224 */ /* 0x000fe200078e0004 */
[----:B------:R-:W-:Y:S01]  /*19ac0*/  @!P1 LEA.HI.X R43, R8, R252, R10, 0x1, P2 ;  /* 0x000000fc082b9211 */ /* 0x000fe200010f0c0a */
[----:B------:R-:W-:Y:S01]  /*19ad0*/  @!P1 IMAD.MOV.U32 R8, RZ, RZ, R3 ;  /* 0x000000ffff089224 */ /* 0x000fe200078e0003 */
[CC--:B------:R-:W-:Y:S01]  /*19ae0*/  @!P1 LEA R6, P4, R190.reuse, R3.reuse, 0x6 ;  /* 0x00000003be069211 */ /* 0x0c0fe200078830ff */
[----:B------:R-:W-:Y:S01]  /*19af0*/  @!P1 IMAD.MOV.U32 R15, RZ, RZ, R4 ;  /* 0x000000ffff0f9224 */ /* 0x000fe200078e0004 */
[----:B------:R-:W-:Y:S01]  /*19b00*/  @!P1 MOV R14, R3 ;  /* 0x00000003000e9202 */ /* 0x000fe20000000f00 */
[C---:B------:R-:W-:Y:S01]  /*19b10*/  @!P1 IMAD.WIDE.U32 R10, R190.reuse, 0x30, R8 ;  /* 0x00000030be0a9825 */ /* 0x040fe200078e0008 */
[----:B------:R-:W-:-:S02]  /*19b20*/  @!P1 LEA.HI.X R13, R190, R4, R191, 0x6, P4 ;  /* 0x00000004be0d9211 */ /* 0x000fc400020f34bf */
[----:B------:R-:W-:Y:S01]  /*19b30*/  @!P1 LEA R40, P4, R6, R56, 0x1 ;  /* 0x0000003806289211 */ /* 0x000fe200078808ff */
[----:B------:R-:W-:Y:S02]  /*19b40*/  @!P1 IMAD R16, R191, 0x50, RZ ;  /* 0x00000050bf109824 */ /* 0x000fe400078e02ff */
[----:B------:R-:W-:Y:S01]  /*19b50*/  @!P1 IMAD.WIDE.U32 R8, R190, 0x50, R14 ;  /* 0x00000050be089825 */ /* 0x000fe200078e000e */
[----:B------:R-:W-:Y:S02]  /*19b60*/  @!P1 LEA.HI.X R41, R6, R252, R13, 0x1, P4 ;  /* 0x000000fc06299211 */ /* 0x000fe400020f0c0d */
[----:B------:R-:W-:Y:S01]  /*19b70*/  @!P1 LEA R12, P2, R190, R3, 0x7 ;  /* 0x00000003be0c9211 */ /* 0x000fe200078438ff */
[----:B------:R-:W-:Y:S01]  /*19b80*/  @!P1 IMAD.IADD R9, R9, 0x1, R16 ;  /* 0x0000000109099824 */ /* 0x000fe200078e0210 */
[----:B------:R-:W-:Y:S01]  /*19b90*/  @!P1 LEA R36, P4, R8, R56, 0x1 ;  /* 0x0000003808249211 */ /* 0x000fe200078808ff */
[----:B------:R-:W-:Y:S01]  /*19ba0*/  @!P1 IMAD R17, R191, 0x30, RZ ;  /* 0x00000030bf119824 */ /* 0x000fe200078e02ff */
[----:B------:R-:W-:-:S02]  /*19bb0*/  @!P1 LEA.HI.X R13, R190, R4, R191, 0x7, P2 ;  /* 0x00000004be0d9211 */ /* 0x000fc400010f3cbf */
[----:B------:R-:W-:Y:S01]  /*19bc0*/  @!P1 LEA.HI.X R37, R8, R252, R9, 0x1, P4 ;  /* 0x000000fc08259211 */ /* 0x000fe200020f0c09 */
[----:B------:R-:W-:Y:S01]  /*19bd0*/  @!P1 IMAD.IADD R6, R11, 0x1, R17 ;  /* 0x000000010b069824 */ /* 0x000fe200078e0211 */
[-C--:B------:R-:W-:Y:S01]  /*19be0*/  @!P1 LEA R34, P2, R12, R56.reuse, 0x1 ;  /* 0x000000380c229211 */ /* 0x080fe200078408ff */
[--C-:B------:R-:W-:Y:S01]  /*19bf0*/  @!P1 IMAD.MOV.U32 R9, RZ, RZ, R4.reuse ;  /* 0x000000ffff099224 */ /* 0x100fe200078e0004 */
[-C--:B------:R-:W-:Y:S01]  /*19c00*/  @!P1 MOV R8, R3.reuse ;  /* 0x0000000300089202 */ /* 0x080fe20000000f00 */
[----:B------:R-:W-:Y:S01]  /*19c10*/  @!P1 IMAD.MOV.U32 R17, RZ, RZ, R4 ;  /* 0x000000ffff119224 */ /* 0x000fe200078e0004 */
[----:B------:R-:W-:Y:S02]  /*19c20*/  @!P1 LEA R38, P5, R10, R56, 0x1 ;  /* 0x000000380a269211 */ /* 0x000fe400078a08ff */
[----:B------:R-:W-:Y:S02]  /*19c30*/  @!P1 MOV R16, R3 ;  /* 0x0000000300109202 */ /* 0x000fe40000000f00 */
[-C--:B------:R-:W-:Y:S01]  /*19c40*/  @!P1 LEA.HI.X R35, R12, R252.reuse, R13, 0x1, P2 ;  /* 0x000000fc0c239211 */ /* 0x080fe200010f0c0d */
[----:B------:R-:W-:Y:S01]  /*19c50*/  @!P1 IMAD.WIDE.U32 R12, R190, 0x60, R8 ;  /* 0x00000060be0c9825 */ /* 0x000fe200078e0008 */
[----:B------:R-:W-:-:S02]  /*19c60*/  @!P1 LEA.HI.X R39, R10, R252, R6, 0x1, P5 ;  /* 0x000000fc0a279211 */ /* 0x000fc400028f0c06 */
[----:B------:R-:W-:Y:S01]  /*19c70*/  @!P1 LEA R14, P2, R3, R56, 0x1 ;  /* 0x00000038030e9211 */ /* 0x000fe200078408ff */
[----:B------:R-:W-:Y:S02]  /*19c80*/  @!P1 IMAD R19, R191, 0x90, RZ ;  /* 0x00000090bf139824 */ /* 0x000fe400078e02ff */
[----:B------:R-:W-:Y:S02]  /*19c90*/  @!P1 IMAD.MOV.U32 R10, RZ, RZ, R3 ;  /* 0x000000ffff0a9224 */ /* 0x000fe400078e0003 */
[----:B------:R-:W-:Y:S02]  /*19ca0*/  @!P1 IMAD.MOV.U32 R11, RZ, RZ, R4 ;  /* 0x000000ffff0b9224 */ /* 0x000fe400078e0004 */
[----:B------:R-:W-:Y:S01]  /*19cb0*/  @!P1 IMAD.WIDE.U32 R8, R190, 0x90, R16 ;  /* 0x00000090be089825 */ /* 0x000fe200078e0010 */
[----:B------:R-:W-:-:S03]  /*19cc0*/  @!P1 LEA.HI.X R15, R3, R252, R4, 0x1, P2 ;  /* 0x000000fc030f9211 */ /* 0x000fc600010f0c04 */
[----:B------:R-:W-:Y:S01]  /*19cd0*/  @!P1 IMAD R6, R191, 0x60, RZ ;  /* 0x00000060bf069824 */ /* 0x000fe200078e02ff */
[----:B------:R-:W-:Y:S01]  /*19ce0*/  @!P1 IADD3 R9, R9, R19, RZ ;  /* 0x0000001309099210 */ /* 0x000fe20007ffe0ff */
[----:B------:R-:W-:Y:S01]  /*19cf0*/  @!P1 IMAD R18, R191, 0x70, RZ ;  /* 0x00000070bf129824 */ /* 0x000fe200078e02ff */
[----:B------:R-:W-:Y:S01]  /*19d00*/  @!P1 LEA R28, P2, R8, R56, 0x1 ;  /* 0x00000038081c9211 */ /* 0x000fe200078408ff */
[----:B------:R-:W-:-:S04]  /*19d10*/  @!P1 IMAD.WIDE.U32 R10, R190, 0x70, R10 ;  /* 0x00000070be0a9825 */ /* 0x000fc800078e000a */
[----:B------:R-:W-:Y:S01]  /*19d20*/  @!P1 IMAD.IADD R13, R6, 0x1, R13 ;  /* 0x00000001060d9824 */ /* 0x000fe200078e020d */
[----:B------:R-:W-:Y:S01]  /*19d30*/  @!P1 LEA R30, P4, R10, R56, 0x1 ;  /* 0x000000380a1e9211 */ /* 0x000fe200078808ff */
[----:B------:R-:W-:Y:S01]  /*19d40*/  @!P1 IMAD.IADD R6, R11, 0x1, R18 ;  /* 0x000000010b069824 */ /* 0x000fe200078e0212 */
[-C--:B------:R-:W-:Y:S01]  /*19d50*/  @!P1 LEA.HI.X R29, R8, R252.reuse, R9, 0x1, P2 ;  /* 0x000000fc081d9211 */ /* 0x080fe200010f0c09 */
[----:B------:R-:W-:Y:S01]  /*19d60*/  @!P1 IMAD.MOV.U32 R8, RZ, RZ, R3 ;  /* 0x000000ffff089224 */ /* 0x000fe200078e0003 */
[----:B------:R1:W-:Y:S01]  /*19d70*/  @P1 STS.128 [R189+0x2000], RZ ;  /* 0x002000ffbd001388 */ /* 0x0003e20000000c00 */
[----:B------:R-:W-:Y:S01]  /*19d80*/  @!P1 IMAD.MOV.U32 R9, RZ, RZ, R4 ;  /* 0x000000ffff099224 */ /* 0x000fe200078e0004 */
[----:B------:R-:W-:Y:S02]  /*19d90*/  @!P1 LEA.HI.X R31, R10, R252, R6, 0x1, P4 ;  /* 0x000000fc0a1f9211 */ /* 0x000fe400020f0c06 */
[----:B------:R-:W-:Y:S01]  /*19da0*/  @!PT LDS RZ, [RZ] ;  /* 0x00000000fffff984 */ /* 0x000fe20000000800 */
[----:B------:R-:W-:Y:S01]  /*19db0*/  @!PT LDS RZ, [RZ] ;  /* 0x00000000fffff984 */ /* 0x000fe20000000800 */
[----:B------:R-:W-:Y:S01]  /*19dc0*/  @!PT LDS RZ, [RZ] ;  /* 0x00000000fffff984 */ /* 0x000fe20000000800 */
[----:B------:R2:W-:Y:S01]  /*19dd0*/  @!P1 LDGSTS.E.BYPASS.LTC128B.128 [R189+0x2000], desc[UR6][R14.64] ;  /* 0x020000000ebd9fae */ /* 0x0005e2000b901d46 */
[----:B------:R-:W-:Y:S01]  /*19de0*/  @!P1 IMAD R6, R191, 0xa0, RZ ;  /* 0x000000a0bf069824 */ /* 0x000fe200078e02ff */
[----:B------:R-:W-:Y:S01]  /*19df0*/  @!P1 LEA R32, P5, R12, R56, 0x1 ;  /* 0x000000380c209211 */ /* 0x000fe200078a08ff */
[----:B------:R-:W-:Y:S01]  /*19e00*/  @!P1 IMAD.WIDE.U32 R16, R190, 0xa0, R8 ;  /* 0x000000a0be109825 */ /* 0x000fe200078e0008 */
[----:B------:R1:W-:Y:S01]  /*19e10*/  @P1 STS.128 [R189+0x2800], RZ ;  /* 0x002800ffbd001388 */ /* 0x0003e20000000c00 */
[----:B------:R-:W-:-:S03]  /*19e20*/  @!P1 MOV R11, R4 ;  /* 0x00000004000b9202 */ /* 0x000fc60000000f00 */
[----:B------:R-:W-:Y:S01]  /*19e30*/  @!PT LDS RZ, [RZ] ;  /* 0x00000000fffff984 */ /* 0x000fe20000000800 */
[----:B------:R-:W-:Y:S01]  /*19e40*/  @!PT LDS RZ, [RZ] ;  /* 0x00000000fffff984 */ /* 0x000fe20000000800 */
[----:B------:R-:W-:Y:S01]  /*19e50*/  @!PT LDS RZ, [RZ] ;  /* 0x00000000fffff984 */ /* 0x000fe20000000800 */
[----:B------:R1:W-:Y:S01]  /*19e60*/  @!P1 LDGSTS.E.BYPASS.LTC128B.128 [R189+0x2800], desc[UR6][R44.64] ;  /* 0x028000002cbd9fae */ /* 0x0003e2000b901d46 */
[----:B------:R-:W-:-:S03]  /*19e70*/  @!P1 IMAD.MOV.U32 R10, RZ, RZ, R3 ;  /* 0x000000ffff0a9224 */ /* 0x000fc600078e0003 */
[----:B------:R1:W-:Y:S01]  /*19e80*/  @P1 STS.128 [R189+0x3000], RZ ;  /* 0x003000ffbd001388 */ /* 0x0003e20000000c00 */
[----:B------:R-:W-:-:S03]  /*19e90*/  @!P1 IMAD.IADD R6, R6, 0x1, R17 ;  /* 0x0000000106069824 */ /* 0x000fc600078e0211 */
[----:B------:R-:W-:Y:S01]  /*19ea0*/  @!PT LDS RZ, [RZ] ;  /* 0x00000000fffff984 */ /* 0x000fe20000000800 */
[----:B------:R-:W-:Y:S01]  /*19eb0*/  @!PT LDS RZ, [RZ] ;  /* 0x00000000fffff984 */ /* 0x000fe20000000800 */
[----:B------:R-:W-:Y:S01]  /*19ec0*/  @!PT LDS RZ, [RZ] ;  /* 0x00000000fffff984 */ /* 0x000fe20000000800 */
[----:B------:R1:W-:Y:S01]  /*19ed0*/  @!P1 LDGSTS.E.BYPASS.LTC128B.128 [R189+0x3000], desc[UR6][R42.64] ;  /* 0x030000002abd9fae */ /* 0x0003e2000b901d46 */
[----:B------:R-:W-:-:S03]  /*19ee0*/  @!P1 LEA.HI.X R33, R12, R252, R13, 0x1, P5 ;  /* 0x000000fc0c219211 */ /* 0x000fc600028f0c0d */
[----:B------:R1:W-:Y:S01]  /*19ef0*/  @P1 STS.128 [R189+0x3800], RZ ;  /* 0x003800ffbd001388 */ /* 0x0003e20000000c00 */
[----:B------:R-:W-:Y:S01]  /*19f00*/  @!P1 LEA R26, P2, R16, R56, 0x1 ;  /* 0x00000038101a9211 */ /* 0x000fe200078408ff */
[----:B------:R-:W-:Y:S02]  /*19f10*/  @!P1 IMAD R22, R191, 0xb0, RZ ;  /* 0x000000b0bf169824 */ /* 0x000fe400078e02ff */
[----:B------:R-:W-:Y:S01]  /*19f20*/  @!PT LDS RZ, [RZ] ;  /* 0x00000000fffff984 */ /* 0x000fe20000000800 */
[----:B------:R-:W-:Y:S01]  /*19f30*/  @!PT LDS RZ, [RZ] ;  /* 0x00000000fffff984 */ /* 0x000fe20000000800 */
[----:B------:R-:W-:Y:S01]  /*19f40*/  @!PT LDS RZ, [RZ] ;  /* 0x00000000fffff984 */ /* 0x000fe20000000800 */
[----:B------:R1:W-:Y:S01]  /*19f50*/  @!P1 LDGSTS.E.BYPASS.LTC128B.128 [R189+0x3800], desc[UR6][R38.64] ;  /* 0x0380000026bd9fae */ /* 0x0003e2000b901d46 */
[----:B------:R-:W-:Y:S01]  /*19f60*/  @!P1 IMAD.MOV.U32 R18, RZ, RZ, R3 ;  /* 0x000000ffff129224 */ /* 0x000fe200078e0003 */
[----:B------:R-:W-:Y:S01]  /*19f70*/  @!P1 MOV R21, R4 ;  /* 0x0000000400159202 */ /* 0x000fe20000000f00 */
[----:B------:R-:W-:Y:S01]  /*19f80*/  @!P1 IMAD.MOV.U32 R19, RZ, RZ, R4 ;  /* 0x000000ffff139224 */ /* 0x000fe200078e0004 */
[----:B------:R1:W-:Y:S01]  /*19f90*/  @P1 STS.128 [R189+0x4000], RZ ;  /* 0x004000ffbd001388 */ /* 0x0003e20000000c00 */
[----:B--2---:R-:W-:-:S03]  /*19fa0*/  @!P1 IMAD.WIDE.U32 R14, R190, 0xb0, R10 ;  /* 0x000000b0be0e9825 */ /* 0x004fc600078e000a */
[----:B------:R-:W-:Y:S01]  /*19fb0*/  @!PT LDS RZ, [RZ] ;  /* 0x00000000fffff984 */ /* 0x000fe20000000800 */
[----:B------:R-:W-:Y:S01]  /*19fc0*/  @!PT LDS RZ, [RZ] ;  /* 0x00000000fffff984 */ /* 0x000fe20000000800 */
[----:B------:R-:W-:Y:S01]  /*19fd0*/  @!PT LDS RZ, [RZ] ;  /* 0x00000000fffff984 */ /* 0x000fe20000000800 */
[----:B------:R1:W-:Y:S01]  /*19fe0*/  @!P1 LDGSTS.E.BYPASS.LTC128B.128 [R189+0x4000], desc[UR6][R40.64] ;  /* 0x0400000028bd9fae */ /* 0x0003e2000b901d46 */
[----:B------:R-:W-:Y:S01]  /*19ff0*/  @!P1 IMAD R23, R191, 0xc0, RZ ;  /* 0x000000c0bf179824 */ /* 0x000fe200078e02ff */
[----:B------:R-:W-:Y:S01]  /*1a000*/  @!P1 LEA.HI.X R27, R16, R252, R6, 0x1, P2 ;  /* 0x000000fc101b9211 */ /* 0x000fe200010f0c06 */
[----:B------:R-:W-:Y:S01]  /*1a010*/  @!P1 IMAD.MOV.U32 R20, RZ, RZ, R3 ;  /* 0x000000ffff149224 */ /* 0x000fe200078e0003 */
[----:B------:R1:W-:Y:S01]  /*1a020*/  @P1 STS.128 [R189+0x4800], RZ ;  /* 0x004800ffbd001388 */ /* 0x0003e20000000c00 */
[----:B------:R-:W-:-:S03]  /*1a030*/  @!P1 IMAD.WIDE.U32 R12, R190, 0xc0, R8 ;  /* 0x000000c0be0c9825 */ /* 0x000fc600078e0008 */
[----:B------:R-:W-:Y:S01]  /*1a040*/  @!PT LDS RZ, [RZ] ;  /* 0x00000000fffff984 */ /* 0x000fe20000000800 */
[----:B------:R-:W-:Y:S01]  /*1a050*/  @!PT LDS RZ, [RZ] ;  /* 0x00000000fffff984 */ /* 0x000fe20000000800 */
[----:B------:R-:W-:Y:S01]  /*1a060*/  @!PT LDS RZ, [RZ] ;  /* 0x00000000fffff984 */ /* 0x000fe20000000800 */
[----:B------:R1:W-:Y:S01]  /*1a070*/  @!P1 LDGSTS.E.BYPASS.LTC128B.128 [R189+0x4800], desc[UR6][R36.64] ;  /* 0x0480000024bd9fae */ /* 0x0003e2000b901d46 */
[----:B------:R-:W-:Y:S02]  /*1a080*/  @!P1 IMAD R46, R191, 0xd0, RZ ;  /* 0x000000d0bf2e9824 */ /* 0x000fe400078e02ff */
[----:B------:R-:W-:Y:S01]  /*1a090*/  @!P1 IMAD.WIDE.U32 R10, R190, 0xd0, R18 ;  /* 0x000000d0be0a9825 */ /* 0x000fe200078e0012 */
[----:B------:R1:W-:Y:S03]  /*1a0a0*/  @P1 STS.128 [R189+0x5000], RZ ;  /* 0x005000ffbd001388 */ /* 0x0003e60000000c00 */
[----:B------:R-:W-:Y:S01]  /*1a0b0*/  @!P1 IMAD.IADD R6, R15, 0x1, R22 ;  /* 0x000000010f069824 */ /* 0x000fe200078e0216 */
[----:B------:R-:W-:Y:S01]  /*1a0c0*/  @!PT LDS RZ, [RZ] ;  /* 0x00000000fffff984 */ /* 0x000fe20000000800 */
[----:B------:R-:W-:Y:S01]  /*1a0d0*/  @!PT LDS RZ, [RZ] ;  /* 0x00000000fffff984 */ /* 0x000fe20000000800 */
[----:B------:R-:W-:Y:S01]  /*1a0e0*/  @!PT LDS RZ, [RZ] ;  /* 0x00000000fffff984 */ /* 0x000fe20000000800 */
[----:B------:R1:W-:Y:S01]  /*1a0f0*/  @!P1 LDGSTS.E.BYPASS.LTC128B.128 [R189+0x5000], desc[UR6][R32.64] ;  /* 0x0500000020bd9fae */ /* 0x0003e2000b901d46 */
[----:B------:R-:W-:Y:S01]  /*1a100*/  @!P1 LEA R22, P6, R14, R56, 0x1 ;  /* 0x000000380e169211 */ /* 0x000fe200078c08ff */
[----:B------:R-:W-:-:S02]  /*1a110*/  @!P1 IMAD R47, R191, 0xe0, RZ ;  /* 0x000000e0bf2f9824 */ /* 0x000fc400078e02ff */
[----:B------:R1:W-:Y:S01]  /*1a120*/  @P1 STS.128 [R189+0x5800], RZ ;  /* 0x005800ffbd001388 */ /* 0x0003e20000000c00 */
[----:B------:R-:W-:Y:S01]  /*1a130*/  @!P1 IMAD.WIDE.U32 R8, R190, 0xe0, R20 ;  /* 0x000000e0be089825 */ /* 0x000fe200078e0014 */
[----:B------:R-:W-:Y:S02]  /*1a140*/  @!P1 LEA R20, P5, R12, R56, 0x1 ;  /* 0x000000380c149211 */ /* 0x000fe400078a08ff */
[----:B------:R-:W-:Y:S01]  /*1a150*/  @!PT LDS RZ, [RZ] ;  /* 0x00000000fffff984 */ /* 0x000fe20000000800 */
[----:B------:R-:W-:Y:S01]  /*1a160*/  @!PT LDS RZ, [RZ] ;  /* 0x00000000fffff984 */ /* 0x000fe20000000800 */
[----:B------:R-:W-:Y:S01]  /*1a170*/  @!PT LDS RZ, [RZ] ;  /* 0x00000000fffff984 */ /* 0x000fe20000000800 */
[----:B------:R1:W-:Y:S01]  /*1a180*/  @!P1 LDGSTS.E.BYPASS.LTC128B.128 [R189+0x5800], desc[UR6][R30.64] ;  /* 0x058000001ebd9fae */ /* 0x0003e2000b901d46 */
[----:B------:R-:W-:Y:S01]  /*1a190*/  @!P1 IMAD.IADD R13, R23, 0x1, R13 ;  /* 0x00000001170d9824 */ /* 0x000fe200078e020d */
[----:B------:R-:W-:Y:S02]  /*1a1a0*/  @!P1 IADD3 R11, R11, R46, RZ ;  /* 0x0000002e0b0b9210 */ /* 0x000fe40007ffe0ff */
[----:B------:R1:W-:Y:S01]  /*1a1b0*/  @P1 STS.128 [R189+0x6000], RZ ;  /* 0x006000ffbd001388 */ /* 0x0003e20000000c00 */
[----:B------:R-:W-:Y:S01]  /*1a1c0*/  @!P1 LEA R18, P4, R10, R56, 0x1 ;  /* 0x000000380a129211 */ /* 0x000fe200078808ff */
[----:B------:R-:W-:Y:S01]  /*1a1d0*/  @!P1 IMAD.IADD R9, R47, 0x1, R9 ;  /* 0x000000012f099824 */ /* 0x000fe200078e0209 */
[----:B------:R-:W-:Y:S01]  /*1a1e0*/  @!P1 LEA.HI.X R23, R14, R252, R6, 0x1, P6 ;  /* 0x000000fc0e179211 */ /* 0x000fe200030f0c06 */
[----:B------:R-:W-:Y:S01]  /*1a1f0*/  @!PT LDS RZ, [RZ] ;  /* 0x00000000fffff984 */ /* 0x000fe20000000800 */
[----:B------:R-:W-:Y:S01]  /*1a200*/  @!PT LDS RZ, [RZ] ;  /* 0x00000000fffff984 */ /* 0x000fe20000000800 */
[----:B------:R-:W-:Y:S01]  /*1a210*/  @!PT LDS RZ, [RZ] ;  /* 0x00000000fffff984 */ /* 0x000fe20000000800 */
[----:B------:R1:W-:Y:S01]  /*1a220*/  @!P1 LDGSTS.E.BYPASS.LTC128B.128 [R189+0x6000], desc[UR6][R34.64] ;  /* 0x0600000022bd9fae */ /* 0x0003e2000b901d46 */
[----:B------:R-:W-:-:S03]  /*1a230*/  @!P1 LEA R16, P2, R8, R56, 0x1 ;  /* 0x0000003808109211 */ /* 0x000fc600078408ff */
[----:B------:R1:W-:Y:S01]  /*1a240*/  @P1 STS.128 [R189+0x6800], RZ ;  /* 0x006800ffbd001388 */ /* 0x0003e20000000c00 */
[----:B------:R-:W-:-:S03]  /*1a250*/  @!P1 LEA.HI.X R21, R12, R252, R13, 0x1, P5 ;  /* 0x000000fc0c159211 */ /* 0x000fc600028f0c0d */
[----:B------:R-:W-:Y:S01]  /*1a260*/  @!PT LDS RZ, [RZ] ;  /* 0x00000000fffff984 */ /* 0x000fe20000000800 */
[----:B------:R-:W-:Y:S01]  /*1a270*/  @!PT LDS RZ, [RZ] ;  /* 0x00000000fffff984 */ /* 0x000fe20000000800 */
[----:B------:R-:W-:Y:S01]  /*1a280*/  @!PT LDS RZ, [RZ] ;  /* 0x00000000fffff984 */ /* 0x000fe20000000800 */
[----:B------:R1:W-:Y:S01]  /*1a290*/  @!P1 LDGSTS.E.BYPASS.LTC128B.128 [R189+0x6800], desc[UR6][R28.64] ;  /* 0x068000001cbd9fae */ /* 0x0003e2000b901d46 */
[----:B------:R-:W-:-:S03]  /*1a2a0*/  @!P1 LEA.HI.X R19, R10, R252, R11, 0x1, P4 ;  /* 0x000000fc0a139211 */ /* 0x000fc600020f0c0b */
        /* <DEDUP_REMOVED lines=39> */
.L_x_4641:
[----:B------:R-:W-:Y:S05]  /*1a520*/  BSYNC B0 ;  /* 0x0000000000007941 */ /* 0x000fea0003800000 */
.L_x_4640:
[C---:B------:R-:W-:Y:S01]  /*1a530*/  LEA R56, P1, R3.reuse, R56, 0x1 ;  /* 0x0000003803387211 */ /* 0x040fe200078208ff */
[----:B------:R-:W0:Y:S03]  /*1a540*/  LDGDEPBAR ;  /* 0x00000000000079af */ /* 0x000e260000000000 */
[----:B------:R-:W-:Y:S01]  /*1a550*/  LEA.HI.X R252, R3, R252, R4, 0x1, P1 ;  /* 0x000000fc03fc7211 */ /* 0x000fe200008f0c04 */
[----:B------:R3:W-:Y:S04]  /*1a560*/  STL [R1], R56 ;  /* 0x0000003801007387 */ /* 0x0007e80000100800 */
.L_x_4636:
[----:B------:R-:W-:Y:S05]  /*1a570*/  BSYNC B1 ;  /* 0x0000000000017941 */ /* 0x000fea0003800000 */
.L_x_4635:
[----:B------:R-:W-:-:S04]  /*1a580*/  FMNMX.FTZ R3, R51, R49, !PT ;  /* 0x0000003133037209 */ /* 0x000fc80007810000 */
[----:B------:R-:W-:-:S04]  /*1a590*/  FMNMX.FTZ R3, R53, R3, !PT ;  /* 0x0000000335037209 */ /* 0x000fc80007810000 */
[----:B------:R-:W-:Y:S02]  /*1a5a0*/  FMNMX.FTZ R4, R52, R3, !PT ;  /* 0x0000000334047209 */ /* 0x000fe40007810000 */
[----:B------:R-:W4:Y:S01]  /*1a5b0*/  LD.E R3, desc[UR6][R24.64+0xdc] ;  /* 0x0000dc0618037980 */ /* 0x000f22000c101900 */
        /* <DEDUP_REMOVED lines=134> */
[----:B------:R-:W5:Y:S01]  /*1ae20*/  SHFL.BFLY PT, R8, R4, 0x1, 0x1f ;  /* 0x0c201f0004087f89 */ /* 0x000f6200000e0000 */
[----:B-1----:R-:W-:Y:S02]  /*1ae30*/  FMNMX.FTZ R37, R37, R6, !PT ;  /* 0x0000000625257209 */ /* 0x002fe40007810000 */
[----:B-----5:R-:W-:-:S03]  /*1ae40*/  FMNMX.FTZ R116, R4, R8, !PT ;  /* 0x0000000804747209 */ /* 0x020fc60007810000 */
[----:B------:R-:W1:Y:S01]  /*1ae50*/  SHFL.BFLY PT, R8, R37, 0x1, 0x1f ;  /* 0x0c201f0025087f89 */ /* 0x000e6200000e0000 */
[----:B------:R-:W-:Y:S01]  /*1ae60*/  FSETP.NEU.FTZ.AND P1, PT, R116, -INF , PT ;  /* 0xff8000007400780b */ /* 0x000fe20003f3d000 */
[----:B----4-:R-:W-:-:S05]  /*1ae70*/  FMUL.FTZ R4, R3, R116 ;  /* 0x0000007403047220 */ /* 0x010fca0000410000 */
[----:B------:R-:W-:-:S05]  /*1ae80*/  FSEL R4, R4, RZ, P1 ;  /* 0x000000ff04047208 */ /* 0x000fca0000800000 */
[----:B------:R-:W-:-:S04]  /*1ae90*/  FFMA.FTZ R6, R51, R3, -R4 ;  /* 0x0000000333067223 */ /* 0x000fc80000010804 */
[----:B------:R4:W-:Y:S01]  /*1aea0*/  MUFU.EX2 R244, R6 ;  /* 0x0000000600f47308 */ /* 0x0009e20000000800 */
[----:B-1----:R-:W-:-:S04]  /*1aeb0*/  FMNMX.FTZ R37, R37, R8, !PT ;  /* 0x0000000825257209 */ /* 0x002fc80007810000 */
[----:B------:R-:W-:Y:S01]  /*1aec0*/  FSETP.NEU.FTZ.AND P1, PT, R37, -INF , PT ;  /* 0xff8000002500780b */ /* 0x000fe20003f3d000 */
[----:B------:R-:W-:Y:S01]  /*1aed0*/  FMUL.FTZ R8, R3, R37 ;  /* 0x0000002503087220 */ /* 0x000fe20000410000 */
[----:B----4-:R-:W-:-:S04]  /*1aee0*/  FFMA.FTZ R6, R49, R3, -R4 ;  /* 0x0000000331067223 */ /* 0x010fc80000010804 */
[----:B------:R1:W4:Y:S02]  /*1aef0*/  MUFU.EX2 R243, R6 ;  /* 0x0000000600f37308 */ /* 0x0003240000000800 */
[----:B-1----:R-:W-:Y:S01]  /*1af00*/  FFMA.FTZ R6, R53, R3, -R4 ;  /* 0x0000000335067223 */ /* 0x002fe20000010804 */
[----:B----4-:R-:W-:-:S05]  /*1af10*/  F2FP.BF16.F32.PACK_AB R9, R243, R244 ;  /* 0x000000f4f309723e */ /* 0x010fca00000010ff */
        /* <DEDUP_REMOVED lines=22> */
[C---:B---3--:R-:W-:Y:S06]  /*1b080*/  HMMA.16816.F32.BF16 R56, R8.reuse, R18, RZ ;  /* 0x000000120838723c */ /* 0x048fec00000418ff */
        /* <DEDUP_REMOVED lines=59> */
[----:B------:R-:W-:Y:S01]  /*1b440*/  FFMA.FTZ R0, R118, R3, -R4 ;  /* 0x0000000376007223 */ /* 0x000fe20000010804 */
[----:B------:R-:W-:-:S04]  /*1b450*/  MOV R118, R214 ;  /* 0x000000d600767202 */ /* 0x000fc80000000f00 */
[----:B------:R4:W-:Y:S01]  /*1b460*/  MUFU.EX2 R111, R0 ;  /* 0x00000000006f7308 */ /* 0x0009e20000000800 */
[C---:B-1----:R-:W-:Y:S06]  /*1b470*/  HMMA.16816.F32.BF16 R72, R8.reuse, R16, R72 ;  /* 0x000000100848723c */ /* 0x042fec0000041848 */
[C---:B------:R-:W-:Y:S01]  /*1b480*/  HMMA.16816.F32.BF16 R60, R8.reuse, R18, R64 ;  /* 0x00000012083c723c */ /* 0x040fe20000041840 */
[----:B------:R-:W1:Y:S05]  /*1b490*/  LDSM.16.MT88.4 R16, [R181+0xb000] ;  /* 0x00b00000b510783b */ /* 0x000e6a0000004200 */
[----:B---3--:R-:W-:Y:S01]  /*1b4a0*/  HMMA.16816.F32.BF16 R48, R8, R20, R52 ;  /* 0x000000140830723c */ /* 0x008fe20000041834 */
[----:B----4-:R-:W-:-:S05]  /*1b4b0*/  FFMA.FTZ R0, R69, R3, -R4 ;  /* 0x0000000345007223 */ /* 0x010fca0000010804 */
        /* <DEDUP_REMOVED lines=13> */
[----:B------:R2:W3:Y:S02]  /*1b590*/  MUFU.EX2 R112, R0 ;  /* 0x0000000000707308 */ /* 0x0004e40000000800 */
[----:B--2---:R-:W-:Y:S01]  /*1b5a0*/  FFMA.FTZ R0, R121, R3, -R6 ;  /* 0x0000000379007223 */ /* 0x004fe20000010806 */
[----:B------:R-:W-:-:S05]  /*1b5b0*/  MOV R121, R26 ;  /* 0x0000001a00797202 */ /* 0x000fca0000000f00 */
[----:B------:R2:W4:Y:S02]  /*1b5c0*/  MUFU.EX2 R66, R0 ;  /* 0x0000000000427308 */ /* 0x0005240000000800 */
[----:B--2---:R-:W-:Y:S01]  /*1b5d0*/  FFMA.FTZ R0, R124, R3, -R6 ;  /* 0x000000037c007223 */ /* 0x004fe20000010806 */
[----:B---3--:R-:W-:-:S05]  /*1b5e0*/  MOV R124, R112 ;  /* 0x00000070007c7202 */ /* 0x008fca0000000f00 */
[----:B------:R2:W-:Y:S01]  /*1b5f0*/  MUFU.EX2 R112, R0 ;  /* 0x0000000000707308 */ /* 0x0005e20000000800 */
[----:B----4-:R-:W-:Y:S01]  /*1b600*/  F2FP.BF16.F32.PACK_AB R8, R66, R124 ;  /* 0x0000007c4208723e */ /* 0x010fe200000010ff */
[----:B--2---:R-:W-:Y:S01]  /*1b610*/  FFMA.FTZ R0, R122, R3, -R6 ;  /* 0x000000037a007223 */ /* 0x004fe20000010806 */
[----:B------:R-:W-:Y:S02]  /*1b620*/  MOV R122, R111 ;  /* 0x0000006f007a7202 */ /* 0x000fe40000000f00 */
[----:B------:R-:W-:-:S03]  /*1b630*/  MOV R111, R213 ;  /* 0x000000d5006f7202 */ /* 0x000fc60000000f00 */
[----:B------:R2:W3:Y:S01]  /*1b640*/  MUFU.EX2 R114, R0 ;  /* 0x0000000000727308 */ /* 0x0004e20000000800 */
[----:B------:R-:W-:Y:S01]  /*1b650*/  F2FP.BF16.F32.PACK_AB R9, R67, R122 ;  /* 0x0000007a4309723e */ /* 0x000fe200000010ff */
[----:B--2---:R-:W-:Y:S01]  /*1b660*/  FFMA.FTZ R0, R70, R3, -R4 ;  /* 0x0000000346007223 */ /* 0x004fe20000010804 */
[----:B---3--:R-:W-:-:S05]  /*1b670*/  F2FP.BF16.F32.PACK_AB R10, R114, R112 ;  /* 0x00000070720a723e */ /* 0x008fca00000010ff */
        /* <DEDUP_REMOVED lines=170> */
[----:B------:R-:W-:Y:S02]  /*1c120*/  MOV R124, R121 ;  /* 0x00000079007c7202 */ /* 0x000fe40000000f00 */
[----:B------:R-:W-:Y:S02]  /*1c130*/  MOV R121, R120 ;  /* 0x0000007800797202 */ /* 0x000fe40000000f00 */
[----:B------:R-:W-:Y:S02]  /*1c140*/  MOV R120, R118 ;  /* 0x0000007600787202 */ /* 0x000fe40000000f00 */
[----:B------:R-:W-:Y:S02]  /*1c150*/  MOV R118, R110 ;  /* 0x0000006e00767202 */ /* 0x000fe40000000f00 */
[----:B------:R-:W-:Y:S02]  /*1c160*/  MOV R110, R78 ;  /* 0x0000004e006e7202 */ /* 0x000fe40000000f00 */
[----:B------:R-:W-:-:S02]  /*1c170*/  MOV R95, R121 ;  /* 0x00000079005f7202 */ /* 0x000fc40000000f00 */
[----:B------:R-:W-:Y:S02]  /*1c180*/  MOV R94, R120 ;  /* 0x00000078005e7202 */ /* 0x000fe40000000f00 */
[----:B------:R-:W-:Y:S01]  /*1c190*/  MOV R90, R118 ;  /* 0x00000076005a7202 */ /* 0x000fe20000000f00 */
[----:B--2---:R-:W-:-:S04]  /*1c1a0*/  FFMA.FTZ R0, R86, R3, -R6 ;  /* 0x0000000356007223 */ /* 0x004fc80000010806 */
        /* <DEDUP_REMOVED lines=90> */
[----:B--2---:R-:W-:Y:S01]  /*1c750*/  FFMA.FTZ R0, R163, R3, -R4 ;  /* 0x00000003a3007223 */ /* 0x004fe20000010804 */
[----:B------:R-:W-:-:S03]  /*1c760*/  MOV R163, R100 ;  /* 0x0000006400a37202 */ /* 0x000fc60000000f00 */
        /* <DEDUP_REMOVED lines=13> */
[-CC-:B--2---:R-:W-:Y:S01]  /*1c840*/  FFMA.FTZ R0, R161, R3.reuse, -R4.reuse ;  /* 0x00000003a1007223 */ /* 0x184fe20000010804 */
        /* <DEDUP_REMOVED lines=30> */
[----:B--2---:R-:W-:-:S02]  /*1ca30*/  FFMA.FTZ R0, R164, R3, -R4 ;  /* 0x00000003a4007223 */ /* 0x004fc40000010804 */
[----:B------:R-:W-:Y:S02]  /*1ca40*/  LDSM.16.MT88.4 R164, [R139+0x11800] ;  /* 0x011800008ba4783b */ /* 0x000fe40000004200 */
        /* <DEDUP_REMOVED lines=10> */
[----:B-1----:R-:W-:Y:S01]  /*1caf0*/  FFMA.FTZ R0, R169, R3, -R4 ;  /* 0x00000003a9007223 */ /* 0x002fe20000010804 */
[----:B---3--:R-:W-:-:S05]  /*1cb00*/  F2FP.BF16.F32.PACK_AB R15, R104, R106 ;  /* 0x0000006a680f723e */ /* 0x008fca00000010ff */
        /* <DEDUP_REMOVED lines=73> */
[----:B------:R-:W-:Y:S01]  /*1cfa0*/  HMMA.16816.F32.BF16 R48, R8, R44, R48 ;  /* 0x0000002c0830723c */ /* 0x000fe20000041830 */
[----:B------:R-:W-:Y:S01]  /*1cfb0*/  FADD.FTZ R16, R160, R0 ;  /* 0x00000000a0107221 */ /* 0x000fe20000010000 */
[----:B------:R-:W-:Y:S01]  /*1cfc0*/  FFMA.FTZ R0, R197, R3, -R4 ;  /* 0x00000003c5007223 */ /* 0x000fe20000010804 */
[----:B------:R1:W-:Y:S01]  /*1cfd0*/  MUFU.EX2 R70, R12 ;  /* 0x0000000c00467308 */ /* 0x0003e20000000800 */
[----:B------:R-:W-:-:S02]  /*1cfe0*/  FADD.FTZ R13, R228, R13 ;  /* 0x0000000de40d7221 */ /* 0x000fc40000010000 */
[----:B---3--:R-:W-:Y:S01]  /*1cff0*/  HMMA.16816.F32.BF16 R160, R8, R20, R32 ;  /* 0x0000001408a0723c */ /* 0x008fe20000041820 */
[----:B------:R-:W-:Y:S01]  /*1d000*/  LDSM.16.MT88.4 R32, [R180+0x11000] ;  /* 0x01100000b420783b */ /* 0x000fe20000004200 */
[----:B------:R-:W-:-:S03]  /*1d010*/  FADD.FTZ R13, R227, R13 ;  /* 0x0000000de30d7221 */ /* 0x000fc60000010000 */
        /* <DEDUP_REMOVED lines=18> */
[----:B------:R-:W-:-:S02]  /*1d140*/  FADD.FTZ R0, R157, R0 ;  /* 0x000000009d007221 */ /* 0x000fc40000010000 */
[----:B------:R-:W4:Y:S02]  /*1d150*/  LDSM.16.MT88.4 R156, [R182+0x11800] ;  /* 0x01180000b69c783b */ /* 0x000f240000004200 */
[----:B------:R-:W-:Y:S01]  /*1d160*/  FADD.FTZ R0, R240, R0 ;  /* 0x00000000f0007221 */ /* 0x000fe20000010000 */
[----:B-1----:R-:W-:Y:S01]  /*1d170*/  FFMA.FTZ R12, R201, R3, -R6 ;  /* 0x00000003c90c7223 */ /* 0x002fe20000010806 */
[C---:B------:R-:W-:Y:S02]  /*1d180*/  HMMA.16816.F32.BF16 R56, R8.reuse, R46, R56 ;  /* 0x0000002e0838723c */ /* 0x040fe40000041838 */
[----:B------:R-:W-:Y:S01]  /*1d190*/  FADD.FTZ R0, R241, R0 ;  /* 0x00000000f1007221 */ /* 0x000fe20000010000 */
[----:B------:R1:W5:Y:S03]  /*1d1a0*/  MUFU.EX2 R68, R12 ;  /* 0x0000000c00447308 */ /* 0x0003660000000800 */
[----:B------:R-:W-:Y:S01]  /*1d1b0*/  FADD.FTZ R0, R245, R0 ;  /* 0x00000000f5007221 */ /* 0x000fe20000010000 */
[----:B------:R-:W-:Y:S03]  /*1d1c0*/  HMMA.16816.F32.BF16 R52, R8, R54, R64 ;  /* 0x000000360834723c */ /* 0x000fe60000041840 */
[----:B------:R-:W-:-:S04]  /*1d1d0*/  FADD.FTZ R0, R232, R0 ;  /* 0x00000000e8007221 */ /* 0x000fc80000010000 */
[----:B------:R-:W-:Y:S01]  /*1d1e0*/  FADD.FTZ R0, R229, R0 ;  /* 0x00000000e5007221 */ /* 0x000fe20000010000 */
[----:B---3--:R-:W-:-:S03]  /*1d1f0*/  F2FP.BF16.F32.PACK_AB R9, R71, R72 ;  /* 0x000000484709723e */ /* 0x008fc600000010ff */
[----:B------:R-:W-:Y:S01]  /*1d200*/  FADD.FTZ R0, R230, R0 ;  /* 0x00000000e6007221 */ /* 0x000fe20000010000 */
[----:B-1----:R-:W-:Y:S01]  /*1d210*/  FFMA.FTZ R12, R202, R3, -R6 ;  /* 0x00000003ca0c7223 */ /* 0x002fe20000010806 */
[----:B-----5:R-:W-:Y:S02]  /*1d220*/  F2FP.BF16.F32.PACK_AB R8, R68, R69 ;  /* 0x000000454408723e */ /* 0x020fe400000010ff */
        /* <DEDUP_REMOVED lines=15> */
[C---:B------:R-:W-:Y:S06]  /*1d320*/  HMMA.16816.F32.BF16 R168, R8.reuse, R20, R80 ;  /* 0x0000001408a8723c */ /* 0x040fec0000041850 */
        /* <DEDUP_REMOVED lines=36> */
[----:B------:R1:W5:Y:S02]  /*1d570*/  MUFU.EX2 R15, R13 ;  /* 0x0000000d000f7308 */ /* 0x0003640000000800 */
[----:B-1----:R-:W-:Y:S01]  /*1d580*/  FFMA.FTZ R13, R210, R3, -R6 ;  /* 0x00000003d20d7223 */ /* 0x002fe20000010806 */
[----:B-----5:R-:W-:-:S05]  /*1d590*/  F2FP.BF16.F32.PACK_AB R140, R15, R26 ;  /* 0x0000001a0f8c723e */ /* 0x020fca00000010ff */
        /* <DEDUP_REMOVED lines=9> */
[----:B------:R5:W4:Y:S01]  /*1d630*/  MUFU.EX2 R6, R3 ;  /* 0x0000000300067308 */ /* 0x000b220000000800 */
[----:B-1----:R-:W-:Y:S01]  /*1d640*/  F2FP.BF16.F32.PACK_AB R142, R13, R14 ;  /* 0x0000000e0d8e723e */ /* 0x002fe200000010ff */
[----:B-----5:R-:W-:Y:S01]  /*1d650*/  FADD.FTZ R3, R123, R0 ;  /* 0x000000007b037221 */ /* 0x020fe20000010000 */
[----:B------:R-:W-:Y:S01]  /*1d660*/  FADD.FTZ R0, R125, R4 ;  /* 0x000000047d007221 */ /* 0x000fe20000010000 */
[----:B----4-:R-:W-:Y:S02]  /*1d670*/  F2FP.BF16.F32.PACK_AB R143, R6, R27 ;  /* 0x0000001b068f723e */ /* 0x010fe400000010ff */
        /* <DEDUP_REMOVED lines=128> */
.L_x_4644:
[----:B-1----:R-:W3:Y:S02]  /*1de80*/  LD.E R0, desc[UR6][R24.64+0x40] ;  /* 0x0000400618007980 */ /* 0x002ee4000c101900 */
[----:B---3--:R-:W-:-:S04]  /*1de90*/  LEA R0, -R0, RZ, 0x8 ;  /* 0x000000ff00007211 */ /* 0x008fc800078e41ff */
[----:B------:R-:W-:Y:S02]  /*1dea0*/  SHF.R.S32.HI R3, RZ, 0x1f, R0 ;  /* 0x0000001fff037819 */ /* 0x000fe40000011400 */
.L_x_4645:
[----:B------:R-:W-:Y:S05]  /*1deb0*/  BSYNC B0 ;  /* 0x0000000000007941 */ /* 0x000fea0003800000 */
.L_x_4643:
[----:B------:R-:W3:Y:S04]  /*1dec0*/  LDL.LU R22, [R1+0x6c] ;  /* 0x00006c0001167983 */ /* 0x000ee80000300800 */
[----:B------:R-:W4:Y:S04]  /*1ded0*/  LDL.LU R21, [R1+0xa4] ;  /* 0x0000a40001157983 */ /* 0x000f280000300800 */
[----:B------:R-:W5:Y:S04]  /*1dee0*/  LDL.LU R20, [R1+0x94] ;  /* 0x0000940001147983 */ /* 0x000f680000300800 */
[----:B------:R-:W2:Y:S04]  /*1def0*/  LDL.LU R19, [R1+0xc4] ;  /* 0x0000c40001137983 */ /* 0x000ea80000300800 */
        /* <DEDUP_REMOVED lines=17> */
[----:B------:R-:W-:Y:S02]  /*1e010*/  LEA.HI.X R179, R0, R249, R3, 0x1, P3 ;  /* 0x000000f900b37211 */ /* 0x000fe400018f0c03 */
[----:B----4-:R-:W-:Y:S01]  /*1e020*/  MOV R36, R21 ;  /* 0x0000001500247202 */ /* 0x010fe20000000f00 */
[----:B-----5:R-:W-:Y:S02]  /*1e030*/  IMAD.MOV.U32 R64, RZ, RZ, R20 ;  /* 0x000000ffff407224 */ /* 0x020fe400078e0014 */
[----:B--2---:R-:W-:Y:S01]  /*1e040*/  IMAD.MOV.U32 R63, RZ, RZ, R19 ;  /* 0x000000ffff3f7224 */ /* 0x004fe200078e0013 */
[----:B---3--:R-:W-:Y:S01]  /*1e050*/  MOV R62, R18 ;  /* 0x00000012003e7202 */ /* 0x008fe20000000f00 */
[----:B------:R-:W-:Y:S02]  /*1e060*/  IMAD.MOV.U32 R61, RZ, RZ, R17 ;  /* 0x000000ffff3d7224 */ /* 0x000fe400078e0011 */
[----:B------:R-:W-:Y:S02]  /*1e070*/  IMAD.MOV.U32 R60, RZ, RZ, R16 ;  /* 0x000000ffff3c7224 */ /* 0x000fe400078e0010 */
[----:B------:R-:W-:Y:S01]  /*1e080*/  IMAD.MOV.U32 R57, RZ, RZ, R13 ;  /* 0x000000ffff397224 */ /* 0x000fe200078e000d */
[----:B------:R-:W-:Y:S01]  /*1e090*/  MOV R56, R12 ;  /* 0x0000000c00387202 */ /* 0x000fe20000000f00 */
[----:B------:R-:W-:Y:S01]  /*1e0a0*/  IMAD.MOV.U32 R55, RZ, RZ, R11 ;  /* 0x000000ffff377224 */ /* 0x000fe200078e000b */
[----:B------:R-:W-:-:S02]  /*1e0b0*/  MOV R53, R9 ;  /* 0x0000000900357202 */ /* 0x000fc40000000f00 */
[----:B------:R-:W-:Y:S02]  /*1e0c0*/  ISETP.GE.AND P1, PT, R134, R23, PT ;  /* 0x000000178600720c */ /* 0x000fe40003f26270 */
[----:B------:R-:W-:Y:S01]  /*1e0d0*/  MOV R50, R4 ;  /* 0x0000000400327202 */ /* 0x000fe20000000f00 */
[----:B------:R-:W-:Y:S02]  /*1e0e0*/  IMAD.MOV.U32 R52, RZ, RZ, R8 ;  /* 0x000000ffff347224 */ /* 0x000fe400078e0008 */
[----:B------:R-:W-:Y:S02]  /*1e0f0*/  IMAD.MOV.U32 R66, RZ, RZ, R26 ;  /* 0x000000ffff427224 */ /* 0x000fe400078e001a */
[----:B------:R-:W-:-:S06]  /*1e100*/  IMAD.MOV.U32 R51, RZ, RZ, R6 ;  /* 0x000000ffff337224 */ /* 0x000fcc00078e0006 */
[----:B------:R-:W-:Y:S01]  /*1e110*/  @!P1 IADD3 R4, P2, R0, R236, RZ ;  /* 0x000000ec00049210 */ /* 0x000fe20007f5e0ff */
[----:B------:R-:W-:Y:S01]  /*1e120*/  @!P1 IMAD.MOV.U32 R8, RZ, RZ, R0 ;  /* 0x000000ffff089224 */ /* 0x000fe200078e0000 */
[----:B------:R-:W-:Y:S01]  /*1e130*/  @!P1 MOV R9, R3 ;  /* 0x0000000300099202 */ /* 0x000fe20000000f00 */
[----:B------:R-:W-:Y:S02]  /*1e140*/  IMAD.MOV.U32 R54, RZ, RZ, R10 ;  /* 0x000000ffff367224 */ /* 0x000fe400078e000a */
[----:B------:R-:W-:Y:S01]  /*1e150*/  @!P1 IMAD.X R6, R3, 0x1, R238, P2 ;  /* 0x0000000103069824 */ /* 0x000fe200010e06ee */
[----:B------:R-:W-:Y:S01]  /*1e160*/  @!P1 LEA R48, P2, R4, R248, 0x1 ;  /* 0x000000f804309211 */ /* 0x000fe200078408ff */
[----:B------:R-:W-:Y:S01]  /*1e170*/  @!P1 IMAD R11, R27, 0x30, RZ ;  /* 0x000000301b0b9824 */ /* 0x000fe200078e02ff */
[C---:B------:R-:W-:Y:S01]  /*1e180*/  @!P1 LEA R10, P4, R66.reuse, R0, 0x5 ;  /* 0x00000000420a9211 */ /* 0x040fe200078828ff */
[----:B------:R-:W-:Y:S01]  /*1e190*/  @!P1 IMAD.WIDE.U32 R8, R66, 0x30, R8 ;  /* 0x0000003042089825 */ /* 0x000fe200078e0008 */
[----:B------:R-:W-:-:S02]  /*1e1a0*/  @!P1 LEA.HI.X R49, R4, R249, R6, 0x1, P2 ;  /* 0x000000f904319211 */ /* 0x000fc400010f0c06 */
[C---:B------:R-:W-:Y:S01]  /*1e1b0*/  @!P1 LEA R4, P3, R66.reuse, R0, 0x6 ;  /* 0x0000000042049211 */ /* 0x040fe200078630ff */
[----:B------:R-:W-:Y:S01]  /*1e1c0*/  @!P1 IMAD.IADD R11, R9, 0x1, R11 ;  /* 0x00000001090b9824 */ /* 0x000fe200078e020b */
[-CC-:B------:R-:W-:Y:S02]  /*1e1d0*/  @!P1 LEA.HI.X R12, R66, R3.reuse, R27.reuse, 0x5, P4 ;  /* 0x00000003420c9211 */ /* 0x180fe400020f2c1b */
[----:B------:R-:W-:Y:S02]  /*1e1e0*/  @!P1 LEA R44, P4, R8, R248, 0x1 ;  /* 0x000000f8082c9211 */ /* 0x000fe400078808ff */
[C---:B------:R-:W-:Y:S02]  /*1e1f0*/  @!P1 LEA.HI.X R13, R66.reuse, R3, R27, 0x6, P3 ;  /* 0x00000003420d9211 */ /* 0x040fe400018f341b */
[----:B------:R-:W-:Y:S02]  /*1e200*/  @!P1 LEA R6, P2, R66, R0, 0x7 ;  /* 0x0000000042069211 */ /* 0x000fe400078438ff */
[----:B------:R-:W-:-:S02]  /*1e210*/  @!P1 LEA R42, P3, R4, R248, 0x1 ;  /* 0x000000f8042a9211 */ /* 0x000fc400078608ff */
[----:B------:R-:W-:Y:S01]  /*1e220*/  @!P1 LEA.HI.X R45, R8, R249, R11, 0x1, P4 ;  /* 0x000000f9082d9211 */ /* 0x000fe200020f0c0b */
[----:B------:R-:W-:Y:S01]  /*1e230*/  @!P1 IMAD.MOV.U32 R8, RZ, RZ, R0 ;  /* 0x000000ffff089224 */ /* 0x000fe200078e0000 */
[-C--:B------:R-:W-:Y:S02]  /*1e240*/  @!P1 MOV R9, R3.reuse ;  /* 0x0000000300099202 */ /* 0x080fe40000000f00 */
[-C--:B------:R-:W-:Y:S01]  /*1e250*/  @!P1 LEA R46, P5, R10, R248.reuse, 0x1 ;  /* 0x000000f80a2e9211 */ /* 0x080fe200078a08ff */
[----:B------:R-:W-:Y:S01]  /*1e260*/  IMAD.MOV.U32 R58, RZ, RZ, R14 ;  /* 0x000000ffff3a7224 */ /* 0x000fe200078e000e */
[C---:B------:R-:W-:Y:S01]  /*1e270*/  @!P1 LEA.HI.X R14, R66.reuse, R3, R27, 0x7, P2 ;  /* 0x00000003420e9211 */ /* 0x040fe200010f3c1b */
[----:B------:R-:W-:Y:S01]  /*1e280*/  @!P1 IMAD.WIDE.U32 R16, R66, 0x50, R8 ;  /* 0x0000005042109825 */ /* 0x000fe200078e0008 */
[-C--:B------:R-:W-:Y:S02]  /*1e290*/  @!P1 LEA.HI.X R43, R4, R249.reuse, R13, 0x1, P3 ;  /* 0x000000f9042b9211 */ /* 0x080fe400018f0c0d */
[----:B------:R-:W-:Y:S01]  /*1e2a0*/  @!P1 LEA R40, P2, R6, R248, 0x1 ;  /* 0x000000f806289211 */ /* 0x000fe200078408ff */
[----:B------:R-:W-:Y:S01]  /*1e2b0*/  @!P1 IMAD R4, R27, 0x50, RZ ;  /* 0x000000501b049824 */ /* 0x000fe200078e02ff */
[----:B------:R-:W-:Y:S01]  /*1e2c0*/  @!P1 LEA.HI.X R47, R10, R249, R12, 0x1, P5 ;  /* 0x000000f90a2f9211 */ /* 0x000fe200028f0c0c */
[----:B------:R-:W-:Y:S01]  /*1e2d0*/  @!P1 IMAD.MOV.U32 R10, RZ, RZ, R0 ;  /* 0x000000ffff0a9224 */ /* 0x000fe200078e0000 */
[----:B------:R-:W-:Y:S01]  /*1e2e0*/  @!P1 MOV R18, R0 ;  /* 0x0000000000129202 */ /* 0x000fe20000000f00 */
[--C-:B------:R-:W-:Y:S01]  /*1e2f0*/  @!P1 IMAD.MOV.U32 R11, RZ, RZ, R3.reuse ;  /* 0x000000ffff0b9224 */ /* 0x100fe200078e0003 */
[----:B------:R-:W-:Y:S01]  /*1e300*/  @!P1 MOV R21, R3 ;  /* 0x0000000300159202 */ /* 0x000fe20000000f00 */
[----:B------:R-:W-:-:S02]  /*1e310*/  @!P1 IMAD.MOV.U32 R19, RZ, RZ, R3 ;  /* 0x000000ffff139224 */ /* 0x000fc400078e0003 */
[----:B------:R-:W-:Y:S01]  /*1e320*/  @!P1 IMAD.MOV.U32 R20, RZ, RZ, R0 ;  /* 0x000000ffff149224 */ /* 0x000fe200078e0000 */
[----:B------:R-:W-:Y:S01]  /*1e330*/  MOV R59, R15 ;  /* 0x0000000f003b7202 */ /* 0x000fe20000000f00 */
[----:B------:R-:W-:Y:S01]  /*1e340*/  @!P1 IMAD.IADD R4, R17, 0x1, R4 ;  /* 0x0000000111049824 */ /* 0x000fe200078e0204 */
[----:B------:R-:W-:Y:S01]  /*1e350*/  @!P1 LEA.HI.X R41, R6, R249, R14, 0x1, P2 ;  /* 0x000000f906299211 */ /* 0x000fe200010f0c0e */
[----:B------:R-:W-:Y:S01]  /*1e360*/  IMAD.MOV.U32 R65, RZ, RZ, R22 ;  /* 0x000000ffff417224 */ /* 0x000fe200078e0016 */
[----:B------:R-:W-:Y:S01]  /*1e370*/  @!P1 LEA R38, P2, R16, R248, 0x1 ;  /* 0x000000f810269211 */ /* 0x000fe200078408ff */
[----:B------:R-:W-:-:S04]  /*1e380*/  @!P1 IMAD.WIDE.U32 R14, R66, 0x60, R10 ;  /* 0x00000060420e9825 */ /* 0x000fc800078e000a */
        /* <DEDUP_REMOVED lines=10> */
[----:B------:R-:W-:Y:S01]  /*1e430*/  @!P1 LEA R32, P4, R12, R248, 0x1 ;  /* 0x000000f80c209211 */ /* 0x000fe200078808ff */
        /* <DEDUP_REMOVED lines=10> */
[-C--:B------:R-:W-:Y:S01]  /*1e4e0*/  @!P1 MOV R16, R0.reuse ;  /* 0x0000000000109202 */ /* 0x080fe20000000f00 */
        /* <DEDUP_REMOVED lines=15> */
[----:B------:R-:W-:Y:S01]  /*1e5e0*/  @!P1 IMAD R0, R27, 0xb0, RZ ;  /* 0x000000b01b009824 */ /* 0x000fe200078e02ff */
[----:B------:R-:W-:Y:S01]  /*1e5f0*/  @!P1 MOV R15, R3 ;  /* 0x00000003000f9202 */ /* 0x000fe20000000f00 */
[----:B------:R-:W-:Y:S01]  /*1e600*/  @!P1 IMAD.WIDE.U32 R16, R66, 0xb0, R16 ;  /* 0x000000b042109825 */ /* 0x000fe200078e0010 */
[----:B------:R-:W-:Y:S01]  /*1e610*/  @!PT LDS RZ, [RZ] ;  /* 0x00000000fffff984 */ /* 0x000fe20000000800 */
[----:B------:R-:W-:Y:S01]  /*1e620*/  @!PT LDS RZ, [RZ] ;  /* 0x00000000fffff984 */ /* 0x000fe20000000800 */
[----:B------:R-:W-:Y:S01]  /*1e630*/  @!PT LDS RZ, [RZ] ;  /* 0x00000000fffff984 */ /* 0x000fe20000000800 */
[----:B------:R-:W-:Y:S04]  /*1e640*/  @!P1 LDGSTS.E.BYPASS.LTC128B.128 [R189+0xb000], desc[UR6][R46.64] ;  /* 0x0b0000002ebd9fae */ /* 0x000fe8000b901d46 */
        /* <DEDUP_REMOVED lines=42> */
[----:B------:R-:W-:Y:S01]  /*1e8f0*/  @!P1 IADD3 R3, R13, R3, RZ ;  /* 0x000000030d039210 */ /* 0x000fe20007ffe0ff */
[----:B------:R-:W-:Y:S01]  /*1e900*/  @!P1 IMAD.IADD R4, R4, 0x1, R11 ;  /* 0x0000000104049824 */ /* 0x000fe200078e020b */
[-C--:B------:R-:W-:Y:S01]  /*1e910*/  @!P1 LEA R20, P4, R12, R248.reuse, 0x1 ;  /* 0x000000f80c149211 */ /* 0x080fe200078808ff */
[----:B------:R-:W-:Y:S01]  /*1e920*/  @!PT LDS RZ, [RZ] ;  /* 0x00000000fffff984 */ /* 0x000fe20000000800 */
[----:B------:R-:W-:Y:S01]  /*1e930*/  @!PT LDS RZ, [RZ] ;  /* 0x00000000fffff984 */ /* 0x000fe20000000800 */
[----:B------:R-:W-:Y:S01]  /*1e940*/  @!PT LDS RZ, [RZ] ;  /* 0x00000000fffff984 */ /* 0x000fe20000000800 */
[----:B------:R-:W-:Y:S01]  /*1e950*/  @!P1 LDGSTS.E.BYPASS.LTC128B.128 [R189+0xe000], desc[UR6][R40.64] ;  /* 0x0e00000028bd9fae */ /* 0x000fe2000b901d46 */
[----:B------:R-:W-:Y:S01]  /*1e960*/  @!P1 IMAD.IADD R6, R9, 0x1, R18 ;  /* 0x0000000109069824 */ /* 0x000fe200078e0212 */
[----:B------:R-:W-:-:S02]  /*1e970*/  @!P1 LEA R18, P3, R10, R248, 0x1 ;  /* 0x000000f80a129211 */ /* 0x000fc400078608ff */
        /* <DEDUP_REMOVED lines=43> */
[----:B------:R-:W4:Y:S04]  /*1ec30*/  LDSM.16.M88.4 R12, [R137+0x3000] ;  /* 0x00300000890c783b */ /* 0x000f280000000200 */
[----:B------:R-:W5:Y:S01]  /*1ec40*/  LDSM.16.M88.4 R28, [R137+0x2000] ;  /* 0x00200000891c783b */ /* 0x000f620000000200 */
[----:B------:R-:W-:-:S03]  /*1ec50*/  MOV R4, R64 ;  /* 0x0000004000047202 */ /* 0x000fc60000000f00 */
[----:B------:R-:W-:Y:S04]  /*1ec60*/  LDSM.16.M88.4 R40, [R137+0x3800] ;  /* 0x003800008928783b */ /* 0x000fe80000000200 */
[----:B--2---:R-:W-:Y:S04]  /*1ec70*/  LDSM.16.M88.4 R16, [R65] ;  /* 0x000000004110783b */ /* 0x004fe80000000200 */
[----:B------:R-:W2:Y:S01]  /*1ec80*/  LDSM.16.M88.4 R64, [R88+0x2800] ;  /* 0x002800005840783b */ /* 0x000ea20000000200 */
[----:B------:R-:W-:Y:S01]  /*1ec90*/  IMAD.MOV.U32 R89, RZ, RZ, R63 ;  /* 0x000000ffff597224 */ /* 0x000fe200078e003f */
[----:B------:R-:W-:Y:S01]  /*1eca0*/  MOV R133, R61 ;  /* 0x0000003d00857202 */ /* 0x000fe20000000f00 */
[----:B------:R-:W-:Y:S01]  /*1ecb0*/  IMAD.MOV.U32 R90, RZ, RZ, R62 ;  /* 0x000000ffff5a7224 */ /* 0x000fe200078e003e */
[----:B------:R-:W2:Y:S01]  /*1ecc0*/  LDSM.16.M88.4 R80, [R137+0x4000] ;  /* 0x004000008950783b */ /* 0x000ea20000000200 */
[----:B------:R-:W-:Y:S01]  /*1ecd0*/  IMAD.MOV.U32 R117, RZ, RZ, R60 ;  /* 0x000000ffff757224 */ /* 0x000fe200078e003c */
[----:B------:R-:W-:Y:S01]  /*1ece0*/  MOV R118, R55 ;  /* 0x0000003700767202 */ /* 0x000fe20000000f00 */
[----:B------:R-:W-:Y:S01]  /*1ecf0*/  IMAD.MOV.U32 R91, RZ, RZ, R54 ;  /* 0x000000ffff5b7224 */ /* 0x000fe200078e0036 */
[----:B------:R-:W-:Y:S01]  /*1ed00*/  MOV R177, R52 ;  /* 0x0000003400b17202 */ /* 0x000fe20000000f00 */
[----:B------:R-:W-:Y:S01]  /*1ed10*/  IMAD.MOV.U32 R136, RZ, RZ, R53 ;  /* 0x000000ffff887224 */ /* 0x000fe200078e0035 */
[----:B------:R-:W2:Y:S04]  /*1ed20*/  LDSM.16.M88.4 R60, [R88+0x3000] ;  /* 0x00300000583c783b */ /* 0x000ea80000000200 */
[----:B------:R-:W2:Y:S04]  /*1ed30*/  LDSM.16.M88.4 R76, [R137+0x4800] ;  /* 0x00480000894c783b */ /* 0x000ea80000000200 */
[----:B------:R-:W2:Y:S01]  /*1ed40*/  LDSM.16.M88.4 R72, [R88+0x2000] ;  /* 0x002000005848783b */ /* 0x000ea20000000200 */
[C---:B-1----:R-:W-:Y:S01]  /*1ed50*/  HMMA.16816.F32.BF16 R52, R8.reuse, R20, RZ ;  /* 0x000000140834723c */ /* 0x042fe200000418ff */
[----:B------:R-:W-:Y:S01]  /*1ed60*/  IMAD.MOV.U32 R245, RZ, RZ, R59 ;  /* 0x000000fffff57224 */ /* 0x000fe200078e003b */
[----:B------:R-:W-:Y:S01]  /*1ed70*/  MOV R246, R58 ;  /* 0x0000003a00f67202 */ /* 0x000fe20000000f00 */
[----:B------:R-:W-:Y:S01]  /*1ed80*/  IMAD.MOV.U32 R247, RZ, RZ, R57 ;  /* 0x000000fffff77224 */ /* 0x000fe200078e0039 */
[----:B------:R-:W-:Y:S01]  /*1ed90*/  LDSM.16.M88.4 R96, [R137+0x5000] ;  /* 0x005000008960783b */ /* 0x000fe20000000200 */
[----:B------:R-:W-:Y:S01]  /*1eda0*/  IMAD.MOV.U32 R3, RZ, RZ, R56 ;  /* 0x000000ffff037224 */ /* 0x000fe200078e0038 */
[----:B----4-:R-:W-:Y:S01]  /*1edb0*/  HMMA.16816.F32.BF16 R32, R8, R12, RZ ;  /* 0x0000000c0820723c */ /* 0x010fe200000418ff */
[----:B------:R-:W-:Y:S01]  /*1edc0*/  IMAD.MOV.U32 R248, RZ, RZ, R51 ;  /* 0x000000fffff87224 */ /* 0x000fe200078e0033 */
[----:B------:R-:W-:Y:S01]  /*1edd0*/  LDSM.16.M88.4 R84, [R88+0x4000] ;  /* 0x004000005854783b */ /* 0x000fe20000000200 */
[----:B------:R-:W-:-:S03]  /*1ede0*/  IMAD.MOV.U32 R6, RZ, RZ, R50 ;  /* 0x000000ffff067224 */ /* 0x000fc600078e0032 */
[C---:B-----5:R-:W-:Y:S01]  /*1edf0*/  HMMA.16816.F32.BF16 R56, R8.reuse, R28, RZ ;  /* 0x0000001c0838723c */ /* 0x060fe200000418ff */
[----:B------:R-:W1:Y:S04]  /*1ee00*/  LDSM.16.M88.4 R48, [R88+0x3800] ;  /* 0x003800005830783b */ /* 0x000e680000000200 */
[----:B------:R-:W-:Y:S01]  /*1ee10*/  LDSM.16.M88.4 R92, [R88+0x4800] ;  /* 0x00480000585c783b */ /* 0x000fe20000000200 */
[C---:B------:R-:W-:Y:S03]  /*1ee20*/  HMMA.16816.F32.BF16 R68, R8.reuse, R30, RZ ;  /* 0x0000001e0844723c */ /* 0x040fe600000418ff */
[----:B------:R-:W-:Y:S03]  /*1ee30*/  LDSM.16.M88.4 R124, [R137+0x9800] ;  /* 0x00980000897c783b */ /* 0x000fe60000000200 */
[----:B------:R-:W-:Y:S01]  /*1ee40*/  HMMA.16816.F32.BF16 R28, R8, R14, RZ ;  /* 0x0000000e081c723c */ /* 0x000fe200000418ff */
        /* <DEDUP_REMOVED lines=9> */
[C---:B------:R-:W-:Y:S01]  /*1eee0*/  HMMA.16816.F32.BF16 R20, R8.reuse, R40, RZ ;  /* 0x000000280814723c */ /* 0x040fe200000418ff */
[----:B------:R-:W0:Y:S05]  /*1eef0*/  LDGDEPBAR ;  /* 0x00000000000079af */ /* 0x000e2a0000000000 */
[----:B------:R-:W-:Y:S06]  /*1ef00*/  HMMA.16816.F32.BF16 R40, R8, R80, RZ ;  /* 0x000000500828723c */ /* 0x000fec00000418ff */
[----:B------:R-:W-:Y:S06]  /*1ef10*/  HMMA.16816.F32.BF16 R228, R16, R60, R32 ;  /* 0x0000003c10e4723c */ /* 0x000fec0000041820 */
[----:B------:R-:W-:Y:S01]  /*1ef20*/  HMMA.16816.F32.BF16 R32, R8, R82, RZ ;  /* 0x000000520820723c */ /* 0x000fe200000418ff */
[----:B------:R-:W4:Y:S05]  /*1ef30*/  LDSM.16.M88.4 R80, [R88+0x5000] ;  /* 0x005000005850783b */ /* 0x000f2a0000000200 */
[----:B------:R-:W-:Y:S01]  /*1ef40*/  HMMA.16816.F32.BF16 R220, R16, R62, R28 ;  /* 0x0000003e10dc723c */ /* 0x000fe2000004181c */
[----:B------:R-:W-:Y:S05]  /*1ef50*/  LDSM.16.M88.4 R60, [R137+0x9000] ;  /* 0x00900000893c783b */ /* 0x000fea0000000200 */
[----:B------:R-:W-:Y:S06]  /*1ef60*/  HMMA.16816.F32.BF16 R28, R8, R76, RZ ;  /* 0x0000004c081c723c */ /* 0x000fec00000418ff */
[C---:B------:R-:W-:Y:S01]  /*1ef70*/  HMMA.16816.F32.BF16 R212, R16.reuse, R72, R56 ;  /* 0x0000004810d4723c */ /* 0x040fe20000041838 */
[----:B------:R-:W5:Y:S05]  /*1ef80*/  LDSM.16.M88.4 R56, [R137+0x7000] ;  /* 0x007000008938783b */ /* 0x000f6a0000000200 */
[----:B-1----:R-:W-:Y:S06]  /*1ef90*/  HMMA.16816.F32.BF16 R208, R16, R50, R12 ;  /* 0x0000003210d0723c */ /* 0x002fec000004180c */
[----:B------:R-:W-:Y:S06]  /*1efa0*/  HMMA.16816.F32.BF16 R12, R8, R96, RZ ;  /* 0x00000060080c723c */ /* 0x000fec00000418ff */
[C---:B------:R-:W-:Y:S01]  /*1efb0*/  HMMA.16816.F32.BF16 R216, R16.reuse, R48, R20 ;  /* 0x0000003010d8723c */ /* 0x040fe20000041814 */
[----:B------:R-:W-:Y:S05]  /*1efc0*/  LDSM.16.M88.4 R48, [R137+0x6000] ;  /* 0x006000008930783b */ /* 0x000fea0000000200 */
[----:B------:R-:W-:Y:S01]  /*1efd0*/  HMMA.16816.F32.BF16 R224, R16, R84, R40 ;  /* 0x0000005410e0723c */ /* 0x000fe20000041828 */
[----:B------:R-:W1:Y:S05]  /*1efe0*/  LDSM.16.M88.4 R40, [R137+0x5800] ;  /* 0x005800008928783b */ /* 0x000e6a0000000200 */
[----:B------:R-:W-:Y:S06]  /*1eff0*/  HMMA.16816.F32.BF16 R20, R8, R78, RZ ;  /* 0x0000004e0814723c */ /* 0x000fec00000418ff */
[C---:B------:R-:W-:Y:S01]  /*1f000*/  HMMA.16816.F32.BF16 R240, R16.reuse, R74, R68 ;  /* 0x0000004a10f0723c */ /* 0x040fe20000041844 */
[----:B------:R-:W1:Y:S04]  /*1f010*/  LDSM.16.M88.4 R72, [R137+0x7800] ;  /* 0x007800008948783b */ /* 0x000e680000000200 */
[----:B------:R-:W1:Y:S01]  /*1f020*/  LDSM.16.M88.4 R68, [R137+0x8000] ;  /* 0x008000008944783b */ /* 0x000e620000000200 */
[----:B------:R-:W-:Y:S06]  /*1f030*/  HMMA.16816.F32.BF16 R204, R16, R86, R32 ;  /* 0x0000005610cc723c */ /* 0x000fec0000041820 */
[C---:B------:R-:W-:Y:S06]  /*1f040*/  HMMA.16816.F32.BF16 R96, R8.reuse, R98, RZ ;  /* 0x000000620860723c */ /* 0x040fec00000418ff */
[----:B--2---:R-:W-:Y:S06]  /*1f050*/  HMMA.16816.F32.BF16 R32, R8, R52, RZ ;  /* 0x000000340820723c */ /* 0x004fec00000418ff */
[C---:B------:R-:W-:Y:S06]  /*1f060*/  HMMA.16816.F32.BF16 R200, R16.reuse, R92, R28 ;  /* 0x0000005c10c8723c */ /* 0x040fec000004181c */
[----:B------:R-:W-:Y:S01]  /*1f070*/  HMMA.16816.F32.BF16 R232, R16, R66, R44 ;  /* 0x0000004210e8723c */ /* 0x000fe2000004182c */
[----:B------:R-:W2:Y:S05]  /*1f080*/  LDSM.16.M88.4 R64, [R137+0x8800] ;  /* 0x008800008940783b */ /* 0x000eaa0000000200 */
[----:B------:R-:W-:Y:S06]  /*1f090*/  HMMA.16816.F32.BF16 R28, R8, R54, RZ ;  /* 0x00000036081c723c */ /* 0x000fec00000418ff */
[C---:B----4-:R-:W-:Y:S06]  /*1f0a0*/  HMMA.16816.F32.BF16 R100, R16.reuse, R80, R12 ;  /* 0x000000501064723c */ /* 0x050fec000004180c */
[----:B------:R-:W-:Y:S06]  /*1f0b0*/  HMMA.16816.F32.BF16 R196, R16, R94, R20 ;  /* 0x0000005e10c4723c */ /* 0x000fec0000041814 */
[C---:B-----5:R-:W-:Y:S06]  /*1f0c0*/  HMMA.16816.F32.BF16 R20, R8.reuse, R56, RZ ;  /* 0x000000380814723c */ /* 0x060fec00000418ff */
[C---:B------:R-:W-:Y:S06]  /*1f0d0*/  HMMA.16816.F32.BF16 R12, R8.reuse, R58, RZ ;  /* 0x0000003a080c723c */ /* 0x040fec00000418ff */
[C---:B------:R-:W-:Y:S06]  /*1f0e0*/  HMMA.16816.F32.BF16 R56, R8.reuse, R124, RZ ;  /* 0x0000007c0838723c */ /* 0x040fec00000418ff */
[----:B------:R-:W-:Y:S06]  /*1f0f0*/  HMMA.16816.F32.BF16 R52, R8, R126, RZ ;  /* 0x0000007e0834723c */ /* 0x000fec00000418ff */
[C---:B------:R-:W-:Y:S06]  /*1f100*/  HMMA.16816.F32.BF16 R124, R16.reuse, R82, R96 ;  /* 0x00000052107c723c */ /* 0x040fec0000041860 */
[C---:B------:R-:W-:Y:S01]  /*1f110*/  HMMA.16816.F32.BF16 R96, R16.reuse, R112, R32 ;  /* 0x000000701060723c */ /* 0x040fe20000041820 */
[----:B------:R-:W4:Y:S05]  /*1f120*/  LDSM.16.M88.4 R32, [R88+0x8000] ;  /* 0x008000005820783b */ /* 0x000f2a0000000200 */
[----:B------:R-:W-:Y:S01]  /*1f130*/  HMMA.16816.F32.BF16 R112, R16, R114, R28 ;  /* 0x000000721070723c */ /* 0x000fe2000004181c */
[----:B------:R-:W5:Y:S01]  /*1f140*/  LDSM.16.M88.4 R28, [R88+0x8800] ;  /* 0x00880000581c783b */ /* 0x000f620000000200 */
[----:B------:R-:W-:Y:S01]  /*1f150*/  MOV R39, R101 ;  /* 0x0000006500277202 */ /* 0x000fe20000000f00 */
[----:B------:R-:W-:-:S03]  /*1f160*/  IMAD.MOV.U32 R26, RZ, RZ, R100 ;  /* 0x000000ffff1a7224 */ /* 0x000fc600078e0064 */
[----:B-1----:R-:W-:Y:S01]  /*1f170*/  HMMA.16816.F32.BF16 R76, R8, R42, RZ ;  /* 0x0000002a084c723c */ /* 0x002fe200000418ff */
[----:B------:R-:W-:Y:S01]  /*1f180*/  IMAD.MOV.U32 R38, RZ, RZ, R102 ;  /* 0x000000ffff267224 */ /* 0x000fe200078e0066 */
[----:B------:R-:W-:-:S04]  /*1f190*/  MOV R27, R103 ;  /* 0x00000067001b7202 */ /* 0x000fc80000000f00 */
[C---:B------:R-:W-:Y:S06]  /*1f1a0*/  HMMA.16816.F32.BF16 R84, R8.reuse, R40, RZ ;  /* 0x000000280854723c */ /* 0x040fec00000418ff */
[C---:B------:R-:W-:Y:S06]  /*1f1b0*/  HMMA.16816.F32.BF16 R44, R8.reuse, R48, RZ ;  /* 0x00000030082c723c */ /* 0x040fec00000418ff */
[C---:B------:R-:W-:Y:S06]  /*1f1c0*/  HMMA.16816.F32.BF16 R40, R8.reuse, R50, RZ ;  /* 0x000000320828723c */ /* 0x040fec00000418ff */
[C---:B------:R-:W-:Y:S06]  /*1f1d0*/  HMMA.16816.F32.BF16 R48, R8.reuse, R72, RZ ;  /* 0x000000480830723c */ /* 0x040fec00000418ff */
[C---:B------:R-:W-:Y:S06]  /*1f1e0*/  HMMA.16816.F32.BF16 R104, R8.reuse, R74, RZ ;  /* 0x0000004a0868723c */ /* 0x040fec00000418ff */
[C---:B------:R-:W-:Y:S06]  /*1f1f0*/  HMMA.16816.F32.BF16 R100, R8.reuse, R68, RZ ;  /* 0x000000440864723c */ /* 0x040fec00000418ff */
[C---:B------:R-:W-:Y:S06]  /*1f200*/  HMMA.16816.F32.BF16 R92, R8.reuse, R70, RZ ;  /* 0x00000046085c723c */ /* 0x040fec00000418ff */
[----:B--2---:R-:W-:Y:S06]  /*1f210*/  HMMA.16816.F32.BF16 R68, R8, R66, RZ ;  /* 0x000000420844723c */ /* 0x004fec00000418ff */
[----:B------:R-:W-:Y:S01]  /*1f220*/  HMMA.16816.F32.BF16 R80, R16, R108, R20 ;  /* 0x0000006c1050723c */ /* 0x000fe20000041814 */
[----:B------:R-:W1:Y:S01]  /*1f230*/  LDSM.16.M88.4 R20, [R88+0x9000] ;  /* 0x009000005814783b */ /* 0x000e620000000200 */
[----:B------:R-:W-:-:S04]  /*1f240*/  IMAD.MOV.U32 R249, RZ, RZ, R245 ;  /* 0x000000fffff97224 */ /* 0x000fc800078e00f5 */
[C---:B------:R-:W-:Y:S07]  /*1f250*/  HMMA.16816.F32.BF16 R192, R16.reuse, R130, R76 ;  /* 0x0000008210c0723c */ /* 0x040fee000004184c */
[----:B------:R-:W-:Y:S01]  /*1f260*/  IMAD.MOV.U32 R78, RZ, RZ, R26 ;  /* 0x000000ffff4e7224 */ /* 0x000fe200078e001a */
[----:B------:R-:W-:Y:S01]  /*1f270*/  MOV R77, R6 ;  /* 0x00000006004d7202 */ /* 0x000fe20000000f00 */
[----:B------:R-:W-:Y:S01]  /*1f280*/  IMAD.MOV.U32 R76, RZ, RZ, R247 ;  /* 0x000000ffff4c7224 */ /* 0x000fe200078e00f7 */
[----:B------:R-:W-:Y:S01]  /*1f290*/  MOV R26, R246 ;  /* 0x000000f6001a7202 */ /* 0x000fe20000000f00 */
[----:B------:R-:W-:Y:S01]  /*1f2a0*/  IMAD.MOV.U32 R6, RZ, RZ, R244 ;  /* 0x000000ffff067224 */ /* 0x000fe200078e00f4 */
[C---:B------:R-:W-:Y:S06]  /*1f2b0*/  HMMA.16816.F32.BF16 R104, R16.reuse, R174, R104 ;  /* 0x000000ae1068723c */ /* 0x040fec0000041868 */
[----:B------:R-:W-:Y:S06]  /*1f2c0*/  HMMA.16816.F32.BF16 R244, R16, R172, R48 ;  /* 0x000000ac10f4723c */ /* 0x000fec0000041830 */
[----:B------:R-:W-:Y:S01]  /*1f2d0*/  HMMA.16816.F32.BF16 R72, R8, R64, RZ ;  /* 0x000000400848723c */ /* 0x000fe200000418ff */
[----:B------:R-:W-:Y:S01]  /*1f2e0*/  IMAD.MOV.U32 R79, RZ, RZ, R39 ;  /* 0x000000ffff4f7224 */ /* 0x000fe200078e0027 */
[----:B------:R-:W-:Y:S04]  /*1f2f0*/  LDSM.16.M88.4 R48, [R138] ;  /* 0x000000008a30783b */ /* 0x000fe80000000200 */
[C---:B----4-:R-:W-:Y:S06]  /*1f300*/  HMMA.16816.F32.BF16 R172, R16.reuse, R32, R100 ;  /* 0x0000002010ac723c */ /* 0x050fec0000041864 */
[C---:B------:R-:W-:Y:S06]  /*1f310*/  HMMA.16816.F32.BF16 R100, R16.reuse, R34, R92 ;  /* 0x000000221064723c */ /* 0x040fec000004185c */
[----:B-----5:R-:W-:Y:S06]  /*1f320*/  HMMA.16816.F32.BF16 R32, R16, R30, R68 ;  /* 0x0000001e1020723c */ /* 0x020fec0000041844 */
[C---:B------:R-:W-:Y:S06]  /*1f330*/  HMMA.16816.F32.BF16 R64, R8.reuse, R60, RZ ;  /* 0x0000003c0840723c */ /* 0x040fec00000418ff */
[----:B------:R-:W-:Y:S01]  /*1f340*/  HMMA.16816.F32.BF16 R60, R8, R62, RZ ;  /* 0x0000003e083c723c */ /* 0x000fe200000418ff */
[----:B------:R-:W2:Y:S05]  /*1f350*/  LDSM.16.M88.4 R8, [R88+0x9800] ;  /* 0x009800005808783b */ /* 0x000eaa0000000200 */
[C---:B------:R-:W-:Y:S06]  /*1f360*/  HMMA.16816.F32.BF16 R84, R16.reuse, R128, R84 ;  /* 0x000000801054723c */ /* 0x040fec0000041854 */
[C---:B------:R-:W-:Y:S07]  /*1f370*/  HMMA.16816.F32.BF16 R128, R16.reuse, R120, R44 ;  /* 0x000000781080723c */ /* 0x040fee000004182c */
[----:B------:R-:W-:Y:S01]  /*1f380*/  IMAD.MOV.U32 R47, RZ, RZ, R89 ;  /* 0x000000ffff2f7224 */ /* 0x000fe200078e0059 */
[----:B------:R-:W-:Y:S01]  /*1f390*/  HMMA.16816.F32.BF16 R120, R16, R122, R40 ;  /* 0x0000007a1078723c */ /* 0x000fe20000041828 */
[----:B------:R-:W-:-:S02]  /*1f3a0*/  IMAD.MOV.U32 R44, RZ, RZ, R76 ;  /* 0x000000ffff2c7224 */ /* 0x000fc400078e004c */
[----:B------:R-:W-:-:S04]  /*1f3b0*/  IMAD.MOV.U32 R76, RZ, RZ, R38 ;  /* 0x000000ffff4c7224 */ /* 0x000fc800078e0026 */
[----:B------:R-:W-:Y:S01]  /*1f3c0*/  MOV R43, R47 ;  /* 0x0000002f002b7202 */ /* 0x000fe20000000f00 */
[----:B------:R-:W-:Y:S01]  /*1f3d0*/  IMAD.MOV.U32 R47, RZ, RZ, R79 ;  /* 0x000000ffff2f7224 */ /* 0x000fe200078e004f */
[C---:B------:R-:W-:Y:S01]  /*1f3e0*/  HMMA.16816.F32.BF16 R72, R16.reuse, R28, R72 ;  /* 0x0000001c1048723c */ /* 0x040fe20000041848 */
[----:B------:R-:W-:Y:S01]  /*1f3f0*/  IMAD.MOV.U32 R79, RZ, RZ, R36 ;  /* 0x000000ffff4f7224 */ /* 0x000fe200078e0024 */
[----:B------:R-:W-:Y:S01]  /*1f400*/  MOV R36, R32 ;  /* 0x0000002000247202 */ /* 0x000fe20000000f00 */
[----:B------:R-:W-:Y:S02]  /*1f410*/  IMAD.MOV.U32 R68, RZ, RZ, R33 ;  /* 0x000000ffff447224 */ /* 0x000fe400078e0021 */
[----:B------:R-:W-:Y:S02]  /*1f420*/  IMAD.MOV.U32 R38, RZ, RZ, R35 ;  /* 0x000000ffff267224 */ /* 0x000fe400078e0023 */
[----:B------:R-:W-:Y:S02]  /*1f430*/  MOV R28, R34 ;  /* 0x00000022001c7202 */ /* 0x000fe40000000f00 */
[C---:B-1----:R-:W-:Y:S06]  /*1f440*/  HMMA.16816.F32.BF16 R32, R16.reuse, R20, R64 ;  /* 0x000000141020723c */ /* 0x042fec0000041840 */
[----:B------:R-:W-:Y:S01]  /*1f450*/  HMMA.16816.F32.BF16 R20, R16, R22, R60 ;  /* 0x000000161014723c */ /* 0x000fe2000004183c */
[----:B------:R-:W-:Y:S01]  /*1f460*/  IMAD.MOV.U32 R39, RZ, RZ, R3 ;  /* 0x000000ffff277224 */ /* 0x000fe200078e0003 */
[----:B------:R-:W-:-:S04]  /*1f470*/  MOV R3, R133 ;  /* 0x0000008500037202 */ /* 0x000fc80000000f00 */
[----:B------:R-:W-:Y:S01]  /*1f480*/  HMMA.16816.F32.BF16 R108, R16, R110, R12 ;  /* 0x0000006e106c723c */ /* 0x000fe2000004180c */
[----:B------:R1:W4:Y:S01]  /*1f490*/  LDSM.16.M88.4 R12, [R2] ;  /* 0x00000000020c783b */ /* 0x0003220000000200 */
[----:B------:R-:W-:Y:S01]  /*1f4a0*/  IMAD.MOV.U32 R40, RZ, RZ, R26 ;  /* 0x000000ffff287224 */ /* 0x000fe200078e001a */
[----:B------:R-:W-:Y:S01]  /*1f4b0*/  MOV R26, R3 ;  /* 0x00000003001a7202 */ /* 0x000fe20000000f00 */
[----:B------:R-:W-:Y:S02]  /*1f4c0*/  IMAD.MOV.U32 R41, RZ, RZ, R249 ;  /* 0x000000ffff297224 */ /* 0x000fe400078e00f9 */
[----:B------:R-:W-:-:S12]  /*1f4d0*/  IMAD.MOV.U32 R45, RZ, RZ, R77 ;  /* 0x000000ffff2d7224 */ /* 0x000fd800078e004d */
[----:B------:R-:W-:Y:S01]  /*1f4e0*/  IMAD.MOV.U32 R94, RZ, RZ, R23 ;  /* 0x000000ffff5e7224 */ /* 0x000fe200078e0017 */
[----:B------:R-:W-:Y:S01]  /*1f4f0*/  MOV R3, R21 ;  /* 0x0000001500037202 */ /* 0x000fe20000000f00 */
[----:B------:R-:W-:Y:S02]  /*1f500*/  IMAD.MOV.U32 R93, RZ, RZ, R22 ;  /* 0x000000ffff5d7224 */ /* 0x000fe400078e0016 */
[----:B------:R-:W-:Y:S02]  /*1f510*/  IMAD.MOV.U32 R249, RZ, RZ, R20 ;  /* 0x000000fffff97224 */ /* 0x000fe400078e0014 */
[C---:B--2---:R-:W-:Y:S06]  /*1f520*/  HMMA.16816.F32.BF16 R20, R16.reuse, R8, R56 ;  /* 0x000000081014723c */ /* 0x044fec0000041838 */
[----:B------:R-:W-:Y:S01]  /*1f530*/  HMMA.16816.F32.BF16 R8, R16, R10, R52 ;  /* 0x0000000a1008723c */ /* 0x000fe20000041834 */
[----:B------:R-:W-:Y:S01]  /*1f540*/  MOV R46, R78 ;  /* 0x0000004e002e7202 */ /* 0x000fe20000000f00 */
[----:B------:R-:W-:Y:S01]  /*1f550*/  IMAD.MOV.U32 R78, RZ, RZ, R4 ;  /* 0x000000ffff4e7224 */ /* 0x000fe200078e0004 */
[----:B------:R-:W-:Y:S01]  /*1f560*/  MOV R42, R45 ;  /* 0x0000002d002a7202 */ /* 0x000fe20000000f00 */
[----:B------:R-:W-:-:S02]  /*1f570*/  IMAD.MOV.U32 R4, RZ, RZ, R32 ;  /* 0x000000ffff047224 */ /* 0x000fc400078e0020 */
[----:B------:R-:W-:Y:S01]  /*1f580*/  IMAD.MOV.U32 R67, RZ, RZ, R28 ;  /* 0x000000ffff437224 */ /* 0x000fe200078e001c */
[----:B------:R-:W-:Y:S01]  /*1f590*/  MOV R45, R78 ;  /* 0x0000004e002d7202 */ /* 0x000fe20000000f00 */
[----:B------:R-:W-:Y:S01]  /*1f5a0*/  IMAD.MOV.U32 R64, RZ, RZ, R33 ;  /* 0x000000ffff407224 */ /* 0x000fe200078e0021 */
[----:B------:R-:W2:Y:S01]  /*1f5b0*/  LDSM.16.M88.4 R28, [R42] ;  /* 0x000000002a1c783b */ /* 0x000ea20000000200 */
[----:B------:R-:W-:Y:S01]  /*1f5c0*/  IMAD.MOV.U32 R32, RZ, RZ, R43 ;  /* 0x000000ffff207224 */ /* 0x000fe200078e002b */
[----:B------:R-:W-:Y:S01]  /*1f5d0*/  MOV R33, R44 ;  /* 0x0000002c00217202 */ /* 0x000fe20000000f00 */
[----:B------:R-:W-:Y:S01]  /*1f5e0*/  IMAD.MOV.U32 R43, RZ, RZ, R46 ;  /* 0x000000ffff2b7224 */ /* 0x000fe200078e002e */
[----:B------:R-:W-:Y:S01]  /*1f5f0*/  MOV R46, R136 ;  /* 0x00000088002e7202 */ /* 0x000fe20000000f00 */
[----:B------:R-:W-:Y:S02]  /*1f600*/  IMAD.MOV.U32 R44, RZ, RZ, R47 ;  /* 0x000000ffff2c7224 */ /* 0x000fe400078e002f */
[----:B------:R-:W-:-:S02]  /*1f610*/  IMAD.MOV.U32 R78, RZ, RZ, R79 ;  /* 0x000000ffff4e7224 */ /* 0x000fc400078e004f */
[----:B------:R-:W-:Y:S01]  /*1f620*/  IMAD.MOV.U32 R79, RZ, RZ, R248 ;  /* 0x000000ffff4f7224 */ /* 0x000fe200078e00f8 */
[----:B------:R-:W-:Y:S01]  /*1f630*/  MOV R92, R20 ;  /* 0x00000014005c7202 */ /* 0x000fe20000000f00 */
[----:B------:R-:W-:Y:S01]  /*1f640*/  IMAD.MOV.U32 R136, RZ, RZ, R91 ;  /* 0x000000ffff887224 */ /* 0x000fe200078e005b */
[----:B------:R-:W-:Y:S01]  /*1f650*/  MOV R248, R23 ;  /* 0x0000001700f87202 */ /* 0x000fe20000000f00 */
[----:B------:R-:W-:Y:S01]  /*1f660*/  IMAD.MOV.U32 R47, RZ, RZ, R90 ;  /* 0x000000ffff2f7224 */ /* 0x000fe200078e005a */
[----:B------:R-:W-:Y:S01]  /*1f670*/  MOV R88, R74 ;  /* 0x0000004a00587202 */ /* 0x000fe20000000f00 */
[----:B------:R-:W-:Y:S02]  /*1f680*/  IMAD.MOV.U32 R91, RZ, RZ, R21 ;  /* 0x000000ffff5b7224 */ /* 0x000fe400078e0015 */
[----:B------:R-:W-:Y:S02]  /*1f690*/  IMAD.MOV.U32 R89, RZ, RZ, R73 ;  /* 0x000000ffff597224 */ /* 0x000fe400078e0049 */
[----:B-1----:R-:W-:Y:S01]  /*1f6a0*/  IMAD.MOV.U32 R2, RZ, RZ, R72 ;  /* 0x000000ffff027224 */ /* 0x002fe200078e0048 */
[----:B------:R-:W-:Y:S01]  /*1f6b0*/  MOV R95, R40 ;  /* 0x00000028005f7202 */ /* 0x000fe20000000f00 */
[----:B------:R-:W-:Y:S01]  /*1f6c0*/  IMAD.MOV.U32 R90, RZ, RZ, R22 ;  /* 0x000000ffff5a7224 */ /* 0x000fe200078e0016 */
[----:B------:R-:W-:Y:S01]  /*1f6d0*/  MOV R72, R118 ;  /* 0x0000007600487202 */ /* 0x000fe20000000f00 */
[----:B------:R-:W1:Y:S01]  /*1f6e0*/  LDSM.16.M88.4 R20, [R45] ;  /* 0x000000002d14783b */ /* 0x000e620000000200 */
[----:B------:R-:W-:Y:S01]  /*1f6f0*/  IMAD.MOV.U32 R73, RZ, RZ, R26 ;  /* 0x000000ffff497224 */ /* 0x000fe200078e001a */
[----:B------:R-:W-:Y:S01]  /*1f700*/  MOV R118, R11 ;  /* 0x0000000b00767202 */ /* 0x000fe20000000f00 */
[----:B------:R-:W-:Y:S01]  /*1f710*/  IMAD.MOV.U32 R71, RZ, RZ, R41 ;  /* 0x000000ffff477224 */ /* 0x000fe200078e0029 */
[----:B------:R-:W-:Y:S01]  /*1f720*/  MOV R77, R27 ;  /* 0x0000001b004d7202 */ /* 0x000fe20000000f00 */
[----:B------:R-:W-:Y:S01]  /*1f730*/  IMAD.MOV.U32 R53, RZ, RZ, R10 ;  /* 0x000000ffff357224 */ /* 0x000fe200078e000a */
[----:B------:R-:W-:Y:S01]  /*1f740*/  LDSM.16.M88.4 R16, [R46] ;  /* 0x000000002e10783b */ /* 0x000fe20000000200 */
[----:B------:R-:W-:-:S02]  /*1f750*/  IMAD.MOV.U32 R52, RZ, RZ, R9 ;  /* 0x000000ffff347224 */ /* 0x000fc400078e0009 */
[----:B------:R-:W-:Y:S02]  /*1f760*/  IMAD.MOV.U32 R26, RZ, RZ, R8 ;  /* 0x000000ffff1a7224 */ /* 0x000fe400078e0008 */
[----:B------:R-:W-:Y:S01]  /*1f770*/  IMAD.MOV.U32 R74, RZ, RZ, R43 ;  /* 0x000000ffff4a7224 */ /* 0x000fe200078e002b */
[----:B------:R-:W-:Y:S01]  /*1f780*/  LDSM.16.M88.4 R8, [R186] ;  /* 0x00000000ba08783b */ /* 0x000fe20000000200 */
[----:B------:R-:W-:Y:S01]  /*1f790*/  IMAD.MOV.U32 R65, RZ, RZ, R34 ;  /* 0x000000ffff417224 */ /* 0x000fe200078e0022 */
[----:B------:R-:W-:Y:S02]  /*1f7a0*/  MOV R27, R35 ;  /* 0x00000023001b7202 */ /* 0x000fe40000000f00 */
[----:B------:R-:W5:Y:S01]  /*1f7b0*/  LDSM.16.M88.4 R40, [R183] ;  /* 0x00000000b728783b */ /* 0x000f620000000200 */
[----:B------:R-:W-:Y:S02]  /*1f7c0*/  IMAD.MOV.U32 R69, RZ, RZ, R32 ;  /* 0x000000ffff457224 */ /* 0x000fe400078e0020 */
[----:B------:R-:W-:-:S02]  /*1f7d0*/  IMAD.MOV.U32 R70, RZ, RZ, R33 ;  /* 0x000000ffff467224 */ /* 0x000fc400078e0021 */
[----:B----4-:R-:W-:Y:S07]  /*1f7e0*/  HMMA.16816.F32.BF16 R32, R12, R48, R212 ;  /* 0x000000300c20723c */ /* 0x010fee00000418d4 */
[----:B------:R-:W-:Y:S02]  /*1f7f0*/  IMAD.MOV.U32 R213, RZ, RZ, R53 ;  /* 0x000000ffffd57224 */ /* 0x000fe400078e0035 */
[----:B------:R-:W-:Y:S02]  /*1f800*/  IMAD.MOV.U32 R212, RZ, RZ, R52 ;  /* 0x000000ffffd47224 */ /* 0x000fe400078e0034 */
[----:B------:R4:W3:Y:S01]  /*1f810*/  LDSM.16.M88.4 R52, [R71] ;  /* 0x000000004734783b */ /* 0x0008e20000000200 */
[----:B------:R-:W-:Y:S01]  /*1f820*/  IMAD.MOV.U32 R133, RZ, RZ, R75 ;  /* 0x000000ffff857224 */ /* 0x000fe200078e004b */
[----:B------:R-:W-:-:S02]  /*1f830*/  MOV R75, R44 ;  /* 0x0000002c004b7202 */ /* 0x000fc40000000f00 */
[----:B------:R-:W3:Y:S01]  /*1f840*/  LDSM.16.M88.4 R44, [R47] ;  /* 0x000000002f2c783b */ /* 0x000ee20000000200 */
[----:B--2---:R-:W-:Y:S01]  /*1f850*/  HMMA.16816.F32.BF16 R56, R12, R28, R236 ;  /* 0x0000001c0c38723c */ /* 0x004fe200000418ec */
[----:B------:R-:W-:Y:S01]  /*1f860*/  MOV R48, R70 ;  /* 0x0000004600307202 */ /* 0x000fe20000000f00 */
[----:B------:R-:W-:Y:S01]  /*1f870*/  IMAD.MOV.U32 R214, RZ, RZ, R68 ;  /* 0x000000ffffd67224 */ /* 0x000fe200078e0044 */
[----:B------:R-:W-:Y:S01]  /*1f880*/  MOV R215, R67 ;  /* 0x0000004300d77202 */ /* 0x000fe20000000f00 */
[----:B------:R-:W-:-:S03]  /*1f890*/  IMAD.MOV.U32 R49, RZ, RZ, R69 ;  /* 0x000000ffff317224 */ /* 0x000fc600078e0045 */
[----:B------:R-:W-:Y:S01]  /*1f8a0*/  IMAD.MOV.U32 R236, RZ, RZ, R72 ;  /* 0x000000ffffec7224 */ /* 0x000fe200078e0048 */
[----:B------:R-:W-:Y:S01]  /*1f8b0*/  MOV R238, R65 ;  /* 0x0000004100ee7202 */ /* 0x000fe20000000f00 */
[----:B------:R-:W-:Y:S02]  /*1f8c0*/  IMAD.MOV.U32 R239, RZ, RZ, R64 ;  /* 0x000000ffffef7224 */ /* 0x000fe400078e0040 */
[----:B------:R-:W-:Y:S01]  /*1f8d0*/  IMAD.MOV.U32 R237, RZ, RZ, R73 ;  /* 0x000000ffffed7224 */ /* 0x000fe200078e0049 */
[C---:B-1----:R-:W-:Y:S06]  /*1f8e0*/  HMMA.16816.F32.BF16 R64, R12.reuse, R20, R228 ;  /* 0x000000140c40723c */ /* 0x042fec00000418e4 */
[----:B----4-:R-:W-:Y:S01]  /*1f8f0*/  HMMA.16816.F32.BF16 R68, R12, R22, R220 ;  /* 0x000000160c44723c */ /* 0x010fe200000418dc */
[----:B------:R-:W-:Y:S01]  /*1f900*/  MOV R21, R239 ;  /* 0x000000ef00157202 */ /* 0x000fe20000000f00 */
[----:B------:R-:W-:Y:S01]  /*1f910*/  IMAD.MOV.U32 R229, RZ, RZ, R95 ;  /* 0x000000ffffe57224 */ /* 0x000fe200078e005f */
[----:B------:R-:W-:Y:S01]  /*1f920*/  MOV R230, R78 ;  /* 0x0000004e00e67202 */ /* 0x000fe20000000f00 */
[----:B------:R-:W-:-:S02]  /*1f930*/  IMAD.MOV.U32 R20, RZ, RZ, R238 ;  /* 0x000000ffff147224 */ /* 0x000fc400078e00ee */
[----:B------:R-:W-:Y:S01]  /*1f940*/  HMMA.16816.F32.BF16 R60, R12, R30, R232 ;  /* 0x0000001e0c3c723c */ /* 0x000fe200000418e8 */
[----:B------:R-:W-:Y:S01]  /*1f950*/  MOV R222, R236 ;  /* 0x000000ec00de7202 */ /* 0x000fe20000000f00 */
[----:B------:R-:W-:Y:S01]  /*1f960*/  IMAD.MOV.U32 R223, RZ, RZ, R237 ;  /* 0x000000ffffdf7224 */ /* 0x000fe200078e00ed */
[----:B------:R-:W-:Y:S01]  /*1f970*/  MOV R237, R91 ;  /* 0x0000005b00ed7202 */ /* 0x000fe20000000f00 */
[----:B------:R-:W-:Y:S02]  /*1f980*/  IMAD.MOV.U32 R228, RZ, RZ, R48 ;  /* 0x000000ffffe47224 */ /* 0x000fe400078e0030 */
[----:B------:R-:W-:Y:S01]  /*1f990*/  IMAD.MOV.U32 R236, RZ, RZ, R92 ;  /* 0x000000ffffec7224 */ /* 0x000fe200078e005c */
[----:B-----5:R-:W-:Y:S01]  /*1f9a0*/  HMMA.16816.F32.BF16 R28, R8, R40, R32 ;  /* 0x00000028081c723c */ /* 0x020fe20000041820 */
[----:B------:R-:W-:Y:S01]  /*1f9b0*/  IMAD.MOV.U32 R239, RZ, RZ, R89 ;  /* 0x000000ffffef7224 */ /* 0x000fe200078e0059 */
[----:B------:R-:W-:Y:S01]  /*1f9c0*/  MOV R233, R75 ;  /* 0x0000004b00e97202 */ /* 0x000fe20000000f00 */
[----:B------:R-:W-:Y:S01]  /*1f9d0*/  IMAD.MOV.U32 R238, RZ, RZ, R90 ;  /* 0x000000ffffee7224 */ /* 0x000fe200078e005a */
[----:B------:R1:W2:Y:S01]  /*1f9e0*/  LDSM.16.M88.4 R32, [R230] ;  /* 0x00000000e620783b */ /* 0x0002a20000000200 */
[----:B------:R-:W-:-:S02]  /*1f9f0*/  IMAD.MOV.U32 R232, RZ, RZ, R74 ;  /* 0x000000ffffe87224 */ /* 0x000fc400078e004a */
[----:B------:R-:W-:Y:S01]  /*1fa00*/  IMAD.MOV.U32 R234, RZ, RZ, R76 ;  /* 0x000000ffffea7224 */ /* 0x000fe200078e004c */
[----:B------:R-:W-:Y:S01]  /*1fa10*/  HMMA.16816.F32.BF16 R72, R12, R16, R216 ;  /* 0x000000100c48723c */ /* 0x000fe200000418d8 */
[----:B------:R-:W-:Y:S02]  /*1fa20*/  IMAD.MOV.U32 R235, RZ, RZ, R77 ;  /* 0x000000ffffeb7224 */ /* 0x000fe400078e004d */
[----:B------:R-:W-:-:S03]  /*1fa30*/  IMAD.MOV.U32 R231, RZ, RZ, R79 ;  /* 0x000000ffffe77224 */ /* 0x000fc600078e004f */
[C---:B------:R-:W-:Y:S01]  /*1fa40*/  HMMA.16816.F32.BF16 R76, R12.reuse, R18, R208 ;  /* 0x000000120c4c723c */ /* 0x040fe200000418d0 */
[----:B------:R-:W-:Y:S01]  /*1fa50*/  IMAD.MOV.U32 R218, RZ, RZ, R228 ;  /* 0x000000ffffda7224 */ /* 0x000fe200078e00e4 */
[----:B------:R-:W-:Y:S01]  /*1fa60*/  MOV R219, R229 ;  /* 0x000000e500db7202 */ /* 0x000fe20000000f00 */
[----:B------:R-:W-:Y:S01]  /*1fa70*/  IMAD.MOV.U32 R228, RZ, RZ, R238 ;  /* 0x000000ffffe47224 */ /* 0x000fe200078e00ee */
[----:B------:R-:W-:Y:S02]  /*1fa80*/  MOV R229, R239 ;  /* 0x000000ef00e57202 */ /* 0x000fe40000000f00 */
[C---:B------:R-:W-:Y:S01]  /*1fa90*/  HMMA.16816.F32.BF16 R16, R12.reuse, R50, R240 ;  /* 0x000000320c10723c */ /* 0x040fe200000418f0 */
[----:B------:R-:W-:Y:S01]  /*1faa0*/  IMAD.MOV.U32 R210, RZ, RZ, R222 ;  /* 0x000000ffffd27224 */ /* 0x000fe200078e00de */
[----:B------:R-:W-:Y:S01]  /*1fab0*/  MOV R222, R236 ;  /* 0x000000ec00de7202 */ /* 0x000fe20000000f00 */
[----:B------:R-:W-:Y:S02]  /*1fac0*/  IMAD.MOV.U32 R211, RZ, RZ, R223 ;  /* 0x000000ffffd37224 */ /* 0x000fe400078e00df */
[----:B------:R-:W-:Y:S01]  /*1fad0*/  IMAD.MOV.U32 R223, RZ, RZ, R237 ;  /* 0x000000ffffdf7224 */ /* 0x000fe200078e00ed */
[C---:B---3--:R-:W-:Y:S06]  /*1fae0*/  HMMA.16816.F32.BF16 R240, R12.reuse, R52, R200 ;  /* 0x000000340cf0723c */ /* 0x048fec00000418c8 */
[----:B------:R-:W-:Y:S01]  /*1faf0*/  HMMA.16816.F32.BF16 R236, R12, R54, R196 ;  /* 0x000000360cec723c */ /* 0x000fe200000418c4 */
[----:B------:R-:W3:Y:S01]  /*1fb00*/  LDSM.16.M88.4 R52, [R183+0x800] ;  /* 0x00080000b734783b */ /* 0x000ee20000000200 */
[----:B------:R-:W-:Y:S01]  /*1fb10*/  IMAD.MOV.U32 R221, RZ, RZ, R231 ;  /* 0x000000ffffdd7224 */ /* 0x000fe200078e00e7 */
[----:B-1----:R-:W-:-:S02]  /*1fb20*/  MOV R230, R94 ;  /* 0x0000005e00e67202 */ /* 0x002fc40000000f00 */
[----:B------:R-:W-:Y:S01]  /*1fb30*/  MOV R48, R88 ;  /* 0x0000005800307202 */ /* 0x000fe20000000f00 */
[----:B------:R-:W-:Y:S01]  /*1fb40*/  IMAD.MOV.U32 R231, RZ, RZ, R93 ;  /* 0x000000ffffe77224 */ /* 0x000fe200078e005d */
[----:B------:R-:W-:Y:S01]  /*1fb50*/  HMMA.16816.F32.BF16 R88, R12, R44, R224 ;  /* 0x0000002c0c58723c */ /* 0x000fe200000418e0 */
[----:B------:R-:W-:Y:S02]  /*1fb60*/  IMAD.MOV.U32 R220, RZ, RZ, R230 ;  /* 0x000000ffffdc7224 */ /* 0x000fe400078e00e6 */
[----:B------:R-:W-:-:S03]  /*1fb70*/  IMAD.MOV.U32 R230, RZ, RZ, R48 ;  /* 0x000000ffffe67224 */ /* 0x000fc600078e0030 */
[----:B------:R-:W-:Y:S01]  /*1fb80*/  HMMA.16816.F32.BF16 R92, R12, R46, R204 ;  /* 0x0000002e0c5c723c */ /* 0x000fe200000418cc */
[----:B------:R1:W4:Y:S01]  /*1fb90*/  LDSM.16.M88.4 R44, [R221] ;  /* 0x00000000dd2c783b */ /* 0x0003220000000200 */
[----:B------:R-:W-:Y:S01]  /*1fba0*/  MOV R48, R2 ;  /* 0x0000000200307202 */ /* 0x000fe20000000f00 */
[----:B------:R-:W-:Y:S01]  /*1fbb0*/  FMUL.FTZ R2, R28, R0 ;  /* 0x000000001c027220 */ /* 0x000fe20000410000 */
[----:B------:R-:W-:Y:S01]  /*1fbc0*/  MOV R216, R20 ;  /* 0x0000001400d87202 */ /* 0x000fe20000000f00 */
[----:B------:R-:W-:Y:S01]  /*1fbd0*/  IMAD.MOV.U32 R217, RZ, RZ, R21 ;  /* 0x000000ffffd97224 */ /* 0x000fe200078e0015 */
[----:B------:R-:W-:Y:S01]  /*1fbe0*/  HMMA.16816.F32.BF16 R16, R8, R42, R16 ;  /* 0x0000002a0810723c */ /* 0x000fe20000041810 */
[----:B------:R5:W4:Y:S01]  /*1fbf0*/  LDSM.16.M88.4 R20, [R177] ;  /* 0x00000000b114783b */ /* 0x000b220000000200 */
[----:B------:R-:W-:Y:S01]  /*1fc00*/  IMAD.MOV.U32 R40, RZ, RZ, R211 ;  /* 0x000000ffff287224 */ /* 0x000fe200078e00d3 */
[----:B------:R-:W-:Y:S02]  /*1fc10*/  MOV R211, R216 ;  /* 0x000000d800d37202 */ /* 0x000fe40000000f00 */
[----:B------:R-:W-:Y:S01]  /*1fc20*/  MOV R216, R222 ;  /* 0x000000de00d87202 */ /* 0x000fe20000000f00 */
[----:B------:R-:W-:Y:S01]  /*1fc30*/  IMAD.MOV.U32 R222, RZ, RZ, R212 ;  /* 0x000000ffffde7224 */ /* 0x000fe200078e00d4 */
[----:B------:R-:W-:Y:S01]  /*1fc40*/  MOV R212, R118 ;  /* 0x0000007600d47202 */ /* 0x000fe20000000f00 */
[----:B-1----:R-:W-:-:S02]  /*1fc50*/  IMAD.MOV.U32 R221, RZ, RZ, R231 ;  /* 0x000000ffffdd7224 */ /* 0x002fc400078e00e7 */
[----:B------:R-:W-:Y:S02]  /*1fc60*/  IMAD.MOV.U32 R231, RZ, RZ, R133 ;  /* 0x000000ffffe77224 */ /* 0x000fe400078e0085 */
[----:B------:R1:W-:Y:S01]  /*1fc70*/  MUFU.TANH R133, R2 ;  /* 0x0000000200857308 */ /* 0x0003e20000002400 */
[----:B--2---:R-:W-:Y:S01]  /*1fc80*/  HMMA.16816.F32.BF16 R232, R12, R32, R232 ;  /* 0x000000200ce8723c */ /* 0x004fe200000418e8 */
[----:B-1----:R-:W-:-:S06]  /*1fc90*/  FMUL.FTZ R2, R29, R0 ;  /* 0x000000001d027220 */ /* 0x002fcc0000410000 */
[----:B-----5:R1:W-:Y:S01]  /*1fca0*/  MUFU.TANH R177, R2 ;  /* 0x0000000200b17308 */ /* 0x0203e20000002400 */
[----:B------:R-:W-:Y:S01]  /*1fcb0*/  HMMA.16816.F32.BF16 R224, R12, R34, R124 ;  /* 0x000000220ce0723c */ /* 0x000fe2000004187c */
[----:B-1----:R-:W-:-:S06]  /*1fcc0*/  FMUL.FTZ R2, R30, R0 ;  /* 0x000000001e027220 */ /* 0x002fcc0000410000 */
[----:B------:R1:W-:Y:S01]  /*1fcd0*/  MUFU.TANH R118, R2 ;  /* 0x0000000200767308 */ /* 0x0003e20000002400 */
[----:B---3--:R-:W-:Y:S01]  /*1fce0*/  HMMA.16816.F32.BF16 R32, R8, R52, R56 ;  /* 0x000000340820723c */ /* 0x008fe20000041838 */
[----:B------:R-:W-:Y:S01]  /*1fcf0*/  LDSM.16.M88.4 R56, [R183+0x1000] ;  /* 0x00100000b738783b */ /* 0x000fe20000000200 */
[----:B------:R-:W-:Y:S02]  /*1fd00*/  IMAD.MOV.U32 R208, RZ, RZ, R210 ;  /* 0x000000ffffd07224 */ /* 0x000fe400078e00d2 */
[----:B------:R-:W-:Y:S02]  /*1fd10*/  IMAD.MOV.U32 R210, RZ, RZ, R217 ;  /* 0x000000ffffd27224 */ /* 0x000fe400078e00d9 */
[----:B-1----:R-:W-:Y:S02]  /*1fd20*/  FMUL.FTZ R2, R31, R0 ;  /* 0x000000001f027220 */ /* 0x002fe40000410000 */
[----:B------:R1:W2:Y:S01]  /*1fd30*/  LDSM.16.M88.4 R28, [R136] ;  /* 0x00000000881c783b */ /* 0x0002a20000000200 */
[----:B------:R-:W-:-:S02]  /*1fd40*/  IMAD.MOV.U32 R217, RZ, RZ, R223 ;  /* 0x000000ffffd97224 */ /* 0x000fc400078e00df */
[----:B------:R-:W-:Y:S02]  /*1fd50*/  IMAD.MOV.U32 R223, RZ, RZ, R213 ;  /* 0x000000ffffdf7224 */ /* 0x000fe400078e00d5 */
[----:B------:R-:W-:Y:S02]  /*1fd60*/  IMAD.MOV.U32 R209, RZ, RZ, R228 ;  /* 0x000000ffffd17224 */ /* 0x000fe400078e00e4 */
[----:B------:R-:W-:Y:S01]  /*1fd70*/  IMAD.MOV.U32 R213, RZ, RZ, R26 ;  /* 0x000000ffffd57224 */ /* 0x000fe200078e001a */
[----:B------:R-:W-:Y:S01]  /*1fd80*/  MOV R41, R219 ;  /* 0x000000db00297202 */ /* 0x000fe20000000f00 */
[----:B------:R-:W-:Y:S01]  /*1fd90*/  IMAD.MOV.U32 R206, RZ, RZ, R221 ;  /* 0x000000ffffce7224 */ /* 0x000fe200078e00dd */
[----:B------:R-:W-:Y:S01]  /*1fda0*/  MOV R221, R48 ;  /* 0x0000003000dd7202 */ /* 0x000fe20000000f00 */
[----:B------:R-:W-:Y:S01]  /*1fdb0*/  IMAD.MOV.U32 R205, RZ, RZ, R218 ;  /* 0x000000ffffcd7224 */ /* 0x000fe200078e00da */
[----:B------:R-:W-:Y:S01]  /*1fdc0*/  MOV R218, R229 ;  /* 0x000000e500da7202 */ /* 0x000fe20000000f00 */
[----:B------:R-:W3:Y:S01]  /*1fdd0*/  LDSM.16.M88.4 R48, [R49] ;  /* 0x000000003130783b */ /* 0x000ee20000000200 */
[----:B------:R-:W-:Y:S01]  /*1fde0*/  IMAD.MOV.U32 R127, RZ, RZ, R209 ;  /* 0x000000ffff7f7224 */ /* 0x000fe200078e00d1 */
[----:B-1----:R1:W-:Y:S01]  /*1fdf0*/  MUFU.TANH R136, R2 ;  /* 0x0000000200887308 */ /* 0x0023e20000002400 */
[----:B------:R-:W-:-:S02]  /*1fe00*/  IMAD.MOV.U32 R207, RZ, RZ, R220 ;  /* 0x000000ffffcf7224 */ /* 0x000fc400078e00dc */
[----:B------:R-:W-:Y:S02]  /*1fe10*/  IMAD.MOV.U32 R209, RZ, RZ, R36 ;  /* 0x000000ffffd17224 */ /* 0x000fe400078e0024 */
[----:B------:R-:W-:Y:S02]  /*1fe20*/  IMAD.MOV.U32 R219, RZ, RZ, R230 ;  /* 0x000000ffffdb7224 */ /* 0x000fe400078e00e6 */
[----:B------:R-:W-:Y:S02]  /*1fe30*/  IMAD.MOV.U32 R220, RZ, RZ, R231 ;  /* 0x000000ffffdc7224 */ /* 0x000fe400078e00e7 */
[----:B-1----:R-:W-:-:S04]  /*1fe40*/  FMUL.FTZ R2, R16, R0 ;  /* 0x0000000010027220 */ /* 0x002fc80000410000 */
[----:B------:R1:W5:Y:S01]  /*1fe50*/  MUFU.TANH R26, R2 ;  /* 0x00000002001a7308 */ /* 0x0003620000002400 */
[----:B----4-:R-:W-:Y:S01]  /*1fe60*/  HMMA.16816.F32.BF16 R228, R12, R44, R84 ;  /* 0x0000002c0ce4723c */ /* 0x010fe20000041854 */
[----:B------:R-:W-:Y:S02]  /*1fe70*/  IMAD.MOV.U32 R124, RZ, RZ, R205 ;  /* 0x000000ffff7c7224 */ /* 0x000fe400078e00cd */
[----:B------:R-:W-:Y:S01]  /*1fe80*/  IMAD.MOV.U32 R196, RZ, RZ, R218 ;  /* 0x000000ffffc47224 */ /* 0x000fe200078e00da */
[----:B------:R-:W-:Y:S01]  /*1fe90*/  MOV R200, R222 ;  /* 0x000000de00c87202 */ /* 0x000fe20000000f00 */
[----:B------:R-:W-:Y:S02]  /*1fea0*/  IMAD.MOV.U32 R205, RZ, RZ, R215 ;  /* 0x000000ffffcd7224 */ /* 0x000fe400078e00d7 */
[----:B------:R-:W-:Y:S01]  /*1feb0*/  MOV R86, R40 ;  /* 0x0000002800567202 */ /* 0x000fe20000000f00 */
[----:B------:R-:W-:Y:S01]  /*1fec0*/  IMAD.MOV.U32 R87, RZ, RZ, R208 ;  /* 0x000000ffff577224 */ /* 0x000fe200078e00d0 */
[----:B------:R-:W4:Y:S01]  /*1fed0*/  LDSM.16.M88.4 R40, [R41] ;  /* 0x000000002928783b */ /* 0x000f220000000200 */
[----:B-1----:R-:W-:-:S04]  /*1fee0*/  FMUL.FTZ R2, R17, R0 ;  /* 0x0000000011027220 */ /* 0x002fc80000410000 */
[----:B------:R1:W-:Y:S01]  /*1fef0*/  MUFU.TANH R36, R2 ;  /* 0x0000000200247308 */ /* 0x0003e20000002400 */
[----:B------:R-:W-:Y:S01]  /*1ff00*/  MOV R208, R38 ;  /* 0x0000002600d07202 */ /* 0x000fe20000000f00 */
[----:B------:R-:W-:Y:S01]  /*1ff10*/  IMAD.MOV.U32 R198, RZ, RZ, R220 ;  /* 0x000000ffffc67224 */ /* 0x000fe200078e00dc */
[----:B------:R-:W-:Y:S01]  /*1ff20*/  MOV R203, R213 ;  /* 0x000000d500cb7202 */ /* 0x000fe20000000f00 */
[----:B------:R-:W-:Y:S02]  /*1ff30*/  IMAD.MOV.U32 R199, RZ, RZ, R221 ;  /* 0x000000ffffc77224 */ /* 0x000fe400078e00dd */
[----:B------:R-:W-:Y:S02]  /*1ff40*/  IMAD.MOV.U32 R201, RZ, RZ, R223 ;  /* 0x000000ffffc97224 */ /* 0x000fe400078e00df */
[----:B------:R-:W-:Y:S01]  /*1ff50*/  IMAD.MOV.U32 R202, RZ, RZ, R212 ;  /* 0x000000ffffca7224 */ /* 0x000fe200078e00d4 */
[----:B------:R-:W-:Y:S01]  /*1ff60*/  HMMA.16816.F32.BF16 R220, R12, R20, R128 ;  /* 0x000000140cdc723c */ /* 0x000fe20000041880 */
[----:B------:R-:W-:-:S02]  /*1ff70*/  IMAD.MOV.U32 R204, RZ, RZ, R214 ;  /* 0x000000ffffcc7224 */ /* 0x000fc400078e00d6 */
[----:B-1----:R-:W-:-:S03]  /*1ff80*/  FMUL.FTZ R2, R18, R0 ;  /* 0x0000000012027220 */ /* 0x002fc60000410000 */
[----:B------:R-:W-:Y:S01]  /*1ff90*/  HMMA.16816.F32.BF16 R212, R12, R22, R120 ;  /* 0x000000160cd4723c */ /* 0x000fe20000041878 */
[----:B------:R-:W-:Y:S01]  /*1ffa0*/  IMAD.MOV.U32 R17, RZ, RZ, R196 ;  /* 0x000000ffff117224 */ /* 0x000fe200078e00c4 */
[----:B------:R1:W5:Y:S01]  /*1ffb0*/  MUFU.TANH R38, R2 ;  /* 0x0000000200267308 */ /* 0x0003620000002400 */
[----:B------:R-:W-:-:S03]  /*1ffc0*/  IMAD.MOV.U32 R196, RZ, RZ, R205 ;  /* 0x000000ffffc47224 */ /* 0x000fc600078e00cd */
[----:B------:R-:W-:Y:S01]  /*1ffd0*/  HMMA.16816.F32.BF16 R20, R8, R54, R60 ;  /* 0x000000360814723c */ /* 0x000fe2000004183c */
[----:B------:R-:W-:Y:S01]  /*1ffe0*/  IMAD.MOV.U32 R205, RZ, RZ, R27 ;  /* 0x000000ffffcd7224 */ /* 0x000fe200078e001b */
[----:B------:R-:W-:Y:S01]  /*1fff0*/  MOV R125, R216 ;  /* 0x000000d8007d7202 */ /* 0x000fe20000000f00 */
[----:B------:R-:W-:Y:S01]  /*20000*/  IMAD.MOV.U32 R16, RZ, RZ, R198 ;  /* 0x000000ffff107224 */ /* 0x000fe200078e00c6 */
[----:B------:R-:W-:Y:S01]  /*20010*/  MOV R197, R219 ;  /* 0x000000db00c57202 */ /* 0x000fe20000000f00 */
[----:B------:R-:W-:Y:S02]  /*20020*/  IMAD.MOV.U32 R126, RZ, RZ, R217 ;  /* 0x000000ffff7e7224 */ /* 0x000fe400078e00d9 */
[----:B-1----:R-:W-:-:S04]  /*20030*/  FMUL.FTZ R2, R19, R0 ;  /* 0x0000000013027220 */ /* 0x002fc80000410000 */
[----:B------:R1:W-:Y:S01]  /*20040*/  MUFU.TANH R27, R2 ;  /* 0x00000002001b7308 */ /* 0x0003e20000002400 */
[----:B------:R-:W-:Y:S01]  /*20050*/  IMAD.MOV.U32 R198, RZ, RZ, R4 ;  /* 0x000000ffffc67224 */ /* 0x000fe200078e0004 */
[----:B------:R-:W-:Y:S01]  /*20060*/  HMMA.16816.F32.BF16 R216, R12, R46, R192 ;  /* 0x0000002e0cd8723c */ /* 0x000fe200000418c0 */
[----:B------:R-:W-:Y:S02]  /*20070*/  MOV R44, R203 ;  /* 0x000000cb002c7202 */ /* 0x000fe40000000f00 */
[----:B------:R-:W-:Y:S01]  /*20080*/  MOV R45, R200 ;  /* 0x000000c8002d7202 */ /* 0x000fe20000000f00 */
[----:B------:R-:W-:Y:S01]  /*20090*/  IMAD.MOV.U32 R53, RZ, RZ, R86 ;  /* 0x000000ffff357224 */ /* 0x000fe200078e0056 */
[----:B------:R-:W-:Y:S02]  /*200a0*/  MOV R52, R197 ;  /* 0x000000c500347202 */ /* 0x000fe40000000f00 */
[----:B------:R-:W-:Y:S01]  /*200b0*/  MOV R193, R87 ;  /* 0x0000005700c17202 */ /* 0x000fe20000000f00 */
[----:B------:R-:W-:-:S02]  /*200c0*/  IMAD.MOV.U32 R194, RZ, RZ, R124 ;  /* 0x000000ffffc27224 */ /* 0x000fc400078e007c */
[----:B-1----:R-:W-:Y:S01]  /*200d0*/  FMUL.FTZ R2, R32, R0 ;  /* 0x0000000020027220 */ /* 0x002fe20000410000 */
[----:B------:R-:W-:-:S03]  /*200e0*/  IMAD.MOV.U32 R124, RZ, RZ, R204 ;  /* 0x000000ffff7c7224 */ /* 0x000fc600078e00cc */
[----:B------:R1:W-:Y:S01]  /*200f0*/  MUFU.TANH R4, R2 ;  /* 0x0000000200047308 */ /* 0x0003e20000002400 */
[----:B------:R-:W-:Y:S01]  /*20100*/  IMAD.MOV.U32 R195, RZ, RZ, R199 ;  /* 0x000000ffffc37224 */ /* 0x000fe200078e00c7 */
[----:B------:R-:W-:Y:S01]  /*20110*/  MOV R197, R208 ;  /* 0x000000d000c57202 */ /* 0x000fe20000000f00 */
[----:B------:R-:W-:Y:S01]  /*20120*/  IMAD.MOV.U32 R85, RZ, RZ, R201 ;  /* 0x000000ffff557224 */ /* 0x000fe200078e00c9 */
[----:B------:R-:W-:Y:S01]  /*20130*/  MOV R204, R211 ;  /* 0x000000d300cc7202 */ /* 0x000fe20000000f00 */
[----:B------:R-:W-:Y:S01]  /*20140*/  IMAD.MOV.U32 R86, RZ, RZ, R202 ;  /* 0x000000ffff567224 */ /* 0x000fe200078e00ca */
[----:B------:R-:W-:Y:S01]  /*20150*/  MOV R192, R45 ;  /* 0x0000002d00c07202 */ /* 0x000fe20000000f00 */
[----:B------:R-:W-:Y:S01]  /*20160*/  IMAD.MOV.U32 R87, RZ, RZ, R209 ;  /* 0x000000ffff577224 */ /* 0x000fe200078e00d1 */
[----:B--2---:R-:W-:Y:S01]  /*20170*/  HMMA.16816.F32.BF16 R200, R12, R30, R112 ;  /* 0x0000001e0cc8723c */ /* 0x004fe20000041870 */
[----:B------:R-:W-:Y:S02]  /*20180*/  IMAD.MOV.U32 R199, RZ, RZ, R210 ;  /* 0x000000ffffc77224 */ /* 0x000fe400078e00d2 */
[----:B------:R-:W-:-:S02]  /*20190*/  IMAD.MOV.U32 R47, RZ, RZ, R44 ;  /* 0x000000ffff2f7224 */ /* 0x000fc400078e002c */
[----:B-1----:R-:W-:Y:S01]  /*201a0*/  FMUL.FTZ R2, R33, R0 ;  /* 0x0000000021027220 */ /* 0x002fe20000410000 */
[----:B------:R-:W-:Y:S01]  /*201b0*/  HMMA.16816.F32.BF16 R208, R12, R28, R96 ;  /* 0x0000001c0cd0723c */ /* 0x000fe20000041860 */
[----:B------:R1:W-:Y:S01]  /*201c0*/  LDSM.16.M88.4 R28, [R193] ;  /* 0x00000000c11c783b */ /* 0x0003e20000000200 */
[----:B------:R-:W-:Y:S01]  /*201d0*/  IMAD.MOV.U32 R46, RZ, RZ, R16 ;  /* 0x000000ffff2e7224 */ /* 0x000fe200078e0010 */
[----:B------:R2:W5:Y:S01]  /*201e0*/  MUFU.TANH R84, R2 ;  /* 0x0000000200547308 */ /* 0x0005620000002400 */
[----:B------:R-:W-:Y:S02]  /*201f0*/  IMAD.MOV.U32 R44, RZ, RZ, R124 ;  /* 0x000000ffff2c7224 */ /* 0x000fe400078e007c */
[----:B------:R-:W-:Y:S01]  /*20200*/  IMAD.MOV.U32 R45, RZ, RZ, R196 ;  /* 0x000000ffff2d7224 */ /* 0x000fe200078e00c4 */
[----:B------:R-:W-:Y:S01]  /*20210*/  MOV R114, R46 ;  /* 0x0000002e00727202 */ /* 0x000fe20000000f00 */
[----:B------:R-:W-:Y:S01]  /*20220*/  IMAD.MOV.U32 R130, RZ, RZ, R17 ;  /* 0x000000ffff827224 */ /* 0x000fe200078e0011 */
[----:B------:R-:W-:Y:S01]  /*20230*/  MOV R33, R44 ;  /* 0x0000002c00217202 */ /* 0x000fe20000000f00 */
[----:B------:R-:W-:Y:S01]  /*20240*/  IMAD.MOV.U32 R96, RZ, RZ, R47 ;  /* 0x000000ffff607224 */ /* 0x000fe200078e002f */
[----:B------:R-:W-:Y:S01]  /*20250*/  HMMA.16816.F32.BF16 R16, R8, R56, R64 ;  /* 0x000000380810723c */ /* 0x000fe20000041840 */
[----:B------:R-:W-:-:S02]  /*20260*/  IMAD.MOV.U32 R32, RZ, RZ, R45 ;  /* 0x000000ffff207224 */ /* 0x000fc400078e002d */
[----:B------:R-:W5:Y:S01]  /*20270*/  LDSM.16.M88.4 R44, [R183+0x1800] ;  /* 0x00180000b72c783b */ /* 0x000f620000000200 */
[----:B--2---:R-:W-:Y:S01]  /*20280*/  FMUL.FTZ R2, R34, R0 ;  /* 0x0000000022027220 */ /* 0x004fe20000410000 */
[----:B-1----:R-:W-:Y:S01]  /*20290*/  IMAD.MOV.U32 R193, RZ, RZ, R85 ;  /* 0x000000ffffc17224 */ /* 0x002fe200078e0055 */
[----:B------:R-:W-:Y:S01]  /*202a0*/  MOV R85, R197 ;  /* 0x000000c500557202 */ /* 0x000fe20000000f00 */
[----:B------:R-:W-:Y:S02]  /*202b0*/  IMAD.MOV.U32 R197, RZ, RZ, R3 ;  /* 0x000000ffffc57224 */ /* 0x000fe400078e0003 */
[----:B------:R1:W-:Y:S01]  /*202c0*/  MUFU.TANH R3, R2 ;  /* 0x0000000200037308 */ /* 0x0003e20000002400 */
[----:B------:R-:W-:Y:S01]  /*202d0*/  MOV R128, R194 ;  /* 0x000000c200807202 */ /* 0x000fe20000000f00 */
[----:B------:R-:W-:Y:S01]  /*202e0*/  IMAD.MOV.U32 R129, RZ, RZ, R195 ;  /* 0x000000ffff817224 */ /* 0x000fe200078e00c3 */
[----:B------:R-:W-:Y:S01]  /*202f0*/  MOV R195, R87 ;  /* 0x0000005700c37202 */ /* 0x000fe20000000f00 */
[----:B------:R-:W-:Y:S01]  /*20300*/  IMAD.MOV.U32 R194, RZ, RZ, R86 ;  /* 0x000000ffffc27224 */ /* 0x000fe200078e0056 */
[----:B------:R-:W-:Y:S01]  /*20310*/  MOV R131, R52 ;  /* 0x0000003400837202 */ /* 0x000fe20000000f00 */
        /* <DEDUP_REMOVED lines=8> */
[----:B------:R-:W-:-:S02]  /*203a0*/  IMAD.MOV.U32 R198, RZ, RZ, R206 ;  /* 0x000000ffffc67224 */ /* 0x000fc400078e00ce */
[----:B---3--:R-:W-:Y:S01]  /*203b0*/  HMMA.16816.F32.BF16 R204, R12, R48, R80 ;  /* 0x000000300ccc723c */ /* 0x008fe20000041850 */
[----:B------:R-:W-:Y:S01]  /*203c0*/  MOV R34, R129 ;  /* 0x0000008100227202 */ /* 0x000fe20000000f00 */
[----:B------:R-:W-:Y:S02]  /*203d0*/  IMAD.MOV.U32 R112, RZ, RZ, R130 ;  /* 0x000000ffff707224 */ /* 0x000fe400078e0082 */
[----:B--2---:R-:W-:-:S04]  /*203e0*/  FMUL.FTZ R2, R20, R0 ;  /* 0x0000000014027220 */ /* 0x004fc80000410000 */
        /* <DEDUP_REMOVED lines=9> */
[----:B------:R-:W-:Y:S02]  /*20480*/  IMAD.MOV.U32 R97, RZ, RZ, R192 ;  /* 0x000000ffff617224 */ /* 0x000fe400078e00c0 */
[----:B------:R-:W-:-:S02]  /*20490*/  IMAD.MOV.U32 R99, RZ, RZ, R194 ;  /* 0x000000ffff637224 */ /* 0x000fc400078e00c2 */
[----:B--2---:R-:W-:Y:S01]  /*204a0*/  FMUL.FTZ R2, R21, R0 ;  /* 0x0000000015027220 */ /* 0x004fe20000410000 */
[----:B------:R-:W-:-:S03]  /*204b0*/  IMAD.MOV.U32 R115, RZ, RZ, R195 ;  /* 0x000000ffff737224 */ /* 0x000fc600078e00c3 */
[----:B------:R2:W-:Y:S01]  /*204c0*/  MUFU.TANH R61, R2 ;  /* 0x00000002003d7308 */ /* 0x0005e20000002400 */
[----:B------:R-:W-:Y:S01]  /*204d0*/  IMAD.MOV.U32 R86, RZ, RZ, R197 ;  /* 0x000000ffff567224 */ /* 0x000fe200078e00c5 */
[C---:B----4-:R-:W-:Y:S01]  /*204e0*/  HMMA.16816.F32.BF16 R192, R12.reuse, R40, R244 ;  /* 0x000000280cc0723c */ /* 0x050fe200000418f4 */
[----:B------:R-:W-:Y:S02]  /*204f0*/  IMAD.MOV.U32 R87, RZ, RZ, R198 ;  /* 0x000000ffff577224 */ /* 0x000fe400078e00c6 */
[----:B------:R-:W-:Y:S02]  /*20500*/  IMAD.MOV.U32 R62, RZ, RZ, R85 ;  /* 0x000000ffff3e7224 */ /* 0x000fe400078e0055 */
[----:B------:R-:W-:Y:S01]  /*20510*/  IMAD.MOV.U32 R85, RZ, RZ, R249 ;  /* 0x000000ffff557224 */ /* 0x000fe200078e00f9 */
[----:B------:R-:W-:Y:S01]  /*20520*/  HMMA.16816.F32.BF16 R196, R12, R42, R104 ;  /* 0x0000002a0cc4723c */ /* 0x000fe20000041868 */
[----:B------:R3:W4:Y:S01]  /*20530*/  LDSM.16.M88.4 R40, [R83] ;  /* 0x000000005328783b */ /* 0x0007220000000200 */
[----:B------:R-:W-:Y:S01]  /*20540*/  IMAD.MOV.U32 R82, RZ, RZ, R113 ;  /* 0x000000ffff527224 */ /* 0x000fe200078e0071 */
[----:B------:R-:W-:Y:S01]  /*20550*/  MOV R81, R112 ;  /* 0x0000007000517202 */ /* 0x000fe20000000f00 */
[----:B------:R-:W-:-:S02]  /*20560*/  IMAD.MOV.U32 R80, RZ, RZ, R34 ;  /* 0x000000ffff507224 */ /* 0x000fc400078e0022 */
[----:B--2---:R-:W-:Y:S01]  /*20570*/  FMUL.FTZ R2, R22, R0 ;  /* 0x0000000016027220 */ /* 0x004fe20000410000 */
[----:B------:R-:W-:-:S03]  /*20580*/  IMAD.MOV.U32 R113, RZ, RZ, R33 ;  /* 0x000000ffff717224 */ /* 0x000fc600078e0021 */
[----:B------:R2:W-:Y:S01]  /*20590*/  MUFU.TANH R249, R2 ;  /* 0x0000000200f97308 */ /* 0x0005e20000002400 */
[----:B------:R-:W-:Y:S02]  /*205a0*/  MOV R112, R115 ;  /* 0x0000007300707202 */ /* 0x000fe40000000f00 */
[----:B------:R-:W-:Y:S01]  /*205b0*/  MOV R115, R62 ;  /* 0x0000003e00737202 */ /* 0x000fe20000000f00 */
[----:B---3--:R-:W-:Y:S02]  /*205c0*/  IMAD.MOV.U32 R83, RZ, RZ, R114 ;  /* 0x000000ffff537224 */ /* 0x008fe400078e0072 */
[----:B------:R-:W-:Y:S02]  /*205d0*/  IMAD.MOV.U32 R114, RZ, RZ, R32 ;  /* 0x000000ffff727224 */ /* 0x000fe400078e0020 */
[----:B------:R-:W-:Y:S01]  /*205e0*/  HMMA.16816.F32.BF16 R32, R8, R58, R68 ;  /* 0x0000003a0820723c */ /* 0x000fe20000041844 */
[----:B--2---:R-:W-:Y:S01]  /*205f0*/  FMUL.FTZ R2, R23, R0 ;  /* 0x0000000017027220 */ /* 0x004fe20000410000 */
[----:B------:R-:W-:Y:S01]  /*20600*/  MOV R67, R248 ;  /* 0x000000f800437202 */ /* 0x000fe20000000f00 */
[----:B------:R-:W2:Y:S02]  /*20610*/  LDSM.16.M88.4 R20, [R183+0x2000] ;  /* 0x00200000b714783b */ /* 0x000ea40000000200 */
[----:B------:R3:W2:Y:S02]  /*20620*/  MUFU.TANH R62, R2 ;  /* 0x00000002003e7308 */ /* 0x0006a40000002400 */
[----:B---3--:R-:W-:-:S06]  /*20630*/  FMUL.FTZ R2, R16, R0 ;  /* 0x0000000010027220 */ /* 0x008fcc0000410000 */
[----:B------:R3:W-:Y:S02]  /*20640*/  MUFU.TANH R248, R2 ;  /* 0x0000000200f87308 */ /* 0x0007e40000002400 */
[----:B---3--:R-:W-:-:S06]  /*20650*/  FMUL.FTZ R2, R17, R0 ;  /* 0x0000000011027220 */ /* 0x008fcc0000410000 */
[----:B------:R3:W-:Y:S01]  /*20660*/  MUFU.TANH R56, R2 ;  /* 0x0000000200387308 */ /* 0x0007e20000002400 */
[----:B------:R-:W-:Y:S01]  /*20670*/  HMMA.16816.F32.BF16 R120, R12, R50, R108 ;  /* 0x000000320c78723c */ /* 0x000fe2000004186c */
[----:B------:R-:W-:Y:S01]  /*20680*/  MOV R64, R125 ;  /* 0x0000007d00407202 */ /* 0x000fe20000000f00 */
[----:B------:R-:W-:Y:S02]  /*20690*/  IMAD.MOV.U32 R65, RZ, RZ, R126 ;  /* 0x000000ffff417224 */ /* 0x000fe400078e007e */
[----:B---3--:R-:W-:-:S04]  /*206a0*/  FMUL.FTZ R2, R18, R0 ;  /* 0x0000000012027220 */ /* 0x008fc80000410000 */
[----:B------:R3:W-:Y:S01]  /*206b0*/  MUFU.TANH R247, R2 ;  /* 0x0000000200f77308 */ /* 0x0007e20000002400 */
[----:B------:R-:W-:Y:S01]  /*206c0*/  IMAD.MOV.U32 R108, RZ, RZ, R128 ;  /* 0x000000ffff6c7224 */ /* 0x000fe200078e0080 */
[----:B------:R-:W-:Y:S01]  /*206d0*/  MOV R110, R130 ;  /* 0x00000082006e7202 */ /* 0x000fe20000000f00 */
[----:B------:R-:W-:Y:S02]  /*206e0*/  IMAD.MOV.U32 R109, RZ, RZ, R129 ;  /* 0x000000ffff6d7224 */ /* 0x000fe400078e0081 */
[----:B------:R-:W-:Y:S02]  /*206f0*/  IMAD.MOV.U32 R111, RZ, RZ, R131 ;  /* 0x000000ffff6f7224 */ /* 0x000fe400078e0083 */
[----:B------:R-:W-:Y:S02]  /*20700*/  IMAD.MOV.U32 R51, RZ, RZ, R124 ;  /* 0x000000ffff337224 */ /* 0x000fe400078e007c */
[----:B---3--:R-:W-:Y:S02]  /*20710*/  FMUL.FTZ R2, R19, R0 ;  /* 0x0000000013027220 */ /* 0x008fe40000410000 */
[----:B-----5:R-:W-:Y:S02]  /*20720*/  HMMA.16816.F32.BF16 R16, R8, R44, R72 ;  /* 0x0000002c0810723c */ /* 0x020fe40000041848 */
[----:B------:R3:W5:Y:S01]  /*20730*/  MUFU.TANH R57, R2 ;  /* 0x0000000200397308 */ /* 0x0007620000002400 */
[----:B------:R-:W-:-:S03]  /*20740*/  IMAD.MOV.U32 R66, RZ, RZ, R127 ;  /* 0x000000ffff427224 */ /* 0x000fc600078e007f */
[----:B------:R-:W-:Y:S01]  /*20750*/  HMMA.16816.F32.BF16 R124, R12, R28, R172 ;  /* 0x0000001c0c7c723c */ /* 0x000fe200000418ac */
[----:B------:R-:W-:-:S05]  /*20760*/  IMAD.MOV.U32 R48, RZ, RZ, R85 ;  /* 0x000000ffff307224 */ /* 0x000fca00078e0055 */
[----:B------:R-:W-:Y:S01]  /*20770*/  HMMA.16816.F32.BF16 R128, R12, R30, R100 ;  /* 0x0000001e0c80723c */ /* 0x000fe20000041864 */
[----:B------:R2:W5:Y:S01]  /*20780*/  LDSM.16.M88.4 R28, [R39] ;  /* 0x00000000271c783b */ /* 0x0005620000000200 */
[----:B---3--:R-:W-:-:S04]  /*20790*/  FMUL.FTZ R2, R32, R0 ;  /* 0x0000000020027220 */ /* 0x008fc80000410000 */
[C---:B-1----:R-:W-:Y:S01]  /*207a0*/  HMMA.16816.F32.BF16 R172, R12.reuse, R52, R80 ;  /* 0x000000340cac723c */ /* 0x042fe20000041850 */
[----:B------:R1:W-:Y:S05]  /*207b0*/  MUFU.TANH R246, R2 ;  /* 0x0000000200f67308 */ /* 0x0003ea0000002400 */
[----:B------:R-:W-:Y:S01]  /*207c0*/  HMMA.16816.F32.BF16 R112, R12, R54, R112 ;  /* 0x000000360c70723c */ /* 0x000fe20000041870 */
[----:B------:R-:W-:Y:S01]  /*207d0*/  MOV R81, R6 ;  /* 0x0000000600517202 */ /* 0x000fe20000000f00 */
[----:B------:R-:W3:Y:S01]  /*207e0*/  LDSM.16.M88.4 R52, [R183+0x2800] ;  /* 0x00280000b734783b */ /* 0x000ee20000000200 */
[----:B------:R-:W-:Y:S01]  /*207f0*/  MOV R49, R86 ;  /* 0x0000005600317202 */ /* 0x000fe20000000f00 */
[----:B------:R-:W-:-:S02]  /*20800*/  IMAD.MOV.U32 R50, RZ, RZ, R87 ;  /* 0x000000ffff327224 */ /* 0x000fc400078e0057 */
[----:B-1----:R-:W-:-:S04]  /*20810*/  FMUL.FTZ R2, R33, R0 ;  /* 0x0000000021027220 */ /* 0x002fc80000410000 */
[----:B------:R1:W-:Y:S01]  /*20820*/  MUFU.TANH R6, R2 ;  /* 0x0000000200067308 */ /* 0x0003e20000002400 */
[----:B------:R-:W-:Y:S01]  /*20830*/  HMMA.16816.F32.BF16 R44, R8, R46, R76 ;  /* 0x0000002e082c723c */ /* 0x000fe2000004184c */
[----:B------:R-:W-:-:S05]  /*20840*/  IMAD.MOV.U32 R82, RZ, RZ, R26 ;  /* 0x000000ffff527224 */ /* 0x000fca00078e001a */
[----:B----4-:R-:W-:Y:S01]  /*20850*/  HMMA.16816.F32.BF16 R104, R12, R42, R48 ;  /* 0x0000002a0c68723c */ /* 0x010fe20000041830 */
[----:B------:R-:W4:Y:S01]  /*20860*/  LDSM.16.M88.4 R48, [R183+0x3000] ;  /* 0x00300000b730783b */ /* 0x000f220000000200 */
[----:B-1----:R-:W-:-:S04]  /*20870*/  FMUL.FTZ R2, R34, R0 ;  /* 0x0000000022027220 */ /* 0x002fc80000410000 */
[----:B--2---:R1:W-:Y:S01]  /*20880*/  MUFU.TANH R39, R2 ;  /* 0x0000000200277308 */ /* 0x0043e20000002400 */
[----:B------:R-:W-:Y:S02]  /*20890*/  IMAD.MOV.U32 R83, RZ, RZ, R38 ;  /* 0x000000ffff537224 */ /* 0x000fe400078e0026 */
[----:B-1----:R-:W-:-:S05]  /*208a0*/  FMUL.FTZ R2, R35, R0 ;  /* 0x0000000023027220 */ /* 0x002fca0000410000 */
[----:B------:R1:W-:Y:S01]  /*208b0*/  MUFU.TANH R26, R2 ;  /* 0x00000002001a7308 */ /* 0x0003e20000002400 */
[----:B------:R-:W-:Y:S01]  /*208c0*/  HMMA.16816.F32.BF16 R32, R8, R20, R88 ;  /* 0x000000140820723c */ /* 0x000fe20000041858 */
[----:B-1----:R-:W-:-:S06]  /*208d0*/  FMUL.FTZ R2, R16, R0 ;  /* 0x0000000010027220 */ /* 0x002fcc0000410000 */
[----:B------:R1:W-:Y:S02]  /*208e0*/  MUFU.TANH R38, R2 ;  /* 0x0000000200267308 */ /* 0x0003e40000002400 */
[----:B-1----:R-:W-:-:S06]  /*208f0*/  FMUL.FTZ R2, R17, R0 ;  /* 0x0000000011027220 */ /* 0x002fcc0000410000 */
[----:B------:R1:W-:Y:S01]  /*20900*/  MUFU.TANH R76, R2 ;  /* 0x00000002004c7308 */ /* 0x0003e20000002400 */
[----:B------:R-:W-:Y:S01]  /*20910*/  HMMA.16816.F32.BF16 R108, R12, R40, R108 ;  /* 0x000000280c6c723c */ /* 0x000fe2000004186c */
[----:B------:R-:W2:Y:S01]  /*20920*/  LDSM.16.M88.4 R40, [R183+0x3800] ;  /* 0x00380000b728783b */ /* 0x000ea20000000200 */
[----:B-1----:R-:W-:-:S05]  /*20930*/  FMUL.FTZ R2, R18, R0 ;  /* 0x0000000012027220 */ /* 0x002fca0000410000 */
[----:B------:R1:W-:Y:S01]  /*20940*/  MUFU.TANH R245, R2 ;  /* 0x0000000200f57308 */ /* 0x0003e20000002400 */
[----:B-----5:R-:W-:Y:S01]  /*20950*/  HMMA.16816.F32.BF16 R100, R12, R28, R64 ;  /* 0x0000001c0c64723c */ /* 0x020fe20000041840 */
[----:B-1----:R-:W-:-:S05]  /*20960*/  FMUL.FTZ R2, R19, R0 ;  /* 0x0000000013027220 */ /* 0x002fca0000410000 */
[----:B------:R-:W-:Y:S01]  /*20970*/  HMMA.16816.F32.BF16 R96, R12, R30, R96 ;  /* 0x0000001e0c60723c */ /* 0x000fe20000041860 */
[----:B------:R-:W-:Y:S01]  /*20980*/  IMAD.MOV.U32 R67, RZ, RZ, R84 ;  /* 0x000000ffff437224 */ /* 0x000fe200078e0054 */
[----:B------:R-:W1:Y:S01]  /*20990*/  LDSM.16.M88.4 R28, [R183+0x4000] ;  /* 0x00400000b71c783b */ /* 0x000e620000000200 */
[----:B------:R5:W1:Y:S03]  /*209a0*/  MUFU.TANH R77, R2 ;  /* 0x00000002004d7308 */ /* 0x000a660000002400 */
[----:B---3--:R-:W-:Y:S01]  /*209b0*/  HMMA.16816.F32.BF16 R84, R8, R52, R240 ;  /* 0x000000340854723c */ /* 0x008fe200000418f0 */
[----:B------:R-:W-:Y:S01]  /*209c0*/  LDSM.16.M88.4 R16, [R183+0x5000] ;  /* 0x00500000b710783b */ /* 0x000fe20000000200 */
[----:B-----5:R-:W-:-:S04]  /*209d0*/  FMUL.FTZ R2, R44, R0 ;  /* 0x000000002c027220 */ /* 0x020fc80000410000 */
[----:B------:R3:W5:Y:S01]  /*209e0*/  MUFU.TANH R244, R2 ;  /* 0x0000000200f47308 */ /* 0x0007620000002400 */
[C---:B------:R-:W-:Y:S01]  /*209f0*/  HMMA.16816.F32.BF16 R12, R8.reuse, R22, R92 ;  /* 0x00000016080c723c */ /* 0x040fe2000004185c */
[----:B------:R-:W5:Y:S05]  /*20a00*/  LDSM.16.M88.4 R20, [R183+0x4800] ;  /* 0x00480000b714783b */ /* 0x000f6a0000000200 */
[----:B------:R-:W-:Y:S01]  /*20a10*/  HMMA.16816.F32.BF16 R92, R8, R54, R236 ;  /* 0x00000036085c723c */ /* 0x000fe200000418ec */
[----:B------:R-:W-:Y:S01]  /*20a20*/  IMAD.MOV.U32 R243, RZ, RZ, R81 ;  /* 0x000000fffff37224 */ /* 0x000fe200078e0051 */
[----:B------:R-:W-:Y:S01]  /*20a30*/  MOV R79, R82 ;  /* 0x00000052004f7202 */ /* 0x000fe20000000f00 */
[----:B------:R-:W-:Y:S01]  /*20a40*/  IMAD.MOV.U32 R78, RZ, RZ, R83 ;  /* 0x000000ffff4e7224 */ /* 0x000fe200078e0053 */
[----:B------:R-:W5:Y:S01]  /*20a50*/  LDSM.16.M88.4 R52, [R183+0x5800] ;  /* 0x00580000b734783b */ /* 0x000f620000000200 */
[----:B---3--:R-:W-:-:S04]  /*20a60*/  FMUL.FTZ R2, R45, R0 ;  /* 0x000000002d027220 */ /* 0x008fc80000410000 */
[----:B------:R3:W-:Y:S01]  /*20a70*/  MUFU.TANH R240, R2 ;  /* 0x0000000200f07308 */ /* 0x0007e20000002400 */
[----:B----4-:R-:W-:Y:S01]  /*20a80*/  HMMA.16816.F32.BF16 R88, R8, R48, R232 ;  /* 0x000000300858723c */ /* 0x010fe200000418e8 */
[----:B---3--:R-:W-:-:S06]  /*20a90*/  FMUL.FTZ R2, R46, R0 ;  /* 0x000000002e027220 */ /* 0x008fcc0000410000 */
[----:B------:R3:W4:Y:S01]  /*20aa0*/  MUFU.TANH R236, R2 ;  /* 0x0000000200ec7308 */ /* 0x0007220000002400 */
[----:B------:R-:W-:Y:S01]  /*20ab0*/  HMMA.16816.F32.BF16 R80, R8, R50, R224 ;  /* 0x000000320850723c */ /* 0x000fe200000418e0 */
[----:B---3--:R-:W-:-:S06]  /*20ac0*/  FMUL.FTZ R2, R47, R0 ;  /* 0x000000002f027220 */ /* 0x008fcc0000410000 */
[----:B------:R3:W-:Y:S01]  /*20ad0*/  MUFU.TANH R232, R2 ;  /* 0x0000000200e87308 */ /* 0x0007e20000002400 */
[----:B------:R-:W-:Y:S01]  /*20ae0*/  MOV R234, R177 ;  /* 0x000000b100ea7202 */ /* 0x000fe20000000f00 */
[----:B---3--:R-:W-:-:S06]  /*20af0*/  FMUL.FTZ R2, R32, R0 ;  /* 0x0000000020027220 */ /* 0x008fcc0000410000 */
[----:B------:R3:W4:Y:S02]  /*20b00*/  MUFU.TANH R224, R2 ;  /* 0x0000000200e07308 */ /* 0x0007240000002400 */
[----:B---3--:R-:W-:-:S06]  /*20b10*/  FMUL.FTZ R2, R33, R0 ;  /* 0x0000000021027220 */ /* 0x008fcc0000410000 */
[----:B------:R3:W-:Y:S01]  /*20b20*/  MUFU.TANH R226, R2 ;  /* 0x0000000200e27308 */ /* 0x0007e20000002400 */
[----:B------:R-:W-:Y:S02]  /*20b30*/  IMAD.MOV.U32 R235, RZ, RZ, R136 ;  /* 0x000000ffffeb7224 */ /* 0x000fe400078e0088 */
[----:B---3--:R-:W-:-:S05]  /*20b40*/  FMUL.FTZ R2, R34, R0 ;  /* 0x0000000022027220 */ /* 0x008fca0000410000 */
[----:B------:R3:W4:Y:S01]  /*20b50*/  MUFU.TANH R177, R2 ;  /* 0x0000000200b17308 */ /* 0x0007220000002400 */
[----:B--2---:R-:W-:Y:S01]  /*20b60*/  HMMA.16816.F32.BF16 R72, R8, R40, R228 ;  /* 0x000000280848723c */ /* 0x004fe200000418e4 */
[----:B---3--:R-:W-:-:S06]  /*20b70*/  FMUL.FTZ R2, R35, R0 ;  /* 0x0000000023027220 */ /* 0x008fcc0000410000 */
[----:B------:R2:W-:Y:S01]  /*20b80*/  MUFU.TANH R225, R2 ;  /* 0x0000000200e17308 */ /* 0x0005e20000002400 */
[----:B------:R-:W-:Y:S01]  /*20b90*/  HMMA.16816.F32.BF16 R68, R8, R42, R216 ;  /* 0x0000002a0844723c */ /* 0x000fe200000418d8 */
[----:B------:R-:W3:Y:S06]  /*20ba0*/  LDSM.16.M88.4 R40, [R183+0x6800] ;  /* 0x00680000b728783b */ /* 0x000eec0000000200 */
[----:B------:R-:W-:Y:S02]  /*20bb0*/  IMAD.MOV.U32 R217, RZ, RZ, R67 ;  /* 0x000000ffffd97224 */ /* 0x000fe400078e0043 */
[----:B--2---:R-:W-:-:S04]  /*20bc0*/  FMUL.FTZ R2, R12, R0 ;  /* 0x000000000c027220 */ /* 0x004fc80000410000 */
[----:B------:R2:W4:Y:S01]  /*20bd0*/  MUFU.TANH R136, R2 ;  /* 0x0000000200887308 */ /* 0x0005220000002400 */
[----:B-1----:R-:W-:Y:S01]  /*20be0*/  HMMA.16816.F32.BF16 R64, R8, R28, R220 ;  /* 0x0000001c0840723c */ /* 0x002fe200000418dc */
[----:B------:R-:W-:Y:S01]  /*20bf0*/  IMAD.MOV.U32 R239, RZ, RZ, R133 ;  /* 0x000000ffffef7224 */ /* 0x000fe200078e0085 */
[----:B------:R-:W-:Y:S01]  /*20c00*/  MOV R219, R63 ;  /* 0x0000003f00db7202 */ /* 0x000fe20000000f00 */
[----:B--2---:R-:W-:-:S04]  /*20c10*/  FMUL.FTZ R2, R13, R0 ;  /* 0x000000000d027220 */ /* 0x004fc80000410000 */
[----:B------:R1:W-:Y:S01]  /*20c20*/  MUFU.TANH R222, R2 ;  /* 0x0000000200de7308 */ /* 0x0003e20000002400 */
[----:B------:R-:W-:Y:S01]  /*20c30*/  IMAD.MOV.U32 R231, RZ, RZ, R62 ;  /* 0x000000ffffe77224 */ /* 0x000fe200078e003e */
[----:B------:R-:W-:Y:S01]  /*20c40*/  MOV R223, R57 ;  /* 0x0000003900df7202 */ /* 0x000fe20000000f00 */
[----:B------:R-:W-:Y:S01]  /*20c50*/  IMAD.MOV.U32 R227, RZ, RZ, R61 ;  /* 0x000000ffffe37224 */ /* 0x000fe200078e003d */
[----:B-----5:R-:W-:Y:S01]  /*20c60*/  HMMA.16816.F32.BF16 R48, R8, R20, R208 ;  /* 0x000000140830723c */ /* 0x020fe200000418d0 */
[----:B------:R-:W-:Y:S02]  /*20c70*/  IMAD.MOV.U32 R220, RZ, RZ, R60 ;  /* 0x000000ffffdc7224 */ /* 0x000fe400078e003c */
[----:B------:R-:W-:Y:S02]  /*20c80*/  IMAD.MOV.U32 R233, RZ, RZ, R56 ;  /* 0x000000ffffe97224 */ /* 0x000fe400078e0038 */
[----:B------:R-:W-:Y:S01]  /*20c90*/  LDSM.16.M88.4 R56, [R183+0x6000] ;  /* 0x00600000b738783b */ /* 0x000fe20000000200 */
[----:B-1----:R-:W-:-:S04]  /*20ca0*/  FMUL.FTZ R2, R14, R0 ;  /* 0x000000000e027220 */ /* 0x002fc80000410000 */
[----:B------:R1:W2:Y:S01]  /*20cb0*/  MUFU.TANH R133, R2 ;  /* 0x0000000200857308 */ /* 0x0002a20000002400 */
[----:B------:R-:W-:Y:S01]  /*20cc0*/  HMMA.16816.F32.BF16 R60, R8, R30, R212 ;  /* 0x0000001e083c723c */ /* 0x000fe200000418d4 */
[----:B------:R-:W5:Y:S01]  /*20cd0*/  S2R R215, SR_TID.X ;  /* 0x0000000000d77919 */ /* 0x000f620000002100 */
[----:B------:R-:W-:-:S04]  /*20ce0*/  IMAD.MOV.U32 R241, RZ, RZ, R118 ;  /* 0x000000fffff17224 */ /* 0x000fc800078e0076 */
[C---:B------:R-:W-:Y:S01]  /*20cf0*/  HMMA.16816.F32.BF16 R44, R8.reuse, R22, R200 ;  /* 0x00000016082c723c */ /* 0x040fe200000418c8 */
[-C--:B-1----:R-:W-:Y:S02]  /*20d00*/  FMUL.FTZ R2, R15, R0.reuse ;  /* 0x000000000f027220 */ /* 0x082fe40000410000 */
[----:B------:R-:W1:Y:S02]  /*20d10*/  LDSM.16.M88.4 R12, [R183+0x7800] ;  /* 0x00780000b70c783b */ /* 0x000e640000000200 */
[----:B------:R4:W-:Y:S01]  /*20d20*/  MUFU.TANH R218, R2 ;  /* 0x0000000200da7308 */ /* 0x0009e20000002400 */
[C---:B------:R-:W-:Y:S06]  /*20d30*/  HMMA.16816.F32.BF16 R32, R8.reuse, R16, R204 ;  /* 0x000000100820723c */ /* 0x040fec00000418cc */
[C---:B------:R-:W-:Y:S01]  /*20d40*/  HMMA.16816.F32.BF16 R20, R8.reuse, R18, R120 ;  /* 0x000000120814723c */ /* 0x040fe20000041878 */
[----:B------:R-:W2:Y:S05]  /*20d50*/  LDSM.16.M88.4 R16, [R183+0x7000] ;  /* 0x00700000b710783b */ /* 0x000eaa0000000200 */
[C---:B------:R-:W-:Y:S01]  /*20d60*/  HMMA.16816.F32.BF16 R28, R8.reuse, R52, R192 ;  /* 0x00000034081c723c */ /* 0x040fe200000418c0 */
[----:B------:R-:W-:Y:S01]  /*20d70*/  MOV R242, R117 ;  /* 0x0000007500f27202 */ /* 0x000fe20000000f00 */
[----:B-----5:R-:W-:Y:S01]  /*20d80*/  IMAD.SHL.U32 R215, R215, 0x2, RZ ;  /* 0x00000002d7d77824 */ /* 0x020fe200078e00ff */
[----:B------:R-:W-:Y:S01]  /*20d90*/  MOV R210, R79 ;  /* 0x0000004f00d27202 */ /* 0x000fe20000000f00 */
[----:B----4-:R-:W-:Y:S01]  /*20da0*/  FMUL.FTZ R2, R84, R0 ;  /* 0x0000000054027220 */ /* 0x010fe20000410000 */
[----:B------:R-:W-:Y:S01]  /*20db0*/  IMAD.MOV.U32 R214, RZ, RZ, R3 ;  /* 0x000000ffffd67224 */ /* 0x000fe200078e0003 */
[----:B------:R-:W-:Y:S01]  /*20dc0*/  HMMA.16816.F32.BF16 R52, R8, R54, R196 ;  /* 0x000000360834723c */ /* 0x000fe200000418c4 */
[----:B------:R-:W-:Y:S01]  /*20dd0*/  IMAD.MOV.U32 R211, RZ, RZ, R78 ;  /* 0x000000ffffd37224 */ /* 0x000fe200078e004e */
[----:B------:R4:W5:Y:S01]  /*20de0*/  MUFU.TANH R118, R2 ;  /* 0x0000000200767308 */ /* 0x0009620000002400 */
[----:B------:R-:W-:-:S02]  /*20df0*/  IMAD.MOV.U32 R238, RZ, RZ, R77 ;  /* 0x000000ffffee7224 */ /* 0x000fc400078e004d */
[----:B------:R-:W-:Y:S01]  /*20e00*/  IMAD.MOV.U32 R237, RZ, RZ, R76 ;  /* 0x000000ffffed7224 */ /* 0x000fe200078e004c */
[----:B---3--:R-:W-:Y:S01]  /*20e10*/  HMMA.16816.F32.BF16 R112, R8, R42, R112 ;  /* 0x0000002a0870723c */ /* 0x008fe20000041870 */
[----:B------:R-:W-:-:S05]  /*20e20*/  IMAD.MOV.U32 R213, RZ, RZ, R4 ;  /* 0x000000ffffd57224 */ /* 0x000fca00078e0004 */
[----:B-1----:R-:W-:Y:S01]  /*20e30*/  HMMA.16816.F32.BF16 R96, R8, R14, R96 ;  /* 0x0000000e0860723c */ /* 0x002fe20000041860 */
[----:B----4-:R-:W-:-:S05]  /*20e40*/  FMUL.FTZ R2, R85, R0 ;  /* 0x0000000055027220 */ /* 0x010fca0000410000 */
[----:B------:R-:W-:Y:S01]  /*20e50*/  HMMA.16816.F32.BF16 R100, R8, R12, R100 ;  /* 0x0000000c0864723c */ /* 0x000fe20000041864 */
[----:B------:R1:W-:Y:S01]  /*20e60*/  MUFU.TANH R216, R2 ;  /* 0x0000000200d87308 */ /* 0x0003e20000002400 */
[----:B------:R-:W-:Y:S01]  /*20e70*/  MOV R221, R6 ;  /* 0x0000000600dd7202 */ /* 0x000fe20000000f00 */
[----:B------:R-:W-:Y:S02]  /*20e80*/  IMAD.MOV.U32 R229, RZ, RZ, R27 ;  /* 0x000000ffffe57224 */ /* 0x000fe400078e001b */
[----:B------:R-:W-:Y:S01]  /*20e90*/  FMUL.FTZ R93, R93, R0 ;  /* 0x000000005d5d7220 */ /* 0x000fe20000410000 */
[----:B------:R-:W-:Y:S01]  /*20ea0*/  MOV R230, R36 ;  /* 0x0000002400e67202 */ /* 0x000fe20000000f00 */
[-C--:B------:R-:W-:Y:S01]  /*20eb0*/  FMUL.FTZ R94, R94, R0.reuse ;  /* 0x000000005e5e7220 */ /* 0x080fe20000410000 */
[----:B------:R-:W-:Y:S02]  /*20ec0*/  IMAD.MOV.U32 R228, RZ, RZ, R26 ;  /* 0x000000ffffe47224 */ /* 0x000fe400078e001a */
[-C--:B------:R-:W-:Y:S01]  /*20ed0*/  FMUL.FTZ R32, R32, R0.reuse ;  /* 0x0000000020207220 */ /* 0x080fe20000410000 */
[-C--:B------:R-:W-:Y:S01]  /*20ee0*/  FMUL.FTZ R20, R20, R0.reuse ;  /* 0x0000000014147220 */ /* 0x080fe20000410000 */
[-C--:B------:R-:W-:Y:S01]  /*20ef0*/  FMUL.FTZ R65, R65, R0.reuse ;  /* 0x0000000041417220 */ /* 0x080fe20000410000 */
[-C--:B------:R-:W-:Y:S01]  /*20f00*/  FMUL.FTZ R67, R67, R0.reuse ;  /* 0x0000000043437220 */ /* 0x080fe20000410000 */
[----:B------:R-:W-:Y:S01]  /*20f10*/  FMUL.FTZ R51, R51, R0 ;  /* 0x0000000033337220 */ /* 0x000fe20000410000 */
[----:B------:R-:W-:-:S04]  /*20f20*/  DEPBAR.LE SB0, 0x0 ;  /* 0x000080000000791a */ /* 0x000fc80000000000 */
[----:B-1----:R-:W-:-:S04]  /*20f30*/  FMUL.FTZ R2, R86, R0 ;  /* 0x0000000056027220 */ /* 0x002fc80000410000 */
[----:B------:R1:W3:Y:S02]  /*20f40*/  MUFU.TANH R117, R2 ;  /* 0x0000000200757308 */ /* 0x0002e40000002400 */
[----:B-1----:R-:W-:-:S06]  /*20f50*/  FMUL.FTZ R2, R87, R0 ;  /* 0x0000000057027220 */ /* 0x002fcc0000410000 */
[----:B------:R1:W-:Y:S01]  /*20f60*/  MUFU.TANH R212, R2 ;  /* 0x0000000200d47308 */ /* 0x0003e20000002400 */
[----:B------:R-:W-:Y:S07]  /*20f70*/  HMMA.16816.F32.BF16 R84, R8, R40, R172 ;  /* 0x000000280854723c */ /* 0x000fee00000418ac */
[-C--:B------:R-:W-:Y:S01]  /*20f80*/  FMUL.FTZ R172, R53, R0.reuse ;  /* 0x0000000035ac7220 */ /* 0x080fe20000410000 */
[----:B-1----:R-:W-:-:S04]  /*20f90*/  FMUL.FTZ R2, R92, R0 ;  /* 0x000000005c027220 */ /* 0x002fc80000410000 */
[----:B------:R1:W4:Y:S01]  /*20fa0*/  MUFU.TANH R92, R2 ;  /* 0x00000002005c7308 */ /* 0x0003220000002400 */
[----:B------:R-:W-:Y:S02]  /*20fb0*/  IMAD.MOV.U32 R53, RZ, RZ, R219 ;  /* 0x000000ffff357224 */ /* 0x000fe400078e00db */
[----:B------:R-:W5:Y:S01]  /*20fc0*/  S2R R219, SR_TID.X ;  /* 0x0000000000db7919 */ /* 0x000f620000002100 */
[-C--:B------:R-:W-:Y:S01]  /*20fd0*/  FMUL.FTZ R3, R82, R0.reuse ;  /* 0x0000000052037220 */ /* 0x080fe20000410000 */
[----:B-1----:R-:W-:-:S04]  /*20fe0*/  FMUL.FTZ R2, R95, R0 ;  /* 0x000000005f027220 */ /* 0x002fc80000410000 */
[----:B------:R1:W-:Y:S01]  /*20ff0*/  MUFU.TANH R204, R2 ;  /* 0x0000000200cc7308 */ /* 0x0003e20000002400 */
[----:B------:R-:W-:Y:S02]  /*21000*/  SHF.L.U32 R14, R243, 0x8, RZ ;  /* 0x00000008f30e7819 */ /* 0x000fe400000006ff */
[----:B------:R-:W-:Y:S01]  /*21010*/  LOP3.LUT R215, R215, 0x6, RZ, 0xc0, !PT ;  /* 0x00000006d7d77812 */ /* 0x000fe200078ec0ff */
[-C--:B------:R-:W-:Y:S01]  /*21020*/  FMUL.FTZ R41, R44, R0.reuse ;  /* 0x000000002c297220 */ /* 0x080fe20000410000 */
[----:B------:R-:W-:Y:S01]  /*21030*/  HMMA.16816.F32.BF16 R76, R8, R56, R124 ;  /* 0x00000038084c723c */ /* 0x000fe2000004187c */
[----:B-1----:R-:W-:-:S04]  /*21040*/  FMUL.FTZ R2, R88, R0 ;  /* 0x0000000058027220 */ /* 0x002fc80000410000 */
[----:B------:R1:W-:Y:S01]  /*21050*/  MUFU.TANH R88, R2 ;  /* 0x0000000200587308 */ /* 0x0003e20000002400 */
[C---:B------:R-:W-:Y:S06]  /*21060*/  HMMA.16816.F32.BF16 R56, R8.reuse, R58, R128 ;  /* 0x0000003a0838723c */ /* 0x040fec0000041880 */
[----:B--2---:R-:W-:Y:S01]  /*21070*/  HMMA.16816.F32.BF16 R108, R8, R16, R108 ;  /* 0x00000010086c723c */ /* 0x004fe2000004186c */
[----:B------:R2:W-:Y:S01]  /*21080*/  MUFU.TANH R44, R3 ;  /* 0x00000003002c7308 */ /* 0x0005e20000002400 */
[----:B-1----:R-:W-:-:S04]  /*21090*/  FMUL.FTZ R2, R89, R0 ;  /* 0x0000000059027220 */ /* 0x002fc80000410000 */
[----:B------:R-:W-:Y:S03]  /*210a0*/  HMMA.16816.F32.BF16 R104, R8, R18, R104 ;  /* 0x000000120868723c */ /* 0x000fe60000041868 */
[----:B------:R1:W-:Y:S01]  /*210b0*/  MUFU.TANH R202, R2 ;  /* 0x0000000200ca7308 */ /* 0x0003e20000002400 */
[----:B--2---:R-:W-:-:S03]  /*210c0*/  LOP3.LUT R3, R14, 0x8, R215, 0xfe, !PT ;  /* 0x000000080e037812 */ /* 0x004fc600078efed7 */
[-C--:B------:R-:W-:Y:S01]  /*210d0*/  FMUL.FTZ R8, R80, R0.reuse ;  /* 0x0000000050087220 */ /* 0x080fe20000410000 */
[C---:B------:R-:W-:Y:S02]  /*210e0*/  ISETP.GE.AND P5, PT, R3.reuse, R7, PT ;  /* 0x000000070300720c */ /* 0x040fe40003fa6270 */
[----:B------:R-:W-:Y:S01]  /*210f0*/  ISETP.GE.AND P4, PT, R3, R5, PT ;  /* 0x000000050300720c */ /* 0x000fe20003f86270 */
[----:B-1----:R-:W-:Y:S01]  /*21100*/  FMUL.FTZ R2, R90, R0 ;  /* 0x000000005a027220 */ /* 0x002fe20000410000 */
[----:B------:R-:W-:-:S03]  /*21110*/  I2FP.F32.S32 R3, R3 ;  /* 0x0000000300037245 */ /* 0x000fc60000201400 */
[----:B------:R1:W-:Y:S01]  /*21120*/  MUFU.TANH R80, R2 ;  /* 0x0000000200507308 */ /* 0x0003e20000002400 */
[-C--:B------:R-:W-:Y:S01]  /*21130*/  FMUL.FTZ R4, R81, R0.reuse ;  /* 0x0000000051047220 */ /* 0x080fe20000410000 */
[----:B------:R-:W-:Y:S01]  /*21140*/  FFMA.FTZ R10, R132, R3, R210 ;  /* 0x00000003840a7223 */ /* 0x000fe200000100d2 */
[-C--:B------:R-:W-:Y:S01]  /*21150*/  FMUL.FTZ R6, R72, R0.reuse ;  /* 0x0000000048067220 */ /* 0x080fe20000410000 */
[----:B------:R-:W-:-:S04]  /*21160*/  FMUL.FTZ R11, R73, R0 ;  /* 0x00000000490b7220 */ /* 0x000fc80000410000 */
[----:B------:R2:W-:Y:S01]  /*21170*/  MUFU.TANH R174, R4 ;  /* 0x0000000400ae7308 */ /* 0x0005e20000002400 */
[----:B-1----:R-:W-:-:S07]  /*21180*/  FMUL.FTZ R2, R83, R0 ;  /* 0x0000000053027220 */ /* 0x002fce0000410000 */
[----:B------:R1:W-:Y:S01]  /*21190*/  MUFU.TANH R125, R2 ;  /* 0x00000002007d7308 */ /* 0x0003e20000002400 */
[-C--:B------:R-:W-:Y:S01]  /*211a0*/  FMUL.FTZ R43, R46, R0.reuse ;  /* 0x000000002e2b7220 */ /* 0x080fe20000410000 */
[--C-:B--2---:R-:W-:Y:S01]  /*211b0*/  LOP3.LUT R4, R14, 0x18, R215.reuse, 0xfe, !PT ;  /* 0x000000180e047812 */ /* 0x104fe200078efed7 */
[-C--:B------:R-:W-:Y:S01]  /*211c0*/  FMUL.FTZ R9, R91, R0.reuse ;  /* 0x000000005b097220 */ /* 0x080fe20000410000 */
[----:B------:R-:W-:Y:S01]  /*211d0*/  FSEL R73, R10, -INF , !P5 ;  /* 0xff8000000a497808 */ /* 0x000fe20006800000 */
[-C--:B------:R-:W-:Y:S01]  /*211e0*/  FMUL.FTZ R27, R60, R0.reuse ;  /* 0x000000003c1b7220 */ /* 0x080fe20000410000 */
[----:B------:R-:W-:Y:S01]  /*211f0*/  FMUL.FTZ R46, R22, R0 ;  /* 0x00000000162e7220 */ /* 0x000fe20000410000 */
[----:B------:R-:W-:Y:S02]  /*21200*/  I2FP.F32.S32 R10, R4 ;  /* 0x00000004000a7245 */ /* 0x000fe40000201400 */
[----:B-1----:R-:W-:-:S04]  /*21210*/  LOP3.LUT R2, R14, 0x10, R215, 0xfe, !PT ;  /* 0x000000100e027812 */ /* 0x002fc800078efed7 */
[C---:B------:R-:W-:Y:S02]  /*21220*/  ISETP.GE.AND P6, PT, R2.reuse, R7, PT ;  /* 0x000000070200720c */ /* 0x040fe40003fc6270 */
[----:B------:R-:W-:Y:S02]  /*21230*/  ISETP.GE.AND P2, PT, R2, R5, PT ;  /* 0x000000050200720c */ /* 0x000fe40003f46270 */
[----:B------:R-:W-:Y:S01]  /*21240*/  I2FP.F32.S32 R2, R2 ;  /* 0x0000000200027245 */ /* 0x000fe20000201400 */
[----:B------:R1:W-:Y:S01]  /*21250*/  MUFU.TANH R60, R8 ;  /* 0x00000008003c7308 */ /* 0x0003e20000002400 */
[-C--:B------:R-:W-:Y:S01]  /*21260*/  FMUL.FTZ R42, R50, R0.reuse ;  /* 0x00000000322a7220 */ /* 0x080fe20000410000 */
[-C--:B------:R-:W-:Y:S01]  /*21270*/  FMUL.FTZ R50, R45, R0.reuse ;  /* 0x000000002d327220 */ /* 0x080fe20000410000 */
[----:B------:R-:W-:Y:S01]  /*21280*/  FMUL.FTZ R45, R54, R0 ;  /* 0x00000000362d7220 */ /* 0x000fe20000410000 */
[----:B------:R-:W-:-:S04]  /*21290*/  ISETP.GE.AND P3, PT, R4, R7, PT ;  /* 0x000000070400720c */ /* 0x000fc80003f66270 */
[----:B------:R2:W-:Y:S01]  /*212a0*/  MUFU.TANH R22, R6 ;  /* 0x0000000600167308 */ /* 0x0005e20000002400 */
[----:B------:R-:W-:Y:S01]  /*212b0*/  ISETP.GE.AND P5, PT, R4, R5, PT ;  /* 0x000000050400720c */ /* 0x000fe20003fa6270 */
[C---:B------:R-:W-:Y:S01]  /*212c0*/  FFMA.FTZ R4, R132.reuse, R10, R220 ;  /* 0x0000000a84047223 */ /* 0x040fe200000100dc */
[----:B-----5:R-:W-:Y:S01]  /*212d0*/  SHF.L.U32 R54, R219, 0x1, RZ ;  /* 0x00000001db367819 */ /* 0x020fe200000006ff */
[-C--:B------:R-:W-:Y:S01]  /*212e0*/  FMUL.FTZ R15, R75, R0.reuse ;  /* 0x000000004b0f7220 */ /* 0x080fe20000410000 */
[----:B------:R-:W-:Y:S01]  /*212f0*/  FMUL.FTZ R82, R71, R0 ;  /* 0x0000000047527220 */ /* 0x000fe20000410000 */
[----:B-1----:R-:W-:Y:S02]  /*21300*/  FFMA.FTZ R8, R132, R2, R213 ;  /* 0x0000000284087223 */ /* 0x002fe400000100d5 */
[----:B------:R1:W-:Y:S01]  /*21310*/  MUFU.TANH R195, R9 ;  /* 0x0000000900c37308 */ /* 0x0003e20000002400 */
[----:B------:R-:W-:Y:S01]  /*21320*/  LOP3.LUT R54, R54, 0x6, RZ, 0xc0, !PT ;  /* 0x0000000636367812 */ /* 0x000fe200078ec0ff */
[----:B--2---:R-:W-:Y:S01]  /*21330*/  FFMA.FTZ R6, R132, R3, R211 ;  /* 0x0000000384067223 */ /* 0x004fe200000100d3 */
[----:B------:R-:W-:-:S02]  /*21340*/  LOP3.LUT R3, R14, 0x20, R215, 0xfe, !PT ;  /* 0x000000200e037812 */ /* 0x000fc400078efed7 */
[----:B------:R-:W-:Y:S02]  /*21350*/  FSEL R75, R8, -INF , !P6 ;  /* 0xff800000084b7808 */ /* 0x000fe40007000000 */
[----:B------:R-:W-:Y:S02]  /*21360*/  FSEL R71, R6, -INF , !P4 ;  /* 0xff80000006477808 */ /* 0x000fe40006000000 */
[C---:B------:R-:W-:Y:S01]  /*21370*/  ISETP.GE.AND P4, PT, R3.reuse, R7, PT ;  /* 0x000000070300720c */ /* 0x040fe20003f86270 */
[----:B-1----:R-:W-:Y:S01]  /*21380*/  FFMA.FTZ R9, R132, R2, R214 ;  /* 0x0000000284097223 */ /* 0x002fe200000100d6 */
[----:B------:R-:W-:Y:S02]  /*21390*/  LOP3.LUT R2, R14, 0x28, R215, 0xfe, !PT ;  /* 0x000000280e027812 */ /* 0x000fe400078efed7 */
[----:B------:R-:W-:Y:S01]  /*213a0*/  ISETP.GE.AND P6, PT, R3, R5, PT ;  /* 0x000000050300720c */ /* 0x000fe20003fc6270 */
[----:B------:R-:W-:Y:S01]  /*213b0*/  FFMA.FTZ R10, R132, R10, R249 ;  /* 0x0000000a840a7223 */ /* 0x000fe200000100f9 */
[----:B------:R-:W-:-:S02]  /*213c0*/  I2FP.F32.S32 R3, R3 ;  /* 0x0000000300037245 */ /* 0x000fc40000201400 */
[----:B------:R-:W-:Y:S02]  /*213d0*/  FSEL R72, R9, -INF , !P2 ;  /* 0xff80000009487808 */ /* 0x000fe40005000000 */
[----:B------:R-:W-:Y:S02]  /*213e0*/  FSEL R89, R4, -INF , !P3 ;  /* 0xff80000004597808 */ /* 0x000fe40005800000 */
[C---:B------:R-:W-:Y:S02]  /*213f0*/  ISETP.GE.AND P2, PT, R2.reuse, R7, PT ;  /* 0x000000070200720c */ /* 0x040fe40003f46270 */
[----:B------:R-:W-:Y:S01]  /*21400*/  ISETP.GE.AND P3, PT, R2, R5, PT ;  /* 0x000000050200720c */ /* 0x000fe20003f66270 */
[----:B------:R1:W-:Y:S01]  /*21410*/  MUFU.TANH R124, R11 ;  /* 0x0000000b007c7308 */ /* 0x0003e20000002400 */
[----:B------:R-:W-:Y:S02]  /*21420*/  I2FP.F32.S32 R2, R2 ;  /* 0x0000000200027245 */ /* 0x000fe40000201400 */
[----:B------:R-:W-:Y:S01]  /*21430*/  LOP3.LUT R4, R14, 0x30, R54, 0xfe, !PT ;  /* 0x000000300e047812 */ /* 0x000fe200078efe36 */
[----:B------:R-:W-:Y:S01]  /*21440*/  FMUL.FTZ R16, R70, R0 ;  /* 0x0000000046107220 */ /* 0x000fe20000410000 */
[----:B------:R-:W-:Y:S01]  /*21450*/  FSEL R70, R10, -INF , !P5 ;  /* 0xff8000000a467808 */ /* 0x000fe20006800000 */
[C---:B------:R-:W-:Y:S01]  /*21460*/  FFMA.FTZ R6, R132.reuse, R3, R247 ;  /* 0x0000000384067223 */ /* 0x040fe200000100f7 */
[----:B------:R-:W-:Y:S01]  /*21470*/  I2FP.F32.S32 R10, R4 ;  /* 0x00000004000a7245 */ /* 0x000fe20000201400 */
[----:B------:R-:W-:Y:S01]  /*21480*/  FFMA.FTZ R8, R132, R2, R246 ;  /* 0x0000000284087223 */ /* 0x000fe200000100f6 */
[----:B------:R2:W-:Y:S01]  /*21490*/  MUFU.TANH R208, R93 ;  /* 0x0000005d00d07308 */ /* 0x0005e20000002400 */
[----:B------:R-:W-:Y:S01]  /*214a0*/  ISETP.GE.AND P5, PT, R4, R7, PT ;  /* 0x000000070400720c */ /* 0x000fe20003fa6270 */
[----:B-1----:R-:W-:Y:S01]  /*214b0*/  FFMA.FTZ R11, R132, R3, R248 ;  /* 0x00000003840b7223 */ /* 0x002fe200000100f8 */
[----:B------:R-:W-:Y:S01]  /*214c0*/  LOP3.LUT R3, R14, 0x38, R54, 0xfe, !PT ;  /* 0x000000380e037812 */ /* 0x000fe200078efe36 */
[----:B------:R-:W-:Y:S01]  /*214d0*/  FMUL.FTZ R81, R69, R0 ;  /* 0x0000000045517220 */ /* 0x000fe20000410000 */
[----:B------:R-:W-:Y:S01]  /*214e0*/  FFMA.FTZ R9, R132, R2, R39 ;  /* 0x0000000284097223 */ /* 0x000fe20000010027 */
[----:B------:R-:W-:-:S02]  /*214f0*/  FSEL R69, R6, -INF , !P6 ;  /* 0xff80000006457808 */ /* 0x000fc40007000000 */
[----:B------:R-:W-:Y:S02]  /*21500*/  FSEL R95, R8, -INF , !P2 ;  /* 0xff800000085f7808 */ /* 0x000fe40005000000 */
[----:B--2---:R-:W-:Y:S02]  /*21510*/  FSEL R93, R11, -INF , !P4 ;  /* 0xff8000000b5d7808 */ /* 0x004fe40006000000 */
[----:B------:R-:W-:Y:S01]  /*21520*/  ISETP.GE.AND P4, PT, R4, R5, PT ;  /* 0x000000050400720c */ /* 0x000fe20003f86270 */
[----:B------:R-:W-:Y:S01]  /*21530*/  FFMA.FTZ R4, R132, R10, R38 ;  /* 0x0000000a84047223 */ /* 0x000fe20000010026 */
[----:B------:R-:W-:Y:S02]  /*21540*/  LOP3.LUT R2, R14, 0x40, R54, 0xfe, !PT ;  /* 0x000000400e027812 */ /* 0x000fe400078efe36 */
[C---:B------:R-:W-:Y:S02]  /*21550*/  ISETP.GE.AND P6, PT, R3.reuse, R7, PT ;  /* 0x000000070300720c */ /* 0x040fe40003fc6270 */
[----:B------:R-:W-:Y:S01]  /*21560*/  ISETP.GE.AND P2, PT, R3, R5, PT ;  /* 0x000000050300720c */ /* 0x000fe20003f46270 */
[----:B------:R-:W-:Y:S01]  /*21570*/  FMUL.FTZ R13, R68, R0 ;  /* 0x00000000440d7220 */ /* 0x000fe20000410000 */
[----:B------:R-:W-:Y:S01]  /*21580*/  I2FP.F32.S32 R3, R3 ;  /* 0x0000000300037245 */ /* 0x000fe20000201400 */
[----:B------:R-:W-:Y:S01]  /*21590*/  FFMA.FTZ R10, R132, R10, R245 ;  /* 0x0000000a840a7223 */ /* 0x000fe200000100f5 */
[----:B------:R-:W-:-:S02]  /*215a0*/  FSEL R68, R9, -INF , !P3 ;  /* 0xff80000009447808 */ /* 0x000fc40005800000 */
[----:B------:R-:W-:Y:S02]  /*215b0*/  FSEL R121, R4, -INF , !P5 ;  /* 0xff80000004797808 */ /* 0x000fe40006800000 */
[C---:B------:R-:W-:Y:S02]  /*215c0*/  ISETP.GE.AND P3, PT, R2.reuse, R7, PT ;  /* 0x000000070200720c */ /* 0x040fe40003f66270 */
[----:B------:R-:W-:Y:S02]  /*215d0*/  ISETP.GE.AND P5, PT, R2, R5, PT ;  /* 0x000000050200720c */ /* 0x000fe40003fa6270 */
[----:B------:R-:W-:Y:S01]  /*215e0*/  LOP3.LUT R4, R14, 0x48, R54, 0xfe, !PT ;  /* 0x000000480e047812 */ /* 0x000fe200078efe36 */
[----:B------:R-:W-:Y:S01]  /*215f0*/  FMUL.FTZ R36, R62, R0 ;  /* 0x000000003e247220 */ /* 0x000fe20000410000 */
[----:B------:R-:W-:Y:S01]  /*21600*/  I2FP.F32.S32 R2, R2 ;  /* 0x0000000200027245 */ /* 0x000fe20000201400 */
[----:B------:R-:W-:Y:S01]  /*21610*/  FFMA.FTZ R11, R132, R3, R244 ;  /* 0x00000003840b7223 */ /* 0x000fe200000100f4 */
[----:B------:R-:W-:-:S02]  /*21620*/  FSEL R62, R10, -INF , !P4 ;  /* 0xff8000000a3e7808 */ /* 0x000fc40006000000 */
[----:B------:R-:W-:Y:S01]  /*21630*/  I2FP.F32.S32 R10, R4 ;  /* 0x00000004000a7245 */ /* 0x000fe20000201400 */
[C---:B------:R-:W-:Y:S01]  /*21640*/  FFMA.FTZ R6, R132.reuse, R3, R236 ;  /* 0x0000000384067223 */ /* 0x040fe200000100ec */
[----:B------:R-:W-:Y:S01]  /*21650*/  FFMA.FTZ R8, R132, R2, R224 ;  /* 0x0000000284087223 */ /* 0x000fe200000100e0 */
[----:B------:R-:W-:Y:S01]  /*21660*/  FSEL R120, R11, -INF , !P6 ;  /* 0xff8000000b787808 */ /* 0x000fe20007000000 */
[----:B------:R-:W1:Y:S01]  /*21670*/  MUFU.TANH R94, R94 ;  /* 0x0000005e005e7308 */ /* 0x000e620000002400 */
[----:B------:R-:W-:Y:S01]  /*21680*/  LOP3.LUT R3, R14, 0x50, R54, 0xfe, !PT ;  /* 0x000000500e037812 */ /* 0x000fe200078efe36 */
[----:B------:R-:W-:Y:S01]  /*21690*/  FMUL.FTZ R17, R64, R0 ;  /* 0x0000000040117220 */ /* 0x000fe20000410000 */
[----:B------:R-:W-:Y:S01]  /*216a0*/  ISETP.GE.AND P4, PT, R4, R7, PT ;  /* 0x000000070400720c */ /* 0x000fe20003f86270 */
[----:B------:R-:W-:Y:S01]  /*216b0*/  FFMA.FTZ R9, R132, R2, R177 ;  /* 0x0000000284097223 */ /* 0x000fe200000100b1 */
[----:B------:R-:W-:Y:S01]  /*216c0*/  ISETP.GE.AND P6, PT, R4, R5, PT ;  /* 0x000000050400720c */ /* 0x000fe20003fc6270 */
[----:B------:R-:W-:Y:S01]  /*216d0*/  FFMA.FTZ R4, R132, R10, R136 ;  /* 0x0000000a84047223 */ /* 0x000fe20000010088 */
[----:B------:R-:W-:Y:S01]  /*216e0*/  FMUL.FTZ R64, R61, R0 ;  /* 0x000000003d407220 */ /* 0x000fe20000410000 */
[----:B------:R-:W-:-:S02]  /*216f0*/  LOP3.LUT R2, R14, 0x58, R54, 0xfe, !PT ;  /* 0x000000580e027812 */ /* 0x000fc400078efe36 */
[----:B------:R-:W-:Y:S02]  /*21700*/  FSEL R61, R6, -INF , !P2 ;  /* 0xff800000063d7808 */ /* 0x000fe40005000000 */
[----:B------:R-:W-:Y:S01]  /*21710*/  FSEL R122, R8, -INF , !P3 ;  /* 0xff800000087a7808 */ /* 0x000fe20005800000 */
[----:B------:R-:W-:Y:S01]  /*21720*/  FMUL.FTZ R175, R55, R0 ;  /* 0x0000000037af7220 */ /* 0x000fe20000410000 */
[C---:B------:R-:W-:Y:S02]  /*21730*/  ISETP.GE.AND P2, PT, R3.reuse, R7, PT ;  /* 0x000000070300720c */ /* 0x040fe40003f46270 */
[----:B------:R-:W-:Y:S01]  /*21740*/  ISETP.GE.AND P3, PT, R3, R5, PT ;  /* 0x000000050300720c */ /* 0x000fe20003f66270 */
[----:B------:R-:W-:Y:S01]  /*21750*/  FFMA.FTZ R10, R132, R10, R133 ;  /* 0x0000000a840a7223 */ /* 0x000fe20000010085 */
[----:B------:R-:W-:Y:S02]  /*21760*/  I2FP.F32.S32 R3, R3 ;  /* 0x0000000300037245 */ /* 0x000fe40000201400 */
[----:B------:R-:W-:-:S02]  /*21770*/  FSEL R55, R9, -INF , !P5 ;  /* 0xff80000009377808 */ /* 0x000fc40006800000 */
[----:B------:R-:W-:Y:S02]  /*21780*/  FSEL R123, R4, -INF , !P4 ;  /* 0xff800000047b7808 */ /* 0x000fe40006000000 */
[C---:B------:R-:W-:Y:S02]  /*21790*/  ISETP.GE.AND P5, PT, R2.reuse, R7, PT ;  /* 0x000000070200720c */ /* 0x040fe40003fa6270 */
[----:B------:R-:W-:Y:S01]  /*217a0*/  ISETP.GE.AND P4, PT, R2, R5, PT ;  /* 0x000000050200720c */ /* 0x000fe20003f86270 */
[----:B------:R-:W-:Y:S01]  /*217b0*/  FMUL.FTZ R26, R66, R0 ;  /* 0x00000000421a7220 */ /* 0x000fe20000410000 */
[----:B------:R-:W-:Y:S02]  /*217c0*/  I2FP.F32.S32 R2, R2 ;  /* 0x0000000200027245 */ /* 0x000fe40000201400 */
[----:B------:R-:W-:Y:S01]  /*217d0*/  LOP3.LUT R4, R14, 0x60, R54, 0xfe, !PT ;  /* 0x000000600e047812 */ /* 0x000fe200078efe36 */
[-C--:B------:R-:W-:Y:S01]  /*217e0*/  FMUL.FTZ R66, R63, R0.reuse ;  /* 0x000000003f427220 */ /* 0x080fe20000410000 */
[-C--:B------:R-:W-:Y:S01]  /*217f0*/  FFMA.FTZ R11, R132, R3.reuse, R118 ;  /* 0x00000003840b7223 */ /* 0x080fe20000010076 */
[----:B------:R-:W-:Y:S01]  /*21800*/  FMUL.FTZ R12, R74, R0 ;  /* 0x000000004a0c7220 */ /* 0x000fe20000410000 */
[----:B------:R-:W-:Y:S01]  /*21810*/  FSEL R63, R10, -INF , !P6 ;  /* 0xff8000000a3f7808 */ /* 0x000fe20007000000 */
[C---:B---3--:R-:W-:Y:S01]  /*21820*/  FFMA.FTZ R6, R132.reuse, R3, R117 ;  /* 0x0000000384067223 */ /* 0x048fe20000010075 */
[----:B------:R-:W-:Y:S01]  /*21830*/  I2FP.F32.S32 R10, R4 ;  /* 0x00000004000a7245 */ /* 0x000fe20000201400 */
[----:B----4-:R-:W-:Y:S01]  /*21840*/  FFMA.FTZ R8, R132, R2, R92 ;  /* 0x0000000284087223 */ /* 0x010fe2000001005c */
[----:B------:R-:W2:Y:S01]  /*21850*/  MUFU.TANH R19, R12 ;  /* 0x0000000c00137308 */ /* 0x000ea20000002400 */
[----:B------:R-:W-:-:S02]  /*21860*/  LOP3.LUT R3, R14, 0x68, R54, 0xfe, !PT ;  /* 0x000000680e037812 */ /* 0x000fc400078efe36 */
[----:B------:R-:W-:Y:S01]  /*21870*/  FSEL R128, R11, -INF , !P2 ;  /* 0xff8000000b807808 */ /* 0x000fe20005000000 */
[----:B-1----:R-:W-:Y:S01]  /*21880*/  FFMA.FTZ R9, R132, R2, R94 ;  /* 0x0000000284097223 */ /* 0x002fe2000001005e */
[C---:B------:R-:W-:Y:S02]  /*21890*/  ISETP.GE.AND P6, PT, R4.reuse, R7, PT ;  /* 0x000000070400720c */ /* 0x040fe40003fc6270 */
[----:B------:R-:W-:Y:S01]  /*218a0*/  ISETP.GE.AND P2, PT, R4, R5, PT ;  /* 0x000000050400720c */ /* 0x000fe20003f46270 */
[----:B------:R-:W1:Y:S01]  /*218b0*/  MUFU.TANH R18, R13 ;  /* 0x0000000d00127308 */ /* 0x000e620000002400 */
[----:B------:R-:W-:Y:S01]  /*218c0*/  FFMA.FTZ R4, R132, R10, R88 ;  /* 0x0000000a84047223 */ /* 0x000fe20000010058 */
[----:B------:R-:W-:Y:S01]  /*218d0*/  FSEL R74, R6, -INF , !P3 ;  /* 0xff800000064a7808 */ /* 0x000fe20005800000 */
[-C--:B------:R-:W-:Y:S01]  /*218e0*/  FMUL.FTZ R91, R33, R0.reuse ;  /* 0x00000000215b7220 */ /* 0x080fe20000410000 */
[----:B------:R-:W-:Y:S01]  /*218f0*/  FSEL R130, R8, -INF , !P5 ;  /* 0xff80000008827808 */ /* 0x000fe20006800000 */
[-C--:B------:R-:W-:Y:S01]  /*21900*/  FMUL.FTZ R127, R35, R0.reuse ;  /* 0x00000000237f7220 */ /* 0x080fe20000410000 */
[----:B------:R-:W-:Y:S01]  /*21910*/  LOP3.LUT R2, R14, 0x70, R54, 0xfe, !PT ;  /* 0x000000700e027812 */ /* 0x000fe200078efe36 */
[----:B------:R-:W-:Y:S01]  /*21920*/  FMUL.FTZ R33, R34, R0 ;  /* 0x0000000022217220 */ /* 0x000fe20000410000 */
[C---:B------:R-:W-:Y:S01]  /*21930*/  ISETP.GE.AND P3, PT, R3.reuse, R7, PT ;  /* 0x000000070300720c */ /* 0x040fe20003f66270 */
[----:B------:R-:W3:Y:S01]  /*21940*/  MUFU.TANH R35, R16 ;  /* 0x0000001000237308 */ /* 0x000ee20000002400 */
[----:B------:R-:W-:Y:S01]  /*21950*/  ISETP.GE.AND P5, PT, R3, R5, PT ;  /* 0x000000050300720c */ /* 0x000fe20003fa6270 */
[----:B------:R-:W-:Y:S01]  /*21960*/  FFMA.FTZ R10, R132, R10, R80 ;  /* 0x0000000a840a7223 */ /* 0x000fe20000010050 */
[----:B------:R-:W-:Y:S01]  /*21970*/  I2FP.F32.S32 R3, R3 ;  /* 0x0000000300037245 */ /* 0x000fe20000201400 */
[----:B------:R-:W-:Y:S01]  /*21980*/  FMUL.FTZ R192, R29, R0 ;  /* 0x000000001dc07220 */ /* 0x000fe20000410000 */
[----:B------:R-:W-:-:S02]  /*21990*/  FSEL R88, R9, -INF , !P4 ;  /* 0xff80000009587808 */ /* 0x000fc40006000000 */
[----:B------:R-:W-:Y:S01]  /*219a0*/  FSEL R177, R4, -INF , !P6 ;  /* 0xff80000004b17808 */ /* 0x000fe20007000000 */
[----:B------:R-:W4:Y:S01]  /*219b0*/  MUFU.TANH R29, R17 ;  /* 0x00000011001d7308 */ /* 0x000f220000002400 */
[C---:B------:R-:W-:Y:S02]  /*219c0*/  ISETP.GE.AND P4, PT, R2.reuse, R7, PT ;  /* 0x000000070200720c */ /* 0x040fe40003f86270 */
[----:B------:R-:W-:Y:S02]  /*219d0*/  ISETP.GE.AND P6, PT, R2, R5, PT ;  /* 0x000000050200720c */ /* 0x000fe40003fc6270 */
[----:B------:R-:W-:Y:S01]  /*219e0*/  LOP3.LUT R4, R14, 0x78, R54, 0xfe, !PT ;  /* 0x000000780e047812 */ /* 0x000fe200078efe36 */
[-C--:B------:R-:W-:Y:S01]  /*219f0*/  FFMA.FTZ R11, R132, R3.reuse, R60 ;  /* 0x00000003840b7223 */ /* 0x080fe2000001003c */
[----:B------:R-:W-:Y:S01]  /*21a00*/  I2FP.F32.S32 R2, R2 ;  /* 0x0000000200027245 */ /* 0x000fe20000201400 */
[----:B------:R5:W-:Y:S01]  /*21a10*/  MUFU.TANH R13, R33 ;  /* 0x00000021000d7308 */ /* 0x000be20000002400 */
[----:B------:R-:W-:Y:S01]  /*21a20*/  FMUL.FTZ R40, R48, R0 ;  /* 0x0000000030287220 */ /* 0x000fe20000410000 */
[C---:B------:R-:W-:Y:S01]  /*21a30*/  FFMA.FTZ R6, R132.reuse, R3, R44 ;  /* 0x0000000384067223 */ /* 0x040fe2000001002c */
[----:B------:R-:W-:Y:S01]  /*21a40*/  FSEL R136, R11, -INF , !P3 ;  /* 0xff8000000b887808 */ /* 0x000fe20005800000 */
[----:B------:R-:W-:-:S04]  /*21a50*/  FFMA.FTZ R8, R132, R2, R22 ;  /* 0x0000000284087223 */ /* 0x000fc80000010016 */
[----:B------:R-:W4:Y:S01]  /*21a60*/  MUFU.TANH R26, R26 ;  /* 0x0000001a001a7308 */ /* 0x000f220000002400 */
[----:B------:R-:W-:Y:S01]  /*21a70*/  LOP3.LUT R3, R14, 0x80, R54, 0xfe, !PT ;  /* 0x000000800e037812 */ /* 0x000fe200078efe36 */
[----:B--2---:R-:W-:Y:S01]  /*21a80*/  FFMA.FTZ R9, R132, R2, R19 ;  /* 0x0000000284097223 */ /* 0x004fe20000010013 */
[----:B------:R-:W-:Y:S01]  /*21a90*/  ISETP.GE.AND P3, PT, R4, R5, PT ;  /* 0x000000050400720c */ /* 0x000fe20003f66270 */
[----:B-----5:R-:W-:Y:S01]  /*21aa0*/  FMUL.FTZ R33, R86, R0 ;  /* 0x0000000056217220 */ /* 0x020fe20000410000 */
[----:B------:R-:W-:-:S03]  /*21ab0*/  FSEL R86, R10, -INF , !P2 ;  /* 0xff8000000a567808 */ /* 0x000fc60005000000 */
[----:B------:R-:W2:Y:S01]  /*21ac0*/  MUFU.TANH R16, R27 ;  /* 0x0000001b00107308 */ /* 0x000ea20000002400 */
[----:B------:R-:W-:Y:S02]  /*21ad0*/  I2FP.F32.S32 R10, R4 ;  /* 0x00000004000a7245 */ /* 0x000fe40000201400 */
[----:B------:R-:W-:-:S03]  /*21ae0*/  ISETP.GE.AND P2, PT, R4, R7, PT ;  /* 0x000000070400720c */ /* 0x000fc60003f46270 */
[----:B-1----:R-:W-:Y:S02]  /*21af0*/  FFMA.FTZ R4, R132, R10, R18 ;  /* 0x0000000a84047223 */ /* 0x002fe40000010012 */
[----:B------:R-:W1:Y:S01]  /*21b00*/  MUFU.TANH R12, R36 ;  /* 0x00000024000c7308 */ /* 0x000e620000002400 */
[----:B------:R-:W-:Y:S02]  /*21b10*/  LOP3.LUT R2, R14, 0x88, R54, 0xfe, !PT ;  /* 0x000000880e027812 */ /* 0x000fe400078efe36 */
[----:B------:R-:W-:Y:S02]  /*21b20*/  FSEL R94, R6, -INF , !P5 ;  /* 0xff800000065e7808 */ /* 0x000fe40006800000 */
[----:B------:R-:W-:-:S03]  /*21b30*/  FSEL R197, R8, -INF , !P4 ;  /* 0xff80000008c57808 */ /* 0x000fc60006000000 */
[----:B------:R-:W5:Y:S01]  /*21b40*/  MUFU.TANH R27, R40 ;  /* 0x00000028001b7308 */ /* 0x000f620000002400 */
[C---:B------:R-:W-:Y:S02]  /*21b50*/  ISETP.GE.AND P5, PT, R3.reuse, R7, PT ;  /* 0x000000070300720c */ /* 0x040fe40003fa6270 */
[----:B------:R-:W-:Y:S01]  /*21b60*/  ISETP.GE.AND P4, PT, R3, R5, PT ;  /* 0x000000050300720c */ /* 0x000fe20003f86270 */
[----:B---3--:R-:W-:Y:S01]  /*21b70*/  FFMA.FTZ R10, R132, R10, R35 ;  /* 0x0000000a840a7223 */ /* 0x008fe20000010023 */
[----:B------:R-:W-:-:S03]  /*21b80*/  I2FP.F32.S32 R3, R3 ;  /* 0x0000000300037245 */ /* 0x000fc60000201400 */
[----:B------:R-:W3:Y:S01]  /*21b90*/  MUFU.TANH R34, R42 ;  /* 0x0000002a00227308 */ /* 0x000ee20000002400 */
[----:B------:R-:W-:Y:S01]  /*21ba0*/  FSEL R117, R9, -INF , !P6 ;  /* 0xff80000009757808 */ /* 0x000fe20007000000 */
[----:B------:R-:W-:Y:S01]  /*21bb0*/  FMUL.FTZ R131, R21, R0 ;  /* 0x0000000015837220 */ /* 0x000fe20000410000 */
[----:B------:R-:W-:Y:S02]  /*21bc0*/  FSEL R198, R4, -INF , !P2 ;  /* 0xff80000004c67808 */ /* 0x000fe40005000000 */
[C---:B------:R-:W-:Y:S02]  /*21bd0*/  ISETP.GE.AND P6, PT, R2.reuse, R7, PT ;  /* 0x000000070200720c */ /* 0x040fe40003fc6270 */
[----:B------:R-:W-:Y:S01]  /*21be0*/  ISETP.GE.AND P2, PT, R2, R5, PT ;  /* 0x000000050200720c */ /* 0x000fe20003f46270 */
[----:B------:R-:W3:Y:S01]  /*21bf0*/  MUFU.TANH R21, R41 ;  /* 0x0000002900157308 */ /* 0x000ee20000002400 */
[----:B------:R-:W-:Y:S02]  /*21c00*/  I2FP.F32.S32 R2, R2 ;  /* 0x0000000200027245 */ /* 0x000fe40000201400 */
[----:B------:R-:W-:Y:S01]  /*21c10*/  LOP3.LUT R4, R14, 0x90, R54, 0xfe, !PT ;  /* 0x000000900e047812 */ /* 0x000fe200078efe36 */
[-C--:B------:R-:W-:Y:S01]  /*21c20*/  FMUL.FTZ R19, R112, R0.reuse ;  /* 0x0000000070137220 */ /* 0x080fe20000410000 */
[-C--:B----4-:R-:W-:Y:S01]  /*21c30*/  FFMA.FTZ R11, R132, R3.reuse, R29 ;  /* 0x00000003840b7223 */ /* 0x090fe2000001001d */
[-C--:B------:R-:W-:Y:S01]  /*21c40*/  FMUL.FTZ R193, R31, R0.reuse ;  /* 0x000000001fc17220 */ /* 0x080fe20000410000 */
[----:B------:R-:W-:Y:S01]  /*21c50*/  FSEL R112, R10, -INF , !P3 ;  /* 0xff8000000a707808 */ /* 0x000fe20005800000 */
[----:B------:R-:W-:Y:S01]  /*21c60*/  MUFU.TANH R90, R15 ;  /* 0x0000000f005a7308 */ /* 0x000fe20000002400 */
[----:B------:R-:W-:Y:S01]  /*21c70*/  FMUL.FTZ R31, R52, R0 ;  /* 0x00000000341f7220 */ /* 0x000fe20000410000 */
[----:B------:R-:W-:Y:S01]  /*21c80*/  I2FP.F32.S32 R10, R4 ;  /* 0x00000004000a7245 */ /* 0x000fe20000201400 */
[C---:B------:R-:W-:Y:S01]  /*21c90*/  FFMA.FTZ R6, R132.reuse, R3, R26 ;  /* 0x0000000384067223 */ /* 0x040fe2000001001a */
[----:B--2---:R-:W-:Y:S01]  /*21ca0*/  FFMA.FTZ R8, R132, R2, R16 ;  /* 0x0000000284087223 */ /* 0x004fe20000010010 */
[----:B------:R-:W-:-:S03]  /*21cb0*/  LOP3.LUT R3, R14, 0x98, R54, 0xfe, !PT ;  /* 0x000000980e037812 */ /* 0x000fc600078efe36 */
[----:B------:R-:W2:Y:S01]  /*21cc0*/  MUFU.TANH R17, R43 ;  /* 0x0000002b00117308 */ /* 0x000ea20000002400 */
[----:B------:R-:W-:Y:S01]  /*21cd0*/  FSEL R200, R11, -INF , !P5 ;  /* 0xff8000000bc87808 */ /* 0x000fe20006800000 */
[----:B------:R-:W-:Y:S01]  /*21ce0*/  FMUL.FTZ R173, R23, R0 ;  /* 0x0000000017ad7220 */ /* 0x000fe20000410000 */
[----:B------:R-:W-:-:S05]  /*21cf0*/  ISETP.GE.AND P3, PT, R4, R7, PT ;  /* 0x000000070400720c */ /* 0x000fca0003f66270 */
[----:B------:R-:W4:Y:S01]  /*21d00*/  MUFU.TANH R15, R32 ;  /* 0x00000020000f7308 */ /* 0x000f220000002400 */
[----:B------:R-:W-:Y:S01]  /*21d10*/  ISETP.GE.AND P5, PT, R4, R5, PT ;  /* 0x000000050400720c */ /* 0x000fe20003fa6270 */
[C---:B-1----:R-:W-:Y:S01]  /*21d20*/  FFMA.FTZ R9, R132.reuse, R2, R12 ;  /* 0x0000000284097223 */ /* 0x042fe2000001000c */
[----:B-----5:R-:W-:Y:S01]  /*21d30*/  FFMA.FTZ R4, R132, R10, R27 ;  /* 0x0000000a84047223 */ /* 0x020fe2000001001b */
[-C--:B------:R-:W-:Y:S01]  /*21d40*/  FMUL.FTZ R83, R47, R0.reuse ;  /* 0x000000002f537220 */ /* 0x080fe20000410000 */
[----:B------:R-:W-:-:S03]  /*21d50*/  FMUL.FTZ R23, R28, R0 ;  /* 0x000000001c177220 */ /* 0x000fc60000410000 */
[----:B------:R-:W1:Y:S01]  /*21d60*/  MUFU.TANH R20, R20 ;  /* 0x0000001400147308 */ /* 0x000e620000002400 */
[----:B------:R-:W-:Y:S01]  /*21d70*/  FSEL R201, R8, -INF , !P6 ;  /* 0xff80000008c97808 */ /* 0x000fe20007000000 */
[----:B------:R-:W-:Y:S01]  /*21d80*/  FMUL.FTZ R47, R30, R0 ;  /* 0x000000001e2f7220 */ /* 0x000fe20000410000 */
[----:B------:R-:W-:Y:S02]  /*21d90*/  LOP3.LUT R2, R14, 0xa0, R54, 0xfe, !PT ;  /* 0x000000a00e027812 */ /* 0x000fe400078efe36 */
[----:B------:R-:W-:-:S03]  /*21da0*/  ISETP.GE.AND P6, PT, R3, R5, PT ;  /* 0x000000050300720c */ /* 0x000fc60003fc6270 */
[----:B------:R5:W-:Y:S01]  /*21db0*/  MUFU.TANH R18, R31 ;  /* 0x0000001f00127308 */ /* 0x000be20000002400 */
[----:B---3--:R-:W-:Y:S01]  /*21dc0*/  FFMA.FTZ R10, R132, R10, R34 ;  /* 0x0000000a840a7223 */ /* 0x008fe20000010022 */
[----:B------:R-:W-:Y:S02]  /*21dd0*/  FSEL R118, R9, -INF , !P2 ;  /* 0xff80000009767808 */ /* 0x000fe40005000000 */
[----:B------:R-:W-:-:S04]  /*21de0*/  FSEL R207, R4, -INF , !P3 ;  /* 0xff80000004cf7808 */ /* 0x000fc80005800000 */
[----:B------:R-:W3:Y:S01]  /*21df0*/  MUFU.TANH R30, R46 ;  /* 0x0000002e001e7308 */ /* 0x000ee20000002400 */
[C---:B------:R-:W-:Y:S02]  /*21e00*/  ISETP.GE.AND P2, PT, R2.reuse, R7, PT ;  /* 0x000000070200720c */ /* 0x040fe40003f46270 */
[----:B------:R-:W-:Y:S01]  /*21e10*/  ISETP.GE.AND P3, PT, R2, R5, PT ;  /* 0x000000050200720c */ /* 0x000fe20003f66270 */
[----:B-----5:R-:W-:Y:S01]  /*21e20*/  FMUL.FTZ R31, R114, R0 ;  /* 0x00000000721f7220 */ /* 0x020fe20000410000 */
[----:B------:R-:W-:Y:S02]  /*21e30*/  FSEL R114, R6, -INF , !P4 ;  /* 0xff80000006727808 */ /* 0x000fe40006000000 */
[----:B------:R-:W-:Y:S02]  /*21e40*/  ISETP.GE.AND P4, PT, R3, R7, PT ;  /* 0x000000070300720c */ /* 0x000fe40003f86270 */
[----:B------:R-:W-:Y:S01]  /*21e50*/  I2FP.F32.S32 R3, R3 ;  /* 0x0000000300037245 */ /* 0x000fe20000201400 */
[----:B------:R-:W5:Y:S01]  /*21e60*/  MUFU.TANH R23, R23 ;  /* 0x0000001700177308 */ /* 0x000f620000002400 */
[----:B------:R-:W-:-:S02]  /*21e70*/  LOP3.LUT R4, R14, 0xa8, R54, 0xfe, !PT ;  /* 0x000000a80e047812 */ /* 0x000fc400078efe36 */
[----:B------:R-:W-:Y:S01]  /*21e80*/  I2FP.F32.S32 R2, R2 ;  /* 0x0000000200027245 */ /* 0x000fe20000201400 */
[-C--:B------:R-:W-:Y:S01]  /*21e90*/  FFMA.FTZ R11, R132, R3.reuse, R21 ;  /* 0x00000003840b7223 */ /* 0x080fe20000010015 */
[----:B------:R-:W-:Y:S01]  /*21ea0*/  FSEL R133, R10, -INF , !P5 ;  /* 0xff8000000a857808 */ /* 0x000fe20006800000 */
[----:B------:R-:W-:Y:S01]  /*21eb0*/  FMUL.FTZ R38, R76, R0 ;  /* 0x000000004c267220 */ /* 0x000fe20000410000 */
[----:B------:R-:W-:Y:S01]  /*21ec0*/  I2FP.F32.S32 R10, R4 ;  /* 0x00000004000a7245 */ /* 0x000fe20000201400 */
[----:B------:R-:W5:Y:S01]  /*21ed0*/  MUFU.TANH R22, R47 ;  /* 0x0000002f00167308 */ /* 0x000f620000002400 */
[C---:B--2---:R-:W-:Y:S01]  /*21ee0*/  FFMA.FTZ R6, R132.reuse, R3, R17 ;  /* 0x0000000384067223 */ /* 0x044fe20000010011 */
[----:B----4-:R-:W-:Y:S01]  /*21ef0*/  FFMA.FTZ R8, R132, R2, R15 ;  /* 0x0000000284087223 */ /* 0x010fe2000001000f */
[----:B------:R-:W-:Y:S01]  /*21f00*/  FSEL R205, R11, -INF , !P4 ;  /* 0xff8000000bcd7808 */ /* 0x000fe20006000000 */
[----:B------:R-:W-:Y:S01]  /*21f10*/  FMUL.FTZ R39, R78, R0 ;  /* 0x000000004e277220 */ /* 0x000fe20000410000 */
[----:B------:R-:W-:Y:S01]  /*21f20*/  LOP3.LUT R3, R14, 0xb0, R54, 0xfe, !PT ;  /* 0x000000b00e037812 */ /* 0x000fe200078efe36 */
[----:B------:R-:W-:Y:S01]  /*21f30*/  FFMA.FTZ R9, R132, R2, R13 ;  /* 0x0000000284097223 */ /* 0x000fe2000001000d */
[C---:B------:R-:W-:Y:S01]  /*21f40*/  ISETP.GE.AND P5, PT, R4.reuse, R7, PT ;  /* 0x000000070400720c */ /* 0x040fe20003fa6270 */
[----:B------:R-:W2:Y:S01]  /*21f50*/  MUFU.TANH R26, R38 ;  /* 0x00000026001a7308 */ /* 0x000ea20000002400 */
[----:B------:R-:W-:Y:S01]  /*21f60*/  ISETP.GE.AND P4, PT, R4, R5, PT ;  /* 0x000000050400720c */ /* 0x000fe20003f86270 */
[----:B-1----:R-:W-:Y:S01]  /*21f70*/  FFMA.FTZ R4, R132, R10, R20 ;  /* 0x0000000a84047223 */ /* 0x002fe20000010014 */
[----:B------:R-:W-:Y:S01]  /*21f80*/  LOP3.LUT R2, R14, 0xb8, R54, 0xfe, !PT ;  /* 0x000000b80e027812 */ /* 0x000fe200078efe36 */
[----:B------:R-:W-:Y:S01]  /*21f90*/  FMUL.FTZ R28, R56, R0 ;  /* 0x00000000381c7220 */ /* 0x000fe20000410000 */
[----:B------:R-:W-:-:S03]  /*21fa0*/  FSEL R194, R6, -INF , !P6 ;  /* 0xff80000006c27808 */ /* 0x000fc60007000000 */
[----:B------:R-:W1:Y:S01]  /*21fb0*/  MUFU.TANH R12, R45 ;  /* 0x0000002d000c7308 */ /* 0x000e620000002400 */
[----:B------:R-:W-:Y:S02]  /*21fc0*/  FSEL R210, R8, -INF , !P2 ;  /* 0xff80000008d27808 */ /* 0x000fe40005000000 */
[C---:B------:R-:W-:Y:S02]  /*21fd0*/  ISETP.GE.AND P6, PT, R3.reuse, R7, PT ;  /* 0x000000070300720c */ /* 0x040fe40003fc6270 */
[----:B------:R-:W-:Y:S01]  /*21fe0*/  ISETP.GE.AND P2, PT, R3, R5, PT ;  /* 0x000000050300720c */ /* 0x000fe20003f46270 */
[----:B---3--:R-:W-:Y:S01]  /*21ff0*/  FFMA.FTZ R10, R132, R10, R30 ;  /* 0x0000000a840a7223 */ /* 0x008fe2000001001e */
[----:B------:R-:W-:Y:S01]  /*22000*/  I2FP.F32.S32 R3, R3 ;  /* 0x0000000300037245 */ /* 0x000fe20000201400 */
[----:B------:R-:W3:Y:S01]  /*22010*/  MUFU.TANH R29, R39 ;  /* 0x00000027001d7308 */ /* 0x000ee20000002400 */
[----:B------:R-:W-:Y:S02]  /*22020*/  FSEL R196, R9, -INF , !P3 ;  /* 0xff80000009c47808 */ /* 0x000fe40005800000 */
[----:B------:R-:W-:-:S02]  /*22030*/  FSEL R211, R4, -INF , !P5 ;  /* 0xff80000004d37808 */ /* 0x000fc40006800000 */
[C---:B------:R-:W-:Y:S02]  /*22040*/  ISETP.GE.AND P3, PT, R2.reuse, R7, PT ;  /* 0x000000070200720c */ /* 0x040fe40003f66270 */
[----:B------:R-:W-:Y:S01]  /*22050*/  ISETP.GE.AND P5, PT, R2, R5, PT ;  /* 0x000000050200720c */ /* 0x000fe20003fa6270 */
[----:B------:R4:W4:Y:S01]  /*22060*/  MUFU.TANH R27, R28 ;  /* 0x0000001c001b7308 */ /* 0x0009220000002400 */
[----:B------:R-:W-:Y:S02]  /*22070*/  I2FP.F32.S32 R2, R2 ;  /* 0x0000000200027245 */ /* 0x000fe40000201400 */
[----:B------:R-:W-:Y:S01]  /*22080*/  LOP3.LUT R4, R14, 0xc0, R54, 0xfe, !PT ;  /* 0x000000c00e047812 */ /* 0x000fe200078efe36 */
[-C--:B-----5:R-:W-:Y:S01]  /*22090*/  FFMA.FTZ R11, R132, R3.reuse, R23 ;  /* 0x00000003840b7223 */ /* 0x0a0fe20000010017 */
[-C--:B------:R-:W-:Y:S01]  /*220a0*/  FMUL.FTZ R36, R58, R0.reuse ;  /* 0x000000003a247220 */ /* 0x080fe20000410000 */
[----:B------:R-:W-:Y:S01]  /*220b0*/  FMUL.FTZ R32, R84, R0 ;  /* 0x0000000054207220 */ /* 0x000fe20000410000 */
[----:B------:R-:W-:Y:S01]  /*220c0*/  FSEL R199, R10, -INF , !P4 ;  /* 0xff8000000ac77808 */ /* 0x000fe20006000000 */
[----:B------:R-:W5:Y:S01]  /*220d0*/  MUFU.TANH R15, R33 ;  /* 0x00000021000f7308 */ /* 0x000f620000002400 */
[----:B------:R-:W-:Y:S01]  /*220e0*/  I2FP.F32.S32 R10, R4 ;  /* 0x00000004000a7245 */ /* 0x000fe20000201400 */
[C---:B------:R-:W-:Y:S01]  /*220f0*/  FFMA.FTZ R6, R132.reuse, R3, R22 ;  /* 0x0000000384067223 */ /* 0x040fe20000010016 */
[----:B------:R-:W-:Y:S01]  /*22100*/  FFMA.FTZ R8, R132, R2, R18 ;  /* 0x0000000284087223 */ /* 0x000fe20000010012 */
[----:B------:R-:W-:-:S02]  /*22110*/  LOP3.LUT R3, R14, 0xc8, R54, 0xfe, !PT ;  /* 0x000000c80e037812 */ /* 0x000fc400078efe36 */
[----:B------:R-:W-:Y:S02]  /*22120*/  FSEL R213, R11, -INF , !P6 ;  /* 0xff8000000bd57808 */ /* 0x000fe40007000000 */
[----:B------:R-:W5:Y:S01]  /*22130*/  MUFU.TANH R21, R36 ;  /* 0x0000002400157308 */ /* 0x000f620000002400 */
[C---:B------:R-:W-:Y:S02]  /*22140*/  ISETP.GE.AND P4, PT, R4.reuse, R7, PT ;  /* 0x000000070400720c */ /* 0x040fe40003f86270 */
[----:B------:R-:W-:Y:S01]  /*22150*/  ISETP.GE.AND P6, PT, R4, R5, PT ;  /* 0x000000050400720c */ /* 0x000fe20003fc6270 */
[C---:B--2---:R-:W-:Y:S01]  /*22160*/  FFMA.FTZ R4, R132.reuse, R10, R26 ;  /* 0x0000000a84047223 */ /* 0x044fe2000001001a */
[----:B-1----:R-:W-:-:S03]  /*22170*/  FFMA.FTZ R9, R132, R2, R12 ;  /* 0x0000000284097223 */ /* 0x002fc6000001000c */
[----:B------:R-:W1:Y:S01]  /*22180*/  MUFU.TANH R17, R32 ;  /* 0x0000002000117308 */ /* 0x000e620000002400 */
[----:B------:R-:W-:Y:S02]  /*22190*/  FSEL R203, R6, -INF , !P2 ;  /* 0xff80000006cb7808 */ /* 0x000fe40005000000 */
[----:B------:R-:W-:-:S05]  /*221a0*/  FSEL R215, R8, -INF , !P3 ;  /* 0xff80000008d77808 */ /* 0x000fca0005800000 */
[----:B------:R2:W1:Y:S01]  /*221b0*/  MUFU.TANH R20, R19 ;  /* 0x0000001300147308 */ /* 0x0004620000002400 */
[C---:B------:R-:W-:Y:S02]  /*221c0*/  ISETP.GE.AND P2, PT, R3.reuse, R7, PT ;  /* 0x000000070300720c */ /* 0x040fe40003f46270 */
[----:B------:R-:W-:Y:S01]  /*221d0*/  ISETP.GE.AND P3, PT, R3, R5, PT ;  /* 0x000000050300720c */ /* 0x000fe20003f66270 */
[----:B------:R-:W-:Y:S01]  /*221e0*/  IMAD.MOV.U32 R220, RZ, RZ, R221 ;  /* 0x000000ffffdc7224 */ /* 0x000fe200078e00dd */
[----:B------:R-:W-:Y:S01]  /*221f0*/  LOP3.LUT R2, R14, 0xd0, R54, 0xfe, !PT ;  /* 0x000000d00e027812 */ /* 0x000fe200078efe36 */
[----:B---3--:R-:W-:Y:S01]  /*22200*/  FFMA.FTZ R10, R132, R10, R29 ;  /* 0x0000000a840a7223 */ /* 0x008fe2000001001d */
[----:B------:R-:W-:Y:S01]  /*22210*/  I2FP.F32.S32 R3, R3 ;  /* 0x0000000300037245 */ /* 0x000fe20000201400 */
[-C--:B------:R-:W-:Y:S01]  /*22220*/  FMUL.FTZ R16, R108, R0.reuse ;  /* 0x000000006c107220 */ /* 0x080fe20000410000 */
[----:B------:R-:W-:Y:S01]  /*22230*/  FSEL R221, R4, -INF , !P4 ;  /* 0xff80000004dd7808 */ /* 0x000fe20006000000 */
[----:B----4-:R-:W-:Y:S01]  /*22240*/  FMUL.FTZ R28, R110, R0 ;  /* 0x000000006e1c7220 */ /* 0x010fe20000410000 */
[----:B------:R-:W-:-:S02]  /*22250*/  FSEL R206, R9, -INF , !P5 ;  /* 0xff80000009ce7808 */ /* 0x000fc40006800000 */
[----:B------:R-:W-:Y:S01]  /*22260*/  LOP3.LUT R4, R14, 0xd8, R54, 0xfe, !PT ;  /* 0x000000d80e047812 */ /* 0x000fe200078efe36 */
[----:B------:R-:W-:Y:S01]  /*22270*/  FFMA.FTZ R11, R132, R3, R27 ;  /* 0x00000003840b7223 */ /* 0x000fe2000001001b */
[C---:B------:R-:W-:Y:S02]  /*22280*/  ISETP.GE.AND P5, PT, R2.reuse, R7, PT ;  /* 0x000000070200720c */ /* 0x040fe40003fa6270 */
[----:B------:R-:W-:Y:S01]  /*22290*/  ISETP.GE.AND P4, PT, R2, R5, PT ;  /* 0x000000050200720c */ /* 0x000fe20003f86270 */
[----:B------:R-:W-:Y:S01]  /*222a0*/  FMUL.FTZ R13, R104, R0 ;  /* 0x00000000680d7220 */ /* 0x000fe20000410000 */
[----:B------:R-:W-:Y:S01]  /*222b0*/  I2FP.F32.S32 R2, R2 ;  /* 0x0000000200027245 */ /* 0x000fe20000201400 */
[----:B--2---:R-:W-:Y:S01]  /*222c0*/  FMUL.FTZ R19, R106, R0 ;  /* 0x000000006a137220 */ /* 0x004fe20000410000 */
[----:B------:R-:W-:Y:S01]  /*222d0*/  FSEL R209, R10, -INF , !P6 ;  /* 0xff8000000ad17808 */ /* 0x000fe20007000000 */
[----:B------:R-:W2:Y:S01]  /*222e0*/  MUFU.TANH R23, R31 ;  /* 0x0000001f00177308 */ /* 0x000ea20000002400 */
[----:B------:R-:W-:Y:S01]  /*222f0*/  I2FP.F32.S32 R10, R4 ;  /* 0x00000004000a7245 */ /* 0x000fe20000201400 */
[----:B-----5:R-:W-:Y:S01]  /*22300*/  FFMA.FTZ R6, R132, R2, R15 ;  /* 0x0000000284067223 */ /* 0x020fe2000001000f */
[----:B------:R-:W-:-:S05]  /*22310*/  FSEL R219, R11, -INF , !P2 ;  /* 0xff8000000bdb7808 */ /* 0x000fca0005000000 */
[----:B------:R-:W3:Y:S01]  /*22320*/  MUFU.TANH R22, R16 ;  /* 0x0000001000167308 */ /* 0x000ee20000002400 */
[----:B------:R-:W-:Y:S01]  /*22330*/  ISETP.GE.AND P6, PT, R4, R7, PT ;  /* 0x000000070400720c */ /* 0x000fe20003fc6270 */
[----:B------:R-:W-:Y:S01]  /*22340*/  FFMA.FTZ R8, R132, R3, R21 ;  /* 0x0000000384087223 */ /* 0x000fe20000010015 */
[----:B------:R-:W-:Y:S01]  /*22350*/  ISETP.GE.AND P2, PT, R4, R5, PT ;  /* 0x000000050400720c */ /* 0x000fe20003f46270 */
[----:B-1----:R-:W-:-:S04]  /*22360*/  FFMA.FTZ R9, R132, R2, R17 ;  /* 0x0000000284097223 */ /* 0x002fc80000010011 */
[----:B------:R-:W-:Y:S01]  /*22370*/  MUFU.TANH R18, R28 ;  /* 0x0000001c00127308 */ /* 0x000fe20000002400 */
[----:B------:R-:W-:Y:S01]  /*22380*/  FFMA.FTZ R4, R132, R10, R20 ;  /* 0x0000000a84047223 */ /* 0x000fe20000010014 */
[----:B------:R-:W-:Y:S01]  /*22390*/  LOP3.LUT R3, R14, 0xe0, R54, 0xfe, !PT ;  /* 0x000000e00e037812 */ /* 0x000fe200078efe36 */
[----:B------:R-:W-:-:S05]  /*223a0*/  FMUL.FTZ R48, R49, R0 ;  /* 0x0000000031307220 */ /* 0x000fca0000410000 */
[----:B------:R1:W4:Y:S01]  /*223b0*/  MUFU.TANH R16, R13 ;  /* 0x0000000d00107308 */ /* 0x0003220000002400 */
[-C--:B------:R-:W-:Y:S01]  /*223c0*/  FMUL.FTZ R12, R100, R0.reuse ;  /* 0x00000000640c7220 */ /* 0x080fe20000410000 */
[----:B------:R-:W-:Y:S01]  /*223d0*/  MOV R49, R223 ;  /* 0x000000df00317202 */ /* 0x000fe20000000f00 */
[----:B------:R-:W-:-:S05]  /*223e0*/  FMUL.FTZ R11, R98, R0 ;  /* 0x00000000620b7220 */ /* 0x000fca0000410000 */
[----:B------:R-:W5:Y:S01]  /*223f0*/  MUFU.TANH R15, R19 ;  /* 0x00000013000f7308 */ /* 0x000f620000002400 */
[----:B------:R-:W-:Y:S02]  /*22400*/  LOP3.LUT R2, R14, 0xe8, R54, 0xfe, !PT ;  /* 0x000000e80e027812 */ /* 0x000fe400078efe36 */
[----:B------:R-:W-:Y:S02]  /*22410*/  FSEL R214, R8, -INF , !P3 ;  /* 0xff80000008d67808 */ /* 0x000fe40005800000 */
[----:B------:R-:W-:Y:S01]  /*22420*/  FSEL R223, R9, -INF , !P5 ;  /* 0xff80000009df7808 */ /* 0x000fe20006800000 */
[-C--:B-1----:R-:W-:Y:S01]  /*22430*/  FMUL.FTZ R13, R102, R0.reuse ;  /* 0x00000000660d7220 */ /* 0x082fe20000410000 */
[----:B------:R-:W-:Y:S01]  /*22440*/  FSEL R224, R4, -INF , !P6 ;  /* 0xff80000004e07808 */ /* 0x000fe20007000000 */
[----:B------:R-:W-:Y:S01]  /*22450*/  FMUL.FTZ R4, R96, R0 ;  /* 0x0000000060047220 */ /* 0x000fe20000410000 */
[C---:B------:R-:W-:Y:S01]  /*22460*/  ISETP.GE.AND P3, PT, R3.reuse, R7, PT ;  /* 0x000000070300720c */ /* 0x040fe20003f66270 */
[----:B------:R-:W-:Y:S01]  /*22470*/  IMAD.MOV.U32 R52, RZ, RZ, R217 ;  /* 0x000000ffff347224 */ /* 0x000fe200078e00d9 */
[----:B------:R-:W-:Y:S01]  /*22480*/  ISETP.GE.AND P5, PT, R3, R5, PT ;  /* 0x000000050300720c */ /* 0x000fe20003fa6270 */
[----:B------:R-:W1:Y:S01]  /*22490*/  MUFU.TANH R17, R12 ;  /* 0x0000000c00117308 */ /* 0x000e620000002400 */
[----:B------:R-:W-:-:S02]  /*224a0*/  I2FP.F32.S32 R3, R3 ;  /* 0x0000000300037245 */ /* 0x000fc40000201400 */
[----:B------:R-:W-:Y:S02]  /*224b0*/  FSEL R217, R6, -INF , !P4 ;  /* 0xff80000006d97808 */ /* 0x000fe40006000000 */
[C---:B------:R-:W-:Y:S02]  /*224c0*/  ISETP.GE.AND P4, PT, R2.reuse, R7, PT ;  /* 0x000000070200720c */ /* 0x040fe40003f86270 */
[----:B------:R-:W-:Y:S01]  /*224d0*/  ISETP.GE.AND P6, PT, R2, R5, PT ;  /* 0x000000050200720c */ /* 0x000fe20003fc6270 */
[----:B------:R-:W1:Y:S01]  /*224e0*/  MUFU.TANH R13, R13 ;  /* 0x0000000d000d7308 */ /* 0x000e620000002400 */
[----:B------:R-:W-:Y:S01]  /*224f0*/  I2FP.F32.S32 R2, R2 ;  /* 0x0000000200027245 */ /* 0x000fe20000201400 */
[C---:B--2---:R-:W-:Y:S01]  /*22500*/  FFMA.FTZ R6, R132.reuse, R10, R23 ;  /* 0x0000000a84067223 */ /* 0x044fe20000010017 */
[----:B---3--:R-:W-:-:S05]  /*22510*/  FFMA.FTZ R9, R132, R3, R22 ;  /* 0x0000000384097223 */ /* 0x008fca0000010016 */
[----:B------:R2:W3:Y:S01]  /*22520*/  MUFU.TANH R12, R4 ;  /* 0x00000004000c7308 */ /* 0x0004e20000002400 */
[----:B----4-:R-:W-:Y:S01]  /*22530*/  FFMA.FTZ R8, R132, R2, R16 ;  /* 0x0000000284087223 */ /* 0x010fe20000010010 */
[----:B------:R-:W-:-:S06]  /*22540*/  IMAD.MOV.U32 R78, RZ, RZ, R53 ;  /* 0x000000ffff4e7224 */ /* 0x000fcc00078e0035 */
[----:B------:R-:W4:Y:S01]  /*22550*/  MUFU.TANH R11, R11 ;  /* 0x0000000b000b7308 */ /* 0x000f220000002400 */
[----:B------:R-:W-:Y:S01]  /*22560*/  FMUL.FTZ R126, R77, R0 ;  /* 0x000000004d7e7220 */ /* 0x000fe20000410000 */
[C---:B-----5:R-:W-:Y:S01]  /*22570*/  FFMA.FTZ R10, R132.reuse, R2, R15 ;  /* 0x00000002840a7223 */ /* 0x060fe2000001000f */
[----:B------:R-:W-:Y:S01]  /*22580*/  IMAD.MOV.U32 R53, RZ, RZ, R220 ;  /* 0x000000ffff357224 */ /* 0x000fe200078e00dc */
[----:B------:R-:W-:Y:S01]  /*22590*/  MOV R248, R229 ;  /* 0x000000e500f87202 */ /* 0x000fe20000000f00 */
[-C--:B------:R-:W-:Y:S01]  /*225a0*/  FMUL.FTZ R129, R79, R0.reuse ;  /* 0x000000004f817220 */ /* 0x080fe20000410000 */
[----:B--2---:R-:W-:Y:S01]  /*225b0*/  FFMA.FTZ R4, R132, R3, R18 ;  /* 0x0000000384047223 */ /* 0x004fe20000010012 */
[C-C-:B------:R-:W-:Y:S01]  /*225c0*/  LOP3.LUT R3, R14.reuse, 0xf0, R54.reuse, 0xfe, !PT ;  /* 0x000000f00e037812 */ /* 0x140fe200078efe36 */
        /* <DEDUP_REMOVED lines=14> */
[----:B------:R-:W-:-:S02]  /*226b0*/  LOP3.LUT R2, R14, 0xf8, R54, 0xfe, !PT ;  /* 0x000000f80e027812 */ /* 0x000fc400078efe36 */
[----:B------:R-:W-:Y:S02]  /*226c0*/  FSEL R220, R6, -INF , !P2 ;  /* 0xff80000006dc7808 */ /* 0x000fe40005000000 */
[----:B------:R-:W-:Y:S01]  /*226d0*/  FSEL R229, R9, -INF , !P3 ;  /* 0xff80000009e57808 */ /* 0x000fe20005800000 */
[----:B------:R-:W-:Y:S01]  /*226e0*/  IMAD.MOV.U32 R247, RZ, RZ, R230 ;  /* 0x000000fffff77224 */ /* 0x000fe200078e00e6 */
[----:B------:R-:W-:Y:S02]  /*226f0*/  LOP3.LUT R0, R14, R54, RZ, 0xfc, !PT ;  /* 0x000000360e007212 */ /* 0x000fe400078efcff */
[C---:B------:R-:W-:Y:S02]  /*22700*/  ISETP.GE.AND P2, PT, R3.reuse, R7, PT ;  /* 0x000000070300720c */ /* 0x040fe40003f46270 */
[----:B------:R-:W-:Y:S02]  /*22710*/  ISETP.GE.AND P3, PT, R3, R5, PT ;  /* 0x000000050300720c */ /* 0x000fe40003f66270 */
[----:B------:R-:W-:-:S02]  /*22720*/  MOV R54, R227 ;  /* 0x000000e300367202 */ /* 0x000fc40000000f00 */
[----:B------:R-:W-:Y:S02]  /*22730*/  I2FP.F32.S32 R3, R3 ;  /* 0x0000000300037245 */ /* 0x000fe40000201400 */
[----:B------:R-:W-:Y:S02]  /*22740*/  FSEL R227, R4, -INF , !P5 ;  /* 0xff80000004e37808 */ /* 0x000fe40006800000 */
[----:B------:R-:W-:Y:S02]  /*22750*/  FSEL R230, R8, -INF , !P4 ;  /* 0xff80000008e67808 */ /* 0x000fe40006000000 */
[C---:B------:R-:W-:Y:S02]  /*22760*/  ISETP.GE.AND P5, PT, R2.reuse, R7, PT ;  /* 0x000000070200720c */ /* 0x040fe40003fa6270 */
[----:B------:R-:W-:Y:S02]  /*22770*/  ISETP.GE.AND P4, PT, R2, R5, PT ;  /* 0x000000050200720c */ /* 0x000fe40003f86270 */
[----:B------:R-:W-:Y:S01]  /*22780*/  I2FP.F32.S32 R2, R2 ;  /* 0x0000000200027245 */ /* 0x000fe20000201400 */
[CC--:B-1----:R-:W-:Y:S01]  /*22790*/  FFMA.FTZ R4, R132.reuse, R3.reuse, R17 ;  /* 0x0000000384047223 */ /* 0x0c2fe20000010011 */
[----:B------:R-:W-:Y:S01]  /*227a0*/  FFMA.FTZ R6, R132, R3, R13 ;  /* 0x0000000384067223 */ /* 0x000fe2000001000d */
[----:B------:R-:W-:Y:S01]  /*227b0*/  IADD3 R3, R0, 0x1, RZ ;  /* 0x0000000100037810 */ /* 0x000fe20007ffe0ff */
[----:B------:R-:W-:-:S02]  /*227c0*/  IMAD.MOV.U32 R249, RZ, RZ, R228 ;  /* 0x000000fffff97224 */ /* 0x000fc400078e00e4 */
[CC--:B---3--:R-:W-:Y:S01]  /*227d0*/  FFMA.FTZ R8, R132.reuse, R2.reuse, R12 ;  /* 0x0000000284087223 */ /* 0x0c8fe2000001000c */
[----:B----4-:R-:W-:Y:S01]  /*227e0*/  FFMA.FTZ R9, R132, R2, R11 ;  /* 0x0000000284097223 */ /* 0x010fe2000001000b */
[----:B------:R-:W-:Y:S01]  /*227f0*/  IMAD.MOV.U32 R245, RZ, RZ, R234 ;  /* 0x000000fffff57224 */ /* 0x000fe200078e00ea */
[----:B------:R-:W-:Y:S01]  /*22800*/  FSEL R228, R10, -INF , !P6 ;  /* 0xff8000000ae47808 */ /* 0x000fe20007000000 */
[----:B------:R-:W-:Y:S01]  /*22810*/  VIADD R2, R0, 0x9 ;  /* 0x0000000900027836 */ /* 0x000fe20000000000 */
[----:B------:R-:W-:Y:S01]  /*22820*/  FSEL R234, R4, -INF , !P2 ;  /* 0xff80000004ea7808 */ /* 0x000fe20005000000 */
[----:B------:R-:W-:Y:S01]  /*22830*/  IMAD.MOV.U32 R79, RZ, RZ, R52 ;  /* 0x000000ffff4f7224 */ /* 0x000fe200078e0034 */
[----:B------:R-:W-:Y:S01]  /*22840*/  MOV R52, R49 ;  /* 0x0000003100347202 */ /* 0x000fe20000000f00 */
[----:B------:R-:W-:Y:S01]  /*22850*/  IMAD.MOV.U32 R49, RZ, RZ, R231 ;  /* 0x000000ffff317224 */ /* 0x000fe200078e00e7 */
[C---:B------:R-:W-:Y:S01]  /*22860*/  ISETP.GE.AND P6, PT, R3.reuse, R7, PT ;  /* 0x000000070300720c */ /* 0x040fe20003fc6270 */
[----:B------:R-:W-:Y:S01]  /*22870*/  IMAD.MOV.U32 R246, RZ, RZ, R235 ;  /* 0x000000fffff67224 */ /* 0x000fe200078e00eb */
[----:B------:R-:W-:-:S02]  /*22880*/  ISETP.GE.AND P2, PT, R3, R5, PT ;  /* 0x000000050300720c */ /* 0x000fc40003f46270 */
        /* <DEDUP_REMOVED lines=8> */
[----:B------:R-:W-:Y:S01]  /*22910*/  IADD3 R3, R0, 0x11, RZ ;  /* 0x0000001100037810 */ /* 0x000fe20007ffe0ff */
[----:B------:R-:W-:-:S02]  /*22920*/  IMAD.MOV.U32 R246, RZ, RZ, R233 ;  /* 0x000000fffff67224 */ /* 0x000fc400078e00e9 */
[CC--:B------:R-:W-:Y:S01]  /*22930*/  FFMA.FTZ R10, R132.reuse, R2.reuse, R248 ;  /* 0x00000002840a7223 */ /* 0x0c0fe200000100f8 */
[----:B------:R-:W-:Y:S01]  /*22940*/  FFMA.FTZ R6, R132, R2, R247 ;  /* 0x0000000284067223 */ /* 0x000fe200000100f7 */
[----:B------:R-:W-:Y:S01]  /*22950*/  IMAD.MOV.U32 R248, RZ, RZ, R53 ;  /* 0x000000fffff87224 */ /* 0x000fe200078e0035 */
[----:B------:R-:W-:Y:S02]  /*22960*/  FSEL R233, R9, -INF , !P4 ;  /* 0xff80000009e97808 */ /* 0x000fe40006000000 */
[----:B------:R-:W-:Y:S02]  /*22970*/  FSEL R53, R8, -INF , !P6 ;  /* 0xff80000008357808 */ /* 0x000fe40007000000 */
[----:B------:R-:W-:Y:S02]  /*22980*/  IADD3 R2, R0, 0x19, RZ ;  /* 0x0000001900027810 */ /* 0x000fe40007ffe0ff */
[C---:B------:R-:W-:Y:S02]  /*22990*/  ISETP.GE.AND P4, PT, R3.reuse, R7, PT ;  /* 0x000000070300720c */ /* 0x040fe40003f86270 */
[----:B------:R-:W-:-:S02]  /*229a0*/  ISETP.GE.AND P6, PT, R3, R5, PT ;  /* 0x000000050300720c */ /* 0x000fc40003fc6270 */
[----:B------:R-:W-:Y:S02]  /*229b0*/  I2FP.F32.S32 R3, R3 ;  /* 0x0000000300037245 */ /* 0x000fe40000201400 */
[----:B------:R-:W-:Y:S02]  /*229c0*/  MOV R247, R52 ;  /* 0x0000003400f77202 */ /* 0x000fe40000000f00 */
[----:B------:R-:W-:Y:S02]  /*229d0*/  FSEL R47, R4, -INF , !P2 ;  /* 0xff800000042f7808 */ /* 0x000fe40005000000 */
[----:B------:R-:W-:Y:S02]  /*229e0*/  FSEL R52, R6, -INF , !P3 ;  /* 0xff80000006347808 */ /* 0x000fe40005800000 */
[C---:B------:R-:W-:Y:S02]  /*229f0*/  ISETP.GE.AND P2, PT, R2.reuse, R7, PT ;  /* 0x000000070200720c */ /* 0x040fe40003f46270 */
[----:B------:R-:W-:Y:S01]  /*22a00*/  ISETP.GE.AND P3, PT, R2, R5, PT ;  /* 0x000000050200720c */ /* 0x000fe20003f66270 */
[CC--:B------:R-:W-:Y:S01]  /*22a10*/  FFMA.FTZ R8, R132.reuse, R3.reuse, R79 ;  /* 0x0000000384087223 */ /* 0x0c0fe2000001004f */
[----:B------:R-:W-:Y:S01]  /*22a20*/  I2FP.F32.S32 R2, R2 ;  /* 0x0000000200027245 */ /* 0x000fe20000201400 */
[----:B------:R-:W-:Y:S01]  /*22a30*/  FFMA.FTZ R4, R132, R3, R78 ;  /* 0x0000000384047223 */ /* 0x000fe2000001004e */
[----:B------:R-:W-:-:S03]  /*22a40*/  VIADD R3, R0, 0x21 ;  /* 0x0000002100037836 */ /* 0x000fc60000000000 */
[CC--:B------:R-:W-:Y:S01]  /*22a50*/  FFMA.FTZ R6, R132.reuse, R2.reuse, R54 ;  /* 0x0000000284067223 */ /* 0x0c0fe20000010036 */
[----:B------:R-:W-:Y:S01]  /*22a60*/  FFMA.FTZ R9, R132, R2, R49 ;  /* 0x0000000284097223 */ /* 0x000fe20000010031 */
[----:B------:R-:W-:Y:S02]  /*22a70*/  FSEL R49, R10, -INF , !P5 ;  /* 0xff8000000a317808 */ /* 0x000fe40006800000 */
[----:B------:R-:W-:Y:S02]  /*22a80*/  FSEL R54, R8, -INF , !P4 ;  /* 0xff80000008367808 */ /* 0x000fe40006000000 */
[C---:B------:R-:W-:Y:S02]  /*22a90*/  ISETP.GE.AND P5, PT, R3.reuse, R7, PT ;  /* 0x000000070300720c */ /* 0x040fe40003fa6270 */
[----:B------:R-:W-:Y:S02]  /*22aa0*/  ISETP.GE.AND P4, PT, R3, R5, PT ;  /* 0x000000050300720c */ /* 0x000fe40003f86270 */
[----:B------:R-:W-:-:S02]  /*22ab0*/  IADD3 R2, R0, 0x29, RZ ;  /* 0x0000002900027810 */ /* 0x000fc40007ffe0ff */
[----:B------:R-:W-:Y:S01]  /*22ac0*/  I2FP.F32.S32 R3, R3 ;  /* 0x0000000300037245 */ /* 0x000fe20000201400 */
[----:B------:R1:W-:Y:S01]  /*22ad0*/  MUFU.TANH R28, R48 ;  /* 0x00000030001c7308 */ /* 0x0003e20000002400 */
[----:B------:R-:W-:Y:S02]  /*22ae0*/  FSEL R57, R6, -INF , !P2 ;  /* 0xff80000006397808 */ /* 0x000fe40005000000 */
[----:B------:R-:W-:Y:S01]  /*22af0*/  ISETP.GE.AND P2, PT, R2, R5, PT ;  /* 0x000000050200720c */ /* 0x000fe20003f46270 */
[----:B------:R-:W-:Y:S01]  /*22b00*/  FFMA.FTZ R8, R132, R3, R246 ;  /* 0x0000000384087223 */ /* 0x000fe200000100f6 */
[----:B------:R-:W-:-:S04]  /*22b10*/  FSEL R46, R9, -INF , !P3 ;  /* 0xff800000092e7808 */ /* 0x000fc80005800000 */
[----:B------:R-:W-:Y:S02]  /*22b20*/  FSEL R59, R8, -INF , !P5 ;  /* 0xff800000083b7808 */ /* 0x000fe40006800000 */
[----:B-1----:R-:W-:Y:S01]  /*22b30*/  FSEL R48, R4, -INF , !P6 ;  /* 0xff80000004307808 */ /* 0x002fe20007000000 */
[----:B------:R-:W-:Y:S01]  /*22b40*/  FFMA.FTZ R4, R132, R3, R247 ;  /* 0x0000000384047223 */ /* 0x000fe200000100f7 */
[----:B------:R-:W-:Y:S01]  /*22b50*/  ISETP.GE.AND P6, PT, R2, R7, PT ;  /* 0x000000070200720c */ /* 0x000fe20003fc6270 */
[----:B------:R-:W-:Y:S01]  /*22b60*/  VIADD R3, R0, 0x31 ;  /* 0x0000003100037836 */ /* 0x000fe20000000000 */
[----:B------:R-:W-:-:S04]  /*22b70*/  I2FP.F32.S32 R2, R2 ;  /* 0x0000000200027245 */ /* 0x000fc80000201400 */
[C---:B------:R-:W-:Y:S01]  /*22b80*/  ISETP.GE.AND P3, PT, R3.reuse, R7, PT ;  /* 0x000000070300720c */ /* 0x040fe20003f66270 */
[CC--:B------:R-:W-:Y:S01]  /*22b90*/  FFMA.FTZ R6, R132.reuse, R2.reuse, R248 ;  /* 0x0000000284067223 */ /* 0x0c0fe200000100f8 */
[----:B------:R-:W-:Y:S01]  /*22ba0*/  FFMA.FTZ R10, R132, R2, R249 ;  /* 0x00000002840a7223 */ /* 0x000fe200000100f9 */
[----:B------:R-:W-:Y:S02]  /*22bb0*/  ISETP.GE.AND P5, PT, R3, R5, PT ;  /* 0x000000050300720c */ /* 0x000fe40003fa6270 */
[----:B------:R-:W-:Y:S02]  /*22bc0*/  IADD3 R2, R0, 0x39, RZ ;  /* 0x0000003900027810 */ /* 0x000fe40007ffe0ff */
[----:B------:R-:W-:Y:S02]  /*22bd0*/  I2FP.F32.S32 R3, R3 ;  /* 0x0000000300037245 */ /* 0x000fe40000201400 */
[----:B------:R-:W-:Y:S02]  /*22be0*/  FSEL R45, R4, -INF , !P4 ;  /* 0xff800000042d7808 */ /* 0x000fe40006000000 */
[----:B------:R-:W-:Y:S01]  /*22bf0*/  FSEL R60, R6, -INF , !P6 ;  /* 0xff800000063c7808 */ /* 0x000fe20007000000 */
[----:B------:R-:W-:Y:S01]  /*22c00*/  FFMA.FTZ R8, R132, R3, R237 ;  /* 0x0000000384087223 */ /* 0x000fe200000100ed */
[----:B------:R-:W-:Y:S01]  /*22c10*/  ISETP.GE.AND P4, PT, R2, R7, PT ;  /* 0x000000070200720c */ /* 0x000fe20003f86270 */
[----:B------:R-:W-:Y:S01]  /*22c20*/  FFMA.FTZ R4, R132, R3, R238 ;  /* 0x0000000384047223 */ /* 0x000fe200000100ee */
[----:B------:R-:W-:Y:S01]  /*22c30*/  ISETP.GE.AND P6, PT, R2, R5, PT ;  /* 0x000000050200720c */ /* 0x000fe20003fc6270 */
[----:B------:R-:W-:Y:S01]  /*22c40*/  VIADD R3, R0, 0x41 ;  /* 0x0000004100037836 */ /* 0x000fe20000000000 */
[----:B------:R-:W-:Y:S01]  /*22c50*/  I2FP.F32.S32 R2, R2 ;  /* 0x0000000200027245 */ /* 0x000fe20000201400 */
[----:B------:R1:W-:Y:S01]  /*22c60*/  MUFU.TANH R15, R66 ;  /* 0x00000042000f7308 */ /* 0x0003e20000002400 */
[----:B------:R-:W-:-:S02]  /*22c70*/  FSEL R44, R10, -INF , !P2 ;  /* 0xff8000000a2c7808 */ /* 0x000fc40005000000 */
[-C--:B------:R-:W-:Y:S01]  /*22c80*/  ISETP.GE.AND P2, PT, R3, R7.reuse, PT ;  /* 0x000000070300720c */ /* 0x080fe20003f46270 */
[CC--:B------:R-:W-:Y:S01]  /*22c90*/  FFMA.FTZ R6, R132.reuse, R2.reuse, R240 ;  /* 0x0000000284067223 */ /* 0x0c0fe200000100f0 */
[----:B------:R-:W-:Y:S01]  /*22ca0*/  FFMA.FTZ R9, R132, R2, R232 ;  /* 0x0000000284097223 */ /* 0x000fe200000100e8 */
[----:B------:R-:W-:Y:S02]  /*22cb0*/  IADD3 R2, R0, 0x49, RZ ;  /* 0x0000004900027810 */ /* 0x000fe40007ffe0ff */
[----:B------:R2:W-:Y:S01]  /*22cc0*/  MUFU.TANH R16, R67 ;  /* 0x0000004300107308 */ /* 0x0005e20000002400 */
[----:B------:R-:W-:Y:S02]  /*22cd0*/  FSEL R43, R4, -INF , !P5 ;  /* 0xff800000042b7808 */ /* 0x000fe40006800000 */
[----:B------:R-:W-:Y:S02]  /*22ce0*/  ISETP.GE.AND P5, PT, R2, R7, PT ;  /* 0x000000070200720c */ /* 0x000fe40003fa6270 */
[----:B-1----:R-:W-:-:S02]  /*22cf0*/  FSEL R66, R8, -INF , !P3 ;  /* 0xff80000008427808 */ /* 0x002fc40005800000 */
[----:B------:R-:W-:Y:S02]  /*22d00*/  ISETP.GE.AND P3, PT, R3, R5, PT ;  /* 0x000000050300720c */ /* 0x000fe40003f66270 */
[----:B------:R-:W-:Y:S02]  /*22d10*/  I2FP.F32.S32 R3, R3 ;  /* 0x0000000300037245 */ /* 0x000fe40000201400 */
[----:B--2---:R-:W-:-:S03]  /*22d20*/  FSEL R67, R6, -INF , !P4 ;  /* 0xff80000006437808 */ /* 0x004fc60006000000 */
[----:B------:R-:W-:Y:S01]  /*22d30*/  FFMA.FTZ R8, R132, R3, R226 ;  /* 0x0000000384087223 */ /* 0x000fe200000100e2 */
[----:B------:R-:W-:Y:S01]  /*22d40*/  ISETP.GE.AND P4, PT, R2, R5, PT ;  /* 0x000000050200720c */ /* 0x000fe20003f86270 */
[----:B------:R-:W-:Y:S01]  /*22d50*/  FFMA.FTZ R4, R132, R3, R225 ;  /* 0x0000000384047223 */ /* 0x000fe200000100e1 */
[----:B------:R-:W-:Y:S01]  /*22d60*/  I2FP.F32.S32 R2, R2 ;  /* 0x0000000200027245 */ /* 0x000fe20000201400 */
[----:B------:R-:W-:Y:S01]  /*22d70*/  VIADD R3, R0, 0x51 ;  /* 0x0000005100037836 */ /* 0x000fe20000000000 */
[----:B------:R-:W-:Y:S02]  /*22d80*/  FSEL R42, R9, -INF , !P6 ;  /* 0xff800000092a7808 */ /* 0x000fe40007000000 */
[----:B------:R-:W-:Y:S01]  /*22d90*/  FSEL R79, R8, -INF , !P2 ;  /* 0xff800000084f7808 */ /* 0x000fe20005000000 */
[CC--:B------:R-:W-:Y:S01]  /*22da0*/  FFMA.FTZ R6, R132.reuse, R2.reuse, R222 ;  /* 0x0000000284067223 */ /* 0x0c0fe200000100de */
[----:B------:R-:W-:Y:S01]  /*22db0*/  FFMA.FTZ R10, R132, R2, R218 ;  /* 0x00000002840a7223 */ /* 0x000fe200000100da */
[----:B------:R-:W-:-:S02]  /*22dc0*/  ISETP.GE.AND P6, PT, R3, R7, PT ;  /* 0x000000070300720c */ /* 0x000fc40003fc6270 */
[----:B------:R-:W-:Y:S02]  /*22dd0*/  ISETP.GE.AND P2, PT, R3, R5, PT ;  /* 0x000000050300720c */ /* 0x000fe40003f46270 */
[----:B------:R-:W-:Y:S02]  /*22de0*/  IADD3 R2, R0, 0x59, RZ ;  /* 0x0000005900027810 */ /* 0x000fe40007ffe0ff */
[----:B------:R-:W-:Y:S01]  /*22df0*/  I2FP.F32.S32 R3, R3 ;  /* 0x0000000300037245 */ /* 0x000fe20000201400 */
[----:B------:R1:W2:Y:S04]  /*22e00*/  MUFU.TANH R31, R81 ;  /* 0x00000051001f7308 */ /* 0x0002a80000002400 */
[----:B------:R-:W-:-:S04]  /*22e10*/  FFMA.FTZ R8, R132, R3, R216 ;  /* 0x0000000384087223 */ /* 0x000fc800000100d8 */
[----:B------:R3:W-:Y:S01]  /*22e20*/  MUFU.TANH R27, R50 ;  /* 0x00000032001b7308 */ /* 0x0007e20000002400 */
[----:B-1----:R-:W-:Y:S02]  /*22e30*/  FSEL R81, R6, -INF , !P5 ;  /* 0xff80000006517808 */ /* 0x002fe40006800000 */
[----:B------:R-:W-:Y:S02]  /*22e40*/  ISETP.GE.AND P5, PT, R2, R5, PT ;  /* 0x000000050200720c */ /* 0x000fe40003fa6270 */
[----:B---3--:R-:W-:Y:S01]  /*22e50*/  FSEL R50, R4, -INF , !P3 ;  /* 0xff80000004327808 */ /* 0x008fe20005800000 */
[----:B------:R-:W-:Y:S01]  /*22e60*/  FFMA.FTZ R4, R132, R3, R212 ;  /* 0x0000000384047223 */ /* 0x000fe200000100d4 */
[----:B------:R-:W-:Y:S01]  /*22e70*/  ISETP.GE.AND P3, PT, R2, R7, PT ;  /* 0x000000070200720c */ /* 0x000fe20003f66270 */
[----:B------:R-:W-:Y:S01]  /*22e80*/  VIADD R3, R0, 0x61 ;  /* 0x0000006100037836 */ /* 0x000fe20000000000 */
[----:B------:R-:W-:Y:S01]  /*22e90*/  I2FP.F32.S32 R2, R2 ;  /* 0x0000000200027245 */ /* 0x000fe20000201400 */
[----:B------:R1:W-:Y:S04]  /*22ea0*/  MUFU.TANH R11, R51 ;  /* 0x00000033000b7308 */ /* 0x0003e80000002400 */
[CC--:B------:R-:W-:Y:S01]  /*22eb0*/  FFMA.FTZ R6, R132.reuse, R2.reuse, R208 ;  /* 0x0000000284067223 */ /* 0x0c0fe200000100d0 */
[----:B------:R-:W-:-:S03]  /*22ec0*/  FFMA.FTZ R9, R132, R2, R204 ;  /* 0x0000000284097223 */ /* 0x000fc600000100cc */
[----:B------:R3:W-:Y:S01]  /*22ed0*/  MUFU.TANH R19, R83 ;  /* 0x0000005300137308 */ /* 0x0007e20000002400 */
[----:B------:R-:W-:Y:S02]  /*22ee0*/  IADD3 R2, R0, 0x69, RZ ;  /* 0x0000006900027810 */ /* 0x000fe40007ffe0ff */
[----:B------:R-:W-:Y:S02]  /*22ef0*/  FSEL R56, R4, -INF , !P2 ;  /* 0xff80000004387808 */ /* 0x000fe40005000000 */
[----:B-1----:R-:W-:Y:S02]  /*22f00*/  FSEL R51, R10, -INF , !P4 ;  /* 0xff8000000a337808 */ /* 0x002fe40006000000 */
[C---:B------:R-:W-:Y:S02]  /*22f10*/  ISETP.GE.AND P4, PT, R3.reuse, R7, PT ;  /* 0x000000070300720c */ /* 0x040fe40003f86270 */
[----:B---3--:R-:W-:Y:S02]  /*22f20*/  FSEL R83, R8, -INF , !P6 ;  /* 0xff80000008537808 */ /* 0x008fe40007000000 */
[----:B------:R-:W-:-:S02]  /*22f30*/  ISETP.GE.AND P6, PT, R3, R5, PT ;  /* 0x000000050300720c */ /* 0x000fc40003fc6270 */
[----:B------:R-:W-:Y:S02]  /*22f40*/  I2FP.F32.S32 R3, R3 ;  /* 0x0000000300037245 */ /* 0x000fe40000201400 */
[----:B------:R-:W-:Y:S02]  /*22f50*/  FSEL R84, R6, -INF , !P3 ;  /* 0xff80000006547808 */ /* 0x000fe40005800000 */
[----:B------:R-:W-:Y:S01]  /*22f60*/  ISETP.GE.AND P2, PT, R2, R7, PT ;  /* 0x000000070200720c */ /* 0x000fe20003f46270 */
[----:B------:R-:W-:Y:S01]  /*22f70*/  FFMA.FTZ R8, R132, R3, R202 ;  /* 0x0000000384087223 */ /* 0x000fe200000100ca */
[----:B------:R-:W-:Y:S01]  /*22f80*/  ISETP.GE.AND P3, PT, R2, R5, PT ;  /* 0x000000050200720c */ /* 0x000fe20003f66270 */
[----:B------:R-:W-:Y:S01]  /*22f90*/  FFMA.FTZ R4, R132, R3, R195 ;  /* 0x0000000384047223 */ /* 0x000fe200000100c3 */
[----:B------:R-:W-:Y:S01]  /*22fa0*/  I2FP.F32.S32 R2, R2 ;  /* 0x0000000200027245 */ /* 0x000fe20000201400 */
[----:B------:R-:W1:Y:S01]  /*22fb0*/  MUFU.TANH R20, R82 ;  /* 0x0000005200147308 */ /* 0x000e620000002400 */
[----:B------:R-:W-:Y:S01]  /*22fc0*/  VIADD R3, R0, 0x71 ;  /* 0x0000007100037836 */ /* 0x000fe20000000000 */
[----:B------:R-:W-:-:S02]  /*22fd0*/  FSEL R58, R9, -INF , !P5 ;  /* 0xff800000093a7808 */ /* 0x000fc40006800000 */
[-C--:B------:R-:W-:Y:S01]  /*22fe0*/  FFMA.FTZ R6, R132, R2.reuse, R174 ;  /* 0x0000000284067223 */ /* 0x080fe200000100ae */
[----:B------:R-:W-:Y:S01]  /*22ff0*/  FSEL R87, R8, -INF , !P4 ;  /* 0xff80000008577808 */ /* 0x000fe20006000000 */
[----:B------:R-:W-:Y:S01]  /*23000*/  FFMA.FTZ R10, R132, R2, R125 ;  /* 0x00000002840a7223 */ /* 0x000fe2000001007d */
[C---:B------:R-:W-:Y:S01]  /*23010*/  ISETP.GE.AND P5, PT, R3.reuse, R7, PT ;  /* 0x000000070300720c */ /* 0x040fe20003fa6270 */
[----:B------:R3:W4:Y:S01]  /*23020*/  MUFU.TANH R30, R65 ;  /* 0x00000041001e7308 */ /* 0x0007220000002400 */
[----:B------:R-:W-:Y:S02]  /*23030*/  ISETP.GE.AND P4, PT, R3, R5, PT ;  /* 0x000000050300720c */ /* 0x000fe40003f86270 */
[----:B------:R-:W-:Y:S02]  /*23040*/  IADD3 R2, R0, 0x79, RZ ;  /* 0x0000007900027810 */ /* 0x000fe40007ffe0ff */
[----:B------:R-:W-:-:S03]  /*23050*/  I2FP.F32.S32 R3, R3 ;  /* 0x0000000300037245 */ /* 0x000fc60000201400 */
[----:B------:R5:W4:Y:S02]  /*23060*/  MUFU.TANH R29, R64 ;  /* 0x00000040001d7308 */ /* 0x000b240000002400 */
[----:B------:R-:W-:-:S06]  /*23070*/  FFMA.FTZ R8, R132, R3, R124 ;  /* 0x0000000384087223 */ /* 0x000fcc000001007c */
[----:B------:R2:W4:Y:S01]  /*23080*/  MUFU.TANH R26, R91 ;  /* 0x0000005b001a7308 */ /* 0x0005220000002400 */
[----:B---3--:R-:W-:Y:S02]  /*23090*/  FSEL R65, R10, -INF , !P3 ;  /* 0xff8000000a417808 */ /* 0x008fe40005800000 */
[----:B-----5:R-:W-:Y:S01]  /*230a0*/  FSEL R64, R4, -INF , !P6 ;  /* 0xff80000004407808 */ /* 0x020fe20007000000 */
[----:B------:R-:W-:Y:S01]  /*230b0*/  FFMA.FTZ R4, R132, R3, R90 ;  /* 0x0000000384047223 */ /* 0x000fe2000001005a */
[----:B------:R-:W-:Y:S01]  /*230c0*/  ISETP.GE.AND P6, PT, R2, R7, PT ;  /* 0x000000070200720c */ /* 0x000fe20003fc6270 */
[----:B------:R-:W-:Y:S01]  /*230d0*/  VIADD R3, R0, 0x81 ;  /* 0x0000008100037836 */ /* 0x000fe20000000000 */
[----:B--2---:R-:W-:Y:S02]  /*230e0*/  FSEL R91, R6, -INF , !P2 ;  /* 0xff800000065b7808 */ /* 0x004fe40005000000 */
[----:B------:R-:W-:Y:S02]  /*230f0*/  ISETP.GE.AND P2, PT, R2, R5, PT ;  /* 0x000000050200720c */ /* 0x000fe40003f46270 */
[----:B------:R-:W-:-:S02]  /*23100*/  I2FP.F32.S32 R2, R2 ;  /* 0x0000000200027245 */ /* 0x000fc40000201400 */
[----:B------:R-:W-:Y:S02]  /*23110*/  FSEL R96, R8, -INF , !P5 ;  /* 0xff80000008607808 */ /* 0x000fe40006800000 */
[C---:B------:R-:W-:Y:S01]  /*23120*/  ISETP.GE.AND P3, PT, R3.reuse, R7, PT ;  /* 0x000000070300720c */ /* 0x040fe20003f66270 */
[CC--:B------:R-:W-:Y:S01]  /*23130*/  FFMA.FTZ R6, R132.reuse, R2.reuse, R31 ;  /* 0x0000000284067223 */ /* 0x0c0fe2000001001f */
[----:B-1----:R-:W-:Y:S01]  /*23140*/  FFMA.FTZ R9, R132, R2, R20 ;  /* 0x0000000284097223 */ /* 0x002fe20000010014 */
[----:B------:R-:W-:Y:S02]  /*23150*/  ISETP.GE.AND P5, PT, R3, R5, PT ;  /* 0x000000050300720c */ /* 0x000fe40003fa6270 */
[----:B------:R-:W-:Y:S02]  /*23160*/  IADD3 R2, R0, 0x89, RZ ;  /* 0x0000008900027810 */ /* 0x000fe40007ffe0ff */
[----:B------:R-:W-:Y:S02]  /*23170*/  I2FP.F32.S32 R3, R3 ;  /* 0x0000000300037245 */ /* 0x000fe40000201400 */
[----:B------:R-:W-:-:S02]  /*23180*/  FSEL R78, R4, -INF , !P4 ;  /* 0xff800000044e7808 */ /* 0x000fc40006000000 */
[----:B------:R-:W-:Y:S01]  /*23190*/  FSEL R98, R6, -INF , !P6 ;  /* 0xff80000006627808 */ /* 0x000fe20007000000 */
[----:B----4-:R-:W-:Y:S01]  /*231a0*/  FFMA.FTZ R8, R132, R3, R30 ;  /* 0x0000000384087223 */ /* 0x010fe2000001001e */
[----:B------:R-:W-:Y:S01]  /*231b0*/  ISETP.GE.AND P4, PT, R2, R7, PT ;  /* 0x000000070200720c */ /* 0x000fe20003f86270 */
[----:B------:R-:W-:Y:S01]  /*231c0*/  FFMA.FTZ R4, R132, R3, R16 ;  /* 0x0000000384047223 */ /* 0x000fe20000010010 */
[----:B------:R-:W-:Y:S01]  /*231d0*/  ISETP.GE.AND P6, PT, R2, R5, PT ;  /* 0x000000050200720c */ /* 0x000fe20003fc6270 */
[----:B------:R-:W-:Y:S01]  /*231e0*/  VIADD R3, R0, 0x91 ;  /* 0x0000009100037836 */ /* 0x000fe20000000000 */
[----:B------:R-:W-:Y:S02]  /*231f0*/  I2FP.F32.S32 R2, R2 ;  /* 0x0000000200027245 */ /* 0x000fe40000201400 */
[----:B------:R-:W-:Y:S02]  /*23200*/  FSEL R80, R9, -INF , !P2 ;  /* 0xff80000009507808 */ /* 0x000fe40005000000 */
[----:B------:R-:W-:Y:S01]  /*23210*/  FSEL R102, R8, -INF , !P3 ;  /* 0xff80000008667808 */ /* 0x000fe20005800000 */
[CC--:B------:R-:W-:Y:S01]  /*23220*/  FFMA.FTZ R6, R132.reuse, R2.reuse, R29 ;  /* 0x0000000284067223 */ /* 0x0c0fe2000001001d */
[----:B------:R-:W-:Y:S01]  /*23230*/  FFMA.FTZ R10, R132, R2, R15 ;  /* 0x00000002840a7223 */ /* 0x000fe2000001000f */
[C---:B------:R-:W-:Y:S01]  /*23240*/  ISETP.GE.AND P2, PT, R3.reuse, R7, PT ;  /* 0x000000070300720c */ /* 0x040fe20003f46270 */
[----:B------:R-:W1:Y:S01]  /*23250*/  MUFU.TANH R12, R127 ;  /* 0x0000007f000c7308 */ /* 0x000e620000002400 */
[----:B------:R-:W-:-:S02]  /*23260*/  ISETP.GE.AND P3, PT, R3, R5, PT ;  /* 0x000000050300720c */ /* 0x000fc40003f66270 */
[----:B------:R-:W-:Y:S02]  /*23270*/  IADD3 R2, R0, 0x99, RZ ;  /* 0x0000009900027810 */ /* 0x000fe40007ffe0ff */
[----:B------:R-:W-:Y:S02]  /*23280*/  I2FP.F32.S32 R3, R3 ;  /* 0x0000000300037245 */ /* 0x000fe40000201400 */
[----:B------:R-:W-:Y:S02]  /*23290*/  FSEL R82, R4, -INF , !P5 ;  /* 0xff80000004527808 */ /* 0x000fe40006800000 */
[----:B------:R-:W-:Y:S01]  /*232a0*/  FSEL R106, R6, -INF , !P4 ;  /* 0xff800000066a7808 */ /* 0x000fe20006000000 */
[----:B------:R-:W2:Y:S01]  /*232b0*/  MUFU.TANH R23, R131 ;  /* 0x0000008300177308 */ /* 0x000ea20000002400 */
[----:B------:R-:W-:Y:S01]  /*232c0*/  ISETP.GE.AND P5, PT, R2, R7, PT ;  /* 0x000000070200720c */ /* 0x000fe20003fa6270 */
[----:B------:R-:W-:Y:S01]  /*232d0*/  FFMA.FTZ R8, R132, R3, R28 ;  /* 0x0000000384087223 */ /* 0x000fe2000001001c */
[----:B------:R-:W-:Y:S01]  /*232e0*/  ISETP.GE.AND P4, PT, R2, R5, PT ;  /* 0x000000050200720c */ /* 0x000fe20003f86270 */
[----:B------:R-:W-:Y:S01]  /*232f0*/  FFMA.FTZ R4, R132, R3, R11 ;  /* 0x0000000384047223 */ /* 0x000fe2000001000b */
[----:B------:R-:W-:Y:S01]  /*23300*/  I2FP.F32.S32 R2, R2 ;  /* 0x0000000200027245 */ /* 0x000fe20000201400 */
[----:B------:R-:W-:-:S02]  /*23310*/  VIADD R3, R0, 0xa1 ;  /* 0x000000a100037836 */ /* 0x000fc40000000000 */
[----:B------:R-:W3:Y:S01]  /*23320*/  MUFU.TANH R18, R173 ;  /* 0x000000ad00127308 */ /* 0x000ee20000002400 */
[----:B------:R-:W-:Y:S01]  /*23330*/  FSEL R85, R10, -INF , !P6 ;  /* 0xff8000000a557808 */ /* 0x000fe20007000000 */
[-C--:B------:R-:W-:Y:S01]  /*23340*/  FFMA.FTZ R6, R132, R2.reuse, R27 ;  /* 0x0000000284067223 */ /* 0x080fe2000001001b */
[----:B------:R-:W-:Y:S01]  /*23350*/  FSEL R108, R8, -INF , !P2 ;  /* 0xff800000086c7808 */ /* 0x000fe20005000000 */
[----:B------:R-:W-:Y:S01]  /*23360*/  FFMA.FTZ R9, R132, R2, R19 ;  /* 0x0000000284097223 */ /* 0x000fe20000010013 */
[C---:B------:R-:W-:Y:S02]  /*23370*/  ISETP.GE.AND P6, PT, R3.reuse, R7, PT ;  /* 0x000000070300720c */ /* 0x040fe40003fc6270 */
[----:B------:R-:W-:Y:S01]  /*23380*/  ISETP.GE.AND P2, PT, R3, R5, PT ;  /* 0x000000050300720c */ /* 0x000fe20003f46270 */
[----:B------:R-:W4:Y:S01]  /*23390*/  MUFU.TANH R22, R192 ;  /* 0x000000c000167308 */ /* 0x000f220000002400 */
[----:B------:R-:W-:Y:S02]  /*233a0*/  IADD3 R2, R0, 0xa9, RZ ;  /* 0x000000a900027810 */ /* 0x000fe40007ffe0ff */
[----:B------:R-:W-:-:S02]  /*233b0*/  I2FP.F32.S32 R3, R3 ;  /* 0x0000000300037245 */ /* 0x000fc40000201400 */
[----:B------:R-:W-:-:S03]  /*233c0*/  FSEL R90, R4, -INF , !P3 ;  /* 0xff800000045a7808 */ /* 0x000fc60005800000 */
[----:B------:R-:W5:Y:S01]  /*233d0*/  MUFU.TANH R13, R193 ;  /* 0x000000c1000d7308 */ /* 0x000f620000002400 */
[----:B------:R-:W-:Y:S01]  /*233e0*/  FSEL R110, R6, -INF , !P5 ;  /* 0xff800000066e7808 */ /* 0x000fe20006800000 */
[----:B------:R-:W-:Y:S01]  /*233f0*/  FFMA.FTZ R8, R132, R3, R26 ;  /* 0x0000000384087223 */ /* 0x000fe2000001001a */
[----:B------:R-:W-:Y:S01]  /*23400*/  ISETP.GE.AND P3, PT, R2, R7, PT ;  /* 0x000000070200720c */ /* 0x000fe20003f66270 */
[----:B-1----:R-:W-:Y:S01]  /*23410*/  FFMA.FTZ R4, R132, R3, R12 ;  /* 0x0000000384047223 */ /* 0x002fe2000001000c */
[----:B------:R-:W-:Y:S01]  /*23420*/  ISETP.GE.AND P5, PT, R2, R5, PT ;  /* 0x000000050200720c */ /* 0x000fe20003fa6270 */
[----:B------:R-:W-:Y:S01]  /*23430*/  VIADD R3, R0, 0xb1 ;  /* 0x000000b100037836 */ /* 0x000fe20000000000 */
[----:B------:R-:W-:Y:S01]  /*23440*/  I2FP.F32.S32 R2, R2 ;  /* 0x0000000200027245 */ /* 0x000fe20000201400 */
[----:B------:R-:W1:Y:S01]  /*23450*/  MUFU.TANH R21, R172 ;  /* 0x000000ac00157308 */ /* 0x000e620000002400 */
[----:B------:R-:W-:Y:S02]  /*23460*/  FSEL R92, R9, -INF , !P4 ;  /* 0xff800000095c7808 */ /* 0x000fe40006000000 */
[----:B------:R-:W-:Y:S01]  /*23470*/  FSEL R124, R8, -INF , !P6 ;  /* 0xff800000087c7808 */ /* 0x000fe20007000000 */
[----:B--2---:R-:W-:-:S04]  /*23480*/  FFMA.FTZ R6, R132, R2, R23 ;  /* 0x0000000284067223 */ /* 0x004fc80000010017 */
[----:B------:R-:W2:Y:S01]  /*23490*/  MUFU.TANH R17, R175 ;  /* 0x000000af00117308 */ /* 0x000ea20000002400 */
[----:B---3--:R-:W-:Y:S01]  /*234a0*/  FFMA.FTZ R10, R132, R2, R18 ;  /* 0x00000002840a7223 */ /* 0x008fe20000010012 */
[C---:B------:R-:W-:Y:S02]  /*234b0*/  ISETP.GE.AND P4, PT, R3.reuse, R7, PT ;  /* 0x000000070300720c */ /* 0x040fe40003f86270 */
[----:B------:R-:W-:Y:S02]  /*234c0*/  ISETP.GE.AND P6, PT, R3, R5, PT ;  /* 0x000000050300720c */ /* 0x000fe40003fc6270 */
[----:B------:R-:W-:Y:S02]  /*234d0*/  IADD3 R2, R0, 0xb9, RZ ;  /* 0x000000b900027810 */ /* 0x000fe40007ffe0ff */
[----:B------:R-:W3:Y:S01]  /*234e0*/  MUFU.TANH R20, R126 ;  /* 0x0000007e00147308 */ /* 0x000ee20000002400 */
[----:B------:R-:W-:Y:S02]  /*234f0*/  I2FP.F32.S32 R3, R3 ;  /* 0x0000000300037245 */ /* 0x000fe40000201400 */
[----:B------:R-:W-:-:S05]  /*23500*/  FSEL R100, R4, -INF , !P2 ;  /* 0xff80000004647808 */ /* 0x000fca0005000000 */
[----:B------:R-:W3:Y:S01]  /*23510*/  MUFU.TANH R16, R129 ;  /* 0x0000008100107308 */ /* 0x000ee20000002400 */
[----:B------:R-:W-:Y:S01]  /*23520*/  ISETP.GE.AND P2, PT, R2, R7, PT ;  /* 0x000000070200720c */ /* 0x000fe20003f46270 */
[CC--:B----4-:R-:W-:Y:S01]  /*23530*/  FFMA.FTZ R8, R132.reuse, R3.reuse, R22 ;  /* 0x0000000384087223 */ /* 0x0d0fe20000010016 */
[----:B-----5:R-:W-:Y:S01]  /*23540*/  FFMA.FTZ R4, R132, R3, R13 ;  /* 0x0000000384047223 */ /* 0x020fe2000001000d */
[----:B------:R-:W-:-:S04]  /*23550*/  VIADD R3, R0, 0xc1 ;  /* 0x000000c100037836 */ /* 0x000fc80000000000 */
[----:B------:R4:W-:Y:S01]  /*23560*/  MUFU.TANH R18, R113 ;  /* 0x0000007100127308 */ /* 0x0009e20000002400 */
[----:B------:R-:W-:-:S07]  /*23570*/  FSEL R104, R10, -INF , !P5 ;  /* 0xff8000000a687808 */ /* 0x000fce0006800000 */
[----:B------:R-:W5:Y:S01]  /*23580*/  MUFU.TANH R15, R76 ;  /* 0x0000004c000f7308 */ /* 0x000f620000002400 */
[----:B------:R-:W-:Y:S02]  /*23590*/  ISETP.GE.AND P5, PT, R3, R7, PT ;  /* 0x000000070300720c */ /* 0x000fe40003fa6270 */
[----:B----4-:R-:W-:Y:S02]  /*235a0*/  FSEL R113, R6, -INF , !P3 ;  /* 0xff80000006717808 */ /* 0x010fe40005800000 */
[----:B------:R-:W-:-:S03]  /*235b0*/  ISETP.GE.AND P3, PT, R2, R5, PT ;  /* 0x000000050200720c */ /* 0x000fc60003f66270 */
[----:B------:R-:W4:Y:S01]  /*235c0*/  MUFU.TANH R11, R77 ;  /* 0x0000004d000b7308 */ /* 0x000f220000002400 */
[----:B------:R-:W-:-:S05]  /*235d0*/  I2FP.F32.S32 R2, R2 ;  /* 0x0000000200027245 */ /* 0x000fca0000201400 */
[CC--:B-1----:R-:W-:Y:S02]  /*235e0*/  FFMA.FTZ R6, R132.reuse, R2.reuse, R21 ;  /* 0x0000000284067223 */ /* 0x0c2fe40000010015 */
[----:B------:R1:W-:Y:S01]  /*235f0*/  MUFU.TANH R13, R115 ;  /* 0x00000073000d7308 */ /* 0x0003e20000002400 */
[----:B--2---:R-:W-:Y:S01]  /*23600*/  FFMA.FTZ R9, R132, R2, R17 ;  /* 0x0000000284097223 */ /* 0x004fe20000010011 */
[----:B------:R-:W-:Y:S02]  /*23610*/  IADD3 R2, R0, 0xc9, RZ ;  /* 0x000000c900027810 */ /* 0x000fe40007ffe0ff */
[----:B------:R-:W-:-:S04]  /*23620*/  FSEL R125, R6, -INF , !P2 ;  /* 0xff800000067d7808 */ /* 0x000fc80005000000 */
[----:B------:R-:W2:Y:S01]  /*23630*/  MUFU.TANH R12, R41 ;  /* 0x00000029000c7308 */ /* 0x000ea20000002400 */
[----:B------:R-:W-:Y:S01]  /*23640*/  BAR.SYNC.DEFER_BLOCKING 0x0 ;  /* 0x0000000000007b1d */ /* 0x000fe20000010000 */
[-C--:B------:R-:W-:Y:S02]  /*23650*/  ISETP.GE.AND P2, PT, R2, R5.reuse, PT ;  /* 0x000000050200720c */ /* 0x080fe40003f46270 */
[----:B-1----:R-:W-:Y:S02]  /*23660*/  FSEL R115, R8, -INF , !P4 ;  /* 0xff80000008737808 */ /* 0x002fe40006000000 */
[----:B------:R-:W-:Y:S02]  /*23670*/  ISETP.GE.AND P4, PT, R3, R5, PT ;  /* 0x000000050300720c */ /* 0x000fe40003f86270 */
[----:B------:R-:W-:Y:S01]  /*23680*/  I2FP.F32.S32 R3, R3 ;  /* 0x0000000300037245 */ /* 0x000fe20000201400 */
[----:B------:R-:W1:Y:S04]  /*23690*/  MUFU.TANH R19, R40 ;  /* 0x0000002800137308 */ /* 0x000e680000002400 */
[----:B---3--:R-:W-:-:S04]  /*236a0*/  FFMA.FTZ R8, R132, R3, R20 ;  /* 0x0000000384087223 */ /* 0x008fc80000010014 */
[----:B------:R3:W1:Y:S01]  /*236b0*/  MUFU.TANH R17, R109 ;  /* 0x0000006d00117308 */ /* 0x0006620000002400 */
[----:B------:R-:W-:Y:S02]  /*236c0*/  FSEL R126, R8, -INF , !P5 ;  /* 0xff800000087e7808 */ /* 0x000fe40006800000 */
[----:B---3--:R-:W-:Y:S01]  /*236d0*/  FSEL R109, R4, -INF , !P6 ;  /* 0xff800000046d7808 */ /* 0x008fe20007000000 */
[----:B------:R-:W-:Y:S01]  /*236e0*/  FFMA.FTZ R4, R132, R3, R16 ;  /* 0x0000000384047223 */ /* 0x000fe20000010010 */
[----:B------:R-:W-:Y:S01]  /*236f0*/  ISETP.GE.AND P6, PT, R2, R7, PT ;  /* 0x000000070200720c */ /* 0x000fe20003fc6270 */
[----:B------:R-:W-:Y:S01]  /*23700*/  VIADD R3, R0, 0xd1 ;  /* 0x000000d100037836 */ /* 0x000fe20000000000 */
[----:B------:R-:W-:Y:S01]  /*23710*/  I2FP.F32.S32 R2, R2 ;  /* 0x0000000200027245 */ /* 0x000fe20000201400 */
[----:B------:R3:W1:Y:S03]  /*23720*/  MUFU.TANH R16, R111 ;  /* 0x0000006f00107308 */ /* 0x0006660000002400 */
[----:B------:R-:W-:Y:S01]  /*23730*/  ISETP.GE.AND P5, PT, R3, R5, PT ;  /* 0x000000050300720c */ /* 0x000fe20003fa6270 */
[CC--:B-----5:R-:W-:Y:S01]  /*23740*/  FFMA.FTZ R6, R132.reuse, R2.reuse, R15 ;  /* 0x0000000284067223 */ /* 0x0e0fe2000001000f */
[----:B----4-:R-:W-:Y:S01]  /*23750*/  FFMA.FTZ R11, R132, R2, R11 ;  /* 0x00000002840b7223 */ /* 0x010fe2000001000b */
[----:B------:R-:W-:-:S02]  /*23760*/  IADD3 R2, R0, 0xd9, RZ ;  /* 0x000000d900027810 */ /* 0x000fc40007ffe0ff */
[----:B------:R4:W5:Y:S01]  /*23770*/  MUFU.TANH R15, R105 ;  /* 0x00000069000f7308 */ /* 0x0009620000002400 */
[----:B------:R-:W-:Y:S02]  /*23780*/  FSEL R127, R6, -INF , !P6 ;  /* 0xff800000067f7808 */ /* 0x000fe40007000000 */
[----:B------:R-:W-:Y:S02]  /*23790*/  ISETP.GE.AND P6, PT, R2, R5, PT ;  /* 0x000000050200720c */ /* 0x000fe40003fc6270 */
[----:B---3--:R-:W-:Y:S02]  /*237a0*/  FSEL R111, R9, -INF , !P3 ;  /* 0xff800000096f7808 */ /* 0x008fe40005800000 */
[----:B------:R-:W-:Y:S02]  /*237b0*/  ISETP.GE.AND P3, PT, R3, R7, PT ;  /* 0x000000070300720c */ /* 0x000fe40003f66270 */
[----:B------:R-:W-:Y:S02]  /*237c0*/  I2FP.F32.S32 R3, R3 ;  /* 0x0000000300037245 */ /* 0x000fe40000201400 */
[----:B----4-:R-:W-:-:S03]  /*237d0*/  FSEL R105, R4, -INF , !P4 ;  /* 0xff80000004697808 */ /* 0x010fc60006000000 */
[----:B--2---:R-:W-:Y:S01]  /*237e0*/  FFMA.FTZ R4, R132, R3, R12 ;  /* 0x0000000384047223 */ /* 0x004fe2000001000c */
[----:B------:R-:W-:Y:S01]  /*237f0*/  ISETP.GE.AND P4, PT, R2, R7, PT ;  /* 0x000000070200720c */ /* 0x000fe20003f86270 */
[----:B------:R2:W3:Y:S01]  /*23800*/  MUFU.TANH R12, R107 ;  /* 0x0000006b000c7308 */ /* 0x0004e20000002400 */
[----:B------:R-:W-:Y:S01]  /*23810*/  I2FP.F32.S32 R2, R2 ;  /* 0x0000000200027245 */ /* 0x000fe20000201400 */
[----:B-1----:R-:W-:Y:S01]  /*23820*/  FFMA.FTZ R8, R132, R3, R19 ;  /* 0x0000000384087223 */ /* 0x002fe20000010013 */
[----:B------:R-:W-:-:S03]  /*23830*/  VIADD R3, R0, 0xe1 ;  /* 0x000000e100037836 */ /* 0x000fc60000000000 */
[CC--:B------:R-:W-:Y:S01]  /*23840*/  FFMA.FTZ R6, R132.reuse, R2.reuse, R18 ;  /* 0x0000000284067223 */ /* 0x0c0fe20000010012 */
[----:B------:R-:W-:Y:S01]  /*23850*/  FFMA.FTZ R10, R132, R2, R13 ;  /* 0x00000002840a7223 */ /* 0x000fe2000001000d */
[----:B------:R-:W-:Y:S02]  /*23860*/  IADD3 R2, R0, 0xe9, RZ ;  /* 0x000000e900027810 */ /* 0x000fe40007ffe0ff */
[----:B------:R-:W-:Y:S01]  /*23870*/  FSEL R129, R8, -INF , !P3 ;  /* 0xff80000008817808 */ /* 0x000fe20005800000 */
[----:B------:R1:W-:Y:S01]  /*23880*/  MUFU.TANH R13, R101 ;  /* 0x00000065000d7308 */ /* 0x0003e20000002400 */
[----:B------:R-:W-:Y:S02]  /*23890*/  ISETP.GE.AND P3, PT, R3, R5, PT ;  /* 0x000000050300720c */ /* 0x000fe40003f66270 */
[----:B------:R-:W-:Y:S02]  /*238a0*/  FSEL R131, R6, -INF , !P4 ;  /* 0xff80000006837808 */ /* 0x000fe40006000000 */
[----:B--2---:R-:W-:-:S02]  /*238b0*/  FSEL R107, R11, -INF , !P2 ;  /* 0xff8000000b6b7808 */ /* 0x004fc40005000000 */
[----:B------:R-:W-:Y:S01]  /*238c0*/  ISETP.GE.AND P2, PT, R3, R7, PT ;  /* 0x000000070300720c */ /* 0x000fe20003f46270 */
[----:B------:R-:W2:Y:S01]  /*238d0*/  MUFU.TANH R11, R103 ;  /* 0x00000067000b7308 */ /* 0x000ea20000002400 */
[----:B------:R-:W-:Y:S02]  /*238e0*/  I2FP.F32.S32 R3, R3 ;  /* 0x0000000300037245 */ /* 0x000fe40000201400 */
[----:B------:R-:W-:Y:S02]  /*238f0*/  ISETP.GE.AND P4, PT, R2, R5, PT ;  /* 0x000000050200720c */ /* 0x000fe40003f86270 */
[----:B-1----:R-:W-:Y:S02]  /*23900*/  FSEL R101, R4, -INF , !P5 ;  /* 0xff80000004657808 */ /* 0x002fe40006800000 */
[----:B------:R-:W-:Y:S02]  /*23910*/  ISETP.GE.AND P5, PT, R2, R7, PT ;  /* 0x000000070200720c */ /* 0x000fe40003fa6270 */
[----:B------:R-:W-:Y:S01]  /*23920*/  I2FP.F32.S32 R2, R2 ;  /* 0x0000000200027245 */ /* 0x000fe20000201400 */
[CC--:B------:R-:W-:Y:S01]  /*23930*/  FFMA.FTZ R9, R132.reuse, R3.reuse, R17 ;  /* 0x0000000384097223 */ /* 0x0c0fe20000010011 */
[----:B------:R-:W-:Y:S01]  /*23940*/  FFMA.FTZ R4, R132, R3, R16 ;  /* 0x0000000384047223 */ /* 0x000fe20000010010 */
[----:B------:R-:W-:-:S02]  /*23950*/  VIADD R3, R0, 0xf1 ;  /* 0x000000f100037836 */ /* 0x000fc40000000000 */
[CC--:B-----5:R-:W-:Y:S01]  /*23960*/  FFMA.FTZ R8, R132.reuse, R2.reuse, R15 ;  /* 0x0000000284087223 */ /* 0x0e0fe2000001000f */
[----:B---3--:R-:W-:Y:S01]  /*23970*/  FFMA.FTZ R6, R132, R2, R12 ;  /* 0x0000000284067223 */ /* 0x008fe2000001000c */
[----:B------:R-:W-:Y:S02]  /*23980*/  IADD3 R2, R0, 0xf9, RZ ;  /* 0x000000f900027810 */ /* 0x000fe40007ffe0ff */
[----:B------:R-:W-:Y:S02]  /*23990*/  FSEL R173, R4, -INF , !P3 ;  /* 0xff80000004ad7808 */ /* 0x000fe40005800000 */
[----:B------:R-:W-:Y:S02]  /*239a0*/  I2FP.F32.S32 R4, R3 ;  /* 0x0000000300047245 */ /* 0x000fe40000201400 */
[----:B------:R-:W-:Y:S02]  /*239b0*/  FSEL R172, R10, -INF , !P6 ;  /* 0xff8000000aac7808 */ /* 0x000fe40007000000 */
[----:B------:R-:W-:Y:S01]  /*239c0*/  FSEL R174, R9, -INF , !P2 ;  /* 0xff80000009ae7808 */ /* 0x000fe20005000000 */
[----:B------:R-:W1:Y:S01]  /*239d0*/  MUFU.TANH R10, R97 ;  /* 0x00000061000a7308 */ /* 0x000e620000002400 */
[----:B------:R-:W-:-:S02]  /*239e0*/  FSEL R175, R8, -INF , !P5 ;  /* 0xff80000008af7808 */ /* 0x000fc40006800000 */
[-C--:B------:R-:W-:Y:S02]  /*239f0*/  ISETP.GE.AND P6, PT, R0, R7.reuse, PT ;  /* 0x000000070000720c */ /* 0x080fe40003fc6270 */
[CC--:B------:R-:W-:Y:S02]  /*23a00*/  ISETP.GE.AND P2, PT, R3.reuse, R7.reuse, PT ;  /* 0x000000070300720c */ /* 0x0c0fe40003f46270 */
[----:B------:R-:W-:Y:S01]  /*23a10*/  ISETP.GE.AND P5, PT, R2, R7, PT ;  /* 0x000000070200720c */ /* 0x000fe20003fa6270 */
[----:B------:R-:W3:Y:S01]  /*23a20*/  MUFU.TANH R8, R99 ;  /* 0x0000006300087308 */ /* 0x000ee20000002400 */
[----:B------:R-:W-:Y:S02]  /*23a30*/  FSEL R192, R6, -INF , !P4 ;  /* 0xff80000006c07808 */ /* 0x000fe40006000000 */
[-C--:B------:R-:W-:Y:S02]  /*23a40*/  ISETP.GE.AND P4, PT, R0, R5.reuse, PT ;  /* 0x000000050000720c */ /* 0x080fe40003f86270 */
[----:B------:R-:W-:Y:S01]  /*23a50*/  I2FP.F32.S32 R7, R0 ;  /* 0x0000000000077245 */ /* 0x000fe20000201400 */
[----:B--2---:R-:W-:Y:S01]  /*23a60*/  FFMA.FTZ R0, R132, R4, R11 ;  /* 0x0000000484007223 */ /* 0x004fe2000001000b */
[----:B------:R-:W-:-:S04]  /*23a70*/  ISETP.GE.AND P3, PT, R3, R5, PT ;  /* 0x000000050300720c */ /* 0x000fc80003f66270 */
[----:B------:R-:W-:Y:S02]  /*23a80*/  FSEL R193, R0, -INF , !P3 ;  /* 0xff80000000c17808 */ /* 0x000fe40005800000 */
[----:B------:R-:W-:Y:S01]  /*23a90*/  ISETP.GT.AND P3, PT, R243, R242, PT ;  /* 0x000000f2f300720c */ /* 0x000fe20003f64270 */
[----:B------:R-:W-:Y:S01]  /*23aa0*/  FFMA.FTZ R6, R132, R4, R13 ;  /* 0x0000000484067223 */ /* 0x000fe2000001000d */
[----:B------:R-:W-:-:S04]  /*23ab0*/  I2FP.F32.S32 R3, R2 ;  /* 0x0000000200037245 */ /* 0x000fc80000201400 */
[----:B------:R-:W-:Y:S01]  /*23ac0*/  FSEL R195, R6, -INF , !P2 ;  /* 0xff80000006c37808 */ /* 0x000fe20005000000 */
[----:B-1----:R-:W-:Y:S01]  /*23ad0*/  FFMA.FTZ R4, R132, R3, R10 ;  /* 0x0000000384047223 */ /* 0x002fe2000001000a */
[----:B------:R-:W-:Y:S01]  /*23ae0*/  ISETP.GE.AND P2, PT, R2, R5, PT ;  /* 0x000000050200720c */ /* 0x000fe20003f46270 */
[CC--:B------:R-:W-:Y:S01]  /*23af0*/  FFMA.FTZ R5, R132.reuse, R7.reuse, R239 ;  /* 0x0000000784057223 */ /* 0x0c0fe200000100ef */
[C---:B------:R-:W-:Y:S01]  /*23b00*/  FFMA.FTZ R2, R132.reuse, R7, R241 ;  /* 0x0000000784027223 */ /* 0x040fe200000100f1 */
[----:B---3--:R-:W-:Y:S01]  /*23b10*/  FFMA.FTZ R3, R132, R3, R8 ;  /* 0x0000000384037223 */ /* 0x008fe20000010008 */
[----:B------:R-:W-:Y:S01]  /*23b20*/  BSSY B1, `(.L_x_4646) ;  /* 0x00000ff000017945 */ /* 0x000fe20003800000 */
[----:B------:R-:W-:Y:S01]  /*23b30*/  IMAD.MOV.U32 R248, RZ, RZ, R178 ;  /* 0x000000fffff87224 */ /* 0x000fe200078e00b2 */
[----:B------:R-:W-:Y:S02]  /*23b40*/  MOV R249, R179 ;  /* 0x000000b300f97202 */ /* 0x000fe40000000f00 */
[----:B------:R-:W-:-:S02]  /*23b50*/  FSEL R41, R5, -INF , !P6 ;  /* 0xff80000005297808 */ /* 0x000fc40007000000 */
        /* <DEDUP_REMOVED lines=66> */
.L_x_4649:
[----:B------:R-:W2:Y:S02]  /*23f80*/  LD.E R0, desc[UR6][R24.64+0x38] ;  /* 0x0000380618007980 */ /* 0x000ea4000c101900 */
[----:B--2---:R-:W-:-:S04]  /*23f90*/  LEA R0, -R0, RZ, 0x8 ;  /* 0x000000ff00007211 */ /* 0x004fc800078e41ff */
[----:B------:R-:W-:Y:S02]  /*23fa0*/  SHF.R.S32.HI R2, RZ, 0x1f, R0 ;  /* 0x0000001fff027819 */ /* 0x000fe40000011400 */
.L_x_4650:
[----:B------:R-:W-:Y:S05]  /*23fb0*/  BSYNC B0 ;  /* 0x0000000000007941 */ /* 0x000fea0003800000 */
.L_x_4648:
[----:B------:R-:W2:Y:S01]  /*23fc0*/  LDL R76, [R1] ;  /* 0x00000000014c7983 */ /* 0x000ea20000100800 */
[----:B------:R-:W-:Y:S01]  /*23fd0*/  @!P1 IADD3 R3, P2, R0, R119, RZ ;  /* 0x0000007700039210 */ /* 0x000fe20007f5e0ff */
[----:B------:R-:W-:Y:S01]  /*23fe0*/  @!P1 IMAD.MOV.U32 R12, RZ, RZ, R0 ;  /* 0x000000ffff0c9224 */ /* 0x000fe200078e0000 */
[----:B------:R-:W-:Y:S01]  /*23ff0*/  @!P1 LEA R4, P0, R190, R0, 0x5 ;  /* 0x00000000be049211 */ /* 0x000fe200078028ff */
[----:B------:R-:W-:Y:S01]  /*24000*/  @!P1 IMAD.MOV.U32 R13, RZ, RZ, R2 ;  /* 0x000000ffff0d9224 */ /* 0x000fe200078e0002 */
[-C--:B------:R-:W-:Y:S01]  /*24010*/  @!P1 MOV R7, R2.reuse ;  /* 0x0000000200079202 */ /* 0x080fe20000000f00 */
[----:B------:R-:W-:Y:S01]  /*24020*/  @!P1 IMAD.X R5, R2, 0x1, R176, P2 ;  /* 0x0000000102059824 */ /* 0x000fe200010e06b0 */
[----:B------:R-:W-:Y:S01]  /*24030*/  @!P1 LEA.HI.X R6, R190, R2, R191, 0x5, P0 ;  /* 0x00000002be069211 */ /* 0x000fe200000f2cbf */
[C---:B------:R-:W-:Y:S01]  /*24040*/  @!P1 IMAD R15, R191.reuse, 0x60, RZ ;  /* 0x00000060bf0f9824 */ /* 0x040fe200078e02ff */
[----:B------:R-:W-:Y:S01]  /*24050*/  @!P1 MOV R16, R0 ;  /* 0x0000000000109202 */ /* 0x000fe20000000f00 */
[C---:B------:R-:W-:Y:S01]  /*24060*/  @!P1 IMAD R14, R191.reuse, 0x30, RZ ;  /* 0x00000030bf0e9824 */ /* 0x040fe200078e02ff */
[----:B------:R1:W-:Y:S01]  /*24070*/  @P1 STS.128 [R189+0x2000], RZ ;  /* 0x002000ffbd001388 */ /* 0x0003e20000000c00 */
[----:B------:R-:W-:Y:S01]  /*24080*/  @!P1 IMAD.MOV.U32 R17, RZ, RZ, R2 ;  /* 0x000000ffff119224 */ /* 0x000fe200078e0002 */
[----:B------:R-:W-:Y:S01]  /*24090*/  BSSY B0, `(.L_x_4651) ;  /* 0x00000a3000007945 */ /* 0x000fe20003800000 */
[----:B------:R-:W-:-:S02]  /*240a0*/  @!P1 IMAD R21, R191, 0xc0, RZ ;  /* 0x000000c0bf159824 */ /* 0x000fc400078e02ff */
[C---:B------:R-:W-:Y:S02]  /*240b0*/  @!P1 IMAD R18, R191.reuse, 0x90, RZ ;  /* 0x00000090bf129824 */ /* 0x040fe400078e02ff */
[C---:B------:R-:W-:Y:S02]  /*240c0*/  @!P1 IMAD R20, R191.reuse, 0xb0, RZ ;  /* 0x000000b0bf149824 */ /* 0x040fe400078e02ff */
[----:B------:R-:W-:Y:S01]  /*240d0*/  @!P1 IMAD R19, R191, 0xa0, RZ ;  /* 0x000000a0bf139824 */ /* 0x000fe200078e02ff */
[CC--:B--2---:R-:W-:Y:S02]  /*240e0*/  @!P1 LEA R38, P2, R3.reuse, R76.reuse, 0x1 ;  /* 0x0000004c03269211 */ /* 0x0c4fe400078408ff */
[C---:B------:R-:W-:Y:S02]  /*240f0*/  @!P1 LEA R34, P0, R4.reuse, R76, 0x1 ;  /* 0x0000004c04229211 */ /* 0x040fe400078008ff */
[-C--:B------:R-:W-:Y:S01]  /*24100*/  @!P1 LEA.HI.X R39, R3, R252.reuse, R5, 0x1, P2 ;  /* 0x000000fc03279211 */ /* 0x080fe200010f0c05 */
[----:B------:R-:W-:Y:S01]  /*24110*/  @!P1 IMAD.MOV.U32 R5, RZ, RZ, R2 ;  /* 0x000000ffff059224 */ /* 0x000fe200078e0002 */
[----:B------:R-:W-:Y:S01]  /*24120*/  @!P1 LEA.HI.X R35, R4, R252, R6, 0x1, P0 ;  /* 0x000000fc04239211 */ /* 0x000fe200000f0c06 */
[--C-:B------:R-:W-:Y:S01]  /*24130*/  @!P1 IMAD.MOV.U32 R4, RZ, RZ, R0.reuse ;  /* 0x000000ffff049224 */ /* 0x100fe200078e0000 */
[----:B------:R-:W-:Y:S01]  /*24140*/  @!P1 LEA R10, P2, R0, R76, 0x1 ;  /* 0x0000004c000a9211 */ /* 0x000fe200078408ff */
[----:B------:R-:W-:-:S02]  /*24150*/  @!P1 IMAD.MOV.U32 R6, RZ, RZ, R0 ;  /* 0x000000ffff069224 */ /* 0x000fc400078e0000 */
[----:B------:R-:W-:Y:S01]  /*24160*/  @!P1 IMAD.WIDE.U32 R8, R190, 0x30, R4 ;  /* 0x00000030be089825 */ /* 0x000fe200078e0004 */
[----:B------:R-:W-:-:S03]  /*24170*/  @!P1 LEA.HI.X R11, R0, R252, R2, 0x1, P2 ;  /* 0x000000fc000b9211 */ /* 0x000fc600010f0c02 */
        /* <DEDUP_REMOVED lines=38> */
[C---:B------:R-:W-:Y:S01]  /*243e0*/  @!P1 IMAD.WIDE.U32 R4, R190.reuse, 0xc0, R16 ;  /* 0x000000c0be049825 */ /* 0x040fe200078e0010 */
[----:B------:R-:W-:Y:S01]  /*243f0*/  @!P1 IADD3 R9, R19, R9, RZ ;  /* 0x0000000913099210 */ /* 0x000fe20007ffe0ff */
[----:B------:R1:W-:Y:S02]  /*24400*/  @P1 STS.128 [R189+0x3800], RZ ;  /* 0x003800ffbd001388 */ /* 0x0003e40000000c00 */
[----:B--2---:R-:W-:Y:S01]  /*24410*/  @!P1 IMAD.WIDE.U32 R10, R190, 0x90, R6 ;  /* 0x00000090be0a9825 */ /* 0x004fe200078e0006 */
[-C--:B------:R-:W-:Y:S01]  /*24420*/  @!P1 LEA R16, P0, R4, R76.reuse, 0x1 ;  /* 0x0000004c04109211 */ /* 0x080fe200078008ff */
[----:B------:R-:W-:Y:S01]  /*24430*/  @!PT LDS RZ, [RZ] ;  /* 0x00000000fffff984 */ /* 0x000fe20000000800 */
[----:B------:R-:W-:Y:S01]  /*24440*/  @!PT LDS RZ, [RZ] ;  /* 0x00000000fffff984 */ /* 0x000fe20000000800 */
[----:B------:R-:W-:Y:S01]  /*24450*/  @!PT LDS RZ, [RZ] ;  /* 0x00000000fffff984 */ /* 0x000fe20000000800 */
[----:B------:R1:W-:Y:S02]  /*24460*/  @!P1 LDGSTS.E.BYPASS.LTC128B.128 [R189+0x3800], desc[UR6][R32.64] ;  /* 0x0380000020bd9fae */ /* 0x0003e4000b901d46 */
[----:B------:R-:W-:Y:S01]  /*24470*/  @!P1 IMAD.WIDE.U32 R6, R190, 0xb0, R14 ;  /* 0x000000b0be069825 */ /* 0x000fe200078e000e */
[----:B------:R-:W-:Y:S01]  /*24480*/  @!P1 LEA R22, P5, R10, R76, 0x1 ;  /* 0x0000004c0a169211 */ /* 0x000fe200078a08ff */
[----:B------:R1:W-:Y:S02]  /*24490*/  @P1 STS.128 [R189+0x4000], RZ ;  /* 0x004000ffbd001388 */ /* 0x0003e40000000c00 */
[----:B------:R-:W-:-:S02]  /*244a0*/  @!P1 IMAD.IADD R5, R21, 0x1, R5 ;  /* 0x0000000115059824 */ /* 0x000fc400078e0205 */
[----:B------:R-:W-:Y:S01]  /*244b0*/  @!P1 IMAD.IADD R3, R18, 0x1, R11 ;  /* 0x0000000112039824 */ /* 0x000fe200078e020b */
[----:B------:R-:W-:Y:S01]  /*244c0*/  @!P1 LEA R18, P2, R6, R76, 0x1 ;  /* 0x0000004c06129211 */ /* 0x000fe200078408ff */
[----:B------:R-:W-:Y:S01]  /*244d0*/  @!P1 IMAD.IADD R7, R20, 0x1, R7 ;  /* 0x0000000114079824 */ /* 0x000fe200078e0207 */
[----:B------:R-:W-:Y:S01]  /*244e0*/  @!P1 LEA.HI.X R17, R4, R252, R5, 0x1, P0 ;  /* 0x000000fc04119211 */ /* 0x000fe200000f0c05 */
        /* <DEDUP_REMOVED lines=11> */
[----:B------:R-:W-:Y:S01]  /*245a0*/  @!P1 LEA R14, P5, R3, R76, 0x1 ;  /* 0x0000004c030e9211 */ /* 0x000fe200078a08ff */
[C---:B------:R-:W-:Y:S01]  /*245b0*/  @!P1 IMAD R13, R191.reuse, 0xd0, RZ ;  /* 0x000000d0bf0d9824 */ /* 0x040fe200078e02ff */
        /* <DEDUP_REMOVED lines=80> */
.L_x_4652:
[----:B------:R-:W-:Y:S05]  /*24ac0*/  BSYNC B0 ;  /* 0x0000000000007941 */ /* 0x000fea0003800000 */
.L_x_4651:
[C---:B------:R-:W-:Y:S01]  /*24ad0*/  LEA R76, P0, R0.reuse, R76, 0x1 ;  /* 0x0000004c004c7211 */ /* 0x040fe200078008ff */
[----:B------:R-:W0:Y:S03]  /*24ae0*/  LDGDEPBAR ;  /* 0x00000000000079af */ /* 0x000e260000000000 */
[----:B------:R-:W-:Y:S01]  /*24af0*/  LEA.HI.X R252, R0, R252, R2, 0x1, P0 ;  /* 0x000000fc00fc7211 */ /* 0x000fe200000f0c02 */
[----:B------:R3:W-:Y:S04]  /*24b00*/  STL [R1], R76 ;  /* 0x0000004c01007387 */ /* 0x0007e80000100800 */
.L_x_4647:
[----:B------:R-:W-:Y:S05]  /*24b10*/  BSYNC B1 ;  /* 0x0000000000017941 */ /* 0x000fea0003800000 */
.L_x_4646:
[----:B------:R-:W-:Y:S01]  /*24b20*/  FMNMX.FTZ R0, R116, R40, !PT ;  /* 0x0000002874007209 */ /* 0x000fe20007810000 */
[----:B-1----:R-:W4:Y:S03]  /*24b30*/  LDL.LU R26, [R1+0x14] ;  /* 0x00001400011a7983 */ /* 0x002f260000300800 */
[----:B------:R-:W-:Y:S01]  /*24b40*/  FMNMX.FTZ R0, R47, R0, !PT ;  /* 0x000000002f007209 */ /* 0x000fe20007810000 */
[----:B------:R-:W5:Y:S03]  /*24b50*/  LDL.LU R27, [R1+0x10] ;  /* 0x00001000011b7983 */ /* 0x000f660000300800 */
        /* <DEDUP_REMOVED lines=121> */
[----:B------:R-:W3:Y:S02]  /*252f0*/  SHFL.BFLY PT, R4, R2, 0x2, 0x1f ;  /* 0x0c401f0002047f89 */ /* 0x000ee400000e0000 */
[----:B---3--:R-:W-:-:S05]  /*25300*/  FMNMX.FTZ R2, R2, R4, !PT ;  /* 0x0000000402027209 */ /* 0x008fca0007810000 */
[----:B------:R-:W3:Y:S01]  /*25310*/  SHFL.BFLY PT, R4, R2, 0x1, 0x1f ;  /* 0x0c201f0002047f89 */ /* 0x000ee200000e0000 */
[----:B----4-:R-:W-:Y:S02]  /*25320*/  MOV R99, R26 ;  /* 0x0000001a00637202 */ /* 0x010fe40000000f00 */
[----:B-----5:R-:W-:Y:S02]  /*25330*/  MOV R97, R27 ;  /* 0x0000001b00617202 */ /* 0x020fe40000000f00 */
[----:B-1----:R-:W-:Y:S01]  /*25340*/  LDSM.16.MT88.4 R24, [R139+0xa800] ;  /* 0x00a800008b18783b */ /* 0x002fe20000004200 */
[----:B---3--:R-:W-:Y:S02]  /*25350*/  FMNMX.FTZ R77, R2, R4, !PT ;  /* 0x00000004024d7209 */ /* 0x008fe40007810000 */
        /* <DEDUP_REMOVED lines=33> */
[-CC-:B--2---:R-:W-:Y:S01]  /*25570*/  FFMA.FTZ R4, R72, R0.reuse, -R3.reuse ;  /* 0x0000000048047223 */ /* 0x184fe20000010803 */
        /* <DEDUP_REMOVED lines=49> */
[----:B-1----:R-:W-:-:S04]  /*25890*/  FFMA.FTZ R4, R43, R0, -R3 ;  /* 0x000000002b047223 */ /* 0x002fc80000010803 */
[----:B------:R1:W-:Y:S02]  /*258a0*/  MUFU.EX2 R202, R4 ;  /* 0x0000000400ca7308 */ /* 0x0003e40000000800 */
[----:B-1----:R-:W-:-:S05]  /*258b0*/  FSEL R4, R76, RZ, P1 ;  /* 0x000000ff4c047208 */ /* 0x002fca0000800000 */
[----:B------:R-:W-:Y:S01]  /*258c0*/  FADD.FTZ R2, R37, -R4 ;  /* 0x8000000425027221 */ /* 0x000fe20000010000 */
[--C-:B------:R-:W-:Y:S01]  /*258d0*/  FFMA.FTZ R4, R51, R0, -R3.reuse ;  /* 0x0000000033047223 */ /* 0x100fe20000010803 */
[----:B------:R-:W-:Y:S02]  /*258e0*/  LDSM.16.MT88.4 R36, [R182+0xa800] ;  /* 0x00a80000b624783b */ /* 0x000fe40000004200 */
[----:B------:R-:W-:Y:S01]  /*258f0*/  FMUL.FTZ R2, R0, R2 ;  /* 0x0000000200027220 */ /* 0x000fe20000410000 */
[----:B------:R-:W-:Y:S08]  /*25900*/  MUFU.EX2 R116, R4 ;  /* 0x0000000400747308 */ /* 0x000ff00000000800 */
[----:B------:R1:W2:Y:S02]  /*25910*/  MUFU.EX2 R7, R2 ;  /* 0x0000000200077308 */ /* 0x0002a40000000800 */
[----:B-1----:R-:W-:Y:S01]  /*25920*/  FFMA.FTZ R2, R50, R0, -R3 ;  /* 0x0000000032027223 */ /* 0x002fe20000010803 */
[-C--:B--2---:R-:W-:Y:S01]  /*25930*/  FMUL.FTZ R168, R168, R7.reuse ;  /* 0x00000007a8a87220 */ /* 0x084fe20000410000 */
[-C--:B------:R-:W-:Y:S01]  /*25940*/  FMUL.FTZ R169, R169, R7.reuse ;  /* 0x00000007a9a97220 */ /* 0x080fe20000410000 */
[----:B------:R-:W-:-:S03]  /*25950*/  FMUL.FTZ R156, R156, R7 ;  /* 0x000000079c9c7220 */ /* 0x000fc60000410000 */
[----:B------:R1:W2:Y:S01]  /*25960*/  MUFU.EX2 R28, R2 ;  /* 0x00000002001c7308 */ /* 0x0002a20000000800 */
        /* <DEDUP_REMOVED lines=11> */
[----:B------:R-:W-:Y:S01]  /*25a20*/  F2FP.BF16.F32.PACK_AB R9, R246, R245 ;  /* 0x000000f5f609723e */ /* 0x000fe200000010ff */
[-C--:B------:R-:W-:Y:S01]  /*25a30*/  FMUL.FTZ R160, R160, R7.reuse ;  /* 0x00000007a0a07220 */ /* 0x080fe20000410000 */
[-C--:B------:R-:W-:Y:S01]  /*25a40*/  FMUL.FTZ R161, R161, R7.reuse ;  /* 0x00000007a1a17220 */ /* 0x080fe20000410000 */
[-C--:B------:R-:W-:Y:S01]  /*25a50*/  FMUL.FTZ R148, R148, R7.reuse ;  /* 0x0000000794947220 */ /* 0x080fe20000410000 */
[----:B------:R-:W-:Y:S01]  /*25a60*/  FMUL.FTZ R149, R149, R7 ;  /* 0x0000000795957220 */ /* 0x000fe20000410000 */
[----:B-1----:R-:W-:Y:S01]  /*25a70*/  FFMA.FTZ R2, R63, R0, -R3 ;  /* 0x000000003f027223 */ /* 0x002fe20000010803 */
[----:B--2---:R-:W-:Y:S01]  /*25a80*/  MOV R4, R28 ;  /* 0x0000001c00047202 */ /* 0x004fe20000000f00 */
[C---:B------:R-:W-:Y:S01]  /*25a90*/  HMMA.16816.F32.BF16 R152, R12.reuse, R20, R152 ;  /* 0x000000140c98723c */ /* 0x040fe20000041898 */
[----:B------:R-:W1:Y:S01]  /*25aa0*/  LDSM.16.MT88.4 R28, [R181+0xa000] ;  /* 0x00a00000b51c783b */ /* 0x000e620000004200 */
[----:B------:R2:W-:Y:S03]  /*25ab0*/  MUFU.EX2 R119, R2 ;  /* 0x0000000200777308 */ /* 0x0005e60000000800 */
[----:B------:R-:W-:Y:S01]  /*25ac0*/  LDSM.16.MT88.4 R48, [R180+0xb000] ;  /* 0x00b00000b430783b */ /* 0x000fe20000004200 */
[C---:B------:R-:W-:Y:S06]  /*25ad0*/  HMMA.16816.F32.BF16 R44, R12.reuse, R16, R160 ;  /* 0x000000100c2c723c */ /* 0x040fec00000418a0 */
[----:B------:R-:W-:Y:S01]  /*25ae0*/  HMMA.16816.F32.BF16 R148, R12, R22, R148 ;  /* 0x000000160c94723c */ /* 0x000fe20000041894 */
[----:B------:R-:W-:Y:S01]  /*25af0*/  MOV R160, R208 ;  /* 0x000000d000a07202 */ /* 0x000fe20000000f00 */
[----:B------:R-:W-:Y:S01]  /*25b00*/  LDSM.16.MT88.4 R20, [R139+0xb000] ;  /* 0x00b000008b14783b */ /* 0x000fe20000004200 */
[----:B------:R-:W-:Y:S01]  /*25b10*/  MOV R161, R202 ;  /* 0x000000ca00a17202 */ /* 0x000fe20000000f00 */
[----:B--2---:R-:W-:-:S04]  /*25b20*/  FFMA.FTZ R2, R75, R0, -R5 ;  /* 0x000000004b027223 */ /* 0x004fc80000010805 */
[----:B------:R2:W-:Y:S02]  /*25b30*/  MUFU.EX2 R225, R2 ;  /* 0x0000000200e17308 */ /* 0x0005e40000000800 */
[----:B--2---:R-:W-:Y:S01]  /*25b40*/  FFMA.FTZ R2, R54, R0, -R5 ;  /* 0x0000000036027223 */ /* 0x004fe20000010805 */
[C---:B-1----:R-:W-:Y:S05]  /*25b50*/  HMMA.16816.F32.BF16 R144, R12.reuse, R28, R144 ;  /* 0x0000001c0c90723c */ /* 0x042fea0000041890 */
[----:B------:R1:W2:Y:S01]  /*25b60*/  MUFU.EX2 R222, R2 ;  /* 0x0000000200de7308 */ /* 0x0002a20000000800 */
[C---:B------:R-:W-:Y:S01]  /*25b70*/  HMMA.16816.F32.BF16 R52, R12.reuse, R18, R156 ;  /* 0x000000120c34723c */ /* 0x040fe2000004189c */
[----:B------:R-:W-:Y:S05]  /*25b80*/  LDSM.16.MT88.4 R16, [R181+0xa800] ;  /* 0x00a80000b510783b */ /* 0x000fea0000004200 */
[----:B------:R-:W-:Y:S01]  /*25b90*/  HMMA.16816.F32.BF16 R140, R12, R30, R140 ;  /* 0x0000001e0c8c723c */ /* 0x000fe2000004188c */
[----:B------:R-:W-:-:S04]  /*25ba0*/  MOV R158, R32 ;  /* 0x00000020009e7202 */ /* 0x000fc80000000f00 */
[----:B------:R-:W-:Y:S01]  /*25bb0*/  F2FP.BF16.F32.PACK_AB R11, R158, R247 ;  /* 0x000000f79e0b723e */ /* 0x000fe200000010ff */
[-CC-:B-1----:R-:W-:Y:S01]  /*25bc0*/  FFMA.FTZ R2, R89, R0.reuse, -R5.reuse ;  /* 0x0000000059027223 */ /* 0x182fe20000010805 */
[----:B------:R-:W-:Y:S02]  /*25bd0*/  MOV R89, R33 ;  /* 0x0000002100597202 */ /* 0x000fe40000000f00 */
[----:B------:R-:W1:Y:S01]  /*25be0*/  LDSM.16.MT88.4 R32, [R180+0xa800] ;  /* 0x00a80000b420783b */ /* 0x000e620000004200 */
[----:B------:R3:W-:Y:S01]  /*25bf0*/  MUFU.EX2 R216, R2 ;  /* 0x0000000200d87308 */ /* 0x0007e20000000800 */
[----:B--2---:R-:W-:Y:S01]  /*25c00*/  F2FP.BF16.F32.PACK_AB R8, R222, R225 ;  /* 0x000000e1de08723e */ /* 0x004fe200000010ff */
[----:B---3--:R-:W-:-:S06]  /*25c10*/  FFMA.FTZ R2, R57, R0, -R5 ;  /* 0x0000000039027223 */ /* 0x008fcc0000010805 */
[----:B------:R2:W3:Y:S02]  /*25c20*/  MUFU.EX2 R204, R2 ;  /* 0x0000000200cc7308 */ /* 0x0004e40000000800 */
[----:B--2---:R-:W-:Y:S01]  /*25c30*/  FFMA.FTZ R2, R74, R0, -R3 ;  /* 0x000000004a027223 */ /* 0x004fe20000010803 */
[----:B---3--:R-:W-:-:S05]  /*25c40*/  F2FP.BF16.F32.PACK_AB R10, R204, R216 ;  /* 0x000000d8cc0a723e */ /* 0x008fca00000010ff */
[----:B------:R2:W-:Y:S02]  /*25c50*/  MUFU.EX2 R242, R2 ;  /* 0x0000000200f27308 */ /* 0x0005e40000000800 */
[C---:B------:R-:W-:Y:S06]  /*25c60*/  HMMA.16816.F32.BF16 R28, R8.reuse, R24, R168 ;  /* 0x00000018081c723c */ /* 0x040fec00000418a8 */
[C---:B-1----:R-:W-:Y:S06]  /*25c70*/  HMMA.16816.F32.BF16 R68, R8.reuse, R32, R152 ;  /* 0x000000200844723c */ /* 0x042fec0000041898 */
[----:B------:R-:W-:Y:S01]  /*25c80*/  HMMA.16816.F32.BF16 R24, R8, R26, R164 ;  /* 0x0000001a0818723c */ /* 0x000fe200000418a4 */
[----:B--2---:R-:W-:Y:S01]  /*25c90*/  FFMA.FTZ R2, R56, R0, -R3 ;  /* 0x0000000038027223 */ /* 0x004fe20000010803 */
[----:B------:R-:W-:-:S02]  /*25ca0*/  MOV R154, R226 ;  /* 0x000000e2009a7202 */ /* 0x000fc40000000f00 */
[----:B------:R-:W-:Y:S01]  /*25cb0*/  MOV R155, R212 ;  /* 0x000000d4009b7202 */ /* 0x000fe20000000f00 */
[----:B------:R1:W-:Y:S01]  /*25cc0*/  MUFU.EX2 R241, R2 ;  /* 0x0000000200f17308 */ /* 0x0003e20000000800 */
[----:B------:R-:W-:Y:S02]  /*25cd0*/  HMMA.16816.F32.BF16 R44, R8, R36, R44 ;  /* 0x00000024082c723c */ /* 0x000fe4000004182c */
[----:B------:R-:W-:-:S04]  /*25ce0*/  F2FP.BF16.F32.PACK_AB R13, R155, R154 ;  /* 0x0000009a9b0d723e */ /* 0x000fc800000010ff */
[C---:B------:R-:W-:Y:S01]  /*25cf0*/  HMMA.16816.F32.BF16 R52, R8.reuse, R38, R52 ;  /* 0x000000260834723c */ /* 0x040fe20000041834 */
[----:B------:R-:W-:Y:S05]  /*25d00*/  LDSM.16.MT88.4 R36, [R181+0xb000] ;  /* 0x00b00000b524783b */ /* 0x000fea0000004200 */
[----:B------:R-:W-:Y:S01]  /*25d10*/  HMMA.16816.F32.BF16 R72, R8, R16, R144 ;  /* 0x000000100848723c */ /* 0x000fe20000041890 */
[----:B-1----:R-:W-:Y:S01]  /*25d20*/  FFMA.FTZ R2, R88, R0, -R3 ;  /* 0x0000000058027223 */ /* 0x002fe20000010803 */
[----:B------:R-:W-:-:S04]  /*25d30*/  MOV R88, R239 ;  /* 0x000000ef00587202 */ /* 0x000fc80000000f00 */
[----:B------:R-:W-:Y:S01]  /*25d40*/  HMMA.16816.F32.BF16 R140, R8, R18, R140 ;  /* 0x00000012088c723c */ /* 0x000fe2000004188c */
[----:B------:R-:W-:Y:S01]  /*25d50*/  LDSM.16.MT88.4 R16, [R139+0xb800] ;  /* 0x00b800008b10783b */ /* 0x000fe20000004200 */
[----:B------:R1:W-:Y:S01]  /*25d60*/  MUFU.EX2 R239, R2 ;  /* 0x0000000200ef7308 */ /* 0x0003e20000000800 */
[----:B------:R-:W-:Y:S01]  /*25d70*/  F2FP.BF16.F32.PACK_AB R15, R89, R88 ;  /* 0x00000058590f723e */ /* 0x000fe200000010ff */
[--C-:B-1----:R-:W-:Y:S01]  /*25d80*/  FFMA.FTZ R2, R93, R0, -R5.reuse ;  /* 0x000000005d027223 */ /* 0x102fe20000010805 */
[----:B------:R-:W-:Y:S02]  /*25d90*/  MOV R93, R40 ;  /* 0x00000028005d7202 */ /* 0x000fe40000000f00 */
[----:B------:R-:W1:Y:S03]  /*25da0*/  LDSM.16.MT88.4 R40, [R182+0xb000] ;  /* 0x00b00000b628783b */ /* 0x000e660000004200 */
[----:B------:R2:W-:Y:S02]  /*25db0*/  MUFU.EX2 R168, R2 ;  /* 0x0000000200a87308 */ /* 0x0005e40000000800 */
[----:B--2---:R-:W-:-:S06]  /*25dc0*/  FFMA.FTZ R2, R59, R0, -R5 ;  /* 0x000000003b027223 */ /* 0x004fcc0000010805 */
[----:B------:R2:W3:Y:S02]  /*25dd0*/  MUFU.EX2 R170, R2 ;  /* 0x0000000200aa7308 */ /* 0x0004e40000000800 */
[----:B--2---:R-:W-:Y:S01]  /*25de0*/  FFMA.FTZ R2, R95, R0, -R5 ;  /* 0x000000005f027223 */ /* 0x004fe20000010805 */
[----:B------:R-:W-:Y:S02]  /*25df0*/  MOV R95, R176 ;  /* 0x000000b0005f7202 */ /* 0x000fe40000000f00 */
[----:B---3--:R-:W-:-:S03]  /*25e00*/  F2FP.BF16.F32.PACK_AB R12, R170, R168 ;  /* 0x000000a8aa0c723e */ /* 0x008fc600000010ff */
        /* <DEDUP_REMOVED lines=9> */
[C---:B------:R-:W-:Y:S01]  /*25ea0*/  HMMA.16816.F32.BF16 R32, R12.reuse, R20, R28 ;  /* 0x000000140c20723c */ /* 0x040fe2000004181c */
[----:B------:R-:W3:Y:S05]  /*25eb0*/  LDSM.16.MT88.4 R28, [R182+0xb800] ;  /* 0x00b80000b61c783b */ /* 0x000eea0000004200 */
[C---:B------:R-:W-:Y:S06]  /*25ec0*/  HMMA.16816.F32.BF16 R24, R12.reuse, R22, R24 ;  /* 0x000000160c18723c */ /* 0x040fec0000041818 */
[----:B-1----:R-:W-:Y:S01]  /*25ed0*/  HMMA.16816.F32.BF16 R20, R12, R40, R44 ;  /* 0x000000280c14723c */ /* 0x002fe2000004182c */
[----:B--2---:R-:W-:-:S04]  /*25ee0*/  FFMA.FTZ R2, R86, R0, -R3 ;  /* 0x0000000056027223 */ /* 0x004fc80000010803 */
[----:B------:R1:W-:Y:S01]  /*25ef0*/  MUFU.EX2 R212, R2 ;  /* 0x0000000200d47308 */ /* 0x0003e20000000800 */
[C---:B------:R-:W-:Y:S01]  /*25f00*/  HMMA.16816.F32.BF16 R40, R12.reuse, R42, R52 ;  /* 0x0000002a0c28723c */ /* 0x040fe20000041834 */
[----:B------:R-:W2:Y:S05]  /*25f10*/  LDSM.16.MT88.4 R52, [R180+0xb800] ;  /* 0x00b80000b434783b */ /* 0x000eaa0000004200 */
[C---:B------:R-:W-:Y:S06]  /*25f20*/  HMMA.16816.F32.BF16 R72, R12.reuse, R36, R72 ;  /* 0x000000240c48723c */ /* 0x040fec0000041848 */
[----:B------:R-:W-:Y:S01]  /*25f30*/  HMMA.16816.F32.BF16 R56, R12, R38, R140 ;  /* 0x000000260c38723c */ /* 0x000fe2000004188c */
[----:B------:R-:W-:Y:S01]  /*25f40*/  LDSM.16.MT88.4 R36, [R139+0xc000] ;  /* 0x00c000008b24783b */ /* 0x000fe20000004200 */
[----:B-1----:R-:W-:-:S04]  /*25f50*/  FFMA.FTZ R2, R64, R0, -R3 ;  /* 0x0000000040027223 */ /* 0x002fc80000010803 */
[C---:B------:R-:W-:Y:S01]  /*25f60*/  HMMA.16816.F32.BF16 R68, R12.reuse, R48, R68 ;  /* 0x000000300c44723c */ /* 0x040fe20000041844 */
[----:B------:R1:W-:Y:S05]  /*25f70*/  MUFU.EX2 R208, R2 ;  /* 0x0000000200d07308 */ /* 0x0003ea0000000800 */
[----:B------:R-:W-:Y:S01]  /*25f80*/  HMMA.16816.F32.BF16 R60, R12, R50, R60 ;  /* 0x000000320c3c723c */ /* 0x000fe2000004183c */
[----:B------:R-:W4:Y:S06]  /*25f90*/  LDSM.16.MT88.4 R48, [R181+0xb800] ;  /* 0x00b80000b530783b */ /* 0x000f2c0000004200 */
[----:B------:R-:W-:-:S02]  /*25fa0*/  F2FP.BF16.F32.PACK_AB R13, R4, R93 ;  /* 0x0000005d040d723e */ /* 0x000fc400000010ff */
[----:B------:R-:W-:Y:S01]  /*25fb0*/  F2FP.BF16.F32.PACK_AB R15, R116, R119 ;  /* 0x00000077740f723e */ /* 0x000fe200000010ff */
        /* <DEDUP_REMOVED lines=11> */
[----:B------:R1:W-:Y:S02]  /*26070*/  MUFU.EX2 R202, R2 ;  /* 0x0000000200ca7308 */ /* 0x0003e40000000800 */
[C---:B------:R-:W-:Y:S06]  /*26080*/  HMMA.16816.F32.BF16 R44, R8.reuse, R18, R24 ;  /* 0x00000012082c723c */ /* 0x040fec0000041818 */
[C---:B---3--:R-:W-:Y:S06]  /*26090*/  HMMA.16816.F32.BF16 R24, R8.reuse, R28, R20 ;  /* 0x0000001c0818723c */ /* 0x048fec0000041814 */
[----:B------:R-:W-:Y:S01]  /*260a0*/  HMMA.16816.F32.BF16 R20, R8, R30, R40 ;  /* 0x0000001e0814723c */ /* 0x000fe20000041828 */
[----:B-1----:R-:W-:-:S04]  /*260b0*/  FFMA.FTZ R2, R65, R0, -R3 ;  /* 0x0000000041027223 */ /* 0x002fc80000010803 */
[----:B------:R1:W-:Y:S01]  /*260c0*/  MUFU.EX2 R171, R2 ;  /* 0x0000000200ab7308 */ /* 0x0003e20000000800 */
[C---:B------:R-:W-:Y:S01]  /*260d0*/  HMMA.16816.F32.BF16 R64, R8.reuse, R16, R32 ;  /* 0x000000100840723c */ /* 0x040fe20000041820 */
[----:B------:R-:W3:Y:S04]  /*260e0*/  LDSM.16.MT88.4 R16, [R182+0xc000] ;  /* 0x00c00000b610783b */ /* 0x000ee80000004200 */
[----:B------:R-:W5:Y:S01]  /*260f0*/  LDSM.16.MT88.4 R32, [R180+0xc000] ;  /* 0x00c00000b420783b */ /* 0x000f620000004200 */
[C---:B--2---:R-:W-:Y:S06]  /*26100*/  HMMA.16816.F32.BF16 R68, R8.reuse, R52, R68 ;  /* 0x000000340844723c */ /* 0x044fec0000041844 */
[----:B------:R-:W-:Y:S01]  /*26110*/  HMMA.16816.F32.BF16 R40, R8, R54, R60 ;  /* 0x000000360828723c */ /* 0x000fe2000004183c */
[----:B-1----:R-:W-:-:S05]  /*26120*/  FFMA.FTZ R2, R117, R0, -R3 ;  /* 0x0000000075027223 */ /* 0x002fca0000010803 */
[C---:B----4-:R-:W-:Y:S01]  /*26130*/  HMMA.16816.F32.BF16 R72, R8.reuse, R48, R72 ;  /* 0x000000300848723c */ /* 0x050fe20000041848 */
[----:B------:R1:W-:Y:S05]  /*26140*/  MUFU.EX2 R167, R2 ;  /* 0x0000000200a77308 */ /* 0x0003ea0000000800 */
[----:B------:R-:W-:Y:S01]  /*26150*/  HMMA.16816.F32.BF16 R56, R8, R50, R56 ;  /* 0x000000320838723c */ /* 0x000fe20000041838 */
[----:B------:R-:W2:Y:S06]  /*26160*/  LDSM.16.MT88.4 R48, [R181+0xc000] ;  /* 0x00c00000b530783b */ /* 0x000eac0000004200 */
[----:B------:R-:W-:-:S02]  /*26170*/  F2FP.BF16.F32.PACK_AB R9, R241, R242 ;  /* 0x000000f2f109723e */ /* 0x000fc400000010ff */
[----:B------:R-:W-:Y:S01]  /*26180*/  F2FP.BF16.F32.PACK_AB R11, R226, R239 ;  /* 0x000000efe20b723e */ /* 0x000fe200000010ff */
[----:B-1----:R-:W-:-:S04]  /*26190*/  FFMA.FTZ R2, R122, R0, -R5 ;  /* 0x000000007a027223 */ /* 0x002fc80000010805 */
[----:B------:R1:W-:Y:S02]  /*261a0*/  MUFU.EX2 R159, R2 ;  /* 0x00000002009f7308 */ /* 0x0003e40000000800 */
[----:B-1----:R-:W-:Y:S01]  /*261b0*/  FFMA.FTZ R2, R79, R0, -R5 ;  /* 0x000000004f027223 */ /* 0x002fe20000010805 */
[----:B------:R-:W-:-:S05]  /*261c0*/  MOV R79, R158 ;  /* 0x0000009e004f7202 */ /* 0x000fca0000000f00 */
[----:B------:R1:W4:Y:S02]  /*261d0*/  MUFU.EX2 R158, R2 ;  /* 0x00000002009e7308 */ /* 0x0003240000000800 */
        /* <DEDUP_REMOVED lines=12> */
[----:B---3--:R-:W-:Y:S01]  /*262a0*/  HMMA.16816.F32.BF16 R28, R12, R18, R20 ;  /* 0x000000120c1c723c */ /* 0x008fe20000041814 */
[----:B------:R-:W3:Y:S01]  /*262b0*/  LDSM.16.MT88.4 R20, [R182+0xc800] ;  /* 0x00c80000b614783b */ /* 0x000ee20000004200 */
[----:B-1----:R-:W-:-:S04]  /*262c0*/  FFMA.FTZ R2, R112, R0, -R3 ;  /* 0x0000000070027223 */ /* 0x002fc80000010803 */
[C---:B------:R-:W-:Y:S01]  /*262d0*/  HMMA.16816.F32.BF16 R64, R12.reuse, R36, R64 ;  /* 0x000000240c40723c */ /* 0x040fe20000041840 */
[----:B------:R-:W-:Y:S01]  /*262e0*/  LDSM.16.MT88.4 R36, [R181+0xc800] ;  /* 0x00c80000b524783b */ /* 0x000fe20000004200 */
[----:B------:R1:W-:Y:S04]  /*262f0*/  MUFU.EX2 R161, R2 ;  /* 0x0000000200a17308 */ /* 0x0003e80000000800 */
[C---:B------:R-:W-:Y:S01]  /*26300*/  HMMA.16816.F32.BF16 R60, R12.reuse, R16, R24 ;  /* 0x000000100c3c723c */ /* 0x040fe20000041818 */
[----:B------:R-:W3:Y:S05]  /*26310*/  LDSM.16.MT88.4 R16, [R180+0xc800] ;  /* 0x00c80000b410783b */ /* 0x000eea0000004200 */
[C---:B-----5:R-:W-:Y:S06]  /*26320*/  HMMA.16816.F32.BF16 R68, R12.reuse, R32, R68 ;  /* 0x000000200c44723c */ /* 0x060fec0000041844 */
[----:B------:R-:W-:Y:S01]  /*26330*/  HMMA.16816.F32.BF16 R24, R12, R34, R40 ;  /* 0x000000220c18723c */ /* 0x000fe20000041828 */
[----:B-1----:R-:W-:Y:S01]  /*26340*/  FFMA.FTZ R2, R80, R0, -R3 ;  /* 0x0000000050027223 */ /* 0x002fe20000010803 */
[----:B------:R-:W-:-:S03]  /*26350*/  MOV R80, R154 ;  /* 0x0000009a00507202 */ /* 0x000fc60000000f00 */
[----:B------:R1:W-:Y:S01]  /*26360*/  MUFU.EX2 R160, R2 ;  /* 0x0000000200a07308 */ /* 0x0003e20000000800 */
[C---:B--2---:R-:W-:Y:S06]  /*26370*/  HMMA.16816.F32.BF16 R72, R12.reuse, R48, R72 ;  /* 0x000000300c48723c */ /* 0x044fec0000041848 */
[----:B------:R-:W-:Y:S07]  /*26380*/  HMMA.16816.F32.BF16 R40, R12, R50, R56 ;  /* 0x000000320c28723c */ /* 0x000fee0000041838 */
[----:B------:R-:W-:-:S02]  /*26390*/  F2FP.BF16.F32.PACK_AB R13, R208, R212 ;  /* 0x000000d4d00d723e */ /* 0x000fc400000010ff */
[----:B------:R-:W-:Y:S01]  /*263a0*/  F2FP.BF16.F32.PACK_AB R15, R171, R202 ;  /* 0x000000caab0f723e */ /* 0x000fe200000010ff */
[----:B-1----:R-:W-:-:S04]  /*263b0*/  FFMA.FTZ R2, R128, R0, -R5 ;  /* 0x0000000080027223 */ /* 0x002fc80000010805 */
[----:B------:R1:W-:Y:S02]  /*263c0*/  MUFU.EX2 R152, R2 ;  /* 0x0000000200987308 */ /* 0x0003e40000000800 */
[----:B-1----:R-:W-:Y:S01]  /*263d0*/  FFMA.FTZ R2, R83, R0, -R5 ;  /* 0x0000000053027223 */ /* 0x002fe20000010805 */
[----:B------:R-:W-:-:S05]  /*263e0*/  MOV R83, R155 ;  /* 0x0000009b00537202 */ /* 0x000fca0000000f00 */
        /* <DEDUP_REMOVED lines=12> */
[----:B---3--:R-:W-:Y:S01]  /*264b0*/  HMMA.16816.F32.BF16 R32, R8, R22, R28 ;  /* 0x000000160820723c */ /* 0x008fe2000004181c */
        /* <DEDUP_REMOVED lines=8> */
[----:B------:R-:W5:Y:S01]  /*26540*/  LDSM.16.MT88.4 R16, [R181+0xd000] ;  /* 0x00d00000b510783b */ /* 0x000f620000004200 */
        /* <DEDUP_REMOVED lines=12> */
[----:B--2---:R-:W-:-:S05]  /*26610*/  F2FP.BF16.F32.PACK_AB R12, R144, R145 ;  /* 0x00000091900c723e */ /* 0x004fca00000010ff */
        /* <DEDUP_REMOVED lines=51> */
[----:B-1----:R-:W-:Y:S01]  /*26950*/  FFMA.FTZ R2, R196, R0, -R3 ;  /* 0x00000000c4027223 */ /* 0x002fe20000010803 */
[----:B------:R-:W-:-:S04]  /*26960*/  MOV R196, R88 ;  /* 0x0000005800c47202 */ /* 0x000fc80000000f00 */
        /* <DEDUP_REMOVED lines=39> */
[--C-:B-1----:R-:W-:Y:S01]  /*26be0*/  FFMA.FTZ R2, R207, R0, -R5.reuse ;  /* 0x00000000cf027223 */ /* 0x102fe20000010805 */
[----:B----4-:R-:W-:Y:S02]  /*26bf0*/  F2FP.BF16.F32.PACK_AB R19, R119, R121 ;  /* 0x000000797713723e */ /* 0x010fe400000010ff */
[----:B------:R-:W-:Y:S01]  /*26c00*/  MOV R207, R200 ;  /* 0x000000c800cf7202 */ /* 0x000fe20000000f00 */
[----:B------:R1:W-:Y:S01]  /*26c10*/  MUFU.EX2 R112, R2 ;  /* 0x0000000200707308 */ /* 0x0003e20000000800 */
[----:B------:R-:W-:Y:S01]  /*26c20*/  MOV R200, R80 ;  /* 0x0000005000c87202 */ /* 0x000fe20000000f00 */
[----:B-1----:R-:W-:-:S06]  /*26c30*/  FFMA.FTZ R2, R108, R0, -R5 ;  /* 0x000000006c027223 */ /* 0x002fcc0000010805 */
[----:B------:R1:W4:Y:S02]  /*26c40*/  MUFU.EX2 R108, R2 ;  /* 0x00000002006c7308 */ /* 0x0003240000000800 */
[----:B-1----:R-:W-:Y:S01]  /*26c50*/  FFMA.FTZ R2, R205, R0, -R5 ;  /* 0x00000000cd027223 */ /* 0x002fe20000010805 */
[----:B----4-:R-:W-:Y:S02]  /*26c60*/  F2FP.BF16.F32.PACK_AB R8, R108, R112 ;  /* 0x000000706c08723e */ /* 0x010fe400000010ff */
[----:B------:R-:W-:-:S03]  /*26c70*/  MOV R205, R196 ;  /* 0x000000c400cd7202 */ /* 0x000fc60000000f00 */
[----:B------:R1:W-:Y:S01]  /*26c80*/  MUFU.EX2 R106, R2 ;  /* 0x00000002006a7308 */ /* 0x0003e20000000800 */
[----:B------:R-:W-:Y:S01]  /*26c90*/  MOV R196, R82 ;  /* 0x0000005200c47202 */ /* 0x000fe20000000f00 */
[----:B-1----:R-:W-:-:S06]  /*26ca0*/  FFMA.FTZ R2, R110, R0, -R5 ;  /* 0x000000006e027223 */ /* 0x002fcc0000010805 */
        /* <DEDUP_REMOVED lines=99> */
[-C--:B------:R-:W-:Y:S01]  /*272e0*/  FFMA.FTZ R4, R220, R0.reuse, -R3 ;  /* 0x00000000dc047223 */ /* 0x080fe20000010803 */
[----:B------:R-:W-:Y:S01]  /*272f0*/  MOV R199, R201 ;  /* 0x000000c900c77202 */ /* 0x000fe20000000f00 */
[----:B------:R-:W-:Y:S01]  /*27300*/  FADD.FTZ R7, R240, R2 ;  /* 0x00000002f0077221 */ /* 0x000fe20000010000 */
[----:B------:R-:W-:Y:S01]  /*27310*/  FFMA.FTZ R2, R223, R0, -R5 ;  /* 0x00000000df027223 */ /* 0x000fe20000010805 */
[----:B------:R-:W-:Y:S01]  /*27320*/  FADD.FTZ R6, R232, R6 ;  /* 0x00000006e8067221 */ /* 0x000fe20000010000 */
[----:B------:R1:W-:Y:S01]  /*27330*/  MUFU.EX2 R83, R4 ;  /* 0x0000000400537308 */ /* 0x0003e20000000800 */
[----:B------:R-:W-:Y:S01]  /*27340*/  MOV R201, R81 ;  /* 0x0000005100c97202 */ /* 0x000fe20000000f00 */
[C---:B------:R-:W-:Y:S01]  /*27350*/  HMMA.16816.F32.BF16 R32, R8.reuse, R26, R28 ;  /* 0x0000001a0820723c */ /* 0x040fe2000004181c */
[----:B------:R-:W-:Y:S01]  /*27360*/  FADD.FTZ R6, R237, R6 ;  /* 0x00000006ed067221 */ /* 0x000fe20000010000 */
[----:B------:R-:W2:Y:S03]  /*27370*/  LDSM.16.MT88.4 R24, [R182+0x10800] ;  /* 0x01080000b618783b */ /* 0x000ea60000004200 */
        /* <DEDUP_REMOVED lines=75> */
[----:B-----5:R-:W-:Y:S01]  /*27830*/  HMMA.16816.F32.BF16 R36, R8, R12, R36 ;  /* 0x0000000c0824723c */ /* 0x020fe20000041824 */
        /* <DEDUP_REMOVED lines=33> */
[----:B------:R2:W-:Y:S03]  /*27a50*/  MUFU.EX2 R55, R2 ;  /* 0x0000000200377308 */ /* 0x0005e60000000800 */
        /* <DEDUP_REMOVED lines=10> */
[----:B------:R-:W2:Y:S01]  /*27b00*/  LDSM.16.MT88.4 R164, [R139+0x11800] ;  /* 0x011800008ba4783b */ /* 0x000ea20000004200 */
[----:B------:R-:W-:Y:S01]  /*27b10*/  FADD.FTZ R2, R160, R2 ;  /* 0x00000002a0027221 */ /* 0x000fe20000010000 */
[----:B------:R-:W-:Y:S01]  /*27b20*/  FADD.FTZ R4, R123, R4 ;  /* 0x000000047b047221 */ /* 0x000fe20000010000 */
[C---:B------:R-:W-:Y:S02]  /*27b30*/  HMMA.16816.F32.BF16 R160, R8.reuse, R20, R48 ;  /* 0x0000001408a0723c */ /* 0x040fe40000041830 */
[----:B------:R-:W-:Y:S01]  /*27b40*/  FADD.FTZ R2, R155, R2 ;  /* 0x000000029b027221 */ /* 0x000fe20000010000 */
[----:B------:R-:W-:Y:S01]  /*27b50*/  FADD.FTZ R4, R120, R4 ;  /* 0x0000000478047221 */ /* 0x000fe20000010000 */
[----:B------:R-:W3:Y:S02]  /*27b60*/  MUFU.EX2 R3, R3 ;  /* 0x0000000300037308 */ /* 0x000ee40000000800 */
[----:B------:R-:W-:Y:S01]  /*27b70*/  FADD.FTZ R2, R154, R2 ;  /* 0x000000029a027221 */ /* 0x000fe20000010000 */
[----:B------:R-:W-:Y:S01]  /*27b80*/  FADD.FTZ R4, R118, R4 ;  /* 0x0000000476047221 */ /* 0x000fe20000010000 */
[----:B----4-:R-:W-:Y:S02]  /*27b90*/  HMMA.16816.F32.BF16 R40, R8, R12, R40 ;  /* 0x0000000c0828723c */ /* 0x010fe40000041828 */
[----:B------:R-:W-:Y:S01]  /*27ba0*/  FADD.FTZ R2, R153, R2 ;  /* 0x0000000299027221 */ /* 0x000fe20000010000 */
[----:B------:R-:W-:Y:S01]  /*27bb0*/  FADD.FTZ R4, R117, R4 ;  /* 0x0000000475047221 */ /* 0x000fe20000010000 */
[----:B-1----:R-:W-:-:S02]  /*27bc0*/  FFMA.FTZ R6, R234, R0, -R5 ;  /* 0x00000000ea067223 */ /* 0x002fc40000010805 */
[----:B------:R-:W-:Y:S01]  /*27bd0*/  FADD.FTZ R2, R148, R2 ;  /* 0x0000000294027221 */ /* 0x000fe20000010000 */
[----:B------:R-:W-:Y:S01]  /*27be0*/  FADD.FTZ R4, R116, R4 ;  /* 0x0000000474047221 */ /* 0x000fe20000010000 */
[----:B------:R-:W1:Y:S01]  /*27bf0*/  LDSM.16.MT88.4 R148, [R180+0x11800] ;  /* 0x01180000b494783b */ /* 0x000e620000004200 */
[----:B------:R4:W-:Y:S01]  /*27c00*/  MUFU.EX2 R52, R6 ;  /* 0x0000000600347308 */ /* 0x0009e20000000800 */
[----:B------:R-:W-:Y:S01]  /*27c10*/  FADD.FTZ R2, R147, R2 ;  /* 0x0000000293027221 */ /* 0x000fe20000010000 */
[----:B------:R-:W-:Y:S01]  /*27c20*/  FADD.FTZ R4, R112, R4 ;  /* 0x0000000470047221 */ /* 0x000fe20000010000 */
[----:B------:R-:W-:Y:S01]  /*27c30*/  HMMA.16816.F32.BF16 R152, R8, R16, R36 ;  /* 0x000000100898723c */ /* 0x000fe20000041824 */
[----:B---3--:R-:W-:Y:S01]  /*27c40*/  F2FP.BF16.F32.PACK_AB R143, R3, R53 ;  /* 0x00000035038f723e */ /* 0x008fe200000010ff */
[----:B------:R-:W-:Y:S01]  /*27c50*/  FADD.FTZ R2, R146, R2 ;  /* 0x0000000292027221 */ /* 0x000fe20000010000 */
[----:B------:R-:W-:Y:S01]  /*27c60*/  FADD.FTZ R4, R108, R4 ;  /* 0x000000046c047221 */ /* 0x000fe20000010000 */
[----:B------:R-:W-:-:S02]  /*27c70*/  MOV R116, R77 ;  /* 0x0000004d00747202 */ /* 0x000fc40000000f00 */
[----:B------:R-:W-:Y:S01]  /*27c80*/  FADD.FTZ R2, R141, R2 ;  /* 0x000000028d027221 */ /* 0x000fe20000010000 */
[----:B------:R-:W-:Y:S01]  /*27c90*/  FADD.FTZ R4, R106, R4 ;  /* 0x000000046a047221 */ /* 0x000fe20000010000 */
[C---:B------:R-:W-:Y:S01]  /*27ca0*/  HMMA.16816.F32.BF16 R16, R8.reuse, R18, R32 ;  /* 0x000000120810723c */ /* 0x040fe20000041820 */
[----:B------:R-:W-:Y:S01]  /*27cb0*/  F2FP.BF16.F32.PACK_AB R141, R54, R55 ;  /* 0x00000037368d723e */ /* 0x000fe200000010ff */
[----:B------:R-:W-:Y:S01]  /*27cc0*/  FADD.FTZ R2, R140, R2 ;  /* 0x000000028c027221 */ /* 0x000fe20000010000 */
[----:B------:R-:W-:Y:S01]  /*27cd0*/  FADD.FTZ R4, R104, R4 ;  /* 0x0000000468047221 */ /* 0x000fe20000010000 */
[----:B------:R-:W-:Y:S01]  /*27ce0*/  MOV R37, R76 ;  /* 0x0000004c00257202 */ /* 0x000fe20000000f00 */
[-CC-:B----4-:R-:W-:Y:S01]  /*27cf0*/  FFMA.FTZ R6, R195, R0.reuse, -R5.reuse ;  /* 0x00000000c3067223 */ /* 0x190fe20000010805 */
[----:B------:R-:W-:Y:S01]  /*27d00*/  FADD.FTZ R2, R136, R2 ;  /* 0x0000000288027221 */ /* 0x000fe20000010000 */
[----:B------:R-:W-:Y:S02]  /*27d10*/  HMMA.16816.F32.BF16 R28, R8, R14, R28 ;  /* 0x0000000e081c723c */ /* 0x000fe4000004181c */
[----:B------:R3:W4:Y:S02]  /*27d20*/  MUFU.EX2 R48, R6 ;  /* 0x0000000600307308 */ /* 0x0007240000000800 */
[-CC-:B---3--:R-:W-:Y:S01]  /*27d30*/  FFMA.FTZ R6, R235, R0.reuse, -R5.reuse ;  /* 0x00000000eb067223 */ /* 0x188fe20000010805 */
[----:B------:R-:W-:Y:S01]  /*27d40*/  FFMA.FTZ R5, R178, R0, -R5 ;  /* 0x00000000b2057223 */ /* 0x000fe20000010805 */
[----:B------:R-:W-:Y:S01]  /*27d50*/  FADD.FTZ R0, R99, R4 ;  /* 0x0000000463007221 */ /* 0x000fe20000010000 */
[----:B------:R-:W-:-:S03]  /*27d60*/  FADD.FTZ R4, R122, R2 ;  /* 0x000000027a047221 */ /* 0x000fc60000010000 */
[----:B------:R-:W-:Y:S01]  /*27d70*/  MUFU.EX2 R21, R6 ;  /* 0x0000000600157308 */ /* 0x000fe20000000800 */
[----:B----4-:R-:W-:Y:S01]  /*27d80*/  F2FP.BF16.F32.PACK_AB R140, R48, R52 ;  /* 0x00000034308c723e */ /* 0x010fe200000010ff */
        /* <DEDUP_REMOVED lines=13> */
[----:B---3--:R-:W3:Y:S02]  /*27e60*/  LDSM.16.MT88.4 R4, [R181+0x11800] ;  /* 0x01180000b504783b */ /* 0x008ee40000004200 */
[----:B------:R-:W-:Y:S01]  /*27e70*/  FADD.FTZ R2, R91, R2 ;  /* 0x000000025b027221 */ /* 0x000fe20000010000 */
[----:B------:R-:W-:Y:S01]  /*27e80*/  FADD.FTZ R0, R102, R0 ;  /* 0x0000000066007221 */ /* 0x000fe20000010000 */
[----:B----4-:R-:W-:Y:S02]  /*27e90*/  F2FP.BF16.F32.PACK_AB R142, R20, R21 ;  /* 0x00000015148e723e */ /* 0x010fe400000010ff */
        /* <DEDUP_REMOVED lines=38> */
[----:B------:R-:W-:Y:S01]  /*28100*/  HMMA.16816.F32.BF16 R140, R140, R6, R28 ;  /* 0x000000068c8c723c */ /* 0x000fe2000004181c */
[----:B------:R2:W-:Y:S04]  /*28110*/  STL [R1+0x10], R3 ;  /* 0x0000100301007387 */ /* 0x0005e80000100800 */
[----:B------:R2:W-:-:S15]  /*28120*/  STL [R1+0x14], R0 ;  /* 0x0000140001007387 */ /* 0x0005de0000100800 */
[----:B------:R-:W-:-:S04]  /*28130*/  NOP ;  /* 0x0000000000007918 */ /* 0x000fc80000000000 */
.L_x_4642:
        /* <DEDUP_REMOVED lines=139> */
.L_x_4662:
        /* <DEDUP_REMOVED lines=83> */
.L_x_4655:
[----:B------:R-:W-:Y:S02]  /*28f20*/  R2UR UR4, R12 ;  /* 0x000000000c0472ca */ /* 0x000fe400000e0000 */
[----:B------:R-:W-:Y:S11]  /*28f30*/  R2UR UR5, R13 ;  /* 0x000000000d0572ca */ /* 0x000ff600000e0000 */
[----:B------:R-:W-:Y:S02]  /*28f40*/  @!UPT UIADD3 URZ, URZ, URZ, URZ ;  /* 0x0000003f3f3ff290 */ /* 0x000fe4000fffe03f */
[----:B------:R-:W3:Y:S02]  /*28f50*/  LD.E R0, desc[UR4][R14.64+0x40] ;  /* 0x000040040e007980 */ /* 0x000ee4000c101900 */
[----:B---3--:R-:W-:Y:S05]  /*28f60*/  IMAD.U32 R0, R0, -0x100, RZ ;  /* 0xffffff0000007824 */ /* 0x008fea00078e00ff */
[----:B------:R-:W-:Y:S02]  /*28f70*/  SHF.R.S32.HI R2, RZ, 0x1f, R0 ;  /* 0x0000001fff027819 */ /* 0x000fe40000011400 */
.L_x_4656:
[----:B------:R-:W-:Y:S05]  /*28f80*/  BSYNC B0 ;  /* 0x0000000000007941 */ /* 0x000fea0003800000 */
.L_x_4654:
[----:B------:R-:W3:Y:S01]  /*28f90*/  LDL R3, [R1+0x8] ;  /* 0x0000080001037983 */ /* 0x000ee20000100800 */
[C---:B------:R-:W-:Y:S01]  /*28fa0*/  LEA R192, P5, R0.reuse, R248, 0x1 ;  /* 0x000000f800c07211 */ /* 0x040fe200078a08ff */
        /* <DEDUP_REMOVED lines=89> */
[-C--:B------:R-:W-:Y:S03]  /*29540*/  @!P0 LEA.HI.X R29, R4, R249.reuse, R7, 0x1, P2 ;  /* 0x000000f9041d8211 */ /* 0x080fe600010f0c07 */
        /* <DEDUP_REMOVED lines=16> */
[-C--:B------:R-:W-:Y:S02]  /*29650*/  @!P0 LEA.HI.X R25, R3, R249.reuse, R7, 0x1, P4 ;  /* 0x000000f903198211 */ /* 0x080fe400020f0c07 */
        /* <DEDUP_REMOVED lines=17> */
[-C--:B------:R-:W-:Y:S02]  /*29770*/  @!P0 LEA.HI.X R21, R5, R249.reuse, R9, 0x1, P2 ;  /* 0x000000f905158211 */ /* 0x080fe400010f0c09 */
        /* <DEDUP_REMOVED lines=28> */
[CC--:B------:R-:W-:Y:S04]  /*29940*/  @!P0 LEA R14, P3, R4.reuse, R248.reuse, 0x1 ;  /* 0x000000f8040e8211 */ /* 0x0c0fe800078608ff */
[-C--:B------:R-:W-:Y:S02]  /*29950*/  @!P0 LEA.HI.X R15, R4, R249.reuse, R8, 0x1, P3 ;  /* 0x000000f9040f8211 */ /* 0x080fe400018f0c08 */
[----:B------:R-:W-:Y:S03]  /*29960*/  @!P0 LEA R8, P4, R3, R248, 0x1 ;  /* 0x000000f803088211 */ /* 0x000fe600078808ff */
        /* <DEDUP_REMOVED lines=18> */
[-C--:B------:R-:W-:Y:S02]  /*29a90*/  @!P0 LEA.HI.X R11, R6, R249.reuse, R11, 0x1, P1 ;  /* 0x000000f9060b8211 */ /* 0x080fe400008f0c0b */
        /* <DEDUP_REMOVED lines=215> */
[-C--:B------:R-:W-:Y:S06]  /*2a810*/  FMUL.FTZ R15, R15, R0.reuse ;  /* 0x000000000f0f7220 */ /* 0x080fec0000410000 */
[-C--:B------:R-:W-:Y:S01]  /*2a820*/  FMUL.FTZ R16, R16, R0.reuse ;  /* 0x0000000010107220 */ /* 0x080fe20000410000 */
[-C--:B------:R-:W-:Y:S01]  /*2a830*/  FMUL.FTZ R17, R17, R0.reuse ;  /* 0x0000000011117220 */ /* 0x080fe20000410000 */
[----:B------:R-:W2:Y:S01]  /*2a840*/  MUFU.TANH R236, R4 ;  /* 0x0000000400ec7308 */ /* 0x000ea20000002400 */
[-C--:B------:R-:W-:Y:S01]  /*2a850*/  FMUL.FTZ R18, R18, R0.reuse ;  /* 0x0000000012127220 */ /* 0x080fe20000410000 */
[-C--:B------:R-:W-:Y:S02]  /*2a860*/  FMUL.FTZ R19, R19, R0.reuse ;  /* 0x0000000013137220 */ /* 0x080fe40000410000 */
[-C--:B------:R-:W-:Y:S01]  /*2a870*/  FMUL.FTZ R20, R20, R0.reuse ;  /* 0x0000000014147220 */ /* 0x080fe20000410000 */
[-C--:B------:R-:W-:Y:S01]  /*2a880*/  FMUL.FTZ R21, R21, R0.reuse ;  /* 0x0000000015157220 */ /* 0x080fe20000410000 */
[-C--:B------:R-:W-:Y:S01]  /*2a890*/  FMUL.FTZ R22, R22, R0.reuse ;  /* 0x0000000016167220 */ /* 0x080fe20000410000 */
[-C--:B------:R-:W-:Y:S03]  /*2a8a0*/  FMUL.FTZ R23, R23, R0.reuse ;  /* 0x0000000017177220 */ /* 0x080fe60000410000 */
[-C--:B------:R-:W-:Y:S01]  /*2a8b0*/  FMUL.FTZ R24, R24, R0.reuse ;  /* 0x0000000018187220 */ /* 0x080fe20000410000 */
        /* <DEDUP_REMOVED lines=77> */
[C---:B-----5:R-:W-:Y:S09]  /*2ad90*/  HMMA.16816.F32.BF16 R60, R172.reuse, R176, R60 ;  /* 0x000000b0ac3c723c */ /* 0x060ff2000004183c */
[----:B------:R5:W1:Y:S01]  /*2ada0*/  MUFU.TANH R216, R43 ;  /* 0x0000002b00d87308 */ /* 0x000a620000002400 */
[C---:B------:R-:W-:Y:S01]  /*2adb0*/  HMMA.16816.F32.BF16 R64, R172.reuse, R178, R64 ;  /* 0x000000b2ac40723c */ /* 0x040fe20000041840 */
[----:B------:R-:W2:Y:S08]  /*2adc0*/  LDSM.16.M88.4 R176, [R183+0x4000] ;  /* 0x00400000b7b0783b */ /* 0x000eb00000000200 */
[----:B------:R3:W1:Y:S10]  /*2add0*/  MUFU.TANH R226, R44 ;  /* 0x0000002c00e27308 */ /* 0x0006740000002400 */
[----:B------:R4:W1:Y:S01]  /*2ade0*/  MUFU.TANH R237, R45 ;  /* 0x0000002d00ed7308 */ /* 0x0008620000002400 */
[-C--:B-----5:R-:W-:Y:S01]  /*2adf0*/  FMUL.FTZ R43, R59, R0.reuse ;  /* 0x000000003b2b7220 */ /* 0x0a0fe20000410000 */
[-C--:B------:R-:W-:Y:S01]  /*2ae00*/  FMUL.FTZ R60, R60, R0.reuse ;  /* 0x000000003c3c7220 */ /* 0x080fe20000410000 */
[-C--:B------:R-:W-:Y:S01]  /*2ae10*/  FMUL.FTZ R61, R61, R0.reuse ;  /* 0x000000003d3d7220 */ /* 0x080fe20000410000 */
[-C--:B------:R-:W-:Y:S01]  /*2ae20*/  FMUL.FTZ R42, R62, R0.reuse ;  /* 0x000000003e2a7220 */ /* 0x080fe20000410000 */
[-C--:B------:R-:W-:Y:S05]  /*2ae30*/  FMUL.FTZ R40, R63, R0.reuse ;  /* 0x000000003f287220 */ /* 0x080fea0000410000 */
[----:B------:R5:W1:Y:S01]  /*2ae40*/  MUFU.TANH R201, R46 ;  /* 0x0000002e00c97308 */ /* 0x000a620000002400 */
[-C--:B---3--:R-:W-:Y:S01]  /*2ae50*/  FMUL.FTZ R44, R58, R0.reuse ;  /* 0x000000003a2c7220 */ /* 0x088fe20000410000 */
[-C--:B------:R-:W-:Y:S01]  /*2ae60*/  FMUL.FTZ R64, R64, R0.reuse ;  /* 0x0000000040407220 */ /* 0x080fe20000410000 */
[-C--:B------:R-:W-:Y:S01]  /*2ae70*/  FMUL.FTZ R65, R65, R0.reuse ;  /* 0x0000000041417220 */ /* 0x080fe20000410000 */
[-C--:B------:R-:W-:Y:S01]  /*2ae80*/  FMUL.FTZ R39, R66, R0.reuse ;  /* 0x0000000042277220 */ /* 0x080fe20000410000 */
[-C--:B------:R-:W-:Y:S05]  /*2ae90*/  FMUL.FTZ R38, R67, R0.reuse ;  /* 0x0000000043267220 */ /* 0x080fea0000410000 */
[----:B------:R3:W1:Y:S01]  /*2aea0*/  MUFU.TANH R203, R47 ;  /* 0x0000002f00cb7308 */ /* 0x0006620000002400 */
[-C--:B----4-:R-:W-:Y:S09]  /*2aeb0*/  FMUL.FTZ R45, R55, R0.reuse ;  /* 0x00000000372d7220 */ /* 0x090ff20000410000 */
[----:B------:R4:W1:Y:S01]  /*2aec0*/  MUFU.TANH R214, R48 ;  /* 0x0000003000d67308 */ /* 0x0008620000002400 */
[-C--:B-----5:R-:W-:Y:S01]  /*2aed0*/  FMUL.FTZ R46, R54, R0.reuse ;  /* 0x00000000362e7220 */ /* 0x0a0fe20000410000 */
[C---:B--2---:R-:W-:Y:S08]  /*2aee0*/  HMMA.16816.F32.BF16 R68, R172.reuse, R176, R68 ;  /* 0x000000b0ac44723c */ /* 0x044ff00000041844 */
[----:B------:R2:W1:Y:S01]  /*2aef0*/  MUFU.TANH R247, R5 ;  /* 0x0000000500f77308 */ /* 0x0004620000002400 */
[C---:B------:R-:W-:Y:S01]  /*2af00*/  HMMA.16816.F32.BF16 R72, R172.reuse, R178, R72 ;  /* 0x000000b2ac48723c */ /* 0x040fe20000041848 */
[----:B------:R-:W5:Y:S02]  /*2af10*/  LDSM.16.M88.4 R176, [R183+0x4800] ;  /* 0x00480000b7b0783b */ /* 0x000f640000000200 */
[-C--:B---3--:R-:W-:Y:S06]  /*2af20*/  FMUL.FTZ R47, R51, R0.reuse ;  /* 0x00000000332f7220 */ /* 0x088fec0000410000 */
[----:B------:R2:W3:Y:S02]  /*2af30*/  MUFU.TANH R213, R6 ;  /* 0x0000000600d57308 */ /* 0x0004e40000002400 */
[-C--:B----4-:R-:W-:Y:S08]  /*2af40*/  FMUL.FTZ R48, R50, R0.reuse ;  /* 0x0000000032307220 */ /* 0x090ff00000410000 */
[----:B------:R2:W4:Y:S01]  /*2af50*/  MUFU.TANH R225, R7 ;  /* 0x0000000700e17308 */ /* 0x0005220000002400 */
        /* <DEDUP_REMOVED lines=24> */
[----:B------:R-:W3:Y:S01]  /*2b0e0*/  LDL R83, [R1+0x158] ;  /* 0x0001580001537983 */ /* 0x000ee20000100800 */
[-C--:B------:R-:W-:Y:S01]  /*2b0f0*/  FMUL.FTZ R81, R81, R0.reuse ;  /* 0x0000000051517220 */ /* 0x080fe20000410000 */
[-C--:B------:R-:W-:Y:S05]  /*2b100*/  FMUL.FTZ R30, R82, R0.reuse ;  /* 0x00000000521e7220 */ /* 0x080fea0000410000 */
[----:B------:R2:W1:Y:S10]  /*2b110*/  MUFU.TANH R228, R36 ;  /* 0x0000002400e47308 */ /* 0x0004740000002400 */
        /* <DEDUP_REMOVED lines=9> */
[----:B------:R-:W-:Y:S01]  /*2b1b0*/  FMUL.FTZ R28, R86, R0 ;  /* 0x00000000561c7220 */ /* 0x000fe20000410000 */
[----:B------:R-:W-:Y:S01]  /*2b1c0*/  MOV R86, R248 ;  /* 0x000000f800567202 */ /* 0x000fe20000000f00 */
[----:B------:R-:W-:Y:S01]  /*2b1d0*/  FMUL.FTZ R27, R87, R0 ;  /* 0x00000000571b7220 */ /* 0x000fe20000410000 */
[----:B------:R-:W-:Y:S04]  /*2b1e0*/  MOV R248, R192 ;  /* 0x000000c000f87202 */ /* 0x000fe80000000f00 */
[----:B------:R2:W1:Y:S01]  /*2b1f0*/  MUFU.TANH R200, R52 ;  /* 0x0000003400c87308 */ /* 0x0004620000002400 */
        /* <DEDUP_REMOVED lines=90> */
[----:B------:R2:W1:Y:S01]  /*2b7a0*/  MUFU.TANH R177, R73 ;  /* 0x0000004900b17308 */ /* 0x0004620000002400 */
[----:B---3--:R-:W-:Y:S09]  /*2b7b0*/  ISETP.GT.AND P0, PT, R86, R83, PT ;  /* 0x000000535600720c */ /* 0x008ff20003f04270 */
[----:B------:R2:W3:Y:S10]  /*2b7c0*/  MUFU.TANH R174, R76 ;  /* 0x0000004c00ae7308 */ /* 0x0004f40000002400 */
[----:B------:R2:W1:Y:S10]  /*2b7d0*/  MUFU.TANH R172, R80 ;  /* 0x0000005000ac7308 */ /* 0x0004740000002400 */
[----:B------:R2:W1:Y:S10]  /*2b7e0*/  MUFU.TANH R173, R81 ;  /* 0x0000005100ad7308 */ /* 0x0004740000002400 */
        /* <DEDUP_REMOVED lines=55> */
[----:B------:R-:W-:Y:S02]  /*2bb60*/  IABS R12, R14 ;  /* 0x0000000e000c7213 */ /* 0x000fe40000000000 */
[-C--:B--2---:R-:W-:Y:S02]  /*2bb70*/  IABS R5, R6.reuse ;  /* 0x0000000600057213 */ /* 0x084fe40000000000 */
[-C--:B------:R-:W-:Y:S02]  /*2bb80*/  IABS R11, R6.reuse ;  /* 0x00000006000b7213 */ /* 0x080fe40000000000 */
[----:B------:R-:W2:Y:S01]  /*2bb90*/  I2F.RP R8, R5 ;  /* 0x0000000500087306 */ /* 0x000ea20000209400 */
[-C--:B------:R-:W-:Y:S02]  /*2bba0*/  LOP3.LUT R13, R13, R6.reuse, RZ, 0x3c, !PT ;  /* 0x000000060d0d7212 */ /* 0x080fe400078e3cff */
[----:B------:R-:W-:Y:S01]  /*2bbb0*/  IMAD.MOV R11, RZ, RZ, -R11 ;  /* 0x000000ffff0b7224 */ /* 0x000fe200078e0a0b */
[----:B------:R-:W-:Y:S02]  /*2bbc0*/  LOP3.LUT R14, R14, R6, RZ, 0x3c, !PT ;  /* 0x000000060e0e7212 */ /* 0x000fe400078e3cff */
[----:B------:R-:W-:Y:S02]  /*2bbd0*/  ISETP.GE.AND P2, PT, R13, RZ, PT ;  /* 0x000000ff0d00720c */ /* 0x000fe40003f46270 */
[----:B------:R-:W-:Y:S02]  /*2bbe0*/  ISETP.GE.AND P0, PT, R14, RZ, PT ;  /* 0x000000ff0e00720c */ /* 0x000fe40003f06270 */
        /* <DEDUP_REMOVED lines=10> */
[C---:B------:R-:W-:Y:S03]  /*2bc90*/  IMAD R10, R8.reuse, R11, R10 ;  /* 0x0000000b080a7224 */ /* 0x040fe600078e020a */
        /* <DEDUP_REMOVED lines=16> */
[-C--:B------:R-:W-:Y:S01]  /*2bda0*/  LEA R12, P1, R7, R250.reuse, 0x2 ;  /* 0x000000fa070c7211 */ /* 0x080fe200078210ff */
[----:B------:R-:W2:Y:S01]  /*2bdb0*/  LD.E.64 R8, desc[UR4][R2.64+0x38] ;  /* 0x0000380402087980 */ /* 0x000ea2000c101b00 */
[----:B------:R-:W-:Y:S02]  /*2bdc0*/  LEA R10, P0, R5, R250, 0x2 ;  /* 0x000000fa050a7211 */ /* 0x000fe400078010ff */
        /* <DEDUP_REMOVED lines=20> */
.L_x_4660:
[----:B------:R-:W2:Y:S02]  /*2bf10*/  LD.E R5, desc[UR4][R2.64+0x38] ;  /* 0x0000380402057980 */ /* 0x000ea4000c101900 */
[----:B--2---:R-:W-:Y:S04]  /*2bf20*/  LEA R5, -R5, RZ, 0x8 ;  /* 0x000000ff05057211 */ /* 0x004fe800078e41ff */
[----:B------:R-:W-:Y:S02]  /*2bf30*/  SHF.R.S32.HI R6, RZ, 0x1f, R5 ;  /* 0x0000001fff067819 */ /* 0x000fe40000011405 */
.L_x_4661:
[----:B------:R-:W-:Y:S05]  /*2bf40*/  BSYNC B0 ;  /* 0x0000000000007941 */ /* 0x000fea0003800000 */
.L_x_4659:
[----:B------:R-:W2:Y:S01]  /*2bf50*/  LDL R7, [R1+0x8] ;  /* 0x0000080001077983 */ /* 0x000ea20000100800 */
[----:B------:R-:W-:Y:S03]  /*2bf60*/  SHF.L.U64.HI R8, R190, 0x4, R191 ;  /* 0x00000004be087819 */ /* 0x000fe600000102bf */
[----:B------:R-:W3:Y:S04]  /*2bf70*/  LDL R49, [R1+0x138] ;  /* 0x0001380001317983 */ /* 0x000ee80000100800 */
[----:B------:R-:W4:Y:S04]  /*2bf80*/  LDL R41, [R1+0x13c] ;  /* 0x00013c0001297983 */ /* 0x000f280000100800 */
[----:B------:R-:W5:Y:S04]  /*2bf90*/  LDL.64 R54, [R1+0x90] ;  /* 0x0000900001367983 */ /* 0x000f680000100a00 */
[----:B------:R-:W5:Y:S04]  /*2bfa0*/  LDL R56, [R1+0xf8] ;  /* 0x0000f80001387983 */ /* 0x000f680000100800 */
[----:B------:R-:W3:Y:S04]  /*2bfb0*/  LDL.LU R12, [R1] ;  /* 0x00000000010c7983 */ /* 0x000ee80000300800 */
[----:B------:R-:W5:Y:S04]  /*2bfc0*/  LDL R36, [R1+0x130] ;  /* 0x0001300001247983 */ /* 0x000f680000100800 */
[----:B------:R-:W5:Y:S04]  /*2bfd0*/  LDL R14, [R1+0x134] ;  /* 0x00013400010e7983 */ /* 0x000f680000100800 */
[----:B------:R-:W5:Y:S04]  /*2bfe0*/  LDL.64 R52, [R1+0x88] ;  /* 0x0000880001347983 */ /* 0x000f680000100a00 */
[----:B------:R-:W5:Y:S04]  /*2bff0*/  LDL R13, [R1+0xf4] ;  /* 0x0000f400010d7983 */ /* 0x000f680000100800 */
[----:B------:R-:W5:Y:S04]  /*2c000*/  LDL.64 R50, [R1+0x80] ;  /* 0x0000800001327983 */ /* 0x000f680000100a00 */
[----:B------:R-:W5:Y:S04]  /*2c010*/  LDL R60, [R1+0xe4] ;  /* 0x0000e400013c7983 */ /* 0x000f680000100800 */
[----:B------:R-:W5:Y:S01]  /*2c020*/  LDL.64 R58, [R1+0x60] ;  /* 0x00006000013a7983 */ /* 0x000f620000100a00 */
[----:B--2---:R-:W-:Y:S01]  /*2c030*/  ISETP.GE.AND P0, PT, R134, R7, PT ;  /* 0x000000078600720c */ /* 0x004fe20003f06270 */
[----:B------:R-:W-:Y:S11]  /*2c040*/  IMAD.SHL.U32 R7, R190, 0x10, RZ ;  /* 0x00000010be077824 */ /* 0x000ff600078e00ff */
[----:B------:R-:W-:Y:S01]  /*2c050*/  @!UPT UIADD3 URZ, URZ, URZ, URZ ;  /* 0x0000003f3f3ff290 */ /* 0x000fe2000fffe03f */
[----:B------:R2:W-:Y:S01]  /*2c060*/  @P0 STS.128 [R189+0x2000], RZ ;  /* 0x002000ffbd000388 */ /* 0x0005e20000000c00 */
[----:B------:R-:W-:Y:S05]  /*2c070*/  @!P0 IADD3 R7, P1, R5, R7, RZ ;  /* 0x0000000705078210 */ /* 0x000fea0007f3e0ff */
[C---:B------:R-:W-:Y:S01]  /*2c080*/  @!P0 IMAD.X R8, R6.reuse, 0x1, R8, P1 ;  /* 0x0000000106088824 */ /* 0x040fe200008e0608 */
[C---:B---3--:R-:W-:Y:S04]  /*2c090*/  @!P0 LEA R10, P1, R7.reuse, R12, 0x1 ;  /* 0x0000000c070a8211 */ /* 0x048fe800078208ff */
[----:B------:R-:W-:Y:S02]  /*2c0a0*/  @!P0 LEA.HI.X R11, R7, R252, R8, 0x1, P1 ;  /* 0x000000fc070b8211 */ /* 0x000fe400008f0c08 */
[C---:B------:R-:W-:Y:S04]  /*2c0b0*/  LEA R8, P1, R5.reuse, R12, 0x1 ;  /* 0x0000000c05087211 */ /* 0x040fe800078208ff */
[C---:B------:R-:W-:Y:S02]  /*2c0c0*/  LEA.HI.X R9, R5.reuse, R252, R6, 0x1, P1 ;  /* 0x000000fc05097211 */ /* 0x040fe400008f0c06 */
[----:B------:R-:W-:Y:S02]  /*2c0d0*/  @!P0 IADD3 R7, P1, R5, R49, RZ ;  /* 0x0000003105078210 */ /* 0x000fe40007f3e0ff */
        /* <DEDUP_REMOVED lines=11> */
[C---:B----4-:R-:W-:Y:S01]  /*2c190*/  @!P0 IMAD.X R11, R6.reuse, 0x1, R41, P1 ;  /* 0x00000001060b8824 */ /* 0x050fe200008e0629 */
[C---:B------:R-:W-:Y:S02]  /*2c1a0*/  @!P0 LEA R10, P1, R7.reuse, R12, 0x1 ;  /* 0x0000000c070a8211 */ /* 0x040fe400078208ff */
[----:B------:R-:W4:Y:S02]  /*2c1b0*/  LDL R41, [R1+0xec] ;  /* 0x0000ec0001297983 */ /* 0x000f240000100800 */
[----:B------:R-:W-:Y:S02]  /*2c1c0*/  @!P0 LEA.HI.X R11, R7, R252, R11, 0x1, P1 ;  /* 0x000000fc070b8211 */ /* 0x000fe400008f0c0b */
[----:B-----5:R-:W-:Y:S02]  /*2c1d0*/  @!P0 IADD3 R7, P1, R5, R54, RZ ;  /* 0x0000003605078210 */ /* 0x020fe40007f3e0ff */
[----:B------:R-:W5:Y:S04]  /*2c1e0*/  LDL.64 R54, [R1+0x78] ;  /* 0x0000780001367983 */ /* 0x000f680000100a00 */
[----:B------:R-:W-:Y:S01]  /*2c1f0*/  @!PT LDS RZ, [RZ] ;  /* 0x00000000fffff984 */ /* 0x000fe20000000800 */
[----:B------:R-:W-:Y:S01]  /*2c200*/  @!PT LDS RZ, [RZ] ;  /* 0x00000000fffff984 */ /* 0x000fe20000000800 */
[----:B------:R-:W-:Y:S01]  /*2c210*/  @!PT LDS RZ, [RZ] ;  /* 0x00000000fffff984 */ /* 0x000fe20000000800 */
[----:B------:R1:W-:Y:S04]  /*2c220*/  @!P0 LDGSTS.E.BYPASS.LTC128B.128 [R189+0x3000], desc[UR4][R10.64] ;  /* 0x030000000abd8fae */ /* 0x0003e8000b901d44 */
[----:B------:R2:W-:Y:S01]  /*2c230*/  @P0 STS.128 [R189+0x3800], RZ ;  /* 0x003800ffbd000388 */ /* 0x0005e20000000c00 */
[C---:B-1----:R-:W-:Y:S01]  /*2c240*/  @!P0 IMAD.X R11, R6.reuse, 0x1, R56, P1 ;  /* 0x00000001060b8824 */ /* 0x042fe200008e0638 */
[C---:B------:R-:W-:Y:S02]  /*2c250*/  @!P0 LEA R10, P1, R7.reuse, R12, 0x1 ;  /* 0x0000000c070a8211 */ /* 0x040fe400078208ff */
[----:B------:R-:W2:Y:S02]  /*2c260*/  LDL.64 R56, [R1+0x58] ;  /* 0x0000580001387983 */ /* 0x000ea40000100a00 */
[----:B------:R-:W-:Y:S02]  /*2c270*/  @!P0 LEA.HI.X R11, R7, R252, R11, 0x1, P1 ;  /* 0x000000fc070b8211 */ /* 0x000fe400008f0c0b */
[----:B------:R-:W-:Y:S02]  /*2c280*/  @!P0 IADD3 R7, P1, R5, R36, RZ ;  /* 0x0000002405078210 */ /* 0x000fe40007f3e0ff */
[----:B------:R-:W2:Y:S04]  /*2c290*/  LDL R36, [R1+0x128] ;  /* 0x0001280001247983 */ /* 0x000ea80000100800 */
[----:B------:R-:W-:Y:S01]  /*2c2a0*/  @!PT LDS RZ, [RZ] ;  /* 0x00000000fffff984 */ /* 0x000fe20000000800 */
[----:B------:R-:W-:Y:S01]  /*2c2b0*/  @!PT LDS RZ, [RZ] ;  /* 0x00000000fffff984 */ /* 0x000fe20000000800 */
[----:B------:R-:W-:Y:S01]  /*2c2c0*/  @!PT LDS RZ, [RZ] ;  /* 0x00000000fffff984 */ /* 0x000fe20000000800 */
[----:B------:R1:W-:Y:S04]  /*2c2d0*/  @!P0 LDGSTS.E.BYPASS.LTC128B.128 [R189+0x3800], desc[UR4][R10.64] ;  /* 0x038000000abd8fae */ /* 0x0003e8000b901d44 */
[----:B------:R1:W-:Y:S02]  /*2c2e0*/  @P0 STS.128 [R189+0x4000], RZ ;  /* 0x004000ffbd000388 */ /* 0x0003e40000000c00 */
[C---:B-1----:R-:W-:Y:S01]  /*2c2f0*/  @!P0 IMAD.X R11, R6.reuse, 0x1, R14, P1 ;  /* 0x00000001060b8824 */ /* 0x042fe200008e060e */
[C---:B------:R-:W-:Y:S01]  /*2c300*/  @!P0 LEA R10, P1, R7.reuse, R12, 0x1 ;  /* 0x0000000c070a8211 */ /* 0x040fe200078208ff */
[----:B------:R-:W2:Y:S03]  /*2c310*/  LDL R14, [R1+0x12c] ;  /* 0x00012c00010e7983 */ /* 0x000ea60000100800 */
[----:B------:R-:W-:Y:S02]  /*2c320*/  @!P0 LEA.HI.X R11, R7, R252, R11, 0x1, P1 ;  /* 0x000000fc070b8211 */ /* 0x000fe400008f0c0b */
[----:B------:R-:W-:Y:S02]  /*2c330*/  @!P0 IADD3 R7, P1, R5, R52, RZ ;  /* 0x0000003405078210 */ /* 0x000fe40007f3e0ff */
[----:B------:R-:W2:Y:S04]  /*2c340*/  LDL.64 R52, [R1+0x70] ;  /* 0x0000700001347983 */ /* 0x000ea80000100a00 */
        /* <DEDUP_REMOVED lines=15> */
[----:B------:R1:W-:Y:S01]  /*2c440*/  @P0 STS.128 [R189+0x5000], RZ ;  /* 0x005000ffbd000388 */ /* 0x0003e20000000c00 */
[C---:B---3--:R-:W-:Y:S01]  /*2c450*/  @!P0 IMAD.X R11, R6.reuse, 0x1, R49, P1 ;  /* 0x00000001060b8824 */ /* 0x048fe200008e0631 */
        /* <DEDUP_REMOVED lines=9> */
[----:B------:R-:W5:Y:S02]  /*2c4f0*/  LDL.64 R54, [R1+0x50] ;  /* 0x0000500001367983 */ /* 0x000f640000100a00 */
[C---:B----4-:R-:W-:Y:S01]  /*2c500*/  @!P0 IMAD.X R11, R6.reuse, 0x1, R41, P1 ;  /* 0x00000001060b8824 */ /* 0x050fe200008e0629 */
        /* <DEDUP_REMOVED lines=8> */
[----:B--2---:R-:W-:Y:S03]  /*2c590*/  @!P0 IADD3 R7, P1, R5, R36, RZ ;  /* 0x0000002405078210 */ /* 0x004fe60007f3e0ff */
[----:B------:R-:W2:Y:S02]  /*2c5a0*/  LDL R36, [R1+0xd8] ;  /* 0x0000d80001247983 */ /* 0x000ea40000100800 */
        /* <DEDUP_REMOVED lines=21> */
[----:B------:R1:W-:Y:S04]  /*2c700*/  @P0 STS.128 [R189+0x7000], RZ ;  /* 0x007000ffbd000388 */ /* 0x0003e80000000c00 */
[----:B------:R2:W-:Y:S01]  /*2c710*/  STL [R1], R8 ;  /* 0x0000000801007387 */ /* 0x0005e20000100800 */
[C---:B-1----:R-:W-:Y:S01]  /*2c720*/  @!P0 IMAD.X R11, R6.reuse, 0x1, R60, P1 ;  /* 0x00000001060b8824 */ /* 0x042fe200008e063c */
        /* <DEDUP_REMOVED lines=8> */
[C---:B---3--:R-:W-:Y:S01]  /*2c7b0*/  @!P0 IMAD.X R11, R6.reuse, 0x1, R49, P1 ;  /* 0x00000001060b8824 */ /* 0x048fe200008e0631 */
        /* <DEDUP_REMOVED lines=8> */
[C---:B----4-:R-:W-:Y:S01]  /*2c840*/  @!P0 IMAD.X R11, R6.reuse, 0x1, R41, P1 ;  /* 0x00000001060b8824 */ /* 0x050fe200008e0629 */
[C---:B------:R-:W-:Y:S04]  /*2c850*/  @!P0 LEA R10, P1, R7.reuse, R12, 0x1 ;  /* 0x0000000c070a8211 */ /* 0x040fe800078208ff */
[----:B------:R-:W-:Y:S02]  /*2c860*/  @!P0 LEA.HI.X R11, R7, R252, R11, 0x1, P1 ;  /* 0x000000fc070b8211 */ /* 0x000fe400008f0c0b */
[----:B-----5:R-:W-:Y:S03]  /*2c870*/  @!P0 IADD3 R7, P1, R5, R54, RZ ;  /* 0x0000003605078210 */ /* 0x020fe60007f3e0ff */
[----:B------:R-:W-:Y:S01]  /*2c880*/  @!PT LDS RZ, [RZ] ;  /* 0x00000000fffff984 */ /* 0x000fe20000000800 */
[----:B------:R-:W-:Y:S01]  /*2c890*/  @!PT LDS RZ, [RZ] ;  /* 0x00000000fffff984 */ /* 0x000fe20000000800 */
[----:B------:R-:W-:Y:S01]  /*2c8a0*/  @!PT LDS RZ, [RZ] ;  /* 0x00000000fffff984 */ /* 0x000fe20000000800 */
[----:B------:R2:W-:Y:S04]  /*2c8b0*/  @!P0 LDGSTS.E.BYPASS.LTC128B.128 [R189+0x8000], desc[UR4][R10.64] ;  /* 0x080000000abd8fae */ /* 0x0005e8000b901d44 */
[----:B------:R1:W-:Y:S01]  /*2c8c0*/  @P0 STS.128 [R189+0x8800], RZ ;  /* 0x008800ffbd000388 */ /* 0x0003e20000000c00 */
[C---:B--2---:R-:W-:Y:S01]  /*2c8d0*/  @!P0 IMAD.X R11, R6.reuse, 0x1, R36, P1 ;  /* 0x00000001060b8824 */ /* 0x044fe200008e0624 */
        /* <DEDUP_REMOVED lines=18> */
[C---:B------:R-:W-:Y:S04]  /*2ca00*/  @!P0 LEA R6, P1, R5.reuse, R12, 0x1 ;  /* 0x0000000c05068211 */ /* 0x040fe800078208ff */
[----:B------:R-:W-:Y:S01]  /*2ca10*/  @!P0 LEA.HI.X R7, R5, R252, R7, 0x1, P1 ;  /* 0x000000fc05078211 */ /* 0x000fe200008f0c07 */
[----:B------:R-:W-:Y:S04]  /*2ca20*/  IMAD.MOV.U32 R252, RZ, RZ, R9 ;  /* 0x000000fffffc7224 */ /* 0x000fe800078e0009 */
[----:B------:R-:W-:Y:S01]  /*2ca30*/  @!PT LDS RZ, [RZ] ;  /* 0x00000000fffff984 */ /* 0x000fe20000000800 */
[----:B------:R-:W-:Y:S01]  /*2ca40*/  @!PT LDS RZ, [RZ] ;  /* 0x00000000fffff984 */ /* 0x000fe20000000800 */
[----:B------:R-:W-:Y:S01]  /*2ca50*/  @!PT LDS RZ, [RZ] ;  /* 0x00000000fffff984 */ /* 0x000fe20000000800 */
[----:B------:R1:W-:Y:S04]  /*2ca60*/  @!P0 LDGSTS.E.BYPASS.LTC128B.128 [R189+0x9800], desc[UR4][R6.64] ;  /* 0x0980000006bd8fae */ /* 0x0003e8000b901d44 */
[----:B------:R-:W0:Y:S02]  /*2ca70*/  LDGDEPBAR ;  /* 0x00000000000079af */ /* 0x000e240000000000 */
.L_x_4658:
[----:B------:R-:W-:Y:S05]  /*2ca80*/  BSYNC B1 ;  /* 0x0000000000017941 */ /* 0x000fea0003800000 */
.L_x_4657:
[----:B------:R2:W3:Y:S04]  /*2ca90*/  LD.E R36, desc[UR4][R2.64+0xdc] ;  /* 0x0000dc0402247980 */ /* 0x0004e8000c101900 */
[----:B------:R-:W4:Y:S01]  /*2caa0*/  LDL.LU R87, [R1+0x10] ;  /* 0x0000100001577983 */ /* 0x000f220000300800 */
[----:B--2---:R-:W2:Y:S02]  /*2cab0*/  S2R R2, SR_TID.X ;  /* 0x0000000000027919 */ /* 0x004ea40000002100 */
[----:B--2---:R-:W-:Y:S04]  /*2cac0*/  SHF.L.U32 R2, R2, 0x1, RZ ;  /* 0x0000000102027819 */ /* 0x004fe800000006ff */
[----:B------:R-:W-:Y:S04]  /*2cad0*/  LOP3.LUT R2, R2, 0x6, RZ, 0xc0, !PT ;  /* 0x0000000602027812 */ /* 0x000fe800078ec0ff */
[----:B------:R-:W-:Y:S04]  /*2cae0*/  LEA R2, R86, R2, 0x8 ;  /* 0x0000000256027211 */ /* 0x000fe800078e40ff */
[----:B------:R-:W-:Y:S05]  /*2caf0*/  I2FP.F32.S32 R3, R2 ;  /* 0x0000000200037245 */ /* 0x000fea0000201400 */
[CC--:B------:R-:W-:Y:S01]  /*2cb00*/  FFMA.FTZ R69, R132.reuse, R3.reuse, R236 ;  /* 0x0000000384457223 */ /* 0x0c0fe200000100ec */
[----:B------:R-:W-:Y:S01]  /*2cb10*/  FFMA.FTZ R41, R132, R3, R213 ;  /* 0x0000000384297223 */ /* 0x000fe200000100d5 */
[----:B------:R-:W-:Y:S04]  /*2cb20*/  IADD3 R3, R2, 0x1, RZ ;  /* 0x0000000102037810 */ /* 0x000fe80007ffe0ff */
[----:B------:R-:W-:Y:S05]  /*2cb30*/  I2FP.F32.S32 R3, R3 ;  /* 0x0000000300037245 */ /* 0x000fea0000201400 */
[CC--:B-1----:R-:W-:Y:S01]  /*2cb40*/  FFMA.FTZ R72, R132.reuse, R3.reuse, R247 ;  /* 0x0000000384487223 */ /* 0x0c2fe200000100f7 */
        /* <DEDUP_REMOVED lines=248> */
[----:B------:R-:W-:Y:S01]  /*2dad0*/  FMNMX.FTZ R0, R41, R133, !PT ;  /* 0x0000008529007209 */ /* 0x000fe20007810000 */
[----:B------:R-:W-:Y:S03]  /*2dae0*/  FFMA.FTZ R232, R132, R2, R129 ;  /* 0x0000000284e87223 */ /* 0x000fe60000010081 */
        /* <DEDUP_REMOVED lines=68> */
[----:B---3--:R-:W-:Y:S01]  /*2df30*/  FMUL.FTZ R5, R36, R2 ;  /* 0x0000000224057220 */ /* 0x008fe20000410000 */
        /* <DEDUP_REMOVED lines=17> */
[-CC-:B------:R-:W-:Y:S01]  /*2e050*/  FFMA.FTZ R124, R44, R36.reuse, -R5.reuse ;  /* 0x000000242c7c7223 */ /* 0x180fe20000010805 */
[-CC-:B------:R-:W-:Y:S01]  /*2e060*/  FFMA.FTZ R123, R34, R36.reuse, -R5.reuse ;  /* 0x00000024227b7223 */ /* 0x180fe20000010805 */
[----:B------:R-:W-:Y:S01]  /*2e070*/  LDSM.16.MT88.4 R44, [R139+0xa000] ;  /* 0x00a000008b2c783b */ /* 0x000fe20000004200 */
        /* <DEDUP_REMOVED lines=22> */
[----:B------:R-:W-:Y:S01]  /*2e1e0*/  FFMA.FTZ R246, R7, R36, -R5 ;  /* 0x0000002407f67223 */ /* 0x000fe20000010805 */
[----:B-1----:R-:W-:Y:S01]  /*2e1f0*/  FMUL.FTZ R11, R0, R167 ;  /* 0x000000a7000b7220 */ /* 0x002fe20000410000 */
[----:B------:R-:W-:Y:S03]  /*2e200*/  FMNMX.FTZ R37, R80, R37, !PT ;  /* 0x0000002550257209 */ /* 0x000fe60007810000 */
[----:B------:R-:W-:Y:S01]  /*2e210*/  MUFU.EX2 R118, R118 ;  /* 0x0000007600767308 */ /* 0x000fe20000000800 */
[C---:B------:R-:W-:Y:S01]  /*2e220*/  FMUL.FTZ R18, R0.reuse, R158 ;  /* 0x0000009e00127220 */ /* 0x040fe20000410000 */
[C---:B------:R-:W-:Y:S01]  /*2e230*/  FMUL.FTZ R19, R0.reuse, R159 ;  /* 0x0000009f00137220 */ /* 0x040fe20000410000 */
[----:B------:R-:W-:Y:S01]  /*2e240*/  FMNMX.FTZ R37, R79, R37, !PT ;  /* 0x000000254f257209 */ /* 0x000fe20007810000 */
[C---:B------:R-:W-:Y:S01]  /*2e250*/  FMUL.FTZ R27, R0.reuse, R151 ;  /* 0x00000097001b7220 */ /* 0x040fe20000410000 */
[C---:B------:R-:W-:Y:S01]  /*2e260*/  FMUL.FTZ R34, R0.reuse, R142 ;  /* 0x0000008e00227220 */ /* 0x040fe20000410000 */
[----:B--2---:R-:W-:Y:S01]  /*2e270*/  FMUL.FTZ R6, R0, R170 ;  /* 0x000000aa00067220 */ /* 0x004fe20000410000 */
[----:B------:R-:W-:Y:S03]  /*2e280*/  FMNMX.FTZ R37, R92, R37, !PT ;  /* 0x000000255c257209 */ /* 0x000fe60007810000 */
[----:B------:R-:W-:Y:S01]  /*2e290*/  MUFU.EX2 R123, R123 ;  /* 0x0000007b007b7308 */ /* 0x000fe20000000800 */
[C---:B------:R-:W-:Y:S01]  /*2e2a0*/  FMUL.FTZ R7, R0.reuse, R171 ;  /* 0x000000ab00077220 */ /* 0x040fe20000410000 */
[C---:B------:R-:W-:Y:S01]  /*2e2b0*/  FMUL.FTZ R10, R0.reuse, R166 ;  /* 0x000000a6000a7220 */ /* 0x040fe20000410000 */
[----:B------:R-:W-:Y:S01]  /*2e2c0*/  FMNMX.FTZ R37, R95, R37, !PT ;  /* 0x000000255f257209 */ /* 0x000fe20007810000 */
[C---:B------:R-:W-:Y:S01]  /*2e2d0*/  FMUL.FTZ R14, R0.reuse, R162 ;  /* 0x000000a2000e7220 */ /* 0x040fe20000410000 */
[C---:B------:R-:W-:Y:S01]  /*2e2e0*/  FMUL.FTZ R15, R0.reuse, R163 ;  /* 0x000000a3000f7220 */ /* 0x040fe20000410000 */
[----:B------:R-:W-:Y:S01]  /*2e2f0*/  FMUL.FTZ R22, R0, R154 ;  /* 0x0000009a00167220 */ /* 0x000fe20000410000 */
        /* <DEDUP_REMOVED lines=10> */
[----:B----4-:R-:W-:Y:S01]  /*2e3a0*/  FFMA.FTZ R0, R0, R87, R41 ;  /* 0x0000005700007223 */ /* 0x010fe20000010029 */
[-CC-:B------:R-:W-:Y:S01]  /*2e3b0*/  FFMA.FTZ R247, R4, R36.reuse, -R5.reuse ;  /* 0x0000002404f77223 */ /* 0x180fe20000010805 */
[----:B------:R-:W-:Y:S01]  /*2e3c0*/  FMNMX.FTZ R37, R107, R37, !PT ;  /* 0x000000256b257209 */ /* 0x000fe20007810000 */
[-CC-:B------:R-:W-:Y:S01]  /*2e3d0*/  FFMA.FTZ R65, R65, R36.reuse, -R5.reuse ;  /* 0x0000002441417223 */ /* 0x180fe20000010805 */
[----:B------:R-:W-:Y:S01]  /*2e3e0*/  FADD.FTZ R4, R3, R0 ;  /* 0x0000000003047221 */ /* 0x000fe20000010000 */
[-CC-:B------:R-:W-:Y:S01]  /*2e3f0*/  FFMA.FTZ R129, R43, R36.reuse, -R5.reuse ;  /* 0x000000242b817223 */ /* 0x180fe20000010805 */
[----:B------:R-:W-:Y:S03]  /*2e400*/  FMNMX.FTZ R37, R106, R37, !PT ;  /* 0x000000256a257209 */ /* 0x000fe60007810000 */
[----:B------:R-:W1:Y:S01]  /*2e410*/  MUFU.EX2 R43, R65 ;  /* 0x00000041002b7308 */ /* 0x000e620000000800 */
[-CC-:B------:R-:W-:Y:S01]  /*2e420*/  FFMA.FTZ R67, R67, R36.reuse, -R5.reuse ;  /* 0x0000002443437223 */ /* 0x180fe20000010805 */
[----:B------:R-:W-:Y:S01]  /*2e430*/  F2FP.BF16.F32.PACK_AB R41, R3, R41 ;  /* 0x000000290329723e */ /* 0x000fe200000010ff */
[----:B------:R-:W2:Y:S01]  /*2e440*/  LDL.LU R142, [R1+0x14] ;  /* 0x00001400018e7983 */ /* 0x000ea20000300800 */
[----:B------:R-:W-:Y:S01]  /*2e450*/  FMNMX.FTZ R37, R103, R37, !PT ;  /* 0x0000002567257209 */ /* 0x000fe20007810000 */
[-CC-:B------:R-:W-:Y:S01]  /*2e460*/  FFMA.FTZ R77, R62, R36.reuse, -R5.reuse ;  /* 0x000000243e4d7223 */ /* 0x180fe20000010805 */
[----:B------:R-:W-:Y:S01]  /*2e470*/  MOV R166, R127 ;  /* 0x0000007f00a67202 */ /* 0x000fe20000000f00 */
[-CC-:B------:R-:W-:Y:S03]  /*2e480*/  FFMA.FTZ R91, R58, R36.reuse, -R5.reuse ;  /* 0x000000243a5b7223 */ /* 0x180fe60000010805 */
        /* <DEDUP_REMOVED lines=59> */
[----:B------:R-:W-:Y:S01]  /*2e840*/  FFMA.FTZ R241, R12, R36, -R5 ;  /* 0x000000240cf17223 */ /* 0x000fe20000010805 */
[----:B-1----:R-:W-:Y:S02]  /*2e850*/  F2FP.BF16.F32.PACK_AB R51, R54, R39 ;  /* 0x000000273633723e */ /* 0x002fe400000010ff */
[----:B------:R-:W-:Y:S04]  /*2e860*/  FMNMX.FTZ R37, R177, R37, !PT ;  /* 0x00000025b1257209 */ /* 0x000fe80007810000 */
[----:B------:R-:W-:Y:S01]  /*2e870*/  MUFU.EX2 R53, R62 ;  /* 0x0000003e00357308 */ /* 0x000fe20000000800 */
[----:B------:R-:W-:Y:S02]  /*2e880*/  MOV R170, R83 ;  /* 0x0000005300aa7202 */ /* 0x000fe40000000f00 */
[----:B------:R-:W-:Y:S02]  /*2e890*/  FMNMX.FTZ R37, R174, R37, !PT ;  /* 0x00000025ae257209 */ /* 0x000fe40007810000 */
[----:B------:R-:W-:Y:S02]  /*2e8a0*/  MOV R171, R86 ;  /* 0x0000005600ab7202 */ /* 0x000fe40000000f00 */
        /* <DEDUP_REMOVED lines=41> */
[----:B------:R-:W1:Y:S09]  /*2eb40*/  SHFL.BFLY PT, R0, R37, 0x2, 0x1f ;  /* 0x0c401f0025007f89 */ /* 0x000e7200000e0000 */
[----:B------:R-:W-:Y:S01]  /*2eb50*/  MUFU.EX2 R89, R234 ;  /* 0x000000ea00597308 */ /* 0x000fe20000000800 */
[----:B-1----:R-:W-:Y:S05]  /*2eb60*/  FMNMX.FTZ R37, R37, R0, !PT ;  /* 0x0000000025257209 */ /* 0x002fea0007810000 */
        /* <DEDUP_REMOVED lines=8> */
[--C-:B------:R-:W-:Y:S01]  /*2ebf0*/  FFMA.FTZ R38, R73, R36, -R3.reuse ;  /* 0x0000002449267223 */ /* 0x100fe20000010803 */
[----:B------:R-:W1:Y:S10]  /*2ec00*/  MUFU.EX2 R0, R0 ;  /* 0x0000000000007308 */ /* 0x000e740000000800 */
[----:B------:R3:W-:Y:S10]  /*2ec10*/  MUFU.EX2 R65, R5 ;  /* 0x0000000500417308 */ /* 0x0007f40000000800 */
[----:B------:R4:W-:Y:S01]  /*2ec20*/  MUFU.EX2 R63, R38 ;  /* 0x00000026003f7308 */ /* 0x0009e20000000800 */
        /* <DEDUP_REMOVED lines=14> */
[----:B------:R-:W-:Y:S01]  /*2ed10*/  FMUL.FTZ R33, R0, R141 ;  /* 0x0000008d00217220 */ /* 0x000fe20000410000 */
[----:B------:R-:W-:Y:S01]  /*2ed20*/  LDSM.16.MT88.4 R156, [R182+0x11800] ;  /* 0x01180000b69c783b */ /* 0x000fe20000004200 */
[-CC-:B----4-:R-:W-:Y:S06]  /*2ed30*/  FFMA.FTZ R38, R76, R36.reuse, -R3.reuse ;  /* 0x000000244c267223 */ /* 0x190fec0000010803 */
[----:B------:R4:W5:Y:S10]  /*2ed40*/  MUFU.EX2 R82, R38 ;  /* 0x0000002600527308 */ /* 0x0009740000000800 */
[----:B------:R-:W-:Y:S01]  /*2ed50*/  MUFU.EX2 R69, R105 ;  /* 0x0000006900457308 */ /* 0x000fe20000000800 */
[-CC-:B-1----:R-:W-:Y:S01]  /*2ed60*/  FFMA.FTZ R5, R71, R36.reuse, -R3.reuse ;  /* 0x0000002447057223 */ /* 0x182fe20000010803 */
[----:B---3--:R-:W-:Y:S08]  /*2ed70*/  F2FP.BF16.F32.PACK_AB R40, R66, R65 ;  /* 0x000000414228723e */ /* 0x008ff000000010ff */
[----:B------:R1:W-:Y:S01]  /*2ed80*/  MUFU.EX2 R67, R5 ;  /* 0x0000000500437308 */ /* 0x0003e20000000800 */
[-CC-:B----4-:R-:W-:Y:S01]  /*2ed90*/  FFMA.FTZ R38, R75, R36.reuse, -R3.reuse ;  /* 0x000000244b267223 */ /* 0x190fe20000010803 */
[----:B-----5:R-:W-:Y:S08]  /*2eda0*/  F2FP.BF16.F32.PACK_AB R48, R82, R63 ;  /* 0x0000003f5230723e */ /* 0x020ff000000010ff */
[----:B------:R3:W-:Y:S10]  /*2edb0*/  MUFU.EX2 R84, R38 ;  /* 0x0000002600547308 */ /* 0x0007f40000000800 */
[----:B------:R-:W-:Y:S01]  /*2edc0*/  MUFU.EX2 R75, R109 ;  /* 0x0000006d004b7308 */ /* 0x000fe20000000800 */
[-CC-:B-1----:R-:W-:Y:S09]  /*2edd0*/  FFMA.FTZ R5, R70, R36.reuse, -R3.reuse ;  /* 0x0000002446057223 */ /* 0x182ff20000010803 */
[----:B------:R1:W4:Y:S01]  /*2ede0*/  MUFU.EX2 R88, R5 ;  /* 0x0000000500587308 */ /* 0x0003220000000800 */
[----:B---3--:R-:W-:Y:S09]  /*2edf0*/  FFMA.FTZ R38, R74, R36, -R3 ;  /* 0x000000244a267223 */ /* 0x008ff20000010803 */
[----:B------:R-:W3:Y:S10]  /*2ee00*/  MUFU.EX2 R85, R38 ;  /* 0x0000002600557308 */ /* 0x000ef40000000800 */
[----:B------:R-:W-:Y:S01]  /*2ee10*/  MUFU.EX2 R70, R96 ;  /* 0x0000006000467308 */ /* 0x000fe20000000800 */
[----:B-1----:R-:W-:Y:S01]  /*2ee20*/  FADD.FTZ R5, R49, R8 ;  /* 0x0000000831057221 */ /* 0x002fe20000010000 */
[----:B------:R-:W-:Y:S01]  /*2ee30*/  F2FP.BF16.F32.PACK_AB R49, R4, R49 ;  /* 0x000000310431723e */ /* 0x000fe200000010ff */
[----:B------:R-:W-:Y:S01]  /*2ee40*/  FMUL.FTZ R8, R0, R164 ;  /* 0x000000a400087220 */ /* 0x000fe20000410000 */
[----:B----4-:R-:W-:Y:S01]  /*2ee50*/  F2FP.BF16.F32.PACK_AB R42, R88, R67 ;  /* 0x00000043582a723e */ /* 0x010fe200000010ff */
[----:B------:R-:W-:Y:S01]  /*2ee60*/  FADD.FTZ R61, R4, R5 ;  /* 0x00000005043d7221 */ /* 0x000fe20000010000 */
[C---:B------:R-:W-:Y:S01]  /*2ee70*/  FMUL.FTZ R4, R0.reuse, R168 ;  /* 0x000000a800047220 */ /* 0x040fe20000410000 */
[----:B------:R-:W-:Y:S03]  /*2ee80*/  FMUL.FTZ R5, R0, R169 ;  /* 0x000000a900057220 */ /* 0x000fe60000410000 */
[----:B------:R-:W-:Y:S01]  /*2ee90*/  MUFU.EX2 R144, R113 ;  /* 0x0000007100907308 */ /* 0x000fe20000000800 */
[----:B---3--:R-:W-:Y:S01]  /*2eea0*/  F2FP.BF16.F32.PACK_AB R50, R85, R84 ;  /* 0x000000545532723e */ /* 0x008fe200000010ff */
[-CC-:B------:R-:W-:Y:S02]  /*2eeb0*/  FFMA.FTZ R38, R78, R36.reuse, -R3.reuse ;  /* 0x000000244e267223 */ /* 0x180fe40000010803 */
[C---:B------:R-:W-:Y:S06]  /*2eec0*/  HMMA.16816.F32.BF16 R4, R40.reuse, R44, R4 ;  /* 0x0000002c2804723c */ /* 0x040fec0000041804 */
[----:B------:R1:W-:Y:S01]  /*2eed0*/  MUFU.EX2 R78, R38 ;  /* 0x00000026004e7308 */ /* 0x0003e20000000800 */
[C---:B------:R-:W-:Y:S01]  /*2eee0*/  HMMA.16816.F32.BF16 R8, R40.reuse, R46, R8 ;  /* 0x0000002e2808723c */ /* 0x040fe20000041808 */
[----:B------:R-:W3:Y:S08]  /*2eef0*/  LDSM.16.MT88.4 R44, [R182+0xa000] ;  /* 0x00a00000b62c783b */ /* 0x000ef00000004200 */
[----:B------:R-:W-:Y:S10]  /*2ef00*/  MUFU.EX2 R71, R104 ;  /* 0x0000006800477308 */ /* 0x000ff40000000800 */
[----:B------:R-:W-:Y:S01]  /*2ef10*/  MUFU.EX2 R72, R101 ;  /* 0x0000006500487308 */ /* 0x000fe20000000800 */
[-CC-:B-1----:R-:W-:Y:S09]  /*2ef20*/  FFMA.FTZ R38, R81, R36.reuse, -R3.reuse ;  /* 0x0000002451267223 */ /* 0x182ff20000010803 */
[----:B------:R1:W4:Y:S10]  /*2ef30*/  MUFU.EX2 R83, R38 ;  /* 0x0000002600537308 */ /* 0x0003340000000800 */
[----:B------:R-:W-:Y:S10]  /*2ef40*/  MUFU.EX2 R73, R100 ;  /* 0x0000006400497308 */ /* 0x000ff40000000800 */
[----:B------:R-:W-:Y:S01]  /*2ef50*/  MUFU.EX2 R105, R111 ;  /* 0x0000006f00697308 */ /* 0x000fe20000000800 */
[-CC-:B-1----:R-:W-:Y:S01]  /*2ef60*/  FFMA.FTZ R38, R80, R36.reuse, -R3.reuse ;  /* 0x0000002450267223 */ /* 0x182fe20000010803 */
[C---:B---3--:R-:W-:Y:S08]  /*2ef70*/  HMMA.16816.F32.BF16 R12, R40.reuse, R44, R12 ;  /* 0x0000002c280c723c */ /* 0x048ff0000004180c */
[----:B------:R1:W-:Y:S01]  /*2ef80*/  MUFU.EX2 R86, R38 ;  /* 0x0000002600567308 */ /* 0x0003e20000000800 */
[C---:B------:R-:W-:Y:S01]  /*2ef90*/  HMMA.16816.F32.BF16 R16, R40.reuse, R46, R16 ;  /* 0x0000002e2810723c */ /* 0x040fe20000041810 */
[----:B------:R-:W3:Y:S08]  /*2efa0*/  LDSM.16.MT88.4 R44, [R180+0xa000] ;  /* 0x00a00000b42c783b */ /* 0x000ef00000004200 */
[----:B------:R-:W-:Y:S10]  /*2efb0*/  MUFU.EX2 R76, R108 ;  /* 0x0000006c004c7308 */ /* 0x000ff40000000800 */
[----:B------:R-:W-:Y:S01]  /*2efc0*/  MUFU.EX2 R141, R120 ;  /* 0x00000078008d7308 */ /* 0x000fe20000000800 */
[-CC-:B-1----:R-:W-:Y:S09]  /*2efd0*/  FFMA.FTZ R38, R79, R36.reuse, -R3.reuse ;  /* 0x000000244f267223 */ /* 0x182ff20000010803 */
[----:B------:R1:W5:Y:S10]  /*2efe0*/  MUFU.EX2 R87, R38 ;  /* 0x0000002600577308 */ /* 0x0003740000000800 */
[----:B------:R-:W-:Y:S10]  /*2eff0*/  MUFU.EX2 R96, R112 ;  /* 0x0000007000607308 */ /* 0x000ff40000000800 */
[----:B------:R-:W-:Y:S01]  /*2f000*/  MUFU.EX2 R140, R119 ;  /* 0x00000077008c7308 */ /* 0x000fe20000000800 */
[-CC-:B-1----:R-:W-:Y:S01]  /*2f010*/  FFMA.FTZ R38, R92, R36.reuse, -R3.reuse ;  /* 0x000000245c267223 */ /* 0x182fe20000010803 */
[C---:B---3--:R-:W-:Y:S08]  /*2f020*/  HMMA.16816.F32.BF16 R20, R40.reuse, R44, R20 ;  /* 0x0000002c2814723c */ /* 0x048ff00000041814 */
[----:B------:R1:W-:Y:S01]  /*2f030*/  MUFU.EX2 R80, R38 ;  /* 0x0000002600507308 */ /* 0x0003e20000000800 */
[C---:B------:R-:W-:Y:S01]  /*2f040*/  HMMA.16816.F32.BF16 R24, R40.reuse, R46, R24 ;  /* 0x0000002e2818723c */ /* 0x040fe20000041818 */
[----:B------:R-:W3:Y:S08]  /*2f050*/  LDSM.16.MT88.4 R44, [R181+0xa000] ;  /* 0x00a00000b52c783b */ /* 0x000ef00000004200 */
[----:B------:R-:W-:Y:S02]  /*2f060*/  MUFU.EX2 R104, R223 ;  /* 0x000000df00687308 */ /* 0x000fe40000000800 */
[-CC-:B-1----:R-:W-:Y:S08]  /*2f070*/  FFMA.FTZ R38, R95, R36.reuse, -R3.reuse ;  /* 0x000000245f267223 */ /* 0x182ff00000010803 */
[----:B------:R-:W-:Y:S10]  /*2f080*/  MUFU.EX2 R95, R233 ;  /* 0x000000e9005f7308 */ /* 0x000ff40000000800 */
[----:B------:R1:W2:Y:S01]  /*2f090*/  MUFU.EX2 R148, R38 ;  /* 0x0000002600947308 */ /* 0x0002a20000000800 */
[C---:B---3--:R-:W-:Y:S03]  /*2f0a0*/  HMMA.16816.F32.BF16 R28, R40.reuse, R44, R28 ;  /* 0x0000002c281c723c */ /* 0x048fe6000004181c */
[-CC-:B-1----:R-:W-:Y:S03]  /*2f0b0*/  FFMA.FTZ R38, R94, R36.reuse, -R3.reuse ;  /* 0x000000245e267223 */ /* 0x182fe60000010803 */
[----:B------:R-:W-:Y:S01]  /*2f0c0*/  HMMA.16816.F32.BF16 R32, R40, R46, R32 ;  /* 0x0000002e2820723c */ /* 0x000fe20000041820 */
[----:B------:R-:W1:Y:S02]  /*2f0d0*/  LDSM.16.MT88.4 R40, [R139+0xa800] ;  /* 0x00a800008b28783b */ /* 0x000e640000004200 */
[----:B------:R3:W-:Y:S06]  /*2f0e0*/  MUFU.EX2 R150, R38 ;  /* 0x0000002600967308 */ /* 0x0007ec0000000800 */
[----:B------:R-:W-:Y:S02]  /*2f0f0*/  LDSM.16.MT88.4 R44, [R139+0xb000] ;  /* 0x00b000008b2c783b */ /* 0x000fe40000004200 */
[-C--:B---3--:R-:W-:Y:S04]  /*2f100*/  FFMA.FTZ R38, R93, R36.reuse, -R3 ;  /* 0x000000245d267223 */ /* 0x088fe80000010803 */
[----:B------:R3:W2:Y:S02]  /*2f110*/  MUFU.EX2 R149, R38 ;  /* 0x0000002600957308 */ /* 0x0006a40000000800 */
[----:B---3--:R-:W-:Y:S01]  /*2f120*/  FADD.FTZ R38, R39, R61 ;  /* 0x0000003d27267221 */ /* 0x008fe20000010000 */
[C---:B-1----:R-:W-:Y:S07]  /*2f130*/  HMMA.16816.F32.BF16 R4, R48.reuse, R40, R4 ;  /* 0x000000283004723c */ /* 0x042fee0000041804 */
[----:B------:R-:W1:Y:S01]  /*2f140*/  MUFU.EX2 R61, R99 ;  /* 0x00000063003d7308 */ /* 0x000e620000000800 */
[----:B------:R-:W-:Y:S01]  /*2f150*/  FADD.FTZ R39, R54, R38 ;  /* 0x0000002636277221 */ /* 0x000fe20000010000 */
[C---:B------:R-:W-:Y:S01]  /*2f160*/  HMMA.16816.F32.BF16 R8, R48.reuse, R42, R8 ;  /* 0x0000002a3008723c */ /* 0x040fe20000041808 */
[----:B------:R-:W3:Y:S02]  /*2f170*/  LDSM.16.MT88.4 R40, [R182+0xa800] ;  /* 0x00a80000b628783b */ /* 0x000ee40000004200 */
[-CC-:B------:R-:W-:Y:S05]  /*2f180*/  FFMA.FTZ R38, R102, R36.reuse, -R3.reuse ;  /* 0x0000002466267223 */ /* 0x180fea0000010803 */
[----:B------:R4:W-:Y:S03]  /*2f190*/  MUFU.EX2 R81, R38 ;  /* 0x0000002600517308 */ /* 0x0009e60000000800 */
[-CC-:B----4-:R-:W-:Y:S07]  /*2f1a0*/  FFMA.FTZ R38, R107, R36.reuse, -R3.reuse ;  /* 0x000000246b267223 */ /* 0x190fee0000010803 */
[----:B------:R-:W-:Y:S10]  /*2f1b0*/  MUFU.EX2 R107, R219 ;  /* 0x000000db006b7308 */ /* 0x000ff40000000800 */
[----:B------:R4:W1:Y:S01]  /*2f1c0*/  MUFU.EX2 R145, R38 ;  /* 0x0000002600917308 */ /* 0x0008620000000800 */
[C---:B---3--:R-:W-:Y:S06]  /*2f1d0*/  HMMA.16816.F32.BF16 R12, R48.reuse, R40, R12 ;  /* 0x00000028300c723c */ /* 0x048fec000004180c */
[C---:B------:R-:W-:Y:S01]  /*2f1e0*/  HMMA.16816.F32.BF16 R16, R48.reuse, R42, R16 ;  /* 0x0000002a3010723c */ /* 0x040fe20000041810 */
[----:B------:R-:W3:Y:S04]  /*2f1f0*/  LDSM.16.MT88.4 R40, [R180+0xa800] ;  /* 0x00a80000b428783b */ /* 0x000ee80000004200 */
[-CC-:B----4-:R-:W-:Y:S02]  /*2f200*/  FFMA.FTZ R38, R106, R36.reuse, -R3.reuse ;  /* 0x000000246a267223 */ /* 0x190fe40000010803 */
[----:B------:R-:W-:Y:S10]  /*2f210*/  MUFU.EX2 R106, R224 ;  /* 0x000000e0006a7308 */ /* 0x000ff40000000800 */
[----:B------:R4:W-:Y:S02]  /*2f220*/  MUFU.EX2 R146, R38 ;  /* 0x0000002600927308 */ /* 0x0009e40000000800 */
[-C--:B----4-:R-:W-:Y:S08]  /*2f230*/  FFMA.FTZ R38, R103, R36.reuse, -R3 ;  /* 0x0000002467267223 */ /* 0x090ff00000010803 */
[----:B------:R4:W1:Y:S01]  /*2f240*/  MUFU.EX2 R147, R38 ;  /* 0x0000002600937308 */ /* 0x0008620000000800 */
[C---:B---3--:R-:W-:Y:S06]  /*2f250*/  HMMA.16816.F32.BF16 R20, R48.reuse, R40, R20 ;  /* 0x000000283014723c */ /* 0x048fec0000041814 */
[C---:B------:R-:W-:Y:S01]  /*2f260*/  HMMA.16816.F32.BF16 R24, R48.reuse, R42, R24 ;  /* 0x0000002a3018723c */ /* 0x040fe20000041818 */
[----:B------:R-:W3:Y:S04]  /*2f270*/  LDSM.16.MT88.4 R40, [R181+0xa800] ;  /* 0x00a80000b528783b */ /* 0x000ee80000004200 */
[----:B----4-:R-:W-:Y:S06]  /*2f280*/  FADD.FTZ R38, R52, R39 ;  /* 0x0000002734267221 */ /* 0x010fec0000010000 */
[----:B------:R-:W-:Y:S01]  /*2f290*/  FADD.FTZ R39, R53, R38 ;  /* 0x0000002635277221 */ /* 0x000fe20000010000 */
[-CC-:B------:R-:W-:Y:S01]  /*2f2a0*/  FFMA.FTZ R38, R226, R36.reuse, -R3.reuse ;  /* 0x00000024e2267223 */ /* 0x180fe20000010803 */
[----:B------:R-:W-:Y:S03]  /*2f2b0*/  MOV R226, R171 ;  /* 0x000000ab00e27202 */ /* 0x000fe60000000f00 */
[----:B------:R4:W-:Y:S02]  /*2f2c0*/  MUFU.EX2 R79, R38 ;  /* 0x00000026004f7308 */ /* 0x0009e40000000800 */
[--C-:B----4-:R-:W-:Y:S01]  /*2f2d0*/  FFMA.FTZ R38, R237, R36, -R3.reuse ;  /* 0x00000024ed267223 */ /* 0x110fe20000010803 */
[----:B------:R-:W-:Y:S07]  /*2f2e0*/  MOV R237, R170 ;  /* 0x000000aa00ed7202 */ /* 0x000fee0000000f00 */
[----:B------:R4:W1:Y:S01]  /*2f2f0*/  MUFU.EX2 R77, R38 ;  /* 0x00000026004d7308 */ /* 0x0008620000000800 */
[----:B------:R-:W-:Y:S01]  /*2f300*/  ISETP.GT.AND P0, PT, R226, R237, PT ;  /* 0x000000ede200720c */ /* 0x000fe20003f04270 */
[C---:B---3--:R-:W-:Y:S06]  /*2f310*/  HMMA.16816.F32.BF16 R28, R48.reuse, R40, R28 ;  /* 0x00000028301c723c */ /* 0x048fec000004181c */
[----:B------:R-:W-:Y:S01]  /*2f320*/  HMMA.16816.F32.BF16 R32, R48, R42, R32 ;  /* 0x0000002a3020723c */ /* 0x000fe20000041820 */
[----:B------:R-:W-:Y:S04]  /*2f330*/  LDSM.16.MT88.4 R48, [R182+0xc800] ;  /* 0x00c80000b630783b */ /* 0x000fe80000004200 */
[----:B------:R-:W-:Y:S02]  /*2f340*/  F2FP.BF16.F32.PACK_AB R41, R53, R52 ;  /* 0x000000343529723e */ /* 0x000fe400000010ff */
[----:B------:R-:W-:Y:S01]  /*2f350*/  F2FP.BF16.F32.PACK_AB R43, R56, R55 ;  /* 0x00000037382b723e */ /* 0x000fe200000010ff */
[--C-:B----4-:R-:W-:Y:S03]  /*2f360*/  FFMA.FTZ R38, R214, R36, -R3.reuse ;  /* 0x00000024d6267223 */ /* 0x110fe60000010803 */
[----:B------:R-:W-:Y:S01]  /*2f370*/  F2FP.BF16.F32.PACK_AB R40, R83, R78 ;  /* 0x0000004e5328723e */ /* 0x000fe200000010ff */
[----:B------:R3:W-:Y:S01]  /*2f380*/  MUFU.EX2 R122, R38 ;  /* 0x00000026007a7308 */ /* 0x0007e20000000800 */
[----:B-----5:R-:W-:Y:S07]  /*2f390*/  F2FP.BF16.F32.PACK_AB R42, R87, R86 ;  /* 0x00000056572a723e */ /* 0x020fee00000010ff */
[C---:B------:R-:W-:Y:S06]  /*2f3a0*/  HMMA.16816.F32.BF16 R4, R40.reuse, R44, R4 ;  /* 0x0000002c2804723c */ /* 0x040fec0000041804 */
[C---:B------:R-:W-:Y:S01]  /*2f3b0*/  HMMA.16816.F32.BF16 R8, R40.reuse, R46, R8 ;  /* 0x0000002e2808723c */ /* 0x040fe20000041808 */
[----:B------:R-:W4:Y:S04]  /*2f3c0*/  LDSM.16.MT88.4 R44, [R182+0xb000] ;  /* 0x00b00000b62c783b */ /* 0x000f280000004200 */
[-C--:B---3--:R-:W-:Y:S04]  /*2f3d0*/  FFMA.FTZ R38, R215, R36.reuse, -R3 ;  /* 0x00000024d7267223 */ /* 0x088fe80000010803 */
[----:B------:R3:W5:Y:S02]  /*2f3e0*/  MUFU.EX2 R125, R38 ;  /* 0x00000026007d7308 */ /* 0x0007640000000800 */
[----:B---3--:R-:W-:Y:S02]  /*2f3f0*/  FADD.FTZ R38, R55, R39 ;  /* 0x0000002737267221 */ /* 0x008fe40000010000 */
[----:B------:R-:W-:Y:S02]  /*2f400*/  LDSM.16.MT88.4 R52, [R182+0xd800] ;  /* 0x00d80000b634783b */ /* 0x000fe40000004200 */
[----:B------:R-:W-:Y:S01]  /*2f410*/  FADD.FTZ R39, R56, R38 ;  /* 0x0000002638277221 */ /* 0x000fe20000010000 */
[-CC-:B------:R-:W-:Y:S04]  /*2f420*/  FFMA.FTZ R38, R200, R36.reuse, -R3.reuse ;  /* 0x00000024c8267223 */ /* 0x180fe80000010803 */
[----:B------:R3:W-:Y:S01]  /*2f430*/  MUFU.EX2 R74, R38 ;  /* 0x00000026004a7308 */ /* 0x0007e20000000800 */
[C---:B----4-:R-:W-:Y:S06]  /*2f440*/  HMMA.16816.F32.BF16 R12, R40.reuse, R44, R12 ;  /* 0x0000002c280c723c */ /* 0x050fec000004180c */
[C---:B------:R-:W-:Y:S01]  /*2f450*/  HMMA.16816.F32.BF16 R16, R40.reuse, R46, R16 ;  /* 0x0000002e2810723c */ /* 0x040fe20000041810 */
[----:B------:R-:W4:Y:S04]  /*2f460*/  LDSM.16.MT88.4 R44, [R180+0xb000] ;  /* 0x00b00000b42c783b */ /* 0x000f280000004200 */
[-CC-:B---3--:R-:W-:Y:S04]  /*2f470*/  FFMA.FTZ R38, R202, R36.reuse, -R3.reuse ;  /* 0x00000024ca267223 */ /* 0x188fe80000010803 */
[----:B------:R3:W5:Y:S02]  /*2f480*/  MUFU.EX2 R109, R38 ;  /* 0x00000026006d7308 */ /* 0x0007640000000800 */
[-CC-:B---3--:R-:W-:Y:S08]  /*2f490*/  FFMA.FTZ R38, R198, R36.reuse, -R3.reuse ;  /* 0x00000024c6267223 */ /* 0x188ff00000010803 */
[----:B------:R3:W-:Y:S01]  /*2f4a0*/  MUFU.EX2 R115, R38 ;  /* 0x0000002600737308 */ /* 0x0007e20000000800 */
[C---:B----4-:R-:W-:Y:S06]  /*2f4b0*/  HMMA.16816.F32.BF16 R20, R40.reuse, R44, R20 ;  /* 0x0000002c2814723c */ /* 0x050fec0000041814 */
[C---:B------:R-:W-:Y:S01]  /*2f4c0*/  HMMA.16816.F32.BF16 R24, R40.reuse, R46, R24 ;  /* 0x0000002e2818723c */ /* 0x040fe20000041818 */
[----:B------:R-:W4:Y:S04]  /*2f4d0*/  LDSM.16.MT88.4 R44, [R181+0xb000] ;  /* 0x00b00000b52c783b */ /* 0x000f280000004200 */
[-C--:B---3--:R-:W-:Y:S04]  /*2f4e0*/  FFMA.FTZ R38, R199, R36.reuse, -R3 ;  /* 0x00000024c7267223 */ /* 0x088fe80000010803 */
[----:B------:R3:W5:Y:S02]  /*2f4f0*/  MUFU.EX2 R117, R38 ;  /* 0x0000002600757308 */ /* 0x0007640000000800 */
[----:B---3--:R-:W-:Y:S04]  /*2f500*/  FADD.FTZ R38, R57, R39 ;  /* 0x0000002739267221 */ /* 0x008fe80000010000 */
[----:B------:R-:W-:Y:S01]  /*2f510*/  FADD.FTZ R39, R58, R38 ;  /* 0x000000263a277221 */ /* 0x000fe20000010000 */
[-CC-:B------:R-:W-:Y:S04]  /*2f520*/  FFMA.FTZ R38, R196, R36.reuse, -R3.reuse ;  /* 0x00000024c4267223 */ /* 0x180fe80000010803 */
[----:B------:R3:W-:Y:S01]  /*2f530*/  MUFU.EX2 R103, R38 ;  /* 0x0000002600677308 */ /* 0x0007e20000000800 */
[C---:B----4-:R-:W-:Y:S06]  /*2f540*/  HMMA.16816.F32.BF16 R28, R40.reuse, R44, R28 ;  /* 0x0000002c281c723c */ /* 0x050fec000004181c */
[----:B------:R-:W-:Y:S01]  /*2f550*/  HMMA.16816.F32.BF16 R32, R40, R46, R32 ;  /* 0x0000002e2820723c */ /* 0x000fe20000041820 */
[----:B------:R-:W4:Y:S04]  /*2f560*/  LDSM.16.MT88.4 R44, [R139+0xb800] ;  /* 0x00b800008b2c783b */ /* 0x000f280000004200 */
[--C-:B---3--:R-:W-:Y:S02]  /*2f570*/  FFMA.FTZ R38, R197, R36, -R3.reuse ;  /* 0x00000024c5267223 */ /* 0x108fe40000010803 */
[----:B------:R-:W-:Y:S02]  /*2f580*/  F2FP.BF16.F32.PACK_AB R41, R58, R57 ;  /* 0x000000393a29723e */ /* 0x000fe400000010ff */
[----:B------:R3:W5:Y:S02]  /*2f590*/  MUFU.EX2 R102, R38 ;  /* 0x0000002600667308 */ /* 0x0007640000000800 */
[----:B------:R-:W-:Y:S02]  /*2f5a0*/  F2FP.BF16.F32.PACK_AB R43, R60, R59 ;  /* 0x0000003b3c2b723e */ /* 0x000fe400000010ff */
[----:B--2---:R-:W-:Y:S02]  /*2f5b0*/  F2FP.BF16.F32.PACK_AB R40, R148, R80 ;  /* 0x000000509428723e */ /* 0x004fe400000010ff */
[----:B------:R-:W-:Y:S01]  /*2f5c0*/  F2FP.BF16.F32.PACK_AB R42, R149, R150 ;  /* 0x00000096952a723e */ /* 0x000fe200000010ff */
[-CC-:B---3--:R-:W-:Y:S04]  /*2f5d0*/  FFMA.FTZ R38, R194, R36.reuse, -R3.reuse ;  /* 0x00000024c2267223 */ /* 0x188fe80000010803 */
[----:B------:R2:W-:Y:S02]  /*2f5e0*/  MUFU.EX2 R100, R38 ;  /* 0x0000002600647308 */ /* 0x0005e40000000800 */
[C---:B----4-:R-:W-:Y:S06]  /*2f5f0*/  HMMA.16816.F32.BF16 R4, R40.reuse, R44, R4 ;  /* 0x0000002c2804723c */ /* 0x050fec0000041804 */
[C---:B------:R-:W-:Y:S01]  /*2f600*/  HMMA.16816.F32.BF16 R8, R40.reuse, R46, R8 ;  /* 0x0000002e2808723c */ /* 0x040fe20000041808 */
[----:B------:R-:W3:Y:S04]  /*2f610*/  LDSM.16.MT88.4 R44, [R182+0xb800] ;  /* 0x00b80000b62c783b */ /* 0x000ee80000004200 */
[-CC-:B--2---:R-:W-:Y:S04]  /*2f620*/  FFMA.FTZ R38, R195, R36.reuse, -R3.reuse ;  /* 0x00000024c3267223 */ /* 0x184fe80000010803 */
[----:B------:R2:W4:Y:S02]  /*2f630*/  MUFU.EX2 R111, R38 ;  /* 0x00000026006f7308 */ /* 0x0005240000000800 */
[-CC-:B--2---:R-:W-:Y:S08]  /*2f640*/  FFMA.FTZ R38, R178, R36.reuse, -R3.reuse ;  /* 0x00000024b2267223 */ /* 0x184ff00000010803 */
[----:B------:R2:W-:Y:S01]  /*2f650*/  MUFU.EX2 R99, R38 ;  /* 0x0000002600637308 */ /* 0x0005e20000000800 */
[C---:B---3--:R-:W-:Y:S06]  /*2f660*/  HMMA.16816.F32.BF16 R12, R40.reuse, R44, R12 ;  /* 0x0000002c280c723c */ /* 0x048fec000004180c */
        /* <DEDUP_REMOVED lines=9> */
[----:B--2---:R-:W-:Y:S04]  /*2f700*/  FFMA.FTZ R38, R177, R36, -R3 ;  /* 0x00000024b1267223 */ /* 0x004fe80000010803 */
[----:B------:R2:W4:Y:S02]  /*2f710*/  MUFU.EX2 R136, R38 ;  /* 0x0000002600887308 */ /* 0x0005240000000800 */
[----:B--2---:R-:W-:Y:S01]  /*2f720*/  FFMA.FTZ R38, R0, R142, R65 ;  /* 0x0000008e00267223 */ /* 0x004fe20000010041 */
[----:B------:R-:W-:Y:S07]  /*2f730*/  FADD.FTZ R0, R59, R39 ;  /* 0x000000273b007221 */ /* 0x000fee0000010000 */
[----:B------:R-:W2:Y:S01]  /*2f740*/  MUFU.EX2 R142, R121 ;  /* 0x00000079008e7308 */ /* 0x000ea20000000800 */
[----:B------:R-:W-:Y:S01]  /*2f750*/  LDSM.16.MT88.4 R56, [R182+0xe000] ;  /* 0x00e00000b638783b */ /* 0x000fe20000004200 */
[----:B------:R-:W-:Y:S01]  /*2f760*/  FADD.FTZ R60, R60, R0 ;  /* 0x000000003c3c7221 */ /* 0x000fe20000010000 */
[-CC-:B------:R-:W-:Y:S07]  /*2f770*/  FFMA.FTZ R0, R174, R36.reuse, -R3.reuse ;  /* 0x00000024ae007223 */ /* 0x180fee0000010803 */
[----:B------:R1:W-:Y:S01]  /*2f780*/  MUFU.EX2 R120, R0 ;  /* 0x0000000000787308 */ /* 0x0003e20000000800 */
[C---:B---3--:R-:W-:Y:S06]  /*2f790*/  HMMA.16816.F32.BF16 R28, R40.reuse, R44, R28 ;  /* 0x0000002c281c723c */ /* 0x048fec000004181c */
[----:B------:R-:W-:Y:S01]  /*2f7a0*/  HMMA.16816.F32.BF16 R32, R40, R46, R32 ;  /* 0x0000002e2820723c */ /* 0x000fe20000041820 */
[----:B------:R-:W3:Y:S04]  /*2f7b0*/  LDSM.16.MT88.4 R44, [R139+0xc000] ;  /* 0x00c000008b2c783b */ /* 0x000ee80000004200 */
[--C-:B-1----:R-:W-:Y:S02]  /*2f7c0*/  FFMA.FTZ R0, R175, R36, -R3.reuse ;  /* 0x00000024af007223 */ /* 0x102fe40000010803 */
[----:B------:R-:W-:Y:S02]  /*2f7d0*/  F2FP.BF16.F32.PACK_AB R41, R62, R61 ;  /* 0x0000003d3e29723e */ /* 0x000fe400000010ff */
[----:B------:R1:W-:Y:S02]  /*2f7e0*/  MUFU.EX2 R119, R0 ;  /* 0x0000000000777308 */ /* 0x0003e40000000800 */
[----:B------:R-:W-:Y:S02]  /*2f7f0*/  F2FP.BF16.F32.PACK_AB R43, R70, R68 ;  /* 0x00000044462b723e */ /* 0x000fe400000010ff */
[----:B------:R-:W-:Y:S02]  /*2f800*/  F2FP.BF16.F32.PACK_AB R40, R145, R81 ;  /* 0x000000519128723e */ /* 0x000fe400000010ff */
[----:B------:R-:W-:Y:S01]  /*2f810*/  F2FP.BF16.F32.PACK_AB R42, R147, R146 ;  /* 0x00000092932a723e */ /* 0x000fe200000010ff */
[-CC-:B-1----:R-:W-:Y:S04]  /*2f820*/  FFMA.FTZ R0, R172, R36.reuse, -R3.reuse ;  /* 0x00000024ac007223 */ /* 0x182fe80000010803 */
[----:B------:R1:W-:Y:S02]  /*2f830*/  MUFU.EX2 R121, R0 ;  /* 0x0000000000797308 */ /* 0x0003e40000000800 */
[C---:B---3--:R-:W-:Y:S06]  /*2f840*/  HMMA.16816.F32.BF16 R4, R40.reuse, R44, R4 ;  /* 0x0000002c2804723c */ /* 0x048fec0000041804 */
[C---:B------:R-:W-:Y:S01]  /*2f850*/  HMMA.16816.F32.BF16 R8, R40.reuse, R46, R8 ;  /* 0x0000002e2808723c */ /* 0x040fe20000041808 */
[----:B------:R-:W3:Y:S04]  /*2f860*/  LDSM.16.MT88.4 R44, [R182+0xc000] ;  /* 0x00c00000b62c783b */ /* 0x000ee80000004200 */
[-CC-:B-1----:R-:W-:Y:S04]  /*2f870*/  FFMA.FTZ R0, R173, R36.reuse, -R3.reuse ;  /* 0x00000024ad007223 */ /* 0x182fe80000010803 */
[----:B------:R1:W2:Y:S02]  /*2f880*/  MUFU.EX2 R127, R0 ;  /* 0x00000000007f7308 */ /* 0x0002a40000000800 */
[----:B-1----:R-:W-:Y:S01]  /*2f890*/  FADD.FTZ R0, R66, R38 ;  /* 0x0000002642007221 */ /* 0x002fe20000010000 */
[-C--:B------:R-:W-:Y:S03]  /*2f8a0*/  FFMA.FTZ R38, R192, R36.reuse, -R3 ;  /* 0x00000024c0267223 */ /* 0x080fe60000010803 */
[----:B------:R-:W-:Y:S04]  /*2f8b0*/  FADD.FTZ R0, R67, R0 ;  /* 0x0000000043007221 */ /* 0x000fe80000010000 */
[----:B------:R1:W-:Y:S01]  /*2f8c0*/  MUFU.EX2 R101, R38 ;  /* 0x0000002600657308 */ /* 0x0003e20000000800 */
[----:B------:R-:W-:Y:S01]  /*2f8d0*/  LDSM.16.MT88.4 R64, [R139+0xe800] ;  /* 0x00e800008b40783b */ /* 0x000fe20000004200 */
[----:B------:R-:W-:Y:S01]  /*2f8e0*/  FADD.FTZ R39, R88, R0 ;  /* 0x0000000058277221 */ /* 0x000fe20000010000 */
[----:B------:R-:W-:Y:S03]  /*2f8f0*/  FADD.FTZ R0, R61, R60 ;  /* 0x0000003c3d007221 */ /* 0x000fe60000010000 */
[----:B------:R-:W-:Y:S04]  /*2f900*/  FADD.FTZ R39, R63, R39 ;  /* 0x000000273f277221 */ /* 0x000fe80000010000 */
[----:B------:R-:W-:Y:S01]  /*2f910*/  MUFU.EX2 R88, R235 ;  /* 0x000000eb00587308 */ /* 0x000fe20000000800 */
[C---:B---3--:R-:W-:Y:S06]  /*2f920*/  HMMA.16816.F32.BF16 R12, R40.reuse, R44, R12 ;  /* 0x0000002c280c723c */ /* 0x048fec000004180c */
[C---:B------:R-:W-:Y:S01]  /*2f930*/  HMMA.16816.F32.BF16 R16, R40.reuse, R46, R16 ;  /* 0x0000002e2810723c */ /* 0x040fe20000041810 */
[----:B------:R-:W3:Y:S04]  /*2f940*/  LDSM.16.MT88.4 R44, [R180+0xc000] ;  /* 0x00c00000b42c783b */ /* 0x000ee80000004200 */
[----:B-1----:R-:W-:Y:S04]  /*2f950*/  FFMA.FTZ R38, R193, R36, -R3 ;  /* 0x00000024c1267223 */ /* 0x002fe80000010803 */
[----:B------:R1:W2:Y:S02]  /*2f960*/  MUFU.EX2 R97, R38 ;  /* 0x0000002600617308 */ /* 0x0002a40000000800 */
[----:B-1----:R-:W-:Y:S08]  /*2f970*/  FADD.FTZ R38, R82, R39 ;  /* 0x0000002752267221 */ /* 0x002ff00000010000 */
[----:B------:R-:W-:Y:S01]  /*2f980*/  MUFU.EX2 R82, R238 ;  /* 0x000000ee00527308 */ /* 0x000fe20000000800 */
[----:B------:R-:W-:Y:S04]  /*2f990*/  FADD.FTZ R38, R84, R38 ;  /* 0x0000002654267221 */ /* 0x000fe80000010000 */
[----:B------:R-:W-:Y:S04]  /*2f9a0*/  FADD.FTZ R38, R85, R38 ;  /* 0x0000002655267221 */ /* 0x000fe80000010000 */
[----:B------:R-:W-:Y:S01]  /*2f9b0*/  FADD.FTZ R38, R78, R38 ;  /* 0x000000264e267221 */ /* 0x000fe20000010000 */
[C---:B---3--:R-:W-:Y:S03]  /*2f9c0*/  HMMA.16816.F32.BF16 R20, R40.reuse, R44, R20 ;  /* 0x0000002c2814723c */ /* 0x048fe60000041814 */
[----:B------:R-:W-:Y:S02]  /*2f9d0*/  FADD.FTZ R38, R83, R38 ;  /* 0x0000002653267221 */ /* 0x000fe40000010000 */
[----:B------:R-:W-:Y:S01]  /*2f9e0*/  MUFU.EX2 R83, R236 ;  /* 0x000000ec00537308 */ /* 0x000fe20000000800 */
[C---:B------:R-:W-:Y:S01]  /*2f9f0*/  HMMA.16816.F32.BF16 R24, R40.reuse, R46, R24 ;  /* 0x0000002e2818723c */ /* 0x040fe20000041818 */
[----:B------:R-:W1:Y:S04]  /*2fa00*/  LDSM.16.MT88.4 R44, [R181+0xc000] ;  /* 0x00c00000b52c783b */ /* 0x000e680000004200 */
[----:B------:R-:W-:Y:S06]  /*2fa10*/  FADD.FTZ R38, R86, R38 ;  /* 0x0000002656267221 */ /* 0x000fec0000010000 */
[----:B------:R-:W-:Y:S04]  /*2fa20*/  FADD.FTZ R38, R87, R38 ;  /* 0x0000002657267221 */ /* 0x000fe80000010000 */
[----:B------:R-:W-:Y:S02]  /*2fa30*/  FADD.FTZ R38, R80, R38 ;  /* 0x0000002650267221 */ /* 0x000fe40000010000 */
[----:B------:R-:W-:Y:S02]  /*2fa40*/  MUFU.EX2 R80, R240 ;  /* 0x000000f000507308 */ /* 0x000fe40000000800 */
[----:B------:R-:W-:Y:S01]  /*2fa50*/  FADD.FTZ R38, R148, R38 ;  /* 0x0000002694267221 */ /* 0x000fe20000010000 */
[C---:B-1----:R-:W-:Y:S06]  /*2fa60*/  HMMA.16816.F32.BF16 R28, R40.reuse, R44, R28 ;  /* 0x0000002c281c723c */ /* 0x042fec000004181c */
[----:B------:R-:W-:Y:S01]  /*2fa70*/  HMMA.16816.F32.BF16 R32, R40, R46, R32 ;  /* 0x0000002e2820723c */ /* 0x000fe20000041820 */
[----:B------:R-:W1:Y:S06]  /*2fa80*/  LDSM.16.MT88.4 R44, [R139+0xc800] ;  /* 0x00c800008b2c783b */ /* 0x000e6c0000004200 */
[----:B------:R-:W-:Y:S04]  /*2fa90*/  F2FP.BF16.F32.PACK_AB R41, R71, R69 ;  /* 0x000000454729723e */ /* 0x000fe800000010ff */
[----:B------:R-:W-:Y:S02]  /*2faa0*/  F2FP.BF16.F32.PACK_AB R43, R73, R72 ;  /* 0x00000048492b723e */ /* 0x000fe400000010ff */
[----:B------:R-:W-:Y:S02]  /*2fab0*/  F2FP.BF16.F32.PACK_AB R40, R77, R79 ;  /* 0x0000004f4d28723e */ /* 0x000fe400000010ff */
[----:B-----5:R-:W-:Y:S07]  /*2fac0*/  F2FP.BF16.F32.PACK_AB R42, R125, R122 ;  /* 0x0000007a7d2a723e */ /* 0x020fee00000010ff */
[C---:B-1----:R-:W-:Y:S06]  /*2fad0*/  HMMA.16816.F32.BF16 R4, R40.reuse, R44, R4 ;  /* 0x0000002c2804723c */ /* 0x042fec0000041804 */
[C---:B------:R-:W-:Y:S01]  /*2fae0*/  HMMA.16816.F32.BF16 R8, R40.reuse, R46, R8 ;  /* 0x0000002e2808723c */ /* 0x040fe20000041808 */
[----:B------:R-:W1:Y:S05]  /*2faf0*/  LDSM.16.MT88.4 R44, [R180+0xc800] ;  /* 0x00c80000b42c783b */ /* 0x000e6a0000004200 */
[C---:B------:R-:W-:Y:S06]  /*2fb00*/  HMMA.16816.F32.BF16 R12, R40.reuse, R48, R12 ;  /* 0x00000030280c723c */ /* 0x040fec000004180c */
[C---:B------:R-:W-:Y:S01]  /*2fb10*/  HMMA.16816.F32.BF16 R16, R40.reuse, R50, R16 ;  /* 0x000000322810723c */ /* 0x040fe20000041810 */
[----:B------:R-:W3:Y:S05]  /*2fb20*/  LDSM.16.MT88.4 R48, [R181+0xc800] ;  /* 0x00c80000b530783b */ /* 0x000eea0000004200 */
[C---:B-1----:R-:W-:Y:S06]  /*2fb30*/  HMMA.16816.F32.BF16 R20, R40.reuse, R44, R20 ;  /* 0x0000002c2814723c */ /* 0x042fec0000041814 */
[C---:B------:R-:W-:Y:S01]  /*2fb40*/  HMMA.16816.F32.BF16 R24, R40.reuse, R46, R24 ;  /* 0x0000002e2818723c */ /* 0x040fe20000041818 */
[----:B------:R-:W1:Y:S05]  /*2fb50*/  LDSM.16.MT88.4 R44, [R139+0xd000] ;  /* 0x00d000008b2c783b */ /* 0x000e6a0000004200 */
[C---:B---3--:R-:W-:Y:S06]  /*2fb60*/  HMMA.16816.F32.BF16 R28, R40.reuse, R48, R28 ;  /* 0x00000030281c723c */ /* 0x048fec000004181c */
[----:B------:R-:W-:Y:S01]  /*2fb70*/  HMMA.16816.F32.BF16 R32, R40, R50, R32 ;  /* 0x000000322820723c */ /* 0x000fe20000041820 */
[----:B------:R-:W3:Y:S06]  /*2fb80*/  LDSM.16.MT88.4 R48, [R182+0xd000] ;  /* 0x00d00000b630783b */ /* 0x000eec0000004200 */
[----:B------:R-:W-:Y:S04]  /*2fb90*/  F2FP.BF16.F32.PACK_AB R41, R76, R75 ;  /* 0x0000004b4c29723e */ /* 0x000fe800000010ff */
[----:B------:R-:W-:Y:S02]  /*2fba0*/  F2FP.BF16.F32.PACK_AB R43, R129, R124 ;  /* 0x0000007c812b723e */ /* 0x000fe400000010ff */
[----:B------:R-:W-:Y:S02]  /*2fbb0*/  F2FP.BF16.F32.PACK_AB R40, R109, R74 ;  /* 0x0000004a6d28723e */ /* 0x000fe400000010ff */
[----:B------:R-:W-:Y:S07]  /*2fbc0*/  F2FP.BF16.F32.PACK_AB R42, R117, R115 ;  /* 0x00000073752a723e */ /* 0x000fee00000010ff */
[C---:B-1----:R-:W-:Y:S06]  /*2fbd0*/  HMMA.16816.F32.BF16 R4, R40.reuse, R44, R4 ;  /* 0x0000002c2804723c */ /* 0x042fec0000041804 */
[C---:B------:R-:W-:Y:S01]  /*2fbe0*/  HMMA.16816.F32.BF16 R8, R40.reuse, R46, R8 ;  /* 0x0000002e2808723c */ /* 0x040fe20000041808 */
[----:B------:R-:W1:Y:S05]  /*2fbf0*/  LDSM.16.MT88.4 R44, [R180+0xd000] ;  /* 0x00d00000b42c783b */ /* 0x000e6a0000004200 */
[C---:B---3--:R-:W-:Y:S06]  /*2fc00*/  HMMA.16816.F32.BF16 R12, R40.reuse, R48, R12 ;  /* 0x00000030280c723c */ /* 0x048fec000004180c */
        /* <DEDUP_REMOVED lines=11> */
[----:B----4-:R-:W-:Y:S07]  /*2fcc0*/  F2FP.BF16.F32.PACK_AB R42, R111, R100 ;  /* 0x000000646f2a723e */ /* 0x010fee00000010ff */
[C---:B-1----:R-:W-:Y:S06]  /*2fcd0*/  HMMA.16816.F32.BF16 R4, R40.reuse, R44, R4 ;  /* 0x0000002c2804723c */ /* 0x042fec0000041804 */
[C---:B------:R-:W-:Y:S01]  /*2fce0*/  HMMA.16816.F32.BF16 R8, R40.reuse, R46, R8 ;  /* 0x0000002e2808723c */ /* 0x040fe20000041808 */
[----:B------:R-:W1:Y:S05]  /*2fcf0*/  LDSM.16.MT88.4 R44, [R181+0xd800] ;  /* 0x00d80000b52c783b */ /* 0x000e6a0000004200 */
[C---:B------:R-:W-:Y:S06]  /*2fd00*/  HMMA.16816.F32.BF16 R12, R40.reuse, R52, R12 ;  /* 0x00000034280c723c */ /* 0x040fec000004180c */
[C---:B------:R-:W-:Y:S01]  /*2fd10*/  HMMA.16816.F32.BF16 R16, R40.reuse, R54, R16 ;  /* 0x000000362810723c */ /* 0x040fe20000041810 */
[----:B------:R-:W4:Y:S05]  /*2fd20*/  LDSM.16.MT88.4 R52, [R139+0xe000] ;  /* 0x00e000008b34783b */ /* 0x000f2a0000004200 */
[C---:B---3--:R-:W-:Y:S06]  /*2fd30*/  HMMA.16816.F32.BF16 R20, R40.reuse, R48, R20 ;  /* 0x000000302814723c */ /* 0x048fec0000041814 */
[C---:B------:R-:W-:Y:S01]  /*2fd40*/  HMMA.16816.F32.BF16 R24, R40.reuse, R50, R24 ;  /* 0x000000322818723c */ /* 0x040fe20000041818 */
[----:B------:R-:W3:Y:S05]  /*2fd50*/  LDSM.16.MT88.4 R48, [R180+0xe000] ;  /* 0x00e00000b430783b */ /* 0x000eea0000004200 */
[C---:B-1----:R-:W-:Y:S06]  /*2fd60*/  HMMA.16816.F32.BF16 R28, R40.reuse, R44, R28 ;  /* 0x0000002c281c723c */ /* 0x042fec000004181c */
[----:B------:R-:W-:Y:S05]  /*2fd70*/  HMMA.16816.F32.BF16 R32, R40, R46, R32 ;  /* 0x0000002e2820723c */ /* 0x000fea0000041820 */
[----:B------:R-:W-:Y:S01]  /*2fd80*/  FADD.FTZ R44, R62, R0 ;  /* 0x000000003e2c7221 */ /* 0x000fe20000010000 */
[--C-:B------:R-:W-:Y:S01]  /*2fd90*/  FFMA.FTZ R0, R201, R36, -R3.reuse ;  /* 0x00000024c9007223 */ /* 0x100fe20000010803 */
[----:B------:R-:W-:Y:S01]  /*2fda0*/  F2FP.BF16.F32.PACK_AB R41, R118, R114 ;  /* 0x000000727629723e */ /* 0x000fe200000010ff */
[----:B------:R-:W1:Y:S02]  /*2fdb0*/  LDSM.16.MT88.4 R60, [R181+0xe000] ;  /* 0x00e00000b53c783b */ /* 0x000e640000004200 */
[----:B------:R5:W-:Y:S01]  /*2fdc0*/  MUFU.EX2 R113, R0 ;  /* 0x0000000000717308 */ /* 0x000be20000000800 */
[----:B------:R-:W-:Y:S02]  /*2fdd0*/  F2FP.BF16.F32.PACK_AB R43, R144, R123 ;  /* 0x0000007b902b723e */ /* 0x000fe400000010ff */
[----:B------:R-:W-:Y:S02]  /*2fde0*/  F2FP.BF16.F32.PACK_AB R40, R108, R99 ;  /* 0x000000636c28723e */ /* 0x000fe400000010ff */
[----:B------:R-:W-:Y:S02]  /*2fdf0*/  F2FP.BF16.F32.PACK_AB R42, R136, R128 ;  /* 0x00000080882a723e */ /* 0x000fe400000010ff */
[----:B------:R-:W-:Y:S02]  /*2fe00*/  F2FP.BF16.F32.PACK_AB R45, R141, R140 ;  /* 0x0000008c8d2d723e */ /* 0x000fe400000010ff */
[----:B--2---:R-:W-:Y:S02]  /*2fe10*/  F2FP.BF16.F32.PACK_AB R47, R142, R130 ;  /* 0x000000828e2f723e */ /* 0x004fe400000010ff */
[----:B------:R-:W-:Y:S01]  /*2fe20*/  F2FP.BF16.F32.PACK_AB R46, R127, R121 ;  /* 0x000000797f2e723e */ /* 0x000fe200000010ff */
[C---:B----4-:R-:W-:Y:S03]  /*2fe30*/  HMMA.16816.F32.BF16 R4, R40.reuse, R52, R4 ;  /* 0x000000342804723c */ /* 0x050fe60000041804 */
[-CC-:B-----5:R-:W-:Y:S03]  /*2fe40*/  FFMA.FTZ R0, R203, R36.reuse, -R3.reuse ;  /* 0x00000024cb007223 */ /* 0x1a0fe60000010803 */
[C---:B------:R-:W-:Y:S01]  /*2fe50*/  HMMA.16816.F32.BF16 R8, R40.reuse, R54, R8 ;  /* 0x000000362808723c */ /* 0x040fe20000041808 */
[----:B------:R-:W2:Y:S01]  /*2fe60*/  LDSM.16.MT88.4 R52, [R182+0xe800] ;  /* 0x00e80000b634783b */ /* 0x000ea20000004200 */
[----:B------:R4:W5:Y:S04]  /*2fe70*/  MUFU.EX2 R112, R0 ;  /* 0x0000000000707308 */ /* 0x0009680000000800 */
[C---:B------:R-:W-:Y:S06]  /*2fe80*/  HMMA.16816.F32.BF16 R12, R40.reuse, R56, R12 ;  /* 0x00000038280c723c */ /* 0x040fec000004180c */
[C---:B------:R-:W-:Y:S01]  /*2fe90*/  HMMA.16816.F32.BF16 R16, R40.reuse, R58, R16 ;  /* 0x0000003a2810723c */ /* 0x040fe20000041810 */
[----:B------:R-:W-:Y:S05]  /*2fea0*/  LDSM.16.MT88.4 R56, [R139+0xf000] ;  /* 0x00f000008b38783b */ /* 0x000fea0000004200 */
[C---:B---3--:R-:W-:Y:S05]  /*2feb0*/  HMMA.16816.F32.BF16 R20, R40.reuse, R48, R20 ;  /* 0x000000302814723c */ /* 0x048fea0000041814 */
[----:B----4-:R-:W-:Y:S01]  /*2fec0*/  FADD.FTZ R0, R68, R44 ;  /* 0x0000002c44007221 */ /* 0x010fe20000010000 */
[C---:B------:R-:W-:Y:S01]  /*2fed0*/  HMMA.16816.F32.BF16 R24, R40.reuse, R50, R24 ;  /* 0x000000322818723c */ /* 0x040fe20000041818 */
[----:B------:R-:W3:Y:S04]  /*2fee0*/  LDSM.16.MT88.4 R48, [R180+0xe800] ;  /* 0x00e80000b430783b */ /* 0x000ee80000004200 */
[----:B------:R-:W-:Y:S01]  /*2fef0*/  FADD.FTZ R39, R70, R0 ;  /* 0x0000000046277221 */ /* 0x000fe20000010000 */
[C---:B-1----:R-:W-:Y:S05]  /*2ff00*/  HMMA.16816.F32.BF16 R28, R40.reuse, R60, R28 ;  /* 0x0000003c281c723c */ /* 0x042fea000004181c */
[--C-:B------:R-:W-:Y:S01]  /*2ff10*/  FFMA.FTZ R0, R204, R36, -R3.reuse ;  /* 0x00000024cc007223 */ /* 0x100fe20000010803 */
[----:B------:R-:W-:Y:S01]  /*2ff20*/  HMMA.16816.F32.BF16 R32, R40, R62, R32 ;  /* 0x0000003e2820723c */ /* 0x000fe20000041820 */
[----:B------:R-:W1:Y:S02]  /*2ff30*/  LDSM.16.MT88.4 R40, [R181+0xe800] ;  /* 0x00e80000b528783b */ /* 0x000e640000004200 */
[----:B------:R4:W-:Y:S02]  /*2ff40*/  MUFU.EX2 R90, R0 ;  /* 0x00000000005a7308 */ /* 0x0009e40000000800 */
[----:B------:R-:W-:Y:S04]  /*2ff50*/  F2FP.BF16.F32.PACK_AB R44, R119, R120 ;  /* 0x00000078772c723e */ /* 0x000fe800000010ff */
[----:B------:R-:W-:Y:S03]  /*2ff60*/  LDSM.16.MT88.4 R60, [R180+0xf000] ;  /* 0x00f00000b43c783b */ /* 0x000fe60000004200 */
[C---:B------:R-:W-:Y:S06]  /*2ff70*/  HMMA.16816.F32.BF16 R4, R44.reuse, R64, R4 ;  /* 0x000000402c04723c */ /* 0x040fec0000041804 */
[C---:B------:R-:W-:Y:S01]  /*2ff80*/  HMMA.16816.F32.BF16 R8, R44.reuse, R66, R8 ;  /* 0x000000422c08723c */ /* 0x040fe20000041808 */
[----:B------:R-:W-:Y:S04]  /*2ff90*/  LDSM.16.MT88.4 R64, [R181+0xf800] ;  /* 0x00f80000b540783b */ /* 0x000fe80000004200 */
[-CC-:B----4-:R-:W-:Y:S01]  /*2ffa0*/  FFMA.FTZ R0, R205, R36.reuse, -R3.reuse ;  /* 0x00000024cd007223 */ /* 0x190fe20000010803 */
[C---:B--2---:R-:W-:Y:S03]  /*2ffb0*/  HMMA.16816.F32.BF16 R12, R44.reuse, R52, R12 ;  /* 0x000000342c0c723c */ /* 0x044fe6000004180c */
[----:B------:R2:W4:Y:S03]  /*2ffc0*/  MUFU.EX2 R94, R0 ;  /* 0x00000000005e7308 */ /* 0x0005260000000800 */
[C---:B------:R-:W-:Y:S01]  /*2ffd0*/  HMMA.16816.F32.BF16 R16, R44.reuse, R54, R16 ;  /* 0x000000362c10723c */ /* 0x040fe20000041810 */
[----:B------:R-:W4:Y:S05]  /*2ffe0*/  LDSM.16.MT88.4 R52, [R182+0xf000] ;  /* 0x00f00000b634783b */ /* 0x000f2a0000004200 */
[C---:B---3--:R-:W-:Y:S06]  /*2fff0*/  HMMA.16816.F32.BF16 R20, R44.reuse, R48, R20 ;  /* 0x000000302c14723c */ /* 0x048fec0000041814 */
[C---:B------:R-:W-:Y:S05]  /*30000*/  HMMA.16816.F32.BF16 R24, R44.reuse, R50, R24 ;  /* 0x000000322c18723c */ /* 0x040fea0000041818 */
[--C-:B--2---:R-:W-:Y:S01]  /*30010*/  FFMA.FTZ R0, R206, R36, -R3.reuse ;  /* 0x00000024ce007223 */ /* 0x104fe20000010803 */
[C---:B-1----:R-:W-:Y:S03]  /*30020*/  HMMA.16816.F32.BF16 R28, R44.reuse, R40, R28 ;  /* 0x000000282c1c723c */ /* 0x042fe6000004181c */
[----:B------:R1:W-:Y:S02]  /*30030*/  MUFU.EX2 R93, R0 ;  /* 0x00000000005d7308 */ /* 0x0003e40000000800 */
[----:B------:R-:W-:Y:S01]  /*30040*/  F2FP.BF16.F32.PACK_AB R49, R131, R133 ;  /* 0x000000858331723e */ /* 0x000fe200000010ff */
[----:B------:R-:W-:Y:S01]  /*30050*/  HMMA.16816.F32.BF16 R32, R44, R42, R32 ;  /* 0x0000002a2c20723c */ /* 0x000fe20000041820 */
[----:B------:R-:W2:Y:S04]  /*30060*/  LDSM.16.MT88.4 R40, [R181+0xf000] ;  /* 0x00f00000b528783b */ /* 0x000ea80000004200 */
[----:B------:R-:W-:Y:S02]  /*30070*/  F2FP.BF16.F32.PACK_AB R51, R143, R126 ;  /* 0x0000007e8f33723e */ /* 0x000fe400000010ff */
[----:B------:R-:W-:Y:S04]  /*30080*/  F2FP.BF16.F32.PACK_AB R48, R97, R101 ;  /* 0x000000656130723e */ /* 0x000fe800000010ff */
[----:B-----5:R-:W-:Y:S02]  /*30090*/  F2FP.BF16.F32.PACK_AB R50, R112, R113 ;  /* 0x000000717032723e */ /* 0x020fe400000010ff */
[----:B------:R-:W-:Y:S01]  /*300a0*/  F2FP.BF16.F32.PACK_AB R45, R104, R107 ;  /* 0x0000006b682d723e */ /* 0x000fe200000010ff */
[----:B-1----:R-:W-:Y:S01]  /*300b0*/  FFMA.FTZ R0, R207, R36, -R3 ;  /* 0x00000024cf007223 */ /* 0x002fe20000010803 */
[----:B------:R-:W-:Y:S02]  /*300c0*/  F2FP.BF16.F32.PACK_AB R47, R98, R106 ;  /* 0x0000006a622f723e */ /* 0x000fe400000010ff */
[----:B----4-:R-:W-:Y:S01]  /*300d0*/  F2FP.BF16.F32.PACK_AB R44, R94, R90 ;  /* 0x0000005a5e2c723e */ /* 0x010fe200000010ff */
[C---:B------:R-:W-:Y:S01]  /*300e0*/  HMMA.16816.F32.BF16 R4, R48.reuse, R56, R4 ;  /* 0x000000383004723c */ /* 0x040fe20000041804 */
[----:B------:R1:W3:Y:S05]  /*300f0*/  MUFU.EX2 R92, R0 ;  /* 0x00000000005c7308 */ /* 0x0002ea0000000800 */
[C---:B------:R-:W-:Y:S01]  /*30100*/  HMMA.16816.F32.BF16 R8, R48.reuse, R58, R8 ;  /* 0x0000003a3008723c */ /* 0x040fe20000041808 */
[----:B------:R-:W4:Y:S05]  /*30110*/  LDSM.16.MT88.4 R56, [R139+0xf800] ;  /* 0x00f800008b38783b */ /* 0x000f2a0000004200 */
[C---:B------:R-:W-:Y:S06]  /*30120*/  HMMA.16816.F32.BF16 R12, R48.reuse, R52, R12 ;  /* 0x00000034300c723c */ /* 0x040fec000004180c */
[C---:B------:R-:W-:Y:S01]  /*30130*/  HMMA.16816.F32.BF16 R16, R48.reuse, R54, R16 ;  /* 0x000000363010723c */ /* 0x040fe20000041810 */
[----:B------:R-:W5:Y:S04]  /*30140*/  LDSM.16.MT88.4 R52, [R182+0xf800] ;  /* 0x00f80000b634783b */ /* 0x000f680000004200 */
[----:B-1----:R-:W-:Y:S01]  /*30150*/  FADD.FTZ R0, R69, R39 ;  /* 0x0000002745007221 */ /* 0x002fe20000010000 */
[C---:B------:R-:W-:Y:S05]  /*30160*/  HMMA.16816.F32.BF16 R20, R48.reuse, R60, R20 ;  /* 0x0000003c3014723c */ /* 0x040fea0000041814 */
[----:B------:R-:W-:Y:S01]  /*30170*/  FADD.FTZ R39, R71, R0 ;  /* 0x0000000047277221 */ /* 0x000fe20000010000 */
[C---:B------:R-:W-:Y:S01]  /*30180*/  HMMA.16816.F32.BF16 R24, R48.reuse, R62, R24 ;  /* 0x0000003e3018723c */ /* 0x040fe20000041818 */
[----:B------:R-:W1:Y:S04]  /*30190*/  LDSM.16.MT88.4 R60, [R180+0xf800] ;  /* 0x00f80000b43c783b */ /* 0x000e680000004200 */
[-CC-:B------:R-:W-:Y:S01]  /*301a0*/  FFMA.FTZ R0, R208, R36.reuse, -R3.reuse ;  /* 0x00000024d0007223 */ /* 0x180fe20000010803 */
[C---:B--2---:R-:W-:Y:S03]  /*301b0*/  HMMA.16816.F32.BF16 R28, R48.reuse, R40, R28 ;  /* 0x00000028301c723c */ /* 0x044fe6000004181c */
[----:B------:R2:W-:Y:S02]  /*301c0*/  MUFU.EX2 R84, R0 ;  /* 0x0000000000547308 */ /* 0x0005e40000000800 */
[----:B---3--:R-:W-:Y:S01]  /*301d0*/  F2FP.BF16.F32.PACK_AB R46, R92, R93 ;  /* 0x0000005d5c2e723e */ /* 0x008fe200000010ff */
[----:B------:R-:W-:Y:S01]  /*301e0*/  HMMA.16816.F32.BF16 R32, R48, R42, R32 ;  /* 0x0000002a3020723c */ /* 0x000fe20000041820 */
[----:B------:R-:W3:Y:S04]  /*301f0*/  LDSM.16.MT88.4 R48, [R139+0x10000] ;  /* 0x010000008b30783b */ /* 0x000ee80000004200 */
[----:B------:R-:W-:Y:S01]  /*30200*/  F2FP.BF16.F32.PACK_AB R41, R95, R91 ;  /* 0x0000005b5f29723e */ /* 0x000fe200000010ff */
[C---:B----4-:R-:W-:Y:S05]  /*30210*/  HMMA.16816.F32.BF16 R4, R44.reuse, R56, R4 ;  /* 0x000000382c04723c */ /* 0x050fea0000041804 */
[----:B------:R-:W-:Y:S01]  /*30220*/  F2FP.BF16.F32.PACK_AB R43, R88, R89 ;  /* 0x00000059582b723e */ /* 0x000fe200000010ff */
[C---:B------:R-:W-:Y:S01]  /*30230*/  HMMA.16816.F32.BF16 R8, R44.reuse, R58, R8 ;  /* 0x0000003a2c08723c */ /* 0x040fe20000041808 */
[----:B------:R-:W-:Y:S04]  /*30240*/  LDSM.16.MT88.4 R56, [R180+0x10000] ;  /* 0x01000000b438783b */ /* 0x000fe80000004200 */
[-CC-:B--2---:R-:W-:Y:S01]  /*30250*/  FFMA.FTZ R0, R209, R36.reuse, -R3.reuse ;  /* 0x00000024d1007223 */ /* 0x184fe20000010803 */
[C---:B-----5:R-:W-:Y:S03]  /*30260*/  HMMA.16816.F32.BF16 R12, R44.reuse, R52, R12 ;  /* 0x000000342c0c723c */ /* 0x060fe6000004180c */
[----:B------:R2:W4:Y:S03]  /*30270*/  MUFU.EX2 R85, R0 ;  /* 0x0000000000557308 */ /* 0x0005260000000800 */
[C---:B------:R-:W-:Y:S01]  /*30280*/  HMMA.16816.F32.BF16 R16, R44.reuse, R54, R16 ;  /* 0x000000362c10723c */ /* 0x040fe20000041810 */
[----:B------:R-:W5:Y:S05]  /*30290*/  LDSM.16.MT88.4 R52, [R182+0x10000] ;  /* 0x01000000b634783b */ /* 0x000f6a0000004200 */
[C---:B-1----:R-:W-:Y:S06]  /*302a0*/  HMMA.16816.F32.BF16 R20, R44.reuse, R60, R20 ;  /* 0x0000003c2c14723c */ /* 0x042fec0000041814 */
[C---:B------:R-:W-:Y:S01]  /*302b0*/  HMMA.16816.F32.BF16 R24, R44.reuse, R62, R24 ;  /* 0x0000003e2c18723c */ /* 0x040fe20000041818 */
[----:B------:R-:W1:Y:S04]  /*302c0*/  LDSM.16.MT88.4 R60, [R181+0x10000] ;  /* 0x01000000b53c783b */ /* 0x000e680000004200 */
[--C-:B--2---:R-:W-:Y:S01]  /*302d0*/  FFMA.FTZ R0, R210, R36, -R3.reuse ;  /* 0x00000024d2007223 */ /* 0x104fe20000010803 */
[C---:B------:R-:W-:Y:S01]  /*302e0*/  HMMA.16816.F32.BF16 R28, R44.reuse, R64, R28 ;  /* 0x000000402c1c723c */ /* 0x040fe2000004181c */
[----:B------:R-:W-:Y:S04]  /*302f0*/  MUFU.EX2 R65, R247 ;  /* 0x000000f700417308 */ /* 0x000fe80000000800 */
[----:B----4-:R-:W-:Y:S01]  /*30300*/  F2FP.BF16.F32.PACK_AB R40, R85, R84 ;  /* 0x000000545528723e */ /* 0x010fe200000010ff */
[----:B------:R-:W-:Y:S05]  /*30310*/  HMMA.16816.F32.BF16 R32, R44, R66, R32 ;  /* 0x000000422c20723c */ /* 0x000fea0000041820 */
[----:B------:R2:W-:Y:S02]  /*30320*/  MUFU.EX2 R86, R0 ;  /* 0x0000000000567308 */ /* 0x0005e40000000800 */
[-CC-:B------:R-:W-:Y:S01]  /*30330*/  FFMA.FTZ R44, R220, R36.reuse, -R3.reuse ;  /* 0x00000024dc2c7223 */ /* 0x180fe20000010803 */
[----:B------:R-:W-:Y:S07]  /*30340*/  F2FP.BF16.F32.PACK_AB R45, R82, R83 ;  /* 0x00000053522d723e */ /* 0x000fee00000010ff */
[----:B------:R-:W-:Y:S10]  /*30350*/  MUFU.EX2 R71, R44 ;  /* 0x0000002c00477308 */ /* 0x000ff40000000800 */
[----:B------:R-:W-:Y:S01]  /*30360*/  MUFU.EX2 R67, R245 ;  /* 0x000000f500437308 */ /* 0x000fe20000000800 */
[----:B--2---:R-:W-:Y:S09]  /*30370*/  FFMA.FTZ R0, R211, R36, -R3 ;  /* 0x00000024d3007223 */ /* 0x004ff20000010803 */
[----:B------:R2:W4:Y:S10]  /*30380*/  MUFU.EX2 R87, R0 ;  /* 0x0000000000577308 */ /* 0x0005340000000800 */
[----:B------:R-:W-:Y:S01]  /*30390*/  MUFU.EX2 R66, R246 ;  /* 0x000000f600427308 */ /* 0x000fe20000000800 */
[----:B--2---:R-:W-:Y:S01]  /*303a0*/  FADD.FTZ R0, R150, R38 ;  /* 0x0000002696007221 */ /* 0x004fe20000010000 */
[----:B----4-:R-:W-:Y:S03]  /*303b0*/  F2FP.BF16.F32.PACK_AB R42, R87, R86 ;  /* 0x00000056572a723e */ /* 0x010fe600000010ff */
[----:B------:R-:W-:Y:S01]  /*303c0*/  FADD.FTZ R38, R149, R0 ;  /* 0x0000000095267221 */ /* 0x000fe20000010000 */
[----:B------:R-:W-:Y:S01]  /*303d0*/  FADD.FTZ R0, R72, R39 ;  /* 0x0000002748007221 */ /* 0x000fe20000010000 */
[----:B------:R-:W-:Y:S03]  /*303e0*/  LDSM.16.MT88.4 R148, [R180+0x11800] ;  /* 0x01180000b494783b */ /* 0x000fe60000004200 */
[----:B------:R-:W-:Y:S01]  /*303f0*/  MUFU.EX2 R72, R244 ;  /* 0x000000f400487308 */ /* 0x000fe20000000800 */
[C---:B---3--:R-:W-:Y:S05]  /*30400*/  HMMA.16816.F32.BF16 R4, R40.reuse, R48, R4 ;  /* 0x000000302804723c */ /* 0x048fea0000041804 */
[----:B------:R-:W-:Y:S01]  /*30410*/  FADD.FTZ R38, R81, R38 ;  /* 0x0000002651267221 */ /* 0x000fe20000010000 */
[C---:B------:R-:W-:Y:S01]  /*30420*/  HMMA.16816.F32.BF16 R8, R40.reuse, R50, R8 ;  /* 0x000000322808723c */ /* 0x040fe20000041808 */
[----:B------:R-:W2:Y:S02]  /*30430*/  LDSM.16.MT88.4 R48, [R139+0x10800] ;  /* 0x010800008b30783b */ /* 0x000ea40000004200 */
[----:B------:R-:W3:Y:S02]  /*30440*/  MUFU.EX2 R81, R239 ;  /* 0x000000ef00517308 */ /* 0x000ee40000000800 */
[----:B------:R-:W-:Y:S01]  /*30450*/  FADD.FTZ R68, R73, R0 ;  /* 0x0000000049447221 */ /* 0x000fe20000010000 */
[C---:B-----5:R-:W-:Y:S07]  /*30460*/  HMMA.16816.F32.BF16 R12, R40.reuse, R52, R12 ;  /* 0x00000034280c723c */ /* 0x060fee000004180c */
[----:B------:R-:W-:Y:S01]  /*30470*/  MUFU.EX2 R73, R243 ;  /* 0x000000f300497308 */ /* 0x000fe20000000800 */
[----:B------:R-:W-:Y:S01]  /*30480*/  FADD.FTZ R0, R145, R38 ;  /* 0x0000002691007221 */ /* 0x000fe20000010000 */
[C---:B------:R-:W-:Y:S01]  /*30490*/  HMMA.16816.F32.BF16 R16, R40.reuse, R54, R16 ;  /* 0x000000362810723c */ /* 0x040fe20000041810 */
[----:B------:R-:W4:Y:S02]  /*304a0*/  LDSM.16.MT88.4 R52, [R182+0x10800] ;  /* 0x01080000b634783b */ /* 0x000f240000004200 */
[----:B------:R-:W-:Y:S03]  /*304b0*/  FADD.FTZ R0, R146, R0 ;  /* 0x0000000092007221 */ /* 0x000fe60000010000 */
[C---:B------:R-:W-:Y:S05]  /*304c0*/  HMMA.16816.F32.BF16 R20, R40.reuse, R56, R20 ;  /* 0x000000382814723c */ /* 0x040fea0000041814 */
[----:B------:R-:W-:Y:S01]  /*304d0*/  FADD.FTZ R0, R147, R0 ;  /* 0x0000000093007221 */ /* 0x000fe20000010000 */
[C---:B------:R-:W-:Y:S01]  /*304e0*/  HMMA.16816.F32.BF16 R24, R40.reuse, R58, R24 ;  /* 0x0000003a2818723c */ /* 0x040fe20000041818 */
[----:B------:R-:W5:Y:S04]  /*304f0*/  LDSM.16.MT88.4 R56, [R180+0x10800] ;  /* 0x01080000b438783b */ /* 0x000f680000004200 */
[-CC-:B------:R-:W-:Y:S01]  /*30500*/  FFMA.FTZ R38, R213, R36.reuse, -R3.reuse ;  /* 0x00000024d5267223 */ /* 0x180fe20000010803 */
[C---:B-1----:R-:W-:Y:S05]  /*30510*/  HMMA.16816.F32.BF16 R28, R40.reuse, R60, R28 ;  /* 0x0000003c281c723c */ /* 0x042fea000004181c */
[----:B------:R-:W-:Y:S01]  /*30520*/  FADD.FTZ R0, R79, R0 ;  /* 0x000000004f007221 */ /* 0x000fe20000010000 */
[----:B------:R-:W-:Y:S01]  /*30530*/  HMMA.16816.F32.BF16 R32, R40, R62, R32 ;  /* 0x0000003e2820723c */ /* 0x000fe20000041820 */
[----:B------:R1:W-:Y:S01]  /*30540*/  MUFU.EX2 R79, R38 ;  /* 0x00000026004f7308 */ /* 0x0003e20000000800 */
[----:B------:R-:W5:Y:S03]  /*30550*/  LDSM.16.MT88.4 R40, [R181+0x10800] ;  /* 0x01080000b528783b */ /* 0x000f660000004200 */
[----:B---3--:R-:W-:Y:S05]  /*30560*/  F2FP.BF16.F32.PACK_AB R47, R80, R81 ;  /* 0x00000051502f723e */ /* 0x008fea00000010ff */
[----:B------:R-:W3:Y:S01]  /*30570*/  LDSM.16.MT88.4 R60, [R139+0x11000] ;  /* 0x011000008b3c783b */ /* 0x000ee20000004200 */
[----:B-1----:R-:W-:Y:S01]  /*30580*/  FADD.FTZ R38, R77, R0 ;  /* 0x000000004d267221 */ /* 0x002fe20000010000 */
[-CC-:B------:R-:W-:Y:S03]  /*30590*/  FFMA.FTZ R0, R216, R36.reuse, -R3.reuse ;  /* 0x00000024d8007223 */ /* 0x180fe60000010803 */
[----:B------:R-:W-:Y:S01]  /*305a0*/  FADD.FTZ R38, R122, R38 ;  /* 0x000000267a267221 */ /* 0x000fe20000010000 */
[----:B------:R1:W2:Y:S03]  /*305b0*/  MUFU.EX2 R78, R0 ;  /* 0x00000000004e7308 */ /* 0x0002a60000000800 */
[----:B------:R-:W-:Y:S01]  /*305c0*/  FADD.FTZ R39, R125, R38 ;  /* 0x000000267d277221 */ /* 0x000fe20000010000 */
[-C--:B------:R-:W-:Y:S03]  /*305d0*/  FFMA.FTZ R38, R218, R36.reuse, -R3 ;  /* 0x00000024da267223 */ /* 0x080fe60000010803 */
[----:B------:R-:W-:Y:S03]  /*305e0*/  FADD.FTZ R39, R74, R39 ;  /* 0x000000274a277221 */ /* 0x000fe60000010000 */
[----:B------:R-:W-:Y:S01]  /*305f0*/  MUFU.EX2 R74, R242 ;  /* 0x000000f2004a7308 */ /* 0x000fe20000000800 */
[----:B-1----:R-:W-:Y:S01]  /*30600*/  FFMA.FTZ R0, R217, R36, -R3 ;  /* 0x00000024d9007223 */ /* 0x002fe20000010803 */
[----:B--2---:R-:W-:Y:S08]  /*30610*/  F2FP.BF16.F32.PACK_AB R44, R78, R79 ;  /* 0x0000004f4e2c723e */ /* 0x004ff000000010ff */
[----:B------:R1:W-:Y:S02]  /*30620*/  MUFU.EX2 R77, R0 ;  /* 0x00000000004d7308 */ /* 0x0003e40000000800 */
[----:B-1----:R-:W-:Y:S08]  /*30630*/  FADD.FTZ R0, R75, R68 ;  /* 0x000000444b007221 */ /* 0x002ff00000010000 */
[----:B------:R-:W-:Y:S01]  /*30640*/  MUFU.EX2 R75, R241 ;  /* 0x000000f1004b7308 */ /* 0x000fe20000000800 */
[----:B------:R-:W-:Y:S04]  /*30650*/  FADD.FTZ R0, R76, R0 ;  /* 0x000000004c007221 */ /* 0x000fe80000010000 */
[----:B------:R-:W-:Y:S05]  /*30660*/  FADD.FTZ R0, R124, R0 ;  /* 0x000000007c007221 */ /* 0x000fea0000010000 */
[----:B------:R1:W2:Y:S01]  /*30670*/  MUFU.EX2 R76, R38 ;  /* 0x00000026004c7308 */ /* 0x0002a20000000800 */
[----:B------:R-:W-:Y:S04]  /*30680*/  FADD.FTZ R0, R129, R0 ;  /* 0x0000000081007221 */ /* 0x000fe80000010000 */
[----:B------:R-:W-:Y:S04]  /*30690*/  FADD.FTZ R0, R96, R0 ;  /* 0x0000000060007221 */ /* 0x000fe80000010000 */
[----:B------:R-:W-:Y:S04]  /*306a0*/  FADD.FTZ R0, R105, R0 ;  /* 0x0000000069007221 */ /* 0x000fe80000010000 */
[----:B------:R-:W-:Y:S01]  /*306b0*/  FADD.FTZ R0, R110, R0 ;  /* 0x000000006e007221 */ /* 0x000fe20000010000 */
[----:B-1----:R-:W-:Y:S03]  /*306c0*/  FADD.FTZ R38, R109, R39 ;  /* 0x000000276d267221 */ /* 0x002fe60000010000 */
[----:B------:R-:W-:Y:S01]  /*306d0*/  FADD.FTZ R39, R116, R0 ;  /* 0x0000000074277221 */ /* 0x000fe20000010000 */
[----:B--2---:R-:W-:Y:S01]  /*306e0*/  F2FP.BF16.F32.PACK_AB R46, R76, R77 ;  /* 0x0000004d4c2e723e */ /* 0x004fe200000010ff */
[----:B------:R-:W-:Y:S01]  /*306f0*/  FADD.FTZ R38, R115, R38 ;  /* 0x0000002673267221 */ /* 0x000fe20000010000 */
[----:B------:R-:W-:Y:S03]  /*30700*/  MOV R116, R2 ;  /* 0x0000000200747202 */ /* 0x000fe60000000f00 */
[----:B------:R-:W-:Y:S02]  /*30710*/  FADD.FTZ R38, R117, R38 ;  /* 0x0000002675267221 */ /* 0x000fe40000010000 */
[C---:B------:R-:W-:Y:S05]  /*30720*/  HMMA.16816.F32.BF16 R4, R44.reuse, R48, R4 ;  /* 0x000000302c04723c */ /* 0x040fea0000041804 */
[----:B------:R-:W-:Y:S01]  /*30730*/  FADD.FTZ R38, R103, R38 ;  /* 0x0000002667267221 */ /* 0x000fe20000010000 */
[C---:B------:R-:W-:Y:S05]  /*30740*/  HMMA.16816.F32.BF16 R8, R44.reuse, R50, R8 ;  /* 0x000000322c08723c */ /* 0x040fea0000041808 */
[----:B------:R-:W-:Y:S01]  /*30750*/  FADD.FTZ R38, R102, R38 ;  /* 0x0000002666267221 */ /* 0x000fe20000010000 */
[C---:B----4-:R-:W-:Y:S05]  /*30760*/  HMMA.16816.F32.BF16 R12, R44.reuse, R52, R12 ;  /* 0x000000342c0c723c */ /* 0x050fea000004180c */
[----:B------:R-:W-:Y:S01]  /*30770*/  FADD.FTZ R38, R100, R38 ;  /* 0x0000002664267221 */ /* 0x000fe20000010000 */
[C---:B------:R-:W-:Y:S01]  /*30780*/  HMMA.16816.F32.BF16 R16, R44.reuse, R54, R16 ;  /* 0x000000362c10723c */ /* 0x040fe20000041810 */
[----:B------:R-:W1:Y:S04]  /*30790*/  LDSM.16.MT88.4 R52, [R182+0x11000] ;  /* 0x01100000b634783b */ /* 0x000e680000004200 */
[----:B------:R-:W-:Y:S01]  /*307a0*/  FADD.FTZ R0, R111, R38 ;  /* 0x000000266f007221 */ /* 0x000fe20000010000 */
[C---:B-----5:R-:W-:Y:S05]  /*307b0*/  HMMA.16816.F32.BF16 R20, R44.reuse, R56, R20 ;  /* 0x000000382c14723c */ /* 0x060fea0000041814 */
[----:B------:R-:W-:Y:S01]  /*307c0*/  FADD.FTZ R38, R114, R39 ;  /* 0x0000002772267221 */ /* 0x000fe20000010000 */
[C---:B------:R-:W-:Y:S01]  /*307d0*/  HMMA.16816.F32.BF16 R24, R44.reuse, R58, R24 ;  /* 0x0000003a2c18723c */ /* 0x040fe20000041818 */
[----:B------:R-:W2:Y:S04]  /*307e0*/  LDSM.16.MT88.4 R56, [R180+0x11000] ;  /* 0x01100000b438783b */ /* 0x000ea80000004200 */
[----:B------:R-:W-:Y:S01]  /*307f0*/  FADD.FTZ R39, R99, R0 ;  /* 0x0000000063277221 */ /* 0x000fe20000010000 */
[C---:B------:R-:W-:Y:S05]  /*30800*/  HMMA.16816.F32.BF16 R28, R44.reuse, R40, R28 ;  /* 0x000000282c1c723c */ /* 0x040fea000004181c */
[----:B------:R-:W-:Y:S01]  /*30810*/  FADD.FTZ R0, R118, R38 ;  /* 0x0000002676007221 */ /* 0x000fe20000010000 */
[----:B------:R-:W-:Y:S01]  /*30820*/  HMMA.16816.F32.BF16 R32, R44, R42, R32 ;  /* 0x0000002a2c20723c */ /* 0x000fe20000041820 */
[----:B------:R-:W4:Y:S04]  /*30830*/  LDSM.16.MT88.4 R40, [R181+0x11000] ;  /* 0x01100000b528783b */ /* 0x000f280000004200 */
[----:B------:R-:W-:Y:S01]  /*30840*/  FADD.FTZ R64, R123, R0 ;  /* 0x000000007b407221 */ /* 0x000fe20000010000 */
[-CC-:B------:R-:W-:Y:S01]  /*30850*/  FFMA.FTZ R0, R222, R36.reuse, -R3.reuse ;  /* 0x00000024de007223 */ /* 0x180fe20000010803 */
[-C--:B------:R-:W-:Y:S01]  /*30860*/  FFMA.FTZ R38, R221, R36.reuse, -R3 ;  /* 0x00000024dd267223 */ /* 0x080fe20000010803 */
[----:B------:R-:W-:Y:S02]  /*30870*/  FADD.FTZ R39, R108, R39 ;  /* 0x000000276c277221 */ /* 0x000fe40000010000 */
[----:B------:R5:W-:Y:S01]  /*30880*/  MUFU.EX2 R69, R0 ;  /* 0x0000000000457308 */ /* 0x000be20000000800 */
[----:B------:R-:W-:Y:S01]  /*30890*/  F2FP.BF16.F32.PACK_AB R49, R74, R75 ;  /* 0x0000004b4a31723e */ /* 0x000fe200000010ff */
[----:B------:R-:W-:Y:S01]  /*308a0*/  FADD.FTZ R39, R128, R39 ;  /* 0x0000002780277221 */ /* 0x000fe20000010000 */
[----:B------:R-:W-:Y:S01]  /*308b0*/  F2FP.BF16.F32.PACK_AB R51, R72, R73 ;  /* 0x000000494833723e */ /* 0x000fe200000010ff */
[-C--:B------:R-:W-:Y:S02]  /*308c0*/  FFMA.FTZ R44, R228, R36.reuse, -R3 ;  /* 0x00000024e42c7223 */ /* 0x080fe40000010803 */
[----:B------:R-:W-:Y:S01]  /*308d0*/  FADD.FTZ R39, R136, R39 ;  /* 0x0000002788277221 */ /* 0x000fe20000010000 */
[----:B------:R-:W-:Y:S03]  /*308e0*/  MOV R136, R37 ;  /* 0x0000002500887202 */ /* 0x000fe60000000f00 */
[----:B------:R3:W1:Y:S01]  /*308f0*/  MUFU.EX2 R70, R38 ;  /* 0x0000002600467308 */ /* 0x0006620000000800 */
[-C--:B-----5:R-:W-:Y:S09]  /*30900*/  FFMA.FTZ R0, R225, R36.reuse, -R3 ;  /* 0x00000024e1007223 */ /* 0x0a0ff20000010803 */
[----:B------:R5:W2:Y:S01]  /*30910*/  MUFU.EX2 R68, R0 ;  /* 0x0000000000447308 */ /* 0x000aa20000000800 */
[----:B---3--:R-:W-:Y:S01]  /*30920*/  FADD.FTZ R38, R144, R64 ;  /* 0x0000004090267221 */ /* 0x008fe20000010000 */
[----:B-1----:R-:W-:Y:S03]  /*30930*/  F2FP.BF16.F32.PACK_AB R48, R70, R71 ;  /* 0x000000474630723e */ /* 0x002fe600000010ff */
[----:B------:R-:W-:Y:S05]  /*30940*/  FADD.FTZ R38, R140, R38 ;  /* 0x000000268c267221 */ /* 0x000fea0000010000 */
[----:B------:R1:W3:Y:S01]  /*30950*/  MUFU.EX2 R64, R166 ;  /* 0x000000a600407308 */ /* 0x0002e20000000800 */
[----:B------:R-:W-:Y:S01]  /*30960*/  FADD.FTZ R38, R141, R38 ;  /* 0x000000268d267221 */ /* 0x000fe20000010000 */
[----:B------:R-:W-:Y:S03]  /*30970*/  F2FP.BF16.F32.PACK_AB R141, R66, R67 ;  /* 0x00000043428d723e */ /* 0x000fe600000010ff */
[----:B------:R-:W-:Y:S01]  /*30980*/  FADD.FTZ R38, R130, R38 ;  /* 0x0000002682267221 */ /* 0x000fe20000010000 */
[----:B-----5:R-:W-:Y:S01]  /*30990*/  FADD.FTZ R0, R120, R39 ;  /* 0x0000002778007221 */ /* 0x020fe20000010000 */
[----:B--2---:R-:W-:Y:S03]  /*309a0*/  F2FP.BF16.F32.PACK_AB R50, R68, R69 ;  /* 0x000000454432723e */ /* 0x004fe600000010ff */
[----:B------:R-:W-:Y:S04]  /*309b0*/  FADD.FTZ R0, R119, R0 ;  /* 0x0000000077007221 */ /* 0x000fe80000010000 */
[C---:B------:R-:W-:Y:S01]  /*309c0*/  HMMA.16816.F32.BF16 R4, R48.reuse, R60, R4 ;  /* 0x0000003c3004723c */ /* 0x040fe20000041804 */
[----:B-1----:R-:W1:Y:S01]  /*309d0*/  LDSM.16.MT88.4 R164, [R139+0x11800] ;  /* 0x011800008ba4783b */ /* 0x002e620000004200 */
[----:B------:R2:W-:Y:S03]  /*309e0*/  MUFU.EX2 R61, R44 ;  /* 0x0000002c003d7308 */ /* 0x0005e60000000800 */
        /* <DEDUP_REMOVED lines=11> */
[C---:B----4-:R-:W-:Y:S05]  /*30aa0*/  HMMA.16816.F32.BF16 R28, R48.reuse, R40, R28 ;  /* 0x00000028301c723c */ /* 0x050fea000004181c */
[----:B------:R-:W-:Y:S01]  /*30ab0*/  FADD.FTZ R38, R97, R38 ;  /* 0x0000002661267221 */ /* 0x000fe20000010000 */
[----:B------:R-:W-:Y:S05]  /*30ac0*/  HMMA.16816.F32.BF16 R32, R48, R42, R32 ;  /* 0x0000002a3020723c */ /* 0x000fea0000041820 */
[----:B------:R-:W-:Y:S01]  /*30ad0*/  FADD.FTZ R39, R126, R0 ;  /* 0x000000007e277221 */ /* 0x000fe20000010000 */
[----:B------:R-:W-:Y:S01]  /*30ae0*/  FADD.FTZ R0, R113, R38 ;  /* 0x0000002671007221 */ /* 0x000fe20000010000 */
[----:B--2---:R-:W-:Y:S01]  /*30af0*/  FFMA.FTZ R44, R229, R36, -R3 ;  /* 0x00000024e52c7223 */ /* 0x004fe20000010803 */
[----:B------:R-:W-:Y:S03]  /*30b00*/  MOV R133, R2 ;  /* 0x0000000200857202 */ /* 0x000fe60000000f00 */
[----:B------:R-:W-:Y:S01]  /*30b10*/  FADD.FTZ R38, R143, R39 ;  /* 0x000000278f267221 */ /* 0x000fe20000010000 */
[----:B------:R-:W-:Y:S01]  /*30b20*/  FADD.FTZ R39, R112, R0 ;  /* 0x0000000070277221 */ /* 0x000fe20000010000 */
[----:B------:R-:W2:Y:S01]  /*30b30*/  MUFU.EX2 R60, R44 ;  /* 0x0000002c003c7308 */ /* 0x000ea20000000800 */
[----:B---3--:R-:W-:Y:S01]  /*30b40*/  F2FP.BF16.F32.PACK_AB R143, R64, R65 ;  /* 0x00000041408f723e */ /* 0x008fe200000010ff */
[----:B------:R-:W-:Y:S01]  /*30b50*/  FADD.FTZ R0, R107, R38 ;  /* 0x000000266b007221 */ /* 0x000fe20000010000 */
[----:B------:R-:W-:Y:S03]  /*30b60*/  FADD.FTZ R39, R90, R39 ;  /* 0x000000275a277221 */ /* 0x000fe60000010000 */
[----:B------:R-:W-:Y:S01]  /*30b70*/  FADD.FTZ R38, R104, R0 ;  /* 0x0000000068267221 */ /* 0x000fe20000010000 */
[----:B------:R-:W-:Y:S01]  /*30b80*/  FADD.FTZ R0, R94, R39 ;  /* 0x000000275e007221 */ /* 0x000fe20000010000 */
[-CC-:B------:R-:W-:Y:S01]  /*30b90*/  FFMA.FTZ R39, R230, R36.reuse, -R3.reuse ;  /* 0x00000024e6277223 */ /* 0x180fe20000010803 */
[----:B------:R-:W-:Y:S01]  /*30ba0*/  FFMA.FTZ R3, R232, R36, -R3 ;  /* 0x00000024e8037223 */ /* 0x000fe20000010803 */
[----:B------:R-:W-:Y:S01]  /*30bb0*/  FADD.FTZ R38, R106, R38 ;  /* 0x000000266a267221 */ /* 0x000fe20000010000 */
[----:B------:R-:W-:Y:S01]  /*30bc0*/  FADD.FTZ R0, R93, R0 ;  /* 0x000000005d007221 */ /* 0x000fe20000010000 */
[----:B------:R3:W-:Y:S02]  /*30bd0*/  MUFU.EX2 R52, R39 ;  /* 0x0000002700347308 */ /* 0x0007e40000000800 */
[----:B------:R-:W-:Y:S01]  /*30be0*/  FADD.FTZ R38, R98, R38 ;  /* 0x0000002662267221 */ /* 0x000fe20000010000 */
[----:B--2---:R-:W-:Y:S01]  /*30bf0*/  F2FP.BF16.F32.PACK_AB R140, R60, R61 ;  /* 0x0000003d3c8c723e */ /* 0x004fe200000010ff */
[----:B------:R-:W2:Y:S01]  /*30c00*/  LDSM.16.MT88.4 R44, [R181+0x11800] ;  /* 0x01180000b52c783b */ /* 0x000ea20000004200 */
[----:B---3--:R-:W-:Y:S01]  /*30c10*/  FADD.FTZ R39, R92, R0 ;  /* 0x000000005c277221 */ /* 0x008fe20000010000 */
[----:B------:R-:W-:Y:S04]  /*30c20*/  FADD.FTZ R0, R91, R38 ;  /* 0x000000265b007221 */ /* 0x000fe80000010000 */
[----:B------:R3:W4:Y:S01]  /*30c30*/  MUFU.EX2 R38, R3 ;  /* 0x0000000300267308 */ /* 0x0007220000000800 */
[----:B------:R-:W-:Y:S01]  /*30c40*/  FADD.FTZ R36, R84, R39 ;  /* 0x0000002754247221 */ /* 0x000fe20000010000 */
[----:B------:R-:W-:Y:S03]  /*30c50*/  FADD.FTZ R0, R95, R0 ;  /* 0x000000005f007221 */ /* 0x000fe60000010000 */
[----:B------:R-:W-:Y:S01]  /*30c60*/  FADD.FTZ R36, R85, R36 ;  /* 0x0000002455247221 */ /* 0x000fe20000010000 */
[----:B------:R-:W-:Y:S04]  /*30c70*/  FADD.FTZ R0, R89, R0 ;  /* 0x0000000059007221 */ /* 0x000fe80000010000 */
[----:B------:R-:W-:Y:S04]  /*30c80*/  FADD.FTZ R0, R88, R0 ;  /* 0x0000000058007221 */ /* 0x000fe80000010000 */
[----:B------:R-:W-:Y:S01]  /*30c90*/  FADD.FTZ R0, R83, R0 ;  /* 0x0000000053007221 */ /* 0x000fe20000010000 */
[----:B---3--:R-:W-:Y:S03]  /*30ca0*/  FADD.FTZ R3, R86, R36 ;  /* 0x0000002456037221 */ /* 0x008fe60000010000 */
[----:B------:R-:W-:Y:S01]  /*30cb0*/  FADD.FTZ R0, R82, R0 ;  /* 0x0000000052007221 */ /* 0x000fe20000010000 */
[----:B----4-:R-:W-:Y:S01]  /*30cc0*/  F2FP.BF16.F32.PACK_AB R142, R38, R52 ;  /* 0x00000034268e723e */ /* 0x010fe200000010ff */
[----:B------:R-:W-:Y:S02]  /*30cd0*/  FADD.FTZ R3, R87, R3 ;  /* 0x0000000357037221 */ /* 0x000fe40000010000 */
[----:B------:R-:W-:Y:S02]  /*30ce0*/  FADD.FTZ R0, R81, R0 ;  /* 0x0000000051007221 */ /* 0x000fe40000010000 */
[----:B------:R-:W-:Y:S02]  /*30cf0*/  FADD.FTZ R3, R79, R3 ;  /* 0x000000034f037221 */ /* 0x000fe40000010000 */
        /* <DEDUP_REMOVED lines=28> */
[----:B------:R-:W-:Y:S05]  /*30ec0*/  FADD.FTZ R0, R38, R3 ;  /* 0x0000000326007221 */ /* 0x000fea0000010000 */
[----:B------:R4:W-:Y:S01]  /*30ed0*/  STL [R1+0x14], R0 ;  /* 0x0000140001007387 */ /* 0x0009e20000100800 */
[----:B------:R-:W-:Y:S05]  /*30ee0*/  @P0 BRA `(.L_x_4662) ;  /* 0xffffff7800c00947 */ /* 0x000fea000383ffff */
.L_x_4653:
        /* <DEDUP_REMOVED lines=26> */
.L_x_4670:
        /* <DEDUP_REMOVED lines=167> */
.L_x_4665:
[----:B------:R-:W-:Y:S05]  /*31b00*/  BSYNC B0 ;  /* 0x0000000000007941 */ /* 0x000fea0003800000 */
.L_x_4664:
        /* <DEDUP_REMOVED lines=55> */
[----:B-1----:R-:W-:Y:S05]  /*31e80*/  @P0 RET.REL.NODEC R4 `(_ZN5flash24flash_fwd_splitkv_kernelI23Flash_fwd_kernel_traitsILi64ELi64ELi256ELi4ELb0ELb0EN7cutlass10bfloat16_tE19Flash_kernel_traitsILi64ELi64ELi256ELi4ES3_EELb1ELb0ELb1ELb0ELb0ELb1ELb1ELb1EEEvNS_16Flash_fwd_paramsE) ;  /* 0xfffffce0045c0950 */ /* 0x002fea0003c3ffff */
[----:B------:R-:W-:Y:S02]  /*31e90*/  R2UR UR4, R46 ;  /* 0x000000002e0472ca */ /* 0x000fe400000e0000 */
[----:B------:R-:W-:-:S13]  /*31ea0*/  R2UR UR5, R47 ;  /* 0x000000002f0572ca */ /* 0x000fda00000e0000 */
[----:B------:R1:W-:Y:S02]  /*31eb0*/  ST.E.128 desc[UR4][R2.64+0x3800], R12 ;  /* 0x0038000c02007985 */ /* 0x0003e4000c101d04 */
[----:B-1----:R-:W-:Y:S02]  /*31ec0*/  IMAD.MOV.U32 R2, RZ, RZ, R11 ;  /* 0x000000ffff027224 */ /* 0x002fe400078e000b */
[----:B------:R-:W-:-:S04]  /*31ed0*/  IMAD.MOV.U32 R3, RZ, RZ, 0x0 ;  /* 0x00000000ff037424 */ /* 0x000fc800078e00ff */
[----:B------:R-:W-:Y:S05]  /*31ee0*/  RET.REL.NODEC R2 `(_ZN5flash24flash_fwd_splitkv_kernelI23Flash_fwd_kernel_traitsILi64ELi64ELi256ELi4ELb0ELb0EN7cutlass10bfloat16_tE19Flash_kernel_traitsILi64ELi64ELi256ELi4ES3_EELb1ELb0ELb1ELb0ELb0ELb1ELb1ELb1EEEvNS_16Flash_fwd_paramsE) ;  /* 0xfffffce002447950 */ /* 0x000fea0003c3ffff */
.L_x_4663:
[----:B------:R-:W-:Y:S01]  /*31ef0*/  IMAD.MOV.U32 R0, RZ, RZ, 0x2 ;  /* 0x00000002ff007424 */ /* 0x000fe200078e00ff */
[----:B-----5:R-:W-:Y:S01]  /*31f00*/  MOV R2, R7 ;  /* 0x0000000700027202 */ /* 0x020fe20000000f00 */
[----:B------:R-:W-:Y:S01]  /*31f10*/  IMAD.MOV.U32 R4, RZ, RZ, -0x1 ;  /* 0xffffffffff047424 */ /* 0x000fe200078e00ff */
[----:B------:R-:W-:-:S07]  /*31f20*/  MOV R3, 0x1f ;  /* 0x0000001f00037802 */ /* 0x000fce0000000f00 */
[----:B-1----:R-:W-:Y:S05]  /*31f30*/  WARPSYNC.COLLECTIVE R4, `(.L_x_4666) ;  /* 0x0000000004087348 */ /* 0x002fea0003c00000 */
[----:B------:R2:W3:Y:S02]  /*31f40*/  SHFL.BFLY P0, R0, R2, R0, R3 ;  /* 0x0c00000002007389 */ /* 0x0004e40000000003 */
[----:B-123--:R-:W-:Y:S01]  /*31f50*/  ENDCOLLECTIVE ;  /* 0x000000000000791b */ /* 0x00efe20003800000 */
.L_x_4666:
[----:B------:R-:W-:Y:S02]  /*31f60*/  MOV R5, R0 ;  /* 0x0000000000057202 */ /* 0x000fe40000000f00 */
[----:B------:R-:W-:-:S03]  /*31f70*/  MOV R0, 0x1 ;  /* 0x0000000100007802 */ /* 0x000fc60000000f00 */
[----:B------:R-:W-:-:S04]  /*31f80*/  FADD.FTZ R5, R5, R7 ;  /* 0x0000000705057221 */ /* 0x000fc80000010000 */
[----:B------:R-:W-:-:S07]  /*31f90*/  IMAD.MOV.U32 R2, RZ, RZ, R5 ;  /* 0x000000ffff027224 */ /* 0x000fce00078e0005 */
[----:B------:R-:W-:Y:S05]  /*31fa0*/  WARPSYNC.COLLECTIVE R4, `(.L_x_4667) ;  /* 0x0000000004087348 */ /* 0x000fea0003c00000 */
[----:B------:R1:W2:Y:S02]  /*31fb0*/  SHFL.BFLY P0, R0, R2, R0, R3 ;  /* 0x0c00000002007389 */ /* 0x0002a40000000003 */
[----:B-12---:R-:W-:Y:S01]  /*31fc0*/  ENDCOLLECTIVE ;  /* 0x000000000000791b */ /* 0x006fe20003800000 */
.L_x_4667:
[----:B------:R-:W-:Y:S01]  /*31fd0*/  IMAD.MOV.U32 R11, RZ, RZ, R0 ;  /* 0x000000ffff0b7224 */ /* 0x000fe200078e0000 */
[----:B------:R-:W-:Y:S02]  /*31fe0*/  MOV R0, 0x2 ;  /* 0x0000000200007802 */ /* 0x000fe40000000f00 */
[----:B------:R-:W-:Y:S01]  /*31ff0*/  MOV R2, R6 ;  /* 0x0000000600027202 */ /* 0x000fe20000000f00 */
[----:B------:R-:W-:-:S07]  /*32000*/  FADD.FTZ R11, R5, R11 ;  /* 0x0000000b050b7221 */ /* 0x000fce0000010000 */
[----:B------:R-:W-:Y:S05]  /*32010*/  WARPSYNC.COLLECTIVE R4, `(.L_x_4668) ;  /* 0x0000000004087348 */ /* 0x000fea0003c00000 */
[----:B------:R1:W2:Y:S02]  /*32020*/  SHFL.BFLY P0, R0, R2, R0, R3 ;  /* 0x0c00000002007389 */ /* 0x0002a40000000003 */
[----:B-12---:R-:W-:Y:S01]  /*32030*/  ENDCOLLECTIVE ;  /* 0x000000000000791b */ /* 0x006fe20003800000 */
.L_x_4668:
[----:B------:R-:W-:Y:S01]  /*32040*/  IMAD.MOV.U32 R2, RZ, RZ, R0 ;  /* 0x000000ffff027224 */ /* 0x000fe200078e0000 */
[----:B------:R-:W-:-:S03]  /*32050*/  MOV R0, 0x1 ;  /* 0x0000000100007802 */ /* 0x000fc60000000f00 */
[----:B------:R-:W-:-:S07]  /*32060*/  FADD.FTZ R2, R2, R6 ;  /* 0x0000000602027221 */ /* 0x000fce0000010000 */
[----:B------:R-:W-:Y:S05]  /*32070*/  WARPSYNC.COLLECTIVE R4, `(.L_x_4669) ;  /* 0x0000000004087348 */ /* 0x000fea0003c00000 */
[----:B------:R1:W2:Y:S02]  /*32080*/  SHFL.BFLY P0, R0, R2, R0, R3 ;  /* 0x0c00000002007389 */ /* 0x0002a40000000003 */
[----:B-12---:R-:W-:Y:S01]  /*32090*/  ENDCOLLECTIVE ;  /* 0x000000000000791b */ /* 0x006fe20003800000 */
.L_x_4669:
[----:B------:R-:W-:Y:S01]  /*320a0*/  MOV R14, R0 ;  /* 0x00000000000e7202 */ /* 0x000fe20000000f00 */
[----:B------:R-:W-:Y:S06]  /*320b0*/  BRA `(.L_x_4670) ;  /* 0xffffffec00f47947 */ /* 0x000fec000383ffff */
.L_x_4671:
        /* <DEDUP_REMOVED lines=12> */
.L_x_7963:


//--------------------- .text._ZN5flash32flash_fwd_splitkv_combine_kernelI23Flash_fwd_kernel_traitsILi64ELi64ELi128ELi4ELb0ELb0EN7cutlass10bfloat16_tE19Flash_kernel_traitsILi64ELi64ELi128ELi4ES3_EELi8ELi7ELb0EEEvNS_16Flash_fwd_paramsE --------------------------
	.section	.text._ZN5flash32flash_fwd_splitkv_combine_kernelI23Flash_fwd_kernel_traitsILi64ELi64ELi128ELi4ELb0ELb0EN7cutlass10bfloat16_tE19Flash_kernel_traitsILi64ELi64ELi128ELi4ES3_EELi8ELi7ELb0EEEvNS_16Flash_fwd_paramsE,"ax",@progbits
	.align	128
        .global         _ZN5flash32flash_fwd_splitkv_combine_kernelI23Flash_fwd_kernel_traitsILi64ELi64ELi128ELi4ELb0ELb0EN7cutlass10bfloat16_tE19Flash_kernel_traitsILi64ELi64ELi128ELi4ES3_EELi8ELi7ELb0EEEvNS_16Flash_fwd_paramsE
        .type           _ZN5flash32flash_fwd_splitkv_combine_kernelI23Flash_fwd_kernel_traitsILi64ELi64ELi128ELi4ELb0ELb0EN7cutlass10bfloat16_tE19Flash_kernel_traitsILi64ELi64ELi128ELi4ES3_EELi8ELi7ELb0EEEvNS_16Flash_fwd_paramsE,@function
        .size           _ZN5flash32flash_fwd_splitkv_combine_kernelI23Flash_fwd_kernel_traitsILi64ELi64ELi128ELi4ELb0ELb0EN7cutlass10bfloat16_tE19Flash_kernel_traitsILi64ELi64ELi128ELi4ES3_EELi8ELi7ELb0EEEvNS_16Flash_fwd_paramsE,(.L_x_7964 - _ZN5flash32flash_fwd_splitkv_combine_kernelI23Flash_fwd_kernel_traitsILi64ELi64ELi128ELi4ELb0ELb0EN7cutlass10bfloat16_tE19Flash_kernel_traitsILi64ELi64ELi128ELi4ES3_EELi8ELi7ELb0EEEvNS_16Flash_fwd_paramsE)
        .other          _ZN5flash32flash_fwd_splitkv_combine_kernelI23Flash_fwd_kernel_traitsILi64ELi64ELi128ELi4ELb0ELb0EN7cutlass10bfloat16_tE19Flash_kernel_traitsILi64ELi64ELi128ELi4ES3_EELi8ELi7ELb0EEEvNS_16Flash_fwd_paramsE,@"STO_CUDA_ENTRY STV_DEFAULT"
_ZN5flash32flash_fwd_splitkv_combine_kernelI23Flash_fwd_kernel_traitsILi64ELi64ELi128ELi4ELb0ELb0EN7cutlass10bfloat16_tE19Flash_kernel_traitsILi64ELi64ELi128ELi4ES3_EELi8ELi7ELb0EEEvNS_16Flash_fwd_paramsE:
.text._ZN5flash32flash_fwd_splitkv_combine_kernelI23Flash_fwd_kernel_traitsILi64ELi64ELi128ELi4ELb0ELb0EN7cutlass10bfloat16_tE19Flash_kernel_traitsILi64ELi64ELi128ELi4ES3_EELi8ELi7ELb0EEEvNS_16Flash_fwd_paramsE:
        /* <DEDUP_REMOVED lines=23> */
[----:B------:R-:W-:Y:S05]  /*0170*/  CALL.REL.NOINC `($__internal_14_$__cuda_sm20_div_s64) ;  /* 0x0000004c00f47944 */ /* 0x000fea0003c00000 */
[----:B------:R-:W-:Y:S02]  /*0180*/  MOV R8, R0 ;  /* 0x0000000000087202 */ /* 0x000fe40000000f00 */
[----:B------:R-:W-:Y:S01]  /*0190*/  MOV R9, R25 ;  /* 0x0000001900097202 */ /* 0x000fe20000000f00 */
[----:B------:R-:W-:Y:S06]  /*01a0*/  BRA `(.L_x_4673) ;  /* 0x00000000004c7947 */ /* 0x000fec0003800000 */
.L_x_4672:
        /* <DEDUP_REMOVED lines=19> */
.L_x_4673:
        /* <DEDUP_REMOVED lines=17> */
[----:B------:R-:W-:Y:S05]  /*03f0*/  BRA `(.L_x_4676) ;  /* 0x0000000000507947 */ /* 0x000fea0003800000 */
.L_x_4675:
        /* <DEDUP_REMOVED lines=20> */
.L_x_4676:
[----:B------:R-:W-:Y:S05]  /*0540*/  BSYNC B0 ;  /* 0x0000000000007941 */ /* 0x000fea0003800000 */
.L_x_4674:
        /* <DEDUP_REMOVED lines=57> */
.L_x_4678:
        /* <DEDUP_REMOVED lines=19> */
.L_x_4679:
[----:B------:R-:W-:Y:S05]  /*0a10*/  BSYNC B0 ;  /* 0x0000000000007941 */ /* 0x000fea0003800000 */
.L_x_4677:
        /* <DEDUP_REMOVED lines=105> */
.L_x_4681:
        /* <DEDUP_REMOVED lines=20> */
.L_x_4682:
[----:B------:R-:W-:Y:S05]  /*11f0*/  BSYNC B0 ;  /* 0x0000000000007941 */ /* 0x000fea0003800000 */
.L_x_4680:
        /* <DEDUP_REMOVED lines=181> */
.L_x_4684:
        /* <DEDUP_REMOVED lines=19> */
.L_x_4685:
[----:B------:R-:W-:Y:S05]  /*1e80*/  BSYNC B0 ;  /* 0x0000000000007941 */ /* 0x000fea0003800000 */
.L_x_4683:
        /* <DEDUP_REMOVED lines=206> */
.L_x_4690:
        /* <DEDUP_REMOVED lines=22> */
.L_x_4691:
[----:B------:R-:W-:Y:S05]  /*2cd0*/  BSYNC B0 ;  /* 0x0000000000007941 */ /* 0x000fea0003800000 */
.L_x_4689:
        /* <DEDUP_REMOVED lines=8> */
[----:B------:R-:W-:Y:S05]  /*2d60*/  CALL.REL.NOINC `($__internal_14_$__cuda_sm20_div_s64) ;  /* 0x0000002000f87944 */ /* 0x000fea0003c00000 */
        /* <DEDUP_REMOVED lines=11> */
.L_x_4693:
        /* <DEDUP_REMOVED lines=22> */
.L_x_4694:
[----:B------:R-:W-:Y:S05]  /*2f80*/  BSYNC B0 ;  /* 0x0000000000007941 */ /* 0x000fea0003800000 */
.L_x_4692:
        /* <DEDUP_REMOVED lines=11> */
[----:B------:R-:W-:Y:S05]  /*3040*/  CALL.REL.NOINC `($__internal_14_$__cuda_sm20_div_s64) ;  /* 0x0000002000407944 */ /* 0x000fea0003c00000 */
        /* <DEDUP_REMOVED lines=12> */
.L_x_4696:
        /* <DEDUP_REMOVED lines=22> */
.L_x_4697:
[----:B------:R-:W-:Y:S05]  /*3270*/  BSYNC B0 ;  /* 0x0000000000007941 */ /* 0x000fea0003800000 */
.L_x_4695:
        /* <DEDUP_REMOVED lines=52> */
.L_x_4699:
        /* <DEDUP_REMOVED lines=23> */
.L_x_4700:
[----:B------:R-:W-:Y:S05]  /*3730*/  BSYNC B0 ;  /* 0x0000000000007941 */ /* 0x000fea0003800000 */
.L_x_4698:
        /* <DEDUP_REMOVED lines=20> */
.L_x_4702:
        /* <DEDUP_REMOVED lines=22> */
.L_x_4703:
[----:B------:R-:W-:Y:S05]  /*39e0*/  BSYNC B0 ;  /* 0x0000000000007941 */ /* 0x000fea0003800000 */
.L_x_4701:
        /* <DEDUP_REMOVED lines=22> */
.L_x_4705:
        /* <DEDUP_REMOVED lines=23> */
.L_x_4706:
[----:B------:R-:W-:Y:S05]  /*3cc0*/  BSYNC B0 ;  /* 0x0000000000007941 */ /* 0x000fea0003800000 */
.L_x_4704:
        /* <DEDUP_REMOVED lines=39> */
.L_x_4708:
        /* <DEDUP_REMOVED lines=23> */
.L_x_4709:
[----:B------:R-:W-:Y:S05]  /*40b0*/  BSYNC B0 ;  /* 0x0000000000007941 */ /* 0x000fea0003800000 */
.L_x_4707:
        /* <DEDUP_REMOVED lines=31> */
.L_x_4711:
        /* <DEDUP_REMOVED lines=23> */
.L_x_4712:
[----:B------:R-:W-:Y:S05]  /*4420*/  BSYNC B0 ;  /* 0x0000000000007941 */ /* 0x000fea0003800000 */
.L_x_4710:
        /* <DEDUP_REMOVED lines=21> */
.L_x_4688:
[----:B------:R-:W-:Y:S02]  /*4580*/  ULDC.64 UR4, c[0x0][0x2b0] ;  /* 0x0000ac0000047ab9 */ /* 0x000fe40000000a00 */
[----:B------:R-:W-:-:S04]  /*4590*/  LEA R2, P0, R44, UR4, 0x2 ;  /* 0x000000042c027c11 */ /* 0x000fc8000f8010ff */
[----:B------:R-:W-:-:S05]  /*45a0*/  LEA.HI.X R3, R44, UR5, R45, 0x2, P0 ;  /* 0x000000052c037c11 */ /* 0x000fca00080f142d */
[----:B------:R0:W-:Y:S04]  /*45b0*/  STG.E desc[UR8][R2.64], R29 ;  /* 0x0000001d02007986 */ /* 0x0001e8000c101908 */
.L_x_4687:
[----:B------:R-:W-:Y:S05]  /*45c0*/  BSYNC B1 ;  /* 0x0000000000017941 */ /* 0x000fea0003800000 */
.L_x_4686:
        /* <DEDUP_REMOVED lines=78> */
.L_x_4716:
        /* <DEDUP_REMOVED lines=12> */
.L_x_4715:
[----:B------:R-:W-:Y:S05]  /*4b70*/  BSYNC B0 ;  /* 0x0000000000007941 */ /* 0x000fea0003800000 */
.L_x_4714:
        /* <DEDUP_REMOVED lines=8> */
.L_x_4713:
        /* <DEDUP_REMOVED lines=85> */
        .weak           $__internal_14_$__cuda_sm20_div_s64
        .type           $__internal_14_$__cuda_sm20_div_s64,@function
        .size           $__internal_14_$__cuda_sm20_div_s64,(.L_x_7964 - $__internal_14_$__cuda_sm20_div_s64)
$__internal_14_$__cuda_sm20_div_s64:
        /* <DEDUP_REMOVED lines=83> */
[----:B------:R-:W-:Y:S06]  /*5680*/  RET.REL.NODEC R22 `(_ZN5flash32flash_fwd_splitkv_combine_kernelI23Flash_fwd_kernel_traitsILi64ELi64ELi128ELi4ELb0ELb0EN7cutlass10bfloat16_tE19Flash_kernel_traitsILi64ELi64ELi128ELi4ES3_EELi8ELi7ELb0EEEvNS_16Flash_fwd_paramsE) ;  /* 0xffffffa8165c7950 */ /* 0x000fec0003c3ffff */
.L_x_4717:
        /* <DEDUP_REMOVED lines=15> */
.L_x_7964:


//--------------------- .text._ZN5flash32flash_fwd_splitkv_combine_kernelI23Flash_fwd_kernel_traitsILi64ELi64ELi128ELi4ELb0ELb0EN7cutlass10bfloat16_tE19Flash_kernel_traitsILi64ELi64ELi128ELi4ES3_EELi8ELi6ELb0EEEvNS_16Flash_fwd_paramsE --------------------------
	.section	.text._ZN5flash32flash_fwd_splitkv_combine_kernelI23Flash_fwd_kernel_traitsILi64ELi64ELi128ELi4ELb0ELb0EN7cutlass10bfloat16_tE19Flash_kernel_traitsILi64ELi64ELi128ELi4ES3_EELi8ELi6ELb0EEEvNS_16Flash_fwd_paramsE,"ax",@progbits
	.align	128
        .global         _ZN5flash32flash_fwd_splitkv_combine_kernelI23Flash_fwd_kernel_traitsILi64ELi64ELi128ELi4ELb0ELb0EN7cutlass10bfloat16_tE19Flash_kernel_traitsILi64ELi64ELi128ELi4ES3_EELi8ELi6ELb0EEEvNS_16Flash_fwd_paramsE
        .type           _ZN5flash32flash_fwd_splitkv_combine_kernelI23Flash_fwd_kernel_traitsILi64ELi64ELi128ELi4ELb0ELb0EN7cutlass10bfloat16_tE19Flash_kernel_traitsILi64ELi64ELi128ELi4ES3_EELi8ELi6ELb0EEEvNS_16Flash_fwd_paramsE,@function
        .size           _ZN5flash32flash_fwd_splitkv_combine_kernelI23Flash_fwd_kernel_traitsILi64ELi64ELi128ELi4ELb0ELb0EN7cutlass10bfloat16_tE19Flash_kernel_traitsILi64ELi64ELi128ELi4ES3_EELi8ELi6ELb0EEEvNS_16Flash_fwd_paramsE,(.L_x_7965 - _ZN5flash32flash_fwd_splitkv_combine_kernelI23Flash_fwd_kernel_traitsILi64ELi64ELi128ELi4ELb0ELb0EN7cutlass10bfloat16_tE19Flash_kernel_traitsILi64ELi64ELi128ELi4ES3_EELi8ELi6ELb0EEEvNS_16Flash_fwd_paramsE)
        .other          _ZN5flash32flash_fwd_splitkv_combine_kernelI23Flash_fwd_kernel_traitsILi64ELi64ELi128ELi4ELb0ELb0EN7cutlass10bfloat16_tE19Flash_kernel_traitsILi64ELi64ELi128ELi4ES3_EELi8ELi6ELb0EEEvNS_16Flash_fwd_paramsE,@"STO_CUDA_ENTRY STV_DEFAULT"
_ZN5flash32flash_fwd_splitkv_combine_kernelI23Flash_fwd_kernel_traitsILi64ELi64ELi128ELi4ELb0ELb0EN7cutlass10bfloat16_tE19Flash_kernel_traitsILi64ELi64ELi128ELi4ES3_EELi8ELi6ELb0EEEvNS_16Flash_fwd_paramsE:
.text._ZN5flash32flash_fwd_splitkv_combine_kernelI23Flash_fwd_kernel_traitsILi64ELi64ELi128ELi4ELb0ELb0EN7cutlass10bfloat16_tE19Flash_kernel_traitsILi64ELi64ELi128ELi4ES3_EELi8ELi6ELb0EEEvNS_16Flash_fwd_paramsE:
        /* <DEDUP_REMOVED lines=23> */
[----:B------:R-:W-:Y:S05]  /*0170*/  CALL.REL.NOINC `($__internal_15_$__cuda_sm20_div_s64) ;  /* 0x0000004400d47944 */ /* 0x000fea0003c00000 */
[----:B------:R-:W-:Y:S05]  /*0180*/  BRA `(.L_x_4719) ;  /* 0x00000000004c7947 */ /* 0x000fea0003800000 */
.L_x_4718:
        /* <DEDUP_REMOVED lines=19> */
.L_x_4719:
        /* <DEDUP_REMOVED lines=12> */
[----:B------:R-:W-:Y:S05]  /*0380*/  CALL.REL.NOINC `($__internal_15_$__cuda_sm20_div_s64) ;  /* 0x0000004400507944 */ /* 0x000fea0003c00000 */
[----:B------:R-:W-:Y:S02]  /*0390*/  MOV R6, R20 ;  /* 0x0000001400067202 */ /* 0x000fe40000000f00 */
[----:B------:R-:W-:Y:S01]  /*03a0*/  MOV R7, R21 ;  /* 0x0000001500077202 */ /* 0x000fe20000000f00 */
[----:B------:R-:W-:Y:S05]  /*03b0*/  BRA `(.L_x_4722) ;  /* 0x00000000004c7947 */ /* 0x000fea0003800000 */
.L_x_4721:
        /* <DEDUP_REMOVED lines=19> */
.L_x_4722:
[----:B------:R-:W-:Y:S05]  /*04f0*/  BSYNC B0 ;  /* 0x0000000000007941 */ /* 0x000fea0003800000 */
.L_x_4720:
        /* <DEDUP_REMOVED lines=53> */
[----:B------:R-:W-:Y:S02]  /*0850*/  MOV R32, R20 ;  /* 0x0000001400207202 */ /* 0x000fe40000000f00 */
[----:B------:R-:W-:Y:S01]  /*0860*/  MOV R33, R21 ;  /* 0x0000001500217202 */ /* 0x000fe20000000f00 */
[----:B------:R-:W-:Y:S05]  /*0870*/  BRA `(.L_x_4725) ;  /* 0x00000000004c7947 */ /* 0x000fea0003800000 */
.L_x_4724:
        /* <DEDUP_REMOVED lines=19> */
.L_x_4725:
[----:B------:R-:W-:Y:S05]  /*09b0*/  BSYNC B0 ;  /* 0x0000000000007941 */ /* 0x000fea0003800000 */
.L_x_4723:
        /* <DEDUP_REMOVED lines=105> */
.L_x_4727:
        /* <DEDUP_REMOVED lines=19> */
.L_x_4728:
[----:B------:R-:W-:Y:S05]  /*1180*/  BSYNC B0 ;  /* 0x0000000000007941 */ /* 0x000fea0003800000 */
.L_x_4726:
        /* <DEDUP_REMOVED lines=113> */
[----:B------:R-:W-:Y:S05]  /*18a0*/  CALL.REL.NOINC `($__internal_15_$__cuda_sm20_div_s64) ;  /* 0x0000003000087944 */ /* 0x000fea0003c00000 */
[----:B------:R-:W-:Y:S02]  /*18b0*/  MOV R40, R20 ;  /* 0x0000001400287202 */ /* 0x000fe40000000f00 */
[----:B------:R-:W-:Y:S01]  /*18c0*/  MOV R41, R21 ;  /* 0x0000001500297202 */ /* 0x000fe20000000f00 */
[----:B------:R-:W-:Y:S05]  /*18d0*/  BRA `(.L_x_4731) ;  /* 0x00000000004c7947 */ /* 0x000fea0003800000 */
.L_x_4730:
        /* <DEDUP_REMOVED lines=19> */
.L_x_4731:
[----:B------:R-:W-:Y:S05]  /*1a10*/  BSYNC B0 ;  /* 0x0000000000007941 */ /* 0x000fea0003800000 */
.L_x_4729:
        /* <DEDUP_REMOVED lines=167> */
[----:B------:R-:W-:Y:S05]  /*2490*/  CALL.REL.NOINC `($__internal_15_$__cuda_sm20_div_s64) ;  /* 0x00000024000c7944 */ /* 0x000fea0003c00000 */
        /* <DEDUP_REMOVED lines=9> */
.L_x_4736:
        /* <DEDUP_REMOVED lines=22> */
.L_x_4737:
[----:B------:R-:W-:Y:S05]  /*2690*/  BSYNC B0 ;  /* 0x0000000000007941 */ /* 0x000fea0003800000 */
.L_x_4735:
        /* <DEDUP_REMOVED lines=19> */
.L_x_4739:
        /* <DEDUP_REMOVED lines=22> */
.L_x_4740:
[----:B------:R-:W-:Y:S05]  /*2930*/  BSYNC B0 ;  /* 0x0000000000007941 */ /* 0x000fea0003800000 */
.L_x_4738:
        /* <DEDUP_REMOVED lines=11> */
[----:B------:R-:W-:Y:S05]  /*29f0*/  CALL.REL.NOINC `($__internal_15_$__cuda_sm20_div_s64) ;  /* 0x0000001c00b47944 */ /* 0x000fea0003c00000 */
[----:B------:R-:W-:-:S04]  /*2a00*/  IADD3 R19, P0, RZ, -R20, RZ ;  /* 0x80000014ff137210 */ /* 0x000fc80007f1e0ff */
[----:B------:R-:W-:Y:S01]  /*2a10*/  IADD3.X R18, RZ, ~R21, RZ, P0, !PT ;  /* 0x80000015ff127210 */ /* 0x000fe200007fe4ff */
[----:B------:R-:W-:-:S04]  /*2a20*/  IMAD.WIDE.U32 R42, R5, R19, R42 ;  /* 0x00000013052a7225 */ /* 0x000fc800078e002a */
[----:B------:R-:W-:-:S04]  /*2a30*/  IMAD R18, R18, R5, RZ ;  /* 0x0000000512127224 */ /* 0x000fc800078e02ff */
[----:B------:R-:W-:-:S05]  /*2a40*/  IMAD R4, R4, R19, R18 ;  /* 0x0000001304047224 */ /* 0x000fca00078e0212 */
[----:B------:R-:W-:Y:S01]  /*2a50*/  IADD3 R4, R43, R4, RZ ;  /* 0x000000042b047210 */ /* 0x000fe20007ffe0ff */
[----:B------:R-:W-:Y:S05]  /*2a60*/  BRA `(.L_x_4743) ;  /* 0x0000000000587947 */ /* 0x000fea0003800000 */
.L_x_4742:
        /* <DEDUP_REMOVED lines=22> */
.L_x_4743:
[----:B------:R-:W-:Y:S05]  /*2bd0*/  BSYNC B0 ;  /* 0x0000000000007941 */ /* 0x000fea0003800000 */
.L_x_4741:
        /* <DEDUP_REMOVED lines=38> */
[----:B------:R-:W-:Y:S05]  /*2e40*/  CALL.REL.NOINC `($__internal_15_$__cuda_sm20_div_s64) ;  /* 0x0000001800a07944 */ /* 0x000fea0003c00000 */
        /* <DEDUP_REMOVED lines=12> */
.L_x_4745:
        /* <DEDUP_REMOVED lines=23> */
.L_x_4746:
[----:B------:R-:W-:Y:S05]  /*3080*/  BSYNC B0 ;  /* 0x0000000000007941 */ /* 0x000fea0003800000 */
.L_x_4744:
        /* <DEDUP_REMOVED lines=18> */
.L_x_4748:
        /* <DEDUP_REMOVED lines=22> */
.L_x_4749:
[----:B------:R-:W-:Y:S05]  /*3310*/  BSYNC B0 ;  /* 0x0000000000007941 */ /* 0x000fea0003800000 */
.L_x_4747:
        /* <DEDUP_REMOVED lines=22> */
.L_x_4751:
        /* <DEDUP_REMOVED lines=23> */
.L_x_4752:
[----:B------:R-:W-:Y:S05]  /*35f0*/  BSYNC B0 ;  /* 0x0000000000007941 */ /* 0x000fea0003800000 */
.L_x_4750:
        /* <DEDUP_REMOVED lines=39> */
.L_x_4754:
        /* <DEDUP_REMOVED lines=23> */
.L_x_4755:
[----:B------:R-:W-:Y:S05]  /*39e0*/  BSYNC B0 ;  /* 0x0000000000007941 */ /* 0x000fea0003800000 */
.L_x_4753:
        /* <DEDUP_REMOVED lines=29> */
.L_x_4757:
        /* <DEDUP_REMOVED lines=23> */
.L_x_4758:
[----:B------:R-:W-:Y:S05]  /*3d30*/  BSYNC B0 ;  /* 0x0000000000007941 */ /* 0x000fea0003800000 */
.L_x_4756:
        /* <DEDUP_REMOVED lines=21> */
.L_x_4734:
[----:B------:R-:W-:Y:S02]  /*3e90*/  ULDC.64 UR4, c[0x0][0x2b0] ;  /* 0x0000ac0000047ab9 */ /* 0x000fe40000000a00 */
[----:B------:R-:W-:-:S04]  /*3ea0*/  LEA R2, P0, R38, UR4, 0x2 ;  /* 0x0000000426027c11 */ /* 0x000fc8000f8010ff */
[----:B------:R-:W-:-:S05]  /*3eb0*/  LEA.HI.X R3, R38, UR5, R39, 0x2, P0 ;  /* 0x0000000526037c11 */ /* 0x000fca00080f1427 */
[----:B------:R0:W-:Y:S04]  /*3ec0*/  STG.E desc[UR8][R2.64], R29 ;  /* 0x0000001d02007986 */ /* 0x0001e8000c101908 */
.L_x_4733:
[----:B------:R-:W-:Y:S05]  /*3ed0*/  BSYNC B1 ;  /* 0x0000000000017941 */ /* 0x000fea0003800000 */
.L_x_4732:
        /* <DEDUP_REMOVED lines=54> */
.L_x_4762:
        /* <DEDUP_REMOVED lines=10> */
.L_x_4761:
[----:B------:R-:W-:Y:S05]  /*42e0*/  BSYNC B0 ;  /* 0x0000000000007941 */ /* 0x000fea0003800000 */
.L_x_4760:
        /* <DEDUP_REMOVED lines=8> */
.L_x_4759:
        /* <DEDUP_REMOVED lines=86> */
        .weak           $__internal_15_$__cuda_sm20_div_s64
        .type           $__internal_15_$__cuda_sm20_div_s64,@function
        .size           $__internal_15_$__cuda_sm20_div_s64,(.L_x_7965 - $__internal_15_$__cuda_sm20_div_s64)
$__internal_15_$__cuda_sm20_div_s64:
        /* <DEDUP_REMOVED lines=83> */
[----:B------:R-:W-:Y:S05]  /*4e00*/  RET.REL.NODEC R22 `(_ZN5flash32flash_fwd_splitkv_combine_kernelI23Flash_fwd_kernel_traitsILi64ELi64ELi128ELi4ELb0ELb0EN7cutlass10bfloat16_tE19Flash_kernel_traitsILi64ELi64ELi128ELi4ES3_EELi8ELi6ELb0EEEvNS_16Flash_fwd_paramsE) ;  /* 0xffffffb0167c7950 */ /* 0x000fea0003c3ffff */
.L_x_4763:
        /* <DEDUP_REMOVED lines=15> */
.L_x_7965:


//--------------------- .text._ZN5flash32flash_fwd_splitkv_combine_kernelI23Flash_fwd_kernel_traitsILi64ELi64ELi128ELi4ELb0ELb0EN7cutlass10bfloat16_tE19Flash_kernel_traitsILi64ELi64ELi128ELi4ES3_EELi8ELi5ELb0EEEvNS_16Flash_fwd_paramsE --------------------------
	.section	.text._ZN5flash32flash_fwd_splitkv_combine_kernelI23Flash_fwd_kernel_traitsILi64ELi64ELi128ELi4ELb0ELb0EN7cutlass10bfloat16_tE19Flash_kernel_traitsILi64ELi64ELi128ELi4ES3_EELi8ELi5ELb0EEEvNS_16Flash_fwd_paramsE,"ax",@progbits
	.align	128
        .global         _ZN5flash32flash_fwd_splitkv_combine_kernelI23Flash_fwd_kernel_traitsILi64ELi64ELi128ELi4ELb0ELb0EN7cutlass10bfloat16_tE19Flash_kernel_traitsILi64ELi64ELi128ELi4ES3_EELi8ELi5ELb0EEEvNS_16Flash_fwd_paramsE
        .type           _ZN5flash32flash_fwd_splitkv_combine_kernelI23Flash_fwd_kernel_traitsILi64ELi64ELi128ELi4ELb0ELb0EN7cutlass10bfloat16_tE19Flash_kernel_traitsILi64ELi64ELi128ELi4ES3_EELi8ELi5ELb0EEEvNS_16Flash_fwd_paramsE,@function
        .size           _ZN5flash32flash_fwd_splitkv_combine_kernelI23Flash_fwd_kernel_traitsILi64ELi64ELi128ELi4ELb0ELb0EN7cutlass10bfloat16_tE19Flash_kernel_traitsILi64ELi64ELi128ELi4ES3_EELi8ELi5ELb0EEEvNS_16Flash_fwd_paramsE,(.L_x_7966 - _ZN5flash32flash_fwd_splitkv_combine_kernelI23Flash_fwd_kernel_traitsILi64ELi64ELi128ELi4ELb0ELb0EN7cutlass10bfloat16_tE19Flash_kernel_traitsILi64ELi64ELi128ELi4ES3_EELi8ELi5ELb0EEEvNS_16Flash_fwd_paramsE)
        .other          _ZN5flash32flash_fwd_splitkv_combine_kernelI23Flash_fwd_kernel_traitsILi64ELi64ELi128ELi4ELb0ELb0EN7cutlass10bfloat16_tE19Flash_kernel_traitsILi64ELi64ELi128ELi4ES3_EELi8ELi5ELb0EEEvNS_16Flash_fwd_paramsE,@"STO_CUDA_ENTRY STV_DEFAULT"
_ZN5flash32flash_fwd_splitkv_combine_kernelI23Flash_fwd_kernel_traitsILi64ELi64ELi128ELi4ELb0ELb0EN7cutlass10bfloat16_tE19Flash_kernel_traitsILi64ELi64ELi128ELi4ES3_EELi8ELi5ELb0EEEvNS_16Flash_fwd_paramsE:
.text._ZN5flash32flash_fwd_splitkv_combine_kernelI23Flash_fwd_kernel_traitsILi64ELi64ELi128ELi4ELb0ELb0EN7cutlass10bfloat16_tE19Flash_kernel_traitsILi64ELi64ELi128ELi4ES3_EELi8ELi5ELb0EEEvNS_16Flash_fwd_paramsE:
        /* <DEDUP_REMOVED lines=23> */
[----:B------:R-:W-:Y:S05]  /*0170*/  CALL.REL.NOINC `($__internal_16_$__cuda_sm20_div_s64) ;  /* 0x0000004000e87944 */ /* 0x000fea0003c00000 */
[----:B------:R-:W-:Y:S05]  /*0180*/  BRA `(.L_x_4765) ;  /* 0x00000000004c7947 */ /* 0x000fea0003800000 */
.L_x_4764:
        /* <DEDUP_REMOVED lines=19> */
.L_x_4765:
        /* <DEDUP_REMOVED lines=12> */
[----:B------:R-:W-:Y:S05]  /*0380*/  CALL.REL.NOINC `($__internal_16_$__cuda_sm20_div_s64) ;  /* 0x0000004000647944 */ /* 0x000fea0003c00000 */
[----:B------:R-:W-:Y:S02]  /*0390*/  MOV R8, R22 ;  /* 0x0000001600087202 */ /* 0x000fe40000000f00 */
[----:B------:R-:W-:Y:S01]  /*03a0*/  MOV R9, R23 ;  /* 0x0000001700097202 */ /* 0x000fe20000000f00 */
[----:B------:R-:W-:Y:S05]  /*03b0*/  BRA `(.L_x_4768) ;  /* 0x00000000004c7947 */ /* 0x000fea0003800000 */
.L_x_4767:
        /* <DEDUP_REMOVED lines=19> */
.L_x_4768:
[----:B------:R-:W-:Y:S05]  /*04f0*/  BSYNC B0 ;  /* 0x0000000000007941 */ /* 0x000fea0003800000 */
.L_x_4766:
        /* <DEDUP_REMOVED lines=42> */
.L_x_4770:
        /* <DEDUP_REMOVED lines=19> */
.L_x_4771:
[----:B------:R-:W-:Y:S05]  /*08d0*/  BSYNC B0 ;  /* 0x0000000000007941 */ /* 0x000fea0003800000 */
.L_x_4769:
        /* <DEDUP_REMOVED lines=72> */
[----:B------:R-:W-:Y:S05]  /*0d60*/  CALL.REL.NOINC `($__internal_16_$__cuda_sm20_div_s64) ;  /* 0x0000003400ec7944 */ /* 0x000fea0003c00000 */
[----:B------:R-:W-:Y:S02]  /*0d70*/  MOV R38, R22 ;  /* 0x0000001600267202 */ /* 0x000fe40000000f00 */
[----:B------:R-:W-:Y:S01]  /*0d80*/  MOV R39, R23 ;  /* 0x0000001700277202 */ /* 0x000fe20000000f00 */
[----:B------:R-:W-:Y:S05]  /*0d90*/  BRA `(.L_x_4774) ;  /* 0x00000000004c7947 */ /* 0x000fea0003800000 */
.L_x_4773:
        /* <DEDUP_REMOVED lines=19> */
.L_x_4774:
[----:B------:R-:W-:Y:S05]  /*0ed0*/  BSYNC B0 ;  /* 0x0000000000007941 */ /* 0x000fea0003800000 */
.L_x_4772:
        /* <DEDUP_REMOVED lines=41> */
.L_x_4776:
        /* <DEDUP_REMOVED lines=19> */
.L_x_4777:
[----:B------:R-:W-:Y:S05]  /*12a0*/  BSYNC B0 ;  /* 0x0000000000007941 */ /* 0x000fea0003800000 */
.L_x_4775:
        /* <DEDUP_REMOVED lines=239> */
[----:B------:R-:W-:Y:S05]  /*21a0*/  CALL.REL.NOINC `($__internal_16_$__cuda_sm20_div_s64) ;  /* 0x0000002000dc7944 */ /* 0x000fea0003c00000 */
        /* <DEDUP_REMOVED lines=9> */
.L_x_4782:
        /* <DEDUP_REMOVED lines=22> */
.L_x_4783:
[----:B------:R-:W-:Y:S05]  /*23a0*/  BSYNC B0 ;  /* 0x0000000000007941 */ /* 0x000fea0003800000 */
.L_x_4781:
        /* <DEDUP_REMOVED lines=19> */
.L_x_4785:
        /* <DEDUP_REMOVED lines=22> */
.L_x_4786:
[----:B------:R-:W-:Y:S05]  /*2640*/  BSYNC B0 ;  /* 0x0000000000007941 */ /* 0x000fea0003800000 */
.L_x_4784:
        /* <DEDUP_REMOVED lines=11> */
[----:B------:R-:W-:Y:S05]  /*2700*/  CALL.REL.NOINC `($__internal_16_$__cuda_sm20_div_s64) ;  /* 0x0000001c00847944 */ /* 0x000fea0003c00000 */
[----:B------:R-:W-:-:S04]  /*2710*/  IADD3 R19, P0, RZ, -R22, RZ ;  /* 0x80000016ff137210 */ /* 0x000fc80007f1e0ff */
[----:B------:R-:W-:Y:S01]  /*2720*/  IADD3.X R18, RZ, ~R23, RZ, P0, !PT ;  /* 0x80000017ff127210 */ /* 0x000fe200007fe4ff */
[----:B------:R-:W-:-:S04]  /*2730*/  IMAD.WIDE.U32 R42, R5, R19, R42 ;  /* 0x00000013052a7225 */ /* 0x000fc800078e002a */
[----:B------:R-:W-:-:S04]  /*2740*/  IMAD R18, R18, R5, RZ ;  /* 0x0000000512127224 */ /* 0x000fc800078e02ff */
[----:B------:R-:W-:-:S05]  /*2750*/  IMAD R4, R4, R19, R18 ;  /* 0x0000001304047224 */ /* 0x000fca00078e0212 */
[----:B------:R-:W-:Y:S01]  /*2760*/  IADD3 R4, R43, R4, RZ ;  /* 0x000000042b047210 */ /* 0x000fe20007ffe0ff */
[----:B------:R-:W-:Y:S05]  /*2770*/  BRA `(.L_x_4789) ;  /* 0x0000000000587947 */ /* 0x000fea0003800000 */
.L_x_4788:
        /* <DEDUP_REMOVED lines=22> */
.L_x_4789:
[----:B------:R-:W-:Y:S05]  /*28e0*/  BSYNC B0 ;  /* 0x0000000000007941 */ /* 0x000fea0003800000 */
.L_x_4787:
        /* <DEDUP_REMOVED lines=38> */
[----:B------:R-:W-:Y:S05]  /*2b50*/  CALL.REL.NOINC `($__internal_16_$__cuda_sm20_div_s64) ;  /* 0x0000001800707944 */ /* 0x000fea0003c00000 */
        /* <DEDUP_REMOVED lines=12> */
.L_x_4791:
        /* <DEDUP_REMOVED lines=23> */
.L_x_4792:
[----:B------:R-:W-:Y:S05]  /*2d90*/  BSYNC B0 ;  /* 0x0000000000007941 */ /* 0x000fea0003800000 */
.L_x_4790:
        /* <DEDUP_REMOVED lines=18> */
.L_x_4794:
        /* <DEDUP_REMOVED lines=22> */
.L_x_4795:
[----:B------:R-:W-:Y:S05]  /*3020*/  BSYNC B0 ;  /* 0x0000000000007941 */ /* 0x000fea0003800000 */
.L_x_4793:
        /* <DEDUP_REMOVED lines=22> */
.L_x_4797:
        /* <DEDUP_REMOVED lines=23> */
.L_x_4798:
[----:B------:R-:W-:Y:S05]  /*3300*/  BSYNC B0 ;  /* 0x0000000000007941 */ /* 0x000fea0003800000 */
.L_x_4796:
        /* <DEDUP_REMOVED lines=39> */
.L_x_4800:
        /* <DEDUP_REMOVED lines=23> */
.L_x_4801:
[----:B------:R-:W-:Y:S05]  /*36f0*/  BSYNC B0 ;  /* 0x0000000000007941 */ /* 0x000fea0003800000 */
.L_x_4799:
        /* <DEDUP_REMOVED lines=29> */
.L_x_4803:
        /* <DEDUP_REMOVED lines=23> */
.L_x_4804:
[----:B------:R-:W-:Y:S05]  /*3a40*/  BSYNC B0 ;  /* 0x0000000000007941 */ /* 0x000fea0003800000 */
.L_x_4802:
        /* <DEDUP_REMOVED lines=21> */
.L_x_4780:
[----:B------:R-:W-:Y:S02]  /*3ba0*/  ULDC.64 UR4, c[0x0][0x2b0] ;  /* 0x0000ac0000047ab9 */ /* 0x000fe40000000a00 */
[----:B------:R-:W-:-:S04]  /*3bb0*/  LEA R2, P0, R36, UR4, 0x2 ;  /* 0x0000000424027c11 */ /* 0x000fc8000f8010ff */
[----:B------:R-:W-:-:S05]  /*3bc0*/  LEA.HI.X R3, R36, UR5, R37, 0x2, P0 ;  /* 0x0000000524037c11 */ /* 0x000fca00080f1425 */
[----:B------:R0:W-:Y:S04]  /*3bd0*/  STG.E desc[UR8][R2.64], R30 ;  /* 0x0000001e02007986 */ /* 0x0001e8000c101908 */
.L_x_4779:
[----:B------:R-:W-:Y:S05]  /*3be0*/  BSYNC B1 ;  /* 0x0000000000017941 */ /* 0x000fea0003800000 */
.L_x_4778:
        /* <DEDUP_REMOVED lines=42> */
.L_x_4808:
        /* <DEDUP_REMOVED lines=10> */
.L_x_4807:
[----:B------:R-:W-:Y:S05]  /*3f30*/  BSYNC B0 ;  /* 0x0000000000007941 */ /* 0x000fea0003800000 */
.L_x_4806:
        /* <DEDUP_REMOVED lines=8> */
.L_x_4805:
        /* <DEDUP_REMOVED lines=86> */
        .weak           $__internal_16_$__cuda_sm20_div_s64
        .type           $__internal_16_$__cuda_sm20_div_s64,@function
        .size           $__internal_16_$__cuda_sm20_div_s64,(.L_x_7966 - $__internal_16_$__cuda_sm20_div_s64)
$__internal_16_$__cuda_sm20_div_s64:
        /* <DEDUP_REMOVED lines=83> */
[----:B------:R-:W-:Y:S05]  /*4a50*/  RET.REL.NODEC R20 `(_ZN5flash32flash_fwd_splitkv_combine_kernelI23Flash_fwd_kernel_traitsILi64ELi64ELi128ELi4ELb0ELb0EN7cutlass10bfloat16_tE19Flash_kernel_traitsILi64ELi64ELi128ELi4ES3_EELi8ELi5ELb0EEEvNS_16Flash_fwd_paramsE) ;  /* 0xffffffb414687950 */ /* 0x000fea0003c3ffff */
.L_x_4809:
        /* <DEDUP_REMOVED lines=10> */
.L_x_7966:


//--------------------- .text._ZN5flash32flash_fwd_splitkv_combine_kernelI23Flash_fwd_kernel_traitsILi64ELi64ELi128ELi4ELb0ELb0EN7cutlass10bfloat16_tE19Flash_kernel_traitsILi64ELi64ELi128ELi4ES3_EELi8ELi4ELb0EEEvNS_16Flash_fwd_paramsE --------------------------
	.section	.text._ZN5flash32flash_fwd_splitkv_combine_kernelI23Flash_fwd_kernel_traitsILi64ELi64ELi128ELi4ELb0ELb0EN7cutlass10bfloat16_tE19Flash_kernel_traitsILi64ELi64ELi128ELi4ES3_EELi8ELi4ELb0EEEvNS_16Flash_fwd_paramsE,"ax",@progbits
	.align	128
        .global         _ZN5flash32flash_fwd_splitkv_combine_kernelI23Flash_fwd_kernel_traitsILi64ELi64ELi128ELi4ELb0ELb0EN7cutlass10bfloat16_tE19Flash_kernel_traitsILi64ELi64ELi128ELi4ES3_EELi8ELi4ELb0EEEvNS_16Flash_fwd_paramsE
        .type           _ZN5flash32flash_fwd_splitkv_combine_kernelI23Flash_fwd_kernel_traitsILi64ELi64ELi128ELi4ELb0ELb0EN7cutlass10bfloat16_tE19Flash_kernel_traitsILi64ELi64ELi128ELi4ES3_EELi8ELi4ELb0EEEvNS_16Flash_fwd_paramsE,@function
        .size           _ZN5flash32flash_fwd_splitkv_combine_kernelI23Flash_fwd_kernel_traitsILi64ELi64ELi128ELi4ELb0ELb0EN7cutlass10bfloat16_tE19Flash_kernel_traitsILi64ELi64ELi128ELi4ES3_EELi8ELi4ELb0EEEvNS_16Flash_fwd_paramsE,(.L_x_7967 - _ZN5flash32flash_fwd_splitkv_combine_kernelI23Flash_fwd_kernel_traitsILi64ELi64ELi128ELi4ELb0ELb0EN7cutlass10bfloat16_tE19Flash_kernel_traitsILi64ELi64ELi128ELi4ES3_EELi8ELi4ELb0EEEvNS_16Flash_fwd_paramsE)
        .other          _ZN5flash32flash_fwd_splitkv_combine_kernelI23Flash_fwd_kernel_traitsILi64ELi64ELi128ELi4ELb0ELb0EN7cutlass10bfloat16_tE19Flash_kernel_traitsILi64ELi64ELi128ELi4ES3_EELi8ELi4ELb0EEEvNS_16Flash_fwd_paramsE,@"STO_CUDA_ENTRY STV_DEFAULT"
_ZN5flash32flash_fwd_splitkv_combine_kernelI23Flash_fwd_kernel_traitsILi64ELi64ELi128ELi4ELb0ELb0EN7cutlass10bfloat16_tE19Flash_kernel_traitsILi64ELi64ELi128ELi4ES3_EELi8ELi4ELb0EEEvNS_16Flash_fwd_paramsE:
.text._ZN5flash32flash_fwd_splitkv_combine_kernelI23Flash_fwd_kernel_traitsILi64ELi64ELi128ELi4ELb0ELb0EN7cutlass10bfloat16_tE19Flash_kernel_traitsILi64ELi64ELi128ELi4ES3_EELi8ELi4ELb0EEEvNS_16Flash_fwd_paramsE:
        /* <DEDUP_REMOVED lines=23> */
[----:B------:R-:W-:Y:S05]  /*0170*/  CALL.REL.NOINC `($__internal_17_$__cuda_sm20_div_s64) ;  /* 0x0000004000f47944 */ /* 0x000fea0003c00000 */
[----:B------:R-:W-:Y:S05]  /*0180*/  BRA `(.L_x_4811) ;  /* 0x00000000004c7947 */ /* 0x000fea0003800000 */
.L_x_4810:
        /* <DEDUP_REMOVED lines=19> */
.L_x_4811:
        /* <DEDUP_REMOVED lines=13> */
[----:B------:R-:W-:Y:S05]  /*0390*/  CALL.REL.NOINC `($__internal_17_$__cuda_sm20_div_s64) ;  /* 0x00000040006c7944 */ /* 0x000fea0003c00000 */
[----:B------:R-:W-:Y:S02]  /*03a0*/  MOV R8, R20 ;  /* 0x0000001400087202 */ /* 0x000fe40000000f00 */
[----:B------:R-:W-:Y:S01]  /*03b0*/  MOV R9, R21 ;  /* 0x0000001500097202 */ /* 0x000fe20000000f00 */
[----:B------:R-:W-:Y:S05]  /*03c0*/  BRA `(.L_x_4814) ;  /* 0x00000000004c7947 */ /* 0x000fea0003800000 */
.L_x_4813:
        /* <DEDUP_REMOVED lines=19> */
.L_x_4814:
[----:B------:R-:W-:Y:S05]  /*0500*/  BSYNC B0 ;  /* 0x0000000000007941 */ /* 0x000fea0003800000 */
.L_x_4812:
        /* <DEDUP_REMOVED lines=43> */
.L_x_4816:
        /* <DEDUP_REMOVED lines=19> */
.L_x_4817:
[----:B------:R-:W-:Y:S05]  /*08f0*/  BSYNC B0 ;  /* 0x0000000000007941 */ /* 0x000fea0003800000 */
.L_x_4815:
        /* <DEDUP_REMOVED lines=74> */
[----:B------:R-:W-:Y:S02]  /*0da0*/  MOV R32, R20 ;  /* 0x0000001400207202 */ /* 0x000fe40000000f00 */
[----:B------:R-:W-:Y:S01]  /*0db0*/  MOV R33, R21 ;  /* 0x0000001500217202 */ /* 0x000fe20000000f00 */
[----:B------:R-:W-:Y:S05]  /*0dc0*/  BRA `(.L_x_4820) ;  /* 0x00000000004c7947 */ /* 0x000fea0003800000 */
.L_x_4819:
        /* <DEDUP_REMOVED lines=19> */
.L_x_4820:
[----:B------:R-:W-:Y:S05]  /*0f00*/  BSYNC B0 ;  /* 0x0000000000007941 */ /* 0x000fea0003800000 */
.L_x_4818:
        /* <DEDUP_REMOVED lines=43> */
.L_x_4822:
        /* <DEDUP_REMOVED lines=19> */
.L_x_4823:
[----:B------:R-:W-:Y:S05]  /*12f0*/  BSYNC B0 ;  /* 0x0000000000007941 */ /* 0x000fea0003800000 */
.L_x_4821:
        /* <DEDUP_REMOVED lines=67> */
.L_x_4825:
[----:B------:R-:W-:Y:S05]  /*1730*/  BSYNC B0 ;  /* 0x0000000000007941 */ /* 0x000fea0003800000 */
.L_x_4824:
        /* <DEDUP_REMOVED lines=14> */
.L_x_4827:
[----:B------:R-:W-:Y:S05]  /*1820*/  BSYNC B0 ;  /* 0x0000000000007941 */ /* 0x000fea0003800000 */
.L_x_4826:
        /* <DEDUP_REMOVED lines=158> */
.L_x_4832:
        /* <DEDUP_REMOVED lines=22> */
.L_x_4833:
[----:B------:R-:W-:Y:S05]  /*2370*/  BSYNC B0 ;  /* 0x0000000000007941 */ /* 0x000fea0003800000 */
.L_x_4831:
[----:B------:R-:W-:Y:S01]  /*2380*/  LOP3.LUT R19, R17, R0, RZ, 0xfc, !PT ;  /* 0x0000000011137212 */ /* 0x000fe200078efcff */
[----:B------:R-:W-:Y:S03]  /*2390*/  BSSY B0, `(.L_x_4834) ;  /* 0x0000028000007945 */ /* 0x000fe60003800000 */
[----:B------:R-:W-:-:S13]  /*23a0*/  ISETP.NE.U32.AND P0, PT, R19, RZ, PT ;  /* 0x000000ff1300720c */ /* 0x000fda0003f05070 */
[----:B------:R-:W-:Y:S05]  /*23b0*/  @!P0 BRA `(.L_x_4835) ;  /* 0x00000000003c8947 */ /* 0x000fea0003800000 */
[----:B------:R-:W-:Y:S01]  /*23c0*/  IMAD.MOV.U32 R24, RZ, RZ, R25 ;  /* 0x000000ffff187224 */ /* 0x000fe200078e0019 */
[----:B------:R-:W-:Y:S02]  /*23d0*/  MOV R23, R0 ;  /* 0x0000000000177202 */ /* 0x000fe40000000f00 */
[----:B------:R-:W-:Y:S02]  /*23e0*/  MOV R22, 0x2400 ;  /* 0x0000240000167802 */ /* 0x000fe40000000f00 */
[----:B------:R-:W-:Y:S05]  /*23f0*/  CALL.REL.NOINC `($__internal_17_$__cuda_sm20_div_s64) ;  /* 0x0000002000547944 */ /* 0x000fea0003c00000 */
        /* <DEDUP_REMOVED lines=11> */
.L_x_4835:
        /* <DEDUP_REMOVED lines=22> */
.L_x_4836:
[----:B------:R-:W-:Y:S05]  /*2610*/  BSYNC B0 ;  /* 0x0000000000007941 */ /* 0x000fea0003800000 */
.L_x_4834:
        /* <DEDUP_REMOVED lines=11> */
[----:B------:R-:W-:Y:S05]  /*26d0*/  CALL.REL.NOINC `($__internal_17_$__cuda_sm20_div_s64) ;  /* 0x0000001c009c7944 */ /* 0x000fea0003c00000 */
[----:B------:R-:W-:-:S04]  /*26e0*/  IADD3 R17, P0, RZ, -R20, RZ ;  /* 0x80000014ff117210 */ /* 0x000fc80007f1e0ff */
[----:B------:R-:W-:Y:S01]  /*26f0*/  IADD3.X R18, RZ, ~R21, RZ, P0, !PT ;  /* 0x80000015ff127210 */ /* 0x000fe200007fe4ff */
[----:B------:R-:W-:-:S04]  /*2700*/  IMAD.WIDE.U32 R36, R5, R17, R36 ;  /* 0x0000001105247225 */ /* 0x000fc800078e0024 */
[----:B------:R-:W-:-:S04]  /*2710*/  IMAD R18, R18, R5, RZ ;  /* 0x0000000512127224 */ /* 0x000fc800078e02ff */
[----:B------:R-:W-:-:S05]  /*2720*/  IMAD R4, R4, R17, R18 ;  /* 0x0000001104047224 */ /* 0x000fca00078e0212 */
[----:B------:R-:W-:Y:S01]  /*2730*/  IADD3 R4, R37, R4, RZ ;  /* 0x0000000425047210 */ /* 0x000fe20007ffe0ff */
[----:B------:R-:W-:Y:S05]  /*2740*/  BRA `(.L_x_4839) ;  /* 0x0000000000587947 */ /* 0x000fea0003800000 */
.L_x_4838:
        /* <DEDUP_REMOVED lines=22> */
.L_x_4839:
[----:B------:R-:W-:Y:S05]  /*28b0*/  BSYNC B0 ;  /* 0x0000000000007941 */ /* 0x000fea0003800000 */
.L_x_4837:
        /* <DEDUP_REMOVED lines=38> */
[----:B------:R-:W-:Y:S05]  /*2b20*/  CALL.REL.NOINC `($__internal_17_$__cuda_sm20_div_s64) ;  /* 0x0000001800887944 */ /* 0x000fea0003c00000 */
        /* <DEDUP_REMOVED lines=12> */
.L_x_4841:
        /* <DEDUP_REMOVED lines=23> */
.L_x_4842:
[----:B------:R-:W-:Y:S05]  /*2d60*/  BSYNC B0 ;  /* 0x0000000000007941 */ /* 0x000fea0003800000 */
.L_x_4840:
        /* <DEDUP_REMOVED lines=19> */
.L_x_4844:
        /* <DEDUP_REMOVED lines=22> */
.L_x_4845:
[----:B------:R-:W-:Y:S05]  /*3000*/  BSYNC B0 ;  /* 0x0000000000007941 */ /* 0x000fea0003800000 */
.L_x_4843:
        /* <DEDUP_REMOVED lines=20> */
.L_x_4847:
        /* <DEDUP_REMOVED lines=23> */
.L_x_4848:
[----:B------:R-:W-:Y:S05]  /*32c0*/  BSYNC B0 ;  /* 0x0000000000007941 */ /* 0x000fea0003800000 */
.L_x_4846:
        /* <DEDUP_REMOVED lines=39> */
.L_x_4850:
        /* <DEDUP_REMOVED lines=23> */
.L_x_4851:
[----:B------:R-:W-:Y:S05]  /*36b0*/  BSYNC B0 ;  /* 0x0000000000007941 */ /* 0x000fea0003800000 */
.L_x_4849:
        /* <DEDUP_REMOVED lines=26> */
.L_x_4853:
        /* <DEDUP_REMOVED lines=23> */
.L_x_4854:
[----:B------:R-:W-:Y:S05]  /*39d0*/  BSYNC B0 ;  /* 0x0000000000007941 */ /* 0x000fea0003800000 */
.L_x_4852:
        /* <DEDUP_REMOVED lines=21> */
.L_x_4830:
[----:B------:R-:W-:Y:S02]  /*3b30*/  ULDC.64 UR4, c[0x0][0x2b0] ;  /* 0x0000ac0000047ab9 */ /* 0x000fe40000000a00 */
[----:B------:R-:W-:-:S04]  /*3b40*/  LEA R2, P0, R30, UR4, 0x2 ;  /* 0x000000041e027c11 */ /* 0x000fc8000f8010ff */
[----:B------:R-:W-:-:S05]  /*3b50*/  LEA.HI.X R3, R30, UR5, R31, 0x2, P0 ;  /* 0x000000051e037c11 */ /* 0x000fca00080f141f */
[----:B------:R0:W-:Y:S04]  /*3b60*/  STG.E desc[UR8][R2.64], R28 ;  /* 0x0000001c02007986 */ /* 0x0001e8000c101908 */
.L_x_4829:
[----:B------:R-:W-:Y:S05]  /*3b70*/  BSYNC B1 ;  /* 0x0000000000017941 */ /* 0x000fea0003800000 */
.L_x_4828:
        /* <DEDUP_REMOVED lines=20> */
.L_x_4856:
[----:B------:R-:W-:Y:S05]  /*3cc0*/  BSYNC B0 ;  /* 0x0000000000007941 */ /* 0x000fea0003800000 */
.L_x_4855:
        /* <DEDUP_REMOVED lines=31> */
.L_x_4860:
        /* <DEDUP_REMOVED lines=10> */
.L_x_4859:
[----:B------:R-:W-:Y:S05]  /*3f60*/  BSYNC B0 ;  /* 0x0000000000007941 */ /* 0x000fea0003800000 */
.L_x_4858:
        /* <DEDUP_REMOVED lines=8> */
.L_x_4857:
        /* <DEDUP_REMOVED lines=86> */
        .weak           $__internal_17_$__cuda_sm20_div_s64
        .type           $__internal_17_$__cuda_sm20_div_s64,@function
        .size           $__internal_17_$__cuda_sm20_div_s64,(.L_x_7967 - $__internal_17_$__cuda_sm20_div_s64)
$__internal_17_$__cuda_sm20_div_s64:
        /* <DEDUP_REMOVED lines=83> */
[----:B------:R-:W-:Y:S06]  /*4a80*/  RET.REL.NODEC R26 `(_ZN5flash32flash_fwd_splitkv_combine_kernelI23Flash_fwd_kernel_traitsILi64ELi64ELi128ELi4ELb0ELb0EN7cutlass10bfloat16_tE19Flash_kernel_traitsILi64ELi64ELi128ELi4ES3_EELi8ELi4ELb0EEEvNS_16Flash_fwd_paramsE) ;  /* 0xffffffb41a5c7950 */ /* 0x000fec0003c3ffff */
.L_x_4861:
        /* <DEDUP_REMOVED lines=15> */
.L_x_7967:


//--------------------- .text._ZN5flash32flash_fwd_splitkv_combine_kernelI23Flash_fwd_kernel_traitsILi64ELi64ELi128ELi4ELb0ELb0EN7cutlass10bfloat16_tE19Flash_kernel_traitsILi64ELi64ELi128ELi4ES3_EELi8ELi3ELb0EEEvNS_16Flash_fwd_paramsE --------------------------
	.section	.text._ZN5flash32flash_fwd_splitkv_combine_kernelI23Flash_fwd_kernel_traitsILi64ELi64ELi128ELi4ELb0ELb0EN7cutlass10bfloat16_tE19Flash_kernel_traitsILi64ELi64ELi128ELi4ES3_EELi8ELi3ELb0EEEvNS_16Flash_fwd_paramsE,"ax",@progbits
	.align	128
        .global         _ZN5flash32flash_fwd_splitkv_combine_kernelI23Flash_fwd_kernel_traitsILi64ELi64ELi128ELi4ELb0ELb0EN7cutlass10bfloat16_tE19Flash_kernel_traitsILi64ELi64ELi128ELi4ES3_EELi8ELi3ELb0EEEvNS_16Flash_fwd_paramsE
        .type           _ZN5flash32flash_fwd_splitkv_combine_kernelI23Flash_fwd_kernel_traitsILi64ELi64ELi128ELi4ELb0ELb0EN7cutlass10bfloat16_tE19Flash_kernel_traitsILi64ELi64ELi128ELi4ES3_EELi8ELi3ELb0EEEvNS_16Flash_fwd_paramsE,@function
        .size           _ZN5flash32flash_fwd_splitkv_combine_kernelI23Flash_fwd_kernel_traitsILi64ELi64ELi128ELi4ELb0ELb0EN7cutlass10bfloat16_tE19Flash_kernel_traitsILi64ELi64ELi128ELi4ES3_EELi8ELi3ELb0EEEvNS_16Flash_fwd_paramsE,(.L_x_7968 - _ZN5flash32flash_fwd_splitkv_combine_kernelI23Flash_fwd_kernel_traitsILi64ELi64ELi128ELi4ELb0ELb0EN7cutlass10bfloat16_tE19Flash_kernel_traitsILi64ELi64ELi128ELi4ES3_EELi8ELi3ELb0EEEvNS_16Flash_fwd_paramsE)
        .other          _ZN5flash32flash_fwd_splitkv_combine_kernelI23Flash_fwd_kernel_traitsILi64ELi64ELi128ELi4ELb0ELb0EN7cutlass10bfloat16_tE19Flash_kernel_traitsILi64ELi64ELi128ELi4ES3_EELi8ELi3ELb0EEEvNS_16Flash_fwd_paramsE,@"STO_CUDA_ENTRY STV_DEFAULT"
_ZN5flash32flash_fwd_splitkv_combine_kernelI23Flash_fwd_kernel_traitsILi64ELi64ELi128ELi4ELb0ELb0EN7cutlass10bfloat16_tE19Flash_kernel_traitsILi64ELi64ELi128ELi4ES3_EELi8ELi3ELb0EEEvNS_16Flash_fwd_paramsE:
.text._ZN5flash32flash_fwd_splitkv_combine_kernelI23Flash_fwd_kernel_traitsILi64ELi64ELi128ELi4ELb0ELb0EN7cutlass10bfloat16_tE19Flash_kernel_traitsILi64ELi64ELi128ELi4ES3_EELi8ELi3ELb0EEEvNS_16Flash_fwd_paramsE:
        /* <DEDUP_REMOVED lines=23> */
[----:B------:R-:W-:Y:S05]  /*0170*/  CALL.REL.NOINC `($__internal_18_$__cuda_sm20_div_s64) ;  /* 0x0000004000a07944 */ /* 0x000fea0003c00000 */
[----:B------:R-:W-:Y:S02]  /*0180*/  MOV R20, R0 ;  /* 0x0000000000147202 */ /* 0x000fe40000000f00 */
[----:B------:R-:W-:Y:S01]  /*0190*/  MOV R21, R23 ;  /* 0x0000001700157202 */ /* 0x000fe20000000f00 */
[----:B------:R-:W-:Y:S06]  /*01a0*/  BRA `(.L_x_4863) ;  /* 0x00000000004c7947 */ /* 0x000fec0003800000 */
.L_x_4862:
        /* <DEDUP_REMOVED lines=19> */
.L_x_4863:
        /* <DEDUP_REMOVED lines=11> */
[----:B------:R-:W-:Y:S05]  /*0390*/  CALL.REL.NOINC `($__internal_18_$__cuda_sm20_div_s64) ;  /* 0x0000004000187944 */ /* 0x000fea0003c00000 */
[----:B------:R-:W-:Y:S02]  /*03a0*/  MOV R10, R0 ;  /* 0x00000000000a7202 */ /* 0x000fe40000000f00 */
[----:B------:R-:W-:Y:S01]  /*03b0*/  MOV R11, R23 ;  /* 0x00000017000b7202 */ /* 0x000fe20000000f00 */
[----:B------:R-:W-:Y:S05]  /*03c0*/  BRA `(.L_x_4866) ;  /* 0x00000000004c7947 */ /* 0x000fea0003800000 */
.L_x_4865:
        /* <DEDUP_REMOVED lines=19> */
.L_x_4866:
[----:B------:R-:W-:Y:S05]  /*0500*/  BSYNC B0 ;  /* 0x0000000000007941 */ /* 0x000fea0003800000 */
.L_x_4864:
        /* <DEDUP_REMOVED lines=44> */
[----:B------:R-:W-:Y:S05]  /*07d0*/  BRA `(.L_x_4869) ;  /* 0x00000000004c7947 */ /* 0x000fea0003800000 */
.L_x_4868:
        /* <DEDUP_REMOVED lines=19> */
.L_x_4869:
[----:B------:R-:W-:Y:S05]  /*0910*/  BSYNC B0 ;  /* 0x0000000000007941 */ /* 0x000fea0003800000 */
.L_x_4867:
        /* <DEDUP_REMOVED lines=71> */
[----:B------:R-:W-:Y:S05]  /*0d90*/  CALL.REL.NOINC `($__internal_18_$__cuda_sm20_div_s64) ;  /* 0x0000003400987944 */ /* 0x000fea0003c00000 */
[----:B------:R-:W-:Y:S02]  /*0da0*/  MOV R32, R0 ;  /* 0x0000000000207202 */ /* 0x000fe40000000f00 */
[----:B------:R-:W-:Y:S01]  /*0db0*/  MOV R33, R23 ;  /* 0x0000001700217202 */ /* 0x000fe20000000f00 */
[----:B------:R-:W-:Y:S05]  /*0dc0*/  BRA `(.L_x_4872) ;  /* 0x00000000004c7947 */ /* 0x000fea0003800000 */
.L_x_4871:
        /* <DEDUP_REMOVED lines=19> */
.L_x_4872:
[----:B------:R-:W-:Y:S05]  /*0f00*/  BSYNC B0 ;  /* 0x0000000000007941 */ /* 0x000fea0003800000 */
.L_x_4870:
        /* <DEDUP_REMOVED lines=40> */
[----:B------:R-:W-:Y:S01]  /*1190*/  MOV R22, R0 ;  /* 0x0000000000167202 */ /* 0x000fe20000000f00 */
[----:B------:R-:W-:Y:S05]  /*11a0*/  BRA `(.L_x_4875) ;  /* 0x00000000004c7947 */ /* 0x000fea0003800000 */
.L_x_4874:
        /* <DEDUP_REMOVED lines=19> */
.L_x_4875:
[----:B------:R-:W-:Y:S05]  /*12e0*/  BSYNC B0 ;  /* 0x0000000000007941 */ /* 0x000fea0003800000 */
.L_x_4873:
        /* <DEDUP_REMOVED lines=70> */
.L_x_4877:
[----:B------:R-:W-:Y:S05]  /*1750*/  BSYNC B0 ;  /* 0x0000000000007941 */ /* 0x000fea0003800000 */
.L_x_4876:
        /* <DEDUP_REMOVED lines=155> */
.L_x_4882:
        /* <DEDUP_REMOVED lines=22> */
.L_x_4883:
[----:B------:R-:W-:Y:S05]  /*2270*/  BSYNC B0 ;  /* 0x0000000000007941 */ /* 0x000fea0003800000 */
.L_x_4881:
[----:B------:R-:W-:Y:S01]  /*2280*/  LOP3.LUT R0, R21, R8, RZ, 0xfc, !PT ;  /* 0x0000000815007212 */ /* 0x000fe200078efcff */
[----:B------:R-:W-:Y:S03]  /*2290*/  BSSY B0, `(.L_x_4884) ;  /* 0x0000027000007945 */ /* 0x000fe60003800000 */
[----:B------:R-:W-:-:S13]  /*22a0*/  ISETP.NE.U32.AND P0, PT, R0, RZ, PT ;  /* 0x000000ff0000720c */ /* 0x000fda0003f05070 */
[----:B------:R-:W-:Y:S05]  /*22b0*/  @!P0 BRA `(.L_x_4885) ;  /* 0x0000000000388947 */ /* 0x000fea0003800000 */
[----:B------:R-:W-:Y:S01]  /*22c0*/  IMAD.MOV.U32 R22, RZ, RZ, R25 ;  /* 0x000000ffff167224 */ /* 0x000fe200078e0019 */
[----:B------:R-:W-:Y:S02]  /*22d0*/  MOV R6, R8 ;  /* 0x0000000800067202 */ /* 0x000fe40000000f00 */
[----:B------:R-:W-:Y:S02]  /*22e0*/  MOV R20, 0x2300 ;  /* 0x0000230000147802 */ /* 0x000fe40000000f00 */
[----:B------:R-:W-:Y:S05]  /*22f0*/  CALL.REL.NOINC `($__internal_18_$__cuda_sm20_div_s64) ;  /* 0x0000002000407944 */ /* 0x000fea0003c00000 */
        /* <DEDUP_REMOVED lines=10> */
.L_x_4885:
        /* <DEDUP_REMOVED lines=22> */
.L_x_4886:
[----:B------:R-:W-:Y:S05]  /*2500*/  BSYNC B0 ;  /* 0x0000000000007941 */ /* 0x000fea0003800000 */
.L_x_4884:
        /* <DEDUP_REMOVED lines=11> */
[----:B------:R-:W-:Y:S05]  /*25c0*/  CALL.REL.NOINC `($__internal_18_$__cuda_sm20_div_s64) ;  /* 0x0000001c008c7944 */ /* 0x000fea0003c00000 */
        /* <DEDUP_REMOVED lines=8> */
.L_x_4888:
        /* <DEDUP_REMOVED lines=21> */
.L_x_4889:
[----:B------:R-:W-:Y:S05]  /*27a0*/  BSYNC B0 ;  /* 0x0000000000007941 */ /* 0x000fea0003800000 */
.L_x_4887:
        /* <DEDUP_REMOVED lines=38> */
[----:B------:R-:W-:Y:S05]  /*2a10*/  CALL.REL.NOINC `($__internal_18_$__cuda_sm20_div_s64) ;  /* 0x0000001800787944 */ /* 0x000fea0003c00000 */
        /* <DEDUP_REMOVED lines=12> */
.L_x_4891:
        /* <DEDUP_REMOVED lines=23> */
.L_x_4892:
[----:B------:R-:W-:Y:S05]  /*2c50*/  BSYNC B0 ;  /* 0x0000000000007941 */ /* 0x000fea0003800000 */
.L_x_4890:
        /* <DEDUP_REMOVED lines=18> */
.L_x_4894:
        /* <DEDUP_REMOVED lines=22> */
.L_x_4895:
[----:B------:R-:W-:Y:S05]  /*2ee0*/  BSYNC B0 ;  /* 0x0000000000007941 */ /* 0x000fea0003800000 */
.L_x_4893:
        /* <DEDUP_REMOVED lines=21> */
.L_x_4897:
        /* <DEDUP_REMOVED lines=23> */
.L_x_4898:
[----:B------:R-:W-:Y:S05]  /*31b0*/  BSYNC B0 ;  /* 0x0000000000007941 */ /* 0x000fea0003800000 */
.L_x_4896:
        /* <DEDUP_REMOVED lines=39> */
.L_x_4900:
        /* <DEDUP_REMOVED lines=23> */
.L_x_4901:
[----:B------:R-:W-:Y:S05]  /*35a0*/  BSYNC B0 ;  /* 0x0000000000007941 */ /* 0x000fea0003800000 */
.L_x_4899:
        /* <DEDUP_REMOVED lines=27> */
.L_x_4903:
        /* <DEDUP_REMOVED lines=23> */
.L_x_4904:
[----:B------:R-:W-:Y:S05]  /*38d0*/  BSYNC B0 ;  /* 0x0000000000007941 */ /* 0x000fea0003800000 */
.L_x_4902:
        /* <DEDUP_REMOVED lines=21> */
.L_x_4880:
[----:B------:R-:W-:Y:S02]  /*3a30*/  ULDC.64 UR4, c[0x0][0x2b0] ;  /* 0x0000ac0000047ab9 */ /* 0x000fe40000000a00 */
[----:B------:R-:W-:-:S04]  /*3a40*/  LEA R2, P0, R30, UR4, 0x2 ;  /* 0x000000041e027c11 */ /* 0x000fc8000f8010ff */
[----:B------:R-:W-:-:S05]  /*3a50*/  LEA.HI.X R3, R30, UR5, R31, 0x2, P0 ;  /* 0x000000051e037c11 */ /* 0x000fca00080f141f */
[----:B------:R1:W-:Y:S04]  /*3a60*/  STG.E desc[UR8][R2.64], R26 ;  /* 0x0000001a02007986 */ /* 0x0003e8000c101908 */
.L_x_4879:
[----:B------:R-:W-:Y:S05]  /*3a70*/  BSYNC B1 ;  /* 0x0000000000017941 */ /* 0x000fea0003800000 */
.L_x_4878:
        /* <DEDUP_REMOVED lines=46> */
.L_x_4908:
        /* <DEDUP_REMOVED lines=11> */
.L_x_4907:
[----:B------:R-:W-:Y:S05]  /*3e10*/  BSYNC B0 ;  /* 0x0000000000007941 */ /* 0x000fea0003800000 */
.L_x_4906:
        /* <DEDUP_REMOVED lines=8> */
.L_x_4905:
        /* <DEDUP_REMOVED lines=86> */
        .weak           $__internal_18_$__cuda_sm20_div_s64
        .type           $__internal_18_$__cuda_sm20_div_s64,@function
        .size           $__internal_18_$__cuda_sm20_div_s64,(.L_x_7968 - $__internal_18_$__cuda_sm20_div_s64)
$__internal_18_$__cuda_sm20_div_s64:
        /* <DEDUP_REMOVED lines=83> */
[----:B------:R-:W-:Y:S06]  /*4930*/  RET.REL.NODEC R38 `(_ZN5flash32flash_fwd_splitkv_combine_kernelI23Flash_fwd_kernel_traitsILi64ELi64ELi128ELi4ELb0ELb0EN7cutlass10bfloat16_tE19Flash_kernel_traitsILi64ELi64ELi128ELi4ES3_EELi8ELi3ELb0EEEvNS_16Flash_fwd_paramsE) ;  /* 0xffffffb426b07950 */ /* 0x000fec0003c3ffff */
.L_x_4909:
        /* <DEDUP_REMOVED lines=12> */
.L_x_7968:


//--------------------- .text._ZN5flash32flash_fwd_splitkv_combine_kernelI23Flash_fwd_kernel_traitsILi64ELi64ELi128ELi4ELb0ELb0EN7cutlass10bfloat16_tE19Flash_kernel_traitsILi64ELi64ELi128ELi4ES3_EELi8ELi2ELb0EEEvNS_16Flash_fwd_paramsE --------------------------
	.section	.text._ZN5flash32flash_fwd_splitkv_combine_kernelI23Flash_fwd_kernel_traitsILi64ELi64ELi128ELi4ELb0ELb0EN7cutlass10bfloat16_tE19Flash_kernel_traitsILi64ELi64ELi128ELi4ES3_EELi8ELi2ELb0EEEvNS_16Flash_fwd_paramsE,"ax",@progbits
	.align	128
        .global         _ZN5flash32flash_fwd_splitkv_combine_kernelI23Flash_fwd_kernel_traitsILi64ELi64ELi128ELi4ELb0ELb0EN7cutlass10bfloat16_tE19Flash_kernel_traitsILi64ELi64ELi128ELi4ES3_EELi8ELi2ELb0EEEvNS_16Flash_fwd_paramsE
        .type           _ZN5flash32flash_fwd_splitkv_combine_kernelI23Flash_fwd_kernel_traitsILi64ELi64ELi128ELi4ELb0ELb0EN7cutlass10bfloat16_tE19Flash_kernel_traitsILi64ELi64ELi128ELi4ES3_EELi8ELi2ELb0EEEvNS_16Flash_fwd_paramsE,@function
        .size           _ZN5flash32flash_fwd_splitkv_combine_kernelI23Flash_fwd_kernel_traitsILi64ELi64ELi128ELi4ELb0ELb0EN7cutlass10bfloat16_tE19Flash_kernel_traitsILi64ELi64ELi128ELi4ES3_EELi8ELi2ELb0EEEvNS_16Flash_fwd_paramsE,(.L_x_7969 - _ZN5flash32flash_fwd_splitkv_combine_kernelI23Flash_fwd_kernel_traitsILi64ELi64ELi128ELi4ELb0ELb0EN7cutlass10bfloat16_tE19Flash_kernel_traitsILi64ELi64ELi128ELi4ES3_EELi8ELi2ELb0EEEvNS_16Flash_fwd_paramsE)
        .other          _ZN5flash32flash_fwd_splitkv_combine_kernelI23Flash_fwd_kernel_traitsILi64ELi64ELi128ELi4ELb0ELb0EN7cutlass10bfloat16_tE19Flash_kernel_traitsILi64ELi64ELi128ELi4ES3_EELi8ELi2ELb0EEEvNS_16Flash_fwd_paramsE,@"STO_CUDA_ENTRY STV_DEFAULT"
_ZN5flash32flash_fwd_splitkv_combine_kernelI23Flash_fwd_kernel_traitsILi64ELi64ELi128ELi4ELb0ELb0EN7cutlass10bfloat16_tE19Flash_kernel_traitsILi64ELi64ELi128ELi4ES3_EELi8ELi2ELb0EEEvNS_16Flash_fwd_paramsE:
.text._ZN5flash32flash_fwd_splitkv_combine_kernelI23Flash_fwd_kernel_traitsILi64ELi64ELi128ELi4ELb0ELb0EN7cutlass10bfloat16_tE19Flash_kernel_traitsILi64ELi64ELi128ELi4ES3_EELi8ELi2ELb0EEEvNS_16Flash_fwd_paramsE:
        /* <DEDUP_REMOVED lines=23> */
[----:B------:R-:W-:Y:S05]  /*0170*/  CALL.REL.NOINC `($__internal_19_$__cuda_sm20_div_s64) ;  /* 0x0000004000d47944 */ /* 0x000fea0003c00000 */
[----:B------:R-:W-:Y:S02]  /*0180*/  MOV R20, R0 ;  /* 0x0000000000147202 */ /* 0x000fe40000000f00 */
[----:B------:R-:W-:Y:S01]  /*0190*/  MOV R21, R23 ;  /* 0x0000001700157202 */ /* 0x000fe20000000f00 */
[----:B------:R-:W-:Y:S06]  /*01a0*/  BRA `(.L_x_4911) ;  /* 0x00000000004c7947 */ /* 0x000fec0003800000 */
.L_x_4910:
        /* <DEDUP_REMOVED lines=19> */
.L_x_4911:
        /* <DEDUP_REMOVED lines=11> */
[----:B------:R-:W-:Y:S05]  /*0390*/  CALL.REL.NOINC `($__internal_19_$__cuda_sm20_div_s64) ;  /* 0x00000040004c7944 */ /* 0x000fea0003c00000 */
[----:B------:R-:W-:Y:S02]  /*03a0*/  MOV R30, R0 ;  /* 0x00000000001e7202 */ /* 0x000fe40000000f00 */
[----:B------:R-:W-:Y:S01]  /*03b0*/  MOV R31, R23 ;  /* 0x00000017001f7202 */ /* 0x000fe20000000f00 */
[----:B------:R-:W-:Y:S05]  /*03c0*/  BRA `(.L_x_4914) ;  /* 0x00000000004c7947 */ /* 0x000fea0003800000 */
.L_x_4913:
        /* <DEDUP_REMOVED lines=19> */
.L_x_4914:
[----:B------:R-:W-:Y:S05]  /*0500*/  BSYNC B0 ;  /* 0x0000000000007941 */ /* 0x000fea0003800000 */
.L_x_4912:
        /* <DEDUP_REMOVED lines=42> */
[----:B------:R-:W-:Y:S01]  /*07b0*/  MOV R22, R0 ;  /* 0x0000000000167202 */ /* 0x000fe20000000f00 */
[----:B------:R-:W-:Y:S05]  /*07c0*/  BRA `(.L_x_4917) ;  /* 0x00000000004c7947 */ /* 0x000fea0003800000 */
.L_x_4916:
        /* <DEDUP_REMOVED lines=19> */
.L_x_4917:
[----:B------:R-:W-:Y:S05]  /*0900*/  BSYNC B0 ;  /* 0x0000000000007941 */ /* 0x000fea0003800000 */
.L_x_4915:
        /* <DEDUP_REMOVED lines=75> */
[----:B------:R-:W-:Y:S05]  /*0dc0*/  BRA `(.L_x_4920) ;  /* 0x00000000004c7947 */ /* 0x000fea0003800000 */
.L_x_4919:
        /* <DEDUP_REMOVED lines=19> */
.L_x_4920:
[----:B------:R-:W-:Y:S05]  /*0f00*/  BSYNC B0 ;  /* 0x0000000000007941 */ /* 0x000fea0003800000 */
.L_x_4918:
        /* <DEDUP_REMOVED lines=42> */
.L_x_4922:
        /* <DEDUP_REMOVED lines=19> */
.L_x_4923:
[----:B------:R-:W-:Y:S05]  /*12e0*/  BSYNC B0 ;  /* 0x0000000000007941 */ /* 0x000fea0003800000 */
.L_x_4921:
        /* <DEDUP_REMOVED lines=68> */
.L_x_4925:
[----:B------:R-:W-:Y:S05]  /*1730*/  BSYNC B0 ;  /* 0x0000000000007941 */ /* 0x000fea0003800000 */
.L_x_4924:
        /* <DEDUP_REMOVED lines=13> */
.L_x_4927:
[----:B------:R-:W-:Y:S05]  /*1810*/  BSYNC B0 ;  /* 0x0000000000007941 */ /* 0x000fea0003800000 */
.L_x_4926:
        /* <DEDUP_REMOVED lines=138> */
[----:B------:R-:W-:Y:S05]  /*20c0*/  CALL.REL.NOINC `($__internal_19_$__cuda_sm20_div_s64) ;  /* 0x0000002400007944 */ /* 0x000fea0003c00000 */
        /* <DEDUP_REMOVED lines=10> */
.L_x_4932:
        /* <DEDUP_REMOVED lines=22> */
.L_x_4933:
[----:B------:R-:W-:Y:S05]  /*22d0*/  BSYNC B0 ;  /* 0x0000000000007941 */ /* 0x000fea0003800000 */
.L_x_4931:
[----:B------:R-:W-:Y:S01]  /*22e0*/  LOP3.LUT R0, R21, R5, RZ, 0xfc, !PT ;  /* 0x0000000515007212 */ /* 0x000fe200078efcff */
[----:B------:R-:W-:Y:S03]  /*22f0*/  BSSY B0, `(.L_x_4934) ;  /* 0x0000028000007945 */ /* 0x000fe60003800000 */
[----:B------:R-:W-:-:S13]  /*2300*/  ISETP.NE.U32.AND P0, PT, R0, RZ, PT ;  /* 0x000000ff0000720c */ /* 0x000fda0003f05070 */
[----:B------:R-:W-:Y:S05]  /*2310*/  @!P0 BRA `(.L_x_4935) ;  /* 0x00000000003c8947 */ /* 0x000fea0003800000 */
[----:B------:R-:W-:Y:S01]  /*2320*/  IMAD.MOV.U32 R24, RZ, RZ, R3 ;  /* 0x000000ffff187224 */ /* 0x000fe200078e0003 */
[----:B------:R-:W-:Y:S02]  /*2330*/  MOV R6, R5 ;  /* 0x0000000500067202 */ /* 0x000fe40000000f00 */
[----:B------:R-:W-:Y:S02]  /*2340*/  MOV R22, 0x2360 ;  /* 0x0000236000167802 */ /* 0x000fe40000000f00 */
[----:B------:R-:W-:Y:S05]  /*2350*/  CALL.REL.NOINC `($__internal_19_$__cuda_sm20_div_s64) ;  /* 0x00000020005c7944 */ /* 0x000fea0003c00000 */
        /* <DEDUP_REMOVED lines=11> */
.L_x_4935:
        /* <DEDUP_REMOVED lines=22> */
.L_x_4936:
[----:B------:R-:W-:Y:S05]  /*2570*/  BSYNC B0 ;  /* 0x0000000000007941 */ /* 0x000fea0003800000 */
.L_x_4934:
        /* <DEDUP_REMOVED lines=12> */
[----:B------:R-:W-:Y:S05]  /*2640*/  CALL.REL.NOINC `($__internal_19_$__cuda_sm20_div_s64) ;  /* 0x0000001c00a07944 */ /* 0x000fea0003c00000 */
        /* <DEDUP_REMOVED lines=8> */
.L_x_4938:
        /* <DEDUP_REMOVED lines=22> */
.L_x_4939:
[----:B------:R-:W-:Y:S05]  /*2830*/  BSYNC B0 ;  /* 0x0000000000007941 */ /* 0x000fea0003800000 */
.L_x_4937:
        /* <DEDUP_REMOVED lines=37> */
[----:B------:R-:W-:Y:S05]  /*2a90*/  CALL.REL.NOINC `($__internal_19_$__cuda_sm20_div_s64) ;  /* 0x00000018008c7944 */ /* 0x000fea0003c00000 */
        /* <DEDUP_REMOVED lines=12> */
.L_x_4941:
        /* <DEDUP_REMOVED lines=23> */
.L_x_4942:
[----:B------:R-:W-:Y:S05]  /*2cd0*/  BSYNC B0 ;  /* 0x0000000000007941 */ /* 0x000fea0003800000 */
.L_x_4940:
        /* <DEDUP_REMOVED lines=19> */
.L_x_4944:
        /* <DEDUP_REMOVED lines=22> */
.L_x_4945:
[----:B------:R-:W-:Y:S05]  /*2f70*/  BSYNC B0 ;  /* 0x0000000000007941 */ /* 0x000fea0003800000 */
.L_x_4943:
        /* <DEDUP_REMOVED lines=21> */
.L_x_4947:
        /* <DEDUP_REMOVED lines=23> */
.L_x_4948:
[----:B------:R-:W-:Y:S05]  /*3240*/  BSYNC B0 ;  /* 0x0000000000007941 */ /* 0x000fea0003800000 */
.L_x_4946:
        /* <DEDUP_REMOVED lines=39> */
.L_x_4950:
        /* <DEDUP_REMOVED lines=23> */
.L_x_4951:
[----:B------:R-:W-:Y:S05]  /*3630*/  BSYNC B0 ;  /* 0x0000000000007941 */ /* 0x000fea0003800000 */
.L_x_4949:
        /* <DEDUP_REMOVED lines=27> */
.L_x_4953:
        /* <DEDUP_REMOVED lines=23> */
.L_x_4954:
[----:B------:R-:W-:Y:S05]  /*3960*/  BSYNC B0 ;  /* 0x0000000000007941 */ /* 0x000fea0003800000 */
.L_x_4952:
        /* <DEDUP_REMOVED lines=21> */
.L_x_4930:
[----:B------:R-:W-:Y:S02]  /*3ac0*/  ULDC.64 UR4, c[0x0][0x2b0] ;  /* 0x0000ac0000047ab9 */ /* 0x000fe40000000a00 */
[----:B------:R-:W-:-:S04]  /*3ad0*/  LEA R2, P0, R32, UR4, 0x2 ;  /* 0x0000000420027c11 */ /* 0x000fc8000f8010ff */
[----:B------:R-:W-:-:S05]  /*3ae0*/  LEA.HI.X R3, R32, UR5, R33, 0x2, P0 ;  /* 0x0000000520037c11 */ /* 0x000fca00080f1421 */
[----:B------:R0:W-:Y:S04]  /*3af0*/  STG.E desc[UR8][R2.64], R27 ;  /* 0x0000001b02007986 */ /* 0x0001e8000c101908 */
.L_x_4929:
[----:B------:R-:W-:Y:S05]  /*3b00*/  BSYNC B1 ;  /* 0x0000000000017941 */ /* 0x000fea0003800000 */
.L_x_4928:
        /* <DEDUP_REMOVED lines=18> */
.L_x_4956:
[----:B------:R-:W-:Y:S05]  /*3c30*/  BSYNC B0 ;  /* 0x0000000000007941 */ /* 0x000fea0003800000 */
.L_x_4955:
        /* <DEDUP_REMOVED lines=34> */
.L_x_4960:
        /* <DEDUP_REMOVED lines=10> */
.L_x_4959:
[----:B------:R-:W-:Y:S05]  /*3f00*/  BSYNC B0 ;  /* 0x0000000000007941 */ /* 0x000fea0003800000 */
.L_x_4958:
        /* <DEDUP_REMOVED lines=8> */
.L_x_4957:
        /* <DEDUP_REMOVED lines=84> */
        .weak           $__internal_19_$__cuda_sm20_div_s64
        .type           $__internal_19_$__cuda_sm20_div_s64,@function
        .size           $__internal_19_$__cuda_sm20_div_s64,(.L_x_7969 - $__internal_19_$__cuda_sm20_div_s64)
$__internal_19_$__cuda_sm20_div_s64:
        /* <DEDUP_REMOVED lines=83> */
[----:B------:R-:W-:Y:S06]  /*4a00*/  RET.REL.NODEC R40 `(_ZN5flash32flash_fwd_splitkv_combine_kernelI23Flash_fwd_kernel_traitsILi64ELi64ELi128ELi4ELb0ELb0EN7cutlass10bfloat16_tE19Flash_kernel_traitsILi64ELi64ELi128ELi4ES3_EELi8ELi2ELb0EEEvNS_16Flash_fwd_paramsE) ;  /* 0xffffffb4287c7950 */ /* 0x000fec0003c3ffff */
.L_x_4961:
        /* <DEDUP_REMOVED lines=15> */
.L_x_7969:


//--------------------- .text._ZN5flash32flash_fwd_splitkv_combine_kernelI23Flash_fwd_kernel_traitsILi64ELi64ELi128ELi4ELb0ELb0EN7cutlass10bfloat16_tE19Flash_kernel_traitsILi64ELi64ELi128ELi4ES3_EELi8ELi1ELb0EEEvNS_16Flash_fwd_paramsE --------------------------
	.section	.text._ZN5flash32flash_fwd_splitkv_combine_kernelI23Flash_fwd_kernel_traitsILi64ELi64ELi128ELi4ELb0ELb0EN7cutlass10bfloat16_tE19Flash_kernel_traitsILi64ELi64ELi128ELi4ES3_EELi8ELi1ELb0EEEvNS_16Flash_fwd_paramsE,"ax",@progbits
	.align	128
        .global         _ZN5flash32flash_fwd_splitkv_combine_kernelI23Flash_fwd_kernel_traitsILi64ELi64ELi128ELi4ELb0ELb0EN7cutlass10bfloat16_tE19Flash_kernel_traitsILi64ELi64ELi128ELi4ES3_EELi8ELi1ELb0EEEvNS_16Flash_fwd_paramsE
        .type           _ZN5flash32flash_fwd_splitkv_combine_kernelI23Flash_fwd_kernel_traitsILi64ELi64ELi128ELi4ELb0ELb0EN7cutlass10bfloat16_tE19Flash_kernel_traitsILi64ELi64ELi128ELi4ES3_EELi8ELi1ELb0EEEvNS_16Flash_fwd_paramsE,@function
        .size           _ZN5flash32flash_fwd_splitkv_combine_kernelI23Flash_fwd_kernel_traitsILi64ELi64ELi128ELi4ELb0ELb0EN7cutlass10bfloat16_tE19Flash_kernel_traitsILi64ELi64ELi128ELi4ES3_EELi8ELi1ELb0EEEvNS_16Flash_fwd_paramsE,(.L_x_7970 - _ZN5flash32flash_fwd_splitkv_combine_kernelI23Flash_fwd_kernel_traitsILi64ELi64ELi128ELi4ELb0ELb0EN7cutlass10bfloat16_tE19Flash_kernel_traitsILi64ELi64ELi128ELi4ES3_EELi8ELi1ELb0EEEvNS_16Flash_fwd_paramsE)
        .other          _ZN5flash32flash_fwd_splitkv_combine_kernelI23Flash_fwd_kernel_traitsILi64ELi64ELi128ELi4ELb0ELb0EN7cutlass10bfloat16_tE19Flash_kernel_traitsILi64ELi64ELi128ELi4ES3_EELi8ELi1ELb0EEEvNS_16Flash_fwd_paramsE,@"STO_CUDA_ENTRY STV_DEFAULT"
_ZN5flash32flash_fwd_splitkv_combine_kernelI23Flash_fwd_kernel_traitsILi64ELi64ELi128ELi4ELb0ELb0EN7cutlass10bfloat16_tE19Flash_kernel_traitsILi64ELi64ELi128ELi4ES3_EELi8ELi1ELb0EEEvNS_16Flash_fwd_paramsE:
.text._ZN5flash32flash_fwd_splitkv_combine_kernelI23Flash_fwd_kernel_traitsILi64ELi64ELi128ELi4ELb0ELb0EN7cutlass10bfloat16_tE19Flash_kernel_traitsILi64ELi64ELi128ELi4ES3_EELi8ELi1ELb0EEEvNS_16Flash_fwd_paramsE:
        /* <DEDUP_REMOVED lines=23> */
[----:B------:R-:W-:Y:S05]  /*0170*/  CALL.REL.NOINC `($__internal_20_$__cuda_sm20_div_s64) ;  /* 0x0000004000f87944 */ /* 0x000fea0003c00000 */
[----:B------:R-:W-:Y:S02]  /*0180*/  MOV R8, R0 ;  /* 0x0000000000087202 */ /* 0x000fe40000000f00 */
[----:B------:R-:W-:Y:S01]  /*0190*/  MOV R9, R23 ;  /* 0x0000001700097202 */ /* 0x000fe20000000f00 */
[----:B------:R-:W-:Y:S06]  /*01a0*/  BRA `(.L_x_4963) ;  /* 0x00000000004c7947 */ /* 0x000fec0003800000 */
.L_x_4962:
        /* <DEDUP_REMOVED lines=19> */
.L_x_4963:
        /* <DEDUP_REMOVED lines=13> */
[----:B------:R-:W-:Y:S05]  /*03b0*/  CALL.REL.NOINC `($__internal_20_$__cuda_sm20_div_s64) ;  /* 0x0000004000687944 */ /* 0x000fea0003c00000 */
[----:B------:R-:W-:Y:S02]  /*03c0*/  MOV R10, R0 ;  /* 0x00000000000a7202 */ /* 0x000fe40000000f00 */
[----:B------:R-:W-:Y:S01]  /*03d0*/  MOV R11, R23 ;  /* 0x00000017000b7202 */ /* 0x000fe20000000f00 */
[----:B------:R-:W-:Y:S05]  /*03e0*/  BRA `(.L_x_4966) ;  /* 0x00000000004c7947 */ /* 0x000fea0003800000 */
.L_x_4965:
        /* <DEDUP_REMOVED lines=19> */
.L_x_4966:
[----:B------:R-:W-:Y:S05]  /*0520*/  BSYNC B0 ;  /* 0x0000000000007941 */ /* 0x000fea0003800000 */
.L_x_4964:
        /* <DEDUP_REMOVED lines=44> */
[----:B------:R-:W-:Y:S05]  /*07f0*/  BRA `(.L_x_4969) ;  /* 0x00000000004c7947 */ /* 0x000fea0003800000 */
.L_x_4968:
        /* <DEDUP_REMOVED lines=19> */
.L_x_4969:
[----:B------:R-:W-:Y:S05]  /*0930*/  BSYNC B0 ;  /* 0x0000000000007941 */ /* 0x000fea0003800000 */
.L_x_4967:
        /* <DEDUP_REMOVED lines=78> */
.L_x_4971:
        /* <DEDUP_REMOVED lines=19> */
.L_x_4972:
[----:B------:R-:W-:Y:S05]  /*0f50*/  BSYNC B0 ;  /* 0x0000000000007941 */ /* 0x000fea0003800000 */
.L_x_4970:
        /* <DEDUP_REMOVED lines=43> */
.L_x_4974:
        /* <DEDUP_REMOVED lines=20> */
.L_x_4975:
[----:B------:R-:W-:Y:S05]  /*1350*/  BSYNC B0 ;  /* 0x0000000000007941 */ /* 0x000fea0003800000 */
.L_x_4973:
        /* <DEDUP_REMOVED lines=72> */
.L_x_4977:
[----:B------:R-:W-:Y:S05]  /*17e0*/  BSYNC B0 ;  /* 0x0000000000007941 */ /* 0x000fea0003800000 */
.L_x_4976:
        /* <DEDUP_REMOVED lines=16> */
.L_x_4979:
[----:B------:R-:W-:Y:S05]  /*18f0*/  BSYNC B0 ;  /* 0x0000000000007941 */ /* 0x000fea0003800000 */
.L_x_4978:
        /* <DEDUP_REMOVED lines=141> */
.L_x_4984:
        /* <DEDUP_REMOVED lines=23> */
.L_x_4985:
[----:B------:R-:W-:Y:S05]  /*2340*/  BSYNC B0 ;  /* 0x0000000000007941 */ /* 0x000fea0003800000 */
.L_x_4983:
        /* <DEDUP_REMOVED lines=22> */
.L_x_4987:
        /* <DEDUP_REMOVED lines=22> */
.L_x_4988:
[----:B------:R-:W-:Y:S05]  /*2610*/  BSYNC B0 ;  /* 0x0000000000007941 */ /* 0x000fea0003800000 */
.L_x_4986:
        /* <DEDUP_REMOVED lines=22> */
.L_x_4990:
        /* <DEDUP_REMOVED lines=22> */
.L_x_4991:
[----:B------:R-:W-:Y:S05]  /*28e0*/  BSYNC B0 ;  /* 0x0000000000007941 */ /* 0x000fea0003800000 */
.L_x_4989:
        /* <DEDUP_REMOVED lines=33> */
[----:B------:R-:W-:Y:S05]  /*2b00*/  CALL.REL.NOINC `($__internal_20_$__cuda_sm20_div_s64) ;  /* 0x0000001800947944 */ /* 0x000fea0003c00000 */
        /* <DEDUP_REMOVED lines=11> */
.L_x_4993:
        /* <DEDUP_REMOVED lines=23> */
.L_x_4994:
[----:B------:R-:W-:Y:S05]  /*2d30*/  BSYNC B0 ;  /* 0x0000000000007941 */ /* 0x000fea0003800000 */
.L_x_4992:
        /* <DEDUP_REMOVED lines=20> */
.L_x_4996:
        /* <DEDUP_REMOVED lines=23> */
.L_x_4997:
[----:B------:R-:W-:Y:S05]  /*2ff0*/  BSYNC B0 ;  /* 0x0000000000007941 */ /* 0x000fea0003800000 */
.L_x_4995:
        /* <DEDUP_REMOVED lines=19> */
.L_x_4999:
        /* <DEDUP_REMOVED lines=23> */
.L_x_5000:
[----:B------:R-:W-:Y:S05]  /*32a0*/  BSYNC B0 ;  /* 0x0000000000007941 */ /* 0x000fea0003800000 */
.L_x_4998:
        /* <DEDUP_REMOVED lines=26> */
[----:B------:R-:W-:Y:S05]  /*3450*/  CALL.REL.NOINC `($__internal_20_$__cuda_sm20_div_s64) ;  /* 0x0000001000407944 */ /* 0x000fea0003c00000 */
        /* <DEDUP_REMOVED lines=12> */
.L_x_5002:
        /* <DEDUP_REMOVED lines=23> */
.L_x_5003:
[----:B------:R-:W-:Y:S05]  /*3690*/  BSYNC B0 ;  /* 0x0000000000007941 */ /* 0x000fea0003800000 */
.L_x_5001:
        /* <DEDUP_REMOVED lines=28> */
.L_x_5005:
        /* <DEDUP_REMOVED lines=23> */
.L_x_5006:
[----:B------:R-:W-:Y:S05]  /*39d0*/  BSYNC B0 ;  /* 0x0000000000007941 */ /* 0x000fea0003800000 */
.L_x_5004:
        /* <DEDUP_REMOVED lines=21> */
.L_x_4982:
[----:B------:R-:W-:Y:S02]  /*3b30*/  ULDC.64 UR4, c[0x0][0x2b0] ;  /* 0x0000ac0000047ab9 */ /* 0x000fe40000000a00 */
[----:B------:R-:W-:-:S04]  /*3b40*/  LEA R2, P0, R38, UR4, 0x2 ;  /* 0x0000000426027c11 */ /* 0x000fc8000f8010ff */
[----:B------:R-:W-:-:S05]  /*3b50*/  LEA.HI.X R3, R38, UR5, R39, 0x2, P0 ;  /* 0x0000000526037c11 */ /* 0x000fca00080f1427 */
[----:B------:R0:W-:Y:S04]  /*3b60*/  STG.E desc[UR8][R2.64], R29 ;  /* 0x0000001d02007986 */ /* 0x0001e8000c101908 */
.L_x_4981:
[----:B------:R-:W-:Y:S05]  /*3b70*/  BSYNC B1 ;  /* 0x0000000000017941 */ /* 0x000fea0003800000 */
.L_x_4980:
        /* <DEDUP_REMOVED lines=18> */
.L_x_5008:
[----:B------:R-:W-:Y:S05]  /*3ca0*/  BSYNC B0 ;  /* 0x0000000000007941 */ /* 0x000fea0003800000 */
.L_x_5007:
        /* <DEDUP_REMOVED lines=34> */
.L_x_5012:
        /* <DEDUP_REMOVED lines=12> */
.L_x_5011:
[----:B------:R-:W-:Y:S05]  /*3f90*/  BSYNC B0 ;  /* 0x0000000000007941 */ /* 0x000fea0003800000 */
.L_x_5010:
        /* <DEDUP_REMOVED lines=8> */
.L_x_5009:
        /* <DEDUP_REMOVED lines=84> */
        .weak           $__internal_20_$__cuda_sm20_div_s64
        .type           $__internal_20_$__cuda_sm20_div_s64,@function
        .size           $__internal_20_$__cuda_sm20_div_s64,(.L_x_7970 - $__internal_20_$__cuda_sm20_div_s64)
$__internal_20_$__cuda_sm20_div_s64:
        /* <DEDUP_REMOVED lines=83> */
[----:B------:R-:W-:Y:S06]  /*4a90*/  RET.REL.NODEC R20 `(_ZN5flash32flash_fwd_splitkv_combine_kernelI23Flash_fwd_kernel_traitsILi64ELi64ELi128ELi4ELb0ELb0EN7cutlass10bfloat16_tE19Flash_kernel_traitsILi64ELi64ELi128ELi4ES3_EELi8ELi1ELb0EEEvNS_16Flash_fwd_paramsE) ;  /* 0xffffffb414587950 */ /* 0x000fec0003c3ffff */
.L_x_5013:
        /* <DEDUP_REMOVED lines=14> */
.L_x_7970:


//--------------------- .text._ZN5flash32flash_fwd_splitkv_combine_kernelI23Flash_fwd_kernel_traitsILi64ELi64ELi128ELi4ELb0ELb0EN7cutlass10bfloat16_tE19Flash_kernel_traitsILi64ELi64ELi128ELi4ES3_EELi8ELi7ELb1EEEvNS_16Flash_fwd_paramsE --------------------------
	.section	.text._ZN5flash32flash_fwd_splitkv_combine_kernelI23Flash_fwd_kernel_traitsILi64ELi64ELi128ELi4ELb0ELb0EN7cutlass10bfloat16_tE19Flash_kernel_traitsILi64ELi64ELi128ELi4ES3_EELi8ELi7ELb1EEEvNS_16Flash_fwd_paramsE,"ax",@progbits
	.align	128
        .global         _ZN5flash32flash_fwd_splitkv_combine_kernelI23Flash_fwd_kernel_traitsILi64ELi64ELi128ELi4ELb0ELb0EN7cutlass10bfloat16_tE19Flash_kernel_traitsILi64ELi64ELi128ELi4ES3_EELi8ELi7ELb1EEEvNS_16Flash_fwd_paramsE
        .type           _ZN5flash32flash_fwd_splitkv_combine_kernelI23Flash_fwd_kernel_traitsILi64ELi64ELi128ELi4ELb0ELb0EN7cutlass10bfloat16_tE19Flash_kernel_traitsILi64ELi64ELi128ELi4ES3_EELi8ELi7ELb1EEEvNS_16Flash_fwd_paramsE,@function
        .size           _ZN5flash32flash_fwd_splitkv_combine_kernelI23Flash_fwd_kernel_traitsILi64ELi64ELi128ELi4ELb0ELb0EN7cutlass10bfloat16_tE19Flash_kernel_traitsILi64ELi64ELi128ELi4ES3_EELi8ELi7ELb1EEEvNS_16Flash_fwd_paramsE,(.L_x_7971 - _ZN5flash32flash_fwd_splitkv_combine_kernelI23Flash_fwd_kernel_traitsILi64ELi64ELi128ELi4ELb0ELb0EN7cutlass10bfloat16_tE19Flash_kernel_traitsILi64ELi64ELi128ELi4ES3_EELi8ELi7ELb1EEEvNS_16Flash_fwd_paramsE)
        .other          _ZN5flash32flash_fwd_splitkv_combine_kernelI23Flash_fwd_kernel_traitsILi64ELi64ELi128ELi4ELb0ELb0EN7cutlass10bfloat16_tE19Flash_kernel_traitsILi64ELi64ELi128ELi4ES3_EELi8ELi7ELb1EEEvNS_16Flash_fwd_paramsE,@"STO_CUDA_ENTRY STV_DEFAULT"
_ZN5flash32flash_fwd_splitkv_combine_kernelI23Flash_fwd_kernel_traitsILi64ELi64ELi128ELi4ELb0ELb0EN7cutlass10bfloat16_tE19Flash_kernel_traitsILi64ELi64ELi128ELi4ES3_EELi8ELi7ELb1EEEvNS_16Flash_fwd_paramsE:
.text._ZN5flash32flash_fwd_splitkv_combine_kernelI23Flash_fwd_kernel_traitsILi64ELi64ELi128ELi4ELb0ELb0EN7cutlass10bfloat16_tE19Flash_kernel_traitsILi64ELi64ELi128ELi4ES3_EELi8ELi7ELb1EEEvNS_16Flash_fwd_paramsE:
        /* <DEDUP_REMOVED lines=23> */
[----:B------:R-:W-:Y:S05]  /*0170*/  CALL.REL.NOINC `($__internal_21_$__cuda_sm20_div_s64) ;  /* 0x0000005000d07944 */ /* 0x000fea0003c00000 */
[----:B------:R-:W-:Y:S02]  /*0180*/  MOV R8, R0 ;  /* 0x0000000000087202 */ /* 0x000fe40000000f00 */
[----:B------:R-:W-:Y:S01]  /*0190*/  MOV R9, R25 ;  /* 0x0000001900097202 */ /* 0x000fe20000000f00 */
[----:B------:R-:W-:Y:S06]  /*01a0*/  BRA `(.L_x_5015) ;  /* 0x00000000004c7947 */ /* 0x000fec0003800000 */
.L_x_5014:
        /* <DEDUP_REMOVED lines=19> */
.L_x_5015:
        /* <DEDUP_REMOVED lines=17> */
[----:B------:R-:W-:Y:S05]  /*03f0*/  BRA `(.L_x_5018) ;  /* 0x0000000000507947 */ /* 0x000fea0003800000 */
.L_x_5017:
        /* <DEDUP_REMOVED lines=20> */
.L_x_5018:
[----:B------:R-:W-:Y:S05]  /*0540*/  BSYNC B0 ;  /* 0x0000000000007941 */ /* 0x000fea0003800000 */
.L_x_5016:
        /* <DEDUP_REMOVED lines=57> */
.L_x_5020:
        /* <DEDUP_REMOVED lines=19> */
.L_x_5021:
[----:B------:R-:W-:Y:S05]  /*0a10*/  BSYNC B0 ;  /* 0x0000000000007941 */ /* 0x000fea0003800000 */
.L_x_5019:
        /* <DEDUP_REMOVED lines=105> */
.L_x_5023:
        /* <DEDUP_REMOVED lines=20> */
.L_x_5024:
[----:B------:R-:W-:Y:S05]  /*11f0*/  BSYNC B0 ;  /* 0x0000000000007941 */ /* 0x000fea0003800000 */
.L_x_5022:
        /* <DEDUP_REMOVED lines=181> */
.L_x_5026:
        /* <DEDUP_REMOVED lines=19> */
.L_x_5027:
[----:B------:R-:W-:Y:S05]  /*1e80*/  BSYNC B0 ;  /* 0x0000000000007941 */ /* 0x000fea0003800000 */
.L_x_5025:
        /* <DEDUP_REMOVED lines=206> */
.L_x_5032:
        /* <DEDUP_REMOVED lines=22> */
.L_x_5033:
[----:B------:R-:W-:Y:S05]  /*2cd0*/  BSYNC B0 ;  /* 0x0000000000007941 */ /* 0x000fea0003800000 */
.L_x_5031:
        /* <DEDUP_REMOVED lines=8> */
[----:B------:R-:W-:Y:S05]  /*2d60*/  CALL.REL.NOINC `($__internal_21_$__cuda_sm20_div_s64) ;  /* 0x0000002400d47944 */ /* 0x000fea0003c00000 */
        /* <DEDUP_REMOVED lines=11> */
.L_x_5035:
        /* <DEDUP_REMOVED lines=22> */
.L_x_5036:
[----:B------:R-:W-:Y:S05]  /*2f80*/  BSYNC B0 ;  /* 0x0000000000007941 */ /* 0x000fea0003800000 */
.L_x_5034:
        /* <DEDUP_REMOVED lines=11> */
[----:B------:R-:W-:Y:S05]  /*3040*/  CALL.REL.NOINC `($__internal_21_$__cuda_sm20_div_s64) ;  /* 0x00000024001c7944 */ /* 0x000fea0003c00000 */
        /* <DEDUP_REMOVED lines=12> */
.L_x_5038:
        /* <DEDUP_REMOVED lines=22> */
.L_x_5039:
[----:B------:R-:W-:Y:S05]  /*3270*/  BSYNC B0 ;  /* 0x0000000000007941 */ /* 0x000fea0003800000 */
.L_x_5037:
        /* <DEDUP_REMOVED lines=52> */
.L_x_5041:
        /* <DEDUP_REMOVED lines=23> */
.L_x_5042:
[----:B------:R-:W-:Y:S05]  /*3730*/  BSYNC B0 ;  /* 0x0000000000007941 */ /* 0x000fea0003800000 */
.L_x_5040:
        /* <DEDUP_REMOVED lines=20> */
.L_x_5044:
        /* <DEDUP_REMOVED lines=22> */
.L_x_5045:
[----:B------:R-:W-:Y:S05]  /*39e0*/  BSYNC B0 ;  /* 0x0000000000007941 */ /* 0x000fea0003800000 */
.L_x_5043:
        /* <DEDUP_REMOVED lines=22> */
.L_x_5047:
        /* <DEDUP_REMOVED lines=23> */
.L_x_5048:
[----:B------:R-:W-:Y:S05]  /*3cc0*/  BSYNC B0 ;  /* 0x0000000000007941 */ /* 0x000fea0003800000 */
.L_x_5046:
        /* <DEDUP_REMOVED lines=39> */
.L_x_5050:
        /* <DEDUP_REMOVED lines=23> */
.L_x_5051:
[----:B------:R-:W-:Y:S05]  /*40b0*/  BSYNC B0 ;  /* 0x0000000000007941 */ /* 0x000fea0003800000 */
.L_x_5049:
        /* <DEDUP_REMOVED lines=31> */
.L_x_5053:
        /* <DEDUP_REMOVED lines=23> */
.L_x_5054:
[----:B------:R-:W-:Y:S05]  /*4420*/  BSYNC B0 ;  /* 0x0000000000007941 */ /* 0x000fea0003800000 */
.L_x_5052:
        /* <DEDUP_REMOVED lines=21> */
.L_x_5030:
[----:B------:R-:W-:Y:S02]  /*4580*/  ULDC.64 UR4, c[0x0][0x2b0] ;  /* 0x0000ac0000047ab9 */ /* 0x000fe40000000a00 */
[----:B------:R-:W-:-:S04]  /*4590*/  LEA R2, P0, R44, UR4, 0x2 ;  /* 0x000000042c027c11 */ /* 0x000fc8000f8010ff */
[----:B------:R-:W-:-:S05]  /*45a0*/  LEA.HI.X R3, R44, UR5, R45, 0x2, P0 ;  /* 0x000000052c037c11 */ /* 0x000fca00080f142d */
[----:B------:R0:W-:Y:S04]  /*45b0*/  STG.E desc[UR8][R2.64], R29 ;  /* 0x0000001d02007986 */ /* 0x0001e8000c101908 */
.L_x_5029:
[----:B------:R-:W-:Y:S05]  /*45c0*/  BSYNC B1 ;  /* 0x0000000000017941 */ /* 0x000fea0003800000 */
.L_x_5028:
        /* <DEDUP_REMOVED lines=83> */
.L_x_5057:
        /* <DEDUP_REMOVED lines=37> */
.L_x_5056:
        /* <DEDUP_REMOVED lines=25> */
.L_x_5058:
[----:B------:R-:W-:-:S13]  /*4ee0*/  ISETP.GT.OR P4, PT, R13, UR5, P4 ;  /* 0x000000050d007c0c */ /* 0x000fda000a784670 */
[----:B------:R-:W-:Y:S05]  /*4ef0*/  @!P4 BRA `(.L_x_5055) ;  /* 0x000000000028c947 */ /* 0x000fea0003800000 */
[----:B------:R-:W0:Y:S01]  /*4f00*/  LDS R6, [R6] ;  /* 0x0000000006067984 */ /* 0x000e220000000800 */
[----:B------:R-:W-:Y:S01]  /*4f10*/  ISETP.GE.AND P0, PT, R7, R15, PT ;  /* 0x0000000f0700720c */ /* 0x000fe20003f06270 */
[----:B------:R-:W-:-:S12]  /*4f20*/  BSSY B0, `(.L_x_5059) ;  /* 0x0000003000007945 */ /* 0x000fd80003800000 */
[----:B------:R-:W-:Y:S05]  /*4f30*/  @P0 BRA `(.L_x_5060) ;  /* 0x0000000000040947 */ /* 0x000fea0003800000 */
[----:B------:R1:W5:Y:S02]  /*4f40*/  LDG.E.128 R8, desc[UR8][R20.64] ;  /* 0x0000000814087981 */ /* 0x000364000c1e1d00 */
.L_x_5060:
[----:B------:R-:W-:Y:S05]  /*4f50*/  BSYNC B0 ;  /* 0x0000000000007941 */ /* 0x000fea0003800000 */
.L_x_5059:
[C---:B0----5:R-:W-:Y:S01]  /*4f60*/  FFMA.FTZ R4, R6.reuse, R8, R4 ;  /* 0x0000000806047223 */ /* 0x061fe20000010004 */
[C---:B------:R-:W-:Y:S01]  /*4f70*/  FFMA.FTZ R3, R6.reuse, R9, R3 ;  /* 0x0000000906037223 */ /* 0x040fe20000010003 */
[C---:B------:R-:W-:Y:S01]  /*4f80*/  FFMA.FTZ R2, R6.reuse, R10, R2 ;  /* 0x0000000a06027223 */ /* 0x040fe20000010002 */
[----:B------:R-:W-:Y:S01]  /*4f90*/  FFMA.FTZ R0, R6, R11, R0 ;  /* 0x0000000b06007223 */ /* 0x000fe20000010000 */
.L_x_5055:
        /* <DEDUP_REMOVED lines=82> */
        .weak           $__internal_21_$__cuda_sm20_div_s64
        .type           $__internal_21_$__cuda_sm20_div_s64,@function
        .size           $__internal_21_$__cuda_sm20_div_s64,(.L_x_7971 - $__internal_21_$__cuda_sm20_div_s64)
$__internal_21_$__cuda_sm20_div_s64:
        /* <DEDUP_REMOVED lines=83> */
[----:B------:R-:W-:Y:S06]  /*59f0*/  RET.REL.NODEC R22 `(_ZN5flash32flash_fwd_splitkv_combine_kernelI23Flash_fwd_kernel_traitsILi64ELi64ELi128ELi4ELb0ELb0EN7cutlass10bfloat16_tE19Flash_kernel_traitsILi64ELi64ELi128ELi4ES3_EELi8ELi7ELb1EEEvNS_16Flash_fwd_paramsE) ;  /* 0xffffffa416807950 */ /* 0x000fec0003c3ffff */
.L_x_5061:
        /* <DEDUP_REMOVED lines=16> */
.L_x_7971:


//--------------------- .text._ZN5flash32flash_fwd_splitkv_combine_kernelI23Flash_fwd_kernel_traitsILi64ELi64ELi128ELi4ELb0ELb0EN7cutlass10bfloat16_tE19Flash_kernel_traitsILi64ELi64ELi128ELi4ES3_EELi8ELi6ELb1EEEvNS_16Flash_fwd_paramsE --------------------------
	.section	.text._ZN5flash32flash_fwd_splitkv_combine_kernelI23Flash_fwd_kernel_traitsILi64ELi64ELi128ELi4ELb0ELb0EN7cutlass10bfloat16_tE19Flash_kernel_traitsILi64ELi64ELi128ELi4ES3_EELi8ELi6ELb1EEEvNS_16Flash_fwd_paramsE,"ax",@progbits
	.align	128
        .global         _ZN5flash32flash_fwd_splitkv_combine_kernelI23Flash_fwd_kernel_traitsILi64ELi64ELi128ELi4ELb0ELb0EN7cutlass10bfloat16_tE19Flash_kernel_traitsILi64ELi64ELi128ELi4ES3_EELi8ELi6ELb1EEEvNS_16Flash_fwd_paramsE
        .type           _ZN5flash32flash_fwd_splitkv_combine_kernelI23Flash_fwd_kernel_traitsILi64ELi64ELi128ELi4ELb0ELb0EN7cutlass10bfloat16_tE19Flash_kernel_traitsILi64ELi64ELi128ELi4ES3_EELi8ELi6ELb1EEEvNS_16Flash_fwd_paramsE,@function
        .size           _ZN5flash32flash_fwd_splitkv_combine_kernelI23Flash_fwd_kernel_traitsILi64ELi64ELi128ELi4ELb0ELb0EN7cutlass10bfloat16_tE19Flash_kernel_traitsILi64ELi64ELi128ELi4ES3_EELi8ELi6ELb1EEEvNS_16Flash_fwd_paramsE,(.L_x_7972 - _ZN5flash32flash_fwd_splitkv_combine_kernelI23Flash_fwd_kernel_traitsILi64ELi64ELi128ELi4ELb0ELb0EN7cutlass10bfloat16_tE19Flash_kernel_traitsILi64ELi64ELi128ELi4ES3_EELi8ELi6ELb1EEEvNS_16Flash_fwd_paramsE)
        .other          _ZN5flash32flash_fwd_splitkv_combine_kernelI23Flash_fwd_kernel_traitsILi64ELi64ELi128ELi4ELb0ELb0EN7cutlass10bfloat16_tE19Flash_kernel_traitsILi64ELi64ELi128ELi4ES3_EELi8ELi6ELb1EEEvNS_16Flash_fwd_paramsE,@"STO_CUDA_ENTRY STV_DEFAULT"
_ZN5flash32flash_fwd_splitkv_combine_kernelI23Flash_fwd_kernel_traitsILi64ELi64ELi128ELi4ELb0ELb0EN7cutlass10bfloat16_tE19Flash_kernel_traitsILi64ELi64ELi128ELi4ES3_EELi8ELi6ELb1EEEvNS_16Flash_fwd_paramsE:
.text._ZN5flash32flash_fwd_splitkv_combine_kernelI23Flash_fwd_kernel_traitsILi64ELi64ELi128ELi4ELb0ELb0EN7cutlass10bfloat16_tE19Flash_kernel_traitsILi64ELi64ELi128ELi4ES3_EELi8ELi6ELb1EEEvNS_16Flash_fwd_paramsE:
        /* <DEDUP_REMOVED lines=23> */
[----:B------:R-:W-:Y:S05]  /*0170*/  CALL.REL.NOINC `($__internal_22_$__cuda_sm20_div_s64) ;  /* 0x0000004800b87944 */ /* 0x000fea0003c00000 */
[----:B------:R-:W-:Y:S05]  /*0180*/  BRA `(.L_x_5063) ;  /* 0x00000000004c7947 */ /* 0x000fea0003800000 */
.L_x_5062:
        /* <DEDUP_REMOVED lines=19> */
.L_x_5063:
        /* <DEDUP_REMOVED lines=12> */
[----:B------:R-:W-:Y:S05]  /*0380*/  CALL.REL.NOINC `($__internal_22_$__cuda_sm20_div_s64) ;  /* 0x0000004800347944 */ /* 0x000fea0003c00000 */
[----:B------:R-:W-:Y:S02]  /*0390*/  MOV R6, R20 ;  /* 0x0000001400067202 */ /* 0x000fe40000000f00 */
[----:B------:R-:W-:Y:S01]  /*03a0*/  MOV R7, R21 ;  /* 0x0000001500077202 */ /* 0x000fe20000000f00 */
[----:B------:R-:W-:Y:S05]  /*03b0*/  BRA `(.L_x_5066) ;  /* 0x00000000004c7947 */ /* 0x000fea0003800000 */
.L_x_5065:
        /* <DEDUP_REMOVED lines=19> */
.L_x_5066:
[----:B------:R-:W-:Y:S05]  /*04f0*/  BSYNC B0 ;  /* 0x0000000000007941 */ /* 0x000fea0003800000 */
.L_x_5064:
        /* <DEDUP_REMOVED lines=53> */
[----:B------:R-:W-:Y:S02]  /*0850*/  MOV R32, R20 ;  /* 0x0000001400207202 */ /* 0x000fe40000000f00 */
[----:B------:R-:W-:Y:S01]  /*0860*/  MOV R33, R21 ;  /* 0x0000001500217202 */ /* 0x000fe20000000f00 */
[----:B------:R-:W-:Y:S05]  /*0870*/  BRA `(.L_x_5069) ;  /* 0x00000000004c7947 */ /* 0x000fea0003800000 */
.L_x_5068:
        /* <DEDUP_REMOVED lines=19> */
.L_x_5069:
[----:B------:R-:W-:Y:S05]  /*09b0*/  BSYNC B0 ;  /* 0x0000000000007941 */ /* 0x000fea0003800000 */
.L_x_5067:
        /* <DEDUP_REMOVED lines=105> */
.L_x_5071:
        /* <DEDUP_REMOVED lines=19> */
.L_x_5072:
[----:B------:R-:W-:Y:S05]  /*1180*/  BSYNC B0 ;  /* 0x0000000000007941 */ /* 0x000fea0003800000 */
.L_x_5070:
        /* <DEDUP_REMOVED lines=113> */
[----:B------:R-:W-:Y:S05]  /*18a0*/  CALL.REL.NOINC `($__internal_22_$__cuda_sm20_div_s64) ;  /* 0x0000003000ec7944 */ /* 0x000fea0003c00000 */
[----:B------:R-:W-:Y:S02]  /*18b0*/  MOV R40, R20 ;  /* 0x0000001400287202 */ /* 0x000fe40000000f00 */
[----:B------:R-:W-:Y:S01]  /*18c0*/  MOV R41, R21 ;  /* 0x0000001500297202 */ /* 0x000fe20000000f00 */
[----:B------:R-:W-:Y:S05]  /*18d0*/  BRA `(.L_x_5075) ;  /* 0x00000000004c7947 */ /* 0x000fea0003800000 */
.L_x_5074:
        /* <DEDUP_REMOVED lines=19> */
.L_x_5075:
[----:B------:R-:W-:Y:S05]  /*1a10*/  BSYNC B0 ;  /* 0x0000000000007941 */ /* 0x000fea0003800000 */
.L_x_5073:
        /* <DEDUP_REMOVED lines=167> */
[----:B------:R-:W-:Y:S05]  /*2490*/  CALL.REL.NOINC `($__internal_22_$__cuda_sm20_div_s64) ;  /* 0x0000002400f07944 */ /* 0x000fea0003c00000 */
        /* <DEDUP_REMOVED lines=9> */
.L_x_5080:
        /* <DEDUP_REMOVED lines=22> */
.L_x_5081:
[----:B------:R-:W-:Y:S05]  /*2690*/  BSYNC B0 ;  /* 0x0000000000007941 */ /* 0x000fea0003800000 */
.L_x_5079:
        /* <DEDUP_REMOVED lines=19> */
.L_x_5083:
        /* <DEDUP_REMOVED lines=22> */
.L_x_5084:
[----:B------:R-:W-:Y:S05]  /*2930*/  BSYNC B0 ;  /* 0x0000000000007941 */ /* 0x000fea0003800000 */
.L_x_5082:
        /* <DEDUP_REMOVED lines=11> */
[----:B------:R-:W-:Y:S05]  /*29f0*/  CALL.REL.NOINC `($__internal_22_$__cuda_sm20_div_s64) ;  /* 0x0000002000987944 */ /* 0x000fea0003c00000 */
[----:B------:R-:W-:-:S04]  /*2a00*/  IADD3 R19, P0, RZ, -R20, RZ ;  /* 0x80000014ff137210 */ /* 0x000fc80007f1e0ff */
[----:B------:R-:W-:Y:S01]  /*2a10*/  IADD3.X R18, RZ, ~R21, RZ, P0, !PT ;  /* 0x80000015ff127210 */ /* 0x000fe200007fe4ff */
[----:B------:R-:W-:-:S04]  /*2a20*/  IMAD.WIDE.U32 R42, R5, R19, R42 ;  /* 0x00000013052a7225 */ /* 0x000fc800078e002a */
[----:B------:R-:W-:-:S04]  /*2a30*/  IMAD R18, R18, R5, RZ ;  /* 0x0000000512127224 */ /* 0x000fc800078e02ff */
[----:B------:R-:W-:-:S05]  /*2a40*/  IMAD R4, R4, R19, R18 ;  /* 0x0000001304047224 */ /* 0x000fca00078e0212 */
[----:B------:R-:W-:Y:S01]  /*2a50*/  IADD3 R4, R43, R4, RZ ;  /* 0x000000042b047210 */ /* 0x000fe20007ffe0ff */
[----:B------:R-:W-:Y:S05]  /*2a60*/  BRA `(.L_x_5087) ;  /* 0x0000000000587947 */ /* 0x000fea0003800000 */
.L_x_5086:
        /* <DEDUP_REMOVED lines=22> */
.L_x_5087:
[----:B------:R-:W-:Y:S05]  /*2bd0*/  BSYNC B0 ;  /* 0x0000000000007941 */ /* 0x000fea0003800000 */
.L_x_5085:
        /* <DEDUP_REMOVED lines=38> */
[----:B------:R-:W-:Y:S05]  /*2e40*/  CALL.REL.NOINC `($__internal_22_$__cuda_sm20_div_s64) ;  /* 0x0000001c00847944 */ /* 0x000fea0003c00000 */
        /* <DEDUP_REMOVED lines=12> */
.L_x_5089:
        /* <DEDUP_REMOVED lines=23> */
.L_x_5090:
[----:B------:R-:W-:Y:S05]  /*3080*/  BSYNC B0 ;  /* 0x0000000000007941 */ /* 0x000fea0003800000 */
.L_x_5088:
        /* <DEDUP_REMOVED lines=18> */
.L_x_5092:
        /* <DEDUP_REMOVED lines=22> */
.L_x_5093:
[----:B------:R-:W-:Y:S05]  /*3310*/  BSYNC B0 ;  /* 0x0000000000007941 */ /* 0x000fea0003800000 */
.L_x_5091:
        /* <DEDUP_REMOVED lines=22> */
.L_x_5095:
        /* <DEDUP_REMOVED lines=23> */
.L_x_5096:
[----:B------:R-:W-:Y:S05]  /*35f0*/  BSYNC B0 ;  /* 0x0000000000007941 */ /* 0x000fea0003800000 */
.L_x_5094:
        /* <DEDUP_REMOVED lines=39> */
.L_x_5098:
        /* <DEDUP_REMOVED lines=23> */
.L_x_5099:
[----:B------:R-:W-:Y:S05]  /*39e0*/  BSYNC B0 ;  /* 0x0000000000007941 */ /* 0x000fea0003800000 */
.L_x_5097:
        /* <DEDUP_REMOVED lines=29> */
.L_x_5101:
        /* <DEDUP_REMOVED lines=23> */
.L_x_5102:
[----:B------:R-:W-:Y:S05]  /*3d30*/  BSYNC B0 ;  /* 0x0000000000007941 */ /* 0x000fea0003800000 */
.L_x_5100:
        /* <DEDUP_REMOVED lines=21> */
.L_x_5078:
[----:B------:R-:W-:Y:S02]  /*3e90*/  ULDC.64 UR4, c[0x0][0x2b0] ;  /* 0x0000ac0000047ab9 */ /* 0x000fe40000000a00 */
[----:B------:R-:W-:-:S04]  /*3ea0*/  LEA R2, P0, R38, UR4, 0x2 ;  /* 0x0000000426027c11 */ /* 0x000fc8000f8010ff */
[----:B------:R-:W-:-:S05]  /*3eb0*/  LEA.HI.X R3, R38, UR5, R39, 0x2, P0 ;  /* 0x0000000526037c11 */ /* 0x000fca00080f1427 */
[----:B------:R0:W-:Y:S04]  /*3ec0*/  STG.E desc[UR8][R2.64], R29 ;  /* 0x0000001d02007986 */ /* 0x0001e8000c101908 */
.L_x_5077:
[----:B------:R-:W-:Y:S05]  /*3ed0*/  BSYNC B1 ;  /* 0x0000000000017941 */ /* 0x000fea0003800000 */
.L_x_5076:
        /* <DEDUP_REMOVED lines=59> */
.L_x_5105:
        /* <DEDUP_REMOVED lines=37> */
.L_x_5104:
        /* <DEDUP_REMOVED lines=25> */
.L_x_5106:
[----:B------:R-:W-:-:S13]  /*4670*/  ISETP.GT.OR P4, PT, R13, UR5, P4 ;  /* 0x000000050d007c0c */ /* 0x000fda000a784670 */
[----:B------:R-:W-:Y:S05]  /*4680*/  @!P4 BRA `(.L_x_5103) ;  /* 0x000000000028c947 */ /* 0x000fea0003800000 */
[----:B------:R-:W0:Y:S01]  /*4690*/  LDS R6, [R6] ;  /* 0x0000000006067984 */ /* 0x000e220000000800 */
[----:B------:R-:W-:Y:S01]  /*46a0*/  ISETP.GE.AND P0, PT, R7, R16, PT ;  /* 0x000000100700720c */ /* 0x000fe20003f06270 */
[----:B------:R-:W-:-:S12]  /*46b0*/  BSSY B0, `(.L_x_5107) ;  /* 0x0000003000007945 */ /* 0x000fd80003800000 */
[----:B------:R-:W-:Y:S05]  /*46c0*/  @P0 BRA `(.L_x_5108) ;  /* 0x0000000000040947 */ /* 0x000fea0003800000 */
[----:B------:R1:W5:Y:S02]  /*46d0*/  LDG.E.128 R8, desc[UR8][R24.64] ;  /* 0x0000000818087981 */ /* 0x000364000c1e1d00 */
.L_x_5108:
[----:B------:R-:W-:Y:S05]  /*46e0*/  BSYNC B0 ;  /* 0x0000000000007941 */ /* 0x000fea0003800000 */
.L_x_5107:
[C---:B0----5:R-:W-:Y:S01]  /*46f0*/  FFMA.FTZ R5, R6.reuse, R8, R5 ;  /* 0x0000000806057223 */ /* 0x061fe20000010005 */
[C---:B------:R-:W-:Y:S01]  /*4700*/  FFMA.FTZ R2, R6.reuse, R9, R2 ;  /* 0x0000000906027223 */ /* 0x040fe20000010002 */
[C---:B------:R-:W-:Y:S01]  /*4710*/  FFMA.FTZ R3, R6.reuse, R10, R3 ;  /* 0x0000000a06037223 */ /* 0x040fe20000010003 */
[----:B------:R-:W-:Y:S01]  /*4720*/  FFMA.FTZ R0, R6, R11, R0 ;  /* 0x0000000b06007223 */ /* 0x000fe20000010000 */
.L_x_5103:
        /* <DEDUP_REMOVED lines=83> */
        .weak           $__internal_22_$__cuda_sm20_div_s64
        .type           $__internal_22_$__cuda_sm20_div_s64,@function
        .size           $__internal_22_$__cuda_sm20_div_s64,(.L_x_7972 - $__internal_22_$__cuda_sm20_div_s64)
$__internal_22_$__cuda_sm20_div_s64:
        /* <DEDUP_REMOVED lines=83> */
[----:B------:R-:W-:Y:S05]  /*5190*/  RET.REL.NODEC R22 `(_ZN5flash32flash_fwd_splitkv_combine_kernelI23Flash_fwd_kernel_traitsILi64ELi64ELi128ELi4ELb0ELb0EN7cutlass10bfloat16_tE19Flash_kernel_traitsILi64ELi64ELi128ELi4ES3_EELi8ELi6ELb1EEEvNS_16Flash_fwd_paramsE) ;  /* 0xffffffac16987950 */ /* 0x000fea0003c3ffff */
.L_x_5109:
        /* <DEDUP_REMOVED lines=14> */
.L_x_7972:


//--------------------- .text._ZN5flash32flash_fwd_splitkv_combine_kernelI23Flash_fwd_kernel_traitsILi64ELi64ELi128ELi4ELb0ELb0EN7cutlass10bfloat16_tE19Flash_kernel_traitsILi64ELi64ELi128ELi4ES3_EELi8ELi5ELb1EEEvNS_16Flash_fwd_paramsE --------------------------
	.section	.text._ZN5flash32flash_fwd_splitkv_combine_kernelI23Flash_fwd_kernel_traitsILi64ELi64ELi128ELi4ELb0ELb0EN7cutlass10bfloat16_tE19Flash_kernel_traitsILi64ELi64ELi128ELi4ES3_EELi8ELi5ELb1EEEvNS_16Flash_fwd_paramsE,"ax",@progbits
	.align	128
        .global         _ZN5flash32flash_fwd_splitkv_combine_kernelI23Flash_fwd_kernel_traitsILi64ELi64ELi128ELi4ELb0ELb0EN7cutlass10bfloat16_tE19Flash_kernel_traitsILi64ELi64ELi128ELi4ES3_EELi8ELi5ELb1EEEvNS_16Flash_fwd_paramsE
        .type           _ZN5flash32flash_fwd_splitkv_combine_kernelI23Flash_fwd_kernel_traitsILi64ELi64ELi128ELi4ELb0ELb0EN7cutlass10bfloat16_tE19Flash_kernel_traitsILi64ELi64ELi128ELi4ES3_EELi8ELi5ELb1EEEvNS_16Flash_fwd_paramsE,@function
        .size           _ZN5flash32flash_fwd_splitkv_combine_kernelI23Flash_fwd_kernel_traitsILi64ELi64ELi128ELi4ELb0ELb0EN7cutlass10bfloat16_tE19Flash_kernel_traitsILi64ELi64ELi128ELi4ES3_EELi8ELi5ELb1EEEvNS_16Flash_fwd_paramsE,(.L_x_7973 - _ZN5flash32flash_fwd_splitkv_combine_kernelI23Flash_fwd_kernel_traitsILi64ELi64ELi128ELi4ELb0ELb0EN7cutlass10bfloat16_tE19Flash_kernel_traitsILi64ELi64ELi128ELi4ES3_EELi8ELi5ELb1EEEvNS_16Flash_fwd_paramsE)
        .other          _ZN5flash32flash_fwd_splitkv_combine_kernelI23Flash_fwd_kernel_traitsILi64ELi64ELi128ELi4ELb0ELb0EN7cutlass10bfloat16_tE19Flash_kernel_traitsILi64ELi64ELi128ELi4ES3_EELi8ELi5ELb1EEEvNS_16Flash_fwd_paramsE,@"STO_CUDA_ENTRY STV_DEFAULT"
_ZN5flash32flash_fwd_splitkv_combine_kernelI23Flash_fwd_kernel_traitsILi64ELi64ELi128ELi4ELb0ELb0EN7cutlass10bfloat16_tE19Flash_kernel_traitsILi64ELi64ELi128ELi4ES3_EELi8ELi5ELb1EEEvNS_16Flash_fwd_paramsE:
.text._ZN5flash32flash_fwd_splitkv_combine_kernelI23Flash_fwd_kernel_traitsILi64ELi64ELi128ELi4ELb0ELb0EN7cutlass10bfloat16_tE19Flash_kernel_traitsILi64ELi64ELi128ELi4ES3_EELi8ELi5ELb1EEEvNS_16Flash_fwd_paramsE:
        /* <DEDUP_REMOVED lines=23> */
[----:B------:R-:W-:Y:S05]  /*0170*/  CALL.REL.NOINC `($__internal_23_$__cuda_sm20_div_s64) ;  /* 0x0000004400cc7944 */ /* 0x000fea0003c00000 */
[----:B------:R-:W-:Y:S05]  /*0180*/  BRA `(.L_x_5111) ;  /* 0x00000000004c7947 */ /* 0x000fea0003800000 */
.L_x_5110:
        /* <DEDUP_REMOVED lines=19> */
.L_x_5111:
        /* <DEDUP_REMOVED lines=12> */
[----:B------:R-:W-:Y:S05]  /*0380*/  CALL.REL.NOINC `($__internal_23_$__cuda_sm20_div_s64) ;  /* 0x0000004400487944 */ /* 0x000fea0003c00000 */
[----:B------:R-:W-:Y:S02]  /*0390*/  MOV R8, R22 ;  /* 0x0000001600087202 */ /* 0x000fe40000000f00 */
[----:B------:R-:W-:Y:S01]  /*03a0*/  MOV R9, R23 ;  /* 0x0000001700097202 */ /* 0x000fe20000000f00 */
[----:B------:R-:W-:Y:S05]  /*03b0*/  BRA `(.L_x_5114) ;  /* 0x00000000004c7947 */ /* 0x000fea0003800000 */
.L_x_5113:
        /* <DEDUP_REMOVED lines=19> */
.L_x_5114:
[----:B------:R-:W-:Y:S05]  /*04f0*/  BSYNC B0 ;  /* 0x0000000000007941 */ /* 0x000fea0003800000 */
.L_x_5112:
        /* <DEDUP_REMOVED lines=42> */
.L_x_5116:
        /* <DEDUP_REMOVED lines=19> */
.L_x_5117:
[----:B------:R-:W-:Y:S05]  /*08d0*/  BSYNC B0 ;  /* 0x0000000000007941 */ /* 0x000fea0003800000 */
.L_x_5115:
        /* <DEDUP_REMOVED lines=72> */
[----:B------:R-:W-:Y:S05]  /*0d60*/  CALL.REL.NOINC `($__internal_23_$__cuda_sm20_div_s64) ;  /* 0x0000003800d07944 */ /* 0x000fea0003c00000 */
[----:B------:R-:W-:Y:S02]  /*0d70*/  MOV R38, R22 ;  /* 0x0000001600267202 */ /* 0x000fe40000000f00 */
[----:B------:R-:W-:Y:S01]  /*0d80*/  MOV R39, R23 ;  /* 0x0000001700277202 */ /* 0x000fe20000000f00 */
[----:B------:R-:W-:Y:S05]  /*0d90*/  BRA `(.L_x_5120) ;  /* 0x00000000004c7947 */ /* 0x000fea0003800000 */
.L_x_5119:
        /* <DEDUP_REMOVED lines=19> */
.L_x_5120:
[----:B------:R-:W-:Y:S05]  /*0ed0*/  BSYNC B0 ;  /* 0x0000000000007941 */ /* 0x000fea0003800000 */
.L_x_5118:
        /* <DEDUP_REMOVED lines=41> */
.L_x_5122:
        /* <DEDUP_REMOVED lines=19> */
.L_x_5123:
[----:B------:R-:W-:Y:S05]  /*12a0*/  BSYNC B0 ;  /* 0x0000000000007941 */ /* 0x000fea0003800000 */
.L_x_5121:
        /* <DEDUP_REMOVED lines=239> */
[----:B------:R-:W-:Y:S05]  /*21a0*/  CALL.REL.NOINC `($__internal_23_$__cuda_sm20_div_s64) ;  /* 0x0000002400c07944 */ /* 0x000fea0003c00000 */
        /* <DEDUP_REMOVED lines=9> */
.L_x_5128:
        /* <DEDUP_REMOVED lines=22> */
.L_x_5129:
[----:B------:R-:W-:Y:S05]  /*23a0*/  BSYNC B0 ;  /* 0x0000000000007941 */ /* 0x000fea0003800000 */
.L_x_5127:
        /* <DEDUP_REMOVED lines=19> */
.L_x_5131:
        /* <DEDUP_REMOVED lines=22> */
.L_x_5132:
[----:B------:R-:W-:Y:S05]  /*2640*/  BSYNC B0 ;  /* 0x0000000000007941 */ /* 0x000fea0003800000 */
.L_x_5130:
        /* <DEDUP_REMOVED lines=11> */
[----:B------:R-:W-:Y:S05]  /*2700*/  CALL.REL.NOINC `($__internal_23_$__cuda_sm20_div_s64) ;  /* 0x0000002000687944 */ /* 0x000fea0003c00000 */
[----:B------:R-:W-:-:S04]  /*2710*/  IADD3 R19, P0, RZ, -R22, RZ ;  /* 0x80000016ff137210 */ /* 0x000fc80007f1e0ff */
[----:B------:R-:W-:Y:S01]  /*2720*/  IADD3.X R18, RZ, ~R23, RZ, P0, !PT ;  /* 0x80000017ff127210 */ /* 0x000fe200007fe4ff */
[----:B------:R-:W-:-:S04]  /*2730*/  IMAD.WIDE.U32 R42, R5, R19, R42 ;  /* 0x00000013052a7225 */ /* 0x000fc800078e002a */
[----:B------:R-:W-:-:S04]  /*2740*/  IMAD R18, R18, R5, RZ ;  /* 0x0000000512127224 */ /* 0x000fc800078e02ff */
[----:B------:R-:W-:-:S05]  /*2750*/  IMAD R4, R4, R19, R18 ;  /* 0x0000001304047224 */ /* 0x000fca00078e0212 */
[----:B------:R-:W-:Y:S01]  /*2760*/  IADD3 R4, R43, R4, RZ ;  /* 0x000000042b047210 */ /* 0x000fe20007ffe0ff */
[----:B------:R-:W-:Y:S05]  /*2770*/  BRA `(.L_x_5135) ;  /* 0x0000000000587947 */ /* 0x000fea0003800000 */
.L_x_5134:
        /* <DEDUP_REMOVED lines=22> */
.L_x_5135:
[----:B------:R-:W-:Y:S05]  /*28e0*/  BSYNC B0 ;  /* 0x0000000000007941 */ /* 0x000fea0003800000 */
.L_x_5133:
        /* <DEDUP_REMOVED lines=38> */
[----:B------:R-:W-:Y:S05]  /*2b50*/  CALL.REL.NOINC `($__internal_23_$__cuda_sm20_div_s64) ;  /* 0x0000001c00547944 */ /* 0x000fea0003c00000 */
        /* <DEDUP_REMOVED lines=12> */
.L_x_5137:
        /* <DEDUP_REMOVED lines=23> */
.L_x_5138:
[----:B------:R-:W-:Y:S05]  /*2d90*/  BSYNC B0 ;  /* 0x0000000000007941 */ /* 0x000fea0003800000 */
.L_x_5136:
        /* <DEDUP_REMOVED lines=18> */
.L_x_5140:
        /* <DEDUP_REMOVED lines=22> */
.L_x_5141:
[----:B------:R-:W-:Y:S05]  /*3020*/  BSYNC B0 ;  /* 0x0000000000007941 */ /* 0x000fea0003800000 */
.L_x_5139:
        /* <DEDUP_REMOVED lines=22> */
.L_x_5143:
        /* <DEDUP_REMOVED lines=23> */
.L_x_5144:
[----:B------:R-:W-:Y:S05]  /*3300*/  BSYNC B0 ;  /* 0x0000000000007941 */ /* 0x000fea0003800000 */
.L_x_5142:
        /* <DEDUP_REMOVED lines=39> */
.L_x_5146:
        /* <DEDUP_REMOVED lines=23> */
.L_x_5147:
[----:B------:R-:W-:Y:S05]  /*36f0*/  BSYNC B0 ;  /* 0x0000000000007941 */ /* 0x000fea0003800000 */
.L_x_5145:
        /* <DEDUP_REMOVED lines=29> */
.L_x_5149:
        /* <DEDUP_REMOVED lines=23> */
.L_x_5150:
[----:B------:R-:W-:Y:S05]  /*3a40*/  BSYNC B0 ;  /* 0x0000000000007941 */ /* 0x000fea0003800000 */
.L_x_5148:
        /* <DEDUP_REMOVED lines=21> */
.L_x_5126:
[----:B------:R-:W-:Y:S02]  /*3ba0*/  ULDC.64 UR4, c[0x0][0x2b0] ;  /* 0x0000ac0000047ab9 */ /* 0x000fe40000000a00 */
[----:B------:R-:W-:-:S04]  /*3bb0*/  LEA R2, P0, R36, UR4, 0x2 ;  /* 0x0000000424027c11 */ /* 0x000fc8000f8010ff */
[----:B------:R-:W-:-:S05]  /*3bc0*/  LEA.HI.X R3, R36, UR5, R37, 0x2, P0 ;  /* 0x0000000524037c11 */ /* 0x000fca00080f1425 */
[----:B------:R0:W-:Y:S04]  /*3bd0*/  STG.E desc[UR8][R2.64], R30 ;  /* 0x0000001e02007986 */ /* 0x0001e8000c101908 */
.L_x_5125:
[----:B------:R-:W-:Y:S05]  /*3be0*/  BSYNC B1 ;  /* 0x0000000000017941 */ /* 0x000fea0003800000 */
.L_x_5124:
        /* <DEDUP_REMOVED lines=47> */
.L_x_5153:
        /* <DEDUP_REMOVED lines=37> */
.L_x_5152:
        /* <DEDUP_REMOVED lines=25> */
.L_x_5154:
[----:B------:R-:W-:-:S13]  /*42c0*/  ISETP.GT.OR P4, PT, R13, UR5, P4 ;  /* 0x000000050d007c0c */ /* 0x000fda000a784670 */
[----:B------:R-:W-:Y:S05]  /*42d0*/  @!P4 BRA `(.L_x_5151) ;  /* 0x000000000028c947 */ /* 0x000fea0003800000 */
[----:B------:R-:W0:Y:S01]  /*42e0*/  LDS R6, [R6] ;  /* 0x0000000006067984 */ /* 0x000e220000000800 */
[----:B------:R-:W-:Y:S01]  /*42f0*/  ISETP.GE.AND P0, PT, R7, R16, PT ;  /* 0x000000100700720c */ /* 0x000fe20003f06270 */
[----:B------:R-:W-:-:S12]  /*4300*/  BSSY B0, `(.L_x_5155) ;  /* 0x0000003000007945 */ /* 0x000fd80003800000 */
[----:B------:R-:W-:Y:S05]  /*4310*/  @P0 BRA `(.L_x_5156) ;  /* 0x0000000000040947 */ /* 0x000fea0003800000 */
[----:B------:R1:W5:Y:S02]  /*4320*/  LDG.E.128 R8, desc[UR8][R24.64] ;  /* 0x0000000818087981 */ /* 0x000364000c1e1d00 */
.L_x_5156:
[----:B------:R-:W-:Y:S05]  /*4330*/  BSYNC B0 ;  /* 0x0000000000007941 */ /* 0x000fea0003800000 */
.L_x_5155:
[C---:B0----5:R-:W-:Y:S01]  /*4340*/  FFMA.FTZ R5, R6.reuse, R8, R5 ;  /* 0x0000000806057223 */ /* 0x061fe20000010005 */
[C---:B------:R-:W-:Y:S01]  /*4350*/  FFMA.FTZ R2, R6.reuse, R9, R2 ;  /* 0x0000000906027223 */ /* 0x040fe20000010002 */
[C---:B------:R-:W-:Y:S01]  /*4360*/  FFMA.FTZ R3, R6.reuse, R10, R3 ;  /* 0x0000000a06037223 */ /* 0x040fe20000010003 */
[----:B------:R-:W-:Y:S01]  /*4370*/  FFMA.FTZ R0, R6, R11, R0 ;  /* 0x0000000b06007223 */ /* 0x000fe20000010000 */
.L_x_5151:
        /* <DEDUP_REMOVED lines=83> */
        .weak           $__internal_23_$__cuda_sm20_div_s64
        .type           $__internal_23_$__cuda_sm20_div_s64,@function
        .size           $__internal_23_$__cuda_sm20_div_s64,(.L_x_7973 - $__internal_23_$__cuda_sm20_div_s64)
$__internal_23_$__cuda_sm20_div_s64:
        /* <DEDUP_REMOVED lines=83> */
[----:B------:R-:W-:Y:S05]  /*4de0*/  RET.REL.NODEC R20 `(_ZN5flash32flash_fwd_splitkv_combine_kernelI23Flash_fwd_kernel_traitsILi64ELi64ELi128ELi4ELb0ELb0EN7cutlass10bfloat16_tE19Flash_kernel_traitsILi64ELi64ELi128ELi4ES3_EELi8ELi5ELb1EEEvNS_16Flash_fwd_paramsE) ;  /* 0xffffffb014847950 */ /* 0x000fea0003c3ffff */
.L_x_5157:
        /* <DEDUP_REMOVED lines=9> */
.L_x_7973:


//--------------------- .text._ZN5flash32flash_fwd_splitkv_combine_kernelI23Flash_fwd_kernel_traitsILi64ELi64ELi128ELi4ELb0ELb0EN7cutlass10bfloat16_tE19Flash_kernel_traitsILi64ELi64ELi128ELi4ES3_EELi8ELi4ELb1EEEvNS_16Flash_fwd_paramsE --------------------------
	.section	.text._ZN5flash32flash_fwd_splitkv_combine_kernelI23Flash_fwd_kernel_traitsILi64ELi64ELi128ELi4ELb0ELb0EN7cutlass10bfloat16_tE19Flash_kernel_traitsILi64ELi64ELi128ELi4ES3_EELi8ELi4ELb1EEEvNS_16Flash_fwd_paramsE,"ax",@progbits
	.align	128
        .global         _ZN5flash32flash_fwd_splitkv_combine_kernelI23Flash_fwd_kernel_traitsILi64ELi64ELi128ELi4ELb0ELb0EN7cutlass10bfloat16_tE19Flash_kernel_traitsILi64ELi64ELi128ELi4ES3_EELi8ELi4ELb1EEEvNS_16Flash_fwd_paramsE
        .type           _ZN5flash32flash_fwd_splitkv_combine_kernelI23Flash_fwd_kernel_traitsILi64ELi64ELi128ELi4ELb0ELb0EN7cutlass10bfloat16_tE19Flash_kernel_traitsILi64ELi64ELi128ELi4ES3_EELi8ELi4ELb1EEEvNS_16Flash_fwd_paramsE,@function
        .size           _ZN5flash32flash_fwd_splitkv_combine_kernelI23Flash_fwd_kernel_traitsILi64ELi64ELi128ELi4ELb0ELb0EN7cutlass10bfloat16_tE19Flash_kernel_traitsILi64ELi64ELi128ELi4ES3_EELi8ELi4ELb1EEEvNS_16Flash_fwd_paramsE,(.L_x_7974 - _ZN5flash32flash_fwd_splitkv_combine_kernelI23Flash_fwd_kernel_traitsILi64ELi64ELi128ELi4ELb0ELb0EN7cutlass10bfloat16_tE19Flash_kernel_traitsILi64ELi64ELi128ELi4ES3_EELi8ELi4ELb1EEEvNS_16Flash_fwd_paramsE)
        .other          _ZN5flash32flash_fwd_splitkv_combine_kernelI23Flash_fwd_kernel_traitsILi64ELi64ELi128ELi4ELb0ELb0EN7cutlass10bfloat16_tE19Flash_kernel_traitsILi64ELi64ELi128ELi4ES3_EELi8ELi4ELb1EEEvNS_16Flash_fwd_paramsE,@"STO_CUDA_ENTRY STV_DEFAULT"
_ZN5flash32flash_fwd_splitkv_combine_kernelI23Flash_fwd_kernel_traitsILi64ELi64ELi128ELi4ELb0ELb0EN7cutlass10bfloat16_tE19Flash_kernel_traitsILi64ELi64ELi128ELi4ES3_EELi8ELi4ELb1EEEvNS_16Flash_fwd_paramsE:
.text._ZN5flash32flash_fwd_splitkv_combine_kernelI23Flash_fwd_kernel_traitsILi64ELi64ELi128ELi4ELb0ELb0EN7cutlass10bfloat16_tE19Flash_kernel_traitsILi64ELi64ELi128ELi4ES3_EELi8ELi4ELb1EEEvNS_16Flash_fwd_paramsE:
        /* <DEDUP_REMOVED lines=23> */
[----:B------:R-:W-:Y:S05]  /*0170*/  CALL.REL.NOINC `($__internal_24_$__cuda_sm20_div_s64) ;  /* 0x0000004400d87944 */ /* 0x000fea0003c00000 */
[----:B------:R-:W-:Y:S05]  /*0180*/  BRA `(.L_x_5159) ;  /* 0x00000000004c7947 */ /* 0x000fea0003800000 */
.L_x_5158:
        /* <DEDUP_REMOVED lines=19> */
.L_x_5159:
        /* <DEDUP_REMOVED lines=13> */
[----:B------:R-:W-:Y:S05]  /*0390*/  CALL.REL.NOINC `($__internal_24_$__cuda_sm20_div_s64) ;  /* 0x0000004400507944 */ /* 0x000fea0003c00000 */
[----:B------:R-:W-:Y:S02]  /*03a0*/  MOV R8, R20 ;  /* 0x0000001400087202 */ /* 0x000fe40000000f00 */
[----:B------:R-:W-:Y:S01]  /*03b0*/  MOV R9, R21 ;  /* 0x0000001500097202 */ /* 0x000fe20000000f00 */
[----:B------:R-:W-:Y:S05]  /*03c0*/  BRA `(.L_x_5162) ;  /* 0x00000000004c7947 */ /* 0x000fea0003800000 */
.L_x_5161:
        /* <DEDUP_REMOVED lines=19> */
.L_x_5162:
[----:B------:R-:W-:Y:S05]  /*0500*/  BSYNC B0 ;  /* 0x0000000000007941 */ /* 0x000fea0003800000 */
.L_x_5160:
        /* <DEDUP_REMOVED lines=43> */
.L_x_5164:
        /* <DEDUP_REMOVED lines=19> */
.L_x_5165:
[----:B------:R-:W-:Y:S05]  /*08f0*/  BSYNC B0 ;  /* 0x0000000000007941 */ /* 0x000fea0003800000 */
.L_x_5163:
        /* <DEDUP_REMOVED lines=74> */
[----:B------:R-:W-:Y:S02]  /*0da0*/  MOV R32, R20 ;  /* 0x0000001400207202 */ /* 0x000fe40000000f00 */
[----:B------:R-:W-:Y:S01]  /*0db0*/  MOV R33, R21 ;  /* 0x0000001500217202 */ /* 0x000fe20000000f00 */
[----:B------:R-:W-:Y:S05]  /*0dc0*/  BRA `(.L_x_5168) ;  /* 0x00000000004c7947 */ /* 0x000fea0003800000 */
.L_x_5167:
        /* <DEDUP_REMOVED lines=19> */
.L_x_5168:
[----:B------:R-:W-:Y:S05]  /*0f00*/  BSYNC B0 ;  /* 0x0000000000007941 */ /* 0x000fea0003800000 */
.L_x_5166:
        /* <DEDUP_REMOVED lines=43> */
.L_x_5170:
        /* <DEDUP_REMOVED lines=19> */
.L_x_5171:
[----:B------:R-:W-:Y:S05]  /*12f0*/  BSYNC B0 ;  /* 0x0000000000007941 */ /* 0x000fea0003800000 */
.L_x_5169:
        /* <DEDUP_REMOVED lines=67> */
.L_x_5173:
[----:B------:R-:W-:Y:S05]  /*1730*/  BSYNC B0 ;  /* 0x0000000000007941 */ /* 0x000fea0003800000 */
.L_x_5172:
        /* <DEDUP_REMOVED lines=14> */
.L_x_5175:
[----:B------:R-:W-:Y:S05]  /*1820*/  BSYNC B0 ;  /* 0x0000000000007941 */ /* 0x000fea0003800000 */
.L_x_5174:
        /* <DEDUP_REMOVED lines=158> */
.L_x_5180:
        /* <DEDUP_REMOVED lines=22> */
.L_x_5181:
[----:B------:R-:W-:Y:S05]  /*2370*/  BSYNC B0 ;  /* 0x0000000000007941 */ /* 0x000fea0003800000 */
.L_x_5179:
[----:B------:R-:W-:Y:S01]  /*2380*/  LOP3.LUT R19, R17, R0, RZ, 0xfc, !PT ;  /* 0x0000000011137212 */ /* 0x000fe200078efcff */
[----:B------:R-:W-:Y:S03]  /*2390*/  BSSY B0, `(.L_x_5182) ;  /* 0x0000028000007945 */ /* 0x000fe60003800000 */
[----:B------:R-:W-:-:S13]  /*23a0*/  ISETP.NE.U32.AND P0, PT, R19, RZ, PT ;  /* 0x000000ff1300720c */ /* 0x000fda0003f05070 */
[----:B------:R-:W-:Y:S05]  /*23b0*/  @!P0 BRA `(.L_x_5183) ;  /* 0x00000000003c8947 */ /* 0x000fea0003800000 */
[----:B------:R-:W-:Y:S01]  /*23c0*/  IMAD.MOV.U32 R24, RZ, RZ, R25 ;  /* 0x000000ffff187224 */ /* 0x000fe200078e0019 */
[----:B------:R-:W-:Y:S02]  /*23d0*/  MOV R23, R0 ;  /* 0x0000000000177202 */ /* 0x000fe40000000f00 */
[----:B------:R-:W-:Y:S02]  /*23e0*/  MOV R22, 0x2400 ;  /* 0x0000240000167802 */ /* 0x000fe40000000f00 */
[----:B------:R-:W-:Y:S05]  /*23f0*/  CALL.REL.NOINC `($__internal_24_$__cuda_sm20_div_s64) ;  /* 0x0000002400387944 */ /* 0x000fea0003c00000 */
        /* <DEDUP_REMOVED lines=11> */
.L_x_5183:
        /* <DEDUP_REMOVED lines=22> */
.L_x_5184:
[----:B------:R-:W-:Y:S05]  /*2610*/  BSYNC B0 ;  /* 0x0000000000007941 */ /* 0x000fea0003800000 */
.L_x_5182:
        /* <DEDUP_REMOVED lines=11> */
[----:B------:R-:W-:Y:S05]  /*26d0*/  CALL.REL.NOINC `($__internal_24_$__cuda_sm20_div_s64) ;  /* 0x0000002000807944 */ /* 0x000fea0003c00000 */
[----:B------:R-:W-:-:S04]  /*26e0*/  IADD3 R17, P0, RZ, -R20, RZ ;  /* 0x80000014ff117210 */ /* 0x000fc80007f1e0ff */
[----:B------:R-:W-:Y:S01]  /*26f0*/  IADD3.X R18, RZ, ~R21, RZ, P0, !PT ;  /* 0x80000015ff127210 */ /* 0x000fe200007fe4ff */
[----:B------:R-:W-:-:S04]  /*2700*/  IMAD.WIDE.U32 R36, R5, R17, R36 ;  /* 0x0000001105247225 */ /* 0x000fc800078e0024 */
[----:B------:R-:W-:-:S04]  /*2710*/  IMAD R18, R18, R5, RZ ;  /* 0x0000000512127224 */ /* 0x000fc800078e02ff */
[----:B------:R-:W-:-:S05]  /*2720*/  IMAD R4, R4, R17, R18 ;  /* 0x0000001104047224 */ /* 0x000fca00078e0212 */
[----:B------:R-:W-:Y:S01]  /*2730*/  IADD3 R4, R37, R4, RZ ;  /* 0x0000000425047210 */ /* 0x000fe20007ffe0ff */
[----:B------:R-:W-:Y:S05]  /*2740*/  BRA `(.L_x_5187) ;  /* 0x0000000000587947 */ /* 0x000fea0003800000 */
.L_x_5186:
        /* <DEDUP_REMOVED lines=22> */
.L_x_5187:
[----:B------:R-:W-:Y:S05]  /*28b0*/  BSYNC B0 ;  /* 0x0000000000007941 */ /* 0x000fea0003800000 */
.L_x_5185:
        /* <DEDUP_REMOVED lines=38> */
[----:B------:R-:W-:Y:S05]  /*2b20*/  CALL.REL.NOINC `($__internal_24_$__cuda_sm20_div_s64) ;  /* 0x0000001c006c7944 */ /* 0x000fea0003c00000 */
        /* <DEDUP_REMOVED lines=12> */
.L_x_5189:
        /* <DEDUP_REMOVED lines=23> */
.L_x_5190:
[----:B------:R-:W-:Y:S05]  /*2d60*/  BSYNC B0 ;  /* 0x0000000000007941 */ /* 0x000fea0003800000 */
.L_x_5188:
        /* <DEDUP_REMOVED lines=19> */
.L_x_5192:
        /* <DEDUP_REMOVED lines=22> */
.L_x_5193:
[----:B------:R-:W-:Y:S05]  /*3000*/  BSYNC B0 ;  /* 0x0000000000007941 */ /* 0x000fea0003800000 */
.L_x_5191:
        /* <DEDUP_REMOVED lines=20> */
.L_x_5195:
        /* <DEDUP_REMOVED lines=23> */
.L_x_5196:
[----:B------:R-:W-:Y:S05]  /*32c0*/  BSYNC B0 ;  /* 0x0000000000007941 */ /* 0x000fea0003800000 */
.L_x_5194:
        /* <DEDUP_REMOVED lines=39> */
.L_x_5198:
        /* <DEDUP_REMOVED lines=23> */
.L_x_5199:
[----:B------:R-:W-:Y:S05]  /*36b0*/  BSYNC B0 ;  /* 0x0000000000007941 */ /* 0x000fea0003800000 */
.L_x_5197:
        /* <DEDUP_REMOVED lines=26> */
.L_x_5201:
        /* <DEDUP_REMOVED lines=23> */
.L_x_5202:
[----:B------:R-:W-:Y:S05]  /*39d0*/  BSYNC B0 ;  /* 0x0000000000007941 */ /* 0x000fea0003800000 */
.L_x_5200:
        /* <DEDUP_REMOVED lines=21> */
.L_x_5178:
[----:B------:R-:W-:Y:S02]  /*3b30*/  ULDC.64 UR4, c[0x0][0x2b0] ;  /* 0x0000ac0000047ab9 */ /* 0x000fe40000000a00 */
[----:B------:R-:W-:-:S04]  /*3b40*/  LEA R2, P0, R30, UR4, 0x2 ;  /* 0x000000041e027c11 */ /* 0x000fc8000f8010ff */
[----:B------:R-:W-:-:S05]  /*3b50*/  LEA.HI.X R3, R30, UR5, R31, 0x2, P0 ;  /* 0x000000051e037c11 */ /* 0x000fca00080f141f */
[----:B------:R0:W-:Y:S04]  /*3b60*/  STG.E desc[UR8][R2.64], R28 ;  /* 0x0000001c02007986 */ /* 0x0001e8000c101908 */
.L_x_5177:
[----:B------:R-:W-:Y:S05]  /*3b70*/  BSYNC B1 ;  /* 0x0000000000017941 */ /* 0x000fea0003800000 */
.L_x_5176:
        /* <DEDUP_REMOVED lines=20> */
.L_x_5204:
[----:B------:R-:W-:Y:S05]  /*3cc0*/  BSYNC B0 ;  /* 0x0000000000007941 */ /* 0x000fea0003800000 */
.L_x_5203:
        /* <DEDUP_REMOVED lines=36> */
.L_x_5207:
        /* <DEDUP_REMOVED lines=37> */
.L_x_5206:
        /* <DEDUP_REMOVED lines=25> */
.L_x_5208:
[----:B------:R-:W-:-:S13]  /*42f0*/  ISETP.GT.OR P4, PT, R7, UR5, P4 ;  /* 0x0000000507007c0c */ /* 0x000fda000a784670 */
[----:B------:R-:W-:Y:S05]  /*4300*/  @!P4 BRA `(.L_x_5205) ;  /* 0x000000000028c947 */ /* 0x000fea0003800000 */
[----:B------:R-:W0:Y:S01]  /*4310*/  LDS R6, [R6] ;  /* 0x0000000006067984 */ /* 0x000e220000000800 */
[----:B------:R-:W-:Y:S01]  /*4320*/  ISETP.GE.AND P0, PT, R13, R16, PT ;  /* 0x000000100d00720c */ /* 0x000fe20003f06270 */
[----:B------:R-:W-:-:S12]  /*4330*/  BSSY B0, `(.L_x_5209) ;  /* 0x0000003000007945 */ /* 0x000fd80003800000 */
[----:B------:R-:W-:Y:S05]  /*4340*/  @P0 BRA `(.L_x_5210) ;  /* 0x0000000000040947 */ /* 0x000fea0003800000 */
[----:B------:R1:W5:Y:S02]  /*4350*/  LDG.E.128 R8, desc[UR8][R24.64] ;  /* 0x0000000818087981 */ /* 0x000364000c1e1d00 */
.L_x_5210:
[----:B------:R-:W-:Y:S05]  /*4360*/  BSYNC B0 ;  /* 0x0000000000007941 */ /* 0x000fea0003800000 */
.L_x_5209:
[C---:B0----5:R-:W-:Y:S01]  /*4370*/  FFMA.FTZ R5, R6.reuse, R8, R5 ;  /* 0x0000000806057223 */ /* 0x061fe20000010005 */
[C---:B------:R-:W-:Y:S01]  /*4380*/  FFMA.FTZ R2, R6.reuse, R9, R2 ;  /* 0x0000000906027223 */ /* 0x040fe20000010002 */
[C---:B------:R-:W-:Y:S01]  /*4390*/  FFMA.FTZ R3, R6.reuse, R10, R3 ;  /* 0x0000000a06037223 */ /* 0x040fe20000010003 */
[----:B------:R-:W-:Y:S01]  /*43a0*/  FFMA.FTZ R0, R6, R11, R0 ;  /* 0x0000000b06007223 */ /* 0x000fe20000010000 */
.L_x_5205:
        /* <DEDUP_REMOVED lines=83> */
        .weak           $__internal_24_$__cuda_sm20_div_s64
        .type           $__internal_24_$__cuda_sm20_div_s64,@function
        .size           $__internal_24_$__cuda_sm20_div_s64,(.L_x_7974 - $__internal_24_$__cuda_sm20_div_s64)
$__internal_24_$__cuda_sm20_div_s64:
        /* <DEDUP_REMOVED lines=83> */
[----:B------:R-:W-:Y:S06]  /*4e10*/  RET.REL.NODEC R26 `(_ZN5flash32flash_fwd_splitkv_combine_kernelI23Flash_fwd_kernel_traitsILi64ELi64ELi128ELi4ELb0ELb0EN7cutlass10bfloat16_tE19Flash_kernel_traitsILi64ELi64ELi128ELi4ES3_EELi8ELi4ELb1EEEvNS_16Flash_fwd_paramsE) ;  /* 0xffffffb01a787950 */ /* 0x000fec0003c3ffff */
.L_x_5211:
        /* <DEDUP_REMOVED lines=14> */
.L_x_7974:


//--------------------- .text._ZN5flash32flash_fwd_splitkv_combine_kernelI23Flash_fwd_kernel_traitsILi64ELi64ELi128ELi4ELb0ELb0EN7cutlass10bfloat16_tE19Flash_kernel_traitsILi64ELi64ELi128ELi4ES3_EELi8ELi3ELb1EEEvNS_16Flash_fwd_paramsE --------------------------
	.section	.text._ZN5flash32flash_fwd_splitkv_combine_kernelI23Flash_fwd_kernel_traitsILi64ELi64ELi128ELi4ELb0ELb0EN7cutlass10bfloat16_tE19Flash_kernel_traitsILi64ELi64ELi128ELi4ES3_EELi8ELi3ELb1EEEvNS_16Flash_fwd_paramsE,"ax",@progbits
	.align	128
        .global         _ZN5flash32flash_fwd_splitkv_combine_kernelI23Flash_fwd_kernel_traitsILi64ELi64ELi128ELi4ELb0ELb0EN7cutlass10bfloat16_tE19Flash_kernel_traitsILi64ELi64ELi128ELi4ES3_EELi8ELi3ELb1EEEvNS_16Flash_fwd_paramsE
        .type           _ZN5flash32flash_fwd_splitkv_combine_kernelI23Flash_fwd_kernel_traitsILi64ELi64ELi128ELi4ELb0ELb0EN7cutlass10bfloat16_tE19Flash_kernel_traitsILi64ELi64ELi128ELi4ES3_EELi8ELi3ELb1EEEvNS_16Flash_fwd_paramsE,@function
        .size           _ZN5flash32flash_fwd_splitkv_combine_kernelI23Flash_fwd_kernel_traitsILi64ELi64ELi128ELi4ELb0ELb0EN7cutlass10bfloat16_tE19Flash_kernel_traitsILi64ELi64ELi128ELi4ES3_EELi8ELi3ELb1EEEvNS_16Flash_fwd_paramsE,(.L_x_7975 - _ZN5flash32flash_fwd_splitkv_combine_kernelI23Flash_fwd_kernel_traitsILi64ELi64ELi128ELi4ELb0ELb0EN7cutlass10bfloat16_tE19Flash_kernel_traitsILi64ELi64ELi128ELi4ES3_EELi8ELi3ELb1EEEvNS_16Flash_fwd_paramsE)
        .other          _ZN5flash32flash_fwd_splitkv_combine_kernelI23Flash_fwd_kernel_traitsILi64ELi64ELi128ELi4ELb0ELb0EN7cutlass10bfloat16_tE19Flash_kernel_traitsILi64ELi64ELi128ELi4ES3_EELi8ELi3ELb1EEEvNS_16Flash_fwd_paramsE,@"STO_CUDA_ENTRY STV_DEFAULT"
_ZN5flash32flash_fwd_splitkv_combine_kernelI23Flash_fwd_kernel_traitsILi64ELi64ELi128ELi4ELb0ELb0EN7cutlass10bfloat16_tE19Flash_kernel_traitsILi64ELi64ELi128ELi4ES3_EELi8ELi3ELb1EEEvNS_16Flash_fwd_paramsE:
.text._ZN5flash32flash_fwd_splitkv_combine_kernelI23Flash_fwd_kernel_traitsILi64ELi64ELi128ELi4ELb0ELb0EN7cutlass10bfloat16_tE19Flash_kernel_traitsILi64ELi64ELi128ELi4ES3_EELi8ELi3ELb1EEEvNS_16Flash_fwd_paramsE:
        /* <DEDUP_REMOVED lines=23> */
[----:B------:R-:W-:Y:S05]  /*0170*/  CALL.REL.NOINC `($__internal_25_$__cuda_sm20_div_s64) ;  /* 0x0000004400807944 */ /* 0x000fea0003c00000 */
[----:B------:R-:W-:Y:S02]  /*0180*/  MOV R20, R0 ;  /* 0x0000000000147202 */ /* 0x000fe40000000f00 */
[----:B------:R-:W-:Y:S01]  /*0190*/  MOV R21, R23 ;  /* 0x0000001700157202 */ /* 0x000fe20000000f00 */
[----:B------:R-:W-:Y:S06]  /*01a0*/  BRA `(.L_x_5213) ;  /* 0x00000000004c7947 */ /* 0x000fec0003800000 */
.L_x_5212:
        /* <DEDUP_REMOVED lines=19> */
.L_x_5213:
        /* <DEDUP_REMOVED lines=11> */
[----:B------:R-:W-:Y:S05]  /*0390*/  CALL.REL.NOINC `($__internal_25_$__cuda_sm20_div_s64) ;  /* 0x0000004000f87944 */ /* 0x000fea0003c00000 */
[----:B------:R-:W-:Y:S02]  /*03a0*/  MOV R10, R0 ;  /* 0x00000000000a7202 */ /* 0x000fe40000000f00 */
[----:B------:R-:W-:Y:S01]  /*03b0*/  MOV R11, R23 ;  /* 0x00000017000b7202 */ /* 0x000fe20000000f00 */
[----:B------:R-:W-:Y:S05]  /*03c0*/  BRA `(.L_x_5216) ;  /* 0x00000000004c7947 */ /* 0x000fea0003800000 */
.L_x_5215:
        /* <DEDUP_REMOVED lines=19> */
.L_x_5216:
[----:B------:R-:W-:Y:S05]  /*0500*/  BSYNC B0 ;  /* 0x0000000000007941 */ /* 0x000fea0003800000 */
.L_x_5214:
        /* <DEDUP_REMOVED lines=44> */
[----:B------:R-:W-:Y:S05]  /*07d0*/  BRA `(.L_x_5219) ;  /* 0x00000000004c7947 */ /* 0x000fea0003800000 */
.L_x_5218:
        /* <DEDUP_REMOVED lines=19> */
.L_x_5219:
[----:B------:R-:W-:Y:S05]  /*0910*/  BSYNC B0 ;  /* 0x0000000000007941 */ /* 0x000fea0003800000 */
.L_x_5217:
        /* <DEDUP_REMOVED lines=71> */
[----:B------:R-:W-:Y:S05]  /*0d90*/  CALL.REL.NOINC `($__internal_25_$__cuda_sm20_div_s64) ;  /* 0x0000003800787944 */ /* 0x000fea0003c00000 */
[----:B------:R-:W-:Y:S02]  /*0da0*/  MOV R32, R0 ;  /* 0x0000000000207202 */ /* 0x000fe40000000f00 */
[----:B------:R-:W-:Y:S01]  /*0db0*/  MOV R33, R23 ;  /* 0x0000001700217202 */ /* 0x000fe20000000f00 */
[----:B------:R-:W-:Y:S05]  /*0dc0*/  BRA `(.L_x_5222) ;  /* 0x00000000004c7947 */ /* 0x000fea0003800000 */
.L_x_5221:
        /* <DEDUP_REMOVED lines=19> */
.L_x_5222:
[----:B------:R-:W-:Y:S05]  /*0f00*/  BSYNC B0 ;  /* 0x0000000000007941 */ /* 0x000fea0003800000 */
.L_x_5220:
        /* <DEDUP_REMOVED lines=40> */
[----:B------:R-:W-:Y:S01]  /*1190*/  MOV R22, R0 ;  /* 0x0000000000167202 */ /* 0x000fe20000000f00 */
[----:B------:R-:W-:Y:S05]  /*11a0*/  BRA `(.L_x_5225) ;  /* 0x00000000004c7947 */ /* 0x000fea0003800000 */
.L_x_5224:
        /* <DEDUP_REMOVED lines=19> */
.L_x_5225:
[----:B------:R-:W-:Y:S05]  /*12e0*/  BSYNC B0 ;  /* 0x0000000000007941 */ /* 0x000fea0003800000 */
.L_x_5223:
        /* <DEDUP_REMOVED lines=70> */
.L_x_5227:
[----:B------:R-:W-:Y:S05]  /*1750*/  BSYNC B0 ;  /* 0x0000000000007941 */ /* 0x000fea0003800000 */
.L_x_5226:
        /* <DEDUP_REMOVED lines=155> */
.L_x_5232:
        /* <DEDUP_REMOVED lines=22> */
.L_x_5233:
[----:B------:R-:W-:Y:S05]  /*2270*/  BSYNC B0 ;  /* 0x0000000000007941 */ /* 0x000fea0003800000 */
.L_x_5231:
[----:B------:R-:W-:Y:S01]  /*2280*/  LOP3.LUT R0, R21, R8, RZ, 0xfc, !PT ;  /* 0x0000000815007212 */ /* 0x000fe200078efcff */
[----:B------:R-:W-:Y:S03]  /*2290*/  BSSY B0, `(.L_x_5234) ;  /* 0x0000027000007945 */ /* 0x000fe60003800000 */
[----:B------:R-:W-:-:S13]  /*22a0*/  ISETP.NE.U32.AND P0, PT, R0, RZ, PT ;  /* 0x000000ff0000720c */ /* 0x000fda0003f05070 */
[----:B------:R-:W-:Y:S05]  /*22b0*/  @!P0 BRA `(.L_x_5235) ;  /* 0x0000000000388947 */ /* 0x000fea0003800000 */
[----:B------:R-:W-:Y:S01]  /*22c0*/  IMAD.MOV.U32 R22, RZ, RZ, R25 ;  /* 0x000000ffff167224 */ /* 0x000fe200078e0019 */
[----:B------:R-:W-:Y:S02]  /*22d0*/  MOV R6, R8 ;  /* 0x0000000800067202 */ /* 0x000fe40000000f00 */
[----:B------:R-:W-:Y:S02]  /*22e0*/  MOV R20, 0x2300 ;  /* 0x0000230000147802 */ /* 0x000fe40000000f00 */
[----:B------:R-:W-:Y:S05]  /*22f0*/  CALL.REL.NOINC `($__internal_25_$__cuda_sm20_div_s64) ;  /* 0x0000002400207944 */ /* 0x000fea0003c00000 */
        /* <DEDUP_REMOVED lines=10> */
.L_x_5235:
        /* <DEDUP_REMOVED lines=22> */
.L_x_5236:
[----:B------:R-:W-:Y:S05]  /*2500*/  BSYNC B0 ;  /* 0x0000000000007941 */ /* 0x000fea0003800000 */
.L_x_5234:
        /* <DEDUP_REMOVED lines=11> */
[----:B------:R-:W-:Y:S05]  /*25c0*/  CALL.REL.NOINC `($__internal_25_$__cuda_sm20_div_s64) ;  /* 0x00000020006c7944 */ /* 0x000fea0003c00000 */
        /* <DEDUP_REMOVED lines=8> */
.L_x_5238:
        /* <DEDUP_REMOVED lines=21> */
.L_x_5239:
[----:B------:R-:W-:Y:S05]  /*27a0*/  BSYNC B0 ;  /* 0x0000000000007941 */ /* 0x000fea0003800000 */
.L_x_5237:
        /* <DEDUP_REMOVED lines=38> */
[----:B------:R-:W-:Y:S05]  /*2a10*/  CALL.REL.NOINC `($__internal_25_$__cuda_sm20_div_s64) ;  /* 0x0000001c00587944 */ /* 0x000fea0003c00000 */
        /* <DEDUP_REMOVED lines=12> */
.L_x_5241:
        /* <DEDUP_REMOVED lines=23> */
.L_x_5242:
[----:B------:R-:W-:Y:S05]  /*2c50*/  BSYNC B0 ;  /* 0x0000000000007941 */ /* 0x000fea0003800000 */
.L_x_5240:
        /* <DEDUP_REMOVED lines=18> */
.L_x_5244:
        /* <DEDUP_REMOVED lines=22> */
.L_x_5245:
[----:B------:R-:W-:Y:S05]  /*2ee0*/  BSYNC B0 ;  /* 0x0000000000007941 */ /* 0x000fea0003800000 */
.L_x_5243:
        /* <DEDUP_REMOVED lines=21> */
.L_x_5247:
        /* <DEDUP_REMOVED lines=23> */
.L_x_5248:
[----:B------:R-:W-:Y:S05]  /*31b0*/  BSYNC B0 ;  /* 0x0000000000007941 */ /* 0x000fea0003800000 */
.L_x_5246:
        /* <DEDUP_REMOVED lines=39> */
.L_x_5250:
        /* <DEDUP_REMOVED lines=23> */
.L_x_5251:
[----:B------:R-:W-:Y:S05]  /*35a0*/  BSYNC B0 ;  /* 0x0000000000007941 */ /* 0x000fea0003800000 */
.L_x_5249:
        /* <DEDUP_REMOVED lines=27> */
.L_x_5253:
        /* <DEDUP_REMOVED lines=23> */
.L_x_5254:
[----:B------:R-:W-:Y:S05]  /*38d0*/  BSYNC B0 ;  /* 0x0000000000007941 */ /* 0x000fea0003800000 */
.L_x_5252:
        /* <DEDUP_REMOVED lines=21> */
.L_x_5230:
[----:B------:R-:W-:Y:S02]  /*3a30*/  ULDC.64 UR4, c[0x0][0x2b0] ;  /* 0x0000ac0000047ab9 */ /* 0x000fe40000000a00 */
[----:B------:R-:W-:-:S04]  /*3a40*/  LEA R2, P0, R30, UR4, 0x2 ;  /* 0x000000041e027c11 */ /* 0x000fc8000f8010ff */
[----:B------:R-:W-:-:S05]  /*3a50*/  LEA.HI.X R3, R30, UR5, R31, 0x2, P0 ;  /* 0x000000051e037c11 */ /* 0x000fca00080f141f */
[----:B------:R1:W-:Y:S04]  /*3a60*/  STG.E desc[UR8][R2.64], R26 ;  /* 0x0000001a02007986 */ /* 0x0003e8000c101908 */
.L_x_5229:
[----:B------:R-:W-:Y:S05]  /*3a70*/  BSYNC B1 ;  /* 0x0000000000017941 */ /* 0x000fea0003800000 */
.L_x_5228:
        /* <DEDUP_REMOVED lines=51> */
.L_x_5257:
        /* <DEDUP_REMOVED lines=37> */
.L_x_5256:
        /* <DEDUP_REMOVED lines=25> */
.L_x_5258:
[----:B------:R-:W-:-:S13]  /*4190*/  ISETP.GT.OR P4, PT, R7, UR5, P4 ;  /* 0x0000000507007c0c */ /* 0x000fda000a784670 */
[----:B------:R-:W-:Y:S05]  /*41a0*/  @!P4 BRA `(.L_x_5255) ;  /* 0x000000000028c947 */ /* 0x000fea0003800000 */
[----:B------:R-:W0:Y:S01]  /*41b0*/  LDS R6, [R6] ;  /* 0x0000000006067984 */ /* 0x000e220000000800 */
[----:B------:R-:W-:Y:S01]  /*41c0*/  ISETP.GE.AND P0, PT, R15, R14, PT ;  /* 0x0000000e0f00720c */ /* 0x000fe20003f06270 */
[----:B------:R-:W-:-:S12]  /*41d0*/  BSSY B0, `(.L_x_5259) ;  /* 0x0000003000007945 */ /* 0x000fd80003800000 */
[----:B------:R-:W-:Y:S05]  /*41e0*/  @P0 BRA `(.L_x_5260) ;  /* 0x0000000000040947 */ /* 0x000fea0003800000 */
[----:B------:R1:W5:Y:S02]  /*41f0*/  LDG.E.128 R8, desc[UR8][R22.64] ;  /* 0x0000000816087981 */ /* 0x000364000c1e1d00 */
.L_x_5260:
[----:B------:R-:W-:Y:S05]  /*4200*/  BSYNC B0 ;  /* 0x0000000000007941 */ /* 0x000fea0003800000 */
.L_x_5259:
[C---:B0----5:R-:W-:Y:S01]  /*4210*/  FFMA.FTZ R5, R6.reuse, R8, R5 ;  /* 0x0000000806057223 */ /* 0x061fe20000010005 */
[C---:B------:R-:W-:Y:S01]  /*4220*/  FFMA.FTZ R2, R6.reuse, R9, R2 ;  /* 0x0000000906027223 */ /* 0x040fe20000010002 */
[C---:B------:R-:W-:Y:S01]  /*4230*/  FFMA.FTZ R3, R6.reuse, R10, R3 ;  /* 0x0000000a06037223 */ /* 0x040fe20000010003 */
[----:B------:R-:W-:Y:S01]  /*4240*/  FFMA.FTZ R0, R6, R11, R0 ;  /* 0x0000000b06007223 */ /* 0x000fe20000010000 */
.L_x_5255:
        /* <DEDUP_REMOVED lines=83> */
        .weak           $__internal_25_$__cuda_sm20_div_s64
        .type           $__internal_25_$__cuda_sm20_div_s64,@function
        .size           $__internal_25_$__cuda_sm20_div_s64,(.L_x_7975 - $__internal_25_$__cuda_sm20_div_s64)
$__internal_25_$__cuda_sm20_div_s64:
        /* <DEDUP_REMOVED lines=83> */
[----:B------:R-:W-:Y:S06]  /*4cb0*/  RET.REL.NODEC R38 `(_ZN5flash32flash_fwd_splitkv_combine_kernelI23Flash_fwd_kernel_traitsILi64ELi64ELi128ELi4ELb0ELb0EN7cutlass10bfloat16_tE19Flash_kernel_traitsILi64ELi64ELi128ELi4ES3_EELi8ELi3ELb1EEEvNS_16Flash_fwd_paramsE) ;  /* 0xffffffb026d07950 */ /* 0x000fec0003c3ffff */
.L_x_5261:
        /* <DEDUP_REMOVED lines=12> */
.L_x_7975:


//--------------------- .text._ZN5flash32flash_fwd_splitkv_combine_kernelI23Flash_fwd_kernel_traitsILi64ELi64ELi128ELi4ELb0ELb0EN7cutlass10bfloat16_tE19Flash_kernel_traitsILi64ELi64ELi128ELi4ES3_EELi8ELi2ELb1EEEvNS_16Flash_fwd_paramsE --------------------------
	.section	.text._ZN5flash32flash_fwd_splitkv_combine_kernelI23Flash_fwd_kernel_traitsILi64ELi64ELi128ELi4ELb0ELb0EN7cutlass10bfloat16_tE19Flash_kernel_traitsILi64ELi64ELi128ELi4ES3_EELi8ELi2ELb1EEEvNS_16Flash_fwd_paramsE,"ax",@progbits
	.align	128
        .global         _ZN5flash32flash_fwd_splitkv_combine_kernelI23Flash_fwd_kernel_traitsILi64ELi64ELi128ELi4ELb0ELb0EN7cutlass10bfloat16_tE19Flash_kernel_traitsILi64ELi64ELi128ELi4ES3_EELi8ELi2ELb1EEEvNS_16Flash_fwd_paramsE
        .type           _ZN5flash32flash_fwd_splitkv_combine_kernelI23Flash_fwd_kernel_traitsILi64ELi64ELi128ELi4ELb0ELb0EN7cutlass10bfloat16_tE19Flash_kernel_traitsILi64ELi64ELi128ELi4ES3_EELi8ELi2ELb1EEEvNS_16Flash_fwd_paramsE,@function
        .size           _ZN5flash32flash_fwd_splitkv_combine_kernelI23Flash_fwd_kernel_traitsILi64ELi64ELi128ELi4ELb0ELb0EN7cutlass10bfloat16_tE19Flash_kernel_traitsILi64ELi64ELi128ELi4ES3_EELi8ELi2ELb1EEEvNS_16Flash_fwd_paramsE,(.L_x_7976 - _ZN5flash32flash_fwd_splitkv_combine_kernelI23Flash_fwd_kernel_traitsILi64ELi64ELi128ELi4ELb0ELb0EN7cutlass10bfloat16_tE19Flash_kernel_traitsILi64ELi64ELi128ELi4ES3_EELi8ELi2ELb1EEEvNS_16Flash_fwd_paramsE)
        .other          _ZN5flash32flash_fwd_splitkv_combine_kernelI23Flash_fwd_kernel_traitsILi64ELi64ELi128ELi4ELb0ELb0EN7cutlass10bfloat16_tE19Flash_kernel_traitsILi64ELi64ELi128ELi4ES3_EELi8ELi2ELb1EEEvNS_16Flash_fwd_paramsE,@"STO_CUDA_ENTRY STV_DEFAULT"
_ZN5flash32flash_fwd_splitkv_combine_kernelI23Flash_fwd_kernel_traitsILi64ELi64ELi128ELi4ELb0ELb0EN7cutlass10bfloat16_tE19Flash_kernel_traitsILi64ELi64ELi128ELi4ES3_EELi8ELi2ELb1EEEvNS_16Flash_fwd_paramsE:
.text._ZN5flash32flash_fwd_splitkv_combine_kernelI23Flash_fwd_kernel_traitsILi64ELi64ELi128ELi4ELb0ELb0EN7cutlass10bfloat16_tE19Flash_kernel_traitsILi64ELi64ELi128ELi4ES3_EELi8ELi2ELb1EEEvNS_16Flash_fwd_paramsE:
        /* <DEDUP_REMOVED lines=23> */
[----:B------:R-:W-:Y:S05]  /*0170*/  CALL.REL.NOINC `($__internal_26_$__cuda_sm20_div_s64) ;  /* 0x0000004400ac7944 */ /* 0x000fea0003c00000 */
[----:B------:R-:W-:Y:S01]  /*0180*/  MOV R20, R0 ;  /* 0x0000000000147202 */ /* 0x000fe20000000f00 */
[----:B------:R-:W-:Y:S06]  /*0190*/  BRA `(.L_x_5263) ;  /* 0x00000000004c7947 */ /* 0x000fec0003800000 */
.L_x_5262:
        /* <DEDUP_REMOVED lines=19> */
.L_x_5263:
        /* <DEDUP_REMOVED lines=11> */
[----:B------:R-:W-:Y:S05]  /*0380*/  CALL.REL.NOINC `($__internal_26_$__cuda_sm20_div_s64) ;  /* 0x0000004400287944 */ /* 0x000fea0003c00000 */
[----:B------:R-:W-:Y:S02]  /*0390*/  MOV R8, R0 ;  /* 0x0000000000087202 */ /* 0x000fe40000000f00 */
[----:B------:R-:W-:Y:S01]  /*03a0*/  MOV R9, R21 ;  /* 0x0000001500097202 */ /* 0x000fe20000000f00 */
[----:B------:R-:W-:Y:S05]  /*03b0*/  BRA `(.L_x_5266) ;  /* 0x00000000004c7947 */ /* 0x000fea0003800000 */
.L_x_5265:
        /* <DEDUP_REMOVED lines=19> */
.L_x_5266:
[----:B------:R-:W-:Y:S05]  /*04f0*/  BSYNC B0 ;  /* 0x0000000000007941 */ /* 0x000fea0003800000 */
.L_x_5264:
        /* <DEDUP_REMOVED lines=42> */
[----:B------:R-:W-:Y:S05]  /*07a0*/  BRA `(.L_x_5269) ;  /* 0x00000000004c7947 */ /* 0x000fea0003800000 */
.L_x_5268:
        /* <DEDUP_REMOVED lines=19> */
.L_x_5269:
[----:B------:R-:W-:Y:S05]  /*08e0*/  BSYNC B0 ;  /* 0x0000000000007941 */ /* 0x000fea0003800000 */
.L_x_5267:
        /* <DEDUP_REMOVED lines=71> */
[----:B------:R-:W-:Y:S05]  /*0d60*/  CALL.REL.NOINC `($__internal_26_$__cuda_sm20_div_s64) ;  /* 0x0000003800b07944 */ /* 0x000fea0003c00000 */
[----:B------:R-:W-:Y:S02]  /*0d70*/  MOV R38, R0 ;  /* 0x0000000000267202 */ /* 0x000fe40000000f00 */
[----:B------:R-:W-:Y:S01]  /*0d80*/  MOV R39, R21 ;  /* 0x0000001500277202 */ /* 0x000fe20000000f00 */
[----:B------:R-:W-:Y:S05]  /*0d90*/  BRA `(.L_x_5272) ;  /* 0x00000000004c7947 */ /* 0x000fea0003800000 */
.L_x_5271:
        /* <DEDUP_REMOVED lines=19> */
.L_x_5272:
[----:B------:R-:W-:Y:S05]  /*0ed0*/  BSYNC B0 ;  /* 0x0000000000007941 */ /* 0x000fea0003800000 */
.L_x_5270:
        /* <DEDUP_REMOVED lines=40> */
[----:B------:R-:W-:Y:S02]  /*1160*/  MOV R10, R0 ;  /* 0x00000000000a7202 */ /* 0x000fe40000000f00 */
[----:B------:R-:W-:Y:S01]  /*1170*/  MOV R11, R21 ;  /* 0x00000015000b7202 */ /* 0x000fe20000000f00 */
[----:B------:R-:W-:Y:S05]  /*1180*/  BRA `(.L_x_5275) ;  /* 0x00000000004c7947 */ /* 0x000fea0003800000 */
.L_x_5274:
        /* <DEDUP_REMOVED lines=19> */
.L_x_5275:
[----:B------:R-:W-:Y:S05]  /*12c0*/  BSYNC B0 ;  /* 0x0000000000007941 */ /* 0x000fea0003800000 */
.L_x_5273:
        /* <DEDUP_REMOVED lines=67> */
.L_x_5277:
[----:B------:R-:W-:Y:S05]  /*1700*/  BSYNC B0 ;  /* 0x0000000000007941 */ /* 0x000fea0003800000 */
.L_x_5276:
        /* <DEDUP_REMOVED lines=13> */
.L_x_5279:
[----:B------:R-:W-:Y:S05]  /*17e0*/  BSYNC B0 ;  /* 0x0000000000007941 */ /* 0x000fea0003800000 */
.L_x_5278:
        /* <DEDUP_REMOVED lines=149> */
.L_x_5284:
        /* <DEDUP_REMOVED lines=23> */
.L_x_5285:
[----:B------:R-:W-:Y:S05]  /*22b0*/  BSYNC B0 ;  /* 0x0000000000007941 */ /* 0x000fea0003800000 */
.L_x_5283:
        /* <DEDUP_REMOVED lines=8> */
[----:B------:R-:W-:Y:S05]  /*2340*/  CALL.REL.NOINC `($__internal_26_$__cuda_sm20_div_s64) ;  /* 0x0000002400387944 */ /* 0x000fea0003c00000 */
        /* <DEDUP_REMOVED lines=10> */
.L_x_5287:
        /* <DEDUP_REMOVED lines=22> */
.L_x_5288:
[----:B------:R-:W-:Y:S05]  /*2550*/  BSYNC B0 ;  /* 0x0000000000007941 */ /* 0x000fea0003800000 */
.L_x_5286:
        /* <DEDUP_REMOVED lines=12> */
[----:B------:R-:W-:Y:S05]  /*2620*/  CALL.REL.NOINC `($__internal_26_$__cuda_sm20_div_s64) ;  /* 0x0000002000807944 */ /* 0x000fea0003c00000 */
        /* <DEDUP_REMOVED lines=12> */
.L_x_5290:
        /* <DEDUP_REMOVED lines=22> */
.L_x_5291:
[----:B------:R-:W-:Y:S05]  /*2850*/  BSYNC B0 ;  /* 0x0000000000007941 */ /* 0x000fea0003800000 */
.L_x_5289:
        /* <DEDUP_REMOVED lines=33> */
[----:B------:R-:W-:Y:S05]  /*2a70*/  CALL.REL.NOINC `($__internal_26_$__cuda_sm20_div_s64) ;  /* 0x0000001c006c7944 */ /* 0x000fea0003c00000 */
        /* <DEDUP_REMOVED lines=11> */
.L_x_5293:
        /* <DEDUP_REMOVED lines=23> */
.L_x_5294:
[----:B------:R-:W-:Y:S05]  /*2ca0*/  BSYNC B0 ;  /* 0x0000000000007941 */ /* 0x000fea0003800000 */
.L_x_5292:
        /* <DEDUP_REMOVED lines=19> */
.L_x_5296:
        /* <DEDUP_REMOVED lines=22> */
.L_x_5297:
[----:B------:R-:W-:Y:S05]  /*2f40*/  BSYNC B0 ;  /* 0x0000000000007941 */ /* 0x000fea0003800000 */
.L_x_5295:
        /* <DEDUP_REMOVED lines=22> */
.L_x_5299:
        /* <DEDUP_REMOVED lines=23> */
.L_x_5300:
[----:B------:R-:W-:Y:S05]  /*3220*/  BSYNC B0 ;  /* 0x0000000000007941 */ /* 0x000fea0003800000 */
.L_x_5298:
        /* <DEDUP_REMOVED lines=39> */
.L_x_5302:
        /* <DEDUP_REMOVED lines=23> */
.L_x_5303:
[----:B------:R-:W-:Y:S05]  /*3610*/  BSYNC B0 ;  /* 0x0000000000007941 */ /* 0x000fea0003800000 */
.L_x_5301:
        /* <DEDUP_REMOVED lines=27> */
.L_x_5305:
        /* <DEDUP_REMOVED lines=23> */
.L_x_5306:
[----:B------:R-:W-:Y:S05]  /*3940*/  BSYNC B0 ;  /* 0x0000000000007941 */ /* 0x000fea0003800000 */
.L_x_5304:
        /* <DEDUP_REMOVED lines=21> */
.L_x_5282:
[----:B------:R-:W-:Y:S02]  /*3aa0*/  ULDC.64 UR4, c[0x0][0x2b0] ;  /* 0x0000ac0000047ab9 */ /* 0x000fe40000000a00 */
[----:B------:R-:W-:-:S04]  /*3ab0*/  LEA R2, P0, R32, UR4, 0x2 ;  /* 0x0000000420027c11 */ /* 0x000fc8000f8010ff */
[----:B------:R-:W-:-:S05]  /*3ac0*/  LEA.HI.X R3, R32, UR5, R33, 0x2, P0 ;  /* 0x0000000520037c11 */ /* 0x000fca00080f1421 */
[----:B------:R0:W-:Y:S04]  /*3ad0*/  STG.E desc[UR8][R2.64], R28 ;  /* 0x0000001c02007986 */ /* 0x0001e8000c101908 */
.L_x_5281:
[----:B------:R-:W-:Y:S05]  /*3ae0*/  BSYNC B1 ;  /* 0x0000000000017941 */ /* 0x000fea0003800000 */
.L_x_5280:
        /* <DEDUP_REMOVED lines=17> */
.L_x_5308:
[----:B------:R-:W-:Y:S05]  /*3c00*/  BSYNC B0 ;  /* 0x0000000000007941 */ /* 0x000fea0003800000 */
.L_x_5307:
        /* <DEDUP_REMOVED lines=39> */
.L_x_5311:
        /* <DEDUP_REMOVED lines=37> */
.L_x_5310:
        /* <DEDUP_REMOVED lines=25> */
.L_x_5312:
[----:B------:R-:W-:-:S13]  /*4260*/  ISETP.GT.OR P4, PT, R13, UR5, P4 ;  /* 0x000000050d007c0c */ /* 0x000fda000a784670 */
[----:B------:R-:W-:Y:S05]  /*4270*/  @!P4 BRA `(.L_x_5309) ;  /* 0x000000000028c947 */ /* 0x000fea0003800000 */
[----:B------:R-:W0:Y:S01]  /*4280*/  LDS R6, [R6] ;  /* 0x0000000006067984 */ /* 0x000e220000000800 */
[----:B------:R-:W-:Y:S01]  /*4290*/  ISETP.GE.AND P0, PT, R16, R15, PT ;  /* 0x0000000f1000720c */ /* 0x000fe20003f06270 */
[----:B------:R-:W-:-:S12]  /*42a0*/  BSSY B0, `(.L_x_5313) ;  /* 0x0000003000007945 */ /* 0x000fd80003800000 */
[----:B------:R-:W-:Y:S05]  /*42b0*/  @P0 BRA `(.L_x_5314) ;  /* 0x0000000000040947 */ /* 0x000fea0003800000 */
[----:B------:R1:W5:Y:S02]  /*42c0*/  LDG.E.128 R8, desc[UR8][R24.64] ;  /* 0x0000000818087981 */ /* 0x000364000c1e1d00 */
.L_x_5314:
[----:B------:R-:W-:Y:S05]  /*42d0*/  BSYNC B0 ;  /* 0x0000000000007941 */ /* 0x000fea0003800000 */
.L_x_5313:
[C---:B0----5:R-:W-:Y:S01]  /*42e0*/  FFMA.FTZ R5, R6.reuse, R8, R5 ;  /* 0x0000000806057223 */ /* 0x061fe20000010005 */
[C---:B------:R-:W-:Y:S01]  /*42f0*/  FFMA.FTZ R2, R6.reuse, R9, R2 ;  /* 0x0000000906027223 */ /* 0x040fe20000010002 */
[C---:B------:R-:W-:Y:S01]  /*4300*/  FFMA.FTZ R3, R6.reuse, R10, R3 ;  /* 0x0000000a06037223 */ /* 0x040fe20000010003 */
[----:B------:R-:W-:Y:S01]  /*4310*/  FFMA.FTZ R0, R6, R11, R0 ;  /* 0x0000000b06007223 */ /* 0x000fe20000010000 */
.L_x_5309:
        /* <DEDUP_REMOVED lines=81> */
        .weak           $__internal_26_$__cuda_sm20_div_s64
        .type           $__internal_26_$__cuda_sm20_div_s64,@function
        .size           $__internal_26_$__cuda_sm20_div_s64,(.L_x_7976 - $__internal_26_$__cuda_sm20_div_s64)
$__internal_26_$__cuda_sm20_div_s64:
        /* <DEDUP_REMOVED lines=83> */
[----:B------:R-:W-:Y:S06]  /*4d60*/  RET.REL.NODEC R40 `(_ZN5flash32flash_fwd_splitkv_combine_kernelI23Flash_fwd_kernel_traitsILi64ELi64ELi128ELi4ELb0ELb0EN7cutlass10bfloat16_tE19Flash_kernel_traitsILi64ELi64ELi128ELi4ES3_EELi8ELi2ELb1EEEvNS_16Flash_fwd_paramsE) ;  /* 0xffffffb028a47950 */ /* 0x000fec0003c3ffff */
.L_x_5315:
        /* <DEDUP_REMOVED lines=9> */
.L_x_7976:


//--------------------- .text._ZN5flash32flash_fwd_splitkv_combine_kernelI23Flash_fwd_kernel_traitsILi64ELi64ELi128ELi4ELb0ELb0EN7cutlass10bfloat16_tE19Flash_kernel_traitsILi64ELi64ELi128ELi4ES3_EELi8ELi1ELb1EEEvNS_16Flash_fwd_paramsE --------------------------
	.section	.text._ZN5flash32flash_fwd_splitkv_combine_kernelI23Flash_fwd_kernel_traitsILi64ELi64ELi128ELi4ELb0ELb0EN7cutlass10bfloat16_tE19Flash_kernel_traitsILi64ELi64ELi128ELi4ES3_EELi8ELi1ELb1EEEvNS_16Flash_fwd_paramsE,"ax",@progbits
	.align	128
        .global         _ZN5flash32flash_fwd_splitkv_combine_kernelI23Flash_fwd_kernel_traitsILi64ELi64ELi128ELi4ELb0ELb0EN7cutlass10bfloat16_tE19Flash_kernel_traitsILi64ELi64ELi128ELi4ES3_EELi8ELi1ELb1EEEvNS_16Flash_fwd_paramsE
        .type           _ZN5flash32flash_fwd_splitkv_combine_kernelI23Flash_fwd_kernel_traitsILi64ELi64ELi128ELi4ELb0ELb0EN7cutlass10bfloat16_tE19Flash_kernel_traitsILi64ELi64ELi128ELi4ES3_EELi8ELi1ELb1EEEvNS_16Flash_fwd_paramsE,@function
        .size           _ZN5flash32flash_fwd_splitkv_combine_kernelI23Flash_fwd_kernel_traitsILi64ELi64ELi128ELi4ELb0ELb0EN7cutlass10bfloat16_tE19Flash_kernel_traitsILi64ELi64ELi128ELi4ES3_EELi8ELi1ELb1EEEvNS_16Flash_fwd_paramsE,(.L_x_7977 - _ZN5flash32flash_fwd_splitkv_combine_kernelI23Flash_fwd_kernel_traitsILi64ELi64ELi128ELi4ELb0ELb0EN7cutlass10bfloat16_tE19Flash_kernel_traitsILi64ELi64ELi128ELi4ES3_EELi8ELi1ELb1EEEvNS_16Flash_fwd_paramsE)
        .other          _ZN5flash32flash_fwd_splitkv_combine_kernelI23Flash_fwd_kernel_traitsILi64ELi64ELi128ELi4ELb0ELb0EN7cutlass10bfloat16_tE19Flash_kernel_traitsILi64ELi64ELi128ELi4ES3_EELi8ELi1ELb1EEEvNS_16Flash_fwd_paramsE,@"STO_CUDA_ENTRY STV_DEFAULT"
_ZN5flash32flash_fwd_splitkv_combine_kernelI23Flash_fwd_kernel_traitsILi64ELi64ELi128ELi4ELb0ELb0EN7cutlass10bfloat16_tE19Flash_kernel_traitsILi64ELi64ELi128ELi4ES3_EELi8ELi1ELb1EEEvNS_16Flash_fwd_paramsE:
.text._ZN5flash32flash_fwd_splitkv_combine_kernelI23Flash_fwd_kernel_traitsILi64ELi64ELi128ELi4ELb0ELb0EN7cutlass10bfloat16_tE19Flash_kernel_traitsILi64ELi64ELi128ELi4ES3_EELi8ELi1ELb1EEEvNS_16Flash_fwd_paramsE:
        /* <DEDUP_REMOVED lines=23> */
[----:B------:R-:W-:Y:S05]  /*0170*/  CALL.REL.NOINC `($__internal_27_$__cuda_sm20_div_s64) ;  /* 0x0000004400ec7944 */ /* 0x000fea0003c00000 */
[----:B------:R-:W-:Y:S02]  /*0180*/  MOV R8, R0 ;  /* 0x0000000000087202 */ /* 0x000fe40000000f00 */
[----:B------:R-:W-:Y:S01]  /*0190*/  MOV R9, R23 ;  /* 0x0000001700097202 */ /* 0x000fe20000000f00 */
[----:B------:R-:W-:Y:S06]  /*01a0*/  BRA `(.L_x_5317) ;  /* 0x00000000004c7947 */ /* 0x000fec0003800000 */
.L_x_5316:
        /* <DEDUP_REMOVED lines=19> */
.L_x_5317:
        /* <DEDUP_REMOVED lines=13> */
[----:B------:R-:W-:Y:S05]  /*03b0*/  CALL.REL.NOINC `($__internal_27_$__cuda_sm20_div_s64) ;  /* 0x00000044005c7944 */ /* 0x000fea0003c00000 */
[----:B------:R-:W-:Y:S02]  /*03c0*/  MOV R10, R0 ;  /* 0x00000000000a7202 */ /* 0x000fe40000000f00 */
[----:B------:R-:W-:Y:S01]  /*03d0*/  MOV R11, R23 ;  /* 0x00000017000b7202 */ /* 0x000fe20000000f00 */
[----:B------:R-:W-:Y:S05]  /*03e0*/  BRA `(.L_x_5320) ;  /* 0x00000000004c7947 */ /* 0x000fea0003800000 */
.L_x_5319:
        /* <DEDUP_REMOVED lines=19> */
.L_x_5320:
[----:B------:R-:W-:Y:S05]  /*0520*/  BSYNC B0 ;  /* 0x0000000000007941 */ /* 0x000fea0003800000 */
.L_x_5318:
        /* <DEDUP_REMOVED lines=44> */
[----:B------:R-:W-:Y:S05]  /*07f0*/  BRA `(.L_x_5323) ;  /* 0x00000000004c7947 */ /* 0x000fea0003800000 */
.L_x_5322:
        /* <DEDUP_REMOVED lines=19> */
.L_x_5323:
[----:B------:R-:W-:Y:S05]  /*0930*/  BSYNC B0 ;  /* 0x0000000000007941 */ /* 0x000fea0003800000 */
.L_x_5321:
        /* <DEDUP_REMOVED lines=78> */
.L_x_5325:
        /* <DEDUP_REMOVED lines=19> */
.L_x_5326:
[----:B------:R-:W-:Y:S05]  /*0f50*/  BSYNC B0 ;  /* 0x0000000000007941 */ /* 0x000fea0003800000 */
.L_x_5324:
        /* <DEDUP_REMOVED lines=43> */
.L_x_5328:
        /* <DEDUP_REMOVED lines=20> */
.L_x_5329:
[----:B------:R-:W-:Y:S05]  /*1350*/  BSYNC B0 ;  /* 0x0000000000007941 */ /* 0x000fea0003800000 */
.L_x_5327:
        /* <DEDUP_REMOVED lines=72> */
.L_x_5331:
[----:B------:R-:W-:Y:S05]  /*17e0*/  BSYNC B0 ;  /* 0x0000000000007941 */ /* 0x000fea0003800000 */
.L_x_5330:
        /* <DEDUP_REMOVED lines=16> */
.L_x_5333:
[----:B------:R-:W-:Y:S05]  /*18f0*/  BSYNC B0 ;  /* 0x0000000000007941 */ /* 0x000fea0003800000 */
.L_x_5332:
        /* <DEDUP_REMOVED lines=141> */
.L_x_5338:
        /* <DEDUP_REMOVED lines=23> */
.L_x_5339:
[----:B------:R-:W-:Y:S05]  /*2340*/  BSYNC B0 ;  /* 0x0000000000007941 */ /* 0x000fea0003800000 */
.L_x_5337:
        /* <DEDUP_REMOVED lines=22> */
.L_x_5341:
        /* <DEDUP_REMOVED lines=22> */
.L_x_5342:
[----:B------:R-:W-:Y:S05]  /*2610*/  BSYNC B0 ;  /* 0x0000000000007941 */ /* 0x000fea0003800000 */
.L_x_5340:
        /* <DEDUP_REMOVED lines=22> */
.L_x_5344:
        /* <DEDUP_REMOVED lines=22> */
.L_x_5345:
[----:B------:R-:W-:Y:S05]  /*28e0*/  BSYNC B0 ;  /* 0x0000000000007941 */ /* 0x000fea0003800000 */
.L_x_5343:
        /* <DEDUP_REMOVED lines=33> */
[----:B------:R-:W-:Y:S05]  /*2b00*/  CALL.REL.NOINC `($__internal_27_$__cuda_sm20_div_s64) ;  /* 0x0000001c00887944 */ /* 0x000fea0003c00000 */
        /* <DEDUP_REMOVED lines=11> */
.L_x_5347:
        /* <DEDUP_REMOVED lines=23> */
.L_x_5348:
[----:B------:R-:W-:Y:S05]  /*2d30*/  BSYNC B0 ;  /* 0x0000000000007941 */ /* 0x000fea0003800000 */
.L_x_5346:
        /* <DEDUP_REMOVED lines=20> */
.L_x_5350:
        /* <DEDUP_REMOVED lines=23> */
.L_x_5351:
[----:B------:R-:W-:Y:S05]  /*2ff0*/  BSYNC B0 ;  /* 0x0000000000007941 */ /* 0x000fea0003800000 */
.L_x_5349:
        /* <DEDUP_REMOVED lines=19> */
.L_x_5353:
        /* <DEDUP_REMOVED lines=23> */
.L_x_5354:
[----:B------:R-:W-:Y:S05]  /*32a0*/  BSYNC B0 ;  /* 0x0000000000007941 */ /* 0x000fea0003800000 */
.L_x_5352:
        /* <DEDUP_REMOVED lines=26> */
[----:B------:R-:W-:Y:S05]  /*3450*/  CALL.REL.NOINC `($__internal_27_$__cuda_sm20_div_s64) ;  /* 0x0000001400347944 */ /* 0x000fea0003c00000 */
        /* <DEDUP_REMOVED lines=12> */
.L_x_5356:
        /* <DEDUP_REMOVED lines=23> */
.L_x_5357:
[----:B------:R-:W-:Y:S05]  /*3690*/  BSYNC B0 ;  /* 0x0000000000007941 */ /* 0x000fea0003800000 */
.L_x_5355:
        /* <DEDUP_REMOVED lines=28> */
.L_x_5359:
        /* <DEDUP_REMOVED lines=23> */
.L_x_5360:
[----:B------:R-:W-:Y:S05]  /*39d0*/  BSYNC B0 ;  /* 0x0000000000007941 */ /* 0x000fea0003800000 */
.L_x_5358:
        /* <DEDUP_REMOVED lines=21> */
.L_x_5336:
[----:B------:R-:W-:Y:S02]  /*3b30*/  ULDC.64 UR4, c[0x0][0x2b0] ;  /* 0x0000ac0000047ab9 */ /* 0x000fe40000000a00 */
[----:B------:R-:W-:-:S04]  /*3b40*/  LEA R2, P0, R38, UR4, 0x2 ;  /* 0x0000000426027c11 */ /* 0x000fc8000f8010ff */
[----:B------:R-:W-:-:S05]  /*3b50*/  LEA.HI.X R3, R38, UR5, R39, 0x2, P0 ;  /* 0x0000000526037c11 */ /* 0x000fca00080f1427 */
[----:B------:R0:W-:Y:S04]  /*3b60*/  STG.E desc[UR8][R2.64], R29 ;  /* 0x0000001d02007986 */ /* 0x0001e8000c101908 */
.L_x_5335:
[----:B------:R-:W-:Y:S05]  /*3b70*/  BSYNC B1 ;  /* 0x0000000000017941 */ /* 0x000fea0003800000 */
.L_x_5334:
        /* <DEDUP_REMOVED lines=18> */
.L_x_5362:
[----:B------:R-:W-:Y:S05]  /*3ca0*/  BSYNC B0 ;  /* 0x0000000000007941 */ /* 0x000fea0003800000 */
.L_x_5361:
        /* <DEDUP_REMOVED lines=39> */
.L_x_5365:
        /* <DEDUP_REMOVED lines=39> */
.L_x_5364:
        /* <DEDUP_REMOVED lines=27> */
.L_x_5366:
        /* <DEDUP_REMOVED lines=9> */
.L_x_5368:
[----:B------:R-:W-:Y:S05]  /*43d0*/  BSYNC B0 ;  /* 0x0000000000007941 */ /* 0x000fea0003800000 */
.L_x_5367:
[C---:B0----5:R-:W-:Y:S01]  /*43e0*/  FFMA.FTZ R4, R6.reuse, R8, R4 ;  /* 0x0000000806047223 */ /* 0x061fe20000010004 */
[C---:B------:R-:W-:Y:S01]  /*43f0*/  FFMA.FTZ R3, R6.reuse, R9, R3 ;  /* 0x0000000906037223 */ /* 0x040fe20000010003 */
[C---:B------:R-:W-:Y:S01]  /*4400*/  FFMA.FTZ R2, R6.reuse, R10, R2 ;  /* 0x0000000a06027223 */ /* 0x040fe20000010002 */
[----:B------:R-:W-:Y:S01]  /*4410*/  FFMA.FTZ R0, R6, R11, R0 ;  /* 0x0000000b06007223 */ /* 0x000fe20000010000 */
.L_x_5363:
        /* <DEDUP_REMOVED lines=81> */
        .weak           $__internal_27_$__cuda_sm20_div_s64
        .type           $__internal_27_$__cuda_sm20_div_s64,@function
        .size           $__internal_27_$__cuda_sm20_div_s64,(.L_x_7977 - $__internal_27_$__cuda_sm20_div_s64)
$__internal_27_$__cuda_sm20_div_s64:
        /* <DEDUP_REMOVED lines=83> */
[----:B------:R-:W-:Y:S06]  /*4e60*/  RET.REL.NODEC R20 `(_ZN5flash32flash_fwd_splitkv_combine_kernelI23Flash_fwd_kernel_traitsILi64ELi64ELi128ELi4ELb0ELb0EN7cutlass10bfloat16_tE19Flash_kernel_traitsILi64ELi64ELi128ELi4ES3_EELi8ELi1ELb1EEEvNS_16Flash_fwd_paramsE) ;  /* 0xffffffb014647950 */ /* 0x000fec0003c3ffff */
.L_x_5369:
        /* <DEDUP_REMOVED lines=9> */
.L_x_7977:


//--------------------- .text._ZN5flash24flash_fwd_splitkv_kernelI23Flash_fwd_kernel_traitsILi64ELi64ELi128ELi4ELb0ELb0EN7cutlass10bfloat16_tE19Flash_kernel_traitsILi64ELi64ELi128ELi4ES3_EELb1ELb0ELb0ELb0ELb0ELb0ELb0ELb0EEEvNS_16Flash_fwd_paramsE --------------------------
	.section	.text._ZN5flash24flash_fwd_splitkv_kernelI23Flash_fwd_kernel_traitsILi64ELi64ELi128ELi4ELb0ELb0EN7cutlass10bfloat16_tE19Flash_kernel_traitsILi64ELi64ELi128ELi4ES3_EELb1ELb0ELb0ELb0ELb0ELb0ELb0ELb0EEEvNS_16Flash_fwd_paramsE,"ax",@progbits
	.align	128
        .global         _ZN5flash24flash_fwd_splitkv_kernelI23Flash_fwd_kernel_traitsILi64ELi64ELi128ELi4ELb0ELb0EN7cutlass10bfloat16_tE19Flash_kernel_traitsILi64ELi64ELi128ELi4ES3_EELb1ELb0ELb0ELb0ELb0ELb0ELb0ELb0EEEvNS_16Flash_fwd_paramsE
        .type           _ZN5flash24flash_fwd_splitkv_kernelI23Flash_fwd_kernel_traitsILi64ELi64ELi128ELi4ELb0ELb0EN7cutlass10bfloat16_tE19Flash_kernel_traitsILi64ELi64ELi128ELi4ES3_EELb1ELb0ELb0ELb0ELb0ELb0ELb0ELb0EEEvNS_16Flash_fwd_paramsE,@function
        .size           _ZN5flash24flash_fwd_splitkv_kernelI23Flash_fwd_kernel_traitsILi64ELi64ELi128ELi4ELb0ELb0EN7cutlass10bfloat16_tE19Flash_kernel_traitsILi64ELi64ELi128ELi4ES3_EELb1ELb0ELb0ELb0ELb0ELb0ELb0ELb0EEEvNS_16Flash_fwd_paramsE,(.L_x_8034 - _ZN5flash24flash_fwd_splitkv_kernelI23Flash_fwd_kernel_traitsILi64ELi64ELi128ELi4ELb0ELb0EN7cutlass10bfloat16_tE19Flash_kernel_traitsILi64ELi64ELi128ELi4ES3_EELb1ELb0ELb0ELb0ELb0ELb0ELb0ELb0EEEvNS_16Flash_fwd_paramsE)
        .other          _ZN5flash24flash_fwd_splitkv_kernelI23Flash_fwd_kernel_traitsILi64ELi64ELi128ELi4ELb0ELb0EN7cutlass10bfloat16_tE19Flash_kernel_traitsILi64ELi64ELi128ELi4ES3_EELb1ELb0ELb0ELb0ELb0ELb0ELb0ELb0EEEvNS_16Flash_fwd_paramsE,@"STO_CUDA_ENTRY STV_DEFAULT"
_ZN5flash24flash_fwd_splitkv_kernelI23Flash_fwd_kernel_traitsILi64ELi64ELi128ELi4ELb0ELb0EN7cutlass10bfloat16_tE19Flash_kernel_traitsILi64ELi64ELi128ELi4ES3_EELb1ELb0ELb0ELb0ELb0ELb0ELb0ELb0EEEvNS_16Flash_fwd_paramsE:
.text._ZN5flash24flash_fwd_splitkv_kernelI23Flash_fwd_kernel_traitsILi64ELi64ELi128ELi4ELb0ELb0EN7cutlass10bfloat16_tE19Flash_kernel_traitsILi64ELi64ELi128ELi4ES3_EELb1ELb0ELb0ELb0ELb0ELb0ELb0ELb0EEEvNS_16Flash_fwd_paramsE:
[----:B------:R-:W-:Y:S08]  /*0000*/  LDC R1, c[0x0][0x28] ;  /* 0x00000a00ff017b82 */ /* 0x000ff00000000800 */
[----:B------:R-:W1:Y:S01]  /*0010*/  LDC.64 R4, c[0x0][0x2f0] ;  /* 0x0000bc00ff047b82 */ /* 0x000e620000000a00 */
[----:B------:R-:W2:Y:S01]  /*0020*/  S2R R11, SR_CTAID.Y ;  /* 0x00000000000b7919 */ /* 0x000ea20000002600 */
[----:B------:R-:W-:Y:S01]  /*0030*/  IMAD.MOV.U32 R180, RZ, RZ, -0x1 ;  /* 0xffffffffffb47424 */ /* 0x000fe200078e00ff */
[----:B------:R-:W-:-:S05]  /*0040*/  ULDC.64 UR10, c[0x0][0x208] ;  /* 0x00008200000a7ab9 */ /* 0x000fca0000000a00 */
[----:B------:R-:W3:Y:S08]  /*0050*/  LDC.64 R2, c[0x0][0x300] ;  /* 0x0000c000ff027b82 */ /* 0x000ef00000000a00 */
[----:B------:R-:W2:Y:S01]  /*0060*/  LDC.64 R6, c[0x0][0x2f0] ;  /* 0x0000bc00ff067b82 */ /* 0x000ea20000000a00 */
[----:B-1----:R-:W-:-:S07]  /*0070*/  ISETP.NE.U32.AND P2, PT, R4, RZ, PT ;  /* 0x000000ff0400720c */ /* 0x002fce0003f45070 */
[----:B------:R-:W1:Y:S01]  /*0080*/  LDC.U8 R0, c[0x0][0x3c2] ;  /* 0x0000f080ff007b82 */ /* 0x000e620000000000 */
[----:B------:R-:W-:Y:S02]  /*0090*/  ISETP.NE.AND.EX P2, PT, R5, RZ, PT, P2 ;  /* 0x000000ff0500720c */ /* 0x000fe40003f45320 */
[----:B---3--:R-:W-:-:S04]  /*00a0*/  ISETP.NE.U32.AND P1, PT, R2, RZ, PT ;  /* 0x000000ff0200720c */ /* 0x008fc80003f25070 */
[----:B------:R-:W-:Y:S01]  /*00b0*/  ISETP.NE.AND.EX P1, PT, R3, RZ, PT, P1 ;  /* 0x000000ff0300720c */ /* 0x000fe20003f25310 */
[----:B------:R-:W-:Y:S01]  /*00c0*/  IMAD.MOV.U32 R12, RZ, RZ, RZ ;  /* 0x000000ffff0c7224 */ /* 0x000fe200078e00ff */
[----:B------:R-:W3:Y:S01]  /*00d0*/  LDC.64 R2, c[0x0][0x2f8] ;  /* 0x0000be00ff027b82 */ /* 0x000ee20000000a00 */
[----:B--2---:R-:W-:-:S05]  /*00e0*/  IMAD.WIDE R8, R11, 0x4, R6 ;  /* 0x000000040b087825 */ /* 0x004fca00078e0206 */
[----:B------:R-:W2:Y:S02]  /*00f0*/  @P2 LDG.E R180, desc[UR10][R8.64] ;  /* 0x0000000a08b42981 */ /* 0x000ea4000c1e1900 */
[----:B------:R-:W4:Y:S02]  /*0100*/  LDC.64 R6, c[0x0][0x2f8] ;  /* 0x0000be00ff067b82 */ /* 0x000f240000000a00 */
[----:B------:R-:W2:Y:S06]  /*0110*/  @P2 LDG.E R183, desc[UR10][R8.64+0x4] ;  /* 0x0000040a08b72981 */ /* 0x000eac000c1e1900 */
[----:B------:R-:W1:Y:S02]  /*0120*/  @P1 LDC.64 R4, c[0x0][0x300] ;  /* 0x0000c000ff041b82 */ /* 0x000e640000000a00 */
[----:B-1----:R-:W-:-:S05]  /*0130*/  @P1 IMAD.WIDE R4, R11, 0x4, R4 ;  /* 0x000000040b041825 */ /* 0x002fca00078e0204 */
[----:B------:R1:W5:Y:S01]  /*0140*/  @P1 LDG.E R12, desc[UR10][R4.64] ;  /* 0x0000000a040c1981 */ /* 0x000362000c1e1900 */
[----:B------:R-:W-:Y:S02]  /*0150*/  ISETP.NE.AND P3, PT, R0, RZ, PT ;  /* 0x000000ff0000720c */ /* 0x000fe40003f65270 */
[----:B---3--:R-:W-:-:S04]  /*0160*/  ISETP.EQ.U32.AND P0, PT, R2, RZ, PT ;  /* 0x000000ff0200720c */ /* 0x008fc80003f02070 */
[----:B------:R-:W-:Y:S01]  /*0170*/  ISETP.EQ.OR.EX P0, PT, R3, RZ, !P3, P0 ;  /* 0x000000ff0300720c */ /* 0x000fe20005f02700 */
[----:B------:R-:W-:Y:S02]  /*0180*/  IMAD.MOV.U32 R13, RZ, RZ, -0x1 ;  /* 0xffffffffff0d7424 */ /* 0x000fe400078e00ff */
[----:B----4-:R-:W-:Y:S01]  /*0190*/  IMAD.WIDE R6, R11, 0x4, R6 ;  /* 0x000000040b067825 */ /* 0x010fe200078e0206 */
[----:B------:R-:W3:Y:S01]  /*01a0*/  S2R R31, SR_CTAID.X ;  /* 0x00000000001f7919 */ /* 0x000ee20000002500 */
[----:B------:R-:W4:Y:S08]  /*01b0*/  S2R R16, SR_CTAID.Z ;  /* 0x0000000000107919 */ /* 0x000f300000002700 */
[----:B------:R1:W5:Y:S01]  /*01c0*/  @!P0 LDG.E R13, desc[UR10][R6.64] ;  /* 0x0000000a060d8981 */ /* 0x000362000c1e1900 */
[----:B------:R-:W-:-:S04]  /*01d0*/  ISETP.NE.U32.AND P0, PT, R2, RZ, PT ;  /* 0x000000ff0200720c */ /* 0x000fc80003f05070 */
[----:B------:R-:W-:Y:S01]  /*01e0*/  ISETP.NE.AND.EX P0, PT, R3, RZ, PT, P0 ;  /* 0x000000ff0300720c */ /* 0x000fe20003f05300 */
[----:B--2---:R-:W-:-:S06]  /*01f0*/  @P2 IMAD.IADD R183, R183, 0x1, -R180 ;  /* 0x00000001b7b72824 */ /* 0x004fcc00078e0ab4 */
[----:B------:R-:W2:Y:S06]  /*0200*/  @!P2 LDC R183, c[0x0][0x2c4] ;  /* 0x0000b100ffb7ab82 */ /* 0x000eac0000000800 */
[----:B-1-34-:R-:W-:Y:S05]  /*0210*/  @!P0 BRA `(.L_x_5370) ;  /* 0x0000000000108947 */ /* 0x01afea0003800000 */
[----:B------:R-:W3:Y:S02]  /*0220*/  @P3 LDG.E R0, desc[UR10][R6.64+0x4] ;  /* 0x0000040a06003981 */ /* 0x000ee4000c1e1900 */
[----:B---3-5:R-:W-:-:S06]  /*0230*/  @P3 IADD3 R5, R0, -R13, RZ ;  /* 0x8000000d00053210 */ /* 0x028fcc0007ffe0ff */
[----:B------:R3:W5:Y:S01]  /*0240*/  @!P3 LDG.E R5, desc[UR10][R6.64] ;  /* 0x0000000a0605b981 */ /* 0x000762000c1e1900 */
[----:B------:R-:W-:Y:S05]  /*0250*/  BRA `(.L_x_5371) ;  /* 0x0000000000047947 */ /* 0x000fea0003800000 */
.L_x_5370:
[----:B------:R-:W1:Y:S02]  /*0260*/  LDC R5, c[0x0][0x2c8] ;  /* 0x0000b200ff057b82 */ /* 0x000e640000000800 */
.L_x_5371:
[----:B------:R-:W4:Y:S02]  /*0270*/  LDC.64 R2, c[0x0][0x308] ;  /* 0x0000c200ff027b82 */ /* 0x000f240000000a00 */
[----:B----4-:R-:W-:-:S04]  /*0280*/  ISETP.NE.U32.AND P1, PT, R2, RZ, PT ;  /* 0x000000ff0200720c */ /* 0x010fc80003f25070 */
[----:B------:R-:W-:-:S13]  /*0290*/  ISETP.NE.AND.EX P1, PT, R3, RZ, PT, P1 ;  /* 0x000000ff0300720c */ /* 0x000fda0003f25310 */
[----:B------:R-:W3:Y:S01]  /*02a0*/  @P1 LDC.64 R2, c[0x0][0x308] ;  /* 0x0000c200ff021b82 */ /* 0x000ee20000000a00 */
[----:B------:R-:W-:-:S07]  /*02b0*/  IMAD.SHL.U32 R130, R31, 0x40, RZ ;  /* 0x000000401f827824 */ /* 0x000fce00078e00ff */
[----:B------:R-:W4:Y:S01]  /*02c0*/  @!P1 LDC R0, c[0x0][0x2cc] ;  /* 0x0000b300ff009b82 */ /* 0x000f220000000800 */
[----:B---3--:R-:W-:-:S07]  /*02d0*/  @P1 IMAD.WIDE R6, R11, 0x4, R2 ;  /* 0x000000040b061825 */ /* 0x008fce00078e0202 */
[----:B------:R-:W3:Y:S01]  /*02e0*/  @!P1 LDC.64 R2, c[0x0][0x318] ;  /* 0x0000c600ff029b82 */ /* 0x000ee20000000a00 */
[----:B------:R1:W5:Y:S01]  /*02f0*/  @P1 LDG.E R7, desc[UR10][R6.64] ;  /* 0x0000000a06071981 */ /* 0x000362000c1e1900 */
[----:B--2---:R-:W-:-:S13]  /*0300*/  ISETP.GT.AND P0, PT, R183, R130, PT ;  /* 0x00000082b700720c */ /* 0x004fda0003f04270 */
[----:B----4-:R-:W-:Y:S05]  /*0310*/  @!P0 EXIT ;  /* 0x000000000000894d */ /* 0x010fea0003800000 */
[----:B------:R-:W2:Y:S01]  /*0320*/  LDC R127, c[0x0][0x398] ;  /* 0x0000e600ff7f7b82 */ /* 0x000ea20000000800 */
[----:B---3--:R-:W-:Y:S01]  /*0330*/  @!P1 ISETP.NE.U32.AND P0, PT, R2, RZ, PT ;  /* 0x000000ff0200920c */ /* 0x008fe20003f05070 */
[----:B-----5:R-:W-:Y:S01]  /*0340*/  @P1 IMAD.IADD R120, R7, 0x1, -R12 ;  /* 0x0000000107781824 */ /* 0x020fe200078e0a0c */
[----:B------:R-:W-:Y:S01]  /*0350*/  ULDC UR5, c[0x0][0x2c8] ;  /* 0x0000b20000057ab9 */ /* 0x000fe20000000800 */
[----:B------:R-:W3:Y:S01]  /*0360*/  S2R R122, SR_TID.X ;  /* 0x00000000007a7919 */ /* 0x000ee20000002100 */
[----:B------:R-:W-:Y:S01]  /*0370*/  @!P1 ISETP.NE.AND.EX P0, PT, R3, RZ, PT, P0 ;  /* 0x000000ff0300920c */ /* 0x000fe20003f05300 */
[----:B------:R-:W-:Y:S01]  /*0380*/  UIADD3 UR5, UR5, 0x7f, URZ ;  /* 0x0000007f05057890 */ /* 0x000fe2000fffe03f */
[----:B------:R-:W-:Y:S02]  /*0390*/  IADD3 R3, -R183, 0xbf, R130 ;  /* 0x000000bfb7037810 */ /* 0x000fe40007ffe182 */
[----:B------:R-:W-:Y:S01]  /*03a0*/  @!P1 SEL R0, R0, RZ, P0 ;  /* 0x000000ff00009207 */ /* 0x000fe20000000000 */
[----:B------:R-:W-:-:S03]  /*03b0*/  USHF.R.S32.HI UR4, URZ, 0x1f, UR5 ;  /* 0x0000001f3f047899 */ /* 0x000fc60008011405 */
[----:B-1----:R-:W-:Y:S01]  /*03c0*/  @!P1 IADD3 R120, R0, R5, -R12 ;  /* 0x0000000500789210 */ /* 0x002fe20007ffe80c */
[----:B------:R-:W-:-:S04]  /*03d0*/  ULEA.HI UR4, UR4, UR5, URZ, 0x7 ;  /* 0x0000000504047291 */ /* 0x000fc8000f8f383f */
[----:B------:R-:W-:Y:S01]  /*03e0*/  VIADD R5, R120, 0x7f ;  /* 0x0000007f78057836 */ /* 0x000fe20000000000 */
[----:B------:R-:W-:-:S04]  /*03f0*/  USHF.R.S32.HI UR4, URZ, 0x7, UR4 ;  /* 0x000000073f047899 */ /* 0x000fc80008011404 */
[----:B------:R-:W-:Y:S02]  /*0400*/  SHF.R.S32.HI R2, RZ, 0x1f, R5 ;  /* 0x0000001fff027819 */ /* 0x000fe40000011405 */
[----:B--2---:R-:W-:Y:S02]  /*0410*/  IADD3 R3, R3, R127, R120 ;  /* 0x0000007f03037210 */ /* 0x004fe40007ffe078 */
[----:B------:R-:W-:Y:S02]  /*0420*/  LEA.HI R2, R2, R5, RZ, 0x7 ;  /* 0x0000000502027211 */ /* 0x000fe400078f38ff */
[----:B------:R-:W-:Y:S02]  /*0430*/  SHF.R.S32.HI R0, RZ, 0x1f, R3 ;  /* 0x0000001fff007819 */ /* 0x000fe40000011403 */
[----:B------:R-:W-:Y:S02]  /*0440*/  SHF.R.S32.HI R2, RZ, 0x7, R2 ;  /* 0x00000007ff027819 */ /* 0x000fe40000011402 */
[----:B------:R-:W-:-:S04]  /*0450*/  LEA.HI R0, R0, R3, RZ, 0x7 ;  /* 0x0000000300007211 */ /* 0x000fc800078f38ff */
[----:B------:R-:W-:-:S04]  /*0460*/  SHF.R.S32.HI R3, RZ, 0x7, R0 ;  /* 0x00000007ff037819 */ /* 0x000fc80000011400 */
[----:B------:R-:W-:-:S04]  /*0470*/  VIMNMX3 R124, R2, UR4, R3, PT ;  /* 0x00000004027c7c0f */ /* 0x000fc8000b800103 */
[----:B------:R-:W-:-:S13]  /*0480*/  ISETP.GT.AND P0, PT, R124, RZ, PT ;  /* 0x000000ff7c00720c */ /* 0x000fda0003f04270 */
[----:B---3--:R-:W-:Y:S05]  /*0490*/  @P0 BRA `(.L_x_5372) ;  /* 0x0000000400f00947 */ /* 0x008fea0003800000 */
[----:B------:R-:W-:Y:S01]  /*04a0*/  ISETP.NE.AND P0, PT, R180, -0x1, PT ;  /* 0xffffffffb400780c */ /* 0x000fe20003f05270 */
[----:B------:R-:W1:Y:S01]  /*04b0*/  LDC.64 R4, c[0x0][0x298] ;  /* 0x0000a600ff047b82 */ /* 0x000e620000000a00 */
[----:B------:R-:W-:Y:S01]  /*04c0*/  SHF.R.S32.HI R7, RZ, 0x1f, R122 ;  /* 0x0000001fff077819 */ /* 0x000fe2000001147a */
[----:B------:R-:W-:Y:S01]  /*04d0*/  ULDC UR4, c[0x0][0x2d0] ;  /* 0x0000b40000047ab9 */ /* 0x000fe20000000800 */
[----:B------:R-:W-:Y:S01]  /*04e0*/  IMAD.IADD R183, R183, 0x1, -R130 ;  /* 0x00000001b7b77824 */ /* 0x000fe200078e0a82 */
[----:B------:R-:W-:Y:S01]  /*04f0*/  ULDC UR6, c[0x0][0x270] ;  /* 0x00009c0000067ab9 */ /* 0x000fe20000000800 */
[----:B------:R-:W-:Y:S01]  /*0500*/  LEA.HI R6, R7, R122, RZ, 0x3 ;  /* 0x0000007a07067211 */ /* 0x000fe200078f18ff */
[----:B------:R-:W-:Y:S03]  /*0510*/  BSSY B0, `(.L_x_5373) ;  /* 0x0000033000007945 */ /* 0x000fe60003800000 */
[----:B------:R-:W-:-:S02]  /*0520*/  LOP3.LUT R7, R6, 0xfffffff8, RZ, 0xc0, !PT ;  /* 0xfffffff806077812 */ /* 0x000fc400078ec0ff */
[----:B------:R-:W-:Y:S01]  /*0530*/  SHF.R.S32.HI R6, RZ, 0x3, R6 ;  /* 0x00000003ff067819 */ /* 0x000fe20000011406 */
[----:B------:R-:W2:Y:S01]  /*0540*/  @!P0 LDC.64 R2, c[0x0][0x290] ;  /* 0x0000a400ff028b82 */ /* 0x000ea20000000a00 */
[----:B------:R-:W-:Y:S01]  /*0550*/  @!P0 SHF.R.S32.HI R13, RZ, 0x1f, R11 ;  /* 0x0000001fff0d8819 */ /* 0x000fe2000001140b */
[----:B------:R-:W-:Y:S01]  /*0560*/  IMAD.IADD R7, R122, 0x1, -R7 ;  /* 0x000000017a077824 */ /* 0x000fe200078e0a07 */
[----:B------:R-:W-:-:S03]  /*0570*/  IADD3 R10, R6, 0x10, RZ ;  /* 0x00000010060a7810 */ /* 0x000fc60007ffe0ff */
[C---:B------:R-:W-:Y:S01]  /*0580*/  IMAD.SHL.U32 R12, R7.reuse, 0x8, RZ ;  /* 0x00000008070c7824 */ /* 0x040fe200078e00ff */
[-C--:B------:R-:W-:Y:S02]  /*0590*/  ISETP.GE.AND P2, PT, R10, R183.reuse, PT ;  /* 0x000000b70a00720c */ /* 0x080fe40003f46270 */
[----:B------:R-:W-:Y:S02]  /*05a0*/  ISETP.NE.AND P4, PT, R7, RZ, PT ;  /* 0x000000ff0700720c */ /* 0x000fe40003f85270 */
[----:B------:R-:W-:Y:S01]  /*05b0*/  ISETP.GE.AND P5, PT, R12, UR4, PT ;  /* 0x000000040c007c0c */ /* 0x000fe2000bfa6270 */
[----:B-1----:R-:W-:Y:S01]  /*05c0*/  @P0 IMAD.WIDE.U32 R8, R180, R4, RZ ;  /* 0x00000004b4080225 */ /* 0x002fe200078e00ff */
[----:B------:R-:W-:Y:S02]  /*05d0*/  ULDC.64 UR4, c[0x0][0x2a0] ;  /* 0x0000a80000047ab9 */ /* 0x000fe40000000a00 */
[----:B------:R-:W-:Y:S01]  /*05e0*/  ISETP.GE.OR P3, PT, R10, R183, P5 ;  /* 0x000000b70a00720c */ /* 0x000fe20002f66670 */
[----:B------:R-:W-:-:S02]  /*05f0*/  @P0 IMAD R180, R180, R5, R9 ;  /* 0x00000005b4b40224 */ /* 0x000fc400078e0209 */
[-C--:B--2---:R-:W-:Y:S01]  /*0600*/  @!P0 IMAD R0, R13, R2.reuse, RZ ;  /* 0x000000020d008224 */ /* 0x084fe200078e02ff */
[----:B------:R-:W-:Y:S01]  /*0610*/  SHF.R.S32.HI R13, RZ, 0x1f, R12 ;  /* 0x0000001fff0d7819 */ /* 0x000fe2000001140c */
[----:B------:R-:W-:Y:S01]  /*0620*/  @!P0 IMAD.WIDE.U32 R14, R11, R2, RZ ;  /* 0x000000020b0e8225 */ /* 0x000fe200078e00ff */
[----:B------:R-:W-:-:S03]  /*0630*/  IADD3 R2, R6, 0x20, RZ ;  /* 0x0000002006027810 */ /* 0x000fc60007ffe0ff */
[----:B------:R-:W-:Y:S01]  /*0640*/  @!P0 IMAD R0, R11, R3, R0 ;  /* 0x000000030b008224 */ /* 0x000fe200078e0200 */
[----:B------:R-:W-:Y:S01]  /*0650*/  SHF.R.S32.HI R3, RZ, 0x1f, R130 ;  /* 0x0000001fff037819 */ /* 0x000fe20000011482 */
[----:B------:R-:W-:Y:S01]  /*0660*/  @!P0 IMAD.MOV.U32 R8, RZ, RZ, R14 ;  /* 0x000000ffff088224 */ /* 0x000fe200078e000e */
[CC--:B------:R-:W-:Y:S01]  /*0670*/  ISETP.GE.AND P1, PT, R2.reuse, R183.reuse, PT ;  /* 0x000000b70200720c */ /* 0x0c0fe20003f26270 */
[----:B------:R-:W-:Y:S01]  /*0680*/  @!P0 IMAD.IADD R180, R15, 0x1, R0 ;  /* 0x000000010fb48824 */ /* 0x000fe200078e0200 */
[----:B------:R-:W-:Y:S01]  /*0690*/  ISETP.GE.OR P6, PT, R2, R183, P5 ;  /* 0x000000b70200720c */ /* 0x000fe20002fc6670 */
[-C--:B------:R-:W-:Y:S01]  /*06a0*/  IMAD R0, R3, R4.reuse, RZ ;  /* 0x0000000403007224 */ /* 0x080fe200078e02ff */
[----:B------:R-:W-:Y:S01]  /*06b0*/  SHF.R.S32.HI R3, RZ, 0x1f, R16 ;  /* 0x0000001fff037819 */ /* 0x000fe20000011410 */
[----:B------:R-:W-:-:S04]  /*06c0*/  IMAD.WIDE.U32 R12, R130, R4, R12 ;  /* 0x00000004820c7225 */ /* 0x000fc800078e000c */
[----:B------:R-:W-:Y:S01]  /*06d0*/  IMAD R9, R130, R5, R0 ;  /* 0x0000000582097224 */ /* 0x000fe200078e0200 */
[----:B------:R-:W-:Y:S01]  /*06e0*/  IADD3 R8, P0, R8, R12, RZ ;  /* 0x0000000c08087210 */ /* 0x000fe20007f1e0ff */
[----:B------:R-:W-:Y:S02]  /*06f0*/  IMAD R3, R3, UR4, RZ ;  /* 0x0000000403037c24 */ /* 0x000fe4000f8e02ff */
[----:B------:R-:W-:Y:S01]  /*0700*/  IMAD R11, R11, UR6, R16 ;  /* 0x000000060b0b7c24 */ /* 0x000fe2000f8e0210 */
[----:B------:R-:W-:Y:S01]  /*0710*/  IADD3.X R9, R180, R13, R9, P0, !PT ;  /* 0x0000000db4097210 */ /* 0x000fe200007fe409 */
[----:B------:R-:W-:Y:S01]  /*0720*/  IMAD R3, R16, UR5, R3 ;  /* 0x0000000510037c24 */ /* 0x000fe2000f8e0203 */
[C---:B------:R-:W-:Y:S01]  /*0730*/  ISETP.GE.OR P0, PT, R6.reuse, R183, P5 ;  /* 0x000000b70600720c */ /* 0x040fe20002f06670 */
[----:B------:R-:W-:Y:S02]  /*0740*/  VIADD R0, R6, 0x30 ;  /* 0x0000003006007836 */ /* 0x000fe40000000000 */
[----:B------:R-:W-:Y:S01]  /*0750*/  IMAD.WIDE.U32 R8, R16, UR4, R8 ;  /* 0x0000000410087c25 */ /* 0x000fe2000f8e0008 */
[----:B------:R-:W-:-:S03]  /*0760*/  ULDC UR4, c[0x0][0x2c4] ;  /* 0x0000b10000047ab9 */ /* 0x000fc60000000800 */
[----:B------:R-:W-:Y:S01]  /*0770*/  IMAD R130, R11, UR4, R130 ;  /* 0x000000040b827c24 */ /* 0x000fe2000f8e0282 */
[----:B------:R-:W-:Y:S02]  /*0780*/  SHF.R.S32.HI R11, RZ, 0x1f, R6 ;  /* 0x0000001fff0b7819 */ /* 0x000fe40000011406 */
[----:B------:R-:W-:-:S03]  /*0790*/  IADD3 R13, R9, R3, RZ ;  /* 0x00000003090d7210 */ /* 0x000fc60007ffe0ff */
[----:B------:R-:W-:Y:S05]  /*07a0*/  @P0 BRA `(.L_x_5374) ;  /* 0x0000000000240947 */ /* 0x000fea0003800000 */
        /* <DEDUP_REMOVED lines=8> */
[----:B------:R1:W-:Y:S02]  /*0830*/  STG.E.128 desc[UR10][R16.64], RZ ;  /* 0x000000ff10007986 */ /* 0x0003e4000c101d0a */
.L_x_5374:
[----:B------:R-:W-:Y:S05]  /*0840*/  BSYNC B0 ;  /* 0x0000000000007941 */ /* 0x000fea0003800000 */
.L_x_5373:
[----:B------:R-:W-:Y:S01]  /*0850*/  BSSY B0, `(.L_x_5375) ;  /* 0x0000011000007945 */ /* 0x000fe20003800000 */
[-C--:B------:R-:W-:Y:S02]  /*0860*/  ISETP.GE.AND P0, PT, R0, R183.reuse, PT ;  /* 0x000000b70000720c */ /* 0x080fe40003f06270 */
[-C--:B------:R-:W-:Y:S02]  /*0870*/  ISETP.GE.OR P4, PT, R6, R183.reuse, P4 ;  /* 0x000000b70600720c */ /* 0x080fe40002786670 */
[----:B------:R-:W-:Y:S01]  /*0880*/  ISETP.GE.OR P5, PT, R0, R183, P5 ;  /* 0x000000b70000720c */ /* 0x000fe20002fa6670 */
[----:B------:R-:W-:-:S12]  /*0890*/  @P3 BRA `(.L_x_5376) ;  /* 0x0000000000303947 */ /* 0x000fd80003800000 */
        /* <DEDUP_REMOVED lines=11> */
[----:B------:R2:W-:Y:S02]  /*0950*/  STG.E.128 desc[UR10][R2.64], RZ ;  /* 0x000000ff02007986 */ /* 0x0005e4000c101d0a */
.L_x_5376:
[----:B------:R-:W-:Y:S05]  /*0960*/  BSYNC B0 ;  /* 0x0000000000007941 */ /* 0x000fea0003800000 */
.L_x_5375:
[----:B------:R-:W-:Y:S01]  /*0970*/  BSSY B0, `(.L_x_5377) ;  /* 0x0000011000007945 */ /* 0x000fe20003800000 */
[----:B--2---:R-:W-:Y:S02]  /*0980*/  IADD3 R2, P3, R130, R6, RZ ;  /* 0x0000000682027210 */ /* 0x004fe40007f7e0ff */
[C---:B------:R-:W-:Y:S02]  /*0990*/  ISETP.NE.OR P2, PT, R7.reuse, RZ, P2 ;  /* 0x000000ff0700720c */ /* 0x040fe40001745670 */
[----:B------:R-:W-:Y:S01]  /*09a0*/  ISETP.NE.OR P1, PT, R7, RZ, P1 ;  /* 0x000000ff0700720c */ /* 0x000fe20000f25670 */
        /* <DEDUP_REMOVED lines=9> */
[----:B-1----:R-:W-:Y:S02]  /*0a40*/  LEA R16, P6, R14, UR4, 0x1 ;  /* 0x000000040e107c11 */ /* 0x002fe4000f8c08ff */
[----:B------:R-:W-:-:S04]  /*0a50*/  IADD3 R3, R15, R0, RZ ;  /* 0x000000000f037210 */ /* 0x000fc80007ffe0ff */
[----:B------:R-:W-:-:S05]  /*0a60*/  LEA.HI.X R17, R14, UR5, R3, 0x1, P6 ;  /* 0x000000050e117c11 */ /* 0x000fca000b0f0c03 */
[----:B------:R2:W-:Y:S02]  /*0a70*/  STG.E.128 desc[UR10][R16.64], RZ ;  /* 0x000000ff10007986 */ /* 0x0005e4000c101d0a */
.L_x_5378:
[----:B------:R-:W-:Y:S05]  /*0a80*/  BSYNC B0 ;  /* 0x0000000000007941 */ /* 0x000fea0003800000 */
.L_x_5377:
[----:B------:R-:W-:Y:S04]  /*0a90*/  BSSY B0, `(.L_x_5379) ;  /* 0x000000d000007945 */ /* 0x000fe80003800000 */
[----:B------:R-:W-:Y:S05]  /*0aa0*/  @P5 BRA `(.L_x_5380) ;  /* 0x00000000002c5947 */ /* 0x000fea0003800000 */
[----:B------:R-:W-:Y:S01]  /*0ab0*/  IADD3 R3, P5, R6, 0x30, RZ ;  /* 0x0000003006037810 */ /* 0x000fe20007fbe0ff */
[----:B------:R-:W-:-:S03]  /*0ac0*/  ULDC.64 UR4, c[0x0][0x280] ;  /* 0x0000a00000047ab9 */ /* 0x000fc60000000a00 */
[----:B------:R-:W-:-:S05]  /*0ad0*/  IADD3.X R9, RZ, R11, RZ, P5, !PT ;  /* 0x0000000bff097210 */ /* 0x000fca0002ffe4ff */
[----:B------:R-:W-:Y:S01]  /*0ae0*/  IMAD R0, R9, R4, RZ ;  /* 0x0000000409007224 */ /* 0x000fe200078e02ff */
[----:B------:R-:W-:-:S03]  /*0af0*/  MOV R9, R13 ;  /* 0x0000000d00097202 */ /* 0x000fc60000000f00 */
[----:B------:R-:W-:-:S04]  /*0b00*/  IMAD.WIDE.U32 R8, R3, R4, R8 ;  /* 0x0000000403087225 */ /* 0x000fc800078e0008 */
[----:B------:R-:W-:Y:S01]  /*0b10*/  IMAD R3, R3, R5, R0 ;  /* 0x0000000503037224 */ /* 0x000fe200078e0200 */
[----:B------:R-:W-:-:S04]  /*0b20*/  LEA R4, P5, R8, UR4, 0x1 ;  /* 0x0000000408047c11 */ /* 0x000fc8000f8a08ff */
[----:B------:R-:W-:-:S04]  /*0b30*/  IADD3 R3, R9, R3, RZ ;  /* 0x0000000309037210 */ /* 0x000fc80007ffe0ff */
[----:B------:R-:W-:-:S05]  /*0b40*/  LEA.HI.X R5, R8, UR5, R3, 0x1, P5 ;  /* 0x0000000508057c11 */ /* 0x000fca000a8f0c03 */
[----:B------:R3:W-:Y:S02]  /*0b50*/  STG.E.128 desc[UR10][R4.64], RZ ;  /* 0x000000ff04007986 */ /* 0x0007e4000c101d0a */
.L_x_5380:
[----:B------:R-:W-:Y:S05]  /*0b60*/  BSYNC B0 ;  /* 0x0000000000007941 */ /* 0x000fea0003800000 */
.L_x_5379:
[----:B------:R-:W-:Y:S01]  /*0b70*/  ISETP.NE.OR P0, PT, R7, RZ, P0 ;  /* 0x000000ff0700720c */ /* 0x000fe20000705670 */
[----:B------:R-:W-:Y:S01]  /*0b80*/  ULDC.64 UR4, c[0x0][0x2b0] ;  /* 0x0000ac0000047ab9 */ /* 0x000fe20000000a00 */
[----:B------:R-:W-:Y:S01]  /*0b90*/  LEA.HI.X.SX32 R11, R130, R11, 0x1, P3 ;  /* 0x0000000b820b7211 */ /* 0x000fe200018f0eff */
[----:B------:R-:W-:Y:S01]  /*0ba0*/  @!P4 IMAD.MOV.U32 R9, RZ, RZ, 0x7f800000 ;  /* 0x7f800000ff09c424 */ /* 0x000fe200078e00ff */
[C---:B---3--:R-:W-:Y:S01]  /*0bb0*/  LEA R4, P3, R2.reuse, UR4, 0x2 ;  /* 0x0000000402047c11 */ /* 0x048fe2000f8610ff */
[----:B------:R-:W-:Y:S02]  /*0bc0*/  @!P2 IMAD.MOV.U32 R7, RZ, RZ, 0x7f800000 ;  /* 0x7f800000ff07a424 */ /* 0x000fe400078e00ff */
[----:B------:R-:W-:Y:S01]  /*0bd0*/  @!P1 IMAD.MOV.U32 R3, RZ, RZ, 0x7f800000 ;  /* 0x7f800000ff039424 */ /* 0x000fe200078e00ff */
[----:B------:R-:W-:-:S05]  /*0be0*/  LEA.HI.X R5, R2, UR5, R11, 0x2, P3 ;  /* 0x0000000502057c11 */ /* 0x000fca00098f140b */
[----:B------:R3:W-:Y:S04]  /*0bf0*/  @!P4 STG.E desc[UR10][R4.64], R9 ;  /* 0x000000090400c986 */ /* 0x0007e8000c10190a */
[----:B------:R3:W-:Y:S04]  /*0c00*/  @!P2 STG.E desc[UR10][R4.64+0x40], R7 ;  /* 0x000040070400a986 */ /* 0x0007e8000c10190a */
[----:B------:R3:W-:Y:S01]  /*0c10*/  @!P1 STG.E desc[UR10][R4.64+0x80], R3 ;  /* 0x0000800304009986 */ /* 0x0007e2000c10190a */
[----:B------:R-:W-:Y:S05]  /*0c20*/  @P0 EXIT ;  /* 0x000000000000094d */ /* 0x000fea0003800000 */
[----:B---3--:R-:W-:-:S05]  /*0c30*/  MOV R3, 0x7f800000 ;  /* 0x7f80000000037802 */ /* 0x008fca0000000f00 */
[----:B------:R-:W-:Y:S01]  /*0c40*/  STG.E desc[UR10][R4.64+0xc0], R3 ;  /* 0x0000c00304007986 */ /* 0x000fe2000c10190a */
[----:B------:R-:W-:Y:S05]  /*0c50*/  EXIT ;  /* 0x000000000000794d */ /* 0x000fea0003800000 */
.L_x_5372:
[----:B------:R-:W1:Y:S01]  /*0c60*/  LDC.64 R2, c[0x0][0x368] ;  /* 0x0000da00ff027b82 */ /* 0x000e620000000a00 */
[----:B------:R-:W-:Y:S01]  /*0c70*/  ULDC.64 UR4, c[0x0][0x370] ;  /* 0x0000dc0000047ab9 */ /* 0x000fe20000000a00 */
[----:B------:R-:W-:Y:S01]  /*0c80*/  IMAD.MOV.U32 R10, RZ, RZ, R11 ;  /* 0x000000ffff0a7224 */ /* 0x000fe200078e000b */
[----:B-1----:R-:W-:-:S04]  /*0c90*/  ISETP.NE.U32.AND P0, PT, R2, RZ, PT ;  /* 0x000000ff0200720c */ /* 0x002fc80003f05070 */
[----:B------:R-:W-:Y:S02]  /*0ca0*/  ISETP.NE.AND.EX P0, PT, R3, RZ, PT, P0 ;  /* 0x000000ff0300720c */ /* 0x000fe40003f05300 */
[----:B------:R-:W-:-:S11]  /*0cb0*/  ISETP.NE.U32.AND P1, PT, RZ, UR4, PT ;  /* 0x00000004ff007c0c */ /* 0x000fd6000bf25070 */
[----:B------:R-:W1:Y:S01]  /*0cc0*/  @P0 LDC.64 R2, c[0x0][0x368] ;  /* 0x0000da00ff020b82 */ /* 0x000e620000000a00 */
[----:B------:R-:W-:Y:S02]  /*0cd0*/  ISETP.NE.AND.EX P1, PT, RZ, UR5, PT, P1 ;  /* 0x00000005ff007c0c */ /* 0x000fe4000bf25310 */
[----:B------:R-:W-:Y:S01]  /*0ce0*/  CS2R R186, SRZ ;  /* 0x0000000000ba7805 */ /* 0x000fe2000001ff00 */
[----:B-1----:R-:W-:-:S05]  /*0cf0*/  @P0 IMAD.WIDE R2, R11, 0x4, R2 ;  /* 0x000000040b020825 */ /* 0x002fca00078e0202 */
[----:B------:R1:W5:Y:S01]  /*0d00*/  @P0 LDG.E R10, desc[UR10][R2.64] ;  /* 0x0000000a020a0981 */ /* 0x000362000c1e1900 */
[----:B------:R-:W-:-:S04]  /*0d10*/  PLOP3.LUT P0, PT, PT, PT, PT, 0x8, 0x0 ;  /* 0x000000000000781c */ /* 0x000fc80003f0e170 */
[----:B------:R-:W-:Y:S09]  /*0d20*/  @!P1 BRA `(.L_x_5381) ;  /* 0x00000000002c9947 */ /* 0x000ff20003800000 */
[----:B-1----:R-:W1:Y:S01]  /*0d30*/  LDC.64 R2, c[0x0][0x378] ;  /* 0x0000de00ff027b82 */ /* 0x002e620000000a00 */
[----:B------:R-:W-:-:S05]  /*0d40*/  SHF.R.S32.HI R5, RZ, 0x1f, R11 ;  /* 0x0000001fff057819 */ /* 0x000fca000001140b */
[-C--:B-1----:R-:W-:Y:S02]  /*0d50*/  IMAD R0, R5, R2.reuse, RZ ;  /* 0x0000000205007224 */ /* 0x082fe400078e02ff */
[----:B------:R-:W-:-:S04]  /*0d60*/  IMAD.WIDE.U32 R4, R11, R2, RZ ;  /* 0x000000020b047225 */ /* 0x000fc800078e00ff */
[----:B------:R-:W-:Y:S01]  /*0d70*/  IMAD R3, R11, R3, R0 ;  /* 0x000000030b037224 */ /* 0x000fe200078e0200 */
[----:B------:R-:W-:-:S03]  /*0d80*/  LEA R186, P1, R4, UR4, 0x2 ;  /* 0x0000000404ba7c11 */ /* 0x000fc6000f8210ff */
[----:B------:R-:W-:Y:S01]  /*0d90*/  IMAD.IADD R3, R5, 0x1, R3 ;  /* 0x0000000105037824 */ /* 0x000fe200078e0203 */
[----:B------:R-:W-:-:S04]  /*0da0*/  ISETP.NE.U32.AND P0, PT, R186, RZ, PT ;  /* 0x000000ffba00720c */ /* 0x000fc80003f05070 */
[----:B------:R-:W-:-:S04]  /*0db0*/  SHF.L.U64.HI R3, R4, 0x2, R3 ;  /* 0x0000000204037819 */ /* 0x000fc80000010203 */
[----:B------:R-:W-:-:S04]  /*0dc0*/  IADD3.X R187, R3, UR5, RZ, P1, !PT ;  /* 0x0000000503bb7c10 */ /* 0x000fc80008ffe4ff */
[----:B------:R-:W-:-:S13]  /*0dd0*/  ISETP.NE.AND.EX P0, PT, R187, RZ, PT, P0 ;  /* 0x000000ffbb00720c */ /* 0x000fda0003f05300 */
.L_x_5381:
[----:B------:R-:W-:Y:S05]  /*0de0*/  @!P0 BRA `(.L_x_5382) ;  /* 0x0000000400448947 */ /* 0x000fea0003800000 */
[----:B------:R-:W1:Y:S01]  /*0df0*/  LDC R6, c[0x0][0x380] ;  /* 0x0000e000ff067b82 */ /* 0x000e620000000800 */
[----:B------:R-:W-:Y:S01]  /*0e00*/  LEA R9, R124, 0xffffff80, 0x7 ;  /* 0xffffff807c097811 */ /* 0x000fe200078e38ff */
[----:B------:R-:W-:-:S03]  /*0e10*/  ULDC.64 UR4, c[0x0][0x230] ;  /* 0x00008c0000047ab9 */ /* 0x000fc60000000a00 */
[----:B------:R-:W-:-:S03]  /*0e20*/  IABS R0, R9 ;  /* 0x0000000900007213 */ /* 0x000fc60000000000 */
[----:B------:R-:W2:Y:S01]  /*0e30*/  LDC.64 R116, c[0x0][0x248] ;  /* 0x00009200ff747b82 */ /* 0x000ea20000000a00 */
[----:B-1----:R-:W-:-:S04]  /*0e40*/  IABS R3, R6 ;  /* 0x0000000600037213 */ /* 0x002fc80000000000 */
[----:B------:R-:W1:Y:S08]  /*0e50*/  I2F.RP R7, R3 ;  /* 0x0000000300077306 */ /* 0x000e700000209400 */
[----:B-1----:R-:W1:Y:S02]  /*0e60*/  MUFU.RCP R4, R7 ;  /* 0x0000000700047308 */ /* 0x002e640000001000 */
[----:B-1----:R-:W-:Y:S01]  /*0e70*/  IADD3 R4, R4, 0xffffffe, RZ ;  /* 0x0ffffffe04047810 */ /* 0x002fe20007ffe0ff */
[----:B------:R-:W1:Y:S05]  /*0e80*/  LDC R7, c[0x0][0x278] ;  /* 0x00009e00ff077b82 */ /* 0x000e6a0000000800 */
[----:B------:R-:W3:Y:S02]  /*0e90*/  F2I.FTZ.U32.TRUNC.NTZ R5, R4 ;  /* 0x0000000400057305 */ /* 0x000ee4000021f000 */
[----:B---3--:R-:W-:Y:S01]  /*0ea0*/  IMAD.MOV R2, RZ, RZ, -R5 ;  /* 0x000000ffff027224 */ /* 0x008fe200078e0a05 */
        /* <DEDUP_REMOVED lines=14> */
[----:B------:R-:W-:-:S06]  /*0f90*/  @P3 VIADD R13, R13, 0x1 ;  /* 0x000000010d0d3836 */ /* 0x000fcc0000000000 */
[----:B------:R-:W-:Y:S02]  /*0fa0*/  @!P1 IADD3 R13, -R13, RZ, RZ ;  /* 0x000000ff0d0d9210 */ /* 0x000fe40007ffe1ff */
[----:B------:R-:W-:-:S05]  /*0fb0*/  @!P2 LOP3.LUT R13, RZ, R6, RZ, 0x33, !PT ;  /* 0x00000006ff0da212 */ /* 0x000fca00078e33ff */
[----:B------:R-:W-:-:S05]  /*0fc0*/  IMAD.WIDE R18, R13, 0x4, R186 ;  /* 0x000000040d127825 */ /* 0x000fca00078e02ba */
[----:B------:R-:W3:Y:S01]  /*0fd0*/  LDG.E R0, desc[UR10][R18.64] ;  /* 0x0000000a12007981 */ /* 0x000ee2000c1e1900 */
[----:B-1----:R-:W-:-:S04]  /*0fe0*/  IABS R2, R7 ;  /* 0x0000000700027213 */ /* 0x002fc80000000000 */
[----:B------:R-:W1:Y:S08]  /*0ff0*/  I2F.RP R5, R2 ;  /* 0x0000000200057306 */ /* 0x000e700000209400 */
        /* <DEDUP_REMOVED lines=12> */
[----:B------:R-:W-:-:S04]  /*10c0*/  IADD3 R4, -R13, RZ, RZ ;  /* 0x000000ff0d047210 */ /* 0x000fc80007ffe1ff */
[----:B------:R-:W-:Y:S01]  /*10d0*/  ISETP.GT.U32.AND P2, PT, R2, R3, PT ;  /* 0x000000030200720c */ /* 0x000fe20003f44070 */
[----:B------:R-:W-:-:S05]  /*10e0*/  IMAD R9, R6, R4, R9 ;  /* 0x0000000406097224 */ /* 0x000fca00078e0209 */
[----:B------:R-:W-:-:S07]  /*10f0*/  SHF.R.S32.HI R23, RZ, 0x1f, R9 ;  /* 0x0000001fff177819 */ /* 0x000fce0000011409 */
[-C--:B------:R-:W-:Y:S01]  /*1100*/  @!P2 IADD3 R3, R3, -R2.reuse, RZ ;  /* 0x800000020303a210 */ /* 0x080fe20007ffe0ff */
[----:B------:R-:W-:Y:S01]  /*1110*/  @!P2 VIADD R26, R26, 0x1 ;  /* 0x000000011a1aa836 */ /* 0x000fe20000000000 */
[----:B------:R-:W-:Y:S02]  /*1120*/  ISETP.NE.AND P2, PT, R7, RZ, PT ;  /* 0x000000ff0700720c */ /* 0x000fe40003f45270 */
[----:B------:R-:W-:Y:S02]  /*1130*/  ISETP.GE.U32.AND P3, PT, R3, R2, PT ;  /* 0x000000020300720c */ /* 0x000fe40003f66070 */
[----:B------:R-:W-:-:S04]  /*1140*/  LOP3.LUT R2, R16, R7, RZ, 0x3c, !PT ;  /* 0x0000000710027212 */ /* 0x000fc800078e3cff */
[----:B------:R-:W-:Y:S02]  /*1150*/  ISETP.GE.AND P1, PT, R2, RZ, PT ;  /* 0x000000ff0200720c */ /* 0x000fe40003f26270 */
[----:B------:R-:W1:Y:S05]  /*1160*/  LDC.64 R2, c[0x0][0x238] ;  /* 0x00008e00ff027b82 */ /* 0x000e6a0000000a00 */
[----:B------:R-:W-:-:S06]  /*1170*/  @P3 VIADD R26, R26, 0x1 ;  /* 0x000000011a1a3836 */ /* 0x000fcc0000000000 */
[----:B------:R-:W-:Y:S02]  /*1180*/  @!P1 IADD3 R26, -R26, RZ, RZ ;  /* 0x000000ff1a1a9210 */ /* 0x000fe40007ffe1ff */
[----:B------:R-:W-:-:S04]  /*1190*/  @!P2 LOP3.LUT R26, RZ, R7, RZ, 0x33, !PT ;  /* 0x00000007ff1aa212 */ /* 0x000fc800078e33ff */
[----:B------:R-:W-:Y:S02]  /*11a0*/  SHF.R.S32.HI R7, RZ, 0x1f, R26 ;  /* 0x0000001fff077819 */ /* 0x000fe4000001141a */
[----:B---3--:R-:W-:Y:S01]  /*11b0*/  SHF.R.S32.HI R5, RZ, 0x1f, R0 ;  /* 0x0000001fff057819 */ /* 0x008fe20000011400 */
[----:B------:R-:W-:-:S04]  /*11c0*/  IMAD.WIDE.U32 R12, R0, UR4, RZ ;  /* 0x00000004000c7c25 */ /* 0x000fc8000f8e00ff */
[C---:B------:R-:W-:Y:S02]  /*11d0*/  IMAD R15, R5.reuse, UR4, RZ ;  /* 0x00000004050f7c24 */ /* 0x040fe4000f8e02ff */
[----:B-1----:R-:W-:Y:S02]  /*11e0*/  IMAD R5, R5, R2, RZ ;  /* 0x0000000205057224 */ /* 0x002fe400078e02ff */
[C---:B------:R-:W-:Y:S01]  /*11f0*/  IMAD R4, R0.reuse, UR5, R15 ;  /* 0x0000000500047c24 */ /* 0x040fe2000f8e020f */
[----:B------:R-:W-:Y:S01]  /*1200*/  ULDC.64 UR4, c[0x0][0x260] ;  /* 0x0000980000047ab9 */ /* 0x000fe20000000a00 */
[----:B------:R-:W-:Y:S02]  /*1210*/  IMAD R3, R0, R3, R5 ;  /* 0x0000000300037224 */ /* 0x000fe400078e0205 */
[----:B------:R-:W-:Y:S02]  /*1220*/  IMAD.IADD R13, R13, 0x1, R4 ;  /* 0x000000010d0d7824 */ /* 0x000fe400078e0204 */
[----:B--2---:R-:W-:-:S02]  /*1230*/  IMAD R4, R23, R116, RZ ;  /* 0x0000007417047224 */ /* 0x004fc400078e02ff */
[----:B------:R-:W-:-:S04]  /*1240*/  IMAD.WIDE.U32 R12, R9, R116, R12 ;  /* 0x00000074090c7225 */ /* 0x000fc800078e000c */
[----:B------:R-:W-:Y:S01]  /*1250*/  IMAD R4, R9, R117, R4 ;  /* 0x0000007509047224 */ /* 0x000fe200078e0204 */
[----:B------:R-:W-:-:S04]  /*1260*/  MOV R14, R12 ;  /* 0x0000000c000e7202 */ /* 0x000fc80000000f00 */
[----:B------:R-:W-:Y:S01]  /*1270*/  IADD3 R15, R13, R4, RZ ;  /* 0x000000040d0f7210 */ /* 0x000fe20007ffe0ff */
[----:B------:R-:W-:Y:S02]  /*1280*/  IMAD R13, R7, UR4, RZ ;  /* 0x00000004070d7c24 */ /* 0x000fe4000f8e02ff */
[----:B------:R-:W-:-:S04]  /*1290*/  IMAD.WIDE.U32 R4, R0, R2, RZ ;  /* 0x0000000200047225 */ /* 0x000fc800078e00ff */
[C---:B------:R-:W-:Y:S01]  /*12a0*/  IMAD R13, R26.reuse, UR5, R13 ;  /* 0x000000051a0d7c24 */ /* 0x040fe2000f8e020d */
[----:B------:R-:W-:Y:S01]  /*12b0*/  IADD3 R6, R5, R3, RZ ;  /* 0x0000000305067210 */ /* 0x000fe20007ffe0ff */
[----:B------:R-:W-:-:S04]  /*12c0*/  IMAD.WIDE.U32 R24, R26, UR4, R14 ;  /* 0x000000041a187c25 */ /* 0x000fc8000f8e000e */
[----:B------:R-:W-:Y:S01]  /*12d0*/  IMAD.MOV.U32 R8, RZ, RZ, R4 ;  /* 0x000000ffff087224 */ /* 0x000fe200078e0004 */
[----:B------:R-:W-:Y:S01]  /*12e0*/  IADD3 R0, R25, R13, RZ ;  /* 0x0000000d19007210 */ /* 0x000fe20007ffe0ff */
[----:B------:R-:W-:Y:S06]  /*12f0*/  BRA `(.L_x_5383) ;  /* 0x0000000400307947 */ /* 0x000fec0003800000 */
.L_x_5382:
[----:B------:R-:W1:Y:S01]  /*1300*/  LDC R15, c[0x0][0x278] ;  /* 0x00009e00ff0f7b82 */ /* 0x000e620000000800 */
[----:B------:R-:W-:Y:S02]  /*1310*/  ISETP.NE.AND P4, PT, R13, -0x1, PT ;  /* 0xffffffff0d00780c */ /* 0x000fe40003f85270 */
[----:B------:R-:W-:-:S04]  /*1320*/  LEA R9, R124, 0xffffff80, 0x7 ;  /* 0xffffff807c097811 */ /* 0x000fc800078e38ff */
[----:B------:R-:W-:-:S07]  /*1330*/  SHF.R.S32.HI R23, RZ, 0x1f, R9 ;  /* 0x0000001fff177819 */ /* 0x000fce0000011409 */
[----:B------:R-:W2:Y:S01]  /*1340*/  @P4 LDC.64 R116, c[0x0][0x248] ;  /* 0x00009200ff744b82 */ /* 0x000ea20000000a00 */
[----:B------:R-:W-:Y:S01]  /*1350*/  @P4 IMAD.IADD R18, R12, 0x1, R13 ;  /* 0x000000010c124824 */ /* 0x000fe200078e020d */
[----:B-1----:R-:W-:-:S04]  /*1360*/  IABS R3, R15 ;  /* 0x0000000f00037213 */ /* 0x002fc80000000000 */
[----:B------:R-:W1:Y:S01]  /*1370*/  I2F.RP R6, R3 ;  /* 0x0000000300067306 */ /* 0x000e620000209400 */
[C---:B--2---:R-:W-:Y:S02]  /*1380*/  @P4 IMAD R7, R18.reuse, R117, RZ ;  /* 0x0000007512074224 */ /* 0x044fe400078e02ff */
[----:B------:R-:W-:-:S05]  /*1390*/  @P4 IMAD.WIDE.U32 R18, R18, R116, RZ ;  /* 0x0000007412124225 */ /* 0x000fca00078e00ff */
[----:B-1----:R-:W1:Y:S01]  /*13a0*/  MUFU.RCP R4, R6 ;  /* 0x0000000600047308 */ /* 0x002e620000001000 */
[----:B------:R-:W-:Y:S01]  /*13b0*/  @P4 IADD3 R7, R19, R7, RZ ;  /* 0x0000000713074210 */ /* 0x000fe20007ffe0ff */
[----:B-1----:R-:W-:Y:S01]  /*13c0*/  VIADD R4, R4, 0xffffffe ;  /* 0x0ffffffe04047836 */ /* 0x002fe20000000000 */
[----:B------:R-:W-:-:S05]  /*13d0*/  @P4 MOV R6, R18 ;  /* 0x0000001200064202 */ /* 0x000fca0000000f00 */
        /* <DEDUP_REMOVED lines=8> */
[----:B------:R-:W1:Y:S02]  /*1460*/  @P4 LDC.64 R4, c[0x0][0x250] ;  /* 0x00009400ff044b82 */ /* 0x000e640000000a00 */
[----:B------:R-:W-:-:S04]  /*1470*/  IMAD.MOV R0, RZ, RZ, -R26 ;  /* 0x000000ffff007224 */ /* 0x000fc800078e0a1a */
[----:B------:R-:W-:-:S05]  /*1480*/  IMAD R0, R3, R0, R2 ;  /* 0x0000000003007224 */ /* 0x000fca00078e0202 */
[----:B------:R-:W-:-:S13]  /*1490*/  ISETP.GT.U32.AND P1, PT, R3, R0, PT ;  /* 0x000000000300720c */ /* 0x000fda0003f24070 */
[-C--:B------:R-:W-:Y:S02]  /*14a0*/  @!P1 IADD3 R0, R0, -R3.reuse, RZ ;  /* 0x8000000300009210 */ /* 0x080fe40007ffe0ff */
[----:B------:R-:W-:Y:S02]  /*14b0*/  @!P1 IADD3 R26, R26, 0x1, RZ ;  /* 0x000000011a1a9810 */ /* 0x000fe40007ffe0ff */
[----:B------:R-:W-:Y:S02]  /*14c0*/  ISETP.GE.U32.AND P3, PT, R0, R3, PT ;  /* 0x000000030000720c */ /* 0x000fe40003f66070 */
[----:B------:R-:W2:Y:S01]  /*14d0*/  LDC.64 R2, c[0x0][0x260] ;  /* 0x00009800ff027b82 */ /* 0x000ea20000000a00 */
[----:B------:R-:W-:Y:S02]  /*14e0*/  LOP3.LUT R0, R16, R15, RZ, 0x3c, !PT ;  /* 0x0000000f10007212 */ /* 0x000fe400078e3cff */
[----:B------:R-:W-:Y:S02]  /*14f0*/  ISETP.NE.AND P1, PT, R15, RZ, PT ;  /* 0x000000ff0f00720c */ /* 0x000fe40003f25270 */
[----:B------:R-:W-:-:S06]  /*1500*/  ISETP.GE.AND P2, PT, R0, RZ, PT ;  /* 0x000000ff0000720c */ /* 0x000fcc0003f46270 */
[----:B------:R-:W-:-:S07]  /*1510*/  @P3 VIADD R26, R26, 0x1 ;  /* 0x000000011a1a3836 */ /* 0x000fce0000000000 */
[----:B------:R-:W-:Y:S01]  /*1520*/  @!P2 IMAD.MOV R26, RZ, RZ, -R26 ;  /* 0x000000ffff1aa224 */ /* 0x000fe200078e0a1a */
[----:B-1----:R-:W-:Y:S06]  /*1530*/  @P4 BRA `(.L_x_5384) ;  /* 0x0000000000304947 */ /* 0x002fec0003800000 */
[----:B------:R-:W1:Y:S01]  /*1540*/  LDC.64 R116, c[0x0][0x248] ;  /* 0x00009200ff747b82 */ /* 0x000e620000000a00 */
[----:B------:R-:W-:-:S07]  /*1550*/  SHF.R.S32.HI R17, RZ, 0x1f, R12 ;  /* 0x0000001fff117819 */ /* 0x000fce000001140c */
[----:B------:R-:W3:Y:S01]  /*1560*/  LDC.64 R6, c[0x0][0x230] ;  /* 0x00008c00ff067b82 */ /* 0x000ee20000000a00 */
[-C--:B-1----:R-:W-:Y:S01]  /*1570*/  IMAD R8, R17, R116.reuse, RZ ;  /* 0x0000007411087224 */ /* 0x082fe200078e02ff */
[----:B-----5:R-:W-:Y:S01]  /*1580*/  SHF.R.S32.HI R17, RZ, 0x1f, R10 ;  /* 0x0000001fff117819 */ /* 0x020fe2000001140a */
[----:B------:R-:W-:-:S04]  /*1590*/  IMAD.WIDE.U32 R18, R12, R116, RZ ;  /* 0x000000740c127225 */ /* 0x000fc800078e00ff */
[----:B------:R-:W-:Y:S02]  /*15a0*/  IMAD R8, R12, R117, R8 ;  /* 0x000000750c087224 */ /* 0x000fe400078e0208 */
[----:B---3--:R-:W-:-:S03]  /*15b0*/  IMAD R0, R17, R6, RZ ;  /* 0x0000000611007224 */ /* 0x008fc600078e02ff */
[----:B------:R-:W-:Y:S01]  /*15c0*/  IADD3 R19, R19, R8, RZ ;  /* 0x0000000813137210 */ /* 0x000fe20007ffe0ff */
[C---:B------:R-:W-:Y:S02]  /*15d0*/  IMAD R0, R10.reuse, R7, R0 ;  /* 0x000000070a007224 */ /* 0x040fe400078e0200 */
[----:B------:R-:W-:-:S05]  /*15e0*/  IMAD.WIDE.U32 R6, R10, R6, R18 ;  /* 0x000000060a067225 */ /* 0x000fca00078e0012 */
[----:B------:R-:W-:-:S07]  /*15f0*/  IADD3 R7, R7, R0, RZ ;  /* 0x0000000007077210 */ /* 0x000fce0007ffe0ff */
.L_x_5384:
[----:B------:R-:W-:Y:S01]  /*1600*/  IMAD R0, R23, R116, RZ ;  /* 0x0000007417007224 */ /* 0x000fe200078e02ff */
[----:B------:R-:W-:Y:S01]  /*1610*/  @!P1 LOP3.LUT R26, RZ, R15, RZ, 0x33, !PT ;  /* 0x0000000fff1a9212 */ /* 0x000fe200078e33ff */
[----:B------:R-:W-:Y:S01]  /*1620*/  IMAD.WIDE.U32 R18, R116, R9, R6 ;  /* 0x0000000974127225 */ /* 0x000fe200078e0006 */
[----:B------:R-:W-:Y:S02]  /*1630*/  @P4 IADD3 R6, R12, R13, RZ ;  /* 0x0000000d0c064210 */ /* 0x000fe40007ffe0ff */
[----:B------:R-:W-:Y:S01]  /*1640*/  SHF.R.S32.HI R7, RZ, 0x1f, R26 ;  /* 0x0000001fff077819 */ /* 0x000fe2000001141a */
[----:B------:R-:W-:-:S04]  /*1650*/  IMAD R15, R117, R9, R0 ;  /* 0x00000009750f7224 */ /* 0x000fc800078e0200 */
[----:B--2---:R-:W-:Y:S01]  /*1660*/  IMAD R0, R7, R2, RZ ;  /* 0x0000000207007224 */ /* 0x004fe200078e02ff */
[----:B------:R-:W-:Y:S01]  /*1670*/  IADD3 R19, R19, R15, RZ ;  /* 0x0000000f13137210 */ /* 0x000fe20007ffe0ff */
[----:B------:R-:W-:-:S04]  /*1680*/  @P4 IMAD.WIDE.U32 R14, R6, R4, RZ ;  /* 0x00000004060e4225 */ /* 0x000fc800078e00ff */
[----:B------:R-:W-:Y:S01]  /*1690*/  IMAD.WIDE.U32 R24, R26, R2, R18 ;  /* 0x000000021a187225 */ /* 0x000fe200078e0012 */
[----:B------:R-:W-:-:S03]  /*16a0*/  @P4 MOV R8, R14 ;  /* 0x0000000e00084202 */ /* 0x000fc60000000f00 */
[----:B------:R-:W-:Y:S02]  /*16b0*/  IMAD R0, R26, R3, R0 ;  /* 0x000000031a007224 */ /* 0x000fe400078e0200 */
[----:B------:R-:W-:-:S03]  /*16c0*/  @P4 IMAD R6, R6, R5, R15 ;  /* 0x0000000506064224 */ /* 0x000fc600078e020f */
[----:B------:R-:W-:Y:S01]  /*16d0*/  IADD3 R0, R25, R0, RZ ;  /* 0x0000000019007210 */ /* 0x000fe20007ffe0ff */
[----:B------:R-:W-:Y:S06]  /*16e0*/  @P4 BRA `(.L_x_5383) ;  /* 0x0000000000344947 */ /* 0x000fec0003800000 */
[----:B------:R-:W1:Y:S01]  /*16f0*/  LDC.64 R4, c[0x0][0x250] ;  /* 0x00009400ff047b82 */ /* 0x000e620000000a00 */
[----:B------:R-:W-:-:S07]  /*1700*/  SHF.R.S32.HI R13, RZ, 0x1f, R12 ;  /* 0x0000001fff0d7819 */ /* 0x000fce000001140c */
[----:B------:R-:W2:Y:S01]  /*1710*/  LDC.64 R2, c[0x0][0x238] ;  /* 0x00008e00ff027b82 */ /* 0x000ea20000000a00 */
[-C--:B-1----:R-:W-:Y:S01]  /*1720*/  IMAD R6, R13, R4.reuse, RZ ;  /* 0x000000040d067224 */ /* 0x082fe200078e02ff */
[----:B-----5:R-:W-:Y:S01]  /*1730*/  SHF.R.S32.HI R13, RZ, 0x1f, R10 ;  /* 0x0000001fff0d7819 */ /* 0x020fe2000001140a */
[----:B------:R-:W-:-:S04]  /*1740*/  IMAD.WIDE.U32 R14, R12, R4, RZ ;  /* 0x000000040c0e7225 */ /* 0x000fc800078e00ff */
[----:B------:R-:W-:Y:S02]  /*1750*/  IMAD R5, R12, R5, R6 ;  /* 0x000000050c057224 */ /* 0x000fe400078e0206 */
[----:B--2---:R-:W-:-:S03]  /*1760*/  IMAD R13, R13, R2, RZ ;  /* 0x000000020d0d7224 */ /* 0x004fc600078e02ff */
[----:B------:R-:W-:Y:S01]  /*1770*/  IADD3 R15, R15, R5, RZ ;  /* 0x000000050f0f7210 */ /* 0x000fe20007ffe0ff */
[C---:B------:R-:W-:Y:S02]  /*1780*/  IMAD R3, R10.reuse, R3, R13 ;  /* 0x000000030a037224 */ /* 0x040fe400078e020d */
[----:B------:R-:W-:-:S05]  /*1790*/  IMAD.WIDE.U32 R14, R10, R2, R14 ;  /* 0x000000020a0e7225 */ /* 0x000fca00078e000e */
[----:B------:R-:W-:Y:S02]  /*17a0*/  IADD3 R6, R15, R3, RZ ;  /* 0x000000030f067210 */ /* 0x000fe40007ffe0ff */
[----:B------:R-:W-:-:S07]  /*17b0*/  MOV R8, R14 ;  /* 0x0000000e00087202 */ /* 0x000fce0000000f00 */
.L_x_5383:
[----:B------:R-:W-:Y:S01]  /*17c0*/  ISETP.NE.AND P1, PT, R180, -0x1, PT ;  /* 0xffffffffb400780c */ /* 0x000fe20003f25270 */
[----:B------:R-:W1:Y:S01]  /*17d0*/  S2UR UR8, SR_CgaCtaId ;  /* 0x00000000000879c3 */ /* 0x000e620000008800 */
[----:B------:R-:W-:Y:S01]  /*17e0*/  SHF.R.S32.HI R129, RZ, 0x1f, R122 ;  /* 0x0000001fff817819 */ /* 0x000fe2000001147a */
[----:B------:R-:W-:Y:S01]  /*17f0*/  IMAD.IADD R175, R183, 0x1, -R130 ;  /* 0x00000001b7af7824 */ /* 0x000fe200078e0a82 */
[----:B------:R-:W-:Y:S01]  /*1800*/  SHF.R.S32.HI R29, RZ, 0x1f, R16 ;  /* 0x0000001fff1d7819 */ /* 0x000fe20000011410 */
[----:B------:R-:W-:Y:S01]  /*1810*/  ULDC.64 UR4, c[0x0][0x258] ;  /* 0x0000960000047ab9 */ /* 0x000fe20000000a00 */
[CC--:B------:R-:W-:Y:S01]  /*1820*/  LEA.HI R15, R129.reuse, R122.reuse, RZ, 0x3 ;  /* 0x0000007a810f7211 */ /* 0x0c0fe200078f18ff */
[----:B------:R-:W-:Y:S01]  /*1830*/  ULDC.64 UR6, c[0x0][0x268] ;  /* 0x00009a0000067ab9 */ /* 0x000fe20000000a00 */
[----:B------:R-:W-:Y:S01]  /*1840*/  LEA.HI R12, R129, R122, RZ, 0x4 ;  /* 0x0000007a810c7211 */ /* 0x000fe200078f20ff */
[----:B------:R-:W-:Y:S01]  /*1850*/  IMAD R29, R29, UR4, RZ ;  /* 0x000000041d1d7c24 */ /* 0x000fe2000f8e02ff */
[----:B------:R-:W-:Y:S01]  /*1860*/  SHF.R.S32.HI R20, RZ, 0x3, R15 ;  /* 0x00000003ff147819 */ /* 0x000fe2000001140f */
[----:B------:R-:W-:Y:S01]  /*1870*/  BSSY B0, `(.L_x_5385) ;  /* 0x000004a000007945 */ /* 0x000fe20003800000 */
[----:B------:R-:W-:Y:S01]  /*1880*/  LOP3.LUT R15, R15, 0xfffffff8, RZ, 0xc0, !PT ;  /* 0xfffffff80f0f7812 */ /* 0x000fe200078ec0ff */
[----:B------:R-:W2:Y:S01]  /*1890*/  @!P1 LDC.64 R2, c[0x0][0x228] ;  /* 0x00008a00ff029b82 */ /* 0x000ea20000000a00 */
[----:B------:R-:W-:Y:S01]  /*18a0*/  @!P1 SHF.R.S32.HI R13, RZ, 0x1f, R11 ;  /* 0x0000001fff0d9819 */ /* 0x000fe2000001140b */
[----:B------:R-:W-:Y:S01]  /*18b0*/  IMAD R29, R16, UR5, R29 ;  /* 0x00000005101d7c24 */ /* 0x000fe2000f8e021d */
[----:B------:R-:W-:Y:S01]  /*18c0*/  SHF.R.S32.HI R21, RZ, 0x1f, R20 ;  /* 0x0000001fff157819 */ /* 0x000fe20000011414 */
[----:B------:R-:W-:Y:S01]  /*18d0*/  IMAD.IADD R88, R122, 0x1, -R15 ;  /* 0x000000017a587824 */ /* 0x000fe200078e0a0f */
[----:B------:R-:W-:-:S03]  /*18e0*/  IADD3 R181, R124, -0x1, RZ ;  /* 0xffffffff7cb57810 */ /* 0x000fc60007ffe0ff */
[----:B------:R-:W3:Y:S01]  /*18f0*/  @P1 LDC.64 R4, c[0x0][0x240] ;  /* 0x00009000ff041b82 */ /* 0x000ee20000000a00 */
[----:B------:R-:W-:Y:S02]  /*1900*/  IMAD.SHL.U32 R184, R88, 0x8, RZ ;  /* 0x0000000858b87824 */ /* 0x000fe400078e00ff */
[----:B------:R-:W-:-:S03]  /*1910*/  IMAD.WIDE R30, R31, 0x40, R20 ;  /* 0x000000401f1e7825 */ /* 0x000fc600078e0214 */
[----:B------:R-:W-:Y:S01]  /*1920*/  IADD3 R24, P3, R184, R24, RZ ;  /* 0x00000018b8187210 */ /* 0x000fe20007f7e0ff */
[-C--:B--2--5:R-:W-:Y:S02]  /*1930*/  @!P1 IMAD R10, R13, R2.reuse, RZ ;  /* 0x000000020d0a9224 */ /* 0x0a4fe400078e02ff */
[----:B------:R-:W-:Y:S02]  /*1940*/  IMAD.SHL.U32 R13, R20, 0x40, RZ ;  /* 0x00000040140d7824 */ /* 0x000fe400078e00ff */
[C---:B------:R-:W-:Y:S02]  /*1950*/  @!P1 IMAD R10, R11.reuse, R3, R10 ;  /* 0x000000030b0a9224 */ /* 0x040fe400078e020a */
[----:B------:R-:W-:Y:S01]  /*1960*/  @!P1 IMAD.WIDE.U32 R14, R11, R2, RZ ;  /* 0x000000020b0e9225 */ /* 0x000fe200078e00ff */
[----:B------:R-:W-:Y:S02]  /*1970*/  LOP3.LUT R13, R13, 0x1c0, RZ, 0xc0, !PT ;  /* 0x000001c00d0d7812 */ /* 0x000fe400078ec0ff */
[----:B------:R-:W-:Y:S01]  /*1980*/  LOP3.LUT R11, R12, 0xfffffff0, RZ, 0xc0, !PT ;  /* 0xfffffff00c0b7812 */ /* 0x000fe200078ec0ff */
[----:B---3--:R-:W-:Y:S01]  /*1990*/  @P1 IMAD.WIDE.U32 R18, R180, R4, RZ ;  /* 0x00000004b4121225 */ /* 0x008fe200078e00ff */
[----:B------:R-:W-:-:S02]  /*19a0*/  LOP3.LUT R3, R13, 0x38, R184, 0xf8, !PT ;  /* 0x000000380d037812 */ /* 0x000fc400078ef8b8 */
[----:B------:R-:W-:Y:S01]  /*19b0*/  SHF.R.U32.HI R182, RZ, 0x3, R13 ;  /* 0x00000003ffb67819 */ /* 0x000fe2000001160d */
[----:B------:R-:W-:Y:S01]  /*19c0*/  @P1 IMAD R5, R180, R5, R19 ;  /* 0x00000005b4051224 */ /* 0x000fe200078e0213 */
[----:B------:R-:W-:Y:S01]  /*19d0*/  SHF.R.S32.HI R13, RZ, 0x1f, R184 ;  /* 0x0000001fff0d7819 */ /* 0x000fe200000114b8 */
[----:B------:R-:W-:Y:S01]  /*19e0*/  @!P1 IMAD.IADD R5, R15, 0x1, R10 ;  /* 0x000000010f059824 */ /* 0x000fe200078e020a */
[----:B------:R-:W-:Y:S01]  /*19f0*/  LOP3.LUT R182, R3, R182, RZ, 0x3c, !PT ;  /* 0x000000b603b67212 */ /* 0x000fe200078e3cff */
[----:B------:R-:W-:Y:S01]  /*1a00*/  @P1 IMAD.MOV.U32 R3, RZ, RZ, R18 ;  /* 0x000000ffff031224 */ /* 0x000fe200078e0012 */
[----:B------:R-:W-:Y:S01]  /*1a10*/  @!P1 MOV R3, R14 ;  /* 0x0000000e00039202 */ /* 0x000fe20000000f00 */
[----:B------:R-:W-:Y:S01]  /*1a20*/  IMAD.IADD R10, R122, 0x1, -R11 ;  /* 0x000000017a0a7824 */ /* 0x000fe200078e0a0b */
[----:B------:R-:W-:Y:S01]  /*1a30*/  LEA.HI R11, R129, R122, RZ, 0x6 ;  /* 0x0000007a810b7211 */ /* 0x000fe200078f30ff */
[----:B------:R-:W-:Y:S01]  /*1a40*/  IMAD.X R25, R13, 0x1, R0, P3 ;  /* 0x000000010d197824 */ /* 0x000fe200018e0600 */
[----:B------:R-:W-:-:S02]  /*1a50*/  IADD3 R18, P1, R184, R3, RZ ;  /* 0x00000003b8127210 */ /* 0x000fc40007f3e0ff */
[----:B------:R-:W-:Y:S01]  /*1a60*/  SHF.R.S32.HI R15, RZ, 0x1f, R10 ;  /* 0x0000001fff0f7819 */ /* 0x000fe2000001140a */
[----:B------:R-:W-:Y:S01]  /*1a70*/  IMAD.SHL.U32 R11, R11, 0x8, RZ ;  /* 0x000000080b0b7824 */ /* 0x000fe200078e00ff */
[----:B------:R-:W-:Y:S01]  /*1a80*/  IADD3 R2, P2, R184, R8, RZ ;  /* 0x00000008b8027210 */ /* 0x000fe20007f5e0ff */
[----:B------:R-:W-:Y:S01]  /*1a90*/  IMAD.X R19, R13, 0x1, R5, P1 ;  /* 0x000000010d137824 */ /* 0x000fe200008e0605 */
[----:B------:R-:W-:Y:S01]  /*1aa0*/  ISETP.GE.AND P1, PT, R20, R175, PT ;  /* 0x000000af1400720c */ /* 0x000fe20003f26270 */
[----:B------:R-:W-:Y:S01]  /*1ab0*/  IMAD R5, R7, UR6, RZ ;  /* 0x0000000607057c24 */ /* 0x000fe2000f8e02ff */
[----:B------:R-:W-:Y:S01]  /*1ac0*/  LEA.HI R4, R15, R10, RZ, 0x3 ;  /* 0x0000000a0f047211 */ /* 0x000fe200078f18ff */
[----:B------:R-:W-:Y:S01]  /*1ad0*/  IMAD.WIDE.U32 R16, R16, UR4, R18 ;  /* 0x0000000410107c25 */ /* 0x000fe2000f8e0012 */
[----:B------:R-:W-:Y:S01]  /*1ae0*/  UMOV UR4, 0x400 ;  /* 0x0000040000047882 */ /* 0x000fe20000000000 */
[----:B------:R-:W-:Y:S01]  /*1af0*/  LOP3.LUT R182, R182, 0xfffffe00, R11, 0xf8, !PT ;  /* 0xfffffe00b6b67812 */ /* 0x000fe200078ef80b */
[----:B-1----:R-:W-:Y:S01]  /*1b00*/  ULEA UR4, UR8, UR4, 0x18 ;  /* 0x0000000408047291 */ /* 0x002fe2000f8ec03f */
[----:B------:R-:W-:Y:S01]  /*1b10*/  LOP3.LUT R15, R4, 0xfffffff8, RZ, 0xc0, !PT ;  /* 0xfffffff8040f7812 */ /* 0x000fe200078ec0ff */
[----:B------:R-:W-:-:S02]  /*1b20*/  IMAD.X R3, R13, 0x1, R6, P2 ;  /* 0x000000010d037824 */ /* 0x000fc400010e0606 */
[----:B------:R-:W-:Y:S01]  /*1b30*/  VIADD R7, R20, 0x10 ;  /* 0x0000001014077836 */ /* 0x000fe20000000000 */
[----:B------:R-:W-:Y:S01]  /*1b40*/  IADD3 R10, R10, -R15, RZ ;  /* 0x8000000f0a0a7210 */ /* 0x000fe20007ffe0ff */
[----:B------:R-:W-:Y:S01]  /*1b50*/  VIADD R19, R20, 0x20 ;  /* 0x0000002014137836 */ /* 0x000fe20000000000 */
[----:B------:R-:W-:Y:S01]  /*1b60*/  LEA R182, R182, UR4, 0x1 ;  /* 0x00000004b6b67c11 */ /* 0x000fe2000f8e08ff */
[----:B------:R-:W-:Y:S01]  /*1b70*/  VIADD R15, R20, 0x30 ;  /* 0x00000030140f7836 */ /* 0x000fe20000000000 */
[-C--:B------:R-:W-:Y:S01]  /*1b80*/  ISETP.GE.AND P4, PT, R7, R175.reuse, PT ;  /* 0x000000af0700720c */ /* 0x080fe20003f86270 */
[C---:B------:R-:W-:Y:S01]  /*1b90*/  IMAD R6, R26.reuse, UR7, R5 ;  /* 0x000000071a067c24 */ /* 0x040fe2000f8e0205 */
[-C--:B------:R-:W-:Y:S01]  /*1ba0*/  ISETP.GE.AND P3, PT, R19, R175.reuse, PT ;  /* 0x000000af1300720c */ /* 0x080fe20003f66270 */
[----:B------:R-:W-:Y:S01]  /*1bb0*/  IMAD.WIDE.U32 R26, R26, UR6, R2 ;  /* 0x000000061a1a7c25 */ /* 0x000fe2000f8e0002 */
[----:B------:R-:W-:-:S03]  /*1bc0*/  ISETP.GE.AND P2, PT, R15, R175, PT ;  /* 0x000000af0f00720c */ /* 0x000fc60003f46270 */
[----:B------:R-:W-:Y:S02]  /*1bd0*/  IMAD.SHL.U32 R2, R181, 0x80, RZ ;  /* 0x00000080b5027824 */ /* 0x000fe400078e00ff */
[----:B------:R-:W-:Y:S01]  /*1be0*/  IMAD.IADD R29, R17, 0x1, R29 ;  /* 0x00000001111d7824 */ /* 0x000fe200078e021d */
        /* <DEDUP_REMOVED lines=18> */
.L_x_5386:
[----:B------:R-:W-:Y:S05]  /*1d10*/  BSYNC B0 ;  /* 0x0000000000007941 */ /* 0x000fea0003800000 */
.L_x_5385:
        /* <DEDUP_REMOVED lines=22> */
.L_x_5388:
[----:B------:R-:W-:Y:S05]  /*1e80*/  BSYNC B0 ;  /* 0x0000000000007941 */ /* 0x000fea0003800000 */
.L_x_5387:
        /* <DEDUP_REMOVED lines=22> */
.L_x_5390:
[----:B------:R-:W-:Y:S05]  /*1ff0*/  BSYNC B0 ;  /* 0x0000000000007941 */ /* 0x000fea0003800000 */
.L_x_5389:
        /* <DEDUP_REMOVED lines=21> */
.L_x_5392:
[----:B------:R-:W-:Y:S05]  /*2150*/  BSYNC B0 ;  /* 0x0000000000007941 */ /* 0x000fea0003800000 */
.L_x_5391:
[----:B------:R-:W-:Y:S01]  /*2160*/  IMAD.IADD R8, R120, 0x1, -R2 ;  /* 0x0000000178087824 */ /* 0x000fe200078e0a02 */
[----:B------:R-:W1:Y:S01]  /*2170*/  LDC.64 R118, c[0x0][0x250] ;  /* 0x00009400ff767b82 */ /* 0x000e620000000a00 */
[C---:B------:R-:W-:Y:S01]  /*2180*/  IADD3 R14, P1, R20.reuse, R9, RZ ;  /* 0x00000009140e7210 */ /* 0x040fe20007f3e0ff */
[C---:B------:R-:W-:Y:S01]  /*2190*/  IMAD R125, R21.reuse, R116, RZ ;  /* 0x00000074157d7224 */ /* 0x040fe200078e02ff */
[C---:B------:R-:W-:Y:S01]  /*21a0*/  IADD3 R13, R20.reuse, 0x50, RZ ;  /* 0x00000050140d7810 */ /* 0x040fe20007ffe0ff */
[----:B------:R-:W-:Y:S01]  /*21b0*/  IMAD.MOV.U32 R5, RZ, RZ, 0x20 ;  /* 0x00000020ff057424 */ /* 0x000fe200078e00ff */
[-C--:B------:R-:W-:Y:S01]  /*21c0*/  ISETP.GE.AND P6, PT, R20, R8.reuse, PT ;  /* 0x000000081400720c */ /* 0x080fe20003fc6270 */
[----:B------:R-:W-:Y:S01]  /*21d0*/  IMAD.X R23, R21, 0x1, R23, P1 ;  /* 0x0000000115177824 */ /* 0x000fe200008e0617 */
[----:B------:R-:W-:Y:S01]  /*21e0*/  BSSY B0, `(.L_x_5393) ;  /* 0x000001c000007945 */ /* 0x000fe20003800000 */
[----:B------:R-:W-:Y:S01]  /*21f0*/  IMAD.MOV.U32 R0, RZ, RZ, 0x10 ;  /* 0x00000010ff007424 */ /* 0x000fe200078e00ff */
[----:B------:R-:W-:Y:S01]  /*2200*/  R2P PR, R10, 0x6 ;  /* 0x000000060a007804 */ /* 0x000fe20000000000 */
[C---:B------:R-:W-:Y:S01]  /*2210*/  VIADD R17, R20.reuse, 0x40 ;  /* 0x0000004014117836 */ /* 0x040fe20000000000 */
[-C--:B------:R-:W-:Y:S01]  /*2220*/  ISETP.GE.AND P5, PT, R7, R8.reuse, PT ;  /* 0x000000080700720c */ /* 0x080fe20003fa6270 */
[C---:B------:R-:W-:Y:S01]  /*2230*/  IMAD R125, R20.reuse, R117, R125 ;  /* 0x00000075147d7224 */ /* 0x040fe200078e027d */
[----:B------:R-:W-:Y:S01]  /*2240*/  ISETP.GE.AND P4, PT, R19, R8, PT ;  /* 0x000000081300720c */ /* 0x000fe20003f86270 */
[----:B------:R-:W-:Y:S01]  /*2250*/  IMAD.WIDE.U32 R24, R20, R116, R24 ;  /* 0x0000007414187225 */ /* 0x000fe200078e0018 */
[----:B------:R-:W-:-:S02]  /*2260*/  SEL R5, R5, 0xffffffe0, !P2 ;  /* 0xffffffe005057807 */ /* 0x000fc40005000000 */
[----:B------:R-:W-:Y:S01]  /*2270*/  SEL R3, R0, 0xfffffff0, !P1 ;  /* 0xfffffff000037807 */ /* 0x000fe20004800000 */
[----:B------:R-:W-:Y:S01]  /*2280*/  VIADD R11, R20, 0x60 ;  /* 0x00000060140b7836 */ /* 0x000fe20000000000 */
[-C--:B------:R-:W-:Y:S01]  /*2290*/  ISETP.GE.AND P3, PT, R15, R8.reuse, PT ;  /* 0x000000080f00720c */ /* 0x080fe20003f66270 */
[----:B------:R-:W-:Y:S01]  /*22a0*/  IMAD.MOV.U32 R126, RZ, RZ, R24 ;  /* 0x000000ffff7e7224 */ /* 0x000fe200078e0018 */
[-C--:B------:R-:W-:Y:S02]  /*22b0*/  ISETP.GE.AND P2, PT, R17, R8.reuse, PT ;  /* 0x000000081100720c */ /* 0x080fe40003f46270 */
[----:B------:R-:W-:Y:S02]  /*22c0*/  ISETP.GE.AND P1, PT, R13, R8, PT ;  /* 0x000000080d00720c */ /* 0x000fe40003f26270 */
[----:B------:R-:W-:Y:S01]  /*22d0*/  IADD3 R125, R25, R125, RZ ;  /* 0x0000007d197d7210 */ /* 0x000fe20007ffe0ff */
        /* <DEDUP_REMOVED lines=12> */
.L_x_5394:
[----:B------:R-:W-:Y:S05]  /*23a0*/  BSYNC B0 ;  /* 0x0000000000007941 */ /* 0x000fea0003800000 */
.L_x_5393:
[----:B------:R-:W-:Y:S01]  /*23b0*/  BSSY B0, `(.L_x_5395) ;  /* 0x0000013000007945 */ /* 0x000fe20003800000 */
[----:B------:R-:W-:Y:S01]  /*23c0*/  ISETP.GE.AND P6, PT, R11, R8, PT ;  /* 0x000000080b00720c */ /* 0x000fe20003fc6270 */
[----:B------:R-:W-:Y:S01]  /*23d0*/  VIADD R9, R20, 0x70 ;  /* 0x0000007014097836 */ /* 0x000fe20000000000 */
[C---:B------:R-:W-:Y:S01]  /*23e0*/  SHF.L.U64.HI R176, R116.reuse, 0x4, R117 ;  /* 0x0000000474b07819 */ /* 0x040fe20000010275 */
[----:B------:R-:W-:Y:S01]  /*23f0*/  IMAD.SHL.U32 R177, R116, 0x10, RZ ;  /* 0x0000001074b17824 */ /* 0x000fe200078e00ff */
[----:B------:R-:W-:Y:S05]  /*2400*/  @P5 BRA `(.L_x_5396) ;  /* 0x0000000000345947 */ /* 0x000fea0003800000 */
[----:B------:R-:W-:Y:S02]  /*2410*/  ULDC UR5, c[0x0][0x2d0] ;  /* 0x0000b40000057ab9 */ /* 0x000fe40000000800 */
[----:B------:R-:W-:-:S13]  /*2420*/  ISETP.GE.AND P5, PT, R184, UR5, PT ;  /* 0x00000005b8007c0c */ /* 0x000fda000bfa6270 */
[----:B------:R1:W-:Y:S01]  /*2430*/  @P5 STS.128 [R182+0x2800], RZ ;  /* 0x002800ffb6005388 */ /* 0x0003e20000000c00 */
[----:B------:R-:W-:Y:S05]  /*2440*/  @P5 BRA `(.L_x_5396) ;  /* 0x0000000000245947 */ /* 0x000fea0003800000 */
[----:B-1----:R-:W-:Y:S01]  /*2450*/  IADD3 R25, P5, R177, R126, RZ ;  /* 0x0000007eb1197210 */ /* 0x002fe20007fbe0ff */
[----:B------:R-:W-:-:S04]  /*2460*/  ULDC.64 UR6, c[0x0][0x218] ;  /* 0x0000860000067ab9 */ /* 0x000fc80000000a00 */
[----:B------:R-:W-:Y:S01]  /*2470*/  IMAD.X R16, R176, 0x1, R125, P5 ;  /* 0x00000001b0107824 */ /* 0x000fe200028e067d */
[----:B------:R-:W-:-:S04]  /*2480*/  LEA R24, P5, R25, UR6, 0x1 ;  /* 0x0000000619187c11 */ /* 0x000fc8000f8a08ff */
[----:B------:R-:W-:-:S05]  /*2490*/  LEA.HI.X R25, R25, UR7, R16, 0x1, P5 ;  /* 0x0000000719197c11 */ /* 0x000fca000a8f0c10 */
[----:B------:R-:W-:Y:S01]  /*24a0*/  @!PT LDS RZ, [RZ] ;  /* 0x00000000fffff984 */ /* 0x000fe20000000800 */
[----:B------:R-:W-:Y:S01]  /*24b0*/  @!PT LDS RZ, [RZ] ;  /* 0x00000000fffff984 */ /* 0x000fe20000000800 */
[----:B------:R-:W-:Y:S01]  /*24c0*/  @!PT LDS RZ, [RZ] ;  /* 0x00000000fffff984 */ /* 0x000fe20000000800 */
[----:B------:R1:W-:Y:S04]  /*24d0*/  LDGSTS.E.BYPASS.LTC128B.128 [R182+0x2800], desc[UR10][R24.64] ;  /* 0x0280000018b67fae */ /* 0x0003e8000b901d4a */
.L_x_5396:
[----:B------:R-:W-:Y:S05]  /*24e0*/  BSYNC B0 ;  /* 0x0000000000007941 */ /* 0x000fea0003800000 */
.L_x_5395:
[----:B------:R-:W-:Y:S01]  /*24f0*/  BSSY B0, `(.L_x_5397) ;  /* 0x0000010000007945 */ /* 0x000fe20003800000 */
[----:B------:R-:W-:-:S03]  /*2500*/  ISETP.GE.AND P5, PT, R9, R8, PT ;  /* 0x000000080900720c */ /* 0x000fc60003fa6270 */
[----:B------:R-:W-:Y:S10]  /*2510*/  @P4 BRA `(.L_x_5398) ;  /* 0x0000000000344947 */ /* 0x000ff40003800000 */
[----:B------:R-:W-:Y:S02]  /*2520*/  ULDC UR5, c[0x0][0x2d0] ;  /* 0x0000b40000057ab9 */ /* 0x000fe40000000800 */
[----:B------:R-:W-:-:S13]  /*2530*/  ISETP.GE.AND P4, PT, R184, UR5, PT ;  /* 0x00000005b8007c0c */ /* 0x000fda000bf86270 */
[----:B------:R1:W-:Y:S01]  /*2540*/  @P4 STS.128 [R182+0x3000], RZ ;  /* 0x003000ffb6004388 */ /* 0x0003e20000000c00 */
[----:B------:R-:W-:Y:S05]  /*2550*/  @P4 BRA `(.L_x_5398) ;  /* 0x0000000000244947 */ /* 0x000fea0003800000 */
[----:B-1----:R-:W-:Y:S01]  /*2560*/  LEA R25, P4, R116, R126, 0x5 ;  /* 0x0000007e74197211 */ /* 0x002fe200078828ff */
[----:B------:R-:W-:-:S03]  /*2570*/  ULDC.64 UR6, c[0x0][0x218] ;  /* 0x0000860000067ab9 */ /* 0x000fc60000000a00 */
[----:B------:R-:W-:Y:S02]  /*2580*/  LEA.HI.X R16, R116, R125, R117, 0x5, P4 ;  /* 0x0000007d74107211 */ /* 0x000fe400020f2c75 */
[----:B------:R-:W-:-:S04]  /*2590*/  LEA R24, P4, R25, UR6, 0x1 ;  /* 0x0000000619187c11 */ /* 0x000fc8000f8808ff */
[----:B------:R-:W-:-:S05]  /*25a0*/  LEA.HI.X R25, R25, UR7, R16, 0x1, P4 ;  /* 0x0000000719197c11 */ /* 0x000fca000a0f0c10 */
[----:B------:R-:W-:Y:S01]  /*25b0*/  @!PT LDS RZ, [RZ] ;  /* 0x00000000fffff984 */ /* 0x000fe20000000800 */
[----:B------:R-:W-:Y:S01]  /*25c0*/  @!PT LDS RZ, [RZ] ;  /* 0x00000000fffff984 */ /* 0x000fe20000000800 */
[----:B------:R-:W-:Y:S01]  /*25d0*/  @!PT LDS RZ, [RZ] ;  /* 0x00000000fffff984 */ /* 0x000fe20000000800 */
[----:B------:R1:W-:Y:S04]  /*25e0*/  LDGSTS.E.BYPASS.LTC128B.128 [R182+0x3000], desc[UR10][R24.64] ;  /* 0x0300000018b67fae */ /* 0x0003e8000b901d4a */
.L_x_5398:
[----:B------:R-:W-:Y:S05]  /*25f0*/  BSYNC B0 ;  /* 0x0000000000007941 */ /* 0x000fea0003800000 */
.L_x_5397:
[----:B------:R-:W-:Y:S04]  /*2600*/  BSSY B0, `(.L_x_5399) ;  /* 0x0000012000007945 */ /* 0x000fe80003800000 */
[----:B------:R-:W-:Y:S05]  /*2610*/  @P3 BRA `(.L_x_5400) ;  /* 0x0000000000403947 */ /* 0x000fea0003800000 */
[----:B------:R-:W-:Y:S02]  /*2620*/  ULDC UR5, c[0x0][0x2d0] ;  /* 0x0000b40000057ab9 */ /* 0x000fe40000000800 */
[----:B------:R-:W-:-:S13]  /*2630*/  ISETP.GE.AND P3, PT, R184, UR5, PT ;  /* 0x00000005b8007c0c */ /* 0x000fda000bf66270 */
[----:B------:R1:W-:Y:S01]  /*2640*/  @P3 STS.128 [R182+0x3800], RZ ;  /* 0x003800ffb6003388 */ /* 0x0003e20000000c00 */
[----:B------:R-:W-:Y:S05]  /*2650*/  @P3 BRA `(.L_x_5400) ;  /* 0x0000000000303947 */ /* 0x000fea0003800000 */
[----:B-1----:R-:W-:Y:S01]  /*2660*/  MOV R24, R126 ;  /* 0x0000007e00187202 */ /* 0x002fe20000000f00 */
[----:B------:R-:W-:Y:S01]  /*2670*/  IMAD R16, R117, 0x30, RZ ;  /* 0x0000003075107824 */ /* 0x000fe200078e02ff */
[----:B------:R-:W-:Y:S01]  /*2680*/  MOV R25, R125 ;  /* 0x0000007d00197202 */ /* 0x000fe20000000f00 */
[----:B------:R-:W-:Y:S02]  /*2690*/  ULDC.64 UR6, c[0x0][0x218] ;  /* 0x0000860000067ab9 */ /* 0x000fe40000000a00 */
[----:B------:R-:W-:-:S05]  /*26a0*/  IMAD.WIDE.U32 R24, R116, 0x30, R24 ;  /* 0x0000003074187825 */ /* 0x000fca00078e0018 */
[----:B------:R-:W-:Y:S02]  /*26b0*/  IADD3 R16, R25, R16, RZ ;  /* 0x0000001019107210 */ /* 0x000fe40007ffe0ff */
[----:B------:R-:W-:-:S04]  /*26c0*/  LEA R28, P3, R24, UR6, 0x1 ;  /* 0x00000006181c7c11 */ /* 0x000fc8000f8608ff */
[----:B------:R-:W-:-:S05]  /*26d0*/  LEA.HI.X R29, R24, UR7, R16, 0x1, P3 ;  /* 0x00000007181d7c11 */ /* 0x000fca00098f0c10 */
[----:B------:R-:W-:Y:S01]  /*26e0*/  @!PT LDS RZ, [RZ] ;  /* 0x00000000fffff984 */ /* 0x000fe20000000800 */
[----:B------:R-:W-:Y:S01]  /*26f0*/  @!PT LDS RZ, [RZ] ;  /* 0x00000000fffff984 */ /* 0x000fe20000000800 */
[----:B------:R-:W-:Y:S01]  /*2700*/  @!PT LDS RZ, [RZ] ;  /* 0x00000000fffff984 */ /* 0x000fe20000000800 */
[----:B------:R1:W-:Y:S04]  /*2710*/  LDGSTS.E.BYPASS.LTC128B.128 [R182+0x3800], desc[UR10][R28.64] ;  /* 0x038000001cb67fae */ /* 0x0003e8000b901d4a */
.L_x_5400:
[----:B------:R-:W-:Y:S05]  /*2720*/  BSYNC B0 ;  /* 0x0000000000007941 */ /* 0x000fea0003800000 */
.L_x_5399:
[----:B------:R-:W-:Y:S04]  /*2730*/  BSSY B0, `(.L_x_5401) ;  /* 0x000000f000007945 */ /* 0x000fe80003800000 */
[----:B------:R-:W-:Y:S05]  /*2740*/  @P2 BRA `(.L_x_5402) ;  /* 0x0000000000342947 */ /* 0x000fea0003800000 */
        /* <DEDUP_REMOVED lines=13> */
.L_x_5402:
[----:B------:R-:W-:Y:S05]  /*2820*/  BSYNC B0 ;  /* 0x0000000000007941 */ /* 0x000fea0003800000 */
.L_x_5401:
        /* <DEDUP_REMOVED lines=18> */
.L_x_5404:
[----:B------:R-:W-:Y:S05]  /*2950*/  BSYNC B0 ;  /* 0x0000000000007941 */ /* 0x000fea0003800000 */
.L_x_5403:
        /* <DEDUP_REMOVED lines=18> */
.L_x_5406:
[----:B------:R-:W-:Y:S05]  /*2a80*/  BSYNC B0 ;  /* 0x0000000000007941 */ /* 0x000fea0003800000 */
.L_x_5405:
        /* <DEDUP_REMOVED lines=18> */
.L_x_5408:
[----:B------:R-:W-:Y:S05]  /*2bb0*/  BSYNC B0 ;  /* 0x0000000000007941 */ /* 0x000fea0003800000 */
.L_x_5407:
[----:B------:R-:W0:Y:S01]  /*2bc0*/  LDGDEPBAR ;  /* 0x00000000000079af */ /* 0x000e220000000000 */
[-C--:B------:R-:W-:Y:S01]  /*2bd0*/  ISETP.GE.AND P3, PT, R20, R8.reuse, PT ;  /* 0x000000081400720c */ /* 0x080fe20003f66270 */
[----:B------:R-:W-:Y:S01]  /*2be0*/  IMAD.IADD R27, R27, 0x1, R6 ;  /* 0x000000011b1b7824 */ /* 0x000fe200078e0206 */
[----:B------:R-:W-:Y:S01]  /*2bf0*/  ISETP.GE.AND P2, PT, R7, R8, PT ;  /* 0x000000080700720c */ /* 0x000fe20003f46270 */
[-C--:B-1----:R-:W-:Y:S01]  /*2c00*/  IMAD R23, R23, R118.reuse, RZ ;  /* 0x0000007617177224 */ /* 0x082fe200078e02ff */
[----:B------:R-:W-:Y:S01]  /*2c10*/  SHF.R.S32.HI R173, RZ, 0x4, R12 ;  /* 0x00000004ffad7819 */ /* 0x000fe2000001140c */
[----:B------:R-:W-:Y:S01]  /*2c20*/  IMAD.WIDE.U32 R6, R14, R118, R26 ;  /* 0x000000760e067225 */ /* 0x000fe200078e001a */
[----:B------:R-:W-:Y:S01]  /*2c30*/  ULDC.64 UR6, c[0x0][0x220] ;  /* 0x0000880000067ab9 */ /* 0x000fe20000000a00 */
[----:B------:R-:W-:Y:S01]  /*2c40*/  BSSY B0, `(.L_x_5409) ;  /* 0x0000018000007945 */ /* 0x000fe20003800000 */
[----:B------:R-:W-:Y:S01]  /*2c50*/  LEA.HI R12, R12, R173, RZ, 0x1 ;  /* 0x000000ad0c0c7211 */ /* 0x000fe200078f08ff */
[----:B------:R-:W-:Y:S01]  /*2c60*/  IMAD R121, R14, R119, R23 ;  /* 0x000000770e797224 */ /* 0x000fe200078e0217 */
[----:B------:R-:W-:-:S02]  /*2c70*/  LEA R196, P4, R6, UR6, 0x1 ;  /* 0x0000000606c47c11 */ /* 0x000fc4000f8808ff */
[-C--:B------:R-:W-:Y:S01]  /*2c80*/  ISETP.GE.AND P1, PT, R19, R8.reuse, PT ;  /* 0x000000081300720c */ /* 0x080fe20003f26270 */
[----:B------:R-:W-:Y:S01]  /*2c90*/  IMAD.IADD R121, R7, 0x1, R121 ;  /* 0x0000000107797824 */ /* 0x000fe200078e0279 */
[-C--:B------:R-:W-:Y:S02]  /*2ca0*/  ISETP.GE.AND P6, PT, R15, R8.reuse, PT ;  /* 0x000000080f00720c */ /* 0x080fe40003fc6270 */
[-C--:B------:R-:W-:Y:S02]  /*2cb0*/  ISETP.GE.AND P5, PT, R17, R8.reuse, PT ;  /* 0x000000081100720c */ /* 0x080fe40003fa6270 */
[----:B------:R-:W-:Y:S02]  /*2cc0*/  LEA.HI.X R195, R6, UR7, R121, 0x1, P4 ;  /* 0x0000000706c37c11 */ /* 0x000fe4000a0f0c79 */
[----:B------:R-:W-:Y:S02]  /*2cd0*/  ISETP.GE.AND P4, PT, R13, R8, PT ;  /* 0x000000080d00720c */ /* 0x000fe40003f86270 */
[----:B------:R-:W-:Y:S01]  /*2ce0*/  LOP3.LUT R12, R12, 0xfffffffe, RZ, 0xc0, !PT ;  /* 0xfffffffe0c0c7812 */ /* 0x000fe200078ec0ff */
        /* <DEDUP_REMOVED lines=8> */
[----:B------:R-:W-:-:S05]  /*2d70*/  MOV R194, R196 ;  /* 0x000000c400c27202 */ /* 0x000fca0000000f00 */
[----:B------:R-:W-:Y:S01]  /*2d80*/  @!PT LDS RZ, [RZ] ;  /* 0x00000000fffff984 */ /* 0x000fe20000000800 */
[----:B------:R-:W-:Y:S01]  /*2d90*/  @!PT LDS RZ, [RZ] ;  /* 0x00000000fffff984 */ /* 0x000fe20000000800 */
[----:B------:R-:W-:Y:S01]  /*2da0*/  @!PT LDS RZ, [RZ] ;  /* 0x00000000fffff984 */ /* 0x000fe20000000800 */
[----:B------:R1:W-:Y:S02]  /*2db0*/  LDGSTS.E.BYPASS.LTC128B.128 [R182+0x6000], desc[UR10][R194.64] ;  /* 0x06000000c2b67fae */ /* 0x0003e4000b901d4a */
.L_x_5410:
[----:B------:R-:W-:Y:S05]  /*2dc0*/  BSYNC B0 ;  /* 0x0000000000007941 */ /* 0x000fea0003800000 */
.L_x_5409:
[----:B------:R1:W-:Y:S01]  /*2dd0*/  @P2 STS.128 [R182+0x6800], RZ ;  /* 0x006800ffb6002388 */ /* 0x0003e20000000c00 */
[----:B------:R-:W-:Y:S01]  /*2de0*/  ISETP.GE.AND P3, PT, R11, R8, PT ;  /* 0x000000080b00720c */ /* 0x000fe20003f66270 */
[----:B------:R-:W-:Y:S01]  /*2df0*/  IMAD.SHL.U32 R11, R88, 0x40, RZ ;  /* 0x00000040580b7824 */ /* 0x000fe200078e00ff */
[----:B------:R-:W-:Y:S01]  /*2e00*/  LEA.HI R129, R129, R122, RZ, 0x5 ;  /* 0x0000007a81817211 */ /* 0x000fe200078f28ff */
[----:B------:R-:W-:Y:S01]  /*2e10*/  IMAD.IADD R173, R173, 0x1, -R12 ;  /* 0x00000001adad7824 */ /* 0x000fe200078e0a0c */
[----:B------:R-:W-:Y:S01]  /*2e20*/  BSSY B0, `(.L_x_5411) ;  /* 0x000001d000007945 */ /* 0x000fe20003800000 */
[----:B------:R-:W-:Y:S01]  /*2e30*/  IMAD.SHL.U32 R12, R10, 0x40, RZ ;  /* 0x000000400a0c7824 */ /* 0x000fe200078e00ff */
[----:B------:R-:W-:Y:S01]  /*2e40*/  LOP3.LUT R10, R11, 0x1c0, RZ, 0xc0, !PT ;  /* 0x000001c00b0a7812 */ /* 0x000fe200078ec0ff */
[----:B------:R-:W-:Y:S01]  /*2e50*/  IMAD.SHL.U32 R13, R20, 0x8, RZ ;  /* 0x00000008140d7824 */ /* 0x000fe200078e00ff */
[----:B------:R-:W-:Y:S01]  /*2e60*/  SHF.R.S32.HI R128, RZ, 0x5, R129 ;  /* 0x00000005ff807819 */ /* 0x000fe20000011481 */
[----:B------:R-:W-:Y:S01]  /*2e70*/  IMAD.SHL.U32 R11, R173, 0x8, RZ ;  /* 0x00000008ad0b7824 */ /* 0x000fe200078e00ff */
[----:B------:R-:W-:Y:S01]  /*2e80*/  LOP3.LUT R12, R12, 0x1c0, RZ, 0xc0, !PT ;  /* 0x000001c00c0c7812 */ /* 0x000fe200078ec0ff */
[----:B------:R-:W-:Y:S01]  /*2e90*/  IMAD.SHL.U32 R123, R4, 0x40, RZ ;  /* 0x00000040047b7824 */ /* 0x000fe200078e00ff */
[----:B------:R-:W-:Y:S01]  /*2ea0*/  LOP3.LUT R13, R10, 0x8, R13, 0xf8, !PT ;  /* 0x000000080a0d7812 */ /* 0x000fe200078ef80d */
[----:B------:R-:W-:Y:S01]  /*2eb0*/  IMAD.SHL.U32 R179, R118, 0x10, RZ ;  /* 0x0000001076b37824 */ /* 0x000fe200078e00ff */
[----:B------:R-:W-:-:S02]  /*2ec0*/  LOP3.LUT R11, R12, 0x8, R11, 0xf8, !PT ;  /* 0x000000080c0b7812 */ /* 0x000fc400078ef80b */
[----:B------:R-:W-:Y:S02]  /*2ed0*/  SHF.R.U32.HI R4, RZ, 0x3, R12 ;  /* 0x00000003ff047819 */ /* 0x000fe4000001160c */
[----:B------:R-:W-:Y:S02]  /*2ee0*/  LOP3.LUT R123, R123, 0xfffffe00, RZ, 0xc0, !PT ;  /* 0xfffffe007b7b7812 */ /* 0x000fe400078ec0ff */
[----:B------:R-:W-:Y:S02]  /*2ef0*/  SHF.R.U32.HI R10, RZ, 0x3, R10 ;  /* 0x00000003ff0a7819 */ /* 0x000fe4000001160a */
[----:B------:R-:W-:Y:S01]  /*2f00*/  LOP3.LUT R4, R11, R4, RZ, 0x3c, !PT ;  /* 0x000000040b047212 */ /* 0x000fe200078e3cff */
[----:B------:R-:W-:Y:S01]  /*2f10*/  IMAD R11, R128, 0x400, R123 ;  /* 0x00000400800b7824 */ /* 0x000fe200078e027b */
[----:B------:R-:W-:Y:S02]  /*2f20*/  LOP3.LUT R10, R13, R10, RZ, 0x3c, !PT ;  /* 0x0000000a0d0a7212 */ /* 0x000fe400078e3cff */
[----:B------:R-:W-:Y:S01]  /*2f30*/  SHF.L.U64.HI R178, R118, 0x4, R119 ;  /* 0x0000000476b27819 */ /* 0x000fe20000010277 */
[----:B-1----:R-:W-:Y:S05]  /*2f40*/  @P2 BRA `(.L_x_5412) ;  /* 0x0000000000282947 */ /* 0x002fea0003800000 */
[----:B------:R-:W-:Y:S02]  /*2f50*/  ULDC UR5, c[0x0][0x2d0] ;  /* 0x0000b40000057ab9 */ /* 0x000fe40000000800 */
[----:B------:R-:W-:-:S13]  /*2f60*/  ISETP.GE.AND P2, PT, R184, UR5, PT ;  /* 0x00000005b8007c0c */ /* 0x000fda000bf46270 */
        /* <DEDUP_REMOVED lines=8> */
.L_x_5412:
[----:B------:R-:W-:Y:S05]  /*2ff0*/  BSYNC B0 ;  /* 0x0000000000007941 */ /* 0x000fea0003800000 */
.L_x_5411:
[----:B------:R1:W-:Y:S01]  /*3000*/  @P1 STS.128 [R182+0x7000], RZ ;  /* 0x007000ffb6001388 */ /* 0x0003e20000000c00 */
[----:B------:R-:W-:Y:S01]  /*3010*/  IMAD R173, R173, 0x200, R10 ;  /* 0x00000200adad7824 */ /* 0x000fe200078e020a */
[----:B------:R-:W-:Y:S01]  /*3020*/  BSSY B0, `(.L_x_5413) ;  /* 0x0000010000007945 */ /* 0x000fe20003800000 */
[----:B------:R-:W-:Y:S01]  /*3030*/  IMAD.IADD R174, R4, 0x1, R11 ;  /* 0x0000000104ae7824 */ /* 0x000fe200078e020b */
[----:B------:R-:W-:Y:S02]  /*3040*/  ISETP.GE.AND P2, PT, R9, R8, PT ;  /* 0x000000080900720c */ /* 0x000fe40003f46270 */
[----:B------:R-:W-:Y:S02]  /*3050*/  LEA R173, R173, UR4, 0x1 ;  /* 0x00000004adad7c11 */ /* 0x000fe4000f8e08ff */
[----:B------:R-:W-:Y:S01]  /*3060*/  LEA R174, R174, UR4, 0x1 ;  /* 0x00000004aeae7c11 */ /* 0x000fe2000f8e08ff */
[----:B------:R-:W-:Y:S05]  /*3070*/  @P1 BRA `(.L_x_5414) ;  /* 0x0000000000281947 */ /* 0x000fea0003800000 */
        /* <DEDUP_REMOVED lines=10> */
.L_x_5414:
[----:B------:R-:W-:Y:S05]  /*3120*/  BSYNC B0 ;  /* 0x0000000000007941 */ /* 0x000fea0003800000 */
.L_x_5413:
[----:B------:R1:W-:Y:S01]  /*3130*/  @P6 STS.128 [R182+0x7800], RZ ;  /* 0x007800ffb6006388 */ /* 0x0003e20000000c00 */
[----:B------:R-:W-:Y:S04]  /*3140*/  BSSY B0, `(.L_x_5415) ;  /* 0x000000e000007945 */ /* 0x000fe80003800000 */
[----:B------:R-:W-:Y:S05]  /*3150*/  @P6 BRA `(.L_x_5416) ;  /* 0x0000000000306947 */ /* 0x000fea0003800000 */
[----:B------:R-:W-:Y:S02]  /*3160*/  ULDC UR5, c[0x0][0x2d0] ;  /* 0x0000b40000057ab9 */ /* 0x000fe40000000800 */
[----:B------:R-:W-:-:S13]  /*3170*/  ISETP.GE.AND P1, PT, R184, UR5, PT ;  /* 0x00000005b8007c0c */ /* 0x000fda000bf26270 */
[----:B------:R1:W-:Y:S01]  /*3180*/  @P1 STS.128 [R182+0x7800], RZ ;  /* 0x007800ffb6001388 */ /* 0x0003e20000000c00 */
[----:B------:R-:W-:Y:S05]  /*3190*/  @P1 BRA `(.L_x_5416) ;  /* 0x0000000000201947 */ /* 0x000fea0003800000 */
[----:B------:R-:W-:Y:S01]  /*31a0*/  MOV R194, R196 ;  /* 0x000000c400c27202 */ /* 0x000fe20000000f00 */
[----:B-1----:R-:W-:-:S04]  /*31b0*/  IMAD R8, R119, 0x60, RZ ;  /* 0x0000006077087824 */ /* 0x002fc800078e02ff */
[----:B------:R-:W-:-:S05]  /*31c0*/  IMAD.WIDE.U32 R10, R118, 0x60, R194 ;  /* 0x00000060760a7825 */ /* 0x000fca00078e00c2 */
[----:B------:R-:W-:-:S05]  /*31d0*/  IADD3 R11, R11, R8, RZ ;  /* 0x000000080b0b7210 */ /* 0x000fca0007ffe0ff */
[----:B------:R-:W-:Y:S01]  /*31e0*/  @!PT LDS RZ, [RZ] ;  /* 0x00000000fffff984 */ /* 0x000fe20000000800 */
[----:B------:R-:W-:Y:S01]  /*31f0*/  @!PT LDS RZ, [RZ] ;  /* 0x00000000fffff984 */ /* 0x000fe20000000800 */
[----:B------:R-:W-:Y:S01]  /*3200*/  @!PT LDS RZ, [RZ] ;  /* 0x00000000fffff984 */ /* 0x000fe20000000800 */
[----:B------:R1:W-:Y:S02]  /*3210*/  LDGSTS.E.BYPASS.LTC128B.128 [R182+0x7800], desc[UR10][R10.64] ;  /* 0x078000000ab67fae */ /* 0x0003e4000b901d4a */
.L_x_5416:
[----:B------:R-:W-:Y:S05]  /*3220*/  BSYNC B0 ;  /* 0x0000000000007941 */ /* 0x000fea0003800000 */
.L_x_5415:
[----:B------:R1:W-:Y:S01]  /*3230*/  @P5 STS.128 [R182+0x8000], RZ ;  /* 0x008000ffb6005388 */ /* 0x0003e20000000c00 */
[----:B------:R-:W-:Y:S04]  /*3240*/  BSSY B0, `(.L_x_5417) ;  /* 0x000000c000007945 */ /* 0x000fe80003800000 */
[----:B------:R-:W-:Y:S05]  /*3250*/  @P5 BRA `(.L_x_5418) ;  /* 0x0000000000285947 */ /* 0x000fea0003800000 */
[----:B------:R-:W-:Y:S02]  /*3260*/  ULDC UR5, c[0x0][0x2d0] ;  /* 0x0000b40000057ab9 */ /* 0x000fe40000000800 */
[----:B------:R-:W-:-:S13]  /*3270*/  ISETP.GE.AND P1, PT, R184, UR5, PT ;  /* 0x00000005b8007c0c */ /* 0x000fda000bf26270 */
        /* <DEDUP_REMOVED lines=8> */
.L_x_5418:
[----:B------:R-:W-:Y:S05]  /*3300*/  BSYNC B0 ;  /* 0x0000000000007941 */ /* 0x000fea0003800000 */
.L_x_5417:
        /* <DEDUP_REMOVED lines=15> */
.L_x_5420:
[----:B------:R-:W-:Y:S05]  /*3400*/  BSYNC B0 ;  /* 0x0000000000007941 */ /* 0x000fea0003800000 */
.L_x_5419:
        /* <DEDUP_REMOVED lines=15> */
.L_x_5422:
[----:B------:R-:W-:Y:S05]  /*3500*/  BSYNC B0 ;  /* 0x0000000000007941 */ /* 0x000fea0003800000 */
.L_x_5421:
        /* <DEDUP_REMOVED lines=15> */
.L_x_5424:
[----:B------:R-:W-:Y:S05]  /*3600*/  BSYNC B0 ;  /* 0x0000000000007941 */ /* 0x000fea0003800000 */
.L_x_5423:
[----:B------:R-:W-:Y:S01]  /*3610*/  LDSM.16.M88.4 R44, [R174] ;  /* 0x00000000ae2c783b */ /* 0x000fe20000000200 */
[----:B------:R-:W-:Y:S01]  /*3620*/  LOP3.LUT P1, RZ, R88, 0x2, RZ, 0xc0, !PT ;  /* 0x0000000258ff7812 */ /* 0x000fe2000782c0ff */
[----:B------:R-:W-:Y:S01]  /*3630*/  IMAD R172, R3, 0x2, R174 ;  /* 0x0000000203ac7824 */ /* 0x000fe200078e02ae */
[----:B------:R-:W-:Y:S01]  /*3640*/  LEA R171, R5, R174, 0x1 ;  /* 0x000000ae05ab7211 */ /* 0x000fe200078e08ff */
[----:B------:R-:W5:Y:S01]  /*3650*/  LDSM.16.M88.4 R24, [R173+0x2800] ;  /* 0x00280000ad18783b */ /* 0x000f620000000200 */
[----:B------:R-:W-:Y:S01]  /*3660*/  SEL R0, R0, 0xfffffff0, !P1 ;  /* 0xfffffff000007807 */ /* 0x000fe20004800000 */
[----:B------:R-:W-:Y:S01]  /*3670*/  VIADD R170, R173, 0x2040 ;  /* 0x00002040adaa7836 */ /* 0x000fe20000000000 */
[----:B------:R-:W-:Y:S01]  /*3680*/  LOP3.LUT P1, RZ, R88, 0x4, RZ, 0xc0, !PT ;  /* 0x0000000458ff7812 */ /* 0x000fe2000782c0ff */
[----:B--2-4-:R-:W2:Y:S01]  /*3690*/  LDSM.16.M88.4 R32, [R173+0x2000] ;  /* 0x00200000ad20783b */ /* 0x014ea20000000200 */
[----:B------:R-:W-:Y:S01]  /*36a0*/  IMAD R169, R3, 0x2, R171 ;  /* 0x0000000203a97824 */ /* 0x000fe200078e02ab */
[----:B------:R-:W-:Y:S01]  /*36b0*/  LOP3.LUT R129, R129, 0xffffffe0, RZ, 0xc0, !PT ;  /* 0xffffffe081817812 */ /* 0x000fe200078ec0ff */
[----:B------:R-:W-:Y:S01]  /*36c0*/  IMAD R167, R0, 0x2, R173 ;  /* 0x0000000200a77824 */ /* 0x000fe200078e02ad */
[----:B------:R-:W-:Y:S01]  /*36d0*/  LDSM.16.M88.4 R100, [R172] ;  /* 0x00000000ac64783b */ /* 0x000fe20000000200 */
[----:B------:R-:W-:-:S02]  /*36e0*/  ISETP.GE.AND P2, PT, R124, 0x2, PT ;  /* 0x000000027c00780c */ /* 0x000fc40003f46270 */
[----:B------:R-:W-:Y:S01]  /*36f0*/  IADD3 R129, -R129, R122, RZ ;  /* 0x0000007a81817210 */ /* 0x000fe20007ffe1ff */
[----:B------:R-:W4:Y:S01]  /*3700*/  LDSM.16.M88.4 R60, [R167+0x2800] ;  /* 0x00280000a73c783b */ /* 0x000f220000000200 */
[----:B------:R-:W-:Y:S02]  /*3710*/  IADD3 R4, R123, R4, RZ ;  /* 0x000000047b047210 */ /* 0x000fe40007ffe0ff */
[----:B------:R-:W-:Y:S01]  /*3720*/  SHF.R.S32.HI R188, RZ, 0x1f, R129 ;  /* 0x0000001fffbc7819 */ /* 0x000fe20000011481 */
[----:B------:R-:W3:Y:S03]  /*3730*/  LDSM.16.M88.4 R16, [R173+0x3000] ;  /* 0x00300000ad10783b */ /* 0x000ee60000000200 */
[----:B------:R-:W-:Y:S01]  /*3740*/  LEA.HI R188, R188, R129, RZ, 0x2 ;  /* 0x00000081bcbc7211 */ /* 0x000fe200078f10ff */
[----:B-1----:R-:W1:Y:S03]  /*3750*/  LDSM.16.M88.4 R8, [R173+0x3800] ;  /* 0x00380000ad08783b */ /* 0x002e660000000200 */
[----:B------:R-:W-:Y:S01]  /*3760*/  SHF.R.S32.HI R188, RZ, 0x2, R188 ;  /* 0x00000002ffbc7819 */ /* 0x000fe200000114bc */
[----:B------:R-:W1:Y:S04]  /*3770*/  LDSM.16.M88.4 R80, [R173+0x4000] ;  /* 0x00400000ad50783b */ /* 0x000e680000000200 */
[----:B------:R-:W1:Y:S04]  /*3780*/  LDSM.16.M88.4 R72, [R173+0x4800] ;  /* 0x00480000ad48783b */ /* 0x000e680000000200 */
[----:B------:R-:W1:Y:S04]  /*3790*/  LDSM.16.M88.4 R52, [R173+0x5000] ;  /* 0x00500000ad34783b */ /* 0x000e680000000200 */
[----:B------:R-:W1:Y:S04]  /*37a0*/  LDSM.16.M88.4 R68, [R173+0x5800] ;  /* 0x00580000ad44783b */ /* 0x000e680000000200 */
[----:B------:R-:W1:Y:S01]  /*37b0*/  LDSM.16.M88.4 R64, [R167+0x2000] ;  /* 0x00200000a740783b */ /* 0x000e620000000200 */
[C---:B-----5:R-:W-:Y:S03]  /*37c0*/  HMMA.16816.F32.BF16 R28, R44.reuse, R24, RZ ;  /* 0x000000182c1c723c */ /* 0x060fe600000418ff */
[----:B------:R-:W5:Y:S03]  /*37d0*/  LDSM.16.M88.4 R40, [R167+0x3000] ;  /* 0x00300000a728783b */ /* 0x000f660000000200 */
[C---:B--2---:R-:W-:Y:S01]  /*37e0*/  HMMA.16816.F32.BF16 R36, R44.reuse, R32, RZ ;  /* 0x000000202c24723c */ /* 0x044fe200000418ff */
[----:B------:R-:W2:Y:S04]  /*37f0*/  LDSM.16.M88.4 R88, [R167+0x4000] ;  /* 0x00400000a758783b */ /* 0x000ea80000000200 */
[----:B------:R-:W2:Y:S01]  /*3800*/  LDSM.16.M88.4 R92, [R167+0x3800] ;  /* 0x00380000a75c783b */ /* 0x000ea20000000200 */
[C---:B------:R-:W-:Y:S03]  /*3810*/  HMMA.16816.F32.BF16 R32, R44.reuse, R34, RZ ;  /* 0x000000222c20723c */ /* 0x040fe600000418ff */
[----:B------:R-:W-:Y:S03]  /*3820*/  LDSM.16.M88.4 R112, [R167+0x4800] ;  /* 0x00480000a770783b */ /* 0x000fe60000000200 */
[----:B------:R-:W-:Y:S01]  /*3830*/  HMMA.16816.F32.BF16 R24, R44, R26, RZ ;  /* 0x0000001a2c18723c */ /* 0x000fe200000418ff */
[----:B------:R-:W-:Y:S04]  /*3840*/  LDSM.16.M88.4 R108, [R167+0x5000] ;  /* 0x00500000a76c783b */ /* 0x000fe80000000200 */
[----:B------:R-:W-:Y:S01]  /*3850*/  LDSM.16.M88.4 R104, [R167+0x5800] ;  /* 0x00580000a768783b */ /* 0x000fe20000000200 */
[----:B----4-:R-:W-:Y:S03]  /*3860*/  HMMA.16816.F32.BF16 R28, R100, R60, R28 ;  /* 0x0000003c641c723c */ /* 0x010fe6000004181c */
[----:B------:R-:W0:Y:S03]  /*3870*/  LDGDEPBAR ;  /* 0x00000000000079af */ /* 0x000e260000000000 */
[----:B---3--:R-:W-:Y:S01]  /*3880*/  HMMA.16816.F32.BF16 R20, R44, R16, RZ ;  /* 0x000000102c14723c */ /* 0x008fe200000418ff */
[----:B------:R-:W-:-:S04]  /*3890*/  VIADD R60, R173, 0x2000 ;  /* 0x00002000ad3c7836 */ /* 0x000fc80000000000 */
[----:B------:R-:W-:Y:S01]  /*38a0*/  @P1 VIADD R170, R60, 0xffffffc0 ;  /* 0xffffffc03caa1836 */ /* 0x000fe20000000000 */
[C---:B-1----:R-:W-:Y:S03]  /*38b0*/  HMMA.16816.F32.BF16 R12, R44.reuse, R8, RZ ;  /* 0x000000082c0c723c */ /* 0x042fe600000418ff */
[----:B------:R-:W-:Y:S01]  /*38c0*/  IMAD R156, R0, 0x2, R170 ;  /* 0x00000002009c7824 */ /* 0x000fe200078e02aa */
[----:B------:R-:W-:Y:S01]  /*38d0*/  LDSM.16.M88.4 R96, [R170] ;  /* 0x00000000aa60783b */ /* 0x000fe20000000200 */
[C---:B------:R-:W-:Y:S01]  /*38e0*/  VIADD R163, R170.reuse, 0x800 ;  /* 0x00000800aaa37836 */ /* 0x040fe20000000000 */
[C---:B------:R-:W-:Y:S01]  /*38f0*/  HMMA.16816.F32.BF16 R84, R44.reuse, R80, RZ ;  /* 0x000000502c54723c */ /* 0x040fe200000418ff */
[C---:B------:R-:W-:Y:S01]  /*3900*/  VIADD R162, R170.reuse, 0x1000 ;  /* 0x00001000aaa27836 */ /* 0x040fe20000000000 */
[C---:B------:R-:W-:Y:S01]  /*3910*/  IADD3 R161, R170.reuse, 0x1800, RZ ;  /* 0x00001800aaa17810 */ /* 0x040fe20007ffe0ff */
[C---:B------:R-:W-:Y:S01]  /*3920*/  VIADD R160, R170.reuse, 0x2000 ;  /* 0x00002000aaa07836 */ /* 0x040fe20000000000 */
[C---:B------:R-:W-:Y:S01]  /*3930*/  IADD3 R158, R170.reuse, 0x3000, RZ ;  /* 0x00003000aa9e7810 */ /* 0x040fe20007ffe0ff */
[C---:B------:R-:W-:Y:S01]  /*3940*/  VIADD R159, R170.reuse, 0x2800 ;  /* 0x00002800aa9f7836 */ /* 0x040fe20000000000 */
[----:B------:R-:W-:Y:S01]  /*3950*/  HMMA.16816.F32.BF16 R76, R44, R72, RZ ;  /* 0x000000482c4c723c */ /* 0x000fe200000418ff */
[----:B------:R-:W-:-:S05]  /*3960*/  VIADD R157, R170, 0x3800 ;  /* 0x00003800aa9d7836 */ /* 0x000fca0000000000 */
        /* <DEDUP_REMOVED lines=11> */
[----:B------:R-:W1:Y:S05]  /*3a20*/  LDSM.16.M88.4 R64, [R170+0x800] ;  /* 0x00080000aa40783b */ /* 0x000e6a0000000200 */
[C---:B------:R-:W-:Y:S01]  /*3a30*/  HMMA.16816.F32.BF16 R24, R100.reuse, R62, R24 ;  /* 0x0000003e6418723c */ /* 0x040fe20000041818 */
[----:B------:R-:W3:Y:S05]  /*3a40*/  LDSM.16.M88.4 R60, [R170+0x1000] ;  /* 0x00100000aa3c783b */ /* 0x000eea0000000200 */
[C---:B-----5:R-:W-:Y:S06]  /*3a50*/  HMMA.16816.F32.BF16 R20, R100.reuse, R40, R20 ;  /* 0x000000286414723c */ /* 0x060fec0000041814 */
[C---:B------:R-:W-:Y:S01]  /*3a60*/  HMMA.16816.F32.BF16 R16, R100.reuse, R42, R16 ;  /* 0x0000002a6410723c */ /* 0x040fe20000041810 */
[----:B------:R-:W4:Y:S05]  /*3a70*/  LDSM.16.M88.4 R40, [R170+0x1800] ;  /* 0x00180000aa28783b */ /* 0x000f2a0000000200 */
[C---:B--2---:R-:W-:Y:S06]  /*3a80*/  HMMA.16816.F32.BF16 R84, R100.reuse, R88, R84 ;  /* 0x000000586454723c */ /* 0x044fec0000041854 */
[C---:B------:R-:W-:Y:S01]  /*3a90*/  HMMA.16816.F32.BF16 R80, R100.reuse, R90, R80 ;  /* 0x0000005a6450723c */ /* 0x040fe20000041850 */
[----:B------:R-:W2:Y:S05]  /*3aa0*/  LDSM.16.M88.4 R88, [R170+0x2800] ;  /* 0x00280000aa58783b */ /* 0x000eaa0000000200 */
[C---:B------:R-:W-:Y:S06]  /*3ab0*/  HMMA.16816.F32.BF16 R12, R100.reuse, R92, R12 ;  /* 0x0000005c640c723c */ /* 0x040fec000004180c */
[----:B------:R-:W-:Y:S01]  /*3ac0*/  HMMA.16816.F32.BF16 R8, R100, R94, R8 ;  /* 0x0000005e6408723c */ /* 0x000fe20000041808 */
[----:B------:R-:W5:Y:S05]  /*3ad0*/  LDSM.16.M88.4 R92, [R170+0x2000] ;  /* 0x00200000aa5c783b */ /* 0x000f6a0000000200 */
[C---:B-1----:R-:W-:Y:S06]  /*3ae0*/  HMMA.16816.F32.BF16 R28, R68.reuse, R64, R28 ;  /* 0x00000040441c723c */ /* 0x042fec000004181c */
[----:B------:R-:W-:Y:S01]  /*3af0*/  HMMA.16816.F32.BF16 R24, R68, R66, R24 ;  /* 0x000000424418723c */ /* 0x000fe20000041818 */
[----:B------:R-:W1:Y:S05]  /*3b00*/  LDSM.16.M88.4 R64, [R170+0x3000] ;  /* 0x00300000aa40783b */ /* 0x000e6a0000000200 */
[C---:B------:R-:W-:Y:S06]  /*3b10*/  HMMA.16816.F32.BF16 R76, R100.reuse, R112, R76 ;  /* 0x00000070644c723c */ /* 0x040fec000004184c */
[C---:B------:R-:W-:Y:S01]  /*3b20*/  HMMA.16816.F32.BF16 R72, R100.reuse, R114, R72 ;  /* 0x000000726448723c */ /* 0x040fe20000041848 */
[----:B------:R-:W-:Y:S05]  /*3b30*/  LDSM.16.M88.4 R112, [R156] ;  /* 0x000000009c70783b */ /* 0x000fea0000000200 */
[C---:B------:R-:W-:Y:S06]  /*3b40*/  HMMA.16816.F32.BF16 R56, R100.reuse, R108, R56 ;  /* 0x0000006c6438723c */ /* 0x040fec0000041838 */
[----:B------:R-:W-:Y:S01]  /*3b50*/  HMMA.16816.F32.BF16 R52, R100, R110, R52 ;  /* 0x0000006e6434723c */ /* 0x000fe20000041834 */
[----:B------:R-:W-:Y:S05]  /*3b60*/  LDSM.16.M88.4 R108, [R156+0x800] ;  /* 0x000800009c6c783b */ /* 0x000fea0000000200 */
[C---:B---3--:R-:W-:Y:S06]  /*3b70*/  HMMA.16816.F32.BF16 R20, R68.reuse, R60, R20 ;  /* 0x0000003c4414723c */ /* 0x048fec0000041814 */
[----:B------:R-:W-:Y:S01]  /*3b80*/  HMMA.16816.F32.BF16 R16, R68, R62, R16 ;  /* 0x0000003e4410723c */ /* 0x000fe20000041810 */
[----:B------:R-:W3:Y:S05]  /*3b90*/  LDSM.16.M88.4 R60, [R170+0x3800] ;  /* 0x00380000aa3c783b */ /* 0x000eea0000000200 */
[C---:B------:R-:W-:Y:S06]  /*3ba0*/  HMMA.16816.F32.BF16 R48, R100.reuse, R104, R48 ;  /* 0x000000686430723c */ /* 0x040fec0000041830 */
[----:B------:R-:W-:Y:S01]  /*3bb0*/  HMMA.16816.F32.BF16 R44, R100, R106, R44 ;  /* 0x0000006a642c723c */ /* 0x000fe2000004182c */
[----:B------:R-:W-:Y:S04]  /*3bc0*/  LDSM.16.M88.4 R104, [R156+0x1000] ;  /* 0x001000009c68783b */ /* 0x000fe80000000200 */
[----:B------:R-:W-:Y:S01]  /*3bd0*/  LDSM.16.M88.4 R100, [R156+0x1800] ;  /* 0x001800009c64783b */ /* 0x000fe20000000200 */
        /* <DEDUP_REMOVED lines=8> */
[----:B------:R-:W4:Y:S05]  /*3c60*/  LDSM.16.M88.4 R96, [R156+0x2000] ;  /* 0x002000009c60783b */ /* 0x000f2a0000000200 */
[C---:B-----5:R-:W-:Y:S06]  /*3c70*/  HMMA.16816.F32.BF16 R84, R68.reuse, R92, R84 ;  /* 0x0000005c4454723c */ /* 0x060fec0000041854 */
[C---:B------:R-:W-:Y:S01]  /*3c80*/  HMMA.16816.F32.BF16 R80, R68.reuse, R94, R80 ;  /* 0x0000005e4450723c */ /* 0x040fe20000041850 */
[----:B------:R-:W5:Y:S05]  /*3c90*/  LDSM.16.M88.4 R92, [R156+0x2800] ;  /* 0x002800009c5c783b */ /* 0x000f6a0000000200 */
[C---:B-1----:R-:W-:Y:S06]  /*3ca0*/  HMMA.16816.F32.BF16 R56, R68.reuse, R64, R56 ;  /* 0x000000404438723c */ /* 0x042fec0000041838 */
[----:B------:R-:W-:Y:S01]  /*3cb0*/  HMMA.16816.F32.BF16 R52, R68, R66, R52 ;  /* 0x000000424434723c */ /* 0x000fe20000041834 */
[----:B------:R-:W1:Y:S01]  /*3cc0*/  LDSM.16.M88.4 R64, [R156+0x3800] ;  /* 0x003800009c40783b */ /* 0x000e620000000200 */
[----:B------:R-:W-:-:S04]  /*3cd0*/  DEPBAR.LE SB0, 0x0 ;  /* 0x000080000000791a */ /* 0x000fc80000000000 */
[C---:B---3--:R-:W-:Y:S06]  /*3ce0*/  HMMA.16816.F32.BF16 R48, R68.reuse, R60, R48 ;  /* 0x0000003c4430723c */ /* 0x048fec0000041830 */
[----:B------:R-:W-:Y:S01]  /*3cf0*/  HMMA.16816.F32.BF16 R44, R68, R62, R44 ;  /* 0x0000003e442c723c */ /* 0x000fe2000004182c */
[----:B------:R-:W-:-:S05]  /*3d00*/  IMAD R61, R128, 0x10, R130 ;  /* 0x00000010803d7824 */ /* 0x000fca00078e0282 */
[----:B------:R-:W-:Y:S01]  /*3d10*/  IADD3 R61, R61, 0x1, R188 ;  /* 0x000000013d3d7810 */ /* 0x000fe20007ffe0bc */
[----:B--2---:R-:W-:Y:S03]  /*3d20*/  HMMA.16816.F32.BF16 R56, R40, R88, R56 ;  /* 0x000000582838723c */ /* 0x004fe60000041838 */
[----:B------:R-:W-:-:S03]  /*3d30*/  IADD3 R0, R120, R61, -R183 ;  /* 0x0000003d78007210 */ /* 0x000fc60007ffe8b7 */
[----:B------:R-:W-:Y:S01]  /*3d40*/  HMMA.16816.F32.BF16 R36, R40, R112, R36 ;  /* 0x000000702824723c */ /* 0x000fe20000041824 */
[----:B------:R-:W-:Y:S02]  /*3d50*/  IMAD.SHL.U32 R89, R122, 0x2, RZ ;  /* 0x000000027a597824 */ /* 0x000fe400078e00ff */
[----:B------:R-:W-:-:S03]  /*3d60*/  IMAD.IADD R127, R0, 0x1, R127 ;  /* 0x00000001007f7824 */ /* 0x000fc600078e027f */
[C---:B------:R-:W-:Y:S01]  /*3d70*/  HMMA.16816.F32.BF16 R32, R40.reuse, R114, R32 ;  /* 0x000000722820723c */ /* 0x040fe20000041820 */
[----:B------:R-:W-:Y:S02]  /*3d80*/  LOP3.LUT R89, R89, 0x6, RZ, 0xc0, !PT ;  /* 0x0000000659597812 */ /* 0x000fe400078ec0ff */
[C---:B------:R-:W-:Y:S02]  /*3d90*/  VIMNMX R128, R127.reuse, R120, PT ;  /* 0x000000787f807248 */ /* 0x040fe40003fe0100 */
[----:B------:R-:W-:Y:S01]  /*3da0*/  VIADDMNMX R127, R127, 0x8, R120, PT ;  /* 0x000000087f7f7846 */ /* 0x000fe20003800178 */
        /* <DEDUP_REMOVED lines=18> */
[----:B------:R-:W-:Y:S01]  /*3ed0*/  VIADD R62, R2, 0xffffff80 ;  /* 0xffffff80023e7836 */ /* 0x000fe20000000000 */
[----:B------:R-:W-:Y:S01]  /*3ee0*/  IABS R42, R2 ;  /* 0x00000002002a7213 */ /* 0x000fe20000000000 */
[----:B------:R-:W-:-:S03]  /*3ef0*/  ULDC.64 UR8, c[0x0][0x230] ;  /* 0x00008c0000087ab9 */ /* 0x000fc60000000a00 */
        /* <DEDUP_REMOVED lines=26> */
[----:B------:R-:W-:Y:S02]  /*40a0*/  LOP3.LUT R0, R2, R41, RZ, 0x3c, !PT ;  /* 0x0000002902007212 */ /* 0x000fe400078e3cff */
[----:B------:R-:W-:-:S02]  /*40b0*/  ISETP.GE.AND P1, PT, R62, RZ, PT ;  /* 0x000000ff3e00720c */ /* 0x000fc40003f26270 */
[----:B------:R-:W-:Y:S02]  /*40c0*/  ISETP.GE.AND P4, PT, R0, RZ, PT ;  /* 0x000000ff0000720c */ /* 0x000fe40003f86270 */
[----:B------:R-:W-:-:S03]  /*40d0*/  ISETP.NE.AND P3, PT, R41, RZ, PT ;  /* 0x000000ff2900720c */ /* 0x000fc60003f65270 */
[----:B------:R-:W-:Y:S02]  /*40e0*/  @P5 IADD3 R60, R60, 0x1, RZ ;  /* 0x000000013c3c5810 */ /* 0x000fe40007ffe0ff */
[----:B------:R-:W-:-:S04]  /*40f0*/  @P6 VIADD R63, R63, 0x1 ;  /* 0x000000013f3f6836 */ /* 0x000fc80000000000 */
        /* <DEDUP_REMOVED lines=11> */
[----:B------:R-:W-:-:S04]  /*41b0*/  IMAD R41, R41, R116, RZ ;  /* 0x0000007429297224 */ /* 0x000fc800078e02ff */
[C---:B------:R-:W-:Y:S01]  /*41c0*/  IMAD R41, R40.reuse, R117, R41 ;  /* 0x0000007528297224 */ /* 0x040fe200078e0229 */
[----:B--2---:R-:W-:Y:S01]  /*41d0*/  IADD3 R0, -R61, R0, RZ ;  /* 0x000000003d007210 */ /* 0x004fe20007ffe1ff */
[----:B------:R-:W-:-:S03]  /*41e0*/  IMAD.WIDE.U32 R60, R40, R116, RZ ;  /* 0x00000074283c7225 */ /* 0x000fc600078e00ff */
        /* <DEDUP_REMOVED lines=8> */
.L_x_5426:
[----:B------:R-:W-:-:S04]  /*4270*/  LEA R69, -R116, RZ, 0x7 ;  /* 0x000000ff74457211 */ /* 0x000fc800078e39ff */
[----:B------:R-:W-:-:S07]  /*4280*/  SHF.R.S32.HI R0, RZ, 0x1f, R69 ;  /* 0x0000001fff007819 */ /* 0x000fce0000011445 */
.L_x_5427:
[----:B------:R-:W-:Y:S01]  /*4290*/  ULDC UR5, c[0x0][0x2d0] ;  /* 0x0000b40000057ab9 */ /* 0x000fe20000000800 */
[----:B------:R-:W-:Y:S01]  /*42a0*/  BSSY B0, `(.L_x_5428) ;  /* 0x0000067000007945 */ /* 0x000fe20003800000 */
[----:B------:R-:W-:-:S13]  /*42b0*/  ISETP.GE.AND P1, PT, R184, UR5, PT ;  /* 0x00000005b8007c0c */ /* 0x000fda000bf26270 */
[----:B------:R-:W1:Y:S01]  /*42c0*/  @!P1 LDC.64 R40, c[0x0][0x218] ;  /* 0x00008600ff289b82 */ /* 0x000e620000000a00 */
[--C-:B------:R-:W-:Y:S01]  /*42d0*/  @!P1 IMAD.MOV.U32 R94, RZ, RZ, R126.reuse ;  /* 0x000000ffff5e9224 */ /* 0x100fe200078e007e */
[----:B------:R-:W-:Y:S01]  /*42e0*/  @!P1 IADD3 R43, P3, R69, R126, RZ ;  /* 0x0000007e452b9210 */ /* 0x000fe20007f7e0ff */
[--C-:B------:R-:W-:Y:S01]  /*42f0*/  @!P1 IMAD.MOV.U32 R95, RZ, RZ, R125.reuse ;  /* 0x000000ffff5f9224 */ /* 0x100fe200078e007d */
[----:B------:R2:W-:Y:S01]  /*4300*/  @P1 STS.128 [R182+0x2000], RZ ;  /* 0x002000ffb6001388 */ /* 0x0005e20000000c00 */
[----:B------:R-:W-:Y:S02]  /*4310*/  @!P1 IMAD.MOV.U32 R62, RZ, RZ, R126 ;  /* 0x000000ffff3e9224 */ /* 0x000fe400078e007e */
[----:B------:R-:W-:Y:S01]  /*4320*/  @!P1 IMAD.MOV.U32 R63, RZ, RZ, R125 ;  /* 0x000000ffff3f9224 */ /* 0x000fe200078e007d */
[----:B------:R-:W3:Y:S01]  /*4330*/  @!P1 LDC.64 R66, c[0x0][0x218] ;  /* 0x00008600ff429b82 */ /* 0x000ee20000000a00 */
[----:B------:R-:W-:-:S04]  /*4340*/  @!P1 IMAD.WIDE.U32 R98, R116, 0x30, R94 ;  /* 0x0000003074629825 */ /* 0x000fc800078e005e */
[----:B------:R-:W-:Y:S01]  /*4350*/  @!P1 IMAD.MOV.U32 R70, RZ, RZ, R126 ;  /* 0x000000ffff469224 */ /* 0x000fe200078e007e */
[----:B------:R-:W-:Y:S01]  /*4360*/  @!P1 IADD3 R68, P5, R69, R98, RZ ;  /* 0x0000006245449210 */ /* 0x000fe20007fbe0ff */
[----:B------:R-:W-:Y:S01]  /*4370*/  @!P1 IMAD.MOV.U32 R71, RZ, RZ, R125 ;  /* 0x000000ffff479224 */ /* 0x000fe200078e007d */
[----:B------:R-:W4:Y:S01]  /*4380*/  @!P1 LDC.64 R64, c[0x0][0x218] ;  /* 0x00008600ff409b82 */ /* 0x000f220000000a00 */
[----:B------:R-:W-:-:S04]  /*4390*/  @!P1 IMAD.WIDE.U32 R94, R116, 0x60, R62 ;  /* 0x00000060745e9825 */ /* 0x000fc800078e003e */
[----:B------:R-:W-:Y:S02]  /*43a0*/  @!P1 IMAD R61, R117, 0x60, RZ ;  /* 0x00000060753d9824 */ /* 0x000fe400078e02ff */
[----:B------:R-:W-:Y:S01]  /*43b0*/  @!P1 IMAD.WIDE.U32 R96, R116, 0x50, R70 ;  /* 0x0000005074609825 */ /* 0x000fe200078e0046 */
[----:B-1----:R-:W-:Y:S01]  /*43c0*/  @!P1 LEA R100, P6, R43, R40, 0x1 ;  /* 0x000000282b649211 */ /* 0x002fe200078c08ff */
[----:B------:R-:W1:Y:S02]  /*43d0*/  @!P1 LDC.64 R62, c[0x0][0x218] ;  /* 0x00008600ff3e9b82 */ /* 0x000e640000000a00 */
[C---:B------:R-:W-:Y:S01]  /*43e0*/  @!P1 IMAD.X R42, R0.reuse, 0x1, R125, P3 ;  /* 0x00000001002a9824 */ /* 0x040fe200018e067d */
[----:B------:R-:W-:Y:S01]  /*43f0*/  @!P1 IADD3 R71, P3, R69, R94, RZ ;  /* 0x0000005e45479210 */ /* 0x000fe20007f7e0ff */
[----:B------:R-:W-:Y:S01]  /*4400*/  @!P1 IMAD R93, R117, 0x30, RZ ;  /* 0x00000030755d9824 */ /* 0x000fe200078e02ff */
[----:B------:R-:W-:Y:S01]  /*4410*/  @!P1 IADD3 R70, P4, R69, R96, RZ ;  /* 0x0000006045469210 */ /* 0x000fe20007f9e0ff */
[----:B------:R-:W-:Y:S01]  /*4420*/  @!P1 IMAD R91, R117, 0x50, RZ ;  /* 0x00000050755b9824 */ /* 0x000fe200078e02ff */
[----:B------:R-:W-:-:S02]  /*4430*/  @!P1 IADD3.X R92, R0, R95, R61, P3, !PT ;  /* 0x0000005f005c9210 */ /* 0x000fc40001ffe43d */
[----:B------:R-:W5:Y:S01]  /*4440*/  @!P1 LDC.64 R60, c[0x0][0x218] ;  /* 0x00008600ff3c9b82 */ /* 0x000f620000000a00 */
[----:B------:R-:W-:Y:S02]  /*4450*/  @!P1 LEA.HI.X R101, R43, R41, R42, 0x1, P6 ;  /* 0x000000292b659211 */ /* 0x000fe400030f0c2a */
[C---:B------:R-:W-:Y:S02]  /*4460*/  @!P1 IADD3.X R88, R0.reuse, R99, R93, P5, !PT ;  /* 0x0000006300589210 */ /* 0x040fe40002ffe45d */
[----:B------:R-:W-:Y:S01]  /*4470*/  @!P1 IADD3.X R90, R0, R97, R91, P4, !PT ;  /* 0x00000061005a9210 */ /* 0x000fe200027fe45b */
[----:B------:R-:W-:Y:S01]  /*4480*/  @!PT LDS RZ, [RZ] ;  /* 0x00000000fffff984 */ /* 0x000fe20000000800 */
[----:B------:R-:W-:Y:S01]  /*4490*/  @!PT LDS RZ, [RZ] ;  /* 0x00000000fffff984 */ /* 0x000fe20000000800 */
[----:B------:R-:W-:Y:S01]  /*44a0*/  @!PT LDS RZ, [RZ] ;  /* 0x00000000fffff984 */ /* 0x000fe20000000800 */
[----:B------:R2:W-:Y:S01]  /*44b0*/  @!P1 LDGSTS.E.BYPASS.LTC128B.128 [R182+0x2000], desc[UR10][R100.64] ;  /* 0x0200000064b69fae */ /* 0x0005e2000b901d4a */
[-C--:B------:R-:W-:Y:S01]  /*44c0*/  @!P1 IADD3 R91, P5, P3, R69, R126.reuse, R177 ;  /* 0x0000007e455b9210 */ /* 0x080fe20007bbe0b1 */
[----:B------:R-:W2:Y:S01]  /*44d0*/  @!P1 LDC.64 R42, c[0x0][0x218] ;  /* 0x00008600ff2a9b82 */ /* 0x000ea20000000a00 */
[----:B------:R-:W-:Y:S01]  /*44e0*/  @!P1 LEA R94, P4, R116, R126, 0x5 ;  /* 0x0000007e745e9211 */ /* 0x000fe200078828ff */
[----:B------:R1:W-:Y:S01]  /*44f0*/  @P1 STS.128 [R182+0x2800], RZ ;  /* 0x002800ffb6001388 */ /* 0x0003e20000000c00 */
[----:B------:R-:W-:-:S02]  /*4500*/  @!P1 IADD3.X R96, R0, R125, R176, P5, P3 ;  /* 0x0000007d00609210 */ /* 0x000fc40002fe64b0 */
[----:B---3--:R-:W-:Y:S02]  /*4510*/  @!P1 LEA R98, P5, R91, R66, 0x1 ;  /* 0x000000425b629211 */ /* 0x008fe400078a08ff */
[C---:B------:R-:W-:Y:S01]  /*4520*/  @!P1 LEA.HI.X R93, R116.reuse, R125, R117, 0x5, P4 ;  /* 0x0000007d745d9211 */ /* 0x040fe200020f2c75 */
[----:B------:R-:W3:Y:S01]  /*4530*/  @!P1 LDC.64 R40, c[0x0][0x218] ;  /* 0x00008600ff289b82 */ /* 0x000ee20000000a00 */
[----:B------:R-:W-:Y:S02]  /*4540*/  @!P1 LEA R66, P3, R116, R126, 0x6 ;  /* 0x0000007e74429211 */ /* 0x000fe400078630ff */
[----:B------:R-:W-:Y:S02]  /*4550*/  @!P1 IADD3 R94, P4, R69, R94, RZ ;  /* 0x0000005e455e9210 */ /* 0x000fe40007f9e0ff */
[----:B------:R-:W-:Y:S02]  /*4560*/  @!P1 LEA.HI.X R99, R91, R67, R96, 0x1, P5 ;  /* 0x000000435b639211 */ /* 0x000fe400028f0c60 */
[----:B------:R-:W-:Y:S01]  /*4570*/  @!P1 IADD3 R66, P5, R69, R66, RZ ;  /* 0x0000004245429210 */ /* 0x000fe20007fbe0ff */
[----:B------:R-:W-:Y:S01]  /*4580*/  @!P1 IMAD.X R93, R0, 0x1, R93, P4 ;  /* 0x00000001005d9824 */ /* 0x000fe200020e065d */
[----:B------:R-:W-:Y:S01]  /*4590*/  @!P1 LEA.HI.X R67, R116, R125, R117, 0x6, P3 ;  /* 0x0000007d74439211 */ /* 0x000fe200018f3475 */
[----:B------:R-:W-:Y:S01]  /*45a0*/  @!PT LDS RZ, [RZ] ;  /* 0x00000000fffff984 */ /* 0x000fe20000000800 */
[----:B------:R-:W-:Y:S01]  /*45b0*/  @!PT LDS RZ, [RZ] ;  /* 0x00000000fffff984 */ /* 0x000fe20000000800 */
[----:B------:R-:W-:Y:S01]  /*45c0*/  @!PT LDS RZ, [RZ] ;  /* 0x00000000fffff984 */ /* 0x000fe20000000800 */
[----:B------:R2:W-:Y:S01]  /*45d0*/  @!P1 LDGSTS.E.BYPASS.LTC128B.128 [R182+0x2800], desc[UR10][R98.64] ;  /* 0x0280000062b69fae */ /* 0x0005e2000b901d4a */
[----:B----4-:R-:W-:-:S02]  /*45e0*/  @!P1 LEA R64, P4, R94, R64, 0x1 ;  /* 0x000000405e409211 */ /* 0x010fc400078808ff */
[----:B-1----:R-:W-:Y:S01]  /*45f0*/  @!P1 LEA R62, P3, R68, R62, 0x1 ;  /* 0x0000003e443e9211 */ /* 0x002fe200078608ff */
[----:B------:R-:W-:Y:S01]  /*4600*/  @!P1 IMAD.X R67, R0, 0x1, R67, P5 ;  /* 0x0000000100439824 */ /* 0x000fe200028e0643 */
[----:B------:R-:W-:Y:S01]  /*4610*/  @!P1 LEA.HI.X R65, R94, R65, R93, 0x1, P4 ;  /* 0x000000415e419211 */ /* 0x000fe200020f0c5d */
[----:B------:R1:W-:Y:S01]  /*4620*/  @P1 STS.128 [R182+0x3000], RZ ;  /* 0x003000ffb6001388 */ /* 0x0003e20000000c00 */
[----:B-----5:R-:W-:Y:S02]  /*4630*/  @!P1 LEA R60, P5, R66, R60, 0x1 ;  /* 0x0000003c423c9211 */ /* 0x020fe400078a08ff */
[----:B------:R-:W-:Y:S01]  /*4640*/  @!P1 LEA.HI.X R63, R68, R63, R88, 0x1, P3 ;  /* 0x0000003f443f9211 */ /* 0x000fe200018f0c58 */
[----:B------:R-:W-:Y:S01]  /*4650*/  @!PT LDS RZ, [RZ] ;  /* 0x00000000fffff984 */ /* 0x000fe20000000800 */
[----:B------:R-:W-:Y:S01]  /*4660*/  @!PT LDS RZ, [RZ] ;  /* 0x00000000fffff984 */ /* 0x000fe20000000800 */
[----:B------:R-:W-:Y:S01]  /*4670*/  @!PT LDS RZ, [RZ] ;  /* 0x00000000fffff984 */ /* 0x000fe20000000800 */
[----:B------:R1:W-:Y:S01]  /*4680*/  @!P1 LDGSTS.E.BYPASS.LTC128B.128 [R182+0x3000], desc[UR10][R64.64] ;  /* 0x0300000040b69fae */ /* 0x0003e2000b901d4a */
[----:B--2---:R-:W-:Y:S02]  /*4690*/  @!P1 LEA R42, P4, R70, R42, 0x1 ;  /* 0x0000002a462a9211 */ /* 0x004fe400078808ff */
[----:B------:R-:W-:Y:S01]  /*46a0*/  @!P1 LEA.HI.X R61, R66, R61, R67, 0x1, P5 ;  /* 0x0000003d423d9211 */ /* 0x000fe200028f0c43 */
[----:B------:R1:W-:Y:S01]  /*46b0*/  @P1 STS.128 [R182+0x3800], RZ ;  /* 0x003800ffb6001388 */ /* 0x0003e20000000c00 */
[----:B---3--:R-:W-:-:S02]  /*46c0*/  @!P1 LEA R40, P3, R71, R40, 0x1 ;  /* 0x0000002847289211 */ /* 0x008fc400078608ff */
[----:B------:R-:W-:Y:S01]  /*46d0*/  @!P1 LEA.HI.X R43, R70, R43, R90, 0x1, P4 ;  /* 0x0000002b462b9211 */ /* 0x000fe200020f0c5a */
        /* <DEDUP_REMOVED lines=22> */
[----:B-1----:R-:W-:Y:S01]  /*4840*/  IMAD.MOV.U32 R40, RZ, RZ, R126 ;  /* 0x000000ffff287224 */ /* 0x002fe200078e007e */
[----:B------:R-:W-:Y:S01]  /*4850*/  ULDC.64 UR8, c[0x0][0x218] ;  /* 0x0000860000087ab9 */ /* 0x000fe20000000a00 */
[----:B------:R-:W-:Y:S02]  /*4860*/  IMAD.MOV.U32 R41, RZ, RZ, R125 ;  /* 0x000000ffff297224 */ /* 0x000fe400078e007d */
[----:B------:R-:W-:-:S04]  /*4870*/  IMAD.WIDE.U32 R42, R116, 0x70, R40 ;  /* 0x00000070742a7825 */ /* 0x000fc800078e0028 */
[----:B------:R-:W-:Y:S01]  /*4880*/  IMAD R41, R117, 0x70, RZ ;  /* 0x0000007075297824 */ /* 0x000fe200078e02ff */
[----:B------:R-:W-:-:S04]  /*4890*/  IADD3 R40, P1, R69, R42, RZ ;  /* 0x0000002a45287210 */ /* 0x000fc80007f3e0ff */
[----:B------:R-:W-:Y:S02]  /*48a0*/  IADD3.X R41, R0, R43, R41, P1, !PT ;  /* 0x0000002b00297210 */ /* 0x000fe40000ffe429 */
[----:B------:R-:W-:-:S04]  /*48b0*/  LEA R42, P1, R40, UR8, 0x1 ;  /* 0x00000008282a7c11 */ /* 0x000fc8000f8208ff */
[----:B------:R-:W-:-:S05]  /*48c0*/  LEA.HI.X R43, R40, UR9, R41, 0x1, P1 ;  /* 0x00000009282b7c11 */ /* 0x000fca00088f0c29 */
[----:B------:R-:W-:Y:S01]  /*48d0*/  @!PT LDS RZ, [RZ] ;  /* 0x00000000fffff984 */ /* 0x000fe20000000800 */
[----:B------:R-:W-:Y:S01]  /*48e0*/  @!PT LDS RZ, [RZ] ;  /* 0x00000000fffff984 */ /* 0x000fe20000000800 */
[----:B------:R-:W-:Y:S01]  /*48f0*/  @!PT LDS RZ, [RZ] ;  /* 0x00000000fffff984 */ /* 0x000fe20000000800 */
[----:B------:R2:W-:Y:S04]  /*4900*/  LDGSTS.E.BYPASS.LTC128B.128 [R182+0x5800], desc[UR10][R42.64] ;  /* 0x058000002ab67fae */ /* 0x0005e8000b901d4a */
.L_x_5429:
[----:B------:R-:W-:Y:S05]  /*4910*/  BSYNC B0 ;  /* 0x0000000000007941 */ /* 0x000fea0003800000 */
.L_x_5428:
[----:B------:R-:W0:Y:S01]  /*4920*/  LDGDEPBAR ;  /* 0x00000000000079af */ /* 0x000e220000000000 */
[----:B------:R-:W-:-:S04]  /*4930*/  IADD3 R126, P1, R69, R126, RZ ;  /* 0x0000007e457e7210 */ /* 0x000fc80007f3e0ff */
[----:B------:R-:W-:-:S09]  /*4940*/  IADD3.X R125, R0, R125, RZ, P1, !PT ;  /* 0x0000007d007d7210 */ /* 0x000fd20000ffe4ff */
.L_x_5425:
[----:B------:R-:W-:Y:S01]  /*4950*/  IMAD.IADD R2, R2, 0x1, R89 ;  /* 0x0000000102027824 */ /* 0x000fe200078e0259 */
[----:B------:R-:W-:Y:S01]  /*4960*/  ULDC UR12, c[0x0][0x2ec] ;  /* 0x0000bb00000c7ab9 */ /* 0x000fe20000000800 */
[----:B------:R-:W-:Y:S01]  /*4970*/  LEA R168, R4, UR4, 0x1 ;  /* 0x0000000404a87c11 */ /* 0x000fe2000f8e08ff */
[----:B------:R-:W-:Y:S01]  /*4980*/  ULDC.64 UR8, c[0x0][0x218] ;  /* 0x0000860000087ab9 */ /* 0x000fe20000000a00 */
[C---:B------:R-:W-:Y:S02]  /*4990*/  VIADD R0, R2.reuse, 0x1 ;  /* 0x0000000102007836 */ /* 0x040fe40000000000 */
[C---:B-1----:R-:W-:Y:S01]  /*49a0*/  VIADD R40, R2.reuse, 0x8 ;  /* 0x0000000802287836 */ /* 0x042fe20000000000 */
[----:B------:R-:W-:Y:S01]  /*49b0*/  LDSM.16.MT88.4 R92, [R168+0x6000] ;  /* 0x00600000a85c783b */ /* 0x000fe20000004200 */
[----:B------:R-:W-:Y:S01]  /*49c0*/  VIADD R41, R2, 0x11 ;  /* 0x0000001102297836 */ /* 0x000fe20000000000 */
[CC--:B------:R-:W-:Y:S01]  /*49d0*/  ISETP.GE.AND P6, PT, R0.reuse, R128.reuse, PT ;  /* 0x000000800000720c */ /* 0x0c0fe20003fc6270 */
[--C-:B------:R-:W-:Y:S01]  /*49e0*/  IMAD R165, R5, 0x2, R168.reuse ;  /* 0x0000000205a57824 */ /* 0x100fe200078e02a8 */
[-C--:B------:R-:W-:Y:S01]  /*49f0*/  ISETP.GE.AND P4, PT, R0, R127.reuse, PT ;  /* 0x0000007f0000720c */ /* 0x080fe20003f86270 */
[----:B------:R-:W-:Y:S01]  /*4a00*/  VIADD R0, R2, 0x9 ;  /* 0x0000000902007836 */ /* 0x000fe20000000000 */
[CC--:B------:R-:W-:Y:S01]  /*4a10*/  ISETP.GE.AND P1, PT, R40.reuse, R128.reuse, PT ;  /* 0x000000802800720c */ /* 0x0c0fe20003f26270 */
[C---:B------:R-:W-:Y:S01]  /*4a20*/  IMAD R166, R3.reuse, 0x2, R168 ;  /* 0x0000000203a67824 */ /* 0x040fe200078e02a8 */
[----:B------:R-:W-:Y:S01]  /*4a30*/  ISETP.GE.AND P5, PT, R40, R127, PT ;  /* 0x0000007f2800720c */ /* 0x000fe20003fa6270 */
[----:B------:R-:W-:Y:S01]  /*4a40*/  VIADD R40, R2, 0x10 ;  /* 0x0000001002287836 */ /* 0x000fe20000000000 */
[----:B------:R-:W-:Y:S01]  /*4a50*/  ISETP.GE.AND P3, PT, R0, R128, PT ;  /* 0x000000800000720c */ /* 0x000fe20003f66270 */
[----:B------:R-:W-:Y:S01]  /*4a60*/  IMAD R164, R3, 0x2, R165 ;  /* 0x0000000203a47824 */ /* 0x000fe200078e02a5 */
[----:B------:R-:W-:-:S02]  /*4a70*/  FSEL R32, R32, -INF , !P1 ;  /* 0xff80000020207808 */ /* 0x000fc40004800000 */
[----:B------:R-:W-:Y:S02]  /*4a80*/  FSEL R89, R34, -INF , !P5 ;  /* 0xff80000022597808 */ /* 0x000fe40006800000 */
[-C--:B------:R-:W-:Y:S02]  /*4a90*/  ISETP.GE.AND P1, PT, R0, R127.reuse, PT ;  /* 0x0000007f0000720c */ /* 0x080fe40003f26270 */
[----:B------:R-:W-:Y:S02]  /*4aa0*/  ISETP.GE.AND P5, PT, R40, R128, PT ;  /* 0x000000802800720c */ /* 0x000fe40003fa6270 */
[----:B------:R-:W-:Y:S01]  /*4ab0*/  FSEL R0, R33, -INF , !P3 ;  /* 0xff80000021007808 */ /* 0x000fe20005800000 */
[----:B------:R-:W-:Y:S01]  /*4ac0*/  VIADD R33, R2, 0x18 ;  /* 0x0000001802217836 */ /* 0x000fe20000000000 */
[----:B------:R-:W-:Y:S02]  /*4ad0*/  ISETP.GE.AND P3, PT, R40, R127, PT ;  /* 0x0000007f2800720c */ /* 0x000fe40003f66270 */
[----:B------:R-:W-:-:S02]  /*4ae0*/  FSEL R99, R35, -INF , !P1 ;  /* 0xff80000023637808 */ /* 0x000fc40004800000 */
[----:B------:R-:W-:Y:S01]  /*4af0*/  FSEL R40, R28, -INF , !P5 ;  /* 0xff8000001c287808 */ /* 0x000fe20006800000 */
[----:B------:R-:W-:Y:S01]  /*4b00*/  VIADD R28, R2, 0x19 ;  /* 0x00000019021c7836 */ /* 0x000fe20000000000 */
[CC--:B------:R-:W-:Y:S02]  /*4b10*/  ISETP.GE.AND P1, PT, R41.reuse, R128.reuse, PT ;  /* 0x000000802900720c */ /* 0x0c0fe40003f26270 */
[----:B------:R-:W-:Y:S02]  /*4b20*/  ISETP.GE.AND P5, PT, R41, R127, PT ;  /* 0x0000007f2900720c */ /* 0x000fe40003fa6270 */
[----:B------:R-:W-:Y:S02]  /*4b30*/  FSEL R71, R30, -INF , !P3 ;  /* 0xff8000001e477808 */ /* 0x000fe40005800000 */
[----:B------:R-:W-:Y:S02]  /*4b40*/  ISETP.GE.AND P3, PT, R33, R128, PT ;  /* 0x000000802100720c */ /* 0x000fe40003f66270 */
[----:B--2---:R-:W-:Y:S01]  /*4b50*/  FSEL R42, R29, -INF , !P1 ;  /* 0xff8000001d2a7808 */ /* 0x004fe20004800000 */
[----:B------:R-:W-:Y:S01]  /*4b60*/  VIADD R29, R2, 0x20 ;  /* 0x00000020021d7836 */ /* 0x000fe20000000000 */
[----:B------:R-:W-:-:S02]  /*4b70*/  FSEL R97, R31, -INF , !P5 ;  /* 0xff8000001f617808 */ /* 0x000fc40006800000 */
[-C--:B------:R-:W-:Y:S02]  /*4b80*/  ISETP.GE.AND P1, PT, R33, R127.reuse, PT ;  /* 0x0000007f2100720c */ /* 0x080fe40003f26270 */
[-C--:B------:R-:W-:Y:S02]  /*4b90*/  ISETP.GE.AND P5, PT, R28, R128.reuse, PT ;  /* 0x000000801c00720c */ /* 0x080fe40003fa6270 */
[----:B------:R-:W-:Y:S02]  /*4ba0*/  FSEL R24, R24, -INF , !P3 ;  /* 0xff80000018187808 */ /* 0x000fe40005800000 */
[----:B------:R-:W-:Y:S01]  /*4bb0*/  ISETP.GE.AND P3, PT, R28, R127, PT ;  /* 0x0000007f1c00720c */ /* 0x000fe20003f66270 */
[----:B------:R-:W-:Y:S01]  /*4bc0*/  VIADD R28, R2, 0x21 ;  /* 0x00000021021c7836 */ /* 0x000fe20000000000 */
[----:B------:R-:W-:Y:S02]  /*4bd0*/  FSEL R69, R26, -INF , !P1 ;  /* 0xff8000001a457808 */ /* 0x000fe40004800000 */
[----:B------:R-:W-:Y:S01]  /*4be0*/  FSEL R68, R25, -INF , !P5 ;  /* 0xff80000019447808 */ /* 0x000fe20006800000 */
[----:B------:R-:W-:Y:S01]  /*4bf0*/  VIADD R25, R2, 0x28 ;  /* 0x0000002802197836 */ /* 0x000fe20000000000 */
[----:B------:R-:W-:-:S02]  /*4c00*/  ISETP.GE.AND P1, PT, R29, R128, PT ;  /* 0x000000801d00720c */ /* 0x000fc40003f26270 */
[----:B------:R-:W-:Y:S02]  /*4c10*/  ISETP.GE.AND P5, PT, R29, R127, PT ;  /* 0x0000007f1d00720c */ /* 0x000fe40003fa6270 */
[----:B------:R-:W-:Y:S02]  /*4c20*/  FSEL R63, R27, -INF , !P3 ;  /* 0xff8000001b3f7808 */ /* 0x000fe40005800000 */
[-C--:B------:R-:W-:Y:S02]  /*4c30*/  ISETP.GE.AND P3, PT, R28, R128.reuse, PT ;  /* 0x000000801c00720c */ /* 0x080fe40003f66270 */
[----:B------:R-:W-:Y:S01]  /*4c40*/  FSEL R104, R20, -INF , !P1 ;  /* 0xff80000014687808 */ /* 0x000fe20004800000 */
[----:B------:R-:W-:Y:S01]  /*4c50*/  VIADD R20, R2, 0x29 ;  /* 0x0000002902147836 */ /* 0x000fe20000000000 */
[----:B------:R-:W-:Y:S02]  /*4c60*/  FSEL R61, R22, -INF , !P5 ;  /* 0xff800000163d7808 */ /* 0x000fe40006800000 */
[----:B------:R-:W-:-:S02]  /*4c70*/  ISETP.GE.AND P5, PT, R25, R128, PT ;  /* 0x000000801900720c */ /* 0x000fc40003fa6270 */
[----:B------:R-:W-:Y:S01]  /*4c80*/  FSEL R130, R21, -INF , !P3 ;  /* 0xff80000015827808 */ /* 0x000fe20005800000 */
[----:B------:R-:W-:Y:S01]  /*4c90*/  VIADD R21, R2, 0x30 ;  /* 0x0000003002157836 */ /* 0x000fe20000000000 */
[-C--:B------:R-:W-:Y:S02]  /*4ca0*/  ISETP.GE.AND P3, PT, R25, R127.reuse, PT ;  /* 0x0000007f1900720c */ /* 0x080fe40003f66270 */
[----:B------:R-:W-:Y:S02]  /*4cb0*/  FSEL R132, R16, -INF , !P5 ;  /* 0xff80000010847808 */ /* 0x000fe40006800000 */
[-C--:B------:R-:W-:Y:S02]  /*4cc0*/  ISETP.GE.AND P5, PT, R20, R127.reuse, PT ;  /* 0x0000007f1400720c */ /* 0x080fe40003fa6270 */
[----:B------:R-:W-:Y:S02]  /*4cd0*/  ISETP.GE.AND P1, PT, R28, R127, PT ;  /* 0x0000007f1c00720c */ /* 0x000fe40003f26270 */
[----:B------:R-:W-:Y:S01]  /*4ce0*/  FSEL R115, R18, -INF , !P3 ;  /* 0xff80000012737808 */ /* 0x000fe20005800000 */
[----:B------:R-:W-:Y:S01]  /*4cf0*/  VIADD R18, R2, 0x31 ;  /* 0x0000003102127836 */ /* 0x000fe20000000000 */
[----:B------:R-:W-:-:S02]  /*4d00*/  ISETP.GE.AND P3, PT, R21, R128, PT ;  /* 0x000000801500720c */ /* 0x000fc40003f66270 */
[----:B------:R-:W-:Y:S02]  /*4d10*/  FSEL R111, R19, -INF , !P5 ;  /* 0xff800000136f7808 */ /* 0x000fe40006800000 */
[-C--:B------:R-:W-:Y:S02]  /*4d20*/  ISETP.GE.AND P5, PT, R2, R128.reuse, PT ;  /* 0x000000800200720c */ /* 0x080fe40003fa6270 */
[----:B------:R-:W-:Y:S02]  /*4d30*/  FSEL R113, R23, -INF , !P1 ;  /* 0xff80000017717808 */ /* 0x000fe40004800000 */
[----:B------:R-:W-:Y:S01]  /*4d40*/  ISETP.GE.AND P1, PT, R20, R128, PT ;  /* 0x000000801400720c */ /* 0x000fe20003f26270 */
[----:B------:R-:W-:Y:S01]  /*4d50*/  VIADD R20, R2, 0x58 ;  /* 0x0000005802147836 */ /* 0x000fe20000000000 */
[----:B------:R-:W-:Y:S02]  /*4d60*/  FSEL R100, R12, -INF , !P3 ;  /* 0xff8000000c647808 */ /* 0x000fe40005800000 */
[----:B------:R-:W-:-:S02]  /*4d70*/  FSEL R16, R37, -INF , !P6 ;  /* 0xff80000025107808 */ /* 0x000fc40007000000 */
[----:B------:R-:W-:Y:S02]  /*4d80*/  FSEL R12, R36, -INF , !P5 ;  /* 0xff800000240c7808 */ /* 0x000fe40006800000 */
[----:B------:R-:W-:Y:S01]  /*4d90*/  FSEL R134, R17, -INF , !P1 ;  /* 0xff80000011867808 */ /* 0x000fe20004800000 */
[----:B------:R-:W-:Y:S01]  /*4da0*/  VIADD R17, R2, 0x38 ;  /* 0x0000003802117836 */ /* 0x000fe20000000000 */
[----:B------:R-:W-:Y:S02]  /*4db0*/  ISETP.GE.AND P6, PT, R18, R128, PT ;  /* 0x000000801200720c */ /* 0x000fe40003fc6270 */
[----:B------:R-:W-:Y:S01]  /*4dc0*/  ISETP.GE.AND P1, PT, R21, R127, PT ;  /* 0x0000007f1500720c */ /* 0x000fe20003f26270 */
[----:B------:R-:W-:Y:S01]  /*4dd0*/  VIADD R21, R2, 0x51 ;  /* 0x0000005102157836 */ /* 0x000fe20000000000 */
[----:B------:R-:W-:Y:S02]  /*4de0*/  FMNMX.FTZ R19, R12, R16, !PT ;  /* 0x000000100c137209 */ /* 0x000fe40007810000 */
[----:B------:R-:W-:-:S02]  /*4df0*/  FSEL R102, R13, -INF , !P6 ;  /* 0xff8000000d667808 */ /* 0x000fc40007000000 */
[----:B------:R-:W-:Y:S01]  /*4e00*/  FSEL R109, R14, -INF , !P1 ;  /* 0xff8000000e6d7808 */ /* 0x000fe20004800000 */
[----:B------:R-:W-:Y:S01]  /*4e10*/  VIADD R14, R2, 0x40 ;  /* 0x00000040020e7836 */ /* 0x000fe20000000000 */
[----:B------:R-:W-:Y:S01]  /*4e20*/  FMNMX.FTZ R13, R32, R19, !PT ;  /* 0x00000013200d7209 */ /* 0x000fe20007810000 */
[C---:B------:R-:W-:Y:S01]  /*4e30*/  VIADD R19, R2.reuse, 0x59 ;  /* 0x0000005902137836 */ /* 0x040fe20000000000 */
[CC--:B------:R-:W-:Y:S02]  /*4e40*/  ISETP.GE.AND P5, PT, R17.reuse, R128.reuse, PT ;  /* 0x000000801100720c */ /* 0x0c0fe40003fa6270 */
[----:B------:R-:W-:Y:S01]  /*4e50*/  ISETP.GE.AND P1, PT, R17, R127, PT ;  /* 0x0000007f1100720c */ /* 0x000fe20003f26270 */
[----:B------:R-:W-:Y:S01]  /*4e60*/  VIADD R17, R2, 0x39 ;  /* 0x0000003902117836 */ /* 0x000fe20000000000 */
[----:B------:R-:W-:Y:S02]  /*4e70*/  FMNMX.FTZ R13, R0, R13, !PT ;  /* 0x0000000d000d7209 */ /* 0x000fe40007810000 */
[----:B------:R-:W-:Y:S01]  /*4e80*/  ISETP.GE.AND P3, PT, R18, R127, PT ;  /* 0x0000007f1200720c */ /* 0x000fe20003f66270 */
[----:B------:R-:W-:Y:S01]  /*4e90*/  VIADD R18, R2, 0x60 ;  /* 0x0000006002127836 */ /* 0x000fe20000000000 */
[----:B------:R-:W-:-:S02]  /*4ea0*/  ISETP.GE.AND P6, PT, R17, R128, PT ;  /* 0x000000801100720c */ /* 0x000fc40003fc6270 */
[----:B------:R-:W-:Y:S02]  /*4eb0*/  FMNMX.FTZ R13, R40, R13, !PT ;  /* 0x0000000d280d7209 */ /* 0x000fe40007810000 */
[----:B------:R-:W-:Y:S02]  /*4ec0*/  FSEL R122, R9, -INF , !P6 ;  /* 0xff800000097a7808 */ /* 0x000fe40007000000 */
[----:B------:R-:W-:Y:S02]  /*4ed0*/  FMNMX.FTZ R9, R42, R13, !PT ;  /* 0x0000000d2a097209 */ /* 0x000fe40007810000 */
[----:B------:R-:W-:Y:S01]  /*4ee0*/  FSEL R137, R15, -INF , !P3 ;  /* 0xff8000000f897808 */ /* 0x000fe20005800000 */
[----:B------:R-:W-:Y:S01]  /*4ef0*/  VIADD R15, R2, 0x68 ;  /* 0x00000068020f7836 */ /* 0x000fe20000000000 */
[----:B------:R-:W-:Y:S01]  /*4f00*/  FSEL R139, R10, -INF , !P1 ;  /* 0xff8000000a8b7808 */ /* 0x000fe20004800000 */
[C---:B------:R-:W-:Y:S01]  /*4f10*/  VIADD R10, R2.reuse, 0x41 ;  /* 0x00000041020a7836 */ /* 0x040fe20000000000 */
[----:B------:R-:W-:Y:S01]  /*4f20*/  ISETP.GE.AND P3, PT, R17, R127, PT ;  /* 0x0000007f1100720c */ /* 0x000fe20003f66270 */
[----:B------:R-:W-:Y:S01]  /*4f30*/  VIADD R17, R2, 0x61 ;  /* 0x0000006102117836 */ /* 0x000fe20000000000 */
[----:B------:R-:W-:-:S02]  /*4f40*/  FMNMX.FTZ R9, R24, R9, !PT ;  /* 0x0000000918097209 */ /* 0x000fc40007810000 */
[----:B------:R-:W-:Y:S02]  /*4f50*/  FSEL R135, R11, -INF , !P3 ;  /* 0xff8000000b877808 */ /* 0x000fe40005800000 */
[----:B------:R-:W-:Y:S02]  /*4f60*/  ISETP.GE.AND P3, PT, R10, R127, PT ;  /* 0x0000007f0a00720c */ /* 0x000fe40003f66270 */
[----:B------:R-:W-:Y:S02]  /*4f70*/  FMNMX.FTZ R9, R68, R9, !PT ;  /* 0x0000000944097209 */ /* 0x000fe40007810000 */
[----:B------:R-:W-:Y:S02]  /*4f80*/  FSEL R129, R87, -INF , !P3 ;  /* 0xff80000057817808 */ /* 0x000fe40005800000 */
[----:B------:R-:W-:Y:S02]  /*4f90*/  FMNMX.FTZ R9, R104, R9, !PT ;  /* 0x0000000968097209 */ /* 0x000fe40007810000 */
[----:B------:R-:W-:-:S02]  /*4fa0*/  ISETP.GE.AND P3, PT, R2, R127, PT ;  /* 0x0000007f0200720c */ /* 0x000fc40003f66270 */
[----:B------:R-:W-:Y:S02]  /*4fb0*/  FMNMX.FTZ R13, R130, R9, !PT ;  /* 0x00000009820d7209 */ /* 0x000fe40007810000 */
[----:B------:R-:W-:Y:S02]  /*4fc0*/  FSEL R9, R39, -INF , !P4 ;  /* 0xff80000027097808 */ /* 0x000fe40006000000 */
[----:B------:R-:W-:Y:S02]  /*4fd0*/  FSEL R11, R38, -INF , !P3 ;  /* 0xff800000260b7808 */ /* 0x000fe40005800000 */
[----:B------:R-:W-:Y:S02]  /*4fe0*/  FMNMX.FTZ R13, R132, R13, !PT ;  /* 0x0000000d840d7209 */ /* 0x000fe40007810000 */
[----:B------:R-:W-:Y:S02]  /*4ff0*/  FMNMX.FTZ R22, R11, R9, !PT ;  /* 0x000000090b167209 */ /* 0x000fe40007810000 */
[----:B------:R-:W-:-:S02]  /*5000*/  FMNMX.FTZ R13, R134, R13, !PT ;  /* 0x0000000d860d7209 */ /* 0x000fc40007810000 */
[----:B------:R-:W-:Y:S02]  /*5010*/  FMNMX.FTZ R22, R89, R22, !PT ;  /* 0x0000001659167209 */ /* 0x000fe40007810000 */
[----:B------:R-:W-:Y:S01]  /*5020*/  FMNMX.FTZ R23, R100, R13, !PT ;  /* 0x0000000d64177209 */ /* 0x000fe20007810000 */
[----:B------:R-:W-:Y:S01]  /*5030*/  VIADD R13, R2, 0x70 ;  /* 0x00000070020d7836 */ /* 0x000fe20000000000 */
[----:B------:R-:W-:Y:S02]  /*5040*/  FMNMX.FTZ R22, R99, R22, !PT ;  /* 0x0000001663167209 */ /* 0x000fe40007810000 */
[----:B------:R-:W-:Y:S01]  /*5050*/  FSEL R114, R8, -INF , !P5 ;  /* 0xff80000008727808 */ /* 0x000fe20006800000 */
[----:B------:R-:W-:Y:S01]  /*5060*/  VIADD R8, R2, 0x48 ;  /* 0x0000004802087836 */ /* 0x000fe20000000000 */
[----:B------:R-:W-:Y:S02]  /*5070*/  FMNMX.FTZ R22, R71, R22, !PT ;  /* 0x0000001647167209 */ /* 0x000fe40007810000 */
[----:B------:R-:W-:-:S02]  /*5080*/  FMNMX.FTZ R23, R102, R23, !PT ;  /* 0x0000001766177209 */ /* 0x000fc40007810000 */
[----:B------:R-:W-:Y:S02]  /*5090*/  FMNMX.FTZ R22, R97, R22, !PT ;  /* 0x0000001661167209 */ /* 0x000fe40007810000 */
[C---:B------:R-:W-:Y:S02]  /*50a0*/  ISETP.GE.AND P5, PT, R14.reuse, R128, PT ;  /* 0x000000800e00720c */ /* 0x040fe40003fa6270 */
[----:B------:R-:W-:Y:S02]  /*50b0*/  FMNMX.FTZ R22, R69, R22, !PT ;  /* 0x0000001645167209 */ /* 0x000fe40007810000 */
[----:B------:R-:W-:Y:S01]  /*50c0*/  ISETP.GE.AND P1, PT, R14, R127, PT ;  /* 0x0000007f0e00720c */ /* 0x000fe20003f26270 */
[----:B------:R-:W-:Y:S01]  /*50d0*/  VIADD R14, R2, 0x69 ;  /* 0x00000069020e7836 */ /* 0x000fe20000000000 */
[----:B------:R-:W-:Y:S02]  /*50e0*/  FMNMX.FTZ R22, R63, R22, !PT ;  /* 0x000000163f167209 */ /* 0x000fe40007810000 */
[----:B------:R-:W-:-:S02]  /*50f0*/  FMNMX.FTZ R23, R114, R23, !PT ;  /* 0x0000001772177209 */ /* 0x000fc40007810000 */
[----:B------:R-:W-:Y:S02]  /*5100*/  FMNMX.FTZ R22, R61, R22, !PT ;  /* 0x000000163d167209 */ /* 0x000fe40007810000 */
[----:B------:R-:W-:Y:S02]  /*5110*/  FSEL R106, R84, -INF , !P5 ;  /* 0xff800000546a7808 */ /* 0x000fe40006800000 */
[----:B------:R-:W-:Y:S02]  /*5120*/  FSEL R123, R86, -INF , !P1 ;  /* 0xff800000567b7808 */ /* 0x000fe40004800000 */
[-C--:B------:R-:W-:Y:S01]  /*5130*/  ISETP.GE.AND P6, PT, R10, R128.reuse, PT ;  /* 0x000000800a00720c */ /* 0x080fe20003fc6270 */
[----:B------:R-:W-:Y:S01]  /*5140*/  VIADD R10, R2, 0x71 ;  /* 0x00000071020a7836 */ /* 0x000fe20000000000 */
[C---:B------:R-:W-:Y:S02]  /*5150*/  ISETP.GE.AND P5, PT, R8.reuse, R128, PT ;  /* 0x000000800800720c */ /* 0x040fe40003fa6270 */
[----:B------:R-:W-:Y:S01]  /*5160*/  ISETP.GE.AND P1, PT, R8, R127, PT ;  /* 0x0000007f0800720c */ /* 0x000fe20003f26270 */
[----:B------:R-:W-:Y:S01]  /*5170*/  VIADD R8, R2, 0x49 ;  /* 0x0000004902087836 */ /* 0x000fe20000000000 */
[----:B------:R-:W-:-:S02]  /*5180*/  FMNMX.FTZ R23, R122, R23, !PT ;  /* 0x000000177a177209 */ /* 0x000fc40007810000 */
[----:B------:R-:W-:Y:S02]  /*5190*/  FMNMX.FTZ R22, R113, R22, !PT ;  /* 0x0000001671167209 */ /* 0x000fe40007810000 */
[----:B------:R-:W-:Y:S02]  /*51a0*/  FSEL R108, R85, -INF , !P6 ;  /* 0xff800000556c7808 */ /* 0x000fe40007000000 */
[----:B------:R-:W-:Y:S01]  /*51b0*/  FMNMX.FTZ R23, R106, R23, !PT ;  /* 0x000000176a177209 */ /* 0x000fe20007810000 */
[----:B------:R-:W-:Y:S01]  /*51c0*/  LDSM.16.MT88.4 R84, [R165+0x6000] ;  /* 0x00600000a554783b */ /* 0x000fe20000004200 */
[----:B------:R-:W-:Y:S02]  /*51d0*/  FMNMX.FTZ R22, R115, R22, !PT ;  /* 0x0000001673167209 */ /* 0x000fe40007810000 */
[C---:B------:R-:W-:Y:S02]  /*51e0*/  ISETP.GE.AND P6, PT, R8.reuse, R128, PT ;  /* 0x000000800800720c */ /* 0x040fe40003fc6270 */
[----:B------:R-:W-:Y:S01]  /*51f0*/  ISETP.GE.AND P4, PT, R8, R127, PT ;  /* 0x0000007f0800720c */ /* 0x000fe20003f86270 */
[----:B------:R-:W-:Y:S01]  /*5200*/  VIADD R8, R2, 0x50 ;  /* 0x0000005002087836 */ /* 0x000fe20000000000 */
[----:B------:R-:W-:-:S02]  /*5210*/  FSEL R110, R80, -INF , !P5 ;  /* 0xff800000506e7808 */ /* 0x000fc40006800000 */
[----:B------:R-:W-:Y:S02]  /*5220*/  FMNMX.FTZ R23, R108, R23, !PT ;  /* 0x000000176c177209 */ /* 0x000fe40007810000 */
[----:B------:R-:W-:Y:S02]  /*5230*/  FMNMX.FTZ R22, R111, R22, !PT ;  /* 0x000000166f167209 */ /* 0x000fe40007810000 */
[----:B------:R-:W-:Y:S02]  /*5240*/  FSEL R131, R82, -INF , !P1 ;  /* 0xff80000052837808 */ /* 0x000fe40004800000 */
[-C--:B------:R-:W-:Y:S02]  /*5250*/  ISETP.GE.AND P1, PT, R21, R128.reuse, PT ;  /* 0x000000801500720c */ /* 0x080fe40003f26270 */
[----:B------:R-:W-:Y:S02]  /*5260*/  ISETP.GE.AND P5, PT, R8, R128, PT ;  /* 0x000000800800720c */ /* 0x000fe40003fa6270 */
[----:B------:R-:W-:-:S02]  /*5270*/  FSEL R112, R81, -INF , !P6 ;  /* 0xff80000051707808 */ /* 0x000fc40007000000 */
[----:B------:R-:W-:Y:S02]  /*5280*/  FMNMX.FTZ R23, R110, R23, !PT ;  /* 0x000000176e177209 */ /* 0x000fe40007810000 */
[----:B------:R-:W-:Y:S02]  /*5290*/  FMNMX.FTZ R22, R109, R22, !PT ;  /* 0x000000166d167209 */ /* 0x000fe40007810000 */
[----:B------:R-:W-:Y:S02]  /*52a0*/  FSEL R62, R77, -INF , !P1 ;  /* 0xff8000004d3e7808 */ /* 0x000fe40004800000 */
[----:B------:R-:W-:Y:S02]  /*52b0*/  FSEL R60, R76, -INF , !P5 ;  /* 0xff8000004c3c7808 */ /* 0x000fe40006800000 */
[----:B------:R-:W-:Y:S02]  /*52c0*/  FMNMX.FTZ R23, R112, R23, !PT ;  /* 0x0000001770177209 */ /* 0x000fe40007810000 */
[----:B------:R-:W-:-:S02]  /*52d0*/  ISETP.GE.AND P1, PT, R19, R128, PT ;  /* 0x000000801300720c */ /* 0x000fc40003f26270 */
[----:B------:R-:W-:Y:S02]  /*52e0*/  FMNMX.FTZ R22, R137, R22, !PT ;  /* 0x0000001689167209 */ /* 0x000fe40007810000 */
[-C--:B------:R-:W-:Y:S02]  /*52f0*/  ISETP.GE.AND P5, PT, R20, R128.reuse, PT ;  /* 0x000000801400720c */ /* 0x080fe40003fa6270 */
[----:B------:R-:W-:Y:S02]  /*5300*/  FMNMX.FTZ R23, R60, R23, !PT ;  /* 0x000000173c177209 */ /* 0x000fe40007810000 */
[----:B------:R-:W-:Y:S02]  /*5310*/  FSEL R66, R73, -INF , !P1 ;  /* 0xff80000049427808 */ /* 0x000fe40004800000 */
[----:B------:R-:W-:Y:S02]  /*5320*/  ISETP.GE.AND P1, PT, R17, R128, PT ;  /* 0x000000801100720c */ /* 0x000fe40003f26270 */
[----:B------:R-:W-:-:S02]  /*5330*/  FMNMX.FTZ R22, R139, R22, !PT ;  /* 0x000000168b167209 */ /* 0x000fc40007810000 */
[----:B------:R-:W-:Y:S02]  /*5340*/  FSEL R64, R72, -INF , !P5 ;  /* 0xff80000048407808 */ /* 0x000fe40006800000 */
[----:B------:R-:W-:Y:S02]  /*5350*/  FMNMX.FTZ R23, R62, R23, !PT ;  /* 0x000000173e177209 */ /* 0x000fe40007810000 */
[----:B------:R-:W-:Y:S02]  /*5360*/  FSEL R36, R57, -INF , !P1 ;  /* 0xff80000039247808 */ /* 0x000fe40004800000 */
[----:B------:R-:W-:Y:S02]  /*5370*/  FMNMX.FTZ R22, R135, R22, !PT ;  /* 0x0000001687167209 */ /* 0x000fe40007810000 */
[-C--:B------:R-:W-:Y:S02]  /*5380*/  ISETP.GE.AND P1, PT, R14, R128.reuse, PT ;  /* 0x000000800e00720c */ /* 0x080fe40003f26270 */
[----:B------:R-:W-:-:S02]  /*5390*/  ISETP.GE.AND P5, PT, R18, R128, PT ;  /* 0x000000801200720c */ /* 0x000fc40003fa6270 */
[----:B------:R-:W-:Y:S02]  /*53a0*/  FMNMX.FTZ R23, R64, R23, !PT ;  /* 0x0000001740177209 */ /* 0x000fe40007810000 */
[----:B------:R-:W-:Y:S01]  /*53b0*/  ISETP.GE.AND P3, PT, R8, R127, PT ;  /* 0x0000007f0800720c */ /* 0x000fe20003f66270 */
[C---:B------:R-:W-:Y:S01]  /*53c0*/  VIADD R8, R2.reuse, 0x78 ;  /* 0x0000007802087836 */ /* 0x040fe20000000000 */
[----:B------:R-:W-:Y:S01]  /*53d0*/  FMNMX.FTZ R22, R123, R22, !PT ;  /* 0x000000167b167209 */ /* 0x000fe20007810000 */
[----:B------:R-:W-:Y:S01]  /*53e0*/  VIADD R2, R2, 0x79 ;  /* 0x0000007902027836 */ /* 0x000fe20000000000 */
[----:B------:R-:W-:Y:S02]  /*53f0*/  FSEL R53, R53, -INF , !P1 ;  /* 0xff80000035357808 */ /* 0x000fe40004800000 */
[----:B------:R-:W-:Y:S02]  /*5400*/  ISETP.GE.AND P1, PT, R10, R128, PT ;  /* 0x000000800a00720c */ /* 0x000fe40003f26270 */
[----:B------:R-:W-:-:S02]  /*5410*/  FSEL R34, R56, -INF , !P5 ;  /* 0xff80000038227808 */ /* 0x000fc40006800000 */
[----:B------:R-:W-:Y:S02]  /*5420*/  FMNMX.FTZ R23, R66, R23, !PT ;  /* 0x0000001742177209 */ /* 0x000fe40007810000 */
[----:B------:R-:W-:Y:S02]  /*5430*/  FMNMX.FTZ R22, R129, R22, !PT ;  /* 0x0000001681167209 */ /* 0x000fe40007810000 */
[----:B------:R-:W-:Y:S02]  /*5440*/  FSEL R26, R49, -INF , !P1 ;  /* 0xff800000311a7808 */ /* 0x000fe40004800000 */
[-C--:B------:R-:W-:Y:S02]  /*5450*/  ISETP.GE.AND P5, PT, R15, R128.reuse, PT ;  /* 0x000000800f00720c */ /* 0x080fe40003fa6270 */
[----:B------:R-:W-:Y:S02]  /*5460*/  FMNMX.FTZ R23, R34, R23, !PT ;  /* 0x0000001722177209 */ /* 0x000fe40007810000 */
[----:B------:R-:W-:-:S02]  /*5470*/  ISETP.GE.AND P1, PT, R2, R128, PT ;  /* 0x000000800200720c */ /* 0x000fc40003f26270 */
[----:B------:R-:W-:Y:S02]  /*5480*/  FSEL R133, R83, -INF , !P4 ;  /* 0xff80000053857808 */ /* 0x000fe40006000000 */
[----:B------:R-:W-:Y:S02]  /*5490*/  FMNMX.FTZ R22, R131, R22, !PT ;  /* 0x0000001683167209 */ /* 0x000fe40007810000 */
[----:B------:R-:W-:Y:S02]  /*54a0*/  FSEL R37, R52, -INF , !P5 ;  /* 0xff80000034257808 */ /* 0x000fe40006800000 */
[----:B------:R-:W-:Y:S02]  /*54b0*/  FMNMX.FTZ R28, R36, R23, !PT ;  /* 0x00000017241c7209 */ /* 0x000fe40007810000 */
[----:B------:R-:W-:Y:S02]  /*54c0*/  FSEL R30, R45, -INF , !P1 ;  /* 0xff8000002d1e7808 */ /* 0x000fe40004800000 */
[----:B------:R-:W-:-:S02]  /*54d0*/  ISETP.GE.AND P1, PT, R21, R127, PT ;  /* 0x0000007f1500720c */ /* 0x000fc40003f26270 */
[----:B------:R-:W-:Y:S02]  /*54e0*/  FSEL R103, R78, -INF , !P3 ;  /* 0xff8000004e677808 */ /* 0x000fe40005800000 */
[----:B------:R-:W-:Y:S02]  /*54f0*/  FMNMX.FTZ R22, R133, R22, !PT ;  /* 0x0000001685167209 */ /* 0x000fe40007810000 */
[----:B------:R-:W-:Y:S02]  /*5500*/  ISETP.GE.AND P5, PT, R13, R128, PT ;  /* 0x000000800d00720c */ /* 0x000fe40003fa6270 */
        /* <DEDUP_REMOVED lines=10> */
[----:B------:R-:W-:Y:S02]  /*55b0*/  FMNMX.FTZ R23, R31, R28, !PT ;  /* 0x0000001c1f177209 */ /* 0x000fe40007810000 */
[----:B------:R-:W-:Y:S02]  /*55c0*/  ISETP.GE.AND P3, PT, R18, R127, PT ;  /* 0x0000007f1200720c */ /* 0x000fe40003f66270 */
[----:B------:R-:W-:Y:S02]  /*55d0*/  FSEL R101, R75, -INF , !P1 ;  /* 0xff8000004b657808 */ /* 0x000fe40004800000 */
[----:B------:R-:W-:Y:S02]  /*55e0*/  FMNMX.FTZ R22, R67, R22, !PT ;  /* 0x0000001643167209 */ /* 0x000fe40007810000 */
        /* <DEDUP_REMOVED lines=26> */
[----:B------:R-:W-:Y:S02]  /*5790*/  FSEL R33, R47, -INF , !P1 ;  /* 0xff8000002f217808 */ /* 0x000fe40004800000 */
[----:B------:R-:W-:Y:S02]  /*57a0*/  FMNMX.FTZ R8, R35, R8, !PT ;  /* 0x0000000823087209 */ /* 0x000fe40007810000 */
[----:B-1----:R-:W-:Y:S02]  /*57b0*/  FMNMX.FTZ R20, R21, R20, !PT ;  /* 0x0000001415147209 */ /* 0x002fe40007810000 */
[----:B------:R-:W-:-:S03]  /*57c0*/  FMNMX.FTZ R15, R33, R8, !PT ;  /* 0x00000008210f7209 */ /* 0x000fc60007810000 */
[----:B------:R-:W1:Y:S04]  /*57d0*/  SHFL.BFLY PT, R13, R20, 0x1, 0x1f ;  /* 0x0c201f00140d7f89 */ /* 0x000e6800000e0000 */
[----:B------:R-:W2:Y:S01]  /*57e0*/  SHFL.BFLY PT, R8, R15, 0x2, 0x1f ;  /* 0x0c401f000f087f89 */ /* 0x000ea200000e0000 */
[----:B-1----:R-:W-:-:S03]  /*57f0*/  FMNMX.FTZ R2, R20, R13, !PT ;  /* 0x0000000d14027209 */ /* 0x002fc60007810000 */
[----:B------:R-:W-:Y:S01]  /*5800*/  LDSM.16.MT88.4 R20, [R166+0x6800] ;  /* 0x00680000a614783b */ /* 0x000fe20000004200 */
[----:B--2---:R-:W-:Y:S01]  /*5810*/  FMNMX.FTZ R8, R15, R8, !PT ;  /* 0x000000080f087209 */ /* 0x004fe20007810000 */
[C---:B------:R-:W-:Y:S01]  /*5820*/  FMUL.FTZ R43, R2.reuse, UR12 ;  /* 0x0000000c022b7c20 */ /* 0x040fe20008410000 */
[----:B------:R-:W-:-:S03]  /*5830*/  FSETP.NEU.FTZ.AND P1, PT, R2, -INF , PT ;  /* 0xff8000000200780b */ /* 0x000fc60003f3d000 */
[----:B------:R-:W1:Y:S01]  /*5840*/  SHFL.BFLY PT, R13, R8, 0x1, 0x1f ;  /* 0x0c201f00080d7f89 */ /* 0x000e6200000e0000 */
[----:B------:R-:W-:-:S05]  /*5850*/  FSEL R43, R43, RZ, P1 ;  /* 0x000000ff2b2b7208 */ /* 0x000fca0000800000 */
        /* <DEDUP_REMOVED lines=16> */
[----:B------:R-:W-:Y:S01]  /*5960*/  FFMA.FTZ R193, R30, UR12, -R43 ;  /* 0x0000000c1ec17c23 */ /* 0x000fe2000801082b */
[----:B-1----:R-:W-:-:S02]  /*5970*/  FMNMX.FTZ R0, R8, R13, !PT ;  /* 0x0000000d08007209 */ /* 0x002fc40007810000 */
[----:B------:R-:W-:Y:S02]  /*5980*/  LDSM.16.MT88.4 R12, [R168+0x6800] ;  /* 0x00680000a80c783b */ /* 0x000fe40000004200 */
[C---:B------:R-:W-:Y:S01]  /*5990*/  FSETP.NEU.FTZ.AND P1, PT, R0.reuse, -INF , PT ;  /* 0xff8000000000780b */ /* 0x040fe20003f3d000 */
[----:B------:R-:W-:Y:S01]  /*59a0*/  FMUL.FTZ R32, R0, UR12 ;  /* 0x0000000c00207c20 */ /* 0x000fe20008410000 */
[----:B------:R-:W1:Y:S04]  /*59b0*/  MUFU.EX2 R54, R54 ;  /* 0x0000003600367308 */ /* 0x000e680000000800 */
[----:B------:R-:W-:Y:S02]  /*59c0*/  FSEL R32, R32, RZ, P1 ;  /* 0x000000ff20207208 */ /* 0x000fe40000800000 */
[----:B------:R-:W-:-:S02]  /*59d0*/  LEA R192, P1, R126, UR8, 0x1 ;  /* 0x000000087ec07c11 */ /* 0x000fc4000f8208ff */
[----:B------:R-:W2:Y:S01]  /*59e0*/  MUFU.EX2 R45, R45 ;  /* 0x0000002d002d7308 */ /* 0x000ea20000000800 */
[--C-:B------:R-:W-:Y:S01]  /*59f0*/  FFMA.FTZ R107, R11, UR12, -R32.reuse ;  /* 0x0000000c0b6b7c23 */ /* 0x100fe20008010820 */
[--C-:B------:R-:W-:Y:S01]  /*5a00*/  FFMA.FTZ R58, R9, UR12, -R32.reuse ;  /* 0x0000000c093a7c23 */ /* 0x100fe20008010820 */
[--C-:B------:R-:W-:Y:S01]  /*5a10*/  FFMA.FTZ R47, R89, UR12, -R32.reuse ;  /* 0x0000000c592f7c23 */ /* 0x100fe20008010820 */
[--C-:B------:R-:W-:Y:S01]  /*5a20*/  FFMA.FTZ R42, R99, UR12, -R32.reuse ;  /* 0x0000000c632a7c23 */ /* 0x100fe20008010820 */
[----:B------:R-:W3:Y:S01]  /*5a30*/  LDSM.16.MT88.4 R88, [R166+0x6000] ;  /* 0x00600000a658783b */ /* 0x000ee20000004200 */
[--C-:B------:R-:W-:Y:S01]  /*5a40*/  FFMA.FTZ R40, R71, UR12, -R32.reuse ;  /* 0x0000000c47287c23 */ /* 0x100fe20008010820 */
[--C-:B------:R-:W-:Y:S01]  /*5a50*/  FFMA.FTZ R5, R97, UR12, -R32.reuse ;  /* 0x0000000c61057c23 */ /* 0x100fe20008010820 */
[----:B------:R-:W-:Y:S01]  /*5a60*/  MUFU.EX2 R107, R107 ;  /* 0x0000006b006b7308 */ /* 0x000fe20000000800 */
[----:B------:R-:W4:Y:S01]  /*5a70*/  LDSM.16.MT88.4 R8, [R164+0x6000] ;  /* 0x00600000a408783b */ /* 0x000f220000004200 */
[----:B-1----:R-:W-:Y:S01]  /*5a80*/  F2FP.BF16.F32.PACK_AB R80, R54, R105 ;  /* 0x000000693650723e */ /* 0x002fe200000010ff */
[--C-:B------:R-:W-:Y:S01]  /*5a90*/  FFMA.FTZ R4, R69, UR12, -R32.reuse ;  /* 0x0000000c45047c23 */ /* 0x100fe20008010820 */
[--C-:B------:R-:W-:Y:S01]  /*5aa0*/  FFMA.FTZ R3, R63, UR12, -R32.reuse ;  /* 0x0000000c3f037c23 */ /* 0x100fe20008010820 */
[--C-:B------:R-:W-:Y:S01]  /*5ab0*/  FFMA.FTZ R63, R104, UR12, -R43.reuse ;  /* 0x0000000c683f7c23 */ /* 0x100fe2000801082b */
[--C-:B------:R-:W-:Y:S01]  /*5ac0*/  FFMA.FTZ R61, R61, UR12, -R32.reuse ;  /* 0x0000000c3d3d7c23 */ /* 0x100fe20008010820 */
[--C-:B------:R-:W-:Y:S01]  /*5ad0*/  FFMA.FTZ R50, R113, UR12, -R32.reuse ;  /* 0x0000000c71327c23 */ /* 0x100fe20008010820 */
[----:B------:R-:W1:Y:S01]  /*5ae0*/  MUFU.EX2 R58, R58 ;  /* 0x0000003a003a7308 */ /* 0x000e620000000800 */
        /* <DEDUP_REMOVED lines=30> */
[----:B------:R-:W-:Y:S01]  /*5cd0*/  FADD.FTZ R66, R105, R54 ;  /* 0x0000003669427221 */ /* 0x000fe20000010000 */
[----:B------:R-:W1:Y:S01]  /*5ce0*/  MUFU.EX2 R38, R38 ;  /* 0x0000002600267308 */ /* 0x000e620000000800 */
[----:B--2---:R-:W-:Y:S01]  /*5cf0*/  F2FP.BF16.F32.PACK_AB R83, R42, R47 ;  /* 0x0000002f2a53723e */ /* 0x004fe200000010ff */
[--C-:B------:R-:W-:Y:S01]  /*5d00*/  FFMA.FTZ R67, R34, UR12, -R43.reuse ;  /* 0x0000000c22437c23 */ /* 0x100fe2000801082b */
[----:B------:R-:W-:Y:S01]  /*5d10*/  FADD.FTZ R122, R107, R58 ;  /* 0x0000003a6b7a7221 */ /* 0x000fe20000010000 */
[--C-:B------:R-:W-:Y:S01]  /*5d20*/  FFMA.FTZ R34, R37, UR12, -R43.reuse ;  /* 0x0000000c25227c23 */ /* 0x100fe2000801082b */
[--C-:B------:R-:W-:Y:S01]  /*5d30*/  FFMA.FTZ R54, R39, UR12, -R32.reuse ;  /* 0x0000000c27367c23 */ /* 0x100fe20008010820 */
[----:B------:R-:W-:Y:S01]  /*5d40*/  FFMA.FTZ R37, R53, UR12, -R43 ;  /* 0x0000000c35257c23 */ /* 0x000fe2000801082b */
[--C-:B------:R-:W-:Y:S01]  /*5d50*/  FFMA.FTZ R49, R49, UR12, -R32.reuse ;  /* 0x0000000c31317c23 */ /* 0x100fe20008010820 */
[C---:B------:R-:W-:Y:S01]  /*5d60*/  HMMA.16816.F32.BF16 R96, R80.reuse, R92, RZ ;  /* 0x0000005c5060723c */ /* 0x040fe200000418ff */
[----:B------:R-:W-:Y:S01]  /*5d70*/  MUFU.EX2 R29, R29 ;  /* 0x0000001d001d7308 */ /* 0x000fe20000000800 */
[--C-:B------:R-:W-:Y:S01]  /*5d80*/  FFMA.FTZ R58, R59, UR12, -R32.reuse ;  /* 0x0000000c3b3a7c23 */ /* 0x100fe20008010820 */
[----:B------:R-:W-:Y:S01]  /*5d90*/  FFMA.FTZ R39, R55, UR12, -R32 ;  /* 0x0000000c37277c23 */ /* 0x000fe20008010820 */
[----:B------:R-:W-:Y:S01]  /*5da0*/  FADD.FTZ R45, R45, R66 ;  /* 0x000000422d2d7221 */ /* 0x000fe20000010000 */
[----:B------:R-:W-:Y:S01]  /*5db0*/  FADD.FTZ R47, R47, R122 ;  /* 0x0000007a2f2f7221 */ /* 0x000fe20000010000 */
[----:B------:R-:W-:Y:S01]  /*5dc0*/  HMMA.16816.F32.BF16 R92, R80, R94, RZ ;  /* 0x0000005e505c723c */ /* 0x000fe200000418ff */
[----:B------:R-:W-:Y:S01]  /*5dd0*/  FFMA.FTZ R194, R33, UR12, -R32 ;  /* 0x0000000c21c27c23 */ /* 0x000fe20008010820 */
[----:B------:R-:W-:Y:S01]  /*5de0*/  LEA.HI.X R191, R126, UR9, R125, 0x1, P1 ;  /* 0x000000097ebf7c11 */ /* 0x000fe200088f0c7d */
[----:B------:R-:W-:Y:S01]  /*5df0*/  MUFU.EX2 R24, R24 ;  /* 0x0000001800187308 */ /* 0x000fe20000000800 */
[----:B------:R-:W-:-:S02]  /*5e00*/  FADD.FTZ R47, R42, R47 ;  /* 0x0000002f2a2f7221 */ /* 0x000fc40000010000 */
[C---:B---3--:R-:W-:Y:S05]  /*5e10*/  HMMA.16816.F32.BF16 R68, R80.reuse, R88, RZ ;  /* 0x000000585044723c */ /* 0x048fea00000418ff */
[----:B------:R-:W-:Y:S01]  /*5e20*/  MUFU.EX2 R40, R40 ;  /* 0x0000002800287308 */ /* 0x000fe20000000800 */
[C---:B------:R-:W-:Y:S06]  /*5e30*/  HMMA.16816.F32.BF16 R72, R80.reuse, R84, RZ ;  /* 0x000000545048723c */ /* 0x040fec00000418ff */
[C---:B------:R-:W-:Y:S01]  /*5e40*/  HMMA.16816.F32.BF16 R88, R80.reuse, R90, RZ ;  /* 0x0000005a5058723c */ /* 0x040fe200000418ff */
[----:B------:R-:W2:Y:S05]  /*5e50*/  MUFU.EX2 R5, R5 ;  /* 0x0000000500057308 */ /* 0x000eaa0000000800 */
[C---:B------:R-:W-:Y:S03]  /*5e60*/  HMMA.16816.F32.BF16 R84, R80.reuse, R86, RZ ;  /* 0x000000565054723c */ /* 0x040fe600000418ff */
[----:B------:R-:W-:Y:S03]  /*5e70*/  MUFU.EX2 R4, R4 ;  /* 0x0000000400047308 */ /* 0x000fe60000000800 */
[C---:B----4-:R-:W-:Y:S05]  /*5e80*/  HMMA.16816.F32.BF16 R76, R80.reuse, R8, RZ ;  /* 0x00000008504c723c */ /* 0x050fea00000418ff */
[----:B------:R-:W3:Y:S01]  /*5e90*/  MUFU.EX2 R3, R3 ;  /* 0x0000000300037308 */ /* 0x000ee20000000800 */
[----:B------:R-:W-:Y:S01]  /*5ea0*/  HMMA.16816.F32.BF16 R80, R80, R10, RZ ;  /* 0x0000000a5050723c */ /* 0x000fe200000418ff */
[----:B-1----:R-:W-:-:S02]  /*5eb0*/  F2FP.BF16.F32.PACK_AB R8, R38, R41 ;  /* 0x000000292608723e */ /* 0x002fc400000010ff */
[----:B--2---:R-:W-:Y:S01]  /*5ec0*/  F2FP.BF16.F32.PACK_AB R9, R5, R40 ;  /* 0x000000280509723e */ /* 0x004fe200000010ff */
[----:B------:R-:W-:-:S03]  /*5ed0*/  FADD.FTZ R40, R40, R47 ;  /* 0x0000002f28287221 */ /* 0x000fc60000010000 */
[----:B------:R-:W-:Y:S01]  /*5ee0*/  F2FP.BF16.F32.PACK_AB R10, R24, R29 ;  /* 0x0000001d180a723e */ /* 0x000fe200000010ff */
[----:B------:R-:W-:Y:S01]  /*5ef0*/  MUFU.EX2 R63, R63 ;  /* 0x0000003f003f7308 */ /* 0x000fe20000000800 */
[----:B------:R-:W-:Y:S01]  /*5f00*/  FADD.FTZ R5, R5, R40 ;  /* 0x0000002805057221 */ /* 0x000fe20000010000 */
[----:B---3--:R-:W-:-:S06]  /*5f10*/  F2FP.BF16.F32.PACK_AB R11, R3, R4 ;  /* 0x00000004030b723e */ /* 0x008fcc00000010ff */
[----:B------:R-:W1:Y:S01]  /*5f20*/  MUFU.EX2 R52, R52 ;  /* 0x0000003400347308 */ /* 0x000e620000000800 */
[C---:B------:R-:W-:Y:S07]  /*5f30*/  HMMA.16816.F32.BF16 R96, R8.reuse, R12, R96 ;  /* 0x0000000c0860723c */ /* 0x040fee0000041860 */
[----:B------:R-:W-:Y:S01]  /*5f40*/  MUFU.EX2 R57, R57 ;  /* 0x0000003900397308 */ /* 0x000fe20000000800 */
[C---:B------:R-:W-:Y:S01]  /*5f50*/  HMMA.16816.F32.BF16 R92, R8.reuse, R14, R92 ;  /* 0x0000000e085c723c */ /* 0x040fe2000004185c */
[----:B------:R-:W2:Y:S06]  /*5f60*/  LDSM.16.MT88.4 R12, [R165+0x6800] ;  /* 0x00680000a50c783b */ /* 0x000eac0000004200 */
[----:B------:R-:W3:Y:S01]  /*5f70*/  MUFU.EX2 R48, R48 ;  /* 0x0000003000307308 */ /* 0x000ee20000000800 */
[C---:B------:R-:W-:Y:S07]  /*5f80*/  HMMA.16816.F32.BF16 R68, R8.reuse, R20, R68 ;  /* 0x000000140844723c */ /* 0x040fee0000041844 */
[----:B------:R-:W-:Y:S01]  /*5f90*/  MUFU.EX2 R61, R61 ;  /* 0x0000003d003d7308 */ /* 0x000fe20000000800 */
[C---:B------:R-:W-:Y:S01]  /*5fa0*/  HMMA.16816.F32.BF16 R88, R8.reuse, R22, R88 ;  /* 0x000000160858723c */ /* 0x040fe20000041858 */
[----:B------:R-:W4:Y:S05]  /*5fb0*/  LDSM.16.MT88.4 R20, [R166+0x7000] ;  /* 0x00700000a614783b */ /* 0x000f2a0000004200 */
[C---:B------:R-:W-:Y:S01]  /*5fc0*/  HMMA.16816.F32.BF16 R76, R8.reuse, R16, R76 ;  /* 0x00000010084c723c */ /* 0x040fe2000004184c */
[----:B------:R-:W5:Y:S05]  /*5fd0*/  MUFU.EX2 R50, R50 ;  /* 0x0000003200327308 */ /* 0x000f6a0000000800 */
[C---:B------:R-:W-:Y:S01]  /*5fe0*/  HMMA.16816.F32.BF16 R80, R8.reuse, R18, R80 ;  /* 0x000000120850723c */ /* 0x040fe20000041850 */
[----:B------:R-:W4:Y:S02]  /*5ff0*/  LDSM.16.MT88.4 R16, [R164+0x7000] ;  /* 0x00700000a410783b */ /* 0x000f240000004200 */
[----:B------:R-:W-:Y:S08]  /*6000*/  MUFU.EX2 R51, R51 ;  /* 0x0000003300337308 */ /* 0x000ff00000000800 */
[----:B------:R-:W5:Y:S01]  /*6010*/  MUFU.EX2 R46, R46 ;  /* 0x0000002e002e7308 */ /* 0x000f620000000800 */
[C---:B--2---:R-:W-:Y:S07]  /*6020*/  HMMA.16816.F32.BF16 R72, R8.reuse, R12, R72 ;  /* 0x0000000c0848723c */ /* 0x044fee0000041848 */
[----:B------:R-:W-:Y:S01]  /*6030*/  MUFU.EX2 R115, R115 ;  /* 0x0000007300737308 */ /* 0x000fe20000000800 */
[----:B------:R-:W-:Y:S01]  /*6040*/  HMMA.16816.F32.BF16 R84, R8, R14, R84 ;  /* 0x0000000e0854723c */ /* 0x000fe20000041854 */
[----:B------:R-:W2:Y:S06]  /*6050*/  LDSM.16.MT88.4 R12, [R168+0x7000] ;  /* 0x00700000a80c783b */ /* 0x000eac0000004200 */
[----:B------:R-:W2:Y:S01]  /*6060*/  MUFU.EX2 R104, R104 ;  /* 0x0000006800687308 */ /* 0x000ea20000000800 */
[----:B-1----:R-:W-:-:S02]  /*6070*/  F2FP.BF16.F32.PACK_AB R8, R52, R63 ;  /* 0x0000003f3408723e */ /* 0x002fc400000010ff */
[----:B---3--:R-:W-:Y:S02]  /*6080*/  F2FP.BF16.F32.PACK_AB R10, R48, R57 ;  /* 0x00000039300a723e */ /* 0x008fe400000010ff */
[----:B-----5:R-:W-:Y:S02]  /*6090*/  F2FP.BF16.F32.PACK_AB R9, R50, R61 ;  /* 0x0000003d3209723e */ /* 0x020fe400000010ff */
[----:B------:R-:W-:Y:S01]  /*60a0*/  F2FP.BF16.F32.PACK_AB R11, R46, R51 ;  /* 0x000000332e0b723e */ /* 0x000fe200000010ff */
[----:B------:R-:W-:Y:S06]  /*60b0*/  MUFU.EX2 R111, R111 ;  /* 0x0000006f006f7308 */ /* 0x000fec0000000800 */
[C---:B----4-:R-:W-:Y:S02]  /*60c0*/  HMMA.16816.F32.BF16 R68, R8.reuse, R20, R68 ;  /* 0x000000140844723c */ /* 0x050fe40000041844 */
[----:B------:R-:W1:Y:S04]  /*60d0*/  MUFU.EX2 R100, R100 ;  /* 0x0000006400647308 */ /* 0x000e680000000800 */
[C---:B------:R-:W-:Y:S01]  /*60e0*/  HMMA.16816.F32.BF16 R88, R8.reuse, R22, R88 ;  /* 0x000000160858723c */ /* 0x040fe20000041858 */
[----:B------:R-:W-:Y:S03]  /*60f0*/  LDSM.16.MT88.4 R20, [R166+0x7800] ;  /* 0x00780000a614783b */ /* 0x000fe60000004200 */
[----:B------:R-:W-:Y:S02]  /*6100*/  MUFU.EX2 R113, R113 ;  /* 0x0000007100717308 */ /* 0x000fe40000000800 */
[C---:B------:R-:W-:Y:S06]  /*6110*/  HMMA.16816.F32.BF16 R76, R8.reuse, R16, R76 ;  /* 0x00000010084c723c */ /* 0x040fec000004184c */
[----:B------:R-:W3:Y:S01]  /*6120*/  MUFU.EX2 R102, R102 ;  /* 0x0000006600667308 */ /* 0x000ee20000000800 */
[C---:B------:R-:W-:Y:S01]  /*6130*/  HMMA.16816.F32.BF16 R80, R8.reuse, R18, R80 ;  /* 0x000000120850723c */ /* 0x040fe20000041850 */
[----:B------:R-:W-:Y:S05]  /*6140*/  LDSM.16.MT88.4 R16, [R164+0x7800] ;  /* 0x00780000a410783b */ /* 0x000fea0000004200 */
[C---:B--2---:R-:W-:Y:S01]  /*6150*/  HMMA.16816.F32.BF16 R96, R8.reuse, R12, R96 ;  /* 0x0000000c0860723c */ /* 0x044fe20000041860 */
[----:B------:R-:W-:Y:S05]  /*6160*/  MUFU.EX2 R109, R109 ;  /* 0x0000006d006d7308 */ /* 0x000fea0000000800 */
[C---:B------:R-:W-:Y:S01]  /*6170*/  HMMA.16816.F32.BF16 R92, R8.reuse, R14, R92 ;  /* 0x0000000e085c723c */ /* 0x040fe2000004185c */
[----:B------:R-:W2:Y:S02]  /*6180*/  LDSM.16.MT88.4 R12, [R165+0x7000] ;  /* 0x00700000a50c783b */ /* 0x000ea40000004200 */
[----:B------:R-:W4:Y:S08]  /*6190*/  MUFU.EX2 R56, R56 ;  /* 0x0000003800387308 */ /* 0x000f300000000800 */
[----:B------:R-:W-:Y:S08]  /*61a0*/  MUFU.EX2 R137, R137 ;  /* 0x0000008900897308 */ /* 0x000ff00000000800 */
[----:B------:R-:W5:Y:S08]  /*61b0*/  MUFU.EX2 R108, R108 ;  /* 0x0000006c006c7308 */ /* 0x000f700000000800 */
[----:B------:R-:W-:Y:S08]  /*61c0*/  MUFU.EX2 R135, R135 ;  /* 0x0000008700877308 */ /* 0x000ff00000000800 */
[----:B------:R-:W5:Y:S01]  /*61d0*/  MUFU.EX2 R106, R106 ;  /* 0x0000006a006a7308 */ /* 0x000f620000000800 */
[C---:B--2---:R-:W-:Y:S07]  /*61e0*/  HMMA.16816.F32.BF16 R72, R8.reuse, R12, R72 ;  /* 0x0000000c0848723c */ /* 0x044fee0000041848 */
[----:B------:R-:W-:Y:S01]  /*61f0*/  MUFU.EX2 R139, R139 ;  /* 0x0000008b008b7308 */ /* 0x000fe20000000800 */
[----:B------:R-:W-:Y:S01]  /*6200*/  HMMA.16816.F32.BF16 R84, R8, R14, R84 ;  /* 0x0000000e0854723c */ /* 0x000fe20000041854 */
[----:B------:R-:W2:Y:S06]  /*6210*/  LDSM.16.MT88.4 R12, [R168+0x7800] ;  /* 0x00780000a80c783b */ /* 0x000eac0000004200 */
[----:B------:R-:W5:Y:S01]  /*6220*/  MUFU.EX2 R112, R112 ;  /* 0x0000007000707308 */ /* 0x000f620000000800 */
[----:B------:R-:W-:-:S02]  /*6230*/  F2FP.BF16.F32.PACK_AB R8, R104, R115 ;  /* 0x000000736808723e */ /* 0x000fc400000010ff */
[----:B-1----:R-:W-:Y:S02]  /*6240*/  F2FP.BF16.F32.PACK_AB R10, R100, R111 ;  /* 0x0000006f640a723e */ /* 0x002fe400000010ff */
[----:B---3--:R-:W-:-:S03]  /*6250*/  F2FP.BF16.F32.PACK_AB R9, R102, R113 ;  /* 0x000000716609723e */ /* 0x008fc600000010ff */
[----:B------:R-:W-:Y:S01]  /*6260*/  MUFU.EX2 R110, R110 ;  /* 0x0000006e006e7308 */ /* 0x000fe20000000800 */
[----:B----4-:R-:W-:-:S07]  /*6270*/  F2FP.BF16.F32.PACK_AB R11, R56, R109 ;  /* 0x0000006d380b723e */ /* 0x010fce00000010ff */
[----:B------:R-:W1:Y:S01]  /*6280*/  MUFU.EX2 R123, R123 ;  /* 0x0000007b007b7308 */ /* 0x000e620000000800 */
[C---:B------:R-:W-:Y:S06]  /*6290*/  HMMA.16816.F32.BF16 R68, R8.reuse, R20, R68 ;  /* 0x000000140844723c */ /* 0x040fec0000041844 */
[C---:B------:R-:W-:Y:S01]  /*62a0*/  HMMA.16816.F32.BF16 R88, R8.reuse, R22, R88 ;  /* 0x000000160858723c */ /* 0x040fe20000041858 */
[----:B------:R-:W-:Y:S01]  /*62b0*/  LDSM.16.MT88.4 R20, [R166+0x8000] ;  /* 0x00800000a614783b */ /* 0x000fe20000004200 */
[----:B------:R-:W-:Y:S04]  /*62c0*/  MUFU.EX2 R114, R114 ;  /* 0x0000007200727308 */ /* 0x000fe80000000800 */
[C---:B------:R-:W-:Y:S04]  /*62d0*/  HMMA.16816.F32.BF16 R76, R8.reuse, R16, R76 ;  /* 0x00000010084c723c */ /* 0x040fe8000004184c */
[----:B------:R-:W3:Y:S02]  /*62e0*/  MUFU.EX2 R131, R131 ;  /* 0x0000008300837308 */ /* 0x000ee40000000800 */
        /* <DEDUP_REMOVED lines=8> */
[----:B------:R-:W4:Y:S08]  /*6370*/  MUFU.EX2 R64, R64 ;  /* 0x0000004000407308 */ /* 0x000f300000000800 */
[----:B------:R-:W-:Y:S08]  /*6380*/  MUFU.EX2 R65, R65 ;  /* 0x0000004100417308 */ /* 0x000ff00000000800 */
[----:B------:R-:W4:Y:S01]  /*6390*/  MUFU.EX2 R62, R62 ;  /* 0x0000003e003e7308 */ /* 0x000f220000000800 */
[C---:B--2---:R-:W-:Y:S07]  /*63a0*/  HMMA.16816.F32.BF16 R72, R8.reuse, R12, R72 ;  /* 0x0000000c0848723c */ /* 0x044fee0000041848 */
[----:B------:R-:W-:Y:S01]  /*63b0*/  MUFU.EX2 R67, R67 ;  /* 0x0000004300437308 */ /* 0x000fe20000000800 */
[----:B------:R-:W-:Y:S01]  /*63c0*/  HMMA.16816.F32.BF16 R84, R8, R14, R84 ;  /* 0x0000000e0854723c */ /* 0x000fe20000041854 */
[----:B------:R-:W2:Y:S06]  /*63d0*/  LDSM.16.MT88.4 R12, [R168+0x8000] ;  /* 0x00800000a80c783b */ /* 0x000eac0000004200 */
[----:B------:R-:W4:Y:S01]  /*63e0*/  MUFU.EX2 R36, R36 ;  /* 0x0000002400247308 */ /* 0x000f220000000800 */
[----:B-----5:R-:W-:-:S02]  /*63f0*/  F2FP.BF16.F32.PACK_AB R8, R108, R137 ;  /* 0x000000896c08723e */ /* 0x020fc400000010ff */
[----:B------:R-:W-:Y:S02]  /*6400*/  F2FP.BF16.F32.PACK_AB R10, R106, R135 ;  /* 0x000000876a0a723e */ /* 0x000fe400000010ff */
[----:B------:R-:W-:-:S03]  /*6410*/  F2FP.BF16.F32.PACK_AB R9, R112, R139 ;  /* 0x0000008b7009723e */ /* 0x000fc600000010ff */
[----:B------:R-:W-:Y:S01]  /*6420*/  MUFU.EX2 R34, R34 ;  /* 0x0000002200227308 */ /* 0x000fe20000000800 */
[----:B-1----:R-:W-:-:S07]  /*6430*/  F2FP.BF16.F32.PACK_AB R11, R123, R110 ;  /* 0x0000006e7b0b723e */ /* 0x002fce00000010ff */
[C---:B------:R-:W-:Y:S01]  /*6440*/  HMMA.16816.F32.BF16 R68, R8.reuse, R20, R68 ;  /* 0x000000140844723c */ /* 0x040fe20000041844 */
[----:B------:R-:W-:Y:S05]  /*6450*/  MUFU.EX2 R37, R37 ;  /* 0x0000002500257308 */ /* 0x000fea0000000800 */
[C---:B------:R-:W-:Y:S01]  /*6460*/  HMMA.16816.F32.BF16 R88, R8.reuse, R22, R88 ;  /* 0x000000160858723c */ /* 0x040fe20000041858 */
[----:B------:R-:W-:Y:S02]  /*6470*/  LDSM.16.MT88.4 R20, [R166+0x8800] ;  /* 0x00880000a614783b */ /* 0x000fe40000004200 */
[----:B------:R-:W-:Y:S03]  /*6480*/  MUFU.EX2 R49, R49 ;  /* 0x0000003100317308 */ /* 0x000fe60000000800 */
[C---:B------:R-:W-:Y:S05]  /*6490*/  HMMA.16816.F32.BF16 R72, R8.reuse, R16, R72 ;  /* 0x000000100848723c */ /* 0x040fea0000041848 */
[----:B------:R-:W1:Y:S01]  /*64a0*/  MUFU.EX2 R58, R58 ;  /* 0x0000003a003a7308 */ /* 0x000e620000000800 */
[C---:B------:R-:W-:Y:S01]  /*64b0*/  HMMA.16816.F32.BF16 R84, R8.reuse, R18, R84 ;  /* 0x000000120854723c */ /* 0x040fe20000041854 */
[----:B------:R-:W-:Y:S05]  /*64c0*/  LDSM.16.MT88.4 R16, [R165+0x8800] ;  /* 0x00880000a510783b */ /* 0x000fea0000004200 */
[C---:B--2---:R-:W-:Y:S01]  /*64d0*/  HMMA.16816.F32.BF16 R96, R8.reuse, R12, R96 ;  /* 0x0000000c0860723c */ /* 0x044fe20000041860 */
[----:B------:R-:W-:Y:S05]  /*64e0*/  MUFU.EX2 R54, R54 ;  /* 0x0000003600367308 */ /* 0x000fea0000000800 */
[C---:B------:R-:W-:Y:S01]  /*64f0*/  HMMA.16816.F32.BF16 R92, R8.reuse, R14, R92 ;  /* 0x0000000e085c723c */ /* 0x040fe2000004185c */
[----:B------:R-:W2:Y:S02]  /*6500*/  LDSM.16.MT88.4 R12, [R164+0x8000] ;  /* 0x00800000a40c783b */ /* 0x000ea40000004200 */
[----:B------:R-:W5:Y:S08]  /*6510*/  MUFU.EX2 R39, R39 ;  /* 0x0000002700277308 */ /* 0x000f700000000800 */
[----:B------:R-:W-:Y:S08]  /*6520*/  MUFU.EX2 R193, R193 ;  /* 0x000000c100c17308 */ /* 0x000ff00000000800 */
[----:B------:R-:W-:Y:S01]  /*6530*/  MUFU.EX2 R194, R194 ;  /* 0x000000c200c27308 */ /* 0x000fe20000000800 */
[C---:B--2---:R-:W-:Y:S06]  /*6540*/  HMMA.16816.F32.BF16 R76, R8.reuse, R12, R76 ;  /* 0x0000000c084c723c */ /* 0x044fec000004184c */
[----:B------:R-:W-:Y:S01]  /*6550*/  HMMA.16816.F32.BF16 R80, R8, R14, R80 ;  /* 0x0000000e0850723c */ /* 0x000fe20000041850 */
[----:B------:R-:W2:Y:S06]  /*6560*/  LDSM.16.MT88.4 R12, [R168+0x8800] ;  /* 0x00880000a80c783b */ /* 0x000eac0000004200 */
[----:B---3--:R-:W-:-:S02]  /*6570*/  F2FP.BF16.F32.PACK_AB R8, R131, R114 ;  /* 0x000000728308723e */ /* 0x008fc400000010ff */
[----:B----4-:R-:W-:Y:S02]  /*6580*/  F2FP.BF16.F32.PACK_AB R10, R60, R129 ;  /* 0x000000813c0a723e */ /* 0x010fe400000010ff */
[----:B------:R-:W-:Y:S02]  /*6590*/  F2FP.BF16.F32.PACK_AB R9, R64, R103 ;  /* 0x000000674009723e */ /* 0x000fe400000010ff */
[----:B------:R-:W-:-:S07]  /*65a0*/  F2FP.BF16.F32.PACK_AB R11, R62, R65 ;  /* 0x000000413e0b723e */ /* 0x000fce00000010ff */
[C---:B------:R-:W-:Y:S06]  /*65b0*/  HMMA.16816.F32.BF16 R68, R8.reuse, R20, R68 ;  /* 0x000000140844723c */ /* 0x040fec0000041844 */
[C---:B------:R-:W-:Y:S01]  /*65c0*/  HMMA.16816.F32.BF16 R88, R8.reuse, R22, R88 ;  /* 0x000000160858723c */ /* 0x040fe20000041858 */
[----:B------:R-:W-:Y:S05]  /*65d0*/  LDSM.16.MT88.4 R20, [R168+0x9000] ;  /* 0x00900000a814783b */ /* 0x000fea0000004200 */
[C---:B------:R-:W-:Y:S06]  /*65e0*/  HMMA.16816.F32.BF16 R72, R8.reuse, R16, R72 ;  /* 0x000000100848723c */ /* 0x040fec0000041848 */
[C---:B------:R-:W-:Y:S01]  /*65f0*/  HMMA.16816.F32.BF16 R84, R8.reuse, R18, R84 ;  /* 0x000000120854723c */ /* 0x040fe20000041854 */
[----:B------:R-:W-:Y:S05]  /*6600*/  LDSM.16.MT88.4 R16, [R166+0x9000] ;  /* 0x00900000a610783b */ /* 0x000fea0000004200 */
[C---:B--2---:R-:W-:Y:S06]  /*6610*/  HMMA.16816.F32.BF16 R96, R8.reuse, R12, R96 ;  /* 0x0000000c0860723c */ /* 0x044fec0000041860 */
[C---:B------:R-:W-:Y:S01]  /*6620*/  HMMA.16816.F32.BF16 R92, R8.reuse, R14, R92 ;  /* 0x0000000e085c723c */ /* 0x040fe2000004185c */
[----:B------:R-:W2:Y:S05]  /*6630*/  LDSM.16.MT88.4 R12, [R164+0x8800] ;  /* 0x00880000a40c783b */ /* 0x000eaa0000004200 */
[C---:B--2---:R-:W-:Y:S06]  /*6640*/  HMMA.16816.F32.BF16 R76, R8.reuse, R12, R76 ;  /* 0x0000000c084c723c */ /* 0x044fec000004184c */
[----:B------:R-:W-:Y:S01]  /*6650*/  HMMA.16816.F32.BF16 R80, R8, R14, R80 ;  /* 0x0000000e0850723c */ /* 0x000fe20000041850 */
[----:B------:R-:W-:-:S02]  /*6660*/  F2FP.BF16.F32.PACK_AB R12, R36, R67 ;  /* 0x00000043240c723e */ /* 0x000fc400000010ff */
[----:B-1----:R-:W-:-:S04]  /*6670*/  F2FP.BF16.F32.PACK_AB R13, R58, R49 ;  /* 0x000000313a0d723e */ /* 0x002fc800000010ff */
[----:B------:R-:W-:Y:S01]  /*6680*/  FADD.FTZ R8, R44, R45 ;  /* 0x0000002d2c087221 */ /* 0x000fe20000010000 */
[----:B------:R-:W-:Y:S01]  /*6690*/  F2FP.BF16.F32.PACK_AB R14, R37, R34 ;  /* 0x00000022250e723e */ /* 0x000fe200000010ff */
[--C-:B------:R-:W-:Y:S01]  /*66a0*/  FFMA.FTZ R44, R31, UR12, -R43.reuse ;  /* 0x0000000c1f2c7c23 */ /* 0x100fe2000801082b */
[----:B-----5:R-:W-:Y:S01]  /*66b0*/  F2FP.BF16.F32.PACK_AB R15, R39, R54 ;  /* 0x00000036270f723e */ /* 0x020fe200000010ff */
[----:B------:R-:W-:Y:S01]  /*66c0*/  FADD.FTZ R41, R41, R8 ;  /* 0x0000000829297221 */ /* 0x000fe20000010000 */
[--C-:B------:R-:W-:Y:S01]  /*66d0*/  FFMA.FTZ R31, R26, UR12, -R43.reuse ;  /* 0x0000000c1a1f7c23 */ /* 0x100fe2000801082b */
[----:B------:R-:W-:Y:S01]  /*66e0*/  FFMA.FTZ R26, R28, UR12, -R43 ;  /* 0x0000000c1c1a7c23 */ /* 0x000fe2000801082b */
[----:B------:R-:W1:Y:S01]  /*66f0*/  LDSM.16.MT88.4 R8, [R165+0x9000] ;  /* 0x00900000a508783b */ /* 0x000e620000004200 */
[----:B------:R-:W-:Y:S01]  /*6700*/  FADD.FTZ R28, R38, R41 ;  /* 0x00000029261c7221 */ /* 0x000fe20000010000 */
[----:B------:R-:W-:Y:S01]  /*6710*/  MUFU.EX2 R44, R44 ;  /* 0x0000002c002c7308 */ /* 0x000fe20000000800 */
[C---:B------:R-:W-:Y:S06]  /*6720*/  HMMA.16816.F32.BF16 R96, R12.reuse, R20, R96 ;  /* 0x000000140c60723c */ /* 0x040fec0000041860 */
[C---:B------:R-:W-:Y:S01]  /*6730*/  HMMA.16816.F32.BF16 R92, R12.reuse, R22, R92 ;  /* 0x000000160c5c723c */ /* 0x040fe2000004185c */
[----:B------:R-:W-:Y:S01]  /*6740*/  FADD.FTZ R21, R29, R28 ;  /* 0x0000001c1d157221 */ /* 0x000fe20000010000 */
[----:B------:R2:W-:Y:S03]  /*6750*/  MUFU.EX2 R38, R26 ;  /* 0x0000001a00267308 */ /* 0x0005e60000000800 */
[----:B------:R-:W-:Y:S01]  /*6760*/  FADD.FTZ R20, R24, R21 ;  /* 0x0000001518147221 */ /* 0x000fe20000010000 */
[--C-:B------:R-:W-:Y:S01]  /*6770*/  FFMA.FTZ R21, R27, UR12, -R32.reuse ;  /* 0x0000000c1b157c23 */ /* 0x100fe20008010820 */
[----:B------:R-:W-:Y:S01]  /*6780*/  FADD.FTZ R22, R4, R5 ;  /* 0x0000000504167221 */ /* 0x000fe20000010000 */
[----:B------:R-:W-:Y:S01]  /*6790*/  FFMA.FTZ R23, R25, UR12, -R32 ;  /* 0x0000000c19177c23 */ /* 0x000fe20008010820 */
[----:B------:R-:W-:Y:S01]  /*67a0*/  FADD.FTZ R63, R63, R20 ;  /* 0x000000143f3f7221 */ /* 0x000fe20000010000 */
[----:B------:R3:W4:Y:S01]  /*67b0*/  MUFU.EX2 R41, R31 ;  /* 0x0000001f00297308 */ /* 0x0007220000000800 */
[----:B------:R-:W-:Y:S01]  /*67c0*/  FADD.FTZ R22, R3, R22 ;  /* 0x0000001603167221 */ /* 0x000fe20000010000 */
[----:B------:R-:W-:Y:S01]  /*67d0*/  FFMA.FTZ R5, R35, UR12, -R32 ;  /* 0x0000000c23057c23 */ /* 0x000fe20008010820 */
[----:B------:R-:W-:Y:S01]  /*67e0*/  FADD.FTZ R52, R52, R63 ;  /* 0x0000003f34347221 */ /* 0x000fe20000010000 */
[----:B------:R-:W-:Y:S01]  /*67f0*/  HMMA.16816.F32.BF16 R68, R12, R16, R68 ;  /* 0x000000100c44723c */ /* 0x000fe20000041844 */
[----:B------:R-:W-:-:S02]  /*6800*/  FADD.FTZ R61, R61, R22 ;  /* 0x000000163d3d7221 */ /* 0x000fc40000010000 */
[----:B------:R-:W-:Y:S01]  /*6810*/  FADD.FTZ R57, R57, R52 ;  /* 0x0000003439397221 */ /* 0x000fe20000010000 */
[----:B------:R-:W-:Y:S01]  /*6820*/  MUFU.EX2 R4, R23 ;  /* 0x0000001700047308 */ /* 0x000fe20000000800 */
[----:B--2---:R-:W2:Y:S01]  /*6830*/  LDSM.16.MT88.4 R24, [R168+0x9800] ;  /* 0x00980000a818783b */ /* 0x004ea20000004200 */
[----:B------:R-:W-:Y:S01]  /*6840*/  FADD.FTZ R50, R50, R61 ;  /* 0x0000003d32327221 */ /* 0x000fe20000010000 */
[----:B------:R-:W-:Y:S01]  /*6850*/  FADD.FTZ R48, R48, R57 ;  /* 0x0000003930307221 */ /* 0x000fe20000010000 */
[C---:B------:R-:W-:Y:S01]  /*6860*/  HMMA.16816.F32.BF16 R88, R12.reuse, R18, R88 ;  /* 0x000000120c58723c */ /* 0x040fe20000041858 */
[----:B------:R-:W5:Y:S01]  /*6870*/  LDSM.16.MT88.4 R16, [R165+0x9800] ;  /* 0x00980000a510783b */ /* 0x000f620000004200 */
[----:B------:R-:W-:Y:S01]  /*6880*/  FADD.FTZ R51, R51, R50 ;  /* 0x0000003233337221 */ /* 0x000fe20000010000 */
[----:B------:R-:W-:Y:S01]  /*6890*/  FADD.FTZ R115, R115, R48 ;  /* 0x0000003073737221 */ /* 0x000fe20000010000 */
[----:B------:R4:W4:Y:S01]  /*68a0*/  MUFU.EX2 R3, R21 ;  /* 0x0000001500037308 */ /* 0x0009220000000800 */
[----:B---3--:R-:W3:Y:S01]  /*68b0*/  LDSM.16.MT88.4 R28, [R164+0x9000] ;  /* 0x00900000a41c783b */ /* 0x008ee20000004200 */
[----:B------:R-:W-:Y:S01]  /*68c0*/  FADD.FTZ R46, R46, R51 ;  /* 0x000000332e2e7221 */ /* 0x000fe20000010000 */
[----:B------:R-:W-:Y:S01]  /*68d0*/  FADD.FTZ R104, R104, R115 ;  /* 0x0000007368687221 */ /* 0x000fe20000010000 */
[C---:B-1----:R-:W-:Y:S02]  /*68e0*/  HMMA.16816.F32.BF16 R72, R12.reuse, R8, R72 ;  /* 0x000000080c48723c */ /* 0x042fe40000041848 */
[----:B------:R-:W-:Y:S01]  /*68f0*/  FADD.FTZ R113, R113, R46 ;  /* 0x0000002e71717221 */ /* 0x000fe20000010000 */
[----:B------:R-:W-:Y:S01]  /*6900*/  FADD.FTZ R111, R111, R104 ;  /* 0x000000686f6f7221 */ /* 0x000fe20000010000 */
[----:B------:R-:W1:Y:S02]  /*6910*/  MUFU.EX2 R5, R5 ;  /* 0x0000000500057308 */ /* 0x000e640000000800 */
[----:B------:R-:W-:Y:S01]  /*6920*/  FADD.FTZ R102, R102, R113 ;  /* 0x0000007166667221 */ /* 0x000fe20000010000 */
[----:B------:R-:W-:Y:S01]  /*6930*/  FADD.FTZ R100, R100, R111 ;  /* 0x0000006f64647221 */ /* 0x000fe20000010000 */
[----:B------:R-:W-:Y:S01]  /*6940*/  HMMA.16816.F32.BF16 R84, R12, R10, R84 ;  /* 0x0000000a0c54723c */ /* 0x000fe20000041854 */
[----:B----4-:R-:W-:Y:S01]  /*6950*/  F2FP.BF16.F32.PACK_AB R8, R41, R44 ;  /* 0x0000002c2908723e */ /* 0x010fe200000010ff */
[----:B------:R-:W-:Y:S01]  /*6960*/  FADD.FTZ R109, R109, R102 ;  /* 0x000000666d6d7221 */ /* 0x000fe20000010000 */
[----:B------:R-:W-:Y:S01]  /*6970*/  FADD.FTZ R137, R137, R100 ;  /* 0x0000006489897221 */ /* 0x000fe20000010000 */
[----:B------:R-:W4:Y:S02]  /*6980*/  LDSM.16.MT88.4 R20, [R166+0x9800] ;  /* 0x00980000a614783b */ /* 0x000f240000004200 */
[----:B------:R-:W-:Y:S01]  /*6990*/  FADD.FTZ R56, R56, R109 ;  /* 0x0000006d38387221 */ /* 0x000fe20000010000 */
[----:B------:R-:W-:Y:S01]  /*69a0*/  F2FP.BF16.F32.PACK_AB R10, R193, R38 ;  /* 0x00000026c10a723e */ /* 0x000fe200000010ff */
[----:B------:R-:W-:Y:S01]  /*69b0*/  FADD.FTZ R108, R108, R137 ;  /* 0x000000896c6c7221 */ /* 0x000fe20000010000 */
[----:B------:R-:W-:Y:S01]  /*69c0*/  F2FP.BF16.F32.PACK_AB R9, R3, R4 ;  /* 0x000000040309723e */ /* 0x000fe200000010ff */
[----:B------:R-:W-:-:S02]  /*69d0*/  FADD.FTZ R139, R139, R56 ;  /* 0x000000388b8b7221 */ /* 0x000fc40000010000 */
[----:B------:R-:W-:Y:S01]  /*69e0*/  FADD.FTZ R135, R135, R108 ;  /* 0x0000006c87877221 */ /* 0x000fe20000010000 */
[----:B-1----:R-:W-:Y:S01]  /*69f0*/  F2FP.BF16.F32.PACK_AB R11, R194, R5 ;  /* 0x00000005c20b723e */ /* 0x002fe200000010ff */
[----:B------:R-:W-:Y:S02]  /*6a00*/  FADD.FTZ R139, R112, R139 ;  /* 0x0000008b708b7221 */ /* 0x000fe40000010000 */
[----:B------:R-:W-:-:S04]  /*6a10*/  FADD.FTZ R135, R106, R135 ;  /* 0x000000876a877221 */ /* 0x000fc80000010000 */
[C---:B--2---:R-:W-:Y:S06]  /*6a20*/  HMMA.16816.F32.BF16 R96, R8.reuse, R24, R96 ;  /* 0x000000180860723c */ /* 0x044fec0000041860 */
[----:B-----5:R-:W-:Y:S01]  /*6a30*/  HMMA.16816.F32.BF16 R72, R8, R16, R72 ;  /* 0x000000100848723c */ /* 0x020fe20000041848 */
[----:B------:R-:W-:-:S04]  /*6a40*/  FADD.FTZ R24, R110, R139 ;  /* 0x0000008b6e187221 */ /* 0x000fc80000010000 */
[----:B------:R-:W-:Y:S01]  /*6a50*/  FADD.FTZ R24, R123, R24 ;  /* 0x000000187b187221 */ /* 0x000fe20000010000 */
[----:B---3--:R-:W-:Y:S03]  /*6a60*/  HMMA.16816.F32.BF16 R76, R12, R28, R76 ;  /* 0x0000001c0c4c723c */ /* 0x008fe6000004184c */
[----:B------:R-:W-:-:S03]  /*6a70*/  FADD.FTZ R103, R103, R24 ;  /* 0x0000001867677221 */ /* 0x000fc60000010000 */
[----:B------:R-:W-:Y:S01]  /*6a80*/  HMMA.16816.F32.BF16 R80, R12, R30, R80 ;  /* 0x0000001e0c50723c */ /* 0x000fe20000041850 */
[----:B------:R-:W1:Y:S01]  /*6a90*/  LDSM.16.MT88.4 R12, [R164+0x9800] ;  /* 0x00980000a40c783b */ /* 0x000e620000004200 */
[----:B------:R-:W-:-:S04]  /*6aa0*/  FADD.FTZ R64, R64, R103 ;  /* 0x0000006740407221 */ /* 0x000fc80000010000 */
[----:B----4-:R-:W-:Y:S01]  /*6ab0*/  HMMA.16816.F32.BF16 R68, R8, R20, R68 ;  /* 0x000000140844723c */ /* 0x010fe20000041844 */
[----:B------:R-:W-:-:S04]  /*6ac0*/  FADD.FTZ R65, R65, R64 ;  /* 0x0000004041417221 */ /* 0x000fc80000010000 */
[----:B------:R-:W-:Y:S01]  /*6ad0*/  FADD.FTZ R62, R62, R65 ;  /* 0x000000413e3e7221 */ /* 0x000fe20000010000 */
[C---:B------:R-:W-:Y:S01]  /*6ae0*/  HMMA.16816.F32.BF16 R92, R8.reuse, R26, R92 ;  /* 0x0000001a085c723c */ /* 0x040fe2000004185c */
[----:B------:R-:W-:Y:S02]  /*6af0*/  FADD.FTZ R20, R114, R135 ;  /* 0x0000008772147221 */ /* 0x000fe40000010000 */
[----:B------:R-:W-:Y:S02]  /*6b00*/  FADD.FTZ R17, R49, R62 ;  /* 0x0000003e31117221 */ /* 0x000fe40000010000 */
[----:B------:R-:W-:Y:S01]  /*6b10*/  FADD.FTZ R20, R131, R20 ;  /* 0x0000001483147221 */ /* 0x000fe20000010000 */
[----:B------:R-:W-:Y:S01]  /*6b20*/  HMMA.16816.F32.BF16 R88, R8, R22, R88 ;  /* 0x000000160858723c */ /* 0x000fe20000041858 */
[----:B------:R-:W-:Y:S02]  /*6b30*/  FADD.FTZ R17, R58, R17 ;  /* 0x000000113a117221 */ /* 0x000fe40000010000 */
[----:B------:R-:W-:-:S02]  /*6b40*/  FADD.FTZ R129, R129, R20 ;  /* 0x0000001481817221 */ /* 0x000fc40000010000 */
[----:B------:R-:W-:Y:S01]  /*6b50*/  FADD.FTZ R54, R54, R17 ;  /* 0x0000001136367221 */ /* 0x000fe20000010000 */
[----:B------:R-:W-:Y:S01]  /*6b60*/  HMMA.16816.F32.BF16 R84, R8, R18, R84 ;  /* 0x000000120854723c */ /* 0x000fe20000041854 */
        /* <DEDUP_REMOVED lines=8> */
[----:B------:R-:W-:Y:S01]  /*6bf0*/  FADD.FTZ R37, R37, R34 ;  /* 0x0000002225257221 */ /* 0x000fe20000010000 */
[----:B-1----:R-:W-:Y:S01]  /*6c00*/  HMMA.16816.F32.BF16 R76, R8, R12, R76 ;  /* 0x0000000c084c723c */ /* 0x002fe2000004184c */
[----:B------:R-:W-:Y:S02]  /*6c10*/  FADD.FTZ R194, R194, R5 ;  /* 0x00000005c2c27221 */ /* 0x000fe40000010000 */
[----:B------:R-:W-:-:S03]  /*6c20*/  FADD.FTZ R44, R44, R37 ;  /* 0x000000252c2c7221 */ /* 0x000fc60000010000 */
[----:B------:R-:W-:Y:S01]  /*6c30*/  HMMA.16816.F32.BF16 R80, R8, R14, R80 ;  /* 0x0000000e0850723c */ /* 0x000fe20000041850 */
[----:B------:R-:W-:-:S04]  /*6c40*/  FADD.FTZ R41, R41, R44 ;  /* 0x0000002c29297221 */ /* 0x000fc80000010000 */
[----:B------:R-:W-:-:S04]  /*6c50*/  FADD.FTZ R38, R38, R41 ;  /* 0x0000002926267221 */ /* 0x000fc80000010000 */
[----:B------:R-:W-:Y:S01]  /*6c60*/  FADD.FTZ R193, R193, R38 ;  /* 0x00000026c1c17221 */ /* 0x000fe20000010000 */
[----:B------:R-:W-:-:S14]  /*6c70*/  @!P2 BRA `(.L_x_5430) ;  /* 0x0000003c00e8a947 */ /* 0x000fdc0003800000 */
[----:B------:R-:W-:-:S04]  /*6c80*/  DEPBAR.LE SB0, 0x0 ;  /* 0x000080000000791a */ /* 0x000fc80000000000 */
[----:B------:R-:W-:Y:S01]  /*6c90*/  IADD3 R181, R124, -0x2, RZ ;  /* 0xfffffffe7cb57810 */ /* 0x000fe20007ffe0ff */
[----:B------:R-:W-:Y:S06]  /*6ca0*/  BAR.SYNC.DEFER_BLOCKING 0x0 ;  /* 0x0000000000007b1d */ /* 0x000fec0000010000 */
[----:B------:R-:W-:Y:S05]  /*6cb0*/  @!P0 BRA `(.L_x_5431) ;  /* 0x0000000000ec8947 */ /* 0x000fea0003800000 */
[----:B------:R-:W1:Y:S01]  /*6cc0*/  LDC R4, c[0x0][0x380] ;  /* 0x0000e000ff047b82 */ /* 0x000e620000000800 */
[----:B------:R-:W-:Y:S01]  /*6cd0*/  IMAD.SHL.U32 R5, R181, 0x80, RZ ;  /* 0x00000080b5057824 */ /* 0x000fe200078e00ff */
[----:B------:R-:W-:-:S04]  /*6ce0*/  ULDC.64 UR4, c[0x0][0x238] ;  /* 0x00008e0000047ab9 */ /* 0x000fc80000000a00 */
[C---:B------:R-:W-:Y:S02]  /*6cf0*/  IADD3 R15, R5.reuse, 0x80, RZ ;  /* 0x00000080050f7810 */ /* 0x040fe40007ffe0ff */
[----:B------:R-:W-:Y:S02]  /*6d00*/  IABS R9, R5 ;  /* 0x0000000500097213 */ /* 0x000fe40000000000 */
[----:B------:R-:W-:Y:S02]  /*6d10*/  IABS R11, R15 ;  /* 0x0000000f000b7213 */ /* 0x000fe40000000000 */
[-C--:B-1----:R-:W-:Y:S02]  /*6d20*/  IABS R3, R4.reuse ;  /* 0x0000000400037213 */ /* 0x082fe40000000000 */
[-C--:B------:R-:W-:Y:S02]  /*6d30*/  LOP3.LUT R5, R5, R4.reuse, RZ, 0x3c, !PT ;  /* 0x0000000405057212 */ /* 0x080fe400078e3cff */
[----:B------:R-:W1:Y:S01]  /*6d40*/  I2F.RP R8, R3 ;  /* 0x0000000300087306 */ /* 0x000e620000209400 */
[----:B------:R-:W-:-:S02]  /*6d50*/  LOP3.LUT R15, R15, R4, RZ, 0x3c, !PT ;  /* 0x000000040f0f7212 */ /* 0x000fc400078e3cff */
[----:B------:R-:W-:Y:S02]  /*6d60*/  ISETP.GE.AND P1, PT, R5, RZ, PT ;  /* 0x000000ff0500720c */ /* 0x000fe40003f26270 */
[----:B------:R-:W-:-:S03]  /*6d70*/  ISETP.GE.AND P3, PT, R15, RZ, PT ;  /* 0x000000ff0f00720c */ /* 0x000fc60003f66270 */
        /* <DEDUP_REMOVED lines=22> */
[----:B------:R-:W-:-:S09]  /*6ee0*/  ISETP.NE.AND P2, PT, R4, RZ, PT ;  /* 0x000000ff0400720c */ /* 0x000fd20003f45270 */
[----:B------:R-:W-:Y:S02]  /*6ef0*/  @P6 IADD3 R13, R13, 0x1, RZ ;  /* 0x000000010d0d6810 */ /* 0x000fe40007ffe0ff */
[----:B------:R-:W-:Y:S02]  /*6f00*/  @P5 VIADD R12, R12, 0x1 ;  /* 0x000000010c0c5836 */ /* 0x000fe40000000000 */
[----:B------:R-:W-:Y:S02]  /*6f10*/  @!P3 IADD3 R13, -R13, RZ, RZ ;  /* 0x000000ff0d0db210 */ /* 0x000fe40007ffe1ff */
[----:B------:R-:W-:Y:S02]  /*6f20*/  @!P1 IMAD.MOV R12, RZ, RZ, -R12 ;  /* 0x000000ffff0c9224 */ /* 0x000fe400078e0a0c */
[----:B------:R-:W-:-:S03]  /*6f30*/  SEL R3, R9, R13, !P2 ;  /* 0x0000000d09037207 */ /* 0x000fc60005000000 */
[----:B------:R-:W-:Y:S02]  /*6f40*/  SEL R9, R9, R12, !P2 ;  /* 0x0000000c09097207 */ /* 0x000fe40005000000 */
[----:B------:R-:W-:-:S04]  /*6f50*/  IMAD.WIDE R14, R3, 0x4, R186 ;  /* 0x00000004030e7825 */ /* 0x000fc800078e02ba */
[----:B------:R-:W-:Y:S01]  /*6f60*/  IMAD.WIDE R12, R9, 0x4, R186 ;  /* 0x00000004090c7825 */ /* 0x000fe200078e02ba */
[----:B------:R-:W2:Y:S04]  /*6f70*/  LDG.E R8, desc[UR10][R14.64] ;  /* 0x0000000a0e087981 */ /* 0x000ea8000c1e1900 */
[----:B------:R-:W2:Y:S01]  /*6f80*/  LDG.E R5, desc[UR10][R12.64] ;  /* 0x0000000a0c057981 */ /* 0x000ea2000c1e1900 */
[----:B------:R-:W-:-:S05]  /*6f90*/  IADD3 R3, R3, -R9, RZ ;  /* 0x8000000903037210 */ /* 0x000fca0007ffe0ff */
[----:B------:R-:W-:-:S04]  /*6fa0*/  IMAD R4, R3, R4, -0x80 ;  /* 0xffffff8003047424 */ /* 0x000fc800078e0204 */
[----:B------:R-:W-:Y:S01]  /*6fb0*/  IMAD.WIDE.U32 R10, R4, R118, RZ ;  /* 0x00000076040a7225 */ /* 0x000fe200078e00ff */
[----:B------:R-:W-:-:S05]  /*6fc0*/  SHF.R.S32.HI R3, RZ, 0x1f, R4 ;  /* 0x0000001fff037819 */ /* 0x000fca0000011404 */
[----:B------:R-:W-:-:S04]  /*6fd0*/  IMAD R3, R3, R118, RZ ;  /* 0x0000007603037224 */ /* 0x000fc800078e02ff */
[----:B------:R-:W-:-:S05]  /*6fe0*/  IMAD R3, R4, R119, R3 ;  /* 0x0000007704037224 */ /* 0x000fca00078e0203 */
        /* <DEDUP_REMOVED lines=8> */
.L_x_5431:
[----:B------:R-:W-:-:S04]  /*7070*/  LEA R4, -R118, RZ, 0x7 ;  /* 0x000000ff76047211 */ /* 0x000fc800078e39ff */
[----:B------:R-:W-:-:S07]  /*7080*/  SHF.R.S32.HI R3, RZ, 0x1f, R4 ;  /* 0x0000001fff037819 */ /* 0x000fce0000011404 */
.L_x_5432:
[----:B------:R-:W-:Y:S01]  /*7090*/  ULDC UR4, c[0x0][0x2d0] ;  /* 0x0000b40000047ab9 */ /* 0x000fe20000000800 */
[----:B------:R-:W-:Y:S02]  /*70a0*/  LEA R196, P2, R4, R196, 0x1 ;  /* 0x000000c404c47211 */ /* 0x000fe400078408ff */
[----:B------:R-:W-:Y:S02]  /*70b0*/  ISETP.GE.AND P1, PT, R184, UR4, PT ;  /* 0x00000004b8007c0c */ /* 0x000fe4000bf26270 */
[----:B------:R-:W-:-:S11]  /*70c0*/  LEA.HI.X R195, R4, R195, R3, 0x1, P2 ;  /* 0x000000c304c37211 */ /* 0x000fd600010f0c03 */
[--C-:B------:R-:W-:Y:S01]  /*70d0*/  @!P1 IMAD.MOV.U32 R120, RZ, RZ, R6.reuse ;  /* 0x000000ffff789224 */ /* 0x100fe200078e0006 */
[----:B------:R-:W-:Y:S01]  /*70e0*/  @!P1 IADD3 R18, P3, P2, R4, R6, R179 ;  /* 0x0000000604129210 */ /* 0x000fe20007a7e0b3 */
[----:B------:R-:W-:Y:S01]  /*70f0*/  @!P1 IMAD.MOV.U32 R10, RZ, RZ, R6 ;  /* 0x000000ffff0a9224 */ /* 0x000fe200078e0006 */
[----:B------:R-:W-:Y:S01]  /*7100*/  @P1 STS.128 [R182+0x6000], RZ ;  /* 0x006000ffb6001388 */ /* 0x000fe20000000c00 */
[--C-:B------:R-:W-:Y:S01]  /*7110*/  @!P1 IMAD.MOV.U32 R11, RZ, RZ, R121.reuse ;  /* 0x000000ffff0b9224 */ /* 0x100fe200078e0079 */
[----:B------:R-:W-:Y:S01]  /*7120*/  @!P1 IADD3.X R5, R3, R121, R178, P3, P2 ;  /* 0x0000007903059210 */ /* 0x000fe20001fe44b2 */
[----:B------:R-:W-:Y:S01]  /*7130*/  @!P1 IMAD.WIDE.U32 R8, R118, 0x30, R120 ;  /* 0x0000003076089825 */ /* 0x000fe200078e0078 */
[----:B------:R-:W-:-:S03]  /*7140*/  @!P1 LEA R16, P4, R18, UR6, 0x1 ;  /* 0x0000000612109c11 */ /* 0x000fc6000f8808ff */
[----:B------:R-:W-:Y:S01]  /*7150*/  @!P1 IMAD.WIDE.U32 R10, R118, 0x50, R10 ;  /* 0x00000050760a9825 */ /* 0x000fe200078e000a */
[----:B------:R-:W-:Y:S02]  /*7160*/  @!P1 IADD3 R8, P3, R4, R8, RZ ;  /* 0x0000000804089210 */ /* 0x000fe40007f7e0ff */
[----:B------:R-:W-:Y:S01]  /*7170*/  @!P1 LEA.HI.X R17, R18, UR7, R5, 0x1, P4 ;  /* 0x0000000712119c11 */ /* 0x000fe2000a0f0c05 */
[C---:B------:R-:W-:Y:S01]  /*7180*/  @!P1 IMAD R14, R119.reuse, 0x30, RZ ;  /* 0x00000030770e9824 */ /* 0x040fe200078e02ff */
[----:B------:R-:W-:Y:S01]  /*7190*/  @!P1 IADD3 R10, P2, R4, R10, RZ ;  /* 0x0000000a040a9210 */ /* 0x000fe20007f5e0ff */
[----:B------:R-:W-:Y:S02]  /*71a0*/  @!P1 IMAD R12, R119, 0x50, RZ ;  /* 0x00000050770c9824 */ /* 0x000fe400078e02ff */
[----:B------:R-:W-:Y:S01]  /*71b0*/  @!P1 IMAD.MOV.U32 R20, RZ, RZ, R6 ;  /* 0x000000ffff149224 */ /* 0x000fe200078e0006 */
[C---:B------:R-:W-:Y:S01]  /*71c0*/  @!P1 IADD3.X R5, R3.reuse, R9, R14, P3, !PT ;  /* 0x0000000903059210 */ /* 0x040fe20001ffe40e */
[--C-:B------:R-:W-:Y:S01]  /*71d0*/  @!P1 IMAD.MOV.U32 R21, RZ, RZ, R121.reuse ;  /* 0x000000ffff159224 */ /* 0x100fe200078e0079 */
[----:B------:R-:W-:Y:S01]  /*71e0*/  @!P1 IADD3.X R7, R3, R11, R12, P2, !PT ;  /* 0x0000000b03079210 */ /* 0x000fe200017fe40c */
[----:B------:R-:W-:Y:S01]  /*71f0*/  @!P1 IMAD.MOV.U32 R18, RZ, RZ, R6 ;  /* 0x000000ffff129224 */ /* 0x000fe200078e0006 */
[CC--:B------:R-:W-:Y:S01]  /*7200*/  @!P1 LEA R9, P4, R118.reuse, R6.reuse, 0x5 ;  /* 0x0000000676099211 */ /* 0x0c0fe200078828ff */
[----:B------:R-:W-:Y:S01]  /*7210*/  @!P1 IMAD.MOV.U32 R19, RZ, RZ, R121 ;  /* 0x000000ffff139224 */ /* 0x000fe200078e0079 */
[C---:B------:R-:W-:Y:S01]  /*7220*/  @!P1 LEA R11, P2, R118.reuse, R6, 0x6 ;  /* 0x00000006760b9211 */ /* 0x040fe200078430ff */
[----:B------:R-:W-:Y:S01]  /*7230*/  @!P1 IMAD.WIDE.U32 R20, R118, 0x60, R20 ;  /* 0x0000006076149825 */ /* 0x000fe200078e0014 */
[----:B------:R-:W-:-:S02]  /*7240*/  @!P1 IADD3 R9, P3, R4, R9, RZ ;  /* 0x0000000904099210 */ /* 0x000fc40007f7e0ff */
[CC--:B------:R-:W-:Y:S01]  /*7250*/  @!P1 LEA.HI.X R12, R118.reuse, R121.reuse, R119, 0x5, P4 ;  /* 0x00000079760c9211 */ /* 0x0c0fe200020f2c77 */
[C---:B------:R-:W-:Y:S01]  /*7260*/  @!P1 IMAD.WIDE.U32 R18, R118.reuse, 0x70, R18 ;  /* 0x0000007076129825 */ /* 0x040fe200078e0012 */
[----:B------:R-:W-:Y:S02]  /*7270*/  @!P1 LEA.HI.X R120, R118, R121, R119, 0x6, P2 ;  /* 0x0000007976789211 */ /* 0x000fe400010f3477 */
[C---:B------:R-:W-:Y:S01]  /*7280*/  @!P1 IADD3 R11, P2, R4.reuse, R11, RZ ;  /* 0x0000000b040b9210 */ /* 0x040fe20007f5e0ff */
[----:B------:R-:W-:Y:S02]  /*7290*/  @!P1 IMAD R6, R119, 0x60, RZ ;  /* 0x0000006077069824 */ /* 0x000fe400078e02ff */
[----:B------:R-:W-:Y:S01]  /*72a0*/  @!P1 IMAD.X R12, R3, 0x1, R12, P3 ;  /* 0x00000001030c9824 */ /* 0x000fe200018e060c */
[C---:B------:R-:W-:Y:S01]  /*72b0*/  @!P1 IADD3 R13, P3, R4.reuse, R20, RZ ;  /* 0x00000014040d9210 */ /* 0x040fe20007f7e0ff */
[----:B------:R-:W-:Y:S01]  /*72c0*/  @!P1 IMAD R14, R119, 0x70, RZ ;  /* 0x00000070770e9824 */ /* 0x000fe200078e02ff */
[----:B------:R-:W-:Y:S01]  /*72d0*/  @!P1 LEA R20, P5, R9, UR6, 0x1 ;  /* 0x0000000609149c11 */ /* 0x000fe2000f8a08ff */
[C---:B------:R-:W-:Y:S01]  /*72e0*/  @!P1 IMAD.X R120, R3.reuse, 0x1, R120, P2 ;  /* 0x0000000103789824 */ /* 0x040fe200010e0678 */
[----:B------:R-:W-:Y:S01]  /*72f0*/  @!P1 IADD3 R4, P2, R4, R18, RZ ;  /* 0x0000001204049210 */ /* 0x000fe20007f5e0ff */
[----:B------:R-:W-:Y:S01]  /*7300*/  @!P1 IMAD.MOV.U32 R197, RZ, RZ, R195 ;  /* 0x000000ffffc59224 */ /* 0x000fe200078e00c3 */
[----:B------:R-:W-:-:S02]  /*7310*/  @!P1 IADD3.X R6, R3, R6, R21, P3, !PT ;  /* 0x0000000603069210 */ /* 0x000fc40001ffe415 */
[----:B------:R-:W-:Y:S02]  /*7320*/  @!P1 LEA R18, P4, R11, UR6, 0x1 ;  /* 0x000000060b129c11 */ /* 0x000fe4000f8808ff */
[----:B------:R-:W-:Y:S01]  /*7330*/  @!P1 IADD3.X R3, R3, R19, R14, P2, !PT ;  /* 0x0000001303039210 */ /* 0x000fe200017fe40e */
[----:B------:R-:W-:Y:S01]  /*7340*/  @!PT LDS RZ, [RZ] ;  /* 0x00000000fffff984 */ /* 0x000fe20000000800 */
[----:B------:R-:W-:Y:S01]  /*7350*/  @!PT LDS RZ, [RZ] ;  /* 0x00000000fffff984 */ /* 0x000fe20000000800 */
[----:B------:R-:W-:Y:S01]  /*7360*/  @!PT LDS RZ, [RZ] ;  /* 0x00000000fffff984 */ /* 0x000fe20000000800 */
[----:B------:R-:W-:Y:S01]  /*7370*/  @!P1 LDGSTS.E.BYPASS.LTC128B.128 [R182+0x6000], desc[UR10][R196.64] ;  /* 0x06000000c4b69fae */ /* 0x000fe2000b901d4a */
[----:B------:R-:W-:Y:S02]  /*7380*/  @!P1 LEA.HI.X R21, R9, UR7, R12, 0x1, P5 ;  /* 0x0000000709159c11 */ /* 0x000fe4000a8f0c0c */
        /* <DEDUP_REMOVED lines=9> */
[C---:B------:R-:W-:Y:S01]  /*7420*/  @!P1 LEA R24, P3, R13.reuse, UR6, 0x1 ;  /* 0x000000060d189c11 */ /* 0x040fe2000f8608ff */
[----:B------:R-:W-:Y:S01]  /*7430*/  @P1 STS.128 [R182+0x7000], RZ ;  /* 0x007000ffb6001388 */ /* 0x000fe20000000c00 */
[----:B------:R-:W-:Y:S02]  /*7440*/  @!P1 LEA R22, P2, R4, UR6, 0x1 ;  /* 0x0000000604169c11 */ /* 0x000fe4000f8408ff */
[----:B------:R-:W-:Y:S01]  /*7450*/  @!P1 LEA.HI.X R27, R10, UR7, R7, 0x1, P4 ;  /* 0x000000070a1b9c11 */ /* 0x000fe2000a0f0c07 */
[----:B------:R-:W-:Y:S01]  /*7460*/  @!PT LDS RZ, [RZ] ;  /* 0x00000000fffff984 */ /* 0x000fe20000000800 */
[----:B------:R-:W-:Y:S01]  /*7470*/  @!PT LDS RZ, [RZ] ;  /* 0x00000000fffff984 */ /* 0x000fe20000000800 */
[----:B------:R-:W-:Y:S01]  /*7480*/  @!PT LDS RZ, [RZ] ;  /* 0x00000000fffff984 */ /* 0x000fe20000000800 */
[----:B------:R-:W-:Y:S01]  /*7490*/  @!P1 LDGSTS.E.BYPASS.LTC128B.128 [R182+0x7000], desc[UR10][R20.64] ;  /* 0x0700000014b69fae */ /* 0x000fe2000b901d4a */
[----:B------:R-:W-:Y:S02]  /*74a0*/  @!P1 LEA.HI.X R25, R13, UR7, R6, 0x1, P3 ;  /* 0x000000070d199c11 */ /* 0x000fe400098f0c06 */
[----:B------:R-:W-:Y:S01]  /*74b0*/  @!P1 LEA.HI.X R23, R4, UR7, R3, 0x1, P2 ;  /* 0x0000000704179c11 */ /* 0x000fe200090f0c03 */
[----:B------:R-:W-:Y:S01]  /*74c0*/  @P1 STS.128 [R182+0x7800], RZ ;  /* 0x007800ffb6001388 */ /* 0x000fe20000000c00 */
[----:B------:R-:W-:-:S03]  /*74d0*/  ISETP.GE.AND P2, PT, R124, 0x3, PT ;  /* 0x000000037c00780c */ /* 0x000fc60003f46270 */
        /* <DEDUP_REMOVED lines=26> */
[----:B------:R-:W-:Y:S04]  /*7680*/  LDSM.16.M88.4 R100, [R172] ;  /* 0x00000000ac64783b */ /* 0x000fe80000000200 */
[----:B-1----:R-:W-:Y:S04]  /*7690*/  LDSM.16.M88.4 R12, [R167+0x2000] ;  /* 0x00200000a70c783b */ /* 0x002fe80000000200 */
[----:B------:R-:W1:Y:S04]  /*76a0*/  LDSM.16.M88.4 R52, [R173+0x2800] ;  /* 0x00280000ad34783b */ /* 0x000e680000000200 */
[----:B------:R-:W4:Y:S04]  /*76b0*/  LDSM.16.M88.4 R36, [R173+0x3800] ;  /* 0x00380000ad24783b */ /* 0x000f280000000200 */
[----:B------:R-:W5:Y:S04]  /*76c0*/  LDSM.16.M88.4 R28, [R173+0x4000] ;  /* 0x00400000ad1c783b */ /* 0x000f680000000200 */
[----:B------:R-:W5:Y:S04]  /*76d0*/  LDSM.16.M88.4 R8, [R167+0x2800] ;  /* 0x00280000a708783b */ /* 0x000f680000000200 */
[----:B------:R-:W5:Y:S04]  /*76e0*/  LDSM.16.M88.4 R44, [R173+0x3000] ;  /* 0x00300000ad2c783b */ /* 0x000f680000000200 */
[----:B--2---:R-:W2:Y:S04]  /*76f0*/  LDSM.16.M88.4 R20, [R173+0x4800] ;  /* 0x00480000ad14783b */ /* 0x004ea80000000200 */
[----:B------:R-:W-:Y:S01]  /*7700*/  LDSM.16.M88.4 R112, [R173+0x5800] ;  /* 0x00580000ad70783b */ /* 0x000fe20000000200 */
[C---:B---3--:R-:W-:Y:S03]  /*7710*/  HMMA.16816.F32.BF16 R64, R4.reuse, R60, RZ ;  /* 0x0000003c0440723c */ /* 0x048fe600000418ff */
[----:B------:R-:W-:Y:S04]  /*7720*/  LDSM.16.M88.4 R108, [R167+0x3800] ;  /* 0x00380000a76c783b */ /* 0x000fe80000000200 */
[----:B------:R-:W-:Y:S01]  /*7730*/  LDSM.16.M88.4 R104, [R167+0x4000] ;  /* 0x00400000a768783b */ /* 0x000fe20000000200 */
[C---:B------:R-:W-:Y:S03]  /*7740*/  HMMA.16816.F32.BF16 R60, R4.reuse, R62, RZ ;  /* 0x0000003e043c723c */ /* 0x040fe600000418ff */
[----:B------:R-:W-:Y:S03]  /*7750*/  LDSM.16.M88.4 R120, [R167+0x3000] ;  /* 0x00300000a778783b */ /* 0x000fe60000000200 */
[C---:B-1----:R-:W-:Y:S01]  /*7760*/  HMMA.16816.F32.BF16 R56, R4.reuse, R52, RZ ;  /* 0x000000340438723c */ /* 0x042fe200000418ff */
[----:B------:R-:W1:Y:S01]  /*7770*/  S2R R3, SR_TID.X ;  /* 0x0000000000037919 */ /* 0x000e620000002100 */
[----:B------:R-:W0:Y:S04]  /*7780*/  LDGDEPBAR ;  /* 0x00000000000079af */ /* 0x000e280000000000 */
[----:B------:R-:W-:Y:S06]  /*7790*/  HMMA.16816.F32.BF16 R52, R4, R54, RZ ;  /* 0x000000360434723c */ /* 0x000fec00000418ff */
[C---:B------:R-:W-:Y:S06]  /*77a0*/  HMMA.16816.F32.BF16 R64, R100.reuse, R12, R64 ;  /* 0x0000000c6440723c */ /* 0x040fec0000041840 */
[----:B------:R-:W-:Y:S01]  /*77b0*/  HMMA.16816.F32.BF16 R60, R100, R14, R60 ;  /* 0x0000000e643c723c */ /* 0x000fe2000004183c */
[----:B------:R-:W3:Y:S05]  /*77c0*/  LDSM.16.M88.4 R12, [R173+0x5000] ;  /* 0x00500000ad0c783b */ /* 0x000eea0000000200 */
[C---:B----4-:R-:W-:Y:S06]  /*77d0*/  HMMA.16816.F32.BF16 R40, R4.reuse, R36, RZ ;  /* 0x000000240428723c */ /* 0x050fec00000418ff */
[----:B-----5:R-:W-:Y:S01]  /*77e0*/  HMMA.16816.F32.BF16 R32, R4, R28, RZ ;  /* 0x0000001c0420723c */ /* 0x020fe200000418ff */
[----:B-1----:R-:W-:-:S05]  /*77f0*/  IMAD.SHL.U32 R3, R3, 0x2, RZ ;  /* 0x0000000203037824 */ /* 0x002fca00078e00ff */
[----:B------:R-:W-:Y:S01]  /*7800*/  HMMA.16816.F32.BF16 R36, R4, R38, RZ ;  /* 0x000000260424723c */ /* 0x000fe200000418ff */
[----:B------:R-:W-:-:S05]  /*7810*/  LOP3.LUT R3, R3, 0x6, RZ, 0xc0, !PT ;  /* 0x0000000603037812 */ /* 0x000fca00078ec0ff */
[----:B------:R-:W-:Y:S06]  /*7820*/  HMMA.16816.F32.BF16 R28, R4, R30, RZ ;  /* 0x0000001e041c723c */ /* 0x000fec00000418ff */
[----:B------:R-:W-:Y:S06]  /*7830*/  HMMA.16816.F32.BF16 R56, R100, R8, R56 ;  /* 0x000000086438723c */ /* 0x000fec0000041838 */
[----:B------:R-:W-:Y:S06]  /*7840*/  HMMA.16816.F32.BF16 R48, R4, R44, RZ ;  /* 0x0000002c0430723c */ /* 0x000fec00000418ff */
[----:B------:R-:W-:Y:S06]  /*7850*/  HMMA.16816.F32.BF16 R52, R100, R10, R52 ;  /* 0x0000000a6434723c */ /* 0x000fec0000041834 */
[C---:B--2---:R-:W-:Y:S06]  /*7860*/  HMMA.16816.F32.BF16 R24, R4.reuse, R20, RZ ;  /* 0x000000140418723c */ /* 0x044fec00000418ff */
[C---:B---3--:R-:W-:Y:S06]  /*7870*/  HMMA.16816.F32.BF16 R16, R4.reuse, R12, RZ ;  /* 0x0000000c0410723c */ /* 0x048fec00000418ff */
        /* <DEDUP_REMOVED lines=13> */
[C---:B------:R-:W-:Y:S06]  /*7950*/  HMMA.16816.F32.BF16 R44, R100.reuse, R122, R44 ;  /* 0x0000007a642c723c */ /* 0x040fec000004182c */
[C---:B-1----:R-:W-:Y:S06]  /*7960*/  HMMA.16816.F32.BF16 R24, R100.reuse, R112, R24 ;  /* 0x000000706418723c */ /* 0x042fec0000041818 */
[C---:B------:R-:W-:Y:S01]  /*7970*/  HMMA.16816.F32.BF16 R20, R100.reuse, R114, R20 ;  /* 0x000000726414723c */ /* 0x040fe20000041814 */
[----:B------:R-:W-:Y:S05]  /*7980*/  LDSM.16.M88.4 R112, [R162] ;  /* 0x00000000a270783b */ /* 0x000fea0000000200 */
[C---:B--2---:R-:W-:Y:S06]  /*7990*/  HMMA.16816.F32.BF16 R16, R100.reuse, R108, R16 ;  /* 0x0000006c6410723c */ /* 0x044fec0000041810 */
[C---:B------:R-:W-:Y:S01]  /*79a0*/  HMMA.16816.F32.BF16 R12, R100.reuse, R110, R12 ;  /* 0x0000006e640c723c */ /* 0x040fe2000004180c */
[----:B------:R-:W-:Y:S05]  /*79b0*/  LDSM.16.M88.4 R108, [R170] ;  /* 0x00000000aa6c783b */ /* 0x000fea0000000200 */
[C---:B---3--:R-:W-:Y:S06]  /*79c0*/  HMMA.16816.F32.BF16 R8, R100.reuse, R104, R8 ;  /* 0x000000686408723c */ /* 0x048fec0000041808 */
[----:B------:R-:W-:Y:S01]  /*79d0*/  HMMA.16816.F32.BF16 R4, R100, R106, R4 ;  /* 0x0000006a6404723c */ /* 0x000fe20000041804 */
[----:B------:R-:W1:Y:S04]  /*79e0*/  LDSM.16.M88.4 R100, [R171] ;  /* 0x00000000ab64783b */ /* 0x000e680000000200 */
[----:B------:R-:W2:Y:S01]  /*79f0*/  LDSM.16.M88.4 R104, [R163] ;  /* 0x00000000a368783b */ /* 0x000ea20000000200 */
[C---:B-1----:R-:W-:Y:S06]  /*7a00*/  HMMA.16816.F32.BF16 R64, R100.reuse, R108, R64 ;  /* 0x0000006c6440723c */ /* 0x042fec0000041840 */
[C---:B--2---:R-:W-:Y:S06]  /*7a10*/  HMMA.16816.F32.BF16 R56, R100.reuse, R104, R56 ;  /* 0x000000686438723c */ /* 0x044fec0000041838 */
[C---:B------:R-:W-:Y:S01]  /*7a20*/  HMMA.16816.F32.BF16 R52, R100.reuse, R106, R52 ;  /* 0x0000006a6434723c */ /* 0x040fe20000041834 */
[----:B------:R-:W1:Y:S05]  /*7a30*/  LDSM.16.M88.4 R104, [R160] ;  /* 0x00000000a068783b */ /* 0x000e6a0000000200 */
[C---:B------:R-:W-:Y:S01]  /*7a40*/  HMMA.16816.F32.BF16 R60, R100.reuse, R110, R60 ;  /* 0x0000006e643c723c */ /* 0x040fe2000004183c */
[----:B------:R-:W2:Y:S05]  /*7a50*/  LDSM.16.M88.4 R108, [R161] ;  /* 0x00000000a16c783b */ /* 0x000eaa0000000200 */
[C---:B------:R-:W-:Y:S06]  /*7a60*/  HMMA.16816.F32.BF16 R48, R100.reuse, R112, R48 ;  /* 0x000000706430723c */ /* 0x040fec0000041830 */
[C---:B------:R-:W-:Y:S01]  /*7a70*/  HMMA.16816.F32.BF16 R44, R100.reuse, R114, R44 ;  /* 0x00000072642c723c */ /* 0x040fe2000004182c */
[----:B------:R-:W3:Y:S05]  /*7a80*/  LDSM.16.M88.4 R112, [R159] ;  /* 0x000000009f70783b */ /* 0x000eea0000000200 */
        /* <DEDUP_REMOVED lines=9> */
[C---:B-1----:R-:W-:Y:S06]  /*7b20*/  HMMA.16816.F32.BF16 R8, R100.reuse, R104, R8 ;  /* 0x000000686408723c */ /* 0x042fec0000041808 */
[C---:B------:R-:W-:Y:S01]  /*7b30*/  HMMA.16816.F32.BF16 R4, R100.reuse, R106, R4 ;  /* 0x0000006a6404723c */ /* 0x040fe20000041804 */
[----:B------:R-:W1:Y:S05]  /*7b40*/  LDSM.16.M88.4 R104, [R156+0x800] ;  /* 0x000800009c68783b */ /* 0x000e6a0000000200 */
[C---:B--2---:R-:W-:Y:S06]  /*7b50*/  HMMA.16816.F32.BF16 R16, R100.reuse, R108, R16 ;  /* 0x0000006c6410723c */ /* 0x044fec0000041810 */
[----:B------:R-:W-:Y:S01]  /*7b60*/  HMMA.16816.F32.BF16 R12, R100, R110, R12 ;  /* 0x0000006e640c723c */ /* 0x000fe2000004180c */
[----:B------:R-:W2:Y:S04]  /*7b70*/  LDSM.16.M88.4 R108, [R156] ;  /* 0x000000009c6c783b */ /* 0x000ea80000000200 */
[----:B------:R-:W3:Y:S01]  /*7b80*/  LDSM.16.M88.4 R100, [R156+0x1000] ;  /* 0x001000009c64783b */ /* 0x000ee20000000200 */
        /* <DEDUP_REMOVED lines=12> */
[C---:B--2---:R-:W-:Y:S06]  /*7c50*/  HMMA.16816.F32.BF16 R40, R112.reuse, R108, R40 ;  /* 0x0000006c7028723c */ /* 0x044fec0000041828 */
[----:B------:R-:W-:Y:S01]  /*7c60*/  HMMA.16816.F32.BF16 R36, R112, R110, R36 ;  /* 0x0000006e7024723c */ /* 0x000fe20000041824 */
[----:B------:R-:W2:Y:S01]  /*7c70*/  LDSM.16.M88.4 R108, [R156+0x3000] ;  /* 0x003000009c6c783b */ /* 0x000ea20000000200 */
[----:B------:R-:W-:-:S04]  /*7c80*/  DEPBAR.LE SB0, 0x0 ;  /* 0x000080000000791a */ /* 0x000fc80000000000 */
[C---:B---3--:R-:W-:Y:S06]  /*7c90*/  HMMA.16816.F32.BF16 R24, R112.reuse, R100, R24 ;  /* 0x000000647018723c */ /* 0x048fec0000041818 */
[C---:B------:R-:W-:Y:S06]  /*7ca0*/  HMMA.16816.F32.BF16 R20, R112.reuse, R102, R20 ;  /* 0x000000667014723c */ /* 0x040fec0000041814 */
[C---:B-1----:R-:W-:Y:S06]  /*7cb0*/  HMMA.16816.F32.BF16 R8, R112.reuse, R104, R8 ;  /* 0x000000687008723c */ /* 0x042fec0000041808 */
[----:B------:R-:W-:Y:S01]  /*7cc0*/  HMMA.16816.F32.BF16 R4, R112, R106, R4 ;  /* 0x0000006a7004723c */ /* 0x000fe20000041804 */
[----:B------:R-:W-:-:S05]  /*7cd0*/  IMAD.SHL.U32 R104, R181, 0x80, RZ ;  /* 0x00000080b5687824 */ /* 0x000fca00078e00ff */
[C-C-:B------:R-:W-:Y:S01]  /*7ce0*/  LOP3.LUT R101, R104.reuse, 0x8, R3.reuse, 0xfe, !PT ;  /* 0x0000000868657812 */ /* 0x140fe200078efe03 */
[C---:B--2---:R-:W-:Y:S01]  /*7cf0*/  HMMA.16816.F32.BF16 R16, R112.reuse, R108, R16 ;  /* 0x0000006c7010723c */ /* 0x044fe20000041810 */
[C-C-:B------:R-:W-:Y:S01]  /*7d00*/  LOP3.LUT R100, R104.reuse, 0x10, R3.reuse, 0xfe, !PT ;  /* 0x0000001068647812 */ /* 0x140fe200078efe03 */
[----:B------:R-:W-:Y:S01]  /*7d10*/  BAR.SYNC.DEFER_BLOCKING 0x0 ;  /* 0x0000000000007b1d */ /* 0x000fe20000010000 */
[C---:B------:R-:W-:Y:S02]  /*7d20*/  ISETP.GE.AND P6, PT, R101.reuse, R128, PT ;  /* 0x000000806500720c */ /* 0x040fe40003fc6270 */
[----:B------:R-:W-:Y:S01]  /*7d30*/  ISETP.GE.AND P4, PT, R101, R127, PT ;  /* 0x0000007f6500720c */ /* 0x000fe20003f86270 */
[----:B------:R-:W-:Y:S01]  /*7d40*/  HMMA.16816.F32.BF16 R12, R112, R110, R12 ;  /* 0x0000006e700c723c */ /* 0x000fe2000004180c */
[----:B------:R-:W-:Y:S02]  /*7d50*/  LOP3.LUT R101, R104, 0x18, R3, 0xfe, !PT ;  /* 0x0000001868657812 */ /* 0x000fe400078efe03 */
[----:B------:R-:W-:-:S02]  /*7d60*/  FSEL R60, R60, -INF , !P6 ;  /* 0xff8000003c3c7808 */ /* 0x000fc40007000000 */
[CC--:B------:R-:W-:Y:S02]  /*7d70*/  ISETP.GE.AND P3, PT, R100.reuse, R128.reuse, PT ;  /* 0x000000806400720c */ /* 0x0c0fe40003f66270 */
[-C--:B------:R-:W-:Y:S02]  /*7d80*/  ISETP.GE.AND P5, PT, R100, R127.reuse, PT ;  /* 0x0000007f6400720c */ /* 0x080fe40003fa6270 */
[C---:B------:R-:W-:Y:S02]  /*7d90*/  ISETP.GE.AND P6, PT, R101.reuse, R128, PT ;  /* 0x000000806500720c */ /* 0x040fe40003fc6270 */
[----:B------:R-:W-:Y:S02]  /*7da0*/  FSEL R105, R62, -INF , !P4 ;  /* 0xff8000003e697808 */ /* 0x000fe40006000000 */
[----:B------:R-:W-:Y:S02]  /*7db0*/  LOP3.LUT R100, R104, 0x20, R3, 0xfe, !PT ;  /* 0x0000002068647812 */ /* 0x000fe400078efe03 */
[----:B------:R-:W-:-:S02]  /*7dc0*/  ISETP.GE.AND P4, PT, R101, R127, PT ;  /* 0x0000007f6500720c */ /* 0x000fc40003f86270 */
[----:B------:R-:W-:Y:S02]  /*7dd0*/  LOP3.LUT R62, R104, 0x28, R3, 0xfe, !PT ;  /* 0x00000028683e7812 */ /* 0x000fe400078efe03 */
[----:B------:R-:W-:Y:S02]  /*7de0*/  FSEL R120, R56, -INF , !P3 ;  /* 0xff80000038787808 */ /* 0x000fe40005800000 */
[----:B------:R-:W-:Y:S02]  /*7df0*/  FSEL R135, R58, -INF , !P5 ;  /* 0xff8000003a877808 */ /* 0x000fe40006800000 */
[----:B------:R-:W-:Y:S02]  /*7e00*/  FSEL R52, R52, -INF , !P6 ;  /* 0xff80000034347808 */ /* 0x000fe40007000000 */
[C---:B------:R-:W-:Y:S02]  /*7e10*/  ISETP.GE.AND P3, PT, R100.reuse, R128, PT ;  /* 0x000000806400720c */ /* 0x040fe40003f66270 */
[----:B------:R-:W-:-:S02]  /*7e20*/  ISETP.GE.AND P5, PT, R100, R127, PT ;  /* 0x0000007f6400720c */ /* 0x000fc40003fa6270 */
[----:B------:R-:W-:Y:S02]  /*7e30*/  ISETP.GE.AND P6, PT, R62, R128, PT ;  /* 0x000000803e00720c */ /* 0x000fe40003fc6270 */
[----:B------:R-:W-:Y:S02]  /*7e40*/  FSEL R121, R54, -INF , !P4 ;  /* 0xff80000036797808 */ /* 0x000fe40006000000 */
[--C-:B------:R-:W-:Y:S02]  /*7e50*/  LOP3.LUT R56, R104, 0x30, R3.reuse, 0xfe, !PT ;  /* 0x0000003068387812 */ /* 0x100fe400078efe03 */
[----:B------:R-:W-:Y:S02]  /*7e60*/  ISETP.GE.AND P4, PT, R62, R127, PT ;  /* 0x0000007f3e00720c */ /* 0x000fe40003f86270 */
[----:B------:R-:W-:Y:S02]  /*7e70*/  LOP3.LUT R54, R104, 0x38, R3, 0xfe, !PT ;  /* 0x0000003868367812 */ /* 0x000fe400078efe03 */
[----:B------:R-:W-:-:S02]  /*7e80*/  FSEL R140, R48, -INF , !P3 ;  /* 0xff800000308c7808 */ /* 0x000fc40005800000 */
[----:B------:R-:W-:Y:S02]  /*7e90*/  FSEL R147, R50, -INF , !P5 ;  /* 0xff80000032937808 */ /* 0x000fe40006800000 */
[----:B------:R-:W-:Y:S02]  /*7ea0*/  FSEL R138, R44, -INF , !P6 ;  /* 0xff8000002c8a7808 */ /* 0x000fe40007000000 */
[CC--:B------:R-:W-:Y:S02]  /*7eb0*/  ISETP.GE.AND P3, PT, R56.reuse, R128.reuse, PT ;  /* 0x000000803800720c */ /* 0x0c0fe40003f66270 */
[----:B------:R-:W-:Y:S02]  /*7ec0*/  ISETP.GE.AND P5, PT, R56, R127, PT ;  /* 0x0000007f3800720c */ /* 0x000fe40003fa6270 */
[----:B------:R-:W-:Y:S02]  /*7ed0*/  ISETP.GE.AND P6, PT, R54, R128, PT ;  /* 0x000000803600720c */ /* 0x000fe40003fc6270 */
[----:B------:R-:W-:-:S02]  /*7ee0*/  FSEL R137, R46, -INF , !P4 ;  /* 0xff8000002e897808 */ /* 0x000fc40006000000 */
[--C-:B------:R-:W-:Y:S02]  /*7ef0*/  LOP3.LUT R48, R104, 0x40, R3.reuse, 0xfe, !PT ;  /* 0x0000004068307812 */ /* 0x100fe400078efe03 */
[----:B------:R-:W-:Y:S02]  /*7f00*/  ISETP.GE.AND P4, PT, R54, R127, PT ;  /* 0x0000007f3600720c */ /* 0x000fe40003f86270 */
[----:B------:R-:W-:Y:S02]  /*7f10*/  LOP3.LUT R44, R104, 0x48, R3, 0xfe, !PT ;  /* 0x00000048682c7812 */ /* 0x000fe400078efe03 */
[----:B------:R-:W-:Y:S02]  /*7f20*/  FSEL R150, R40, -INF , !P3 ;  /* 0xff80000028967808 */ /* 0x000fe40005800000 */
[----:B------:R-:W-:Y:S02]  /*7f30*/  FSEL R149, R42, -INF , !P5 ;  /* 0xff8000002a957808 */ /* 0x000fe40006800000 */
[----:B------:R-:W-:-:S02]  /*7f40*/  FSEL R152, R36, -INF , !P6 ;  /* 0xff80000024987808 */ /* 0x000fc40007000000 */
[CC--:B------:R-:W-:Y:S02]  /*7f50*/  ISETP.GE.AND P3, PT, R48.reuse, R128.reuse, PT ;  /* 0x000000803000720c */ /* 0x0c0fe40003f66270 */
[-C--:B------:R-:W-:Y:S02]  /*7f60*/  ISETP.GE.AND P5, PT, R48, R127.reuse, PT ;  /* 0x0000007f3000720c */ /* 0x080fe40003fa6270 */
[----:B------:R-:W-:Y:S02]  /*7f70*/  ISETP.GE.AND P6, PT, R44, R128, PT ;  /* 0x000000802c00720c */ /* 0x000fe40003fc6270 */
        /* <DEDUP_REMOVED lines=21> */
[C---:B------:R-:W-:Y:S02]  /*80d0*/  LOP3.LUT R20, R104.reuse, R3, RZ, 0xfc, !PT ;  /* 0x0000000368147212 */ /* 0x040fe400078efcff */
[--C-:B------:R-:W-:Y:S02]  /*80e0*/  LOP3.LUT R22, R104, 0x70, R3.reuse, 0xfe, !PT ;  /* 0x0000007068167812 */ /* 0x100fe400078efe03 */
[----:B------:R-:W-:Y:S02]  /*80f0*/  ISETP.GE.AND P4, PT, R28, R127, PT ;  /* 0x0000007f1c00720c */ /* 0x000fe40003f86270 */
[----:B------:R-:W-:Y:S02]  /*8100*/  LOP3.LUT R3, R104, 0x78, R3, 0xfe, !PT ;  /* 0x0000007868037812 */ /* 0x000fe400078efe03 */
[----:B------:R-:W-:Y:S02]  /*8110*/  FSEL R100, R16, -INF , !P3 ;  /* 0xff80000010647808 */ /* 0x000fe40005800000 */
[----:B------:R-:W-:-:S02]  /*8120*/  FSEL R103, R18, -INF , !P5 ;  /* 0xff80000012677808 */ /* 0x000fc40006800000 */
[----:B------:R-:W-:Y:S01]  /*8130*/  FSEL R62, R12, -INF , !P6 ;  /* 0xff8000000c3e7808 */ /* 0x000fe20007000000 */
[----:B------:R-:W-:Y:S01]  /*8140*/  VIADD R12, R20, 0x1 ;  /* 0x00000001140c7836 */ /* 0x000fe20000000000 */
[CC--:B------:R-:W-:Y:S02]  /*8150*/  ISETP.GE.AND P3, PT, R22.reuse, R128.reuse, PT ;  /* 0x000000801600720c */ /* 0x0c0fe40003f66270 */
[-C--:B------:R-:W-:Y:S02]  /*8160*/  ISETP.GE.AND P5, PT, R22, R127.reuse, PT ;  /* 0x0000007f1600720c */ /* 0x080fe40003fa6270 */
[----:B------:R-:W-:Y:S01]  /*8170*/  FSEL R101, R14, -INF , !P4 ;  /* 0xff8000000e657808 */ /* 0x000fe20006000000 */
[----:B------:R-:W-:Y:S01]  /*8180*/  VIADD R14, R20, 0x9 ;  /* 0x00000009140e7836 */ /* 0x000fe20000000000 */
[C---:B------:R-:W-:Y:S02]  /*8190*/  ISETP.GE.AND P6, PT, R3.reuse, R128, PT ;  /* 0x000000800300720c */ /* 0x040fe40003fc6270 */
[----:B------:R-:W-:-:S02]  /*81a0*/  ISETP.GE.AND P4, PT, R3, R127, PT ;  /* 0x0000007f0300720c */ /* 0x000fc40003f86270 */
[----:B------:R-:W-:Y:S02]  /*81b0*/  FSEL R56, R8, -INF , !P3 ;  /* 0xff80000008387808 */ /* 0x000fe40005800000 */
[----:B------:R-:W-:Y:S01]  /*81c0*/  FSEL R3, R10, -INF , !P5 ;  /* 0xff8000000a037808 */ /* 0x000fe20006800000 */
[----:B------:R-:W-:Y:S01]  /*81d0*/  VIADD R10, R20, 0x19 ;  /* 0x00000019140a7836 */ /* 0x000fe20000000000 */
[CC--:B------:R-:W-:Y:S02]  /*81e0*/  ISETP.GE.AND P3, PT, R12.reuse, R128.reuse, PT ;  /* 0x000000800c00720c */ /* 0x0c0fe40003f66270 */
[----:B------:R-:W-:Y:S01]  /*81f0*/  ISETP.GE.AND P5, PT, R12, R127, PT ;  /* 0x0000007f0c00720c */ /* 0x000fe20003fa6270 */
[----:B------:R-:W-:Y:S01]  /*8200*/  VIADD R12, R20, 0x11 ;  /* 0x00000011140c7836 */ /* 0x000fe20000000000 */
[----:B------:R-:W-:Y:S02]  /*8210*/  FSEL R58, R4, -INF , !P6 ;  /* 0xff800000043a7808 */ /* 0x000fe40007000000 */
[----:B------:R-:W-:-:S02]  /*8220*/  ISETP.GE.AND P6, PT, R14, R128, PT ;  /* 0x000000800e00720c */ /* 0x000fc40003fc6270 */
[----:B------:R-:W-:Y:S02]  /*8230*/  FSEL R8, R65, -INF , !P3 ;  /* 0xff80000041087808 */ /* 0x000fe40005800000 */
[----:B------:R-:W-:Y:S02]  /*8240*/  FSEL R119, R67, -INF , !P5 ;  /* 0xff80000043777808 */ /* 0x000fe40006800000 */
[-C--:B------:R-:W-:Y:S02]  /*8250*/  ISETP.GE.AND P3, PT, R14, R127.reuse, PT ;  /* 0x0000007f0e00720c */ /* 0x080fe40003f66270 */
[C---:B------:R-:W-:Y:S02]  /*8260*/  ISETP.GE.AND P5, PT, R12.reuse, R128, PT ;  /* 0x000000800c00720c */ /* 0x040fe40003fa6270 */
        /* <DEDUP_REMOVED lines=33> */
[CC--:B------:R-:W-:Y:S02]  /*8480*/  ISETP.GE.AND P3, PT, R10.reuse, R128.reuse, PT ;  /* 0x000000800a00720c */ /* 0x0c0fe40003f66270 */
[-C--:B------:R-:W-:Y:S01]  /*8490*/  ISETP.GE.AND P5, PT, R10, R127.reuse, PT ;  /* 0x0000007f0a00720c */ /* 0x080fe20003fa6270 */
[----:B------:R-:W-:Y:S01]  /*84a0*/  VIADD R10, R20, 0x51 ;  /* 0x00000051140a7836 */ /* 0x000fe20000000000 */
        /* <DEDUP_REMOVED lines=14> */
[----:B------:R-:W-:Y:S02]  /*8590*/  FSEL R130, R21, -INF , !P5 ;  /* 0xff80000015827808 */ /* 0x000fe40006800000 */
[----:B------:R-:W-:Y:S01]  /*85a0*/  ISETP.GE.AND P5, PT, R10, R127, PT ;  /* 0x0000007f0a00720c */ /* 0x000fe20003fa6270 */
[----:B------:R-:W-:Y:S01]  /*85b0*/  VIADD R10, R20, 0x71 ;  /* 0x00000071140a7836 */ /* 0x000fe20000000000 */
[----:B------:R-:W-:Y:S02]  /*85c0*/  FSEL R123, R23, -INF , !P6 ;  /* 0xff800000177b7808 */ /* 0x000fe40007000000 */
[----:B------:R-:W-:Y:S02]  /*85d0*/  ISETP.GE.AND P6, PT, R12, R128, PT ;  /* 0x000000800c00720c */ /* 0x000fe40003fc6270 */
[----:B------:R-:W-:-:S02]  /*85e0*/  FSEL R110, R17, -INF , !P3 ;  /* 0xff800000116e7808 */ /* 0x000fc40005800000 */
[-C--:B------:R-:W-:Y:S02]  /*85f0*/  ISETP.GE.AND P3, PT, R12, R127.reuse, PT ;  /* 0x0000007f0c00720c */ /* 0x080fe40003f66270 */
        /* <DEDUP_REMOVED lines=10> */
[----:B------:R-:W-:Y:S02]  /*86a0*/  ISETP.GE.AND P5, PT, R20, R127, PT ;  /* 0x0000007f1400720c */ /* 0x000fe40003fa6270 */
        /* <DEDUP_REMOVED lines=9> */
[----:B------:R-:W-:Y:S01]  /*8740*/  MOV R10, RZ ;  /* 0x000000ff000a7202 */ /* 0x000fe20000000f00 */
[----:B------:R-:W-:Y:S01]  /*8750*/  VIADD R14, R104, 0xffffff80 ;  /* 0xffffff80680e7836 */ /* 0x000fe20000000000 */
[----:B------:R-:W-:Y:S01]  /*8760*/  ULDC.64 UR4, c[0x0][0x230] ;  /* 0x00008c0000047ab9 */ /* 0x000fe20000000a00 */
[----:B-1----:R-:W-:-:S04]  /*8770*/  IABS R5, R7 ;  /* 0x0000000700057213 */ /* 0x002fc80000000000 */
[----:B------:R-:W1:Y:S08]  /*8780*/  I2F.RP R15, R5 ;  /* 0x00000005000f7306 */ /* 0x000e700000209400 */
[----:B-1----:R-:W1:Y:S02]  /*8790*/  MUFU.RCP R12, R15 ;  /* 0x0000000f000c7308 */ /* 0x002e640000001000 */
[----:B-1----:R-:W-:-:S06]  /*87a0*/  VIADD R12, R12, 0xffffffe ;  /* 0x0ffffffe0c0c7836 */ /* 0x002fcc0000000000 */
[----:B------:R-:W1:Y:S02]  /*87b0*/  F2I.FTZ.U32.TRUNC.NTZ R11, R12 ;  /* 0x0000000c000b7305 */ /* 0x000e64000021f000 */
[----:B-1----:R-:W-:-:S05]  /*87c0*/  IADD3 R6, RZ, -R11, RZ ;  /* 0x8000000bff067210 */ /* 0x002fca0007ffe0ff */
[----:B------:R-:W-:-:S04]  /*87d0*/  IMAD R13, R6, R5, RZ ;  /* 0x00000005060d7224 */ /* 0x000fc800078e02ff */
[----:B------:R-:W-:Y:S01]  /*87e0*/  IMAD.HI.U32 R13, R11, R13, R10 ;  /* 0x0000000d0b0d7227 */ /* 0x000fe200078e000a */
[----:B------:R-:W-:Y:S02]  /*87f0*/  IABS R11, R104 ;  /* 0x00000068000b7213 */ /* 0x000fe40000000000 */
[----:B------:R-:W-:Y:S02]  /*8800*/  IABS R10, R14 ;  /* 0x0000000e000a7213 */ /* 0x000fe40000000000 */
[----:B------:R-:W-:Y:S01]  /*8810*/  LOP3.LUT R104, R104, R7, RZ, 0x3c, !PT ;  /* 0x0000000768687212 */ /* 0x000fe200078e3cff */
[C---:B------:R-:W-:Y:S01]  /*8820*/  IMAD.HI.U32 R15, R13.reuse, R11, RZ ;  /* 0x0000000b0d0f7227 */ /* 0x040fe200078e00ff */
[----:B------:R-:W-:Y:S02]  /*8830*/  LOP3.LUT R14, R14, R7, RZ, 0x3c, !PT ;  /* 0x000000070e0e7212 */ /* 0x000fe400078e3cff */
[----:B------:R-:W-:Y:S01]  /*8840*/  ISETP.GE.AND P4, PT, R104, RZ, PT ;  /* 0x000000ff6800720c */ /* 0x000fe20003f86270 */
        /* <DEDUP_REMOVED lines=28> */
[----:B------:R-:W-:Y:S01]  /*8a10*/  IMAD.WIDE.U32 R12, R7, R116, RZ ;  /* 0x00000074070c7225 */ /* 0x000fe200078e00ff */
[----:B------:R-:W-:-:S05]  /*8a20*/  SHF.R.S32.HI R5, RZ, 0x1f, R7 ;  /* 0x0000001fff057819 */ /* 0x000fca0000011407 */
[----:B------:R-:W-:-:S04]  /*8a30*/  IMAD R6, R5, R116, RZ ;  /* 0x0000007405067224 */ /* 0x000fc800078e02ff */
[----:B------:R-:W-:-:S04]  /*8a40*/  IMAD R6, R7, R117, R6 ;  /* 0x0000007507067224 */ /* 0x000fc800078e0206 */
[----:B------:R-:W-:Y:S01]  /*8a50*/  IMAD.IADD R13, R13, 0x1, R6 ;  /* 0x000000010d0d7824 */ /* 0x000fe200078e0206 */
[----:B--2---:R-:W-:-:S04]  /*8a60*/  IADD3 R10, -R11, R10, RZ ;  /* 0x0000000a0b0a7210 */ /* 0x004fc80007ffe1ff */
[----:B------:R-:W-:-:S05]  /*8a70*/  SHF.R.S32.HI R5, RZ, 0x1f, R10 ;  /* 0x0000001fff057819 */ /* 0x000fca000001140a */
[----:B------:R-:W-:-:S04]  /*8a80*/  IMAD R5, R5, UR4, RZ ;  /* 0x0000000405057c24 */ /* 0x000fc8000f8e02ff */
[C---:B------:R-:W-:Y:S02]  /*8a90*/  IMAD R5, R10.reuse, UR5, R5 ;  /* 0x000000050a057c24 */ /* 0x040fe4000f8e0205 */
[----:B------:R-:W-:-:S05]  /*8aa0*/  IMAD.WIDE.U32 R10, R10, UR4, R12 ;  /* 0x000000040a0a7c25 */ /* 0x000fca000f8e000c */
[----:B------:R-:W-:Y:S01]  /*8ab0*/  IADD3 R6, R11, R5, RZ ;  /* 0x000000050b067210 */ /* 0x000fe20007ffe0ff */
[----:B------:R-:W-:Y:S01]  /*8ac0*/  IMAD.MOV.U32 R5, RZ, RZ, R10 ;  /* 0x000000ffff057224 */ /* 0x000fe200078e000a */
[----:B------:R-:W-:Y:S06]  /*8ad0*/  BRA `(.L_x_5435) ;  /* 0x0000000000087947 */ /* 0x000fec0003800000 */
.L_x_5434:
[----:B------:R-:W-:-:S04]  /*8ae0*/  LEA R5, -R116, RZ, 0x7 ;  /* 0x000000ff74057211 */ /* 0x000fc800078e39ff */
[----:B------:R-:W-:-:S07]  /*8af0*/  SHF.R.S32.HI R6, RZ, 0x1f, R5 ;  /* 0x0000001fff067819 */ /* 0x000fce0000011405 */
.L_x_5435:
[----:B------:R-:W-:Y:S01]  /*8b00*/  @!P1 IMAD.MOV.U32 R124, RZ, RZ, R126 ;  /* 0x000000ffff7c9224 */ /* 0x000fe200078e007e */
[----:B------:R-:W-:Y:S01]  /*8b10*/  @!P1 LEA R18, P2, R5, R192, 0x1 ;  /* 0x000000c005129211 */ /* 0x000fe200078408ff */
[----:B------:R-:W-:Y:S01]  /*8b20*/  @!P1 IMAD R13, R117, 0x30, RZ ;  /* 0x00000030750d9824 */ /* 0x000fe200078e02ff */
[C---:B------:R-:W-:Y:S01]  /*8b30*/  @!P1 LEA R12, P3, R116.reuse, R126, 0x5 ;  /* 0x0000007e740c9211 */ /* 0x040fe200078628ff */
[----:B------:R-:W-:Y:S01]  /*8b40*/  @!P1 IMAD.WIDE.U32 R10, R116, 0x30, R124 ;  /* 0x00000030740a9825 */ /* 0x000fe200078e007c */
[C---:B------:R-:W-:Y:S01]  /*8b50*/  @!P1 LEA.HI.X R19, R5.reuse, R191, R6, 0x1, P2 ;  /* 0x000000bf05139211 */ /* 0x040fe200010f0c06 */
[----:B------:R1:W-:Y:S01]  /*8b60*/  @P1 STS.128 [R182+0x2000], RZ ;  /* 0x002000ffb6001388 */ /* 0x0003e20000000c00 */
[----:B------:R-:W-:Y:S01]  /*8b70*/  BSSY B0, `(.L_x_5436) ;  /* 0x000004f000007945 */ /* 0x000fe20003800000 */
[C---:B------:R-:W-:Y:S02]  /*8b80*/  @!P1 IADD3 R14, P2, R5.reuse, R10, RZ ;  /* 0x0000000a050e9210 */ /* 0x040fe40007f5e0ff */
[----:B------:R-:W-:Y:S01]  /*8b90*/  @!PT LDS RZ, [RZ] ;  /* 0x00000000fffff984 */ /* 0x000fe20000000800 */
[----:B------:R-:W-:Y:S01]  /*8ba0*/  @!PT LDS RZ, [RZ] ;  /* 0x00000000fffff984 */ /* 0x000fe20000000800 */
[----:B------:R-:W-:Y:S01]  /*8bb0*/  @!PT LDS RZ, [RZ] ;  /* 0x00000000fffff984 */ /* 0x000fe20000000800 */
[----:B------:R2:W-:Y:S01]  /*8bc0*/  @!P1 LDGSTS.E.BYPASS.LTC128B.128 [R182+0x2000], desc[UR10][R18.64] ;  /* 0x0200000012b69fae */ /* 0x0005e2000b901d4a */
[----:B------:R-:W-:-:S02]  /*8bd0*/  @!P1 IADD3 R10, P5, P4, R5, R126, R177 ;  /* 0x0000007e050a9210 */ /* 0x000fc40007cbe0b1 */
[----:B------:R-:W-:Y:S01]  /*8be0*/  @!P1 IADD3.X R13, R6, R13, R11, P2, !PT ;  /* 0x0000000d060d9210 */ /* 0x000fe200017fe40b */
[----:B------:R1:W-:Y:S01]  /*8bf0*/  @P1 STS.128 [R182+0x2800], RZ ;  /* 0x002800ffb6001388 */ /* 0x0003e20000000c00 */
[----:B------:R-:W-:Y:S02]  /*8c00*/  @!P1 IADD3 R12, P2, R5, R12, RZ ;  /* 0x0000000c050c9210 */ /* 0x000fe40007f5e0ff */
[-C--:B------:R-:W-:Y:S02]  /*8c10*/  @!P1 LEA.HI.X R11, R116, R125.reuse, R117, 0x5, P3 ;  /* 0x0000007d740b9211 */ /* 0x080fe400018f2c75 */
[----:B------:R-:W-:Y:S02]  /*8c20*/  @!P1 IADD3.X R7, R6, R125, R176, P5, P4 ;  /* 0x0000007d06079210 */ /* 0x000fe40002fe84b0 */
[----:B------:R-:W-:Y:S01]  /*8c30*/  @!P1 LEA R16, P4, R10, UR8, 0x1 ;  /* 0x000000080a109c11 */ /* 0x000fe2000f8808ff */
[----:B------:R-:W-:Y:S01]  /*8c40*/  @!P1 IMAD.X R11, R6, 0x1, R11, P2 ;  /* 0x00000001060b9824 */ /* 0x000fe200010e060b */
[----:B------:R-:W-:-:S02]  /*8c50*/  @!P1 LEA R20, P3, R12, UR8, 0x1 ;  /* 0x000000080c149c11 */ /* 0x000fc4000f8608ff */
[----:B------:R-:W-:Y:S01]  /*8c60*/  @!P1 LEA.HI.X R17, R10, UR9, R7, 0x1, P4 ;  /* 0x000000090a119c11 */ /* 0x000fe2000a0f0c07 */
[----:B------:R-:W-:Y:S01]  /*8c70*/  @!P1 IMAD R7, R117, 0x50, RZ ;  /* 0x0000005075079824 */ /* 0x000fe200078e02ff */
[----:B------:R-:W-:Y:S01]  /*8c80*/  @!P1 LEA.HI.X R21, R12, UR9, R11, 0x1, P3 ;  /* 0x000000090c159c11 */ /* 0x000fe200098f0c0b */
[----:B------:R-:W-:Y:S02]  /*8c90*/  @!P1 IMAD.WIDE.U32 R10, R116, 0x50, R124 ;  /* 0x00000050740a9825 */ /* 0x000fe400078e007c */
[----:B------:R-:W-:Y:S01]  /*8ca0*/  @!PT LDS RZ, [RZ] ;  /* 0x00000000fffff984 */ /* 0x000fe20000000800 */
[----:B------:R-:W-:Y:S01]  /*8cb0*/  @!PT LDS RZ, [RZ] ;  /* 0x00000000fffff984 */ /* 0x000fe20000000800 */
[----:B------:R-:W-:Y:S01]  /*8cc0*/  @!PT LDS RZ, [RZ] ;  /* 0x00000000fffff984 */ /* 0x000fe20000000800 */
[----:B------:R3:W-:Y:S04]  /*8cd0*/  @!P1 LDGSTS.E.BYPASS.LTC128B.128 [R182+0x2800], desc[UR10][R16.64] ;  /* 0x0280000010b69fae */ /* 0x0007e8000b901d4a */
[----:B------:R1:W-:Y:S01]  /*8ce0*/  @P1 STS.128 [R182+0x3000], RZ ;  /* 0x003000ffb6001388 */ /* 0x0003e20000000c00 */
[----:B--2---:R-:W-:-:S03]  /*8cf0*/  @!P1 LEA R18, P2, R14, UR8, 0x1 ;  /* 0x000000080e129c11 */ /* 0x004fc6000f8408ff */
[----:B------:R-:W-:Y:S01]  /*8d00*/  @!PT LDS RZ, [RZ] ;  /* 0x00000000fffff984 */ /* 0x000fe20000000800 */
[----:B------:R-:W-:Y:S01]  /*8d10*/  @!PT LDS RZ, [RZ] ;  /* 0x00000000fffff984 */ /* 0x000fe20000000800 */
[----:B------:R-:W-:Y:S01]  /*8d20*/  @!PT LDS RZ, [RZ] ;  /* 0x00000000fffff984 */ /* 0x000fe20000000800 */
[----:B------:R-:W-:Y:S01]  /*8d30*/  @!P1 LDGSTS.E.BYPASS.LTC128B.128 [R182+0x3000], desc[UR10][R20.64] ;  /* 0x0300000014b69fae */ /* 0x000fe2000b901d4a */
[----:B------:R-:W-:Y:S01]  /*8d40*/  @!P1 LEA.HI.X R19, R14, UR9, R13, 0x1, P2 ;  /* 0x000000090e139c11 */ /* 0x000fe200090f0c0d */
[C---:B------:R-:W-:Y:S01]  /*8d50*/  @!P1 IMAD.WIDE.U32 R14, R116.reuse, 0x60, R124 ;  /* 0x00000060740e9825 */ /* 0x040fe200078e007c */
[----:B------:R-:W-:Y:S01]  /*8d60*/  @!P1 IADD3 R13, P2, R5, R10, RZ ;  /* 0x0000000a050d9210 */ /* 0x000fe20007f5e0ff */
[----:B------:R1:W-:Y:S01]  /*8d70*/  @P1 STS.128 [R182+0x3800], RZ ;  /* 0x003800ffb6001388 */ /* 0x0003e20000000c00 */
[----:B------:R-:W-:Y:S02]  /*8d80*/  @!P1 LEA R10, P4, R116, R126, 0x6 ;  /* 0x0000007e740a9211 */ /* 0x000fe400078830ff */
[----:B------:R-:W-:Y:S01]  /*8d90*/  @!P1 IADD3.X R12, R6, R7, R11, P2, !PT ;  /* 0x00000007060c9210 */ /* 0x000fe200017fe40b */
[----:B------:R-:W-:Y:S01]  /*8da0*/  @!P1 IMAD R7, R117, 0x60, RZ ;  /* 0x0000006075079824 */ /* 0x000fe200078e02ff */
[----:B------:R-:W-:Y:S01]  /*8db0*/  @!P1 IADD3 R10, P3, R5, R10, RZ ;  /* 0x0000000a050a9210 */ /* 0x000fe20007f7e0ff */
[----:B------:R-:W-:Y:S01]  /*8dc0*/  @!PT LDS RZ, [RZ] ;  /* 0x00000000fffff984 */ /* 0x000fe20000000800 */
[----:B------:R-:W-:Y:S01]  /*8dd0*/  @!PT LDS RZ, [RZ] ;  /* 0x00000000fffff984 */ /* 0x000fe20000000800 */
[----:B------:R-:W-:Y:S01]  /*8de0*/  @!PT LDS RZ, [RZ] ;  /* 0x00000000fffff984 */ /* 0x000fe20000000800 */
[----:B------:R2:W-:Y:S01]  /*8df0*/  @!P1 LDGSTS.E.BYPASS.LTC128B.128 [R182+0x3800], desc[UR10][R18.64] ;  /* 0x0380000012b69fae */ /* 0x0005e2000b901d4a */
[----:B------:R-:W-:-:S02]  /*8e00*/  @!P1 LEA.HI.X R11, R116, R125, R117, 0x6, P4 ;  /* 0x0000007d740b9211 */ /* 0x000fc400020f3475 */
[----:B------:R-:W-:Y:S01]  /*8e10*/  @!P1 IADD3 R14, P2, R5, R14, RZ ;  /* 0x0000000e050e9210 */ /* 0x000fe20007f5e0ff */
[----:B------:R1:W-:Y:S02]  /*8e20*/  @P1 STS.128 [R182+0x4000], RZ ;  /* 0x004000ffb6001388 */ /* 0x0003e40000000c00 */
[C---:B------:R-:W-:Y:S01]  /*8e30*/  @!P1 IMAD.X R11, R6.reuse, 0x1, R11, P3 ;  /* 0x00000001060b9824 */ /* 0x040fe200018e060b */
[----:B------:R-:W-:Y:S02]  /*8e40*/  @!P1 IADD3.X R7, R6, R7, R15, P2, !PT ;  /* 0x0000000706079210 */ /* 0x000fe400017fe40f */
[----:B---3--:R-:W-:-:S04]  /*8e50*/  @!P1 LEA R16, P2, R10, UR8, 0x1 ;  /* 0x000000080a109c11 */ /* 0x008fc8000f8408ff */
[----:B------:R-:W-:Y:S02]  /*8e60*/  @!P1 LEA.HI.X R17, R10, UR9, R11, 0x1, P2 ;  /* 0x000000090a119c11 */ /* 0x000fe400090f0c0b */
[----:B------:R-:W-:-:S03]  /*8e70*/  @!P1 LEA R10, P2, R14, UR8, 0x1 ;  /* 0x000000080e0a9c11 */ /* 0x000fc6000f8408ff */
[----:B------:R-:W-:Y:S01]  /*8e80*/  @!PT LDS RZ, [RZ] ;  /* 0x00000000fffff984 */ /* 0x000fe20000000800 */
[----:B------:R-:W-:Y:S01]  /*8e90*/  @!PT LDS RZ, [RZ] ;  /* 0x00000000fffff984 */ /* 0x000fe20000000800 */
[----:B------:R-:W-:Y:S01]  /*8ea0*/  @!PT LDS RZ, [RZ] ;  /* 0x00000000fffff984 */ /* 0x000fe20000000800 */
[----:B------:R1:W-:Y:S01]  /*8eb0*/  @!P1 LDGSTS.E.BYPASS.LTC128B.128 [R182+0x4000], desc[UR10][R16.64] ;  /* 0x0400000010b69fae */ /* 0x0003e2000b901d4a */
[----:B------:R-:W-:-:S03]  /*8ec0*/  @!P1 LEA.HI.X R11, R14, UR9, R7, 0x1, P2 ;  /* 0x000000090e0b9c11 */ /* 0x000fc600090f0c07 */
[----:B------:R1:W-:Y:S01]  /*8ed0*/  @P1 STS.128 [R182+0x4800], RZ ;  /* 0x004800ffb6001388 */ /* 0x0003e20000000c00 */
[----:B--2---:R-:W-:-:S04]  /*8ee0*/  @!P1 LEA R18, P3, R13, UR8, 0x1 ;  /* 0x000000080d129c11 */ /* 0x004fc8000f8608ff */
[----:B------:R-:W-:-:S05]  /*8ef0*/  @!P1 LEA.HI.X R19, R13, UR9, R12, 0x1, P3 ;  /* 0x000000090d139c11 */ /* 0x000fca00098f0c0c */
        /* <DEDUP_REMOVED lines=11> */
[----:B------:R-:W-:Y:S02]  /*8fb0*/  IMAD.MOV.U32 R127, RZ, RZ, R125 ;  /* 0x000000ffff7f7224 */ /* 0x000fe400078e007d */
[----:B------:R-:W-:Y:S02]  /*8fc0*/  IMAD R117, R117, 0x70, RZ ;  /* 0x0000007075757824 */ /* 0x000fe400078e02ff */
[----:B-1----:R-:W-:-:S03]  /*8fd0*/  IMAD.WIDE.U32 R10, R116, 0x70, R126 ;  /* 0x00000070740a7825 */ /* 0x002fc600078e007e */
        /* <DEDUP_REMOVED lines=8> */
.L_x_5437:
[----:B------:R-:W-:Y:S05]  /*9060*/  BSYNC B0 ;  /* 0x0000000000007941 */ /* 0x000fea0003800000 */
.L_x_5436:
[----:B------:R-:W0:Y:S01]  /*9070*/  LDGDEPBAR ;  /* 0x00000000000079af */ /* 0x000e220000000000 */
[----:B------:R-:W-:-:S04]  /*9080*/  LEA R192, P1, R5, R192, 0x1 ;  /* 0x000000c005c07211 */ /* 0x000fc800078208ff */
[----:B------:R-:W-:-:S09]  /*9090*/  LEA.HI.X R191, R5, R191, R6, 0x1, P1 ;  /* 0x000000bf05bf7211 */ /* 0x000fd200008f0c06 */
.L_x_5433:
[----:B------:R-:W-:Y:S01]  /*90a0*/  FMNMX.FTZ R5, R2, R64, !PT ;  /* 0x0000004002057209 */ /* 0x000fe20007810000 */
[----:B--2---:R-:W-:Y:S01]  /*90b0*/  LDSM.16.MT88.4 R12, [R168+0x6000] ;  /* 0x00600000a80c783b */ /* 0x004fe20000004200 */
[----:B-1----:R-:W-:Y:S02]  /*90c0*/  FMNMX.FTZ R10, R0, R9, !PT ;  /* 0x00000009000a7209 */ /* 0x002fe40007810000 */
[----:B------:R-:W-:Y:S01]  /*90d0*/  FMNMX.FTZ R5, R8, R5, !PT ;  /* 0x0000000508057209 */ /* 0x000fe20007810000 */
[----:B------:R-:W-:Y:S01]  /*90e0*/  LDSM.16.MT88.4 R20, [R166+0x6000] ;  /* 0x00600000a614783b */ /* 0x000fe20000004200 */
[----:B------:R-:W-:Y:S02]  /*90f0*/  FMNMX.FTZ R10, R119, R10, !PT ;  /* 0x0000000a770a7209 */ /* 0x000fe40007810000 */
[----:B------:R-:W-:Y:S01]  /*9100*/  FMNMX.FTZ R5, R60, R5, !PT ;  /* 0x000000053c057209 */ /* 0x000fe20007810000 */
[----:B------:R-:W-:Y:S01]  /*9110*/  LDSM.16.MT88.4 R24, [R165+0x6000] ;  /* 0x00600000a518783b */ /* 0x000fe20000004200 */
[----:B------:R-:W-:-:S02]  /*9120*/  FMNMX.FTZ R10, R105, R10, !PT ;  /* 0x0000000a690a7209 */ /* 0x000fc40007810000 */
[----:B------:R-:W-:Y:S01]  /*9130*/  FMNMX.FTZ R5, R4, R5, !PT ;  /* 0x0000000504057209 */ /* 0x000fe20007810000 */
[----:B------:R-:W-:Y:S01]  /*9140*/  LDSM.16.MT88.4 R40, [R164+0x6000] ;  /* 0x00600000a428783b */ /* 0x000fe20000004200 */
[----:B------:R-:W-:Y:S02]  /*9150*/  FMNMX.FTZ R10, R115, R10, !PT ;  /* 0x0000000a730a7209 */ /* 0x000fe40007810000 */
[----:B------:R-:W-:Y:S01]  /*9160*/  FMNMX.FTZ R5, R120, R5, !PT ;  /* 0x0000000578057209 */ /* 0x000fe20007810000 */
[----:B------:R-:W-:Y:S01]  /*9170*/  LDSM.16.MT88.4 R36, [R165+0x6800] ;  /* 0x00680000a524783b */ /* 0x000fe20000004200 */
[----:B------:R-:W-:Y:S02]  /*9180*/  FMNMX.FTZ R10, R135, R10, !PT ;  /* 0x0000000a870a7209 */ /* 0x000fe40007810000 */
[----:B------:R-:W-:Y:S01]  /*9190*/  FMNMX.FTZ R5, R34, R5, !PT ;  /* 0x0000000522057209 */ /* 0x000fe20007810000 */
[----:B------:R-:W-:Y:S01]  /*91a0*/  LDSM.16.MT88.4 R44, [R166+0x6800] ;  /* 0x00680000a62c783b */ /* 0x000fe20000004200 */
        /* <DEDUP_REMOVED lines=53> */
[----:B------:R-:W1:Y:S04]  /*9500*/  SHFL.BFLY PT, R6, R5, 0x2, 0x1f ;  /* 0x0c401f0005067f89 */ /* 0x000e6800000e0000 */
[----:B------:R-:W2:Y:S01]  /*9510*/  SHFL.BFLY PT, R7, R10, 0x2, 0x1f ;  /* 0x0c401f000a077f89 */ /* 0x000ea200000e0000 */
[----:B-1----:R-:W-:Y:S02]  /*9520*/  FMNMX.FTZ R6, R5, R6, !PT ;  /* 0x0000000605067209 */ /* 0x002fe40007810000 */
[----:B--2---:R-:W-:-:S03]  /*9530*/  FMNMX.FTZ R7, R10, R7, !PT ;  /* 0x000000070a077209 */ /* 0x004fc60007810000 */
[----:B------:R-:W1:Y:S04]  /*9540*/  SHFL.BFLY PT, R49, R6, 0x1, 0x1f ;  /* 0x0c201f0006317f89 */ /* 0x000e6800000e0000 */
[----:B------:R-:W2:Y:S01]  /*9550*/  SHFL.BFLY PT, R48, R7, 0x1, 0x1f ;  /* 0x0c201f0007307f89 */ /* 0x000ea200000e0000 */
[----:B-1----:R-:W-:-:S04]  /*9560*/  FMNMX.FTZ R49, R6, R49, !PT ;  /* 0x0000003106317209 */ /* 0x002fc80007810000 */
[C---:B------:R-:W-:Y:S01]  /*9570*/  FSETP.NEU.FTZ.AND P2, PT, R49.reuse, -INF , PT ;  /* 0xff8000003100780b */ /* 0x040fe20003f5d000 */
[----:B------:R-:W-:Y:S01]  /*9580*/  FMUL.FTZ R107, R49, UR12 ;  /* 0x0000000c316b7c20 */ /* 0x000fe20008410000 */
[----:B--2---:R-:W-:Y:S02]  /*9590*/  FMNMX.FTZ R48, R7, R48, !PT ;  /* 0x0000003007307209 */ /* 0x004fe40007810000 */
[----:B------:R-:W-:Y:S02]  /*95a0*/  FSEL R145, R49, RZ, P2 ;  /* 0x000000ff31917208 */ /* 0x000fe40001000000 */
[----:B------:R-:W-:Y:S01]  /*95b0*/  FSEL R107, R107, RZ, P2 ;  /* 0x000000ff6b6b7208 */ /* 0x000fe20001000000 */
[C---:B------:R-:W-:Y:S01]  /*95c0*/  FMUL.FTZ R5, R48.reuse, UR12 ;  /* 0x0000000c30057c20 */ /* 0x040fe20008410000 */
[----:B------:R-:W-:Y:S01]  /*95d0*/  FSETP.NEU.FTZ.AND P1, PT, R48, -INF , PT ;  /* 0xff8000003000780b */ /* 0x000fe20003f3d000 */
[----:B------:R-:W-:Y:S02]  /*95e0*/  FADD.FTZ R145, R2, -R145 ;  /* 0x8000009102917221 */ /* 0x000fe40000010000 */
[--C-:B------:R-:W-:Y:S01]  /*95f0*/  FFMA.FTZ R106, R60, UR12, -R107.reuse ;  /* 0x0000000c3c6a7c23 */ /* 0x100fe2000801086b */
[----:B------:R-:W-:Y:S01]  /*9600*/  FSEL R60, R5, RZ, P1 ;  /* 0x000000ff053c7208 */ /* 0x000fe20000800000 */
[--C-:B------:R-:W-:Y:S01]  /*9610*/  FFMA.FTZ R148, R64, UR12, -R107.reuse ;  /* 0x0000000c40947c23 */ /* 0x100fe2000801086b */
[----:B------:R-:W-:Y:S01]  /*9620*/  FSEL R5, R48, RZ, P1 ;  /* 0x000000ff30057208 */ /* 0x000fe20000800000 */
[--C-:B------:R-:W-:Y:S01]  /*9630*/  FFMA.FTZ R124, R8, UR12, -R107.reuse ;  /* 0x0000000c087c7c23 */ /* 0x100fe2000801086b */
[----:B------:R-:W-:Y:S01]  /*9640*/  FFMA.FTZ R59, R4, UR12, -R107 ;  /* 0x0000000c043b7c23 */ /* 0x000fe2000801086b */
[--C-:B------:R-:W-:Y:S01]  /*9650*/  FFMA.FTZ R125, R9, UR12, -R60.reuse ;  /* 0x0000000c097d7c23 */ /* 0x100fe2000801083c */
[--C-:B------:R-:W-:Y:S01]  /*9660*/  FFMA.FTZ R104, R119, UR12, -R60.reuse ;  /* 0x0000000c77687c23 */ /* 0x100fe2000801083c */
[----:B------:R-:W-:Y:S01]  /*9670*/  FADD.FTZ R0, R0, -R5 ;  /* 0x8000000500007221 */ /* 0x000fe20000010000 */
[--C-:B------:R-:W-:Y:S01]  /*9680*/  FFMA.FTZ R105, R105, UR12, -R60.reuse ;  /* 0x0000000c69697c23 */ /* 0x100fe2000801083c */
[----:B------:R-:W-:Y:S01]  /*9690*/  FMUL.FTZ R145, R145, UR12 ;  /* 0x0000000c91917c20 */ /* 0x000fe20008410000 */
[--C-:B------:R-:W-:Y:S01]  /*96a0*/  FFMA.FTZ R115, R115, UR12, -R60.reuse ;  /* 0x0000000c73737c23 */ /* 0x100fe2000801083c */
        /* <DEDUP_REMOVED lines=8> */
[----:B------:R-:W-:Y:S01]  /*9730*/  LDSM.16.MT88.4 R64, [R164+0x6800] ;  /* 0x00680000a440783b */ /* 0x000fe20000004200 */
        /* <DEDUP_REMOVED lines=23> */
[----:B------:R-:W-:Y:S01]  /*98b0*/  FFMA.FTZ R58, R58, UR12, -R107 ;  /* 0x0000000c3a3a7c23 */ /* 0x000fe2000801086b */
[----:B------:R-:W-:Y:S01]  /*98c0*/  MUFU.EX2 R125, R125 ;  /* 0x0000007d007d7308 */ /* 0x000fe20000000800 */
[----:B------:R-:W-:-:S07]  /*98d0*/  FFMA.FTZ R51, R51, UR12, -R60 ;  /* 0x0000000c33337c23 */ /* 0x000fce000801083c */
[----:B------:R-:W1:Y:S01]  /*98e0*/  MUFU.EX2 R104, R104 ;  /* 0x0000006800687308 */ /* 0x000e620000000800 */
[----:B--2---:R-:W-:-:S07]  /*98f0*/  F2FP.BF16.F32.PACK_AB R6, R59, R106 ;  /* 0x0000006a3b06723e */ /* 0x004fce00000010ff */
[----:B------:R-:W-:Y:S08]  /*9900*/  MUFU.EX2 R105, R105 ;  /* 0x0000006900697308 */ /* 0x000ff00000000800 */
[----:B------:R2:W3:Y:S01]  /*9910*/  MUFU.EX2 R2, R115 ;  /* 0x0000007300027308 */ /* 0x0004e20000000800 */
[----:B-1----:R-:W-:-:S07]  /*9920*/  F2FP.BF16.F32.PACK_AB R5, R104, R125 ;  /* 0x0000007d6805723e */ /* 0x002fce00000010ff */
[----:B------:R-:W1:Y:S08]  /*9930*/  MUFU.EX2 R145, R145 ;  /* 0x0000009100917308 */ /* 0x000e700000000800 */
[----:B------:R-:W4:Y:S01]  /*9940*/  MUFU.EX2 R126, R0 ;  /* 0x00000000007e7308 */ /* 0x000f220000000800 */
[--C-:B--2---:R-:W-:Y:S01]  /*9950*/  FFMA.FTZ R115, R52, UR12, -R107.reuse ;  /* 0x0000000c34737c23 */ /* 0x104fe2000801086b */
[----:B---3--:R-:W-:Y:S01]  /*9960*/  F2FP.BF16.F32.PACK_AB R7, R2, R105 ;  /* 0x000000690207723e */ /* 0x008fe200000010ff */
[----:B------:R-:W2:Y:S05]  /*9970*/  LDSM.16.MT88.4 R52, [R168+0x6800] ;  /* 0x00680000a834783b */ /* 0x000eaa0000004200 */
        /* <DEDUP_REMOVED lines=8> */
[----:B------:R-:W1:Y:S01]  /*9a00*/  MUFU.EX2 R119, R119 ;  /* 0x0000007700777308 */ /* 0x000e620000000800 */
[-C--:B----4-:R-:W-:Y:S01]  /*9a10*/  FMUL.FTZ R10, R98, R126.reuse ;  /* 0x0000007e620a7220 */ /* 0x090fe20000410000 */
[-C--:B------:R-:W-:Y:S01]  /*9a20*/  FMUL.FTZ R11, R99, R126.reuse ;  /* 0x0000007e630b7220 */ /* 0x080fe20000410000 */
[-C--:B------:R-:W-:Y:S01]  /*9a30*/  FMUL.FTZ R94, R94, R126.reuse ;  /* 0x0000007e5e5e7220 */ /* 0x080fe20000410000 */
[-C--:B------:R-:W-:Y:S01]  /*9a40*/  FMUL.FTZ R95, R95, R126.reuse ;  /* 0x0000007e5f5f7220 */ /* 0x080fe20000410000 */
[----:B------:R-:W-:Y:S01]  /*9a50*/  FFMA.FTZ R0, R32, UR12, -R107 ;  /* 0x0000000c20007c23 */ /* 0x000fe2000801086b */
[-C--:B------:R-:W-:Y:S01]  /*9a60*/  FMUL.FTZ R18, R70, R126.reuse ;  /* 0x0000007e46127220 */ /* 0x080fe20000410000 */
        /* <DEDUP_REMOVED lines=8> */
[C---:B------:R-:W-:Y:S01]  /*9af0*/  HMMA.16816.F32.BF16 R12, R4.reuse, R14, R92 ;  /* 0x0000000e040c723c */ /* 0x040fe2000004185c */
        /* <DEDUP_REMOVED lines=16> */
[----:B------:R-:W3:Y:S01]  /*9c00*/  MUFU.EX2 R117, R117 ;  /* 0x0000007500757308 */ /* 0x000ee20000000800 */
[----:B------:R-:W-:Y:S01]  /*9c10*/  HMMA.16816.F32.BF16 R16, R4, R20, R16 ;  /* 0x000000140410723c */ /* 0x000fe20000041810 */
[----:B------:R-:W-:Y:S01]  /*9c20*/  LDSM.16.MT88.4 R92, [R168+0x8800] ;  /* 0x00880000a85c783b */ /* 0x000fe20000004200 */
[----:B------:R-:W-:Y:S01]  /*9c30*/  FFMA.FTZ R125, R194, R126, R125 ;  /* 0x0000007ec27d7223 */ /* 0x000fe2000001007d */
[----:B------:R-:W-:Y:S01]  /*9c40*/  FFMA.FTZ R145, R193, R145, R148 ;  /* 0x00000091c1917223 */ /* 0x000fe20000010094 */
[----:B------:R-:W-:-:S02]  /*9c50*/  FFMA.FTZ R193, R102, UR12, -R107 ;  /* 0x0000000c66c17c23 */ /* 0x000fc4000801086b */
[----:B------:R-:W-:Y:S01]  /*9c60*/  HMMA.16816.F32.BF16 R28, R4, R24, R28 ;  /* 0x00000018041c723c */ /* 0x000fe2000004181c */
[----:B------:R-:W-:Y:S01]  /*9c70*/  MUFU.EX2 R121, R121 ;  /* 0x0000007900797308 */ /* 0x000fe20000000800 */
[----:B------:R-:W-:Y:S01]  /*9c80*/  FADD.FTZ R104, R104, R125 ;  /* 0x0000007d68687221 */ /* 0x000fe20000010000 */
[----:B------:R-:W-:-:S03]  /*9c90*/  FADD.FTZ R145, R124, R145 ;  /* 0x000000917c917221 */ /* 0x000fc60000010000 */
[C---:B------:R-:W-:Y:S01]  /*9ca0*/  HMMA.16816.F32.BF16 R20, R4.reuse, R22, R88 ;  /* 0x000000160414723c */ /* 0x040fe20000041858 */
[----:B------:R-:W-:Y:S01]  /*9cb0*/  LDSM.16.MT88.4 R88, [R166+0x8800] ;  /* 0x00880000a658783b */ /* 0x000fe20000004200 */
[----:B------:R-:W-:Y:S01]  /*9cc0*/  FADD.FTZ R105, R105, R104 ;  /* 0x0000006869697221 */ /* 0x000fe20000010000 */
[----:B------:R-:W4:Y:S01]  /*9cd0*/  MUFU.EX2 R116, R116 ;  /* 0x0000007400747308 */ /* 0x000f220000000800 */
[----:B------:R-:W-:Y:S02]  /*9ce0*/  FADD.FTZ R106, R106, R145 ;  /* 0x000000916a6a7221 */ /* 0x000fe40000010000 */
[C---:B------:R-:W-:Y:S01]  /*9cf0*/  HMMA.16816.F32.BF16 R24, R4.reuse, R26, R84 ;  /* 0x0000001a0418723c */ /* 0x040fe20000041854 */
[----:B------:R-:W-:Y:S01]  /*9d00*/  LDSM.16.MT88.4 R84, [R165+0x8000] ;  /* 0x00800000a554783b */ /* 0x000fe20000004200 */
[----:B------:R-:W-:Y:S01]  /*9d10*/  FADD.FTZ R105, R2, R105 ;  /* 0x0000006902697221 */ /* 0x000fe20000010000 */
[----:B------:R-:W-:Y:S02]  /*9d20*/  FADD.FTZ R59, R59, R106 ;  /* 0x0000006a3b3b7221 */ /* 0x000fe40000010000 */
[----:B------:R-:W-:Y:S01]  /*9d30*/  MUFU.EX2 R142, R142 ;  /* 0x0000008e008e7308 */ /* 0x000fe20000000800 */
[C---:B------:R-:W-:Y:S06]  /*9d40*/  HMMA.16816.F32.BF16 R32, R4.reuse, R40, R32 ;  /* 0x000000280420723c */ /* 0x040fec0000041820 */
[----:B------:R-:W-:Y:S01]  /*9d50*/  HMMA.16816.F32.BF16 R4, R4, R42, R80 ;  /* 0x0000002a0404723c */ /* 0x000fe20000041850 */
[----:B-1----:R-:W-:Y:S01]  /*9d60*/  F2FP.BF16.F32.PACK_AB R40, R119, R122 ;  /* 0x0000007a7728723e */ /* 0x002fe200000010ff */
[----:B------:R-:W1:Y:S01]  /*9d70*/  MUFU.EX2 R139, R139 ;  /* 0x0000008b008b7308 */ /* 0x000e620000000800 */
[----:B---3--:R-:W-:Y:S01]  /*9d80*/  F2FP.BF16.F32.PACK_AB R41, R117, R120 ;  /* 0x000000787529723e */ /* 0x008fe200000010ff */
[----:B------:R-:W-:-:S03]  /*9d90*/  FADD.FTZ R122, R122, R59 ;  /* 0x0000003b7a7a7221 */ /* 0x000fc60000010000 */
[----:B------:R-:W-:Y:S01]  /*9da0*/  F2FP.BF16.F32.PACK_AB R42, R0, R115 ;  /* 0x00000073002a723e */ /* 0x000fe200000010ff */
[----:B------:R-:W-:Y:S01]  /*9db0*/  FADD.FTZ R122, R119, R122 ;  /* 0x0000007a777a7221 */ /* 0x000fe20000010000 */
[----:B----4-:R-:W-:Y:S01]  /*9dc0*/  F2FP.BF16.F32.PACK_AB R43, R116, R121 ;  /* 0x00000079742b723e */ /* 0x010fe200000010ff */
[----:B------:R-:W-:Y:S02]  /*9dd0*/  MUFU.EX2 R135, R135 ;  /* 0x0000008700877308 */ /* 0x000fe40000000800 */
[----:B------:R-:W-:-:S04]  /*9de0*/  FADD.FTZ R115, R115, R122 ;  /* 0x0000007a73737221 */ /* 0x000fc80000010000 */
[C---:B--2---:R-:W-:Y:S01]  /*9df0*/  HMMA.16816.F32.BF16 R8, R40.reuse, R52, R8 ;  /* 0x000000342808723c */ /* 0x044fe20000041808 */
[----:B------:R-:W-:Y:S01]  /*9e00*/  FADD.FTZ R115, R0, R115 ;  /* 0x0000007300737221 */ /* 0x000fe20000010000 */
[----:B------:R-:W-:Y:S04]  /*9e10*/  MUFU.EX2 R128, R128 ;  /* 0x0000008000807308 */ /* 0x000fe80000000800 */
[C---:B------:R-:W-:Y:S01]  /*9e20*/  HMMA.16816.F32.BF16 R12, R40.reuse, R54, R12 ;  /* 0x00000036280c723c */ /* 0x040fe2000004180c */
[----:B------:R-:W2:Y:S03]  /*9e30*/  LDSM.16.MT88.4 R52, [R168+0x7000] ;  /* 0x00700000a834783b */ /* 0x000ea60000004200 */
[----:B------:R-:W-:Y:S02]  /*9e40*/  MUFU.EX2 R140, R140 ;  /* 0x0000008c008c7308 */ /* 0x000fe40000000800 */
[C---:B------:R-:W-:Y:S06]  /*9e50*/  HMMA.16816.F32.BF16 R32, R40.reuse, R64, R32 ;  /* 0x000000402820723c */ /* 0x040fec0000041820 */
[C---:B------:R-:W-:Y:S01]  /*9e60*/  HMMA.16816.F32.BF16 R4, R40.reuse, R66, R4 ;  /* 0x000000422804723c */ /* 0x040fe20000041804 */
[----:B------:R-:W3:Y:S01]  /*9e70*/  LDSM.16.MT88.4 R64, [R164+0x7000] ;  /* 0x00700000a440783b */ /* 0x000ee20000004200 */
[----:B------:R-:W4:Y:S04]  /*9e80*/  MUFU.EX2 R127, R127 ;  /* 0x0000007f007f7308 */ /* 0x000f280000000800 */
[C---:B------:R-:W-:Y:S04]  /*9e90*/  HMMA.16816.F32.BF16 R28, R40.reuse, R36, R28 ;  /* 0x00000024281c723c */ /* 0x040fe8000004181c */
[----:B------:R-:W-:Y:S02]  /*9ea0*/  MUFU.EX2 R138, R138 ;  /* 0x0000008a008a7308 */ /* 0x000fe40000000800 */
[C---:B------:R-:W-:Y:S01]  /*9eb0*/  HMMA.16816.F32.BF16 R24, R40.reuse, R38, R24 ;  /* 0x000000262818723c */ /* 0x040fe20000041818 */
[----:B------:R-:W5:Y:S05]  /*9ec0*/  LDSM.16.MT88.4 R36, [R165+0x7000] ;  /* 0x00700000a524783b */ /* 0x000f6a0000004200 */
[----:B------:R-:W2:Y:S01]  /*9ed0*/  MUFU.EX2 R137, R137 ;  /* 0x0000008900897308 */ /* 0x000ea20000000800 */
[C---:B------:R-:W-:Y:S06]  /*9ee0*/  HMMA.16816.F32.BF16 R16, R40.reuse, R44, R16 ;  /* 0x0000002c2810723c */ /* 0x040fec0000041810 */
[----:B------:R-:W-:Y:S01]  /*9ef0*/  HMMA.16816.F32.BF16 R20, R40, R46, R20 ;  /* 0x0000002e2814723c */ /* 0x000fe20000041814 */
[----:B------:R-:W5:Y:S01]  /*9f00*/  LDSM.16.MT88.4 R44, [R166+0x7000] ;  /* 0x00700000a62c783b */ /* 0x000f620000004200 */
[----:B------:R-:W-:Y:S05]  /*9f10*/  MUFU.EX2 R154, R154 ;  /* 0x0000009a009a7308 */ /* 0x000fea0000000800 */
[----:B-1----:R-:W-:Y:S01]  /*9f20*/  F2FP.BF16.F32.PACK_AB R40, R139, R142 ;  /* 0x0000008e8b28723e */ /* 0x002fe200000010ff */
[----:B------:R-:W-:Y:S01]  /*9f30*/  FADD.FTZ R142, R142, R115 ;  /* 0x000000738e8e7221 */ /* 0x000fe20000010000 */
[----:B----4-:R-:W-:Y:S01]  /*9f40*/  F2FP.BF16.F32.PACK_AB R41, R127, R140 ;  /* 0x0000008c7f29723e */ /* 0x010fe200000010ff */
[----:B------:R-:W1:Y:S01]  /*9f50*/  MUFU.EX2 R151, R151 ;  /* 0x0000009700977308 */ /* 0x000e620000000800 */
[----:B------:R-:W-:Y:S01]  /*9f60*/  F2FP.BF16.F32.PACK_AB R42, R128, R135 ;  /* 0x00000087802a723e */ /* 0x000fe200000010ff */
[----:B------:R-:W-:Y:S01]  /*9f70*/  FADD.FTZ R142, R139, R142 ;  /* 0x0000008e8b8e7221 */ /* 0x000fe20000010000 */
[----:B--2---:R-:W-:-:S05]  /*9f80*/  F2FP.BF16.F32.PACK_AB R43, R137, R138 ;  /* 0x0000008a892b723e */ /* 0x004fca00000010ff */
[----:B------:R-:W-:Y:S02]  /*9f90*/  MUFU.EX2 R150, R150 ;  /* 0x0000009600967308 */ /* 0x000fe40000000800 */
[C---:B------:R-:W-:Y:S06]  /*9fa0*/  HMMA.16816.F32.BF16 R8, R40.reuse, R52, R8 ;  /* 0x000000342808723c */ /* 0x040fec0000041808 */
[C---:B------:R-:W-:Y:S01]  /*9fb0*/  HMMA.16816.F32.BF16 R12, R40.reuse, R54, R12 ;  /* 0x00000036280c723c */ /* 0x040fe2000004180c */
[----:B------:R-:W2:Y:S01]  /*9fc0*/  LDSM.16.MT88.4 R52, [R168+0x7800] ;  /* 0x00780000a834783b */ /* 0x000ea20000004200 */
[----:B------:R-:W-:Y:S04]  /*9fd0*/  MUFU.EX2 R147, R147 ;  /* 0x0000009300937308 */ /* 0x000fe80000000800 */
[C---:B---3--:R-:W-:Y:S04]  /*9fe0*/  HMMA.16816.F32.BF16 R32, R40.reuse, R64, R32 ;  /* 0x000000402820723c */ /* 0x048fe80000041820 */
[----:B------:R-:W-:Y:S02]  /*9ff0*/  MUFU.EX2 R152, R152 ;  /* 0x0000009800987308 */ /* 0x000fe40000000800 */
[----:B-----5:R-:W-:Y:S01]  /*a000*/  HMMA.16816.F32.BF16 R28, R40, R36, R28 ;  /* 0x00000024281c723c */ /* 0x020fe2000004181c */
[----:B------:R-:W-:-:S05]  /*a010*/  FFMA.FTZ R64, R155, UR12, -R60 ;  /* 0x0000000c9b407c23 */ /* 0x000fca000801083c */
[----:B------:R-:W3:Y:S01]  /*a020*/  MUFU.EX2 R149, R149 ;  /* 0x0000009500957308 */ /* 0x000ee20000000800 */
[C---:B------:R-:W-:Y:S01]  /*a030*/  HMMA.16816.F32.BF16 R24, R40.reuse, R38, R24 ;  /* 0x000000262818723c */ /* 0x040fe20000041818 */
[----:B------:R-:W4:Y:S05]  /*a040*/  LDSM.16.MT88.4 R36, [R165+0x7800] ;  /* 0x00780000a524783b */ /* 0x000f2a0000004200 */
[C---:B------:R-:W-:Y:S01]  /*a050*/  HMMA.16816.F32.BF16 R16, R40.reuse, R44, R16 ;  /* 0x0000002c2810723c */ /* 0x040fe20000041810 */
[----:B------:R5:W-:Y:S05]  /*a060*/  MUFU.EX2 R65, R153 ;  /* 0x0000009900417308 */ /* 0x000bea0000000800 */
[C---:B------:R-:W-:Y:S01]  /*a070*/  HMMA.16816.F32.BF16 R20, R40.reuse, R46, R20 ;  /* 0x0000002e2814723c */ /* 0x040fe20000041814 */
[----:B------:R-:W4:Y:S02]  /*a080*/  LDSM.16.MT88.4 R44, [R166+0x7800] ;  /* 0x00780000a62c783b */ /* 0x000f240000004200 */
[----:B------:R-:W2:Y:S03]  /*a090*/  MUFU.EX2 R64, R64 ;  /* 0x0000004000407308 */ /* 0x000ea60000000800 */
[----:B------:R-:W-:Y:S05]  /*a0a0*/  HMMA.16816.F32.BF16 R4, R40, R66, R4 ;  /* 0x000000422804723c */ /* 0x000fea0000041804 */
[----:B------:R-:W-:Y:S01]  /*a0b0*/  MUFU.EX2 R134, R134 ;  /* 0x0000008600867308 */ /* 0x000fe20000000800 */
[--C-:B-----5:R-:W-:Y:S01]  /*a0c0*/  FFMA.FTZ R153, R144, UR12, -R107.reuse ;  /* 0x0000000c90997c23 */ /* 0x120fe2000801086b */
[----:B-1----:R-:W-:Y:S01]  /*a0d0*/  F2FP.BF16.F32.PACK_AB R40, R151, R154 ;  /* 0x0000009a9728723e */ /* 0x002fe200000010ff */
[--C-:B------:R-:W-:Y:S01]  /*a0e0*/  FFMA.FTZ R66, R136, UR12, -R107.reuse ;  /* 0x0000000c88427c23 */ /* 0x100fe2000801086b */
[----:B---3--:R-:W-:Y:S01]  /*a0f0*/  F2FP.BF16.F32.PACK_AB R41, R149, R152 ;  /* 0x000000989529723e */ /* 0x008fe200000010ff */
[----:B------:R-:W-:Y:S01]  /*a100*/  FFMA.FTZ R67, R146, UR12, -R107 ;  /* 0x0000000c92437c23 */ /* 0x000fe2000801086b */
[----:B------:R-:W-:Y:S01]  /*a110*/  F2FP.BF16.F32.PACK_AB R42, R147, R150 ;  /* 0x00000096932a723e */ /* 0x000fe200000010ff */
[----:B------:R-:W-:Y:S01]  /*a120*/  FFMA.FTZ R136, R143, UR12, -R60 ;  /* 0x0000000c8f887c23 */ /* 0x000fe2000801083c */
[----:B------:R-:W1:Y:S01]  /*a130*/  MUFU.EX2 R153, R153 ;  /* 0x0000009900997308 */ /* 0x000e620000000800 */
[----:B--2---:R-:W-:-:S07]  /*a140*/  F2FP.BF16.F32.PACK_AB R43, R64, R65 ;  /* 0x00000041402b723e */ /* 0x004fce00000010ff */
[C---:B------:R-:W-:Y:S01]  /*a150*/  HMMA.16816.F32.BF16 R8, R40.reuse, R52, R8 ;  /* 0x000000342808723c */ /* 0x040fe20000041808 */
[----:B------:R-:W-:Y:S05]  /*a160*/  MUFU.EX2 R66, R66 ;  /* 0x0000004200427308 */ /* 0x000fea0000000800 */
[----:B------:R-:W-:Y:S01]  /*a170*/  HMMA.16816.F32.BF16 R12, R40, R54, R12 ;  /* 0x00000036280c723c */ /* 0x000fe2000004180c */
[----:B------:R-:W2:Y:S02]  /*a180*/  LDSM.16.MT88.4 R52, [R164+0x7800] ;  /* 0x00780000a434783b */ /* 0x000ea40000004200 */
[----:B------:R-:W3:Y:S01]  /*a190*/  MUFU.EX2 R67, R67 ;  /* 0x0000004300437308 */ /* 0x000ee20000000800 */
[----:B-1----:R-:W-:-:S02]  /*a1a0*/  F2FP.BF16.F32.PACK_AB R80, R153, R134 ;  /* 0x000000869950723e */ /* 0x002fc400000010ff */
[C---:B----4-:R-:W-:Y:S05]  /*a1b0*/  HMMA.16816.F32.BF16 R28, R40.reuse, R36, R28 ;  /* 0x00000024281c723c */ /* 0x050fea000004181c */
[----:B------:R-:W-:Y:S01]  /*a1c0*/  MUFU.EX2 R133, R133 ;  /* 0x0000008500857308 */ /* 0x000fe20000000800 */
[C---:B------:R-:W-:Y:S01]  /*a1d0*/  HMMA.16816.F32.BF16 R24, R40.reuse, R38, R24 ;  /* 0x000000262818723c */ /* 0x040fe20000041818 */
[----:B------:R-:W1:Y:S05]  /*a1e0*/  LDSM.16.MT88.4 R36, [R166+0x8000] ;  /* 0x00800000a624783b */ /* 0x000e6a0000004200 */
[----:B------:R-:W-:Y:S01]  /*a1f0*/  HMMA.16816.F32.BF16 R16, R40, R44, R16 ;  /* 0x0000002c2810723c */ /* 0x000fe20000041810 */
[----:B------:R-:W4:Y:S01]  /*a200*/  MUFU.EX2 R136, R136 ;  /* 0x0000008800887308 */ /* 0x000f220000000800 */
[----:B---3--:R-:W-:-:S04]  /*a210*/  F2FP.BF16.F32.PACK_AB R82, R67, R66 ;  /* 0x000000424352723e */ /* 0x008fc800000010ff */
[C---:B------:R-:W-:Y:S01]  /*a220*/  HMMA.16816.F32.BF16 R20, R40.reuse, R46, R20 ;  /* 0x0000002e2814723c */ /* 0x040fe20000041814 */
[----:B------:R-:W3:Y:S02]  /*a230*/  LDSM.16.MT88.4 R44, [R168+0x8000] ;  /* 0x00800000a82c783b */ /* 0x000ee40000004200 */
[----:B------:R-:W-:Y:S08]  /*a240*/  MUFU.EX2 R193, R193 ;  /* 0x000000c100c17308 */ /* 0x000ff00000000800 */
[----:B------:R-:W-:Y:S01]  /*a250*/  MUFU.EX2 R0, R51 ;  /* 0x0000003300007308 */ /* 0x000fe20000000800 */
[----:B----4-:R-:W-:Y:S01]  /*a260*/  F2FP.BF16.F32.PACK_AB R81, R136, R133 ;  /* 0x000000858851723e */ /* 0x010fe200000010ff */
[C---:B--2---:R-:W-:Y:S06]  /*a270*/  HMMA.16816.F32.BF16 R32, R40.reuse, R52, R32 ;  /* 0x000000342820723c */ /* 0x044fec0000041820 */
[----:B------:R-:W-:Y:S01]  /*a280*/  HMMA.16816.F32.BF16 R4, R40, R54, R4 ;  /* 0x000000362804723c */ /* 0x000fe20000041804 */
[--C-:B------:R-:W-:Y:S01]  /*a290*/  FFMA.FTZ R52, R131, UR12, -R60.reuse ;  /* 0x0000000c83347c23 */ /* 0x100fe2000801083c */
[----:B------:R-:W-:-:S05]  /*a2a0*/  FFMA.FTZ R53, R141, UR12, -R60 ;  /* 0x0000000c8d357c23 */ /* 0x000fca000801083c */
[----:B------:R-:W-:Y:S01]  /*a2b0*/  MUFU.EX2 R52, R52 ;  /* 0x0000003400347308 */ /* 0x000fe20000000800 */
[--C-:B------:R-:W-:Y:S01]  /*a2c0*/  FFMA.FTZ R40, R114, UR12, -R107.reuse ;  /* 0x0000000c72287c23 */ /* 0x100fe2000801086b */
[--C-:B------:R-:W-:Y:S01]  /*a2d0*/  FFMA.FTZ R43, R132, UR12, -R107.reuse ;  /* 0x0000000c842b7c23 */ /* 0x100fe2000801086b */
[--C-:B------:R-:W-:Y:S01]  /*a2e0*/  FFMA.FTZ R41, R112, UR12, -R107.reuse ;  /* 0x0000000c70297c23 */ /* 0x100fe2000801086b */
[----:B------:R-:W-:-:S04]  /*a2f0*/  FFMA.FTZ R42, R130, UR12, -R107 ;  /* 0x0000000c822a7c23 */ /* 0x000fc8000801086b */
[----:B------:R-:W2:Y:S08]  /*a300*/  MUFU.EX2 R53, R53 ;  /* 0x0000003500357308 */ /* 0x000eb00000000800 */
[----:B------:R-:W-:Y:S08]  /*a310*/  MUFU.EX2 R40, R40 ;  /* 0x0000002800287308 */ /* 0x000ff00000000800 */
[----:B------:R-:W4:Y:S01]  /*a320*/  MUFU.EX2 R43, R43 ;  /* 0x0000002b002b7308 */ /* 0x000f220000000800 */
[----:B--2---:R-:W-:-:S07]  /*a330*/  F2FP.BF16.F32.PACK_AB R83, R53, R52 ;  /* 0x000000343553723e */ /* 0x004fce00000010ff */
[C---:B-1----:R-:W-:Y:S01]  /*a340*/  HMMA.16816.F32.BF16 R16, R80.reuse, R36, R16 ;  /* 0x000000245010723c */ /* 0x042fe20000041810 */
[----:B------:R-:W-:Y:S05]  /*a350*/  MUFU.EX2 R41, R41 ;  /* 0x0000002900297308 */ /* 0x000fea0000000800 */
[C---:B------:R-:W-:Y:S01]  /*a360*/  HMMA.16816.F32.BF16 R20, R80.reuse, R38, R20 ;  /* 0x000000265014723c */ /* 0x040fe20000041814 */
[----:B------:R-:W1:Y:S02]  /*a370*/  LDSM.16.MT88.4 R36, [R164+0x8000] ;  /* 0x00800000a424783b */ /* 0x000e640000004200 */
[----:B------:R-:W-:Y:S03]  /*a380*/  MUFU.EX2 R42, R42 ;  /* 0x0000002a002a7308 */ /* 0x000fe60000000800 */
[C---:B---3--:R-:W-:Y:S06]  /*a390*/  HMMA.16816.F32.BF16 R8, R80.reuse, R44, R8 ;  /* 0x0000002c5008723c */ /* 0x048fec0000041808 */
[----:B------:R-:W-:Y:S01]  /*a3a0*/  HMMA.16816.F32.BF16 R12, R80, R46, R12 ;  /* 0x0000002e500c723c */ /* 0x000fe2000004180c */
[--C-:B------:R-:W-:Y:S01]  /*a3b0*/  FFMA.FTZ R44, R113, UR12, -R60.reuse ;  /* 0x0000000c712c7c23 */ /* 0x100fe2000801083c */
[----:B------:R-:W-:-:S04]  /*a3c0*/  FFMA.FTZ R45, R111, UR12, -R60 ;  /* 0x0000000c6f2d7c23 */ /* 0x000fc8000801083c */
[C---:B------:R-:W-:Y:S01]  /*a3d0*/  HMMA.16816.F32.BF16 R28, R80.reuse, R84, R28 ;  /* 0x00000054501c723c */ /* 0x040fe2000004181c */
[--C-:B------:R-:W-:Y:S01]  /*a3e0*/  FFMA.FTZ R47, R129, UR12, -R60.reuse ;  /* 0x0000000c812f7c23 */ /* 0x100fe2000801083c */
[----:B------:R-:W-:Y:S04]  /*a3f0*/  MUFU.EX2 R44, R44 ;  /* 0x0000002c002c7308 */ /* 0x000fe80000000800 */
[C---:B------:R-:W-:Y:S01]  /*a400*/  HMMA.16816.F32.BF16 R84, R80.reuse, R86, R24 ;  /* 0x000000565054723c */ /* 0x040fe20000041818 */
[----:B------:R-:W2:Y:S03]  /*a410*/  LDSM.16.MT88.4 R24, [R165+0x8800] ;  /* 0x00880000a518783b */ /* 0x000ea60000004200 */
[----:B------:R-:W3:Y:S08]  /*a420*/  MUFU.EX2 R47, R47 ;  /* 0x0000002f002f7308 */ /* 0x000ef00000000800 */
[----:B------:R-:W-:Y:S01]  /*a430*/  MUFU.EX2 R45, R45 ;  /* 0x0000002d002d7308 */ /* 0x000fe20000000800 */
[C---:B-1----:R-:W-:Y:S07]  /*a440*/  HMMA.16816.F32.BF16 R76, R80.reuse, R36, R32 ;  /* 0x00000024504c723c */ /* 0x042fee0000041820 */
[----:B------:R-:W1:Y:S01]  /*a450*/  MUFU.EX2 R32, R123 ;  /* 0x0000007b00207308 */ /* 0x000e620000000800 */
[----:B------:R-:W-:Y:S01]  /*a460*/  HMMA.16816.F32.BF16 R80, R80, R38, R4 ;  /* 0x000000265050723c */ /* 0x000fe20000041804 */
[--C-:B------:R-:W-:Y:S01]  /*a470*/  FFMA.FTZ R33, R100, UR12, -R107.reuse ;  /* 0x0000000c64217c23 */ /* 0x100fe2000801086b */
[--C-:B------:R-:W-:Y:S01]  /*a480*/  FFMA.FTZ R36, R110, UR12, -R107.reuse ;  /* 0x0000000c6e247c23 */ /* 0x100fe2000801086b */
[--C-:B------:R-:W-:Y:S01]  /*a490*/  FFMA.FTZ R34, R62, UR12, -R107.reuse ;  /* 0x0000000c3e227c23 */ /* 0x100fe2000801086b */
[----:B------:R-:W-:Y:S01]  /*a4a0*/  FFMA.FTZ R35, R108, UR12, -R107 ;  /* 0x0000000c6c237c23 */ /* 0x000fe2000801086b */
[----:B------:R-:W-:-:S02]  /*a4b0*/  FFMA.FTZ R37, R103, UR12, -R60 ;  /* 0x0000000c67257c23 */ /* 0x000fc4000801083c */
[----:B----4-:R-:W-:Y:S01]  /*a4c0*/  F2FP.BF16.F32.PACK_AB R4, R43, R40 ;  /* 0x000000282b04723e */ /* 0x010fe200000010ff */
[----:B------:R-:W-:Y:S01]  /*a4d0*/  MUFU.EX2 R33, R33 ;  /* 0x0000002100217308 */ /* 0x000fe20000000800 */
[----:B---3--:R-:W-:Y:S02]  /*a4e0*/  F2FP.BF16.F32.PACK_AB R5, R47, R44 ;  /* 0x0000002c2f05723e */ /* 0x008fe400000010ff */
[----:B------:R-:W-:Y:S02]  /*a4f0*/  F2FP.BF16.F32.PACK_AB R6, R42, R41 ;  /* 0x000000292a06723e */ /* 0x000fe400000010ff */
[----:B-1----:R-:W-:-:S03]  /*a500*/  F2FP.BF16.F32.PACK_AB R7, R32, R45 ;  /* 0x0000002d2007723e */ /* 0x002fc600000010ff */
[----:B------:R-:W1:Y:S04]  /*a510*/  MUFU.EX2 R36, R36 ;  /* 0x0000002400247308 */ /* 0x000e680000000800 */
[C---:B------:R-:W-:Y:S01]  /*a520*/  HMMA.16816.F32.BF16 R96, R4.reuse, R92, R8 ;  /* 0x0000005c0460723c */ /* 0x040fe20000041808 */
[----:B------:R-:W3:Y:S03]  /*a530*/  LDSM.16.MT88.4 R8, [R164+0x8800] ;  /* 0x00880000a408783b */ /* 0x000ee60000004200 */
[----:B------:R-:W-:Y:S02]  /*a540*/  MUFU.EX2 R34, R34 ;  /* 0x0000002200227308 */ /* 0x000fe40000000800 */
[C---:B------:R-:W-:Y:S01]  /*a550*/  HMMA.16816.F32.BF16 R68, R4.reuse, R88, R16 ;  /* 0x000000580444723c */ /* 0x040fe20000041810 */
[----:B------:R-:W-:Y:S05]  /*a560*/  LDSM.16.MT88.4 R16, [R164+0x9000] ;  /* 0x00900000a410783b */ /* 0x000fea0000004200 */
[----:B------:R-:W-:Y:S01]  /*a570*/  MUFU.EX2 R35, R35 ;  /* 0x0000002300237308 */ /* 0x000fe20000000800 */
[C---:B------:R-:W-:Y:S01]  /*a580*/  HMMA.16816.F32.BF16 R88, R4.reuse, R90, R20 ;  /* 0x0000005a0458723c */ /* 0x040fe20000041814 */
[----:B------:R-:W4:Y:S05]  /*a590*/  LDSM.16.MT88.4 R20, [R168+0x9000] ;  /* 0x00900000a814783b */ /* 0x000f2a0000004200 */
[C---:B------:R-:W-:Y:S01]  /*a5a0*/  HMMA.16816.F32.BF16 R92, R4.reuse, R94, R12 ;  /* 0x0000005e045c723c */ /* 0x040fe2000004180c */
[----:B------:R-:W5:Y:S01]  /*a5b0*/  LDSM.16.MT88.4 R12, [R166+0x9000] ;  /* 0x00900000a60c783b */ /* 0x000f620000004200 */
[----:B------:R-:W-:Y:S04]  /*a5c0*/  MUFU.EX2 R37, R37 ;  /* 0x0000002500257308 */ /* 0x000fe80000000800 */
[C---:B--2---:R-:W-:Y:S04]  /*a5d0*/  HMMA.16816.F32.BF16 R72, R4.reuse, R24, R28 ;  /* 0x000000180448723c */ /* 0x044fe8000004181c */
[----:B------:R-:W2:Y:S02]  /*a5e0*/  MUFU.EX2 R28, R109 ;  /* 0x0000006d001c7308 */ /* 0x000ea40000000800 */
[----:B------:R-:W-:Y:S01]  /*a5f0*/  HMMA.16816.F32.BF16 R84, R4, R26, R84 ;  /* 0x0000001a0454723c */ /* 0x000fe20000041854 */
[--C-:B------:R-:W-:Y:S01]  /*a600*/  FFMA.FTZ R24, R101, UR12, -R60.reuse ;  /* 0x0000000c65187c23 */ /* 0x100fe2000801083c */
[----:B------:R-:W-:-:S05]  /*a610*/  FFMA.FTZ R25, R63, UR12, -R60 ;  /* 0x0000000c3f197c23 */ /* 0x000fca000801083c */
[----:B------:R-:W-:Y:S01]  /*a620*/  MUFU.EX2 R24, R24 ;  /* 0x0000001800187308 */ /* 0x000fe20000000800 */
[--C-:B------:R-:W-:Y:S01]  /*a630*/  FFMA.FTZ R26, R56, UR12, -R107.reuse ;  /* 0x0000000c381a7c23 */ /* 0x100fe2000801086b */
[----:B------:R-:W-:Y:S01]  /*a640*/  FFMA.FTZ R27, R61, UR12, -R107 ;  /* 0x0000000c3d1b7c23 */ /* 0x000fe2000801086b */
[C---:B---3--:R-:W-:Y:S05]  /*a650*/  HMMA.16816.F32.BF16 R76, R4.reuse, R8, R76 ;  /* 0x00000008044c723c */ /* 0x048fea000004184c */
[----:B------:R-:W3:Y:S01]  /*a660*/  MUFU.EX2 R25, R25 ;  /* 0x0000001900197308 */ /* 0x000ee20000000800 */
[----:B------:R-:W-:Y:S01]  /*a670*/  HMMA.16816.F32.BF16 R80, R4, R10, R80 ;  /* 0x0000000a0450723c */ /* 0x000fe20000041850 */
[----:B------:R-:W5:Y:S06]  /*a680*/  LDSM.16.MT88.4 R8, [R165+0x9000] ;  /* 0x00900000a508783b */ /* 0x000f6c0000004200 */
[----:B------:R-:W-:Y:S01]  /*a690*/  MUFU.EX2 R26, R26 ;  /* 0x0000001a001a7308 */ /* 0x000fe20000000800 */
[----:B-1----:R-:W-:-:S02]  /*a6a0*/  F2FP.BF16.F32.PACK_AB R4, R36, R33 ;  /* 0x000000212404723e */ /* 0x002fc400000010ff */
[----:B--2---:R-:W-:Y:S02]  /*a6b0*/  F2FP.BF16.F32.PACK_AB R5, R28, R37 ;  /* 0x000000251c05723e */ /* 0x004fe400000010ff */
[----:B------:R-:W-:-:S03]  /*a6c0*/  F2FP.BF16.F32.PACK_AB R6, R35, R34 ;  /* 0x000000222306723e */ /* 0x000fc600000010ff */
[----:B------:R-:W1:Y:S01]  /*a6d0*/  MUFU.EX2 R27, R27 ;  /* 0x0000001b001b7308 */ /* 0x000e620000000800 */
[----:B---3--:R-:W-:-:S07]  /*a6e0*/  F2FP.BF16.F32.PACK_AB R7, R25, R24 ;  /* 0x000000181907723e */ /* 0x008fce00000010ff */
[C---:B----4-:R-:W-:Y:S06]  /*a6f0*/  HMMA.16816.F32.BF16 R92, R4.reuse, R22, R92 ;  /* 0x00000016045c723c */ /* 0x050fec000004185c */
[----:B-----5:R-:W-:Y:S01]  /*a700*/  HMMA.16816.F32.BF16 R68, R4, R12, R68 ;  /* 0x0000000c0444723c */ /* 0x020fe20000041844 */
[----:B------:R-:W-:-:S04]  /*a710*/  FADD.FTZ R22, R120, R105 ;  /* 0x0000006978167221 */ /* 0x000fc80000010000 */
[----:B------:R-:W-:Y:S01]  /*a720*/  FADD.FTZ R22, R117, R22 ;  /* 0x0000001675167221 */ /* 0x000fe20000010000 */
[----:B------:R-:W-:Y:S01]  /*a730*/  HMMA.16816.F32.BF16 R88, R4, R14, R88 ;  /* 0x0000000e0458723c */ /* 0x000fe20000041858 */
[----:B------:R-:W2:Y:S02]  /*a740*/  LDSM.16.MT88.4 R12, [R168+0x9800] ;  /* 0x00980000a80c783b */ /* 0x000ea40000004200 */
[----:B------:R-:W-:-:S03]  /*a750*/  FADD.FTZ R121, R121, R22 ;  /* 0x0000001679797221 */ /* 0x000fc60000010000 */
[C---:B------:R-:W-:Y:S01]  /*a760*/  HMMA.16816.F32.BF16 R96, R4.reuse, R20, R96 ;  /* 0x000000140460723c */ /* 0x040fe20000041860 */
[----:B------:R-:W-:Y:S01]  /*a770*/  FADD.FTZ R121, R116, R121 ;  /* 0x0000007974797221 */ /* 0x000fe20000010000 */
[----:B------:R-:W-:Y:S03]  /*a780*/  MUFU.EX2 R20, R58 ;  /* 0x0000003a00147308 */ /* 0x000fe60000000800 */
[----:B------:R-:W-:Y:S01]  /*a790*/  FADD.FTZ R140, R140, R121 ;  /* 0x000000798c8c7221 */ /* 0x000fe20000010000 */
[C---:B------:R-:W-:Y:S01]  /*a7a0*/  HMMA.16816.F32.BF16 R72, R4.reuse, R8, R72 ;  /* 0x000000080448723c */ /* 0x040fe20000041848 */
[--C-:B------:R-:W-:Y:S01]  /*a7b0*/  FFMA.FTZ R21, R3, UR12, -R60.reuse ;  /* 0x0000000c03157c23 */ /* 0x100fe2000801083c */
[----:B------:R-:W-:Y:S01]  /*a7c0*/  FFMA.FTZ R3, R57, UR12, -R60 ;  /* 0x0000000c39037c23 */ /* 0x000fe2000801083c */
[----:B------:R-:W-:Y:S02]  /*a7d0*/  FADD.FTZ R127, R127, R140 ;  /* 0x0000008c7f7f7221 */ /* 0x000fe40000010000 */
[----:B------:R3:W-:Y:S01]  /*a7e0*/  MUFU.EX2 R2, R21 ;  /* 0x0000001500027308 */ /* 0x0007e20000000800 */
[----:B------:R-:W-:Y:S01]  /*a7f0*/  HMMA.16816.F32.BF16 R84, R4, R10, R84 ;  /* 0x0000000a0454723c */ /* 0x000fe20000041854 */
[----:B------:R-:W4:Y:S01]  /*a800*/  LDSM.16.MT88.4 R8, [R166+0x9800] ;  /* 0x00980000a608783b */ /* 0x000f220000004200 */
[----:B------:R-:W-:-:S04]  /*a810*/  FADD.FTZ R138, R138, R127 ;  /* 0x0000007f8a8a7221 */ /* 0x000fc80000010000 */
[----:B------:R-:W-:Y:S01]  /*a820*/  HMMA.16816.F32.BF16 R76, R4, R16, R76 ;  /* 0x00000010044c723c */ /* 0x000fe2000004184c */
[----:B------:R-:W5:Y:S01]  /*a830*/  MUFU.EX2 R3, R3 ;  /* 0x0000000300037308 */ /* 0x000f620000000800 */
[----:B------:R-:W-:-:S04]  /*a840*/  FADD.FTZ R137, R137, R138 ;  /* 0x0000008a89897221 */ /* 0x000fc80000010000 */
[----:B------:R-:W-:Y:S01]  /*a850*/  FADD.FTZ R22, R152, R137 ;  /* 0x0000008998167221 */ /* 0x000fe20000010000 */
[----:B------:R-:W-:Y:S01]  /*a860*/  FADD.FTZ R17, R135, R142 ;  /* 0x0000008e87117221 */ /* 0x000fe20000010000 */
[----:B------:R-:W-:Y:S01]  /*a870*/  HMMA.16816.F32.BF16 R80, R4, R18, R80 ;  /* 0x000000120450723c */ /* 0x000fe20000041850 */
[----:B---3--:R-:W-:Y:S02]  /*a880*/  FFMA.FTZ R21, R50, UR12, -R60 ;  /* 0x0000000c32157c23 */ /* 0x008fe4000801083c */
[----:B------:R-:W-:Y:S01]  /*a890*/  FADD.FTZ R17, R128, R17 ;  /* 0x0000001180117221 */ /* 0x000fe20000010000 */
[----:B------:R-:W-:-:S03]  /*a8a0*/  FADD.FTZ R22, R149, R22 ;  /* 0x0000001695167221 */ /* 0x000fc60000010000 */
[----:B------:R-:W-:Y:S01]  /*a8b0*/  FADD.FTZ R154, R154, R17 ;  /* 0x000000119a9a7221 */ /* 0x000fe20000010000 */
[----:B------:R-:W3:Y:S01]  /*a8c0*/  MUFU.EX2 R21, R21 ;  /* 0x0000001500157308 */ /* 0x000ee20000000800 */
[----:B------:R-:W-:Y:S01]  /*a8d0*/  FADD.FTZ R65, R65, R22 ;  /* 0x0000001641417221 */ /* 0x000fe20000010000 */
[----:B-1----:R-:W-:Y:S01]  /*a8e0*/  F2FP.BF16.F32.PACK_AB R4, R27, R26 ;  /* 0x0000001a1b04723e */ /* 0x002fe200000010ff */
[----:B------:R-:W-:Y:S01]  /*a8f0*/  FADD.FTZ R151, R151, R154 ;  /* 0x0000009a97977221 */ /* 0x000fe20000010000 */
[----:B-----5:R-:W-:Y:S01]  /*a900*/  F2FP.BF16.F32.PACK_AB R5, R3, R2 ;  /* 0x000000020305723e */ /* 0x020fe200000010ff */
[----:B------:R-:W-:Y:S01]  /*a910*/  FADD.FTZ R64, R64, R65 ;  /* 0x0000004140407221 */ /* 0x000fe20000010000 */
[----:B------:R-:W-:Y:S01]  /*a920*/  F2FP.BF16.F32.PACK_AB R6, R193, R20 ;  /* 0x00000014c106723e */ /* 0x000fe200000010ff */
[----:B------:R-:W-:Y:S01]  /*a930*/  FADD.FTZ R150, R150, R151 ;  /* 0x0000009796967221 */ /* 0x000fe20000010000 */
[----:B------:R-:W1:Y:S01]  /*a940*/  LDSM.16.MT88.4 R16, [R165+0x9800] ;  /* 0x00980000a510783b */ /* 0x000e620000004200 */
[----:B------:R-:W-:-:S02]  /*a950*/  FADD.FTZ R23, R133, R64 ;  /* 0x0000004085177221 */ /* 0x000fc40000010000 */
[----:B------:R-:W-:Y:S02]  /*a960*/  FADD.FTZ R147, R147, R150 ;  /* 0x0000009693937221 */ /* 0x000fe40000010000 */
[----:B------:R-:W-:Y:S02]  /*a970*/  FADD.FTZ R23, R136, R23 ;  /* 0x0000001788177221 */ /* 0x000fe40000010000 */
[----:B------:R-:W-:Y:S01]  /*a980*/  FADD.FTZ R134, R134, R147 ;  /* 0x0000009386867221 */ /* 0x000fe20000010000 */
[----:B---3--:R-:W-:Y:S01]  /*a990*/  F2FP.BF16.F32.PACK_AB R7, R21, R0 ;  /* 0x000000001507723e */ /* 0x008fe200000010ff */
[----:B------:R-:W-:Y:S02]  /*a9a0*/  FADD.FTZ R52, R52, R23 ;  /* 0x0000001734347221 */ /* 0x000fe40000010000 */
[----:B------:R-:W-:Y:S02]  /*a9b0*/  FADD.FTZ R153, R153, R134 ;  /* 0x0000008699997221 */ /* 0x000fe40000010000 */
[----:B------:R-:W-:-:S02]  /*a9c0*/  FADD.FTZ R53, R53, R52 ;  /* 0x0000003435357221 */ /* 0x000fc40000010000 */
[----:B------:R-:W-:Y:S01]  /*a9d0*/  FADD.FTZ R66, R66, R153 ;  /* 0x0000009942427221 */ /* 0x000fe20000010000 */
[----:B--2---:R-:W-:Y:S03]  /*a9e0*/  HMMA.16816.F32.BF16 R96, R4, R12, R96 ;  /* 0x0000000c0460723c */ /* 0x004fe60000041860 */
[----:B------:R-:W-:-:S03]  /*a9f0*/  FADD.FTZ R67, R67, R66 ;  /* 0x0000004243437221 */ /* 0x000fc60000010000 */
[C---:B------:R-:W-:Y:S01]  /*aa00*/  HMMA.16816.F32.BF16 R92, R4.reuse, R14, R92 ;  /* 0x0000000e045c723c */ /* 0x040fe2000004185c */
[----:B------:R-:W2:Y:S05]  /*aa10*/  LDSM.16.MT88.4 R12, [R164+0x9800] ;  /* 0x00980000a40c783b */ /* 0x000eaa0000004200 */
[C---:B----4-:R-:W-:Y:S06]  /*aa20*/  HMMA.16816.F32.BF16 R88, R4.reuse, R10, R88 ;  /* 0x0000000a0458723c */ /* 0x050fec0000041858 */
[----:B------:R-:W-:Y:S01]  /*aa30*/  HMMA.16816.F32.BF16 R68, R4, R8, R68 ;  /* 0x000000080444723c */ /* 0x000fe20000041844 */
[----:B------:R-:W-:-:S04]  /*aa40*/  FADD.FTZ R10, R44, R53 ;  /* 0x000000352c0a7221 */ /* 0x000fc80000010000 */
        /* <DEDUP_REMOVED lines=20> */
[----:B------:R-:W-:Y:S01]  /*ab90*/  FADD.FTZ R3, R3, R2 ;  /* 0x0000000203037221 */ /* 0x000fe20000010000 */
[----:B------:R-:W-:Y:S01]  /*aba0*/  MOV R2, R49 ;  /* 0x0000003100027202 */ /* 0x000fe20000000f00 */
[----:B------:R-:W-:Y:S02]  /*abb0*/  FADD.FTZ R26, R26, R35 ;  /* 0x000000231a1a7221 */ /* 0x000fe40000010000 */
[----:B------:R-:W-:-:S02]  /*abc0*/  FADD.FTZ R0, R0, R3 ;  /* 0x0000000300007221 */ /* 0x000fc40000010000 */
[----:B------:R-:W-:Y:S02]  /*abd0*/  FADD.FTZ R27, R27, R26 ;  /* 0x0000001a1b1b7221 */ /* 0x000fe40000010000 */
[----:B------:R-:W-:Y:S01]  /*abe0*/  FADD.FTZ R194, R21, R0 ;  /* 0x0000000015c27221 */ /* 0x000fe20000010000 */
[----:B------:R-:W-:Y:S01]  /*abf0*/  MOV R0, R48 ;  /* 0x0000003000007202 */ /* 0x000fe20000000f00 */
[----:B------:R-:W-:-:S04]  /*ac00*/  FADD.FTZ R20, R20, R27 ;  /* 0x0000001b14147221 */ /* 0x000fc80000010000 */
[----:B------:R-:W-:-:S07]  /*ac10*/  FADD.FTZ R193, R193, R20 ;  /* 0x00000014c1c17221 */ /* 0x000fce0000010000 */
.L_x_5430:
[----:B------:R-:W-:-:S13]  /*ac20*/  ISETP.GE.AND P1, PT, R181, 0x1, PT ;  /* 0x00000001b500780c */ /* 0x000fda0003f26270 */
[----:B------:R-:W-:Y:S05]  /*ac30*/  @!P1 BRA `(.L_x_5438) ;  /* 0x0000003400949947 */ /* 0x000fea0003800000 */
[----:B------:R-:W-:Y:S01]  /*ac40*/  IMAD.U32 R190, R118, -0x80, RZ ;  /* 0xffffff8076be7824 */ /* 0x000fe200078e00ff */
[----:B------:R-:W-:Y:S01]  /*ac50*/  MOV R3, R0 ;  /* 0x0000000000037202 */ /* 0x000fe20000000f00 */
[----:B------:R-:W-:Y:S01]  /*ac60*/  IMAD.MOV.U32 R101, RZ, RZ, R2 ;  /* 0x000000ffff657224 */ /* 0x000fe200078e0002 */
[----:B------:R-:W-:Y:S01]  /*ac70*/  ULDC UR5, c[0x0][0x2d0] ;  /* 0x0000b40000057ab9 */ /* 0x000fe20000000800 */
[----:B------:R-:W-:Y:S01]  /*ac80*/  ULDC UR4, c[0x0][0x2ec] ;  /* 0x0000bb0000047ab9 */ /* 0x000fe20000000800 */
[----:B------:R-:W-:-:S07]  /*ac90*/  SHF.R.S32.HI R189, RZ, 0x1f, R190 ;  /* 0x0000001fffbd7819 */ /* 0x000fce00000114be */
.L_x_5442:
[----:B------:R-:W-:Y:S01]  /*aca0*/  ISETP.GE.AND P1, PT, R184, UR5, PT ;  /* 0x00000005b8007c0c */ /* 0x000fe2000bf26270 */
[----:B------:R-:W-:Y:S04]  /*acb0*/  DEPBAR.LE SB0, 0x0 ;  /* 0x000080000000791a */ /* 0x000fe80000000000 */
[----:B------:R-:W-:Y:S01]  /*acc0*/  BAR.SYNC.DEFER_BLOCKING 0x0 ;  /* 0x0000000000007b1d */ /* 0x000fe20000010000 */
[----:B------:R-:W-:Y:S01]  /*acd0*/  IMAD.MOV.U32 R0, RZ, RZ, R190 ;  /* 0x000000ffff007224 */ /* 0x000fe200078e00be */
[----:B------:R-:W-:Y:S06]  /*ace0*/  MOV R197, R189 ;  /* 0x000000bd00c57202 */ /* 0x000fec0000000f00 */
[----:B------:R-:W1:Y:S08]  /*acf0*/  @!P1 LDC.64 R198, c[0x0][0x250] ;  /* 0x00009400ffc69b82 */ /* 0x000e700000000a00 */
[----:B------:R-:W2:Y:S08]  /*ad00*/  @!P1 LDC.64 R206, c[0x0][0x250] ;  /* 0x00009400ffce9b82 */ /* 0x000eb00000000a00 */
[----:B------:R-:W3:Y:S01]  /*ad10*/  @!P1 LDC.64 R204, c[0x0][0x250] ;  /* 0x00009400ffcc9b82 */ /* 0x000ee20000000a00 */
[----:B------:R-:W-:Y:S05]  /*ad20*/  @!P0 BRA `(.L_x_5439) ;  /* 0x0000000000f88947 */ /* 0x000fea0003800000 */
[----:B------:R-:W4:Y:S01]  /*ad30*/  LDC R0, c[0x0][0x380] ;  /* 0x0000e000ff007b82 */ /* 0x000f220000000800 */
[----:B------:R-:W-:Y:S04]  /*ad40*/  SHF.L.U32 R11, R181, 0x7, RZ ;  /* 0x00000007b50b7819 */ /* 0x000fe800000006ff */
[----:B------:R-:W-:Y:S01]  /*ad50*/  IABS R6, R11 ;  /* 0x0000000b00067213 */ /* 0x000fe20000000000 */
[C---:B------:R-:W-:Y:S01]  /*ad60*/  VIADD R5, R11.reuse, 0xffffff80 ;  /* 0xffffff800b057836 */ /* 0x040fe20000000000 */
[-C--:B----4-:R-:W-:Y:S02]  /*ad70*/  IABS R2, R0.reuse ;  /* 0x0000000000027213 */ /* 0x090fe40000000000 */
[-C--:B------:R-:W-:Y:S02]  /*ad80*/  LOP3.LUT R11, R11, R0.reuse, RZ, 0x3c, !PT ;  /* 0x000000000b0b7212 */ /* 0x080fe400078e3cff */
[----:B------:R-:W4:Y:S10]  /*ad90*/  I2F.RP R10, R2 ;  /* 0x00000002000a7306 */ /* 0x000f340000209400 */
[----:B----4-:R-:W4:Y:S02]  /*ada0*/  MUFU.RCP R4, R10 ;  /* 0x0000000a00047308 */ /* 0x010f240000001000 */
[----:B----4-:R-:W-:Y:S01]  /*adb0*/  VIADD R8, R4, 0xffffffe ;  /* 0x0ffffffe04087836 */ /* 0x010fe20000000000 */
[----:B------:R-:W-:Y:S02]  /*adc0*/  IABS R4, R5 ;  /* 0x0000000500047213 */ /* 0x000fe40000000000 */
[----:B------:R-:W-:Y:S05]  /*add0*/  LOP3.LUT R5, R5, R0, RZ, 0x3c, !PT ;  /* 0x0000000005057212 */ /* 0x000fea00078e3cff */
[----:B------:R-:W4:Y:S01]  /*ade0*/  F2I.FTZ.U32.TRUNC.NTZ R9, R8 ;  /* 0x0000000800097305 */ /* 0x000f22000021f000 */
[----:B------:R-:W-:Y:S01]  /*adf0*/  ISETP.GE.AND P2, PT, R5, RZ, PT ;  /* 0x000000ff0500720c */ /* 0x000fe20003f46270 */
[--C-:B----4-:R-:W-:Y:S02]  /*ae00*/  IMAD.MOV R7, RZ, RZ, -R9.reuse ;  /* 0x000000ffff077224 */ /* 0x110fe400078e0a09 */
        /* <DEDUP_REMOVED lines=18> */
[----:B------:R-:W-:Y:S01]  /*af30*/  ISETP.NE.AND P4, PT, R0, RZ, PT ;  /* 0x000000ff0000720c */ /* 0x000fe20003f85270 */
[----:B------:R-:W4:Y:S01]  /*af40*/  LDC.64 R6, c[0x0][0x250] ;  /* 0x00009400ff067b82 */ /* 0x000f220000000a00 */
[----:B------:R-:W-:Y:S07]  /*af50*/  LOP3.LUT R11, RZ, R0, RZ, 0x33, !PT ;  /* 0x00000000ff0b7212 */ /* 0x000fee00078e33ff */
        /* <DEDUP_REMOVED lines=11> */
[----:B------:R-:W5:Y:S01]  /*b010*/  LDG.E R2, desc[UR10][R16.64] ;  /* 0x0000000a10027981 */ /* 0x000f62000c1e1900 */
[----:B------:R-:W1:Y:S01]  /*b020*/  LDC.64 R4, c[0x0][0x238] ;  /* 0x00008e00ff047b82 */ /* 0x000e620000000a00 */
[----:B------:R-:W-:Y:S02]  /*b030*/  IMAD R11, R11, R0, -0x80 ;  /* 0xffffff800b0b7424 */ /* 0x000fe400078e0200 */
[----:B------:R-:W5:Y:S03]  /*b040*/  LDG.E R9, desc[UR10][R14.64] ;  /* 0x0000000a0e097981 */ /* 0x000f66000c1e1900 */
[----:B------:R-:W-:Y:S05]  /*b050*/  SHF.R.S32.HI R13, RZ, 0x1f, R11 ;  /* 0x0000001fff0d7819 */ /* 0x000fea000001140b */
[-C--:B----4-:R-:W-:Y:S04]  /*b060*/  IMAD R0, R13, R6.reuse, RZ ;  /* 0x000000060d007224 */ /* 0x090fe800078e02ff */
[C---:B------:R-:W-:Y:S02]  /*b070*/  IMAD R0, R11.reuse, R7, R0 ;  /* 0x000000070b007224 */ /* 0x040fe400078e0200 */
[----:B-----5:R-:W-:Y:S02]  /*b080*/  IMAD.IADD R2, R2, 0x1, -R9 ;  /* 0x0000000102027824 */ /* 0x020fe400078e0a09 */
[----:B------:R-:W-:Y:S03]  /*b090*/  IMAD.WIDE.U32 R8, R11, R6, RZ ;  /* 0x000000060b087225 */ /* 0x000fe600078e00ff */
[----:B------:R-:W-:Y:S02]  /*b0a0*/  SHF.R.S32.HI R7, RZ, 0x1f, R2 ;  /* 0x0000001fff077819 */ /* 0x000fe40000011402 */
[----:B------:R-:W-:Y:S03]  /*b0b0*/  IADD3 R9, R9, R0, RZ ;  /* 0x0000000009097210 */ /* 0x000fe60007ffe0ff */
[-C--:B-1----:R-:W-:Y:S02]  /*b0c0*/  IMAD R7, R7, R4.reuse, RZ ;  /* 0x0000000407077224 */ /* 0x082fe400078e02ff */
[C---:B------:R-:W-:Y:S04]  /*b0d0*/  IMAD.WIDE.U32 R8, R2.reuse, R4, R8 ;  /* 0x0000000402087225 */ /* 0x040fe800078e0008 */
[----:B------:R-:W-:Y:S01]  /*b0e0*/  IMAD R7, R2, R5, R7 ;  /* 0x0000000502077224 */ /* 0x000fe200078e0207 */
[----:B------:R-:W-:Y:S03]  /*b0f0*/  MOV R0, R8 ;  /* 0x0000000800007202 */ /* 0x000fe60000000f00 */
[----:B------:R-:W-:Y:S07]  /*b100*/  IMAD.IADD R197, R9, 0x1, R7 ;  /* 0x0000000109c57824 */ /* 0x000fee00078e0207 */
.L_x_5439:
[C---:B------:R-:W-:Y:S01]  /*b110*/  LEA R102, P3, R0.reuse, R196, 0x1 ;  /* 0x000000c400667211 */ /* 0x040fe200078608ff */
[----:B------:R-:W-:Y:S01]  /*b120*/  @P1 STS.128 [R182+0x6000], RZ ;  /* 0x006000ffb6001388 */ /* 0x000fe20000000c00 */
[----:B------:R-:W-:Y:S01]  /*b130*/  @!P1 IADD3 R201, P2, R179, R0, RZ ;  /* 0x00000000b3c99210 */ /* 0x000fe20007f5e0ff */
[----:B------:R-:W4:Y:S01]  /*b140*/  @!P1 LDC.64 R202, c[0x0][0x250] ;  /* 0x00009400ffca9b82 */ /* 0x000f220000000a00 */
[-CC-:B------:R-:W-:Y:S01]  /*b150*/  LEA.HI.X R103, R0, R195.reuse, R197.reuse, 0x1, P3 ;  /* 0x000000c300677211 */ /* 0x180fe200018f0cc5 */
[--C-:B------:R-:W-:Y:S02]  /*b160*/  @!P1 IMAD.MOV.U32 R211, RZ, RZ, R197.reuse ;  /* 0x000000ffffd39224 */ /* 0x100fe400078e00c5 */
[----:B------:R-:W-:Y:S01]  /*b170*/  @!P1 IMAD.X R2, R178, 0x1, R197, P2 ;  /* 0x00000001b2029824 */ /* 0x000fe200010e06c5 */
[C---:B------:R-:W-:Y:S01]  /*b180*/  @!P1 LEA R208, P2, R201.reuse, R196, 0x1 ;  /* 0x000000c4c9d09211 */ /* 0x040fe200078408ff */
[----:B------:R-:W-:Y:S01]  /*b190*/  @!PT LDS RZ, [RZ] ;  /* 0x00000000fffff984 */ /* 0x000fe20000000800 */
[----:B------:R-:W-:Y:S01]  /*b1a0*/  @!PT LDS RZ, [RZ] ;  /* 0x00000000fffff984 */ /* 0x000fe20000000800 */
[----:B------:R-:W-:Y:S01]  /*b1b0*/  @!PT LDS RZ, [RZ] ;  /* 0x00000000fffff984 */ /* 0x000fe20000000800 */
[----:B------:R-:W-:Y:S01]  /*b1c0*/  @!P1 LDGSTS.E.BYPASS.LTC128B.128 [R182+0x6000], desc[UR10][R102.64] ;  /* 0x0600000066b69fae */ /* 0x000fe2000b901d4a */
[----:B------:R-:W-:Y:S02]  /*b1d0*/  @!P1 IMAD.MOV.U32 R210, RZ, RZ, R0 ;  /* 0x000000ffffd29224 */ /* 0x000fe400078e0000 */
[----:B------:R-:W-:Y:S01]  /*b1e0*/  @!P1 LEA.HI.X R209, R201, R195, R2, 0x1, P2 ;  /* 0x000000c3c9d19211 */ /* 0x000fe200010f0c02 */
[----:B------:R-:W-:Y:S01]  /*b1f0*/  @P1 STS.128 [R182+0x6800], RZ ;  /* 0x006800ffb6001388 */ /* 0x000fe20000000c00 */
[----:B-1----:R-:W-:Y:S01]  /*b200*/  @!P1 LEA R2, P2, R198, R0, 0x5 ;  /* 0x00000000c6029211 */ /* 0x002fe200078428ff */
[----:B------:R-:W1:Y:S01]  /*b210*/  @!P1 LDC.64 R200, c[0x0][0x250] ;  /* 0x00009400ffc89b82 */ /* 0x000e620000000a00 */
[----:B--2---:R-:W-:Y:S01]  /*b220*/  @!P1 IMAD.WIDE.U32 R210, R206, 0x30, R210 ;  /* 0x00000030ced29825 */ /* 0x004fe200078e00d2 */
[----:B------:R-:W-:Y:S01]  /*b230*/  @!PT LDS RZ, [RZ] ;  /* 0x00000000fffff984 */ /* 0x000fe20000000800 */
[----:B------:R-:W-:Y:S01]  /*b240*/  @!PT LDS RZ, [RZ] ;  /* 0x00000000fffff984 */ /* 0x000fe20000000800 */
[----:B------:R-:W-:Y:S01]  /*b250*/  @!PT LDS RZ, [RZ] ;  /* 0x00000000fffff984 */ /* 0x000fe20000000800 */
[----:B------:R2:W-:Y:S02]  /*b260*/  @!P1 LDGSTS.E.BYPASS.LTC128B.128 [R182+0x6800], desc[UR10][R208.64] ;  /* 0x06800000d0b69fae */ /* 0x0005e4000b901d4a */
[----:B------:R-:W-:Y:S01]  /*b270*/  @!P1 LEA.HI.X R100, R198, R197, R199, 0x5, P2 ;  /* 0x000000c5c6649211 */ /* 0x000fe200010f2cc7 */
[----:B------:R-:W-:Y:S01]  /*b280*/  @!P1 IMAD R207, R207, 0x30, RZ ;  /* 0x00000030cfcf9824 */ /* 0x000fe200078e02ff */
[----:B------:R-:W-:Y:S01]  /*b290*/  @!P1 LEA R212, P3, R2, R196, 0x1 ;  /* 0x000000c402d49211 */ /* 0x000fe200078608ff */
[----:B------:R-:W-:Y:S01]  /*b2a0*/  @P1 STS.128 [R182+0x7000], RZ ;  /* 0x007000ffb6001388 */ /* 0x000fe20000000c00 */
[----:B------:R-:W5:Y:S01]  /*b2b0*/  @!P1 LDC.64 R198, c[0x0][0x250] ;  /* 0x00009400ffc69b82 */ /* 0x000f620000000a00 */
[----:B---3--:R-:W-:Y:S01]  /*b2c0*/  @!P1 LEA R206, P2, R204, R0, 0x6 ;  /* 0x00000000ccce9211 */ /* 0x008fe200078430ff */
[----:B------:R-:W-:Y:S01]  /*b2d0*/  @!P1 IMAD.IADD R207, R207, 0x1, R211 ;  /* 0x00000001cfcf9824 */ /* 0x000fe200078e02d3 */
[----:B------:R-:W-:Y:S01]  /*b2e0*/  @!P1 LEA.HI.X R213, R2, R195, R100, 0x1, P3 ;  /* 0x000000c302d59211 */ /* 0x000fe200018f0c64 */
[----:B------:R-:W-:Y:S01]  /*b2f0*/  @!P1 IMAD.MOV.U32 R211, RZ, RZ, R197 ;  /* 0x000000ffffd39224 */ /* 0x000fe200078e00c5 */
[-C--:B------:R-:W-:Y:S02]  /*b300*/  @!P1 LEA R214, P3, R210, R196.reuse, 0x1 ;  /* 0x000000c4d2d69211 */ /* 0x080fe400078608ff */
[----:B------:R-:W-:Y:S01]  /*b310*/  @!P1 LEA.HI.X R205, R204, R197, R205, 0x6, P2 ;  /* 0x000000c5cccd9211 */ /* 0x000fe200010f34cd */
[----:B------:R-:W-:Y:S01]  /*b320*/  @!PT LDS RZ, [RZ] ;  /* 0x00000000fffff984 */ /* 0x000fe20000000800 */
[----:B------:R-:W-:Y:S01]  /*b330*/  @!PT LDS RZ, [RZ] ;  /* 0x00000000fffff984 */ /* 0x000fe20000000800 */
[----:B------:R-:W-:Y:S01]  /*b340*/  @!PT LDS RZ, [RZ] ;  /* 0x00000000fffff984 */ /* 0x000fe20000000800 */
[----:B------:R-:W-:Y:S01]  /*b350*/  @!P1 LDGSTS.E.BYPASS.LTC128B.128 [R182+0x7000], desc[UR10][R212.64] ;  /* 0x07000000d4b69fae */ /* 0x000fe2000b901d4a */
[-C--:B------:R-:W-:Y:S02]  /*b360*/  @!P1 LEA R204, P2, R206, R196.reuse, 0x1 ;  /* 0x000000c4cecc9211 */ /* 0x080fe400078408ff */
[-C--:B------:R-:W-:Y:S01]  /*b370*/  @!P1 LEA.HI.X R215, R210, R195.reuse, R207, 0x1, P3 ;  /* 0x000000c3d2d79211 */ /* 0x080fe200018f0ccf */
[----:B------:R-:W-:Y:S01]  /*b380*/  @P1 STS.128 [R182+0x7800], RZ ;  /* 0x007800ffb6001388 */ /* 0x000fe20000000c00 */
[----:B------:R-:W-:Y:S01]  /*b390*/  @!P1 LEA.HI.X R205, R206, R195, R205, 0x1, P2 ;  /* 0x000000c3cecd9211 */ /* 0x000fe200010f0ccd */
[----:B------:R-:W-:Y:S02]  /*b3a0*/  @!P1 IMAD.MOV.U32 R207, RZ, RZ, R197 ;  /* 0x000000ffffcf9224 */ /* 0x000fe400078e00c5 */
[--C-:B------:R-:W-:Y:S01]  /*b3b0*/  @!P1 IMAD.MOV.U32 R206, RZ, RZ, R0.reuse ;  /* 0x000000ffffce9224 */ /* 0x100fe200078e0000 */
[----:B------:R-:W-:Y:S01]  /*b3c0*/  @!PT LDS RZ, [RZ] ;  /* 0x00000000fffff984 */ /* 0x000fe20000000800 */
[----:B------:R-:W-:Y:S01]  /*b3d0*/  @!PT LDS RZ, [RZ] ;  /* 0x00000000fffff984 */ /* 0x000fe20000000800 */
[----:B------:R-:W-:Y:S01]  /*b3e0*/  @!PT LDS RZ, [RZ] ;  /* 0x00000000fffff984 */ /* 0x000fe20000000800 */
[----:B------:R-:W-:Y:S01]  /*b3f0*/  @!P1 LDGSTS.E.BYPASS.LTC128B.128 [R182+0x7800], desc[UR10][R214.64] ;  /* 0x07800000d6b69fae */ /* 0x000fe2000b901d4a */
[--C-:B------:R-:W-:Y:S03]  /*b400*/  @!P1 IMAD.MOV.U32 R210, RZ, RZ, R0.reuse ;  /* 0x000000ffffd29224 */ /* 0x100fe600078e0000 */
[----:B------:R-:W-:Y:S01]  /*b410*/  @P1 STS.128 [R182+0x8000], RZ ;  /* 0x008000ffb6001388 */ /* 0x000fe20000000c00 */
[----:B--2---:R-:W-:Y:S01]  /*b420*/  @!P1 MOV R209, R197 ;  /* 0x000000c500d19202 */ /* 0x004fe20000000f00 */
[----:B------:R-:W-:Y:S02]  /*b430*/  @!P1 IMAD.MOV.U32 R208, RZ, RZ, R0 ;  /* 0x000000ffffd09224 */ /* 0x000fe400078e0000 */
[----:B----4-:R-:W-:Y:S01]  /*b440*/  @!P1 IMAD.WIDE.U32 R206, R202, 0x50, R206 ;  /* 0x00000050cace9825 */ /* 0x010fe200078e00ce */
[----:B------:R-:W-:Y:S01]  /*b450*/  @!PT LDS RZ, [RZ] ;  /* 0x00000000fffff984 */ /* 0x000fe20000000800 */
[----:B------:R-:W-:Y:S01]  /*b460*/  @!PT LDS RZ, [RZ] ;  /* 0x00000000fffff984 */ /* 0x000fe20000000800 */
[----:B------:R-:W-:Y:S01]  /*b470*/  @!PT LDS RZ, [RZ] ;  /* 0x00000000fffff984 */ /* 0x000fe20000000800 */
[----:B------:R-:W-:Y:S03]  /*b480*/  @!P1 LDGSTS.E.BYPASS.LTC128B.128 [R182+0x8000], desc[UR10][R204.64] ;  /* 0x08000000ccb69fae */ /* 0x000fe6000b901d4a */
[----:B------:R-:W-:Y:S01]  /*b490*/  @!P1 IMAD R203, R203, 0x50, RZ ;  /* 0x00000050cbcb9824 */ /* 0x000fe200078e02ff */
[----:B------:R-:W-:Y:S01]  /*b4a0*/  @P1 STS.128 [R182+0x8800], RZ ;  /* 0x008800ffb6001388 */ /* 0x000fe20000000c00 */
[----:B-----5:R-:W-:Y:S02]  /*b4b0*/  @!P1 IMAD R199, R199, 0x70, RZ ;  /* 0x00000070c7c79824 */ /* 0x020fe400078e02ff */
[----:B------:R-:W-:Y:S01]  /*b4c0*/  @!P1 IMAD.WIDE.U32 R210, R198, 0x70, R210 ;  /* 0x00000070c6d29825 */ /* 0x000fe200078e00d2 */
[-C--:B------:R-:W-:Y:S03]  /*b4d0*/  @!P1 LEA R198, P4, R206, R196.reuse, 0x1 ;  /* 0x000000c4cec69211 */ /* 0x080fe600078808ff */
[----:B------:R-:W-:Y:S01]  /*b4e0*/  @!P1 IMAD.IADD R203, R203, 0x1, R207 ;  /* 0x00000001cbcb9824 */ /* 0x000fe200078e02cf */
[----:B------:R-:W-:Y:S01]  /*b4f0*/  @!P1 IADD3 R2, R199, R211, RZ ;  /* 0x000000d3c7029210 */ /* 0x000fe20007ffe0ff */
[----:B-1----:R-:W-:Y:S02]  /*b500*/  @!P1 IMAD R201, R201, 0x60, RZ ;  /* 0x00000060c9c99824 */ /* 0x002fe400078e02ff */
[----:B------:R-:W-:Y:S01]  /*b510*/  @!P1 IMAD.WIDE.U32 R208, R200, 0x60, R208 ;  /* 0x00000060c8d09825 */ /* 0x000fe200078e00d0 */
[-C--:B------:R-:W-:Y:S03]  /*b520*/  @!P1 LEA.HI.X R199, R206, R195.reuse, R203, 0x1, P4 ;  /* 0x000000c3cec79211 */ /* 0x080fe600020f0ccb */
[----:B------:R-:W-:Y:S01]  /*b530*/  @!P1 IMAD.IADD R0, R201, 0x1, R209 ;  /* 0x00000001c9009824 */ /* 0x000fe200078e02d1 */
[-C--:B------:R-:W-:Y:S01]  /*b540*/  @!P1 LEA R200, P3, R208, R196.reuse, 0x1 ;  /* 0x000000c4d0c89211 */ /* 0x080fe200078608ff */
[----:B------:R-:W-:Y:S01]  /*b550*/  @!PT LDS RZ, [RZ] ;  /* 0x00000000fffff984 */ /* 0x000fe20000000800 */
[----:B------:R-:W-:Y:S01]  /*b560*/  @!PT LDS RZ, [RZ] ;  /* 0x00000000fffff984 */ /* 0x000fe20000000800 */
[----:B------:R-:W-:Y:S01]  /*b570*/  @!PT LDS RZ, [RZ] ;  /* 0x00000000fffff984 */ /* 0x000fe20000000800 */
[----:B------:R-:W-:Y:S01]  /*b580*/  @!P1 LDGSTS.E.BYPASS.LTC128B.128 [R182+0x8800], desc[UR10][R198.64] ;  /* 0x08800000c6b69fae */ /* 0x000fe2000b901d4a */
[----:B------:R-:W-:Y:S02]  /*b590*/  @!P1 LEA R196, P2, R210, R196, 0x1 ;  /* 0x000000c4d2c49211 */ /* 0x000fe400078408ff */
[-C--:B------:R-:W-:Y:S01]  /*b5a0*/  @!P1 LEA.HI.X R201, R208, R195.reuse, R0, 0x1, P3 ;  /* 0x000000c3d0c99211 */ /* 0x080fe200018f0c00 */
[----:B------:R-:W-:Y:S01]  /*b5b0*/  @P1 STS.128 [R182+0x9000], RZ ;  /* 0x009000ffb6001388 */ /* 0x000fe20000000c00 */
[----:B------:R-:W-:Y:S01]  /*b5c0*/  @!P1 LEA.HI.X R197, R210, R195, R2, 0x1, P2 ;  /* 0x000000c3d2c59211 */ /* 0x000fe200010f0c02 */
[----:B------:R-:W-:Y:S01]  /*b5d0*/  IMAD.MOV.U32 R195, RZ, RZ, R103 ;  /* 0x000000ffffc37224 */ /* 0x000fe200078e0067 */
[----:B------:R-:W-:Y:S01]  /*b5e0*/  ISETP.GE.AND P2, PT, R181, 0x2, PT ;  /* 0x00000002b500780c */ /* 0x000fe20003f46270 */
        /* <DEDUP_REMOVED lines=14> */
[----:B------:R-:W0:Y:S01]  /*b6d0*/  LDGDEPBAR ;  /* 0x00000000000079af */ /* 0x000e220000000000 */
[----:B-1----:R-:W-:Y:S03]  /*b6e0*/  IMAD.MOV.U32 R196, RZ, RZ, R102 ;  /* 0x000000ffffc47224 */ /* 0x002fe600078e0066 */
[----:B------:R-:W1:Y:S04]  /*b6f0*/  LDSM.16.M88.4 R124, [R173+0x4000] ;  /* 0x00400000ad7c783b */ /* 0x000e680000000200 */
[----:B------:R-:W1:Y:S04]  /*b700*/  LDSM.16.M88.4 R128, [R173+0x4800] ;  /* 0x00480000ad80783b */ /* 0x000e680000000200 */
[----:B------:R-:W1:Y:S04]  /*b710*/  LDSM.16.M88.4 R132, [R173+0x5000] ;  /* 0x00500000ad84783b */ /* 0x000e680000000200 */
[----:B------:R-:W1:Y:S04]  /*b720*/  LDSM.16.M88.4 R136, [R173+0x5800] ;  /* 0x00580000ad88783b */ /* 0x000e680000000200 */
[----:B------:R-:W-:Y:S01]  /*b730*/  LDSM.16.M88.4 R140, [R172] ;  /* 0x00000000ac8c783b */ /* 0x000fe20000000200 */
[C---:B--2---:R-:W-:Y:S03]  /*b740*/  HMMA.16816.F32.BF16 R4, R104.reuse, R108, RZ ;  /* 0x0000006c6804723c */ /* 0x044fe600000418ff */
[----:B------:R-:W2:Y:S04]  /*b750*/  LDSM.16.M88.4 R144, [R167+0x2000] ;  /* 0x00200000a790783b */ /* 0x000ea80000000200 */
[----:B------:R-:W2:Y:S01]  /*b760*/  LDSM.16.M88.4 R148, [R167+0x2800] ;  /* 0x00280000a794783b */ /* 0x000ea20000000200 */
[C---:B------:R-:W-:Y:S03]  /*b770*/  HMMA.16816.F32.BF16 R8, R104.reuse, R110, RZ ;  /* 0x0000006e6808723c */ /* 0x040fe600000418ff */
[----:B------:R-:W2:Y:S03]  /*b780*/  LDSM.16.M88.4 R152, [R167+0x3000] ;  /* 0x00300000a798783b */ /* 0x000ea60000000200 */
[C---:B---3--:R-:W-:Y:S01]  /*b790*/  HMMA.16816.F32.BF16 R12, R104.reuse, R112, RZ ;  /* 0x00000070680c723c */ /* 0x048fe200000418ff */
[----:B------:R-:W3:Y:S05]  /*b7a0*/  LDSM.16.M88.4 R108, [R167+0x3800] ;  /* 0x00380000a76c783b */ /* 0x000eea0000000200 */
[C---:B------:R-:W-:Y:S01]  /*b7b0*/  HMMA.16816.F32.BF16 R16, R104.reuse, R114, RZ ;  /* 0x000000726810723c */ /* 0x040fe200000418ff */
[----:B------:R-:W-:Y:S05]  /*b7c0*/  LDSM.16.M88.4 R112, [R167+0x4800] ;  /* 0x00480000a770783b */ /* 0x000fea0000000200 */
[C---:B----4-:R-:W-:Y:S06]  /*b7d0*/  HMMA.16816.F32.BF16 R20, R104.reuse, R116, RZ ;  /* 0x000000746814723c */ /* 0x050fec00000418ff */
[C---:B------:R-:W-:Y:S01]  /*b7e0*/  HMMA.16816.F32.BF16 R24, R104.reuse, R118, RZ ;  /* 0x000000766818723c */ /* 0x040fe200000418ff */
[----:B------:R-:W-:Y:S05]  /*b7f0*/  LDSM.16.M88.4 R116, [R167+0x5000] ;  /* 0x00500000a774783b */ /* 0x000fea0000000200 */
[C---:B-----5:R-:W-:Y:S06]  /*b800*/  HMMA.16816.F32.BF16 R28, R104.reuse, R120, RZ ;  /* 0x00000078681c723c */ /* 0x060fec00000418ff */
[C---:B------:R-:W-:Y:S01]  /*b810*/  HMMA.16816.F32.BF16 R32, R104.reuse, R122, RZ ;  /* 0x0000007a6820723c */ /* 0x040fe200000418ff */
[----:B------:R-:W-:Y:S05]  /*b820*/  LDSM.16.M88.4 R120, [R167+0x5800] ;  /* 0x00580000a778783b */ /* 0x000fea0000000200 */
[C---:B-1----:R-:W-:Y:S06]  /*b830*/  HMMA.16816.F32.BF16 R36, R104.reuse, R124, RZ ;  /* 0x0000007c6824723c */ /* 0x042fec00000418ff */
[C---:B------:R-:W-:Y:S01]  /*b840*/  HMMA.16816.F32.BF16 R40, R104.reuse, R126, RZ ;  /* 0x0000007e6828723c */ /* 0x040fe200000418ff */
[----:B------:R-:W-:Y:S05]  /*b850*/  LDSM.16.M88.4 R124, [R157] ;  /* 0x000000009d7c783b */ /* 0x000fea0000000200 */
        /* <DEDUP_REMOVED lines=8> */
[C---:B------:R-:W-:Y:S06]  /*b8e0*/  HMMA.16816.F32.BF16 R8, R140.reuse, R146, R8 ;  /* 0x000000928c08723c */ /* 0x040fec0000041808 */
[C---:B------:R-:W-:Y:S06]  /*b8f0*/  HMMA.16816.F32.BF16 R12, R140.reuse, R148, R12 ;  /* 0x000000948c0c723c */ /* 0x040fec000004180c */
[C---:B------:R-:W-:Y:S06]  /*b900*/  HMMA.16816.F32.BF16 R16, R140.reuse, R150, R16 ;  /* 0x000000968c10723c */ /* 0x040fec0000041810 */
[C---:B------:R-:W-:Y:S06]  /*b910*/  HMMA.16816.F32.BF16 R20, R140.reuse, R152, R20 ;  /* 0x000000988c14723c */ /* 0x040fec0000041814 */
[C---:B------:R-:W-:Y:S06]  /*b920*/  HMMA.16816.F32.BF16 R24, R140.reuse, R154, R24 ;  /* 0x0000009a8c18723c */ /* 0x040fec0000041818 */
[C---:B---3--:R-:W-:Y:S06]  /*b930*/  HMMA.16816.F32.BF16 R28, R140.reuse, R108, R28 ;  /* 0x0000006c8c1c723c */ /* 0x048fec000004181c */
[C---:B------:R-:W-:Y:S01]  /*b940*/  HMMA.16816.F32.BF16 R32, R140.reuse, R110, R32 ;  /* 0x0000006e8c20723c */ /* 0x040fe20000041820 */
[----:B------:R-:W-:Y:S05]  /*b950*/  LDSM.16.M88.4 R108, [R170] ;  /* 0x00000000aa6c783b */ /* 0x000fea0000000200 */
[C---:B-1----:R-:W-:Y:S06]  /*b960*/  HMMA.16816.F32.BF16 R36, R140.reuse, R104, R36 ;  /* 0x000000688c24723c */ /* 0x042fec0000041824 */
[C---:B------:R-:W-:Y:S01]  /*b970*/  HMMA.16816.F32.BF16 R40, R140.reuse, R106, R40 ;  /* 0x0000006a8c28723c */ /* 0x040fe20000041828 */
[----:B------:R-:W1:Y:S05]  /*b980*/  LDSM.16.M88.4 R104, [R171] ;  /* 0x00000000ab68783b */ /* 0x000e6a0000000200 */
[C---:B------:R-:W-:Y:S06]  /*b990*/  HMMA.16816.F32.BF16 R44, R140.reuse, R112, R44 ;  /* 0x000000708c2c723c */ /* 0x040fec000004182c */
[C---:B------:R-:W-:Y:S01]  /*b9a0*/  HMMA.16816.F32.BF16 R48, R140.reuse, R114, R48 ;  /* 0x000000728c30723c */ /* 0x040fe20000041830 */
[----:B------:R-:W2:Y:S05]  /*b9b0*/  LDSM.16.M88.4 R112, [R163] ;  /* 0x00000000a370783b */ /* 0x000eaa0000000200 */
[C---:B------:R-:W-:Y:S06]  /*b9c0*/  HMMA.16816.F32.BF16 R52, R140.reuse, R116, R52 ;  /* 0x000000748c34723c */ /* 0x040fec0000041834 */
[C---:B------:R-:W-:Y:S01]  /*b9d0*/  HMMA.16816.F32.BF16 R56, R140.reuse, R118, R56 ;  /* 0x000000768c38723c */ /* 0x040fe20000041838 */
[----:B------:R-:W3:Y:S05]  /*b9e0*/  LDSM.16.M88.4 R116, [R162] ;  /* 0x00000000a274783b */ /* 0x000eea0000000200 */
[C---:B------:R-:W-:Y:S06]  /*b9f0*/  HMMA.16816.F32.BF16 R60, R140.reuse, R120, R60 ;  /* 0x000000788c3c723c */ /* 0x040fec000004183c */
[----:B------:R-:W-:Y:S01]  /*ba00*/  HMMA.16816.F32.BF16 R64, R140, R122, R64 ;  /* 0x0000007a8c40723c */ /* 0x000fe20000041840 */
[----:B------:R-:W4:Y:S05]  /*ba10*/  LDSM.16.M88.4 R120, [R161] ;  /* 0x00000000a178783b */ /* 0x000f2a0000000200 */
        /* <DEDUP_REMOVED lines=20> */
[----:B------:R-:W2:Y:S05]  /*bb60*/  LDSM.16.M88.4 R116, [R156+0x800] ;  /* 0x000800009c74783b */ /* 0x000eaa0000000200 */
        /* <DEDUP_REMOVED lines=12> */
[----:B------:R-:W4:Y:S01]  /*bc30*/  LDSM.16.M88.4 R120, [R156+0x3000] ;  /* 0x003000009c78783b */ /* 0x000f220000000200 */
[----:B------:R-:W-:Y:S04]  /*bc40*/  DEPBAR.LE SB0, 0x0 ;  /* 0x000080000000791a */ /* 0x000fe80000000000 */
[C---:B---3--:R-:W-:Y:S01]  /*bc50*/  HMMA.16816.F32.BF16 R28, R108.reuse, R104, R28 ;  /* 0x000000686c1c723c */ /* 0x048fe2000004181c */
[----:B------:R-:W-:Y:S05]  /*bc60*/  BAR.SYNC.DEFER_BLOCKING 0x0 ;  /* 0x0000000000007b1d */ /* 0x000fea0000010000 */
[C---:B------:R-:W-:Y:S06]  /*bc70*/  HMMA.16816.F32.BF16 R32, R108.reuse, R106, R32 ;  /* 0x0000006a6c20723c */ /* 0x040fec0000041820 */
[C---:B-1----:R-:W-:Y:S06]  /*bc80*/  HMMA.16816.F32.BF16 R36, R108.reuse, R112, R36 ;  /* 0x000000706c24723c */ /* 0x042fec0000041824 */
[C---:B------:R-:W-:Y:S06]  /*bc90*/  HMMA.16816.F32.BF16 R40, R108.reuse, R114, R40 ;  /* 0x000000726c28723c */ /* 0x040fec0000041828 */
[C---:B--2---:R-:W-:Y:S06]  /*bca0*/  HMMA.16816.F32.BF16 R44, R108.reuse, R116, R44 ;  /* 0x000000746c2c723c */ /* 0x044fec000004182c */
[C---:B------:R-:W-:Y:S06]  /*bcb0*/  HMMA.16816.F32.BF16 R48, R108.reuse, R118, R48 ;  /* 0x000000766c30723c */ /* 0x040fec0000041830 */
[C---:B----4-:R-:W-:Y:S06]  /*bcc0*/  HMMA.16816.F32.BF16 R52, R108.reuse, R120, R52 ;  /* 0x000000786c34723c */ /* 0x050fec0000041834 */
[C---:B------:R-:W-:Y:S06]  /*bcd0*/  HMMA.16816.F32.BF16 R56, R108.reuse, R122, R56 ;  /* 0x0000007a6c38723c */ /* 0x040fec0000041838 */
[C---:B------:R-:W-:Y:S06]  /*bce0*/  HMMA.16816.F32.BF16 R60, R108.reuse, R124, R60 ;  /* 0x0000007c6c3c723c */ /* 0x040fec000004183c */
[----:B------:R-:W-:Y:S01]  /*bcf0*/  HMMA.16816.F32.BF16 R64, R108, R126, R64 ;  /* 0x0000007e6c40723c */ /* 0x000fe20000041840 */
[----:B------:R-:W-:Y:S11]  /*bd00*/  @!UPT UIADD3 URZ, URZ, URZ, URZ ;  /* 0x0000003f3f3ff290 */ /* 0x000ff6000fffe03f */
[----:B------:R-:W-:Y:S01]  /*bd10*/  @!UPT UIADD3 URZ, URZ, URZ, URZ ;  /* 0x0000003f3f3ff290 */ /* 0x000fe2000fffe03f */
[----:B------:R-:W-:Y:S11]  /*bd20*/  @!P2 BRA `(.L_x_5440) ;  /* 0x000000080070a947 */ /* 0x000ff60003800000 */
[----:B------:R-:W1:Y:S08]  /*bd30*/  LDC R0, c[0x0][0x248] ;  /* 0x00009200ff007b82 */ /* 0x000e700000000800 */
[----:B------:R-:W2:Y:S08]  /*bd40*/  @!P1 LDC R106, c[0x0][0x24c] ;  /* 0x00009300ff6a9b82 */ /* 0x000eb00000000800 */
[----:B------:R-:W3:Y:S01]  /*bd50*/  @!P1 LDC R104, c[0x0][0x24c] ;  /* 0x00009300ff689b82 */ /* 0x000ee20000000800 */
[----:B-1----:R-:W-:Y:S04]  /*bd60*/  LEA R108, -R0, RZ, 0x7 ;  /* 0x000000ff006c7211 */ /* 0x002fe800078e39ff */
[----:B------:R-:W-:Y:S01]  /*bd70*/  SHF.R.S32.HI R105, RZ, 0x1f, R108 ;  /* 0x0000001fff697819 */ /* 0x000fe2000001146c */
[----:B------:R-:W-:Y:S06]  /*bd80*/  @!P0 BRA `(.L_x_5441) ;  /* 0x0000000000f88947 */ /* 0x000fec0003800000 */
[----:B------:R-:W1:Y:S01]  /*bd90*/  LDC R2, c[0x0][0x380] ;  /* 0x0000e000ff027b82 */ /* 0x000e620000000800 */
[----:B------:R-:W-:Y:S05]  /*bda0*/  SHF.L.U32 R111, R181, 0x7, RZ ;  /* 0x00000007b56f7819 */ /* 0x000fea00000006ff */
[C---:B------:R-:W-:Y:S02]  /*bdb0*/  VIADD R109, R111.reuse, 0xffffff00 ;  /* 0xffffff006f6d7836 */ /* 0x040fe40000000000 */
[----:B------:R-:W-:Y:S05]  /*bdc0*/  VIADD R111, R111, 0xffffff80 ;  /* 0xffffff806f6f7836 */ /* 0x000fea0000000000 */
[----:B------:R-:W-:Y:S02]  /*bdd0*/  IABS R107, R111 ;  /* 0x0000006f006b7213 */ /* 0x000fe40000000000 */
[-C--:B-1----:R-:W-:Y:S02]  /*bde0*/  IABS R100, R2.reuse ;  /* 0x0000000200647213 */ /* 0x082fe40000000000 */
[-C--:B------:R-:W-:Y:S02]  /*bdf0*/  LOP3.LUT R111, R111, R2.reuse, RZ, 0x3c, !PT ;  /* 0x000000026f6f7212 */ /* 0x080fe400078e3cff */
[----:B------:R-:W1:Y:S10]  /*be00*/  I2F.RP R105, R100 ;  /* 0x0000006400697306 */ /* 0x000e740000209400 */
[----:B-1----:R-:W1:Y:S02]  /*be10*/  MUFU.RCP R102, R105 ;  /* 0x0000006900667308 */ /* 0x002e640000001000 */
[----:B-1----:R-:W-:Y:S01]  /*be20*/  VIADD R112, R102, 0xffffffe ;  /* 0x0ffffffe66707836 */ /* 0x002fe20000000000 */
[----:B------:R-:W-:Y:S02]  /*be30*/  IABS R102, R109 ;  /* 0x0000006d00667213 */ /* 0x000fe40000000000 */
[-C--:B------:R-:W-:Y:S05]  /*be40*/  LOP3.LUT R109, R109, R2.reuse, RZ, 0x3c, !PT ;  /* 0x000000026d6d7212 */ /* 0x080fea00078e3cff */
[----:B------:R-:W1:Y:S01]  /*be50*/  F2I.FTZ.U32.TRUNC.NTZ R113, R112 ;  /* 0x0000007000717305 */ /* 0x000e62000021f000 */
[----:B------:R-:W-:Y:S02]  /*be60*/  ISETP.GE.AND P2, PT, R109, RZ, PT ;  /* 0x000000ff6d00720c */ /* 0x000fe40003f46270 */
[----:B------:R-:W-:Y:S01]  /*be70*/  LOP3.LUT R109, RZ, R2, RZ, 0x33, !PT ;  /* 0x00000002ff6d7212 */ /* 0x000fe200078e33ff */
[--C-:B-1----:R-:W-:Y:S01]  /*be80*/  IMAD.MOV R103, RZ, RZ, -R113.reuse ;  /* 0x000000ffff677224 */ /* 0x102fe200078e0a71 */
[----:B------:R-:W-:Y:S03]  /*be90*/  MOV R112, RZ ;  /* 0x000000ff00707202 */ /* 0x000fe60000000f00 */
[----:B------:R-:W-:Y:S04]  /*bea0*/  IMAD R110, R103, R100, RZ ;  /* 0x00000064676e7224 */ /* 0x000fe800078e02ff */
[----:B------:R-:W-:Y:S06]  /*beb0*/  IMAD.HI.U32 R110, R113, R110, R112 ;  /* 0x0000006e716e7227 */ /* 0x000fec00078e0070 */
[C---:B------:R-:W-:Y:S04]  /*bec0*/  IMAD.HI.U32 R108, R110.reuse, R102, RZ ;  /* 0x000000666e6c7227 */ /* 0x040fe800078e00ff */
[----:B------:R-:W-:Y:S04]  /*bed0*/  IMAD.HI.U32 R110, R110, R107, RZ ;  /* 0x0000006b6e6e7227 */ /* 0x000fe800078e00ff */
[----:B------:R-:W-:Y:S02]  /*bee0*/  IMAD.MOV R103, RZ, RZ, -R108 ;  /* 0x000000ffff677224 */ /* 0x000fe400078e0a6c */
[----:B------:R-:W-:Y:S02]  /*bef0*/  IMAD.MOV R105, RZ, RZ, -R110 ;  /* 0x000000ffff697224 */ /* 0x000fe400078e0a6e */
[C---:B------:R-:W-:Y:S02]  /*bf00*/  IMAD R102, R100.reuse, R103, R102 ;  /* 0x0000006764667224 */ /* 0x040fe400078e0266 */
[C---:B------:R-:W-:Y:S03]  /*bf10*/  IMAD R107, R100.reuse, R105, R107 ;  /* 0x00000069646b7224 */ /* 0x040fe600078e026b */
[C---:B------:R-:W-:Y:S02]  /*bf20*/  ISETP.GT.U32.AND P3, PT, R100.reuse, R102, PT ;  /* 0x000000666400720c */ /* 0x040fe40003f64070 */
[----:B------:R-:W-:Y:S11]  /*bf30*/  ISETP.GT.U32.AND P4, PT, R100, R107, PT ;  /* 0x0000006b6400720c */ /* 0x000ff60003f84070 */
[-C--:B------:R-:W-:Y:S01]  /*bf40*/  @!P3 IADD3 R102, R102, -R100.reuse, RZ ;  /* 0x800000646666b210 */ /* 0x080fe20007ffe0ff */
[----:B------:R-:W-:Y:S01]  /*bf50*/  @!P3 VIADD R108, R108, 0x1 ;  /* 0x000000016c6cb836 */ /* 0x000fe20000000000 */
[----:B------:R-:W-:Y:S01]  /*bf60*/  ISETP.GE.AND P3, PT, R111, RZ, PT ;  /* 0x000000ff6f00720c */ /* 0x000fe20003f66270 */
[----:B------:R-:W-:Y:S01]  /*bf70*/  @!P4 IMAD.IADD R107, R107, 0x1, -R100 ;  /* 0x000000016b6bc824 */ /* 0x000fe200078e0a64 */
[-C--:B------:R-:W-:Y:S02]  /*bf80*/  ISETP.GE.U32.AND P5, PT, R102, R100.reuse, PT ;  /* 0x000000646600720c */ /* 0x080fe40003fa6070 */
[----:B------:R-:W-:Y:S02]  /*bf90*/  @!P4 IADD3 R110, R110, 0x1, RZ ;  /* 0x000000016e6ec810 */ /* 0x000fe40007ffe0ff */
[----:B------:R-:W-:Y:S02]  /*bfa0*/  ISETP.GE.U32.AND P6, PT, R107, R100, PT ;  /* 0x000000646b00720c */ /* 0x000fe40003fc6070 */
[----:B------:R-:W1:Y:S01]  /*bfb0*/  LDC R100, c[0x0][0x24c] ;  /* 0x00009300ff647b82 */ /* 0x000e620000000800 */
[----:B------:R-:W-:Y:S06]  /*bfc0*/  ISETP.NE.AND P4, PT, R2, RZ, PT ;  /* 0x000000ff0200720c */ /* 0x000fec0003f85270 */
[----:B------:R-:W-:Y:S04]  /*bfd0*/  @P5 VIADD R108, R108, 0x1 ;  /* 0x000000016c6c5836 */ /* 0x000fe80000000000 */
[----:B------:R-:W-:Y:S01]  /*bfe0*/  @P6 VIADD R110, R110, 0x1 ;  /* 0x000000016e6e6836 */ /* 0x000fe20000000000 */
[----:B------:R-:W-:Y:S03]  /*bff0*/  @!P2 IADD3 R108, -R108, RZ, RZ ;  /* 0x000000ff6c6ca210 */ /* 0x000fe60007ffe1ff */
[----:B------:R-:W-:Y:S01]  /*c000*/  @!P3 IMAD.MOV R110, RZ, RZ, -R110 ;  /* 0x000000ffff6eb224 */ /* 0x000fe200078e0a6e */
[C---:B------:R-:W-:Y:S04]  /*c010*/  SEL R103, R109.reuse, R108, !P4 ;  /* 0x0000006c6d677207 */ /* 0x040fe80006000000 */
[----:B------:R-:W-:Y:S02]  /*c020*/  SEL R109, R109, R110, !P4 ;  /* 0x0000006e6d6d7207 */ /* 0x000fe40006000000 */
[-C--:B------:R-:W-:Y:S02]  /*c030*/  LEA R114, P3, R103, R186.reuse, 0x2 ;  /* 0x000000ba67727211 */ /* 0x080fe400078610ff */
[----:B------:R-:W-:Y:S02]  /*c040*/  LEA R112, P2, R109, R186, 0x2 ;  /* 0x000000ba6d707211 */ /* 0x000fe400078410ff */
[-C--:B------:R-:W-:Y:S02]  /*c050*/  LEA.HI.X.SX32 R115, R103, R187.reuse, 0x2, P3 ;  /* 0x000000bb67737211 */ /* 0x080fe400018f16ff */
[C---:B------:R-:W-:Y:S01]  /*c060*/  LEA.HI.X.SX32 R113, R109.reuse, R187, 0x2, P2 ;  /* 0x000000bb6d717211 */ /* 0x040fe200010f16ff */
[----:B------:R-:W-:Y:S02]  /*c070*/  IMAD.IADD R109, R109, 0x1, -R103 ;  /* 0x000000016d6d7824 */ /* 0x000fe400078e0a67 */
[----:B------:R-:W4:Y:S01]  /*c080*/  LDG.E R105, desc[UR10][R114.64] ;  /* 0x0000000a72697981 */ /* 0x000f22000c1e1900 */
[----:B------:R-:W5:Y:S01]  /*c090*/  LDC.64 R102, c[0x0][0x230] ;  /* 0x00008c00ff667b82 */ /* 0x000f620000000a00 */
[----:B------:R-:W-:Y:S02]  /*c0a0*/  IMAD R109, R109, R2, -0x80 ;  /* 0xffffff806d6d7424 */ /* 0x000fe400078e0202 */
[----:B------:R-:W4:Y:S03]  /*c0b0*/  LDG.E R108, desc[UR10][R112.64] ;  /* 0x0000000a706c7981 */ /* 0x000f26000c1e1900 */
[----:B------:R-:W-:Y:S05]  /*c0c0*/  SHF.R.S32.HI R107, RZ, 0x1f, R109 ;  /* 0x0000001fff6b7819 */ /* 0x000fea000001146d */
[----:B------:R-:W-:Y:S04]  /*c0d0*/  IMAD R107, R107, R0, RZ ;  /* 0x000000006b6b7224 */ /* 0x000fe800078e02ff */
[C---:B-1----:R-:W-:Y:S01]  /*c0e0*/  IMAD R107, R109.reuse, R100, R107 ;  /* 0x000000646d6b7224 */ /* 0x042fe200078e026b */
[----:B----4-:R-:W-:Y:S01]  /*c0f0*/  IADD3 R105, -R108, R105, RZ ;  /* 0x000000696c697210 */ /* 0x010fe20007ffe1ff */
[----:B------:R-:W-:Y:S03]  /*c100*/  IMAD.WIDE.U32 R108, R109, R0, RZ ;  /* 0x000000006d6c7225 */ /* 0x000fe600078e00ff */
[----:B------:R-:W-:Y:S01]  /*c110*/  SHF.R.S32.HI R111, RZ, 0x1f, R105 ;  /* 0x0000001fff6f7819 */ /* 0x000fe20000011469 */
[----:B------:R-:W-:Y:S04]  /*c120*/  IMAD.IADD R109, R109, 0x1, R107 ;  /* 0x000000016d6d7824 */ /* 0x000fe800078e026b */
[-C--:B-----5:R-:W-:Y:S02]  /*c130*/  IMAD R2, R111, R102.reuse, RZ ;  /* 0x000000666f027224 */ /* 0x0a0fe400078e02ff */
[C---:B------:R-:W-:Y:S04]  /*c140*/  IMAD.WIDE.U32 R108, R105.reuse, R102, R108 ;  /* 0x00000066696c7225 */ /* 0x040fe800078e006c */
[----:B------:R-:W-:Y:S05]  /*c150*/  IMAD R2, R105, R103, R2 ;  /* 0x0000006769027224 */ /* 0x000fea00078e0202 */
[----:B------:R-:W-:Y:S07]  /*c160*/  IADD3 R105, R109, R2, RZ ;  /* 0x000000026d697210 */ /* 0x000fee0007ffe0ff */
.L_x_5441:
[----:B------:R1:W-:Y:S01]  /*c170*/  @P1 STS.128 [R182+0x2000], RZ ;  /* 0x002000ffb6001388 */ /* 0x0003e20000000c00 */
[C---:B------:R-:W-:Y:S01]  /*c180*/  LEA R118, P3, R108.reuse, R192, 0x1 ;  /* 0x000000c06c767211 */ /* 0x040fe200078608ff */
[----:B------:R-:W4:Y:S01]  /*c190*/  @!P1 LDC R102, c[0x0][0x24c] ;  /* 0x00009300ff669b82 */ /* 0x000f220000000800 */
[-C--:B------:R-:W-:Y:S01]  /*c1a0*/  @!P1 IADD3 R103, P2, R177, R108.reuse, RZ ;  /* 0x0000006cb1679210 */ /* 0x080fe20007f5e0ff */
[----:B------:R-:W-:Y:S01]  /*c1b0*/  @!P1 IMAD.MOV.U32 R114, RZ, RZ, R108 ;  /* 0x000000ffff729224 */ /* 0x000fe200078e006c */
[--C-:B------:R-:W-:Y:S01]  /*c1c0*/  LEA.HI.X R119, R108, R191, R105.reuse, 0x1, P3 ;  /* 0x000000bf6c777211 */ /* 0x100fe200018f0c69 */
[--C-:B------:R-:W-:Y:S01]  /*c1d0*/  @!P1 IMAD.MOV.U32 R115, RZ, RZ, R105.reuse ;  /* 0x000000ffff739224 */ /* 0x100fe200078e0069 */
[----:B------:R-:W-:Y:S01]  /*c1e0*/  @!P1 LEA R107, P3, R0, R108, 0x5 ;  /* 0x0000006c006b9211 */ /* 0x000fe200078628ff */
[----:B------:R-:W-:Y:S01]  /*c1f0*/  @!P1 IMAD.X R2, R176, 0x1, R105, P2 ;  /* 0x00000001b0029824 */ /* 0x000fe200010e0669 */
[CC--:B------:R-:W-:Y:S01]  /*c200*/  @!P1 LEA R120, P2, R103.reuse, R192.reuse, 0x1 ;  /* 0x000000c067789211 */ /* 0x0c0fe200078408ff */
[----:B------:R-:W-:Y:S01]  /*c210*/  @!PT LDS RZ, [RZ] ;  /* 0x00000000fffff984 */ /* 0x000fe20000000800 */
[----:B------:R-:W-:Y:S01]  /*c220*/  @!PT LDS RZ, [RZ] ;  /* 0x00000000fffff984 */ /* 0x000fe20000000800 */
[----:B------:R-:W-:Y:S01]  /*c230*/  @!PT LDS RZ, [RZ] ;  /* 0x00000000fffff984 */ /* 0x000fe20000000800 */
[----:B------:R-:W-:Y:S01]  /*c240*/  @!P1 LDGSTS.E.BYPASS.LTC128B.128 [R182+0x2000], desc[UR10][R118.64] ;  /* 0x0200000076b69fae */ /* 0x000fe2000b901d4a */
[----:B------:R-:W5:Y:S01]  /*c250*/  @!P1 LDC R100, c[0x0][0x24c] ;  /* 0x00009300ff649b82 */ /* 0x000f620000000800 */
[C---:B--2---:R-:W-:Y:S01]  /*c260*/  @!P1 LEA.HI.X R106, R0.reuse, R105, R106, 0x5, P3 ;  /* 0x00000069006a9211 */ /* 0x044fe200018f2c6a */
[----:B------:R-:W-:Y:S01]  /*c270*/  @!P1 IMAD.WIDE.U32 R114, R0, 0x30, R114 ;  /* 0x0000003000729825 */ /* 0x000fe200078e0072 */
[----:B------:R1:W-:Y:S02]  /*c280*/  @P1 STS.128 [R182+0x2800], RZ ;  /* 0x002800ffb6001388 */ /* 0x0003e40000000c00 */
[-C--:B------:R-:W-:Y:S01]  /*c290*/  @!P1 LEA.HI.X R121, R103, R191.reuse, R2, 0x1, P2 ;  /* 0x000000bf67799211 */ /* 0x080fe200010f0c02 */
[----:B---3--:R-:W-:Y:S01]  /*c2a0*/  @!P1 IMAD R104, R104, 0x30, RZ ;  /* 0x0000003068689824 */ /* 0x008fe200078e02ff */
[CC--:B------:R-:W-:Y:S01]  /*c2b0*/  @!P1 LEA R116, P2, R107.reuse, R192.reuse, 0x1 ;  /* 0x000000c06b749211 */ /* 0x0c0fe200078408ff */
[----:B------:R-:W2:Y:S01]  /*c2c0*/  @!P1 LDC R103, c[0x0][0x24c] ;  /* 0x00009300ff679b82 */ /* 0x000ea20000000800 */
[----:B------:R-:W-:Y:S01]  /*c2d0*/  @!P1 LEA R122, P3, R114, R192, 0x1 ;  /* 0x000000c0727a9211 */ /* 0x000fe200078608ff */
[----:B------:R-:W-:Y:S01]  /*c2e0*/  @!PT LDS RZ, [RZ] ;  /* 0x00000000fffff984 */ /* 0x000fe20000000800 */
[----:B------:R-:W-:Y:S01]  /*c2f0*/  @!PT LDS RZ, [RZ] ;  /* 0x00000000fffff984 */ /* 0x000fe20000000800 */
[----:B------:R-:W-:Y:S01]  /*c300*/  @!PT LDS RZ, [RZ] ;  /* 0x00000000fffff984 */ /* 0x000fe20000000800 */
[----:B------:R3:W-:Y:S01]  /*c310*/  @!P1 LDGSTS.E.BYPASS.LTC128B.128 [R182+0x2800], desc[UR10][R120.64] ;  /* 0x0280000078b69fae */ /* 0x0007e2000b901d4a */
[-C--:B------:R-:W-:Y:S01]  /*c320*/  @!P1 LEA.HI.X R117, R107, R191.reuse, R106, 0x1, P2 ;  /* 0x000000bf6b759211 */ /* 0x080fe200010f0c6a */
[----:B------:R-:W-:Y:S01]  /*c330*/  @!P1 IMAD.IADD R104, R104, 0x1, R115 ;  /* 0x0000000168689824 */ /* 0x000fe200078e0273 */
[----:B------:R-:W-:Y:S01]  /*c340*/  @!P1 LEA R106, P2, R0, R108, 0x6 ;  /* 0x0000006c006a9211 */ /* 0x000fe200078430ff */
[----:B------:R1:W-:Y:S01]  /*c350*/  @P1 STS.128 [R182+0x3000], RZ ;  /* 0x003000ffb6001388 */ /* 0x0003e20000000c00 */
[----:B------:R-:W-:Y:S01]  /*c360*/  @!P1 IMAD.MOV.U32 R112, RZ, RZ, R108 ;  /* 0x000000ffff709224 */ /* 0x000fe200078e006c */
[----:B------:R-:W1:Y:S01]  /*c370*/  @!P1 LDC R2, c[0x0][0x24c] ;  /* 0x00009300ff029b82 */ /* 0x000e620000000800 */
[----:B------:R-:W-:Y:S01]  /*c380*/  @!P1 LEA.HI.X R123, R114, R191, R104, 0x1, P3 ;  /* 0x000000bf727b9211 */ /* 0x000fe200018f0c68 */
[----:B------:R-:W-:Y:S01]  /*c390*/  @!PT LDS RZ, [RZ] ;  /* 0x00000000fffff984 */ /* 0x000fe20000000800 */
[----:B------:R-:W-:Y:S01]  /*c3a0*/  @!PT LDS RZ, [RZ] ;  /* 0x00000000fffff984 */ /* 0x000fe20000000800 */
[----:B------:R-:W-:Y:S01]  /*c3b0*/  @!PT LDS RZ, [RZ] ;  /* 0x00000000fffff984 */ /* 0x000fe20000000800 */
[----:B------:R1:W-:Y:S01]  /*c3c0*/  @!P1 LDGSTS.E.BYPASS.LTC128B.128 [R182+0x3000], desc[UR10][R116.64] ;  /* 0x0300000074b69fae */ /* 0x0003e2000b901d4a */
[----:B------:R-:W-:Y:S01]  /*c3d0*/  @!P1 IMAD.MOV.U32 R113, RZ, RZ, R105 ;  /* 0x000000ffff719224 */ /* 0x000fe200078e0069 */
[-C--:B------:R-:W-:Y:S01]  /*c3e0*/  @!P1 MOV R109, R105.reuse ;  /* 0x00000069006d9202 */ /* 0x080fe20000000f00 */
[----:B------:R-:W-:Y:S01]  /*c3f0*/  @!P1 IMAD.MOV.U32 R110, RZ, RZ, R108 ;  /* 0x000000ffff6e9224 */ /* 0x000fe200078e006c */
[----:B------:R1:W-:Y:S01]  /*c400*/  @P1 STS.128 [R182+0x3800], RZ ;  /* 0x003800ffb6001388 */ /* 0x0003e20000000c00 */
[C---:B------:R-:W-:Y:S03]  /*c410*/  @!P1 IMAD.WIDE.U32 R112, R0.reuse, 0x50, R112 ;  /* 0x0000005000709825 */ /* 0x040fe600078e0070 */
[----:B------:R-:W-:Y:S01]  /*c420*/  @!PT LDS RZ, [RZ] ;  /* 0x00000000fffff984 */ /* 0x000fe20000000800 */
[----:B------:R-:W-:Y:S01]  /*c430*/  @!PT LDS RZ, [RZ] ;  /* 0x00000000fffff984 */ /* 0x000fe20000000800 */
[----:B------:R-:W-:Y:S01]  /*c440*/  @!PT LDS RZ, [RZ] ;  /* 0x00000000fffff984 */ /* 0x000fe20000000800 */
[----:B------:R1:W-:Y:S01]  /*c450*/  @!P1 LDGSTS.E.BYPASS.LTC128B.128 [R182+0x3800], desc[UR10][R122.64] ;  /* 0x038000007ab69fae */ /* 0x0003e2000b901d4a */
[----:B------:R-:W-:Y:S01]  /*c460*/  @!P1 IMAD.WIDE.U32 R108, R0, 0x70, R108 ;  /* 0x00000070006c9825 */ /* 0x000fe200078e006c */
[-C--:B------:R-:W-:Y:S02]  /*c470*/  @!P1 LEA R114, P4, R112, R192.reuse, 0x1 ;  /* 0x000000c070729211 */ /* 0x080fe400078808ff */
[----:B------:R1:W-:Y:S01]  /*c480*/  @P1 STS.128 [R182+0x4000], RZ ;  /* 0x004000ffb6001388 */ /* 0x0003e20000000c00 */
[----:B------:R-:W-:Y:S02]  /*c490*/  @!P1 IMAD.MOV.U32 R111, RZ, RZ, R105 ;  /* 0x000000ffff6f9224 */ /* 0x000fe400078e0069 */
[----:B------:R-:W-:Y:S04]  /*c4a0*/  @!P1 IMAD.WIDE.U32 R110, R0, 0x60, R110 ;  /* 0x00000060006e9825 */ /* 0x000fe800078e006e */
[----:B-1----:R-:W-:Y:S01]  /*c4b0*/  @!P1 IMAD R107, R2, 0x70, RZ ;  /* 0x00000070026b9824 */ /* 0x002fe200078e02ff */
[----:B--2---:R-:W-:Y:S01]  /*c4c0*/  @!P1 LEA.HI.X R103, R0, R105, R103, 0x6, P2 ;  /* 0x0000006900679211 */ /* 0x004fe200010f3467 */
[----:B-----5:R-:W-:Y:S01]  /*c4d0*/  @!P1 IMAD R105, R100, 0x60, RZ ;  /* 0x0000006064699824 */ /* 0x020fe200078e02ff */
[CC--:B---3--:R-:W-:Y:S02]  /*c4e0*/  @!P1 LEA R120, P2, R106.reuse, R192.reuse, 0x1 ;  /* 0x000000c06a789211 */ /* 0x0c8fe400078408ff */
[----:B------:R-:W-:Y:S01]  /*c4f0*/  @!P1 IADD3 R107, R107, R109, RZ ;  /* 0x0000006d6b6b9210 */ /* 0x000fe20007ffe0ff */
[----:B------:R-:W-:Y:S01]  /*c500*/  @!P1 IMAD.IADD R105, R105, 0x1, R111 ;  /* 0x0000000169699824 */ /* 0x000fe200078e026f */
[-C--:B------:R-:W-:Y:S01]  /*c510*/  @!P1 LEA.HI.X R121, R106, R191.reuse, R103, 0x1, P2 ;  /* 0x000000bf6a799211 */ /* 0x080fe200010f0c67 */
[----:B----4-:R-:W-:Y:S01]  /*c520*/  @!P1 IMAD R103, R102, 0x50, RZ ;  /* 0x0000005066679824 */ /* 0x010fe200078e02ff */
[-C--:B------:R-:W-:Y:S02]  /*c530*/  @!P1 LEA R102, P3, R110, R192.reuse, 0x1 ;  /* 0x000000c06e669211 */ /* 0x080fe400078608ff */
[----:B------:R-:W-:Y:S01]  /*c540*/  @!P1 LEA R104, P2, R108, R192, 0x1 ;  /* 0x000000c06c689211 */ /* 0x000fe200078408ff */
[----:B------:R-:W-:Y:S01]  /*c550*/  @!PT LDS RZ, [RZ] ;  /* 0x00000000fffff984 */ /* 0x000fe20000000800 */
[----:B------:R-:W-:Y:S01]  /*c560*/  @!PT LDS RZ, [RZ] ;  /* 0x00000000fffff984 */ /* 0x000fe20000000800 */
[----:B------:R-:W-:Y:S01]  /*c570*/  @!PT LDS RZ, [RZ] ;  /* 0x00000000fffff984 */ /* 0x000fe20000000800 */
[----:B------:R1:W-:Y:S01]  /*c580*/  @!P1 LDGSTS.E.BYPASS.LTC128B.128 [R182+0x4000], desc[UR10][R120.64] ;  /* 0x0400000078b69fae */ /* 0x0003e2000b901d4a */
[----:B------:R-:W-:Y:S02]  /*c590*/  @!P1 IMAD.IADD R103, R103, 0x1, R113 ;  /* 0x0000000167679824 */ /* 0x000fe400078e0271 */
[----:B------:R-:W-:Y:S01]  /*c5a0*/  IMAD.MOV.U32 R192, RZ, RZ, R118 ;  /* 0x000000ffffc07224 */ /* 0x000fe200078e0076 */
[----:B------:R1:W-:Y:S02]  /*c5b0*/  @P1 STS.128 [R182+0x4800], RZ ;  /* 0x004800ffb6001388 */ /* 0x0003e40000000c00 */
[-C--:B------:R-:W-:Y:S02]  /*c5c0*/  @!P1 LEA.HI.X R115, R112, R191.reuse, R103, 0x1, P4 ;  /* 0x000000bf70739211 */ /* 0x080fe400020f0c67 */
[-C--:B------:R-:W-:Y:S02]  /*c5d0*/  @!P1 LEA.HI.X R103, R110, R191.reuse, R105, 0x1, P3 ;  /* 0x000000bf6e679211 */ /* 0x080fe400018f0c69 */
        /* <DEDUP_REMOVED lines=17> */
.L_x_5440:
[----:B------:R-:W-:Y:S01]  /*c6f0*/  FMNMX.FTZ R0, R4, R101, !PT ;  /* 0x0000006504007209 */ /* 0x000fe20007810000 */
[----:B-1----:R-:W-:Y:S01]  /*c700*/  LDSM.16.MT88.4 R112, [R165+0x6000] ;  /* 0x00600000a570783b */ /* 0x002fe20000004200 */
        /* <DEDUP_REMOVED lines=71> */
[----:B------:R-:W1:Y:S01]  /*cb80*/  LDSM.16.MT88.4 R108, [R166+0x6000] ;  /* 0x00600000a66c783b */ /* 0x000e620000004200 */
        /* <DEDUP_REMOVED lines=9> */
[----:B------:R-:W2:Y:S01]  /*cc20*/  MUFU.EX2 R100, R101 ;  /* 0x0000006500647308 */ /* 0x000ea20000000800 */
        /* <DEDUP_REMOVED lines=12> */
[----:B------:R-:W-:Y:S01]  /*ccf0*/  LDSM.16.MT88.4 R40, [R166+0x8000] ;  /* 0x00800000a628783b */ /* 0x000fe20000004200 */
[--C-:B------:R-:W-:Y:S01]  /*cd00*/  FFMA.FTZ R140, R47, UR4, -R103.reuse ;  /* 0x000000042f8c7c23 */ /* 0x100fe20008010867 */
[--C-:B------:R-:W-:Y:S03]  /*cd10*/  FFMA.FTZ R119, R14, UR4, -R103.reuse ;  /* 0x000000040e777c23 */ /* 0x100fe60008010867 */
[----:B------:R-:W-:Y:S01]  /*cd20*/  MUFU.EX2 R131, R131 ;  /* 0x0000008300837308 */ /* 0x000fe20000000800 */
[C---:B--2---:R-:W-:Y:S01]  /*cd30*/  FMUL.FTZ R12, R100.reuse, R92 ;  /* 0x0000005c640c7220 */ /* 0x044fe20000410000 */
[C---:B------:R-:W-:Y:S01]  /*cd40*/  FMUL.FTZ R68, R100.reuse, R68 ;  /* 0x0000004464447220 */ /* 0x040fe20000410000 */
[----:B------:R-:W-:Y:S01]  /*cd50*/  FMUL.FTZ R69, R100, R69 ;  /* 0x0000004564457220 */ /* 0x000fe20000410000 */
[--C-:B------:R-:W-:Y:S01]  /*cd60*/  FFMA.FTZ R5, R16, UR4, -R116.reuse ;  /* 0x0000000410057c23 */ /* 0x100fe20008010874 */
[----:B------:R-:W-:Y:S01]  /*cd70*/  LDSM.16.MT88.4 R44, [R165+0x8800] ;  /* 0x00880000a52c783b */ /* 0x000fe20000004200 */
[----:B------:R-:W-:Y:S01]  /*cd80*/  FMUL.FTZ R16, R100, R88 ;  /* 0x0000005864107220 */ /* 0x000fe20000410000 */
[--C-:B------:R-:W-:Y:S03]  /*cd90*/  FFMA.FTZ R123, R18, UR4, -R103.reuse ;  /* 0x00000004127b7c23 */ /* 0x100fe60008010867 */
[----:B------:R-:W2:Y:S01]  /*cda0*/  MUFU.EX2 R126, R126 ;  /* 0x0000007e007e7308 */ /* 0x000ea20000000800 */
[--C-:B------:R-:W-:Y:S01]  /*cdb0*/  FFMA.FTZ R124, R19, UR4, -R103.reuse ;  /* 0x00000004137c7c23 */ /* 0x100fe20008010867 */
[C---:B------:R-:W-:Y:S01]  /*cdc0*/  FMUL.FTZ R72, R100.reuse, R72 ;  /* 0x0000004864487220 */ /* 0x040fe20000410000 */
[C---:B------:R-:W-:Y:S01]  /*cdd0*/  FMUL.FTZ R73, R100.reuse, R73 ;  /* 0x0000004964497220 */ /* 0x040fe20000410000 */
[C---:B------:R-:W-:Y:S01]  /*cde0*/  FMUL.FTZ R76, R100.reuse, R76 ;  /* 0x0000004c644c7220 */ /* 0x040fe20000410000 */
[C---:B------:R-:W-:Y:S01]  /*cdf0*/  FMUL.FTZ R77, R100.reuse, R77 ;  /* 0x0000004d644d7220 */ /* 0x040fe20000410000 */
[C---:B------:R-:W-:Y:S01]  /*ce00*/  FMUL.FTZ R80, R100.reuse, R80 ;  /* 0x0000005064507220 */ /* 0x040fe20000410000 */
[----:B------:R-:W-:Y:S03]  /*ce10*/  FMUL.FTZ R81, R100, R81 ;  /* 0x0000005164517220 */ /* 0x000fe60000410000 */
[----:B------:R-:W-:Y:S01]  /*ce20*/  MUFU.EX2 R118, R118 ;  /* 0x0000007600767308 */ /* 0x000fe20000000800 */
[--C-:B------:R-:W-:Y:S01]  /*ce30*/  FFMA.FTZ R128, R6, UR4, -R103.reuse ;  /* 0x0000000406807c23 */ /* 0x100fe20008010867 */
[--C-:B------:R-:W-:Y:S01]  /*ce40*/  FFMA.FTZ R6, R17, UR4, -R116.reuse ;  /* 0x0000000411067c23 */ /* 0x100fe20008010874 */
[C---:B------:R-:W-:Y:S01]  /*ce50*/  FMUL.FTZ R17, R100.reuse, R89 ;  /* 0x0000005964117220 */ /* 0x040fe20000410000 */
[--C-:B------:R-:W-:Y:S01]  /*ce60*/  FFMA.FTZ R127, R7, UR4, -R103.reuse ;  /* 0x00000004077f7c23 */ /* 0x100fe20008010867 */
[--C-:B------:R-:W-:Y:S01]  /*ce70*/  FFMA.FTZ R7, R13, UR4, -R116.reuse ;  /* 0x000000040d077c23 */ /* 0x100fe20008010874 */
[----:B------:R-:W-:Y:S01]  /*ce80*/  FMUL.FTZ R13, R100, R93 ;  /* 0x0000005d640d7220 */ /* 0x000fe20000410000 */
[--C-:B------:R-:W-:Y:S03]  /*ce90*/  FFMA.FTZ R122, R8, UR4, -R116.reuse ;  /* 0x00000004087a7c23 */ /* 0x100fe60008010874 */
[----:B------:R-:W-:Y:S01]  /*cea0*/  MUFU.EX2 R128, R128 ;  /* 0x0000008000807308 */ /* 0x000fe20000000800 */
[----:B------:R-:W-:Y:S01]  /*ceb0*/  FMUL.FTZ R8, R100, R96 ;  /* 0x0000006064087220 */ /* 0x000fe20000410000 */
[----:B--2---:R-:W-:Y:S01]  /*cec0*/  F2FP.BF16.F32.PACK_AB R96, R126, R131 ;  /* 0x000000837e60723e */ /* 0x004fe200000010ff */
[--C-:B------:R-:W-:Y:S01]  /*ced0*/  FFMA.FTZ R117, R9, UR4, -R116.reuse ;  /* 0x0000000409757c23 */ /* 0x100fe20008010874 */
[----:B------:R-:W-:Y:S01]  /*cee0*/  FMUL.FTZ R9, R100, R97 ;  /* 0x0000006164097220 */ /* 0x000fe20000410000 */
[--C-:B------:R-:W-:Y:S01]  /*cef0*/  FFMA.FTZ R120, R10, UR4, -R103.reuse ;  /* 0x000000040a787c23 */ /* 0x100fe20008010867 */
[--C-:B------:R-:W-:Y:S01]  /*cf00*/  FFMA.FTZ R121, R11, UR4, -R103.reuse ;  /* 0x000000040b797c23 */ /* 0x100fe20008010867 */
[----:B------:R-:W-:Y:S03]  /*cf10*/  FMUL.FTZ R102, R3, UR4 ;  /* 0x0000000403667c20 */ /* 0x000fe60008410000 */
[----:B------:R-:W2:Y:S01]  /*cf20*/  MUFU.EX2 R127, R127 ;  /* 0x0000007f007f7308 */ /* 0x000ea20000000800 */
[--C-:B------:R-:W-:Y:S01]  /*cf30*/  FFMA.FTZ R125, R20, UR4, -R116.reuse ;  /* 0x00000004147d7c23 */ /* 0x100fe20008010874 */
[----:B------:R-:W-:Y:S01]  /*cf40*/  FMUL.FTZ R20, R100, R84 ;  /* 0x0000005464147220 */ /* 0x000fe20000410000 */
[--C-:B------:R-:W-:Y:S01]  /*cf50*/  FFMA.FTZ R130, R22, UR4, -R103.reuse ;  /* 0x0000000416827c23 */ /* 0x100fe20008010867 */
[--C-:B------:R-:W-:Y:S01]  /*cf60*/  FFMA.FTZ R129, R23, UR4, -R103.reuse ;  /* 0x0000000417817c23 */ /* 0x100fe20008010867 */
[--C-:B------:R-:W-:Y:S01]  /*cf70*/  FFMA.FTZ R132, R27, UR4, -R103.reuse ;  /* 0x000000041b847c23 */ /* 0x100fe20008010867 */
[--C-:B------:R-:W-:Y:S01]  /*cf80*/  FFMA.FTZ R141, R48, UR4, -R116.reuse ;  /* 0x00000004308d7c23 */ /* 0x100fe20008010874 */
[--C-:B------:R-:W-:Y:S03]  /*cf90*/  FFMA.FTZ R48, R49, UR4, -R116.reuse ;  /* 0x0000000431307c23 */ /* 0x100fe60008010874 */
[----:B------:R-:W3:Y:S01]  /*cfa0*/  MUFU.EX2 R3, R102 ;  /* 0x0000006600037308 */ /* 0x000ee20000000800 */
        /* <DEDUP_REMOVED lines=8> */
[----:B--2---:R-:W-:Y:S01]  /*d030*/  F2FP.BF16.F32.PACK_AB R97, R127, R128 ;  /* 0x000000807f61723e */ /* 0x004fe200000010ff */
[----:B------:R-:W-:Y:S01]  /*d040*/  FFMA.FTZ R58, R59, UR4, -R103 ;  /* 0x000000043b3a7c23 */ /* 0x000fe20008010867 */
[----:B------:R-:W-:Y:S01]  /*d050*/  FFMA.FTZ R131, R100, R193, R131 ;  /* 0x000000c164837223 */ /* 0x000fe20000010083 */
[----:B------:R-:W-:Y:S01]  /*d060*/  ISETP.GT.AND P1, PT, R181, 0x1, PT ;  /* 0x00000001b500780c */ /* 0x000fe20003f24270 */
[----:B------:R-:W-:Y:S01]  /*d070*/  FFMA.FTZ R60, R60, UR4, -R116 ;  /* 0x000000043c3c7c23 */ /* 0x000fe20008010874 */
[----:B------:R-:W-:Y:S01]  /*d080*/  FFMA.FTZ R63, R63, UR4, -R103 ;  /* 0x000000043f3f7c23 */ /* 0x000fe20008010867 */
[----:B------:R-:W-:Y:S03]  /*d090*/  FADD.FTZ R131, R126, R131 ;  /* 0x000000837e837221 */ /* 0x000fe60000010000 */
[----:B------:R-:W2:Y:S01]  /*d0a0*/  MUFU.EX2 R117, R117 ;  /* 0x0000007500757308 */ /* 0x000ea20000000800 */
[C---:B---3--:R-:W-:Y:S01]  /*d0b0*/  FMUL.FTZ R14, R3.reuse, R94 ;  /* 0x0000005e030e7220 */ /* 0x048fe20000410000 */
[C---:B------:R-:W-:Y:S01]  /*d0c0*/  FMUL.FTZ R18, R3.reuse, R90 ;  /* 0x0000005a03127220 */ /* 0x040fe20000410000 */
[C---:B------:R-:W-:Y:S01]  /*d0d0*/  FMUL.FTZ R19, R3.reuse, R91 ;  /* 0x0000005b03137220 */ /* 0x040fe20000410000 */
[C---:B------:R-:W-:Y:S01]  /*d0e0*/  FMUL.FTZ R10, R3.reuse, R98 ;  /* 0x00000062030a7220 */ /* 0x040fe20000410000 */
[----:B------:R-:W-:Y:S01]  /*d0f0*/  LDSM.16.MT88.4 R88, [R168+0x6800] ;  /* 0x00680000a858783b */ /* 0x000fe20000004200 */
[----:B------:R-:W-:Y:S01]  /*d100*/  FMUL.FTZ R11, R3, R99 ;  /* 0x00000063030b7220 */ /* 0x000fe20000410000 */
[----:B------:R-:W-:Y:S03]  /*d110*/  FFMA.FTZ R102, R15, UR4, -R103 ;  /* 0x000000040f667c23 */ /* 0x000fe60008010867 */
[----:B------:R-:W-:Y:S01]  /*d120*/  MUFU.EX2 R120, R120 ;  /* 0x0000007800787308 */ /* 0x000fe20000000800 */
[C---:B------:R-:W-:Y:S01]  /*d130*/  FMUL.FTZ R15, R3.reuse, R95 ;  /* 0x0000005f030f7220 */ /* 0x040fe20000410000 */
[C---:B------:R-:W-:Y:S01]  /*d140*/  FMUL.FTZ R70, R3.reuse, R70 ;  /* 0x0000004603467220 */ /* 0x040fe20000410000 */
[C---:B------:R-:W-:Y:S01]  /*d150*/  FMUL.FTZ R71, R3.reuse, R71 ;  /* 0x0000004703477220 */ /* 0x040fe20000410000 */
[C---:B------:R-:W-:Y:S01]  /*d160*/  FMUL.FTZ R74, R3.reuse, R74 ;  /* 0x0000004a034a7220 */ /* 0x040fe20000410000 */
[----:B------:R-:W3:Y:S01]  /*d170*/  LDSM.16.MT88.4 R92, [R164+0x6000] ;  /* 0x00600000a45c783b */ /* 0x000ee20000004200 */
[C---:B------:R-:W-:Y:S01]  /*d180*/  FMUL.FTZ R75, R3.reuse, R75 ;  /* 0x0000004b034b7220 */ /* 0x040fe20000410000 */
[----:B------:R-:W-:Y:S03]  /*d190*/  FMUL.FTZ R22, R3, R86 ;  /* 0x0000005603167220 */ /* 0x000fe60000410000 */
[----:B------:R-:W4:Y:S01]  /*d1a0*/  MUFU.EX2 R121, R121 ;  /* 0x0000007900797308 */ /* 0x000f220000000800 */
[----:B--2---:R-:W-:Y:S01]  /*d1b0*/  F2FP.BF16.F32.PACK_AB R98, R117, R122 ;  /* 0x0000007a7562723e */ /* 0x004fe200000010ff */
[C---:B------:R-:W-:Y:S01]  /*d1c0*/  FMUL.FTZ R23, R3.reuse, R87 ;  /* 0x0000005703177220 */ /* 0x040fe20000410000 */
[C---:B------:R-:W-:Y:S01]  /*d1d0*/  FMUL.FTZ R78, R3.reuse, R78 ;  /* 0x0000004e034e7220 */ /* 0x040fe20000410000 */
[C---:B------:R-:W-:Y:S01]  /*d1e0*/  FMUL.FTZ R79, R3.reuse, R79 ;  /* 0x0000004f034f7220 */ /* 0x040fe20000410000 */
[C---:B------:R-:W-:Y:S01]  /*d1f0*/  FMUL.FTZ R82, R3.reuse, R82 ;  /* 0x0000005203527220 */ /* 0x040fe20000410000 */
[C---:B------:R-:W-:Y:S01]  /*d200*/  FMUL.FTZ R83, R3.reuse, R83 ;  /* 0x0000005303537220 */ /* 0x040fe20000410000 */
[----:B------:R-:W-:Y:S03]  /*d210*/  FFMA.FTZ R128, R3, R194, R128 ;  /* 0x000000c203807223 */ /* 0x000fe60000010080 */
[----:B------:R-:W2:Y:S01]  /*d220*/  MUFU.EX2 R7, R7 ;  /* 0x0000000700077308 */ /* 0x000ea20000000800 */
[----:B------:R-:W-:Y:S01]  /*d230*/  FADD.FTZ R122, R122, R131 ;  /* 0x000000837a7a7221 */ /* 0x000fe20000010000 */
[----:B------:R-:W-:Y:S01]  /*d240*/  MOV R101, R2 ;  /* 0x0000000200657202 */ /* 0x000fe20000000f00 */
[----:B------:R-:W-:Y:S02]  /*d250*/  FADD.FTZ R127, R127, R128 ;  /* 0x000000807f7f7221 */ /* 0x000fe40000010000 */
[----:B------:R-:W-:Y:S05]  /*d260*/  FADD.FTZ R117, R117, R122 ;  /* 0x0000007a75757221 */ /* 0x000fea0000010000 */
[----:B------:R-:W-:Y:S01]  /*d270*/  MUFU.EX2 R119, R119 ;  /* 0x0000007700777308 */ /* 0x000fe20000000800 */
[----:B----4-:R-:W-:Y:S09]  /*d280*/  F2FP.BF16.F32.PACK_AB R99, R121, R120 ;  /* 0x000000787963723e */ /* 0x010ff200000010ff */
[----:B------:R-:W4:Y:S01]  /*d290*/  MUFU.EX2 R102, R102 ;  /* 0x0000006600667308 */ /* 0x000f220000000800 */
[C---:B------:R-:W-:Y:S05]  /*d2a0*/  HMMA.16816.F32.BF16 R8, R96.reuse, R104, R8 ;  /* 0x000000686008723c */ /* 0x040fea0000041808 */
[C---:B--2---:R-:W-:Y:S01]  /*d2b0*/  F2FP.BF16.F32.PACK_AB R84, R7.reuse, R118 ;  /* 0x000000760754723e */ /* 0x044fe200000010ff */
[C---:B------:R-:W-:Y:S03]  /*d2c0*/  HMMA.16816.F32.BF16 R12, R96.reuse, R106, R12 ;  /* 0x0000006a600c723c */ /* 0x040fe6000004180c */
[----:B------:R-:W-:Y:S01]  /*d2d0*/  MUFU.EX2 R5, R5 ;  /* 0x0000000500057308 */ /* 0x000fe20000000800 */
[----:B------:R-:W2:Y:S01]  /*d2e0*/  LDSM.16.MT88.4 R104, [R166+0x6800] ;  /* 0x00680000a668783b */ /* 0x000ea20000004200 */
[----:B------:R-:W-:Y:S01]  /*d2f0*/  FADD.FTZ R118, R118, R117 ;  /* 0x0000007576767221 */ /* 0x000fe20000010000 */
[C---:B-1----:R-:W-:Y:S07]  /*d300*/  HMMA.16816.F32.BF16 R68, R96.reuse, R108, R68 ;  /* 0x0000006c6044723c */ /* 0x042fee0000041844 */
[----:B------:R-:W1:Y:S01]  /*d310*/  MUFU.EX2 R6, R6 ;  /* 0x0000000600067308 */ /* 0x000e620000000800 */
[----:B------:R-:W-:Y:S01]  /*d320*/  FADD.FTZ R118, R7, R118 ;  /* 0x0000007607767221 */ /* 0x000fe20000010000 */
[C---:B------:R-:W-:Y:S08]  /*d330*/  HMMA.16816.F32.BF16 R16, R96.reuse, R110, R16 ;  /* 0x0000006e6010723c */ /* 0x040ff00000041810 */
[----:B------:R-:W-:Y:S03]  /*d340*/  MUFU.EX2 R123, R123 ;  /* 0x0000007b007b7308 */ /* 0x000fe60000000800 */
[--C-:B------:R-:W-:Y:S01]  /*d350*/  FFMA.FTZ R108, R21, UR4, -R116.reuse ;  /* 0x00000004156c7c23 */ /* 0x100fe20008010874 */
[C---:B------:R-:W-:Y:S03]  /*d360*/  HMMA.16816.F32.BF16 R72, R96.reuse, R112, R72 ;  /* 0x000000706048723c */ /* 0x040fe60000041848 */
[----:B------:R-:W-:Y:S01]  /*d370*/  FMUL.FTZ R21, R100, R85 ;  /* 0x0000005564157220 */ /* 0x000fe20000410000 */
[----:B----4-:R-:W-:Y:S02]  /*d380*/  F2FP.BF16.F32.PACK_AB R85, R102, R119 ;  /* 0x000000776655723e */ /* 0x010fe400000010ff */
[----:B------:R4:W-:Y:S01]  /*d390*/  MUFU.EX2 R112, R108 ;  /* 0x0000006c00707308 */ /* 0x0009e20000000800 */
[----:B-1----:R-:W-:Y:S03]  /*d3a0*/  F2FP.BF16.F32.PACK_AB R86, R6, R5 ;  /* 0x000000050656723e */ /* 0x002fe600000010ff */
[C---:B------:R-:W-:Y:S06]  /*d3b0*/  HMMA.16816.F32.BF16 R20, R96.reuse, R114, R20 ;  /* 0x000000726014723c */ /* 0x040fec0000041814 */
[----:B------:R-:W1:Y:S01]  /*d3c0*/  MUFU.EX2 R124, R124 ;  /* 0x0000007c007c7308 */ /* 0x000e620000000800 */
[C---:B---3--:R-:W-:Y:S09]  /*d3d0*/  HMMA.16816.F32.BF16 R76, R96.reuse, R92, R76 ;  /* 0x0000005c604c723c */ /* 0x048ff2000004184c */
[----:B------:R3:W-:Y:S01]  /*d3e0*/  MUFU.EX2 R113, R130 ;  /* 0x0000008200717308 */ /* 0x0007e20000000800 */
[----:B----4-:R-:W4:Y:S01]  /*d3f0*/  LDSM.16.MT88.4 R108, [R165+0x6800] ;  /* 0x00680000a56c783b */ /* 0x010f220000004200 */
[----:B------:R-:W-:Y:S03]  /*d400*/  HMMA.16816.F32.BF16 R80, R96, R94, R80 ;  /* 0x0000005e6050723c */ /* 0x000fe60000041850 */
[--C-:B------:R-:W-:Y:S05]  /*d410*/  FFMA.FTZ R115, R25, UR4, -R116.reuse ;  /* 0x0000000419737c23 */ /* 0x100fea0008010874 */
[----:B------:R5:W-:Y:S03]  /*d420*/  MUFU.EX2 R114, R129 ;  /* 0x0000008100727308 */ /* 0x000be60000000800 */
[----:B-1----:R-:W-:Y:S01]  /*d430*/  F2FP.BF16.F32.PACK_AB R87, R124, R123 ;  /* 0x0000007b7c57723e */ /* 0x002fe200000010ff */
[----:B------:R-:W1:Y:S06]  /*d440*/  LDSM.16.MT88.4 R92, [R164+0x6800] ;  /* 0x00680000a45c783b */ /* 0x000e6c0000004200 */
[----:B------:R-:W4:Y:S01]  /*d450*/  MUFU.EX2 R125, R125 ;  /* 0x0000007d007d7308 */ /* 0x000f220000000800 */
[C---:B------:R-:W-:Y:S01]  /*d460*/  HMMA.16816.F32.BF16 R8, R84.reuse, R88, R8 ;  /* 0x000000585408723c */ /* 0x040fe20000041808 */
[----:B------:R-:W-:Y:S04]  /*d470*/  LDSM.16.MT88.4 R96, [R166+0x7000] ;  /* 0x00700000a660783b */ /* 0x000fe80000004200 */
[--C-:B---3--:R-:W-:Y:S01]  /*d480*/  FFMA.FTZ R130, R24, UR4, -R116.reuse ;  /* 0x0000000418827c23 */ /* 0x108fe20008010874 */
[C---:B------:R-:W-:Y:S03]  /*d490*/  HMMA.16816.F32.BF16 R12, R84.reuse, R90, R12 ;  /* 0x0000005a540c723c */ /* 0x040fe6000004180c */
[----:B------:R-:W-:Y:S01]  /*d4a0*/  MUFU.EX2 R115, R115 ;  /* 0x0000007300737308 */ /* 0x000fe20000000800 */
[----:B------:R-:W3:Y:S01]  /*d4b0*/  LDSM.16.MT88.4 R88, [R168+0x7000] ;  /* 0x00700000a858783b */ /* 0x000ee20000004200 */
[--C-:B-----5:R-:W-:Y:S01]  /*d4c0*/  FFMA.FTZ R129, R26, UR4, -R103.reuse ;  /* 0x000000041a817c23 */ /* 0x120fe20008010867 */
[C---:B--2---:R-:W-:Y:S07]  /*d4d0*/  HMMA.16816.F32.BF16 R68, R84.reuse, R104, R68 ;  /* 0x000000685444723c */ /* 0x044fee0000041844 */
[----:B------:R-:W2:Y:S01]  /*d4e0*/  MUFU.EX2 R130, R130 ;  /* 0x0000008200827308 */ /* 0x000ea20000000800 */
[----:B----4-:R-:W-:Y:S01]  /*d4f0*/  F2FP.BF16.F32.PACK_AB R24, R112, R125 ;  /* 0x0000007d7018723e */ /* 0x010fe200000010ff */
[C---:B------:R-:W-:Y:S08]  /*d500*/  HMMA.16816.F32.BF16 R16, R84.reuse, R106, R16 ;  /* 0x0000006a5410723c */ /* 0x040ff00000041810 */
[----:B------:R-:W-:Y:S01]  /*d510*/  MUFU.EX2 R129, R129 ;  /* 0x0000008100817308 */ /* 0x000fe20000000800 */
[C---:B------:R-:W-:Y:S03]  /*d520*/  HMMA.16816.F32.BF16 R72, R84.reuse, R108, R72 ;  /* 0x0000006c5448723c */ /* 0x040fe60000041848 */
[--C-:B------:R-:W-:Y:S01]  /*d530*/  FFMA.FTZ R104, R28, UR4, -R116.reuse ;  /* 0x000000041c687c23 */ /* 0x100fe20008010874 */
[--C-:B------:R-:W-:Y:S05]  /*d540*/  FFMA.FTZ R105, R29, UR4, -R116.reuse ;  /* 0x000000041d697c23 */ /* 0x100fea0008010874 */
[----:B------:R-:W4:Y:S02]  /*d550*/  MUFU.EX2 R132, R132 ;  /* 0x0000008400847308 */ /* 0x000f240000000800 */
[--C-:B------:R-:W-:Y:S01]  /*d560*/  FFMA.FTZ R106, R30, UR4, -R103.reuse ;  /* 0x000000041e6a7c23 */ /* 0x100fe20008010867 */
[C---:B------:R-:W-:Y:S03]  /*d570*/  HMMA.16816.F32.BF16 R20, R84.reuse, R110, R20 ;  /* 0x0000006e5414723c */ /* 0x040fe60000041814 */
[--C-:B------:R-:W-:Y:S01]  /*d580*/  FFMA.FTZ R107, R31, UR4, -R103.reuse ;  /* 0x000000041f6b7c23 */ /* 0x100fe20008010867 */
[----:B------:R-:W-:Y:S01]  /*d590*/  F2FP.BF16.F32.PACK_AB R25, R114, R113 ;  /* 0x000000717219723e */ /* 0x000fe200000010ff */
[----:B------:R-:W5:Y:S02]  /*d5a0*/  LDSM.16.MT88.4 R28, [R165+0x7000] ;  /* 0x00700000a51c783b */ /* 0x000f640000004200 */
[----:B------:R-:W-:Y:S01]  /*d5b0*/  MUFU.EX2 R104, R104 ;  /* 0x0000006800687308 */ /* 0x000fe20000000800 */
[C---:B-1----:R-:W-:Y:S03]  /*d5c0*/  HMMA.16816.F32.BF16 R76, R84.reuse, R92, R76 ;  /* 0x0000005c544c723c */ /* 0x042fe6000004184c */
[----:B--2---:R-:W-:Y:S01]  /*d5d0*/  F2FP.BF16.F32.PACK_AB R26, R115, R130 ;  /* 0x00000082731a723e */ /* 0x004fe200000010ff */
[--C-:B------:R-:W-:Y:S02]  /*d5e0*/  FFMA.FTZ R109, R32, UR4, -R116.reuse ;  /* 0x00000004206d7c23 */ /* 0x100fe40008010874 */
[----:B------:R-:W-:Y:S03]  /*d5f0*/  HMMA.16816.F32.BF16 R80, R84, R94, R80 ;  /* 0x0000005e5450723c */ /* 0x000fe60000041850 */
[----:B------:R-:W1:Y:S01]  /*d600*/  MUFU.EX2 R105, R105 ;  /* 0x0000006900697308 */ /* 0x000e620000000800 */
[----:B------:R-:W2:Y:S01]  /*d610*/  LDSM.16.MT88.4 R84, [R164+0x7000] ;  /* 0x00700000a454783b */ /* 0x000ea20000004200 */
[----:B----4-:R-:W-:Y:S01]  /*d620*/  F2FP.BF16.F32.PACK_AB R27, R132, R129 ;  /* 0x00000081841b723e */ /* 0x010fe200000010ff */
[--C-:B------:R-:W-:Y:S01]  /*d630*/  FFMA.FTZ R108, R33, UR4, -R116.reuse ;  /* 0x00000004216c7c23 */ /* 0x100fe20008010874 */
[--C-:B------:R-:W-:Y:S01]  /*d640*/  FFMA.FTZ R110, R34, UR4, -R103.reuse ;  /* 0x00000004226e7c23 */ /* 0x100fe20008010867 */
[--C-:B------:R-:W-:Y:S05]  /*d650*/  FFMA.FTZ R111, R35, UR4, -R103.reuse ;  /* 0x00000004236f7c23 */ /* 0x100fea0008010867 */
[----:B------:R-:W-:Y:S01]  /*d660*/  MUFU.EX2 R106, R106 ;  /* 0x0000006a006a7308 */ /* 0x000fe20000000800 */
[----:B------:R-:W4:Y:S01]  /*d670*/  LDSM.16.MT88.4 R32, [R168+0x7800] ;  /* 0x00780000a820783b */ /* 0x000f220000004200 */
[C---:B---3--:R-:W-:Y:S08]  /*d680*/  HMMA.16816.F32.BF16 R8, R24.reuse, R88, R8 ;  /* 0x000000581808723c */ /* 0x048ff00000041808 */
[----:B------:R-:W3:Y:S01]  /*d690*/  MUFU.EX2 R107, R107 ;  /* 0x0000006b006b7308 */ /* 0x000ee20000000800 */
[C---:B------:R-:W-:Y:S01]  /*d6a0*/  HMMA.16816.F32.BF16 R12, R24.reuse, R90, R12 ;  /* 0x0000005a180c723c */ /* 0x040fe2000004180c */
[----:B------:R-:W4:Y:S05]  /*d6b0*/  LDSM.16.MT88.4 R88, [R166+0x7800] ;  /* 0x00780000a658783b */ /* 0x000f2a0000004200 */
[C---:B------:R-:W-:Y:S03]  /*d6c0*/  HMMA.16816.F32.BF16 R68, R24.reuse, R96, R68 ;  /* 0x000000601844723c */ /* 0x040fe60000041844 */
[----:B------:R-:W-:Y:S01]  /*d6d0*/  MUFU.EX2 R109, R109 ;  /* 0x0000006d006d7308 */ /* 0x000fe20000000800 */
[----:B------:R-:W-:Y:S02]  /*d6e0*/  LDSM.16.MT88.4 R92, [R168+0x9800] ;  /* 0x00980000a85c783b */ /* 0x000fe40000004200 */
[C---:B------:R-:W-:Y:S07]  /*d6f0*/  HMMA.16816.F32.BF16 R16, R24.reuse, R98, R16 ;  /* 0x000000621810723c */ /* 0x040fee0000041810 */
[----:B------:R-:W3:Y:S01]  /*d700*/  MUFU.EX2 R108, R108 ;  /* 0x0000006c006c7308 */ /* 0x000ee20000000800 */
[--C-:B------:R-:W-:Y:S01]  /*d710*/  FFMA.FTZ R97, R36, UR4, -R116.reuse ;  /* 0x0000000424617c23 */ /* 0x100fe20008010874 */
[C---:B-----5:R-:W-:Y:S08]  /*d720*/  HMMA.16816.F32.BF16 R72, R24.reuse, R28, R72 ;  /* 0x0000001c1848723c */ /* 0x060ff00000041848 */
[----:B------:R-:W-:Y:S01]  /*d730*/  MUFU.EX2 R110, R110 ;  /* 0x0000006e006e7308 */ /* 0x000fe20000000800 */
[C---:B------:R-:W-:Y:S01]  /*d740*/  HMMA.16816.F32.BF16 R20, R24.reuse, R30, R20 ;  /* 0x0000001e1814723c */ /* 0x040fe20000041814 */
[----:B------:R-:W5:Y:S02]  /*d750*/  LDSM.16.MT88.4 R28, [R165+0x7800] ;  /* 0x00780000a51c783b */ /* 0x000f640000004200 */
[--C-:B------:R-:W-:Y:S03]  /*d760*/  FFMA.FTZ R96, R37, UR4, -R116.reuse ;  /* 0x0000000425607c23 */ /* 0x100fe60008010874 */
[C---:B--2---:R-:W-:Y:S03]  /*d770*/  HMMA.16816.F32.BF16 R76, R24.reuse, R84, R76 ;  /* 0x00000054184c723c */ /* 0x044fe6000004184c */
[----:B------:R-:W2:Y:S02]  /*d780*/  MUFU.EX2 R111, R111 ;  /* 0x0000006f006f7308 */ /* 0x000ea40000000800 */
[--C-:B------:R-:W-:Y:S01]  /*d790*/  FFMA.FTZ R98, R38, UR4, -R103.reuse ;  /* 0x0000000426627c23 */ /* 0x100fe20008010867 */
[----:B------:R-:W-:Y:S01]  /*d7a0*/  HMMA.16816.F32.BF16 R80, R24, R86, R80 ;  /* 0x000000561850723c */ /* 0x000fe20000041850 */
[----:B------:R-:W-:Y:S06]  /*d7b0*/  LDSM.16.MT88.4 R84, [R165+0x9800] ;  /* 0x00980000a554783b */ /* 0x000fec0000004200 */
[----:B------:R-:W-:Y:S01]  /*d7c0*/  MUFU.EX2 R97, R97 ;  /* 0x0000006100617308 */ /* 0x000fe20000000800 */
[----:B------:R-:W-:Y:S03]  /*d7d0*/  FFMA.FTZ R99, R39, UR4, -R103 ;  /* 0x0000000427637c23 */ /* 0x000fe60008010867 */
[----:B-1----:R-:W-:Y:S01]  /*d7e0*/  F2FP.BF16.F32.PACK_AB R24, R105, R104 ;  /* 0x000000686918723e */ /* 0x002fe200000010ff */
[----:B------:R-:W1:Y:S05]  /*d7f0*/  LDSM.16.MT88.4 R36, [R164+0x7800] ;  /* 0x00780000a424783b */ /* 0x000e6a0000004200 */
[----:B------:R-:W1:Y:S01]  /*d800*/  MUFU.EX2 R96, R96 ;  /* 0x0000006000607308 */ /* 0x000e620000000800 */
[----:B---3--:R-:W-:Y:S02]  /*d810*/  F2FP.BF16.F32.PACK_AB R25, R107, R106 ;  /* 0x0000006a6b19723e */ /* 0x008fe400000010ff */
[----:B------:R-:W-:Y:S02]  /*d820*/  F2FP.BF16.F32.PACK_AB R26, R108, R109 ;  /* 0x0000006d6c1a723e */ /* 0x000fe400000010ff */
[----:B--2---:R-:W-:Y:S05]  /*d830*/  F2FP.BF16.F32.PACK_AB R27, R111, R110 ;  /* 0x0000006e6f1b723e */ /* 0x004fea00000010ff */
[----:B------:R-:W-:Y:S02]  /*d840*/  MUFU.EX2 R98, R98 ;  /* 0x0000006200627308 */ /* 0x000fe40000000800 */
[C---:B----4-:R-:W-:Y:S08]  /*d850*/  HMMA.16816.F32.BF16 R8, R24.reuse, R32, R8 ;  /* 0x000000201808723c */ /* 0x050ff00000041808 */
[----:B------:R-:W2:Y:S01]  /*d860*/  MUFU.EX2 R99, R99 ;  /* 0x0000006300637308 */ /* 0x000ea20000000800 */
[C---:B------:R-:W-:Y:S01]  /*d870*/  HMMA.16816.F32.BF16 R12, R24.reuse, R34, R12 ;  /* 0x00000022180c723c */ /* 0x040fe2000004180c */
[----:B------:R-:W3:Y:S05]  /*d880*/  LDSM.16.MT88.4 R32, [R168+0x8000] ;  /* 0x00800000a820783b */ /* 0x000eea0000004200 */
[C---:B------:R-:W-:Y:S03]  /*d890*/  HMMA.16816.F32.BF16 R68, R24.reuse, R88, R68 ;  /* 0x000000581844723c */ /* 0x040fe60000041844 */
[----:B------:R-:W4:Y:S03]  /*d8a0*/  MUFU.EX2 R134, R134 ;  /* 0x0000008600867308 */ /* 0x000f260000000800 */
[C---:B------:R-:W-:Y:S01]  /*d8b0*/  HMMA.16816.F32.BF16 R16, R24.reuse, R90, R16 ;  /* 0x0000005a1810723c */ /* 0x040fe20000041810 */
[----:B------:R-:W-:Y:S06]  /*d8c0*/  LDSM.16.MT88.4 R88, [R166+0x9800] ;  /* 0x00980000a658783b */ /* 0x000fec0000004200 */
[----:B------:R-:W-:Y:S01]  /*d8d0*/  MUFU.EX2 R135, R135 ;  /* 0x0000008700877308 */ /* 0x000fe20000000800 */
[C---:B-----5:R-:W-:Y:S09]  /*d8e0*/  HMMA.16816.F32.BF16 R72, R24.reuse, R28, R72 ;  /* 0x0000001c1848723c */ /* 0x060ff20000041848 */
[----:B------:R-:W5:Y:S01]  /*d8f0*/  MUFU.EX2 R136, R136 ;  /* 0x0000008800887308 */ /* 0x000f620000000800 */
[C---:B------:R-:W-:Y:S01]  /*d900*/  HMMA.16816.F32.BF16 R20, R24.reuse, R30, R20 ;  /* 0x0000001e1814723c */ /* 0x040fe20000041814 */
[----:B------:R-:W3:Y:S05]  /*d910*/  LDSM.16.MT88.4 R28, [R165+0x8000] ;  /* 0x00800000a51c783b */ /* 0x000eea0000004200 */
[C---:B-1----:R-:W-:Y:S03]  /*d920*/  HMMA.16816.F32.BF16 R76, R24.reuse, R36, R76 ;  /* 0x00000024184c723c */ /* 0x042fe6000004184c */
[----:B------:R-:W-:Y:S03]  /*d930*/  MUFU.EX2 R137, R137 ;  /* 0x0000008900897308 */ /* 0x000fe60000000800 */
[----:B------:R-:W-:Y:S01]  /*d940*/  HMMA.16816.F32.BF16 R80, R24, R38, R80 ;  /* 0x000000261850723c */ /* 0x000fe20000041850 */
[----:B------:R-:W1:Y:S06]  /*d950*/  LDSM.16.MT88.4 R36, [R164+0x8000] ;  /* 0x00800000a424783b */ /* 0x000e6c0000004200 */
[----:B------:R-:W1:Y:S01]  /*d960*/  MUFU.EX2 R138, R138 ;  /* 0x0000008a008a7308 */ /* 0x000e620000000800 */
[----:B------:R-:W-:Y:S03]  /*d970*/  F2FP.BF16.F32.PACK_AB R24, R96, R97 ;  /* 0x000000616018723e */ /* 0x000fe600000010ff */
[----:B--2---:R-:W-:Y:S06]  /*d980*/  F2FP.BF16.F32.PACK_AB R25, R99, R98 ;  /* 0x000000626319723e */ /* 0x004fec00000010ff */
[----:B------:R-:W-:Y:S01]  /*d990*/  MUFU.EX2 R139, R139 ;  /* 0x0000008b008b7308 */ /* 0x000fe20000000800 */
[----:B----4-:R-:W-:Y:S02]  /*d9a0*/  F2FP.BF16.F32.PACK_AB R26, R134, R133 ;  /* 0x00000085861a723e */ /* 0x010fe400000010ff */
[----:B-----5:R-:W-:Y:S07]  /*d9b0*/  F2FP.BF16.F32.PACK_AB R27, R136, R135 ;  /* 0x00000087881b723e */ /* 0x020fee00000010ff */
[----:B------:R-:W2:Y:S01]  /*d9c0*/  MUFU.EX2 R140, R140 ;  /* 0x0000008c008c7308 */ /* 0x000ea20000000800 */
[C---:B---3--:R-:W-:Y:S06]  /*d9d0*/  HMMA.16816.F32.BF16 R8, R24.reuse, R32, R8 ;  /* 0x000000201808723c */ /* 0x048fec0000041808 */
[C---:B------:R-:W-:Y:S01]  /*d9e0*/  HMMA.16816.F32.BF16 R12, R24.reuse, R34, R12 ;  /* 0x00000022180c723c */ /* 0x040fe2000004180c */
[----:B------:R-:W3:Y:S02]  /*d9f0*/  LDSM.16.MT88.4 R32, [R168+0x8800] ;  /* 0x00880000a820783b */ /* 0x000ee40000004200 */
[----:B------:R-:W-:Y:S03]  /*da00*/  MUFU.EX2 R141, R141 ;  /* 0x0000008d008d7308 */ /* 0x000fe60000000800 */
[C---:B------:R-:W-:Y:S07]  /*da10*/  HMMA.16816.F32.BF16 R68, R24.reuse, R40, R68 ;  /* 0x000000281844723c */ /* 0x040fee0000041844 */
[----:B------:R-:W4:Y:S01]  /*da20*/  MUFU.EX2 R48, R48 ;  /* 0x0000003000307308 */ /* 0x000f220000000800 */
[C---:B------:R-:W-:Y:S01]  /*da30*/  HMMA.16816.F32.BF16 R16, R24.reuse, R42, R16 ;  /* 0x0000002a1810723c */ /* 0x040fe20000041810 */
[----:B------:R-:W5:Y:S05]  /*da40*/  LDSM.16.MT88.4 R40, [R166+0x8800] ;  /* 0x00880000a628783b */ /* 0x000f6a0000004200 */
[C---:B------:R-:W-:Y:S03]  /*da50*/  HMMA.16816.F32.BF16 R72, R24.reuse, R28, R72 ;  /* 0x0000001c1848723c */ /* 0x040fe60000041848 */
[----:B------:R-:W-:Y:S03]  /*da60*/  MUFU.EX2 R49, R49 ;  /* 0x0000003100317308 */ /* 0x000fe60000000800 */
[C---:B------:R-:W-:Y:S07]  /*da70*/  HMMA.16816.F32.BF16 R20, R24.reuse, R30, R20 ;  /* 0x0000001e1814723c */ /* 0x040fee0000041814 */
[----:B------:R-:W3:Y:S01]  /*da80*/  MUFU.EX2 R50, R50 ;  /* 0x0000003200327308 */ /* 0x000ee20000000800 */
[----:B-1----:R-:W-:Y:S01]  /*da90*/  F2FP.BF16.F32.PACK_AB R28, R138, R137 ;  /* 0x000000898a1c723e */ /* 0x002fe200000010ff */
[C---:B------:R-:W-:Y:S03]  /*daa0*/  HMMA.16816.F32.BF16 R76, R24.reuse, R36, R76 ;  /* 0x00000024184c723c */ /* 0x040fe6000004184c */
[----:B--2---:R-:W-:Y:S03]  /*dab0*/  F2FP.BF16.F32.PACK_AB R29, R140, R139 ;  /* 0x0000008b8c1d723e */ /* 0x004fe600000010ff */
[----:B------:R-:W-:Y:S01]  /*dac0*/  HMMA.16816.F32.BF16 R80, R24, R38, R80 ;  /* 0x000000261850723c */ /* 0x000fe20000041850 */
[----:B------:R-:W1:Y:S01]  /*dad0*/  LDSM.16.MT88.4 R24, [R164+0x8800] ;  /* 0x00880000a418783b */ /* 0x000e620000004200 */
[----:B------:R2:W-:Y:S03]  /*dae0*/  MUFU.EX2 R3, R53 ;  /* 0x0000003500037308 */ /* 0x0005e60000000800 */
[----:B----4-:R-:W-:Y:S02]  /*daf0*/  F2FP.BF16.F32.PACK_AB R30, R48, R141 ;  /* 0x0000008d301e723e */ /* 0x010fe400000010ff */
[----:B---3--:R-:W-:Y:S02]  /*db00*/  F2FP.BF16.F32.PACK_AB R31, R50, R49 ;  /* 0x00000031321f723e */ /* 0x008fe400000010ff */
[----:B------:R-:W-:Y:S03]  /*db10*/  LDSM.16.MT88.4 R36, [R166+0x9000] ;  /* 0x00900000a624783b */ /* 0x000fe60000004200 */
[----:B------:R-:W-:Y:S02]  /*db20*/  MUFU.EX2 R51, R51 ;  /* 0x0000003300337308 */ /* 0x000fe40000000800 */
[C---:B------:R-:W-:Y:S08]  /*db30*/  HMMA.16816.F32.BF16 R8, R28.reuse, R32, R8 ;  /* 0x000000201c08723c */ /* 0x040ff00000041808 */
[----:B------:R-:W3:Y:S03]  /*db40*/  MUFU.EX2 R52, R52 ;  /* 0x0000003400347308 */ /* 0x000ee60000000800 */
[--C-:B--2---:R-:W-:Y:S01]  /*db50*/  FFMA.FTZ R53, R56, UR4, -R116.reuse ;  /* 0x0000000438357c23 */ /* 0x104fe20008010874 */
[C---:B------:R-:W-:Y:S01]  /*db60*/  HMMA.16816.F32.BF16 R12, R28.reuse, R34, R12 ;  /* 0x000000221c0c723c */ /* 0x040fe2000004180c */
[----:B------:R-:W2:Y:S05]  /*db70*/  LDSM.16.MT88.4 R32, [R168+0x9000] ;  /* 0x00900000a820783b */ /* 0x000eaa0000004200 */
[----:B------:R-:W4:Y:S01]  /*db80*/  MUFU.EX2 R54, R54 ;  /* 0x0000003600367308 */ /* 0x000f220000000800 */
[C---:B-----5:R-:W-:Y:S04]  /*db90*/  HMMA.16816.F32.BF16 R68, R28.reuse, R40, R68 ;  /* 0x000000281c44723c */ /* 0x060fe80000041844 */
[----:B------:R-:W-:Y:S02]  /*dba0*/  FFMA.FTZ R56, R57, UR4, -R116 ;  /* 0x0000000439387c23 */ /* 0x000fe40008010874 */
[C---:B------:R-:W-:Y:S03]  /*dbb0*/  HMMA.16816.F32.BF16 R16, R28.reuse, R42, R16 ;  /* 0x0000002a1c10723c */ /* 0x040fe60000041810 */
[----:B------:R-:W-:Y:S02]  /*dbc0*/  MUFU.EX2 R53, R53 ;  /* 0x0000003500357308 */ /* 0x000fe40000000800 */
[----:B------:R-:W-:Y:S01]  /*dbd0*/  FADD.FTZ R40, R120, R127 ;  /* 0x0000007f78287221 */ /* 0x000fe20000010000 */
[C---:B------:R-:W-:Y:S07]  /*dbe0*/  HMMA.16816.F32.BF16 R72, R28.reuse, R44, R72 ;  /* 0x0000002c1c48723c */ /* 0x040fee0000041848 */
[----:B------:R-:W5:Y:S01]  /*dbf0*/  MUFU.EX2 R56, R56 ;  /* 0x0000003800387308 */ /* 0x000f620000000800 */
[----:B------:R-:W-:Y:S01]  /*dc00*/  FADD.FTZ R40, R121, R40 ;  /* 0x0000002879287221 */ /* 0x000fe20000010000 */
[C---:B------:R-:W-:Y:S08]  /*dc10*/  HMMA.16816.F32.BF16 R20, R28.reuse, R46, R20 ;  /* 0x0000002e1c14723c */ /* 0x040ff00000041814 */
[----:B------:R-:W-:Y:S01]  /*dc20*/  MUFU.EX2 R55, R55 ;  /* 0x0000003700377308 */ /* 0x000fe20000000800 */
[C---:B-1----:R-:W-:Y:S03]  /*dc30*/  HMMA.16816.F32.BF16 R76, R28.reuse, R24, R76 ;  /* 0x000000181c4c723c */ /* 0x042fe6000004184c */
[----:B------:R-:W-:Y:S03]  /*dc40*/  FADD.FTZ R119, R119, R40 ;  /* 0x0000002877777221 */ /* 0x000fe60000010000 */
[----:B------:R-:W-:Y:S03]  /*dc50*/  HMMA.16816.F32.BF16 R80, R28, R26, R80 ;  /* 0x0000001a1c50723c */ /* 0x000fe60000041850 */
[----:B------:R-:W1:Y:S01]  /*dc60*/  MUFU.EX2 R58, R58 ;  /* 0x0000003a003a7308 */ /* 0x000e620000000800 */
[----:B------:R-:W2:Y:S01]  /*dc70*/  LDSM.16.MT88.4 R40, [R165+0x9000] ;  /* 0x00900000a528783b */ /* 0x000ea20000004200 */
[----:B---3--:R-:W-:Y:S01]  /*dc80*/  F2FP.BF16.F32.PACK_AB R24, R52, R51 ;  /* 0x000000333418723e */ /* 0x008fe200000010ff */
[----:B------:R-:W-:Y:S01]  /*dc90*/  FADD.FTZ R102, R102, R119 ;  /* 0x0000007766667221 */ /* 0x000fe20000010000 */
[----:B----4-:R-:W-:Y:S01]  /*dca0*/  F2FP.BF16.F32.PACK_AB R25, R54, R3 ;  /* 0x000000033619723e */ /* 0x010fe200000010ff */
[----:B------:R-:W-:Y:S05]  /*dcb0*/  FADD.FTZ R47, R5, R118 ;  /* 0x00000076052f7221 */ /* 0x000fea0000010000 */
[----:B------:R-:W-:Y:S01]  /*dcc0*/  MUFU.EX2 R44, R60 ;  /* 0x0000003c002c7308 */ /* 0x000fe20000000800 */
[----:B------:R-:W3:Y:S01]  /*dcd0*/  LDSM.16.MT88.4 R28, [R164+0x9000] ;  /* 0x00900000a41c783b */ /* 0x000ee20000004200 */
[----:B-----5:R-:W-:Y:S01]  /*dce0*/  F2FP.BF16.F32.PACK_AB R26, R56, R53 ;  /* 0x00000035381a723e */ /* 0x020fe200000010ff */
[----:B------:R-:W-:Y:S01]  /*dcf0*/  FADD.FTZ R123, R123, R102 ;  /* 0x000000667b7b7221 */ /* 0x000fe20000010000 */
[----:B------:R-:W-:Y:S01]  /*dd00*/  FADD.FTZ R6, R6, R47 ;  /* 0x0000002f06067221 */ /* 0x000fe20000010000 */
[----:B------:R-:W-:Y:S01]  /*dd10*/  FFMA.FTZ R45, R61, UR4, -R116 ;  /* 0x000000043d2d7c23 */ /* 0x000fe20008010874 */
[----:B------:R-:W-:Y:S01]  /*dd20*/  FFMA.FTZ R46, R62, UR4, -R103 ;  /* 0x000000043e2e7c23 */ /* 0x000fe20008010867 */
[----:B------:R-:W-:Y:S01]  /*dd30*/  FADD.FTZ R124, R124, R123 ;  /* 0x0000007b7c7c7221 */ /* 0x000fe20000010000 */
[----:B------:R-:W-:Y:S01]  /*dd40*/  FADD.FTZ R125, R125, R6 ;  /* 0x000000067d7d7221 */ /* 0x000fe20000010000 */
[----:B-1----:R-:W-:Y:S01]  /*dd50*/  F2FP.BF16.F32.PACK_AB R27, R58, R55 ;  /* 0x000000373a1b723e */ /* 0x002fe200000010ff */
[----:B------:R-:W-:Y:S01]  /*dd60*/  FFMA.FTZ R5, R64, UR4, -R116 ;  /* 0x0000000440057c23 */ /* 0x000fe20008010874 */
[----:B------:R-:W-:Y:S01]  /*dd70*/  FADD.FTZ R113, R113, R124 ;  /* 0x0000007c71717221 */ /* 0x000fe20000010000 */
[----:B------:R-:W-:Y:S01]  /*dd80*/  FADD.FTZ R125, R112, R125 ;  /* 0x0000007d707d7221 */ /* 0x000fe20000010000 */
[----:B------:R-:W-:Y:S01]  /*dd90*/  FFMA.FTZ R6, R66, UR4, -R103 ;  /* 0x0000000442067c23 */ /* 0x000fe20008010867 */
[----:B------:R-:W-:Y:S01]  /*dda0*/  FFMA.FTZ R116, R65, UR4, -R116 ;  /* 0x0000000441747c23 */ /* 0x000fe20008010874 */
[----:B------:R-:W-:Y:S01]  /*ddb0*/  FADD.FTZ R114, R114, R113 ;  /* 0x0000007172727221 */ /* 0x000fe20000010000 */
[C---:B--2---:R-:W-:Y:S01]  /*ddc0*/  HMMA.16816.F32.BF16 R8, R24.reuse, R32, R8 ;  /* 0x000000201808723c */ /* 0x044fe20000041808 */
[----:B------:R-:W1:Y:S04]  /*ddd0*/  MUFU.EX2 R45, R45 ;  /* 0x0000002d002d7308 */ /* 0x000e680000000800 */
[----:B------:R-:W-:Y:S01]  /*dde0*/  FADD.FTZ R130, R130, R125 ;  /* 0x0000007d82827221 */ /* 0x000fe20000010000 */
[C---:B------:R-:W-:Y:S05]  /*ddf0*/  HMMA.16816.F32.BF16 R12, R24.reuse, R34, R12 ;  /* 0x00000022180c723c */ /* 0x040fea000004180c */
[----:B------:R-:W-:Y:S01]  /*de00*/  MUFU.EX2 R46, R46 ;  /* 0x0000002e002e7308 */ /* 0x000fe20000000800 */
[----:B------:R-:W-:Y:S01]  /*de10*/  FADD.FTZ R129, R129, R114 ;  /* 0x0000007281817221 */ /* 0x000fe20000010000 */
[C---:B------:R-:W-:Y:S04]  /*de20*/  HMMA.16816.F32.BF16 R68, R24.reuse, R36, R68 ;  /* 0x000000241844723c */ /* 0x040fe80000041844 */
[----:B------:R-:W-:Y:S02]  /*de30*/  FFMA.FTZ R103, R67, UR4, -R103 ;  /* 0x0000000443677c23 */ /* 0x000fe40008010867 */
[C---:B------:R-:W-:Y:S02]  /*de40*/  HMMA.16816.F32.BF16 R16, R24.reuse, R38, R16 ;  /* 0x000000261810723c */ /* 0x040fe40000041810 */
[----:B------:R-:W2:Y:S03]  /*de50*/  MUFU.EX2 R7, R63 ;  /* 0x0000003f00077308 */ /* 0x000ea60000000800 */
[----:B-1----:R-:W-:Y:S01]  /*de60*/  F2FP.BF16.F32.PACK_AB R32, R45, R44 ;  /* 0x0000002c2d20723e */ /* 0x002fe200000010ff */
[C---:B------:R-:W-:Y:S06]  /*de70*/  HMMA.16816.F32.BF16 R72, R24.reuse, R40, R72 ;  /* 0x000000281848723c */ /* 0x040fec0000041848 */
[----:B------:R-:W-:Y:S01]  /*de80*/  MUFU.EX2 R5, R5 ;  /* 0x0000000500057308 */ /* 0x000fe20000000800 */
[----:B------:R-:W-:Y:S01]  /*de90*/  FADD.FTZ R115, R115, R130 ;  /* 0x0000008273737221 */ /* 0x000fe20000010000 */
[C---:B------:R-:W-:Y:S03]  /*dea0*/  HMMA.16816.F32.BF16 R20, R24.reuse, R42, R20 ;  /* 0x0000002a1814723c */ /* 0x040fe60000041814 */
[----:B------:R-:W-:Y:S03]  /*deb0*/  FADD.FTZ R129, R132, R129 ;  /* 0x0000008184817221 */ /* 0x000fe60000010000 */
[C---:B---3--:R-:W-:Y:S02]  /*dec0*/  HMMA.16816.F32.BF16 R76, R24.reuse, R28, R76 ;  /* 0x0000001c184c723c */ /* 0x048fe4000004184c */
[----:B------:R-:W1:Y:S03]  /*ded0*/  MUFU.EX2 R116, R116 ;  /* 0x0000007400747308 */ /* 0x000e660000000800 */
[----:B------:R-:W-:Y:S01]  /*dee0*/  FADD.FTZ R104, R104, R115 ;  /* 0x0000007368687221 */ /* 0x000fe20000010000 */
[----:B------:R-:W-:Y:S01]  /*def0*/  HMMA.16816.F32.BF16 R80, R24, R30, R80 ;  /* 0x0000001e1850723c */ /* 0x000fe20000041850 */
[----:B------:R-:W3:Y:S05]  /*df00*/  LDSM.16.MT88.4 R24, [R164+0x9800] ;  /* 0x00980000a418783b */ /* 0x000eea0000004200 */
[----:B------:R-:W-:Y:S01]  /*df10*/  MUFU.EX2 R6, R6 ;  /* 0x0000000600067308 */ /* 0x000fe20000000800 */
[----:B------:R-:W-:Y:S01]  /*df20*/  FADD.FTZ R106, R106, R129 ;  /* 0x000000816a6a7221 */ /* 0x000fe20000010000 */
[----:B------:R-:W-:Y:S03]  /*df30*/  FADD.FTZ R104, R105, R104 ;  /* 0x0000006869687221 */ /* 0x000fe60000010000 */
[----:B--2---:R-:W-:Y:S05]  /*df40*/  F2FP.BF16.F32.PACK_AB R33, R7, R46 ;  /* 0x0000002e0721723e */ /* 0x004fea00000010ff */
[----:B------:R-:W2:Y:S01]  /*df50*/  MUFU.EX2 R103, R103 ;  /* 0x0000006700677308 */ /* 0x000ea20000000800 */
[----:B------:R-:W-:Y:S01]  /*df60*/  FADD.FTZ R107, R107, R106 ;  /* 0x0000006a6b6b7221 */ /* 0x000fe20000010000 */
[----:B------:R-:W-:Y:S01]  /*df70*/  FADD.FTZ R109, R109, R104 ;  /* 0x000000686d6d7221 */ /* 0x000fe20000010000 */
[----:B-1----:R-:W-:Y:S02]  /*df80*/  F2FP.BF16.F32.PACK_AB R34, R116, R5 ;  /* 0x000000057422723e */ /* 0x002fe400000010ff */
        /* <DEDUP_REMOVED lines=30> */
[----:B------:R-:W-:Y:S03]  /*e170*/  FADD.FTZ R52, R52, R51 ;  /* 0x0000003334347221 */ /* 0x000fe60000010000 */
[----:B------:R-:W-:Y:S03]  /*e180*/  FADD.FTZ R54, R54, R3 ;  /* 0x0000000336367221 */ /* 0x000fe60000010000 */
[----:B------:R-:W-:Y:S01]  /*e190*/  FADD.FTZ R53, R53, R52 ;  /* 0x0000003435357221 */ /* 0x000fe20000010000 */
[----:B------:R-:W-:Y:S01]  /*e1a0*/  FADD.FTZ R55, R55, R54 ;  /* 0x0000003637377221 */ /* 0x000fe20000010000 */
[----:B------:R-:W-:Y:S02]  /*e1b0*/  IADD3 R3, R181, -0x1, RZ ;  /* 0xffffffffb5037810 */ /* 0x000fe40007ffe0ff */
        /* <DEDUP_REMOVED lines=11> */
[----:B------:R-:W-:Y:S01]  /*e270*/  FADD.FTZ R194, R103, R6 ;  /* 0x0000000667c27221 */ /* 0x000fe20000010000 */
[----:B------:R-:W-:Y:S06]  /*e280*/  @P1 BRA `(.L_x_5442) ;  /* 0xffffffc800841947 */ /* 0x000fec000383ffff */
.L_x_5438:
[----:B------:R-:W1:Y:S01]  /*e290*/  SHFL.BFLY PT, R4, R193, 0x2, 0x1f ;  /* 0x0c401f00c1047f89 */ /* 0x000e6200000e0000 */
[----:B------:R-:W-:Y:S01]  /*e2a0*/  MOV R7, 0x3f800000 ;  /* 0x3f80000000077802 */ /* 0x000fe20000000f00 */
[----:B------:R-:W2:Y:S01]  /*e2b0*/  S2UR UR4, SR_CgaCtaId ;  /* 0x00000000000479c3 */ /* 0x000ea20000008800 */
[----:B------:R-:W-:Y:S01]  /*e2c0*/  IMAD.MOV.U32 R8, RZ, RZ, 0x3f800000 ;  /* 0x3f800000ff087424 */ /* 0x000fe200078e00ff */
[----:B------:R-:W3:Y:S01]  /*e2d0*/  SHFL.BFLY PT, R5, R194, 0x2, 0x1f ;  /* 0x0c401f00c2057f89 */ /* 0x000ee200000e0000 */
[----:B------:R-:W-:Y:S01]  /*e2e0*/  UMOV UR5, 0x400 ;  /* 0x0000040000057882 */ /* 0x000fe20000000000 */
[----:B-1----:R-:W-:Y:S02]  /*e2f0*/  FADD.FTZ R3, R4, R193 ;  /* 0x000000c104037221 */ /* 0x002fe40000010000 */
[----:B------:R-:W1:Y:S01]  /*e300*/  S2R R4, SR_TID.X ;  /* 0x0000000000047919 */ /* 0x000e620000002100 */
[----:B--2---:R-:W-:Y:S01]  /*e310*/  ULEA UR4, UR4, UR5, 0x18 ;  /* 0x0000000504047291 */ /* 0x004fe2000f8ec03f */
[----:B---3--:R-:W-:Y:S01]  /*e320*/  FADD.FTZ R10, R5, R194 ;  /* 0x000000c2050a7221 */ /* 0x008fe20000010000 */
        /* <DEDUP_REMOVED lines=17> */
[----:B------:R-:W-:Y:S02]  /*e440*/  LEA.HI R11, R3, R4, RZ, 0x5 ;  /* 0x00000004030b7211 */ /* 0x000fe400078f28ff */
[C---:B------:R-:W-:Y:S01]  /*e450*/  LOP3.LUT R9, R10.reuse, 0x1, RZ, 0xc0, !PT ;  /* 0x000000010a097812 */ /* 0x040fe200078ec0ff */
[----:B------:R-:W-:-:S03]  /*e460*/  IMAD.SHL.U32 R12, R10, 0x40, RZ ;  /* 0x000000400a0c7824 */ /* 0x000fc600078e00ff */
[----:B------:R-:W-:Y:S01]  /*e470*/  ISETP.NE.U32.AND P0, PT, R9, 0x1, PT ;  /* 0x000000010900780c */ /* 0x000fe20003f05070 */
[----:B------:R-:W3:Y:S01]  /*e480*/  @P4 MUFU.LG2 R6, R6 ;  /* 0x0000000600064308 */ /* 0x000ee20000000c00 */
        /* <DEDUP_REMOVED lines=17> */
[----:B--2---:R-:W-:Y:S01]  /*e5a0*/  FMUL.FTZ R99, R8, R99 ;  /* 0x0000006308637220 */ /* 0x004fe20000410000 */
[----:B------:R-:W-:Y:S01]  /*e5b0*/  R2P PR, R10, 0x6 ;  /* 0x000000060a007804 */ /* 0x000fe20000000000 */
[C---:B------:R-:W-:Y:S01]  /*e5c0*/  FMUL.FTZ R98, R8.reuse, R98 ;  /* 0x0000006208627220 */ /* 0x040fe20000410000 */
[----:B------:R-:W-:Y:S01]  /*e5d0*/  F2FP.BF16.F32.PACK_AB R80, R7, R80 ;  /* 0x000000500750723e */ /* 0x000fe200000010ff */
[C---:B------:R-:W-:Y:S01]  /*e5e0*/  FMUL.FTZ R95, R8.reuse, R95 ;  /* 0x0000005f085f7220 */ /* 0x040fe20000410000 */
[----:B------:R-:W-:Y:S01]  /*e5f0*/  SHF.R.S32.HI R7, RZ, 0x5, R11 ;  /* 0x00000005ff077819 */ /* 0x000fe2000001140b */
[----:B------:R-:W-:Y:S01]  /*e600*/  FMUL.FTZ R94, R8, R94 ;  /* 0x0000005e085e7220 */ /* 0x000fe20000410000 */
[----:B------:R-:W-:Y:S01]  /*e610*/  LEA.HI R13, R12, R12, RZ, 0x1d ;  /* 0x0000000c0c0d7211 */ /* 0x000fe200078fe8ff */
[C---:B------:R-:W-:Y:S01]  /*e620*/  FMUL.FTZ R71, R8.reuse, R71 ;  /* 0x0000004708477220 */ /* 0x040fe20000410000 */
[----:B------:R-:W-:Y:S01]  /*e630*/  MOV R9, 0x10 ;  /* 0x0000001000097802 */ /* 0x000fe20000000f00 */
[----:B------:R-:W-:Y:S01]  /*e640*/  IMAD R14, R7, 0x200, R14 ;  /* 0x00000200070e7824 */ /* 0x000fe200078e020e */
[----:B------:R-:W-:Y:S01]  /*e650*/  MOV R12, 0x20 ;  /* 0x00000020000c7802 */ /* 0x000fe20000000f00 */
[----:B------:R-:W-:Y:S01]  /*e660*/  FMUL.FTZ R70, R8, R70 ;  /* 0x0000004608467220 */ /* 0x000fe20000410000 */
[----:B------:R-:W-:Y:S01]  /*e670*/  SEL R10, R9, 0xfffffff0, P0 ;  /* 0xfffffff0090a7807 */ /* 0x000fe20000000000 */
[----:B------:R-:W-:Y:S01]  /*e680*/  IMAD.U32 R13, R14, 0x2, R13 ;  /* 0x000000020e0d7824 */ /* 0x000fe200078e000d */
[----:B------:R-:W-:Y:S01]  /*e690*/  ISETP.NE.AND P0, PT, R180, -0x1, PT ;  /* 0xffffffffb400780c */ /* 0x000fe20003f05270 */
[C---:B------:R-:W-:Y:S01]  /*e6a0*/  FMUL.FTZ R91, R8.reuse, R91 ;  /* 0x0000005b085b7220 */ /* 0x040fe20000410000 */
        /* <DEDUP_REMOVED lines=9> */
[----:B------:R-:W-:Y:S01]  /*e740*/  F2FP.BF16.F32.PACK_AB R96, R97, R96 ;  /* 0x000000606160723e */ /* 0x000fe200000010ff */
[----:B------:R-:W-:Y:S01]  /*e750*/  VIADD R15, R13, 0x40 ;  /* 0x000000400d0f7836 */ /* 0x000fe20000000000 */
[----:B------:R-:W-:Y:S01]  /*e760*/  F2FP.BF16.F32.PACK_AB R98, R99, R98 ;  /* 0x000000626362723e */ /* 0x000fe200000010ff */
[----:B------:R-:W-:Y:S01]  /*e770*/  FMUL.FTZ R8, R8, R82 ;  /* 0x0000005208087220 */ /* 0x000fe20000410000 */
[----:B------:R-:W-:Y:S01]  /*e780*/  SEL R12, R12, 0xffffffe0, !P1 ;  /* 0xffffffe00c0c7807 */ /* 0x000fe20004800000 */
[C---:B------:R-:W-:Y:S01]  /*e790*/  IMAD.IADD R17, R13.reuse, 0x1, R10 ;  /* 0x000000010d117824 */ /* 0x040fe200078e020a */
[----:B------:R-:W-:Y:S01]  /*e7a0*/  @P2 IADD3 R15, R13, -0x40, RZ ;  /* 0xffffffc00d0f2810 */ /* 0x000fe20007ffe0ff */
[----:B------:R-:W-:Y:S01]  /*e7b0*/  STS [R13], R96 ;  /* 0x000000600d007388 */ /* 0x000fe20000000800 */
[----:B------:R-:W-:Y:S01]  /*e7c0*/  F2FP.BF16.F32.PACK_AB R92, R93, R92 ;  /* 0x0000005c5d5c723e */ /* 0x000fe200000010ff */
[----:B------:R-:W-:Y:S01]  /*e7d0*/  ULDC.U8 UR4, c[0x0][0x3d8] ;  /* 0x0000f60000047ab9 */ /* 0x000fe20000000000 */
[----:B------:R-:W-:Y:S01]  /*e7e0*/  F2FP.BF16.F32.PACK_AB R94, R95, R94 ;  /* 0x0000005e5f5e723e */ /* 0x000fe200000010ff */
[----:B------:R1:W-:Y:S01]  /*e7f0*/  STS [R13+0x400], R98 ;  /* 0x000400620d007388 */ /* 0x0003e20000000800 */
[----:B------:R-:W-:-:S02]  /*e800*/  IADD3 R19, R13, R12, RZ ;  /* 0x0000000c0d137210 */ /* 0x000fc40007ffe0ff */
[----:B------:R-:W-:Y:S01]  /*e810*/  F2FP.BF16.F32.PACK_AB R68, R69, R68 ;  /* 0x000000444544723e */ /* 0x000fe200000010ff */
[----:B------:R-:W-:Y:S01]  /*e820*/  STS [R17], R92 ;  /* 0x0000005c11007388 */ /* 0x000fe20000000800 */
[----:B------:R-:W-:Y:S02]  /*e830*/  F2FP.BF16.F32.PACK_AB R70, R71, R70 ;  /* 0x000000464746723e */ /* 0x000fe400000010ff */
[----:B------:R-:W-:Y:S01]  /*e840*/  F2FP.BF16.F32.PACK_AB R83, R83, R8 ;  /* 0x000000085353723e */ /* 0x000fe200000010ff */
[----:B------:R2:W-:Y:S01]  /*e850*/  STS [R17+0x400], R94 ;  /* 0x0004005e11007388 */ /* 0x0005e20000000800 */
[----:B------:R-:W-:Y:S01]  /*e860*/  F2FP.BF16.F32.PACK_AB R88, R89, R88 ;  /* 0x000000585958723e */ /* 0x000fe200000010ff */
[----:B------:R-:W4:Y:S01]  /*e870*/  @P0 LDC.64 R8, c[0x0][0x298] ;  /* 0x0000a600ff080b82 */ /* 0x000f220000000a00 */
[----:B------:R-:W-:Y:S01]  /*e880*/  F2FP.BF16.F32.PACK_AB R90, R91, R90 ;  /* 0x0000005a5b5a723e */ /* 0x000fe200000010ff */
[----:B------:R-:W-:Y:S01]  /*e890*/  STS [R19], R68 ;  /* 0x0000004413007388 */ /* 0x000fe20000000800 */
[----:B------:R-:W-:-:S02]  /*e8a0*/  IADD3 R21, R17, R12, RZ ;  /* 0x0000000c11157210 */ /* 0x000fc40007ffe0ff */
[----:B------:R-:W-:Y:S01]  /*e8b0*/  F2FP.BF16.F32.PACK_AB R72, R73, R72 ;  /* 0x000000484948723e */ /* 0x000fe200000010ff */
[----:B------:R5:W-:Y:S01]  /*e8c0*/  STS [R19+0x400], R70 ;  /* 0x0004004613007388 */ /* 0x000be20000000800 */
[----:B------:R-:W-:Y:S02]  /*e8d0*/  F2FP.BF16.F32.PACK_AB R74, R75, R74 ;  /* 0x0000004a4b4a723e */ /* 0x000fe400000010ff */
[----:B------:R-:W-:Y:S01]  /*e8e0*/  F2FP.BF16.F32.PACK_AB R84, R85, R84 ;  /* 0x000000545554723e */ /* 0x000fe200000010ff */
[----:B------:R-:W-:Y:S01]  /*e8f0*/  STS [R21], R88 ;  /* 0x0000005815007388 */ /* 0x000fe20000000800 */
[----:B------:R-:W-:Y:S02]  /*e900*/  F2FP.BF16.F32.PACK_AB R86, R87, R86 ;  /* 0x000000565756723e */ /* 0x000fe400000010ff */
[----:B------:R-:W-:Y:S01]  /*e910*/  F2FP.BF16.F32.PACK_AB R76, R77, R76 ;  /* 0x0000004c4d4c723e */ /* 0x000fe200000010ff */
[----:B------:R4:W-:Y:S01]  /*e920*/  STS [R21+0x400], R90 ;  /* 0x0004005a15007388 */ /* 0x0009e20000000800 */
[----:B-1----:R-:W-:Y:S01]  /*e930*/  IMAD.IADD R13, R10, 0x1, R15 ;  /* 0x000000010a0d7824 */ /* 0x002fe200078e020f */
[----:B------:R-:W-:Y:S01]  /*e940*/  F2FP.BF16.F32.PACK_AB R78, R79, R78 ;  /* 0x0000004e4f4e723e */ /* 0x000fe200000010ff */
[----:B------:R-:W-:Y:S01]  /*e950*/  IMAD.MOV.U32 R10, RZ, RZ, 0x7f800000 ;  /* 0x7f800000ff0a7424 */ /* 0x000fe200078e00ff */
[C---:B------:R-:W-:Y:S01]  /*e960*/  IADD3 R23, R12.reuse, R15, RZ ;  /* 0x0000000f0c177210 */ /* 0x040fe20007ffe0ff */
[----:B------:R-:W-:Y:S01]  /*e970*/  STS [R15], R72 ;  /* 0x000000480f007388 */ /* 0x000fe20000000800 */
[----:B------:R-:W-:-:S02]  /*e980*/  IADD3 R12, R12, R13, RZ ;  /* 0x0000000d0c0c7210 */ /* 0x000fc40007ffe0ff */
[----:B------:R-:W-:Y:S01]  /*e990*/  ISETP.NE.AND P1, PT, RZ, UR4, PT ;  /* 0x00000004ff007c0c */ /* 0x000fe2000bf25270 */
[----:B------:R1:W-:Y:S01]  /*e9a0*/  STS [R15+0x400], R74 ;  /* 0x0004004a0f007388 */ /* 0x0003e20000000800 */
[----:B--2---:R-:W2:Y:S03]  /*e9b0*/  @P4 LDC R17, c[0x0][0x2e8] ;  /* 0x0000ba00ff114b82 */ /* 0x004ea60000000800 */
[----:B------:R-:W-:Y:S04]  /*e9c0*/  STS [R13], R84 ;  /* 0x000000540d007388 */ /* 0x000fe80000000800 */
[----:B------:R1:W-:Y:S01]  /*e9d0*/  STS [R13+0x400], R86 ;  /* 0x000400560d007388 */ /* 0x0003e20000000800 */
[----:B-----5:R-:W5:Y:S03]  /*e9e0*/  @P3 MUFU.LG2 R19, R5 ;  /* 0x0000000500133308 */ /* 0x020f660000000c00 */
[----:B------:R2:W-:Y:S04]  /*e9f0*/  STS [R23], R76 ;  /* 0x0000004c17007388 */ /* 0x0005e80000000800 */
[----:B------:R2:W-:Y:S01]  /*ea00*/  STS [R23+0x400], R78 ;  /* 0x0004004e17007388 */ /* 0x0005e20000000800 */
[----:B----4-:R-:W-:-:S03]  /*ea10*/  @P0 IMAD.WIDE.U32 R20, R180, R8, RZ ;  /* 0x00000008b4140225 */ /* 0x010fc600078e00ff */
[----:B------:R4:W-:Y:S01]  /*ea20*/  STS [R12], R80 ;  /* 0x000000500c007388 */ /* 0x0009e20000000800 */
[----:B------:R-:W-:Y:S02]  /*ea30*/  @P0 IMAD R9, R180, R9, R21 ;  /* 0x00000009b4090224 */ /* 0x000fe400078e0215 */
[----:B---3--:R-:W-:Y:S01]  /*ea40*/  @P4 FMUL.FTZ R21, R6, 0.69314718246459960938 ;  /* 0x3f31721806154820 */ /* 0x008fe20000410000 */
[----:B------:R-:W-:Y:S01]  /*ea50*/  @P0 MOV R8, R20 ;  /* 0x0000001400080202 */ /* 0x000fe20000000f00 */
[----:B------:R4:W-:Y:S01]  /*ea60*/  STS [R12+0x400], R83 ;  /* 0x000400530c007388 */ /* 0x0009e20000000800 */
[----:B-1----:R-:W1:Y:S01]  /*ea70*/  @P3 LDC R15, c[0x0][0x2e8] ;  /* 0x0000ba00ff0f3b82 */ /* 0x002e620000000800 */
[----:B-----5:R-:W-:Y:S01]  /*ea80*/  @P3 FMUL.FTZ R19, R19, 0.69314718246459960938 ;  /* 0x3f31721813133820 */ /* 0x020fe20000410000 */
[----:B------:R-:W-:Y:S01]  /*ea90*/  MOV R13, 0x7f800000 ;  /* 0x7f800000000d7802 */ /* 0x000fe20000000f00 */
[----:B------:R-:W-:Y:S06]  /*eaa0*/  @P0 BRA `(.L_x_5443) ;  /* 0x0000000000200947 */ /* 0x000fec0003800000 */
[----:B------:R-:W2:Y:S01]  /*eab0*/  S2R R5, SR_CTAID.Y ;  /* 0x0000000000057919 */ /* 0x000ea20000002600 */
[----:B------:R-:W3:Y:S01]  /*eac0*/  LDC.64 R8, c[0x0][0x290] ;  /* 0x0000a400ff087b82 */ /* 0x000ee20000000a00 */
[----:B--2---:R-:W-:-:S05]  /*ead0*/  SHF.R.S32.HI R23, RZ, 0x1f, R5 ;  /* 0x0000001fff177819 */ /* 0x004fca0000011405 */
[-C--:B---3--:R-:W-:Y:S02]  /*eae0*/  IMAD R6, R23, R8.reuse, RZ ;  /* 0x0000000817067224 */ /* 0x088fe400078e02ff */
[----:B------:R-:W-:-:S04]  /*eaf0*/  IMAD.WIDE.U32 R22, R5, R8, RZ ;  /* 0x0000000805167225 */ /* 0x000fc800078e00ff */
[----:B------:R-:W-:Y:S01]  /*eb00*/  IMAD R9, R5, R9, R6 ;  /* 0x0000000905097224 */ /* 0x000fe200078e0206 */
[----:B------:R-:W-:-:S04]  /*eb10*/  MOV R8, R22 ;  /* 0x0000001600087202 */ /* 0x000fc80000000f00 */
[----:B------:R-:W-:Y:S02]  /*eb20*/  IADD3 R9, R23, R9, RZ ;  /* 0x0000000917097210 */ /* 0x000fe40007ffe0ff */
.L_x_5443:
[----:B--2---:R-:W-:Y:S01]  /*eb30*/  @P4 FFMA.FTZ R10, R2, R17, R21 ;  /* 0x00000011020a4223 */ /* 0x004fe20000010015 */
[----:B-1----:R-:W-:Y:S01]  /*eb40*/  @P3 FFMA.FTZ R13, R0, R15, R19 ;  /* 0x0000000f000d3223 */ /* 0x002fe20000010013 */
[----:B------:R-:W-:Y:S06]  /*eb50*/  @!P1 BRA `(.L_x_5444) ;  /* 0x00000000001c9947 */ /* 0x000fec0003800000 */
[----:B------:R-:W1:Y:S01]  /*eb60*/  S2R R5, SR_CTAID.Y ;  /* 0x0000000000057919 */ /* 0x000e620000002600 */
[----:B------:R-:W1:Y:S08]  /*eb70*/  LDC R0, c[0x0][0x2c4] ;  /* 0x0000b100ff007b82 */ /* 0x000e700000000800 */
[----:B------:R-:W2:Y:S08]  /*eb80*/  S2UR UR6, SR_CTAID.Z ;  /* 0x00000000000679c3 */ /* 0x000eb00000002700 */
[----:B------:R-:W2:Y:S01]  /*eb90*/  LDC R15, c[0x0][0x2e4] ;  /* 0x0000b900ff0f7b82 */ /* 0x000ea20000000800 */
[----:B-1----:R-:W-:-:S04]  /*eba0*/  @!P0 IMAD R180, R5, R0, RZ ;  /* 0x0000000005b48224 */ /* 0x002fc800078e02ff */
[----:B--2---:R-:W-:Y:S01]  /*ebb0*/  IMAD R0, R15, UR6, R180 ;  /* 0x000000060f007c24 */ /* 0x004fe2000f8e02b4 */
[----:B------:R-:W-:Y:S06]  /*ebc0*/  BRA `(.L_x_5445) ;  /* 0x0000000000187947 */ /* 0x000fec0003800000 */
.L_x_5444:
[----:B------:R-:W1:Y:S01]  /*ebd0*/  S2R R5, SR_CTAID.Y ;  /* 0x0000000000057919 */ /* 0x000e620000002600 */
[----:B------:R-:W1:Y:S08]  /*ebe0*/  S2UR UR6, SR_CTAID.Z ;  /* 0x00000000000679c3 */ /* 0x000e700000002700 */
[----:B------:R-:W1:Y:S08]  /*ebf0*/  LDC R2, c[0x0][0x270] ;  /* 0x00009c00ff027b82 */ /* 0x000e700000000800 */
[----:B------:R-:W2:Y:S01]  /*ec00*/  LDC R0, c[0x0][0x2c4] ;  /* 0x0000b100ff007b82 */ /* 0x000ea20000000800 */
[----:B-1----:R-:W-:-:S04]  /*ec10*/  IMAD R5, R5, R2, UR6 ;  /* 0x0000000605057e24 */ /* 0x002fc8000f8e0202 */
[----:B--2---:R-:W-:-:S07]  /*ec20*/  IMAD R0, R5, R0, RZ ;  /* 0x0000000005007224 */ /* 0x004fce00078e02ff */
.L_x_5445:
[----:B------:R-:W-:Y:S01]  /*ec30*/  LOP3.LUT R11, R11, 0xffffffe0, RZ, 0xc0, !PT ;  /* 0xffffffe00b0b7812 */ /* 0x000fe200078ec0ff */
[----:B------:R-:W-:Y:S01]  /*ec40*/  BAR.SYNC.DEFER_BLOCKING 0x0 ;  /* 0x0000000000007b1d */ /* 0x000fe20000010000 */
[----:B------:R-:W-:-:S03]  /*ec50*/  SHF.R.S32.HI R6, RZ, 0x1f, R7 ;  /* 0x0000001fff067819 */ /* 0x000fc60000011407 */
[----:B------:R-:W-:Y:S01]  /*ec60*/  IMAD.IADD R2, R4, 0x1, -R11 ;  /* 0x0000000104027824 */ /* 0x000fe200078e0a0b */
[----:B------:R-:W-:Y:S01]  /*ec70*/  LEA.HI R6, R6, R7, RZ, 0x2 ;  /* 0x0000000706067211 */ /* 0x000fe200078f10ff */
[----:B------:R-:W-:Y:S03]  /*ec80*/  BSSY B0, `(.L_x_5446) ;  /* 0x0000013000007945 */ /* 0x000fe60003800000 */
[----:B------:R-:W-:Y:S02]  /*ec90*/  LOP3.LUT P0, RZ, R2, 0x3, RZ, 0xc0, !PT ;  /* 0x0000000302ff7812 */ /* 0x000fe4000780c0ff */
[----:B------:R-:W-:-:S05]  /*eca0*/  LOP3.LUT R6, R6, 0xffffffc, RZ, 0xc0, !PT ;  /* 0x0ffffffc06067812 */ /* 0x000fca00078ec0ff */
[----:B------:R-:W-:-:S04]  /*ecb0*/  IMAD.IADD R7, R7, 0x1, -R6 ;  /* 0x0000000107077824 */ /* 0x000fc800078e0a06 */
[----:B------:R-:W-:Y:S02]  /*ecc0*/  IMAD R188, R7, 0x10, R188 ;  /* 0x0000001007bc7824 */ /* 0x000fe400078e02bc */
[----:B------:R-:W-:Y:S05]  /*ecd0*/  @P0 BRA `(.L_x_5447) ;  /* 0x0000000000340947 */ /* 0x000fea0003800000 */
[----:B------:R-:W1:Y:S01]  /*ece0*/  S2R R7, SR_CTAID.X ;  /* 0x0000000000077919 */ /* 0x000e620000002500 */
[C---:B------:R-:W-:Y:S01]  /*ecf0*/  VIADD R2, R188.reuse, 0x8 ;  /* 0x00000008bc027836 */ /* 0x040fe20000000000 */
[----:B------:R-:W-:Y:S01]  /*ed00*/  ISETP.GE.AND P2, PT, R188, R175, PT ;  /* 0x000000afbc00720c */ /* 0x000fe20003f46270 */
[----:B------:R-:W-:-:S03]  /*ed10*/  ULDC.64 UR4, c[0x0][0x2b0] ;  /* 0x0000ac0000047ab9 */ /* 0x000fc60000000a00 */
[----:B------:R-:W-:Y:S01]  /*ed20*/  ISETP.GE.AND P1, PT, R2, R175, PT ;  /* 0x000000af0200720c */ /* 0x000fe20003f26270 */
[----:B-1----:R-:W-:-:S05]  /*ed30*/  IMAD R7, R7, 0x40, R0 ;  /* 0x0000004007077824 */ /* 0x002fca00078e0200 */
[----:B------:R-:W-:Y:S02]  /*ed40*/  SHF.R.S32.HI R5, RZ, 0x1f, R7 ;  /* 0x0000001fff057819 */ /* 0x000fe40000011407 */
[----:B------:R-:W-:-:S04]  /*ed50*/  IADD3 R0, P0, R188, R7, RZ ;  /* 0x00000007bc007210 */ /* 0x000fc80007f1e0ff */
[----:B------:R-:W-:Y:S02]  /*ed60*/  LEA.HI.X.SX32 R5, R188, R5, 0x1, P0 ;  /* 0x00000005bc057211 */ /* 0x000fe400000f0eff */
[----:B------:R-:W-:-:S04]  /*ed70*/  LEA R6, P0, R0, UR4, 0x2 ;  /* 0x0000000400067c11 */ /* 0x000fc8000f8010ff */
[----:B------:R-:W-:-:S05]  /*ed80*/  LEA.HI.X R7, R0, UR5, R5, 0x2, P0 ;  /* 0x0000000500077c11 */ /* 0x000fca00080f1405 */
[----:B------:R1:W-:Y:S04]  /*ed90*/  @!P2 STG.E desc[UR10][R6.64], R10 ;  /* 0x0000000a0600a986 */ /* 0x0003e8000c10190a */
[----:B------:R1:W-:Y:S02]  /*eda0*/  @!P1 STG.E desc[UR10][R6.64+0x20], R13 ;  /* 0x0000200d06009986 */ /* 0x0003e4000c10190a */
.L_x_5447:
[----:B------:R-:W-:Y:S05]  /*edb0*/  BSYNC B0 ;  /* 0x0000000000007941 */ /* 0x000fea0003800000 */
.L_x_5446:
[----:B------:R-:W2:Y:S01]  /*edc0*/  S2UR UR7, SR_CTAID.X ;  /* 0x00000000000779c3 */ /* 0x000ea20000002500 */
[----:B------:R-:W3:Y:S01]  /*edd0*/  S2R R0, SR_TID.X ;  /* 0x0000000000007919 */ /* 0x000ee20000002100 */
[----:B------:R-:W-:Y:S01]  /*ede0*/  LEA.HI R5, R3, R4, RZ, 0x3 ;  /* 0x0000000403057211 */ /* 0x000fe200078f18ff */
[----:B------:R-:W-:Y:S01]  /*edf0*/  ULDC UR5, c[0x0][0x2d0] ;  /* 0x0000b40000057ab9 */ /* 0x000fe20000000800 */
[----:B------:R-:W-:Y:S01]  /*ee00*/  SHF.R.S32.HI R185, RZ, 0x1f, R184 ;  /* 0x0000001fffb97819 */ /* 0x000fe200000114b8 */
[----:B-1--4-:R1:W4:Y:S01]  /*ee10*/  LDS.128 R12, [R182+0x1800] ;  /* 0x00180000b60c7984 */ /* 0x0123220000000c00 */
[----:B------:R-:W-:Y:S01]  /*ee20*/  SHF.R.S32.HI R5, RZ, 0x3, R5 ;  /* 0x00000003ff057819 */ /* 0x000fe20000011405 */
[----:B------:R-:W-:Y:S01]  /*ee30*/  BSSY B0, `(.L_x_5448) ;  /* 0x0000027000007945 */ /* 0x000fe20003800000 */
[----:B------:R-:W5:Y:S01]  /*ee40*/  LDC.64 R6, c[0x0][0x298] ;  /* 0x0000a600ff067b82 */ /* 0x000f620000000a00 */
[----:B------:R-:W-:Y:S02]  /*ee50*/  ISETP.GE.AND P0, PT, R184, UR5, PT ;  /* 0x00000005b8007c0c */ /* 0x000fe4000bf06270 */
[----:B------:R-:W-:-:S05]  /*ee60*/  VIADD R10, R5, 0x10 ;  /* 0x00000010050a7836 */ /* 0x000fca0000000000 */
[----:B------:R-:W1:Y:S01]  /*ee70*/  LDC.64 R2, c[0x0][0x2a0] ;  /* 0x0000a800ff027b82 */ /* 0x000e620000000a00 */
[----:B------:R-:W-:Y:S01]  /*ee80*/  ISETP.GE.OR P3, PT, R10, R175, P0 ;  /* 0x000000af0a00720c */ /* 0x000fe20000766670 */
[----:B--2---:R-:W-:-:S04]  /*ee90*/  USHF.L.U32 UR7, UR7, 0x6, URZ ;  /* 0x0000000607077899 */ /* 0x004fc8000800063f */
[----:B------:R-:W-:Y:S02]  /*eea0*/  USHF.R.S32.HI UR4, URZ, 0x1f, UR7 ;  /* 0x0000001f3f047899 */ /* 0x000fe40008011407 */
[----:B------:R-:W-:Y:S02]  /*eeb0*/  VIADD R10, R183, -UR7 ;  /* 0x80000007b70a7c36 */ /* 0x000fe40008000000 */
[----:B-----5:R-:W-:Y:S01]  /*eec0*/  IMAD.WIDE.U32 R16, R6, UR7, R184 ;  /* 0x0000000706107c25 */ /* 0x020fe2000f8e00b8 */
[----:B---3--:R-:W-:-:S03]  /*eed0*/  SHF.R.S32.HI R11, RZ, 0x1f, R0 ;  /* 0x0000001fff0b7819 */ /* 0x008fc60000011400 */
[----:B------:R-:W-:Y:S01]  /*eee0*/  IMAD R4, R6, UR4, RZ ;  /* 0x0000000406047c24 */ /* 0x000fe2000f8e02ff */
[----:B------:R-:W-:Y:S01]  /*eef0*/  IADD3 R18, P1, R8, R16, RZ ;  /* 0x0000001008127210 */ /* 0x000fe20007f3e0ff */
[----:B------:R-:W-:Y:S01]  /*ef00*/  USHF.R.S32.HI UR4, URZ, 0x1f, UR6 ;  /* 0x0000001f3f047899 */ /* 0x000fe20008011406 */
[----:B------:R-:W-:Y:S01]  /*ef10*/  LEA.HI R11, R11, R0, RZ, 0x3 ;  /* 0x000000000b0b7211 */ /* 0x000fe200078f18ff */
[----:B------:R-:W-:Y:S02]  /*ef20*/  IMAD R4, R7, UR7, R4 ;  /* 0x0000000707047c24 */ /* 0x000fe4000f8e0204 */
[----:B------:R-:W-:Y:S02]  /*ef30*/  VIADD R0, R5, 0x30 ;  /* 0x0000003005007836 */ /* 0x000fe40000000000 */
[----:B-1----:R-:W-:Y:S01]  /*ef40*/  IMAD R8, R2, UR4, RZ ;  /* 0x0000000402087c24 */ /* 0x002fe2000f8e02ff */
[----:B------:R-:W-:Y:S01]  /*ef50*/  IADD3.X R19, R9, R17, R4, P1, !PT ;  /* 0x0000001109137210 */ /* 0x000fe20000ffe404 */
[----:B------:R-:W-:Y:S01]  /*ef60*/  VIADD R4, R5, 0x20 ;  /* 0x0000002005047836 */ /* 0x000fe20000000000 */
[-C--:B------:R-:W-:Y:S01]  /*ef70*/  ISETP.GE.OR P1, PT, R0, R175.reuse, P0 ;  /* 0x000000af0000720c */ /* 0x080fe20000726670 */
[----:B------:R-:W-:Y:S01]  /*ef80*/  IMAD R23, R3, UR6, R8 ;  /* 0x0000000603177c24 */ /* 0x000fe2000f8e0208 */
[----:B------:R-:W-:Y:S01]  /*ef90*/  SHF.R.S32.HI R3, RZ, 0x3, R11 ;  /* 0x00000003ff037819 */ /* 0x000fe2000001140b */
[----:B------:R-:W-:Y:S01]  /*efa0*/  IMAD.WIDE.U32 R18, R2, UR6, R18 ;  /* 0x0000000602127c25 */ /* 0x000fe2000f8e0012 */
[----:B------:R-:W-:-:S02]  /*efb0*/  ISETP.GE.OR P2, PT, R4, R175, P0 ;  /* 0x000000af0400720c */ /* 0x000fc40000746670 */
[----:B------:R-:W-:Y:S01]  /*efc0*/  ISETP.GE.OR P0, PT, R5, R10, P0 ;  /* 0x0000000a0500720c */ /* 0x000fe20000706670 */
[----:B------:R-:W-:Y:S01]  /*efd0*/  IMAD.IADD R23, R23, 0x1, R19 ;  /* 0x0000000117177824 */ /* 0x000fe200078e0213 */
[----:B------:R1:W2:Y:S01]  /*efe0*/  LDS.128 R8, [R182] ;  /* 0x00000000b6087984 */ /* 0x0002a20000000c00 */
[----:B------:R-:W-:-:S10]  /*eff0*/  SHF.R.S32.HI R3, RZ, 0x1f, R3 ;  /* 0x0000001fff037819 */ /* 0x000fd40000011403 */
        /* <DEDUP_REMOVED lines=10> */
.L_x_5449:
[----:B------:R-:W-:Y:S05]  /*f0a0*/  BSYNC B0 ;  /* 0x0000000000007941 */ /* 0x000fea0003800000 */
.L_x_5448:
        /* <DEDUP_REMOVED lines=15> */
.L_x_5451:
[----:B------:R-:W-:Y:S05]  /*f1a0*/  BSYNC B0 ;  /* 0x0000000000007941 */ /* 0x000fea0003800000 */
.L_x_5450:
        /* <DEDUP_REMOVED lines=15> */
.L_x_5453:
[----:B------:R-:W-:Y:S05]  /*f2a0*/  BSYNC B0 ;  /* 0x0000000000007941 */ /* 0x000fea0003800000 */
.L_x_5452:
        /* <DEDUP_REMOVED lines=13> */
.L_x_5454:
        /* <DEDUP_REMOVED lines=16> */
.L_x_8034:


//--------------------- .text._ZN5flash24flash_fwd_splitkv_kernelI23Flash_fwd_kernel_traitsILi64ELi64ELi128ELi4ELb0ELb0EN7cutlass10bfloat16_tE19Flash_kernel_traitsILi64ELi64ELi128ELi4ES3_EELb1ELb0ELb0ELb0ELb0ELb1ELb0ELb0EEEvNS_16Flash_fwd_paramsE --------------------------
	.section	.text._ZN5flash24flash_fwd_splitkv_kernelI23Flash_fwd_kernel_traitsILi64ELi64ELi128ELi4ELb0ELb0EN7cutlass10bfloat16_tE19Flash_kernel_traitsILi64ELi64ELi128ELi4ES3_EELb1ELb0ELb0ELb0ELb0ELb1ELb0ELb0EEEvNS_16Flash_fwd_paramsE,"ax",@progbits
	.align	128
        .global         _ZN5flash24flash_fwd_splitkv_kernelI23Flash_fwd_kernel_traitsILi64ELi64ELi128ELi4ELb0ELb0EN7cutlass10bfloat16_tE19Flash_kernel_traitsILi64ELi64ELi128ELi4ES3_EELb1ELb0ELb0ELb0ELb0ELb1ELb0ELb0EEEvNS_16Flash_fwd_paramsE
        .type           _ZN5flash24flash_fwd_splitkv_kernelI23Flash_fwd_kernel_traitsILi64ELi64ELi128ELi4ELb0ELb0EN7cutlass10bfloat16_tE19Flash_kernel_traitsILi64ELi64ELi128ELi4ES3_EELb1ELb0ELb0ELb0ELb0ELb1ELb0ELb0EEEvNS_16Flash_fwd_paramsE,@function
        .size           _ZN5flash24flash_fwd_splitkv_kernelI23Flash_fwd_kernel_traitsILi64ELi64ELi128ELi4ELb0ELb0EN7cutlass10bfloat16_tE19Flash_kernel_traitsILi64ELi64ELi128ELi4ES3_EELb1ELb0ELb0ELb0ELb0ELb1ELb0ELb0EEEvNS_16Flash_fwd_paramsE,(.L_x_8035 - _ZN5flash24flash_fwd_splitkv_kernelI23Flash_fwd_kernel_traitsILi64ELi64ELi128ELi4ELb0ELb0EN7cutlass10bfloat16_tE19Flash_kernel_traitsILi64ELi64ELi128ELi4ES3_EELb1ELb0ELb0ELb0ELb0ELb1ELb0ELb0EEEvNS_16Flash_fwd_paramsE)
        .other          _ZN5flash24flash_fwd_splitkv_kernelI23Flash_fwd_kernel_traitsILi64ELi64ELi128ELi4ELb0ELb0EN7cutlass10bfloat16_tE19Flash_kernel_traitsILi64ELi64ELi128ELi4ES3_EELb1ELb0ELb0ELb0ELb0ELb1ELb0ELb0EEEvNS_16Flash_fwd_paramsE,@"STO_CUDA_ENTRY STV_DEFAULT"
_ZN5flash24flash_fwd_splitkv_kernelI23Flash_fwd_kernel_traitsILi64ELi64ELi128ELi4ELb0ELb0EN7cutlass10bfloat16_tE19Flash_kernel_traitsILi64ELi64ELi128ELi4ES3_EELb1ELb0ELb0ELb0ELb0ELb1ELb0ELb0EEEvNS_16Flash_fwd_paramsE:
.text._ZN5flash24flash_fwd_splitkv_kernelI23Flash_fwd_kernel_traitsILi64ELi64ELi128ELi4ELb0ELb0EN7cutlass10bfloat16_tE19Flash_kernel_traitsILi64ELi64ELi128ELi4ES3_EELb1ELb0ELb0ELb0ELb0ELb1ELb0ELb0EEEvNS_16Flash_fwd_paramsE:
        /* <DEDUP_REMOVED lines=38> */
.L_x_5455:
[----:B------:R-:W1:Y:S02]  /*0260*/  LDC R4, c[0x0][0x2c8] ;  /* 0x0000b200ff047b82 */ /* 0x000e640000000800 */
.L_x_5456:
[----:B------:R-:W4:Y:S02]  /*0270*/  LDC.64 R2, c[0x0][0x308] ;  /* 0x0000c200ff027b82 */ /* 0x000f240000000a00 */
[----:B----4-:R-:W-:-:S04]  /*0280*/  ISETP.NE.U32.AND P1, PT, R2, RZ, PT ;  /* 0x000000ff0200720c */ /* 0x010fc80003f25070 */
[----:B------:R-:W-:-:S13]  /*0290*/  ISETP.NE.AND.EX P1, PT, R3, RZ, PT, P1 ;  /* 0x000000ff0300720c */ /* 0x000fda0003f25310 */
[----:B------:R-:W4:Y:S01]  /*02a0*/  @P1 LDC.64 R2, c[0x0][0x308] ;  /* 0x0000c200ff021b82 */ /* 0x000f220000000a00 */
[----:B------:R-:W-:-:S07]  /*02b0*/  IMAD.SHL.U32 R80, R37, 0x40, RZ ;  /* 0x0000004025507824 */ /* 0x000fce00078e00ff */
[----:B------:R-:W1:Y:S01]  /*02c0*/  @!P1 LDC R5, c[0x0][0x2cc] ;  /* 0x0000b300ff059b82 */ /* 0x000e620000000800 */
[----:B----4-:R-:W-:-:S07]  /*02d0*/  @P1 IMAD.WIDE R30, R13, 0x4, R2 ;  /* 0x000000040d1e1825 */ /* 0x010fce00078e0202 */
[----:B------:R-:W4:Y:S01]  /*02e0*/  @!P1 LDC.64 R2, c[0x0][0x318] ;  /* 0x0000c600ff029b82 */ /* 0x000f220000000a00 */
[----:B------:R1:W5:Y:S01]  /*02f0*/  @P1 LDG.E R30, desc[UR12][R30.64] ;  /* 0x0000000c1e1e1981 */ /* 0x000362000c1e1900 */
[----:B--2---:R-:W-:-:S13]  /*0300*/  ISETP.GT.AND P0, PT, R181, R80, PT ;  /* 0x00000050b500720c */ /* 0x004fda0003f04270 */
[----:B------:R-:W-:Y:S05]  /*0310*/  @!P0 EXIT ;  /* 0x000000000000894d */ /* 0x000fea0003800000 */
[----:B------:R-:W2:Y:S01]  /*0320*/  LDC R77, c[0x0][0x398] ;  /* 0x0000e600ff4d7b82 */ /* 0x000ea20000000800 */
[----:B----4-:R-:W-:Y:S01]  /*0330*/  @!P1 ISETP.NE.U32.AND P0, PT, R2, RZ, PT ;  /* 0x000000ff0200920c */ /* 0x010fe20003f05070 */
[----:B-----5:R-:W-:Y:S01]  /*0340*/  @P1 IMAD.IADD R30, R30, 0x1, -R11 ;  /* 0x000000011e1e1824 */ /* 0x020fe200078e0a0b */
[----:B------:R-:W-:Y:S02]  /*0350*/  ULDC UR5, c[0x0][0x2c8] ;  /* 0x0000b20000057ab9 */ /* 0x000fe40000000800 */
[----:B------:R-:W-:Y:S01]  /*0360*/  @!P1 ISETP.NE.AND.EX P0, PT, R3, RZ, PT, P0 ;  /* 0x000000ff0300920c */ /* 0x000fe20003f05300 */
[----:B------:R-:W-:Y:S01]  /*0370*/  UIADD3 UR5, UR5, 0x7f, URZ ;  /* 0x0000007f05057890 */ /* 0x000fe2000fffe03f */
[----:B------:R-:W-:Y:S02]  /*0380*/  IADD3 R3, -R181, 0xbf, R80 ;  /* 0x000000bfb5037810 */ /* 0x000fe40007ffe150 */
[----:B-1----:R-:W-:Y:S01]  /*0390*/  @!P1 SEL R5, R5, RZ, P0 ;  /* 0x000000ff05059207 */ /* 0x002fe20000000000 */
[----:B------:R-:W-:-:S03]  /*03a0*/  USHF.R.S32.HI UR4, URZ, 0x1f, UR5 ;  /* 0x0000001f3f047899 */ /* 0x000fc60008011405 */
[----:B------:R-:W-:Y:S01]  /*03b0*/  @!P1 IADD3 R30, R5, R4, -R11 ;  /* 0x00000004051e9210 */ /* 0x000fe20007ffe80b */
[----:B------:R-:W-:Y:S01]  /*03c0*/  ULEA.HI UR4, UR4, UR5, URZ, 0x7 ;  /* 0x0000000504047291 */ /* 0x000fe2000f8f383f */
[----:B------:R-:W1:Y:S03]  /*03d0*/  S2R R4, SR_TID.X ;  /* 0x0000000000047919 */ /* 0x000e660000002100 */
[----:B---3--:R-:W-:Y:S01]  /*03e0*/  VIADD R6, R30, 0x7f ;  /* 0x0000007f1e067836 */ /* 0x008fe20000000000 */
        /* <DEDUP_REMOVED lines=10> */
[----:B-1----:R-:W-:Y:S05]  /*0490*/  @P0 BRA `(.L_x_5457) ;  /* 0x0000000400f00947 */ /* 0x002fea0003800000 */
        /* <DEDUP_REMOVED lines=15> */
[----:B------:R-:W-:Y:S02]  /*0590*/  ISETP.GE.AND P2, PT, R4, R181, PT ;  /* 0x000000b50400720c */ /* 0x000fe40003f46270 */
[----:B------:R-:W-:Y:S02]  /*05a0*/  ISETP.NE.AND P4, PT, R5, RZ, PT ;  /* 0x000000ff0500720c */ /* 0x000fe40003f85270 */
[--C-:B------:R-:W-:Y:S01]  /*05b0*/  SHF.R.S32.HI R15, RZ, 0x1f, R14.reuse ;  /* 0x0000001fff0f7819 */ /* 0x100fe2000001140e */
[-C--:B-1----:R-:W-:Y:S01]  /*05c0*/  @P0 IMAD.WIDE.U32 R10, R178, R6.reuse, RZ ;  /* 0x00000006b20a0225 */ /* 0x082fe200078e00ff */
[----:B------:R-:W-:Y:S01]  /*05d0*/  ISETP.GE.AND P5, PT, R14, UR4, PT ;  /* 0x000000040e007c0c */ /* 0x000fe2000bfa6270 */
[----:B------:R-:W-:Y:S02]  /*05e0*/  ULDC.64 UR4, c[0x0][0x2a0] ;  /* 0x0000a80000047ab9 */ /* 0x000fe40000000a00 */
[----:B------:R-:W-:Y:S01]  /*05f0*/  @P0 IMAD R178, R178, R7, R11 ;  /* 0x00000007b2b20224 */ /* 0x000fe200078e020b */
[----:B------:R-:W-:Y:S01]  /*0600*/  ISETP.GE.OR P3, PT, R4, R181, P5 ;  /* 0x000000b50400720c */ /* 0x000fe20002f66670 */
[----:B------:R-:W-:-:S04]  /*0610*/  IMAD.WIDE.U32 R14, R80, R6, R14 ;  /* 0x00000006500e7225 */ /* 0x000fc800078e000e */
[-C--:B--2---:R-:W-:Y:S02]  /*0620*/  @!P0 IMAD R0, R9, R2.reuse, RZ ;  /* 0x0000000209008224 */ /* 0x084fe400078e02ff */
        /* <DEDUP_REMOVED lines=8> */
[----:B------:R-:W-:Y:S01]  /*06b0*/  IMAD R0, R3, R6, RZ ;  /* 0x0000000603007224 */ /* 0x000fe200078e02ff */
[----:B------:R-:W-:Y:S01]  /*06c0*/  IADD3 R10, P0, R10, R14, RZ ;  /* 0x0000000e0a0a7210 */ /* 0x000fe20007f1e0ff */
[--C-:B------:R-:W-:Y:S01]  /*06d0*/  IMAD R13, R13, UR6, R28.reuse ;  /* 0x000000060d0d7c24 */ /* 0x100fe2000f8e021c */
[----:B------:R-:W-:Y:S01]  /*06e0*/  SHF.R.S32.HI R3, RZ, 0x1f, R28 ;  /* 0x0000001fff037819 */ /* 0x000fe2000001141c */
[----:B------:R-:W-:-:S02]  /*06f0*/  IMAD R9, R80, R7, R0 ;  /* 0x0000000750097224 */ /* 0x000fc400078e0200 */
[----:B------:R-:W-:Y:S02]  /*0700*/  VIADD R0, R8, 0x30 ;  /* 0x0000003008007836 */ /* 0x000fe40000000000 */
[----:B------:R-:W-:Y:S01]  /*0710*/  IMAD R3, R3, UR4, RZ ;  /* 0x0000000403037c24 */ /* 0x000fe2000f8e02ff */
[----:B------:R-:W-:Y:S02]  /*0720*/  IADD3.X R11, R178, R15, R9, P0, !PT ;  /* 0x0000000fb20b7210 */ /* 0x000fe400007fe409 */
[----:B------:R-:W-:Y:S01]  /*0730*/  ISETP.GE.OR P0, PT, R8, R181, P5 ;  /* 0x000000b50800720c */ /* 0x000fe20002f06670 */
[C---:B------:R-:W-:Y:S01]  /*0740*/  IMAD R3, R28.reuse, UR5, R3 ;  /* 0x000000051c037c24 */ /* 0x040fe2000f8e0203 */
[----:B------:R-:W-:Y:S01]  /*0750*/  SHF.R.S32.HI R9, RZ, 0x1f, R8 ;  /* 0x0000001fff097819 */ /* 0x000fe20000011408 */
[----:B------:R-:W-:Y:S01]  /*0760*/  IMAD.WIDE.U32 R10, R28, UR4, R10 ;  /* 0x000000041c0a7c25 */ /* 0x000fe2000f8e000a */
[----:B------:R-:W-:-:S03]  /*0770*/  ULDC UR4, c[0x0][0x2c4] ;  /* 0x0000b10000047ab9 */ /* 0x000fc60000000800 */
[----:B------:R-:W-:Y:S01]  /*0780*/  IMAD R80, R13, UR4, R80 ;  /* 0x000000040d507c24 */ /* 0x000fe2000f8e0250 */
[----:B------:R-:W-:-:S05]  /*0790*/  IADD3 R13, R11, R3, RZ ;  /* 0x000000030b0d7210 */ /* 0x000fca0007ffe0ff */
        /* <DEDUP_REMOVED lines=10> */
.L_x_5459:
[----:B------:R-:W-:Y:S05]  /*0840*/  BSYNC B0 ;  /* 0x0000000000007941 */ /* 0x000fea0003800000 */
.L_x_5458:
        /* <DEDUP_REMOVED lines=17> */
.L_x_5461:
[----:B------:R-:W-:Y:S05]  /*0960*/  BSYNC B0 ;  /* 0x0000000000007941 */ /* 0x000fea0003800000 */
.L_x_5460:
        /* <DEDUP_REMOVED lines=17> */
.L_x_5463:
[----:B------:R-:W-:Y:S05]  /*0a80*/  BSYNC B0 ;  /* 0x0000000000007941 */ /* 0x000fea0003800000 */
.L_x_5462:
        /* <DEDUP_REMOVED lines=13> */
.L_x_5465:
[----:B------:R-:W-:Y:S05]  /*0b60*/  BSYNC B0 ;  /* 0x0000000000007941 */ /* 0x000fea0003800000 */
.L_x_5464:
[----:B------:R-:W-:Y:S01]  /*0b70*/  ULDC.64 UR4, c[0x0][0x2b0] ;  /* 0x0000ac0000047ab9 */ /* 0x000fe20000000a00 */
[----:B------:R-:W-:Y:S01]  /*0b80*/  ISETP.NE.OR P0, PT, R5, RZ, P0 ;  /* 0x000000ff0500720c */ /* 0x000fe20000705670 */
[----:B---3--:R-:W-:Y:S01]  /*0b90*/  @!P2 IMAD.MOV.U32 R7, RZ, RZ, 0x7f800000 ;  /* 0x7f800000ff07a424 */ /* 0x008fe200078e00ff */
        /* <DEDUP_REMOVED lines=9> */
[----:B---3--:R-:W-:-:S05]  /*0c30*/  MOV R3, 0x7f800000 ;  /* 0x7f80000000037802 */ /* 0x008fca0000000f00 */
[----:B------:R-:W-:Y:S01]  /*0c40*/  STG.E desc[UR12][R4.64+0xc0], R3 ;  /* 0x0000c00304007986 */ /* 0x000fe2000c10190c */
[----:B------:R-:W-:Y:S05]  /*0c50*/  EXIT ;  /* 0x000000000000794d */ /* 0x000fea0003800000 */
.L_x_5457:
        /* <DEDUP_REMOVED lines=24> */
.L_x_5466:
        /* <DEDUP_REMOVED lines=34> */
[----:B-1---5:R-:W1:Y:S02]  /*1000*/  MUFU.RCP R10, R7 ;  /* 0x00000007000a7308 */ /* 0x022e640000001000 */
        /* <DEDUP_REMOVED lines=36> */
[----:B------:R-:W-:Y:S02]  /*1250*/  IMAD R6, R19, R121, R6 ;  /* 0x0000007913067224 */ /* 0x000fe400078e0206 */
[----:B------:R-:W-:-:S03]  /*1260*/  IMAD.MOV.U32 R10, RZ, RZ, R8 ;  /* 0x000000ffff0a7224 */ /* 0x000fc600078e0008 */
[----:B------:R-:W-:Y:S01]  /*1270*/  IADD3 R11, R9, R6, RZ ;  /* 0x00000006090b7210 */ /* 0x000fe20007ffe0ff */
[----:B------:R-:W-:Y:S02]  /*1280*/  IMAD R9, R5, UR4, RZ ;  /* 0x0000000405097c24 */ /* 0x000fe4000f8e02ff */
[----:B------:R-:W-:-:S04]  /*1290*/  IMAD.WIDE.U32 R6, R0, R2, RZ ;  /* 0x0000000200067225 */ /* 0x000fc800078e00ff */
[C---:B------:R-:W-:Y:S01]  /*12a0*/  IMAD R0, R32.reuse, UR5, R9 ;  /* 0x0000000520007c24 */ /* 0x040fe2000f8e0209 */
[----:B------:R-:W-:Y:S01]  /*12b0*/  IADD3 R9, R7, R3, RZ ;  /* 0x0000000307097210 */ /* 0x000fe20007ffe0ff */
[----:B------:R-:W-:-:S05]  /*12c0*/  IMAD.WIDE.U32 R26, R32, UR4, R10 ;  /* 0x00000004201a7c25 */ /* 0x000fca000f8e000a */
[----:B------:R-:W-:Y:S01]  /*12d0*/  IADD3 R0, R27, R0, RZ ;  /* 0x000000001b007210 */ /* 0x000fe20007ffe0ff */
[----:B------:R-:W-:Y:S06]  /*12e0*/  BRA `(.L_x_5468) ;  /* 0x0000000400387947 */ /* 0x000fec0003800000 */
.L_x_5467:
[----:B------:R-:W1:Y:S01]  /*12f0*/  LDC R5, c[0x0][0x278] ;  /* 0x00009e00ff057b82 */ /* 0x000e620000000800 */
[----:B------:R-:W-:Y:S02]  /*1300*/  ISETP.NE.AND P4, PT, R0, -0x1, PT ;  /* 0xffffffff0000780c */ /* 0x000fe40003f85270 */
[----:B------:R-:W-:-:S04]  /*1310*/  LEA R19, R101, 0xffffff80, 0x7 ;  /* 0xffffff8065137811 */ /* 0x000fc800078e38ff */
[----:B------:R-:W-:-:S07]  /*1320*/  SHF.R.S32.HI R17, RZ, 0x1f, R19 ;  /* 0x0000001fff117819 */ /* 0x000fce0000011413 */
[----:B------:R-:W2:Y:S01]  /*1330*/  @P4 LDC.64 R120, c[0x0][0x248] ;  /* 0x00009200ff784b82 */ /* 0x000ea20000000a00 */
[----:B------:R-:W-:Y:S01]  /*1340*/  @P4 IMAD.IADD R14, R11, 0x1, R0 ;  /* 0x000000010b0e4824 */ /* 0x000fe200078e0200 */
[----:B-1----:R-:W-:-:S04]  /*1350*/  IABS R3, R5 ;  /* 0x0000000500037213 */ /* 0x002fc80000000000 */
[----:B------:R-:W1:Y:S08]  /*1360*/  I2F.RP R7, R3 ;  /* 0x0000000300077306 */ /* 0x000e700000209400 */
[----:B-1----:R-:W1:Y:S02]  /*1370*/  MUFU.RCP R8, R7 ;  /* 0x0000000700087308 */ /* 0x002e640000001000 */
[----:B-1----:R-:W-:-:S06]  /*1380*/  VIADD R8, R8, 0xffffffe ;  /* 0x0ffffffe08087836 */ /* 0x002fcc0000000000 */
[----:B------:R-:W1:Y:S02]  /*1390*/  F2I.FTZ.U32.TRUNC.NTZ R9, R8 ;  /* 0x0000000800097305 */ /* 0x000e64000021f000 */
[----:B-1----:R-:W-:Y:S01]  /*13a0*/  IMAD.MOV R2, RZ, RZ, -R9 ;  /* 0x000000ffff027224 */ /* 0x002fe200078e0a09 */
[----:B------:R-:W-:-:S03]  /*13b0*/  MOV R8, RZ ;  /* 0x000000ff00087202 */ /* 0x000fc60000000f00 */
[----:B------:R-:W-:Y:S01]  /*13c0*/  IMAD R6, R2, R3, RZ ;  /* 0x0000000302067224 */ /* 0x000fe200078e02ff */
[----:B------:R-:W-:-:S03]  /*13d0*/  IABS R2, R28 ;  /* 0x0000001c00027213 */ /* 0x000fc60000000000 */
[----:B------:R-:W-:Y:S01]  /*13e0*/  IMAD.HI.U32 R9, R9, R6, R8 ;  /* 0x0000000609097227 */ /* 0x000fe200078e0008 */
[----:B------:R-:W-:-:S03]  /*13f0*/  LOP3.LUT R8, R28, R5, RZ, 0x3c, !PT ;  /* 0x000000051c087212 */ /* 0x000fc600078e3cff */
[----:B------:R-:W-:Y:S01]  /*1400*/  IMAD.MOV.U32 R6, RZ, RZ, R2 ;  /* 0x000000ffff067224 */ /* 0x000fe200078e0002 */
[----:B------:R-:W-:-:S03]  /*1410*/  ISETP.GE.AND P2, PT, R8, RZ, PT ;  /* 0x000000ff0800720c */ /* 0x000fc60003f46270 */
[----:B------:R-:W-:-:S04]  /*1420*/  IMAD.HI.U32 R32, R9, R6, RZ ;  /* 0x0000000609207227 */ /* 0x000fc800078e00ff */
[----:B------:R-:W-:Y:S02]  /*1430*/  IMAD.MOV R2, RZ, RZ, -R32 ;  /* 0x000000ffff027224 */ /* 0x000fe400078e0a20 */
[C---:B--2---:R-:W-:Y:S02]  /*1440*/  @P4 IMAD R9, R14.reuse, R121, RZ ;  /* 0x000000790e094224 */ /* 0x044fe400078e02ff */
[C---:B------:R-:W-:Y:S02]  /*1450*/  IMAD R2, R3.reuse, R2, R6 ;  /* 0x0000000203027224 */ /* 0x040fe400078e0206 */
[----:B------:R-:W1:Y:S01]  /*1460*/  @P4 LDC.64 R6, c[0x0][0x250] ;  /* 0x00009400ff064b82 */ /* 0x000e620000000a00 */
[----:B------:R-:W-:Y:S02]  /*1470*/  @P4 IMAD.WIDE.U32 R14, R14, R120, RZ ;  /* 0x000000780e0e4225 */ /* 0x000fe400078e00ff */
[----:B------:R-:W-:-:S03]  /*1480*/  ISETP.GT.U32.AND P1, PT, R3, R2, PT ;  /* 0x000000020300720c */ /* 0x000fc60003f24070 */
[----:B------:R-:W-:Y:S02]  /*1490*/  @P4 IADD3 R9, R15, R9, RZ ;  /* 0x000000090f094210 */ /* 0x000fe40007ffe0ff */
[----:B------:R-:W-:-:S08]  /*14a0*/  @P4 MOV R12, R14 ;  /* 0x0000000e000c4202 */ /* 0x000fd00000000f00 */
[-C--:B------:R-:W-:Y:S02]  /*14b0*/  @!P1 IADD3 R2, R2, -R3.reuse, RZ ;  /* 0x8000000302029210 */ /* 0x080fe40007ffe0ff */
[----:B------:R-:W-:Y:S02]  /*14c0*/  @!P1 IADD3 R32, R32, 0x1, RZ ;  /* 0x0000000120209810 */ /* 0x000fe40007ffe0ff */
[----:B------:R-:W-:Y:S02]  /*14d0*/  ISETP.GE.U32.AND P3, PT, R2, R3, PT ;  /* 0x000000030200720c */ /* 0x000fe40003f66070 */
[----:B------:R-:W2:Y:S01]  /*14e0*/  LDC.64 R2, c[0x0][0x260] ;  /* 0x00009800ff027b82 */ /* 0x000ea20000000a00 */
[----:B------:R-:W-:-:S10]  /*14f0*/  ISETP.NE.AND P1, PT, R5, RZ, PT ;  /* 0x000000ff0500720c */ /* 0x000fd40003f25270 */
[----:B------:R-:W-:-:S04]  /*1500*/  @P3 VIADD R32, R32, 0x1 ;  /* 0x0000000120203836 */ /* 0x000fc80000000000 */
[----:B------:R-:W-:Y:S01]  /*1510*/  @!P2 IMAD.MOV R32, RZ, RZ, -R32 ;  /* 0x000000ffff20a224 */ /* 0x000fe200078e0a20 */
[----:B------:R-:W-:Y:S06]  /*1520*/  @P4 BRA `(.L_x_5469) ;  /* 0x0000000000344947 */ /* 0x000fec0003800000 */
[----:B------:R-:W3:Y:S01]  /*1530*/  LDC.64 R120, c[0x0][0x248] ;  /* 0x00009200ff787b82 */ /* 0x000ee20000000a00 */
[----:B------:R-:W-:-:S07]  /*1540*/  SHF.R.S32.HI R15, RZ, 0x1f, R11 ;  /* 0x0000001fff0f7819 */ /* 0x000fce000001140b */
[----:B------:R-:W4:Y:S01]  /*1550*/  LDC.64 R8, c[0x0][0x230] ;  /* 0x00008c00ff087b82 */ /* 0x000f220000000a00 */
[-C--:B---3--:R-:W-:Y:S01]  /*1560*/  IMAD R14, R15, R120.reuse, RZ ;  /* 0x000000780f0e7224 */ /* 0x088fe200078e02ff */
[----:B-----5:R-:W-:Y:S01]  /*1570*/  SHF.R.S32.HI R15, RZ, 0x1f, R10 ;  /* 0x0000001fff0f7819 */ /* 0x020fe2000001140a */
[----:B------:R-:W-:-:S04]  /*1580*/  IMAD.WIDE.U32 R20, R11, R120, RZ ;  /* 0x000000780b147225 */ /* 0x000fc800078e00ff */
[----:B------:R-:W-:Y:S02]  /*1590*/  IMAD R14, R11, R121, R14 ;  /* 0x000000790b0e7224 */ /* 0x000fe400078e020e */
[----:B----4-:R-:W-:-:S03]  /*15a0*/  IMAD R12, R15, R8, RZ ;  /* 0x000000080f0c7224 */ /* 0x010fc600078e02ff */
[----:B------:R-:W-:Y:S01]  /*15b0*/  IADD3 R21, R21, R14, RZ ;  /* 0x0000000e15157210 */ /* 0x000fe20007ffe0ff */
[C---:B------:R-:W-:Y:S02]  /*15c0*/  IMAD R9, R10.reuse, R9, R12 ;  /* 0x000000090a097224 */ /* 0x040fe400078e020c */
[----:B------:R-:W-:-:S05]  /*15d0*/  IMAD.WIDE.U32 R20, R10, R8, R20 ;  /* 0x000000080a147225 */ /* 0x000fca00078e0014 */
[----:B------:R-:W-:Y:S02]  /*15e0*/  IADD3 R9, R21, R9, RZ ;  /* 0x0000000915097210 */ /* 0x000fe40007ffe0ff */
[----:B------:R-:W-:-:S07]  /*15f0*/  MOV R12, R20 ;  /* 0x00000014000c7202 */ /* 0x000fce0000000f00 */
.L_x_5469:
[----:B------:R-:W-:Y:S01]  /*1600*/  MOV R14, R12 ;  /* 0x0000000c000e7202 */ /* 0x000fe20000000f00 */
[----:B------:R-:W-:Y:S01]  /*1610*/  IMAD R8, R17, R120, RZ ;  /* 0x0000007811087224 */ /* 0x000fe200078e02ff */
[----:B------:R-:W-:Y:S02]  /*1620*/  MOV R15, R9 ;  /* 0x00000009000f7202 */ /* 0x000fe40000000f00 */
[----:B------:R-:W-:Y:S01]  /*1630*/  @!P1 LOP3.LUT R32, RZ, R5, RZ, 0x33, !PT ;  /* 0x00000005ff209212 */ /* 0x000fe200078e33ff */
[-C--:B------:R-:W-:Y:S01]  /*1640*/  IMAD R9, R121, R19.reuse, R8 ;  /* 0x0000001379097224 */ /* 0x080fe200078e0208 */
[----:B------:R-:W-:Y:S01]  /*1650*/  @P4 IADD3 R0, R11, R0, RZ ;  /* 0x000000000b004210 */ /* 0x000fe20007ffe0ff */
[----:B------:R-:W-:Y:S01]  /*1660*/  IMAD.WIDE.U32 R14, R120, R19, R14 ;  /* 0x00000013780e7225 */ /* 0x000fe200078e000e */
[----:B------:R-:W-:-:S04]  /*1670*/  SHF.R.S32.HI R5, RZ, 0x1f, R32 ;  /* 0x0000001fff057819 */ /* 0x000fc80000011420 */
[----:B------:R-:W-:Y:S01]  /*1680*/  IADD3 R15, R15, R9, RZ ;  /* 0x000000090f0f7210 */ /* 0x000fe20007ffe0ff */
[----:B--2---:R-:W-:Y:S02]  /*1690*/  IMAD R12, R5, R2, RZ ;  /* 0x00000002050c7224 */ /* 0x004fe400078e02ff */
[----:B-1----:R-:W-:-:S04]  /*16a0*/  @P4 IMAD.WIDE.U32 R8, R0, R6, RZ ;  /* 0x0000000600084225 */ /* 0x002fc800078e00ff */
        /* <DEDUP_REMOVED lines=17> */
[----:B------:R-:W-:-:S07]  /*17c0*/  IADD3 R9, R7, R9, RZ ;  /* 0x0000000907097210 */ /* 0x000fce0007ffe0ff */
.L_x_5468:
[----:B------:R-:W-:Y:S01]  /*17d0*/  ISETP.NE.AND P1, PT, R178, -0x1, PT ;  /* 0xffffffffb200780c */ /* 0x000fe20003f25270 */
[----:B------:R-:W1:Y:S01]  /*17e0*/  S2UR UR8, SR_CgaCtaId ;  /* 0x00000000000879c3 */ /* 0x000e620000008800 */
[----:B------:R-:W-:Y:S01]  /*17f0*/  SHF.R.S32.HI R7, RZ, 0x1f, R4 ;  /* 0x0000001fff077819 */ /* 0x000fe20000011404 */
[----:B------:R-:W-:Y:S01]  /*1800*/  IMAD.IADD R173, R181, 0x1, -R80 ;  /* 0x00000001b5ad7824 */ /* 0x000fe200078e0a50 */
[----:B------:R-:W-:Y:S01]  /*1810*/  SHF.R.S32.HI R35, RZ, 0x1f, R28 ;  /* 0x0000001fff237819 */ /* 0x000fe2000001141c */
[----:B------:R-:W-:Y:S01]  /*1820*/  ULDC.64 UR4, c[0x0][0x258] ;  /* 0x0000960000047ab9 */ /* 0x000fe20000000a00 */
[----:B------:R-:W-:Y:S01]  /*1830*/  LEA.HI R15, R7, R4, RZ, 0x3 ;  /* 0x00000004070f7211 */ /* 0x000fe200078f18ff */
[----:B------:R-:W-:Y:S01]  /*1840*/  ULDC.64 UR6, c[0x0][0x268] ;  /* 0x00009a0000067ab9 */ /* 0x000fe20000000a00 */
[----:B------:R-:W-:Y:S01]  /*1850*/  IADD3 R179, R101, -0x1, RZ ;  /* 0xffffffff65b37810 */ /* 0x000fe20007ffe0ff */
        /* <DEDUP_REMOVED lines=8> */
[----:B------:R-:W-:-:S02]  /*18e0*/  IMAD.IADD R8, R4, 0x1, -R15 ;  /* 0x0000000104087824 */ /* 0x000fc400078e0a0f */
[----:B------:R-:W-:Y:S02]  /*18f0*/  VIADD R16, R22, 0x30 ;  /* 0x0000003016107836 */ /* 0x000fe40000000000 */
[----:B-----5:R-:W3:Y:S01]  /*1900*/  @P1 LDC.64 R10, c[0x0][0x240] ;  /* 0x00009000ff0a1b82 */ /* 0x020ee20000000a00 */
[----:B------:R-:W-:Y:S02]  /*1910*/  IMAD.SHL.U32 R182, R8, 0x8, RZ ;  /* 0x0000000808b67824 */ /* 0x000fe400078e00ff */
[----:B------:R-:W-:-:S03]  /*1920*/  IMAD.WIDE R36, R37, 0x40, R22 ;  /* 0x0000004025247825 */ /* 0x000fc600078e0216 */
[----:B------:R-:W-:Y:S01]  /*1930*/  IADD3 R26, P3, R182, R26, RZ ;  /* 0x0000001ab61a7210 */ /* 0x000fe20007f7e0ff */
[-C--:B--2---:R-:W-:Y:S02]  /*1940*/  @!P1 IMAD R12, R21, R2.reuse, RZ ;  /* 0x00000002150c9224 */ /* 0x084fe400078e02ff */
[----:B------:R-:W-:Y:S02]  /*1950*/  IMAD.SHL.U32 R21, R22, 0x40, RZ ;  /* 0x0000004016157824 */ /* 0x000fe400078e00ff */
[C---:B------:R-:W-:Y:S02]  /*1960*/  @!P1 IMAD R12, R13.reuse, R3, R12 ;  /* 0x000000030d0c9224 */ /* 0x040fe400078e020c */
[----:B------:R-:W-:Y:S01]  /*1970*/  @!P1 IMAD.WIDE.U32 R14, R13, R2, RZ ;  /* 0x000000020d0e9225 */ /* 0x000fe200078e00ff */
[----:B------:R-:W-:Y:S02]  /*1980*/  LOP3.LUT R21, R21, 0x1c0, RZ, 0xc0, !PT ;  /* 0x000001c015157812 */ /* 0x000fe400078ec0ff */
[----:B------:R-:W-:Y:S01]  /*1990*/  LEA.HI R13, R7, R4, RZ, 0x4 ;  /* 0x00000004070d7211 */ /* 0x000fe200078f20ff */
[----:B---3--:R-:W-:Y:S01]  /*19a0*/  @P1 IMAD.WIDE.U32 R24, R178, R10, RZ ;  /* 0x0000000ab2181225 */ /* 0x008fe200078e00ff */
[----:B------:R-:W-:-:S02]  /*19b0*/  LOP3.LUT R3, R21, 0x38, R182, 0xf8, !PT ;  /* 0x0000003815037812 */ /* 0x000fc400078ef8b6 */
[----:B------:R-:W-:Y:S01]  /*19c0*/  SHF.R.U32.HI R180, RZ, 0x3, R21 ;  /* 0x00000003ffb47819 */ /* 0x000fe20000011615 */
[----:B------:R-:W-:Y:S01]  /*19d0*/  @P1 IMAD R11, R178, R11, R25 ;  /* 0x0000000bb20b1224 */ /* 0x000fe200078e0219 */
[----:B------:R-:W-:Y:S01]  /*19e0*/  IADD3 R2, P2, R182, R6, RZ ;  /* 0x00000006b6027210 */ /* 0x000fe20007f5e0ff */
[----:B------:R-:W-:Y:S01]  /*19f0*/  @!P1 IMAD.IADD R11, R15, 0x1, R12 ;  /* 0x000000010f0b9824 */ /* 0x000fe200078e020c */
[----:B------:R-:W-:Y:S02]  /*1a00*/  LOP3.LUT R15, R13, 0xfffffff0, RZ, 0xc0, !PT ;  /* 0xfffffff00d0f7812 */ /* 0x000fe400078ec0ff */
[----:B------:R-:W-:Y:S01]  /*1a10*/  LOP3.LUT R180, R3, R180, RZ, 0x3c, !PT ;  /* 0x000000b403b47212 */ /* 0x000fe200078e3cff */
[----:B------:R-:W-:Y:S01]  /*1a20*/  @P1 IMAD.MOV.U32 R3, RZ, RZ, R24 ;  /* 0x000000ffff031224 */ /* 0x000fe200078e0018 */
[----:B------:R-:W-:Y:S01]  /*1a30*/  @!P1 MOV R3, R14 ;  /* 0x0000000e00039202 */ /* 0x000fe20000000f00 */
[----:B------:R-:W-:Y:S01]  /*1a40*/  IMAD.IADD R10, R4, 0x1, -R15 ;  /* 0x00000001040a7824 */ /* 0x000fe200078e0a0f */
[----:B------:R-:W-:Y:S01]  /*1a50*/  SHF.R.S32.HI R12, RZ, 0x1f, R182 ;  /* 0x0000001fff0c7819 */ /* 0x000fe200000114b6 */
[----:B------:R-:W-:Y:S01]  /*1a60*/  VIADD R24, R22, 0x10 ;  /* 0x0000001016187836 */ /* 0x000fe20000000000 */
[----:B------:R-:W-:-:S02]  /*1a70*/  IADD3 R20, P1, R182, R3, RZ ;  /* 0x00000003b6147210 */ /* 0x000fc40007f3e0ff */
[----:B------:R-:W-:Y:S01]  /*1a80*/  SHF.R.S32.HI R21, RZ, 0x1f, R10 ;  /* 0x0000001fff157819 */ /* 0x000fe2000001140a */
[C---:B------:R-:W-:Y:S01]  /*1a90*/  IMAD.X R3, R12.reuse, 0x1, R9, P2 ;  /* 0x000000010c037824 */ /* 0x040fe200010e0609 */
[----:B------:R-:W-:Y:S01]  /*1aa0*/  LEA.HI R15, R7, R4, RZ, 0x6 ;  /* 0x00000004070f7211 */ /* 0x000fe200078f30ff */
[C---:B------:R-:W-:Y:S01]  /*1ab0*/  IMAD.X R27, R12.reuse, 0x1, R0, P3 ;  /* 0x000000010c1b7824 */ /* 0x040fe200018e0600 */
[----:B------:R-:W-:Y:S01]  /*1ac0*/  LEA.HI R6, R21, R10, RZ, 0x3 ;  /* 0x0000000a15067211 */ /* 0x000fe200078f18ff */
[----:B------:R-:W-:Y:S01]  /*1ad0*/  IMAD.X R21, R12, 0x1, R11, P1 ;  /* 0x000000010c157824 */ /* 0x000fe200008e060b */
[-C--:B------:R-:W-:Y:S01]  /*1ae0*/  ISETP.GE.AND P1, PT, R22, R173.reuse, PT ;  /* 0x000000ad1600720c */ /* 0x080fe20003f26270 */
[----:B------:R-:W-:Y:S01]  /*1af0*/  IMAD.SHL.U32 R15, R15, 0x8, RZ ;  /* 0x000000080f0f7824 */ /* 0x000fe200078e00ff */
[----:B------:R-:W-:Y:S01]  /*1b00*/  LOP3.LUT R9, R6, 0xfffffff8, RZ, 0xc0, !PT ;  /* 0xfffffff806097812 */ /* 0x000fe200078ec0ff */
[----:B------:R-:W-:Y:S01]  /*1b10*/  IMAD.WIDE.U32 R28, R28, UR4, R20 ;  /* 0x000000041c1c7c25 */ /* 0x000fe2000f8e0014 */
[----:B------:R-:W-:Y:S01]  /*1b20*/  UMOV UR4, 0x400 ;  /* 0x0000040000047882 */ /* 0x000fe20000000000 */
[----:B------:R-:W-:Y:S01]  /*1b30*/  ISETP.GE.AND P4, PT, R24, R173, PT ;  /* 0x000000ad1800720c */ /* 0x000fe20003f86270 */
[----:B-1----:R-:W-:Y:S01]  /*1b40*/  ULEA UR4, UR8, UR4, 0x18 ;  /* 0x0000000408047291 */ /* 0x002fe2000f8ec03f */
[----:B------:R-:W-:Y:S01]  /*1b50*/  LOP3.LUT R180, R180, 0xfffffe00, R15, 0xf8, !PT ;  /* 0xfffffe00b4b47812 */ /* 0x000fe200078ef80f */
[----:B------:R-:W-:Y:S01]  /*1b60*/  IMAD R15, R5, UR6, RZ ;  /* 0x00000006050f7c24 */ /* 0x000fe2000f8e02ff */
[----:B------:R-:W-:Y:S01]  /*1b70*/  IADD3 R11, R10, -R9, RZ ;  /* 0x800000090a0b7210 */ /* 0x000fe20007ffe0ff */
[----:B------:R-:W-:Y:S01]  /*1b80*/  VIADD R20, R22, 0x20 ;  /* 0x0000002016147836 */ /* 0x000fe20000000000 */
[-C--:B------:R-:W-:Y:S01]  /*1b90*/  ISETP.GE.AND P2, PT, R16, R173.reuse, PT ;  /* 0x000000ad1000720c */ /* 0x080fe20003f46270 */
[----:B------:R-:W-:Y:S01]  /*1ba0*/  IMAD R15, R32, UR7, R15 ;  /* 0x00000007200f7c24 */ /* 0x000fe2000f8e020f */
[----:B------:R-:W-:Y:S01]  /*1bb0*/  LEA R180, R180, UR4, 0x1 ;  /* 0x00000004b4b47c11 */ /* 0x000fe2000f8e08ff */
        /* <DEDUP_REMOVED lines=22> */
.L_x_5471:
[----:B------:R-:W-:Y:S05]  /*1d20*/  BSYNC B0 ;  /* 0x0000000000007941 */ /* 0x000fea0003800000 */
.L_x_5470:
        /* <DEDUP_REMOVED lines=22> */
.L_x_5473:
[----:B------:R-:W-:Y:S05]  /*1e90*/  BSYNC B0 ;  /* 0x0000000000007941 */ /* 0x000fea0003800000 */
.L_x_5472:
        /* <DEDUP_REMOVED lines=22> */
.L_x_5475:
[----:B------:R-:W-:Y:S05]  /*2000*/  BSYNC B0 ;  /* 0x0000000000007941 */ /* 0x000fea0003800000 */
.L_x_5474:
        /* <DEDUP_REMOVED lines=21> */
.L_x_5477:
[----:B------:R-:W-:Y:S05]  /*2160*/  BSYNC B0 ;  /* 0x0000000000007941 */ /* 0x000fea0003800000 */
.L_x_5476:
[----:B------:R-:W-:Y:S01]  /*2170*/  IMAD.IADD R9, R30, 0x1, -R2 ;  /* 0x000000011e097824 */ /* 0x000fe200078e0a02 */
[----:B------:R-:W1:Y:S01]  /*2180*/  LDC.64 R122, c[0x0][0x250] ;  /* 0x00009400ff7a7b82 */ /* 0x000e620000000a00 */
[C---:B------:R-:W-:Y:S01]  /*2190*/  IADD3 R28, P1, R22.reuse, R19, RZ ;  /* 0x00000013161c7210 */ /* 0x040fe20007f3e0ff */
[CC--:B------:R-:W-:Y:S01]  /*21a0*/  IMAD R103, R23.reuse, R120.reuse, RZ ;  /* 0x0000007817677224 */ /* 0x0c0fe200078e02ff */
[C---:B------:R-:W-:Y:S01]  /*21b0*/  IADD3 R14, R22.reuse, 0x50, RZ ;  /* 0x00000050160e7810 */ /* 0x040fe20007ffe0ff */
[----:B------:R-:W-:Y:S01]  /*21c0*/  IMAD.MOV.U32 R5, RZ, RZ, 0x20 ;  /* 0x00000020ff057424 */ /* 0x000fe200078e00ff */
[CC--:B------:R-:W-:Y:S01]  /*21d0*/  ISETP.GE.AND P6, PT, R22.reuse, R9.reuse, PT ;  /* 0x000000091600720c */ /* 0x0c0fe20003fc6270 */
[----:B------:R-:W-:Y:S01]  /*21e0*/  IMAD.X R17, R23, 0x1, R17, P1 ;  /* 0x0000000117117824 */ /* 0x000fe200008e0611 */
[----:B------:R-:W-:Y:S01]  /*21f0*/  BSSY B0, `(.L_x_5478) ;  /* 0x000001b000007945 */ /* 0x000fe20003800000 */
[----:B------:R-:W-:Y:S01]  /*2200*/  IMAD.MOV.U32 R0, RZ, RZ, 0x10 ;  /* 0x00000010ff007424 */ /* 0x000fe200078e00ff */
[----:B------:R-:W-:Y:S01]  /*2210*/  R2P PR, R11, 0x6 ;  /* 0x000000060b007804 */ /* 0x000fe20000000000 */
[----:B------:R-:W-:Y:S01]  /*2220*/  VIADD R18, R22, 0x40 ;  /* 0x0000004016127836 */ /* 0x000fe20000000000 */
[----:B------:R-:W-:Y:S01]  /*2230*/  ISETP.GE.AND P5, PT, R24, R9, PT ;  /* 0x000000091800720c */ /* 0x000fe20003fa6270 */
[----:B------:R-:W-:Y:S01]  /*2240*/  IMAD R103, R22, R121, R103 ;  /* 0x0000007916677224 */ /* 0x000fe200078e0267 */
[----:B------:R-:W-:Y:S01]  /*2250*/  ISETP.GE.AND P4, PT, R20, R9, PT ;  /* 0x000000091400720c */ /* 0x000fe20003f86270 */
[----:B------:R-:W-:Y:S01]  /*2260*/  IMAD.WIDE.U32 R128, R22, R120, R26 ;  /* 0x0000007816807225 */ /* 0x000fe200078e001a */
[----:B------:R-:W-:-:S02]  /*2270*/  SEL R5, R5, 0xffffffe0, !P2 ;  /* 0xffffffe005057807 */ /* 0x000fc40005000000 */
[----:B------:R-:W-:Y:S01]  /*2280*/  SEL R3, R0, 0xfffffff0, !P1 ;  /* 0xfffffff000037807 */ /* 0x000fe20004800000 */
[----:B------:R-:W-:Y:S01]  /*2290*/  VIADD R12, R22, 0x60 ;  /* 0x00000060160c7836 */ /* 0x000fe20000000000 */
[-C--:B------:R-:W-:Y:S02]  /*22a0*/  ISETP.GE.AND P3, PT, R16, R9.reuse, PT ;  /* 0x000000091000720c */ /* 0x080fe40003f66270 */
        /* <DEDUP_REMOVED lines=15> */
.L_x_5479:
[----:B------:R-:W-:Y:S05]  /*23a0*/  BSYNC B0 ;  /* 0x0000000000007941 */ /* 0x000fea0003800000 */
.L_x_5478:
        /* <DEDUP_REMOVED lines=19> */
.L_x_5481:
[----:B------:R-:W-:Y:S05]  /*24e0*/  BSYNC B0 ;  /* 0x0000000000007941 */ /* 0x000fea0003800000 */
.L_x_5480:
        /* <DEDUP_REMOVED lines=16> */
.L_x_5483:
[----:B------:R-:W-:Y:S05]  /*25f0*/  BSYNC B0 ;  /* 0x0000000000007941 */ /* 0x000fea0003800000 */
.L_x_5482:
[----:B------:R-:W-:Y:S04]  /*2600*/  BSSY B0, `(.L_x_5484) ;  /* 0x0000011000007945 */ /* 0x000fe80003800000 */
[----:B------:R-:W-:Y:S05]  /*2610*/  @P3 BRA `(.L_x_5485) ;  /* 0x00000000003c3947 */ /* 0x000fea0003800000 */
[----:B------:R-:W-:Y:S02]  /*2620*/  ULDC UR5, c[0x0][0x2d0] ;  /* 0x0000b40000057ab9 */ /* 0x000fe40000000800 */
[----:B------:R-:W-:-:S13]  /*2630*/  ISETP.GE.AND P3, PT, R182, UR5, PT ;  /* 0x00000005b6007c0c */ /* 0x000fda000bf66270 */
[----:B------:R1:W-:Y:S01]  /*2640*/  @P3 STS.128 [R180+0x3800], RZ ;  /* 0x003800ffb4003388 */ /* 0x0003e20000000c00 */
[----:B------:R-:W-:Y:S05]  /*2650*/  @P3 BRA `(.L_x_5485) ;  /* 0x00000000002c3947 */ /* 0x000fea0003800000 */
[----:B------:R-:W-:Y:S01]  /*2660*/  MOV R102, R128 ;  /* 0x0000008000667202 */ /* 0x000fe20000000f00 */
[----:B------:R-:W-:Y:S01]  /*2670*/  IMAD R19, R121, 0x30, RZ ;  /* 0x0000003079137824 */ /* 0x000fe200078e02ff */
[----:B------:R-:W-:-:S03]  /*2680*/  ULDC.64 UR6, c[0x0][0x218] ;  /* 0x0000860000067ab9 */ /* 0x000fc60000000a00 */
[----:B-1----:R-:W-:-:S05]  /*2690*/  IMAD.WIDE.U32 R26, R120, 0x30, R102 ;  /* 0x00000030781a7825 */ /* 0x002fca00078e0066 */
[----:B------:R-:W-:Y:S02]  /*26a0*/  IADD3 R19, R27, R19, RZ ;  /* 0x000000131b137210 */ /* 0x000fe40007ffe0ff */
[----:B------:R-:W-:-:S04]  /*26b0*/  LEA R34, P3, R26, UR6, 0x1 ;  /* 0x000000061a227c11 */ /* 0x000fc8000f8608ff */
[----:B------:R-:W-:-:S05]  /*26c0*/  LEA.HI.X R35, R26, UR7, R19, 0x1, P3 ;  /* 0x000000071a237c11 */ /* 0x000fca00098f0c13 */
[----:B------:R-:W-:Y:S01]  /*26d0*/  @!PT LDS RZ, [RZ] ;  /* 0x00000000fffff984 */ /* 0x000fe20000000800 */
[----:B------:R-:W-:Y:S01]  /*26e0*/  @!PT LDS RZ, [RZ] ;  /* 0x00000000fffff984 */ /* 0x000fe20000000800 */
[----:B------:R-:W-:Y:S01]  /*26f0*/  @!PT LDS RZ, [RZ] ;  /* 0x00000000fffff984 */ /* 0x000fe20000000800 */
[----:B------:R1:W-:Y:S04]  /*2700*/  LDGSTS.E.BYPASS.LTC128B.128 [R180+0x3800], desc[UR12][R34.64] ;  /* 0x0380000022b47fae */ /* 0x0003e8000b901d4c */
.L_x_5485:
[----:B------:R-:W-:Y:S05]  /*2710*/  BSYNC B0 ;  /* 0x0000000000007941 */ /* 0x000fea0003800000 */
.L_x_5484:
        /* <DEDUP_REMOVED lines=15> */
.L_x_5487:
[----:B------:R-:W-:Y:S05]  /*2810*/  BSYNC B0 ;  /* 0x0000000000007941 */ /* 0x000fea0003800000 */
.L_x_5486:
        /* <DEDUP_REMOVED lines=17> */
.L_x_5489:
[----:B------:R-:W-:Y:S05]  /*2930*/  BSYNC B0 ;  /* 0x0000000000007941 */ /* 0x000fea0003800000 */
.L_x_5488:
        /* <DEDUP_REMOVED lines=17> */
.L_x_5491:
[----:B------:R-:W-:Y:S05]  /*2a50*/  BSYNC B0 ;  /* 0x0000000000007941 */ /* 0x000fea0003800000 */
.L_x_5490:
        /* <DEDUP_REMOVED lines=17> */
.L_x_5493:
[----:B------:R-:W-:Y:S05]  /*2b70*/  BSYNC B0 ;  /* 0x0000000000007941 */ /* 0x000fea0003800000 */
.L_x_5492:
[----:B------:R-:W0:Y:S01]  /*2b80*/  LDGDEPBAR ;  /* 0x00000000000079af */ /* 0x000e220000000000 */
[-C--:B------:R-:W-:Y:S01]  /*2b90*/  ISETP.GE.AND P3, PT, R22, R9.reuse, PT ;  /* 0x000000091600720c */ /* 0x080fe20003f66270 */
[-C--:B-1----:R-:W-:Y:S01]  /*2ba0*/  IMAD R17, R17, R122.reuse, RZ ;  /* 0x0000007a11117224 */ /* 0x082fe200078e02ff */
[----:B------:R-:W-:Y:S01]  /*2bb0*/  ISETP.GE.AND P1, PT, R20, R9, PT ;  /* 0x000000091400720c */ /* 0x000fe20003f26270 */
[----:B------:R-:W-:Y:S01]  /*2bc0*/  IMAD.IADD R33, R33, 0x1, R15 ;  /* 0x0000000121217824 */ /* 0x000fe200078e020f */
[----:B------:R-:W-:Y:S01]  /*2bd0*/  SHF.R.S32.HI R20, RZ, 0x4, R13 ;  /* 0x00000004ff147819 */ /* 0x000fe2000001140d */
[C---:B------:R-:W-:Y:S01]  /*2be0*/  IMAD R31, R28.reuse, R123, R17 ;  /* 0x0000007b1c1f7224 */ /* 0x040fe200078e0211 */
[----:B------:R-:W-:Y:S01]  /*2bf0*/  ULDC.64 UR6, c[0x0][0x220] ;  /* 0x0000880000067ab9 */ /* 0x000fe20000000a00 */
[----:B------:R-:W-:Y:S01]  /*2c00*/  IMAD.WIDE.U32 R28, R28, R122, R32 ;  /* 0x0000007a1c1c7225 */ /* 0x000fe200078e0020 */
[----:B------:R-:W-:Y:S01]  /*2c10*/  LEA.HI R13, R13, R20, RZ, 0x1 ;  /* 0x000000140d0d7211 */ /* 0x000fe200078f08ff */
[----:B------:R-:W-:Y:S01]  /*2c20*/  BSSY B0, `(.L_x_5494) ;  /* 0x0000016000007945 */ /* 0x000fe20003800000 */
[----:B------:R-:W-:Y:S01]  /*2c30*/  ISETP.GE.AND P2, PT, R24, R9, PT ;  /* 0x000000091800720c */ /* 0x000fe20003f46270 */
[----:B------:R-:W-:Y:S01]  /*2c40*/  IMAD.IADD R31, R29, 0x1, R31 ;  /* 0x000000011d1f7824 */ /* 0x000fe200078e021f */
[----:B------:R-:W-:-:S02]  /*2c50*/  LEA R194, P4, R28, UR6, 0x1 ;  /* 0x000000061cc27c11 */ /* 0x000fc4000f8808ff */
[-C--:B------:R-:W-:Y:S02]  /*2c60*/  ISETP.GE.AND P6, PT, R16, R9.reuse, PT ;  /* 0x000000091000720c */ /* 0x080fe40003fc6270 */
[----:B------:R-:W-:Y:S02]  /*2c70*/  LEA.HI.X R193, R28, UR7, R31, 0x1, P4 ;  /* 0x000000071cc17c11 */ /* 0x000fe4000a0f0c1f */
[-C--:B------:R-:W-:Y:S02]  /*2c80*/  ISETP.GE.AND P5, PT, R18, R9.reuse, PT ;  /* 0x000000091200720c */ /* 0x080fe40003fa6270 */
        /* <DEDUP_REMOVED lines=15> */
.L_x_5495:
[----:B------:R-:W-:Y:S05]  /*2d80*/  BSYNC B0 ;  /* 0x0000000000007941 */ /* 0x000fea0003800000 */
.L_x_5494:
        /* <DEDUP_REMOVED lines=34> */
.L_x_5497:
[----:B------:R-:W-:Y:S05]  /*2fb0*/  BSYNC B0 ;  /* 0x0000000000007941 */ /* 0x000fea0003800000 */
.L_x_5496:
        /* <DEDUP_REMOVED lines=18> */
.L_x_5499:
[----:B------:R-:W-:Y:S05]  /*30e0*/  BSYNC B0 ;  /* 0x0000000000007941 */ /* 0x000fea0003800000 */
.L_x_5498:
        /* <DEDUP_REMOVED lines=8> */
[----:B------:R-:W-:-:S04]  /*3170*/  IMAD R9, R123, 0x60, RZ ;  /* 0x000000607b097824 */ /* 0x000fc800078e02ff */
[----:B-1----:R-:W-:-:S05]  /*3180*/  IMAD.WIDE.U32 R10, R122, 0x60, R192 ;  /* 0x000000607a0a7825 */ /* 0x002fca00078e00c0 */
[----:B------:R-:W-:-:S05]  /*3190*/  IADD3 R11, R11, R9, RZ ;  /* 0x000000090b0b7210 */ /* 0x000fca0007ffe0ff */
[----:B------:R-:W-:Y:S01]  /*31a0*/  @!PT LDS RZ, [RZ] ;  /* 0x00000000fffff984 */ /* 0x000fe20000000800 */
[----:B------:R-:W-:Y:S01]  /*31b0*/  @!PT LDS RZ, [RZ] ;  /* 0x00000000fffff984 */ /* 0x000fe20000000800 */
[----:B------:R-:W-:Y:S01]  /*31c0*/  @!PT LDS RZ, [RZ] ;  /* 0x00000000fffff984 */ /* 0x000fe20000000800 */
[----:B------:R1:W-:Y:S02]  /*31d0*/  LDGSTS.E.BYPASS.LTC128B.128 [R180+0x7800], desc[UR12][R10.64] ;  /* 0x078000000ab47fae */ /* 0x0003e4000b901d4c */
.L_x_5501:
[----:B------:R-:W-:Y:S05]  /*31e0*/  BSYNC B0 ;  /* 0x0000000000007941 */ /* 0x000fea0003800000 */
.L_x_5500:
        /* <DEDUP_REMOVED lines=13> */
.L_x_5503:
[----:B------:R-:W-:Y:S05]  /*32c0*/  BSYNC B0 ;  /* 0x0000000000007941 */ /* 0x000fea0003800000 */
.L_x_5502:
        /* <DEDUP_REMOVED lines=15> */
.L_x_5505:
[----:B------:R-:W-:Y:S05]  /*33c0*/  BSYNC B0 ;  /* 0x0000000000007941 */ /* 0x000fea0003800000 */
.L_x_5504:
        /* <DEDUP_REMOVED lines=15> */
.L_x_5507:
[----:B------:R-:W-:Y:S05]  /*34c0*/  BSYNC B0 ;  /* 0x0000000000007941 */ /* 0x000fea0003800000 */
.L_x_5506:
        /* <DEDUP_REMOVED lines=15> */
.L_x_5509:
[----:B------:R-:W-:Y:S05]  /*35c0*/  BSYNC B0 ;  /* 0x0000000000007941 */ /* 0x000fea0003800000 */
.L_x_5508:
[----:B------:R-:W-:Y:S01]  /*35d0*/  LDSM.16.M88.4 R16, [R172] ;  /* 0x00000000ac10783b */ /* 0x000fe20000000200 */
[----:B------:R-:W-:Y:S01]  /*35e0*/  LOP3.LUT P1, RZ, R8, 0x2, RZ, 0xc0, !PT ;  /* 0x0000000208ff7812 */ /* 0x000fe2000782c0ff */
[----:B------:R-:W-:Y:S01]  /*35f0*/  ULDC UR10, c[0x0][0x39c] ;  /* 0x0000e700000a7ab9 */ /* 0x000fe20000000800 */
[----:B------:R-:W-:Y:S01]  /*3600*/  LEA R170, R3, R172, 0x1 ;  /* 0x000000ac03aa7211 */ /* 0x000fe200078e08ff */
[----:B------:R-:W5:Y:S01]  /*3610*/  LDSM.16.M88.4 R20, [R171+0x2000] ;  /* 0x00200000ab14783b */ /* 0x000f620000000200 */
[----:B------:R-:W-:Y:S02]  /*3620*/  SEL R0, R0, 0xfffffff0, !P1 ;  /* 0xfffffff000007807 */ /* 0x000fe40004800000 */
[----:B------:R-:W-:Y:S01]  /*3630*/  LOP3.LUT P1, RZ, R8, 0x4, RZ, 0xc0, !PT ;  /* 0x0000000408ff7812 */ /* 0x000fe2000782c0ff */
[----:B-1----:R-:W-:Y:S01]  /*3640*/  LDSM.16.M88.4 R12, [R170] ;  /* 0x00000000aa0c783b */ /* 0x002fe20000000200 */
[----:B------:R-:W-:Y:S02]  /*3650*/  LEA R165, R0, R171, 0x1 ;  /* 0x000000ab00a57211 */ /* 0x000fe400078e08ff */
[C---:B------:R-:W-:Y:S01]  /*3660*/  IADD3 R8, R171.reuse, 0x2000, RZ ;  /* 0x00002000ab087810 */ /* 0x040fe20007ffe0ff */
[----:B--2-4-:R-:W1:Y:S01]  /*3670*/  LDSM.16.M88.4 R40, [R171+0x2800] ;  /* 0x00280000ab28783b */ /* 0x014e620000000200 */
[----:B------:R-:W-:-:S02]  /*3680*/  IADD3 R168, R171, 0x2040, RZ ;  /* 0x00002040aba87810 */ /* 0x000fc40007ffe0ff */
[----:B------:R-:W-:Y:S01]  /*3690*/  LEA R169, R5, R172, 0x1 ;  /* 0x000000ac05a97211 */ /* 0x000fe200078e08ff */
[----:B------:R-:W2:Y:S01]  /*36a0*/  LDSM.16.M88.4 R48, [R165+0x2000] ;  /* 0x00200000a530783b */ /* 0x000ea20000000200 */
[----:B------:R-:W-:Y:S02]  /*36b0*/  ISETP.GE.AND P2, PT, R101, 0x2, PT ;  /* 0x000000026500780c */ /* 0x000fe40003f46270 */
[----:B------:R-:W-:Y:S01]  /*36c0*/  LEA R167, R3, R169, 0x1 ;  /* 0x000000a903a77211 */ /* 0x000fe200078e08ff */
[----:B------:R-:W4:Y:S01]  /*36d0*/  LDSM.16.M88.4 R44, [R165+0x2800] ;  /* 0x00280000a52c783b */ /* 0x000f220000000200 */
[----:B------:R-:W-:Y:S02]  /*36e0*/  @P1 IADD3 R168, R8, -0x40, RZ ;  /* 0xffffffc008a81810 */ /* 0x000fe40007ffe0ff */
[----:B------:R-:W-:Y:S01]  /*36f0*/  IADD3 R166, R7, R6, RZ ;  /* 0x0000000607a67210 */ /* 0x000fe20007ffe0ff */
[----:B------:R-:W-:Y:S01]  /*3700*/  LDSM.16.M88.4 R8, [R169] ;  /* 0x00000000a908783b */ /* 0x000fe20000000200 */
[----:B------:R-:W-:-:S02]  /*3710*/  LEA R100, R0, R168, 0x1 ;  /* 0x000000a800647211 */ /* 0x000fc400078e08ff */
[C---:B------:R-:W-:Y:S01]  /*3720*/  IADD3 R161, R168.reuse, 0x800, RZ ;  /* 0x00000800a8a17810 */ /* 0x040fe20007ffe0ff */
[----:B------:R-:W3:Y:S01]  /*3730*/  LDSM.16.M88.4 R32, [R168] ;  /* 0x00000000a820783b */ /* 0x000ee20000000200 */
[C---:B------:R-:W-:Y:S02]  /*3740*/  IADD3 R160, R168.reuse, 0x1000, RZ ;  /* 0x00001000a8a07810 */ /* 0x040fe40007ffe0ff */
[C---:B------:R-:W-:Y:S01]  /*3750*/  IADD3 R159, R168.reuse, 0x1800, RZ ;  /* 0x00001800a89f7810 */ /* 0x040fe20007ffe0ff */
[----:B------:R-:W-:Y:S01]  /*3760*/  LDSM.16.M88.4 R36, [R167] ;  /* 0x00000000a724783b */ /* 0x000fe20000000200 */
[C---:B------:R-:W-:Y:S02]  /*3770*/  IADD3 R158, R168.reuse, 0x2000, RZ ;  /* 0x00002000a89e7810 */ /* 0x040fe40007ffe0ff */
[C---:B------:R-:W-:Y:S01]  /*3780*/  IADD3 R157, R168.reuse, 0x2800, RZ ;  /* 0x00002800a89d7810 */ /* 0x040fe20007ffe0ff */
[----:B------:R-:W-:Y:S01]  /*3790*/  LDSM.16.M88.4 R64, [R100] ;  /* 0x000000006440783b */ /* 0x000fe20000000200 */
[----:B------:R-:W-:-:S02]  /*37a0*/  IADD3 R156, R168, 0x3000, RZ ;  /* 0x00003000a89c7810 */ /* 0x000fc40007ffe0ff */
[----:B------:R-:W-:Y:S01]  /*37b0*/  IADD3 R102, R168, 0x3800, RZ ;  /* 0x00003800a8667810 */ /* 0x000fe20007ffe0ff */
[----:B------:R-:W3:Y:S01]  /*37c0*/  LDSM.16.M88.4 R60, [R168+0x800] ;  /* 0x00080000a83c783b */ /* 0x000ee20000000200 */
[C---:B-----5:R-:W-:Y:S03]  /*37d0*/  HMMA.16816.F32.BF16 R56, R16.reuse, R20, RZ ;  /* 0x000000141038723c */ /* 0x060fe600000418ff */
[----:B------:R-:W-:Y:S04]  /*37e0*/  LDSM.16.M88.4 R52, [R165+0x3000] ;  /* 0x00300000a534783b */ /* 0x000fe80000000200 */
[----:B------:R-:W-:Y:S01]  /*37f0*/  LDSM.16.M88.4 R68, [R100+0x800] ;  /* 0x000800006444783b */ /* 0x000fe20000000200 */
[C---:B------:R-:W-:Y:S03]  /*3800*/  HMMA.16816.F32.BF16 R20, R16.reuse, R22, RZ ;  /* 0x000000161014723c */ /* 0x040fe600000418ff */
[----:B------:R-:W-:Y:S03]  /*3810*/  LDSM.16.M88.4 R72, [R100+0x2000] ;  /* 0x002000006448783b */ /* 0x000fe60000000200 */
[C---:B-1----:R-:W-:Y:S01]  /*3820*/  HMMA.16816.F32.BF16 R24, R16.reuse, R40, RZ ;  /* 0x000000281018723c */ /* 0x042fe200000418ff */
[----:B------:R-:W0:Y:S05]  /*3830*/  LDGDEPBAR ;  /* 0x00000000000079af */ /* 0x000e2a0000000000 */
[----:B------:R-:W-:Y:S06]  /*3840*/  HMMA.16816.F32.BF16 R40, R16, R42, RZ ;  /* 0x0000002a1028723c */ /* 0x000fec00000418ff */
[C---:B--2---:R-:W-:Y:S06]  /*3850*/  HMMA.16816.F32.BF16 R56, R12.reuse, R48, R56 ;  /* 0x000000300c38723c */ /* 0x044fec0000041838 */
[C---:B------:R-:W-:Y:S01]  /*3860*/  HMMA.16816.F32.BF16 R20, R12.reuse, R50, R20 ;  /* 0x000000320c14723c */ /* 0x040fe20000041814 */
[----:B------:R-:W1:Y:S05]  /*3870*/  LDSM.16.M88.4 R48, [R171+0x3000] ;  /* 0x00300000ab30783b */ /* 0x000e6a0000000200 */
[C---:B----4-:R-:W-:Y:S06]  /*3880*/  HMMA.16816.F32.BF16 R24, R12.reuse, R44, R24 ;  /* 0x0000002c0c18723c */ /* 0x050fec0000041818 */
[----:B------:R-:W-:Y:S01]  /*3890*/  HMMA.16816.F32.BF16 R40, R12, R46, R40 ;  /* 0x0000002e0c28723c */ /* 0x000fe20000041828 */
[----:B------:R-:W2:Y:S05]  /*38a0*/  LDSM.16.M88.4 R44, [R171+0x3800] ;  /* 0x00380000ab2c783b */ /* 0x000eaa0000000200 */
[C---:B---3--:R-:W-:Y:S06]  /*38b0*/  HMMA.16816.F32.BF16 R56, R8.reuse, R32, R56 ;  /* 0x000000200838723c */ /* 0x048fec0000041838 */
[C---:B------:R-:W-:Y:S06]  /*38c0*/  HMMA.16816.F32.BF16 R20, R8.reuse, R34, R20 ;  /* 0x000000220814723c */ /* 0x040fec0000041814 */
[C---:B------:R-:W-:Y:S06]  /*38d0*/  HMMA.16816.F32.BF16 R24, R8.reuse, R60, R24 ;  /* 0x0000003c0818723c */ /* 0x040fec0000041818 */
[----:B------:R-:W-:Y:S01]  /*38e0*/  HMMA.16816.F32.BF16 R40, R8, R62, R40 ;  /* 0x0000003e0828723c */ /* 0x000fe20000041828 */
[----:B------:R-:W-:Y:S05]  /*38f0*/  LDSM.16.M88.4 R60, [R165+0x3800] ;  /* 0x00380000a53c783b */ /* 0x000fea0000000200 */
[----:B-1----:R-:W-:Y:S06]  /*3900*/  HMMA.16816.F32.BF16 R32, R16, R48, RZ ;  /* 0x000000301020723c */ /* 0x002fec00000418ff */
[C---:B------:R-:W-:Y:S06]  /*3910*/  HMMA.16816.F32.BF16 R56, R36.reuse, R64, R56 ;  /* 0x000000402438723c */ /* 0x040fec0000041838 */
[----:B------:R-:W-:Y:S01]  /*3920*/  HMMA.16816.F32.BF16 R20, R36, R66, R20 ;  /* 0x000000422414723c */ /* 0x000fe20000041814 */
[----:B------:R-:W1:Y:S05]  /*3930*/  LDSM.16.M88.4 R64, [R168+0x1000] ;  /* 0x00100000a840783b */ /* 0x000e6a0000000200 */
[----:B------:R-:W-:Y:S06]  /*3940*/  HMMA.16816.F32.BF16 R48, R16, R50, RZ ;  /* 0x000000321030723c */ /* 0x000fec00000418ff */
[----:B------:R-:W-:Y:S06]  /*3950*/  HMMA.16816.F32.BF16 R32, R12, R52, R32 ;  /* 0x000000340c20723c */ /* 0x000fec0000041820 */
[----:B------:R-:W-:Y:S01]  /*3960*/  FMUL.FTZ R57, R57, UR10 ;  /* 0x0000000a39397c20 */ /* 0x000fe20008410000 */
[C---:B------:R-:W-:Y:S01]  /*3970*/  HMMA.16816.F32.BF16 R24, R36.reuse, R68, R24 ;  /* 0x000000442418723c */ /* 0x040fe20000041818 */
[----:B------:R-:W-:Y:S01]  /*3980*/  FMUL.FTZ R0, R56, UR10 ;  /* 0x0000000a38007c20 */ /* 0x000fe20008410000 */
[----:B------:R-:W-:Y:S01]  /*3990*/  FMUL.FTZ R81, R58, UR10 ;  /* 0x0000000a3a517c20 */ /* 0x000fe20008410000 */
[----:B------:R3:W4:Y:S01]  /*39a0*/  MUFU.TANH R79, R57 ;  /* 0x00000039004f7308 */ /* 0x0007220000002400 */
[----:B------:R-:W-:Y:S01]  /*39b0*/  FMUL.FTZ R82, R59, UR10 ;  /* 0x0000000a3b527c20 */ /* 0x000fe20008410000 */
[----:B------:R-:W-:Y:S01]  /*39c0*/  FMUL.FTZ R83, R20, UR10 ;  /* 0x0000000a14537c20 */ /* 0x000fe20008410000 */
[----:B------:R-:W-:Y:S01]  /*39d0*/  FMUL.FTZ R84, R21, UR10 ;  /* 0x0000000a15547c20 */ /* 0x000fe20008410000 */
[----:B------:R-:W-:Y:S01]  /*39e0*/  FMUL.FTZ R85, R22, UR10 ;  /* 0x0000000a16557c20 */ /* 0x000fe20008410000 */
[----:B------:R-:W-:Y:S01]  /*39f0*/  FMUL.FTZ R86, R23, UR10 ;  /* 0x0000000a17567c20 */ /* 0x000fe20008410000 */
[----:B------:R-:W-:Y:S01]  /*3a00*/  HMMA.16816.F32.BF16 R40, R36, R70, R40 ;  /* 0x000000462428723c */ /* 0x000fe20000041828 */
[----:B------:R-:W5:Y:S01]  /*3a10*/  LDSM.16.M88.4 R20, [R171+0x4000] ;  /* 0x00400000ab14783b */ /* 0x000f620000000200 */
[----:B------:R-:W4:Y:S03]  /*3a20*/  MUFU.TANH R0, R0 ;  /* 0x0000000000007308 */ /* 0x000f260000002400 */
[----:B------:R-:W-:Y:S01]  /*3a30*/  LDSM.16.M88.4 R68, [R168+0x1800] ;  /* 0x00180000a844783b */ /* 0x000fe20000000200 */
[----:B------:R-:W-:Y:S04]  /*3a40*/  HMMA.16816.F32.BF16 R48, R12, R54, R48 ;  /* 0x000000360c30723c */ /* 0x000fe80000041830 */
[----:B------:R-:W4:Y:S01]  /*3a50*/  MUFU.TANH R81, R81 ;  /* 0x0000005100517308 */ /* 0x000f220000002400 */
[----:B---3--:R-:W3:Y:S01]  /*3a60*/  LDSM.16.M88.4 R56, [R100+0x1000] ;  /* 0x001000006438783b */ /* 0x008ee20000000200 */
[----:B--2---:R-:W-:Y:S03]  /*3a70*/  HMMA.16816.F32.BF16 R52, R16, R44, RZ ;  /* 0x0000002c1034723c */ /* 0x004fe600000418ff */
[----:B------:R-:W-:Y:S01]  /*3a80*/  FMUL.FTZ R87, R24, UR10 ;  /* 0x0000000a18577c20 */ /* 0x000fe20008410000 */
[----:B------:R-:W-:Y:S01]  /*3a90*/  FMUL.FTZ R88, R25, UR10 ;  /* 0x0000000a19587c20 */ /* 0x000fe20008410000 */
[----:B------:R-:W-:Y:S01]  /*3aa0*/  FMUL.FTZ R89, R26, UR10 ;  /* 0x0000000a1a597c20 */ /* 0x000fe20008410000 */
[----:B-1----:R-:W-:Y:S01]  /*3ab0*/  HMMA.16816.F32.BF16 R32, R8, R64, R32 ;  /* 0x000000400820723c */ /* 0x002fe20000041820 */
[----:B------:R-:W-:Y:S01]  /*3ac0*/  FMUL.FTZ R90, R27, UR10 ;  /* 0x0000000a1b5a7c20 */ /* 0x000fe20008410000 */
[----:B------:R-:W1:Y:S01]  /*3ad0*/  MUFU.TANH R82, R82 ;  /* 0x0000005200527308 */ /* 0x000e620000002400 */
[----:B------:R-:W2:Y:S03]  /*3ae0*/  LDSM.16.M88.4 R24, [R165+0x4000] ;  /* 0x00400000a518783b */ /* 0x000ea60000000200 */
[----:B------:R-:W-:Y:S01]  /*3af0*/  HMMA.16816.F32.BF16 R44, R16, R46, RZ ;  /* 0x0000002e102c723c */ /* 0x000fe200000418ff */
[----:B------:R-:W-:Y:S01]  /*3b00*/  FMUL.FTZ R91, R40, UR10 ;  /* 0x0000000a285b7c20 */ /* 0x000fe20008410000 */
[----:B------:R-:W-:Y:S01]  /*3b10*/  FMUL.FTZ R92, R41, UR10 ;  /* 0x0000000a295c7c20 */ /* 0x000fe20008410000 */
[----:B------:R-:W-:Y:S01]  /*3b20*/  FMUL.FTZ R93, R42, UR10 ;  /* 0x0000000a2a5d7c20 */ /* 0x000fe20008410000 */
[----:B------:R-:W-:Y:S01]  /*3b30*/  FMUL.FTZ R94, R43, UR10 ;  /* 0x0000000a2b5e7c20 */ /* 0x000fe20008410000 */
[----:B------:R-:W1:Y:S01]  /*3b40*/  MUFU.TANH R83, R83 ;  /* 0x0000005300537308 */ /* 0x000e620000002400 */
[----:B------:R-:W-:Y:S01]  /*3b50*/  HMMA.16816.F32.BF16 R48, R8, R66, R48 ;  /* 0x000000420830723c */ /* 0x000fe20000041830 */
[----:B------:R-:W4:Y:S05]  /*3b60*/  LDSM.16.M88.4 R40, [R171+0x4800] ;  /* 0x00480000ab28783b */ /* 0x000f2a0000000200 */
[----:B------:R-:W-:Y:S01]  /*3b70*/  HMMA.16816.F32.BF16 R52, R12, R60, R52 ;  /* 0x0000003c0c34723c */ /* 0x000fe20000041834 */
[----:B------:R-:W1:Y:S05]  /*3b80*/  MUFU.TANH R84, R84 ;  /* 0x0000005400547308 */ /* 0x000e6a0000002400 */
[C---:B-----5:R-:W-:Y:S03]  /*3b90*/  HMMA.16816.F32.BF16 R64, R16.reuse, R20, RZ ;  /* 0x000000141040723c */ /* 0x060fe600000418ff */
[----:B------:R-:W1:Y:S03]  /*3ba0*/  MUFU.TANH R85, R85 ;  /* 0x0000005500557308 */ /* 0x000e660000002400 */
[----:B------:R-:W-:Y:S05]  /*3bb0*/  HMMA.16816.F32.BF16 R20, R16, R22, RZ ;  /* 0x000000161014723c */ /* 0x000fea00000418ff */
[----:B------:R-:W1:Y:S01]  /*3bc0*/  MUFU.TANH R86, R86 ;  /* 0x0000005600567308 */ /* 0x000e620000002400 */
[C---:B---3--:R-:W-:Y:S06]  /*3bd0*/  HMMA.16816.F32.BF16 R32, R36.reuse, R56, R32 ;  /* 0x000000382420723c */ /* 0x048fec0000041820 */
[----:B------:R-:W-:Y:S01]  /*3be0*/  HMMA.16816.F32.BF16 R48, R36, R58, R48 ;  /* 0x0000003a2430723c */ /* 0x000fe20000041830 */
[----:B------:R-:W3:Y:S01]  /*3bf0*/  LDSM.16.M88.4 R56, [R168+0x2000] ;  /* 0x00200000a838783b */ /* 0x000ee20000000200 */
[----:B------:R-:W1:Y:S04]  /*3c00*/  MUFU.TANH R87, R87 ;  /* 0x0000005700577308 */ /* 0x000e680000002400 */
[C---:B------:R-:W-:Y:S01]  /*3c10*/  HMMA.16816.F32.BF16 R44, R12.reuse, R62, R44 ;  /* 0x0000003e0c2c723c */ /* 0x040fe2000004182c */
[----:B------:R-:W5:Y:S03]  /*3c20*/  LDSM.16.M88.4 R60, [R100+0x1800] ;  /* 0x00180000643c783b */ /* 0x000f660000000200 */
[----:B------:R-:W1:Y:S02]  /*3c30*/  MUFU.TANH R88, R88 ;  /* 0x0000005800587308 */ /* 0x000e640000002400 */
[C---:B--2---:R-:W-:Y:S06]  /*3c40*/  HMMA.16816.F32.BF16 R64, R12.reuse, R24, R64 ;  /* 0x000000180c40723c */ /* 0x044fec0000041840 */
[----:B------:R-:W-:Y:S01]  /*3c50*/  FMUL.FTZ R95, R32, UR10 ;  /* 0x0000000a205f7c20 */ /* 0x000fe20008410000 */
[----:B------:R-:W-:Y:S01]  /*3c60*/  FMUL.FTZ R96, R33, UR10 ;  /* 0x0000000a21607c20 */ /* 0x000fe20008410000 */
[----:B------:R-:W-:Y:S01]  /*3c70*/  FMUL.FTZ R97, R34, UR10 ;  /* 0x0000000a22617c20 */ /* 0x000fe20008410000 */
[----:B------:R-:W-:Y:S01]  /*3c80*/  FMUL.FTZ R98, R35, UR10 ;  /* 0x0000000a23627c20 */ /* 0x000fe20008410000 */
[----:B------:R-:W-:Y:S01]  /*3c90*/  HMMA.16816.F32.BF16 R20, R12, R26, R20 ;  /* 0x0000001a0c14723c */ /* 0x000fe20000041814 */
[----:B------:R-:W2:Y:S01]  /*3ca0*/  LDSM.16.M88.4 R32, [R165+0x4800] ;  /* 0x00480000a520783b */ /* 0x000ea20000000200 */
[----:B------:R-:W-:Y:S01]  /*3cb0*/  FMUL.FTZ R99, R48, UR10 ;  /* 0x0000000a30637c20 */ /* 0x000fe20008410000 */
[----:B------:R-:W-:Y:S01]  /*3cc0*/  FMUL.FTZ R104, R49, UR10 ;  /* 0x0000000a31687c20 */ /* 0x000fe20008410000 */
[----:B------:R-:W-:Y:S01]  /*3cd0*/  FMUL.FTZ R105, R50, UR10 ;  /* 0x0000000a32697c20 */ /* 0x000fe20008410000 */
[----:B------:R-:W-:Y:S01]  /*3ce0*/  FMUL.FTZ R106, R51, UR10 ;  /* 0x0000000a336a7c20 */ /* 0x000fe20008410000 */
[----:B----4-:R-:W-:Y:S01]  /*3cf0*/  HMMA.16816.F32.BF16 R24, R16, R40, RZ ;  /* 0x000000281018723c */ /* 0x010fe200000418ff */
[----:B------:R-:W-:Y:S01]  /*3d00*/  LDSM.16.M88.4 R48, [R171+0x5000] ;  /* 0x00500000ab30783b */ /* 0x000fe20000000200 */
[----:B------:R-:W4:Y:S04]  /*3d10*/  MUFU.TANH R89, R89 ;  /* 0x0000005900597308 */ /* 0x000f280000002400 */
[C---:B------:R-:W-:Y:S04]  /*3d20*/  HMMA.16816.F32.BF16 R52, R8.reuse, R68, R52 ;  /* 0x000000440834723c */ /* 0x040fe80000041834 */
[----:B------:R-:W1:Y:S02]  /*3d30*/  MUFU.TANH R90, R90 ;  /* 0x0000005a005a7308 */ /* 0x000e640000002400 */
[C---:B------:R-:W-:Y:S01]  /*3d40*/  HMMA.16816.F32.BF16 R44, R8.reuse, R70, R44 ;  /* 0x00000046082c723c */ /* 0x040fe2000004182c */
[----:B------:R-:W4:Y:S05]  /*3d50*/  LDSM.16.M88.4 R68, [R168+0x2800] ;  /* 0x00280000a844783b */ /* 0x000f2a0000000200 */
[----:B---3--:R-:W-:Y:S01]  /*3d60*/  HMMA.16816.F32.BF16 R64, R8, R56, R64 ;  /* 0x000000380840723c */ /* 0x008fe20000041840 */
[----:B------:R-:W3:Y:S05]  /*3d70*/  MUFU.TANH R91, R91 ;  /* 0x0000005b005b7308 */ /* 0x000eea0000002400 */
[----:B------:R-:W-:Y:S03]  /*3d80*/  HMMA.16816.F32.BF16 R40, R16, R42, RZ ;  /* 0x0000002a1028723c */ /* 0x000fe600000418ff */
[----:B------:R-:W1:Y:S03]  /*3d90*/  MUFU.TANH R92, R92 ;  /* 0x0000005c005c7308 */ /* 0x000e660000002400 */
[----:B-----5:R-:W-:Y:S05]  /*3da0*/  HMMA.16816.F32.BF16 R52, R36, R60, R52 ;  /* 0x0000003c2434723c */ /* 0x020fea0000041834 */
[----:B------:R-:W1:Y:S01]  /*3db0*/  MUFU.TANH R93, R93 ;  /* 0x0000005d005d7308 */ /* 0x000e620000002400 */
[----:B--2---:R-:W-:Y:S06]  /*3dc0*/  HMMA.16816.F32.BF16 R24, R12, R32, R24 ;  /* 0x000000200c18723c */ /* 0x004fec0000041818 */
[----:B------:R-:W-:Y:S01]  /*3dd0*/  HMMA.16816.F32.BF16 R44, R36, R62, R44 ;  /* 0x0000003e242c723c */ /* 0x000fe2000004182c */
[----:B------:R-:W2:Y:S01]  /*3de0*/  LDSM.16.M88.4 R60, [R171+0x5800] ;  /* 0x00580000ab3c783b */ /* 0x000ea20000000200 */
[----:B------:R-:W1:Y:S04]  /*3df0*/  MUFU.TANH R94, R94 ;  /* 0x0000005e005e7308 */ /* 0x000e680000002400 */
[----:B------:R-:W-:Y:S01]  /*3e00*/  HMMA.16816.F32.BF16 R20, R8, R58, R20 ;  /* 0x0000003a0814723c */ /* 0x000fe20000041814 */
[----:B------:R-:W-:Y:S03]  /*3e10*/  LDSM.16.M88.4 R56, [R165+0x5000] ;  /* 0x00500000a538783b */ /* 0x000fe60000000200 */
[----:B------:R-:W1:Y:S02]  /*3e20*/  MUFU.TANH R95, R95 ;  /* 0x0000005f005f7308 */ /* 0x000e640000002400 */
[----:B------:R-:W-:Y:S01]  /*3e30*/  HMMA.16816.F32.BF16 R64, R36, R72, R64 ;  /* 0x000000482440723c */ /* 0x000fe20000041840 */
[----:B------:R-:W-:Y:S01]  /*3e40*/  FMUL.FTZ R52, R52, UR10 ;  /* 0x0000000a34347c20 */ /* 0x000fe20008410000 */
[----:B------:R-:W-:Y:S01]  /*3e50*/  FMUL.FTZ R53, R53, UR10 ;  /* 0x0000000a35357c20 */ /* 0x000fe20008410000 */
[----:B------:R-:W-:Y:S01]  /*3e60*/  FMUL.FTZ R54, R54, UR10 ;  /* 0x0000000a36367c20 */ /* 0x000fe20008410000 */
[----:B------:R-:W-:-:S02]  /*3e70*/  FMUL.FTZ R195, R55, UR10 ;  /* 0x0000000a37c37c20 */ /* 0x000fc40008410000 */
[----:B------:R-:W-:Y:S01]  /*3e80*/  HMMA.16816.F32.BF16 R40, R12, R34, R40 ;  /* 0x000000220c28723c */ /* 0x000fe20000041828 */
[----:B------:R-:W5:Y:S01]  /*3e90*/  LDSM.16.M88.4 R32, [R100+0x2800] ;  /* 0x002800006420783b */ /* 0x000f620000000200 */
[----:B------:R-:W1:Y:S04]  /*3ea0*/  MUFU.TANH R107, R52 ;  /* 0x00000034006b7308 */ /* 0x000e680000002400 */
[----:B----4-:R-:W-:Y:S01]  /*3eb0*/  HMMA.16816.F32.BF16 R24, R8, R68, R24 ;  /* 0x000000440818723c */ /* 0x010fe20000041818 */
[----:B------:R-:W-:Y:S01]  /*3ec0*/  FMUL.FTZ R44, R44, UR10 ;  /* 0x0000000a2c2c7c20 */ /* 0x000fe20008410000 */
[----:B------:R-:W-:Y:S01]  /*3ed0*/  FMUL.FTZ R197, R45, UR10 ;  /* 0x0000000a2dc57c20 */ /* 0x000fe20008410000 */
[----:B------:R-:W-:Y:S01]  /*3ee0*/  FMUL.FTZ R137, R46, UR10 ;  /* 0x0000000a2e897c20 */ /* 0x000fe20008410000 */
[----:B------:R-:W4:Y:S01]  /*3ef0*/  MUFU.TANH R199, R53 ;  /* 0x0000003500c77308 */ /* 0x000f220000002400 */
[----:B------:R-:W-:Y:S01]  /*3f00*/  FMUL.FTZ R191, R47, UR10 ;  /* 0x0000000a2fbf7c20 */ /* 0x000fe20008410000 */
[----:B------:R-:W-:Y:S06]  /*3f10*/  HMMA.16816.F32.BF16 R20, R36, R74, R20 ;  /* 0x0000004a2414723c */ /* 0x000fec0000041814 */
[----:B------:R-:W-:Y:S01]  /*3f20*/  FMUL.FTZ R151, R64, UR10 ;  /* 0x0000000a40977c20 */ /* 0x000fe20008410000 */
[----:B------:R-:W-:Y:S01]  /*3f30*/  FMUL.FTZ R189, R65, UR10 ;  /* 0x0000000a41bd7c20 */ /* 0x000fe20008410000 */
[----:B------:R-:W-:Y:S01]  /*3f40*/  FMUL.FTZ R149, R66, UR10 ;  /* 0x0000000a42957c20 */ /* 0x000fe20008410000 */
[----:B------:R-:W-:Y:S01]  /*3f50*/  FMUL.FTZ R155, R67, UR10 ;  /* 0x0000000a439b7c20 */ /* 0x000fe20008410000 */
[----:B------:R3:W1:Y:S01]  /*3f60*/  MUFU.TANH R141, R54 ;  /* 0x00000036008d7308 */ /* 0x0006620000002400 */
[----:B------:R-:W4:Y:S01]  /*3f70*/  LDSM.16.M88.4 R64, [R165+0x5800] ;  /* 0x00580000a540783b */ /* 0x000f220000000200 */
[----:B------:R-:W-:Y:S06]  /*3f80*/  HMMA.16816.F32.BF16 R40, R8, R70, R40 ;  /* 0x000000460828723c */ /* 0x000fec0000041828 */
[C---:B--2---:R-:W-:Y:S01]  /*3f90*/  HMMA.16816.F32.BF16 R68, R16.reuse, R60, RZ ;  /* 0x0000003c1044723c */ /* 0x044fe200000418ff */
[----:B------:R2:W1:Y:S05]  /*3fa0*/  MUFU.TANH R139, R44 ;  /* 0x0000002c008b7308 */ /* 0x00046a0000002400 */
[----:B------:R-:W-:Y:S01]  /*3fb0*/  FMUL.FTZ R147, R20, UR10 ;  /* 0x0000000a14937c20 */ /* 0x000fe20008410000 */
[----:B------:R-:W-:Y:S01]  /*3fc0*/  FMUL.FTZ R187, R21, UR10 ;  /* 0x0000000a15bb7c20 */ /* 0x000fe20008410000 */
[----:B------:R-:W-:Y:S01]  /*3fd0*/  FMUL.FTZ R145, R22, UR10 ;  /* 0x0000000a16917c20 */ /* 0x000fe20008410000 */
[C---:B---3--:R-:W-:Y:S01]  /*3fe0*/  HMMA.16816.F32.BF16 R52, R16.reuse, R48, RZ ;  /* 0x000000301034723c */ /* 0x048fe200000418ff */
[----:B------:R-:W-:Y:S01]  /*3ff0*/  FMUL.FTZ R153, R23, UR10 ;  /* 0x0000000a17997c20 */ /* 0x000fe20008410000 */
[----:B------:R-:W3:Y:S01]  /*4000*/  MUFU.TANH R96, R96 ;  /* 0x0000006000607308 */ /* 0x000ee20000002400 */
[----:B------:R-:W-:Y:S03]  /*4010*/  LDSM.16.M88.4 R20, [R168+0x3800] ;  /* 0x00380000a814783b */ /* 0x000fe60000000200 */
[----:B------:R-:W-:Y:S01]  /*4020*/  HMMA.16816.F32.BF16 R48, R16, R50, RZ ;  /* 0x000000321030723c */ /* 0x000fe200000418ff */
[----:B--2---:R-:W2:Y:S03]  /*4030*/  LDSM.16.M88.4 R44, [R168+0x3000] ;  /* 0x00300000a82c783b */ /* 0x004ea60000000200 */
[----:B------:R-:W1:Y:S02]  /*4040*/  MUFU.TANH R97, R97 ;  /* 0x0000006100617308 */ /* 0x000e640000002400 */
[----:B-----5:R-:W-:Y:S06]  /*4050*/  HMMA.16816.F32.BF16 R24, R36, R32, R24 ;  /* 0x000000202418723c */ /* 0x020fec0000041818 */
[----:B------:R-:W-:Y:S01]  /*4060*/  HMMA.16816.F32.BF16 R16, R16, R62, RZ ;  /* 0x0000003e1010723c */ /* 0x000fe200000418ff */
[----:B------:R-:W1:Y:S05]  /*4070*/  MUFU.TANH R98, R98 ;  /* 0x0000006200627308 */ /* 0x000e6a0000002400 */
[C---:B------:R-:W-:Y:S03]  /*4080*/  HMMA.16816.F32.BF16 R52, R12.reuse, R56, R52 ;  /* 0x000000380c34723c */ /* 0x040fe60000041834 */
[----:B------:R-:W1:Y:S03]  /*4090*/  MUFU.TANH R99, R99 ;  /* 0x0000006300637308 */ /* 0x000e660000002400 */
[C---:B------:R-:W-:Y:S01]  /*40a0*/  HMMA.16816.F32.BF16 R48, R12.reuse, R58, R48 ;  /* 0x0000003a0c30723c */ /* 0x040fe20000041830 */
[----:B------:R-:W5:Y:S04]  /*40b0*/  LDSM.16.M88.4 R56, [R100+0x3000] ;  /* 0x003000006438783b */ /* 0x000f680000000200 */
[----:B------:R-:W1:Y:S01]  /*40c0*/  MUFU.TANH R104, R104 ;  /* 0x0000006800687308 */ /* 0x000e620000002400 */
[----:B----4-:R-:W-:Y:S01]  /*40d0*/  HMMA.16816.F32.BF16 R68, R12, R64, R68 ;  /* 0x000000400c44723c */ /* 0x010fe20000041844 */
[----:B------:R-:W-:Y:S01]  /*40e0*/  FMUL.FTZ R24, R24, UR10 ;  /* 0x0000000a18187c20 */ /* 0x000fe20008410000 */
[----:B------:R-:W-:Y:S01]  /*40f0*/  FMUL.FTZ R133, R25, UR10 ;  /* 0x0000000a19857c20 */ /* 0x000fe20008410000 */
[----:B------:R-:W-:Y:S01]  /*4100*/  FMUL.FTZ R125, R26, UR10 ;  /* 0x0000000a1a7d7c20 */ /* 0x000fe20008410000 */
[----:B------:R-:W-:-:S02]  /*4110*/  FMUL.FTZ R117, R27, UR10 ;  /* 0x0000000a1b757c20 */ /* 0x000fc40008410000 */
[----:B------:R-:W-:Y:S01]  /*4120*/  HMMA.16816.F32.BF16 R16, R12, R66, R16 ;  /* 0x000000420c10723c */ /* 0x000fe20000041810 */
[----:B------:R4:W1:Y:S05]  /*4130*/  MUFU.TANH R135, R24 ;  /* 0x0000001800877308 */ /* 0x00086a0000002400 */
[----:B------:R-:W-:Y:S03]  /*4140*/  HMMA.16816.F32.BF16 R40, R36, R34, R40 ;  /* 0x000000222428723c */ /* 0x000fe60000041828 */
[----:B------:R-:W1:Y:S03]  /*4150*/  MUFU.TANH R105, R105 ;  /* 0x0000006900697308 */ /* 0x000e660000002400 */
[C---:B--2---:R-:W-:Y:S05]  /*4160*/  HMMA.16816.F32.BF16 R48, R8.reuse, R46, R48 ;  /* 0x0000002e0830723c */ /* 0x044fea0000041830 */
[----:B------:R-:W2:Y:S01]  /*4170*/  MUFU.TANH R106, R106 ;  /* 0x0000006a006a7308 */ /* 0x000ea20000002400 */
[----:B----4-:R-:W4:Y:S01]  /*4180*/  LDSM.16.M88.4 R24, [R100+0x3800] ;  /* 0x003800006418783b */ /* 0x010f220000000200 */
[----:B------:R-:W-:Y:S01]  /*4190*/  HMMA.16816.F32.BF16 R52, R8, R44, R52 ;  /* 0x0000002c0834723c */ /* 0x000fe20000041834 */
[----:B------:R-:W-:-:S05]  /*41a0*/  DEPBAR.LE SB0, 0x0 ;  /* 0x000080000000791a */ /* 0x000fca0000000000 */
[C---:B------:R-:W-:Y:S01]  /*41b0*/  HMMA.16816.F32.BF16 R68, R8.reuse, R20, R68 ;  /* 0x000000140844723c */ /* 0x040fe20000041844 */
[----:B------:R-:W1:Y:S04]  /*41c0*/  MUFU.TANH R195, R195 ;  /* 0x000000c300c37308 */ /* 0x000e680000002400 */
[----:B------:R-:W-:Y:S01]  /*41d0*/  FMUL.FTZ R41, R41, UR10 ;  /* 0x0000000a29297c20 */ /* 0x000fe20008410000 */
[----:B------:R-:W-:Y:S01]  /*41e0*/  HMMA.16816.F32.BF16 R16, R8, R22, R16 ;  /* 0x000000160810723c */ /* 0x000fe20000041810 */
[----:B------:R-:W-:Y:S01]  /*41f0*/  FMUL.FTZ R40, R40, UR10 ;  /* 0x0000000a28287c20 */ /* 0x000fe20008410000 */
[----:B------:R-:W-:Y:S01]  /*4200*/  FMUL.FTZ R42, R42, UR10 ;  /* 0x0000000a2a2a7c20 */ /* 0x000fe20008410000 */
[----:B------:R3:W1:Y:S01]  /*4210*/  MUFU.TANH R127, R41 ;  /* 0x00000029007f7308 */ /* 0x0006620000002400 */
[----:B------:R-:W-:-:S02]  /*4220*/  FMUL.FTZ R43, R43, UR10 ;  /* 0x0000000a2b2b7c20 */ /* 0x000fc40008410000 */
[C---:B-----5:R-:W-:Y:S01]  /*4230*/  HMMA.16816.F32.BF16 R48, R36.reuse, R58, R48 ;  /* 0x0000003a2430723c */ /* 0x060fe20000041830 */
[----:B------:R-:W-:Y:S02]  /*4240*/  LOP3.LUT R9, R78, 0xffffffe0, RZ, 0xc0, !PT ;  /* 0xffffffe04e097812 */ /* 0x000fe400078ec0ff */
[----:B------:R-:W-:Y:S02]  /*4250*/  LEA R11, R76, R80, 0x4 ;  /* 0x000000504c0b7211 */ /* 0x000fe400078e20ff */
[----:B------:R-:W-:Y:S01]  /*4260*/  IADD3 R8, -R9, R4, RZ ;  /* 0x0000000409087210 */ /* 0x000fe20007ffe1ff */
[----:B------:R-:W-:Y:S01]  /*4270*/  HMMA.16816.F32.BF16 R52, R36, R56, R52 ;  /* 0x000000382434723c */ /* 0x000fe20000041834 */
[----:B------:R-:W1:Y:S02]  /*4280*/  MUFU.TANH R197, R197 ;  /* 0x000000c500c57308 */ /* 0x000e640000002400 */
[----:B------:R-:W-:-:S04]  /*4290*/  SHF.R.S32.HI R9, RZ, 0x1f, R8 ;  /* 0x0000001fff097819 */ /* 0x000fc80000011408 */
[----:B------:R-:W-:Y:S02]  /*42a0*/  LEA.HI R9, R9, R8, RZ, 0x2 ;  /* 0x0000000809097211 */ /* 0x000fe400078f10ff */
[----:B------:R-:W1:Y:S02]  /*42b0*/  MUFU.TANH R137, R137 ;  /* 0x0000008900897308 */ /* 0x000e640000002400 */
[----:B------:R-:W-:Y:S01]  /*42c0*/  SHF.R.S32.HI R186, RZ, 0x2, R9 ;  /* 0x00000002ffba7819 */ /* 0x000fe20000011409 */
[C---:B----4-:R-:W-:Y:S03]  /*42d0*/  HMMA.16816.F32.BF16 R68, R36.reuse, R24, R68 ;  /* 0x000000182444723c */ /* 0x050fe60000041844 */
[----:B------:R-:W-:Y:S02]  /*42e0*/  IADD3 R8, R11, 0x1, R186 ;  /* 0x000000010b087810 */ /* 0x000fe40007ffe0ba */
[----:B------:R-:W4:Y:S01]  /*42f0*/  MUFU.TANH R191, R191 ;  /* 0x000000bf00bf7308 */ /* 0x000f220000002400 */
[----:B------:R-:W-:Y:S01]  /*4300*/  FMUL.FTZ R59, R49, UR10 ;  /* 0x0000000a313b7c20 */ /* 0x000fe20008410000 */
[----:B------:R-:W-:Y:S01]  /*4310*/  FMUL.FTZ R47, R51, UR10 ;  /* 0x0000000a332f7c20 */ /* 0x000fe20008410000 */
[----:B------:R-:W-:Y:S01]  /*4320*/  FMUL.FTZ R49, R50, UR10 ;  /* 0x0000000a32317c20 */ /* 0x000fe20008410000 */
[----:B------:R-:W-:Y:S01]  /*4330*/  HMMA.16816.F32.BF16 R16, R36, R26, R16 ;  /* 0x0000001a2410723c */ /* 0x000fe20000041810 */
[----:B------:R-:W-:Y:S01]  /*4340*/  FMUL.FTZ R48, R48, UR10 ;  /* 0x0000000a30307c20 */ /* 0x000fe20008410000 */
[----:B------:R-:W-:Y:S01]  /*4350*/  IADD3 R8, R30, R8, -R181 ;  /* 0x000000081e087210 */ /* 0x000fe20007ffe8b5 */
[----:B------:R-:W-:Y:S01]  /*4360*/  FMUL.FTZ R55, R55, UR10 ;  /* 0x0000000a37377c20 */ /* 0x000fe20008410000 */
[----:B------:R-:W-:Y:S01]  /*4370*/  FMUL.FTZ R52, R52, UR10 ;  /* 0x0000000a34347c20 */ /* 0x000fe20008410000 */
[----:B------:R-:W-:Y:S01]  /*4380*/  FMUL.FTZ R53, R53, UR10 ;  /* 0x0000000a35357c20 */ /* 0x000fe20008410000 */
[----:B------:R-:W-:Y:S01]  /*4390*/  FMUL.FTZ R54, R54, UR10 ;  /* 0x0000000a36367c20 */ /* 0x000fe20008410000 */
[----:B------:R-:W1:Y:S01]  /*43a0*/  MUFU.TANH R151, R151 ;  /* 0x0000009700977308 */ /* 0x000e620000002400 */
[----:B------:R-:W-:-:S02]  /*43b0*/  IADD3 R77, R8, R77, RZ ;  /* 0x0000004d084d7210 */ /* 0x000fc40007ffe0ff */
[----:B------:R-:W-:Y:S02]  /*43c0*/  SHF.L.U32 R25, R4, 0x1, RZ ;  /* 0x0000000104197819 */ /* 0x000fe400000006ff */
[C---:B------:R-:W-:Y:S02]  /*43d0*/  VIMNMX R130, R77.reuse, R30, PT ;  /* 0x0000001e4d827248 */ /* 0x040fe40003fe0100 */
[----:B------:R-:W-:Y:S01]  /*43e0*/  VIADDMNMX R129, R77, 0x8, R30, PT ;  /* 0x000000084d817846 */ /* 0x000fe2000380011e */
[----:B------:R-:W1:Y:S01]  /*43f0*/  MUFU.TANH R189, R189 ;  /* 0x000000bd00bd7308 */ /* 0x000e620000002400 */
[----:B------:R-:W-:Y:S01]  /*4400*/  LOP3.LUT R25, R25, 0x6, RZ, 0xc0, !PT ;  /* 0x0000000619197812 */ /* 0x000fe200078ec0ff */
[----:B------:R-:W-:Y:S01]  /*4410*/  FMUL.FTZ R51, R68, UR10 ;  /* 0x0000000a44337c20 */ /* 0x000fe20008410000 */
[----:B---3--:R-:W-:Y:S01]  /*4420*/  FMUL.FTZ R41, R69, UR10 ;  /* 0x0000000a45297c20 */ /* 0x008fe20008410000 */
[----:B------:R-:W-:Y:S01]  /*4430*/  FMUL.FTZ R23, R70, UR10 ;  /* 0x0000000a46177c20 */ /* 0x000fe20008410000 */
[----:B------:R-:W-:-:S03]  /*4440*/  FMUL.FTZ R21, R71, UR10 ;  /* 0x0000000a47157c20 */ /* 0x000fc60008410000 */
[----:B------:R-:W3:Y:S01]  /*4450*/  MUFU.TANH R149, R149 ;  /* 0x0000009500957308 */ /* 0x000ee20000002400 */
[----:B------:R-:W-:Y:S01]  /*4460*/  FMUL.FTZ R16, R16, UR10 ;  /* 0x0000000a10107c20 */ /* 0x000fe20008410000 */
[----:B------:R-:W-:Y:S01]  /*4470*/  FMUL.FTZ R17, R17, UR10 ;  /* 0x0000000a11117c20 */ /* 0x000fe20008410000 */
[----:B------:R-:W-:Y:S01]  /*4480*/  FMUL.FTZ R18, R18, UR10 ;  /* 0x0000000a12127c20 */ /* 0x000fe20008410000 */
[----:B------:R-:W-:-:S04]  /*4490*/  FMUL.FTZ R19, R19, UR10 ;  /* 0x0000000a13137c20 */ /* 0x000fc80008410000 */
        /* <DEDUP_REMOVED lines=11> */
[----:B------:R1:W1:Y:S08]  /*4550*/  MUFU.TANH R65, R52 ;  /* 0x0000003400417308 */ /* 0x0002700000002400 */
[----:B------:R1:W1:Y:S08]  /*4560*/  MUFU.TANH R63, R53 ;  /* 0x00000035003f7308 */ /* 0x0002700000002400 */
[----:B------:R1:W1:Y:S08]  /*4570*/  MUFU.TANH R57, R54 ;  /* 0x0000003600397308 */ /* 0x0002700000002400 */
[----:B------:R-:W1:Y:S08]  /*4580*/  MUFU.TANH R55, R55 ;  /* 0x0000003700377308 */ /* 0x000e700000002400 */
[----:B------:R1:W1:Y:S08]  /*4590*/  MUFU.TANH R61, R48 ;  /* 0x00000030003d7308 */ /* 0x0002700000002400 */
        /* <DEDUP_REMOVED lines=14> */
[----:B------:R-:W2:Y:S01]  /*4680*/  LDC R7, c[0x0][0x380] ;  /* 0x0000e000ff077b82 */ /* 0x000ea20000000800 */
[----:B------:R-:W-:Y:S01]  /*4690*/  VIADD R12, R2, 0xffffff80 ;  /* 0xffffff80020c7836 */ /* 0x000fe20000000000 */
[----:B------:R-:W-:Y:S01]  /*46a0*/  IABS R8, R2 ;  /* 0x0000000200087213 */ /* 0x000fe20000000000 */
[----:B------:R-:W-:-:S03]  /*46b0*/  ULDC.64 UR8, c[0x0][0x230] ;  /* 0x00008c0000087ab9 */ /* 0x000fc60000000a00 */
[----:B------:R-:W-:Y:S02]  /*46c0*/  IABS R6, R12 ;  /* 0x0000000c00067213 */ /* 0x000fe40000000000 */
[-C--:B--2---:R-:W-:Y:S02]  /*46d0*/  IABS R4, R7.reuse ;  /* 0x0000000700047213 */ /* 0x084fe40000000000 */
[----:B------:R-:W-:Y:S02]  /*46e0*/  LOP3.LUT R12, R12, R7, RZ, 0x3c, !PT ;  /* 0x000000070c0c7212 */ /* 0x000fe400078e3cff */
[----:B------:R-:W2:Y:S08]  /*46f0*/  I2F.RP R13, R4 ;  /* 0x00000004000d7306 */ /* 0x000eb00000209400 */
[----:B--2---:R-:W2:Y:S02]  /*4700*/  MUFU.RCP R10, R13 ;  /* 0x0000000d000a7308 */ /* 0x004ea40000001000 */
[----:B--2---:R-:W-:-:S06]  /*4710*/  VIADD R10, R10, 0xffffffe ;  /* 0x0ffffffe0a0a7836 */ /* 0x004fcc0000000000 */
[----:B------:R-:W2:Y:S02]  /*4720*/  F2I.FTZ.U32.TRUNC.NTZ R11, R10 ;  /* 0x0000000a000b7305 */ /* 0x000ea4000021f000 */
[----:B--2---:R-:W-:Y:S02]  /*4730*/  IADD3 R9, RZ, -R11, RZ ;  /* 0x8000000bff097210 */ /* 0x004fe40007ffe0ff */
        /* <DEDUP_REMOVED lines=44> */
[----:B-1----:R-:W-:-:S03]  /*4a00*/  IMAD.MOV.U32 R19, RZ, RZ, R10 ;  /* 0x000000ffff137224 */ /* 0x002fc600078e000a */
[----:B------:R-:W-:Y:S01]  /*4a10*/  IADD3 R4, R11, R9, RZ ;  /* 0x000000090b047210 */ /* 0x000fe20007ffe0ff */
[----:B------:R-:W-:Y:S06]  /*4a20*/  BRA `(.L_x_5512) ;  /* 0x0000000000087947 */ /* 0x000fec0003800000 */
.L_x_5511:
[----:B-1----:R-:W-:-:S04]  /*4a30*/  LEA R19, -R120, RZ, 0x7 ;  /* 0x000000ff78137211 */ /* 0x002fc800078e39ff */
[----:B------:R-:W-:-:S07]  /*4a40*/  SHF.R.S32.HI R4, RZ, 0x1f, R19 ;  /* 0x0000001fff047819 */ /* 0x000fce0000011413 */
.L_x_5512:
        /* <DEDUP_REMOVED lines=12> */
[----:B------:R-:W-:Y:S01]  /*4b10*/  @!P1 IMAD.WIDE.U32 R52, R120, 0x50, R44 ;  /* 0x0000005078349825 */ /* 0x000fe200078e002c */
[C---:B------:R-:W-:Y:S02]  /*4b20*/  @!P1 IADD3 R18, P5, R19.reuse, R66, RZ ;  /* 0x0000004213129210 */ /* 0x040fe40007fbe0ff */
[----:B------:R-:W4:Y:S01]  /*4b30*/  @!P1 LDC.64 R14, c[0x0][0x218] ;  /* 0x00008600ff0e9b82 */ /* 0x000f220000000a00 */
[----:B------:R-:W-:Y:S01]  /*4b40*/  @!P1 IMAD.MOV.U32 R12, RZ, RZ, R128 ;  /* 0x000000ffff0c9224 */ /* 0x000fe200078e0080 */
[----:B------:R-:W-:Y:S01]  /*4b50*/  @!P1 IADD3 R20, P4, R19, R52, RZ ;  /* 0x0000003413149210 */ /* 0x000fe20007f9e0ff */
[--C-:B------:R-:W-:Y:S02]  /*4b60*/  @!P1 IMAD.MOV.U32 R13, RZ, RZ, R103.reuse ;  /* 0x000000ffff0d9224 */ /* 0x100fe400078e0067 */
[----:B------:R-:W-:Y:S02]  /*4b70*/  @!P1 IMAD R11, R121, 0x50, RZ ;  /* 0x00000050790b9824 */ /* 0x000fe400078e02ff */
[----:B------:R-:W-:Y:S01]  /*4b80*/  @!P1 IMAD.X R8, R4, 0x1, R103, P3 ;  /* 0x0000000104089824 */ /* 0x000fe200018e0667 */
[C---:B-1----:R-:W-:Y:S01]  /*4b90*/  @!P1 LEA R52, P6, R9.reuse, R6, 0x1 ;  /* 0x0000000609349211 */ /* 0x042fe200078c08ff */
[----:B------:R-:W-:Y:S01]  /*4ba0*/  @!P1 IMAD.WIDE.U32 R44, R120, 0x60, R12 ;  /* 0x00000060782c9825 */ /* 0x000fe200078e000c */
[----:B------:R-:W-:Y:S01]  /*4bb0*/  @!P1 IADD3.X R26, R4, R53, R11, P4, !PT ;  /* 0x00000035041a9210 */ /* 0x000fe200027fe40b */
[----:B------:R-:W1:Y:S01]  /*4bc0*/  @!P1 LDC.64 R12, c[0x0][0x218] ;  /* 0x00008600ff0c9b82 */ /* 0x000e620000000a00 */
[----:B------:R-:W-:Y:S01]  /*4bd0*/  @!P1 LEA.HI.X R53, R9, R7, R8, 0x1, P6 ;  /* 0x0000000709359211 */ /* 0x000fe200030f0c08 */
[----:B------:R-:W-:Y:S01]  /*4be0*/  @!P1 IMAD R43, R121, 0x30, RZ ;  /* 0x00000030792b9824 */ /* 0x000fe200078e02ff */
[----:B------:R-:W-:Y:S01]  /*4bf0*/  @!P1 IADD3 R22, P3, R19, R44, RZ ;  /* 0x0000002c13169210 */ /* 0x000fe20007f7e0ff */
[----:B------:R-:W-:Y:S01]  /*4c00*/  @!P1 IMAD R27, R121, 0x60, RZ ;  /* 0x00000060791b9824 */ /* 0x000fe200078e02ff */
[-C--:B------:R-:W-:Y:S01]  /*4c10*/  @!P1 LEA R32, P4, R120, R128.reuse, 0x5 ;  /* 0x0000008078209211 */ /* 0x080fe200078828ff */
[----:B------:R-:W-:Y:S01]  /*4c20*/  @!PT LDS RZ, [RZ] ;  /* 0x00000000fffff984 */ /* 0x000fe20000000800 */
[----:B------:R-:W-:Y:S01]  /*4c30*/  @!PT LDS RZ, [RZ] ;  /* 0x00000000fffff984 */ /* 0x000fe20000000800 */
[----:B------:R-:W-:Y:S01]  /*4c40*/  @!PT LDS RZ, [RZ] ;  /* 0x00000000fffff984 */ /* 0x000fe20000000800 */
[----:B------:R2:W-:Y:S01]  /*4c50*/  @!P1 LDGSTS.E.BYPASS.LTC128B.128 [R180+0x2000], desc[UR12][R52.64] ;  /* 0x0200000034b49fae */ /* 0x0005e2000b901d4c */
[C---:B------:R-:W-:Y:S01]  /*4c60*/  @!P1 IADD3.X R24, R4.reuse, R67, R43, P5, !PT ;  /* 0x0000004304189210 */ /* 0x040fe20002ffe42b */
[----:B------:R-:W5:Y:S01]  /*4c70*/  @!P1 LDC.64 R10, c[0x0][0x218] ;  /* 0x00008600ff0a9b82 */ /* 0x000f620000000a00 */
[----:B------:R-:W-:Y:S01]  /*4c80*/  @!P1 IADD3.X R27, R4, R45, R27, P3, !PT ;  /* 0x0000002d041b9210 */ /* 0x000fe20001ffe41b */
[----:B------:R2:W-:Y:S01]  /*4c90*/  @P1 STS.128 [R180+0x2800], RZ ;  /* 0x002800ffb4001388 */ /* 0x0005e20000000c00 */
[----:B------:R-:W-:-:S02]  /*4ca0*/  @!P1 IADD3 R43, P5, P3, R19, R128, R175 ;  /* 0x00000080132b9210 */ /* 0x000fc40007bbe0af */
[-C--:B------:R-:W-:Y:S02]  /*4cb0*/  @!P1 LEA.HI.X R45, R120, R103.reuse, R121, 0x5, P4 ;  /* 0x00000067782d9211 */ /* 0x080fe400020f2c79 */
[----:B------:R-:W-:Y:S01]  /*4cc0*/  @!P1 IADD3.X R34, R4, R103, R174, P5, P3 ;  /* 0x0000006704229210 */ /* 0x000fe20002fe64ae */
[----:B------:R-:W2:Y:S01]  /*4cd0*/  @!P1 LDC.64 R8, c[0x0][0x218] ;  /* 0x00008600ff089b82 */ /* 0x000ea20000000a00 */
[----:B---3--:R-:W-:Y:S02]  /*4ce0*/  @!P1 LEA R42, P5, R43, R16, 0x1 ;  /* 0x000000102b2a9211 */ /* 0x008fe400078a08ff */
[----:B------:R-:W-:Y:S02]  /*4cf0*/  @!P1 LEA R16, P3, R120, R128, 0x6 ;  /* 0x0000008078109211 */ /* 0x000fe400078630ff */
[----:B------:R-:W-:Y:S02]  /*4d00*/  @!P1 IADD3 R32, P4, R19, R32, RZ ;  /* 0x0000002013209210 */ /* 0x000fe40007f9e0ff */
[----:B------:R-:W-:Y:S01]  /*4d10*/  @!P1 LEA.HI.X R43, R43, R17, R34, 0x1, P5 ;  /* 0x000000112b2b9211 */ /* 0x000fe200028f0c22 */
[----:B------:R-:W3:Y:S01]  /*4d20*/  @!P1 LDC.64 R6, c[0x0][0x218] ;  /* 0x00008600ff069b82 */ /* 0x000ee20000000a00 */
        /* <DEDUP_REMOVED lines=18> */
[----:B------:R-:W-:Y:S02]  /*4e50*/  @!P1 LEA.HI.X R11, R16, R11, R17, 0x1, P5 ;  /* 0x0000000b100b9211 */ /* 0x000fe400028f0c11 */
[C---:B--2---:R-:W-:Y:S01]  /*4e60*/  @!P1 LEA R8, P4, R20.reuse, R8, 0x1 ;  /* 0x0000000814089211 */ /* 0x044fe200078808ff */
[----:B------:R1:W-:Y:S03]  /*4e70*/  @P1 STS.128 [R180+0x3800], RZ ;  /* 0x003800ffb4001388 */ /* 0x0003e60000000c00 */
[----:B------:R-:W-:Y:S01]  /*4e80*/  @!P1 LEA.HI.X R9, R20, R9, R26, 0x1, P4 ;  /* 0x0000000914099211 */ /* 0x000fe200020f0c1a */
        /* <DEDUP_REMOVED lines=36> */
.L_x_5514:
[----:B------:R-:W-:Y:S05]  /*50d0*/  BSYNC B0 ;  /* 0x0000000000007941 */ /* 0x000fea0003800000 */
.L_x_5513:
[----:B------:R-:W0:Y:S01]  /*50e0*/  LDGDEPBAR ;  /* 0x00000000000079af */ /* 0x000e220000000000 */
[----:B------:R-:W-:-:S04]  /*50f0*/  IADD3 R128, P1, R19, R128, RZ ;  /* 0x0000008013807210 */ /* 0x000fc80007f3e0ff */
[----:B------:R-:W-:-:S09]  /*5100*/  IADD3.X R103, R4, R103, RZ, P1, !PT ;  /* 0x0000006704677210 */ /* 0x000fd20000ffe4ff */
.L_x_5510:
[----:B------:R-:W-:Y:S01]  /*5110*/  IMAD.IADD R2, R2, 0x1, R25 ;  /* 0x0000000102027824 */ /* 0x000fe200078e0219 */
[----:B------:R-:W-:Y:S01]  /*5120*/  ULDC UR11, c[0x0][0x2ec] ;  /* 0x0000bb00000b7ab9 */ /* 0x000fe20000000800 */
[----:B------:R-:W-:Y:S01]  /*5130*/  LEA R166, R166, UR4, 0x1 ;  /* 0x00000004a6a67c11 */ /* 0x000fe2000f8e08ff */
[----:B------:R-:W-:Y:S01]  /*5140*/  ULDC.64 UR8, c[0x0][0x218] ;  /* 0x0000860000087ab9 */ /* 0x000fe20000000a00 */
[C---:B------:R-:W-:Y:S02]  /*5150*/  VIADD R4, R2.reuse, 0x8 ;  /* 0x0000000802047836 */ /* 0x040fe40000000000 */
[C---:B-1----:R-:W-:Y:S02]  /*5160*/  VIADD R6, R2.reuse, 0x1 ;  /* 0x0000000102067836 */ /* 0x042fe40000000000 */
[----:B------:R-:W-:Y:S01]  /*5170*/  VIADD R20, R2, 0x51 ;  /* 0x0000005102147836 */ /* 0x000fe20000000000 */
[-C--:B------:R-:W-:Y:S01]  /*5180*/  ISETP.GE.AND P3, PT, R4, R130.reuse, PT ;  /* 0x000000820400720c */ /* 0x080fe20003f66270 */
[----:B------:R-:W-:Y:S01]  /*5190*/  VIADD R18, R2, 0x58 ;  /* 0x0000005802127836 */ /* 0x000fe20000000000 */
[-C--:B------:R-:W-:Y:S01]  /*51a0*/  ISETP.GE.AND P1, PT, R4, R129.reuse, PT ;  /* 0x000000810400720c */ /* 0x080fe20003f26270 */
[----:B------:R-:W-:Y:S01]  /*51b0*/  VIADD R4, R2, 0x10 ;  /* 0x0000001002047836 */ /* 0x000fe20000000000 */
[-C--:B------:R-:W-:Y:S01]  /*51c0*/  ISETP.GE.AND P5, PT, R6, R130.reuse, PT ;  /* 0x000000820600720c */ /* 0x080fe20003fa6270 */
[----:B------:R-:W-:Y:S01]  /*51d0*/  VIADD R16, R2, 0x59 ;  /* 0x0000005902107836 */ /* 0x000fe20000000000 */
[-C--:B------:R-:W-:Y:S01]  /*51e0*/  ISETP.GE.AND P4, PT, R6, R129.reuse, PT ;  /* 0x000000810600720c */ /* 0x080fe20003f86270 */
[C---:B------:R-:W-:Y:S01]  /*51f0*/  VIADD R6, R2.reuse, 0x9 ;  /* 0x0000000902067836 */ /* 0x040fe20000000000 */
[----:B------:R-:W-:Y:S01]  /*5200*/  FSEL R83, R83, -INF , !P3 ;  /* 0xff80000053537808 */ /* 0x000fe20005800000 */
[----:B------:R-:W-:Y:S01]  /*5210*/  VIADD R14, R2, 0x60 ;  /* 0x00000060020e7836 */ /* 0x000fe20000000000 */
[----:B------:R-:W-:Y:S01]  /*5220*/  FSEL R11, R82, -INF , !P4 ;  /* 0xff800000520b7808 */ /* 0x000fe20006000000 */
[C---:B------:R-:W-:Y:S01]  /*5230*/  VIADD R12, R2.reuse, 0x61 ;  /* 0x00000061020c7836 */ /* 0x040fe20000000000 */
[----:B------:R-:W-:Y:S01]  /*5240*/  FSEL R79, R79, -INF , !P5 ;  /* 0xff8000004f4f7808 */ /* 0x000fe20006800000 */
[----:B------:R-:W-:Y:S01]  /*5250*/  VIADD R10, R2, 0x68 ;  /* 0x00000068020a7836 */ /* 0x000fe20000000000 */
[-C--:B------:R-:W-:Y:S01]  /*5260*/  ISETP.GE.AND P4, PT, R4, R130.reuse, PT ;  /* 0x000000820400720c */ /* 0x080fe20003f86270 */
[----:B--2---:R-:W-:Y:S01]  /*5270*/  VIADD R8, R2, 0x69 ;  /* 0x0000006902087836 */ /* 0x004fe20000000000 */
[-C--:B------:R-:W-:Y:S01]  /*5280*/  ISETP.GE.AND P3, PT, R4, R129.reuse, PT ;  /* 0x000000810400720c */ /* 0x080fe20003f66270 */
[----:B------:R-:W-:Y:S01]  /*5290*/  VIADD R4, R2, 0x18 ;  /* 0x0000001802047836 */ /* 0x000fe20000000000 */
[C---:B------:R-:W-:Y:S01]  /*52a0*/  ISETP.GE.AND P6, PT, R6.reuse, R130, PT ;  /* 0x000000820600720c */ /* 0x040fe20003fc6270 */
[--C-:B------:R-:W-:Y:S01]  /*52b0*/  IMAD R163, R5, 0x2, R166.reuse ;  /* 0x0000000205a37824 */ /* 0x100fe200078e02a6 */
[----:B------:R-:W-:Y:S01]  /*52c0*/  ISETP.GE.AND P5, PT, R6, R129, PT ;  /* 0x000000810600720c */ /* 0x000fe20003fa6270 */
[----:B------:R-:W-:Y:S01]  /*52d0*/  VIADD R6, R2, 0x11 ;  /* 0x0000001102067836 */ /* 0x000fe20000000000 */
[----:B------:R-:W-:Y:S01]  /*52e0*/  FSEL R87, R87, -INF , !P4 ;  /* 0xff80000057577808 */ /* 0x000fe20006000000 */
[C---:B------:R-:W-:Y:S01]  /*52f0*/  IMAD R164, R3.reuse, 0x2, R166 ;  /* 0x0000000203a47824 */ /* 0x040fe200078e02a6 */
[----:B------:R-:W-:Y:S01]  /*5300*/  FSEL R7, R86, -INF , !P5 ;  /* 0xff80000056077808 */ /* 0x000fe20006800000 */
[----:B------:R-:W-:Y:S01]  /*5310*/  IMAD R162, R3, 0x2, R163 ;  /* 0x0000000203a27824 */ /* 0x000fe200078e02a3 */
        /* <DEDUP_REMOVED lines=16> */
[-C--:B------:R-:W-:Y:S01]  /*5420*/  ISETP.GE.AND P1, PT, R6, R129.reuse, PT ;  /* 0x000000810600720c */ /* 0x080fe20003f26270 */
[----:B------:R-:W-:Y:S01]  /*5430*/  VIADD R6, R2, 0x21 ;  /* 0x0000002102067836 */ /* 0x000fe20000000000 */
[----:B------:R-:W-:Y:S02]  /*5440*/  FSEL R109, R95, -INF , !P6 ;  /* 0xff8000005f6d7808 */ /* 0x000fe40007000000 */
[----:B------:R-:W-:Y:S02]  /*5450*/  FSEL R13, R94, -INF , !P1 ;  /* 0xff8000005e0d7808 */ /* 0x000fe40004800000 */
[----:B------:R-:W-:Y:S02]  /*5460*/  FSEL R15, R93, -INF , !P4 ;  /* 0xff8000005d0f7808 */ /* 0x000fe40006000000 */
[----:B------:R-:W-:Y:S02]  /*5470*/  FSEL R43, R92, -INF , !P3 ;  /* 0xff8000005c2b7808 */ /* 0x000fe40005800000 */
[CC--:B------:R-:W-:Y:S01]  /*5480*/  ISETP.GE.AND P1, PT, R4.reuse, R130.reuse, PT ;  /* 0x000000820400720c */ /* 0x0c0fe20003f26270 */
[----:B------:R-:W-:Y:S01]  /*5490*/  LDSM.16.MT88.4 R92, [R166+0x6000] ;  /* 0x00600000a65c783b */ /* 0x000fe20000004200 */
        /* <DEDUP_REMOVED lines=11> */
[----:B------:R-:W-:Y:S01]  /*5550*/  VIADD R4, R2, 0x31 ;  /* 0x0000003102047836 */ /* 0x000fe20000000000 */
[----:B------:R-:W-:Y:S02]  /*5560*/  FSEL R205, R105, -INF , !P6 ;  /* 0xff80000069cd7808 */ /* 0x000fe40007000000 */
[CC--:B------:R-:W-:Y:S02]  /*5570*/  ISETP.GE.AND P5, PT, R6.reuse, R130.reuse, PT ;  /* 0x000000820600720c */ /* 0x0c0fe40003fa6270 */
[----:B------:R-:W-:Y:S02]  /*5580*/  ISETP.GE.AND P4, PT, R6, R129, PT ;  /* 0x000000810600720c */ /* 0x000fe40003f86270 */
[----:B------:R-:W-:Y:S02]  /*5590*/  ISETP.GE.AND P6, PT, R2, R130, PT ;  /* 0x000000820200720c */ /* 0x000fe40003fc6270 */
[----:B------:R-:W-:-:S02]  /*55a0*/  FSEL R211, R104, -INF , !P5 ;  /* 0xff80000068d37808 */ /* 0x000fc40006800000 */
[----:B------:R-:W-:Y:S02]  /*55b0*/  FSEL R201, R106, -INF , !P4 ;  /* 0xff8000006ac97808 */ /* 0x000fe40006000000 */
[----:B------:R-:W-:Y:S01]  /*55c0*/  FSEL R25, R0, -INF , !P6 ;  /* 0xff80000000197808 */ /* 0x000fe20007000000 */
[----:B------:R-:W-:Y:S01]  /*55d0*/  VIADD R0, R2, 0x39 ;  /* 0x0000003902007836 */ /* 0x000fe20000000000 */
[C---:B------:R-:W-:Y:S02]  /*55e0*/  ISETP.GE.AND P5, PT, R4.reuse, R130, PT ;  /* 0x000000820400720c */ /* 0x040fe40003fa6270 */
[----:B------:R-:W-:Y:S01]  /*55f0*/  ISETP.GE.AND P4, PT, R4, R129, PT ;  /* 0x000000810400720c */ /* 0x000fe20003f86270 */
[----:B------:R-:W-:Y:S01]  /*5600*/  VIADD R4, R2, 0x38 ;  /* 0x0000003802047836 */ /* 0x000fe20000000000 */
[----:B------:R-:W-:Y:S02]  /*5610*/  FMNMX.FTZ R6, R25, R79, !PT ;  /* 0x0000004f19067209 */ /* 0x000fe40007810000 */
        /* <DEDUP_REMOVED lines=9> */
[C---:B------:R-:W-:Y:S02]  /*56b0*/  ISETP.GE.AND P4, PT, R6.reuse, R130, PT ;  /* 0x000000820600720c */ /* 0x040fe40003f86270 */
[----:B------:R-:W-:Y:S02]  /*56c0*/  FMNMX.FTZ R4, R19, R4, !PT ;  /* 0x0000000413047209 */ /* 0x000fe40007810000 */
[----:B------:R-:W-:Y:S02]  /*56d0*/  ISETP.GE.AND P6, PT, R6, R129, PT ;  /* 0x000000810600720c */ /* 0x000fe40003fc6270 */
[----:B------:R-:W-:Y:S02]  /*56e0*/  FSEL R141, R141, -INF , !P1 ;  /* 0xff8000008d8d7808 */ /* 0x000fe40004800000 */
[----:B------:R-:W-:-:S02]  /*56f0*/  FSEL R199, R199, -INF , !P5 ;  /* 0xff800000c7c77808 */ /* 0x000fc40006800000 */
[----:B------:R-:W-:Y:S01]  /*5700*/  FMNMX.FTZ R6, R91, R4, !PT ;  /* 0x000000045b067209 */ /* 0x000fe20007810000 */
[----:B------:R-:W-:Y:S01]  /*5710*/  VIADD R4, R2, 0x48 ;  /* 0x0000004802047836 */ /* 0x000fe20000000000 */
[C---:B------:R-:W-:Y:S02]  /*5720*/  ISETP.GE.AND P1, PT, R0.reuse, R130, PT ;  /* 0x000000820000720c */ /* 0x040fe40003f26270 */
[----:B------:R-:W-:Y:S01]  /*5730*/  ISETP.GE.AND P5, PT, R0, R129, PT ;  /* 0x000000810000720c */ /* 0x000fe20003fa6270 */
[----:B------:R-:W-:Y:S01]  /*5740*/  VIADD R0, R2, 0x41 ;  /* 0x0000004102007836 */ /* 0x000fe20000000000 */
[----:B------:R-:W-:Y:S02]  /*5750*/  FMNMX.FTZ R6, R43, R6, !PT ;  /* 0x000000062b067209 */ /* 0x000fe40007810000 */
[----:B------:R-:W-:Y:S02]  /*5760*/  FSEL R197, R197, -INF , !P1 ;  /* 0xff800000c5c57808 */ /* 0x000fe40004800000 */
[----:B------:R-:W-:-:S02]  /*5770*/  FSEL R191, R191, -INF , !P5 ;  /* 0xff800000bfbf7808 */ /* 0x000fc40006800000 */
[----:B------:R-:W-:Y:S02]  /*5780*/  FSEL R151, R151, -INF , !P4 ;  /* 0xff80000097977808 */ /* 0x000fe40006000000 */
[-C--:B------:R-:W-:Y:S02]  /*5790*/  ISETP.GE.AND P1, PT, R0, R129.reuse, PT ;  /* 0x000000810000720c */ /* 0x080fe40003f26270 */
[C---:B------:R-:W-:Y:S02]  /*57a0*/  ISETP.GE.AND P5, PT, R4.reuse, R130, PT ;  /* 0x000000820400720c */ /* 0x040fe40003fa6270 */
[----:B------:R-:W-:Y:S02]  /*57b0*/  ISETP.GE.AND P4, PT, R4, R129, PT ;  /* 0x000000810400720c */ /* 0x000fe40003f86270 */
[----:B------:R-:W-:Y:S01]  /*57c0*/  FMNMX.FTZ R4, R109, R6, !PT ;  /* 0x000000066d047209 */ /* 0x000fe20007810000 */
[----:B------:R-:W-:Y:S01]  /*57d0*/  VIADD R6, R2, 0x70 ;  /* 0x0000007002067836 */ /* 0x000fe20000000000 */
[----:B------:R-:W-:-:S02]  /*57e0*/  FSEL R155, R155, -INF , !P1 ;  /* 0xff8000009b9b7808 */ /* 0x000fc40004800000 */
[----:B------:R-:W-:Y:S02]  /*57f0*/  FMNMX.FTZ R4, R207, R4, !PT ;  /* 0x00000004cf047209 */ /* 0x000fe40007810000 */
[C---:B------:R-:W-:Y:S02]  /*5800*/  ISETP.GE.AND P1, PT, R2.reuse, R129, PT ;  /* 0x000000810200720c */ /* 0x040fe40003f26270 */
[----:B------:R-:W-:Y:S02]  /*5810*/  FMNMX.FTZ R4, R209, R4, !PT ;  /* 0x00000004d1047209 */ /* 0x000fe40007810000 */
[----:B------:R-:W-:Y:S02]  /*5820*/  FSEL R81, R81, -INF , !P1 ;  /* 0xff80000051517808 */ /* 0x000fe40004800000 */
        /* <DEDUP_REMOVED lines=10> */
[----:B------:R-:W-:Y:S01]  /*58d0*/  ISETP.GE.AND P3, PT, R0, R130, PT ;  /* 0x000000820000720c */ /* 0x000fe20003f66270 */
[----:B------:R-:W-:Y:S01]  /*58e0*/  VIADD R0, R2, 0x49 ;  /* 0x0000004902007836 */ /* 0x000fe20000000000 */
[----:B------:R-:W-:Y:S02]  /*58f0*/  FMNMX.FTZ R24, R197, R24, !PT ;  /* 0x00000018c5187209 */ /* 0x000fe40007810000 */
[----:B------:R-:W-:Y:S02]  /*5900*/  FMNMX.FTZ R22, R9, R22, !PT ;  /* 0x0000001609167209 */ /* 0x000fe40007810000 */
[----:B------:R-:W-:Y:S02]  /*5910*/  FSEL R189, R189, -INF , !P3 ;  /* 0xff800000bdbd7808 */ /* 0x000fe40005800000 */
[----:B------:R-:W-:-:S02]  /*5920*/  FMNMX.FTZ R24, R151, R24, !PT ;  /* 0x0000001897187209 */ /* 0x000fc40007810000 */
[----:B------:R-:W-:Y:S02]  /*5930*/  FMNMX.FTZ R22, R15, R22, !PT ;  /* 0x000000160f167209 */ /* 0x000fe40007810000 */
[----:B------:R-:W-:Y:S02]  /*5940*/  FSEL R149, R149, -INF , !P6 ;  /* 0xff80000095957808 */ /* 0x000fe40007000000 */
[C---:B------:R-:W-:Y:S02]  /*5950*/  ISETP.GE.AND P6, PT, R0.reuse, R130, PT ;  /* 0x000000820000720c */ /* 0x040fe40003fc6270 */
[----:B------:R-:W-:Y:S01]  /*5960*/  ISETP.GE.AND P3, PT, R0, R129, PT ;  /* 0x000000810000720c */ /* 0x000fe20003f66270 */
[----:B------:R-:W-:Y:S01]  /*5970*/  VIADD R0, R2, 0x50 ;  /* 0x0000005002007836 */ /* 0x000fe20000000000 */
[----:B------:R-:W-:Y:S02]  /*5980*/  FSEL R147, R147, -INF , !P5 ;  /* 0xff80000093937808 */ /* 0x000fe40006800000 */
[----:B------:R-:W-:-:S02]  /*5990*/  FMNMX.FTZ R24, R189, R24, !PT ;  /* 0x00000018bd187209 */ /* 0x000fc40007810000 */
[----:B------:R-:W-:Y:S02]  /*59a0*/  FMNMX.FTZ R22, R13, R22, !PT ;  /* 0x000000160d167209 */ /* 0x000fe40007810000 */
[----:B------:R-:W-:Y:S02]  /*59b0*/  ISETP.GE.AND P5, PT, R0, R130, PT ;  /* 0x000000820000720c */ /* 0x000fe40003fa6270 */
[----:B------:R-:W-:Y:S02]  /*59c0*/  FSEL R187, R187, -INF , !P6 ;  /* 0xff800000bbbb7808 */ /* 0x000fe40007000000 */
[----:B------:R-:W-:Y:S02]  /*59d0*/  FMNMX.FTZ R24, R147, R24, !PT ;  /* 0x0000001893187209 */ /* 0x000fe40007810000 */
[----:B------:R-:W-:Y:S02]  /*59e0*/  FMNMX.FTZ R22, R67, R22, !PT ;  /* 0x0000001643167209 */ /* 0x000fe40007810000 */
[----:B------:R-:W-:-:S02]  /*59f0*/  FSEL R145, R145, -INF , !P4 ;  /* 0xff80000091917808 */ /* 0x000fc40006000000 */
        /* <DEDUP_REMOVED lines=32> */
[----:B------:R-:W-:Y:S01]  /*5c00*/  ISETP.GE.AND P1, PT, R0, R129, PT ;  /* 0x000000810000720c */ /* 0x000fe20003f26270 */
[----:B------:R-:W-:Y:S01]  /*5c10*/  VIADD R0, R2, 0x78 ;  /* 0x0000007802007836 */ /* 0x000fe20000000000 */
        /* <DEDUP_REMOVED lines=52> */
[----:B------:R-:W-:Y:S02]  /*5f60*/  FSEL R33, R33, -INF , !P3 ;  /* 0xff80000021217808 */ /* 0x000fe40005800000 */
        /* <DEDUP_REMOVED lines=9> */
[--C-:B------:R-:W-:Y:S01]  /*6000*/  FFMA.FTZ R48, R79, UR11, -R34.reuse ;  /* 0x0000000b4f307c23 */ /* 0x100fe20008010822 */
[--C-:B------:R-:W-:Y:S01]  /*6010*/  FFMA.FTZ R45, R83, UR11, -R34.reuse ;  /* 0x0000000b532d7c23 */ /* 0x100fe20008010822 */
[--C-:B------:R-:W-:Y:S01]  /*6020*/  FFMA.FTZ R38, R17, UR11, -R34.reuse ;  /* 0x0000000b11267c23 */ /* 0x100fe20008010822 */
[----:B------:R-:W1:Y:S01]  /*6030*/  SHFL.BFLY PT, R25, R4, 0x1, 0x1f ;  /* 0x0c201f0004197f89 */ /* 0x000e6200000e0000 */
        /* <DEDUP_REMOVED lines=25> */
[----:B------:R-:W1:Y:S01]  /*61d0*/  MUFU.EX2 R38, R38 ;  /* 0x0000002600267308 */ /* 0x000e620000000800 */
[----:B--2---:R-:W-:Y:S01]  /*61e0*/  F2FP.BF16.F32.PACK_AB R68, R48, R111 ;  /* 0x0000006f3044723e */ /* 0x004fe200000010ff */
[----:B------:R-:W-:Y:S01]  /*61f0*/  FFMA.FTZ R104, R127, UR11, -R34 ;  /* 0x0000000b7f687c23 */ /* 0x000fe20008010822 */
[C---:B------:R-:W-:Y:S01]  /*6200*/  FMUL.FTZ R32, R0.reuse, UR11 ;  /* 0x0000000b00207c20 */ /* 0x040fe20008410000 */
[----:B------:R-:W-:Y:S01]  /*6210*/  FSETP.NEU.FTZ.AND P1, PT, R0, -INF , PT ;  /* 0xff8000000000780b */ /* 0x000fe20003f3d000 */
[----:B------:R-:W-:Y:S01]  /*6220*/  FADD.FTZ R116, R111, R48 ;  /* 0x000000306f747221 */ /* 0x000fe20000010000 */
[--C-:B------:R-:W-:Y:S01]  /*6230*/  FFMA.FTZ R65, R65, UR11, -R34.reuse ;  /* 0x0000000b41417c23 */ /* 0x100fe20008010822 */
[--C-:B------:R-:W-:Y:S01]  /*6240*/  FFMA.FTZ R48, R61, UR11, -R34.reuse ;  /* 0x0000000b3d307c23 */ /* 0x100fe20008010822 */
[----:B------:R-:W-:Y:S01]  /*6250*/  FSEL R32, R32, RZ, P1 ;  /* 0x000000ff20207208 */ /* 0x000fe20000800000 */
[----:B------:R-:W-:Y:S01]  /*6260*/  MUFU.EX2 R27, R27 ;  /* 0x0000001b001b7308 */ /* 0x000fe20000000800 */
[----:B------:R-:W-:Y:S01]  /*6270*/  FFMA.FTZ R59, R59, UR11, -R34 ;  /* 0x0000000b3b3b7c23 */ /* 0x000fe20008010822 */
[----:B------:R-:W-:-:S02]  /*6280*/  LEA R190, P1, R128, UR8, 0x1 ;  /* 0x0000000880be7c11 */ /* 0x000fc4000f8208ff */
[--C-:B------:R-:W-:Y:S01]  /*6290*/  FFMA.FTZ R119, R81, UR11, -R32.reuse ;  /* 0x0000000b51777c23 */ /* 0x100fe20008010820 */
[--C-:B------:R-:W-:Y:S01]  /*62a0*/  FFMA.FTZ R52, R11, UR11, -R32.reuse ;  /* 0x0000000b0b347c23 */ /* 0x100fe20008010820 */
[--C-:B------:R-:W-:Y:S01]  /*62b0*/  FFMA.FTZ R53, R85, UR11, -R32.reuse ;  /* 0x0000000b55357c23 */ /* 0x100fe20008010820 */
[--C-:B------:R-:W-:Y:S01]  /*62c0*/  FFMA.FTZ R36, R7, UR11, -R32.reuse ;  /* 0x0000000b07247c23 */ /* 0x100fe20008010820 */
[----:B------:R-:W2:Y:S01]  /*62d0*/  LDSM.16.MT88.4 R84, [R164+0x6000] ;  /* 0x00600000a454783b */ /* 0x000ea20000004200 */
[--C-:B------:R-:W-:Y:S01]  /*62e0*/  FFMA.FTZ R24, R9, UR11, -R32.reuse ;  /* 0x0000000b09187c23 */ /* 0x100fe20008010820 */
[----:B------:R-:W-:Y:S01]  /*62f0*/  MUFU.EX2 R119, R119 ;  /* 0x0000007700777308 */ /* 0x000fe20000000800 */
[----:B-1----:R-:W-:Y:S01]  /*6300*/  F2FP.BF16.F32.PACK_AB R70, R38, R45 ;  /* 0x0000002d2646723e */ /* 0x002fe200000010ff */
[----:B------:R-:W1:Y:S01]  /*6310*/  LDSM.16.MT88.4 R4, [R162+0x6000] ;  /* 0x00600000a204783b */ /* 0x000e620000004200 */
[--C-:B------:R-:W-:Y:S01]  /*6320*/  FFMA.FTZ R43, R89, UR11, -R32.reuse ;  /* 0x0000000b592b7c23 */ /* 0x100fe20008010820 */
[--C-:B------:R-:W-:Y:S01]  /*6330*/  FFMA.FTZ R22, R15, UR11, -R32.reuse ;  /* 0x0000000b0f167c23 */ /* 0x100fe20008010820 */
[--C-:B------:R-:W-:Y:S01]  /*6340*/  FFMA.FTZ R3, R13, UR11, -R32.reuse ;  /* 0x0000000b0d037c23 */ /* 0x100fe20008010820 */
[----:B------:R-:W3:Y:S01]  /*6350*/  LDSM.16.MT88.4 R8, [R166+0x6800] ;  /* 0x00680000a608783b */ /* 0x000ee20000004200 */
[--C-:B------:R-:W-:Y:S01]  /*6360*/  FFMA.FTZ R107, R67, UR11, -R32.reuse ;  /* 0x0000000b436b7c23 */ /* 0x100fe20008010820 */
[----:B------:R-:W4:Y:S01]  /*6370*/  MUFU.EX2 R52, R52 ;  /* 0x0000003400347308 */ /* 0x000f220000000800 */
[--C-:B------:R-:W-:Y:S01]  /*6380*/  FFMA.FTZ R44, R203, UR11, -R32.reuse ;  /* 0x0000000bcb2c7c23 */ /* 0x100fe20008010820 */
[----:B------:R-:W5:Y:S01]  /*6390*/  LDSM.16.MT88.4 R12, [R162+0x6800] ;  /* 0x00680000a20c783b */ /* 0x000f620000004200 */
        /* <DEDUP_REMOVED lines=14> */
[----:B----4-:R-:W-:Y:S01]  /*6480*/  F2FP.BF16.F32.PACK_AB R69, R52, R119 ;  /* 0x000000773445723e */ /* 0x010fe200000010ff */
[--C-:B------:R-:W-:Y:S01]  /*6490*/  FFMA.FTZ R115, R115, UR11, -R32.reuse ;  /* 0x0000000b73737c23 */ /* 0x100fe20008010820 */
[----:B------:R-:W-:Y:S01]  /*64a0*/  FFMA.FTZ R106, R113, UR11, -R32 ;  /* 0x0000000b716a7c23 */ /* 0x000fe20008010820 */
[----:B------:R-:W-:Y:S01]  /*64b0*/  FADD.FTZ R118, R119, R52 ;  /* 0x0000003477767221 */ /* 0x000fe20000010000 */
[----:B------:R-:W-:Y:S01]  /*64c0*/  FFMA.FTZ R52, R63, UR11, -R34 ;  /* 0x0000000b3f347c23 */ /* 0x000fe20008010822 */
[--C-:B------:R-:W-:Y:S01]  /*64d0*/  FFMA.FTZ R57, R57, UR11, -R32.reuse ;  /* 0x0000000b39397c23 */ /* 0x100fe20008010820 */
[--C-:B------:R-:W-:Y:S01]  /*64e0*/  FFMA.FTZ R114, R55, UR11, -R32.reuse ;  /* 0x0000000b37727c23 */ /* 0x100fe20008010820 */
[----:B------:R-:W4:Y:S01]  /*64f0*/  MUFU.EX2 R26, R26 ;  /* 0x0000001a001a7308 */ /* 0x000f220000000800 */
[----:B------:R-:W-:Y:S01]  /*6500*/  FFMA.FTZ R112, R49, UR11, -R32 ;  /* 0x0000000b31707c23 */ /* 0x000fe20008010820 */
[----:B------:R-:W-:Y:S01]  /*6510*/  FFMA.FTZ R191, R37, UR11, -R34 ;  /* 0x0000000b25bf7c23 */ /* 0x000fe20008010822 */
[--C-:B------:R-:W-:Y:S01]  /*6520*/  FFMA.FTZ R35, R35, UR11, -R32.reuse ;  /* 0x0000000b23237c23 */ /* 0x100fe20008010820 */
[----:B------:R-:W-:Y:S01]  /*6530*/  FFMA.FTZ R192, R33, UR11, -R32 ;  /* 0x0000000b21c07c23 */ /* 0x000fe20008010820 */
[----:B------:R-:W-:-:S03]  /*6540*/  LEA.HI.X R189, R128, UR9, R103, 0x1, P1 ;  /* 0x0000000980bd7c11 */ /* 0x000fc600088f0c67 */
[----:B------:R-:W-:Y:S01]  /*6550*/  MUFU.EX2 R25, R25 ;  /* 0x0000001900197308 */ /* 0x000fe20000000800 */
[----:B--2---:R-:W-:Y:S01]  /*6560*/  F2FP.BF16.F32.PACK_AB R71, R36, R53 ;  /* 0x000000352447723e */ /* 0x004fe200000010ff */
[----:B------:R-:W-:-:S04]  /*6570*/  FADD.FTZ R53, R53, R118 ;  /* 0x0000007635357221 */ /* 0x000fc80000010000 */
[----:B------:R-:W-:Y:S02]  /*6580*/  FADD.FTZ R36, R36, R53 ;  /* 0x0000003524247221 */ /* 0x000fe40000010000 */
[C---:B------:R-:W-:Y:S01]  /*6590*/  HMMA.16816.F32.BF16 R96, R68.reuse, R92, RZ ;  /* 0x0000005c4460723c */ /* 0x040fe200000418ff */
[----:B------:R-:W-:Y:S05]  /*65a0*/  MUFU.EX2 R20, R20 ;  /* 0x0000001400147308 */ /* 0x000fea0000000800 */
[C---:B------:R-:W-:Y:S03]  /*65b0*/  HMMA.16816.F32.BF16 R92, R68.reuse, R94, RZ ;  /* 0x0000005e445c723c */ /* 0x040fe600000418ff */
[----:B------:R-:W-:Y:S03]  /*65c0*/  MUFU.EX2 R43, R43 ;  /* 0x0000002b002b7308 */ /* 0x000fe60000000800 */
[C---:B------:R-:W-:Y:S05]  /*65d0*/  HMMA.16816.F32.BF16 R88, R68.reuse, R84, RZ ;  /* 0x000000544458723c */ /* 0x040fea00000418ff */
[----:B------:R-:W2:Y:S01]  /*65e0*/  MUFU.EX2 R24, R24 ;  /* 0x0000001800187308 */ /* 0x000ea20000000800 */
[C---:B------:R-:W-:Y:S06]  /*65f0*/  HMMA.16816.F32.BF16 R80, R68.reuse, R76, RZ ;  /* 0x0000004c4450723c */ /* 0x040fec00000418ff */
[C---:B------:R-:W-:Y:S01]  /*6600*/  HMMA.16816.F32.BF16 R84, R68.reuse, R86, RZ ;  /* 0x000000564454723c */ /* 0x040fe200000418ff */
[----:B------:R-:W-:Y:S05]  /*6610*/  MUFU.EX2 R22, R22 ;  /* 0x0000001600167308 */ /* 0x000fea0000000800 */
[C---:B------:R-:W-:Y:S03]  /*6620*/  HMMA.16816.F32.BF16 R76, R68.reuse, R78, RZ ;  /* 0x0000004e444c723c */ /* 0x040fe600000418ff */
[----:B------:R-:W3:Y:S03]  /*6630*/  MUFU.EX2 R3, R3 ;  /* 0x0000000300037308 */ /* 0x000ee60000000800 */
[C---:B-1----:R-:W-:Y:S05]  /*6640*/  HMMA.16816.F32.BF16 R72, R68.reuse, R4, RZ ;  /* 0x000000044448723c */ /* 0x042fea00000418ff */
[----:B------:R-:W-:Y:S01]  /*6650*/  MUFU.EX2 R109, R109 ;  /* 0x0000006d006d7308 */ /* 0x000fe20000000800 */
[----:B------:R-:W-:Y:S01]  /*6660*/  HMMA.16816.F32.BF16 R68, R68, R6, RZ ;  /* 0x000000064444723c */ /* 0x000fe200000418ff */
[----:B----4-:R-:W-:-:S02]  /*6670*/  F2FP.BF16.F32.PACK_AB R4, R26, R27 ;  /* 0x0000001b1a04723e */ /* 0x010fc400000010ff */
[----:B--2---:R-:W-:Y:S01]  /*6680*/  F2FP.BF16.F32.PACK_AB R5, R24, R43 ;  /* 0x0000002b1805723e */ /* 0x004fe200000010ff */
[----:B------:R-:W-:Y:S01]  /*6690*/  FADD.FTZ R43, R43, R36 ;  /* 0x000000242b2b7221 */ /* 0x000fe20000010000 */
[----:B------:R-:W-:Y:S02]  /*66a0*/  FFMA.FTZ R36, R23, UR11, -R32 ;  /* 0x0000000b17247c23 */ /* 0x000fe40008010820 */
[----:B------:R-:W-:Y:S01]  /*66b0*/  F2FP.BF16.F32.PACK_AB R6, R20, R25 ;  /* 0x000000191406723e */ /* 0x000fe200000010ff */
[----:B------:R-:W1:Y:S01]  /*66c0*/  MUFU.EX2 R46, R46 ;  /* 0x0000002e002e7308 */ /* 0x000e620000000800 */
[----:B---3--:R-:W-:-:S07]  /*66d0*/  F2FP.BF16.F32.PACK_AB R7, R3, R22 ;  /* 0x000000160307723e */ /* 0x008fce00000010ff */
[C---:B------:R-:W-:Y:S01]  /*66e0*/  HMMA.16816.F32.BF16 R96, R4.reuse, R8, R96 ;  /* 0x000000080460723c */ /* 0x040fe20000041860 */
[----:B------:R-:W-:Y:S05]  /*66f0*/  MUFU.EX2 R105, R105 ;  /* 0x0000006900697308 */ /* 0x000fea0000000800 */
[C---:B------:R-:W-:Y:S01]  /*6700*/  HMMA.16816.F32.BF16 R92, R4.reuse, R10, R92 ;  /* 0x0000000a045c723c */ /* 0x040fe2000004185c */
[----:B------:R-:W2:Y:S02]  /*6710*/  LDSM.16.MT88.4 R8, [R163+0x6800] ;  /* 0x00680000a308783b */ /* 0x000ea40000004200 */
[----:B------:R-:W3:Y:S03]  /*6720*/  MUFU.EX2 R42, R42 ;  /* 0x0000002a002a7308 */ /* 0x000ee60000000800 */
[C---:B------:R-:W-:Y:S05]  /*6730*/  HMMA.16816.F32.BF16 R88, R4.reuse, R16, R88 ;  /* 0x000000100458723c */ /* 0x040fea0000041858 */
[----:B------:R-:W-:Y:S01]  /*6740*/  MUFU.EX2 R107, R107 ;  /* 0x0000006b006b7308 */ /* 0x000fe20000000800 */
[C---:B------:R-:W-:Y:S01]  /*6750*/  HMMA.16816.F32.BF16 R84, R4.reuse, R18, R84 ;  /* 0x000000120454723c */ /* 0x040fe20000041854 */
[----:B------:R-:W4:Y:S05]  /*6760*/  LDSM.16.MT88.4 R16, [R164+0x7000] ;  /* 0x00700000a410783b */ /* 0x000f2a0000004200 */
[C---:B-----5:R-:W-:Y:S01]  /*6770*/  HMMA.16816.F32.BF16 R72, R4.reuse, R12, R72 ;  /* 0x0000000c0448723c */ /* 0x060fe20000041848 */
        /* <DEDUP_REMOVED lines=12> */
[----:B-----5:R-:W-:-:S03]  /*6840*/  F2FP.BF16.F32.PACK_AB R5, R44, R107 ;  /* 0x0000006b2c05723e */ /* 0x020fc600000010ff */
[----:B------:R-:W-:Y:S01]  /*6850*/  MUFU.EX2 R139, R139 ;  /* 0x0000008b008b7308 */ /* 0x000fe20000000800 */
[----:B------:R-:W-:-:S07]  /*6860*/  F2FP.BF16.F32.PACK_AB R7, R40, R67 ;  /* 0x000000432807723e */ /* 0x000fce00000010ff */
[----:B------:R-:W1:Y:S01]  /*6870*/  MUFU.EX2 R54, R54 ;  /* 0x0000003600367308 */ /* 0x000e620000000800 */
[C---:B----4-:R-:W-:Y:S06]  /*6880*/  HMMA.16816.F32.BF16 R88, R4.reuse, R16, R88 ;  /* 0x000000100458723c */ /* 0x050fec0000041858 */
[C---:B------:R-:W-:Y:S01]  /*6890*/  HMMA.16816.F32.BF16 R84, R4.reuse, R18, R84 ;  /* 0x000000120454723c */ /* 0x040fe20000041854 */
[----:B------:R-:W-:Y:S01]  /*68a0*/  MUFU.EX2 R141, R141 ;  /* 0x0000008d008d7308 */ /* 0x000fe20000000800 */
[----:B------:R-:W-:Y:S04]  /*68b0*/  LDSM.16.MT88.4 R16, [R164+0x7800] ;  /* 0x00780000a410783b */ /* 0x000fe80000004200 */
[C---:B------:R-:W-:Y:S03]  /*68c0*/  HMMA.16816.F32.BF16 R72, R4.reuse, R12, R72 ;  /* 0x0000000c0448723c */ /* 0x040fe60000041848 */
[----:B------:R-:W3:Y:S03]  /*68d0*/  MUFU.EX2 R56, R56 ;  /* 0x0000003800387308 */ /* 0x000ee60000000800 */
[C---:B------:R-:W-:Y:S01]  /*68e0*/  HMMA.16816.F32.BF16 R68, R4.reuse, R14, R68 ;  /* 0x0000000e0444723c */ /* 0x040fe20000041844 */
[----:B------:R-:W-:Y:S04]  /*68f0*/  LDSM.16.MT88.4 R12, [R162+0x7800] ;  /* 0x00780000a20c783b */ /* 0x000fe80000004200 */
[----:B------:R-:W-:Y:S01]  /*6900*/  MUFU.EX2 R137, R137 ;  /* 0x0000008900897308 */ /* 0x000fe20000000800 */
[C---:B--2---:R-:W-:Y:S06]  /*6910*/  HMMA.16816.F32.BF16 R96, R4.reuse, R8, R96 ;  /* 0x000000080460723c */ /* 0x044fec0000041860 */
[C---:B------:R-:W-:Y:S01]  /*6920*/  HMMA.16816.F32.BF16 R92, R4.reuse, R10, R92 ;  /* 0x0000000a045c723c */ /* 0x040fe2000004185c */
[----:B------:R-:W2:Y:S01]  /*6930*/  LDSM.16.MT88.4 R8, [R163+0x7000] ;  /* 0x00700000a308783b */ /* 0x000ea20000004200 */
        /* <DEDUP_REMOVED lines=56> */
[----:B------:R-:W-:Y:S08]  /*6cc0*/  MUFU.EX2 R191, R191 ;  /* 0x000000bf00bf7308 */ /* 0x000ff00000000800 */
[----:B------:R-:W-:Y:S08]  /*6cd0*/  MUFU.EX2 R36, R36 ;  /* 0x0000002400247308 */ /* 0x000ff00000000800 */
        /* <DEDUP_REMOVED lines=22> */
[----:B------:R-:W-:Y:S01]  /*6e40*/  FFMA.FTZ R6, R47, UR11, -R32 ;  /* 0x0000000b2f067c23 */ /* 0x000fe20008010820 */
[----:B------:R-:W-:Y:S01]  /*6e50*/  FADD.FTZ R5, R45, R116 ;  /* 0x000000742d057221 */ /* 0x000fe20000010000 */
[----:B------:R-:W-:Y:S01]  /*6e60*/  F2FP.BF16.F32.PACK_AB R10, R59, R48 ;  /* 0x000000303b0a723e */ /* 0x000fe200000010ff */
[--C-:B------:R-:W-:Y:S01]  /*6e70*/  FFMA.FTZ R47, R41, UR11, -R34.reuse ;  /* 0x0000000b292f7c23 */ /* 0x100fe20008010822 */
[----:B------:R-:W1:Y:S01]  /*6e80*/  MUFU.EX2 R45, R6 ;  /* 0x00000006002d7308 */ /* 0x000e620000000800 */
[----:B------:R-:W-:Y:S01]  /*6e90*/  FADD.FTZ R4, R38, R5 ;  /* 0x0000000526047221 */ /* 0x000fe20000010000 */
[--C-:B------:R-:W-:Y:S01]  /*6ea0*/  FFMA.FTZ R41, R39, UR11, -R34.reuse ;  /* 0x0000000b27297c23 */ /* 0x100fe20008010822 */
[----:B------:R-:W-:Y:S02]  /*6eb0*/  FFMA.FTZ R38, R51, UR11, -R34 ;  /* 0x0000000b33267c23 */ /* 0x000fe40008010822 */
[----:B------:R-:W-:-:S03]  /*6ec0*/  FADD.FTZ R27, R27, R4 ;  /* 0x000000041b1b7221 */ /* 0x000fc60000010000 */
[----:B------:R-:W-:Y:S01]  /*6ed0*/  MUFU.EX2 R37, R47 ;  /* 0x0000002f00257308 */ /* 0x000fe20000000800 */
[----:B------:R-:W-:-:S04]  /*6ee0*/  FADD.FTZ R26, R26, R27 ;  /* 0x0000001b1a1a7221 */ /* 0x000fc80000010000 */
[----:B------:R-:W-:-:S03]  /*6ef0*/  FADD.FTZ R39, R25, R26 ;  /* 0x0000001a19277221 */ /* 0x000fc60000010000 */
[----:B------:R-:W2:Y:S01]  /*6f00*/  MUFU.EX2 R38, R38 ;  /* 0x0000002600267308 */ /* 0x000ea20000000800 */
[----:B-1----:R-:W-:Y:S01]  /*6f10*/  F2FP.BF16.F32.PACK_AB R11, R45, R112 ;  /* 0x000000702d0b723e */ /* 0x002fe200000010ff */
[----:B------:R-:W1:Y:S06]  /*6f20*/  LDSM.16.MT88.4 R4, [R163+0x9000] ;  /* 0x00900000a304783b */ /* 0x000e6c0000004200 */
[C---:B------:R-:W-:Y:S01]  /*6f30*/  HMMA.16816.F32.BF16 R96, R8.reuse, R16, R96 ;  /* 0x000000100860723c */ /* 0x040fe20000041860 */
[----:B------:R-:W3:Y:S05]  /*6f40*/  MUFU.EX2 R34, R41 ;  /* 0x0000002900227308 */ /* 0x000eea0000000800 */
[C---:B------:R-:W-:Y:S01]  /*6f50*/  HMMA.16816.F32.BF16 R92, R8.reuse, R18, R92 ;  /* 0x00000012085c723c */ /* 0x040fe2000004185c */
[----:B------:R-:W-:Y:S01]  /*6f60*/  FADD.FTZ R17, R24, R43 ;  /* 0x0000002b18117221 */ /* 0x000fe20000010000 */
[----:B------:R-:W-:Y:S01]  /*6f70*/  FADD.FTZ R16, R20, R39 ;  /* 0x0000002714107221 */ /* 0x000fe20000010000 */
[----:B------:R-:W4:Y:S03]  /*6f80*/  LDSM.16.MT88.4 R24, [R162+0x9000] ;  /* 0x00900000a218783b */ /* 0x000f260000004200 */
[----:B------:R-:W-:Y:S01]  /*6f90*/  FADD.FTZ R109, R109, R16 ;  /* 0x000000106d6d7221 */ /* 0x000fe20000010000 */
[----:B------:R-:W-:Y:S01]  /*6fa0*/  FADD.FTZ R18, R22, R17 ;  /* 0x0000001116127221 */ /* 0x000fe20000010000 */
[----:B------:R-:W-:Y:S01]  /*6fb0*/  FFMA.FTZ R17, R21, UR11, -R32 ;  /* 0x0000000b15117c23 */ /* 0x000fe20008010820 */
[C---:B------:R-:W-:Y:S01]  /*6fc0*/  HMMA.16816.F32.BF16 R88, R8.reuse, R12, R88 ;  /* 0x0000000c0858723c */ /* 0x040fe20000041858 */
[----:B------:R-:W-:Y:S01]  /*6fd0*/  FADD.FTZ R46, R46, R109 ;  /* 0x0000006d2e2e7221 */ /* 0x000fe20000010000 */
[----:B------:R-:W-:Y:S01]  /*6fe0*/  FADD.FTZ R18, R3, R18 ;  /* 0x0000001203127221 */ /* 0x000fe20000010000 */
[----:B------:R-:W-:Y:S01]  /*6ff0*/  LDSM.16.MT88.4 R20, [R166+0x9800] ;  /* 0x00980000a614783b */ /* 0x000fe20000004200 */
[----:B------:R5:W3:Y:S01]  /*7000*/  MUFU.EX2 R3, R17 ;  /* 0x0000001100037308 */ /* 0x000ae20000000800 */
[----:B------:R-:W-:Y:S01]  /*7010*/  FADD.FTZ R105, R105, R46 ;  /* 0x0000002e69697221 */ /* 0x000fe20000010000 */
[----:B------:R-:W-:Y:S01]  /*7020*/  FADD.FTZ R107, R107, R18 ;  /* 0x000000126b6b7221 */ /* 0x000fe20000010000 */
[----:B------:R-:W-:Y:S01]  /*7030*/  HMMA.16816.F32.BF16 R84, R8, R14, R84 ;  /* 0x0000000e0854723c */ /* 0x000fe20000041854 */
[----:B------:R-:W4:Y:S01]  /*7040*/  LDSM.16.MT88.4 R12, [R163+0x9800] ;  /* 0x00980000a30c783b */ /* 0x000f220000004200 */
[----:B------:R-:W-:Y:S01]  /*7050*/  FADD.FTZ R42, R42, R105 ;  /* 0x000000692a2a7221 */ /* 0x000fe20000010000 */
[----:B------:R-:W-:-:S03]  /*7060*/  FADD.FTZ R44, R44, R107 ;  /* 0x0000006b2c2c7221 */ /* 0x000fc60000010000 */
[----:B------:R-:W-:Y:S01]  /*7070*/  FADD.FTZ R143, R143, R42 ;  /* 0x0000002a8f8f7221 */ /* 0x000fe20000010000 */
[----:B------:R-:W-:-:S03]  /*7080*/  FADD.FTZ R67, R67, R44 ;  /* 0x0000002c43437221 */ /* 0x000fc60000010000 */
[----:B------:R-:W-:Y:S01]  /*7090*/  FADD.FTZ R58, R58, R143 ;  /* 0x0000008f3a3a7221 */ /* 0x000fe20000010000 */
[----:B------:R-:W-:Y:S01]  /*70a0*/  FADD.FTZ R40, R40, R67 ;  /* 0x0000004328287221 */ /* 0x000fe20000010000 */
[C---:B-1----:R-:W-:Y:S01]  /*70b0*/  HMMA.16816.F32.BF16 R80, R8.reuse, R4, R80 ;  /* 0x000000040850723c */ /* 0x042fe20000041850 */
[----:B-----5:R-:W1:Y:S02]  /*70c0*/  LDSM.16.MT88.4 R16, [R164+0x9800] ;  /* 0x00980000a410783b */ /* 0x020e640000004200 */
[----:B------:R-:W-:Y:S01]  /*70d0*/  FADD.FTZ R141, R141, R40 ;  /* 0x000000288d8d7221 */ /* 0x000fe20000010000 */
[----:B------:R-:W-:Y:S02]  /*70e0*/  FADD.FTZ R139, R139, R58 ;  /* 0x0000003a8b8b7221 */ /* 0x000fe40000010000 */
[----:B------:R-:W-:Y:S01]  /*70f0*/  HMMA.16816.F32.BF16 R76, R8, R6, R76 ;  /* 0x00000006084c723c */ /* 0x000fe2000004184c */
[----:B------:R-:W-:Y:S01]  /*7100*/  FADD.FTZ R56, R56, R141 ;  /* 0x0000008d38387221 */ /* 0x000fe20000010000 */
[----:B------:R-:W-:Y:S01]  /*7110*/  FADD.FTZ R54, R54, R139 ;  /* 0x0000008b36367221 */ /* 0x000fe20000010000 */
[----:B--2---:R-:W-:-:S02]  /*7120*/  F2FP.BF16.F32.PACK_AB R4, R37, R38 ;  /* 0x000000262504723e */ /* 0x004fc400000010ff */
[----:B------:R-:W-:Y:S01]  /*7130*/  FADD.FTZ R137, R137, R56 ;  /* 0x0000003889897221 */ /* 0x000fe20000010000 */
[----:B------:R-:W-:Y:S01]  /*7140*/  FADD.FTZ R151, R151, R54 ;  /* 0x0000003697977221 */ /* 0x000fe20000010000 */
[----:B---3--:R-:W-:Y:S02]  /*7150*/  F2FP.BF16.F32.PACK_AB R6, R191, R34 ;  /* 0x00000022bf06723e */ /* 0x008fe400000010ff */
[----:B------:R-:W-:Y:S01]  /*7160*/  FADD.FTZ R50, R50, R137 ;  /* 0x0000008932327221 */ /* 0x000fe20000010000 */
[----:B------:R-:W-:Y:S01]  /*7170*/  FADD.FTZ R66, R66, R151 ;  /* 0x0000009742427221 */ /* 0x000fe20000010000 */
[----:B------:R-:W-:Y:S01]  /*7180*/  F2FP.BF16.F32.PACK_AB R5, R3, R36 ;  /* 0x000000240305723e */ /* 0x000fe200000010ff */
[----:B----4-:R-:W-:Y:S01]  /*7190*/  HMMA.16816.F32.BF16 R72, R8, R24, R72 ;  /* 0x000000180848723c */ /* 0x010fe20000041848 */
[----:B------:R-:W-:Y:S01]  /*71a0*/  FADD.FTZ R149, R149, R50 ;  /* 0x0000003295957221 */ /* 0x000fe20000010000 */
[----:B------:R-:W-:Y:S01]  /*71b0*/  F2FP.BF16.F32.PACK_AB R7, R192, R35 ;  /* 0x00000023c007723e */ /* 0x000fe200000010ff */
[----:B------:R-:W-:-:S02]  /*71c0*/  FADD.FTZ R147, R147, R66 ;  /* 0x0000004293937221 */ /* 0x000fc40000010000 */
[----:B------:R-:W-:Y:S01]  /*71d0*/  FADD.FTZ R64, R64, R149 ;  /* 0x0000009540407221 */ /* 0x000fe20000010000 */
[----:B------:R-:W-:Y:S01]  /*71e0*/  HMMA.16816.F32.BF16 R68, R8, R26, R68 ;  /* 0x0000001a0844723c */ /* 0x000fe20000041844 */
[----:B------:R-:W-:Y:S01]  /*71f0*/  FADD.FTZ R147, R62, R147 ;  /* 0x000000933e937221 */ /* 0x000fe20000010000 */
[----:B------:R-:W2:Y:S01]  /*7200*/  LDSM.16.MT88.4 R8, [R162+0x9800] ;  /* 0x00980000a208783b */ /* 0x000ea20000004200 */
[----:B------:R-:W-:-:S03]  /*7210*/  FADD.FTZ R145, R145, R64 ;  /* 0x0000004091917221 */ /* 0x000fc60000010000 */
[----:B------:R-:W-:Y:S01]  /*7220*/  HMMA.16816.F32.BF16 R80, R4, R12, R80 ;  /* 0x0000000c0450723c */ /* 0x000fe20000041850 */
[----:B------:R-:W-:-:S04]  /*7230*/  FADD.FTZ R60, R60, R145 ;  /* 0x000000913c3c7221 */ /* 0x000fc80000010000 */
[----:B------:R-:W-:Y:S01]  /*7240*/  FADD.FTZ R125, R125, R60 ;  /* 0x0000003c7d7d7221 */ /* 0x000fe20000010000 */
[----:B------:R-:W-:Y:S03]  /*7250*/  HMMA.16816.F32.BF16 R96, R4, R20, R96 ;  /* 0x000000140460723c */ /* 0x000fe60000041860 */
[----:B------:R-:W-:-:S03]  /*7260*/  FADD.FTZ R110, R110, R125 ;  /* 0x0000007d6e6e7221 */ /* 0x000fc60000010000 */
[----:B-1----:R-:W-:Y:S01]  /*7270*/  HMMA.16816.F32.BF16 R88, R4, R16, R88 ;  /* 0x000000100458723c */ /* 0x002fe20000041858 */
        /* <DEDUP_REMOVED lines=10> */
[C---:B------:R-:W-:Y:S01]  /*7320*/  HMMA.16816.F32.BF16 R76, R4.reuse, R14, R76 ;  /* 0x0000000e044c723c */ /* 0x040fe2000004184c */
[----:B------:R-:W-:Y:S02]  /*7330*/  FADD.FTZ R104, R104, R131 ;  /* 0x0000008368687221 */ /* 0x000fe40000010000 */
[----:B------:R-:W-:Y:S02]  /*7340*/  FADD.FTZ R45, R45, R112 ;  /* 0x000000702d2d7221 */ /* 0x000fe40000010000 */
[----:B------:R-:W-:Y:S01]  /*7350*/  FADD.FTZ R65, R65, R104 ;  /* 0x0000006841417221 */ /* 0x000fe20000010000 */
[----:B--2---:R-:W-:Y:S01]  /*7360*/  HMMA.16816.F32.BF16 R72, R4, R8, R72 ;  /* 0x000000080448723c */ /* 0x004fe20000041848 */
        /* <DEDUP_REMOVED lines=8> */
[----:B------:R-:W-:-:S04]  /*73f0*/  FADD.FTZ R38, R38, R59 ;  /* 0x0000003b26267221 */ /* 0x000fc80000010000 */
[----:B------:R-:W-:-:S04]  /*7400*/  FADD.FTZ R37, R37, R38 ;  /* 0x0000002625257221 */ /* 0x000fc80000010000 */
[----:B------:R-:W-:-:S04]  /*7410*/  FADD.FTZ R34, R34, R37 ;  /* 0x0000002522227221 */ /* 0x000fc80000010000 */
[----:B------:R-:W-:Y:S01]  /*7420*/  FADD.FTZ R191, R191, R34 ;  /* 0x00000022bfbf7221 */ /* 0x000fe20000010000 */
[----:B------:R-:W-:Y:S06]  /*7430*/  @!P2 BRA `(.L_x_5515) ;  /* 0x0000004400e8a947 */ /* 0x000fec0003800000 */
        /* <DEDUP_REMOVED lines=63> */
.L_x_5516:
[----:B------:R-:W-:-:S04]  /*7830*/  LEA R4, -R122, RZ, 0x7 ;  /* 0x000000ff7a047211 */ /* 0x000fc800078e39ff */
[----:B------:R-:W-:-:S07]  /*7840*/  SHF.R.S32.HI R3, RZ, 0x1f, R4 ;  /* 0x0000001fff037819 */ /* 0x000fce0000011404 */
.L_x_5517:
        /* <DEDUP_REMOVED lines=28> */
[CCC-:B------:R-:W-:Y:S01]  /*7a10*/  @!P1 LEA.HI.X R12, R122.reuse, R31.reuse, R123.reuse, 0x5, P4 ;  /* 0x0000001f7a0c9211 */ /* 0x1c0fe200020f2c7b */
[----:B------:R-:W-:Y:S01]  /*7a20*/  @!P1 IMAD R10, R123, 0x60, RZ ;  /* 0x000000607b0a9824 */ /* 0x000fe200078e02ff */
[C---:B------:R-:W-:Y:S01]  /*7a30*/  @!P1 LEA.HI.X R30, R122.reuse, R31, R123, 0x6, P2 ;  /* 0x0000001f7a1e9211 */ /* 0x040fe200010f347b */
[----:B------:R-:W-:Y:S01]  /*7a40*/  @!P1 IMAD.WIDE.U32 R18, R122, 0x70, R18 ;  /* 0x000000707a129825 */ /* 0x000fe200078e0012 */
[----:B------:R-:W-:-:S03]  /*7a50*/  @!P1 IADD3 R11, P2, R4, R11, RZ ;  /* 0x0000000b040b9210 */ /* 0x000fc60007f5e0ff */
[----:B------:R-:W-:Y:S01]  /*7a60*/  @!P1 IMAD.X R12, R3, 0x1, R12, P3 ;  /* 0x00000001030c9824 */ /* 0x000fe200018e060c */
[C---:B------:R-:W-:Y:S01]  /*7a70*/  @!P1 IADD3 R13, P3, R4.reuse, R20, RZ ;  /* 0x00000014040d9210 */ /* 0x040fe20007f7e0ff */
[----:B------:R-:W-:Y:S01]  /*7a80*/  @!P1 IMAD R14, R123, 0x70, RZ ;  /* 0x000000707b0e9824 */ /* 0x000fe200078e02ff */
[----:B------:R-:W-:Y:S01]  /*7a90*/  @!P1 LEA R20, P5, R9, UR6, 0x1 ;  /* 0x0000000609149c11 */ /* 0x000fe2000f8a08ff */
[C---:B------:R-:W-:Y:S01]  /*7aa0*/  @!P1 IMAD.X R30, R3.reuse, 0x1, R30, P2 ;  /* 0x00000001031e9824 */ /* 0x040fe200010e061e */
[----:B------:R-:W-:Y:S01]  /*7ab0*/  @!P1 IADD3 R4, P2, R4, R18, RZ ;  /* 0x0000001204049210 */ /* 0x000fe20007f5e0ff */
[----:B------:R-:W-:Y:S01]  /*7ac0*/  @!P1 IMAD.MOV.U32 R195, RZ, RZ, R193 ;  /* 0x000000ffffc39224 */ /* 0x000fe200078e00c1 */
[----:B------:R-:W-:Y:S02]  /*7ad0*/  @!P1 IADD3.X R10, R3, R10, R21, P3, !PT ;  /* 0x0000000a030a9210 */ /* 0x000fe40001ffe415 */
[----:B------:R-:W-:Y:S02]  /*7ae0*/  @!P1 LEA R18, P4, R11, UR6, 0x1 ;  /* 0x000000060b129c11 */ /* 0x000fe4000f8808ff */
[----:B------:R-:W-:Y:S01]  /*7af0*/  @!P1 LEA.HI.X R21, R9, UR7, R12, 0x1, P5 ;  /* 0x0000000709159c11 */ /* 0x000fe2000a8f0c0c */
[----:B------:R-:W-:Y:S01]  /*7b00*/  @!PT LDS RZ, [RZ] ;  /* 0x00000000fffff984 */ /* 0x000fe20000000800 */
[----:B------:R-:W-:Y:S01]  /*7b10*/  @!PT LDS RZ, [RZ] ;  /* 0x00000000fffff984 */ /* 0x000fe20000000800 */
[----:B------:R-:W-:Y:S01]  /*7b20*/  @!PT LDS RZ, [RZ] ;  /* 0x00000000fffff984 */ /* 0x000fe20000000800 */
[----:B------:R-:W-:Y:S01]  /*7b30*/  @!P1 LDGSTS.E.BYPASS.LTC128B.128 [R180+0x6000], desc[UR12][R194.64] ;  /* 0x06000000c2b49fae */ /* 0x000fe2000b901d4c */
[----:B------:R-:W-:-:S02]  /*7b40*/  @!P1 LEA R24, P5, R6, UR6, 0x1 ;  /* 0x0000000606189c11 */ /* 0x000fc4000f8a08ff */
[----:B------:R-:W-:Y:S01]  /*7b50*/  @!P1 IADD3.X R3, R3, R19, R14, P2, !PT ;  /* 0x0000001303039210 */ /* 0x000fe200017fe40e */
        /* <DEDUP_REMOVED lines=8> */
[----:B------:R-:W-:Y:S01]  /*7be0*/  @!P1 LEA R34, P3, R13, UR6, 0x1 ;  /* 0x000000060d229c11 */ /* 0x000fe2000f8608ff */
[----:B------:R-:W-:Y:S01]  /*7bf0*/  @P1 STS.128 [R180+0x7000], RZ ;  /* 0x007000ffb4001388 */ /* 0x000fe20000000c00 */
[----:B------:R-:W-:-:S02]  /*7c00*/  @!P1 LEA R32, P2, R4, UR6, 0x1 ;  /* 0x0000000604209c11 */ /* 0x000fc4000f8408ff */
[----:B------:R-:W-:Y:S01]  /*7c10*/  @!P1 LEA.HI.X R37, R8, UR7, R7, 0x1, P4 ;  /* 0x0000000708259c11 */ /* 0x000fe2000a0f0c07 */
[----:B------:R-:W-:Y:S01]  /*7c20*/  @!PT LDS RZ, [RZ] ;  /* 0x00000000fffff984 */ /* 0x000fe20000000800 */
[----:B------:R-:W-:Y:S01]  /*7c30*/  @!PT LDS RZ, [RZ] ;  /* 0x00000000fffff984 */ /* 0x000fe20000000800 */
[----:B------:R-:W-:Y:S01]  /*7c40*/  @!PT LDS RZ, [RZ] ;  /* 0x00000000fffff984 */ /* 0x000fe20000000800 */
[----:B------:R1:W-:Y:S01]  /*7c50*/  @!P1 LDGSTS.E.BYPASS.LTC128B.128 [R180+0x7000], desc[UR12][R20.64] ;  /* 0x0700000014b49fae */ /* 0x0003e2000b901d4c */
        /* <DEDUP_REMOVED lines=29> */
[----:B------:R-:W1:Y:S04]  /*7e30*/  LDSM.16.M88.4 R12, [R171+0x2000] ;  /* 0x00200000ab0c783b */ /* 0x000e680000000200 */
[----:B------:R-:W-:Y:S04]  /*7e40*/  LDSM.16.M88.4 R104, [R170] ;  /* 0x00000000aa68783b */ /* 0x000fe80000000200 */
[----:B------:R-:W-:Y:S04]  /*7e50*/  LDSM.16.M88.4 R28, [R165+0x2000] ;  /* 0x00200000a51c783b */ /* 0x000fe80000000200 */
[----:B------:R-:W5:Y:S04]  /*7e60*/  LDSM.16.M88.4 R4, [R171+0x2800] ;  /* 0x00280000ab04783b */ /* 0x000f680000000200 */
[----:B------:R-:W4:Y:S04]  /*7e70*/  LDSM.16.M88.4 R52, [R171+0x3800] ;  /* 0x00380000ab34783b */ /* 0x000f280000000200 */
[----:B------:R-:W4:Y:S04]  /*7e80*/  LDSM.16.M88.4 R44, [R171+0x4000] ;  /* 0x00400000ab2c783b */ /* 0x000f280000000200 */
[----:B--2---:R-:W2:Y:S04]  /*7e90*/  LDSM.16.M88.4 R24, [R165+0x2800] ;  /* 0x00280000a518783b */ /* 0x004ea80000000200 */
[----:B------:R-:W2:Y:S04]  /*7ea0*/  LDSM.16.M88.4 R60, [R171+0x3000] ;  /* 0x00300000ab3c783b */ /* 0x000ea80000000200 */
[----:B---3--:R-:W3:Y:S04]  /*7eb0*/  LDSM.16.M88.4 R36, [R171+0x4800] ;  /* 0x00480000ab24783b */ /* 0x008ee80000000200 */
[----:B------:R-:W-:Y:S01]  /*7ec0*/  LDSM.16.M88.4 R116, [R171+0x5800] ;  /* 0x00580000ab74783b */ /* 0x000fe20000000200 */
[C---:B-1----:R-:W-:Y:S03]  /*7ed0*/  HMMA.16816.F32.BF16 R16, R20.reuse, R12, RZ ;  /* 0x0000000c1410723c */ /* 0x042fe600000418ff */
[----:B------:R-:W-:Y:S04]  /*7ee0*/  LDSM.16.M88.4 R112, [R165+0x3800] ;  /* 0x00380000a570783b */ /* 0x000fe80000000200 */
[----:B------:R-:W-:Y:S01]  /*7ef0*/  LDSM.16.M88.4 R108, [R165+0x4000] ;  /* 0x00400000a56c783b */ /* 0x000fe20000000200 */
[C---:B------:R-:W-:Y:S03]  /*7f00*/  HMMA.16816.F32.BF16 R12, R20.reuse, R14, RZ ;  /* 0x0000000e140c723c */ /* 0x040fe600000418ff */
[----:B------:R-:W-:Y:S03]  /*7f10*/  LDSM.16.M88.4 R124, [R165+0x3000] ;  /* 0x00300000a57c783b */ /* 0x000fe60000000200 */
[C---:B-----5:R-:W-:Y:S01]  /*7f20*/  HMMA.16816.F32.BF16 R8, R20.reuse, R4, RZ ;  /* 0x000000041408723c */ /* 0x060fe200000418ff */
[----:B------:R-:W0:Y:S05]  /*7f30*/  LDGDEPBAR ;  /* 0x00000000000079af */ /* 0x000e2a0000000000 */
[----:B------:R-:W-:Y:S06]  /*7f40*/  HMMA.16816.F32.BF16 R4, R20, R6, RZ ;  /* 0x000000061404723c */ /* 0x000fec00000418ff */
[C---:B------:R-:W-:Y:S06]  /*7f50*/  HMMA.16816.F32.BF16 R16, R104.reuse, R28, R16 ;  /* 0x0000001c6810723c */ /* 0x040fec0000041810 */
[----:B------:R-:W-:Y:S01]  /*7f60*/  HMMA.16816.F32.BF16 R12, R104, R30, R12 ;  /* 0x0000001e680c723c */ /* 0x000fe2000004180c */
[----:B------:R-:W1:Y:S05]  /*7f70*/  LDSM.16.M88.4 R28, [R171+0x5000] ;  /* 0x00500000ab1c783b */ /* 0x000e6a0000000200 */
[C---:B----4-:R-:W-:Y:S06]  /*7f80*/  HMMA.16816.F32.BF16 R56, R20.reuse, R52, RZ ;  /* 0x000000341438723c */ /* 0x050fec00000418ff */
[C---:B------:R-:W-:Y:S06]  /*7f90*/  HMMA.16816.F32.BF16 R48, R20.reuse, R44, RZ ;  /* 0x0000002c1430723c */ /* 0x040fec00000418ff */
[C---:B------:R-:W-:Y:S06]  /*7fa0*/  HMMA.16816.F32.BF16 R52, R20.reuse, R54, RZ ;  /* 0x000000361434723c */ /* 0x040fec00000418ff */
[----:B------:R-:W-:Y:S06]  /*7fb0*/  HMMA.16816.F32.BF16 R44, R20, R46, RZ ;  /* 0x0000002e142c723c */ /* 0x000fec00000418ff */
[----:B--2---:R-:W-:Y:S06]  /*7fc0*/  HMMA.16816.F32.BF16 R8, R104, R24, R8 ;  /* 0x000000186808723c */ /* 0x004fec0000041808 */
[----:B------:R-:W-:Y:S06]  /*7fd0*/  HMMA.16816.F32.BF16 R64, R20, R60, RZ ;  /* 0x0000003c1440723c */ /* 0x000fec00000418ff */
[----:B------:R-:W-:Y:S06]  /*7fe0*/  HMMA.16816.F32.BF16 R4, R104, R26, R4 ;  /* 0x0000001a6804723c */ /* 0x000fec0000041804 */
[C---:B---3--:R-:W-:Y:S06]  /*7ff0*/  HMMA.16816.F32.BF16 R40, R20.reuse, R36, RZ ;  /* 0x000000241428723c */ /* 0x048fec00000418ff */
[C---:B-1----:R-:W-:Y:S06]  /*8000*/  HMMA.16816.F32.BF16 R32, R20.reuse, R28, RZ ;  /* 0x0000001c1420723c */ /* 0x042fec00000418ff */
        /* <DEDUP_REMOVED lines=47> */
[----:B------:R-:W2:Y:S04]  /*8300*/  LDSM.16.M88.4 R104, [R100+0x800] ;  /* 0x000800006468783b */ /* 0x000ea80000000200 */
[----:B------:R-:W3:Y:S01]  /*8310*/  LDSM.16.M88.4 R108, [R100] ;  /* 0x00000000646c783b */ /* 0x000ee20000000200 */
[C---:B-1----:R-:W-:Y:S06]  /*8320*/  HMMA.16816.F32.BF16 R64, R116.reuse, R112, R64 ;  /* 0x000000707440723c */ /* 0x042fec0000041840 */
[C---:B------:R-:W-:Y:S01]  /*8330*/  HMMA.16816.F32.BF16 R60, R116.reuse, R114, R60 ;  /* 0x00000072743c723c */ /* 0x040fe2000004183c */
[----:B------:R-:W1:Y:S05]  /*8340*/  LDSM.16.M88.4 R112, [R100+0x2800] ;  /* 0x002800006470783b */ /* 0x000e6a0000000200 */
[C---:B--2---:R-:W-:Y:S06]  /*8350*/  HMMA.16816.F32.BF16 R8, R116.reuse, R104, R8 ;  /* 0x000000687408723c */ /* 0x044fec0000041808 */
[C---:B------:R-:W-:Y:S01]  /*8360*/  HMMA.16816.F32.BF16 R4, R116.reuse, R106, R4 ;  /* 0x0000006a7404723c */ /* 0x040fe20000041804 */
[----:B------:R-:W2:Y:S05]  /*8370*/  LDSM.16.M88.4 R104, [R100+0x2000] ;  /* 0x002000006468783b */ /* 0x000eaa0000000200 */
[C---:B---3--:R-:W-:Y:S01]  /*8380*/  HMMA.16816.F32.BF16 R16, R116.reuse, R108, R16 ;  /* 0x0000006c7410723c */ /* 0x048fe20000041810 */
[----:B------:R-:W-:Y:S01]  /*8390*/  FMUL.FTZ R64, R64, UR10 ;  /* 0x0000000a40407c20 */ /* 0x000fe20008410000 */
[----:B------:R-:W-:Y:S01]  /*83a0*/  FMUL.FTZ R66, R66, UR10 ;  /* 0x0000000a42427c20 */ /* 0x000fe20008410000 */
[----:B------:R-:W-:Y:S01]  /*83b0*/  FMUL.FTZ R65, R65, UR10 ;  /* 0x0000000a41417c20 */ /* 0x000fe20008410000 */
[----:B------:R-:W-:Y:S01]  /*83c0*/  FMUL.FTZ R67, R67, UR10 ;  /* 0x0000000a43437c20 */ /* 0x000fe20008410000 */
[----:B------:R-:W-:Y:S01]  /*83d0*/  MUFU.TANH R153, R64 ;  /* 0x0000004000997308 */ /* 0x000fe20000002400 */
[----:B------:R-:W-:Y:S01]  /*83e0*/  HMMA.16816.F32.BF16 R12, R116, R110, R12 ;  /* 0x0000006e740c723c */ /* 0x000fe2000004180c */
[----:B------:R-:W3:Y:S01]  /*83f0*/  LDSM.16.M88.4 R108, [R100+0x1800] ;  /* 0x00180000646c783b */ /* 0x000ee20000000200 */
        /* <DEDUP_REMOVED lines=8> */
[----:B------:R-:W-:-:S02]  /*8480*/  FMUL.FTZ R9, R11, UR10 ;  /* 0x0000000a0b097c20 */ /* 0x000fc40008410000 */
[----:B------:R-:W-:Y:S01]  /*8490*/  FMUL.FTZ R6, R6, UR10 ;  /* 0x0000000a06067c20 */ /* 0x000fe20008410000 */
[C---:B-1----:R-:W-:Y:S05]  /*84a0*/  HMMA.16816.F32.BF16 R40, R116.reuse, R112, R40 ;  /* 0x000000707428723c */ /* 0x042fea0000041828 */
[----:B------:R-:W-:Y:S01]  /*84b0*/  FMUL.FTZ R3, R16, UR10 ;  /* 0x0000000a10037c20 */ /* 0x000fe20008410000 */
[----:B------:R-:W-:Y:S01]  /*84c0*/  FMUL.FTZ R16, R18, UR10 ;  /* 0x0000000a12107c20 */ /* 0x000fe20008410000 */
[----:B------:R-:W-:Y:S01]  /*84d0*/  FMUL.FTZ R18, R19, UR10 ;  /* 0x0000000a13127c20 */ /* 0x000fe20008410000 */
[----:B------:R-:W-:Y:S01]  /*84e0*/  MUFU.TANH R123, R123 ;  /* 0x0000007b007b7308 */ /* 0x000fe20000002400 */
[----:B------:R-:W-:Y:S01]  /*84f0*/  FMUL.FTZ R17, R17, UR10 ;  /* 0x0000000a11117c20 */ /* 0x000fe20008410000 */
[C---:B------:R-:W-:Y:S01]  /*8500*/  HMMA.16816.F32.BF16 R36, R116.reuse, R114, R36 ;  /* 0x000000727424723c */ /* 0x040fe20000041824 */
[----:B------:R-:W-:Y:S01]  /*8510*/  FMUL.FTZ R19, R12, UR10 ;  /* 0x0000000a0c137c20 */ /* 0x000fe20008410000 */
[----:B------:R-:W-:Y:S01]  /*8520*/  FMUL.FTZ R14, R14, UR10 ;  /* 0x0000000a0e0e7c20 */ /* 0x000fe20008410000 */
[----:B------:R-:W-:Y:S01]  /*8530*/  FMUL.FTZ R12, R13, UR10 ;  /* 0x0000000a0d0c7c20 */ /* 0x000fe20008410000 */
[----:B------:R-:W-:Y:S01]  /*8540*/  FMUL.FTZ R13, R15, UR10 ;  /* 0x0000000a0f0d7c20 */ /* 0x000fe20008410000 */
[----:B------:R-:W-:Y:S01]  /*8550*/  FMUL.FTZ R15, R4, UR10 ;  /* 0x0000000a040f7c20 */ /* 0x000fe20008410000 */
[----:B--2---:R-:W-:Y:S01]  /*8560*/  HMMA.16816.F32.BF16 R48, R116, R104, R48 ;  /* 0x000000687430723c */ /* 0x004fe20000041830 */
[----:B------:R-:W1:Y:S01]  /*8570*/  MUFU.TANH R19, R19 ;  /* 0x0000001300137308 */ /* 0x000e620000002400 */
[----:B------:R-:W-:Y:S01]  /*8580*/  FMUL.FTZ R4, R5, UR10 ;  /* 0x0000000a05047c20 */ /* 0x000fe20008410000 */
[----:B------:R-:W-:-:S03]  /*8590*/  FMUL.FTZ R5, R7, UR10 ;  /* 0x0000000a07057c20 */ /* 0x000fc60008410000 */
[C---:B------:R-:W-:Y:S01]  /*85a0*/  HMMA.16816.F32.BF16 R44, R116.reuse, R106, R44 ;  /* 0x0000006a742c723c */ /* 0x040fe2000004182c */
[----:B------:R-:W2:Y:S02]  /*85b0*/  LDSM.16.M88.4 R104, [R100+0x3800] ;  /* 0x003800006468783b */ /* 0x000ea40000000200 */
[----:B------:R-:W4:Y:S03]  /*85c0*/  MUFU.TANH R14, R14 ;  /* 0x0000000e000e7308 */ /* 0x000f260000002400 */
[C---:B---3--:R-:W-:Y:S01]  /*85d0*/  HMMA.16816.F32.BF16 R56, R116.reuse, R108, R56 ;  /* 0x0000006c7438723c */ /* 0x048fe20000041838 */
[----:B------:R-:W-:Y:S01]  /*85e0*/  FMUL.FTZ R139, R40, UR10 ;  /* 0x0000000a288b7c20 */ /* 0x000fe20008410000 */
[----:B------:R-:W-:Y:S01]  /*85f0*/  FMUL.FTZ R42, R42, UR10 ;  /* 0x0000000a2a2a7c20 */ /* 0x000fe20008410000 */
[----:B------:R-:W-:Y:S01]  /*8600*/  FMUL.FTZ R41, R41, UR10 ;  /* 0x0000000a29297c20 */ /* 0x000fe20008410000 */
[----:B------:R-:W-:Y:S01]  /*8610*/  FMUL.FTZ R43, R43, UR10 ;  /* 0x0000000a2b2b7c20 */ /* 0x000fe20008410000 */
[----:B------:R-:W3:Y:S01]  /*8620*/  MUFU.TANH R15, R15 ;  /* 0x0000000f000f7308 */ /* 0x000ee20000002400 */
[----:B------:R-:W-:Y:S01]  /*8630*/  HMMA.16816.F32.BF16 R52, R116, R110, R52 ;  /* 0x0000006e7434723c */ /* 0x000fe20000041834 */
[----:B------:R-:W5:Y:S01]  /*8640*/  LDSM.16.M88.4 R108, [R100+0x3000] ;  /* 0x00300000646c783b */ /* 0x000f620000000200 */
[----:B------:R-:W-:Y:S01]  /*8650*/  FMUL.FTZ R135, R36, UR10 ;  /* 0x0000000a24877c20 */ /* 0x000fe20008410000 */
[----:B------:R-:W-:Y:S01]  /*8660*/  FMUL.FTZ R38, R38, UR10 ;  /* 0x0000000a26267c20 */ /* 0x000fe20008410000 */
[----:B------:R-:W-:Y:S01]  /*8670*/  FMUL.FTZ R143, R37, UR10 ;  /* 0x0000000a258f7c20 */ /* 0x000fe20008410000 */
[----:B------:R-:W-:Y:S01]  /*8680*/  FMUL.FTZ R137, R39, UR10 ;  /* 0x0000000a27897c20 */ /* 0x000fe20008410000 */
[----:B------:R-:W-:Y:S01]  /*8690*/  FMUL.FTZ R205, R49, UR10 ;  /* 0x0000000a31cd7c20 */ /* 0x000fe20008410000 */
[----:B------:R-:W-:Y:S01]  /*86a0*/  MUFU.TANH R10, R10 ;  /* 0x0000000a000a7308 */ /* 0x000fe20000002400 */
[----:B------:R-:W-:Y:S01]  /*86b0*/  FMUL.FTZ R48, R48, UR10 ;  /* 0x0000000a30307c20 */ /* 0x000fe20008410000 */
[----:B------:R-:W-:Y:S01]  /*86c0*/  FMUL.FTZ R50, R50, UR10 ;  /* 0x0000000a32327c20 */ /* 0x000fe20008410000 */
[----:B------:R-:W-:Y:S01]  /*86d0*/  FMUL.FTZ R51, R51, UR10 ;  /* 0x0000000a33337c20 */ /* 0x000fe20008410000 */
[----:B------:R-:W-:-:S04]  /*86e0*/  DEPBAR.LE SB0, 0x0 ;  /* 0x000080000000791a */ /* 0x000fc80000000000 */
        /* <DEDUP_REMOVED lines=14> */
[C---:B--2---:R-:W-:Y:S02]  /*87d0*/  HMMA.16816.F32.BF16 R24, R116.reuse, R104, R24 ;  /* 0x000000687418723c */ /* 0x044fe40000041818 */
[----:B------:R2:W3:Y:S04]  /*87e0*/  MUFU.TANH R104, R6 ;  /* 0x0000000600687308 */ /* 0x0004e80000002400 */
[C---:B------:R-:W-:Y:S04]  /*87f0*/  HMMA.16816.F32.BF16 R20, R116.reuse, R106, R20 ;  /* 0x0000006a7414723c */ /* 0x040fe80000041814 */
[----:B------:R-:W3:Y:S02]  /*8800*/  MUFU.TANH R207, R52 ;  /* 0x0000003400cf7308 */ /* 0x000ee40000002400 */
[C---:B-----5:R-:W-:Y:S06]  /*8810*/  HMMA.16816.F32.BF16 R32, R116.reuse, R108, R32 ;  /* 0x0000006c7420723c */ /* 0x060fec0000041820 */
[----:B------:R-:W-:Y:S01]  /*8820*/  HMMA.16816.F32.BF16 R28, R116, R110, R28 ;  /* 0x0000006e741c723c */ /* 0x000fe2000004181c */
[----:B--2---:R-:W2:Y:S01]  /*8830*/  S2R R6, SR_TID.X ;  /* 0x0000000000067919 */ /* 0x004ea20000002100 */
[----:B------:R-:W5:Y:S04]  /*8840*/  MUFU.TANH R215, R54 ;  /* 0x0000003600d77308 */ /* 0x000f680000002400 */
[----:B------:R-:W-:Y:S01]  /*8850*/  FMUL.FTZ R26, R26, UR10 ;  /* 0x0000000a1a1a7c20 */ /* 0x000fe20008410000 */
[----:B------:R-:W-:Y:S01]  /*8860*/  FMUL.FTZ R24, R24, UR10 ;  /* 0x0000000a18187c20 */ /* 0x000fe20008410000 */
[----:B------:R-:W-:Y:S01]  /*8870*/  FMUL.FTZ R25, R25, UR10 ;  /* 0x0000000a19197c20 */ /* 0x000fe20008410000 */
[----:B------:R-:W-:Y:S01]  /*8880*/  FMUL.FTZ R27, R27, UR10 ;  /* 0x0000000a1b1b7c20 */ /* 0x000fe20008410000 */
[----:B------:R-:W5:Y:S02]  /*8890*/  MUFU.TANH R211, R56 ;  /* 0x0000003800d37308 */ /* 0x000f640000002400 */
[----:B------:R-:W-:Y:S01]  /*88a0*/  FMUL.FTZ R22, R22, UR10 ;  /* 0x0000000a16167c20 */ /* 0x000fe20008410000 */
[----:B------:R-:W-:Y:S01]  /*88b0*/  FMUL.FTZ R20, R20, UR10 ;  /* 0x0000000a14147c20 */ /* 0x000fe20008410000 */
[----:B------:R-:W-:Y:S01]  /*88c0*/  FMUL.FTZ R21, R21, UR10 ;  /* 0x0000000a15157c20 */ /* 0x000fe20008410000 */
[----:B------:R-:W-:-:S03]  /*88d0*/  FMUL.FTZ R23, R23, UR10 ;  /* 0x0000000a17177c20 */ /* 0x000fc60008410000 */
[----:B------:R-:W5:Y:S01]  /*88e0*/  MUFU.TANH R209, R58 ;  /* 0x0000003a00d17308 */ /* 0x000f620000002400 */
[----:B------:R-:W-:Y:S01]  /*88f0*/  FMUL.FTZ R32, R32, UR10 ;  /* 0x0000000a20207c20 */ /* 0x000fe20008410000 */
[----:B------:R-:W-:Y:S01]  /*8900*/  FMUL.FTZ R34, R34, UR10 ;  /* 0x0000000a22227c20 */ /* 0x000fe20008410000 */
[----:B------:R-:W-:Y:S01]  /*8910*/  FMUL.FTZ R33, R33, UR10 ;  /* 0x0000000a21217c20 */ /* 0x000fe20008410000 */
[----:B------:R-:W-:Y:S02]  /*8920*/  FMUL.FTZ R35, R35, UR10 ;  /* 0x0000000a23237c20 */ /* 0x000fe40008410000 */
[----:B------:R-:W-:Y:S01]  /*8930*/  FMUL.FTZ R30, R30, UR10 ;  /* 0x0000000a1e1e7c20 */ /* 0x000fe20008410000 */
[----:B------:R-:W-:Y:S01]  /*8940*/  FMUL.FTZ R28, R28, UR10 ;  /* 0x0000000a1c1c7c20 */ /* 0x000fe20008410000 */
[----:B------:R-:W5:Y:S01]  /*8950*/  MUFU.TANH R197, R44 ;  /* 0x0000002c00c57308 */ /* 0x000f620000002400 */
[----:B------:R-:W-:Y:S01]  /*8960*/  FMUL.FTZ R29, R29, UR10 ;  /* 0x0000000a1d1d7c20 */ /* 0x000fe20008410000 */
[----:B------:R-:W-:Y:S01]  /*8970*/  FMUL.FTZ R31, R31, UR10 ;  /* 0x0000000a1f1f7c20 */ /* 0x000fe20008410000 */
[----:B--2---:R-:W-:-:S05]  /*8980*/  IMAD.SHL.U32 R49, R6, 0x2, RZ ;  /* 0x0000000206317824 */ /* 0x004fca00078e00ff */
[----:B------:R-:W2:Y:S01]  /*8990*/  MUFU.TANH R155, R46 ;  /* 0x0000002e009b7308 */ /* 0x000ea20000002400 */
[----:B------:R-:W-:Y:S01]  /*89a0*/  IMAD.SHL.U32 R6, R179, 0x80, RZ ;  /* 0x00000080b3067824 */ /* 0x000fe200078e00ff */
[----:B------:R-:W-:-:S04]  /*89b0*/  LOP3.LUT R49, R49, 0x6, RZ, 0xc0, !PT ;  /* 0x0000000631317812 */ /* 0x000fc800078ec0ff */
[C-C-:B------:R-:W-:Y:S02]  /*89c0*/  LOP3.LUT R7, R6.reuse, 0x8, R49.reuse, 0xfe, !PT ;  /* 0x0000000806077812 */ /* 0x140fe400078efe31 */
[----:B------:R3:W-:Y:S01]  /*89d0*/  MUFU.TANH R223, R63 ;  /* 0x0000003f00df7308 */ /* 0x0007e20000002400 */
[C-C-:B------:R-:W-:Y:S02]  /*89e0*/  LOP3.LUT R11, R6.reuse, 0x10, R49.reuse, 0xfe, !PT ;  /* 0x00000010060b7812 */ /* 0x140fe400078efe31 */
[CC--:B------:R-:W-:Y:S02]  /*89f0*/  ISETP.GE.AND P6, PT, R7.reuse, R130.reuse, PT ;  /* 0x000000820700720c */ /* 0x0c0fe40003fc6270 */
[----:B------:R-:W-:Y:S02]  /*8a00*/  ISETP.GE.AND P4, PT, R7, R129, PT ;  /* 0x000000810700720c */ /* 0x000fe40003f86270 */
[----:B------:R-:W-:Y:S01]  /*8a10*/  LOP3.LUT R40, R6, 0x18, R49, 0xfe, !PT ;  /* 0x0000001806287812 */ /* 0x000fe200078efe31 */
[----:B------:R5:W-:Y:S01]  /*8a20*/  MUFU.TANH R219, R53 ;  /* 0x0000003500db7308 */ /* 0x000be20000002400 */
[----:B------:R-:W-:-:S02]  /*8a30*/  ISETP.GE.AND P5, PT, R11, R130, PT ;  /* 0x000000820b00720c */ /* 0x000fc40003fa6270 */
[-C--:B------:R-:W-:Y:S02]  /*8a40*/  ISETP.GE.AND P3, PT, R11, R129.reuse, PT ;  /* 0x000000810b00720c */ /* 0x080fe40003f66270 */
[----:B-1----:R-:W-:Y:S02]  /*8a50*/  FSEL R11, R19, -INF , !P6 ;  /* 0xff800000130b7808 */ /* 0x002fe40007000000 */
[----:B----4-:R-:W-:Y:S01]  /*8a60*/  FSEL R7, R14, -INF , !P4 ;  /* 0xff8000000e077808 */ /* 0x010fe20006000000 */
[----:B------:R-:W1:Y:S01]  /*8a70*/  MUFU.TANH R195, R48 ;  /* 0x0000003000c37308 */ /* 0x000e620000002400 */
[C---:B------:R-:W-:Y:S02]  /*8a80*/  ISETP.GE.AND P6, PT, R40.reuse, R130, PT ;  /* 0x000000822800720c */ /* 0x040fe40003fc6270 */
[----:B------:R-:W-:Y:S02]  /*8a90*/  ISETP.GE.AND P4, PT, R40, R129, PT ;  /* 0x000000812800720c */ /* 0x000fe40003f86270 */
[----:B------:R-:W-:-:S02]  /*8aa0*/  LOP3.LUT R14, R6, 0x28, R49, 0xfe, !PT ;  /* 0x00000028060e7812 */ /* 0x000fc400078efe31 */
[----:B---3--:R-:W-:Y:S01]  /*8ab0*/  FSEL R63, R15, -INF , !P6 ;  /* 0xff8000000f3f7808 */ /* 0x008fe20007000000 */
[----:B------:R-:W3:Y:S01]  /*8ac0*/  MUFU.TANH R187, R50 ;  /* 0x0000003200bb7308 */ /* 0x000ee20000002400 */
[----:B-----5:R-:W-:Y:S02]  /*8ad0*/  FSEL R53, R104, -INF , !P4 ;  /* 0xff80000068357808 */ /* 0x020fe40006000000 */
[--C-:B------:R-:W-:Y:S02]  /*8ae0*/  LOP3.LUT R36, R6, 0x20, R49.reuse, 0xfe, !PT ;  /* 0x0000002006247812 */ /* 0x100fe400078efe31 */
[C---:B------:R-:W-:Y:S02]  /*8af0*/  ISETP.GE.AND P6, PT, R14.reuse, R130, PT ;  /* 0x000000820e00720c */ /* 0x040fe40003fc6270 */
[----:B------:R-:W-:Y:S01]  /*8b00*/  ISETP.GE.AND P4, PT, R14, R129, PT ;  /* 0x000000810e00720c */ /* 0x000fe20003f86270 */
[----:B------:R4:W-:Y:S01]  /*8b10*/  MUFU.TANH R213, R55 ;  /* 0x0000003700d57308 */ /* 0x0009e20000002400 */
[----:B------:R-:W-:-:S02]  /*8b20*/  LOP3.LUT R14, R6, 0x38, R49, 0xfe, !PT ;  /* 0x00000038060e7812 */ /* 0x000fc400078efe31 */
[----:B------:R-:W-:Y:S02]  /*8b30*/  FSEL R123, R123, -INF , !P5 ;  /* 0xff8000007b7b7808 */ /* 0x000fe40006800000 */
[-C--:B------:R-:W-:Y:S02]  /*8b40*/  ISETP.GE.AND P5, PT, R36, R130.reuse, PT ;  /* 0x000000822400720c */ /* 0x080fe40003fa6270 */
[----:B------:R-:W-:Y:S01]  /*8b50*/  FSEL R145, R145, -INF , !P6 ;  /* 0xff80000091917808 */ /* 0x000fe20007000000 */
[----:B------:R-:W5:Y:S01]  /*8b60*/  MUFU.TANH R135, R135 ;  /* 0x0000008700877308 */ /* 0x000f620000002400 */
[----:B------:R-:W-:Y:S02]  /*8b70*/  FSEL R149, R149, -INF , !P4 ;  /* 0xff80000095957808 */ /* 0x000fe40006000000 */
[C---:B------:R-:W-:Y:S02]  /*8b80*/  ISETP.GE.AND P6, PT, R14.reuse, R130, PT ;  /* 0x000000820e00720c */ /* 0x040fe40003fc6270 */
[----:B------:R-:W-:-:S02]  /*8b90*/  ISETP.GE.AND P4, PT, R14, R129, PT ;  /* 0x000000810e00720c */ /* 0x000fc40003f86270 */
[--C-:B------:R-:W-:Y:S01]  /*8ba0*/  LOP3.LUT R14, R6, 0x48, R49.reuse, 0xfe, !PT ;  /* 0x00000048060e7812 */ /* 0x100fe200078efe31 */
[----:B------:R-:W5:Y:S01]  /*8bb0*/  MUFU.TANH R131, R38 ;  /* 0x0000002600837308 */ /* 0x000f620000002400 */
[----:B----4-:R-:W-:Y:S02]  /*8bc0*/  FSEL R55, R10, -INF , !P3 ;  /* 0xff8000000a377808 */ /* 0x010fe40005800000 */
[----:B------:R-:W-:Y:S02]  /*8bd0*/  ISETP.GE.AND P3, PT, R36, R129, PT ;  /* 0x000000812400720c */ /* 0x000fe40003f66270 */
[----:B------:R-:W-:Y:S02]  /*8be0*/  LOP3.LUT R10, R6, 0x30, R49, 0xfe, !PT ;  /* 0x00000030060a7812 */ /* 0x000fe400078efe31 */
[----:B------:R-:W-:Y:S01]  /*8bf0*/  FSEL R153, R153, -INF , !P5 ;  /* 0xff80000099997808 */ /* 0x000fe20006800000 */
[----:B------:R-:W4:Y:S01]  /*8c00*/  MUFU.TANH R139, R139 ;  /* 0x0000008b008b7308 */ /* 0x000f220000002400 */
[----:B------:R-:W-:-:S02]  /*8c10*/  FSEL R151, R151, -INF , !P3 ;  /* 0xff80000097977808 */ /* 0x000fc40005800000 */
[CC--:B------:R-:W-:Y:S02]  /*8c20*/  ISETP.GE.AND P5, PT, R10.reuse, R130.reuse, PT ;  /* 0x000000820a00720c */ /* 0x0c0fe40003fa6270 */
[----:B------:R-:W-:Y:S02]  /*8c30*/  ISETP.GE.AND P3, PT, R10, R129, PT ;  /* 0x000000810a00720c */ /* 0x000fe40003f66270 */
[----:B------:R-:W-:Y:S01]  /*8c40*/  FSEL R207, R207, -INF , !P6 ;  /* 0xff800000cfcf7808 */ /* 0x000fe20007000000 */
[----:B------:R-:W4:Y:S01]  /*8c50*/  MUFU.TANH R133, R42 ;  /* 0x0000002a00857308 */ /* 0x000f220000002400 */
[----:B------:R-:W-:Y:S02]  /*8c60*/  FSEL R215, R215, -INF , !P4 ;  /* 0xff800000d7d77808 */ /* 0x000fe40006000000 */
[----:B------:R-:W-:Y:S02]  /*8c70*/  LOP3.LUT R10, R6, 0x40, R49, 0xfe, !PT ;  /* 0x00000040060a7812 */ /* 0x000fe400078efe31 */
[----:B------:R-:W-:-:S02]  /*8c80*/  ISETP.GE.AND P6, PT, R14, R130, PT ;  /* 0x000000820e00720c */ /* 0x000fc40003fc6270 */
[-C--:B------:R-:W-:Y:S01]  /*8c90*/  ISETP.GE.AND P4, PT, R14, R129.reuse, PT ;  /* 0x000000810e00720c */ /* 0x080fe20003f86270 */
[----:B------:R-:W4:Y:S01]  /*8ca0*/  MUFU.TANH R113, R32 ;  /* 0x0000002000717308 */ /* 0x000f220000002400 */
[----:B------:R-:W-:Y:S02]  /*8cb0*/  LOP3.LUT R14, R6, 0x58, R49, 0xfe, !PT ;  /* 0x00000058060e7812 */ /* 0x000fe400078efe31 */
[----:B------:R-:W-:Y:S02]  /*8cc0*/  FSEL R211, R211, -INF , !P5 ;  /* 0xff800000d3d37808 */ /* 0x000fe40006800000 */
[----:B------:R-:W-:Y:S02]  /*8cd0*/  FSEL R209, R209, -INF , !P3 ;  /* 0xff800000d1d17808 */ /* 0x000fe40005800000 */
[C---:B------:R-:W-:Y:S01]  /*8ce0*/  ISETP.GE.AND P5, PT, R10.reuse, R130, PT ;  /* 0x000000820a00720c */ /* 0x040fe20003fa6270 */
[----:B------:R-:W4:Y:S01]  /*8cf0*/  MUFU.TANH R109, R34 ;  /* 0x00000022006d7308 */ /* 0x000f220000002400 */
[----:B------:R-:W-:-:S02]  /*8d00*/  ISETP.GE.AND P3, PT, R10, R129, PT ;  /* 0x000000810a00720c */ /* 0x000fc40003f66270 */
[----:B------:R-:W-:Y:S02]  /*8d10*/  FSEL R197, R197, -INF , !P6 ;  /* 0xff800000c5c57808 */ /* 0x000fe40007000000 */
[----:B--2---:R-:W-:Y:S02]  /*8d20*/  FSEL R155, R155, -INF , !P4 ;  /* 0xff8000009b9b7808 */ /* 0x004fe40006000000 */
[--C-:B------:R-:W-:Y:S01]  /*8d30*/  LOP3.LUT R10, R6, 0x50, R49.reuse, 0xfe, !PT ;  /* 0x00000050060a7812 */ /* 0x100fe200078efe31 */
[----:B------:R-:W-:Y:S01]  /*8d40*/  MUFU.TANH R229, R65 ;  /* 0x0000004100e57308 */ /* 0x000fe20000002400 */
[C---:B------:R-:W-:Y:S02]  /*8d50*/  ISETP.GE.AND P6, PT, R14.reuse, R130, PT ;  /* 0x000000820e00720c */ /* 0x040fe40003fc6270 */
[----:B------:R-:W-:Y:S02]  /*8d60*/  ISETP.GE.AND P4, PT, R14, R129, PT ;  /* 0x000000810e00720c */ /* 0x000fe40003f86270 */
[----:B------:R-:W-:-:S02]  /*8d70*/  LOP3.LUT R14, R6, 0x68, R49, 0xfe, !PT ;  /* 0x00000068060e7812 */ /* 0x000fc400078efe31 */
[----:B-1----:R-:W-:Y:S01]  /*8d80*/  FSEL R195, R195, -INF , !P5 ;  /* 0xff800000c3c37808 */ /* 0x002fe20006800000 */
[----:B------:R-:W1:Y:S01]  /*8d90*/  MUFU.TANH R65, R30 ;  /* 0x0000001e00417308 */ /* 0x000e620000002400 */
[----:B---3--:R-:W-:Y:S02]  /*8da0*/  FSEL R187, R187, -INF , !P3 ;  /* 0xff800000bbbb7808 */ /* 0x008fe40005800000 */
[C---:B------:R-:W-:Y:S02]  /*8db0*/  ISETP.GE.AND P5, PT, R10.reuse, R130, PT ;  /* 0x000000820a00720c */ /* 0x040fe40003fa6270 */
[----:B------:R-:W-:Y:S02]  /*8dc0*/  ISETP.GE.AND P3, PT, R10, R129, PT ;  /* 0x000000810a00720c */ /* 0x000fe40003f66270 */
[----:B------:R-:W-:Y:S01]  /*8dd0*/  LOP3.LUT R10, R6, 0x60, R49, 0xfe, !PT ;  /* 0x00000060060a7812 */ /* 0x000fe200078efe31 */
[----:B------:R-:W2:Y:S01]  /*8de0*/  MUFU.TANH R111, R28 ;  /* 0x0000001c006f7308 */ /* 0x000ea20000002400 */
[----:B-----5:R-:W-:-:S02]  /*8df0*/  FSEL R135, R135, -INF , !P6 ;  /* 0xff80000087877808 */ /* 0x020fc40007000000 */
[----:B------:R-:W-:Y:S02]  /*8e00*/  FSEL R131, R131, -INF , !P4 ;  /* 0xff80000083837808 */ /* 0x000fe40006000000 */
[CC--:B------:R-:W-:Y:S02]  /*8e10*/  ISETP.GE.AND P6, PT, R14.reuse, R130.reuse, PT ;  /* 0x000000820e00720c */ /* 0x0c0fe40003fc6270 */
[----:B------:R-:W-:Y:S01]  /*8e20*/  ISETP.GE.AND P4, PT, R14, R129, PT ;  /* 0x000000810e00720c */ /* 0x000fe20003f86270 */
[----:B------:R-:W-:Y:S01]  /*8e30*/  MUFU.TANH R201, R51 ;  /* 0x0000003300c97308 */ /* 0x000fe20000002400 */
[----:B----4-:R-:W-:Y:S02]  /*8e40*/  FSEL R139, R139, -INF , !P5 ;  /* 0xff8000008b8b7808 */ /* 0x010fe40006800000 */
[----:B------:R-:W-:Y:S02]  /*8e50*/  FSEL R133, R133, -INF , !P3 ;  /* 0xff80000085857808 */ /* 0x000fe40005800000 */
[----:B------:R-:W-:-:S02]  /*8e60*/  ISETP.GE.AND P5, PT, R10, R130, PT ;  /* 0x000000820a00720c */ /* 0x000fc40003fa6270 */
[-C--:B------:R-:W-:Y:S01]  /*8e70*/  ISETP.GE.AND P3, PT, R10, R129.reuse, PT ;  /* 0x000000810a00720c */ /* 0x080fe20003f66270 */
[----:B------:R-:W3:Y:S01]  /*8e80*/  MUFU.TANH R51, R26 ;  /* 0x0000001a00337308 */ /* 0x000ee20000002400 */
[----:B------:R-:W-:Y:S02]  /*8e90*/  LOP3.LUT R10, R6, 0x70, R49, 0xfe, !PT ;  /* 0x00000070060a7812 */ /* 0x000fe400078efe31 */
[----:B------:R-:W-:Y:S02]  /*8ea0*/  FSEL R113, R113, -INF , !P5 ;  /* 0xff80000071717808 */ /* 0x000fe40006800000 */
[----:B------:R-:W-:Y:S02]  /*8eb0*/  FSEL R109, R109, -INF , !P3 ;  /* 0xff8000006d6d7808 */ /* 0x000fe40005800000 */
[C---:B------:R-:W-:Y:S01]  /*8ec0*/  ISETP.GE.AND P5, PT, R10.reuse, R130, PT ;  /* 0x000000820a00720c */ /* 0x040fe20003fa6270 */
[----:B------:R-:W4:Y:S01]  /*8ed0*/  MUFU.TANH R14, R22 ;  /* 0x00000016000e7308 */ /* 0x000f220000002400 */
[----:B------:R-:W-:-:S02]  /*8ee0*/  ISETP.GE.AND P3, PT, R10, R129, PT ;  /* 0x000000810a00720c */ /* 0x000fc40003f66270 */
[C---:B------:R-:W-:Y:S02]  /*8ef0*/  LOP3.LUT R10, R6.reuse, R49, RZ, 0xfc, !PT ;  /* 0x00000031060a7212 */ /* 0x040fe400078efcff */
[----:B------:R-:W-:Y:S02]  /*8f00*/  LOP3.LUT R15, R6, 0x78, R49, 0xfe, !PT ;  /* 0x00000078060f7812 */ /* 0x000fe400078efe31 */
[----:B-1----:R-:W-:Y:S01]  /*8f10*/  FSEL R65, R65, -INF , !P4 ;  /* 0xff80000041417808 */ /* 0x002fe20006000000 */
[----:B------:R-:W-:Y:S01]  /*8f20*/  MUFU.TANH R217, R59 ;  /* 0x0000003b00d97308 */ /* 0x000fe20000002400 */
[-C--:B------:R-:W-:Y:S01]  /*8f30*/  ISETP.GE.AND P4, PT, R15, R129.reuse, PT ;  /* 0x000000810f00720c */ /* 0x080fe20003f86270 */
[C---:B------:R-:W-:Y:S01]  /*8f40*/  VIADD R19, R10.reuse, 0x1 ;  /* 0x000000010a137836 */ /* 0x040fe20000000000 */
[----:B--2---:R-:W-:Y:S02]  /*8f50*/  FSEL R111, R111, -INF , !P6 ;  /* 0xff8000006f6f7808 */ /* 0x004fe40007000000 */
[----:B------:R-:W-:Y:S01]  /*8f60*/  ISETP.GE.AND P6, PT, R15, R130, PT ;  /* 0x000000820f00720c */ /* 0x000fe20003fc6270 */
[----:B------:R-:W-:Y:S01]  /*8f70*/  VIADD R15, R10, 0x9 ;  /* 0x000000090a0f7836 */ /* 0x000fe20000000000 */
[----:B---3--:R-:W-:Y:S01]  /*8f80*/  FSEL R51, R51, -INF , !P3 ;  /* 0xff80000033337808 */ /* 0x008fe20005800000 */
[----:B------:R-:W1:Y:S01]  /*8f90*/  MUFU.TANH R59, R20 ;  /* 0x00000014003b7308 */ /* 0x000e620000002400 */
[----:B----4-:R-:W-:Y:S01]  /*8fa0*/  FSEL R49, R14, -INF , !P4 ;  /* 0xff8000000e317808 */ /* 0x010fe20006000000 */
[----:B------:R-:W-:Y:S01]  /*8fb0*/  VIADD R14, R10, 0x11 ;  /* 0x000000110a0e7836 */ /* 0x000fe20000000000 */
[----:B------:R-:W-:-:S02]  /*8fc0*/  ISETP.GE.AND P3, PT, R19, R129, PT ;  /* 0x000000811300720c */ /* 0x000fc40003f66270 */
[----:B------:R-:W-:-:S03]  /*8fd0*/  ISETP.GE.AND P4, PT, R15, R129, PT ;  /* 0x000000810f00720c */ /* 0x000fc60003f86270 */
[----:B------:R-:W2:Y:S08]  /*8fe0*/  MUFU.TANH R64, R24 ;  /* 0x0000001800407308 */ /* 0x000eb00000002400 */
[----:B------:R-:W3:Y:S01]  /*8ff0*/  MUFU.TANH R18, R18 ;  /* 0x0000001200127308 */ /* 0x000ee20000002400 */
[----:B-1----:R-:W-:Y:S02]  /*9000*/  FSEL R59, R59, -INF , !P6 ;  /* 0xff8000003b3b7808 */ /* 0x002fe40007000000 */
[----:B------:R-:W-:-:S05]  /*9010*/  ISETP.GE.AND P6, PT, R15, R130, PT ;  /* 0x000000820f00720c */ /* 0x000fca0003fc6270 */
[----:B------:R-:W1:Y:S01]  /*9020*/  MUFU.TANH R17, R17 ;  /* 0x0000001100117308 */ /* 0x000e620000002400 */
[----:B--2---:R-:W-:Y:S02]  /*9030*/  FSEL R64, R64, -INF , !P5 ;  /* 0xff80000040407808 */ /* 0x004fe40006800000 */
[----:B------:R-:W-:-:S05]  /*9040*/  ISETP.GE.AND P5, PT, R19, R130, PT ;  /* 0x000000821300720c */ /* 0x000fca0003fa6270 */
[----:B------:R-:W2:Y:S01]  /*9050*/  MUFU.TANH R12, R12 ;  /* 0x0000000c000c7308 */ /* 0x000ea20000002400 */
[----:B---3--:R-:W-:Y:S01]  /*9060*/  FSEL R15, R18, -INF , !P3 ;  /* 0xff800000120f7808 */ /* 0x008fe20005800000 */
[----:B------:R-:W-:Y:S01]  /*9070*/  VIADD R18, R10, 0x19 ;  /* 0x000000190a127836 */ /* 0x000fe20000000000 */
[----:B------:R-:W-:-:S05]  /*9080*/  ISETP.GE.AND P3, PT, R14, R129, PT ;  /* 0x000000810e00720c */ /* 0x000fca0003f66270 */
[----:B------:R-:W3:Y:S01]  /*9090*/  MUFU.TANH R13, R13 ;  /* 0x0000000d000d7308 */ /* 0x000ee20000002400 */
[----:B-1----:R-:W-:Y:S02]  /*90a0*/  FSEL R19, R17, -INF , !P5 ;  /* 0xff80000011137808 */ /* 0x002fe40006800000 */
[----:B------:R-:W-:Y:S01]  /*90b0*/  ISETP.GE.AND P5, PT, R14, R130, PT ;  /* 0x000000820e00720c */ /* 0x000fe20003fa6270 */
[----:B------:R-:W-:-:S04]  /*90c0*/  VIADD R14, R10, 0x21 ;  /* 0x000000210a0e7836 */ /* 0x000fc80000000000 */
[----:B------:R-:W1:Y:S01]  /*90d0*/  MUFU.TANH R9, R9 ;  /* 0x0000000900097308 */ /* 0x000e620000002400 */
[----:B--2---:R-:W-:Y:S02]  /*90e0*/  FSEL R17, R12, -INF , !P6 ;  /* 0xff8000000c117808 */ /* 0x004fe40007000000 */
[----:B------:R-:W-:-:S05]  /*90f0*/  ISETP.GE.AND P6, PT, R18, R130, PT ;  /* 0x000000821200720c */ /* 0x000fca0003fc6270 */
[----:B------:R-:W2:Y:S01]  /*9100*/  MUFU.TANH R4, R4 ;  /* 0x0000000400047308 */ /* 0x000ea20000002400 */
[----:B---3--:R-:W-:Y:S02]  /*9110*/  FSEL R13, R13, -INF , !P4 ;  /* 0xff8000000d0d7808 */ /* 0x008fe40006000000 */
[----:B------:R-:W-:-:S05]  /*9120*/  ISETP.GE.AND P4, PT, R18, R129, PT ;  /* 0x000000811200720c */ /* 0x000fca0003f86270 */
[----:B------:R-:W3:Y:S01]  /*9130*/  MUFU.TANH R5, R5 ;  /* 0x0000000500057308 */ /* 0x000ee20000002400 */
[----:B-1----:R-:W-:Y:S01]  /*9140*/  FSEL R37, R9, -INF , !P3 ;  /* 0xff80000009257808 */ /* 0x002fe20005800000 */
[----:B------:R-:W-:Y:S01]  /*9150*/  VIADD R9, R10, 0x29 ;  /* 0x000000290a097836 */ /* 0x000fe20000000000 */
[----:B------:R-:W-:-:S05]  /*9160*/  ISETP.GE.AND P3, PT, R14, R129, PT ;  /* 0x000000810e00720c */ /* 0x000fca0003f66270 */
[----:B------:R-:W-:Y:S01]  /*9170*/  MUFU.TANH R8, R8 ;  /* 0x0000000800087308 */ /* 0x000fe20000002400 */
[----:B--2---:R-:W-:Y:S01]  /*9180*/  FSEL R39, R4, -INF , !P6 ;  /* 0xff80000004277808 */ /* 0x004fe20007000000 */
[----:B------:R-:W-:Y:S01]  /*9190*/  VIADD R4, R10, 0x39 ;  /* 0x000000390a047836 */ /* 0x000fe20000000000 */
[----:B------:R-:W-:-:S05]  /*91a0*/  ISETP.GE.AND P6, PT, R9, R130, PT ;  /* 0x000000820900720c */ /* 0x000fca0003fc6270 */
[----:B------:R3:W1:Y:S08]  /*91b0*/  MUFU.TANH R227, R61 ;  /* 0x0000003d00e37308 */ /* 0x0006700000002400 */
[----:B------:R-:W2:Y:S08]  /*91c0*/  MUFU.TANH R225, R67 ;  /* 0x0000004300e17308 */ /* 0x000eb00000002400 */
[----:B------:R-:W-:Y:S01]  /*91d0*/  MUFU.TANH R221, R57 ;  /* 0x0000003900dd7308 */ /* 0x000fe20000002400 */
[----:B---3--:R-:W-:Y:S01]  /*91e0*/  FSEL R61, R5, -INF , !P4 ;  /* 0xff800000053d7808 */ /* 0x008fe20006000000 */
[----:B------:R-:W-:Y:S01]  /*91f0*/  VIADD R5, R10, 0x41 ;  /* 0x000000410a057836 */ /* 0x000fe20000000000 */
[----:B------:R-:W-:-:S02]  /*9200*/  ISETP.GE.AND P4, PT, R9, R129, PT ;  /* 0x000000810900720c */ /* 0x000fc40003f86270 */
[----:B-1----:R-:W-:Y:S02]  /*9210*/  FSEL R227, R227, -INF , !P6 ;  /* 0xff800000e3e37808 */ /* 0x002fe40007000000 */
[----:B------:R-:W-:Y:S01]  /*9220*/  FSEL R223, R223, -INF , !P4 ;  /* 0xff800000dfdf7808 */ /* 0x000fe20006000000 */
[----:B------:R1:W3:Y:S01]  /*9230*/  MUFU.TANH R203, R45 ;  /* 0x0000002d00cb7308 */ /* 0x0002e20000002400 */
[C---:B------:R-:W-:Y:S02]  /*9240*/  ISETP.GE.AND P6, PT, R4.reuse, R130, PT ;  /* 0x000000820400720c */ /* 0x040fe40003fc6270 */
[----:B------:R-:W-:Y:S01]  /*9250*/  ISETP.GE.AND P4, PT, R4, R129, PT ;  /* 0x000000810400720c */ /* 0x000fe20003f86270 */
[----:B------:R-:W-:Y:S01]  /*9260*/  VIADD R4, R10, 0x49 ;  /* 0x000000490a047836 */ /* 0x000fe20000000000 */
[----:B--2---:R-:W-:Y:S02]  /*9270*/  FSEL R225, R225, -INF , !P3 ;  /* 0xff800000e1e17808 */ /* 0x004fe40005800000 */
[----:B------:R-:W-:Y:S01]  /*9280*/  FSEL R219, R219, -INF , !P6 ;  /* 0xff800000dbdb7808 */ /* 0x000fe20007000000 */
[----:B------:R-:W2:Y:S01]  /*9290*/  MUFU.TANH R199, R47 ;  /* 0x0000002f00c77308 */ /* 0x000ea20000002400 */
[----:B------:R-:W-:-:S02]  /*92a0*/  FSEL R213, R213, -INF , !P4 ;  /* 0xff800000d5d57808 */ /* 0x000fc40006000000 */
[CC--:B------:R-:W-:Y:S02]  /*92b0*/  ISETP.GE.AND P6, PT, R4.reuse, R130.reuse, PT ;  /* 0x000000820400720c */ /* 0x0c0fe40003fc6270 */
[----:B------:R-:W-:Y:S01]  /*92c0*/  ISETP.GE.AND P4, PT, R4, R129, PT ;  /* 0x000000810400720c */ /* 0x000fe20003f86270 */
[----:B------:R-:W-:Y:S02]  /*92d0*/  VIADD R4, R10, 0x59 ;  /* 0x000000590a047836 */ /* 0x000fe40000000000 */
[----:B------:R-:W4:Y:S01]  /*92e0*/  MUFU.TANH R205, R205 ;  /* 0x000000cd00cd7308 */ /* 0x000f220000002400 */
[----:B-1----:R-:W-:Y:S01]  /*92f0*/  FSEL R45, R8, -INF , !P5 ;  /* 0xff800000082d7808 */ /* 0x002fe20006800000 */
[----:B------:R-:W-:Y:S01]  /*9300*/  VIADD R8, R10, 0x31 ;  /* 0x000000310a087836 */ /* 0x000fe20000000000 */
[----:B------:R-:W-:Y:S02]  /*9310*/  ISETP.GE.AND P5, PT, R14, R130, PT ;  /* 0x000000820e00720c */ /* 0x000fe40003fa6270 */
[----:B---3--:R-:W-:-:S02]  /*9320*/  FSEL R203, R203, -INF , !P6 ;  /* 0xff800000cbcb7808 */ /* 0x008fc40007000000 */
[----:B------:R-:W-:Y:S01]  /*9330*/  FSEL R229, R229, -INF , !P5 ;  /* 0xff800000e5e57808 */ /* 0x000fe20006800000 */
[----:B------:R-:W1:Y:S01]  /*9340*/  MUFU.TANH R143, R143 ;  /* 0x0000008f008f7308 */ /* 0x000e620000002400 */
[CC--:B------:R-:W-:Y:S02]  /*9350*/  ISETP.GE.AND P5, PT, R8.reuse, R130.reuse, PT ;  /* 0x000000820800720c */ /* 0x0c0fe40003fa6270 */
[----:B------:R-:W-:Y:S02]  /*9360*/  ISETP.GE.AND P3, PT, R8, R129, PT ;  /* 0x000000810800720c */ /* 0x000fe40003f66270 */
[----:B------:R-:W-:Y:S02]  /*9370*/  FSEL R221, R221, -INF , !P5 ;  /* 0xff800000dddd7808 */ /* 0x000fe40006800000 */
[----:B------:R-:W-:Y:S01]  /*9380*/  FSEL R217, R217, -INF , !P3 ;  /* 0xff800000d9d97808 */ /* 0x000fe20005800000 */
[----:B------:R-:W3:Y:S01]  /*9390*/  MUFU.TANH R137, R137 ;  /* 0x0000008900897308 */ /* 0x000ee20000002400 */
[----:B------:R-:W-:-:S02]  /*93a0*/  ISETP.GE.AND P5, PT, R5, R130, PT ;  /* 0x000000820500720c */ /* 0x000fc40003fa6270 */
[-C--:B------:R-:W-:Y:S01]  /*93b0*/  ISETP.GE.AND P3, PT, R5, R129.reuse, PT ;  /* 0x000000810500720c */ /* 0x080fe20003f66270 */
[----:B------:R-:W-:Y:S01]  /*93c0*/  VIADD R5, R10, 0x51 ;  /* 0x000000510a057836 */ /* 0x000fe20000000000 */
[----:B--2---:R-:W-:Y:S02]  /*93d0*/  FSEL R199, R199, -INF , !P4 ;  /* 0xff800000c7c77808 */ /* 0x004fe40006000000 */
[----:B----4-:R-:W-:Y:S01]  /*93e0*/  FSEL R205, R205, -INF , !P5 ;  /* 0xff800000cdcd7808 */ /* 0x010fe20006800000 */
[----:B------:R-:W2:Y:S01]  /*93f0*/  MUFU.TANH R147, R41 ;  /* 0x0000002900937308 */ /* 0x000ea20000002400 */
[----:B------:R-:W-:Y:S02]  /*9400*/  FSEL R201, R201, -INF , !P3 ;  /* 0xff800000c9c97808 */ /* 0x000fe40005800000 */
[CC--:B------:R-:W-:Y:S02]  /*9410*/  ISETP.GE.AND P6, PT, R4.reuse, R130.reuse, PT ;  /* 0x000000820400720c */ /* 0x0c0fe40003fc6270 */
[-C--:B------:R-:W-:Y:S01]  /*9420*/  ISETP.GE.AND P4, PT, R4, R129.reuse, PT ;  /* 0x000000810400720c */ /* 0x080fe20003f86270 */
[C---:B------:R-:W-:Y:S01]  /*9430*/  VIADD R4, R10.reuse, 0x69 ;  /* 0x000000690a047836 */ /* 0x040fe20000000000 */
[C---:B------:R-:W-:Y:S01]  /*9440*/  ISETP.GE.AND P5, PT, R5.reuse, R130, PT ;  /* 0x000000820500720c */ /* 0x040fe20003fa6270 */
[----:B------:R-:W4:Y:S01]  /*9450*/  MUFU.TANH R141, R43 ;  /* 0x0000002b008d7308 */ /* 0x000f220000002400 */
[----:B------:R-:W-:Y:S01]  /*9460*/  ISETP.GE.AND P3, PT, R5, R129, PT ;  /* 0x000000810500720c */ /* 0x000fe20003f66270 */
[----:B------:R-:W-:Y:S01]  /*9470*/  VIADD R5, R10, 0x61 ;  /* 0x000000610a057836 */ /* 0x000fe20000000000 */
[----:B-1----:R-:W-:-:S02]  /*9480*/  FSEL R143, R143, -INF , !P6 ;  /* 0xff8000008f8f7808 */ /* 0x002fc40007000000 */
[----:B---3--:R-:W-:Y:S02]  /*9490*/  FSEL R137, R137, -INF , !P4 ;  /* 0xff80000089897808 */ /* 0x008fe40006000000 */
[CC--:B------:R-:W-:Y:S01]  /*94a0*/  ISETP.GE.AND P6, PT, R4.reuse, R130.reuse, PT ;  /* 0x000000820400720c */ /* 0x0c0fe20003fc6270 */
[----:B------:R-:W1:Y:S01]  /*94b0*/  MUFU.TANH R119, R33 ;  /* 0x0000002100777308 */ /* 0x000e620000002400 */
[----:B--2---:R-:W-:Y:S02]  /*94c0*/  FSEL R147, R147, -INF , !P5 ;  /* 0xff80000093937808 */ /* 0x004fe40006800000 */
[----:B------:R-:W-:Y:S01]  /*94d0*/  ISETP.GE.AND P4, PT, R4, R129, PT ;  /* 0x000000810400720c */ /* 0x000fe20003f86270 */
[----:B------:R-:W-:Y:S01]  /*94e0*/  VIADD R4, R10, 0x71 ;  /* 0x000000710a047836 */ /* 0x000fe20000000000 */
[----:B------:R-:W-:-:S03]  /*94f0*/  ISETP.GE.AND P5, PT, R5, R130, PT ;  /* 0x000000820500720c */ /* 0x000fc60003fa6270 */
[----:B------:R-:W2:Y:S01]  /*9500*/  MUFU.TANH R115, R35 ;  /* 0x0000002300737308 */ /* 0x000ea20000002400 */
[----:B----4-:R-:W-:Y:S02]  /*9510*/  FSEL R141, R141, -INF , !P3 ;  /* 0xff8000008d8d7808 */ /* 0x010fe40005800000 */
[----:B------:R-:W-:-:S05]  /*9520*/  ISETP.GE.AND P3, PT, R5, R129, PT ;  /* 0x000000810500720c */ /* 0x000fca0003f66270 */
[----:B------:R-:W3:Y:S01]  /*9530*/  MUFU.TANH R117, R29 ;  /* 0x0000001d00757308 */ /* 0x000ee20000002400 */
[----:B-1----:R-:W-:Y:S02]  /*9540*/  FSEL R119, R119, -INF , !P5 ;  /* 0xff80000077777808 */ /* 0x002fe40006800000 */
[----:B------:R-:W-:-:S05]  /*9550*/  ISETP.GE.AND P5, PT, R4, R130, PT ;  /* 0x000000820400720c */ /* 0x000fca0003fa6270 */
[----:B------:R-:W1:Y:S01]  /*9560*/  MUFU.TANH R107, R31 ;  /* 0x0000001f006b7308 */ /* 0x000e620000002400 */
[----:B--2---:R-:W-:Y:S02]  /*9570*/  FSEL R115, R115, -INF , !P3 ;  /* 0xff80000073737808 */ /* 0x004fe40005800000 */
[----:B------:R-:W-:Y:S01]  /*9580*/  ISETP.GE.AND P3, PT, R4, R129, PT ;  /* 0x000000810400720c */ /* 0x000fe20003f66270 */
[----:B------:R-:W-:-:S04]  /*9590*/  VIADD R4, R10, 0x79 ;  /* 0x000000790a047836 */ /* 0x000fc80000000000 */
[----:B------:R-:W2:Y:S01]  /*95a0*/  MUFU.TANH R66, R25 ;  /* 0x0000001900427308 */ /* 0x000ea20000002400 */
[----:B---3--:R-:W-:Y:S02]  /*95b0*/  FSEL R117, R117, -INF , !P6 ;  /* 0xff80000075757808 */ /* 0x008fe40007000000 */
[----:B------:R-:W-:-:S05]  /*95c0*/  ISETP.GE.AND P6, PT, R10, R130, PT ;  /* 0x000000820a00720c */ /* 0x000fca0003fc6270 */
[----:B------:R-:W3:Y:S01]  /*95d0*/  MUFU.TANH R57, R27 ;  /* 0x0000001b00397308 */ /* 0x000ee20000002400 */
[----:B-1----:R-:W-:Y:S01]  /*95e0*/  FSEL R107, R107, -INF , !P4 ;  /* 0xff8000006b6b7808 */ /* 0x002fe20006000000 */
[----:B------:R-:W-:Y:S01]  /*95f0*/  BAR.SYNC.DEFER_BLOCKING 0x0 ;  /* 0x0000000000007b1d */ /* 0x000fe20000010000 */
[----:B------:R-:W-:-:S05]  /*9600*/  ISETP.GE.AND P4, PT, R10, R129, PT ;  /* 0x000000810a00720c */ /* 0x000fca0003f86270 */
[----:B------:R-:W1:Y:S01]  /*9610*/  MUFU.TANH R3, R3 ;  /* 0x0000000300037308 */ /* 0x000e620000002400 */
[----:B--2---:R-:W-:Y:S02]  /*9620*/  FSEL R66, R66, -INF , !P5 ;  /* 0xff80000042427808 */ /* 0x004fe40006800000 */
[----:B------:R-:W-:-:S05]  /*9630*/  ISETP.GE.AND P5, PT, R4, R130, PT ;  /* 0x000000820400720c */ /* 0x000fca0003fa6270 */
[----:B------:R-:W2:Y:S01]  /*9640*/  MUFU.TANH R16, R16 ;  /* 0x0000001000107308 */ /* 0x000ea20000002400 */
[----:B---3--:R-:W-:Y:S02]  /*9650*/  FSEL R57, R57, -INF , !P3 ;  /* 0xff80000039397808 */ /* 0x008fe40005800000 */
[----:B------:R-:W-:-:S05]  /*9660*/  ISETP.GE.AND P3, PT, R4, R129, PT ;  /* 0x000000810400720c */ /* 0x000fca0003f66270 */
[----:B------:R-:W3:Y:S01]  /*9670*/  MUFU.TANH R67, R21 ;  /* 0x0000001500437308 */ /* 0x000ee20000002400 */
[----:B-1----:R-:W-:-:S07]  /*9680*/  FSEL R3, R3, -INF , !P6 ;  /* 0xff80000003037808 */ /* 0x002fce0007000000 */
[----:B------:R-:W1:Y:S01]  /*9690*/  MUFU.TANH R50, R23 ;  /* 0x0000001700327308 */ /* 0x000e620000002400 */
[----:B--2---:R-:W-:Y:S02]  /*96a0*/  FSEL R5, R16, -INF , !P4 ;  /* 0xff80000010057808 */ /* 0x004fe40006000000 */
[----:B---3--:R-:W-:Y:S02]  /*96b0*/  FSEL R67, R67, -INF , !P5 ;  /* 0xff80000043437808 */ /* 0x008fe40006800000 */
[----:B-1----:R-:W-:Y:S01]  /*96c0*/  FSEL R50, R50, -INF , !P3 ;  /* 0xff80000032327808 */ /* 0x002fe20005800000 */
[----:B------:R-:W-:Y:S06]  /*96d0*/  @!P2 BRA `(.L_x_5518) ;  /* 0x000000080060a947 */ /* 0x000fec0003800000 */
[----:B------:R-:W-:Y:S05]  /*96e0*/  @!P0 BRA `(.L_x_5519) ;  /* 0x0000000000ec8947 */ /* 0x000fea0003800000 */
[----:B------:R-:W1:Y:S01]  /*96f0*/  LDC R9, c[0x0][0x380] ;  /* 0x0000e000ff097b82 */ /* 0x000e620000000800 */
[C---:B------:R-:W-:Y:S01]  /*9700*/  VIADD R14, R6.reuse, 0xffffff80 ;  /* 0xffffff80060e7836 */ /* 0x040fe20000000000 */
[----:B------:R-:W-:Y:S01]  /*9710*/  IABS R10, R6 ;  /* 0x00000006000a7213 */ /* 0x000fe20000000000 */
[----:B------:R-:W-:Y:S01]  /*9720*/  ULDC.64 UR4, c[0x0][0x230] ;  /* 0x00008c0000047ab9 */ /* 0x000fe20000000a00 */
[-C--:B-1----:R-:W-:Y:S02]  /*9730*/  IABS R4, R9.reuse ;  /* 0x0000000900047213 */ /* 0x082fe40000000000 */
[----:B------:R-:W-:Y:S02]  /*9740*/  LOP3.LUT R6, R6, R9, RZ, 0x3c, !PT ;  /* 0x0000000906067212 */ /* 0x000fe400078e3cff */
[----:B------:R-:W1:Y:S02]  /*9750*/  I2F.RP R12, R4 ;  /* 0x00000004000c7306 */ /* 0x000e640000209400 */
[----:B------:R-:W-:-:S06]  /*9760*/  ISETP.GE.AND P4, PT, R6, RZ, PT ;  /* 0x000000ff0600720c */ /* 0x000fcc0003f86270 */
[----:B-1----:R-:W1:Y:S02]  /*9770*/  MUFU.RCP R22, R12 ;  /* 0x0000000c00167308 */ /* 0x002e640000001000 */
[----:B-1----:R-:W-:-:S06]  /*9780*/  VIADD R22, R22, 0xffffffe ;  /* 0x0ffffffe16167836 */ /* 0x002fcc0000000000 */
[----:B------:R-:W1:Y:S02]  /*9790*/  F2I.FTZ.U32.TRUNC.NTZ R23, R22 ;  /* 0x0000001600177305 */ /* 0x000e64000021f000 */
[----:B-1----:R-:W-:Y:S02]  /*97a0*/  IADD3 R8, RZ, -R23, RZ ;  /* 0x80000017ff087210 */ /* 0x002fe40007ffe0ff */
[----:B------:R-:W-:-:S03]  /*97b0*/  MOV R22, RZ ;  /* 0x000000ff00167202 */ /* 0x000fc60000000f00 */
[----:B------:R-:W-:Y:S01]  /*97c0*/  IMAD R21, R8, R4, RZ ;  /* 0x0000000408157224 */ /* 0x000fe200078e02ff */
[----:B------:R-:W-:Y:S02]  /*97d0*/  IABS R8, R14 ;  /* 0x0000000e00087213 */ /* 0x000fe40000000000 */
[----:B------:R-:W-:Y:S01]  /*97e0*/  LOP3.LUT R14, R14, R9, RZ, 0x3c, !PT ;  /* 0x000000090e0e7212 */ /* 0x000fe200078e3cff */
        /* <DEDUP_REMOVED lines=31> */
[-C--:B------:R-:W-:Y:S02]  /*99e0*/  IMAD R4, R21, R120.reuse, RZ ;  /* 0x0000007815047224 */ /* 0x080fe400078e02ff */
[----:B------:R-:W-:-:S04]  /*99f0*/  IMAD.WIDE.U32 R20, R9, R120, RZ ;  /* 0x0000007809147225 */ /* 0x000fc800078e00ff */
[----:B------:R-:W-:-:S04]  /*9a00*/  IMAD R4, R9, R121, R4 ;  /* 0x0000007909047224 */ /* 0x000fc800078e0204 */
        /* <DEDUP_REMOVED lines=9> */
.L_x_5519:
[----:B------:R-:W-:-:S04]  /*9aa0*/  LEA R9, -R120, RZ, 0x7 ;  /* 0x000000ff78097211 */ /* 0x000fc800078e39ff */
[----:B------:R-:W-:-:S07]  /*9ab0*/  SHF.R.S32.HI R4, RZ, 0x1f, R9 ;  /* 0x0000001fff047819 */ /* 0x000fce0000011409 */
.L_x_5520:
[----:B------:R-:W-:Y:S01]  /*9ac0*/  @!P1 IMAD.MOV.U32 R129, RZ, RZ, R103 ;  /* 0x000000ffff819224 */ /* 0x000fe200078e0067 */
[----:B------:R-:W-:Y:S01]  /*9ad0*/  @!P1 LEA R28, P2, R9, R190, 0x1 ;  /* 0x000000be091c9211 */ /* 0x000fe200078408ff */
[----:B------:R-:W-:Y:S01]  /*9ae0*/  @!P1 IMAD R23, R121, 0x30, RZ ;  /* 0x0000003079179824 */ /* 0x000fe200078e02ff */
[CC--:B------:R-:W-:Y:S01]  /*9af0*/  @!P1 LEA R8, P3, R120.reuse, R128.reuse, 0x5 ;  /* 0x0000008078089211 */ /* 0x0c0fe200078628ff */
[C---:B------:R-:W-:Y:S01]  /*9b00*/  @!P1 IMAD.WIDE.U32 R26, R120.reuse, 0x30, R128 ;  /* 0x00000030781a9825 */ /* 0x040fe200078e0080 */
[C---:B------:R-:W-:Y:S01]  /*9b10*/  @!P1 LEA.HI.X R29, R9.reuse, R189, R4, 0x1, P2 ;  /* 0x000000bd091d9211 */ /* 0x040fe200010f0c04 */
[----:B------:R1:W-:Y:S01]  /*9b20*/  @P1 STS.128 [R180+0x2000], RZ ;  /* 0x002000ffb4001388 */ /* 0x0003e20000000c00 */
[C---:B------:R-:W-:Y:S01]  /*9b30*/  @!P1 IADD3 R21, P5, P4, R9.reuse, R128, R175 ;  /* 0x0000008009159210 */ /* 0x040fe20007cbe0af */
[----:B------:R-:W-:Y:S01]  /*9b40*/  @!P1 IMAD.WIDE.U32 R32, R120, 0x50, R128 ;  /* 0x0000005078209825 */ /* 0x000fe200078e0080 */
[C---:B------:R-:W-:Y:S01]  /*9b50*/  @!P1 IADD3 R25, P2, R9.reuse, R26, RZ ;  /* 0x0000001a09199210 */ /* 0x040fe20007f5e0ff */
[----:B------:R-:W-:Y:S01]  /*9b60*/  @!PT LDS RZ, [RZ] ;  /* 0x00000000fffff984 */ /* 0x000fe20000000800 */
[----:B------:R-:W-:Y:S01]  /*9b70*/  @!PT LDS RZ, [RZ] ;  /* 0x00000000fffff984 */ /* 0x000fe20000000800 */
[----:B------:R-:W-:Y:S01]  /*9b80*/  @!PT LDS RZ, [RZ] ;  /* 0x00000000fffff984 */ /* 0x000fe20000000800 */
[----:B------:R2:W-:Y:S01]  /*9b90*/  @!P1 LDGSTS.E.BYPASS.LTC128B.128 [R180+0x2000], desc[UR12][R28.64] ;  /* 0x020000001cb49fae */ /* 0x0005e2000b901d4c */
[C---:B------:R-:W-:Y:S01]  /*9ba0*/  @!P1 IADD3.X R6, R4.reuse, R103, R174, P5, P4 ;  /* 0x0000006704069210 */ /* 0x040fe20002fe84ae */
[----:B------:R-:W-:Y:S01]  /*9bb0*/  BSSY B0, `(.L_x_5521) ;  /* 0x0000047000007945 */ /* 0x000fe20003800000 */
[----:B------:R-:W-:Y:S01]  /*9bc0*/  @!P1 IADD3.X R10, R4, R23, R27, P2, !PT ;  /* 0x00000017040a9210 */ /* 0x000fe200017fe41b */
[C---:B------:R-:W-:Y:S01]  /*9bd0*/  @!P1 IMAD.WIDE.U32 R26, R120.reuse, 0x60, R128 ;  /* 0x00000060781a9825 */ /* 0x040fe200078e0080 */
[----:B------:R-:W-:Y:S01]  /*9be0*/  @!P1 IADD3 R8, P2, R9, R8, RZ ;  /* 0x0000000809089210 */ /* 0x000fe20007f5e0ff */
[----:B------:R1:W-:Y:S01]  /*9bf0*/  @P1 STS.128 [R180+0x2800], RZ ;  /* 0x002800ffb4001388 */ /* 0x0003e20000000c00 */
[----:B------:R-:W-:-:S02]  /*9c00*/  @!P1 LEA.HI.X R23, R120, R103, R121, 0x5, P3 ;  /* 0x0000006778179211 */ /* 0x000fc400018f2c79 */
[----:B------:R-:W-:Y:S02]  /*9c10*/  @!P1 LEA R30, P3, R8, UR8, 0x1 ;  /* 0x00000008081e9c11 */ /* 0x000fe4000f8608ff */
[----:B------:R-:W-:Y:S01]  /*9c20*/  @!P1 LEA R20, P4, R21, UR8, 0x1 ;  /* 0x0000000815149c11 */ /* 0x000fe2000f8808ff */
[----:B------:R-:W-:-:S03]  /*9c30*/  @!P1 IMAD.X R23, R4, 0x1, R23, P2 ;  /* 0x0000000104179824 */ /* 0x000fc600010e0617 */
[----:B------:R-:W-:Y:S02]  /*9c40*/  @!P1 LEA.HI.X R21, R21, UR9, R6, 0x1, P4 ;  /* 0x0000000915159c11 */ /* 0x000fe4000a0f0c06 */
[----:B------:R-:W-:Y:S01]  /*9c50*/  @!P1 LEA.HI.X R31, R8, UR9, R23, 0x1, P3 ;  /* 0x00000009081f9c11 */ /* 0x000fe200098f0c17 */
[----:B------:R-:W-:Y:S01]  /*9c60*/  @!P1 IMAD R23, R121, 0x50, RZ ;  /* 0x0000005079179824 */ /* 0x000fe200078e02ff */
[----:B------:R-:W-:Y:S01]  /*9c70*/  @!P1 LEA R6, P4, R120, R128, 0x6 ;  /* 0x0000008078069211 */ /* 0x000fe200078830ff */
[----:B------:R-:W-:Y:S01]  /*9c80*/  @!PT LDS RZ, [RZ] ;  /* 0x00000000fffff984 */ /* 0x000fe20000000800 */
[----:B------:R-:W-:Y:S01]  /*9c90*/  @!PT LDS RZ, [RZ] ;  /* 0x00000000fffff984 */ /* 0x000fe20000000800 */
[----:B------:R-:W-:Y:S01]  /*9ca0*/  @!PT LDS RZ, [RZ] ;  /* 0x00000000fffff984 */ /* 0x000fe20000000800 */
[----:B------:R3:W-:Y:S03]  /*9cb0*/  @!P1 LDGSTS.E.BYPASS.LTC128B.128 [R180+0x2800], desc[UR12][R20.64] ;  /* 0x0280000014b49fae */ /* 0x0007e6000b901d4c */
[----:B------:R-:W-:Y:S01]  /*9cc0*/  @!P1 IADD3 R6, P3, R9, R6, RZ ;  /* 0x0000000609069210 */ /* 0x000fe20007f7e0ff */
[----:B------:R1:W-:Y:S01]  /*9cd0*/  @P1 STS.128 [R180+0x3000], RZ ;  /* 0x003000ffb4001388 */ /* 0x0003e20000000c00 */
[----:B--2---:R-:W-:-:S03]  /*9ce0*/  @!P1 LEA R28, P2, R25, UR8, 0x1 ;  /* 0x00000008191c9c11 */ /* 0x004fc6000f8408ff */
[----:B------:R-:W-:Y:S01]  /*9cf0*/  @!PT LDS RZ, [RZ] ;  /* 0x00000000fffff984 */ /* 0x000fe20000000800 */
[----:B------:R-:W-:Y:S01]  /*9d00*/  @!PT LDS RZ, [RZ] ;  /* 0x00000000fffff984 */ /* 0x000fe20000000800 */
[----:B------:R-:W-:Y:S01]  /*9d10*/  @!PT LDS RZ, [RZ] ;  /* 0x00000000fffff984 */ /* 0x000fe20000000800 */
[----:B------:R1:W-:Y:S01]  /*9d20*/  @!P1 LDGSTS.E.BYPASS.LTC128B.128 [R180+0x3000], desc[UR12][R30.64] ;  /* 0x030000001eb49fae */ /* 0x0003e2000b901d4c */
[----:B------:R-:W-:-:S03]  /*9d30*/  @!P1 LEA.HI.X R29, R25, UR9, R10, 0x1, P2 ;  /* 0x00000009191d9c11 */ /* 0x000fc600090f0c0a */
[----:B------:R1:W-:Y:S01]  /*9d40*/  @P1 STS.128 [R180+0x3800], RZ ;  /* 0x003800ffb4001388 */ /* 0x0003e20000000c00 */
[----:B------:R-:W-:-:S03]  /*9d50*/  @!P1 IADD3 R25, P2, R9, R32, RZ ;  /* 0x0000002009199210 */ /* 0x000fc60007f5e0ff */
[----:B------:R-:W-:Y:S01]  /*9d60*/  @!PT LDS RZ, [RZ] ;  /* 0x00000000fffff984 */ /* 0x000fe20000000800 */
[----:B------:R-:W-:Y:S01]  /*9d70*/  @!PT LDS RZ, [RZ] ;  /* 0x00000000fffff984 */ /* 0x000fe20000000800 */
[----:B------:R-:W-:Y:S01]  /*9d80*/  @!PT LDS RZ, [RZ] ;  /* 0x00000000fffff984 */ /* 0x000fe20000000800 */
[----:B------:R1:W-:Y:S01]  /*9d90*/  @!P1 LDGSTS.E.BYPASS.LTC128B.128 [R180+0x3800], desc[UR12][R28.64] ;  /* 0x038000001cb49fae */ /* 0x0003e2000b901d4c */
[----:B------:R-:W-:Y:S02]  /*9da0*/  @!P1 IADD3.X R8, R4, R23, R33, P2, !PT ;  /* 0x0000001704089210 */ /* 0x000fe400017fe421 */
[----:B------:R-:W-:Y:S01]  /*9db0*/  @!P1 LEA.HI.X R23, R120, R103, R121, 0x6, P4 ;  /* 0x0000006778179211 */ /* 0x000fe200020f3479 */
[----:B------:R1:W-:Y:S01]  /*9dc0*/  @P1 STS.128 [R180+0x4000], RZ ;  /* 0x004000ffb4001388 */ /* 0x0003e20000000c00 */
[----:B------:R-:W-:-:S03]  /*9dd0*/  @!P1 IADD3 R10, P2, R9, R26, RZ ;  /* 0x0000001a090a9210 */ /* 0x000fc60007f5e0ff */
[----:B------:R-:W-:Y:S01]  /*9de0*/  @!P1 IMAD.X R23, R4, 0x1, R23, P3 ;  /* 0x0000000104179824 */ /* 0x000fe200018e0617 */
[----:B------:R-:W-:Y:S01]  /*9df0*/  @!P1 LEA R24, P3, R25, UR8, 0x1 ;  /* 0x0000000819189c11 */ /* 0x000fe2000f8608ff */
[----:B---3--:R-:W-:-:S03]  /*9e00*/  @!P1 IMAD R21, R121, 0x60, RZ ;  /* 0x0000006079159824 */ /* 0x008fc600078e02ff */
[----:B------:R-:W-:Y:S02]  /*9e10*/  @!P1 LEA.HI.X R25, R25, UR9, R8, 0x1, P3 ;  /* 0x0000000919199c11 */ /* 0x000fe400098f0c08 */
[----:B------:R-:W-:Y:S02]  /*9e20*/  @!P1 IADD3.X R21, R4, R21, R27, P2, !PT ;  /* 0x0000001504159210 */ /* 0x000fe400017fe41b */
[----:B------:R-:W-:-:S04]  /*9e30*/  @!P1 LEA R22, P2, R6, UR8, 0x1 ;  /* 0x0000000806169c11 */ /* 0x000fc8000f8408ff */
[----:B------:R-:W-:Y:S02]  /*9e40*/  @!P1 LEA.HI.X R23, R6, UR9, R23, 0x1, P2 ;  /* 0x0000000906179c11 */ /* 0x000fe400090f0c17 */
[----:B------:R-:W-:-:S03]  /*9e50*/  @!P1 LEA R20, P2, R10, UR8, 0x1 ;  /* 0x000000080a149c11 */ /* 0x000fc6000f8408ff */
        /* <DEDUP_REMOVED lines=28> */
.L_x_5522:
[----:B------:R-:W-:Y:S05]  /*a020*/  BSYNC B0 ;  /* 0x0000000000007941 */ /* 0x000fea0003800000 */
.L_x_5521:
[----:B------:R-:W0:Y:S01]  /*a030*/  LDGDEPBAR ;  /* 0x00000000000079af */ /* 0x000e220000000000 */
[----:B------:R-:W-:-:S04]  /*a040*/  LEA R190, P1, R9, R190, 0x1 ;  /* 0x000000be09be7211 */ /* 0x000fc800078208ff */
[----:B------:R-:W-:-:S09]  /*a050*/  LEA.HI.X R189, R9, R189, R4, 0x1, P1 ;  /* 0x000000bd09bd7211 */ /* 0x000fd200008f0c04 */
.L_x_5518:
[----:B------:R-:W-:Y:S01]  /*a060*/  FMNMX.FTZ R6, R2, R3, !PT ;  /* 0x0000000302067209 */ /* 0x000fe20007810000 */
[----:B-1----:R-:W-:Y:S01]  /*a070*/  LDSM.16.MT88.4 R24, [R163+0x6000] ;  /* 0x00600000a318783b */ /* 0x002fe20000004200 */
[----:B------:R-:W-:Y:S02]  /*a080*/  FMNMX.FTZ R4, R0, R5, !PT ;  /* 0x0000000500047209 */ /* 0x000fe40007810000 */
[----:B------:R-:W-:Y:S01]  /*a090*/  FMNMX.FTZ R6, R19, R6, !PT ;  /* 0x0000000613067209 */ /* 0x000fe20007810000 */
[----:B------:R-:W-:Y:S01]  /*a0a0*/  LDSM.16.MT88.4 R40, [R162+0x6000] ;  /* 0x00600000a228783b */ /* 0x000fe20000004200 */
        /* <DEDUP_REMOVED lines=61> */
[----:B--2---:R-:W1:Y:S04]  /*a480*/  SHFL.BFLY PT, R21, R8, 0x2, 0x1f ;  /* 0x0c401f0008157f89 */ /* 0x004e6800000e0000 */
[----:B------:R-:W2:Y:S01]  /*a490*/  SHFL.BFLY PT, R9, R6, 0x2, 0x1f ;  /* 0x0c401f0006097f89 */ /* 0x000ea200000e0000 */
[----:B-1----:R-:W-:Y:S02]  /*a4a0*/  FMNMX.FTZ R21, R8, R21, !PT ;  /* 0x0000001508157209 */ /* 0x002fe40007810000 */
[----:B--2---:R-:W-:-:S03]  /*a4b0*/  FMNMX.FTZ R9, R6, R9, !PT ;  /* 0x0000000906097209 */ /* 0x004fc60007810000 */
[----:B------:R-:W1:Y:S04]  /*a4c0*/  SHFL.BFLY PT, R48, R21, 0x1, 0x1f ;  /* 0x0c201f0015307f89 */ /* 0x000e6800000e0000 */
[----:B------:R-:W2:Y:S01]  /*a4d0*/  SHFL.BFLY PT, R4, R9, 0x1, 0x1f ;  /* 0x0c201f0009047f89 */ /* 0x000ea200000e0000 */
[----:B-1----:R-:W-:-:S03]  /*a4e0*/  FMNMX.FTZ R48, R21, R48, !PT ;  /* 0x0000003015307209 */ /* 0x002fc60007810000 */
[----:B------:R-:W-:Y:S01]  /*a4f0*/  LDSM.16.MT88.4 R20, [R164+0x6000] ;  /* 0x00600000a414783b */ /* 0x000fe20000004200 */
[C---:B------:R-:W-:Y:S01]  /*a500*/  FSETP.NEU.FTZ.AND P2, PT, R48.reuse, -INF , PT ;  /* 0xff8000003000780b */ /* 0x040fe20003f5d000 */
[----:B------:R-:W-:-:S05]  /*a510*/  FMUL.FTZ R104, R48, UR11 ;  /* 0x0000000b30687c20 */ /* 0x000fca0008410000 */
[----:B------:R-:W-:-:S05]  /*a520*/  FSEL R104, R104, RZ, P2 ;  /* 0x000000ff68687208 */ /* 0x000fca0001000000 */
[--C-:B------:R-:W-:Y:S01]  /*a530*/  FFMA.FTZ R126, R3, UR11, -R104.reuse ;  /* 0x0000000b037e7c23 */ /* 0x100fe20008010868 */
[----:B--2---:R-:W-:Y:S01]  /*a540*/  FMNMX.FTZ R3, R9, R4, !PT ;  /* 0x0000000409037209 */ /* 0x004fe20007810000 */
[--C-:B------:R-:W-:Y:S01]  /*a550*/  FFMA.FTZ R112, R19, UR11, -R104.reuse ;  /* 0x0000000b13707c23 */ /* 0x100fe20008010868 */
[--C-:B------:R-:W-:Y:S01]  /*a560*/  FFMA.FTZ R105, R11, UR11, -R104.reuse ;  /* 0x0000000b0b697c23 */ /* 0x100fe20008010868 */
        /* <DEDUP_REMOVED lines=8> */
[----:B------:R-:W-:Y:S01]  /*a5f0*/  LDSM.16.MT88.4 R44, [R164+0x6800] ;  /* 0x00680000a42c783b */ /* 0x000fe20000004200 */
[--C-:B------:R-:W-:Y:S01]  /*a600*/  FFMA.FTZ R153, R153, UR11, -R104.reuse ;  /* 0x0000000b99997c23 */ /* 0x100fe20008010868 */
[----:B------:R-:W-:Y:S01]  /*a610*/  FFMA.FTZ R124, R229, UR11, -R104 ;  /* 0x0000000be57c7c23 */ /* 0x000fe20008010868 */
[----:B------:R-:W1:Y:S01]  /*a620*/  MUFU.EX2 R112, R112 ;  /* 0x0000007000707308 */ /* 0x000e620000000800 */
[--C-:B------:R-:W-:Y:S01]  /*a630*/  FFMA.FTZ R129, R5, UR11, -R56.reuse ;  /* 0x0000000b05817c23 */ /* 0x100fe20008010838 */
[----:B------:R-:W-:Y:S01]  /*a640*/  FSEL R5, R48, RZ, P2 ;  /* 0x000000ff30057208 */ /* 0x000fe20001000000 */
[--C-:B------:R-:W-:Y:S01]  /*a650*/  FFMA.FTZ R103, R15, UR11, -R56.reuse ;  /* 0x0000000b0f677c23 */ /* 0x100fe20008010838 */
[--C-:B------:R-:W-:Y:S01]  /*a660*/  FFMA.FTZ R8, R13, UR11, -R56.reuse ;  /* 0x0000000b0d087c23 */ /* 0x100fe20008010838 */
[--C-:B------:R-:W-:Y:S01]  /*a670*/  FFMA.FTZ R101, R7, UR11, -R56.reuse ;  /* 0x0000000b07657c23 */ /* 0x100fe20008010838 */
[----:B------:R-:W2:Y:S01]  /*a680*/  LDSM.16.MT88.4 R12, [R166+0x6000] ;  /* 0x00600000a60c783b */ /* 0x000ea20000004200 */
[----:B------:R-:W-:Y:S01]  /*a690*/  FADD.FTZ R128, R2, -R5 ;  /* 0x8000000502807221 */ /* 0x000fe20000010000 */
[----:B------:R-:W-:Y:S01]  /*a6a0*/  FSEL R5, R3, RZ, P1 ;  /* 0x000000ff03057208 */ /* 0x000fe20000800000 */
[----:B------:R-:W-:Y:S01]  /*a6b0*/  MUFU.EX2 R105, R105 ;  /* 0x0000006900697308 */ /* 0x000fe20000000800 */
[--C-:B------:R-:W-:Y:S01]  /*a6c0*/  FFMA.FTZ R123, R55, UR11, -R56.reuse ;  /* 0x0000000b377b7c23 */ /* 0x100fe20008010838 */
[----:B------:R-:W-:Y:S01]  /*a6d0*/  FMUL.FTZ R128, R128, UR11 ;  /* 0x0000000b80807c20 */ /* 0x000fe20008410000 */
[--C-:B------:R-:W-:Y:S01]  /*a6e0*/  FFMA.FTZ R125, R53, UR11, -R56.reuse ;  /* 0x0000000b357d7c23 */ /* 0x100fe20008010838 */
[----:B------:R-:W-:Y:S01]  /*a6f0*/  FADD.FTZ R0, R0, -R5 ;  /* 0x8000000500007221 */ /* 0x000fe20000010000 */
[----:B------:R-:W3:Y:S01]  /*a700*/  LDSM.16.MT88.4 R52, [R166+0x6800] ;  /* 0x00680000a634783b */ /* 0x000ee20000004200 */
[--C-:B------:R-:W-:Y:S01]  /*a710*/  FFMA.FTZ R106, R61, UR11, -R56.reuse ;  /* 0x0000000b3d6a7c23 */ /* 0x100fe20008010838 */
[----:B------:R-:W-:Y:S01]  /*a720*/  FFMA.FTZ R108, R37, UR11, -R56 ;  /* 0x0000000b256c7c23 */ /* 0x000fe20008010838 */
[----:B------:R-:W-:Y:S01]  /*a730*/  FMUL.FTZ R0, R0, UR11 ;  /* 0x0000000b00007c20 */ /* 0x000fe20008410000 */
[----:B------:R-:W4:Y:S01]  /*a740*/  MUFU.EX2 R58, R58 ;  /* 0x0000003a003a7308 */ /* 0x000f220000000800 */
[----:B-1----:R-:W-:Y:S01]  /*a750*/  F2FP.BF16.F32.PACK_AB R4, R112, R126 ;  /* 0x0000007e7004723e */ /* 0x002fe200000010ff */
[----:B------:R-:W1:Y:S01]  /*a760*/  LDSM.16.MT88.4 R60, [R162+0x6800] ;  /* 0x00680000a23c783b */ /* 0x000e620000004200 */
[--C-:B------:R-:W-:Y:S01]  /*a770*/  FFMA.FTZ R145, R145, UR11, -R104.reuse ;  /* 0x0000000b91917c23 */ /* 0x100fe20008010868 */
[----:B------:R-:W-:Y:S01]  /*a780*/  FFMA.FTZ R118, R227, UR11, -R104 ;  /* 0x0000000be3767c23 */ /* 0x000fe20008010868 */
[--C-:B------:R-:W-:Y:S01]  /*a790*/  FFMA.FTZ R151, R151, UR11, -R56.reuse ;  /* 0x0000000b97977c23 */ /* 0x100fe20008010838 */
[--C-:B------:R-:W-:Y:S01]  /*a7a0*/  FFMA.FTZ R116, R225, UR11, -R56.reuse ;  /* 0x0000000be1747c23 */ /* 0x100fe20008010838 */
[--C-:B------:R-:W-:Y:S01]  /*a7b0*/  FFMA.FTZ R149, R149, UR11, -R56.reuse ;  /* 0x0000000b95957c23 */ /* 0x100fe20008010838 */
[----:B------:R-:W-:Y:S01]  /*a7c0*/  MUFU.EX2 R129, R129 ;  /* 0x0000008100817308 */ /* 0x000fe20000000800 */
[----:B------:R-:W-:Y:S01]  /*a7d0*/  FFMA.FTZ R120, R223, UR11, -R56 ;  /* 0x0000000bdf787c23 */ /* 0x000fe20008010838 */
[--C-:B------:R-:W-:Y:S01]  /*a7e0*/  FFMA.FTZ R211, R211, UR11, -R104.reuse ;  /* 0x0000000bd3d37c23 */ /* 0x100fe20008010868 */
[--C-:B------:R-:W-:Y:S01]  /*a7f0*/  FFMA.FTZ R134, R221, UR11, -R104.reuse ;  /* 0x0000000bdd867c23 */ /* 0x100fe20008010868 */
[--C-:B------:R-:W-:Y:S01]  /*a800*/  FFMA.FTZ R207, R207, UR11, -R104.reuse ;  /* 0x0000000bcfcf7c23 */ /* 0x100fe20008010868 */
[----:B------:R-:W-:Y:S01]  /*a810*/  FFMA.FTZ R130, R219, UR11, -R104 ;  /* 0x0000000bdb827c23 */ /* 0x000fe20008010868 */
[--C-:B------:R-:W-:Y:S01]  /*a820*/  FFMA.FTZ R209, R209, UR11, -R56.reuse ;  /* 0x0000000bd1d17c23 */ /* 0x100fe20008010838 */
[--C-:B------:R-:W-:Y:S01]  /*a830*/  FFMA.FTZ R132, R217, UR11, -R56.reuse ;  /* 0x0000000bd9847c23 */ /* 0x100fe20008010838 */
[----:B------:R-:W5:Y:S01]  /*a840*/  MUFU.EX2 R103, R103 ;  /* 0x0000006700677308 */ /* 0x000f620000000800 */
[----:B----4-:R-:W-:Y:S01]  /*a850*/  F2FP.BF16.F32.PACK_AB R6, R58, R105 ;  /* 0x000000693a06723e */ /* 0x010fe200000010ff */
[----:B------:R-:W-:Y:S01]  /*a860*/  FFMA.FTZ R215, R215, UR11, -R56 ;  /* 0x0000000bd7d77c23 */ /* 0x000fe20008010838 */
[----:B------:R-:W-:Y:S01]  /*a870*/  FFMA.FTZ R136, R195, UR11, -R104 ;  /* 0x0000000bc3887c23 */ /* 0x000fe20008010868 */
[----:B------:R-:W-:Y:S01]  /*a880*/  FFMA.FTZ R138, R187, UR11, -R56 ;  /* 0x0000000bbb8a7c23 */ /* 0x000fe20008010838 */
[----:B------:R-:W-:Y:S01]  /*a890*/  FFMA.FTZ R195, R205, UR11, -R104 ;  /* 0x0000000bcdc37c23 */ /* 0x000fe20008010868 */
[--C-:B------:R-:W-:Y:S01]  /*a8a0*/  FFMA.FTZ R187, R201, UR11, -R56.reuse ;  /* 0x0000000bc9bb7c23 */ /* 0x100fe20008010838 */
[--C-:B------:R-:W-:Y:S01]  /*a8b0*/  FFMA.FTZ R137, R137, UR11, -R56.reuse ;  /* 0x0000000b89897c23 */ /* 0x100fe20008010838 */
[----:B------:R-:W-:Y:S01]  /*a8c0*/  MUFU.EX2 R101, R101 ;  /* 0x0000006500657308 */ /* 0x000fe20000000800 */
[----:B------:R-:W-:Y:S01]  /*a8d0*/  FFMA.FTZ R115, R115, UR11, -R56 ;  /* 0x0000000b73737c23 */ /* 0x000fe20008010838 */
[----:B------:R-:W-:Y:S01]  /*a8e0*/  FFMA.FTZ R59, R59, UR11, -R104 ;  /* 0x0000000b3b3b7c23 */ /* 0x000fe20008010868 */
[--C-:B------:R-:W-:Y:S01]  /*a8f0*/  FFMA.FTZ R51, R51, UR11, -R56.reuse ;  /* 0x0000000b33337c23 */ /* 0x100fe20008010838 */
[----:B------:R-:W-:-:S04]  /*a900*/  FFMA.FTZ R49, R49, UR11, -R56 ;  /* 0x0000000b31317c23 */ /* 0x000fc80008010838 */
[----:B------:R-:W4:Y:S01]  /*a910*/  MUFU.EX2 R2, R8 ;  /* 0x0000000800027308 */ /* 0x000f220000000800 */
[----:B-----5:R-:W-:-:S07]  /*a920*/  F2FP.BF16.F32.PACK_AB R5, R103, R129 ;  /* 0x000000816705723e */ /* 0x020fce00000010ff */
[----:B------:R-:W5:Y:S08]  /*a930*/  MUFU.EX2 R128, R128 ;  /* 0x0000008000807308 */ /* 0x000f700000000800 */
[----:B------:R-:W2:Y:S01]  /*a940*/  MUFU.EX2 R114, R0 ;  /* 0x0000000000727308 */ /* 0x000ea20000000800 */
[----:B----4-:R-:W-:-:S07]  /*a950*/  F2FP.BF16.F32.PACK_AB R7, R2, R101 ;  /* 0x000000650207723e */ /* 0x010fce00000010ff */
[----:B------:R-:W-:Y:S01]  /*a960*/  MUFU.EX2 R127, R127 ;  /* 0x0000007f007f7308 */ /* 0x000fe20000000800 */
[-C--:B-----5:R-:W-:Y:S01]  /*a970*/  FMUL.FTZ R8, R96, R128.reuse ;  /* 0x0000008060087220 */ /* 0x0a0fe20000410000 */
[-C--:B------:R-:W-:Y:S01]  /*a980*/  FMUL.FTZ R9, R97, R128.reuse ;  /* 0x0000008061097220 */ /* 0x080fe20000410000 */
[-C--:B------:R-:W-:Y:S01]  /*a990*/  FMUL.FTZ R92, R92, R128.reuse ;  /* 0x000000805c5c7220 */ /* 0x080fe20000410000 */
[-C--:B------:R-:W-:Y:S01]  /*a9a0*/  FMUL.FTZ R93, R93, R128.reuse ;  /* 0x000000805d5d7220 */ /* 0x080fe20000410000 */
[-C--:B------:R-:W-:Y:S01]  /*a9b0*/  FMUL.FTZ R16, R88, R128.reuse ;  /* 0x0000008058107220 */ /* 0x080fe20000410000 */
[-C--:B------:R-:W-:Y:S01]  /*a9c0*/  FMUL.FTZ R17, R89, R128.reuse ;  /* 0x0000008059117220 */ /* 0x080fe20000410000 */
[----:B------:R-:W-:Y:S01]  /*a9d0*/  FMUL.FTZ R28, R80, R128 ;  /* 0x00000080501c7220 */ /* 0x000fe20000410000 */
[----:B------:R-:W4:Y:S01]  /*a9e0*/  MUFU.EX2 R110, R110 ;  /* 0x0000006e006e7308 */ /* 0x000f220000000800 */
[-C--:B--2---:R-:W-:Y:S01]  /*a9f0*/  FMUL.FTZ R10, R98, R114.reuse ;  /* 0x00000072620a7220 */ /* 0x084fe20000410000 */
[-C--:B------:R-:W-:Y:S01]  /*aa00*/  FMUL.FTZ R11, R99, R114.reuse ;  /* 0x00000072630b7220 */ /* 0x080fe20000410000 */
[-C--:B------:R-:W-:Y:S01]  /*aa10*/  FMUL.FTZ R94, R94, R114.reuse ;  /* 0x000000725e5e7220 */ /* 0x080fe20000410000 */
[-C--:B------:R-:W-:Y:S01]  /*aa20*/  FMUL.FTZ R95, R95, R114.reuse ;  /* 0x000000725f5f7220 */ /* 0x080fe20000410000 */
[----:B------:R-:W-:Y:S01]  /*aa30*/  FFMA.FTZ R0, R39, UR11, -R104 ;  /* 0x0000000b27007c23 */ /* 0x000fe20008010868 */
[-C--:B------:R-:W-:Y:S01]  /*aa40*/  FMUL.FTZ R18, R90, R114.reuse ;  /* 0x000000725a127220 */ /* 0x080fe20000410000 */
[----:B------:R-:W-:Y:S01]  /*aa50*/  FMUL.FTZ R19, R91, R114 ;  /* 0x000000725b137220 */ /* 0x000fe20000410000 */
[----:B------:R-:W-:Y:S01]  /*aa60*/  MUFU.EX2 R121, R121 ;  /* 0x0000007900797308 */ /* 0x000fe20000000800 */
[C---:B------:R-:W-:Y:S01]  /*aa70*/  HMMA.16816.F32.BF16 R8, R4.reuse, R12, R8 ;  /* 0x0000000c0408723c */ /* 0x040fe20000041808 */
[----:B------:R-:W-:Y:S01]  /*aa80*/  FMUL.FTZ R29, R81, R128 ;  /* 0x00000080511d7220 */ /* 0x000fe20000410000 */
[-C--:B------:R-:W-:Y:S01]  /*aa90*/  FMUL.FTZ R30, R82, R114.reuse ;  /* 0x00000072521e7220 */ /* 0x080fe20000410000 */
[----:B------:R-:W-:Y:S01]  /*aaa0*/  FMUL.FTZ R31, R83, R114 ;  /* 0x00000072531f7220 */ /* 0x000fe20000410000 */
[-C--:B------:R-:W-:Y:S01]  /*aab0*/  FMUL.FTZ R84, R84, R128.reuse ;  /* 0x0000008054547220 */ /* 0x080fe20000410000 */
[----:B------:R-:W-:Y:S01]  /*aac0*/  FMUL.FTZ R85, R85, R128 ;  /* 0x0000008055557220 */ /* 0x000fe20000410000 */
[C---:B------:R-:W-:Y:S01]  /*aad0*/  HMMA.16816.F32.BF16 R12, R4.reuse, R14, R92 ;  /* 0x0000000e040c723c */ /* 0x040fe2000004185c */
[----:B------:R-:W-:Y:S01]  /*aae0*/  MUFU.EX2 R0, R0 ;  /* 0x0000000000007308 */ /* 0x000fe20000000800 */
[-C--:B------:R-:W-:Y:S01]  /*aaf0*/  FMUL.FTZ R86, R86, R114.reuse ;  /* 0x0000007256567220 */ /* 0x080fe20000410000 */
[----:B------:R-:W-:Y:S01]  /*ab00*/  FMUL.FTZ R87, R87, R114 ;  /* 0x0000007257577220 */ /* 0x000fe20000410000 */
[-C--:B------:R-:W-:Y:S01]  /*ab10*/  FMUL.FTZ R76, R76, R128.reuse ;  /* 0x000000804c4c7220 */ /* 0x080fe20000410000 */
[----:B------:R-:W-:Y:S01]  /*ab20*/  FMUL.FTZ R77, R77, R128 ;  /* 0x000000804d4d7220 */ /* 0x000fe20000410000 */
[-C--:B------:R-:W-:Y:S01]  /*ab30*/  FMUL.FTZ R78, R78, R114.reuse ;  /* 0x000000724e4e7220 */ /* 0x080fe20000410000 */
[----:B------:R-:W-:Y:S01]  /*ab40*/  FMUL.FTZ R79, R79, R114 ;  /* 0x000000724f4f7220 */ /* 0x000fe20000410000 */
[-C--:B------:R-:W-:Y:S01]  /*ab50*/  FMUL.FTZ R32, R72, R128.reuse ;  /* 0x0000008048207220 */ /* 0x080fe20000410000 */
[----:B------:R-:W-:Y:S01]  /*ab60*/  MUFU.EX2 R123, R123 ;  /* 0x0000007b007b7308 */ /* 0x000fe20000000800 */
[----:B------:R-:W-:Y:S01]  /*ab70*/  FMUL.FTZ R33, R73, R128 ;  /* 0x0000008049217220 */ /* 0x000fe20000410000 */
[-C--:B------:R-:W-:Y:S01]  /*ab80*/  FMUL.FTZ R34, R74, R114.reuse ;  /* 0x000000724a227220 */ /* 0x080fe20000410000 */
[----:B------:R-:W-:Y:S01]  /*ab90*/  FMUL.FTZ R35, R75, R114 ;  /* 0x000000724b237220 */ /* 0x000fe20000410000 */
[-C--:B------:R-:W-:Y:S01]  /*aba0*/  FMUL.FTZ R68, R68, R128.reuse ;  /* 0x0000008044447220 */ /* 0x080fe20000410000 */
[----:B------:R-:W-:Y:S01]  /*abb0*/  FMUL.FTZ R69, R69, R128 ;  /* 0x0000008045457220 */ /* 0x000fe20000410000 */
[-C--:B------:R-:W-:Y:S01]  /*abc0*/  FMUL.FTZ R70, R70, R114.reuse ;  /* 0x0000007246467220 */ /* 0x080fe20000410000 */
[-C--:B------:R-:W-:Y:S01]  /*abd0*/  FMUL.FTZ R71, R71, R114.reuse ;  /* 0x0000007247477220 */ /* 0x080fe20000410000 */
[----:B------:R-:W2:Y:S01]  /*abe0*/  MUFU.EX2 R108, R108 ;  /* 0x0000006c006c7308 */ /* 0x000ea20000000800 */
[----:B------:R-:W-:Y:S01]  /*abf0*/  HMMA.16816.F32.BF16 R16, R4, R20, R16 ;  /* 0x000000140410723c */ /* 0x000fe20000041810 */
[----:B------:R-:W5:Y:S01]  /*ac00*/  LDSM.16.MT88.4 R36, [R163+0x6800] ;  /* 0x00680000a324783b */ /* 0x000f620000004200 */
[----:B------:R-:W-:Y:S01]  /*ac10*/  FFMA.FTZ R114, R192, R114, R129 ;  /* 0x00000072c0727223 */ /* 0x000fe20000010081 */
[----:B------:R-:W-:-:S02]  /*ac20*/  FFMA.FTZ R191, R191, R128, R126 ;  /* 0x00000080bfbf7223 */ /* 0x000fc4000001007e */
[----:B------:R-:W-:Y:S01]  /*ac30*/  LDSM.16.MT88.4 R92, [R166+0x8800] ;  /* 0x00880000a65c783b */ /* 0x000fe20000004200 */
[C---:B------:R-:W-:Y:S01]  /*ac40*/  HMMA.16816.F32.BF16 R28, R4.reuse, R24, R28 ;  /* 0x00000018041c723c */ /* 0x040fe2000004181c */
[----:B------:R-:W-:Y:S01]  /*ac50*/  MUFU.EX2 R125, R125 ;  /* 0x0000007d007d7308 */ /* 0x000fe20000000800 */
[----:B------:R-:W-:Y:S01]  /*ac60*/  FADD.FTZ R114, R103, R114 ;  /* 0x0000007267727221 */ /* 0x000fe20000010000 */
[----:B------:R-:W-:Y:S01]  /*ac70*/  FADD.FTZ R112, R112, R191 ;  /* 0x000000bf70707221 */ /* 0x000fe20000010000 */
[----:B------:R-:W-:Y:S02]  /*ac80*/  FFMA.FTZ R191, R67, UR11, -R104 ;  /* 0x0000000b43bf7c23 */ /* 0x000fe40008010868 */
[----:B------:R-:W-:Y:S01]  /*ac90*/  HMMA.16816.F32.BF16 R20, R4, R22, R84 ;  /* 0x000000160414723c */ /* 0x000fe20000041854 */
[----:B------:R-:W-:Y:S01]  /*aca0*/  LDSM.16.MT88.4 R84, [R164+0x8800] ;  /* 0x00880000a454783b */ /* 0x000fe20000004200 */
[----:B------:R-:W-:Y:S01]  /*acb0*/  FADD.FTZ R101, R101, R114 ;  /* 0x0000007265657221 */ /* 0x000fe20000010000 */
[----:B------:R-:W3:Y:S01]  /*acc0*/  MUFU.EX2 R106, R106 ;  /* 0x0000006a006a7308 */ /* 0x000ee20000000800 */
[----:B------:R-:W-:-:S02]  /*acd0*/  FADD.FTZ R105, R105, R112 ;  /* 0x0000007069697221 */ /* 0x000fc40000010000 */
[----:B------:R-:W-:Y:S01]  /*ace0*/  HMMA.16816.F32.BF16 R24, R4, R26, R76 ;  /* 0x0000001a0418723c */ /* 0x000fe2000004184c */
[----:B------:R-:W-:Y:S01]  /*acf0*/  LDSM.16.MT88.4 R76, [R163+0x8000] ;  /* 0x00800000a34c783b */ /* 0x000fe20000004200 */
[----:B------:R-:W-:-:S03]  /*ad00*/  FADD.FTZ R58, R58, R105 ;  /* 0x000000693a3a7221 */ /* 0x000fc60000010000 */
[----:B------:R-:W-:Y:S01]  /*ad10*/  MUFU.EX2 R153, R153 ;  /* 0x0000009900997308 */ /* 0x000fe20000000800 */
[C---:B------:R-:W-:Y:S06]  /*ad20*/  HMMA.16816.F32.BF16 R32, R4.reuse, R40, R32 ;  /* 0x000000280420723c */ /* 0x040fec0000041820 */
[----:B------:R-:W-:Y:S01]  /*ad30*/  HMMA.16816.F32.BF16 R4, R4, R42, R68 ;  /* 0x0000002a0404723c */ /* 0x000fe20000041844 */
[----:B----4-:R-:W-:Y:S01]  /*ad40*/  F2FP.BF16.F32.PACK_AB R40, R110, R127 ;  /* 0x0000007f6e28723e */ /* 0x010fe200000010ff */
[----:B------:R-:W4:Y:S01]  /*ad50*/  MUFU.EX2 R124, R124 ;  /* 0x0000007c007c7308 */ /* 0x000f220000000800 */
[----:B--2---:R-:W-:Y:S01]  /*ad60*/  F2FP.BF16.F32.PACK_AB R41, R108, R123 ;  /* 0x0000007b6c29723e */ /* 0x004fe200000010ff */
[----:B------:R-:W-:-:S03]  /*ad70*/  FADD.FTZ R127, R127, R58 ;  /* 0x0000003a7f7f7221 */ /* 0x000fc60000010000 */
[----:B------:R-:W-:Y:S01]  /*ad80*/  F2FP.BF16.F32.PACK_AB R42, R0, R121 ;  /* 0x00000079002a723e */ /* 0x000fe200000010ff */
[----:B------:R-:W-:Y:S01]  /*ad90*/  FADD.FTZ R110, R110, R127 ;  /* 0x0000007f6e6e7221 */ /* 0x000fe20000010000 */
[----:B---3--:R-:W-:Y:S01]  /*ada0*/  F2FP.BF16.F32.PACK_AB R43, R106, R125 ;  /* 0x0000007d6a2b723e */ /* 0x008fe200000010ff */
[----:B------:R-:W-:Y:S02]  /*adb0*/  MUFU.EX2 R145, R145 ;  /* 0x0000009100917308 */ /* 0x000fe40000000800 */
[----:B------:R-:W-:-:S04]  /*adc0*/  FADD.FTZ R121, R121, R110 ;  /* 0x0000006e79797221 */ /* 0x000fc80000010000 */
[C---:B------:R-:W-:Y:S02]  /*add0*/  HMMA.16816.F32.BF16 R8, R40.reuse, R52, R8 ;  /* 0x000000342808723c */ /* 0x040fe40000041808 */
[----:B------:R-:W-:Y:S04]  /*ade0*/  MUFU.EX2 R118, R118 ;  /* 0x0000007600767308 */ /* 0x000fe80000000800 */
[C---:B------:R-:W-:Y:S01]  /*adf0*/  HMMA.16816.F32.BF16 R12, R40.reuse, R54, R12 ;  /* 0x00000036280c723c */ /* 0x040fe2000004180c */
[----:B------:R-:W2:Y:S03]  /*ae00*/  LDSM.16.MT88.4 R52, [R166+0x7000] ;  /* 0x00700000a634783b */ /* 0x000ea60000004200 */
[----:B------:R-:W-:Y:S02]  /*ae10*/  MUFU.EX2 R151, R151 ;  /* 0x0000009700977308 */ /* 0x000fe40000000800 */
[C---:B-1----:R-:W-:Y:S06]  /*ae20*/  HMMA.16816.F32.BF16 R32, R40.reuse, R60, R32 ;  /* 0x0000003c2820723c */ /* 0x042fec0000041820 */
[C---:B------:R-:W-:Y:S01]  /*ae30*/  HMMA.16816.F32.BF16 R4, R40.reuse, R62, R4 ;  /* 0x0000003e2804723c */ /* 0x040fe20000041804 */
[----:B------:R-:W1:Y:S01]  /*ae40*/  LDSM.16.MT88.4 R60, [R162+0x7000] ;  /* 0x00700000a23c783b */ /* 0x000e620000004200 */
[----:B------:R-:W3:Y:S04]  /*ae50*/  MUFU.EX2 R116, R116 ;  /* 0x0000007400747308 */ /* 0x000ee80000000800 */
[C---:B-----5:R-:W-:Y:S04]  /*ae60*/  HMMA.16816.F32.BF16 R28, R40.reuse, R36, R28 ;  /* 0x00000024281c723c */ /* 0x060fe8000004181c */
        /* <DEDUP_REMOVED lines=8> */
[----:B----4-:R-:W-:-:S02]  /*aef0*/  F2FP.BF16.F32.PACK_AB R40, R124, R153 ;  /* 0x000000997c28723e */ /* 0x010fc400000010ff */
[----:B---3--:R-:W-:Y:S01]  /*af00*/  F2FP.BF16.F32.PACK_AB R41, R116, R151 ;  /* 0x000000977429723e */ /* 0x008fe200000010ff */
[----:B------:R-:W3:Y:S01]  /*af10*/  MUFU.EX2 R134, R134 ;  /* 0x0000008600867308 */ /* 0x000ee20000000800 */
[----:B------:R-:W-:Y:S02]  /*af20*/  F2FP.BF16.F32.PACK_AB R42, R118, R145 ;  /* 0x00000091762a723e */ /* 0x000fe400000010ff */
[----:B--2---:R-:W-:-:S05]  /*af30*/  F2FP.BF16.F32.PACK_AB R43, R120, R149 ;  /* 0x00000095782b723e */ /* 0x004fca00000010ff */
[----:B------:R-:W-:Y:S02]  /*af40*/  MUFU.EX2 R207, R207 ;  /* 0x000000cf00cf7308 */ /* 0x000fe40000000800 */
[C---:B------:R-:W-:Y:S06]  /*af50*/  HMMA.16816.F32.BF16 R8, R40.reuse, R52, R8 ;  /* 0x000000342808723c */ /* 0x040fec0000041808 */
[C---:B------:R-:W-:Y:S01]  /*af60*/  HMMA.16816.F32.BF16 R12, R40.reuse, R54, R12 ;  /* 0x00000036280c723c */ /* 0x040fe2000004180c */
[----:B------:R-:W2:Y:S01]  /*af70*/  LDSM.16.MT88.4 R52, [R166+0x7800] ;  /* 0x00780000a634783b */ /* 0x000ea20000004200 */
[----:B------:R-:W-:Y:S04]  /*af80*/  MUFU.EX2 R130, R130 ;  /* 0x0000008200827308 */ /* 0x000fe80000000800 */
[C---:B-1----:R-:W-:Y:S04]  /*af90*/  HMMA.16816.F32.BF16 R32, R40.reuse, R60, R32 ;  /* 0x0000003c2820723c */ /* 0x042fe80000041820 */
[----:B------:R-:W-:Y:S02]  /*afa0*/  MUFU.EX2 R209, R209 ;  /* 0x000000d100d17308 */ /* 0x000fe40000000800 */
[----:B-----5:R-:W-:Y:S01]  /*afb0*/  HMMA.16816.F32.BF16 R28, R40, R36, R28 ;  /* 0x00000024281c723c */ /* 0x020fe2000004181c */
[----:B------:R-:W-:-:S05]  /*afc0*/  FFMA.FTZ R60, R213, UR11, -R56 ;  /* 0x0000000bd53c7c23 */ /* 0x000fca0008010838 */
[----:B------:R-:W1:Y:S01]  /*afd0*/  MUFU.EX2 R132, R132 ;  /* 0x0000008400847308 */ /* 0x000e620000000800 */
[C---:B------:R-:W-:Y:S01]  /*afe0*/  HMMA.16816.F32.BF16 R24, R40.reuse, R38, R24 ;  /* 0x000000262818723c */ /* 0x040fe20000041818 */
[----:B------:R-:W4:Y:S05]  /*aff0*/  LDSM.16.MT88.4 R36, [R163+0x7800] ;  /* 0x00780000a324783b */ /* 0x000f2a0000004200 */
[C---:B------:R-:W-:Y:S01]  /*b000*/  HMMA.16816.F32.BF16 R16, R40.reuse, R44, R16 ;  /* 0x0000002c2810723c */ /* 0x040fe20000041810 */
[----:B------:R-:W-:Y:S05]  /*b010*/  MUFU.EX2 R61, R215 ;  /* 0x000000d7003d7308 */ /* 0x000fea0000000800 */
[C---:B------:R-:W-:Y:S01]  /*b020*/  HMMA.16816.F32.BF16 R20, R40.reuse, R46, R20 ;  /* 0x0000002e2814723c */ /* 0x040fe20000041814 */
[----:B------:R-:W5:Y:S02]  /*b030*/  LDSM.16.MT88.4 R44, [R164+0x7800] ;  /* 0x00780000a42c783b */ /* 0x000f640000004200 */
[----:B------:R-:W2:Y:S03]  /*b040*/  MUFU.EX2 R60, R60 ;  /* 0x0000003c003c7308 */ /* 0x000ea60000000800 */
[----:B------:R-:W-:Y:S05]  /*b050*/  HMMA.16816.F32.BF16 R4, R40, R62, R4 ;  /* 0x0000003e2804723c */ /* 0x000fea0000041804 */
[----:B------:R-:W-:Y:S02]  /*b060*/  MUFU.EX2 R136, R136 ;  /* 0x0000008800887308 */ /* 0x000fe40000000800 */
[----:B---3--:R-:W-:Y:S01]  /*b070*/  F2FP.BF16.F32.PACK_AB R40, R134, R211 ;  /* 0x000000d38628723e */ /* 0x008fe200000010ff */
[--C-:B------:R-:W-:Y:S01]  /*b080*/  FFMA.FTZ R62, R197, UR11, -R104.reuse ;  /* 0x0000000bc53e7c23 */ /* 0x100fe20008010868 */
[----:B-1----:R-:W-:Y:S01]  /*b090*/  F2FP.BF16.F32.PACK_AB R41, R132, R209 ;  /* 0x000000d18429723e */ /* 0x002fe200000010ff */
[----:B------:R-:W-:Y:S01]  /*b0a0*/  FFMA.FTZ R63, R203, UR11, -R104 ;  /* 0x0000000bcb3f7c23 */ /* 0x000fe20008010868 */
[----:B------:R-:W-:-:S02]  /*b0b0*/  F2FP.BF16.F32.PACK_AB R42, R130, R207 ;  /* 0x000000cf822a723e */ /* 0x000fc400000010ff */
        /* <DEDUP_REMOVED lines=12> */
[----:B-----5:R-:W-:Y:S01]  /*b180*/  HMMA.16816.F32.BF16 R16, R40, R44, R16 ;  /* 0x0000002c2810723c */ /* 0x020fe20000041810 */
[----:B------:R-:W4:Y:S01]  /*b190*/  MUFU.EX2 R187, R187 ;  /* 0x000000bb00bb7308 */ /* 0x000f220000000800 */
[----:B---3--:R-:W-:-:S04]  /*b1a0*/  F2FP.BF16.F32.PACK_AB R70, R63, R62 ;  /* 0x0000003e3f46723e */ /* 0x008fc800000010ff */
[C---:B------:R-:W-:Y:S01]  /*b1b0*/  HMMA.16816.F32.BF16 R20, R40.reuse, R46, R20 ;  /* 0x0000002e2814723c */ /* 0x040fe20000041814 */
[----:B------:R-:W3:Y:S02]  /*b1c0*/  LDSM.16.MT88.4 R44, [R166+0x8000] ;  /* 0x00800000a62c783b */ /* 0x000ee40000004200 */
[----:B------:R-:W-:Y:S01]  /*b1d0*/  MUFU.EX2 R191, R191 ;  /* 0x000000bf00bf7308 */ /* 0x000fe20000000800 */
[----:B----4-:R-:W-:Y:S02]  /*b1e0*/  F2FP.BF16.F32.PACK_AB R69, R187, R138 ;  /* 0x0000008abb45723e */ /* 0x010fe400000010ff */
        /* <DEDUP_REMOVED lines=23> */
[----:B------:R-:W-:Y:S01]  /*b360*/  FFMA.FTZ R47, R141, UR11, -R56 ;  /* 0x0000000b8d2f7c23 */ /* 0x000fe20008010838 */
        /* <DEDUP_REMOVED lines=27> */
[C---:B--2---:R-:W-:Y:S01]  /*b520*/  HMMA.16816.F32.BF16 R80, R4.reuse, R24, R28 ;  /* 0x000000180450723c */ /* 0x044fe2000004181c */
[----:B------:R-:W-:Y:S05]  /*b530*/  MUFU.EX2 R37, R37 ;  /* 0x0000002500257308 */ /* 0x000fea0000000800 */
[C---:B------:R-:W-:Y:S01]  /*b540*/  HMMA.16816.F32.BF16 R92, R4.reuse, R94, R12 ;  /* 0x0000005e045c723c */ /* 0x040fe2000004180c */
[--C-:B------:R-:W-:Y:S01]  /*b550*/  FFMA.FTZ R24, R65, UR11, -R56.reuse ;  /* 0x0000000b41187c23 */ /* 0x100fe20008010838 */
[----:B------:R-:W-:Y:S01]  /*b560*/  FFMA.FTZ R25, R107, UR11, -R56 ;  /* 0x0000000b6b197c23 */ /* 0x000fe20008010838 */
[----:B------:R-:W2:Y:S01]  /*b570*/  LDSM.16.MT88.4 R12, [R164+0x9000] ;  /* 0x00900000a40c783b */ /* 0x000ea20000004200 */
[----:B------:R-:W5:Y:S02]  /*b580*/  MUFU.EX2 R28, R115 ;  /* 0x00000073001c7308 */ /* 0x000f640000000800 */
[C---:B------:R-:W-:Y:S06]  /*b590*/  HMMA.16816.F32.BF16 R76, R4.reuse, R26, R76 ;  /* 0x0000001a044c723c */ /* 0x040fec000004184c */
[----:B------:R-:W-:Y:S01]  /*b5a0*/  MUFU.EX2 R24, R24 ;  /* 0x0000001800187308 */ /* 0x000fe20000000800 */
[--C-:B------:R-:W-:Y:S01]  /*b5b0*/  FFMA.FTZ R26, R64, UR11, -R104.reuse ;  /* 0x0000000b401a7c23 */ /* 0x100fe20008010868 */
[----:B------:R-:W-:Y:S01]  /*b5c0*/  FFMA.FTZ R27, R66, UR11, -R104 ;  /* 0x0000000b421b7c23 */ /* 0x000fe20008010868 */
[C---:B---3--:R-:W-:Y:S05]  /*b5d0*/  HMMA.16816.F32.BF16 R72, R4.reuse, R8, R72 ;  /* 0x000000080448723c */ /* 0x048fea0000041848 */
[----:B------:R-:W3:Y:S01]  /*b5e0*/  MUFU.EX2 R25, R25 ;  /* 0x0000001900197308 */ /* 0x000ee20000000800 */
[----:B------:R-:W-:Y:S01]  /*b5f0*/  HMMA.16816.F32.BF16 R68, R4, R10, R68 ;  /* 0x0000000a0444723c */ /* 0x000fe20000041844 */
[----:B------:R-:W2:Y:S06]  /*b600*/  LDSM.16.MT88.4 R8, [R163+0x9000] ;  /* 0x00900000a308783b */ /* 0x000eac0000004200 */
[----:B------:R-:W-:Y:S01]  /*b610*/  MUFU.EX2 R26, R26 ;  /* 0x0000001a001a7308 */ /* 0x000fe20000000800 */
[----:B-1----:R-:W-:-:S02]  /*b620*/  F2FP.BF16.F32.PACK_AB R4, R36, R33 ;  /* 0x000000212404723e */ /* 0x002fc400000010ff */
[----:B-----5:R-:W-:Y:S02]  /*b630*/  F2FP.BF16.F32.PACK_AB R5, R28, R37 ;  /* 0x000000251c05723e */ /* 0x020fe400000010ff */
[----:B------:R-:W-:-:S03]  /*b640*/  F2FP.BF16.F32.PACK_AB R6, R35, R34 ;  /* 0x000000222306723e */ /* 0x000fc600000010ff */
[----:B------:R-:W1:Y:S01]  /*b650*/  MUFU.EX2 R27, R27 ;  /* 0x0000001b001b7308 */ /* 0x000e620000000800 */
[----:B---3--:R-:W-:-:S07]  /*b660*/  F2FP.BF16.F32.PACK_AB R7, R25, R24 ;  /* 0x000000181907723e */ /* 0x008fce00000010ff */
[C---:B----4-:R-:W-:Y:S06]  /*b670*/  HMMA.16816.F32.BF16 R92, R4.reuse, R22, R92 ;  /* 0x00000016045c723c */ /* 0x050fec000004185c */
[C---:B--2---:R-:W-:Y:S01]  /*b680*/  HMMA.16816.F32.BF16 R88, R4.reuse, R12, R88 ;  /* 0x0000000c0458723c */ /* 0x044fe20000041858 */
[----:B------:R-:W-:Y:S01]  /*b690*/  FADD.FTZ R22, R2, R101 ;  /* 0x0000006502167221 */ /* 0x000fe20000010000 */
[----:B------:R-:W-:Y:S01]  /*b6a0*/  FFMA.FTZ R23, R50, UR11, -R56 ;  /* 0x0000000b32177c23 */ /* 0x000fe20008010838 */
[----:B------:R-:W-:Y:S02]  /*b6b0*/  MUFU.EX2 R2, R51 ;  /* 0x0000003300027308 */ /* 0x000fe40000000800 */
[----:B------:R-:W-:Y:S01]  /*b6c0*/  FADD.FTZ R123, R123, R22 ;  /* 0x000000167b7b7221 */ /* 0x000fe20000010000 */
[----:B------:R-:W-:Y:S01]  /*b6d0*/  HMMA.16816.F32.BF16 R84, R4, R14, R84 ;  /* 0x0000000e0454723c */ /* 0x000fe20000041854 */
[----:B------:R-:W2:Y:S02]  /*b6e0*/  LDSM.16.MT88.4 R12, [R166+0x9800] ;  /* 0x00980000a60c783b */ /* 0x000ea40000004200 */
[----:B------:R-:W-:-:S02]  /*b6f0*/  FADD.FTZ R108, R108, R123 ;  /* 0x0000007b6c6c7221 */ /* 0x000fc40000010000 */
[----:B------:R-:W-:Y:S01]  /*b700*/  MUFU.EX2 R23, R23 ;  /* 0x0000001700177308 */ /* 0x000fe20000000800 */
[----:B------:R-:W-:Y:S01]  /*b710*/  HMMA.16816.F32.BF16 R96, R4, R20, R96 ;  /* 0x000000140460723c */ /* 0x000fe20000041860 */
[----:B------:R-:W-:-:S04]  /*b720*/  FADD.FTZ R125, R125, R108 ;  /* 0x0000006c7d7d7221 */ /* 0x000fc80000010000 */
[----:B------:R-:W-:Y:S01]  /*b730*/  FADD.FTZ R106, R106, R125 ;  /* 0x0000007d6a6a7221 */ /* 0x000fe20000010000 */
[----:B------:R-:W-:Y:S01]  /*b740*/  HMMA.16816.F32.BF16 R80, R4, R8, R80 ;  /* 0x000000080450723c */ /* 0x000fe20000041850 */
[----:B------:R-:W-:Y:S01]  /*b750*/  FFMA.FTZ R21, R57, UR11, -R56 ;  /* 0x0000000b39157c23 */ /* 0x000fe20008010838 */
[----:B------:R-:W-:Y:S01]  /*b760*/  MUFU.EX2 R20, R59 ;  /* 0x0000003b00147308 */ /* 0x000fe20000000800 */
[----:B------:R-:W-:-:S03]  /*b770*/  FADD.FTZ R151, R151, R106 ;  /* 0x0000006a97977221 */ /* 0x000fc60000010000 */
[C---:B------:R-:W-:Y:S01]  /*b780*/  HMMA.16816.F32.BF16 R76, R4.reuse, R10, R76 ;  /* 0x0000000a044c723c */ /* 0x040fe2000004184c */
[----:B------:R-:W-:Y:S01]  /*b790*/  FADD.FTZ R8, R0, R121 ;  /* 0x0000007900087221 */ /* 0x000fe20000010000 */
[----:B------:R-:W-:Y:S02]  /*b7a0*/  FADD.FTZ R116, R116, R151 ;  /* 0x0000009774747221 */ /* 0x000fe40000010000 */
[----:B------:R-:W3:Y:S01]  /*b7b0*/  MUFU.EX2 R21, R21 ;  /* 0x0000001500157308 */ /* 0x000ee20000000800 */
[----:B------:R-:W-:Y:S01]  /*b7c0*/  FADD.FTZ R153, R153, R8 ;  /* 0x0000000899997221 */ /* 0x000fe20000010000 */
[----:B------:R-:W-:Y:S01]  /*b7d0*/  FADD.FTZ R149, R149, R116 ;  /* 0x0000007495957221 */ /* 0x000fe20000010000 */
[----:B------:R-:W4:Y:S01]  /*b7e0*/  LDSM.16.MT88.4 R8, [R164+0x9800] ;  /* 0x00980000a408783b */ /* 0x000f220000004200 */
[----:B------:R-:W-:Y:S01]  /*b7f0*/  HMMA.16816.F32.BF16 R72, R4, R16, R72 ;  /* 0x000000100448723c */ /* 0x000fe20000041848 */
[----:B------:R-:W-:Y:S01]  /*b800*/  FADD.FTZ R124, R124, R153 ;  /* 0x000000997c7c7221 */ /* 0x000fe20000010000 */
[----:B------:R-:W-:-:S02]  /*b810*/  FADD.FTZ R120, R120, R149 ;  /* 0x0000009578787221 */ /* 0x000fc40000010000 */
[----:B------:R-:W5:Y:S01]  /*b820*/  MUFU.EX2 R0, R49 ;  /* 0x0000003100007308 */ /* 0x000f620000000800 */
        /* <DEDUP_REMOVED lines=10> */
[----:B---3--:R-:W-:Y:S01]  /*b8d0*/  F2FP.BF16.F32.PACK_AB R5, R21, R2 ;  /* 0x000000021505723e */ /* 0x008fe200000010ff */
[----:B------:R-:W-:Y:S01]  /*b8e0*/  FADD.FTZ R31, R60, R31 ;  /* 0x0000001f3c1f7221 */ /* 0x000fe20000010000 */
[----:B------:R-:W-:Y:S01]  /*b8f0*/  F2FP.BF16.F32.PACK_AB R6, R191, R20 ;  /* 0x00000014bf06723e */ /* 0x000fe200000010ff */
[----:B------:R-:W-:Y:S01]  /*b900*/  FADD.FTZ R29, R207, R134 ;  /* 0x00000086cf1d7221 */ /* 0x000fe20000010000 */
[----:B-----5:R-:W-:Y:S01]  /*b910*/  F2FP.BF16.F32.PACK_AB R7, R23, R0 ;  /* 0x000000001707723e */ /* 0x020fe200000010ff */
[----:B------:R-:W-:-:S02]  /*b920*/  FADD.FTZ R138, R138, R31 ;  /* 0x0000001f8a8a7221 */ /* 0x000fc40000010000 */
[----:B------:R-:W-:Y:S02]  /*b930*/  FADD.FTZ R29, R130, R29 ;  /* 0x0000001d821d7221 */ /* 0x000fe40000010000 */
[----:B------:R-:W-:Y:S02]  /*b940*/  FADD.FTZ R187, R187, R138 ;  /* 0x0000008abbbb7221 */ /* 0x000fe40000010000 */
[----:B------:R-:W-:Y:S01]  /*b950*/  FADD.FTZ R136, R136, R29 ;  /* 0x0000001d88887221 */ /* 0x000fe20000010000 */
[C---:B--2---:R-:W-:Y:S01]  /*b960*/  HMMA.16816.F32.BF16 R96, R4.reuse, R12, R96 ;  /* 0x0000000c0460723c */ /* 0x044fe20000041860 */
[----:B------:R-:W-:Y:S02]  /*b970*/  FADD.FTZ R52, R52, R187 ;  /* 0x000000bb34347221 */ /* 0x000fe40000010000 */
[----:B------:R-:W-:Y:S02]  /*b980*/  FADD.FTZ R195, R195, R136 ;  /* 0x00000088c3c37221 */ /* 0x000fe40000010000 */
[----:B------:R-:W-:Y:S01]  /*b990*/  FADD.FTZ R53, R53, R52 ;  /* 0x0000003435357221 */ /* 0x000fe20000010000 */
[----:B------:R-:W-:Y:S01]  /*b9a0*/  HMMA.16816.F32.BF16 R92, R4, R14, R92 ;  /* 0x0000000e045c723c */ /* 0x000fe2000004185c */
[----:B------:R-:W1:Y:S01]  /*b9b0*/  LDSM.16.MT88.4 R12, [R162+0x9800] ;  /* 0x00980000a20c783b */ /* 0x000e620000004200 */
[----:B------:R-:W-:-:S04]  /*b9c0*/  FADD.FTZ R62, R62, R195 ;  /* 0x000000c33e3e7221 */ /* 0x000fc80000010000 */
[----:B------:R-:W-:Y:S01]  /*b9d0*/  FADD.FTZ R63, R63, R62 ;  /* 0x0000003e3f3f7221 */ /* 0x000fe20000010000 */
[C---:B----4-:R-:W-:Y:S06]  /*b9e0*/  HMMA.16816.F32.BF16 R84, R4.reuse, R10, R84 ;  /* 0x0000000a0454723c */ /* 0x050fec0000041854 */
[----:B------:R-:W-:Y:S01]  /*b9f0*/  HMMA.16816.F32.BF16 R88, R4, R8, R88 ;  /* 0x000000080458723c */ /* 0x000fe20000041858 */
        /* <DEDUP_REMOVED lines=15> */
[----:B-1----:R-:W-:Y:S01]  /*baf0*/  HMMA.16816.F32.BF16 R72, R4, R12, R72 ;  /* 0x0000000c0448723c */ /* 0x002fe20000041848 */
        /* <DEDUP_REMOVED lines=14> */
.L_x_5515:
[----:B------:R-:W-:-:S13]  /*bbe0*/  ISETP.GE.AND P1, PT, R179, 0x1, PT ;  /* 0x00000001b300780c */ /* 0x000fda0003f26270 */
[----:B------:R-:W-:Y:S05]  /*bbf0*/  @!P1 BRA `(.L_x_5523) ;  /* 0x0000003c00909947 */ /* 0x000fea0003800000 */
[----:B------:R-:W-:Y:S01]  /*bc00*/  IMAD.U32 R188, R122, -0x80, RZ ;  /* 0xffffff807abc7824 */ /* 0x000fe200078e00ff */
[----:B------:R-:W-:Y:S01]  /*bc10*/  MOV R101, R0 ;  /* 0x0000000000657202 */ /* 0x000fe20000000f00 */
[----:B------:R-:W-:Y:S01]  /*bc20*/  IMAD.MOV.U32 R103, RZ, RZ, R2 ;  /* 0x000000ffff677224 */ /* 0x000fe200078e0002 */
[----:B------:R-:W-:Y:S01]  /*bc30*/  ULDC UR6, c[0x0][0x2d0] ;  /* 0x0000b40000067ab9 */ /* 0x000fe20000000800 */
[----:B------:R-:W-:Y:S01]  /*bc40*/  ULDC UR5, c[0x0][0x39c] ;  /* 0x0000e70000057ab9 */ /* 0x000fe20000000800 */
[----:B------:R-:W-:Y:S01]  /*bc50*/  SHF.R.S32.HI R187, RZ, 0x1f, R188 ;  /* 0x0000001fffbb7819 */ /* 0x000fe200000114bc */
[----:B------:R-:W-:-:S06]  /*bc60*/  ULDC UR4, c[0x0][0x2ec] ;  /* 0x0000bb0000047ab9 */ /* 0x000fcc0000000800 */
.L_x_5527:
        /* <DEDUP_REMOVED lines=11> */
[----:B------:R-:W-:Y:S02]  /*bd20*/  IABS R8, R13 ;  /* 0x0000000d00087213 */ /* 0x000fe40000000000 */
[-C--:B----4-:R-:W-:Y:S04]  /*bd30*/  IABS R4, R0.reuse ;  /* 0x0000000000047213 */ /* 0x090fe80000000000 */
[----:B------:R-:W4:Y:S10]  /*bd40*/  I2F.RP R9, R4 ;  /* 0x0000000400097306 */ /* 0x000f340000209400 */
[----:B----4-:R-:W4:Y:S02]  /*bd50*/  MUFU.RCP R5, R9 ;  /* 0x0000000900057308 */ /* 0x010f240000001000 */
[----:B----4-:R-:W-:Y:S02]  /*bd60*/  VIADD R10, R5, 0xffffffe ;  /* 0x0ffffffe050a7836 */ /* 0x010fe40000000000 */
[C---:B------:R-:W-:Y:S01]  /*bd70*/  VIADD R5, R13.reuse, 0xffffff80 ;  /* 0xffffff800d057836 */ /* 0x040fe20000000000 */
[-C--:B------:R-:W-:Y:S05]  /*bd80*/  LOP3.LUT R13, R13, R0.reuse, RZ, 0x3c, !PT ;  /* 0x000000000d0d7212 */ /* 0x080fea00078e3cff */
[----:B------:R-:W4:Y:S01]  /*bd90*/  F2I.FTZ.U32.TRUNC.NTZ R11, R10 ;  /* 0x0000000a000b7305 */ /* 0x000f22000021f000 */
[----:B------:R-:W-:Y:S02]  /*bda0*/  IABS R6, R5 ;  /* 0x0000000500067213 */ /* 0x000fe40000000000 */
[----:B------:R-:W-:Y:S04]  /*bdb0*/  LOP3.LUT R5, R5, R0, RZ, 0x3c, !PT ;  /* 0x0000000005057212 */ /* 0x000fe800078e3cff */
        /* <DEDUP_REMOVED lines=19> */
[----:B------:R-:W-:Y:S01]  /*bef0*/  ISETP.GE.U32.AND P6, PT, R8, R4, PT ;  /* 0x000000040800720c */ /* 0x000fe20003fc6070 */
[----:B------:R-:W4:Y:S01]  /*bf00*/  LDC.64 R6, c[0x0][0x250] ;  /* 0x00009400ff067b82 */ /* 0x000f220000000a00 */
[----:B------:R-:W-:Y:S02]  /*bf10*/  ISETP.NE.AND P4, PT, R0, RZ, PT ;  /* 0x000000ff0000720c */ /* 0x000fe40003f85270 */
        /* <DEDUP_REMOVED lines=17> */
[-C--:B----4-:R-:W-:Y:S02]  /*c030*/  IMAD R0, R13, R6.reuse, RZ ;  /* 0x000000060d007224 */ /* 0x090fe400078e02ff */
[C---:B------:R-:W-:Y:S04]  /*c040*/  IMAD.WIDE.U32 R12, R11.reuse, R6, RZ ;  /* 0x000000060b0c7225 */ /* 0x040fe800078e00ff */
[----:B------:R-:W-:Y:S05]  /*c050*/  IMAD R0, R11, R7, R0 ;  /* 0x000000070b007224 */ /* 0x000fea00078e0200 */
[----:B------:R-:W-:Y:S01]  /*c060*/  IADD3 R13, R13, R0, RZ ;  /* 0x000000000d0d7210 */ /* 0x000fe20007ffe0ff */
[----:B-----5:R-:W-:Y:S04]  /*c070*/  IMAD.IADD R8, R8, 0x1, -R9 ;  /* 0x0000000108087824 */ /* 0x020fe800078e0a09 */
[C---:B-1----:R-:W-:Y:S01]  /*c080*/  IMAD.WIDE.U32 R12, R8.reuse, R4, R12 ;  /* 0x00000004080c7225 */ /* 0x042fe200078e000c */
[----:B------:R-:W-:Y:S02]  /*c090*/  SHF.R.S32.HI R7, RZ, 0x1f, R8 ;  /* 0x0000001fff077819 */ /* 0x000fe40000011408 */
[----:B------:R-:W-:Y:S03]  /*c0a0*/  MOV R0, R12 ;  /* 0x0000000c00007202 */ /* 0x000fe60000000f00 */
[----:B------:R-:W-:Y:S04]  /*c0b0*/  IMAD R7, R7, R4, RZ ;  /* 0x0000000407077224 */ /* 0x000fe800078e02ff */
[----:B------:R-:W-:Y:S04]  /*c0c0*/  IMAD R7, R8, R5, R7 ;  /* 0x0000000508077224 */ /* 0x000fe800078e0207 */
[----:B------:R-:W-:Y:S07]  /*c0d0*/  IMAD.IADD R195, R13, 0x1, R7 ;  /* 0x000000010dc37824 */ /* 0x000fee00078e0207 */
.L_x_5524:
[C---:B------:R-:W-:Y:S01]  /*c0e0*/  LEA R196, P3, R0.reuse, R194, 0x1 ;  /* 0x000000c200c47211 */ /* 0x040fe200078608ff */
[----:B------:R-:W-:Y:S01]  /*c0f0*/  @P1 STS.128 [R180+0x6000], RZ ;  /* 0x006000ffb4001388 */ /* 0x000fe20000000c00 */
[----:B------:R-:W-:Y:S01]  /*c100*/  @!P1 IADD3 R199, P2, R177, R0, RZ ;  /* 0x00000000b1c79210 */ /* 0x000fe20007f5e0ff */
[----:B--2---:R-:W-:Y:S01]  /*c110*/  @!P1 IMAD R205, R205, 0x30, RZ ;  /* 0x00000030cdcd9824 */ /* 0x004fe200078e02ff */
[----:B------:R-:W-:Y:S01]  /*c120*/  LEA.HI.X R197, R0, R193, R195, 0x1, P3 ;  /* 0x000000c100c57211 */ /* 0x000fe200018f0cc3 */
[----:B------:R-:W2:Y:S01]  /*c130*/  @!P1 LDC.64 R200, c[0x0][0x250] ;  /* 0x00009400ffc89b82 */ /* 0x000ea20000000a00 */
[-C--:B------:R-:W-:Y:S02]  /*c140*/  @!P1 IADD3.X R198, R176, R195.reuse, RZ, P2, !PT ;  /* 0x000000c3b0c69210 */ /* 0x080fe400017fe4ff */
[C---:B------:R-:W-:Y:S01]  /*c150*/  @!P1 LEA R208, P2, R199.reuse, R194, 0x1 ;  /* 0x000000c2c7d09211 */ /* 0x040fe200078408ff */
[----:B------:R-:W-:Y:S01]  /*c160*/  @!PT LDS RZ, [RZ] ;  /* 0x00000000fffff984 */ /* 0x000fe20000000800 */
[----:B------:R-:W-:Y:S01]  /*c170*/  @!PT LDS RZ, [RZ] ;  /* 0x00000000fffff984 */ /* 0x000fe20000000800 */
[----:B------:R-:W-:Y:S01]  /*c180*/  @!PT LDS RZ, [RZ] ;  /* 0x00000000fffff984 */ /* 0x000fe20000000800 */
[----:B------:R-:W-:Y:S01]  /*c190*/  @!P1 LDGSTS.E.BYPASS.LTC128B.128 [R180+0x6000], desc[UR12][R196.64] ;  /* 0x06000000c4b49fae */ /* 0x000fe2000b901d4c */
[----:B------:R-:W-:Y:S02]  /*c1a0*/  @!P1 MOV R211, R195 ;  /* 0x000000c300d39202 */ /* 0x000fe40000000f00 */
[----:B------:R-:W-:Y:S02]  /*c1b0*/  @!P1 LEA.HI.X R209, R199, R193, R198, 0x1, P2 ;  /* 0x000000c1c7d19211 */ /* 0x000fe400010f0cc6 */
[CC--:B-1----:R-:W-:Y:S01]  /*c1c0*/  @!P1 LEA R206, P2, R2.reuse, R0.reuse, 0x5 ;  /* 0x0000000002ce9211 */ /* 0x0c2fe200078428ff */
[----:B------:R-:W1:Y:S01]  /*c1d0*/  @!P1 LDC.64 R198, c[0x0][0x250] ;  /* 0x00009400ffc69b82 */ /* 0x000e620000000a00 */
[----:B------:R-:W-:Y:S01]  /*c1e0*/  @!P1 MOV R210, R0 ;  /* 0x0000000000d29202 */ /* 0x000fe20000000f00 */
[----:B------:R-:W-:Y:S01]  /*c1f0*/  @P1 STS.128 [R180+0x6800], RZ ;  /* 0x006800ffb4001388 */ /* 0x000fe20000000c00 */
[----:B------:R-:W-:Y:S02]  /*c200*/  @!P1 LEA.HI.X R207, R2, R195, R3, 0x5, P2 ;  /* 0x000000c302cf9211 */ /* 0x000fe400010f2c03 */
[----:B------:R-:W-:Y:S01]  /*c210*/  @!P1 LEA R212, P3, R206, R194, 0x1 ;  /* 0x000000c2ced49211 */ /* 0x000fe200078608ff */
[----:B------:R-:W-:Y:S01]  /*c220*/  @!P1 IMAD.WIDE.U32 R210, R204, 0x30, R210 ;  /* 0x00000030ccd29825 */ /* 0x000fe200078e00d2 */
[----:B---3--:R-:W-:Y:S01]  /*c230*/  @!P1 LEA R204, P2, R202, R0, 0x6 ;  /* 0x00000000cacc9211 */ /* 0x008fe200078430ff */
[----:B------:R-:W3:Y:S01]  /*c240*/  @!P1 LDC.64 R2, c[0x0][0x250] ;  /* 0x00009400ff029b82 */ /* 0x000ee20000000a00 */
[----:B------:R-:W-:Y:S01]  /*c250*/  @!P1 LEA.HI.X R213, R206, R193, R207, 0x1, P3 ;  /* 0x000000c1ced59211 */ /* 0x000fe200018f0ccf */
[----:B------:R-:W-:Y:S01]  /*c260*/  @!PT LDS RZ, [RZ] ;  /* 0x00000000fffff984 */ /* 0x000fe20000000800 */
[----:B------:R-:W-:Y:S01]  /*c270*/  @!PT LDS RZ, [RZ] ;  /* 0x00000000fffff984 */ /* 0x000fe20000000800 */
[----:B------:R-:W-:Y:S01]  /*c280*/  @!PT LDS RZ, [RZ] ;  /* 0x00000000fffff984 */ /* 0x000fe20000000800 */
[----:B------:R4:W-:Y:S01]  /*c290*/  @!P1 LDGSTS.E.BYPASS.LTC128B.128 [R180+0x6800], desc[UR12][R208.64] ;  /* 0x06800000d0b49fae */ /* 0x0009e2000b901d4c */
[-C--:B------:R-:W-:Y:S02]  /*c2a0*/  @!P1 LEA R206, P3, R210, R194.reuse, 0x1 ;  /* 0x000000c2d2ce9211 */ /* 0x080fe400078608ff */
[----:B------:R-:W-:Y:S02]  /*c2b0*/  @!P1 IADD3 R205, R205, R211, RZ ;  /* 0x000000d3cdcd9210 */ /* 0x000fe40007ffe0ff */
[----:B------:R-:W-:Y:S02]  /*c2c0*/  @!P1 LEA.HI.X R203, R202, R195, R203, 0x6, P2 ;  /* 0x000000c3cacb9211 */ /* 0x000fe400010f34cb */
[----:B------:R-:W-:Y:S01]  /*c2d0*/  @!P1 LEA.HI.X R207, R210, R193, R205, 0x1, P3 ;  /* 0x000000c1d2cf9211 */ /* 0x000fe200018f0ccd */
[----:B------:R-:W-:Y:S01]  /*c2e0*/  @P1 STS.128 [R180+0x7000], RZ ;  /* 0x007000ffb4001388 */ /* 0x000fe20000000c00 */
[C---:B------:R-:W-:Y:S02]  /*c2f0*/  @!P1 LEA R202, P2, R204.reuse, R194, 0x1 ;  /* 0x000000c2ccca9211 */ /* 0x040fe400078408ff */
[----:B------:R-:W-:Y:S02]  /*c300*/  @!P1 MOV R205, R195 ;  /* 0x000000c300cd9202 */ /* 0x000fe40000000f00 */
[----:B------:R-:W-:Y:S02]  /*c310*/  @!P1 LEA.HI.X R203, R204, R193, R203, 0x1, P2 ;  /* 0x000000c1cccb9211 */ /* 0x000fe400010f0ccb */
[-C--:B------:R-:W-:Y:S01]  /*c320*/  @!P1 MOV R204, R0.reuse ;  /* 0x0000000000cc9202 */ /* 0x080fe20000000f00 */
[----:B------:R-:W-:Y:S01]  /*c330*/  @!PT LDS RZ, [RZ] ;  /* 0x00000000fffff984 */ /* 0x000fe20000000800 */
[----:B------:R-:W-:Y:S01]  /*c340*/  @!PT LDS RZ, [RZ] ;  /* 0x00000000fffff984 */ /* 0x000fe20000000800 */
[----:B------:R-:W-:Y:S01]  /*c350*/  @!PT LDS RZ, [RZ] ;  /* 0x00000000fffff984 */ /* 0x000fe20000000800 */
[----:B------:R-:W-:Y:S01]  /*c360*/  @!P1 LDGSTS.E.BYPASS.LTC128B.128 [R180+0x7000], desc[UR12][R212.64] ;  /* 0x07000000d4b49fae */ /* 0x000fe2000b901d4c */
[-C--:B------:R-:W-:Y:S02]  /*c370*/  @!P1 MOV R210, R0.reuse ;  /* 0x0000000000d29202 */ /* 0x080fe40000000f00 */
[-C--:B------:R-:W-:Y:S01]  /*c380*/  @!P1 MOV R211, R195.reuse ;  /* 0x000000c300d39202 */ /* 0x080fe20000000f00 */
[----:B---3--:R-:W-:Y:S04]  /*c390*/  @!P1 IMAD R3, R3, 0x70, RZ ;  /* 0x0000007003039824 */ /* 0x008fe800078e02ff */
[----:B------:R-:W-:Y:S01]  /*c3a0*/  @P1 STS.128 [R180+0x7800], RZ ;  /* 0x007800ffb4001388 */ /* 0x000fe20000000c00 */
[----:B--2---:R-:W-:Y:S01]  /*c3b0*/  @!P1 IMAD.WIDE.U32 R204, R200, 0x50, R204 ;  /* 0x00000050c8cc9825 */ /* 0x004fe200078e00cc */
[----:B----4-:R-:W-:Y:S03]  /*c3c0*/  @!P1 MOV R209, R195 ;  /* 0x000000c300d19202 */ /* 0x010fe60000000f00 */
[----:B------:R-:W-:Y:S01]  /*c3d0*/  @!P1 IMAD R201, R201, 0x50, RZ ;  /* 0x00000050c9c99824 */ /* 0x000fe200078e02ff */
[----:B------:R-:W-:Y:S01]  /*c3e0*/  @!P1 MOV R208, R0 ;  /* 0x0000000000d09202 */ /* 0x000fe20000000f00 */
[----:B-1----:R-:W-:Y:S01]  /*c3f0*/  @!P1 IMAD R199, R199, 0x60, RZ ;  /* 0x00000060c7c79824 */ /* 0x002fe200078e02ff */
[----:B------:R-:W-:Y:S01]  /*c400*/  @!PT LDS RZ, [RZ] ;  /* 0x00000000fffff984 */ /* 0x000fe20000000800 */
[----:B------:R-:W-:Y:S01]  /*c410*/  @!PT LDS RZ, [RZ] ;  /* 0x00000000fffff984 */ /* 0x000fe20000000800 */
[----:B------:R-:W-:Y:S01]  /*c420*/  @!PT LDS RZ, [RZ] ;  /* 0x00000000fffff984 */ /* 0x000fe20000000800 */
[----:B------:R-:W-:Y:S01]  /*c430*/  @!P1 LDGSTS.E.BYPASS.LTC128B.128 [R180+0x7800], desc[UR12][R206.64] ;  /* 0x07800000ceb49fae */ /* 0x000fe2000b901d4c */
[----:B------:R-:W-:Y:S01]  /*c440*/  @!P1 IMAD.WIDE.U32 R210, R2, 0x70, R210 ;  /* 0x0000007002d29825 */ /* 0x000fe200078e00d2 */
[----:B------:R-:W-:Y:S03]  /*c450*/  @!P1 IADD3 R201, R201, R205, RZ ;  /* 0x000000cdc9c99210 */ /* 0x000fe60007ffe0ff */
[----:B------:R-:W-:Y:S01]  /*c460*/  @!P1 IMAD.WIDE.U32 R208, R198, 0x60, R208 ;  /* 0x00000060c6d09825 */ /* 0x000fe200078e00d0 */
[CC--:B------:R-:W-:Y:S02]  /*c470*/  @!P1 LEA R198, P4, R204.reuse, R194.reuse, 0x1 ;  /* 0x000000c2ccc69211 */ /* 0x0c0fe400078808ff */
[----:B------:R-:W-:Y:S01]  /*c480*/  @P1 STS.128 [R180+0x8000], RZ ;  /* 0x008000ffb4001388 */ /* 0x000fe20000000c00 */
[----:B------:R-:W-:Y:S02]  /*c490*/  @!P1 IADD3 R2, R3, R211, RZ ;  /* 0x000000d303029210 */ /* 0x000fe40007ffe0ff */
[----:B------:R-:W-:Y:S02]  /*c4a0*/  @!P1 IADD3 R0, R199, R209, RZ ;  /* 0x000000d1c7009210 */ /* 0x000fe40007ffe0ff */
[-C--:B------:R-:W-:Y:S02]  /*c4b0*/  @!P1 LEA.HI.X R199, R204, R193.reuse, R201, 0x1, P4 ;  /* 0x000000c1ccc79211 */ /* 0x080fe400020f0cc9 */
[-C--:B------:R-:W-:Y:S01]  /*c4c0*/  @!P1 LEA R200, P3, R208, R194.reuse, 0x1 ;  /* 0x000000c2d0c89211 */ /* 0x080fe200078608ff */
[----:B------:R-:W-:Y:S01]  /*c4d0*/  @!PT LDS RZ, [RZ] ;  /* 0x00000000fffff984 */ /* 0x000fe20000000800 */
[----:B------:R-:W-:Y:S01]  /*c4e0*/  @!PT LDS RZ, [RZ] ;  /* 0x00000000fffff984 */ /* 0x000fe20000000800 */
[----:B------:R-:W-:Y:S01]  /*c4f0*/  @!PT LDS RZ, [RZ] ;  /* 0x00000000fffff984 */ /* 0x000fe20000000800 */
[----:B------:R-:W-:Y:S01]  /*c500*/  @!P1 LDGSTS.E.BYPASS.LTC128B.128 [R180+0x8000], desc[UR12][R202.64] ;  /* 0x08000000cab49fae */ /* 0x000fe2000b901d4c */
[----:B------:R-:W-:Y:S02]  /*c510*/  @!P1 LEA R194, P2, R210, R194, 0x1 ;  /* 0x000000c2d2c29211 */ /* 0x000fe400078408ff */
[-C--:B------:R-:W-:Y:S02]  /*c520*/  @!P1 LEA.HI.X R201, R208, R193.reuse, R0, 0x1, P3 ;  /* 0x000000c1d0c99211 */ /* 0x080fe400018f0c00 */
[----:B------:R-:W-:Y:S02]  /*c530*/  @!P1 LEA.HI.X R195, R210, R193, R2, 0x1, P2 ;  /* 0x000000c1d2c39211 */ /* 0x000fe400010f0c02 */
[----:B------:R-:W-:Y:S01]  /*c540*/  ISETP.GE.AND P2, PT, R179, 0x2, PT ;  /* 0x00000002b300780c */ /* 0x000fe20003f46270 */
        /* <DEDUP_REMOVED lines=16> */
[----:B------:R-:W2:Y:S08]  /*c650*/  LDSM.16.M88.4 R108, [R171+0x2000] ;  /* 0x00200000ab6c783b */ /* 0x000eb00000000200 */
[----:B------:R-:W3:Y:S08]  /*c660*/  LDSM.16.M88.4 R112, [R171+0x2800] ;  /* 0x00280000ab70783b */ /* 0x000ef00000000200 */
[----:B------:R-:W4:Y:S08]  /*c670*/  LDSM.16.M88.4 R116, [R171+0x3000] ;  /* 0x00300000ab74783b */ /* 0x000f300000000200 */
[----:B------:R-:W5:Y:S08]  /*c680*/  LDSM.16.M88.4 R120, [R171+0x3800] ;  /* 0x00380000ab78783b */ /* 0x000f700000000200 */
[----:B------:R-:W1:Y:S01]  /*c690*/  LDSM.16.M88.4 R124, [R171+0x4000] ;  /* 0x00400000ab7c783b */ /* 0x000e620000000200 */
[C---:B--2---:R-:W-:Y:S07]  /*c6a0*/  HMMA.16816.F32.BF16 R4, R104.reuse, R108, RZ ;  /* 0x0000006c6804723c */ /* 0x044fee00000418ff */
[----:B------:R-:W0:Y:S08]  /*c6b0*/  LDGDEPBAR ;  /* 0x00000000000079af */ /* 0x000e300000000000 */
[----:B------:R-:W2:Y:S01]  /*c6c0*/  LDSM.16.M88.4 R128, [R171+0x4800] ;  /* 0x00480000ab80783b */ /* 0x000ea20000000200 */
[C---:B------:R-:W-:Y:S06]  /*c6d0*/  HMMA.16816.F32.BF16 R8, R104.reuse, R110, RZ ;  /* 0x0000006e6808723c */ /* 0x040fec00000418ff */
[C---:B---3--:R-:W-:Y:S01]  /*c6e0*/  HMMA.16816.F32.BF16 R12, R104.reuse, R112, RZ ;  /* 0x00000070680c723c */ /* 0x048fe200000418ff */
[----:B------:R-:W3:Y:S05]  /*c6f0*/  LDSM.16.M88.4 R132, [R171+0x5000] ;  /* 0x00500000ab84783b */ /* 0x000eea0000000200 */
[C---:B------:R-:W-:Y:S03]  /*c700*/  HMMA.16816.F32.BF16 R16, R104.reuse, R114, RZ ;  /* 0x000000726810723c */ /* 0x040fe600000418ff */
[----:B------:R-:W3:Y:S03]  /*c710*/  LDSM.16.M88.4 R136, [R171+0x5800] ;  /* 0x00580000ab88783b */ /* 0x000ee60000000200 */
[C---:B----4-:R-:W-:Y:S05]  /*c720*/  HMMA.16816.F32.BF16 R20, R104.reuse, R116, RZ ;  /* 0x000000746814723c */ /* 0x050fea00000418ff */
[----:B------:R-:W-:Y:S01]  /*c730*/  LDSM.16.M88.4 R140, [R170] ;  /* 0x00000000aa8c783b */ /* 0x000fe20000000200 */
[C---:B------:R-:W-:Y:S06]  /*c740*/  HMMA.16816.F32.BF16 R24, R104.reuse, R118, RZ ;  /* 0x000000766818723c */ /* 0x040fec00000418ff */
[C---:B-----5:R-:W-:Y:S01]  /*c750*/  HMMA.16816.F32.BF16 R28, R104.reuse, R120, RZ ;  /* 0x00000078681c723c */ /* 0x060fe200000418ff */
[----:B------:R-:W4:Y:S05]  /*c760*/  LDSM.16.M88.4 R144, [R165+0x2000] ;  /* 0x00200000a590783b */ /* 0x000f2a0000000200 */
[C---:B------:R-:W-:Y:S03]  /*c770*/  HMMA.16816.F32.BF16 R32, R104.reuse, R122, RZ ;  /* 0x0000007a6820723c */ /* 0x040fe600000418ff */
[----:B------:R-:W5:Y:S03]  /*c780*/  LDSM.16.M88.4 R148, [R165+0x2800] ;  /* 0x00280000a594783b */ /* 0x000f660000000200 */
[C---:B-1----:R-:W-:Y:S05]  /*c790*/  HMMA.16816.F32.BF16 R36, R104.reuse, R124, RZ ;  /* 0x0000007c6824723c */ /* 0x042fea00000418ff */
[----:B------:R-:W1:Y:S01]  /*c7a0*/  LDSM.16.M88.4 R152, [R165+0x3000] ;  /* 0x00300000a598783b */ /* 0x000e620000000200 */
[C---:B------:R-:W-:Y:S06]  /*c7b0*/  HMMA.16816.F32.BF16 R40, R104.reuse, R126, RZ ;  /* 0x0000007e6828723c */ /* 0x040fec00000418ff */
[C---:B--2---:R-:W-:Y:S01]  /*c7c0*/  HMMA.16816.F32.BF16 R44, R104.reuse, R128, RZ ;  /* 0x00000080682c723c */ /* 0x044fe200000418ff */
[----:B------:R-:W-:Y:S05]  /*c7d0*/  LDSM.16.M88.4 R108, [R165+0x4000] ;  /* 0x00400000a56c783b */ /* 0x000fea0000000200 */
[C---:B------:R-:W-:Y:S03]  /*c7e0*/  HMMA.16816.F32.BF16 R48, R104.reuse, R130, RZ ;  /* 0x000000826830723c */ /* 0x040fe600000418ff */
[----:B------:R-:W-:Y:S03]  /*c7f0*/  LDSM.16.M88.4 R112, [R165+0x4800] ;  /* 0x00480000a570783b */ /* 0x000fe60000000200 */
[C---:B---3--:R-:W-:Y:S05]  /*c800*/  HMMA.16816.F32.BF16 R52, R104.reuse, R132, RZ ;  /* 0x000000846834723c */ /* 0x048fea00000418ff */
[----:B------:R-:W-:Y:S01]  /*c810*/  LDSM.16.M88.4 R116, [R165+0x5000] ;  /* 0x00500000a574783b */ /* 0x000fe20000000200 */
[C---:B------:R-:W-:Y:S06]  /*c820*/  HMMA.16816.F32.BF16 R56, R104.reuse, R134, RZ ;  /* 0x000000866838723c */ /* 0x040fec00000418ff */
[C---:B------:R-:W-:Y:S01]  /*c830*/  HMMA.16816.F32.BF16 R60, R104.reuse, R136, RZ ;  /* 0x00000088683c723c */ /* 0x040fe200000418ff */
[----:B------:R-:W-:Y:S05]  /*c840*/  LDSM.16.M88.4 R120, [R168] ;  /* 0x00000000a878783b */ /* 0x000fea0000000200 */
[----:B------:R-:W-:Y:S03]  /*c850*/  HMMA.16816.F32.BF16 R64, R104, R138, RZ ;  /* 0x0000008a6840723c */ /* 0x000fe600000418ff */
[----:B------:R-:W2:Y:S03]  /*c860*/  LDSM.16.M88.4 R104, [R165+0x3800] ;  /* 0x00380000a568783b */ /* 0x000ea60000000200 */
[C---:B----4-:R-:W-:Y:S05]  /*c870*/  HMMA.16816.F32.BF16 R4, R140.reuse, R144, R4 ;  /* 0x000000908c04723c */ /* 0x050fea0000041804 */
[----:B------:R-:W-:Y:S01]  /*c880*/  LDSM.16.M88.4 R124, [R157] ;  /* 0x000000009d7c783b */ /* 0x000fe20000000200 */
[C---:B------:R-:W-:Y:S06]  /*c890*/  HMMA.16816.F32.BF16 R8, R140.reuse, R146, R8 ;  /* 0x000000928c08723c */ /* 0x040fec0000041808 */
[C---:B-----5:R-:W-:Y:S06]  /*c8a0*/  HMMA.16816.F32.BF16 R12, R140.reuse, R148, R12 ;  /* 0x000000948c0c723c */ /* 0x060fec000004180c */
[C---:B------:R-:W-:Y:S06]  /*c8b0*/  HMMA.16816.F32.BF16 R16, R140.reuse, R150, R16 ;  /* 0x000000968c10723c */ /* 0x040fec0000041810 */
[C---:B-1----:R-:W-:Y:S06]  /*c8c0*/  HMMA.16816.F32.BF16 R20, R140.reuse, R152, R20 ;  /* 0x000000988c14723c */ /* 0x042fec0000041814 */
[C---:B------:R-:W-:Y:S06]  /*c8d0*/  HMMA.16816.F32.BF16 R24, R140.reuse, R154, R24 ;  /* 0x0000009a8c18723c */ /* 0x040fec0000041818 */
[C---:B--2---:R-:W-:Y:S06]  /*c8e0*/  HMMA.16816.F32.BF16 R28, R140.reuse, R104, R28 ;  /* 0x000000688c1c723c */ /* 0x044fec000004181c */
[C---:B------:R-:W-:Y:S01]  /*c8f0*/  HMMA.16816.F32.BF16 R32, R140.reuse, R106, R32 ;  /* 0x0000006a8c20723c */ /* 0x040fe20000041820 */
[----:B------:R-:W1:Y:S05]  /*c900*/  LDSM.16.M88.4 R104, [R165+0x5800] ;  /* 0x00580000a568783b */ /* 0x000e6a0000000200 */
[C---:B------:R-:W-:Y:S06]  /*c910*/  HMMA.16816.F32.BF16 R36, R140.reuse, R108, R36 ;  /* 0x0000006c8c24723c */ /* 0x040fec0000041824 */
[C---:B------:R-:W-:Y:S01]  /*c920*/  HMMA.16816.F32.BF16 R40, R140.reuse, R110, R40 ;  /* 0x0000006e8c28723c */ /* 0x040fe20000041828 */
[----:B------:R-:W2:Y:S05]  /*c930*/  LDSM.16.M88.4 R108, [R169] ;  /* 0x00000000a96c783b */ /* 0x000eaa0000000200 */
[C---:B------:R-:W-:Y:S06]  /*c940*/  HMMA.16816.F32.BF16 R44, R140.reuse, R112, R44 ;  /* 0x000000708c2c723c */ /* 0x040fec000004182c */
[C---:B------:R-:W-:Y:S01]  /*c950*/  HMMA.16816.F32.BF16 R48, R140.reuse, R114, R48 ;  /* 0x000000728c30723c */ /* 0x040fe20000041830 */
[----:B------:R-:W3:Y:S05]  /*c960*/  LDSM.16.M88.4 R112, [R161] ;  /* 0x00000000a170783b */ /* 0x000eea0000000200 */
[C---:B------:R-:W-:Y:S06]  /*c970*/  HMMA.16816.F32.BF16 R52, R140.reuse, R116, R52 ;  /* 0x000000748c34723c */ /* 0x040fec0000041834 */
[C---:B------:R-:W-:Y:S01]  /*c980*/  HMMA.16816.F32.BF16 R56, R140.reuse, R118, R56 ;  /* 0x000000768c38723c */ /* 0x040fe20000041838 */
[----:B------:R-:W-:Y:S05]  /*c990*/  LDSM.16.M88.4 R116, [R159] ;  /* 0x000000009f74783b */ /* 0x000fea0000000200 */
[C---:B-1----:R-:W-:Y:S06]  /*c9a0*/  HMMA.16816.F32.BF16 R60, R140.reuse, R104, R60 ;  /* 0x000000688c3c723c */ /* 0x042fec000004183c */
[----:B------:R-:W-:Y:S01]  /*c9b0*/  HMMA.16816.F32.BF16 R64, R140, R106, R64 ;  /* 0x0000006a8c40723c */ /* 0x000fe20000041840 */
        /* <DEDUP_REMOVED lines=13> */
[C---:B--2---:R-:W-:Y:S06]  /*ca90*/  HMMA.16816.F32.BF16 R36, R108.reuse, R120, R36 ;  /* 0x000000786c24723c */ /* 0x044fec0000041824 */
[C---:B------:R-:W-:Y:S01]  /*caa0*/  HMMA.16816.F32.BF16 R40, R108.reuse, R122, R40 ;  /* 0x0000007a6c28723c */ /* 0x040fe20000041828 */
[----:B------:R-:W2:Y:S05]  /*cab0*/  LDSM.16.M88.4 R120, [R100] ;  /* 0x000000006478783b */ /* 0x000eaa0000000200 */
[C---:B------:R-:W-:Y:S06]  /*cac0*/  HMMA.16816.F32.BF16 R44, R108.reuse, R124, R44 ;  /* 0x0000007c6c2c723c */ /* 0x040fec000004182c */
[C---:B------:R-:W-:Y:S06]  /*cad0*/  HMMA.16816.F32.BF16 R48, R108.reuse, R126, R48 ;  /* 0x0000007e6c30723c */ /* 0x040fec0000041830 */
[C---:B-1----:R-:W-:Y:S06]  /*cae0*/  HMMA.16816.F32.BF16 R52, R108.reuse, R104, R52 ;  /* 0x000000686c34723c */ /* 0x042fec0000041834 */
[C---:B------:R-:W-:Y:S01]  /*caf0*/  HMMA.16816.F32.BF16 R56, R108.reuse, R106, R56 ;  /* 0x0000006a6c38723c */ /* 0x040fe20000041838 */
[----:B------:R-:W1:Y:S05]  /*cb00*/  LDSM.16.M88.4 R104, [R100+0x800] ;  /* 0x000800006468783b */ /* 0x000e6a0000000200 */
[C---:B------:R-:W-:Y:S06]  /*cb10*/  HMMA.16816.F32.BF16 R60, R108.reuse, R112, R60 ;  /* 0x000000706c3c723c */ /* 0x040fec000004183c */
[----:B------:R-:W-:Y:S01]  /*cb20*/  HMMA.16816.F32.BF16 R64, R108, R114, R64 ;  /* 0x000000726c40723c */ /* 0x000fe20000041840 */
[----:B------:R-:W3:Y:S05]  /*cb30*/  LDSM.16.M88.4 R108, [R100+0x1000] ;  /* 0x00100000646c783b */ /* 0x000eea0000000200 */
[C---:B--2---:R-:W-:Y:S06]  /*cb40*/  HMMA.16816.F32.BF16 R4, R116.reuse, R120, R4 ;  /* 0x000000787404723c */ /* 0x044fec0000041804 */
[C---:B------:R-:W-:Y:S06]  /*cb50*/  HMMA.16816.F32.BF16 R8, R116.reuse, R122, R8 ;  /* 0x0000007a7408723c */ /* 0x040fec0000041808 */
[C---:B-1----:R-:W-:Y:S11]  /*cb60*/  HMMA.16816.F32.BF16 R12, R116.reuse, R104, R12 ;  /* 0x00000068740c723c */ /* 0x042ff6000004180c */
[----:B------:R-:W-:Y:S01]  /*cb70*/  @!UPT UIADD3 URZ, URZ, URZ, URZ ;  /* 0x0000003f3f3ff290 */ /* 0x000fe2000fffe03f */
[----:B------:R-:W-:Y:S01]  /*cb80*/  FMUL.FTZ R2, R7, UR5 ;  /* 0x0000000507027c20 */ /* 0x000fe20008410000 */
[----:B------:R-:W-:Y:S01]  /*cb90*/  FMUL.FTZ R251, R4, UR5 ;  /* 0x0000000504fb7c20 */ /* 0x000fe20008410000 */
[----:B------:R-:W-:Y:S01]  /*cba0*/  FMUL.FTZ R249, R5, UR5 ;  /* 0x0000000505f97c20 */ /* 0x000fe20008410000 */
[C---:B------:R-:W-:Y:S01]  /*cbb0*/  HMMA.16816.F32.BF16 R16, R116.reuse, R106, R16 ;  /* 0x0000006a7410723c */ /* 0x040fe20000041810 */
[----:B------:R1:W2:Y:S01]  /*cbc0*/  MUFU.TANH R154, R2 ;  /* 0x00000002009a7308 */ /* 0x0002a20000002400 */
[----:B------:R-:W4:Y:S01]  /*cbd0*/  LDSM.16.M88.4 R104, [R100+0x1800] ;  /* 0x001800006468783b */ /* 0x000f220000000200 */
[----:B------:R-:W-:Y:S03]  /*cbe0*/  FMUL.FTZ R3, R10, UR5 ;  /* 0x000000050a037c20 */ /* 0x000fe60008410000 */
[C---:B---3--:R-:W-:Y:S05]  /*cbf0*/  HMMA.16816.F32.BF16 R20, R116.reuse, R108, R20 ;  /* 0x0000006c7414723c */ /* 0x048fea0000041814 */
[----:B------:R-:W3:Y:S01]  /*cc00*/  MUFU.TANH R150, R3 ;  /* 0x0000000300967308 */ /* 0x000ee20000002400 */
[----:B------:R-:W-:Y:S01]  /*cc10*/  FMUL.FTZ R0, R11, UR5 ;  /* 0x000000050b007c20 */ /* 0x000fe20008410000 */
[C---:B------:R-:W-:Y:S01]  /*cc20*/  HMMA.16816.F32.BF16 R24, R116.reuse, R110, R24 ;  /* 0x0000006e7418723c */ /* 0x040fe20000041818 */
[----:B------:R-:W5:Y:S07]  /*cc30*/  LDSM.16.M88.4 R108, [R100+0x2000] ;  /* 0x00200000646c783b */ /* 0x000f6e0000000200 */
[----:B------:R-:W1:Y:S03]  /*cc40*/  MUFU.TANH R114, R0 ;  /* 0x0000000000727308 */ /* 0x000e660000002400 */
[----:B------:R-:W-:Y:S01]  /*cc50*/  FMUL.FTZ R250, R6, UR5 ;  /* 0x0000000506fa7c20 */ /* 0x000fe20008410000 */
[----:B------:R-:W-:Y:S01]  /*cc60*/  FMUL.FTZ R247, R13, UR5 ;  /* 0x000000050df77c20 */ /* 0x000fe20008410000 */
[----:B------:R-:W-:Y:S01]  /*cc70*/  FMUL.FTZ R252, R14, UR5 ;  /* 0x000000050efc7c20 */ /* 0x000fe20008410000 */
[----:B------:R-:W-:Y:S01]  /*cc80*/  FMUL.FTZ R248, R15, UR5 ;  /* 0x000000050ff87c20 */ /* 0x000fe20008410000 */
[----:B------:R-:W-:Y:S03]  /*cc90*/  FMUL.FTZ R243, R16, UR5 ;  /* 0x0000000510f37c20 */ /* 0x000fe60008410000 */
[----:B------:R-:W1:Y:S01]  /*cca0*/  MUFU.TANH R251, R251 ;  /* 0x000000fb00fb7308 */ /* 0x000e620000002400 */
[----:B------:R-:W-:Y:S01]  /*ccb0*/  FMUL.FTZ R245, R17, UR5 ;  /* 0x0000000511f57c20 */ /* 0x000fe20008410000 */
[----:B------:R-:W-:Y:S01]  /*ccc0*/  FMUL.FTZ R246, R18, UR5 ;  /* 0x0000000512f67c20 */ /* 0x000fe20008410000 */
[----:B------:R-:W-:Y:S01]  /*ccd0*/  FMUL.FTZ R244, R19, UR5 ;  /* 0x0000000513f47c20 */ /* 0x000fe20008410000 */
[----:B------:R-:W-:Y:S01]  /*cce0*/  FMUL.FTZ R194, R8, UR5 ;  /* 0x0000000508c27c20 */ /* 0x000fe20008410000 */
[----:B------:R-:W-:Y:S01]  /*ccf0*/  FMUL.FTZ R241, R20, UR5 ;  /* 0x0000000514f17c20 */ /* 0x000fe20008410000 */
[----:B------:R-:W-:Y:S01]  /*cd00*/  FMUL.FTZ R239, R21, UR5 ;  /* 0x0000000515ef7c20 */ /* 0x000fe20008410000 */
[----:B------:R-:W-:Y:S03]  /*cd10*/  FMUL.FTZ R242, R22, UR5 ;  /* 0x0000000516f27c20 */ /* 0x000fe60008410000 */
[----:B------:R-:W2:Y:S01]  /*cd20*/  MUFU.TANH R249, R249 ;  /* 0x000000f900f97308 */ /* 0x000ea20000002400 */
[----:B------:R-:W-:Y:S01]  /*cd30*/  FMUL.FTZ R240, R23, UR5 ;  /* 0x0000000517f07c20 */ /* 0x000fe20008410000 */
[----:B------:R-:W-:Y:S01]  /*cd40*/  FMUL.FTZ R193, R9, UR5 ;  /* 0x0000000509c17c20 */ /* 0x000fe20008410000 */
[----:B------:R-:W-:Y:S01]  /*cd50*/  FMUL.FTZ R237, R24, UR5 ;  /* 0x0000000518ed7c20 */ /* 0x000fe20008410000 */
[----:B------:R-:W-:Y:S01]  /*cd60*/  FMUL.FTZ R235, R25, UR5 ;  /* 0x0000000519eb7c20 */ /* 0x000fe20008410000 */
[----:B------:R-:W-:Y:S01]  /*cd70*/  FMUL.FTZ R238, R26, UR5 ;  /* 0x000000051aee7c20 */ /* 0x000fe20008410000 */
[----:B------:R-:W-:Y:S01]  /*cd80*/  FMUL.FTZ R236, R27, UR5 ;  /* 0x000000051bec7c20 */ /* 0x000fe20008410000 */
[----:B-1----:R-:W-:Y:S03]  /*cd90*/  FMUL.FTZ R2, R12, UR5 ;  /* 0x000000050c027c20 */ /* 0x002fe60008410000 */
[----:B------:R-:W1:Y:S01]  /*cda0*/  MUFU.TANH R250, R250 ;  /* 0x000000fa00fa7308 */ /* 0x000e620000002400 */
[C---:B----4-:R-:W-:Y:S06]  /*cdb0*/  HMMA.16816.F32.BF16 R28, R116.reuse, R104, R28 ;  /* 0x00000068741c723c */ /* 0x050fec000004181c */
[C---:B------:R-:W-:Y:S03]  /*cdc0*/  HMMA.16816.F32.BF16 R32, R116.reuse, R106, R32 ;  /* 0x0000006a7420723c */ /* 0x040fe60000041820 */
[----:B------:R4:W1:Y:S01]  /*cdd0*/  MUFU.TANH R151, R194 ;  /* 0x000000c200977308 */ /* 0x0008620000002400 */
[----:B------:R-:W3:Y:S02]  /*cde0*/  LDSM.16.M88.4 R104, [R100+0x2800] ;  /* 0x002800006468783b */ /* 0x000ee40000000200 */
[C---:B-----5:R-:W-:Y:S07]  /*cdf0*/  HMMA.16816.F32.BF16 R36, R116.reuse, R108, R36 ;  /* 0x0000006c7424723c */ /* 0x060fee0000041824 */
[----:B------:R5:W1:Y:S01]  /*ce00*/  MUFU.TANH R149, R193 ;  /* 0x000000c100957308 */ /* 0x000a620000002400 */
[C---:B------:R-:W-:Y:S01]  /*ce10*/  HMMA.16816.F32.BF16 R40, R116.reuse, R110, R40 ;  /* 0x0000006e7428723c */ /* 0x040fe20000041828 */
[----:B------:R-:W2:Y:S08]  /*ce20*/  LDSM.16.M88.4 R108, [R100+0x3000] ;  /* 0x00300000646c783b */ /* 0x000eb00000000200 */
[----:B------:R1:W1:Y:S02]  /*ce30*/  MUFU.TANH R153, R2 ;  /* 0x0000000200997308 */ /* 0x0002640000002400 */
        /* <DEDUP_REMOVED lines=9> */
[----:B----4-:R-:W-:Y:S01]  /*ced0*/  MOV R194, R196 ;  /* 0x000000c400c27202 */ /* 0x010fe20000000f00 */
[----:B------:R-:W-:Y:S01]  /*cee0*/  FMUL.FTZ R225, R36, UR5 ;  /* 0x0000000524e17c20 */ /* 0x000fe20008410000 */
[----:B------:R-:W-:Y:S01]  /*cef0*/  FMUL.FTZ R223, R37, UR5 ;  /* 0x0000000525df7c20 */ /* 0x000fe20008410000 */
[----:B------:R-:W-:Y:S03]  /*cf00*/  FMUL.FTZ R226, R38, UR5 ;  /* 0x0000000526e27c20 */ /* 0x000fe60008410000 */
[----:B------:R-:W4:Y:S01]  /*cf10*/  MUFU.TANH R252, R252 ;  /* 0x000000fc00fc7308 */ /* 0x000f220000002400 */
[----:B------:R-:W-:Y:S01]  /*cf20*/  FMUL.FTZ R224, R39, UR5 ;  /* 0x0000000527e07c20 */ /* 0x000fe20008410000 */
[----:B-----5:R-:W-:Y:S01]  /*cf30*/  MOV R193, R197 ;  /* 0x000000c500c17202 */ /* 0x020fe20000000f00 */
[----:B------:R-:W-:Y:S01]  /*cf40*/  FMUL.FTZ R221, R40, UR5 ;  /* 0x0000000528dd7c20 */ /* 0x000fe20008410000 */
[----:B------:R-:W-:Y:S01]  /*cf50*/  FMUL.FTZ R219, R41, UR5 ;  /* 0x0000000529db7c20 */ /* 0x000fe20008410000 */
[----:B------:R-:W-:Y:S01]  /*cf60*/  FMUL.FTZ R220, R42, UR5 ;  /* 0x000000052adc7c20 */ /* 0x000fe20008410000 */
[----:B------:R-:W-:Y:S04]  /*cf70*/  FMUL.FTZ R222, R43, UR5 ;  /* 0x000000052bde7c20 */ /* 0x000fe80008410000 */
[----:B------:R-:W1:Y:S01]  /*cf80*/  MUFU.TANH R248, R248 ;  /* 0x000000f800f87308 */ /* 0x000e620000002400 */
[C---:B---3--:R-:W-:Y:S06]  /*cf90*/  HMMA.16816.F32.BF16 R44, R116.reuse, R104, R44 ;  /* 0x00000068742c723c */ /* 0x048fec000004182c */
[C---:B------:R-:W-:Y:S03]  /*cfa0*/  HMMA.16816.F32.BF16 R48, R116.reuse, R106, R48 ;  /* 0x0000006a7430723c */ /* 0x040fe60000041830 */
[----:B------:R-:W3:Y:S01]  /*cfb0*/  MUFU.TANH R243, R243 ;  /* 0x000000f300f37308 */ /* 0x000ee20000002400 */
[----:B------:R-:W5:Y:S02]  /*cfc0*/  LDSM.16.M88.4 R104, [R100+0x3800] ;  /* 0x003800006468783b */ /* 0x000f640000000200 */
[----:B------:R-:W-:Y:S07]  /*cfd0*/  DEPBAR.LE SB0, 0x0 ;  /* 0x000080000000791a */ /* 0x000fee0000000000 */
[----:B------:R-:W1:Y:S01]  /*cfe0*/  MUFU.TANH R245, R245 ;  /* 0x000000f500f57308 */ /* 0x000e620000002400 */
[----:B------:R-:W-:Y:S01]  /*cff0*/  BAR.SYNC.DEFER_BLOCKING 0x0 ;  /* 0x0000000000007b1d */ /* 0x000fe20000010000 */
[C---:B--2---:R-:W-:Y:S08]  /*d000*/  HMMA.16816.F32.BF16 R52, R116.reuse, R108, R52 ;  /* 0x0000006c7434723c */ /* 0x044ff00000041834 */
[----:B------:R-:W2:Y:S01]  /*d010*/  MUFU.TANH R246, R246 ;  /* 0x000000f600f67308 */ /* 0x000ea20000002400 */
        /* <DEDUP_REMOVED lines=20> */
[----:B------:R-:W-:Y:S03]  /*d160*/  HMMA.16816.F32.BF16 R64, R116, R106, R64 ;  /* 0x0000006a7440723c */ /* 0x000fe60000041840 */
[----:B------:R-:W1:Y:S02]  /*d170*/  MUFU.TANH R242, R242 ;  /* 0x000000f200f27308 */ /* 0x000e640000002400 */
        /* <DEDUP_REMOVED lines=53> */
[----:B------:R-:W1:Y:S01]  /*d4d0*/  MUFU.TANH R3, R3 ;  /* 0x0000000300037308 */ /* 0x000e620000002400 */
[----:B--234-:R-:W-:Y:S05]  /*d4e0*/  @!P2 BRA `(.L_x_5525) ;  /* 0x00000008006ca947 */ /* 0x01cfea0003800000 */
[----:B-1----:R-:W1:Y:S08]  /*d4f0*/  LDC R0, c[0x0][0x248] ;  /* 0x00009200ff007b82 */ /* 0x002e700000000800 */
        /* <DEDUP_REMOVED lines=8> */
[----:B------:R-:W-:Y:S03]  /*d580*/  VIADD R15, R15, 0xffffff80 ;  /* 0xffffff800f0f7836 */ /* 0x000fe60000000000 */
[----:B------:R-:W-:Y:S02]  /*d590*/  IABS R7, R13 ;  /* 0x0000000d00077213 */ /* 0x000fe40000000000 */
[----:B------:R-:W-:Y:S02]  /*d5a0*/  IABS R8, R15 ;  /* 0x0000000f00087213 */ /* 0x000fe40000000000 */
[-C--:B-1----:R-:W-:Y:S02]  /*d5b0*/  IABS R4, R2.reuse ;  /* 0x0000000200047213 */ /* 0x082fe40000000000 */
[-C--:B------:R-:W-:Y:S02]  /*d5c0*/  LOP3.LUT R15, R15, R2.reuse, RZ, 0x3c, !PT ;  /* 0x000000020f0f7212 */ /* 0x080fe400078e3cff */
[----:B------:R-:W1:Y:S01]  /*d5d0*/  I2F.RP R9, R4 ;  /* 0x0000000400097306 */ /* 0x000e620000209400 */
[----:B------:R-:W-:Y:S04]  /*d5e0*/  LOP3.LUT R13, R13, R2, RZ, 0x3c, !PT ;  /* 0x000000020d0d7212 */ /* 0x000fe800078e3cff */
[----:B------:R-:W-:Y:S05]  /*d5f0*/  ISETP.GE.AND P2, PT, R13, RZ, PT ;  /* 0x000000ff0d00720c */ /* 0x000fea0003f46270 */
[----:B-1----:R-:W1:Y:S02]  /*d600*/  MUFU.RCP R5, R9 ;  /* 0x0000000900057308 */ /* 0x002e640000001000 */
[----:B-1----:R-:W-:Y:S08]  /*d610*/  VIADD R16, R5, 0xffffffe ;  /* 0x0ffffffe05107836 */ /* 0x002ff00000000000 */
[----:B------:R-:W1:Y:S02]  /*d620*/  F2I.FTZ.U32.TRUNC.NTZ R17, R16 ;  /* 0x0000001000117305 */ /* 0x000e64000021f000 */
        /* <DEDUP_REMOVED lines=12> */
[----:B------:R-:W-:Y:S01]  /*d6f0*/  @!P4 IADD3 R12, R12, 0x1, RZ ;  /* 0x000000010c0cc810 */ /* 0x000fe20007ffe0ff */
[----:B------:R-:W-:Y:S01]  /*d700*/  @!P4 IMAD.IADD R8, R8, 0x1, -R4 ;  /* 0x000000010808c824 */ /* 0x000fe200078e0a04 */
[-C--:B------:R-:W-:Y:S01]  /*d710*/  @!P3 IADD3 R7, R7, -R4.reuse, RZ ;  /* 0x800000040707b210 */ /* 0x080fe20007ffe0ff */
[----:B------:R-:W-:Y:S01]  /*d720*/  @!P3 VIADD R11, R11, 0x1 ;  /* 0x000000010b0bb836 */ /* 0x000fe20000000000 */
[----:B------:R-:W-:Y:S02]  /*d730*/  ISETP.GE.AND P3, PT, R15, RZ, PT ;  /* 0x000000ff0f00720c */ /* 0x000fe40003f66270 */
[-C--:B------:R-:W-:Y:S02]  /*d740*/  ISETP.GE.U32.AND P5, PT, R7, R4.reuse, PT ;  /* 0x000000040700720c */ /* 0x080fe40003fa6070 */
[----:B------:R-:W-:Y:S01]  /*d750*/  ISETP.GE.U32.AND P6, PT, R8, R4, PT ;  /* 0x000000040800720c */ /* 0x000fe20003fc6070 */
[----:B------:R-:W1:Y:S01]  /*d760*/  LDC R7, c[0x0][0x24c] ;  /* 0x00009300ff077b82 */ /* 0x000e620000000800 */
[----:B------:R-:W-:Y:S02]  /*d770*/  LOP3.LUT R4, RZ, R2, RZ, 0x33, !PT ;  /* 0x00000002ff047212 */ /* 0x000fe400078e33ff */
[----:B------:R-:W-:Y:S07]  /*d780*/  ISETP.NE.AND P4, PT, R2, RZ, PT ;  /* 0x000000ff0200720c */ /* 0x000fee0003f85270 */
[----:B------:R-:W-:Y:S02]  /*d790*/  @P5 VIADD R11, R11, 0x1 ;  /* 0x000000010b0b5836 */ /* 0x000fe40000000000 */
[----:B------:R-:W-:Y:S03]  /*d7a0*/  @P6 VIADD R12, R12, 0x1 ;  /* 0x000000010c0c6836 */ /* 0x000fe60000000000 */
[----:B------:R-:W-:Y:S01]  /*d7b0*/  @!P2 IADD3 R11, -R11, RZ, RZ ;  /* 0x000000ff0b0ba210 */ /* 0x000fe20007ffe1ff */
[----:B------:R-:W-:Y:S03]  /*d7c0*/  @!P3 IMAD.MOV R12, RZ, RZ, -R12 ;  /* 0x000000ffff0cb224 */ /* 0x000fe600078e0a0c */
        /* <DEDUP_REMOVED lines=13> */
[----:B-1----:R-:W-:Y:S01]  /*d8a0*/  IMAD R2, R11, R7, R2 ;  /* 0x000000070b027224 */ /* 0x002fe200078e0202 */
        /* <DEDUP_REMOVED lines=8> */
.L_x_5526:
[----:B------:R4:W-:Y:S01]  /*d930*/  @P1 STS.128 [R180+0x2000], RZ ;  /* 0x002000ffb4001388 */ /* 0x0009e20000000c00 */
[----:B------:R-:W-:Y:S01]  /*d940*/  LEA R22, P3, R8, R190, 0x1 ;  /* 0x000000be08167211 */ /* 0x000fe200078608ff */
[----:B------:R-:W1:Y:S01]  /*d950*/  @!P1 LDC R7, c[0x0][0x24c] ;  /* 0x00009300ff079b82 */ /* 0x000e620000000800 */
[-C--:B------:R-:W-:Y:S01]  /*d960*/  @!P1 IADD3 R5, P2, R175, R8.reuse, RZ ;  /* 0x00000008af059210 */ /* 0x080fe20007f5e0ff */
[----:B------:R-:W-:Y:S01]  /*d970*/  @!P1 IMAD.WIDE.U32 R18, R0, 0x30, R8 ;  /* 0x0000003000129825 */ /* 0x000fe200078e0008 */
[--C-:B------:R-:W-:Y:S02]  /*d980*/  LEA.HI.X R23, R8, R189, R9.reuse, 0x1, P3 ;  /* 0x000000bd08177211 */ /* 0x100fe400018f0c09 */
[----:B------:R-:W-:Y:S01]  /*d990*/  @!P1 LEA R11, P3, R0, R8, 0x5 ;  /* 0x00000008000b9211 */ /* 0x000fe200078628ff */
[--C-:B------:R-:W-:Y:S01]  /*d9a0*/  @!P1 IMAD.X R2, R174, 0x1, R9.reuse, P2 ;  /* 0x00000001ae029824 */ /* 0x100fe200010e0609 */
[CC--:B------:R-:W-:Y:S01]  /*d9b0*/  @!P1 LEA R12, P2, R5.reuse, R190.reuse, 0x1 ;  /* 0x000000be050c9211 */ /* 0x0c0fe200078408ff */
[----:B------:R-:W-:Y:S01]  /*d9c0*/  @!PT LDS RZ, [RZ] ;  /* 0x00000000fffff984 */ /* 0x000fe20000000800 */
[----:B------:R-:W-:Y:S01]  /*d9d0*/  @!PT LDS RZ, [RZ] ;  /* 0x00000000fffff984 */ /* 0x000fe20000000800 */
[----:B------:R-:W-:Y:S01]  /*d9e0*/  @!PT LDS RZ, [RZ] ;  /* 0x00000000fffff984 */ /* 0x000fe20000000800 */
[----:B------:R-:W-:Y:S01]  /*d9f0*/  @!P1 LDGSTS.E.BYPASS.LTC128B.128 [R180+0x2000], desc[UR12][R22.64] ;  /* 0x0200000016b49fae */ /* 0x000fe2000b901d4c */
[----:B------:R-:W5:Y:S01]  /*da00*/  @!P1 LDC R4, c[0x0][0x24c] ;  /* 0x00009300ff049b82 */ /* 0x000f620000000800 */
[----:B--2---:R-:W-:Y:S01]  /*da10*/  @!P1 LEA.HI.X R10, R0, R9, R10, 0x5, P3 ;  /* 0x00000009000a9211 */ /* 0x004fe200018f2c0a */
[----:B------:R-:W-:Y:S01]  /*da20*/  @!P1 IMAD.MOV.U32 R16, RZ, RZ, R8 ;  /* 0x000000ffff109224 */ /* 0x000fe200078e0008 */
[----:B------:R4:W-:Y:S01]  /*da30*/  @P1 STS.128 [R180+0x2800], RZ ;  /* 0x002800ffb4001388 */ /* 0x0009e20000000c00 */
[-C--:B------:R-:W-:Y:S01]  /*da40*/  @!P1 LEA.HI.X R13, R5, R189.reuse, R2, 0x1, P2 ;  /* 0x000000bd050d9211 */ /* 0x080fe200010f0c02 */
[--C-:B------:R-:W-:Y:S01]  /*da50*/  @!P1 IMAD.MOV.U32 R17, RZ, RZ, R9.reuse ;  /* 0x000000ffff119224 */ /* 0x100fe200078e0009 */
[CC--:B------:R-:W-:Y:S01]  /*da60*/  @!P1 LEA R20, P2, R11.reuse, R190.reuse, 0x1 ;  /* 0x000000be0b149211 */ /* 0x0c0fe200078408ff */
[----:B------:R-:W-:Y:S01]  /*da70*/  @!P1 IMAD.MOV.U32 R14, RZ, RZ, R8 ;  /* 0x000000ffff0e9224 */ /* 0x000fe200078e0008 */
[----:B------:R-:W2:Y:S01]  /*da80*/  @!P1 LDC R5, c[0x0][0x24c] ;  /* 0x00009300ff059b82 */ /* 0x000ea20000000800 */
[----:B------:R-:W-:Y:S01]  /*da90*/  @!PT LDS RZ, [RZ] ;  /* 0x00000000fffff984 */ /* 0x000fe20000000800 */
[----:B------:R-:W-:Y:S01]  /*daa0*/  @!PT LDS RZ, [RZ] ;  /* 0x00000000fffff984 */ /* 0x000fe20000000800 */
[----:B------:R-:W-:Y:S01]  /*dab0*/  @!PT LDS RZ, [RZ] ;  /* 0x00000000fffff984 */ /* 0x000fe20000000800 */
[----:B------:R4:W-:Y:S01]  /*dac0*/  @!P1 LDGSTS.E.BYPASS.LTC128B.128 [R180+0x2800], desc[UR12][R12.64] ;  /* 0x028000000cb49fae */ /* 0x0009e2000b901d4c */
[----:B---3--:R-:W-:Y:S01]  /*dad0*/  @!P1 IMAD R6, R6, 0x30, RZ ;  /* 0x0000003006069824 */ /* 0x008fe200078e02ff */
[-C--:B------:R-:W-:Y:S01]  /*dae0*/  @!P1 LEA.HI.X R21, R11, R189.reuse, R10, 0x1, P2 ;  /* 0x000000bd0b159211 */ /* 0x080fe200010f0c0a */
[----:B------:R-:W-:Y:S01]  /*daf0*/  @!P1 IMAD.MOV.U32 R15, RZ, RZ, R9 ;  /* 0x000000ffff0f9224 */ /* 0x000fe200078e0009 */
        /* <DEDUP_REMOVED lines=8> */
[C---:B------:R-:W-:Y:S01]  /*db80*/  @!P1 LEA R10, P2, R0.reuse, R8, 0x6 ;  /* 0x00000008000a9211 */ /* 0x040fe200078430ff */
[----:B------:R-:W-:Y:S01]  /*db90*/  @!P1 IMAD.WIDE.U32 R16, R0, 0x50, R16 ;  /* 0x0000005000109825 */ /* 0x000fe200078e0010 */
[----:B------:R-:W-:Y:S01]  /*dba0*/  @!P1 LEA.HI.X R25, R18, R189, R6, 0x1, P3 ;  /* 0x000000bd12199211 */ /* 0x000fe200018f0c06 */
[----:B------:R1:W-:Y:S02]  /*dbb0*/  @P1 STS.128 [R180+0x3800], RZ ;  /* 0x003800ffb4001388 */ /* 0x0003e40000000c00 */
[----:B------:R-:W-:Y:S01]  /*dbc0*/  @!P1 IMAD.WIDE.U32 R14, R0, 0x60, R14 ;  /* 0x00000060000e9825 */ /* 0x000fe200078e000e */
[-C--:B------:R-:W-:Y:S01]  /*dbd0*/  @!P1 LEA R18, P4, R16, R190.reuse, 0x1 ;  /* 0x000000be10129211 */ /* 0x080fe200078808ff */
[----:B------:R-:W-:Y:S01]  /*dbe0*/  @!PT LDS RZ, [RZ] ;  /* 0x00000000fffff984 */ /* 0x000fe20000000800 */
[----:B------:R-:W-:Y:S01]  /*dbf0*/  @!PT LDS RZ, [RZ] ;  /* 0x00000000fffff984 */ /* 0x000fe20000000800 */
[----:B------:R-:W-:Y:S01]  /*dc00*/  @!PT LDS RZ, [RZ] ;  /* 0x00000000fffff984 */ /* 0x000fe20000000800 */
[----:B------:R1:W-:Y:S04]  /*dc10*/  @!P1 LDGSTS.E.BYPASS.LTC128B.128 [R180+0x3800], desc[UR12][R24.64] ;  /* 0x0380000018b49fae */ /* 0x0003e8000b901d4c */
[----:B------:R1:W-:Y:S01]  /*dc20*/  @P1 STS.128 [R180+0x4000], RZ ;  /* 0x004000ffb4001388 */ /* 0x0003e20000000c00 */
[----:B----4-:R-:W-:Y:S02]  /*dc30*/  @!P1 IMAD.MOV.U32 R12, RZ, RZ, R8 ;  /* 0x000000ffff0c9224 */ /* 0x010fe400078e0008 */
[----:B------:R-:W-:Y:S02]  /*dc40*/  @!P1 IMAD.MOV.U32 R13, RZ, RZ, R9 ;  /* 0x000000ffff0d9224 */ /* 0x000fe400078e0009 */
[----:B--2---:R-:W-:Y:S01]  /*dc50*/  @!P1 IMAD R5, R5, 0x50, RZ ;  /* 0x0000005005059824 */ /* 0x004fe200078e02ff */
[C---:B-1----:R-:W-:Y:S01]  /*dc60*/  @!P1 LEA.HI.X R7, R0.reuse, R9, R7, 0x6, P2 ;  /* 0x0000000900079211 */ /* 0x042fe200010f3407 */
[----:B------:R-:W-:Y:S01]  /*dc70*/  @!P1 IMAD.WIDE.U32 R12, R0, 0x70, R12 ;  /* 0x00000070000c9825 */ /* 0x000fe200078e000c */
[CC--:B------:R-:W-:Y:S03]  /*dc80*/  @!P1 LEA R8, P2, R10.reuse, R190.reuse, 0x1 ;  /* 0x000000be0a089211 */ /* 0x0c0fe600078408ff */
[----:B------:R-:W-:Y:S01]  /*dc90*/  @!P1 IMAD.IADD R5, R5, 0x1, R17 ;  /* 0x0000000105059824 */ /* 0x000fe200078e0211 */
[-C--:B------:R-:W-:Y:S01]  /*dca0*/  @!P1 LEA.HI.X R9, R10, R189.reuse, R7, 0x1, P2 ;  /* 0x000000bd0a099211 */ /* 0x080fe200010f0c07 */
[----:B-----5:R-:W-:Y:S01]  /*dcb0*/  @!P1 IMAD R7, R4, 0x60, RZ ;  /* 0x0000006004079824 */ /* 0x020fe200078e02ff */
[-C--:B------:R-:W-:Y:S01]  /*dcc0*/  @!P1 LEA R4, P3, R14, R190.reuse, 0x1 ;  /* 0x000000be0e049211 */ /* 0x080fe200078608ff */
[----:B---3--:R-:W-:Y:S01]  /*dcd0*/  @!P1 IMAD R11, R2, 0x70, RZ ;  /* 0x00000070020b9824 */ /* 0x008fe200078e02ff */
[-C--:B------:R-:W-:Y:S01]  /*dce0*/  @!P1 LEA.HI.X R19, R16, R189.reuse, R5, 0x1, P4 ;  /* 0x000000bd10139211 */ /* 0x080fe200020f0c05 */
[----:B------:R-:W-:Y:S01]  /*dcf0*/  @!PT LDS RZ, [RZ] ;  /* 0x00000000fffff984 */ /* 0x000fe20000000800 */
[----:B------:R-:W-:Y:S01]  /*dd00*/  @!PT LDS RZ, [RZ] ;  /* 0x00000000fffff984 */ /* 0x000fe20000000800 */
[----:B------:R-:W-:Y:S01]  /*dd10*/  @!PT LDS RZ, [RZ] ;  /* 0x00000000fffff984 */ /* 0x000fe20000000800 */
[----:B------:R2:W-:Y:S01]  /*dd20*/  @!P1 LDGSTS.E.BYPASS.LTC128B.128 [R180+0x4000], desc[UR12][R8.64] ;  /* 0x0400000008b49fae */ /* 0x0005e2000b901d4c */
[----:B------:R-:W-:Y:S01]  /*dd30*/  @!P1 LEA R6, P2, R12, R190, 0x1 ;  /* 0x000000be0c069211 */ /* 0x000fe200078408ff */
[----:B------:R-:W-:Y:S02]  /*dd40*/  @!P1 IMAD.IADD R7, R7, 0x1, R15 ;  /* 0x0000000107079824 */ /* 0x000fe400078e020f */
[----:B------:R2:W-:Y:S01]  /*dd50*/  @P1 STS.128 [R180+0x4800], RZ ;  /* 0x004800ffb4001388 */ /* 0x0005e20000000c00 */
[----:B------:R-:W-:Y:S02]  /*dd60*/  @!P1 IMAD.IADD R11, R11, 0x1, R13 ;  /* 0x000000010b0b9824 */ /* 0x000fe400078e020d */
[-C--:B------:R-:W-:Y:S01]  /*dd70*/  @!P1 LEA.HI.X R5, R14, R189.reuse, R7, 0x1, P3 ;  /* 0x000000bd0e059211 */ /* 0x080fe200018f0c07 */
[----:B------:R-:W-:Y:S01]  /*dd80*/  @!PT LDS RZ, [RZ] ;  /* 0x00000000fffff984 */ /* 0x000fe20000000800 */
[----:B------:R-:W-:Y:S01]  /*dd90*/  @!PT LDS RZ, [RZ] ;  /* 0x00000000fffff984 */ /* 0x000fe20000000800 */
[----:B------:R-:W-:Y:S01]  /*dda0*/  @!PT LDS RZ, [RZ] ;  /* 0x00000000fffff984 */ /* 0x000fe20000000800 */
[----:B------:R2:W-:Y:S01]  /*ddb0*/  @!P1 LDGSTS.E.BYPASS.LTC128B.128 [R180+0x4800], desc[UR12][R18.64] ;  /* 0x0480000012b49fae */ /* 0x0005e2000b901d4c */
[----:B------:R-:W-:Y:S01]  /*ddc0*/  IMAD.MOV.U32 R190, RZ, RZ, R22 ;  /* 0x000000ffffbe7224 */ /* 0x000fe200078e0016 */
[----:B------:R-:W-:Y:S01]  /*ddd0*/  @!P1 LEA.HI.X R7, R12, R189, R11, 0x1, P2 ;  /* 0x000000bd0c079211 */ /* 0x000fe200010f0c0b */
[----:B------:R-:W-:Y:S01]  /*dde0*/  IMAD.MOV.U32 R189, RZ, RZ, R23 ;  /* 0x000000ffffbd7224 */ /* 0x000fe200078e0017 */
        /* <DEDUP_REMOVED lines=11> */
.L_x_5525:
[----:B-1----:R-:W-:Y:S01]  /*dea0*/  FMNMX.FTZ R0, R251, R103, !PT ;  /* 0x00000067fb007209 */ /* 0x002fe20007810000 */
[----:B------:R-:W-:Y:S01]  /*deb0*/  LDSM.16.MT88.4 R12, [R166+0x6000] ;  /* 0x00600000a60c783b */ /* 0x000fe20000004200 */
[----:B--2---:R-:W-:Y:S02]  /*dec0*/  FMNMX.FTZ R9, R250, R101, !PT ;  /* 0x00000065fa097209 */ /* 0x004fe40007810000 */
        /* <DEDUP_REMOVED lines=76> */
[----:B------:R-:W-:Y:S01]  /*e390*/  FMUL.FTZ R39, R0, UR4 ;  /* 0x0000000400277c20 */ /* 0x000fe20008410000 */
[C---:B------:R-:W-:Y:S01]  /*e3a0*/  FSETP.NEU.FTZ.AND P1, PT, R2.reuse, -INF , PT ;  /* 0xff8000000200780b */ /* 0x040fe20003f3d000 */
[C---:B------:R-:W-:Y:S01]  /*e3b0*/  FMUL.FTZ R60, R2.reuse, UR4 ;  /* 0x00000004023c7c20 */ /* 0x040fe20008410000 */
[----:B------:R-:W-:Y:S01]  /*e3c0*/  FADD.FTZ R4, -R2, R103 ;  /* 0x0000006702047221 */ /* 0x000fe20000010100 */
[----:B------:R-:W-:Y:S03]  /*e3d0*/  MOV R103, R2 ;  /* 0x0000000200677202 */ /* 0x000fe60000000f00 */
[----:B------:R-:W-:Y:S01]  /*e3e0*/  FSEL R60, R60, RZ, P1 ;  /* 0x000000ff3c3c7208 */ /* 0x000fe20000800000 */
[----:B------:R-:W-:Y:S01]  /*e3f0*/  FMUL.FTZ R38, R4, UR4 ;  /* 0x0000000404267c20 */ /* 0x000fe20008410000 */
[C---:B------:R-:W-:Y:S01]  /*e400*/  FSETP.NEU.FTZ.AND P1, PT, R0.reuse, -INF , PT ;  /* 0xff8000000000780b */ /* 0x040fe20003f3d000 */
[----:B------:R-:W-:Y:S02]  /*e410*/  FADD.FTZ R4, -R0, R101 ;  /* 0x0000006500047221 */ /* 0x000fe40000010100 */
[--C-:B------:R-:W-:Y:S01]  /*e420*/  FFMA.FTZ R245, R245, UR4, -R60.reuse ;  /* 0x00000004f5f57c23 */ /* 0x100fe2000801083c */
[----:B------:R-:W-:Y:S01]  /*e430*/  FSEL R39, R39, RZ, P1 ;  /* 0x000000ff27277208 */ /* 0x000fe20000800000 */
[----:B------:R-:W1:Y:S01]  /*e440*/  MUFU.EX2 R38, R38 ;  /* 0x0000002600267308 */ /* 0x000e620000000800 */
[----:B------:R-:W-:Y:S01]  /*e450*/  FMUL.FTZ R37, R4, UR4 ;  /* 0x0000000404257c20 */ /* 0x000fe20008410000 */
        /* <DEDUP_REMOVED lines=18> */
[C---:B------:R-:W-:Y:S01]  /*e580*/  FMUL.FTZ R24, R38.reuse, R76 ;  /* 0x0000004c26187220 */ /* 0x040fe20000410000 */
[C---:B------:R-:W-:Y:S01]  /*e590*/  FMUL.FTZ R32, R38.reuse, R68 ;  /* 0x0000004426207220 */ /* 0x040fe20000410000 */
[----:B------:R-:W-:Y:S01]  /*e5a0*/  FMUL.FTZ R33, R38, R69 ;  /* 0x0000004526217220 */ /* 0x000fe20000410000 */
[--C-:B------:R-:W-:Y:S03]  /*e5b0*/  FFMA.FTZ R69, R240, UR4, -R39.reuse ;  /* 0x00000004f0457c23 */ /* 0x100fe60008010827 */
[----:B------:R-:W1:Y:S01]  /*e5c0*/  MUFU.EX2 R101, R101 ;  /* 0x0000006500657308 */ /* 0x000e620000000800 */
[--C-:B------:R-:W-:Y:S01]  /*e5d0*/  FFMA.FTZ R107, R251, UR4, -R60.reuse ;  /* 0x00000004fb6b7c23 */ /* 0x100fe2000801083c */
[--C-:B------:R-:W-:Y:S01]  /*e5e0*/  FFMA.FTZ R105, R249, UR4, -R60.reuse ;  /* 0x00000004f9697c23 */ /* 0x100fe2000801083c */
[--C-:B------:R-:W-:Y:S01]  /*e5f0*/  FFMA.FTZ R104, R151, UR4, -R60.reuse ;  /* 0x0000000497687c23 */ /* 0x100fe2000801083c */
[----:B------:R-:W-:Y:S01]  /*e600*/  FFMA.FTZ R63, R149, UR4, -R60 ;  /* 0x00000004953f7c23 */ /* 0x000fe2000801083c */
[C---:B--2---:R-:W-:Y:S01]  /*e610*/  FMUL.FTZ R10, R37.reuse, R94 ;  /* 0x0000005e250a7220 */ /* 0x044fe20000410000 */
[C---:B------:R-:W-:Y:S01]  /*e620*/  FMUL.FTZ R11, R37.reuse, R95 ;  /* 0x0000005f250b7220 */ /* 0x040fe20000410000 */
[C---:B------:R-:W-:Y:S03]  /*e630*/  FMUL.FTZ R18, R37.reuse, R86 ;  /* 0x0000005625127220 */ /* 0x040fe60000410000 */
[----:B------:R-:W-:Y:S01]  /*e640*/  MUFU.EX2 R107, R107 ;  /* 0x0000006b006b7308 */ /* 0x000fe20000000800 */
[C---:B------:R-:W-:Y:S01]  /*e650*/  FMUL.FTZ R34, R37.reuse, R70 ;  /* 0x0000004625227220 */ /* 0x040fe20000410000 */
[----:B------:R-:W-:Y:S01]  /*e660*/  FMUL.FTZ R35, R37, R71 ;  /* 0x0000004725237220 */ /* 0x000fe20000410000 */
[--C-:B------:R-:W-:Y:S01]  /*e670*/  FFMA.FTZ R118, R214, UR4, -R39.reuse ;  /* 0x00000004d6767c23 */ /* 0x100fe20008010827 */
[--C-:B------:R-:W-:Y:S01]  /*e680*/  FFMA.FTZ R119, R212, UR4, -R39.reuse ;  /* 0x00000004d4777c23 */ /* 0x100fe20008010827 */
[--C-:B------:R-:W-:Y:S01]  /*e690*/  FFMA.FTZ R122, R210, UR4, -R39.reuse ;  /* 0x00000004d27a7c23 */ /* 0x100fe20008010827 */
[--C-:B------:R-:W-:Y:S01]  /*e6a0*/  FFMA.FTZ R124, R204, UR4, -R39.reuse ;  /* 0x00000004cc7c7c23 */ /* 0x100fe20008010827 */
[--C-:B------:R-:W-:Y:S03]  /*e6b0*/  FFMA.FTZ R208, R208, UR4, -R39.reuse ;  /* 0x00000004d0d07c23 */ /* 0x100fe60008010827 */
[----:B------:R-:W2:Y:S01]  /*e6c0*/  MUFU.EX2 R105, R105 ;  /* 0x0000006900697308 */ /* 0x000ea20000000800 */
[----:B-1----:R-:W-:Y:S01]  /*e6d0*/  F2FP.BF16.F32.PACK_AB R41, R101, R106 ;  /* 0x0000006a6529723e */ /* 0x002fe200000010ff */
[C---:B------:R-:W-:Y:S01]  /*e6e0*/  FFMA.FTZ R106, R37.reuse, R192, R106 ;  /* 0x000000c0256a7223 */ /* 0x040fe2000001006a */
[--C-:B------:R-:W-:Y:S01]  /*e6f0*/  FFMA.FTZ R202, R202, UR4, -R39.reuse ;  /* 0x00000004caca7c23 */ /* 0x100fe20008010827 */
[----:B------:R-:W-:Y:S01]  /*e700*/  FMUL.FTZ R4, R38, R96 ;  /* 0x0000006026047220 */ /* 0x000fe20000410000 */
[--C-:B------:R-:W-:Y:S01]  /*e710*/  FFMA.FTZ R96, R224, UR4, -R39.reuse ;  /* 0x00000004e0607c23 */ /* 0x100fe20008010827 */
[C---:B------:R-:W-:Y:S01]  /*e720*/  FMUL.FTZ R5, R38.reuse, R97 ;  /* 0x0000006126057220 */ /* 0x040fe20000410000 */
[C---:B------:R-:W-:Y:S03]  /*e730*/  FMUL.FTZ R6, R37.reuse, R98 ;  /* 0x0000006225067220 */ /* 0x040fe60000410000 */
[----:B------:R-:W-:Y:S01]  /*e740*/  MUFU.EX2 R104, R104 ;  /* 0x0000006800687308 */ /* 0x000fe20000000800 */
[C---:B------:R-:W-:Y:S01]  /*e750*/  FMUL.FTZ R7, R37.reuse, R99 ;  /* 0x0000006325077220 */ /* 0x040fe20000410000 */
[----:B------:R-:W-:Y:S01]  /*e760*/  FMUL.FTZ R8, R38, R92 ;  /* 0x0000005c26087220 */ /* 0x000fe20000410000 */
[--C-:B------:R-:W-:Y:S01]  /*e770*/  FFMA.FTZ R92, R248, UR4, -R39.reuse ;  /* 0x00000004f85c7c23 */ /* 0x100fe20008010827 */
[C---:B------:R-:W-:Y:S01]  /*e780*/  FMUL.FTZ R19, R37.reuse, R87 ;  /* 0x0000005725137220 */ /* 0x040fe20000410000 */
[--C-:B------:R-:W-:Y:S01]  /*e790*/  FFMA.FTZ R87, R246, UR4, -R39.reuse ;  /* 0x00000004f6577c23 */ /* 0x100fe20008010827 */
[----:B------:R-:W-:Y:S01]  /*e7a0*/  FMUL.FTZ R25, R38, R77 ;  /* 0x0000004d26197220 */ /* 0x000fe20000410000 */
[----:B------:R-:W-:Y:S03]  /*e7b0*/  FMUL.FTZ R26, R37, R78 ;  /* 0x0000004e251a7220 */ /* 0x000fe60000410000 */
[----:B------:R-:W1:Y:S01]  /*e7c0*/  MUFU.EX2 R63, R63 ;  /* 0x0000003f003f7308 */ /* 0x000e620000000800 */
[----:B--2---:R-:W-:Y:S01]  /*e7d0*/  F2FP.BF16.F32.PACK_AB R40, R105, R107 ;  /* 0x0000006b6928723e */ /* 0x004fe200000010ff */
[----:B------:R-:W-:Y:S01]  /*e7e0*/  FMUL.FTZ R27, R37, R79 ;  /* 0x0000004f251b7220 */ /* 0x000fe20000410000 */
[----:B------:R-:W-:Y:S01]  /*e7f0*/  FFMA.FTZ R79, R234, UR4, -R39 ;  /* 0x00000004ea4f7c23 */ /* 0x000fe20008010827 */
        /* <DEDUP_REMOVED lines=19> */
[----:B------:R-:W-:Y:S03]  /*e930*/  ISETP.GT.AND P1, PT, R179, 0x1, PT ;  /* 0x00000001b300780c */ /* 0x000fe60003f24270 */
[----:B------:R-:W-:Y:S01]  /*e940*/  MUFU.EX2 R64, R64 ;  /* 0x0000004000407308 */ /* 0x000fe20000000800 */
[--C-:B------:R-:W-:Y:S01]  /*e950*/  FFMA.FTZ R199, R199, UR4, -R60.reuse ;  /* 0x00000004c7c77c23 */ /* 0x100fe2000801083c */
[--C-:B------:R-:W-:Y:S08]  /*e960*/  FFMA.FTZ R198, R198, UR4, -R60.reuse ;  /* 0x00000004c6c67c23 */ /* 0x100ff0000801083c */
[----:B------:R-:W-:Y:S01]  /*e970*/  MUFU.EX2 R61, R61 ;  /* 0x0000003d003d7308 */ /* 0x000fe20000000800 */
[----:B--2---:R-:W-:Y:S09]  /*e980*/  F2FP.BF16.F32.PACK_AB R43, R62, R67 ;  /* 0x000000433e2b723e */ /* 0x004ff200000010ff */
[----:B------:R-:W-:Y:S01]  /*e990*/  MUFU.EX2 R65, R65 ;  /* 0x0000004100417308 */ /* 0x000fe20000000800 */
[C---:B------:R-:W-:Y:S06]  /*e9a0*/  HMMA.16816.F32.BF16 R4, R40.reuse, R12, R4 ;  /* 0x0000000c2804723c */ /* 0x040fec0000041804 */
[C---:B------:R-:W-:Y:S03]  /*e9b0*/  HMMA.16816.F32.BF16 R8, R40.reuse, R14, R8 ;  /* 0x0000000e2808723c */ /* 0x040fe60000041808 */
[----:B------:R-:W-:Y:S02]  /*e9c0*/  MUFU.EX2 R92, R92 ;  /* 0x0000005c005c7308 */ /* 0x000fe40000000800 */
[C---:B------:R-:W-:Y:S01]  /*e9d0*/  FMUL.FTZ R12, R38.reuse, R88 ;  /* 0x00000058260c7220 */ /* 0x040fe20000410000 */
[----:B------:R-:W-:Y:S01]  /*e9e0*/  FMUL.FTZ R13, R38, R89 ;  /* 0x00000059260d7220 */ /* 0x000fe20000410000 */
[C---:B------:R-:W-:Y:S01]  /*e9f0*/  FMUL.FTZ R14, R37.reuse, R90 ;  /* 0x0000005a250e7220 */ /* 0x040fe20000410000 */
[----:B------:R-:W-:Y:S05]  /*ea00*/  FMUL.FTZ R15, R37, R91 ;  /* 0x0000005b250f7220 */ /* 0x000fea0000410000 */
[----:B------:R-:W-:Y:S01]  /*ea10*/  MUFU.EX2 R66, R66 ;  /* 0x0000004200427308 */ /* 0x000fe20000000800 */
[--C-:B------:R-:W-:Y:S01]  /*ea20*/  FFMA.FTZ R90, R230, UR4, -R39.reuse ;  /* 0x00000004e65a7c23 */ /* 0x100fe20008010827 */
[--C-:B------:R-:W-:Y:S01]  /*ea30*/  FFMA.FTZ R91, R226, UR4, -R39.reuse ;  /* 0x00000004e25b7c23 */ /* 0x100fe20008010827 */
[--C-:B------:R-:W-:Y:S01]  /*ea40*/  FFMA.FTZ R89, R225, UR4, -R60.reuse ;  /* 0x00000004e1597c23 */ /* 0x100fe2000801083c */
[--C-:B------:R-:W-:Y:S01]  /*ea50*/  FFMA.FTZ R88, R223, UR4, -R60.reuse ;  /* 0x00000004df587c23 */ /* 0x100fe2000801083c */
[C---:B------:R-:W-:Y:S05]  /*ea60*/  HMMA.16816.F32.BF16 R12, R40.reuse, R20, R12 ;  /* 0x00000014280c723c */ /* 0x040fea000004180c */
[----:B------:R-:W1:Y:S01]  /*ea70*/  MUFU.EX2 R85, R245 ;  /* 0x000000f500557308 */ /* 0x000e620000000800 */
[C---:B------:R-:W-:Y:S09]  /*ea80*/  HMMA.16816.F32.BF16 R16, R40.reuse, R22, R16 ;  /* 0x000000162810723c */ /* 0x040ff20000041810 */
[----:B------:R-:W-:Y:S02]  /*ea90*/  MUFU.EX2 R87, R87 ;  /* 0x0000005700577308 */ /* 0x000fe40000000800 */
[C---:B------:R-:W-:Y:S01]  /*eaa0*/  FMUL.FTZ R20, R38.reuse, R80 ;  /* 0x0000005026147220 */ /* 0x040fe20000410000 */
[----:B------:R-:W-:Y:S01]  /*eab0*/  FMUL.FTZ R21, R38, R81 ;  /* 0x0000005126157220 */ /* 0x000fe20000410000 */
[C---:B------:R-:W-:Y:S01]  /*eac0*/  FMUL.FTZ R22, R37.reuse, R82 ;  /* 0x0000005225167220 */ /* 0x040fe20000410000 */
[----:B------:R-:W-:Y:S01]  /*ead0*/  FMUL.FTZ R23, R37, R83 ;  /* 0x0000005325177220 */ /* 0x000fe20000410000 */
[--C-:B------:R-:W-:Y:S04]  /*eae0*/  FFMA.FTZ R82, R232, UR4, -R39.reuse ;  /* 0x00000004e8527c23 */ /* 0x100fe80008010827 */
[----:B------:R-:W2:Y:S01]  /*eaf0*/  MUFU.EX2 R76, R244 ;  /* 0x000000f4004c7308 */ /* 0x000ea20000000800 */
[--C-:B------:R-:W-:Y:S01]  /*eb00*/  FFMA.FTZ R83, R228, UR4, -R39.reuse ;  /* 0x00000004e4537c23 */ /* 0x100fe20008010827 */
[--C-:B------:R-:W-:Y:S01]  /*eb10*/  FFMA.FTZ R81, R229, UR4, -R60.reuse ;  /* 0x00000004e5517c23 */ /* 0x100fe2000801083c */
[C---:B------:R-:W-:Y:S03]  /*eb20*/  HMMA.16816.F32.BF16 R20, R40.reuse, R28, R20 ;  /* 0x0000001c2814723c */ /* 0x040fe60000041814 */
[----:B------:R-:W-:Y:S04]  /*eb30*/  FFMA.FTZ R80, R227, UR4, -R60 ;  /* 0x00000004e3507c23 */ /* 0x000fe8000801083c */
[----:B------:R-:W-:Y:S01]  /*eb40*/  MUFU.EX2 R77, R77 ;  /* 0x0000004d004d7308 */ /* 0x000fe20000000800 */
[C---:B------:R-:W-:Y:S03]  /*eb50*/  HMMA.16816.F32.BF16 R24, R40.reuse, R30, R24 ;  /* 0x0000001e2818723c */ /* 0x040fe60000041818 */
[C---:B------:R-:W-:Y:S01]  /*eb60*/  FMUL.FTZ R28, R38.reuse, R72 ;  /* 0x00000048261c7220 */ /* 0x040fe20000410000 */
[----:B------:R-:W-:Y:S05]  /*eb70*/  FMUL.FTZ R29, R38, R73 ;  /* 0x00000049261d7220 */ /* 0x000fea0000410000 */
[----:B------:R-:W3:Y:S02]  /*eb80*/  MUFU.EX2 R72, R239 ;  /* 0x000000ef00487308 */ /* 0x000ee40000000800 */
[C---:B------:R-:W-:Y:S01]  /*eb90*/  FMUL.FTZ R30, R37.reuse, R74 ;  /* 0x0000004a251e7220 */ /* 0x040fe20000410000 */
[----:B------:R-:W-:Y:S01]  /*eba0*/  FMUL.FTZ R31, R37, R75 ;  /* 0x0000004b251f7220 */ /* 0x000fe20000410000 */
[--C-:B------:R-:W-:Y:S01]  /*ebb0*/  FFMA.FTZ R73, R238, UR4, -R39.reuse ;  /* 0x00000004ee497c23 */ /* 0x100fe20008010827 */
[----:B------:R-:W-:Y:S01]  /*ebc0*/  FFMA.FTZ R74, R236, UR4, -R39 ;  /* 0x00000004ec4a7c23 */ /* 0x000fe20008010827 */
[----:B------:R-:W-:Y:S04]  /*ebd0*/  FADD.FTZ R37, R105, R107 ;  /* 0x0000006b69257221 */ /* 0x000fe80000010000 */
[----:B------:R-:W-:Y:S01]  /*ebe0*/  MUFU.EX2 R68, R242 ;  /* 0x000000f200447308 */ /* 0x000fe20000000800 */
[----:B------:R-:W-:Y:S01]  /*ebf0*/  FADD.FTZ R38, R101, R106 ;  /* 0x0000006a65267221 */ /* 0x000fe20000010000 */
[----:B------:R-:W-:Y:S01]  /*ec00*/  FFMA.FTZ R107, R206, UR4, -R39 ;  /* 0x00000004ce6b7c23 */ /* 0x000fe20008010827 */
[C---:B------:R-:W-:Y:S03]  /*ec10*/  HMMA.16816.F32.BF16 R28, R40.reuse, R44, R28 ;  /* 0x0000002c281c723c */ /* 0x040fe6000004181c */
[----:B------:R-:W-:Y:S01]  /*ec20*/  FADD.FTZ R104, R104, R37 ;  /* 0x0000002568687221 */ /* 0x000fe20000010000 */
[----:B------:R-:W-:Y:S03]  /*ec30*/  FADD.FTZ R67, R67, R38 ;  /* 0x0000002643437221 */ /* 0x000fe60000010000 */
[----:B------:R-:W4:Y:S01]  /*ec40*/  MUFU.EX2 R69, R69 ;  /* 0x0000004500457308 */ /* 0x000f220000000800 */
[----:B------:R-:W-:Y:S01]  /*ec50*/  HMMA.16816.F32.BF16 R32, R40, R46, R32 ;  /* 0x0000002e2820723c */ /* 0x000fe20000041820 */
[----:B------:R-:W5:Y:S02]  /*ec60*/  LDSM.16.MT88.4 R44, [R162+0x6800] ;  /* 0x00680000a22c783b */ /* 0x000f640000004200 */
[----:B------:R-:W-:Y:S01]  /*ec70*/  FADD.FTZ R63, R63, R104 ;  /* 0x000000683f3f7221 */ /* 0x000fe20000010000 */
[----:B------:R-:W-:Y:S05]  /*ec80*/  FADD.FTZ R62, R62, R67 ;  /* 0x000000433e3e7221 */ /* 0x000fea0000010000 */
[----:B------:R-:W-:Y:S02]  /*ec90*/  MUFU.EX2 R70, R70 ;  /* 0x0000004600467308 */ /* 0x000fe40000000800 */
[----:B-1----:R-:W-:Y:S02]  /*eca0*/  F2FP.BF16.F32.PACK_AB R42, R85, R66 ;  /* 0x00000042552a723e */ /* 0x002fe400000010ff */
[----:B--2---:R-:W-:Y:S01]  /*ecb0*/  F2FP.BF16.F32.PACK_AB R43, R76, R87 ;  /* 0x000000574c2b723e */ /* 0x004fe200000010ff */
[----:B------:R-:W-:Y:S01]  /*ecc0*/  FFMA.FTZ R75, R233, UR4, -R60 ;  /* 0x00000004e94b7c23 */ /* 0x000fe2000801083c */
[----:B------:R-:W-:Y:S01]  /*ecd0*/  F2FP.BF16.F32.PACK_AB R40, R61, R64 ;  /* 0x000000403d28723e */ /* 0x000fe200000010ff */
[----:B------:R-:W-:Y:S03]  /*ece0*/  FADD.FTZ R64, R64, R63 ;  /* 0x0000003f40407221 */ /* 0x000fe60000010000 */
[----:B------:R-:W1:Y:S01]  /*ecf0*/  MUFU.EX2 R71, R71 ;  /* 0x0000004700477308 */ /* 0x000e620000000800 */
[----:B------:R-:W-:Y:S01]  /*ed00*/  F2FP.BF16.F32.PACK_AB R41, R92, R65 ;  /* 0x000000415c29723e */ /* 0x000fe200000010ff */
[----:B------:R-:W-:Y:S01]  /*ed10*/  FADD.FTZ R65, R65, R62 ;  /* 0x0000003e41417221 */ /* 0x000fe20000010000 */
[----:B------:R-:W-:Y:S01]  /*ed20*/  FADD.FTZ R37, R61, R64 ;  /* 0x000000403d257221 */ /* 0x000fe20000010000 */
[----:B------:R-:W-:Y:S01]  /*ed30*/  FFMA.FTZ R62, R200, UR4, -R39 ;  /* 0x00000004c83e7c23 */ /* 0x000fe20008010827 */
[----:B------:R-:W-:Y:S01]  /*ed40*/  FFMA.FTZ R105, R205, UR4, -R60 ;  /* 0x00000004cd697c23 */ /* 0x000fe2000801083c */
[----:B------:R-:W-:Y:S01]  /*ed50*/  FADD.FTZ R92, R92, R65 ;  /* 0x000000415c5c7221 */ /* 0x000fe20000010000 */
[----:B------:R-:W-:Y:S03]  /*ed60*/  FADD.FTZ R38, R66, R37 ;  /* 0x0000002542267221 */ /* 0x000fe60000010000 */
[----:B------:R-:W-:Y:S01]  /*ed70*/  MUFU.EX2 R73, R73 ;  /* 0x0000004900497308 */ /* 0x000fe20000000800 */
[C---:B------:R-:W-:Y:S03]  /*ed80*/  HMMA.16816.F32.BF16 R4, R40.reuse, R48, R4 ;  /* 0x000000302804723c */ /* 0x040fe60000041804 */
[----:B------:R-:W-:Y:S01]  /*ed90*/  FADD.FTZ R87, R87, R92 ;  /* 0x0000005c57577221 */ /* 0x000fe20000010000 */
[----:B------:R-:W-:Y:S01]  /*eda0*/  FADD.FTZ R38, R85, R38 ;  /* 0x0000002655267221 */ /* 0x000fe20000010000 */
[----:B------:R-:W-:Y:S01]  /*edb0*/  LDSM.16.MT88.4 R92, [R166+0x9800] ;  /* 0x00980000a65c783b */ /* 0x000fe20000004200 */
[C---:B------:R-:W-:Y:S03]  /*edc0*/  HMMA.16816.F32.BF16 R8, R40.reuse, R50, R8 ;  /* 0x000000322808723c */ /* 0x040fe60000041808 */
[----:B------:R-:W2:Y:S02]  /*edd0*/  MUFU.EX2 R74, R74 ;  /* 0x0000004a004a7308 */ /* 0x000ea40000000800 */
[----:B------:R-:W-:Y:S01]  /*ede0*/  FADD.FTZ R87, R76, R87 ;  /* 0x000000574c577221 */ /* 0x000fe20000010000 */
[C---:B------:R-:W-:Y:S01]  /*edf0*/  HMMA.16816.F32.BF16 R12, R40.reuse, R52, R12 ;  /* 0x00000034280c723c */ /* 0x040fe2000004180c */
[----:B------:R-:W2:Y:S06]  /*ee00*/  LDSM.16.MT88.4 R48, [R166+0x7000] ;  /* 0x00700000a630783b */ /* 0x000eac0000004200 */
[----:B------:R-:W-:Y:S01]  /*ee10*/  MUFU.EX2 R75, R75 ;  /* 0x0000004b004b7308 */ /* 0x000fe20000000800 */
[--C-:B------:R-:W-:Y:S01]  /*ee20*/  FFMA.FTZ R106, R203, UR4, -R60.reuse ;  /* 0x00000004cb6a7c23 */ /* 0x100fe2000801083c */
[C---:B------:R-:W-:Y:S01]  /*ee30*/  HMMA.16816.F32.BF16 R16, R40.reuse, R54, R16 ;  /* 0x000000362810723c */ /* 0x040fe20000041810 */
[----:B------:R-:W2:Y:S07]  /*ee40*/  LDSM.16.MT88.4 R52, [R164+0x7000] ;  /* 0x00700000a434783b */ /* 0x000eae0000004200 */
[----:B------:R-:W2:Y:S01]  /*ee50*/  MUFU.EX2 R78, R78 ;  /* 0x0000004e004e7308 */ /* 0x000ea20000000800 */
[C---:B------:R-:W-:Y:S03]  /*ee60*/  HMMA.16816.F32.BF16 R20, R40.reuse, R56, R20 ;  /* 0x000000382814723c */ /* 0x040fe60000041814 */
[----:B------:R-:W-:Y:S03]  /*ee70*/  FFMA.FTZ R60, R195, UR4, -R60 ;  /* 0x00000004c33c7c23 */ /* 0x000fe6000801083c */
[C---:B------:R-:W-:Y:S03]  /*ee80*/  HMMA.16816.F32.BF16 R24, R40.reuse, R58, R24 ;  /* 0x0000003a2818723c */ /* 0x040fe60000041818 */
[----:B------:R-:W-:Y:S01]  /*ee90*/  MUFU.EX2 R79, R79 ;  /* 0x0000004f004f7308 */ /* 0x000fe20000000800 */
[----:B------:R-:W2:Y:S02]  /*eea0*/  LDSM.16.MT88.4 R56, [R163+0x7000] ;  /* 0x00700000a338783b */ /* 0x000ea40000004200 */
[C---:B-----5:R-:W-:Y:S07]  /*eeb0*/  HMMA.16816.F32.BF16 R28, R40.reuse, R44, R28 ;  /* 0x0000002c281c723c */ /* 0x060fee000004181c */
[----:B------:R-:W5:Y:S01]  /*eec0*/  MUFU.EX2 R82, R82 ;  /* 0x0000005200527308 */ /* 0x000f620000000800 */
[----:B------:R-:W-:Y:S01]  /*eed0*/  HMMA.16816.F32.BF16 R32, R40, R46, R32 ;  /* 0x0000002e2820723c */ /* 0x000fe20000041820 */
[----:B------:R-:W5:Y:S08]  /*eee0*/  LDSM.16.MT88.4 R44, [R162+0x7000] ;  /* 0x00700000a22c783b */ /* 0x000f700000004200 */
[----:B------:R-:W-:Y:S02]  /*eef0*/  MUFU.EX2 R81, R81 ;  /* 0x0000005100517308 */ /* 0x000fe40000000800 */
[----:B---3--:R-:W-:Y:S01]  /*ef00*/  F2FP.BF16.F32.PACK_AB R40, R72, R77 ;  /* 0x0000004d4828723e */ /* 0x008fe200000010ff */
[----:B------:R-:W-:Y:S01]  /*ef10*/  FADD.FTZ R77, R77, R38 ;  /* 0x000000264d4d7221 */ /* 0x000fe20000010000 */
[----:B----4-:R-:W-:Y:S01]  /*ef20*/  F2FP.BF16.F32.PACK_AB R41, R69, R68 ;  /* 0x000000444529723e */ /* 0x010fe200000010ff */
[----:B------:R-:W-:Y:S01]  /*ef30*/  FADD.FTZ R68, R68, R87 ;  /* 0x0000005744447221 */ /* 0x000fe20000010000 */
[----:B-1----:R-:W-:Y:S04]  /*ef40*/  F2FP.BF16.F32.PACK_AB R42, R71, R70 ;  /* 0x00000046472a723e */ /* 0x002fe800000010ff */
[----:B------:R-:W1:Y:S01]  /*ef50*/  MUFU.EX2 R80, R80 ;  /* 0x0000005000507308 */ /* 0x000e620000000800 */
[----:B--2---:R-:W-:Y:S01]  /*ef60*/  F2FP.BF16.F32.PACK_AB R43, R74, R73 ;  /* 0x000000494a2b723e */ /* 0x004fe200000010ff */
[----:B------:R-:W-:Y:S01]  /*ef70*/  LDSM.16.MT88.4 R84, [R164+0x9800] ;  /* 0x00980000a454783b */ /* 0x000fe20000004200 */
[----:B------:R-:W-:Y:S01]  /*ef80*/  FADD.FTZ R77, R72, R77 ;  /* 0x0000004d484d7221 */ /* 0x000fe20000010000 */
[----:B------:R-:W-:Y:S03]  /*ef90*/  FADD.FTZ R68, R69, R68 ;  /* 0x0000004445447221 */ /* 0x000fe60000010000 */
[----:B------:R-:W-:Y:S01]  /*efa0*/  FADD.FTZ R70, R70, R77 ;  /* 0x0000004d46467221 */ /* 0x000fe20000010000 */
[C---:B------:R-:W-:Y:S02]  /*efb0*/  HMMA.16816.F32.BF16 R4, R40.reuse, R48, R4 ;  /* 0x000000302804723c */ /* 0x040fe40000041804 */
[----:B------:R-:W-:Y:S01]  /*efc0*/  MUFU.EX2 R83, R83 ;  /* 0x0000005300537308 */ /* 0x000fe20000000800 */
[----:B------:R-:W-:Y:S01]  /*efd0*/  FADD.FTZ R73, R73, R68 ;  /* 0x0000004449497221 */ /* 0x000fe20000010000 */
[----:B------:R-:W-:Y:S02]  /*efe0*/  FADD.FTZ R70, R71, R70 ;  /* 0x0000004647467221 */ /* 0x000fe40000010000 */
[C---:B------:R-:W-:Y:S01]  /*eff0*/  HMMA.16816.F32.BF16 R8, R40.reuse, R50, R8 ;  /* 0x000000322808723c */ /* 0x040fe20000041808 */
[----:B------:R-:W2:Y:S05]  /*f000*/  LDSM.16.MT88.4 R48, [R166+0x7800] ;  /* 0x00780000a630783b */ /* 0x000eaa0000004200 */
[----:B------:R-:W3:Y:S01]  /*f010*/  MUFU.EX2 R90, R90 ;  /* 0x0000005a005a7308 */ /* 0x000ee20000000800 */
[----:B------:R-:W-:Y:S01]  /*f020*/  FADD.FTZ R74, R74, R73 ;  /* 0x000000494a4a7221 */ /* 0x000fe20000010000 */
[C---:B------:R-:W-:Y:S08]  /*f030*/  HMMA.16816.F32.BF16 R12, R40.reuse, R52, R12 ;  /* 0x00000034280c723c */ /* 0x040ff0000004180c */
[----:B------:R-:W-:Y:S01]  /*f040*/  MUFU.EX2 R89, R89 ;  /* 0x0000005900597308 */ /* 0x000fe20000000800 */
[C---:B------:R-:W-:Y:S01]  /*f050*/  HMMA.16816.F32.BF16 R16, R40.reuse, R54, R16 ;  /* 0x000000362810723c */ /* 0x040fe20000041810 */
[----:B------:R-:W4:Y:S05]  /*f060*/  LDSM.16.MT88.4 R52, [R164+0x7800] ;  /* 0x00780000a434783b */ /* 0x000f2a0000004200 */
[C---:B------:R-:W-:Y:S03]  /*f070*/  HMMA.16816.F32.BF16 R20, R40.reuse, R56, R20 ;  /* 0x000000382814723c */ /* 0x040fe60000041814 */
[----:B------:R-:W4:Y:S03]  /*f080*/  MUFU.EX2 R88, R88 ;  /* 0x0000005800587308 */ /* 0x000f260000000800 */
[C---:B------:R-:W-:Y:S01]  /*f090*/  HMMA.16816.F32.BF16 R24, R40.reuse, R58, R24 ;  /* 0x0000003a2818723c */ /* 0x040fe20000041818 */
[----:B------:R-:W4:Y:S06]  /*f0a0*/  LDSM.16.MT88.4 R56, [R163+0x7800] ;  /* 0x00780000a338783b */ /* 0x000f2c0000004200 */
[----:B------:R-:W-:Y:S01]  /*f0b0*/  MUFU.EX2 R91, R91 ;  /* 0x0000005b005b7308 */ /* 0x000fe20000000800 */
[C---:B-----5:R-:W-:Y:S09]  /*f0c0*/  HMMA.16816.F32.BF16 R28, R40.reuse, R44, R28 ;  /* 0x0000002c281c723c */ /* 0x060ff2000004181c */
[----:B------:R-:W5:Y:S01]  /*f0d0*/  MUFU.EX2 R96, R96 ;  /* 0x0000006000607308 */ /* 0x000f620000000800 */
[----:B------:R-:W-:Y:S01]  /*f0e0*/  HMMA.16816.F32.BF16 R32, R40, R46, R32 ;  /* 0x0000002e2820723c */ /* 0x000fe20000041820 */
[----:B------:R-:W5:Y:S06]  /*f0f0*/  LDSM.16.MT88.4 R44, [R162+0x7800] ;  /* 0x00780000a22c783b */ /* 0x000f6c0000004200 */
[----:B------:R-:W-:Y:S02]  /*f100*/  F2FP.BF16.F32.PACK_AB R40, R78, R75 ;  /* 0x0000004b4e28723e */ /* 0x000fe400000010ff */
[----:B------:R-:W-:Y:S02]  /*f110*/  MUFU.EX2 R108, R108 ;  /* 0x0000006c006c7308 */ /* 0x000fe40000000800 */
[----:B------:R-:W-:Y:S01]  /*f120*/  F2FP.BF16.F32.PACK_AB R41, R82, R79 ;  /* 0x0000004f5229723e */ /* 0x000fe200000010ff */
[----:B------:R-:W-:Y:S01]  /*f130*/  FADD.FTZ R79, R79, R74 ;  /* 0x0000004a4f4f7221 */ /* 0x000fe20000010000 */
[----:B-1----:R-:W-:Y:S01]  /*f140*/  F2FP.BF16.F32.PACK_AB R42, R80, R81 ;  /* 0x00000051502a723e */ /* 0x002fe200000010ff */
[----:B------:R-:W-:Y:S01]  /*f150*/  FADD.FTZ R75, R75, R70 ;  /* 0x000000464b4b7221 */ /* 0x000fe20000010000 */
[----:B---3--:R-:W-:Y:S01]  /*f160*/  F2FP.BF16.F32.PACK_AB R43, R90, R83 ;  /* 0x000000535a2b723e */ /* 0x008fe200000010ff */
[----:B------:R-:W-:Y:S03]  /*f170*/  FADD.FTZ R82, R82, R79 ;  /* 0x0000004f52527221 */ /* 0x000fe60000010000 */
[----:B------:R-:W1:Y:S01]  /*f180*/  MUFU.EX2 R109, R109 ;  /* 0x0000006d006d7308 */ /* 0x000e620000000800 */
[----:B------:R-:W-:Y:S01]  /*f190*/  FADD.FTZ R78, R78, R75 ;  /* 0x0000004b4e4e7221 */ /* 0x000fe20000010000 */
[----:B------:R-:W-:Y:S01]  /*f1a0*/  FADD.FTZ R83, R83, R82 ;  /* 0x0000005253537221 */ /* 0x000fe20000010000 */
[C---:B--2---:R-:W-:Y:S03]  /*f1b0*/  HMMA.16816.F32.BF16 R4, R40.reuse, R48, R4 ;  /* 0x000000302804723c */ /* 0x044fe60000041804 */
[----:B------:R-:W-:Y:S04]  /*f1c0*/  FADD.FTZ R81, R81, R78 ;  /* 0x0000004e51517221 */ /* 0x000fe80000010000 */
[----:B------:R-:W-:Y:S01]  /*f1d0*/  MUFU.EX2 R110, R110 ;  /* 0x0000006e006e7308 */ /* 0x000fe20000000800 */
[----:B------:R-:W-:Y:S01]  /*f1e0*/  LDSM.16.MT88.4 R76, [R163+0x9800] ;  /* 0x00980000a34c783b */ /* 0x000fe20000004200 */
[C---:B------:R-:W-:Y:S03]  /*f1f0*/  HMMA.16816.F32.BF16 R8, R40.reuse, R50, R8 ;  /* 0x000000322808723c */ /* 0x040fe60000041808 */
[----:B------:R-:W-:Y:S03]  /*f200*/  FADD.FTZ R90, R90, R83 ;  /* 0x000000535a5a7221 */ /* 0x000fe60000010000 */
[C---:B----4-:R-:W-:Y:S01]  /*f210*/  HMMA.16816.F32.BF16 R12, R40.reuse, R52, R12 ;  /* 0x00000034280c723c */ /* 0x050fe2000004180c */
[----:B------:R-:W2:Y:S01]  /*f220*/  LDSM.16.MT88.4 R48, [R166+0x8000] ;  /* 0x00800000a630783b */ /* 0x000ea20000004200 */
[----:B------:R-:W3:Y:S03]  /*f230*/  MUFU.EX2 R111, R111 ;  /* 0x0000006f006f7308 */ /* 0x000ee60000000800 */
[----:B------:R-:W-:Y:S01]  /*f240*/  FADD.FTZ R80, R80, R81 ;  /* 0x0000005150507221 */ /* 0x000fe20000010000 */
[C---:B------:R-:W-:Y:S03]  /*f250*/  HMMA.16816.F32.BF16 R16, R40.reuse, R54, R16 ;  /* 0x000000362810723c */ /* 0x040fe60000041810 */
[----:B------:R-:W4:Y:S03]  /*f260*/  LDSM.16.MT88.4 R52, [R164+0x8000] ;  /* 0x00800000a434783b */ /* 0x000f260000004200 */
[----:B------:R-:W-:Y:S01]  /*f270*/  MUFU.EX2 R112, R112 ;  /* 0x0000007000707308 */ /* 0x000fe20000000800 */
[C---:B------:R-:W-:Y:S06]  /*f280*/  HMMA.16816.F32.BF16 R20, R40.reuse, R56, R20 ;  /* 0x000000382814723c */ /* 0x040fec0000041814 */
[C---:B------:R-:W-:Y:S01]  /*f290*/  HMMA.16816.F32.BF16 R24, R40.reuse, R58, R24 ;  /* 0x0000003a2818723c */ /* 0x040fe20000041818 */
[----:B------:R-:W4:Y:S02]  /*f2a0*/  LDSM.16.MT88.4 R56, [R163+0x8000] ;  /* 0x00800000a338783b */ /* 0x000f240000004200 */
[----:B------:R-:W4:Y:S03]  /*f2b0*/  MUFU.EX2 R113, R113 ;  /* 0x0000007100717308 */ /* 0x000f260000000800 */
[C---:B-----5:R-:W-:Y:S07]  /*f2c0*/  HMMA.16816.F32.BF16 R28, R40.reuse, R44, R28 ;  /* 0x0000002c281c723c */ /* 0x060fee000004181c */
[----:B------:R-:W-:Y:S01]  /*f2d0*/  MUFU.EX2 R114, R114 ;  /* 0x0000007200727308 */ /* 0x000fe20000000800 */
[----:B------:R-:W-:Y:S01]  /*f2e0*/  HMMA.16816.F32.BF16 R32, R40, R46, R32 ;  /* 0x0000002e2820723c */ /* 0x000fe20000041820 */
[----:B------:R-:W5:Y:S08]  /*f2f0*/  LDSM.16.MT88.4 R44, [R162+0x8000] ;  /* 0x00800000a22c783b */ /* 0x000f700000004200 */
[----:B------:R-:W5:Y:S02]  /*f300*/  MUFU.EX2 R115, R115 ;  /* 0x0000007300737308 */ /* 0x000f640000000800 */
[----:B------:R-:W-:Y:S01]  /*f310*/  F2FP.BF16.F32.PACK_AB R40, R88, R89 ;  /* 0x000000595828723e */ /* 0x000fe200000010ff */
[----:B------:R-:W-:Y:S01]  /*f320*/  FADD.FTZ R89, R89, R80 ;  /* 0x0000005059597221 */ /* 0x000fe20000010000 */
[----:B------:R-:W-:Y:S03]  /*f330*/  F2FP.BF16.F32.PACK_AB R41, R96, R91 ;  /* 0x0000005b6029723e */ /* 0x000fe600000010ff */
[----:B------:R-:W-:Y:S01]  /*f340*/  FADD.FTZ R89, R88, R89 ;  /* 0x0000005958597221 */ /* 0x000fe20000010000 */
[----:B-1----:R-:W-:Y:S02]  /*f350*/  F2FP.BF16.F32.PACK_AB R42, R109, R108 ;  /* 0x0000006c6d2a723e */ /* 0x002fe400000010ff */
[----:B------:R-:W-:Y:S01]  /*f360*/  MUFU.EX2 R116, R116 ;  /* 0x0000007400747308 */ /* 0x000fe20000000800 */
[----:B---3--:R-:W-:Y:S01]  /*f370*/  F2FP.BF16.F32.PACK_AB R43, R111, R110 ;  /* 0x0000006e6f2b723e */ /* 0x008fe200000010ff */
[----:B------:R-:W-:Y:S04]  /*f380*/  FADD.FTZ R108, R108, R89 ;  /* 0x000000596c6c7221 */ /* 0x000fe80000010000 */
[----:B------:R-:W-:Y:S02]  /*f390*/  FADD.FTZ R109, R109, R108 ;  /* 0x0000006c6d6d7221 */ /* 0x000fe40000010000 */
[C---:B--2---:R-:W-:Y:S02]  /*f3a0*/  HMMA.16816.F32.BF16 R4, R40.reuse, R48, R4 ;  /* 0x000000302804723c */ /* 0x044fe40000041804 */
[----:B------:R-:W1:Y:S04]  /*f3b0*/  MUFU.EX2 R117, R117 ;  /* 0x0000007500757308 */ /* 0x000e680000000800 */
[C---:B------:R-:W-:Y:S01]  /*f3c0*/  HMMA.16816.F32.BF16 R8, R40.reuse, R50, R8 ;  /* 0x000000322808723c */ /* 0x040fe20000041808 */
[----:B------:R-:W2:Y:S05]  /*f3d0*/  LDSM.16.MT88.4 R48, [R166+0x8800] ;  /* 0x00880000a630783b */ /* 0x000eaa0000004200 */
[----:B------:R-:W-:Y:S01]  /*f3e0*/  MUFU.EX2 R118, R118 ;  /* 0x0000007600767308 */ /* 0x000fe20000000800 */
[C---:B----4-:R-:W-:Y:S09]  /*f3f0*/  HMMA.16816.F32.BF16 R12, R40.reuse, R52, R12 ;  /* 0x00000034280c723c */ /* 0x050ff2000004180c */
[----:B------:R-:W3:Y:S01]  /*f400*/  MUFU.EX2 R119, R119 ;  /* 0x0000007700777308 */ /* 0x000ee20000000800 */
[C---:B------:R-:W-:Y:S01]  /*f410*/  HMMA.16816.F32.BF16 R16, R40.reuse, R54, R16 ;  /* 0x000000362810723c */ /* 0x040fe20000041810 */
[----:B------:R-:W4:Y:S05]  /*f420*/  LDSM.16.MT88.4 R52, [R164+0x8800] ;  /* 0x00880000a434783b */ /* 0x000f2a0000004200 */
[C---:B------:R-:W-:Y:S03]  /*f430*/  HMMA.16816.F32.BF16 R20, R40.reuse, R56, R20 ;  /* 0x000000382814723c */ /* 0x040fe60000041814 */
[----:B------:R-:W-:Y:S03]  /*f440*/  MUFU.EX2 R120, R120 ;  /* 0x0000007800787308 */ /* 0x000fe60000000800 */
[C---:B------:R-:W-:Y:S01]  /*f450*/  HMMA.16816.F32.BF16 R24, R40.reuse, R58, R24 ;  /* 0x0000003a2818723c */ /* 0x040fe20000041818 */
[----:B------:R-:W4:Y:S06]  /*f460*/  LDSM.16.MT88.4 R56, [R163+0x8800] ;  /* 0x00880000a338783b */ /* 0x000f2c0000004200 */
[----:B------:R-:W4:Y:S01]  /*f470*/  MUFU.EX2 R121, R121 ;  /* 0x0000007900797308 */ /* 0x000f220000000800 */
[C---:B-----5:R-:W-:Y:S09]  /*f480*/  HMMA.16816.F32.BF16 R28, R40.reuse, R44, R28 ;  /* 0x0000002c281c723c */ /* 0x060ff2000004181c */
[----:B------:R-:W-:Y:S01]  /*f490*/  MUFU.EX2 R122, R122 ;  /* 0x0000007a007a7308 */ /* 0x000fe20000000800 */
[----:B------:R-:W-:Y:S01]  /*f4a0*/  HMMA.16816.F32.BF16 R32, R40, R46, R32 ;  /* 0x0000002e2820723c */ /* 0x000fe20000041820 */
[----:B------:R-:W5:Y:S06]  /*f4b0*/  LDSM.16.MT88.4 R44, [R162+0x8800] ;  /* 0x00880000a22c783b */ /* 0x000f6c0000004200 */
[----:B------:R-:W-:Y:S02]  /*f4c0*/  F2FP.BF16.F32.PACK_AB R40, R113, R112 ;  /* 0x000000707128723e */ /* 0x000fe400000010ff */
[----:B------:R-:W5:Y:S02]  /*f4d0*/  MUFU.EX2 R101, R208 ;  /* 0x000000d000657308 */ /* 0x000f640000000800 */
[----:B------:R-:W-:Y:S01]  /*f4e0*/  F2FP.BF16.F32.PACK_AB R41, R115, R114 ;  /* 0x000000727329723e */ /* 0x000fe200000010ff */
[----:B------:R-:W-:Y:S01]  /*f4f0*/  FADD.FTZ R112, R112, R109 ;  /* 0x0000006d70707221 */ /* 0x000fe20000010000 */
[----:B-1----:R-:W-:Y:S02]  /*f500*/  F2FP.BF16.F32.PACK_AB R42, R117, R116 ;  /* 0x00000074752a723e */ /* 0x002fe400000010ff */
[----:B---3--:R-:W-:Y:S04]  /*f510*/  F2FP.BF16.F32.PACK_AB R43, R119, R118 ;  /* 0x00000076772b723e */ /* 0x008fe800000010ff */
[----:B------:R-:W-:Y:S01]  /*f520*/  MUFU.EX2 R105, R105 ;  /* 0x0000006900697308 */ /* 0x000fe20000000800 */
[----:B------:R-:W-:Y:S04]  /*f530*/  FADD.FTZ R113, R113, R112 ;  /* 0x0000007071717221 */ /* 0x000fe80000010000 */
[----:B------:R-:W-:Y:S01]  /*f540*/  FADD.FTZ R116, R116, R113 ;  /* 0x0000007174747221 */ /* 0x000fe20000010000 */
[C---:B--2---:R-:W-:Y:S04]  /*f550*/  HMMA.16816.F32.BF16 R4, R40.reuse, R48, R4 ;  /* 0x000000302804723c */ /* 0x044fe80000041804 */
[----:B------:R-:W1:Y:S01]  /*f560*/  MUFU.EX2 R106, R106 ;  /* 0x0000006a006a7308 */ /* 0x000e620000000800 */
[----:B------:R-:W-:Y:S01]  /*f570*/  FADD.FTZ R117, R117, R116 ;  /* 0x0000007475757221 */ /* 0x000fe20000010000 */
[C---:B------:R-:W-:Y:S01]  /*f580*/  HMMA.16816.F32.BF16 R8, R40.reuse, R50, R8 ;  /* 0x000000322808723c */ /* 0x040fe20000041808 */
[----:B------:R-:W2:Y:S07]  /*f590*/  LDSM.16.MT88.4 R48, [R166+0x9000] ;  /* 0x00900000a630783b */ /* 0x000eae0000004200 */
[----:B------:R-:W-:Y:S01]  /*f5a0*/  MUFU.EX2 R107, R107 ;  /* 0x0000006b006b7308 */ /* 0x000fe20000000800 */
[C---:B----4-:R-:W-:Y:S06]  /*f5b0*/  HMMA.16816.F32.BF16 R12, R40.reuse, R52, R12 ;  /* 0x00000034280c723c */ /* 0x050fec000004180c */
[C---:B------:R-:W-:Y:S01]  /*f5c0*/  HMMA.16816.F32.BF16 R16, R40.reuse, R54, R16 ;  /* 0x000000362810723c */ /* 0x040fe20000041810 */
[----:B------:R-:W3:Y:S02]  /*f5d0*/  LDSM.16.MT88.4 R52, [R164+0x9000] ;  /* 0x00900000a434783b */ /* 0x000ee40000004200 */
[----:B------:R-:W4:Y:S03]  /*f5e0*/  MUFU.EX2 R124, R124 ;  /* 0x0000007c007c7308 */ /* 0x000f260000000800 */
[C---:B------:R-:W-:Y:S07]  /*f5f0*/  HMMA.16816.F32.BF16 R20, R40.reuse, R56, R20 ;  /* 0x000000382814723c */ /* 0x040fee0000041814 */
[----:B------:R-:W-:Y:S01]  /*f600*/  MUFU.EX2 R123, R123 ;  /* 0x0000007b007b7308 */ /* 0x000fe20000000800 */
[C---:B------:R-:W-:Y:S01]  /*f610*/  HMMA.16816.F32.BF16 R24, R40.reuse, R58, R24 ;  /* 0x0000003a2818723c */ /* 0x040fe20000041818 */
[----:B------:R-:W3:Y:S05]  /*f620*/  LDSM.16.MT88.4 R56, [R163+0x9000] ;  /* 0x00900000a338783b */ /* 0x000eea0000004200 */
[C---:B-----5:R-:W-:Y:S03]  /*f630*/  HMMA.16816.F32.BF16 R28, R40.reuse, R44, R28 ;  /* 0x0000002c281c723c */ /* 0x060fe6000004181c */
[----:B------:R-:W5:Y:S03]  /*f640*/  MUFU.EX2 R104, R199 ;  /* 0x000000c700687308 */ /* 0x000f660000000800 */
[----:B------:R-:W-:Y:S01]  /*f650*/  HMMA.16816.F32.BF16 R32, R40, R46, R32 ;  /* 0x0000002e2820723c */ /* 0x000fe20000041820 */
[----:B------:R-:W3:Y:S06]  /*f660*/  LDSM.16.MT88.4 R44, [R162+0x9000] ;  /* 0x00900000a22c783b */ /* 0x000eec0000004200 */
[----:B------:R-:W-:Y:S01]  /*f670*/  MUFU.EX2 R61, R202 ;  /* 0x000000ca003d7308 */ /* 0x000fe20000000800 */
[----:B------:R-:W-:Y:S03]  /*f680*/  F2FP.BF16.F32.PACK_AB R40, R121, R120 ;  /* 0x000000787928723e */ /* 0x000fe600000010ff */
[----:B------:R-:W-:Y:S06]  /*f690*/  F2FP.BF16.F32.PACK_AB R41, R101, R122 ;  /* 0x0000007a6529723e */ /* 0x000fec00000010ff */
[----:B------:R-:W3:Y:S01]  /*f6a0*/  MUFU.EX2 R62, R62 ;  /* 0x0000003e003e7308 */ /* 0x000ee20000000800 */
[----:B-1----:R-:W-:Y:S02]  /*f6b0*/  F2FP.BF16.F32.PACK_AB R42, R106, R105 ;  /* 0x000000696a2a723e */ /* 0x002fe400000010ff */
[----:B----4-:R-:W-:Y:S02]  /*f6c0*/  F2FP.BF16.F32.PACK_AB R43, R124, R107 ;  /* 0x0000006b7c2b723e */ /* 0x010fe400000010ff */
[----:B-----5:R-:W-:Y:S05]  /*f6d0*/  F2FP.BF16.F32.PACK_AB R68, R104, R123 ;  /* 0x0000007b6844723e */ /* 0x020fea00000010ff */
[----:B------:R-:W-:Y:S01]  /*f6e0*/  MUFU.EX2 R191, R60 ;  /* 0x0000003c00bf7308 */ /* 0x000fe20000000800 */
[C---:B--2---:R-:W-:Y:S06]  /*f6f0*/  HMMA.16816.F32.BF16 R4, R40.reuse, R48, R4 ;  /* 0x000000302804723c */ /* 0x044fec0000041804 */
[C---:B------:R-:W-:Y:S03]  /*f700*/  HMMA.16816.F32.BF16 R8, R40.reuse, R50, R8 ;  /* 0x000000322808723c */ /* 0x040fe60000041808 */
[----:B------:R-:W1:Y:S02]  /*f710*/  MUFU.EX2 R48, R198 ;  /* 0x000000c600307308 */ /* 0x000e640000000800 */
[--C-:B------:R-:W-:Y:S01]  /*f720*/  FFMA.FTZ R49, R36, UR4, -R39.reuse ;  /* 0x0000000424317c23 */ /* 0x100fe20008010827 */
[C---:B---3--:R-:W-:Y:S05]  /*f730*/  HMMA.16816.F32.BF16 R12, R40.reuse, R52, R12 ;  /* 0x00000034280c723c */ /* 0x048fea000004180c */
[----:B------:R-:W-:Y:S01]  /*f740*/  FFMA.FTZ R39, R3, UR4, -R39 ;  /* 0x0000000403277c23 */ /* 0x000fe20008010827 */
[C---:B------:R-:W-:Y:S01]  /*f750*/  HMMA.16816.F32.BF16 R16, R40.reuse, R54, R16 ;  /* 0x000000362810723c */ /* 0x040fe20000041810 */
[----:B------:R-:W-:Y:S04]  /*f760*/  MUFU.EX2 R49, R49 ;  /* 0x0000003100317308 */ /* 0x000fe80000000800 */
[----:B------:R-:W-:Y:S01]  /*f770*/  FADD.FTZ R3, R91, R90 ;  /* 0x0000005a5b037221 */ /* 0x000fe20000010000 */
[C---:B------:R-:W-:Y:S05]  /*f780*/  HMMA.16816.F32.BF16 R20, R40.reuse, R56, R20 ;  /* 0x000000382814723c */ /* 0x040fea0000041814 */
[----:B------:R2:W3:Y:S01]  /*f790*/  MUFU.EX2 R192, R39 ;  /* 0x0000002700c07308 */ /* 0x0004e20000000800 */
[----:B------:R-:W-:Y:S01]  /*f7a0*/  F2FP.BF16.F32.PACK_AB R69, R62, R61 ;  /* 0x0000003d3e45723e */ /* 0x000fe200000010ff */
[C---:B------:R-:W-:Y:S04]  /*f7b0*/  HMMA.16816.F32.BF16 R24, R40.reuse, R58, R24 ;  /* 0x0000003a2818723c */ /* 0x040fe80000041818 */
[----:B-1----:R-:W-:Y:S02]  /*f7c0*/  F2FP.BF16.F32.PACK_AB R70, R191, R48 ;  /* 0x00000030bf46723e */ /* 0x002fe400000010ff */
[C---:B------:R-:W-:Y:S05]  /*f7d0*/  HMMA.16816.F32.BF16 R28, R40.reuse, R44, R28 ;  /* 0x0000002c281c723c */ /* 0x040fea000004181c */
[----:B------:R-:W-:Y:S01]  /*f7e0*/  FADD.FTZ R3, R96, R3 ;  /* 0x0000000360037221 */ /* 0x000fe20000010000 */
[----:B------:R-:W-:Y:S01]  /*f7f0*/  HMMA.16816.F32.BF16 R32, R40, R46, R32 ;  /* 0x0000002e2820723c */ /* 0x000fe20000041820 */
[----:B--2---:R-:W1:Y:S04]  /*f800*/  LDSM.16.MT88.4 R36, [R162+0x9800] ;  /* 0x00980000a224783b */ /* 0x004e680000004200 */
[----:B---3--:R-:W-:Y:S01]  /*f810*/  F2FP.BF16.F32.PACK_AB R71, R192, R49 ;  /* 0x00000031c047723e */ /* 0x008fe200000010ff */
[----:B------:R-:W-:Y:S01]  /*f820*/  FADD.FTZ R110, R110, R3 ;  /* 0x000000036e6e7221 */ /* 0x000fe20000010000 */
[----:B------:R-:W-:Y:S04]  /*f830*/  IADD3 R3, R179, -0x1, RZ ;  /* 0xffffffffb3037810 */ /* 0x000fe80007ffe0ff */
        /* <DEDUP_REMOVED lines=19> */
[----:B------:R-:W-:Y:S01]  /*f970*/  FADD.FTZ R106, R106, R105 ;  /* 0x000000696a6a7221 */ /* 0x000fe20000010000 */
[----:B------:R-:W-:Y:S04]  /*f980*/  MOV R179, R3 ;  /* 0x0000000300b37202 */ /* 0x000fe80000000f00 */
        /* <DEDUP_REMOVED lines=11> */
.L_x_5523:
        /* <DEDUP_REMOVED lines=138> */
.L_x_5528:
        /* <DEDUP_REMOVED lines=10> */
.L_x_5529:
[----:B------:R-:W1:Y:S01]  /*10380*/  S2R R5, SR_CTAID.Y ;  /* 0x0000000000057919 */ /* 0x000e620000002600 */
[----:B------:R-:W1:Y:S08]  /*10390*/  S2UR UR6, SR_CTAID.Z ;  /* 0x00000000000679c3 */ /* 0x000e700000002700 */
[----:B------:R-:W1:Y:S08]  /*103a0*/  LDC R2, c[0x0][0x270] ;  /* 0x00009c00ff027b82 */ /* 0x000e700000000800 */
[----:B------:R-:W2:Y:S01]  /*103b0*/  LDC R0, c[0x0][0x2c4] ;  /* 0x0000b100ff007b82 */ /* 0x000ea20000000800 */
[----:B-1----:R-:W-:-:S04]  /*103c0*/  IMAD R5, R5, R2, UR6 ;  /* 0x0000000605057e24 */ /* 0x002fc8000f8e0202 */
[----:B--2---:R-:W-:-:S07]  /*103d0*/  IMAD R0, R5, R0, RZ ;  /* 0x0000000005007224 */ /* 0x004fce00078e02ff */
.L_x_5530:
        /* <DEDUP_REMOVED lines=24> */
.L_x_5532:
[----:B------:R-:W-:Y:S05]  /*10560*/  BSYNC B0 ;  /* 0x0000000000007941 */ /* 0x000fea0003800000 */
.L_x_5531:
        /* <DEDUP_REMOVED lines=46> */
.L_x_5534:
[----:B------:R-:W-:Y:S05]  /*10850*/  BSYNC B0 ;  /* 0x0000000000007941 */ /* 0x000fea0003800000 */
.L_x_5533:
        /* <DEDUP_REMOVED lines=15> */
.L_x_5536:
[----:B------:R-:W-:Y:S05]  /*10950*/  BSYNC B0 ;  /* 0x0000000000007941 */ /* 0x000fea0003800000 */
.L_x_5535:
        /* <DEDUP_REMOVED lines=15> */
.L_x_5538:
[----:B------:R-:W-:Y:S05]  /*10a50*/  BSYNC B0 ;  /* 0x0000000000007941 */ /* 0x000fea0003800000 */
.L_x_5537:
        /* <DEDUP_REMOVED lines=13> */
.L_x_5539:
        /* <DEDUP_REMOVED lines=13> */
.L_x_8035:


//--------------------- .text._ZN5flash24flash_fwd_splitkv_kernelI23Flash_fwd_kernel_traitsILi64ELi64ELi128ELi4ELb0ELb0EN7cutlass10bfloat16_tE19Flash_kernel_traitsILi64ELi64ELi128ELi4ES3_EELb1ELb0ELb0ELb0ELb0ELb0ELb0ELb1EEEvNS_16Flash_fwd_paramsE --------------------------
	.section	.text._ZN5flash24flash_fwd_splitkv_kernelI23Flash_fwd_kernel_traitsILi64ELi64ELi128ELi4ELb0ELb0EN7cutlass10bfloat16_tE19Flash_kernel_traitsILi64ELi64ELi128ELi4ES3_EELb1ELb0ELb0ELb0ELb0ELb0ELb0ELb1EEEvNS_16Flash_fwd_paramsE,"ax",@progbits
	.align	128
        .global         _ZN5flash24flash_fwd_splitkv_kernelI23Flash_fwd_kernel_traitsILi64ELi64ELi128ELi4ELb0ELb0EN7cutlass10bfloat16_tE19Flash_kernel_traitsILi64ELi64ELi128ELi4ES3_EELb1ELb0ELb0ELb0ELb0ELb0ELb0ELb1EEEvNS_16Flash_fwd_paramsE
        .type           _ZN5flash24flash_fwd_splitkv_kernelI23Flash_fwd_kernel_traitsILi64ELi64ELi128ELi4ELb0ELb0EN7cutlass10bfloat16_tE19Flash_kernel_traitsILi64ELi64ELi128ELi4ES3_EELb1ELb0ELb0ELb0ELb0ELb0ELb0ELb1EEEvNS_16Flash_fwd_paramsE,@function
        .size           _ZN5flash24flash_fwd_splitkv_kernelI23Flash_fwd_kernel_traitsILi64ELi64ELi128ELi4ELb0ELb0EN7cutlass10bfloat16_tE19Flash_kernel_traitsILi64ELi64ELi128ELi4ES3_EELb1ELb0ELb0ELb0ELb0ELb0ELb0ELb1EEEvNS_16Flash_fwd_paramsE,(.L_x_8036 - _ZN5flash24flash_fwd_splitkv_kernelI23Flash_fwd_kernel_traitsILi64ELi64ELi128ELi4ELb0ELb0EN7cutlass10bfloat16_tE19Flash_kernel_traitsILi64ELi64ELi128ELi4ES3_EELb1ELb0ELb0ELb0ELb0ELb0ELb0ELb1EEEvNS_16Flash_fwd_paramsE)
        .other          _ZN5flash24flash_fwd_splitkv_kernelI23Flash_fwd_kernel_traitsILi64ELi64ELi128ELi4ELb0ELb0EN7cutlass10bfloat16_tE19Flash_kernel_traitsILi64ELi64ELi128ELi4ES3_EELb1ELb0ELb0ELb0ELb0ELb0ELb0ELb1EEEvNS_16Flash_fwd_paramsE,@"STO_CUDA_ENTRY STV_DEFAULT"
_ZN5flash24flash_fwd_splitkv_kernelI23Flash_fwd_kernel_traitsILi64ELi64ELi128ELi4ELb0ELb0EN7cutlass10bfloat16_tE19Flash_kernel_traitsILi64ELi64ELi128ELi4ES3_EELb1ELb0ELb0ELb0ELb0ELb0ELb0ELb1EEEvNS_16Flash_fwd_paramsE:
.text._ZN5flash24flash_fwd_splitkv_kernelI23Flash_fwd_kernel_traitsILi64ELi64ELi128ELi4ELb0ELb0EN7cutlass10bfloat16_tE19Flash_kernel_traitsILi64ELi64ELi128ELi4ES3_EELb1ELb0ELb0ELb0ELb0ELb0ELb0ELb1EEEvNS_16Flash_fwd_paramsE:
[----:B------:R-:W-:Y:S08]  /*0000*/  LDC R1, c[0x0][0x28] ;  /* 0x00000a00ff017b82 */ /* 0x000ff00000000800 */
[----:B------:R-:W1:Y:S01]  /*0010*/  LDC.64 R2, c[0x0][0x2f0] ;  /* 0x0000bc00ff027b82 */ /* 0x000e620000000a00 */
[----:B------:R-:W2:Y:S01]  /*0020*/  S2R R25, SR_CTAID.Y ;  /* 0x0000000000197919 */ /* 0x000ea20000002600 */
[----:B------:R-:W-:Y:S01]  /*0030*/  IMAD.MOV.U32 R180, RZ, RZ, -0x1 ;  /* 0xffffffffffb47424 */ /* 0x000fe200078e00ff */
[----:B------:R-:W-:Y:S01]  /*0040*/  ULDC.64 UR6, c[0x0][0x208] ;  /* 0x0000820000067ab9 */ /* 0x000fe20000000a00 */
[----:B------:R-:W-:-:S04]  /*0050*/  ULDC.64 UR4, c[0x0][0x300] ;  /* 0x0000c00000047ab9 */ /* 0x000fc80000000a00 */
[----:B------:R-:W2:Y:S08]  /*0060*/  LDC.64 R4, c[0x0][0x2f0] ;  /* 0x0000bc00ff047b82 */ /* 0x000eb00000000a00 */
[----:B------:R-:W3:Y:S01]  /*0070*/  LDC.U8 R0, c[0x0][0x3c2] ;  /* 0x0000f080ff007b82 */ /* 0x000ee20000000000 */
[----:B-1----:R-:W-:-:S07]  /*0080*/  ISETP.NE.U32.AND P0, PT, R2, RZ, PT ;  /* 0x000000ff0200720c */ /* 0x002fce0003f05070 */
[----:B------:R-:W1:Y:S01]  /*0090*/  LDC.64 R46, c[0x0][0x300] ;  /* 0x0000c000ff2e7b82 */ /* 0x000e620000000a00 */
[----:B------:R-:W-:-:S07]  /*00a0*/  ISETP.NE.AND.EX P0, PT, R3, RZ, PT, P0 ;  /* 0x000000ff0300720c */ /* 0x000fce0003f05300 */
[----:B------:R-:W4:Y:S01]  /*00b0*/  LDC.64 R2, c[0x0][0x2f8] ;  /* 0x0000be00ff027b82 */ /* 0x000f220000000a00 */
[----:B--2---:R-:W-:-:S05]  /*00c0*/  IMAD.WIDE R6, R25, 0x4, R4 ;  /* 0x0000000419067825 */ /* 0x004fca00078e0204 */
[----:B------:R-:W2:Y:S02]  /*00d0*/  @P0 LDG.E R180, desc[UR6][R6.64] ;  /* 0x0000000606b40981 */ /* 0x000ea4000c1e1900 */
[----:B------:R-:W1:Y:S02]  /*00e0*/  LDC.64 R4, c[0x0][0x2f8] ;  /* 0x0000be00ff047b82 */ /* 0x000e640000000a00 */
[----:B------:R-:W2:Y:S01]  /*00f0*/  @P0 LDG.E R179, desc[UR6][R6.64+0x4] ;  /* 0x0000040606b30981 */ /* 0x000ea2000c1e1900 */
[----:B---3--:R-:W-:Y:S02]  /*0100*/  ISETP.NE.AND P3, PT, R0, RZ, PT ;  /* 0x000000ff0000720c */ /* 0x008fe40003f65270 */
[----:B------:R-:W-:-:S04]  /*0110*/  ISETP.NE.U32.AND P1, PT, RZ, UR4, PT ;  /* 0x00000004ff007c0c */ /* 0x000fc8000bf25070 */
[----:B------:R-:W-:Y:S02]  /*0120*/  ISETP.NE.AND.EX P4, PT, RZ, UR5, PT, P1 ;  /* 0x00000005ff007c0c */ /* 0x000fe4000bf85310 */
[----:B----4-:R-:W-:-:S04]  /*0130*/  ISETP.EQ.U32.AND P2, PT, R2, RZ, PT ;  /* 0x000000ff0200720c */ /* 0x010fc80003f42070 */
[----:B------:R-:W-:Y:S01]  /*0140*/  ISETP.EQ.OR.EX P2, PT, R3, RZ, !P3, P2 ;  /* 0x000000ff0300720c */ /* 0x000fe20005f42720 */
[----:B------:R-:W-:Y:S02]  /*0150*/  IMAD.MOV.U32 R15, RZ, RZ, -0x1 ;  /* 0xffffffffff0f7424 */ /* 0x000fe400078e00ff */
[----:B------:R-:W-:Y:S02]  /*0160*/  IMAD.MOV.U32 R0, RZ, RZ, RZ ;  /* 0x000000ffff007224 */ /* 0x000fe400078e00ff */
[----:B-1----:R-:W-:-:S04]  /*0170*/  IMAD.WIDE R4, R25, 0x4, R4 ;  /* 0x0000000419047825 */ /* 0x002fc800078e0204 */
[----:B------:R-:W-:-:S04]  /*0180*/  IMAD.WIDE R46, R25, 0x4, R46 ;  /* 0x00000004192e7825 */ /* 0x000fc800078e022e */
[----:B------:R1:W5:Y:S04]  /*0190*/  @!P2 LDG.E R15, desc[UR6][R4.64] ;  /* 0x00000006040fa981 */ /* 0x000368000c1e1900 */
[----:B------:R1:W5:Y:S01]  /*01a0*/  @P4 LDG.E R0, desc[UR6][R46.64] ;  /* 0x000000062e004981 */ /* 0x000362000c1e1900 */
[----:B------:R-:W3:Y:S01]  /*01b0*/  S2R R19, SR_CTAID.X ;  /* 0x0000000000137919 */ /* 0x000ee20000002500 */
[----:B------:R-:W4:Y:S01]  /*01c0*/  S2R R128, SR_CTAID.Z ;  /* 0x0000000000807919 */ /* 0x000f220000002700 */
[--C-:B------:R-:W-:Y:S01]  /*01d0*/  SHF.R.S32.HI R11, RZ, 0x1f, R25.reuse ;  /* 0x0000001fff0b7819 */ /* 0x100fe20000011419 */
[----:B------:R-:W-:Y:S02]  /*01e0*/  IMAD.MOV.U32 R9, RZ, RZ, R25 ;  /* 0x000000ffff097224 */ /* 0x000fe400078e0019 */
[----:B--2---:R-:W-:-:S06]  /*01f0*/  @P0 IMAD.IADD R179, R179, 0x1, -R180 ;  /* 0x00000001b3b30824 */ /* 0x004fcc00078e0ab4 */
[----:B------:R-:W2:Y:S01]  /*0200*/  @!P0 LDC R179, c[0x0][0x2c4] ;  /* 0x0000b100ffb38b82 */ /* 0x000ea20000000800 */
[----:B------:R-:W-:-:S04]  /*0210*/  ISETP.NE.U32.AND P0, PT, R2, RZ, PT ;  /* 0x000000ff0200720c */ /* 0x000fc80003f05070 */
[----:B------:R-:W-:-:S13]  /*0220*/  ISETP.NE.AND.EX P0, PT, R3, RZ, PT, P0 ;  /* 0x000000ff0300720c */ /* 0x000fda0003f05300 */
[----:B-1-34-:R-:W-:Y:S05]  /*0230*/  @!P0 BRA `(.L_x_5540) ;  /* 0x0000000000108947 */ /* 0x01afea0003800000 */
[----:B------:R-:W3:Y:S02]  /*0240*/  @P3 LDG.E R2, desc[UR6][R4.64+0x4] ;  /* 0x0000040604023981 */ /* 0x000ee4000c1e1900 */
[----:B---3-5:R-:W-:-:S06]  /*0250*/  @P3 IADD3 R7, R2, -R15, RZ ;  /* 0x8000000f02073210 */ /* 0x028fcc0007ffe0ff */
[----:B------:R3:W5:Y:S01]  /*0260*/  @!P3 LDG.E R7, desc[UR6][R4.64] ;  /* 0x000000060407b981 */ /* 0x000762000c1e1900 */
[----:B------:R-:W-:Y:S05]  /*0270*/  BRA `(.L_x_5541) ;  /* 0x0000000000047947 */ /* 0x000fea0003800000 */
.L_x_5540:
[----:B------:R-:W1:Y:S02]  /*0280*/  LDC R7, c[0x0][0x2c8] ;  /* 0x0000b200ff077b82 */ /* 0x000e640000000800 */
.L_x_5541:
[----:B------:R-:W4:Y:S02]  /*0290*/  LDC.64 R2, c[0x0][0x308] ;  /* 0x0000c200ff027b82 */ /* 0x000f240000000a00 */
[----:B----4-:R-:W-:-:S04]  /*02a0*/  ISETP.NE.U32.AND P0, PT, R2, RZ, PT ;  /* 0x000000ff0200720c */ /* 0x010fc80003f05070 */
[----:B------:R-:W-:-:S13]  /*02b0*/  ISETP.NE.AND.EX P0, PT, R3, RZ, PT, P0 ;  /* 0x000000ff0300720c */ /* 0x000fda0003f05300 */
[----:B------:R-:W4:Y:S01]  /*02c0*/  @P0 LDC.64 R2, c[0x0][0x308] ;  /* 0x0000c200ff020b82 */ /* 0x000f220000000a00 */
[----:B------:R-:W-:-:S07]  /*02d0*/  IMAD.SHL.U32 R6, R19, 0x40, RZ ;  /* 0x0000004013067824 */ /* 0x000fce00078e00ff */
[----:B---3--:R-:W3:Y:S01]  /*02e0*/  @!P0 LDC R5, c[0x0][0x2cc] ;  /* 0x0000b300ff058b82 */ /* 0x008ee20000000800 */
[----:B----4-:R-:W-:-:S07]  /*02f0*/  @P0 IMAD.WIDE R12, R25, 0x4, R2 ;  /* 0x00000004190c0825 */ /* 0x010fce00078e0202 */
[----:B------:R-:W4:Y:S01]  /*0300*/  @!P0 LDC.64 R2, c[0x0][0x318] ;  /* 0x0000c600ff028b82 */ /* 0x000f220000000a00 */
[----:B------:R1:W5:Y:S01]  /*0310*/  @P0 LDG.E R53, desc[UR6][R12.64] ;  /* 0x000000060c350981 */ /* 0x000362000c1e1900 */
[----:B--2---:R-:W-:-:S13]  /*0320*/  ISETP.GT.AND P1, PT, R179, R6, PT ;  /* 0x00000006b300720c */ /* 0x004fda0003f24270 */
[----:B---3--:R-:W-:Y:S05]  /*0330*/  @!P1 EXIT ;  /* 0x000000000000994d */ /* 0x008fea0003800000 */
[----:B------:R-:W2:Y:S01]  /*0340*/  LDC R4, c[0x0][0x398] ;  /* 0x0000e600ff047b82 */ /* 0x000ea20000000800 */
[----:B----4-:R-:W-:Y:S01]  /*0350*/  @!P0 ISETP.NE.U32.AND P1, PT, R2, RZ, PT ;  /* 0x000000ff0200820c */ /* 0x010fe20003f25070 */
[--C-:B-1---5:R-:W-:Y:S01]  /*0360*/  IMAD.IADD R56, R7, 0x1, -R0.reuse ;  /* 0x0000000107387824 */ /* 0x122fe200078e0a00 */
[----:B------:R-:W-:Y:S01]  /*0370*/  ULDC UR5, c[0x0][0x2c8] ;  /* 0x0000b20000057ab9 */ /* 0x000fe20000000800 */
[----:B------:R-:W-:Y:S01]  /*0380*/  @P0 IMAD.IADD R53, R53, 0x1, -R0 ;  /* 0x0000000135350824 */ /* 0x000fe200078e0a00 */
[----:B------:R-:W-:Y:S01]  /*0390*/  @!P0 ISETP.NE.AND.EX P1, PT, R3, RZ, PT, P1 ;  /* 0x000000ff0300820c */ /* 0x000fe20003f25310 */
[----:B------:R-:W-:Y:S01]  /*03a0*/  UIADD3 UR5, UR5, 0x7f, URZ ;  /* 0x0000007f05057890 */ /* 0x000fe2000fffe03f */
[----:B------:R-:W-:Y:S01]  /*03b0*/  IADD3 R3, -R179, 0xbf, R6 ;  /* 0x000000bfb3037810 */ /* 0x000fe20007ffe106 */
[----:B------:R-:W1:Y:S01]  /*03c0*/  S2R R8, SR_TID.X ;  /* 0x0000000000087919 */ /* 0x000e620000002100 */
[----:B------:R-:W-:Y:S01]  /*03d0*/  @!P0 SEL R5, R5, RZ, P1 ;  /* 0x000000ff05058207 */ /* 0x000fe20000800000 */
[----:B------:R-:W-:-:S04]  /*03e0*/  USHF.R.S32.HI UR4, URZ, 0x1f, UR5 ;  /* 0x0000001f3f047899 */ /* 0x000fc80008011405 */
[----:B------:R-:W-:Y:S01]  /*03f0*/  @!P0 IMAD.IADD R53, R56, 0x1, R5 ;  /* 0x0000000138358824 */ /* 0x000fe200078e0205 */
[----:B------:R-:W-:-:S03]  /*0400*/  ULEA.HI UR4, UR4, UR5, URZ, 0x7 ;  /* 0x0000000504047291 */ /* 0x000fc6000f8f383f */
[----:B------:R-:W-:Y:S01]  /*0410*/  VIADD R5, R53, 0x7f ;  /* 0x0000007f35057836 */ /* 0x000fe20000000000 */
[----:B------:R-:W-:Y:S01]  /*0420*/  USHF.R.S32.HI UR4, URZ, 0x7, UR4 ;  /* 0x000000073f047899 */ /* 0x000fe20008011404 */
[----:B--2---:R-:W-:-:S03]  /*0430*/  IADD3 R3, R3, R4, R53 ;  /* 0x0000000403037210 */ /* 0x004fc60007ffe035 */
[----:B------:R-:W-:Y:S02]  /*0440*/  SHF.R.S32.HI R4, RZ, 0x1f, R5 ;  /* 0x0000001fff047819 */ /* 0x000fe40000011405 */
[----:B------:R-:W-:Y:S02]  /*0450*/  SHF.R.S32.HI R2, RZ, 0x1f, R3 ;  /* 0x0000001fff027819 */ /* 0x000fe40000011403 */
[----:B------:R-:W-:Y:S02]  /*0460*/  LEA.HI R4, R4, R5, RZ, 0x7 ;  /* 0x0000000504047211 */ /* 0x000fe400078f38ff */
[----:B------:R-:W-:Y:S02]  /*0470*/  LEA.HI R2, R2, R3, RZ, 0x7 ;  /* 0x0000000302027211 */ /* 0x000fe400078f38ff */
[----:B------:R-:W-:Y:S02]  /*0480*/  SHF.R.S32.HI R4, RZ, 0x7, R4 ;  /* 0x00000007ff047819 */ /* 0x000fe40000011404 */
        /* <DEDUP_REMOVED lines=14> */
[----:B------:R-:W2:Y:S02]  /*0570*/  @!P0 LDC.64 R2, c[0x0][0x290] ;  /* 0x0000a400ff028b82 */ /* 0x000ea40000000a00 */
[----:B------:R-:W-:-:S04]  /*0580*/  IMAD.IADD R7, R8, 0x1, -R7 ;  /* 0x0000000108077824 */ /* 0x000fc800078e0a07 */
[----:B------:R-:W-:-:S05]  /*0590*/  IMAD.SHL.U32 R8, R7, 0x8, RZ ;  /* 0x0000000807087824 */ /* 0x000fca00078e00ff */
[----:B------:R-:W-:Y:S01]  /*05a0*/  SHF.R.S32.HI R9, RZ, 0x1f, R8 ;  /* 0x0000001fff097819 */ /* 0x000fe20000011408 */
[----:B-1----:R-:W-:Y:S01]  /*05b0*/  @P0 IMAD.WIDE.U32 R12, R180, R4, RZ ;  /* 0x00000004b40c0225 */ /* 0x002fe200078e00ff */
[----:B------:R-:W-:Y:S01]  /*05c0*/  ISETP.GE.AND P1, PT, R8, UR4, PT ;  /* 0x0000000408007c0c */ /* 0x000fe2000bf26270 */
[----:B------:R-:W-:Y:S02]  /*05d0*/  ULDC.64 UR4, c[0x0][0x2a0] ;  /* 0x0000a80000047ab9 */ /* 0x000fe40000000a00 */
[----:B------:R-:W-:Y:S02]  /*05e0*/  @P0 IMAD R180, R180, R5, R13 ;  /* 0x00000005b4b40224 */ /* 0x000fe400078e020d */
[-C--:B--2---:R-:W-:Y:S01]  /*05f0*/  @!P0 IMAD R10, R11, R2.reuse, RZ ;  /* 0x000000020b0a8224 */ /* 0x084fe200078e02ff */
[----:B------:R-:W-:Y:S01]  /*0600*/  SHF.R.S32.HI R11, RZ, 0x1f, R6 ;  /* 0x0000001fff0b7819 */ /* 0x000fe20000011406 */
[----:B------:R-:W-:-:S04]  /*0610*/  @!P0 IMAD.WIDE.U32 R14, R25, R2, RZ ;  /* 0x00000002190e8225 */ /* 0x000fc800078e00ff */
[----:B------:R-:W-:Y:S01]  /*0620*/  @!P0 IMAD R3, R25, R3, R10 ;  /* 0x0000000319038224 */ /* 0x000fe200078e020a */
[----:B------:R-:W-:Y:S01]  /*0630*/  @!P0 MOV R12, R14 ;  /* 0x0000000e000c8202 */ /* 0x000fe20000000f00 */
[----:B------:R-:W-:Y:S02]  /*0640*/  VIADD R10, R0, 0x10 ;  /* 0x00000010000a7836 */ /* 0x000fe40000000000 */
[----:B------:R-:W-:Y:S02]  /*0650*/  @!P0 IMAD.IADD R180, R15, 0x1, R3 ;  /* 0x000000010fb48824 */ /* 0x000fe400078e0203 */
[-C--:B------:R-:W-:Y:S01]  /*0660*/  IMAD R3, R11, R4.reuse, RZ ;  /* 0x000000040b037224 */ /* 0x080fe200078e02ff */
[-C--:B------:R-:W-:Y:S01]  /*0670*/  ISETP.GE.AND P2, PT, R10, R179.reuse, PT ;  /* 0x000000b30a00720c */ /* 0x080fe20003f46270 */
[----:B------:R-:W-:Y:S01]  /*0680*/  IMAD.WIDE.U32 R14, R6, R4, R8 ;  /* 0x00000004060e7225 */ /* 0x000fe200078e0008 */
[--C-:B------:R-:W-:Y:S02]  /*0690*/  SHF.R.S32.HI R8, RZ, 0x1f, R128.reuse ;  /* 0x0000001fff087819 */ /* 0x100fe40000011480 */
[----:B------:R-:W-:Y:S01]  /*06a0*/  ISETP.GE.OR P3, PT, R10, R179, P1 ;  /* 0x000000b30a00720c */ /* 0x000fe20000f66670 */
[----:B------:R-:W-:Y:S01]  /*06b0*/  IMAD R3, R6, R5, R3 ;  /* 0x0000000506037224 */ /* 0x000fe200078e0203 */
[----:B------:R-:W-:Y:S01]  /*06c0*/  IADD3 R12, P0, R12, R14, RZ ;  /* 0x0000000e0c0c7210 */ /* 0x000fe20007f1e0ff */
[----:B------:R-:W-:Y:S01]  /*06d0*/  VIADD R10, R0, 0x20 ;  /* 0x00000020000a7836 */ /* 0x000fe20000000000 */
[----:B------:R-:W-:Y:S01]  /*06e0*/  P2R R2, PR, RZ, 0x4 ;  /* 0x00000004ff027803 */ /* 0x000fe20000000000 */
[----:B------:R-:W-:Y:S01]  /*06f0*/  IMAD R9, R8, UR4, RZ ;  /* 0x0000000408097c24 */ /* 0x000fe2000f8e02ff */
[----:B------:R-:W-:Y:S01]  /*0700*/  IADD3.X R13, R180, R15, R3, P0, !PT ;  /* 0x0000000fb40d7210 */ /* 0x000fe200007fe403 */
[----:B------:R-:W-:Y:S01]  /*0710*/  IMAD R3, R25, UR8, R128 ;  /* 0x0000000819037c24 */ /* 0x000fe2000f8e0280 */
[-C--:B------:R-:W-:Y:S01]  /*0720*/  ISETP.GE.OR P0, PT, R0, R179.reuse, P1 ;  /* 0x000000b30000720c */ /* 0x080fe20000f06670 */
[----:B------:R-:W-:Y:S01]  /*0730*/  IMAD R9, R128, UR5, R9 ;  /* 0x0000000580097c24 */ /* 0x000fe2000f8e0209 */
[-C--:B------:R-:W-:Y:S01]  /*0740*/  ISETP.GE.OR P2, PT, R10, R179.reuse, P1 ;  /* 0x000000b30a00720c */ /* 0x080fe20000f46670 */
[----:B------:R-:W-:Y:S01]  /*0750*/  IMAD.WIDE.U32 R12, R128, UR4, R12 ;  /* 0x00000004800c7c25 */ /* 0x000fe2000f8e000c */
[----:B------:R-:W-:Y:S01]  /*0760*/  ULDC UR4, c[0x0][0x2c4] ;  /* 0x0000b10000047ab9 */ /* 0x000fe20000000800 */
[----:B------:R-:W-:-:S02]  /*0770*/  ISETP.GE.AND P6, PT, R10, R179, PT ;  /* 0x000000b30a00720c */ /* 0x000fc40003fc6270 */
[----:B------:R-:W-:Y:S01]  /*0780*/  IMAD R3, R3, UR4, R6 ;  /* 0x0000000403037c24 */ /* 0x000fe2000f8e0206 */
[----:B------:R-:W-:Y:S01]  /*0790*/  P2R R8, PR, RZ, 0x4 ;  /* 0x00000004ff087803 */ /* 0x000fe20000000000 */
[----:B------:R-:W-:Y:S01]  /*07a0*/  IMAD.IADD R15, R13, 0x1, R9 ;  /* 0x000000010d0f7824 */ /* 0x000fe200078e0209 */
[----:B------:R-:W-:Y:S02]  /*07b0*/  ISETP.NE.AND P2, PT, R7, RZ, PT ;  /* 0x000000ff0700720c */ /* 0x000fe40003f45270 */
[----:B------:R-:W-:Y:S02]  /*07c0*/  SHF.R.S32.HI R6, RZ, 0x1f, R0 ;  /* 0x0000001fff067819 */ /* 0x000fe40000011400 */
[----:B------:R-:W-:Y:S01]  /*07d0*/  IADD3 R10, R0, 0x30, RZ ;  /* 0x00000030000a7810 */ /* 0x000fe20007ffe0ff */
[----:B------:R-:W-:Y:S08]  /*07e0*/  @P0 BRA `(.L_x_5544) ;  /* 0x0000000000240947 */ /* 0x000ff00003800000 */
        /* <DEDUP_REMOVED lines=9> */
.L_x_5544:
[----:B------:R-:W-:Y:S05]  /*0880*/  BSYNC B0 ;  /* 0x0000000000007941 */ /* 0x000fea0003800000 */
.L_x_5543:
[-C--:B------:R-:W-:Y:S01]  /*0890*/  ISETP.GE.AND P0, PT, R10, R179.reuse, PT ;  /* 0x000000b30a00720c */ /* 0x080fe20003f06270 */
[----:B------:R-:W-:Y:S01]  /*08a0*/  BSSY B0, `(.L_x_5545) ;  /* 0x0000011000007945 */ /* 0x000fe20003800000 */
[-C--:B------:R-:W-:Y:S02]  /*08b0*/  ISETP.GE.OR P4, PT, R0, R179.reuse, P2 ;  /* 0x000000b30000720c */ /* 0x080fe40001786670 */
[----:B------:R-:W-:Y:S02]  /*08c0*/  ISETP.GE.OR P5, PT, R10, R179, P1 ;  /* 0x000000b30a00720c */ /* 0x000fe40000fa6670 */
[----:B------:R-:W-:Y:S01]  /*08d0*/  P2R R11, PR, RZ, 0x1 ;  /* 0x00000001ff0b7803 */ /* 0x000fe20000000000 */
[----:B------:R-:W-:Y:S10]  /*08e0*/  @P3 BRA `(.L_x_5546) ;  /* 0x0000000000303947 */ /* 0x000ff40003800000 */
        /* <DEDUP_REMOVED lines=12> */
.L_x_5546:
[----:B------:R-:W-:Y:S05]  /*09b0*/  BSYNC B0 ;  /* 0x0000000000007941 */ /* 0x000fea0003800000 */
.L_x_5545:
[----:B------:R-:W-:Y:S01]  /*09c0*/  ISETP.NE.AND P0, PT, R8, RZ, PT ;  /* 0x000000ff0800720c */ /* 0x000fe20003f05270 */
[----:B------:R-:W-:Y:S01]  /*09d0*/  BSSY B0, `(.L_x_5547) ;  /* 0x0000012000007945 */ /* 0x000fe20003800000 */
[----:B------:R-:W-:Y:S02]  /*09e0*/  ISETP.NE.AND P2, PT, R2, RZ, PT ;  /* 0x000000ff0200720c */ /* 0x000fe40003f45270 */
[----:B------:R-:W-:Y:S02]  /*09f0*/  IADD3 R8, P1, R3, R0, RZ ;  /* 0x0000000003087210 */ /* 0x000fe40007f3e0ff */
[C---:B------:R-:W-:Y:S02]  /*0a00*/  ISETP.NE.OR P3, PT, R7.reuse, RZ, P2 ;  /* 0x000000ff0700720c */ /* 0x040fe40001765670 */
[----:B------:R-:W-:-:S05]  /*0a10*/  ISETP.NE.OR P2, PT, R7, RZ, P6 ;  /* 0x000000ff0700720c */ /* 0x000fca0003745670 */
[----:B------:R-:W-:Y:S08]  /*0a20*/  @P0 BRA `(.L_x_5548) ;  /* 0x0000000000300947 */ /* 0x000ff00003800000 */
        /* <DEDUP_REMOVED lines=8> */
[----:B-12---:R-:W-:Y:S02]  /*0ab0*/  LEA R18, P0, R16, UR4, 0x1 ;  /* 0x0000000410127c11 */ /* 0x006fe4000f8008ff */
[----:B------:R-:W-:-:S04]  /*0ac0*/  IADD3 R9, R17, R2, RZ ;  /* 0x0000000211097210 */ /* 0x000fc80007ffe0ff */
[----:B------:R-:W-:-:S05]  /*0ad0*/  LEA.HI.X R19, R16, UR5, R9, 0x1, P0 ;  /* 0x0000000510137c11 */ /* 0x000fca00080f0c09 */
[----:B------:R3:W-:Y:S02]  /*0ae0*/  STG.E.128 desc[UR6][R18.64], RZ ;  /* 0x000000ff12007986 */ /* 0x0007e4000c101d06 */
.L_x_5548:
[----:B------:R-:W-:Y:S05]  /*0af0*/  BSYNC B0 ;  /* 0x0000000000007941 */ /* 0x000fea0003800000 */
.L_x_5547:
[----:B------:R-:W-:Y:S04]  /*0b00*/  BSSY B0, `(.L_x_5549) ;  /* 0x000000d000007945 */ /* 0x000fe80003800000 */
[----:B------:R-:W-:Y:S05]  /*0b10*/  @P5 BRA `(.L_x_5550) ;  /* 0x00000000002c5947 */ /* 0x000fea0003800000 */
[----:B------:R-:W-:Y:S01]  /*0b20*/  IADD3 R9, P0, R0, 0x30, RZ ;  /* 0x0000003000097810 */ /* 0x000fe20007f1e0ff */
[----:B------:R-:W-:-:S03]  /*0b30*/  ULDC.64 UR4, c[0x0][0x280] ;  /* 0x0000a00000047ab9 */ /* 0x000fc60000000a00 */
[----:B------:R-:W-:-:S05]  /*0b40*/  IADD3.X R13, RZ, R6, RZ, P0, !PT ;  /* 0x00000006ff0d7210 */ /* 0x000fca00007fe4ff */
        /* <DEDUP_REMOVED lines=8> */
.L_x_5550:
[----:B------:R-:W-:Y:S05]  /*0bd0*/  BSYNC B0 ;  /* 0x0000000000007941 */ /* 0x000fea0003800000 */
.L_x_5549:
[----:B------:R-:W-:Y:S01]  /*0be0*/  ISETP.NE.AND P5, PT, R11, RZ, PT ;  /* 0x000000ff0b00720c */ /* 0x000fe20003fa5270 */
[----:B------:R-:W-:Y:S01]  /*0bf0*/  ULDC.64 UR4, c[0x0][0x2b0] ;  /* 0x0000ac0000047ab9 */ /* 0x000fe20000000a00 */
[----:B------:R-:W-:Y:S01]  /*0c00*/  LEA.HI.X.SX32 R3, R3, R6, 0x1, P1 ;  /* 0x0000000603037211 */ /* 0x000fe200008f0eff */
[----:B------:R-:W-:Y:S01]  /*0c10*/  @!P4 IMAD.MOV.U32 R9, RZ, RZ, 0x7f800000 ;  /* 0x7f800000ff09c424 */ /* 0x000fe200078e00ff */
[----:B------:R-:W-:Y:S01]  /*0c20*/  ISETP.NE.OR P1, PT, R7, RZ, P5 ;  /* 0x000000ff0700720c */ /* 0x000fe20002f25670 */
[----:B------:R-:W-:Y:S01]  /*0c30*/  @!P3 IMAD.MOV.U32 R7, RZ, RZ, 0x7f800000 ;  /* 0x7f800000ff07b424 */ /* 0x000fe200078e00ff */
[----:B------:R-:W-:Y:S01]  /*0c40*/  LEA R2, P0, R8, UR4, 0x2 ;  /* 0x0000000408027c11 */ /* 0x000fe2000f8010ff */
[----:B----4-:R-:W-:-:S03]  /*0c50*/  @!P2 IMAD.MOV.U32 R5, RZ, RZ, 0x7f800000 ;  /* 0x7f800000ff05a424 */ /* 0x010fc600078e00ff */
[----:B------:R-:W-:-:S05]  /*0c60*/  LEA.HI.X R3, R8, UR5, R3, 0x2, P0 ;  /* 0x0000000508037c11 */ /* 0x000fca00080f1403 */
[----:B------:R4:W-:Y:S04]  /*0c70*/  @!P4 STG.E desc[UR6][R2.64], R9 ;  /* 0x000000090200c986 */ /* 0x0009e8000c101906 */
[----:B------:R4:W-:Y:S04]  /*0c80*/  @!P3 STG.E desc[UR6][R2.64+0x40], R7 ;  /* 0x000040070200b986 */ /* 0x0009e8000c101906 */
[----:B------:R4:W-:Y:S01]  /*0c90*/  @!P2 STG.E desc[UR6][R2.64+0x80], R5 ;  /* 0x000080050200a986 */ /* 0x0009e2000c101906 */
[----:B------:R-:W-:Y:S05]  /*0ca0*/  @P1 EXIT ;  /* 0x000000000000194d */ /* 0x000fea0003800000 */
[----:B----4-:R-:W-:-:S05]  /*0cb0*/  MOV R5, 0x7f800000 ;  /* 0x7f80000000057802 */ /* 0x010fca0000000f00 */
[----:B------:R-:W-:Y:S01]  /*0cc0*/  STG.E desc[UR6][R2.64+0xc0], R5 ;  /* 0x0000c00502007986 */ /* 0x000fe2000c101906 */
[----:B------:R-:W-:Y:S05]  /*0cd0*/  EXIT ;  /* 0x000000000000794d */ /* 0x000fea0003800000 */
.L_x_5542:
[----:B------:R-:W1:Y:S01]  /*0ce0*/  LDC.64 R2, c[0x0][0x368] ;  /* 0x0000da00ff027b82 */ /* 0x000e620000000a00 */
[----:B------:R-:W-:Y:S01]  /*0cf0*/  ULDC.64 UR4, c[0x0][0x370] ;  /* 0x0000dc0000047ab9 */ /* 0x000fe20000000a00 */
[----:B-1----:R-:W-:-:S04]  /*0d00*/  ISETP.NE.U32.AND P0, PT, R2, RZ, PT ;  /* 0x000000ff0200720c */ /* 0x002fc80003f05070 */
[----:B------:R-:W-:-:S13]  /*0d10*/  ISETP.NE.AND.EX P0, PT, R3, RZ, PT, P0 ;  /* 0x000000ff0300720c */ /* 0x000fda0003f05300 */
[----:B------:R-:W1:Y:S01]  /*0d20*/  @P0 LDC.64 R2, c[0x0][0x368] ;  /* 0x0000da00ff020b82 */ /* 0x000e620000000a00 */
[----:B------:R-:W-:Y:S01]  /*0d30*/  PLOP3.LUT P1, PT, PT, PT, PT, 0x8, 0x0 ;  /* 0x000000000000781c */ /* 0x000fe20003f2e170 */
[----:B-1----:R-:W-:-:S05]  /*0d40*/  @P0 IMAD.WIDE R2, R25, 0x4, R2 ;  /* 0x0000000419020825 */ /* 0x002fca00078e0202 */
[----:B------:R1:W5:Y:S01]  /*0d50*/  @P0 LDG.E R25, desc[UR6][R2.64] ;  /* 0x0000000602190981 */ /* 0x000362000c1e1900 */
[----:B------:R-:W-:Y:S02]  /*0d60*/  ISETP.NE.U32.AND P0, PT, RZ, UR4, PT ;  /* 0x00000004ff007c0c */ /* 0x000fe4000bf05070 */
[----:B------:R-:W-:Y:S02]  /*0d70*/  CS2R R182, SRZ ;  /* 0x0000000000b67805 */ /* 0x000fe4000001ff00 */
[----:B------:R-:W-:Y:S02]  /*0d80*/  P2R R181, PR, RZ, 0x2 ;  /* 0x00000002ffb57803 */ /* 0x000fe40000000000 */
[----:B------:R-:W-:Y:S02]  /*0d90*/  ISETP.NE.AND.EX P0, PT, RZ, UR5, PT, P0 ;  /* 0x00000005ff007c0c */ /* 0x000fe4000bf05300 */
[----:B------:R-:W-:-:S11]  /*0da0*/  ISETP.NE.AND P2, PT, R181, RZ, PT ;  /* 0x000000ffb500720c */ /* 0x000fd60003f45270 */
[----:B------:R-:W-:Y:S05]  /*0db0*/  @!P0 BRA `(.L_x_5551) ;  /* 0x00000000002c8947 */ /* 0x000fea0003800000 */
[----:B-1----:R-:W1:Y:S02]  /*0dc0*/  LDC.64 R2, c[0x0][0x378] ;  /* 0x0000de00ff027b82 */ /* 0x002e640000000a00 */
        /* <DEDUP_REMOVED lines=8> */
[----:B------:R-:W-:-:S04]  /*0e50*/  ISETP.NE.AND.EX P2, PT, R183, RZ, PT, P0 ;  /* 0x000000ffb700720c */ /* 0x000fc80003f45300 */
[----:B------:R-:W-:-:S09]  /*0e60*/  P2R R181, PR, RZ, 0x4 ;  /* 0x00000004ffb57803 */ /* 0x000fd20000000000 */
.L_x_5551:
[----:B------:R-:W-:Y:S05]  /*0e70*/  @!P2 BRA `(.L_x_5552) ;  /* 0x000000040044a947 */ /* 0x000fea0003800000 */
[----:B------:R-:W1:Y:S01]  /*0e80*/  LDC R10, c[0x0][0x380] ;  /* 0x0000e000ff0a7b82 */ /* 0x000e620000000800 */
[----:B------:R-:W-:Y:S01]  /*0e90*/  LEA R7, R52, 0xffffff80, 0x7 ;  /* 0xffffff8034077811 */ /* 0x000fe200078e38ff */
[----:B------:R-:W-:-:S06]  /*0ea0*/  ULDC.64 UR4, c[0x0][0x230] ;  /* 0x00008c0000047ab9 */ /* 0x000fcc0000000a00 */
[----:B------:R-:W2:Y:S01]  /*0eb0*/  LDC.64 R140, c[0x0][0x248] ;  /* 0x00009200ff8c7b82 */ /* 0x000ea20000000a00 */
[----:B-1----:R-:W-:-:S04]  /*0ec0*/  IABS R2, R10 ;  /* 0x0000000a00027213 */ /* 0x002fc80000000000 */
[----:B------:R-:W1:Y:S08]  /*0ed0*/  I2F.RP R6, R2 ;  /* 0x0000000200067306 */ /* 0x000e700000209400 */
[----:B-1----:R-:W1:Y:S02]  /*0ee0*/  MUFU.RCP R4, R6 ;  /* 0x0000000600047308 */ /* 0x002e640000001000 */
[----:B-1----:R-:W-:-:S06]  /*0ef0*/  IADD3 R4, R4, 0xffffffe, RZ ;  /* 0x0ffffffe04047810 */ /* 0x002fcc0007ffe0ff */
[----:B------:R-:W1:Y:S02]  /*0f00*/  F2I.FTZ.U32.TRUNC.NTZ R5, R4 ;  /* 0x0000000400057305 */ /* 0x000e64000021f000 */
[----:B-1----:R-:W-:Y:S01]  /*0f10*/  IMAD.MOV R3, RZ, RZ, -R5 ;  /* 0x000000ffff037224 */ /* 0x002fe200078e0a05 */
[----:B------:R-:W-:-:S03]  /*0f20*/  MOV R4, RZ ;  /* 0x000000ff00047202 */ /* 0x000fc60000000f00 */
[----:B------:R-:W-:Y:S01]  /*0f30*/  IMAD R0, R3, R2, RZ ;  /* 0x0000000203007224 */ /* 0x000fe200078e02ff */
[----:B------:R-:W-:-:S03]  /*0f40*/  IABS R3, R7 ;  /* 0x0000000700037213 */ /* 0x000fc60000000000 */
[----:B------:R-:W-:Y:S02]  /*0f50*/  IMAD.HI.U32 R0, R5, R0, R4 ;  /* 0x0000000005007227 */ /* 0x000fe400078e0004 */
[----:B------:R-:W1:Y:S04]  /*0f60*/  LDC R5, c[0x0][0x278] ;  /* 0x00009e00ff057b82 */ /* 0x000e680000000800 */
[----:B------:R-:W-:-:S04]  /*0f70*/  IMAD.HI.U32 R15, R0, R3, RZ ;  /* 0x00000003000f7227 */ /* 0x000fc800078e00ff */
[----:B------:R-:W-:-:S04]  /*0f80*/  IMAD.MOV R0, RZ, RZ, -R15 ;  /* 0x000000ffff007224 */ /* 0x000fc800078e0a0f */
        /* <DEDUP_REMOVED lines=8> */
[----:B------:R-:W-:-:S05]  /*1010*/  @P2 IADD3 R15, R15, 0x1, RZ ;  /* 0x000000010f0f2810 */ /* 0x000fca0007ffe0ff */
[----:B------:R-:W-:Y:S01]  /*1020*/  @!P1 IMAD.MOV R15, RZ, RZ, -R15 ;  /* 0x000000ffff0f9224 */ /* 0x000fe200078e0a0f */
[----:B------:R-:W-:-:S05]  /*1030*/  @!P0 LOP3.LUT R15, RZ, R10, RZ, 0x33, !PT ;  /* 0x0000000aff0f8212 */ /* 0x000fca00078e33ff */
[----:B------:R-:W-:-:S05]  /*1040*/  IMAD.WIDE R16, R15, 0x4, R182 ;  /* 0x000000040f107825 */ /* 0x000fca00078e02b6 */
[----:B------:R-:W3:Y:S01]  /*1050*/  LDG.E R0, desc[UR6][R16.64] ;  /* 0x0000000610007981 */ /* 0x000ee2000c1e1900 */
        /* <DEDUP_REMOVED lines=11> */
[----:B------:R-:W-:-:S05]  /*1110*/  IMAD.HI.U32 R4, R13, R6, RZ ;  /* 0x000000060d047227 */ /* 0x000fca00078e00ff */
[----:B------:R-:W-:-:S05]  /*1120*/  IADD3 R3, -R4, RZ, RZ ;  /* 0x000000ff04037210 */ /* 0x000fca0007ffe1ff */
[----:B------:R-:W-:Y:S02]  /*1130*/  IMAD R3, R2, R3, R6 ;  /* 0x0000000302037224 */ /* 0x000fe400078e0206 */
[----:B------:R-:W-:-:S03]  /*1140*/  IMAD.MOV R6, RZ, RZ, -R15 ;  /* 0x000000ffff067224 */ /* 0x000fc600078e0a0f */
[----:B------:R-:W-:Y:S01]  /*1150*/  ISETP.GT.U32.AND P0, PT, R2, R3, PT ;  /* 0x000000030200720c */ /* 0x000fe20003f04070 */
[----:B------:R-:W-:-:S12]  /*1160*/  IMAD R21, R10, R6, R7 ;  /* 0x000000060a157224 */ /* 0x000fd800078e0207 */
[----:B------:R-:W-:Y:S01]  /*1170*/  @!P0 IMAD.IADD R3, R3, 0x1, -R2 ;  /* 0x0000000103038824 */ /* 0x000fe200078e0a02 */
[----:B------:R-:W-:Y:S02]  /*1180*/  @!P0 IADD3 R4, R4, 0x1, RZ ;  /* 0x0000000104048810 */ /* 0x000fe40007ffe0ff */
[----:B------:R-:W-:Y:S02]  /*1190*/  ISETP.NE.AND P0, PT, R5, RZ, PT ;  /* 0x000000ff0500720c */ /* 0x000fe40003f05270 */
[----:B------:R-:W-:Y:S02]  /*11a0*/  ISETP.GE.U32.AND P2, PT, R3, R2, PT ;  /* 0x000000020300720c */ /* 0x000fe40003f46070 */
[----:B------:R-:W-:-:S04]  /*11b0*/  LOP3.LUT R2, R128, R5, RZ, 0x3c, !PT ;  /* 0x0000000580027212 */ /* 0x000fc800078e3cff */
[----:B------:R-:W-:Y:S02]  /*11c0*/  ISETP.GE.AND P1, PT, R2, RZ, PT ;  /* 0x000000ff0200720c */ /* 0x000fe40003f26270 */
[----:B------:R-:W1:Y:S05]  /*11d0*/  LDC.64 R2, c[0x0][0x238] ;  /* 0x00008e00ff027b82 */ /* 0x000e6a0000000a00 */
[----:B------:R-:W-:-:S06]  /*11e0*/  @P2 IADD3 R4, R4, 0x1, RZ ;  /* 0x0000000104042810 */ /* 0x000fcc0007ffe0ff */
[----:B------:R-:W-:Y:S01]  /*11f0*/  @!P1 IMAD.MOV R4, RZ, RZ, -R4 ;  /* 0x000000ffff049224 */ /* 0x000fe200078e0a04 */
[----:B------:R-:W-:-:S04]  /*1200*/  @!P0 LOP3.LUT R4, RZ, R5, RZ, 0x33, !PT ;  /* 0x00000005ff048212 */ /* 0x000fc800078e33ff */
[----:B------:R-:W-:Y:S02]  /*1210*/  SHF.R.S32.HI R5, RZ, 0x1f, R4 ;  /* 0x0000001fff057819 */ /* 0x000fe40000011404 */
[----:B---3--:R-:W-:Y:S01]  /*1220*/  SHF.R.S32.HI R13, RZ, 0x1f, R0 ;  /* 0x0000001fff0d7819 */ /* 0x008fe20000011400 */
[----:B------:R-:W-:-:S04]  /*1230*/  IMAD.WIDE.U32 R14, R0, UR4, RZ ;  /* 0x00000004000e7c25 */ /* 0x000fc8000f8e00ff */
[C---:B------:R-:W-:Y:S02]  /*1240*/  IMAD R17, R13.reuse, UR4, RZ ;  /* 0x000000040d117c24 */ /* 0x040fe4000f8e02ff */
[----:B-1----:R-:W-:Y:S02]  /*1250*/  IMAD R13, R13, R2, RZ ;  /* 0x000000020d0d7224 */ /* 0x002fe400078e02ff */
[C---:B------:R-:W-:Y:S01]  /*1260*/  IMAD R6, R0.reuse, UR5, R17 ;  /* 0x0000000500067c24 */ /* 0x040fe2000f8e0211 */
[----:B------:R-:W-:Y:S01]  /*1270*/  SHF.R.S32.HI R17, RZ, 0x1f, R21 ;  /* 0x0000001fff117819 */ /* 0x000fe20000011415 */
[----:B------:R-:W-:Y:S01]  /*1280*/  ULDC.64 UR4, c[0x0][0x260] ;  /* 0x0000980000047ab9 */ /* 0x000fe20000000a00 */
[----:B------:R-:W-:Y:S02]  /*1290*/  IMAD R3, R0, R3, R13 ;  /* 0x0000000300037224 */ /* 0x000fe400078e020d */
[----:B------:R-:W-:Y:S01]  /*12a0*/  IADD3 R15, R15, R6, RZ ;  /* 0x000000060f0f7210 */ /* 0x000fe20007ffe0ff */
[----:B--2---:R-:W-:-:S02]  /*12b0*/  IMAD R6, R17, R140, RZ ;  /* 0x0000008c11067224 */ /* 0x004fc400078e02ff */
[----:B------:R-:W-:-:S04]  /*12c0*/  IMAD.WIDE.U32 R12, R0, R2, RZ ;  /* 0x00000002000c7225 */ /* 0x000fc800078e00ff */
[----:B------:R-:W-:Y:S01]  /*12d0*/  IMAD.WIDE.U32 R14, R21, R140, R14 ;  /* 0x0000008c150e7225 */ /* 0x000fe200078e000e */
[----:B------:R-:W-:-:S03]  /*12e0*/  MOV R10, R12 ;  /* 0x0000000c000a7202 */ /* 0x000fc60000000f00 */
[----:B------:R-:W-:Y:S01]  /*12f0*/  IMAD R6, R21, R141, R6 ;  /* 0x0000008d15067224 */ /* 0x000fe200078e0206 */
[----:B------:R-:W-:-:S03]  /*1300*/  MOV R22, R14 ;  /* 0x0000000e00167202 */ /* 0x000fc60000000f00 */
[----:B------:R-:W-:Y:S02]  /*1310*/  IMAD.IADD R23, R15, 0x1, R6 ;  /* 0x000000010f177824 */ /* 0x000fe400078e0206 */
[----:B------:R-:W-:Y:S02]  /*1320*/  IMAD R15, R5, UR4, RZ ;  /* 0x00000004050f7c24 */ /* 0x000fe4000f8e02ff */
[----:B-----5:R-:W-:-:S04]  /*1330*/  IMAD.WIDE.U32 R24, R4, UR4, R22 ;  /* 0x0000000404187c25 */ /* 0x020fc8000f8e0016 */
[----:B------:R-:W-:Y:S01]  /*1340*/  IMAD R15, R4, UR5, R15 ;  /* 0x00000005040f7c24 */ /* 0x000fe2000f8e020f */
[----:B------:R-:W-:Y:S01]  /*1350*/  MOV R6, R24 ;  /* 0x0000001800067202 */ /* 0x000fe20000000f00 */
[----:B------:R-:W-:-:S03]  /*1360*/  IMAD.IADD R23, R13, 0x1, R3 ;  /* 0x000000010d177824 */ /* 0x000fc600078e0203 */
[----:B------:R-:W-:Y:S01]  /*1370*/  IADD3 R15, R25, R15, RZ ;  /* 0x0000000f190f7210 */ /* 0x000fe20007ffe0ff */
[----:B------:R-:W-:Y:S06]  /*1380*/  BRA `(.L_x_5553) ;  /* 0x0000000400487947 */ /* 0x000fec0003800000 */
.L_x_5552:
[----:B------:R-:W1:Y:S01]  /*1390*/  LDC R21, c[0x0][0x278] ;  /* 0x00009e00ff157b82 */ /* 0x000e620000000800 */
[----:B------:R-:W-:-:S13]  /*13a0*/  ISETP.NE.AND P0, PT, R15, -0x1, PT ;  /* 0xffffffff0f00780c */ /* 0x000fda0003f05270 */
[----:B------:R-:W2:Y:S01]  /*13b0*/  @P0 LDC.64 R140, c[0x0][0x248] ;  /* 0x00009200ff8c0b82 */ /* 0x000ea20000000a00 */
[----:B------:R-:W-:-:S07]  /*13c0*/  @P0 IMAD.IADD R22, R0, 0x1, R15 ;  /* 0x0000000100160824 */ /* 0x000fce00078e020f */
[----:B------:R-:W3:Y:S01]  /*13d0*/  @P0 LDC.64 R12, c[0x0][0x250] ;  /* 0x00009400ff0c0b82 */ /* 0x000ee20000000a00 */
[----:B-1----:R-:W-:-:S04]  /*13e0*/  IABS R3, R21 ;  /* 0x0000001500037213 */ /* 0x002fc80000000000 */
[----:B------:R-:W1:Y:S08]  /*13f0*/  I2F.RP R5, R3 ;  /* 0x0000000300057306 */ /* 0x000e700000209400 */
[----:B-1----:R-:W1:Y:S02]  /*1400*/  MUFU.RCP R6, R5 ;  /* 0x0000000500067308 */ /* 0x002e640000001000 */
[----:B-1----:R-:W-:-:S02]  /*1410*/  VIADD R6, R6, 0xffffffe ;  /* 0x0ffffffe06067836 */ /* 0x002fc40000000000 */
[----:B--2---:R-:W-:-:S04]  /*1420*/  @P0 IMAD R5, R22, R141, RZ ;  /* 0x0000008d16050224 */ /* 0x004fc800078e02ff */
[----:B------:R-:W1:Y:S01]  /*1430*/  F2I.FTZ.U32.TRUNC.NTZ R7, R6 ;  /* 0x0000000600077305 */ /* 0x000e62000021f000 */
[----:B------:R-:W-:-:S05]  /*1440*/  @P0 IMAD.WIDE.U32 R22, R22, R140, RZ ;  /* 0x0000008c16160225 */ /* 0x000fca00078e00ff */
[----:B------:R-:W-:Y:S01]  /*1450*/  @P0 IADD3 R5, R23, R5, RZ ;  /* 0x0000000517050210 */ /* 0x000fe20007ffe0ff */
[----:B-1----:R-:W-:Y:S01]  /*1460*/  IMAD.MOV R2, RZ, RZ, -R7 ;  /* 0x000000ffff027224 */ /* 0x002fe200078e0a07 */
[----:B------:R-:W-:-:S03]  /*1470*/  MOV R6, RZ ;  /* 0x000000ff00067202 */ /* 0x000fc60000000f00 */
[----:B------:R-:W-:Y:S01]  /*1480*/  IMAD R4, R2, R3, RZ ;  /* 0x0000000302047224 */ /* 0x000fe200078e02ff */
[----:B------:R-:W-:-:S03]  /*1490*/  IABS R2, R128 ;  /* 0x0000008000027213 */ /* 0x000fc60000000000 */
[----:B------:R-:W-:Y:S01]  /*14a0*/  IMAD.HI.U32 R7, R7, R4, R6 ;  /* 0x0000000407077227 */ /* 0x000fe200078e0006 */
[----:B------:R-:W-:-:S03]  /*14b0*/  @P0 MOV R6, R22 ;  /* 0x0000001600060202 */ /* 0x000fc60000000f00 */
[----:B------:R-:W-:-:S04]  /*14c0*/  IMAD.MOV.U32 R4, RZ, RZ, R2 ;  /* 0x000000ffff047224 */ /* 0x000fc800078e0002 */
[----:B------:R-:W-:Y:S01]  /*14d0*/  IMAD.HI.U32 R14, R7, R4, RZ ;  /* 0x00000004070e7227 */ /* 0x000fe200078e00ff */
[----:B------:R-:W-:-:S03]  /*14e0*/  LEA R7, R52, 0xffffff80, 0x7 ;  /* 0xffffff8034077811 */ /* 0x000fc600078e38ff */
[----:B------:R-:W-:Y:S01]  /*14f0*/  IMAD.MOV R2, RZ, RZ, -R14 ;  /* 0x000000ffff027224 */ /* 0x000fe200078e0a0e */
[----:B------:R-:W-:-:S03]  /*1500*/  SHF.R.S32.HI R17, RZ, 0x1f, R7 ;  /* 0x0000001fff117819 */ /* 0x000fc60000011407 */
[----:B------:R-:W-:Y:S01]  /*1510*/  IMAD R2, R3, R2, R4 ;  /* 0x0000000203027224 */ /* 0x000fe200078e0204 */
[----:B------:R-:W-:-:S04]  /*1520*/  LOP3.LUT R4, R128, R21, RZ, 0x3c, !PT ;  /* 0x0000001580047212 */ /* 0x000fc800078e3cff */
[----:B------:R-:W-:Y:S02]  /*1530*/  ISETP.GT.U32.AND P1, PT, R3, R2, PT ;  /* 0x000000020300720c */ /* 0x000fe40003f24070 */
[----:B------:R-:W-:-:S11]  /*1540*/  ISETP.GE.AND P2, PT, R4, RZ, PT ;  /* 0x000000ff0400720c */ /* 0x000fd60003f46270 */
[-C--:B------:R-:W-:Y:S02]  /*1550*/  @!P1 IADD3 R2, R2, -R3.reuse, RZ ;  /* 0x8000000302029210 */ /* 0x080fe40007ffe0ff */
[----:B------:R-:W-:Y:S02]  /*1560*/  @!P1 IADD3 R14, R14, 0x1, RZ ;  /* 0x000000010e0e9810 */ /* 0x000fe40007ffe0ff */
[----:B------:R-:W-:Y:S02]  /*1570*/  ISETP.GE.U32.AND P3, PT, R2, R3, PT ;  /* 0x000000030200720c */ /* 0x000fe40003f66070 */
[----:B------:R-:W1:Y:S01]  /*1580*/  LDC.64 R2, c[0x0][0x260] ;  /* 0x00009800ff027b82 */ /* 0x000e620000000a00 */
[----:B------:R-:W-:-:S10]  /*1590*/  ISETP.NE.AND P1, PT, R21, RZ, PT ;  /* 0x000000ff1500720c */ /* 0x000fd40003f25270 */
[----:B------:R-:W-:-:S04]  /*15a0*/  @P3 VIADD R14, R14, 0x1 ;  /* 0x000000010e0e3836 */ /* 0x000fc80000000000 */
[----:B------:R-:W-:Y:S01]  /*15b0*/  @!P2 IMAD.MOV R14, RZ, RZ, -R14 ;  /* 0x000000ffff0ea224 */ /* 0x000fe200078e0a0e */
[----:B---3--:R-:W-:Y:S06]  /*15c0*/  @P0 BRA `(.L_x_5554) ;  /* 0x0000000000340947 */ /* 0x008fec0003800000 */
[----:B------:R-:W2:Y:S01]  /*15d0*/  LDC.64 R140, c[0x0][0x248] ;  /* 0x00009200ff8c7b82 */ /* 0x000ea20000000a00 */
[----:B------:R-:W-:-:S07]  /*15e0*/  SHF.R.S32.HI R23, RZ, 0x1f, R0 ;  /* 0x0000001fff177819 */ /* 0x000fce0000011400 */
[----:B------:R-:W3:Y:S01]  /*15f0*/  LDC.64 R4, c[0x0][0x230] ;  /* 0x00008c00ff047b82 */ /* 0x000ee20000000a00 */
[-C--:B--2---:R-:W-:Y:S01]  /*1600*/  IMAD R10, R23, R140.reuse, RZ ;  /* 0x0000008c170a7224 */ /* 0x084fe200078e02ff */
[----:B-----5:R-:W-:Y:S01]  /*1610*/  SHF.R.S32.HI R23, RZ, 0x1f, R25 ;  /* 0x0000001fff177819 */ /* 0x020fe20000011419 */
[----:B------:R-:W-:-:S04]  /*1620*/  IMAD.WIDE.U32 R26, R0, R140, RZ ;  /* 0x0000008c001a7225 */ /* 0x000fc800078e00ff */
[----:B------:R-:W-:Y:S02]  /*1630*/  IMAD R10, R0, R141, R10 ;  /* 0x0000008d000a7224 */ /* 0x000fe400078e020a */
[----:B---3--:R-:W-:-:S03]  /*1640*/  IMAD R6, R23, R4, RZ ;  /* 0x0000000417067224 */ /* 0x008fc600078e02ff */
[----:B------:R-:W-:Y:S01]  /*1650*/  IADD3 R27, R27, R10, RZ ;  /* 0x0000000a1b1b7210 */ /* 0x000fe20007ffe0ff */
[C---:B------:R-:W-:Y:S02]  /*1660*/  IMAD R5, R25.reuse, R5, R6 ;  /* 0x0000000519057224 */ /* 0x040fe400078e0206 */
[----:B------:R-:W-:-:S05]  /*1670*/  IMAD.WIDE.U32 R26, R25, R4, R26 ;  /* 0x00000004191a7225 */ /* 0x000fca00078e001a */
[----:B------:R-:W-:Y:S02]  /*1680*/  IADD3 R5, R27, R5, RZ ;  /* 0x000000051b057210 */ /* 0x000fe40007ffe0ff */
[----:B------:R-:W-:-:S07]  /*1690*/  MOV R6, R26 ;  /* 0x0000001a00067202 */ /* 0x000fce0000000f00 */
.L_x_5554:
[----:B------:R-:W-:Y:S01]  /*16a0*/  @!P1 LOP3.LUT R14, RZ, R21, RZ, 0x33, !PT ;  /* 0x00000015ff0e9212 */ /* 0x000fe200078e33ff */
[----:B------:R-:W-:Y:S01]  /*16b0*/  IMAD R4, R17, R140, RZ ;  /* 0x0000008c11047224 */ /* 0x000fe200078e02ff */
[----:B------:R-:W-:Y:S02]  /*16c0*/  MOV R20, R6 ;  /* 0x0000000600147202 */ /* 0x000fe40000000f00 */
[----:B------:R-:W-:Y:S01]  /*16d0*/  MOV R21, R5 ;  /* 0x0000000500157202 */ /* 0x000fe20000000f00 */
[----:B------:R-:W-:Y:S01]  /*16e0*/  IMAD R4, R141, R7, R4 ;  /* 0x000000078d047224 */ /* 0x000fe200078e0204 */
[----:B------:R-:W-:Y:S02]  /*16f0*/  SHF.R.S32.HI R5, RZ, 0x1f, R14 ;  /* 0x0000001fff057819 */ /* 0x000fe4000001140e */
[----:B------:R-:W-:Y:S01]  /*1700*/  @P0 IADD3 R15, R0, R15, RZ ;  /* 0x0000000f000f0210 */ /* 0x000fe20007ffe0ff */
[----:B------:R-:W-:-:S04]  /*1710*/  IMAD.WIDE.U32 R20, R140, R7, R20 ;  /* 0x000000078c147225 */ /* 0x000fc800078e0014 */
[----:B------:R-:W-:Y:S01]  /*1720*/  @P0 IMAD.WIDE.U32 R22, R15, R12, RZ ;  /* 0x0000000c0f160225 */ /* 0x000fe200078e00ff */
[----:B------:R-:W-:-:S03]  /*1730*/  IADD3 R21, R21, R4, RZ ;  /* 0x0000000415157210 */ /* 0x000fc60007ffe0ff */
[----:B-1----:R-:W-:Y:S01]  /*1740*/  IMAD R4, R5, R2, RZ ;  /* 0x0000000205047224 */ /* 0x002fe200078e02ff */
[----:B------:R-:W-:Y:S01]  /*1750*/  @P0 MOV R10, R22 ;  /* 0x00000016000a0202 */ /* 0x000fe20000000f00 */
[----:B------:R-:W-:-:S04]  /*1760*/  IMAD.WIDE.U32 R20, R14, R2, R20 ;  /* 0x000000020e147225 */ /* 0x000fc800078e0014 */
[----:B------:R-:W-:Y:S01]  /*1770*/  IMAD R3, R14, R3, R4 ;  /* 0x000000030e037224 */ /* 0x000fe200078e0204 */
[----:B------:R-:W-:Y:S01]  /*1780*/  MOV R6, R20 ;  /* 0x0000001400067202 */ /* 0x000fe20000000f00 */
[----:B------:R-:W-:Y:S01]  /*1790*/  @P0 IMAD R23, R15, R13, R23 ;  /* 0x0000000d0f170224 */ /* 0x000fe200078e0217 */
[----:B------:R-:W-:Y:S02]  /*17a0*/  MOV R4, R14 ;  /* 0x0000000e00047202 */ /* 0x000fe40000000f00 */
[----:B------:R-:W-:Y:S02]  /*17b0*/  IADD3 R15, R21, R3, RZ ;  /* 0x00000003150f7210 */ /* 0x000fe40007ffe0ff */
[----:B------:R-:W-:Y:S01]  /*17c0*/  MOV R21, R7 ;  /* 0x0000000700157202 */ /* 0x000fe20000000f00 */
[----:B------:R-:W-:Y:S06]  /*17d0*/  @P0 BRA `(.L_x_5553) ;  /* 0x0000000000340947 */ /* 0x000fec0003800000 */
[----:B------:R-:W1:Y:S01]  /*17e0*/  LDC.64 R12, c[0x0][0x250] ;  /* 0x00009400ff0c7b82 */ /* 0x000e620000000a00 */
[----:B------:R-:W-:-:S07]  /*17f0*/  SHF.R.S32.HI R23, RZ, 0x1f, R0 ;  /* 0x0000001fff177819 */ /* 0x000fce0000011400 */
[----:B------:R-:W2:Y:S01]  /*1800*/  LDC.64 R2, c[0x0][0x238] ;  /* 0x00008e00ff027b82 */ /* 0x000ea20000000a00 */
[----:B-1----:R-:W-:Y:S01]  /*1810*/  IMAD R10, R23, R12, RZ ;  /* 0x0000000c170a7224 */ /* 0x002fe200078e02ff */
[----:B-----5:R-:W-:-:S03]  /*1820*/  SHF.R.S32.HI R23, RZ, 0x1f, R25 ;  /* 0x0000001fff177819 */ /* 0x020fc60000011419 */
[C---:B------:R-:W-:Y:S02]  /*1830*/  IMAD R10, R0.reuse, R13, R10 ;  /* 0x0000000d000a7224 */ /* 0x040fe400078e020a */
[----:B------:R-:W-:-:S04]  /*1840*/  IMAD.WIDE.U32 R12, R0, R12, RZ ;  /* 0x0000000c000c7225 */ /* 0x000fc800078e00ff */
[----:B--2---:R-:W-:Y:S01]  /*1850*/  IMAD R0, R23, R2, RZ ;  /* 0x0000000217007224 */ /* 0x004fe200078e02ff */
[----:B------:R-:W-:-:S03]  /*1860*/  IADD3 R13, R13, R10, RZ ;  /* 0x0000000a0d0d7210 */ /* 0x000fc60007ffe0ff */
[C---:B------:R-:W-:Y:S02]  /*1870*/  IMAD R0, R25.reuse, R3, R0 ;  /* 0x0000000319007224 */ /* 0x040fe400078e0200 */
[----:B------:R-:W-:-:S05]  /*1880*/  IMAD.WIDE.U32 R2, R25, R2, R12 ;  /* 0x0000000219027225 */ /* 0x000fca00078e000c */
[----:B------:R-:W-:Y:S02]  /*1890*/  IADD3 R23, R3, R0, RZ ;  /* 0x0000000003177210 */ /* 0x000fe40007ffe0ff */
[----:B------:R-:W-:-:S07]  /*18a0*/  MOV R10, R2 ;  /* 0x00000002000a7202 */ /* 0x000fce0000000f00 */
.L_x_5553:
[----:B------:R1:W5:Y:S01]  /*18b0*/  @P4 LDG.E R46, desc[UR6][R46.64] ;  /* 0x000000062e2e4981 */ /* 0x000362000c1e1900 */
[----:B------:R-:W-:Y:S01]  /*18c0*/  ISETP.NE.AND P0, PT, R180, -0x1, PT ;  /* 0xffffffffb400780c */ /* 0x000fe20003f05270 */
[----:B------:R-:W2:Y:S01]  /*18d0*/  LDC.64 R2, c[0x0][0x240] ;  /* 0x00009000ff027b82 */ /* 0x000ea20000000a00 */
[----:B------:R-:W-:Y:S01]  /*18e0*/  SHF.R.S32.HI R29, RZ, 0x1f, R8 ;  /* 0x0000001fff1d7819 */ /* 0x000fe20000011408 */
[----:B------:R-:W-:Y:S01]  /*18f0*/  ULDC.64 UR4, c[0x0][0x268] ;  /* 0x00009a0000047ab9 */ /* 0x000fe20000000a00 */
[C---:B------:R-:W-:Y:S01]  /*1900*/  SHF.L.U64.HI R177, R140.reuse, 0x4, R141 ;  /* 0x000000048cb17819 */ /* 0x040fe2000001028d */
[----:B------:R-:W-:Y:S01]  /*1910*/  IMAD.SHL.U32 R178, R140, 0x10, RZ ;  /* 0x000000108cb27824 */ /* 0x000fe200078e00ff */
[----:B------:R-:W-:-:S03]  /*1920*/  LEA.HI R27, R29, R8, RZ, 0x3 ;  /* 0x000000081d1b7211 */ /* 0x000fc600078f18ff */
[----:B------:R-:W3:Y:S01]  /*1930*/  LDC.64 R132, c[0x0][0x250] ;  /* 0x00009400ff847b82 */ /* 0x000ee20000000a00 */
[----:B------:R-:W-:Y:S02]  /*1940*/  SHF.R.S32.HI R126, RZ, 0x3, R27 ;  /* 0x00000003ff7e7819 */ /* 0x000fe4000001141b */
[----:B------:R-:W-:Y:S02]  /*1950*/  LOP3.LUT R27, R27, 0xfffffff8, RZ, 0xc0, !PT ;  /* 0xfffffff81b1b7812 */ /* 0x000fe400078ec0ff */
[--C-:B------:R-:W-:Y:S01]  /*1960*/  SHF.R.S32.HI R127, RZ, 0x1f, R126.reuse ;  /* 0x0000001fff7f7819 */ /* 0x100fe2000001147e */
[----:B-----5:R-:W-:Y:S02]  /*1970*/  IMAD.SHL.U32 R25, R126, 0x40, RZ ;  /* 0x000000407e197824 */ /* 0x020fe400078e00ff */
[----:B------:R-:W4:Y:S01]  /*1980*/  @!P0 LDC.64 R12, c[0x0][0x228] ;  /* 0x00008a00ff0c8b82 */ /* 0x000f220000000a00 */
[----:B------:R-:W-:Y:S02]  /*1990*/  IMAD.IADD R0, R8, 0x1, -R27 ;  /* 0x0000000108007824 */ /* 0x000fe400078e0a1b */
[----:B------:R-:W-:Y:S01]  /*19a0*/  LOP3.LUT R25, R25, 0x1c0, RZ, 0xc0, !PT ;  /* 0x000001c019197812 */ /* 0x000fe200078ec0ff */
[----:B------:R-:W-:-:S02]  /*19b0*/  IMAD.WIDE R26, R19, 0x40, R126 ;  /* 0x00000040131a7825 */ /* 0x000fc400078e027e */
[C---:B------:R-:W-:Y:S02]  /*19c0*/  SHF.L.U32 R59, R0.reuse, 0x2, RZ ;  /* 0x00000002003b7819 */ /* 0x040fe400000006ff */
[----:B------:R-:W-:Y:S01]  /*19d0*/  IMAD.SHL.U32 R100, R0, 0x8, RZ ;  /* 0x0000000800647824 */ /* 0x000fe200078e00ff */
[----:B------:R-:W-:Y:S01]  /*19e0*/  SHF.R.U32.HI R116, RZ, 0x3, R25 ;  /* 0x00000003ff747819 */ /* 0x000fe20000011619 */
[C---:B--2---:R-:W-:Y:S01]  /*19f0*/  @P0 IMAD.WIDE.U32 R18, R180.reuse, R2, RZ ;  /* 0x00000002b4120225 */ /* 0x044fe200078e00ff */
[----:B------:R-:W2:Y:S02]  /*1a00*/  LDC R62, c[0x0][0x2e0] ;  /* 0x0000b800ff3e7b82 */ /* 0x000ea40000000800 */
[--C-:B------:R-:W-:Y:S01]  /*1a10*/  LOP3.LUT R31, R25, 0x38, R100.reuse, 0xf8, !PT ;  /* 0x00000038191f7812 */ /* 0x100fe200078ef864 */
[----:B------:R-:W-:Y:S01]  /*1a20*/  @P0 IMAD R19, R180, R3, R19 ;  /* 0x00000003b4130224 */ /* 0x000fe200078e0213 */
[----:B------:R-:W-:Y:S01]  /*1a30*/  SHF.R.S32.HI R101, RZ, 0x1f, R100 ;  /* 0x0000001fff657819 */ /* 0x000fe20000011464 */
[----:B------:R-:W-:Y:S01]  /*1a40*/  IMAD R125, R127, R140, RZ ;  /* 0x0000008c7f7d7224 */ /* 0x000fe200078e02ff */
[----:B------:R-:W-:Y:S01]  /*1a50*/  LOP3.LUT R116, R31, R116, RZ, 0x3c, !PT ;  /* 0x000000741f747212 */ /* 0x000fe200078e3cff */
[----:B---3--:R-:W-:Y:S01]  /*1a60*/  IMAD.SHL.U32 R176, R132, 0x10, RZ ;  /* 0x0000001084b07824 */ /* 0x008fe200078e00ff */
[CC--:B------:R-:W-:Y:S01]  /*1a70*/  LEA.HI R25, R29.reuse, R8.reuse, RZ, 0x6 ;  /* 0x000000081d197211 */ /* 0x0c0fe200078f30ff */
[----:B------:R-:W-:Y:S01]  /*1a80*/  IMAD R125, R126, R141, R125 ;  /* 0x0000008d7e7d7224 */ /* 0x000fe200078e027d */
[----:B------:R-:W-:-:S02]  /*1a90*/  LEA.HI R29, R29, R8, RZ, 0x4 ;  /* 0x000000081d1d7211 */ /* 0x000fc400078f20ff */
[----:B------:R-:W-:Y:S01]  /*1aa0*/  SHF.L.U32 R25, R25, 0x3, RZ ;  /* 0x0000000319197819 */ /* 0x000fe200000006ff */
[-C--:B----4-:R-:W-:Y:S01]  /*1ab0*/  @!P0 IMAD R14, R11, R12.reuse, RZ ;  /* 0x0000000c0b0e8224 */ /* 0x090fe200078e02ff */
[----:B------:R-:W-:Y:S01]  /*1ac0*/  LOP3.LUT R29, R29, 0xfffffff0, RZ, 0xc0, !PT ;  /* 0xfffffff01d1d7812 */ /* 0x000fe200078ec0ff */
[C---:B------:R-:W-:Y:S01]  /*1ad0*/  @!P0 IMAD.WIDE.U32 R30, R9.reuse, R12, RZ ;  /* 0x0000000c091e8225 */ /* 0x040fe200078e00ff */
[----:B------:R-:W-:Y:S02]  /*1ae0*/  LOP3.LUT R116, R116, 0xfffffe00, R25, 0xf8, !PT ;  /* 0xfffffe0074747812 */ /* 0x000fe400078ef819 */
[----:B------:R-:W-:Y:S01]  /*1af0*/  SHF.L.U64.HI R175, R132, 0x4, R133 ;  /* 0x0000000484af7819 */ /* 0x000fe20000010285 */
[----:B------:R-:W-:Y:S02]  /*1b00*/  @P0 IMAD.MOV.U32 R12, RZ, RZ, R18 ;  /* 0x000000ffff0c0224 */ /* 0x000fe400078e0012 */
[----:B------:R-:W-:Y:S02]  /*1b10*/  @!P0 IMAD R13, R9, R13, R14 ;  /* 0x0000000d090d8224 */ /* 0x000fe400078e020e */
[----:B------:R-:W-:Y:S01]  /*1b20*/  @!P0 IMAD.MOV.U32 R12, RZ, RZ, R30 ;  /* 0x000000ffff0c8224 */ /* 0x000fe200078e001e */
[----:B--2---:R-:W-:Y:S01]  /*1b30*/  LEA.HI R62, R62, R62, RZ, 0x1 ;  /* 0x0000003e3e3e7211 */ /* 0x004fe200078f08ff */
[----:B------:R-:W-:Y:S01]  /*1b40*/  IMAD R14, R27, R2, RZ ;  /* 0x000000021b0e7224 */ /* 0x000fe200078e02ff */
[----:B------:R-:W-:Y:S01]  /*1b50*/  @!P0 IADD3 R19, R31, R13, RZ ;  /* 0x0000000d1f138210 */ /* 0x000fe20007ffe0ff */
[----:B------:R-:W-:Y:S01]  /*1b60*/  IMAD.IADD R8, R8, 0x1, -R29 ;  /* 0x0000000108087824 */ /* 0x000fe200078e0a1d */
[----:B------:R-:W-:Y:S01]  /*1b70*/  IADD3 R12, P1, R100, R12, RZ ;  /* 0x0000000c640c7210 */ /* 0x000fe20007f3e0ff */
[----:B------:R-:W-:Y:S01]  /*1b80*/  IMAD R14, R26, R3, R14 ;  /* 0x000000031a0e7224 */ /* 0x000fe200078e020e */
[----:B------:R-:W-:Y:S01]  /*1b90*/  IADD3 R18, P0, R100, R10, RZ ;  /* 0x0000000a64127210 */ /* 0x000fe20007f1e0ff */
[----:B------:R-:W-:Y:S01]  /*1ba0*/  IMAD R3, R5, UR4, RZ ;  /* 0x0000000405037c24 */ /* 0x000fe2000f8e02ff */
[----:B------:R-:W-:Y:S01]  /*1bb0*/  SHF.R.S32.HI R61, RZ, 0x1, R62 ;  /* 0x00000001ff3d7819 */ /* 0x000fe2000001143e */
[C---:B------:R-:W-:Y:S01]  /*1bc0*/  IMAD.X R13, R101.reuse, 0x1, R19, P1 ;  /* 0x00000001650d7824 */ /* 0x040fe200008e0613 */
[----:B------:R-:W-:Y:S01]  /*1bd0*/  SHF.R.S32.HI R55, RZ, 0x1f, R8 ;  /* 0x0000001fff377819 */ /* 0x000fe20000011408 */
[----:B------:R-:W-:Y:S01]  /*1be0*/  IMAD.X R19, R101, 0x1, R23, P0 ;  /* 0x0000000165137824 */ /* 0x000fe200000e0617 */
[----:B------:R-:W-:Y:S01]  /*1bf0*/  IADD3 R118, P0, R126, R21, RZ ;  /* 0x000000157e767210 */ /* 0x000fe20007f1e0ff */
[----:B------:R-:W-:Y:S01]  /*1c00*/  IMAD.WIDE.U32 R26, R26, R2, R12 ;  /* 0x000000021a1a7225 */ /* 0x000fe200078e000c */
[----:B------:R-:W-:-:S02]  /*1c10*/  SHF.R.S32.HI R2, RZ, 0x1f, R128 ;  /* 0x0000001fff027819 */ /* 0x000fc40000011480 */
[----:B------:R-:W-:Y:S01]  /*1c20*/  LEA.HI R55, R55, R8, RZ, 0x3 ;  /* 0x0000000837377211 */ /* 0x000fe200078f18ff */
[C---:B------:R-:W-:Y:S02]  /*1c30*/  IMAD R3, R4.reuse, UR5, R3 ;  /* 0x0000000504037c24 */ /* 0x040fe4000f8e0203 */
[----:B------:R-:W-:Y:S01]  /*1c40*/  IMAD.WIDE.U32 R18, R4, UR4, R18 ;  /* 0x0000000404127c25 */ /* 0x000fe2000f8e0012 */
[----:B------:R-:W-:Y:S01]  /*1c50*/  ULDC.64 UR4, c[0x0][0x258] ;  /* 0x0000960000047ab9 */ /* 0x000fe20000000a00 */
[----:B------:R-:W-:Y:S02]  /*1c60*/  LOP3.LUT R13, R55, 0xfffffff8, RZ, 0xc0, !PT ;  /* 0xfffffff8370d7812 */ /* 0x000fe400078ec0ff */
[----:B------:R-:W-:Y:S01]  /*1c70*/  IMAD.X R17, R127, 0x1, R17, P0 ;  /* 0x000000017f117824 */ /* 0x000fe200000e0611 */
[----:B------:R-:W-:Y:S01]  /*1c80*/  IADD3 R3, R19, R3, RZ ;  /* 0x0000000313037210 */ /* 0x000fe20007ffe0ff */
[----:B------:R-:W-:Y:S01]  /*1c90*/  IMAD R131, R2, UR4, RZ ;  /* 0x0000000402837c24 */ /* 0x000fe2000f8e02ff */
[----:B------:R-:W-:Y:S01]  /*1ca0*/  IADD3 R122, P0, R100, R6, RZ ;  /* 0x00000006647a7210 */ /* 0x000fe20007f1e0ff */
[----:B------:R-:W-:Y:S01]  /*1cb0*/  IMAD R17, R17, R132, RZ ;  /* 0x0000008411117224 */ /* 0x000fe200078e02ff */
[----:B------:R-:W-:Y:S01]  /*1cc0*/  IADD3 R54, R8, -R13, RZ ;  /* 0x8000000d08367210 */ /* 0x000fe20007ffe0ff */
[----:B------:R-:W-:-:S02]  /*1cd0*/  IMAD.MOV.U32 R2, RZ, RZ, R18 ;  /* 0x000000ffff027224 */ /* 0x000fc400078e0012 */
[C---:B------:R-:W-:Y:S02]  /*1ce0*/  IMAD R121, R118.reuse, R133, R17 ;  /* 0x0000008576797224 */ /* 0x040fe400078e0211 */
[----:B------:R-:W-:Y:S01]  /*1cf0*/  IMAD.WIDE.U32 R118, R118, R132, R2 ;  /* 0x0000008476767225 */ /* 0x000fe200078e0002 */
[----:B------:R-:W-:-:S03]  /*1d00*/  SHF.R.S32.HI R3, RZ, 0x1f, R56 ;  /* 0x0000001fff037819 */ /* 0x000fc60000011438 */
[----:B------:R-:W-:Y:S01]  /*1d10*/  IMAD.X R123, R101, 0x1, R15, P0 ;  /* 0x00000001657b7824 */ /* 0x000fe200000e060f */
[----:B------:R-:W-:Y:S01]  /*1d20*/  LEA.HI R66, R3, R56, RZ, 0x7 ;  /* 0x0000003803427211 */ /* 0x000fe200078f38ff */
[----:B------:R-:W-:Y:S02]  /*1d30*/  IMAD.IADD R27, R27, 0x1, R14 ;  /* 0x000000011b1b7824 */ /* 0x000fe400078e020e */
[----:B------:R-:W-:Y:S01]  /*1d40*/  IMAD R60, R126, R61, R59 ;  /* 0x0000003d7e3c7224 */ /* 0x000fe200078e023b */
[----:B------:R-:W-:Y:S01]  /*1d50*/  SHF.R.S32.HI R66, RZ, 0x7, R66 ;  /* 0x00000007ff427819 */ /* 0x000fe20000011442 */
[C---:B------:R-:W-:Y:S02]  /*1d60*/  IMAD R131, R128.reuse, UR5, R131 ;  /* 0x0000000580837c24 */ /* 0x040fe4000f8e0283 */
[----:B------:R-:W-:Y:S01]  /*1d70*/  IMAD.WIDE.U32 R128, R128, UR4, R26 ;  /* 0x0000000480807c25 */ /* 0x000fe2000f8e001a */
[----:B------:R-:W-:Y:S02]  /*1d80*/  VIMNMX R66, RZ, R66, !PT ;  /* 0x00000042ff427248 */ /* 0x000fe40007fe0100 */
[----:B------:R-:W-:Y:S01]  /*1d90*/  IADD3 R59, R59, R60, RZ ;  /* 0x0000003c3b3b7210 */ /* 0x000fe20007ffe0ff */
[----:B------:R-:W-:Y:S01]  /*1da0*/  IMAD.WIDE.U32 R122, R126, R140, R122 ;  /* 0x0000008c7e7a7225 */ /* 0x000fe200078e007a */
[----:B------:R-:W-:-:S02]  /*1db0*/  ISETP.GT.AND P0, PT, R52, R66, PT ;  /* 0x000000423400720c */ /* 0x000fc40003f04270 */
[----:B------:R-:W-:Y:S01]  /*1dc0*/  SHF.R.S32.HI R58, RZ, 0x1f, R60 ;  /* 0x0000001fff3a7819 */ /* 0x000fe2000001143c */
[----:B------:R-:W-:Y:S01]  /*1dd0*/  IMAD.IADD R125, R123, 0x1, R125 ;  /* 0x000000017b7d7824 */ /* 0x000fe200078e027d */
[----:B------:R-:W-:Y:S01]  /*1de0*/  SHF.R.S32.HI R57, RZ, 0x1f, R59 ;  /* 0x0000001fff397819 */ /* 0x000fe2000001143b */
[----:B------:R-:W-:Y:S01]  /*1df0*/  IMAD.IADD R121, R119, 0x1, R121 ;  /* 0x0000000177797824 */ /* 0x000fe200078e0279 */
[----:B------:R-:W-:Y:S01]  /*1e00*/  IADD3 R131, R129, R131, RZ ;  /* 0x0000008381837210 */ /* 0x000fe20007ffe0ff */
[----:B------:R-:W-:-:S06]  /*1e10*/  @!P4 IMAD.MOV.U32 R46, RZ, RZ, RZ ;  /* 0x000000ffff2ec224 */ /* 0x000fcc00078e00ff */
[----:B-1----:R-:W-:Y:S05]  /*1e20*/  @!P0 BRA `(.L_x_5555) ;  /* 0x0000006800048947 */ /* 0x002fea0003800000 */
[----:B------:R-:W1:Y:S01]  /*1e30*/  LDC.64 R2, c[0x0][0x338] ;  /* 0x0000ce00ff027b82 */ /* 0x000e620000000a00 */
[----:B------:R-:W-:Y:S01]  /*1e40*/  ULDC.64 UR8, c[0x0][0x330] ;  /* 0x0000cc0000087ab9 */ /* 0x000fe20000000a00 */
[----:B------:R-:W-:Y:S01]  /*1e50*/  ULDC.64 UR4, c[0x0][0x328] ;  /* 0x0000ca0000047ab9 */ /* 0x000fe20000000a00 */
[C---:B------:R-:W-:Y:S01]  /*1e60*/  IMAD R6, R11.reuse, UR8, RZ ;  /* 0x000000080b067c24 */ /* 0x040fe2000f8e02ff */
[--C-:B------:R-:W-:Y:S01]  /*1e70*/  SHF.R.S32.HI R10, RZ, 0x1f, R56.reuse ;  /* 0x0000001fff0a7819 */ /* 0x100fe20000011438 */
[----:B------:R-:W-:Y:S01]  /*1e80*/  IMAD R0, R11, UR4, RZ ;  /* 0x000000040b007c24 */ /* 0x000fe2000f8e02ff */
[----:B------:R-:W-:Y:S01]  /*1e90*/  IADD3 R8, P1, P0, R7, R126, -R56 ;  /* 0x0000007e07087210 */ /* 0x000fe2000783e838 */
[----:B------:R-:W-:Y:S01]  /*1ea0*/  IMAD.WIDE.U32 R14, R9, UR8, R100 ;  /* 0x00000008090e7c25 */ /* 0x000fe2000f8e0064 */
[----:B------:R-:W-:Y:S01]  /*1eb0*/  SHF.L.U32 R77, R133, 0x6, RZ ;  /* 0x00000006854d7819 */ /* 0x000fe200000006ff */
[----:B------:R-:W-:Y:S01]  /*1ec0*/  ULDC.64 UR10, c[0x0][0x350] ;  /* 0x0000d400000a7ab9 */ /* 0x000fe20000000a00 */
[----:B------:R-:W-:Y:S01]  /*1ed0*/  IADD3 R46, R46, R7, RZ ;  /* 0x000000072e2e7210 */ /* 0x000fe20007ffe0ff */
[C---:B------:R-:W-:Y:S01]  /*1ee0*/  IMAD R6, R9.reuse, UR9, R6 ;  /* 0x0000000909067c24 */ /* 0x040fe2000f8e0206 */
[----:B------:R-:W-:Y:S01]  /*1ef0*/  ULDC.64 UR8, c[0x0][0x348] ;  /* 0x0000d20000087ab9 */ /* 0x000fe20000000a00 */
[----:B------:R-:W-:Y:S01]  /*1f00*/  IMAD.WIDE.U32 R12, R9, UR4, R100 ;  /* 0x00000004090c7c25 */ /* 0x000fe2000f8e0064 */
[----:B------:R-:W2:Y:S01]  /*1f10*/  LDC R67, c[0x0][0x340] ;  /* 0x0000d000ff437b82 */ /* 0x000ea20000000800 */
[----:B------:R-:W-:Y:S01]  /*1f20*/  ULDC UR32, c[0x0][0x2d0] ;  /* 0x0000b40000207ab9 */ /* 0x000fe20000000800 */
[----:B------:R-:W-:Y:S01]  /*1f30*/  SHF.L.U32 R73, R141, 0x6, RZ ;  /* 0x000000068d497819 */ /* 0x000fe200000006ff */
[----:B------:R-:W-:Y:S01]  /*1f40*/  IMAD R0, R9, UR5, R0 ;  /* 0x0000000509007c24 */ /* 0x000fe2000f8e0200 */
[----:B------:R-:W-:Y:S01]  /*1f50*/  SHF.R.S32.HI R9, RZ, 0x1f, R7 ;  /* 0x0000001fff097819 */ /* 0x000fe20000011407 */
[----:B------:R-:W-:Y:S01]  /*1f60*/  ULDC.64 UR4, c[0x0][0x340] ;  /* 0x0000d00000047ab9 */ /* 0x000fe20000000a00 */
[----:B------:R-:W-:Y:S01]  /*1f70*/  IMAD.IADD R15, R15, 0x1, R6 ;  /* 0x000000010f0f7824 */ /* 0x000fe200078e0206 */
[----:B------:R-:W-:Y:S01]  /*1f80*/  USHF.L.U64.HI UR25, UR4, 0x4, UR5 ;  /* 0x0000000404197899 */ /* 0x000fe20008010205 */
[----:B------:R-:W-:Y:S01]  /*1f90*/  IADD3.X R11, R9, R127, ~R10, P1, P0 ;  /* 0x0000007f090b7210 */ /* 0x000fe20000fe0c0a */
[----:B------:R-:W-:Y:S01]  /*1fa0*/  IMAD.IADD R13, R13, 0x1, R0 ;  /* 0x000000010d0d7824 */ /* 0x000fe200078e0200 */
[----:B------:R-:W-:Y:S01]  /*1fb0*/  USHF.L.U32 UR26, UR4, 0x4, URZ ;  /* 0x00000004041a7899 */ /* 0x000fe2000800063f */
[----:B------:R-:W-:Y:S01]  /*1fc0*/  IMAD.WIDE.U32 R14, R8, UR4, R14 ;  /* 0x00000004080e7c25 */ /* 0x000fe2000f8e000e */
[----:B------:R-:W-:Y:S01]  /*1fd0*/  USHF.L.U64.HI UR13, UR4, 0x5, UR5 ;  /* 0x00000005040d7899 */ /* 0x000fe20008010205 */
[----:B------:R-:W-:Y:S01]  /*1fe0*/  SHF.L.U32 R111, R61, 0x4, RZ ;  /* 0x000000043d6f7819 */ /* 0x000fe200000006ff */
[----:B------:R-:W-:Y:S01]  /*1ff0*/  USHF.L.U32 UR22, UR4, 0x5, URZ ;  /* 0x0000000504167899 */ /* 0x000fe2000800063f */
[C---:B------:R-:W-:Y:S01]  /*2000*/  IMAD R9, R11.reuse, UR4, RZ ;  /* 0x000000040b097c24 */ /* 0x040fe2000f8e02ff */
[----:B------:R-:W-:Y:S01]  /*2010*/  UIMAD.WIDE.U32 UR20, UR4, 0x60, URZ ;  /* 0x00000060041478a5 */ /* 0x000fe2000f8e003f */
[-C--:B-1----:R-:W-:Y:S01]  /*2020*/  IMAD R0, R11, R2.reuse, RZ ;  /* 0x000000020b007224 */ /* 0x082fe200078e02ff */
[----:B------:R-:W-:Y:S01]  /*2030*/  UIMAD UR12, UR5, 0x60, URZ ;  /* 0x00000060050c78a4 */ /* 0x000fe2000f8e023f */
[----:B------:R-:W-:Y:S01]  /*2040*/  IMAD.WIDE.U32 R10, R132, 0x40, RZ ;  /* 0x00000040840a7825 */ /* 0x000fe200078e00ff */
[----:B------:R-:W-:Y:S01]  /*2050*/  USHF.L.U64.HI UR23, UR4, 0x6, UR5 ;  /* 0x0000000604177899 */ /* 0x000fe20008010205 */
[----:B------:R-:W-:Y:S01]  /*2060*/  SHF.L.U32 R108, R61, 0x6, RZ ;  /* 0x000000063d6c7819 */ /* 0x000fe200000006ff */
[----:B------:R-:W-:Y:S01]  /*2070*/  USHF.L.U32 UR24, UR4, 0x6, URZ ;  /* 0x0000000604187899 */ /* 0x000fe2000800063f */
[----:B------:R-:W-:Y:S01]  /*2080*/  IMAD R6, R8, UR5, R9 ;  /* 0x0000000508067c24 */ /* 0x000fe2000f8e0209 */
[----:B------:R-:W-:Y:S01]  /*2090*/  SHF.L.U32 R78, R10, 0x1, RZ ;  /* 0x000000010a4e7819 */ /* 0x000fe200000006ff */
[C---:B------:R-:W-:Y:S01]  /*20a0*/  IMAD R0, R8.reuse, R3, R0 ;  /* 0x0000000308007224 */ /* 0x040fe200078e0200 */
[----:B------:R-:W-:Y:S01]  /*20b0*/  UIMAD.WIDE.U32 UR18, UR4, 0xa0, URZ ;  /* 0x000000a0041278a5 */ /* 0x000fe2000f8e003f */
[----:B------:R-:W-:Y:S01]  /*20c0*/  IMAD.IADD R77, R11, 0x1, R77 ;  /* 0x000000010b4d7824 */ /* 0x000fe200078e024d */
[----:B------:R-:W-:Y:S01]  /*20d0*/  UIMAD.WIDE.U32 UR16, UR4, 0xc0, URZ ;  /* 0x000000c0041078a5 */ /* 0x000fe2000f8e003f */
[----:B------:R-:W-:Y:S01]  /*20e0*/  IMAD.WIDE.U32 R8, R8, R2, R12 ;  /* 0x0000000208087225 */ /* 0x000fe200078e000c */
[----:B------:R-:W-:Y:S01]  /*20f0*/  UIMAD UR27, UR5, 0xe0, URZ ;  /* 0x000000e0051b78a4 */ /* 0x000fe2000f8e023f */
[----:B------:R-:W-:Y:S01]  /*2100*/  SHF.L.U64.HI R68, R2, 0x5, R3 ;  /* 0x0000000502447819 */ /* 0x000fe20000010203 */
[----:B------:R-:W-:Y:S01]  /*2110*/  UIMAD.WIDE.U32 UR28, UR4, 0xe0, URZ ;  /* 0x000000e0041c78a5 */ /* 0x000fe2000f8e003f */
[----:B------:R-:W-:Y:S01]  /*2120*/  SHF.L.U64.HI R77, R10, 0x1, R77 ;  /* 0x000000010a4d7819 */ /* 0x000fe2000001024d */
[----:B------:R-:W-:Y:S01]  /*2130*/  IMAD.IADD R15, R15, 0x1, R6 ;  /* 0x000000010f0f7824 */ /* 0x000fe200078e0206 */
[----:B------:R-:W-:Y:S01]  /*2140*/  MOV R10, R8 ;  /* 0x00000008000a7202 */ /* 0x000fe20000000f00 */
[C---:B------:R-:W-:Y:S01]  /*2150*/  IMAD R87, R5.reuse, UR10, RZ ;  /* 0x0000000a05577c24 */ /* 0x040fe2000f8e02ff */
[C-C-:B------:R-:W-:Y:S01]  /*2160*/  SHF.L.U64.HI R71, R2.reuse, 0x6, R3.reuse ;  /* 0x0000000602477819 */ /* 0x140fe20000010203 */
[----:B------:R-:W-:Y:S01]  /*2170*/  IMAD R89, R5, UR8, RZ ;  /* 0x0000000805597c24 */ /* 0x000fe2000f8e02ff */
[C---:B------:R-:W-:Y:S01]  /*2180*/  SHF.L.U64.HI R94, R2.reuse, 0x4, R3 ;  /* 0x00000004025e7819 */ /* 0x040fe20000010203 */
[----:B------:R-:W-:Y:S01]  /*2190*/  IMAD.IADD R11, R9, 0x1, R0 ;  /* 0x00000001090b7824 */ /* 0x000fe200078e0200 */
[C---:B------:R-:W-:Y:S01]  /*21a0*/  SHF.L.U32 R69, R2.reuse, 0x5, RZ ;  /* 0x0000000502457819 */ /* 0x040fe200000006ff */
[----:B------:R-:W-:Y:S01]  /*21b0*/  IMAD R46, R61, R46, RZ ;  /* 0x0000002e3d2e7224 */ /* 0x000fe200078e02ff */
[----:B------:R-:W-:Y:S01]  /*21c0*/  SHF.L.U32 R95, R2, 0x4, RZ ;  /* 0x00000004025f7819 */ /* 0x000fe200000006ff */
[----:B------:R-:W-:Y:S01]  /*21d0*/  IMAD R87, R4, UR11, R87 ;  /* 0x0000000b04577c24 */ /* 0x000fe2000f8e0257 */
[----:B------:R-:W-:Y:S01]  /*21e0*/  IADD3 R64, R126, 0x20, RZ ;  /* 0x000000207e407810 */ /* 0x000fe20007ffe0ff */
[C---:B------:R-:W-:Y:S01]  /*21f0*/  IMAD.WIDE.U32 R6, R4.reuse, UR10, R14 ;  /* 0x0000000a04067c25 */ /* 0x040fe2000f8e000e */
[----:B------:R-:W-:Y:S01]  /*2200*/  SHF.R.S32.HI R45, RZ, 0x1f, R46 ;  /* 0x0000001fff2d7819 */ /* 0x000fe2000001142e */
[----:B------:R-:W-:Y:S01]  /*2210*/  ULDC.64 UR10, c[0x0][0x320] ;  /* 0x0000c800000a7ab9 */ /* 0x000fe20000000a00 */
[-C--:B------:R-:W-:Y:S01]  /*2220*/  IADD3 R92, P2, R59, R46.reuse, RZ ;  /* 0x0000002e3b5c7210 */ /* 0x080fe20007f5e0ff */
[----:B------:R-:W-:Y:S01]  /*2230*/  IMAD R89, R4, UR9, R89 ;  /* 0x0000000904597c24 */ /* 0x000fe2000f8e0259 */
[----:B------:R-:W-:Y:S01]  /*2240*/  IADD3 R46, P3, R60, R46, RZ ;  /* 0x0000002e3c2e7210 */ /* 0x000fe20007f7e0ff */
[----:B------:R-:W-:Y:S01]  /*2250*/  IMAD.WIDE.U32 R4, R4, UR8, R10 ;  /* 0x0000000804047c25 */ /* 0x000fe2000f8e000a */
[----:B------:R-:W-:Y:S01]  /*2260*/  ULDC.64 UR8, c[0x0][0x318] ;  /* 0x0000c60000087ab9 */ /* 0x000fe20000000a00 */
[----:B------:R-:W-:Y:S01]  /*2270*/  LEA R86, P1, R6, UR10, 0x1 ;  /* 0x0000000a06567c11 */ /* 0x000fe2000f8208ff */
[----:B------:R-:W-:Y:S01]  /*2280*/  UIMAD UR10, UR5, 0xc0, URZ ;  /* 0x000000c0050a78a4 */ /* 0x000fe2000f8e023f */
[----:B------:R-:W-:Y:S01]  /*2290*/  IMAD.IADD R87, R7, 0x1, R87 ;  /* 0x0000000107577824 */ /* 0x000fe200078e0257 */
[----:B------:R-:W-:Y:S01]  /*22a0*/  IADD3 R89, R5, R89, RZ ;  /* 0x0000005905597210 */ /* 0x000fe20007ffe0ff */
[----:B------:R-:W-:Y:S01]  /*22b0*/  IMAD.SHL.U32 R74, R133, 0x20, RZ ;  /* 0x00000020854a7824 */ /* 0x000fe200078e00ff */
[----:B------:R-:W-:Y:S01]  /*22c0*/  LEA R88, P0, R4, UR8, 0x1 ;  /* 0x0000000804587c11 */ /* 0x000fe2000f8008ff */
[----:B------:R-:W-:Y:S01]  /*22d0*/  IMAD.WIDE.U32 R8, R132, 0x20, RZ ;  /* 0x0000002084087825 */ /* 0x000fe200078e00ff */
[----:B------:R-:W-:Y:S01]  /*22e0*/  IADD3.X R93, R57, R45, RZ, P2, !PT ;  /* 0x0000002d395d7210 */ /* 0x000fe200017fe4ff */
[----:B------:R-:W-:Y:S01]  /*22f0*/  USHF.L.U64.HI UR25, UR26, 0x1, UR25 ;  /* 0x000000011a197899 */ /* 0x000fe20008010219 */
[----:B------:R-:W-:Y:S01]  /*2300*/  LEA.HI.X R87, R6, UR11, R87, 0x1, P1 ;  /* 0x0000000b06577c11 */ /* 0x000fe200088f0c57 */
[----:B------:R-:W-:Y:S01]  /*2310*/  IMAD.X R45, R58, 0x1, R45, P3 ;  /* 0x000000013a2d7824 */ /* 0x000fe200018e062d */
[----:B------:R-:W-:Y:S01]  /*2320*/  LEA.HI.X R89, R4, UR9, R89, 0x1, P0 ;  /* 0x0000000904597c11 */ /* 0x000fe200080f0c59 */
[----:B------:R-:W-:Y:S01]  /*2330*/  UIMAD UR11, UR5, 0xa0, URZ ;  /* 0x000000a0050b78a4 */ /* 0x000fe2000f8e023f */
[----:B------:R-:W-:Y:S01]  /*2340*/  SHF.L.U64.HI R93, R92, 0x1, R93 ;  /* 0x000000015c5d7819 */ /* 0x000fe2000001025d */
[----:B------:R-:W-:Y:S01]  /*2350*/  ULDC.64 UR8, c[0x0][0x218] ;  /* 0x0000860000087ab9 */ /* 0x000fe20000000a00 */
[----:B------:R-:W-:Y:S01]  /*2360*/  ULDC.64 UR4, c[0x0][0x220] ;  /* 0x0000880000047ab9 */ /* 0x000fe20000000a00 */
[----:B------:R-:W-:Y:S01]  /*2370*/  LEA R82, P1, R122, UR8, 0x1 ;  /* 0x000000087a527c11 */ /* 0x000fe2000f8208ff */
[----:B------:R-:W-:Y:S01]  /*2380*/  IMAD.SHL.U32 R13, R141, 0x20, RZ ;  /* 0x000000208d0d7824 */ /* 0x000fe200078e00ff */
[----:B------:R-:W-:Y:S01]  /*2390*/  LEA R84, P0, R118, UR4, 0x1 ;  /* 0x0000000476547c11 */ /* 0x000fe2000f8008ff */
[----:B------:R-:W-:Y:S01]  /*23a0*/  IMAD.WIDE.U32 R142, R140, 0x40, RZ ;  /* 0x000000408c8e7825 */ /* 0x000fe200078e00ff */
[----:B------:R-:W-:Y:S01]  /*23b0*/  SHF.L.U64.HI R45, R46, 0x1, R45 ;  /* 0x000000012e2d7819 */ /* 0x000fe2000001022d */
[----:B------:R-:W-:Y:S01]  /*23c0*/  UIADD3 UR33, UR21, UR12, URZ ;  /* 0x0000000c15217290 */ /* 0x000fe2000fffe03f */
[----:B------:R-:W-:Y:S01]  /*23d0*/  LEA.HI.X R83, R122, UR9, R125, 0x1, P1 ;  /* 0x000000097a537c11 */ /* 0x000fe200088f0c7d */
[----:B------:R-:W-:Y:S01]  /*23e0*/  IMAD.SHL.U32 R46, R46, 0x2, RZ ;  /* 0x000000022e2e7824 */ /* 0x000fe200078e00ff */
[----:B------:R-:W-:Y:S01]  /*23f0*/  LEA.HI.X R85, R118, UR5, R121, 0x1, P0 ;  /* 0x0000000576557c11 */ /* 0x000fe200080f0c79 */
[----:B------:R-:W-:Y:S01]  /*2400*/  ULDC.64 UR8, c[0x0][0x360] ;  /* 0x0000d80000087ab9 */ /* 0x000fe20000000a00 */
[----:B------:R-:W-:Y:S01]  /*2410*/  ULDC.64 UR4, c[0x0][0x358] ;  /* 0x0000d60000047ab9 */ /* 0x000fe20000000a00 */
[----:B------:R-:W-:Y:S01]  /*2420*/  IADD3 R74, R9, R74, RZ ;  /* 0x0000004a094a7210 */ /* 0x000fe20007ffe0ff */
[C---:B------:R-:W-:Y:S01]  /*2430*/  IMAD R7, R133.reuse, 0x60, RZ ;  /* 0x0000006085077824 */ /* 0x040fe200078e02ff */
[C---:B------:R-:W-:Y:S01]  /*2440*/  IADD3 R10, P1, R46.reuse, UR8, RZ ;  /* 0x000000082e0a7c10 */ /* 0x040fe2000ff3e0ff */
[C---:B------:R-:W-:Y:S01]  /*2450*/  IMAD R79, R133.reuse, 0xa0, RZ ;  /* 0x000000a0854f7824 */ /* 0x040fe200078e02ff */
[----:B------:R-:W-:Y:S01]  /*2460*/  IADD3 R46, P0, R46, UR4, RZ ;  /* 0x000000042e2e7c10 */ /* 0x000fe2000ff1e0ff */
[C---:B------:R-:W-:Y:S01]  /*2470*/  IMAD R5, R133.reuse, 0xc0, RZ ;  /* 0x000000c085057824 */ /* 0x040fe200078e02ff */
[----:B------:R-:W-:Y:S01]  /*2480*/  SHF.L.U32 R92, R92, 0x1, RZ ;  /* 0x000000015c5c7819 */ /* 0x000fe200000006ff */
[----:B------:R-:W-:Y:S01]  /*2490*/  IMAD R81, R133, 0xe0, RZ ;  /* 0x000000e085517824 */ /* 0x000fe200078e02ff */
[C---:B------:R-:W-:Y:S01]  /*24a0*/  IADD3.X R9, R45.reuse, UR9, RZ, P1, !PT ;  /* 0x000000092d097c10 */ /* 0x040fe20008ffe4ff */
[----:B------:R-:W-:Y:S01]  /*24b0*/  IMAD.WIDE.U32 R138, R132, 0x60, RZ ;  /* 0x00000060848a7825 */ /* 0x000fe200078e00ff */
[----:B------:R-:W-:Y:S01]  /*24c0*/  IADD3.X R45, R45, UR5, RZ, P0, !PT ;  /* 0x000000052d2d7c10 */ /* 0x000fe200087fe4ff */
[----:B------:R-:W-:Y:S01]  /*24d0*/  USHF.L.U64.HI UR23, UR24, 0x1, UR23 ;  /* 0x0000000118177899 */ /* 0x000fe20008010217 */
[----:B------:R-:W-:Y:S01]  /*24e0*/  ISETP.GE.AND P0, PT, R100, UR32, PT ;  /* 0x0000002064007c0c */ /* 0x000fe2000bf06270 */
[----:B------:R-:W-:Y:S01]  /*24f0*/  IMAD.WIDE.U32 R136, R132, 0xa0, RZ ;  /* 0x000000a084887825 */ /* 0x000fe200078e00ff */
[C---:B------:R-:W-:Y:S01]  /*2500*/  IADD3 R90, P3, R92.reuse, UR8, RZ ;  /* 0x000000085c5a7c10 */ /* 0x040fe2000ff7e0ff */
[----:B------:R-:W-:Y:S01]  /*2510*/  USHF.L.U64.HI UR32, UR22, 0x1, UR13 ;  /* 0x0000000116207899 */ /* 0x000fe2000801020d */
[----:B------:R-:W-:Y:S01]  /*2520*/  IADD3 R92, P2, R92, UR4, RZ ;  /* 0x000000045c5c7c10 */ /* 0x000fe2000ff5e0ff */
[----:B------:R-:W-:Y:S01]  /*2530*/  IMAD.WIDE.U32 R134, R132, 0xc0, RZ ;  /* 0x000000c084867825 */ /* 0x000fe200078e00ff */
[----:B------:R-:W-:Y:S01]  /*2540*/  SHF.L.U64.HI R74, R8, 0x1, R74 ;  /* 0x00000001084a7819 */ /* 0x000fe2000001024a */
[----:B------:R-:W-:Y:S01]  /*2550*/  UIADD3 UR34, UR19, UR11, URZ ;  /* 0x0000000b13227290 */ /* 0x000fe2000fffe03f */
[C---:B------:R-:W-:Y:S01]  /*2560*/  IADD3 R115, R126.reuse, 0x40, RZ ;  /* 0x000000407e737810 */ /* 0x040fe20007ffe0ff */
[C---:B------:R-:W-:Y:S01]  /*2570*/  IMAD.SHL.U32 R110, R61.reuse, 0x20, RZ ;  /* 0x000000203d6e7824 */ /* 0x040fe200078e00ff */
[----:B------:R-:W-:Y:S01]  /*2580*/  IADD3 R113, R126, 0x60, RZ ;  /* 0x000000607e717810 */ /* 0x000fe20007ffe0ff */
[----:B------:R-:W-:Y:S01]  /*2590*/  IMAD R109, R61, 0x30, RZ ;  /* 0x000000303d6d7824 */ /* 0x000fe200078e02ff */
[----:B------:R-:W-:Y:S01]  /*25a0*/  IADD3 R73, R143, R73, RZ ;  /* 0x000000498f497210 */ /* 0x000fe20007ffe0ff */
[C---:B------:R-:W-:Y:S01]  /*25b0*/  IMAD R107, R61.reuse, 0x50, RZ ;  /* 0x000000503d6b7824 */ /* 0x040fe200078e02ff */
[----:B------:R-:W-:Y:S01]  /*25c0*/  P2R R117, PR, RZ, 0x1 ;  /* 0x00000001ff757803 */ /* 0x000fe20000000000 */
[----:B------:R-:W-:Y:S01]  /*25d0*/  IMAD R106, R61, 0x60, RZ ;  /* 0x000000603d6a7824 */ /* 0x000fe200078e02ff */
[----:B------:R-:W-:Y:S01]  /*25e0*/  IADD3 R76, R139, R7, RZ ;  /* 0x000000078b4c7210 */ /* 0x000fe20007ffe0ff */
[----:B------:R-:W-:Y:S01]  /*25f0*/  IMAD R105, R61, 0x70, RZ ;  /* 0x000000703d697824 */ /* 0x000fe200078e02ff */
[----:B------:R-:W-:Y:S01]  /*2600*/  IADD3 R80, R135, R5, RZ ;  /* 0x0000000587507210 */ /* 0x000fe20007ffe0ff */
[----:B------:R-:W-:Y:S01]  /*2610*/  IMAD.WIDE.U32 R140, R140, 0x20, RZ ;  /* 0x000000208c8c7825 */ /* 0x000fe200078e00ff */
[----:B------:R-:W-:Y:S01]  /*2620*/  SHF.R.S32.HI R104, RZ, 0x1f, R111 ;  /* 0x0000001fff687819 */ /* 0x000fe2000001146f */
[----:B------:R-:W-:Y:S01]  /*2630*/  UIADD3 UR35, UR17, UR10, URZ ;  /* 0x0000000a11237290 */ /* 0x000fe2000fffe03f */
[----:B------:R-:W-:Y:S01]  /*2640*/  SHF.R.S32.HI R103, RZ, 0x1f, R110 ;  /* 0x0000001fff677819 */ /* 0x000fe2000001146e */
[----:B------:R-:W-:Y:S01]  /*2650*/  IMAD.WIDE.U32 R132, R132, 0xe0, RZ ;  /* 0x000000e084847825 */ /* 0x000fe200078e00ff */
[----:B------:R-:W-:Y:S01]  /*2660*/  SHF.R.S32.HI R102, RZ, 0x1f, R109 ;  /* 0x0000001fff667819 */ /* 0x000fe2000001146d */
[----:B------:R-:W-:Y:S01]  /*2670*/  ULDC UR4, c[0x0][0x2e0] ;  /* 0x0000b80000047ab9 */ /* 0x000fe20000000800 */
[----:B------:R-:W-:Y:S01]  /*2680*/  SHF.R.S32.HI R99, RZ, 0x1f, R108 ;  /* 0x0000001fff637819 */ /* 0x000fe2000001146c */
[----:B------:R-:W-:Y:S01]  /*2690*/  IMAD.SHL.U32 R75, R8, 0x2, RZ ;  /* 0x00000002084b7824 */ /* 0x000fe200078e00ff */
[----:B------:R-:W-:Y:S01]  /*26a0*/  SHF.R.S32.HI R98, RZ, 0x1f, R107 ;  /* 0x0000001fff627819 */ /* 0x000fe2000001146b */
[----:B------:R-:W-:Y:S01]  /*26b0*/  IMAD.SHL.U32 R72, R2, 0x40, RZ ;  /* 0x0000004002487824 */ /* 0x000fe200078e00ff */
[----:B------:R-:W-:Y:S01]  /*26c0*/  SHF.R.S32.HI R97, RZ, 0x1f, R106 ;  /* 0x0000001fff617819 */ /* 0x000fe2000001146a */
[C---:B------:R-:W-:Y:S01]  /*26d0*/  VIADD R65, R126.reuse, 0x10 ;  /* 0x000000107e417836 */ /* 0x040fe20000000000 */
[----:B------:R-:W-:Y:S01]  /*26e0*/  SHF.R.S32.HI R96, RZ, 0x1f, R105 ;  /* 0x0000001fff607819 */ /* 0x000fe20000011469 */
[C---:B------:R-:W-:Y:S01]  /*26f0*/  VIADD R63, R126.reuse, 0x30 ;  /* 0x000000307e3f7836 */ /* 0x040fe20000000000 */
[----:B--2---:R-:W-:Y:S01]  /*2700*/  LEA R67, -R67, RZ, 0x7 ;  /* 0x000000ff43437211 */ /* 0x004fe200078e39ff */
[C---:B------:R-:W-:Y:S01]  /*2710*/  VIADD R114, R126.reuse, 0x50 ;  /* 0x000000507e727836 */ /* 0x040fe20000000000 */
[C---:B------:R-:W-:Y:S01]  /*2720*/  IADD3.X R91, R93.reuse, UR9, RZ, P3, !PT ;  /* 0x000000095d5b7c10 */ /* 0x040fe20009ffe4ff */
[----:B------:R-:W-:Y:S01]  /*2730*/  VIADD R112, R126, 0x70 ;  /* 0x000000707e707836 */ /* 0x000fe20000000000 */
[----:B------:R-:W-:Y:S01]  /*2740*/  IADD3.X R93, R93, UR5, RZ, P2, !PT ;  /* 0x000000055d5d7c10 */ /* 0x000fe200097fe4ff */
[----:B------:R-:W-:Y:S01]  /*2750*/  IMAD.MOV.U32 R11, RZ, RZ, R52 ;  /* 0x000000ffff0b7224 */ /* 0x000fe200078e0034 */
[----:B------:R-:W-:Y:S01]  /*2760*/  ULDC.U8 UR31, c[0x0][0x3c3] ;  /* 0x0000f0c0001f7ab9 */ /* 0x000fe20000000000 */
[----:B------:R-:W-:Y:S01]  /*2770*/  IMAD.IADD R70, R141, 0x1, R13 ;  /* 0x000000018d467824 */ /* 0x000fe200078e020d */
[----:B------:R-:W-:Y:S01]  /*2780*/  ULDC UR30, c[0x0][0x2e0] ;  /* 0x0000b800001e7ab9 */ /* 0x000fe20000000800 */
[----:B------:R-:W-:Y:S01]  /*2790*/  IMAD.IADD R79, R137, 0x1, R79 ;  /* 0x00000001894f7824 */ /* 0x000fe200078e024f */
[----:B------:R-:W-:Y:S01]  /*27a0*/  ULDC UR5, c[0x0][0x2e0] ;  /* 0x0000b80000057ab9 */ /* 0x000fe20000000800 */
[----:B------:R-:W-:Y:S01]  /*27b0*/  IMAD.IADD R81, R133, 0x1, R81 ;  /* 0x0000000185517824 */ /* 0x000fe200078e0251 */
[----:B------:R-:W-:Y:S01]  /*27c0*/  ULDC.64 UR8, c[0x0][0x248] ;  /* 0x0000920000087ab9 */ /* 0x000fe20000000a00 */
[----:B------:R-:W-:Y:S01]  /*27d0*/  ULDC.64 UR14, c[0x0][0x250] ;  /* 0x00009400000e7ab9 */ /* 0x000fe20000000a00 */
[----:B------:R-:W-:-:S02]  /*27e0*/  USHF.L.U32 UR26, UR26, 0x1, URZ ;  /* 0x000000011a1a7899 */ /* 0x000fc4000800063f */
[----:B------:R-:W-:Y:S02]  /*27f0*/  USHF.L.U32 UR22, UR22, 0x1, URZ ;  /* 0x0000000116167899 */ /* 0x000fe4000800063f */
[----:B------:R-:W-:Y:S02]  /*2800*/  USHF.L.U32 UR24, UR24, 0x1, URZ ;  /* 0x0000000118187899 */ /* 0x000fe4000800063f */
[----:B------:R-:W-:Y:S01]  /*2810*/  UIADD3 UR36, UR29, UR27, URZ ;  /* 0x0000001b1d247290 */ /* 0x000fe2000fffe03f */
[----:B------:R-:W-:Y:S01]  /*2820*/  ULDC.64 UR10, c[0x0][0x230] ;  /* 0x00008c00000a7ab9 */ /* 0x000fe20000000a00 */
[----:B------:R-:W-:-:S10]  /*2830*/  ULDC.64 UR12, c[0x0][0x238] ;  /* 0x00008e00000c7ab9 */ /* 0x000fd40000000a00 */
.L_x_5609:
[----:B------:R-:W-:Y:S01]  /*2840*/  LEA R2, R11, 0xffffff80, 0x7 ;  /* 0xffffff800b027811 */ /* 0x000fe200078e38ff */
[----:B--234-:R-:W-:Y:S01]  /*2850*/  IMAD.MOV.U32 R12, RZ, RZ, R86 ;  /* 0x000000ffff0c7224 */ /* 0x01cfe200078e0056 */
[----:B------:R-:W-:Y:S01]  /*2860*/  ISETP.NE.AND P4, PT, R117, RZ, PT ;  /* 0x000000ff7500720c */ /* 0x000fe20003f85270 */
[----:B------:R-:W-:Y:S02]  /*2870*/  IMAD.MOV.U32 R13, RZ, RZ, R87 ;  /* 0x000000ffff0d7224 */ /* 0x000fe400078e0057 */
[--C-:B------:R-:W-:Y:S02]  /*2880*/  IMAD.IADD R3, R53, 0x1, -R2.reuse ;  /* 0x0000000135037824 */ /* 0x100fe400078e0a02 */
[----:B------:R-:W-:Y:S03]  /*2890*/  IMAD.IADD R2, R56, 0x1, -R2 ;  /* 0x0000000138027824 */ /* 0x000fe600078e0a02 */
[CC--:B------:R-:W-:Y:S04]  /*28a0*/  ISETP.GE.OR P0, PT, R65.reuse, R3.reuse, P4 ;  /* 0x000000034100720c */ /* 0x0c0fe80002706670 */
[-C--:B------:R-:W-:Y:S02]  /*28b0*/  ISETP.LT.OR P2, PT, R65, R2.reuse, P0 ;  /* 0x000000024100720c */ /* 0x080fe40000741670 */
[CC--:B------:R-:W-:Y:S02]  /*28c0*/  ISETP.GE.OR P0, PT, R64.reuse, R3.reuse, P4 ;  /* 0x000000034000720c */ /* 0x0c0fe40002706670 */
[----:B------:R-:W-:Y:S02]  /*28d0*/  P2R R4, PR, RZ, 0x4 ;  /* 0x00000004ff047803 */ /* 0x000fe40000000000 */
[-C--:B------:R-:W-:Y:S02]  /*28e0*/  ISETP.LT.OR P5, PT, R64, R2.reuse, P0 ;  /* 0x000000024000720c */ /* 0x080fe400007a1670 */
[C---:B------:R-:W-:Y:S04]  /*28f0*/  ISETP.GE.OR P0, PT, R63.reuse, R3, P4 ;  /* 0x000000033f00720c */ /* 0x040fe80002706670 */
[----:B------:R-:W-:Y:S02]  /*2900*/  ISETP.LT.OR P3, PT, R63, R2, P0 ;  /* 0x000000023f00720c */ /* 0x000fe40000761670 */
[----:B------:R-:W-:Y:S02]  /*2910*/  @!P2 LEA R146, P0, R176, R84, 0x1 ;  /* 0x00000054b092a211 */ /* 0x000fe400078008ff */
[----:B------:R-:W-:Y:S02]  /*2920*/  @!P2 IADD3 R6, P1, R86, UR26, RZ ;  /* 0x0000001a5606ac10 */ /* 0x000fe4000ff3e0ff */
[----:B------:R-:W-:Y:S02]  /*2930*/  @!P2 LEA.HI.X R147, R176, R85, R175, 0x1, P0 ;  /* 0x00000055b093a211 */ /* 0x000fe400000f0caf */
[----:B------:R-:W-:Y:S02]  /*2940*/  ISETP.GE.OR P0, PT, R115, R3, P4 ;  /* 0x000000037300720c */ /* 0x000fe40002706670 */
[----:B------:R-:W-:Y:S02]  /*2950*/  @!P2 IADD3.X R7, R87, UR25, RZ, P1, !PT ;  /* 0x000000195707ac10 */ /* 0x000fe40008ffe4ff */
[----:B------:R-:W-:Y:S02]  /*2960*/  ISETP.LT.OR P2, PT, R115, R2, P0 ;  /* 0x000000027300720c */ /* 0x000fe40000741670 */
[C---:B------:R-:W-:Y:S02]  /*2970*/  @!P3 IADD3 R24, P0, R86.reuse, UR20, RZ ;  /* 0x000000145618bc10 */ /* 0x040fe4000ff1e0ff */
[----:B------:R-:W-:Y:S02]  /*2980*/  @!P5 IADD3 R28, P1, R86, UR22, RZ ;  /* 0x00000016561cdc10 */ /* 0x000fe4000ff3e0ff */
[C---:B------:R-:W-:Y:S02]  /*2990*/  @!P3 IADD3.X R25, R87.reuse, UR33, RZ, P0, !PT ;  /* 0x000000215719bc10 */ /* 0x040fe400087fe4ff */
[C---:B------:R-:W-:Y:S02]  /*29a0*/  @!P3 IADD3 R48, P0, R84.reuse, R138, RZ ;  /* 0x0000008a5430b210 */ /* 0x040fe40007f1e0ff */
[----:B------:R-:W-:Y:S02]  /*29b0*/  @!P5 IADD3.X R29, R87, UR32, RZ, P1, !PT ;  /* 0x00000020571ddc10 */ /* 0x000fe40008ffe4ff */
[----:B------:R-:W-:Y:S01]  /*29c0*/  @!P5 IADD3 R50, P1, R84, R75, RZ ;  /* 0x0000004b5432d210 */ /* 0x000fe20007f3e0ff */
[C---:B------:R-:W-:Y:S01]  /*29d0*/  @!P3 IMAD.X R49, R85.reuse, 0x1, R76, P0 ;  /* 0x000000015531b824 */ /* 0x040fe200000e064c */
[----:B------:R-:W-:Y:S02]  /*29e0*/  @!P2 IADD3 R20, P0, R86, UR24, RZ ;  /* 0x000000185614ac10 */ /* 0x000fe4000ff1e0ff */
[----:B------:R-:W-:Y:S01]  /*29f0*/  P2R R145, PR, RZ, 0x4 ;  /* 0x00000004ff917803 */ /* 0x000fe20000000000 */
[----:B------:R-:W-:Y:S01]  /*2a00*/  @!P5 IMAD.X R51, R85, 0x1, R74, P1 ;  /* 0x000000015533d824 */ /* 0x000fe200008e064a */
[----:B------:R-:W-:Y:S02]  /*2a10*/  @!P2 IADD3.X R21, R87, UR23, RZ, P0, !PT ;  /* 0x000000175715ac10 */ /* 0x000fe400087fe4ff */
[----:B------:R-:W-:Y:S02]  /*2a20*/  @!P2 IADD3 R42, P0, R84, R78, RZ ;  /* 0x0000004e542aa210 */ /* 0x000fe40007f1e0ff */
[----:B------:R-:W-:Y:S03]  /*2a30*/  ISETP.NE.AND P1, PT, R117, RZ, PT ;  /* 0x000000ff7500720c */ /* 0x000fe60003f25270 */
[----:B------:R-:W-:Y:S01]  /*2a40*/  @!P2 IMAD.X R43, R85, 0x1, R77, P0 ;  /* 0x00000001552ba824 */ /* 0x000fe200000e064d */
[CC--:B------:R-:W-:Y:S04]  /*2a50*/  ISETP.GE.OR P0, PT, R114.reuse, R3.reuse, P1 ;  /* 0x000000037200720c */ /* 0x0c0fe80000f06670 */
[----:B------:R-:W-:Y:S04]  /*2a60*/  ISETP.LT.OR P4, PT, R114, R2, P0 ;  /* 0x000000027200720c */ /* 0x000fe80000781670 */
[----:B------:R-:W-:Y:S09]  /*2a70*/  P2R R0, PR, RZ, 0x10 ;  /* 0x00000010ff007803 */ /* 0x000ff20000000000 */
[----:B------:R-:W-:Y:S04]  /*2a80*/  @!P4 IADD3 R16, P0, R86, UR18, RZ ;  /* 0x000000125610cc10 */ /* 0x000fe8000ff1e0ff */
[----:B------:R-:W-:Y:S02]  /*2a90*/  @!P4 IADD3.X R17, R87, UR34, RZ, P0, !PT ;  /* 0x000000225711cc10 */ /* 0x000fe400087fe4ff */
[----:B------:R-:W-:Y:S05]  /*2aa0*/  @!P4 IADD3 R40, P0, R84, R136, RZ ;  /* 0x000000885428c210 */ /* 0x000fea0007f1e0ff */
[----:B------:R-:W-:Y:S01]  /*2ab0*/  @!P4 IMAD.X R41, R85, 0x1, R79, P0 ;  /* 0x000000015529c824 */ /* 0x000fe200000e064f */
[-C--:B------:R-:W-:Y:S02]  /*2ac0*/  ISETP.GE.OR P0, PT, R113, R3.reuse, P1 ;  /* 0x000000037100720c */ /* 0x080fe40000f06670 */
[----:B------:R-:W-:Y:S02]  /*2ad0*/  ISETP.NE.AND P4, PT, R145, RZ, PT ;  /* 0x000000ff9100720c */ /* 0x000fe40003f85270 */
[----:B------:R-:W-:Y:S11]  /*2ae0*/  ISETP.LT.OR P6, PT, R113, R2, P0 ;  /* 0x000000027100720c */ /* 0x000ff600007c1670 */
[----:B------:R-:W-:Y:S02]  /*2af0*/  @!UPT UIADD3 URZ, URZ, URZ, URZ ;  /* 0x0000003f3f3ff290 */ /* 0x000fe4000fffe03f */
[----:B------:R-:W-:Y:S04]  /*2b00*/  @!P6 IADD3 R38, P0, R86, UR16, RZ ;  /* 0x000000105626ec10 */ /* 0x000fe8000ff1e0ff */
[----:B------:R-:W-:Y:S02]  /*2b10*/  @!P6 IADD3.X R39, R87, UR35, RZ, P0, !PT ;  /* 0x000000235727ec10 */ /* 0x000fe400087fe4ff */
[----:B------:R-:W-:Y:S05]  /*2b20*/  @!P6 IADD3 R36, P0, R84, R134, RZ ;  /* 0x000000865424e210 */ /* 0x000fea0007f1e0ff */
[----:B------:R-:W-:Y:S01]  /*2b30*/  @!P6 IMAD.X R37, R85, 0x1, R80, P0 ;  /* 0x000000015525e824 */ /* 0x000fe200000e0650 */
[C---:B------:R-:W-:Y:S04]  /*2b40*/  ISETP.GE.OR P0, PT, R112.reuse, R3, P1 ;  /* 0x000000037000720c */ /* 0x040fe80000f06670 */
[----:B------:R-:W-:Y:S04]  /*2b50*/  ISETP.LT.OR P2, PT, R112, R2, P0 ;  /* 0x000000027000720c */ /* 0x000fe80000741670 */
[----:B------:R-:W-:Y:S09]  /*2b60*/  P2R R144, PR, RZ, 0x4 ;  /* 0x00000004ff907803 */ /* 0x000ff20000000000 */
[----:B------:R-:W-:Y:S04]  /*2b70*/  @!P2 IADD3 R34, P0, R86, UR28, RZ ;  /* 0x0000001c5622ac10 */ /* 0x000fe8000ff1e0ff */
[----:B------:R-:W-:Y:S02]  /*2b80*/  @!P2 IADD3.X R35, R87, UR36, RZ, P0, !PT ;  /* 0x000000245723ac10 */ /* 0x000fe400087fe4ff */
[----:B------:R-:W-:Y:S05]  /*2b90*/  @!P2 IADD3 R32, P0, R84, R132, RZ ;  /* 0x000000845420a210 */ /* 0x000fea0007f1e0ff */
[----:B------:R-:W-:Y:S01]  /*2ba0*/  @!P2 IMAD.X R33, R85, 0x1, R81, P0 ;  /* 0x000000015521a824 */ /* 0x000fe200000e0651 */
[C---:B------:R-:W-:Y:S02]  /*2bb0*/  LEA R86, P0, R67.reuse, R12, 0x1 ;  /* 0x0000000c43567211 */ /* 0x040fe400078008ff */
[----:B------:R-:W-:Y:S02]  /*2bc0*/  ISETP.NE.AND P2, PT, R4, RZ, PT ;  /* 0x000000ff0400720c */ /* 0x000fe40003f45270 */
[----:B------:R-:W-:Y:S02]  /*2bd0*/  LEA.HI.X.SX32 R87, R67, R13, 0x1, P0 ;  /* 0x0000000d43577211 */ /* 0x000fe400000f0eff */
[C---:B------:R-:W-:Y:S04]  /*2be0*/  ISETP.GE.OR P0, PT, R126.reuse, R3, P1 ;  /* 0x000000037e00720c */ /* 0x040fe80000f06670 */
[----:B------:R-:W-:Y:S02]  /*2bf0*/  ISETP.LT.OR P1, PT, R126, R2, P0 ;  /* 0x000000027e00720c */ /* 0x000fe40000721670 */
[----:B------:R-:W-:Y:S11]  /*2c00*/  ISETP.NE.AND P0, PT, R144, RZ, PT ;  /* 0x000000ff9000720c */ /* 0x000ff60003f05270 */
[----:B------:R-:W2:Y:S04]  /*2c10*/  @!P1 LDG.E.128 R12, desc[UR6][R12.64] ;  /* 0x000000060c0c9981 */ /* 0x000ea8000c1e1d00 */
[----:B--2---:R1:W-:Y:S04]  /*2c20*/  @!P1 STG.E.128 desc[UR6][R84.64], R12 ;  /* 0x0000000c54009986 */ /* 0x0043e8000c101d06 */
[----:B------:R-:W2:Y:S04]  /*2c30*/  @!P2 LDG.E.128 R4, desc[UR6][R6.64] ;  /* 0x000000060604a981 */ /* 0x000ea8000c1e1d00 */
[----:B--2---:R2:W-:Y:S04]  /*2c40*/  @!P2 STG.E.128 desc[UR6][R146.64], R4 ;  /* 0x000000049200a986 */ /* 0x0045e8000c101d06 */
[----:B------:R-:W3:Y:S04]  /*2c50*/  @!P5 LDG.E.128 R28, desc[UR6][R28.64] ;  /* 0x000000061c1cd981 */ /* 0x000ee8000c1e1d00 */
[----:B---3--:R3:W-:Y:S04]  /*2c60*/  @!P5 STG.E.128 desc[UR6][R50.64], R28 ;  /* 0x0000001c3200d986 */ /* 0x0087e8000c101d06 */
[----:B------:R-:W4:Y:S04]  /*2c70*/  @!P3 LDG.E.128 R24, desc[UR6][R24.64] ;  /* 0x000000061818b981 */ /* 0x000f28000c1e1d00 */
[----:B----4-:R3:W-:Y:S04]  /*2c80*/  @!P3 STG.E.128 desc[UR6][R48.64], R24 ;  /* 0x000000183000b986 */ /* 0x0107e8000c101d06 */
[----:B------:R-:W4:Y:S04]  /*2c90*/  @!P4 LDG.E.128 R20, desc[UR6][R20.64] ;  /* 0x000000061414c981 */ /* 0x000f28000c1e1d00 */
[----:B----4-:R3:W-:Y:S01]  /*2ca0*/  @!P4 STG.E.128 desc[UR6][R42.64], R20 ;  /* 0x000000142a00c986 */ /* 0x0107e2000c101d06 */
[----:B------:R-:W-:Y:S11]  /*2cb0*/  ISETP.NE.AND P4, PT, R0, RZ, PT ;  /* 0x000000ff0000720c */ /* 0x000ff60003f85270 */
[----:B------:R-:W-:Y:S02]  /*2cc0*/  @!UPT UIADD3 URZ, URZ, URZ, URZ ;  /* 0x0000003f3f3ff290 */ /* 0x000fe4000fffe03f */
[----:B------:R-:W4:Y:S04]  /*2cd0*/  @!P4 LDG.E.128 R16, desc[UR6][R16.64] ;  /* 0x000000061010c981 */ /* 0x000f28000c1e1d00 */
[----:B----4-:R3:W-:Y:S04]  /*2ce0*/  @!P4 STG.E.128 desc[UR6][R40.64], R16 ;  /* 0x000000102800c986 */ /* 0x0107e8000c101d06 */
[----:B-1----:R-:W4:Y:S04]  /*2cf0*/  @!P6 LDG.E.128 R12, desc[UR6][R38.64] ;  /* 0x00000006260ce981 */ /* 0x002f28000c1e1d00 */
[----:B----4-:R3:W-:Y:S04]  /*2d00*/  @!P6 STG.E.128 desc[UR6][R36.64], R12 ;  /* 0x0000000c2400e986 */ /* 0x0107e8000c101d06 */
[----:B--2---:R-:W2:Y:S04]  /*2d10*/  @!P0 LDG.E.128 R4, desc[UR6][R34.64] ;  /* 0x0000000622048981 */ /* 0x004ea8000c1e1d00 */
[----:B--2---:R3:W-:Y:S01]  /*2d20*/  @!P0 STG.E.128 desc[UR6][R32.64], R4 ;  /* 0x0000000420008986 */ /* 0x0047e2000c101d06 */
[----:B------:R-:W-:Y:S11]  /*2d30*/  ISETP.NE.AND P0, PT, RZ, UR4, PT ;  /* 0x00000004ff007c0c */ /* 0x000ff6000bf05270 */
[----:B------:R-:W-:Y:S02]  /*2d40*/  @!UPT UIADD3 URZ, URZ, URZ, URZ ;  /* 0x0000003f3f3ff290 */ /* 0x000fe4000fffe03f */
[----:B------:R-:W-:Y:S05]  /*2d50*/  @!P0 BRA `(.L_x_5556) ;  /* 0x0000004c00bc8947 */ /* 0x000fea0003800000 */
[----:B------:R-:W-:Y:S11]  /*2d60*/  ISETP.NE.AND P0, PT, RZ, UR31, PT ;  /* 0x0000001fff007c0c */ /* 0x000ff6000bf05270 */
[----:B------:R-:W-:Y:S02]  /*2d70*/  @!UPT UIADD3 URZ, URZ, URZ, URZ ;  /* 0x0000003f3f3ff290 */ /* 0x000fe4000fffe03f */
[----:B------:R-:W-:Y:S05]  /*2d80*/  @!P0 BRA `(.L_x_5557) ;  /* 0x0000001c00ac8947 */ /* 0x000fea0003800000 */
[----:B------:R-:W-:Y:S01]  /*2d90*/  MOV R44, R46 ;  /* 0x0000002e002c7202 */ /* 0x000fe20000000f00 */
[----:B---3--:R-:W1:Y:S01]  /*2da0*/  LDC R29, c[0x0][0x2e0] ;  /* 0x0000b800ff1d7b82 */ /* 0x008e620000000800 */
[----:B------:R-:W-:Y:S01]  /*2db0*/  BSSY B0, `(.L_x_5558) ;  /* 0x0000033000007945 */ /* 0x000fe20003800000 */
[----:B-1----:R-:W-:Y:S03]  /*2dc0*/  LEA R29, -R29, RZ, 0x6 ;  /* 0x000000ff1d1d7211 */ /* 0x002fe600078e31ff */
[----:B------:R-:W-:Y:S05]  /*2dd0*/  @P1 BRA `(.L_x_5559) ;  /* 0x0000000000c01947 */ /* 0x000fea0003800000 */
[----:B------:R-:W-:Y:S01]  /*2de0*/  ISETP.GE.AND P0, PT, R100, UR4, PT ;  /* 0x0000000464007c0c */ /* 0x000fe2000bf06270 */
[----:B------:R-:W2:Y:S11]  /*2df0*/  LDG.E.128 R12, desc[UR6][R88.64] ;  /* 0x00000006580c7981 */ /* 0x000eb6000c1e1d00 */
[----:B------:R-:W-:Y:S01]  /*2e00*/  @!UPT UIADD3 URZ, URZ, URZ, URZ ;  /* 0x0000003f3f3ff290 */ /* 0x000fe2000fffe03f */
[----:B------:R-:W-:Y:S01]  /*2e10*/  @!P0 MOV R47, R45 ;  /* 0x0000002d002f8202 */ /* 0x000fe20000000f00 */
[----:B------:R-:W-:Y:S04]  /*2e20*/  @!P0 IMAD.MOV.U32 R8, RZ, RZ, R10 ;  /* 0x000000ffff088224 */ /* 0x000fe800078e000a */
[----:B------:R-:W3:Y:S06]  /*2e30*/  @!P0 LDG.E.64 R22, desc[UR6][R46.64] ;  /* 0x000000062e168981 */ /* 0x000eec000c1e1b00 */
[----:B------:R1:W4:Y:S01]  /*2e40*/  @!P0 LDG.E.64 R6, desc[UR6][R8.64] ;  /* 0x0000000608068981 */ /* 0x000322000c1e1b00 */
[----:B--2---:R-:W-:Y:S01]  /*2e50*/  @!P0 LOP3.LUT R19, R12, 0xffff0000, RZ, 0xc0, !PT ;  /* 0xffff00000c138812 */ /* 0x004fe200078ec0ff */
[----:B-1----:R-:W-:Y:S01]  /*2e60*/  @!P0 IMAD.U32 R8, R14, 0x10000, RZ ;  /* 0x000100000e088824 */ /* 0x002fe200078e00ff */
[----:B------:R-:W-:Y:S02]  /*2e70*/  @!P0 SHF.L.U32 R17, R12, 0x10, RZ ;  /* 0x000000100c118819 */ /* 0x000fe400000006ff */
[C---:B---3--:R-:W-:Y:S01]  /*2e80*/  @!P0 LOP3.LUT R25, R23.reuse, 0xffff0000, RZ, 0xc0, !PT ;  /* 0xffff000017198812 */ /* 0x048fe200078ec0ff */
[C---:B------:R-:W-:Y:S01]  /*2e90*/  @!P0 IMAD.U32 R20, R22.reuse, 0x10000, RZ ;  /* 0x0001000016148824 */ /* 0x040fe200078e00ff */
[----:B------:R-:W-:Y:S01]  /*2ea0*/  @!P0 LOP3.LUT R22, R22, 0xffff0000, RZ, 0xc0, !PT ;  /* 0xffff000016168812 */ /* 0x000fe200078ec0ff */
[----:B------:R-:W-:Y:S01]  /*2eb0*/  @!P0 IMAD.U32 R21, R23, 0x10000, RZ ;  /* 0x0001000017158824 */ /* 0x000fe200078e00ff */
[----:B------:R-:W-:Y:S02]  /*2ec0*/  @!P0 LOP3.LUT R23, R15, 0xffff0000, RZ, 0xc0, !PT ;  /* 0xffff00000f178812 */ /* 0x000fe400078ec0ff */
[C---:B----4-:R-:W-:Y:S02]  /*2ed0*/  @!P0 SHF.L.U32 R18, R6.reuse, 0x10, RZ ;  /* 0x0000001006128819 */ /* 0x050fe400000006ff */
[----:B------:R-:W-:Y:S02]  /*2ee0*/  @!P0 LOP3.LUT R16, R6, 0xffff0000, RZ, 0xc0, !PT ;  /* 0xffff000006108812 */ /* 0x000fe400078ec0ff */
[----:B------:R-:W-:Y:S01]  /*2ef0*/  @!P0 SHF.L.U32 R5, R7, 0x10, RZ ;  /* 0x0000001007058819 */ /* 0x000fe200000006ff */
[-C--:B------:R-:W-:Y:S01]  /*2f00*/  @!P0 FMUL.FTZ R27, R19, R18.reuse ;  /* 0x00000012131b8220 */ /* 0x080fe20000410000 */
[----:B------:R-:W-:Y:S01]  /*2f10*/  @!P0 LOP3.LUT R7, R7, 0xffff0000, RZ, 0xc0, !PT ;  /* 0xffff000007078812 */ /* 0x000fe200078ec0ff */
[----:B------:R-:W-:Y:S01]  /*2f20*/  @!P0 FMUL.FTZ R0, R17, R18 ;  /* 0x0000001211008220 */ /* 0x000fe20000410000 */
[----:B------:R-:W-:Y:S01]  /*2f30*/  @!P0 SHF.L.U32 R6, R15, 0x10, RZ ;  /* 0x000000100f068819 */ /* 0x000fe200000006ff */
[-C--:B------:R-:W-:Y:S01]  /*2f40*/  @!P0 FFMA.FTZ R27, R17, R20.reuse, -R27 ;  /* 0x00000014111b8223 */ /* 0x080fe2000001081b */
[----:B------:R-:W-:Y:S01]  /*2f50*/  @!P0 SHF.L.U32 R17, R13, 0x10, RZ ;  /* 0x000000100d118819 */ /* 0x000fe200000006ff */
[----:B------:R-:W-:Y:S01]  /*2f60*/  @!P0 FFMA.FTZ R0, R19, R20, R0 ;  /* 0x0000001413008223 */ /* 0x000fe20000010000 */
[----:B------:R-:W-:Y:S01]  /*2f70*/  @!P0 LOP3.LUT R19, R13, 0xffff0000, RZ, 0xc0, !PT ;  /* 0xffff00000d138812 */ /* 0x000fe200078ec0ff */
[----:B------:R-:W-:Y:S01]  /*2f80*/  @!P0 FMUL.FTZ R3, R8, R5 ;  /* 0x0000000508038220 */ /* 0x000fe20000410000 */
[----:B------:R-:W-:Y:S01]  /*2f90*/  @!P0 LOP3.LUT R20, R14, 0xffff0000, RZ, 0xc0, !PT ;  /* 0xffff00000e148812 */ /* 0x000fe200078ec0ff */
[-C--:B------:R-:W-:Y:S01]  /*2fa0*/  @!P0 FMUL.FTZ R2, R17, R16.reuse ;  /* 0x0000001011028220 */ /* 0x080fe20000410000 */
[----:B------:R-:W-:Y:S01]  /*2fb0*/  @!P0 F2FP.BF16.F32.PACK_AB R27, R0, R27 ;  /* 0x0000001b001b823e */ /* 0x000fe200000010ff */
[----:B------:R-:W-:Y:S01]  /*2fc0*/  @!P0 FMUL.FTZ R31, R19, R16 ;  /* 0x00000010131f8220 */ /* 0x000fe20000410000 */
[----:B------:R-:W-:Y:S01]  /*2fd0*/  @!P0 FMUL.FTZ R33, R23, R7 ;  /* 0x0000000717218220 */ /* 0x000fe20000410000 */
[----:B------:R-:W-:Y:S01]  /*2fe0*/  @!P0 FMUL.FTZ R24, R20, R5 ;  /* 0x0000000514188220 */ /* 0x000fe20000410000 */
[----:B------:R-:W-:Y:S01]  /*2ff0*/  @!P0 MOV R12, R27 ;  /* 0x0000001b000c8202 */ /* 0x000fe20000000f00 */
[----:B------:R-:W-:Y:S01]  /*3000*/  @!P0 FMUL.FTZ R4, R6, R7 ;  /* 0x0000000706048220 */ /* 0x000fe20000410000 */
[-C--:B------:R-:W-:Y:S01]  /*3010*/  @!P0 FFMA.FTZ R2, R19, R22.reuse, R2 ;  /* 0x0000001613028223 */ /* 0x080fe20000010002 */
[----:B------:R-:W-:Y:S01]  /*3020*/  @!P0 FFMA.FTZ R31, R17, R22, -R31 ;  /* 0x00000016111f8223 */ /* 0x000fe2000001081f */
[-C--:B------:R-:W-:Y:S01]  /*3030*/  @!P0 FFMA.FTZ R3, R20, R21.reuse, R3 ;  /* 0x0000001514038223 */ /* 0x080fe20000010003 */
[----:B------:R-:W-:Y:S01]  /*3040*/  @!P0 FFMA.FTZ R24, R8, R21, -R24 ;  /* 0x0000001508188223 */ /* 0x000fe20000010818 */
[-C--:B------:R-:W-:Y:S01]  /*3050*/  @!P0 FFMA.FTZ R33, R6, R25.reuse, -R33 ;  /* 0x0000001906218223 */ /* 0x080fe20000010821 */
[----:B------:R-:W-:Y:S01]  /*3060*/  @!P0 FFMA.FTZ R4, R23, R25, R4 ;  /* 0x0000001917048223 */ /* 0x000fe20000010004 */
[----:B------:R-:W-:Y:S02]  /*3070*/  @!P0 F2FP.BF16.F32.PACK_AB R26, R2, R31 ;  /* 0x0000001f021a823e */ /* 0x000fe400000010ff */
[----:B------:R-:W-:Y:S02]  /*3080*/  @!P0 F2FP.BF16.F32.PACK_AB R24, R3, R24 ;  /* 0x000000180318823e */ /* 0x000fe400000010ff */
[----:B------:R-:W-:Y:S01]  /*3090*/  @!P0 F2FP.BF16.F32.PACK_AB R33, R4, R33 ;  /* 0x000000210421823e */ /* 0x000fe200000010ff */
[----:B------:R-:W-:Y:S01]  /*30a0*/  @!P0 IMAD.MOV.U32 R13, RZ, RZ, R26 ;  /* 0x000000ffff0d8224 */ /* 0x000fe200078e001a */
[----:B------:R-:W-:Y:S02]  /*30b0*/  @!P0 MOV R14, R24 ;  /* 0x00000018000e8202 */ /* 0x000fe40000000f00 */
[----:B------:R-:W-:Y:S05]  /*30c0*/  @!P0 MOV R15, R33 ;  /* 0x00000021000f8202 */ /* 0x000fea0000000f00 */
[----:B------:R1:W-:Y:S02]  /*30d0*/  STG.E.128 desc[UR6][R82.64], R12 ;  /* 0x0000000c52007986 */ /* 0x0003e4000c101d06 */
.L_x_5559:
[----:B------:R-:W-:Y:S05]  /*30e0*/  BSYNC B0 ;  /* 0x0000000000007941 */ /* 0x000fea0003800000 */
.L_x_5558:
[----:B------:R-:W-:Y:S04]  /*30f0*/  BSSY B0, `(.L_x_5560) ;  /* 0x0000039000007945 */ /* 0x000fe80003800000 */
[----:B------:R-:W-:Y:S05]  /*3100*/  @P2 BRA `(.L_x_5561) ;  /* 0x0000000000dc2947 */ /* 0x000fea0003800000 */
[C---:B------:R-:W-:Y:S04]  /*3110*/  LEA R32, P0, R95.reuse, R88, 0x1 ;  /* 0x000000585f207211 */ /* 0x040fe800078008ff */
[----:B------:R-:W-:Y:S02]  /*3120*/  LEA.HI.X R33, R95, R89, R94, 0x1, P0 ;  /* 0x000000595f217211 */ /* 0x000fe400000f0c5e */
[----:B------:R-:W-:Y:S03]  /*3130*/  ISETP.GE.AND P0, PT, R100, UR4, PT ;  /* 0x0000000464007c0c */ /* 0x000fe6000bf06270 */
[----:B-1----:R-:W2:Y:S10]  /*3140*/  LDG.E.128 R12, desc[UR6][R32.64] ;  /* 0x00000006200c7981 */ /* 0x002eb4000c1e1d00 */
[C---:B------:R-:W-:Y:S01]  /*3150*/  @!P0 SHF.L.U64.HI R22, R111.reuse, 0x1, R104 ;  /* 0x000000016f168819 */ /* 0x040fe20000010268 */
[----:B------:R-:W-:Y:S05]  /*3160*/  @!P0 IMAD.SHL.U32 R31, R111, 0x2, RZ ;  /* 0x000000026f1f8824 */ /* 0x000fea00078e00ff */
[C---:B------:R-:W-:Y:S05]  /*3170*/  @!P0 IADD3 R26, P1, R31.reuse, R46, RZ ;  /* 0x0000002e1f1a8210 */ /* 0x040fea0007f3e0ff */
[C---:B------:R-:W-:Y:S01]  /*3180*/  @!P0 IMAD.X R27, R22.reuse, 0x1, R45, P1 ;  /* 0x00000001161b8824 */ /* 0x040fe200008e062d */
[----:B------:R-:W-:Y:S04]  /*3190*/  @!P0 IADD3 R6, P1, R31, R10, RZ ;  /* 0x0000000a1f068210 */ /* 0x000fe80007f3e0ff */
[----:B------:R-:W-:Y:S01]  /*31a0*/  @!P0 IADD3.X R7, R22, R9, RZ, P1, !PT ;  /* 0x0000000916078210 */ /* 0x000fe20000ffe4ff */
[----:B------:R-:W3:Y:S01]  /*31b0*/  @!P0 LDG.E.64 R24, desc[UR6][R26.64] ;  /* 0x000000061a188981 */ /* 0x000ee2000c1e1b00 */
[C---:B------:R-:W-:Y:S04]  /*31c0*/  LEA R36, P1, R178.reuse, R82, 0x1 ;  /* 0x00000052b2247211 */ /* 0x040fe800078208ff */
[----:B------:R-:W-:Y:S01]  /*31d0*/  LEA.HI.X R37, R178, R83, R177, 0x1, P1 ;  /* 0x00000053b2257211 */ /* 0x000fe200008f0cb1 */
[----:B------:R-:W4:Y:S01]  /*31e0*/  @!P0 LDG.E.64 R6, desc[UR6][R6.64] ;  /* 0x0000000606068981 */ /* 0x000f22000c1e1b00 */
[C---:B--2---:R-:W-:Y:S01]  /*31f0*/  @!P0 LOP3.LUT R19, R12.reuse, 0xffff0000, RZ, 0xc0, !PT ;  /* 0xffff00000c138812 */ /* 0x044fe200078ec0ff */
[----:B------:R-:W-:Y:S01]  /*3200*/  @!P0 IMAD.U32 R16, R12, 0x10000, RZ ;  /* 0x000100000c108824 */ /* 0x000fe200078e00ff */
[----:B------:R-:W-:Y:S02]  /*3210*/  @!P0 SHF.L.U32 R17, R13, 0x10, RZ ;  /* 0x000000100d118819 */ /* 0x000fe400000006ff */
[----:B------:R-:W-:Y:S02]  /*3220*/  @!P0 LOP3.LUT R20, R14, 0xffff0000, RZ, 0xc0, !PT ;  /* 0xffff00000e148812 */ /* 0x000fe400078ec0ff */
[C---:B---3--:R-:W-:Y:S02]  /*3230*/  @!P0 SHF.L.U32 R21, R24.reuse, 0x10, RZ ;  /* 0x0000001018158819 */ /* 0x048fe400000006ff */
[----:B------:R-:W-:Y:S02]  /*3240*/  @!P0 LOP3.LUT R18, R24, 0xffff0000, RZ, 0xc0, !PT ;  /* 0xffff000018128812 */ /* 0x000fe400078ec0ff */
[----:B------:R-:W-:Y:S02]  /*3250*/  @!P0 SHF.L.U32 R23, R25, 0x10, RZ ;  /* 0x0000001019178819 */ /* 0x000fe400000006ff */
[C---:B----4-:R-:W-:Y:S01]  /*3260*/  @!P0 LOP3.LUT R8, R6.reuse, 0xffff0000, RZ, 0xc0, !PT ;  /* 0xffff000006088812 */ /* 0x050fe200078ec0ff */
[----:B------:R-:W-:Y:S01]  /*3270*/  @!P0 IMAD.U32 R5, R6, 0x10000, RZ ;  /* 0x0001000006058824 */ /* 0x000fe200078e00ff */
[----:B------:R-:W-:Y:S02]  /*3280*/  @!P0 SHF.L.U32 R6, R15, 0x10, RZ ;  /* 0x000000100f068819 */ /* 0x000fe400000006ff */
[----:B------:R-:W-:Y:S01]  /*3290*/  @!P0 LOP3.LUT R25, R25, 0xffff0000, RZ, 0xc0, !PT ;  /* 0xffff000019198812 */ /* 0x000fe200078ec0ff */
[-C--:B------:R-:W-:Y:S01]  /*32a0*/  @!P0 FMUL.FTZ R31, R19, R5.reuse ;  /* 0x00000005131f8220 */ /* 0x080fe20000410000 */
[C---:B------:R-:W-:Y:S01]  /*32b0*/  @!P0 FMUL.FTZ R0, R16.reuse, R5 ;  /* 0x0000000510008220 */ /* 0x040fe20000410000 */
[C---:B------:R-:W-:Y:S01]  /*32c0*/  @!P0 IMAD.U32 R5, R7.reuse, 0x10000, RZ ;  /* 0x0001000007058824 */ /* 0x040fe200078e00ff */
[----:B------:R-:W-:Y:S01]  /*32d0*/  @!P0 LOP3.LUT R7, R7, 0xffff0000, RZ, 0xc0, !PT ;  /* 0xffff000007078812 */ /* 0x000fe200078ec0ff */
[-C--:B------:R-:W-:Y:S01]  /*32e0*/  @!P0 FFMA.FTZ R31, R16, R21.reuse, -R31 ;  /* 0x00000015101f8223 */ /* 0x080fe2000001081f */
[----:B------:R-:W-:Y:S01]  /*32f0*/  @!P0 FFMA.FTZ R0, R19, R21, R0 ;  /* 0x0000001513008223 */ /* 0x000fe20000010000 */
[----:B------:R-:W-:Y:S01]  /*3300*/  @!P0 LOP3.LUT R19, R13, 0xffff0000, RZ, 0xc0, !PT ;  /* 0xffff00000d138812 */ /* 0x000fe200078ec0ff */
[----:B------:R-:W-:Y:S01]  /*3310*/  @!P0 IMAD.U32 R16, R14, 0x10000, RZ ;  /* 0x000100000e108824 */ /* 0x000fe200078e00ff */
[----:B------:R-:W-:Y:S01]  /*3320*/  @!P0 LOP3.LUT R21, R15, 0xffff0000, RZ, 0xc0, !PT ;  /* 0xffff00000f158812 */ /* 0x000fe200078ec0ff */
[-C--:B------:R-:W-:Y:S01]  /*3330*/  @!P0 FMUL.FTZ R2, R17, R8.reuse ;  /* 0x0000000811028220 */ /* 0x080fe20000410000 */
[----:B------:R-:W-:Y:S01]  /*3340*/  @!P0 F2FP.BF16.F32.PACK_AB R31, R0, R31 ;  /* 0x0000001f001f823e */ /* 0x000fe200000010ff */
[-C--:B------:R-:W-:Y:S01]  /*3350*/  @!P0 FMUL.FTZ R22, R20, R5.reuse ;  /* 0x0000000514168220 */ /* 0x080fe20000410000 */
[----:B------:R-:W-:Y:S01]  /*3360*/  @!P0 FMUL.FTZ R3, R16, R5 ;  /* 0x0000000510038220 */ /* 0x000fe20000410000 */
[----:B------:R-:W-:Y:S01]  /*3370*/  @!P0 FMUL.FTZ R33, R19, R8 ;  /* 0x0000000813218220 */ /* 0x000fe20000410000 */
[-C--:B------:R-:W-:Y:S01]  /*3380*/  @!P0 FMUL.FTZ R35, R21, R7.reuse ;  /* 0x0000000715238220 */ /* 0x080fe20000410000 */
[----:B------:R-:W-:Y:S01]  /*3390*/  @!P0 FMUL.FTZ R4, R6, R7 ;  /* 0x0000000706048220 */ /* 0x000fe20000410000 */
[-C--:B------:R-:W-:Y:S01]  /*33a0*/  @!P0 FFMA.FTZ R2, R19, R18.reuse, R2 ;  /* 0x0000001213028223 */ /* 0x080fe20000010002 */
[-C--:B------:R-:W-:Y:S01]  /*33b0*/  @!P0 FFMA.FTZ R22, R16, R23.reuse, -R22 ;  /* 0x0000001710168223 */ /* 0x080fe20000010816 */
[----:B------:R-:W-:Y:S01]  /*33c0*/  @!P0 FFMA.FTZ R3, R20, R23, R3 ;  /* 0x0000001714038223 */ /* 0x000fe20000010003 */
[----:B------:R-:W-:Y:S01]  /*33d0*/  @!P0 FFMA.FTZ R33, R17, R18, -R33 ;  /* 0x0000001211218223 */ /* 0x000fe20000010821 */
[-C--:B------:R-:W-:Y:S01]  /*33e0*/  @!P0 FFMA.FTZ R35, R6, R25.reuse, -R35 ;  /* 0x0000001906238223 */ /* 0x080fe20000010823 */
[----:B------:R-:W-:Y:S01]  /*33f0*/  @!P0 FFMA.FTZ R4, R21, R25, R4 ;  /* 0x0000001915048223 */ /* 0x000fe20000010004 */
[----:B------:R-:W-:Y:S01]  /*3400*/  @!P0 IMAD.MOV.U32 R12, RZ, RZ, R31 ;  /* 0x000000ffff0c8224 */ /* 0x000fe200078e001f */
[----:B------:R-:W-:Y:S02]  /*3410*/  @!P0 F2FP.BF16.F32.PACK_AB R22, R3, R22 ;  /* 0x000000160316823e */ /* 0x000fe400000010ff */
[----:B------:R-:W-:Y:S02]  /*3420*/  @!P0 F2FP.BF16.F32.PACK_AB R28, R2, R33 ;  /* 0x00000021021c823e */ /* 0x000fe400000010ff */
[----:B------:R-:W-:Y:S01]  /*3430*/  @!P0 F2FP.BF16.F32.PACK_AB R35, R4, R35 ;  /* 0x000000230423823e */ /* 0x000fe200000010ff */
[----:B------:R-:W-:Y:S01]  /*3440*/  @!P0 IMAD.MOV.U32 R14, RZ, RZ, R22 ;  /* 0x000000ffff0e8224 */ /* 0x000fe200078e0016 */
[----:B------:R-:W-:Y:S02]  /*3450*/  @!P0 MOV R13, R28 ;  /* 0x0000001c000d8202 */ /* 0x000fe40000000f00 */
[----:B------:R-:W-:Y:S05]  /*3460*/  @!P0 MOV R15, R35 ;  /* 0x00000023000f8202 */ /* 0x000fea0000000f00 */
[----:B------:R2:W-:Y:S02]  /*3470*/  STG.E.128 desc[UR6][R36.64], R12 ;  /* 0x0000000c24007986 */ /* 0x0005e4000c101d06 */
.L_x_5561:
[----:B------:R-:W-:Y:S05]  /*3480*/  BSYNC B0 ;  /* 0x0000000000007941 */ /* 0x000fea0003800000 */
.L_x_5560:
[----:B------:R-:W-:Y:S04]  /*3490*/  BSSY B0, `(.L_x_5562) ;  /* 0x0000039000007945 */ /* 0x000fe80003800000 */
[----:B------:R-:W-:Y:S05]  /*34a0*/  @P5 BRA `(.L_x_5563) ;  /* 0x0000000000dc5947 */ /* 0x000fea0003800000 */
[C---:B------:R-:W-:Y:S04]  /*34b0*/  LEA R32, P0, R69.reuse, R88, 0x1 ;  /* 0x0000005845207211 */ /* 0x040fe800078008ff */
[----:B------:R-:W-:Y:S02]  /*34c0*/  LEA.HI.X R33, R69, R89, R68, 0x1, P0 ;  /* 0x0000005945217211 */ /* 0x000fe400000f0c44 */
[----:B------:R-:W-:Y:S03]  /*34d0*/  ISETP.GE.AND P0, PT, R100, UR4, PT ;  /* 0x0000000464007c0c */ /* 0x000fe6000bf06270 */
[----:B-12---:R-:W2:Y:S10]  /*34e0*/  LDG.E.128 R12, desc[UR6][R32.64] ;  /* 0x00000006200c7981 */ /* 0x006eb4000c1e1d00 */
        /* <DEDUP_REMOVED lines=51> */
.L_x_5563:
[----:B------:R-:W-:Y:S05]  /*3820*/  BSYNC B0 ;  /* 0x0000000000007941 */ /* 0x000fea0003800000 */
.L_x_5562:
[----:B------:R-:W-:Y:S04]  /*3830*/  BSSY B0, `(.L_x_5564) ;  /* 0x000003e000007945 */ /* 0x000fe80003800000 */
[----:B------:R-:W-:Y:S05]  /*3840*/  @P3 BRA `(.L_x_5565) ;  /* 0x0000000000f03947 */ /* 0x000fea0003800000 */
[----:B------:R-:W-:Y:S11]  /*3850*/  ISETP.GE.AND P0, PT, R100, UR4, PT ;  /* 0x0000000464007c0c */ /* 0x000ff6000bf06270 */
[----:B------:R-:W-:Y:S02]  /*3860*/  @!UPT UIADD3 URZ, URZ, URZ, URZ ;  /* 0x0000003f3f3ff290 */ /* 0x000fe4000fffe03f */
[C---:B------:R-:W-:Y:S02]  /*3870*/  @!P0 SHF.L.U32 R31, R109.reuse, 0x1, RZ ;  /* 0x000000016d1f8819 */ /* 0x040fe400000006ff */
[----:B------:R-:W-:Y:S02]  /*3880*/  @!P0 SHF.L.U64.HI R22, R109, 0x1, R102 ;  /* 0x000000016d168819 */ /* 0x000fe40000010266 */
[C---:B------:R-:W-:Y:S05]  /*3890*/  @!P0 IADD3 R26, P1, R31.reuse, R46, RZ ;  /* 0x0000002e1f1a8210 */ /* 0x040fea0007f3e0ff */
[C---:B------:R-:W-:Y:S01]  /*38a0*/  @!P0 IMAD.X R27, R22.reuse, 0x1, R45, P1 ;  /* 0x00000001161b8824 */ /* 0x040fe200008e062d */
[----:B------:R-:W-:Y:S02]  /*38b0*/  @!P0 IADD3 R6, P1, R31, R10, RZ ;  /* 0x0000000a1f068210 */ /* 0x000fe40007f3e0ff */
[----:B------:R-:W4:Y:S02]  /*38c0*/  LDC.64 R30, c[0x0][0x338] ;  /* 0x0000ce00ff1e7b82 */ /* 0x000f240000000a00 */
[----:B------:R-:W-:Y:S01]  /*38d0*/  @!P0 IADD3.X R7, R22, R9, RZ, P1, !PT ;  /* 0x0000000916078210 */ /* 0x000fe20000ffe4ff */
[----:B------:R-:W5:Y:S06]  /*38e0*/  @!P0 LDG.E.64 R24, desc[UR6][R26.64] ;  /* 0x000000061a188981 */ /* 0x000f6c000c1e1b00 */
[----:B------:R-:W2:Y:S01]  /*38f0*/  @!P0 LDG.E.64 R6, desc[UR6][R6.64] ;  /* 0x0000000606068981 */ /* 0x000ea2000c1e1b00 */
[----:B-----5:R-:W-:Y:S01]  /*3900*/  @!P0 LOP3.LUT R18, R24, 0xffff0000, RZ, 0xc0, !PT ;  /* 0xffff000018128812 */ /* 0x020fe200078ec0ff */
[----:B----4-:R-:W-:Y:S01]  /*3910*/  IMAD.WIDE.U32 R32, R30, 0x60, R88 ;  /* 0x000000601e207825 */ /* 0x010fe200078e0058 */
[C---:B------:R-:W-:Y:S02]  /*3920*/  @!P0 SHF.L.U32 R23, R25.reuse, 0x10, RZ ;  /* 0x0000001019178819 */ /* 0x040fe400000006ff */
[----:B------:R-:W-:Y:S01]  /*3930*/  @!P0 LOP3.LUT R25, R25, 0xffff0000, RZ, 0xc0, !PT ;  /* 0xffff000019198812 */ /* 0x000fe200078ec0ff */
[----:B------:R-:W-:Y:S01]  /*3940*/  IMAD R31, R31, 0x60, RZ ;  /* 0x000000601f1f7824 */ /* 0x000fe200078e02ff */
[----:B--2---:R-:W-:Y:S01]  /*3950*/  @!P0 SHF.L.U32 R5, R6, 0x10, RZ ;  /* 0x0000001006058819 */ /* 0x004fe200000006ff */
[----:B------:R-:W-:Y:S01]  /*3960*/  @!P0 IMAD.U32 R21, R24, 0x10000, RZ ;  /* 0x0001000018158824 */ /* 0x000fe200078e00ff */
[----:B------:R-:W-:Y:S01]  /*3970*/  @!P0 LOP3.LUT R8, R6, 0xffff0000, RZ, 0xc0, !PT ;  /* 0xffff000006088812 */ /* 0x000fe200078ec0ff */
[----:B------:R-:W-:Y:S02]  /*3980*/  IMAD.IADD R33, R33, 0x1, R31 ;  /* 0x0000000121217824 */ /* 0x000fe400078e021f */
[----:B------:R-:W2:Y:S03]  /*3990*/  LDC.64 R30, c[0x0][0x248] ;  /* 0x00009200ff1e7b82 */ /* 0x000ea60000000a00 */
[----:B-1-3--:R-:W3:Y:S01]  /*39a0*/  LDG.E.128 R12, desc[UR6][R32.64] ;  /* 0x00000006200c7981 */ /* 0x00aee2000c1e1d00 */
[----:B--2---:R-:W-:Y:S04]  /*39b0*/  IMAD.WIDE.U32 R38, R30, 0x60, R82 ;  /* 0x000000601e267825 */ /* 0x004fe800078e0052 */
[----:B------:R-:W-:Y:S05]  /*39c0*/  IMAD R31, R31, 0x60, RZ ;  /* 0x000000601f1f7824 */ /* 0x000fea00078e02ff */
[----:B------:R-:W-:Y:S02]  /*39d0*/  IADD3 R39, R39, R31, RZ ;  /* 0x0000001f27277210 */ /* 0x000fe40007ffe0ff */
[C---:B---3--:R-:W-:Y:S01]  /*39e0*/  @!P0 LOP3.LUT R19, R12.reuse, 0xffff0000, RZ, 0xc0, !PT ;  /* 0xffff00000c138812 */ /* 0x048fe200078ec0ff */
[----:B------:R-:W-:Y:S01]  /*39f0*/  @!P0 IMAD.U32 R6, R15, 0x10000, RZ ;  /* 0x000100000f068824 */ /* 0x000fe200078e00ff */
[----:B------:R-:W-:Y:S02]  /*3a00*/  @!P0 SHF.L.U32 R16, R12, 0x10, RZ ;  /* 0x000000100c108819 */ /* 0x000fe400000006ff */
[----:B------:R-:W-:Y:S01]  /*3a10*/  @!P0 SHF.L.U32 R17, R13, 0x10, RZ ;  /* 0x000000100d118819 */ /* 0x000fe200000006ff */
[-C--:B------:R-:W-:Y:S01]  /*3a20*/  @!P0 FMUL.FTZ R33, R19, R5.reuse ;  /* 0x0000000513218220 */ /* 0x080fe20000410000 */
[----:B------:R-:W-:Y:S01]  /*3a30*/  @!P0 LOP3.LUT R20, R14, 0xffff0000, RZ, 0xc0, !PT ;  /* 0xffff00000e148812 */ /* 0x000fe200078ec0ff */
[C---:B------:R-:W-:Y:S01]  /*3a40*/  @!P0 FMUL.FTZ R0, R16.reuse, R5 ;  /* 0x0000000510008220 */ /* 0x040fe20000410000 */
[C---:B------:R-:W-:Y:S01]  /*3a50*/  @!P0 IMAD.U32 R5, R7.reuse, 0x10000, RZ ;  /* 0x0001000007058824 */ /* 0x040fe200078e00ff */
[----:B------:R-:W-:Y:S01]  /*3a60*/  @!P0 LOP3.LUT R7, R7, 0xffff0000, RZ, 0xc0, !PT ;  /* 0xffff000007078812 */ /* 0x000fe200078ec0ff */
[-C--:B------:R-:W-:Y:S01]  /*3a70*/  @!P0 FFMA.FTZ R33, R16, R21.reuse, -R33 ;  /* 0x0000001510218223 */ /* 0x080fe20000010821 */
[----:B------:R-:W-:Y:S01]  /*3a80*/  @!P0 SHF.L.U32 R16, R14, 0x10, RZ ;  /* 0x000000100e108819 */ /* 0x000fe200000006ff */
[----:B------:R-:W-:Y:S01]  /*3a90*/  @!P0 FFMA.FTZ R0, R19, R21, R0 ;  /* 0x0000001513008223 */ /* 0x000fe20000010000 */
[----:B------:R-:W-:Y:S01]  /*3aa0*/  @!P0 LOP3.LUT R19, R13, 0xffff0000, RZ, 0xc0, !PT ;  /* 0xffff00000d138812 */ /* 0x000fe200078ec0ff */
[-C--:B------:R-:W-:Y:S01]  /*3ab0*/  @!P0 FMUL.FTZ R2, R17, R8.reuse ;  /* 0x0000000811028220 */ /* 0x080fe20000410000 */
[----:B------:R-:W-:Y:S01]  /*3ac0*/  @!P0 LOP3.LUT R21, R15, 0xffff0000, RZ, 0xc0, !PT ;  /* 0xffff00000f158812 */ /* 0x000fe200078ec0ff */
[----:B------:R-:W-:Y:S01]  /*3ad0*/  @!P0 FMUL.FTZ R3, R16, R5 ;  /* 0x0000000510038220 */ /* 0x000fe20000410000 */
        /* <DEDUP_REMOVED lines=19> */
.L_x_5565:
[----:B------:R-:W-:Y:S05]  /*3c10*/  BSYNC B0 ;  /* 0x0000000000007941 */ /* 0x000fea0003800000 */
.L_x_5564:
[----:B------:R-:W-:Y:S01]  /*3c20*/  ISETP.NE.AND P0, PT, R145, RZ, PT ;  /* 0x000000ff9100720c */ /* 0x000fe20003f05270 */
[----:B------:R-:W-:Y:S11]  /*3c30*/  BSSY B0, `(.L_x_5566) ;  /* 0x000003a000007945 */ /* 0x000ff60003800000 */
[----:B------:R-:W-:Y:S01]  /*3c40*/  @!UPT UIADD3 URZ, URZ, URZ, URZ ;  /* 0x0000003f3f3ff290 */ /* 0x000fe2000fffe03f */
[----:B------:R-:W-:Y:S05]  /*3c50*/  @P0 BRA `(.L_x_5567) ;  /* 0x0000000000dc0947 */ /* 0x000fea0003800000 */
[----:B------:R-:W-:Y:S02]  /*3c60*/  ISETP.GE.AND P0, PT, R100, UR4, PT ;  /* 0x0000000464007c0c */ /* 0x000fe4000bf06270 */
[C---:B------:R-:W-:Y:S04]  /*3c70*/  LEA R32, P1, R72.reuse, R88, 0x1 ;  /* 0x0000005848207211 */ /* 0x040fe800078208ff */
[----:B------:R-:W-:Y:S05]  /*3c80*/  LEA.HI.X R33, R72, R89, R71, 0x1, P1 ;  /* 0x0000005948217211 */ /* 0x000fea00008f0c47 */
[----:B-1234-:R1:W2:Y:S02]  /*3c90*/  LDG.E.128 R12, desc[UR6][R32.64] ;  /* 0x00000006200c7981 */ /* 0x01e2a4000c1e1d00 */
[C---:B------:R-:W-:Y:S01]  /*3ca0*/  @!P0 SHF.L.U64.HI R22, R108.reuse, 0x1, R99 ;  /* 0x000000016c168819 */ /* 0x040fe20000010263 */
[----:B------:R-:W-:Y:S05]  /*3cb0*/  @!P0 IMAD.SHL.U32 R31, R108, 0x2, RZ ;  /* 0x000000026c1f8824 */ /* 0x000fea00078e00ff */
[C---:B------:R-:W-:Y:S05]  /*3cc0*/  @!P0 IADD3 R26, P1, R31.reuse, R46, RZ ;  /* 0x0000002e1f1a8210 */ /* 0x040fea0007f3e0ff */
[C---:B------:R-:W-:Y:S01]  /*3cd0*/  @!P0 IMAD.X R27, R22.reuse, 0x1, R45, P1 ;  /* 0x00000001161b8824 */ /* 0x040fe200008e062d */
[----:B------:R-:W-:Y:S04]  /*3ce0*/  @!P0 IADD3 R6, P1, R31, R10, RZ ;  /* 0x0000000a1f068210 */ /* 0x000fe80007f3e0ff */
[----:B------:R-:W-:Y:S01]  /*3cf0*/  @!P0 IADD3.X R7, R22, R9, RZ, P1, !PT ;  /* 0x0000000916078210 */ /* 0x000fe20000ffe4ff */
[----:B------:R-:W3:Y:S01]  /*3d00*/  @!P0 LDG.E.64 R24, desc[UR6][R26.64] ;  /* 0x000000061a188981 */ /* 0x000ee2000c1e1b00 */
[----:B-1----:R-:W-:Y:S05]  /*3d10*/  LEA R32, P1, R142, R82, 0x1 ;  /* 0x000000528e207211 */ /* 0x002fea00078208ff */
[----:B------:R-:W4:Y:S01]  /*3d20*/  @!P0 LDG.E.64 R6, desc[UR6][R6.64] ;  /* 0x0000000606068981 */ /* 0x000f22000c1e1b00 */
[C---:B--2---:R-:W-:Y:S01]  /*3d30*/  @!P0 LOP3.LUT R19, R12.reuse, 0xffff0000, RZ, 0xc0, !PT ;  /* 0xffff00000c138812 */ /* 0x044fe200078ec0ff */
[----:B------:R-:W-:Y:S01]  /*3d40*/  @!P0 IMAD.U32 R16, R12, 0x10000, RZ ;  /* 0x000100000c108824 */ /* 0x000fe200078e00ff */
[----:B------:R-:W-:Y:S02]  /*3d50*/  @!P0 SHF.L.U32 R17, R13, 0x10, RZ ;  /* 0x000000100d118819 */ /* 0x000fe400000006ff */
[----:B------:R-:W-:Y:S02]  /*3d60*/  @!P0 LOP3.LUT R20, R14, 0xffff0000, RZ, 0xc0, !PT ;  /* 0xffff00000e148812 */ /* 0x000fe400078ec0ff */
[C---:B---3--:R-:W-:Y:S02]  /*3d70*/  @!P0 SHF.L.U32 R21, R24.reuse, 0x10, RZ ;  /* 0x0000001018158819 */ /* 0x048fe400000006ff */
[----:B------:R-:W-:Y:S02]  /*3d80*/  @!P0 LOP3.LUT R18, R24, 0xffff0000, RZ, 0xc0, !PT ;  /* 0xffff000018128812 */ /* 0x000fe400078ec0ff */
[C---:B------:R-:W-:Y:S02]  /*3d90*/  @!P0 SHF.L.U32 R23, R25.reuse, 0x10, RZ ;  /* 0x0000001019178819 */ /* 0x040fe400000006ff */
[----:B------:R-:W-:Y:S01]  /*3da0*/  @!P0 LOP3.LUT R25, R25, 0xffff0000, RZ, 0xc0, !PT ;  /* 0xffff000019198812 */ /* 0x000fe200078ec0ff */
[C---:B----4-:R-:W-:Y:S01]  /*3db0*/  @!P0 IMAD.U32 R5, R6.reuse, 0x10000, RZ ;  /* 0x0001000006058824 */ /* 0x050fe200078e00ff */
[----:B------:R-:W-:Y:S02]  /*3dc0*/  @!P0 LOP3.LUT R8, R6, 0xffff0000, RZ, 0xc0, !PT ;  /* 0xffff000006088812 */ /* 0x000fe400078ec0ff */
[----:B------:R-:W-:Y:S01]  /*3dd0*/  @!P0 SHF.L.U32 R6, R15, 0x10, RZ ;  /* 0x000000100f068819 */ /* 0x000fe200000006ff */
        /* <DEDUP_REMOVED lines=27> */
[----:B------:R-:W-:Y:S02]  /*3f90*/  LEA.HI.X R33, R142, R83, R73, 0x1, P1 ;  /* 0x000000538e217211 */ /* 0x000fe400008f0c49 */
[----:B------:R-:W-:Y:S02]  /*3fa0*/  @!P0 MOV R13, R28 ;  /* 0x0000001c000d8202 */ /* 0x000fe40000000f00 */
[----:B------:R-:W-:Y:S05]  /*3fb0*/  @!P0 MOV R15, R35 ;  /* 0x00000023000f8202 */ /* 0x000fea0000000f00 */
[----:B------:R1:W-:Y:S02]  /*3fc0*/  STG.E.128 desc[UR6][R32.64], R12 ;  /* 0x0000000c20007986 */ /* 0x0003e4000c101d06 */
.L_x_5567:
[----:B------:R-:W-:Y:S05]  /*3fd0*/  BSYNC B0 ;  /* 0x0000000000007941 */ /* 0x000fea0003800000 */
.L_x_5566:
[----:B------:R-:W-:Y:S04]  /*3fe0*/  BSSY B0, `(.L_x_5568) ;  /* 0x000003e000007945 */ /* 0x000fe80003800000 */
[----:B------:R-:W-:Y:S05]  /*3ff0*/  @P4 BRA `(.L_x_5569) ;  /* 0x0000000000f04947 */ /* 0x000fea0003800000 */
[----:B------:R-:W-:Y:S01]  /*4000*/  ISETP.GE.AND P0, PT, R100, UR4, PT ;  /* 0x0000000464007c0c */ /* 0x000fe2000bf06270 */
[----:B------:R-:W5:Y:S11]  /*4010*/  LDC.64 R30, c[0x0][0x338] ;  /* 0x0000ce00ff1e7b82 */ /* 0x000f760000000a00 */
[----:B------:R-:W-:Y:S01]  /*4020*/  @!UPT UIADD3 URZ, URZ, URZ, URZ ;  /* 0x0000003f3f3ff290 */ /* 0x000fe2000fffe03f */
[C---:B-1----:R-:W-:Y:S02]  /*4030*/  @!P0 SHF.L.U32 R33, R107.reuse, 0x1, RZ ;  /* 0x000000016b218819 */ /* 0x042fe400000006ff */
[----:B------:R-:W-:Y:S02]  /*4040*/  @!P0 SHF.L.U64.HI R22, R107, 0x1, R98 ;  /* 0x000000016b168819 */ /* 0x000fe40000010262 */
[C---:B------:R-:W-:Y:S02]  /*4050*/  @!P0 IADD3 R6, P1, R33.reuse, R10, RZ ;  /* 0x0000000a21068210 */ /* 0x040fe40007f3e0ff */
[----:B------:R-:W-:Y:S03]  /*4060*/  @!P0 IADD3 R26, P2, R33, R46, RZ ;  /* 0x0000002e211a8210 */ /* 0x000fe60007f5e0ff */
[C---:B------:R-:W-:Y:S01]  /*4070*/  @!P0 IMAD.X R7, R22.reuse, 0x1, R9, P1 ;  /* 0x0000000116078824 */ /* 0x040fe200008e0609 */
[----:B------:R-:W-:Y:S01]  /*4080*/  @!P0 IADD3.X R27, R22, R45, RZ, P2, !PT ;  /* 0x0000002d161b8210 */ /* 0x000fe200017fe4ff */
[----:B-----5:R-:W-:Y:S04]  /*4090*/  IMAD.WIDE.U32 R34, R30, 0xa0, R88 ;  /* 0x000000a01e227825 */ /* 0x020fe800078e0058 */
[----:B------:R-:W5:Y:S01]  /*40a0*/  @!P0 LDG.E.64 R6, desc[UR6][R6.64] ;  /* 0x0000000606068981 */ /* 0x000f62000c1e1b00 */
[----:B------:R-:W-:Y:S04]  /*40b0*/  IMAD R31, R31, 0xa0, RZ ;  /* 0x000000a01f1f7824 */ /* 0x000fe800078e02ff */
[----:B------:R-:W-:Y:S01]  /*40c0*/  IMAD.IADD R35, R35, 0x1, R31 ;  /* 0x0000000123237824 */ /* 0x000fe200078e021f */
[----:B------:R-:W5:Y:S01]  /*40d0*/  @!P0 LDG.E.64 R24, desc[UR6][R26.64] ;  /* 0x000000061a188981 */ /* 0x000f62000c1e1b00 */
[----:B------:R-:W1:Y:S05]  /*40e0*/  LDC.64 R30, c[0x0][0x248] ;  /* 0x00009200ff1e7b82 */ /* 0x000e6a0000000a00 */
[----:B--234-:R-:W2:Y:S01]  /*40f0*/  LDG.E.128 R12, desc[UR6][R34.64] ;  /* 0x00000006220c7981 */ /* 0x01cea2000c1e1d00 */
[----:B-1----:R-:W-:Y:S04]  /*4100*/  IMAD.WIDE.U32 R38, R30, 0xa0, R82 ;  /* 0x000000a01e267825 */ /* 0x002fe800078e0052 */
[----:B------:R-:W-:Y:S05]  /*4110*/  IMAD R31, R31, 0xa0, RZ ;  /* 0x000000a01f1f7824 */ /* 0x000fea00078e02ff */
[----:B------:R-:W-:Y:S02]  /*4120*/  IADD3 R39, R39, R31, RZ ;  /* 0x0000001f27277210 */ /* 0x000fe40007ffe0ff */
[C---:B-----5:R-:W-:Y:S02]  /*4130*/  @!P0 SHF.L.U32 R5, R6.reuse, 0x10, RZ ;  /* 0x0000001006058819 */ /* 0x060fe400000006ff */
[----:B------:R-:W-:Y:S02]  /*4140*/  @!P0 LOP3.LUT R8, R6, 0xffff0000, RZ, 0xc0, !PT ;  /* 0xffff000006088812 */ /* 0x000fe400078ec0ff */
[C---:B------:R-:W-:Y:S01]  /*4150*/  @!P0 LOP3.LUT R18, R24.reuse, 0xffff0000, RZ, 0xc0, !PT ;  /* 0xffff000018128812 */ /* 0x040fe200078ec0ff */
[----:B------:R-:W-:Y:S01]  /*4160*/  @!P0 IMAD.U32 R21, R24, 0x10000, RZ ;  /* 0x0001000018158824 */ /* 0x000fe200078e00ff */
[C---:B------:R-:W-:Y:S02]  /*4170*/  @!P0 SHF.L.U32 R23, R25.reuse, 0x10, RZ ;  /* 0x0000001019178819 */ /* 0x040fe400000006ff */
[----:B------:R-:W-:Y:S02]  /*4180*/  @!P0 LOP3.LUT R25, R25, 0xffff0000, RZ, 0xc0, !PT ;  /* 0xffff000019198812 */ /* 0x000fe400078ec0ff */
[C---:B--2---:R-:W-:Y:S01]  /*4190*/  @!P0 LOP3.LUT R19, R12.reuse, 0xffff0000, RZ, 0xc0, !PT ;  /* 0xffff00000c138812 */ /* 0x044fe200078ec0ff */
        /* <DEDUP_REMOVED lines=34> */
.L_x_5569:
[----:B------:R-:W-:Y:S05]  /*43c0*/  BSYNC B0 ;  /* 0x0000000000007941 */ /* 0x000fea0003800000 */
.L_x_5568:
        /* <DEDUP_REMOVED lines=62> */
.L_x_5571:
[----:B------:R-:W-:Y:S05]  /*47b0*/  BSYNC B0 ;  /* 0x0000000000007941 */ /* 0x000fea0003800000 */
.L_x_5570:
[----:B------:R-:W-:Y:S01]  /*47c0*/  ISETP.NE.AND P0, PT, R144, RZ, PT ;  /* 0x000000ff9000720c */ /* 0x000fe20003f05270 */
[----:B------:R-:W-:Y:S11]  /*47d0*/  BSSY B0, `(.L_x_5572) ;  /* 0x000003f000007945 */ /* 0x000ff60003800000 */
[----:B------:R-:W-:Y:S01]  /*47e0*/  @!UPT UIADD3 URZ, URZ, URZ, URZ ;  /* 0x0000003f3f3ff290 */ /* 0x000fe2000fffe03f */
        /* <DEDUP_REMOVED lines=61> */
.L_x_5573:
[----:B------:R-:W-:Y:S05]  /*4bc0*/  BSYNC B0 ;  /* 0x0000000000007941 */ /* 0x000fea0003800000 */
.L_x_5572:
[C---:B------:R-:W-:Y:S01]  /*4bd0*/  LEA R46, P1, R29.reuse, R44, 0x1 ;  /* 0x0000002c1d2e7211 */ /* 0x040fe200078208ff */
[----:B------:R-:W-:Y:S01]  /*4be0*/  IMAD.MOV.U32 R8, RZ, RZ, R10 ;  /* 0x000000ffff087224 */ /* 0x000fe200078e000a */
[----:B------:R-:W-:Y:S02]  /*4bf0*/  UMOV UR4, UR30 ;  /* 0x0000001e00047c82 */ /* 0x000fe40008000000 */
[C---:B------:R-:W-:Y:S02]  /*4c00*/  LEA.HI.X.SX32 R45, R29.reuse, R45, 0x1, P1 ;  /* 0x0000002d1d2d7211 */ /* 0x040fe400008f0eff */
[C---:B------:R-:W-:Y:S04]  /*4c10*/  LEA R10, P0, R29.reuse, R8, 0x1 ;  /* 0x000000081d0a7211 */ /* 0x040fe800078008ff */
[----:B------:R-:W-:Y:S01]  /*4c20*/  LEA.HI.X.SX32 R9, R29, R9, 0x1, P0 ;  /* 0x000000091d097211 */ /* 0x000fe200000f0eff */
[----:B------:R-:W-:Y:S08]  /*4c30*/  BRA `(.L_x_5574) ;  /* 0x0000003400007947 */ /* 0x000ff00003800000 */
.L_x_5557:
[----:B------:R-:W-:Y:S01]  /*4c40*/  ULEA.HI UR27, UR4, UR4, URZ, 0x1 ;  /* 0x00000004041b7291 */ /* 0x000fe2000f8f083f */
[----:B------:R-:W-:Y:S03]  /*4c50*/  BSSY B1, `(.L_x_5575) ;  /* 0x0000057000017945 */ /* 0x000fe60003800000 */
[----:B------:R-:W-:Y:S06]  /*4c60*/  USHF.R.S32.HI UR27, URZ, 0x1, UR27 ;  /* 0x000000013f1b7899 */ /* 0x000fec000801141b */
[----:B------:R-:W-:Y:S01]  /*4c70*/  MOV R47, UR27 ;  /* 0x0000001b002f7c02 */ /* 0x000fe20008000f00 */
[----:B------:R-:W-:Y:S05]  /*4c80*/  @P1 BRA `(.L_x_5576) ;  /* 0x00000004004c1947 */ /* 0x000fea0003800000 */
[----:B---3--:R1:W5:Y:S01]  /*4c90*/  LDG.E.128 R40, desc[UR6][R88.64] ;  /* 0x0000000658287981 */ /* 0x008362000c1e1d00 */
[----:B------:R-:W-:Y:S01]  /*4ca0*/  ISETP.GE.AND P0, PT, R100, UR4, PT ;  /* 0x0000000464007c0c */ /* 0x000fe2000bf06270 */
[----:B------:R-:W-:Y:S11]  /*4cb0*/  BSSY B0, `(.L_x_5577) ;  /* 0x000004f000007945 */ /* 0x000ff60003800000 */
[----:B------:R-:W-:Y:S01]  /*4cc0*/  @!UPT UIADD3 URZ, URZ, URZ, URZ ;  /* 0x0000003f3f3ff290 */ /* 0x000fe2000fffe03f */
[----:B------:R-:W-:Y:S05]  /*4cd0*/  @P0 BRA `(.L_x_5578) ;  /* 0x0000000400300947 */ /* 0x000fea0003800000 */
[----:B------:R-:W-:Y:S01]  /*4ce0*/  ISETP.GE.AND P0, PT, R100, R47, PT ;  /* 0x0000002f6400720c */ /* 0x000fe20003f06270 */
[----:B------:R-:W-:Y:S01]  /*4cf0*/  IMAD.MOV.U32 R147, RZ, RZ, RZ ;  /* 0x000000ffff937224 */ /* 0x000fe200078e00ff */
[C---:B-----5:R-:W-:Y:S01]  /*4d00*/  SHF.L.U32 R29, R40.reuse, 0x10, RZ ;  /* 0x00000010281d7819 */ /* 0x060fe200000006ff */
[C---:B------:R-:W-:Y:S01]  /*4d10*/  IMAD.U32 R34, R41.reuse, 0x10000, RZ ;  /* 0x0001000029227824 */ /* 0x040fe200078e00ff */
[----:B------:R-:W-:Y:S02]  /*4d20*/  LOP3.LUT R31, R40, 0xffff0000, RZ, 0xc0, !PT ;  /* 0xffff0000281f7812 */ /* 0x000fe400078ec0ff */
[----:B------:R-:W-:Y:S02]  /*4d30*/  LOP3.LUT R35, R41, 0xffff0000, RZ, 0xc0, !PT ;  /* 0xffff000029237812 */ /* 0x000fe400078ec0ff */
[C---:B------:R-:W-:Y:S02]  /*4d40*/  SHF.L.U32 R38, R42.reuse, 0x10, RZ ;  /* 0x000000102a267819 */ /* 0x040fe400000006ff */
[----:B------:R-:W-:Y:S01]  /*4d50*/  LOP3.LUT R39, R42, 0xffff0000, RZ, 0xc0, !PT ;  /* 0xffff00002a277812 */ /* 0x000fe200078ec0ff */
[C---:B------:R-:W-:Y:S01]  /*4d60*/  IMAD.U32 R42, R43.reuse, 0x10000, RZ ;  /* 0x000100002b2a7824 */ /* 0x040fe200078e00ff */
[----:B------:R-:W-:Y:S01]  /*4d70*/  LOP3.LUT R43, R43, 0xffff0000, RZ, 0xc0, !PT ;  /* 0xffff00002b2b7812 */ /* 0x000fe200078ec0ff */
[----:B------:R-:W-:Y:S05]  /*4d80*/  @P0 IMAD R147, RZ, RZ, -UR27 ;  /* 0x8000001bff930e24 */ /* 0x000fea000f8e02ff */
[C---:B------:R-:W-:Y:S04]  /*4d90*/  LEA R148, P1, R147.reuse, R90, 0x1 ;  /* 0x0000005a93947211 */ /* 0x040fe800078208ff */
[----:B------:R-:W-:Y:S02]  /*4da0*/  LEA.HI.X.SX32 R149, R147, R91, 0x1, P1 ;  /* 0x0000005b93957211 */ /* 0x000fe400008f0eff */
[----:B------:R-:W-:Y:S01]  /*4db0*/  MOV R147, R47 ;  /* 0x0000002f00937202 */ /* 0x000fe20000000f00 */
[----:B------:R-:W-:Y:S03]  /*4dc0*/  @P0 IMAD R147, RZ, RZ, -UR27 ;  /* 0x8000001bff930e24 */ /* 0x000fe6000f8e02ff */
[----:B------:R-:W2:Y:S02]  /*4dd0*/  LDG.E.128 R148, desc[UR6][R148.64] ;  /* 0x0000000694947981 */ /* 0x000ea4000c1e1d00 */
[C---:B------:R-:W-:Y:S04]  /*4de0*/  LEA R16, P1, R147.reuse, R88, 0x1 ;  /* 0x0000005893107211 */ /* 0x040fe800078208ff */
[----:B------:R-:W-:Y:S02]  /*4df0*/  LEA.HI.X.SX32 R17, R147, R89, 0x1, P1 ;  /* 0x0000005993117211 */ /* 0x000fe400008f0eff */
[----:B------:R-:W-:Y:S01]  /*4e00*/  MOV R147, RZ ;  /* 0x000000ff00937202 */ /* 0x000fe20000000f00 */
[----:B------:R-:W-:Y:S03]  /*4e10*/  @P0 IMAD R147, RZ, RZ, -UR27 ;  /* 0x8000001bff930e24 */ /* 0x000fe6000f8e02ff */
[----:B------:R-:W3:Y:S02]  /*4e20*/  LDG.E.128 R16, desc[UR6][R16.64] ;  /* 0x0000000610107981 */ /* 0x000ee4000c1e1d00 */
[C---:B------:R-:W-:Y:S04]  /*4e30*/  LEA R32, P1, R147.reuse, R92, 0x1 ;  /* 0x0000005c93207211 */ /* 0x040fe800078208ff */
[----:B------:R-:W-:Y:S05]  /*4e40*/  LEA.HI.X.SX32 R33, R147, R93, 0x1, P1 ;  /* 0x0000005d93217211 */ /* 0x000fea00008f0eff */
[----:B------:R-:W4:Y:S01]  /*4e50*/  LDG.E.128 R48, desc[UR6][R32.64] ;  /* 0x0000000620307981 */ /* 0x000f22000c1e1d00 */
[C---:B--2---:R-:W-:Y:S01]  /*4e60*/  SHF.L.U32 R27, R148.reuse, 0x10, RZ ;  /* 0x00000010941b7819 */ /* 0x044fe200000006ff */
[----:B------:R-:W-:Y:S01]  /*4e70*/  IMAD.U32 R21, R149, 0x10000, RZ ;  /* 0x0001000095157824 */ /* 0x000fe200078e00ff */
        /* <DEDUP_REMOVED lines=10> */
[C---:B---3--:R-:W-:Y:S01]  /*4f20*/  SHF.L.U32 R28, R16.reuse, 0x10, RZ ;  /* 0x00000010101c7819 */ /* 0x048fe200000006ff */
[----:B------:R-:W-:Y:S01]  /*4f30*/  IMAD.U32 R24, R17, 0x10000, RZ ;  /* 0x0001000011187824 */ /* 0x000fe200078e00ff */
[----:B------:R-:W-:Y:S01]  /*4f40*/  LOP3.LUT R26, R16, 0xffff0000, RZ, 0xc0, !PT ;  /* 0xffff0000101a7812 */ /* 0x000fe200078ec0ff */
[----:B------:R-:W-:Y:S01]  /*4f50*/  @!P0 FADD.FTZ R15, -R15, -RZ ;  /* 0x800000ff0f0f8221 */ /* 0x000fe20000010100 */
[----:B------:R-:W-:Y:S01]  /*4f60*/  LOP3.LUT R25, R17, 0xffff0000, RZ, 0xc0, !PT ;  /* 0xffff000011197812 */ /* 0x000fe200078ec0ff */
[----:B------:R-:W-:Y:S01]  /*4f70*/  FMUL.FTZ R0, R28, R27 ;  /* 0x0000001b1c007220 */ /* 0x000fe20000410000 */
[----:B------:R-:W-:Y:S01]  /*4f80*/  SHF.L.U32 R22, R18, 0x10, RZ ;  /* 0x0000001012167819 */ /* 0x000fe200000006ff */
[----:B------:R-:W-:Y:S01]  /*4f90*/  @!P0 FADD.FTZ R14, -R14, -RZ ;  /* 0x800000ff0e0e8221 */ /* 0x000fe20000010100 */
[----:B------:R-:W-:Y:S01]  /*4fa0*/  LOP3.LUT R17, R18, 0xffff0000, RZ, 0xc0, !PT ;  /* 0xffff000012117812 */ /* 0x000fe200078ec0ff */
[C---:B------:R-:W-:Y:S01]  /*4fb0*/  IMAD.U32 R16, R19.reuse, 0x10000, RZ ;  /* 0x0001000013107824 */ /* 0x040fe200078e00ff */
[----:B------:R-:W-:Y:S01]  /*4fc0*/  LOP3.LUT R19, R19, 0xffff0000, RZ, 0xc0, !PT ;  /* 0xffff000013137812 */ /* 0x000fe200078ec0ff */
[----:B------:R-:W-:Y:S01]  /*4fd0*/  FMUL.FTZ R2, R26, R23 ;  /* 0x000000171a027220 */ /* 0x000fe20000410000 */
[C---:B----4-:R-:W-:Y:S01]  /*4fe0*/  SHF.L.U32 R30, R48.reuse, 0x10, RZ ;  /* 0x00000010301e7819 */ /* 0x050fe200000006ff */
[----:B------:R-:W-:Y:S01]  /*4ff0*/  @!P0 FADD.FTZ R13, -R13, -RZ ;  /* 0x800000ff0d0d8221 */ /* 0x000fe20000010100 */
[----:B------:R-:W-:Y:S01]  /*5000*/  LOP3.LUT R32, R48, 0xffff0000, RZ, 0xc0, !PT ;  /* 0xffff000030207812 */ /* 0x000fe200078ec0ff */
[----:B------:R-:W-:Y:S01]  /*5010*/  FMUL.FTZ R3, R24, R21 ;  /* 0x0000001518037220 */ /* 0x000fe20000410000 */
[C---:B------:R-:W-:Y:S01]  /*5020*/  LOP3.LUT R36, R49.reuse, 0xffff0000, RZ, 0xc0, !PT ;  /* 0xffff000031247812 */ /* 0x040fe200078ec0ff */
[----:B------:R-:W-:Y:S02]  /*5030*/  IMAD.U32 R33, R49, 0x10000, RZ ;  /* 0x0001000031217824 */ /* 0x000fe400078e00ff */
[----:B------:R-:W-:Y:S01]  /*5040*/  @!P0 FADD.FTZ R12, -R12, -RZ ;  /* 0x800000ff0c0c8221 */ /* 0x000fe20000010100 */
[----:B------:R-:W-:Y:S01]  /*5050*/  SHF.L.U32 R37, R50, 0x10, RZ ;  /* 0x0000001032257819 */ /* 0x000fe200000006ff */
[----:B------:R-:W-:Y:S01]  /*5060*/  FMUL.FTZ R4, R25, R20 ;  /* 0x0000001419047220 */ /* 0x000fe20000410000 */
[----:B------:R-:W-:Y:S01]  /*5070*/  FMUL.FTZ R5, R22, R15 ;  /* 0x0000000f16057220 */ /* 0x000fe20000410000 */
[----:B------:R-:W-:Y:S01]  /*5080*/  LOP3.LUT R40, R50, 0xffff0000, RZ, 0xc0, !PT ;  /* 0xffff000032287812 */ /* 0x000fe200078ec0ff */
[----:B------:R-:W-:Y:S01]  /*5090*/  FFMA.FTZ R0, R29, R30, R0 ;  /* 0x0000001e1d007223 */ /* 0x000fe20000010000 */
[----:B------:R-:W-:Y:S01]  /*50a0*/  FMUL.FTZ R6, R17, R14 ;  /* 0x0000000e11067220 */ /* 0x000fe20000410000 */
[----:B------:R-:W-:Y:S01]  /*50b0*/  LOP3.LUT R44, R51, 0xffff0000, RZ, 0xc0, !PT ;  /* 0xffff0000332c7812 */ /* 0x000fe200078ec0ff */
[----:B------:R-:W-:Y:S01]  /*50c0*/  FFMA.FTZ R2, R31, R32, R2 ;  /* 0x000000201f027223 */ /* 0x000fe20000010002 */
[----:B------:R-:W-:Y:S01]  /*50d0*/  FMUL.FTZ R7, R16, R13 ;  /* 0x0000000d10077220 */ /* 0x000fe20000410000 */
[----:B------:R-:W-:Y:S02]  /*50e0*/  IMAD.U32 R41, R51, 0x10000, RZ ;  /* 0x0001000033297824 */ /* 0x000fe400078e00ff */
[----:B------:R-:W-:Y:S01]  /*50f0*/  FFMA.FTZ R3, R34, R33, R3 ;  /* 0x0000002122037223 */ /* 0x000fe20000010003 */
[----:B------:R-:W-:Y:S01]  /*5100*/  FMUL.FTZ R8, R19, R12 ;  /* 0x0000000c13087220 */ /* 0x000fe20000410000 */
        /* <DEDUP_REMOVED lines=9> */
.L_x_5578:
[----:B------:R-:W-:Y:S05]  /*51a0*/  BSYNC B0 ;  /* 0x0000000000007941 */ /* 0x000fea0003800000 */
.L_x_5577:
[----:B-----5:R2:W-:Y:S02]  /*51b0*/  STG.E.128 desc[UR6][R82.64], R40 ;  /* 0x0000002852007986 */ /* 0x0205e4000c101d06 */
.L_x_5576:
[----:B------:R-:W-:Y:S05]  /*51c0*/  BSYNC B1 ;  /* 0x0000000000017941 */ /* 0x000fea0003800000 */
.L_x_5575:
[----:B------:R-:W-:Y:S04]  /*51d0*/  BSSY B1, `(.L_x_5579) ;  /* 0x000005d000017945 */ /* 0x000fe80003800000 */
[----:B------:R-:W-:Y:S05]  /*51e0*/  @P2 BRA `(.L_x_5580) ;  /* 0x00000004006c2947 */ /* 0x000fea0003800000 */
[C---:B------:R-:W-:Y:S01]  /*51f0*/  LEA R150, P0, R95.reuse, R88, 0x1 ;  /* 0x000000585f967211 */ /* 0x040fe200078008ff */
[----:B------:R-:W-:Y:S03]  /*5200*/  BSSY B0, `(.L_x_5581) ;  /* 0x0000058000007945 */ /* 0x000fe60003800000 */
[----:B------:R-:W-:Y:S02]  /*5210*/  LEA.HI.X R151, R95, R89, R94, 0x1, P0 ;  /* 0x000000595f977211 */ /* 0x000fe400000f0c5e */
[C---:B------:R-:W-:Y:S03]  /*5220*/  LEA R146, P0, R178.reuse, R82, 0x1 ;  /* 0x00000052b2927211 */ /* 0x040fe600078008ff */
[----:B--23--:R2:W5:Y:S01]  /*5230*/  LDG.E.128 R40, desc[UR6][R150.64] ;  /* 0x0000000696287981 */ /* 0x00c562000c1e1d00 */
[----:B------:R-:W-:Y:S02]  /*5240*/  LEA.HI.X R147, R178, R83, R177, 0x1, P0 ;  /* 0x00000053b2937211 */ /* 0x000fe400000f0cb1 */
[----:B------:R-:W-:Y:S11]  /*5250*/  ISETP.GE.AND P0, PT, R100, UR4, PT ;  /* 0x0000000464007c0c */ /* 0x000ff6000bf06270 */
[----:B------:R-:W-:Y:S02]  /*5260*/  @!UPT UIADD3 URZ, URZ, URZ, URZ ;  /* 0x0000003f3f3ff290 */ /* 0x000fe4000fffe03f */
[----:B------:R-:W-:Y:S05]  /*5270*/  @P0 BRA `(.L_x_5582) ;  /* 0x0000000400400947 */ /* 0x000fea0003800000 */
[----:B------:R-:W-:Y:S01]  /*5280*/  ISETP.GE.AND P0, PT, R100, R47, PT ;  /* 0x0000002f6400720c */ /* 0x000fe20003f06270 */
[----:B------:R-:W-:Y:S01]  /*5290*/  IMAD.MOV.U32 R148, RZ, RZ, R47 ;  /* 0x000000ffff947224 */ /* 0x000fe200078e002f */
        /* <DEDUP_REMOVED lines=8> */
[----:B------:R-:W-:Y:S05]  /*5320*/  @P0 IMAD R148, RZ, RZ, -UR27 ;  /* 0x8000001bff940e24 */ /* 0x000fea000f8e02ff */
[C---:B------:R-:W-:Y:S02]  /*5330*/  LEA R16, P1, R148.reuse, R150, 0x1 ;  /* 0x0000009694107211 */ /* 0x040fe400078208ff */
[----:B--2---:R-:W-:Y:S01]  /*5340*/  MOV R150, RZ ;  /* 0x000000ff00967202 */ /* 0x004fe20000000f00 */
[----:B------:R-:W-:Y:S01]  /*5350*/  @P0 IMAD R150, RZ, RZ, -UR27 ;  /* 0x8000001bff960e24 */ /* 0x000fe2000f8e02ff */
[----:B------:R-:W-:Y:S01]  /*5360*/  LEA.HI.X.SX32 R17, R148, R151, 0x1, P1 ;  /* 0x0000009794117211 */ /* 0x000fe200008f0eff */
[----:B------:R-:W-:Y:S01]  /*5370*/  IMAD.MOV.U32 R148, RZ, RZ, RZ ;  /* 0x000000ffff947224 */ /* 0x000fe200078e00ff */
[----:B------:R-:W-:Y:S02]  /*5380*/  @P0 IADD3 R148, RZ, -UR27, RZ ;  /* 0x8000001bff940c10 */ /* 0x000fe4000fffe0ff */
[C---:B------:R-:W-:Y:S02]  /*5390*/  IADD3 R151, P1, R111.reuse, R150, RZ ;  /* 0x000000966f977210 */ /* 0x040fe40007f3e0ff */
[----:B------:R-:W2:Y:S02]  /*53a0*/  LDG.E.128 R16, desc[UR6][R16.64] ;  /* 0x0000000610107981 */ /* 0x000ea4000c1e1d00 */
[----:B------:R-:W-:Y:S02]  /*53b0*/  LEA.HI.X.SX32 R150, R150, R104, 0x1, P1 ;  /* 0x0000006896967211 */ /* 0x000fe400008f0eff */
[----:B------:R-:W-:Y:S04]  /*53c0*/  IADD3 R149, P1, R111, R148, RZ ;  /* 0x000000946f957210 */ /* 0x000fe80007f3e0ff */
[----:B------:R-:W-:Y:S02]  /*53d0*/  LEA.HI.X.SX32 R148, R148, R104, 0x1, P1 ;  /* 0x0000006894947211 */ /* 0x000fe400008f0eff */
[C---:B------:R-:W-:Y:S04]  /*53e0*/  LEA R152, P1, R151.reuse, R90, 0x1 ;  /* 0x0000005a97987211 */ /* 0x040fe800078208ff */
[----:B------:R-:W-:Y:S02]  /*53f0*/  LEA.HI.X R153, R151, R91, R150, 0x1, P1 ;  /* 0x0000005b97997211 */ /* 0x000fe400008f0c96 */
[C---:B------:R-:W-:Y:S04]  /*5400*/  LEA R32, P1, R149.reuse, R92, 0x1 ;  /* 0x0000005c95207211 */ /* 0x040fe800078208ff */
[----:B------:R-:W-:Y:S02]  /*5410*/  LEA.HI.X R33, R149, R93, R148, 0x1, P1 ;  /* 0x0000005d95217211 */ /* 0x000fe400008f0c94 */
[----:B------:R-:W3:Y:S08]  /*5420*/  LDG.E.128 R148, desc[UR6][R152.64] ;  /* 0x0000000698947981 */ /* 0x000ef0000c1e1d00 */
[----:B------:R-:W4:Y:S01]  /*5430*/  LDG.E.128 R48, desc[UR6][R32.64] ;  /* 0x0000000620307981 */ /* 0x000f22000c1e1d00 */
[C---:B--2---:R-:W-:Y:S01]  /*5440*/  LOP3.LUT R26, R16.reuse, 0xffff0000, RZ, 0xc0, !PT ;  /* 0xffff0000101a7812 */ /* 0x044fe200078ec0ff */
[----:B------:R-:W-:Y:S01]  /*5450*/  IMAD.U32 R28, R16, 0x10000, RZ ;  /* 0x00010000101c7824 */ /* 0x000fe200078e00ff */
[C---:B------:R-:W-:Y:S01]  /*5460*/  SHF.L.U32 R24, R17.reuse, 0x10, RZ ;  /* 0x0000001011187819 */ /* 0x040fe200000006ff */
[C---:B------:R-:W-:Y:S01]  /*5470*/  IMAD.U32 R22, R18.reuse, 0x10000, RZ ;  /* 0x0001000012167824 */ /* 0x040fe200078e00ff */
[----:B------:R-:W-:Y:S02]  /*5480*/  LOP3.LUT R25, R17, 0xffff0000, RZ, 0xc0, !PT ;  /* 0xffff000011197812 */ /* 0x000fe400078ec0ff */
[----:B------:R-:W-:Y:S02]  /*5490*/  LOP3.LUT R17, R18, 0xffff0000, RZ, 0xc0, !PT ;  /* 0xffff000012117812 */ /* 0x000fe400078ec0ff */
[C---:B------:R-:W-:Y:S02]  /*54a0*/  SHF.L.U32 R16, R19.reuse, 0x10, RZ ;  /* 0x0000001013107819 */ /* 0x040fe400000006ff */
[----:B------:R-:W-:Y:S02]  /*54b0*/  LOP3.LUT R19, R19, 0xffff0000, RZ, 0xc0, !PT ;  /* 0xffff000013137812 */ /* 0x000fe400078ec0ff */
[C---:B---3--:R-:W-:Y:S01]  /*54c0*/  LOP3.LUT R23, R148.reuse, 0xffff0000, RZ, 0xc0, !PT ;  /* 0xffff000094177812 */ /* 0x048fe200078ec0ff */
[----:B------:R-:W-:Y:S01]  /*54d0*/  IMAD.U32 R27, R148, 0x10000, RZ ;  /* 0x00010000941b7824 */ /* 0x000fe200078e00ff */
[C---:B------:R-:W-:Y:S01]  /*54e0*/  LOP3.LUT R20, R149.reuse, 0xffff0000, RZ, 0xc0, !PT ;  /* 0xffff000095147812 */ /* 0x040fe200078ec0ff */
[----:B------:R-:W-:Y:S01]  /*54f0*/  IMAD.U32 R21, R149, 0x10000, RZ ;  /* 0x0001000095157824 */ /* 0x000fe200078e00ff */
[C---:B------:R-:W-:Y:S01]  /*5500*/  SHF.L.U32 R15, R150.reuse, 0x10, RZ ;  /* 0x00000010960f7819 */ /* 0x040fe200000006ff */
[----:B------:R-:W-:Y:S01]  /*5510*/  @!P0 FADD.FTZ R27, -R27, -RZ ;  /* 0x800000ff1b1b8221 */ /* 0x000fe20000010100 */
[----:B------:R-:W-:Y:S01]  /*5520*/  LOP3.LUT R14, R150, 0xffff0000, RZ, 0xc0, !PT ;  /* 0xffff0000960e7812 */ /* 0x000fe200078ec0ff */
[----:B------:R-:W-:Y:S01]  /*5530*/  @!P0 FADD.FTZ R23, -R23, -RZ ;  /* 0x800000ff17178221 */ /* 0x000fe20000010100 */
[C---:B------:R-:W-:Y:S01]  /*5540*/  IMAD.U32 R13, R151.reuse, 0x10000, RZ ;  /* 0x00010000970d7824 */ /* 0x040fe200078e00ff */
[----:B------:R-:W-:Y:S01]  /*5550*/  LOP3.LUT R12, R151, 0xffff0000, RZ, 0xc0, !PT ;  /* 0xffff0000970c7812 */ /* 0x000fe200078ec0ff */
[----:B------:R-:W-:Y:S01]  /*5560*/  @!P0 FADD.FTZ R21, -R21, -RZ ;  /* 0x800000ff15158221 */ /* 0x000fe20000010100 */
[----:B------:R-:W-:Y:S01]  /*5570*/  @!P0 FADD.FTZ R20, -R20, -RZ ;  /* 0x800000ff14148221 */ /* 0x000fe20000010100 */
[----:B------:R-:W-:Y:S01]  /*5580*/  @!P0 FADD.FTZ R15, -R15, -RZ ;  /* 0x800000ff0f0f8221 */ /* 0x000fe20000010100 */
[----:B----4-:R-:W-:Y:S01]  /*5590*/  LOP3.LUT R32, R48, 0xffff0000, RZ, 0xc0, !PT ;  /* 0xffff000030207812 */ /* 0x010fe200078ec0ff */
[----:B------:R-:W-:Y:S01]  /*55a0*/  FMUL.FTZ R0, R28, R27 ;  /* 0x0000001b1c007220 */ /* 0x000fe20000410000 */
[----:B------:R-:W-:Y:S02]  /*55b0*/  IMAD.U32 R30, R48, 0x10000, RZ ;  /* 0x00010000301e7824 */ /* 0x000fe400078e00ff */
[----:B------:R-:W-:Y:S01]  /*55c0*/  @!P0 FADD.FTZ R14, -R14, -RZ ;  /* 0x800000ff0e0e8221 */ /* 0x000fe20000010100 */
[----:B------:R-:W-:Y:S01]  /*55d0*/  SHF.L.U32 R33, R49, 0x10, RZ ;  /* 0x0000001031217819 */ /* 0x000fe200000006ff */
[----:B------:R-:W-:Y:S01]  /*55e0*/  FMUL.FTZ R2, R26, R23 ;  /* 0x000000171a027220 */ /* 0x000fe20000410000 */
[----:B------:R-:W-:Y:S01]  /*55f0*/  @!P0 FADD.FTZ R13, -R13, -RZ ;  /* 0x800000ff0d0d8221 */ /* 0x000fe20000010100 */
[----:B------:R-:W-:Y:S01]  /*5600*/  LOP3.LUT R36, R49, 0xffff0000, RZ, 0xc0, !PT ;  /* 0xffff000031247812 */ /* 0x000fe200078ec0ff */
[----:B------:R-:W-:Y:S01]  /*5610*/  FMUL.FTZ R3, R24, R21 ;  /* 0x0000001518037220 */ /* 0x000fe20000410000 */
[----:B------:R-:W-:Y:S01]  /*5620*/  @!P0 FADD.FTZ R12, -R12, -RZ ;  /* 0x800000ff0c0c8221 */ /* 0x000fe20000010100 */
[----:B------:R-:W-:Y:S01]  /*5630*/  LOP3.LUT R40, R50, 0xffff0000, RZ, 0xc0, !PT ;  /* 0xffff000032287812 */ /* 0x000fe200078ec0ff */
[----:B------:R-:W-:Y:S01]  /*5640*/  FMUL.FTZ R4, R25, R20 ;  /* 0x0000001419047220 */ /* 0x000fe20000410000 */
[----:B------:R-:W-:Y:S01]  /*5650*/  FMUL.FTZ R5, R22, R15 ;  /* 0x0000000f16057220 */ /* 0x000fe20000410000 */
[----:B------:R-:W-:Y:S01]  /*5660*/  SHF.L.U32 R41, R51, 0x10, RZ ;  /* 0x0000001033297819 */ /* 0x000fe200000006ff */
[----:B------:R-:W-:Y:S02]  /*5670*/  IMAD.U32 R37, R50, 0x10000, RZ ;  /* 0x0001000032257824 */ /* 0x000fe400078e00ff */
[----:B------:R-:W-:Y:S01]  /*5680*/  FFMA.FTZ R0, R29, R30, R0 ;  /* 0x0000001e1d007223 */ /* 0x000fe20000010000 */
[----:B------:R-:W-:Y:S01]  /*5690*/  FMUL.FTZ R6, R17, R14 ;  /* 0x0000000e11067220 */ /* 0x000fe20000410000 */
[----:B------:R-:W-:Y:S01]  /*56a0*/  LOP3.LUT R44, R51, 0xffff0000, RZ, 0xc0, !PT ;  /* 0xffff0000332c7812 */ /* 0x000fe200078ec0ff */
[----:B------:R-:W-:Y:S01]  /*56b0*/  FFMA.FTZ R2, R31, R32, R2 ;  /* 0x000000201f027223 */ /* 0x000fe20000010002 */
[----:B------:R-:W-:Y:S01]  /*56c0*/  FMUL.FTZ R7, R16, R13 ;  /* 0x0000000d10077220 */ /* 0x000fe20000410000 */
        /* <DEDUP_REMOVED lines=11> */
.L_x_5582:
[----:B------:R-:W-:Y:S05]  /*5780*/  BSYNC B0 ;  /* 0x0000000000007941 */ /* 0x000fea0003800000 */
.L_x_5581:
[----:B-----5:R4:W-:Y:S02]  /*5790*/  STG.E.128 desc[UR6][R146.64], R40 ;  /* 0x0000002892007986 */ /* 0x0209e4000c101d06 */
.L_x_5580:
[----:B------:R-:W-:Y:S05]  /*57a0*/  BSYNC B1 ;  /* 0x0000000000017941 */ /* 0x000fea0003800000 */
.L_x_5579:
[----:B------:R-:W-:Y:S04]  /*57b0*/  BSSY B1, `(.L_x_5583) ;  /* 0x000005d000017945 */ /* 0x000fe80003800000 */
[----:B------:R-:W-:Y:S05]  /*57c0*/  @P5 BRA `(.L_x_5584) ;  /* 0x00000004006c5947 */ /* 0x000fea0003800000 */
[C---:B--2---:R-:W-:Y:S01]  /*57d0*/  LEA R150, P0, R69.reuse, R88, 0x1 ;  /* 0x0000005845967211 */ /* 0x044fe200078008ff */
[----:B------:R-:W-:Y:S03]  /*57e0*/  BSSY B0, `(.L_x_5585) ;  /* 0x0000058000007945 */ /* 0x000fe60003800000 */
[----:B------:R-:W-:Y:S02]  /*57f0*/  LEA.HI.X R151, R69, R89, R68, 0x1, P0 ;  /* 0x0000005945977211 */ /* 0x000fe400000f0c44 */
[C---:B----4-:R-:W-:Y:S03]  /*5800*/  LEA R146, P0, R140.reuse, R82, 0x1 ;  /* 0x000000528c927211 */ /* 0x050fe600078008ff */
[----:B---3--:R2:W5:Y:S01]  /*5810*/  LDG.E.128 R40, desc[UR6][R150.64] ;  /* 0x0000000696287981 */ /* 0x008562000c1e1d00 */
        /* <DEDUP_REMOVED lines=21> */
[----:B------:R-:W-:Y:S02]  /*5970*/  IADD3 R151, P1, R110, R150, RZ ;  /* 0x000000966e977210 */ /* 0x000fe40007f3e0ff */
[----:B------:R-:W2:Y:S02]  /*5980*/  LDG.E.128 R16, desc[UR6][R16.64] ;  /* 0x0000000610107981 */ /* 0x000ea4000c1e1d00 */
[-C--:B------:R-:W-:Y:S02]  /*5990*/  LEA.HI.X.SX32 R150, R150, R103.reuse, 0x1, P1 ;  /* 0x0000006796967211 */ /* 0x080fe400008f0eff */
        /* <DEDUP_REMOVED lines=60> */
.L_x_5586:
[----:B------:R-:W-:Y:S05]  /*5d60*/  BSYNC B0 ;  /* 0x0000000000007941 */ /* 0x000fea0003800000 */
.L_x_5585:
[----:B-----5:R3:W-:Y:S02]  /*5d70*/  STG.E.128 desc[UR6][R146.64], R40 ;  /* 0x0000002892007986 */ /* 0x0207e4000c101d06 */
.L_x_5584:
[----:B------:R-:W-:Y:S05]  /*5d80*/  BSYNC B1 ;  /* 0x0000000000017941 */ /* 0x000fea0003800000 */
.L_x_5583:
[----:B------:R-:W-:Y:S04]  /*5d90*/  BSSY B1, `(.L_x_5587) ;  /* 0x0000060000017945 */ /* 0x000fe80003800000 */
[----:B------:R-:W-:Y:S05]  /*5da0*/  @P3 BRA `(.L_x_5588) ;  /* 0x0000000400783947 */ /* 0x000fea0003800000 */
[----:B------:R-:W1:Y:S01]  /*5db0*/  LDC.64 R2, c[0x0][0x338] ;  /* 0x0000ce00ff027b82 */ /* 0x000e620000000a00 */
[----:B------:R-:W-:Y:S01]  /*5dc0*/  ISETP.GE.AND P0, PT, R100, UR4, PT ;  /* 0x0000000464007c0c */ /* 0x000fe2000bf06270 */
[----:B------:R-:W-:Y:S01]  /*5dd0*/  BSSY B0, `(.L_x_5589) ;  /* 0x000005a000007945 */ /* 0x000fe20003800000 */
[----:B-1----:R-:W-:Y:S04]  /*5de0*/  IMAD.WIDE.U32 R148, R2, 0x60, R88 ;  /* 0x0000006002947825 */ /* 0x002fe800078e0058 */
[----:B------:R-:W-:Y:S05]  /*5df0*/  IMAD R3, R3, 0x60, RZ ;  /* 0x0000006003037824 */ /* 0x000fea00078e02ff */
[----:B------:R-:W-:Y:S02]  /*5e00*/  IADD3 R149, R149, R3, RZ ;  /* 0x0000000395957210 */ /* 0x000fe40007ffe0ff */
[----:B------:R-:W1:Y:S03]  /*5e10*/  LDC.64 R2, c[0x0][0x248] ;  /* 0x00009200ff027b82 */ /* 0x000e660000000a00 */
[----:B--234-:R2:W5:Y:S01]  /*5e20*/  LDG.E.128 R40, desc[UR6][R148.64] ;  /* 0x0000000694287981 */ /* 0x01c562000c1e1d00 */
[----:B-1----:R-:W-:Y:S04]  /*5e30*/  IMAD.WIDE.U32 R146, R2, 0x60, R82 ;  /* 0x0000006002927825 */ /* 0x002fe800078e0052 */
[----:B------:R-:W-:Y:S05]  /*5e40*/  IMAD R3, R3, 0x60, RZ ;  /* 0x0000006003037824 */ /* 0x000fea00078e02ff */
[----:B------:R-:W-:Y:S01]  /*5e50*/  IADD3 R147, R147, R3, RZ ;  /* 0x0000000393937210 */ /* 0x000fe20007ffe0ff */
[----:B--2---:R-:W-:Y:S06]  /*5e60*/  @P0 BRA `(.L_x_5590) ;  /* 0x0000000400400947 */ /* 0x004fec0003800000 */
[----:B------:R-:W-:Y:S01]  /*5e70*/  ISETP.GE.AND P0, PT, R100, R47, PT ;  /* 0x0000002f6400720c */ /* 0x000fe20003f06270 */
[----:B------:R-:W-:Y:S01]  /*5e80*/  IMAD.MOV.U32 R44, RZ, RZ, R47 ;  /* 0x000000ffff2c7224 */ /* 0x000fe200078e002f */
[C---:B-----5:R-:W-:Y:S01]  /*5e90*/  LOP3.LUT R31, R40.reuse, 0xffff0000, RZ, 0xc0, !PT ;  /* 0xffff0000281f7812 */ /* 0x060fe200078ec0ff */
[----:B------:R-:W-:Y:S01]  /*5ea0*/  IMAD.U32 R29, R40, 0x10000, RZ ;  /* 0x00010000281d7824 */ /* 0x000fe200078e00ff */
[C---:B------:R-:W-:Y:S01]  /*5eb0*/  LOP3.LUT R35, R41.reuse, 0xffff0000, RZ, 0xc0, !PT ;  /* 0xffff000029237812 */ /* 0x040fe200078ec0ff */
[----:B------:R-:W-:Y:S01]  /*5ec0*/  IMAD.U32 R32, R41, 0x10000, RZ ;  /* 0x0001000029207824 */ /* 0x000fe200078e00ff */
[C---:B------:R-:W-:Y:S01]  /*5ed0*/  SHF.L.U32 R36, R42.reuse, 0x10, RZ ;  /* 0x000000102a247819 */ /* 0x040fe200000006ff */
[C---:B------:R-:W-:Y:S01]  /*5ee0*/  IMAD.U32 R40, R43.reuse, 0x10000, RZ ;  /* 0x000100002b287824 */ /* 0x040fe200078e00ff */
[----:B------:R-:W-:Y:S02]  /*5ef0*/  LOP3.LUT R39, R42, 0xffff0000, RZ, 0xc0, !PT ;  /* 0xffff00002a277812 */ /* 0x000fe400078ec0ff */
[----:B------:R-:W-:Y:S03]  /*5f00*/  LOP3.LUT R43, R43, 0xffff0000, RZ, 0xc0, !PT ;  /* 0xffff00002b2b7812 */ /* 0x000fe600078ec0ff */
[----:B------:R-:W-:Y:S05]  /*5f10*/  @P0 IMAD R44, RZ, RZ, -UR27 ;  /* 0x8000001bff2c0e24 */ /* 0x000fea000f8e02ff */
[C---:B------:R-:W-:Y:S02]  /*5f20*/  LEA R12, P1, R44.reuse, R148, 0x1 ;  /* 0x000000942c0c7211 */ /* 0x040fe400078208ff */
[----:B------:R-:W-:Y:S01]  /*5f30*/  MOV R148, RZ ;  /* 0x000000ff00947202 */ /* 0x000fe20000000f00 */
[----:B------:R-:W-:Y:S01]  /*5f40*/  @P0 IMAD R148, RZ, RZ, -UR27 ;  /* 0x8000001bff940e24 */ /* 0x000fe2000f8e02ff */
[----:B------:R-:W-:Y:S01]  /*5f50*/  LEA.HI.X.SX32 R13, R44, R149, 0x1, P1 ;  /* 0x000000952c0d7211 */ /* 0x000fe200008f0eff */
[----:B------:R-:W-:Y:S01]  /*5f60*/  IMAD.MOV.U32 R44, RZ, RZ, RZ ;  /* 0x000000ffff2c7224 */ /* 0x000fe200078e00ff */
[----:B------:R-:W-:Y:S02]  /*5f70*/  @P0 IADD3 R44, RZ, -UR27, RZ ;  /* 0x8000001bff2c0c10 */ /* 0x000fe4000fffe0ff */
[C---:B------:R-:W-:Y:S01]  /*5f80*/  IADD3 R151, P1, R109.reuse, R148, RZ ;  /* 0x000000946d977210 */ /* 0x040fe20007f3e0ff */
[----:B------:R-:W2:Y:S03]  /*5f90*/  LDG.E.128 R20, desc[UR6][R12.64] ;  /* 0x000000060c147981 */ /* 0x000ea6000c1e1d00 */
        /* <DEDUP_REMOVED lines=9> */
[C---:B--2---:R-:W-:Y:S01]  /*6030*/  SHF.L.U32 R15, R23.reuse, 0x10, RZ ;  /* 0x00000010170f7819 */ /* 0x044fe200000006ff */
[----:B------:R-:W-:Y:S01]  /*6040*/  IMAD.U32 R18, R22, 0x10000, RZ ;  /* 0x0001000016127824 */ /* 0x000fe200078e00ff */
[----:B------:R-:W-:Y:S01]  /*6050*/  LOP3.LUT R13, R23, 0xffff0000, RZ, 0xc0, !PT ;  /* 0xffff0000170d7812 */ /* 0x000fe200078ec0ff */
[----:B------:R-:W-:Y:S01]  /*6060*/  IMAD.U32 R25, R20, 0x10000, RZ ;  /* 0x0001000014197824 */ /* 0x000fe200078e00ff */
[----:B------:R-:W-:Y:S02]  /*6070*/  LOP3.LUT R17, R22, 0xffff0000, RZ, 0xc0, !PT ;  /* 0xffff000016117812 */ /* 0x000fe400078ec0ff */
[----:B------:R-:W-:Y:S02]  /*6080*/  LOP3.LUT R24, R20, 0xffff0000, RZ, 0xc0, !PT ;  /* 0xffff000014187812 */ /* 0x000fe400078ec0ff */
[C---:B------:R-:W-:Y:S02]  /*6090*/  SHF.L.U32 R20, R21.reuse, 0x10, RZ ;  /* 0x0000001015147819 */ /* 0x040fe400000006ff */
[----:B------:R-:W-:Y:S02]  /*60a0*/  LOP3.LUT R19, R21, 0xffff0000, RZ, 0xc0, !PT ;  /* 0xffff000015137812 */ /* 0x000fe400078ec0ff */
[C---:B---3--:R-:W-:Y:S01]  /*60b0*/  LOP3.LUT R27, R148.reuse, 0xffff0000, RZ, 0xc0, !PT ;  /* 0xffff0000941b7812 */ /* 0x048fe200078ec0ff */
[----:B------:R-:W-:Y:S01]  /*60c0*/  IMAD.U32 R26, R148, 0x10000, RZ ;  /* 0x00010000941a7824 */ /* 0x000fe200078e00ff */
        /* <DEDUP_REMOVED lines=11> */
[C---:B----4-:R-:W-:Y:S01]  /*6180*/  LOP3.LUT R30, R48.reuse, 0xffff0000, RZ, 0xc0, !PT ;  /* 0xffff0000301e7812 */ /* 0x050fe200078ec0ff */
[----:B------:R-:W-:Y:S01]  /*6190*/  @!P0 FADD.FTZ R21, -R21, -RZ ;  /* 0x800000ff15158221 */ /* 0x000fe20000010100 */
[----:B------:R-:W-:Y:S02]  /*61a0*/  IMAD.U32 R28, R48, 0x10000, RZ ;  /* 0x00010000301c7824 */ /* 0x000fe400078e00ff */
[----:B------:R-:W-:Y:S01]  /*61b0*/  FMUL.FTZ R2, R24, R27 ;  /* 0x0000001b18027220 */ /* 0x000fe20000410000 */
[C---:B------:R-:W-:Y:S01]  /*61c0*/  SHF.L.U32 R33, R49.reuse, 0x10, RZ ;  /* 0x0000001031217819 */ /* 0x040fe200000006ff */
[----:B------:R-:W-:Y:S01]  /*61d0*/  @!P0 FADD.FTZ R16, -R16, -RZ ;  /* 0x800000ff10108221 */ /* 0x000fe20000010100 */
[----:B------:R-:W-:Y:S01]  /*61e0*/  FMUL.FTZ R3, R20, R23 ;  /* 0x0000001714037220 */ /* 0x000fe20000410000 */
[----:B------:R-:W-:Y:S01]  /*61f0*/  LOP3.LUT R34, R49, 0xffff0000, RZ, 0xc0, !PT ;  /* 0xffff000031227812 */ /* 0x000fe200078ec0ff */
[----:B------:R-:W-:Y:S01]  /*6200*/  @!P0 FADD.FTZ R14, -R14, -RZ ;  /* 0x800000ff0e0e8221 */ /* 0x000fe20000010100 */
[----:B------:R-:W-:Y:S01]  /*6210*/  FMUL.FTZ R4, R19, R22 ;  /* 0x0000001613047220 */ /* 0x000fe20000410000 */
[----:B------:R-:W-:Y:S01]  /*6220*/  LOP3.LUT R38, R50, 0xffff0000, RZ, 0xc0, !PT ;  /* 0xffff000032267812 */ /* 0x000fe200078ec0ff */
[----:B------:R-:W-:Y:S01]  /*6230*/  @!P0 FADD.FTZ R12, -R12, -RZ ;  /* 0x800000ff0c0c8221 */ /* 0x000fe20000010100 */
        /* <DEDUP_REMOVED lines=13> */
[----:B------:R-:W-:Y:S01]  /*6310*/  FFMA.FTZ R7, R40, R41, R7 ;  /* 0x0000002928077223 */ /* 0x000fe20000010007 */
[----:B------:R-:W-:Y:S01]  /*6320*/  F2FP.BF16.F32.PACK_AB R40, R2, R0 ;  /* 0x000000000228723e */ /* 0x000fe200000010ff */
[----:B------:R-:W-:Y:S01]  /*6330*/  FFMA.FTZ R8, R43, R42, R8 ;  /* 0x0000002a2b087223 */ /* 0x000fe20000010008 */
[----:B------:R-:W-:Y:S02]  /*6340*/  F2FP.BF16.F32.PACK_AB R41, R4, R3 ;  /* 0x000000030429723e */ /* 0x000fe400000010ff */
[----:B------:R-:W-:Y:S02]  /*6350*/  F2FP.BF16.F32.PACK_AB R42, R6, R5 ;  /* 0x00000005062a723e */ /* 0x000fe400000010ff */
[----:B------:R-:W-:Y:S02]  /*6360*/  F2FP.BF16.F32.PACK_AB R43, R8, R7 ;  /* 0x00000007082b723e */ /* 0x000fe400000010ff */
.L_x_5590:
[----:B------:R-:W-:Y:S05]  /*6370*/  BSYNC B0 ;  /* 0x0000000000007941 */ /* 0x000fea0003800000 */
.L_x_5589:
[----:B-----5:R1:W-:Y:S02]  /*6380*/  STG.E.128 desc[UR6][R146.64], R40 ;  /* 0x0000002892007986 */ /* 0x0203e4000c101d06 */
.L_x_5588:
[----:B------:R-:W-:Y:S05]  /*6390*/  BSYNC B1 ;  /* 0x0000000000017941 */ /* 0x000fea0003800000 */
.L_x_5587:
[----:B------:R-:W-:Y:S01]  /*63a0*/  ISETP.NE.AND P0, PT, R145, RZ, PT ;  /* 0x000000ff9100720c */ /* 0x000fe20003f05270 */
[----:B------:R-:W-:Y:S11]  /*63b0*/  BSSY B1, `(.L_x_5591) ;  /* 0x000005d000017945 */ /* 0x000ff60003800000 */
[----:B------:R-:W-:Y:S01]  /*63c0*/  @!UPT UIADD3 URZ, URZ, URZ, URZ ;  /* 0x0000003f3f3ff290 */ /* 0x000fe2000fffe03f */
[----:B------:R-:W-:Y:S05]  /*63d0*/  @P0 BRA `(.L_x_5592) ;  /* 0x0000000400680947 */ /* 0x000fea0003800000 */
[----:B------:R-:W-:Y:S01]  /*63e0*/  LEA R148, P0, R72, R88, 0x1 ;  /* 0x0000005848947211 */ /* 0x000fe200078008ff */
[----:B------:R-:W-:Y:S01]  /*63f0*/  BSSY B0, `(.L_x_5593) ;  /* 0x0000057000007945 */ /* 0x000fe20003800000 */
[----:B------:R-:W-:Y:S02]  /*6400*/  ISETP.GE.AND P1, PT, R100, UR4, PT ;  /* 0x0000000464007c0c */ /* 0x000fe4000bf26270 */
[----:B------:R-:W-:Y:S02]  /*6410*/  LEA.HI.X R149, R72, R89, R71, 0x1, P0 ;  /* 0x0000005948957211 */ /* 0x000fe400000f0c47 */
[C---:B-1-34-:R-:W-:Y:S03]  /*6420*/  LEA R146, P0, R142.reuse, R82, 0x1 ;  /* 0x000000528e927211 */ /* 0x05afe600078008ff */
[----:B--2---:R1:W5:Y:S01]  /*6430*/  LDG.E.128 R40, desc[UR6][R148.64] ;  /* 0x0000000694287981 */ /* 0x004362000c1e1d00 */
[----:B------:R-:W-:Y:S05]  /*6440*/  LEA.HI.X R147, R142, R83, R73, 0x1, P0 ;  /* 0x000000538e937211 */ /* 0x000fea00000f0c49 */
[----:B------:R-:W-:Y:S05]  /*6450*/  @P1 BRA `(.L_x_5594) ;  /* 0x0000000400401947 */ /* 0x000fea0003800000 */
[----:B------:R-:W-:Y:S01]  /*6460*/  ISETP.GE.AND P0, PT, R100, R47, PT ;  /* 0x0000002f6400720c */ /* 0x000fe20003f06270 */
[----:B------:R-:W-:Y:S01]  /*6470*/  IMAD.MOV.U32 R145, RZ, RZ, R47 ;  /* 0x000000ffff917224 */ /* 0x000fe200078e002f */
[----:B------:R-:W-:Y:S01]  /*6480*/  MOV R44, RZ ;  /* 0x000000ff002c7202 */ /* 0x000fe20000000f00 */
[C---:B-----5:R-:W-:Y:S01]  /*6490*/  IMAD.U32 R29, R40.reuse, 0x10000, RZ ;  /* 0x00010000281d7824 */ /* 0x060fe200078e00ff */
[----:B------:R-:W-:Y:S01]  /*64a0*/  LOP3.LUT R31, R40, 0xffff0000, RZ, 0xc0, !PT ;  /* 0xffff0000281f7812 */ /* 0x000fe200078ec0ff */
[C---:B------:R-:W-:Y:S01]  /*64b0*/  IMAD.U32 R32, R41.reuse, 0x10000, RZ ;  /* 0x0001000029207824 */ /* 0x040fe200078e00ff */
[----:B------:R-:W-:Y:S01]  /*64c0*/  LOP3.LUT R35, R41, 0xffff0000, RZ, 0xc0, !PT ;  /* 0xffff000029237812 */ /* 0x000fe200078ec0ff */
[C---:B------:R-:W-:Y:S01]  /*64d0*/  IMAD.U32 R40, R43.reuse, 0x10000, RZ ;  /* 0x000100002b287824 */ /* 0x040fe200078e00ff */
[C---:B------:R-:W-:Y:S02]  /*64e0*/  SHF.L.U32 R36, R42.reuse, 0x10, RZ ;  /* 0x000000102a247819 */ /* 0x040fe400000006ff */
[----:B------:R-:W-:Y:S02]  /*64f0*/  LOP3.LUT R39, R42, 0xffff0000, RZ, 0xc0, !PT ;  /* 0xffff00002a277812 */ /* 0x000fe400078ec0ff */
[----:B------:R-:W-:Y:S01]  /*6500*/  LOP3.LUT R43, R43, 0xffff0000, RZ, 0xc0, !PT ;  /* 0xffff00002b2b7812 */ /* 0x000fe200078ec0ff */
[----:B------:R-:W-:Y:S02]  /*6510*/  @P0 IMAD R145, RZ, RZ, -UR27 ;  /* 0x8000001bff910e24 */ /* 0x000fe4000f8e02ff */
[----:B------:R-:W-:Y:S03]  /*6520*/  @P0 IMAD R44, RZ, RZ, -UR27 ;  /* 0x8000001bff2c0e24 */ /* 0x000fe6000f8e02ff */
[C---:B------:R-:W-:Y:S04]  /*6530*/  LEA R12, P1, R145.reuse, R148, 0x1 ;  /* 0x00000094910c7211 */ /* 0x040fe800078208ff */
[----:B------:R-:W-:Y:S02]  /*6540*/  LEA.HI.X.SX32 R13, R145, R149, 0x1, P1 ;  /* 0x00000095910d7211 */ /* 0x000fe400008f0eff */
[----:B------:R-:W-:Y:S03]  /*6550*/  IADD3 R145, P1, R108, R44, RZ ;  /* 0x0000002c6c917210 */ /* 0x000fe60007f3e0ff */
[----:B------:R-:W2:Y:S01]  /*6560*/  LDG.E.128 R20, desc[UR6][R12.64] ;  /* 0x000000060c147981 */ /* 0x000ea2000c1e1d00 */
[----:B------:R-:W-:Y:S02]  /*6570*/  LEA.HI.X.SX32 R44, R44, R99, 0x1, P1 ;  /* 0x000000632c2c7211 */ /* 0x000fe400008f0eff */
[C---:B-1----:R-:W-:Y:S04]  /*6580*/  LEA R148, P1, R145.reuse, R90, 0x1 ;  /* 0x0000005a91947211 */ /* 0x042fe800078208ff */
[----:B------:R-:W-:Y:S01]  /*6590*/  LEA.HI.X R149, R145, R91, R44, 0x1, P1 ;  /* 0x0000005b91957211 */ /* 0x000fe200008f0c2c */
[----:B------:R-:W-:Y:S01]  /*65a0*/  IMAD.MOV.U32 R44, RZ, RZ, RZ ;  /* 0x000000ffff2c7224 */ /* 0x000fe200078e00ff */
[----:B------:R-:W-:Y:S04]  /*65b0*/  @P0 IADD3 R44, RZ, -UR27, RZ ;  /* 0x8000001bff2c0c10 */ /* 0x000fe8000fffe0ff */
[----:B------:R-:W-:Y:S01]  /*65c0*/  IADD3 R145, P1, R108, R44, RZ ;  /* 0x0000002c6c917210 */ /* 0x000fe20007f3e0ff */
[----:B------:R-:W3:Y:S03]  /*65d0*/  LDG.E.128 R148, desc[UR6][R148.64] ;  /* 0x0000000694947981 */ /* 0x000ee6000c1e1d00 */
[----:B------:R-:W-:Y:S02]  /*65e0*/  LEA.HI.X.SX32 R44, R44, R99, 0x1, P1 ;  /* 0x000000632c2c7211 */ /* 0x000fe400008f0eff */
[C---:B------:R-:W-:Y:S04]  /*65f0*/  LEA R48, P1, R145.reuse, R92, 0x1 ;  /* 0x0000005c91307211 */ /* 0x040fe800078208ff */
[----:B------:R-:W-:Y:S06]  /*6600*/  LEA.HI.X R49, R145, R93, R44, 0x1, P1 ;  /* 0x0000005d91317211 */ /* 0x000fec00008f0c2c */
        /* <DEDUP_REMOVED lines=24> */
[C---:B----4-:R-:W-:Y:S01]  /*6790*/  LOP3.LUT R30, R48.reuse, 0xffff0000, RZ, 0xc0, !PT ;  /* 0xffff0000301e7812 */ /* 0x050fe200078ec0ff */
[----:B------:R-:W-:Y:S01]  /*67a0*/  IMAD.U32 R28, R48, 0x10000, RZ ;  /* 0x00010000301c7824 */ /* 0x000fe200078e00ff */
        /* <DEDUP_REMOVED lines=27> */
.L_x_5594:
[----:B------:R-:W-:Y:S05]  /*6960*/  BSYNC B0 ;  /* 0x0000000000007941 */ /* 0x000fea0003800000 */
.L_x_5593:
[----:B-----5:R2:W-:Y:S02]  /*6970*/  STG.E.128 desc[UR6][R146.64], R40 ;  /* 0x0000002892007986 */ /* 0x0205e4000c101d06 */
.L_x_5592:
[----:B------:R-:W-:Y:S05]  /*6980*/  BSYNC B1 ;  /* 0x0000000000017941 */ /* 0x000fea0003800000 */
.L_x_5591:
[----:B------:R-:W-:Y:S04]  /*6990*/  BSSY B1, `(.L_x_5595) ;  /* 0x0000060000017945 */ /* 0x000fe80003800000 */
[----:B------:R-:W-:Y:S05]  /*69a0*/  @P4 BRA `(.L_x_5596) ;  /* 0x0000000400784947 */ /* 0x000fea0003800000 */
[----:B------:R-:W2:Y:S01]  /*69b0*/  LDC.64 R2, c[0x0][0x338] ;  /* 0x0000ce00ff027b82 */ /* 0x000ea20000000a00 */
[----:B------:R-:W-:Y:S01]  /*69c0*/  ISETP.GE.AND P0, PT, R100, UR4, PT ;  /* 0x0000000464007c0c */ /* 0x000fe2000bf06270 */
[----:B------:R-:W-:Y:S01]  /*69d0*/  BSSY B0, `(.L_x_5597) ;  /* 0x000005a000007945 */ /* 0x000fe20003800000 */
[----:B--2---:R-:W-:Y:S04]  /*69e0*/  IMAD.WIDE.U32 R150, R2, 0xa0, R88 ;  /* 0x000000a002967825 */ /* 0x004fe800078e0058 */
[----:B------:R-:W-:Y:S05]  /*69f0*/  IMAD R3, R3, 0xa0, RZ ;  /* 0x000000a003037824 */ /* 0x000fea00078e02ff */
[----:B------:R-:W-:Y:S02]  /*6a00*/  IADD3 R151, R151, R3, RZ ;  /* 0x0000000397977210 */ /* 0x000fe40007ffe0ff */
[----:B------:R-:W2:Y:S03]  /*6a10*/  LDC.64 R2, c[0x0][0x248] ;  /* 0x00009200ff027b82 */ /* 0x000ea60000000a00 */
[----:B-1-34-:R1:W5:Y:S01]  /*6a20*/  LDG.E.128 R40, desc[UR6][R150.64] ;  /* 0x0000000696287981 */ /* 0x01a362000c1e1d00 */
[----:B--2---:R-:W-:Y:S04]  /*6a30*/  IMAD.WIDE.U32 R146, R2, 0xa0, R82 ;  /* 0x000000a002927825 */ /* 0x004fe800078e0052 */
[----:B------:R-:W-:Y:S05]  /*6a40*/  IMAD R3, R3, 0xa0, RZ ;  /* 0x000000a003037824 */ /* 0x000fea00078e02ff */
[----:B------:R-:W-:Y:S01]  /*6a50*/  IADD3 R147, R147, R3, RZ ;  /* 0x0000000393937210 */ /* 0x000fe20007ffe0ff */
[----:B-1----:R-:W-:Y:S06]  /*6a60*/  @P0 BRA `(.L_x_5598) ;  /* 0x0000000400400947 */ /* 0x002fec0003800000 */
        /* <DEDUP_REMOVED lines=11> */
[----:B------:R-:W-:Y:S01]  /*6b20*/  @P0 IADD3 R148, RZ, -UR27, RZ ;  /* 0x8000001bff940c10 */ /* 0x000fe2000fffe0ff */
[----:B------:R-:W-:Y:S03]  /*6b30*/  @P0 IMAD R44, RZ, RZ, -UR27 ;  /* 0x8000001bff2c0e24 */ /* 0x000fe6000f8e02ff */
[C---:B------:R-:W-:Y:S02]  /*6b40*/  LEA R12, P1, R148.reuse, R150, 0x1 ;  /* 0x00000096940c7211 */ /* 0x040fe400078208ff */
[----:B------:R-:W-:Y:S02]  /*6b50*/  IADD3 R145, P2, R107, R44, RZ ;  /* 0x0000002c6b917210 */ /* 0x000fe40007f5e0ff */
[----:B------:R-:W-:Y:S02]  /*6b60*/  LEA.HI.X.SX32 R13, R148, R151, 0x1, P1 ;  /* 0x00000097940d7211 */ /* 0x000fe400008f0eff */
[----:B------:R-:W-:Y:S02]  /*6b70*/  LEA.HI.X.SX32 R44, R44, R98, 0x1, P2 ;  /* 0x000000622c2c7211 */ /* 0x000fe400010f0eff */
[C---:B------:R-:W-:Y:S01]  /*6b80*/  LEA R150, P1, R145.reuse, R90, 0x1 ;  /* 0x0000005a91967211 */ /* 0x040fe200078208ff */
[----:B------:R-:W2:Y:S03]  /*6b90*/  LDG.E.128 R20, desc[UR6][R12.64] ;  /* 0x000000060c147981 */ /* 0x000ea6000c1e1d00 */
        /* <DEDUP_REMOVED lines=15> */
[----:B------:R-:W-:Y:S02]  /*6c90*/  SHF.L.U32 R20, R21, 0x10, RZ ;  /* 0x0000001015147819 */ /* 0x000fe400000006ff */
[C---:B---3--:R-:W-:Y:S01]  /*6ca0*/  LOP3.LUT R27, R148.reuse, 0xffff0000, RZ, 0xc0, !PT ;  /* 0xffff0000941b7812 */ /* 0x048fe200078ec0ff */
[----:B------:R-:W-:Y:S01]  /*6cb0*/  IMAD.U32 R26, R148, 0x10000, RZ ;  /* 0x00010000941a7824 */ /* 0x000fe200078e00ff */
[C---:B------:R-:W-:Y:S02]  /*6cc0*/  SHF.L.U32 R23, R149.reuse, 0x10, RZ ;  /* 0x0000001095177819 */ /* 0x040fe400000006ff */
[----:B------:R-:W-:Y:S01]  /*6cd0*/  LOP3.LUT R22, R149, 0xffff0000, RZ, 0xc0, !PT ;  /* 0xffff000095167812 */ /* 0x000fe200078ec0ff */
[----:B------:R-:W-:Y:S01]  /*6ce0*/  @!P0 FADD.FTZ R26, -R26, -RZ ;  /* 0x800000ff1a1a8221 */ /* 0x000fe20000010100 */
[----:B------:R-:W-:Y:S01]  /*6cf0*/  LOP3.LUT R19, R21, 0xffff0000, RZ, 0xc0, !PT ;  /* 0xffff000015137812 */ /* 0x000fe200078ec0ff */
[C---:B------:R-:W-:Y:S01]  /*6d00*/  IMAD.U32 R21, R150.reuse, 0x10000, RZ ;  /* 0x0001000096157824 */ /* 0x040fe200078e00ff */
        /* <DEDUP_REMOVED lines=38> */
.L_x_5598:
[----:B------:R-:W-:Y:S05]  /*6f70*/  BSYNC B0 ;  /* 0x0000000000007941 */ /* 0x000fea0003800000 */
.L_x_5597:
[----:B-----5:R1:W-:Y:S02]  /*6f80*/  STG.E.128 desc[UR6][R146.64], R40 ;  /* 0x0000002892007986 */ /* 0x0203e4000c101d06 */
.L_x_5596:
[----:B------:R-:W-:Y:S05]  /*6f90*/  BSYNC B1 ;  /* 0x0000000000017941 */ /* 0x000fea0003800000 */
.L_x_5595:
        /* <DEDUP_REMOVED lines=27> */
[----:B------:R-:W-:Y:S02]  /*7150*/  LEA R12, P1, R148, R150, 0x1 ;  /* 0x00000096940c7211 */ /* 0x000fe400078208ff */
        /* <DEDUP_REMOVED lines=66> */
.L_x_5602:
[----:B------:R-:W-:Y:S05]  /*7580*/  BSYNC B0 ;  /* 0x0000000000007941 */ /* 0x000fea0003800000 */
.L_x_5601:
[----:B-----5:R1:W-:Y:S02]  /*7590*/  STG.E.128 desc[UR6][R146.64], R40 ;  /* 0x0000002892007986 */ /* 0x0203e4000c101d06 */
.L_x_5600:
[----:B------:R-:W-:Y:S05]  /*75a0*/  BSYNC B1 ;  /* 0x0000000000017941 */ /* 0x000fea0003800000 */
.L_x_5599:
[----:B------:R-:W-:Y:S01]  /*75b0*/  ISETP.NE.AND P0, PT, R144, RZ, PT ;  /* 0x000000ff9000720c */ /* 0x000fe20003f05270 */
[----:B------:R-:W-:Y:S11]  /*75c0*/  BSSY B1, `(.L_x_5603) ;  /* 0x0000060000017945 */ /* 0x000ff60003800000 */
[----:B------:R-:W-:Y:S01]  /*75d0*/  @!UPT UIADD3 URZ, URZ, URZ, URZ ;  /* 0x0000003f3f3ff290 */ /* 0x000fe2000fffe03f */
[----:B------:R-:W-:Y:S05]  /*75e0*/  @P0 BRA `(.L_x_5604) ;  /* 0x0000000400740947 */ /* 0x000fea0003800000 */
[----:B------:R-:W1:Y:S01]  /*75f0*/  LDC.64 R2, c[0x0][0x338] ;  /* 0x0000ce00ff027b82 */ /* 0x000e620000000a00 */
[----:B------:R-:W-:Y:S01]  /*7600*/  ISETP.GE.AND P0, PT, R100, UR4, PT ;  /* 0x0000000464007c0c */ /* 0x000fe2000bf06270 */
[----:B------:R-:W-:Y:S01]  /*7610*/  BSSY B0, `(.L_x_5605) ;  /* 0x0000059000007945 */ /* 0x000fe20003800000 */
[----:B-1234-:R-:W-:Y:S04]  /*7620*/  IMAD.WIDE.U32 R146, R2, 0xe0, R88 ;  /* 0x000000e002927825 */ /* 0x01efe800078e0058 */
[----:B------:R-:W-:Y:S05]  /*7630*/  IMAD R3, R3, 0xe0, RZ ;  /* 0x000000e003037824 */ /* 0x000fea00078e02ff */
[----:B------:R-:W-:Y:S02]  /*7640*/  IADD3 R147, R147, R3, RZ ;  /* 0x0000000393937210 */ /* 0x000fe40007ffe0ff */
[----:B------:R-:W1:Y:S03]  /*7650*/  LDC.64 R2, c[0x0][0x248] ;  /* 0x00009200ff027b82 */ /* 0x000e660000000a00 */
[----:B------:R2:W5:Y:S01]  /*7660*/  LDG.E.128 R40, desc[UR6][R146.64] ;  /* 0x0000000692287981 */ /* 0x000562000c1e1d00 */
[----:B-1----:R-:W-:Y:S04]  /*7670*/  IMAD.WIDE.U32 R148, R2, 0xe0, R82 ;  /* 0x000000e002947825 */ /* 0x002fe800078e0052 */
[----:B------:R-:W-:Y:S05]  /*7680*/  IMAD R3, R3, 0xe0, RZ ;  /* 0x000000e003037824 */ /* 0x000fea00078e02ff */
[----:B------:R-:W-:Y:S01]  /*7690*/  IADD3 R149, R149, R3, RZ ;  /* 0x0000000395957210 */ /* 0x000fe20007ffe0ff */
[----:B--2---:R-:W-:Y:S06]  /*76a0*/  @P0 BRA `(.L_x_5606) ;  /* 0x00000004003c0947 */ /* 0x004fec0003800000 */
[----:B------:R-:W-:Y:S01]  /*76b0*/  ISETP.GE.AND P0, PT, R100, R47, PT ;  /* 0x0000002f6400720c */ /* 0x000fe20003f06270 */
[----:B------:R-:W-:Y:S01]  /*76c0*/  IMAD.MOV.U32 R144, RZ, RZ, RZ ;  /* 0x000000ffff907224 */ /* 0x000fe200078e00ff */
[C---:B-----5:R-:W-:Y:S01]  /*76d0*/  SHF.L.U32 R29, R40.reuse, 0x10, RZ ;  /* 0x00000010281d7819 */ /* 0x060fe200000006ff */
[C---:B------:R-:W-:Y:S01]  /*76e0*/  IMAD.U32 R32, R41.reuse, 0x10000, RZ ;  /* 0x0001000029207824 */ /* 0x040fe200078e00ff */
[----:B------:R-:W-:Y:S01]  /*76f0*/  LOP3.LUT R31, R40, 0xffff0000, RZ, 0xc0, !PT ;  /* 0xffff0000281f7812 */ /* 0x000fe200078ec0ff */
[C---:B------:R-:W-:Y:S01]  /*7700*/  IMAD.U32 R36, R42.reuse, 0x10000, RZ ;  /* 0x000100002a247824 */ /* 0x040fe200078e00ff */
[----:B------:R-:W-:Y:S02]  /*7710*/  LOP3.LUT R35, R41, 0xffff0000, RZ, 0xc0, !PT ;  /* 0xffff000029237812 */ /* 0x000fe400078ec0ff */
[----:B------:R-:W-:Y:S02]  /*7720*/  LOP3.LUT R39, R42, 0xffff0000, RZ, 0xc0, !PT ;  /* 0xffff00002a277812 */ /* 0x000fe400078ec0ff */
[C---:B------:R-:W-:Y:S02]  /*7730*/  SHF.L.U32 R40, R43.reuse, 0x10, RZ ;  /* 0x000000102b287819 */ /* 0x040fe400000006ff */
[----:B------:R-:W-:Y:S01]  /*7740*/  LOP3.LUT R43, R43, 0xffff0000, RZ, 0xc0, !PT ;  /* 0xffff00002b2b7812 */ /* 0x000fe200078ec0ff */
[----:B------:R-:W-:Y:S01]  /*7750*/  @P0 IMAD R47, RZ, RZ, -UR27 ;  /* 0x8000001bff2f0e24 */ /* 0x000fe2000f8e02ff */
[----:B------:R-:W-:Y:S04]  /*7760*/  @P0 IADD3 R144, RZ, -UR27, RZ ;  /* 0x8000001bff900c10 */ /* 0x000fe8000fffe0ff */
[----:B------:R-:W-:Y:S02]  /*7770*/  LEA R12, P1, R47, R146, 0x1 ;  /* 0x000000922f0c7211 */ /* 0x000fe400078208ff */
[----:B------:R-:W-:Y:S02]  /*7780*/  IADD3 R44, P2, R105, R144, RZ ;  /* 0x00000090692c7210 */ /* 0x000fe40007f5e0ff */
[----:B------:R-:W-:Y:S02]  /*7790*/  LEA.HI.X.SX32 R13, R47, R147, 0x1, P1 ;  /* 0x000000932f0d7211 */ /* 0x000fe400008f0eff */
[----:B------:R-:W-:Y:S02]  /*77a0*/  LEA.HI.X.SX32 R47, R144, R96, 0x1, P2 ;  /* 0x00000060902f7211 */ /* 0x000fe400010f0eff */
[C---:B------:R-:W-:Y:S01]  /*77b0*/  LEA R146, P1, R44.reuse, R90, 0x1 ;  /* 0x0000005a2c927211 */ /* 0x040fe200078208ff */
[----:B------:R-:W2:Y:S03]  /*77c0*/  LDG.E.128 R20, desc[UR6][R12.64] ;  /* 0x000000060c147981 */ /* 0x000ea6000c1e1d00 */
[----:B------:R-:W-:Y:S01]  /*77d0*/  LEA.HI.X R147, R44, R91, R47, 0x1, P1 ;  /* 0x0000005b2c937211 */ /* 0x000fe200008f0c2f */
[----:B------:R-:W-:Y:S02]  /*77e0*/  IMAD.MOV.U32 R44, RZ, RZ, RZ ;  /* 0x000000ffff2c7224 */ /* 0x000fe400078e00ff */
[----:B------:R-:W-:Y:S03]  /*77f0*/  @P0 IMAD R44, RZ, RZ, -UR27 ;  /* 0x8000001bff2c0e24 */ /* 0x000fe6000f8e02ff */
[----:B------:R-:W3:Y:S02]  /*7800*/  LDG.E.128 R144, desc[UR6][R146.64] ;  /* 0x0000000692907981 */ /* 0x000ee4000c1e1d00 */
[----:B------:R-:W-:Y:S04]  /*7810*/  IADD3 R47, P1, R105, R44, RZ ;  /* 0x0000002c692f7210 */ /* 0x000fe80007f3e0ff */
[----:B------:R-:W-:Y:S02]  /*7820*/  LEA.HI.X.SX32 R44, R44, R96, 0x1, P1 ;  /* 0x000000602c2c7211 */ /* 0x000fe400008f0eff */
[C---:B------:R-:W-:Y:S04]  /*7830*/  LEA R48, P1, R47.reuse, R92, 0x1 ;  /* 0x0000005c2f307211 */ /* 0x040fe800078208ff */
[----:B------:R-:W-:Y:S06]  /*7840*/  LEA.HI.X R49, R47, R93, R44, 0x1, P1 ;  /* 0x0000005d2f317211 */ /* 0x000fec00008f0c2c */
[----:B------:R-:W4:Y:S01]  /*7850*/  LDG.E.128 R48, desc[UR6][R48.64] ;  /* 0x0000000630307981 */ /* 0x000f22000c1e1d00 */
[C---:B--2---:R-:W-:Y:S01]  /*7860*/  LOP3.LUT R13, R23.reuse, 0xffff0000, RZ, 0xc0, !PT ;  /* 0xffff0000170d7812 */ /* 0x044fe200078ec0ff */
[----:B------:R-:W-:Y:S01]  /*7870*/  IMAD.U32 R15, R23, 0x10000, RZ ;  /* 0x00010000170f7824 */ /* 0x000fe200078e00ff */
[----:B------:R-:W-:Y:S01]  /*7880*/  SHF.L.U32 R18, R22, 0x10, RZ ;  /* 0x0000001016127819 */ /* 0x000fe200000006ff */
[----:B------:R-:W-:Y:S01]  /*7890*/  IMAD.U32 R25, R20, 0x10000, RZ ;  /* 0x0001000014197824 */ /* 0x000fe200078e00ff */
[----:B------:R-:W-:Y:S02]  /*78a0*/  LOP3.LUT R17, R22, 0xffff0000, RZ, 0xc0, !PT ;  /* 0xffff000016117812 */ /* 0x000fe400078ec0ff */
[----:B------:R-:W-:Y:S01]  /*78b0*/  LOP3.LUT R24, R20, 0xffff0000, RZ, 0xc0, !PT ;  /* 0xffff000014187812 */ /* 0x000fe200078ec0ff */
[C---:B------:R-:W-:Y:S01]  /*78c0*/  IMAD.U32 R20, R21.reuse, 0x10000, RZ ;  /* 0x0001000015147824 */ /* 0x040fe200078e00ff */
[----:B------:R-:W-:Y:S01]  /*78d0*/  LOP3.LUT R19, R21, 0xffff0000, RZ, 0xc0, !PT ;  /* 0xffff000015137812 */ /* 0x000fe200078ec0ff */
[C---:B---3--:R-:W-:Y:S01]  /*78e0*/  IMAD.U32 R26, R144.reuse, 0x10000, RZ ;  /* 0x00010000901a7824 */ /* 0x048fe200078e00ff */
[----:B------:R-:W-:Y:S01]  /*78f0*/  LOP3.LUT R27, R144, 0xffff0000, RZ, 0xc0, !PT ;  /* 0xffff0000901b7812 */ /* 0x000fe200078ec0ff */
[----:B------:R-:W-:Y:S01]  /*7900*/  IMAD.U32 R21, R146, 0x10000, RZ ;  /* 0x0001000092157824 */ /* 0x000fe200078e00ff */
        /* <DEDUP_REMOVED lines=10> */
[----:B------:R-:W-:Y:S01]  /*79b0*/  @!P0 FADD.FTZ R21, -R21, -RZ ;  /* 0x800000ff15158221 */ /* 0x000fe20000010100 */
[----:B------:R-:W-:Y:S01]  /*79c0*/  FMUL.FTZ R2, R24, R27 ;  /* 0x0000001b18027220 */ /* 0x000fe20000410000 */
[----:B------:R-:W-:Y:S01]  /*79d0*/  @!P0 FADD.FTZ R16, -R16, -RZ ;  /* 0x800000ff10108221 */ /* 0x000fe20000010100 */
[----:B------:R-:W-:Y:S01]  /*79e0*/  FMUL.FTZ R3, R20, R23 ;  /* 0x0000001714037220 */ /* 0x000fe20000410000 */
[----:B------:R-:W-:Y:S01]  /*79f0*/  @!P0 FADD.FTZ R14, -R14, -RZ ;  /* 0x800000ff0e0e8221 */ /* 0x000fe20000010100 */
[C---:B----4-:R-:W-:Y:S01]  /*7a00*/  LOP3.LUT R30, R48.reuse, 0xffff0000, RZ, 0xc0, !PT ;  /* 0xffff0000301e7812 */ /* 0x050fe200078ec0ff */
[----:B------:R-:W-:Y:S01]  /*7a10*/  IMAD.U32 R28, R48, 0x10000, RZ ;  /* 0x00010000301c7824 */ /* 0x000fe200078e00ff */
[----:B------:R-:W-:Y:S01]  /*7a20*/  SHF.L.U32 R33, R49, 0x10, RZ ;  /* 0x0000001031217819 */ /* 0x000fe200000006ff */
[----:B------:R-:W-:Y:S01]  /*7a30*/  FMUL.FTZ R4, R19, R22 ;  /* 0x0000001613047220 */ /* 0x000fe20000410000 */
[----:B------:R-:W-:Y:S01]  /*7a40*/  LOP3.LUT R34, R49, 0xffff0000, RZ, 0xc0, !PT ;  /* 0xffff000031227812 */ /* 0x000fe200078ec0ff */
[----:B------:R-:W-:Y:S01]  /*7a50*/  @!P0 FADD.FTZ R12, -R12, -RZ ;  /* 0x800000ff0c0c8221 */ /* 0x000fe20000010100 */
[----:B------:R-:W-:Y:S01]  /*7a60*/  LOP3.LUT R38, R50, 0xffff0000, RZ, 0xc0, !PT ;  /* 0xffff000032267812 */ /* 0x000fe200078ec0ff */
        /* <DEDUP_REMOVED lines=19> */
.L_x_5606:
[----:B------:R-:W-:Y:S05]  /*7ba0*/  BSYNC B0 ;  /* 0x0000000000007941 */ /* 0x000fea0003800000 */
.L_x_5605:
[----:B-----5:R1:W-:Y:S02]  /*7bb0*/  STG.E.128 desc[UR6][R148.64], R40 ;  /* 0x0000002894007986 */ /* 0x0203e4000c101d06 */
.L_x_5604:
[----:B------:R-:W-:Y:S05]  /*7bc0*/  BSYNC B1 ;  /* 0x0000000000017941 */ /* 0x000fea0003800000 */
.L_x_5603:
[----:B------:R-:W5:Y:S01]  /*7bd0*/  LDC R3, c[0x0][0x2e0] ;  /* 0x0000b800ff037b82 */ /* 0x000f620000000800 */
[----:B------:R-:W-:Y:S01]  /*7be0*/  UMOV UR4, UR5 ;  /* 0x0000000500047c82 */ /* 0x000fe20008000000 */
[----:B-----5:R-:W-:Y:S05]  /*7bf0*/  IMAD.U32 R3, R3, -0x40, RZ ;  /* 0xffffffc003037824 */ /* 0x020fea00078e00ff */
[C---:B------:R-:W-:Y:S02]  /*7c00*/  LEA R92, P1, R3.reuse, R92, 0x1 ;  /* 0x0000005c035c7211 */ /* 0x040fe400078208ff */
[C---:B------:R-:W-:Y:S02]  /*7c10*/  LEA R90, P0, R3.reuse, R90, 0x1 ;  /* 0x0000005a035a7211 */ /* 0x040fe400078008ff */
[C---:B------:R-:W-:Y:S02]  /*7c20*/  LEA.HI.X.SX32 R93, R3.reuse, R93, 0x1, P1 ;  /* 0x0000005d035d7211 */ /* 0x040fe400008f0eff */
[----:B------:R-:W-:Y:S01]  /*7c30*/  LEA.HI.X.SX32 R91, R3, R91, 0x1, P0 ;  /* 0x0000005b035b7211 */ /* 0x000fe200000f0eff */
[----:B------:R-:W-:Y:S08]  /*7c40*/  BRA `(.L_x_5574) ;  /* 0x0000000000fc7947 */ /* 0x000ff00003800000 */
.L_x_5556:
[----:B------:R-:W1:Y:S01]  /*7c50*/  @!P3 LDC.64 R2, c[0x0][0x338] ;  /* 0x0000ce00ff02bb82 */ /* 0x000e620000000a00 */
[----:B---3--:R-:W2:Y:S01]  /*7c60*/  @!P1 LDG.E.128 R4, desc[UR6][R88.64] ;  /* 0x0000000658049981 */ /* 0x008ea2000c1e1d00 */
[C---:B------:R-:W-:Y:S01]  /*7c70*/  @!P2 LEA R12, P0, R95.reuse, R88, 0x1 ;  /* 0x000000585f0ca211 */ /* 0x040fe200078008ff */
[----:B------:R-:W-:Y:S03]  /*7c80*/  UMOV UR4, URZ ;  /* 0x0000003f00047c82 */ /* 0x000fe60008000000 */
[----:B------:R-:W-:Y:S02]  /*7c90*/  @!P2 LEA.HI.X R13, R95, R89, R94, 0x1, P0 ;  /* 0x000000595f0da211 */ /* 0x000fe400000f0c5e */
[C---:B------:R-:W-:Y:S04]  /*7ca0*/  @!P2 LEA R24, P0, R178.reuse, R82, 0x1 ;  /* 0x00000052b218a211 */ /* 0x040fe800078008ff */
[----:B------:R-:W-:Y:S02]  /*7cb0*/  @!P2 LEA.HI.X R25, R178, R83, R177, 0x1, P0 ;  /* 0x00000053b219a211 */ /* 0x000fe400000f0cb1 */
[C---:B------:R-:W-:Y:S04]  /*7cc0*/  @!P5 LEA R26, P0, R69.reuse, R88, 0x1 ;  /* 0x00000058451ad211 */ /* 0x040fe800078008ff */
[----:B------:R-:W-:Y:S02]  /*7cd0*/  @!P5 LEA.HI.X R27, R69, R89, R68, 0x1, P0 ;  /* 0x00000059451bd211 */ /* 0x000fe400000f0c44 */
[C---:B------:R-:W-:Y:S04]  /*7ce0*/  @!P5 LEA R22, P0, R140.reuse, R82, 0x1 ;  /* 0x000000528c16d211 */ /* 0x040fe800078008ff */
[----:B------:R-:W-:Y:S01]  /*7cf0*/  @!P5 LEA.HI.X R23, R140, R83, R70, 0x1, P0 ;  /* 0x000000538c17d211 */ /* 0x000fe200000f0c46 */
[----:B--2---:R2:W-:Y:S01]  /*7d00*/  @!P1 STG.E.128 desc[UR6][R82.64], R4 ;  /* 0x0000000452009986 */ /* 0x0045e2000c101d06 */
[----:B-1----:R-:W-:Y:S01]  /*7d10*/  @!P3 IMAD R3, R3, 0x60, RZ ;  /* 0x000000600303b824 */ /* 0x002fe200078e02ff */
[----:B------:R-:W-:Y:S03]  /*7d20*/  ISETP.NE.AND P1, PT, R144, RZ, PT ;  /* 0x000000ff9000720c */ /* 0x000fe60003f25270 */
[----:B------:R-:W3:Y:S01]  /*7d30*/  @!P2 LDG.E.128 R12, desc[UR6][R12.64] ;  /* 0x000000060c0ca981 */ /* 0x000ee2000c1e1d00 */
[----:B--2---:R-:W-:Y:S05]  /*7d40*/  @!P3 IMAD.WIDE.U32 R4, R2, 0x60, R88 ;  /* 0x000000600204b825 */ /* 0x004fea00078e0058 */
[----:B------:R-:W-:Y:S02]  /*7d50*/  @!P3 IADD3 R5, R5, R3, RZ ;  /* 0x000000030505b210 */ /* 0x000fe40007ffe0ff */
[----:B------:R-:W1:Y:S02]  /*7d60*/  @!P3 LDC.64 R2, c[0x0][0x248] ;  /* 0x00009200ff02bb82 */ /* 0x000e640000000a00 */
[----:B-1----:R-:W-:Y:S01]  /*7d70*/  @!P3 IMAD R3, R3, 0x60, RZ ;  /* 0x000000600303b824 */ /* 0x002fe200078e02ff */
[----:B---3--:R1:W-:Y:S01]  /*7d80*/  @!P2 STG.E.128 desc[UR6][R24.64], R12 ;  /* 0x0000000c1800a986 */ /* 0x0083e2000c101d06 */
[----:B------:R-:W-:Y:S04]  /*7d90*/  ISETP.NE.AND P2, PT, R145, RZ, PT ;  /* 0x000000ff9100720c */ /* 0x000fe80003f45270 */
[----:B------:R-:W2:Y:S09]  /*7da0*/  @!P5 LDG.E.128 R16, desc[UR6][R26.64] ;  /* 0x000000061a10d981 */ /* 0x000eb2000c1e1d00 */
[C---:B------:R-:W-:Y:S04]  /*7db0*/  @!P2 LEA R20, P0, R72.reuse, R88, 0x1 ;  /* 0x000000584814a211 */ /* 0x040fe800078008ff */
[----:B------:R-:W-:Y:S01]  /*7dc0*/  @!P2 LEA.HI.X R21, R72, R89, R71, 0x1, P0 ;  /* 0x000000594815a211 */ /* 0x000fe200000f0c47 */
[----:B-1----:R-:W-:Y:S04]  /*7dd0*/  @!P3 IMAD.WIDE.U32 R12, R2, 0x60, R82 ;  /* 0x00000060020cb825 */ /* 0x002fe800078e0052 */
[----:B------:R-:W-:Y:S02]  /*7de0*/  @!P3 IMAD.IADD R13, R13, 0x1, R3 ;  /* 0x000000010d0db824 */ /* 0x000fe400078e0203 */
[----:B------:R-:W1:Y:S02]  /*7df0*/  @!P4 LDC.64 R2, c[0x0][0x338] ;  /* 0x0000ce00ff02cb82 */ /* 0x000e640000000a00 */
[----:B-1----:R-:W-:Y:S01]  /*7e00*/  @!P4 IMAD R3, R3, 0xa0, RZ ;  /* 0x000000a00303c824 */ /* 0x002fe200078e02ff */
[----:B--2---:R1:W-:Y:S05]  /*7e10*/  @!P5 STG.E.128 desc[UR6][R22.64], R16 ;  /* 0x000000101600d986 */ /* 0x0043ea000c101d06 */
[----:B------:R-:W2:Y:S01]  /*7e20*/  @!P3 LDG.E.128 R4, desc[UR6][R4.64] ;  /* 0x000000060404b981 */ /* 0x000ea2000c1e1d00 */
[----:B-1----:R-:W-:Y:S01]  /*7e30*/  @!P2 LEA R22, P0, R142, R82, 0x1 ;  /* 0x000000528e16a211 */ /* 0x002fe200078008ff */
[----:B------:R-:W-:Y:S03]  /*7e40*/  @!P4 IMAD.WIDE.U32 R16, R2, 0xa0, R88 ;  /* 0x000000a00210c825 */ /* 0x000fe600078e0058 */
[----:B------:R-:W-:Y:S02]  /*7e50*/  @!P2 LEA.HI.X R23, R142, R83, R73, 0x1, P0 ;  /* 0x000000538e17a211 */ /* 0x000fe400000f0c49 */
[----:B------:R-:W-:Y:S02]  /*7e60*/  @!P4 IADD3 R17, R17, R3, RZ ;  /* 0x000000031111c210 */ /* 0x000fe40007ffe0ff */
[----:B------:R-:W1:Y:S02]  /*7e70*/  @!P6 LDC.64 R2, c[0x0][0x338] ;  /* 0x0000ce00ff02eb82 */ /* 0x000e640000000a00 */
[----:B-1----:R-:W-:Y:S01]  /*7e80*/  @!P6 IMAD R3, R3, 0xc0, RZ ;  /* 0x000000c00303e824 */ /* 0x002fe200078e02ff */
[----:B--2---:R1:W-:Y:S05]  /*7e90*/  @!P3 STG.E.128 desc[UR6][R12.64], R4 ;  /* 0x000000040c00b986 */ /* 0x0043ea000c101d06 */
[----:B-1----:R-:W1:Y:S01]  /*7ea0*/  @!P4 LDC.64 R4, c[0x0][0x248] ;  /* 0x00009200ff04cb82 */ /* 0x002e620000000a00 */
[----:B------:R2:W3:Y:S01]  /*7eb0*/  @!P2 LDG.E.128 R12, desc[UR6][R20.64] ;  /* 0x00000006140ca981 */ /* 0x0004e2000c1e1d00 */
[----:B-1----:R-:W-:Y:S04]  /*7ec0*/  @!P4 IMAD.WIDE.U32 R6, R4, 0xa0, R82 ;  /* 0x000000a00406c825 */ /* 0x002fe800078e0052 */
[----:B------:R-:W-:Y:S02]  /*7ed0*/  @!P4 IMAD R5, R5, 0xa0, RZ ;  /* 0x000000a00505c824 */ /* 0x000fe400078e02ff */
[----:B--2---:R-:W-:Y:S04]  /*7ee0*/  @!P6 IMAD.WIDE.U32 R20, R2, 0xc0, R88 ;  /* 0x000000c00214e825 */ /* 0x004fe800078e0058 */
[----:B------:R-:W-:Y:S01]  /*7ef0*/  @!P4 IMAD.IADD R7, R7, 0x1, R5 ;  /* 0x000000010707c824 */ /* 0x000fe200078e0205 */
[----:B------:R-:W-:Y:S01]  /*7f00*/  @!P6 IADD3 R21, R21, R3, RZ ;  /* 0x000000031515e210 */ /* 0x000fe20007ffe0ff */
[----:B------:R-:W1:Y:S08]  /*7f10*/  @!P6 LDC.64 R4, c[0x0][0x248] ;  /* 0x00009200ff04eb82 */ /* 0x000e700000000a00 */
[----:B------:R-:W2:Y:S01]  /*7f20*/  @!P1 LDC.64 R2, c[0x0][0x338] ;  /* 0x0000ce00ff029b82 */ /* 0x000ea20000000a00 */
[----:B-1----:R-:W-:Y:S02]  /*7f30*/  @!P6 IMAD R5, R5, 0xc0, RZ ;  /* 0x000000c00505e824 */ /* 0x002fe400078e02ff */
[----:B--2---:R-:W-:Y:S01]  /*7f40*/  @!P1 IMAD R3, R3, 0xe0, RZ ;  /* 0x000000e003039824 */ /* 0x004fe200078e02ff */
[----:B---3--:R1:W-:Y:S05]  /*7f50*/  @!P2 STG.E.128 desc[UR6][R22.64], R12 ;  /* 0x0000000c1600a986 */ /* 0x0083ea000c101d06 */
[----:B------:R-:W2:Y:S05]  /*7f60*/  @!P4 LDG.E.128 R16, desc[UR6][R16.64] ;  /* 0x000000061010c981 */ /* 0x000eaa000c1e1d00 */
[----:B--2---:R2:W-:Y:S05]  /*7f70*/  @!P4 STG.E.128 desc[UR6][R6.64], R16 ;  /* 0x000000100600c986 */ /* 0x0045ea000c101d06 */
[----:B-1----:R1:W3:Y:S02]  /*7f80*/  @!P6 LDG.E.128 R12, desc[UR6][R20.64] ;  /* 0x00000006140ce981 */ /* 0x0022e4000c1e1d00 */
[----:B-1----:R-:W-:Y:S04]  /*7f90*/  @!P1 IMAD.WIDE.U32 R20, R2, 0xe0, R88 ;  /* 0x000000e002149825 */ /* 0x002fe800078e0058 */
[----:B--2---:R-:W-:Y:S01]  /*7fa0*/  @!P6 IMAD.WIDE.U32 R6, R4, 0xc0, R82 ;  /* 0x000000c00406e825 */ /* 0x004fe200078e0052 */
[----:B------:R-:W-:Y:S02]  /*7fb0*/  @!P1 IADD3 R21, R21, R3, RZ ;  /* 0x0000000315159210 */ /* 0x000fe40007ffe0ff */
[----:B------:R-:W1:Y:S01]  /*7fc0*/  @!P1 LDC.64 R2, c[0x0][0x248] ;  /* 0x00009200ff029b82 */ /* 0x000e620000000a00 */
[----:B------:R-:W-:Y:S02]  /*7fd0*/  @!P6 IMAD.IADD R7, R7, 0x1, R5 ;  /* 0x000000010707e824 */ /* 0x000fe400078e0205 */
[----:B-1----:R-:W-:Y:S04]  /*7fe0*/  @!P1 IMAD.WIDE.U32 R16, R2, 0xe0, R82 ;  /* 0x000000e002109825 */ /* 0x002fe800078e0052 */
[----:B------:R-:W-:Y:S05]  /*7ff0*/  @!P1 IMAD R3, R3, 0xe0, RZ ;  /* 0x000000e003039824 */ /* 0x000fea00078e02ff */
[----:B------:R-:W-:Y:S01]  /*8000*/  @!P1 IADD3 R17, R17, R3, RZ ;  /* 0x0000000311119210 */ /* 0x000fe20007ffe0ff */
[----:B---3--:R1:W-:Y:S05]  /*8010*/  @!P6 STG.E.128 desc[UR6][R6.64], R12 ;  /* 0x0000000c0600e986 */ /* 0x0083ea000c101d06 */
[----:B-1----:R-:W2:Y:S05]  /*8020*/  @!P1 LDG.E.128 R4, desc[UR6][R20.64] ;  /* 0x0000000614049981 */ /* 0x002eaa000c1e1d00 */
[----:B--2---:R1:W-:Y:S02]  /*8030*/  @!P1 STG.E.128 desc[UR6][R16.64], R4 ;  /* 0x0000000410009986 */ /* 0x0043e4000c101d06 */
.L_x_5574:
[----:B------:R-:W-:Y:S01]  /*8040*/  ISETP.NE.AND P1, PT, R181, RZ, PT ;  /* 0x000000ffb500720c */ /* 0x000fe20003f25270 */
[----:B------:R-:W5:Y:S02]  /*8050*/  LDC R0, c[0x0][0x338] ;  /* 0x0000ce00ff007b82 */ /* 0x000f640000000800 */
[----:B-----5:R-:W-:Y:S05]  /*8060*/  IMAD.U32 R3, R0, -0x80, RZ ;  /* 0xffffff8000037824 */ /* 0x020fea00078e00ff */
[C---:B-1----:R-:W-:Y:S04]  /*8070*/  LEA R88, P0, R3.reuse, R88, 0x1 ;  /* 0x0000005803587211 */ /* 0x042fe800078008ff */
[----:B------:R-:W-:Y:S01]  /*8080*/  LEA.HI.X.SX32 R89, R3, R89, 0x1, P0 ;  /* 0x0000005903597211 */ /* 0x000fe200000f0eff */
[----:B------:R-:W-:Y:S08]  /*8090*/  @!P1 BRA `(.L_x_5607) ;  /* 0x0000000400389947 */ /* 0x000ff00003800000 */
[----:B------:R-:W-:Y:S04]  /*80a0*/  IADD3 R3, R11, -0x1, RZ ;  /* 0xffffffff0b037810 */ /* 0x000fe80007ffe0ff */
[----:B------:R-:W-:Y:S11]  /*80b0*/  ISETP.GT.AND P0, PT, R3, R66, PT ;  /* 0x000000420300720c */ /* 0x000ff60003f04270 */
[----:B------:R-:W-:Y:S02]  /*80c0*/  @!UPT UIADD3 URZ, URZ, URZ, URZ ;  /* 0x0000003f3f3ff290 */ /* 0x000fe4000fffe03f */
[----:B------:R-:W-:Y:S05]  /*80d0*/  @!P0 BRA `(.L_x_5608) ;  /* 0x0000000400488947 */ /* 0x000fea0003800000 */
[----:B---3--:R-:W1:Y:S01]  /*80e0*/  LDC R4, c[0x0][0x380] ;  /* 0x0000e000ff047b82 */ /* 0x008e620000000800 */
[----:B------:R-:W-:Y:S02]  /*80f0*/  SHF.L.U32 R3, R11, 0x7, RZ ;  /* 0x000000070b037819 */ /* 0x000fe400000006ff */
[----:B------:R-:W-:Y:S03]  /*8100*/  MOV R18, RZ ;  /* 0x000000ff00127202 */ /* 0x000fe60000000f00 */
[C---:B------:R-:W-:Y:S02]  /*8110*/  VIADD R2, R3.reuse, 0xffffff00 ;  /* 0xffffff0003027836 */ /* 0x040fe40000000000 */
[----:B------:R-:W-:Y:S03]  /*8120*/  VIADD R3, R3, 0xffffff80 ;  /* 0xffffff8003037836 */ /* 0x000fe60000000000 */
[-C--:B--2-4-:R-:W-:Y:S02]  /*8130*/  IABS R13, R2.reuse ;  /* 0x00000002000d7213 */ /* 0x094fe40000000000 */
[----:B------:R-:W-:Y:S02]  /*8140*/  IABS R15, R3 ;  /* 0x00000003000f7213 */ /* 0x000fe40000000000 */
[----:B------:R-:W-:Y:S02]  /*8150*/  IADD3 R0, -R3, R2, RZ ;  /* 0x0000000203007210 */ /* 0x000fe40007ffe1ff */
[-C--:B-1----:R-:W-:Y:S02]  /*8160*/  IABS R7, R4.reuse ;  /* 0x0000000400077213 */ /* 0x082fe40000000000 */
[----:B------:R-:W-:Y:S02]  /*8170*/  LOP3.LUT R5, RZ, R4, RZ, 0x33, !PT ;  /* 0x00000004ff057212 */ /* 0x000fe400078e33ff */
[----:B------:R-:W1:Y:S10]  /*8180*/  I2F.RP R16, R7 ;  /* 0x0000000700107306 */ /* 0x000e740000209400 */
[----:B-1----:R-:W1:Y:S02]  /*8190*/  MUFU.RCP R12, R16 ;  /* 0x00000010000c7308 */ /* 0x002e640000001000 */
[----:B-1----:R-:W-:Y:S08]  /*81a0*/  VIADD R14, R12, 0xffffffe ;  /* 0x0ffffffe0c0e7836 */ /* 0x002ff00000000000 */
[----:B------:R-:W1:Y:S02]  /*81b0*/  F2I.FTZ.U32.TRUNC.NTZ R19, R14 ;  /* 0x0000000e00137305 */ /* 0x000e64000021f000 */
[--C-:B-1----:R-:W-:Y:S04]  /*81c0*/  IMAD.MOV R12, RZ, RZ, -R19.reuse ;  /* 0x000000ffff0c7224 */ /* 0x102fe800078e0a13 */
[----:B------:R-:W-:Y:S04]  /*81d0*/  IMAD R12, R12, R7, RZ ;  /* 0x000000070c0c7224 */ /* 0x000fe800078e02ff */
[----:B------:R-:W-:Y:S06]  /*81e0*/  IMAD.HI.U32 R12, R19, R12, R18 ;  /* 0x0000000c130c7227 */ /* 0x000fec00078e0012 */
[C---:B------:R-:W-:Y:S04]  /*81f0*/  IMAD.HI.U32 R8, R12.reuse, R15, RZ ;  /* 0x0000000f0c087227 */ /* 0x040fe800078e00ff */
[----:B------:R-:W-:Y:S04]  /*8200*/  IMAD.HI.U32 R6, R12, R13, RZ ;  /* 0x0000000d0c067227 */ /* 0x000fe800078e00ff */
[----:B------:R-:W-:Y:S02]  /*8210*/  IMAD.MOV R14, RZ, RZ, -R8 ;  /* 0x000000ffff0e7224 */ /* 0x000fe400078e0a08 */
[----:B------:R-:W-:Y:S02]  /*8220*/  IMAD.MOV R12, RZ, RZ, -R6 ;  /* 0x000000ffff0c7224 */ /* 0x000fe400078e0a06 */
[C---:B------:R-:W-:Y:S02]  /*8230*/  IMAD R15, R7.reuse, R14, R15 ;  /* 0x0000000e070f7224 */ /* 0x040fe400078e020f */
[----:B------:R-:W-:Y:S01]  /*8240*/  IMAD R13, R7, R12, R13 ;  /* 0x0000000c070d7224 */ /* 0x000fe200078e020d */
[-C--:B------:R-:W-:Y:S02]  /*8250*/  LOP3.LUT R12, R3, R4.reuse, RZ, 0x3c, !PT ;  /* 0x00000004030c7212 */ /* 0x080fe400078e3cff */
[C---:B------:R-:W-:Y:S02]  /*8260*/  ISETP.GT.U32.AND P1, PT, R7.reuse, R15, PT ;  /* 0x0000000f0700720c */ /* 0x040fe40003f24070 */
[----:B------:R-:W-:Y:S02]  /*8270*/  ISETP.GT.U32.AND P0, PT, R7, R13, PT ;  /* 0x0000000d0700720c */ /* 0x000fe40003f04070 */
[----:B------:R-:W-:Y:S09]  /*8280*/  ISETP.GE.AND P2, PT, R12, RZ, PT ;  /* 0x000000ff0c00720c */ /* 0x000ff20003f46270 */
[----:B------:R-:W-:Y:S02]  /*8290*/  @!P1 IMAD.IADD R15, R15, 0x1, -R7 ;  /* 0x000000010f0f9824 */ /* 0x000fe400078e0a07 */
[-C--:B------:R-:W-:Y:S01]  /*82a0*/  @!P0 IADD3 R13, R13, -R7.reuse, RZ ;  /* 0x800000070d0d8210 */ /* 0x080fe20007ffe0ff */
[----:B------:R-:W-:Y:S01]  /*82b0*/  @!P1 VIADD R8, R8, 0x1 ;  /* 0x0000000108089836 */ /* 0x000fe20000000000 */
[----:B------:R-:W-:Y:S02]  /*82c0*/  @!P0 IADD3 R6, R6, 0x1, RZ ;  /* 0x0000000106068810 */ /* 0x000fe40007ffe0ff */
[-C--:B------:R-:W-:Y:S02]  /*82d0*/  ISETP.GE.U32.AND P3, PT, R13, R7.reuse, PT ;  /* 0x000000070d00720c */ /* 0x080fe40003f66070 */
[----:B------:R-:W-:Y:S02]  /*82e0*/  ISETP.GE.U32.AND P4, PT, R15, R7, PT ;  /* 0x000000070f00720c */ /* 0x000fe40003f86070 */
[----:B------:R-:W-:Y:S02]  /*82f0*/  LOP3.LUT R7, R2, R4, RZ, 0x3c, !PT ;  /* 0x0000000402077212 */ /* 0x000fe400078e3cff */
[----:B------:R-:W-:Y:S02]  /*8300*/  ISETP.NE.AND P0, PT, R4, RZ, PT ;  /* 0x000000ff0400720c */ /* 0x000fe40003f05270 */
[----:B------:R-:W-:Y:S05]  /*8310*/  ISETP.GE.AND P5, PT, R7, RZ, PT ;  /* 0x000000ff0700720c */ /* 0x000fea0003fa6270 */
[----:B------:R-:W-:Y:S02]  /*8320*/  @P3 IADD3 R6, R6, 0x1, RZ ;  /* 0x0000000106063810 */ /* 0x000fe40007ffe0ff */
[----:B------:R-:W-:Y:S04]  /*8330*/  @P4 VIADD R8, R8, 0x1 ;  /* 0x0000000108084836 */ /* 0x000fe80000000000 */
[----:B------:R-:W-:Y:S02]  /*8340*/  @!P2 IMAD.MOV R8, RZ, RZ, -R8 ;  /* 0x000000ffff08a224 */ /* 0x000fe400078e0a08 */
[----:B------:R-:W-:Y:S04]  /*8350*/  @!P5 IADD3 R6, -R6, RZ, RZ ;  /* 0x000000ff0606d210 */ /* 0x000fe80007ffe1ff */
        /* <DEDUP_REMOVED lines=8> */
[----:B------:R-:W-:Y:S02]  /*83e0*/  IMAD R0, R5, R4, R0 ;  /* 0x0000000405007224 */ /* 0x000fe400078e0200 */
[----:B------:R-:W2:Y:S02]  /*83f0*/  LDG.E R12, desc[UR6][R18.64] ;  /* 0x00000006120c7981 */ /* 0x000ea4000c1e1900 */
[----:B------:R-:W-:Y:S01]  /*8400*/  IMAD.WIDE.U32 R20, R0, UR14, RZ ;  /* 0x0000000e00147c25 */ /* 0x000fe2000f8e00ff */
[----:B------:R-:W-:Y:S02]  /*8410*/  SHF.R.S32.HI R13, RZ, 0x1f, R0 ;  /* 0x0000001fff0d7819 */ /* 0x000fe40000011400 */
[----:B--2---:R-:W-:Y:S03]  /*8420*/  IADD3 R16, -R12, R7, RZ ;  /* 0x000000070c107210 */ /* 0x004fe60007ffe1ff */
[C---:B------:R-:W-:Y:S02]  /*8430*/  IMAD R12, R13.reuse, UR14, RZ ;  /* 0x0000000e0d0c7c24 */ /* 0x040fe4000f8e02ff */
[----:B------:R-:W-:Y:S01]  /*8440*/  IMAD R13, R13, UR8, RZ ;  /* 0x000000080d0d7c24 */ /* 0x000fe2000f8e02ff */
[----:B------:R-:W-:Y:S01]  /*8450*/  SHF.R.S32.HI R14, RZ, 0x1f, R16 ;  /* 0x0000001fff0e7819 */ /* 0x000fe20000011410 */
[----:B------:R-:W-:Y:S04]  /*8460*/  IMAD.WIDE.U32 R18, R16, UR10, RZ ;  /* 0x0000000a10127c25 */ /* 0x000fe8000f8e00ff */
[----:B------:R-:W-:Y:S02]  /*8470*/  IMAD R7, R14, UR10, RZ ;  /* 0x0000000a0e077c24 */ /* 0x000fe4000f8e02ff */
[----:B------:R-:W-:Y:S02]  /*8480*/  IMAD R12, R0, UR15, R12 ;  /* 0x0000000f000c7c24 */ /* 0x000fe4000f8e020c */
[----:B------:R-:W-:Y:S02]  /*8490*/  IMAD R7, R16, UR11, R7 ;  /* 0x0000000b10077c24 */ /* 0x000fe4000f8e0207 */
[----:B------:R-:W-:Y:S02]  /*84a0*/  IMAD.IADD R21, R21, 0x1, R12 ;  /* 0x0000000115157824 */ /* 0x000fe400078e020c */
[----:B------:R-:W-:Y:S01]  /*84b0*/  IMAD R13, R0, UR9, R13 ;  /* 0x00000009000d7c24 */ /* 0x000fe2000f8e020d */
[----:B------:R-:W-:Y:S01]  /*84c0*/  IADD3 R19, R19, R7, RZ ;  /* 0x0000000713137210 */ /* 0x000fe20007ffe0ff */
[----:B------:R-:W-:Y:S02]  /*84d0*/  IMAD R7, R14, UR12, RZ ;  /* 0x0000000c0e077c24 */ /* 0x000fe4000f8e02ff */
[----:B------:R-:W-:Y:S04]  /*84e0*/  IMAD.WIDE.U32 R20, R16, UR12, R20 ;  /* 0x0000000c10147c25 */ /* 0x000fe8000f8e0014 */
[----:B------:R-:W-:Y:S01]  /*84f0*/  IMAD.WIDE.U32 R18, R0, UR8, R18 ;  /* 0x0000000800127c25 */ /* 0x000fe2000f8e0012 */
[----:B------:R-:W-:Y:S03]  /*8500*/  LEA R84, P1, R20, R84, 0x1 ;  /* 0x0000005414547211 */ /* 0x000fe600078208ff */
[----:B------:R-:W-:Y:S01]  /*8510*/  IMAD R7, R16, UR13, R7 ;  /* 0x0000000d10077c24 */ /* 0x000fe2000f8e0207 */
[C---:B------:R-:W-:Y:S02]  /*8520*/  LEA R82, P0, R18.reuse, R82, 0x1 ;  /* 0x0000005212527211 */ /* 0x040fe400078008ff */
[----:B------:R-:W-:Y:S01]  /*8530*/  IADD3 R14, R19, R13, RZ ;  /* 0x0000000d130e7210 */ /* 0x000fe20007ffe0ff */
[----:B------:R-:W-:Y:S03]  /*8540*/  IMAD.IADD R12, R21, 0x1, R7 ;  /* 0x00000001150c7824 */ /* 0x000fe600078e0207 */
[----:B------:R-:W-:Y:S02]  /*8550*/  LEA.HI.X R83, R18, R83, R14, 0x1, P0 ;  /* 0x0000005312537211 */ /* 0x000fe400000f0c0e */
[----:B------:R-:W-:Y:S01]  /*8560*/  LEA.HI.X R85, R20, R85, R12, 0x1, P1 ;  /* 0x0000005514557211 */ /* 0x000fe200008f0c0c */
[----:B------:R-:W-:Y:S06]  /*8570*/  BRA `(.L_x_5608) ;  /* 0x0000000000207947 */ /* 0x000fec0003800000 */
.L_x_5607:
[----:B------:R-:W1:Y:S08]  /*8580*/  LDC R2, c[0x0][0x250] ;  /* 0x00009400ff027b82 */ /* 0x000e700000000800 */
[----:B------:R-:W3:Y:S02]  /*8590*/  LDC R0, c[0x0][0x248] ;  /* 0x00009200ff007b82 */ /* 0x000ee40000000800 */
[----:B---3--:R-:W-:Y:S02]  /*85a0*/  IMAD.U32 R5, R0, -0x80, RZ ;  /* 0xffffff8000057824 */ /* 0x008fe400078e00ff */
[----:B-1----:R-:W-:Y:S03]  /*85b0*/  IMAD.U32 R3, R2, -0x80, RZ ;  /* 0xffffff8002037824 */ /* 0x002fe600078e00ff */
[----:B--2---:R-:W-:Y:S02]  /*85c0*/  LEA R82, P0, R5, R82, 0x1 ;  /* 0x0000005205527211 */ /* 0x004fe400078008ff */
[----:B------:R-:W-:Y:S02]  /*85d0*/  LEA R84, P1, R3, R84, 0x1 ;  /* 0x0000005403547211 */ /* 0x000fe400078208ff */
[----:B------:R-:W-:Y:S02]  /*85e0*/  LEA.HI.X.SX32 R83, R5, R83, 0x1, P0 ;  /* 0x0000005305537211 */ /* 0x000fe400000f0eff */
[----:B------:R-:W-:Y:S09]  /*85f0*/  LEA.HI.X.SX32 R85, R3, R85, 0x1, P1 ;  /* 0x0000005503557211 */ /* 0x000ff200008f0eff */
.L_x_5608:
[----:B------:R-:W-:Y:S04]  /*8600*/  IADD3 R11, R11, -0x1, RZ ;  /* 0xffffffff0b0b7810 */ /* 0x000fe80007ffe0ff */
[----:B------:R-:W-:Y:S11]  /*8610*/  ISETP.GT.AND P0, PT, R11, R66, PT ;  /* 0x000000420b00720c */ /* 0x000ff60003f04270 */
[----:B------:R-:W-:Y:S02]  /*8620*/  @!UPT UIADD3 URZ, URZ, URZ, URZ ;  /* 0x0000003f3f3ff290 */ /* 0x000fe4000fffe03f */
[----:B------:R-:W-:Y:S05]  /*8630*/  @P0 BRA `(.L_x_5609) ;  /* 0xffffffa000800947 */ /* 0x000fea000383ffff */
.L_x_5555:
[----:B------:R-:W1:Y:S01]  /*8640*/  S2UR UR4, SR_CgaCtaId ;  /* 0x00000000000479c3 */ /* 0x000e620000008800 */
[----:B------:R-:W-:Y:S01]  /*8650*/  ULDC UR5, c[0x0][0x2e0] ;  /* 0x0000b80000057ab9 */ /* 0x000fe20000000800 */
[----:B------:R-:W-:-:S06]  /*8660*/  UMOV UR8, 0x400 ;  /* 0x0000040000087882 */ /* 0x000fcc0000000000 */
[----:B------:R-:W-:Y:S01]  /*8670*/  BAR.SYNC.DEFER_BLOCKING 0x0 ;  /* 0x0000000000007b1d */ /* 0x000fe20000010000 */
[----:B------:R-:W-:-:S05]  /*8680*/  ISETP.NE.AND P0, PT, RZ, UR5, PT ;  /* 0x00000005ff007c0c */ /* 0x000fca000bf05270 */
[----:B------:R-:W-:Y:S01]  /*8690*/  BSSY B2, `(.L_x_5610) ;  /* 0x0000308000027945 */ /* 0x000fe20003800000 */
[----:B-1----:R-:W-:-:S06]  /*86a0*/  ULEA UR4, UR4, UR8, 0x18 ;  /* 0x0000000804047291 */ /* 0x002fcc000f8ec03f */
[----:B------:R-:W-:Y:S01]  /*86b0*/  LEA R187, R116, UR4, 0x1 ;  /* 0x0000000474bb7c11 */ /* 0x000fe2000f8e08ff */
[----:B------:R-:W-:Y:S06]  /*86c0*/  @!P0 BRA `(.L_x_5611) ;  /* 0x0000002800e48947 */ /* 0x000fec0003800000 */
[----:B------:R-:W-:Y:S01]  /*86d0*/  ULDC.64 UR8, c[0x0][0x300] ;  /* 0x0000c00000087ab9 */ /* 0x000fe20000000a00 */
[----:B------:R-:W-:Y:S01]  /*86e0*/  IMAD.MOV.U32 R0, RZ, RZ, RZ ;  /* 0x000000ffff007224 */ /* 0x000fe200078e00ff */
[----:B------:R-:W-:-:S04]  /*86f0*/  ISETP.NE.U32.AND P0, PT, RZ, UR8, PT ;  /* 0x00000008ff007c0c */ /* 0x000fc8000bf05070 */
[----:B------:R-:W-:Y:S01]  /*8700*/  ISETP.NE.AND.EX P0, PT, RZ, UR9, PT, P0 ;  /* 0x00000009ff007c0c */ /* 0x000fe2000bf05300 */
[----:B------:R-:W1:Y:S01]  /*8710*/  S2R R116, SR_CTAID.X ;  /* 0x0000000000747919 */ /* 0x000e620000002500 */
[----:B------:R-:W-:-:S11]  /*8720*/  ULDC.64 UR8, c[0x0][0x210] ;  /* 0x0000840000087ab9 */ /* 0x000fd60000000a00 */
[----:B------:R-:W5:Y:S01]  /*8730*/  @P0 S2R R2, SR_CTAID.Y ;  /* 0x0000000000020919 */ /* 0x000f620000002600 */
[----:B---3--:R-:W5:Y:S02]  /*8740*/  @P0 LDC.64 R4, c[0x0][0x300] ;  /* 0x0000c000ff040b82 */ /* 0x008f640000000a00 */
[----:B-----5:R-:W-:-:S06]  /*8750*/  @P0 IMAD.WIDE R8, R2, 0x4, R4 ;  /* 0x0000000402080825 */ /* 0x020fcc00078e0204 */
[----:B------:R-:W3:Y:S01]  /*8760*/  LDC.64 R2, c[0x0][0x240] ;  /* 0x00009000ff027b82 */ /* 0x000ee20000000a00 */
[----:B------:R5:W5:Y:S01]  /*8770*/  @P0 LDG.E R0, desc[UR6][R8.64] ;  /* 0x0000000608000981 */ /* 0x000b62000c1e1900 */
[----:B-1----:R-:W-:Y:S01]  /*8780*/  IMAD R5, R116, 0x40, R56 ;  /* 0x0000004074057824 */ /* 0x002fe200078e0238 */
[C---:B--2-4-:R-:W-:Y:S01]  /*8790*/  LEA R14, P0, R128.reuse, UR8, 0x1 ;  /* 0x00000008800e7c11 */ /* 0x054fe2000f8008ff */
[----:B------:R-:W-:Y:S01]  /*87a0*/  IMAD.MOV.U32 R130, RZ, RZ, R128 ;  /* 0x000000ffff827224 */ /* 0x000fe200078e0080 */
[----:B------:R-:W-:Y:S02]  /*87b0*/  ULDC.U8 UR10, c[0x0][0x3c3] ;  /* 0x0000f0c0000a7ab9 */ /* 0x000fe40000000000 */
[--C-:B------:R-:W-:Y:S01]  /*87c0*/  LEA.HI.X R15, R128, UR9, R131.reuse, 0x1, P0 ;  /* 0x00000009800f7c11 */ /* 0x100fe200080f0c83 */
[C---:B---3--:R-:W-:Y:S01]  /*87d0*/  IMAD.WIDE.U32 R12, R2.reuse, 0x30, R130 ;  /* 0x00000030020c7825 */ /* 0x048fe200078e0082 */
[----:B------:R-:W-:-:S03]  /*87e0*/  LEA R6, P2, R2, R128, 0x5 ;  /* 0x0000008002067211 */ /* 0x000fc600078428ff */
[----:B-----5:R-:W-:-:S04]  /*87f0*/  IMAD R8, R3, 0x30, RZ ;  /* 0x0000003003087824 */ /* 0x020fc800078e02ff */
[----:B------:R-:W-:Y:S02]  /*8800*/  IMAD.IADD R8, R13, 0x1, R8 ;  /* 0x000000010d087824 */ /* 0x000fe400078e0208 */
[----:B------:R-:W-:-:S04]  /*8810*/  IMAD.IADD R0, R5, 0x1, R0 ;  /* 0x0000000105007824 */ /* 0x000fc800078e0200 */
[----:B------:R-:W-:Y:S01]  /*8820*/  IMAD R5, R61, R0, RZ ;  /* 0x000000003d057224 */ /* 0x000fe200078e02ff */
[----:B------:R-:W-:-:S04]  /*8830*/  LEA R0, P3, R2, R128, 0x4 ;  /* 0x0000008002007211 */ /* 0x000fc800078620ff */
[-C--:B------:R-:W-:Y:S02]  /*8840*/  IADD3 R9, P1, R60, R5.reuse, RZ ;  /* 0x000000053c097210 */ /* 0x080fe40007f3e0ff */
[----:B------:R-:W-:Y:S02]  /*8850*/  IADD3 R4, P0, R59, R5, RZ ;  /* 0x000000053b047210 */ /* 0x000fe40007f1e0ff */
[----:B------:R-:W-:Y:S02]  /*8860*/  SHF.R.S32.HI R5, RZ, 0x1f, R5 ;  /* 0x0000001fff057819 */ /* 0x000fe40000011405 */
[CCC-:B------:R-:W-:Y:S02]  /*8870*/  LEA.HI.X R7, R2.reuse, R131.reuse, R3.reuse, 0x4, P3 ;  /* 0x0000008302077211 */ /* 0x1c0fe400018f2403 */
[----:B------:R-:W-:Y:S01]  /*8880*/  LEA.HI.X R3, R2, R131, R3, 0x5, P2 ;  /* 0x0000008302037211 */ /* 0x000fe200010f2c03 */
[--C-:B------:R-:W-:Y:S01]  /*8890*/  IMAD.X R10, R58, 0x1, R5.reuse, P1 ;  /* 0x000000013a0a7824 */ /* 0x100fe200008e0605 */
[----:B------:R-:W-:Y:S01]  /*88a0*/  LEA R40, P2, R0, UR8, 0x1 ;  /* 0x0000000800287c11 */ /* 0x000fe2000f8408ff */
[----:B------:R-:W-:Y:S01]  /*88b0*/  IMAD.X R5, R57, 0x1, R5, P0 ;  /* 0x0000000139057824 */ /* 0x000fe200000e0605 */
[----:B------:R-:W-:-:S02]  /*88c0*/  LEA R24, P0, R12, UR8, 0x1 ;  /* 0x000000080c187c11 */ /* 0x000fc4000f8008ff */
[----:B------:R-:W-:Y:S02]  /*88d0*/  LEA R26, P1, R6, UR8, 0x1 ;  /* 0x00000008061a7c11 */ /* 0x000fe4000f8208ff */
[----:B------:R-:W-:Y:S02]  /*88e0*/  LEA.HI.X R25, R12, UR9, R8, 0x1, P0 ;  /* 0x000000090c197c11 */ /* 0x000fe400080f0c08 */
[----:B------:R-:W-:Y:S02]  /*88f0*/  ISETP.NE.AND P0, PT, RZ, UR10, PT ;  /* 0x0000000aff007c0c */ /* 0x000fe4000bf05270 */
[----:B------:R-:W-:Y:S01]  /*8900*/  LEA.HI.X R41, R0, UR9, R7, 0x1, P2 ;  /* 0x0000000900297c11 */ /* 0x000fe200090f0c07 */
[----:B------:R-:W-:Y:S01]  /*8910*/  IMAD.SHL.U32 R0, R61, 0x10, RZ ;  /* 0x000000103d007824 */ /* 0x000fe200078e00ff */
[----:B------:R-:W-:Y:S01]  /*8920*/  LEA.HI.X R27, R6, UR9, R3, 0x1, P1 ;  /* 0x00000009061b7c11 */ /* 0x000fe200088f0c03 */
[----:B------:R-:W-:-:S08]  /*8930*/  IMAD R7, R116, -0x40, R179 ;  /* 0xffffffc074077824 */ /* 0x000fd000078e02b3 */
[----:B------:R-:W-:Y:S05]  /*8940*/  @!P0 BRA `(.L_x_5612) ;  /* 0x0000001000008947 */ /* 0x000fea0003800000 */
[----:B------:R-:W1:Y:S01]  /*8950*/  S2R R11, SR_TID.X ;  /* 0x00000000000b7919 */ /* 0x000e620000002100 */
[----:B------:R-:W-:Y:S01]  /*8960*/  ISETP.GE.AND P0, PT, R126, R7, PT ;  /* 0x000000077e00720c */ /* 0x000fe20003f06270 */
[----:B------:R-:W-:Y:S03]  /*8970*/  BSSY B1, `(.L_x_5613) ;  /* 0x000003b000017945 */ /* 0x000fe60003800000 */
[----:B-1----:R-:W-:-:S13]  /*8980*/  ISETP.LT.OR P0, PT, R11, -0x7, P0 ;  /* 0xfffffff90b00780c */ /* 0x002fda0000701670 */
[----:B------:R-:W-:Y:S05]  /*8990*/  @P0 BRA `(.L_x_5614) ;  /* 0x0000000000e00947 */ /* 0x000fea0003800000 */
[----:B------:R-:W-:Y:S02]  /*89a0*/  ULDC UR8, c[0x0][0x2d0] ;  /* 0x0000b40000087ab9 */ /* 0x000fe40000000800 */
[----:B------:R-:W-:-:S13]  /*89b0*/  ISETP.GE.AND P0, PT, R100, UR8, PT ;  /* 0x0000000864007c0c */ /* 0x000fda000bf06270 */
[----:B------:R1:W-:Y:S01]  /*89c0*/  @P0 STS.128 [R187], RZ ;  /* 0x000000ffbb000388 */ /* 0x0003e20000000c00 */
[----:B------:R-:W-:Y:S05]  /*89d0*/  @P0 BRA `(.L_x_5614) ;  /* 0x0000000000d00947 */ /* 0x000fea0003800000 */
[----:B------:R-:W5:Y:S01]  /*89e0*/  LDG.E.128 R12, desc[UR6][R14.64] ;  /* 0x000000060e0c7981 */ /* 0x000f62000c1e1d00 */
[----:B------:R-:W-:Y:S01]  /*89f0*/  ISETP.GE.AND P0, PT, R100, UR5, PT ;  /* 0x0000000564007c0c */ /* 0x000fe2000bf06270 */
[----:B------:R-:W-:-:S12]  /*8a00*/  BSSY B0, `(.L_x_5615) ;  /* 0x0000030000007945 */ /* 0x000fd80003800000 */
[----:B------:R-:W-:Y:S05]  /*8a10*/  @P0 BRA `(.L_x_5616) ;  /* 0x0000000000b80947 */ /* 0x000fea0003800000 */
[C---:B------:R-:W-:Y:S01]  /*8a20*/  IMAD.SHL.U32 R3, R9.reuse, 0x2, RZ ;  /* 0x0000000209037824 */ /* 0x040fe200078e00ff */
[----:B------:R-:W-:Y:S01]  /*8a30*/  ULDC.64 UR8, c[0x0][0x360] ;  /* 0x0000d80000087ab9 */ /* 0x000fe20000000a00 */
[----:B------:R-:W-:Y:S01]  /*8a40*/  SHF.L.U64.HI R2, R9, 0x1, R10 ;  /* 0x0000000109027819 */ /* 0x000fe2000001020a */
[----:B------:R-:W-:Y:S02]  /*8a50*/  ULDC.64 UR10, c[0x0][0x358] ;  /* 0x0000d600000a7ab9 */ /* 0x000fe40000000a00 */
[C---:B------:R-:W-:Y:S02]  /*8a60*/  IADD3 R20, P0, R3.reuse, UR8, RZ ;  /* 0x0000000803147c10 */ /* 0x040fe4000ff1e0ff */
[----:B------:R-:W-:Y:S02]  /*8a70*/  IADD3 R4, P1, R3, UR10, RZ ;  /* 0x0000000a03047c10 */ /* 0x000fe4000ff3e0ff */
[C---:B------:R-:W-:Y:S02]  /*8a80*/  IADD3.X R21, R2.reuse, UR9, RZ, P0, !PT ;  /* 0x0000000902157c10 */ /* 0x040fe400087fe4ff */
[----:B------:R-:W-:-:S03]  /*8a90*/  IADD3.X R5, R2, UR11, RZ, P1, !PT ;  /* 0x0000000b02057c10 */ /* 0x000fc60008ffe4ff */
[----:B------:R-:W2:Y:S04]  /*8aa0*/  LDG.E.64 R2, desc[UR6][R20.64] ;  /* 0x0000000614027981 */ /* 0x000ea8000c1e1b00 */
[----:B------:R-:W3:Y:S01]  /*8ab0*/  LDG.E.64 R4, desc[UR6][R4.64] ;  /* 0x0000000604047981 */ /* 0x000ee2000c1e1b00 */
[C---:B-----5:R-:W-:Y:S01]  /*8ac0*/  SHF.L.U32 R8, R13.reuse, 0x10, RZ ;  /* 0x000000100d087819 */ /* 0x060fe200000006ff */
[----:B------:R-:W-:Y:S01]  /*8ad0*/  IMAD.U32 R17, R14, 0x10000, RZ ;  /* 0x000100000e117824 */ /* 0x000fe200078e00ff */
[----:B------:R-:W-:Y:S01]  /*8ae0*/  LOP3.LUT R6, R13, 0xffff0000, RZ, 0xc0, !PT ;  /* 0xffff00000d067812 */ /* 0x000fe200078ec0ff */
[C---:B------:R-:W-:Y:S01]  /*8af0*/  IMAD.U32 R13, R12.reuse, 0x10000, RZ ;  /* 0x000100000c0d7824 */ /* 0x040fe200078e00ff */
[----:B------:R-:W-:Y:S02]  /*8b00*/  LOP3.LUT R18, R12, 0xffff0000, RZ, 0xc0, !PT ;  /* 0xffff00000c127812 */ /* 0x000fe400078ec0ff */
[----:B------:R-:W-:-:S02]  /*8b10*/  SHF.L.U32 R16, R15, 0x10, RZ ;  /* 0x000000100f107819 */ /* 0x000fc400000006ff */
[----:B------:R-:W-:Y:S02]  /*8b20*/  LOP3.LUT R12, R15, 0xffff0000, RZ, 0xc0, !PT ;  /* 0xffff00000f0c7812 */ /* 0x000fe400078ec0ff */
[----:B------:R-:W-:Y:S02]  /*8b30*/  LOP3.LUT R14, R14, 0xffff0000, RZ, 0xc0, !PT ;  /* 0xffff00000e0e7812 */ /* 0x000fe400078ec0ff */
[----:B--2---:R-:W-:Y:S02]  /*8b40*/  LOP3.LUT R15, R2, 0xffff0000, RZ, 0xc0, !PT ;  /* 0xffff0000020f7812 */ /* 0x004fe400078ec0ff */
[C---:B------:R-:W-:Y:S01]  /*8b50*/  LOP3.LUT R21, R3.reuse, 0xffff0000, RZ, 0xc0, !PT ;  /* 0xffff000003157812 */ /* 0x040fe200078ec0ff */
[----:B------:R-:W-:Y:S01]  /*8b60*/  IMAD.U32 R3, R3, 0x10000, RZ ;  /* 0x0001000003037824 */ /* 0x000fe200078e00ff */
[----:B---3--:R-:W-:Y:S01]  /*8b70*/  LOP3.LUT R29, R4, 0xffff0000, RZ, 0xc0, !PT ;  /* 0xffff0000041d7812 */ /* 0x008fe200078ec0ff */
[-C--:B------:R-:W-:Y:S01]  /*8b80*/  FMUL.FTZ R19, R6, R15.reuse ;  /* 0x0000000f06137220 */ /* 0x080fe20000410000 */
[----:B------:R-:W-:Y:S01]  /*8b90*/  FMUL.FTZ R31, R8, R15 ;  /* 0x0000000f081f7220 */ /* 0x000fe20000410000 */
[C---:B------:R-:W-:Y:S01]  /*8ba0*/  LOP3.LUT R23, R5.reuse, 0xffff0000, RZ, 0xc0, !PT ;  /* 0xffff000005177812 */ /* 0x040fe200078ec0ff */
[-C--:B------:R-:W-:Y:S01]  /*8bb0*/  FMUL.FTZ R15, R12, R21.reuse ;  /* 0x000000150c0f7220 */ /* 0x080fe20000410000 */
[----:B------:R-:W-:Y:S01]  /*8bc0*/  FMUL.FTZ R21, R16, R21 ;  /* 0x0000001510157220 */ /* 0x000fe20000410000 */
[----:B------:R-:W-:Y:S01]  /*8bd0*/  SHF.L.U32 R2, R2, 0x10, RZ ;  /* 0x0000001002027819 */ /* 0x000fe200000006ff */
[----:B------:R-:W-:Y:S01]  /*8be0*/  FFMA.FTZ R19, R8, R29, -R19 ;  /* 0x0000001d08137223 */ /* 0x000fe20000010813 */
[----:B------:R-:W-:Y:S01]  /*8bf0*/  SHF.L.U32 R4, R4, 0x10, RZ ;  /* 0x0000001004047819 */ /* 0x000fe200000006ff */
[----:B------:R-:W-:Y:S01]  /*8c00*/  FFMA.FTZ R12, R12, R23, R21 ;  /* 0x000000170c0c7223 */ /* 0x000fe20000010015 */
[----:B------:R-:W-:-:S02]  /*8c10*/  IMAD.U32 R5, R5, 0x10000, RZ ;  /* 0x0001000005057824 */ /* 0x000fc400078e00ff */
[-C--:B------:R-:W-:Y:S01]  /*8c20*/  FMUL.FTZ R8, R18, R2.reuse ;  /* 0x0000000212087220 */ /* 0x080fe20000410000 */
[----:B------:R-:W-:Y:S01]  /*8c30*/  FMUL.FTZ R21, R13, R2 ;  /* 0x000000020d157220 */ /* 0x000fe20000410000 */
[-C--:B------:R-:W-:Y:S01]  /*8c40*/  FMUL.FTZ R2, R14, R3.reuse ;  /* 0x000000030e027220 */ /* 0x080fe20000410000 */
[----:B------:R-:W-:Y:S01]  /*8c50*/  FMUL.FTZ R3, R17, R3 ;  /* 0x0000000311037220 */ /* 0x000fe20000410000 */
[----:B------:R-:W-:Y:S01]  /*8c60*/  FFMA.FTZ R15, R16, R23, -R15 ;  /* 0x00000017100f7223 */ /* 0x000fe2000001080f */
[----:B------:R-:W-:Y:S01]  /*8c70*/  FFMA.FTZ R6, R6, R29, R31 ;  /* 0x0000001d06067223 */ /* 0x000fe2000001001f */
[-C--:B------:R-:W-:Y:S01]  /*8c80*/  FFMA.FTZ R8, R13, R4.reuse, -R8 ;  /* 0x000000040d087223 */ /* 0x080fe20000010808 */
[----:B------:R-:W-:Y:S01]  /*8c90*/  FFMA.FTZ R21, R18, R4, R21 ;  /* 0x0000000412157223 */ /* 0x000fe20000010015 */
[-C--:B------:R-:W-:Y:S01]  /*8ca0*/  FFMA.FTZ R2, R17, R5.reuse, -R2 ;  /* 0x0000000511027223 */ /* 0x080fe20000010802 */
[----:B------:R-:W-:Y:S01]  /*8cb0*/  FFMA.FTZ R3, R14, R5, R3 ;  /* 0x000000050e037223 */ /* 0x000fe20000010003 */
[----:B------:R-:W-:-:S02]  /*8cc0*/  F2FP.BF16.F32.PACK_AB R15, R12, R15 ;  /* 0x0000000f0c0f723e */ /* 0x000fc400000010ff */
[----:B------:R-:W-:Y:S02]  /*8cd0*/  F2FP.BF16.F32.PACK_AB R13, R6, R19 ;  /* 0x00000013060d723e */ /* 0x000fe400000010ff */
[----:B------:R-:W-:Y:S02]  /*8ce0*/  F2FP.BF16.F32.PACK_AB R12, R21, R8 ;  /* 0x00000008150c723e */ /* 0x000fe400000010ff */
[----:B------:R-:W-:Y:S02]  /*8cf0*/  F2FP.BF16.F32.PACK_AB R14, R3, R2 ;  /* 0x00000002030e723e */ /* 0x000fe400000010ff */
.L_x_5616:
[----:B------:R-:W-:Y:S05]  /*8d00*/  BSYNC B0 ;  /* 0x0000000000007941 */ /* 0x000fea0003800000 */
.L_x_5615:
[----:B-----5:R2:W-:Y:S02]  /*8d10*/  STS.128 [R187], R12 ;  /* 0x0000000cbb007388 */ /* 0x0205e40000000c00 */
.L_x_5614:
[----:B------:R-:W-:Y:S05]  /*8d20*/  BSYNC B1 ;  /* 0x0000000000017941 */ /* 0x000fea0003800000 */
.L_x_5613:
[----:B------:R-:W-:Y:S01]  /*8d30*/  VIADD R6, R126, 0x10 ;  /* 0x000000107e067836 */ /* 0x000fe20000000000 */
[----:B------:R-:W-:Y:S04]  /*8d40*/  BSSY B1, `(.L_x_5617) ;  /* 0x000003e000017945 */ /* 0x000fe80003800000 */
[----:B------:R-:W-:-:S04]  /*8d50*/  ISETP.GE.AND P0, PT, R6, R7, PT ;  /* 0x000000070600720c */ /* 0x000fc80003f06270 */
[----:B------:R-:W-:-:S13]  /*8d60*/  ISETP.LT.OR P0, PT, R11, -0x87, P0 ;  /* 0xffffff790b00780c */ /* 0x000fda0000701670 */
[----:B------:R-:W-:Y:S05]  /*8d70*/  @P0 BRA `(.L_x_5618) ;  /* 0x0000000000e80947 */ /* 0x000fea0003800000 */
[----:B------:R-:W-:Y:S02]  /*8d80*/  ULDC UR8, c[0x0][0x2d0] ;  /* 0x0000b40000087ab9 */ /* 0x000fe40000000800 */
[----:B------:R-:W-:-:S13]  /*8d90*/  ISETP.GE.AND P0, PT, R100, UR8, PT ;  /* 0x0000000864007c0c */ /* 0x000fda000bf06270 */
[----:B------:R3:W-:Y:S01]  /*8da0*/  @P0 STS.128 [R187+0x800], RZ ;  /* 0x000800ffbb000388 */ /* 0x0007e20000000c00 */
[----:B------:R-:W-:Y:S05]  /*8db0*/  @P0 BRA `(.L_x_5618) ;  /* 0x0000000000d80947 */ /* 0x000fea0003800000 */
[----:B------:R-:W5:Y:S01]  /*8dc0*/  LDG.E.128 R40, desc[UR6][R40.64] ;  /* 0x0000000628287981 */ /* 0x000f62000c1e1d00 */
[----:B------:R-:W-:Y:S01]  /*8dd0*/  ISETP.GE.AND P0, PT, R100, UR5, PT ;  /* 0x0000000564007c0c */ /* 0x000fe2000bf06270 */
[----:B------:R-:W-:-:S12]  /*8de0*/  BSSY B0, `(.L_x_5619) ;  /* 0x0000032000007945 */ /* 0x000fd80003800000 */
[----:B------:R-:W-:Y:S05]  /*8df0*/  @P0 BRA `(.L_x_5620) ;  /* 0x0000000000c00947 */ /* 0x000fea0003800000 */
[C---:B------:R-:W-:Y:S01]  /*8e00*/  IADD3 R2, P0, R0.reuse, R9, RZ ;  /* 0x0000000900027210 */ /* 0x040fe20007f1e0ff */
[----:B------:R-:W-:Y:S01]  /*8e10*/  ULDC.64 UR8, c[0x0][0x360] ;  /* 0x0000d80000087ab9 */ /* 0x000fe20000000a00 */
[----:B------:R-:W-:Y:S02]  /*8e20*/  ULDC.64 UR10, c[0x0][0x358] ;  /* 0x0000d600000a7ab9 */ /* 0x000fe40000000a00 */
[----:B------:R-:W-:Y:S01]  /*8e30*/  LEA.HI.X.SX32 R3, R0, R10, 0x1, P0 ;  /* 0x0000000a00037211 */ /* 0x000fe200000f0eff */
[----:B------:R-:W-:-:S03]  /*8e40*/  IMAD.SHL.U32 R0, R2, 0x2, RZ ;  /* 0x0000000202007824 */ /* 0x000fc600078e00ff */
[----:B------:R-:W-:Y:S02]  /*8e50*/  SHF.L.U64.HI R3, R2, 0x1, R3 ;  /* 0x0000000102037819 */ /* 0x000fe40000010203 */
[C---:B------:R-:W-:Y:S02]  /*8e60*/  IADD3 R18, P0, R0.reuse, UR8, RZ ;  /* 0x0000000800127c10 */ /* 0x040fe4000ff1e0ff */
[----:B------:R-:W-:Y:S02]  /*8e70*/  IADD3 R4, P1, R0, UR10, RZ ;  /* 0x0000000a00047c10 */ /* 0x000fe4000ff3e0ff */
[C---:B------:R-:W-:Y:S02]  /*8e80*/  IADD3.X R19, R3.reuse, UR9, RZ, P0, !PT ;  /* 0x0000000903137c10 */ /* 0x040fe400087fe4ff */
[----:B------:R-:W-:-:S03]  /*8e90*/  IADD3.X R5, R3, UR11, RZ, P1, !PT ;  /* 0x0000000b03057c10 */ /* 0x000fc60008ffe4ff */
[----:B------:R-:W4:Y:S04]  /*8ea0*/  LDG.E.64 R2, desc[UR6][R18.64] ;  /* 0x0000000612027981 */ /* 0x000f28000c1e1b00 */
[----:B------:R-:W3:Y:S01]  /*8eb0*/  LDG.E.64 R4, desc[UR6][R4.64] ;  /* 0x0000000604047981 */ /* 0x000ee2000c1e1b00 */
[C---:B-----5:R-:W-:Y:S01]  /*8ec0*/  LOP3.LUT R0, R41.reuse, 0xffff0000, RZ, 0xc0, !PT ;  /* 0xffff000029007812 */ /* 0x060fe200078ec0ff */
[----:B------:R-:W-:Y:S01]  /*8ed0*/  IMAD.U32 R8, R41, 0x10000, RZ ;  /* 0x0001000029087824 */ /* 0x000fe200078e00ff */
[C---:B--2---:R-:W-:Y:S01]  /*8ee0*/  LOP3.LUT R14, R43.reuse, 0xffff0000, RZ, 0xc0, !PT ;  /* 0xffff00002b0e7812 */ /* 0x044fe200078ec0ff */
[----:B------:R-:W-:Y:S01]  /*8ef0*/  IMAD.U32 R15, R43, 0x10000, RZ ;  /* 0x000100002b0f7824 */ /* 0x000fe200078e00ff */
[C---:B------:R-:W-:Y:S02]  /*8f00*/  SHF.L.U32 R12, R40.reuse, 0x10, RZ ;  /* 0x00000010280c7819 */ /* 0x040fe400000006ff */
[----:B------:R-:W-:-:S02]  /*8f10*/  LOP3.LUT R40, R40, 0xffff0000, RZ, 0xc0, !PT ;  /* 0xffff000028287812 */ /* 0x000fc400078ec0ff */
[C---:B------:R-:W-:Y:S02]  /*8f20*/  SHF.L.U32 R16, R42.reuse, 0x10, RZ ;  /* 0x000000102a107819 */ /* 0x040fe400000006ff */
[----:B------:R-:W-:Y:S02]  /*8f30*/  LOP3.LUT R42, R42, 0xffff0000, RZ, 0xc0, !PT ;  /* 0xffff00002a2a7812 */ /* 0x000fe400078ec0ff */
[----:B----4-:R-:W-:Y:S02]  /*8f40*/  LOP3.LUT R13, R2, 0xffff0000, RZ, 0xc0, !PT ;  /* 0xffff0000020d7812 */ /* 0x010fe400078ec0ff */
[----:B------:R-:W-:Y:S02]  /*8f50*/  LOP3.LUT R18, R3, 0xffff0000, RZ, 0xc0, !PT ;  /* 0xffff000003127812 */ /* 0x000fe400078ec0ff */
[----:B---3--:R-:W-:Y:S01]  /*8f60*/  LOP3.LUT R21, R4, 0xffff0000, RZ, 0xc0, !PT ;  /* 0xffff000004157812 */ /* 0x008fe200078ec0ff */
[-C--:B------:R-:W-:Y:S01]  /*8f70*/  FMUL.FTZ R17, R0, R13.reuse ;  /* 0x0000000d00117220 */ /* 0x080fe20000410000 */
[----:B------:R-:W-:Y:S01]  /*8f80*/  FMUL.FTZ R13, R8, R13 ;  /* 0x0000000d080d7220 */ /* 0x000fe20000410000 */
[----:B------:R-:W-:Y:S01]  /*8f90*/  LOP3.LUT R19, R5, 0xffff0000, RZ, 0xc0, !PT ;  /* 0xffff000005137812 */ /* 0x000fe200078ec0ff */
[-C--:B------:R-:W-:Y:S01]  /*8fa0*/  FMUL.FTZ R20, R14, R18.reuse ;  /* 0x000000120e147220 */ /* 0x080fe20000410000 */
[----:B------:R-:W-:Y:S01]  /*8fb0*/  FMUL.FTZ R23, R15, R18 ;  /* 0x000000120f177220 */ /* 0x000fe20000410000 */
[----:B------:R-:W-:Y:S01]  /*8fc0*/  FFMA.FTZ R0, R0, R21, R13 ;  /* 0x0000001500007223 */ /* 0x000fe2000001000d */
[----:B------:R-:W-:Y:S01]  /*8fd0*/  IMAD.U32 R13, R2, 0x10000, RZ ;  /* 0x00010000020d7824 */ /* 0x000fe200078e00ff */
[----:B------:R-:W-:Y:S01]  /*8fe0*/  SHF.L.U32 R3, R3, 0x10, RZ ;  /* 0x0000001003037819 */ /* 0x000fe200000006ff */
[-C--:B------:R-:W-:Y:S01]  /*8ff0*/  FFMA.FTZ R20, R15, R19.reuse, -R20 ;  /* 0x000000130f147223 */ /* 0x080fe20000010814 */
[----:B------:R-:W-:Y:S01]  /*9000*/  FFMA.FTZ R23, R14, R19, R23 ;  /* 0x000000130e177223 */ /* 0x000fe20000010017 */
[----:B------:R-:W-:Y:S01]  /*9010*/  FFMA.FTZ R17, R8, R21, -R17 ;  /* 0x0000001508117223 */ /* 0x000fe20000010811 */
[----:B------:R-:W-:Y:S01]  /*9020*/  SHF.L.U32 R19, R5, 0x10, RZ ;  /* 0x0000001005137819 */ /* 0x000fe200000006ff */
[-C--:B------:R-:W-:Y:S01]  /*9030*/  FMUL.FTZ R5, R40, R13.reuse ;  /* 0x0000000d28057220 */ /* 0x080fe20000410000 */
[----:B------:R-:W-:Y:S01]  /*9040*/  FMUL.FTZ R21, R12, R13 ;  /* 0x0000000d0c157220 */ /* 0x000fe20000410000 */
[----:B------:R-:W-:Y:S01]  /*9050*/  FMUL.FTZ R13, R42, R3 ;  /* 0x000000032a0d7220 */ /* 0x000fe20000410000 */
[----:B------:R-:W-:-:S02]  /*9060*/  IMAD.U32 R15, R4, 0x10000, RZ ;  /* 0x00010000040f7824 */ /* 0x000fc400078e00ff */
[----:B------:R-:W-:Y:S01]  /*9070*/  FMUL.FTZ R3, R16, R3 ;  /* 0x0000000310037220 */ /* 0x000fe20000410000 */
[----:B------:R-:W-:Y:S01]  /*9080*/  F2FP.BF16.F32.PACK_AB R41, R0, R17 ;  /* 0x000000110029723e */ /* 0x000fe200000010ff */
[----:B------:R-:W-:Y:S01]  /*9090*/  FFMA.FTZ R13, R16, R19, -R13 ;  /* 0x00000013100d7223 */ /* 0x000fe2000001080d */
[-C--:B------:R-:W-:Y:S01]  /*90a0*/  FFMA.FTZ R5, R12, R15.reuse, -R5 ;  /* 0x0000000f0c057223 */ /* 0x080fe20000010805 */
[----:B------:R-:W-:Y:S01]  /*90b0*/  FFMA.FTZ R40, R40, R15, R21 ;  /* 0x0000000f28287223 */ /* 0x000fe20000010015 */
[----:B------:R-:W-:Y:S01]  /*90c0*/  FFMA.FTZ R42, R42, R19, R3 ;  /* 0x000000132a2a7223 */ /* 0x000fe20000010003 */
[----:B------:R-:W-:-:S03]  /*90d0*/  F2FP.BF16.F32.PACK_AB R43, R23, R20 ;  /* 0x00000014172b723e */ /* 0x000fc600000010ff */
[----:B------:R-:W-:Y:S02]  /*90e0*/  F2FP.BF16.F32.PACK_AB R40, R40, R5 ;  /* 0x000000052828723e */ /* 0x000fe400000010ff */
[----:B------:R-:W-:Y:S02]  /*90f0*/  F2FP.BF16.F32.PACK_AB R42, R42, R13 ;  /* 0x0000000d2a2a723e */ /* 0x000fe400000010ff */
.L_x_5620:
[----:B------:R-:W-:Y:S05]  /*9100*/  BSYNC B0 ;  /* 0x0000000000007941 */ /* 0x000fea0003800000 */
.L_x_5619:
[----:B-----5:R4:W-:Y:S02]  /*9110*/  STS.128 [R187+0x800], R40 ;  /* 0x00080028bb007388 */ /* 0x0209e40000000c00 */
.L_x_5618:
[----:B------:R-:W-:Y:S05]  /*9120*/  BSYNC B1 ;  /* 0x0000000000017941 */ /* 0x000fea0003800000 */
.L_x_5617:
        /* <DEDUP_REMOVED lines=9> */
[----:B--2---:R2:W5:Y:S01]  /*91c0*/  LDG.E.128 R12, desc[UR6][R26.64] ;  /* 0x000000061a0c7981 */ /* 0x004562000c1e1d00 */
[----:B------:R-:W-:Y:S01]  /*91d0*/  ISETP.GE.AND P0, PT, R100, UR5, PT ;  /* 0x0000000564007c0c */ /* 0x000fe2000bf06270 */
[----:B------:R-:W-:-:S12]  /*91e0*/  BSSY B0, `(.L_x_5623) ;  /* 0x0000034000007945 */ /* 0x000fd80003800000 */
[----:B------:R-:W-:Y:S05]  /*91f0*/  @P0 BRA `(.L_x_5624) ;  /* 0x0000000000c80947 */ /* 0x000fea0003800000 */
[----:B------:R-:W-:Y:S01]  /*9200*/  IMAD.SHL.U32 R2, R61, 0x20, RZ ;  /* 0x000000203d027824 */ /* 0x000fe200078e00ff */
[----:B------:R-:W-:Y:S01]  /*9210*/  ULDC.64 UR8, c[0x0][0x360] ;  /* 0x0000d80000087ab9 */ /* 0x000fe20000000a00 */
[----:B------:R-:W-:-:S03]  /*9220*/  ULDC.64 UR10, c[0x0][0x358] ;  /* 0x0000d600000a7ab9 */ /* 0x000fc60000000a00 */
[----:B------:R-:W-:-:S04]  /*9230*/  IADD3 R3, P0, R2, R9, RZ ;  /* 0x0000000902037210 */ /* 0x000fc80007f1e0ff */
[----:B------:R-:W-:Y:S01]  /*9240*/  LEA.HI.X.SX32 R2, R2, R10, 0x1, P0 ;  /* 0x0000000a02027211 */ /* 0x000fe200000f0eff */
[----:B------:R-:W-:-:S03]  /*9250*/  IMAD.SHL.U32 R4, R3, 0x2, RZ ;  /* 0x0000000203047824 */ /* 0x000fc600078e00ff */
[----:B------:R-:W-:Y:S02]  /*9260*/  SHF.L.U64.HI R2, R3, 0x1, R2 ;  /* 0x0000000103027819 */ /* 0x000fe40000010202 */
[C---:B------:R-:W-:Y:S02]  /*9270*/  IADD3 R20, P0, R4.reuse, UR8, RZ ;  /* 0x0000000804147c10 */ /* 0x040fe4000ff1e0ff */
[----:B------:R-:W-:Y:S02]  /*9280*/  IADD3 R4, P1, R4, UR10, RZ ;  /* 0x0000000a04047c10 */ /* 0x000fe4000ff3e0ff */
[C---:B------:R-:W-:Y:S02]  /*9290*/  IADD3.X R21, R2.reuse, UR9, RZ, P0, !PT ;  /* 0x0000000902157c10 */ /* 0x040fe400087fe4ff */
[----:B------:R-:W-:-:S03]  /*92a0*/  IADD3.X R5, R2, UR11, RZ, P1, !PT ;  /* 0x0000000b02057c10 */ /* 0x000fc60008ffe4ff */
[----:B------:R-:W3:Y:S04]  /*92b0*/  LDG.E.64 R2, desc[UR6][R20.64] ;  /* 0x0000000614027981 */ /* 0x000ee8000c1e1b00 */
[----:B------:R-:W4:Y:S01]  /*92c0*/  LDG.E.64 R4, desc[UR6][R4.64] ;  /* 0x0000000604047981 */ /* 0x000f22000c1e1b00 */
        /* <DEDUP_REMOVED lines=8> */
[----:B---3--:R-:W-:Y:S02]  /*9350*/  LOP3.LUT R15, R2, 0xffff0000, RZ, 0xc0, !PT ;  /* 0xffff0000020f7812 */ /* 0x008fe400078ec0ff */
[C---:B------:R-:W-:Y:S01]  /*9360*/  LOP3.LUT R14, R3.reuse, 0xffff0000, RZ, 0xc0, !PT ;  /* 0xffff0000030e7812 */ /* 0x040fe200078ec0ff */
[----:B------:R-:W-:Y:S01]  /*9370*/  IMAD.U32 R3, R3, 0x10000, RZ ;  /* 0x0001000003037824 */ /* 0x000fe200078e00ff */
[----:B----4-:R-:W-:Y:S01]  /*9380*/  LOP3.LUT R23, R4, 0xffff0000, RZ, 0xc0, !PT ;  /* 0xffff000004177812 */ /* 0x010fe200078ec0ff */
[-C--:B------:R-:W-:Y:S01]  /*9390*/  FMUL.FTZ R21, R8, R15.reuse ;  /* 0x0000000f08157220 */ /* 0x080fe20000410000 */
[----:B------:R-:W-:Y:S01]  /*93a0*/  LOP3.LUT R20, R5, 0xffff0000, RZ, 0xc0, !PT ;  /* 0xffff000005147812 */ /* 0x000fe200078ec0ff */
[----:B------:R-:W-:Y:S01]  /*93b0*/  FMUL.FTZ R15, R16, R15 ;  /* 0x0000000f100f7220 */ /* 0x000fe20000410000 */
[-C--:B--2---:R-:W-:Y:S01]  /*93c0*/  FMUL.FTZ R27, R17, R14.reuse ;  /* 0x0000000e111b7220 */ /* 0x084fe20000410000 */
[----:B------:R-:W-:Y:S01]  /*93d0*/  SHF.L.U32 R2, R2, 0x10, RZ ;  /* 0x0000001002027819 */ /* 0x000fe200000006ff */
[----:B------:R-:W-:Y:S01]  /*93e0*/  FMUL.FTZ R26, R12, R14 ;  /* 0x0000000e0c1a7220 */ /* 0x000fe20000410000 */
[----:B------:R-:W-:Y:S01]  /*93f0*/  FFMA.FTZ R8, R8, R23, R15 ;  /* 0x0000001708087223 */ /* 0x000fe2000001000f */
[----:B------:R-:W-:Y:S01]  /*9400*/  FFMA.FTZ R27, R12, R20, R27 ;  /* 0x000000140c1b7223 */ /* 0x000fe2000001001b */
[----:B------:R-:W-:Y:S01]  /*9410*/  FMUL.FTZ R15, R22, R3 ;  /* 0x00000003160f7220 */ /* 0x000fe20000410000 */
[----:B------:R-:W-:Y:S01]  /*9420*/  SHF.L.U32 R4, R4, 0x10, RZ ;  /* 0x0000001004047819 */ /* 0x000fe200000006ff */
[----:B------:R-:W-:-:S02]  /*9430*/  IMAD.U32 R5, R5, 0x10000, RZ ;  /* 0x0001000005057824 */ /* 0x000fc400078e00ff */
[----:B------:R-:W-:Y:S01]  /*9440*/  FMUL.FTZ R12, R19, R2 ;  /* 0x00000002130c7220 */ /* 0x000fe20000410000 */
[C---:B------:R-:W-:Y:S01]  /*9450*/  FMUL.FTZ R3, R18.reuse, R3 ;  /* 0x0000000312037220 */ /* 0x040fe20000410000 */
[----:B------:R-:W-:Y:S01]  /*9460*/  FFMA.FTZ R26, R17, R20, -R26 ;  /* 0x00000014111a7223 */ /* 0x000fe2000001081a */
[C---:B------:R-:W-:Y:S01]  /*9470*/  FMUL.FTZ R2, R13.reuse, R2 ;  /* 0x000000020d027220 */ /* 0x040fe20000410000 */
[-C--:B------:R-:W-:Y:S01]  /*9480*/  FFMA.FTZ R15, R18, R5.reuse, -R15 ;  /* 0x00000005120f7223 */ /* 0x080fe2000001080f */
[----:B------:R-:W-:Y:S01]  /*9490*/  FFMA.FTZ R22, R22, R5, R3 ;  /* 0x0000000516167223 */ /* 0x000fe20000010003 */
[----:B------:R-:W-:Y:S01]  /*94a0*/  FFMA.FTZ R21, R16, R23, -R21 ;  /* 0x0000001710157223 */ /* 0x000fe20000010815 */
[-C--:B------:R-:W-:Y:S01]  /*94b0*/  FFMA.FTZ R12, R13, R4.reuse, -R12 ;  /* 0x000000040d0c7223 */ /* 0x080fe2000001080c */
[----:B------:R-:W-:Y:S01]  /*94c0*/  FFMA.FTZ R19, R19, R4, R2 ;  /* 0x0000000413137223 */ /* 0x000fe20000010002 */
[----:B------:R-:W-:Y:S02]  /*94d0*/  F2FP.BF16.F32.PACK_AB R26, R27, R26 ;  /* 0x0000001a1b1a723e */ /* 0x000fe400000010ff */
[----:B------:R-:W-:-:S02]  /*94e0*/  F2FP.BF16.F32.PACK_AB R14, R22, R15 ;  /* 0x0000000f160e723e */ /* 0x000fc400000010ff */
[----:B------:R-:W-:Y:S02]  /*94f0*/  F2FP.BF16.F32.PACK_AB R13, R8, R21 ;  /* 0x00000015080d723e */ /* 0x000fe400000010ff */
[----:B------:R-:W-:Y:S02]  /*9500*/  F2FP.BF16.F32.PACK_AB R12, R19, R12 ;  /* 0x0000000c130c723e */ /* 0x000fe400000010ff */
[----:B------:R-:W-:Y:S02]  /*9510*/  MOV R15, R26 ;  /* 0x0000001a000f7202 */ /* 0x000fe40000000f00 */
.L_x_5624:
[----:B------:R-:W-:Y:S05]  /*9520*/  BSYNC B0 ;  /* 0x0000000000007941 */ /* 0x000fea0003800000 */
.L_x_5623:
[----:B-----5:R1:W-:Y:S02]  /*9530*/  STS.128 [R187+0x1000], R12 ;  /* 0x0010000cbb007388 */ /* 0x0203e40000000c00 */
.L_x_5622:
[----:B------:R-:W-:Y:S05]  /*9540*/  BSYNC B1 ;  /* 0x0000000000017941 */ /* 0x000fea0003800000 */
.L_x_5621:
[----:B------:R-:W-:-:S05]  /*9550*/  VIADD R8, R126, 0x30 ;  /* 0x000000307e087836 */ /* 0x000fca0000000000 */
[----:B------:R-:W-:-:S04]  /*9560*/  ISETP.GE.AND P0, PT, R8, R7, PT ;  /* 0x000000070800720c */ /* 0x000fc80003f06270 */
[----:B------:R-:W-:-:S13]  /*9570*/  ISETP.LT.OR P0, PT, R11, -0x187, P0 ;  /* 0xfffffe790b00780c */ /* 0x000fda0000701670 */
[----:B------:R-:W-:Y:S05]  /*9580*/  @P0 BRA `(.L_x_5625) ;  /* 0x0000002000600947 */ /* 0x000fea0003800000 */
[----:B------:R-:W-:Y:S02]  /*9590*/  ULDC UR8, c[0x0][0x2d0] ;  /* 0x0000b40000087ab9 */ /* 0x000fe40000000800 */
[----:B------:R-:W-:-:S13]  /*95a0*/  ISETP.GE.AND P0, PT, R100, UR8, PT ;  /* 0x0000000864007c0c */ /* 0x000fda000bf06270 */
[----:B------:R1:W-:Y:S01]  /*95b0*/  @P0 STS.128 [R187+0x1800], RZ ;  /* 0x001800ffbb000388 */ /* 0x0003e20000000c00 */
[----:B------:R-:W-:Y:S05]  /*95c0*/  @P0 BRA `(.L_x_5625) ;  /* 0x0000002000500947 */ /* 0x000fea0003800000 */
[----:B--2---:R-:W5:Y:S01]  /*95d0*/  LDG.E.128 R24, desc[UR6][R24.64] ;  /* 0x0000000618187981 */ /* 0x004f62000c1e1d00 */
[----:B------:R-:W-:Y:S01]  /*95e0*/  ISETP.GE.AND P0, PT, R100, UR5, PT ;  /* 0x0000000564007c0c */ /* 0x000fe2000bf06270 */
[----:B------:R-:W-:-:S12]  /*95f0*/  BSSY B0, `(.L_x_5626) ;  /* 0x0000033000007945 */ /* 0x000fd80003800000 */
[----:B------:R-:W-:Y:S05]  /*9600*/  @P0 BRA `(.L_x_5627) ;  /* 0x0000000000c40947 */ /* 0x000fea0003800000 */
[----:B------:R-:W-:Y:S01]  /*9610*/  IMAD R61, R61, 0x30, RZ ;  /* 0x000000303d3d7824 */ /* 0x000fe200078e02ff */
        /* <DEDUP_REMOVED lines=10> */
[----:B------:R-:W2:Y:S04]  /*96c0*/  LDG.E.64 R2, desc[UR6][R16.64] ;  /* 0x0000000610027981 */ /* 0x000ea8000c1e1b00 */
[----:B------:R-:W3:Y:S01]  /*96d0*/  LDG.E.64 R4, desc[UR6][R4.64] ;  /* 0x0000000604047981 */ /* 0x000ee2000c1e1b00 */
[C---:B-----5:R-:W-:Y:S01]  /*96e0*/  LOP3.LUT R7, R25.reuse, 0xffff0000, RZ, 0xc0, !PT ;  /* 0xffff000019077812 */ /* 0x060fe200078ec0ff */
[----:B------:R-:W-:Y:S01]  /*96f0*/  IMAD.U32 R10, R24, 0x10000, RZ ;  /* 0x00010000180a7824 */ /* 0x000fe200078e00ff */
[----:B------:R-:W-:Y:S01]  /*9700*/  SHF.L.U32 R9, R25, 0x10, RZ ;  /* 0x0000001019097819 */ /* 0x000fe200000006ff */
[----:B-1----:R-:W-:Y:S01]  /*9710*/  IMAD.U32 R14, R26, 0x10000, RZ ;  /* 0x000100001a0e7824 */ /* 0x002fe200078e00ff */
[----:B------:R-:W-:Y:S02]  /*9720*/  LOP3.LUT R11, R27, 0xffff0000, RZ, 0xc0, !PT ;  /* 0xffff00001b0b7812 */ /* 0x000fe400078ec0ff */
[----:B------:R-:W-:-:S02]  /*9730*/  LOP3.LUT R24, R24, 0xffff0000, RZ, 0xc0, !PT ;  /* 0xffff000018187812 */ /* 0x000fc400078ec0ff */
[----:B------:R-:W-:Y:S02]  /*9740*/  SHF.L.U32 R13, R27, 0x10, RZ ;  /* 0x000000101b0d7819 */ /* 0x000fe400000006ff */
[----:B------:R-:W-:Y:S02]  /*9750*/  LOP3.LUT R26, R26, 0xffff0000, RZ, 0xc0, !PT ;  /* 0xffff00001a1a7812 */ /* 0x000fe400078ec0ff */
[----:B--2---:R-:W-:Y:S02]  /*9760*/  LOP3.LUT R12, R2, 0xffff0000, RZ, 0xc0, !PT ;  /* 0xffff0000020c7812 */ /* 0x004fe400078ec0ff */
[C---:B------:R-:W-:Y:S01]  /*9770*/  LOP3.LUT R18, R3.reuse, 0xffff0000, RZ, 0xc0, !PT ;  /* 0xffff000003127812 */ /* 0x040fe200078ec0ff */
[----:B------:R-:W-:Y:S01]  /*9780*/  IMAD.U32 R3, R3, 0x10000, RZ ;  /* 0x0001000003037824 */ /* 0x000fe200078e00ff */
[----:B---3--:R-:W-:Y:S01]  /*9790*/  LOP3.LUT R22, R4, 0xffff0000, RZ, 0xc0, !PT ;  /* 0xffff000004167812 */ /* 0x008fe200078ec0ff */
[-C--:B------:R-:W-:Y:S01]  /*97a0*/  FMUL.FTZ R16, R7, R12.reuse ;  /* 0x0000000c07107220 */ /* 0x080fe20000410000 */
[----:B------:R-:W-:Y:S01]  /*97b0*/  FMUL.FTZ R28, R9, R12 ;  /* 0x0000000c091c7220 */ /* 0x000fe20000410000 */
[----:B------:R-:W-:Y:S01]  /*97c0*/  LOP3.LUT R20, R5, 0xffff0000, RZ, 0xc0, !PT ;  /* 0xffff000005147812 */ /* 0x000fe200078ec0ff */
[----:B------:R-:W-:Y:S01]  /*97d0*/  FMUL.FTZ R12, R11, R18 ;  /* 0x000000120b0c7220 */ /* 0x000fe20000410000 */
[----:B------:R-:W-:Y:S01]  /*97e0*/  FFMA.FTZ R16, R9, R22, -R16 ;  /* 0x0000001609107223 */ /* 0x000fe20000010810 */
[----:B------:R-:W-:Y:S01]  /*97f0*/  SHF.L.U32 R9, R2, 0x10, RZ ;  /* 0x0000001002097819 */ /* 0x000fe200000006ff */
[----:B------:R-:W-:-:S02]  /*9800*/  IMAD.U32 R15, R5, 0x10000, RZ ;  /* 0x00010000050f7824 */ /* 0x000fc400078e00ff */
[C---:B------:R-:W-:Y:S01]  /*9810*/  FMUL.FTZ R18, R13.reuse, R18 ;  /* 0x000000120d127220 */ /* 0x040fe20000410000 */
[----:B------:R-:W-:Y:S01]  /*9820*/  FFMA.FTZ R12, R13, R20, -R12 ;  /* 0x000000140d0c7223 */ /* 0x000fe2000001080c */
[----:B------:R-:W-:Y:S01]  /*9830*/  SHF.L.U32 R13, R4, 0x10, RZ ;  /* 0x00000010040d7819 */ /* 0x000fe200000006ff */
[-C--:B------:R-:W-:Y:S01]  /*9840*/  FMUL.FTZ R5, R24, R9.reuse ;  /* 0x0000000918057220 */ /* 0x080fe20000410000 */
[----:B------:R-:W-:Y:S01]  /*9850*/  FMUL.FTZ R17, R10, R9 ;  /* 0x000000090a117220 */ /* 0x000fe20000410000 */
[-C--:B------:R-:W-:Y:S01]  /*9860*/  FMUL.FTZ R9, R26, R3.reuse ;  /* 0x000000031a097220 */ /* 0x080fe20000410000 */
[----:B------:R-:W-:Y:S01]  /*9870*/  FMUL.FTZ R3, R14, R3 ;  /* 0x000000030e037220 */ /* 0x000fe20000410000 */
[----:B------:R-:W-:Y:S01]  /*9880*/  FFMA.FTZ R7, R7, R22, R28 ;  /* 0x0000001607077223 */ /* 0x000fe2000001001c */
        /* <DEDUP_REMOVED lines=9> */
.L_x_5627:
[----:B------:R-:W-:Y:S05]  /*9920*/  BSYNC B0 ;  /* 0x0000000000007941 */ /* 0x000fea0003800000 */
.L_x_5626:
[----:B-----5:R2:W-:Y:S01]  /*9930*/  STS.128 [R187+0x1800], R24 ;  /* 0x00180018bb007388 */ /* 0x0205e20000000c00 */
[----:B------:R-:W-:Y:S05]  /*9940*/  BRA `(.L_x_5625) ;  /* 0x0000001c00707947 */ /* 0x000fea0003800000 */
.L_x_5612:
        /* <DEDUP_REMOVED lines=9> */
[----:B------:R2:W5:Y:S01]  /*99e0*/  LDG.E.128 R20, desc[UR6][R14.64] ;  /* 0x000000060e147981 */ /* 0x000562000c1e1d00 */
[----:B------:R-:W-:Y:S01]  /*99f0*/  ISETP.GE.AND P0, PT, R100, UR5, PT ;  /* 0x0000000564007c0c */ /* 0x000fe2000bf06270 */
[----:B------:R-:W-:-:S12]  /*9a00*/  BSSY B0, `(.L_x_5630) ;  /* 0x0000054000007945 */ /* 0x000fd80003800000 */
[----:B------:R-:W-:Y:S05]  /*9a10*/  @P0 BRA `(.L_x_5631) ;  /* 0x0000000400480947 */ /* 0x000fea0003800000 */
[----:B------:R-:W-:Y:S01]  /*9a20*/  ISETP.GE.AND P0, PT, R100, R61, PT ;  /* 0x0000003d6400720c */ /* 0x000fe20003f06270 */
[----:B------:R-:W-:Y:S01]  /*9a30*/  IMAD.MOV.U32 R9, RZ, RZ, R61 ;  /* 0x000000ffff097224 */ /* 0x000fe200078e003d */
[----:B------:R-:W-:Y:S01]  /*9a40*/  ULDC.64 UR8, c[0x0][0x360] ;  /* 0x0000d80000087ab9 */ /* 0x000fe20000000a00 */
[----:B------:R-:W-:Y:S02]  /*9a50*/  IMAD.MOV.U32 R6, RZ, RZ, RZ ;  /* 0x000000ffff067224 */ /* 0x000fe400078e00ff */
[----:B------:R-:W-:-:S08]  /*9a60*/  IMAD.MOV.U32 R3, RZ, RZ, RZ ;  /* 0x000000ffff037224 */ /* 0x000fd000078e00ff */
[----:B------:R-:W-:-:S04]  /*9a70*/  @P0 SHF.R.S32.HI R61, RZ, 0x1, R62 ;  /* 0x00000001ff3d0819 */ /* 0x000fc8000001143e */
[C---:B------:R-:W-:Y:S01]  /*9a80*/  @P0 IADD3 R6, -R61.reuse, RZ, RZ ;  /* 0x000000ff3d060210 */ /* 0x040fe20007ffe1ff */
[----:B------:R-:W-:Y:S01]  /*9a90*/  @P0 IMAD.MOV R3, RZ, RZ, -R61 ;  /* 0x000000ffff030224 */ /* 0x000fe200078e0a3d */
[----:B------:R-:W-:Y:S02]  /*9aa0*/  @P0 IADD3 R9, -R61, RZ, RZ ;  /* 0x000000ff3d090210 */ /* 0x000fe40007ffe1ff */
[----:B------:R-:W-:-:S03]  /*9ab0*/  IADD3 R13, P1, R6, R4, RZ ;  /* 0x00000004060d7210 */ /* 0x000fc60007f3e0ff */
[----:B------:R-:W-:Y:S01]  /*9ac0*/  IMAD.WIDE R8, R9, 0x2, R14 ;  /* 0x0000000209087825 */ /* 0x000fe200078e020e */
[----:B------:R-:W-:Y:S02]  /*9ad0*/  LEA.HI.X.SX32 R6, R6, R5, 0x1, P1 ;  /* 0x0000000506067211 */ /* 0x000fe400008f0eff */
[----:B------:R-:W-:-:S03]  /*9ae0*/  LEA R12, P1, R13, UR8, 0x1 ;  /* 0x000000080d0c7c11 */ /* 0x000fc6000f8208ff */
[----:B------:R-:W3:Y:S01]  /*9af0*/  LDG.E.128 R8, desc[UR6][R8.64] ;  /* 0x0000000608087981 */ /* 0x000ee2000c1e1d00 */
[----:B------:R-:W-:Y:S01]  /*9b00*/  LEA.HI.X R13, R13, UR9, R6, 0x1, P1 ;  /* 0x000000090d0d7c11 */ /* 0x000fe200088f0c06 */
[----:B------:R-:W-:Y:S01]  /*9b10*/  ULDC.64 UR8, c[0x0][0x358] ;  /* 0x0000d60000087ab9 */ /* 0x000fe20000000a00 */
[----:B------:R-:W-:-:S04]  /*9b20*/  IADD3 R6, P1, R3, R4, RZ ;  /* 0x0000000403067210 */ /* 0x000fc80007f3e0ff */
[----:B--2---:R-:W2:Y:S01]  /*9b30*/  LDG.E.128 R12, desc[UR6][R12.64] ;  /* 0x000000060c0c7981 */ /* 0x004ea2000c1e1d00 */
[----:B------:R-:W-:Y:S02]  /*9b40*/  LEA.HI.X.SX32 R3, R3, R5, 0x1, P1 ;  /* 0x0000000503037211 */ /* 0x000fe400008f0eff */
[----:B------:R-:W-:-:S04]  /*9b50*/  LEA R16, P1, R6, UR8, 0x1 ;  /* 0x0000000806107c11 */ /* 0x000fc8000f8208ff */
[----:B------:R-:W-:-:S06]  /*9b60*/  LEA.HI.X R17, R6, UR9, R3, 0x1, P1 ;  /* 0x0000000906117c11 */ /* 0x000fcc00088f0c03 */
[----:B------:R-:W4:Y:S01]  /*9b70*/  LDG.E.128 R16, desc[UR6][R16.64] ;  /* 0x0000000610107981 */ /* 0x000f22000c1e1d00 */
[C---:B-----5:R-:W-:Y:S01]  /*9b80*/  IMAD.U32 R28, R20.reuse, 0x10000, RZ ;  /* 0x00010000141c7824 */ /* 0x060fe200078e00ff */
[----:B------:R-:W-:Y:S01]  /*9b90*/  LOP3.LUT R6, R20, 0xffff0000, RZ, 0xc0, !PT ;  /* 0xffff000014067812 */ /* 0x000fe200078ec0ff */
[C---:B------:R-:W-:Y:S01]  /*9ba0*/  IMAD.U32 R29, R22.reuse, 0x10000, RZ ;  /* 0x00010000161d7824 */ /* 0x040fe200078e00ff */
[C---:B------:R-:W-:Y:S02]  /*9bb0*/  LOP3.LUT R3, R21.reuse, 0xffff0000, RZ, 0xc0, !PT ;  /* 0xffff000015037812 */ /* 0x040fe400078ec0ff */
[----:B------:R-:W-:Y:S02]  /*9bc0*/  SHF.L.U32 R30, R21, 0x10, RZ ;  /* 0x00000010151e7819 */ /* 0x000fe400000006ff */
[----:B------:R-:W-:Y:S02]  /*9bd0*/  LOP3.LUT R21, R22, 0xffff0000, RZ, 0xc0, !PT ;  /* 0xffff000016157812 */ /* 0x000fe400078ec0ff */
[----:B------:R-:W-:-:S02]  /*9be0*/  LOP3.LUT R20, R23, 0xffff0000, RZ, 0xc0, !PT ;  /* 0xffff000017147812 */ /* 0x000fc400078ec0ff */
[----:B------:R-:W-:Y:S01]  /*9bf0*/  SHF.L.U32 R31, R23, 0x10, RZ ;  /* 0x00000010171f7819 */ /* 0x000fe200000006ff */
[C---:B---3--:R-:W-:Y:S01]  /*9c00*/  IMAD.U32 R23, R8.reuse, 0x10000, RZ ;  /* 0x0001000008177824 */ /* 0x048fe200078e00ff */
[----:B------:R-:W-:Y:S01]  /*9c10*/  LOP3.LUT R22, R8, 0xffff0000, RZ, 0xc0, !PT ;  /* 0xffff000008167812 */ /* 0x000fe200078ec0ff */
[----:B------:R-:W-:Y:S01]  /*9c20*/  IMAD.U32 R32, R10, 0x10000, RZ ;  /* 0x000100000a207824 */ /* 0x000fe200078e00ff */
[C---:B------:R-:W-:Y:S02]  /*9c30*/  SHF.L.U32 R8, R9.reuse, 0x10, RZ ;  /* 0x0000001009087819 */ /* 0x040fe400000006ff */
[----:B------:R-:W-:Y:S02]  /*9c40*/  LOP3.LUT R33, R9, 0xffff0000, RZ, 0xc0, !PT ;  /* 0xffff000009217812 */ /* 0x000fe400078ec0ff */
[C---:B------:R-:W-:Y:S01]  /*9c50*/  SHF.L.U32 R9, R11.reuse, 0x10, RZ ;  /* 0x000000100b097819 */ /* 0x040fe200000006ff */
[----:B--2---:R-:W-:Y:S01]  /*9c60*/  IMAD.U32 R34, R12, 0x10000, RZ ;  /* 0x000100000c227824 */ /* 0x004fe200078e00ff */
[----:B------:R-:W-:Y:S01]  /*9c70*/  LOP3.LUT R36, R11, 0xffff0000, RZ, 0xc0, !PT ;  /* 0xffff00000b247812 */ /* 0x000fe200078ec0ff */
[----:B------:R-:W-:Y:S01]  /*9c80*/  IMAD.U32 R37, R14, 0x10000, RZ ;  /* 0x000100000e257824 */ /* 0x000fe200078e00ff */
        /* <DEDUP_REMOVED lines=14> */
[----:B------:R-:W-:Y:S01]  /*9d70*/  FMUL.FTZ R35, R22, R35 ;  /* 0x0000002316237220 */ /* 0x000fe20000410000 */
[----:B------:R-:W-:Y:S01]  /*9d80*/  FMUL.FTZ R11, R8, R11 ;  /* 0x0000000b080b7220 */ /* 0x000fe20000410000 */
[----:B------:R-:W-:Y:S01]  /*9d90*/  FMUL.FTZ R10, R10, R13 ;  /* 0x0000000d0a0a7220 */ /* 0x000fe20000410000 */
[----:B------:R-:W-:Y:S01]  /*9da0*/  @!P0 FADD.FTZ R15, -R15, -RZ ;  /* 0x800000ff0f0f8221 */ /* 0x000fe20000010100 */
[----:B------:R-:W-:Y:S01]  /*9db0*/  FMUL.FTZ R12, R9, R12 ;  /* 0x0000000c090c7220 */ /* 0x000fe20000410000 */
[C---:B----4-:R-:W-:Y:S01]  /*9dc0*/  IMAD.U32 R13, R16.reuse, 0x10000, RZ ;  /* 0x00010000100d7824 */ /* 0x050fe200078e00ff */
        /* <DEDUP_REMOVED lines=23> */
.L_x_5631:
[----:B------:R-:W-:Y:S05]  /*9f40*/  BSYNC B0 ;  /* 0x0000000000007941 */ /* 0x000fea0003800000 */
.L_x_5630:
[----:B-----5:R3:W-:Y:S02]  /*9f50*/  STS.128 [R187], R20 ;  /* 0x00000014bb007388 */ /* 0x0207e40000000c00 */
.L_x_5629:
[----:B------:R-:W-:Y:S05]  /*9f60*/  BSYNC B1 ;  /* 0x0000000000017941 */ /* 0x000fea0003800000 */
.L_x_5628:
        /* <DEDUP_REMOVED lines=9> */
[----:B---3--:R3:W5:Y:S01]  /*a000*/  LDG.E.128 R20, desc[UR6][R40.64] ;  /* 0x0000000628147981 */ /* 0x008762000c1e1d00 */
[----:B------:R-:W-:Y:S01]  /*a010*/  ISETP.GE.AND P0, PT, R100, UR5, PT ;  /* 0x0000000564007c0c */ /* 0x000fe2000bf06270 */
[----:B------:R-:W-:-:S12]  /*a020*/  BSSY B0, `(.L_x_5634) ;  /* 0x0000056000007945 */ /* 0x000fd80003800000 */
[----:B------:R-:W-:Y:S05]  /*a030*/  @P0 BRA `(.L_x_5635) ;  /* 0x0000000400500947 */ /* 0x000fea0003800000 */
[----:B------:R-:W-:Y:S01]  /*a040*/  ISETP.GE.AND P0, PT, R100, R61, PT ;  /* 0x0000003d6400720c */ /* 0x000fe20003f06270 */
[----:B------:R-:W-:Y:S01]  /*a050*/  IMAD.MOV.U32 R9, RZ, RZ, R61 ;  /* 0x000000ffff097224 */ /* 0x000fe200078e003d */
[C---:B------:R-:W-:Y:S01]  /*a060*/  IADD3 R3, P1, R0.reuse, R4, RZ ;  /* 0x0000000400037210 */ /* 0x040fe20007f3e0ff */
[----:B------:R-:W-:Y:S01]  /*a070*/  IMAD.MOV.U32 R8, RZ, RZ, RZ ;  /* 0x000000ffff087224 */ /* 0x000fe200078e00ff */
[----:B------:R-:W-:Y:S01]  /*a080*/  ULDC.64 UR8, c[0x0][0x360] ;  /* 0x0000d80000087ab9 */ /* 0x000fe20000000a00 */
[----:B------:R-:W-:Y:S01]  /*a090*/  IMAD.MOV.U32 R16, RZ, RZ, RZ ;  /* 0x000000ffff107224 */ /* 0x000fe200078e00ff */
[----:B------:R-:W-:-:S07]  /*a0a0*/  LEA.HI.X.SX32 R17, R0, R5, 0x1, P1 ;  /* 0x0000000500117211 */ /* 0x000fce00008f0eff */
        /* <DEDUP_REMOVED lines=8> */
[----:B------:R-:W4:Y:S01]  /*a130*/  LDG.E.128 R8, desc[UR6][R10.64] ;  /* 0x000000060a087981 */ /* 0x000f22000c1e1d00 */
[----:B------:R-:W-:Y:S01]  /*a140*/  LEA.HI.X R13, R0, UR9, R13, 0x1, P1 ;  /* 0x00000009000d7c11 */ /* 0x000fe200088f0c0d */
[----:B------:R-:W-:Y:S01]  /*a150*/  ULDC.64 UR8, c[0x0][0x358] ;  /* 0x0000d60000087ab9 */ /* 0x000fe20000000a00 */
[----:B------:R-:W-:-:S04]  /*a160*/  IADD3 R3, P1, R16, R3, RZ ;  /* 0x0000000310037210 */ /* 0x000fc80007f3e0ff */
[----:B--2---:R-:W2:Y:S01]  /*a170*/  LDG.E.128 R12, desc[UR6][R12.64] ;  /* 0x000000060c0c7981 */ /* 0x004ea2000c1e1d00 */
[----:B------:R-:W-:Y:S02]  /*a180*/  LEA.HI.X.SX32 R16, R16, R17, 0x1, P1 ;  /* 0x0000001110107211 */ /* 0x000fe400008f0eff */
[----:B------:R-:W-:-:S04]  /*a190*/  LEA R18, P1, R3, UR8, 0x1 ;  /* 0x0000000803127c11 */ /* 0x000fc8000f8208ff */
[----:B------:R-:W-:-:S06]  /*a1a0*/  LEA.HI.X R19, R3, UR9, R16, 0x1, P1 ;  /* 0x0000000903137c11 */ /* 0x000fcc00088f0c10 */
[----:B------:R-:W3:Y:S01]  /*a1b0*/  LDG.E.128 R16, desc[UR6][R18.64] ;  /* 0x0000000612107981 */ /* 0x000ee2000c1e1d00 */
        /* <DEDUP_REMOVED lines=8> */
[C---:B----4-:R-:W-:Y:S01]  /*a240*/  IMAD.U32 R23, R8.reuse, 0x10000, RZ ;  /* 0x0001000008177824 */ /* 0x050fe200078e00ff */
[----:B------:R-:W-:Y:S01]  /*a250*/  LOP3.LUT R22, R8, 0xffff0000, RZ, 0xc0, !PT ;  /* 0xffff000008167812 */ /* 0x000fe200078ec0ff */
[----:B------:R-:W-:Y:S01]  /*a260*/  IMAD.U32 R32, R10, 0x10000, RZ ;  /* 0x000100000a207824 */ /* 0x000fe200078e00ff */
[----:B------:R-:W-:-:S02]  /*a270*/  SHF.L.U32 R8, R9, 0x10, RZ ;  /* 0x0000001009087819 */ /* 0x000fc400000006ff */
        /* <DEDUP_REMOVED lines=24> */
[C---:B---3--:R-:W-:Y:S01]  /*a400*/  IMAD.U32 R13, R16.reuse, 0x10000, RZ ;  /* 0x00010000100d7824 */ /* 0x048fe200078e00ff */
        /* <DEDUP_REMOVED lines=23> */
.L_x_5635:
[----:B------:R-:W-:Y:S05]  /*a580*/  BSYNC B0 ;  /* 0x0000000000007941 */ /* 0x000fea0003800000 */
.L_x_5634:
[----:B-----5:R1:W-:Y:S02]  /*a590*/  STS.128 [R187+0x800], R20 ;  /* 0x00080014bb007388 */ /* 0x0203e40000000c00 */
.L_x_5633:
[----:B------:R-:W-:Y:S05]  /*a5a0*/  BSYNC B1 ;  /* 0x0000000000017941 */ /* 0x000fea0003800000 */
.L_x_5632:
        /* <DEDUP_REMOVED lines=9> */
[----:B-1-3--:R1:W5:Y:S01]  /*a640*/  LDG.E.128 R20, desc[UR6][R26.64] ;  /* 0x000000061a147981 */ /* 0x00a362000c1e1d00 */
[----:B------:R-:W-:Y:S01]  /*a650*/  ISETP.GE.AND P0, PT, R100, UR5, PT ;  /* 0x0000000564007c0c */ /* 0x000fe2000bf06270 */
[----:B------:R-:W-:-:S12]  /*a660*/  BSSY B0, `(.L_x_5638) ;  /* 0x0000057000007945 */ /* 0x000fd80003800000 */
[----:B------:R-:W-:Y:S05]  /*a670*/  @P0 BRA `(.L_x_5639) ;  /* 0x0000000400540947 */ /* 0x000fea0003800000 */
[----:B------:R-:W-:Y:S01]  /*a680*/  ISETP.GE.AND P0, PT, R100, R61, PT ;  /* 0x0000003d6400720c */ /* 0x000fe20003f06270 */
[----:B------:R-:W-:Y:S01]  /*a690*/  IMAD.MOV.U32 R9, RZ, RZ, R61 ;  /* 0x000000ffff097224 */ /* 0x000fe200078e003d */
[----:B------:R-:W-:Y:S01]  /*a6a0*/  MOV R13, RZ ;  /* 0x000000ff000d7202 */ /* 0x000fe20000000f00 */
[----:B------:R-:W-:Y:S01]  /*a6b0*/  ULDC.64 UR8, c[0x0][0x360] ;  /* 0x0000d80000087ab9 */ /* 0x000fe20000000a00 */
[----:B------:R-:W-:-:S09]  /*a6c0*/  IMAD.MOV.U32 R17, RZ, RZ, RZ ;  /* 0x000000ffff117224 */ /* 0x000fd200078e00ff */
[----:B------:R-:W-:-:S04]  /*a6d0*/  @P0 SHF.R.S32.HI R61, RZ, 0x1, R62 ;  /* 0x00000001ff3d0819 */ /* 0x000fc8000001143e */
[C---:B------:R-:W-:Y:S01]  /*a6e0*/  @P0 IADD3 R9, -R61.reuse, RZ, RZ ;  /* 0x000000ff3d090210 */ /* 0x040fe20007ffe1ff */
[----:B------:R-:W-:Y:S02]  /*a6f0*/  IMAD.SHL.U32 R3, R61, 0x20, RZ ;  /* 0x000000203d037824 */ /* 0x000fe400078e00ff */
[--C-:B------:R-:W-:Y:S02]  /*a700*/  @P0 IMAD.MOV R13, RZ, RZ, -R61.reuse ;  /* 0x000000ffff0d0224 */ /* 0x100fe400078e0a3d */
[----:B------:R-:W-:Y:S01]  /*a710*/  @P0 IMAD.MOV R17, RZ, RZ, -R61 ;  /* 0x000000ffff110224 */ /* 0x000fe200078e0a3d */
[----:B------:R-:W-:Y:S01]  /*a720*/  IADD3 R16, P1, R3, R4, RZ ;  /* 0x0000000403107210 */ /* 0x000fe20007f3e0ff */
[----:B------:R-:W-:-:S03]  /*a730*/  IMAD.WIDE R8, R9, 0x2, R26 ;  /* 0x0000000209087825 */ /* 0x000fc600078e021a */
[----:B------:R-:W-:Y:S02]  /*a740*/  LEA.HI.X.SX32 R3, R3, R5, 0x1, P1 ;  /* 0x0000000503037211 */ /* 0x000fe400008f0eff */
[C---:B------:R-:W-:Y:S01]  /*a750*/  IADD3 R12, P1, R13.reuse, R16, RZ ;  /* 0x000000100d0c7210 */ /* 0x040fe20007f3e0ff */
[----:B------:R-:W3:Y:S03]  /*a760*/  LDG.E.128 R8, desc[UR6][R8.64] ;  /* 0x0000000608087981 */ /* 0x000ee6000c1e1d00 */
[----:B------:R-:W-:Y:S02]  /*a770*/  LEA.HI.X.SX32 R13, R13, R3, 0x1, P1 ;  /* 0x000000030d0d7211 */ /* 0x000fe400008f0eff */
[----:B--2---:R-:W-:-:S04]  /*a780*/  LEA R14, P1, R12, UR8, 0x1 ;  /* 0x000000080c0e7c11 */ /* 0x004fc8000f8208ff */
[----:B------:R-:W-:Y:S01]  /*a790*/  LEA.HI.X R15, R12, UR9, R13, 0x1, P1 ;  /* 0x000000090c0f7c11 */ /* 0x000fe200088f0c0d */
[----:B------:R-:W-:Y:S01]  /*a7a0*/  ULDC.64 UR8, c[0x0][0x358] ;  /* 0x0000d60000087ab9 */ /* 0x000fe20000000a00 */
[----:B------:R-:W-:-:S04]  /*a7b0*/  IADD3 R16, P1, R17, R16, RZ ;  /* 0x0000001011107210 */ /* 0x000fc80007f3e0ff */
[----:B------:R-:W2:Y:S01]  /*a7c0*/  LDG.E.128 R12, desc[UR6][R14.64] ;  /* 0x000000060e0c7981 */ /* 0x000ea2000c1e1d00 */
[----:B------:R-:W-:Y:S02]  /*a7d0*/  LEA.HI.X.SX32 R3, R17, R3, 0x1, P1 ;  /* 0x0000000311037211 */ /* 0x000fe400008f0eff */
[----:B------:R-:W-:-:S04]  /*a7e0*/  LEA R18, P1, R16, UR8, 0x1 ;  /* 0x0000000810127c11 */ /* 0x000fc8000f8208ff */
[----:B------:R-:W-:-:S06]  /*a7f0*/  LEA.HI.X R19, R16, UR9, R3, 0x1, P1 ;  /* 0x0000000910137c11 */ /* 0x000fcc00088f0c03 */
[----:B------:R-:W4:Y:S01]  /*a800*/  LDG.E.128 R16, desc[UR6][R18.64] ;  /* 0x0000000612107981 */ /* 0x000f22000c1e1d00 */
[----:B-----5:R-:W-:Y:S01]  /*a810*/  LOP3.LUT R3, R21, 0xffff0000, RZ, 0xc0, !PT ;  /* 0xffff000015037812 */ /* 0x020fe200078ec0ff */
[----:B------:R-:W-:Y:S01]  /*a820*/  IMAD.U32 R30, R23, 0x10000, RZ ;  /* 0x00010000171e7824 */ /* 0x000fe200078e00ff */
[----:B------:R-:W-:Y:S02]  /*a830*/  SHF.L.U32 R28, R21, 0x10, RZ ;  /* 0x00000010151c7819 */ /* 0x000fe400000006ff */
[----:B------:R-:W-:Y:S01]  /*a840*/  LOP3.LUT R21, R23, 0xffff0000, RZ, 0xc0, !PT ;  /* 0xffff000017157812 */ /* 0x000fe200078ec0ff */
[C---:B-1----:R-:W-:Y:S01]  /*a850*/  IMAD.U32 R26, R20.reuse, 0x10000, RZ ;  /* 0x00010000141a7824 */ /* 0x042fe200078e00ff */
[----:B------:R-:W-:Y:S01]  /*a860*/  LOP3.LUT R20, R20, 0xffff0000, RZ, 0xc0, !PT ;  /* 0xffff000014147812 */ /* 0x000fe200078ec0ff */
[C---:B------:R-:W-:Y:S01]  /*a870*/  IMAD.U32 R27, R22.reuse, 0x10000, RZ ;  /* 0x00010000161b7824 */ /* 0x040fe200078e00ff */
[----:B------:R-:W-:Y:S02]  /*a880*/  LOP3.LUT R22, R22, 0xffff0000, RZ, 0xc0, !PT ;  /* 0xffff000016167812 */ /* 0x000fe400078ec0ff */
[----:B---3--:R-:W-:-:S02]  /*a890*/  SHF.L.U32 R29, R8, 0x10, RZ ;  /* 0x00000010081d7819 */ /* 0x008fc400000006ff */
[----:B------:R-:W-:Y:S01]  /*a8a0*/  LOP3.LUT R23, R8, 0xffff0000, RZ, 0xc0, !PT ;  /* 0xffff000008177812 */ /* 0x000fe200078ec0ff */
[C---:B------:R-:W-:Y:S01]  /*a8b0*/  IMAD.U32 R8, R9.reuse, 0x10000, RZ ;  /* 0x0001000009087824 */ /* 0x040fe200078e00ff */
[----:B------:R-:W-:Y:S02]  /*a8c0*/  LOP3.LUT R32, R9, 0xffff0000, RZ, 0xc0, !PT ;  /* 0xffff000009207812 */ /* 0x000fe400078ec0ff */
[C---:B------:R-:W-:Y:S02]  /*a8d0*/  SHF.L.U32 R9, R11.reuse, 0x10, RZ ;  /* 0x000000100b097819 */ /* 0x040fe400000006ff */
[----:B------:R-:W-:Y:S01]  /*a8e0*/  LOP3.LUT R33, R11, 0xffff0000, RZ, 0xc0, !PT ;  /* 0xffff00000b217812 */ /* 0x000fe200078ec0ff */
[C---:B------:R-:W-:Y:S01]  /*a8f0*/  IMAD.U32 R31, R10.reuse, 0x10000, RZ ;  /* 0x000100000a1f7824 */ /* 0x040fe200078e00ff */
[----:B------:R-:W-:Y:S01]  /*a900*/  LOP3.LUT R10, R10, 0xffff0000, RZ, 0xc0, !PT ;  /* 0xffff00000a0a7812 */ /* 0x000fe200078ec0ff */
[----:B--2---:R-:W-:Y:S01]  /*a910*/  IMAD.U32 R34, R12, 0x10000, RZ ;  /* 0x000100000c227824 */ /* 0x004fe200078e00ff */
[----:B------:R-:W-:-:S02]  /*a920*/  SHF.L.U32 R11, R13, 0x10, RZ ;  /* 0x000000100d0b7819 */ /* 0x000fc400000006ff */
[----:B------:R-:W-:Y:S01]  /*a930*/  LOP3.LUT R35, R13, 0xffff0000, RZ, 0xc0, !PT ;  /* 0xffff00000d237812 */ /* 0x000fe200078ec0ff */
[----:B------:R-:W-:Y:S01]  /*a940*/  IMAD.U32 R36, R14, 0x10000, RZ ;  /* 0x000100000e247824 */ /* 0x000fe200078e00ff */
[----:B------:R-:W-:Y:S02]  /*a950*/  LOP3.LUT R12, R12, 0xffff0000, RZ, 0xc0, !PT ;  /* 0xffff00000c0c7812 */ /* 0x000fe400078ec0ff */
[----:B------:R-:W-:Y:S02]  /*a960*/  LOP3.LUT R13, R14, 0xffff0000, RZ, 0xc0, !PT ;  /* 0xffff00000e0d7812 */ /* 0x000fe400078ec0ff */
[C---:B------:R-:W-:Y:S01]  /*a970*/  SHF.L.U32 R14, R15.reuse, 0x10, RZ ;  /* 0x000000100f0e7819 */ /* 0x040fe200000006ff */
[----:B------:R-:W-:Y:S01]  /*a980*/  @!P0 FADD.FTZ R12, -R12, -RZ ;  /* 0x800000ff0c0c8221 */ /* 0x000fe20000010100 */
[----:B------:R-:W-:Y:S01]  /*a990*/  LOP3.LUT R38, R15, 0xffff0000, RZ, 0xc0, !PT ;  /* 0xffff00000f267812 */ /* 0x000fe200078ec0ff */
[----:B------:R-:W-:Y:S01]  /*a9a0*/  @!P0 FADD.FTZ R13, -R13, -RZ ;  /* 0x800000ff0d0d8221 */ /* 0x000fe20000010100 */
[----:B------:R-:W-:Y:S01]  /*a9b0*/  @!P0 FADD.FTZ R11, -R11, -RZ ;  /* 0x800000ff0b0b8221 */ /* 0x000fe20000010100 */
[----:B------:R-:W-:Y:S01]  /*a9c0*/  @!P0 FADD.FTZ R14, -R14, -RZ ;  /* 0x800000ff0e0e8221 */ /* 0x000fe20000010100 */
[----:B------:R-:W-:Y:S01]  /*a9d0*/  @!P0 FADD.FTZ R34, -R34, -RZ ;  /* 0x800000ff22228221 */ /* 0x000fe20000010100 */
[----:B------:R-:W-:Y:S01]  /*a9e0*/  @!P0 FADD.FTZ R35, -R35, -RZ ;  /* 0x800000ff23238221 */ /* 0x000fe20000010100 */
[----:B------:R-:W-:Y:S01]  /*a9f0*/  FMUL.FTZ R23, R23, R12 ;  /* 0x0000000c17177220 */ /* 0x000fe20000410000 */
[----:B------:R-:W-:Y:S01]  /*aa00*/  @!P0 FADD.FTZ R36, -R36, -RZ ;  /* 0x800000ff24248221 */ /* 0x000fe20000010100 */
[----:B------:R-:W-:Y:S01]  /*aa10*/  @!P0 FADD.FTZ R38, -R38, -RZ ;  /* 0x800000ff26268221 */ /* 0x000fe20000010100 */
        /* <DEDUP_REMOVED lines=9> */
[----:B------:R-:W-:Y:S01]  /*aab0*/  LOP3.LUT R17, R17, 0xffff0000, RZ, 0xc0, !PT ;  /* 0xffff000011117812 */ /* 0x000fe200078ec0ff */
[----:B------:R-:W-:Y:S01]  /*aac0*/  FMUL.FTZ R32, R32, R35 ;  /* 0x0000002320207220 */ /* 0x000fe20000410000 */
[----:B------:R-:W-:Y:S01]  /*aad0*/  SHF.L.U32 R14, R19, 0x10, RZ ;  /* 0x00000010130e7819 */ /* 0x000fe200000006ff */
[----:B------:R-:W-:Y:S01]  /*aae0*/  FMUL.FTZ R36, R31, R36 ;  /* 0x000000241f247220 */ /* 0x000fe20000410000 */
[----:B------:R-:W-:Y:S01]  /*aaf0*/  LOP3.LUT R18, R19, 0xffff0000, RZ, 0xc0, !PT ;  /* 0xffff000013127812 */ /* 0x000fe200078ec0ff */
[----:B------:R-:W-:Y:S01]  /*ab00*/  FMUL.FTZ R38, R33, R38 ;  /* 0x0000002621267220 */ /* 0x000fe20000410000 */
        /* <DEDUP_REMOVED lines=12> */
.L_x_5639:
[----:B------:R-:W-:Y:S05]  /*abd0*/  BSYNC B0 ;  /* 0x0000000000007941 */ /* 0x000fea0003800000 */
.L_x_5638:
[----:B-----5:R3:W-:Y:S02]  /*abe0*/  STS.128 [R187+0x1000], R20 ;  /* 0x00100014bb007388 */ /* 0x0207e40000000c00 */
.L_x_5637:
[----:B------:R-:W-:Y:S05]  /*abf0*/  BSYNC B1 ;  /* 0x0000000000017941 */ /* 0x000fea0003800000 */
.L_x_5636:
        /* <DEDUP_REMOVED lines=12> */
[----:B------:R-:W-:Y:S01]  /*acc0*/  ISETP.GE.AND P0, PT, R100, R61, PT ;  /* 0x0000003d6400720c */ /* 0x000fe20003f06270 */
[----:B------:R-:W-:Y:S01]  /*acd0*/  IMAD.MOV.U32 R7, RZ, RZ, R61 ;  /* 0x000000ffff077224 */ /* 0x000fe200078e003d */
[----:B------:R-:W-:Y:S01]  /*ace0*/  ULDC.64 UR8, c[0x0][0x360] ;  /* 0x0000d80000087ab9 */ /* 0x000fe20000000a00 */
[----:B------:R-:W-:-:S10]  /*acf0*/  IMAD.MOV.U32 R3, RZ, RZ, RZ ;  /* 0x000000ffff037224 */ /* 0x000fd400078e00ff */
[--C-:B------:R-:W-:Y:S02]  /*ad00*/  @P0 SHF.R.S32.HI R61, RZ, 0x1, R62.reuse ;  /* 0x00000001ff3d0819 */ /* 0x100fe4000001143e */
[----:B------:R-:W-:-:S03]  /*ad10*/  @P0 SHF.R.S32.HI R2, RZ, 0x1, R62 ;  /* 0x00000001ff020819 */ /* 0x000fc6000001143e */
[----:B------:R-:W-:Y:S01]  /*ad20*/  IMAD R9, R61, 0x30, RZ ;  /* 0x000000303d097824 */ /* 0x000fe200078e02ff */
[----:B------:R-:W-:Y:S01]  /*ad30*/  @P0 IADD3 R3, -R2, RZ, RZ ;  /* 0x000000ff02030210 */ /* 0x000fe20007ffe1ff */
[----:B------:R-:W-:-:S03]  /*ad40*/  @P0 IMAD.MOV R7, RZ, RZ, -R61 ;  /* 0x000000ffff070224 */ /* 0x000fc600078e0a3d */
[----:B------:R-:W-:Y:S01]  /*ad50*/  IADD3 R4, P1, R9, R4, RZ ;  /* 0x0000000409047210 */ /* 0x000fe20007f3e0ff */
[----:B------:R-:W-:-:S03]  /*ad60*/  IMAD.WIDE R16, R7, 0x2, R24 ;  /* 0x0000000207107825 */ /* 0x000fc600078e0218 */
[----:B------:R-:W-:Y:S02]  /*ad70*/  LEA.HI.X.SX32 R5, R9, R5, 0x1, P1 ;  /* 0x0000000509057211 */ /* 0x000fe400008f0eff */
[C---:B------:R-:W-:Y:S01]  /*ad80*/  IADD3 R2, P1, R3.reuse, R4, RZ ;  /* 0x0000000403027210 */ /* 0x040fe20007f3e0ff */
[----:B------:R-:W4:Y:S03]  /*ad90*/  LDG.E.128 R16, desc[UR6][R16.64] ;  /* 0x0000000610107981 */ /* 0x000f26000c1e1d00 */
[----:B------:R-:W-:Y:S02]  /*ada0*/  LEA.HI.X.SX32 R3, R3, R5, 0x1, P1 ;  /* 0x0000000503037211 */ /* 0x000fe400008f0eff */
[----:B-1-3--:R-:W-:Y:S02]  /*adb0*/  LEA R20, P1, R2, UR8, 0x1 ;  /* 0x0000000802147c11 */ /* 0x00afe4000f8208ff */
[----:B------:R-:W-:-:S02]  /*adc0*/  @P0 SHF.R.S32.HI R62, RZ, 0x1, R62 ;  /* 0x00000001ff3e0819 */ /* 0x000fc4000001143e */
[----:B------:R-:W-:Y:S01]  /*add0*/  LEA.HI.X R21, R2, UR9, R3, 0x1, P1 ;  /* 0x0000000902157c11 */ /* 0x000fe200088f0c03 */
[----:B------:R-:W-:Y:S01]  /*ade0*/  IMAD.MOV.U32 R2, RZ, RZ, RZ ;  /* 0x000000ffff027224 */ /* 0x000fe200078e00ff */
[----:B------:R-:W-:Y:S01]  /*adf0*/  @P0 IADD3 R2, -R62, RZ, RZ ;  /* 0x000000ff3e020210 */ /* 0x000fe20007ffe1ff */
[----:B------:R-:W-:-:S03]  /*ae00*/  ULDC.64 UR8, c[0x0][0x358] ;  /* 0x0000d60000087ab9 */ /* 0x000fc60000000a00 */
[C---:B------:R-:W-:Y:S01]  /*ae10*/  IADD3 R4, P1, R2.reuse, R4, RZ ;  /* 0x0000000402047210 */ /* 0x040fe20007f3e0ff */
[----:B------:R-:W3:Y:S03]  /*ae20*/  LDG.E.128 R20, desc[UR6][R20.64] ;  /* 0x0000000614147981 */ /* 0x000ee6000c1e1d00 */
[----:B------:R-:W-:Y:S02]  /*ae30*/  LEA.HI.X.SX32 R5, R2, R5, 0x1, P1 ;  /* 0x0000000502057211 */ /* 0x000fe400008f0eff */
[----:B--2---:R-:W-:-:S04]  /*ae40*/  LEA R24, P1, R4, UR8, 0x1 ;  /* 0x0000000804187c11 */ /* 0x004fc8000f8208ff */
[----:B------:R-:W-:-:S06]  /*ae50*/  LEA.HI.X R25, R4, UR9, R5, 0x1, P1 ;  /* 0x0000000904197c11 */ /* 0x000fcc00088f0c05 */
[----:B------:R-:W2:Y:S01]  /*ae60*/  LDG.E.128 R24, desc[UR6][R24.64] ;  /* 0x0000000618187981 */ /* 0x000ea2000c1e1d00 */
[C---:B-----5:R-:W-:Y:S01]  /*ae70*/  IMAD.U32 R4, R12.reuse, 0x10000, RZ ;  /* 0x000100000c047824 */ /* 0x060fe200078e00ff */
[----:B------:R-:W-:Y:S01]  /*ae80*/  LOP3.LUT R3, R12, 0xffff0000, RZ, 0xc0, !PT ;  /* 0xffff00000c037812 */ /* 0x000fe200078ec0ff */
[----:B------:R-:W-:Y:S01]  /*ae90*/  IMAD.U32 R12, R13, 0x10000, RZ ;  /* 0x000100000d0c7824 */ /* 0x000fe200078e00ff */
[C---:B------:R-:W-:Y:S02]  /*aea0*/  SHF.L.U32 R9, R14.reuse, 0x10, RZ ;  /* 0x000000100e097819 */ /* 0x040fe400000006ff */
[----:B------:R-:W-:Y:S01]  /*aeb0*/  LOP3.LUT R7, R14, 0xffff0000, RZ, 0xc0, !PT ;  /* 0xffff00000e077812 */ /* 0x000fe200078ec0ff */
[----:B------:R-:W-:Y:S01]  /*aec0*/  IMAD.U32 R14, R15, 0x10000, RZ ;  /* 0x000100000f0e7824 */ /* 0x000fe200078e00ff */
[----:B------:R-:W-:Y:S02]  /*aed0*/  LOP3.LUT R2, R13, 0xffff0000, RZ, 0xc0, !PT ;  /* 0xffff00000d027812 */ /* 0x000fe400078ec0ff */
[----:B------:R-:W-:Y:S01]  /*aee0*/  LOP3.LUT R5, R15, 0xffff0000, RZ, 0xc0, !PT ;  /* 0xffff00000f057812 */ /* 0x000fe200078ec0ff */
[C---:B----4-:R-:W-:Y:S01]  /*aef0*/  IMAD.U32 R13, R16.reuse, 0x10000, RZ ;  /* 0x00010000100d7824 */ /* 0x050fe200078e00ff */
[----:B------:R-:W-:Y:S01]  /*af00*/  LOP3.LUT R11, R16, 0xffff0000, RZ, 0xc0, !PT ;  /* 0xffff0000100b7812 */ /* 0x000fe200078ec0ff */
[----:B------:R-:W-:Y:S01]  /*af10*/  IMAD.U32 R15, R19, 0x10000, RZ ;  /* 0x00010000130f7824 */ /* 0x000fe200078e00ff */
[----:B------:R-:W-:-:S02]  /*af20*/  SHF.L.U32 R10, R17, 0x10, RZ ;  /* 0x00000010110a7819 */ /* 0x000fc400000006ff */
[----:B------:R-:W-:Y:S01]  /*af30*/  LOP3.LUT R28, R17, 0xffff0000, RZ, 0xc0, !PT ;  /* 0xffff0000111c7812 */ /* 0x000fe200078ec0ff */
[C---:B------:R-:W-:Y:S01]  /*af40*/  IMAD.U32 R17, R18.reuse, 0x10000, RZ ;  /* 0x0001000012117824 */ /* 0x040fe200078e00ff */
[----:B------:R-:W-:Y:S02]  /*af50*/  LOP3.LUT R29, R19, 0xffff0000, RZ, 0xc0, !PT ;  /* 0xffff0000131d7812 */ /* 0x000fe400078ec0ff */
[----:B------:R-:W-:Y:S01]  /*af60*/  LOP3.LUT R16, R18, 0xffff0000, RZ, 0xc0, !PT ;  /* 0xffff000012107812 */ /* 0x000fe200078ec0ff */
[C---:B---3--:R-:W-:Y:S01]  /*af70*/  IMAD.U32 R19, R21.reuse, 0x10000, RZ ;  /* 0x0001000015137824 */ /* 0x048fe200078e00ff */
[----:B------:R-:W-:Y:S02]  /*af80*/  LOP3.LUT R31, R21, 0xffff0000, RZ, 0xc0, !PT ;  /* 0xffff0000151f7812 */ /* 0x000fe400078ec0ff */
[C---:B------:R-:W-:Y:S02]  /*af90*/  SHF.L.U32 R30, R20.reuse, 0x10, RZ ;  /* 0x00000010141e7819 */ /* 0x040fe400000006ff */
[----:B------:R-:W-:-:S02]  /*afa0*/  LOP3.LUT R18, R20, 0xffff0000, RZ, 0xc0, !PT ;  /* 0xffff000014127812 */ /* 0x000fc400078ec0ff */
[C---:B------:R-:W-:Y:S01]  /*afb0*/  LOP3.LUT R21, R22.reuse, 0xffff0000, RZ, 0xc0, !PT ;  /* 0xffff000016157812 */ /* 0x040fe200078ec0ff */
[----:B------:R-:W-:Y:S01]  /*afc0*/  IMAD.U32 R32, R22, 0x10000, RZ ;  /* 0x0001000016207824 */ /* 0x000fe200078e00ff */
[C---:B------:R-:W-:Y:S02]  /*afd0*/  SHF.L.U32 R20, R23.reuse, 0x10, RZ ;  /* 0x0000001017147819 */ /* 0x040fe400000006ff */
[----:B------:R-:W-:Y:S01]  /*afe0*/  LOP3.LUT R22, R23, 0xffff0000, RZ, 0xc0, !PT ;  /* 0xffff000017167812 */ /* 0x000fe200078ec0ff */
[----:B------:R-:W-:Y:S01]  /*aff0*/  @!P0 FADD.FTZ R21, -R21, -RZ ;  /* 0x800000ff15158221 */ /* 0x000fe20000010100 */
[----:B------:R-:W-:Y:S01]  /*b000*/  @!P0 FADD.FTZ R18, -R18, -RZ ;  /* 0x800000ff12128221 */ /* 0x000fe20000010100 */
[----:B------:R-:W-:Y:S01]  /*b010*/  @!P0 FADD.FTZ R32, -R32, -RZ ;  /* 0x800000ff20208221 */ /* 0x000fe20000010100 */
[----:B------:R-:W-:Y:S01]  /*b020*/  @!P0 FADD.FTZ R20, -R20, -RZ ;  /* 0x800000ff14148221 */ /* 0x000fe20000010100 */
[----:B------:R-:W-:Y:S01]  /*b030*/  @!P0 FADD.FTZ R19, -R19, -RZ ;  /* 0x800000ff13138221 */ /* 0x000fe20000010100 */
[----:B------:R-:W-:Y:S01]  /*b040*/  @!P0 FADD.FTZ R22, -R22, -RZ ;  /* 0x800000ff16168221 */ /* 0x000fe20000010100 */
[----:B------:R-:W-:Y:S01]  /*b050*/  @!P0 FADD.FTZ R30, -R30, -RZ ;  /* 0x800000ff1e1e8221 */ /* 0x000fe20000010100 */
[----:B------:R-:W-:Y:S01]  /*b060*/  @!P0 FADD.FTZ R31, -R31, -RZ ;  /* 0x800000ff1f1f8221 */ /* 0x000fe20000010100 */
[----:B------:R-:W-:Y:S01]  /*b070*/  FMUL.FTZ R16, R16, R21 ;  /* 0x0000001510107220 */ /* 0x000fe20000410000 */
[----:B------:R-:W-:Y:S01]  /*b080*/  FMUL.FTZ R18, R11, R18 ;  /* 0x000000120b127220 */ /* 0x000fe20000410000 */
[----:B------:R-:W-:Y:S01]  /*b090*/  FMUL.FTZ R32, R17, R32 ;  /* 0x0000002011207220 */ /* 0x000fe20000410000 */
[----:B------:R-:W-:Y:S01]  /*b0a0*/  FMUL.FTZ R15, R15, R20 ;  /* 0x000000140f0f7220 */ /* 0x000fe20000410000 */
[C---:B--2---:R-:W-:Y:S01]  /*b0b0*/  IMAD.U32 R23, R26.reuse, 0x10000, RZ ;  /* 0x000100001a177824 */ /* 0x044fe200078e00ff */
[----:B------:R-:W-:Y:S01]  /*b0c0*/  LOP3.LUT R21, R26, 0xffff0000, RZ, 0xc0, !PT ;  /* 0xffff00001a157812 */ /* 0x000fe200078ec0ff */
[----:B------:R-:W-:Y:S01]  /*b0d0*/  FMUL.FTZ R19, R10, R19 ;  /* 0x000000130a137220 */ /* 0x000fe20000410000 */
[C---:B------:R-:W-:Y:S01]  /*b0e0*/  IMAD.U32 R17, R24.reuse, 0x10000, RZ ;  /* 0x0001000018117824 */ /* 0x040fe200078e00ff */
[----:B------:R-:W-:Y:S01]  /*b0f0*/  LOP3.LUT R11, R24, 0xffff0000, RZ, 0xc0, !PT ;  /* 0xffff0000180b7812 */ /* 0x000fe200078ec0ff */
[----:B------:R-:W-:Y:S01]  /*b100*/  FMUL.FTZ R22, R29, R22 ;  /* 0x000000161d167220 */ /* 0x000fe20000410000 */
[----:B------:R-:W-:-:S02]  /*b110*/  SHF.L.U32 R20, R27, 0x10, RZ ;  /* 0x000000101b147819 */ /* 0x000fc400000006ff */
        /* <DEDUP_REMOVED lines=17> */
.L_x_5641:
[----:B------:R-:W-:Y:S05]  /*b230*/  BSYNC B0 ;  /* 0x0000000000007941 */ /* 0x000fea0003800000 */
.L_x_5640:
[----:B-----5:R1:W-:Y:S01]  /*b240*/  STS.128 [R187+0x1800], R12 ;  /* 0x0018000cbb007388 */ /* 0x0203e20000000c00 */
[----:B------:R-:W-:Y:S05]  /*b250*/  BRA `(.L_x_5625) ;  /* 0x00000004002c7947 */ /* 0x000fea0003800000 */
.L_x_5611:
[----:B------:R-:W1:Y:S01]  /*b260*/  S2R R116, SR_CTAID.X ;  /* 0x0000000000747919 */ /* 0x000e620000002500 */
[C---:B---3--:R-:W-:Y:S01]  /*b270*/  VIADD R6, R126.reuse, 0x10 ;  /* 0x000000107e067836 */ /* 0x048fe20000000000 */
[----:B------:R-:W-:Y:S01]  /*b280*/  BSSY B0, `(.L_x_5642) ;  /* 0x0000014000007945 */ /* 0x000fe20003800000 */
[C---:B------:R-:W-:Y:S02]  /*b290*/  VIADD R0, R126.reuse, 0x20 ;  /* 0x000000207e007836 */ /* 0x040fe40000000000 */
[----:B------:R-:W-:Y:S02]  /*b2a0*/  VIADD R8, R126, 0x30 ;  /* 0x000000307e087836 */ /* 0x000fe40000000000 */
[----:B-1----:R-:W-:-:S05]  /*b2b0*/  IMAD R3, R116, -0x40, R179 ;  /* 0xffffffc074037824 */ /* 0x002fca00078e02b3 */
[-C--:B------:R-:W-:Y:S02]  /*b2c0*/  ISETP.GE.AND P0, PT, R126, R3.reuse, PT ;  /* 0x000000037e00720c */ /* 0x080fe40003f06270 */
[-C--:B------:R-:W-:Y:S02]  /*b2d0*/  ISETP.GE.AND P1, PT, R6, R3.reuse, PT ;  /* 0x000000030600720c */ /* 0x080fe40003f26270 */
[-C--:B------:R-:W-:Y:S02]  /*b2e0*/  ISETP.GE.AND P2, PT, R0, R3.reuse, PT ;  /* 0x000000030000720c */ /* 0x080fe40003f46270 */
[----:B------:R-:W-:-:S07]  /*b2f0*/  ISETP.GE.AND P3, PT, R8, R3, PT ;  /* 0x000000030800720c */ /* 0x000fce0003f66270 */
[----:B------:R-:W-:Y:S06]  /*b300*/  @P0 BRA `(.L_x_5643) ;  /* 0x00000000002c0947 */ /* 0x000fec0003800000 */
[----:B------:R-:W-:Y:S02]  /*b310*/  ULDC UR5, c[0x0][0x2d0] ;  /* 0x0000b40000057ab9 */ /* 0x000fe40000000800 */
[----:B------:R-:W-:-:S13]  /*b320*/  ISETP.GE.AND P0, PT, R100, UR5, PT ;  /* 0x0000000564007c0c */ /* 0x000fda000bf06270 */
[----:B------:R1:W-:Y:S01]  /*b330*/  @P0 STS.128 [R187], RZ ;  /* 0x000000ffbb000388 */ /* 0x0003e20000000c00 */
[----:B------:R-:W-:Y:S05]  /*b340*/  @P0 BRA `(.L_x_5643) ;  /* 0x00000000001c0947 */ /* 0x000fea0003800000 */
[----:B------:R-:W-:Y:S02]  /*b350*/  ULDC.64 UR8, c[0x0][0x210] ;  /* 0x0000840000087ab9 */ /* 0x000fe40000000a00 */
[----:B------:R-:W-:-:S04]  /*b360*/  LEA R2, P0, R128, UR8, 0x1 ;  /* 0x0000000880027c11 */ /* 0x000fc8000f8008ff */
[----:B------:R-:W-:-:S05]  /*b370*/  LEA.HI.X R3, R128, UR9, R131, 0x1, P0 ;  /* 0x0000000980037c11 */ /* 0x000fca00080f0c83 */
[----:B------:R-:W-:Y:S01]  /*b380*/  @!PT LDS RZ, [RZ] ;  /* 0x00000000fffff984 */ /* 0x000fe20000000800 */
[----:B------:R-:W-:Y:S01]  /*b390*/  @!PT LDS RZ, [RZ] ;  /* 0x00000000fffff984 */ /* 0x000fe20000000800 */
[----:B------:R-:W-:Y:S01]  /*b3a0*/  @!PT LDS RZ, [RZ] ;  /* 0x00000000fffff984 */ /* 0x000fe20000000800 */
[----:B------:R3:W-:Y:S04]  /*b3b0*/  LDGSTS.E.BYPASS.LTC128B.128 [R187], desc[UR6][R2.64] ;  /* 0x0000000002bb7fae */ /* 0x0007e8000b901d46 */
.L_x_5643:
[----:B------:R-:W-:Y:S05]  /*b3c0*/  BSYNC B0 ;  /* 0x0000000000007941 */ /* 0x000fea0003800000 */
.L_x_5642:
[----:B------:R-:W-:Y:S04]  /*b3d0*/  BSSY B0, `(.L_x_5644) ;  /* 0x0000010000007945 */ /* 0x000fe80003800000 */
[----:B------:R-:W-:Y:S05]  /*b3e0*/  @P1 BRA `(.L_x_5645) ;  /* 0x0000000000381947 */ /* 0x000fea0003800000 */
[----:B------:R-:W-:Y:S02]  /*b3f0*/  ULDC UR5, c[0x0][0x2d0] ;  /* 0x0000b40000057ab9 */ /* 0x000fe40000000800 */
[----:B------:R-:W-:-:S13]  /*b400*/  ISETP.GE.AND P0, PT, R100, UR5, PT ;  /* 0x0000000564007c0c */ /* 0x000fda000bf06270 */
[----:B------:R1:W-:Y:S01]  /*b410*/  @P0 STS.128 [R187+0x800], RZ ;  /* 0x000800ffbb000388 */ /* 0x0003e20000000c00 */
[----:B------:R-:W-:Y:S05]  /*b420*/  @P0 BRA `(.L_x_5645) ;  /* 0x0000000000280947 */ /* 0x000fea0003800000 */
[----:B---3--:R-:W3:Y:S01]  /*b430*/  LDC.64 R2, c[0x0][0x240] ;  /* 0x00009000ff027b82 */ /* 0x008ee20000000a00 */
[----:B------:R-:W-:Y:S01]  /*b440*/  ULDC.64 UR8, c[0x0][0x210] ;  /* 0x0000840000087ab9 */ /* 0x000fe20000000a00 */
[----:B---3--:R-:W-:-:S04]  /*b450*/  LEA R4, P0, R2, R128, 0x4 ;  /* 0x0000008002047211 */ /* 0x008fc800078020ff */
[----:B------:R-:W-:Y:S02]  /*b460*/  LEA.HI.X R3, R2, R131, R3, 0x4, P0 ;  /* 0x0000008302037211 */ /* 0x000fe400000f2403 */
[----:B------:R-:W-:-:S04]  /*b470*/  LEA R2, P0, R4, UR8, 0x1 ;  /* 0x0000000804027c11 */ /* 0x000fc8000f8008ff */
[----:B------:R-:W-:-:S05]  /*b480*/  LEA.HI.X R3, R4, UR9, R3, 0x1, P0 ;  /* 0x0000000904037c11 */ /* 0x000fca00080f0c03 */
[----:B------:R-:W-:Y:S01]  /*b490*/  @!PT LDS RZ, [RZ] ;  /* 0x00000000fffff984 */ /* 0x000fe20000000800 */
[----:B------:R-:W-:Y:S01]  /*b4a0*/  @!PT LDS RZ, [RZ] ;  /* 0x00000000fffff984 */ /* 0x000fe20000000800 */
[----:B------:R-:W-:Y:S01]  /*b4b0*/  @!PT LDS RZ, [RZ] ;  /* 0x00000000fffff984 */ /* 0x000fe20000000800 */
[----:B------:R3:W-:Y:S04]  /*b4c0*/  LDGSTS.E.BYPASS.LTC128B.128 [R187+0x800], desc[UR6][R2.64] ;  /* 0x0080000002bb7fae */ /* 0x0007e8000b901d46 */
.L_x_5645:
[----:B------:R-:W-:Y:S05]  /*b4d0*/  BSYNC B0 ;  /* 0x0000000000007941 */ /* 0x000fea0003800000 */
.L_x_5644:
        /* <DEDUP_REMOVED lines=16> */
.L_x_5647:
[----:B------:R-:W-:Y:S05]  /*b5e0*/  BSYNC B0 ;  /* 0x0000000000007941 */ /* 0x000fea0003800000 */
.L_x_5646:
[----:B------:R-:W-:Y:S05]  /*b5f0*/  @P3 BRA `(.L_x_5625) ;  /* 0x0000000000443947 */ /* 0x000fea0003800000 */
[----:B------:R-:W-:Y:S02]  /*b600*/  ULDC UR5, c[0x0][0x2d0] ;  /* 0x0000b40000057ab9 */ /* 0x000fe40000000800 */
[----:B------:R-:W-:-:S13]  /*b610*/  ISETP.GE.AND P0, PT, R100, UR5, PT ;  /* 0x0000000564007c0c */ /* 0x000fda000bf06270 */
[----:B------:R1:W-:Y:S01]  /*b620*/  @P0 STS.128 [R187+0x1800], RZ ;  /* 0x001800ffbb000388 */ /* 0x0003e20000000c00 */
[----:B------:R-:W-:Y:S05]  /*b630*/  @P0 BRA `(.L_x_5625) ;  /* 0x0000000000340947 */ /* 0x000fea0003800000 */
[----:B---3--:R-:W3:Y:S01]  /*b640*/  LDC.64 R2, c[0x0][0x240] ;  /* 0x00009000ff027b82 */ /* 0x008ee20000000a00 */
[----:B------:R-:W-:Y:S01]  /*b650*/  MOV R4, R128 ;  /* 0x0000008000047202 */ /* 0x000fe20000000f00 */
[----:B------:R-:W-:Y:S01]  /*b660*/  ULDC.64 UR8, c[0x0][0x210] ;  /* 0x0000840000087ab9 */ /* 0x000fe20000000a00 */
[----:B------:R-:W-:-:S03]  /*b670*/  MOV R5, R131 ;  /* 0x0000008300057202 */ /* 0x000fc60000000f00 */
[----:B---3--:R-:W-:-:S04]  /*b680*/  IMAD.WIDE.U32 R4, R2, 0x30, R4 ;  /* 0x0000003002047825 */ /* 0x008fc800078e0004 */
[----:B------:R-:W-:Y:S01]  /*b690*/  IMAD R2, R3, 0x30, RZ ;  /* 0x0000003003027824 */ /* 0x000fe200078e02ff */
[----:B------:R-:W-:-:S04]  /*b6a0*/  LEA R10, P0, R4, UR8, 0x1 ;  /* 0x00000008040a7c11 */ /* 0x000fc8000f8008ff */
[----:B------:R-:W-:-:S04]  /*b6b0*/  IADD3 R2, R5, R2, RZ ;  /* 0x0000000205027210 */ /* 0x000fc80007ffe0ff */
[----:B------:R-:W-:-:S05]  /*b6c0*/  LEA.HI.X R11, R4, UR9, R2, 0x1, P0 ;  /* 0x00000009040b7c11 */ /* 0x000fca00080f0c02 */
[----:B------:R-:W-:Y:S01]  /*b6d0*/  @!PT LDS RZ, [RZ] ;  /* 0x00000000fffff984 */ /* 0x000fe20000000800 */
[----:B------:R-:W-:Y:S01]  /*b6e0*/  @!PT LDS RZ, [RZ] ;  /* 0x00000000fffff984 */ /* 0x000fe20000000800 */
[----:B------:R-:W-:Y:S01]  /*b6f0*/  @!PT LDS RZ, [RZ] ;  /* 0x00000000fffff984 */ /* 0x000fe20000000800 */
[----:B------:R3:W-:Y:S02]  /*b700*/  LDGSTS.E.BYPASS.LTC128B.128 [R187+0x1800], desc[UR6][R10.64] ;  /* 0x018000000abb7fae */ /* 0x0007e4000b901d46 */
.L_x_5625:
[----:B------:R-:W-:Y:S05]  /*b710*/  BSYNC B2 ;  /* 0x0000000000027941 */ /* 0x000fea0003800000 */
.L_x_5610:
[----:B------:R-:W-:Y:S01]  /*b720*/  VIADD R186, R52, 0xffffffff ;  /* 0xffffffff34ba7836 */ /* 0x000fe20000000000 */
[----:B------:R-:W-:Y:S01]  /*b730*/  ULDC.64 UR12, c[0x0][0x218] ;  /* 0x00008600000c7ab9 */ /* 0x000fe20000000a00 */
[----:B------:R-:W1:Y:S01]  /*b740*/  S2R R103, SR_TID.X ;  /* 0x0000000000677919 */ /* 0x000e620000002100 */
[----:B------:R-:W-:Y:S01]  /*b750*/  LEA R184, P0, R122, UR12, 0x1 ;  /* 0x0000000c7ab87c11 */ /* 0x000fe2000f8008ff */
[----:B---3--:R-:W-:Y:S01]  /*b760*/  IMAD.SHL.U32 R2, R186, 0x80, RZ ;  /* 0x00000080ba027824 */ /* 0x008fe200078e00ff */
[----:B------:R-:W-:Y:S01]  /*b770*/  BSSY B0, `(.L_x_5648) ;  /* 0x0000015000007945 */ /* 0x000fe20003800000 */
[----:B-12-4-:R-:W-:Y:S01]  /*b780*/  VIADD R14, R126, 0x40 ;  /* 0x000000407e0e7836 */ /* 0x016fe20000000000 */
[----:B------:R-:W-:Y:S01]  /*b790*/  LEA.HI.X R185, R122, UR13, R125, 0x1, P0 ;  /* 0x0000000d7ab97c11 */ /* 0x000fe200080f0c7d */
[----:B------:R-:W-:Y:S02]  /*b7a0*/  IMAD.IADD R7, R53, 0x1, -R2 ;  /* 0x0000000135077824 */ /* 0x000fe400078e0a02 */
[----:B------:R-:W-:-:S02]  /*b7b0*/  VIADD R12, R126, 0x50 ;  /* 0x000000507e0c7836 */ /* 0x000fc40000000000 */
[C---:B------:R-:W-:Y:S01]  /*b7c0*/  VIADD R10, R126.reuse, 0x60 ;  /* 0x000000607e0a7836 */ /* 0x040fe20000000000 */
[-C--:B------:R-:W-:Y:S02]  /*b7d0*/  ISETP.GE.AND P0, PT, R126, R7.reuse, PT ;  /* 0x000000077e00720c */ /* 0x080fe40003f06270 */
[-C--:B------:R-:W-:Y:S02]  /*b7e0*/  ISETP.GE.AND P1, PT, R6, R7.reuse, PT ;  /* 0x000000070600720c */ /* 0x080fe40003f26270 */
[-C--:B------:R-:W-:Y:S02]  /*b7f0*/  ISETP.GE.AND P2, PT, R0, R7.reuse, PT ;  /* 0x000000070000720c */ /* 0x080fe40003f46270 */
[-C--:B------:R-:W-:Y:S02]  /*b800*/  ISETP.GE.AND P3, PT, R8, R7.reuse, PT ;  /* 0x000000070800720c */ /* 0x080fe40003f66270 */
[-C--:B------:R-:W-:Y:S02]  /*b810*/  ISETP.GE.AND P4, PT, R14, R7.reuse, PT ;  /* 0x000000070e00720c */ /* 0x080fe40003f86270 */
[----:B------:R-:W-:-:S03]  /*b820*/  ISETP.GE.AND P6, PT, R12, R7, PT ;  /* 0x000000070c00720c */ /* 0x000fc60003fc6270 */
[----:B------:R-:W-:Y:S10]  /*b830*/  @P0 BRA `(.L_x_5649) ;  /* 0x0000000000200947 */ /* 0x000ff40003800000 */
[----:B------:R-:W-:Y:S02]  /*b840*/  ULDC UR5, c[0x0][0x2d0] ;  /* 0x0000b40000057ab9 */ /* 0x000fe40000000800 */
[----:B------:R-:W-:-:S13]  /*b850*/  ISETP.GE.AND P0, PT, R100, UR5, PT ;  /* 0x0000000564007c0c */ /* 0x000fda000bf06270 */
[----:B------:R1:W-:Y:S01]  /*b860*/  @P0 STS.128 [R187+0x2000], RZ ;  /* 0x002000ffbb000388 */ /* 0x0003e20000000c00 */
[----:B------:R-:W-:Y:S05]  /*b870*/  @P0 BRA `(.L_x_5649) ;  /* 0x0000000000100947 */ /* 0x000fea0003800000 */
[----:B------:R-:W-:Y:S01]  /*b880*/  @!PT LDS RZ, [RZ] ;  /* 0x00000000fffff984 */ /* 0x000fe20000000800 */
[----:B------:R-:W-:Y:S01]  /*b890*/  @!PT LDS RZ, [RZ] ;  /* 0x00000000fffff984 */ /* 0x000fe20000000800 */
[----:B------:R-:W-:Y:S01]  /*b8a0*/  @!PT LDS RZ, [RZ] ;  /* 0x00000000fffff984 */ /* 0x000fe20000000800 */
[----:B------:R2:W-:Y:S02]  /*b8b0*/  LDGSTS.E.BYPASS.LTC128B.128 [R187+0x2000], desc[UR6][R184.64] ;  /* 0x02000000b8bb7fae */ /* 0x0005e4000b901d46 */
.L_x_5649:
[----:B------:R-:W-:Y:S05]  /*b8c0*/  BSYNC B0 ;  /* 0x0000000000007941 */ /* 0x000fea0003800000 */
.L_x_5648:
[----:B------:R-:W-:Y:S01]  /*b8d0*/  BSSY B0, `(.L_x_5650) ;  /* 0x000000e000007945 */ /* 0x000fe20003800000 */
[----:B------:R-:W-:Y:S02]  /*b8e0*/  ISETP.GE.AND P5, PT, R10, R7, PT ;  /* 0x000000070a00720c */ /* 0x000fe40003fa6270 */
[----:B------:R-:W-:Y:S01]  /*b8f0*/  IADD3 R3, R126, 0x70, RZ ;  /* 0x000000707e037810 */ /* 0x000fe20007ffe0ff */
        /* <DEDUP_REMOVED lines=11> */
.L_x_5651:
[----:B------:R-:W-:Y:S05]  /*b9b0*/  BSYNC B0 ;  /* 0x0000000000007941 */ /* 0x000fea0003800000 */
.L_x_5650:
[----:B------:R-:W-:Y:S01]  /*b9c0*/  BSSY B0, `(.L_x_5652) ;  /* 0x000000e000007945 */ /* 0x000fe20003800000 */
[----:B------:R-:W-:-:S03]  /*b9d0*/  ISETP.GE.AND P1, PT, R3, R7, PT ;  /* 0x000000070300720c */ /* 0x000fc60003f26270 */
[----:B------:R-:W-:Y:S10]  /*b9e0*/  @P2 BRA `(.L_x_5653) ;  /* 0x00000000002c2947 */ /* 0x000ff40003800000 */
[----:B------:R-:W-:Y:S02]  /*b9f0*/  ULDC UR5, c[0x0][0x2d0] ;  /* 0x0000b40000057ab9 */ /* 0x000fe40000000800 */
[----:B------:R-:W-:-:S13]  /*ba00*/  ISETP.GE.AND P0, PT, R100, UR5, PT ;  /* 0x0000000564007c0c */ /* 0x000fda000bf06270 */
[----:B------:R1:W-:Y:S01]  /*ba10*/  @P0 STS.128 [R187+0x3000], RZ ;  /* 0x003000ffbb000388 */ /* 0x0003e20000000c00 */
[----:B------:R-:W-:Y:S05]  /*ba20*/  @P0 BRA `(.L_x_5653) ;  /* 0x00000000001c0947 */ /* 0x000fea0003800000 */
[----:B----4-:R-:W4:Y:S02]  /*ba30*/  LDC.64 R4, c[0x0][0x248] ;  /* 0x00009200ff047b82 */ /* 0x010f240000000a00 */
[----:B----4-:R-:W-:-:S04]  /*ba40*/  LEA R16, P0, R4, R184, 0x6 ;  /* 0x000000b804107211 */ /* 0x010fc800078030ff */
[----:B------:R-:W-:-:S05]  /*ba50*/  LEA.HI.X R17, R4, R185, R5, 0x6, P0 ;  /* 0x000000b904117211 */ /* 0x000fca00000f3405 */
[----:B------:R-:W-:Y:S01]  /*ba60*/  @!PT LDS RZ, [RZ] ;  /* 0x00000000fffff984 */ /* 0x000fe20000000800 */
[----:B------:R-:W-:Y:S01]  /*ba70*/  @!PT LDS RZ, [RZ] ;  /* 0x00000000fffff984 */ /* 0x000fe20000000800 */
[----:B------:R-:W-:Y:S01]  /*ba80*/  @!PT LDS RZ, [RZ] ;  /* 0x00000000fffff984 */ /* 0x000fe20000000800 */
[----:B------:R4:W-:Y:S04]  /*ba90*/  LDGSTS.E.BYPASS.LTC128B.128 [R187+0x3000], desc[UR6][R16.64] ;  /* 0x0300000010bb7fae */ /* 0x0009e8000b901d46 */
.L_x_5653:
[----:B------:R-:W-:Y:S05]  /*baa0*/  BSYNC B0 ;  /* 0x0000000000007941 */ /* 0x000fea0003800000 */
.L_x_5652:
[----:B------:R-:W-:Y:S04]  /*bab0*/  BSSY B0, `(.L_x_5654) ;  /* 0x000000e000007945 */ /* 0x000fe80003800000 */
[----:B------:R-:W-:Y:S05]  /*bac0*/  @P3 BRA `(.L_x_5655) ;  /* 0x0000000000303947 */ /* 0x000fea0003800000 */
[----:B------:R-:W-:Y:S02]  /*bad0*/  ULDC UR5, c[0x0][0x2d0] ;  /* 0x0000b40000057ab9 */ /* 0x000fe40000000800 */
[----:B------:R-:W-:-:S13]  /*bae0*/  ISETP.GE.AND P0, PT, R100, UR5, PT ;  /* 0x0000000564007c0c */ /* 0x000fda000bf06270 */
[----:B------:R1:W-:Y:S01]  /*baf0*/  @P0 STS.128 [R187+0x3800], RZ ;  /* 0x003800ffbb000388 */ /* 0x0003e20000000c00 */
[----:B------:R-:W-:Y:S05]  /*bb00*/  @P0 BRA `(.L_x_5655) ;  /* 0x0000000000200947 */ /* 0x000fea0003800000 */
[----:B----4-:R-:W4:Y:S02]  /*bb10*/  LDC.64 R4, c[0x0][0x248] ;  /* 0x00009200ff047b82 */ /* 0x010f240000000a00 */
[----:B----4-:R-:W-:-:S04]  /*bb20*/  IMAD.WIDE.U32 R16, R4, 0x60, R184 ;  /* 0x0000006004107825 */ /* 0x010fc800078e00b8 */
[----:B------:R-:W-:-:S05]  /*bb30*/  IMAD R5, R5, 0x60, RZ ;  /* 0x0000006005057824 */ /* 0x000fca00078e02ff */
[----:B------:R-:W-:-:S05]  /*bb40*/  IADD3 R17, R5, R17, RZ ;  /* 0x0000001105117210 */ /* 0x000fca0007ffe0ff */
[----:B------:R-:W-:Y:S01]  /*bb50*/  @!PT LDS RZ, [RZ] ;  /* 0x00000000fffff984 */ /* 0x000fe20000000800 */
[----:B------:R-:W-:Y:S01]  /*bb60*/  @!PT LDS RZ, [RZ] ;  /* 0x00000000fffff984 */ /* 0x000fe20000000800 */
[----:B------:R-:W-:Y:S01]  /*bb70*/  @!PT LDS RZ, [RZ] ;  /* 0x00000000fffff984 */ /* 0x000fe20000000800 */
[----:B------:R4:W-:Y:S02]  /*bb80*/  LDGSTS.E.BYPASS.LTC128B.128 [R187+0x3800], desc[UR6][R16.64] ;  /* 0x0380000010bb7fae */ /* 0x0009e4000b901d46 */
.L_x_5655:
[----:B------:R-:W-:Y:S05]  /*bb90*/  BSYNC B0 ;  /* 0x0000000000007941 */ /* 0x000fea0003800000 */
.L_x_5654:
[----:B------:R-:W-:Y:S04]  /*bba0*/  BSSY B0, `(.L_x_5656) ;  /* 0x000000d000007945 */ /* 0x000fe80003800000 */
[----:B------:R-:W-:Y:S05]  /*bbb0*/  @P4 BRA `(.L_x_5657) ;  /* 0x00000000002c4947 */ /* 0x000fea0003800000 */
        /* <DEDUP_REMOVED lines=11> */
.L_x_5657:
[----:B------:R-:W-:Y:S05]  /*bc70*/  BSYNC B0 ;  /* 0x0000000000007941 */ /* 0x000fea0003800000 */
.L_x_5656:
        /* <DEDUP_REMOVED lines=14> */
.L_x_5659:
[----:B------:R-:W-:Y:S05]  /*bd60*/  BSYNC B0 ;  /* 0x0000000000007941 */ /* 0x000fea0003800000 */
.L_x_5658:
        /* <DEDUP_REMOVED lines=14> */
.L_x_5661:
[----:B------:R-:W-:Y:S05]  /*be50*/  BSYNC B0 ;  /* 0x0000000000007941 */ /* 0x000fea0003800000 */
.L_x_5660:
        /* <DEDUP_REMOVED lines=14> */
.L_x_5663:
[----:B------:R-:W-:Y:S05]  /*bf40*/  BSYNC B0 ;  /* 0x0000000000007941 */ /* 0x000fea0003800000 */
.L_x_5662:
[----:B------:R-:W0:Y:S01]  /*bf50*/  LDGDEPBAR ;  /* 0x00000000000079af */ /* 0x000e220000000000 */
[-C--:B------:R-:W-:Y:S01]  /*bf60*/  ISETP.GE.AND P0, PT, R126, R7.reuse, PT ;  /* 0x000000077e00720c */ /* 0x080fe20003f06270 */
[----:B------:R-:W-:Y:S01]  /*bf70*/  ULDC.64 UR10, c[0x0][0x220] ;  /* 0x00008800000a7ab9 */ /* 0x000fe20000000a00 */
[----:B----4-:R-:W-:Y:S01]  /*bf80*/  SHF.R.S32.HI R4, RZ, 0x1f, R103 ;  /* 0x0000001fff047819 */ /* 0x010fe20000011467 */
[----:B------:R-:W-:Y:S01]  /*bf90*/  BSSY B0, `(.L_x_5664) ;  /* 0x000001d000007945 */ /* 0x000fe20003800000 */
[----:B------:R-:W-:Y:S02]  /*bfa0*/  ISETP.GE.AND P3, PT, R0, R7, PT ;  /* 0x000000070000720c */ /* 0x000fe40003f66270 */
[----:B------:R-:W-:Y:S02]  /*bfb0*/  LEA.HI R0, R4, R103, RZ, 0x4 ;  /* 0x0000006704007211 */ /* 0x000fe400078f20ff */
[----:B------:R-:W-:Y:S02]  /*bfc0*/  ISETP.GE.AND P2, PT, R6, R7, PT ;  /* 0x000000070600720c */ /* 0x000fe40003f46270 */
[----:B------:R-:W-:-:S02]  /*bfd0*/  LEA.HI R6, R4, R103, RZ, 0x3 ;  /* 0x0000006704067211 */ /* 0x000fc400078f18ff */
[----:B------:R-:W-:Y:S02]  /*bfe0*/  LEA R194, P1, R118, UR10, 0x1 ;  /* 0x0000000a76c27c11 */ /* 0x000fe4000f8208ff */
[----:B------:R-:W-:Y:S02]  /*bff0*/  SHF.R.S32.HI R173, RZ, 0x4, R0 ;  /* 0x00000004ffad7819 */ /* 0x000fe40000011400 */
[----:B------:R-:W-:Y:S02]  /*c000*/  LOP3.LUT R6, R6, 0xfffffff8, RZ, 0xc0, !PT ;  /* 0xfffffff806067812 */ /* 0x000fe400078ec0ff */
[----:B------:R-:W-:Y:S02]  /*c010*/  LEA.HI.X R193, R118, UR11, R121, 0x1, P1 ;  /* 0x0000000b76c17c11 */ /* 0x000fe400088f0c79 */
[----:B------:R-:W-:Y:S01]  /*c020*/  LEA.HI R5, R0, R173, RZ, 0x1 ;  /* 0x000000ad00057211 */ /* 0x000fe200078f08ff */
[----:B------:R-:W-:Y:S01]  /*c030*/  IMAD.IADD R0, R103, 0x1, -R6 ;  /* 0x0000000167007824 */ /* 0x000fe200078e0a06 */
[----:B------:R-:W-:Y:S01]  /*c040*/  ISETP.GE.AND P1, PT, R12, R7, PT ;  /* 0x000000070c00720c */ /* 0x000fe20003f26270 */
[----:B------:R-:W-:-:S04]  /*c050*/  DEPBAR.LE SB0, 0x0 ;  /* 0x000080000000791a */ /* 0x000fc80000000000 */
[----:B------:R-:W-:Y:S01]  /*c060*/  BAR.SYNC.DEFER_BLOCKING 0x0 ;  /* 0x0000000000007b1d */ /* 0x000fe20000010000 */
[-C--:B------:R-:W-:Y:S02]  /*c070*/  ISETP.GE.AND P4, PT, R8, R7.reuse, PT ;  /* 0x000000070800720c */ /* 0x080fe40003f86270 */
[----:B------:R-:W-:Y:S02]  /*c080*/  ISETP.GE.AND P6, PT, R14, R7, PT ;  /* 0x000000070e00720c */ /* 0x000fe40003fc6270 */
[----:B------:R-:W-:Y:S02]  /*c090*/  LOP3.LUT R8, R5, 0xfffffffe, RZ, 0xc0, !PT ;  /* 0xfffffffe05087812 */ /* 0x000fe400078ec0ff */
[----:B------:R-:W-:Y:S01]  /*c0a0*/  P2R R6, PR, RZ, 0x2 ;  /* 0x00000002ff067803 */ /* 0x000fe20000000000 */
[----:B------:R4:W-:Y:S01]  /*c0b0*/  @P0 STS.128 [R187+0x6000], RZ ;  /* 0x006000ffbb000388 */ /* 0x0009e20000000c00 */
[----:B------:R-:W-:Y:S07]  /*c0c0*/  @P0 BRA `(.L_x_5665) ;  /* 0x0000000000240947 */ /* 0x000fee0003800000 */
        /* <DEDUP_REMOVED lines=9> */
.L_x_5665:
[----:B------:R-:W-:Y:S05]  /*c160*/  BSYNC B0 ;  /* 0x0000000000007941 */ /* 0x000fea0003800000 */
.L_x_5664:
[----:B------:R1:W-:Y:S01]  /*c170*/  @P2 STS.128 [R187+0x6800], RZ ;  /* 0x006800ffbb002388 */ /* 0x0003e20000000c00 */
[----:B------:R-:W-:Y:S01]  /*c180*/  IMAD.IADD R173, R173, 0x1, -R8 ;  /* 0x00000001adad7824 */ /* 0x000fe200078e0a08 */
[----:B------:R-:W-:Y:S01]  /*c190*/  ISETP.GE.AND P5, PT, R10, R7, PT ;  /* 0x000000070a00720c */ /* 0x000fe20003fa6270 */
[----:B------:R-:W-:Y:S01]  /*c1a0*/  IMAD.SHL.U32 R5, R0, 0x40, RZ ;  /* 0x0000004000057824 */ /* 0x000fe200078e00ff */
[----:B------:R-:W-:Y:S01]  /*c1b0*/  BSSY B0, `(.L_x_5666) ;  /* 0x000001c000007945 */ /* 0x000fe20003800000 */
[----:B------:R-:W-:Y:S02]  /*c1c0*/  IMAD.SHL.U32 R8, R54, 0x40, RZ ;  /* 0x0000004036087824 */ /* 0x000fe400078e00ff */
[----:B------:R-:W-:Y:S01]  /*c1d0*/  IMAD.SHL.U32 R102, R55, 0x40, RZ ;  /* 0x0000004037667824 */ /* 0x000fe200078e00ff */
[----:B------:R-:W-:Y:S01]  /*c1e0*/  LOP3.LUT R5, R5, 0x1c0, RZ, 0xc0, !PT ;  /* 0x000001c005057812 */ /* 0x000fe200078ec0ff */
[----:B------:R-:W-:Y:S01]  /*c1f0*/  IMAD.SHL.U32 R10, R126, 0x8, RZ ;  /* 0x000000087e0a7824 */ /* 0x000fe200078e00ff */
[----:B------:R-:W-:Y:S01]  /*c200*/  LOP3.LUT R8, R8, 0x1c0, RZ, 0xc0, !PT ;  /* 0x000001c008087812 */ /* 0x000fe200078ec0ff */
[----:B------:R-:W-:Y:S01]  /*c210*/  IMAD.SHL.U32 R55, R173, 0x8, RZ ;  /* 0x00000008ad377824 */ /* 0x000fe200078e00ff */
[----:B------:R-:W-:-:S02]  /*c220*/  LEA.HI R126, R4, R103, RZ, 0x5 ;  /* 0x00000067047e7211 */ /* 0x000fc400078f28ff */
[----:B------:R-:W-:Y:S02]  /*c230*/  LOP3.LUT R102, R102, 0xfffffe00, RZ, 0xc0, !PT ;  /* 0xfffffe0066667812 */ /* 0x000fe400078ec0ff */
[----:B------:R-:W-:Y:S02]  /*c240*/  LOP3.LUT R4, R5, 0x8, R10, 0xf8, !PT ;  /* 0x0000000805047812 */ /* 0x000fe400078ef80a */
[----:B------:R-:W-:Y:S02]  /*c250*/  LOP3.LUT R55, R8, 0x8, R55, 0xf8, !PT ;  /* 0x0000000808377812 */ /* 0x000fe400078ef837 */
[----:B------:R-:W-:Y:S02]  /*c260*/  SHF.R.S32.HI R117, RZ, 0x5, R126 ;  /* 0x00000005ff757819 */ /* 0x000fe4000001147e */
[----:B------:R-:W-:Y:S02]  /*c270*/  SHF.R.U32.HI R5, RZ, 0x3, R5 ;  /* 0x00000003ff057819 */ /* 0x000fe40000011605 */
[----:B------:R-:W-:Y:S01]  /*c280*/  SHF.R.U32.HI R8, RZ, 0x3, R8 ;  /* 0x00000003ff087819 */ /* 0x000fe20000011608 */
[----:B------:R-:W-:Y:S01]  /*c290*/  IMAD R174, R117, 0x400, R102 ;  /* 0x0000040075ae7824 */ /* 0x000fe200078e0266 */
[----:B------:R-:W-:-:S02]  /*c2a0*/  LOP3.LUT R4, R4, R5, RZ, 0x3c, !PT ;  /* 0x0000000504047212 */ /* 0x000fc400078e3cff */
[----:B------:R-:W-:Y:S01]  /*c2b0*/  LOP3.LUT R55, R55, R8, RZ, 0x3c, !PT ;  /* 0x0000000837377212 */ /* 0x000fe200078e3cff */
        /* <DEDUP_REMOVED lines=11> */
.L_x_5667:
[----:B------:R-:W-:Y:S05]  /*c370*/  BSYNC B0 ;  /* 0x0000000000007941 */ /* 0x000fea0003800000 */
.L_x_5666:
        /* <DEDUP_REMOVED lines=12> */
[----:B------:R-:W1:Y:S02]  /*c440*/  LDC.64 R4, c[0x0][0x250] ;  /* 0x00009400ff047b82 */ /* 0x000e640000000a00 */
[----:B-1----:R-:W-:-:S04]  /*c450*/  LEA R8, P0, R4, R194, 0x6 ;  /* 0x000000c204087211 */ /* 0x002fc800078030ff */
[----:B------:R-:W-:-:S05]  /*c460*/  LEA.HI.X R9, R4, R193, R5, 0x6, P0 ;  /* 0x000000c104097211 */ /* 0x000fca00000f3405 */
[----:B------:R-:W-:Y:S01]  /*c470*/  @!PT LDS RZ, [RZ] ;  /* 0x00000000fffff984 */ /* 0x000fe20000000800 */
[----:B------:R-:W-:Y:S01]  /*c480*/  @!PT LDS RZ, [RZ] ;  /* 0x00000000fffff984 */ /* 0x000fe20000000800 */
[----:B------:R-:W-:Y:S01]  /*c490*/  @!PT LDS RZ, [RZ] ;  /* 0x00000000fffff984 */ /* 0x000fe20000000800 */
[----:B------:R1:W-:Y:S04]  /*c4a0*/  LDGSTS.E.BYPASS.LTC128B.128 [R187+0x7000], desc[UR6][R8.64] ;  /* 0x0700000008bb7fae */ /* 0x0003e8000b901d46 */
.L_x_5669:
[----:B------:R-:W-:Y:S05]  /*c4b0*/  BSYNC B0 ;  /* 0x0000000000007941 */ /* 0x000fea0003800000 */
.L_x_5668:
[----:B------:R1:W-:Y:S01]  /*c4c0*/  @P4 STS.128 [R187+0x7800], RZ ;  /* 0x007800ffbb004388 */ /* 0x0003e20000000c00 */
[----:B------:R-:W-:Y:S04]  /*c4d0*/  BSSY B0, `(.L_x_5670) ;  /* 0x000000f000007945 */ /* 0x000fe80003800000 */
[----:B------:R-:W-:Y:S05]  /*c4e0*/  @P4 BRA `(.L_x_5671) ;  /* 0x0000000000344947 */ /* 0x000fea0003800000 */
[----:B------:R-:W-:Y:S02]  /*c4f0*/  ULDC UR5, c[0x0][0x2d0] ;  /* 0x0000b40000057ab9 */ /* 0x000fe40000000800 */
[----:B------:R-:W-:-:S13]  /*c500*/  ISETP.GE.AND P0, PT, R100, UR5, PT ;  /* 0x0000000564007c0c */ /* 0x000fda000bf06270 */
[----:B------:R1:W-:Y:S01]  /*c510*/  @P0 STS.128 [R187+0x7800], RZ ;  /* 0x007800ffbb000388 */ /* 0x0003e20000000c00 */
[----:B------:R-:W-:Y:S05]  /*c520*/  @P0 BRA `(.L_x_5671) ;  /* 0x0000000000240947 */ /* 0x000fea0003800000 */
[----:B------:R-:W1:Y:S01]  /*c530*/  LDC.64 R4, c[0x0][0x250] ;  /* 0x00009400ff047b82 */ /* 0x000e620000000a00 */
[----:B------:R-:W-:-:S05]  /*c540*/  MOV R192, R194 ;  /* 0x000000c200c07202 */ /* 0x000fca0000000f00 */
[----:B-1----:R-:W-:-:S04]  /*c550*/  IMAD.WIDE.U32 R8, R4, 0x60, R192 ;  /* 0x0000006004087825 */ /* 0x002fc800078e00c0 */
[----:B------:R-:W-:-:S05]  /*c560*/  IMAD R5, R5, 0x60, RZ ;  /* 0x0000006005057824 */ /* 0x000fca00078e02ff */
[----:B------:R-:W-:-:S05]  /*c570*/  IADD3 R9, R5, R9, RZ ;  /* 0x0000000905097210 */ /* 0x000fca0007ffe0ff */
[----:B------:R-:W-:Y:S01]  /*c580*/  @!PT LDS RZ, [RZ] ;  /* 0x00000000fffff984 */ /* 0x000fe20000000800 */
[----:B------:R-:W-:Y:S01]  /*c590*/  @!PT LDS RZ, [RZ] ;  /* 0x00000000fffff984 */ /* 0x000fe20000000800 */
[----:B------:R-:W-:Y:S01]  /*c5a0*/  @!PT LDS RZ, [RZ] ;  /* 0x00000000fffff984 */ /* 0x000fe20000000800 */
[----:B------:R1:W-:Y:S02]  /*c5b0*/  LDGSTS.E.BYPASS.LTC128B.128 [R187+0x7800], desc[UR6][R8.64] ;  /* 0x0780000008bb7fae */ /* 0x0003e4000b901d46 */
.L_x_5671:
[----:B------:R-:W-:Y:S05]  /*c5c0*/  BSYNC B0 ;  /* 0x0000000000007941 */ /* 0x000fea0003800000 */
.L_x_5670:
[----:B------:R1:W-:Y:S01]  /*c5d0*/  @P6 STS.128 [R187+0x8000], RZ ;  /* 0x008000ffbb006388 */ /* 0x0003e20000000c00 */
[----:B------:R-:W-:Y:S04]  /*c5e0*/  BSSY B0, `(.L_x_5672) ;  /* 0x000000d000007945 */ /* 0x000fe80003800000 */
        /* <DEDUP_REMOVED lines=12> */
.L_x_5673:
[----:B------:R-:W-:Y:S05]  /*c6b0*/  BSYNC B0 ;  /* 0x0000000000007941 */ /* 0x000fea0003800000 */
.L_x_5672:
[----:B------:R-:W-:Y:S01]  /*c6c0*/  ISETP.NE.AND P0, PT, R6, RZ, PT ;  /* 0x000000ff0600720c */ /* 0x000fe20003f05270 */
[----:B------:R-:W-:-:S12]  /*c6d0*/  BSSY B0, `(.L_x_5674) ;  /* 0x0000010000007945 */ /* 0x000fd80003800000 */
[----:B------:R1:W-:Y:S01]  /*c6e0*/  @P0 STS.128 [R187+0x8800], RZ ;  /* 0x008800ffbb000388 */ /* 0x0003e20000000c00 */
[----:B------:R-:W-:Y:S05]  /*c6f0*/  @P0 BRA `(.L_x_5675) ;  /* 0x0000000000340947 */ /* 0x000fea0003800000 */
[----:B------:R-:W-:Y:S02]  /*c700*/  ULDC UR5, c[0x0][0x2d0] ;  /* 0x0000b40000057ab9 */ /* 0x000fe40000000800 */
[----:B------:R-:W-:-:S13]  /*c710*/  ISETP.GE.AND P0, PT, R100, UR5, PT ;  /* 0x0000000564007c0c */ /* 0x000fda000bf06270 */
[----:B------:R1:W-:Y:S01]  /*c720*/  @P0 STS.128 [R187+0x8800], RZ ;  /* 0x008800ffbb000388 */ /* 0x0003e20000000c00 */
[----:B------:R-:W-:Y:S05]  /*c730*/  @P0 BRA `(.L_x_5675) ;  /* 0x0000000000240947 */ /* 0x000fea0003800000 */
[----:B------:R-:W5:Y:S01]  /*c740*/  LDC.64 R4, c[0x0][0x250] ;  /* 0x00009400ff047b82 */ /* 0x000f620000000a00 */
[----:B------:R-:W-:-:S05]  /*c750*/  MOV R192, R194 ;  /* 0x000000c200c07202 */ /* 0x000fca0000000f00 */
[----:B-----5:R-:W-:-:S04]  /*c760*/  IMAD.WIDE.U32 R6, R4, 0xa0, R192 ;  /* 0x000000a004067825 */ /* 0x020fc800078e00c0 */
[----:B------:R-:W-:-:S05]  /*c770*/  IMAD R5, R5, 0xa0, RZ ;  /* 0x000000a005057824 */ /* 0x000fca00078e02ff */
[----:B------:R-:W-:-:S05]  /*c780*/  IADD3 R7, R5, R7, RZ ;  /* 0x0000000705077210 */ /* 0x000fca0007ffe0ff */
[----:B------:R-:W-:Y:S01]  /*c790*/  @!PT LDS RZ, [RZ] ;  /* 0x00000000fffff984 */ /* 0x000fe20000000800 */
[----:B------:R-:W-:Y:S01]  /*c7a0*/  @!PT LDS RZ, [RZ] ;  /* 0x00000000fffff984 */ /* 0x000fe20000000800 */
[----:B------:R-:W-:Y:S01]  /*c7b0*/  @!PT LDS RZ, [RZ] ;  /* 0x00000000fffff984 */ /* 0x000fe20000000800 */
[----:B------:R1:W-:Y:S02]  /*c7c0*/  LDGSTS.E.BYPASS.LTC128B.128 [R187+0x8800], desc[UR6][R6.64] ;  /* 0x0880000006bb7fae */ /* 0x0003e4000b901d46 */
.L_x_5675:
[----:B------:R-:W-:Y:S05]  /*c7d0*/  BSYNC B0 ;  /* 0x0000000000007941 */ /* 0x000fea0003800000 */
.L_x_5674:
        /* <DEDUP_REMOVED lines=16> */
.L_x_5677:
[----:B------:R-:W-:Y:S05]  /*c8e0*/  BSYNC B0 ;  /* 0x0000000000007941 */ /* 0x000fea0003800000 */
.L_x_5676:
        /* <DEDUP_REMOVED lines=16> */
.L_x_5679:
[----:B------:R-:W-:Y:S05]  /*c9f0*/  BSYNC B0 ;  /* 0x0000000000007941 */ /* 0x000fea0003800000 */
.L_x_5678:
[----:B------:R-:W-:Y:S01]  /*ca00*/  LDSM.16.M88.4 R96, [R174] ;  /* 0x00000000ae60783b */ /* 0x000fe20000000200 */
[----:B------:R-:W-:Y:S01]  /*ca10*/  LOP3.LUT P0, RZ, R54, 0x2, RZ, 0xc0, !PT ;  /* 0x0000000236ff7812 */ /* 0x000fe2000780c0ff */
[----:B-1----:R-:W-:Y:S01]  /*ca20*/  IMAD.MOV.U32 R8, RZ, RZ, 0x20 ;  /* 0x00000020ff087424 */ /* 0x002fe200078e00ff */
[----:B------:R-:W-:Y:S01]  /*ca30*/  LOP3.LUT R126, R126, 0xffffffe0, RZ, 0xc0, !PT ;  /* 0xffffffe07e7e7812 */ /* 0x000fe200078ec0ff */
[----:B------:R-:W1:Y:S01]  /*ca40*/  LDSM.16.M88.4 R80, [R173+0x2000] ;  /* 0x00200000ad50783b */ /* 0x000e620000000200 */
[----:B------:R-:W-:Y:S01]  /*ca50*/  R2P PR, R0, 0x6 ;  /* 0x0000000600007804 */ /* 0x000fe20000000000 */
[----:B------:R-:W-:Y:S01]  /*ca60*/  VIADD R170, R173, 0x2040 ;  /* 0x00002040adaa7836 */ /* 0x000fe20000000000 */
[----:B------:R-:W-:Y:S01]  /*ca70*/  SEL R3, R8, 0xffffffe0, !P0 ;  /* 0xffffffe008037807 */ /* 0x000fe20004000000 */
[----:B------:R-:W5:Y:S01]  /*ca80*/  LDSM.16.M88.4 R4, [R173+0x5800] ;  /* 0x00580000ad04783b */ /* 0x000f620000000200 */
[----:B------:R-:W-:Y:S01]  /*ca90*/  LOP3.LUT P0, RZ, R54, 0x4, RZ, 0xc0, !PT ;  /* 0x0000000436ff7812 */ /* 0x000fe2000780c0ff */
[----:B------:R-:W-:Y:S01]  /*caa0*/  IMAD.IADD R126, R103, 0x1, -R126 ;  /* 0x00000001677e7824 */ /* 0x000fe200078e0a7e */
[----:B------:R-:W-:Y:S01]  /*cab0*/  SEL R0, R8, 0xffffffe0, !P1 ;  /* 0xffffffe008007807 */ /* 0x000fe20004800000 */
[----:B------:R-:W2:Y:S01]  /*cac0*/  LDSM.16.M88.4 R72, [R173+0x2800] ;  /* 0x00280000ad48783b */ /* 0x000ea20000000200 */
[----:B------:R-:W-:Y:S01]  /*cad0*/  IMAD.IADD R172, R174, 0x1, R3 ;  /* 0x00000001aeac7824 */ /* 0x000fe200078e0203 */
[----:B------:R-:W-:Y:S01]  /*cae0*/  ULDC UR5, c[0x0][0x398] ;  /* 0x0000e60000057ab9 */ /* 0x000fe20000000800 */
[----:B------:R-:W-:Y:S01]  /*caf0*/  IMAD R117, R116, 0x4, R117 ;  /* 0x0000000474757824 */ /* 0x000fe200078e0275 */
[----:B------:R-:W3:Y:S01]  /*cb00*/  LDSM.16.M88.4 R24, [R173+0x3000] ;  /* 0x00300000ad18783b */ /* 0x000ee20000000200 */
[----:B------:R-:W-:-:S03]  /*cb10*/  IMAD.IADD R167, R173, 0x1, R0 ;  /* 0x00000001ada77824 */ /* 0x000fc600078e0200 */
[----:B------:R-:W4:Y:S04]  /*cb20*/  LDSM.16.M88.4 R16, [R173+0x3800] ;  /* 0x00380000ad10783b */ /* 0x000f280000000200 */
[----:B------:R-:W4:Y:S04]  /*cb30*/  LDSM.16.M88.4 R48, [R173+0x4000] ;  /* 0x00400000ad30783b */ /* 0x000f280000000200 */
[----:B------:R-:W4:Y:S04]  /*cb40*/  LDSM.16.M88.4 R40, [R173+0x4800] ;  /* 0x00480000ad28783b */ /* 0x000f280000000200 */
[----:B------:R-:W4:Y:S04]  /*cb50*/  LDSM.16.M88.4 R32, [R173+0x5000] ;  /* 0x00500000ad20783b */ /* 0x000f280000000200 */
[----:B------:R-:W-:Y:S04]  /*cb60*/  LDSM.16.M88.4 R60, [R172] ;  /* 0x00000000ac3c783b */ /* 0x000fe80000000200 */
[----:B------:R-:W4:Y:S01]  /*cb70*/  LDSM.16.M88.4 R88, [R167+0x2000] ;  /* 0x00200000a758783b */ /* 0x000f220000000200 */
[C---:B-1----:R-:W-:Y:S03]  /*cb80*/  HMMA.16816.F32.BF16 R84, R96.reuse, R80, RZ ;  /* 0x000000506054723c */ /* 0x042fe600000418ff */
[----:B------:R-:W1:Y:S04]  /*cb90*/  LDSM.16.M88.4 R64, [R167+0x2800] ;  /* 0x00280000a740783b */ /* 0x000e680000000200 */
[----:B------:R-:W1:Y:S01]  /*cba0*/  LDSM.16.M88.4 R12, [R167+0x3000] ;  /* 0x00300000a70c783b */ /* 0x000e620000000200 */
[C---:B------:R-:W-:Y:S03]  /*cbb0*/  HMMA.16816.F32.BF16 R80, R96.reuse, R82, RZ ;  /* 0x000000526050723c */ /* 0x040fe600000418ff */
[----:B------:R-:W1:Y:S03]  /*cbc0*/  LDSM.16.M88.4 R136, [R167+0x3800] ;  /* 0x00380000a788783b */ /* 0x000e660000000200 */
[C---:B-----5:R-:W-:Y:S01]  /*cbd0*/  HMMA.16816.F32.BF16 R28, R96.reuse, R4, RZ ;  /* 0x00000004601c723c */ /* 0x060fe200000418ff */
[----:B------:R-:W5:Y:S04]  /*cbe0*/  LDSM.16.M88.4 R128, [R167+0x4000] ;  /* 0x00400000a780783b */ /* 0x000f680000000200 */
[----:B------:R-:W5:Y:S01]  /*cbf0*/  LDSM.16.M88.4 R112, [R167+0x4800] ;  /* 0x00480000a770783b */ /* 0x000f620000000200 */
[----:B--2---:R-:W-:Y:S01]  /*cc00*/  HMMA.16816.F32.BF16 R76, R96, R72, RZ ;  /* 0x00000048604c723c */ /* 0x004fe200000418ff */
[----:B------:R-:W-:-:S02]  /*cc10*/  IMAD.MOV.U32 R5, RZ, RZ, 0x40 ;  /* 0x00000040ff057424 */ /* 0x000fc400078e00ff */
[----:B------:R-:W-:Y:S01]  /*cc20*/  VIADD R4, R173, 0x2000 ;  /* 0x00002000ad047836 */ /* 0x000fe20000000000 */
[----:B------:R-:W2:Y:S02]  /*cc30*/  LDSM.16.M88.4 R108, [R167+0x5000] ;  /* 0x00500000a76c783b */ /* 0x000ea40000000200 */
[----:B------:R-:W-:Y:S01]  /*cc40*/  SEL R5, R5, 0xffffffc0, !P0 ;  /* 0xffffffc005057807 */ /* 0x000fe20004000000 */
[----:B------:R-:W-:Y:S01]  /*cc50*/  @P2 VIADD R170, R4, 0xffffffc0 ;  /* 0xffffffc004aa2836 */ /* 0x000fe20000000000 */
[----:B------:R-:W2:Y:S01]  /*cc60*/  LDSM.16.M88.4 R104, [R167+0x5800] ;  /* 0x00580000a768783b */ /* 0x000ea20000000200 */
[----:B---3--:R-:W-:Y:S02]  /*cc70*/  HMMA.16816.F32.BF16 R68, R96, R24, RZ ;  /* 0x000000186044723c */ /* 0x008fe400000418ff */
[----:B------:R-:W-:Y:S01]  /*cc80*/  IMAD.IADD R171, R174, 0x1, R5 ;  /* 0x00000001aeab7824 */ /* 0x000fe200078e0205 */
[----:B------:R-:W-:Y:S01]  /*cc90*/  LDSM.16.M88.4 R92, [R170] ;  /* 0x00000000aa5c783b */ /* 0x000fe20000000200 */
[----:B------:R-:W-:-:S02]  /*cca0*/  IMAD.IADD R156, R0, 0x1, R170 ;  /* 0x00000001009c7824 */ /* 0x000fc400078e02aa */
[C---:B------:R-:W-:Y:S01]  /*ccb0*/  HMMA.16816.F32.BF16 R72, R96.reuse, R74, RZ ;  /* 0x0000004a6048723c */ /* 0x040fe200000418ff */
[----:B------:R-:W3:Y:S01]  /*ccc0*/  LDSM.16.M88.4 R8, [R171] ;  /* 0x00000000ab08783b */ /* 0x000ee20000000200 */
[----:B------:R-:W-:Y:S02]  /*ccd0*/  IMAD.IADD R169, R3, 0x1, R171 ;  /* 0x0000000103a97824 */ /* 0x000fe400078e02ab */
[C---:B------:R-:W-:Y:S01]  /*cce0*/  VIADD R163, R170.reuse, 0x800 ;  /* 0x00000800aaa37836 */ /* 0x040fe20000000000 */
[----:B------:R-:W-:Y:S01]  /*ccf0*/  LDSM.16.M88.4 R132, [R170+0x1000] ;  /* 0x00100000aa84783b */ /* 0x000fe20000000200 */
[----:B------:R-:W-:Y:S01]  /*cd00*/  HMMA.16816.F32.BF16 R24, R96, R26, RZ ;  /* 0x0000001a6018723c */ /* 0x000fe200000418ff */
[C---:B------:R-:W-:Y:S02]  /*cd10*/  VIADD R162, R170.reuse, 0x1000 ;  /* 0x00001000aaa27836 */ /* 0x040fe40000000000 */
[----:B------:R-:W0:Y:S01]  /*cd20*/  LDGDEPBAR ;  /* 0x00000000000079af */ /* 0x000e220000000000 */
[----:B------:R-:W-:-:S02]  /*cd30*/  VIADD R161, R170, 0x1800 ;  /* 0x00001800aaa17836 */ /* 0x000fc40000000000 */
[C---:B----4-:R-:W-:Y:S01]  /*cd40*/  HMMA.16816.F32.BF16 R20, R96.reuse, R16, RZ ;  /* 0x000000106014723c */ /* 0x050fe200000418ff */
[C---:B------:R-:W-:Y:S02]  /*cd50*/  VIADD R160, R170.reuse, 0x2000 ;  /* 0x00002000aaa07836 */ /* 0x040fe40000000000 */
[C---:B------:R-:W-:Y:S02]  /*cd60*/  VIADD R159, R170.reuse, 0x2800 ;  /* 0x00002800aa9f7836 */ /* 0x040fe40000000000 */
        /* <DEDUP_REMOVED lines=8> */
[----:B------:R-:W-:Y:S06]  /*cdf0*/  HMMA.16816.F32.BF16 R32, R96, R34, RZ ;  /* 0x000000226020723c */ /* 0x000fec00000418ff */
[C---:B------:R-:W-:Y:S06]  /*ce00*/  HMMA.16816.F32.BF16 R84, R60.reuse, R88, R84 ;  /* 0x000000583c54723c */ /* 0x040fec0000041854 */
[----:B------:R-:W-:Y:S01]  /*ce10*/  HMMA.16816.F32.BF16 R80, R60, R90, R80 ;  /* 0x0000005a3c50723c */ /* 0x000fe20000041850 */
[----:B------:R-:W4:Y:S05]  /*ce20*/  LDSM.16.M88.4 R88, [R170+0x800] ;  /* 0x00080000aa58783b */ /* 0x000f2a0000000200 */
[----:B------:R-:W-:Y:S06]  /*ce30*/  HMMA.16816.F32.BF16 R96, R96, R6, RZ ;  /* 0x000000066060723c */ /* 0x000fec00000418ff */
[----:B-1----:R-:W-:Y:S01]  /*ce40*/  HMMA.16816.F32.BF16 R76, R60, R64, R76 ;  /* 0x000000403c4c723c */ /* 0x002fe2000004184c */
[----:B------:R-:W-:-:S04]  /*ce50*/  SHF.R.S32.HI R7, RZ, 0x1f, R126 ;  /* 0x0000001fff077819 */ /* 0x000fc8000001147e */
[----:B------:R-:W-:Y:S01]  /*ce60*/  LEA.HI R188, R7, R126, RZ, 0x2 ;  /* 0x0000007e07bc7211 */ /* 0x000fe200078f10ff */
[----:B------:R-:W-:Y:S01]  /*ce70*/  HMMA.16816.F32.BF16 R72, R60, R66, R72 ;  /* 0x000000423c48723c */ /* 0x000fe20000041848 */
[----:B------:R-:W-:Y:S01]  /*ce80*/  LDSM.16.M88.4 R64, [R156] ;  /* 0x000000009c40783b */ /* 0x000fe20000000200 */
[----:B------:R-:W-:Y:S01]  /*ce90*/  IMAD.SHL.U32 R7, R103, 0x2, RZ ;  /* 0x0000000267077824 */ /* 0x000fe200078e00ff */
[----:B------:R-:W-:-:S03]  /*cea0*/  SHF.R.S32.HI R188, RZ, 0x2, R188 ;  /* 0x00000002ffbc7819 */ /* 0x000fc600000114bc */
[----:B------:R-:W-:Y:S01]  /*ceb0*/  HMMA.16816.F32.BF16 R68, R60, R12, R68 ;  /* 0x0000000c3c44723c */ /* 0x000fe20000041844 */
[----:B------:R-:W-:Y:S01]  /*cec0*/  LOP3.LUT R7, R7, 0x6, RZ, 0xc0, !PT ;  /* 0x0000000607077812 */ /* 0x000fe200078ec0ff */
[----:B------:R-:W-:-:S04]  /*ced0*/  IMAD.U32 R4, R117, 0x10, R188 ;  /* 0x0000001075047824 */ /* 0x000fc800078e00bc */
[----:B------:R-:W-:Y:S01]  /*cee0*/  HMMA.16816.F32.BF16 R24, R60, R14, R24 ;  /* 0x0000000e3c18723c */ /* 0x000fe20000041818 */
[----:B------:R-:W1:Y:S01]  /*cef0*/  LDSM.16.M88.4 R12, [R169] ;  /* 0x00000000a90c783b */ /* 0x000e620000000200 */
[----:B------:R-:W-:Y:S01]  /*cf00*/  IADD3 R4, -R179, 0x1, R4 ;  /* 0x00000001b3047810 */ /* 0x000fe20007ffe104 */
[----:B------:R-:W-:-:S03]  /*cf10*/  IMAD.IADD R0, R2, 0x1, R7 ;  /* 0x0000000102007824 */ /* 0x000fc600078e0207 */
[C---:B------:R-:W-:Y:S01]  /*cf20*/  HMMA.16816.F32.BF16 R20, R60.reuse, R136, R20 ;  /* 0x000000883c14723c */ /* 0x040fe20000041814 */
[--C-:B------:R-:W-:Y:S01]  /*cf30*/  IADD3 R4, R4, UR5, R53.reuse ;  /* 0x0000000504047c10 */ /* 0x100fe2000fffe035 */
[C---:B------:R-:W-:Y:S02]  /*cf40*/  VIADD R6, R0.reuse, 0x1 ;  /* 0x0000000100067836 */ /* 0x040fe40000000000 */
[----:B------:R-:W-:Y:S01]  /*cf50*/  VIADD R7, R0, 0x8 ;  /* 0x0000000800077836 */ /* 0x000fe20000000000 */
[C---:B------:R-:W-:Y:S01]  /*cf60*/  VIMNMX R54, R4.reuse, R53, PT ;  /* 0x0000003504367248 */ /* 0x040fe20003fe0100 */
[C---:B------:R-:W-:Y:S01]  /*cf70*/  HMMA.16816.F32.BF16 R16, R60.reuse, R138, R16 ;  /* 0x0000008a3c10723c */ /* 0x040fe20000041810 */
[----:B------:R-:W-:Y:S02]  /*cf80*/  VIADDMNMX R53, R4, 0x8, R53, PT ;  /* 0x0000000804357846 */ /* 0x000fe40003800135 */
[C---:B------:R-:W-:Y:S02]  /*cf90*/  ISETP.GE.AND P1, PT, R6.reuse, R54, PT ;  /* 0x000000360600720c */ /* 0x040fe40003f26270 */
[-C--:B------:R-:W-:Y:S01]  /*cfa0*/  ISETP.GE.AND P0, PT, R6, R53.reuse, PT ;  /* 0x000000350600720c */ /* 0x080fe20003f06270 */
[----:B-----5:R-:W-:Y:S01]  /*cfb0*/  HMMA.16816.F32.BF16 R56, R60, R128, R56 ;  /* 0x000000803c38723c */ /* 0x020fe20000041838 */
[----:B------:R-:W-:-:S02]  /*cfc0*/  ISETP.GE.AND P2, PT, R7, R53, PT ;  /* 0x000000350700720c */ /* 0x000fc40003f46270 */
[----:B------:R-:W-:Y:S02]  /*cfd0*/  P2R R6, PR, RZ, 0x1 ;  /* 0x00000001ff067803 */ /* 0x000fe40000000000 */
[----:B------:R-:W-:Y:S01]  /*cfe0*/  ISETP.GE.AND P0, PT, R7, R54, PT ;  /* 0x000000360700720c */ /* 0x000fe20003f06270 */
[----:B------:R-:W-:Y:S01]  /*cff0*/  HMMA.16816.F32.BF16 R48, R60, R130, R48 ;  /* 0x000000823c30723c */ /* 0x000fe20000041830 */
[C---:B------:R-:W-:Y:S01]  /*d000*/  VIADD R7, R0.reuse, 0x10 ;  /* 0x0000001000077836 */ /* 0x040fe20000000000 */
[----:B------:R-:W-:Y:S01]  /*d010*/  LOP3.LUT R4, R55, R102, RZ, 0xfc, !PT ;  /* 0x0000006637047212 */ /* 0x000fe200078efcff */
[----:B------:R-:W-:-:S03]  /*d020*/  VIADD R55, R0, 0x9 ;  /* 0x0000000900377836 */ /* 0x000fc60000000000 */
[C---:B------:R-:W-:Y:S01]  /*d030*/  HMMA.16816.F32.BF16 R44, R60.reuse, R112, R44 ;  /* 0x000000703c2c723c */ /* 0x040fe2000004182c */
[-C--:B------:R-:W-:Y:S02]  /*d040*/  ISETP.GE.AND P5, PT, R7, R54.reuse, PT ;  /* 0x000000360700720c */ /* 0x080fe40003fa6270 */
[C---:B------:R-:W-:Y:S02]  /*d050*/  ISETP.GE.AND P3, PT, R55.reuse, R54, PT ;  /* 0x000000363700720c */ /* 0x040fe40003f66270 */
[----:B------:R-:W-:Y:S01]  /*d060*/  ISETP.GE.AND P4, PT, R55, R53, PT ;  /* 0x000000353700720c */ /* 0x000fe20003f86270 */
[----:B------:R-:W-:Y:S01]  /*d070*/  HMMA.16816.F32.BF16 R40, R60, R114, R40 ;  /* 0x000000723c28723c */ /* 0x000fe20000041828 */
[----:B------:R-:W-:-:S05]  /*d080*/  VIADD R55, R0, 0x18 ;  /* 0x0000001800377836 */ /* 0x000fca0000000000 */
[C---:B--2---:R-:W-:Y:S06]  /*d090*/  HMMA.16816.F32.BF16 R36, R60.reuse, R108, R36 ;  /* 0x0000006c3c24723c */ /* 0x044fec0000041824 */
[C---:B------:R-:W-:Y:S06]  /*d0a0*/  HMMA.16816.F32.BF16 R32, R60.reuse, R110, R32 ;  /* 0x0000006e3c20723c */ /* 0x040fec0000041820 */
[C---:B------:R-:W-:Y:S06]  /*d0b0*/  HMMA.16816.F32.BF16 R28, R60.reuse, R104, R28 ;  /* 0x000000683c1c723c */ /* 0x040fec000004181c */
[----:B------:R-:W-:Y:S01]  /*d0c0*/  HMMA.16816.F32.BF16 R96, R60, R106, R96 ;  /* 0x0000006a3c60723c */ /* 0x000fe20000041860 */
[----:B------:R-:W2:Y:S04]  /*d0d0*/  LDSM.16.M88.4 R60, [R156+0x800] ;  /* 0x000800009c3c783b */ /* 0x000ea80000000200 */
[----:B------:R-:W-:Y:S01]  /*d0e0*/  LDSM.16.M88.4 R104, [R170+0x2000] ;  /* 0x00200000aa68783b */ /* 0x000fe20000000200 */
[C---:B---3--:R-:W-:Y:S06]  /*d0f0*/  HMMA.16816.F32.BF16 R80, R8.reuse, R94, R80 ;  /* 0x0000005e0850723c */ /* 0x048fec0000041850 */
[C---:B------:R-:W-:Y:S01]  /*d100*/  HMMA.16816.F32.BF16 R84, R8.reuse, R92, R84 ;  /* 0x0000005c0854723c */ /* 0x040fe20000041854 */
[----:B------:R-:W-:Y:S05]  /*d110*/  LDSM.16.M88.4 R92, [R156+0x1000] ;  /* 0x001000009c5c783b */ /* 0x000fea0000000200 */
[C---:B----4-:R-:W-:Y:S06]  /*d120*/  HMMA.16816.F32.BF16 R76, R8.reuse, R88, R76 ;  /* 0x00000058084c723c */ /* 0x050fec000004184c */
[----:B------:R-:W-:Y:S01]  /*d130*/  HMMA.16816.F32.BF16 R72, R8, R90, R72 ;  /* 0x0000005a0848723c */ /* 0x000fe20000041848 */
[----:B------:R-:W3:Y:S05]  /*d140*/  LDSM.16.M88.4 R88, [R170+0x1800] ;  /* 0x00180000aa58783b */ /* 0x000eea0000000200 */
[C---:B-1----:R-:W-:Y:S06]  /*d150*/  HMMA.16816.F32.BF16 R80, R12.reuse, R66, R80 ;  /* 0x000000420c50723c */ /* 0x042fec0000041850 */
[----:B------:R-:W-:Y:S01]  /*d160*/  HMMA.16816.F32.BF16 R84, R12, R64, R84 ;  /* 0x000000400c54723c */ /* 0x000fe20000041854 */
[----:B------:R-:W1:Y:S05]  /*d170*/  LDSM.16.M88.4 R64, [R156+0x1800] ;  /* 0x001800009c40783b */ /* 0x000e6a0000000200 */
[C---:B------:R-:W-:Y:S06]  /*d180*/  HMMA.16816.F32.BF16 R68, R8.reuse, R132, R68 ;  /* 0x000000840844723c */ /* 0x040fec0000041844 */
[----:B------:R-:W-:Y:S06]  /*d190*/  HMMA.16816.F32.BF16 R24, R8, R134, R24 ;  /* 0x000000860818723c */ /* 0x000fec0000041818 */
[----:B--2---:R-:W-:Y:S01]  /*d1a0*/  HMMA.16816.F32.BF16 R76, R12, R60, R76 ;  /* 0x0000003c0c4c723c */ /* 0x004fe2000004184c */
[----:B------:R-:W-:-:S02]  /*d1b0*/  FSEL R165, R80, -INF , !P0 ;  /* 0xff80000050a57808 */ /* 0x000fc40004000000 */
[----:B------:R-:W-:Y:S02]  /*d1c0*/  ISETP.GE.AND P0, PT, R7, R53, PT ;  /* 0x000000350700720c */ /* 0x000fe40003f06270 */
[----:B------:R-:W-:Y:S01]  /*d1d0*/  FSEL R7, R82, -INF , !P2 ;  /* 0xff80000052077808 */ /* 0x000fe20005000000 */
[----:B------:R-:W-:Y:S01]  /*d1e0*/  HMMA.16816.F32.BF16 R72, R12, R62, R72 ;  /* 0x0000003e0c48723c */ /* 0x000fe20000041848 */
[----:B------:R-:W-:Y:S01]  /*d1f0*/  VIADD R60, R0, 0x11 ;  /* 0x00000011003c7836 */ /* 0x000fe20000000000 */
[----:B------:R-:W-:Y:S02]  /*d200*/  FSEL R213, R85, -INF , !P1 ;  /* 0xff80000055d57808 */ /* 0x000fe40004800000 */
[----:B------:R-:W-:Y:S02]  /*d210*/  FSEL R85, R83, -INF , !P4 ;  /* 0xff80000053557808 */ /* 0x000fe40006000000 */
[----:B---3--:R-:W-:Y:S01]  /*d220*/  HMMA.16816.F32.BF16 R20, R8, R88, R20 ;  /* 0x000000580814723c */ /* 0x008fe20000041814 */
[----:B------:R-:W-:-:S02]  /*d230*/  ISETP.GE.AND P1, PT, R60, R54, PT ;  /* 0x000000363c00720c */ /* 0x000fc40003f26270 */
[-C--:B------:R-:W-:Y:S02]  /*d240*/  ISETP.GE.AND P2, PT, R60, R53.reuse, PT ;  /* 0x000000353c00720c */ /* 0x080fe40003f46270 */
[----:B------:R-:W2:Y:S01]  /*d250*/  LDSM.16.M88.4 R60, [R170+0x2800] ;  /* 0x00280000aa3c783b */ /* 0x000ea20000000200 */
[----:B------:R-:W-:Y:S01]  /*d260*/  HMMA.16816.F32.BF16 R68, R12, R92, R68 ;  /* 0x0000005c0c44723c */ /* 0x000fe20000041844 */
[----:B------:R-:W-:Y:S02]  /*d270*/  FSEL R89, R81, -INF , !P3 ;  /* 0xff80000051597808 */ /* 0x000fe40005800000 */
[CC--:B------:R-:W-:Y:S01]  /*d280*/  ISETP.GE.AND P3, PT, R55.reuse, R54.reuse, PT ;  /* 0x000000363700720c */ /* 0x0c0fe20003f66270 */
[----:B------:R-:W3:Y:S01]  /*d290*/  LDSM.16.M88.4 R80, [R156+0x2000] ;  /* 0x002000009c50783b */ /* 0x000ee20000000200 */
[----:B------:R-:W-:Y:S01]  /*d2a0*/  ISETP.GE.AND P4, PT, R55, R53, PT ;  /* 0x000000353700720c */ /* 0x000fe20003f86270 */
[----:B------:R-:W-:Y:S01]  /*d2b0*/  HMMA.16816.F32.BF16 R16, R8, R90, R16 ;  /* 0x0000005a0810723c */ /* 0x000fe20000041810 */
[----:B------:R-:W-:Y:S01]  /*d2c0*/  FSEL R93, R76, -INF , !P5 ;  /* 0xff8000004c5d7808 */ /* 0x000fe20006800000 */
[----:B------:R-:W-:Y:S01]  /*d2d0*/  VIADD R76, R0, 0x19 ;  /* 0x00000019004c7836 */ /* 0x000fe20000000000 */
[----:B------:R-:W-:Y:S01]  /*d2e0*/  FSEL R211, R78, -INF , !P0 ;  /* 0xff8000004ed37808 */ /* 0x000fe20004000000 */
[----:B------:R-:W-:Y:S01]  /*d2f0*/  VIADD R55, R0, 0x20 ;  /* 0x0000002000377836 */ /* 0x000fe20000000000 */
[----:B------:R-:W-:Y:S01]  /*d300*/  FSEL R215, R77, -INF , !P1 ;  /* 0xff8000004dd77808 */ /* 0x000fe20004800000 */
[----:B------:R-:W-:Y:S01]  /*d310*/  HMMA.16816.F32.BF16 R24, R12, R94, R24 ;  /* 0x0000005e0c18723c */ /* 0x000fe20000041818 */
[----:B------:R-:W-:Y:S01]  /*d320*/  FSEL R219, R72, -INF , !P3 ;  /* 0xff80000048db7808 */ /* 0x000fe20005800000 */
[----:B------:R-:W-:Y:S01]  /*d330*/  VIADD R72, R0, 0x21 ;  /* 0x0000002100487836 */ /* 0x000fe20000000000 */
[----:B------:R-:W-:-:S02]  /*d340*/  ISETP.GE.AND P5, PT, R76, R54, PT ;  /* 0x000000364c00720c */ /* 0x000fc40003fa6270 */
[-C--:B------:R-:W-:Y:S01]  /*d350*/  ISETP.GE.AND P0, PT, R76, R53.reuse, PT ;  /* 0x000000354c00720c */ /* 0x080fe20003f06270 */
[----:B-1----:R-:W-:Y:S01]  /*d360*/  HMMA.16816.F32.BF16 R20, R12, R64, R20 ;  /* 0x000000400c14723c */ /* 0x002fe20000041814 */
[----:B------:R-:W-:Y:S02]  /*d370*/  FSEL R205, R74, -INF , !P4 ;  /* 0xff8000004acd7808 */ /* 0x000fe40006000000 */
[----:B------:R-:W-:Y:S02]  /*d380*/  FSEL R207, R79, -INF , !P2 ;  /* 0xff8000004fcf7808 */ /* 0x000fe40005000000 */
[----:B------:R-:W-:Y:S01]  /*d390*/  ISETP.GE.AND P3, PT, R72, R54, PT ;  /* 0x000000364800720c */ /* 0x000fe20003f66270 */
[----:B------:R-:W1:Y:S01]  /*d3a0*/  LDSM.16.M88.4 R76, [R156+0x2800] ;  /* 0x002800009c4c783b */ /* 0x000e620000000200 */
[----:B------:R-:W-:Y:S01]  /*d3b0*/  FSEL R217, R73, -INF , !P5 ;  /* 0xff80000049d97808 */ /* 0x000fe20006800000 */
[----:B------:R-:W-:Y:S01]  /*d3c0*/  VIADD R64, R0, 0x29 ;  /* 0x0000002900407836 */ /* 0x000fe20000000000 */
[----:B------:R-:W-:Y:S01]  /*d3d0*/  ISETP.GE.AND P4, PT, R72, R53, PT ;  /* 0x000000354800720c */ /* 0x000fe20003f86270 */
[----:B------:R-:W-:Y:S01]  /*d3e0*/  HMMA.16816.F32.BF16 R56, R8, R104, R56 ;  /* 0x000000680838723c */ /* 0x000fe20000041838 */
[----:B------:R-:W-:-:S02]  /*d3f0*/  FSEL R209, R75, -INF , !P0 ;  /* 0xff8000004bd17808 */ /* 0x000fc40004000000 */
[CC--:B------:R-:W-:Y:S01]  /*d400*/  ISETP.GE.AND P1, PT, R55.reuse, R54.reuse, PT ;  /* 0x000000363700720c */ /* 0x0c0fe20003f26270 */
[----:B------:R-:W4:Y:S01]  /*d410*/  LDSM.16.M88.4 R72, [R170+0x3000] ;  /* 0x00300000aa48783b */ /* 0x000f220000000200 */
[-C--:B------:R-:W-:Y:S01]  /*d420*/  ISETP.GE.AND P2, PT, R55, R53.reuse, PT ;  /* 0x000000353700720c */ /* 0x080fe20003f46270 */
[----:B------:R-:W-:Y:S01]  /*d430*/  VIADD R55, R0, 0x28 ;  /* 0x0000002800377836 */ /* 0x000fe20000000000 */
[----:B------:R-:W-:Y:S01]  /*d440*/  FSEL R65, R68, -INF , !P1 ;  /* 0xff80000044417808 */ /* 0x000fe20004800000 */
[----:B------:R-:W-:Y:S01]  /*d450*/  HMMA.16816.F32.BF16 R16, R12, R66, R16 ;  /* 0x000000420c10723c */ /* 0x000fe20000041810 */
[----:B------:R-:W-:Y:S02]  /*d460*/  FSEL R103, R70, -INF , !P2 ;  /* 0xff80000046677808 */ /* 0x000fe40005000000 */
[-C--:B------:R-:W-:Y:S02]  /*d470*/  ISETP.GE.AND P5, PT, R55, R54.reuse, PT ;  /* 0x000000363700720c */ /* 0x080fe40003fa6270 */
[----:B------:R-:W-:Y:S01]  /*d480*/  ISETP.GE.AND P1, PT, R64, R54, PT ;  /* 0x000000364000720c */ /* 0x000fe20003f26270 */
[----:B--2---:R-:W-:Y:S01]  /*d490*/  HMMA.16816.F32.BF16 R44, R8, R60, R44 ;  /* 0x0000003c082c723c */ /* 0x004fe2000004182c */
[----:B------:R-:W-:Y:S01]  /*d4a0*/  FSEL R201, R24, -INF , !P5 ;  /* 0xff80000018c97808 */ /* 0x000fe20006800000 */
[----:B------:R-:W-:Y:S01]  /*d4b0*/  VIADD R24, R0, 0x38 ;  /* 0x0000003800187836 */ /* 0x000fe20000000000 */
[----:B------:R-:W-:-:S02]  /*d4c0*/  ISETP.GE.AND P2, PT, R64, R53, PT ;  /* 0x000000354000720c */ /* 0x000fc40003f46270 */
[-C--:B------:R-:W-:Y:S01]  /*d4d0*/  ISETP.GE.AND P0, PT, R55, R53.reuse, PT ;  /* 0x000000353700720c */ /* 0x080fe20003f06270 */
[----:B------:R-:W-:Y:S01]  /*d4e0*/  VIADD R55, R0, 0x30 ;  /* 0x0000003000377836 */ /* 0x000fe20000000000 */
[----:B------:R-:W-:Y:S01]  /*d4f0*/  FSEL R203, R25, -INF , !P1 ;  /* 0xff80000019cb7808 */ /* 0x000fe20004800000 */
[C---:B------:R-:W-:Y:S01]  /*d500*/  HMMA.16816.F32.BF16 R40, R8.reuse, R62, R40 ;  /* 0x0000003e0828723c */ /* 0x040fe20000041828 */
[----:B------:R-:W-:Y:S01]  /*d510*/  FSEL R199, R27, -INF , !P2 ;  /* 0xff8000001bc77808 */ /* 0x000fe20005000000 */
[----:B------:R-:W-:Y:S01]  /*d520*/  LDSM.16.M88.4 R60, [R156+0x3000] ;  /* 0x003000009c3c783b */ /* 0x000fe20000000200 */
[----:B------:R-:W-:Y:S02]  /*d530*/  FSEL R195, R26, -INF , !P0 ;  /* 0xff8000001ac37808 */ /* 0x000fe40004000000 */
[C---:B------:R-:W-:Y:S01]  /*d540*/  ISETP.GE.AND P1, PT, R24.reuse, R54, PT ;  /* 0x000000361800720c */ /* 0x040fe20003f26270 */
[----:B------:R-:W-:Y:S01]  /*d550*/  HMMA.16816.F32.BF16 R48, R8, R106, R48 ;  /* 0x0000006a0830723c */ /* 0x000fe20000041830 */
[----:B------:R-:W-:-:S02]  /*d560*/  ISETP.GE.AND P2, PT, R24, R53, PT ;  /* 0x000000351800720c */ /* 0x000fc40003f46270 */
[----:B------:R-:W2:Y:S01]  /*d570*/  LDSM.16.M88.4 R24, [R170+0x3800] ;  /* 0x00380000aa18783b */ /* 0x000ea20000000200 */
[----:B------:R-:W-:Y:S02]  /*d580*/  FSEL R197, R69, -INF , !P3 ;  /* 0xff80000045c57808 */ /* 0x000fe40005800000 */
[----:B------:R-:W-:Y:S01]  /*d590*/  FSEL R67, R71, -INF , !P4 ;  /* 0xff80000047437808 */ /* 0x000fe20006000000 */
[C---:B---3--:R-:W-:Y:S01]  /*d5a0*/  HMMA.16816.F32.BF16 R56, R12.reuse, R80, R56 ;  /* 0x000000500c38723c */ /* 0x048fe20000041838 */
[CC--:B------:R-:W-:Y:S02]  /*d5b0*/  ISETP.GE.AND P3, PT, R55.reuse, R54.reuse, PT ;  /* 0x000000363700720c */ /* 0x0c0fe40003f66270 */
[----:B------:R-:W-:Y:S01]  /*d5c0*/  ISETP.GE.AND P4, PT, R55, R53, PT ;  /* 0x000000353700720c */ /* 0x000fe20003f86270 */
[----:B------:R-:W-:Y:S01]  /*d5d0*/  VIADD R55, R0, 0x31 ;  /* 0x0000003100377836 */ /* 0x000fe20000000000 */
[----:B------:R-:W-:Y:S01]  /*d5e0*/  FSEL R149, R20, -INF , !P3 ;  /* 0xff80000014957808 */ /* 0x000fe20005800000 */
[----:B------:R-:W-:Y:S01]  /*d5f0*/  VIADD R20, R0, 0x40 ;  /* 0x0000004000147836 */ /* 0x000fe20000000000 */
[----:B------:R-:W-:Y:S01]  /*d600*/  FSEL R145, R22, -INF , !P4 ;  /* 0xff80000016917808 */ /* 0x000fe20006000000 */
[----:B-1----:R-:W-:Y:S01]  /*d610*/  HMMA.16816.F32.BF16 R44, R12, R76, R44 ;  /* 0x0000004c0c2c723c */ /* 0x002fe2000004182c */
[----:B------:R-:W-:-:S02]  /*d620*/  ISETP.GE.AND P5, PT, R55, R54, PT ;  /* 0x000000363700720c */ /* 0x000fc40003fa6270 */
[-C--:B------:R-:W-:Y:S01]  /*d630*/  ISETP.GE.AND P0, PT, R55, R53.reuse, PT ;  /* 0x000000353700720c */ /* 0x080fe20003f06270 */
[----:B------:R-:W-:Y:S01]  /*d640*/  VIADD R55, R0, 0x39 ;  /* 0x0000003900377836 */ /* 0x000fe20000000000 */
[----:B------:R-:W-:Y:S01]  /*d650*/  FSEL R189, R16, -INF , !P1 ;  /* 0xff80000010bd7808 */ /* 0x000fe20004800000 */
[----:B------:R-:W-:Y:S01]  /*d660*/  VIADD R16, R0, 0x48 ;  /* 0x0000004800107836 */ /* 0x000fe20000000000 */
[C---:B----4-:R-:W-:Y:S01]  /*d670*/  HMMA.16816.F32.BF16 R36, R8.reuse, R72, R36 ;  /* 0x000000480824723c */ /* 0x050fe20000041824 */
[----:B------:R-:W-:Y:S02]  /*d680*/  FSEL R151, R18, -INF , !P2 ;  /* 0xff80000012977808 */ /* 0x000fe40005000000 */
[C---:B------:R-:W-:Y:S02]  /*d690*/  ISETP.GE.AND P3, PT, R55.reuse, R54, PT ;  /* 0x000000363700720c */ /* 0x040fe40003f66270 */
[----:B------:R-:W-:Y:S01]  /*d6a0*/  ISETP.GE.AND P4, PT, R55, R53, PT ;  /* 0x000000353700720c */ /* 0x000fe20003f86270 */
[----:B------:R-:W-:Y:S01]  /*d6b0*/  HMMA.16816.F32.BF16 R32, R8, R74, R32 ;  /* 0x0000004a0820723c */ /* 0x000fe20000041820 */
[----:B------:R-:W-:-:S02]  /*d6c0*/  FSEL R191, R17, -INF , !P3 ;  /* 0xff80000011bf7808 */ /* 0x000fc40005800000 */
[----:B------:R-:W-:Y:S02]  /*d6d0*/  FSEL R155, R19, -INF , !P4 ;  /* 0xff800000139b7808 */ /* 0x000fe40006000000 */
[CC--:B------:R-:W-:Y:S01]  /*d6e0*/  ISETP.GE.AND P3, PT, R16.reuse, R54.reuse, PT ;  /* 0x000000361000720c */ /* 0x0c0fe20003f66270 */
[C---:B------:R-:W-:Y:S01]  /*d6f0*/  HMMA.16816.F32.BF16 R48, R12.reuse, R82, R48 ;  /* 0x000000520c30723c */ /* 0x040fe20000041830 */
[----:B------:R-:W-:Y:S02]  /*d700*/  ISETP.GE.AND P4, PT, R16, R53, PT ;  /* 0x000000351000720c */ /* 0x000fe40003f86270 */
[----:B------:R-:W1:Y:S01]  /*d710*/  LDSM.16.M88.4 R16, [R156+0x3800] ;  /* 0x003800009c10783b */ /* 0x000e620000000200 */
[----:B------:R-:W-:Y:S01]  /*d720*/  FSEL R153, R21, -INF , !P5 ;  /* 0xff80000015997808 */ /* 0x000fe20006800000 */
[----:B------:R-:W-:Y:S01]  /*d730*/  VIADD R21, R0, 0x51 ;  /* 0x0000005100157836 */ /* 0x000fe20000000000 */
[----:B------:R-:W-:Y:S01]  /*d740*/  FSEL R143, R23, -INF , !P0 ;  /* 0xff800000178f7808 */ /* 0x000fe20004000000 */
[----:B------:R-:W-:Y:S01]  /*d750*/  HMMA.16816.F32.BF16 R40, R12, R78, R40 ;  /* 0x0000004e0c28723c */ /* 0x000fe20000041828 */
[----:B------:R-:W-:Y:S01]  /*d760*/  ISETP.GE.AND P5, PT, R20, R54, PT ;  /* 0x000000361400720c */ /* 0x000fe20003fa6270 */
[----:B------:R-:W-:-:S04]  /*d770*/  DEPBAR.LE SB0, 0x0 ;  /* 0x000080000000791a */ /* 0x000fc80000000000 */
[----:B--2---:R-:W-:Y:S01]  /*d780*/  HMMA.16816.F32.BF16 R28, R8, R24, R28 ;  /* 0x00000018081c723c */ /* 0x004fe2000004181c */
[-C--:B------:R-:W-:Y:S01]  /*d790*/  ISETP.GE.AND P0, PT, R20, R53.reuse, PT ;  /* 0x000000351400720c */ /* 0x080fe20003f06270 */
[----:B------:R-:W-:Y:S01]  /*d7a0*/  VIADD R20, R0, 0x41 ;  /* 0x0000004100147836 */ /* 0x000fe20000000000 */
[----:B------:R-:W-:Y:S02]  /*d7b0*/  FSEL R129, R56, -INF , !P5 ;  /* 0xff80000038817808 */ /* 0x000fe40006800000 */
[----:B------:R-:W-:Y:S01]  /*d7c0*/  FSEL R133, R58, -INF , !P0 ;  /* 0xff8000003a857808 */ /* 0x000fe20004000000 */
[C---:B------:R-:W-:Y:S01]  /*d7d0*/  HMMA.16816.F32.BF16 R36, R12.reuse, R60, R36 ;  /* 0x0000003c0c24723c */ /* 0x040fe20000041824 */
[----:B------:R-:W-:Y:S01]  /*d7e0*/  BAR.SYNC.DEFER_BLOCKING 0x0 ;  /* 0x0000000000007b1d */ /* 0x000fe20000010000 */
[C---:B------:R-:W-:Y:S02]  /*d7f0*/  ISETP.GE.AND P1, PT, R20.reuse, R54, PT ;  /* 0x000000361400720c */ /* 0x040fe40003f26270 */
[----:B------:R-:W-:Y:S01]  /*d800*/  ISETP.GE.AND P2, PT, R20, R53, PT ;  /* 0x000000351400720c */ /* 0x000fe20003f46270 */
[----:B------:R-:W-:Y:S01]  /*d810*/  VIADD R20, R0, 0x49 ;  /* 0x0000004900147836 */ /* 0x000fe20000000000 */
[----:B------:R-:W-:Y:S01]  /*d820*/  HMMA.16816.F32.BF16 R32, R12, R62, R32 ;  /* 0x0000003e0c20723c */ /* 0x000fe20000041820 */
[----:B------:R-:W-:-:S02]  /*d830*/  FSEL R135, R50, -INF , !P4 ;  /* 0xff80000032877808 */ /* 0x000fc40006000000 */
[-C--:B------:R-:W-:Y:S02]  /*d840*/  ISETP.GE.AND P4, PT, R21, R53.reuse, PT ;  /* 0x000000351500720c */ /* 0x080fe40003f86270 */
[CC--:B------:R-:W-:Y:S01]  /*d850*/  ISETP.GE.AND P5, PT, R20.reuse, R54.reuse, PT ;  /* 0x000000361400720c */ /* 0x0c0fe20003fa6270 */
[----:B------:R-:W-:Y:S01]  /*d860*/  HMMA.16816.F32.BF16 R96, R8, R26, R96 ;  /* 0x0000001a0860723c */ /* 0x000fe20000041860 */
[-C--:B------:R-:W-:Y:S01]  /*d870*/  ISETP.GE.AND P0, PT, R20, R53.reuse, PT ;  /* 0x000000351400720c */ /* 0x080fe20003f06270 */
[C---:B------:R-:W-:Y:S01]  /*d880*/  VIADD R20, R0.reuse, 0x50 ;  /* 0x0000005000147836 */ /* 0x040fe20000000000 */
[----:B------:R-:W-:Y:S02]  /*d890*/  FSEL R137, R57, -INF , !P1 ;  /* 0xff80000039897808 */ /* 0x000fe40004800000 */
[----:B------:R-:W-:Y:S02]  /*d8a0*/  FSEL R117, R59, -INF , !P2 ;  /* 0xff8000003b757808 */ /* 0x000fe40005000000 */
[----:B------:R-:W-:Y:S01]  /*d8b0*/  VIADD R8, R0, 0x60 ;  /* 0x0000006000087836 */ /* 0x000fe20000000000 */
[----:B------:R-:W-:Y:S01]  /*d8c0*/  ISETP.GE.AND P1, PT, R20, R54, PT ;  /* 0x000000361400720c */ /* 0x000fe20003f26270 */
[----:B------:R-:W-:Y:S01]  /*d8d0*/  VIADD R9, R0, 0x61 ;  /* 0x0000006100097836 */ /* 0x000fe20000000000 */
[----:B------:R-:W-:Y:S01]  /*d8e0*/  ISETP.GE.AND P2, PT, R20, R53, PT ;  /* 0x000000351400720c */ /* 0x000fe20003f46270 */
[----:B------:R-:W-:Y:S01]  /*d8f0*/  VIADD R20, R0, 0x58 ;  /* 0x0000005800147836 */ /* 0x000fe20000000000 */
[----:B-1----:R-:W-:Y:S01]  /*d900*/  HMMA.16816.F32.BF16 R28, R12, R16, R28 ;  /* 0x000000100c1c723c */ /* 0x002fe2000004181c */
[----:B------:R-:W-:-:S02]  /*d910*/  FSEL R107, R47, -INF , !P4 ;  /* 0xff8000002f6b7808 */ /* 0x000fc40006000000 */
[----:B------:R-:W-:Y:S02]  /*d920*/  FSEL R141, R48, -INF , !P3 ;  /* 0xff800000308d7808 */ /* 0x000fe40005800000 */
[CC--:B------:R-:W-:Y:S02]  /*d930*/  ISETP.GE.AND P4, PT, R8.reuse, R54.reuse, PT ;  /* 0x000000360800720c */ /* 0x0c0fe40003f86270 */
[-C--:B------:R-:W-:Y:S01]  /*d940*/  ISETP.GE.AND P6, PT, R8, R53.reuse, PT ;  /* 0x000000350800720c */ /* 0x080fe20003fc6270 */
[C---:B------:R-:W-:Y:S01]  /*d950*/  VIADD R8, R0.reuse, 0x68 ;  /* 0x0000006800087836 */ /* 0x040fe20000000000 */
        /* <DEDUP_REMOVED lines=8> */
[----:B------:R-:W-:Y:S01]  /*d9e0*/  ISETP.NE.AND P4, PT, R6, RZ, PT ;  /* 0x000000ff0600720c */ /* 0x000fe20003f85270 */
[----:B------:R-:W-:Y:S01]  /*d9f0*/  VIADD R6, R0, 0x70 ;  /* 0x0000007000067836 */ /* 0x000fe20000000000 */
[-C--:B------:R-:W-:Y:S02]  /*da00*/  ISETP.GE.AND P5, PT, R20, R54.reuse, PT ;  /* 0x000000361400720c */ /* 0x080fe40003fa6270 */
[----:B------:R-:W-:-:S02]  /*da10*/  ISETP.GE.AND P3, PT, R8, R54, PT ;  /* 0x000000360800720c */ /* 0x000fc40003f66270 */
[----:B------:R-:W-:Y:S02]  /*da20*/  FSEL R109, R42, -INF , !P1 ;  /* 0xff8000002a6d7808 */ /* 0x000fe40004800000 */
[----:B------:R-:W-:Y:S02]  /*da30*/  ISETP.GE.AND P1, PT, R9, R54, PT ;  /* 0x000000360900720c */ /* 0x000fe40003f26270 */
[----:B------:R-:W-:Y:S02]  /*da40*/  FSEL R139, R51, -INF , !P0 ;  /* 0xff800000338b7808 */ /* 0x000fe40004000000 */
[----:B------:R-:W-:Y:S02]  /*da50*/  FSEL R127, R40, -INF , !P5 ;  /* 0xff800000287f7808 */ /* 0x000fe40006800000 */
[----:B------:R-:W-:Y:S02]  /*da60*/  FSEL R47, R38, -INF , !P6 ;  /* 0xff800000262f7808 */ /* 0x000fe40007000000 */
[----:B------:R-:W-:-:S02]  /*da70*/  FSEL R49, R32, -INF , !P3 ;  /* 0xff80000020317808 */ /* 0x000fc40005800000 */
[-C--:B------:R-:W-:Y:S02]  /*da80*/  ISETP.GE.AND P0, PT, R21, R53.reuse, PT ;  /* 0x000000351500720c */ /* 0x080fe40003f06270 */
[-C--:B------:R-:W-:Y:S02]  /*da90*/  ISETP.GE.AND P5, PT, R9, R53.reuse, PT ;  /* 0x000000350900720c */ /* 0x080fe40003fa6270 */
[C---:B------:R-:W-:Y:S02]  /*daa0*/  ISETP.GE.AND P6, PT, R6.reuse, R54, PT ;  /* 0x000000360600720c */ /* 0x040fe40003fc6270 */
[----:B------:R-:W-:Y:S01]  /*dab0*/  ISETP.GE.AND P3, PT, R6, R53, PT ;  /* 0x000000350600720c */ /* 0x000fe20003f66270 */
[----:B------:R-:W-:Y:S01]  /*dac0*/  VIADD R6, R0, 0x71 ;  /* 0x0000007100067836 */ /* 0x000fe20000000000 */
[----:B------:R-:W-:Y:S02]  /*dad0*/  P2R R9, PR, RZ, 0x2 ;  /* 0x00000002ff097803 */ /* 0x000fe40000000000 */
[----:B------:R-:W-:-:S02]  /*dae0*/  FSEL R111, R46, -INF , !P2 ;  /* 0xff8000002e6f7808 */ /* 0x000fc40005000000 */
[-C--:B------:R-:W-:Y:S02]  /*daf0*/  ISETP.GE.AND P2, PT, R21, R54.reuse, PT ;  /* 0x000000361500720c */ /* 0x080fe40003f46270 */
[----:B------:R-:W-:Y:S02]  /*db00*/  FSEL R113, R43, -INF , !P0 ;  /* 0xff8000002b717808 */ /* 0x000fe40004000000 */
[----:B------:R-:W-:Y:S01]  /*db10*/  ISETP.NE.AND P0, PT, R9, RZ, PT ;  /* 0x000000ff0900720c */ /* 0x000fe20003f05270 */
[----:B------:R-:W-:Y:S01]  /*db20*/  VIADD R9, R0, 0x69 ;  /* 0x0000006900097836 */ /* 0x000fe20000000000 */
[----:B------:R-:W-:Y:S01]  /*db30*/  ISETP.GE.AND P1, PT, R8, R53, PT ;  /* 0x000000350800720c */ /* 0x000fe20003f26270 */
[----:B------:R-:W-:Y:S01]  /*db40*/  VIADD R8, R0, 0x78 ;  /* 0x0000007800087836 */ /* 0x000fe20000000000 */
[----:B------:R-:W-:Y:S02]  /*db50*/  FSEL R43, R39, -INF , !P5 ;  /* 0xff800000272b7808 */ /* 0x000fe40006800000 */
[----:B------:R-:W-:-:S02]  /*db60*/  ISETP.GE.AND P5, PT, R6, R54, PT ;  /* 0x000000360600720c */ /* 0x000fc40003fa6270 */
[----:B------:R-:W-:Y:S02]  /*db70*/  FSEL R131, R41, -INF , !P2 ;  /* 0xff80000029837808 */ /* 0x000fe40005000000 */
[----:B------:R-:W-:Y:S02]  /*db80*/  FSEL R41, R34, -INF , !P1 ;  /* 0xff80000022297808 */ /* 0x000fe40004800000 */
[----:B------:R-:W-:Y:S02]  /*db90*/  FSEL R51, R37, -INF , !P0 ;  /* 0xff80000025337808 */ /* 0x000fe40004000000 */
[----:B------:R-:W-:Y:S02]  /*dba0*/  FSEL R34, R29, -INF , !P5 ;  /* 0xff8000001d227808 */ /* 0x000fe40006800000 */
[C---:B------:R-:W-:Y:S02]  /*dbb0*/  ISETP.GE.AND P2, PT, R9.reuse, R54, PT ;  /* 0x000000360900720c */ /* 0x040fe40003f46270 */
[----:B------:R-:W-:-:S02]  /*dbc0*/  ISETP.GE.AND P0, PT, R9, R53, PT ;  /* 0x000000350900720c */ /* 0x000fc40003f06270 */
[----:B------:R-:W-:Y:S02]  /*dbd0*/  ISETP.GE.AND P5, PT, R52, 0x2, PT ;  /* 0x000000023400780c */ /* 0x000fe40003fa6270 */
[-C--:B------:R-:W-:Y:S02]  /*dbe0*/  ISETP.GE.AND P1, PT, R6, R53.reuse, PT ;  /* 0x000000350600720c */ /* 0x080fe40003f26270 */
[----:B------:R-:W-:Y:S02]  /*dbf0*/  FSEL R57, R33, -INF , !P2 ;  /* 0xff80000021397808 */ /* 0x000fe40005000000 */
[----:B------:R-:W-:Y:S02]  /*dc00*/  FSEL R39, R35, -INF , !P0 ;  /* 0xff80000023277808 */ /* 0x000fe40004000000 */
[C---:B------:R-:W-:Y:S02]  /*dc10*/  ISETP.GE.AND P0, PT, R0.reuse, R54, PT ;  /* 0x000000360000720c */ /* 0x040fe40003f06270 */
[C---:B------:R-:W-:Y:S01]  /*dc20*/  ISETP.GE.AND P2, PT, R0.reuse, R53, PT ;  /* 0x000000350000720c */ /* 0x040fe20003f46270 */
[----:B------:R-:W-:Y:S01]  /*dc30*/  VIADD R0, R0, 0x79 ;  /* 0x0000007900007836 */ /* 0x000fe20000000000 */
[----:B------:R-:W-:-:S02]  /*dc40*/  P2R R6, PR, RZ, 0x2 ;  /* 0x00000002ff067803 */ /* 0x000fc40000000000 */
[----:B------:R-:W-:Y:S02]  /*dc50*/  FSEL R87, R87, -INF , !P4 ;  /* 0xff80000057577808 */ /* 0x000fe40006000000 */
[----:B------:R-:W-:Y:S02]  /*dc60*/  FSEL R35, R28, -INF , !P6 ;  /* 0xff8000001c237808 */ /* 0x000fe40007000000 */
[----:B------:R-:W-:Y:S02]  /*dc70*/  FSEL R25, R30, -INF , !P3 ;  /* 0xff8000001e197808 */ /* 0x000fe40005800000 */
[----:B------:R-:W-:Y:S02]  /*dc80*/  FSEL R11, R84, -INF , !P0 ;  /* 0xff800000540b7808 */ /* 0x000fe40004000000 */
[C---:B------:R-:W-:Y:S02]  /*dc90*/  ISETP.GE.AND P4, PT, R8.reuse, R54, PT ;  /* 0x000000360800720c */ /* 0x040fe40003f86270 */
[----:B------:R-:W-:-:S02]  /*dca0*/  ISETP.GE.AND P1, PT, R8, R53, PT ;  /* 0x000000350800720c */ /* 0x000fc40003f26270 */
[----:B------:R-:W-:Y:S02]  /*dcb0*/  ISETP.NE.AND P6, PT, R6, RZ, PT ;  /* 0x000000ff0600720c */ /* 0x000fe40003fc5270 */
[C---:B------:R-:W-:Y:S02]  /*dcc0*/  ISETP.GE.AND P3, PT, R0.reuse, R54, PT ;  /* 0x000000360000720c */ /* 0x040fe40003f66270 */
[----:B------:R-:W-:Y:S02]  /*dcd0*/  ISETP.GE.AND P0, PT, R0, R53, PT ;  /* 0x000000350000720c */ /* 0x000fe40003f06270 */
[----:B------:R-:W-:Y:S02]  /*dce0*/  FSEL R9, R86, -INF , !P2 ;  /* 0xff80000056097808 */ /* 0x000fe40005000000 */
[----:B------:R-:W-:Y:S02]  /*dcf0*/  FSEL R27, R31, -INF , !P6 ;  /* 0xff8000001f1b7808 */ /* 0x000fe40007000000 */
[----:B------:R-:W-:-:S02]  /*dd00*/  FSEL R37, R96, -INF , !P4 ;  /* 0xff80000060257808 */ /* 0x000fc40006000000 */
[----:B------:R-:W-:Y:S02]  /*dd10*/  FSEL R21, R98, -INF , !P1 ;  /* 0xff80000062157808 */ /* 0x000fe40004800000 */
[----:B------:R-:W-:Y:S02]  /*dd20*/  FSEL R36, R97, -INF , !P3 ;  /* 0xff80000061247808 */ /* 0x000fe40005800000 */
[----:B------:R-:W-:Y:S01]  /*dd30*/  FSEL R20, R99, -INF , !P0 ;  /* 0xff80000063147808 */ /* 0x000fe20004000000 */
[----:B------:R-:W-:Y:S06]  /*dd40*/  @!P5 BRA `(.L_x_5680) ;  /* 0x0000000800a4d947 */ /* 0x000fec0003800000 */
[----:B------:R-:W-:-:S13]  /*dd50*/  ISETP.NE.AND P6, PT, R181, RZ, PT ;  /* 0x000000ffb500720c */ /* 0x000fda0003fc5270 */
[----:B------:R-:W-:Y:S05]  /*dd60*/  @!P6 BRA `(.L_x_5681) ;  /* 0x0000000000f4e947 */ /* 0x000fea0003800000 */
[----:B------:R-:W1:Y:S01]  /*dd70*/  LDC R13, c[0x0][0x380] ;  /* 0x0000e000ff0d7b82 */ /* 0x000e620000000800 */
[C---:B------:R-:W-:Y:S01]  /*dd80*/  IADD3 R12, R2.reuse, -0x80, RZ ;  /* 0xffffff80020c7810 */ /* 0x040fe20007ffe0ff */
[----:B------:R-:W-:Y:S01]  /*dd90*/  ULDC.64 UR8, c[0x0][0x248] ;  /* 0x0000920000087ab9 */ /* 0x000fe20000000a00 */
[----:B------:R-:W-:Y:S02]  /*dda0*/  IABS R8, R2 ;  /* 0x0000000200087213 */ /* 0x000fe40000000000 */
[----:B------:R-:W-:Y:S02]  /*ddb0*/  IABS R6, R12 ;  /* 0x0000000c00067213 */ /* 0x000fe40000000000 */
[-C--:B-1----:R-:W-:Y:S02]  /*ddc0*/  IABS R0, R13.reuse ;  /* 0x0000000d00007213 */ /* 0x082fe40000000000 */
[-C--:B------:R-:W-:Y:S02]  /*ddd0*/  LOP3.LUT R2, R2, R13.reuse, RZ, 0x3c, !PT ;  /* 0x0000000d02027212 */ /* 0x080fe400078e3cff */
[----:B------:R-:W1:Y:S01]  /*dde0*/  I2F.RP R10, R0 ;  /* 0x00000000000a7306 */ /* 0x000e620000209400 */
[----:B------:R-:W-:-:S02]  /*ddf0*/  LOP3.LUT R12, R12, R13, RZ, 0x3c, !PT ;  /* 0x0000000d0c0c7212 */ /* 0x000fc400078e3cff */
[----:B------:R-:W-:Y:S02]  /*de00*/  ISETP.GE.AND P4, PT, R2, RZ, PT ;  /* 0x000000ff0200720c */ /* 0x000fe40003f86270 */
[----:B------:R-:W-:-:S03]  /*de10*/  LOP3.LUT R2, RZ, R13, RZ, 0x33, !PT ;  /* 0x0000000dff027212 */ /* 0x000fc600078e33ff */
        /* <DEDUP_REMOVED lines=25> */
[----:B------:R-:W-:Y:S02]  /*dfb0*/  @!P4 IADD3 R14, -R14, RZ, RZ ;  /* 0x000000ff0e0ec210 */ /* 0x000fe40007ffe1ff */
[----:B------:R-:W-:Y:S02]  /*dfc0*/  @!P1 IMAD.MOV R10, RZ, RZ, -R10 ;  /* 0x000000ffff0a9224 */ /* 0x000fe400078e0a0a */
[----:B------:R-:W-:-:S03]  /*dfd0*/  SEL R15, R2, R14, !P0 ;  /* 0x0000000e020f7207 */ /* 0x000fc60004000000 */
[----:B------:R-:W-:Y:S02]  /*dfe0*/  SEL R2, R2, R10, !P0 ;  /* 0x0000000a02027207 */ /* 0x000fe40004000000 */
[----:B------:R-:W-:-:S04]  /*dff0*/  IMAD.WIDE R16, R15, 0x4, R182 ;  /* 0x000000040f107825 */ /* 0x000fc800078e02b6 */
[----:B------:R-:W-:Y:S02]  /*e000*/  IMAD.WIDE R22, R2, 0x4, R182 ;  /* 0x0000000402167825 */ /* 0x000fe400078e02b6 */
[----:B------:R-:W2:Y:S04]  /*e010*/  LDG.E R17, desc[UR6][R16.64] ;  /* 0x0000000610117981 */ /* 0x000ea8000c1e1900 */
[----:B------:R-:W2:Y:S01]  /*e020*/  LDG.E R0, desc[UR6][R22.64] ;  /* 0x0000000616007981 */ /* 0x000ea2000c1e1900 */
[----:B------:R-:W-:Y:S01]  /*e030*/  IADD3 R6, R15, -R2, RZ ;  /* 0x800000020f067210 */ /* 0x000fe20007ffe0ff */
[----:B------:R-:W-:-:S04]  /*e040*/  IMAD.U32 R15, RZ, RZ, UR8 ;  /* 0x00000008ff0f7e24 */ /* 0x000fc8000f8e00ff */
[----:B------:R-:W-:-:S04]  /*e050*/  IMAD R6, R6, R13, -0x80 ;  /* 0xffffff8006067424 */ /* 0x000fc800078e020d */
[----:B------:R-:W-:Y:S01]  /*e060*/  IMAD.WIDE.U32 R18, R6, R15, RZ ;  /* 0x0000000f06127225 */ /* 0x000fe200078e00ff */
[----:B------:R-:W-:-:S05]  /*e070*/  SHF.R.S32.HI R2, RZ, 0x1f, R6 ;  /* 0x0000001fff027819 */ /* 0x000fca0000011406 */
[----:B------:R-:W-:-:S04]  /*e080*/  IMAD R13, R2, R15, RZ ;  /* 0x0000000f020d7224 */ /* 0x000fc800078e02ff */
[----:B------:R-:W-:Y:S01]  /*e090*/  IMAD R13, R6, UR9, R13 ;  /* 0x00000009060d7c24 */ /* 0x000fe2000f8e020d */
[----:B------:R-:W-:-:S03]  /*e0a0*/  ULDC.64 UR8, c[0x0][0x230] ;  /* 0x00008c0000087ab9 */ /* 0x000fc60000000a00 */
        /* <DEDUP_REMOVED lines=9> */
.L_x_5681:
[----:B------:R-:W1:Y:S02]  /*e140*/  LDC R15, c[0x0][0x248] ;  /* 0x00009200ff0f7b82 */ /* 0x000e640000000800 */
[----:B-1----:R-:W-:-:S05]  /*e150*/  IMAD.SHL.U32 R17, R15, 0x80, RZ ;  /* 0x000000800f117824 */ /* 0x002fca00078e00ff */
[----:B------:R-:W-:-:S04]  /*e160*/  IADD3 R17, -R17, RZ, RZ ;  /* 0x000000ff11117210 */ /* 0x000fc80007ffe1ff */
[----:B------:R-:W-:-:S07]  /*e170*/  SHF.R.S32.HI R6, RZ, 0x1f, R17 ;  /* 0x0000001fff067819 */ /* 0x000fce0000011411 */
.L_x_5682:
[----:B------:R-:W-:Y:S01]  /*e180*/  ULDC UR5, c[0x0][0x2d0] ;  /* 0x0000b40000057ab9 */ /* 0x000fe20000000800 */
[----:B------:R-:W-:Y:S01]  /*e190*/  BSSY B0, `(.L_x_5683) ;  /* 0x0000061000007945 */ /* 0x000fe20003800000 */
[----:B------:R-:W-:-:S13]  /*e1a0*/  ISETP.GE.AND P0, PT, R100, UR5, PT ;  /* 0x0000000564007c0c */ /* 0x000fda000bf06270 */
[----:B------:R-:W1:Y:S01]  /*e1b0*/  @!P0 LDC R29, c[0x0][0x24c] ;  /* 0x00009300ff1d8b82 */ /* 0x000e620000000800 */
[-C--:B------:R-:W-:Y:S01]  /*e1c0*/  @!P0 IADD3 R13, P2, P1, R17, R122.reuse, R178 ;  /* 0x0000007a110d8210 */ /* 0x080fe2000795e0b2 */
[----:B------:R-:W-:Y:S01]  /*e1d0*/  @!P0 IMAD.MOV.U32 R124, RZ, RZ, R122 ;  /* 0x000000ffff7c8224 */ /* 0x000fe200078e007a */
[----:B------:R2:W-:Y:S02]  /*e1e0*/  @P0 STS.128 [R187+0x2000], RZ ;  /* 0x002000ffbb000388 */ /* 0x0005e40000000c00 */
[----:B------:R-:W-:Y:S01]  /*e1f0*/  @!P0 IADD3.X R0, R6, R125, R177, P2, P1 ;  /* 0x0000007d06008210 */ /* 0x000fe200017e24b1 */
[----:B------:R-:W-:Y:S01]  /*e200*/  @!P0 IMAD.WIDE.U32 R32, R15, 0x30, R124 ;  /* 0x000000300f208825 */ /* 0x000fe200078e007c */
[----:B------:R-:W-:Y:S01]  /*e210*/  @!P0 LEA R58, P1, R13, UR12, 0x1 ;  /* 0x0000000c0d3a8c11 */ /* 0x000fe2000f8208ff */
[----:B------:R-:W3:Y:S01]  /*e220*/  @!P0 LDC R31, c[0x0][0x24c] ;  /* 0x00009300ff1f8b82 */ /* 0x000ee20000000800 */
[----:B------:R-:W-:Y:S02]  /*e230*/  @!P0 LEA R8, P2, R15, R122, 0x5 ;  /* 0x0000007a0f088211 */ /* 0x000fe400078428ff */
[----:B------:R-:W-:-:S02]  /*e240*/  @!P0 LEA.HI.X R59, R13, UR13, R0, 0x1, P1 ;  /* 0x0000000d0d3b8c11 */ /* 0x000fc400088f0c00 */
[C---:B------:R-:W-:Y:S02]  /*e250*/  @!P0 LEA R44, P1, R17.reuse, R184, 0x1 ;  /* 0x000000b8112c8211 */ /* 0x040fe400078208ff */
[C---:B------:R-:W-:Y:S01]  /*e260*/  @!P0 IADD3 R19, P3, R17.reuse, R8, RZ ;  /* 0x0000000811138210 */ /* 0x040fe20007f7e0ff */
[----:B------:R-:W4:Y:S01]  /*e270*/  @!P0 LDC R13, c[0x0][0x24c] ;  /* 0x00009300ff0d8b82 */ /* 0x000f220000000800 */
[C---:B------:R-:W-:Y:S02]  /*e280*/  @!P0 LEA.HI.X R45, R17.reuse, R185, R6, 0x1, P1 ;  /* 0x000000b9112d8211 */ /* 0x040fe400008f0c06 */
[----:B------:R-:W-:Y:S01]  /*e290*/  @!P0 IADD3 R23, P1, R17, R32, RZ ;  /* 0x0000002011178210 */ /* 0x000fe20007f3e0ff */
[----:B------:R-:W-:Y:S02]  /*e2a0*/  @!P0 IMAD.MOV.U32 R32, RZ, RZ, R122 ;  /* 0x000000ffff208224 */ /* 0x000fe400078e007a */
[----:B------:R-:W-:Y:S01]  /*e2b0*/  @!PT LDS RZ, [RZ] ;  /* 0x00000000fffff984 */ /* 0x000fe20000000800 */
[----:B------:R-:W-:Y:S01]  /*e2c0*/  @!PT LDS RZ, [RZ] ;  /* 0x00000000fffff984 */ /* 0x000fe20000000800 */
[----:B------:R-:W-:Y:S01]  /*e2d0*/  @!PT LDS RZ, [RZ] ;  /* 0x00000000fffff984 */ /* 0x000fe20000000800 */
[----:B------:R5:W-:Y:S02]  /*e2e0*/  @!P0 LDGSTS.E.BYPASS.LTC128B.128 [R187+0x2000], desc[UR6][R44.64] ;  /* 0x020000002cbb8fae */ /* 0x000be4000b901d46 */
[----:B------:R-:W2:Y:S01]  /*e2f0*/  @!P0 LDC R2, c[0x0][0x24c] ;  /* 0x00009300ff028b82 */ /* 0x000ea20000000800 */
[----:B-1----:R-:W-:Y:S01]  /*e300*/  @!P0 LEA.HI.X R29, R15, R125, R29, 0x5, P2 ;  /* 0x0000007d0f1d8211 */ /* 0x002fe200010f2c1d */
[----:B------:R1:W-:Y:S01]  /*e310*/  @P0 STS.128 [R187+0x2800], RZ ;  /* 0x002800ffbb000388 */ /* 0x0003e20000000c00 */
[----:B------:R-:W-:-:S03]  /*e320*/  @!P0 LEA R30, P2, R19, UR12, 0x1 ;  /* 0x0000000c131e8c11 */ /* 0x000fc6000f8408ff */
[C---:B------:R-:W-:Y:S01]  /*e330*/  @!P0 IMAD.X R8, R6.reuse, 0x1, R29, P3 ;  /* 0x0000000106088824 */ /* 0x040fe200018e061d */
[----:B------:R-:W-:Y:S01]  /*e340*/  @!PT LDS RZ, [RZ] ;  /* 0x00000000fffff984 */ /* 0x000fe20000000800 */
[----:B------:R-:W-:Y:S01]  /*e350*/  @!PT LDS RZ, [RZ] ;  /* 0x00000000fffff984 */ /* 0x000fe20000000800 */
[----:B------:R-:W-:Y:S01]  /*e360*/  @!PT LDS RZ, [RZ] ;  /* 0x00000000fffff984 */ /* 0x000fe20000000800 */
[----:B------:R1:W-:Y:S01]  /*e370*/  @!P0 LDGSTS.E.BYPASS.LTC128B.128 [R187+0x2800], desc[UR6][R58.64] ;  /* 0x028000003abb8fae */ /* 0x0003e2000b901d46 */
[----:B------:R-:W1:Y:S01]  /*e380*/  @!P0 LDC R0, c[0x0][0x24c] ;  /* 0x00009300ff008b82 */ /* 0x000e620000000800 */
[----:B---3--:R-:W-:Y:S02]  /*e390*/  @!P0 IMAD R31, R31, 0x30, RZ ;  /* 0x000000301f1f8824 */ /* 0x008fe400078e02ff */
[----:B------:R3:W-:Y:S03]  /*e3a0*/  @P0 STS.128 [R187+0x3000], RZ ;  /* 0x003000ffbb000388 */ /* 0x0007e60000000c00 */
[----:B------:R-:W-:Y:S01]  /*e3b0*/  @!P0 IADD3.X R10, R6, R33, R31, P1, !PT ;  /* 0x00000021060a8210 */ /* 0x000fe20000ffe41f */
[----:B------:R-:W-:Y:S01]  /*e3c0*/  @!P0 IMAD.MOV.U32 R33, RZ, RZ, R125 ;  /* 0x000000ffff218224 */ /* 0x000fe200078e007d */
[----:B------:R-:W-:-:S02]  /*e3d0*/  @!P0 LEA.HI.X R31, R19, UR13, R8, 0x1, P2 ;  /* 0x0000000d131f8c11 */ /* 0x000fc400090f0c08 */
[C---:B------:R-:W-:Y:S01]  /*e3e0*/  @!P0 LEA R8, P3, R15.reuse, R122, 0x6 ;  /* 0x0000007a0f088211 */ /* 0x040fe200078630ff */
[----:B------:R-:W-:Y:S01]  /*e3f0*/  @!P0 IMAD.WIDE.U32 R32, R15, 0x60, R32 ;  /* 0x000000600f208825 */ /* 0x000fe200078e0020 */
[----:B------:R-:W-:Y:S01]  /*e400*/  @!P0 LEA R28, P1, R23, UR12, 0x1 ;  /* 0x0000000c171c8c11 */ /* 0x000fe2000f8208ff */
[----:B------:R-:W-:Y:S01]  /*e410*/  @!PT LDS RZ, [RZ] ;  /* 0x00000000fffff984 */ /* 0x000fe20000000800 */
[----:B------:R-:W-:Y:S01]  /*e420*/  @!PT LDS RZ, [RZ] ;  /* 0x00000000fffff984 */ /* 0x000fe20000000800 */
[----:B------:R-:W-:Y:S01]  /*e430*/  @!PT LDS RZ, [RZ] ;  /* 0x00000000fffff984 */ /* 0x000fe20000000800 */
[----:B------:R3:W-:Y:S01]  /*e440*/  @!P0 LDGSTS.E.BYPASS.LTC128B.128 [R187+0x3000], desc[UR6][R30.64] ;  /* 0x030000001ebb8fae */ /* 0x0007e2000b901d46 */
[----:B------:R-:W-:Y:S02]  /*e450*/  @!P0 IADD3 R8, P4, R17, R8, RZ ;  /* 0x0000000811088210 */ /* 0x000fe40007f9e0ff */
[----:B----4-:R-:W-:Y:S01]  /*e460*/  @!P0 LEA.HI.X R13, R15, R125, R13, 0x6, P3 ;  /* 0x0000007d0f0d8211 */ /* 0x010fe200018f340d */
[----:B-----5:R-:W-:Y:S01]  /*e470*/  @!P0 IMAD.MOV.U32 R44, RZ, RZ, R122 ;  /* 0x000000ffff2c8224 */ /* 0x020fe200078e007a */
[----:B------:R-:W-:Y:S01]  /*e480*/  @!P0 LEA.HI.X R29, R23, UR13, R10, 0x1, P1 ;  /* 0x0000000d171d8c11 */ /* 0x000fe200088f0c0a */
[----:B------:R-:W-:Y:S01]  /*e490*/  @!P0 IMAD.MOV.U32 R45, RZ, RZ, R125 ;  /* 0x000000ffff2d8224 */ /* 0x000fe200078e007d */
[----:B------:R-:W-:Y:S01]  /*e4a0*/  @!P0 LEA R12, P3, R8, UR12, 0x1 ;  /* 0x0000000c080c8c11 */ /* 0x000fe2000f8608ff */
[----:B--2---:R-:W-:Y:S01]  /*e4b0*/  @!P0 IMAD R19, R2, 0x50, RZ ;  /* 0x0000005002138824 */ /* 0x004fe200078e02ff */
[----:B------:R-:W-:Y:S01]  /*e4c0*/  @!P0 IADD3 R2, P1, R17, R32, RZ ;  /* 0x0000002011028210 */ /* 0x000fe20007f3e0ff */
[----:B------:R-:W-:Y:S01]  /*e4d0*/  @!P0 IMAD.WIDE.U32 R44, R15, 0x50, R44 ;  /* 0x000000500f2c8825 */ /* 0x000fe200078e002c */
[----:B------:R3:W-:Y:S03]  /*e4e0*/  @P0 STS.128 [R187+0x3800], RZ ;  /* 0x003800ffbb000388 */ /* 0x0007e60000000c00 */
[----:B-1----:R-:W-:Y:S01]  /*e4f0*/  @!P0 IMAD R23, R0, 0x60, RZ ;  /* 0x0000006000178824 */ /* 0x002fe200078e02ff */
[----:B------:R-:W-:Y:S01]  /*e500*/  @!P0 IADD3 R0, P2, R17, R44, RZ ;  /* 0x0000002c11008210 */ /* 0x000fe20007f5e0ff */
[C---:B------:R-:W-:Y:S01]  /*e510*/  @!P0 IMAD.X R13, R6.reuse, 0x1, R13, P4 ;  /* 0x00000001060d8824 */ /* 0x040fe200020e060d */
[----:B------:R-:W-:Y:S01]  /*e520*/  @!PT LDS RZ, [RZ] ;  /* 0x00000000fffff984 */ /* 0x000fe20000000800 */
[----:B------:R-:W-:Y:S01]  /*e530*/  @!PT LDS RZ, [RZ] ;  /* 0x00000000fffff984 */ /* 0x000fe20000000800 */
[----:B------:R-:W-:Y:S01]  /*e540*/  @!PT LDS RZ, [RZ] ;  /* 0x00000000fffff984 */ /* 0x000fe20000000800 */
[----:B------:R3:W-:Y:S02]  /*e550*/  @!P0 LDGSTS.E.BYPASS.LTC128B.128 [R187+0x3800], desc[UR6][R28.64] ;  /* 0x038000001cbb8fae */ /* 0x0007e4000b901d46 */
[----:B------:R-:W-:-:S02]  /*e560*/  @!P0 IADD3.X R19, R6, R45, R19, P2, !PT ;  /* 0x0000002d06138210 */ /* 0x000fc400017fe413 */
[----:B------:R-:W-:Y:S01]  /*e570*/  @!P0 LEA R32, P2, R0, UR12, 0x1 ;  /* 0x0000000c00208c11 */ /* 0x000fe2000f8408ff */
[----:B------:R3:W-:Y:S01]  /*e580*/  @P0 STS.128 [R187+0x4000], RZ ;  /* 0x004000ffbb000388 */ /* 0x0007e20000000c00 */
[----:B------:R-:W-:Y:S02]  /*e590*/  @!P0 IADD3.X R23, R6, R23, R33, P1, !PT ;  /* 0x0000001706178210 */ /* 0x000fe40000ffe421 */
[----:B------:R-:W-:Y:S02]  /*e5a0*/  @!P0 LEA R18, P1, R2, UR12, 0x1 ;  /* 0x0000000c02128c11 */ /* 0x000fe4000f8208ff */
[----:B------:R-:W-:Y:S02]  /*e5b0*/  @!P0 LEA.HI.X R13, R8, UR13, R13, 0x1, P3 ;  /* 0x0000000d080d8c11 */ /* 0x000fe400098f0c0d */
[----:B------:R-:W-:Y:S02]  /*e5c0*/  @!P0 LEA.HI.X R33, R0, UR13, R19, 0x1, P2 ;  /* 0x0000000d00218c11 */ /* 0x000fe400090f0c13 */
        /* <DEDUP_REMOVED lines=17> */
[----:B------:R-:W-:Y:S01]  /*e6e0*/  IMAD.MOV.U32 R123, RZ, RZ, R125 ;  /* 0x000000ffff7b7224 */ /* 0x000fe200078e007d */
[----:B------:R-:W-:Y:S02]  /*e6f0*/  ULDC UR5, c[0x0][0x24c] ;  /* 0x0000930000057ab9 */ /* 0x000fe40000000800 */
[----:B------:R-:W-:Y:S01]  /*e700*/  UIMAD UR5, UR5, 0x70, URZ ;  /* 0x00000070050578a4 */ /* 0x000fe2000f8e023f */
[----:B------:R-:W-:-:S03]  /*e710*/  IMAD.WIDE.U32 R122, R15, 0x70, R122 ;  /* 0x000000700f7a7825 */ /* 0x000fc600078e007a */
[----:B---3--:R-:W-:-:S04]  /*e720*/  IADD3 R13, P0, R17, R122, RZ ;  /* 0x0000007a110d7210 */ /* 0x008fc80007f1e0ff */
[----:B------:R-:W-:Y:S02]  /*e730*/  IADD3.X R0, R6, UR5, R123, P0, !PT ;  /* 0x0000000506007c10 */ /* 0x000fe400087fe47b */
[----:B------:R-:W-:-:S04]  /*e740*/  LEA R12, P0, R13, UR12, 0x1 ;  /* 0x0000000c0d0c7c11 */ /* 0x000fc8000f8008ff */
[----:B------:R-:W-:-:S05]  /*e750*/  LEA.HI.X R13, R13, UR13, R0, 0x1, P0 ;  /* 0x0000000d0d0d7c11 */ /* 0x000fca00080f0c00 */
[----:B------:R-:W-:Y:S01]  /*e760*/  @!PT LDS RZ, [RZ] ;  /* 0x00000000fffff984 */ /* 0x000fe20000000800 */
[----:B------:R-:W-:Y:S01]  /*e770*/  @!PT LDS RZ, [RZ] ;  /* 0x00000000fffff984 */ /* 0x000fe20000000800 */
[----:B------:R-:W-:Y:S01]  /*e780*/  @!PT LDS RZ, [RZ] ;  /* 0x00000000fffff984 */ /* 0x000fe20000000800 */
[----:B------:R1:W-:Y:S04]  /*e790*/  LDGSTS.E.BYPASS.LTC128B.128 [R187+0x5800], desc[UR6][R12.64] ;  /* 0x058000000cbb7fae */ /* 0x0003e8000b901d46 */
.L_x_5684:
[----:B------:R-:W-:Y:S05]  /*e7a0*/  BSYNC B0 ;  /* 0x0000000000007941 */ /* 0x000fea0003800000 */
.L_x_5683:
[----:B------:R-:W0:Y:S01]  /*e7b0*/  LDGDEPBAR ;  /* 0x00000000000079af */ /* 0x000e220000000000 */
[----:B------:R-:W-:-:S04]  /*e7c0*/  LEA R184, P0, R17, R184, 0x1 ;  /* 0x000000b811b87211 */ /* 0x000fc800078008ff */
[----:B------:R-:W-:-:S09]  /*e7d0*/  LEA.HI.X R185, R17, R185, R6, 0x1, P0 ;  /* 0x000000b911b97211 */ /* 0x000fd200000f0c06 */
.L_x_5680:
        /* <DEDUP_REMOVED lines=55> */
[----:B-1-3--:R-:W-:Y:S02]  /*eb50*/  FMNMX.FTZ R13, R35, R0, !PT ;  /* 0x00000000230d7209 */ /* 0x00afe40007810000 */
[----:B------:R-:W-:Y:S02]  /*eb60*/  FMNMX.FTZ R2, R25, R2, !PT ;  /* 0x0000000219027209 */ /* 0x000fe40007810000 */
[----:B------:R-:W-:Y:S02]  /*eb70*/  FMNMX.FTZ R0, R34, R13, !PT ;  /* 0x0000000d22007209 */ /* 0x000fe40007810000 */
[----:B------:R-:W-:Y:S02]  /*eb80*/  FMNMX.FTZ R2, R27, R2, !PT ;  /* 0x000000021b027209 */ /* 0x000fe40007810000 */
[----:B------:R-:W-:Y:S02]  /*eb90*/  FMNMX.FTZ R13, R37, R0, !PT ;  /* 0x00000000250d7209 */ /* 0x000fe40007810000 */
[----:B------:R-:W-:-:S02]  /*eba0*/  LEA R168, R4, UR4, 0x1 ;  /* 0x0000000404a87c11 */ /* 0x000fc4000f8e08ff */
[----:B------:R-:W-:Y:S02]  /*ebb0*/  FMNMX.FTZ R0, R36, R13, !PT ;  /* 0x0000000d24007209 */ /* 0x000fe40007810000 */
[----:B------:R-:W-:Y:S02]  /*ebc0*/  FMNMX.FTZ R13, R21, R2, !PT ;  /* 0x00000002150d7209 */ /* 0x000fe40007810000 */
[----:B------:R-:W-:Y:S01]  /*ebd0*/  IADD3 R166, R3, R168, RZ ;  /* 0x000000a803a67210 */ /* 0x000fe20007ffe0ff */
[----:B------:R-:W1:Y:S01]  /*ebe0*/  SHFL.BFLY PT, R15, R0, 0x2, 0x1f ;  /* 0x0c401f00000f7f89 */ /* 0x000e6200000e0000 */
[----:B------:R-:W-:-:S03]  /*ebf0*/  FMNMX.FTZ R6, R20, R13, !PT ;  /* 0x0000000d14067209 */ /* 0x000fc60007810000 */
[----:B------:R-:W-:Y:S04]  /*ec00*/  LDSM.16.MT88.4 R16, [R166+0x6800] ;  /* 0x00680000a610783b */ /* 0x000fe80000004200 */
[----:B------:R-:W2:Y:S01]  /*ec10*/  SHFL.BFLY PT, R13, R6, 0x2, 0x1f ;  /* 0x0c401f00060d7f89 */ /* 0x000ea200000e0000 */
[----:B-1----:R-:W-:-:S05]  /*ec20*/  FMNMX.FTZ R15, R0, R15, !PT ;  /* 0x0000000f000f7209 */ /* 0x002fca0007810000 */
[----:B------:R-:W1:Y:S01]  /*ec30*/  SHFL.BFLY PT, R2, R15, 0x1, 0x1f ;  /* 0x0c201f000f027f89 */ /* 0x000e6200000e0000 */
[----:B--2---:R-:W-:-:S05]  /*ec40*/  FMNMX.FTZ R13, R6, R13, !PT ;  /* 0x0000000d060d7209 */ /* 0x004fca0007810000 */
[----:B------:R-:W2:Y:S01]  /*ec50*/  SHFL.BFLY PT, R0, R13, 0x1, 0x1f ;  /* 0x0c201f000d007f89 */ /* 0x000ea200000e0000 */
[----:B-1----:R-:W-:-:S04]  /*ec60*/  FMNMX.FTZ R2, R15, R2, !PT ;  /* 0x000000020f027209 */ /* 0x002fc80007810000 */
[C---:B------:R-:W-:Y:S01]  /*ec70*/  FSETP.NEU.FTZ.AND P0, PT, R2.reuse, -INF , PT ;  /* 0xff8000000200780b */ /* 0x040fe20003f1d000 */
[----:B------:R-:W-:Y:S01]  /*ec80*/  FMUL.FTZ R38, R2, UR8 ;  /* 0x0000000802267c20 */ /* 0x000fe20008410000 */
[----:B--2---:R-:W-:-:S04]  /*ec90*/  FMNMX.FTZ R0, R13, R0, !PT ;  /* 0x000000000d007209 */ /* 0x004fc80007810000 */
[----:B------:R-:W-:Y:S02]  /*eca0*/  FSEL R38, R38, RZ, P0 ;  /* 0x000000ff26267208 */ /* 0x000fe40000000000 */
[C---:B------:R-:W-:Y:S01]  /*ecb0*/  FSETP.NEU.FTZ.AND P0, PT, R0.reuse, -INF , PT ;  /* 0xff8000000000780b */ /* 0x040fe20003f1d000 */
[----:B------:R-:W-:Y:S02]  /*ecc0*/  FMUL.FTZ R22, R0, UR8 ;  /* 0x0000000800167c20 */ /* 0x000fe40008410000 */
[--C-:B------:R-:W-:Y:S01]  /*ecd0*/  FFMA.FTZ R31, R93, UR8, -R38.reuse ;  /* 0x000000085d1f7c23 */ /* 0x100fe20008010826 */
[--C-:B------:R-:W-:Y:S01]  /*ece0*/  FFMA.FTZ R45, R165, UR8, -R38.reuse ;  /* 0x00000008a52d7c23 */ /* 0x100fe20008010826 */
[----:B------:R-:W1:Y:S01]  /*ecf0*/  LDSM.16.MT88.4 R92, [R168+0x6000] ;  /* 0x00600000a85c783b */ /* 0x000e620000004200 */
[----:B------:R-:W-:Y:S01]  /*ed00*/  FSEL R22, R22, RZ, P0 ;  /* 0x000000ff16167208 */ /* 0x000fe20000000000 */
[--C-:B------:R-:W-:Y:S01]  /*ed10*/  FFMA.FTZ R59, R11, UR8, -R38.reuse ;  /* 0x000000080b3b7c23 */ /* 0x100fe20008010826 */
[----:B------:R-:W-:Y:S01]  /*ed20*/  IADD3 R165, R5, R168, RZ ;  /* 0x000000a805a57210 */ /* 0x000fe20007ffe0ff */
[--C-:B------:R-:W-:Y:S01]  /*ed30*/  FFMA.FTZ R46, R213, UR8, -R38.reuse ;  /* 0x00000008d52e7c23 */ /* 0x100fe20008010826 */
[----:B------:R-:W-:Y:S01]  /*ed40*/  FFMA.FTZ R32, R89, UR8, -R38 ;  /* 0x0000000859207c23 */ /* 0x000fe20008010826 */
[--C-:B------:R-:W-:Y:S01]  /*ed50*/  FFMA.FTZ R44, R9, UR8, -R22.reuse ;  /* 0x00000008092c7c23 */ /* 0x100fe20008010816 */
[--C-:B------:R-:W-:Y:S01]  /*ed60*/  FFMA.FTZ R61, R87, UR8, -R22.reuse ;  /* 0x00000008573d7c23 */ /* 0x100fe20008010816 */
[--C-:B------:R-:W-:Y:S01]  /*ed70*/  FFMA.FTZ R40, R7, UR8, -R22.reuse ;  /* 0x0000000807287c23 */ /* 0x100fe20008010816 */
[----:B------:R-:W-:Y:S01]  /*ed80*/  FFMA.FTZ R33, R85, UR8, -R22 ;  /* 0x0000000855217c23 */ /* 0x000fe20008010816 */
[----:B------:R-:W-:Y:S01]  /*ed90*/  IADD3 R164, R3, R165, RZ ;  /* 0x000000a503a47210 */ /* 0x000fe20007ffe0ff */
[----:B------:R-:W2:Y:S01]  /*eda0*/  LDSM.16.MT88.4 R88, [R166+0x6000] ;  /* 0x00600000a658783b */ /* 0x000ea20000004200 */
[----:B------:R-:W-:Y:S01]  /*edb0*/  MUFU.EX2 R59, R59 ;  /* 0x0000003b003b7308 */ /* 0x000fe20000000800 */
[--C-:B------:R-:W-:Y:S01]  /*edc0*/  FFMA.FTZ R26, R215, UR8, -R38.reuse ;  /* 0x00000008d71a7c23 */ /* 0x100fe20008010826 */
[--C-:B------:R-:W-:Y:S01]  /*edd0*/  FFMA.FTZ R30, R219, UR8, -R38.reuse ;  /* 0x00000008db1e7c23 */ /* 0x100fe20008010826 */
[----:B------:R-:W3:Y:S01]  /*ede0*/  LDSM.16.MT88.4 R84, [R165+0x6000] ;  /* 0x00600000a554783b */ /* 0x000ee20000004200 */
[----:B------:R-:W-:Y:S01]  /*edf0*/  FFMA.FTZ R23, R217, UR8, -R38 ;  /* 0x00000008d9177c23 */ /* 0x000fe20008010826 */
[--C-:B------:R-:W-:Y:S01]  /*ee00*/  FFMA.FTZ R29, R211, UR8, -R22.reuse ;  /* 0x00000008d31d7c23 */ /* 0x100fe20008010816 */
[--C-:B------:R-:W-:Y:S01]  /*ee10*/  FFMA.FTZ R28, R207, UR8, -R22.reuse ;  /* 0x00000008cf1c7c23 */ /* 0x100fe20008010816 */
[----:B------:R-:W4:Y:S01]  /*ee20*/  LDSM.16.MT88.4 R4, [R164+0x6000] ;  /* 0x00600000a404783b */ /* 0x000f220000004200 */
[----:B------:R-:W5:Y:S01]  /*ee30*/  MUFU.EX2 R46, R46 ;  /* 0x0000002e002e7308 */ /* 0x000f620000000800 */
[--C-:B------:R-:W-:Y:S01]  /*ee40*/  FFMA.FTZ R24, R205, UR8, -R22.reuse ;  /* 0x00000008cd187c23 */ /* 0x100fe20008010816 */
[--C-:B------:R-:W-:Y:S01]  /*ee50*/  FFMA.FTZ R3, R209, UR8, -R22.reuse ;  /* 0x00000008d1037c23 */ /* 0x100fe20008010816 */
[----:B------:R-:W4:Y:S01]  /*ee60*/  LDSM.16.MT88.4 R8, [R168+0x6800] ;  /* 0x00680000a808783b */ /* 0x000f220000004200 */
[--C-:B------:R-:W-:Y:S01]  /*ee70*/  FFMA.FTZ R56, R103, UR8, -R22.reuse ;  /* 0x0000000867387c23 */ /* 0x100fe20008010816 */
[----:B------:R-:W-:Y:S01]  /*ee80*/  FFMA.FTZ R103, R67, UR8, -R22 ;  /* 0x0000000843677c23 */ /* 0x000fe20008010816 */
[--C-:B------:R-:W-:Y:S01]  /*ee90*/  FFMA.FTZ R65, R65, UR8, -R38.reuse ;  /* 0x0000000841417c23 */ /* 0x100fe20008010826 */
[----:B------:R-:W4:Y:S01]  /*eea0*/  LDSM.16.MT88.4 R12, [R165+0x6800] ;  /* 0x00680000a50c783b */ /* 0x000f220000004200 */
[----:B------:R-:W-:Y:S01]  /*eeb0*/  MUFU.EX2 R45, R45 ;  /* 0x0000002d002d7308 */ /* 0x000fe20000000800 */
[--C-:B------:R-:W-:Y:S01]  /*eec0*/  FFMA.FTZ R48, R197, UR8, -R38.reuse ;  /* 0x00000008c5307c23 */ /* 0x100fe20008010826 */
[--C-:B------:R-:W-:Y:S01]  /*eed0*/  FFMA.FTZ R63, R201, UR8, -R38.reuse ;  /* 0x00000008c93f7c23 */ /* 0x100fe20008010826 */
[----:B------:R-:W-:Y:S01]  /*eee0*/  FFMA.FTZ R42, R203, UR8, -R38 ;  /* 0x00000008cb2a7c23 */ /* 0x000fe20008010826 */
[--C-:B------:R-:W-:Y:S01]  /*eef0*/  FFMA.FTZ R67, R195, UR8, -R22.reuse ;  /* 0x00000008c3437c23 */ /* 0x100fe20008010816 */
[--C-:B------:R-:W-:Y:S01]  /*ef00*/  FFMA.FTZ R50, R199, UR8, -R22.reuse ;  /* 0x00000008c7327c23 */ /* 0x100fe20008010816 */
[----:B------:R-:W-:Y:S01]  /*ef10*/  FFMA.FTZ R64, R145, UR8, -R22 ;  /* 0x0000000891407c23 */ /* 0x000fe20008010816 */
[--C-:B------:R-:W-:Y:S01]  /*ef20*/  FFMA.FTZ R125, R149, UR8, -R38.reuse ;  /* 0x00000008957d7c23 */ /* 0x100fe20008010826 */
[----:B------:R-:W1:Y:S01]  /*ef30*/  MUFU.EX2 R32, R32 ;  /* 0x0000002000207308 */ /* 0x000e620000000800 */
[----:B-----5:R-:W-:Y:S01]  /*ef40*/  F2FP.BF16.F32.PACK_AB R80, R46, R59 ;  /* 0x0000003b2e50723e */ /* 0x020fe200000010ff */
[--C-:B------:R-:W-:Y:S01]  /*ef50*/  FFMA.FTZ R60, R153, UR8, -R38.reuse ;  /* 0x00000008993c7c23 */ /* 0x100fe20008010826 */
[--C-:B------:R-:W-:Y:S01]  /*ef60*/  FFMA.FTZ R123, R189, UR8, -R38.reuse ;  /* 0x00000008bd7b7c23 */ /* 0x100fe20008010826 */
[----:B------:R-:W-:Y:S01]  /*ef70*/  FFMA.FTZ R58, R191, UR8, -R38 ;  /* 0x00000008bf3a7c23 */ /* 0x000fe20008010826 */
[--C-:B------:R-:W-:Y:S01]  /*ef80*/  FFMA.FTZ R143, R143, UR8, -R22.reuse ;  /* 0x000000088f8f7c23 */ /* 0x100fe20008010816 */
[--C-:B------:R-:W-:Y:S01]  /*ef90*/  FFMA.FTZ R145, R151, UR8, -R22.reuse ;  /* 0x0000000897917c23 */ /* 0x100fe20008010816 */
[----:B------:R-:W-:Y:S01]  /*efa0*/  FFMA.FTZ R62, R155, UR8, -R22 ;  /* 0x000000089b3e7c23 */ /* 0x000fe20008010816 */
[----:B------:R-:W-:Y:S01]  /*efb0*/  MUFU.EX2 R44, R44 ;  /* 0x0000002c002c7308 */ /* 0x000fe20000000800 */
[----:B------:R-:W-:Y:S01]  /*efc0*/  FFMA.FTZ R149, R129, UR8, -R38 ;  /* 0x0000000881957c23 */ /* 0x000fe20008010826 */
[----:B------:R-:W-:Y:S01]  /*efd0*/  FFMA.FTZ R104, R133, UR8, -R22 ;  /* 0x0000000885687c23 */ /* 0x000fe20008010816 */
[--C-:B------:R-:W-:Y:S01]  /*efe0*/  FFMA.FTZ R102, R137, UR8, -R38.reuse ;  /* 0x0000000889667c23 */ /* 0x100fe20008010826 */
[--C-:B------:R-:W-:Y:S01]  /*eff0*/  FFMA.FTZ R129, R141, UR8, -R38.reuse ;  /* 0x000000088d817c23 */ /* 0x100fe20008010826 */
[----:B------:R-:W-:Y:S01]  /*f000*/  FFMA.FTZ R66, R147, UR8, -R38 ;  /* 0x0000000893427c23 */ /* 0x000fe20008010826 */
[--C-:B------:R-:W-:Y:S01]  /*f010*/  FFMA.FTZ R117, R117, UR8, -R22.reuse ;  /* 0x0000000875757c23 */ /* 0x100fe20008010816 */
[--C-:B------:R-:W-:Y:S01]  /*f020*/  FFMA.FTZ R133, R135, UR8, -R22.reuse ;  /* 0x0000000887857c23 */ /* 0x100fe20008010816 */
[----:B------:R-:W5:Y:S01]  /*f030*/  MUFU.EX2 R61, R61 ;  /* 0x0000003d003d7308 */ /* 0x000f620000000800 */
[----:B-1----:R-:W-:Y:S01]  /*f040*/  F2FP.BF16.F32.PACK_AB R82, R32, R45 ;  /* 0x0000002d2052723e */ /* 0x002fe200000010ff */
[----:B------:R-:W-:Y:S01]  /*f050*/  FFMA.FTZ R106, R139, UR8, -R22 ;  /* 0x000000088b6a7c23 */ /* 0x000fe20008010816 */
[----:B------:R-:W-:Y:S01]  /*f060*/  FFMA.FTZ R135, R105, UR8, -R38 ;  /* 0x0000000869877c23 */ /* 0x000fe20008010826 */
[----:B------:R-:W-:Y:S01]  /*f070*/  FFMA.FTZ R112, R107, UR8, -R22 ;  /* 0x000000086b707c23 */ /* 0x000fe20008010816 */
[--C-:B------:R-:W-:Y:S01]  /*f080*/  FFMA.FTZ R108, R115, UR8, -R38.reuse ;  /* 0x00000008736c7c23 */ /* 0x100fe20008010826 */
[--C-:B------:R-:W-:Y:S01]  /*f090*/  FFMA.FTZ R110, R127, UR8, -R38.reuse ;  /* 0x000000087f6e7c23 */ /* 0x100fe20008010826 */
[----:B------:R-:W-:Y:S01]  /*f0a0*/  FFMA.FTZ R105, R131, UR8, -R38 ;  /* 0x0000000883697c23 */ /* 0x000fe20008010826 */
[----:B------:R-:W-:Y:S01]  /*f0b0*/  MUFU.EX2 R40, R40 ;  /* 0x0000002800287308 */ /* 0x000fe20000000800 */
[--C-:B------:R-:W-:Y:S01]  /*f0c0*/  FFMA.FTZ R111, R111, UR8, -R22.reuse ;  /* 0x000000086f6f7c23 */ /* 0x100fe20008010816 */
[--C-:B------:R-:W-:Y:S01]  /*f0d0*/  FFMA.FTZ R114, R109, UR8, -R22.reuse ;  /* 0x000000086d727c23 */ /* 0x100fe20008010816 */
[----:B------:R-:W-:Y:S01]  /*f0e0*/  FFMA.FTZ R107, R113, UR8, -R22 ;  /* 0x00000008716b7c23 */ /* 0x000fe20008010816 */
[--C-:B------:R-:W-:Y:S01]  /*f0f0*/  FFMA.FTZ R116, R49, UR8, -R38.reuse ;  /* 0x0000000831747c23 */ /* 0x100fe20008010826 */
[--C-:B------:R-:W-:Y:S01]  /*f100*/  FFMA.FTZ R122, R55, UR8, -R38.reuse ;  /* 0x00000008377a7c23 */ /* 0x100fe20008010826 */
[--C-:B------:R-:W-:Y:S01]  /*f110*/  FFMA.FTZ R51, R51, UR8, -R38.reuse ;  /* 0x0000000833337c23 */ /* 0x100fe20008010826 */
[----:B------:R-:W-:Y:S01]  /*f120*/  FFMA.FTZ R49, R57, UR8, -R38 ;  /* 0x0000000839317c23 */ /* 0x000fe20008010826 */
[----:B------:R-:W1:Y:S01]  /*f130*/  MUFU.EX2 R33, R33 ;  /* 0x0000002100217308 */ /* 0x000e620000000800 */
[----:B-----5:R-:W-:Y:S01]  /*f140*/  F2FP.BF16.F32.PACK_AB R81, R61, R44 ;  /* 0x0000002c3d51723e */ /* 0x020fe200000010ff */
[--C-:B------:R-:W-:Y:S01]  /*f150*/  FFMA.FTZ R126, R47, UR8, -R22.reuse ;  /* 0x000000082f7e7c23 */ /* 0x100fe20008010816 */
[--C-:B------:R-:W-:Y:S01]  /*f160*/  FFMA.FTZ R43, R43, UR8, -R22.reuse ;  /* 0x000000082b2b7c23 */ /* 0x100fe20008010816 */
[--C-:B------:R-:W-:Y:S01]  /*f170*/  FFMA.FTZ R124, R41, UR8, -R22.reuse ;  /* 0x00000008297c7c23 */ /* 0x100fe20008010816 */
[----:B------:R-:W-:Y:S01]  /*f180*/  FFMA.FTZ R39, R39, UR8, -R22 ;  /* 0x0000000827277c23 */ /* 0x000fe20008010816 */
[----:B------:R-:W-:Y:S01]  /*f190*/  FADD.FTZ R46, R59, R46 ;  /* 0x0000002e3b2e7221 */ /* 0x000fe20000010000 */
[----:B------:R-:W-:Y:S01]  /*f1a0*/  FADD.FTZ R61, R44, R61 ;  /* 0x0000003d2c3d7221 */ /* 0x000fe20000010000 */
[----:B------:R-:W-:Y:S01]  /*f1b0*/  MUFU.EX2 R31, R31 ;  /* 0x0000001f001f7308 */ /* 0x000fe20000000800 */
[----:B------:R-:W-:Y:S01]  /*f1c0*/  FFMA.FTZ R35, R35, UR8, -R38 ;  /* 0x0000000823237c23 */ /* 0x000fe20008010826 */
[----:B------:R-:W-:Y:S01]  /*f1d0*/  FADD.FTZ R45, R45, R46 ;  /* 0x0000002e2d2d7221 */ /* 0x000fe20000010000 */
[--C-:B------:R-:W-:Y:S01]  /*f1e0*/  FFMA.FTZ R34, R34, UR8, -R38.reuse ;  /* 0x0000000822227c23 */ /* 0x100fe20008010826 */
[----:B------:R-:W-:Y:S01]  /*f1f0*/  FFMA.FTZ R191, R36, UR8, -R38 ;  /* 0x0000000824bf7c23 */ /* 0x000fe20008010826 */
[--C-:B------:R-:W-:Y:S01]  /*f200*/  FFMA.FTZ R25, R25, UR8, -R22.reuse ;  /* 0x0000000819197c23 */ /* 0x100fe20008010816 */
[--C-:B------:R-:W-:Y:S01]  /*f210*/  FFMA.FTZ R21, R21, UR8, -R22.reuse ;  /* 0x0000000815157c23 */ /* 0x100fe20008010816 */
[----:B------:R-:W-:Y:S01]  /*f220*/  FFMA.FTZ R192, R20, UR8, -R22 ;  /* 0x0000000814c07c23 */ /* 0x000fe20008010816 */
[----:B------:R-:W5:Y:S01]  /*f230*/  MUFU.EX2 R26, R26 ;  /* 0x0000001a001a7308 */ /* 0x000f620000000800 */
[----:B-1----:R-:W-:Y:S01]  /*f240*/  F2FP.BF16.F32.PACK_AB R83, R33, R40 ;  /* 0x000000282153723e */ /* 0x002fe200000010ff */
[----:B------:R-:W-:Y:S01]  /*f250*/  FADD.FTZ R40, R40, R61 ;  /* 0x0000003d28287221 */ /* 0x000fe20000010000 */
[----:B------:R-:W-:-:S03]  /*f260*/  FFMA.FTZ R37, R37, UR8, -R38 ;  /* 0x0000000825257c23 */ /* 0x000fc60008010826 */
[----:B------:R-:W-:Y:S02]  /*f270*/  FADD.FTZ R40, R33, R40 ;  /* 0x0000002821287221 */ /* 0x000fe40000010000 */
[C---:B------:R-:W-:Y:S01]  /*f280*/  HMMA.16816.F32.BF16 R96, R80.reuse, R92, RZ ;  /* 0x0000005c5060723c */ /* 0x040fe200000418ff */
[----:B------:R-:W-:Y:S05]  /*f290*/  MUFU.EX2 R30, R30 ;  /* 0x0000001e001e7308 */ /* 0x000fea0000000800 */
[C---:B------:R-:W-:Y:S03]  /*f2a0*/  HMMA.16816.F32.BF16 R92, R80.reuse, R94, RZ ;  /* 0x0000005e505c723c */ /* 0x040fe600000418ff */
[----:B------:R-:W-:Y:S03]  /*f2b0*/  MUFU.EX2 R23, R23 ;  /* 0x0000001700177308 */ /* 0x000fe60000000800 */
[C---:B--2---:R-:W-:Y:S05]  /*f2c0*/  HMMA.16816.F32.BF16 R68, R80.reuse, R88, RZ ;  /* 0x000000585044723c */ /* 0x044fea00000418ff */
[----:B------:R-:W-:Y:S01]  /*f2d0*/  MUFU.EX2 R29, R29 ;  /* 0x0000001d001d7308 */ /* 0x000fe20000000800 */
[C---:B---3--:R-:W-:Y:S06]  /*f2e0*/  HMMA.16816.F32.BF16 R72, R80.reuse, R84, RZ ;  /* 0x000000545048723c */ /* 0x048fec00000418ff */
[C---:B------:R-:W-:Y:S01]  /*f2f0*/  HMMA.16816.F32.BF16 R88, R80.reuse, R90, RZ ;  /* 0x0000005a5058723c */ /* 0x040fe200000418ff */
[----:B------:R-:W1:Y:S05]  /*f300*/  MUFU.EX2 R28, R28 ;  /* 0x0000001c001c7308 */ /* 0x000e6a0000000800 */
[C---:B------:R-:W-:Y:S03]  /*f310*/  HMMA.16816.F32.BF16 R84, R80.reuse, R86, RZ ;  /* 0x000000565054723c */ /* 0x040fe600000418ff */
[----:B------:R-:W-:Y:S03]  /*f320*/  MUFU.EX2 R24, R24 ;  /* 0x0000001800187308 */ /* 0x000fe60000000800 */
[C---:B----4-:R-:W-:Y:S05]  /*f330*/  HMMA.16816.F32.BF16 R76, R80.reuse, R4, RZ ;  /* 0x00000004504c723c */ /* 0x050fea00000418ff */
[----:B------:R-:W2:Y:S01]  /*f340*/  MUFU.EX2 R3, R3 ;  /* 0x0000000300037308 */ /* 0x000ea20000000800 */
[----:B------:R-:W-:Y:S01]  /*f350*/  HMMA.16816.F32.BF16 R80, R80, R6, RZ ;  /* 0x000000065050723c */ /* 0x000fe200000418ff */
[----:B-----5:R-:W-:-:S02]  /*f360*/  F2FP.BF16.F32.PACK_AB R4, R26, R31 ;  /* 0x0000001f1a04723e */ /* 0x020fc400000010ff */
[----:B-1----:R-:W-:-:S04]  /*f370*/  F2FP.BF16.F32.PACK_AB R5, R28, R29 ;  /* 0x0000001d1c05723e */ /* 0x002fc800000010ff */
[----:B------:R-:W-:Y:S01]  /*f380*/  F2FP.BF16.F32.PACK_AB R6, R23, R30 ;  /* 0x0000001e1706723e */ /* 0x000fe200000010ff */
[----:B------:R-:W-:Y:S01]  /*f390*/  MUFU.EX2 R65, R65 ;  /* 0x0000004100417308 */ /* 0x000fe20000000800 */
[----:B--2---:R-:W-:-:S07]  /*f3a0*/  F2FP.BF16.F32.PACK_AB R7, R3, R24 ;  /* 0x000000180307723e */ /* 0x004fce00000010ff */
[----:B------:R-:W1:Y:S01]  /*f3b0*/  MUFU.EX2 R48, R48 ;  /* 0x0000003000307308 */ /* 0x000e620000000800 */
[C---:B------:R-:W-:Y:S07]  /*f3c0*/  HMMA.16816.F32.BF16 R96, R4.reuse, R8, R96 ;  /* 0x000000080460723c */ /* 0x040fee0000041860 */
[----:B------:R-:W-:Y:S01]  /*f3d0*/  MUFU.EX2 R63, R63 ;  /* 0x0000003f003f7308 */ /* 0x000fe20000000800 */
[C---:B------:R-:W-:Y:S01]  /*f3e0*/  HMMA.16816.F32.BF16 R92, R4.reuse, R10, R92 ;  /* 0x0000000a045c723c */ /* 0x040fe2000004185c */
[----:B------:R-:W2:Y:S06]  /*f3f0*/  LDSM.16.MT88.4 R8, [R164+0x6800] ;  /* 0x00680000a408783b */ /* 0x000eac0000004200 */
[----:B------:R-:W-:Y:S01]  /*f400*/  MUFU.EX2 R42, R42 ;  /* 0x0000002a002a7308 */ /* 0x000fe20000000800 */
[C---:B------:R-:W-:Y:S07]  /*f410*/  HMMA.16816.F32.BF16 R68, R4.reuse, R16, R68 ;  /* 0x000000100444723c */ /* 0x040fee0000041844 */
[----:B------:R-:W-:Y:S01]  /*f420*/  MUFU.EX2 R56, R56 ;  /* 0x0000003800387308 */ /* 0x000fe20000000800 */
[C---:B------:R-:W-:Y:S01]  /*f430*/  HMMA.16816.F32.BF16 R88, R4.reuse, R18, R88 ;  /* 0x000000120458723c */ /* 0x040fe20000041858 */
[----:B------:R-:W3:Y:S05]  /*f440*/  LDSM.16.MT88.4 R16, [R166+0x7000] ;  /* 0x00700000a610783b */ /* 0x000eea0000004200 */
[C---:B------:R-:W-:Y:S01]  /*f450*/  HMMA.16816.F32.BF16 R72, R4.reuse, R12, R72 ;  /* 0x0000000c0448723c */ /* 0x040fe20000041848 */
[----:B------:R-:W4:Y:S05]  /*f460*/  MUFU.EX2 R103, R103 ;  /* 0x0000006700677308 */ /* 0x000f2a0000000800 */
[C---:B------:R-:W-:Y:S01]  /*f470*/  HMMA.16816.F32.BF16 R84, R4.reuse, R14, R84 ;  /* 0x0000000e0454723c */ /* 0x040fe20000041854 */
[----:B------:R-:W5:Y:S02]  /*f480*/  LDSM.16.MT88.4 R12, [R165+0x7000] ;  /* 0x00700000a50c783b */ /* 0x000f640000004200 */
[----:B------:R-:W-:Y:S08]  /*f490*/  MUFU.EX2 R67, R67 ;  /* 0x0000004300437308 */ /* 0x000ff00000000800 */
[----:B------:R-:W3:Y:S01]  /*f4a0*/  MUFU.EX2 R50, R50 ;  /* 0x0000003200327308 */ /* 0x000ee20000000800 */
[C---:B--2---:R-:W-:Y:S07]  /*f4b0*/  HMMA.16816.F32.BF16 R76, R4.reuse, R8, R76 ;  /* 0x00000008044c723c */ /* 0x044fee000004184c */
[----:B------:R-:W-:Y:S01]  /*f4c0*/  MUFU.EX2 R125, R125 ;  /* 0x0000007d007d7308 */ /* 0x000fe20000000800 */
[----:B------:R-:W-:Y:S01]  /*f4d0*/  HMMA.16816.F32.BF16 R80, R4, R10, R80 ;  /* 0x0000000a0450723c */ /* 0x000fe20000041850 */
[----:B------:R-:W2:Y:S06]  /*f4e0*/  LDSM.16.MT88.4 R8, [R168+0x7000] ;  /* 0x00700000a808783b */ /* 0x000eac0000004200 */
[----:B------:R-:W2:Y:S01]  /*f4f0*/  MUFU.EX2 R60, R60 ;  /* 0x0000003c003c7308 */ /* 0x000ea20000000800 */
[----:B-1----:R-:W-:-:S02]  /*f500*/  F2FP.BF16.F32.PACK_AB R4, R48, R65 ;  /* 0x000000413004723e */ /* 0x002fc400000010ff */
[----:B----4-:R-:W-:Y:S02]  /*f510*/  F2FP.BF16.F32.PACK_AB R5, R103, R56 ;  /* 0x000000386705723e */ /* 0x010fe400000010ff */
[----:B------:R-:W-:Y:S02]  /*f520*/  F2FP.BF16.F32.PACK_AB R6, R42, R63 ;  /* 0x0000003f2a06723e */ /* 0x000fe400000010ff */
[----:B---3--:R-:W-:Y:S01]  /*f530*/  F2FP.BF16.F32.PACK_AB R7, R50, R67 ;  /* 0x000000433207723e */ /* 0x008fe200000010ff */
[----:B------:R-:W-:Y:S06]  /*f540*/  MUFU.EX2 R123, R123 ;  /* 0x0000007b007b7308 */ /* 0x000fec0000000800 */
[C---:B------:R-:W-:Y:S02]  /*f550*/  HMMA.16816.F32.BF16 R68, R4.reuse, R16, R68 ;  /* 0x000000100444723c */ /* 0x040fe40000041844 */
[----:B------:R-:W-:Y:S04]  /*f560*/  MUFU.EX2 R58, R58 ;  /* 0x0000003a003a7308 */ /* 0x000fe80000000800 */
[C---:B------:R-:W-:Y:S01]  /*f570*/  HMMA.16816.F32.BF16 R88, R4.reuse, R18, R88 ;  /* 0x000000120458723c */ /* 0x040fe20000041858 */
[----:B------:R-:W-:Y:S03]  /*f580*/  LDSM.16.MT88.4 R16, [R166+0x7800] ;  /* 0x00780000a610783b */ /* 0x000fe60000004200 */
[----:B------:R-:W-:Y:S02]  /*f590*/  MUFU.EX2 R64, R64 ;  /* 0x0000004000407308 */ /* 0x000fe40000000800 */
[C---:B-----5:R-:W-:Y:S06]  /*f5a0*/  HMMA.16816.F32.BF16 R72, R4.reuse, R12, R72 ;  /* 0x0000000c0448723c */ /* 0x060fec0000041848 */
[----:B------:R-:W1:Y:S01]  /*f5b0*/  MUFU.EX2 R143, R143 ;  /* 0x0000008f008f7308 */ /* 0x000e620000000800 */
[C---:B------:R-:W-:Y:S01]  /*f5c0*/  HMMA.16816.F32.BF16 R84, R4.reuse, R14, R84 ;  /* 0x0000000e0454723c */ /* 0x040fe20000041854 */
[----:B------:R-:W-:Y:S05]  /*f5d0*/  LDSM.16.MT88.4 R12, [R165+0x7800] ;  /* 0x00780000a50c783b */ /* 0x000fea0000004200 */
[C---:B--2---:R-:W-:Y:S01]  /*f5e0*/  HMMA.16816.F32.BF16 R96, R4.reuse, R8, R96 ;  /* 0x000000080460723c */ /* 0x044fe20000041860 */
[----:B------:R-:W-:Y:S05]  /*f5f0*/  MUFU.EX2 R145, R145 ;  /* 0x0000009100917308 */ /* 0x000fea0000000800 */
[C---:B------:R-:W-:Y:S01]  /*f600*/  HMMA.16816.F32.BF16 R92, R4.reuse, R10, R92 ;  /* 0x0000000a045c723c */ /* 0x040fe2000004185c */
[----:B------:R-:W2:Y:S02]  /*f610*/  LDSM.16.MT88.4 R8, [R164+0x7000] ;  /* 0x00700000a408783b */ /* 0x000ea40000004200 */
[----:B------:R-:W3:Y:S08]  /*f620*/  MUFU.EX2 R62, R62 ;  /* 0x0000003e003e7308 */ /* 0x000ef00000000800 */
[----:B------:R-:W-:Y:S08]  /*f630*/  MUFU.EX2 R149, R149 ;  /* 0x0000009500957308 */ /* 0x000ff00000000800 */
[----:B------:R-:W4:Y:S08]  /*f640*/  MUFU.EX2 R102, R102 ;  /* 0x0000006600667308 */ /* 0x000f300000000800 */
[----:B------:R-:W-:Y:S08]  /*f650*/  MUFU.EX2 R129, R129 ;  /* 0x0000008100817308 */ /* 0x000ff00000000800 */
[----:B------:R-:W-:Y:S01]  /*f660*/  MUFU.EX2 R66, R66 ;  /* 0x0000004200427308 */ /* 0x000fe20000000800 */
[C---:B--2---:R-:W-:Y:S07]  /*f670*/  HMMA.16816.F32.BF16 R76, R4.reuse, R8, R76 ;  /* 0x00000008044c723c */ /* 0x044fee000004184c */
[----:B------:R-:W-:Y:S01]  /*f680*/  MUFU.EX2 R104, R104 ;  /* 0x0000006800687308 */ /* 0x000fe20000000800 */
[----:B------:R-:W-:Y:S01]  /*f690*/  HMMA.16816.F32.BF16 R80, R4, R10, R80 ;  /* 0x0000000a0450723c */ /* 0x000fe20000041850 */
[----:B------:R-:W2:Y:S06]  /*f6a0*/  LDSM.16.MT88.4 R8, [R168+0x7800] ;  /* 0x00780000a808783b */ /* 0x000eac0000004200 */
[----:B------:R-:W5:Y:S01]  /*f6b0*/  MUFU.EX2 R117, R117 ;  /* 0x0000007500757308 */ /* 0x000f620000000800 */
[----:B------:R-:W-:-:S02]  /*f6c0*/  F2FP.BF16.F32.PACK_AB R4, R60, R125 ;  /* 0x0000007d3c04723e */ /* 0x000fc400000010ff */
[----:B-1----:R-:W-:Y:S02]  /*f6d0*/  F2FP.BF16.F32.PACK_AB R5, R143, R64 ;  /* 0x000000408f05723e */ /* 0x002fe400000010ff */
[----:B------:R-:W-:-:S03]  /*f6e0*/  F2FP.BF16.F32.PACK_AB R6, R58, R123 ;  /* 0x0000007b3a06723e */ /* 0x000fc600000010ff */
[----:B------:R-:W-:Y:S01]  /*f6f0*/  MUFU.EX2 R133, R133 ;  /* 0x0000008500857308 */ /* 0x000fe20000000800 */
[----:B---3--:R-:W-:-:S07]  /*f700*/  F2FP.BF16.F32.PACK_AB R7, R62, R145 ;  /* 0x000000913e07723e */ /* 0x008fce00000010ff */
        /* <DEDUP_REMOVED lines=15> */
[----:B------:R-:W3:Y:S08]  /*f800*/  MUFU.EX2 R112, R112 ;  /* 0x0000007000707308 */ /* 0x000ef00000000800 */
[----:B------:R-:W-:Y:S08]  /*f810*/  MUFU.EX2 R114, R114 ;  /* 0x0000007200727308 */ /* 0x000ff00000000800 */
[----:B------:R-:W3:Y:S01]  /*f820*/  MUFU.EX2 R107, R107 ;  /* 0x0000006b006b7308 */ /* 0x000ee20000000800 */
[C---:B--2---:R-:W-:Y:S07]  /*f830*/  HMMA.16816.F32.BF16 R76, R4.reuse, R8, R76 ;  /* 0x00000008044c723c */ /* 0x044fee000004184c */
[----:B------:R-:W-:Y:S01]  /*f840*/  MUFU.EX2 R122, R122 ;  /* 0x0000007a007a7308 */ /* 0x000fe20000000800 */
[----:B------:R-:W-:Y:S01]  /*f850*/  HMMA.16816.F32.BF16 R80, R4, R10, R80 ;  /* 0x0000000a0450723c */ /* 0x000fe20000041850 */
[----:B------:R-:W2:Y:S06]  /*f860*/  LDSM.16.MT88.4 R8, [R168+0x8000] ;  /* 0x00800000a808783b */ /* 0x000eac0000004200 */
[----:B------:R-:W3:Y:S01]  /*f870*/  MUFU.EX2 R51, R51 ;  /* 0x0000003300337308 */ /* 0x000ee20000000800 */
[----:B----4-:R-:W-:-:S02]  /*f880*/  F2FP.BF16.F32.PACK_AB R4, R102, R149 ;  /* 0x000000956604723e */ /* 0x010fc400000010ff */
[----:B-----5:R-:W-:Y:S02]  /*f890*/  F2FP.BF16.F32.PACK_AB R5, R117, R104 ;  /* 0x000000687505723e */ /* 0x020fe400000010ff */
        /* <DEDUP_REMOVED lines=20> */
[----:B------:R-:W-:Y:S01]  /*f9e0*/  MUFU.EX2 R191, R191 ;  /* 0x000000bf00bf7308 */ /* 0x000fe20000000800 */
[C---:B--2---:R-:W-:Y:S07]  /*f9f0*/  HMMA.16816.F32.BF16 R76, R4.reuse, R8, R76 ;  /* 0x00000008044c723c */ /* 0x044fee000004184c */
[----:B------:R-:W-:Y:S01]  /*fa00*/  MUFU.EX2 R25, R25 ;  /* 0x0000001900197308 */ /* 0x000fe20000000800 */
[----:B------:R-:W-:Y:S01]  /*fa10*/  HMMA.16816.F32.BF16 R80, R4, R10, R80 ;  /* 0x0000000a0450723c */ /* 0x000fe20000041850 */
[----:B------:R-:W2:Y:S06]  /*fa20*/  LDSM.16.MT88.4 R8, [R166+0x8800] ;  /* 0x00880000a608783b */ /* 0x000eac0000004200 */
[----:B------:R-:W-:Y:S01]  /*fa30*/  MUFU.EX2 R21, R21 ;  /* 0x0000001500157308 */ /* 0x000fe20000000800 */
[----:B---3--:R-:W-:-:S02]  /*fa40*/  F2FP.BF16.F32.PACK_AB R4, R108, R135 ;  /* 0x000000876c04723e */ /* 0x008fc400000010ff */
[----:B------:R-:W-:Y:S02]  /*fa50*/  F2FP.BF16.F32.PACK_AB R5, R112, R111 ;  /* 0x0000006f7005723e */ /* 0x000fe400000010ff */
[----:B------:R-:W-:-:S03]  /*fa60*/  F2FP.BF16.F32.PACK_AB R6, R105, R110 ;  /* 0x0000006e6906723e */ /* 0x000fc600000010ff */
[----:B------:R-:W-:Y:S01]  /*fa70*/  MUFU.EX2 R192, R192 ;  /* 0x000000c000c07308 */ /* 0x000fe20000000800 */
        /* <DEDUP_REMOVED lines=12> */
[----:B------:R-:W2:Y:S06]  /*fb40*/  LDSM.16.MT88.4 R8, [R166+0x9000] ;  /* 0x00900000a608783b */ /* 0x000eac0000004200 */
[----:B------:R-:W-:-:S02]  /*fb50*/  F2FP.BF16.F32.PACK_AB R4, R51, R122 ;  /* 0x0000007a3304723e */ /* 0x000fc400000010ff */
[----:B-1----:R-:W-:Y:S02]  /*fb60*/  F2FP.BF16.F32.PACK_AB R5, R43, R126 ;  /* 0x0000007e2b05723e */ /* 0x002fe400000010ff */
[----:B------:R-:W-:Y:S02]  /*fb70*/  F2FP.BF16.F32.PACK_AB R6, R49, R116 ;  /* 0x000000743106723e */ /* 0x000fe400000010ff */
[----:B----4-:R-:W-:-:S07]  /*fb80*/  F2FP.BF16.F32.PACK_AB R7, R39, R124 ;  /* 0x0000007c2707723e */ /* 0x010fce00000010ff */
[C---:B------:R-:W-:Y:S06]  /*fb90*/  HMMA.16816.F32.BF16 R96, R4.reuse, R12, R96 ;  /* 0x0000000c0460723c */ /* 0x040fec0000041860 */
[C---:B------:R-:W-:Y:S01]  /*fba0*/  HMMA.16816.F32.BF16 R92, R4.reuse, R14, R92 ;  /* 0x0000000e045c723c */ /* 0x040fe2000004185c */
[----:B------:R-:W1:Y:S05]  /*fbb0*/  LDSM.16.MT88.4 R12, [R164+0x9000] ;  /* 0x00900000a40c783b */ /* 0x000e6a0000004200 */
[C---:B------:R-:W-:Y:S06]  /*fbc0*/  HMMA.16816.F32.BF16 R72, R4.reuse, R16, R72 ;  /* 0x000000100448723c */ /* 0x040fec0000041848 */
[C---:B------:R-:W-:Y:S01]  /*fbd0*/  HMMA.16816.F32.BF16 R84, R4.reuse, R18, R84 ;  /* 0x000000120454723c */ /* 0x040fe20000041854 */
[----:B------:R-:W-:Y:S05]  /*fbe0*/  LDSM.16.MT88.4 R16, [R166+0x9800] ;  /* 0x00980000a610783b */ /* 0x000fea0000004200 */
[C---:B--2---:R-:W-:Y:S06]  /*fbf0*/  HMMA.16816.F32.BF16 R68, R4.reuse, R8, R68 ;  /* 0x000000080444723c */ /* 0x044fec0000041844 */
[----:B------:R-:W-:Y:S01]  /*fc00*/  HMMA.16816.F32.BF16 R88, R4, R10, R88 ;  /* 0x0000000a0458723c */ /* 0x000fe20000041858 */
[----:B------:R-:W-:Y:S01]  /*fc10*/  FADD.FTZ R8, R32, R45 ;  /* 0x0000002d20087221 */ /* 0x000fe20000010000 */
[----:B------:R-:W-:Y:S01]  /*fc20*/  FFMA.FTZ R32, R27, UR8, -R22 ;  /* 0x000000081b207c23 */ /* 0x000fe20008010816 */
[----:B------:R-:W-:-:S02]  /*fc30*/  FADD.FTZ R27, R29, R40 ;  /* 0x000000281d1b7221 */ /* 0x000fc40000010000 */
[----:B------:R-:W-:Y:S02]  /*fc40*/  FADD.FTZ R31, R31, R8 ;  /* 0x000000081f1f7221 */ /* 0x000fe40000010000 */
[----:B------:R-:W-:Y:S01]  /*fc50*/  FADD.FTZ R27, R28, R27 ;  /* 0x0000001b1c1b7221 */ /* 0x000fe20000010000 */
[----:B------:R-:W2:Y:S01]  /*fc60*/  LDSM.16.MT88.4 R8, [R168+0x9800] ;  /* 0x00980000a808783b */ /* 0x000ea20000004200 */
[----:B------:R-:W-:Y:S01]  /*fc70*/  FADD.FTZ R31, R26, R31 ;  /* 0x0000001f1a1f7221 */ /* 0x000fe20000010000 */
[----:B------:R-:W3:Y:S01]  /*fc80*/  MUFU.EX2 R32, R32 ;  /* 0x0000002000207308 */ /* 0x000ee20000000800 */
[----:B------:R-:W-:Y:S02]  /*fc90*/  FADD.FTZ R24, R24, R27 ;  /* 0x0000001b18187221 */ /* 0x000fe40000010000 */
[----:B------:R-:W-:Y:S02]  /*fca0*/  FADD.FTZ R30, R30, R31 ;  /* 0x0000001f1e1e7221 */ /* 0x000fe40000010000 */
[----:B------:R-:W-:-:S02]  /*fcb0*/  FADD.FTZ R3, R3, R24 ;  /* 0x0000001803037221 */ /* 0x000fc40000010000 */
[----:B------:R-:W-:Y:S01]  /*fcc0*/  FADD.FTZ R30, R23, R30 ;  /* 0x0000001e171e7221 */ /* 0x000fe20000010000 */
[----:B-1----:R-:W-:Y:S03]  /*fcd0*/  HMMA.16816.F32.BF16 R76, R4, R12, R76 ;  /* 0x0000000c044c723c */ /* 0x002fe6000004184c */
[----:B------:R-:W-:-:S03]  /*fce0*/  FADD.FTZ R65, R65, R30 ;  /* 0x0000001e41417221 */ /* 0x000fc60000010000 */
[----:B------:R-:W-:Y:S01]  /*fcf0*/  HMMA.16816.F32.BF16 R80, R4, R14, R80 ;  /* 0x0000000e0450723c */ /* 0x000fe20000041850 */
[----:B------:R-:W-:Y:S01]  /*fd00*/  FADD.FTZ R12, R56, R3 ;  /* 0x00000003380c7221 */ /* 0x000fe20000010000 */
[----:B------:R-:W-:-:S03]  /*fd10*/  FADD.FTZ R48, R48, R65 ;  /* 0x0000004130307221 */ /* 0x000fc60000010000 */
[----:B------:R-:W-:Y:S01]  /*fd20*/  FADD.FTZ R12, R103, R12 ;  /* 0x0000000c670c7221 */ /* 0x000fe20000010000 */
[----:B------:R-:W-:Y:S01]  /*fd30*/  FADD.FTZ R63, R63, R48 ;  /* 0x000000303f3f7221 */ /* 0x000fe20000010000 */
[----:B-----5:R-:W-:Y:S02]  /*fd40*/  F2FP.BF16.F32.PACK_AB R4, R34, R35 ;  /* 0x000000232204723e */ /* 0x020fe400000010ff */
[----:B------:R-:W-:Y:S01]  /*fd50*/  FADD.FTZ R67, R67, R12 ;  /* 0x0000000c43437221 */ /* 0x000fe20000010000 */
[----:B------:R-:W-:Y:S01]  /*fd60*/  FADD.FTZ R42, R42, R63 ;  /* 0x0000003f2a2a7221 */ /* 0x000fe20000010000 */
[----:B---3--:R-:W-:Y:S01]  /*fd70*/  F2FP.BF16.F32.PACK_AB R5, R32, R25 ;  /* 0x000000192005723e */ /* 0x008fe200000010ff */
[----:B------:R-:W1:Y:S01]  /*fd80*/  LDSM.16.MT88.4 R12, [R165+0x9800] ;  /* 0x00980000a50c783b */ /* 0x000e620000004200 */
[----:B------:R-:W-:Y:S01]  /*fd90*/  FADD.FTZ R67, R50, R67 ;  /* 0x0000004332437221 */ /* 0x000fe20000010000 */
[----:B------:R-:W-:Y:S01]  /*fda0*/  FADD.FTZ R125, R125, R42 ;  /* 0x0000002a7d7d7221 */ /* 0x000fe20000010000 */
[----:B------:R-:W-:-:S02]  /*fdb0*/  F2FP.BF16.F32.PACK_AB R6, R191, R36 ;  /* 0x00000024bf06723e */ /* 0x000fc400000010ff */
[----:B------:R-:W-:Y:S01]  /*fdc0*/  FADD.FTZ R64, R64, R67 ;  /* 0x0000004340407221 */ /* 0x000fe20000010000 */
[----:B------:R-:W-:Y:S01]  /*fdd0*/  FADD.FTZ R60, R60, R125 ;  /* 0x0000007d3c3c7221 */ /* 0x000fe20000010000 */
[----:B------:R-:W-:Y:S02]  /*fde0*/  F2FP.BF16.F32.PACK_AB R7, R192, R21 ;  /* 0x00000015c007723e */ /* 0x000fe400000010ff */
        /* <DEDUP_REMOVED lines=46> */
[----:B------:R-:W-:-:S13]  /*100d0*/  @!P5 BRA `(.L_x_5685) ;  /* 0x000000400020d947 */ /* 0x000fda0003800000 */
[----:B------:R-:W-:Y:S01]  /*100e0*/  ISETP.NE.AND P1, PT, R181, RZ, PT ;  /* 0x000000ffb500720c */ /* 0x000fe20003f25270 */
[----:B------:R-:W-:-:S04]  /*100f0*/  DEPBAR.LE SB0, 0x0 ;  /* 0x000080000000791a */ /* 0x000fc80000000000 */
[----:B------:R-:W-:Y:S01]  /*10100*/  IADD3 R186, R52, -0x2, RZ ;  /* 0xfffffffe34ba7810 */ /* 0x000fe20007ffe0ff */
[----:B------:R-:W-:Y:S07]  /*10110*/  BAR.SYNC.DEFER_BLOCKING 0x0 ;  /* 0x0000000000007b1d */ /* 0x000fee0000010000 */
        /* <DEDUP_REMOVED lines=46> */
[----:B------:R-:W-:Y:S01]  /*10400*/  IADD3 R5, R5, -R7, RZ ;  /* 0x8000000705057210 */ /* 0x000fe20007ffe0ff */
[----:B------:R-:W-:-:S04]  /*10410*/  IMAD.U32 R9, RZ, RZ, UR4 ;  /* 0x00000004ff097e24 */ /* 0x000fc8000f8e00ff */
[----:B------:R-:W-:-:S05]  /*10420*/  IMAD R8, R5, R4, -0x80 ;  /* 0xffffff8005087424 */ /* 0x000fca00078e0204 */
[----:B------:R-:W-:-:S05]  /*10430*/  SHF.R.S32.HI R4, RZ, 0x1f, R8 ;  /* 0x0000001fff047819 */ /* 0x000fca0000011408 */
[----:B------:R-:W-:-:S04]  /*10440*/  IMAD R5, R4, R9, RZ ;  /* 0x0000000904057224 */ /* 0x000fc800078e02ff */
[----:B------:R-:W-:Y:S01]  /*10450*/  IMAD R5, R8, UR5, R5 ;  /* 0x0000000508057c24 */ /* 0x000fe2000f8e0205 */
[----:B------:R-:W-:Y:S01]  /*10460*/  ULDC.64 UR4, c[0x0][0x238] ;  /* 0x00008e0000047ab9 */ /* 0x000fe20000000a00 */
[----:B--2---:R-:W-:Y:S01]  /*10470*/  IADD3 R3, -R6, R3, RZ ;  /* 0x0000000306037210 */ /* 0x004fe20007ffe1ff */
[----:B------:R-:W-:-:S03]  /*10480*/  IMAD.WIDE.U32 R6, R8, R9, RZ ;  /* 0x0000000908067225 */ /* 0x000fc600078e00ff */
        /* <DEDUP_REMOVED lines=8> */
.L_x_5686:
[----:B------:R-:W1:Y:S02]  /*10510*/  LDC R9, c[0x0][0x250] ;  /* 0x00009400ff097b82 */ /* 0x000e640000000800 */
[----:B-1----:R-:W-:-:S05]  /*10520*/  IMAD.SHL.U32 R11, R9, 0x80, RZ ;  /* 0x00000080090b7824 */ /* 0x002fca00078e00ff */
[----:B------:R-:W-:-:S04]  /*10530*/  IADD3 R11, -R11, RZ, RZ ;  /* 0x000000ff0b0b7210 */ /* 0x000fc80007ffe1ff */
[----:B------:R-:W-:-:S07]  /*10540*/  SHF.R.S32.HI R6, RZ, 0x1f, R11 ;  /* 0x0000001fff067819 */ /* 0x000fce000001140b */
.L_x_5687:
[----:B------:R-:W-:Y:S01]  /*10550*/  ULDC UR4, c[0x0][0x2d0] ;  /* 0x0000b40000047ab9 */ /* 0x000fe20000000800 */
[C---:B------:R-:W-:Y:S01]  /*10560*/  LEA R194, P3, R11.reuse, R194, 0x1 ;  /* 0x000000c20bc27211 */ /* 0x040fe200078608ff */
[----:B------:R-:W-:Y:S01]  /*10570*/  IMAD.SHL.U32 R55, R186, 0x80, RZ ;  /* 0x00000080ba377824 */ /* 0x000fe200078e00ff */
[----:B------:R-:W-:Y:S02]  /*10580*/  ISETP.GE.AND P0, PT, R100, UR4, PT ;  /* 0x0000000464007c0c */ /* 0x000fe4000bf06270 */
[----:B------:R-:W-:Y:S02]  /*10590*/  LEA.HI.X R193, R11, R193, R6, 0x1, P3 ;  /* 0x000000c10bc17211 */ /* 0x000fe400018f0c06 */
[----:B------:R-:W-:-:S09]  /*105a0*/  ISETP.GE.AND P6, PT, R52, 0x3, PT ;  /* 0x000000033400780c */ /* 0x000fd20003fc6270 */
[----:B------:R-:W1:Y:S01]  /*105b0*/  @!P0 LDC R120, c[0x0][0x254] ;  /* 0x00009500ff788b82 */ /* 0x000e620000000800 */
[-C--:B------:R-:W-:Y:S01]  /*105c0*/  @!P0 IADD3 R10, P2, P1, R11, R118.reuse, R176 ;  /* 0x000000760b0a8210 */ /* 0x080fe2000795e0b0 */
[----:B------:R-:W-:Y:S01]  /*105d0*/  @!P0 IMAD.MOV.U32 R195, RZ, RZ, R193 ;  /* 0x000000ffffc38224 */ /* 0x000fe200078e00c1 */
[----:B------:R-:W-:Y:S01]  /*105e0*/  @!P0 LEA R4, P3, R9, R118, 0x5 ;  /* 0x0000007609048211 */ /* 0x000fe200078628ff */
[----:B------:R-:W-:Y:S01]  /*105f0*/  @P0 STS.128 [R187+0x6000], RZ ;  /* 0x006000ffbb000388 */ /* 0x000fe20000000c00 */
[----:B------:R-:W-:Y:S01]  /*10600*/  @!P0 IADD3.X R3, R6, R121, R175, P2, P1 ;  /* 0x0000007906038210 */ /* 0x000fe200017e24af */
[----:B------:R-:W-:Y:S01]  /*10610*/  @!P0 IMAD.MOV.U32 R14, RZ, RZ, R118 ;  /* 0x000000ffff0e8224 */ /* 0x000fe200078e0076 */
[C---:B------:R-:W-:Y:S01]  /*10620*/  @!P0 LEA R16, P1, R10.reuse, UR10, 0x1 ;  /* 0x0000000a0a108c11 */ /* 0x040fe2000f8208ff */
[----:B------:R-:W2:Y:S01]  /*10630*/  @!P0 LDC R8, c[0x0][0x254] ;  /* 0x00009500ff088b82 */ /* 0x000ea20000000800 */
[----:B------:R-:W-:Y:S01]  /*10640*/  @!P0 IADD3 R13, P2, R11, R4, RZ ;  /* 0x000000040b0d8210 */ /* 0x000fe20007f5e0ff */
[----:B------:R-:W-:Y:S01]  /*10650*/  @!PT LDS RZ, [RZ] ;  /* 0x00000000fffff984 */ /* 0x000fe20000000800 */
[----:B------:R-:W-:Y:S01]  /*10660*/  @!PT LDS RZ, [RZ] ;  /* 0x00000000fffff984 */ /* 0x000fe20000000800 */
[----:B------:R-:W-:Y:S01]  /*10670*/  @!PT LDS RZ, [RZ] ;  /* 0x00000000fffff984 */ /* 0x000fe20000000800 */
[----:B------:R-:W-:Y:S01]  /*10680*/  @!P0 LDGSTS.E.BYPASS.LTC128B.128 [R187+0x6000], desc[UR6][R194.64] ;  /* 0x06000000c2bb8fae */ /* 0x000fe2000b901d46 */
[----:B------:R-:W-:-:S02]  /*10690*/  @!P0 LEA.HI.X R17, R10, UR11, R3, 0x1, P1 ;  /* 0x0000000b0a118c11 */ /* 0x000fc400088f0c03 */
[----:B------:R-:W-:Y:S01]  /*106a0*/  @!P0 LEA R20, P1, R13, UR10, 0x1 ;  /* 0x0000000a0d148c11 */ /* 0x000fe2000f8208ff */
[----:B------:R-:W-:Y:S02]  /*106b0*/  @P0 STS.128 [R187+0x6800], RZ ;  /* 0x006800ffbb000388 */ /* 0x000fe40000000c00 */
[----:B------:R-:W3:Y:S02]  /*106c0*/  @!P0 LDC R7, c[0x0][0x254] ;  /* 0x00009500ff078b82 */ /* 0x000ee40000000800 */
[----:B------:R-:W-:Y:S01]  /*106d0*/  @!PT LDS RZ, [RZ] ;  /* 0x00000000fffff984 */ /* 0x000fe20000000800 */
[----:B------:R-:W-:Y:S01]  /*106e0*/  @!PT LDS RZ, [RZ] ;  /* 0x00000000fffff984 */ /* 0x000fe20000000800 */
[----:B------:R-:W-:Y:S01]  /*106f0*/  @!PT LDS RZ, [RZ] ;  /* 0x00000000fffff984 */ /* 0x000fe20000000800 */
[----:B------:R4:W-:Y:S04]  /*10700*/  @!P0 LDGSTS.E.BYPASS.LTC128B.128 [R187+0x6800], desc[UR6][R16.64] ;  /* 0x0680000010bb8fae */ /* 0x0009e8000b901d46 */
[----:B------:R-:W-:Y:S01]  /*10710*/  @P0 STS.128 [R187+0x7000], RZ ;  /* 0x007000ffbb000388 */ /* 0x000fe20000000c00 */
[----:B-1----:R-:W-:Y:S01]  /*10720*/  @!P0 LEA.HI.X R3, R9, R121, R120, 0x5, P3 ;  /* 0x0000007909038211 */ /* 0x002fe200018f2c78 */
[----:B------:R-:W-:Y:S01]  /*10730*/  @!P0 IMAD.MOV.U32 R120, RZ, RZ, R118 ;  /* 0x000000ffff788224 */ /* 0x000fe200078e0076 */
[----:B------:R-:W1:Y:S03]  /*10740*/  @!P0 LDC R5, c[0x0][0x254] ;  /* 0x00009500ff058b82 */ /* 0x000e660000000800 */
[----:B------:R-:W-:-:S02]  /*10750*/  @!P0 IMAD.X R10, R6, 0x1, R3, P2 ;  /* 0x00000001060a8824 */ /* 0x000fc400010e0603 */
[----:B------:R-:W-:-:S03]  /*10760*/  @!P0 IMAD.WIDE.U32 R18, R9, 0x30, R120 ;  /* 0x0000003009128825 */ /* 0x000fc600078e0078 */
[----:B------:R-:W5:Y:S01]  /*10770*/  @!P0 LDC R4, c[0x0][0x254] ;  /* 0x00009500ff048b82 */ /* 0x000f620000000800 */
[----:B------:R-:W-:Y:S01]  /*10780*/  @!P0 LEA.HI.X R21, R13, UR11, R10, 0x1, P1 ;  /* 0x0000000b0d158c11 */ /* 0x000fe200088f0c0a */
[----:B--2---:R-:W-:Y:S01]  /*10790*/  @!P0 IMAD R15, R8, 0x30, RZ ;  /* 0x00000030080f8824 */ /* 0x004fe200078e02ff */
[----:B------:R-:W-:Y:S01]  /*107a0*/  @!P0 IADD3 R13, P1, R11, R18, RZ ;  /* 0x000000120b0d8210 */ /* 0x000fe20007f3e0ff */
[--C-:B------:R-:W-:Y:S02]  /*107b0*/  @!P0 IMAD.MOV.U32 R18, RZ, RZ, R118.reuse ;  /* 0x000000ffff128224 */ /* 0x100fe400078e0076 */
[----:B------:R-:W-:Y:S01]  /*107c0*/  @!PT LDS RZ, [RZ] ;  /* 0x00000000fffff984 */ /* 0x000fe20000000800 */
[----:B------:R-:W-:Y:S01]  /*107d0*/  @!PT LDS RZ, [RZ] ;  /* 0x00000000fffff984 */ /* 0x000fe20000000800 */
[----:B------:R-:W-:Y:S01]  /*107e0*/  @!PT LDS RZ, [RZ] ;  /* 0x00000000fffff984 */ /* 0x000fe20000000800 */
[----:B------:R2:W-:Y:S01]  /*107f0*/  @!P0 LDGSTS.E.BYPASS.LTC128B.128 [R187+0x7000], desc[UR6][R20.64] ;  /* 0x0700000014bb8fae */ /* 0x0005e2000b901d46 */
[----:B------:R-:W-:Y:S01]  /*10800*/  @!P0 IADD3.X R8, R6, R19, R15, P1, !PT ;  /* 0x0000001306088210 */ /* 0x000fe20000ffe40f */
[----:B------:R-:W2:Y:S01]  /*10810*/  @!P0 LDC R3, c[0x0][0x254] ;  /* 0x00009500ff038b82 */ /* 0x000ea20000000800 */
[C---:B------:R-:W-:Y:S01]  /*10820*/  @!P0 LEA R12, P1, R13.reuse, UR10, 0x1 ;  /* 0x0000000a0d0c8c11 */ /* 0x040fe2000f8208ff */
[--C-:B------:R-:W-:Y:S01]  /*10830*/  @!P0 IMAD.MOV.U32 R19, RZ, RZ, R121.reuse ;  /* 0x000000ffff138224 */ /* 0x100fe200078e0079 */
[----:B------:R-:W-:Y:S01]  /*10840*/  @P0 STS.128 [R187+0x7800], RZ ;  /* 0x007800ffbb000388 */ /* 0x000fe20000000c00 */
[----:B----4-:R-:W-:Y:S01]  /*10850*/  @!P0 IMAD.MOV.U32 R16, RZ, RZ, R118 ;  /* 0x000000ffff108224 */ /* 0x010fe200078e0076 */
[----:B------:R-:W-:Y:S01]  /*10860*/  @!P0 LEA.HI.X R13, R13, UR11, R8, 0x1, P1 ;  /* 0x0000000b0d0d8c11 */ /* 0x000fe200088f0c08 */
[--C-:B------:R-:W-:Y:S01]  /*10870*/  @!P0 IMAD.MOV.U32 R17, RZ, RZ, R121.reuse ;  /* 0x000000ffff118224 */ /* 0x100fe200078e0079 */
[----:B------:R-:W-:Y:S01]  /*10880*/  @!P0 LEA R8, P1, R9, R118, 0x6 ;  /* 0x0000007609088211 */ /* 0x000fe200078230ff */
[----:B------:R-:W-:-:S02]  /*10890*/  @!P0 IMAD.MOV.U32 R15, RZ, RZ, R121 ;  /* 0x000000ffff0f8224 */ /* 0x000fc400078e0079 */
[C---:B------:R-:W-:Y:S01]  /*108a0*/  @!P0 IMAD.WIDE.U32 R18, R9.reuse, 0x50, R18 ;  /* 0x0000005009128825 */ /* 0x040fe200078e0012 */
[----:B---3--:R-:W-:Y:S01]  /*108b0*/  @!P0 LEA.HI.X R7, R9, R121, R7, 0x6, P1 ;  /* 0x0000007909078211 */ /* 0x008fe200008f3407 */
[----:B------:R-:W-:Y:S01]  /*108c0*/  @!PT LDS RZ, [RZ] ;  /* 0x00000000fffff984 */ /* 0x000fe20000000800 */
[----:B------:R-:W-:Y:S01]  /*108d0*/  @!PT LDS RZ, [RZ] ;  /* 0x00000000fffff984 */ /* 0x000fe20000000800 */
[----:B------:R-:W-:Y:S01]  /*108e0*/  @!PT LDS RZ, [RZ] ;  /* 0x00000000fffff984 */ /* 0x000fe20000000800 */
[----:B------:R-:W-:Y:S01]  /*108f0*/  @!P0 LDGSTS.E.BYPASS.LTC128B.128 [R187+0x7800], desc[UR6][R12.64] ;  /* 0x078000000cbb8fae */ /* 0x000fe2000b901d46 */
[----:B------:R-:W-:Y:S01]  /*10900*/  @!P0 IADD3 R8, P1, R11, R8, RZ ;  /* 0x000000080b088210 */ /* 0x000fe20007f3e0ff */
[C---:B------:R-:W-:Y:S02]  /*10910*/  @!P0 IMAD.WIDE.U32 R16, R9.reuse, 0x60, R16 ;  /* 0x0000006009108825 */ /* 0x040fe400078e0010 */
[----:B------:R-:W-:Y:S02]  /*10920*/  @P0 STS.128 [R187+0x8000], RZ ;  /* 0x008000ffbb000388 */ /* 0x000fe40000000c00 */
[----:B------:R-:W-:Y:S01]  /*10930*/  @!P0 IMAD.WIDE.U32 R14, R9, 0x70, R14 ;  /* 0x00000070090e8825 */ /* 0x000fe200078e000e */
[----:B------:R-:W-:-:S03]  /*10940*/  @!P0 IADD3 R10, P2, R11, R16, RZ ;  /* 0x000000100b0a8210 */ /* 0x000fc60007f5e0ff */
[----:B-1----:R-:W-:Y:S02]  /*10950*/  @!P0 IMAD R5, R5, 0x50, RZ ;  /* 0x0000005005058824 */ /* 0x002fe400078e02ff */
[----:B-----5:R-:W-:Y:S01]  /*10960*/  @!P0 IMAD R9, R4, 0x60, RZ ;  /* 0x0000006004098824 */ /* 0x020fe200078e02ff */
[----:B------:R-:W-:Y:S01]  /*10970*/  @!P0 IADD3 R4, P3, R11, R18, RZ ;  /* 0x000000120b048210 */ /* 0x000fe20007f7e0ff */
[----:B------:R-:W-:Y:S01]  /*10980*/  @!P0 IMAD.X R7, R6, 0x1, R7, P1 ;  /* 0x0000000106078824 */ /* 0x000fe200008e0607 */
[----:B--2---:R-:W-:Y:S01]  /*10990*/  @!P0 LEA R20, P4, R8, UR10, 0x1 ;  /* 0x0000000a08148c11 */ /* 0x004fe2000f8808ff */
[----:B------:R-:W-:Y:S01]  /*109a0*/  @!P0 IMAD R3, R3, 0x70, RZ ;  /* 0x0000007003038824 */ /* 0x000fe200078e02ff */
[----:B------:R-:W-:Y:S02]  /*109b0*/  @!P0 IADD3 R11, P1, R11, R14, RZ ;  /* 0x0000000e0b0b8210 */ /* 0x000fe40007f3e0ff */
[----:B------:R-:W-:Y:S02]  /*109c0*/  @!P0 IADD3.X R5, R6, R19, R5, P3, !PT ;  /* 0x0000001306058210 */ /* 0x000fe40001ffe405 */
[----:B------:R-:W-:-:S02]  /*109d0*/  @!P0 LEA R28, P3, R4, UR10, 0x1 ;  /* 0x0000000a041c8c11 */ /* 0x000fc4000f8608ff */
[----:B------:R-:W-:Y:S02]  /*109e0*/  @!P0 IADD3.X R9, R6, R9, R17, P2, !PT ;  /* 0x0000000906098210 */ /* 0x000fe400017fe411 */
[----:B------:R-:W-:Y:S02]  /*109f0*/  @!P0 LEA.HI.X R21, R8, UR11, R7, 0x1, P4 ;  /* 0x0000000b08158c11 */ /* 0x000fe4000a0f0c07 */
[----:B------:R-:W-:Y:S02]  /*10a00*/  @!P0 LEA R22, P2, R10, UR10, 0x1 ;  /* 0x0000000a0a168c11 */ /* 0x000fe4000f8408ff */
[----:B------:R-:W-:Y:S01]  /*10a10*/  @!P0 IADD3.X R6, R6, R15, R3, P1, !PT ;  /* 0x0000000f06068210 */ /* 0x000fe20000ffe403 */
[----:B------:R-:W-:Y:S01]  /*10a20*/  @!PT LDS RZ, [RZ] ;  /* 0x00000000fffff984 */ /* 0x000fe20000000800 */
[----:B------:R-:W-:Y:S01]  /*10a30*/  @!PT LDS RZ, [RZ] ;  /* 0x00000000fffff984 */ /* 0x000fe20000000800 */
[----:B------:R-:W-:Y:S01]  /*10a40*/  @!PT LDS RZ, [RZ] ;  /* 0x00000000fffff984 */ /* 0x000fe20000000800 */
[----:B------:R-:W-:Y:S01]  /*10a50*/  @!P0 LDGSTS.E.BYPASS.LTC128B.128 [R187+0x8000], desc[UR6][R20.64] ;  /* 0x0800000014bb8fae */ /* 0x000fe2000b901d46 */
[----:B------:R-:W-:Y:S02]  /*10a60*/  @!P0 LEA R14, P1, R11, UR10, 0x1 ;  /* 0x0000000a0b0e8c11 */ /* 0x000fe4000f8208ff */
[----:B------:R-:W-:Y:S01]  /*10a70*/  @!P0 LEA.HI.X R29, R4, UR11, R5, 0x1, P3 ;  /* 0x0000000b041d8c11 */ /* 0x000fe200098f0c05 */
[----:B------:R-:W-:Y:S01]  /*10a80*/  @P0 STS.128 [R187+0x8800], RZ ;  /* 0x008800ffbb000388 */ /* 0x000fe20000000c00 */
[----:B------:R-:W-:-:S02]  /*10a90*/  @!P0 LEA.HI.X R23, R10, UR11, R9, 0x1, P2 ;  /* 0x0000000b0a178c11 */ /* 0x000fc400090f0c09 */
[----:B------:R-:W-:Y:S01]  /*10aa0*/  @!P0 LEA.HI.X R15, R11, UR11, R6, 0x1, P1 ;  /* 0x0000000b0b0f8c11 */ /* 0x000fe200088f0c06 */
        /* <DEDUP_REMOVED lines=15> */
[----:B------:R-:W1:Y:S04]  /*10ba0*/  LDSM.16.M88.4 R24, [R173+0x2000] ;  /* 0x00200000ad18783b */ /* 0x000e680000000200 */
[----:B------:R-:W2:Y:S04]  /*10bb0*/  LDSM.16.M88.4 R16, [R173+0x2800] ;  /* 0x00280000ad10783b */ /* 0x000ea80000000200 */
[----:B------:R-:W3:Y:S04]  /*10bc0*/  LDSM.16.M88.4 R8, [R173+0x3000] ;  /* 0x00300000ad08783b */ /* 0x000ee80000000200 */
[----:B------:R-:W4:Y:S04]  /*10bd0*/  LDSM.16.M88.4 R104, [R173+0x3800] ;  /* 0x00380000ad68783b */ /* 0x000f280000000200 */
[----:B------:R-:W5:Y:S04]  /*10be0*/  LDSM.16.M88.4 R60, [R173+0x4000] ;  /* 0x00400000ad3c783b */ /* 0x000f680000000200 */
[----:B------:R-:W5:Y:S04]  /*10bf0*/  LDSM.16.M88.4 R48, [R173+0x4800] ;  /* 0x00480000ad30783b */ /* 0x000f680000000200 */
[----:B------:R-:W5:Y:S04]  /*10c00*/  LDSM.16.M88.4 R40, [R173+0x5000] ;  /* 0x00500000ad28783b */ /* 0x000f680000000200 */
[----:B------:R-:W5:Y:S04]  /*10c10*/  LDSM.16.M88.4 R124, [R173+0x5800] ;  /* 0x00580000ad7c783b */ /* 0x000f680000000200 */
[----:B------:R-:W-:Y:S04]  /*10c20*/  LDSM.16.M88.4 R108, [R172] ;  /* 0x00000000ac6c783b */ /* 0x000fe80000000200 */
[----:B------:R-:W5:Y:S04]  /*10c30*/  LDSM.16.M88.4 R120, [R167+0x2000] ;  /* 0x00200000a778783b */ /* 0x000f680000000200 */
[----:B------:R-:W5:Y:S01]  /*10c40*/  LDSM.16.M88.4 R116, [R167+0x2800] ;  /* 0x00280000a774783b */ /* 0x000f620000000200 */
[C---:B-1----:R-:W-:Y:S03]  /*10c50*/  HMMA.16816.F32.BF16 R28, R32.reuse, R24, RZ ;  /* 0x00000018201c723c */ /* 0x042fe600000418ff */
[----:B------:R-:W1:Y:S03]  /*10c60*/  LDSM.16.M88.4 R112, [R167+0x3000] ;  /* 0x00300000a770783b */ /* 0x000e660000000200 */
[C---:B--2---:R-:W-:Y:S01]  /*10c70*/  HMMA.16816.F32.BF16 R20, R32.reuse, R16, RZ ;  /* 0x000000102014723c */ /* 0x044fe200000418ff */
[----:B------:R-:W2:Y:S01]  /*10c80*/  LDSM.16.M88.4 R128, [R167+0x3800] ;  /* 0x00380000a780783b */ /* 0x000ea20000000200 */
[----:B------:R-:W5:Y:S04]  /*10c90*/  S2R R3, SR_TID.X ;  /* 0x0000000000037919 */ /* 0x000f680000002100 */
[C---:B---3--:R-:W-:Y:S01]  /*10ca0*/  HMMA.16816.F32.BF16 R12, R32.reuse, R8, RZ ;  /* 0x00000008200c723c */ /* 0x048fe200000418ff */
[----:B------:R-:W0:Y:S05]  /*10cb0*/  LDGDEPBAR ;  /* 0x00000000000079af */ /* 0x000e2a0000000000 */
[C---:B------:R-:W-:Y:S06]  /*10cc0*/  HMMA.16816.F32.BF16 R24, R32.reuse, R26, RZ ;  /* 0x0000001a2018723c */ /* 0x040fec00000418ff */
[C---:B------:R-:W-:Y:S06]  /*10cd0*/  HMMA.16816.F32.BF16 R16, R32.reuse, R18, RZ ;  /* 0x000000122010723c */ /* 0x040fec00000418ff */
[C---:B------:R-:W-:Y:S06]  /*10ce0*/  HMMA.16816.F32.BF16 R8, R32.reuse, R10, RZ ;  /* 0x0000000a2008723c */ /* 0x040fec00000418ff */
[C---:B----4-:R-:W-:Y:S06]  /*10cf0*/  HMMA.16816.F32.BF16 R4, R32.reuse, R104, RZ ;  /* 0x000000682004723c */ /* 0x050fec00000418ff */
[----:B-----5:R-:W-:Y:S01]  /*10d00*/  HMMA.16816.F32.BF16 R64, R32, R60, RZ ;  /* 0x0000003c2040723c */ /* 0x020fe200000418ff */
[----:B------:R-:W-:-:S05]  /*10d10*/  IMAD.SHL.U32 R3, R3, 0x2, RZ ;  /* 0x0000000203037824 */ /* 0x000fca00078e00ff */
        /* <DEDUP_REMOVED lines=20> */
[----:B------:R-:W-:Y:S05]  /*10e60*/  LDSM.16.M88.4 R128, [R161] ;  /* 0x00000000a180783b */ /* 0x000fea0000000200 */
[C---:B---3--:R-:W-:Y:S06]  /*10e70*/  HMMA.16816.F32.BF16 R64, R108.reuse, R124, R64 ;  /* 0x0000007c6c40723c */ /* 0x048fec0000041840 */
        /* <DEDUP_REMOVED lines=8> */
[C---:B-1----:R-:W-:Y:S06]  /*10f00*/  HMMA.16816.F32.BF16 R36, R108.reuse, R112, R36 ;  /* 0x000000706c24723c */ /* 0x042fec0000041824 */
[----:B------:R-:W-:Y:S01]  /*10f10*/  HMMA.16816.F32.BF16 R32, R108, R114, R32 ;  /* 0x000000726c20723c */ /* 0x000fe20000041820 */
[----:B------:R-:W1:Y:S04]  /*10f20*/  LDSM.16.M88.4 R112, [R163] ;  /* 0x00000000a370783b */ /* 0x000e680000000200 */
[----:B------:R-:W5:Y:S01]  /*10f30*/  LDSM.16.M88.4 R108, [R162] ;  /* 0x00000000a26c783b */ /* 0x000f620000000200 */
[C---:B--2---:R-:W-:Y:S06]  /*10f40*/  HMMA.16816.F32.BF16 R4, R124.reuse, R128, R4 ;  /* 0x000000807c04723c */ /* 0x044fec0000041804 */
[C---:B------:R-:W-:Y:S06]  /*10f50*/  HMMA.16816.F32.BF16 R104, R124.reuse, R130, R104 ;  /* 0x000000827c68723c */ /* 0x040fec0000041868 */
[C---:B---3--:R-:W-:Y:S06]  /*10f60*/  HMMA.16816.F32.BF16 R64, R124.reuse, R120, R64 ;  /* 0x000000787c40723c */ /* 0x048fec0000041840 */
[C---:B------:R-:W-:Y:S01]  /*10f70*/  HMMA.16816.F32.BF16 R60, R124.reuse, R122, R60 ;  /* 0x0000007a7c3c723c */ /* 0x040fe2000004183c */
[----:B------:R-:W-:Y:S05]  /*10f80*/  LDSM.16.M88.4 R120, [R156+0x800] ;  /* 0x000800009c78783b */ /* 0x000fea0000000200 */
[C---:B----4-:R-:W-:Y:S06]  /*10f90*/  HMMA.16816.F32.BF16 R28, R124.reuse, R116, R28 ;  /* 0x000000747c1c723c */ /* 0x050fec000004181c */
[C---:B------:R-:W-:Y:S01]  /*10fa0*/  HMMA.16816.F32.BF16 R24, R124.reuse, R118, R24 ;  /* 0x000000767c18723c */ /* 0x040fe20000041818 */
[----:B------:R-:W2:Y:S05]  /*10fb0*/  LDSM.16.M88.4 R116, [R159] ;  /* 0x000000009f74783b */ /* 0x000eaa0000000200 */
[C---:B-1----:R-:W-:Y:S06]  /*10fc0*/  HMMA.16816.F32.BF16 R20, R124.reuse, R112, R20 ;  /* 0x000000707c14723c */ /* 0x042fec0000041814 */
[C---:B------:R-:W-:Y:S01]  /*10fd0*/  HMMA.16816.F32.BF16 R16, R124.reuse, R114, R16 ;  /* 0x000000727c10723c */ /* 0x040fe20000041810 */
[----:B------:R-:W1:Y:S05]  /*10fe0*/  LDSM.16.M88.4 R112, [R158] ;  /* 0x000000009e70783b */ /* 0x000e6a0000000200 */
[C---:B-----5:R-:W-:Y:S06]  /*10ff0*/  HMMA.16816.F32.BF16 R12, R124.reuse, R108, R12 ;  /* 0x0000006c7c0c723c */ /* 0x060fec000004180c */
[C---:B------:R-:W-:Y:S01]  /*11000*/  HMMA.16816.F32.BF16 R8, R124.reuse, R110, R8 ;  /* 0x0000006e7c08723c */ /* 0x040fe20000041808 */
[----:B------:R-:W3:Y:S05]  /*11010*/  LDSM.16.M88.4 R108, [R157] ;  /* 0x000000009d6c783b */ /* 0x000eea0000000200 */
[C---:B--2---:R-:W-:Y:S06]  /*11020*/  HMMA.16816.F32.BF16 R56, R124.reuse, R116, R56 ;  /* 0x000000747c38723c */ /* 0x044fec0000041838 */
[C---:B------:R-:W-:Y:S01]  /*11030*/  HMMA.16816.F32.BF16 R48, R124.reuse, R118, R48 ;  /* 0x000000767c30723c */ /* 0x040fe20000041830 */
[----:B------:R-:W-:Y:S05]  /*11040*/  LDSM.16.M88.4 R116, [R156+0x1000] ;  /* 0x001000009c74783b */ /* 0x000fea0000000200 */
[C---:B-1----:R-:W-:Y:S06]  /*11050*/  HMMA.16816.F32.BF16 R44, R124.reuse, R112, R44 ;  /* 0x000000707c2c723c */ /* 0x042fec000004182c */
[C---:B------:R-:W-:Y:S01]  /*11060*/  HMMA.16816.F32.BF16 R40, R124.reuse, R114, R40 ;  /* 0x000000727c28723c */ /* 0x040fe20000041828 */
[----:B------:R-:W-:Y:S05]  /*11070*/  LDSM.16.M88.4 R112, [R156+0x1800] ;  /* 0x001800009c70783b */ /* 0x000fea0000000200 */
[C---:B---3--:R-:W-:Y:S06]  /*11080*/  HMMA.16816.F32.BF16 R36, R124.reuse, R108, R36 ;  /* 0x0000006c7c24723c */ /* 0x048fec0000041824 */
[----:B------:R-:W-:Y:S01]  /*11090*/  HMMA.16816.F32.BF16 R32, R124, R110, R32 ;  /* 0x0000006e7c20723c */ /* 0x000fe20000041820 */
[----:B------:R-:W1:Y:S04]  /*110a0*/  LDSM.16.M88.4 R124, [R169] ;  /* 0x00000000a97c783b */ /* 0x000e680000000200 */
[----:B------:R-:W2:Y:S01]  /*110b0*/  LDSM.16.M88.4 R108, [R156+0x2000] ;  /* 0x002000009c6c783b */ /* 0x000ea20000000200 */
        /* <DEDUP_REMOVED lines=9> */
[C---:B--2---:R-:W-:Y:S06]  /*11150*/  HMMA.16816.F32.BF16 R64, R124.reuse, R108, R64 ;  /* 0x0000006c7c40723c */ /* 0x044fec0000041840 */
[----:B------:R-:W-:Y:S01]  /*11160*/  HMMA.16816.F32.BF16 R60, R124, R110, R60 ;  /* 0x0000006e7c3c723c */ /* 0x000fe2000004183c */
[----:B------:R-:W2:Y:S01]  /*11170*/  LDSM.16.M88.4 R108, [R156+0x3800] ;  /* 0x003800009c6c783b */ /* 0x000ea20000000200 */
[----:B------:R-:W-:-:S04]  /*11180*/  DEPBAR.LE SB0, 0x0 ;  /* 0x000080000000791a */ /* 0x000fc80000000000 */
[C---:B-1----:R-:W-:Y:S06]  /*11190*/  HMMA.16816.F32.BF16 R24, R124.reuse, R122, R24 ;  /* 0x0000007a7c18723c */ /* 0x042fec0000041818 */
[C---:B------:R-:W-:Y:S06]  /*111a0*/  HMMA.16816.F32.BF16 R28, R124.reuse, R120, R28 ;  /* 0x000000787c1c723c */ /* 0x040fec000004181c */
[C---:B---3--:R-:W-:Y:S06]  /*111b0*/  HMMA.16816.F32.BF16 R40, R124.reuse, R118, R40 ;  /* 0x000000767c28723c */ /* 0x048fec0000041828 */
[----:B------:R-:W-:Y:S01]  /*111c0*/  HMMA.16816.F32.BF16 R44, R124, R116, R44 ;  /* 0x000000747c2c723c */ /* 0x000fe2000004182c */
[----:B------:R-:W-:-:S04]  /*111d0*/  LOP3.LUT R118, R3, 0x6, RZ, 0xc0, !PT ;  /* 0x0000000603767812 */ /* 0x000fc800078ec0ff */
[C-C-:B------:R-:W-:Y:S01]  /*111e0*/  LOP3.LUT R3, R55.reuse, 0x8, R118.reuse, 0xfe, !PT ;  /* 0x0000000837037812 */ /* 0x140fe200078efe76 */
[C---:B----4-:R-:W-:Y:S01]  /*111f0*/  HMMA.16816.F32.BF16 R56, R124.reuse, R112, R56 ;  /* 0x000000707c38723c */ /* 0x050fe20000041838 */
[--C-:B------:R-:W-:Y:S01]  /*11200*/  LOP3.LUT R52, R55, 0x10, R118.reuse, 0xfe, !PT ;  /* 0x0000001037347812 */ /* 0x100fe200078efe76 */
[----:B------:R-:W-:Y:S01]  /*11210*/  BAR.SYNC.DEFER_BLOCKING 0x0 ;  /* 0x0000000000007b1d */ /* 0x000fe20000010000 */
[CC--:B------:R-:W-:Y:S02]  /*11220*/  ISETP.GE.AND P2, PT, R3.reuse, R54.reuse, PT ;  /* 0x000000360300720c */ /* 0x0c0fe40003f46270 */
[----:B------:R-:W-:Y:S01]  /*11230*/  ISETP.GE.AND P1, PT, R3, R53, PT ;  /* 0x000000350300720c */ /* 0x000fe20003f26270 */
[----:B------:R-:W-:Y:S01]  /*11240*/  HMMA.16816.F32.BF16 R48, R124, R114, R48 ;  /* 0x000000727c30723c */ /* 0x000fe20000041830 */
[----:B------:R-:W-:Y:S02]  /*11250*/  LOP3.LUT R3, R55, 0x18, R118, 0xfe, !PT ;  /* 0x0000001837037812 */ /* 0x000fe400078efe76 */
[----:B------:R-:W-:-:S02]  /*11260*/  ISETP.GE.AND P3, PT, R52, R54, PT ;  /* 0x000000363400720c */ /* 0x000fc40003f66270 */
[-C--:B------:R-:W-:Y:S01]  /*11270*/  ISETP.GE.AND P4, PT, R52, R53.reuse, PT ;  /* 0x000000353400720c */ /* 0x080fe20003f86270 */
[C---:B--2---:R-:W-:Y:S01]  /*11280*/  HMMA.16816.F32.BF16 R36, R124.reuse, R108, R36 ;  /* 0x0000006c7c24723c */ /* 0x044fe20000041824 */
[----:B------:R-:W-:Y:S02]  /*11290*/  FSEL R204, R26, -INF , !P1 ;  /* 0xff8000001acc7808 */ /* 0x000fe40004800000 */
[--C-:B------:R-:W-:Y:S02]  /*112a0*/  LOP3.LUT R52, R55, 0x20, R118.reuse, 0xfe, !PT ;  /* 0x0000002037347812 */ /* 0x100fe400078efe76 */
[C---:B------:R-:W-:Y:S01]  /*112b0*/  ISETP.GE.AND P5, PT, R3.reuse, R54, PT ;  /* 0x000000360300720c */ /* 0x040fe20003fa6270 */
[----:B------:R-:W-:Y:S01]  /*112c0*/  HMMA.16816.F32.BF16 R32, R124, R110, R32 ;  /* 0x0000006e7c20723c */ /* 0x000fe20000041820 */
[----:B------:R-:W-:Y:S02]  /*112d0*/  ISETP.GE.AND P1, PT, R3, R53, PT ;  /* 0x000000350300720c */ /* 0x000fe40003f26270 */
[----:B------:R-:W-:-:S02]  /*112e0*/  LOP3.LUT R3, R55, 0x28, R118, 0xfe, !PT ;  /* 0x0000002837037812 */ /* 0x000fc400078efe76 */
[----:B------:R-:W-:Y:S02]  /*112f0*/  FSEL R206, R24, -INF , !P2 ;  /* 0xff80000018ce7808 */ /* 0x000fe40005000000 */
[----:B------:R-:W-:Y:S02]  /*11300*/  FSEL R200, R20, -INF , !P3 ;  /* 0xff80000014c87808 */ /* 0x000fe40005800000 */
[----:B------:R-:W-:Y:S02]  /*11310*/  ISETP.GE.AND P3, PT, R52, R54, PT ;  /* 0x000000363400720c */ /* 0x000fe40003f66270 */
[----:B------:R-:W-:Y:S02]  /*11320*/  FSEL R196, R22, -INF , !P4 ;  /* 0xff80000016c47808 */ /* 0x000fe40006000000 */
[----:B------:R-:W-:Y:S02]  /*11330*/  ISETP.GE.AND P2, PT, R52, R53, PT ;  /* 0x000000353400720c */ /* 0x000fe40003f46270 */
[----:B------:R-:W-:-:S02]  /*11340*/  FSEL R18, R18, -INF , !P1 ;  /* 0xff80000012127808 */ /* 0x000fc40004800000 */
[--C-:B------:R-:W-:Y:S02]  /*11350*/  LOP3.LUT R20, R55, 0x30, R118.reuse, 0xfe, !PT ;  /* 0x0000003037147812 */ /* 0x100fe400078efe76 */
[C---:B------:R-:W-:Y:S02]  /*11360*/  ISETP.GE.AND P4, PT, R3.reuse, R54, PT ;  /* 0x000000360300720c */ /* 0x040fe40003f86270 */
[----:B------:R-:W-:Y:S02]  /*11370*/  ISETP.GE.AND P1, PT, R3, R53, PT ;  /* 0x000000350300720c */ /* 0x000fe40003f26270 */
[----:B------:R-:W-:Y:S02]  /*11380*/  LOP3.LUT R3, R55, 0x38, R118, 0xfe, !PT ;  /* 0x0000003837037812 */ /* 0x000fe400078efe76 */
[----:B------:R-:W-:Y:S02]  /*11390*/  FSEL R116, R12, -INF , !P3 ;  /* 0xff8000000c747808 */ /* 0x000fe40005800000 */
[----:B------:R-:W-:-:S02]  /*113a0*/  FSEL R122, R14, -INF , !P2 ;  /* 0xff8000000e7a7808 */ /* 0x000fc40005000000 */
[CC--:B------:R-:W-:Y:S02]  /*113b0*/  ISETP.GE.AND P3, PT, R20.reuse, R54.reuse, PT ;  /* 0x000000361400720c */ /* 0x0c0fe40003f66270 */
[----:B------:R-:W-:Y:S02]  /*113c0*/  ISETP.GE.AND P2, PT, R20, R53, PT ;  /* 0x000000351400720c */ /* 0x000fe40003f46270 */
[----:B------:R-:W-:Y:S02]  /*113d0*/  FSEL R108, R8, -INF , !P4 ;  /* 0xff800000086c7808 */ /* 0x000fe40006000000 */
[----:B------:R-:W-:Y:S02]  /*113e0*/  FSEL R138, R10, -INF , !P1 ;  /* 0xff8000000a8a7808 */ /* 0x000fe40004800000 */
[----:B------:R-:W-:Y:S02]  /*113f0*/  LOP3.LUT R12, R55, 0x40, R118, 0xfe, !PT ;  /* 0x00000040370c7812 */ /* 0x000fe400078efe76 */
[----:B------:R-:W-:-:S02]  /*11400*/  ISETP.GE.AND P4, PT, R3, R54, PT ;  /* 0x000000360300720c */ /* 0x000fc40003f86270 */
        /* <DEDUP_REMOVED lines=8> */
[--C-:B------:R-:W-:Y:S02]  /*11490*/  LOP3.LUT R4, R55, 0x50, R118.reuse, 0xfe, !PT ;  /* 0x0000005037047812 */ /* 0x100fe400078efe76 */
[C---:B------:R-:W-:Y:S02]  /*114a0*/  ISETP.GE.AND P4, PT, R3.reuse, R54, PT ;  /* 0x000000360300720c */ /* 0x040fe40003f86270 */
[----:B------:R-:W-:Y:S02]  /*114b0*/  ISETP.GE.AND P1, PT, R3, R53, PT ;  /* 0x000000350300720c */ /* 0x000fe40003f26270 */
[----:B------:R-:W-:-:S02]  /*114c0*/  LOP3.LUT R3, R55, 0x58, R118, 0xfe, !PT ;  /* 0x0000005837037812 */ /* 0x000fc400078efe76 */
[----:B------:R-:W-:Y:S02]  /*114d0*/  FSEL R114, R64, -INF , !P3 ;  /* 0xff80000040727808 */ /* 0x000fe40005800000 */
[----:B------:R-:W-:Y:S02]  /*114e0*/  FSEL R102, R66, -INF , !P2 ;  /* 0xff80000042667808 */ /* 0x000fe40005000000 */
[----:B------:R-:W-:Y:S02]  /*114f0*/  FSEL R16, R16, -INF , !P5 ;  /* 0xff80000010107808 */ /* 0x000fe40006800000 */
[C---:B------:R-:W-:Y:S02]  /*11500*/  ISETP.GE.AND P3, PT, R4.reuse, R54, PT ;  /* 0x000000360400720c */ /* 0x040fe40003f66270 */
[----:B------:R-:W-:Y:S02]  /*11510*/  ISETP.GE.AND P2, PT, R4, R53, PT ;  /* 0x000000350400720c */ /* 0x000fe40003f46270 */
[----:B------:R-:W-:-:S02]  /*11520*/  FSEL R66, R62, -INF , !P1 ;  /* 0xff8000003e427808 */ /* 0x000fc40004800000 */
[C---:B------:R-:W-:Y:S02]  /*11530*/  ISETP.GE.AND P5, PT, R3.reuse, R54, PT ;  /* 0x000000360300720c */ /* 0x040fe40003fa6270 */
[----:B------:R-:W-:Y:S02]  /*11540*/  ISETP.GE.AND P1, PT, R3, R53, PT ;  /* 0x000000350300720c */ /* 0x000fe40003f26270 */
[C-C-:B------:R-:W-:Y:S02]  /*11550*/  LOP3.LUT R4, R55.reuse, 0x60, R118.reuse, 0xfe, !PT ;  /* 0x0000006037047812 */ /* 0x140fe400078efe76 */
[----:B------:R-:W-:Y:S02]  /*11560*/  LOP3.LUT R3, R55, 0x68, R118, 0xfe, !PT ;  /* 0x0000006837037812 */ /* 0x000fe400078efe76 */
[----:B------:R-:W-:Y:S02]  /*11570*/  FSEL R112, R60, -INF , !P4 ;  /* 0xff8000003c707808 */ /* 0x000fe40006000000 */
[----:B------:R-:W-:-:S02]  /*11580*/  FSEL R60, R56, -INF , !P3 ;  /* 0xff800000383c7808 */ /* 0x000fc40005800000 */
[-C--:B------:R-:W-:Y:S02]  /*11590*/  ISETP.GE.AND P4, PT, R4, R54.reuse, PT ;  /* 0x000000360400720c */ /* 0x080fe40003f86270 */
[----:B------:R-:W-:Y:S02]  /*115a0*/  FSEL R52, R58, -INF , !P2 ;  /* 0xff8000003a347808 */ /* 0x000fe40005000000 */
[-C--:B------:R-:W-:Y:S02]  /*115b0*/  ISETP.GE.AND P3, PT, R4, R53.reuse, PT ;  /* 0x000000350400720c */ /* 0x080fe40003f66270 */
[----:B------:R-:W-:Y:S02]  /*115c0*/  FSEL R62, R48, -INF , !P5 ;  /* 0xff800000303e7808 */ /* 0x000fe40006800000 */
[C---:B------:R-:W-:Y:S02]  /*115d0*/  ISETP.GE.AND P5, PT, R3.reuse, R54, PT ;  /* 0x000000360300720c */ /* 0x040fe40003fa6270 */
[----:B------:R-:W-:-:S02]  /*115e0*/  ISETP.GE.AND P2, PT, R3, R53, PT ;  /* 0x000000350300720c */ /* 0x000fc40003f46270 */
[C---:B------:R-:W-:Y:S02]  /*115f0*/  LOP3.LUT R4, R55.reuse, R118, RZ, 0xfc, !PT ;  /* 0x0000007637047212 */ /* 0x040fe400078efcff */
[--C-:B------:R-:W-:Y:S02]  /*11600*/  LOP3.LUT R3, R55, 0x70, R118.reuse, 0xfe, !PT ;  /* 0x0000007037037812 */ /* 0x100fe400078efe76 */
[----:B------:R-:W-:Y:S01]  /*11610*/  FSEL R50, R50, -INF , !P1 ;  /* 0xff80000032327808 */ /* 0x000fe20004800000 */
[----:B------:R-:W-:Y:S01]  /*11620*/  VIADD R6, R4, 0x1 ;  /* 0x0000000104067836 */ /* 0x000fe20000000000 */
[----:B------:R-:W-:Y:S01]  /*11630*/  FSEL R44, R44, -INF , !P4 ;  /* 0xff8000002c2c7808 */ /* 0x000fe20006000000 */
[C---:B------:R-:W-:Y:S01]  /*11640*/  VIADD R8, R4.reuse, 0x9 ;  /* 0x0000000904087836 */ /* 0x040fe20000000000 */
[----:B------:R-:W-:Y:S01]  /*11650*/  ISETP.GE.AND P1, PT, R3, R53, PT ;  /* 0x000000350300720c */ /* 0x000fe20003f26270 */
[C---:B------:R-:W-:Y:S01]  /*11660*/  VIADD R14, R4.reuse, 0x19 ;  /* 0x00000019040e7836 */ /* 0x040fe20000000000 */
[----:B------:R-:W-:Y:S01]  /*11670*/  LOP3.LUT R118, R55, 0x78, R118, 0xfe, !PT ;  /* 0x0000007837767812 */ /* 0x000fe200078efe76 */
[----:B------:R-:W-:Y:S01]  /*11680*/  VIADD R24, R4, 0x21 ;  /* 0x0000002104187836 */ /* 0x000fe20000000000 */
[----:B------:R-:W-:-:S02]  /*11690*/  ISETP.GE.AND P4, PT, R3, R54, PT ;  /* 0x000000360300720c */ /* 0x000fc40003f86270 */
[----:B------:R-:W-:Y:S02]  /*116a0*/  FSEL R20, R46, -INF , !P3 ;  /* 0xff8000002e147808 */ /* 0x000fe40005800000 */
[----:B------:R-:W-:Y:S02]  /*116b0*/  FSEL R22, R40, -INF , !P5 ;  /* 0xff80000028167808 */ /* 0x000fe40006800000 */
[----:B------:R-:W-:Y:S02]  /*116c0*/  FSEL R42, R42, -INF , !P2 ;  /* 0xff8000002a2a7808 */ /* 0x000fe40005000000 */
[----:B------:R-:W-:Y:S02]  /*116d0*/  FSEL R3, R38, -INF , !P1 ;  /* 0xff80000026037808 */ /* 0x000fe40004800000 */
[----:B------:R-:W-:Y:S02]  /*116e0*/  ISETP.GE.AND P3, PT, R118, R54, PT ;  /* 0x000000367600720c */ /* 0x000fe40003f66270 */
[----:B------:R-:W-:-:S02]  /*116f0*/  FSEL R40, R36, -INF , !P4 ;  /* 0xff80000024287808 */ /* 0x000fc40006000000 */
[CC--:B------:R-:W-:Y:S02]  /*11700*/  ISETP.GE.AND P2, PT, R6.reuse, R54.reuse, PT ;  /* 0x000000360600720c */ /* 0x0c0fe40003f46270 */
[-C--:B------:R-:W-:Y:S01]  /*11710*/  ISETP.GE.AND P1, PT, R6, R53.reuse, PT ;  /* 0x000000350600720c */ /* 0x080fe20003f26270 */
[----:B------:R-:W-:Y:S01]  /*11720*/  VIADD R6, R4, 0x11 ;  /* 0x0000001104067836 */ /* 0x000fe20000000000 */
[----:B------:R-:W-:Y:S02]  /*11730*/  ISETP.GE.AND P4, PT, R8, R54, PT ;  /* 0x000000360800720c */ /* 0x000fe40003f86270 */
[----:B------:R-:W-:Y:S02]  /*11740*/  FSEL R32, R32, -INF , !P3 ;  /* 0xff80000020207808 */ /* 0x000fe40005800000 */
[----:B------:R-:W-:Y:S02]  /*11750*/  FSEL R12, R29, -INF , !P2 ;  /* 0xff8000001d0c7808 */ /* 0x000fe40005000000 */
[----:B------:R-:W-:-:S02]  /*11760*/  ISETP.GE.AND P3, PT, R8, R53, PT ;  /* 0x000000350800720c */ /* 0x000fc40003f66270 */
[----:B------:R-:W-:Y:S02]  /*11770*/  FSEL R10, R25, -INF , !P4 ;  /* 0xff800000190a7808 */ /* 0x000fe40006000000 */
[-C--:B------:R-:W-:Y:S02]  /*11780*/  ISETP.GE.AND P2, PT, R6, R54.reuse, PT ;  /* 0x000000360600720c */ /* 0x080fe40003f46270 */
[----:B------:R-:W-:Y:S02]  /*11790*/  ISETP.GE.AND P4, PT, R14, R54, PT ;  /* 0x000000360e00720c */ /* 0x000fe40003f86270 */
[----:B------:R-:W-:Y:S02]  /*117a0*/  FSEL R8, R31, -INF , !P1 ;  /* 0xff8000001f087808 */ /* 0x000fe40004800000 */
[----:B------:R-:W-:Y:S02]  /*117b0*/  ISETP.GE.AND P1, PT, R6, R53, PT ;  /* 0x000000350600720c */ /* 0x000fe40003f26270 */
[----:B------:R-:W-:-:S02]  /*117c0*/  FSEL R6, R27, -INF , !P3 ;  /* 0xff8000001b067808 */ /* 0x000fc40005800000 */
[----:B------:R-:W-:Y:S02]  /*117d0*/  FSEL R208, R21, -INF , !P2 ;  /* 0xff80000015d07808 */ /* 0x000fe40005000000 */
[----:B------:R-:W-:Y:S01]  /*117e0*/  ISETP.GE.AND P3, PT, R14, R53, PT ;  /* 0x000000350e00720c */ /* 0x000fe20003f66270 */
[C---:B------:R-:W-:Y:S01]  /*117f0*/  VIADD R14, R4.reuse, 0x29 ;  /* 0x00000029040e7836 */ /* 0x040fe20000000000 */
[----:B------:R-:W-:Y:S01]  /*11800*/  FSEL R202, R17, -INF , !P4 ;  /* 0xff80000011ca7808 */ /* 0x000fe20006000000 */
[----:B------:R-:W-:Y:S01]  /*11810*/  VIADD R17, R4, 0x31 ;  /* 0x0000003104117836 */ /* 0x000fe20000000000 */
[----:B------:R-:W-:Y:S02]  /*11820*/  ISETP.GE.AND P2, PT, R24, R54, PT ;  /* 0x000000361800720c */ /* 0x000fe40003f46270 */
[----:B------:R-:W-:Y:S02]  /*11830*/  FSEL R64, R19, -INF , !P3 ;  /* 0xff80000013407808 */ /* 0x000fe40005800000 */
[----:B------:R-:W-:Y:S01]  /*11840*/  FSEL R190, R13, -INF , !P2 ;  /* 0xff8000000dbe7808 */ /* 0x000fe20005000000 */
[----:B------:R-:W-:Y:S01]  /*11850*/  VIADD R13, R4, 0x39 ;  /* 0x00000039040d7836 */ /* 0x000fe20000000000 */
[----:B------:R-:W-:-:S02]  /*11860*/  FSEL R198, R23, -INF , !P1 ;  /* 0xff80000017c67808 */ /* 0x000fc40004800000 */
[CC--:B------:R-:W-:Y:S02]  /*11870*/  ISETP.GE.AND P4, PT, R14.reuse, R54.reuse, PT ;  /* 0x000000360e00720c */ /* 0x0c0fe40003f86270 */
[-C--:B------:R-:W-:Y:S02]  /*11880*/  ISETP.GE.AND P3, PT, R14, R53.reuse, PT ;  /* 0x000000350e00720c */ /* 0x080fe40003f66270 */
[----:B------:R-:W-:Y:S02]  /*11890*/  ISETP.GE.AND P2, PT, R17, R54, PT ;  /* 0x000000361100720c */ /* 0x000fe40003f46270 */
[----:B------:R-:W-:Y:S02]  /*118a0*/  ISETP.GE.AND P1, PT, R24, R53, PT ;  /* 0x000000351800720c */ /* 0x000fe40003f26270 */
[----:B------:R-:W-:Y:S01]  /*118b0*/  FSEL R154, R9, -INF , !P4 ;  /* 0xff800000099a7808 */ /* 0x000fe20006000000 */
[----:B------:R-:W-:Y:S01]  /*118c0*/  VIADD R9, R4, 0x41 ;  /* 0x0000004104097836 */ /* 0x000fe20000000000 */
[----:B------:R-:W-:-:S02]  /*118d0*/  FSEL R152, R11, -INF , !P3 ;  /* 0xff8000000b987808 */ /* 0x000fc40005800000 */
[----:B------:R-:W-:Y:S01]  /*118e0*/  FSEL R150, R5, -INF , !P2 ;  /* 0xff80000005967808 */ /* 0x000fe20005000000 */
[----:B------:R-:W-:Y:S01]  /*118f0*/  VIADD R5, R4, 0x49 ;  /* 0x0000004904057836 */ /* 0x000fe20000000000 */
[----:B------:R-:W-:Y:S02]  /*11900*/  FSEL R124, R15, -INF , !P1 ;  /* 0xff8000000f7c7808 */ /* 0x000fe40004800000 */
[C---:B------:R-:W-:Y:S02]  /*11910*/  ISETP.GE.AND P4, PT, R13.reuse, R54, PT ;  /* 0x000000360d00720c */ /* 0x040fe40003f86270 */
[-C--:B------:R-:W-:Y:S02]  /*11920*/  ISETP.GE.AND P3, PT, R13, R53.reuse, PT ;  /* 0x000000350d00720c */ /* 0x080fe40003f66270 */
[----:B------:R-:W-:Y:S02]  /*11930*/  ISETP.GE.AND P1, PT, R17, R53, PT ;  /* 0x000000351100720c */ /* 0x000fe40003f26270 */
        /* <DEDUP_REMOVED lines=28> */
[-C--:B------:R-:W-:Y:S02]  /*11b00*/  ISETP.GE.AND P4, PT, R7, R54.reuse, PT ;  /* 0x000000360700720c */ /* 0x080fe40003f86270 */
[C---:B------:R-:W-:Y:S02]  /*11b10*/  ISETP.GE.AND P2, PT, R5.reuse, R54, PT ;  /* 0x000000360500720c */ /* 0x040fe40003f46270 */
[-C--:B------:R-:W-:Y:S01]  /*11b20*/  ISETP.GE.AND P1, PT, R5, R53.reuse, PT ;  /* 0x000000350500720c */ /* 0x080fe20003f26270 */
[----:B------:R-:W-:Y:S01]  /*11b30*/  VIADD R5, R4, 0x79 ;  /* 0x0000007904057836 */ /* 0x000fe20000000000 */
[----:B------:R-:W-:-:S02]  /*11b40*/  ISETP.GE.AND P3, PT, R7, R53, PT ;  /* 0x000000350700720c */ /* 0x000fc40003f66270 */
[----:B------:R-:W-:Y:S02]  /*11b50*/  FSEL R56, R41, -INF , !P4 ;  /* 0xff80000029387808 */ /* 0x000fe40006000000 */
[----:B------:R-:W-:Y:S02]  /*11b60*/  FSEL R46, R43, -INF , !P3 ;  /* 0xff8000002b2e7808 */ /* 0x000fe40005800000 */
[----:B------:R-:W-:Y:S02]  /*11b70*/  ISETP.GE.AND P4, PT, R4, R54, PT ;  /* 0x000000360400720c */ /* 0x000fe40003f86270 */
        /* <DEDUP_REMOVED lines=10> */
[----:B------:R-:W-:Y:S01]  /*11c20*/  FSEL R26, R35, -INF , !P1 ;  /* 0xff800000231a7808 */ /* 0x000fe20004800000 */
[----:B------:R-:W-:Y:S06]  /*11c30*/  @!P6 BRA `(.L_x_5688) ;  /* 0x000000080068e947 */ /* 0x000fec0003800000 */
[----:B------:R-:W-:-:S13]  /*11c40*/  ISETP.NE.AND P4, PT, R181, RZ, PT ;  /* 0x000000ffb500720c */ /* 0x000fda0003f85270 */
[----:B------:R-:W-:Y:S05]  /*11c50*/  @!P4 BRA `(.L_x_5689) ;  /* 0x0000000000f0c947 */ /* 0x000fea0003800000 */
[----:B------:R-:W1:Y:S01]  /*11c60*/  LDC R30, c[0x0][0x380] ;  /* 0x0000e000ff1e7b82 */ /* 0x000e620000000800 */
[----:B------:R-:W-:Y:S01]  /*11c70*/  VIADD R15, R55, 0xffffff80 ;  /* 0xffffff80370f7836 */ /* 0x000fe20000000000 */
[----:B------:R-:W-:Y:S01]  /*11c80*/  IABS R11, R55 ;  /* 0x00000037000b7213 */ /* 0x000fe20000000000 */
[----:B------:R-:W-:-:S03]  /*11c90*/  ULDC.64 UR4, c[0x0][0x248] ;  /* 0x0000920000047ab9 */ /* 0x000fc60000000a00 */
        /* <DEDUP_REMOVED lines=40> */
[----:B------:R-:W-:Y:S02]  /*11f20*/  IMAD.IADD R7, R7, 0x1, -R4 ;  /* 0x0000000107077824 */ /* 0x000fe400078e0a04 */
[----:B------:R-:W1:Y:S02]  /*11f30*/  LDC.64 R4, c[0x0][0x230] ;  /* 0x00008c00ff047b82 */ /* 0x000e640000000a00 */
[----:B------:R-:W-:Y:S01]  /*11f40*/  IMAD R54, R7, R30, -0x80 ;  /* 0xffffff8007367424 */ /* 0x000fe200078e021e */
[----:B------:R-:W-:-:S04]  /*11f50*/  MOV R7, UR4 ;  /* 0x0000000400077c02 */ /* 0x000fc80008000f00 */
[----:B------:R-:W-:-:S05]  /*11f60*/  SHF.R.S32.HI R30, RZ, 0x1f, R54 ;  /* 0x0000001fff1e7819 */ /* 0x000fca0000011436 */
[----:B------:R-:W-:-:S04]  /*11f70*/  IMAD R11, R30, R7, RZ ;  /* 0x000000071e0b7224 */ /* 0x000fc800078e02ff */
[C---:B------:R-:W-:Y:S02]  /*11f80*/  IMAD R11, R54.reuse, UR5, R11 ;  /* 0x00000005360b7c24 */ /* 0x040fe4000f8e020b */
[----:B------:R-:W-:-:S05]  /*11f90*/  IMAD.WIDE.U32 R54, R54, R7, RZ ;  /* 0x0000000736367225 */ /* 0x000fca00078e00ff */
[----:B------:R-:W-:Y:S01]  /*11fa0*/  IADD3 R55, R55, R11, RZ ;  /* 0x0000000b37377210 */ /* 0x000fe20007ffe0ff */
[----:B--2---:R-:W-:-:S04]  /*11fb0*/  IMAD.IADD R9, R9, 0x1, -R34 ;  /* 0x0000000109097824 */ /* 0x004fc800078e0a22 */
[----:B-1----:R-:W-:Y:S01]  /*11fc0*/  IMAD.WIDE.U32 R34, R9, R4, R54 ;  /* 0x0000000409227225 */ /* 0x002fe200078e0036 */
[----:B------:R-:W-:-:S05]  /*11fd0*/  SHF.R.S32.HI R13, RZ, 0x1f, R9 ;  /* 0x0000001fff0d7819 */ /* 0x000fca0000011409 */
[----:B------:R-:W-:-:S04]  /*11fe0*/  IMAD R30, R13, R4, RZ ;  /* 0x000000040d1e7224 */ /* 0x000fc800078e02ff */
[----:B------:R-:W-:-:S04]  /*11ff0*/  IMAD R5, R9, R5, R30 ;  /* 0x0000000509057224 */ /* 0x000fc800078e021e */
[----:B------:R-:W-:Y:S01]  /*12000*/  IMAD.IADD R5, R35, 0x1, R5 ;  /* 0x0000000123057824 */ /* 0x000fe200078e0205 */
[----:B------:R-:W-:Y:S06]  /*12010*/  BRA `(.L_x_5690) ;  /* 0x0000000000107947 */ /* 0x000fec0003800000 */
.L_x_5689:
[----:B------:R-:W1:Y:S02]  /*12020*/  LDC R7, c[0x0][0x248] ;  /* 0x00009200ff077b82 */ /* 0x000e640000000800 */
[----:B-1----:R-:W-:-:S05]  /*12030*/  IMAD.SHL.U32 R34, R7, 0x80, RZ ;  /* 0x0000008007227824 */ /* 0x002fca00078e00ff */
[----:B------:R-:W-:-:S04]  /*12040*/  IADD3 R34, -R34, RZ, RZ ;  /* 0x000000ff22227210 */ /* 0x000fc80007ffe1ff */
[----:B------:R-:W-:-:S07]  /*12050*/  SHF.R.S32.HI R5, RZ, 0x1f, R34 ;  /* 0x0000001fff057819 */ /* 0x000fce0000011422 */
.L_x_5690:
[----:B------:R-:W1:Y:S01]  /*12060*/  @!P0 LDC R118, c[0x0][0x24c] ;  /* 0x00009300ff768b82 */ /* 0x000e620000000800 */
[----:B------:R-:W-:Y:S01]  /*12070*/  @!P0 IADD3 R11, P1, R178, R34, RZ ;  /* 0x00000022b20b8210 */ /* 0x000fe20007f3e0ff */
[--C-:B------:R-:W-:Y:S01]  /*12080*/  @!P0 IMAD.MOV.U32 R35, RZ, RZ, R5.reuse ;  /* 0x000000ffff238224 */ /* 0x100fe200078e0005 */
[CC--:B------:R-:W-:Y:S01]  /*12090*/  @!P0 LEA R210, P2, R34.reuse, R184.reuse, 0x1 ;  /* 0x000000b822d28211 */ /* 0x0c0fe200078408ff */
[----:B------:R2:W-:Y:S01]  /*120a0*/  @P0 STS.128 [R187+0x2000], RZ ;  /* 0x002000ffbb000388 */ /* 0x0005e20000000c00 */
[----:B------:R-:W-:Y:S01]  /*120b0*/  BSSY B0, `(.L_x_5691) ;  /* 0x000004f000007945 */ /* 0x000fe20003800000 */
[--C-:B------:R-:W-:Y:S01]  /*120c0*/  @!P0 IMAD.X R4, R177, 0x1, R5.reuse, P1 ;  /* 0x00000001b1048824 */ /* 0x100fe200008e0605 */
[----:B------:R-:W-:Y:S01]  /*120d0*/  @!P0 LEA R218, P1, R11, R184, 0x1 ;  /* 0x000000b80bda8211 */ /* 0x000fe200078208ff */
[----:B------:R-:W3:Y:S01]  /*120e0*/  @!P0 LDC R9, c[0x0][0x24c] ;  /* 0x00009300ff098b82 */ /* 0x000ee20000000800 */
[-C--:B------:R-:W-:Y:S01]  /*120f0*/  @!P0 LEA.HI.X R211, R34, R185.reuse, R5, 0x1, P2 ;  /* 0x000000b922d38211 */ /* 0x080fe200010f0c05 */
[----:B------:R-:W-:Y:S01]  /*12100*/  @!P0 IMAD.WIDE.U32 R212, R7, 0x30, R34 ;  /* 0x0000003007d48825 */ /* 0x000fe200078e0022 */
[----:B------:R-:W-:-:S02]  /*12110*/  @!P0 LEA.HI.X R219, R11, R185, R4, 0x1, P1 ;  /* 0x000000b90bdb8211 */ /* 0x000fc400008f0c04 */
[C---:B------:R-:W-:Y:S01]  /*12120*/  @!P0 LEA R11, P2, R7.reuse, R34, 0x5 ;  /* 0x00000022070b8211 */ /* 0x040fe200078428ff */
[----:B------:R-:W-:Y:S01]  /*12130*/  @!PT LDS RZ, [RZ] ;  /* 0x00000000fffff984 */ /* 0x000fe20000000800 */
[----:B------:R-:W-:Y:S01]  /*12140*/  @!PT LDS RZ, [RZ] ;  /* 0x00000000fffff984 */ /* 0x000fe20000000800 */
[----:B------:R-:W-:Y:S01]  /*12150*/  @!PT LDS RZ, [RZ] ;  /* 0x00000000fffff984 */ /* 0x000fe20000000800 */
[----:B------:R4:W-:Y:S01]  /*12160*/  @!P0 LDGSTS.E.BYPASS.LTC128B.128 [R187+0x2000], desc[UR6][R210.64] ;  /* 0x02000000d2bb8fae */ /* 0x0009e2000b901d46 */
[----:B------:R-:W-:Y:S01]  /*12170*/  @!P0 IMAD.WIDE.U32 R214, R7, 0x50, R34 ;  /* 0x0000005007d68825 */ /* 0x000fe200078e0022 */
[----:B------:R-:W5:Y:S01]  /*12180*/  @!P0 LDC R54, c[0x0][0x24c] ;  /* 0x00009300ff368b82 */ /* 0x000f620000000800 */
[----:B------:R-:W-:Y:S01]  /*12190*/  @!P0 LEA R216, P1, R11, R184, 0x1 ;  /* 0x000000b80bd88211 */ /* 0x000fe200078208ff */
[----:B------:R2:W-:Y:S04]  /*121a0*/  @P0 STS.128 [R187+0x2800], RZ ;  /* 0x002800ffbb000388 */ /* 0x0005e80000000c00 */
[----:B------:R-:W-:Y:S01]  /*121b0*/  @!PT LDS RZ, [RZ] ;  /* 0x00000000fffff984 */ /* 0x000fe20000000800 */
[----:B------:R-:W-:Y:S01]  /*121c0*/  @!PT LDS RZ, [RZ] ;  /* 0x00000000fffff984 */ /* 0x000fe20000000800 */
[----:B------:R-:W-:Y:S01]  /*121d0*/  @!PT LDS RZ, [RZ] ;  /* 0x00000000fffff984 */ /* 0x000fe20000000800 */
[----:B------:R2:W-:Y:S02]  /*121e0*/  @!P0 LDGSTS.E.BYPASS.LTC128B.128 [R187+0x2800], desc[UR6][R218.64] ;  /* 0x02800000dabb8fae */ /* 0x0005e4000b901d46 */
[----:B------:R-:W2:Y:S01]  /*121f0*/  @!P0 LDC R4, c[0x0][0x24c] ;  /* 0x00009300ff048b82 */ /* 0x000ea20000000800 */
[----:B-1----:R-:W-:Y:S01]  /*12200*/  @!P0 LEA.HI.X R118, R7, R5, R118, 0x5, P2 ;  /* 0x0000000507768211 */ /* 0x002fe200010f2c76 */
[----:B------:R1:W-:Y:S03]  /*12210*/  @P0 STS.128 [R187+0x3000], RZ ;  /* 0x003000ffbb000388 */ /* 0x0003e60000000c00 */
[----:B------:R-:W-:-:S03]  /*12220*/  @!P0 LEA.HI.X R217, R11, R185, R118, 0x1, P1 ;  /* 0x000000b90bd98211 */ /* 0x000fc600008f0c76 */
[----:B------:R-:W1:Y:S01]  /*12230*/  @!P0 LDC R30, c[0x0][0x24c] ;  /* 0x00009300ff1e8b82 */ /* 0x000e620000000800 */
[----:B---3--:R-:W-:Y:S01]  /*12240*/  @!P0 IMAD R9, R9, 0x30, RZ ;  /* 0x0000003009098824 */ /* 0x008fe200078e02ff */
[----:B------:R-:W-:Y:S01]  /*12250*/  @!PT LDS RZ, [RZ] ;  /* 0x00000000fffff984 */ /* 0x000fe20000000800 */
[----:B------:R-:W-:Y:S01]  /*12260*/  @!PT LDS RZ, [RZ] ;  /* 0x00000000fffff984 */ /* 0x000fe20000000800 */
[----:B------:R-:W-:Y:S01]  /*12270*/  @!PT LDS RZ, [RZ] ;  /* 0x00000000fffff984 */ /* 0x000fe20000000800 */
[----:B------:R3:W-:Y:S03]  /*12280*/  @!P0 LDGSTS.E.BYPASS.LTC128B.128 [R187+0x3000], desc[UR6][R216.64] ;  /* 0x03000000d8bb8fae */ /* 0x0007e6000b901d46 */
[----:B------:R-:W-:Y:S01]  /*12290*/  @!P0 IMAD.IADD R118, R9, 0x1, R213 ;  /* 0x0000000109768824 */ /* 0x000fe200078e02d5 */
[----:B------:R-:W-:Y:S01]  /*122a0*/  @!P0 LEA R9, P3, R7, R34, 0x6 ;  /* 0x0000002207098211 */ /* 0x000fe200078630ff */
[----:B------:R3:W-:Y:S01]  /*122b0*/  @P0 STS.128 [R187+0x3800], RZ ;  /* 0x003800ffbb000388 */ /* 0x0007e20000000c00 */
[----:B-----5:R-:W-:Y:S01]  /*122c0*/  @!P0 IMAD R54, R54, 0x50, RZ ;  /* 0x0000005036368824 */ /* 0x020fe200078e02ff */
[----:B----4-:R-:W-:-:S03]  /*122d0*/  @!P0 LEA R210, P1, R212, R184, 0x1 ;  /* 0x000000b8d4d28211 */ /* 0x010fc600078208ff */
[----:B------:R-:W-:Y:S01]  /*122e0*/  @!P0 IMAD.IADD R54, R54, 0x1, R215 ;  /* 0x0000000136368824 */ /* 0x000fe200078e02d7 */
[----:B------:R-:W-:Y:S01]  /*122f0*/  @!P0 LEA.HI.X R211, R212, R185, R118, 0x1, P1 ;  /* 0x000000b9d4d38211 */ /* 0x000fe200008f0c76 */
[----:B------:R-:W-:Y:S01]  /*12300*/  @!P0 IMAD.WIDE.U32 R212, R7, 0x60, R34 ;  /* 0x0000006007d48825 */ /* 0x000fe200078e0022 */
[----:B------:R-:W-:-:S03]  /*12310*/  @!P0 LEA R118, P1, R214, R184, 0x1 ;  /* 0x000000b8d6768211 */ /* 0x000fc600078208ff */
[----:B--2---:R-:W-:Y:S01]  /*12320*/  @!P0 IMAD R4, R4, 0x60, RZ ;  /* 0x0000006004048824 */ /* 0x004fe200078e02ff */
[----:B------:R-:W-:Y:S01]  /*12330*/  @!P0 LEA.HI.X R119, R214, R185, R54, 0x1, P1 ;  /* 0x000000b9d6778211 */ /* 0x000fe200008f0c36 */
[----:B------:R-:W-:Y:S01]  /*12340*/  @!PT LDS RZ, [RZ] ;  /* 0x00000000fffff984 */ /* 0x000fe20000000800 */
[----:B------:R-:W-:Y:S01]  /*12350*/  @!PT LDS RZ, [RZ] ;  /* 0x00000000fffff984 */ /* 0x000fe20000000800 */
[----:B------:R-:W-:Y:S01]  /*12360*/  @!PT LDS RZ, [RZ] ;  /* 0x00000000fffff984 */ /* 0x000fe20000000800 */
[----:B------:R3:W-:Y:S01]  /*12370*/  @!P0 LDGSTS.E.BYPASS.LTC128B.128 [R187+0x3800], desc[UR6][R210.64] ;  /* 0x03800000d2bb8fae */ /* 0x0007e2000b901d46 */
[-C--:B------:R-:W-:Y:S01]  /*12380*/  @!P0 LEA R54, P2, R9, R184.reuse, 0x1 ;  /* 0x000000b809368211 */ /* 0x080fe200078408ff */
[----:B------:R-:W-:Y:S01]  /*12390*/  @!P0 IMAD.IADD R4, R4, 0x1, R213 ;  /* 0x0000000104048824 */ /* 0x000fe200078e02d5 */
[C---:B------:R-:W-:Y:S01]  /*123a0*/  @!P0 LEA R214, P1, R212.reuse, R184, 0x1 ;  /* 0x000000b8d4d68211 */ /* 0x040fe200078208ff */
[----:B------:R3:W-:Y:S01]  /*123b0*/  @P0 STS.128 [R187+0x4000], RZ ;  /* 0x004000ffbb000388 */ /* 0x0007e20000000c00 */
[----:B-1----:R-:W-:Y:S02]  /*123c0*/  @!P0 LEA.HI.X R30, R7, R5, R30, 0x6, P3 ;  /* 0x00000005071e8211 */ /* 0x002fe400018f341e */
[-C--:B------:R-:W-:Y:S02]  /*123d0*/  @!P0 LEA.HI.X R215, R212, R185.reuse, R4, 0x1, P1 ;  /* 0x000000b9d4d78211 */ /* 0x080fe400008f0c04 */
[----:B------:R-:W-:-:S05]  /*123e0*/  @!P0 LEA.HI.X R55, R9, R185, R30, 0x1, P2 ;  /* 0x000000b909378211 */ /* 0x000fca00010f0c1e */
        /* <DEDUP_REMOVED lines=19> */
[----:B---3--:R-:W-:-:S05]  /*12520*/  IMAD.WIDE.U32 R54, R7, 0x70, R4 ;  /* 0x0000007007367825 */ /* 0x008fca00078e0004 */
[----:B------:R-:W-:Y:S02]  /*12530*/  IADD3 R4, R55, UR4, RZ ;  /* 0x0000000437047c10 */ /* 0x000fe4000fffe0ff */
[----:B------:R-:W-:-:S04]  /*12540*/  LEA R30, P0, R54, R184, 0x1 ;  /* 0x000000b8361e7211 */ /* 0x000fc800078008ff */
[----:B------:R-:W-:-:S05]  /*12550*/  LEA.HI.X R31, R54, R185, R4, 0x1, P0 ;  /* 0x000000b9361f7211 */ /* 0x000fca00000f0c04 */
[----:B------:R-:W-:Y:S01]  /*12560*/  @!PT LDS RZ, [RZ] ;  /* 0x00000000fffff984 */ /* 0x000fe20000000800 */
[----:B------:R-:W-:Y:S01]  /*12570*/  @!PT LDS RZ, [RZ] ;  /* 0x00000000fffff984 */ /* 0x000fe20000000800 */
[----:B------:R-:W-:Y:S01]  /*12580*/  @!PT LDS RZ, [RZ] ;  /* 0x00000000fffff984 */ /* 0x000fe20000000800 */
[----:B------:R1:W-:Y:S04]  /*12590*/  LDGSTS.E.BYPASS.LTC128B.128 [R187+0x5800], desc[UR6][R30.64] ;  /* 0x058000001ebb7fae */ /* 0x0003e8000b901d46 */
.L_x_5692:
[----:B------:R-:W-:Y:S05]  /*125a0*/  BSYNC B0 ;  /* 0x0000000000007941 */ /* 0x000fea0003800000 */
.L_x_5691:
[----:B------:R-:W0:Y:S01]  /*125b0*/  LDGDEPBAR ;  /* 0x00000000000079af */ /* 0x000e220000000000 */
[----:B------:R-:W-:-:S04]  /*125c0*/  LEA R184, P0, R34, R184, 0x1 ;  /* 0x000000b822b87211 */ /* 0x000fc800078008ff */
[----:B------:R-:W-:-:S09]  /*125d0*/  LEA.HI.X R185, R34, R185, R5, 0x1, P0 ;  /* 0x000000b922b97211 */ /* 0x000fd200000f0c05 */
.L_x_5688:
        /* <DEDUP_REMOVED lines=56> */
[----:B------:R-:W-:Y:S02]  /*12960*/  FMNMX.FTZ R7, R37, R4, !PT ;  /* 0x0000000425077209 */ /* 0x000fe40007810000 */
[----:B------:R-:W-:Y:S02]  /*12970*/  FMNMX.FTZ R4, R46, R5, !PT ;  /* 0x000000052e047209 */ /* 0x000fe40007810000 */
[----:B------:R-:W-:Y:S02]  /*12980*/  FMNMX.FTZ R7, R32, R7, !PT ;  /* 0x0000000720077209 */ /* 0x000fe40007810000 */
[----:B------:R-:W-:Y:S02]  /*12990*/  FMNMX.FTZ R5, R3, R4, !PT ;  /* 0x0000000403057209 */ /* 0x000fe40007810000 */
[----:B------:R-:W-:Y:S02]  /*129a0*/  FMNMX.FTZ R7, R38, R7, !PT ;  /* 0x0000000726077209 */ /* 0x000fe40007810000 */
[----:B------:R-:W-:-:S03]  /*129b0*/  FMNMX.FTZ R5, R36, R5, !PT ;  /* 0x0000000524057209 */ /* 0x000fc60007810000 */
[----:B-1----:R-:W1:Y:S01]  /*129c0*/  SHFL.BFLY PT, R30, R7, 0x2, 0x1f ;  /* 0x0c401f00071e7f89 */ /* 0x002e6200000e0000 */
        /* <DEDUP_REMOVED lines=13> */
[--C-:B---3--:R-:W-:Y:S01]  /*12aa0*/  FFMA.FTZ R118, R24, UR8, -R43.reuse ;  /* 0x0000000818767c23 */ /* 0x108fe2000801082b */
[----:B--2---:R-:W-:Y:S01]  /*12ab0*/  FMNMX.FTZ R24, R5, R4, !PT ;  /* 0x0000000405187209 */ /* 0x004fe20007810000 */
[--C-:B------:R-:W-:Y:S01]  /*12ac0*/  FFMA.FTZ R41, R12, UR8, -R43.reuse ;  /* 0x000000080c297c23 */ /* 0x100fe2000801082b */
[--C-:B------:R-:W-:Y:S01]  /*12ad0*/  FFMA.FTZ R29, R10, UR8, -R43.reuse ;  /* 0x000000080a1d7c23 */ /* 0x100fe2000801082b */
[--C-:B------:R-:W-:Y:S01]  /*12ae0*/  FFMA.FTZ R30, R206, UR8, -R43.reuse ;  /* 0x00000008ce1e7c23 */ /* 0x100fe2000801082b */
[C---:B------:R-:W-:Y:S01]  /*12af0*/  FSETP.NEU.FTZ.AND P0, PT, R24.reuse, -INF , PT ;  /* 0xff8000001800780b */ /* 0x040fe20003f1d000 */
[C---:B------:R-:W-:Y:S01]  /*12b00*/  FMUL.FTZ R27, R24.reuse, UR8 ;  /* 0x00000008181b7c20 */ /* 0x040fe20008410000 */
[----:B------:R-:W-:Y:S01]  /*12b10*/  FMUL.FTZ R53, R53, UR8 ;  /* 0x0000000835357c20 */ /* 0x000fe20008410000 */
[----:B------:R-:W-:Y:S01]  /*12b20*/  MUFU.EX2 R118, R118 ;  /* 0x0000007600767308 */ /* 0x000fe20000000800 */
[----:B------:R-:W-:Y:S01]  /*12b30*/  FSEL R5, R24, RZ, P0 ;  /* 0x000000ff18057208 */ /* 0x000fe20000000000 */
[--C-:B------:R-:W-:Y:S01]  /*12b40*/  FFMA.FTZ R2, R16, UR8, -R43.reuse ;  /* 0x0000000810027c23 */ /* 0x100fe2000801082b */
[----:B------:R-:W-:Y:S01]  /*12b50*/  FSEL R27, R27, RZ, P0 ;  /* 0x000000ff1b1b7208 */ /* 0x000fe20000000000 */
[--C-:B------:R-:W-:Y:S01]  /*12b60*/  FFMA.FTZ R35, R200, UR8, -R43.reuse ;  /* 0x00000008c8237c23 */ /* 0x100fe2000801082b */
[----:B------:R-:W-:Y:S01]  /*12b70*/  FFMA.FTZ R34, R208, UR8, -R43 ;  /* 0x00000008d0227c23 */ /* 0x000fe2000801082b */
[----:B------:R-:W-:Y:S01]  /*12b80*/  FADD.FTZ R0, R0, -R5 ;  /* 0x8000000500007221 */ /* 0x000fe20000010000 */
[----:B------:R-:W-:Y:S01]  /*12b90*/  FFMA.FTZ R33, R202, UR8, -R43 ;  /* 0x00000008ca217c23 */ /* 0x000fe2000801082b */
[--C-:B------:R-:W-:Y:S01]  /*12ba0*/  FFMA.FTZ R21, R14, UR8, -R27.reuse ;  /* 0x000000080e157c23 */ /* 0x100fe2000801081b */
[--C-:B------:R-:W-:Y:S01]  /*12bb0*/  FFMA.FTZ R39, R8, UR8, -R27.reuse ;  /* 0x0000000808277c23 */ /* 0x100fe2000801081b */
[----:B------:R-:W1:Y:S01]  /*12bc0*/  LDSM.16.MT88.4 R12, [R168+0x6000] ;  /* 0x00600000a80c783b */ /* 0x000e620000004200 */
[----:B------:R-:W-:Y:S01]  /*12bd0*/  FMUL.FTZ R23, R0, UR8 ;  /* 0x0000000800177c20 */ /* 0x000fe20008410000 */
[--C-:B------:R-:W-:Y:S01]  /*12be0*/  FFMA.FTZ R31, R204, UR8, -R27.reuse ;  /* 0x00000008cc1f7c23 */ /* 0x100fe2000801081b */
[--C-:B------:R-:W-:Y:S01]  /*12bf0*/  FFMA.FTZ R0, R6, UR8, -R27.reuse ;  /* 0x0000000806007c23 */ /* 0x100fe2000801081b */
[----:B------:R-:W2:Y:S01]  /*12c00*/  LDSM.16.MT88.4 R8, [R166+0x6000] ;  /* 0x00600000a608783b */ /* 0x000ea20000004200 */
[----:B------:R-:W3:Y:S01]  /*12c10*/  MUFU.EX2 R41, R41 ;  /* 0x0000002900297308 */ /* 0x000ee20000000800 */
[--C-:B------:R-:W-:Y:S01]  /*12c20*/  FFMA.FTZ R47, R18, UR8, -R27.reuse ;  /* 0x00000008122f7c23 */ /* 0x100fe2000801081b */
[--C-:B------:R-:W-:Y:S01]  /*12c30*/  FFMA.FTZ R45, R196, UR8, -R27.reuse ;  /* 0x00000008c42d7c23 */ /* 0x100fe2000801081b */
[----:B------:R-:W-:Y:S01]  /*12c40*/  LDSM.16.MT88.4 R16, [R166+0x6800] ;  /* 0x00680000a610783b */ /* 0x000fe20000004200 */
[--C-:B------:R-:W-:Y:S01]  /*12c50*/  FFMA.FTZ R54, R198, UR8, -R27.reuse ;  /* 0x00000008c6367c23 */ /* 0x100fe2000801081b */
[----:B------:R-:W-:Y:S01]  /*12c60*/  FFMA.FTZ R64, R64, UR8, -R27 ;  /* 0x0000000840407c23 */ /* 0x000fe2000801081b */
[----:B------:R-:W-:Y:S01]  /*12c70*/  FFMA.FTZ R49, R108, UR8, -R43 ;  /* 0x000000086c317c23 */ /* 0x000fe2000801082b */
[----:B------:R-:W-:Y:S01]  /*12c80*/  FFMA.FTZ R55, R124, UR8, -R27 ;  /* 0x000000087c377c23 */ /* 0x000fe2000801081b */
[----:B------:R-:W-:Y:S01]  /*12c90*/  MUFU.EX2 R30, R30 ;  /* 0x0000001e001e7308 */ /* 0x000fe20000000800 */
[--C-:B------:R-:W-:Y:S01]  /*12ca0*/  FFMA.FTZ R116, R116, UR8, -R43.reuse ;  /* 0x0000000874747c23 */ /* 0x100fe2000801082b */
[--C-:B------:R-:W-:Y:S01]  /*12cb0*/  FFMA.FTZ R51, R190, UR8, -R43.reuse ;  /* 0x00000008be337c23 */ /* 0x100fe2000801082b */
[----:B------:R-:W-:Y:S01]  /*12cc0*/  FFMA.FTZ R108, R154, UR8, -R43 ;  /* 0x000000089a6c7c23 */ /* 0x000fe2000801082b */
[--C-:B------:R-:W-:Y:S01]  /*12cd0*/  FFMA.FTZ R122, R122, UR8, -R27.reuse ;  /* 0x000000087a7a7c23 */ /* 0x100fe2000801081b */
[--C-:B------:R-:W-:Y:S01]  /*12ce0*/  FFMA.FTZ R124, R138, UR8, -R27.reuse ;  /* 0x000000088a7c7c23 */ /* 0x100fe2000801081b */
[----:B------:R-:W-:Y:S01]  /*12cf0*/  FFMA.FTZ R57, R152, UR8, -R27 ;  /* 0x0000000898397c23 */ /* 0x000fe2000801081b */
[----:B------:R-:W-:Y:S01]  /*12d00*/  FFMA.FTZ R61, R134, UR8, -R43 ;  /* 0x00000008863d7c23 */ /* 0x000fe2000801082b */
[----:B------:R-:W4:Y:S01]  /*12d10*/  MUFU.EX2 R29, R29 ;  /* 0x0000001d001d7308 */ /* 0x000f220000000800 */
[----:B---3--:R-:W-:Y:S01]  /*12d20*/  F2FP.BF16.F32.PACK_AB R4, R41, R118 ;  /* 0x000000762904723e */ /* 0x008fe200000010ff */
[----:B------:R-:W-:Y:S01]  /*12d30*/  FFMA.FTZ R138, R132, UR8, -R27 ;  /* 0x00000008848a7c23 */ /* 0x000fe2000801081b */
[--C-:B------:R-:W-:Y:S01]  /*12d40*/  FFMA.FTZ R128, R128, UR8, -R43.reuse ;  /* 0x0000000880807c23 */ /* 0x100fe2000801082b */
[--C-:B------:R-:W-:Y:S01]  /*12d50*/  FFMA.FTZ R59, R150, UR8, -R43.reuse ;  /* 0x00000008963b7c23 */ /* 0x100fe2000801082b */
[----:B------:R-:W-:Y:S01]  /*12d60*/  FFMA.FTZ R134, R148, UR8, -R43 ;  /* 0x0000000894867c23 */ /* 0x000fe2000801082b */
        /* <DEDUP_REMOVED lines=10> */
[----:B------:R-:W3:Y:S01]  /*12e10*/  MUFU.EX2 R39, R39 ;  /* 0x0000002700277308 */ /* 0x000ee20000000800 */
[----:B----4-:R-:W-:Y:S01]  /*12e20*/  F2FP.BF16.F32.PACK_AB R6, R29, R30 ;  /* 0x0000001e1d06723e */ /* 0x010fe200000010ff */
        /* <DEDUP_REMOVED lines=8> */
[--C-:B------:R-:W-:Y:S01]  /*12eb0*/  FFMA.FTZ R115, R106, UR8, -R27.reuse ;  /* 0x000000086a737c23 */ /* 0x100fe2000801081b */
[--C-:B------:R-:W-:Y:S01]  /*12ec0*/  FFMA.FTZ R50, R50, UR8, -R27.reuse ;  /* 0x0000000832327c23 */ /* 0x100fe2000801081b */
[----:B------:R-:W-:Y:S01]  /*12ed0*/  FFMA.FTZ R113, R104, UR8, -R27 ;  /* 0x0000000868717c23 */ /* 0x000fe2000801081b */
[----:B------:R-:W-:Y:S01]  /*12ee0*/  FFMA.FTZ R117, R56, UR8, -R43 ;  /* 0x0000000838757c23 */ /* 0x000fe2000801082b */
[----:B------:R-:W-:Y:S01]  /*12ef0*/  FFMA.FTZ R56, R20, UR8, -R27 ;  /* 0x0000000814387c23 */ /* 0x000fe2000801081b */
[----:B------:R-:W-:Y:S01]  /*12f00*/  FFMA.FTZ R44, R44, UR8, -R43 ;  /* 0x000000082c2c7c23 */ /* 0x000fe2000801082b */
[----:B------:R-:W4:Y:S01]  /*12f10*/  MUFU.EX2 R53, R53 ;  /* 0x0000003500357308 */ /* 0x000f220000000800 */
[----:B---3--:R-:W-:Y:S01]  /*12f20*/  F2FP.BF16.F32.PACK_AB R5, R39, R21 ;  /* 0x000000152705723e */ /* 0x008fe200000010ff */
[--C-:B------:R-:W-:Y:S01]  /*12f30*/  FFMA.FTZ R119, R48, UR8, -R27.reuse ;  /* 0x0000000830777c23 */ /* 0x100fe2000801081b */
[--C-:B------:R-:W-:Y:S01]  /*12f40*/  FFMA.FTZ R42, R42, UR8, -R27.reuse ;  /* 0x000000082a2a7c23 */ /* 0x100fe2000801081b */
[----:B------:R-:W-:Y:S01]  /*12f50*/  FFMA.FTZ R121, R46, UR8, -R27 ;  /* 0x000000082e797c23 */ /* 0x000fe2000801081b */
[--C-:B------:R-:W-:Y:S01]  /*12f60*/  FFMA.FTZ R40, R40, UR8, -R43.reuse ;  /* 0x0000000828287c23 */ /* 0x100fe2000801082b */
[--C-:B------:R-:W-:Y:S01]  /*12f70*/  FFMA.FTZ R37, R37, UR8, -R43.reuse ;  /* 0x0000000825257c23 */ /* 0x100fe2000801082b */
[----:B------:R-:W-:Y:S01]  /*12f80*/  FFMA.FTZ R32, R32, UR8, -R43 ;  /* 0x0000000820207c23 */ /* 0x000fe2000801082b */
[----:B------:R-:W3:Y:S01]  /*12f90*/  MUFU.EX2 R23, R23 ;  /* 0x0000001700177308 */ /* 0x000ee20000000800 */
[----:B------:R-:W-:-:S07]  /*12fa0*/  FFMA.FTZ R28, R28, UR8, -R27 ;  /* 0x000000081c1c7c23 */ /* 0x000fce000801081b */
[----:B------:R-:W5:Y:S01]  /*12fb0*/  MUFU.EX2 R0, R0 ;  /* 0x0000000000007308 */ /* 0x000f620000000800 */
        /* <DEDUP_REMOVED lines=8> */
[-C--:B---3--:R-:W-:Y:S01]  /*13040*/  FMUL.FTZ R98, R98, R23.reuse ;  /* 0x0000001762627220 */ /* 0x088fe20000410000 */
[-C--:B------:R-:W-:Y:S01]  /*13050*/  FMUL.FTZ R99, R99, R23.reuse ;  /* 0x0000001763637220 */ /* 0x080fe20000410000 */
[-C--:B------:R-:W-:Y:S01]  /*13060*/  FMUL.FTZ R94, R94, R23.reuse ;  /* 0x000000175e5e7220 */ /* 0x080fe20000410000 */
[-C--:B------:R-:W-:Y:S01]  /*13070*/  FMUL.FTZ R95, R95, R23.reuse ;  /* 0x000000175f5f7220 */ /* 0x080fe20000410000 */
[-C--:B------:R-:W-:Y:S01]  /*13080*/  FMUL.FTZ R70, R70, R23.reuse ;  /* 0x0000001746467220 */ /* 0x080fe20000410000 */
[-C--:B------:R-:W-:Y:S01]  /*13090*/  FMUL.FTZ R71, R71, R23.reuse ;  /* 0x0000001747477220 */ /* 0x080fe20000410000 */
[-C--:B------:R-:W-:Y:S01]  /*130a0*/  FMUL.FTZ R90, R90, R23.reuse ;  /* 0x000000175a5a7220 */ /* 0x080fe20000410000 */
[----:B------:R-:W-:Y:S01]  /*130b0*/  FMUL.FTZ R91, R91, R23 ;  /* 0x000000175b5b7220 */ /* 0x000fe20000410000 */
[----:B-----5:R-:W-:Y:S01]  /*130c0*/  F2FP.BF16.F32.PACK_AB R7, R0, R31 ;  /* 0x0000001f0007723e */ /* 0x020fe200000010ff */
[-C--:B------:R-:W-:Y:S01]  /*130d0*/  FMUL.FTZ R72, R72, R53.reuse ;  /* 0x0000003548487220 */ /* 0x080fe20000410000 */
[----:B------:R-:W-:Y:S01]  /*130e0*/  FMUL.FTZ R73, R73, R53 ;  /* 0x0000003549497220 */ /* 0x000fe20000410000 */
[-C--:B------:R-:W-:Y:S01]  /*130f0*/  FMUL.FTZ R74, R74, R23.reuse ;  /* 0x000000174a4a7220 */ /* 0x080fe20000410000 */
[----:B------:R-:W-:Y:S01]  /*13100*/  FMUL.FTZ R75, R75, R23 ;  /* 0x000000174b4b7220 */ /* 0x000fe20000410000 */
[-C--:B------:R-:W-:Y:S01]  /*13110*/  FMUL.FTZ R84, R84, R53.reuse ;  /* 0x0000003554547220 */ /* 0x080fe20000410000 */
[----:B------:R-:W-:Y:S01]  /*13120*/  FMUL.FTZ R85, R85, R53 ;  /* 0x0000003555557220 */ /* 0x000fe20000410000 */
[C---:B-1----:R-:W-:Y:S01]  /*13130*/  HMMA.16816.F32.BF16 R96, R4.reuse, R12, R96 ;  /* 0x0000000c0460723c */ /* 0x042fe20000041860 */
[-C--:B------:R-:W-:Y:S01]  /*13140*/  FMUL.FTZ R86, R86, R23.reuse ;  /* 0x0000001756567220 */ /* 0x080fe20000410000 */
[----:B------:R-:W-:Y:S01]  /*13150*/  FMUL.FTZ R87, R87, R23 ;  /* 0x0000001757577220 */ /* 0x000fe20000410000 */
[-C--:B------:R-:W-:Y:S01]  /*13160*/  FMUL.FTZ R76, R76, R53.reuse ;  /* 0x000000354c4c7220 */ /* 0x080fe20000410000 */
[----:B------:R-:W-:Y:S01]  /*13170*/  FMUL.FTZ R77, R77, R53 ;  /* 0x000000354d4d7220 */ /* 0x000fe20000410000 */
[-C--:B------:R-:W-:Y:S01]  /*13180*/  FMUL.FTZ R78, R78, R23.reuse ;  /* 0x000000174e4e7220 */ /* 0x080fe20000410000 */
[C---:B------:R-:W-:Y:S01]  /*13190*/  HMMA.16816.F32.BF16 R92, R4.reuse, R14, R92 ;  /* 0x0000000e045c723c */ /* 0x040fe2000004185c */
[----:B------:R-:W1:Y:S01]  /*131a0*/  LDSM.16.MT88.4 R12, [R165+0x6000] ;  /* 0x00600000a50c783b */ /* 0x000e620000004200 */
[----:B------:R-:W-:Y:S01]  /*131b0*/  FMUL.FTZ R79, R79, R23 ;  /* 0x000000174f4f7220 */ /* 0x000fe20000410000 */
[-C--:B------:R-:W-:Y:S01]  /*131c0*/  FMUL.FTZ R80, R80, R53.reuse ;  /* 0x0000003550507220 */ /* 0x080fe20000410000 */
[----:B------:R-:W-:Y:S01]  /*131d0*/  FMUL.FTZ R81, R81, R53 ;  /* 0x0000003551517220 */ /* 0x000fe20000410000 */
[-C--:B------:R-:W-:Y:S01]  /*131e0*/  FMUL.FTZ R82, R82, R23.reuse ;  /* 0x0000001752527220 */ /* 0x080fe20000410000 */
[C---:B--2---:R-:W-:Y:S01]  /*131f0*/  HMMA.16816.F32.BF16 R68, R4.reuse, R8, R68 ;  /* 0x000000080444723c */ /* 0x044fe20000041844 */
[----:B------:R-:W-:Y:S01]  /*13200*/  FMUL.FTZ R83, R83, R23 ;  /* 0x0000001753537220 */ /* 0x000fe20000410000 */
[----:B------:R-:W-:Y:S01]  /*13210*/  MUFU.EX2 R35, R35 ;  /* 0x0000002300237308 */ /* 0x000fe20000000800 */
[----:B------:R-:W-:Y:S01]  /*13220*/  FFMA.FTZ R118, R191, R53, R118 ;  /* 0x00000035bf767223 */ /* 0x000fe20000010076 */
[----:B------:R-:W-:Y:S01]  /*13230*/  FFMA.FTZ R53, R58, UR8, -R43 ;  /* 0x000000083a357c23 */ /* 0x000fe2000801082b */
[----:B------:R-:W-:Y:S01]  /*13240*/  FFMA.FTZ R192, R192, R23, R21 ;  /* 0x00000017c0c07223 */ /* 0x000fe20000010015 */
[----:B------:R-:W-:Y:S01]  /*13250*/  HMMA.16816.F32.BF16 R88, R4, R10, R88 ;  /* 0x0000000a0458723c */ /* 0x000fe20000041858 */
[----:B------:R-:W2:Y:S01]  /*13260*/  LDSM.16.MT88.4 R8, [R164+0x6000] ;  /* 0x00600000a408783b */ /* 0x000ea20000004200 */
[--C-:B------:R-:W-:Y:S01]  /*13270*/  FFMA.FTZ R58, R22, UR8, -R43.reuse ;  /* 0x00000008163a7c23 */ /* 0x100fe2000801082b */
[----:B------:R-:W-:Y:S01]  /*13280*/  FADD.FTZ R192, R39, R192 ;  /* 0x000000c027c07221 */ /* 0x000fe20000010000 */
[----:B------:R-:W3:Y:S01]  /*13290*/  MUFU.EX2 R34, R34 ;  /* 0x0000002200227308 */ /* 0x000ee20000000800 */
[----:B------:R-:W-:Y:S01]  /*132a0*/  LDSM.16.MT88.4 R20, [R168+0x9000] ;  /* 0x00900000a814783b */ /* 0x000fe20000004200 */
[----:B------:R-:W-:Y:S01]  /*132b0*/  FADD.FTZ R41, R41, R118 ;  /* 0x0000007629297221 */ /* 0x000fe20000010000 */
[----:B------:R-:W-:Y:S01]  /*132c0*/  FADD.FTZ R31, R31, R192 ;  /* 0x000000c01f1f7221 */ /* 0x000fe20000010000 */
[----:B------:R-:W-:-:S02]  /*132d0*/  FFMA.FTZ R191, R38, UR8, -R43 ;  /* 0x0000000826bf7c23 */ /* 0x000fc4000801082b */
[----:B------:R-:W-:Y:S02]  /*132e0*/  FADD.FTZ R30, R30, R41 ;  /* 0x000000291e1e7221 */ /* 0x000fe40000010000 */
[----:B------:R-:W-:Y:S02]  /*132f0*/  MUFU.EX2 R2, R2 ;  /* 0x0000000200027308 */ /* 0x000fe40000000800 */
[----:B------:R-:W-:-:S06]  /*13300*/  FADD.FTZ R30, R29, R30 ;  /* 0x0000001e1d1e7221 */ /* 0x000fcc0000010000 */
[----:B------:R-:W-:Y:S08]  /*13310*/  MUFU.EX2 R33, R33 ;  /* 0x0000002100217308 */ /* 0x000ff00000000800 */
[----:B------:R-:W-:Y:S01]  /*13320*/  MUFU.EX2 R45, R45 ;  /* 0x0000002d002d7308 */ /* 0x000fe20000000800 */
[C---:B-1----:R-:W-:Y:S06]  /*13330*/  HMMA.16816.F32.BF16 R72, R4.reuse, R12, R72 ;  /* 0x0000000c0448723c */ /* 0x042fec0000041848 */
[C---:B------:R-:W-:Y:S01]  /*13340*/  HMMA.16816.F32.BF16 R84, R4.reuse, R14, R84 ;  /* 0x0000000e0454723c */ /* 0x040fe20000041854 */
[----:B------:R-:W1:Y:S01]  /*13350*/  LDSM.16.MT88.4 R12, [R168+0x6800] ;  /* 0x00680000a80c783b */ /* 0x000e620000004200 */
[----:B------:R-:W4:Y:S04]  /*13360*/  MUFU.EX2 R54, R54 ;  /* 0x0000003600367308 */ /* 0x000f280000000800 */
[C---:B--2---:R-:W-:Y:S04]  /*13370*/  HMMA.16816.F32.BF16 R76, R4.reuse, R8, R76 ;  /* 0x00000008044c723c */ /* 0x044fe8000004184c */
[----:B------:R-:W-:Y:S02]  /*13380*/  MUFU.EX2 R47, R47 ;  /* 0x0000002f002f7308 */ /* 0x000fe40000000800 */
[----:B------:R-:W-:Y:S01]  /*13390*/  HMMA.16816.F32.BF16 R80, R4, R10, R80 ;  /* 0x0000000a0450723c */ /* 0x000fe20000041850 */
[----:B------:R-:W2:Y:S05]  /*133a0*/  LDSM.16.MT88.4 R8, [R165+0x6800] ;  /* 0x00680000a508783b */ /* 0x000eaa0000004200 */
[----:B------:R-:W5:Y:S01]  /*133b0*/  MUFU.EX2 R64, R64 ;  /* 0x0000004000407308 */ /* 0x000f620000000800 */
[----:B---3--:R-:W-:Y:S01]  /*133c0*/  F2FP.BF16.F32.PACK_AB R4, R34, R35 ;  /* 0x000000232204723e */ /* 0x008fe200000010ff */
[----:B------:R-:W-:Y:S01]  /*133d0*/  FADD.FTZ R35, R35, R30 ;  /* 0x0000001e23237221 */ /* 0x000fe20000010000 */
[----:B----4-:R-:W-:-:S02]  /*133e0*/  F2FP.BF16.F32.PACK_AB R5, R54, R45 ;  /* 0x0000002d3605723e */ /* 0x010fc400000010ff */
[----:B------:R-:W-:Y:S01]  /*133f0*/  F2FP.BF16.F32.PACK_AB R6, R33, R2 ;  /* 0x000000022106723e */ /* 0x000fe200000010ff */
[----:B------:R-:W-:Y:S02]  /*13400*/  FADD.FTZ R35, R34, R35 ;  /* 0x0000002322237221 */ /* 0x000fe40000010000 */
[----:B------:R-:W-:Y:S02]  /*13410*/  MUFU.EX2 R116, R116 ;  /* 0x0000007400747308 */ /* 0x000fe40000000800 */
[----:B------:R-:W-:-:S04]  /*13420*/  FADD.FTZ R2, R2, R35 ;  /* 0x0000002302027221 */ /* 0x000fc80000010000 */
[----:B------:R-:W-:Y:S02]  /*13430*/  FADD.FTZ R33, R33, R2 ;  /* 0x0000000221217221 */ /* 0x000fe40000010000 */
[----:B------:R-:W3:Y:S01]  /*13440*/  MUFU.EX2 R51, R51 ;  /* 0x0000003300337308 */ /* 0x000ee20000000800 */
[----:B-----5:R-:W-:-:S07]  /*13450*/  F2FP.BF16.F32.PACK_AB R7, R64, R47 ;  /* 0x0000002f4007723e */ /* 0x020fce00000010ff */
[C---:B------:R-:W-:Y:S01]  /*13460*/  HMMA.16816.F32.BF16 R68, R4.reuse, R16, R68 ;  /* 0x000000100444723c */ /* 0x040fe20000041844 */
[----:B------:R-:W-:Y:S05]  /*13470*/  MUFU.EX2 R49, R49 ;  /* 0x0000003100317308 */ /* 0x000fea0000000800 */
[C---:B------:R-:W-:Y:S01]  /*13480*/  HMMA.16816.F32.BF16 R88, R4.reuse, R18, R88 ;  /* 0x000000120458723c */ /* 0x040fe20000041858 */
[----:B------:R-:W4:Y:S02]  /*13490*/  LDSM.16.MT88.4 R16, [R164+0x6800] ;  /* 0x00680000a410783b */ /* 0x000f240000004200 */
[----:B------:R-:W-:Y:S03]  /*134a0*/  MUFU.EX2 R108, R108 ;  /* 0x0000006c006c7308 */ /* 0x000fe60000000800 */
[C---:B-1----:R-:W-:Y:S05]  /*134b0*/  HMMA.16816.F32.BF16 R96, R4.reuse, R12, R96 ;  /* 0x0000000c0460723c */ /* 0x042fea0000041860 */
[----:B------:R-:W-:Y:S01]  /*134c0*/  MUFU.EX2 R122, R122 ;  /* 0x0000007a007a7308 */ /* 0x000fe20000000800 */
[C---:B------:R-:W-:Y:S01]  /*134d0*/  HMMA.16816.F32.BF16 R92, R4.reuse, R14, R92 ;  /* 0x0000000e045c723c */ /* 0x040fe2000004185c */
[----:B------:R-:W1:Y:S05]  /*134e0*/  LDSM.16.MT88.4 R12, [R168+0x7000] ;  /* 0x00700000a80c783b */ /* 0x000e6a0000004200 */
[C---:B--2---:R-:W-:Y:S01]  /*134f0*/  HMMA.16816.F32.BF16 R72, R4.reuse, R8, R72 ;  /* 0x000000080448723c */ /* 0x044fe20000041848 */
[----:B------:R-:W2:Y:S05]  /*13500*/  MUFU.EX2 R55, R55 ;  /* 0x0000003700377308 */ /* 0x000eaa0000000800 */
[C---:B------:R-:W-:Y:S01]  /*13510*/  HMMA.16816.F32.BF16 R84, R4.reuse, R10, R84 ;  /* 0x0000000a0454723c */ /* 0x040fe20000041854 */
[----:B------:R-:W5:Y:S02]  /*13520*/  LDSM.16.MT88.4 R8, [R166+0x7000] ;  /* 0x00700000a608783b */ /* 0x000f640000004200 */
[----:B------:R-:W-:Y:S08]  /*13530*/  MUFU.EX2 R124, R124 ;  /* 0x0000007c007c7308 */ /* 0x000ff00000000800 */
[----:B------:R-:W1:Y:S01]  /*13540*/  MUFU.EX2 R57, R57 ;  /* 0x0000003900397308 */ /* 0x000e620000000800 */
[C---:B----4-:R-:W-:Y:S07]  /*13550*/  HMMA.16816.F32.BF16 R76, R4.reuse, R16, R76 ;  /* 0x00000010044c723c */ /* 0x050fee000004184c */
[----:B------:R-:W-:Y:S01]  /*13560*/  MUFU.EX2 R128, R128 ;  /* 0x0000008000807308 */ /* 0x000fe20000000800 */
[----:B------:R-:W-:Y:S01]  /*13570*/  HMMA.16816.F32.BF16 R80, R4, R18, R80 ;  /* 0x000000120450723c */ /* 0x000fe20000041850 */
[----:B------:R-:W4:Y:S06]  /*13580*/  LDSM.16.MT88.4 R16, [R165+0x7000] ;  /* 0x00700000a510783b */ /* 0x000f2c0000004200 */
[----:B------:R-:W4:Y:S01]  /*13590*/  MUFU.EX2 R59, R59 ;  /* 0x0000003b003b7308 */ /* 0x000f220000000800 */
[----:B---3--:R-:W-:Y:S01]  /*135a0*/  F2FP.BF16.F32.PACK_AB R4, R51, R116 ;  /* 0x000000743304723e */ /* 0x008fe200000010ff */
[----:B------:R-:W-:Y:S01]  /*135b0*/  FADD.FTZ R116, R116, R33 ;  /* 0x0000002174747221 */ /* 0x000fe20000010000 */
[----:B--2---:R-:W-:-:S02]  /*135c0*/  F2FP.BF16.F32.PACK_AB R5, R55, R122 ;  /* 0x0000007a3705723e */ /* 0x004fc400000010ff */
[----:B------:R-:W-:-:S03]  /*135d0*/  F2FP.BF16.F32.PACK_AB R6, R108, R49 ;  /* 0x000000316c06723e */ /* 0x000fc600000010ff */
[----:B------:R-:W-:Y:S01]  /*135e0*/  MUFU.EX2 R61, R61 ;  /* 0x0000003d003d7308 */ /* 0x000fe20000000800 */
[----:B-1----:R-:W-:Y:S01]  /*135f0*/  F2FP.BF16.F32.PACK_AB R7, R57, R124 ;  /* 0x0000007c3907723e */ /* 0x002fe200000010ff */
[----:B------:R-:W-:-:S06]  /*13600*/  FADD.FTZ R116, R51, R116 ;  /* 0x0000007433747221 */ /* 0x000fcc0000010000 */
[C---:B------:R-:W-:Y:S01]  /*13610*/  HMMA.16816.F32.BF16 R96, R4.reuse, R12, R96 ;  /* 0x0000000c0460723c */ /* 0x040fe20000041860 */
[----:B------:R-:W-:Y:S05]  /*13620*/  MUFU.EX2 R134, R134 ;  /* 0x0000008600867308 */ /* 0x000fea0000000800 */
        /* <DEDUP_REMOVED lines=8> */
[----:B------:R-:W-:Y:S05]  /*136b0*/  MUFU.EX2 R132, R132 ;  /* 0x0000008400847308 */ /* 0x000fea0000000800 */
[C---:B------:R-:W-:Y:S01]  /*136c0*/  HMMA.16816.F32.BF16 R84, R4.reuse, R18, R84 ;  /* 0x000000120454723c */ /* 0x040fe20000041854 */
[----:B------:R-:W4:Y:S02]  /*136d0*/  LDSM.16.MT88.4 R16, [R166+0x7800] ;  /* 0x00780000a610783b */ /* 0x000f240000004200 */
[----:B------:R-:W5:Y:S08]  /*136e0*/  MUFU.EX2 R63, R63 ;  /* 0x0000003f003f7308 */ /* 0x000f700000000800 */
[----:B------:R-:W-:Y:S01]  /*136f0*/  MUFU.EX2 R67, R67 ;  /* 0x0000004300437308 */ /* 0x000fe20000000800 */
[C---:B-1----:R-:W-:Y:S07]  /*13700*/  HMMA.16816.F32.BF16 R76, R4.reuse, R12, R76 ;  /* 0x0000000c044c723c */ /* 0x042fee000004184c */
[----:B------:R-:W1:Y:S01]  /*13710*/  MUFU.EX2 R114, R114 ;  /* 0x0000007200727308 */ /* 0x000e620000000800 */
[----:B------:R-:W-:Y:S01]  /*13720*/  HMMA.16816.F32.BF16 R80, R4, R14, R80 ;  /* 0x0000000e0450723c */ /* 0x000fe20000041850 */
[----:B------:R-:W1:Y:S06]  /*13730*/  LDSM.16.MT88.4 R12, [R165+0x7800] ;  /* 0x00780000a50c783b */ /* 0x000e6c0000004200 */
[----:B------:R-:W-:Y:S01]  /*13740*/  MUFU.EX2 R103, R103 ;  /* 0x0000006700677308 */ /* 0x000fe20000000800 */
[----:B------:R-:W-:-:S02]  /*13750*/  F2FP.BF16.F32.PACK_AB R4, R59, R128 ;  /* 0x000000803b04723e */ /* 0x000fc400000010ff */
[----:B--2---:R-:W-:Y:S02]  /*13760*/  F2FP.BF16.F32.PACK_AB R5, R65, R138 ;  /* 0x0000008a4105723e */ /* 0x004fe400000010ff */
[----:B------:R-:W-:-:S03]  /*13770*/  F2FP.BF16.F32.PACK_AB R6, R134, R61 ;  /* 0x0000003d8606723e */ /* 0x000fc600000010ff */
[----:B------:R-:W-:Y:S01]  /*13780*/  MUFU.EX2 R112, R112 ;  /* 0x0000007000707308 */ /* 0x000fe20000000800 */
[----:B-----5:R-:W-:-:S07]  /*13790*/  F2FP.BF16.F32.PACK_AB R7, R63, R132 ;  /* 0x000000843f07723e */ /* 0x020fce00000010ff */
[C---:B---3--:R-:W-:Y:S01]  /*137a0*/  HMMA.16816.F32.BF16 R96, R4.reuse, R8, R96 ;  /* 0x000000080460723c */ /* 0x048fe20000041860 */
[----:B------:R-:W-:Y:S05]  /*137b0*/  MUFU.EX2 R102, R102 ;  /* 0x0000006600667308 */ /* 0x000fea0000000800 */
[C---:B------:R-:W-:Y:S01]  /*137c0*/  HMMA.16816.F32.BF16 R92, R4.reuse, R10, R92 ;  /* 0x0000000a045c723c */ /* 0x040fe2000004185c */
[----:B------:R-:W2:Y:S02]  /*137d0*/  LDSM.16.MT88.4 R8, [R164+0x7800] ;  /* 0x00780000a408783b */ /* 0x000ea40000004200 */
[----:B------:R-:W3:Y:S03]  /*137e0*/  MUFU.EX2 R107, R107 ;  /* 0x0000006b006b7308 */ /* 0x000ee60000000800 */
[C---:B----4-:R-:W-:Y:S05]  /*137f0*/  HMMA.16816.F32.BF16 R68, R4.reuse, R16, R68 ;  /* 0x000000100444723c */ /* 0x050fea0000041844 */
[----:B------:R-:W-:Y:S01]  /*13800*/  MUFU.EX2 R66, R66 ;  /* 0x0000004200427308 */ /* 0x000fe20000000800 */
[C---:B------:R-:W-:Y:S01]  /*13810*/  HMMA.16816.F32.BF16 R88, R4.reuse, R18, R88 ;  /* 0x000000120458723c */ /* 0x040fe20000041858 */
[----:B------:R-:W-:Y:S05]  /*13820*/  LDSM.16.MT88.4 R16, [R168+0x8000] ;  /* 0x00800000a810783b */ /* 0x000fea0000004200 */
[C---:B-1----:R-:W-:Y:S01]  /*13830*/  HMMA.16816.F32.BF16 R72, R4.reuse, R12, R72 ;  /* 0x0000000c0448723c */ /* 0x042fe20000041848 */
[----:B------:R-:W1:Y:S05]  /*13840*/  MUFU.EX2 R105, R105 ;  /* 0x0000006900697308 */ /* 0x000e6a0000000800 */
        /* <DEDUP_REMOVED lines=8> */
[----:B------:R-:W-:Y:S01]  /*138d0*/  MUFU.EX2 R111, R111 ;  /* 0x0000006f006f7308 */ /* 0x000fe20000000800 */
[----:B------:R-:W-:-:S02]  /*138e0*/  F2FP.BF16.F32.PACK_AB R4, R114, R67 ;  /* 0x000000437204723e */ /* 0x000fc400000010ff */
[----:B---3--:R-:W-:Y:S02]  /*138f0*/  F2FP.BF16.F32.PACK_AB R5, R107, R102 ;  /* 0x000000666b05723e */ /* 0x008fe400000010ff */
[----:B------:R-:W-:-:S03]  /*13900*/  F2FP.BF16.F32.PACK_AB R6, R112, R103 ;  /* 0x000000677006723e */ /* 0x000fc600000010ff */
[----:B------:R-:W-:Y:S01]  /*13910*/  MUFU.EX2 R52, R52 ;  /* 0x0000003400347308 */ /* 0x000fe20000000800 */
[----:B-1----:R-:W-:-:S07]  /*13920*/  F2FP.BF16.F32.PACK_AB R7, R105, R66 ;  /* 0x000000426907723e */ /* 0x002fce00000010ff */
[C---:B----4-:R-:W-:Y:S01]  /*13930*/  HMMA.16816.F32.BF16 R68, R4.reuse, R12, R68 ;  /* 0x0000000c0444723c */ /* 0x050fe20000041844 */
[----:B------:R-:W1:Y:S05]  /*13940*/  MUFU.EX2 R115, R115 ;  /* 0x0000007300737308 */ /* 0x000e6a0000000800 */
[C---:B------:R-:W-:Y:S01]  /*13950*/  HMMA.16816.F32.BF16 R88, R4.reuse, R14, R88 ;  /* 0x0000000e0458723c */ /* 0x040fe20000041858 */
[----:B------:R-:W3:Y:S02]  /*13960*/  LDSM.16.MT88.4 R12, [R164+0x8000] ;  /* 0x00800000a40c783b */ /* 0x000ee40000004200 */
[----:B------:R-:W-:Y:S03]  /*13970*/  MUFU.EX2 R50, R50 ;  /* 0x0000003200327308 */ /* 0x000fe60000000800 */
[C---:B------:R-:W-:Y:S05]  /*13980*/  HMMA.16816.F32.BF16 R96, R4.reuse, R16, R96 ;  /* 0x000000100460723c */ /* 0x040fea0000041860 */
[----:B------:R-:W4:Y:S01]  /*13990*/  MUFU.EX2 R113, R113 ;  /* 0x0000007100717308 */ /* 0x000f220000000800 */
[C---:B------:R-:W-:Y:S01]  /*139a0*/  HMMA.16816.F32.BF16 R92, R4.reuse, R18, R92 ;  /* 0x00000012045c723c */ /* 0x040fe2000004185c */
[----:B------:R-:W-:Y:S05]  /*139b0*/  LDSM.16.MT88.4 R16, [R166+0x8800] ;  /* 0x00880000a610783b */ /* 0x000fea0000004200 */
[C---:B--2---:R-:W-:Y:S01]  /*139c0*/  HMMA.16816.F32.BF16 R72, R4.reuse, R8, R72 ;  /* 0x000000080448723c */ /* 0x044fe20000041848 */
[----:B------:R-:W-:Y:S05]  /*139d0*/  MUFU.EX2 R44, R44 ;  /* 0x0000002c002c7308 */ /* 0x000fea0000000800 */
[C---:B------:R-:W-:Y:S01]  /*139e0*/  HMMA.16816.F32.BF16 R84, R4.reuse, R10, R84 ;  /* 0x0000000a0454723c */ /* 0x040fe20000041854 */
[----:B------:R-:W2:Y:S02]  /*139f0*/  LDSM.16.MT88.4 R8, [R168+0x8800] ;  /* 0x00880000a808783b */ /* 0x000ea40000004200 */
[----:B------:R-:W2:Y:S08]  /*13a00*/  MUFU.EX2 R53, R53 ;  /* 0x0000003500357308 */ /* 0x000eb00000000800 */
[----:B------:R-:W-:Y:S01]  /*13a10*/  MUFU.EX2 R58, R58 ;  /* 0x0000003a003a7308 */ /* 0x000fe20000000800 */
[C---:B---3--:R-:W-:Y:S07]  /*13a20*/  HMMA.16816.F32.BF16 R76, R4.reuse, R12, R76 ;  /* 0x0000000c044c723c */ /* 0x048fee000004184c */
[----:B------:R-:W-:Y:S01]  /*13a30*/  MUFU.EX2 R117, R117 ;  /* 0x0000007500757308 */ /* 0x000fe20000000800 */
[----:B------:R-:W-:Y:S01]  /*13a40*/  HMMA.16816.F32.BF16 R80, R4, R14, R80 ;  /* 0x0000000e0450723c */ /* 0x000fe20000041850 */
[----:B------:R-:W3:Y:S06]  /*13a50*/  LDSM.16.MT88.4 R12, [R165+0x8800] ;  /* 0x00880000a50c783b */ /* 0x000eec0000004200 */
[----:B------:R-:W-:Y:S01]  /*13a60*/  MUFU.EX2 R56, R56 ;  /* 0x0000003800387308 */ /* 0x000fe20000000800 */
[----:B-----5:R-:W-:-:S02]  /*13a70*/  F2FP.BF16.F32.PACK_AB R4, R109, R60 ;  /* 0x0000003c6d04723e */ /* 0x020fc400000010ff */
[----:B-1----:R-:W-:Y:S02]  /*13a80*/  F2FP.BF16.F32.PACK_AB R5, R115, R52 ;  /* 0x000000347305723e */ /* 0x002fe400000010ff */
[----:B------:R-:W-:-:S03]  /*13a90*/  F2FP.BF16.F32.PACK_AB R6, R111, R62 ;  /* 0x0000003e6f06723e */ /* 0x000fc600000010ff */
[----:B------:R-:W1:Y:S01]  /*13aa0*/  MUFU.EX2 R119, R119 ;  /* 0x0000007700777308 */ /* 0x000e620000000800 */
[----:B----4-:R-:W-:-:S07]  /*13ab0*/  F2FP.BF16.F32.PACK_AB R7, R113, R50 ;  /* 0x000000327107723e */ /* 0x010fce00000010ff */
[C---:B--2---:R-:W-:Y:S01]  /*13ac0*/  HMMA.16816.F32.BF16 R96, R4.reuse, R8, R96 ;  /* 0x000000080460723c */ /* 0x044fe20000041860 */
[----:B------:R-:W-:Y:S05]  /*13ad0*/  MUFU.EX2 R42, R42 ;  /* 0x0000002a002a7308 */ /* 0x000fea0000000800 */
[C---:B------:R-:W-:Y:S01]  /*13ae0*/  HMMA.16816.F32.BF16 R92, R4.reuse, R10, R92 ;  /* 0x0000000a045c723c */ /* 0x040fe2000004185c */
[----:B------:R-:W2:Y:S02]  /*13af0*/  LDSM.16.MT88.4 R8, [R164+0x8800] ;  /* 0x00880000a408783b */ /* 0x000ea40000004200 */
[----:B------:R-:W4:Y:S03]  /*13b00*/  MUFU.EX2 R121, R121 ;  /* 0x0000007900797308 */ /* 0x000f260000000800 */
[C---:B------:R-:W-:Y:S05]  /*13b10*/  HMMA.16816.F32.BF16 R68, R4.reuse, R16, R68 ;  /* 0x000000100444723c */ /* 0x040fea0000041844 */
[----:B------:R-:W-:Y:S01]  /*13b20*/  MUFU.EX2 R40, R40 ;  /* 0x0000002800287308 */ /* 0x000fe20000000800 */
[C---:B------:R-:W-:Y:S01]  /*13b30*/  HMMA.16816.F32.BF16 R88, R4.reuse, R18, R88 ;  /* 0x000000120458723c */ /* 0x040fe20000041858 */
[----:B------:R-:W-:Y:S05]  /*13b40*/  LDSM.16.MT88.4 R16, [R164+0x9000] ;  /* 0x00900000a410783b */ /* 0x000fea0000004200 */
[C---:B---3--:R-:W-:Y:S01]  /*13b50*/  HMMA.16816.F32.BF16 R72, R4.reuse, R12, R72 ;  /* 0x0000000c0448723c */ /* 0x048fe20000041848 */
[----:B------:R-:W3:Y:S05]  /*13b60*/  MUFU.EX2 R37, R37 ;  /* 0x0000002500257308 */ /* 0x000eea0000000800 */
[C---:B------:R-:W-:Y:S01]  /*13b70*/  HMMA.16816.F32.BF16 R84, R4.reuse, R14, R84 ;  /* 0x0000000e0454723c */ /* 0x040fe20000041854 */
[----:B------:R-:W5:Y:S02]  /*13b80*/  LDSM.16.MT88.4 R12, [R166+0x9000] ;  /* 0x00900000a60c783b */ /* 0x000f640000004200 */
[----:B------:R-:W-:Y:S08]  /*13b90*/  MUFU.EX2 R191, R191 ;  /* 0x000000bf00bf7308 */ /* 0x000ff00000000800 */
[----:B------:R-:W-:Y:S01]  /*13ba0*/  MUFU.EX2 R2, R28 ;  /* 0x0000001c00027308 */ /* 0x000fe20000000800 */
        /* <DEDUP_REMOVED lines=8> */
[----:B-----5:R-:W-:Y:S01]  /*13c30*/  HMMA.16816.F32.BF16 R68, R4, R12, R68 ;  /* 0x0000000c0444723c */ /* 0x020fe20000041844 */
[----:B------:R-:W-:-:S04]  /*13c40*/  FADD.FTZ R22, R0, R31 ;  /* 0x0000001f00167221 */ /* 0x000fc80000010000 */
[----:B------:R-:W-:Y:S01]  /*13c50*/  FADD.FTZ R45, R45, R22 ;  /* 0x000000162d2d7221 */ /* 0x000fe20000010000 */
[----:B------:R-:W-:Y:S01]  /*13c60*/  HMMA.16816.F32.BF16 R88, R4, R14, R88 ;  /* 0x0000000e0458723c */ /* 0x000fe20000041858 */
[----:B------:R-:W1:Y:S02]  /*13c70*/  LDSM.16.MT88.4 R12, [R168+0x9800] ;  /* 0x00980000a80c783b */ /* 0x000e640000004200 */
[----:B------:R-:W-:-:S03]  /*13c80*/  FADD.FTZ R54, R54, R45 ;  /* 0x0000002d36367221 */ /* 0x000fc60000010000 */
[C---:B------:R-:W-:Y:S01]  /*13c90*/  HMMA.16816.F32.BF16 R96, R4.reuse, R20, R96 ;  /* 0x000000140460723c */ /* 0x040fe20000041860 */
[----:B------:R-:W-:Y:S01]  /*13ca0*/  FADD.FTZ R47, R47, R54 ;  /* 0x000000362f2f7221 */ /* 0x000fe20000010000 */
[----:B------:R-:W4:Y:S03]  /*13cb0*/  MUFU.EX2 R20, R32 ;  /* 0x0000002000147308 */ /* 0x000f260000000800 */
[----:B------:R-:W-:Y:S01]  /*13cc0*/  FADD.FTZ R47, R64, R47 ;  /* 0x0000002f402f7221 */ /* 0x000fe20000010000 */
[C---:B--2---:R-:W-:Y:S01]  /*13cd0*/  HMMA.16816.F32.BF16 R72, R4.reuse, R8, R72 ;  /* 0x000000080448723c */ /* 0x044fe20000041848 */
[--C-:B------:R-:W-:Y:S01]  /*13ce0*/  FFMA.FTZ R21, R3, UR8, -R27.reuse ;  /* 0x0000000803157c23 */ /* 0x100fe2000801081b */
[----:B------:R-:W-:Y:S01]  /*13cf0*/  FFMA.FTZ R3, R36, UR8, -R27 ;  /* 0x0000000824037c23 */ /* 0x000fe2000801081b */
[----:B------:R-:W-:Y:S02]  /*13d00*/  FADD.FTZ R122, R122, R47 ;  /* 0x0000002f7a7a7221 */ /* 0x000fe40000010000 */
[----:B------:R2:W-:Y:S01]  /*13d10*/  MUFU.EX2 R0, R21 ;  /* 0x0000001500007308 */ /* 0x0005e20000000800 */
[----:B------:R-:W-:Y:S01]  /*13d20*/  HMMA.16816.F32.BF16 R84, R4, R10, R84 ;  /* 0x0000000a0454723c */ /* 0x000fe20000041854 */
[----:B------:R-:W5:Y:S01]  /*13d30*/  LDSM.16.MT88.4 R8, [R166+0x9800] ;  /* 0x00980000a608783b */ /* 0x000f620000004200 */
[----:B------:R-:W-:-:S04]  /*13d40*/  FADD.FTZ R55, R55, R122 ;  /* 0x0000007a37377221 */ /* 0x000fc80000010000 */
[C---:B------:R-:W-:Y:S01]  /*13d50*/  HMMA.16816.F32.BF16 R76, R4.reuse, R16, R76 ;  /* 0x00000010044c723c */ /* 0x040fe2000004184c */
[----:B------:R-:W-:Y:S01]  /*13d60*/  FADD.FTZ R124, R124, R55 ;  /* 0x000000377c7c7221 */ /* 0x000fe20000010000 */
[----:B------:R-:W1:Y:S03]  /*13d70*/  MUFU.EX2 R3, R3 ;  /* 0x0000000300037308 */ /* 0x000e660000000800 */
[----:B------:R-:W-:Y:S01]  /*13d80*/  FADD.FTZ R57, R57, R124 ;  /* 0x0000007c39397221 */ /* 0x000fe20000010000 */
[----:B------:R-:W-:Y:S01]  /*13d90*/  HMMA.16816.F32.BF16 R80, R4, R18, R80 ;  /* 0x000000120450723c */ /* 0x000fe20000041850 */
[----:B------:R-:W-:Y:S02]  /*13da0*/  FADD.FTZ R17, R49, R116 ;  /* 0x0000007431117221 */ /* 0x000fe40000010000 */
[----:B------:R-:W-:Y:S01]  /*13db0*/  FADD.FTZ R138, R138, R57 ;  /* 0x000000398a8a7221 */ /* 0x000fe20000010000 */
[----:B--2---:R-:W-:Y:S01]  /*13dc0*/  FFMA.FTZ R21, R26, UR8, -R27 ;  /* 0x000000081a157c23 */ /* 0x004fe2000801081b */
[----:B------:R-:W-:-:S02]  /*13dd0*/  FADD.FTZ R17, R108, R17 ;  /* 0x000000116c117221 */ /* 0x000fc40000010000 */
[----:B------:R-:W-:Y:S01]  /*13de0*/  FADD.FTZ R65, R65, R138 ;  /* 0x0000008a41417221 */ /* 0x000fe20000010000 */
[----:B---3--:R-:W-:Y:S01]  /*13df0*/  F2FP.BF16.F32.PACK_AB R4, R37, R40 ;  /* 0x000000282504723e */ /* 0x008fe200000010ff */
[----:B------:R-:W-:Y:S01]  /*13e00*/  FADD.FTZ R22, R128, R17 ;  /* 0x0000001180167221 */ /* 0x000fe20000010000 */
[----:B------:R-:W2:Y:S01]  /*13e10*/  MUFU.EX2 R21, R21 ;  /* 0x0000001500157308 */ /* 0x000ea20000000800 */
[----:B------:R-:W-:Y:S01]  /*13e20*/  FADD.FTZ R132, R132, R65 ;  /* 0x0000004184847221 */ /* 0x000fe20000010000 */
[----:B----4-:R-:W-:Y:S01]  /*13e30*/  F2FP.BF16.F32.PACK_AB R6, R191, R20 ;  /* 0x00000014bf06723e */ /* 0x010fe200000010ff */
[----:B------:R-:W-:Y:S01]  /*13e40*/  FADD.FTZ R22, R59, R22 ;  /* 0x000000163b167221 */ /* 0x000fe20000010000 */
[----:B-1----:R-:W-:Y:S01]  /*13e50*/  F2FP.BF16.F32.PACK_AB R5, R3, R0 ;  /* 0x000000000305723e */ /* 0x002fe200000010ff */
[----:B------:R-:W-:Y:S01]  /*13e60*/  FADD.FTZ R63, R63, R132 ;  /* 0x000000843f3f7221 */ /* 0x000fe20000010000 */
[----:B------:R-:W1:Y:S01]  /*13e70*/  LDSM.16.MT88.4 R16, [R165+0x9800] ;  /* 0x00980000a510783b */ /* 0x000e620000004200 */
[----:B------:R-:W-:-:S02]  /*13e80*/  FADD.FTZ R61, R61, R22 ;  /* 0x000000163d3d7221 */ /* 0x000fc40000010000 */
[----:B------:R-:W-:Y:S02]  /*13e90*/  FADD.FTZ R102, R102, R63 ;  /* 0x0000003f66667221 */ /* 0x000fe40000010000 */
[----:B------:R-:W-:Y:S02]  /*13ea0*/  FADD.FTZ R134, R134, R61 ;  /* 0x0000003d86867221 */ /* 0x000fe40000010000 */
[----:B------:R-:W-:Y:S02]  /*13eb0*/  FADD.FTZ R107, R107, R102 ;  /* 0x000000666b6b7221 */ /* 0x000fe40000010000 */
[----:B------:R-:W-:Y:S01]  /*13ec0*/  FADD.FTZ R67, R67, R134 ;  /* 0x0000008643437221 */ /* 0x000fe20000010000 */
[----:B--2---:R-:W-:Y:S01]  /*13ed0*/  F2FP.BF16.F32.PACK_AB R7, R21, R2 ;  /* 0x000000021507723e */ /* 0x004fe200000010ff */
[----:B------:R-:W-:Y:S02]  /*13ee0*/  FADD.FTZ R66, R66, R107 ;  /* 0x0000006b42427221 */ /* 0x000fe40000010000 */
[----:B------:R-:W-:-:S02]  /*13ef0*/  FADD.FTZ R114, R114, R67 ;  /* 0x0000004372727221 */ /* 0x000fc40000010000 */
[----:B------:R-:W-:Y:S02]  /*13f00*/  FADD.FTZ R105, R105, R66 ;  /* 0x0000004269697221 */ /* 0x000fe40000010000 */
[----:B------:R-:W-:Y:S02]  /*13f10*/  HMMA.16816.F32.BF16 R96, R4, R12, R96 ;  /* 0x0000000c0460723c */ /* 0x000fe40000041860 */
[----:B------:R-:W-:-:S04]  /*13f20*/  FADD.FTZ R52, R52, R105 ;  /* 0x0000006934347221 */ /* 0x000fc80000010000 */
[----:B------:R-:W-:Y:S01]  /*13f30*/  HMMA.16816.F32.BF16 R92, R4, R14, R92 ;  /* 0x0000000e045c723c */ /* 0x000fe2000004185c */
[----:B------:R-:W2:Y:S01]  /*13f40*/  LDSM.16.MT88.4 R12, [R164+0x9800] ;  /* 0x00980000a40c783b */ /* 0x000ea20000004200 */
[----:B------:R-:W-:-:S04]  /*13f50*/  FADD.FTZ R115, R115, R52 ;  /* 0x0000003473737221 */ /* 0x000fc80000010000 */
[----:B-----5:R-:W-:Y:S01]  /*13f60*/  HMMA.16816.F32.BF16 R68, R4, R8, R68 ;  /* 0x000000080444723c */ /* 0x020fe20000041844 */
[----:B------:R-:W-:-:S04]  /*13f70*/  FADD.FTZ R50, R50, R115 ;  /* 0x0000007332327221 */ /* 0x000fc80000010000 */
[----:B------:R-:W-:Y:S01]  /*13f80*/  FADD.FTZ R113, R113, R50 ;  /* 0x0000003271717221 */ /* 0x000fe20000010000 */
[C---:B------:R-:W-:Y:S01]  /*13f90*/  HMMA.16816.F32.BF16 R88, R4.reuse, R10, R88 ;  /* 0x0000000a0458723c */ /* 0x040fe20000041858 */
[----:B------:R-:W-:Y:S02]  /*13fa0*/  FADD.FTZ R9, R103, R114 ;  /* 0x0000007267097221 */ /* 0x000fe40000010000 */
[----:B------:R-:W-:Y:S02]  /*13fb0*/  FADD.FTZ R56, R56, R113 ;  /* 0x0000007138387221 */ /* 0x000fe40000010000 */
[----:B------:R-:W-:Y:S01]  /*13fc0*/  FADD.FTZ R9, R112, R9 ;  /* 0x0000000970097221 */ /* 0x000fe20000010000 */
[----:B-1----:R-:W-:Y:S01]  /*13fd0*/  HMMA.16816.F32.BF16 R72, R4, R16, R72 ;  /* 0x000000100448723c */ /* 0x002fe20000041848 */
        /* <DEDUP_REMOVED lines=9> */
[----:B------:R-:W-:Y:S01]  /*14070*/  FADD.FTZ R3, R3, R0 ;  /* 0x0000000003037221 */ /* 0x000fe20000010000 */
[----:B------:R-:W-:Y:S01]  /*14080*/  MOV R0, R24 ;  /* 0x0000001800007202 */ /* 0x000fe20000000f00 */
[----:B------:R-:W-:Y:S02]  /*14090*/  FADD.FTZ R44, R44, R111 ;  /* 0x0000006f2c2c7221 */ /* 0x000fe40000010000 */
[----:B------:R-:W-:Y:S02]  /*140a0*/  FADD.FTZ R2, R2, R3 ;  /* 0x0000000302027221 */ /* 0x000fe40000010000 */
[----:B------:R-:W-:Y:S01]  /*140b0*/  FADD.FTZ R53, R53, R44 ;  /* 0x0000002c35357221 */ /* 0x000fe20000010000 */
[----:B--2---:R-:W-:Y:S01]  /*140c0*/  HMMA.16816.F32.BF16 R76, R4, R12, R76 ;  /* 0x0000000c044c723c */ /* 0x004fe2000004184c */
[----:B------:R-:W-:Y:S01]  /*140d0*/  FADD.FTZ R192, R21, R2 ;  /* 0x0000000215c07221 */ /* 0x000fe20000010000 */
[----:B------:R-:W-:Y:S01]  /*140e0*/  MOV R2, R25 ;  /* 0x0000001900027202 */ /* 0x000fe20000000f00 */
[----:B------:R-:W-:-:S03]  /*140f0*/  FADD.FTZ R58, R58, R53 ;  /* 0x000000353a3a7221 */ /* 0x000fc60000010000 */
[----:B------:R-:W-:Y:S01]  /*14100*/  HMMA.16816.F32.BF16 R80, R4, R14, R80 ;  /* 0x0000000e0450723c */ /* 0x000fe20000041850 */
[----:B------:R-:W-:-:S04]  /*14110*/  FADD.FTZ R117, R117, R58 ;  /* 0x0000003a75757221 */ /* 0x000fc80000010000 */
[----:B------:R-:W-:-:S04]  /*14120*/  FADD.FTZ R40, R40, R117 ;  /* 0x0000007528287221 */ /* 0x000fc80000010000 */
[----:B------:R-:W-:-:S04]  /*14130*/  FADD.FTZ R37, R37, R40 ;  /* 0x0000002825257221 */ /* 0x000fc80000010000 */
[----:B------:R-:W-:-:S04]  /*14140*/  FADD.FTZ R20, R20, R37 ;  /* 0x0000002514147221 */ /* 0x000fc80000010000 */
[----:B------:R-:W-:-:S07]  /*14150*/  FADD.FTZ R191, R191, R20 ;  /* 0x00000014bfbf7221 */ /* 0x000fce0000010000 */
.L_x_5685:
[----:B------:R-:W-:-:S13]  /*14160*/  ISETP.GE.AND P0, PT, R186, 0x1, PT ;  /* 0x00000001ba00780c */ /* 0x000fda0003f06270 */
[----:B------:R-:W-:Y:S05]  /*14170*/  @!P0 BRA `(.L_x_5693) ;  /* 0x0000003400848947 */ /* 0x000fea0003800000 */
[----:B------:R-:W-:Y:S01]  /*14180*/  ULDC UR5, c[0x0][0x250] ;  /* 0x0000940000057ab9 */ /* 0x000fe20000000800 */
[----:B------:R-:W-:Y:S01]  /*14190*/  IMAD.MOV.U32 R3, RZ, RZ, R0 ;  /* 0x000000ffff037224 */ /* 0x000fe200078e0000 */
[----:B------:R-:W-:Y:S01]  /*141a0*/  ULEA UR5, -UR5, URZ, 0x7 ;  /* 0x0000003f05057291 */ /* 0x000fe2000f8e393f */
[----:B------:R-:W-:-:S03]  /*141b0*/  IMAD.MOV.U32 R103, RZ, RZ, R2 ;  /* 0x000000ffff677224 */ /* 0x000fc600078e0002 */
[----:B------:R-:W-:Y:S02]  /*141c0*/  USHF.R.S32.HI UR4, URZ, 0x1f, UR5 ;  /* 0x0000001f3f047899 */ /* 0x000fe40008011405 */
[----:B------:R-:W-:Y:S01]  /*141d0*/  MOV R190, UR5 ;  /* 0x0000000500be7c02 */ /* 0x000fe20008000f00 */
[----:B------:R-:W-:-:S03]  /*141e0*/  ULDC UR5, c[0x0][0x2d0] ;  /* 0x0000b40000057ab9 */ /* 0x000fc60000000800 */
[----:B------:R-:W-:Y:S01]  /*141f0*/  MOV R189, UR4 ;  /* 0x0000000400bd7c02 */ /* 0x000fe20008000f00 */
[----:B------:R-:W-:-:S06]  /*14200*/  ULDC UR4, c[0x0][0x2ec] ;  /* 0x0000bb0000047ab9 */ /* 0x000fcc0000000800 */
.L_x_5697:
[----:B------:R-:W-:Y:S01]  /*14210*/  ISETP.GE.AND P0, PT, R100, UR5, PT ;  /* 0x0000000564007c0c */ /* 0x000fe2000bf06270 */
[----:B------:R-:W-:Y:S04]  /*14220*/  DEPBAR.LE SB0, 0x0 ;  /* 0x000080000000791a */ /* 0x000fe80000000000 */
[----:B------:R-:W-:Y:S01]  /*14230*/  BAR.SYNC.DEFER_BLOCKING 0x0 ;  /* 0x0000000000007b1d */ /* 0x000fe20000010000 */
[----:B------:R-:W-:Y:S01]  /*14240*/  ISETP.NE.AND P1, PT, R181, RZ, PT ;  /* 0x000000ffb500720c */ /* 0x000fe20003f25270 */
[----:B------:R-:W-:Y:S02]  /*14250*/  IMAD.MOV.U32 R30, RZ, RZ, R190 ;  /* 0x000000ffff1e7224 */ /* 0x000fe400078e00be */
[----:B------:R-:W-:Y:S04]  /*14260*/  IMAD.MOV.U32 R31, RZ, RZ, R189 ;  /* 0x000000ffff1f7224 */ /* 0x000fe800078e00bd */
        /* <DEDUP_REMOVED lines=10> */
[----:B------:R-:W4:Y:S02]  /*14310*/  I2F.RP R10, R2 ;  /* 0x00000002000a7306 */ /* 0x000f240000209400 */
[----:B------:R-:W-:Y:S02]  /*14320*/  ISETP.GE.AND P3, PT, R11, RZ, PT ;  /* 0x000000ff0b00720c */ /* 0x000fe40003f66270 */
[-C--:B------:R-:W-:Y:S06]  /*14330*/  LOP3.LUT R11, RZ, R0.reuse, RZ, 0x33, !PT ;  /* 0x00000000ff0b7212 */ /* 0x080fec00078e33ff */
        /* <DEDUP_REMOVED lines=24> */
[----:B------:R-:W-:Y:S01]  /*144c0*/  ISETP.NE.AND P1, PT, R0, RZ, PT ;  /* 0x000000ff0000720c */ /* 0x000fe20003f25270 */
[----:B------:R-:W4:Y:S08]  /*144d0*/  LDC.64 R6, c[0x0][0x250] ;  /* 0x00009400ff067b82 */ /* 0x000f300000000a00 */
        /* <DEDUP_REMOVED lines=14> */
[----:B------:R-:W5:Y:S02]  /*145c0*/  LDG.E R9, desc[UR6][R14.64] ;  /* 0x000000060e097981 */ /* 0x000f64000c1e1900 */
[-C--:B----4-:R-:W-:Y:S01]  /*145d0*/  IMAD.WIDE.U32 R30, R11, R6.reuse, RZ ;  /* 0x000000060b1e7225 */ /* 0x090fe200078e00ff */
[----:B------:R-:W-:Y:S05]  /*145e0*/  SHF.R.S32.HI R13, RZ, 0x1f, R11 ;  /* 0x0000001fff0d7819 */ /* 0x000fea000001140b */
[----:B------:R-:W-:Y:S04]  /*145f0*/  IMAD R0, R13, R6, RZ ;  /* 0x000000060d007224 */ /* 0x000fe800078e02ff */
[----:B------:R-:W-:Y:S04]  /*14600*/  IMAD R0, R11, R7, R0 ;  /* 0x000000070b007224 */ /* 0x000fe800078e0200 */
[----:B------:R-:W-:Y:S01]  /*14610*/  IMAD.IADD R31, R31, 0x1, R0 ;  /* 0x000000011f1f7824 */ /* 0x000fe200078e0200 */
[----:B-----5:R-:W-:Y:S04]  /*14620*/  IADD3 R9, -R9, R2, RZ ;  /* 0x0000000209097210 */ /* 0x020fe80007ffe1ff */
[----:B------:R-:W-:Y:S01]  /*14630*/  SHF.R.S32.HI R7, RZ, 0x1f, R9 ;  /* 0x0000001fff077819 */ /* 0x000fe20000011409 */
[-C--:B-1----:R-:W-:Y:S04]  /*14640*/  IMAD.WIDE.U32 R30, R9, R4.reuse, R30 ;  /* 0x00000004091e7225 */ /* 0x082fe800078e001e */
[----:B------:R-:W-:Y:S04]  /*14650*/  IMAD R0, R7, R4, RZ ;  /* 0x0000000407007224 */ /* 0x000fe800078e02ff */
[----:B------:R-:W-:Y:S05]  /*14660*/  IMAD R0, R9, R5, R0 ;  /* 0x0000000509007224 */ /* 0x000fea00078e0200 */
[----:B------:R-:W-:Y:S07]  /*14670*/  IADD3 R31, R31, R0, RZ ;  /* 0x000000001f1f7210 */ /* 0x000fee0007ffe0ff */
.L_x_5694:
[----:B------:R-:W-:Y:S01]  /*14680*/  LEA R196, P2, R30, R194, 0x1 ;  /* 0x000000c21ec47211 */ /* 0x000fe200078408ff */
[----:B------:R-:W-:Y:S01]  /*14690*/  @P0 STS.128 [R187+0x6000], RZ ;  /* 0x006000ffbb000388 */ /* 0x000fe20000000c00 */
[----:B------:R-:W-:Y:S01]  /*146a0*/  @!P0 IADD3 R23, P1, R176, R30, RZ ;  /* 0x0000001eb0178210 */ /* 0x000fe20007f3e0ff */
[----:B------:R-:W4:Y:S01]  /*146b0*/  @!P0 LDC.64 R24, c[0x0][0x250] ;  /* 0x00009400ff188b82 */ /* 0x000f220000000a00 */
[-CC-:B------:R-:W-:Y:S01]  /*146c0*/  LEA.HI.X R197, R30, R193.reuse, R31.reuse, 0x1, P2 ;  /* 0x000000c11ec57211 */ /* 0x180fe200010f0c1f */
[----:B--2---:R-:W-:Y:S04]  /*146d0*/  @!P0 IMAD.WIDE.U32 R34, R28, 0x30, R30 ;  /* 0x000000301c228825 */ /* 0x004fe800078e001e */
[----:B------:R-:W-:Y:S01]  /*146e0*/  @!P0 IMAD.X R0, R175, 0x1, R31, P1 ;  /* 0x00000001af008824 */ /* 0x000fe200008e061f */
[----:B------:R-:W-:Y:S01]  /*146f0*/  @!P0 LEA R32, P1, R23, R194, 0x1 ;  /* 0x000000c217208211 */ /* 0x000fe200078208ff */
[----:B------:R-:W-:Y:S01]  /*14700*/  @!PT LDS RZ, [RZ] ;  /* 0x00000000fffff984 */ /* 0x000fe20000000800 */
[----:B------:R-:W-:Y:S01]  /*14710*/  @!PT LDS RZ, [RZ] ;  /* 0x00000000fffff984 */ /* 0x000fe20000000800 */
[----:B------:R-:W-:Y:S01]  /*14720*/  @!PT LDS RZ, [RZ] ;  /* 0x00000000fffff984 */ /* 0x000fe20000000800 */
[----:B------:R-:W-:Y:S01]  /*14730*/  @!P0 LDGSTS.E.BYPASS.LTC128B.128 [R187+0x6000], desc[UR6][R196.64] ;  /* 0x06000000c4bb8fae */ /* 0x000fe2000b901d46 */
[----:B------:R-:W-:Y:S02]  /*14740*/  @!P0 IMAD R29, R29, 0x30, RZ ;  /* 0x000000301d1d8824 */ /* 0x000fe400078e02ff */
[----:B------:R-:W-:Y:S01]  /*14750*/  @!P0 LEA.HI.X R33, R23, R193, R0, 0x1, P1 ;  /* 0x000000c117218211 */ /* 0x000fe200008f0c00 */
[----:B------:R-:W-:Y:S01]  /*14760*/  @P0 STS.128 [R187+0x6800], RZ ;  /* 0x006800ffbb000388 */ /* 0x000fe20000000c00 */
[C---:B-1----:R-:W-:Y:S01]  /*14770*/  @!P0 LEA R0, P1, R20.reuse, R30, 0x5 ;  /* 0x0000001e14008211 */ /* 0x042fe200078228ff */
[----:B------:R-:W1:Y:S01]  /*14780*/  @!P0 LDC.64 R22, c[0x0][0x250] ;  /* 0x00009400ff168b82 */ /* 0x000e620000000a00 */
[----:B------:R-:W-:Y:S01]  /*14790*/  @!P0 IMAD.IADD R29, R29, 0x1, R35 ;  /* 0x000000011d1d8824 */ /* 0x000fe200078e0223 */
[----:B------:R-:W-:Y:S01]  /*147a0*/  @!PT LDS RZ, [RZ] ;  /* 0x00000000fffff984 */ /* 0x000fe20000000800 */
[----:B------:R-:W-:Y:S01]  /*147b0*/  @!PT LDS RZ, [RZ] ;  /* 0x00000000fffff984 */ /* 0x000fe20000000800 */
[----:B------:R-:W-:Y:S01]  /*147c0*/  @!PT LDS RZ, [RZ] ;  /* 0x00000000fffff984 */ /* 0x000fe20000000800 */
[----:B------:R2:W-:Y:S01]  /*147d0*/  @!P0 LDGSTS.E.BYPASS.LTC128B.128 [R187+0x6800], desc[UR6][R32.64] ;  /* 0x0680000020bb8fae */ /* 0x0005e2000b901d46 */
[----:B------:R-:W-:Y:S02]  /*147e0*/  @!P0 LEA.HI.X R2, R20, R31, R21, 0x5, P1 ;  /* 0x0000001f14028211 */ /* 0x000fe400008f2c15 */
[----:B------:R-:W-:Y:S01]  /*147f0*/  @!P0 LEA R36, P2, R0, R194, 0x1 ;  /* 0x000000c200248211 */ /* 0x000fe200078408ff */
[----:B------:R-:W-:Y:S01]  /*14800*/  @P0 STS.128 [R187+0x7000], RZ ;  /* 0x007000ffbb000388 */ /* 0x000fe20000000c00 */
[----:B---3--:R-:W-:Y:S01]  /*14810*/  @!P0 LEA R28, P1, R26, R30, 0x6 ;  /* 0x0000001e1a1c8211 */ /* 0x008fe200078230ff */
[----:B------:R-:W3:Y:S01]  /*14820*/  @!P0 LDC.64 R20, c[0x0][0x250] ;  /* 0x00009400ff148b82 */ /* 0x000ee20000000a00 */
[----:B------:R-:W-:Y:S02]  /*14830*/  @!P0 LEA.HI.X R37, R0, R193, R2, 0x1, P2 ;  /* 0x000000c100258211 */ /* 0x000fe400010f0c02 */
[-C--:B------:R-:W-:Y:S02]  /*14840*/  @!P0 LEA R38, P2, R34, R194.reuse, 0x1 ;  /* 0x000000c222268211 */ /* 0x080fe400078408ff */
[----:B------:R-:W-:Y:S01]  /*14850*/  @!P0 LEA.HI.X R27, R26, R31, R27, 0x6, P1 ;  /* 0x0000001f1a1b8211 */ /* 0x000fe200008f341b */
[----:B------:R-:W-:Y:S01]  /*14860*/  @!PT LDS RZ, [RZ] ;  /* 0x00000000fffff984 */ /* 0x000fe20000000800 */
[----:B------:R-:W-:Y:S01]  /*14870*/  @!PT LDS RZ, [RZ] ;  /* 0x00000000fffff984 */ /* 0x000fe20000000800 */
[----:B------:R-:W-:Y:S01]  /*14880*/  @!PT LDS RZ, [RZ] ;  /* 0x00000000fffff984 */ /* 0x000fe20000000800 */
[----:B------:R-:W-:Y:S01]  /*14890*/  @!P0 LDGSTS.E.BYPASS.LTC128B.128 [R187+0x7000], desc[UR6][R36.64] ;  /* 0x0700000024bb8fae */ /* 0x000fe2000b901d46 */
[-C--:B------:R-:W-:Y:S02]  /*148a0*/  @!P0 LEA.HI.X R39, R34, R193.reuse, R29, 0x1, P2 ;  /* 0x000000c122278211 */ /* 0x080fe400010f0c1d */
[CC--:B------:R-:W-:Y:S01]  /*148b0*/  @!P0 LEA R26, P1, R28.reuse, R194.reuse, 0x1 ;  /* 0x000000c21c1a8211 */ /* 0x0c0fe200078208ff */
[----:B------:R-:W-:Y:S03]  /*148c0*/  @P0 STS.128 [R187+0x7800], RZ ;  /* 0x007800ffbb000388 */ /* 0x000fe60000000c00 */
[-C--:B------:R-:W-:Y:S01]  /*148d0*/  @!P0 LEA.HI.X R27, R28, R193.reuse, R27, 0x1, P1 ;  /* 0x000000c11c1b8211 */ /* 0x080fe200008f0c1b */
        /* <DEDUP_REMOVED lines=9> */
[----:B---3--:R-:W-:Y:S02]  /*14970*/  @!P0 IMAD R21, R21, 0x70, RZ ;  /* 0x0000007015158824 */ /* 0x008fe400078e02ff */
[--C-:B----4-:R-:W-:Y:S01]  /*14980*/  @!P0 IMAD.WIDE.U32 R28, R24, 0x50, R30.reuse ;  /* 0x00000050181c8825 */ /* 0x110fe200078e001e */
[----:B------:R-:W-:Y:S03]  /*14990*/  @P0 STS.128 [R187+0x8800], RZ ;  /* 0x008800ffbb000388 */ /* 0x000fe60000000c00 */
[----:B------:R-:W-:Y:S02]  /*149a0*/  @!P0 IMAD R25, R25, 0x50, RZ ;  /* 0x0000005019198824 */ /* 0x000fe400078e02ff */
[----:B-1----:R-:W-:Y:S02]  /*149b0*/  @!P0 IMAD R23, R23, 0x60, RZ ;  /* 0x0000006017178824 */ /* 0x002fe400078e02ff */
[----:B--2---:R-:W-:Y:S01]  /*149c0*/  @!P0 IMAD.WIDE.U32 R32, R22, 0x60, R30 ;  /* 0x0000006016208825 */ /* 0x004fe200078e001e */
[-C--:B------:R-:W-:Y:S03]  /*149d0*/  @!P0 LEA R22, P3, R28, R194.reuse, 0x1 ;  /* 0x000000c21c168211 */ /* 0x080fe600078608ff */
[----:B------:R-:W-:Y:S01]  /*149e0*/  @!P0 IMAD.IADD R25, R25, 0x1, R29 ;  /* 0x0000000119198824 */ /* 0x000fe200078e021d */
[-C--:B------:R-:W-:Y:S01]  /*149f0*/  @!P0 LEA R24, P2, R32, R194.reuse, 0x1 ;  /* 0x000000c220188211 */ /* 0x080fe200078408ff */
[----:B------:R-:W-:Y:S02]  /*14a00*/  @!P0 IMAD.IADD R0, R23, 0x1, R33 ;  /* 0x0000000117008824 */ /* 0x000fe400078e0221 */
[----:B------:R-:W-:Y:S01]  /*14a10*/  @!P0 IMAD.WIDE.U32 R30, R20, 0x70, R30 ;  /* 0x00000070141e8825 */ /* 0x000fe200078e001e */
[-C--:B------:R-:W-:Y:S02]  /*14a20*/  @!P0 LEA.HI.X R23, R28, R193.reuse, R25, 0x1, P3 ;  /* 0x000000c11c178211 */ /* 0x080fe400018f0c19 */
[-C--:B------:R-:W-:Y:S01]  /*14a30*/  @!P0 LEA.HI.X R25, R32, R193.reuse, R0, 0x1, P2 ;  /* 0x000000c120198211 */ /* 0x080fe200010f0c00 */
[----:B------:R-:W-:Y:S01]  /*14a40*/  @!P0 IMAD.IADD R21, R21, 0x1, R31 ;  /* 0x0000000115158824 */ /* 0x000fe200078e021f */
        /* <DEDUP_REMOVED lines=8> */
[----:B------:R-:W-:Y:S01]  /*14ad0*/  ISETP.GE.AND P1, PT, R186, 0x2, PT ;  /* 0x00000002ba00780c */ /* 0x000fe20003f26270 */
[----:B------:R-:W-:Y:S02]  /*14ae0*/  IMAD.MOV.U32 R193, RZ, RZ, R197 ;  /* 0x000000ffffc17224 */ /* 0x000fe400078e00c5 */
        /* <DEDUP_REMOVED lines=12> */
[----:B------:R-:W1:Y:S04]  /*14bb0*/  LDSM.16.M88.4 R116, [R173+0x3000] ;  /* 0x00300000ad74783b */ /* 0x000e680000000200 */
[----:B------:R-:W4:Y:S04]  /*14bc0*/  LDSM.16.M88.4 R120, [R173+0x3800] ;  /* 0x00380000ad78783b */ /* 0x000f280000000200 */
[----:B------:R-:W0:Y:S04]  /*14bd0*/  LDGDEPBAR ;  /* 0x00000000000079af */ /* 0x000e280000000000 */
[----:B------:R-:W5:Y:S04]  /*14be0*/  LDSM.16.M88.4 R124, [R173+0x4000] ;  /* 0x00400000ad7c783b */ /* 0x000f680000000200 */
[----:B------:R-:W5:Y:S04]  /*14bf0*/  LDSM.16.M88.4 R128, [R173+0x4800] ;  /* 0x00480000ad80783b */ /* 0x000f680000000200 */
[----:B------:R-:W5:Y:S04]  /*14c00*/  LDSM.16.M88.4 R132, [R173+0x5000] ;  /* 0x00500000ad84783b */ /* 0x000f680000000200 */
[----:B------:R-:W5:Y:S04]  /*14c10*/  LDSM.16.M88.4 R136, [R173+0x5800] ;  /* 0x00580000ad88783b */ /* 0x000f680000000200 */
        /* <DEDUP_REMOVED lines=10> */
[C---:B-1----:R-:W-:Y:S06]  /*14cc0*/  HMMA.16816.F32.BF16 R20, R104.reuse, R116, RZ ;  /* 0x000000746814723c */ /* 0x042fec00000418ff */
[C---:B------:R-:W-:Y:S01]  /*14cd0*/  HMMA.16816.F32.BF16 R24, R104.reuse, R118, RZ ;  /* 0x000000766818723c */ /* 0x040fe200000418ff */
[----:B------:R-:W-:Y:S05]  /*14ce0*/  LDSM.16.M88.4 R116, [R167+0x5000] ;  /* 0x00500000a774783b */ /* 0x000fea0000000200 */
[C---:B----4-:R-:W-:Y:S06]  /*14cf0*/  HMMA.16816.F32.BF16 R28, R104.reuse, R120, RZ ;  /* 0x00000078681c723c */ /* 0x050fec00000418ff */
[C---:B------:R-:W-:Y:S01]  /*14d00*/  HMMA.16816.F32.BF16 R32, R104.reuse, R122, RZ ;  /* 0x0000007a6820723c */ /* 0x040fe200000418ff */
[----:B------:R-:W-:Y:S05]  /*14d10*/  LDSM.16.M88.4 R120, [R167+0x5800] ;  /* 0x00580000a778783b */ /* 0x000fea0000000200 */
[C---:B-----5:R-:W-:Y:S06]  /*14d20*/  HMMA.16816.F32.BF16 R36, R104.reuse, R124, RZ ;  /* 0x0000007c6824723c */ /* 0x060fec00000418ff */
        /* <DEDUP_REMOVED lines=79> */
[----:B------:R-:W1:Y:S01]  /*15220*/  LDC R0, c[0x0][0x248] ;  /* 0x00009200ff007b82 */ /* 0x000e620000000800 */
[----:B------:R-:W-:Y:S07]  /*15230*/  ISETP.NE.AND P4, PT, R181, RZ, PT ;  /* 0x000000ffb500720c */ /* 0x000fee0003f85270 */
[----:B------:R-:W2:Y:S08]  /*15240*/  @!P0 LDC R108, c[0x0][0x24c] ;  /* 0x00009300ff6c8b82 */ /* 0x000eb00000000800 */
[----:B------:R-:W3:Y:S01]  /*15250*/  @!P0 LDC R106, c[0x0][0x24c] ;  /* 0x00009300ff6a8b82 */ /* 0x000ee20000000800 */
[----:B-1----:R-:W-:Y:S05]  /*15260*/  IMAD.U32 R110, R0, -0x80, RZ ;  /* 0xffffff80006e7824 */ /* 0x002fea00078e00ff */
        /* <DEDUP_REMOVED lines=9> */
[----:B------:R-:W1:Y:S02]  /*15300*/  I2F.RP R107, R102 ;  /* 0x00000066006b7306 */ /* 0x000e640000209400 */
[----:B------:R-:W-:Y:S08]  /*15310*/  ISETP.GE.AND P3, PT, R113, RZ, PT ;  /* 0x000000ff7100720c */ /* 0x000ff00003f66270 */
        /* <DEDUP_REMOVED lines=26> */
[----:B------:R-:W1:Y:S07]  /*154c0*/  LDC R102, c[0x0][0x24c] ;  /* 0x00009300ff667b82 */ /* 0x000e6e0000000800 */
        /* <DEDUP_REMOVED lines=26> */
.L_x_5696:
[----:B------:R1:W-:Y:S01]  /*15670*/  @P0 STS.128 [R187+0x2000], RZ ;  /* 0x002000ffbb000388 */ /* 0x0003e20000000c00 */
[----:B------:R-:W-:Y:S01]  /*15680*/  LEA R120, P2, R110, R184, 0x1 ;  /* 0x000000b86e787211 */ /* 0x000fe200078408ff */
[----:B------:R-:W4:Y:S01]  /*15690*/  @!P0 LDC R104, c[0x0][0x24c] ;  /* 0x00009300ff688b82 */ /* 0x000f220000000800 */
[-C--:B------:R-:W-:Y:S01]  /*156a0*/  @!P0 IADD3 R105, P1, R178, R110.reuse, RZ ;  /* 0x0000006eb2698210 */ /* 0x080fe20007f3e0ff */
[----:B------:R-:W-:Y:S01]  /*156b0*/  @!P0 IMAD.MOV.U32 R116, RZ, RZ, R110 ;  /* 0x000000ffff748224 */ /* 0x000fe200078e006e */
[--C-:B------:R-:W-:Y:S01]  /*156c0*/  LEA.HI.X R121, R110, R185, R107.reuse, 0x1, P2 ;  /* 0x000000b96e797211 */ /* 0x100fe200010f0c6b */
[--C-:B------:R-:W-:Y:S01]  /*156d0*/  @!P0 IMAD.MOV.U32 R117, RZ, RZ, R107.reuse ;  /* 0x000000ffff758224 */ /* 0x100fe200078e006b */
[C---:B------:R-:W-:Y:S01]  /*156e0*/  @!P0 LEA R109, P2, R0.reuse, R110, 0x5 ;  /* 0x0000006e006d8211 */ /* 0x040fe200078428ff */
        /* <DEDUP_REMOVED lines=80> */
.L_x_5695:
[----:B------:R-:W-:Y:S01]  /*15bf0*/  FMNMX.FTZ R0, R4, R103, !PT ;  /* 0x0000006704007209 */ /* 0x000fe20007810000 */
[----:B------:R-:W-:Y:S01]  /*15c00*/  LDSM.16.MT88.4 R112, [R165+0x6000] ;  /* 0x00600000a570783b */ /* 0x000fe20000004200 */
        /* <DEDUP_REMOVED lines=71> */
[C---:B------:R-:W-:Y:S02]  /*16080*/  FADD.FTZ R3, -R0.reuse, R3 ;  /* 0x0000000300037221 */ /* 0x040fe40000010100 */
[----:B------:R-:W-:Y:S01]  /*16090*/  LDSM.16.MT88.4 R108, [R166+0x6000] ;  /* 0x00600000a66c783b */ /* 0x000fe20000004200 */
[----:B------:R-:W-:Y:S01]  /*160a0*/  FMUL.FTZ R116, R0, UR4 ;  /* 0x0000000400747c20 */ /* 0x000fe20008410000 */
[C---:B------:R-:W-:Y:S01]  /*160b0*/  FSETP.NEU.FTZ.AND P0, PT, R2.reuse, -INF , PT ;  /* 0xff8000000200780b */ /* 0x040fe20003f1d000 */
[----:B------:R-:W-:Y:S01]  /*160c0*/  FMUL.FTZ R104, R3, UR4 ;  /* 0x0000000403687c20 */ /* 0x000fe20008410000 */
[C---:B------:R-:W-:Y:S01]  /*160d0*/  FMUL.FTZ R117, R2.reuse, UR4 ;  /* 0x0000000402757c20 */ /* 0x040fe20008410000 */
[----:B------:R-:W-:Y:S02]  /*160e0*/  FADD.FTZ R102, -R2, R103 ;  /* 0x0000006702667221 */ /* 0x000fe40000010100 */
[----:B------:R1:W2:Y:S02]  /*160f0*/  MUFU.EX2 R3, R104 ;  /* 0x0000006800037308 */ /* 0x0002a40000000800 */
[----:B------:R-:W-:Y:S01]  /*16100*/  FSEL R117, R117, RZ, P0 ;  /* 0x000000ff75757208 */ /* 0x000fe20000000000 */
[----:B------:R-:W-:Y:S01]  /*16110*/  FMUL.FTZ R103, R102, UR4 ;  /* 0x0000000466677c20 */ /* 0x000fe20008410000 */
[----:B------:R-:W-:Y:S03]  /*16120*/  FSETP.NEU.FTZ.AND P0, PT, R0, -INF , PT ;  /* 0xff8000000000780b */ /* 0x000fe60003f1d000 */
[--C-:B------:R-:W-:Y:S03]  /*16130*/  FFMA.FTZ R135, R40, UR4, -R117.reuse ;  /* 0x0000000428877c23 */ /* 0x100fe60008010875 */
[----:B------:R-:W3:Y:S01]  /*16140*/  MUFU.EX2 R102, R103 ;  /* 0x0000006700667308 */ /* 0x000ee20000000800 */
        /* <DEDUP_REMOVED lines=8> */
[----:B-1----:R-:W1:Y:S01]  /*161d0*/  LDSM.16.MT88.4 R104, [R168+0x6000] ;  /* 0x00600000a868783b */ /* 0x002e620000004200 */
[--C-:B------:R-:W-:Y:S01]  /*161e0*/  FFMA.FTZ R137, R42, UR4, -R116.reuse ;  /* 0x000000042a897c23 */ /* 0x100fe20008010874 */
[--C-:B------:R-:W-:Y:S01]  /*161f0*/  FFMA.FTZ R138, R43, UR4, -R116.reuse ;  /* 0x000000042b8a7c23 */ /* 0x100fe20008010874 */
[--C-:B------:R-:W-:Y:S01]  /*16200*/  FFMA.FTZ R141, R46, UR4, -R116.reuse ;  /* 0x000000042e8d7c23 */ /* 0x100fe20008010874 */
[--C-:B------:R-:W-:Y:S01]  /*16210*/  FFMA.FTZ R142, R47, UR4, -R116.reuse ;  /* 0x000000042f8e7c23 */ /* 0x100fe20008010874 */
[--C-:B------:R-:W-:Y:S01]  /*16220*/  FFMA.FTZ R121, R14, UR4, -R116.reuse ;  /* 0x000000040e797c23 */ /* 0x100fe20008010874 */
[----:B--2---:R-:W-:Y:S03]  /*16230*/  FMUL.FTZ R14, R3, R94 ;  /* 0x0000005e030e7220 */ /* 0x004fe60000410000 */
[----:B------:R-:W-:Y:S01]  /*16240*/  MUFU.EX2 R133, R133 ;  /* 0x0000008500857308 */ /* 0x000fe20000000800 */
[----:B------:R-:W-:Y:S01]  /*16250*/  LDSM.16.MT88.4 R40, [R166+0x8000] ;  /* 0x00800000a628783b */ /* 0x000fe20000004200 */
[C---:B---3--:R-:W-:Y:S01]  /*16260*/  FMUL.FTZ R12, R102.reuse, R92 ;  /* 0x0000005c660c7220 */ /* 0x048fe20000410000 */
[--C-:B------:R-:W-:Y:S01]  /*16270*/  FFMA.FTZ R118, R15, UR4, -R116.reuse ;  /* 0x000000040f767c23 */ /* 0x100fe20008010874 */
[C---:B------:R-:W-:Y:S01]  /*16280*/  FMUL.FTZ R15, R3.reuse, R95 ;  /* 0x0000005f030f7220 */ /* 0x040fe20000410000 */
[C---:B------:R-:W-:Y:S01]  /*16290*/  FMUL.FTZ R68, R102.reuse, R68 ;  /* 0x0000004466447220 */ /* 0x040fe20000410000 */
[----:B------:R-:W-:Y:S01]  /*162a0*/  FMUL.FTZ R69, R102, R69 ;  /* 0x0000004566457220 */ /* 0x000fe20000410000 */
[C---:B------:R-:W-:Y:S03]  /*162b0*/  FMUL.FTZ R70, R3.reuse, R70 ;  /* 0x0000004603467220 */ /* 0x040fe60000410000 */
[----:B------:R-:W2:Y:S01]  /*162c0*/  MUFU.EX2 R129, R129 ;  /* 0x0000008100817308 */ /* 0x000ea20000000800 */
[----:B------:R-:W-:Y:S01]  /*162d0*/  LDSM.16.MT88.4 R44, [R165+0x8800] ;  /* 0x00880000a52c783b */ /* 0x000fe20000004200 */
[C---:B------:R-:W-:Y:S01]  /*162e0*/  FMUL.FTZ R71, R3.reuse, R71 ;  /* 0x0000004703477220 */ /* 0x040fe20000410000 */
[--C-:B------:R-:W-:Y:S01]  /*162f0*/  FFMA.FTZ R5, R16, UR4, -R117.reuse ;  /* 0x0000000410057c23 */ /* 0x100fe20008010875 */
[----:B------:R-:W-:Y:S01]  /*16300*/  FMUL.FTZ R16, R102, R88 ;  /* 0x0000005866107220 */ /* 0x000fe20000410000 */
[--C-:B------:R-:W-:Y:S01]  /*16310*/  FFMA.FTZ R125, R18, UR4, -R116.reuse ;  /* 0x00000004127d7c23 */ /* 0x100fe20008010874 */
[----:B------:R-:W-:Y:S01]  /*16320*/  FMUL.FTZ R18, R3, R90 ;  /* 0x0000005a03127220 */ /* 0x000fe20000410000 */
[--C-:B------:R-:W-:Y:S03]  /*16330*/  FFMA.FTZ R128, R19, UR4, -R116.reuse ;  /* 0x0000000413807c23 */ /* 0x100fe60008010874 */
[----:B------:R-:W-:Y:S01]  /*16340*/  MUFU.EX2 R120, R120 ;  /* 0x0000007800787308 */ /* 0x000fe20000000800 */
[C---:B------:R-:W-:Y:S01]  /*16350*/  FMUL.FTZ R19, R3.reuse, R91 ;  /* 0x0000005b03137220 */ /* 0x040fe20000410000 */
        /* <DEDUP_REMOVED lines=9> */
[C---:B------:R-:W-:Y:S01]  /*163f0*/  FMUL.FTZ R80, R102.reuse, R80 ;  /* 0x0000005066507220 */ /* 0x040fe20000410000 */
[----:B------:R-:W-:Y:S01]  /*16400*/  FMUL.FTZ R81, R102, R81 ;  /* 0x0000005166517220 */ /* 0x000fe20000410000 */
[C---:B------:R-:W-:Y:S01]  /*16410*/  FMUL.FTZ R82, R3.reuse, R82 ;  /* 0x0000005203527220 */ /* 0x040fe20000410000 */
        /* <DEDUP_REMOVED lines=8> */
[C---:B------:R-:W-:Y:S01]  /*164a0*/  FMUL.FTZ R8, R102.reuse, R96 ;  /* 0x0000006066087220 */ /* 0x040fe20000410000 */
[----:B--2---:R-:W-:Y:S03]  /*164b0*/  F2FP.BF16.F32.PACK_AB R96, R129, R133 ;  /* 0x000000858160723e */ /* 0x004fe600000010ff */
[----:B------:R-:W-:Y:S01]  /*164c0*/  MUFU.EX2 R130, R130 ;  /* 0x0000008200827308 */ /* 0x000fe20000000800 */
[C---:B------:R-:W-:Y:S01]  /*164d0*/  FMUL.FTZ R9, R102.reuse, R97 ;  /* 0x0000006166097220 */ /* 0x040fe20000410000 */
[C---:B------:R-:W-:Y:S01]  /*164e0*/  FMUL.FTZ R10, R3.reuse, R98 ;  /* 0x00000062030a7220 */ /* 0x040fe20000410000 */
[----:B------:R-:W-:Y:S01]  /*164f0*/  FMUL.FTZ R11, R3, R99 ;  /* 0x00000063030b7220 */ /* 0x000fe20000410000 */
[--C-:B------:R-:W-:Y:S01]  /*16500*/  FFMA.FTZ R7, R13, UR4, -R117.reuse ;  /* 0x000000040d077c23 */ /* 0x100fe20008010875 */
[C---:B------:R-:W-:Y:S01]  /*16510*/  FMUL.FTZ R13, R102.reuse, R93 ;  /* 0x0000005d660d7220 */ /* 0x040fe20000410000 */
[--C-:B------:R-:W-:Y:S01]  /*16520*/  FFMA.FTZ R6, R17, UR4, -R117.reuse ;  /* 0x0000000411067c23 */ /* 0x100fe20008010875 */
[----:B------:R-:W2:Y:S03]  /*16530*/  LDSM.16.MT88.4 R92, [R164+0x6000] ;  /* 0x00600000a45c783b */ /* 0x000ea60000004200 */
[----:B------:R-:W3:Y:S01]  /*16540*/  MUFU.EX2 R124, R124 ;  /* 0x0000007c007c7308 */ /* 0x000ee20000000800 */
[----:B------:R-:W-:Y:S01]  /*16550*/  FMUL.FTZ R17, R102, R89 ;  /* 0x0000005966117220 */ /* 0x000fe20000410000 */
[--C-:B------:R-:W-:Y:S01]  /*16560*/  FFMA.FTZ R127, R20, UR4, -R117.reuse ;  /* 0x00000004147f7c23 */ /* 0x100fe20008010875 */
[----:B------:R-:W-:Y:S01]  /*16570*/  FMUL.FTZ R20, R102, R84 ;  /* 0x0000005466147220 */ /* 0x000fe20000410000 */
[--C-:B------:R-:W-:Y:S01]  /*16580*/  FFMA.FTZ R132, R22, UR4, -R116.reuse ;  /* 0x0000000416847c23 */ /* 0x100fe20008010874 */
[----:B------:R-:W-:Y:S01]  /*16590*/  FMUL.FTZ R22, R3, R86 ;  /* 0x0000005603167220 */ /* 0x000fe20000410000 */
[--C-:B------:R-:W-:Y:S01]  /*165a0*/  FFMA.FTZ R131, R23, UR4, -R116.reuse ;  /* 0x0000000417837c23 */ /* 0x100fe20008010874 */
[----:B------:R-:W4:Y:S03]  /*165b0*/  LDSM.16.MT88.4 R88, [R168+0x6800] ;  /* 0x00680000a858783b */ /* 0x000f260000004200 */
[----:B------:R-:W-:Y:S01]  /*165c0*/  MUFU.EX2 R126, R126 ;  /* 0x0000007e007e7308 */ /* 0x000fe20000000800 */
[----:B------:R-:W-:Y:S01]  /*165d0*/  FMUL.FTZ R23, R3, R87 ;  /* 0x0000005703177220 */ /* 0x000fe20000410000 */
[--C-:B------:R-:W-:Y:S01]  /*165e0*/  FFMA.FTZ R134, R27, UR4, -R116.reuse ;  /* 0x000000041b867c23 */ /* 0x100fe20008010874 */
[--C-:B------:R-:W-:Y:S01]  /*165f0*/  FFMA.FTZ R143, R48, UR4, -R117.reuse ;  /* 0x00000004308f7c23 */ /* 0x100fe20008010875 */
[--C-:B------:R-:W-:Y:S01]  /*16600*/  FFMA.FTZ R48, R49, UR4, -R117.reuse ;  /* 0x0000000431307c23 */ /* 0x100fe20008010875 */
[--C-:B------:R-:W-:Y:S01]  /*16610*/  FFMA.FTZ R49, R50, UR4, -R116.reuse ;  /* 0x0000000432317c23 */ /* 0x100fe20008010874 */
[----:B------:R-:W-:Y:S01]  /*16620*/  FFMA.FTZ R50, R51, UR4, -R116 ;  /* 0x0000000433327c23 */ /* 0x000fe20008010874 */
[--C-:B------:R-:W-:Y:S03]  /*16630*/  FFMA.FTZ R51, R52, UR4, -R117.reuse ;  /* 0x0000000434337c23 */ /* 0x100fe60008010875 */
[----:B------:R-:W5:Y:S01]  /*16640*/  MUFU.EX2 R119, R119 ;  /* 0x0000007700777308 */ /* 0x000f620000000800 */
[----:B---3--:R-:W-:Y:S01]  /*16650*/  F2FP.BF16.F32.PACK_AB R97, R124, R130 ;  /* 0x000000827c61723e */ /* 0x008fe200000010ff */
[----:B------:R-:W-:Y:S01]  /*16660*/  FFMA.FTZ R130, R3, R192, R130 ;  /* 0x000000c003827223 */ /* 0x000fe20000010082 */
        /* <DEDUP_REMOVED lines=8> */
[----:B------:R-:W-:Y:S01]  /*166f0*/  FFMA.FTZ R133, R102, R191, R133 ;  /* 0x000000bf66857223 */ /* 0x000fe20000010085 */
[----:B------:R-:W-:Y:S01]  /*16700*/  ISETP.GT.AND P0, PT, R186, 0x1, PT ;  /* 0x00000001ba00780c */ /* 0x000fe20003f04270 */
[----:B------:R-:W-:Y:S01]  /*16710*/  FFMA.FTZ R60, R60, UR4, -R117 ;  /* 0x000000043c3c7c23 */ /* 0x000fe20008010875 */
[----:B------:R-:W-:Y:S01]  /*16720*/  FFMA.FTZ R63, R63, UR4, -R116 ;  /* 0x000000043f3f7c23 */ /* 0x000fe20008010874 */
[----:B------:R-:W-:Y:S03]  /*16730*/  FADD.FTZ R133, R129, R133 ;  /* 0x0000008581857221 */ /* 0x000fe60000010000 */
[----:B------:R-:W3:Y:S01]  /*16740*/  MUFU.EX2 R123, R123 ;  /* 0x0000007b007b7308 */ /* 0x000ee20000000800 */
[C---:B-----5:R-:W-:Y:S02]  /*16750*/  F2FP.BF16.F32.PACK_AB R98, R119.reuse, R126 ;  /* 0x0000007e7762723e */ /* 0x060fe400000010ff */
[----:B------:R-:W-:Y:S01]  /*16760*/  MOV R103, R2 ;  /* 0x0000000200677202 */ /* 0x000fe20000000f00 */
[----:B------:R-:W-:Y:S06]  /*16770*/  FADD.FTZ R126, R126, R133 ;  /* 0x000000857e7e7221 */ /* 0x000fec0000010000 */
[----:B------:R-:W5:Y:S01]  /*16780*/  MUFU.EX2 R7, R7 ;  /* 0x0000000700077308 */ /* 0x000f620000000800 */
[----:B------:R-:W-:Y:S09]  /*16790*/  FADD.FTZ R119, R119, R126 ;  /* 0x0000007e77777221 */ /* 0x000ff20000010000 */
[----:B------:R-:W-:Y:S01]  /*167a0*/  MUFU.EX2 R5, R5 ;  /* 0x0000000500057308 */ /* 0x000fe20000000800 */
[----:B---3--:R-:W-:Y:S09]  /*167b0*/  F2FP.BF16.F32.PACK_AB R99, R123, R122 ;  /* 0x0000007a7b63723e */ /* 0x008ff200000010ff */
[----:B------:R-:W3:Y:S01]  /*167c0*/  MUFU.EX2 R6, R6 ;  /* 0x0000000600067308 */ /* 0x000ee20000000800 */
[C---:B-1----:R-:W-:Y:S05]  /*167d0*/  HMMA.16816.F32.BF16 R8, R96.reuse, R104, R8 ;  /* 0x000000686008723c */ /* 0x042fea0000041808 */
[----:B-----5:R-:W-:Y:S01]  /*167e0*/  F2FP.BF16.F32.PACK_AB R84, R7, R120 ;  /* 0x000000780754723e */ /* 0x020fe200000010ff */
[C---:B------:R-:W-:Y:S03]  /*167f0*/  HMMA.16816.F32.BF16 R12, R96.reuse, R106, R12 ;  /* 0x0000006a600c723c */ /* 0x040fe6000004180c */
[----:B------:R-:W-:Y:S01]  /*16800*/  MUFU.EX2 R125, R125 ;  /* 0x0000007d007d7308 */ /* 0x000fe20000000800 */
[----:B------:R-:W1:Y:S01]  /*16810*/  LDSM.16.MT88.4 R104, [R166+0x6800] ;  /* 0x00680000a668783b */ /* 0x000e620000004200 */
[----:B------:R-:W-:Y:S01]  /*16820*/  FADD.FTZ R120, R120, R119 ;  /* 0x0000007778787221 */ /* 0x000fe20000010000 */
[C---:B------:R-:W-:Y:S07]  /*16830*/  HMMA.16816.F32.BF16 R68, R96.reuse, R108, R68 ;  /* 0x0000006c6044723c */ /* 0x040fee0000041844 */
[----:B------:R-:W5:Y:S01]  /*16840*/  MUFU.EX2 R128, R128 ;  /* 0x0000008000807308 */ /* 0x000f620000000800 */
[----:B---3--:R-:W-:Y:S01]  /*16850*/  F2FP.BF16.F32.PACK_AB R86, R6, R5 ;  /* 0x000000050656723e */ /* 0x008fe200000010ff */
[C---:B------:R-:W-:Y:S08]  /*16860*/  HMMA.16816.F32.BF16 R16, R96.reuse, R110, R16 ;  /* 0x0000006e6010723c */ /* 0x040ff00000041810 */
[----:B------:R-:W-:Y:S03]  /*16870*/  MUFU.EX2 R127, R127 ;  /* 0x0000007f007f7308 */ /* 0x000fe60000000800 */
[--C-:B------:R-:W-:Y:S01]  /*16880*/  FFMA.FTZ R108, R21, UR4, -R117.reuse ;  /* 0x00000004156c7c23 */ /* 0x100fe20008010875 */
[C---:B------:R-:W-:Y:S03]  /*16890*/  HMMA.16816.F32.BF16 R72, R96.reuse, R112, R72 ;  /* 0x000000706048723c */ /* 0x040fe60000041848 */
[----:B------:R-:W-:Y:S01]  /*168a0*/  FMUL.FTZ R21, R102, R85 ;  /* 0x0000005566157220 */ /* 0x000fe20000410000 */
[----:B------:R-:W-:Y:S02]  /*168b0*/  F2FP.BF16.F32.PACK_AB R85, R118, R121 ;  /* 0x000000797655723e */ /* 0x000fe400000010ff */
[----:B------:R3:W1:Y:S01]  /*168c0*/  MUFU.EX2 R112, R108 ;  /* 0x0000006c00707308 */ /* 0x0006620000000800 */
[----:B-----5:R-:W-:Y:S01]  /*168d0*/  F2FP.BF16.F32.PACK_AB R87, R128, R125 ;  /* 0x0000007d8057723e */ /* 0x020fe200000010ff */
[----:B------:R-:W-:Y:S02]  /*168e0*/  FADD.FTZ R120, R7, R120 ;  /* 0x0000007807787221 */ /* 0x000fe40000010000 */
[C---:B------:R-:W-:Y:S06]  /*168f0*/  HMMA.16816.F32.BF16 R20, R96.reuse, R114, R20 ;  /* 0x000000726014723c */ /* 0x040fec0000041814 */
[----:B------:R5:W-:Y:S01]  /*16900*/  MUFU.EX2 R113, R132 ;  /* 0x0000008400717308 */ /* 0x000be20000000800 */
[C---:B--2---:R-:W-:Y:S09]  /*16910*/  HMMA.16816.F32.BF16 R76, R96.reuse, R92, R76 ;  /* 0x0000005c604c723c */ /* 0x044ff2000004184c */
[----:B------:R2:W1:Y:S01]  /*16920*/  MUFU.EX2 R114, R131 ;  /* 0x0000008300727308 */ /* 0x0004620000000800 */
[----:B---3--:R-:W3:Y:S01]  /*16930*/  LDSM.16.MT88.4 R108, [R165+0x6800] ;  /* 0x00680000a56c783b */ /* 0x008ee20000004200 */
[----:B------:R-:W-:Y:S03]  /*16940*/  HMMA.16816.F32.BF16 R80, R96, R94, R80 ;  /* 0x0000005e6050723c */ /* 0x000fe60000041850 */
[--C-:B------:R-:W-:Y:S05]  /*16950*/  FFMA.FTZ R115, R25, UR4, -R117.reuse ;  /* 0x0000000419737c23 */ /* 0x100fea0008010875 */
[----:B------:R-:W-:Y:S01]  /*16960*/  MUFU.EX2 R134, R134 ;  /* 0x0000008600867308 */ /* 0x000fe20000000800 */
[----:B------:R-:W3:Y:S01]  /*16970*/  LDSM.16.MT88.4 R92, [R164+0x6800] ;  /* 0x00680000a45c783b */ /* 0x000ee20000004200 */
[C---:B----4-:R-:W-:Y:S05]  /*16980*/  HMMA.16816.F32.BF16 R8, R84.reuse, R88, R8 ;  /* 0x000000585408723c */ /* 0x050fea0000041808 */
[--C-:B-----5:R-:W-:Y:S03]  /*16990*/  FFMA.FTZ R132, R24, UR4, -R117.reuse ;  /* 0x0000000418847c23 */ /* 0x120fe60008010875 */
[----:B------:R-:W-:Y:S01]  /*169a0*/  MUFU.EX2 R115, R115 ;  /* 0x0000007300737308 */ /* 0x000fe20000000800 */
[C---:B------:R-:W-:Y:S01]  /*169b0*/  HMMA.16816.F32.BF16 R12, R84.reuse, R90, R12 ;  /* 0x0000005a540c723c */ /* 0x040fe2000004180c */
[----:B------:R-:W4:Y:S02]  /*169c0*/  LDSM.16.MT88.4 R88, [R168+0x7000] ;  /* 0x00700000a858783b */ /* 0x000f240000004200 */
[--C-:B--2---:R-:W-:Y:S01]  /*169d0*/  FFMA.FTZ R131, R26, UR4, -R116.reuse ;  /* 0x000000041a837c23 */ /* 0x104fe20008010874 */
[----:B-1----:R-:W-:Y:S02]  /*169e0*/  F2FP.BF16.F32.PACK_AB R24, R112, R127 ;  /* 0x0000007f7018723e */ /* 0x002fe400000010ff */
[C---:B------:R-:W-:Y:S03]  /*169f0*/  HMMA.16816.F32.BF16 R68, R84.reuse, R104, R68 ;  /* 0x000000685444723c */ /* 0x040fe60000041844 */
[----:B------:R-:W1:Y:S01]  /*16a00*/  MUFU.EX2 R132, R132 ;  /* 0x0000008400847308 */ /* 0x000e620000000800 */
[----:B------:R-:W2:Y:S01]  /*16a10*/  LDSM.16.MT88.4 R96, [R166+0x7000] ;  /* 0x00700000a660783b */ /* 0x000ea20000004200 */
[----:B------:R-:W-:Y:S01]  /*16a20*/  F2FP.BF16.F32.PACK_AB R25, R114, R113 ;  /* 0x000000717219723e */ /* 0x000fe200000010ff */
[C---:B------:R-:W-:Y:S07]  /*16a30*/  HMMA.16816.F32.BF16 R16, R84.reuse, R106, R16 ;  /* 0x0000006a5410723c */ /* 0x040fee0000041810 */
[----:B------:R-:W5:Y:S01]  /*16a40*/  MUFU.EX2 R131, R131 ;  /* 0x0000008300837308 */ /* 0x000f620000000800 */
[--C-:B------:R-:W-:Y:S03]  /*16a50*/  FFMA.FTZ R104, R28, UR4, -R117.reuse ;  /* 0x000000041c687c23 */ /* 0x100fe60008010875 */
[--C-:B------:R-:W-:Y:S01]  /*16a60*/  FFMA.FTZ R105, R29, UR4, -R117.reuse ;  /* 0x000000041d697c23 */ /* 0x100fe20008010875 */
[--C-:B------:R-:W-:Y:S01]  /*16a70*/  FFMA.FTZ R106, R30, UR4, -R116.reuse ;  /* 0x000000041e6a7c23 */ /* 0x100fe20008010874 */
[--C-:B------:R-:W-:Y:S02]  /*16a80*/  FFMA.FTZ R107, R31, UR4, -R116.reuse ;  /* 0x000000041f6b7c23 */ /* 0x100fe40008010874 */
[----:B------:R-:W2:Y:S02]  /*16a90*/  LDSM.16.MT88.4 R28, [R165+0x7000] ;  /* 0x00700000a51c783b */ /* 0x000ea40000004200 */
[----:B------:R-:W-:Y:S01]  /*16aa0*/  MUFU.EX2 R104, R104 ;  /* 0x0000006800687308 */ /* 0x000fe20000000800 */
[C---:B---3--:R-:W-:Y:S03]  /*16ab0*/  HMMA.16816.F32.BF16 R72, R84.reuse, R108, R72 ;  /* 0x0000006c5448723c */ /* 0x048fe60000041848 */
[----:B-1----:R-:W-:Y:S03]  /*16ac0*/  F2FP.BF16.F32.PACK_AB R26, R115, R132 ;  /* 0x00000084731a723e */ /* 0x002fe600000010ff */
[C---:B------:R-:W-:Y:S03]  /*16ad0*/  HMMA.16816.F32.BF16 R20, R84.reuse, R110, R20 ;  /* 0x0000006e5414723c */ /* 0x040fe60000041814 */
[----:B------:R-:W1:Y:S02]  /*16ae0*/  MUFU.EX2 R105, R105 ;  /* 0x0000006900697308 */ /* 0x000e640000000800 */
[--C-:B------:R-:W-:Y:S01]  /*16af0*/  FFMA.FTZ R109, R32, UR4, -R117.reuse ;  /* 0x00000004206d7c23 */ /* 0x100fe20008010875 */
[C---:B------:R-:W-:Y:S07]  /*16b00*/  HMMA.16816.F32.BF16 R76, R84.reuse, R92, R76 ;  /* 0x0000005c544c723c */ /* 0x040fee000004184c */
[----:B------:R-:W-:Y:S01]  /*16b10*/  MUFU.EX2 R106, R106 ;  /* 0x0000006a006a7308 */ /* 0x000fe20000000800 */
[----:B-----5:R-:W-:Y:S01]  /*16b20*/  F2FP.BF16.F32.PACK_AB R27, R134, R131 ;  /* 0x00000083861b723e */ /* 0x020fe200000010ff */
[----:B------:R-:W-:Y:S01]  /*16b30*/  HMMA.16816.F32.BF16 R80, R84, R94, R80 ;  /* 0x0000005e5450723c */ /* 0x000fe20000041850 */
[----:B------:R-:W3:Y:S07]  /*16b40*/  LDSM.16.MT88.4 R84, [R164+0x7000] ;  /* 0x00700000a454783b */ /* 0x000eee0000004200 */
[----:B------:R-:W5:Y:S01]  /*16b50*/  MUFU.EX2 R107, R107 ;  /* 0x0000006b006b7308 */ /* 0x000f620000000800 */
[C---:B----4-:R-:W-:Y:S01]  /*16b60*/  HMMA.16816.F32.BF16 R8, R24.reuse, R88, R8 ;  /* 0x000000581808723c */ /* 0x050fe20000041808 */
[----:B------:R-:W-:Y:S04]  /*16b70*/  LDSM.16.MT88.4 R92, [R168+0x9800] ;  /* 0x00980000a85c783b */ /* 0x000fe80000004200 */
[--C-:B------:R-:W-:Y:S01]  /*16b80*/  FFMA.FTZ R108, R33, UR4, -R117.reuse ;  /* 0x00000004216c7c23 */ /* 0x100fe20008010875 */
[C---:B------:R-:W-:Y:S03]  /*16b90*/  HMMA.16816.F32.BF16 R12, R24.reuse, R90, R12 ;  /* 0x0000005a180c723c */ /* 0x040fe6000004180c */
[----:B------:R-:W-:Y:S01]  /*16ba0*/  MUFU.EX2 R109, R109 ;  /* 0x0000006d006d7308 */ /* 0x000fe20000000800 */
[----:B------:R-:W-:Y:S02]  /*16bb0*/  LDSM.16.MT88.4 R88, [R166+0x7800] ;  /* 0x00780000a658783b */ /* 0x000fe40000004200 */
[C---:B--2---:R-:W-:Y:S07]  /*16bc0*/  HMMA.16816.F32.BF16 R68, R24.reuse, R96, R68 ;  /* 0x000000601844723c */ /* 0x044fee0000041844 */
[----:B------:R-:W2:Y:S01]  /*16bd0*/  MUFU.EX2 R108, R108 ;  /* 0x0000006c006c7308 */ /* 0x000ea20000000800 */
[--C-:B------:R-:W-:Y:S01]  /*16be0*/  FFMA.FTZ R110, R34, UR4, -R116.reuse ;  /* 0x00000004226e7c23 */ /* 0x100fe20008010874 */
[C---:B------:R-:W-:Y:S08]  /*16bf0*/  HMMA.16816.F32.BF16 R16, R24.reuse, R98, R16 ;  /* 0x000000621810723c */ /* 0x040ff00000041810 */
[----:B------:R-:W-:Y:S01]  /*16c00*/  MUFU.EX2 R110, R110 ;  /* 0x0000006e006e7308 */ /* 0x000fe20000000800 */
[C---:B------:R-:W-:Y:S03]  /*16c10*/  HMMA.16816.F32.BF16 R72, R24.reuse, R28, R72 ;  /* 0x0000001c1848723c */ /* 0x040fe60000041848 */
[--C-:B------:R-:W-:Y:S03]  /*16c20*/  FFMA.FTZ R111, R35, UR4, -R116.reuse ;  /* 0x00000004236f7c23 */ /* 0x100fe60008010874 */
[C---:B------:R-:W-:Y:S03]  /*16c30*/  HMMA.16816.F32.BF16 R20, R24.reuse, R30, R20 ;  /* 0x0000001e1814723c */ /* 0x040fe60000041814 */
[----:B------:R-:W-:Y:S01]  /*16c40*/  MUFU.EX2 R136, R136 ;  /* 0x0000008800887308 */ /* 0x000fe20000000800 */
[----:B------:R-:W4:Y:S01]  /*16c50*/  LDSM.16.MT88.4 R32, [R168+0x7800] ;  /* 0x00780000a820783b */ /* 0x000f220000004200 */
[--C-:B------:R-:W-:Y:S01]  /*16c60*/  FFMA.FTZ R97, R36, UR4, -R117.reuse ;  /* 0x0000000424617c23 */ /* 0x100fe20008010875 */
[C---:B---3--:R-:W-:Y:S07]  /*16c70*/  HMMA.16816.F32.BF16 R76, R24.reuse, R84, R76 ;  /* 0x00000054184c723c */ /* 0x048fee000004184c */
[----:B------:R-:W3:Y:S01]  /*16c80*/  MUFU.EX2 R111, R111 ;  /* 0x0000006f006f7308 */ /* 0x000ee20000000800 */
[----:B------:R-:W4:Y:S03]  /*16c90*/  LDSM.16.MT88.4 R28, [R165+0x7800] ;  /* 0x00780000a51c783b */ /* 0x000f260000004200 */
[----:B------:R-:W-:Y:S01]  /*16ca0*/  FFMA.FTZ R96, R37, UR4, -R117 ;  /* 0x0000000425607c23 */ /* 0x000fe20008010875 */
[----:B------:R-:W-:Y:S05]  /*16cb0*/  HMMA.16816.F32.BF16 R80, R24, R86, R80 ;  /* 0x000000561850723c */ /* 0x000fea0000041850 */
[----:B------:R-:W-:Y:S01]  /*16cc0*/  MUFU.EX2 R97, R97 ;  /* 0x0000006100617308 */ /* 0x000fe20000000800 */
[--C-:B------:R-:W-:Y:S01]  /*16cd0*/  FFMA.FTZ R98, R38, UR4, -R116.reuse ;  /* 0x0000000426627c23 */ /* 0x100fe20008010874 */
[----:B-1----:R-:W-:Y:S01]  /*16ce0*/  F2FP.BF16.F32.PACK_AB R24, R105, R104 ;  /* 0x000000686918723e */ /* 0x002fe200000010ff */
[----:B------:R-:W-:Y:S01]  /*16cf0*/  FFMA.FTZ R99, R39, UR4, -R116 ;  /* 0x0000000427637c23 */ /* 0x000fe20008010874 */
[----:B------:R-:W-:Y:S02]  /*16d00*/  LDSM.16.MT88.4 R84, [R165+0x9800] ;  /* 0x00980000a554783b */ /* 0x000fe40000004200 */
[----:B-----5:R-:W-:Y:S02]  /*16d10*/  F2FP.BF16.F32.PACK_AB R25, R107, R106 ;  /* 0x0000006a6b19723e */ /* 0x020fe400000010ff */
[----:B--2---:R-:W-:Y:S02]  /*16d20*/  F2FP.BF16.F32.PACK_AB R26, R108, R109 ;  /* 0x0000006d6c1a723e */ /* 0x004fe400000010ff */
[----:B------:R-:W1:Y:S01]  /*16d30*/  MUFU.EX2 R96, R96 ;  /* 0x0000006000607308 */ /* 0x000e620000000800 */
[----:B---3--:R-:W-:Y:S01]  /*16d40*/  F2FP.BF16.F32.PACK_AB R27, R111, R110 ;  /* 0x0000006e6f1b723e */ /* 0x008fe200000010ff */
[----:B------:R-:W2:Y:S08]  /*16d50*/  LDSM.16.MT88.4 R36, [R164+0x7800] ;  /* 0x00780000a424783b */ /* 0x000eb00000004200 */
[----:B------:R-:W-:Y:S01]  /*16d60*/  MUFU.EX2 R98, R98 ;  /* 0x0000006200627308 */ /* 0x000fe20000000800 */
[C---:B----4-:R-:W-:Y:S09]  /*16d70*/  HMMA.16816.F32.BF16 R8, R24.reuse, R32, R8 ;  /* 0x000000201808723c */ /* 0x050ff20000041808 */
[----:B------:R-:W3:Y:S01]  /*16d80*/  MUFU.EX2 R99, R99 ;  /* 0x0000006300637308 */ /* 0x000ee20000000800 */
[C---:B------:R-:W-:Y:S01]  /*16d90*/  HMMA.16816.F32.BF16 R12, R24.reuse, R34, R12 ;  /* 0x00000022180c723c */ /* 0x040fe2000004180c */
[----:B------:R-:W4:Y:S08]  /*16da0*/  LDSM.16.MT88.4 R32, [R168+0x8000] ;  /* 0x00800000a820783b */ /* 0x000f300000004200 */
[----:B------:R-:W-:Y:S01]  /*16db0*/  MUFU.EX2 R137, R137 ;  /* 0x0000008900897308 */ /* 0x000fe20000000800 */
[C---:B------:R-:W-:Y:S09]  /*16dc0*/  HMMA.16816.F32.BF16 R68, R24.reuse, R88, R68 ;  /* 0x000000581844723c */ /* 0x040ff20000041844 */
[----:B------:R-:W5:Y:S01]  /*16dd0*/  MUFU.EX2 R138, R138 ;  /* 0x0000008a008a7308 */ /* 0x000f620000000800 */
[C---:B------:R-:W-:Y:S01]  /*16de0*/  HMMA.16816.F32.BF16 R16, R24.reuse, R90, R16 ;  /* 0x0000005a1810723c */ /* 0x040fe20000041810 */
[----:B------:R-:W-:Y:S05]  /*16df0*/  LDSM.16.MT88.4 R88, [R166+0x9800] ;  /* 0x00980000a658783b */ /* 0x000fea0000004200 */
[C---:B------:R-:W-:Y:S03]  /*16e00*/  HMMA.16816.F32.BF16 R72, R24.reuse, R28, R72 ;  /* 0x0000001c1848723c */ /* 0x040fe60000041848 */
[----:B------:R-:W-:Y:S03]  /*16e10*/  MUFU.EX2 R139, R139 ;  /* 0x0000008b008b7308 */ /* 0x000fe60000000800 */
[C---:B------:R-:W-:Y:S01]  /*16e20*/  HMMA.16816.F32.BF16 R20, R24.reuse, R30, R20 ;  /* 0x0000001e1814723c */ /* 0x040fe20000041814 */
[----:B------:R-:W4:Y:S06]  /*16e30*/  LDSM.16.MT88.4 R28, [R165+0x8000] ;  /* 0x00800000a51c783b */ /* 0x000f2c0000004200 */
[----:B------:R-:W4:Y:S01]  /*16e40*/  MUFU.EX2 R140, R140 ;  /* 0x0000008c008c7308 */ /* 0x000f220000000800 */
[C---:B--2---:R-:W-:Y:S09]  /*16e50*/  HMMA.16816.F32.BF16 R76, R24.reuse, R36, R76 ;  /* 0x00000024184c723c */ /* 0x044ff2000004184c */
[----:B------:R-:W-:Y:S01]  /*16e60*/  MUFU.EX2 R141, R141 ;  /* 0x0000008d008d7308 */ /* 0x000fe20000000800 */
[----:B------:R-:W-:Y:S01]  /*16e70*/  HMMA.16816.F32.BF16 R80, R24, R38, R80 ;  /* 0x000000261850723c */ /* 0x000fe20000041850 */
[----:B------:R-:W2:Y:S06]  /*16e80*/  LDSM.16.MT88.4 R36, [R164+0x8000] ;  /* 0x00800000a424783b */ /* 0x000eac0000004200 */
[----:B-1----:R-:W-:Y:S02]  /*16e90*/  F2FP.BF16.F32.PACK_AB R24, R96, R97 ;  /* 0x000000616018723e */ /* 0x002fe400000010ff */
[----:B------:R-:W1:Y:S02]  /*16ea0*/  MUFU.EX2 R142, R142 ;  /* 0x0000008e008e7308 */ /* 0x000e640000000800 */
[----:B---3--:R-:W-:Y:S02]  /*16eb0*/  F2FP.BF16.F32.PACK_AB R25, R99, R98 ;  /* 0x000000626319723e */ /* 0x008fe400000010ff */
[----:B------:R-:W-:Y:S02]  /*16ec0*/  F2FP.BF16.F32.PACK_AB R26, R136, R135 ;  /* 0x00000087881a723e */ /* 0x000fe400000010ff */
[----:B-----5:R-:W-:Y:S04]  /*16ed0*/  F2FP.BF16.F32.PACK_AB R27, R138, R137 ;  /* 0x000000898a1b723e */ /* 0x020fe800000010ff */
[----:B------:R-:W-:Y:S03]  /*16ee0*/  MUFU.EX2 R143, R143 ;  /* 0x0000008f008f7308 */ /* 0x000fe60000000800 */
[C---:B----4-:R-:W-:Y:S07]  /*16ef0*/  HMMA.16816.F32.BF16 R8, R24.reuse, R32, R8 ;  /* 0x000000201808723c */ /* 0x050fee0000041808 */
[----:B------:R-:W3:Y:S01]  /*16f00*/  MUFU.EX2 R48, R48 ;  /* 0x0000003000307308 */ /* 0x000ee20000000800 */
[C---:B------:R-:W-:Y:S01]  /*16f10*/  HMMA.16816.F32.BF16 R12, R24.reuse, R34, R12 ;  /* 0x00000022180c723c */ /* 0x040fe2000004180c */
[----:B------:R-:W4:Y:S08]  /*16f20*/  LDSM.16.MT88.4 R32, [R168+0x8800] ;  /* 0x00880000a820783b */ /* 0x000f300000004200 */
[----:B------:R-:W-:Y:S01]  /*16f30*/  MUFU.EX2 R49, R49 ;  /* 0x0000003100317308 */ /* 0x000fe20000000800 */
[C---:B------:R-:W-:Y:S06]  /*16f40*/  HMMA.16816.F32.BF16 R68, R24.reuse, R40, R68 ;  /* 0x000000281844723c */ /* 0x040fec0000041844 */
[C---:B------:R-:W-:Y:S01]  /*16f50*/  HMMA.16816.F32.BF16 R16, R24.reuse, R42, R16 ;  /* 0x0000002a1810723c */ /* 0x040fe20000041810 */
[----:B------:R-:W5:Y:S02]  /*16f60*/  LDSM.16.MT88.4 R40, [R166+0x8800] ;  /* 0x00880000a628783b */ /* 0x000f640000004200 */
[----:B------:R-:W3:Y:S03]  /*16f70*/  MUFU.EX2 R50, R50 ;  /* 0x0000003200327308 */ /* 0x000ee60000000800 */
[C---:B------:R-:W-:Y:S07]  /*16f80*/  HMMA.16816.F32.BF16 R72, R24.reuse, R28, R72 ;  /* 0x0000001c1848723c */ /* 0x040fee0000041848 */
[----:B------:R-:W-:Y:S01]  /*16f90*/  MUFU.EX2 R51, R51 ;  /* 0x0000003300337308 */ /* 0x000fe20000000800 */
[C---:B------:R-:W-:Y:S03]  /*16fa0*/  HMMA.16816.F32.BF16 R20, R24.reuse, R30, R20 ;  /* 0x0000001e1814723c */ /* 0x040fe60000041814 */
[----:B------:R-:W-:Y:S03]  /*16fb0*/  F2FP.BF16.F32.PACK_AB R28, R140, R139 ;  /* 0x0000008b8c1c723e */ /* 0x000fe600000010ff */
[C---:B--2---:R-:W-:Y:S03]  /*16fc0*/  HMMA.16816.F32.BF16 R76, R24.reuse, R36, R76 ;  /* 0x00000024184c723c */ /* 0x044fe6000004184c */
[----:B------:R-:W2:Y:S02]  /*16fd0*/  MUFU.EX2 R52, R52 ;  /* 0x0000003400347308 */ /* 0x000ea40000000800 */
[----:B-1----:R-:W-:Y:S01]  /*16fe0*/  F2FP.BF16.F32.PACK_AB R29, R142, R141 ;  /* 0x0000008d8e1d723e */ /* 0x002fe200000010ff */
[----:B------:R-:W-:Y:S01]  /*16ff0*/  HMMA.16816.F32.BF16 R80, R24, R38, R80 ;  /* 0x000000261850723c */ /* 0x000fe20000041850 */
[----:B------:R-:W1:Y:S06]  /*17000*/  LDSM.16.MT88.4 R24, [R164+0x8800] ;  /* 0x00880000a418783b */ /* 0x000e6c0000004200 */
[----:B------:R-:W-:Y:S01]  /*17010*/  MUFU.EX2 R53, R53 ;  /* 0x0000003500357308 */ /* 0x000fe20000000800 */
[----:B---3--:R-:W-:Y:S03]  /*17020*/  F2FP.BF16.F32.PACK_AB R30, R48, R143 ;  /* 0x0000008f301e723e */ /* 0x008fe600000010ff */
[----:B------:R-:W-:Y:S01]  /*17030*/  F2FP.BF16.F32.PACK_AB R31, R50, R49 ;  /* 0x00000031321f723e */ /* 0x000fe200000010ff */
[----:B------:R-:W-:Y:S05]  /*17040*/  LDSM.16.MT88.4 R36, [R166+0x9000] ;  /* 0x00900000a624783b */ /* 0x000fea0000004200 */
[----:B------:R-:W3:Y:S01]  /*17050*/  MUFU.EX2 R54, R54 ;  /* 0x0000003600367308 */ /* 0x000ee20000000800 */
[C---:B----4-:R-:W-:Y:S09]  /*17060*/  HMMA.16816.F32.BF16 R8, R28.reuse, R32, R8 ;  /* 0x000000201c08723c */ /* 0x050ff20000041808 */
[----:B------:R-:W-:Y:S01]  /*17070*/  MUFU.EX2 R3, R3 ;  /* 0x0000000300037308 */ /* 0x000fe20000000800 */
[C---:B------:R-:W-:Y:S01]  /*17080*/  HMMA.16816.F32.BF16 R12, R28.reuse, R34, R12 ;  /* 0x000000221c0c723c */ /* 0x040fe2000004180c */
[----:B------:R-:W4:Y:S05]  /*17090*/  LDSM.16.MT88.4 R32, [R168+0x9000] ;  /* 0x00900000a820783b */ /* 0x000f2a0000004200 */
[C---:B-----5:R-:W-:Y:S03]  /*170a0*/  HMMA.16816.F32.BF16 R68, R28.reuse, R40, R68 ;  /* 0x000000281c44723c */ /* 0x060fe60000041844 */
[----:B------:R-:W5:Y:S03]  /*170b0*/  MUFU.EX2 R56, R56 ;  /* 0x0000003800387308 */ /* 0x000f660000000800 */
[C---:B------:R-:W-:Y:S07]  /*170c0*/  HMMA.16816.F32.BF16 R16, R28.reuse, R42, R16 ;  /* 0x0000002a1c10723c */ /* 0x040fee0000041810 */
[----:B------:R-:W-:Y:S01]  /*170d0*/  MUFU.EX2 R55, R55 ;  /* 0x0000003700377308 */ /* 0x000fe20000000800 */
[----:B------:R-:W-:Y:S01]  /*170e0*/  FADD.FTZ R41, R124, R130 ;  /* 0x000000827c297221 */ /* 0x000fe20000010000 */
[C---:B------:R-:W-:Y:S03]  /*170f0*/  HMMA.16816.F32.BF16 R72, R28.reuse, R44, R72 ;  /* 0x0000002c1c48723c */ /* 0x040fe60000041848 */
[----:B------:R-:W-:Y:S03]  /*17100*/  FADD.FTZ R40, R122, R41 ;  /* 0x000000297a287221 */ /* 0x000fe60000010000 */
[C---:B------:R-:W-:Y:S02]  /*17110*/  HMMA.16816.F32.BF16 R20, R28.reuse, R46, R20 ;  /* 0x0000002e1c14723c */ /* 0x040fe40000041814 */
[----:B------:R-:W4:Y:S03]  /*17120*/  MUFU.EX2 R58, R58 ;  /* 0x0000003a003a7308 */ /* 0x000f260000000800 */
[----:B------:R-:W-:Y:S01]  /*17130*/  FADD.FTZ R40, R123, R40 ;  /* 0x000000287b287221 */ /* 0x000fe20000010000 */
[C---:B-1----:R-:W-:Y:S06]  /*17140*/  HMMA.16816.F32.BF16 R76, R28.reuse, R24, R76 ;  /* 0x000000181c4c723c */ /* 0x042fec000004184c */
[----:B------:R-:W-:Y:S01]  /*17150*/  MUFU.EX2 R44, R60 ;  /* 0x0000003c002c7308 */ /* 0x000fe20000000800 */
[----:B------:R-:W-:Y:S01]  /*17160*/  FADD.FTZ R121, R121, R40 ;  /* 0x0000002879797221 */ /* 0x000fe20000010000 */
[----:B------:R-:W-:Y:S01]  /*17170*/  HMMA.16816.F32.BF16 R80, R28, R26, R80 ;  /* 0x0000001a1c50723c */ /* 0x000fe20000041850 */
[----:B------:R-:W1:Y:S02]  /*17180*/  LDSM.16.MT88.4 R40, [R165+0x9000] ;  /* 0x00900000a528783b */ /* 0x000e640000004200 */
[----:B--2---:R-:W-:Y:S01]  /*17190*/  F2FP.BF16.F32.PACK_AB R24, R52, R51 ;  /* 0x000000333418723e */ /* 0x004fe200000010ff */
[----:B------:R-:W-:Y:S01]  /*171a0*/  FADD.FTZ R118, R118, R121 ;  /* 0x0000007976767221 */ /* 0x000fe20000010000 */
[----:B---3--:R-:W-:Y:S01]  /*171b0*/  F2FP.BF16.F32.PACK_AB R25, R54, R53 ;  /* 0x000000353619723e */ /* 0x008fe200000010ff */
[----:B------:R-:W-:Y:S03]  /*171c0*/  FADD.FTZ R47, R5, R120 ;  /* 0x00000078052f7221 */ /* 0x000fe60000010000 */
[----:B------:R-:W2:Y:S01]  /*171d0*/  LDSM.16.MT88.4 R28, [R164+0x9000] ;  /* 0x00900000a41c783b */ /* 0x000ea20000004200 */
[----:B------:R-:W-:Y:S01]  /*171e0*/  MUFU.EX2 R7, R63 ;  /* 0x0000003f00077308 */ /* 0x000fe20000000800 */
[----:B-----5:R-:W-:Y:S01]  /*171f0*/  F2FP.BF16.F32.PACK_AB R26, R56, R3 ;  /* 0x00000003381a723e */ /* 0x020fe200000010ff */
[----:B------:R-:W-:Y:S01]  /*17200*/  FADD.FTZ R125, R125, R118 ;  /* 0x000000767d7d7221 */ /* 0x000fe20000010000 */
[----:B----4-:R-:W-:Y:S01]  /*17210*/  F2FP.BF16.F32.PACK_AB R27, R58, R55 ;  /* 0x000000373a1b723e */ /* 0x010fe200000010ff */
[----:B------:R-:W-:Y:S01]  /*17220*/  FADD.FTZ R6, R6, R47 ;  /* 0x0000002f06067221 */ /* 0x000fe20000010000 */
[----:B------:R-:W-:Y:S01]  /*17230*/  FFMA.FTZ R45, R61, UR4, -R117 ;  /* 0x000000043d2d7c23 */ /* 0x000fe20008010875 */
[----:B------:R-:W-:Y:S01]  /*17240*/  FADD.FTZ R128, R128, R125 ;  /* 0x0000007d80807221 */ /* 0x000fe20000010000 */
[----:B------:R-:W-:Y:S01]  /*17250*/  FFMA.FTZ R46, R62, UR4, -R116 ;  /* 0x000000043e2e7c23 */ /* 0x000fe20008010874 */
[----:B------:R-:W-:Y:S01]  /*17260*/  FADD.FTZ R127, R127, R6 ;  /* 0x000000067f7f7221 */ /* 0x000fe20000010000 */
[----:B------:R-:W-:Y:S01]  /*17270*/  FFMA.FTZ R5, R64, UR4, -R117 ;  /* 0x0000000440057c23 */ /* 0x000fe20008010875 */
[C---:B------:R-:W-:Y:S01]  /*17280*/  HMMA.16816.F32.BF16 R8, R24.reuse, R32, R8 ;  /* 0x000000201808723c */ /* 0x040fe20000041808 */
[----:B------:R-:W3:Y:S04]  /*17290*/  MUFU.EX2 R45, R45 ;  /* 0x0000002d002d7308 */ /* 0x000ee80000000800 */
[----:B------:R-:W-:Y:S01]  /*172a0*/  FADD.FTZ R113, R113, R128 ;  /* 0x0000008071717221 */ /* 0x000fe20000010000 */
[C---:B------:R-:W-:Y:S05]  /*172b0*/  HMMA.16816.F32.BF16 R12, R24.reuse, R34, R12 ;  /* 0x00000022180c723c */ /* 0x040fea000004180c */
[----:B------:R-:W4:Y:S01]  /*172c0*/  MUFU.EX2 R46, R46 ;  /* 0x0000002e002e7308 */ /* 0x000f220000000800 */
[----:B------:R-:W-:Y:S01]  /*172d0*/  FADD.FTZ R127, R112, R127 ;  /* 0x0000007f707f7221 */ /* 0x000fe20000010000 */
[C---:B------:R-:W-:Y:S04]  /*172e0*/  HMMA.16816.F32.BF16 R68, R24.reuse, R36, R68 ;  /* 0x000000241844723c */ /* 0x040fe80000041844 */
[----:B------:R-:W-:Y:S02]  /*172f0*/  FADD.FTZ R114, R114, R113 ;  /* 0x0000007172727221 */ /* 0x000fe40000010000 */
[C---:B------:R-:W-:Y:S02]  /*17300*/  HMMA.16816.F32.BF16 R16, R24.reuse, R38, R16 ;  /* 0x000000261810723c */ /* 0x040fe40000041810 */
[----:B------:R-:W-:Y:S03]  /*17310*/  MUFU.EX2 R5, R5 ;  /* 0x0000000500057308 */ /* 0x000fe60000000800 */
[----:B---3--:R-:W-:Y:S01]  /*17320*/  F2FP.BF16.F32.PACK_AB R32, R45, R44 ;  /* 0x0000002c2d20723e */ /* 0x008fe200000010ff */
[C---:B-1----:R-:W-:Y:S05]  /*17330*/  HMMA.16816.F32.BF16 R72, R24.reuse, R40, R72 ;  /* 0x000000281848723c */ /* 0x042fea0000041848 */
[----:B------:R-:W-:Y:S01]  /*17340*/  FADD.FTZ R132, R132, R127 ;  /* 0x0000007f84847221 */ /* 0x000fe20000010000 */
[C---:B------:R-:W-:Y:S05]  /*17350*/  HMMA.16816.F32.BF16 R20, R24.reuse, R42, R20 ;  /* 0x0000002a1814723c */ /* 0x040fea0000041814 */
[----:B------:R-:W-:Y:S01]  /*17360*/  FFMA.FTZ R36, R66, UR4, -R116 ;  /* 0x0000000442247c23 */ /* 0x000fe20008010874 */
[C---:B--2---:R-:W-:Y:S05]  /*17370*/  HMMA.16816.F32.BF16 R76, R24.reuse, R28, R76 ;  /* 0x0000001c184c723c */ /* 0x044fea000004184c */
[----:B------:R-:W-:Y:S01]  /*17380*/  FADD.FTZ R131, R131, R114 ;  /* 0x0000007283837221 */ /* 0x000fe20000010000 */
[----:B------:R-:W-:Y:S01]  /*17390*/  HMMA.16816.F32.BF16 R80, R24, R30, R80 ;  /* 0x0000001e1850723c */ /* 0x000fe20000041850 */
[----:B------:R-:W-:Y:S01]  /*173a0*/  MUFU.EX2 R36, R36 ;  /* 0x0000002400247308 */ /* 0x000fe20000000800 */
[----:B------:R-:W1:Y:S03]  /*173b0*/  LDSM.16.MT88.4 R24, [R164+0x9800] ;  /* 0x00980000a418783b */ /* 0x000e660000004200 */
[----:B------:R-:W-:Y:S01]  /*173c0*/  FFMA.FTZ R117, R65, UR4, -R117 ;  /* 0x0000000441757c23 */ /* 0x000fe20008010875 */
[----:B------:R-:W-:Y:S01]  /*173d0*/  FFMA.FTZ R116, R67, UR4, -R116 ;  /* 0x0000000443747c23 */ /* 0x000fe20008010874 */
[----:B------:R-:W-:Y:S01]  /*173e0*/  FADD.FTZ R115, R115, R132 ;  /* 0x0000008473737221 */ /* 0x000fe20000010000 */
[----:B------:R-:W-:Y:S03]  /*173f0*/  FADD.FTZ R131, R134, R131 ;  /* 0x0000008386837221 */ /* 0x000fe60000010000 */
[----:B------:R-:W2:Y:S01]  /*17400*/  MUFU.EX2 R6, R117 ;  /* 0x0000007500067308 */ /* 0x000ea20000000800 */
[----:B------:R-:W-:Y:S01]  /*17410*/  FADD.FTZ R104, R104, R115 ;  /* 0x0000007368687221 */ /* 0x000fe20000010000 */
[----:B------:R-:W-:Y:S01]  /*17420*/  FADD.FTZ R106, R106, R131 ;  /* 0x000000836a6a7221 */ /* 0x000fe20000010000 */
[----:B----4-:R-:W-:Y:S02]  /*17430*/  F2FP.BF16.F32.PACK_AB R33, R7, R46 ;  /* 0x0000002e0721723e */ /* 0x010fe400000010ff */
[----:B------:R-:W-:Y:S01]  /*17440*/  FADD.FTZ R104, R105, R104 ;  /* 0x0000006869687221 */ /* 0x000fe20000010000 */
[----:B------:R-:W-:Y:S04]  /*17450*/  FADD.FTZ R107, R107, R106 ;  /* 0x0000006a6b6b7221 */ /* 0x000fe80000010000 */
[----:B------:R-:W3:Y:S01]  /*17460*/  MUFU.EX2 R37, R116 ;  /* 0x0000007400257308 */ /* 0x000ee20000000800 */
        /* <DEDUP_REMOVED lines=9> */
[----:B---3--:R-:W-:Y:S02]  /*17500*/  F2FP.BF16.F32.PACK_AB R35, R37, R36 ;  /* 0x000000242523723e */ /* 0x008fe400000010ff */
        /* <DEDUP_REMOVED lines=39> */
[----:B------:R-:W-:Y:S06]  /*17780*/  @P0 BRA `(.L_x_5697) ;  /* 0xffffffc800a00947 */ /* 0x000fec000383ffff */
.L_x_5693:
        /* <DEDUP_REMOVED lines=16> */
[-C--:B------:R-:W-:Y:S02]  /*17890*/  LEA.HI R9, R3, R4.reuse, RZ, 0x2 ;  /* 0x0000000403097211 */ /* 0x080fe400078f10ff */
[----:B------:R-:W-:Y:S02]  /*178a0*/  FSETP.NE.FTZ.AND P0, PT, R5, RZ, PT ;  /* 0x000000ff0500720b */ /* 0x000fe40003f15000 */
[--C-:B------:R-:W-:Y:S02]  /*178b0*/  SHF.R.S32.HI R11, RZ, 0x2, R9.reuse ;  /* 0x00000002ff0b7819 */ /* 0x100fe40000011409 */
[----:B------:R-:W-:Y:S02]  /*178c0*/  SHF.R.S32.HI R10, RZ, 0x1f, R9 ;  /* 0x0000001fff0a7819 */ /* 0x000fe40000011409 */
[----:B------:R-:W-:-:S02]  /*178d0*/  LEA.HI R3, R3, R4, RZ, 0x5 ;  /* 0x0000000403037211 */ /* 0x000fc400078f28ff */
[----:B------:R-:W-:Y:S01]  /*178e0*/  LEA.HI R10, R10, R11, RZ, 0x3 ;  /* 0x0000000b0a0a7211 */ /* 0x000fe200078f18ff */
[----:B------:R-:W1:Y:S01]  /*178f0*/  @P3 MUFU.RCP R7, R6 ;  /* 0x0000000600073308 */ /* 0x000e620000001000 */
[----:B------:R-:W-:Y:S02]  /*17900*/  LOP3.LUT R9, R9, 0x3ffffffc, RZ, 0xc0, !PT ;  /* 0x3ffffffc09097812 */ /* 0x000fe400078ec0ff */
[----:B------:R-:W-:Y:S02]  /*17910*/  LOP3.LUT R10, R10, 0xfffffff8, RZ, 0xc0, !PT ;  /* 0xfffffff80a0a7812 */ /* 0x000fe400078ec0ff */
[----:B------:R-:W-:Y:S02]  /*17920*/  SHF.R.S32.HI R12, RZ, 0x5, R3 ;  /* 0x00000005ff0c7819 */ /* 0x000fe40000011403 */
[----:B------:R-:W-:Y:S01]  /*17930*/  IADD3 R10, R11, -R10, RZ ;  /* 0x8000000a0b0a7210 */ /* 0x000fe20007ffe0ff */
[----:B------:R-:W2:Y:S01]  /*17940*/  @P0 MUFU.RCP R8, R5 ;  /* 0x0000000500080308 */ /* 0x000ea20000001000 */
[----:B------:R-:W-:-:S03]  /*17950*/  IADD3 R9, -R9, R4, RZ ;  /* 0x0000000409097210 */ /* 0x000fc60007ffe1ff */
[----:B------:R-:W-:Y:S02]  /*17960*/  IMAD.SHL.U32 R11, R10, 0x40, RZ ;  /* 0x000000400a0b7824 */ /* 0x000fe400078e00ff */
[----:B------:R-:W-:Y:S02]  /*17970*/  IMAD R9, R12, 0x200, R9 ;  /* 0x000002000c097824 */ /* 0x000fe400078e0209 */
[----:B------:R-:W3:Y:S01]  /*17980*/  @P3 MUFU.LG2 R6, R6 ;  /* 0x0000000600063308 */ /* 0x000ee20000000c00 */
[----:B------:R-:W-:Y:S01]  /*17990*/  LOP3.LUT R13, R11, 0x1c0, RZ, 0xc0, !PT ;  /* 0x000001c00b0d7812 */ /* 0x000fe200078ec0ff */
[C---:B-1----:R-:W-:Y:S01]  /*179a0*/  FMUL.FTZ R96, R7.reuse, R96 ;  /* 0x0000006007607220 */ /* 0x042fe20000410000 */
[C---:B------:R-:W-:Y:S01]  /*179b0*/  LOP3.LUT R11, R10.reuse, 0x1, RZ, 0xc0, !PT ;  /* 0x000000010a0b7812 */ /* 0x040fe200078ec0ff */
[----:B------:R-:W-:Y:S01]  /*179c0*/  FMUL.FTZ R97, R7, R97 ;  /* 0x0000006107617220 */ /* 0x000fe20000410000 */
[----:B------:R-:W-:Y:S01]  /*179d0*/  LEA.HI R14, R13, R13, RZ, 0x1d ;  /* 0x0000000d0d0e7211 */ /* 0x000fe200078fe8ff */
[----:B------:R-:W-:Y:S01]  /*179e0*/  FMUL.FTZ R92, R7, R92 ;  /* 0x0000005c075c7220 */ /* 0x000fe20000410000 */
[----:B------:R-:W-:Y:S01]  /*179f0*/  ISETP.NE.U32.AND P4, PT, R11, 0x1, PT ;  /* 0x000000010b00780c */ /* 0x000fe20003f85070 */
[----:B------:R-:W-:Y:S01]  /*17a00*/  FMUL.FTZ R93, R7, R93 ;  /* 0x0000005d075d7220 */ /* 0x000fe20000410000 */
[----:B------:R-:W-:Y:S01]  /*17a10*/  MOV R11, 0xfffffff0 ;  /* 0xfffffff0000b7802 */ /* 0x000fe20000000f00 */
[----:B------:R-:W-:Y:S01]  /*17a20*/  IMAD.U32 R9, R9, 0x2, R14 ;  /* 0x0000000209097824 */ /* 0x000fe200078e000e */
[----:B------:R-:W-:Y:S01]  /*17a30*/  R2P PR, R10, 0x6 ;  /* 0x000000060a007804 */ /* 0x000fe20000000000 */
[C---:B--2---:R-:W-:Y:S01]  /*17a40*/  FMUL.FTZ R99, R8.reuse, R99 ;  /* 0x0000006308637220 */ /* 0x044fe20000410000 */
[----:B------:R-:W-:Y:S01]  /*17a50*/  MOV R10, 0x20 ;  /* 0x00000020000a7802 */ /* 0x000fe20000000f00 */
[C---:B------:R-:W-:Y:S01]  /*17a60*/  FMUL.FTZ R98, R8.reuse, R98 ;  /* 0x0000006208627220 */ /* 0x040fe20000410000 */
[----:B------:R-:W-:Y:S01]  /*17a70*/  LEA R9, R9, UR4, 0x1 ;  /* 0x0000000409097c11 */ /* 0x000fe2000f8e08ff */
[C---:B------:R-:W-:Y:S01]  /*17a80*/  FMUL.FTZ R95, R8.reuse, R95 ;  /* 0x0000005f085f7220 */ /* 0x040fe20000410000 */
[----:B------:R-:W-:Y:S01]  /*17a90*/  SEL R11, R11, 0x10, !P4 ;  /* 0x000000100b0b7807 */ /* 0x000fe20006000000 */
[C---:B------:R-:W-:Y:S01]  /*17aa0*/  FMUL.FTZ R94, R8.reuse, R94 ;  /* 0x0000005e085e7220 */ /* 0x040fe20000410000 */
[----:B------:R-:W-:Y:S01]  /*17ab0*/  IADD3 R15, R9, 0x40, RZ ;  /* 0x00000040090f7810 */ /* 0x000fe20007ffe0ff */
[C---:B------:R-:W-:Y:S01]  /*17ac0*/  FMUL.FTZ R68, R7.reuse, R68 ;  /* 0x0000004407447220 */ /* 0x040fe20000410000 */
[----:B------:R-:W-:Y:S01]  /*17ad0*/  FMUL.FTZ R69, R7, R69 ;  /* 0x0000004507457220 */ /* 0x000fe20000410000 */
[C---:B------:R-:W-:Y:S01]  /*17ae0*/  FMUL.FTZ R71, R8.reuse, R71 ;  /* 0x0000004708477220 */ /* 0x040fe20000410000 */
[----:B------:R-:W-:Y:S01]  /*17af0*/  FMUL.FTZ R70, R8, R70 ;  /* 0x0000004608467220 */ /* 0x000fe20000410000 */
[----:B------:R-:W-:Y:S01]  /*17b00*/  SEL R10, R10, 0xffffffe0, !P1 ;  /* 0xffffffe00a0a7807 */ /* 0x000fe20004800000 */
[----:B------:R-:W-:-:S02]  /*17b10*/  @P2 VIADD R15, R9, 0xffffffc0 ;  /* 0xffffffc0090f2836 */ /* 0x000fc40000000000 */
[C---:B------:R-:W-:Y:S01]  /*17b20*/  FMUL.FTZ R88, R7.reuse, R88 ;  /* 0x0000005807587220 */ /* 0x040fe20000410000 */
[C---:B------:R-:W-:Y:S01]  /*17b30*/  FMUL.FTZ R89, R7.reuse, R89 ;  /* 0x0000005907597220 */ /* 0x040fe20000410000 */
[C---:B------:R-:W-:Y:S01]  /*17b40*/  FMUL.FTZ R91, R8.reuse, R91 ;  /* 0x0000005b085b7220 */ /* 0x040fe20000410000 */
[C---:B------:R-:W-:Y:S01]  /*17b50*/  FMUL.FTZ R90, R8.reuse, R90 ;  /* 0x0000005a085a7220 */ /* 0x040fe20000410000 */
[C---:B------:R-:W-:Y:S01]  /*17b60*/  FMUL.FTZ R72, R7.reuse, R72 ;  /* 0x0000004807487220 */ /* 0x040fe20000410000 */
[----:B------:R-:W-:Y:S01]  /*17b70*/  FMUL.FTZ R73, R7, R73 ;  /* 0x0000004907497220 */ /* 0x000fe20000410000 */
[C---:B------:R-:W-:Y:S01]  /*17b80*/  FMUL.FTZ R75, R8.reuse, R75 ;  /* 0x0000004b084b7220 */ /* 0x040fe20000410000 */
[C---:B------:R-:W-:Y:S01]  /*17b90*/  FMUL.FTZ R74, R8.reuse, R74 ;  /* 0x0000004a084a7220 */ /* 0x040fe20000410000 */
[----:B------:R-:W-:Y:S01]  /*17ba0*/  IADD3 R13, R9, R11, RZ ;  /* 0x0000000b090d7210 */ /* 0x000fe20007ffe0ff */
[C---:B------:R-:W-:Y:S01]  /*17bb0*/  FMUL.FTZ R84, R7.reuse, R84 ;  /* 0x0000005407547220 */ /* 0x040fe20000410000 */
[----:B------:R-:W-:Y:S01]  /*17bc0*/  FMUL.FTZ R85, R7, R85 ;  /* 0x0000005507557220 */ /* 0x000fe20000410000 */
[C---:B------:R-:W-:Y:S01]  /*17bd0*/  FMUL.FTZ R87, R8.reuse, R87 ;  /* 0x0000005708577220 */ /* 0x040fe20000410000 */
[C---:B------:R-:W-:Y:S01]  /*17be0*/  FMUL.FTZ R86, R8.reuse, R86 ;  /* 0x0000005608567220 */ /* 0x040fe20000410000 */
[----:B------:R-:W-:Y:S01]  /*17bf0*/  F2FP.BF16.F32.PACK_AB R96, R97, R96 ;  /* 0x000000606160723e */ /* 0x000fe200000010ff */
[----:B------:R-:W-:Y:S01]  /*17c00*/  FMUL.FTZ R76, R7, R76 ;  /* 0x0000004c074c7220 */ /* 0x000fe20000410000 */
[----:B------:R-:W-:Y:S01]  /*17c10*/  F2FP.BF16.F32.PACK_AB R98, R99, R98 ;  /* 0x000000626362723e */ /* 0x000fe200000010ff */
[C---:B------:R-:W-:Y:S01]  /*17c20*/  FMUL.FTZ R77, R7.reuse, R77 ;  /* 0x0000004d074d7220 */ /* 0x040fe20000410000 */
[----:B------:R-:W-:Y:S01]  /*17c30*/  FMUL.FTZ R80, R7, R80 ;  /* 0x0000005007507220 */ /* 0x000fe20000410000 */
[C---:B------:R-:W-:Y:S01]  /*17c40*/  FMUL.FTZ R79, R8.reuse, R79 ;  /* 0x0000004f084f7220 */ /* 0x040fe20000410000 */
[C---:B------:R-:W-:Y:S01]  /*17c50*/  FMUL.FTZ R78, R8.reuse, R78 ;  /* 0x0000004e084e7220 */ /* 0x040fe20000410000 */
[C---:B------:R-:W-:Y:S01]  /*17c60*/  FMUL.FTZ R83, R8.reuse, R83 ;  /* 0x0000005308537220 */ /* 0x040fe20000410000 */
[----:B------:R-:W-:Y:S01]  /*17c70*/  F2FP.BF16.F32.PACK_AB R92, R93, R92 ;  /* 0x0000005c5d5c723e */ /* 0x000fe200000010ff */
[----:B------:R-:W-:Y:S01]  /*17c80*/  FMUL.FTZ R7, R7, R81 ;  /* 0x0000005107077220 */ /* 0x000fe20000410000 */
[----:B------:R-:W-:Y:S01]  /*17c90*/  F2FP.BF16.F32.PACK_AB R94, R95, R94 ;  /* 0x0000005e5f5e723e */ /* 0x000fe200000010ff */
[----:B------:R-:W-:Y:S01]  /*17ca0*/  FMUL.FTZ R8, R8, R82 ;  /* 0x0000005208087220 */ /* 0x000fe20000410000 */
[----:B------:R-:W-:Y:S01]  /*17cb0*/  F2FP.BF16.F32.PACK_AB R68, R69, R68 ;  /* 0x000000444544723e */ /* 0x000fe200000010ff */
[----:B------:R-:W-:Y:S01]  /*17cc0*/  IMAD.IADD R17, R9, 0x1, R10 ;  /* 0x0000000109117824 */ /* 0x000fe200078e020a */
[----:B------:R-:W-:Y:S01]  /*17cd0*/  F2FP.BF16.F32.PACK_AB R70, R71, R70 ;  /* 0x000000464746723e */ /* 0x000fe200000010ff */
[----:B------:R-:W-:Y:S01]  /*17ce0*/  STS [R9], R96 ;  /* 0x0000006009007388 */ /* 0x000fe20000000800 */
[----:B------:R-:W-:Y:S01]  /*17cf0*/  IADD3 R11, R11, R15, RZ ;  /* 0x0000000f0b0b7210 */ /* 0x000fe20007ffe0ff */
[----:B------:R-:W1:Y:S01]  /*17d00*/  @P0 MUFU.LG2 R5, R5 ;  /* 0x0000000500050308 */ /* 0x000e620000000c00 */
[----:B------:R-:W-:Y:S01]  /*17d10*/  F2FP.BF16.F32.PACK_AB R88, R89, R88 ;  /* 0x000000585958723e */ /* 0x000fe200000010ff */
[----:B------:R2:W-:Y:S01]  /*17d20*/  STS [R9+0x400], R98 ;  /* 0x0004006209007388 */ /* 0x0005e20000000800 */
[----:B------:R-:W-:Y:S01]  /*17d30*/  F2FP.BF16.F32.PACK_AB R90, R91, R90 ;  /* 0x0000005a5b5a723e */ /* 0x000fe200000010ff */
[----:B------:R-:W-:Y:S01]  /*17d40*/  ULDC.U8 UR4, c[0x0][0x3d8] ;  /* 0x0000f60000047ab9 */ /* 0x000fe20000000000 */
[----:B------:R-:W-:Y:S01]  /*17d50*/  IADD3 R19, R13, R10, RZ ;  /* 0x0000000a0d137210 */ /* 0x000fe20007ffe0ff */
[----:B------:R-:W-:Y:S01]  /*17d60*/  STS [R13], R92 ;  /* 0x0000005c0d007388 */ /* 0x000fe20000000800 */
[----:B------:R-:W-:-:S02]  /*17d70*/  F2FP.BF16.F32.PACK_AB R72, R73, R72 ;  /* 0x000000484948723e */ /* 0x000fc400000010ff */
        /* <DEDUP_REMOVED lines=8> */
[C---:B------:R-:W-:Y:S01]  /*17e00*/  IADD3 R21, R10.reuse, R15, RZ ;  /* 0x0000000f0a157210 */ /* 0x040fe20007ffe0ff */
[----:B------:R-:W-:Y:S01]  /*17e10*/  IMAD.IADD R10, R10, 0x1, R11 ;  /* 0x000000010a0a7824 */ /* 0x000fe200078e020b */
[----:B------:R-:W-:Y:S01]  /*17e20*/  F2FP.BF16.F32.PACK_AB R7, R7, R80 ;  /* 0x000000500707723e */ /* 0x000fe200000010ff */
[----:B------:R-:W-:Y:S01]  /*17e30*/  STS [R19], R88 ;  /* 0x0000005813007388 */ /* 0x000fe20000000800 */
[----:B------:R-:W-:-:S02]  /*17e40*/  F2FP.BF16.F32.PACK_AB R8, R83, R8 ;  /* 0x000000085308723e */ /* 0x000fc400000010ff */
[----:B------:R-:W-:Y:S01]  /*17e50*/  ISETP.NE.AND P1, PT, RZ, UR4, PT ;  /* 0x00000004ff007c0c */ /* 0x000fe2000bf25270 */
[----:B------:R-:W-:Y:S01]  /*17e60*/  STS [R19+0x400], R90 ;  /* 0x0004005a13007388 */ /* 0x000fe20000000800 */
[----:B--2---:R-:W2:Y:S01]  /*17e70*/  @P3 LDC R9, c[0x0][0x2e8] ;  /* 0x0000ba00ff093b82 */ /* 0x004ea20000000800 */
[----:B------:R-:W-:Y:S02]  /*17e80*/  MOV R14, 0x7f800000 ;  /* 0x7f800000000e7802 */ /* 0x000fe40000000f00 */
[----:B------:R-:W-:Y:S04]  /*17e90*/  STS [R15], R72 ;  /* 0x000000480f007388 */ /* 0x000fe80000000800 */
[----:B------:R5:W-:Y:S01]  /*17ea0*/  STS [R15+0x400], R74 ;  /* 0x0004004a0f007388 */ /* 0x000be20000000800 */
[----:B----4-:R-:W4:Y:S03]  /*17eb0*/  @P0 LDC R13, c[0x0][0x2e8] ;  /* 0x0000ba00ff0d0b82 */ /* 0x010f260000000800 */
[----:B------:R-:W-:Y:S04]  /*17ec0*/  STS [R11], R84 ;  /* 0x000000540b007388 */ /* 0x000fe80000000800 */
[----:B------:R1:W-:Y:S01]  /*17ed0*/  STS [R11+0x400], R86 ;  /* 0x000400560b007388 */ /* 0x0003e20000000800 */
[----:B---3--:R-:W-:-:S03]  /*17ee0*/  @P3 FMUL.FTZ R17, R6, 0.69314718246459960938 ;  /* 0x3f31721806113820 */ /* 0x008fc60000410000 */
[----:B------:R3:W-:Y:S04]  /*17ef0*/  STS [R21], R76 ;  /* 0x0000004c15007388 */ /* 0x0007e80000000800 */
[----:B------:R3:W-:Y:S01]  /*17f00*/  STS [R21+0x400], R78 ;  /* 0x0004004e15007388 */ /* 0x0007e20000000800 */
[----:B--2---:R-:W-:-:S03]  /*17f10*/  @P3 FFMA.FTZ R14, R2, R9, R17 ;  /* 0x00000009020e3223 */ /* 0x004fc60000010011 */
[----:B------:R3:W-:Y:S04]  /*17f20*/  STS [R10], R7 ;  /* 0x000000070a007388 */ /* 0x0007e80000000800 */
[----:B------:R3:W-:Y:S01]  /*17f30*/  STS [R10+0x400], R8 ;  /* 0x000400080a007388 */ /* 0x0007e20000000800 */
[----:B-----5:R-:W-:Y:S01]  /*17f40*/  MOV R15, 0x7f800000 ;  /* 0x7f800000000f7802 */ /* 0x020fe20000000f00 */
[----:B-1----:R-:W-:-:S04]  /*17f50*/  @P0 FMUL.FTZ R11, R5, 0.69314718246459960938 ;  /* 0x3f317218050b0820 */ /* 0x002fc80000410000 */
[----:B----4-:R-:W-:Y:S01]  /*17f60*/  @P0 FFMA.FTZ R15, R0, R13, R11 ;  /* 0x0000000d000f0223 */ /* 0x010fe2000001000b */
[----:B------:R-:W-:Y:S06]  /*17f70*/  @!P1 BRA `(.L_x_5698) ;  /* 0x0000000000249947 */ /* 0x000fec0003800000 */
[----:B------:R-:W1:Y:S01]  /*17f80*/  S2R R0, SR_CTAID.Y ;  /* 0x0000000000007919 */ /* 0x000e620000002600 */
[----:B------:R-:W1:Y:S01]  /*17f90*/  LDC R5, c[0x0][0x2c4] ;  /* 0x0000b100ff057b82 */ /* 0x000e620000000800 */
[----:B------:R-:W-:Y:S01]  /*17fa0*/  ISETP.NE.AND P0, PT, R180, -0x1, PT ;  /* 0xffffffffb400780c */ /* 0x000fe20003f05270 */
[----:B---3--:R-:W2:Y:S06]  /*17fb0*/  S2R R7, SR_CTAID.Z ;  /* 0x0000000000077919 */ /* 0x008eac0000002700 */
[----:B------:R-:W2:Y:S01]  /*17fc0*/  LDC R2, c[0x0][0x2e4] ;  /* 0x0000b900ff027b82 */ /* 0x000ea20000000800 */
[----:B-1----:R-:W-:-:S05]  /*17fd0*/  IMAD R5, R0, R5, RZ ;  /* 0x0000000500057224 */ /* 0x002fca00078e02ff */
[----:B------:R-:W-:-:S05]  /*17fe0*/  SEL R5, R5, R180, !P0 ;  /* 0x000000b405057207 */ /* 0x000fca0004000000 */
[----:B--2---:R-:W-:Y:S01]  /*17ff0*/  IMAD R2, R7, R2, R5 ;  /* 0x0000000207027224 */ /* 0x004fe200078e0205 */
[----:B------:R-:W-:Y:S06]  /*18000*/  BRA `(.L_x_5699) ;  /* 0x0000000000187947 */ /* 0x000fec0003800000 */
.L_x_5698:
[----:B---3--:R-:W1:Y:S01]  /*18010*/  S2R R7, SR_CTAID.Z ;  /* 0x0000000000077919 */ /* 0x008e620000002700 */
[----:B------:R-:W1:Y:S01]  /*18020*/  LDC R5, c[0x0][0x270] ;  /* 0x00009c00ff057b82 */ /* 0x000e620000000800 */
[----:B------:R-:W1:Y:S07]  /*18030*/  S2R R0, SR_CTAID.Y ;  /* 0x0000000000007919 */ /* 0x000e6e0000002600 */
[----:B------:R-:W2:Y:S01]  /*18040*/  LDC R2, c[0x0][0x2c4] ;  /* 0x0000b100ff027b82 */ /* 0x000ea20000000800 */
[----:B-1----:R-:W-:-:S04]  /*18050*/  IMAD R5, R0, R5, R7 ;  /* 0x0000000500057224 */ /* 0x002fc800078e0207 */
[----:B--2---:R-:W-:-:S07]  /*18060*/  IMAD R2, R5, R2, RZ ;  /* 0x0000000205027224 */ /* 0x004fce00078e02ff */
.L_x_5699:
        /* <DEDUP_REMOVED lines=8> */
[----:B------:R-:W-:-:S05]  /*180f0*/  LOP3.LUT R5, R5, 0xffffffc, RZ, 0xc0, !PT ;  /* 0x0ffffffc05057812 */ /* 0x000fca00078ec0ff */
[----:B------:R-:W-:-:S04]  /*18100*/  IMAD.IADD R5, R12, 0x1, -R5 ;  /* 0x000000010c057824 */ /* 0x000fc800078e0a05 */
[----:B------:R-:W-:Y:S02]  /*18110*/  IMAD R188, R5, 0x10, R188 ;  /* 0x0000001005bc7824 */ /* 0x000fe400078e02bc */
[----:B------:R-:W-:Y:S05]  /*18120*/  @P0 BRA `(.L_x_5701) ;  /* 0x0000000000380947 */ /* 0x000fea0003800000 */
[----:B------:R-:W2:Y:S01]  /*18130*/  S2R R3, SR_CTAID.X ;  /* 0x0000000000037919 */ /* 0x000ea20000002500 */
[----:B------:R-:W-:Y:S01]  /*18140*/  VIADD R4, R188, 0x8 ;  /* 0x00000008bc047836 */ /* 0x000fe20000000000 */
[----:B------:R-:W-:Y:S01]  /*18150*/  ULDC.64 UR4, c[0x0][0x2b0] ;  /* 0x0000ac0000047ab9 */ /* 0x000fe20000000a00 */
[C---:B--2---:R-:W-:Y:S02]  /*18160*/  IMAD R9, R3.reuse, 0x40, R2 ;  /* 0x0000004003097824 */ /* 0x044fe400078e0202 */
[----:B------:R-:W-:-:S03]  /*18170*/  IMAD R3, R3, -0x40, R179 ;  /* 0xffffffc003037824 */ /* 0x000fc600078e02b3 */
[----:B------:R-:W-:Y:S02]  /*18180*/  SHF.R.S32.HI R5, RZ, 0x1f, R9 ;  /* 0x0000001fff057819 */ /* 0x000fe40000011409 */
[----:B------:R-:W-:Y:S02]  /*18190*/  IADD3 R2, P0, R188, R9, RZ ;  /* 0x00000009bc027210 */ /* 0x000fe40007f1e0ff */
[-C--:B------:R-:W-:Y:S02]  /*181a0*/  ISETP.GE.AND P1, PT, R4, R3.reuse, PT ;  /* 0x000000030400720c */ /* 0x080fe40003f26270 */
[C---:B------:R-:W-:Y:S02]  /*181b0*/  ISETP.GE.AND P2, PT, R188.reuse, R3, PT ;  /* 0x00000003bc00720c */ /* 0x040fe40003f46270 */
[----:B------:R-:W-:Y:S02]  /*181c0*/  LEA.HI.X.SX32 R5, R188, R5, 0x1, P0 ;  /* 0x00000005bc057211 */ /* 0x000fe400000f0eff */
[----:B------:R-:W-:-:S04]  /*181d0*/  LEA R4, P0, R2, UR4, 0x2 ;  /* 0x0000000402047c11 */ /* 0x000fc8000f8010ff */
[----:B------:R-:W-:-:S05]  /*181e0*/  LEA.HI.X R5, R2, UR5, R5, 0x2, P0 ;  /* 0x0000000502057c11 */ /* 0x000fca00080f1405 */
[----:B------:R2:W-:Y:S04]  /*181f0*/  @!P2 STG.E desc[UR6][R4.64], R14 ;  /* 0x0000000e0400a986 */ /* 0x0005e8000c101906 */
[----:B------:R2:W-:Y:S02]  /*18200*/  @!P1 STG.E desc[UR6][R4.64+0x20], R15 ;  /* 0x0000200f04009986 */ /* 0x0005e4000c101906 */
.L_x_5701:
[----:B------:R-:W-:Y:S05]  /*18210*/  BSYNC B0 ;  /* 0x0000000000007941 */ /* 0x000fea0003800000 */
.L_x_5700:
[----:B------:R-:W3:Y:S01]  /*18220*/  S2UR UR5, SR_CTAID.X ;  /* 0x00000000000579c3 */ /* 0x000ee20000002500 */
[----:B-1----:R-:W-:Y:S01]  /*18230*/  SHF.R.S32.HI R9, RZ, 0x1f, R6 ;  /* 0x0000001fff097819 */ /* 0x002fe20000011406 */
[----:B------:R-:W-:Y:S01]  /*18240*/  ULDC UR4, c[0x0][0x2d0] ;  /* 0x0000b40000047ab9 */ /* 0x000fe20000000800 */
[----:B------:R-:W-:Y:S01]  /*18250*/  SHF.R.S32.HI R13, RZ, 0x1f, R0 ;  /* 0x0000001fff0d7819 */ /* 0x000fe20000011400 */
[----:B------:R-:W-:Y:S01]  /*18260*/  BSSY B0, `(.L_x_5702) ;  /* 0x0000031000007945 */ /* 0x000fe20003800000 */
[----:B------:R-:W-:Y:S02]  /*18270*/  LEA.HI R6, R9, R6, RZ, 0x3 ;  /* 0x0000000609067211 */ /* 0x000fe400078f18ff */
[----:B------:R-:W-:Y:S01]  /*18280*/  ISETP.NE.AND P1, PT, R180, -0x1, PT ;  /* 0xffffffffb400780c */ /* 0x000fe20003f25270 */
[----:B------:R-:W1:Y:S01]  /*18290*/  LDC.64 R2, c[0x0][0x290] ;  /* 0x0000a400ff027b82 */ /* 0x000e620000000a00 */
[----:B------:R-:W-:Y:S01]  /*182a0*/  SHF.R.S32.HI R6, RZ, 0x3, R6 ;  /* 0x00000003ff067819 */ /* 0x000fe20000011406 */
[----:B------:R4:W1:Y:S01]  /*182b0*/  LDS.128 R8, [R187+0x1800] ;  /* 0x00180000bb087984 */ /* 0x0008620000000c00 */
[----:B------:R-:W-:-:S02]  /*182c0*/  ISETP.GE.AND P0, PT, R100, UR4, PT ;  /* 0x0000000464007c0c */ /* 0x000fc4000bf06270 */
[----:B------:R-:W-:Y:S01]  /*182d0*/  SHF.R.S32.HI R101, RZ, 0x1f, R100 ;  /* 0x0000001fff657819 */ /* 0x000fe20000011464 */
[----:B------:R-:W-:Y:S02]  /*182e0*/  VIADD R12, R6, 0x10 ;  /* 0x00000010060c7836 */ /* 0x000fe40000000000 */
[----:B--2---:R-:W2:Y:S01]  /*182f0*/  LDC.64 R4, c[0x0][0x298] ;  /* 0x0000a600ff047b82 */ /* 0x004ea20000000a00 */
[----:B---3--:R-:W-:-:S04]  /*18300*/  USHF.L.U32 UR5, UR5, 0x6, URZ ;  /* 0x0000000605057899 */ /* 0x008fc8000800063f */
[----:B------:R-:W-:Y:S02]  /*18310*/  USHF.R.S32.HI UR4, URZ, 0x1f, UR5 ;  /* 0x0000001f3f047899 */ /* 0x000fe40008011405 */
[----:B------:R-:W-:Y:S02]  /*18320*/  VIADD R179, R179, -UR5 ;  /* 0x80000005b3b37c36 */ /* 0x000fe40008000000 */
[----:B-1----:R-:W-:-:S03]  /*18330*/  IMAD R13, R13, R2, RZ ;  /* 0x000000020d0d7224 */ /* 0x002fc600078e02ff */
[----:B------:R-:W-:Y:S01]  /*18340*/  ISETP.GE.OR P2, PT, R12, R179, P0 ;  /* 0x000000b30c00720c */ /* 0x000fe20000746670 */
[C---:B------:R-:W-:Y:S02]  /*18350*/  IMAD R3, R0.reuse, R3, R13 ;  /* 0x0000000300037224 */ /* 0x040fe400078e020d */
[----:B------:R-:W-:Y:S01]  /*18360*/  IMAD.WIDE.U32 R12, R0, R2, RZ ;  /* 0x00000002000c7225 */ /* 0x000fe200078e00ff */
[----:B------:R-:W-:-:S03]  /*18370*/  SHF.R.S32.HI R2, RZ, 0x1f, R7 ;  /* 0x0000001fff027819 */ /* 0x000fc60000011407 */
[----:B--2---:R-:W-:-:S04]  /*18380*/  IMAD.WIDE.U32 R14, R180, R4, RZ ;  /* 0x00000004b40e7225 */ /* 0x004fc800078e00ff */
[----:B------:R-:W-:Y:S01]  /*18390*/  IMAD.WIDE.U32 R100, R4, UR5, R100 ;  /* 0x0000000504647c25 */ /* 0x000fe2000f8e0064 */
[----:B------:R-:W-:Y:S02]  /*183a0*/  SEL R14, R12, R14, !P1 ;  /* 0x0000000e0c0e7207 */ /* 0x000fe40004800000 */
[----:B------:R-:W-:Y:S01]  /*183b0*/  IADD3 R12, R6, 0x20, RZ ;  /* 0x00000020060c7810 */ /* 0x000fe20007ffe0ff */
[----:B------:R-:W-:Y:S02]  /*183c0*/  IMAD R0, R4, UR4, RZ ;  /* 0x0000000404007c24 */ /* 0x000fe4000f8e02ff */
[----:B------:R-:W-:Y:S02]  /*183d0*/  IMAD R180, R180, R5, R15 ;  /* 0x00000005b4b47224 */ /* 0x000fe400078e020f */
[----:B------:R-:W-:Y:S01]  /*183e0*/  @!P1 IMAD.IADD R180, R13, 0x1, R3 ;  /* 0x000000010db49824 */ /* 0x000fe200078e0203 */
[----:B------:R-:W-:Y:S01]  /*183f0*/  IADD3 R18, P1, R14, R100, RZ ;  /* 0x000000640e127210 */ /* 0x000fe20007f3e0ff */
[----:B------:R-:W-:Y:S01]  /*18400*/  IMAD R3, R5, UR5, R0 ;  /* 0x0000000505037c24 */ /* 0x000fe2000f8e0200 */
[----:B------:R-:W-:Y:S01]  /*18410*/  ULDC.64 UR4, c[0x0][0x2a0] ;  /* 0x0000a80000047ab9 */ /* 0x000fe20000000a00 */
[----:B------:R-:W-:-:S02]  /*18420*/  VIADD R0, R6, 0x30 ;  /* 0x0000003006007836 */ /* 0x000fc40000000000 */
[----:B------:R-:W-:Y:S01]  /*18430*/  IMAD R2, R2, UR4, RZ ;  /* 0x0000000402027c24 */ /* 0x000fe2000f8e02ff */
[----:B------:R-:W-:Y:S02]  /*18440*/  IADD3.X R19, R180, R101, R3, P1, !PT ;  /* 0x00000065b4137210 */ /* 0x000fe40000ffe403 */
[-C--:B------:R-:W-:Y:S01]  /*18450*/  ISETP.GE.OR P1, PT, R12, R179.reuse, P0 ;  /* 0x000000b30c00720c */ /* 0x080fe20000726670 */
[C---:B------:R-:W-:Y:S01]  /*18460*/  IMAD R21, R7.reuse, UR5, R2 ;  /* 0x0000000507157c24 */ /* 0x040fe2000f8e0202 */
[----:B------:R4:W1:Y:S01]  /*18470*/  LDS.128 R12, [R187] ;  /* 0x00000000bb0c7984 */ /* 0x0008620000000c00 */
[-C--:B------:R-:W-:Y:S01]  /*18480*/  ISETP.GE.OR P3, PT, R0, R179.reuse, P0 ;  /* 0x000000b30000720c */ /* 0x080fe20000766670 */
[----:B------:R-:W-:Y:S01]  /*18490*/  IMAD.WIDE.U32 R18, R7, UR4, R18 ;  /* 0x0000000407127c25 */ /* 0x000fe2000f8e0012 */
[----:B------:R-:W-:Y:S02]  /*184a0*/  ISETP.GE.OR P0, PT, R6, R179, P0 ;  /* 0x000000b30600720c */ /* 0x000fe40000706670 */
[----:B------:R-:W-:-:S02]  /*184b0*/  SHF.R.S32.HI R3, RZ, 0x1f, R6 ;  /* 0x0000001fff037819 */ /* 0x000fc40000011406 */
[----:B------:R-:W-:-:S09]  /*184c0*/  IADD3 R21, R21, R19, RZ ;  /* 0x0000001315157210 */ /* 0x000fd20007ffe0ff */
        /* <DEDUP_REMOVED lines=9> */
[----:B-1----:R2:W-:Y:S02]  /*18560*/  STG.E.128 desc[UR6][R22.64], R12 ;  /* 0x0000000c16007986 */ /* 0x0025e4000c101d06 */
.L_x_5703:
[----:B------:R-:W-:Y:S05]  /*18570*/  BSYNC B0 ;  /* 0x0000000000007941 */ /* 0x000fea0003800000 */
.L_x_5702:
[----:B-12---:R1:W2:Y:S01]  /*18580*/  LDS.128 R12, [R187+0x800] ;  /* 0x00080000bb0c7984 */ /* 0x0062a20000000c00 */
        /* <DEDUP_REMOVED lines=13> */
[----:B--2---:R3:W-:Y:S02]  /*18660*/  STG.E.128 desc[UR6][R22.64], R12 ;  /* 0x0000000c16007986 */ /* 0x0047e4000c101d06 */
.L_x_5705:
[----:B------:R-:W-:Y:S05]  /*18670*/  BSYNC B0 ;  /* 0x0000000000007941 */ /* 0x000fea0003800000 */
.L_x_5704:
        /* <DEDUP_REMOVED lines=15> */
.L_x_5707:
[----:B------:R-:W-:Y:S05]  /*18770*/  BSYNC B0 ;  /* 0x0000000000007941 */ /* 0x000fea0003800000 */
.L_x_5706:
        /* <DEDUP_REMOVED lines=13> */
.L_x_5708:
        /* <DEDUP_REMOVED lines=11> */
.L_x_8036:


//--------------------- .text._ZN5flash24flash_fwd_splitkv_kernelI23Flash_fwd_kernel_traitsILi64ELi64ELi128ELi4ELb0ELb0EN7cutlass10bfloat16_tE19Flash_kernel_traitsILi64ELi64ELi128ELi4ES3_EELb1ELb0ELb0ELb0ELb0ELb1ELb0ELb1EEEvNS_16Flash_fwd_paramsE --------------------------
	.section	.text._ZN5flash24flash_fwd_splitkv_kernelI23Flash_fwd_kernel_traitsILi64ELi64ELi128ELi4ELb0ELb0EN7cutlass10bfloat16_tE19Flash_kernel_traitsILi64ELi64ELi128ELi4ES3_EELb1ELb0ELb0ELb0ELb0ELb1ELb0ELb1EEEvNS_16Flash_fwd_paramsE,"ax",@progbits
	.align	128
        .global         _ZN5flash24flash_fwd_splitkv_kernelI23Flash_fwd_kernel_traitsILi64ELi64ELi128ELi4ELb0ELb0EN7cutlass10bfloat16_tE19Flash_kernel_traitsILi64ELi64ELi128ELi4ES3_EELb1ELb0ELb0ELb0ELb0ELb1ELb0ELb1EEEvNS_16Flash_fwd_paramsE
        .type           _ZN5flash24flash_fwd_splitkv_kernelI23Flash_fwd_kernel_traitsILi64ELi64ELi128ELi4ELb0ELb0EN7cutlass10bfloat16_tE19Flash_kernel_traitsILi64ELi64ELi128ELi4ES3_EELb1ELb0ELb0ELb0ELb0ELb1ELb0ELb1EEEvNS_16Flash_fwd_paramsE,@function
        .size           _ZN5flash24flash_fwd_splitkv_kernelI23Flash_fwd_kernel_traitsILi64ELi64ELi128ELi4ELb0ELb0EN7cutlass10bfloat16_tE19Flash_kernel_traitsILi64ELi64ELi128ELi4ES3_EELb1ELb0ELb0ELb0ELb0ELb1ELb0ELb1EEEvNS_16Flash_fwd_paramsE,(.L_x_8037 - _ZN5flash24flash_fwd_splitkv_kernelI23Flash_fwd_kernel_traitsILi64ELi64ELi128ELi4ELb0ELb0EN7cutlass10bfloat16_tE19Flash_kernel_traitsILi64ELi64ELi128ELi4ES3_EELb1ELb0ELb0ELb0ELb0ELb1ELb0ELb1EEEvNS_16Flash_fwd_paramsE)
        .other          _ZN5flash24flash_fwd_splitkv_kernelI23Flash_fwd_kernel_traitsILi64ELi64ELi128ELi4ELb0ELb0EN7cutlass10bfloat16_tE19Flash_kernel_traitsILi64ELi64ELi128ELi4ES3_EELb1ELb0ELb0ELb0ELb0ELb1ELb0ELb1EEEvNS_16Flash_fwd_paramsE,@"STO_CUDA_ENTRY STV_DEFAULT"
_ZN5flash24flash_fwd_splitkv_kernelI23Flash_fwd_kernel_traitsILi64ELi64ELi128ELi4ELb0ELb0EN7cutlass10bfloat16_tE19Flash_kernel_traitsILi64ELi64ELi128ELi4ES3_EELb1ELb0ELb0ELb0ELb0ELb1ELb0ELb1EEEvNS_16Flash_fwd_paramsE:
.text._ZN5flash24flash_fwd_splitkv_kernelI23Flash_fwd_kernel_traitsILi64ELi64ELi128ELi4ELb0ELb0EN7cutlass10bfloat16_tE19Flash_kernel_traitsILi64ELi64ELi128ELi4ES3_EELb1ELb0ELb0ELb0ELb0ELb1ELb0ELb1EEEvNS_16Flash_fwd_paramsE:
        /* <DEDUP_REMOVED lines=40> */
.L_x_5709:
[----:B------:R-:W1:Y:S02]  /*0280*/  LDC R7, c[0x0][0x2c8] ;  /* 0x0000b200ff077b82 */ /* 0x000e640000000800 */
.L_x_5710:
        /* <DEDUP_REMOVED lines=95> */
.L_x_5713:
[----:B------:R-:W-:Y:S05]  /*0880*/  BSYNC B0 ;  /* 0x0000000000007941 */ /* 0x000fea0003800000 */
.L_x_5712:
        /* <DEDUP_REMOVED lines=18> */
.L_x_5715:
[----:B------:R-:W-:Y:S05]  /*09b0*/  BSYNC B0 ;  /* 0x0000000000007941 */ /* 0x000fea0003800000 */
.L_x_5714:
        /* <DEDUP_REMOVED lines=19> */
.L_x_5717:
[----:B------:R-:W-:Y:S05]  /*0af0*/  BSYNC B0 ;  /* 0x0000000000007941 */ /* 0x000fea0003800000 */
.L_x_5716:
        /* <DEDUP_REMOVED lines=13> */
.L_x_5719:
[----:B------:R-:W-:Y:S05]  /*0bd0*/  BSYNC B0 ;  /* 0x0000000000007941 */ /* 0x000fea0003800000 */
.L_x_5718:
        /* <DEDUP_REMOVED lines=16> */
.L_x_5711:
        /* <DEDUP_REMOVED lines=25> */
.L_x_5720:
        /* <DEDUP_REMOVED lines=82> */
.L_x_5721:
        /* <DEDUP_REMOVED lines=49> */
.L_x_5723:
        /* <DEDUP_REMOVED lines=33> */
.L_x_5722:
        /* <DEDUP_REMOVED lines=249> */
.L_x_5778:
        /* <DEDUP_REMOVED lines=138> */
.L_x_5728:
[----:B------:R-:W-:Y:S05]  /*30e0*/  BSYNC B0 ;  /* 0x0000000000007941 */ /* 0x000fea0003800000 */
.L_x_5727:
        /* <DEDUP_REMOVED lines=57> */
.L_x_5730:
[----:B------:R-:W-:Y:S05]  /*3480*/  BSYNC B0 ;  /* 0x0000000000007941 */ /* 0x000fea0003800000 */
.L_x_5729:
        /* <DEDUP_REMOVED lines=57> */
.L_x_5732:
[----:B------:R-:W-:Y:S05]  /*3820*/  BSYNC B0 ;  /* 0x0000000000007941 */ /* 0x000fea0003800000 */
.L_x_5731:
        /* <DEDUP_REMOVED lines=62> */
.L_x_5734:
[----:B------:R-:W-:Y:S05]  /*3c10*/  BSYNC B0 ;  /* 0x0000000000007941 */ /* 0x000fea0003800000 */
.L_x_5733:
        /* <DEDUP_REMOVED lines=59> */
.L_x_5736:
[----:B------:R-:W-:Y:S05]  /*3fd0*/  BSYNC B0 ;  /* 0x0000000000007941 */ /* 0x000fea0003800000 */
.L_x_5735:
        /* <DEDUP_REMOVED lines=62> */
.L_x_5738:
[----:B------:R-:W-:Y:S05]  /*43c0*/  BSYNC B0 ;  /* 0x0000000000007941 */ /* 0x000fea0003800000 */
.L_x_5737:
        /* <DEDUP_REMOVED lines=62> */
.L_x_5740:
[----:B------:R-:W-:Y:S05]  /*47b0*/  BSYNC B0 ;  /* 0x0000000000007941 */ /* 0x000fea0003800000 */
.L_x_5739:
        /* <DEDUP_REMOVED lines=64> */
.L_x_5742:
[----:B------:R-:W-:Y:S05]  /*4bc0*/  BSYNC B0 ;  /* 0x0000000000007941 */ /* 0x000fea0003800000 */
.L_x_5741:
[C---:B------:R-:W-:Y:S01]  /*4bd0*/  LEA R46, P1, R29.reuse, R44, 0x1 ;  /* 0x0000002c1d2e7211 */ /* 0x040fe200078208ff */
[----:B------:R-:W-:Y:S01]  /*4be0*/  IMAD.MOV.U32 R8, RZ, RZ, R10 ;  /* 0x000000ffff087224 */ /* 0x000fe200078e000a */
[----:B------:R-:W-:Y:S02]  /*4bf0*/  UMOV UR4, UR30 ;  /* 0x0000001e00047c82 */ /* 0x000fe40008000000 */
[C---:B------:R-:W-:Y:S02]  /*4c00*/  LEA.HI.X.SX32 R45, R29.reuse, R45, 0x1, P1 ;  /* 0x0000002d1d2d7211 */ /* 0x040fe400008f0eff */
[C---:B------:R-:W-:Y:S04]  /*4c10*/  LEA R10, P0, R29.reuse, R8, 0x1 ;  /* 0x000000081d0a7211 */ /* 0x040fe800078008ff */
[----:B------:R-:W-:Y:S01]  /*4c20*/  LEA.HI.X.SX32 R9, R29, R9, 0x1, P0 ;  /* 0x000000091d097211 */ /* 0x000fe200000f0eff */
[----:B------:R-:W-:Y:S08]  /*4c30*/  BRA `(.L_x_5743) ;  /* 0x0000003400007947 */ /* 0x000ff00003800000 */
.L_x_5726:
        /* <DEDUP_REMOVED lines=86> */
.L_x_5747:
[----:B------:R-:W-:Y:S05]  /*51a0*/  BSYNC B0 ;  /* 0x0000000000007941 */ /* 0x000fea0003800000 */
.L_x_5746:
[----:B-----5:R2:W-:Y:S02]  /*51b0*/  STG.E.128 desc[UR6][R82.64], R40 ;  /* 0x0000002852007986 */ /* 0x0205e4000c101d06 */
.L_x_5745:
[----:B------:R-:W-:Y:S05]  /*51c0*/  BSYNC B1 ;  /* 0x0000000000017941 */ /* 0x000fea0003800000 */
.L_x_5744:
        /* <DEDUP_REMOVED lines=91> */
.L_x_5751:
[----:B------:R-:W-:Y:S05]  /*5780*/  BSYNC B0 ;  /* 0x0000000000007941 */ /* 0x000fea0003800000 */
.L_x_5750:
[----:B-----5:R4:W-:Y:S02]  /*5790*/  STG.E.128 desc[UR6][R146.64], R40 ;  /* 0x0000002892007986 */ /* 0x0209e4000c101d06 */
.L_x_5749:
[----:B------:R-:W-:Y:S05]  /*57a0*/  BSYNC B1 ;  /* 0x0000000000017941 */ /* 0x000fea0003800000 */
.L_x_5748:
        /* <DEDUP_REMOVED lines=91> */
.L_x_5755:
[----:B------:R-:W-:Y:S05]  /*5d60*/  BSYNC B0 ;  /* 0x0000000000007941 */ /* 0x000fea0003800000 */
.L_x_5754:
[----:B-----5:R3:W-:Y:S02]  /*5d70*/  STG.E.128 desc[UR6][R146.64], R40 ;  /* 0x0000002892007986 */ /* 0x0207e4000c101d06 */
.L_x_5753:
[----:B------:R-:W-:Y:S05]  /*5d80*/  BSYNC B1 ;  /* 0x0000000000017941 */ /* 0x000fea0003800000 */
.L_x_5752:
        /* <DEDUP_REMOVED lines=94> */
.L_x_5759:
[----:B------:R-:W-:Y:S05]  /*6370*/  BSYNC B0 ;  /* 0x0000000000007941 */ /* 0x000fea0003800000 */
.L_x_5758:
[----:B-----5:R1:W-:Y:S02]  /*6380*/  STG.E.128 desc[UR6][R146.64], R40 ;  /* 0x0000002892007986 */ /* 0x0203e4000c101d06 */
.L_x_5757:
[----:B------:R-:W-:Y:S05]  /*6390*/  BSYNC B1 ;  /* 0x0000000000017941 */ /* 0x000fea0003800000 */
.L_x_5756:
        /* <DEDUP_REMOVED lines=92> */
.L_x_5763:
[----:B------:R-:W-:Y:S05]  /*6960*/  BSYNC B0 ;  /* 0x0000000000007941 */ /* 0x000fea0003800000 */
.L_x_5762:
[----:B-----5:R2:W-:Y:S02]  /*6970*/  STG.E.128 desc[UR6][R146.64], R40 ;  /* 0x0000002892007986 */ /* 0x0205e4000c101d06 */
.L_x_5761:
[----:B------:R-:W-:Y:S05]  /*6980*/  BSYNC B1 ;  /* 0x0000000000017941 */ /* 0x000fea0003800000 */
.L_x_5760:
        /* <DEDUP_REMOVED lines=94> */
.L_x_5767:
[----:B------:R-:W-:Y:S05]  /*6f70*/  BSYNC B0 ;  /* 0x0000000000007941 */ /* 0x000fea0003800000 */
.L_x_5766:
[----:B-----5:R1:W-:Y:S02]  /*6f80*/  STG.E.128 desc[UR6][R146.64], R40 ;  /* 0x0000002892007986 */ /* 0x0203e4000c101d06 */
.L_x_5765:
[----:B------:R-:W-:Y:S05]  /*6f90*/  BSYNC B1 ;  /* 0x0000000000017941 */ /* 0x000fea0003800000 */
.L_x_5764:
        /* <DEDUP_REMOVED lines=94> */
.L_x_5771:
[----:B------:R-:W-:Y:S05]  /*7580*/  BSYNC B0 ;  /* 0x0000000000007941 */ /* 0x000fea0003800000 */
.L_x_5770:
[----:B-----5:R1:W-:Y:S02]  /*7590*/  STG.E.128 desc[UR6][R146.64], R40 ;  /* 0x0000002892007986 */ /* 0x0203e4000c101d06 */
.L_x_5769:
[----:B------:R-:W-:Y:S05]  /*75a0*/  BSYNC B1 ;  /* 0x0000000000017941 */ /* 0x000fea0003800000 */
.L_x_5768:
        /* <DEDUP_REMOVED lines=95> */
.L_x_5775:
[----:B------:R-:W-:Y:S05]  /*7ba0*/  BSYNC B0 ;  /* 0x0000000000007941 */ /* 0x000fea0003800000 */
.L_x_5774:
[----:B-----5:R1:W-:Y:S02]  /*7bb0*/  STG.E.128 desc[UR6][R148.64], R40 ;  /* 0x0000002894007986 */ /* 0x0203e4000c101d06 */
.L_x_5773:
[----:B------:R-:W-:Y:S05]  /*7bc0*/  BSYNC B1 ;  /* 0x0000000000017941 */ /* 0x000fea0003800000 */
.L_x_5772:
        /* <DEDUP_REMOVED lines=8> */
.L_x_5725:
        /* <DEDUP_REMOVED lines=63> */
.L_x_5743:
        /* <DEDUP_REMOVED lines=84> */
.L_x_5776:
        /* <DEDUP_REMOVED lines=8> */
.L_x_5777:
[----:B------:R-:W-:Y:S04]  /*8600*/  IADD3 R11, R11, -0x1, RZ ;  /* 0xffffffff0b0b7810 */ /* 0x000fe80007ffe0ff */
[----:B------:R-:W-:Y:S11]  /*8610*/  ISETP.GT.AND P0, PT, R11, R66, PT ;  /* 0x000000420b00720c */ /* 0x000ff60003f04270 */
[----:B------:R-:W-:Y:S02]  /*8620*/  @!UPT UIADD3 URZ, URZ, URZ, URZ ;  /* 0x0000003f3f3ff290 */ /* 0x000fe4000fffe03f */
[----:B------:R-:W-:Y:S05]  /*8630*/  @P0 BRA `(.L_x_5778) ;  /* 0xffffffa000800947 */ /* 0x000fea000383ffff */
.L_x_5724:
        /* <DEDUP_REMOVED lines=13> */
[----:B------:R-:W-:-:S12]  /*8710*/  ULDC.64 UR8, c[0x0][0x210] ;  /* 0x0000840000087ab9 */ /* 0x000fd80000000a00 */
[----:B------:R-:W1:Y:S01]  /*8720*/  @P0 S2R R2, SR_CTAID.Y ;  /* 0x0000000000020919 */ /* 0x000e620000002600 */
[----:B---3--:R-:W1:Y:S02]  /*8730*/  @P0 LDC.64 R4, c[0x0][0x300] ;  /* 0x0000c000ff040b82 */ /* 0x008e640000000a00 */
[----:B-1----:R-:W-:-:S06]  /*8740*/  @P0 IMAD.WIDE R8, R2, 0x4, R4 ;  /* 0x0000000402080825 */ /* 0x002fcc00078e0204 */
[----:B------:R-:W1:Y:S01]  /*8750*/  LDC.64 R2, c[0x0][0x240] ;  /* 0x00009000ff027b82 */ /* 0x000e620000000a00 */
[----:B------:R3:W5:Y:S01]  /*8760*/  @P0 LDG.E R0, desc[UR6][R8.64] ;  /* 0x0000000608000981 */ /* 0x000762000c1e1900 */
[C---:B--2-4-:R-:W-:Y:S01]  /*8770*/  LEA R14, P0, R128.reuse, UR8, 0x1 ;  /* 0x00000008800e7c11 */ /* 0x054fe2000f8008ff */
[----:B------:R-:W-:Y:S01]  /*8780*/  IMAD.MOV.U32 R130, RZ, RZ, R128 ;  /* 0x000000ffff827224 */ /* 0x000fe200078e0080 */
[----:B------:R-:W-:Y:S01]  /*8790*/  ULDC.U8 UR10, c[0x0][0x3c3] ;  /* 0x0000f0c0000a7ab9 */ /* 0x000fe20000000000 */
[----:B------:R-:W2:Y:S01]  /*87a0*/  S2R R4, SR_CTAID.X ;  /* 0x0000000000047919 */ /* 0x000ea20000002500 */
[--C-:B------:R-:W-:Y:S01]  /*87b0*/  LEA.HI.X R15, R128, UR9, R131.reuse, 0x1, P0 ;  /* 0x00000009800f7c11 */ /* 0x100fe200080f0c83 */
[----:B-1----:R-:W-:-:S04]  /*87c0*/  IMAD.WIDE.U32 R12, R2, 0x30, R130 ;  /* 0x00000030020c7825 */ /* 0x002fc800078e0082 */
[----:B---3--:R-:W-:-:S04]  /*87d0*/  IMAD R8, R3, 0x30, RZ ;  /* 0x0000003003087824 */ /* 0x008fc800078e02ff */
[----:B------:R-:W-:Y:S02]  /*87e0*/  IMAD.IADD R8, R13, 0x1, R8 ;  /* 0x000000010d087824 */ /* 0x000fe400078e0208 */
[C---:B--2---:R-:W-:Y:S02]  /*87f0*/  IMAD R5, R4.reuse, 0x40, R56 ;  /* 0x0000004004057824 */ /* 0x044fe400078e0238 */
[----:B------:R-:W-:Y:S02]  /*8800*/  IMAD R25, R4, -0x40, R179 ;  /* 0xffffffc004197824 */ /* 0x000fe400078e02b3 */
[----:B-----5:R-:W-:Y:S01]  /*8810*/  IMAD.IADD R0, R5, 0x1, R0 ;  /* 0x0000000105007824 */ /* 0x020fe200078e0200 */
[----:B------:R-:W-:-:S03]  /*8820*/  LEA R5, P2, R2, R128, 0x5 ;  /* 0x0000008002057211 */ /* 0x000fc600078428ff */
        /* <DEDUP_REMOVED lines=16> */
[----:B------:R-:W-:-:S09]  /*8930*/  LEA.HI.X R29, R5, UR9, R2, 0x1, P1 ;  /* 0x00000009051d7c11 */ /* 0x000fd200088f0c02 */
        /* <DEDUP_REMOVED lines=39> */
[C---:B------:R-:W-:Y:S01]  /*8bb0*/  FMUL.FTZ R12, R8.reuse, R12 ;  /* 0x0000000c080c7220 */ /* 0x040fe20000410000 */
[----:B------:R-:W-:Y:S01]  /*8bc0*/  FFMA.FTZ R19, R8, R22, -R19 ;  /* 0x0000001608137223 */ /* 0x000fe20000010813 */
[----:B------:R-:W-:Y:S01]  /*8bd0*/  FMUL.FTZ R14, R16, R14 ;  /* 0x0000000e100e7220 */ /* 0x000fe20000410000 */
[----:B------:R-:W-:-:S02]  /*8be0*/  IMAD.U32 R8, R3, 0x10000, RZ ;  /* 0x0001000003087824 */ /* 0x000fc400078e00ff */
[----:B------:R-:W-:Y:S01]  /*8bf0*/  FFMA.FTZ R23, R16, R20, -R23 ;  /* 0x0000001410177223 */ /* 0x000fe20000010817 */
[-C--:B------:R-:W-:Y:S01]  /*8c00*/  FMUL.FTZ R16, R18, R2.reuse ;  /* 0x0000000212107220 */ /* 0x080fe20000410000 */
[----:B------:R-:W-:Y:S01]  /*8c10*/  FMUL.FTZ R3, R13, R2 ;  /* 0x000000020d037220 */ /* 0x000fe20000410000 */
[----:B------:R-:W-:Y:S01]  /*8c20*/  FFMA.FTZ R14, R15, R20, R14 ;  /* 0x000000140f0e7223 */ /* 0x000fe2000001000e */
[----:B------:R-:W-:Y:S01]  /*8c30*/  SHF.L.U32 R6, R6, 0x10, RZ ;  /* 0x0000001006067819 */ /* 0x000fe200000006ff */
[-C--:B------:R-:W-:Y:S01]  /*8c40*/  FMUL.FTZ R2, R21, R8.reuse ;  /* 0x0000000815027220 */ /* 0x080fe20000410000 */
[----:B------:R-:W-:Y:S02]  /*8c50*/  IMAD.U32 R20, R7, 0x10000, RZ ;  /* 0x0001000007147824 */ /* 0x000fe400078e00ff */
[----:B------:R-:W-:Y:S01]  /*8c60*/  FMUL.FTZ R8, R17, R8 ;  /* 0x0000000811087220 */ /* 0x000fe20000410000 */
        /* <DEDUP_REMOVED lines=9> */
.L_x_5785:
[----:B------:R-:W-:Y:S05]  /*8d00*/  BSYNC B0 ;  /* 0x0000000000007941 */ /* 0x000fea0003800000 */
.L_x_5784:
[----:B-----5:R2:W-:Y:S02]  /*8d10*/  STS.128 [R187], R12 ;  /* 0x0000000cbb007388 */ /* 0x0205e40000000c00 */
.L_x_5783:
[----:B------:R-:W-:Y:S05]  /*8d20*/  BSYNC B1 ;  /* 0x0000000000017941 */ /* 0x000fea0003800000 */
.L_x_5782:
        /* <DEDUP_REMOVED lines=61> */
.L_x_5789:
[----:B------:R-:W-:Y:S05]  /*9100*/  BSYNC B0 ;  /* 0x0000000000007941 */ /* 0x000fea0003800000 */
.L_x_5788:
[----:B-----5:R4:W-:Y:S02]  /*9110*/  STS.128 [R187+0x800], R40 ;  /* 0x00080028bb007388 */ /* 0x0209e40000000c00 */
.L_x_5787:
[----:B------:R-:W-:Y:S05]  /*9120*/  BSYNC B1 ;  /* 0x0000000000017941 */ /* 0x000fea0003800000 */
.L_x_5786:
        /* <DEDUP_REMOVED lines=26> */
[C---:B--2--5:R-:W-:Y:S01]  /*92d0*/  SHF.L.U32 R12, R29.reuse, 0x10, RZ ;  /* 0x000000101d0c7819 */ /* 0x064fe200000006ff */
[----:B------:R-:W-:Y:S01]  /*92e0*/  IMAD.U32 R13, R28, 0x10000, RZ ;  /* 0x000100001c0d7824 */ /* 0x000fe200078e00ff */
[----:B------:R-:W-:Y:S01]  /*92f0*/  LOP3.LUT R8, R29, 0xffff0000, RZ, 0xc0, !PT ;  /* 0xffff00001d087812 */ /* 0x000fe200078ec0ff */
[----:B------:R-:W-:Y:S01]  /*9300*/  IMAD.U32 R17, R30, 0x10000, RZ ;  /* 0x000100001e117824 */ /* 0x000fe200078e00ff */
[C---:B------:R-:W-:Y:S02]  /*9310*/  LOP3.LUT R14, R31.reuse, 0xffff0000, RZ, 0xc0, !PT ;  /* 0xffff00001f0e7812 */ /* 0x040fe400078ec0ff */
        /* <DEDUP_REMOVED lines=21> */
[----:B------:R-:W-:Y:S01]  /*9470*/  FFMA.FTZ R8, R8, R29, R31 ;  /* 0x0000001d08087223 */ /* 0x000fe2000001001f */
[----:B------:R-:W-:Y:S01]  /*9480*/  FFMA.FTZ R15, R16, R23, -R15 ;  /* 0x00000017100f7223 */ /* 0x000fe2000001080f */
        /* <DEDUP_REMOVED lines=8> */
.L_x_5793:
[----:B------:R-:W-:Y:S05]  /*9510*/  BSYNC B0 ;  /* 0x0000000000007941 */ /* 0x000fea0003800000 */
.L_x_5792:
[----:B-----5:R1:W-:Y:S02]  /*9520*/  STS.128 [R187+0x1000], R28 ;  /* 0x0010001cbb007388 */ /* 0x0203e40000000c00 */
.L_x_5791:
[----:B------:R-:W-:Y:S05]  /*9530*/  BSYNC B1 ;  /* 0x0000000000017941 */ /* 0x000fea0003800000 */
.L_x_5790:
        /* <DEDUP_REMOVED lines=25> */
[C---:B-----5:R-:W-:Y:S01]  /*96d0*/  LOP3.LUT R9, R25.reuse, 0xffff0000, RZ, 0xc0, !PT ;  /* 0xffff000019097812 */ /* 0x060fe200078ec0ff */
[----:B------:R-:W-:Y:S01]  /*96e0*/  IMAD.U32 R11, R24, 0x10000, RZ ;  /* 0x00010000180b7824 */ /* 0x000fe200078e00ff */
[----:B------:R-:W-:Y:S01]  /*96f0*/  SHF.L.U32 R10, R25, 0x10, RZ ;  /* 0x00000010190a7819 */ /* 0x000fe200000006ff */
[----:B--2---:R-:W-:Y:S01]  /*9700*/  IMAD.U32 R15, R26, 0x10000, RZ ;  /* 0x000100001a0f7824 */ /* 0x004fe200078e00ff */
[----:B------:R-:W-:Y:S02]  /*9710*/  LOP3.LUT R24, R24, 0xffff0000, RZ, 0xc0, !PT ;  /* 0xffff000018187812 */ /* 0x000fe400078ec0ff */
[----:B------:R-:W-:-:S02]  /*9720*/  LOP3.LUT R13, R27, 0xffff0000, RZ, 0xc0, !PT ;  /* 0xffff00001b0d7812 */ /* 0x000fc400078ec0ff */
[----:B------:R-:W-:Y:S02]  /*9730*/  LOP3.LUT R26, R26, 0xffff0000, RZ, 0xc0, !PT ;  /* 0xffff00001a1a7812 */ /* 0x000fe400078ec0ff */
[----:B------:R-:W-:Y:S02]  /*9740*/  SHF.L.U32 R14, R27, 0x10, RZ ;  /* 0x000000101b0e7819 */ /* 0x000fe400000006ff */
[C---:B---3--:R-:W-:Y:S02]  /*9750*/  LOP3.LUT R12, R2.reuse, 0xffff0000, RZ, 0xc0, !PT ;  /* 0xffff0000020c7812 */ /* 0x048fe400078ec0ff */
[----:B------:R-:W-:Y:S02]  /*9760*/  SHF.L.U32 R2, R2, 0x10, RZ ;  /* 0x0000001002027819 */ /* 0x000fe400000006ff */
[----:B----4-:R-:W-:Y:S01]  /*9770*/  LOP3.LUT R20, R6, 0xffff0000, RZ, 0xc0, !PT ;  /* 0xffff000006147812 */ /* 0x010fe200078ec0ff */
[-C--:B------:R-:W-:Y:S01]  /*9780*/  FMUL.FTZ R17, R9, R12.reuse ;  /* 0x0000000c09117220 */ /* 0x080fe20000410000 */
[----:B------:R-:W-:Y:S01]  /*9790*/  FMUL.FTZ R12, R10, R12 ;  /* 0x0000000c0a0c7220 */ /* 0x000fe20000410000 */
[C---:B------:R-:W-:Y:S01]  /*97a0*/  LOP3.LUT R16, R3.reuse, 0xffff0000, RZ, 0xc0, !PT ;  /* 0xffff000003107812 */ /* 0x040fe200078ec0ff */
[----:B------:R-:W-:-:S02]  /*97b0*/  IMAD.U32 R3, R3, 0x10000, RZ ;  /* 0x0001000003037824 */ /* 0x000fc400078e00ff */
[-C--:B------:R-:W-:Y:S01]  /*97c0*/  FFMA.FTZ R17, R10, R20.reuse, -R17 ;  /* 0x000000140a117223 */ /* 0x080fe20000010811 */
[----:B------:R-:W-:Y:S01]  /*97d0*/  FFMA.FTZ R12, R9, R20, R12 ;  /* 0x00000014090c7223 */ /* 0x000fe2000001000c */
[-C--:B------:R-:W-:Y:S01]  /*97e0*/  FMUL.FTZ R10, R24, R2.reuse ;  /* 0x00000002180a7220 */ /* 0x080fe20000410000 */
[----:B------:R-:W-:Y:S01]  /*97f0*/  FMUL.FTZ R9, R11, R2 ;  /* 0x000000020b097220 */ /* 0x000fe20000410000 */
[----:B------:R-:W-:Y:S01]  /*9800*/  LOP3.LUT R18, R7, 0xffff0000, RZ, 0xc0, !PT ;  /* 0xffff000007127812 */ /* 0x000fe200078ec0ff */
[-C--:B------:R-:W-:Y:S01]  /*9810*/  FMUL.FTZ R19, R13, R16.reuse ;  /* 0x000000100d137220 */ /* 0x080fe20000410000 */
[----:B------:R-:W-:Y:S01]  /*9820*/  SHF.L.U32 R6, R6, 0x10, RZ ;  /* 0x0000001006067819 */ /* 0x000fe200000006ff */
[-C--:B------:R-:W-:Y:S01]  /*9830*/  FMUL.FTZ R2, R26, R3.reuse ;  /* 0x000000031a027220 */ /* 0x080fe20000410000 */
[C---:B------:R-:W-:Y:S01]  /*9840*/  FMUL.FTZ R16, R14.reuse, R16 ;  /* 0x000000100e107220 */ /* 0x040fe20000410000 */
[----:B------:R-:W-:Y:S02]  /*9850*/  IMAD.U32 R7, R7, 0x10000, RZ ;  /* 0x0001000007077824 */ /* 0x000fe400078e00ff */
[----:B------:R-:W-:Y:S01]  /*9860*/  FMUL.FTZ R3, R15, R3 ;  /* 0x000000030f037220 */ /* 0x000fe20000410000 */
[-C--:B------:R-:W-:Y:S01]  /*9870*/  FFMA.FTZ R19, R14, R18.reuse, -R19 ;  /* 0x000000120e137223 */ /* 0x080fe20000010813 */
        /* <DEDUP_REMOVED lines=9> */
.L_x_5796:
[----:B------:R-:W-:Y:S05]  /*9910*/  BSYNC B0 ;  /* 0x0000000000007941 */ /* 0x000fea0003800000 */
.L_x_5795:
[----:B-----5:R1:W-:Y:S01]  /*9920*/  STS.128 [R187+0x1800], R24 ;  /* 0x00180018bb007388 */ /* 0x0203e20000000c00 */
[----:B------:R-:W-:Y:S05]  /*9930*/  BRA `(.L_x_5794) ;  /* 0x0000001c00747947 */ /* 0x000fea0003800000 */
.L_x_5781:
        /* <DEDUP_REMOVED lines=25> */
[----:B--2---:R-:W-:-:S03]  /*9ad0*/  LEA R14, P1, R12, UR8, 0x1 ;  /* 0x000000080c0e7c11 */ /* 0x004fc6000f8208ff */
[----:B------:R-:W2:Y:S01]  /*9ae0*/  LDG.E.128 R8, desc[UR6][R8.64] ;  /* 0x0000000608087981 */ /* 0x000ea2000c1e1d00 */
[----:B------:R-:W-:Y:S01]  /*9af0*/  LEA.HI.X R15, R12, UR9, R5, 0x1, P1 ;  /* 0x000000090c0f7c11 */ /* 0x000fe200088f0c05 */
[----:B------:R-:W-:Y:S01]  /*9b00*/  ULDC.64 UR8, c[0x0][0x358] ;  /* 0x0000d60000087ab9 */ /* 0x000fe20000000a00 */
[----:B------:R-:W-:-:S04]  /*9b10*/  IADD3 R16, P1, R3, R6, RZ ;  /* 0x0000000603107210 */ /* 0x000fc80007f3e0ff */
[----:B------:R-:W3:Y:S01]  /*9b20*/  LDG.E.128 R12, desc[UR6][R14.64] ;  /* 0x000000060e0c7981 */ /* 0x000ee2000c1e1d00 */
        /* <DEDUP_REMOVED lines=12> */
[C---:B--2---:R-:W-:Y:S01]  /*9bf0*/  IMAD.U32 R23, R8.reuse, 0x10000, RZ ;  /* 0x0001000008177824 */ /* 0x044fe200078e00ff */
[----:B------:R-:W-:Y:S01]  /*9c00*/  LOP3.LUT R22, R8, 0xffff0000, RZ, 0xc0, !PT ;  /* 0xffff000008167812 */ /* 0x000fe200078ec0ff */
[----:B------:R-:W-:Y:S01]  /*9c10*/  IMAD.U32 R33, R10, 0x10000, RZ ;  /* 0x000100000a217824 */ /* 0x000fe200078e00ff */
[C---:B------:R-:W-:Y:S02]  /*9c20*/  SHF.L.U32 R8, R9.reuse, 0x10, RZ ;  /* 0x0000001009087819 */ /* 0x040fe400000006ff */
[----:B------:R-:W-:Y:S02]  /*9c30*/  LOP3.LUT R34, R9, 0xffff0000, RZ, 0xc0, !PT ;  /* 0xffff000009227812 */ /* 0x000fe400078ec0ff */
[C---:B------:R-:W-:Y:S01]  /*9c40*/  SHF.L.U32 R9, R11.reuse, 0x10, RZ ;  /* 0x000000100b097819 */ /* 0x040fe200000006ff */
[----:B---3--:R-:W-:Y:S01]  /*9c50*/  IMAD.U32 R36, R12, 0x10000, RZ ;  /* 0x000100000c247824 */ /* 0x008fe200078e00ff */
        /* <DEDUP_REMOVED lines=17> */
[----:B------:R-:W-:Y:S01]  /*9d70*/  @!P0 FADD.FTZ R14, -R14, -RZ ;  /* 0x800000ff0e0e8221 */ /* 0x000fe20000010100 */
[----:B----4-:R-:W-:Y:S01]  /*9d80*/  SHF.L.U32 R11, R17, 0x10, RZ ;  /* 0x00000010110b7819 */ /* 0x010fe200000006ff */
[----:B------:R-:W-:Y:S01]  /*9d90*/  FMUL.FTZ R10, R10, R13 ;  /* 0x0000000d0a0a7220 */ /* 0x000fe20000410000 */
[----:B------:R-:W-:Y:S01]  /*9da0*/  FMUL.FTZ R9, R9, R12 ;  /* 0x0000000c09097220 */ /* 0x000fe20000410000 */
[C---:B------:R-:W-:Y:S01]  /*9db0*/  IMAD.U32 R13, R16.reuse, 0x10000, RZ ;  /* 0x00010000100d7824 */ /* 0x040fe200078e00ff */
[----:B------:R-:W-:Y:S01]  /*9dc0*/  LOP3.LUT R12, R16, 0xffff0000, RZ, 0xc0, !PT ;  /* 0xffff0000100c7812 */ /* 0x000fe200078ec0ff */
[----:B------:R-:W-:Y:S01]  /*9dd0*/  FMUL.FTZ R37, R37, R14 ;  /* 0x0000000e25257220 */ /* 0x000fe20000410000 */
        /* <DEDUP_REMOVED lines=21> */
.L_x_5800:
[----:B------:R-:W-:Y:S05]  /*9f30*/  BSYNC B0 ;  /* 0x0000000000007941 */ /* 0x000fea0003800000 */
.L_x_5799:
[----:B-----5:R3:W-:Y:S02]  /*9f40*/  STS.128 [R187], R20 ;  /* 0x00000014bb007388 */ /* 0x0207e40000000c00 */
.L_x_5798:
[----:B------:R-:W-:Y:S05]  /*9f50*/  BSYNC B1 ;  /* 0x0000000000017941 */ /* 0x000fea0003800000 */
.L_x_5797:
        /* <DEDUP_REMOVED lines=70> */
[----:B---3--:R-:W-:Y:S01]  /*a3c0*/  SHF.L.U32 R11, R17, 0x10, RZ ;  /* 0x00000010110b7819 */ /* 0x008fe200000006ff */
        /* <DEDUP_REMOVED lines=26> */
.L_x_5804:
[----:B------:R-:W-:Y:S05]  /*a570*/  BSYNC B0 ;  /* 0x0000000000007941 */ /* 0x000fea0003800000 */
.L_x_5803:
[----:B-----5:R1:W-:Y:S02]  /*a580*/  STS.128 [R187+0x800], R20 ;  /* 0x00080014bb007388 */ /* 0x0203e40000000c00 */
.L_x_5802:
[----:B------:R-:W-:Y:S05]  /*a590*/  BSYNC B1 ;  /* 0x0000000000017941 */ /* 0x000fea0003800000 */
.L_x_5801:
        /* <DEDUP_REMOVED lines=40> */
[----:B-1----:R-:W-:Y:S02]  /*a820*/  SHF.L.U32 R29, R21, 0x10, RZ ;  /* 0x00000010151d7819 */ /* 0x002fe400000006ff */
[----:B------:R-:W-:Y:S01]  /*a830*/  LOP3.LUT R21, R23, 0xffff0000, RZ, 0xc0, !PT ;  /* 0xffff000017157812 */ /* 0x000fe200078ec0ff */
[C---:B------:R-:W-:Y:S01]  /*a840*/  IMAD.U32 R24, R20.reuse, 0x10000, RZ ;  /* 0x0001000014187824 */ /* 0x040fe200078e00ff */
[----:B------:R-:W-:Y:S01]  /*a850*/  LOP3.LUT R20, R20, 0xffff0000, RZ, 0xc0, !PT ;  /* 0xffff000014147812 */ /* 0x000fe200078ec0ff */
[C---:B------:R-:W-:Y:S01]  /*a860*/  IMAD.U32 R28, R22.reuse, 0x10000, RZ ;  /* 0x00010000161c7824 */ /* 0x040fe200078e00ff */
[----:B------:R-:W-:Y:S02]  /*a870*/  LOP3.LUT R22, R22, 0xffff0000, RZ, 0xc0, !PT ;  /* 0xffff000016167812 */ /* 0x000fe400078ec0ff */
[----:B---3--:R-:W-:-:S02]  /*a880*/  SHF.L.U32 R30, R8, 0x10, RZ ;  /* 0x00000010081e7819 */ /* 0x008fc400000006ff */
[----:B------:R-:W-:Y:S01]  /*a890*/  LOP3.LUT R23, R8, 0xffff0000, RZ, 0xc0, !PT ;  /* 0xffff000008177812 */ /* 0x000fe200078ec0ff */
[C---:B------:R-:W-:Y:S01]  /*a8a0*/  IMAD.U32 R8, R9.reuse, 0x10000, RZ ;  /* 0x0001000009087824 */ /* 0x040fe200078e00ff */
[----:B------:R-:W-:Y:S01]  /*a8b0*/  LOP3.LUT R33, R9, 0xffff0000, RZ, 0xc0, !PT ;  /* 0xffff000009217812 */ /* 0x000fe200078ec0ff */
[C---:B------:R-:W-:Y:S01]  /*a8c0*/  IMAD.U32 R9, R11.reuse, 0x10000, RZ ;  /* 0x000100000b097824 */ /* 0x040fe200078e00ff */
[----:B------:R-:W-:Y:S02]  /*a8d0*/  LOP3.LUT R34, R11, 0xffff0000, RZ, 0xc0, !PT ;  /* 0xffff00000b227812 */ /* 0x000fe400078ec0ff */
[----:B------:R-:W-:Y:S01]  /*a8e0*/  SHF.L.U32 R32, R10, 0x10, RZ ;  /* 0x000000100a207819 */ /* 0x000fe200000006ff */
[C---:B--2---:R-:W-:Y:S01]  /*a8f0*/  IMAD.U32 R11, R13.reuse, 0x10000, RZ ;  /* 0x000100000d0b7824 */ /* 0x044fe200078e00ff */
[----:B------:R-:W-:Y:S02]  /*a900*/  LOP3.LUT R36, R13, 0xffff0000, RZ, 0xc0, !PT ;  /* 0xffff00000d247812 */ /* 0x000fe400078ec0ff */
[----:B------:R-:W-:-:S02]  /*a910*/  SHF.L.U32 R37, R14, 0x10, RZ ;  /* 0x000000100e257819 */ /* 0x000fc400000006ff */
[----:B------:R-:W-:Y:S01]  /*a920*/  LOP3.LUT R13, R14, 0xffff0000, RZ, 0xc0, !PT ;  /* 0xffff00000e0d7812 */ /* 0x000fe200078ec0ff */
[C---:B------:R-:W-:Y:S01]  /*a930*/  IMAD.U32 R14, R15.reuse, 0x10000, RZ ;  /* 0x000100000f0e7824 */ /* 0x040fe200078e00ff */
[----:B------:R-:W-:Y:S02]  /*a940*/  LOP3.LUT R15, R15, 0xffff0000, RZ, 0xc0, !PT ;  /* 0xffff00000f0f7812 */ /* 0x000fe400078ec0ff */
[----:B------:R-:W-:Y:S01]  /*a950*/  SHF.L.U32 R35, R12, 0x10, RZ ;  /* 0x000000100c237819 */ /* 0x000fe200000006ff */
        /* <DEDUP_REMOVED lines=9> */
[----:B----4-:R-:W-:-:S02]  /*a9f0*/  IMAD.U32 R9, R17, 0x10000, RZ ;  /* 0x0001000011097824 */ /* 0x010fc400078e00ff */
[----:B------:R-:W-:Y:S01]  /*aa00*/  FMUL.FTZ R8, R8, R11 ;  /* 0x0000000b08087220 */ /* 0x000fe20000410000 */
[----:B------:R-:W-:Y:S01]  /*aa10*/  FMUL.FTZ R13, R10, R13 ;  /* 0x0000000d0a0d7220 */ /* 0x000fe20000410000 */
[----:B------:R-:W-:Y:S01]  /*aa20*/  LOP3.LUT R17, R17, 0xffff0000, RZ, 0xc0, !PT ;  /* 0xffff000011117812 */ /* 0x000fe200078ec0ff */
[----:B------:R-:W-:Y:S01]  /*aa30*/  @!P0 FADD.FTZ R35, -R35, -RZ ;  /* 0x800000ff23238221 */ /* 0x000fe20000010100 */
[----:B------:R-:W-:Y:S01]  /*aa40*/  FMUL.FTZ R36, R33, R36 ;  /* 0x0000002421247220 */ /* 0x000fe20000410000 */
[----:B------:R-:W-:Y:S01]  /*aa50*/  @!P0 FADD.FTZ R37, -R37, -RZ ;  /* 0x800000ff25258221 */ /* 0x000fe20000010100 */
[----:B------:R-:W-:Y:S01]  /*aa60*/  FMUL.FTZ R34, R34, R15 ;  /* 0x0000000f22227220 */ /* 0x000fe20000410000 */
[C---:B------:R-:W-:Y:S02]  /*aa70*/  SHF.L.U32 R11, R16.reuse, 0x10, RZ ;  /* 0x00000010100b7819 */ /* 0x040fe400000006ff */
[----:B------:R-:W-:Y:S01]  /*aa80*/  LOP3.LUT R10, R16, 0xffff0000, RZ, 0xc0, !PT ;  /* 0xffff0000100a7812 */ /* 0x000fe200078ec0ff */
[----:B------:R-:W-:Y:S01]  /*aa90*/  FMUL.FTZ R23, R23, R12 ;  /* 0x0000000c17177220 */ /* 0x000fe20000410000 */
[----:B------:R-:W-:-:S02]  /*aaa0*/  SHF.L.U32 R16, R18, 0x10, RZ ;  /* 0x0000001012107819 */ /* 0x000fc400000006ff */
[----:B------:R-:W-:Y:S01]  /*aab0*/  LOP3.LUT R15, R18, 0xffff0000, RZ, 0xc0, !PT ;  /* 0xffff0000120f7812 */ /* 0x000fe200078ec0ff */
[C---:B------:R-:W-:Y:S01]  /*aac0*/  IMAD.U32 R12, R19.reuse, 0x10000, RZ ;  /* 0x00010000130c7824 */ /* 0x040fe200078e00ff */
[----:B------:R-:W-:Y:S01]  /*aad0*/  LOP3.LUT R18, R19, 0xffff0000, RZ, 0xc0, !PT ;  /* 0xffff000013127812 */ /* 0x000fe200078ec0ff */
[----:B------:R-:W-:Y:S01]  /*aae0*/  FMUL.FTZ R35, R30, R35 ;  /* 0x000000231e237220 */ /* 0x000fe20000410000 */
        /* <DEDUP_REMOVED lines=13> */
[----:B------:R-:W-:Y:S02]  /*abc0*/  MOV R21, R3 ;  /* 0x0000000300157202 */ /* 0x000fe40000000f00 */
.L_x_5808:
[----:B------:R-:W-:Y:S05]  /*abd0*/  BSYNC B0 ;  /* 0x0000000000007941 */ /* 0x000fea0003800000 */
.L_x_5807:
[----:B-----5:R3:W-:Y:S02]  /*abe0*/  STS.128 [R187+0x1000], R20 ;  /* 0x00100014bb007388 */ /* 0x0207e40000000c00 */
.L_x_5806:
[----:B------:R-:W-:Y:S05]  /*abf0*/  BSYNC B1 ;  /* 0x0000000000017941 */ /* 0x000fea0003800000 */
.L_x_5805:
        /* <DEDUP_REMOVED lines=36> */
[----:B------:R-:W-:-:S04]  /*ae40*/  LEA R24, P1, R6, UR8, 0x1 ;  /* 0x0000000806187c11 */ /* 0x000fc8000f8208ff */
[----:B------:R-:W-:-:S06]  /*ae50*/  LEA.HI.X R25, R6, UR9, R7, 0x1, P1 ;  /* 0x0000000906197c11 */ /* 0x000fcc00088f0c07 */
[----:B--2---:R-:W2:Y:S01]  /*ae60*/  LDG.E.128 R24, desc[UR6][R24.64] ;  /* 0x0000000618187981 */ /* 0x004ea2000c1e1d00 */
[C---:B-----5:R-:W-:Y:S01]  /*ae70*/  IMAD.U32 R6, R12.reuse, 0x10000, RZ ;  /* 0x000100000c067824 */ /* 0x060fe200078e00ff */
[----:B------:R-:W-:Y:S01]  /*ae80*/  LOP3.LUT R3, R12, 0xffff0000, RZ, 0xc0, !PT ;  /* 0xffff00000c037812 */ /* 0x000fe200078ec0ff */
[C---:B------:R-:W-:Y:S01]  /*ae90*/  IMAD.U32 R12, R13.reuse, 0x10000, RZ ;  /* 0x000100000d0c7824 */ /* 0x040fe200078e00ff */
[----:B------:R-:W-:Y:S02]  /*aea0*/  LOP3.LUT R2, R13, 0xffff0000, RZ, 0xc0, !PT ;  /* 0xffff00000d027812 */ /* 0x000fe400078ec0ff */
[C---:B------:R-:W-:Y:S02]  /*aeb0*/  SHF.L.U32 R10, R14.reuse, 0x10, RZ ;  /* 0x000000100e0a7819 */ /* 0x040fe400000006ff */
[----:B------:R-:W-:Y:S02]  /*aec0*/  LOP3.LUT R9, R14, 0xffff0000, RZ, 0xc0, !PT ;  /* 0xffff00000e097812 */ /* 0x000fe400078ec0ff */
[C---:B------:R-:W-:Y:S01]  /*aed0*/  LOP3.LUT R7, R15.reuse, 0xffff0000, RZ, 0xc0, !PT ;  /* 0xffff00000f077812 */ /* 0x040fe200078ec0ff */
[----:B------:R-:W-:Y:S01]  /*aee0*/  IMAD.U32 R15, R15, 0x10000, RZ ;  /* 0x000100000f0f7824 */ /* 0x000fe200078e00ff */
[C---:B----4-:R-:W-:Y:S01]  /*aef0*/  SHF.L.U32 R11, R17.reuse, 0x10, RZ ;  /* 0x00000010110b7819 */ /* 0x050fe200000006ff */
[----:B------:R-:W-:Y:S01]  /*af00*/  IMAD.U32 R28, R18, 0x10000, RZ ;  /* 0x00010000121c7824 */ /* 0x000fe200078e00ff */
[----:B------:R-:W-:Y:S01]  /*af10*/  LOP3.LUT R29, R17, 0xffff0000, RZ, 0xc0, !PT ;  /* 0xffff0000111d7812 */ /* 0x000fe200078ec0ff */
[----:B------:R-:W-:Y:S01]  /*af20*/  IMAD.U32 R14, R16, 0x10000, RZ ;  /* 0x00010000100e7824 */ /* 0x000fe200078e00ff */
[----:B------:R-:W-:-:S02]  /*af30*/  LOP3.LUT R17, R18, 0xffff0000, RZ, 0xc0, !PT ;  /* 0xffff000012117812 */ /* 0x000fc400078ec0ff */
[----:B------:R-:W-:Y:S01]  /*af40*/  LOP3.LUT R13, R16, 0xffff0000, RZ, 0xc0, !PT ;  /* 0xffff0000100d7812 */ /* 0x000fe200078ec0ff */
[C---:B------:R-:W-:Y:S01]  /*af50*/  IMAD.U32 R16, R19.reuse, 0x10000, RZ ;  /* 0x0001000013107824 */ /* 0x040fe200078e00ff */
[----:B------:R-:W-:Y:S01]  /*af60*/  LOP3.LUT R30, R19, 0xffff0000, RZ, 0xc0, !PT ;  /* 0xffff0000131e7812 */ /* 0x000fe200078ec0ff */
[C---:B---3--:R-:W-:Y:S01]  /*af70*/  IMAD.U32 R18, R21.reuse, 0x10000, RZ ;  /* 0x0001000015127824 */ /* 0x048fe200078e00ff */
[----:B------:R-:W-:Y:S01]  /*af80*/  LOP3.LUT R32, R21, 0xffff0000, RZ, 0xc0, !PT ;  /* 0xffff000015207812 */ /* 0x000fe200078ec0ff */
[----:B------:R-:W-:Y:S01]  /*af90*/  IMAD.U32 R31, R22, 0x10000, RZ ;  /* 0x00010000161f7824 */ /* 0x000fe200078e00ff */
[----:B------:R-:W-:Y:S02]  /*afa0*/  SHF.L.U32 R21, R23, 0x10, RZ ;  /* 0x0000001017157819 */ /* 0x000fe400000006ff */
[----:B------:R-:W-:Y:S02]  /*afb0*/  SHF.L.U32 R19, R20, 0x10, RZ ;  /* 0x0000001014137819 */ /* 0x000fe400000006ff */
[----:B------:R-:W-:-:S02]  /*afc0*/  LOP3.LUT R22, R22, 0xffff0000, RZ, 0xc0, !PT ;  /* 0xffff000016167812 */ /* 0x000fc400078ec0ff */
[----:B------:R-:W-:Y:S02]  /*afd0*/  LOP3.LUT R23, R23, 0xffff0000, RZ, 0xc0, !PT ;  /* 0xffff000017177812 */ /* 0x000fe400078ec0ff */
        /* <DEDUP_REMOVED lines=20> */
[C---:B------:R-:W-:Y:S01]  /*b120*/  SHF.L.U32 R13, R25.reuse, 0x10, RZ ;  /* 0x00000010190d7819 */ /* 0x040fe200000006ff */
[----:B------:R-:W-:Y:S01]  /*b130*/  FMUL.FTZ R31, R28, R31 ;  /* 0x0000001f1c1f7220 */ /* 0x000fe20000410000 */
[----:B------:R-:W-:-:S02]  /*b140*/  LOP3.LUT R24, R25, 0xffff0000, RZ, 0xc0, !PT ;  /* 0xffff000019187812 */ /* 0x000fc400078ec0ff */
[C---:B------:R-:W-:Y:S02]  /*b150*/  SHF.L.U32 R18, R27.reuse, 0x10, RZ ;  /* 0x000000101b127819 */ /* 0x040fe400000006ff */
        /* <DEDUP_REMOVED lines=13> */
.L_x_5810:
[----:B------:R-:W-:Y:S05]  /*b230*/  BSYNC B0 ;  /* 0x0000000000007941 */ /* 0x000fea0003800000 */
.L_x_5809:
[----:B-----5:R1:W-:Y:S01]  /*b240*/  STS.128 [R187+0x1800], R12 ;  /* 0x0018000cbb007388 */ /* 0x0203e20000000c00 */
[----:B------:R-:W-:Y:S05]  /*b250*/  BRA `(.L_x_5794) ;  /* 0x00000004002c7947 */ /* 0x000fea0003800000 */
.L_x_5780:
[----:B---3--:R-:W1:Y:S01]  /*b260*/  S2R R4, SR_CTAID.X ;  /* 0x0000000000047919 */ /* 0x008e620000002500 */
[C---:B------:R-:W-:Y:S01]  /*b270*/  VIADD R5, R126.reuse, 0x10 ;  /* 0x000000107e057836 */ /* 0x040fe20000000000 */
        /* <DEDUP_REMOVED lines=20> */
.L_x_5812:
[----:B------:R-:W-:Y:S05]  /*b3c0*/  BSYNC B0 ;  /* 0x0000000000007941 */ /* 0x000fea0003800000 */
.L_x_5811:
        /* <DEDUP_REMOVED lines=16> */
.L_x_5814:
[----:B------:R-:W-:Y:S05]  /*b4d0*/  BSYNC B0 ;  /* 0x0000000000007941 */ /* 0x000fea0003800000 */
.L_x_5813:
        /* <DEDUP_REMOVED lines=16> */
.L_x_5816:
[----:B------:R-:W-:Y:S05]  /*b5e0*/  BSYNC B0 ;  /* 0x0000000000007941 */ /* 0x000fea0003800000 */
.L_x_5815:
        /* <DEDUP_REMOVED lines=18> */
.L_x_5794:
[----:B------:R-:W-:Y:S05]  /*b710*/  BSYNC B2 ;  /* 0x0000000000027941 */ /* 0x000fea0003800000 */
.L_x_5779:
        /* <DEDUP_REMOVED lines=26> */
.L_x_5818:
[----:B------:R-:W-:Y:S05]  /*b8c0*/  BSYNC B0 ;  /* 0x0000000000007941 */ /* 0x000fea0003800000 */
.L_x_5817:
        /* <DEDUP_REMOVED lines=14> */
.L_x_5820:
[----:B------:R-:W-:Y:S05]  /*b9b0*/  BSYNC B0 ;  /* 0x0000000000007941 */ /* 0x000fea0003800000 */
.L_x_5819:
        /* <DEDUP_REMOVED lines=14> */
.L_x_5822:
[----:B------:R-:W-:Y:S05]  /*baa0*/  BSYNC B0 ;  /* 0x0000000000007941 */ /* 0x000fea0003800000 */
.L_x_5821:
        /* <DEDUP_REMOVED lines=14> */
.L_x_5824:
[----:B------:R-:W-:Y:S05]  /*bb90*/  BSYNC B0 ;  /* 0x0000000000007941 */ /* 0x000fea0003800000 */
.L_x_5823:
        /* <DEDUP_REMOVED lines=13> */
.L_x_5826:
[----:B------:R-:W-:Y:S05]  /*bc70*/  BSYNC B0 ;  /* 0x0000000000007941 */ /* 0x000fea0003800000 */
.L_x_5825:
        /* <DEDUP_REMOVED lines=14> */
.L_x_5828:
[----:B------:R-:W-:Y:S05]  /*bd60*/  BSYNC B0 ;  /* 0x0000000000007941 */ /* 0x000fea0003800000 */
.L_x_5827:
        /* <DEDUP_REMOVED lines=14> */
.L_x_5830:
[----:B------:R-:W-:Y:S05]  /*be50*/  BSYNC B0 ;  /* 0x0000000000007941 */ /* 0x000fea0003800000 */
.L_x_5829:
        /* <DEDUP_REMOVED lines=14> */
.L_x_5832:
[----:B------:R-:W-:Y:S05]  /*bf40*/  BSYNC B0 ;  /* 0x0000000000007941 */ /* 0x000fea0003800000 */
.L_x_5831:
[----:B------:R-:W0:Y:S01]  /*bf50*/  LDGDEPBAR ;  /* 0x00000000000079af */ /* 0x000e220000000000 */
[-C--:B------:R-:W-:Y:S01]  /*bf60*/  ISETP.GE.AND P0, PT, R126, R9.reuse, PT ;  /* 0x000000097e00720c */ /* 0x080fe20003f06270 */
[----:B------:R-:W-:Y:S01]  /*bf70*/  ULDC.64 UR10, c[0x0][0x220] ;  /* 0x00008800000a7ab9 */ /* 0x000fe20000000a00 */
[----:B------:R-:W-:Y:S01]  /*bf80*/  SHF.R.S32.HI R78, RZ, 0x1f, R77 ;  /* 0x0000001fff4e7819 */ /* 0x000fe2000001144d */
[----:B------:R-:W-:Y:S01]  /*bf90*/  BSSY B0, `(.L_x_5833) ;  /* 0x000001c000007945 */ /* 0x000fe20003800000 */
[----:B------:R-:W-:Y:S02]  /*bfa0*/  ISETP.GE.AND P3, PT, R0, R9, PT ;  /* 0x000000090000720c */ /* 0x000fe40003f66270 */
[CC--:B------:R-:W-:Y:S02]  /*bfb0*/  LEA.HI R0, R78.reuse, R77.reuse, RZ, 0x4 ;  /* 0x0000004d4e007211 */ /* 0x0c0fe400078f20ff */
[----:B----4-:R-:W-:Y:S02]  /*bfc0*/  LEA.HI R6, R78, R77, RZ, 0x3 ;  /* 0x0000004d4e067211 */ /* 0x010fe400078f18ff */
[----:B------:R-:W-:-:S02]  /*bfd0*/  LEA R156, P1, R118, UR10, 0x1 ;  /* 0x0000000a769c7c11 */ /* 0x000fc4000f8208ff */
[----:B------:R-:W-:Y:S02]  /*bfe0*/  SHF.R.S32.HI R173, RZ, 0x4, R0 ;  /* 0x00000004ffad7819 */ /* 0x000fe40000011400 */
[----:B------:R-:W-:Y:S02]  /*bff0*/  LOP3.LUT R6, R6, 0xfffffff8, RZ, 0xc0, !PT ;  /* 0xfffffff806067812 */ /* 0x000fe400078ec0ff */
[----:B------:R-:W-:Y:S02]  /*c000*/  ISETP.GE.AND P2, PT, R5, R9, PT ;  /* 0x000000090500720c */ /* 0x000fe40003f46270 */
[----:B------:R-:W-:Y:S01]  /*c010*/  LEA.HI R5, R0, R173, RZ, 0x1 ;  /* 0x000000ad00057211 */ /* 0x000fe200078f08ff */
[----:B------:R-:W-:Y:S01]  /*c020*/  IMAD.IADD R0, R77, 0x1, -R6 ;  /* 0x000000014d007824 */ /* 0x000fe200078e0a06 */
[----:B------:R-:W-:Y:S02]  /*c030*/  LEA.HI.X R157, R118, UR11, R121, 0x1, P1 ;  /* 0x0000000b769d7c11 */ /* 0x000fe400088f0c79 */
[----:B------:R-:W-:Y:S01]  /*c040*/  ISETP.GE.AND P1, PT, R12, R9, PT ;  /* 0x000000090c00720c */ /* 0x000fe20003f26270 */
[----:B------:R-:W-:-:S04]  /*c050*/  DEPBAR.LE SB0, 0x0 ;  /* 0x000080000000791a */ /* 0x000fc80000000000 */
[----:B------:R-:W-:Y:S01]  /*c060*/  BAR.SYNC.DEFER_BLOCKING 0x0 ;  /* 0x0000000000007b1d */ /* 0x000fe20000010000 */
[----:B------:R-:W-:Y:S02]  /*c070*/  LOP3.LUT R6, R5, 0xfffffffe, RZ, 0xc0, !PT ;  /* 0xfffffffe05067812 */ /* 0x000fe400078ec0ff */
[-C--:B------:R-:W-:Y:S02]  /*c080*/  ISETP.GE.AND P4, PT, R8, R9.reuse, PT ;  /* 0x000000090800720c */ /* 0x080fe40003f86270 */
[----:B------:R-:W-:Y:S02]  /*c090*/  ISETP.GE.AND P6, PT, R14, R9, PT ;  /* 0x000000090e00720c */ /* 0x000fe40003fc6270 */
[----:B------:R-:W-:Y:S01]  /*c0a0*/  P2R R5, PR, RZ, 0x2 ;  /* 0x00000002ff057803 */ /* 0x000fe20000000000 */
[----:B------:R4:W-:Y:S01]  /*c0b0*/  @P0 STS.128 [R187+0x6000], RZ ;  /* 0x006000ffbb000388 */ /* 0x0009e20000000c00 */
[----:B------:R-:W-:Y:S09]  /*c0c0*/  @P0 BRA `(.L_x_5834) ;  /* 0x0000000000200947 */ /* 0x000ff20003800000 */
        /* <DEDUP_REMOVED lines=8> */
.L_x_5834:
[----:B------:R-:W-:Y:S05]  /*c150*/  BSYNC B0 ;  /* 0x0000000000007941 */ /* 0x000fea0003800000 */
.L_x_5833:
[----:B------:R1:W-:Y:S01]  /*c160*/  @P2 STS.128 [R187+0x6800], RZ ;  /* 0x006800ffbb002388 */ /* 0x0003e20000000c00 */
[----:B------:R-:W-:Y:S01]  /*c170*/  IMAD.IADD R173, R173, 0x1, -R6 ;  /* 0x00000001adad7824 */ /* 0x000fe200078e0a06 */
[----:B------:R-:W-:Y:S01]  /*c180*/  LEA.HI R78, R78, R77, RZ, 0x5 ;  /* 0x0000004d4e4e7211 */ /* 0x000fe200078f28ff */
[----:B------:R-:W-:Y:S01]  /*c190*/  IMAD.SHL.U32 R11, R0, 0x40, RZ ;  /* 0x00000040000b7824 */ /* 0x000fe200078e00ff */
[----:B------:R-:W-:Y:S01]  /*c1a0*/  BSSY B0, `(.L_x_5835) ;  /* 0x000001c000007945 */ /* 0x000fe20003800000 */
[----:B------:R-:W-:Y:S01]  /*c1b0*/  IMAD.SHL.U32 R8, R54, 0x40, RZ ;  /* 0x0000004036087824 */ /* 0x000fe200078e00ff */
[----:B------:R-:W-:Y:S01]  /*c1c0*/  ISETP.GE.AND P5, PT, R10, R9, PT ;  /* 0x000000090a00720c */ /* 0x000fe20003fa6270 */
[----:B------:R-:W-:Y:S01]  /*c1d0*/  IMAD.SHL.U32 R76, R55, 0x40, RZ ;  /* 0x00000040374c7824 */ /* 0x000fe200078e00ff */
[----:B------:R-:W-:Y:S01]  /*c1e0*/  LOP3.LUT R11, R11, 0x1c0, RZ, 0xc0, !PT ;  /* 0x000001c00b0b7812 */ /* 0x000fe200078ec0ff */
[----:B------:R-:W-:Y:S01]  /*c1f0*/  IMAD.SHL.U32 R6, R126, 0x8, RZ ;  /* 0x000000087e067824 */ /* 0x000fe200078e00ff */
[----:B------:R-:W-:Y:S01]  /*c200*/  LOP3.LUT R8, R8, 0x1c0, RZ, 0xc0, !PT ;  /* 0x000001c008087812 */ /* 0x000fe200078ec0ff */
[----:B------:R-:W-:Y:S01]  /*c210*/  IMAD.SHL.U32 R7, R173, 0x8, RZ ;  /* 0x00000008ad077824 */ /* 0x000fe200078e00ff */
[----:B------:R-:W-:-:S02]  /*c220*/  LOP3.LUT R76, R76, 0xfffffe00, RZ, 0xc0, !PT ;  /* 0xfffffe004c4c7812 */ /* 0x000fc400078ec0ff */
        /* <DEDUP_REMOVED lines=19> */
.L_x_5836:
[----:B------:R-:W-:Y:S05]  /*c360*/  BSYNC B0 ;  /* 0x0000000000007941 */ /* 0x000fea0003800000 */
.L_x_5835:
        /* <DEDUP_REMOVED lines=19> */
.L_x_5838:
[----:B------:R-:W-:Y:S05]  /*c4a0*/  BSYNC B0 ;  /* 0x0000000000007941 */ /* 0x000fea0003800000 */
.L_x_5837:
        /* <DEDUP_REMOVED lines=8> */
[----:B-1----:R-:W-:-:S04]  /*c530*/  IMAD.WIDE.U32 R10, R8, 0x60, R156 ;  /* 0x00000060080a7825 */ /* 0x002fc800078e009c */
[----:B------:R-:W-:-:S05]  /*c540*/  IMAD R9, R9, 0x60, RZ ;  /* 0x0000006009097824 */ /* 0x000fca00078e02ff */
[----:B------:R-:W-:-:S05]  /*c550*/  IADD3 R11, R9, R11, RZ ;  /* 0x0000000b090b7210 */ /* 0x000fca0007ffe0ff */
[----:B------:R-:W-:Y:S01]  /*c560*/  @!PT LDS RZ, [RZ] ;  /* 0x00000000fffff984 */ /* 0x000fe20000000800 */
[----:B------:R-:W-:Y:S01]  /*c570*/  @!PT LDS RZ, [RZ] ;  /* 0x00000000fffff984 */ /* 0x000fe20000000800 */
[----:B------:R-:W-:Y:S01]  /*c580*/  @!PT LDS RZ, [RZ] ;  /* 0x00000000fffff984 */ /* 0x000fe20000000800 */
[----:B------:R1:W-:Y:S02]  /*c590*/  LDGSTS.E.BYPASS.LTC128B.128 [R187+0x7800], desc[UR6][R10.64] ;  /* 0x078000000abb7fae */ /* 0x0003e4000b901d46 */
.L_x_5840:
[----:B------:R-:W-:Y:S05]  /*c5a0*/  BSYNC B0 ;  /* 0x0000000000007941 */ /* 0x000fea0003800000 */
.L_x_5839:
        /* <DEDUP_REMOVED lines=14> */
.L_x_5842:
[----:B------:R-:W-:Y:S05]  /*c690*/  BSYNC B0 ;  /* 0x0000000000007941 */ /* 0x000fea0003800000 */
.L_x_5841:
        /* <DEDUP_REMOVED lines=16> */
.L_x_5844:
[----:B------:R-:W-:Y:S05]  /*c7a0*/  BSYNC B0 ;  /* 0x0000000000007941 */ /* 0x000fea0003800000 */
.L_x_5843:
        /* <DEDUP_REMOVED lines=15> */
.L_x_5846:
[----:B------:R-:W-:Y:S05]  /*c8a0*/  BSYNC B0 ;  /* 0x0000000000007941 */ /* 0x000fea0003800000 */
.L_x_5845:
        /* <DEDUP_REMOVED lines=15> */
.L_x_5848:
[----:B------:R-:W-:Y:S05]  /*c9a0*/  BSYNC B0 ;  /* 0x0000000000007941 */ /* 0x000fea0003800000 */
.L_x_5847:
[----:B------:R-:W-:Y:S01]  /*c9b0*/  LDSM.16.M88.4 R20, [R174] ;  /* 0x00000000ae14783b */ /* 0x000fe20000000200 */
[----:B------:R-:W-:Y:S01]  /*c9c0*/  R2P PR, R0, 0x6 ;  /* 0x0000000600007804 */ /* 0x000fe20000000000 */
[----:B------:R-:W-:Y:S01]  /*c9d0*/  IMAD.MOV.U32 R0, RZ, RZ, 0x20 ;  /* 0x00000020ff007424 */ /* 0x000fe200078e00ff */
[----:B------:R-:W-:Y:S01]  /*c9e0*/  LOP3.LUT P0, RZ, R54, 0x2, RZ, 0xc0, !PT ;  /* 0x0000000236ff7812 */ /* 0x000fe2000780c0ff */
[----:B------:R-:W5:Y:S01]  /*c9f0*/  LDSM.16.M88.4 R60, [R173+0x2000] ;  /* 0x00200000ad3c783b */ /* 0x000f620000000200 */
[----:B------:R-:W-:Y:S01]  /*ca00*/  IMAD.MOV.U32 R5, RZ, RZ, 0x40 ;  /* 0x00000040ff057424 */ /* 0x000fe200078e00ff */
[----:B------:R-:W-:Y:S01]  /*ca10*/  ULDC.64 UR14, c[0x0][0x398] ;  /* 0x0000e600000e7ab9 */ /* 0x000fe20000000a00 */
[C---:B------:R-:W-:Y:S01]  /*ca20*/  SEL R3, R0.reuse, 0xffffffe0, !P0 ;  /* 0xffffffe000037807 */ /* 0x040fe20004000000 */
[----:B------:R-:W2:Y:S01]  /*ca30*/  LDSM.16.M88.4 R28, [R173+0x2800] ;  /* 0x00280000ad1c783b */ /* 0x000ea20000000200 */
[----:B------:R-:W-:Y:S01]  /*ca40*/  SEL R0, R0, 0xffffffe0, !P1 ;  /* 0xffffffe000007807 */ /* 0x000fe20004800000 */
[C---:B------:R-:W-:Y:S01]  /*ca50*/  VIADD R6, R173.reuse, 0x2000 ;  /* 0x00002000ad067836 */ /* 0x040fe20000000000 */
[----:B------:R-:W-:Y:S01]  /*ca60*/  LOP3.LUT P0, RZ, R54, 0x4, RZ, 0xc0, !PT ;  /* 0x0000000436ff7812 */ /* 0x000fe2000780c0ff */
[----:B------:R-:W-:Y:S01]  /*ca70*/  IMAD.IADD R172, R174, 0x1, R3 ;  /* 0x00000001aeac7824 */ /* 0x000fe200078e0203 */
[----:B------:R-:W-:Y:S01]  /*ca80*/  LDSM.16.M88.4 R48, [R173+0x3000] ;  /* 0x00300000ad30783b */ /* 0x000fe20000000200 */
[----:B------:R-:W-:Y:S01]  /*ca90*/  IMAD.IADD R167, R173, 0x1, R0 ;  /* 0x00000001ada77824 */ /* 0x000fe200078e0200 */
[----:B------:R-:W-:Y:S01]  /*caa0*/  SEL R5, R5, 0xffffffc0, !P0 ;  /* 0xffffffc005057807 */ /* 0x000fe20004000000 */
[----:B------:R-:W-:Y:S01]  /*cab0*/  VIADD R170, R173, 0x2040 ;  /* 0x00002040adaa7836 */ /* 0x000fe20000000000 */
[----:B-1----:R-:W-:Y:S01]  /*cac0*/  LDSM.16.M88.4 R8, [R172] ;  /* 0x00000000ac08783b */ /* 0x002fe20000000200 */
[----:B------:R-:W-:Y:S01]  /*cad0*/  @P2 VIADD R170, R6, 0xffffffc0 ;  /* 0xffffffc006aa2836 */ /* 0x000fe20000000000 */
[----:B------:R-:W-:Y:S01]  /*cae0*/  LOP3.LUT R78, R78, 0xffffffe0, RZ, 0xc0, !PT ;  /* 0xffffffe04e4e7812 */ /* 0x000fe200078ec0ff */
[----:B------:R-:W-:Y:S01]  /*caf0*/  IMAD.IADD R171, R174, 0x1, R5 ;  /* 0x00000001aeab7824 */ /* 0x000fe200078e0205 */
[----:B------:R-:W1:Y:S01]  /*cb00*/  LDSM.16.M88.4 R44, [R167+0x2000] ;  /* 0x00200000a72c783b */ /* 0x000e620000000200 */
[----:B------:R-:W-:-:S02]  /*cb10*/  IMAD.IADD R102, R0, 0x1, R170 ;  /* 0x0000000100667824 */ /* 0x000fc400078e02aa */
[----:B------:R-:W-:Y:S01]  /*cb20*/  IMAD.IADD R169, R3, 0x1, R171 ;  /* 0x0000000103a97824 */ /* 0x000fe200078e02ab */
[----:B------:R-:W-:Y:S01]  /*cb30*/  LDSM.16.M88.4 R12, [R171] ;  /* 0x00000000ab0c783b */ /* 0x000fe20000000200 */
[----:B------:R-:W-:Y:S01]  /*cb40*/  IMAD R55, R4, 0x4, R55 ;  /* 0x0000000404377824 */ /* 0x000fe200078e0237 */
[----:B------:R-:W-:Y:S01]  /*cb50*/  LOP3.LUT R4, R7, R76, RZ, 0xfc, !PT ;  /* 0x0000004c07047212 */ /* 0x000fe200078efcff */
[C---:B------:R-:W-:Y:S01]  /*cb60*/  VIADD R163, R170.reuse, 0x800 ;  /* 0x00000800aaa37836 */ /* 0x040fe20000000000 */
[----:B------:R-:W-:Y:S01]  /*cb70*/  LDSM.16.M88.4 R36, [R170] ;  /* 0x00000000aa24783b */ /* 0x000fe20000000200 */
[C---:B------:R-:W-:Y:S02]  /*cb80*/  VIADD R162, R170.reuse, 0x1000 ;  /* 0x00001000aaa27836 */ /* 0x040fe40000000000 */
[C---:B------:R-:W-:Y:S01]  /*cb90*/  VIADD R161, R170.reuse, 0x1800 ;  /* 0x00001800aaa17836 */ /* 0x040fe20000000000 */
[----:B------:R-:W3:Y:S01]  /*cba0*/  LDSM.16.M88.4 R56, [R167+0x2800] ;  /* 0x00280000a738783b */ /* 0x000ee20000000200 */
[----:B------:R-:W-:-:S02]  /*cbb0*/  VIADD R160, R170, 0x2000 ;  /* 0x00002000aaa07836 */ /* 0x000fc40000000000 */
[C---:B------:R-:W-:Y:S01]  /*cbc0*/  VIADD R107, R170.reuse, 0x2800 ;  /* 0x00002800aa6b7836 */ /* 0x040fe20000000000 */
[----:B------:R-:W-:Y:S01]  /*cbd0*/  LDSM.16.M88.4 R16, [R169] ;  /* 0x00000000a910783b */ /* 0x000fe20000000200 */
[C---:B------:R-:W-:Y:S02]  /*cbe0*/  VIADD R106, R170.reuse, 0x3000 ;  /* 0x00003000aa6a7836 */ /* 0x040fe40000000000 */
[----:B------:R-:W-:Y:S01]  /*cbf0*/  VIADD R104, R170, 0x3800 ;  /* 0x00003800aa687836 */ /* 0x000fe20000000000 */
[----:B------:R-:W4:Y:S01]  /*cc00*/  LDSM.16.M88.4 R40, [R102] ;  /* 0x000000006628783b */ /* 0x000f220000000200 */
[C---:B-----5:R-:W-:Y:S03]  /*cc10*/  HMMA.16816.F32.BF16 R32, R20.reuse, R60, RZ ;  /* 0x0000003c1420723c */ /* 0x060fe600000418ff */
[----:B------:R-:W-:Y:S04]  /*cc20*/  LDSM.16.M88.4 R72, [R167+0x3000] ;  /* 0x00300000a748783b */ /* 0x000fe80000000200 */
[----:B------:R-:W-:Y:S01]  /*cc30*/  LDSM.16.M88.4 R68, [R102+0x800] ;  /* 0x000800006644783b */ /* 0x000fe20000000200 */
[C---:B------:R-:W-:Y:S03]  /*cc40*/  HMMA.16816.F32.BF16 R60, R20.reuse, R62, RZ ;  /* 0x0000003e143c723c */ /* 0x040fe600000418ff */
[----:B------:R-:W-:Y:S03]  /*cc50*/  LDSM.16.M88.4 R64, [R173+0x3800] ;  /* 0x00380000ad40783b */ /* 0x000fe60000000200 */
[C---:B--2---:R-:W-:Y:S01]  /*cc60*/  HMMA.16816.F32.BF16 R24, R20.reuse, R28, RZ ;  /* 0x0000001c1418723c */ /* 0x044fe200000418ff */
[----:B------:R-:W0:Y:S05]  /*cc70*/  LDGDEPBAR ;  /* 0x00000000000079af */ /* 0x000e2a0000000000 */
[----:B------:R-:W-:Y:S06]  /*cc80*/  HMMA.16816.F32.BF16 R28, R20, R30, RZ ;  /* 0x0000001e141c723c */ /* 0x000fec00000418ff */
[C---:B-1----:R-:W-:Y:S06]  /*cc90*/  HMMA.16816.F32.BF16 R32, R8.reuse, R44, R32 ;  /* 0x0000002c0820723c */ /* 0x042fec0000041820 */
[C---:B------:R-:W-:Y:S01]  /*cca0*/  HMMA.16816.F32.BF16 R60, R8.reuse, R46, R60 ;  /* 0x0000002e083c723c */ /* 0x040fe2000004183c */
[----:B------:R-:W1:Y:S05]  /*ccb0*/  LDSM.16.M88.4 R44, [R170+0x800] ;  /* 0x00080000aa2c783b */ /* 0x000e6a0000000200 */
[C---:B---3--:R-:W-:Y:S06]  /*ccc0*/  HMMA.16816.F32.BF16 R24, R8.reuse, R56, R24 ;  /* 0x000000380818723c */ /* 0x048fec0000041818 */
[----:B------:R-:W-:Y:S01]  /*ccd0*/  HMMA.16816.F32.BF16 R28, R8, R58, R28 ;  /* 0x0000003a081c723c */ /* 0x000fe2000004181c */
[----:B------:R-:W-:Y:S05]  /*cce0*/  LDSM.16.M88.4 R56, [R167+0x3800] ;  /* 0x00380000a738783b */ /* 0x000fea0000000200 */
[C---:B------:R-:W-:Y:S06]  /*ccf0*/  HMMA.16816.F32.BF16 R32, R12.reuse, R36, R32 ;  /* 0x000000240c20723c */ /* 0x040fec0000041820 */
[----:B------:R-:W-:Y:S06]  /*cd00*/  HMMA.16816.F32.BF16 R60, R12, R38, R60 ;  /* 0x000000260c3c723c */ /* 0x000fec000004183c */
[C---:B------:R-:W-:Y:S06]  /*cd10*/  HMMA.16816.F32.BF16 R36, R20.reuse, R48, RZ ;  /* 0x000000301424723c */ /* 0x040fec00000418ff */
[----:B------:R-:W-:Y:S06]  /*cd20*/  HMMA.16816.F32.BF16 R48, R20, R50, RZ ;  /* 0x000000321430723c */ /* 0x000fec00000418ff */
[C---:B----4-:R-:W-:Y:S06]  /*cd30*/  HMMA.16816.F32.BF16 R32, R16.reuse, R40, R32 ;  /* 0x000000281020723c */ /* 0x050fec0000041820 */
[----:B------:R-:W-:Y:S01]  /*cd40*/  HMMA.16816.F32.BF16 R60, R16, R42, R60 ;  /* 0x0000002a103c723c */ /* 0x000fe2000004183c */
[----:B------:R-:W2:Y:S05]  /*cd50*/  LDSM.16.M88.4 R40, [R170+0x1000] ;  /* 0x00100000aa28783b */ /* 0x000eaa0000000200 */
[C---:B-1----:R-:W-:Y:S06]  /*cd60*/  HMMA.16816.F32.BF16 R24, R12.reuse, R44, R24 ;  /* 0x0000002c0c18723c */ /* 0x042fec0000041818 */
[----:B------:R-:W-:Y:S06]  /*cd70*/  HMMA.16816.F32.BF16 R28, R12, R46, R28 ;  /* 0x0000002e0c1c723c */ /* 0x000fec000004181c */
[----:B------:R-:W-:Y:S01]  /*cd80*/  HMMA.16816.F32.BF16 R36, R8, R72, R36 ;  /* 0x000000480824723c */ /* 0x000fe20000041824 */
[----:B------:R-:W-:Y:S01]  /*cd90*/  FMUL.FTZ R33, R33, UR15 ;  /* 0x0000000f21217c20 */ /* 0x000fe20008410000 */
[----:B------:R-:W-:Y:S01]  /*cda0*/  FMUL.FTZ R0, R32, UR15 ;  /* 0x0000000f20007c20 */ /* 0x000fe20008410000 */
[----:B------:R-:W-:-:S02]  /*cdb0*/  FMUL.FTZ R6, R34, UR15 ;  /* 0x0000000f22067c20 */ /* 0x000fc40008410000 */
[----:B------:R1:W-:Y:S01]  /*cdc0*/  MUFU.TANH R72, R33 ;  /* 0x0000002100487308 */ /* 0x0003e20000002400 */
[----:B------:R-:W-:Y:S01]  /*cdd0*/  HMMA.16816.F32.BF16 R48, R8, R74, R48 ;  /* 0x0000004a0830723c */ /* 0x000fe20000041830 */
[----:B------:R-:W-:Y:S01]  /*cde0*/  FMUL.FTZ R73, R35, UR15 ;  /* 0x0000000f23497c20 */ /* 0x000fe20008410000 */
[----:B------:R-:W-:Y:S01]  /*cdf0*/  FMUL.FTZ R60, R60, UR15 ;  /* 0x0000000f3c3c7c20 */ /* 0x000fe20008410000 */
[----:B------:R-:W-:-:S03]  /*ce00*/  FMUL.FTZ R79, R61, UR15 ;  /* 0x0000000f3d4f7c20 */ /* 0x000fc60008410000 */
[----:B------:R-:W-:Y:S01]  /*ce10*/  HMMA.16816.F32.BF16 R24, R16, R68, R24 ;  /* 0x000000441018723c */ /* 0x000fe20000041818 */
[----:B------:R3:W-:Y:S01]  /*ce20*/  MUFU.TANH R80, R60 ;  /* 0x0000003c00507308 */ /* 0x0007e20000002400 */
[----:B------:R-:W-:Y:S01]  /*ce30*/  FMUL.FTZ R74, R62, UR15 ;  /* 0x0000000f3e4a7c20 */ /* 0x000fe20008410000 */
[----:B------:R-:W-:-:S03]  /*ce40*/  FMUL.FTZ R75, R63, UR15 ;  /* 0x0000000f3f4b7c20 */ /* 0x000fc60008410000 */
[----:B------:R-:W-:Y:S01]  /*ce50*/  HMMA.16816.F32.BF16 R28, R16, R70, R28 ;  /* 0x00000046101c723c */ /* 0x000fe2000004181c */
[----:B------:R-:W-:Y:S02]  /*ce60*/  LDSM.16.M88.4 R68, [R173+0x4000] ;  /* 0x00400000ad44783b */ /* 0x000fe40000000200 */
[----:B------:R-:W4:Y:S02]  /*ce70*/  MUFU.TANH R73, R73 ;  /* 0x0000004900497308 */ /* 0x000f240000002400 */
[----:B-1----:R-:W1:Y:S01]  /*ce80*/  LDSM.16.M88.4 R32, [R102+0x1000] ;  /* 0x001000006620783b */ /* 0x002e620000000200 */
[----:B------:R-:W-:Y:S05]  /*ce90*/  HMMA.16816.F32.BF16 R44, R20, R64, RZ ;  /* 0x00000040142c723c */ /* 0x000fea00000418ff */
[----:B------:R-:W5:Y:S01]  /*cea0*/  MUFU.TANH R74, R74 ;  /* 0x0000004a004a7308 */ /* 0x000f620000002400 */
[C---:B--2---:R-:W-:Y:S01]  /*ceb0*/  HMMA.16816.F32.BF16 R36, R12.reuse, R40, R36 ;  /* 0x000000280c24723c */ /* 0x044fe20000041824 */
[----:B---3--:R-:W2:Y:S05]  /*cec0*/  LDSM.16.M88.4 R60, [R170+0x1800] ;  /* 0x00180000aa3c783b */ /* 0x008eaa0000000200 */
[----:B------:R-:W-:Y:S01]  /*ced0*/  HMMA.16816.F32.BF16 R48, R12, R42, R48 ;  /* 0x0000002a0c30723c */ /* 0x000fe20000041830 */
[----:B------:R-:W3:Y:S01]  /*cee0*/  LDSM.16.M88.4 R40, [R167+0x4000] ;  /* 0x00400000a728783b */ /* 0x000ee20000000200 */
[----:B------:R-:W-:Y:S01]  /*cef0*/  FMUL.FTZ R24, R24, UR15 ;  /* 0x0000000f18187c20 */ /* 0x000fe20008410000 */
[----:B------:R-:W-:Y:S01]  /*cf00*/  FMUL.FTZ R25, R25, UR15 ;  /* 0x0000000f19197c20 */ /* 0x000fe20008410000 */
[----:B------:R-:W-:Y:S01]  /*cf10*/  FMUL.FTZ R84, R26, UR15 ;  /* 0x0000000f1a547c20 */ /* 0x000fe20008410000 */
[----:B------:R-:W-:Y:S01]  /*cf20*/  FMUL.FTZ R86, R27, UR15 ;  /* 0x0000000f1b567c20 */ /* 0x000fe20008410000 */
[----:B------:R-:W-:Y:S01]  /*cf30*/  HMMA.16816.F32.BF16 R64, R20, R66, RZ ;  /* 0x000000421440723c */ /* 0x000fe200000418ff */
[----:B------:R-:W-:Y:S01]  /*cf40*/  FMUL.FTZ R28, R28, UR15 ;  /* 0x0000000f1c1c7c20 */ /* 0x000fe20008410000 */
[----:B------:R-:W-:Y:S01]  /*cf50*/  MUFU.TANH R81, R24 ;  /* 0x0000001800517308 */ /* 0x000fe20000002400 */
[----:B------:R-:W-:Y:S01]  /*cf60*/  FMUL.FTZ R83, R29, UR15 ;  /* 0x0000000f1d537c20 */ /* 0x000fe20008410000 */
[----:B------:R-:W-:Y:S01]  /*cf70*/  FMUL.FTZ R87, R30, UR15 ;  /* 0x0000000f1e577c20 */ /* 0x000fe20008410000 */
[----:B------:R-:W-:Y:S01]  /*cf80*/  FMUL.FTZ R88, R31, UR15 ;  /* 0x0000000f1f587c20 */ /* 0x000fe20008410000 */
[----:B------:R-:W-:Y:S04]  /*cf90*/  HMMA.16816.F32.BF16 R44, R8, R56, R44 ;  /* 0x00000038082c723c */ /* 0x000fe8000004182c */
[----:B------:R4:W-:Y:S08]  /*cfa0*/  MUFU.TANH R82, R25 ;  /* 0x0000001900527308 */ /* 0x0009f00000002400 */
[----:B------:R5:W-:Y:S01]  /*cfb0*/  MUFU.TANH R85, R28 ;  /* 0x0000001c00557308 */ /* 0x000be20000002400 */
[C---:B-1----:R-:W-:Y:S07]  /*cfc0*/  HMMA.16816.F32.BF16 R36, R16.reuse, R32, R36 ;  /* 0x000000201024723c */ /* 0x042fee0000041824 */
[----:B------:R-:W1:Y:S01]  /*cfd0*/  MUFU.TANH R75, R75 ;  /* 0x0000004b004b7308 */ /* 0x000e620000002400 */
[----:B------:R-:W-:Y:S01]  /*cfe0*/  HMMA.16816.F32.BF16 R48, R16, R34, R48 ;  /* 0x000000221030723c */ /* 0x000fe20000041830 */
[----:B----4-:R-:W4:Y:S05]  /*cff0*/  LDSM.16.M88.4 R24, [R102+0x1800] ;  /* 0x001800006618783b */ /* 0x010f2a0000000200 */
[----:B------:R-:W-:Y:S01]  /*d000*/  HMMA.16816.F32.BF16 R32, R20, R68, RZ ;  /* 0x000000441420723c */ /* 0x000fe200000418ff */
[----:B------:R-:W1:Y:S01]  /*d010*/  MUFU.TANH R79, R79 ;  /* 0x0000004f004f7308 */ /* 0x000e620000002400 */
[----:B-----5:R-:W5:Y:S04]  /*d020*/  LDSM.16.M88.4 R28, [R173+0x4800] ;  /* 0x00480000ad1c783b */ /* 0x020f680000000200 */
[----:B------:R-:W-:Y:S01]  /*d030*/  HMMA.16816.F32.BF16 R64, R8, R58, R64 ;  /* 0x0000003a0840723c */ /* 0x000fe20000041840 */
[----:B------:R-:W1:Y:S02]  /*d040*/  LDSM.16.M88.4 R56, [R170+0x2000] ;  /* 0x00200000aa38783b */ /* 0x000e640000000200 */
[----:B------:R-:W1:Y:S03]  /*d050*/  MUFU.TANH R84, R84 ;  /* 0x0000005400547308 */ /* 0x000e660000002400 */
[----:B------:R-:W-:Y:S01]  /*d060*/  HMMA.16816.F32.BF16 R68, R20, R70, RZ ;  /* 0x000000461444723c */ /* 0x000fe200000418ff */
[----:B------:R-:W-:Y:S01]  /*d070*/  FMUL.FTZ R36, R36, UR15 ;  /* 0x0000000f24247c20 */ /* 0x000fe20008410000 */
[----:B------:R-:W-:Y:S01]  /*d080*/  FMUL.FTZ R201, R37, UR15 ;  /* 0x0000000f25c97c20 */ /* 0x000fe20008410000 */
[----:B------:R-:W-:Y:S01]  /*d090*/  FMUL.FTZ R197, R38, UR15 ;  /* 0x0000000f26c57c20 */ /* 0x000fe20008410000 */
[----:B------:R-:W-:Y:S01]  /*d0a0*/  FMUL.FTZ R103, R39, UR15 ;  /* 0x0000000f27677c20 */ /* 0x000fe20008410000 */
[----:B------:R4:W-:Y:S01]  /*d0b0*/  MUFU.TANH R203, R36 ;  /* 0x0000002400cb7308 */ /* 0x0009e20000002400 */
[----:B--2---:R-:W-:Y:S01]  /*d0c0*/  HMMA.16816.F32.BF16 R44, R12, R60, R44 ;  /* 0x0000003c0c2c723c */ /* 0x004fe2000004182c */
[----:B------:R-:W-:Y:S01]  /*d0d0*/  FMUL.FTZ R48, R48, UR15 ;  /* 0x0000000f30307c20 */ /* 0x000fe20008410000 */
[----:B------:R-:W-:Y:S01]  /*d0e0*/  FMUL.FTZ R49, R49, UR15 ;  /* 0x0000000f31317c20 */ /* 0x000fe20008410000 */
[----:B------:R-:W-:Y:S01]  /*d0f0*/  FMUL.FTZ R50, R50, UR15 ;  /* 0x0000000f32327c20 */ /* 0x000fe20008410000 */
[----:B------:R-:W-:-:S02]  /*d100*/  FMUL.FTZ R51, R51, UR15 ;  /* 0x0000000f33337c20 */ /* 0x000fc40008410000 */
[----:B---3--:R-:W-:Y:S01]  /*d110*/  HMMA.16816.F32.BF16 R32, R8, R40, R32 ;  /* 0x000000280820723c */ /* 0x008fe20000041820 */
[----:B------:R-:W-:Y:S05]  /*d120*/  MUFU.TANH R199, R48 ;  /* 0x0000003000c77308 */ /* 0x000fea0000002400 */
[----:B------:R-:W-:Y:S03]  /*d130*/  HMMA.16816.F32.BF16 R64, R12, R62, R64 ;  /* 0x0000003e0c40723c */ /* 0x000fe60000041840 */
[----:B------:R-:W-:Y:S01]  /*d140*/  MUFU.TANH R205, R49 ;  /* 0x0000003100cd7308 */ /* 0x000fe20000002400 */
[----:B----4-:R-:W2:Y:S02]  /*d150*/  LDSM.16.M88.4 R36, [R167+0x4800] ;  /* 0x00480000a724783b */ /* 0x010ea40000000200 */
[----:B------:R-:W-:Y:S02]  /*d160*/  HMMA.16816.F32.BF16 R68, R8, R42, R68 ;  /* 0x0000002a0844723c */ /* 0x000fe40000041844 */
[----:B------:R-:W3:Y:S03]  /*d170*/  LDSM.16.M88.4 R40, [R102+0x2000] ;  /* 0x002000006628783b */ /* 0x000ee60000000200 */
[----:B------:R-:W-:Y:S01]  /*d180*/  MUFU.TANH R193, R50 ;  /* 0x0000003200c17308 */ /* 0x000fe20000002400 */
[----:B------:R-:W-:Y:S06]  /*d190*/  HMMA.16816.F32.BF16 R44, R16, R24, R44 ;  /* 0x00000018102c723c */ /* 0x000fec000004182c */
[----:B-----5:R-:W-:Y:S01]  /*d1a0*/  HMMA.16816.F32.BF16 R60, R20, R28, RZ ;  /* 0x0000001c143c723c */ /* 0x020fe200000418ff */
[----:B------:R4:W-:Y:S05]  /*d1b0*/  MUFU.TANH R195, R51 ;  /* 0x0000003300c37308 */ /* 0x0009ea0000002400 */
[----:B-1----:R-:W-:Y:S03]  /*d1c0*/  HMMA.16816.F32.BF16 R32, R12, R56, R32 ;  /* 0x000000380c20723c */ /* 0x002fe60000041820 */
[----:B------:R-:W1:Y:S03]  /*d1d0*/  MUFU.TANH R83, R83 ;  /* 0x0000005300537308 */ /* 0x000e660000002400 */
[----:B------:R-:W-:Y:S01]  /*d1e0*/  HMMA.16816.F32.BF16 R64, R16, R26, R64 ;  /* 0x0000001a1040723c */ /* 0x000fe20000041840 */
[----:B------:R-:W5:Y:S04]  /*d1f0*/  LDSM.16.M88.4 R24, [R170+0x2800] ;  /* 0x00280000aa18783b */ /* 0x000f680000000200 */
[----:B------:R-:W1:Y:S01]  /*d200*/  MUFU.TANH R88, R88 ;  /* 0x0000005800587308 */ /* 0x000e620000002400 */
[----:B------:R-:W-:Y:S01]  /*d210*/  FMUL.FTZ R44, R44, UR15 ;  /* 0x0000000f2c2c7c20 */ /* 0x000fe20008410000 */
[----:B----4-:R-:W4:Y:S01]  /*d220*/  LDSM.16.M88.4 R48, [R173+0x5000] ;  /* 0x00500000ad30783b */ /* 0x010f220000000200 */
[----:B------:R-:W-:Y:S01]  /*d230*/  HMMA.16816.F32.BF16 R28, R20, R30, RZ ;  /* 0x0000001e141c723c */ /* 0x000fe200000418ff */
[----:B------:R-:W-:Y:S01]  /*d240*/  FMUL.FTZ R113, R45, UR15 ;  /* 0x0000000f2d717c20 */ /* 0x000fe20008410000 */
[----:B------:R-:W-:Y:S01]  /*d250*/  FMUL.FTZ R159, R46, UR15 ;  /* 0x0000000f2e9f7c20 */ /* 0x000fe20008410000 */
[----:B------:R-:W-:-:S02]  /*d260*/  FMUL.FTZ R151, R47, UR15 ;  /* 0x0000000f2f977c20 */ /* 0x000fc40008410000 */
[----:B------:R3:W-:Y:S01]  /*d270*/  MUFU.TANH R115, R44 ;  /* 0x0000002c00737308 */ /* 0x0007e20000002400 */
[----:B--2---:R-:W-:Y:S06]  /*d280*/  HMMA.16816.F32.BF16 R60, R8, R36, R60 ;  /* 0x00000024083c723c */ /* 0x004fec000004183c */
[----:B------:R-:W-:Y:S01]  /*d290*/  HMMA.16816.F32.BF16 R68, R12, R58, R68 ;  /* 0x0000003a0c44723c */ /* 0x000fe20000041844 */
[----:B------:R-:W-:Y:S01]  /*d2a0*/  LDSM.16.M88.4 R56, [R167+0x5000] ;  /* 0x00500000a738783b */ /* 0x000fe20000000200 */
[----:B------:R-:W2:Y:S02]  /*d2b0*/  MUFU.TANH R197, R197 ;  /* 0x000000c500c57308 */ /* 0x000ea40000002400 */
[----:B------:R-:W-:Y:S01]  /*d2c0*/  FMUL.FTZ R64, R64, UR15 ;  /* 0x0000000f40407c20 */ /* 0x000fe20008410000 */
[----:B------:R-:W-:Y:S01]  /*d2d0*/  FMUL.FTZ R65, R65, UR15 ;  /* 0x0000000f41417c20 */ /* 0x000fe20008410000 */
[----:B------:R-:W-:Y:S01]  /*d2e0*/  FMUL.FTZ R66, R66, UR15 ;  /* 0x0000000f42427c20 */ /* 0x000fe20008410000 */
[----:B------:R-:W-:Y:S01]  /*d2f0*/  FMUL.FTZ R67, R67, UR15 ;  /* 0x0000000f43437c20 */ /* 0x000fe20008410000 */
[----:B---3--:R-:W-:Y:S01]  /*d300*/  HMMA.16816.F32.BF16 R44, R16, R40, R32 ;  /* 0x00000028102c723c */ /* 0x008fe20000041820 */
[----:B------:R-:W3:Y:S01]  /*d310*/  LDSM.16.M88.4 R32, [R173+0x5800] ;  /* 0x00580000ad20783b */ /* 0x000ee20000000200 */
[----:B------:R-:W-:Y:S04]  /*d320*/  MUFU.TANH R191, R64 ;  /* 0x0000004000bf7308 */ /* 0x000fe80000002400 */
[----:B------:R-:W-:Y:S01]  /*d330*/  HMMA.16816.F32.BF16 R28, R8, R38, R28 ;  /* 0x00000026081c723c */ /* 0x000fe2000004181c */
[----:B------:R-:W1:Y:S03]  /*d340*/  LDSM.16.M88.4 R36, [R102+0x2800] ;  /* 0x002800006624783b */ /* 0x000e660000000200 */
[----:B------:R-:W-:Y:S02]  /*d350*/  MUFU.TANH R189, R65 ;  /* 0x0000004100bd7308 */ /* 0x000fe40000002400 */
[----:B-----5:R-:W-:Y:S06]  /*d360*/  HMMA.16816.F32.BF16 R60, R12, R24, R60 ;  /* 0x000000180c3c723c */ /* 0x020fec000004183c */
[----:B------:R-:W-:Y:S01]  /*d370*/  HMMA.16816.F32.BF16 R68, R16, R42, R68 ;  /* 0x0000002a1044723c */ /* 0x000fe20000041844 */
[C---:B------:R-:W-:Y:S01]  /*d380*/  IMAD.IADD R25, R77.reuse, 0x1, -R78 ;  /* 0x000000014d197824 */ /* 0x040fe200078e0a4e */
[----:B------:R-:W-:Y:S01]  /*d390*/  MUFU.TANH R155, R66 ;  /* 0x00000042009b7308 */ /* 0x000fe20000002400 */
[----:B------:R-:W-:-:S03]  /*d3a0*/  IMAD.SHL.U32 R77, R77, 0x2, RZ ;  /* 0x000000024d4d7824 */ /* 0x000fc600078e00ff */
[----:B------:R-:W-:Y:S01]  /*d3b0*/  SHF.R.S32.HI R24, RZ, 0x1f, R25 ;  /* 0x0000001fff187819 */ /* 0x000fe20000011419 */
[C---:B----4-:R-:W-:Y:S01]  /*d3c0*/  HMMA.16816.F32.BF16 R40, R20.reuse, R48, RZ ;  /* 0x000000301428723c */ /* 0x050fe200000418ff */
[----:B------:R-:W-:Y:S01]  /*d3d0*/  LOP3.LUT R7, R77, 0x6, RZ, 0xc0, !PT ;  /* 0x000000064d077812 */ /* 0x000fe200078ec0ff */
[----:B------:R-:W-:Y:S01]  /*d3e0*/  FMUL.FTZ R44, R44, UR15 ;  /* 0x0000000f2c2c7c20 */ /* 0x000fe20008410000 */
[----:B------:R-:W-:Y:S01]  /*d3f0*/  LEA.HI R24, R24, R25, RZ, 0x2 ;  /* 0x0000001918187211 */ /* 0x000fe200078f10ff */
[----:B------:R3:W-:Y:S01]  /*d400*/  MUFU.TANH R153, R67 ;  /* 0x0000004300997308 */ /* 0x0007e20000002400 */
[----:B------:R-:W-:Y:S01]  /*d410*/  FMUL.FTZ R45, R45, UR15 ;  /* 0x0000000f2d2d7c20 */ /* 0x000fe20008410000 */
[----:B------:R-:W-:Y:S01]  /*d420*/  HMMA.16816.F32.BF16 R48, R20, R50, RZ ;  /* 0x000000321430723c */ /* 0x000fe200000418ff */
[----:B------:R-:W-:Y:S01]  /*d430*/  SHF.R.S32.HI R188, RZ, 0x2, R24 ;  /* 0x00000002ffbc7819 */ /* 0x000fe20000011418 */
[----:B------:R-:W-:Y:S02]  /*d440*/  IMAD.IADD R76, R2, 0x1, R7 ;  /* 0x00000001024c7824 */ /* 0x000fe400078e0207 */
[----:B------:R-:W-:Y:S01]  /*d450*/  FMUL.FTZ R46, R46, UR15 ;  /* 0x0000000f2e2e7c20 */ /* 0x000fe20008410000 */
[----:B------:R-:W-:Y:S01]  /*d460*/  FMUL.FTZ R47, R47, UR15 ;  /* 0x0000000f2f2f7c20 */ /* 0x000fe20008410000 */
[----:B------:R-:W-:Y:S01]  /*d470*/  IMAD.U32 R24, R55, 0x10, R188 ;  /* 0x0000001037187824 */ /* 0x000fe200078e00bc */
[----:B------:R-:W-:Y:S01]  /*d480*/  HMMA.16816.F32.BF16 R28, R12, R26, R28 ;  /* 0x0000001a0c1c723c */ /* 0x000fe2000004181c */
[C---:B------:R-:W-:Y:S01]  /*d490*/  VIADD R7, R76.reuse, 0x1 ;  /* 0x000000014c077836 */ /* 0x040fe20000000000 */
[----:B------:R-:W-:Y:S01]  /*d4a0*/  MUFU.TANH R139, R44 ;  /* 0x0000002c008b7308 */ /* 0x000fe20000002400 */
[----:B------:R-:W-:Y:S01]  /*d4b0*/  VIADD R55, R76, 0x21 ;  /* 0x000000214c377836 */ /* 0x000fe20000000000 */
[----:B------:R-:W-:Y:S01]  /*d4c0*/  IADD3 R24, -R179, 0x1, R24 ;  /* 0x00000001b3187810 */ /* 0x000fe20007ffe118 */
[----:B------:R-:W-:Y:S01]  /*d4d0*/  FMUL.FTZ R69, R69, UR15 ;  /* 0x0000000f45457c20 */ /* 0x000fe20008410000 */
[----:B------:R-:W-:Y:S01]  /*d4e0*/  FMUL.FTZ R71, R71, UR15 ;  /* 0x0000000f47477c20 */ /* 0x000fe20008410000 */
[----:B------:R-:W-:Y:S01]  /*d4f0*/  FMUL.FTZ R70, R70, UR15 ;  /* 0x0000000f46467c20 */ /* 0x000fe20008410000 */
[----:B---3--:R-:W-:Y:S01]  /*d500*/  HMMA.16816.F32.BF16 R64, R20, R32, RZ ;  /* 0x000000201440723c */ /* 0x008fe200000418ff */
[----:B------:R-:W-:Y:S01]  /*d510*/  IADD3 R24, R24, UR14, R53 ;  /* 0x0000000e18187c10 */ /* 0x000fe2000fffe035 */
[----:B------:R3:W-:Y:S01]  /*d520*/  MUFU.TANH R147, R69 ;  /* 0x0000004500937308 */ /* 0x0007e20000002400 */
[----:B------:R-:W-:-:S02]  /*d530*/  FMUL.FTZ R68, R68, UR15 ;  /* 0x0000000f44447c20 */ /* 0x000fc40008410000 */
[C---:B------:R-:W-:Y:S01]  /*d540*/  VIMNMX R54, R24.reuse, R53, PT ;  /* 0x0000003518367248 */ /* 0x040fe20003fe0100 */
[----:B------:R-:W-:Y:S01]  /*d550*/  HMMA.16816.F32.BF16 R20, R20, R34, RZ ;  /* 0x000000221414723c */ /* 0x000fe200000418ff */
[----:B------:R-:W4:Y:S01]  /*d560*/  LDSM.16.M88.4 R32, [R170+0x3000] ;  /* 0x00300000aa20783b */ /* 0x000f220000000200 */
[----:B------:R-:W-:Y:S01]  /*d570*/  VIADDMNMX R53, R24, 0x8, R53, PT ;  /* 0x0000000818357846 */ /* 0x000fe20003800135 */
[C---:B------:R-:W-:Y:S01]  /*d580*/  VIADD R24, R76.reuse, 0x9 ;  /* 0x000000094c187836 */ /* 0x040fe20000000000 */
[CC--:B------:R-:W-:Y:S01]  /*d590*/  ISETP.GE.AND P1, PT, R7.reuse, R54.reuse, PT ;  /* 0x000000360700720c */ /* 0x0c0fe20003f26270 */
[----:B------:R5:W-:Y:S01]  /*d5a0*/  MUFU.TANH R141, R71 ;  /* 0x00000047008d7308 */ /* 0x000be20000002400 */
[----:B------:R-:W-:Y:S01]  /*d5b0*/  ISETP.GE.AND P0, PT, R7, R53, PT ;  /* 0x000000350700720c */ /* 0x000fe20003f06270 */
[----:B------:R-:W-:Y:S01]  /*d5c0*/  VIADD R7, R76, 0x8 ;  /* 0x000000084c077836 */ /* 0x000fe20000000000 */
[----:B------:R-:W-:Y:S01]  /*d5d0*/  HMMA.16816.F32.BF16 R40, R8, R56, R40 ;  /* 0x000000380828723c */ /* 0x000fe20000041828 */
[----:B------:R-:W-:-:S02]  /*d5e0*/  ISETP.GE.AND P4, PT, R24, R54, PT ;  /* 0x000000361800720c */ /* 0x000fc40003f86270 */
[-C--:B------:R-:W-:Y:S02]  /*d5f0*/  ISETP.GE.AND P5, PT, R24, R53.reuse, PT ;  /* 0x000000351800720c */ /* 0x080fe40003fa6270 */
[CC--:B------:R-:W-:Y:S01]  /*d600*/  ISETP.GE.AND P2, PT, R7.reuse, R54.reuse, PT ;  /* 0x000000360700720c */ /* 0x0c0fe20003f46270 */
[C---:B-1----:R-:W-:Y:S01]  /*d610*/  HMMA.16816.F32.BF16 R60, R16.reuse, R36, R60 ;  /* 0x00000024103c723c */ /* 0x042fe2000004183c */
[----:B------:R-:W-:Y:S01]  /*d620*/  ISETP.GE.AND P3, PT, R7, R53, PT ;  /* 0x000000350700720c */ /* 0x000fe20003f66270 */
[----:B------:R-:W-:Y:S01]  /*d630*/  VIADD R7, R76, 0x10 ;  /* 0x000000104c077836 */ /* 0x000fe20000000000 */
[----:B---3--:R-:W-:Y:S01]  /*d640*/  FSEL R69, R73, -INF , !P0 ;  /* 0xff80000049457808 */ /* 0x008fe20004000000 */
[----:B------:R-:W1:Y:S01]  /*d650*/  LDSM.16.M88.4 R24, [R167+0x5800] ;  /* 0x00580000a718783b */ /* 0x000e620000000200 */
[----:B------:R-:W-:Y:S01]  /*d660*/  FSEL R77, R80, -INF , !P2 ;  /* 0xff800000504d7808 */ /* 0x000fe20005000000 */
[----:B------:R-:W-:Y:S01]  /*d670*/  HMMA.16816.F32.BF16 R28, R16, R38, R28 ;  /* 0x00000026101c723c */ /* 0x000fe2000004181c */
[----:B------:R-:W-:Y:S01]  /*d680*/  VIADD R36, R76, 0x11 ;  /* 0x000000114c247836 */ /* 0x000fe20000000000 */
[----:B------:R-:W-:Y:S01]  /*d690*/  FSEL R89, R72, -INF , !P1 ;  /* 0xff80000048597808 */ /* 0x000fe20004800000 */
[----:B------:R-:W-:Y:S01]  /*d6a0*/  MUFU.TANH R137, R45 ;  /* 0x0000002d00897308 */ /* 0x000fe20000002400 */
[----:B------:R-:W-:-:S02]  /*d6b0*/  ISETP.GE.AND P6, PT, R7, R54, PT ;  /* 0x000000360700720c */ /* 0x000fc40003fc6270 */
[CC--:B------:R-:W-:Y:S01]  /*d6c0*/  ISETP.GE.AND P2, PT, R36.reuse, R54.reuse, PT ;  /* 0x000000362400720c */ /* 0x0c0fe20003f46270 */
[----:B------:R-:W-:Y:S01]  /*d6d0*/  HMMA.16816.F32.BF16 R48, R8, R58, R48 ;  /* 0x0000003a0830723c */ /* 0x000fe20000041830 */
[-C--:B------:R-:W-:Y:S01]  /*d6e0*/  ISETP.GE.AND P0, PT, R36, R53.reuse, PT ;  /* 0x000000352400720c */ /* 0x080fe20003f06270 */
[----:B------:R-:W-:Y:S01]  /*d6f0*/  VIADD R36, R76, 0x18 ;  /* 0x000000184c247836 */ /* 0x000fe20000000000 */
[----:B------:R-:W-:Y:S01]  /*d700*/  ISETP.GE.AND P1, PT, R7, R53, PT ;  /* 0x000000350700720c */ /* 0x000fe20003f26270 */
[----:B------:R-:W-:Y:S01]  /*d710*/  MUFU.TANH R145, R46 ;  /* 0x0000002e00917308 */ /* 0x000fe20000002400 */
[----:B------:R-:W-:Y:S02]  /*d720*/  FSEL R7, R74, -INF , !P3 ;  /* 0xff8000004a077808 */ /* 0x000fe40005800000 */
[----:B-----5:R-:W-:Y:S02]  /*d730*/  FSEL R71, R75, -INF , !P5 ;  /* 0xff8000004b477808 */ /* 0x020fe40006800000 */
[----:B------:R-:W-:-:S02]  /*d740*/  ISETP.GE.AND P3, PT, R36, R54, PT ;  /* 0x000000362400720c */ /* 0x000fc40003f66270 */
[-C--:B------:R-:W-:Y:S01]  /*d750*/  ISETP.GE.AND P5, PT, R36, R53.reuse, PT ;  /* 0x000000352400720c */ /* 0x080fe20003fa6270 */
[----:B------:R-:W-:Y:S01]  /*d760*/  VIADD R36, R76, 0x19 ;  /* 0x000000194c247836 */ /* 0x000fe20000000000 */
[----:B------:R-:W-:Y:S01]  /*d770*/  FSEL R91, R79, -INF , !P4 ;  /* 0xff8000004f5b7808 */ /* 0x000fe20006000000 */
[C---:B----4-:R-:W-:Y:S01]  /*d780*/  HMMA.16816.F32.BF16 R40, R12.reuse, R32, R40 ;  /* 0x000000200c28723c */ /* 0x050fe20000041828 */
[----:B------:R3:W-:Y:S01]  /*d790*/  MUFU.TANH R135, R47 ;  /* 0x0000002f00877308 */ /* 0x0007e20000002400 */
[----:B------:R-:W-:Y:S01]  /*d7a0*/  FSEL R97, R85, -INF , !P3 ;  /* 0xff80000055617808 */ /* 0x000fe20005800000 */
[----:B------:R-:W-:Y:S01]  /*d7b0*/  FMUL.FTZ R28, R28, UR15 ;  /* 0x0000000f1c1c7c20 */ /* 0x000fe20008410000 */
[-C--:B------:R-:W-:Y:S01]  /*d7c0*/  ISETP.GE.AND P4, PT, R36, R54.reuse, PT ;  /* 0x000000362400720c */ /* 0x080fe20003f86270 */
[----:B------:R-:W-:Y:S01]  /*d7d0*/  FMUL.FTZ R29, R29, UR15 ;  /* 0x0000000f1d1d7c20 */ /* 0x000fe20008410000 */
[----:B------:R-:W-:Y:S01]  /*d7e0*/  FMUL.FTZ R111, R30, UR15 ;  /* 0x0000000f1e6f7c20 */ /* 0x000fe20008410000 */
[----:B------:R-:W-:Y:S01]  /*d7f0*/  FSEL R33, R81, -INF , !P6 ;  /* 0xff80000051217808 */ /* 0x000fe20007000000 */
[----:B------:R-:W-:Y:S01]  /*d800*/  FMUL.FTZ R109, R31, UR15 ;  /* 0x0000000f1f6d7c20 */ /* 0x000fe20008410000 */
[----:B------:R-:W-:Y:S01]  /*d810*/  P2R R32, PR, RZ, 0x10 ;  /* 0x00000010ff207803 */ /* 0x000fe20000000000 */
[----:B------:R-:W-:Y:S01]  /*d820*/  MUFU.TANH R133, R28 ;  /* 0x0000001c00857308 */ /* 0x000fe20000002400 */
[-C--:B------:R-:W-:Y:S01]  /*d830*/  ISETP.GE.AND P4, PT, R36, R53.reuse, PT ;  /* 0x000000352400720c */ /* 0x080fe20003f86270 */
[----:B------:R-:W-:Y:S01]  /*d840*/  VIADD R36, R76, 0x20 ;  /* 0x000000204c247836 */ /* 0x000fe20000000000 */
[----:B------:R-:W-:Y:S01]  /*d850*/  FSEL R81, R84, -INF , !P1 ;  /* 0xff80000054517808 */ /* 0x000fe20004800000 */
[----:B------:R-:W-:Y:S01]  /*d860*/  HMMA.16816.F32.BF16 R48, R12, R34, R48 ;  /* 0x000000220c30723c */ /* 0x000fe20000041830 */
[----:B------:R-:W-:Y:S01]  /*d870*/  ISETP.NE.AND P3, PT, R32, RZ, PT ;  /* 0x000000ff2000720c */ /* 0x000fe20003f65270 */
[----:B------:R-:W-:Y:S01]  /*d880*/  FMUL.FTZ R61, R61, UR15 ;  /* 0x0000000f3d3d7c20 */ /* 0x000fe20008410000 */
[CC--:B------:R-:W-:Y:S01]  /*d890*/  ISETP.GE.AND P6, PT, R36.reuse, R54.reuse, PT ;  /* 0x000000362400720c */ /* 0x0c0fe20003fc6270 */
[----:B---3--:R-:W3:Y:S01]  /*d8a0*/  LDSM.16.M88.4 R44, [R102+0x3000] ;  /* 0x00300000662c783b */ /* 0x008ee20000000200 */
[-C--:B------:R-:W-:Y:S01]  /*d8b0*/  ISETP.GE.AND P1, PT, R36, R53.reuse, PT ;  /* 0x000000352400720c */ /* 0x080fe20003f26270 */
[C---:B-1----:R-:W-:Y:S01]  /*d8c0*/  HMMA.16816.F32.BF16 R64, R8.reuse, R24, R64 ;  /* 0x000000180840723c */ /* 0x042fe20000041840 */
[----:B------:R1:W-:Y:S01]  /*d8d0*/  MUFU.TANH R131, R29 ;  /* 0x0000001d00837308 */ /* 0x0003e20000002400 */
[----:B------:R-:W4:Y:S01]  /*d8e0*/  LDSM.16.M88.4 R36, [R170+0x3800] ;  /* 0x00380000aa24783b */ /* 0x000f220000000200 */
[----:B------:R-:W-:Y:S01]  /*d8f0*/  FSEL R83, R83, -INF , !P3 ;  /* 0xff80000053537808 */ /* 0x000fe20005800000 */
[----:B------:R-:W-:Y:S01]  /*d900*/  FMUL.FTZ R63, R63, UR15 ;  /* 0x0000000f3f3f7c20 */ /* 0x000fe20008410000 */
[----:B------:R-:W-:Y:S01]  /*d910*/  FSEL R207, R88, -INF , !P4 ;  /* 0xff80000058cf7808 */ /* 0x000fe20006000000 */
[----:B------:R-:W-:Y:S01]  /*d920*/  HMMA.16816.F32.BF16 R20, R8, R26, R20 ;  /* 0x0000001a0814723c */ /* 0x000fe20000041814 */
[----:B------:R-:W-:Y:S01]  /*d930*/  VIADD R24, R76, 0x28 ;  /* 0x000000284c187836 */ /* 0x000fe20000000000 */
[----:B------:R-:W-:Y:S01]  /*d940*/  FSEL R203, R203, -INF , !P6 ;  /* 0xff800000cbcb7808 */ /* 0x000fe20007000000 */
[----:B------:R-:W5:Y:S01]  /*d950*/  MUFU.TANH R86, R86 ;  /* 0x0000005600567308 */ /* 0x000f620000002400 */
[----:B--2---:R-:W-:Y:S01]  /*d960*/  FSEL R197, R197, -INF , !P1 ;  /* 0xff800000c5c57808 */ /* 0x004fe20004800000 */
[----:B------:R-:W-:Y:S01]  /*d970*/  FMUL.FTZ R60, R60, UR15 ;  /* 0x0000000f3c3c7c20 */ /* 0x000fe20008410000 */
[-C--:B------:R-:W-:Y:S01]  /*d980*/  ISETP.GE.AND P3, PT, R24, R54.reuse, PT ;  /* 0x000000361800720c */ /* 0x080fe20003f66270 */
[----:B------:R-:W-:Y:S01]  /*d990*/  VIADD R8, R76, 0x48 ;  /* 0x000000484c087836 */ /* 0x000fe20000000000 */
[-C--:B------:R-:W-:Y:S01]  /*d9a0*/  ISETP.GE.AND P4, PT, R24, R53.reuse, PT ;  /* 0x000000351800720c */ /* 0x080fe20003f86270 */
[----:B------:R-:W-:Y:S01]  /*d9b0*/  VIADD R24, R76, 0x29 ;  /* 0x000000294c187836 */ /* 0x000fe20000000000 */
[----:B------:R-:W-:Y:S01]  /*d9c0*/  P2R R25, PR, RZ, 0x8 ;  /* 0x00000008ff197803 */ /* 0x000fe20000000000 */
[----:B------:R-:W2:Y:S01]  /*d9d0*/  MUFU.TANH R87, R87 ;  /* 0x0000005700577308 */ /* 0x000ea20000002400 */
[----:B-1----:R-:W1:Y:S01]  /*d9e0*/  LDSM.16.M88.4 R28, [R102+0x3800] ;  /* 0x00380000661c783b */ /* 0x002e620000000200 */
[----:B------:R-:W-:Y:S01]  /*d9f0*/  FSEL R79, R82, -INF , !P2 ;  /* 0xff800000524f7808 */ /* 0x000fe20005000000 */
[----:B------:R-:W-:Y:S01]  /*da00*/  VIADD R9, R76, 0x41 ;  /* 0x000000414c097836 */ /* 0x000fe20000000000 */
[----:B------:R-:W-:Y:S01]  /*da10*/  ISETP.GE.AND P6, PT, R24, R54, PT ;  /* 0x000000361800720c */ /* 0x000fe20003fc6270 */
[----:B------:R-:W-:Y:S01]  /*da20*/  FMUL.FTZ R62, R62, UR15 ;  /* 0x0000000f3e3e7c20 */ /* 0x000fe20008410000 */
[-C--:B------:R-:W-:Y:S01]  /*da30*/  ISETP.GE.AND P3, PT, R24, R53.reuse, PT ;  /* 0x000000351800720c */ /* 0x080fe20003f66270 */
[C---:B------:R-:W-:Y:S01]  /*da40*/  VIADD R24, R76.reuse, 0x31 ;  /* 0x000000314c187836 */ /* 0x040fe20000000000 */
[----:B------:R-:W4:Y:S01]  /*da50*/  MUFU.TANH R103, R103 ;  /* 0x0000006700677308 */ /* 0x000f220000002400 */
[----:B------:R-:W-:Y:S01]  /*da60*/  ISETP.NE.AND P1, PT, R25, RZ, PT ;  /* 0x000000ff1900720c */ /* 0x000fe20003f25270 */
[----:B------:R-:W-:Y:S01]  /*da70*/  VIADD R25, R76, 0x30 ;  /* 0x000000304c197836 */ /* 0x000fe20000000000 */
[----:B-----5:R-:W-:Y:S01]  /*da80*/  FSEL R73, R86, -INF , !P0 ;  /* 0xff80000056497808 */ /* 0x020fe20004000000 */
[----:B------:R-:W-:Y:S01]  /*da90*/  VIADD R10, R76, 0x71 ;  /* 0x000000714c0a7836 */ /* 0x000fe20000000000 */
[----:B------:R-:W-:Y:S01]  /*daa0*/  ISETP.GE.AND P0, PT, R55, R53, PT ;  /* 0x000000353700720c */ /* 0x000fe20003f06270 */
[----:B------:R-:W-:-:S04]  /*dab0*/  DEPBAR.LE SB0, 0x0 ;  /* 0x000080000000791a */ /* 0x000fc80000000000 */
[----:B------:R-:W5:Y:S01]  /*dac0*/  MUFU.TANH R201, R201 ;  /* 0x000000c900c97308 */ /* 0x000f620000002400 */
[----:B------:R-:W-:Y:S02]  /*dad0*/  FSEL R199, R199, -INF , !P1 ;  /* 0xff800000c7c77808 */ /* 0x000fe40004800000 */
[-C--:B------:R-:W-:Y:S01]  /*dae0*/  ISETP.GE.AND P1, PT, R24, R54.reuse, PT ;  /* 0x000000361800720c */ /* 0x080fe20003f26270 */
[----:B---3--:R-:W-:Y:S01]  /*daf0*/  HMMA.16816.F32.BF16 R40, R16, R44, R40 ;  /* 0x0000002c1028723c */ /* 0x008fe20000041828 */
[----:B--2---:R-:W-:Y:S02]  /*db00*/  FSEL R75, R87, -INF , !P5 ;  /* 0xff800000574b7808 */ /* 0x004fe40006800000 */
[----:B----4-:R-:W-:Y:S01]  /*db10*/  FSEL R103, R103, -INF , !P0 ;  /* 0xff80000067677808 */ /* 0x010fe20004000000 */
[----:B------:R-:W2:Y:S01]  /*db20*/  MUFU.TANH R159, R159 ;  /* 0x0000009f009f7308 */ /* 0x000ea20000002400 */
[C---:B------:R-:W-:Y:S01]  /*db30*/  ISETP.GE.AND P5, PT, R25.reuse, R54, PT ;  /* 0x000000361900720c */ /* 0x040fe20003fa6270 */
[----:B------:R-:W-:Y:S01]  /*db40*/  HMMA.16816.F32.BF16 R64, R12, R36, R64 ;  /* 0x000000240c40723c */ /* 0x000fe20000041840 */
[----:B------:R-:W-:-:S02]  /*db50*/  ISETP.GE.AND P0, PT, R25, R53, PT ;  /* 0x000000351900720c */ /* 0x000fc40003f06270 */
[----:B------:R-:W-:Y:S02]  /*db60*/  P2R R25, PR, RZ, 0x2 ;  /* 0x00000002ff197803 */ /* 0x000fe40000000000 */
[----:B------:R-:W-:Y:S01]  /*db70*/  FSEL R205, R205, -INF , !P6 ;  /* 0xff800000cdcd7808 */ /* 0x000fe20007000000 */
[----:B------:R-:W-:Y:S01]  /*db80*/  HMMA.16816.F32.BF16 R20, R12, R38, R20 ;  /* 0x000000260c14723c */ /* 0x000fe20000041814 */
[----:B------:R-:W3:Y:S01]  /*db90*/  MUFU.TANH R151, R151 ;  /* 0x0000009700977308 */ /* 0x000ee20000002400 */
[----:B------:R-:W-:Y:S01]  /*dba0*/  ISETP.GE.AND P1, PT, R24, R53, PT ;  /* 0x000000351800720c */ /* 0x000fe20003f26270 */
[C---:B------:R-:W-:Y:S01]  /*dbb0*/  VIADD R24, R76.reuse, 0x38 ;  /* 0x000000384c187836 */ /* 0x040fe20000000000 */
[----:B------:R-:W-:Y:S01]  /*dbc0*/  ISETP.NE.AND P6, PT, R25, RZ, PT ;  /* 0x000000ff1900720c */ /* 0x000fe20003fc5270 */
[----:B------:R-:W-:Y:S01]  /*dbd0*/  VIADD R25, R76, 0x39 ;  /* 0x000000394c197836 */ /* 0x000fe20000000000 */
[----:B------:R-:W-:Y:S01]  /*dbe0*/  HMMA.16816.F32.BF16 R48, R16, R46, R48 ;  /* 0x0000002e1030723c */ /* 0x000fe20000041830 */
[----:B------:R-:W-:-:S02]  /*dbf0*/  ISETP.GE.AND P2, PT, R55, R54, PT ;  /* 0x000000363700720c */ /* 0x000fc40003f46270 */
[----:B------:R-:W4:Y:S01]  /*dc00*/  MUFU.TANH R113, R113 ;  /* 0x0000007100717308 */ /* 0x000f220000002400 */
[----:B------:R-:W-:Y:S02]  /*dc10*/  FSEL R193, R193, -INF , !P4 ;  /* 0xff800000c1c17808 */ /* 0x000fe40006000000 */
[----:B-----5:R-:W-:Y:S01]  /*dc20*/  FSEL R201, R201, -INF , !P2 ;  /* 0xff800000c9c97808 */ /* 0x020fe20005000000 */
[----:B------:R-:W-:Y:S01]  /*dc30*/  FMUL.FTZ R42, R42, UR15 ;  /* 0x0000000f2a2a7c20 */ /* 0x000fe20008410000 */
[----:B------:R-:W-:Y:S01]  /*dc40*/  FSEL R195, R195, -INF , !P3 ;  /* 0xff800000c3c37808 */ /* 0x000fe20005800000 */
[----:B------:R-:W-:Y:S01]  /*dc50*/  FMUL.FTZ R40, R40, UR15 ;  /* 0x0000000f28287c20 */ /* 0x000fe20008410000 */
[----:B--2---:R-:W-:Y:S01]  /*dc60*/  FSEL R159, R159, -INF , !P0 ;  /* 0xff8000009f9f7808 */ /* 0x004fe20004000000 */
[----:B------:R-:W2:Y:S01]  /*dc70*/  MUFU.TANH R143, R70 ;  /* 0x00000046008f7308 */ /* 0x000ea20000002400 */
[C---:B-1----:R-:W-:Y:S01]  /*dc80*/  HMMA.16816.F32.BF16 R64, R16.reuse, R28, R64 ;  /* 0x0000001c1040723c */ /* 0x042fe20000041840 */
[CC--:B------:R-:W-:Y:S01]  /*dc90*/  ISETP.GE.AND P4, PT, R24.reuse, R54.reuse, PT ;  /* 0x000000361800720c */ /* 0x0c0fe20003f86270 */
[----:B------:R-:W-:Y:S01]  /*dca0*/  FMUL.FTZ R43, R43, UR15 ;  /* 0x0000000f2b2b7c20 */ /* 0x000fe20008410000 */
[-C--:B------:R-:W-:Y:S01]  /*dcb0*/  ISETP.GE.AND P2, PT, R24, R53.reuse, PT ;  /* 0x000000351800720c */ /* 0x080fe20003f46270 */
[----:B------:R-:W-:Y:S01]  /*dcc0*/  VIADD R24, R76, 0x40 ;  /* 0x000000404c187836 */ /* 0x000fe20000000000 */
[CC--:B------:R-:W-:Y:S01]  /*dcd0*/  ISETP.GE.AND P3, PT, R25.reuse, R54.reuse, PT ;  /* 0x000000361900720c */ /* 0x0c0fe20003f66270 */
[----:B------:R-:W-:Y:S01]  /*dce0*/  HMMA.16816.F32.BF16 R20, R16, R30, R20 ;  /* 0x0000001e1014723c */ /* 0x000fe20000041814 */
[----:B------:R-:W-:Y:S01]  /*dcf0*/  ISETP.GE.AND P0, PT, R25, R53, PT ;  /* 0x000000351900720c */ /* 0x000fe20003f06270 */
[----:B------:R-:W1:Y:S01]  /*dd00*/  MUFU.TANH R127, R61 ;  /* 0x0000003d007f7308 */ /* 0x000e620000002400 */
[----:B------:R-:W-:Y:S01]  /*dd10*/  FSEL R189, R189, -INF , !P3 ;  /* 0xff800000bdbd7808 */ /* 0x000fe20005800000 */
[----:B------:R-:W-:Y:S01]  /*dd20*/  FMUL.FTZ R41, R41, UR15 ;  /* 0x0000000f29297c20 */ /* 0x000fe20008410000 */
[----:B------:R-:W-:Y:S01]  /*dd30*/  FSEL R153, R153, -INF , !P0 ;  /* 0xff80000099997808 */ /* 0x000fe20004000000 */
[----:B------:R-:W-:Y:S01]  /*dd40*/  FMUL.FTZ R48, R48, UR15 ;  /* 0x0000000f30307c20 */ /* 0x000fe20008410000 */
[----:B------:R-:W-:Y:S01]  /*dd50*/  FSEL R115, R115, -INF , !P5 ;  /* 0xff80000073737808 */ /* 0x000fe20006800000 */
[----:B------:R-:W-:Y:S01]  /*dd60*/  FMUL.FTZ R49, R49, UR15 ;  /* 0x0000000f31317c20 */ /* 0x000fe20008410000 */
[----:B------:R-:W-:Y:S01]  /*dd70*/  FSEL R191, R191, -INF , !P4 ;  /* 0xff800000bfbf7808 */ /* 0x000fe20006000000 */
[----:B------:R-:W5:Y:S01]  /*dd80*/  MUFU.TANH R105, R63 ;  /* 0x0000003f00697308 */ /* 0x000f620000002400 */
[----:B------:R-:W-:Y:S01]  /*dd90*/  FSEL R155, R155, -INF , !P2 ;  /* 0xff8000009b9b7808 */ /* 0x000fe20005000000 */
[----:B------:R-:W-:Y:S01]  /*dda0*/  FMUL.FTZ R45, R50, UR15 ;  /* 0x0000000f322d7c20 */ /* 0x000fe20008410000 */
[----:B------:R-:W-:-:S02]  /*ddb0*/  ISETP.GE.AND P3, PT, R8, R54, PT ;  /* 0x000000360800720c */ /* 0x000fc40003f66270 */
[-C--:B------:R-:W-:Y:S01]  /*ddc0*/  ISETP.GE.AND P0, PT, R8, R53.reuse, PT ;  /* 0x000000350800720c */ /* 0x080fe20003f06270 */
[----:B------:R-:W-:Y:S01]  /*ddd0*/  VIADD R8, R76, 0x50 ;  /* 0x000000504c087836 */ /* 0x000fe20000000000 */
[-C--:B------:R-:W-:Y:S01]  /*dde0*/  ISETP.GE.AND P5, PT, R24, R54.reuse, PT ;  /* 0x000000361800720c */ /* 0x080fe20003fa6270 */
[----:B------:R-:W5:Y:S01]  /*ddf0*/  MUFU.TANH R149, R68 ;  /* 0x0000004400957308 */ /* 0x000f620000002400 */
[----:B---3--:R-:W-:Y:S01]  /*de00*/  FSEL R151, R151, -INF , !P1 ;  /* 0xff80000097977808 */ /* 0x008fe20004800000 */
[----:B------:R-:W-:Y:S01]  /*de10*/  FMUL.FTZ R29, R67, UR15 ;  /* 0x0000000f431d7c20 */ /* 0x000fe20008410000 */
[CC--:B------:R-:W-:Y:S01]  /*de20*/  ISETP.GE.AND P4, PT, R9.reuse, R54.reuse, PT ;  /* 0x000000360900720c */ /* 0x0c0fe20003f86270 */
[----:B------:R-:W-:Y:S01]  /*de30*/  FMUL.FTZ R37, R64, UR15 ;  /* 0x0000000f40257c20 */ /* 0x000fe20008410000 */
[-C--:B------:R-:W-:Y:S01]  /*de40*/  ISETP.GE.AND P2, PT, R9, R53.reuse, PT ;  /* 0x000000350900720c */ /* 0x080fe20003f46270 */
[----:B------:R-:W-:Y:S01]  /*de50*/  VIADD R9, R76, 0x49 ;  /* 0x000000494c097836 */ /* 0x000fe20000000000 */
[-C--:B------:R-:W-:Y:S01]  /*de60*/  ISETP.GE.AND P1, PT, R24, R53.reuse, PT ;  /* 0x000000351800720c */ /* 0x080fe20003f26270 */
[----:B------:R-:W3:Y:S01]  /*de70*/  MUFU.TANH R129, R60 ;  /* 0x0000003c00817308 */ /* 0x000ee20000002400 */
[----:B------:R-:W-:Y:S01]  /*de80*/  FSEL R139, R139, -INF , !P5 ;  /* 0xff8000008b8b7808 */ /* 0x000fe20006800000 */
[----:B------:R-:W-:Y:S01]  /*de90*/  FMUL.FTZ R36, R65, UR15 ;  /* 0x0000000f41247c20 */ /* 0x000fe20008410000 */
[----:B------:R-:W-:Y:S01]  /*dea0*/  FSEL R135, R135, -INF , !P2 ;  /* 0xff80000087877808 */ /* 0x000fe20005000000 */
[----:B------:R-:W-:Y:S01]  /*deb0*/  FMUL.FTZ R31, R66, UR15 ;  /* 0x0000000f421f7c20 */ /* 0x000fe20008410000 */
[----:B----4-:R-:W-:Y:S01]  /*dec0*/  FSEL R113, R113, -INF , !P6 ;  /* 0xff80000071717808 */ /* 0x010fe20007000000 */
[----:B------:R-:W-:Y:S01]  /*ded0*/  FMUL.FTZ R20, R20, UR15 ;  /* 0x0000000f14147c20 */ /* 0x000fe20008410000 */
[----:B------:R-:W-:Y:S01]  /*dee0*/  FSEL R145, R145, -INF , !P1 ;  /* 0xff80000091917808 */ /* 0x000fe20004800000 */
[----:B------:R-:W4:Y:S01]  /*def0*/  MUFU.TANH R109, R109 ;  /* 0x0000006d006d7308 */ /* 0x000f220000002400 */
[CC--:B------:R-:W-:Y:S01]  /*df00*/  ISETP.GE.AND P5, PT, R8.reuse, R54.reuse, PT ;  /* 0x000000360800720c */ /* 0x0c0fe20003fa6270 */
[----:B------:R-:W-:Y:S01]  /*df10*/  FMUL.FTZ R34, R21, UR15 ;  /* 0x0000000f15227c20 */ /* 0x000fe20008410000 */
[-C--:B------:R-:W-:Y:S01]  /*df20*/  ISETP.GE.AND P2, PT, R8, R53.reuse, PT ;  /* 0x000000350800720c */ /* 0x080fe20003f46270 */
[----:B------:R-:W-:Y:S01]  /*df30*/  VIADD R8, R76, 0x58 ;  /* 0x000000584c087836 */ /* 0x000fe20000000000 */
[C---:B------:R-:W-:Y:S01]  /*df40*/  ISETP.GE.AND P6, PT, R9.reuse, R54, PT ;  /* 0x000000360900720c */ /* 0x040fe20003fc6270 */
[----:B------:R-:W-:Y:S01]  /*df50*/  FMUL.FTZ R21, R22, UR15 ;  /* 0x0000000f16157c20 */ /* 0x000fe20008410000 */
[----:B------:R-:W-:Y:S01]  /*df60*/  ISETP.GE.AND P1, PT, R9, R53, PT ;  /* 0x000000350900720c */ /* 0x000fe20003f26270 */
[----:B------:R-:W-:Y:S01]  /*df70*/  VIADD R9, R76, 0x51 ;  /* 0x000000514c097836 */ /* 0x000fe20000000000 */
[----:B------:R-:W4:Y:S01]  /*df80*/  MUFU.TANH R117, R62 ;  /* 0x0000003e00757308 */ /* 0x000f220000002400 */
[----:B------:R-:W-:-:S02]  /*df90*/  FSEL R147, R147, -INF , !P6 ;  /* 0xff80000093937808 */ /* 0x000fc40007000000 */
[----:B------:R-:W-:Y:S02]  /*dfa0*/  FSEL R141, R141, -INF , !P1 ;  /* 0xff8000008d8d7808 */ /* 0x000fe40004800000 */
[----:B------:R-:W-:Y:S02]  /*dfb0*/  FSEL R137, R137, -INF , !P4 ;  /* 0xff80000089897808 */ /* 0x000fe40006000000 */
[----:B--2---:R-:W-:Y:S01]  /*dfc0*/  FSEL R143, R143, -INF , !P0 ;  /* 0xff8000008f8f7808 */ /* 0x004fe20004000000 */
[----:B------:R-:W2:Y:S01]  /*dfd0*/  MUFU.TANH R55, R42 ;  /* 0x0000002a00377308 */ /* 0x000ea20000002400 */
[CC--:B------:R-:W-:Y:S02]  /*dfe0*/  ISETP.GE.AND P6, PT, R8.reuse, R54.reuse, PT ;  /* 0x000000360800720c */ /* 0x0c0fe40003fc6270 */
[----:B------:R-:W-:Y:S01]  /*dff0*/  ISETP.GE.AND P1, PT, R8, R53, PT ;  /* 0x000000350800720c */ /* 0x000fe20003f26270 */
[----:B------:R-:W-:Y:S01]  /*e000*/  VIADD R8, R76, 0x60 ;  /* 0x000000604c087836 */ /* 0x000fe20000000000 */
[----:B------:R-:W-:-:S02]  /*e010*/  ISETP.GE.AND P4, PT, R9, R54, PT ;  /* 0x000000360900720c */ /* 0x000fc40003f86270 */
[----:B------:R-:W-:Y:S01]  /*e020*/  ISETP.GE.AND P0, PT, R9, R53, PT ;  /* 0x000000350900720c */ /* 0x000fe20003f06270 */
[----:B------:R-:W-:Y:S01]  /*e030*/  VIADD R9, R76, 0x59 ;  /* 0x000000594c097836 */ /* 0x000fe20000000000 */
[----:B------:R-:W2:Y:S01]  /*e040*/  MUFU.TANH R111, R111 ;  /* 0x0000006f006f7308 */ /* 0x000ea20000002400 */
[----:B-1----:R-:W-:Y:S02]  /*e050*/  FSEL R127, R127, -INF , !P4 ;  /* 0xff8000007f7f7808 */ /* 0x002fe40006000000 */
[----:B-----5:R-:W-:Y:S02]  /*e060*/  FSEL R105, R105, -INF , !P0 ;  /* 0xff80000069697808 */ /* 0x020fe40004000000 */
[----:B------:R-:W-:Y:S02]  /*e070*/  FSEL R149, R149, -INF , !P3 ;  /* 0xff80000095957808 */ /* 0x000fe40005800000 */
[----:B---3--:R-:W-:Y:S01]  /*e080*/  FSEL R129, R129, -INF , !P5 ;  /* 0xff80000081817808 */ /* 0x008fe20006800000 */
[----:B------:R-:W1:Y:S01]  /*e090*/  MUFU.TANH R63, R40 ;  /* 0x00000028003f7308 */ /* 0x000e620000002400 */
[----:B------:R-:W-:-:S02]  /*e0a0*/  ISETP.GE.AND P4, PT, R8, R54, PT ;  /* 0x000000360800720c */ /* 0x000fc40003f86270 */
[-C--:B------:R-:W-:Y:S01]  /*e0b0*/  ISETP.GE.AND P0, PT, R8, R53.reuse, PT ;  /* 0x000000350800720c */ /* 0x080fe20003f06270 */
[C---:B------:R-:W-:Y:S01]  /*e0c0*/  VIADD R8, R76.reuse, 0x68 ;  /* 0x000000684c087836 */ /* 0x040fe20000000000 */
[CC--:B------:R-:W-:Y:S02]  /*e0d0*/  ISETP.GE.AND P5, PT, R9.reuse, R54.reuse, PT ;  /* 0x000000360900720c */ /* 0x0c0fe40003fa6270 */
[----:B------:R-:W-:Y:S01]  /*e0e0*/  ISETP.GE.AND P3, PT, R9, R53, PT ;  /* 0x000000350900720c */ /* 0x000fe20003f66270 */
[----:B------:R-:W3:Y:S01]  /*e0f0*/  MUFU.TANH R59, R48 ;  /* 0x00000030003b7308 */ /* 0x000ee20000002400 */
[----:B------:R-:W-:Y:S01]  /*e100*/  VIADD R9, R76, 0x61 ;  /* 0x000000614c097836 */ /* 0x000fe20000000000 */
[----:B------:R-:W-:Y:S02]  /*e110*/  FSEL R131, R131, -INF , !P5 ;  /* 0xff80000083837808 */ /* 0x000fe40006800000 */
[----:B----4-:R-:W-:Y:S02]  /*e120*/  FSEL R109, R109, -INF , !P3 ;  /* 0xff8000006d6d7808 */ /* 0x010fe40005800000 */
[----:B------:R-:W-:-:S02]  /*e130*/  ISETP.GE.AND P5, PT, R8, R54, PT ;  /* 0x000000360800720c */ /* 0x000fc40003fa6270 */
[----:B------:R4:W-:Y:S01]  /*e140*/  MUFU.TANH R47, R43 ;  /* 0x0000002b002f7308 */ /* 0x0009e20000002400 */
[-C--:B------:R-:W-:Y:S01]  /*e150*/  ISETP.GE.AND P3, PT, R8, R53.reuse, PT ;  /* 0x000000350800720c */ /* 0x080fe20003f66270 */
[C---:B------:R-:W-:Y:S01]  /*e160*/  VIADD R8, R76.reuse, 0x70 ;  /* 0x000000704c087836 */ /* 0x040fe20000000000 */
[----:B------:R-:W-:Y:S02]  /*e170*/  FSEL R117, R117, -INF , !P2 ;  /* 0xff80000075757808 */ /* 0x000fe40005000000 */
[----:B------:R-:W-:Y:S02]  /*e180*/  FSEL R133, R133, -INF , !P6 ;  /* 0xff80000085857808 */ /* 0x000fe40007000000 */
[C---:B------:R-:W-:Y:S01]  /*e190*/  ISETP.GE.AND P6, PT, R9.reuse, R54, PT ;  /* 0x000000360900720c */ /* 0x040fe20003fc6270 */
[----:B------:R-:W5:Y:S01]  /*e1a0*/  MUFU.TANH R57, R49 ;  /* 0x0000003100397308 */ /* 0x000f620000002400 */
[----:B------:R-:W-:Y:S01]  /*e1b0*/  ISETP.GE.AND P2, PT, R9, R53, PT ;  /* 0x000000350900720c */ /* 0x000fe20003f46270 */
[----:B------:R-:W-:Y:S01]  /*e1c0*/  VIADD R9, R76, 0x69 ;  /* 0x000000694c097836 */ /* 0x000fe20000000000 */
[----:B--2---:R-:W-:-:S02]  /*e1d0*/  FSEL R55, R55, -INF , !P0 ;  /* 0xff80000037377808 */ /* 0x004fc40004000000 */
[-C--:B------:R-:W-:Y:S02]  /*e1e0*/  ISETP.GE.AND P0, PT, R8, R54.reuse, PT ;  /* 0x000000360800720c */ /* 0x080fe40003f06270 */
[----:B------:R-:W-:Y:S01]  /*e1f0*/  FSEL R111, R111, -INF , !P1 ;  /* 0xff8000006f6f7808 */ /* 0x000fe20004800000 */
[----:B------:R-:W2:Y:S01]  /*e200*/  MUFU.TANH R29, R29 ;  /* 0x0000001d001d7308 */ /* 0x000ea20000002400 */
[----:B----4-:R-:W-:Y:S01]  /*e210*/  FMUL.FTZ R43, R51, UR15 ;  /* 0x0000000f332b7c20 */ /* 0x010fe20008410000 */
[----:B-1----:R-:W-:Y:S02]  /*e220*/  FSEL R63, R63, -INF , !P4 ;  /* 0xff8000003f3f7808 */ /* 0x002fe40006000000 */
[----:B---3--:R-:W-:Y:S02]  /*e230*/  FSEL R59, R59, -INF , !P5 ;  /* 0xff8000003b3b7808 */ /* 0x008fe40006800000 */
[C---:B------:R-:W-:Y:S02]  /*e240*/  ISETP.GE.AND P4, PT, R9.reuse, R54, PT ;  /* 0x000000360900720c */ /* 0x040fe40003f86270 */
[----:B------:R-:W1:Y:S01]  /*e250*/  MUFU.TANH R43, R43 ;  /* 0x0000002b002b7308 */ /* 0x000e620000002400 */
[----:B------:R-:W-:-:S02]  /*e260*/  ISETP.GE.AND P1, PT, R9, R53, PT ;  /* 0x000000350900720c */ /* 0x000fc40003f26270 */
[----:B------:R-:W-:Y:S02]  /*e270*/  ISETP.GE.AND P5, PT, R10, R53, PT ;  /* 0x000000350a00720c */ /* 0x000fe40003fa6270 */
[----:B------:R-:W-:Y:S02]  /*e280*/  P2R R9, PR, RZ, 0x1 ;  /* 0x00000001ff097803 */ /* 0x000fe40000000000 */
[----:B-----5:R-:W-:Y:S01]  /*e290*/  FSEL R57, R57, -INF , !P4 ;  /* 0xff80000039397808 */ /* 0x020fe20006000000 */
[----:B------:R-:W3:Y:S01]  /*e2a0*/  MUFU.TANH R37, R37 ;  /* 0x0000002500257308 */ /* 0x000ee20000002400 */
[----:B--2---:R-:W-:Y:S02]  /*e2b0*/  FSEL R29, R29, -INF , !P5 ;  /* 0xff8000001d1d7808 */ /* 0x004fe40006800000 */
[----:B------:R-:W-:Y:S02]  /*e2c0*/  ISETP.NE.AND P4, PT, R9, RZ, PT ;  /* 0x000000ff0900720c */ /* 0x000fe40003f85270 */
[----:B------:R-:W-:-:S02]  /*e2d0*/  ISETP.GE.AND P5, PT, R52, 0x2, PT ;  /* 0x000000023400780c */ /* 0x000fc40003fa6270 */
[-C--:B------:R-:W-:Y:S01]  /*e2e0*/  ISETP.GE.AND P0, PT, R8, R53.reuse, PT ;  /* 0x000000350800720c */ /* 0x080fe20003f06270 */
[----:B------:R2:W-:Y:S01]  /*e2f0*/  MUFU.TANH R35, R20 ;  /* 0x0000001400237308 */ /* 0x0005e20000002400 */
[----:B-1----:R-:W-:Y:S01]  /*e300*/  FSEL R43, R43, -INF , !P1 ;  /* 0xff8000002b2b7808 */ /* 0x002fe20004800000 */
[C---:B------:R-:W-:Y:S01]  /*e310*/  VIADD R8, R76.reuse, 0x78 ;  /* 0x000000784c087836 */ /* 0x040fe20000000000 */
[----:B------:R-:W-:Y:S02]  /*e320*/  FSEL R47, R47, -INF , !P2 ;  /* 0xff8000002f2f7808 */ /* 0x000fe40005000000 */
[----:B------:R-:W-:Y:S02]  /*e330*/  ISETP.GE.AND P1, PT, R76, R53, PT ;  /* 0x000000354c00720c */ /* 0x000fe40003f26270 */
[----:B------:R-:W-:Y:S01]  /*e340*/  ISETP.GE.AND P2, PT, R10, R54, PT ;  /* 0x000000360a00720c */ /* 0x000fe20003f46270 */
[----:B------:R-:W1:Y:S01]  /*e350*/  MUFU.TANH R61, R41 ;  /* 0x00000029003d7308 */ /* 0x000e620000002400 */
[----:B---3--:R-:W-:-:S02]  /*e360*/  FSEL R37, R37, -INF , !P4 ;  /* 0xff80000025257808 */ /* 0x008fc40006000000 */
[C---:B------:R-:W-:Y:S01]  /*e370*/  ISETP.GE.AND P4, PT, R76.reuse, R54, PT ;  /* 0x000000364c00720c */ /* 0x040fe20003f86270 */
[----:B------:R-:W-:-:S04]  /*e380*/  VIADD R76, R76, 0x79 ;  /* 0x000000794c4c7836 */ /* 0x000fc80000000000 */
[----:B------:R-:W3:Y:S01]  /*e390*/  MUFU.TANH R45, R45 ;  /* 0x0000002d002d7308 */ /* 0x000ee20000002400 */
[----:B--2---:R-:W-:-:S07]  /*e3a0*/  FMUL.FTZ R20, R23, UR15 ;  /* 0x0000000f17147c20 */ /* 0x004fce0008410000 */
[----:B------:R-:W2:Y:S01]  /*e3b0*/  MUFU.TANH R36, R36 ;  /* 0x0000002400247308 */ /* 0x000ea20000002400 */
[----:B-1----:R-:W-:Y:S02]  /*e3c0*/  FSEL R61, R61, -INF , !P6 ;  /* 0xff8000003d3d7808 */ /* 0x002fe40007000000 */
[----:B------:R-:W-:-:S04]  /*e3d0*/  ISETP.GE.AND P6, PT, R8, R54, PT ;  /* 0x000000360800720c */ /* 0x000fc80003fc6270 */
[----:B------:R-:W-:Y:S01]  /*e3e0*/  FSEL R35, R35, -INF , !P6 ;  /* 0xff80000023237808 */ /* 0x000fe20007000000 */
[----:B------:R-:W1:Y:S01]  /*e3f0*/  MUFU.TANH R31, R31 ;  /* 0x0000001f001f7308 */ /* 0x000e620000002400 */
[----:B---3--:R-:W-:Y:S02]  /*e400*/  FSEL R45, R45, -INF , !P3 ;  /* 0xff8000002d2d7808 */ /* 0x008fe40005800000 */
[----:B------:R-:W-:-:S05]  /*e410*/  ISETP.GE.AND P3, PT, R8, R53, PT ;  /* 0x000000350800720c */ /* 0x000fca0003f66270 */
[----:B------:R-:W3:Y:S01]  /*e420*/  MUFU.TANH R0, R0 ;  /* 0x0000000000007308 */ /* 0x000ee20000002400 */
[----:B--2---:R-:W-:Y:S01]  /*e430*/  FSEL R36, R36, -INF , !P2 ;  /* 0xff80000024247808 */ /* 0x004fe20005000000 */
[----:B------:R-:W-:Y:S01]  /*e440*/  BAR.SYNC.DEFER_BLOCKING 0x0 ;  /* 0x0000000000007b1d */ /* 0x000fe20000010000 */
[----:B------:R-:W-:-:S05]  /*e450*/  ISETP.GE.AND P2, PT, R76, R54, PT ;  /* 0x000000364c00720c */ /* 0x000fca0003f46270 */
[----:B------:R-:W2:Y:S01]  /*e460*/  MUFU.TANH R6, R6 ;  /* 0x0000000600067308 */ /* 0x000ea20000002400 */
[----:B-1----:R-:W-:Y:S02]  /*e470*/  FSEL R31, R31, -INF , !P0 ;  /* 0xff8000001f1f7808 */ /* 0x002fe40004000000 */
[----:B------:R-:W-:-:S05]  /*e480*/  ISETP.GE.AND P0, PT, R76, R53, PT ;  /* 0x000000354c00720c */ /* 0x000fca0003f06270 */
[----:B------:R-:W1:Y:S01]  /*e490*/  MUFU.TANH R34, R34 ;  /* 0x0000002200227308 */ /* 0x000e620000002400 */
[----:B---3--:R-:W-:-:S07]  /*e4a0*/  FSEL R11, R0, -INF , !P4 ;  /* 0xff800000000b7808 */ /* 0x008fce0006000000 */
[----:B------:R-:W3:Y:S01]  /*e4b0*/  MUFU.TANH R21, R21 ;  /* 0x0000001500157308 */ /* 0x000ee20000002400 */
[----:B--2---:R-:W-:-:S07]  /*e4c0*/  FSEL R9, R6, -INF , !P1 ;  /* 0xff80000006097808 */ /* 0x004fce0004800000 */
[----:B------:R-:W2:Y:S01]  /*e4d0*/  MUFU.TANH R20, R20 ;  /* 0x0000001400147308 */ /* 0x000ea20000002400 */
[----:B-1----:R-:W-:Y:S02]  /*e4e0*/  FSEL R34, R34, -INF , !P2 ;  /* 0xff80000022227808 */ /* 0x002fe40005000000 */
[----:B---3--:R-:W-:Y:S02]  /*e4f0*/  FSEL R21, R21, -INF , !P3 ;  /* 0xff80000015157808 */ /* 0x008fe40005800000 */
[----:B--2---:R-:W-:Y:S01]  /*e500*/  FSEL R20, R20, -INF , !P0 ;  /* 0xff80000014147808 */ /* 0x004fe20004000000 */
        /* <DEDUP_REMOVED lines=64> */
.L_x_5850:
[----:B------:R-:W1:Y:S02]  /*e910*/  LDC R15, c[0x0][0x248] ;  /* 0x00009200ff0f7b82 */ /* 0x000e640000000800 */
[----:B-1----:R-:W-:-:S05]  /*e920*/  IMAD.SHL.U32 R17, R15, 0x80, RZ ;  /* 0x000000800f117824 */ /* 0x002fca00078e00ff */
[----:B------:R-:W-:-:S04]  /*e930*/  IADD3 R17, -R17, RZ, RZ ;  /* 0x000000ff11117210 */ /* 0x000fc80007ffe1ff */
[----:B------:R-:W-:-:S07]  /*e940*/  SHF.R.S32.HI R6, RZ, 0x1f, R17 ;  /* 0x0000001fff067819 */ /* 0x000fce0000011411 */
.L_x_5851:
        /* <DEDUP_REMOVED lines=98> */
.L_x_5853:
[----:B------:R-:W-:Y:S05]  /*ef70*/  BSYNC B0 ;  /* 0x0000000000007941 */ /* 0x000fea0003800000 */
.L_x_5852:
[----:B------:R-:W0:Y:S01]  /*ef80*/  LDGDEPBAR ;  /* 0x00000000000079af */ /* 0x000e220000000000 */
[----:B------:R-:W-:-:S04]  /*ef90*/  LEA R184, P0, R17, R184, 0x1 ;  /* 0x000000b811b87211 */ /* 0x000fc800078008ff */
[----:B------:R-:W-:-:S09]  /*efa0*/  LEA.HI.X R185, R17, R185, R6, 0x1, P0 ;  /* 0x000000b911b97211 */ /* 0x000fd200000f0c06 */
.L_x_5849:
        /* <DEDUP_REMOVED lines=62> */
[----:B------:R-:W-:Y:S01]  /*f390*/  FMNMX.FTZ R13, R21, R2, !PT ;  /* 0x00000002150d7209 */ /* 0x000fe20007810000 */
[----:B------:R-:W-:Y:S01]  /*f3a0*/  LDSM.16.MT88.4 R92, [R168+0x6000] ;  /* 0x00600000a85c783b */ /* 0x000fe20000004200 */
[-C--:B------:R-:W-:Y:S02]  /*f3b0*/  IADD3 R165, R5, R168.reuse, RZ ;  /* 0x000000a805a57210 */ /* 0x080fe40007ffe0ff */
[----:B------:R-:W-:Y:S01]  /*f3c0*/  FMNMX.FTZ R6, R20, R13, !PT ;  /* 0x0000000d14067209 */ /* 0x000fe20007810000 */
[----:B------:R-:W1:Y:S01]  /*f3d0*/  SHFL.BFLY PT, R15, R0, 0x2, 0x1f ;  /* 0x0c401f00000f7f89 */ /* 0x000e6200000e0000 */
[C---:B------:R-:W-:Y:S02]  /*f3e0*/  IADD3 R166, R3.reuse, R168, RZ ;  /* 0x000000a803a67210 */ /* 0x040fe40007ffe0ff */
[----:B------:R-:W-:Y:S01]  /*f3f0*/  IADD3 R164, R3, R165, RZ ;  /* 0x000000a503a47210 */ /* 0x000fe20007ffe0ff */
[----:B------:R-:W2:Y:S04]  /*f400*/  SHFL.BFLY PT, R13, R6, 0x2, 0x1f ;  /* 0x0c401f00060d7f89 */ /* 0x000ea800000e0000 */
[----:B------:R-:W-:Y:S04]  /*f410*/  LDSM.16.MT88.4 R84, [R166+0x6000] ;  /* 0x00600000a654783b */ /* 0x000fe80000004200 */
[----:B------:R-:W-:Y:S01]  /*f420*/  LDSM.16.MT88.4 R16, [R166+0x6800] ;  /* 0x00680000a610783b */ /* 0x000fe20000004200 */
[----:B-1----:R-:W-:-:S02]  /*f430*/  FMNMX.FTZ R15, R0, R15, !PT ;  /* 0x0000000f000f7209 */ /* 0x002fc40007810000 */
[----:B--2---:R-:W-:-:S03]  /*f440*/  FMNMX.FTZ R13, R6, R13, !PT ;  /* 0x0000000d060d7209 */ /* 0x004fc60007810000 */
[----:B------:R-:W1:Y:S04]  /*f450*/  SHFL.BFLY PT, R2, R15, 0x1, 0x1f ;  /* 0x0c201f000f027f89 */ /* 0x000e6800000e0000 */
[----:B------:R-:W2:Y:S01]  /*f460*/  SHFL.BFLY PT, R0, R13, 0x1, 0x1f ;  /* 0x0c201f000d007f89 */ /* 0x000ea200000e0000 */
[----:B-1----:R-:W-:Y:S02]  /*f470*/  FMNMX.FTZ R2, R15, R2, !PT ;  /* 0x000000020f027209 */ /* 0x002fe40007810000 */
[----:B--2---:R-:W-:-:S03]  /*f480*/  FMNMX.FTZ R0, R13, R0, !PT ;  /* 0x000000000d007209 */ /* 0x004fc60007810000 */
[C---:B------:R-:W-:Y:S01]  /*f490*/  FMUL.FTZ R38, R2.reuse, UR8 ;  /* 0x0000000802267c20 */ /* 0x040fe20008410000 */
[----:B------:R-:W-:Y:S01]  /*f4a0*/  FSETP.NEU.FTZ.AND P0, PT, R2, -INF , PT ;  /* 0xff8000000200780b */ /* 0x000fe20003f1d000 */
[----:B------:R-:W-:Y:S01]  /*f4b0*/  LDSM.16.MT88.4 R12, [R165+0x6800] ;  /* 0x00680000a50c783b */ /* 0x000fe20000004200 */
[----:B------:R-:W-:Y:S02]  /*f4c0*/  FMUL.FTZ R22, R0, UR8 ;  /* 0x0000000800167c20 */ /* 0x000fe40008410000 */
[----:B------:R-:W-:Y:S02]  /*f4d0*/  FSEL R38, R38, RZ, P0 ;  /* 0x000000ff26267208 */ /* 0x000fe40000000000 */
[----:B------:R-:W-:-:S03]  /*f4e0*/  FSETP.NEU.FTZ.AND P0, PT, R0, -INF , PT ;  /* 0xff8000000000780b */ /* 0x000fc60003f1d000 */
[--C-:B------:R-:W-:Y:S01]  /*f4f0*/  FFMA.FTZ R30, R33, UR8, -R38.reuse ;  /* 0x00000008211e7c23 */ /* 0x100fe20008010826 */
[----:B------:R-:W-:Y:S01]  /*f500*/  FSEL R22, R22, RZ, P0 ;  /* 0x000000ff16167208 */ /* 0x000fe20000000000 */
[--C-:B------:R-:W-:Y:S01]  /*f510*/  FFMA.FTZ R49, R11, UR8, -R38.reuse ;  /* 0x000000080b317c23 */ /* 0x100fe20008010826 */
[--C-:B------:R-:W-:Y:S01]  /*f520*/  FFMA.FTZ R48, R89, UR8, -R38.reuse ;  /* 0x0000000859307c23 */ /* 0x100fe20008010826 */
[--C-:B------:R-:W-:Y:S01]  /*f530*/  FFMA.FTZ R39, R77, UR8, -R38.reuse ;  /* 0x000000084d277c23 */ /* 0x100fe20008010826 */
[----:B------:R-:W-:Y:S01]  /*f540*/  FFMA.FTZ R32, R91, UR8, -R38 ;  /* 0x000000085b207c23 */ /* 0x000fe20008010826 */
[--C-:B------:R-:W-:Y:S01]  /*f550*/  FFMA.FTZ R46, R9, UR8, -R22.reuse ;  /* 0x00000008092e7c23 */ /* 0x100fe20008010816 */
[--C-:B------:R-:W-:Y:S01]  /*f560*/  FFMA.FTZ R51, R69, UR8, -R22.reuse ;  /* 0x0000000845337c23 */ /* 0x100fe20008010816 */
[--C-:B------:R-:W-:Y:S01]  /*f570*/  FFMA.FTZ R40, R7, UR8, -R22.reuse ;  /* 0x0000000807287c23 */ /* 0x100fe20008010816 */
[----:B------:R-:W-:Y:S01]  /*f580*/  FFMA.FTZ R33, R71, UR8, -R22 ;  /* 0x0000000847217c23 */ /* 0x000fe20008010816 */
[--C-:B------:R-:W-:Y:S01]  /*f590*/  FFMA.FTZ R25, R79, UR8, -R38.reuse ;  /* 0x000000084f197c23 */ /* 0x100fe20008010826 */
[----:B------:R-:W-:Y:S01]  /*f5a0*/  MUFU.EX2 R49, R49 ;  /* 0x0000003100317308 */ /* 0x000fe20000000800 */
[----:B------:R-:W1:Y:S01]  /*f5b0*/  LDSM.16.MT88.4 R76, [R165+0x6000] ;  /* 0x00600000a54c783b */ /* 0x000e620000004200 */
[--C-:B------:R-:W-:Y:S01]  /*f5c0*/  FFMA.FTZ R28, R97, UR8, -R38.reuse ;  /* 0x00000008611c7c23 */ /* 0x100fe20008010826 */
[----:B------:R-:W-:Y:S01]  /*f5d0*/  FFMA.FTZ R23, R83, UR8, -R38 ;  /* 0x0000000853177c23 */ /* 0x000fe20008010826 */
[--C-:B------:R-:W-:Y:S01]  /*f5e0*/  FFMA.FTZ R27, R81, UR8, -R22.reuse ;  /* 0x00000008511b7c23 */ /* 0x100fe20008010816 */
[----:B------:R-:W2:Y:S01]  /*f5f0*/  LDSM.16.MT88.4 R4, [R164+0x6000] ;  /* 0x00600000a404783b */ /* 0x000ea20000004200 */
[--C-:B------:R-:W-:Y:S01]  /*f600*/  FFMA.FTZ R26, R73, UR8, -R22.reuse ;  /* 0x00000008491a7c23 */ /* 0x100fe20008010816 */
[--C-:B------:R-:W-:Y:S01]  /*f610*/  FFMA.FTZ R24, R75, UR8, -R22.reuse ;  /* 0x000000084b187c23 */ /* 0x100fe20008010816 */
[----:B------:R-:W3:Y:S01]  /*f620*/  MUFU.EX2 R48, R48 ;  /* 0x0000003000307308 */ /* 0x000ee20000000800 */
[----:B------:R-:W4:Y:S01]  /*f630*/  LDSM.16.MT88.4 R8, [R168+0x6800] ;  /* 0x00680000a808783b */ /* 0x000f220000004200 */
[----:B------:R-:W-:Y:S01]  /*f640*/  FFMA.FTZ R3, R207, UR8, -R22 ;  /* 0x00000008cf037c23 */ /* 0x000fe20008010816 */
[--C-:B------:R-:W-:Y:S01]  /*f650*/  FFMA.FTZ R65, R203, UR8, -R38.reuse ;  /* 0x00000008cb417c23 */ /* 0x100fe20008010826 */
[--C-:B------:R-:W-:Y:S01]  /*f660*/  FFMA.FTZ R44, R201, UR8, -R38.reuse ;  /* 0x00000008c92c7c23 */ /* 0x100fe20008010826 */
[--C-:B------:R-:W-:Y:S01]  /*f670*/  FFMA.FTZ R42, R199, UR8, -R38.reuse ;  /* 0x00000008c72a7c23 */ /* 0x100fe20008010826 */
[----:B------:R-:W-:Y:S01]  /*f680*/  FFMA.FTZ R41, R205, UR8, -R38 ;  /* 0x00000008cd297c23 */ /* 0x000fe20008010826 */
[--C-:B------:R-:W-:Y:S01]  /*f690*/  FFMA.FTZ R56, R197, UR8, -R22.reuse ;  /* 0x00000008c5387c23 */ /* 0x100fe20008010816 */
        /* <DEDUP_REMOVED lines=8> */
[----:B------:R-:W5:Y:S01]  /*f720*/  MUFU.EX2 R32, R32 ;  /* 0x0000002000207308 */ /* 0x000f620000000800 */
[----:B---3--:R-:W-:Y:S01]  /*f730*/  F2FP.BF16.F32.PACK_AB R68, R48, R49 ;  /* 0x000000313044723e */ /* 0x008fe200000010ff */
[--C-:B------:R-:W-:Y:S01]  /*f740*/  FFMA.FTZ R64, R159, UR8, -R22.reuse ;  /* 0x000000089f407c23 */ /* 0x100fe20008010816 */
[--C-:B------:R-:W-:Y:S01]  /*f750*/  FFMA.FTZ R125, R151, UR8, -R22.reuse ;  /* 0x00000008977d7c23 */ /* 0x100fe20008010816 */
        /* <DEDUP_REMOVED lines=11> */
[----:B------:R-:W-:Y:S01]  /*f810*/  FFMA.FTZ R116, R127, UR8, -R38 ;  /* 0x000000087f747c23 */ /* 0x000fe20008010826 */
[----:B------:R-:W3:Y:S01]  /*f820*/  MUFU.EX2 R51, R51 ;  /* 0x0000003300337308 */ /* 0x000ee20000000800 */
[----:B-----5:R-:W-:Y:S01]  /*f830*/  F2FP.BF16.F32.PACK_AB R70, R32, R39 ;  /* 0x000000272046723e */ /* 0x020fe200000010ff */
        /* <DEDUP_REMOVED lines=15> */
[----:B---3--:R-:W-:Y:S01]  /*f930*/  F2FP.BF16.F32.PACK_AB R69, R51, R46 ;  /* 0x0000002e3345723e */ /* 0x008fe200000010ff */
[--C-:B------:R-:W-:Y:S01]  /*f940*/  FFMA.FTZ R130, R45, UR8, -R22.reuse ;  /* 0x000000082d827c23 */ /* 0x100fe20008010816 */
[----:B------:R-:W-:Y:S01]  /*f950*/  FFMA.FTZ R43, R43, UR8, -R22 ;  /* 0x000000082b2b7c23 */ /* 0x000fe20008010816 */
[----:B------:R-:W-:Y:S01]  /*f960*/  FADD.FTZ R48, R49, R48 ;  /* 0x0000003031307221 */ /* 0x000fe20000010000 */
[----:B------:R-:W-:Y:S01]  /*f970*/  FADD.FTZ R51, R46, R51 ;  /* 0x000000332e337221 */ /* 0x000fe20000010000 */
[--C-:B------:R-:W-:Y:S01]  /*f980*/  FFMA.FTZ R45, R37, UR8, -R38.reuse ;  /* 0x00000008252d7c23 */ /* 0x100fe20008010826 */
[----:B------:R-:W-:Y:S01]  /*f990*/  FFMA.FTZ R37, R36, UR8, -R38 ;  /* 0x0000000824257c23 */ /* 0x000fe20008010826 */
[----:B------:R-:W3:Y:S01]  /*f9a0*/  MUFU.EX2 R30, R30 ;  /* 0x0000001e001e7308 */ /* 0x000ee20000000800 */
[----:B------:R-:W-:Y:S01]  /*f9b0*/  FADD.FTZ R39, R39, R48 ;  /* 0x0000003027277221 */ /* 0x000fe20000010000 */
[--C-:B------:R-:W-:Y:S01]  /*f9c0*/  FFMA.FTZ R36, R35, UR8, -R38.reuse ;  /* 0x0000000823247c23 */ /* 0x100fe20008010826 */
[----:B------:R-:W-:Y:S01]  /*f9d0*/  FFMA.FTZ R191, R34, UR8, -R38 ;  /* 0x0000000822bf7c23 */ /* 0x000fe20008010826 */
[--C-:B------:R-:W-:Y:S01]  /*f9e0*/  FFMA.FTZ R31, R31, UR8, -R22.reuse ;  /* 0x000000081f1f7c23 */ /* 0x100fe20008010816 */
[----:B------:R-:W-:Y:S01]  /*f9f0*/  FADD.FTZ R39, R32, R39 ;  /* 0x0000002720277221 */ /* 0x000fe20000010000 */
[--C-:B------:R-:W-:Y:S01]  /*fa00*/  FFMA.FTZ R21, R21, UR8, -R22.reuse ;  /* 0x0000000815157c23 */ /* 0x100fe20008010816 */
[--C-:B------:R-:W-:Y:S01]  /*fa10*/  FFMA.FTZ R192, R20, UR8, -R22.reuse ;  /* 0x0000000814c07c23 */ /* 0x100fe20008010816 */
[----:B------:R-:W1:Y:S01]  /*fa20*/  MUFU.EX2 R25, R25 ;  /* 0x0000001900197308 */ /* 0x000e620000000800 */
[----:B-----5:R-:W-:Y:S01]  /*fa30*/  F2FP.BF16.F32.PACK_AB R71, R33, R40 ;  /* 0x000000282147723e */ /* 0x020fe200000010ff */
[----:B------:R-:W-:Y:S01]  /*fa40*/  FADD.FTZ R40, R40, R51 ;  /* 0x0000003328287221 */ /* 0x000fe20000010000 */
[----:B------:R-:W-:-:S03]  /*fa50*/  FFMA.FTZ R29, R29, UR8, -R22 ;  /* 0x000000081d1d7c23 */ /* 0x000fc60008010816 */
[----:B------:R-:W-:Y:S02]  /*fa60*/  FADD.FTZ R40, R33, R40 ;  /* 0x0000002821287221 */ /* 0x000fe40000010000 */
[----:B------:R-:W-:Y:S01]  /*fa70*/  HMMA.16816.F32.BF16 R96, R68, R92, RZ ;  /* 0x0000005c4460723c */ /* 0x000fe200000418ff */
[----:B------:R-:W-:Y:S01]  /*fa80*/  MUFU.EX2 R28, R28 ;  /* 0x0000001c001c7308 */ /* 0x000fe20000000800 */
[----:B---3--:R-:W-:-:S04]  /*fa90*/  FADD.FTZ R32, R30, R39 ;  /* 0x000000271e207221 */ /* 0x008fc80000010000 */
[C---:B------:R-:W-:Y:S03]  /*faa0*/  HMMA.16816.F32.BF16 R92, R68.reuse, R94, RZ ;  /* 0x0000005e445c723c */ /* 0x040fe600000418ff */
[----:B------:R-:W-:Y:S01]  /*fab0*/  MUFU.EX2 R23, R23 ;  /* 0x0000001700177308 */ /* 0x000fe20000000800 */
[C---:B-1----:R-:W-:Y:S02]  /*fac0*/  FADD.FTZ R33, R25.reuse, R32 ;  /* 0x0000002019217221 */ /* 0x042fe40000010000 */
[C---:B------:R-:W-:Y:S05]  /*fad0*/  HMMA.16816.F32.BF16 R88, R68.reuse, R84, RZ ;  /* 0x000000544458723c */ /* 0x040fea00000418ff */
[----:B------:R-:W-:Y:S01]  /*fae0*/  MUFU.EX2 R27, R27 ;  /* 0x0000001b001b7308 */ /* 0x000fe20000000800 */
[C---:B------:R-:W-:Y:S06]  /*faf0*/  HMMA.16816.F32.BF16 R80, R68.reuse, R76, RZ ;  /* 0x0000004c4450723c */ /* 0x040fec00000418ff */
[C---:B------:R-:W-:Y:S01]  /*fb00*/  HMMA.16816.F32.BF16 R84, R68.reuse, R86, RZ ;  /* 0x000000564454723c */ /* 0x040fe200000418ff */
[----:B------:R-:W1:Y:S05]  /*fb10*/  MUFU.EX2 R26, R26 ;  /* 0x0000001a001a7308 */ /* 0x000e6a0000000800 */
[C---:B------:R-:W-:Y:S03]  /*fb20*/  HMMA.16816.F32.BF16 R76, R68.reuse, R78, RZ ;  /* 0x0000004e444c723c */ /* 0x040fe600000418ff */
[----:B------:R-:W-:Y:S03]  /*fb30*/  MUFU.EX2 R24, R24 ;  /* 0x0000001800187308 */ /* 0x000fe60000000800 */
[C---:B--2---:R-:W-:Y:S05]  /*fb40*/  HMMA.16816.F32.BF16 R72, R68.reuse, R4, RZ ;  /* 0x000000044448723c */ /* 0x044fea00000418ff */
[----:B------:R-:W2:Y:S01]  /*fb50*/  MUFU.EX2 R3, R3 ;  /* 0x0000000300037308 */ /* 0x000ea20000000800 */
[----:B------:R-:W-:Y:S01]  /*fb60*/  HMMA.16816.F32.BF16 R68, R68, R6, RZ ;  /* 0x000000064444723c */ /* 0x000fe200000418ff */
[----:B------:R-:W-:-:S02]  /*fb70*/  F2FP.BF16.F32.PACK_AB R4, R25, R30 ;  /* 0x0000001e1904723e */ /* 0x000fc400000010ff */
[----:B-1----:R-:W-:Y:S01]  /*fb80*/  F2FP.BF16.F32.PACK_AB R5, R26, R27 ;  /* 0x0000001b1a05723e */ /* 0x002fe200000010ff */
[----:B------:R-:W-:-:S03]  /*fb90*/  FADD.FTZ R27, R27, R40 ;  /* 0x000000281b1b7221 */ /* 0x000fc60000010000 */
[----:B------:R-:W-:Y:S01]  /*fba0*/  F2FP.BF16.F32.PACK_AB R6, R23, R28 ;  /* 0x0000001c1706723e */ /* 0x000fe200000010ff */
[----:B------:R-:W-:Y:S01]  /*fbb0*/  MUFU.EX2 R65, R65 ;  /* 0x0000004100417308 */ /* 0x000fe20000000800 */
[----:B------:R-:W-:Y:S01]  /*fbc0*/  FADD.FTZ R25, R26, R27 ;  /* 0x0000001b1a197221 */ /* 0x000fe20000010000 */
[----:B------:R-:W-:-:S04]  /*fbd0*/  FADD.FTZ R28, R28, R33 ;  /* 0x000000211c1c7221 */ /* 0x000fc80000010000 */
[----:B------:R-:W-:Y:S01]  /*fbe0*/  FADD.FTZ R28, R23, R28 ;  /* 0x0000001c171c7221 */ /* 0x000fe20000010000 */
[----:B--2---:R-:W-:Y:S01]  /*fbf0*/  F2FP.BF16.F32.PACK_AB R7, R3, R24 ;  /* 0x000000180307723e */ /* 0x004fe200000010ff */
[----:B------:R-:W1:Y:S01]  /*fc00*/  MUFU.EX2 R44, R44 ;  /* 0x0000002c002c7308 */ /* 0x000e620000000800 */
[----:B------:R-:W-:-:S04]  /*fc10*/  FADD.FTZ R24, R24, R25 ;  /* 0x0000001918187221 */ /* 0x000fc80000010000 */
[----:B------:R-:W-:Y:S01]  /*fc20*/  FADD.FTZ R3, R3, R24 ;  /* 0x0000001803037221 */ /* 0x000fe20000010000 */
[C---:B----4-:R-:W-:Y:S02]  /*fc30*/  HMMA.16816.F32.BF16 R96, R4.reuse, R8, R96 ;  /* 0x000000080460723c */ /* 0x050fe40000041860 */
[----:B------:R-:W-:Y:S04]  /*fc40*/  MUFU.EX2 R42, R42 ;  /* 0x0000002a002a7308 */ /* 0x000fe80000000800 */
[C---:B------:R-:W-:Y:S01]  /*fc50*/  HMMA.16816.F32.BF16 R92, R4.reuse, R10, R92 ;  /* 0x0000000a045c723c */ /* 0x040fe2000004185c */
[----:B------:R-:W2:Y:S03]  /*fc60*/  LDSM.16.MT88.4 R8, [R164+0x6800] ;  /* 0x00680000a408783b */ /* 0x000ea60000004200 */
[----:B------:R-:W-:Y:S02]  /*fc70*/  MUFU.EX2 R41, R41 ;  /* 0x0000002900297308 */ /* 0x000fe40000000800 */
[C---:B------:R-:W-:Y:S06]  /*fc80*/  HMMA.16816.F32.BF16 R88, R4.reuse, R16, R88 ;  /* 0x000000100458723c */ /* 0x040fec0000041858 */
        /* <DEDUP_REMOVED lines=14> */
[----:B-1----:R-:W-:Y:S01]  /*fd70*/  F2FP.BF16.F32.PACK_AB R4, R44, R65 ;  /* 0x000000412c04723e */ /* 0x002fe200000010ff */
[----:B------:R-:W-:Y:S01]  /*fd80*/  FADD.FTZ R65, R65, R28 ;  /* 0x0000001c41417221 */ /* 0x000fe20000010000 */
[----:B----4-:R-:W-:-:S02]  /*fd90*/  F2FP.BF16.F32.PACK_AB R5, R103, R56 ;  /* 0x000000386705723e */ /* 0x010fc400000010ff */
[----:B------:R-:W-:Y:S01]  /*fda0*/  F2FP.BF16.F32.PACK_AB R6, R41, R42 ;  /* 0x0000002a2906723e */ /* 0x000fe200000010ff */
[----:B------:R-:W-:Y:S01]  /*fdb0*/  FADD.FTZ R65, R44, R65 ;  /* 0x000000412c417221 */ /* 0x000fe20000010000 */
[----:B---3--:R-:W-:Y:S01]  /*fdc0*/  F2FP.BF16.F32.PACK_AB R7, R50, R67 ;  /* 0x000000433207723e */ /* 0x008fe200000010ff */
[----:B------:R-:W-:Y:S02]  /*fdd0*/  MUFU.EX2 R113, R113 ;  /* 0x0000007100717308 */ /* 0x000fe40000000800 */
[----:B------:R-:W-:-:S04]  /*fde0*/  FADD.FTZ R42, R42, R65 ;  /* 0x000000412a2a7221 */ /* 0x000fc80000010000 */
[C---:B------:R-:W-:Y:S01]  /*fdf0*/  HMMA.16816.F32.BF16 R88, R4.reuse, R16, R88 ;  /* 0x000000100458723c */ /* 0x040fe20000041858 */
[----:B------:R-:W-:Y:S01]  /*fe00*/  FADD.FTZ R42, R41, R42 ;  /* 0x0000002a292a7221 */ /* 0x000fe20000010000 */
        /* <DEDUP_REMOVED lines=22> */
[----:B------:R-:W-:Y:S01]  /*ff70*/  F2FP.BF16.F32.PACK_AB R4, R60, R115 ;  /* 0x000000733c04723e */ /* 0x000fe200000010ff */
[----:B------:R-:W-:Y:S01]  /*ff80*/  FADD.FTZ R115, R115, R42 ;  /* 0x0000002a73737221 */ /* 0x000fe20000010000 */
[----:B-1----:R-:W-:-:S02]  /*ff90*/  F2FP.BF16.F32.PACK_AB R5, R125, R64 ;  /* 0x000000407d05723e */ /* 0x002fc400000010ff */
[----:B------:R-:W-:-:S03]  /*ffa0*/  F2FP.BF16.F32.PACK_AB R6, R58, R113 ;  /* 0x000000713a06723e */ /* 0x000fc600000010ff */
[----:B------:R-:W-:Y:S01]  /*ffb0*/  MUFU.EX2 R143, R143 ;  /* 0x0000008f008f7308 */ /* 0x000fe20000000800 */
[----:B---3--:R-:W-:Y:S01]  /*ffc0*/  F2FP.BF16.F32.PACK_AB R7, R62, R123 ;  /* 0x0000007b3e07723e */ /* 0x008fe200000010ff */
[----:B------:R-:W-:-:S04]  /*ffd0*/  FADD.FTZ R60, R60, R115 ;  /* 0x000000733c3c7221 */ /* 0x000fc80000010000 */
[----:B------:R-:W-:Y:S02]  /*ffe0*/  FADD.FTZ R113, R113, R60 ;  /* 0x0000003c71717221 */ /* 0x000fe40000010000 */
[----:B------:R-:W1:Y:S01]  /*fff0*/  MUFU.EX2 R112, R112 ;  /* 0x0000007000707308 */ /* 0x000e620000000800 */
[----:B------:R-:W-:Y:S01]  /*10000*/  HMMA.16816.F32.BF16 R88, R4, R16, R88 ;  /* 0x000000100458723c */ /* 0x000fe20000041858 */
[----:B------:R-:W-:-:S05]  /*10010*/  FADD.FTZ R58, R58, R113 ;  /* 0x000000713a3a7221 */ /* 0x000fca0000010000 */
        /* <DEDUP_REMOVED lines=21> */
[----:B----4-:R-:W-:Y:S01]  /*10170*/  F2FP.BF16.F32.PACK_AB R4, R108, R139 ;  /* 0x0000008b6c04723e */ /* 0x010fe200000010ff */
[----:B------:R-:W-:Y:S01]  /*10180*/  FADD.FTZ R139, R139, R58 ;  /* 0x0000003a8b8b7221 */ /* 0x000fe20000010000 */
[----:B-----5:R-:W-:-:S02]  /*10190*/  F2FP.BF16.F32.PACK_AB R5, R135, R110 ;  /* 0x0000006e8705723e */ /* 0x020fc400000010ff */
[----:B------:R-:W-:-:S03]  /*101a0*/  F2FP.BF16.F32.PACK_AB R6, R66, R137 ;  /* 0x000000894206723e */ /* 0x000fc600000010ff */
[----:B------:R-:W-:Y:S01]  /*101b0*/  MUFU.EX2 R126, R126 ;  /* 0x0000007e007e7308 */ /* 0x000fe20000000800 */
[----:B-1----:R-:W-:Y:S01]  /*101c0*/  F2FP.BF16.F32.PACK_AB R7, R112, R143 ;  /* 0x0000008f7007723e */ /* 0x002fe200000010ff */
[----:B------:R-:W-:-:S04]  /*101d0*/  FADD.FTZ R108, R108, R139 ;  /* 0x0000008b6c6c7221 */ /* 0x000fc80000010000 */
[----:B------:R-:W-:Y:S02]  /*101e0*/  FADD.FTZ R137, R137, R108 ;  /* 0x0000006c89897221 */ /* 0x000fe40000010000 */
[----:B------:R-:W-:Y:S01]  /*101f0*/  HMMA.16816.F32.BF16 R80, R4, R12, R80 ;  /* 0x0000000c0450723c */ /* 0x000fe20000041850 */
[----:B------:R-:W-:Y:S01]  /*10200*/  MUFU.EX2 R57, R57 ;  /* 0x0000003900397308 */ /* 0x000fe20000000800 */
[----:B------:R-:W-:-:S04]  /*10210*/  FADD.FTZ R66, R66, R137 ;  /* 0x0000008942427221 */ /* 0x000fc80000010000 */
        /* <DEDUP_REMOVED lines=20> */
[----:B------:R-:W5:Y:S01]  /*10360*/  MUFU.EX2 R30, R29 ;  /* 0x0000001d001e7308 */ /* 0x000f620000000800 */
[----:B---3--:R-:W-:Y:S01]  /*10370*/  F2FP.BF16.F32.PACK_AB R4, R116, R129 ;  /* 0x000000817404723e */ /* 0x008fe200000010ff */
[----:B------:R-:W-:Y:S01]  /*10380*/  FADD.FTZ R129, R129, R66 ;  /* 0x0000004281817221 */ /* 0x000fe20000010000 */
[----:B------:R-:W-:-:S02]  /*10390*/  F2FP.BF16.F32.PACK_AB R5, R122, R117 ;  /* 0x000000757a05723e */ /* 0x000fc400000010ff */
[----:B------:R-:W-:-:S03]  /*103a0*/  F2FP.BF16.F32.PACK_AB R6, R114, R127 ;  /* 0x0000007f7206723e */ /* 0x000fc600000010ff */
[----:B------:R-:W-:Y:S01]  /*103b0*/  MUFU.EX2 R21, R21 ;  /* 0x0000001500157308 */ /* 0x000fe20000000800 */
[----:B------:R-:W-:Y:S01]  /*103c0*/  F2FP.BF16.F32.PACK_AB R7, R105, R124 ;  /* 0x0000007c6907723e */ /* 0x000fe200000010ff */
[----:B------:R-:W-:-:S04]  /*103d0*/  FADD.FTZ R116, R116, R129 ;  /* 0x0000008174747221 */ /* 0x000fc80000010000 */
[----:B------:R-:W-:Y:S02]  /*103e0*/  FADD.FTZ R127, R127, R116 ;  /* 0x000000747f7f7221 */ /* 0x000fe40000010000 */
[----:B------:R-:W-:Y:S01]  /*103f0*/  HMMA.16816.F32.BF16 R80, R4, R12, R80 ;  /* 0x0000000c0450723c */ /* 0x000fe20000041850 */
[----:B------:R-:W3:Y:S01]  /*10400*/  MUFU.EX2 R192, R192 ;  /* 0x000000c000c07308 */ /* 0x000ee20000000800 */
[----:B------:R-:W-:-:S04]  /*10410*/  FADD.FTZ R127, R114, R127 ;  /* 0x0000007f727f7221 */ /* 0x000fc80000010000 */
        /* <DEDUP_REMOVED lines=11> */
[----:B------:R-:W-:Y:S01]  /*104d0*/  F2FP.BF16.F32.PACK_AB R4, R61, R128 ;  /* 0x000000803d04723e */ /* 0x000fe200000010ff */
[----:B------:R-:W-:Y:S01]  /*104e0*/  FADD.FTZ R128, R128, R127 ;  /* 0x0000007f80807221 */ /* 0x000fe20000010000 */
[----:B-1----:R-:W-:-:S02]  /*104f0*/  F2FP.BF16.F32.PACK_AB R5, R47, R132 ;  /* 0x000000842f05723e */ /* 0x002fc400000010ff */
[----:B------:R-:W-:Y:S01]  /*10500*/  F2FP.BF16.F32.PACK_AB R6, R57, R126 ;  /* 0x0000007e3906723e */ /* 0x000fe200000010ff */
[----:B------:R-:W-:Y:S01]  /*10510*/  FADD.FTZ R61, R61, R128 ;  /* 0x000000803d3d7221 */ /* 0x000fe20000010000 */
[----:B----4-:R-:W-:-:S03]  /*10520*/  F2FP.BF16.F32.PACK_AB R7, R43, R130 ;  /* 0x000000822b07723e */ /* 0x010fc600000010ff */
[----:B------:R-:W-:-:S04]  /*10530*/  FADD.FTZ R126, R126, R61 ;  /* 0x0000003d7e7e7221 */ /* 0x000fc80000010000 */
[----:B------:R-:W-:Y:S01]  /*10540*/  HMMA.16816.F32.BF16 R96, R4, R12, R96 ;  /* 0x0000000c0460723c */ /* 0x000fe20000041860 */
[----:B------:R-:W-:-:S05]  /*10550*/  FADD.FTZ R126, R57, R126 ;  /* 0x0000007e397e7221 */ /* 0x000fca0000010000 */
[C---:B------:R-:W-:Y:S01]  /*10560*/  HMMA.16816.F32.BF16 R92, R4.reuse, R14, R92 ;  /* 0x0000000e045c723c */ /* 0x040fe2000004185c */
[----:B------:R-:W1:Y:S05]  /*10570*/  LDSM.16.MT88.4 R12, [R164+0x9000] ;  /* 0x00900000a40c783b */ /* 0x000e6a0000004200 */
[C---:B------:R-:W-:Y:S06]  /*10580*/  HMMA.16816.F32.BF16 R80, R4.reuse, R16, R80 ;  /* 0x000000100450723c */ /* 0x040fec0000041850 */
[C---:B------:R-:W-:Y:S01]  /*10590*/  HMMA.16816.F32.BF16 R76, R4.reuse, R18, R76 ;  /* 0x00000012044c723c */ /* 0x040fe2000004184c */
[----:B------:R-:W-:Y:S05]  /*105a0*/  LDSM.16.MT88.4 R16, [R166+0x9800] ;  /* 0x00980000a610783b */ /* 0x000fea0000004200 */
[C---:B--2---:R-:W-:Y:S06]  /*105b0*/  HMMA.16816.F32.BF16 R88, R4.reuse, R8, R88 ;  /* 0x000000080458723c */ /* 0x044fec0000041858 */
[C---:B------:R-:W-:Y:S01]  /*105c0*/  HMMA.16816.F32.BF16 R84, R4.reuse, R10, R84 ;  /* 0x0000000a0454723c */ /* 0x040fe20000041854 */
[----:B------:R-:W2:Y:S05]  /*105d0*/  LDSM.16.MT88.4 R8, [R168+0x9800] ;  /* 0x00980000a808783b */ /* 0x000eaa0000004200 */
[C---:B-1----:R-:W-:Y:S06]  /*105e0*/  HMMA.16816.F32.BF16 R72, R4.reuse, R12, R72 ;  /* 0x0000000c0448723c */ /* 0x042fec0000041848 */
[----:B------:R-:W-:Y:S01]  /*105f0*/  HMMA.16816.F32.BF16 R68, R4, R14, R68 ;  /* 0x0000000e0444723c */ /* 0x000fe20000041844 */
[----:B------:R-:W-:-:S04]  /*10600*/  FADD.FTZ R12, R56, R3 ;  /* 0x00000003380c7221 */ /* 0x000fc80000010000 */
[----:B------:R-:W-:Y:S02]  /*10610*/  FADD.FTZ R12, R103, R12 ;  /* 0x0000000c670c7221 */ /* 0x000fe40000010000 */
[----:B-----5:R-:W-:Y:S01]  /*10620*/  F2FP.BF16.F32.PACK_AB R4, R34, R35 ;  /* 0x000000232204723e */ /* 0x020fe200000010ff */
[----:B------:R-:W-:Y:S01]  /*10630*/  FADD.FTZ R35, R35, R126 ;  /* 0x0000007e23237221 */ /* 0x000fe20000010000 */
[----:B------:R-:W-:Y:S01]  /*10640*/  FADD.FTZ R67, R67, R12 ;  /* 0x0000000c43437221 */ /* 0x000fe20000010000 */
[----:B------:R-:W-:Y:S01]  /*10650*/  F2FP.BF16.F32.PACK_AB R5, R30, R31 ;  /* 0x0000001f1e05723e */ /* 0x000fe200000010ff */
[----:B------:R-:W1:Y:S01]  /*10660*/  LDSM.16.MT88.4 R12, [R165+0x9800] ;  /* 0x00980000a50c783b */ /* 0x000e620000004200 */
[----:B------:R-:W-:Y:S01]  /*10670*/  F2FP.BF16.F32.PACK_AB R6, R191, R36 ;  /* 0x00000024bf06723e */ /* 0x000fe200000010ff */
[----:B------:R-:W-:Y:S01]  /*10680*/  FADD.FTZ R67, R50, R67 ;  /* 0x0000004332437221 */ /* 0x000fe20000010000 */
[----:B---3--:R-:W-:Y:S01]  /*10690*/  F2FP.BF16.F32.PACK_AB R7, R192, R21 ;  /* 0x00000015c007723e */ /* 0x008fe200000010ff */
[----:B------:R-:W-:-:S02]  /*106a0*/  FADD.FTZ R35, R34, R35 ;  /* 0x0000002322237221 */ /* 0x000fc40000010000 */
[----:B------:R-:W-:Y:S02]  /*106b0*/  FADD.FTZ R64, R64, R67 ;  /* 0x0000004340407221 */ /* 0x000fe40000010000 */
[----:B------:R-:W-:Y:S02]  /*106c0*/  FADD.FTZ R36, R36, R35 ;  /* 0x0000002324247221 */ /* 0x000fe40000010000 */
[----:B------:R-:W-:Y:S01]  /*106d0*/  FADD.FTZ R64, R125, R64 ;  /* 0x000000407d407221 */ /* 0x000fe20000010000 */
[----:B--2---:R-:W-:Y:S01]  /*106e0*/  HMMA.16816.F32.BF16 R96, R4, R8, R96 ;  /* 0x000000080460723c */ /* 0x004fe20000041860 */
[----:B------:R-:W-:Y:S02]  /*106f0*/  FADD.FTZ R191, R191, R36 ;  /* 0x00000024bfbf7221 */ /* 0x000fe40000010000 */
[----:B------:R-:W-:-:S03]  /*10700*/  FADD.FTZ R123, R123, R64 ;  /* 0x000000407b7b7221 */ /* 0x000fc60000010000 */
[C---:B------:R-:W-:Y:S01]  /*10710*/  HMMA.16816.F32.BF16 R92, R4.reuse, R10, R92 ;  /* 0x0000000a045c723c */ /* 0x040fe2000004185c */
[----:B------:R-:W-:Y:S01]  /*10720*/  FADD.FTZ R123, R62, R123 ;  /* 0x0000007b3e7b7221 */ /* 0x000fe20000010000 */
[----:B------:R-:W2:Y:S03]  /*10730*/  LDSM.16.MT88.4 R8, [R164+0x9800] ;  /* 0x00980000a408783b */ /* 0x000ea60000004200 */
[----:B------:R-:W-:Y:S01]  /*10740*/  FADD.FTZ R110, R110, R123 ;  /* 0x0000007b6e6e7221 */ /* 0x000fe20000010000 */
[----:B------:R-:W-:Y:S03]  /*10750*/  HMMA.16816.F32.BF16 R88, R4, R16, R88 ;  /* 0x000000100458723c */ /* 0x000fe60000041858 */
[----:B------:R-:W-:-:S03]  /*10760*/  FADD.FTZ R110, R135, R110 ;  /* 0x0000006e876e7221 */ /* 0x000fc60000010000 */
[----:B------:R-:W-:Y:S01]  /*10770*/  HMMA.16816.F32.BF16 R84, R4, R18, R84 ;  /* 0x000000120454723c */ /* 0x000fe20000041854 */
[----:B------:R-:W-:-:S04]  /*10780*/  FADD.FTZ R143, R143, R110 ;  /* 0x0000006e8f8f7221 */ /* 0x000fc80000010000 */
[----:B------:R-:W-:-:S04]  /*10790*/  FADD.FTZ R112, R112, R143 ;  /* 0x0000008f70707221 */ /* 0x000fc80000010000 */
[----:B------:R-:W-:Y:S01]  /*107a0*/  FADD.FTZ R117, R117, R112 ;  /* 0x0000007075757221 */ /* 0x000fe20000010000 */
[----:B-1----:R-:W-:Y:S03]  /*107b0*/  HMMA.16816.F32.BF16 R80, R4, R12, R80 ;  /* 0x0000000c0450723c */ /* 0x002fe60000041850 */
[----:B------:R-:W-:-:S04]  /*107c0*/  FADD.FTZ R117, R122, R117 ;  /* 0x000000757a757221 */ /* 0x000fc80000010000 */
[----:B------:R-:W-:Y:S01]  /*107d0*/  FADD.FTZ R124, R124, R117 ;  /* 0x000000757c7c7221 */ /* 0x000fe20000010000 */
[----:B------:R-:W-:Y:S03]  /*107e0*/  HMMA.16816.F32.BF16 R76, R4, R14, R76 ;  /* 0x0000000e044c723c */ /* 0x000fe6000004184c */
[----:B------:R-:W-:-:S04]  /*107f0*/  FADD.FTZ R105, R105, R124 ;  /* 0x0000007c69697221 */ /* 0x000fc80000010000 */
[----:B------:R-:W-:-:S04]  /*10800*/  FADD.FTZ R132, R132, R105 ;  /* 0x0000006984847221 */ /* 0x000fc80000010000 */
[----:B------:R-:W-:Y:S01]  /*10810*/  FADD.FTZ R47, R47, R132 ;  /* 0x000000842f2f7221 */ /* 0x000fe20000010000 */
[----:B--2---:R-:W-:Y:S03]  /*10820*/  HMMA.16816.F32.BF16 R72, R4, R8, R72 ;  /* 0x000000080448723c */ /* 0x004fe60000041848 */
[----:B------:R-:W-:-:S03]  /*10830*/  FADD.FTZ R130, R130, R47 ;  /* 0x0000002f82827221 */ /* 0x000fc60000010000 */
[----:B------:R-:W-:Y:S01]  /*10840*/  HMMA.16816.F32.BF16 R68, R4, R10, R68 ;  /* 0x0000000a0444723c */ /* 0x000fe20000041844 */
[----:B------:R-:W-:-:S04]  /*10850*/  FADD.FTZ R130, R43, R130 ;  /* 0x000000822b827221 */ /* 0x000fc80000010000 */
[----:B------:R-:W-:-:S04]  /*10860*/  FADD.FTZ R31, R31, R130 ;  /* 0x000000821f1f7221 */ /* 0x000fc80000010000 */
[----:B------:R-:W-:-:S04]  /*10870*/  FADD.FTZ R30, R30, R31 ;  /* 0x0000001f1e1e7221 */ /* 0x000fc80000010000 */
[----:B------:R-:W-:-:S04]  /*10880*/  FADD.FTZ R21, R21, R30 ;  /* 0x0000001e15157221 */ /* 0x000fc80000010000 */
[----:B------:R-:W-:Y:S01]  /*10890*/  FADD.FTZ R192, R192, R21 ;  /* 0x00000015c0c07221 */ /* 0x000fe20000010000 */
[----:B------:R-:W-:Y:S06]  /*108a0*/  @!P5 BRA `(.L_x_5854) ;  /* 0x00000048003cd947 */ /* 0x000fec0003800000 */
        /* <DEDUP_REMOVED lines=67> */
.L_x_5855:
[----:B------:R-:W1:Y:S02]  /*10ce0*/  LDC R9, c[0x0][0x250] ;  /* 0x00009400ff097b82 */ /* 0x000e640000000800 */
[----:B-1----:R-:W-:-:S05]  /*10cf0*/  IMAD.SHL.U32 R11, R9, 0x80, RZ ;  /* 0x00000080090b7824 */ /* 0x002fca00078e00ff */
[----:B------:R-:W-:-:S04]  /*10d00*/  IADD3 R11, -R11, RZ, RZ ;  /* 0x000000ff0b0b7210 */ /* 0x000fc80007ffe1ff */
[----:B------:R-:W-:-:S07]  /*10d10*/  SHF.R.S32.HI R6, RZ, 0x1f, R11 ;  /* 0x0000001fff067819 */ /* 0x000fce000001140b */
.L_x_5856:
[----:B------:R-:W-:Y:S01]  /*10d20*/  ULDC UR4, c[0x0][0x2d0] ;  /* 0x0000b40000047ab9 */ /* 0x000fe20000000800 */
[C---:B------:R-:W-:Y:S02]  /*10d30*/  LEA R156, P3, R11.reuse, R156, 0x1 ;  /* 0x0000009c0b9c7211 */ /* 0x040fe400078608ff */
[----:B------:R-:W-:Y:S02]  /*10d40*/  ISETP.GE.AND P0, PT, R100, UR4, PT ;  /* 0x0000000464007c0c */ /* 0x000fe4000bf06270 */
[----:B------:R-:W-:-:S11]  /*10d50*/  LEA.HI.X R157, R11, R157, R6, 0x1, P3 ;  /* 0x0000009d0b9d7211 */ /* 0x000fd600018f0c06 */
[----:B------:R-:W1:Y:S01]  /*10d60*/  @!P0 LDC R120, c[0x0][0x254] ;  /* 0x00009500ff788b82 */ /* 0x000e620000000800 */
[-C--:B------:R-:W-:Y:S01]  /*10d70*/  @!P0 IADD3 R10, P2, P1, R11, R118.reuse, R176 ;  /* 0x000000760b0a8210 */ /* 0x080fe2000795e0b0 */
[----:B------:R-:W-:Y:S01]  /*10d80*/  @P0 STS.128 [R187+0x6000], RZ ;  /* 0x006000ffbb000388 */ /* 0x000fe20000000c00 */
[----:B------:R-:W-:Y:S01]  /*10d90*/  @!P0 LEA R4, P3, R9, R118, 0x5 ;  /* 0x0000007609048211 */ /* 0x000fe200078628ff */
[----:B------:R-:W-:Y:S01]  /*10da0*/  @!P0 IMAD.MOV.U32 R14, RZ, RZ, R118 ;  /* 0x000000ffff0e8224 */ /* 0x000fe200078e0076 */
[----:B------:R-:W-:Y:S01]  /*10db0*/  @!P0 IADD3.X R3, R6, R121, R175, P2, P1 ;  /* 0x0000007906038210 */ /* 0x000fe200017e24af */
[----:B------:R-:W-:Y:S01]  /*10dc0*/  @!PT LDS RZ, [RZ] ;  /* 0x00000000fffff984 */ /* 0x000fe20000000800 */
[----:B------:R-:W-:Y:S01]  /*10dd0*/  @!PT LDS RZ, [RZ] ;  /* 0x00000000fffff984 */ /* 0x000fe20000000800 */
[----:B------:R-:W-:Y:S01]  /*10de0*/  @!PT LDS RZ, [RZ] ;  /* 0x00000000fffff984 */ /* 0x000fe20000000800 */
[----:B------:R-:W-:Y:S01]  /*10df0*/  @!P0 LDGSTS.E.BYPASS.LTC128B.128 [R187+0x6000], desc[UR6][R156.64] ;  /* 0x060000009cbb8fae */ /* 0x000fe2000b901d46 */
[C---:B------:R-:W-:Y:S01]  /*10e00*/  @!P0 LEA R16, P1, R10.reuse, UR10, 0x1 ;  /* 0x0000000a0a108c11 */ /* 0x040fe2000f8208ff */
[----:B------:R-:W2:Y:S01]  /*10e10*/  @!P0 LDC R8, c[0x0][0x254] ;  /* 0x00009500ff088b82 */ /* 0x000ea20000000800 */
[----:B------:R-:W-:Y:S01]  /*10e20*/  @!P0 IADD3 R13, P2, R11, R4, RZ ;  /* 0x000000040b0d8210 */ /* 0x000fe20007f5e0ff */
[----:B------:R-:W-:Y:S01]  /*10e30*/  @P0 STS.128 [R187+0x6800], RZ ;  /* 0x006800ffbb000388 */ /* 0x000fe20000000c00 */
[----:B------:R-:W-:-:S02]  /*10e40*/  @!P0 LEA.HI.X R17, R10, UR11, R3, 0x1, P1 ;  /* 0x0000000b0a118c11 */ /* 0x000fc400088f0c03 */
[----:B------:R-:W-:-:S03]  /*10e50*/  @!P0 LEA R20, P1, R13, UR10, 0x1 ;  /* 0x0000000a0d148c11 */ /* 0x000fc6000f8208ff */
[----:B------:R-:W3:Y:S01]  /*10e60*/  @!P0 LDC R7, c[0x0][0x254] ;  /* 0x00009500ff078b82 */ /* 0x000ee20000000800 */
        /* <DEDUP_REMOVED lines=34> */
[----:B------:R3:W-:Y:S01]  /*11090*/  @!P0 LDGSTS.E.BYPASS.LTC128B.128 [R187+0x7800], desc[UR6][R12.64] ;  /* 0x078000000cbb8fae */ /* 0x0007e2000b901d46 */
        /* <DEDUP_REMOVED lines=14> */
[----:B------:R-:W-:Y:S02]  /*11180*/  @!P0 LEA.HI.X R21, R8, UR11, R7, 0x1, P4 ;  /* 0x0000000b08158c11 */ /* 0x000fe4000a0f0c07 */
[----:B------:R-:W-:Y:S02]  /*11190*/  @!P0 IADD3.X R9, R6, R9, R17, P2, !PT ;  /* 0x0000000906098210 */ /* 0x000fe400017fe411 */
[----:B------:R-:W-:Y:S01]  /*111a0*/  @!P0 LEA R8, P2, R10, UR10, 0x1 ;  /* 0x0000000a0a088c11 */ /* 0x000fe2000f8408ff */
[----:B------:R-:W-:Y:S01]  /*111b0*/  @!PT LDS RZ, [RZ] ;  /* 0x00000000fffff984 */ /* 0x000fe20000000800 */
[----:B------:R-:W-:Y:S01]  /*111c0*/  @!PT LDS RZ, [RZ] ;  /* 0x00000000fffff984 */ /* 0x000fe20000000800 */
[----:B------:R-:W-:Y:S01]  /*111d0*/  @!PT LDS RZ, [RZ] ;  /* 0x00000000fffff984 */ /* 0x000fe20000000800 */
[----:B------:R1:W-:Y:S01]  /*111e0*/  @!P0 LDGSTS.E.BYPASS.LTC128B.128 [R187+0x8000], desc[UR6][R20.64] ;  /* 0x0800000014bb8fae */ /* 0x0003e2000b901d46 */
[----:B------:R-:W-:Y:S02]  /*111f0*/  @!P0 IADD3.X R6, R6, R15, R3, P1, !PT ;  /* 0x0000000f06068210 */ /* 0x000fe40000ffe403 */
[----:B------:R-:W-:Y:S01]  /*11200*/  @!P0 LEA R24, P1, R11, UR10, 0x1 ;  /* 0x0000000a0b188c11 */ /* 0x000fe2000f8208ff */
[----:B------:R-:W-:Y:S01]  /*11210*/  @P0 STS.128 [R187+0x8800], RZ ;  /* 0x008800ffbb000388 */ /* 0x000fe20000000c00 */
[----:B------:R-:W-:-:S02]  /*11220*/  @!P0 LEA.HI.X R17, R4, UR11, R5, 0x1, P3 ;  /* 0x0000000b04118c11 */ /* 0x000fc400098f0c05 */
[----:B------:R-:W-:Y:S02]  /*11230*/  @!P0 LEA.HI.X R9, R10, UR11, R9, 0x1, P2 ;  /* 0x0000000b0a098c11 */ /* 0x000fe400090f0c09 */
[----:B------:R-:W-:Y:S01]  /*11240*/  @!P0 LEA.HI.X R25, R11, UR11, R6, 0x1, P1 ;  /* 0x0000000b0b198c11 */ /* 0x000fe200088f0c06 */
[----:B------:R-:W-:Y:S01]  /*11250*/  @!PT LDS RZ, [RZ] ;  /* 0x00000000fffff984 */ /* 0x000fe20000000800 */
[----:B------:R-:W-:Y:S01]  /*11260*/  @!PT LDS RZ, [RZ] ;  /* 0x00000000fffff984 */ /* 0x000fe20000000800 */
[----:B------:R-:W-:Y:S01]  /*11270*/  @!PT LDS RZ, [RZ] ;  /* 0x00000000fffff984 */ /* 0x000fe20000000800 */
[----:B------:R-:W-:Y:S01]  /*11280*/  @!P0 LDGSTS.E.BYPASS.LTC128B.128 [R187+0x8800], desc[UR6][R16.64] ;  /* 0x0880000010bb8fae */ /* 0x000fe2000b901d46 */
[----:B------:R-:W-:-:S03]  /*11290*/  ISETP.GE.AND P1, PT, R52, 0x3, PT ;  /* 0x000000033400780c */ /* 0x000fc60003f26270 */
        /* <DEDUP_REMOVED lines=11> */
[----:B---3--:R-:W3:Y:S04]  /*11350*/  LDSM.16.M88.4 R12, [R173+0x2000] ;  /* 0x00200000ad0c783b */ /* 0x008ee80000000200 */
[----:B------:R-:W4:Y:S04]  /*11360*/  LDSM.16.M88.4 R4, [R173+0x2800] ;  /* 0x00280000ad04783b */ /* 0x000f280000000200 */
[----:B------:R-:W5:Y:S04]  /*11370*/  LDSM.16.M88.4 R48, [R173+0x3000] ;  /* 0x00300000ad30783b */ /* 0x000f680000000200 */
[----:B------:R-:W-:Y:S04]  /*11380*/  LDSM.16.M88.4 R120, [R172] ;  /* 0x00000000ac78783b */ /* 0x000fe80000000200 */
[----:B------:R-:W5:Y:S04]  /*11390*/  LDSM.16.M88.4 R28, [R167+0x2000] ;  /* 0x00200000a71c783b */ /* 0x000f680000000200 */
        /* <DEDUP_REMOVED lines=15> */
[----:B------:R-:W0:Y:S01]  /*11490*/  LDGDEPBAR ;  /* 0x00000000000079af */ /* 0x000e220000000000 */
[C---:B------:R-:W-:Y:S06]  /*114a0*/  HMMA.16816.F32.BF16 R4, R128.reuse, R6, RZ ;  /* 0x000000068004723c */ /* 0x040fec00000418ff */
[----:B------:R-:W-:Y:S06]  /*114b0*/  HMMA.16816.F32.BF16 R48, R128, R50, RZ ;  /* 0x000000328030723c */ /* 0x000fec00000418ff */
[C---:B------:R-:W-:Y:S06]  /*114c0*/  HMMA.16816.F32.BF16 R16, R120.reuse, R28, R16 ;  /* 0x0000001c7810723c */ /* 0x040fec0000041810 */
[C---:B------:R-:W-:Y:S06]  /*114d0*/  HMMA.16816.F32.BF16 R12, R120.reuse, R30, R12 ;  /* 0x0000001e780c723c */ /* 0x040fec000004180c */
[C---:B-1----:R-:W-:Y:S06]  /*114e0*/  HMMA.16816.F32.BF16 R8, R120.reuse, R20, R8 ;  /* 0x000000147808723c */ /* 0x042fec0000041808 */
[C---:B------:R-:W-:Y:S06]  /*114f0*/  HMMA.16816.F32.BF16 R4, R120.reuse, R22, R4 ;  /* 0x000000167804723c */ /* 0x040fec0000041804 */
[C---:B------:R-:W-:Y:S06]  /*11500*/  HMMA.16816.F32.BF16 R56, R120.reuse, R116, R56 ;  /* 0x000000747838723c */ /* 0x040fec0000041838 */
[----:B------:R-:W-:Y:S06]  /*11510*/  HMMA.16816.F32.BF16 R48, R120, R118, R48 ;  /* 0x000000767830723c */ /* 0x000fec0000041830 */
[C---:B------:R-:W-:Y:S06]  /*11520*/  HMMA.16816.F32.BF16 R44, R128.reuse, R40, RZ ;  /* 0x00000028802c723c */ /* 0x040fec00000418ff */
[C---:B------:R-:W-:Y:S06]  /*11530*/  HMMA.16816.F32.BF16 R36, R128.reuse, R32, RZ ;  /* 0x000000208024723c */ /* 0x040fec00000418ff */
[C---:B--2---:R-:W-:Y:S06]  /*11540*/  HMMA.16816.F32.BF16 R28, R128.reuse, R24, RZ ;  /* 0x00000018801c723c */ /* 0x044fec00000418ff */
        /* <DEDUP_REMOVED lines=8> */
[C---:B----4-:R-:W-:Y:S06]  /*115d0*/  HMMA.16816.F32.BF16 R44, R120.reuse, R112, R44 ;  /* 0x00000070782c723c */ /* 0x050fec000004182c */
[C---:B------:R-:W-:Y:S01]  /*115e0*/  HMMA.16816.F32.BF16 R40, R120.reuse, R114, R40 ;  /* 0x000000727828723c */ /* 0x040fe20000041828 */
[----:B------:R-:W-:Y:S05]  /*115f0*/  LDSM.16.M88.4 R112, [R171] ;  /* 0x00000000ab70783b */ /* 0x000fea0000000200 */
[C---:B------:R-:W-:Y:S06]  /*11600*/  HMMA.16816.F32.BF16 R36, R120.reuse, R108, R36 ;  /* 0x0000006c7824723c */ /* 0x040fec0000041824 */
[C---:B------:R-:W-:Y:S01]  /*11610*/  HMMA.16816.F32.BF16 R32, R120.reuse, R110, R32 ;  /* 0x0000006e7820723c */ /* 0x040fe20000041820 */
[----:B------:R-:W2:Y:S05]  /*11620*/  LDSM.16.M88.4 R108, [R170] ;  /* 0x00000000aa6c783b */ /* 0x000eaa0000000200 */
[C---:B-----5:R-:W-:Y:S06]  /*11630*/  HMMA.16816.F32.BF16 R28, R120.reuse, R64, R28 ;  /* 0x00000040781c723c */ /* 0x060fec000004181c */
[C---:B------:R-:W-:Y:S01]  /*11640*/  HMMA.16816.F32.BF16 R24, R120.reuse, R66, R24 ;  /* 0x000000427818723c */ /* 0x040fe20000041818 */
[----:B------:R-:W3:Y:S05]  /*11650*/  LDSM.16.M88.4 R64, [R163] ;  /* 0x00000000a340783b */ /* 0x000eea0000000200 */
[C---:B------:R-:W-:Y:S06]  /*11660*/  HMMA.16816.F32.BF16 R20, R120.reuse, R60, R20 ;  /* 0x0000003c7814723c */ /* 0x040fec0000041814 */
[C---:B------:R-:W-:Y:S01]  /*11670*/  HMMA.16816.F32.BF16 R132, R120.reuse, R62, R132 ;  /* 0x0000003e7884723c */ /* 0x040fe20000041884 */
[----:B------:R-:W4:Y:S05]  /*11680*/  LDSM.16.M88.4 R60, [R162] ;  /* 0x00000000a23c783b */ /* 0x000f2a0000000200 */
[C---:B-1----:R-:W-:Y:S06]  /*11690*/  HMMA.16816.F32.BF16 R116, R120.reuse, R128, R116 ;  /* 0x000000807874723c */ /* 0x042fec0000041874 */
[----:B------:R-:W-:Y:S01]  /*116a0*/  HMMA.16816.F32.BF16 R124, R120, R130, R124 ;  /* 0x00000082787c723c */ /* 0x000fe2000004187c */
[----:B------:R-:W1:Y:S04]  /*116b0*/  LDSM.16.M88.4 R120, [R160] ;  /* 0x00000000a078783b */ /* 0x000e680000000200 */
[----:B------:R-:W5:Y:S01]  /*116c0*/  LDSM.16.M88.4 R128, [R161] ;  /* 0x00000000a180783b */ /* 0x000f620000000200 */
        /* <DEDUP_REMOVED lines=8> */
[----:B------:R-:W-:Y:S05]  /*11750*/  LDSM.16.M88.4 R60, [R102+0x800] ;  /* 0x00080000663c783b */ /* 0x000fea0000000200 */
[C---:B-1----:R-:W-:Y:S06]  /*11760*/  HMMA.16816.F32.BF16 R36, R112.reuse, R120, R36 ;  /* 0x000000787024723c */ /* 0x042fec0000041824 */
[C---:B------:R-:W-:Y:S01]  /*11770*/  HMMA.16816.F32.BF16 R32, R112.reuse, R122, R32 ;  /* 0x0000007a7020723c */ /* 0x040fe20000041820 */
[----:B------:R-:W1:Y:S05]  /*11780*/  LDSM.16.M88.4 R120, [R169] ;  /* 0x00000000a978783b */ /* 0x000e6a0000000200 */
[C---:B-----5:R-:W-:Y:S06]  /*11790*/  HMMA.16816.F32.BF16 R44, R112.reuse, R128, R44 ;  /* 0x00000080702c723c */ /* 0x060fec000004182c */
[C---:B------:R-:W-:Y:S01]  /*117a0*/  HMMA.16816.F32.BF16 R40, R112.reuse, R130, R40 ;  /* 0x000000827028723c */ /* 0x040fe20000041828 */
[----:B------:R-:W3:Y:S05]  /*117b0*/  LDSM.16.M88.4 R128, [R106] ;  /* 0x000000006a80783b */ /* 0x000eea0000000200 */
[C---:B--2---:R-:W-:Y:S06]  /*117c0*/  HMMA.16816.F32.BF16 R28, R112.reuse, R108, R28 ;  /* 0x0000006c701c723c */ /* 0x044fec000004181c */
[----:B------:R-:W-:Y:S01]  /*117d0*/  HMMA.16816.F32.BF16 R24, R112, R110, R24 ;  /* 0x0000006e7018723c */ /* 0x000fe20000041818 */
[----:B------:R-:W2:Y:S05]  /*117e0*/  LDSM.16.M88.4 R108, [R102+0x1000] ;  /* 0x00100000666c783b */ /* 0x000eaa0000000200 */
[C---:B-1----:R-:W-:Y:S06]  /*117f0*/  HMMA.16816.F32.BF16 R16, R120.reuse, R64, R16 ;  /* 0x000000407810723c */ /* 0x042fec0000041810 */
[C---:B------:R-:W-:Y:S01]  /*11800*/  HMMA.16816.F32.BF16 R12, R120.reuse, R66, R12 ;  /* 0x00000042780c723c */ /* 0x040fe2000004180c */
[----:B------:R-:W1:Y:S05]  /*11810*/  LDSM.16.M88.4 R64, [R102+0x1800] ;  /* 0x001800006640783b */ /* 0x000e6a0000000200 */
[C---:B------:R-:W-:Y:S06]  /*11820*/  HMMA.16816.F32.BF16 R4, R120.reuse, R62, R4 ;  /* 0x0000003e7804723c */ /* 0x040fec0000041804 */
[----:B------:R-:W-:Y:S06]  /*11830*/  HMMA.16816.F32.BF16 R8, R120, R60, R8 ;  /* 0x0000003c7808723c */ /* 0x000fec0000041808 */
[----:B---3--:R-:W-:Y:S01]  /*11840*/  HMMA.16816.F32.BF16 R20, R112, R128, R20 ;  /* 0x000000807014723c */ /* 0x008fe20000041814 */
[----:B------:R-:W-:Y:S01]  /*11850*/  FMUL.FTZ R3, R16, UR15 ;  /* 0x0000000f10037c20 */ /* 0x000fe20008410000 */
[----:B------:R-:W-:Y:S01]  /*11860*/  FMUL.FTZ R16, R18, UR15 ;  /* 0x0000000f12107c20 */ /* 0x000fe20008410000 */
[----:B------:R-:W-:Y:S01]  /*11870*/  FMUL.FTZ R17, R17, UR15 ;  /* 0x0000000f11117c20 */ /* 0x000fe20008410000 */
[----:B------:R-:W-:-:S02]  /*11880*/  FMUL.FTZ R19, R19, UR15 ;  /* 0x0000000f13137c20 */ /* 0x000fc40008410000 */
[----:B------:R-:W-:Y:S01]  /*11890*/  HMMA.16816.F32.BF16 R132, R112, R130, R132 ;  /* 0x000000827084723c */ /* 0x000fe20000041884 */
[----:B------:R-:W3:Y:S01]  /*118a0*/  LDSM.16.M88.4 R128, [R104] ;  /* 0x000000006880783b */ /* 0x000ee20000000200 */
        /* <DEDUP_REMOVED lines=8> */
[C---:B--2---:R-:W-:Y:S02]  /*11930*/  HMMA.16816.F32.BF16 R56, R120.reuse, R108, R56 ;  /* 0x0000006c7838723c */ /* 0x044fe40000041838 */
[----:B------:R-:W-:Y:S01]  /*11940*/  FMUL.FTZ R8, R8, UR15 ;  /* 0x0000000f08087c20 */ /* 0x000fe20008410000 */
[----:B------:R-:W-:Y:S01]  /*11950*/  MUFU.TANH R60, R5 ;  /* 0x00000005003c7308 */ /* 0x000fe20000002400 */
[----:B------:R-:W-:Y:S01]  /*11960*/  FMUL.FTZ R9, R9, UR15 ;  /* 0x0000000f09097c20 */ /* 0x000fe20008410000 */
[----:B------:R-:W-:Y:S01]  /*11970*/  FMUL.FTZ R10, R10, UR15 ;  /* 0x0000000f0a0a7c20 */ /* 0x000fe20008410000 */
[----:B------:R-:W-:Y:S01]  /*11980*/  FMUL.FTZ R11, R11, UR15 ;  /* 0x0000000f0b0b7c20 */ /* 0x000fe20008410000 */
[C---:B-1----:R-:W-:Y:S04]  /*11990*/  HMMA.16816.F32.BF16 R44, R120.reuse, R64, R44 ;  /* 0x00000040782c723c */ /* 0x042fe8000004182c */
[----:B------:R-:W-:Y:S02]  /*119a0*/  MUFU.TANH R64, R4 ;  /* 0x0000000400407308 */ /* 0x000fe40000002400 */
[----:B------:R-:W-:Y:S01]  /*119b0*/  HMMA.16816.F32.BF16 R40, R120, R66, R40 ;  /* 0x000000427828723c */ /* 0x000fe20000041828 */
[----:B------:R-:W-:-:S05]  /*119c0*/  FMUL.FTZ R65, R14, UR15 ;  /* 0x0000000f0e417c20 */ /* 0x000fca0008410000 */
[----:B------:R-:W-:Y:S01]  /*119d0*/  MUFU.TANH R105, R6 ;  /* 0x0000000600697308 */ /* 0x000fe20000002400 */
[----:B------:R-:W-:Y:S04]  /*119e0*/  HMMA.16816.F32.BF16 R48, R120, R110, R48 ;  /* 0x0000006e7830723c */ /* 0x000fe80000041830 */
[----:B------:R-:W-:Y:S01]  /*119f0*/  FMUL.FTZ R55, R56, UR15 ;  /* 0x0000000f38377c20 */ /* 0x000fe20008410000 */
[----:B------:R-:W-:Y:S01]  /*11a00*/  FMUL.FTZ R56, R58, UR15 ;  /* 0x0000000f3a387c20 */ /* 0x000fe20008410000 */
[----:B------:R-:W-:Y:S01]  /*11a10*/  FMUL.FTZ R103, R57, UR15 ;  /* 0x0000000f39677c20 */ /* 0x000fe20008410000 */
[----:B------:R1:W-:Y:S01]  /*11a20*/  MUFU.TANH R61, R7 ;  /* 0x00000007003d7308 */ /* 0x0003e20000002400 */
[----:B------:R-:W-:Y:S01]  /*11a30*/  FMUL.FTZ R57, R59, UR15 ;  /* 0x0000000f3b397c20 */ /* 0x000fe20008410000 */
[----:B---3--:R-:W-:Y:S02]  /*11a40*/  HMMA.16816.F32.BF16 R116, R112, R128, R116 ;  /* 0x000000807074723c */ /* 0x008fe40000041874 */
[----:B------:R-:W-:Y:S01]  /*11a50*/  FMUL.FTZ R44, R44, UR15 ;  /* 0x0000000f2c2c7c20 */ /* 0x000fe20008410000 */
[----:B------:R-:W-:-:S03]  /*11a60*/  FMUL.FTZ R45, R45, UR15 ;  /* 0x0000000f2d2d7c20 */ /* 0x000fc60008410000 */
[----:B------:R-:W-:Y:S01]  /*11a70*/  MUFU.TANH R18, R8 ;  /* 0x0000000800127308 */ /* 0x000fe20000002400 */
[----:B------:R-:W-:Y:S01]  /*11a80*/  HMMA.16816.F32.BF16 R124, R112, R130, R124 ;  /* 0x00000082707c723c */ /* 0x000fe2000004187c */
[----:B------:R-:W-:Y:S01]  /*11a90*/  FMUL.FTZ R128, R46, UR15 ;  /* 0x0000000f2e807c20 */ /* 0x000fe20008410000 */
[----:B------:R-:W-:Y:S01]  /*11aa0*/  FMUL.FTZ R111, R40, UR15 ;  /* 0x0000000f286f7c20 */ /* 0x000fe20008410000 */
[----:B------:R-:W-:Y:S01]  /*11ab0*/  FMUL.FTZ R42, R42, UR15 ;  /* 0x0000000f2a2a7c20 */ /* 0x000fe20008410000 */
[----:B------:R-:W-:Y:S01]  /*11ac0*/  FMUL.FTZ R46, R47, UR15 ;  /* 0x0000000f2f2e7c20 */ /* 0x000fe20008410000 */
[----:B------:R-:W-:Y:S02]  /*11ad0*/  FMUL.FTZ R40, R43, UR15 ;  /* 0x0000000f2b287c20 */ /* 0x000fe40008410000 */
[----:B------:R-:W-:Y:S01]  /*11ae0*/  MUFU.TANH R14, R9 ;  /* 0x00000009000e7308 */ /* 0x000fe20000002400 */
[----:B-1----:R-:W1:Y:S01]  /*11af0*/  LDSM.16.M88.4 R4, [R102+0x2000] ;  /* 0x002000006604783b */ /* 0x002e620000000200 */
[----:B------:R-:W-:Y:S01]  /*11b00*/  FMUL.FTZ R113, R41, UR15 ;  /* 0x0000000f29717c20 */ /* 0x000fe20008410000 */
[----:B------:R-:W-:Y:S01]  /*11b10*/  FMUL.FTZ R48, R48, UR15 ;  /* 0x0000000f30307c20 */ /* 0x000fe20008410000 */
[----:B------:R-:W-:Y:S01]  /*11b20*/  FMUL.FTZ R50, R50, UR15 ;  /* 0x0000000f32327c20 */ /* 0x000fe20008410000 */
[----:B------:R-:W2:Y:S01]  /*11b30*/  S2R R41, SR_TID.X ;  /* 0x0000000000297919 */ /* 0x000ea20000002100 */
[----:B------:R-:W-:Y:S01]  /*11b40*/  FMUL.FTZ R49, R49, UR15 ;  /* 0x0000000f31317c20 */ /* 0x000fe20008410000 */
[----:B------:R-:W-:Y:S01]  /*11b50*/  FMUL.FTZ R51, R51, UR15 ;  /* 0x0000000f33337c20 */ /* 0x000fe20008410000 */
[----:B------:R-:W-:Y:S08]  /*11b60*/  MUFU.TANH R63, R10 ;  /* 0x0000000a003f7308 */ /* 0x000ff00000002400 */
[----:B------:R3:W-:Y:S08]  /*11b70*/  MUFU.TANH R15, R11 ;  /* 0x0000000b000f7308 */ /* 0x0007f00000002400 */
[----:B------:R-:W4:Y:S08]  /*11b80*/  MUFU.TANH R65, R65 ;  /* 0x0000004100417308 */ /* 0x000f300000002400 */
[----:B------:R-:W5:Y:S01]  /*11b90*/  MUFU.TANH R62, R62 ;  /* 0x0000003e003e7308 */ /* 0x000f620000002400 */
[----:B---3--:R-:W3:Y:S01]  /*11ba0*/  LDSM.16.M88.4 R8, [R102+0x2800] ;  /* 0x002800006608783b */ /* 0x008ee20000000200 */
[----:B--2---:R-:W-:-:S06]  /*11bb0*/  IMAD.SHL.U32 R41, R41, 0x2, RZ ;  /* 0x0000000229297824 */ /* 0x004fcc00078e00ff */
[----:B------:R-:W2:Y:S01]  /*11bc0*/  MUFU.TANH R55, R55 ;  /* 0x0000003700377308 */ /* 0x000ea20000002400 */
[----:B-1----:R-:W-:Y:S01]  /*11bd0*/  HMMA.16816.F32.BF16 R36, R120, R4, R36 ;  /* 0x000000047824723c */ /* 0x002fe20000041824 */
[----:B------:R-:W-:-:S05]  /*11be0*/  LOP3.LUT R41, R41, 0x6, RZ, 0xc0, !PT ;  /* 0x0000000629297812 */ /* 0x000fca00078ec0ff */
[C---:B------:R-:W-:Y:S01]  /*11bf0*/  HMMA.16816.F32.BF16 R32, R120.reuse, R6, R32 ;  /* 0x000000067820723c */ /* 0x040fe20000041820 */
[----:B------:R-:W1:Y:S01]  /*11c00*/  LDSM.16.M88.4 R4, [R102+0x3000] ;  /* 0x003000006604783b */ /* 0x000e620000000200 */
[----:B------:R-:W2:Y:S08]  /*11c10*/  MUFU.TANH R56, R56 ;  /* 0x0000003800387308 */ /* 0x000eb00000002400 */
[----:B------:R-:W2:Y:S08]  /*11c20*/  MUFU.TANH R109, R44 ;  /* 0x0000002c006d7308 */ /* 0x000eb00000002400 */
[----:B------:R-:W-:Y:S01]  /*11c30*/  FMUL.FTZ R114, R38, UR15 ;  /* 0x0000000f26727c20 */ /* 0x000fe20008410000 */
[----:B------:R-:W-:Y:S01]  /*11c40*/  FMUL.FTZ R131, R37, UR15 ;  /* 0x0000000f25837c20 */ /* 0x000fe20008410000 */
[----:B------:R-:W-:Y:S01]  /*11c50*/  FMUL.FTZ R37, R39, UR15 ;  /* 0x0000000f27257c20 */ /* 0x000fe20008410000 */
[----:B------:R-:W-:Y:S01]  /*11c60*/  P2R R39, PR, RZ, 0x2 ;  /* 0x00000002ff277803 */ /* 0x000fe20000000000 */
[----:B------:R-:W-:Y:S01]  /*11c70*/  FMUL.FTZ R36, R36, UR15 ;  /* 0x0000000f24247c20 */ /* 0x000fe20008410000 */
[----:B------:R-:W-:Y:S01]  /*11c80*/  MUFU.TANH R59, R48 ;  /* 0x00000030003b7308 */ /* 0x000fe20000002400 */
[----:B------:R-:W-:Y:S01]  /*11c90*/  FMUL.FTZ R38, R32, UR15 ;  /* 0x0000000f20267c20 */ /* 0x000fe20008410000 */
[----:B------:R-:W-:Y:S01]  /*11ca0*/  IMAD.SHL.U32 R32, R186, 0x80, RZ ;  /* 0x00000080ba207824 */ /* 0x000fe200078e00ff */
[----:B---3--:R-:W-:Y:S01]  /*11cb0*/  HMMA.16816.F32.BF16 R28, R120, R8, R28 ;  /* 0x00000008781c723c */ /* 0x008fe2000004181c */
[----:B------:R-:W-:Y:S01]  /*11cc0*/  FMUL.FTZ R34, R34, UR15 ;  /* 0x0000000f22227c20 */ /* 0x000fe20008410000 */
[----:B------:R-:W-:Y:S01]  /*11cd0*/  FMUL.FTZ R35, R35, UR15 ;  /* 0x0000000f23237c20 */ /* 0x000fe20008410000 */
[----:B------:R-:W-:-:S02]  /*11ce0*/  FMUL.FTZ R33, R33, UR15 ;  /* 0x0000000f21217c20 */ /* 0x000fc40008410000 */
[----:B------:R4:W-:Y:S01]  /*11cf0*/  MUFU.TANH R110, R34 ;  /* 0x00000022006e7308 */ /* 0x0009e20000002400 */
[----:B------:R-:W-:Y:S01]  /*11d00*/  HMMA.16816.F32.BF16 R24, R120, R10, R24 ;  /* 0x0000000a7818723c */ /* 0x000fe20000041818 */
[----:B------:R-:W3:Y:S01]  /*11d10*/  LDSM.16.M88.4 R8, [R102+0x3800] ;  /* 0x003800006608783b */ /* 0x000ee20000000200 */
[----:B------:R-:W-:-:S05]  /*11d20*/  DEPBAR.LE SB0, 0x0 ;  /* 0x000080000000791a */ /* 0x000fca0000000000 */
[----:B------:R-:W2:Y:S01]  /*11d30*/  MUFU.TANH R108, R50 ;  /* 0x00000032006c7308 */ /* 0x000ea20000002400 */
[C---:B-1----:R-:W-:Y:S06]  /*11d40*/  HMMA.16816.F32.BF16 R20, R120.reuse, R4, R20 ;  /* 0x000000047814723c */ /* 0x042fec0000041814 */
[----:B------:R-:W-:Y:S01]  /*11d50*/  HMMA.16816.F32.BF16 R132, R120, R6, R132 ;  /* 0x000000067884723c */ /* 0x000fe20000041884 */
[--C-:B------:R-:W-:Y:S01]  /*11d60*/  LOP3.LUT R4, R32, 0x8, R41.reuse, 0xfe, !PT ;  /* 0x0000000820047812 */ /* 0x100fe200078efe29 */
[----:B------:R-:W1:Y:S02]  /*11d70*/  MUFU.TANH R128, R128 ;  /* 0x0000008000807308 */ /* 0x000e640000002400 */
[----:B------:R-:W-:Y:S01]  /*11d80*/  FMUL.FTZ R5, R28, UR15 ;  /* 0x0000000f1c057c20 */ /* 0x000fe20008410000 */
[--C-:B------:R-:W-:Y:S01]  /*11d90*/  LOP3.LUT R28, R32, 0x18, R41.reuse, 0xfe, !PT ;  /* 0x00000018201c7812 */ /* 0x100fe200078efe29 */
[----:B------:R-:W-:Y:S01]  /*11da0*/  FMUL.FTZ R29, R29, UR15 ;  /* 0x0000000f1d1d7c20 */ /* 0x000fe20008410000 */
[CC--:B------:R-:W-:Y:S01]  /*11db0*/  ISETP.GE.AND P2, PT, R4.reuse, R54.reuse, PT ;  /* 0x000000360400720c */ /* 0x0c0fe20003f46270 */
[----:B------:R-:W-:Y:S01]  /*11dc0*/  FMUL.FTZ R31, R31, UR15 ;  /* 0x0000000f1f1f7c20 */ /* 0x000fe20008410000 */
[-C--:B------:R-:W-:Y:S01]  /*11dd0*/  ISETP.GE.AND P1, PT, R4, R53.reuse, PT ;  /* 0x000000350400720c */ /* 0x080fe20003f26270 */
[----:B------:R-:W-:Y:S01]  /*11de0*/  FMUL.FTZ R24, R24, UR15 ;  /* 0x0000000f18187c20 */ /* 0x000fe20008410000 */
[--C-:B------:R-:W-:Y:S01]  /*11df0*/  LOP3.LUT R4, R32, 0x10, R41.reuse, 0xfe, !PT ;  /* 0x0000001020047812 */ /* 0x100fe200078efe29 */
[----:B------:R-:W1:Y:S01]  /*11e00*/  MUFU.TANH R36, R36 ;  /* 0x0000002400247308 */ /* 0x000e620000002400 */
[----:B----4-:R-:W-:Y:S01]  /*11e10*/  FSEL R34, R65, -INF , !P1 ;  /* 0xff80000041227808 */ /* 0x010fe20004800000 */
[----:B------:R-:W-:Y:S01]  /*11e20*/  FMUL.FTZ R26, R26, UR15 ;  /* 0x0000000f1a1a7c20 */ /* 0x000fe20008410000 */
[CC--:B------:R-:W-:Y:S01]  /*11e30*/  ISETP.GE.AND P3, PT, R4.reuse, R54.reuse, PT ;  /* 0x000000360400720c */ /* 0x0c0fe20003f66270 */
[----:B------:R-:W-:Y:S01]  /*11e40*/  FMUL.FTZ R25, R25, UR15 ;  /* 0x0000000f19197c20 */ /* 0x000fe20008410000 */
[-C--:B------:R-:W-:Y:S01]  /*11e50*/  ISETP.GE.AND P4, PT, R4, R53.reuse, PT ;  /* 0x000000350400720c */ /* 0x080fe20003f86270 */
[----:B------:R-:W-:Y:S01]  /*11e60*/  FMUL.FTZ R4, R30, UR15 ;  /* 0x0000000f1e047c20 */ /* 0x000fe20008410000 */
[C---:B------:R-:W-:Y:S01]  /*11e70*/  ISETP.GE.AND P5, PT, R28.reuse, R54, PT ;  /* 0x000000361c00720c */ /* 0x040fe20003fa6270 */
[----:B------:R-:W-:Y:S01]  /*11e80*/  MUFU.TANH R111, R111 ;  /* 0x0000006f006f7308 */ /* 0x000fe20000002400 */
[----:B------:R-:W-:Y:S01]  /*11e90*/  ISETP.GE.AND P1, PT, R28, R53, PT ;  /* 0x000000351c00720c */ /* 0x000fe20003f26270 */
[----:B------:R-:W-:Y:S01]  /*11ea0*/  FMUL.FTZ R21, R21, UR15 ;  /* 0x0000000f15157c20 */ /* 0x000fe20008410000 */
[----:B------:R-:W-:-:S02]  /*11eb0*/  LOP3.LUT R28, R32, 0x20, R41, 0xfe, !PT ;  /* 0x00000020201c7812 */ /* 0x000fc400078efe29 */
[----:B------:R-:W-:Y:S01]  /*11ec0*/  LOP3.LUT R7, R32, 0x28, R41, 0xfe, !PT ;  /* 0x0000002820077812 */ /* 0x000fe200078efe29 */
[----:B------:R-:W-:Y:S01]  /*11ed0*/  FMUL.FTZ R44, R134, UR15 ;  /* 0x0000000f862c7c20 */ /* 0x000fe20008410000 */
[C---:B---3--:R-:W-:Y:S01]  /*11ee0*/  HMMA.16816.F32.BF16 R124, R120.reuse, R10, R124 ;  /* 0x0000000a787c723c */ /* 0x048fe2000004187c */
[----:B------:R-:W-:Y:S01]  /*11ef0*/  FSEL R47, R18, -INF , !P3 ;  /* 0xff800000122f7808 */ /* 0x000fe20005800000 */
[----:B------:R-:W3:Y:S01]  /*11f00*/  MUFU.TANH R130, R42 ;  /* 0x0000002a00827308 */ /* 0x000ee20000002400 */
[----:B-----5:R-:W-:Y:S02]  /*11f10*/  FSEL R137, R62, -INF , !P2 ;  /* 0xff8000003e897808 */ /* 0x020fe40005000000 */
[----:B------:R-:W-:Y:S01]  /*11f20*/  FSEL R48, R63, -INF , !P4 ;  /* 0xff8000003f307808 */ /* 0x000fe20006000000 */
[----:B------:R-:W-:Y:S01]  /*11f30*/  HMMA.16816.F32.BF16 R116, R120, R8, R116 ;  /* 0x000000087874723c */ /* 0x000fe20000041874 */
[----:B------:R-:W-:Y:S02]  /*11f40*/  FSEL R18, R105, -INF , !P1 ;  /* 0xff80000069127808 */ /* 0x000fe40004800000 */
[C---:B------:R-:W-:Y:S01]  /*11f50*/  ISETP.GE.AND P3, PT, R28.reuse, R54, PT ;  /* 0x000000361c00720c */ /* 0x040fe20003f66270 */
[----:B------:R-:W4:Y:S01]  /*11f60*/  MUFU.TANH R114, R114 ;  /* 0x0000007200727308 */ /* 0x000f220000002400 */
[----:B------:R-:W-:-:S02]  /*11f70*/  ISETP.GE.AND P2, PT, R28, R53, PT ;  /* 0x000000351c00720c */ /* 0x000fc40003f46270 */
[CC--:B------:R-:W-:Y:S02]  /*11f80*/  ISETP.GE.AND P4, PT, R7.reuse, R54.reuse, PT ;  /* 0x000000360700720c */ /* 0x0c0fe40003f86270 */
[-C--:B------:R-:W-:Y:S02]  /*11f90*/  ISETP.GE.AND P1, PT, R7, R53.reuse, PT ;  /* 0x000000350700720c */ /* 0x080fe40003f26270 */
[--C-:B------:R-:W-:Y:S01]  /*11fa0*/  LOP3.LUT R7, R32, 0x30, R41.reuse, 0xfe, !PT ;  /* 0x0000003020077812 */ /* 0x100fe200078efe29 */
[----:B------:R5:W-:Y:S01]  /*11fb0*/  MUFU.TANH R58, R49 ;  /* 0x00000031003a7308 */ /* 0x000be20000002400 */
[----:B--2---:R-:W-:Y:S02]  /*11fc0*/  FSEL R55, R55, -INF , !P3 ;  /* 0xff80000037377808 */ /* 0x004fe40005800000 */
[----:B------:R-:W-:Y:S02]  /*11fd0*/  FSEL R66, R56, -INF , !P2 ;  /* 0xff80000038427808 */ /* 0x000fe40005000000 */
[----:B------:R-:W-:Y:S01]  /*11fe0*/  ISETP.GE.AND P3, PT, R7, R54, PT ;  /* 0x000000360700720c */ /* 0x000fe20003f66270 */
[----:B------:R-:W-:Y:S01]  /*11ff0*/  FMUL.FTZ R125, R125, UR15 ;  /* 0x0000000f7d7d7c20 */ /* 0x000fe20008410000 */
[----:B------:R-:W-:Y:S01]  /*12000*/  ISETP.GE.AND P2, PT, R7, R53, PT ;  /* 0x000000350700720c */ /* 0x000fe20003f46270 */
[----:B------:R-:W-:Y:S01]  /*12010*/  MUFU.TANH R38, R38 ;  /* 0x0000002600267308 */ /* 0x000fe20000002400 */
[----:B------:R-:W-:-:S02]  /*12020*/  LOP3.LUT R7, R32, 0x40, R41, 0xfe, !PT ;  /* 0x0000004020077812 */ /* 0x000fc400078efe29 */
[----:B------:R-:W-:Y:S01]  /*12030*/  LOP3.LUT R8, R32, 0x38, R41, 0xfe, !PT ;  /* 0x0000003820087812 */ /* 0x000fe200078efe29 */
[----:B------:R-:W-:Y:S01]  /*12040*/  FMUL.FTZ R28, R118, UR15 ;  /* 0x0000000f761c7c20 */ /* 0x000fe20008410000 */
[----:B------:R-:W-:Y:S01]  /*12050*/  FSEL R109, R109, -INF , !P3 ;  /* 0xff8000006d6d7808 */ /* 0x000fe20005800000 */
[----:B------:R-:W-:Y:S01]  /*12060*/  FMUL.FTZ R116, R116, UR15 ;  /* 0x0000000f74747c20 */ /* 0x000fe20008410000 */
[----:B------:R-:W-:Y:S01]  /*12070*/  ISETP.GE.AND P3, PT, R7, R54, PT ;  /* 0x000000360700720c */ /* 0x000fe20003f66270 */
[----:B------:R-:W2:Y:S01]  /*12080*/  MUFU.TANH R4, R4 ;  /* 0x0000000400047308 */ /* 0x000ea20000002400 */
[----:B-----5:R-:W-:Y:S01]  /*12090*/  FMUL.FTZ R49, R20, UR15 ;  /* 0x0000000f14317c20 */ /* 0x020fe20008410000 */
[----:B------:R-:W-:Y:S01]  /*120a0*/  FMUL.FTZ R20, R22, UR15 ;  /* 0x0000000f16147c20 */ /* 0x000fe20008410000 */
[----:B------:R-:W-:Y:S01]  /*120b0*/  FSEL R108, R108, -INF , !P1 ;  /* 0xff8000006c6c7808 */ /* 0x000fe20004800000 */
[----:B------:R-:W-:Y:S01]  /*120c0*/  FMUL.FTZ R22, R23, UR15 ;  /* 0x0000000f17167c20 */ /* 0x000fe20008410000 */
[----:B-1----:R-:W-:Y:S01]  /*120d0*/  FSEL R128, R128, -INF , !P2 ;  /* 0xff80000080807808 */ /* 0x002fe20005000000 */
[----:B------:R-:W-:Y:S01]  /*120e0*/  FMUL.FTZ R30, R119, UR15 ;  /* 0x0000000f771e7c20 */ /* 0x000fe20008410000 */
[-C--:B------:R-:W-:Y:S01]  /*120f0*/  ISETP.GE.AND P1, PT, R8, R53.reuse, PT ;  /* 0x000000350800720c */ /* 0x080fe20003f26270 */
[----:B------:R-:W1:Y:S01]  /*12100*/  MUFU.TANH R5, R5 ;  /* 0x0000000500057308 */ /* 0x000e620000002400 */
[----:B------:R-:W-:-:S02]  /*12110*/  ISETP.GE.AND P2, PT, R7, R53, PT ;  /* 0x000000350700720c */ /* 0x000fc40003f46270 */
[--C-:B------:R-:W-:Y:S02]  /*12120*/  LOP3.LUT R7, R32, 0x50, R41.reuse, 0xfe, !PT ;  /* 0x0000005020077812 */ /* 0x100fe400078efe29 */
[----:B------:R-:W-:Y:S01]  /*12130*/  FSEL R123, R36, -INF , !P3 ;  /* 0xff800000247b7808 */ /* 0x000fe20005800000 */
[----:B------:R-:W-:Y:S01]  /*12140*/  FMUL.FTZ R36, R124, UR15 ;  /* 0x0000000f7c247c20 */ /* 0x000fe20008410000 */
[----:B---3--:R-:W-:Y:S01]  /*12150*/  FSEL R130, R130, -INF , !P1 ;  /* 0xff80000082827808 */ /* 0x008fe20004800000 */
[----:B------:R-:W3:Y:S01]  /*12160*/  MUFU.TANH R6, R24 ;  /* 0x0000001800067308 */ /* 0x000ee20000002400 */
[----:B----4-:R-:W-:Y:S02]  /*12170*/  FSEL R114, R114, -INF , !P2 ;  /* 0xff80000072727808 */ /* 0x010fe40005000000 */
[----:B------:R-:W-:Y:S02]  /*12180*/  ISETP.GE.AND P2, PT, R7, R53, PT ;  /* 0x000000350700720c */ /* 0x000fe40003f46270 */
[----:B------:R-:W-:-:S02]  /*12190*/  LOP3.LUT R9, R32, 0x58, R41, 0xfe, !PT ;  /* 0x0000005820097812 */ /* 0x000fc400078efe29 */
[----:B------:R-:W-:Y:S01]  /*121a0*/  ISETP.GE.AND P3, PT, R7, R54, PT ;  /* 0x000000360700720c */ /* 0x000fe20003f66270 */
[----:B------:R-:W4:Y:S01]  /*121b0*/  MUFU.TANH R20, R20 ;  /* 0x0000001400147308 */ /* 0x000f220000002400 */
[----:B--2---:R-:W-:Y:S02]  /*121c0*/  FSEL R56, R4, -INF , !P2 ;  /* 0xff80000004387808 */ /* 0x004fe40005000000 */
[----:B-1----:R-:W-:Y:S02]  /*121d0*/  FSEL R63, R5, -INF , !P3 ;  /* 0xff800000053f7808 */ /* 0x002fe40005800000 */
[C-C-:B------:R-:W-:Y:S02]  /*121e0*/  LOP3.LUT R4, R32.reuse, 0x70, R41.reuse, 0xfe, !PT ;  /* 0x0000007020047812 */ /* 0x140fe400078efe29 */
[----:B------:R-:W-:Y:S01]  /*121f0*/  LOP3.LUT R5, R32, 0x68, R41, 0xfe, !PT ;  /* 0x0000006820057812 */ /* 0x000fe200078efe29 */
[----:B------:R1:W-:Y:S01]  /*12200*/  MUFU.TANH R112, R51 ;  /* 0x0000003300707308 */ /* 0x0003e20000002400 */
[----:B------:R-:W-:-:S02]  /*12210*/  FSEL R43, R64, -INF , !P5 ;  /* 0xff800000402b7808 */ /* 0x000fc40006800000 */
[----:B------:R-:W-:-:S05]  /*12220*/  ISETP.GE.AND P5, PT, R5, R54, PT ;  /* 0x000000360500720c */ /* 0x000fca0003fa6270 */
[----:B------:R2:W5:Y:S08]  /*12230*/  MUFU.TANH R52, R26 ;  /* 0x0000001a00347308 */ /* 0x0005700000002400 */
[----:B------:R-:W5:Y:S01]  /*12240*/  MUFU.TANH R49, R49 ;  /* 0x0000003100317308 */ /* 0x000f620000002400 */
[----:B-1----:R-:W-:Y:S02]  /*12250*/  FSEL R51, R59, -INF , !P4 ;  /* 0xff8000003b337808 */ /* 0x002fe40006000000 */
[----:B------:R-:W-:-:S02]  /*12260*/  ISETP.GE.AND P4, PT, R8, R54, PT ;  /* 0x000000360800720c */ /* 0x000fc40003f86270 */
[--C-:B------:R-:W-:Y:S02]  /*12270*/  LOP3.LUT R8, R32, 0x48, R41.reuse, 0xfe, !PT ;  /* 0x0000004820087812 */ /* 0x100fe400078efe29 */
[----:B------:R-:W-:Y:S01]  /*12280*/  FSEL R111, R111, -INF , !P4 ;  /* 0xff8000006f6f7808 */ /* 0x000fe20006000000 */
[----:B------:R-:W1:Y:S01]  /*12290*/  MUFU.TANH R44, R44 ;  /* 0x0000002c002c7308 */ /* 0x000e620000002400 */
[----:B--2---:R-:W-:Y:S01]  /*122a0*/  FMUL.FTZ R26, R126, UR15 ;  /* 0x0000000f7e1a7c20 */ /* 0x004fe20008410000 */
[CC--:B------:R-:W-:Y:S02]  /*122b0*/  ISETP.GE.AND P4, PT, R8.reuse, R54.reuse, PT ;  /* 0x000000360800720c */ /* 0x0c0fe40003f86270 */
[----:B------:R-:W-:Y:S02]  /*122c0*/  ISETP.GE.AND P1, PT, R8, R53, PT ;  /* 0x000000350800720c */ /* 0x000fe40003f26270 */
[----:B------:R-:W-:Y:S02]  /*122d0*/  LOP3.LUT R8, R32, 0x60, R41, 0xfe, !PT ;  /* 0x0000006020087812 */ /* 0x000fe400078efe29 */
[----:B------:R-:W-:Y:S01]  /*122e0*/  FSEL R121, R38, -INF , !P4 ;  /* 0xff80000026797808 */ /* 0x000fe20006000000 */
[----:B------:R-:W2:Y:S01]  /*122f0*/  MUFU.TANH R36, R36 ;  /* 0x0000002400247308 */ /* 0x000ea20000002400 */
[----:B------:R-:W-:-:S02]  /*12300*/  ISETP.GE.AND P4, PT, R9, R54, PT ;  /* 0x000000360900720c */ /* 0x000fc40003f86270 */
[----:B------:R-:W-:Y:S02]  /*12310*/  FSEL R110, R110, -INF , !P1 ;  /* 0xff8000006e6e7808 */ /* 0x000fe40004800000 */
[-C--:B------:R-:W-:Y:S02]  /*12320*/  ISETP.GE.AND P2, PT, R8, R53.reuse, PT ;  /* 0x000000350800720c */ /* 0x080fe40003f46270 */
[----:B------:R-:W-:Y:S01]  /*12330*/  ISETP.GE.AND P1, PT, R9, R53, PT ;  /* 0x000000350900720c */ /* 0x000fe20003f26270 */
[----:B------:R-:W2:Y:S01]  /*12340*/  MUFU.TANH R26, R26 ;  /* 0x0000001a001a7308 */ /* 0x000ea20000002400 */
[----:B---3--:R-:W-:Y:S02]  /*12350*/  FSEL R59, R6, -INF , !P4 ;  /* 0xff800000063b7808 */ /* 0x008fe40006000000 */
[----:B----4-:R-:W-:Y:S02]  /*12360*/  FSEL R20, R20, -INF , !P2 ;  /* 0xff80000014147808 */ /* 0x010fe40005000000 */
[----:B-----5:R-:W-:-:S02]  /*12370*/  FSEL R52, R52, -INF , !P1 ;  /* 0xff80000034347808 */ /* 0x020fc40004800000 */
[CC--:B------:R-:W-:Y:S01]  /*12380*/  ISETP.GE.AND P4, PT, R4.reuse, R54.reuse, PT ;  /* 0x000000360400720c */ /* 0x0c0fe20003f86270 */
[----:B------:R-:W3:Y:S01]  /*12390*/  MUFU.TANH R7, R116 ;  /* 0x0000007400077308 */ /* 0x000ee20000002400 */
[-C--:B------:R-:W-:Y:S02]  /*123a0*/  ISETP.GE.AND P2, PT, R4, R53.reuse, PT ;  /* 0x000000350400720c */ /* 0x080fe40003f46270 */
[----:B------:R-:W-:Y:S02]  /*123b0*/  ISETP.GE.AND P3, PT, R8, R54, PT ;  /* 0x000000360800720c */ /* 0x000fe40003f66270 */
[----:B------:R-:W-:Y:S02]  /*123c0*/  ISETP.GE.AND P1, PT, R5, R53, PT ;  /* 0x000000350500720c */ /* 0x000fe40003f26270 */
[C---:B------:R-:W-:Y:S01]  /*123d0*/  LOP3.LUT R4, R32.reuse, 0x78, R41, 0xfe, !PT ;  /* 0x0000007820047812 */ /* 0x040fe200078efe29 */
[----:B------:R-:W4:Y:S01]  /*123e0*/  MUFU.TANH R28, R28 ;  /* 0x0000001c001c7308 */ /* 0x000f220000002400 */
[----:B------:R-:W-:-:S02]  /*123f0*/  LOP3.LUT R41, R32, R41, RZ, 0xfc, !PT ;  /* 0x0000002920297212 */ /* 0x000fc400078efcff */
[----:B------:R-:W-:Y:S02]  /*12400*/  FSEL R49, R49, -INF , !P3 ;  /* 0xff80000031317808 */ /* 0x000fe40005800000 */
[----:B-1----:R-:W-:Y:S01]  /*12410*/  FSEL R44, R44, -INF , !P1 ;  /* 0xff8000002c2c7808 */ /* 0x002fe20004800000 */
[C---:B------:R-:W-:Y:S01]  /*12420*/  VIADD R5, R41.reuse, 0x1 ;  /* 0x0000000129057836 */ /* 0x040fe20000000000 */
[C---:B------:R-:W-:Y:S01]  /*12430*/  ISETP.GE.AND P3, PT, R4.reuse, R54, PT ;  /* 0x000000360400720c */ /* 0x040fe20003f66270 */
[----:B------:R-:W1:Y:S01]  /*12440*/  MUFU.TANH R19, R19 ;  /* 0x0000001300137308 */ /* 0x000e620000002400 */
[----:B------:R-:W-:Y:S01]  /*12450*/  ISETP.GE.AND P1, PT, R4, R53, PT ;  /* 0x000000350400720c */ /* 0x000fe20003f26270 */
[C---:B------:R-:W-:Y:S01]  /*12460*/  VIADD R4, R41.reuse, 0x9 ;  /* 0x0000000929047836 */ /* 0x040fe20000000000 */
[----:B--2---:R-:W-:Y:S01]  /*12470*/  FSEL R36, R36, -INF , !P3 ;  /* 0xff80000024247808 */ /* 0x004fe20005800000 */
[C---:B------:R-:W-:Y:S01]  /*12480*/  VIADD R10, R41.reuse, 0x29 ;  /* 0x00000029290a7836 */ /* 0x040fe20000000000 */
[----:B------:R-:W-:Y:S01]  /*12490*/  FSEL R26, R26, -INF , !P1 ;  /* 0xff8000001a1a7808 */ /* 0x000fe20004800000 */
[----:B------:R-:W-:Y:S01]  /*124a0*/  VIADD R11, R41, 0x41 ;  /* 0x00000041290b7836 */ /* 0x000fe20000000000 */
[----:B---3--:R-:W-:Y:S01]  /*124b0*/  FSEL R38, R7, -INF , !P4 ;  /* 0xff80000007267808 */ /* 0x008fe20006000000 */
[----:B------:R-:W2:Y:S01]  /*124c0*/  MUFU.TANH R12, R12 ;  /* 0x0000000c000c7308 */ /* 0x000ea20000002400 */
[----:B----4-:R-:W-:-:S02]  /*124d0*/  FSEL R28, R28, -INF , !P2 ;  /* 0xff8000001c1c7808 */ /* 0x010fc40005000000 */
[CC--:B------:R-:W-:Y:S02]  /*124e0*/  ISETP.GE.AND P3, PT, R4.reuse, R54.reuse, PT ;  /* 0x000000360400720c */ /* 0x0c0fe40003f66270 */
[-C--:B------:R-:W-:Y:S01]  /*124f0*/  ISETP.GE.AND P1, PT, R4, R53.reuse, PT ;  /* 0x000000350400720c */ /* 0x080fe20003f26270 */
[----:B------:R-:W-:Y:S01]  /*12500*/  VIADD R4, R41, 0x11 ;  /* 0x0000001129047836 */ /* 0x000fe20000000000 */
[C---:B------:R-:W-:Y:S01]  /*12510*/  ISETP.GE.AND P4, PT, R5.reuse, R54, PT ;  /* 0x000000360500720c */ /* 0x040fe20003f86270 */
[----:B------:R-:W3:Y:S01]  /*12520*/  MUFU.TANH R13, R13 ;  /* 0x0000000d000d7308 */ /* 0x000ee20000002400 */
[----:B------:R-:W-:Y:S01]  /*12530*/  ISETP.GE.AND P2, PT, R5, R53, PT ;  /* 0x000000350500720c */ /* 0x000fe20003f46270 */
[----:B------:R-:W-:Y:S01]  /*12540*/  VIADD R5, R41, 0x19 ;  /* 0x0000001929057836 */ /* 0x000fe20000000000 */
[----:B------:R-:W-:Y:S02]  /*12550*/  FSEL R9, R17, -INF , !P4 ;  /* 0xff80000011097808 */ /* 0x000fe40006000000 */
[----:B-1----:R-:W-:-:S02]  /*12560*/  FSEL R8, R19, -INF , !P2 ;  /* 0xff80000013087808 */ /* 0x002fc40005000000 */
[CC--:B------:R-:W-:Y:S01]  /*12570*/  ISETP.GE.AND P4, PT, R4.reuse, R54.reuse, PT ;  /* 0x000000360400720c */ /* 0x0c0fe20003f86270 */
[----:B------:R-:W1:Y:S01]  /*12580*/  MUFU.TANH R103, R103 ;  /* 0x0000006700677308 */ /* 0x000e620000002400 */
[----:B------:R-:W-:Y:S01]  /*12590*/  ISETP.GE.AND P2, PT, R4, R53, PT ;  /* 0x000000350400720c */ /* 0x000fe20003f46270 */
[----:B------:R-:W-:Y:S01]  /*125a0*/  VIADD R4, R41, 0x21 ;  /* 0x0000002129047836 */ /* 0x000fe20000000000 */
[----:B--2---:R-:W-:Y:S02]  /*125b0*/  FSEL R7, R12, -INF , !P3 ;  /* 0xff8000000c077808 */ /* 0x004fe40005800000 */
[----:B------:R-:W-:Y:S02]  /*125c0*/  ISETP.GE.AND P3, PT, R5, R54, PT ;  /* 0x000000360500720c */ /* 0x000fe40003f66270 */
[----:B------:R-:W-:Y:S01]  /*125d0*/  FSEL R19, R14, -INF , !P4 ;  /* 0xff8000000e137808 */ /* 0x000fe20006000000 */
[----:B------:R-:W2:Y:S01]  /*125e0*/  MUFU.TANH R57, R57 ;  /* 0x0000003900397308 */ /* 0x000ea20000002400 */
[----:B---3--:R-:W-:-:S02]  /*125f0*/  FSEL R6, R13, -INF , !P1 ;  /* 0xff8000000d067808 */ /* 0x008fc40004800000 */
[-C--:B------:R-:W-:Y:S01]  /*12600*/  ISETP.GE.AND P1, PT, R5, R53.reuse, PT ;  /* 0x000000350500720c */ /* 0x080fe20003f26270 */
[----:B------:R-:W-:Y:S01]  /*12610*/  VIADD R5, R41, 0x31 ;  /* 0x0000003129057836 */ /* 0x000fe20000000000 */
[----:B------:R-:W-:Y:S02]  /*12620*/  FSEL R124, R15, -INF , !P2 ;  /* 0xff8000000f7c7808 */ /* 0x000fe40005000000 */
[C---:B------:R-:W-:Y:S01]  /*12630*/  ISETP.GE.AND P4, PT, R4.reuse, R54, PT ;  /* 0x000000360400720c */ /* 0x040fe20003f86270 */
[----:B------:R3:W4:Y:S01]  /*12640*/  MUFU.TANH R115, R45 ;  /* 0x0000002d00737308 */ /* 0x0007220000002400 */
[----:B------:R-:W-:Y:S01]  /*12650*/  ISETP.GE.AND P2, PT, R4, R53, PT ;  /* 0x000000350400720c */ /* 0x000fe20003f46270 */
[----:B------:R-:W-:Y:S01]  /*12660*/  FMUL.FTZ R4, R27, UR15 ;  /* 0x0000000f1b047c20 */ /* 0x000fe20008410000 */
[----:B------:R-:W-:Y:S02]  /*12670*/  FSEL R17, R60, -INF , !P3 ;  /* 0xff8000003c117808 */ /* 0x000fe40005800000 */
[----:B------:R-:W-:-:S02]  /*12680*/  FSEL R50, R61, -INF , !P1 ;  /* 0xff8000003d327808 */ /* 0x000fc40004800000 */
[CC--:B------:R-:W-:Y:S01]  /*12690*/  ISETP.GE.AND P3, PT, R10.reuse, R54.reuse, PT ;  /* 0x000000360a00720c */ /* 0x0c0fe20003f66270 */
[----:B------:R-:W5:Y:S01]  /*126a0*/  MUFU.TANH R46, R46 ;  /* 0x0000002e002e7308 */ /* 0x000f620000002400 */
[-C--:B------:R-:W-:Y:S01]  /*126b0*/  ISETP.GE.AND P1, PT, R10, R53.reuse, PT ;  /* 0x000000350a00720c */ /* 0x080fe20003f26270 */
[----:B------:R-:W-:Y:S01]  /*126c0*/  VIADD R10, R41, 0x39 ;  /* 0x00000039290a7836 */ /* 0x000fe20000000000 */
[----:B-1----:R-:W-:Y:S02]  /*126d0*/  FSEL R103, R103, -INF , !P4 ;  /* 0xff80000067677808 */ /* 0x002fe40006000000 */
[----:B--2---:R-:W-:Y:S02]  /*126e0*/  FSEL R120, R57, -INF , !P2 ;  /* 0xff80000039787808 */ /* 0x004fe40005000000 */
[C---:B------:R-:W-:Y:S01]  /*126f0*/  ISETP.GE.AND P4, PT, R5.reuse, R54, PT ;  /* 0x000000360500720c */ /* 0x040fe20003f86270 */
[----:B------:R-:W1:Y:S01]  /*12700*/  MUFU.TANH R113, R113 ;  /* 0x0000007100717308 */ /* 0x000e620000002400 */
[----:B---3--:R-:W-:Y:S01]  /*12710*/  FMUL.FTZ R45, R132, UR15 ;  /* 0x0000000f842d7c20 */ /* 0x008fe20008410000 */
[----:B------:R-:W-:-:S02]  /*12720*/  ISETP.GE.AND P2, PT, R5, R53, PT ;  /* 0x000000350500720c */ /* 0x000fc40003f46270 */
[----:B------:R-:W-:Y:S02]  /*12730*/  FSEL R67, R58, -INF , !P3 ;  /* 0xff8000003a437808 */ /* 0x000fe40005800000 */
[----:B------:R-:W-:Y:S02]  /*12740*/  FSEL R112, R112, -INF , !P1 ;  /* 0xff80000070707808 */ /* 0x000fe40004800000 */
[----:B------:R-:W2:Y:S01]  /*12750*/  MUFU.TANH R40, R40 ;  /* 0x0000002800287308 */ /* 0x000ea20000002400 */
[CC--:B------:R-:W-:Y:S02]  /*12760*/  ISETP.GE.AND P3, PT, R10.reuse, R54.reuse, PT ;  /* 0x000000360a00720c */ /* 0x0c0fe40003f66270 */
[-C--:B------:R-:W-:Y:S01]  /*12770*/  ISETP.GE.AND P1, PT, R10, R53.reuse, PT ;  /* 0x000000350a00720c */ /* 0x080fe20003f26270 */
[----:B------:R-:W-:Y:S01]  /*12780*/  VIADD R10, R41, 0x49 ;  /* 0x00000049290a7836 */ /* 0x000fe20000000000 */
[----:B----4-:R-:W-:Y:S02]  /*12790*/  FSEL R115, R115, -INF , !P4 ;  /* 0xff80000073737808 */ /* 0x010fe40006000000 */
[----:B-----5:R-:W-:Y:S01]  /*127a0*/  FSEL R118, R46, -INF , !P2 ;  /* 0xff8000002e767808 */ /* 0x020fe20005000000 */
[----:B------:R-:W3:Y:S01]  /*127b0*/  MUFU.TANH R37, R37 ;  /* 0x0000002500257308 */ /* 0x000ee20000002400 */
[----:B------:R-:W-:Y:S01]  /*127c0*/  ISETP.GE.AND P4, PT, R11, R54, PT ;  /* 0x000000360b00720c */ /* 0x000fe20003f86270 */
[----:B------:R-:W-:Y:S01]  /*127d0*/  FMUL.FTZ R46, R135, UR15 ;  /* 0x0000000f872e7c20 */ /* 0x000fe20008410000 */
[----:B------:R-:W-:Y:S01]  /*127e0*/  ISETP.GE.AND P2, PT, R11, R53, PT ;  /* 0x000000350b00720c */ /* 0x000fe20003f46270 */
[----:B------:R-:W-:Y:S01]  /*127f0*/  VIADD R11, R41, 0x51 ;  /* 0x00000051290b7836 */ /* 0x000fe20000000000 */
[----:B-1----:R-:W-:-:S02]  /*12800*/  FSEL R113, R113, -INF , !P3 ;  /* 0xff80000071717808 */ /* 0x002fc40005800000 */
[----:B------:R-:W-:Y:S01]  /*12810*/  ISETP.GE.AND P3, PT, R10, R54, PT ;  /* 0x000000360a00720c */ /* 0x000fe20003f66270 */
[----:B------:R-:W1:Y:S01]  /*12820*/  MUFU.TANH R45, R45 ;  /* 0x0000002d002d7308 */ /* 0x000e620000002400 */
[----:B--2---:R-:W-:Y:S02]  /*12830*/  FSEL R126, R40, -INF , !P1 ;  /* 0xff800000287e7808 */ /* 0x004fe40004800000 */
[----:B------:R-:W-:Y:S01]  /*12840*/  ISETP.GE.AND P1, PT, R10, R53, PT ;  /* 0x000000350a00720c */ /* 0x000fe20003f26270 */
[----:B------:R-:W-:-:S04]  /*12850*/  VIADD R10, R41, 0x59 ;  /* 0x00000059290a7836 */ /* 0x000fc80000000000 */
[----:B------:R-:W2:Y:S01]  /*12860*/  MUFU.TANH R122, R35 ;  /* 0x00000023007a7308 */ /* 0x000ea20000002400 */
[----:B---3--:R-:W-:Y:S01]  /*12870*/  FSEL R116, R37, -INF , !P2 ;  /* 0xff80000025747808 */ /* 0x008fe20005000000 */
[----:B------:R-:W-:Y:S01]  /*12880*/  FMUL.FTZ R37, R117, UR15 ;  /* 0x0000000f75257c20 */ /* 0x000fe20008410000 */
[----:B------:R-:W-:-:S05]  /*12890*/  ISETP.GE.AND P2, PT, R11, R53, PT ;  /* 0x000000350b00720c */ /* 0x000fca0003f46270 */
[----:B------:R-:W3:Y:S01]  /*128a0*/  MUFU.TANH R131, R131 ;  /* 0x0000008300837308 */ /* 0x000ee20000002400 */
[----:B-1----:R-:W-:Y:S02]  /*128b0*/  FSEL R45, R45, -INF , !P5 ;  /* 0xff8000002d2d7808 */ /* 0x002fe40006800000 */
[----:B------:R-:W-:Y:S01]  /*128c0*/  ISETP.GE.AND P5, PT, R11, R54, PT ;  /* 0x000000360b00720c */ /* 0x000fe20003fa6270 */
[----:B------:R-:W-:-:S04]  /*128d0*/  VIADD R11, R41, 0x61 ;  /* 0x00000061290b7836 */ /* 0x000fc80000000000 */
[----:B------:R-:W1:Y:S01]  /*128e0*/  MUFU.TANH R4, R4 ;  /* 0x0000000400047308 */ /* 0x000e620000002400 */
[----:B--2---:R-:W-:Y:S02]  /*128f0*/  FSEL R122, R122, -INF , !P1 ;  /* 0xff8000007a7a7808 */ /* 0x004fe40004800000 */
[----:B------:R-:W-:Y:S02]  /*12900*/  ISETP.GE.AND P1, PT, R10, R53, PT ;  /* 0x000000350a00720c */ /* 0x000fe40003f26270 */
[----:B------:R-:W-:-:S03]  /*12910*/  ISETP.GE.AND P6, PT, R11, R54, PT ;  /* 0x000000360b00720c */ /* 0x000fc60003fc6270 */
[----:B------:R-:W2:Y:S01]  /*12920*/  MUFU.TANH R105, R29 ;  /* 0x0000001d00697308 */ /* 0x000ea20000002400 */
[----:B---3--:R-:W-:Y:S02]  /*12930*/  FSEL R131, R131, -INF , !P4 ;  /* 0xff80000083837808 */ /* 0x008fe40006000000 */
[----:B------:R-:W-:Y:S01]  /*12940*/  ISETP.GE.AND P4, PT, R10, R54, PT ;  /* 0x000000360a00720c */ /* 0x000fe20003f86270 */
[----:B------:R-:W-:-:S04]  /*12950*/  VIADD R10, R41, 0x69 ;  /* 0x00000069290a7836 */ /* 0x000fc80000000000 */
[----:B------:R-:W3:Y:S01]  /*12960*/  MUFU.TANH R64, R31 ;  /* 0x0000001f00407308 */ /* 0x000ee20000002400 */
[----:B-1----:R-:W-:-:S07]  /*12970*/  FSEL R58, R4, -INF , !P1 ;  /* 0xff800000043a7808 */ /* 0x002fce0004800000 */
[----:B------:R1:W4:Y:S01]  /*12980*/  MUFU.TANH R5, R21 ;  /* 0x0000001500057308 */ /* 0x0003220000002400 */
[----:B--2---:R-:W-:Y:S02]  /*12990*/  FSEL R105, R105, -INF , !P5 ;  /* 0xff80000069697808 */ /* 0x004fe40006800000 */
[----:B------:R-:W-:-:S05]  /*129a0*/  ISETP.GE.AND P5, PT, R10, R54, PT ;  /* 0x000000360a00720c */ /* 0x000fca0003fa6270 */
[----:B------:R-:W2:Y:S01]  /*129b0*/  MUFU.TANH R129, R33 ;  /* 0x0000002100817308 */ /* 0x000ea20000002400 */
[----:B---3--:R-:W-:Y:S02]  /*129c0*/  FSEL R64, R64, -INF , !P2 ;  /* 0xff80000040407808 */ /* 0x008fe40005000000 */
[----:B------:R-:W-:Y:S01]  /*129d0*/  ISETP.GE.AND P2, PT, R10, R53, PT ;  /* 0x000000350a00720c */ /* 0x000fe20003f46270 */
[----:B------:R-:W-:-:S04]  /*129e0*/  VIADD R10, R41, 0x71 ;  /* 0x00000071290a7836 */ /* 0x000fc80000000000 */
[----:B------:R3:W5:Y:S01]  /*129f0*/  MUFU.TANH R65, R25 ;  /* 0x0000001900417308 */ /* 0x0007620000002400 */
[----:B-1----:R-:W-:Y:S01]  /*12a00*/  FMUL.FTZ R21, R133, UR15 ;  /* 0x0000000f85157c20 */ /* 0x002fe20008410000 */
[----:B----4-:R-:W-:Y:S01]  /*12a10*/  FSEL R23, R5, -INF , !P6 ;  /* 0xff80000005177808 */ /* 0x010fe20007000000 */
[----:B------:R-:W-:Y:S01]  /*12a20*/  VIADD R5, R41, 0x79 ;  /* 0x0000007929057836 */ /* 0x000fe20000000000 */
[----:B------:R-:W-:Y:S02]  /*12a30*/  ISETP.NE.AND P6, PT, R39, RZ, PT ;  /* 0x000000ff2700720c */ /* 0x000fe40003fc5270 */
[-C--:B------:R-:W-:Y:S02]  /*12a40*/  ISETP.GE.AND P1, PT, R10, R53.reuse, PT ;  /* 0x000000350a00720c */ /* 0x080fe40003f26270 */
[----:B------:R-:W1:Y:S01]  /*12a50*/  MUFU.TANH R22, R22 ;  /* 0x0000001600167308 */ /* 0x000e620000002400 */
[----:B--2---:R-:W-:Y:S02]  /*12a60*/  FSEL R129, R129, -INF , !P3 ;  /* 0xff80000081817808 */ /* 0x004fe40005800000 */
[----:B------:R-:W-:-:S05]  /*12a70*/  ISETP.GE.AND P3, PT, R11, R53, PT ;  /* 0x000000350b00720c */ /* 0x000fca0003f66270 */
[----:B------:R-:W2:Y:S01]  /*12a80*/  MUFU.TANH R21, R21 ;  /* 0x0000001500157308 */ /* 0x000ea20000002400 */
[----:B---3--:R-:W-:Y:S01]  /*12a90*/  FMUL.FTZ R25, R127, UR15 ;  /* 0x0000000f7f197c20 */ /* 0x008fe20008410000 */
[----:B-----5:R-:W-:Y:S02]  /*12aa0*/  FSEL R65, R65, -INF , !P4 ;  /* 0xff80000041417808 */ /* 0x020fe40006000000 */
[----:B------:R-:W-:-:S04]  /*12ab0*/  ISETP.GE.AND P4, PT, R10, R54, PT ;  /* 0x000000360a00720c */ /* 0x000fc80003f86270 */
        /* <DEDUP_REMOVED lines=8> */
[----:B------:R-:W-:Y:S01]  /*12b40*/  BAR.SYNC.DEFER_BLOCKING 0x0 ;  /* 0x0000000000007b1d */ /* 0x000fe20000010000 */
[----:B------:R-:W-:-:S05]  /*12b50*/  ISETP.GE.AND P2, PT, R41, R53, PT ;  /* 0x000000352900720c */ /* 0x000fca0003f46270 */
[----:B------:R-:W3:Y:S01]  /*12b60*/  MUFU.TANH R16, R16 ;  /* 0x0000001000107308 */ /* 0x000ee20000002400 */
[----:B-1----:R-:W-:Y:S02]  /*12b70*/  FSEL R30, R30, -INF , !P1 ;  /* 0xff8000001e1e7808 */ /* 0x002fe40004800000 */
[----:B------:R-:W-:-:S05]  /*12b80*/  ISETP.GE.AND P1, PT, R5, R53, PT ;  /* 0x000000350500720c */ /* 0x000fca0003f26270 */
[----:B------:R-:W1:Y:S01]  /*12b90*/  MUFU.TANH R37, R37 ;  /* 0x0000002500257308 */ /* 0x000e620000002400 */
[----:B--2---:R-:W-:-:S07]  /*12ba0*/  FSEL R3, R3, -INF , !P5 ;  /* 0xff80000003037808 */ /* 0x004fce0006800000 */
[----:B------:R-:W2:Y:S01]  /*12bb0*/  MUFU.TANH R4, R125 ;  /* 0x0000007d00047308 */ /* 0x000ea20000002400 */
[----:B---3--:R-:W-:-:S07]  /*12bc0*/  FSEL R16, R16, -INF , !P2 ;  /* 0xff80000010107808 */ /* 0x008fce0005000000 */
[----:B------:R-:W3:Y:S01]  /*12bd0*/  MUFU.TANH R25, R25 ;  /* 0x0000001900197308 */ /* 0x000ee20000002400 */
[----:B-1----:R-:W-:Y:S02]  /*12be0*/  FSEL R37, R37, -INF , !P4 ;  /* 0xff80000025257808 */ /* 0x002fe40006000000 */
[----:B--2---:R-:W-:Y:S02]  /*12bf0*/  FSEL R39, R4, -INF , !P3 ;  /* 0xff80000004277808 */ /* 0x004fe40005800000 */
[----:B---3--:R-:W-:Y:S01]  /*12c00*/  FSEL R25, R25, -INF , !P1 ;  /* 0xff80000019197808 */ /* 0x008fe20004800000 */
        /* <DEDUP_REMOVED lines=56> */
[----:B--2---:R-:W-:-:S05]  /*12f90*/  IMAD.IADD R12, R12, 0x1, -R13 ;  /* 0x000000010c0c7824 */ /* 0x004fca00078e0a0d */
[----:B------:R-:W-:-:S05]  /*12fa0*/  SHF.R.S32.HI R13, RZ, 0x1f, R12 ;  /* 0x0000001fff0d7819 */ /* 0x000fca000001140c */
[----:B-1----:R-:W-:-:S04]  /*12fb0*/  IMAD R13, R13, R4, RZ ;  /* 0x000000040d0d7224 */ /* 0x002fc800078e02ff */
[C---:B------:R-:W-:Y:S02]  /*12fc0*/  IMAD R5, R12.reuse, R5, R13 ;  /* 0x000000050c057224 */ /* 0x040fe400078e020d */
[----:B------:R-:W-:-:S04]  /*12fd0*/  IMAD.WIDE.U32 R12, R12, R4, R14 ;  /* 0x000000040c0c7225 */ /* 0x000fc800078e000e */
[----:B------:R-:W-:Y:S01]  /*12fe0*/  IMAD.IADD R11, R13, 0x1, R5 ;  /* 0x000000010d0b7824 */ /* 0x000fe200078e0205 */
[----:B------:R-:W-:Y:S06]  /*12ff0*/  BRA `(.L_x_5859) ;  /* 0x0000000000107947 */ /* 0x000fec0003800000 */
.L_x_5858:
[----:B------:R-:W1:Y:S02]  /*13000*/  LDC R10, c[0x0][0x248] ;  /* 0x00009200ff0a7b82 */ /* 0x000e640000000800 */
[----:B-1----:R-:W-:-:S05]  /*13010*/  IMAD.SHL.U32 R12, R10, 0x80, RZ ;  /* 0x000000800a0c7824 */ /* 0x002fca00078e00ff */
[----:B------:R-:W-:-:S04]  /*13020*/  IADD3 R12, -R12, RZ, RZ ;  /* 0x000000ff0c0c7210 */ /* 0x000fc80007ffe1ff */
[----:B------:R-:W-:-:S07]  /*13030*/  SHF.R.S32.HI R11, RZ, 0x1f, R12 ;  /* 0x0000001fff0b7819 */ /* 0x000fce000001140c */
.L_x_5859:
[----:B------:R-:W1:Y:S01]  /*13040*/  @!P0 LDC R15, c[0x0][0x24c] ;  /* 0x00009300ff0f8b82 */ /* 0x000e620000000800 */
[----:B------:R-:W-:Y:S01]  /*13050*/  @!P0 IADD3 R5, P1, R178, R12, RZ ;  /* 0x0000000cb2058210 */ /* 0x000fe20007f3e0ff */
[----:B------:R-:W-:Y:S01]  /*13060*/  @!P0 IMAD.MOV.U32 R32, RZ, RZ, R12 ;  /* 0x000000ffff208224 */ /* 0x000fe200078e000c */
[CC--:B------:R-:W-:Y:S01]  /*13070*/  @!P0 LEA R40, P2, R12.reuse, R184.reuse, 0x1 ;  /* 0x000000b80c288211 */ /* 0x0c0fe200078408ff */
[--C-:B------:R-:W-:Y:S01]  /*13080*/  @!P0 IMAD.MOV.U32 R33, RZ, RZ, R11.reuse ;  /* 0x000000ffff218224 */ /* 0x100fe200078e000b */
[----:B------:R2:W-:Y:S01]  /*13090*/  @P0 STS.128 [R187+0x2000], RZ ;  /* 0x002000ffbb000388 */ /* 0x0005e20000000c00 */
[--C-:B------:R-:W-:Y:S01]  /*130a0*/  @!P0 IMAD.X R4, R177, 0x1, R11.reuse, P1 ;  /* 0x00000001b1048824 */ /* 0x100fe200008e060b */
[C---:B------:R-:W-:Y:S01]  /*130b0*/  @!P0 LEA R60, P1, R5.reuse, R184, 0x1 ;  /* 0x000000b8053c8211 */ /* 0x040fe200078208ff */
[----:B------:R-:W3:Y:S01]  /*130c0*/  @!P0 LDC R13, c[0x0][0x24c] ;  /* 0x00009300ff0d8b82 */ /* 0x000ee20000000800 */
[-C--:B------:R-:W-:Y:S01]  /*130d0*/  @!P0 LEA.HI.X R41, R12, R185.reuse, R11, 0x1, P2 ;  /* 0x000000b90c298211 */ /* 0x080fe200010f0c0b */
[C---:B------:R-:W-:Y:S01]  /*130e0*/  @!P0 IMAD.WIDE.U32 R32, R10.reuse, 0x30, R32 ;  /* 0x000000300a208825 */ /* 0x040fe200078e0020 */
[----:B------:R-:W-:Y:S01]  /*130f0*/  @!P0 LEA.HI.X R61, R5, R185, R4, 0x1, P1 ;  /* 0x000000b9053d8211 */ /* 0x000fe200008f0c04 */
[----:B------:R-:W-:Y:S01]  /*13100*/  BSSY B0, `(.L_x_5860) ;  /* 0x000004d000007945 */ /* 0x000fe20003800000 */
[----:B------:R-:W-:Y:S01]  /*13110*/  @!P0 LEA R24, P2, R10, R12, 0x5 ;  /* 0x0000000c0a188211 */ /* 0x000fe200078428ff */
[----:B------:R-:W-:Y:S01]  /*13120*/  @!PT LDS RZ, [RZ] ;  /* 0x00000000fffff984 */ /* 0x000fe20000000800 */
[----:B------:R-:W-:Y:S01]  /*13130*/  @!PT LDS RZ, [RZ] ;  /* 0x00000000fffff984 */ /* 0x000fe20000000800 */
[----:B------:R-:W-:Y:S01]  /*13140*/  @!PT LDS RZ, [RZ] ;  /* 0x00000000fffff984 */ /* 0x000fe20000000800 */
[----:B------:R4:W-:Y:S02]  /*13150*/  @!P0 LDGSTS.E.BYPASS.LTC128B.128 [R187+0x2000], desc[UR6][R40.64] ;  /* 0x0200000028bb8fae */ /* 0x0009e4000b901d46 */
        /* <DEDUP_REMOVED lines=20> */
[----:B-----5:R-:W-:Y:S02]  /*132a0*/  @!P0 IMAD R14, R14, 0x50, RZ ;  /* 0x000000500e0e8824 */ /* 0x020fe400078e02ff */
[----:B----4-:R-:W-:-:S02]  /*132b0*/  @!P0 IMAD.MOV.U32 R40, RZ, RZ, R12 ;  /* 0x000000ffff288224 */ /* 0x010fc400078e000c */
[----:B------:R-:W-:Y:S02]  /*132c0*/  @!P0 IMAD.MOV.U32 R41, RZ, RZ, R11 ;  /* 0x000000ffff298224 */ /* 0x000fe400078e000b */
[----:B------:R-:W-:Y:S01]  /*132d0*/  @!P0 IMAD.WIDE.U32 R132, R10, 0x50, R40 ;  /* 0x000000500a848825 */ /* 0x000fe200078e0028 */
[----:B------:R-:W-:-:S03]  /*132e0*/  @!P0 LEA R40, P1, R32, R184, 0x1 ;  /* 0x000000b820288211 */ /* 0x000fc600078208ff */
[----:B------:R-:W-:Y:S01]  /*132f0*/  @!P0 IMAD.IADD R14, R14, 0x1, R133 ;  /* 0x000000010e0e8824 */ /* 0x000fe200078e0285 */
[-C--:B------:R-:W-:Y:S01]  /*13300*/  @!P0 LEA.HI.X R41, R32, R185.reuse, R24, 0x1, P1 ;  /* 0x000000b920298211 */ /* 0x080fe200008f0c18 */
[----:B--2---:R-:W-:Y:S01]  /*13310*/  @!P0 IMAD.MOV.U32 R60, RZ, RZ, R12 ;  /* 0x000000ffff3c8224 */ /* 0x004fe200078e000c */
[-C--:B------:R-:W-:Y:S01]  /*13320*/  @!P0 LEA R32, P1, R132, R184.reuse, 0x1 ;  /* 0x000000b884208211 */ /* 0x080fe200078208ff */
[----:B------:R-:W-:Y:S02]  /*13330*/  @!P0 IMAD.MOV.U32 R61, RZ, RZ, R11 ;  /* 0x000000ffff3d8224 */ /* 0x000fe400078e000b */
[----:B------:R-:W-:Y:S01]  /*13340*/  @!P0 IMAD R4, R4, 0x60, RZ ;  /* 0x0000006004048824 */ /* 0x000fe200078e02ff */
[----:B------:R-:W-:Y:S01]  /*13350*/  @!P0 LEA.HI.X R33, R132, R185, R14, 0x1, P1 ;  /* 0x000000b984218211 */ /* 0x000fe200008f0c0e */
[C---:B------:R-:W-:Y:S01]  /*13360*/  @!P0 IMAD.WIDE.U32 R60, R10.reuse, 0x60, R60 ;  /* 0x000000600a3c8825 */ /* 0x040fe200078e003c */
[CC--:B------:R-:W-:Y:S01]  /*13370*/  @!P0 LEA R132, P2, R13.reuse, R184.reuse, 0x1 ;  /* 0x000000b80d848211 */ /* 0x0c0fe200078408ff */
[----:B------:R-:W-:Y:S01]  /*13380*/  @!PT LDS RZ, [RZ] ;  /* 0x00000000fffff984 */ /* 0x000fe20000000800 */
[----:B------:R-:W-:Y:S01]  /*13390*/  @!PT LDS RZ, [RZ] ;  /* 0x00000000fffff984 */ /* 0x000fe20000000800 */
[----:B------:R-:W-:Y:S01]  /*133a0*/  @!PT LDS RZ, [RZ] ;  /* 0x00000000fffff984 */ /* 0x000fe20000000800 */
[----:B------:R2:W-:Y:S01]  /*133b0*/  @!P0 LDGSTS.E.BYPASS.LTC128B.128 [R187+0x3800], desc[UR6][R40.64] ;  /* 0x0380000028bb8fae */ /* 0x0005e2000b901d46 */
[----:B-1----:R-:W-:Y:S01]  /*133c0*/  @!P0 LEA.HI.X R14, R10, R11, R5, 0x6, P3 ;  /* 0x0000000b0a0e8211 */ /* 0x002fe200018f3405 */
[----:B------:R-:W-:Y:S01]  /*133d0*/  @!P0 IMAD.IADD R4, R4, 0x1, R61 ;  /* 0x0000000104048824 */ /* 0x000fe200078e023d */
[----:B---3--:R-:W-:Y:S01]  /*133e0*/  @!P0 LEA R134, P1, R60, R184, 0x1 ;  /* 0x000000b83c868211 */ /* 0x008fe200078208ff */
[----:B------:R2:W-:Y:S01]  /*133f0*/  @P0 STS.128 [R187+0x4000], RZ ;  /* 0x004000ffbb000388 */ /* 0x0005e20000000c00 */
[----:B------:R-:W-:-:S02]  /*13400*/  @!P0 LEA.HI.X R133, R13, R185, R14, 0x1, P2 ;  /* 0x000000b90d858211 */ /* 0x000fc400010f0c0e */
        /* <DEDUP_REMOVED lines=20> */
[----:B--2---:R-:W-:-:S05]  /*13550*/  IMAD.WIDE.U32 R32, R10, 0x70, R12 ;  /* 0x000000700a207825 */ /* 0x004fca00078e000c */
[----:B------:R-:W-:Y:S02]  /*13560*/  IADD3 R4, R33, UR4, RZ ;  /* 0x0000000421047c10 */ /* 0x000fe4000fffe0ff */
[----:B------:R-:W-:-:S04]  /*13570*/  LEA R14, P0, R32, R184, 0x1 ;  /* 0x000000b8200e7211 */ /* 0x000fc800078008ff */
[----:B------:R-:W-:-:S05]  /*13580*/  LEA.HI.X R15, R32, R185, R4, 0x1, P0 ;  /* 0x000000b9200f7211 */ /* 0x000fca00000f0c04 */
[----:B------:R-:W-:Y:S01]  /*13590*/  @!PT LDS RZ, [RZ] ;  /* 0x00000000fffff984 */ /* 0x000fe20000000800 */
[----:B------:R-:W-:Y:S01]  /*135a0*/  @!PT LDS RZ, [RZ] ;  /* 0x00000000fffff984 */ /* 0x000fe20000000800 */
[----:B------:R-:W-:Y:S01]  /*135b0*/  @!PT LDS RZ, [RZ] ;  /* 0x00000000fffff984 */ /* 0x000fe20000000800 */
[----:B------:R1:W-:Y:S04]  /*135c0*/  LDGSTS.E.BYPASS.LTC128B.128 [R187+0x5800], desc[UR6][R14.64] ;  /* 0x058000000ebb7fae */ /* 0x0003e8000b901d46 */
.L_x_5861:
[----:B------:R-:W-:Y:S05]  /*135d0*/  BSYNC B0 ;  /* 0x0000000000007941 */ /* 0x000fea0003800000 */
.L_x_5860:
[----:B------:R-:W0:Y:S01]  /*135e0*/  LDGDEPBAR ;  /* 0x00000000000079af */ /* 0x000e220000000000 */
[----:B------:R-:W-:-:S04]  /*135f0*/  LEA R184, P0, R12, R184, 0x1 ;  /* 0x000000b80cb87211 */ /* 0x000fc800078008ff */
[----:B------:R-:W-:-:S09]  /*13600*/  LEA.HI.X R185, R12, R185, R11, 0x1, P0 ;  /* 0x000000b90cb97211 */ /* 0x000fd200000f0c0b */
.L_x_5857:
        /* <DEDUP_REMOVED lines=64> */
[----:B------:R-:W3:Y:S04]  /*13a10*/  SHFL.BFLY PT, R11, R12, 0x2, 0x1f ;  /* 0x0c401f000c0b7f89 */ /* 0x000ee800000e0000 */
[----:B------:R-:W4:Y:S01]  /*13a20*/  SHFL.BFLY PT, R5, R10, 0x2, 0x1f ;  /* 0x0c401f000a057f89 */ /* 0x000f2200000e0000 */
[----:B---3--:R-:W-:-:S03]  /*13a30*/  FMNMX.FTZ R11, R12, R11, !PT ;  /* 0x0000000b0c0b7209 */ /* 0x008fc60007810000 */
[----:B-1----:R-:W-:Y:S01]  /*13a40*/  LDSM.16.MT88.4 R12, [R168+0x6000] ;  /* 0x00600000a80c783b */ /* 0x002fe20000004200 */
[----:B----4-:R-:W-:-:S03]  /*13a50*/  FMNMX.FTZ R5, R10, R5, !PT ;  /* 0x000000050a057209 */ /* 0x010fc60007810000 */
[----:B------:R-:W1:Y:S04]  /*13a60*/  SHFL.BFLY PT, R24, R11, 0x1, 0x1f ;  /* 0x0c201f000b187f89 */ /* 0x000e6800000e0000 */
[----:B------:R-:W3:Y:S01]  /*13a70*/  SHFL.BFLY PT, R4, R5, 0x1, 0x1f ;  /* 0x0c201f0005047f89 */ /* 0x000ee200000e0000 */
[----:B-1----:R-:W-:-:S04]  /*13a80*/  FMNMX.FTZ R24, R11, R24, !PT ;  /* 0x000000180b187209 */ /* 0x002fc80007810000 */
[C---:B------:R-:W-:Y:S01]  /*13a90*/  FSETP.NEU.FTZ.AND P1, PT, R24.reuse, -INF , PT ;  /* 0xff8000001800780b */ /* 0x040fe20003f3d000 */
[----:B------:R-:W-:-:S03]  /*13aa0*/  FMUL.FTZ R42, R24, UR8 ;  /* 0x00000008182a7c20 */ /* 0x000fc60008410000 */
[----:B------:R-:W-:Y:S02]  /*13ab0*/  FSEL R61, R24, RZ, P1 ;  /* 0x000000ff183d7208 */ /* 0x000fe40000800000 */
[----:B------:R-:W-:-:S03]  /*13ac0*/  FSEL R42, R42, RZ, P1 ;  /* 0x000000ff2a2a7208 */ /* 0x000fc60000800000 */
[----:B------:R-:W-:Y:S02]  /*13ad0*/  FADD.FTZ R61, R2, -R61 ;  /* 0x8000003d023d7221 */ /* 0x000fe40000010000 */
[--C-:B------:R-:W-:Y:S01]  /*13ae0*/  FFMA.FTZ R62, R3, UR8, -R42.reuse ;  /* 0x00000008033e7c23 */ /* 0x100fe2000801082a */
[----:B---3--:R-:W-:Y:S01]  /*13af0*/  FMNMX.FTZ R3, R5, R4, !PT ;  /* 0x0000000405037209 */ /* 0x008fe20007810000 */
[--C-:B--2---:R-:W-:Y:S01]  /*13b00*/  FFMA.FTZ R41, R9, UR8, -R42.reuse ;  /* 0x0000000809297c23 */ /* 0x104fe2000801082a */
[--C-:B------:R-:W-:Y:S01]  /*13b10*/  FFMA.FTZ R32, R137, UR8, -R42.reuse ;  /* 0x0000000889207c23 */ /* 0x100fe2000801082a */
[--C-:B------:R-:W-:Y:S01]  /*13b20*/  FFMA.FTZ R29, R7, UR8, -R42.reuse ;  /* 0x00000008071d7c23 */ /* 0x100fe2000801082a */
[C---:B------:R-:W-:Y:S01]  /*13b30*/  FSETP.NEU.FTZ.AND P0, PT, R3.reuse, -INF , PT ;  /* 0xff8000000300780b */ /* 0x040fe20003f1d000 */
[----:B------:R-:W-:Y:S01]  /*13b40*/  FMUL.FTZ R27, R3, UR8 ;  /* 0x00000008031b7c20 */ /* 0x000fe20008410000 */
[----:B------:R-:W-:Y:S01]  /*13b50*/  FMUL.FTZ R61, R61, UR8 ;  /* 0x000000083d3d7c20 */ /* 0x000fe20008410000 */
[----:B------:R-:W-:Y:S01]  /*13b60*/  MUFU.EX2 R62, R62 ;  /* 0x0000003e003e7308 */ /* 0x000fe20000000800 */
[----:B------:R-:W-:Y:S01]  /*13b70*/  FSEL R5, R3, RZ, P0 ;  /* 0x000000ff03057208 */ /* 0x000fe20000000000 */
[--C-:B------:R-:W-:Y:S01]  /*13b80*/  FFMA.FTZ R35, R47, UR8, -R42.reuse ;  /* 0x000000082f237c23 */ /* 0x100fe2000801082a */
[----:B------:R-:W-:Y:S01]  /*13b90*/  FSEL R27, R27, RZ, P0 ;  /* 0x000000ff1b1b7208 */ /* 0x000fe20000000000 */
[--C-:B------:R-:W-:Y:S01]  /*13ba0*/  FFMA.FTZ R33, R17, UR8, -R42.reuse ;  /* 0x0000000811217c23 */ /* 0x100fe2000801082a */
[--C-:B------:R-:W-:Y:S01]  /*13bb0*/  FFMA.FTZ R2, R43, UR8, -R42.reuse ;  /* 0x000000082b027c23 */ /* 0x100fe2000801082a */
[----:B------:R-:W-:Y:S01]  /*13bc0*/  FADD.FTZ R0, R0, -R5 ;  /* 0x8000000500007221 */ /* 0x000fe20000010000 */
[--C-:B------:R-:W-:Y:S01]  /*13bd0*/  FFMA.FTZ R60, R55, UR8, -R42.reuse ;  /* 0x00000008373c7c23 */ /* 0x100fe2000801082a */
[--C-:B------:R-:W-:Y:S01]  /*13be0*/  FFMA.FTZ R53, R16, UR8, -R27.reuse ;  /* 0x0000000810357c23 */ /* 0x100fe2000801081b */
[--C-:B------:R-:W-:Y:S01]  /*13bf0*/  FFMA.FTZ R40, R8, UR8, -R27.reuse ;  /* 0x0000000808287c23 */ /* 0x100fe2000801081b */
[----:B------:R-:W-:Y:S01]  /*13c00*/  FMUL.FTZ R57, R0, UR8 ;  /* 0x0000000800397c20 */ /* 0x000fe20008410000 */
[--C-:B------:R-:W-:Y:S01]  /*13c10*/  FFMA.FTZ R31, R34, UR8, -R27.reuse ;  /* 0x00000008221f7c23 */ /* 0x100fe2000801081b */
[--C-:B------:R-:W-:Y:S01]  /*13c20*/  FFMA.FTZ R0, R6, UR8, -R27.reuse ;  /* 0x0000000806007c23 */ /* 0x100fe2000801081b */
[----:B------:R-:W1:Y:S01]  /*13c30*/  MUFU.EX2 R41, R41 ;  /* 0x0000002900297308 */ /* 0x000e620000000800 */
[----:B------:R-:W2:Y:S01]  /*13c40*/  LDSM.16.MT88.4 R8, [R166+0x6000] ;  /* 0x00600000a608783b */ /* 0x000ea20000004200 */
[--C-:B------:R-:W-:Y:S01]  /*13c50*/  FFMA.FTZ R34, R19, UR8, -R42.reuse ;  /* 0x0000000813227c23 */ /* 0x100fe2000801082a */
[--C-:B------:R-:W-:Y:S01]  /*13c60*/  FFMA.FTZ R47, R18, UR8, -R27.reuse ;  /* 0x00000008122f7c23 */ /* 0x100fe2000801081b */
[--C-:B------:R-:W-:Y:S01]  /*13c70*/  FFMA.FTZ R43, R48, UR8, -R27.reuse ;  /* 0x00000008302b7c23 */ /* 0x100fe2000801081b */
[----:B------:R-:W-:Y:S01]  /*13c80*/  LDSM.16.MT88.4 R16, [R166+0x6800] ;  /* 0x00680000a610783b */ /* 0x000fe20000004200 */
        /* <DEDUP_REMOVED lines=49> */
[----:B------:R-:W-:Y:S01]  /*13fa0*/  FFMA.FTZ R36, R36, UR8, -R42 ;  /* 0x0000000824247c23 */ /* 0x000fe2000801082a */
[----:B------:R-:W1:Y:S01]  /*13fb0*/  MUFU.EX2 R57, R57 ;  /* 0x0000003900397308 */ /* 0x000e620000000800 */
[--C-:B------:R-:W-:Y:S01]  /*13fc0*/  FFMA.FTZ R28, R28, UR8, -R27.reuse ;  /* 0x000000081c1c7c23 */ /* 0x100fe2000801081b */
[----:B------:R-:W-:-:S06]  /*13fd0*/  FFMA.FTZ R26, R26, UR8, -R27 ;  /* 0x000000081a1a7c23 */ /* 0x000fcc000801081b */
[----:B------:R-:W4:Y:S01]  /*13fe0*/  MUFU.EX2 R0, R0 ;  /* 0x0000000000007308 */ /* 0x000f220000000800 */
        /* <DEDUP_REMOVED lines=16> */
[----:B----4-:R-:W-:Y:S01]  /*140f0*/  F2FP.BF16.F32.PACK_AB R7, R0, R31 ;  /* 0x0000001f0007723e */ /* 0x010fe200000010ff */
[-C--:B------:R-:W-:Y:S01]  /*14100*/  FMUL.FTZ R80, R80, R61.reuse ;  /* 0x0000003d50507220 */ /* 0x080fe20000410000 */
[----:B------:R-:W-:Y:S01]  /*14110*/  FMUL.FTZ R81, R81, R61 ;  /* 0x0000003d51517220 */ /* 0x000fe20000410000 */
[-C--:B------:R-:W-:Y:S01]  /*14120*/  FMUL.FTZ R82, R82, R57.reuse ;  /* 0x0000003952527220 */ /* 0x080fe20000410000 */
[----:B------:R-:W-:Y:S01]  /*14130*/  FMUL.FTZ R83, R83, R57 ;  /* 0x0000003953537220 */ /* 0x000fe20000410000 */
[-C--:B------:R-:W-:Y:S01]  /*14140*/  FMUL.FTZ R76, R76, R61.reuse ;  /* 0x0000003d4c4c7220 */ /* 0x080fe20000410000 */
[----:B------:R-:W-:Y:S01]  /*14150*/  FMUL.FTZ R77, R77, R61 ;  /* 0x0000003d4d4d7220 */ /* 0x000fe20000410000 */
[C---:B------:R-:W-:Y:S01]  /*14160*/  HMMA.16816.F32.BF16 R96, R4.reuse, R12, R96 ;  /* 0x0000000c0460723c */ /* 0x040fe20000041860 */
[-C--:B------:R-:W-:Y:S01]  /*14170*/  FMUL.FTZ R78, R78, R57.reuse ;  /* 0x000000394e4e7220 */ /* 0x080fe20000410000 */
[----:B------:R-:W-:Y:S01]  /*14180*/  FMUL.FTZ R79, R79, R57 ;  /* 0x000000394f4f7220 */ /* 0x000fe20000410000 */
[----:B------:R-:W-:Y:S01]  /*14190*/  MUFU.EX2 R35, R35 ;  /* 0x0000002300237308 */ /* 0x000fe20000000800 */
[-C--:B------:R-:W-:Y:S01]  /*141a0*/  FMUL.FTZ R72, R72, R61.reuse ;  /* 0x0000003d48487220 */ /* 0x080fe20000410000 */
[----:B------:R-:W-:Y:S01]  /*141b0*/  FMUL.FTZ R73, R73, R61 ;  /* 0x0000003d49497220 */ /* 0x000fe20000410000 */
[C---:B------:R-:W-:Y:S01]  /*141c0*/  HMMA.16816.F32.BF16 R92, R4.reuse, R14, R92 ;  /* 0x0000000e045c723c */ /* 0x040fe2000004185c */
[----:B------:R-:W1:Y:S01]  /*141d0*/  LDSM.16.MT88.4 R12, [R165+0x6000] ;  /* 0x00600000a50c783b */ /* 0x000e620000004200 */
[-C--:B------:R-:W-:Y:S01]  /*141e0*/  FMUL.FTZ R74, R74, R57.reuse ;  /* 0x000000394a4a7220 */ /* 0x080fe20000410000 */
[----:B------:R-:W-:Y:S01]  /*141f0*/  FMUL.FTZ R75, R75, R57 ;  /* 0x000000394b4b7220 */ /* 0x000fe20000410000 */
[-C--:B------:R-:W-:Y:S01]  /*14200*/  FMUL.FTZ R68, R68, R61.reuse ;  /* 0x0000003d44447220 */ /* 0x080fe20000410000 */
[----:B------:R-:W3:Y:S01]  /*14210*/  MUFU.EX2 R34, R34 ;  /* 0x0000002200227308 */ /* 0x000ee20000000800 */
[C---:B--2---:R-:W-:Y:S01]  /*14220*/  HMMA.16816.F32.BF16 R88, R4.reuse, R8, R88 ;  /* 0x000000080458723c */ /* 0x044fe20000041858 */
[----:B------:R-:W-:Y:S01]  /*14230*/  FMUL.FTZ R69, R69, R61 ;  /* 0x0000003d45457220 */ /* 0x000fe20000410000 */
[-C--:B------:R-:W-:Y:S01]  /*14240*/  FMUL.FTZ R70, R70, R57.reuse ;  /* 0x0000003946467220 */ /* 0x080fe20000410000 */
[----:B------:R-:W-:Y:S01]  /*14250*/  FMUL.FTZ R71, R71, R57 ;  /* 0x0000003947477220 */ /* 0x000fe20000410000 */
[----:B------:R-:W-:Y:S01]  /*14260*/  FFMA.FTZ R130, R191, R61, R62 ;  /* 0x0000003dbf827223 */ /* 0x000fe2000001003e */
[----:B------:R-:W-:Y:S01]  /*14270*/  FFMA.FTZ R61, R192, R57, R53 ;  /* 0x00000039c03d7223 */ /* 0x000fe20000010035 */
[----:B------:R-:W-:Y:S01]  /*14280*/  HMMA.16816.F32.BF16 R84, R4, R10, R84 ;  /* 0x0000000a0454723c */ /* 0x000fe20000041854 */
[----:B------:R-:W2:Y:S01]  /*14290*/  LDSM.16.MT88.4 R8, [R164+0x6000] ;  /* 0x00600000a408783b */ /* 0x000ea20000004200 */
[----:B------:R-:W-:Y:S01]  /*142a0*/  MUFU.EX2 R2, R2 ;  /* 0x0000000200027308 */ /* 0x000fe20000000800 */
[----:B------:R-:W-:Y:S01]  /*142b0*/  FFMA.FTZ R62, R21, UR8, -R42 ;  /* 0x00000008153e7c23 */ /* 0x000fe2000801082a */
[--C-:B------:R-:W-:Y:S01]  /*142c0*/  FFMA.FTZ R53, R20, UR8, -R27.reuse ;  /* 0x0000000814357c23 */ /* 0x100fe2000801081b */
[----:B------:R-:W-:Y:S01]  /*142d0*/  FFMA.FTZ R57, R46, UR8, -R27 ;  /* 0x000000082e397c23 */ /* 0x000fe2000801081b */
[----:B------:R-:W-:Y:S01]  /*142e0*/  LDSM.16.MT88.4 R20, [R168+0x9000] ;  /* 0x00900000a814783b */ /* 0x000fe20000004200 */
[----:B------:R-:W-:Y:S01]  /*142f0*/  FADD.FTZ R40, R40, R61 ;  /* 0x0000003d28287221 */ /* 0x000fe20000010000 */
[----:B------:R-:W-:Y:S01]  /*14300*/  FADD.FTZ R41, R41, R130 ;  /* 0x0000008229297221 */ /* 0x000fe20000010000 */
[----:B------:R-:W-:Y:S01]  /*14310*/  FFMA.FTZ R191, R39, UR8, -R42 ;  /* 0x0000000827bf7c23 */ /* 0x000fe2000801082a */
[----:B------:R-:W-:Y:S01]  /*14320*/  MUFU.EX2 R33, R33 ;  /* 0x0000002100217308 */ /* 0x000fe20000000800 */
[----:B------:R-:W-:Y:S01]  /*14330*/  FADD.FTZ R31, R31, R40 ;  /* 0x000000281f1f7221 */ /* 0x000fe20000010000 */
[----:B------:R-:W-:-:S04]  /*14340*/  FADD.FTZ R32, R32, R41 ;  /* 0x0000002920207221 */ /* 0x000fc80000010000 */
[----:B------:R-:W-:Y:S02]  /*14350*/  FADD.FTZ R32, R29, R32 ;  /* 0x000000201d207221 */ /* 0x000fe40000010000 */
[----:B------:R-:W-:Y:S08]  /*14360*/  MUFU.EX2 R43, R43 ;  /* 0x0000002b002b7308 */ /* 0x000ff00000000800 */
[----:B------:R-:W4:Y:S01]  /*14370*/  MUFU.EX2 R48, R48 ;  /* 0x0000003000307308 */ /* 0x000f220000000800 */
[C---:B-1----:R-:W-:Y:S07]  /*14380*/  HMMA.16816.F32.BF16 R80, R4.reuse, R12, R80 ;  /* 0x0000000c0450723c */ /* 0x042fee0000041850 */
[----:B------:R-:W-:Y:S01]  /*14390*/  MUFU.EX2 R47, R47 ;  /* 0x0000002f002f7308 */ /* 0x000fe20000000800 */
[C---:B------:R-:W-:Y:S01]  /*143a0*/  HMMA.16816.F32.BF16 R76, R4.reuse, R14, R76 ;  /* 0x0000000e044c723c */ /* 0x040fe2000004184c */
[----:B------:R-:W1:Y:S05]  /*143b0*/  LDSM.16.MT88.4 R12, [R168+0x6800] ;  /* 0x00680000a80c783b */ /* 0x000e6a0000004200 */
[C---:B--2---:R-:W-:Y:S01]  /*143c0*/  HMMA.16816.F32.BF16 R72, R4.reuse, R8, R72 ;  /* 0x000000080448723c */ /* 0x044fe20000041848 */
[----:B------:R-:W2:Y:S05]  /*143d0*/  MUFU.EX2 R50, R50 ;  /* 0x0000003200327308 */ /* 0x000eaa0000000800 */
[----:B------:R-:W-:Y:S01]  /*143e0*/  HMMA.16816.F32.BF16 R68, R4, R10, R68 ;  /* 0x0000000a0444723c */ /* 0x000fe20000041844 */
[----:B------:R-:W5:Y:S02]  /*143f0*/  LDSM.16.MT88.4 R8, [R165+0x6800] ;  /* 0x00680000a508783b */ /* 0x000f640000004200 */
[----:B------:R-:W-:Y:S04]  /*14400*/  MUFU.EX2 R60, R60 ;  /* 0x0000003c003c7308 */ /* 0x000fe80000000800 */
[----:B---3--:R-:W-:Y:S01]  /*14410*/  F2FP.BF16.F32.PACK_AB R4, R34, R35 ;  /* 0x000000232204723e */ /* 0x008fe200000010ff */
[----:B------:R-:W-:Y:S01]  /*14420*/  FADD.FTZ R35, R35, R32 ;  /* 0x0000002023237221 */ /* 0x000fe20000010000 */
[----:B----4-:R-:W-:-:S02]  /*14430*/  F2FP.BF16.F32.PACK_AB R5, R48, R43 ;  /* 0x0000002b3005723e */ /* 0x010fc400000010ff */
[----:B------:R-:W-:Y:S01]  /*14440*/  F2FP.BF16.F32.PACK_AB R6, R33, R2 ;  /* 0x000000022106723e */ /* 0x000fe200000010ff */
[----:B------:R-:W3:Y:S01]  /*14450*/  MUFU.EX2 R55, R55 ;  /* 0x0000003700377308 */ /* 0x000ee20000000800 */
[----:B--2---:R-:W-:Y:S01]  /*14460*/  F2FP.BF16.F32.PACK_AB R7, R50, R47 ;  /* 0x0000002f3207723e */ /* 0x004fe200000010ff */
[----:B------:R-:W-:-:S04]  /*14470*/  FADD.FTZ R35, R34, R35 ;  /* 0x0000002322237221 */ /* 0x000fc80000010000 */
[----:B------:R-:W-:Y:S02]  /*14480*/  FADD.FTZ R2, R2, R35 ;  /* 0x0000002302027221 */ /* 0x000fe40000010000 */
[----:B------:R-:W-:Y:S01]  /*14490*/  HMMA.16816.F32.BF16 R88, R4, R16, R88 ;  /* 0x000000100458723c */ /* 0x000fe20000041858 */
[----:B------:R-:W-:Y:S01]  /*144a0*/  MUFU.EX2 R51, R51 ;  /* 0x0000003300337308 */ /* 0x000fe20000000800 */
[----:B------:R-:W-:-:S04]  /*144b0*/  FADD.FTZ R33, R33, R2 ;  /* 0x0000000221217221 */ /* 0x000fc80000010000 */
[C---:B------:R-:W-:Y:S01]  /*144c0*/  HMMA.16816.F32.BF16 R84, R4.reuse, R18, R84 ;  /* 0x000000120454723c */ /* 0x040fe20000041854 */
[----:B------:R-:W2:Y:S02]  /*144d0*/  LDSM.16.MT88.4 R16, [R164+0x6800] ;  /* 0x00680000a410783b */ /* 0x000ea40000004200 */
[----:B------:R-:W-:Y:S03]  /*144e0*/  MUFU.EX2 R54, R54 ;  /* 0x0000003600367308 */ /* 0x000fe60000000800 */
[C---:B-1----:R-:W-:Y:S05]  /*144f0*/  HMMA.16816.F32.BF16 R96, R4.reuse, R12, R96 ;  /* 0x0000000c0460723c */ /* 0x042fea0000041860 */
[----:B------:R-:W-:Y:S01]  /*14500*/  MUFU.EX2 R103, R103 ;  /* 0x0000006700677308 */ /* 0x000fe20000000800 */
[C---:B------:R-:W-:Y:S01]  /*14510*/  HMMA.16816.F32.BF16 R92, R4.reuse, R14, R92 ;  /* 0x0000000e045c723c */ /* 0x040fe2000004185c */
[----:B------:R-:W1:Y:S05]  /*14520*/  LDSM.16.MT88.4 R12, [R168+0x7000] ;  /* 0x00700000a80c783b */ /* 0x000e6a0000004200 */
[C---:B-----5:R-:W-:Y:S01]  /*14530*/  HMMA.16816.F32.BF16 R80, R4.reuse, R8, R80 ;  /* 0x000000080450723c */ /* 0x060fe20000041850 */
[----:B------:R-:W4:Y:S05]  /*14540*/  MUFU.EX2 R66, R66 ;  /* 0x0000004200427308 */ /* 0x000f2a0000000800 */
[C---:B------:R-:W-:Y:S01]  /*14550*/  HMMA.16816.F32.BF16 R76, R4.reuse, R10, R76 ;  /* 0x0000000a044c723c */ /* 0x040fe2000004184c */
[----:B------:R-:W5:Y:S02]  /*14560*/  LDSM.16.MT88.4 R8, [R166+0x7000] ;  /* 0x00700000a608783b */ /* 0x000f640000004200 */
[----:B------:R-:W-:Y:S08]  /*14570*/  MUFU.EX2 R108, R108 ;  /* 0x0000006c006c7308 */ /* 0x000ff00000000800 */
[----:B------:R-:W1:Y:S01]  /*14580*/  MUFU.EX2 R67, R67 ;  /* 0x0000004300437308 */ /* 0x000e620000000800 */
[C---:B--2---:R-:W-:Y:S07]  /*14590*/  HMMA.16816.F32.BF16 R72, R4.reuse, R16, R72 ;  /* 0x000000100448723c */ /* 0x044fee0000041848 */
[----:B------:R-:W-:Y:S01]  /*145a0*/  MUFU.EX2 R112, R112 ;  /* 0x0000007000707308 */ /* 0x000fe20000000800 */
[----:B------:R-:W-:Y:S01]  /*145b0*/  HMMA.16816.F32.BF16 R68, R4, R18, R68 ;  /* 0x000000120444723c */ /* 0x000fe20000041844 */
[----:B------:R-:W2:Y:S06]  /*145c0*/  LDSM.16.MT88.4 R16, [R165+0x7000] ;  /* 0x00700000a510783b */ /* 0x000eac0000004200 */
[----:B------:R-:W2:Y:S01]  /*145d0*/  MUFU.EX2 R109, R109 ;  /* 0x0000006d006d7308 */ /* 0x000ea20000000800 */
[----:B---3--:R-:W-:Y:S01]  /*145e0*/  F2FP.BF16.F32.PACK_AB R4, R55, R60 ;  /* 0x0000003c3704723e */ /* 0x008fe200000010ff */
[----:B------:R-:W-:Y:S01]  /*145f0*/  FADD.FTZ R60, R60, R33 ;  /* 0x000000213c3c7221 */ /* 0x000fe20000010000 */
[----:B----4-:R-:W-:-:S02]  /*14600*/  F2FP.BF16.F32.PACK_AB R5, R66, R103 ;  /* 0x000000674205723e */ /* 0x010fc400000010ff */
        /* <DEDUP_REMOVED lines=10> */
[----:B------:R-:W3:Y:S01]  /*146b0*/  MUFU.EX2 R115, R115 ;  /* 0x0000007300737308 */ /* 0x000ee20000000800 */
[C---:B------:R-:W-:Y:S01]  /*146c0*/  HMMA.16816.F32.BF16 R84, R4.reuse, R10, R84 ;  /* 0x0000000a0454723c */ /* 0x040fe20000041854 */
[----:B------:R-:W4:Y:S05]  /*146d0*/  LDSM.16.MT88.4 R8, [R168+0x7800] ;  /* 0x00780000a808783b */ /* 0x000f2a0000004200 */
[C---:B--2---:R-:W-:Y:S01]  /*146e0*/  HMMA.16816.F32.BF16 R80, R4.reuse, R16, R80 ;  /* 0x000000100450723c */ /* 0x044fe20000041850 */
[----:B------:R-:W-:Y:S05]  /*146f0*/  MUFU.EX2 R118, R118 ;  /* 0x0000007600767308 */ /* 0x000fea0000000800 */
[C---:B------:R-:W-:Y:S01]  /*14700*/  HMMA.16816.F32.BF16 R76, R4.reuse, R18, R76 ;  /* 0x00000012044c723c */ /* 0x040fe2000004184c */
[----:B------:R-:W2:Y:S02]  /*14710*/  LDSM.16.MT88.4 R16, [R166+0x7800] ;  /* 0x00780000a610783b */ /* 0x000ea40000004200 */
        /* <DEDUP_REMOVED lines=8> */
[----:B---3--:R-:W-:Y:S02]  /*147a0*/  F2FP.BF16.F32.PACK_AB R5, R115, R124 ;  /* 0x0000007c7305723e */ /* 0x008fe400000010ff */
[----:B------:R-:W-:-:S03]  /*147b0*/  F2FP.BF16.F32.PACK_AB R6, R120, R111 ;  /* 0x0000006f7806723e */ /* 0x000fc600000010ff */
[----:B------:R-:W-:Y:S01]  /*147c0*/  MUFU.EX2 R128, R128 ;  /* 0x0000008000807308 */ /* 0x000fe20000000800 */
[----:B-----5:R-:W-:-:S07]  /*147d0*/  F2FP.BF16.F32.PACK_AB R7, R113, R118 ;  /* 0x000000767107723e */ /* 0x020fce00000010ff */
[C---:B----4-:R-:W-:Y:S01]  /*147e0*/  HMMA.16816.F32.BF16 R96, R4.reuse, R8, R96 ;  /* 0x000000080460723c */ /* 0x050fe20000041860 */
[----:B------:R-:W-:Y:S05]  /*147f0*/  MUFU.EX2 R114, R114 ;  /* 0x0000007200727308 */ /* 0x000fea0000000800 */
[C---:B------:R-:W-:Y:S01]  /*14800*/  HMMA.16816.F32.BF16 R92, R4.reuse, R10, R92 ;  /* 0x0000000a045c723c */ /* 0x040fe2000004185c */
[----:B------:R-:W3:Y:S02]  /*14810*/  LDSM.16.MT88.4 R8, [R164+0x7800] ;  /* 0x00780000a408783b */ /* 0x000ee40000004200 */
[----:B------:R-:W4:Y:S03]  /*14820*/  MUFU.EX2 R123, R123 ;  /* 0x0000007b007b7308 */ /* 0x000f260000000800 */
[C---:B--2---:R-:W-:Y:S05]  /*14830*/  HMMA.16816.F32.BF16 R88, R4.reuse, R16, R88 ;  /* 0x000000100458723c */ /* 0x044fea0000041858 */
[----:B------:R-:W-:Y:S01]  /*14840*/  MUFU.EX2 R110, R110 ;  /* 0x0000006e006e7308 */ /* 0x000fe20000000800 */
[C---:B------:R-:W-:Y:S01]  /*14850*/  HMMA.16816.F32.BF16 R84, R4.reuse, R18, R84 ;  /* 0x000000120454723c */ /* 0x040fe20000041854 */
[----:B------:R-:W-:Y:S05]  /*14860*/  LDSM.16.MT88.4 R16, [R168+0x8000] ;  /* 0x00800000a810783b */ /* 0x000fea0000004200 */
[C---:B-1----:R-:W-:Y:S01]  /*14870*/  HMMA.16816.F32.BF16 R80, R4.reuse, R12, R80 ;  /* 0x0000000c0450723c */ /* 0x042fe20000041850 */
[----:B------:R-:W1:Y:S05]  /*14880*/  MUFU.EX2 R121, R121 ;  /* 0x0000007900797308 */ /* 0x000e6a0000000800 */
[C---:B------:R-:W-:Y:S01]  /*14890*/  HMMA.16816.F32.BF16 R76, R4.reuse, R14, R76 ;  /* 0x0000000e044c723c */ /* 0x040fe2000004184c */
[----:B------:R-:W2:Y:S02]  /*148a0*/  LDSM.16.MT88.4 R12, [R166+0x8000] ;  /* 0x00800000a60c783b */ /* 0x000ea40000004200 */
[----:B------:R-:W-:Y:S08]  /*148b0*/  MUFU.EX2 R63, R63 ;  /* 0x0000003f003f7308 */ /* 0x000ff00000000800 */
[----:B------:R-:W5:Y:S01]  /*148c0*/  MUFU.EX2 R116, R116 ;  /* 0x0000007400747308 */ /* 0x000f620000000800 */
[C---:B---3--:R-:W-:Y:S07]  /*148d0*/  HMMA.16816.F32.BF16 R72, R4.reuse, R8, R72 ;  /* 0x000000080448723c */ /* 0x048fee0000041848 */
[----:B------:R-:W-:Y:S01]  /*148e0*/  MUFU.EX2 R59, R59 ;  /* 0x0000003b003b7308 */ /* 0x000fe20000000800 */
[----:B------:R-:W-:Y:S01]  /*148f0*/  HMMA.16816.F32.BF16 R68, R4, R10, R68 ;  /* 0x0000000a0444723c */ /* 0x000fe20000041844 */
[----:B------:R-:W3:Y:S06]  /*14900*/  LDSM.16.MT88.4 R8, [R165+0x8000] ;  /* 0x00800000a508783b */ /* 0x000eec0000004200 */
[----:B------:R-:W-:Y:S01]  /*14910*/  MUFU.EX2 R122, R122 ;  /* 0x0000007a007a7308 */ /* 0x000fe20000000800 */
[----:B------:R-:W-:-:S02]  /*14920*/  F2FP.BF16.F32.PACK_AB R4, R126, R117 ;  /* 0x000000757e04723e */ /* 0x000fc400000010ff */
[----:B----4-:R-:W-:Y:S02]  /*14930*/  F2FP.BF16.F32.PACK_AB R5, R123, R114 ;  /* 0x000000727b05723e */ /* 0x010fe400000010ff */
[----:B------:R-:W-:-:S03]  /*14940*/  F2FP.BF16.F32.PACK_AB R6, R128, R119 ;  /* 0x000000778006723e */ /* 0x000fc600000010ff */
[----:B------:R-:W-:Y:S01]  /*14950*/  MUFU.EX2 R56, R56 ;  /* 0x0000003800387308 */ /* 0x000fe20000000800 */
[----:B-1----:R-:W-:-:S07]  /*14960*/  F2FP.BF16.F32.PACK_AB R7, R121, R110 ;  /* 0x0000006e7907723e */ /* 0x002fce00000010ff */
[C---:B--2---:R-:W-:Y:S01]  /*14970*/  HMMA.16816.F32.BF16 R88, R4.reuse, R12, R88 ;  /* 0x0000000c0458723c */ /* 0x044fe20000041858 */
[----:B------:R-:W1:Y:S05]  /*14980*/  MUFU.EX2 R105, R105 ;  /* 0x0000006900697308 */ /* 0x000e6a0000000800 */
[C---:B------:R-:W-:Y:S01]  /*14990*/  HMMA.16816.F32.BF16 R84, R4.reuse, R14, R84 ;  /* 0x0000000e0454723c */ /* 0x040fe20000041854 */
[----:B------:R-:W2:Y:S02]  /*149a0*/  LDSM.16.MT88.4 R12, [R164+0x8000] ;  /* 0x00800000a40c783b */ /* 0x000ea40000004200 */
[----:B------:R-:W-:Y:S03]  /*149b0*/  MUFU.EX2 R52, R52 ;  /* 0x0000003400347308 */ /* 0x000fe60000000800 */
[C---:B------:R-:W-:Y:S05]  /*149c0*/  HMMA.16816.F32.BF16 R96, R4.reuse, R16, R96 ;  /* 0x000000100460723c */ /* 0x040fea0000041860 */
[----:B------:R-:W4:Y:S01]  /*149d0*/  MUFU.EX2 R65, R65 ;  /* 0x0000004100417308 */ /* 0x000f220000000800 */
[C---:B------:R-:W-:Y:S01]  /*149e0*/  HMMA.16816.F32.BF16 R92, R4.reuse, R18, R92 ;  /* 0x00000012045c723c */ /* 0x040fe2000004185c */
[----:B------:R-:W-:Y:S05]  /*149f0*/  LDSM.16.MT88.4 R16, [R166+0x8800] ;  /* 0x00880000a610783b */ /* 0x000fea0000004200 */
[C---:B---3--:R-:W-:Y:S01]  /*14a00*/  HMMA.16816.F32.BF16 R80, R4.reuse, R8, R80 ;  /* 0x000000080450723c */ /* 0x048fe20000041850 */
[----:B------:R-:W-:Y:S05]  /*14a10*/  MUFU.EX2 R49, R49 ;  /* 0x0000003100317308 */ /* 0x000fea0000000800 */
[C---:B------:R-:W-:Y:S01]  /*14a20*/  HMMA.16816.F32.BF16 R76, R4.reuse, R10, R76 ;  /* 0x0000000a044c723c */ /* 0x040fe2000004184c */
[----:B------:R-:W3:Y:S02]  /*14a30*/  LDSM.16.MT88.4 R8, [R168+0x8800] ;  /* 0x00880000a808783b */ /* 0x000ee40000004200 */
[----:B------:R-:W3:Y:S08]  /*14a40*/  MUFU.EX2 R58, R58 ;  /* 0x0000003a003a7308 */ /* 0x000ef00000000800 */
[----:B------:R-:W-:Y:S01]  /*14a50*/  MUFU.EX2 R45, R45 ;  /* 0x0000002d002d7308 */ /* 0x000fe20000000800 */
[C---:B--2---:R-:W-:Y:S07]  /*14a60*/  HMMA.16816.F32.BF16 R72, R4.reuse, R12, R72 ;  /* 0x0000000c0448723c */ /* 0x044fee0000041848 */
[----:B------:R-:W-:Y:S01]  /*14a70*/  MUFU.EX2 R62, R62 ;  /* 0x0000003e003e7308 */ /* 0x000fe20000000800 */
[----:B------:R-:W-:Y:S01]  /*14a80*/  HMMA.16816.F32.BF16 R68, R4, R14, R68 ;  /* 0x0000000e0444723c */ /* 0x000fe20000041844 */
[----:B------:R-:W2:Y:S06]  /*14a90*/  LDSM.16.MT88.4 R12, [R165+0x8800] ;  /* 0x00880000a50c783b */ /* 0x000eac0000004200 */
[----:B------:R-:W-:Y:S01]  /*14aa0*/  MUFU.EX2 R53, R53 ;  /* 0x0000003500357308 */ /* 0x000fe20000000800 */
[----:B-----5:R-:W-:-:S02]  /*14ab0*/  F2FP.BF16.F32.PACK_AB R4, R116, R63 ;  /* 0x0000003f7404723e */ /* 0x020fc400000010ff */
[----:B-1----:R-:W-:Y:S02]  /*14ac0*/  F2FP.BF16.F32.PACK_AB R5, R105, R56 ;  /* 0x000000386905723e */ /* 0x002fe400000010ff */
[----:B------:R-:W-:-:S03]  /*14ad0*/  F2FP.BF16.F32.PACK_AB R6, R122, R59 ;  /* 0x0000003b7a06723e */ /* 0x000fc600000010ff */
[----:B------:R-:W1:Y:S01]  /*14ae0*/  MUFU.EX2 R64, R64 ;  /* 0x0000004000407308 */ /* 0x000e620000000800 */
[----:B----4-:R-:W-:-:S07]  /*14af0*/  F2FP.BF16.F32.PACK_AB R7, R65, R52 ;  /* 0x000000344107723e */ /* 0x010fce00000010ff */
[C---:B---3--:R-:W-:Y:S01]  /*14b00*/  HMMA.16816.F32.BF16 R96, R4.reuse, R8, R96 ;  /* 0x000000080460723c */ /* 0x048fe20000041860 */
[----:B------:R-:W-:Y:S05]  /*14b10*/  MUFU.EX2 R44, R44 ;  /* 0x0000002c002c7308 */ /* 0x000fea0000000800 */
[C---:B------:R-:W-:Y:S01]  /*14b20*/  HMMA.16816.F32.BF16 R92, R4.reuse, R10, R92 ;  /* 0x0000000a045c723c */ /* 0x040fe2000004185c */
[----:B------:R-:W3:Y:S02]  /*14b30*/  LDSM.16.MT88.4 R8, [R164+0x8800] ;  /* 0x00880000a408783b */ /* 0x000ee40000004200 */
[----:B------:R-:W4:Y:S03]  /*14b40*/  MUFU.EX2 R57, R57 ;  /* 0x0000003900397308 */ /* 0x000f260000000800 */
[C---:B------:R-:W-:Y:S05]  /*14b50*/  HMMA.16816.F32.BF16 R88, R4.reuse, R16, R88 ;  /* 0x000000100458723c */ /* 0x040fea0000041858 */
[----:B------:R-:W-:Y:S01]  /*14b60*/  MUFU.EX2 R38, R38 ;  /* 0x0000002600267308 */ /* 0x000fe20000000800 */
[C---:B------:R-:W-:Y:S01]  /*14b70*/  HMMA.16816.F32.BF16 R84, R4.reuse, R18, R84 ;  /* 0x000000120454723c */ /* 0x040fe20000041854 */
[----:B------:R-:W-:Y:S05]  /*14b80*/  LDSM.16.MT88.4 R16, [R164+0x9000] ;  /* 0x00900000a410783b */ /* 0x000fea0000004200 */
[C---:B--2---:R-:W-:Y:S01]  /*14b90*/  HMMA.16816.F32.BF16 R80, R4.reuse, R12, R80 ;  /* 0x0000000c0450723c */ /* 0x044fe20000041850 */
[----:B------:R-:W2:Y:S05]  /*14ba0*/  MUFU.EX2 R37, R37 ;  /* 0x0000002500257308 */ /* 0x000eaa0000000800 */
[C---:B------:R-:W-:Y:S01]  /*14bb0*/  HMMA.16816.F32.BF16 R76, R4.reuse, R14, R76 ;  /* 0x0000000e044c723c */ /* 0x040fe2000004184c */
[----:B------:R-:W5:Y:S02]  /*14bc0*/  LDSM.16.MT88.4 R12, [R166+0x9000] ;  /* 0x00900000a60c783b */ /* 0x000f640000004200 */
[----:B------:R-:W-:Y:S08]  /*14bd0*/  MUFU.EX2 R191, R191 ;  /* 0x000000bf00bf7308 */ /* 0x000ff00000000800 */
[----:B------:R-:W-:Y:S01]  /*14be0*/  MUFU.EX2 R2, R26 ;  /* 0x0000001a00027308 */ /* 0x000fe20000000800 */
[C---:B---3--:R-:W-:Y:S06]  /*14bf0*/  HMMA.16816.F32.BF16 R72, R4.reuse, R8, R72 ;  /* 0x000000080448723c */ /* 0x048fec0000041848 */
[----:B------:R-:W-:Y:S01]  /*14c00*/  HMMA.16816.F32.BF16 R68, R4, R10, R68 ;  /* 0x0000000a0444723c */ /* 0x000fe20000041844 */
[----:B------:R-:W3:Y:S06]  /*14c10*/  LDSM.16.MT88.4 R8, [R165+0x9000] ;  /* 0x00900000a508783b */ /* 0x000eec0000004200 */
[----:B------:R-:W-:-:S02]  /*14c20*/  F2FP.BF16.F32.PACK_AB R4, R58, R49 ;  /* 0x000000313a04723e */ /* 0x000fc400000010ff */
[----:B-1----:R-:W-:Y:S02]  /*14c30*/  F2FP.BF16.F32.PACK_AB R5, R64, R53 ;  /* 0x000000354005723e */ /* 0x002fe400000010ff */
[----:B------:R-:W-:Y:S02]  /*14c40*/  F2FP.BF16.F32.PACK_AB R6, R62, R45 ;  /* 0x0000002d3e06723e */ /* 0x000fe400000010ff */
[----:B----4-:R-:W-:-:S07]  /*14c50*/  F2FP.BF16.F32.PACK_AB R7, R57, R44 ;  /* 0x0000002c3907723e */ /* 0x010fce00000010ff */
[C---:B------:R-:W-:Y:S06]  /*14c60*/  HMMA.16816.F32.BF16 R92, R4.reuse, R22, R92 ;  /* 0x00000016045c723c */ /* 0x040fec000004185c */
[C---:B-----5:R-:W-:Y:S01]  /*14c70*/  HMMA.16816.F32.BF16 R88, R4.reuse, R12, R88 ;  /* 0x0000000c0458723c */ /* 0x060fe20000041858 */
[----:B------:R-:W-:Y:S01]  /*14c80*/  FADD.FTZ R22, R0, R31 ;  /* 0x0000001f00167221 */ /* 0x000fe20000010000 */
[----:B------:R-:W-:Y:S01]  /*14c90*/  FFMA.FTZ R23, R25, UR8, -R27 ;  /* 0x0000000819177c23 */ /* 0x000fe2000801081b */
[----:B------:R-:W-:Y:S02]  /*14ca0*/  MUFU.EX2 R0, R28 ;  /* 0x0000001c00007308 */ /* 0x000fe40000000800 */
[----:B------:R-:W-:Y:S01]  /*14cb0*/  FADD.FTZ R43, R43, R22 ;  /* 0x000000162b2b7221 */ /* 0x000fe20000010000 */
[----:B------:R-:W-:Y:S01]  /*14cc0*/  HMMA.16816.F32.BF16 R84, R4, R14, R84 ;  /* 0x0000000e0454723c */ /* 0x000fe20000041854 */
[----:B------:R-:W1:Y:S02]  /*14cd0*/  LDSM.16.MT88.4 R12, [R168+0x9800] ;  /* 0x00980000a80c783b */ /* 0x000e640000004200 */
        /* <DEDUP_REMOVED lines=9> */
[C---:B---3--:R-:W-:Y:S01]  /*14d70*/  HMMA.16816.F32.BF16 R80, R4.reuse, R8, R80 ;  /* 0x000000080450723c */ /* 0x048fe20000041850 */
[----:B------:R-:W-:Y:S01]  /*14d80*/  FADD.FTZ R103, R66, R103 ;  /* 0x0000006742677221 */ /* 0x000fe20000010000 */
[----:B------:R-:W-:Y:S02]  /*14d90*/  FADD.FTZ R17, R51, R60 ;  /* 0x0000003c33117221 */ /* 0x000fe40000010000 */
[----:B------:R-:W3:Y:S01]  /*14da0*/  MUFU.EX2 R21, R21 ;  /* 0x0000001500157308 */ /* 0x000ee20000000800 */
        /* <DEDUP_REMOVED lines=8> */
[----:B------:R-:W-:Y:S01]  /*14e30*/  HMMA.16816.F32.BF16 R68, R4, R18, R68 ;  /* 0x000000120444723c */ /* 0x000fe20000041844 */
[----:B------:R-:W5:Y:S01]  /*14e40*/  LDSM.16.MT88.4 R16, [R165+0x9800] ;  /* 0x00980000a510783b */ /* 0x000f620000004200 */
[----:B------:R-:W-:Y:S01]  /*14e50*/  FADD.FTZ R115, R115, R124 ;  /* 0x0000007c73737221 */ /* 0x000fe20000010000 */
[----:B------:R-:W-:-:S03]  /*14e60*/  FADD.FTZ R111, R111, R22 ;  /* 0x000000166f6f7221 */ /* 0x000fc60000010000 */
[----:B------:R-:W-:Y:S01]  /*14e70*/  FADD.FTZ R118, R118, R115 ;  /* 0x0000007376767221 */ /* 0x000fe20000010000 */
[----:B--2---:R-:W-:Y:S01]  /*14e80*/  F2FP.BF16.F32.PACK_AB R4, R37, R38 ;  /* 0x000000262504723e */ /* 0x004fe200000010ff */
[----:B------:R-:W-:Y:S01]  /*14e90*/  FADD.FTZ R120, R120, R111 ;  /* 0x0000006f78787221 */ /* 0x000fe20000010000 */
[----:B---3--:R-:W-:Y:S01]  /*14ea0*/  F2FP.BF16.F32.PACK_AB R5, R21, R0 ;  /* 0x000000001505723e */ /* 0x008fe200000010ff */
[----:B------:R-:W-:Y:S01]  /*14eb0*/  FADD.FTZ R113, R113, R118 ;  /* 0x0000007671717221 */ /* 0x000fe20000010000 */
[----:B------:R-:W-:Y:S01]  /*14ec0*/  F2FP.BF16.F32.PACK_AB R6, R191, R20 ;  /* 0x00000014bf06723e */ /* 0x000fe200000010ff */
[----:B------:R-:W-:Y:S01]  /*14ed0*/  FADD.FTZ R117, R117, R120 ;  /* 0x0000007875757221 */ /* 0x000fe20000010000 */
[----:B------:R-:W-:Y:S01]  /*14ee0*/  F2FP.BF16.F32.PACK_AB R7, R23, R2 ;  /* 0x000000021707723e */ /* 0x000fe200000010ff */
[----:B------:R-:W-:Y:S02]  /*14ef0*/  FADD.FTZ R114, R114, R113 ;  /* 0x0000007172727221 */ /* 0x000fe40000010000 */
[----:B------:R-:W-:-:S02]  /*14f00*/  FADD.FTZ R126, R126, R117 ;  /* 0x000000757e7e7221 */ /* 0x000fc40000010000 */
[----:B------:R-:W-:Y:S02]  /*14f10*/  FADD.FTZ R123, R123, R114 ;  /* 0x000000727b7b7221 */ /* 0x000fe40000010000 */
[----:B-1----:R-:W-:Y:S01]  /*14f20*/  HMMA.16816.F32.BF16 R96, R4, R12, R96 ;  /* 0x0000000c0460723c */ /* 0x002fe20000041860 */
[----:B------:R-:W-:Y:S01]  /*14f30*/  FADD.FTZ R119, R119, R126 ;  /* 0x0000007e77777221 */ /* 0x000fe20000010000 */
[----:B------:R-:W-:-:S03]  /*14f40*/  FADD.FTZ R110, R110, R123 ;  /* 0x0000007b6e6e7221 */ /* 0x000fc60000010000 */
[----:B------:R-:W-:Y:S01]  /*14f50*/  FADD.FTZ R128, R128, R119 ;  /* 0x0000007780807221 */ /* 0x000fe20000010000 */
[----:B------:R-:W-:Y:S01]  /*14f60*/  HMMA.16816.F32.BF16 R92, R4, R14, R92 ;  /* 0x0000000e045c723c */ /* 0x000fe2000004185c */
[----:B------:R-:W1:Y:S01]  /*14f70*/  LDSM.16.MT88.4 R12, [R164+0x9800] ;  /* 0x00980000a40c783b */ /* 0x000e620000004200 */
        /* <DEDUP_REMOVED lines=23> */
[----:B------:R-:W-:Y:S01]  /*150f0*/  FADD.FTZ R37, R37, R38 ;  /* 0x0000002625257221 */ /* 0x000fe20000010000 */
[C---:B-1----:R-:W-:Y:S02]  /*15100*/  HMMA.16816.F32.BF16 R72, R4.reuse, R12, R72 ;  /* 0x0000000c0448723c */ /* 0x042fe40000041848 */
[----:B------:R-:W-:Y:S01]  /*15110*/  FADD.FTZ R21, R21, R0 ;  /* 0x0000000015157221 */ /* 0x000fe20000010000 */
[----:B------:R-:W-:Y:S01]  /*15120*/  FADD.FTZ R20, R20, R37 ;  /* 0x0000002514147221 */ /* 0x000fe20000010000 */
[----:B------:R-:W-:Y:S02]  /*15130*/  MOV R0, R3 ;  /* 0x0000000300007202 */ /* 0x000fe40000000f00 */
[----:B------:R-:W-:Y:S01]  /*15140*/  HMMA.16816.F32.BF16 R68, R4, R14, R68 ;  /* 0x0000000e0444723c */ /* 0x000fe20000041844 */
[----:B------:R-:W-:Y:S01]  /*15150*/  FADD.FTZ R2, R2, R21 ;  /* 0x0000001502027221 */ /* 0x000fe20000010000 */
[----:B------:R-:W-:-:S03]  /*15160*/  FADD.FTZ R191, R191, R20 ;  /* 0x00000014bfbf7221 */ /* 0x000fc60000010000 */
[----:B------:R-:W-:Y:S01]  /*15170*/  FADD.FTZ R192, R23, R2 ;  /* 0x0000000217c07221 */ /* 0x000fe20000010000 */
[----:B------:R-:W-:-:S15]  /*15180*/  MOV R2, R24 ;  /* 0x0000001800027202 */ /* 0x000fde0000000f00 */
[----:B------:R-:W-:-:S03]  /*15190*/  NOP ;  /* 0x0000000000007918 */ /* 0x000fc60000000000 */
.L_x_5854:
[----:B------:R-:W-:-:S13]  /*151a0*/  ISETP.GE.AND P0, PT, R186, 0x1, PT ;  /* 0x00000001ba00780c */ /* 0x000fda0003f06270 */
[----:B------:R-:W-:Y:S05]  /*151b0*/  @!P0 BRA `(.L_x_5862) ;  /* 0x0000003c00808947 */ /* 0x000fea0003800000 */
[----:B------:R-:W-:Y:S01]  /*151c0*/  ULDC UR5, c[0x0][0x250] ;  /* 0x0000940000057ab9 */ /* 0x000fe20000000800 */
[----:B------:R-:W-:Y:S01]  /*151d0*/  IMAD.MOV.U32 R103, RZ, RZ, R0 ;  /* 0x000000ffff677224 */ /* 0x000fe200078e0000 */
[----:B------:R-:W-:Y:S01]  /*151e0*/  ULEA UR5, -UR5, URZ, 0x7 ;  /* 0x0000003f05057291 */ /* 0x000fe2000f8e393f */
[----:B------:R-:W-:Y:S01]  /*151f0*/  IMAD.MOV.U32 R105, RZ, RZ, R2 ;  /* 0x000000ffff697224 */ /* 0x000fe200078e0002 */
[----:B------:R-:W-:Y:S02]  /*15200*/  ULDC UR8, c[0x0][0x2d0] ;  /* 0x0000b40000087ab9 */ /* 0x000fe40000000800 */
[----:B------:R-:W-:Y:S02]  /*15210*/  USHF.R.S32.HI UR4, URZ, 0x1f, UR5 ;  /* 0x0000001f3f047899 */ /* 0x000fe40008011405 */
[----:B------:R-:W-:Y:S01]  /*15220*/  MOV R190, UR5 ;  /* 0x0000000500be7c02 */ /* 0x000fe20008000f00 */
[----:B------:R-:W-:-:S03]  /*15230*/  ULDC UR5, c[0x0][0x39c] ;  /* 0x0000e70000057ab9 */ /* 0x000fc60000000800 */
[----:B------:R-:W-:Y:S01]  /*15240*/  MOV R189, UR4 ;  /* 0x0000000400bd7c02 */ /* 0x000fe20008000f00 */
[----:B------:R-:W-:-:S06]  /*15250*/  ULDC UR4, c[0x0][0x2ec] ;  /* 0x0000bb0000047ab9 */ /* 0x000fcc0000000800 */
.L_x_5866:
        /* <DEDUP_REMOVED lines=21> */
[----:B------:R-:W-:Y:S02]  /*153b0*/  LOP3.LUT R5, R5, R0, RZ, 0x3c, !PT ;  /* 0x0000000005057212 */ /* 0x000fe400078e3cff */
[----:B------:R-:W-:Y:S02]  /*153c0*/  ISETP.GE.AND P3, PT, R17, RZ, PT ;  /* 0x000000ff1100720c */ /* 0x000fe40003f66270 */
        /* <DEDUP_REMOVED lines=38> */
[----:B----4-:R-:W-:Y:S04]  /*15630*/  IMAD R0, R17, R6, RZ ;  /* 0x0000000611007224 */ /* 0x010fe800078e02ff */
[----:B------:R-:W-:Y:S01]  /*15640*/  IMAD R0, R15, R7, R0 ;  /* 0x000000070f007224 */ /* 0x000fe200078e0200 */
[----:B-----5:R-:W-:Y:S01]  /*15650*/  IADD3 R17, -R13, R12, RZ ;  /* 0x0000000c0d117210 */ /* 0x020fe20007ffe1ff */
[----:B------:R-:W-:Y:S03]  /*15660*/  IMAD.WIDE.U32 R12, R15, R6, RZ ;  /* 0x000000060f0c7225 */ /* 0x000fe600078e00ff */
[----:B------:R-:W-:Y:S01]  /*15670*/  SHF.R.S32.HI R7, RZ, 0x1f, R17 ;  /* 0x0000001fff077819 */ /* 0x000fe20000011411 */
[----:B------:R-:W-:Y:S04]  /*15680*/  IMAD.IADD R13, R13, 0x1, R0 ;  /* 0x000000010d0d7824 */ /* 0x000fe800078e0200 */
[-C--:B-1----:R-:W-:Y:S02]  /*15690*/  IMAD R0, R7, R4.reuse, RZ ;  /* 0x0000000407007224 */ /* 0x082fe400078e02ff */
[C---:B------:R-:W-:Y:S04]  /*156a0*/  IMAD.WIDE.U32 R12, R17.reuse, R4, R12 ;  /* 0x00000004110c7225 */ /* 0x040fe800078e000c */
[----:B------:R-:W-:Y:S05]  /*156b0*/  IMAD R0, R17, R5, R0 ;  /* 0x0000000511007224 */ /* 0x000fea00078e0200 */
[----:B------:R-:W-:Y:S07]  /*156c0*/  IADD3 R13, R13, R0, RZ ;  /* 0x000000000d0d7210 */ /* 0x000fee0007ffe0ff */
.L_x_5863:
[----:B------:R-:W-:Y:S01]  /*156d0*/  LEA R194, P2, R12, R156, 0x1 ;  /* 0x0000009c0cc27211 */ /* 0x000fe200078408ff */
[----:B------:R-:W-:Y:S01]  /*156e0*/  @P0 STS.128 [R187+0x6000], RZ ;  /* 0x006000ffbb000388 */ /* 0x000fe20000000c00 */
[----:B------:R-:W-:Y:S01]  /*156f0*/  @!P0 IADD3 R5, P1, R176, R12, RZ ;  /* 0x0000000cb0058210 */ /* 0x000fe20007f3e0ff */
[----:B--2---:R-:W-:Y:S01]  /*15700*/  @!P0 IMAD.WIDE.U32 R18, R10, 0x30, R12 ;  /* 0x000000300a128825 */ /* 0x004fe200078e000c */
[----:B------:R-:W-:Y:S01]  /*15710*/  LEA.HI.X R195, R12, R157, R13, 0x1, P2 ;  /* 0x0000009d0cc37211 */ /* 0x000fe200010f0c0d */
[----:B------:R-:W2:Y:S01]  /*15720*/  @!P0 LDC.64 R6, c[0x0][0x250] ;  /* 0x00009400ff068b82 */ /* 0x000ea20000000a00 */
[----:B------:R-:W-:Y:S01]  /*15730*/  @!P0 IADD3.X R0, R175, R13, RZ, P1, !PT ;  /* 0x0000000daf008210 */ /* 0x000fe20000ffe4ff */
[----:B------:R-:W-:Y:S01]  /*15740*/  @!P0 IMAD R11, R11, 0x30, RZ ;  /* 0x000000300b0b8824 */ /* 0x000fe200078e02ff */
[C---:B------:R-:W-:Y:S01]  /*15750*/  @!P0 LEA R16, P1, R5.reuse, R156, 0x1 ;  /* 0x0000009c05108211 */ /* 0x040fe200078208ff */
[----:B------:R-:W-:Y:S01]  /*15760*/  @!PT LDS RZ, [RZ] ;  /* 0x00000000fffff984 */ /* 0x000fe20000000800 */
[----:B------:R-:W-:Y:S01]  /*15770*/  @!PT LDS RZ, [RZ] ;  /* 0x00000000fffff984 */ /* 0x000fe20000000800 */
[----:B------:R-:W-:Y:S01]  /*15780*/  @!PT LDS RZ, [RZ] ;  /* 0x00000000fffff984 */ /* 0x000fe20000000800 */
[----:B------:R-:W-:Y:S03]  /*15790*/  @!P0 LDGSTS.E.BYPASS.LTC128B.128 [R187+0x6000], desc[UR6][R194.64] ;  /* 0x06000000c2bb8fae */ /* 0x000fe6000b901d46 */
[----:B------:R-:W-:Y:S02]  /*157a0*/  @!P0 LEA.HI.X R17, R5, R157, R0, 0x1, P1 ;  /* 0x0000009d05118211 */ /* 0x000fe400008f0c00 */
[C---:B-1----:R-:W-:Y:S01]  /*157b0*/  @!P0 LEA R0, P1, R2.reuse, R12, 0x5 ;  /* 0x0000000c02008211 */ /* 0x042fe200078228ff */
[----:B------:R-:W1:Y:S01]  /*157c0*/  @!P0 LDC.64 R4, c[0x0][0x250] ;  /* 0x00009400ff048b82 */ /* 0x000e620000000a00 */
[----:B------:R-:W-:Y:S01]  /*157d0*/  @!P0 IADD3 R11, R11, R19, RZ ;  /* 0x000000130b0b8210 */ /* 0x000fe20007ffe0ff */
[----:B------:R-:W-:Y:S01]  /*157e0*/  @P0 STS.128 [R187+0x6800], RZ ;  /* 0x006800ffbb000388 */ /* 0x000fe20000000c00 */
[----:B------:R-:W-:Y:S02]  /*157f0*/  @!P0 LEA.HI.X R14, R2, R13, R3, 0x5, P1 ;  /* 0x0000000d020e8211 */ /* 0x000fe400008f2c03 */
[----:B------:R-:W-:Y:S03]  /*15800*/  @!P0 LEA R20, P2, R0, R156, 0x1 ;  /* 0x0000009c00148211 */ /* 0x000fe600078408ff */
[----:B------:R-:W4:Y:S01]  /*15810*/  @!P0 LDC.64 R2, c[0x0][0x250] ;  /* 0x00009400ff028b82 */ /* 0x000f220000000a00 */
[----:B---3--:R-:W-:Y:S02]  /*15820*/  @!P0 LEA R10, P1, R8, R12, 0x6 ;  /* 0x0000000c080a8211 */ /* 0x008fe400078230ff */
[----:B------:R-:W-:Y:S01]  /*15830*/  @!P0 LEA.HI.X R21, R0, R157, R14, 0x1, P2 ;  /* 0x0000009d00158211 */ /* 0x000fe200010f0c0e */
[----:B------:R-:W-:Y:S01]  /*15840*/  @!PT LDS RZ, [RZ] ;  /* 0x00000000fffff984 */ /* 0x000fe20000000800 */
[----:B------:R-:W-:Y:S01]  /*15850*/  @!PT LDS RZ, [RZ] ;  /* 0x00000000fffff984 */ /* 0x000fe20000000800 */
[----:B------:R-:W-:Y:S01]  /*15860*/  @!PT LDS RZ, [RZ] ;  /* 0x00000000fffff984 */ /* 0x000fe20000000800 */
[----:B------:R3:W-:Y:S01]  /*15870*/  @!P0 LDGSTS.E.BYPASS.LTC128B.128 [R187+0x6800], desc[UR6][R16.64] ;  /* 0x0680000010bb8fae */ /* 0x0007e2000b901d46 */
[-C--:B------:R-:W-:Y:S02]  /*15880*/  @!P0 LEA R14, P2, R18, R156.reuse, 0x1 ;  /* 0x0000009c120e8211 */ /* 0x080fe400078408ff */
[----:B------:R-:W-:Y:S02]  /*15890*/  @!P0 LEA.HI.X R9, R8, R13, R9, 0x6, P1 ;  /* 0x0000000d08098211 */ /* 0x000fe400008f3409 */
[-C--:B------:R-:W-:Y:S02]  /*158a0*/  @!P0 LEA.HI.X R15, R18, R157.reuse, R11, 0x1, P2 ;  /* 0x0000009d120f8211 */ /* 0x080fe400010f0c0b */
[CC--:B------:R-:W-:Y:S01]  /*158b0*/  @!P0 LEA R8, P1, R10.reuse, R156.reuse, 0x1 ;  /* 0x0000009c0a088211 */ /* 0x0c0fe200078208ff */
[----:B------:R-:W-:Y:S03]  /*158c0*/  @P0 STS.128 [R187+0x7000], RZ ;  /* 0x007000ffbb000388 */ /* 0x000fe60000000c00 */
[----:B------:R-:W-:Y:S05]  /*158d0*/  @!P0 LEA.HI.X R9, R10, R157, R9, 0x1, P1 ;  /* 0x0000009d0a098211 */ /* 0x000fea00008f0c09 */
[----:B------:R-:W-:Y:S01]  /*158e0*/  @!PT LDS RZ, [RZ] ;  /* 0x00000000fffff984 */ /* 0x000fe20000000800 */
[----:B------:R-:W-:Y:S01]  /*158f0*/  @!PT LDS RZ, [RZ] ;  /* 0x00000000fffff984 */ /* 0x000fe20000000800 */
[----:B------:R-:W-:Y:S01]  /*15900*/  @!PT LDS RZ, [RZ] ;  /* 0x00000000fffff984 */ /* 0x000fe20000000800 */
[----:B------:R-:W-:Y:S01]  /*15910*/  @!P0 LDGSTS.E.BYPASS.LTC128B.128 [R187+0x7000], desc[UR6][R20.64] ;  /* 0x0700000014bb8fae */ /* 0x000fe2000b901d46 */
[----:B----4-:R-:W-:Y:S02]  /*15920*/  @!P0 IMAD R3, R3, 0x70, RZ ;  /* 0x0000007003038824 */ /* 0x010fe400078e02ff */
[--C-:B--2---:R-:W-:Y:S05]  /*15930*/  @!P0 IMAD.WIDE.U32 R10, R6, 0x50, R12.reuse ;  /* 0x00000050060a8825 */ /* 0x104fea00078e000c */
[----:B------:R-:W-:Y:S01]  /*15940*/  @P0 STS.128 [R187+0x7800], RZ ;  /* 0x007800ffbb000388 */ /* 0x000fe20000000c00 */
[----:B------:R-:W-:Y:S02]  /*15950*/  @!P0 IMAD R7, R7, 0x50, RZ ;  /* 0x0000005007078824 */ /* 0x000fe400078e02ff */
[----:B-1----:R-:W-:Y:S02]  /*15960*/  @!P0 IMAD R5, R5, 0x60, RZ ;  /* 0x0000006005058824 */ /* 0x002fe400078e02ff */
[--C-:B---3--:R-:W-:Y:S01]  /*15970*/  @!P0 IMAD.WIDE.U32 R16, R4, 0x60, R12.reuse ;  /* 0x0000006004108825 */ /* 0x108fe200078e000c */
[-C--:B------:R-:W-:Y:S02]  /*15980*/  @!P0 LEA R4, P3, R10, R156.reuse, 0x1 ;  /* 0x0000009c0a048211 */ /* 0x080fe400078608ff */
[----:B------:R-:W-:Y:S01]  /*15990*/  @!PT LDS RZ, [RZ] ;  /* 0x00000000fffff984 */ /* 0x000fe20000000800 */
[----:B------:R-:W-:Y:S01]  /*159a0*/  @!PT LDS RZ, [RZ] ;  /* 0x00000000fffff984 */ /* 0x000fe20000000800 */
[----:B------:R-:W-:Y:S01]  /*159b0*/  @!PT LDS RZ, [RZ] ;  /* 0x00000000fffff984 */ /* 0x000fe20000000800 */
[----:B------:R-:W-:Y:S01]  /*159c0*/  @!P0 LDGSTS.E.BYPASS.LTC128B.128 [R187+0x7800], desc[UR6][R14.64] ;  /* 0x078000000ebb8fae */ /* 0x000fe2000b901d46 */
[----:B------:R-:W-:Y:S01]  /*159d0*/  @!P0 IADD3 R7, R7, R11, RZ ;  /* 0x0000000b07078210 */ /* 0x000fe20007ffe0ff */
[----:B------:R-:W-:Y:S01]  /*159e0*/  @!P0 IMAD.WIDE.U32 R12, R2, 0x70, R12 ;  /* 0x00000070020c8825 */ /* 0x000fe200078e000c */
[----:B------:R-:W-:Y:S02]  /*159f0*/  @!P0 IADD3 R0, R5, R17, RZ ;  /* 0x0000001105008210 */ /* 0x000fe40007ffe0ff */
[-C--:B------:R-:W-:Y:S02]  /*15a00*/  @!P0 LEA.HI.X R5, R10, R157.reuse, R7, 0x1, P3 ;  /* 0x0000009d0a058211 */ /* 0x080fe400018f0c07 */
[-C--:B------:R-:W-:Y:S01]  /*15a10*/  @!P0 LEA R6, P2, R16, R156.reuse, 0x1 ;  /* 0x0000009c10068211 */ /* 0x080fe200078408ff */
[----:B------:R-:W-:Y:S01]  /*15a20*/  @P0 STS.128 [R187+0x8000], RZ ;  /* 0x008000ffbb000388 */ /* 0x000fe20000000c00 */
[----:B------:R-:W-:Y:S02]  /*15a30*/  @!P0 LEA R2, P1, R12, R156, 0x1 ;  /* 0x0000009c0c028211 */ /* 0x000fe400078208ff */
[----:B------:R-:W-:Y:S02]  /*15a40*/  @!P0 LEA.HI.X R7, R16, R157, R0, 0x1, P2 ;  /* 0x0000009d10078211 */ /* 0x000fe400010f0c00 */
[----:B------:R-:W-:Y:S03]  /*15a50*/  @!P0 IADD3 R3, R3, R13, RZ ;  /* 0x0000000d03038210 */ /* 0x000fe60007ffe0ff */
[----:B------:R-:W-:Y:S01]  /*15a60*/  @!PT LDS RZ, [RZ] ;  /* 0x00000000fffff984 */ /* 0x000fe20000000800 */
[----:B------:R-:W-:Y:S01]  /*15a70*/  @!PT LDS RZ, [RZ] ;  /* 0x00000000fffff984 */ /* 0x000fe20000000800 */
[----:B------:R-:W-:Y:S01]  /*15a80*/  @!PT LDS RZ, [RZ] ;  /* 0x00000000fffff984 */ /* 0x000fe20000000800 */
[----:B------:R-:W-:Y:S01]  /*15a90*/  @!P0 LDGSTS.E.BYPASS.LTC128B.128 [R187+0x8000], desc[UR6][R8.64] ;  /* 0x0800000008bb8fae */ /* 0x000fe2000b901d46 */
[----:B------:R-:W-:Y:S02]  /*15aa0*/  @!P0 LEA.HI.X R3, R12, R157, R3, 0x1, P1 ;  /* 0x0000009d0c038211 */ /* 0x000fe400008f0c03 */
[----:B------:R-:W-:Y:S05]  /*15ab0*/  ISETP.GE.AND P1, PT, R186, 0x2, PT ;  /* 0x00000002ba00780c */ /* 0x000fea0003f26270 */
        /* <DEDUP_REMOVED lines=16> */
[----:B------:R-:W1:Y:S08]  /*15bc0*/  LDSM.16.M88.4 R112, [R173+0x2000] ;  /* 0x00200000ad70783b */ /* 0x000e700000000200 */
[----:B------:R-:W3:Y:S08]  /*15bd0*/  LDSM.16.M88.4 R116, [R173+0x2800] ;  /* 0x00280000ad74783b */ /* 0x000ef00000000200 */
[----:B------:R-:W4:Y:S08]  /*15be0*/  LDSM.16.M88.4 R120, [R173+0x3000] ;  /* 0x00300000ad78783b */ /* 0x000f300000000200 */
[----:B------:R-:W5:Y:S08]  /*15bf0*/  LDSM.16.M88.4 R124, [R173+0x3800] ;  /* 0x00380000ad7c783b */ /* 0x000f700000000200 */
[----:B------:R-:W2:Y:S01]  /*15c00*/  LDSM.16.M88.4 R128, [R173+0x4000] ;  /* 0x00400000ad80783b */ /* 0x000ea20000000200 */
[C---:B-1----:R-:W-:Y:S07]  /*15c10*/  HMMA.16816.F32.BF16 R4, R108.reuse, R112, RZ ;  /* 0x000000706c04723c */ /* 0x042fee00000418ff */
[----:B------:R-:W1:Y:S01]  /*15c20*/  LDSM.16.M88.4 R132, [R173+0x4800] ;  /* 0x00480000ad84783b */ /* 0x000e620000000200 */
[C---:B------:R-:W-:Y:S07]  /*15c30*/  HMMA.16816.F32.BF16 R8, R108.reuse, R114, RZ ;  /* 0x000000726c08723c */ /* 0x040fee00000418ff */
[----:B------:R-:W0:Y:S01]  /*15c40*/  LDGDEPBAR ;  /* 0x00000000000079af */ /* 0x000e220000000000 */
[C---:B---3--:R-:W-:Y:S07]  /*15c50*/  HMMA.16816.F32.BF16 R12, R108.reuse, R116, RZ ;  /* 0x000000746c0c723c */ /* 0x048fee00000418ff */
[----:B------:R-:W3:Y:S01]  /*15c60*/  LDSM.16.M88.4 R136, [R173+0x5000] ;  /* 0x00500000ad88783b */ /* 0x000ee20000000200 */
[C---:B------:R-:W-:Y:S07]  /*15c70*/  HMMA.16816.F32.BF16 R16, R108.reuse, R118, RZ ;  /* 0x000000766c10723c */ /* 0x040fee00000418ff */
[----:B------:R-:W3:Y:S01]  /*15c80*/  LDSM.16.M88.4 R140, [R173+0x5800] ;  /* 0x00580000ad8c783b */ /* 0x000ee20000000200 */
[C---:B----4-:R-:W-:Y:S07]  /*15c90*/  HMMA.16816.F32.BF16 R20, R108.reuse, R120, RZ ;  /* 0x000000786c14723c */ /* 0x050fee00000418ff */
[----:B------:R-:W-:Y:S01]  /*15ca0*/  LDSM.16.M88.4 R144, [R172] ;  /* 0x00000000ac90783b */ /* 0x000fe20000000200 */
[C---:B------:R-:W-:Y:S06]  /*15cb0*/  HMMA.16816.F32.BF16 R24, R108.reuse, R122, RZ ;  /* 0x0000007a6c18723c */ /* 0x040fec00000418ff */
[C---:B-----5:R-:W-:Y:S01]  /*15cc0*/  HMMA.16816.F32.BF16 R28, R108.reuse, R124, RZ ;  /* 0x0000007c6c1c723c */ /* 0x060fe200000418ff */
[----:B------:R-:W4:Y:S05]  /*15cd0*/  LDSM.16.M88.4 R148, [R167+0x2000] ;  /* 0x00200000a794783b */ /* 0x000f2a0000000200 */
[C---:B------:R-:W-:Y:S03]  /*15ce0*/  HMMA.16816.F32.BF16 R32, R108.reuse, R126, RZ ;  /* 0x0000007e6c20723c */ /* 0x040fe600000418ff */
[----:B------:R-:W5:Y:S03]  /*15cf0*/  LDSM.16.M88.4 R152, [R167+0x2800] ;  /* 0x00280000a798783b */ /* 0x000f660000000200 */
[C---:B--2---:R-:W-:Y:S05]  /*15d00*/  HMMA.16816.F32.BF16 R36, R108.reuse, R128, RZ ;  /* 0x000000806c24723c */ /* 0x044fea00000418ff */
[----:B------:R-:W2:Y:S01]  /*15d10*/  LDSM.16.M88.4 R156, [R167+0x3000] ;  /* 0x00300000a79c783b */ /* 0x000ea20000000200 */
[C---:B------:R-:W-:Y:S06]  /*15d20*/  HMMA.16816.F32.BF16 R40, R108.reuse, R130, RZ ;  /* 0x000000826c28723c */ /* 0x040fec00000418ff */
[C---:B-1----:R-:W-:Y:S01]  /*15d30*/  HMMA.16816.F32.BF16 R44, R108.reuse, R132, RZ ;  /* 0x000000846c2c723c */ /* 0x042fe200000418ff */
        /* <DEDUP_REMOVED lines=9> */
[----:B------:R-:W1:Y:S03]  /*15dd0*/  LDSM.16.M88.4 R108, [R167+0x3800] ;  /* 0x00380000a76c783b */ /* 0x000e660000000200 */
[C---:B----4-:R-:W-:Y:S05]  /*15de0*/  HMMA.16816.F32.BF16 R4, R144.reuse, R148, R4 ;  /* 0x000000949004723c */ /* 0x050fea0000041804 */
[----:B------:R-:W-:Y:S01]  /*15df0*/  LDSM.16.M88.4 R128, [R107] ;  /* 0x000000006b80783b */ /* 0x000fe20000000200 */
[C---:B------:R-:W-:Y:S06]  /*15e00*/  HMMA.16816.F32.BF16 R8, R144.reuse, R150, R8 ;  /* 0x000000969008723c */ /* 0x040fec0000041808 */
[C---:B-----5:R-:W-:Y:S06]  /*15e10*/  HMMA.16816.F32.BF16 R12, R144.reuse, R152, R12 ;  /* 0x00000098900c723c */ /* 0x060fec000004180c */
[C---:B------:R-:W-:Y:S06]  /*15e20*/  HMMA.16816.F32.BF16 R16, R144.reuse, R154, R16 ;  /* 0x0000009a9010723c */ /* 0x040fec0000041810 */
[C---:B--2---:R-:W-:Y:S06]  /*15e30*/  HMMA.16816.F32.BF16 R20, R144.reuse, R156, R20 ;  /* 0x0000009c9014723c */ /* 0x044fec0000041814 */
[C---:B------:R-:W-:Y:S05]  /*15e40*/  HMMA.16816.F32.BF16 R24, R144.reuse, R158, R24 ;  /* 0x0000009e9018723c */ /* 0x040fea0000041818 */
[----:B------:R-:W-:Y:S01]  /*15e50*/  MOV R156, R194 ;  /* 0x000000c2009c7202 */ /* 0x000fe20000000f00 */
[C---:B-1----:R-:W-:Y:S05]  /*15e60*/  HMMA.16816.F32.BF16 R28, R144.reuse, R108, R28 ;  /* 0x0000006c901c723c */ /* 0x042fea000004181c */
[----:B------:R-:W-:Y:S01]  /*15e70*/  MOV R157, R195 ;  /* 0x000000c3009d7202 */ /* 0x000fe20000000f00 */
        /* <DEDUP_REMOVED lines=35> */
[----:B------:R-:W-:Y:S06]  /*160b0*/  HMMA.16816.F32.BF16 R64, R112, R118, R64 ;  /* 0x000000767040723c */ /* 0x000fec0000041840 */
[C---:B--2---:R-:W-:Y:S06]  /*160c0*/  HMMA.16816.F32.BF16 R4, R120.reuse, R124, R4 ;  /* 0x0000007c7804723c */ /* 0x044fec0000041804 */
[C---:B------:R-:W-:Y:S06]  /*160d0*/  HMMA.16816.F32.BF16 R8, R120.reuse, R126, R8 ;  /* 0x0000007e7808723c */ /* 0x040fec0000041808 */
[C---:B-1----:R-:W-:Y:S11]  /*160e0*/  HMMA.16816.F32.BF16 R12, R120.reuse, R108, R12 ;  /* 0x0000006c780c723c */ /* 0x042ff6000004180c */
[----:B------:R-:W-:Y:S01]  /*160f0*/  @!UPT UIADD3 URZ, URZ, URZ, URZ ;  /* 0x0000003f3f3ff290 */ /* 0x000fe2000fffe03f */
[----:B------:R-:W-:Y:S01]  /*16100*/  FMUL.FTZ R3, R4, UR5 ;  /* 0x0000000504037c20 */ /* 0x000fe20008410000 */
[----:B------:R-:W-:Y:S01]  /*16110*/  FMUL.FTZ R158, R5, UR5 ;  /* 0x00000005059e7c20 */ /* 0x000fe20008410000 */
[----:B------:R-:W-:Y:S01]  /*16120*/  FMUL.FTZ R2, R6, UR5 ;  /* 0x0000000506027c20 */ /* 0x000fe20008410000 */
[----:B------:R-:W-:Y:S01]  /*16130*/  FMUL.FTZ R0, R7, UR5 ;  /* 0x0000000507007c20 */ /* 0x000fe20008410000 */
[----:B------:R-:W1:Y:S01]  /*16140*/  MUFU.TANH R113, R3 ;  /* 0x0000000300717308 */ /* 0x000e620000002400 */
[----:B------:R-:W2:Y:S01]  /*16150*/  LDSM.16.M88.4 R4, [R102+0x1000] ;  /* 0x001000006604783b */ /* 0x000ea20000000200 */
[C---:B------:R-:W-:Y:S03]  /*16160*/  HMMA.16816.F32.BF16 R16, R120.reuse, R110, R16 ;  /* 0x0000006e7810723c */ /* 0x040fe60000041810 */
[----:B------:R-:W-:Y:S01]  /*16170*/  FMUL.FTZ R8, R8, UR5 ;  /* 0x0000000508087c20 */ /* 0x000fe20008410000 */
[----:B------:R-:W-:Y:S01]  /*16180*/  FMUL.FTZ R9, R9, UR5 ;  /* 0x0000000509097c20 */ /* 0x000fe20008410000 */
[----:B------:R-:W-:Y:S03]  /*16190*/  FMUL.FTZ R10, R10, UR5 ;  /* 0x000000050a0a7c20 */ /* 0x000fe60008410000 */
[----:B------:R-:W3:Y:S03]  /*161a0*/  MUFU.TANH R158, R158 ;  /* 0x0000009e009e7308 */ /* 0x000ee60000002400 */
[----:B------:R-:W-:Y:S07]  /*161b0*/  FMUL.FTZ R11, R11, UR5 ;  /* 0x000000050b0b7c20 */ /* 0x000fee0008410000 */
[----:B------:R-:W4:Y:S01]  /*161c0*/  MUFU.TANH R202, R8 ;  /* 0x0000000800ca7308 */ /* 0x000f220000002400 */
        /* <DEDUP_REMOVED lines=8> */
[----:B------:R-:W-:Y:S06]  /*16250*/  FMUL.FTZ R19, R19, UR5 ;  /* 0x0000000513137c20 */ /* 0x000fec0008410000 */
[----:B------:R-:W1:Y:S10]  /*16260*/  MUFU.TANH R198, R10 ;  /* 0x0000000a00c67308 */ /* 0x000e740000002400 */
[----:B------:R5:W1:Y:S01]  /*16270*/  MUFU.TANH R206, R11 ;  /* 0x0000000b00ce7308 */ /* 0x000a620000002400 */
[C---:B--2---:R-:W-:Y:S06]  /*16280*/  HMMA.16816.F32.BF16 R20, R120.reuse, R4, R20 ;  /* 0x000000047814723c */ /* 0x044fec0000041814 */
[C---:B------:R-:W-:Y:S03]  /*16290*/  HMMA.16816.F32.BF16 R24, R120.reuse, R6, R24 ;  /* 0x000000067818723c */ /* 0x040fe60000041818 */
[----:B------:R-:W2:Y:S01]  /*162a0*/  MUFU.TANH R155, R2 ;  /* 0x00000002009b7308 */ /* 0x000ea20000002400 */
[----:B------:R-:W-:Y:S09]  /*162b0*/  LDSM.16.M88.4 R4, [R102+0x2000] ;  /* 0x002000006604783b */ /* 0x000ff20000000200 */
[----:B------:R-:W1:Y:S01]  /*162c0*/  MUFU.TANH R109, R0 ;  /* 0x00000000006d7308 */ /* 0x000e620000002400 */
[----:B-----5:R-:W5:Y:S09]  /*162d0*/  LDSM.16.M88.4 R8, [R102+0x1800] ;  /* 0x001800006608783b */ /* 0x020f720000000200 */
        /* <DEDUP_REMOVED lines=12> */
[----:B------:R-:W1:Y:S01]  /*163a0*/  MUFU.TANH R149, R16 ;  /* 0x0000001000957308 */ /* 0x000e620000002400 */
[C---:B-----5:R-:W-:Y:S06]  /*163b0*/  HMMA.16816.F32.BF16 R28, R120.reuse, R8, R28 ;  /* 0x00000008781c723c */ /* 0x060fec000004181c */
[C---:B------:R-:W-:Y:S03]  /*163c0*/  HMMA.16816.F32.BF16 R32, R120.reuse, R10, R32 ;  /* 0x0000000a7820723c */ /* 0x040fe60000041820 */
[----:B------:R-:W1:Y:S01]  /*163d0*/  MUFU.TANH R17, R17 ;  /* 0x0000001100117308 */ /* 0x000e620000002400 */
[----:B------:R-:W5:Y:S02]  /*163e0*/  LDSM.16.M88.4 R8, [R102+0x2800] ;  /* 0x002800006608783b */ /* 0x000f640000000200 */
[C---:B------:R-:W-:Y:S07]  /*163f0*/  HMMA.16816.F32.BF16 R36, R120.reuse, R4, R36 ;  /* 0x000000047824723c */ /* 0x040fee0000041824 */
[----:B------:R-:W1:Y:S01]  /*16400*/  MUFU.TANH R147, R18 ;  /* 0x0000001200937308 */ /* 0x000e620000002400 */
[C---:B------:R-:W-:Y:S01]  /*16410*/  HMMA.16816.F32.BF16 R40, R120.reuse, R6, R40 ;  /* 0x000000067828723c */ /* 0x040fe20000041828 */
[----:B------:R-:W3:Y:S08]  /*16420*/  LDSM.16.M88.4 R4, [R102+0x3000] ;  /* 0x003000006604783b */ /* 0x000ef00000000200 */
        /* <DEDUP_REMOVED lines=18> */
[----:B------:R-:W-:Y:S05]  /*16550*/  FMUL.FTZ R43, R43, UR5 ;  /* 0x000000052b2b7c20 */ /* 0x000fea0008410000 */
[----:B------:R-:W1:Y:S01]  /*16560*/  MUFU.TANH R245, R36 ;  /* 0x0000002400f57308 */ /* 0x000e620000002400 */
[C---:B-----5:R-:W-:Y:S06]  /*16570*/  HMMA.16816.F32.BF16 R44, R120.reuse, R8, R44 ;  /* 0x00000008782c723c */ /* 0x060fec000004182c */
[C---:B------:R-:W-:Y:S03]  /*16580*/  HMMA.16816.F32.BF16 R48, R120.reuse, R10, R48 ;  /* 0x0000000a7830723c */ /* 0x040fe60000041830 */
[----:B------:R5:W1:Y:S01]  /*16590*/  MUFU.TANH R239, R39 ;  /* 0x0000002700ef7308 */ /* 0x000a620000002400 */
[----:B------:R-:W4:Y:S02]  /*165a0*/  LDSM.16.M88.4 R8, [R102+0x3800] ;  /* 0x003800006608783b */ /* 0x000f240000000200 */
[----:B------:R-:W-:Y:S07]  /*165b0*/  DEPBAR.LE SB0, 0x0 ;  /* 0x000080000000791a */ /* 0x000fee0000000000 */
[----:B------:R1:W1:Y:S01]  /*165c0*/  MUFU.TANH R139, R22 ;  /* 0x00000016008b7308 */ /* 0x0002620000002400 */
[----:B------:R-:W-:Y:S01]  /*165d0*/  BAR.SYNC.DEFER_BLOCKING 0x0 ;  /* 0x0000000000007b1d */ /* 0x000fe20000010000 */
[C---:B---3--:R-:W-:Y:S08]  /*165e0*/  HMMA.16816.F32.BF16 R52, R120.reuse, R4, R52 ;  /* 0x000000047834723c */ /* 0x048ff00000041834 */
[----:B------:R3:W1:Y:S01]  /*165f0*/  MUFU.TANH R137, R23 ;  /* 0x0000001700897308 */ /* 0x0006620000002400 */
        /* <DEDUP_REMOVED lines=16> */
[C---:B----4-:R-:W-:Y:S03]  /*16700*/  HMMA.16816.F32.BF16 R60, R120.reuse, R8, R60 ;  /* 0x00000008783c723c */ /* 0x050fe6000004183c */
[----:B------:R-:W-:Y:S01]  /*16710*/  FMUL.FTZ R56, R56, UR5 ;  /* 0x0000000538387c20 */ /* 0x000fe20008410000 */
[----:B------:R-:W-:Y:S01]  /*16720*/  FMUL.FTZ R57, R57, UR5 ;  /* 0x0000000539397c20 */ /* 0x000fe20008410000 */
[----:B------:R-:W-:Y:S01]  /*16730*/  FMUL.FTZ R58, R58, UR5 ;  /* 0x000000053a3a7c20 */ /* 0x000fe20008410000 */
[----:B------:R-:W-:Y:S03]  /*16740*/  HMMA.16816.F32.BF16 R64, R120, R10, R64 ;  /* 0x0000000a7840723c */ /* 0x000fe60000041840 */
[----:B------:R3:W4:Y:S02]  /*16750*/  MUFU.TANH R129, R27 ;  /* 0x0000001b00817308 */ /* 0x0007240000002400 */
        /* <DEDUP_REMOVED lines=9> */
[----:B-----5:R-:W-:Y:S01]  /*167f0*/  FMUL.FTZ R39, R65, UR5 ;  /* 0x0000000541277c20 */ /* 0x020fe20008410000 */
[----:B------:R-:W-:Y:S01]  /*16800*/  FMUL.FTZ R36, R66, UR5 ;  /* 0x0000000542247c20 */ /* 0x000fe20008410000 */
[----:B------:R-:W-:Y:S07]  /*16810*/  FMUL.FTZ R3, R67, UR5 ;  /* 0x0000000543037c20 */ /* 0x000fee0008410000 */
        /* <DEDUP_REMOVED lines=29> */
[----:B------:R3:W1:Y:S10]  /*169f0*/  MUFU.TANH R159, R62 ;  /* 0x0000003e009f7308 */ /* 0x0006740000002400 */
[----:B------:R-:W1:Y:S10]  /*16a00*/  MUFU.TANH R63, R63 ;  /* 0x0000003f003f7308 */ /* 0x000e740000002400 */
[----:B------:R-:W1:Y:S10]  /*16a10*/  MUFU.TANH R61, R61 ;  /* 0x0000003d003d7308 */ /* 0x000e740000002400 */
[----:B------:R-:W1:Y:S10]  /*16a20*/  MUFU.TANH R39, R39 ;  /* 0x0000002700277308 */ /* 0x000e740000002400 */
[----:B------:R-:W1:Y:S10]  /*16a30*/  MUFU.TANH R36, R36 ;  /* 0x0000002400247308 */ /* 0x000e740000002400 */
[----:B------:R-:W1:Y:S01]  /*16a40*/  MUFU.TANH R3, R3 ;  /* 0x0000000300037308 */ /* 0x000e620000002400 */
[----:B--234-:R-:W-:Y:S05]  /*16a50*/  @!P1 BRA `(.L_x_5864) ;  /* 0x0000000800709947 */ /* 0x01cfea0003800000 */
[----:B------:R-:W2:Y:S01]  /*16a60*/  LDC R0, c[0x0][0x248] ;  /* 0x00009200ff007b82 */ /* 0x000ea20000000800 */
[----:B------:R-:W-:Y:S07]  /*16a70*/  ISETP.NE.AND P4, PT, R181, RZ, PT ;  /* 0x000000ffb500720c */ /* 0x000fee0003f85270 */
[----:B------:R-:W3:Y:S08]  /*16a80*/  @!P0 LDC R10, c[0x0][0x24c] ;  /* 0x00009300ff0a8b82 */ /* 0x000ef00000000800 */
[----:B------:R-:W4:Y:S01]  /*16a90*/  @!P0 LDC R6, c[0x0][0x24c] ;  /* 0x00009300ff068b82 */ /* 0x000f220000000800 */
[----:B--2---:R-:W-:Y:S05]  /*16aa0*/  IMAD.U32 R8, R0, -0x80, RZ ;  /* 0xffffff8000087824 */ /* 0x004fea00078e00ff */
[----:B------:R-:W-:Y:S01]  /*16ab0*/  SHF.R.S32.HI R9, RZ, 0x1f, R8 ;  /* 0x0000001fff097819 */ /* 0x000fe20000011408 */
[----:B------:R-:W-:Y:S06]  /*16ac0*/  @!P4 BRA `(.L_x_5865) ;  /* 0x0000000000f8c947 */ /* 0x000fec0003800000 */
[----:B------:R-:W2:Y:S01]  /*16ad0*/  LDC R2, c[0x0][0x380] ;  /* 0x0000e000ff027b82 */ /* 0x000ea20000000800 */
[----:B------:R-:W-:Y:S05]  /*16ae0*/  SHF.L.U32 R15, R186, 0x7, RZ ;  /* 0x00000007ba0f7819 */ /* 0x000fea00000006ff */
[C---:B------:R-:W-:Y:S02]  /*16af0*/  VIADD R13, R15.reuse, 0xffffff00 ;  /* 0xffffff000f0d7836 */ /* 0x040fe40000000000 */
[----:B------:R-:W-:Y:S03]  /*16b00*/  VIADD R15, R15, 0xffffff80 ;  /* 0xffffff800f0f7836 */ /* 0x000fe60000000000 */
[----:B------:R-:W-:Y:S02]  /*16b10*/  IABS R7, R13 ;  /* 0x0000000d00077213 */ /* 0x000fe40000000000 */
        /* <DEDUP_REMOVED lines=10> */
[--C-:B--2---:R-:W-:Y:S01]  /*16bc0*/  IMAD.MOV R5, RZ, RZ, -R19.reuse ;  /* 0x000000ffff057224 */ /* 0x104fe200078e0a13 */
        /* <DEDUP_REMOVED lines=16> */
[----:B------:R-:W-:Y:S01]  /*16cd0*/  ISETP.NE.AND P1, PT, R2, RZ, PT ;  /* 0x000000ff0200720c */ /* 0x000fe20003f25270 */
[----:B------:R-:W2:Y:S01]  /*16ce0*/  LDC R7, c[0x0][0x24c] ;  /* 0x00009300ff077b82 */ /* 0x000ea20000000800 */
        /* <DEDUP_REMOVED lines=18> */
[----:B------:R-:W-:Y:S04]  /*16e10*/  IMAD R2, R13, R0, RZ ;  /* 0x000000000d027224 */ /* 0x000fe800078e02ff */
[----:B--2---:R-:W-:Y:S01]  /*16e20*/  IMAD R2, R11, R7, R2 ;  /* 0x000000070b027224 */ /* 0x004fe200078e0202 */
        /* <DEDUP_REMOVED lines=8> */
.L_x_5865:
[----:B------:R2:W-:Y:S01]  /*16eb0*/  @P0 STS.128 [R187+0x2000], RZ ;  /* 0x002000ffbb000388 */ /* 0x0005e20000000c00 */
[----:B------:R-:W-:Y:S01]  /*16ec0*/  LEA R24, P2, R8, R184, 0x1 ;  /* 0x000000b808187211 */ /* 0x000fe200078408ff */
[----:B------:R-:W5:Y:S01]  /*16ed0*/  @!P0 LDC R7, c[0x0][0x24c] ;  /* 0x00009300ff078b82 */ /* 0x000f620000000800 */
[-C--:B------:R-:W-:Y:S01]  /*16ee0*/  @!P0 IADD3 R5, P1, R178, R8.reuse, RZ ;  /* 0x00000008b2058210 */ /* 0x080fe20007f3e0ff */
[----:B------:R-:W-:Y:S01]  /*16ef0*/  @!P0 IMAD.WIDE.U32 R20, R0, 0x30, R8 ;  /* 0x0000003000148825 */ /* 0x000fe200078e0008 */
[--C-:B------:R-:W-:Y:S02]  /*16f00*/  LEA.HI.X R25, R8, R185, R9.reuse, 0x1, P2 ;  /* 0x000000b908197211 */ /* 0x100fe400010f0c09 */
[C---:B------:R-:W-:Y:S01]  /*16f10*/  @!P0 LEA R11, P2, R0.reuse, R8, 0x5 ;  /* 0x00000008000b8211 */ /* 0x040fe200078428ff */
[--C-:B------:R-:W-:Y:S01]  /*16f20*/  @!P0 IMAD.X R2, R177, 0x1, R9.reuse, P1 ;  /* 0x00000001b1028824 */ /* 0x100fe200008e0609 */
[CC--:B------:R-:W-:Y:S01]  /*16f30*/  @!P0 LEA R12, P1, R5.reuse, R184.reuse, 0x1 ;  /* 0x000000b8050c8211 */ /* 0x0c0fe200078208ff */
[----:B------:R-:W-:Y:S01]  /*16f40*/  @!PT LDS RZ, [RZ] ;  /* 0x00000000fffff984 */ /* 0x000fe20000000800 */
[----:B------:R-:W-:Y:S01]  /*16f50*/  @!PT LDS RZ, [RZ] ;  /* 0x00000000fffff984 */ /* 0x000fe20000000800 */
[----:B------:R-:W-:Y:S01]  /*16f60*/  @!PT LDS RZ, [RZ] ;  /* 0x00000000fffff984 */ /* 0x000fe20000000800 */
[----:B------:R-:W-:Y:S01]  /*16f70*/  @!P0 LDGSTS.E.BYPASS.LTC128B.128 [R187+0x2000], desc[UR6][R24.64] ;  /* 0x0200000018bb8fae */ /* 0x000fe2000b901d46 */
[----:B------:R-:W2:Y:S01]  /*16f80*/  @!P0 LDC R4, c[0x0][0x24c] ;  /* 0x00009300ff048b82 */ /* 0x000ea20000000800 */
[----:B---3--:R-:W-:Y:S01]  /*16f90*/  @!P0 LEA.HI.X R10, R0, R9, R10, 0x5, P2 ;  /* 0x00000009000a8211 */ /* 0x008fe200010f2c0a */
[----:B------:R-:W-:Y:S01]  /*16fa0*/  @!P0 IMAD.MOV.U32 R18, RZ, RZ, R8 ;  /* 0x000000ffff128224 */ /* 0x000fe200078e0008 */
[----:B------:R3:W-:Y:S01]  /*16fb0*/  @P0 STS.128 [R187+0x2800], RZ ;  /* 0x002800ffbb000388 */ /* 0x0007e20000000c00 */
[-C--:B------:R-:W-:Y:S01]  /*16fc0*/  @!P0 LEA.HI.X R13, R5, R185.reuse, R2, 0x1, P1 ;  /* 0x000000b9050d8211 */ /* 0x080fe200008f0c02 */
[--C-:B------:R-:W-:Y:S01]  /*16fd0*/  @!P0 IMAD.MOV.U32 R19, RZ, RZ, R9.reuse ;  /* 0x000000ffff138224 */ /* 0x100fe200078e0009 */
[CC--:B-1----:R-:W-:Y:S01]  /*16fe0*/  @!P0 LEA R22, P1, R11.reuse, R184.reuse, 0x1 ;  /* 0x000000b80b168211 */ /* 0x0c2fe200078208ff */
[----:B------:R-:W-:Y:S01]  /*16ff0*/  @!P0 IMAD.MOV.U32 R14, RZ, RZ, R8 ;  /* 0x000000ffff0e8224 */ /* 0x000fe200078e0008 */
[----:B------:R-:W1:Y:S01]  /*17000*/  @!P0 LDC R5, c[0x0][0x24c] ;  /* 0x00009300ff058b82 */ /* 0x000e620000000800 */
[----:B------:R-:W-:Y:S01]  /*17010*/  @!PT LDS RZ, [RZ] ;  /* 0x00000000fffff984 */ /* 0x000fe20000000800 */
[----:B------:R-:W-:Y:S01]  /*17020*/  @!PT LDS RZ, [RZ] ;  /* 0x00000000fffff984 */ /* 0x000fe20000000800 */
[----:B------:R-:W-:Y:S01]  /*17030*/  @!PT LDS RZ, [RZ] ;  /* 0x00000000fffff984 */ /* 0x000fe20000000800 */
[----:B------:R3:W-:Y:S01]  /*17040*/  @!P0 LDGSTS.E.BYPASS.LTC128B.128 [R187+0x2800], desc[UR6][R12.64] ;  /* 0x028000000cbb8fae */ /* 0x0007e2000b901d46 */
[----:B----4-:R-:W-:Y:S01]  /*17050*/  @!P0 IMAD R6, R6, 0x30, RZ ;  /* 0x0000003006068824 */ /* 0x010fe200078e02ff */
[-C--:B------:R-:W-:Y:S01]  /*17060*/  @!P0 LEA.HI.X R23, R11, R185.reuse, R10, 0x1, P1 ;  /* 0x000000b90b178211 */ /* 0x080fe200008f0c0a */
[----:B------:R-:W-:Y:S01]  /*17070*/  @!P0 IMAD.MOV.U32 R15, RZ, RZ, R9 ;  /* 0x000000ffff0f8224 */ /* 0x000fe200078e0009 */
[----:B------:R4:W-:Y:S01]  /*17080*/  @P0 STS.128 [R187+0x3000], RZ ;  /* 0x003000ffbb000388 */ /* 0x0009e20000000c00 */
[----:B------:R-:W-:Y:S01]  /*17090*/  @!P0 IMAD.IADD R6, R6, 0x1, R21 ;  /* 0x0000000106068824 */ /* 0x000fe200078e0215 */
[----:B------:R-:W-:Y:S01]  /*170a0*/  @!P0 LEA R26, P2, R20, R184, 0x1 ;  /* 0x000000b8141a8211 */ /* 0x000fe200078408ff */
[----:B------:R-:W4:Y:S01]  /*170b0*/  @!P0 LDC R2, c[0x0][0x24c] ;  /* 0x00009300ff028b82 */ /* 0x000f220000000800 */
        /* <DEDUP_REMOVED lines=15> */
[----:B---3--:R-:W-:Y:S02]  /*171b0*/  @!P0 IMAD.MOV.U32 R12, RZ, RZ, R8 ;  /* 0x000000ffff0c8224 */ /* 0x008fe400078e0008 */
[----:B------:R-:W-:Y:S02]  /*171c0*/  @!P0 IMAD.MOV.U32 R13, RZ, RZ, R9 ;  /* 0x000000ffff0d8224 */ /* 0x000fe400078e0009 */
[----:B-1----:R-:W-:Y:S01]  /*171d0*/  @!P0 IMAD R5, R5, 0x50, RZ ;  /* 0x0000005005058824 */ /* 0x002fe200078e02ff */
[C---:B-----5:R-:W-:Y:S01]  /*171e0*/  @!P0 LEA.HI.X R7, R0.reuse, R9, R7, 0x6, P1 ;  /* 0x0000000900078211 */ /* 0x060fe200008f3407 */
[----:B------:R-:W-:Y:S01]  /*171f0*/  @!P0 IMAD.WIDE.U32 R12, R0, 0x70, R12 ;  /* 0x00000070000c8825 */ /* 0x000fe200078e000c */
[CC--:B------:R-:W-:Y:S03]  /*17200*/  @!P0 LEA R8, P1, R10.reuse, R184.reuse, 0x1 ;  /* 0x000000b80a088211 */ /* 0x0c0fe600078208ff */
[----:B------:R-:W-:Y:S01]  /*17210*/  @!P0 IMAD.IADD R5, R5, 0x1, R19 ;  /* 0x0000000105058824 */ /* 0x000fe200078e0213 */
[-C--:B------:R-:W-:Y:S01]  /*17220*/  @!P0 LEA.HI.X R9, R10, R185.reuse, R7, 0x1, P1 ;  /* 0x000000b90a098211 */ /* 0x080fe200008f0c07 */
[----:B--2---:R-:W-:Y:S01]  /*17230*/  @!P0 IMAD R7, R4, 0x60, RZ ;  /* 0x0000006004078824 */ /* 0x004fe200078e02ff */
[-C--:B------:R-:W-:Y:S01]  /*17240*/  @!P0 LEA R4, P2, R14, R184.reuse, 0x1 ;  /* 0x000000b80e048211 */ /* 0x080fe200078408ff */
[----:B----4-:R-:W-:Y:S01]  /*17250*/  @!P0 IMAD R11, R2, 0x70, RZ ;  /* 0x00000070020b8824 */ /* 0x010fe200078e02ff */
        /* <DEDUP_REMOVED lines=28> */
.L_x_5864:
[----:B-12---:R-:W-:Y:S01]  /*17420*/  FMNMX.FTZ R7, R113, R105, !PT ;  /* 0x0000006971077209 */ /* 0x006fe20007810000 */
        /* <DEDUP_REMOVED lines=90> */
[--C-:B------:R-:W-:Y:S01]  /*179d0*/  FFMA.FTZ R111, R158, UR4, -R62.reuse ;  /* 0x000000049e6f7c23 */ /* 0x100fe2000801083e */
[--C-:B------:R-:W-:Y:S01]  /*179e0*/  FFMA.FTZ R103, R202, UR4, -R62.reuse ;  /* 0x00000004ca677c23 */ /* 0x100fe2000801083e */
[--C-:B------:R-:W-:Y:S01]  /*179f0*/  FFMA.FTZ R66, R200, UR4, -R62.reuse ;  /* 0x00000004c8427c23 */ /* 0x100fe2000801083e */
[--C-:B------:R-:W-:Y:S01]  /*17a00*/  FFMA.FTZ R25, R17, UR4, -R62.reuse ;  /* 0x0000000411197c23 */ /* 0x100fe2000801083e */
[--C-:B------:R-:W-:Y:S01]  /*17a10*/  FFMA.FTZ R67, R204, UR4, -R62.reuse ;  /* 0x00000004cc437c23 */ /* 0x100fe2000801083e */
[----:B------:R-:W-:Y:S01]  /*17a20*/  FFMA.FTZ R64, R153, UR4, -R62 ;  /* 0x0000000499407c23 */ /* 0x000fe2000801083e */
[----:B------:R-:W-:Y:S03]  /*17a30*/  FFMA.FTZ R196, R196, UR4, -R60 ;  /* 0x00000004c4c47c23 */ /* 0x000fe6000801083c */
[----:B------:R-:W-:Y:S01]  /*17a40*/  MUFU.EX2 R113, R113 ;  /* 0x0000007100717308 */ /* 0x000fe20000000800 */
[----:B------:R-:W-:Y:S01]  /*17a50*/  FFMA.FTZ R149, R149, UR4, -R62 ;  /* 0x0000000495957c23 */ /* 0x000fe2000801083e */
[----:B------:R-:W-:Y:S01]  /*17a60*/  FFMA.FTZ R145, R145, UR4, -R60 ;  /* 0x0000000491917c23 */ /* 0x000fe2000801083c */
[--C-:B------:R-:W-:Y:S01]  /*17a70*/  FFMA.FTZ R141, R141, UR4, -R62.reuse ;  /* 0x000000048d8d7c23 */ /* 0x100fe2000801083e */
[--C-:B------:R-:W-:Y:S01]  /*17a80*/  FFMA.FTZ R112, R237, UR4, -R62.reuse ;  /* 0x00000004ed707c23 */ /* 0x100fe2000801083e */
[--C-:B------:R-:W-:Y:S01]  /*17a90*/  FFMA.FTZ R116, R229, UR4, -R62.reuse ;  /* 0x00000004e5747c23 */ /* 0x100fe2000801083e */
[--C-:B------:R-:W-:Y:S01]  /*17aa0*/  FFMA.FTZ R120, R221, UR4, -R62.reuse ;  /* 0x00000004dd787c23 */ /* 0x100fe2000801083e */
[--C-:B------:R-:W-:Y:S03]  /*17ab0*/  FFMA.FTZ R123, R219, UR4, -R62.reuse ;  /* 0x00000004db7b7c23 */ /* 0x100fe6000801083e */
[----:B------:R-:W2:Y:S01]  /*17ac0*/  MUFU.EX2 R111, R111 ;  /* 0x0000006f006f7308 */ /* 0x000ea20000000800 */
[C---:B-1----:R-:W-:Y:S01]  /*17ad0*/  FMUL.FTZ R16, R38.reuse, R84 ;  /* 0x0000005426107220 */ /* 0x042fe20000410000 */
[C---:B------:R-:W-:Y:S01]  /*17ae0*/  FMUL.FTZ R8, R38.reuse, R92 ;  /* 0x0000005c26087220 */ /* 0x040fe20000410000 */
[C---:B------:R-:W-:Y:S01]  /*17af0*/  FMUL.FTZ R17, R38.reuse, R85 ;  /* 0x0000005526117220 */ /* 0x040fe20000410000 */
[C---:B------:R-:W-:Y:S01]  /*17b00*/  FMUL.FTZ R24, R38.reuse, R76 ;  /* 0x0000004c26187220 */ /* 0x040fe20000410000 */
[C---:B------:R-:W-:Y:S01]  /*17b10*/  FMUL.FTZ R32, R38.reuse, R68 ;  /* 0x0000004426207220 */ /* 0x040fe20000410000 */
[----:B------:R-:W-:Y:S01]  /*17b20*/  FMUL.FTZ R33, R38, R69 ;  /* 0x0000004526217220 */ /* 0x000fe20000410000 */
[----:B------:R-:W-:Y:S03]  /*17b30*/  FFMA.FTZ R124, R213, UR4, -R62 ;  /* 0x00000004d57c7c23 */ /* 0x000fe6000801083e */
[----:B------:R-:W-:Y:S01]  /*17b40*/  MUFU.EX2 R103, R103 ;  /* 0x0000006700677308 */ /* 0x000fe20000000800 */
[----:B------:R-:W-:Y:S01]  /*17b50*/  FMUL.FTZ R37, R4, UR4 ;  /* 0x0000000404257c20 */ /* 0x000fe20008410000 */
[--C-:B------:R-:W-:Y:S01]  /*17b60*/  FFMA.FTZ R110, R155, UR4, -R60.reuse ;  /* 0x000000049b6e7c23 */ /* 0x100fe2000801083c */
[--C-:B------:R-:W-:Y:S01]  /*17b70*/  FFMA.FTZ R109, R109, UR4, -R60.reuse ;  /* 0x000000046d6d7c23 */ /* 0x100fe2000801083c */
[--C-:B------:R-:W-:Y:S01]  /*17b80*/  FFMA.FTZ R108, R198, UR4, -R60.reuse ;  /* 0x00000004c66c7c23 */ /* 0x100fe2000801083c */
[----:B------:R-:W-:Y:S01]  /*17b90*/  FFMA.FTZ R65, R206, UR4, -R60 ;  /* 0x00000004ce417c23 */ /* 0x000fe2000801083c */
[--C-:B------:R-:W-:Y:S01]  /*17ba0*/  FFMA.FTZ R128, R203, UR4, -R62.reuse ;  /* 0x00000004cb807c23 */ /* 0x100fe2000801083e */
[--C-:B------:R-:W-:Y:S03]  /*17bb0*/  FFMA.FTZ R199, R199, UR4, -R62.reuse ;  /* 0x00000004c7c77c23 */ /* 0x100fe6000801083e */
[----:B------:R-:W1:Y:S01]  /*17bc0*/  MUFU.EX2 R37, R37 ;  /* 0x0000002500257308 */ /* 0x000e620000000800 */
[----:B--2---:R-:W-:Y:S01]  /*17bd0*/  F2FP.BF16.F32.PACK_AB R40, R111, R113 ;  /* 0x000000716f28723e */ /* 0x004fe200000010ff */
[--C-:B------:R-:W-:Y:S01]  /*17be0*/  FFMA.FTZ R193, R193, UR4, -R62.reuse ;  /* 0x00000004c1c17c23 */ /* 0x100fe2000801083e */
[--C-:B------:R-:W-:Y:S01]  /*17bf0*/  FFMA.FTZ R61, R61, UR4, -R62.reuse ;  /* 0x000000043d3d7c23 */ /* 0x100fe2000801083e */
[C---:B------:R-:W-:Y:S01]  /*17c00*/  FMUL.FTZ R4, R38.reuse, R96 ;  /* 0x0000006026047220 */ /* 0x040fe20000410000 */
[----:B------:R-:W-:Y:S01]  /*17c10*/  FFMA.FTZ R96, R245, UR4, -R62 ;  /* 0x00000004f5607c23 */ /* 0x000fe2000801083e */
[C---:B------:R-:W-:Y:S01]  /*17c20*/  FMUL.FTZ R5, R38.reuse, R97 ;  /* 0x0000006126057220 */ /* 0x040fe20000410000 */
[C---:B------:R-:W-:Y:S03]  /*17c30*/  FMUL.FTZ R9, R38.reuse, R93 ;  /* 0x0000005d26097220 */ /* 0x040fe60000410000 */
[----:B------:R-:W-:Y:S01]  /*17c40*/  MUFU.EX2 R110, R110 ;  /* 0x0000006e006e7308 */ /* 0x000fe20000000800 */
[--C-:B------:R-:W-:Y:S01]  /*17c50*/  FFMA.FTZ R93, R151, UR4, -R60.reuse ;  /* 0x00000004975d7c23 */ /* 0x100fe2000801083c */
[--C-:B------:R-:W-:Y:S01]  /*17c60*/  FFMA.FTZ R139, R139, UR4, -R60.reuse ;  /* 0x000000048b8b7c23 */ /* 0x100fe2000801083c */
[----:B------:R-:W-:Y:S01]  /*17c70*/  FFMA.FTZ R113, R38, R191, R113 ;  /* 0x000000bf26717223 */ /* 0x000fe20000010071 */
[--C-:B------:R-:W-:Y:S01]  /*17c80*/  FFMA.FTZ R69, R137, UR4, -R60.reuse ;  /* 0x0000000489457c23 */ /* 0x100fe2000801083c */
[--C-:B------:R-:W-:Y:S01]  /*17c90*/  FFMA.FTZ R114, R231, UR4, -R60.reuse ;  /* 0x00000004e7727c23 */ /* 0x100fe2000801083c */
[--C-:B------:R-:W-:Y:S01]  /*17ca0*/  FFMA.FTZ R118, R225, UR4, -R60.reuse ;  /* 0x00000004e1767c23 */ /* 0x100fe2000801083c */
[----:B------:R-:W-:Y:S03]  /*17cb0*/  FFMA.FTZ R121, R223, UR4, -R60 ;  /* 0x00000004df797c23 */ /* 0x000fe6000801083c */
[----:B------:R-:W2:Y:S01]  /*17cc0*/  MUFU.EX2 R109, R109 ;  /* 0x0000006d006d7308 */ /* 0x000ea20000000800 */
[C---:B-1----:R-:W-:Y:S01]  /*17cd0*/  FMUL.FTZ R10, R37.reuse, R94 ;  /* 0x0000005e250a7220 */ /* 0x042fe20000410000 */
[C---:B------:R-:W-:Y:S01]  /*17ce0*/  FMUL.FTZ R11, R37.reuse, R95 ;  /* 0x0000005f250b7220 */ /* 0x040fe20000410000 */
[C---:B------:R-:W-:Y:S01]  /*17cf0*/  FMUL.FTZ R18, R37.reuse, R86 ;  /* 0x0000005625127220 */ /* 0x040fe20000410000 */
[C---:B------:R-:W-:Y:S01]  /*17d00*/  FMUL.FTZ R34, R37.reuse, R70 ;  /* 0x0000004625227220 */ /* 0x040fe20000410000 */
[----:B------:R-:W-:Y:S01]  /*17d10*/  FMUL.FTZ R35, R37, R71 ;  /* 0x0000004725237220 */ /* 0x000fe20000410000 */
[--C-:B------:R-:W-:Y:S01]  /*17d20*/  FFMA.FTZ R70, R135, UR4, -R62.reuse ;  /* 0x0000000487467c23 */ /* 0x100fe2000801083e */
[--C-:B------:R-:W-:Y:S03]  /*17d30*/  FFMA.FTZ R71, R133, UR4, -R62.reuse ;  /* 0x0000000485477c23 */ /* 0x100fe6000801083e */
[----:B------:R-:W1:Y:S01]  /*17d40*/  MUFU.EX2 R66, R66 ;  /* 0x0000004200427308 */ /* 0x000e620000000800 */
[C---:B------:R-:W-:Y:S01]  /*17d50*/  FMUL.FTZ R6, R37.reuse, R98 ;  /* 0x0000006225067220 */ /* 0x040fe20000410000 */
[C---:B------:R-:W-:Y:S01]  /*17d60*/  FMUL.FTZ R7, R37.reuse, R99 ;  /* 0x0000006325077220 */ /* 0x040fe20000410000 */
[C---:B------:R-:W-:Y:S01]  /*17d70*/  FMUL.FTZ R19, R37.reuse, R87 ;  /* 0x0000005725137220 */ /* 0x040fe20000410000 */
[----:B------:R-:W-:Y:S01]  /*17d80*/  FMUL.FTZ R26, R37, R78 ;  /* 0x0000004e251a7220 */ /* 0x000fe20000410000 */
[----:B------:R-:W-:Y:S01]  /*17d90*/  FFMA.FTZ R78, R125, UR4, -R62 ;  /* 0x000000047d4e7c23 */ /* 0x000fe2000801083e */
[----:B------:R-:W-:Y:S01]  /*17da0*/  FMUL.FTZ R27, R37, R79 ;  /* 0x0000004f251b7220 */ /* 0x000fe20000410000 */
[--C-:B------:R-:W-:Y:S03]  /*17db0*/  FFMA.FTZ R87, R147, UR4, -R60.reuse ;  /* 0x0000000493577c23 */ /* 0x100fe6000801083c */
[----:B------:R-:W-:Y:S01]  /*17dc0*/  MUFU.EX2 R108, R108 ;  /* 0x0000006c006c7308 */ /* 0x000fe20000000800 */
[----:B--2---:R-:W-:Y:S01]  /*17dd0*/  F2FP.BF16.F32.PACK_AB R41, R109, R110 ;  /* 0x0000006e6d29723e */ /* 0x004fe200000010ff */
[----:B------:R-:W-:Y:S01]  /*17de0*/  FFMA.FTZ R79, R119, UR4, -R60 ;  /* 0x00000004774f7c23 */ /* 0x000fe2000801083c */
[----:B------:R-:W-:Y:S01]  /*17df0*/  FFMA.FTZ R119, R227, UR4, -R62 ;  /* 0x00000004e3777c23 */ /* 0x000fe2000801083e */
[--C-:B------:R-:W-:Y:S01]  /*17e00*/  FFMA.FTZ R98, R239, UR4, -R60.reuse ;  /* 0x00000004ef627c23 */ /* 0x100fe2000801083c */
[--C-:B------:R-:W-:Y:S01]  /*17e10*/  FFMA.FTZ R122, R217, UR4, -R60.reuse ;  /* 0x00000004d97a7c23 */ /* 0x100fe2000801083c */
[----:B------:R-:W-:Y:S01]  /*17e20*/  FFMA.FTZ R125, R215, UR4, -R60 ;  /* 0x00000004d77d7c23 */ /* 0x000fe2000801083c */
[----:B------:R-:W-:Y:S03]  /*17e30*/  FFMA.FTZ R110, R37, R192, R110 ;  /* 0x000000c0256e7223 */ /* 0x000fe6000001006e */
[----:B------:R-:W2:Y:S01]  /*17e40*/  MUFU.EX2 R65, R65 ;  /* 0x0000004100417308 */ /* 0x000ea20000000800 */
[----:B-1----:R-:W-:Y:S01]  /*17e50*/  F2FP.BF16.F32.PACK_AB R42, R66, R103 ;  /* 0x00000067422a723e */ /* 0x002fe200000010ff */
[--C-:B------:R-:W-:Y:S01]  /*17e60*/  FFMA.FTZ R126, R209, UR4, -R60.reuse ;  /* 0x00000004d17e7c23 */ /* 0x100fe2000801083c */
[--C-:B------:R-:W-:Y:S01]  /*17e70*/  FFMA.FTZ R130, R197, UR4, -R60.reuse ;  /* 0x00000004c5827c23 */ /* 0x100fe2000801083c */
[--C-:B------:R-:W-:Y:S01]  /*17e80*/  FFMA.FTZ R207, R207, UR4, -R60.reuse ;  /* 0x00000004cfcf7c23 */ /* 0x100fe2000801083c */
[--C-:B------:R-:W-:Y:S01]  /*17e90*/  FFMA.FTZ R159, R159, UR4, -R60.reuse ;  /* 0x000000049f9f7c23 */ /* 0x100fe2000801083c */
[----:B------:R-:W-:Y:S01]  /*17ea0*/  ISETP.GT.AND P0, PT, R186, 0x1, PT ;  /* 0x00000001ba00780c */ /* 0x000fe20003f04270 */
[----:B------:R-:W-:Y:S03]  /*17eb0*/  FFMA.FTZ R63, R63, UR4, -R60 ;  /* 0x000000043f3f7c23 */ /* 0x000fe6000801083c */
[----:B------:R1:W-:Y:S10]  /*17ec0*/  MUFU.EX2 R85, R25 ;  /* 0x0000001900557308 */ /* 0x0003f40000000800 */
[----:B------:R-:W-:Y:S01]  /*17ed0*/  MUFU.EX2 R67, R67 ;  /* 0x0000004300437308 */ /* 0x000fe20000000800 */
[----:B--2---:R-:W-:Y:S09]  /*17ee0*/  F2FP.BF16.F32.PACK_AB R43, R65, R108 ;  /* 0x0000006c412b723e */ /* 0x004ff200000010ff */
[----:B------:R-:W-:Y:S01]  /*17ef0*/  MUFU.EX2 R64, R64 ;  /* 0x0000004000407308 */ /* 0x000fe20000000800 */
[C---:B------:R-:W-:Y:S05]  /*17f00*/  HMMA.16816.F32.BF16 R4, R40.reuse, R12, R4 ;  /* 0x0000000c2804723c */ /* 0x040fea0000041804 */
[C---:B-1----:R-:W-:Y:S01]  /*17f10*/  FMUL.FTZ R25, R38.reuse, R77 ;  /* 0x0000004d26197220 */ /* 0x042fe20000410000 */
[C---:B------:R-:W-:Y:S03]  /*17f20*/  HMMA.16816.F32.BF16 R8, R40.reuse, R14, R8 ;  /* 0x0000000e2808723c */ /* 0x040fe60000041808 */
[----:B------:R-:W-:Y:S02]  /*17f30*/  MUFU.EX2 R92, R196 ;  /* 0x000000c4005c7308 */ /* 0x000fe40000000800 */
[C---:B------:R-:W-:Y:S01]  /*17f40*/  FMUL.FTZ R12, R38.reuse, R88 ;  /* 0x00000058260c7220 */ /* 0x040fe20000410000 */
[C---:B------:R-:W-:Y:S01]  /*17f50*/  FMUL.FTZ R13, R38.reuse, R89 ;  /* 0x00000059260d7220 */ /* 0x040fe20000410000 */
[C---:B------:R-:W-:Y:S01]  /*17f60*/  FMUL.FTZ R14, R37.reuse, R90 ;  /* 0x0000005a250e7220 */ /* 0x040fe20000410000 */
[----:B------:R-:W-:Y:S05]  /*17f70*/  FMUL.FTZ R15, R37, R91 ;  /* 0x0000005b250f7220 */ /* 0x000fea0000410000 */
[----:B------:R-:W1:Y:S01]  /*17f80*/  MUFU.EX2 R93, R93 ;  /* 0x0000005d005d7308 */ /* 0x000e620000000800 */
[--C-:B------:R-:W-:Y:S01]  /*17f90*/  FFMA.FTZ R77, R143, UR4, -R62.reuse ;  /* 0x000000048f4d7c23 */ /* 0x100fe2000801083e */
[----:B------:R-:W-:Y:S01]  /*17fa0*/  FFMA.FTZ R89, R243, UR4, -R62 ;  /* 0x00000004f3597c23 */ /* 0x000fe2000801083e */
[--C-:B------:R-:W-:Y:S01]  /*17fb0*/  FFMA.FTZ R90, R249, UR4, -R60.reuse ;  /* 0x00000004f95a7c23 */ /* 0x100fe2000801083c */
[----:B------:R-:W-:Y:S01]  /*17fc0*/  FFMA.FTZ R91, R241, UR4, -R60 ;  /* 0x00000004f15b7c23 */ /* 0x000fe2000801083c */
[C---:B------:R-:W-:Y:S05]  /*17fd0*/  HMMA.16816.F32.BF16 R12, R40.reuse, R20, R12 ;  /* 0x00000014280c723c */ /* 0x040fea000004180c */
[----:B------:R-:W2:Y:S01]  /*17fe0*/  MUFU.EX2 R88, R149 ;  /* 0x0000009500587308 */ /* 0x000ea20000000800 */
[C---:B------:R-:W-:Y:S09]  /*17ff0*/  HMMA.16816.F32.BF16 R16, R40.reuse, R22, R16 ;  /* 0x000000162810723c */ /* 0x040ff20000041810 */
[----:B------:R-:W-:Y:S02]  /*18000*/  MUFU.EX2 R87, R87 ;  /* 0x0000005700577308 */ /* 0x000fe40000000800 */
[C---:B------:R-:W-:Y:S01]  /*18010*/  FMUL.FTZ R20, R38.reuse, R80 ;  /* 0x0000005026147220 */ /* 0x040fe20000410000 */
[C---:B------:R-:W-:Y:S01]  /*18020*/  FMUL.FTZ R21, R38.reuse, R81 ;  /* 0x0000005126157220 */ /* 0x040fe20000410000 */
[C---:B------:R-:W-:Y:S01]  /*18030*/  FMUL.FTZ R22, R37.reuse, R82 ;  /* 0x0000005225167220 */ /* 0x040fe20000410000 */
[----:B------:R-:W-:Y:S01]  /*18040*/  FMUL.FTZ R23, R37, R83 ;  /* 0x0000005325177220 */ /* 0x000fe20000410000 */
[--C-:B------:R-:W-:Y:S04]  /*18050*/  FFMA.FTZ R81, R115, UR4, -R62.reuse ;  /* 0x0000000473517c23 */ /* 0x100fe8000801083e */
[----:B------:R-:W3:Y:S01]  /*18060*/  MUFU.EX2 R76, R145 ;  /* 0x00000091004c7308 */ /* 0x000ee20000000800 */
[--C-:B------:R-:W-:Y:S01]  /*18070*/  FFMA.FTZ R80, R251, UR4, -R62.reuse ;  /* 0x00000004fb507c23 */ /* 0x100fe2000801083e */
[----:B------:R-:W-:Y:S01]  /*18080*/  FFMA.FTZ R115, R235, UR4, -R62 ;  /* 0x00000004eb737c23 */ /* 0x000fe2000801083e */
[C---:B------:R-:W-:Y:S03]  /*18090*/  HMMA.16816.F32.BF16 R20, R40.reuse, R28, R20 ;  /* 0x0000001c2814723c */ /* 0x040fe60000041814 */
[--C-:B------:R-:W-:Y:S01]  /*180a0*/  FFMA.FTZ R82, R117, UR4, -R60.reuse ;  /* 0x0000000475527c23 */ /* 0x100fe2000801083c */
[----:B------:R-:W-:Y:S03]  /*180b0*/  FFMA.FTZ R83, R247, UR4, -R60 ;  /* 0x00000004f7537c23 */ /* 0x000fe6000801083c */
        /* <DEDUP_REMOVED lines=8> */
[----:B------:R-:W-:Y:S01]  /*18140*/  FFMA.FTZ R127, R211, UR4, -R62 ;  /* 0x00000004d37f7c23 */ /* 0x000fe2000801083e */
[----:B------:R-:W-:Y:S04]  /*18150*/  FADD.FTZ R38, R111, R113 ;  /* 0x000000716f267221 */ /* 0x000fe80000010000 */
[----:B------:R-:W-:Y:S01]  /*18160*/  MUFU.EX2 R68, R139 ;  /* 0x0000008b00447308 */ /* 0x000fe20000000800 */
[--C-:B------:R-:W-:Y:S01]  /*18170*/  FFMA.FTZ R73, R131, UR4, -R60.reuse ;  /* 0x0000000483497c23 */ /* 0x100fe2000801083c */
[----:B------:R-:W-:Y:S01]  /*18180*/  FFMA.FTZ R74, R129, UR4, -R60 ;  /* 0x00000004814a7c23 */ /* 0x000fe2000801083c */
[C---:B------:R-:W-:Y:S03]  /*18190*/  HMMA.16816.F32.BF16 R28, R40.reuse, R44, R28 ;  /* 0x0000002c281c723c */ /* 0x040fe6000004181c */
[--C-:B------:R-:W-:Y:S01]  /*181a0*/  FFMA.FTZ R113, R205, UR4, -R62.reuse ;  /* 0x00000004cd717c23 */ /* 0x100fe2000801083e */
[----:B------:R-:W-:Y:S03]  /*181b0*/  FFMA.FTZ R62, R39, UR4, -R62 ;  /* 0x00000004273e7c23 */ /* 0x000fe6000801083e */
[----:B------:R-:W5:Y:S01]  /*181c0*/  MUFU.EX2 R69, R69 ;  /* 0x0000004500457308 */ /* 0x000f620000000800 */
[----:B------:R-:W-:Y:S01]  /*181d0*/  HMMA.16816.F32.BF16 R32, R40, R46, R32 ;  /* 0x0000002e2820723c */ /* 0x000fe20000041820 */
[----:B------:R-:W4:Y:S02]  /*181e0*/  LDSM.16.MT88.4 R44, [R164+0x6800] ;  /* 0x00680000a42c783b */ /* 0x000f240000004200 */
[----:B------:R-:W-:Y:S01]  /*181f0*/  FADD.FTZ R37, R109, R110 ;  /* 0x0000006e6d257221 */ /* 0x000fe20000010000 */
[----:B------:R-:W-:Y:S05]  /*18200*/  FADD.FTZ R103, R103, R38 ;  /* 0x0000002667677221 */ /* 0x000fea0000010000 */
[----:B------:R-:W-:Y:S02]  /*18210*/  MUFU.EX2 R70, R70 ;  /* 0x0000004600467308 */ /* 0x000fe40000000800 */
[----:B-1----:R-:W-:Y:S02]  /*18220*/  F2FP.BF16.F32.PACK_AB R41, R93, R92 ;  /* 0x0000005c5d29723e */ /* 0x002fe400000010ff */
[----:B--2---:R-:W-:Y:S01]  /*18230*/  F2FP.BF16.F32.PACK_AB R42, R85, R88 ;  /* 0x00000058552a723e */ /* 0x004fe200000010ff */
[----:B------:R-:W-:Y:S01]  /*18240*/  FADD.FTZ R38, R66, R103 ;  /* 0x0000006742267221 */ /* 0x000fe20000010000 */
[----:B---3--:R-:W-:Y:S01]  /*18250*/  F2FP.BF16.F32.PACK_AB R43, R76, R87 ;  /* 0x000000574c2b723e */ /* 0x008fe200000010ff */
[----:B------:R-:W-:Y:S03]  /*18260*/  FADD.FTZ R108, R108, R37 ;  /* 0x000000256c6c7221 */ /* 0x000fe60000010000 */
[----:B------:R-:W1:Y:S01]  /*18270*/  MUFU.EX2 R71, R71 ;  /* 0x0000004700477308 */ /* 0x000e620000000800 */
[C---:B------:R-:W-:Y:S01]  /*18280*/  F2FP.BF16.F32.PACK_AB R40, R64.reuse, R67 ;  /* 0x000000434028723e */ /* 0x040fe200000010ff */
[----:B------:R-:W-:Y:S01]  /*18290*/  FADD.FTZ R37, R67, R38 ;  /* 0x0000002643257221 */ /* 0x000fe20000010000 */
[----:B------:R-:W-:Y:S01]  /*182a0*/  FADD.FTZ R65, R65, R108 ;  /* 0x0000006c41417221 */ /* 0x000fe20000010000 */
[--C-:B------:R-:W-:Y:S01]  /*182b0*/  FFMA.FTZ R117, R233, UR4, -R60.reuse ;  /* 0x00000004e9757c23 */ /* 0x100fe2000801083c */
        /* <DEDUP_REMOVED lines=12> */
[----:B------:R-:W3:Y:S06]  /*18380*/  LDSM.16.MT88.4 R48, [R168+0x7000] ;  /* 0x00700000a830783b */ /* 0x000eec0000004200 */
[----:B------:R-:W-:Y:S01]  /*18390*/  MUFU.EX2 R75, R75 ;  /* 0x0000004b004b7308 */ /* 0x000fe20000000800 */
[----:B------:R-:W-:Y:S01]  /*183a0*/  FADD.FTZ R38, R85, R88 ;  /* 0x0000005855267221 */ /* 0x000fe20000010000 */
[C---:B------:R-:W-:Y:S01]  /*183b0*/  HMMA.16816.F32.BF16 R16, R40.reuse, R54, R16 ;  /* 0x000000362810723c */ /* 0x040fe20000041810 */
[----:B------:R-:W3:Y:S07]  /*183c0*/  LDSM.16.MT88.4 R52, [R166+0x7000] ;  /* 0x00700000a634783b */ /* 0x000eee0000004200 */
[----:B------:R-:W3:Y:S01]  /*183d0*/  MUFU.EX2 R78, R78 ;  /* 0x0000004e004e7308 */ /* 0x000ee20000000800 */
[C---:B------:R-:W-:Y:S03]  /*183e0*/  HMMA.16816.F32.BF16 R20, R40.reuse, R56, R20 ;  /* 0x000000382814723c */ /* 0x040fe60000041814 */
[----:B------:R-:W-:Y:S03]  /*183f0*/  FADD.FTZ R87, R76, R87 ;  /* 0x000000574c577221 */ /* 0x000fe60000010000 */
[C---:B------:R-:W-:Y:S03]  /*18400*/  HMMA.16816.F32.BF16 R24, R40.reuse, R58, R24 ;  /* 0x0000003a2818723c */ /* 0x040fe60000041818 */
[----:B------:R-:W-:Y:S01]  /*18410*/  MUFU.EX2 R79, R79 ;  /* 0x0000004f004f7308 */ /* 0x000fe20000000800 */
[----:B------:R-:W3:Y:S01]  /*18420*/  LDSM.16.MT88.4 R56, [R165+0x7000] ;  /* 0x00700000a538783b */ /* 0x000ee20000004200 */
[----:B------:R-:W-:Y:S01]  /*18430*/  MOV R103, R0 ;  /* 0x0000000000677202 */ /* 0x000fe20000000f00 */
[C---:B----4-:R-:W-:Y:S07]  /*18440*/  HMMA.16816.F32.BF16 R28, R40.reuse, R44, R28 ;  /* 0x0000002c281c723c */ /* 0x050fee000004181c */
[----:B------:R-:W4:Y:S01]  /*18450*/  MUFU.EX2 R82, R82 ;  /* 0x0000005200527308 */ /* 0x000f220000000800 */
[----:B------:R-:W-:Y:S01]  /*18460*/  HMMA.16816.F32.BF16 R32, R40, R46, R32 ;  /* 0x0000002e2820723c */ /* 0x000fe20000041820 */
[----:B------:R-:W4:Y:S08]  /*18470*/  LDSM.16.MT88.4 R44, [R164+0x7000] ;  /* 0x00700000a42c783b */ /* 0x000f300000004200 */
[----:B------:R-:W-:Y:S02]  /*18480*/  MUFU.EX2 R81, R81 ;  /* 0x0000005100517308 */ /* 0x000fe40000000800 */
[----:B------:R-:W-:Y:S01]  /*18490*/  F2FP.BF16.F32.PACK_AB R40, R72, R77 ;  /* 0x0000004d4828723e */ /* 0x000fe200000010ff */
[----:B------:R-:W-:Y:S01]  /*184a0*/  FADD.FTZ R77, R77, R38 ;  /* 0x000000264d4d7221 */ /* 0x000fe20000010000 */
[----:B-----5:R-:W-:Y:S01]  /*184b0*/  F2FP.BF16.F32.PACK_AB R41, R69, R68 ;  /* 0x000000444529723e */ /* 0x020fe200000010ff */
        /* <DEDUP_REMOVED lines=8> */
[C---:B---3--:R-:W-:Y:S02]  /*18540*/  HMMA.16816.F32.BF16 R4, R40.reuse, R48, R4 ;  /* 0x000000302804723c */ /* 0x048fe40000041804 */
        /* <DEDUP_REMOVED lines=10> */
[----:B------:R-:W5:Y:S05]  /*185f0*/  LDSM.16.MT88.4 R52, [R166+0x7800] ;  /* 0x00780000a634783b */ /* 0x000f6a0000004200 */
[C---:B------:R-:W-:Y:S03]  /*18600*/  HMMA.16816.F32.BF16 R20, R40.reuse, R56, R20 ;  /* 0x000000382814723c */ /* 0x040fe60000041814 */
[----:B------:R-:W5:Y:S03]  /*18610*/  MUFU.EX2 R89, R89 ;  /* 0x0000005900597308 */ /* 0x000f660000000800 */
[C---:B------:R-:W-:Y:S01]  /*18620*/  HMMA.16816.F32.BF16 R24, R40.reuse, R58, R24 ;  /* 0x0000003a2818723c */ /* 0x040fe20000041818 */
[----:B------:R-:W5:Y:S06]  /*18630*/  LDSM.16.MT88.4 R56, [R165+0x7800] ;  /* 0x00780000a538783b */ /* 0x000f6c0000004200 */
[----:B------:R-:W-:Y:S01]  /*18640*/  MUFU.EX2 R91, R91 ;  /* 0x0000005b005b7308 */ /* 0x000fe20000000800 */
[C---:B----4-:R-:W-:Y:S09]  /*18650*/  HMMA.16816.F32.BF16 R28, R40.reuse, R44, R28 ;  /* 0x0000002c281c723c */ /* 0x050ff2000004181c */
[----:B------:R-:W4:Y:S01]  /*18660*/  MUFU.EX2 R98, R98 ;  /* 0x0000006200627308 */ /* 0x000f220000000800 */
[----:B------:R-:W-:Y:S01]  /*18670*/  HMMA.16816.F32.BF16 R32, R40, R46, R32 ;  /* 0x0000002e2820723c */ /* 0x000fe20000041820 */
[----:B------:R-:W4:Y:S06]  /*18680*/  LDSM.16.MT88.4 R44, [R164+0x7800] ;  /* 0x00780000a42c783b */ /* 0x000f2c0000004200 */
        /* <DEDUP_REMOVED lines=17> */
[C---:B-----5:R-:W-:Y:S01]  /*187a0*/  HMMA.16816.F32.BF16 R12, R40.reuse, R52, R12 ;  /* 0x00000034280c723c */ /* 0x060fe2000004180c */
[----:B------:R-:W2:Y:S01]  /*187b0*/  LDSM.16.MT88.4 R48, [R168+0x8000] ;  /* 0x00800000a830783b */ /* 0x000ea20000004200 */
[----:B------:R-:W3:Y:S03]  /*187c0*/  MUFU.EX2 R117, R117 ;  /* 0x0000007500757308 */ /* 0x000ee60000000800 */
[----:B------:R-:W-:Y:S01]  /*187d0*/  FADD.FTZ R90, R90, R83 ;  /* 0x000000535a5a7221 */ /* 0x000fe20000010000 */
[C---:B------:R-:W-:Y:S03]  /*187e0*/  HMMA.16816.F32.BF16 R16, R40.reuse, R54, R16 ;  /* 0x000000362810723c */ /* 0x040fe60000041810 */
[----:B------:R-:W5:Y:S03]  /*187f0*/  LDSM.16.MT88.4 R52, [R166+0x8000] ;  /* 0x00800000a634783b */ /* 0x000f660000004200 */
[----:B------:R-:W-:Y:S01]  /*18800*/  MUFU.EX2 R116, R116 ;  /* 0x0000007400747308 */ /* 0x000fe20000000800 */
[C---:B------:R-:W-:Y:S06]  /*18810*/  HMMA.16816.F32.BF16 R20, R40.reuse, R56, R20 ;  /* 0x000000382814723c */ /* 0x040fec0000041814 */
[C---:B------:R-:W-:Y:S01]  /*18820*/  HMMA.16816.F32.BF16 R24, R40.reuse, R58, R24 ;  /* 0x0000003a2818723c */ /* 0x040fe20000041818 */
[----:B------:R-:W5:Y:S02]  /*18830*/  LDSM.16.MT88.4 R56, [R165+0x8000] ;  /* 0x00800000a538783b */ /* 0x000f640000004200 */
[----:B------:R-:W5:Y:S03]  /*18840*/  MUFU.EX2 R119, R119 ;  /* 0x0000007700777308 */ /* 0x000f660000000800 */
[C---:B----4-:R-:W-:Y:S07]  /*18850*/  HMMA.16816.F32.BF16 R28, R40.reuse, R44, R28 ;  /* 0x0000002c281c723c */ /* 0x050fee000004181c */
[----:B------:R-:W-:Y:S01]  /*18860*/  MUFU.EX2 R118, R118 ;  /* 0x0000007600767308 */ /* 0x000fe20000000800 */
[----:B------:R-:W-:Y:S01]  /*18870*/  HMMA.16816.F32.BF16 R32, R40, R46, R32 ;  /* 0x0000002e2820723c */ /* 0x000fe20000041820 */
[----:B------:R-:W4:Y:S08]  /*18880*/  LDSM.16.MT88.4 R44, [R164+0x8000] ;  /* 0x00800000a42c783b */ /* 0x000f300000004200 */
[----:B------:R-:W4:Y:S02]  /*18890*/  MUFU.EX2 R121, R121 ;  /* 0x0000007900797308 */ /* 0x000f240000000800 */
[C---:B------:R-:W-:Y:S01]  /*188a0*/  F2FP.BF16.F32.PACK_AB R40, R89.reuse, R96 ;  /* 0x000000605928723e */ /* 0x040fe200000010ff */
        /* <DEDUP_REMOVED lines=13> */
[C---:B-----5:R-:W-:Y:S09]  /*18980*/  HMMA.16816.F32.BF16 R12, R40.reuse, R52, R12 ;  /* 0x00000034280c723c */ /* 0x060ff2000004180c */
[----:B------:R-:W3:Y:S01]  /*18990*/  MUFU.EX2 R125, R125 ;  /* 0x0000007d007d7308 */ /* 0x000ee20000000800 */
[C---:B------:R-:W-:Y:S01]  /*189a0*/  HMMA.16816.F32.BF16 R16, R40.reuse, R54, R16 ;  /* 0x000000362810723c */ /* 0x040fe20000041810 */
[----:B------:R-:W5:Y:S05]  /*189b0*/  LDSM.16.MT88.4 R52, [R166+0x8800] ;  /* 0x00880000a634783b */ /* 0x000f6a0000004200 */
[C---:B------:R-:W-:Y:S03]  /*189c0*/  HMMA.16816.F32.BF16 R20, R40.reuse, R56, R20 ;  /* 0x000000382814723c */ /* 0x040fe60000041814 */
[----:B------:R-:W-:Y:S03]  /*189d0*/  MUFU.EX2 R124, R124 ;  /* 0x0000007c007c7308 */ /* 0x000fe60000000800 */
[C---:B------:R-:W-:Y:S01]  /*189e0*/  HMMA.16816.F32.BF16 R24, R40.reuse, R58, R24 ;  /* 0x0000003a2818723c */ /* 0x040fe20000041818 */
[----:B------:R-:W5:Y:S06]  /*189f0*/  LDSM.16.MT88.4 R56, [R165+0x8800] ;  /* 0x00880000a538783b */ /* 0x000f6c0000004200 */
[----:B------:R-:W5:Y:S01]  /*18a00*/  MUFU.EX2 R127, R127 ;  /* 0x0000007f007f7308 */ /* 0x000f620000000800 */
[C---:B----4-:R-:W-:Y:S09]  /*18a10*/  HMMA.16816.F32.BF16 R28, R40.reuse, R44, R28 ;  /* 0x0000002c281c723c */ /* 0x050ff2000004181c */
[----:B------:R-:W-:Y:S01]  /*18a20*/  MUFU.EX2 R126, R126 ;  /* 0x0000007e007e7308 */ /* 0x000fe20000000800 */
[----:B------:R-:W-:Y:S01]  /*18a30*/  HMMA.16816.F32.BF16 R32, R40, R46, R32 ;  /* 0x0000002e2820723c */ /* 0x000fe20000041820 */
[----:B------:R-:W4:Y:S06]  /*18a40*/  LDSM.16.MT88.4 R44, [R164+0x8800] ;  /* 0x00880000a42c783b */ /* 0x000f2c0000004200 */
[----:B------:R-:W-:Y:S02]  /*18a50*/  F2FP.BF16.F32.PACK_AB R40, R119, R116 ;  /* 0x000000747728723e */ /* 0x000fe400000010ff */
[----:B------:R-:W4:Y:S02]  /*18a60*/  MUFU.EX2 R111, R207 ;  /* 0x000000cf006f7308 */ /* 0x000f240000000800 */
        /* <DEDUP_REMOVED lines=13> */
[C---:B-----5:R-:W-:Y:S06]  /*18b40*/  HMMA.16816.F32.BF16 R12, R40.reuse, R52, R12 ;  /* 0x00000034280c723c */ /* 0x060fec000004180c */
[C---:B------:R-:W-:Y:S01]  /*18b50*/  HMMA.16816.F32.BF16 R16, R40.reuse, R54, R16 ;  /* 0x000000362810723c */ /* 0x040fe20000041810 */
[----:B------:R-:W3:Y:S02]  /*18b60*/  LDSM.16.MT88.4 R52, [R166+0x9000] ;  /* 0x00900000a634783b */ /* 0x000ee40000004200 */
[----:B------:R-:W5:Y:S03]  /*18b70*/  MUFU.EX2 R130, R130 ;  /* 0x0000008200827308 */ /* 0x000f660000000800 */
[C---:B------:R-:W-:Y:S07]  /*18b80*/  HMMA.16816.F32.BF16 R20, R40.reuse, R56, R20 ;  /* 0x000000382814723c */ /* 0x040fee0000041814 */
[----:B------:R-:W-:Y:S01]  /*18b90*/  MUFU.EX2 R109, R199 ;  /* 0x000000c7006d7308 */ /* 0x000fe20000000800 */
[C---:B------:R-:W-:Y:S01]  /*18ba0*/  HMMA.16816.F32.BF16 R24, R40.reuse, R58, R24 ;  /* 0x0000003a2818723c */ /* 0x040fe20000041818 */
[----:B------:R-:W3:Y:S05]  /*18bb0*/  LDSM.16.MT88.4 R56, [R165+0x9000] ;  /* 0x00900000a538783b */ /* 0x000eea0000004200 */
[C---:B----4-:R-:W-:Y:S03]  /*18bc0*/  HMMA.16816.F32.BF16 R28, R40.reuse, R44, R28 ;  /* 0x0000002c281c723c */ /* 0x050fe6000004181c */
[----:B------:R-:W4:Y:S03]  /*18bd0*/  MUFU.EX2 R66, R193 ;  /* 0x000000c100427308 */ /* 0x000f260000000800 */
[----:B------:R-:W-:Y:S01]  /*18be0*/  HMMA.16816.F32.BF16 R32, R40, R46, R32 ;  /* 0x0000002e2820723c */ /* 0x000fe20000041820 */
[----:B------:R-:W3:Y:S06]  /*18bf0*/  LDSM.16.MT88.4 R44, [R164+0x9000] ;  /* 0x00900000a42c783b */ /* 0x000eec0000004200 */
[----:B------:R-:W-:Y:S01]  /*18c00*/  MUFU.EX2 R64, R159 ;  /* 0x0000009f00407308 */ /* 0x000fe20000000800 */
[----:B------:R-:W-:Y:S03]  /*18c10*/  F2FP.BF16.F32.PACK_AB R40, R127, R124 ;  /* 0x0000007c7f28723e */ /* 0x000fe600000010ff */
[----:B------:R-:W-:Y:S06]  /*18c20*/  F2FP.BF16.F32.PACK_AB R41, R111, R126 ;  /* 0x0000007e6f29723e */ /* 0x000fec00000010ff */
[----:B------:R-:W3:Y:S01]  /*18c30*/  MUFU.EX2 R63, R63 ;  /* 0x0000003f003f7308 */ /* 0x000ee20000000800 */
[----:B-1----:R-:W-:Y:S02]  /*18c40*/  F2FP.BF16.F32.PACK_AB R42, R128, R113 ;  /* 0x00000071802a723e */ /* 0x002fe400000010ff */
[----:B-----5:R-:W-:Y:S02]  /*18c50*/  F2FP.BF16.F32.PACK_AB R43, R130, R129 ;  /* 0x00000081822b723e */ /* 0x020fe400000010ff */
[----:B----4-:R-:W-:Y:S05]  /*18c60*/  F2FP.BF16.F32.PACK_AB R68, R66, R109 ;  /* 0x0000006d4244723e */ /* 0x010fea00000010ff */
[----:B------:R-:W-:Y:S01]  /*18c70*/  MUFU.EX2 R191, R62 ;  /* 0x0000003e00bf7308 */ /* 0x000fe20000000800 */
[C---:B--2---:R-:W-:Y:S06]  /*18c80*/  HMMA.16816.F32.BF16 R4, R40.reuse, R48, R4 ;  /* 0x000000302804723c */ /* 0x044fec0000041804 */
[C---:B------:R-:W-:Y:S03]  /*18c90*/  HMMA.16816.F32.BF16 R8, R40.reuse, R50, R8 ;  /* 0x000000322808723c */ /* 0x040fe60000041808 */
[----:B------:R-:W1:Y:S02]  /*18ca0*/  MUFU.EX2 R48, R61 ;  /* 0x0000003d00307308 */ /* 0x000e640000000800 */
[--C-:B------:R-:W-:Y:S01]  /*18cb0*/  FFMA.FTZ R49, R36, UR4, -R60.reuse ;  /* 0x0000000424317c23 */ /* 0x100fe2000801083c */
[C---:B---3--:R-:W-:Y:S01]  /*18cc0*/  HMMA.16816.F32.BF16 R12, R40.reuse, R52, R12 ;  /* 0x00000034280c723c */ /* 0x048fe2000004180c */
[----:B------:R-:W2:Y:S04]  /*18cd0*/  LDSM.16.MT88.4 R36, [R164+0x9800] ;  /* 0x00980000a424783b */ /* 0x000ea80000004200 */
[----:B------:R-:W-:Y:S01]  /*18ce0*/  FFMA.FTZ R60, R3, UR4, -R60 ;  /* 0x00000004033c7c23 */ /* 0x000fe2000801083c */
[C---:B------:R-:W-:Y:S01]  /*18cf0*/  HMMA.16816.F32.BF16 R16, R40.reuse, R54, R16 ;  /* 0x000000362810723c */ /* 0x040fe20000041810 */
[----:B------:R-:W-:Y:S04]  /*18d00*/  MUFU.EX2 R49, R49 ;  /* 0x0000003100317308 */ /* 0x000fe80000000800 */
[----:B------:R-:W-:Y:S01]  /*18d10*/  F2FP.BF16.F32.PACK_AB R69, R63, R64 ;  /* 0x000000403f45723e */ /* 0x000fe200000010ff */
[C---:B------:R-:W-:Y:S05]  /*18d20*/  HMMA.16816.F32.BF16 R20, R40.reuse, R56, R20 ;  /* 0x000000382814723c */ /* 0x040fea0000041814 */
[----:B------:R-:W3:Y:S01]  /*18d30*/  MUFU.EX2 R60, R60 ;  /* 0x0000003c003c7308 */ /* 0x000ee20000000800 */
[----:B-1----:R-:W-:Y:S01]  /*18d40*/  F2FP.BF16.F32.PACK_AB R70, R191, R48 ;  /* 0x00000030bf46723e */ /* 0x002fe200000010ff */
[C---:B------:R-:W-:Y:S04]  /*18d50*/  HMMA.16816.F32.BF16 R24, R40.reuse, R58, R24 ;  /* 0x0000003a2818723c */ /* 0x040fe80000041818 */
[----:B------:R-:W-:Y:S02]  /*18d60*/  FADD.FTZ R3, R91, R90 ;  /* 0x0000005a5b037221 */ /* 0x000fe40000010000 */
[C---:B------:R-:W-:Y:S05]  /*18d70*/  HMMA.16816.F32.BF16 R28, R40.reuse, R44, R28 ;  /* 0x0000002c281c723c */ /* 0x040fea000004181c */
[----:B------:R-:W-:Y:S01]  /*18d80*/  FADD.FTZ R3, R98, R3 ;  /* 0x0000000362037221 */ /* 0x000fe20000010000 */
[----:B------:R-:W-:Y:S05]  /*18d90*/  HMMA.16816.F32.BF16 R32, R40, R46, R32 ;  /* 0x0000002e2820723c */ /* 0x000fea0000041820 */
        /* <DEDUP_REMOVED lines=34> */
.L_x_5862:
        /* <DEDUP_REMOVED lines=136> */
.L_x_5867:
[----:B---3--:R-:W1:Y:S01]  /*19840*/  S2R R7, SR_CTAID.Z ;  /* 0x0000000000077919 */ /* 0x008e620000002700 */
[----:B------:R-:W1:Y:S01]  /*19850*/  LDC R5, c[0x0][0x270] ;  /* 0x00009c00ff057b82 */ /* 0x000e620000000800 */
[----:B------:R-:W1:Y:S07]  /*19860*/  S2R R0, SR_CTAID.Y ;  /* 0x0000000000007919 */ /* 0x000e6e0000002600 */
[----:B------:R-:W2:Y:S01]  /*19870*/  LDC R2, c[0x0][0x2c4] ;  /* 0x0000b100ff027b82 */ /* 0x000ea20000000800 */
[----:B-1----:R-:W-:-:S04]  /*19880*/  IMAD R5, R0, R5, R7 ;  /* 0x0000000500057224 */ /* 0x002fc800078e0207 */
[----:B--2---:R-:W-:-:S07]  /*19890*/  IMAD R2, R5, R2, RZ ;  /* 0x0000000205027224 */ /* 0x004fce00078e02ff */
.L_x_5868:
        /* <DEDUP_REMOVED lines=26> */
.L_x_5870:
[----:B------:R-:W-:Y:S05]  /*19a40*/  BSYNC B0 ;  /* 0x0000000000007941 */ /* 0x000fea0003800000 */
.L_x_5869:
        /* <DEDUP_REMOVED lines=53> */
.L_x_5872:
[----:B------:R-:W-:Y:S05]  /*19da0*/  BSYNC B0 ;  /* 0x0000000000007941 */ /* 0x000fea0003800000 */
.L_x_5871:
        /* <DEDUP_REMOVED lines=15> */
.L_x_5874:
[----:B------:R-:W-:Y:S05]  /*19ea0*/  BSYNC B0 ;  /* 0x0000000000007941 */ /* 0x000fea0003800000 */
.L_x_5873:
        /* <DEDUP_REMOVED lines=15> */
.L_x_5876:
[----:B------:R-:W-:Y:S05]  /*19fa0*/  BSYNC B0 ;  /* 0x0000000000007941 */ /* 0x000fea0003800000 */
.L_x_5875:
        /* <DEDUP_REMOVED lines=13> */
.L_x_5877:
        /* <DEDUP_REMOVED lines=16> */
.L_x_8037:


//--------------------- .text._ZN5flash24flash_fwd_splitkv_kernelI23Flash_fwd_kernel_traitsILi64ELi64ELi128ELi4ELb0ELb0EN7cutlass10bfloat16_tE19Flash_kernel_traitsILi64ELi64ELi128ELi4ES3_EELb1ELb0ELb0ELb0ELb0ELb0ELb1ELb0EEEvNS_16Flash_fwd_paramsE --------------------------
	.section	.text._ZN5flash24flash_fwd_splitkv_kernelI23Flash_fwd_kernel_traitsILi64ELi64ELi128ELi4ELb0ELb0EN7cutlass10bfloat16_tE19Flash_kernel_traitsILi64ELi64ELi128ELi4ES3_EELb1ELb0ELb0ELb0ELb0ELb0ELb1ELb0EEEvNS_16Flash_fwd_paramsE,"ax",@progbits
	.align	128
        .global         _ZN5flash24flash_fwd_splitkv_kernelI23Flash_fwd_kernel_traitsILi64ELi64ELi128ELi4ELb0ELb0EN7cutlass10bfloat16_tE19Flash_kernel_traitsILi64ELi64ELi128ELi4ES3_EELb1ELb0ELb0ELb0ELb0ELb0ELb1ELb0EEEvNS_16Flash_fwd_paramsE
        .type           _ZN5flash24flash_fwd_splitkv_kernelI23Flash_fwd_kernel_traitsILi64ELi64ELi128ELi4ELb0ELb0EN7cutlass10bfloat16_tE19Flash_kernel_traitsILi64ELi64ELi128ELi4ES3_EELb1ELb0ELb0ELb0ELb0ELb0ELb1ELb0EEEvNS_16Flash_fwd_paramsE,@function
        .size           _ZN5flash24flash_fwd_splitkv_kernelI23Flash_fwd_kernel_traitsILi64ELi64ELi128ELi4ELb0ELb0EN7cutlass10bfloat16_tE19Flash_kernel_traitsILi64ELi64ELi128ELi4ES3_EELb1ELb0ELb0ELb0ELb0ELb0ELb1ELb0EEEvNS_16Flash_fwd_paramsE,(.L_x_8038 - _ZN5flash24flash_fwd_splitkv_kernelI23Flash_fwd_kernel_traitsILi64ELi64ELi128ELi4ELb0ELb0EN7cutlass10bfloat16_tE19Flash_kernel_traitsILi64ELi64ELi128ELi4ES3_EELb1ELb0ELb0ELb0ELb0ELb0ELb1ELb0EEEvNS_16Flash_fwd_paramsE)
        .other          _ZN5flash24flash_fwd_splitkv_kernelI23Flash_fwd_kernel_traitsILi64ELi64ELi128ELi4ELb0ELb0EN7cutlass10bfloat16_tE19Flash_kernel_traitsILi64ELi64ELi128ELi4ES3_EELb1ELb0ELb0ELb0ELb0ELb0ELb1ELb0EEEvNS_16Flash_fwd_paramsE,@"STO_CUDA_ENTRY STV_DEFAULT"
_ZN5flash24flash_fwd_splitkv_kernelI23Flash_fwd_kernel_traitsILi64ELi64ELi128ELi4ELb0ELb0EN7cutlass10bfloat16_tE19Flash_kernel_traitsILi64ELi64ELi128ELi4ES3_EELb1ELb0ELb0ELb0ELb0ELb0ELb1ELb0EEEvNS_16Flash_fwd_paramsE:
.text._ZN5flash24flash_fwd_splitkv_kernelI23Flash_fwd_kernel_traitsILi64ELi64ELi128ELi4ELb0ELb0EN7cutlass10bfloat16_tE19Flash_kernel_traitsILi64ELi64ELi128ELi4ES3_EELb1ELb0ELb0ELb0ELb0ELb0ELb1ELb0EEEvNS_16Flash_fwd_paramsE:
[----:B------:R-:W-:Y:S08]  /*0000*/  LDC R1, c[0x0][0x28] ;  /* 0x00000a00ff017b82 */ /* 0x000ff00000000800 */
[----:B------:R-:W1:Y:S01]  /*0010*/  LDC R5, c[0x0][0x270] ;  /* 0x00009c00ff057b82 */ /* 0x000e620000000800 */
[----:B------:R-:W2:Y:S01]  /*0020*/  S2R R0, SR_CTAID.Z ;  /* 0x0000000000007919 */ /* 0x000ea20000002700 */
[----:B------:R-:W-:Y:S01]  /*0030*/  MOV R10, 0xffffffff ;  /* 0xffffffff000a7802 */ /* 0x000fe20000000f00 */
[----:B------:R-:W-:-:S05]  /*0040*/  ULDC.64 UR10, c[0x0][0x208] ;  /* 0x00008200000a7ab9 */ /* 0x000fca0000000a00 */
[----:B------:R-:W3:Y:S01]  /*0050*/  LDC.64 R16, c[0x0][0x2f8] ;  /* 0x0000be00ff107b82 */ /* 0x000ee20000000a00 */
[----:B-1----:R-:W1:Y:S01]  /*0060*/  I2F.U32.RP R8, R5 ;  /* 0x0000000500087306 */ /* 0x002e620000209000 */
[----:B------:R-:W-:-:S07]  /*0070*/  ISETP.NE.U32.AND P2, PT, R5, RZ, PT ;  /* 0x000000ff0500720c */ /* 0x000fce0003f45070 */
[----:B-1----:R-:W1:Y:S02]  /*0080*/  MUFU.RCP R6, R8 ;  /* 0x0000000800067308 */ /* 0x002e640000001000 */
[----:B-1----:R-:W-:Y:S01]  /*0090*/  VIADD R6, R6, 0xffffffe ;  /* 0x0ffffffe06067836 */ /* 0x002fe20000000000 */
[----:B------:R-:W1:Y:S05]  /*00a0*/  LDC.64 R8, c[0x0][0x2f0] ;  /* 0x0000bc00ff087b82 */ /* 0x000e6a0000000a00 */
[----:B------:R-:W4:Y:S02]  /*00b0*/  F2I.FTZ.U32.TRUNC.NTZ R3, R6 ;  /* 0x0000000600037305 */ /* 0x000f24000021f000 */
[----:B----4-:R-:W-:-:S04]  /*00c0*/  IMAD.MOV R2, RZ, RZ, -R3 ;  /* 0x000000ffff027224 */ /* 0x010fc800078e0a03 */
[----:B------:R-:W-:Y:S01]  /*00d0*/  IMAD R7, R2, R5, RZ ;  /* 0x0000000502077224 */ /* 0x000fe200078e02ff */
[----:B------:R-:W-:-:S05]  /*00e0*/  MOV R2, RZ ;  /* 0x000000ff00027202 */ /* 0x000fca0000000f00 */
[----:B------:R-:W-:Y:S02]  /*00f0*/  IMAD.HI.U32 R7, R3, R7, R2 ;  /* 0x0000000703077227 */ /* 0x000fe400078e0002 */
[----:B------:R-:W4:Y:S04]  /*0100*/  LDC.64 R2, c[0x0][0x300] ;  /* 0x0000c000ff027b82 */ /* 0x000f280000000a00 */
[----:B--2---:R-:W-:-:S04]  /*0110*/  IMAD.HI.U32 R185, R7, R0, RZ ;  /* 0x0000000007b97227 */ /* 0x004fc800078e00ff */
[----:B------:R-:W-:Y:S01]  /*0120*/  IMAD.MOV R4, RZ, RZ, -R185 ;  /* 0x000000ffff047224 */ /* 0x000fe200078e0ab9 */
[----:B------:R-:W2:Y:S03]  /*0130*/  LDC.64 R6, c[0x0][0x2f0] ;  /* 0x0000bc00ff067b82 */ /* 0x000ea60000000a00 */
[----:B------:R-:W-:-:S05]  /*0140*/  IMAD R4, R5, R4, R0 ;  /* 0x0000000405047224 */ /* 0x000fca00078e0200 */
[----:B------:R-:W-:Y:S02]  /*0150*/  ISETP.GE.U32.AND P4, PT, R4, R5, PT ;  /* 0x000000050400720c */ /* 0x000fe40003f86070 */
[----:B----4-:R-:W-:-:S04]  /*0160*/  ISETP.NE.U32.AND P0, PT, R2, RZ, PT ;  /* 0x000000ff0200720c */ /* 0x010fc80003f05070 */
[----:B------:R-:W-:-:S07]  /*0170*/  ISETP.NE.AND.EX P0, PT, R3, RZ, PT, P0 ;  /* 0x000000ff0300720c */ /* 0x000fce0003f05300 */
[----:B------:R-:W-:Y:S01]  /*0180*/  @P4 IMAD.IADD R4, R4, 0x1, -R5 ;  /* 0x0000000104044824 */ /* 0x000fe200078e0a05 */
[----:B------:R-:W-:Y:S01]  /*0190*/  @P4 IADD3 R185, R185, 0x1, RZ ;  /* 0x00000001b9b94810 */ /* 0x000fe20007ffe0ff */
[----:B------:R-:W4:Y:S01]  /*01a0*/  LDC.64 R2, c[0x0][0x2f8] ;  /* 0x0000be00ff027b82 */ /* 0x000f220000000a00 */
[----:B--2---:R-:W-:Y:S02]  /*01b0*/  ISETP.NE.U32.AND P1, PT, R6, RZ, PT ;  /* 0x000000ff0600720c */ /* 0x004fe40003f25070 */
[----:B------:R-:W-:Y:S02]  /*01c0*/  ISETP.GE.U32.AND P3, PT, R4, R5, PT ;  /* 0x000000050400720c */ /* 0x000fe40003f66070 */
[----:B------:R-:W-:-:S03]  /*01d0*/  ISETP.NE.AND.EX P1, PT, R7, RZ, PT, P1 ;  /* 0x000000ff0700720c */ /* 0x000fc60003f25310 */
[----:B------:R-:W2:Y:S08]  /*01e0*/  LDC.U8 R4, c[0x0][0x3c2] ;  /* 0x0000f080ff047b82 */ /* 0x000eb00000000000 */
[----:B------:R-:W-:Y:S01]  /*01f0*/  @P3 VIADD R185, R185, 0x1 ;  /* 0x00000001b9b93836 */ /* 0x000fe20000000000 */
[----:B------:R-:W-:Y:S01]  /*0200*/  @!P2 LOP3.LUT R185, RZ, R5, RZ, 0x33, !PT ;  /* 0x00000005ffb9a212 */ /* 0x000fe200078e33ff */
[----:B------:R-:W3:Y:S04]  /*0210*/  @P0 LDC.64 R6, c[0x0][0x300] ;  /* 0x0000c000ff060b82 */ /* 0x000ee80000000a00 */
[----:B-1----:R-:W-:-:S05]  /*0220*/  IMAD.WIDE R20, R185, 0x4, R8 ;  /* 0x00000004b9147825 */ /* 0x002fca00078e0208 */
[----:B------:R-:W3:Y:S04]  /*0230*/  @P1 LDG.E R10, desc[UR10][R20.64] ;  /* 0x0000000a140a1981 */ /* 0x000ee8000c1e1900 */
[----:B------:R-:W3:Y:S01]  /*0240*/  @P1 LDG.E R9, desc[UR10][R20.64+0x4] ;  /* 0x0000040a14091981 */ /* 0x000ee2000c1e1900 */
[----:B--2---:R-:W-:Y:S01]  /*0250*/  ISETP.NE.AND P3, PT, R4, RZ, PT ;  /* 0x000000ff0400720c */ /* 0x004fe20003f65270 */
[----:B------:R-:W-:Y:S01]  /*0260*/  IMAD.MOV.U32 R15, RZ, RZ, RZ ;  /* 0x000000ffff0f7224 */ /* 0x000fe200078e00ff */
[----:B----4-:R-:W-:Y:S02]  /*0270*/  ISETP.EQ.U32.AND P2, PT, R2, RZ, PT ;  /* 0x000000ff0200720c */ /* 0x010fe40003f42070 */
[----:B------:R-:W-:Y:S02]  /*0280*/  MOV R12, 0xffffffff ;  /* 0xffffffff000c7802 */ /* 0x000fe40000000f00 */
[----:B------:R-:W-:Y:S01]  /*0290*/  ISETP.EQ.OR.EX P2, PT, R3, RZ, !P3, P2 ;  /* 0x000000ff0300720c */ /* 0x000fe20005f42720 */
[----:B---3--:R-:W-:-:S04]  /*02a0*/  @P0 IMAD.WIDE R18, R185, 0x4, R6 ;  /* 0x00000004b9120825 */ /* 0x008fc800078e0206 */
[C---:B------:R-:W-:Y:S01]  /*02b0*/  IMAD.WIDE R6, R185.reuse, 0x4, R16 ;  /* 0x00000004b9067825 */ /* 0x040fe200078e0210 */
[----:B------:R1:W5:Y:S07]  /*02c0*/  @P0 LDG.E R15, desc[UR10][R18.64] ;  /* 0x0000000a120f0981 */ /* 0x00036e000c1e1900 */
[----:B------:R1:W5:Y:S01]  /*02d0*/  @!P2 LDG.E R12, desc[UR10][R6.64] ;  /* 0x0000000a060ca981 */ /* 0x000362000c1e1900 */
[----:B------:R-:W-:Y:S02]  /*02e0*/  ISETP.NE.U32.AND P0, PT, R2, RZ, PT ;  /* 0x000000ff0200720c */ /* 0x000fe40003f05070 */
[----:B------:R-:W-:Y:S01]  /*02f0*/  IADD3 R2, -R185, RZ, RZ ;  /* 0x000000ffb9027210 */ /* 0x000fe20007ffe1ff */
[----:B------:R-:W2:Y:S01]  /*0300*/  S2R R23, SR_CTAID.X ;  /* 0x0000000000177919 */ /* 0x000ea20000002500 */
[----:B------:R-:W-:Y:S01]  /*0310*/  ISETP.NE.AND.EX P0, PT, R3, RZ, PT, P0 ;  /* 0x000000ff0300720c */ /* 0x000fe20003f05300 */
[----:B------:R-:W3:Y:S02]  /*0320*/  S2R R4, SR_CTAID.Y ;  /* 0x0000000000047919 */ /* 0x000ee40000002600 */
[----:B------:R-:W-:Y:S01]  /*0330*/  IMAD R0, R5, R2, R0 ;  /* 0x0000000205007224 */ /* 0x000fe200078e0200 */
[----:B------:R-:W4:Y:S01]  /*0340*/  S2R R122, SR_TID.X ;  /* 0x00000000007a7919 */ /* 0x000f220000002100 */
[----:B------:R-:W-:-:S06]  /*0350*/  @P1 IMAD.IADD R126, R9, 0x1, -R10 ;  /* 0x00000001097e1824 */ /* 0x000fcc00078e0a0a */
[----:B------:R-:W1:Y:S02]  /*0360*/  @!P1 LDC R126, c[0x0][0x2c4] ;  /* 0x0000b100ff7e9b82 */ /* 0x000e640000000800 */
[----:B--234-:R-:W-:Y:S05]  /*0370*/  @!P0 BRA `(.L_x_5878) ;  /* 0x0000000000108947 */ /* 0x01cfea0003800000 */
[----:B------:R-:W2:Y:S02]  /*0380*/  @P3 LDG.E R3, desc[UR10][R6.64+0x4] ;  /* 0x0000040a06033981 */ /* 0x000ea4000c1e1900 */
[----:B--2--5:R-:W-:-:S06]  /*0390*/  @P3 IADD3 R8, R3, -R12, RZ ;  /* 0x8000000c03083210 */ /* 0x024fcc0007ffe0ff */
[----:B------:R3:W5:Y:S01]  /*03a0*/  @!P3 LDG.E R8, desc[UR10][R6.64] ;  /* 0x0000000a0608b981 */ /* 0x000762000c1e1900 */
[----:B------:R-:W-:Y:S05]  /*03b0*/  BRA `(.L_x_5879) ;  /* 0x0000000000047947 */ /* 0x000fea0003800000 */
.L_x_5878:
[----:B------:R-:W2:Y:S02]  /*03c0*/  LDC R8, c[0x0][0x2c8] ;  /* 0x0000b200ff087b82 */ /* 0x000ea40000000800 */
.L_x_5879:
[----:B------:R-:W4:Y:S02]  /*03d0*/  LDC.64 R2, c[0x0][0x308] ;  /* 0x0000c200ff027b82 */ /* 0x000f240000000a00 */
[----:B----4-:R-:W-:-:S04]  /*03e0*/  ISETP.NE.U32.AND P3, PT, R2, RZ, PT ;  /* 0x000000ff0200720c */ /* 0x010fc80003f65070 */
[----:B------:R-:W-:-:S13]  /*03f0*/  ISETP.NE.AND.EX P3, PT, R3, RZ, PT, P3 ;  /* 0x000000ff0300720c */ /* 0x000fda0003f65330 */
[----:B------:R-:W4:Y:S02]  /*0400*/  @P3 LDC.64 R2, c[0x0][0x308] ;  /* 0x0000c200ff023b82 */ /* 0x000f240000000a00 */
[----:B----4-:R-:W-:-:S05]  /*0410*/  @P3 IMAD.WIDE R2, R185, 0x4, R2 ;  /* 0x00000004b9023825 */ /* 0x010fca00078e0202 */
[----:B-1----:R1:W5:Y:S01]  /*0420*/  @P3 LDG.E R18, desc[UR10][R2.64] ;  /* 0x0000000a02123981 */ /* 0x002362000c1e1900 */
[----:B------:R-:W-:-:S05]  /*0430*/  IMAD.SHL.U32 R127, R23, 0x40, RZ ;  /* 0x00000040177f7824 */ /* 0x000fca00078e00ff */
[----:B------:R-:W-:-:S13]  /*0440*/  ISETP.GT.AND P0, PT, R126, R127, PT ;  /* 0x0000007f7e00720c */ /* 0x000fda0003f04270 */
[----:B------:R-:W-:Y:S05]  /*0450*/  @!P0 EXIT ;  /* 0x000000000000894d */ /* 0x000fea0003800000 */
[----:B------:R-:W4:Y:S01]  /*0460*/  LDC R9, c[0x0][0x10] ;  /* 0x00000400ff097b82 */ /* 0x000f220000000800 */
[----:B-----5:R-:W-:-:S07]  /*0470*/  @P3 IMAD.IADD R131, R18, 0x1, -R15 ;  /* 0x0000000112833824 */ /* 0x020fce00078e0a0f */
[----:B-1----:R-:W1:Y:S08]  /*0480*/  LDC R3, c[0x0][0x2c8] ;  /* 0x0000b200ff037b82 */ /* 0x002e700000000800 */
[----:B---3--:R-:W3:Y:S01]  /*0490*/  @!P3 LDC R7, c[0x0][0x2cc] ;  /* 0x0000b300ff07bb82 */ /* 0x008ee20000000800 */
[----:B----4-:R-:W-:-:S04]  /*04a0*/  IABS R13, R9 ;  /* 0x00000009000d7213 */ /* 0x010fc80000000000 */
[----:B------:R-:W4:Y:S01]  /*04b0*/  I2F.RP R2, R13 ;  /* 0x0000000d00027306 */ /* 0x000f220000209400 */
[----:B-1----:R-:W-:-:S05]  /*04c0*/  VIADD R3, R3, 0x7f ;  /* 0x0000007f03037836 */ /* 0x002fca0000000000 */
[----:B------:R-:W-:-:S04]  /*04d0*/  SHF.R.S32.HI R16, RZ, 0x1f, R3 ;  /* 0x0000001fff107819 */ /* 0x000fc80000011403 */
[----:B------:R-:W-:Y:S01]  /*04e0*/  LEA.HI R16, R16, R3, RZ, 0x7 ;  /* 0x0000000310107211 */ /* 0x000fe200078f38ff */
[----:B----4-:R-:W1:Y:S03]  /*04f0*/  MUFU.RCP R20, R2 ;  /* 0x0000000200147308 */ /* 0x010e660000001000 */
[----:B------:R-:W-:-:S05]  /*0500*/  LEA.HI.SX32 R16, R16, R9, 0x19 ;  /* 0x0000000910107211 */ /* 0x000fca00078fcaff */
[----:B------:R-:W-:-:S05]  /*0510*/  VIADD R16, R16, 0xffffffff ;  /* 0xffffffff10107836 */ /* 0x000fca0000000000 */
[----:B------:R-:W-:Y:S02]  /*0520*/  IABS R3, R16 ;  /* 0x0000001000037213 */ /* 0x000fe40000000000 */
[-C--:B------:R-:W-:Y:S01]  /*0530*/  LOP3.LUT R16, R16, R9.reuse, RZ, 0x3c, !PT ;  /* 0x0000000910107212 */ /* 0x080fe200078e3cff */
[----:B-1----:R-:W-:Y:S01]  /*0540*/  VIADD R20, R20, 0xffffffe ;  /* 0x0ffffffe14147836 */ /* 0x002fe20000000000 */
[----:B------:R-:W-:Y:S02]  /*0550*/  IABS R2, R9 ;  /* 0x0000000900027213 */ /* 0x000fe40000000000 */
[----:B------:R-:W-:Y:S01]  /*0560*/  ISETP.GE.AND P0, PT, R16, RZ, PT ;  /* 0x000000ff1000720c */ /* 0x000fe20003f06270 */
[----:B------:R-:W1:Y:S02]  /*0570*/  F2I.FTZ.U32.TRUNC.NTZ R21, R20 ;  /* 0x0000001400157305 */ /* 0x000e64000021f000 */
[----:B------:R-:W-:Y:S02]  /*0580*/  IMAD.MOV R2, RZ, RZ, -R2 ;  /* 0x000000ffff027224 */ /* 0x000fe400078e0a02 */
[----:B-1----:R-:W-:-:S02]  /*0590*/  IMAD.MOV R6, RZ, RZ, -R21 ;  /* 0x000000ffff067224 */ /* 0x002fc400078e0a15 */
[----:B------:R-:W-:Y:S02]  /*05a0*/  IMAD.MOV.U32 R20, RZ, RZ, RZ ;  /* 0x000000ffff147224 */ /* 0x000fe400078e00ff */
[----:B------:R-:W-:-:S04]  /*05b0*/  IMAD R6, R6, R13, RZ ;  /* 0x0000000d06067224 */ /* 0x000fc800078e02ff */
[----:B------:R-:W-:-:S06]  /*05c0*/  IMAD.HI.U32 R6, R21, R6, R20 ;  /* 0x0000000615067227 */ /* 0x000fcc00078e0014 */
[----:B------:R-:W-:Y:S02]  /*05d0*/  IMAD.HI.U32 R11, R6, R3, RZ ;  /* 0x00000003060b7227 */ /* 0x000fe400078e00ff */
[----:B------:R-:W1:Y:S02]  /*05e0*/  LDC R6, c[0x0][0x398] ;  /* 0x0000e600ff067b82 */ /* 0x000e640000000800 */
[----:B------:R-:W-:-:S05]  /*05f0*/  IMAD R14, R11, R2, R3 ;  /* 0x000000020b0e7224 */ /* 0x000fca00078e0203 */
[----:B------:R-:W-:Y:S01]  /*0600*/  ISETP.GT.U32.AND P1, PT, R13, R14, PT ;  /* 0x0000000e0d00720c */ /* 0x000fe20003f24070 */
[----:B------:R-:W4:-:S12]  /*0610*/  @!P3 LDC.64 R2, c[0x0][0x318] ;  /* 0x0000c600ff02bb82 */ /* 0x000f180000000a00 */
[----:B------:R-:W-:Y:S02]  /*0620*/  @!P1 IMAD.IADD R14, R14, 0x1, -R13 ;  /* 0x000000010e0e9824 */ /* 0x000fe400078e0a0d */
[----:B------:R-:W-:Y:S01]  /*0630*/  @!P1 VIADD R11, R11, 0x1 ;  /* 0x000000010b0b9836 */ /* 0x000fe20000000000 */
[----:B------:R-:W-:Y:S02]  /*0640*/  ISETP.NE.AND P1, PT, R9, RZ, PT ;  /* 0x000000ff0900720c */ /* 0x000fe40003f25270 */
[----:B------:R-:W-:Y:S02]  /*0650*/  ISETP.GE.U32.AND P4, PT, R14, R13, PT ;  /* 0x0000000d0e00720c */ /* 0x000fe40003f86070 */
[----:B----4-:R-:W-:-:S04]  /*0660*/  @!P3 ISETP.NE.U32.AND P2, PT, R2, RZ, PT ;  /* 0x000000ff0200b20c */ /* 0x010fc80003f45070 */
[----:B------:R-:W-:Y:S02]  /*0670*/  @!P3 ISETP.NE.AND.EX P2, PT, R3, RZ, PT, P2 ;  /* 0x000000ff0300b20c */ /* 0x000fe40003f45320 */
[----:B------:R-:W-:-:S05]  /*0680*/  IADD3 R3, -R126, 0xbf, R127 ;  /* 0x000000bf7e037810 */ /* 0x000fca0007ffe17f */
[----:B------:R-:W-:Y:S01]  /*0690*/  @P4 VIADD R11, R11, 0x1 ;  /* 0x000000010b0b4836 */ /* 0x000fe20000000000 */
[----:B---3--:R-:W-:-:S03]  /*06a0*/  @!P3 SEL R7, R7, RZ, P2 ;  /* 0x000000ff0707b207 */ /* 0x008fc60001000000 */
[----:B------:R-:W-:Y:S01]  /*06b0*/  @!P0 IMAD.MOV R11, RZ, RZ, -R11 ;  /* 0x000000ffff0b8224 */ /* 0x000fe200078e0a0b */
[----:B--2---:R-:W-:Y:S02]  /*06c0*/  @!P3 IADD3 R131, R7, R8, -R15 ;  /* 0x000000080783b210 */ /* 0x004fe40007ffe80f */
[----:B------:R-:W-:Y:S02]  /*06d0*/  @!P1 LOP3.LUT R11, RZ, R9, RZ, 0x33, !PT ;  /* 0x00000009ff0b9212 */ /* 0x000fe400078e33ff */
[----:B-1----:R-:W-:Y:S01]  /*06e0*/  IADD3 R3, R3, R6, R131 ;  /* 0x0000000603037210 */ /* 0x002fe20007ffe083 */
[----:B------:R-:W-:Y:S02]  /*06f0*/  VIADD R8, R131, 0x7f ;  /* 0x0000007f83087836 */ /* 0x000fe40000000000 */
[----:B------:R-:W-:Y:S01]  /*0700*/  IMAD R176, R11, R4, RZ ;  /* 0x000000040bb07224 */ /* 0x000fe200078e02ff */
[----:B------:R-:W-:Y:S02]  /*0710*/  SHF.R.S32.HI R2, RZ, 0x1f, R3 ;  /* 0x0000001fff027819 */ /* 0x000fe40000011403 */
[----:B------:R-:W-:-:S02]  /*0720*/  SHF.R.S32.HI R7, RZ, 0x1f, R8 ;  /* 0x0000001fff077819 */ /* 0x000fc40000011408 */
[----:B------:R-:W-:Y:S02]  /*0730*/  LEA.HI R2, R2, R3, RZ, 0x7 ;  /* 0x0000000302027211 */ /* 0x000fe400078f38ff */
[----:B------:R-:W-:Y:S02]  /*0740*/  LEA.HI R7, R7, R8, RZ, 0x7 ;  /* 0x0000000807077211 */ /* 0x000fe400078f38ff */
[----:B------:R-:W-:Y:S02]  /*0750*/  SHF.R.S32.HI R2, RZ, 0x7, R2 ;  /* 0x00000007ff027819 */ /* 0x000fe40000011402 */
[----:B------:R-:W-:-:S04]  /*0760*/  SHF.R.S32.HI R7, RZ, 0x7, R7 ;  /* 0x00000007ff077819 */ /* 0x000fc80000011407 */
[----:B------:R-:W-:-:S04]  /*0770*/  VIADDMNMX R7, R176, R11, R7, PT ;  /* 0x0000000bb0077246 */ /* 0x000fc80003800107 */
[----:B------:R-:W-:-:S04]  /*0780*/  VIMNMX R7, R7, R2, PT ;  /* 0x0000000207077248 */ /* 0x000fc80003fe0100 */
[----:B------:R-:W-:-:S13]  /*0790*/  ISETP.GE.AND P0, PT, R176, R7, PT ;  /* 0x00000007b000720c */ /* 0x000fda0003f06270 */
[----:B------:R-:W-:Y:S05]  /*07a0*/  @!P0 BRA `(.L_x_5880) ;  /* 0x0000000400548947 */ /* 0x000fea0003800000 */
[----:B------:R-:W1:Y:S01]  /*07b0*/  LDC.64 R2, c[0x0][0x2c0] ;  /* 0x0000b000ff027b82 */ /* 0x000e620000000a00 */
[----:B------:R-:W-:Y:S01]  /*07c0*/  SHF.R.S32.HI R7, RZ, 0x1f, R122 ;  /* 0x0000001fff077819 */ /* 0x000fe2000001147a */
[----:B------:R-:W-:-:S03]  /*07d0*/  ULDC UR4, c[0x0][0x2dc] ;  /* 0x0000b70000047ab9 */ /* 0x000fc60000000800 */
[----:B------:R-:W-:-:S04]  /*07e0*/  LEA.HI R6, R7, R122, RZ, 0x4 ;  /* 0x0000007a07067211 */ /* 0x000fc800078f20ff */
[----:B------:R-:W-:Y:S02]  /*07f0*/  LOP3.LUT R7, R6, 0xfffffff0, RZ, 0xc0, !PT ;  /* 0xfffffff006077812 */ /* 0x000fe400078ec0ff */
[----:B------:R-:W-:-:S03]  /*0800*/  SHF.R.S32.HI R6, RZ, 0x4, R6 ;  /* 0x00000004ff067819 */ /* 0x000fc60000011406 */
[----:B------:R-:W-:Y:S02]  /*0810*/  IMAD.IADD R122, R122, 0x1, -R7 ;  /* 0x000000017a7a7824 */ /* 0x000fe400078e0a07 */
[C---:B------:R-:W-:Y:S02]  /*0820*/  VIADD R12, R6.reuse, 0x10 ;  /* 0x00000010060c7836 */ /* 0x040fe40000000000 */
[----:B------:R-:W-:Y:S02]  /*0830*/  VIADD R10, R6, 0x18 ;  /* 0x00000018060a7836 */ /* 0x000fe40000000000 */
[----:B-1----:R-:W-:Y:S02]  /*0840*/  IMAD R2, R4, R2, R185 ;  /* 0x0000000204027224 */ /* 0x002fe400078e02b9 */
[----:B------:R-:W-:Y:S02]  /*0850*/  IMAD.SHL.U32 R4, R122, 0x4, RZ ;  /* 0x000000047a047824 */ /* 0x000fe400078e00ff */
[----:B------:R-:W-:-:S03]  /*0860*/  IMAD R2, R2, R5, R0 ;  /* 0x0000000502027224 */ /* 0x000fc600078e0200 */
[--C-:B------:R-:W-:Y:S01]  /*0870*/  SHF.R.S32.HI R5, RZ, 0x1f, R4.reuse ;  /* 0x0000001fff057819 */ /* 0x100fe20000011404 */
[--C-:B------:R-:W-:Y:S02]  /*0880*/  IMAD R3, R2, R3, R127.reuse ;  /* 0x0000000302037224 */ /* 0x100fe400078e027f */
[----:B------:R-:W-:Y:S02]  /*0890*/  IMAD.IADD R127, R126, 0x1, -R127 ;  /* 0x000000017e7f7824 */ /* 0x000fe400078e0a7f */
[----:B------:R-:W-:Y:S01]  /*08a0*/  IMAD R2, R3, UR4, RZ ;  /* 0x0000000403027c24 */ /* 0x000fe2000f8e02ff */
[----:B------:R-:W-:Y:S01]  /*08b0*/  ULDC UR4, c[0x0][0x2d0] ;  /* 0x0000b40000047ab9 */ /* 0x000fe20000000800 */
[----:B------:R-:W-:Y:S01]  /*08c0*/  IMAD.WIDE R8, R6, 0x40, R4 ;  /* 0x0000004006087825 */ /* 0x000fe200078e0204 */
[----:B------:R-:W-:Y:S01]  /*08d0*/  ISETP.GE.AND P0, PT, R4, UR4, PT ;  /* 0x0000000404007c0c */ /* 0x000fe2000bf06270 */
[----:B------:R-:W-:Y:S02]  /*08e0*/  ULDC.64 UR4, c[0x0][0x288] ;  /* 0x0000a20000047ab9 */ /* 0x000fe40000000a00 */
[----:B------:R-:W-:Y:S01]  /*08f0*/  VIADD R4, R6, 0x28 ;  /* 0x0000002806047836 */ /* 0x000fe20000000000 */
[----:B------:R-:W-:Y:S01]  /*0900*/  IADD3 R0, P1, R2, R8, RZ ;  /* 0x0000000802007210 */ /* 0x000fe20007f3e0ff */
[----:B------:R-:W-:Y:S01]  /*0910*/  VIADD R8, R6, 0x20 ;  /* 0x0000002006087836 */ /* 0x000fe20000000000 */
[----:B------:R-:W-:-:S02]  /*0920*/  ISETP.GE.OR P4, PT, R12, R127, P0 ;  /* 0x0000007f0c00720c */ /* 0x000fc40000786670 */
[----:B------:R-:W-:Y:S01]  /*0930*/  LEA.HI.X.SX32 R5, R2, R9, 0x1, P1 ;  /* 0x0000000902057211 */ /* 0x000fe200008f0eff */
[C---:B------:R-:W-:Y:S01]  /*0940*/  VIADD R2, R6.reuse, 0x8 ;  /* 0x0000000806027836 */ /* 0x040fe20000000000 */
[-C--:B------:R-:W-:Y:S02]  /*0950*/  ISETP.GE.OR P1, PT, R6, R127.reuse, P0 ;  /* 0x0000007f0600720c */ /* 0x080fe40000726670 */
[----:B------:R-:W-:Y:S02]  /*0960*/  LEA R14, P2, R0, UR4, 0x2 ;  /* 0x00000004000e7c11 */ /* 0x000fe4000f8410ff */
[-C--:B------:R-:W-:Y:S02]  /*0970*/  ISETP.GE.OR P5, PT, R2, R127.reuse, P0 ;  /* 0x0000007f0200720c */ /* 0x080fe400007a6670 */
[----:B------:R-:W-:Y:S01]  /*0980*/  LEA.HI.X R15, R0, UR5, R5, 0x2, P2 ;  /* 0x00000005000f7c11 */ /* 0x000fe200090f1405 */
[----:B------:R-:W-:Y:S01]  /*0990*/  VIADD R0, R6, 0x38 ;  /* 0x0000003806007836 */ /* 0x000fe20000000000 */
[-C--:B------:R-:W-:Y:S01]  /*09a0*/  ISETP.GE.AND P6, PT, R2, R127.reuse, PT ;  /* 0x0000007f0200720c */ /* 0x080fe20003fc6270 */
[----:B------:R-:W-:Y:S01]  /*09b0*/  VIADD R2, R6, 0x30 ;  /* 0x0000003006027836 */ /* 0x000fe20000000000 */
[-C--:B------:R-:W-:Y:S01]  /*09c0*/  ISETP.GE.OR P3, PT, R10, R127.reuse, P0 ;  /* 0x0000007f0a00720c */ /* 0x080fe20000766670 */
[----:B------:R-:W-:Y:S01]  /*09d0*/  @!P4 STG.E.128 desc[UR10][R14.64+0x1000], RZ ;  /* 0x001000ff0e00c986 */ /* 0x000fe2000c101d0a */
[-C--:B------:R-:W-:Y:S01]  /*09e0*/  ISETP.GE.OR P2, PT, R8, R127.reuse, P0 ;  /* 0x0000007f0800720c */ /* 0x080fe20000746670 */
[----:B------:R-:W-:Y:S01]  /*09f0*/  ULDC.64 UR4, c[0x0][0x2b8] ;  /* 0x0000ae0000047ab9 */ /* 0x000fe20000000a00 */
[-C--:B------:R-:W-:Y:S01]  /*0a00*/  ISETP.GE.OR P4, PT, R2, R127.reuse, P0 ;  /* 0x0000007f0200720c */ /* 0x080fe20000786670 */
[----:B------:R-:W-:Y:S01]  /*0a10*/  @!P1 STG.E.128 desc[UR10][R14.64], RZ ;  /* 0x000000ff0e009986 */ /* 0x000fe2000c101d0a */
[----:B------:R-:W-:-:S02]  /*0a20*/  ISETP.GE.OR P1, PT, R4, R127, P0 ;  /* 0x0000007f0400720c */ /* 0x000fc40000726670 */
[-C--:B------:R-:W-:Y:S01]  /*0a30*/  ISETP.GE.OR P0, PT, R0, R127.reuse, P0 ;  /* 0x0000007f0000720c */ /* 0x080fe20000706670 */
[----:B------:R-:W-:Y:S01]  /*0a40*/  @!P5 STG.E.128 desc[UR10][R14.64+0x800], RZ ;  /* 0x000800ff0e00d986 */ /* 0x000fe2000c101d0a */
[----:B------:R-:W-:Y:S02]  /*0a50*/  SHF.R.S32.HI R5, RZ, 0x1f, R3 ;  /* 0x0000001fff057819 */ /* 0x000fe40000011403 */
[-C--:B------:R-:W-:Y:S01]  /*0a60*/  ISETP.GE.AND P5, PT, R12, R127.reuse, PT ;  /* 0x0000007f0c00720c */ /* 0x080fe20003fa6270 */
[----:B------:R-:W-:Y:S01]  /*0a70*/  @!P3 STG.E.128 desc[UR10][R14.64+0x1800], RZ ;  /* 0x001800ff0e00b986 */ /* 0x000fe2000c101d0a */
[-C--:B------:R-:W-:Y:S02]  /*0a80*/  ISETP.GE.AND P3, PT, R10, R127.reuse, PT ;  /* 0x0000007f0a00720c */ /* 0x080fe40003f66270 */
[----:B------:R-:W-:Y:S01]  /*0a90*/  ISETP.NE.OR P6, PT, R122, RZ, P6 ;  /* 0x000000ff7a00720c */ /* 0x000fe200037c5670 */
[----:B------:R-:W-:Y:S01]  /*0aa0*/  @!P2 STG.E.128 desc[UR10][R14.64+0x2000], RZ ;  /* 0x002000ff0e00a986 */ /* 0x000fe2000c101d0a */
[----:B------:R-:W-:-:S02]  /*0ab0*/  ISETP.GE.AND P2, PT, R8, R127, PT ;  /* 0x0000007f0800720c */ /* 0x000fc40003f46270 */
[----:B------:R-:W-:Y:S01]  /*0ac0*/  ISETP.NE.OR P5, PT, R122, RZ, P5 ;  /* 0x000000ff7a00720c */ /* 0x000fe20002fa5670 */
[----:B------:R-:W-:Y:S01]  /*0ad0*/  @!P0 STG.E.128 desc[UR10][R14.64+0x3800], RZ ;  /* 0x003800ff0e008986 */ /* 0x000fe2000c101d0a */
[----:B------:R-:W-:Y:S02]  /*0ae0*/  ISETP.GE.AND P0, PT, R2, R127, PT ;  /* 0x0000007f0200720c */ /* 0x000fe40003f06270 */
[C---:B------:R-:W-:Y:S01]  /*0af0*/  ISETP.NE.OR P3, PT, R122.reuse, RZ, P3 ;  /* 0x000000ff7a00720c */ /* 0x040fe20001f65670 */
[----:B------:R-:W-:Y:S01]  /*0b00*/  @!P1 STG.E.128 desc[UR10][R14.64+0x2800], RZ ;  /* 0x002800ff0e009986 */ /* 0x000fe2000c101d0a */
[C---:B------:R-:W-:Y:S02]  /*0b10*/  ISETP.NE.OR P0, PT, R122.reuse, RZ, P0 ;  /* 0x000000ff7a00720c */ /* 0x040fe40000705670 */
[----:B------:R-:W-:Y:S01]  /*0b20*/  IADD3 R3, P1, R3, R6, RZ ;  /* 0x0000000603037210 */ /* 0x000fe20007f3e0ff */
[----:B------:R1:W-:Y:S01]  /*0b30*/  @!P4 STG.E.128 desc[UR10][R14.64+0x3000], RZ ;  /* 0x003000ff0e00c986 */ /* 0x0003e2000c101d0a */
[----:B------:R-:W-:Y:S01]  /*0b40*/  ISETP.NE.OR P2, PT, R122, RZ, P2 ;  /* 0x000000ff7a00720c */ /* 0x000fe20001745670 */
[----:B------:R-:W-:Y:S01]  /*0b50*/  @!P6 IMAD.MOV.U32 R17, RZ, RZ, -0x800000 ;  /* 0xff800000ff11e424 */ /* 0x000fe200078e00ff */
[----:B------:R-:W-:-:S02]  /*0b60*/  LEA.HI.X.SX32 R8, R6, R5, 0x1, P1 ;  /* 0x0000000506087211 */ /* 0x000fc400008f0eff */
[C---:B------:R-:W-:Y:S02]  /*0b70*/  LEA R10, P4, R3.reuse, UR4, 0x2 ;  /* 0x00000004030a7c11 */ /* 0x040fe4000f8810ff */
[-C--:B------:R-:W-:Y:S01]  /*0b80*/  ISETP.GE.AND P1, PT, R4, R127.reuse, PT ;  /* 0x0000007f0400720c */ /* 0x080fe20003f26270 */
[----:B------:R-:W-:Y:S01]  /*0b90*/  @!P3 IMAD.MOV.U32 R9, RZ, RZ, -0x800000 ;  /* 0xff800000ff09b424 */ /* 0x000fe200078e00ff */
[----:B------:R-:W-:Y:S01]  /*0ba0*/  LEA.HI.X R11, R3, UR5, R8, 0x2, P4 ;  /* 0x00000005030b7c11 */ /* 0x000fe2000a0f1408 */
[----:B------:R-:W-:Y:S01]  /*0bb0*/  @!P0 IMAD.MOV.U32 R3, RZ, RZ, -0x800000 ;  /* 0xff800000ff038424 */ /* 0x000fe200078e00ff */
[C---:B------:R-:W-:Y:S02]  /*0bc0*/  ISETP.NE.AND P4, PT, R122.reuse, RZ, PT ;  /* 0x000000ff7a00720c */ /* 0x040fe40003f85270 */
[----:B------:R-:W-:Y:S01]  /*0bd0*/  ISETP.NE.OR P1, PT, R122, RZ, P1 ;  /* 0x000000ff7a00720c */ /* 0x000fe20000f25670 */
[----:B------:R-:W-:Y:S01]  /*0be0*/  @!P2 IMAD.MOV.U32 R7, RZ, RZ, -0x800000 ;  /* 0xff800000ff07a424 */ /* 0x000fe200078e00ff */
[-C--:B------:R-:W-:Y:S01]  /*0bf0*/  ISETP.GE.OR P4, PT, R6, R127.reuse, P4 ;  /* 0x0000007f0600720c */ /* 0x080fe20002786670 */
[----:B------:R2:W-:Y:S01]  /*0c00*/  @!P0 STG.E desc[UR10][R10.64+0xc0], R3 ;  /* 0x0000c0030a008986 */ /* 0x0005e2000c10190a */
[----:B------:R-:W-:-:S03]  /*0c10*/  ISETP.GE.AND P0, PT, R0, R127, PT ;  /* 0x0000007f0000720c */ /* 0x000fc60003f06270 */
[----:B------:R2:W-:Y:S01]  /*0c20*/  @!P6 STG.E desc[UR10][R10.64+0x20], R17 ;  /* 0x000020110a00e986 */ /* 0x0005e2000c10190a */
[----:B------:R-:W-:-:S03]  /*0c30*/  ISETP.NE.OR P0, PT, R122, RZ, P0 ;  /* 0x000000ff7a00720c */ /* 0x000fc60000705670 */
[----:B------:R2:W-:Y:S01]  /*0c40*/  @!P3 STG.E desc[UR10][R10.64+0x60], R9 ;  /* 0x000060090a00b986 */ /* 0x0005e2000c10190a */
[----:B-1----:R-:W-:Y:S02]  /*0c50*/  @!P5 IMAD.MOV.U32 R15, RZ, RZ, -0x800000 ;  /* 0xff800000ff0fd424 */ /* 0x002fe400078e00ff */
[----:B------:R-:W-:Y:S01]  /*0c60*/  @!P1 IMAD.MOV.U32 R5, RZ, RZ, -0x800000 ;  /* 0xff800000ff059424 */ /* 0x000fe200078e00ff */
[----:B------:R2:W-:Y:S01]  /*0c70*/  @!P2 STG.E desc[UR10][R10.64+0x80], R7 ;  /* 0x000080070a00a986 */ /* 0x0005e2000c10190a */
[----:B------:R-:W-:-:S03]  /*0c80*/  @!P4 IMAD.MOV.U32 R13, RZ, RZ, -0x800000 ;  /* 0xff800000ff0dc424 */ /* 0x000fc600078e00ff */
[----:B------:R2:W-:Y:S04]  /*0c90*/  @!P5 STG.E desc[UR10][R10.64+0x40], R15 ;  /* 0x0000400f0a00d986 */ /* 0x0005e8000c10190a */
[----:B------:R2:W-:Y:S04]  /*0ca0*/  @!P1 STG.E desc[UR10][R10.64+0xa0], R5 ;  /* 0x0000a0050a009986 */ /* 0x0005e8000c10190a */
[----:B------:R2:W-:Y:S01]  /*0cb0*/  @!P4 STG.E desc[UR10][R10.64], R13 ;  /* 0x0000000d0a00c986 */ /* 0x0005e2000c10190a */
[----:B------:R-:W-:Y:S05]  /*0cc0*/  @P0 EXIT ;  /* 0x000000000000094d */ /* 0x000fea0003800000 */
[----:B--2---:R-:W-:-:S05]  /*0cd0*/  MOV R3, 0xff800000 ;  /* 0xff80000000037802 */ /* 0x004fca0000000f00 */
[----:B------:R-:W-:Y:S01]  /*0ce0*/  STG.E desc[UR10][R10.64+0xe0], R3 ;  /* 0x0000e0030a007986 */ /* 0x000fe2000c10190a */
[----:B------:R-:W-:Y:S05]  /*0cf0*/  EXIT ;  /* 0x000000000000794d */ /* 0x000fea0003800000 */
.L_x_5880:
        /* <DEDUP_REMOVED lines=24> */
.L_x_5881:
[----:B------:R-:W-:Y:S05]  /*0e80*/  @!P3 BRA `(.L_x_5882) ;  /* 0x000000040038b947 */ /* 0x000fea0003800000 */
[----:B------:R-:W2:Y:S01]  /*0e90*/  LDC R12, c[0x0][0x380] ;  /* 0x0000e000ff0c7b82 */ /* 0x000ea20000000800 */
[----:B------:R-:W-:Y:S01]  /*0ea0*/  LEA R11, R7, 0xffffff80, 0x7 ;  /* 0xffffff80070b7811 */ /* 0x000fe200078e38ff */
[----:B------:R-:W-:-:S03]  /*0eb0*/  ULDC.64 UR4, c[0x0][0x230] ;  /* 0x00008c0000047ab9 */ /* 0x000fc60000000a00 */
[----:B-1----:R-:W-:Y:S02]  /*0ec0*/  IABS R2, R11 ;  /* 0x0000000b00027213 */ /* 0x002fe40000000000 */
[----:B-----5:R-:W-:Y:S01]  /*0ed0*/  MOV R14, RZ ;  /* 0x000000ff000e7202 */ /* 0x020fe20000000f00 */
[----:B------:R-:W1:Y:S01]  /*0ee0*/  LDC.64 R116, c[0x0][0x248] ;  /* 0x00009200ff747b82 */ /* 0x000e620000000a00 */
[----:B--2---:R-:W-:-:S04]  /*0ef0*/  IABS R4, R12 ;  /* 0x0000000c00047213 */ /* 0x004fc80000000000 */
[----:B------:R-:W2:Y:S08]  /*0f00*/  I2F.RP R5, R4 ;  /* 0x0000000400057306 */ /* 0x000eb00000209400 */
[----:B--2---:R-:W2:Y:S02]  /*0f10*/  MUFU.RCP R8, R5 ;  /* 0x0000000500087308 */ /* 0x004ea40000001000 */
[----:B--2---:R-:W-:-:S06]  /*0f20*/  IADD3 R8, R8, 0xffffffe, RZ ;  /* 0x0ffffffe08087810 */ /* 0x004fcc0007ffe0ff */
[----:B------:R-:W2:Y:S02]  /*0f30*/  F2I.FTZ.U32.TRUNC.NTZ R9, R8 ;  /* 0x0000000800097305 */ /* 0x000ea4000021f000 */
[----:B--2---:R-:W-:Y:S01]  /*0f40*/  IMAD.MOV R3, RZ, RZ, -R9 ;  /* 0x000000ffff037224 */ /* 0x004fe200078e0a09 */
[----:B------:R-:W-:-:S03]  /*0f50*/  MOV R8, RZ ;  /* 0x000000ff00087202 */ /* 0x000fc60000000f00 */
[----:B------:R-:W-:-:S04]  /*0f60*/  IMAD R3, R3, R4, RZ ;  /* 0x0000000403037224 */ /* 0x000fc800078e02ff */
[----:B------:R-:W-:Y:S02]  /*0f70*/  IMAD.HI.U32 R3, R9, R3, R8 ;  /* 0x0000000309037227 */ /* 0x000fe400078e0008 */
[----:B------:R-:W2:Y:S04]  /*0f80*/  LDC R9, c[0x0][0x278] ;  /* 0x00009e00ff097b82 */ /* 0x000ea80000000800 */
        /* <DEDUP_REMOVED lines=15> */
[----:B--2---:R-:W-:-:S04]  /*1080*/  IABS R2, R9 ;  /* 0x0000000900027213 */ /* 0x004fc80000000000 */
[----:B------:R-:W2:Y:S08]  /*1090*/  I2F.RP R8, R2 ;  /* 0x0000000200087306 */ /* 0x000eb00000209400 */
[----:B--2---:R-:W2:Y:S02]  /*10a0*/  MUFU.RCP R15, R8 ;  /* 0x00000008000f7308 */ /* 0x004ea40000001000 */
[----:B--2---:R-:W-:Y:S01]  /*10b0*/  IADD3 R15, R15, 0xffffffe, RZ ;  /* 0x0ffffffe0f0f7810 */ /* 0x004fe20007ffe0ff */
[----:B------:R-:W-:-:S04]  /*10c0*/  IMAD.MOV R8, RZ, RZ, -R13 ;  /* 0x000000ffff087224 */ /* 0x000fc800078e0a0d */
[----:B------:R-:W-:Y:S01]  /*10d0*/  IMAD R11, R12, R8, R11 ;  /* 0x000000080c0b7224 */ /* 0x000fe200078e020b */
[----:B------:R-:W2:Y:S04]  /*10e0*/  F2I.FTZ.U32.TRUNC.NTZ R15, R15 ;  /* 0x0000000f000f7305 */ /* 0x000ea8000021f000 */
[----:B------:R-:W-:Y:S01]  /*10f0*/  SHF.R.S32.HI R21, RZ, 0x1f, R11 ;  /* 0x0000001fff157819 */ /* 0x000fe2000001140b */
[----:B--2---:R-:W-:-:S04]  /*1100*/  IMAD.MOV R3, RZ, RZ, -R15 ;  /* 0x000000ffff037224 */ /* 0x004fc800078e0a0f */
[----:B------:R-:W-:Y:S01]  /*1110*/  IMAD R5, R3, R2, RZ ;  /* 0x0000000203057224 */ /* 0x000fe200078e02ff */
[----:B------:R-:W-:-:S03]  /*1120*/  IABS R3, R0 ;  /* 0x0000000000037213 */ /* 0x000fc60000000000 */
        /* <DEDUP_REMOVED lines=12> */
[----:B------:R-:W2:Y:S05]  /*11f0*/  LDC.64 R2, c[0x0][0x238] ;  /* 0x00008e00ff027b82 */ /* 0x000eaa0000000a00 */
[----:B------:R-:W-:-:S06]  /*1200*/  @P2 IADD3 R28, R28, 0x1, RZ ;  /* 0x000000011c1c2810 */ /* 0x000fcc0007ffe0ff */
[----:B------:R-:W-:Y:S01]  /*1210*/  @!P0 IMAD.MOV R28, RZ, RZ, -R28 ;  /* 0x000000ffff1c8224 */ /* 0x000fe200078e0a1c */
[----:B------:R-:W-:Y:S02]  /*1220*/  @!P1 LOP3.LUT R28, RZ, R9, RZ, 0x33, !PT ;  /* 0x00000009ff1c9212 */ /* 0x000fe400078e33ff */
[----:B---3--:R-:W-:Y:S01]  /*1230*/  SHF.R.S32.HI R5, RZ, 0x1f, R4 ;  /* 0x0000001fff057819 */ /* 0x008fe20000011404 */
[----:B------:R-:W-:-:S04]  /*1240*/  IMAD.WIDE.U32 R12, R4, UR4, RZ ;  /* 0x00000004040c7c25 */ /* 0x000fc8000f8e00ff */
[C---:B------:R-:W-:Y:S02]  /*1250*/  IMAD R15, R5.reuse, UR4, RZ ;  /* 0x00000004050f7c24 */ /* 0x040fe4000f8e02ff */
[-C--:B--2---:R-:W-:Y:S02]  /*1260*/  IMAD R5, R5, R2.reuse, RZ ;  /* 0x0000000205057224 */ /* 0x084fe400078e02ff */
[C---:B------:R-:W-:Y:S01]  /*1270*/  IMAD R8, R4.reuse, UR5, R15 ;  /* 0x0000000504087c24 */ /* 0x040fe2000f8e020f */
[----:B------:R-:W-:Y:S01]  /*1280*/  ULDC.64 UR4, c[0x0][0x260] ;  /* 0x0000980000047ab9 */ /* 0x000fe20000000a00 */
[C---:B------:R-:W-:Y:S02]  /*1290*/  IMAD R3, R4.reuse, R3, R5 ;  /* 0x0000000304037224 */ /* 0x040fe400078e0205 */
[----:B------:R-:W-:Y:S01]  /*12a0*/  IMAD.WIDE.U32 R32, R4, R2, RZ ;  /* 0x0000000204207225 */ /* 0x000fe200078e00ff */
[----:B------:R-:W-:-:S03]  /*12b0*/  IADD3 R13, R13, R8, RZ ;  /* 0x000000080d0d7210 */ /* 0x000fc60007ffe0ff */
[-C--:B-1----:R-:W-:Y:S01]  /*12c0*/  IMAD R8, R21, R116.reuse, RZ ;  /* 0x0000007415087224 */ /* 0x082fe200078e02ff */
[----:B------:R-:W-:Y:S01]  /*12d0*/  IADD3 R4, R33, R3, RZ ;  /* 0x0000000321047210 */ /* 0x000fe20007ffe0ff */
[----:B------:R-:W-:Y:S01]  /*12e0*/  IMAD.WIDE.U32 R14, R11, R116, R12 ;  /* 0x000000740b0e7225 */ /* 0x000fe200078e000c */
[----:B------:R-:W-:-:S03]  /*12f0*/  SHF.R.S32.HI R13, RZ, 0x1f, R28 ;  /* 0x0000001fff0d7819 */ /* 0x000fc6000001141c */
[----:B------:R-:W-:Y:S02]  /*1300*/  IMAD R8, R11, R117, R8 ;  /* 0x000000750b087224 */ /* 0x000fe400078e0208 */
[----:B------:R-:W-:Y:S02]  /*1310*/  IMAD R9, R13, UR4, RZ ;  /* 0x000000040d097c24 */ /* 0x000fe4000f8e02ff */
[----:B------:R-:W-:Y:S02]  /*1320*/  IMAD.IADD R15, R15, 0x1, R8 ;  /* 0x000000010f0f7824 */ /* 0x000fe400078e0208 */
[C---:B------:R-:W-:Y:S02]  /*1330*/  IMAD R9, R28.reuse, UR5, R9 ;  /* 0x000000051c097c24 */ /* 0x040fe4000f8e0209 */
[----:B------:R-:W-:-:S05]  /*1340*/  IMAD.WIDE.U32 R16, R28, UR4, R14 ;  /* 0x000000041c107c25 */ /* 0x000fca000f8e000e */
[----:B------:R-:W-:Y:S01]  /*1350*/  IADD3 R12, R17, R9, RZ ;  /* 0x00000009110c7210 */ /* 0x000fe20007ffe0ff */
[----:B------:R-:W-:Y:S06]  /*1360*/  BRA `(.L_x_5883) ;  /* 0x0000000400287947 */ /* 0x000fec0003800000 */
.L_x_5882:
[----:B------:R-:W1:Y:S01]  /*1370*/  LDC R13, c[0x0][0x278] ;  /* 0x00009e00ff0d7b82 */ /* 0x000e620000000800 */
[----:B------:R-:W-:Y:S02]  /*1380*/  ISETP.NE.AND P4, PT, R12, -0x1, PT ;  /* 0xffffffff0c00780c */ /* 0x000fe40003f85270 */
[----:B------:R-:W-:-:S04]  /*1390*/  LEA R11, R7, 0xffffff80, 0x7 ;  /* 0xffffff80070b7811 */ /* 0x000fc800078e38ff */
[----:B------:R-:W-:-:S07]  /*13a0*/  SHF.R.S32.HI R21, RZ, 0x1f, R11 ;  /* 0x0000001fff157819 */ /* 0x000fce000001140b */
[----:B------:R-:W2:Y:S01]  /*13b0*/  @P4 LDC.64 R116, c[0x0][0x248] ;  /* 0x00009200ff744b82 */ /* 0x000ea20000000a00 */
[----:B------:R-:W-:Y:S02]  /*13c0*/  @P4 IADD3 R16, R15, R12, RZ ;  /* 0x0000000c0f104210 */ /* 0x000fe40007ffe0ff */
[----:B-1----:R-:W-:-:S04]  /*13d0*/  IABS R3, R13 ;  /* 0x0000000d00037213 */ /* 0x002fc80000000000 */
[----:B------:R-:W1:Y:S08]  /*13e0*/  I2F.RP R5, R3 ;  /* 0x0000000300057306 */ /* 0x000e700000209400 */
[----:B-1----:R-:W1:Y:S02]  /*13f0*/  MUFU.RCP R8, R5 ;  /* 0x0000000500087308 */ /* 0x002e640000001000 */
[----:B-1----:R-:W-:-:S02]  /*1400*/  VIADD R8, R8, 0xffffffe ;  /* 0x0ffffffe08087836 */ /* 0x002fc40000000000 */
[----:B--2---:R-:W-:-:S04]  /*1410*/  @P4 IMAD R5, R16, R117, RZ ;  /* 0x0000007510054224 */ /* 0x004fc800078e02ff */
[----:B------:R-:W1:Y:S01]  /*1420*/  F2I.FTZ.U32.TRUNC.NTZ R9, R8 ;  /* 0x0000000800097305 */ /* 0x000e62000021f000 */
[----:B------:R-:W-:-:S04]  /*1430*/  @P4 IMAD.WIDE.U32 R16, R16, R116, RZ ;  /* 0x0000007410104225 */ /* 0x000fc800078e00ff */
[----:B------:R-:W-:Y:S02]  /*1440*/  @P4 IMAD.IADD R5, R17, 0x1, R5 ;  /* 0x0000000111054824 */ /* 0x000fe400078e0205 */
[----:B-1----:R-:W-:Y:S01]  /*1450*/  IMAD.MOV R2, RZ, RZ, -R9 ;  /* 0x000000ffff027224 */ /* 0x002fe200078e0a09 */
[----:B------:R-:W-:-:S03]  /*1460*/  MOV R8, RZ ;  /* 0x000000ff00087202 */ /* 0x000fc60000000f00 */
[----:B------:R-:W-:Y:S01]  /*1470*/  IMAD R4, R2, R3, RZ ;  /* 0x0000000302047224 */ /* 0x000fe200078e02ff */
[----:B------:R-:W-:-:S03]  /*1480*/  IABS R2, R0 ;  /* 0x0000000000027213 */ /* 0x000fc60000000000 */
[----:B------:R-:W-:-:S04]  /*1490*/  IMAD.HI.U32 R9, R9, R4, R8 ;  /* 0x0000000409097227 */ /* 0x000fc800078e0008 */
[----:B------:R-:W-:-:S04]  /*14a0*/  IMAD.MOV.U32 R4, RZ, RZ, R2 ;  /* 0x000000ffff047224 */ /* 0x000fc800078e0002 */
[----:B------:R-:W-:Y:S02]  /*14b0*/  IMAD.HI.U32 R28, R9, R4, RZ ;  /* 0x00000004091c7227 */ /* 0x000fe400078e00ff */
[----:B------:R-:W1:Y:S03]  /*14c0*/  @P4 LDC.64 R8, c[0x0][0x250] ;  /* 0x00009400ff084b82 */ /* 0x000e660000000a00 */
[----:B------:R-:W-:-:S05]  /*14d0*/  IADD3 R2, -R28, RZ, RZ ;  /* 0x000000ff1c027210 */ /* 0x000fca0007ffe1ff */
[----:B------:R-:W-:Y:S01]  /*14e0*/  IMAD R2, R3, R2, R4 ;  /* 0x0000000203027224 */ /* 0x000fe200078e0204 */
[----:B------:R-:W-:-:S04]  /*14f0*/  LOP3.LUT R4, R0, R13, RZ, 0x3c, !PT ;  /* 0x0000000d00047212 */ /* 0x000fc800078e3cff */
[----:B------:R-:W-:Y:S02]  /*1500*/  ISETP.GT.U32.AND P0, PT, R3, R2, PT ;  /* 0x000000020300720c */ /* 0x000fe40003f04070 */
[----:B------:R-:W-:-:S11]  /*1510*/  ISETP.GE.AND P1, PT, R4, RZ, PT ;  /* 0x000000ff0400720c */ /* 0x000fd60003f26270 */
[----:B------:R-:W-:Y:S02]  /*1520*/  @!P0 IMAD.IADD R2, R2, 0x1, -R3 ;  /* 0x0000000102028824 */ /* 0x000fe400078e0a03 */
[----:B------:R-:W-:Y:S01]  /*1530*/  @!P0 VIADD R28, R28, 0x1 ;  /* 0x000000011c1c8836 */ /* 0x000fe20000000000 */
[----:B------:R-:W-:Y:S02]  /*1540*/  ISETP.NE.AND P0, PT, R13, RZ, PT ;  /* 0x000000ff0d00720c */ /* 0x000fe40003f05270 */
[----:B------:R-:W-:Y:S02]  /*1550*/  ISETP.GE.U32.AND P2, PT, R2, R3, PT ;  /* 0x000000030200720c */ /* 0x000fe40003f46070 */
[----:B------:R-:W2:Y:S11]  /*1560*/  LDC.64 R2, c[0x0][0x260] ;  /* 0x00009800ff027b82 */ /* 0x000eb60000000a00 */
[----:B------:R-:W-:-:S04]  /*1570*/  @P2 IADD3 R28, R28, 0x1, RZ ;  /* 0x000000011c1c2810 */ /* 0x000fc80007ffe0ff */
[----:B------:R-:W-:Y:S01]  /*1580*/  @!P1 IADD3 R28, -R28, RZ, RZ ;  /* 0x000000ff1c1c9210 */ /* 0x000fe20007ffe1ff */
[----:B-1----:R-:W-:Y:S06]  /*1590*/  @P4 BRA `(.L_x_5884) ;  /* 0x0000000000304947 */ /* 0x002fec0003800000 */
[----:B------:R-:W1:Y:S01]  /*15a0*/  LDC.64 R116, c[0x0][0x248] ;  /* 0x00009200ff747b82 */ /* 0x000e620000000a00 */
[----:B------:R-:W-:Y:S02]  /*15b0*/  SHF.R.S32.HI R17, RZ, 0x1f, R15 ;  /* 0x0000001fff117819 */ /* 0x000fe4000001140f */
[----:B-----5:R-:W-:-:S05]  /*15c0*/  SHF.R.S32.HI R19, RZ, 0x1f, R14 ;  /* 0x0000001fff137819 */ /* 0x020fca000001140e */
[----:B------:R-:W3:Y:S01]  /*15d0*/  LDC.64 R4, c[0x0][0x230] ;  /* 0x00008c00ff047b82 */ /* 0x000ee20000000a00 */
[-C--:B-1----:R-:W-:Y:S02]  /*15e0*/  IMAD R16, R17, R116.reuse, RZ ;  /* 0x0000007411107224 */ /* 0x082fe400078e02ff */
[----:B------:R-:W-:-:S04]  /*15f0*/  IMAD.WIDE.U32 R24, R15, R116, RZ ;  /* 0x000000740f187225 */ /* 0x000fc800078e00ff */
[----:B------:R-:W-:Y:S02]  /*1600*/  IMAD R17, R15, R117, R16 ;  /* 0x000000750f117224 */ /* 0x000fe400078e0210 */
[----:B---3--:R-:W-:-:S03]  /*1610*/  IMAD R16, R19, R4, RZ ;  /* 0x0000000413107224 */ /* 0x008fc600078e02ff */
[----:B------:R-:W-:Y:S01]  /*1620*/  IADD3 R25, R25, R17, RZ ;  /* 0x0000001119197210 */ /* 0x000fe20007ffe0ff */
[C---:B------:R-:W-:Y:S02]  /*1630*/  IMAD R5, R14.reuse, R5, R16 ;  /* 0x000000050e057224 */ /* 0x040fe400078e0210 */
[----:B------:R-:W-:-:S05]  /*1640*/  IMAD.WIDE.U32 R16, R14, R4, R24 ;  /* 0x000000040e107225 */ /* 0x000fca00078e0018 */
[----:B------:R-:W-:-:S07]  /*1650*/  IADD3 R5, R17, R5, RZ ;  /* 0x0000000511057210 */ /* 0x000fce0007ffe0ff */
.L_x_5884:
[----:B------:R-:W-:Y:S01]  /*1660*/  MOV R17, R5 ;  /* 0x0000000500117202 */ /* 0x000fe20000000f00 */
[----:B------:R-:W-:Y:S01]  /*1670*/  IMAD R4, R21, R116, RZ ;  /* 0x0000007415047224 */ /* 0x000fe200078e02ff */
[----:B------:R-:W-:Y:S01]  /*1680*/  @!P0 LOP3.LUT R28, RZ, R13, RZ, 0x33, !PT ;  /* 0x0000000dff1c8212 */ /* 0x000fe200078e33ff */
[----:B------:R-:W-:-:S03]  /*1690*/  IMAD.WIDE.U32 R16, R116, R11, R16 ;  /* 0x0000000b74107225 */ /* 0x000fc600078e0010 */
[----:B------:R-:W-:Y:S01]  /*16a0*/  SHF.R.S32.HI R13, RZ, 0x1f, R28 ;  /* 0x0000001fff0d7819 */ /* 0x000fe2000001141c */
[----:B------:R-:W-:Y:S01]  /*16b0*/  IMAD R5, R117, R11, R4 ;  /* 0x0000000b75057224 */ /* 0x000fe200078e0204 */
[----:B------:R-:W-:-:S04]  /*16c0*/  @P4 IADD3 R4, R15, R12, RZ ;  /* 0x0000000c0f044210 */ /* 0x000fc80007ffe0ff */
[----:B------:R-:W-:Y:S01]  /*16d0*/  IADD3 R17, R17, R5, RZ ;  /* 0x0000000511117210 */ /* 0x000fe20007ffe0ff */
[----:B--2---:R-:W-:Y:S02]  /*16e0*/  IMAD R5, R13, R2, RZ ;  /* 0x000000020d057224 */ /* 0x004fe400078e02ff */
[----:B------:R-:W-:-:S04]  /*16f0*/  @P4 IMAD.WIDE.U32 R32, R4, R8, RZ ;  /* 0x0000000804204225 */ /* 0x000fc800078e00ff */
[----:B------:R-:W-:-:S04]  /*1700*/  IMAD.WIDE.U32 R16, R28, R2, R16 ;  /* 0x000000021c107225 */ /* 0x000fc800078e0010 */
        /* <DEDUP_REMOVED lines=16> */
.L_x_5883:
[----:B------:R-:W-:Y:S01]  /*1810*/  ISETP.NE.AND P0, PT, R10, -0x1, PT ;  /* 0xffffffff0a00780c */ /* 0x000fe20003f05270 */
[----:B------:R-:W1:Y:S01]  /*1820*/  S2UR UR8, SR_CgaCtaId ;  /* 0x00000000000879c3 */ /* 0x000e620000008800 */
[----:B------:R-:W-:Y:S01]  /*1830*/  SHF.R.S32.HI R5, RZ, 0x1f, R122 ;  /* 0x0000001fff057819 */ /* 0x000fe2000001147a */
[----:B------:R-:W-:Y:S01]  /*1840*/  IMAD.IADD R175, R126, 0x1, -R127 ;  /* 0x000000017eaf7824 */ /* 0x000fe200078e0a7f */
[----:B------:R-:W-:Y:S01]  /*1850*/  ULDC.64 UR4, c[0x0][0x258] ;  /* 0x0000960000047ab9 */ /* 0x000fe20000000a00 */
[----:B------:R-:W-:Y:S01]  /*1860*/  ULDC.64 UR6, c[0x0][0x268] ;  /* 0x00009a0000067ab9 */ /* 0x000fe20000000a00 */
[----:B------:R-:W-:Y:S01]  /*1870*/  LEA.HI R19, R5, R122, RZ, 0x3 ;  /* 0x0000007a05137211 */ /* 0x000fe200078f18ff */
[----:B------:R-:W-:Y:S01]  /*1880*/  VIADD R181, R7, 0xffffffff ;  /* 0xffffffff07b57836 */ /* 0x000fe20000000000 */
[----:B------:R-:W-:Y:S02]  /*1890*/  BSSY B0, `(.L_x_5885) ;  /* 0x0000046000007945 */ /* 0x000fe40003800000 */
[----:B-----5:R-:W-:-:S02]  /*18a0*/  SHF.R.S32.HI R14, RZ, 0x3, R19 ;  /* 0x00000003ff0e7819 */ /* 0x020fc40000011413 */
[----:B------:R-:W-:Y:S01]  /*18b0*/  LOP3.LUT R19, R19, 0xfffffff8, RZ, 0xc0, !PT ;  /* 0xfffffff813137812 */ /* 0x000fe200078ec0ff */
[----:B------:R-:W2:Y:S01]  /*18c0*/  @P0 LDC.64 R8, c[0x0][0x240] ;  /* 0x00009000ff080b82 */ /* 0x000ea20000000a00 */
[----:B------:R-:W-:Y:S01]  /*18d0*/  @!P0 SHF.R.S32.HI R17, RZ, 0x1f, R185 ;  /* 0x0000001fff118819 */ /* 0x000fe200000114b9 */
[----:B------:R-:W-:Y:S01]  /*18e0*/  IMAD.SHL.U32 R18, R14, 0x40, RZ ;  /* 0x000000400e127824 */ /* 0x000fe200078e00ff */
[----:B------:R-:W-:Y:S01]  /*18f0*/  SHF.R.S32.HI R15, RZ, 0x1f, R14 ;  /* 0x0000001fff0f7819 */ /* 0x000fe2000001140e */
[----:B------:R-:W-:-:S03]  /*1900*/  IMAD.IADD R92, R122, 0x1, -R19 ;  /* 0x000000017a5c7824 */ /* 0x000fc600078e0a13 */
[----:B------:R-:W-:Y:S01]  /*1910*/  LOP3.LUT R18, R18, 0x1c0, RZ, 0xc0, !PT ;  /* 0x000001c012127812 */ /* 0x000fe200078ec0ff */
[----:B------:R-:W3:Y:S01]  /*1920*/  @!P0 LDC.64 R2, c[0x0][0x228] ;  /* 0x00008a00ff028b82 */ /* 0x000ee20000000a00 */
[----:B------:R-:W-:Y:S02]  /*1930*/  IMAD.SHL.U32 R183, R92, 0x8, RZ ;  /* 0x000000085cb77824 */ /* 0x000fe400078e00ff */
[----:B------:R-:W-:-:S03]  /*1940*/  IMAD.WIDE R22, R23, 0x40, R14 ;  /* 0x0000004017167825 */ /* 0x000fc600078e020e */
[----:B------:R-:W-:Y:S02]  /*1950*/  LOP3.LUT R182, R18, 0x38, R183, 0xf8, !PT ;  /* 0x0000003812b67812 */ /* 0x000fe400078ef8b7 */
[----:B------:R-:W-:Y:S01]  /*1960*/  IADD3 R32, P1, R183, R32, RZ ;  /* 0x00000020b7207210 */ /* 0x000fe20007f3e0ff */
[----:B--2---:R-:W-:-:S04]  /*1970*/  @P0 IMAD.WIDE.U32 R24, R10, R8, RZ ;  /* 0x000000080a180225 */ /* 0x004fc800078e00ff */
[----:B------:R-:W-:Y:S02]  /*1980*/  @P0 IMAD R9, R10, R9, R25 ;  /* 0x000000090a090224 */ /* 0x000fe400078e0219 */
[----:B------:R-:W-:Y:S02]  /*1990*/  VIADD R25, R14, 0x10 ;  /* 0x000000100e197836 */ /* 0x000fe40000000000 */
[-C--:B---3--:R-:W-:Y:S01]  /*19a0*/  @!P0 IMAD R8, R17, R2.reuse, RZ ;  /* 0x0000000211088224 */ /* 0x088fe200078e02ff */
[----:B------:R-:W-:Y:S01]  /*19b0*/  SHF.R.U32.HI R17, RZ, 0x3, R18 ;  /* 0x00000003ff117819 */ /* 0x000fe20000011612 */
[C---:B------:R-:W-:Y:S01]  /*19c0*/  @!P0 IMAD.WIDE.U32 R26, R185.reuse, R2, RZ ;  /* 0x00000002b91a8225 */ /* 0x040fe200078e00ff */
[----:B------:R-:W-:Y:S02]  /*19d0*/  SHF.R.S32.HI R2, RZ, 0x1f, R0 ;  /* 0x0000001fff027819 */ /* 0x000fe40000011400 */
[----:B------:R-:W-:Y:S01]  /*19e0*/  LOP3.LUT R182, R182, R17, RZ, 0x3c, !PT ;  /* 0x00000011b6b67212 */ /* 0x000fe200078e3cff */
[----:B------:R-:W-:Y:S01]  /*19f0*/  @!P0 IMAD R3, R185, R3, R8 ;  /* 0x00000003b9038224 */ /* 0x000fe200078e0208 */
[----:B------:R-:W-:-:S02]  /*1a00*/  @!P0 MOV R24, R26 ;  /* 0x0000001a00188202 */ /* 0x000fc40000000f00 */
[----:B------:R-:W-:Y:S01]  /*1a10*/  SHF.R.S32.HI R17, RZ, 0x1f, R183 ;  /* 0x0000001fff117819 */ /* 0x000fe200000114b7 */
[----:B------:R-:W-:Y:S01]  /*1a20*/  @!P0 IMAD.IADD R9, R27, 0x1, R3 ;  /* 0x000000011b098824 */ /* 0x000fe200078e0203 */
[----:B------:R-:W-:Y:S01]  /*1a30*/  IADD3 R30, P0, R183, R24, RZ ;  /* 0x00000018b71e7210 */ /* 0x000fe20007f1e0ff */
[----:B------:R-:W-:Y:S01]  /*1a40*/  IMAD R3, R2, UR4, RZ ;  /* 0x0000000402037c24 */ /* 0x000fe2000f8e02ff */
[----:B------:R-:W-:Y:S01]  /*1a50*/  LEA.HI R2, R5, R122, RZ, 0x6 ;  /* 0x0000007a05027211 */ /* 0x000fe200078f30ff */
[----:B------:R-:W-:Y:S01]  /*1a60*/  IMAD R27, R13, UR6, RZ ;  /* 0x000000060d1b7c24 */ /* 0x000fe2000f8e02ff */
[----:B------:R-:W-:Y:S01]  /*1a70*/  IADD3 R8, P2, R183, R16, RZ ;  /* 0x00000010b7087210 */ /* 0x000fe20007f5e0ff */
[C---:B------:R-:W-:Y:S01]  /*1a80*/  IMAD.X R31, R17.reuse, 0x1, R9, P0 ;  /* 0x00000001111f7824 */ /* 0x040fe200000e0609 */
[-C--:B------:R-:W-:Y:S01]  /*1a90*/  ISETP.GE.AND P0, PT, R14, R175.reuse, PT ;  /* 0x000000af0e00720c */ /* 0x080fe20003f06270 */
[----:B------:R-:W-:Y:S01]  /*1aa0*/  IMAD.SHL.U32 R19, R2, 0x8, RZ ;  /* 0x0000000802137824 */ /* 0x000fe200078e00ff */
[----:B------:R-:W-:Y:S01]  /*1ab0*/  IADD3.X R9, R17, R12, RZ, P2, !PT ;  /* 0x0000000c11097210 */ /* 0x000fe200017fe4ff */
[----:B------:R-:W-:Y:S01]  /*1ac0*/  IMAD.WIDE.U32 R30, R0, UR4, R30 ;  /* 0x00000004001e7c25 */ /* 0x000fe2000f8e001e */
[----:B------:R-:W-:Y:S01]  /*1ad0*/  UMOV UR4, 0x400 ;  /* 0x0000040000047882 */ /* 0x000fe20000000000 */
[-C--:B------:R-:W-:Y:S01]  /*1ae0*/  ISETP.GE.AND P4, PT, R25, R175.reuse, PT ;  /* 0x000000af1900720c */ /* 0x080fe20003f86270 */
[----:B-1----:R-:W-:Y:S01]  /*1af0*/  ULEA UR4, UR8, UR4, 0x18 ;  /* 0x0000000408047291 */ /* 0x002fe2000f8ec03f */
[----:B------:R-:W-:Y:S01]  /*1b00*/  IMAD.X R33, R17, 0x1, R4, P1 ;  /* 0x0000000111217824 */ /* 0x000fe200008e0604 */
[----:B------:R-:W-:Y:S01]  /*1b10*/  LOP3.LUT R182, R182, 0xfffffe00, R19, 0xf8, !PT ;  /* 0xfffffe00b6b67812 */ /* 0x000fe200078ef813 */
[C---:B------:R-:W-:Y:S01]  /*1b20*/  VIADD R17, R14.reuse, 0x30 ;  /* 0x000000300e117836 */ /* 0x040fe20000000000 */
[----:B------:R-:W-:Y:S01]  /*1b30*/  IADD3 R19, R14, 0x20, RZ ;  /* 0x000000200e137810 */ /* 0x000fe20007ffe0ff */
[----:B------:R-:W-:Y:S01]  /*1b40*/  IMAD.SHL.U32 R2, R181, 0x80, RZ ;  /* 0x00000080b5027824 */ /* 0x000fe200078e00ff */
[----:B------:R-:W-:Y:S01]  /*1b50*/  LEA R182, R182, UR4, 0x1 ;  /* 0x00000004b6b67c11 */ /* 0x000fe2000f8e08ff */
[----:B------:R-:W-:Y:S01]  /*1b60*/  IMAD R3, R0, UR5, R3 ;  /* 0x0000000500037c24 */ /* 0x000fe2000f8e0203 */
[-C--:B------:R-:W-:Y:S01]  /*1b70*/  ISETP.GE.AND P2, PT, R19, R175.reuse, PT ;  /* 0x000000af1300720c */ /* 0x080fe20003f46270 */
[C---:B------:R-:W-:Y:S01]  /*1b80*/  IMAD R27, R28.reuse, UR7, R27 ;  /* 0x000000071c1b7c24 */ /* 0x040fe2000f8e021b */
[----:B------:R-:W-:Y:S01]  /*1b90*/  ISETP.GE.AND P1, PT, R17, R175, PT ;  /* 0x000000af1100720c */ /* 0x000fe20003f26270 */
[----:B------:R-:W-:Y:S01]  /*1ba0*/  IMAD.WIDE.U32 R28, R28, UR6, R32 ;  /* 0x000000061c1c7c25 */ /* 0x000fe2000f8e0020 */
[----:B------:R-:W-:-:S03]  /*1bb0*/  IADD3 R4, -R2, R131, RZ ;  /* 0x0000008302047210 */ /* 0x000fc60007ffe1ff */
        /* <DEDUP_REMOVED lines=19> */
.L_x_5886:
[----:B------:R-:W-:Y:S05]  /*1cf0*/  BSYNC B0 ;  /* 0x0000000000007941 */ /* 0x000fea0003800000 */
.L_x_5885:
        /* <DEDUP_REMOVED lines=22> */
.L_x_5888:
[----:B------:R-:W-:Y:S05]  /*1e60*/  BSYNC B0 ;  /* 0x0000000000007941 */ /* 0x000fea0003800000 */
.L_x_5887:
        /* <DEDUP_REMOVED lines=22> */
.L_x_5890:
[----:B------:R-:W-:Y:S05]  /*1fd0*/  BSYNC B0 ;  /* 0x0000000000007941 */ /* 0x000fea0003800000 */
.L_x_5889:
        /* <DEDUP_REMOVED lines=21> */
.L_x_5892:
[----:B------:R-:W-:Y:S05]  /*2130*/  BSYNC B0 ;  /* 0x0000000000007941 */ /* 0x000fea0003800000 */
.L_x_5891:
[----:B------:R-:W1:Y:S01]  /*2140*/  LDC.64 R118, c[0x0][0x250] ;  /* 0x00009400ff767b82 */ /* 0x000e620000000a00 */
[C---:B------:R-:W-:Y:S01]  /*2150*/  ISETP.GE.AND P2, PT, R14.reuse, R4, PT ;  /* 0x000000040e00720c */ /* 0x040fe20003f46270 */
[----:B------:R-:W-:Y:S01]  /*2160*/  IMAD R125, R15, R116, RZ ;  /* 0x000000740f7d7224 */ /* 0x000fe200078e02ff */
[C---:B------:R-:W-:Y:S01]  /*2170*/  IADD3 R120, P0, R14.reuse, R11, RZ ;  /* 0x0000000b0e787210 */ /* 0x040fe20007f1e0ff */
[C---:B------:R-:W-:Y:S01]  /*2180*/  VIADD R3, R14.reuse, 0x40 ;  /* 0x000000400e037836 */ /* 0x040fe20000000000 */
[----:B------:R-:W-:Y:S01]  /*2190*/  BSSY B0, `(.L_x_5893) ;  /* 0x0000019000007945 */ /* 0x000fe20003800000 */
[C---:B------:R-:W-:Y:S01]  /*21a0*/  VIADD R13, R14.reuse, 0x50 ;  /* 0x000000500e0d7836 */ /* 0x040fe20000000000 */
[----:B------:R-:W-:Y:S01]  /*21b0*/  ISETP.GE.AND P1, PT, R25, R4, PT ;  /* 0x000000041900720c */ /* 0x000fe20003f26270 */
[C---:B------:R-:W-:Y:S01]  /*21c0*/  IMAD.WIDE.U32 R8, R14.reuse, R116, R8 ;  /* 0x000000740e087225 */ /* 0x040fe200078e0008 */
[-C--:B------:R-:W-:Y:S02]  /*21d0*/  ISETP.GE.AND P6, PT, R17, R4.reuse, PT ;  /* 0x000000041100720c */ /* 0x080fe40003fc6270 */
[-C--:B------:R-:W-:Y:S01]  /*21e0*/  ISETP.GE.AND P5, PT, R3, R4.reuse, PT ;  /* 0x000000040300720c */ /* 0x080fe20003fa6270 */
[C---:B------:R-:W-:Y:S01]  /*21f0*/  IMAD R125, R14.reuse, R117, R125 ;  /* 0x000000750e7d7224 */ /* 0x040fe200078e027d */
[-C--:B------:R-:W-:Y:S01]  /*2200*/  ISETP.GE.AND P4, PT, R13, R4.reuse, PT ;  /* 0x000000040d00720c */ /* 0x080fe20003f86270 */
[----:B------:R-:W-:Y:S01]  /*2210*/  IMAD.X R21, R15, 0x1, R21, P0 ;  /* 0x000000010f157824 */ /* 0x000fe200000e0615 */
[----:B------:R-:W-:Y:S01]  /*2220*/  ISETP.GE.AND P0, PT, R19, R4, PT ;  /* 0x000000041300720c */ /* 0x000fe20003f06270 */
[----:B------:R-:W-:Y:S01]  /*2230*/  IMAD.IADD R125, R9, 0x1, R125 ;  /* 0x00000001097d7824 */ /* 0x000fe200078e027d */
[----:B------:R-:W-:-:S02]  /*2240*/  IADD3 R11, R14, 0x60, RZ ;  /* 0x000000600e0b7810 */ /* 0x000fc40007ffe0ff */
[----:B------:R-:W-:Y:S01]  /*2250*/  MOV R124, R8 ;  /* 0x00000008007c7202 */ /* 0x000fe20000000f00 */
[----:B------:R-:W-:Y:S08]  /*2260*/  @P2 BRA `(.L_x_5894) ;  /* 0x00000000002c2947 */ /* 0x000ff00003800000 */
        /* <DEDUP_REMOVED lines=11> */
.L_x_5894:
[----:B------:R-:W-:Y:S05]  /*2320*/  BSYNC B0 ;  /* 0x0000000000007941 */ /* 0x000fea0003800000 */
.L_x_5893:
[----:B------:R-:W-:Y:S01]  /*2330*/  BSSY B0, `(.L_x_5895) ;  /* 0x0000013000007945 */ /* 0x000fe20003800000 */
[----:B------:R-:W-:Y:S01]  /*2340*/  ISETP.GE.AND P2, PT, R11, R4, PT ;  /* 0x000000040b00720c */ /* 0x000fe20003f46270 */
[----:B-1----:R-:W-:Y:S01]  /*2350*/  VIADD R9, R14, 0x70 ;  /* 0x000000700e097836 */ /* 0x002fe20000000000 */
[C---:B------:R-:W-:Y:S01]  /*2360*/  SHF.L.U64.HI R177, R116.reuse, 0x4, R117 ;  /* 0x0000000474b17819 */ /* 0x040fe20000010275 */
[----:B------:R-:W-:Y:S01]  /*2370*/  IMAD.SHL.U32 R178, R116, 0x10, RZ ;  /* 0x0000001074b27824 */ /* 0x000fe200078e00ff */
[----:B------:R-:W-:Y:S05]  /*2380*/  @P1 BRA `(.L_x_5896) ;  /* 0x0000000000341947 */ /* 0x000fea0003800000 */
[----:B------:R-:W-:Y:S02]  /*2390*/  ULDC UR5, c[0x0][0x2d0] ;  /* 0x0000b40000057ab9 */ /* 0x000fe40000000800 */
[----:B------:R-:W-:-:S13]  /*23a0*/  ISETP.GE.AND P1, PT, R183, UR5, PT ;  /* 0x00000005b7007c0c */ /* 0x000fda000bf26270 */
[----:B------:R1:W-:Y:S01]  /*23b0*/  @P1 STS.128 [R182+0x2800], RZ ;  /* 0x002800ffb6001388 */ /* 0x0003e20000000c00 */
[----:B------:R-:W-:Y:S05]  /*23c0*/  @P1 BRA `(.L_x_5896) ;  /* 0x0000000000241947 */ /* 0x000fea0003800000 */
[----:B------:R-:W-:Y:S01]  /*23d0*/  IADD3 R23, P1, R178, R124, RZ ;  /* 0x0000007cb2177210 */ /* 0x000fe20007f3e0ff */
        /* <DEDUP_REMOVED lines=8> */
.L_x_5896:
[----:B------:R-:W-:Y:S05]  /*2460*/  BSYNC B0 ;  /* 0x0000000000007941 */ /* 0x000fea0003800000 */
.L_x_5895:
[----:B------:R-:W-:Y:S01]  /*2470*/  BSSY B0, `(.L_x_5897) ;  /* 0x0000012000007945 */ /* 0x000fe20003800000 */
[----:B------:R-:W-:Y:S01]  /*2480*/  ISETP.GE.AND P1, PT, R9, R4, PT ;  /* 0x000000040900720c */ /* 0x000fe20003f26270 */
[----:B------:R-:W-:Y:S01]  /*2490*/  IMAD.IADD R27, R29, 0x1, R27 ;  /* 0x000000011d1b7824 */ /* 0x000fe200078e021b */
[----:B------:R-:W-:Y:S01]  /*24a0*/  LEA.HI R8, R5, R122, RZ, 0x4 ;  /* 0x0000007a05087211 */ /* 0x000fe200078f20ff */
        /* <DEDUP_REMOVED lines=14> */
.L_x_5898:
[----:B------:R-:W-:Y:S05]  /*2590*/  BSYNC B0 ;  /* 0x0000000000007941 */ /* 0x000fea0003800000 */
.L_x_5897:
[----:B------:R-:W-:Y:S04]  /*25a0*/  BSSY B0, `(.L_x_5899) ;  /* 0x0000010000007945 */ /* 0x000fe80003800000 */
[----:B------:R-:W-:Y:S05]  /*25b0*/  @P6 BRA `(.L_x_5900) ;  /* 0x0000000000386947 */ /* 0x000fea0003800000 */
[----:B------:R-:W-:Y:S02]  /*25c0*/  ULDC UR5, c[0x0][0x2d0] ;  /* 0x0000b40000057ab9 */ /* 0x000fe40000000800 */
[----:B------:R-:W-:-:S13]  /*25d0*/  ISETP.GE.AND P0, PT, R183, UR5, PT ;  /* 0x00000005b7007c0c */ /* 0x000fda000bf06270 */
[----:B------:R1:W-:Y:S01]  /*25e0*/  @P0 STS.128 [R182+0x3800], RZ ;  /* 0x003800ffb6000388 */ /* 0x0003e20000000c00 */
[----:B------:R-:W-:Y:S05]  /*25f0*/  @P0 BRA `(.L_x_5900) ;  /* 0x0000000000280947 */ /* 0x000fea0003800000 */
[----:B------:R-:W-:Y:S01]  /*2600*/  IMAD R0, R117, 0x30, RZ ;  /* 0x0000003075007824 */ /* 0x000fe200078e02ff */
[----:B------:R-:W-:Y:S01]  /*2610*/  ULDC.64 UR6, c[0x0][0x218] ;  /* 0x0000860000067ab9 */ /* 0x000fe20000000a00 */
        /* <DEDUP_REMOVED lines=8> */
.L_x_5900:
[----:B------:R-:W-:Y:S05]  /*26a0*/  BSYNC B0 ;  /* 0x0000000000007941 */ /* 0x000fea0003800000 */
.L_x_5899:
        /* <DEDUP_REMOVED lines=15> */
.L_x_5902:
[----:B------:R-:W-:Y:S05]  /*27a0*/  BSYNC B0 ;  /* 0x0000000000007941 */ /* 0x000fea0003800000 */
.L_x_5901:
        /* <DEDUP_REMOVED lines=16> */
.L_x_5904:
[----:B------:R-:W-:Y:S05]  /*28b0*/  BSYNC B0 ;  /* 0x0000000000007941 */ /* 0x000fea0003800000 */
.L_x_5903:
        /* <DEDUP_REMOVED lines=16> */
.L_x_5906:
[----:B------:R-:W-:Y:S05]  /*29c0*/  BSYNC B0 ;  /* 0x0000000000007941 */ /* 0x000fea0003800000 */
.L_x_5905:
        /* <DEDUP_REMOVED lines=16> */
.L_x_5908:
[----:B------:R-:W-:Y:S05]  /*2ad0*/  BSYNC B0 ;  /* 0x0000000000007941 */ /* 0x000fea0003800000 */
.L_x_5907:
[----:B------:R-:W0:Y:S01]  /*2ae0*/  LDGDEPBAR ;  /* 0x00000000000079af */ /* 0x000e220000000000 */
[----:B------:R-:W-:Y:S01]  /*2af0*/  ISETP.GE.AND P2, PT, R14, R4, PT ;  /* 0x000000040e00720c */ /* 0x000fe20003f46270 */
[----:B------:R-:W-:Y:S01]  /*2b00*/  IMAD R123, R21, R118, RZ ;  /* 0x00000076157b7224 */ /* 0x000fe200078e02ff */
[----:B------:R-:W-:Y:S01]  /*2b10*/  LOP3.LUT R21, R8, 0xfffffff0, RZ, 0xc0, !PT ;  /* 0xfffffff008157812 */ /* 0x000fe200078ec0ff */
[----:B------:R-:W-:Y:S01]  /*2b20*/  IMAD.MOV.U32 R26, RZ, RZ, R28 ;  /* 0x000000ffff1a7224 */ /* 0x000fe200078e001c */
[-C--:B------:R-:W-:Y:S01]  /*2b30*/  ISETP.GE.AND P1, PT, R19, R4.reuse, PT ;  /* 0x000000041300720c */ /* 0x080fe20003f26270 */
[----:B------:R-:W-:Y:S01]  /*2b40*/  IMAD R123, R120, R119, R123 ;  /* 0x00000077787b7224 */ /* 0x000fe200078e027b */
[----:B------:R-:W-:Y:S01]  /*2b50*/  ULDC.64 UR6, c[0x0][0x220] ;  /* 0x0000880000067ab9 */ /* 0x000fe20000000a00 */
[----:B------:R-:W-:Y:S01]  /*2b60*/  IMAD.IADD R0, R122, 0x1, -R21 ;  /* 0x000000017a007824 */ /* 0x000fe200078e0a15 */
[----:B------:R-:W-:Y:S01]  /*2b70*/  ISETP.GE.AND P5, PT, R3, R4, PT ;  /* 0x000000040300720c */ /* 0x000fe20003fa6270 */
[----:B------:R-:W-:Y:S01]  /*2b80*/  IMAD.WIDE.U32 R120, R120, R118, R26 ;  /* 0x0000007678787225 */ /* 0x000fe200078e001a */
[----:B------:R-:W-:Y:S01]  /*2b90*/  BSSY B0, `(.L_x_5909) ;  /* 0x0000017000007945 */ /* 0x000fe20003800000 */
[----:B------:R-:W-:-:S02]  /*2ba0*/  ISETP.GE.AND P0, PT, R25, R4, PT ;  /* 0x000000041900720c */ /* 0x000fc40003f06270 */
[----:B------:R-:W-:Y:S01]  /*2bb0*/  SHF.R.S32.HI R19, RZ, 0x1f, R0 ;  /* 0x0000001fff137819 */ /* 0x000fe20000011400 */
[----:B------:R-:W-:Y:S01]  /*2bc0*/  IMAD.IADD R123, R121, 0x1, R123 ;  /* 0x00000001797b7824 */ /* 0x000fe200078e027b */
[C---:B------:R-:W-:Y:S02]  /*2bd0*/  LEA R194, P4, R120.reuse, UR6, 0x1 ;  /* 0x0000000678c27c11 */ /* 0x040fe4000f8808ff */
[----:B------:R-:W-:Y:S02]  /*2be0*/  LEA.HI R3, R19, R0, RZ, 0x3 ;  /* 0x0000000013037211 */ /* 0x000fe400078f18ff */
[----:B------:R-:W-:Y:S02]  /*2bf0*/  LEA.HI.X R195, R120, UR7, R123, 0x1, P4 ;  /* 0x0000000778c37c11 */ /* 0x000fe4000a0f0c7b */
[----:B------:R-:W-:Y:S01]  /*2c00*/  ISETP.GE.AND P4, PT, R13, R4, PT ;  /* 0x000000040d00720c */ /* 0x000fe20003f86270 */
[----:B------:R-:W-:-:S04]  /*2c10*/  DEPBAR.LE SB0, 0x0 ;  /* 0x000080000000791a */ /* 0x000fc80000000000 */
[----:B------:R-:W-:Y:S01]  /*2c20*/  BAR.SYNC.DEFER_BLOCKING 0x0 ;  /* 0x0000000000007b1d */ /* 0x000fe20000010000 */
[----:B------:R-:W-:Y:S02]  /*2c30*/  ISETP.GE.AND P6, PT, R17, R4, PT ;  /* 0x000000041100720c */ /* 0x000fe40003fc6270 */
[----:B------:R-:W-:Y:S02]  /*2c40*/  SHF.R.S32.HI R8, RZ, 0x4, R8 ;  /* 0x00000004ff087819 */ /* 0x000fe40000011408 */
[----:B------:R-:W-:Y:S01]  /*2c50*/  LOP3.LUT R13, R3, 0xfffffff8, RZ, 0xc0, !PT ;  /* 0xfffffff8030d7812 */ /* 0x000fe200078ec0ff */
[----:B------:R1:W-:Y:S01]  /*2c60*/  @P2 STS.128 [R182+0x6000], RZ ;  /* 0x006000ffb6002388 */ /* 0x0003e20000000c00 */
[----:B------:R-:W-:Y:S07]  /*2c70*/  @P2 BRA `(.L_x_5910) ;  /* 0x0000000000202947 */ /* 0x000fee0003800000 */
        /* <DEDUP_REMOVED lines=8> */
.L_x_5910:
[----:B------:R-:W-:Y:S05]  /*2d00*/  BSYNC B0 ;  /* 0x0000000000007941 */ /* 0x000fea0003800000 */
.L_x_5909:
[----:B------:R1:W-:Y:S01]  /*2d10*/  @P0 STS.128 [R182+0x6800], RZ ;  /* 0x006800ffb6000388 */ /* 0x0003e20000000c00 */
[----:B------:R-:W-:Y:S01]  /*2d20*/  ISETP.GE.AND P2, PT, R11, R4, PT ;  /* 0x000000040b00720c */ /* 0x000fe20003f46270 */
[----:B------:R-:W-:Y:S01]  /*2d30*/  IMAD.SHL.U32 R10, R92, 0x40, RZ ;  /* 0x000000405c0a7824 */ /* 0x000fe200078e00ff */
[----:B------:R-:W-:Y:S01]  /*2d40*/  LEA.HI R11, R8, R8, RZ, 0x1 ;  /* 0x00000008080b7211 */ /* 0x000fe200078f08ff */
[----:B------:R-:W-:Y:S01]  /*2d50*/  BSSY B0, `(.L_x_5911) ;  /* 0x0000012000007945 */ /* 0x000fe20003800000 */
[----:B------:R-:W-:Y:S01]  /*2d60*/  IMAD.IADD R0, R0, 0x1, -R13 ;  /* 0x0000000100007824 */ /* 0x000fe200078e0a0d */
[C---:B------:R-:W-:Y:S01]  /*2d70*/  SHF.L.U64.HI R179, R118.reuse, 0x4, R119 ;  /* 0x0000000476b37819 */ /* 0x040fe20000010277 */
[----:B------:R-:W-:Y:S01]  /*2d80*/  IMAD.SHL.U32 R180, R118, 0x10, RZ ;  /* 0x0000001076b47824 */ /* 0x000fe200078e00ff */
        /* <DEDUP_REMOVED lines=14> */
.L_x_5912:
[----:B------:R-:W-:Y:S05]  /*2e70*/  BSYNC B0 ;  /* 0x0000000000007941 */ /* 0x000fea0003800000 */
.L_x_5911:
[----:B------:R1:W-:Y:S01]  /*2e80*/  @P1 STS.128 [R182+0x7000], RZ ;  /* 0x007000ffb6001388 */ /* 0x0003e20000000c00 */
[----:B------:R-:W-:Y:S01]  /*2e90*/  ISETP.GE.AND P0, PT, R9, R4, PT ;  /* 0x000000040900720c */ /* 0x000fe20003f06270 */
[----:B------:R-:W-:Y:S01]  /*2ea0*/  IMAD.IADD R11, R8, 0x1, -R11 ;  /* 0x00000001080b7824 */ /* 0x000fe200078e0a0b */
[----:B------:R-:W-:Y:S01]  /*2eb0*/  LEA.HI R130, R5, R122, RZ, 0x5 ;  /* 0x0000007a05827211 */ /* 0x000fe200078f28ff */
[----:B------:R-:W-:Y:S01]  /*2ec0*/  IMAD.SHL.U32 R4, R0, 0x40, RZ ;  /* 0x0000004000047824 */ /* 0x000fe200078e00ff */
[----:B------:R-:W-:Y:S01]  /*2ed0*/  LOP3.LUT R14, R13, 0x8, R14, 0xf8, !PT ;  /* 0x000000080d0e7812 */ /* 0x000fe200078ef80e */
[----:B------:R-:W-:Y:S01]  /*2ee0*/  IMAD.SHL.U32 R5, R11, 0x8, RZ ;  /* 0x000000080b057824 */ /* 0x000fe200078e00ff */
[----:B------:R-:W-:Y:S01]  /*2ef0*/  SHF.R.U32.HI R13, RZ, 0x3, R13 ;  /* 0x00000003ff0d7819 */ /* 0x000fe2000001160d */
[----:B------:R-:W-:Y:S01]  /*2f00*/  IMAD.SHL.U32 R129, R3, 0x40, RZ ;  /* 0x0000004003817824 */ /* 0x000fe200078e00ff */
[----:B------:R-:W-:Y:S01]  /*2f10*/  LOP3.LUT R4, R4, 0x1c0, RZ, 0xc0, !PT ;  /* 0x000001c004047812 */ /* 0x000fe200078ec0ff */
[----:B------:R-:W-:Y:S01]  /*2f20*/  BSSY B0, `(.L_x_5913) ;  /* 0x0000014000007945 */ /* 0x000fe20003800000 */
[----:B------:R-:W-:-:S02]  /*2f30*/  LOP3.LUT R14, R14, R13, RZ, 0x3c, !PT ;  /* 0x0000000d0e0e7212 */ /* 0x000fc400078e3cff */
[----:B------:R-:W-:Y:S02]  /*2f40*/  LOP3.LUT R5, R4, 0x8, R5, 0xf8, !PT ;  /* 0x0000000804057812 */ /* 0x000fe400078ef805 */
[----:B------:R-:W-:Y:S01]  /*2f50*/  SHF.R.S32.HI R128, RZ, 0x5, R130 ;  /* 0x00000005ff807819 */ /* 0x000fe20000011482 */
[----:B------:R-:W-:Y:S01]  /*2f60*/  IMAD R173, R11, 0x200, R14 ;  /* 0x000002000bad7824 */ /* 0x000fe200078e020e */
[----:B------:R-:W-:Y:S02]  /*2f70*/  SHF.R.U32.HI R4, RZ, 0x3, R4 ;  /* 0x00000003ff047819 */ /* 0x000fe40000011604 */
[----:B------:R-:W-:Y:S02]  /*2f80*/  LOP3.LUT R129, R129, 0xfffffe00, RZ, 0xc0, !PT ;  /* 0xfffffe0081817812 */ /* 0x000fe400078ec0ff */
[----:B------:R-:W-:-:S03]  /*2f90*/  LOP3.LUT R4, R5, R4, RZ, 0x3c, !PT ;  /* 0x0000000405047212 */ /* 0x000fc600078e3cff */
[----:B------:R-:W-:Y:S01]  /*2fa0*/  IMAD R5, R128, 0x400, R129 ;  /* 0x0000040080057824 */ /* 0x000fe200078e0281 */
        /* <DEDUP_REMOVED lines=11> */
.L_x_5914:
[----:B------:R-:W-:Y:S05]  /*3060*/  BSYNC B0 ;  /* 0x0000000000007941 */ /* 0x000fea0003800000 */
.L_x_5913:
[----:B------:R1:W-:Y:S01]  /*3070*/  @P6 STS.128 [R182+0x7800], RZ ;  /* 0x007800ffb6006388 */ /* 0x0003e20000000c00 */
[----:B------:R-:W-:Y:S04]  /*3080*/  BSSY B0, `(.L_x_5915) ;  /* 0x000000d000007945 */ /* 0x000fe80003800000 */
[----:B------:R-:W-:Y:S05]  /*3090*/  @P6 BRA `(.L_x_5916) ;  /* 0x00000000002c6947 */ /* 0x000fea0003800000 */
[----:B------:R-:W-:Y:S02]  /*30a0*/  ULDC UR5, c[0x0][0x2d0] ;  /* 0x0000b40000057ab9 */ /* 0x000fe40000000800 */
[----:B------:R-:W-:-:S13]  /*30b0*/  ISETP.GE.AND P1, PT, R183, UR5, PT ;  /* 0x00000005b7007c0c */ /* 0x000fda000bf26270 */
[----:B------:R1:W-:Y:S01]  /*30c0*/  @P1 STS.128 [R182+0x7800], RZ ;  /* 0x007800ffb6001388 */ /* 0x0003e20000000c00 */
[----:B------:R-:W-:Y:S05]  /*30d0*/  @P1 BRA `(.L_x_5916) ;  /* 0x00000000001c1947 */ /* 0x000fea0003800000 */
[----:B------:R-:W-:Y:S02]  /*30e0*/  IMAD R3, R119, 0x60, RZ ;  /* 0x0000006077037824 */ /* 0x000fe400078e02ff */
[----:B-1----:R-:W-:-:S05]  /*30f0*/  IMAD.WIDE.U32 R8, R118, 0x60, R194 ;  /* 0x0000006076087825 */ /* 0x002fca00078e00c2 */
[----:B------:R-:W-:-:S05]  /*3100*/  IADD3 R9, R9, R3, RZ ;  /* 0x0000000309097210 */ /* 0x000fca0007ffe0ff */
[----:B------:R-:W-:Y:S01]  /*3110*/  @!PT LDS RZ, [RZ] ;  /* 0x00000000fffff984 */ /* 0x000fe20000000800 */
[----:B------:R-:W-:Y:S01]  /*3120*/  @!PT LDS RZ, [RZ] ;  /* 0x00000000fffff984 */ /* 0x000fe20000000800 */
[----:B------:R-:W-:Y:S01]  /*3130*/  @!PT LDS RZ, [RZ] ;  /* 0x00000000fffff984 */ /* 0x000fe20000000800 */
[----:B------:R1:W-:Y:S02]  /*3140*/  LDGSTS.E.BYPASS.LTC128B.128 [R182+0x7800], desc[UR10][R8.64] ;  /* 0x0780000008b67fae */ /* 0x0003e4000b901d4a */
.L_x_5916:
[----:B------:R-:W-:Y:S05]  /*3150*/  BSYNC B0 ;  /* 0x0000000000007941 */ /* 0x000fea0003800000 */
.L_x_5915:
        /* <DEDUP_REMOVED lines=13> */
.L_x_5918:
[----:B------:R-:W-:Y:S05]  /*3230*/  BSYNC B0 ;  /* 0x0000000000007941 */ /* 0x000fea0003800000 */
.L_x_5917:
        /* <DEDUP_REMOVED lines=14> */
.L_x_5920:
[----:B------:R-:W-:Y:S05]  /*3320*/  BSYNC B0 ;  /* 0x0000000000007941 */ /* 0x000fea0003800000 */
.L_x_5919:
        /* <DEDUP_REMOVED lines=14> */
.L_x_5922:
[----:B------:R-:W-:Y:S05]  /*3410*/  BSYNC B0 ;  /* 0x0000000000007941 */ /* 0x000fea0003800000 */
.L_x_5921:
        /* <DEDUP_REMOVED lines=15> */
[----:B-1----:R-:W-:Y:S02]  /*3510*/  IMAD R8, R119, 0xe0, RZ ;  /* 0x000000e077087824 */ /* 0x002fe400078e02ff */
[----:B------:R-:W-:-:S05]  /*3520*/  IMAD.WIDE.U32 R10, R118, 0xe0, R194 ;  /* 0x000000e0760a7825 */ /* 0x000fca00078e00c2 */
[----:B------:R-:W-:-:S05]  /*3530*/  IADD3 R11, R11, R8, RZ ;  /* 0x000000080b0b7210 */ /* 0x000fca0007ffe0ff */
[----:B------:R-:W-:Y:S01]  /*3540*/  @!PT LDS RZ, [RZ] ;  /* 0x00000000fffff984 */ /* 0x000fe20000000800 */
[----:B------:R-:W-:Y:S01]  /*3550*/  @!PT LDS RZ, [RZ] ;  /* 0x00000000fffff984 */ /* 0x000fe20000000800 */
[----:B------:R-:W-:Y:S01]  /*3560*/  @!PT LDS RZ, [RZ] ;  /* 0x00000000fffff984 */ /* 0x000fe20000000800 */
[----:B------:R1:W-:Y:S02]  /*3570*/  LDGSTS.E.BYPASS.LTC128B.128 [R182+0x9800], desc[UR10][R10.64] ;  /* 0x098000000ab67fae */ /* 0x0003e4000b901d4a */
.L_x_5924:
[----:B------:R-:W-:Y:S05]  /*3580*/  BSYNC B0 ;  /* 0x0000000000007941 */ /* 0x000fea0003800000 */
.L_x_5923:
        /* <DEDUP_REMOVED lines=8> */
[----:B------:R-:W-:Y:S01]  /*3610*/  LDSM.16.M88.4 R96, [R172] ;  /* 0x00000000ac60783b */ /* 0x000fe20000000200 */
[----:B------:R-:W-:Y:S01]  /*3620*/  IMAD R169, R3, 0x2, R171 ;  /* 0x0000000203a97824 */ /* 0x000fe200078e02ab */
[----:B------:R-:W-:Y:S01]  /*3630*/  ISETP.GT.AND P1, PT, R181, R176, PT ;  /* 0x000000b0b500720c */ /* 0x000fe20003f24270 */
[----:B------:R-:W-:Y:S01]  /*3640*/  IMAD R167, R0, 0x2, R173 ;  /* 0x0000000200a77824 */ /* 0x000fe200078e02ad */
[----:B-1----:R-:W1:Y:S01]  /*3650*/  LDSM.16.M88.4 R8, [R173+0x2000] ;  /* 0x00200000ad08783b */ /* 0x002e620000000200 */
[----:B------:R-:W-:Y:S01]  /*3660*/  IMAD R127, R128, 0x10, R127 ;  /* 0x00000010807f7824 */ /* 0x000fe200078e027f */
[----:B------:R-:W-:-:S02]  /*3670*/  LOP3.LUT R4, R4, R129, RZ, 0xfc, !PT ;  /* 0x0000008104047212 */ /* 0x000fc400078efcff */
[----:B------:R-:W2:Y:S04]  /*3680*/  LDSM.16.M88.4 R52, [R167+0x2800] ;  /* 0x00280000a734783b */ /* 0x000ea80000000200 */
[----:B------:R-:W3:Y:S04]  /*3690*/  LDSM.16.M88.4 R36, [R173+0x3000] ;  /* 0x00300000ad24783b */ /* 0x000ee80000000200 */
[----:B------:R-:W4:Y:S04]  /*36a0*/  LDSM.16.M88.4 R28, [R173+0x3800] ;  /* 0x00380000ad1c783b */ /* 0x000f280000000200 */
[----:B------:R-:W4:Y:S04]  /*36b0*/  LDSM.16.M88.4 R76, [R173+0x4000] ;  /* 0x00400000ad4c783b */ /* 0x000f280000000200 */
[----:B------:R-:W4:Y:S04]  /*36c0*/  LDSM.16.M88.4 R68, [R173+0x4800] ;  /* 0x00480000ad44783b */ /* 0x000f280000000200 */
[----:B------:R-:W4:Y:S04]  /*36d0*/  LDSM.16.M88.4 R60, [R173+0x5000] ;  /* 0x00500000ad3c783b */ /* 0x000f280000000200 */
[----:B------:R-:W4:Y:S01]  /*36e0*/  LDSM.16.M88.4 R80, [R173+0x5800] ;  /* 0x00580000ad50783b */ /* 0x000f220000000200 */
[C---:B-----5:R-:W-:Y:S03]  /*36f0*/  HMMA.16816.F32.BF16 R48, R16.reuse, R44, RZ ;  /* 0x0000002c1030723c */ /* 0x060fe600000418ff */
[----:B------:R-:W5:Y:S04]  /*3700*/  LDSM.16.M88.4 R88, [R167+0x2000] ;  /* 0x00200000a758783b */ /* 0x000f680000000200 */
[----:B------:R-:W5:Y:S01]  /*3710*/  LDSM.16.M88.4 R84, [R167+0x3000] ;  /* 0x00300000a754783b */ /* 0x000f620000000200 */
[C---:B------:R-:W-:Y:S03]  /*3720*/  HMMA.16816.F32.BF16 R44, R16.reuse, R46, RZ ;  /* 0x0000002e102c723c */ /* 0x040fe600000418ff */
[----:B------:R-:W5:Y:S03]  /*3730*/  LDSM.16.M88.4 R56, [R167+0x3800] ;  /* 0x00380000a738783b */ /* 0x000f660000000200 */
[C---:B-1----:R-:W-:Y:S01]  /*3740*/  HMMA.16816.F32.BF16 R12, R16.reuse, R8, RZ ;  /* 0x00000008100c723c */ /* 0x042fe200000418ff */
[----:B------:R-:W-:Y:S04]  /*3750*/  LDSM.16.M88.4 R108, [R171] ;  /* 0x00000000ab6c783b */ /* 0x000fe80000000200 */
[----:B------:R-:W-:Y:S01]  /*3760*/  LDSM.16.M88.4 R112, [R167+0x4800] ;  /* 0x00480000a770783b */ /* 0x000fe20000000200 */
[----:B------:R-:W-:Y:S03]  /*3770*/  HMMA.16816.F32.BF16 R8, R16, R10, RZ ;  /* 0x0000000a1008723c */ /* 0x000fe600000418ff */
[----:B------:R-:W-:Y:S03]  /*3780*/  LDSM.16.M88.4 R104, [R167+0x5000] ;  /* 0x00500000a768783b */ /* 0x000fe60000000200 */
[----:B--2---:R-:W-:Y:S01]  /*3790*/  HMMA.16816.F32.BF16 R48, R96, R52, R48 ;  /* 0x000000346030723c */ /* 0x004fe20000041830 */
[----:B------:R-:W-:Y:S04]  /*37a0*/  LDSM.16.M88.4 R100, [R167+0x5800] ;  /* 0x00580000a764783b */ /* 0x000fe80000000200 */
[----:B------:R-:W0:Y:S01]  /*37b0*/  LDGDEPBAR ;  /* 0x00000000000079af */ /* 0x000e220000000000 */
[----:B---3--:R-:W-:Y:S01]  /*37c0*/  HMMA.16816.F32.BF16 R40, R16, R36, RZ ;  /* 0x000000241028723c */ /* 0x008fe200000418ff */
[----:B------:R-:W-:-:S04]  /*37d0*/  VIADD R52, R173, 0x2000 ;  /* 0x00002000ad347836 */ /* 0x000fc80000000000 */
[----:B------:R-:W-:Y:S01]  /*37e0*/  @P0 VIADD R170, R52, 0xffffffc0 ;  /* 0xffffffc034aa0836 */ /* 0x000fe20000000000 */
[C---:B----4-:R-:W-:Y:S03]  /*37f0*/  HMMA.16816.F32.BF16 R32, R16.reuse, R28, RZ ;  /* 0x0000001c1020723c */ /* 0x050fe600000418ff */
[----:B------:R-:W-:Y:S01]  /*3800*/  IMAD R156, R0, 0x2, R170 ;  /* 0x00000002009c7824 */ /* 0x000fe200078e02aa */
[----:B------:R-:W-:Y:S01]  /*3810*/  LDSM.16.M88.4 R92, [R170+0x800] ;  /* 0x00080000aa5c783b */ /* 0x000fe20000000200 */
[C---:B------:R-:W-:Y:S01]  /*3820*/  IADD3 R163, R170.reuse, 0x800, RZ ;  /* 0x00000800aaa37810 */ /* 0x040fe20007ffe0ff */
[----:B------:R-:W-:Y:S01]  /*3830*/  HMMA.16816.F32.BF16 R24, R16, R76, RZ ;  /* 0x0000004c1018723c */ /* 0x000fe200000418ff */
[C---:B------:R-:W-:Y:S01]  /*3840*/  VIADD R162, R170.reuse, 0x1000 ;  /* 0x00001000aaa27836 */ /* 0x040fe20000000000 */
[C---:B------:R-:W-:Y:S01]  /*3850*/  IADD3 R159, R170.reuse, 0x2800, RZ ;  /* 0x00002800aa9f7810 */ /* 0x040fe20007ffe0ff */
[----:B------:R-:W-:-:S02]  /*3860*/  VIADD R161, R170, 0x1800 ;  /* 0x00001800aaa17836 */ /* 0x000fc40000000000 */
[C---:B------:R-:W-:Y:S01]  /*3870*/  VIADD R160, R170.reuse, 0x2000 ;  /* 0x00002000aaa07836 */ /* 0x040fe20000000000 */
[----:B------:R-:W-:Y:S01]  /*3880*/  HMMA.16816.F32.BF16 R72, R16, R68, RZ ;  /* 0x000000441048723c */ /* 0x000fe200000418ff */
[C---:B------:R-:W-:Y:S02]  /*3890*/  VIADD R158, R170.reuse, 0x3000 ;  /* 0x00003000aa9e7836 */ /* 0x040fe40000000000 */
[----:B------:R-:W-:-:S03]  /*38a0*/  VIADD R157, R170, 0x3800 ;  /* 0x00003800aa9d7836 */ /* 0x000fc60000000000 */
        /* <DEDUP_REMOVED lines=9> */
[C---:B------:R-:W-:Y:S01]  /*3940*/  HMMA.16816.F32.BF16 R44, R96.reuse, R54, R44 ;  /* 0x00000036602c723c */ /* 0x040fe2000004182c */
[----:B------:R-:W2:Y:S05]  /*3950*/  LDSM.16.M88.4 R52, [R170] ;  /* 0x00000000aa34783b */ /* 0x000eaa0000000200 */
[C---:B-----5:R-:W-:Y:S06]  /*3960*/  HMMA.16816.F32.BF16 R12, R96.reuse, R88, R12 ;  /* 0x00000058600c723c */ /* 0x060fec000004180c */
[C---:B------:R-:W-:Y:S01]  /*3970*/  HMMA.16816.F32.BF16 R8, R96.reuse, R90, R8 ;  /* 0x0000005a6008723c */ /* 0x040fe20000041808 */
[----:B------:R-:W-:Y:S05]  /*3980*/  LDSM.16.M88.4 R88, [R170+0x1000] ;  /* 0x00100000aa58783b */ /* 0x000fea0000000200 */
[C---:B------:R-:W-:Y:S06]  /*3990*/  HMMA.16816.F32.BF16 R40, R96.reuse, R84, R40 ;  /* 0x000000546028723c */ /* 0x040fec0000041828 */
[C---:B------:R-:W-:Y:S01]  /*39a0*/  HMMA.16816.F32.BF16 R36, R96.reuse, R86, R36 ;  /* 0x000000566024723c */ /* 0x040fe20000041824 */
[----:B------:R-:W3:Y:S05]  /*39b0*/  LDSM.16.M88.4 R84, [R170+0x1800] ;  /* 0x00180000aa54783b */ /* 0x000eea0000000200 */
[C---:B------:R-:W-:Y:S06]  /*39c0*/  HMMA.16816.F32.BF16 R32, R96.reuse, R56, R32 ;  /* 0x000000386020723c */ /* 0x040fec0000041820 */
[C---:B------:R-:W-:Y:S01]  /*39d0*/  HMMA.16816.F32.BF16 R28, R96.reuse, R58, R28 ;  /* 0x0000003a601c723c */ /* 0x040fe2000004181c */
[----:B------:R-:W4:Y:S05]  /*39e0*/  LDSM.16.M88.4 R56, [R170+0x2000] ;  /* 0x00200000aa38783b */ /* 0x000f2a0000000200 */
[C---:B-1----:R-:W-:Y:S06]  /*39f0*/  HMMA.16816.F32.BF16 R24, R96.reuse, R80, R24 ;  /* 0x000000506018723c */ /* 0x042fec0000041818 */
[----:B------:R-:W-:Y:S01]  /*3a00*/  HMMA.16816.F32.BF16 R76, R96, R82, R76 ;  /* 0x00000052604c723c */ /* 0x000fe2000004184c */
[----:B------:R-:W1:Y:S05]  /*3a10*/  LDSM.16.M88.4 R80, [R170+0x2800] ;  /* 0x00280000aa50783b */ /* 0x000e6a0000000200 */
[C---:B--2---:R-:W-:Y:S06]  /*3a20*/  HMMA.16816.F32.BF16 R12, R108.reuse, R52, R12 ;  /* 0x000000346c0c723c */ /* 0x044fec000004180c */
[----:B------:R-:W-:Y:S01]  /*3a30*/  HMMA.16816.F32.BF16 R8, R108, R54, R8 ;  /* 0x000000366c08723c */ /* 0x000fe20000041808 */
[----:B------:R-:W2:Y:S05]  /*3a40*/  LDSM.16.M88.4 R52, [R170+0x3000] ;  /* 0x00300000aa34783b */ /* 0x000eaa0000000200 */
[C---:B------:R-:W-:Y:S06]  /*3a50*/  HMMA.16816.F32.BF16 R72, R96.reuse, R112, R72 ;  /* 0x000000706048723c */ /* 0x040fec0000041848 */
[C---:B------:R-:W-:Y:S01]  /*3a60*/  HMMA.16816.F32.BF16 R68, R96.reuse, R114, R68 ;  /* 0x000000726044723c */ /* 0x040fe20000041844 */
[----:B------:R-:W5:Y:S05]  /*3a70*/  LDSM.16.M88.4 R112, [R170+0x3800] ;  /* 0x00380000aa70783b */ /* 0x000f6a0000000200 */
[C---:B------:R-:W-:Y:S06]  /*3a80*/  HMMA.16816.F32.BF16 R64, R96.reuse, R104, R64 ;  /* 0x000000686040723c */ /* 0x040fec0000041840 */
[----:B------:R-:W-:Y:S01]  /*3a90*/  HMMA.16816.F32.BF16 R60, R96, R106, R60 ;  /* 0x0000006a603c723c */ /* 0x000fe2000004183c */
[----:B------:R-:W-:Y:S05]  /*3aa0*/  LDSM.16.M88.4 R104, [R156] ;  /* 0x000000009c68783b */ /* 0x000fea0000000200 */
[C---:B---3--:R-:W-:Y:S06]  /*3ab0*/  HMMA.16816.F32.BF16 R32, R108.reuse, R84, R32 ;  /* 0x000000546c20723c */ /* 0x048fec0000041820 */
[C---:B------:R-:W-:Y:S01]  /*3ac0*/  HMMA.16816.F32.BF16 R28, R108.reuse, R86, R28 ;  /* 0x000000566c1c723c */ /* 0x040fe2000004181c */
[----:B------:R-:W-:Y:S05]  /*3ad0*/  LDSM.16.M88.4 R84, [R156+0x2800] ;  /* 0x002800009c54783b */ /* 0x000fea0000000200 */
[C---:B----4-:R-:W-:Y:S06]  /*3ae0*/  HMMA.16816.F32.BF16 R24, R108.reuse, R56, R24 ;  /* 0x000000386c18723c */ /* 0x050fec0000041818 */
[----:B------:R-:W-:Y:S01]  /*3af0*/  HMMA.16816.F32.BF16 R76, R108, R58, R76 ;  /* 0x0000003a6c4c723c */ /* 0x000fe2000004184c */
[----:B------:R-:W3:Y:S05]  /*3b00*/  LDSM.16.M88.4 R56, [R169] ;  /* 0x00000000a938783b */ /* 0x000eea0000000200 */
[----:B------:R-:W-:Y:S06]  /*3b10*/  HMMA.16816.F32.BF16 R20, R96, R100, R20 ;  /* 0x000000646014723c */ /* 0x000fec0000041814 */
[C---:B-1----:R-:W-:Y:S06]  /*3b20*/  HMMA.16816.F32.BF16 R72, R108.reuse, R80, R72 ;  /* 0x000000506c48723c */ /* 0x042fec0000041848 */
[C---:B--2---:R-:W-:Y:S06]  /*3b30*/  HMMA.16816.F32.BF16 R64, R108.reuse, R52, R64 ;  /* 0x000000346c40723c */ /* 0x044fec0000041840 */
[----:B------:R-:W-:Y:S01]  /*3b40*/  HMMA.16816.F32.BF16 R60, R108, R54, R60 ;  /* 0x000000366c3c723c */ /* 0x000fe2000004183c */
[----:B------:R-:W1:Y:S05]  /*3b50*/  LDSM.16.M88.4 R52, [R156+0x3800] ;  /* 0x003800009c34783b */ /* 0x000e6a0000000200 */
[----:B------:R-:W-:Y:S01]  /*3b60*/  HMMA.16816.F32.BF16 R16, R96, R102, R16 ;  /* 0x000000666010723c */ /* 0x000fe20000041810 */
[----:B------:R-:W2:Y:S04]  /*3b70*/  LDSM.16.M88.4 R100, [R156+0x800] ;  /* 0x000800009c64783b */ /* 0x000ea80000000200 */
[----:B------:R-:W4:Y:S01]  /*3b80*/  LDSM.16.M88.4 R96, [R156+0x1000] ;  /* 0x001000009c60783b */ /* 0x000f220000000200 */
[C---:B------:R-:W-:Y:S06]  /*3b90*/  HMMA.16816.F32.BF16 R48, R108.reuse, R92, R48 ;  /* 0x0000005c6c30723c */ /* 0x040fec0000041830 */
[C---:B------:R-:W-:Y:S01]  /*3ba0*/  HMMA.16816.F32.BF16 R44, R108.reuse, R94, R44 ;  /* 0x0000005e6c2c723c */ /* 0x040fe2000004182c */
[----:B------:R-:W4:Y:S05]  /*3bb0*/  LDSM.16.M88.4 R92, [R156+0x1800] ;  /* 0x001800009c5c783b */ /* 0x000f2a0000000200 */
[C---:B------:R-:W-:Y:S06]  /*3bc0*/  HMMA.16816.F32.BF16 R40, R108.reuse, R88, R40 ;  /* 0x000000586c28723c */ /* 0x040fec0000041828 */
[C---:B------:R-:W-:Y:S01]  /*3bd0*/  HMMA.16816.F32.BF16 R36, R108.reuse, R90, R36 ;  /* 0x0000005a6c24723c */ /* 0x040fe20000041824 */
[----:B------:R-:W4:Y:S05]  /*3be0*/  LDSM.16.M88.4 R88, [R156+0x2000] ;  /* 0x002000009c58783b */ /* 0x000f2a0000000200 */
[----:B------:R-:W-:Y:S01]  /*3bf0*/  HMMA.16816.F32.BF16 R68, R108, R82, R68 ;  /* 0x000000526c44723c */ /* 0x000fe20000041844 */
[----:B------:R-:W4:Y:S01]  /*3c00*/  LDSM.16.M88.4 R80, [R156+0x3000] ;  /* 0x003000009c50783b */ /* 0x000f220000000200 */
[----:B------:R-:W-:-:S04]  /*3c10*/  DEPBAR.LE SB0, 0x0 ;  /* 0x000080000000791a */ /* 0x000fc80000000000 */
[----:B-----5:R-:W-:Y:S06]  /*3c20*/  HMMA.16816.F32.BF16 R20, R108, R112, R20 ;  /* 0x000000706c14723c */ /* 0x020fec0000041814 */
[----:B---3--:R-:W-:Y:S06]  /*3c30*/  HMMA.16816.F32.BF16 R72, R56, R84, R72 ;  /* 0x000000543848723c */ /* 0x008fec0000041848 */
[----:B------:R-:W-:Y:S01]  /*3c40*/  HMMA.16816.F32.BF16 R16, R108, R114, R16 ;  /* 0x000000726c10723c */ /* 0x000fe20000041810 */
[----:B------:R-:W-:-:S04]  /*3c50*/  LOP3.LUT R85, R130, 0xffffffe0, RZ, 0xc0, !PT ;  /* 0xffffffe082557812 */ /* 0x000fc800078ec0ff */
[----:B------:R-:W-:Y:S01]  /*3c60*/  IADD3 R85, -R85, R122, RZ ;  /* 0x0000007a55557210 */ /* 0x000fe20007ffe1ff */
[----:B------:R-:W-:Y:S03]  /*3c70*/  HMMA.16816.F32.BF16 R68, R56, R86, R68 ;  /* 0x000000563844723c */ /* 0x000fe60000041844 */
[----:B------:R-:W-:-:S03]  /*3c80*/  SHF.R.S32.HI R184, RZ, 0x1f, R85 ;  /* 0x0000001fffb87819 */ /* 0x000fc60000011455 */
[----:B-1----:R-:W-:Y:S01]  /*3c90*/  HMMA.16816.F32.BF16 R20, R56, R52, R20 ;  /* 0x000000343814723c */ /* 0x002fe20000041814 */
[----:B------:R-:W-:Y:S01]  /*3ca0*/  LEA.HI R184, R184, R85, RZ, 0x2 ;  /* 0x00000055b8b87211 */ /* 0x000fe200078f10ff */
[----:B------:R-:W-:-:S03]  /*3cb0*/  IMAD.SHL.U32 R87, R122, 0x2, RZ ;  /* 0x000000027a577824 */ /* 0x000fc600078e00ff */
[----:B------:R-:W-:Y:S01]  /*3cc0*/  SHF.R.S32.HI R184, RZ, 0x2, R184 ;  /* 0x00000002ffb87819 */ /* 0x000fe200000114b8 */
[----:B------:R-:W-:Y:S01]  /*3cd0*/  HMMA.16816.F32.BF16 R12, R56, R104, R12 ;  /* 0x00000068380c723c */ /* 0x000fe2000004180c */
[----:B------:R-:W-:Y:S02]  /*3ce0*/  LOP3.LUT R87, R87, 0x6, RZ, 0xc0, !PT ;  /* 0x0000000657577812 */ /* 0x000fe400078ec0ff */
[----:B------:R-:W-:-:S03]  /*3cf0*/  IADD3 R53, R127, 0x1, R184 ;  /* 0x000000017f357810 */ /* 0x000fc60007ffe0b8 */
[----:B------:R-:W-:Y:S01]  /*3d00*/  HMMA.16816.F32.BF16 R8, R56, R106, R8 ;  /* 0x0000006a3808723c */ /* 0x000fe20000041808 */
[----:B------:R-:W-:-:S05]  /*3d10*/  IADD3 R53, R131, R53, -R126 ;  /* 0x0000003583357210 */ /* 0x000fca0007ffe87e */
[----:B------:R-:W-:Y:S01]  /*3d20*/  IMAD.IADD R6, R53, 0x1, R6 ;  /* 0x0000000135067824 */ /* 0x000fe200078e0206 */
[C---:B--2---:R-:W-:Y:S04]  /*3d30*/  HMMA.16816.F32.BF16 R48, R56.reuse, R100, R48 ;  /* 0x000000643830723c */ /* 0x044fe80000041830 */
[C---:B------:R-:W-:Y:S02]  /*3d40*/  VIMNMX R127, R6.reuse, R131, PT ;  /* 0x00000083067f7248 */ /* 0x040fe40003fe0100 */
[----:B------:R-:W-:Y:S01]  /*3d50*/  HMMA.16816.F32.BF16 R44, R56, R102, R44 ;  /* 0x00000066382c723c */ /* 0x000fe2000004182c */
[----:B------:R-:W-:-:S05]  /*3d60*/  VIADDMNMX R126, R6, 0x8, R131, PT ;  /* 0x00000008067e7846 */ /* 0x000fca0003800183 */
        /* <DEDUP_REMOVED lines=72> */
.L_x_5926:
[----:B------:R-:W-:-:S04]  /*41f0*/  LEA R85, -R116, RZ, 0x7 ;  /* 0x000000ff74557211 */ /* 0x000fc800078e39ff */
[----:B------:R-:W-:-:S07]  /*4200*/  SHF.R.S32.HI R0, RZ, 0x1f, R85 ;  /* 0x0000001fff007819 */ /* 0x000fce0000011455 */
.L_x_5927:
[----:B------:R-:W-:Y:S01]  /*4210*/  ULDC UR5, c[0x0][0x2d0] ;  /* 0x0000b40000057ab9 */ /* 0x000fe20000000800 */
[----:B------:R-:W-:Y:S01]  /*4220*/  BSSY B0, `(.L_x_5928) ;  /* 0x0000063000007945 */ /* 0x000fe20003800000 */
[----:B------:R-:W-:-:S13]  /*4230*/  ISETP.GE.AND P0, PT, R183, UR5, PT ;  /* 0x00000005b7007c0c */ /* 0x000fda000bf06270 */
[----:B------:R-:W1:Y:S01]  /*4240*/  @!P0 LDC.64 R52, c[0x0][0x218] ;  /* 0x00008600ff348b82 */ /* 0x000e620000000a00 */
[--C-:B------:R-:W-:Y:S01]  /*4250*/  @!P0 IMAD.MOV.U32 R92, RZ, RZ, R124.reuse ;  /* 0x000000ffff5c8224 */ /* 0x100fe200078e007c */
[C---:B------:R-:W-:Y:S01]  /*4260*/  @!P0 IADD3 R55, P2, R85.reuse, R124, RZ ;  /* 0x0000007c55378210 */ /* 0x040fe20007f5e0ff */
[----:B------:R-:W-:Y:S01]  /*4270*/  @!P0 IMAD.MOV.U32 R93, RZ, RZ, R125 ;  /* 0x000000ffff5d8224 */ /* 0x000fe200078e007d */
[----:B------:R2:W-:Y:S01]  /*4280*/  @P0 STS.128 [R182+0x2000], RZ ;  /* 0x002000ffb6000388 */ /* 0x0005e20000000c00 */
[----:B------:R-:W-:Y:S02]  /*4290*/  @!P0 IMAD.MOV.U32 R58, RZ, RZ, R124 ;  /* 0x000000ffff3a8224 */ /* 0x000fe400078e007c */
[C---:B------:R-:W-:Y:S01]  /*42a0*/  @!P0 IMAD.WIDE.U32 R96, R116.reuse, 0x30, R92 ;  /* 0x0000003074608825 */ /* 0x040fe200078e005c */
[----:B------:R-:W3:Y:S03]  /*42b0*/  @!P0 LDC.64 R82, c[0x0][0x218] ;  /* 0x00008600ff528b82 */ /* 0x000ee60000000a00 */
[----:B------:R-:W-:Y:S01]  /*42c0*/  @!P0 IMAD.WIDE.U32 R92, R116, 0x60, R124 ;  /* 0x00000060745c8825 */ /* 0x000fe200078e007c */
[----:B------:R-:W-:-:S03]  /*42d0*/  @!P0 IADD3 R6, P5, R85, R96, RZ ;  /* 0x0000006055068210 */ /* 0x000fc60007fbe0ff */
[--C-:B------:R-:W-:Y:S01]  /*42e0*/  @!P0 IMAD.MOV.U32 R59, RZ, RZ, R125.reuse ;  /* 0x000000ffff3b8224 */ /* 0x100fe200078e007d */
[----:B------:R-:W4:Y:S01]  /*42f0*/  @!P0 LDC.64 R80, c[0x0][0x218] ;  /* 0x00008600ff508b82 */ /* 0x000f220000000a00 */
[----:B------:R-:W-:Y:S02]  /*4300*/  @!P0 IMAD R57, R117, 0x60, RZ ;  /* 0x0000006075398824 */ /* 0x000fe400078e02ff */
[----:B------:R-:W-:Y:S01]  /*4310*/  @!P0 IMAD.X R54, R0, 0x1, R125, P2 ;  /* 0x0000000100368824 */ /* 0x000fe200010e067d */
[----:B------:R-:W-:Y:S01]  /*4320*/  @!P0 IADD3 R86, P2, R85, R92, RZ ;  /* 0x0000005c55568210 */ /* 0x000fe20007f5e0ff */
[----:B------:R-:W-:Y:S01]  /*4330*/  @!P0 IMAD.WIDE.U32 R94, R116, 0x50, R58 ;  /* 0x00000050745e8825 */ /* 0x000fe200078e003a */
[----:B-1----:R-:W-:Y:S02]  /*4340*/  @!P0 LEA R98, P6, R55, R52, 0x1 ;  /* 0x0000003437628211 */ /* 0x002fe400078c08ff */
[----:B------:R-:W1:Y:S01]  /*4350*/  @!P0 LDC.64 R58, c[0x0][0x218] ;  /* 0x00008600ff3a8b82 */ /* 0x000e620000000a00 */
[----:B------:R-:W-:Y:S01]  /*4360*/  @!P0 IADD3.X R90, R0, R93, R57, P2, !PT ;  /* 0x0000005d005a8210 */ /* 0x000fe200017fe439 */
[----:B------:R-:W-:Y:S01]  /*4370*/  @!P0 IMAD R91, R117, 0x30, RZ ;  /* 0x00000030755b8824 */ /* 0x000fe200078e02ff */
[----:B------:R-:W-:Y:S01]  /*4380*/  @!P0 LEA.HI.X R99, R55, R53, R54, 0x1, P6 ;  /* 0x0000003537638211 */ /* 0x000fe200030f0c36 */
[----:B------:R-:W-:Y:S01]  /*4390*/  @!P0 IMAD R89, R117, 0x50, RZ ;  /* 0x0000005075598824 */ /* 0x000fe200078e02ff */
[----:B------:R-:W-:-:S02]  /*43a0*/  @!P0 IADD3 R84, P4, R85, R94, RZ ;  /* 0x0000005e55548210 */ /* 0x000fc40007f9e0ff */
[C---:B------:R-:W-:Y:S01]  /*43b0*/  @!P0 IADD3.X R88, R0.reuse, R97, R91, P5, !PT ;  /* 0x0000006100588210 */ /* 0x040fe20002ffe45b */
[----:B------:R-:W5:Y:S01]  /*43c0*/  @!P0 LDC.64 R56, c[0x0][0x218] ;  /* 0x00008600ff388b82 */ /* 0x000f620000000a00 */
[----:B------:R-:W-:Y:S01]  /*43d0*/  @!P0 IADD3.X R89, R0, R95, R89, P4, !PT ;  /* 0x0000005f00598210 */ /* 0x000fe200027fe459 */
[----:B------:R-:W-:Y:S01]  /*43e0*/  @!PT LDS RZ, [RZ] ;  /* 0x00000000fffff984 */ /* 0x000fe20000000800 */
[----:B------:R-:W-:Y:S01]  /*43f0*/  @!PT LDS RZ, [RZ] ;  /* 0x00000000fffff984 */ /* 0x000fe20000000800 */
[----:B------:R-:W-:Y:S01]  /*4400*/  @!PT LDS RZ, [RZ] ;  /* 0x00000000fffff984 */ /* 0x000fe20000000800 */
[----:B------:R2:W-:Y:S01]  /*4410*/  @!P0 LDGSTS.E.BYPASS.LTC128B.128 [R182+0x2000], desc[UR10][R98.64] ;  /* 0x0200000062b68fae */ /* 0x0005e2000b901d4a */
[-C--:B------:R-:W-:Y:S02]  /*4420*/  @!P0 IADD3 R91, P5, P2, R85, R124.reuse, R178 ;  /* 0x0000007c555b8210 */ /* 0x080fe40007abe0b2 */
[----:B------:R-:W-:Y:S01]  /*4430*/  @!P0 LEA R92, P4, R116, R124, 0x5 ;  /* 0x0000007c745c8211 */ /* 0x000fe200078828ff */
[----:B------:R2:W-:Y:S01]  /*4440*/  @P0 STS.128 [R182+0x2800], RZ ;  /* 0x002800ffb6000388 */ /* 0x0005e20000000c00 */
[----:B------:R-:W-:Y:S01]  /*4450*/  @!P0 IADD3.X R94, R0, R125, R177, P5, P2 ;  /* 0x0000007d005e8210 */ /* 0x000fe20002fe44b1 */
[----:B------:R-:W2:Y:S01]  /*4460*/  @!P0 LDC.64 R54, c[0x0][0x218] ;  /* 0x00008600ff368b82 */ /* 0x000ea20000000a00 */
[----:B---3--:R-:W-:-:S02]  /*4470*/  @!P0 LEA R96, P5, R91, R82, 0x1 ;  /* 0x000000525b608211 */ /* 0x008fc400078a08ff */
[C---:B------:R-:W-:Y:S02]  /*4480*/  @!P0 LEA.HI.X R93, R116.reuse, R125, R117, 0x5, P4 ;  /* 0x0000007d745d8211 */ /* 0x040fe400020f2c75 */
[----:B------:R-:W-:Y:S02]  /*4490*/  @!P0 LEA R82, P2, R116, R124, 0x6 ;  /* 0x0000007c74528211 */ /* 0x000fe400078430ff */
[----:B------:R-:W-:Y:S01]  /*44a0*/  @!P0 IADD3 R92, P4, R85, R92, RZ ;  /* 0x0000005c555c8210 */ /* 0x000fe20007f9e0ff */
[----:B------:R-:W3:Y:S01]  /*44b0*/  @!P0 LDC.64 R52, c[0x0][0x218] ;  /* 0x00008600ff348b82 */ /* 0x000ee20000000a00 */
        /* <DEDUP_REMOVED lines=22> */
[----:B------:R-:W-:-:S02]  /*4620*/  @!P0 LEA.HI.X R55, R84, R55, R89, 0x1, P4 ;  /* 0x0000003754378211 */ /* 0x000fc400020f0c59 */
[C---:B---3--:R-:W-:Y:S01]  /*4630*/  @!P0 LEA R52, P2, R86.reuse, R52, 0x1 ;  /* 0x0000003456348211 */ /* 0x048fe200078408ff */
[----:B------:R-:W-:Y:S01]  /*4640*/  @!PT LDS RZ, [RZ] ;  /* 0x00000000fffff984 */ /* 0x000fe20000000800 */
[----:B------:R-:W-:Y:S01]  /*4650*/  @!PT LDS RZ, [RZ] ;  /* 0x00000000fffff984 */ /* 0x000fe20000000800 */
[----:B------:R-:W-:Y:S01]  /*4660*/  @!PT LDS RZ, [RZ] ;  /* 0x00000000fffff984 */ /* 0x000fe20000000800 */
[----:B------:R1:W-:Y:S03]  /*4670*/  @!P0 LDGSTS.E.BYPASS.LTC128B.128 [R182+0x3800], desc[UR10][R58.64] ;  /* 0x038000003ab68fae */ /* 0x0003e6000b901d4a */
        /* <DEDUP_REMOVED lines=18> */
[----:B-1----:R-:W-:Y:S01]  /*47a0*/  IMAD.WIDE.U32 R54, R116, 0x70, R124 ;  /* 0x0000007074367825 */ /* 0x002fe200078e007c */
[----:B------:R-:W-:-:S03]  /*47b0*/  ULDC.64 UR8, c[0x0][0x218] ;  /* 0x0000860000087ab9 */ /* 0x000fc60000000a00 */
        /* <DEDUP_REMOVED lines=9> */
.L_x_5929:
[----:B------:R-:W-:Y:S05]  /*4850*/  BSYNC B0 ;  /* 0x0000000000007941 */ /* 0x000fea0003800000 */
.L_x_5928:
[----:B------:R-:W0:Y:S01]  /*4860*/  LDGDEPBAR ;  /* 0x00000000000079af */ /* 0x000e220000000000 */
[----:B------:R-:W-:-:S04]  /*4870*/  IADD3 R124, P0, R85, R124, RZ ;  /* 0x0000007c557c7210 */ /* 0x000fc80007f1e0ff */
[----:B------:R-:W-:-:S09]  /*4880*/  IADD3.X R125, R0, R125, RZ, P0, !PT ;  /* 0x0000007d007d7210 */ /* 0x000fd200007fe4ff */
.L_x_5925:
[----:B------:R-:W-:Y:S01]  /*4890*/  IMAD.IADD R2, R2, 0x1, R87 ;  /* 0x0000000102027824 */ /* 0x000fe200078e0257 */
[----:B------:R-:W-:Y:S01]  /*48a0*/  ULDC UR12, c[0x0][0x2ec] ;  /* 0x0000bb00000c7ab9 */ /* 0x000fe20000000800 */
[----:B------:R-:W-:Y:S01]  /*48b0*/  LEA R168, R4, UR4, 0x1 ;  /* 0x0000000404a87c11 */ /* 0x000fe2000f8e08ff */
[----:B------:R-:W-:Y:S01]  /*48c0*/  ULDC.64 UR8, c[0x0][0x218] ;  /* 0x0000860000087ab9 */ /* 0x000fe20000000a00 */
[C---:B------:R-:W-:Y:S02]  /*48d0*/  VIADD R0, R2.reuse, 0x1 ;  /* 0x0000000102007836 */ /* 0x040fe40000000000 */
[C---:B------:R-:W-:Y:S01]  /*48e0*/  VIADD R6, R2.reuse, 0x8 ;  /* 0x0000000802067836 */ /* 0x040fe20000000000 */
[----:B------:R-:W-:Y:S01]  /*48f0*/  LDSM.16.MT88.4 R92, [R168+0x6000] ;  /* 0x00600000a85c783b */ /* 0x000fe20000004200 */
[----:B-12---:R-:W-:Y:S01]  /*4900*/  VIADD R52, R2, 0x11 ;  /* 0x0000001102347836 */ /* 0x006fe20000000000 */
        /* <DEDUP_REMOVED lines=11> */
[-C--:B------:R-:W-:Y:S02]  /*49c0*/  ISETP.GE.AND P0, PT, R0, R126.reuse, PT ;  /* 0x0000007e0000720c */ /* 0x080fe40003f06270 */
[----:B------:R-:W-:Y:S01]  /*49d0*/  FSEL R83, R10, -INF , !P5 ;  /* 0xff8000000a537808 */ /* 0x000fe20006800000 */
[----:B------:R-:W-:Y:S01]  /*49e0*/  VIADD R10, R2, 0x18 ;  /* 0x00000018020a7836 */ /* 0x000fe20000000000 */
[----:B------:R-:W-:Y:S02]  /*49f0*/  ISETP.GE.AND P5, PT, R6, R127, PT ;  /* 0x0000007f0600720c */ /* 0x000fe40003fa6270 */
[----:B------:R-:W-:Y:S01]  /*4a00*/  FSEL R0, R9, -INF , !P2 ;  /* 0xff80000009007808 */ /* 0x000fe20005000000 */
[----:B------:R-:W-:Y:S01]  /*4a10*/  VIADD R9, R2, 0x19 ;  /* 0x0000001902097836 */ /* 0x000fe20000000000 */
[----:B------:R-:W-:Y:S02]  /*4a20*/  ISETP.GE.AND P2, PT, R6, R126, PT ;  /* 0x0000007e0600720c */ /* 0x000fe40003f46270 */
[----:B------:R-:W-:-:S02]  /*4a30*/  FSEL R11, R11, -INF , !P0 ;  /* 0xff8000000b0b7808 */ /* 0x000fc40004000000 */
[-C--:B------:R-:W-:Y:S02]  /*4a40*/  ISETP.GE.AND P0, PT, R52, R127.reuse, PT ;  /* 0x0000007f3400720c */ /* 0x080fe40003f06270 */
[----:B------:R-:W-:Y:S01]  /*4a50*/  FSEL R6, R48, -INF , !P5 ;  /* 0xff80000030067808 */ /* 0x000fe20006800000 */
[----:B------:R-:W-:Y:S01]  /*4a60*/  VIADD R48, R2, 0x20 ;  /* 0x0000002002307836 */ /* 0x000fe20000000000 */
[----:B------:R-:W-:Y:S02]  /*4a70*/  ISETP.GE.AND P5, PT, R52, R126, PT ;  /* 0x0000007e3400720c */ /* 0x000fe40003fa6270 */
[----:B------:R-:W-:Y:S02]  /*4a80*/  FSEL R57, R50, -INF , !P2 ;  /* 0xff80000032397808 */ /* 0x000fe40005000000 */
[----:B------:R-:W-:Y:S02]  /*4a90*/  ISETP.GE.AND P2, PT, R10, R127, PT ;  /* 0x0000007f0a00720c */ /* 0x000fe40003f46270 */
[----:B------:R-:W-:-:S02]  /*4aa0*/  FSEL R54, R49, -INF , !P0 ;  /* 0xff80000031367808 */ /* 0x000fc40004000000 */
[-C--:B------:R-:W-:Y:S02]  /*4ab0*/  ISETP.GE.AND P0, PT, R10, R126.reuse, PT ;  /* 0x0000007e0a00720c */ /* 0x080fe40003f06270 */
[----:B------:R-:W-:Y:S02]  /*4ac0*/  FSEL R81, R51, -INF , !P5 ;  /* 0xff80000033517808 */ /* 0x000fe40006800000 */
[C---:B------:R-:W-:Y:S02]  /*4ad0*/  ISETP.GE.AND P5, PT, R9.reuse, R127, PT ;  /* 0x0000007f0900720c */ /* 0x040fe40003fa6270 */
[----:B------:R-:W-:Y:S01]  /*4ae0*/  FSEL R10, R44, -INF , !P2 ;  /* 0xff8000002c0a7808 */ /* 0x000fe20005000000 */
[C---:B------:R-:W-:Y:S01]  /*4af0*/  VIADD R44, R2.reuse, 0x28 ;  /* 0x00000028022c7836 */ /* 0x040fe20000000000 */
[----:B------:R-:W-:Y:S01]  /*4b00*/  ISETP.GE.AND P2, PT, R9, R126, PT ;  /* 0x0000007e0900720c */ /* 0x000fe20003f46270 */
[----:B------:R-:W-:Y:S01]  /*4b10*/  VIADD R9, R2, 0x21 ;  /* 0x0000002102097836 */ /* 0x000fe20000000000 */
[----:B------:R-:W-:-:S02]  /*4b20*/  FSEL R55, R46, -INF , !P0 ;  /* 0xff8000002e377808 */ /* 0x000fc40004000000 */
[CC--:B------:R-:W-:Y:S02]  /*4b30*/  ISETP.GE.AND P0, PT, R48.reuse, R127.reuse, PT ;  /* 0x0000007f3000720c */ /* 0x0c0fe40003f06270 */
[----:B------:R-:W-:Y:S02]  /*4b40*/  FSEL R80, R45, -INF , !P5 ;  /* 0xff8000002d507808 */ /* 0x000fe40006800000 */
[----:B------:R-:W-:Y:S02]  /*4b50*/  ISETP.GE.AND P5, PT, R48, R126, PT ;  /* 0x0000007e3000720c */ /* 0x000fe40003fa6270 */
[----:B------:R-:W-:Y:S02]  /*4b60*/  FSEL R53, R47, -INF , !P2 ;  /* 0xff8000002f357808 */ /* 0x000fe40005000000 */
[----:B------:R-:W-:Y:S01]  /*4b70*/  FSEL R46, R40, -INF , !P0 ;  /* 0xff800000282e7808 */ /* 0x000fe20004000000 */
[----:B------:R-:W-:Y:S01]  /*4b80*/  VIADD R40, R2, 0x30 ;  /* 0x0000003002287836 */ /* 0x000fe20000000000 */
[----:B------:R-:W-:-:S02]  /*4b90*/  ISETP.GE.AND P2, PT, R9, R127, PT ;  /* 0x0000007f0900720c */ /* 0x000fc40003f46270 */
[-C--:B------:R-:W-:Y:S01]  /*4ba0*/  ISETP.GE.AND P0, PT, R9, R126.reuse, PT ;  /* 0x0000007e0900720c */ /* 0x080fe20003f06270 */
[----:B------:R-:W-:Y:S01]  /*4bb0*/  VIADD R9, R2, 0x29 ;  /* 0x0000002902097836 */ /* 0x000fe20000000000 */
        /* <DEDUP_REMOVED lines=10> */
[----:B------:R-:W-:Y:S01]  /*4c60*/  FSEL R109, R39, -INF , !P5 ;  /* 0xff800000276d7808 */ /* 0x000fe20006800000 */
[C---:B------:R-:W-:Y:S01]  /*4c70*/  VIADD R39, R2.reuse, 0x58 ;  /* 0x0000005802277836 */ /* 0x040fe20000000000 */
[----:B------:R-:W-:Y:S02]  /*4c80*/  ISETP.GE.AND P5, PT, R2, R127, PT ;  /* 0x0000007f0200720c */ /* 0x000fe40003fa6270 */
[----:B------:R-:W-:-:S02]  /*4c90*/  FSEL R130, R37, -INF , !P0 ;  /* 0xff80000025827808 */ /* 0x000fc40004000000 */
[----:B------:R-:W-:Y:S02]  /*4ca0*/  ISETP.GE.AND P0, PT, R40, R126, PT ;  /* 0x0000007e2800720c */ /* 0x000fe40003f06270 */
[----:B------:R-:W-:Y:S02]  /*4cb0*/  FSEL R113, R38, -INF , !P2 ;  /* 0xff80000026717808 */ /* 0x000fe40005000000 */
[----:B------:R-:W-:Y:S01]  /*4cc0*/  FSEL R38, R13, -INF , !P6 ;  /* 0xff8000000d267808 */ /* 0x000fe20007000000 */
[----:B------:R-:W-:Y:S01]  /*4cd0*/  VIADD R13, R2, 0x39 ;  /* 0x00000039020d7836 */ /* 0x000fe20000000000 */
[----:B------:R-:W-:Y:S02]  /*4ce0*/  FSEL R12, R12, -INF , !P5 ;  /* 0xff8000000c0c7808 */ /* 0x000fe40006800000 */
[----:B------:R-:W-:Y:S01]  /*4cf0*/  ISETP.GE.AND P2, PT, R40, R127, PT ;  /* 0x0000007f2800720c */ /* 0x000fe20003f46270 */
[----:B------:R-:W-:Y:S01]  /*4d00*/  VIADD R40, R2, 0x51 ;  /* 0x0000005102287836 */ /* 0x000fe20000000000 */
[----:B------:R-:W-:-:S02]  /*4d10*/  FSEL R107, R34, -INF , !P0 ;  /* 0xff800000226b7808 */ /* 0x000fc40004000000 */
[-C--:B------:R-:W-:Y:S02]  /*4d20*/  ISETP.GE.AND P6, PT, R36, R127.reuse, PT ;  /* 0x0000007f2400720c */ /* 0x080fe40003fc6270 */
[C---:B------:R-:W-:Y:S02]  /*4d30*/  ISETP.GE.AND P5, PT, R9.reuse, R127, PT ;  /* 0x0000007f0900720c */ /* 0x040fe40003fa6270 */
[----:B------:R-:W-:Y:S02]  /*4d40*/  ISETP.GE.AND P0, PT, R9, R126, PT ;  /* 0x0000007e0900720c */ /* 0x000fe40003f06270 */
[----:B------:R-:W-:Y:S02]  /*4d50*/  FMNMX.FTZ R9, R12, R38, !PT ;  /* 0x000000260c097209 */ /* 0x000fe40007810000 */
[----:B------:R-:W-:Y:S02]  /*4d60*/  FSEL R102, R32, -INF , !P2 ;  /* 0xff80000020667808 */ /* 0x000fe40005000000 */
[----:B------:R-:W-:-:S02]  /*4d70*/  ISETP.GE.AND P2, PT, R36, R126, PT ;  /* 0x0000007e2400720c */ /* 0x000fc40003f46270 */
[----:B------:R-:W-:Y:S02]  /*4d80*/  FSEL R104, R33, -INF , !P6 ;  /* 0xff80000021687808 */ /* 0x000fe40007000000 */
[----:B------:R-:W-:Y:S01]  /*4d90*/  FMNMX.FTZ R33, R8, R9, !PT ;  /* 0x0000000908217209 */ /* 0x000fe20007810000 */
[C---:B------:R-:W-:Y:S01]  /*4da0*/  VIADD R9, R2.reuse, 0x40 ;  /* 0x0000004002097836 */ /* 0x040fe20000000000 */
[----:B------:R-:W-:Y:S01]  /*4db0*/  FSEL R137, R35, -INF , !P2 ;  /* 0xff80000023897808 */ /* 0x000fe20005000000 */
[----:B------:R-:W-:Y:S01]  /*4dc0*/  VIADD R35, R2, 0x59 ;  /* 0x0000005902237836 */ /* 0x000fe20000000000 */
[C---:B------:R-:W-:Y:S02]  /*4dd0*/  ISETP.GE.AND P6, PT, R13.reuse, R127, PT ;  /* 0x0000007f0d00720c */ /* 0x040fe40003fc6270 */
[----:B------:R-:W-:Y:S02]  /*4de0*/  ISETP.GE.AND P2, PT, R13, R126, PT ;  /* 0x0000007e0d00720c */ /* 0x000fe40003f46270 */
[----:B------:R-:W-:Y:S01]  /*4df0*/  FMNMX.FTZ R13, R0, R33, !PT ;  /* 0x00000021000d7209 */ /* 0x000fe20007810000 */
[----:B------:R-:W-:Y:S01]  /*4e00*/  VIADD R33, R2, 0x60 ;  /* 0x0000006002217836 */ /* 0x000fe20000000000 */
[----:B------:R-:W-:-:S02]  /*4e10*/  FSEL R128, R29, -INF , !P6 ;  /* 0xff8000001d807808 */ /* 0x000fc40007000000 */
[----:B------:R-:W-:Y:S02]  /*4e20*/  FMNMX.FTZ R13, R6, R13, !PT ;  /* 0x0000000d060d7209 */ /* 0x000fe40007810000 */
[----:B------:R-:W-:Y:S02]  /*4e30*/  FSEL R114, R28, -INF , !P5 ;  /* 0xff8000001c727808 */ /* 0x000fe40006800000 */
[----:B------:R-:W-:Y:S02]  /*4e40*/  FSEL R139, R30, -INF , !P0 ;  /* 0xff8000001e8b7808 */ /* 0x000fe40004000000 */
[----:B------:R-:W-:Y:S01]  /*4e50*/  FMNMX.FTZ R29, R54, R13, !PT ;  /* 0x0000000d361d7209 */ /* 0x000fe20007810000 */
[C---:B------:R-:W-:Y:S01]  /*4e60*/  VIADD R13, R2.reuse, 0x48 ;  /* 0x00000048020d7836 */ /* 0x040fe20000000000 */
[C---:B------:R-:W-:Y:S02]  /*4e70*/  ISETP.GE.AND P5, PT, R9.reuse, R127, PT ;  /* 0x0000007f0900720c */ /* 0x040fe40003fa6270 */
[----:B------:R-:W-:Y:S01]  /*4e80*/  ISETP.GE.AND P0, PT, R9, R126, PT ;  /* 0x0000007e0900720c */ /* 0x000fe20003f06270 */
[----:B------:R-:W-:Y:S01]  /*4e90*/  VIADD R9, R2, 0x41 ;  /* 0x0000004102097836 */ /* 0x000fe20000000000 */
[----:B------:R-:W-:-:S02]  /*4ea0*/  FMNMX.FTZ R29, R10, R29, !PT ;  /* 0x0000001d0a1d7209 */ /* 0x000fc40007810000 */
[----:B------:R-:W-:Y:S02]  /*4eb0*/  FSEL R135, R31, -INF , !P2 ;  /* 0xff8000001f877808 */ /* 0x000fe40005000000 */
[C---:B------:R-:W-:Y:S02]  /*4ec0*/  ISETP.GE.AND P6, PT, R9.reuse, R127, PT ;  /* 0x0000007f0900720c */ /* 0x040fe40003fc6270 */
[----:B------:R-:W-:Y:S02]  /*4ed0*/  ISETP.GE.AND P2, PT, R9, R126, PT ;  /* 0x0000007e0900720c */ /* 0x000fe40003f46270 */
[----:B------:R-:W-:Y:S01]  /*4ee0*/  FMNMX.FTZ R9, R80, R29, !PT ;  /* 0x0000001d50097209 */ /* 0x000fe20007810000 */
[----:B------:R-:W-:Y:S01]  /*4ef0*/  VIADD R29, R2, 0x61 ;  /* 0x00000061021d7836 */ /* 0x000fe20000000000 */
[----:B------:R-:W-:Y:S01]  /*4f00*/  FSEL R106, R24, -INF , !P5 ;  /* 0xff800000186a7808 */ /* 0x000fe20006800000 */
[----:B------:R-:W-:Y:S01]  /*4f10*/  VIADD R24, R2, 0x50 ;  /* 0x0000005002187836 */ /* 0x000fe20000000000 */
[----:B------:R-:W-:-:S02]  /*4f20*/  FSEL R115, R26, -INF , !P0 ;  /* 0xff8000001a737808 */ /* 0x000fc40004000000 */
[C---:B------:R-:W-:Y:S02]  /*4f30*/  ISETP.GE.AND P5, PT, R13.reuse, R127, PT ;  /* 0x0000007f0d00720c */ /* 0x040fe40003fa6270 */
[-C--:B------:R-:W-:Y:S02]  /*4f40*/  ISETP.GE.AND P0, PT, R13, R126.reuse, PT ;  /* 0x0000007e0d00720c */ /* 0x080fe40003f06270 */
[----:B------:R-:W-:Y:S01]  /*4f50*/  FMNMX.FTZ R13, R46, R9, !PT ;  /* 0x000000092e0d7209 */ /* 0x000fe20007810000 */
[C---:B------:R-:W-:Y:S01]  /*4f60*/  VIADD R9, R2.reuse, 0x49 ;  /* 0x0000004902097836 */ /* 0x040fe20000000000 */
[----:B------:R-:W-:Y:S01]  /*4f70*/  FSEL R129, R27, -INF , !P2 ;  /* 0xff8000001b817808 */ /* 0x000fe20005000000 */
[----:B------:R-:W-:Y:S01]  /*4f80*/  VIADD R27, R2, 0x68 ;  /* 0x00000068021b7836 */ /* 0x000fe20000000000 */
[----:B------:R-:W-:Y:S02]  /*4f90*/  FMNMX.FTZ R13, R48, R13, !PT ;  /* 0x0000000d300d7209 */ /* 0x000fe40007810000 */
[----:B------:R-:W-:-:S02]  /*4fa0*/  ISETP.GE.AND P2, PT, R2, R126, PT ;  /* 0x0000007e0200720c */ /* 0x000fc40003f46270 */
[----:B------:R-:W-:Y:S02]  /*4fb0*/  FMNMX.FTZ R13, R50, R13, !PT ;  /* 0x0000000d320d7209 */ /* 0x000fe40007810000 */
[----:B------:R-:W-:Y:S01]  /*4fc0*/  FSEL R108, R25, -INF , !P6 ;  /* 0xff800000196c7808 */ /* 0x000fe20007000000 */
[----:B------:R-:W-:Y:S01]  /*4fd0*/  VIADD R25, R2, 0x69 ;  /* 0x0000006902197836 */ /* 0x000fe20000000000 */
[----:B------:R-:W-:Y:S02]  /*4fe0*/  FSEL R15, R15, -INF , !P4 ;  /* 0xff8000000f0f7808 */ /* 0x000fe40006000000 */
[----:B------:R-:W-:Y:S02]  /*4ff0*/  FMNMX.FTZ R13, R130, R13, !PT ;  /* 0x0000000d820d7209 */ /* 0x000fe40007810000 */
[C---:B------:R-:W-:Y:S02]  /*5000*/  ISETP.GE.AND P6, PT, R9.reuse, R127, PT ;  /* 0x0000007f0900720c */ /* 0x040fe40003fc6270 */
[----:B------:R-:W-:-:S02]  /*5010*/  ISETP.GE.AND P4, PT, R9, R126, PT ;  /* 0x0000007e0900720c */ /* 0x000fc40003f86270 */
[----:B------:R-:W-:Y:S01]  /*5020*/  FSEL R9, R14, -INF , !P2 ;  /* 0xff8000000e097808 */ /* 0x000fe20005000000 */
[----:B------:R-:W-:Y:S01]  /*5030*/  VIADD R14, R2, 0x71 ;  /* 0x00000071020e7836 */ /* 0x000fe20000000000 */
[----:B------:R-:W-:Y:S01]  /*5040*/  FMNMX.FTZ R31, R102, R13, !PT ;  /* 0x0000000d661f7209 */ /* 0x000fe20007810000 */
[----:B------:R-:W-:Y:S01]  /*5050*/  VIADD R13, R2, 0x78 ;  /* 0x00000078020d7836 */ /* 0x000fe20000000000 */
        /* <DEDUP_REMOVED lines=16> */
[----:B------:R-:W-:Y:S02]  /*5160*/  FSEL R131, R78, -INF , !P0 ;  /* 0xff8000004e837808 */ /* 0x000fe40004000000 */
        /* <DEDUP_REMOVED lines=20> */
[----:B------:R-:W-:Y:S01]  /*52b0*/  ISETP.GE.AND P2, PT, R24, R126, PT ;  /* 0x0000007e1800720c */ /* 0x000fe20003f46270 */
[C---:B------:R-:W-:Y:S01]  /*52c0*/  VIADD R24, R2.reuse, 0x70 ;  /* 0x0000007002187836 */ /* 0x040fe20000000000 */
        /* <DEDUP_REMOVED lines=8> */
[----:B------:R-:W-:-:S02]  /*5350*/  ISETP.GE.AND P5, PT, R24, R127, PT ;  /* 0x0000007f1800720c */ /* 0x000fc40003fa6270 */
[----:B------:R-:W-:Y:S02]  /*5360*/  FMNMX.FTZ R26, R139, R26, !PT ;  /* 0x0000001a8b1a7209 */ /* 0x000fe40007810000 */
[----:B------:R-:W-:Y:S02]  /*5370*/  FSEL R37, R61, -INF , !P0 ;  /* 0xff8000003d257808 */ /* 0x000fe40004000000 */
[----:B------:R-:W-:Y:S02]  /*5380*/  FMNMX.FTZ R28, R36, R31, !PT ;  /* 0x0000001f241c7209 */ /* 0x000fe40007810000 */
        /* <DEDUP_REMOVED lines=10> */
[----:B------:R-:W-:Y:S02]  /*5430*/  ISETP.GE.AND P0, PT, R2, R127, PT ;  /* 0x0000007f0200720c */ /* 0x000fe40003f06270 */
[----:B------:R-:W-:Y:S02]  /*5440*/  FMNMX.FTZ R21, R26, R21, !PT ;  /* 0x000000151a157209 */ /* 0x000fe40007810000 */
[----:B------:R-:W-:Y:S02]  /*5450*/  FSEL R133, R79, -INF , !P4 ;  /* 0xff8000004f857808 */ /* 0x000fe40006000000 */
[----:B------:R-:W-:Y:S01]  /*5460*/  FMNMX.FTZ R16, R131, R16, !PT ;  /* 0x0000001083107209 */ /* 0x000fe20007810000 */
[----:B------:R-:W-:Y:S01]  /*5470*/  LDSM.16.MT88.4 R76, [R165+0x6000] ;  /* 0x00600000a54c783b */ /* 0x000fe20000004200 */
[----:B------:R-:W-:-:S02]  /*5480*/  FSEL R30, R17, -INF , !P0 ;  /* 0xff800000111e7808 */ /* 0x000fc40004000000 */
[----:B------:R-:W-:Y:S02]  /*5490*/  FMNMX.FTZ R21, R28, R21, !PT ;  /* 0x000000151c157209 */ /* 0x000fe40007810000 */
[----:B------:R-:W-:Y:S02]  /*54a0*/  ISETP.GE.AND P0, PT, R40, R126, PT ;  /* 0x0000007e2800720c */ /* 0x000fe40003f06270 */
[----:B------:R-:W-:Y:S02]  /*54b0*/  FSEL R101, R74, -INF , !P2 ;  /* 0xff8000004a657808 */ /* 0x000fe40005000000 */
[----:B------:R-:W-:Y:S02]  /*54c0*/  FMNMX.FTZ R20, R133, R16, !PT ;  /* 0x0000001085147209 */ /* 0x000fe40007810000 */
[----:B------:R-:W-:Y:S02]  /*54d0*/  FMNMX.FTZ R16, R30, R21, !PT ;  /* 0x000000151e107209 */ /* 0x000fe40007810000 */
[----:B------:R-:W-:-:S02]  /*54e0*/  ISETP.GE.AND P2, PT, R39, R126, PT ;  /* 0x0000007e2700720c */ /* 0x000fc40003f46270 */
[----:B------:R-:W-:Y:S01]  /*54f0*/  FSEL R59, R75, -INF , !P0 ;  /* 0xff8000004b3b7808 */ /* 0x000fe20004000000 */
[----:B------:R-:W1:Y:S01]  /*5500*/  SHFL.BFLY PT, R17, R16, 0x2, 0x1f ;  /* 0x0c401f0010117f89 */ /* 0x000e6200000e0000 */
[----:B------:R-:W-:Y:S02]  /*5510*/  FMNMX.FTZ R20, R101, R20, !PT ;  /* 0x0000001465147209 */ /* 0x000fe40007810000 */
[----:B------:R-:W-:Y:S02]  /*5520*/  ISETP.GE.AND P0, PT, R35, R126, PT ;  /* 0x0000007e2300720c */ /* 0x000fe40003f06270 */
[----:B------:R-:W-:Y:S02]  /*5530*/  FSEL R61, R70, -INF , !P2 ;  /* 0xff800000463d7808 */ /* 0x000fe40005000000 */
[----:B------:R-:W-:Y:S02]  /*5540*/  FMNMX.FTZ R20, R59, R20, !PT ;  /* 0x000000143b147209 */ /* 0x000fe40007810000 */
[----:B------:R-:W-:-:S02]  /*5550*/  ISETP.GE.AND P2, PT, R33, R126, PT ;  /* 0x0000007e2100720c */ /* 0x000fc40003f46270 */
[----:B------:R-:W-:Y:S02]  /*5560*/  FSEL R65, R71, -INF , !P0 ;  /* 0xff80000047417808 */ /* 0x000fe40004000000 */
[----:B------:R-:W-:Y:S01]  /*5570*/  FMNMX.FTZ R20, R61, R20, !PT ;  /* 0x000000143d147209 */ /* 0x000fe20007810000 */
[----:B------:R-:W-:Y:S01]  /*5580*/  LDSM.16.MT88.4 R68, [R166+0x6000] ;  /* 0x00600000a644783b */ /* 0x000fe20000004200 */
        /* <DEDUP_REMOVED lines=12> */
[----:B-1----:R-:W-:Y:S02]  /*5650*/  FMNMX.FTZ R17, R16, R17, !PT ;  /* 0x0000001110117209 */ /* 0x002fe40007810000 */
[----:B------:R-:W-:Y:S02]  /*5660*/  ISETP.GE.AND P0, PT, R14, R126, PT ;  /* 0x0000007e0e00720c */ /* 0x000fe40003f06270 */
[----:B------:R-:W-:Y:S01]  /*5670*/  FSEL R25, R22, -INF , !P2 ;  /* 0xff80000016197808 */ /* 0x000fe20005000000 */
[----:B------:R-:W1:Y:S01]  /*5680*/  SHFL.BFLY PT, R14, R17, 0x1, 0x1f ;  /* 0x0c201f00110e7f89 */ /* 0x000e6200000e0000 */
[----:B------:R-:W-:-:S02]  /*5690*/  FMNMX.FTZ R16, R63, R20, !PT ;  /* 0x000000143f107209 */ /* 0x000fc40007810000 */
[----:B------:R-:W-:Y:S02]  /*56a0*/  ISETP.GE.AND P2, PT, R13, R126, PT ;  /* 0x0000007e0d00720c */ /* 0x000fe40003f46270 */
[----:B------:R-:W-:Y:S02]  /*56b0*/  FSEL R27, R23, -INF , !P0 ;  /* 0xff800000171b7808 */ /* 0x000fe40004000000 */
[----:B------:R-:W-:Y:S01]  /*56c0*/  FMNMX.FTZ R16, R25, R16, !PT ;  /* 0x0000001019107209 */ /* 0x000fe20007810000 */
[----:B------:R-:W-:Y:S01]  /*56d0*/  LDSM.16.MT88.4 R20, [R166+0x6800] ;  /* 0x00680000a614783b */ /* 0x000fe20000004200 */
[----:B------:R-:W-:Y:S02]  /*56e0*/  ISETP.GE.AND P0, PT, R2, R126, PT ;  /* 0x0000007e0200720c */ /* 0x000fe40003f06270 */
[----:B------:R-:W-:Y:S02]  /*56f0*/  FSEL R35, R18, -INF , !P2 ;  /* 0xff80000012237808 */ /* 0x000fe40005000000 */
[----:B------:R-:W-:-:S02]  /*5700*/  FMNMX.FTZ R16, R27, R16, !PT ;  /* 0x000000101b107209 */ /* 0x000fc40007810000 */
[----:B------:R-:W-:Y:S02]  /*5710*/  FSEL R33, R19, -INF , !P0 ;  /* 0xff80000013217808 */ /* 0x000fe40004000000 */
[----:B------:R-:W-:-:S04]  /*5720*/  FMNMX.FTZ R16, R35, R16, !PT ;  /* 0x0000001023107209 */ /* 0x000fc80007810000 */
[----:B------:R-:W-:Y:S02]  /*5730*/  FMNMX.FTZ R16, R33, R16, !PT ;  /* 0x0000001021107209 */ /* 0x000fe40007810000 */
[----:B-1----:R-:W-:-:S03]  /*5740*/  FMNMX.FTZ R2, R17, R14, !PT ;  /* 0x0000000e11027209 */ /* 0x002fc60007810000 */
[----:B------:R-:W1:Y:S01]  /*5750*/  SHFL.BFLY PT, R13, R16, 0x2, 0x1f ;  /* 0x0c401f00100d7f89 */ /* 0x000e6200000e0000 */
        /* <DEDUP_REMOVED lines=14> */
[----:B-1----:R-:W-:Y:S01]  /*5840*/  FMNMX.FTZ R12, R16, R13, !PT ;  /* 0x0000000d100c7209 */ /* 0x002fe20007810000 */
        /* <DEDUP_REMOVED lines=8> */
[----:B------:R-:W-:-:S02]  /*58d0*/  FFMA.FTZ R193, R30, UR12, -R43 ;  /* 0x0000000c1ec17c23 */ /* 0x000fc4000801082b */
[----:B------:R-:W-:Y:S08]  /*58e0*/  MUFU.EX2 R45, R45 ;  /* 0x0000002d002d7308 */ /* 0x000ff00000000800 */
[----:B------:R-:W3:Y:S01]  /*58f0*/  MUFU.EX2 R44, R44 ;  /* 0x0000002c002c7308 */ /* 0x000ee20000000800 */
[----:B-1----:R-:W-:-:S07]  /*5900*/  F2FP.BF16.F32.PACK_AB R80, R60, R103 ;  /* 0x000000673c50723e */ /* 0x002fce00000010ff */
[----:B------:R-:W-:Y:S01]  /*5910*/  MUFU.EX2 R41, R41 ;  /* 0x0000002900297308 */ /* 0x000fe20000000800 */
[----:B--2---:R-:W-:-:S04]  /*5920*/  FMNMX.FTZ R0, R12, R13, !PT ;  /* 0x0000000d0c007209 */ /* 0x004fc80007810000 */
[C---:B------:R-:W-:Y:S01]  /*5930*/  FSETP.NEU.FTZ.AND P0, PT, R0.reuse, -INF , PT ;  /* 0xff8000000000780b */ /* 0x040fe20003f1d000 */
[----:B------:R-:W-:Y:S01]  /*5940*/  FMUL.FTZ R6, R0, UR12 ;  /* 0x0000000c00067c20 */ /* 0x000fe20008410000 */
[----:B---3--:R-:W-:Y:S01]  /*5950*/  F2FP.BF16.F32.PACK_AB R82, R44, R45 ;  /* 0x0000002d2c52723e */ /* 0x008fe200000010ff */
[----:B------:R-:W-:Y:S03]  /*5960*/  MUFU.EX2 R38, R38 ;  /* 0x0000002600267308 */ /* 0x000fe60000000800 */
[----:B------:R-:W-:Y:S02]  /*5970*/  FSEL R6, R6, RZ, P0 ;  /* 0x000000ff06067208 */ /* 0x000fe40000000000 */
[----:B------:R-:W-:-:S03]  /*5980*/  LEA R190, P0, R124, UR8, 0x1 ;  /* 0x000000087cbe7c11 */ /* 0x000fc6000f8008ff */
        /* <DEDUP_REMOVED lines=8> */
[----:B------:R-:W1:Y:S01]  /*5a10*/  LDSM.16.MT88.4 R8, [R164+0x6000] ;  /* 0x00600000a408783b */ /* 0x000e620000004200 */
        /* <DEDUP_REMOVED lines=33> */
[----:B------:R-:W-:Y:S01]  /*5c30*/  FFMA.FTZ R56, R65, UR12, -R6 ;  /* 0x0000000c41387c23 */ /* 0x000fe20008010806 */
[--C-:B------:R-:W-:Y:S01]  /*5c40*/  FFMA.FTZ R61, R32, UR12, -R43.reuse ;  /* 0x0000000c203d7c23 */ /* 0x100fe2000801082b */
[----:B------:R-:W-:Y:S01]  /*5c50*/  FADD.FTZ R100, R103, R60 ;  /* 0x0000003c67647221 */ /* 0x000fe20000010000 */
[----:B------:R-:W-:Y:S01]  /*5c60*/  FFMA.FTZ R32, R36, UR12, -R43 ;  /* 0x0000000c24207c23 */ /* 0x000fe2000801082b */
[----:B------:R-:W-:Y:S01]  /*5c70*/  MUFU.EX2 R24, R24 ;  /* 0x0000001800187308 */ /* 0x000fe20000000800 */
[----:B---3--:R-:W-:Y:S01]  /*5c80*/  F2FP.BF16.F32.PACK_AB R83, R42, R49 ;  /* 0x000000312a53723e */ /* 0x008fe200000010ff */
[--C-:B------:R-:W-:Y:S01]  /*5c90*/  FFMA.FTZ R36, R47, UR12, -R6.reuse ;  /* 0x0000000c2f247c23 */ /* 0x100fe20008010806 */
[--C-:B------:R-:W-:Y:S01]  /*5ca0*/  FFMA.FTZ R60, R39, UR12, -R6.reuse ;  /* 0x0000000c273c7c23 */ /* 0x100fe20008010806 */
[--C-:B------:R-:W-:Y:S01]  /*5cb0*/  FFMA.FTZ R47, R67, UR12, -R6.reuse ;  /* 0x0000000c432f7c23 */ /* 0x100fe20008010806 */
[----:B------:R-:W-:Y:S01]  /*5cc0*/  FFMA.FTZ R39, R63, UR12, -R6 ;  /* 0x0000000c3f277c23 */ /* 0x000fe20008010806 */
[----:B------:R-:W-:Y:S01]  /*5cd0*/  FADD.FTZ R64, R105, R64 ;  /* 0x0000004069407221 */ /* 0x000fe20000010000 */
[----:B------:R-:W-:Y:S01]  /*5ce0*/  FADD.FTZ R45, R45, R100 ;  /* 0x000000642d2d7221 */ /* 0x000fe20000010000 */
[----:B------:R-:W-:Y:S01]  /*5cf0*/  HMMA.16816.F32.BF16 R96, R80, R92, RZ ;  /* 0x0000005c5060723c */ /* 0x000fe200000418ff */
[----:B------:R-:W-:Y:S01]  /*5d00*/  MUFU.EX2 R40, R40 ;  /* 0x0000002800287308 */ /* 0x000fe20000000800 */
[----:B------:R-:W-:Y:S01]  /*5d10*/  FADD.FTZ R49, R49, R64 ;  /* 0x0000004031317221 */ /* 0x000fe20000010000 */
[----:B------:R-:W-:Y:S01]  /*5d20*/  FFMA.FTZ R192, R33, UR12, -R6 ;  /* 0x0000000c21c07c23 */ /* 0x000fe20008010806 */
[----:B------:R-:W-:-:S02]  /*5d30*/  LEA.HI.X R191, R124, UR9, R125, 0x1, P0 ;  /* 0x000000097cbf7c11 */ /* 0x000fc400080f0c7d */
[C---:B------:R-:W-:Y:S01]  /*5d40*/  HMMA.16816.F32.BF16 R92, R80.reuse, R94, RZ ;  /* 0x0000005e505c723c */ /* 0x040fe200000418ff */
[----:B------:R-:W-:Y:S02]  /*5d50*/  FADD.FTZ R49, R42, R49 ;  /* 0x000000312a317221 */ /* 0x000fe40000010000 */
[----:B------:R-:W2:Y:S03]  /*5d60*/  MUFU.EX2 R5, R5 ;  /* 0x0000000500057308 */ /* 0x000ea60000000800 */
[C---:B------:R-:W-:Y:S05]  /*5d70*/  HMMA.16816.F32.BF16 R88, R80.reuse, R68, RZ ;  /* 0x000000445058723c */ /* 0x040fea00000418ff */
[----:B------:R-:W-:Y:S01]  /*5d80*/  MUFU.EX2 R4, R4 ;  /* 0x0000000400047308 */ /* 0x000fe20000000800 */
[C---:B------:R-:W-:Y:S06]  /*5d90*/  HMMA.16816.F32.BF16 R72, R80.reuse, R76, RZ ;  /* 0x0000004c5048723c */ /* 0x040fec00000418ff */
[C---:B------:R-:W-:Y:S01]  /*5da0*/  HMMA.16816.F32.BF16 R68, R80.reuse, R70, RZ ;  /* 0x000000465044723c */ /* 0x040fe200000418ff */
[----:B------:R-:W3:Y:S05]  /*5db0*/  MUFU.EX2 R3, R3 ;  /* 0x0000000300037308 */ /* 0x000eea0000000800 */
[C---:B------:R-:W-:Y:S03]  /*5dc0*/  HMMA.16816.F32.BF16 R76, R80.reuse, R78, RZ ;  /* 0x0000004e504c723c */ /* 0x040fe600000418ff */
[----:B------:R-:W-:Y:S03]  /*5dd0*/  MUFU.EX2 R57, R57 ;  /* 0x0000003900397308 */ /* 0x000fe60000000800 */
[C---:B-1----:R-:W-:Y:S05]  /*5de0*/  HMMA.16816.F32.BF16 R84, R80.reuse, R8, RZ ;  /* 0x000000085054723c */ /* 0x042fea00000418ff */
[----:B------:R-:W1:Y:S01]  /*5df0*/  MUFU.EX2 R54, R54 ;  /* 0x0000003600367308 */ /* 0x000e620000000800 */
[----:B------:R-:W-:Y:S01]  /*5e00*/  HMMA.16816.F32.BF16 R80, R80, R10, RZ ;  /* 0x0000000a5050723c */ /* 0x000fe200000418ff */
[----:B------:R-:W-:-:S02]  /*5e10*/  F2FP.BF16.F32.PACK_AB R8, R38, R41 ;  /* 0x000000292608723e */ /* 0x000fc400000010ff */
[----:B--2---:R-:W-:Y:S01]  /*5e20*/  F2FP.BF16.F32.PACK_AB R9, R5, R40 ;  /* 0x000000280509723e */ /* 0x004fe200000010ff */
[----:B------:R-:W-:-:S03]  /*5e30*/  FADD.FTZ R40, R40, R49 ;  /* 0x0000003128287221 */ /* 0x000fc60000010000 */
[----:B------:R-:W-:Y:S01]  /*5e40*/  F2FP.BF16.F32.PACK_AB R10, R24, R29 ;  /* 0x0000001d180a723e */ /* 0x000fe200000010ff */
[----:B------:R-:W-:Y:S01]  /*5e50*/  MUFU.EX2 R53, R53 ;  /* 0x0000003500357308 */ /* 0x000fe20000000800 */
[----:B---3--:R-:W-:Y:S01]  /*5e60*/  F2FP.BF16.F32.PACK_AB R11, R3, R4 ;  /* 0x00000004030b723e */ /* 0x008fe200000010ff */
[----:B------:R-:W-:-:S06]  /*5e70*/  FADD.FTZ R5, R5, R40 ;  /* 0x0000002805057221 */ /* 0x000fcc0000010000 */
[C---:B------:R-:W-:Y:S01]  /*5e80*/  HMMA.16816.F32.BF16 R96, R8.reuse, R12, R96 ;  /* 0x0000000c0860723c */ /* 0x040fe20000041860 */
[----:B------:R-:W2:Y:S05]  /*5e90*/  MUFU.EX2 R48, R48 ;  /* 0x0000003000307308 */ /* 0x000eaa0000000800 */
[C---:B------:R-:W-:Y:S01]  /*5ea0*/  HMMA.16816.F32.BF16 R92, R8.reuse, R14, R92 ;  /* 0x0000000e085c723c */ /* 0x040fe2000004185c */
[----:B------:R-:W3:Y:S02]  /*5eb0*/  LDSM.16.MT88.4 R12, [R165+0x6800] ;  /* 0x00680000a50c783b */ /* 0x000ee40000004200 */
[----:B------:R-:W-:Y:S03]  /*5ec0*/  MUFU.EX2 R55, R55 ;  /* 0x0000003700377308 */ /* 0x000fe60000000800 */
[C---:B------:R-:W-:Y:S05]  /*5ed0*/  HMMA.16816.F32.BF16 R88, R8.reuse, R20, R88 ;  /* 0x000000140858723c */ /* 0x040fea0000041858 */
[----:B------:R-:W4:Y:S01]  /*5ee0*/  MUFU.EX2 R50, R50 ;  /* 0x0000003200327308 */ /* 0x000f220000000800 */
[C---:B------:R-:W-:Y:S01]  /*5ef0*/  HMMA.16816.F32.BF16 R68, R8.reuse, R22, R68 ;  /* 0x000000160844723c */ /* 0x040fe20000041844 */
[----:B------:R-:W5:Y:S05]  /*5f00*/  LDSM.16.MT88.4 R20, [R166+0x7000] ;  /* 0x00700000a614783b */ /* 0x000f6a0000004200 */
[C---:B------:R-:W-:Y:S01]  /*5f10*/  HMMA.16816.F32.BF16 R84, R8.reuse, R16, R84 ;  /* 0x000000100854723c */ /* 0x040fe20000041854 */
[----:B------:R-:W-:Y:S05]  /*5f20*/  MUFU.EX2 R51, R51 ;  /* 0x0000003300337308 */ /* 0x000fea0000000800 */
[C---:B------:R-:W-:Y:S01]  /*5f30*/  HMMA.16816.F32.BF16 R80, R8.reuse, R18, R80 ;  /* 0x000000120850723c */ /* 0x040fe20000041850 */
[----:B------:R-:W5:Y:S02]  /*5f40*/  LDSM.16.MT88.4 R16, [R164+0x7000] ;  /* 0x00700000a410783b */ /* 0x000f640000004200 */
[----:B------:R-:W4:Y:S08]  /*5f50*/  MUFU.EX2 R46, R46 ;  /* 0x0000002e002e7308 */ /* 0x000f300000000800 */
[----:B------:R-:W-:Y:S01]  /*5f60*/  MUFU.EX2 R113, R113 ;  /* 0x0000007100717308 */ /* 0x000fe20000000800 */
[C---:B---3--:R-:W-:Y:S07]  /*5f70*/  HMMA.16816.F32.BF16 R72, R8.reuse, R12, R72 ;  /* 0x0000000c0848723c */ /* 0x048fee0000041848 */
[----:B------:R-:W3:Y:S01]  /*5f80*/  MUFU.EX2 R104, R104 ;  /* 0x0000006800687308 */ /* 0x000ee20000000800 */
[----:B------:R-:W-:Y:S01]  /*5f90*/  HMMA.16816.F32.BF16 R76, R8, R14, R76 ;  /* 0x0000000e084c723c */ /* 0x000fe2000004184c */
[----:B------:R-:W3:Y:S06]  /*5fa0*/  LDSM.16.MT88.4 R12, [R168+0x7000] ;  /* 0x00700000a80c783b */ /* 0x000eec0000004200 */
[----:B------:R-:W-:Y:S01]  /*5fb0*/  MUFU.EX2 R109, R109 ;  /* 0x0000006d006d7308 */ /* 0x000fe20000000800 */
[----:B-1----:R-:W-:-:S02]  /*5fc0*/  F2FP.BF16.F32.PACK_AB R8, R54, R57 ;  /* 0x000000393608723e */ /* 0x002fc400000010ff */
[----:B--2---:R-:W-:Y:S02]  /*5fd0*/  F2FP.BF16.F32.PACK_AB R10, R48, R53 ;  /* 0x00000035300a723e */ /* 0x004fe400000010ff */
[----:B----4-:R-:W-:-:S03]  /*5fe0*/  F2FP.BF16.F32.PACK_AB R9, R50, R55 ;  /* 0x000000373209723e */ /* 0x010fc600000010ff */
[----:B------:R-:W1:Y:S01]  /*5ff0*/  MUFU.EX2 R66, R66 ;  /* 0x0000004200427308 */ /* 0x000e620000000800 */
[----:B------:R-:W-:-:S07]  /*6000*/  F2FP.BF16.F32.PACK_AB R11, R46, R51 ;  /* 0x000000332e0b723e */ /* 0x000fce00000010ff */
[----:B------:R-:W-:Y:S01]  /*6010*/  MUFU.EX2 R111, R111 ;  /* 0x0000006f006f7308 */ /* 0x000fe20000000800 */
[C---:B-----5:R-:W-:Y:S06]  /*6020*/  HMMA.16816.F32.BF16 R88, R8.reuse, R20, R88 ;  /* 0x000000140858723c */ /* 0x060fec0000041858 */
[C---:B------:R-:W-:Y:S01]  /*6030*/  HMMA.16816.F32.BF16 R68, R8.reuse, R22, R68 ;  /* 0x000000160844723c */ /* 0x040fe20000041844 */
[----:B------:R-:W2:Y:S01]  /*6040*/  MUFU.EX2 R102, R102 ;  /* 0x0000006600667308 */ /* 0x000ea20000000800 */
[----:B------:R-:W-:Y:S04]  /*6050*/  LDSM.16.MT88.4 R20, [R166+0x7800] ;  /* 0x00780000a614783b */ /* 0x000fe80000004200 */
[C---:B------:R-:W-:Y:S03]  /*6060*/  HMMA.16816.F32.BF16 R84, R8.reuse, R16, R84 ;  /* 0x000000100854723c */ /* 0x040fe60000041854 */
[----:B------:R-:W-:Y:S03]  /*6070*/  MUFU.EX2 R107, R107 ;  /* 0x0000006b006b7308 */ /* 0x000fe60000000800 */
[C---:B------:R-:W-:Y:S01]  /*6080*/  HMMA.16816.F32.BF16 R80, R8.reuse, R18, R80 ;  /* 0x000000120850723c */ /* 0x040fe20000041850 */
[----:B------:R-:W-:Y:S04]  /*6090*/  LDSM.16.MT88.4 R16, [R164+0x7800] ;  /* 0x00780000a410783b */ /* 0x000fe80000004200 */
[----:B------:R-:W4:Y:S01]  /*60a0*/  MUFU.EX2 R62, R62 ;  /* 0x0000003e003e7308 */ /* 0x000f220000000800 */
[C---:B---3--:R-:W-:Y:S06]  /*60b0*/  HMMA.16816.F32.BF16 R96, R8.reuse, R12, R96 ;  /* 0x0000000c0860723c */ /* 0x048fec0000041860 */
[C---:B------:R-:W-:Y:S01]  /*60c0*/  HMMA.16816.F32.BF16 R92, R8.reuse, R14, R92 ;  /* 0x0000000e085c723c */ /* 0x040fe2000004185c */
[----:B------:R-:W3:Y:S01]  /*60d0*/  LDSM.16.MT88.4 R12, [R165+0x7000] ;  /* 0x00700000a50c783b */ /* 0x000ee20000004200 */
[----:B------:R-:W-:Y:S08]  /*60e0*/  MUFU.EX2 R137, R137 ;  /* 0x0000008900897308 */ /* 0x000ff00000000800 */
[----:B------:R-:W5:Y:S08]  /*60f0*/  MUFU.EX2 R108, R108 ;  /* 0x0000006c006c7308 */ /* 0x000f700000000800 */
[----:B------:R-:W-:Y:S08]  /*6100*/  MUFU.EX2 R135, R135 ;  /* 0x0000008700877308 */ /* 0x000ff00000000800 */
[----:B------:R-:W5:Y:S08]  /*6110*/  MUFU.EX2 R106, R106 ;  /* 0x0000006a006a7308 */ /* 0x000f700000000800 */
[----:B------:R-:W-:Y:S01]  /*6120*/  MUFU.EX2 R139, R139 ;  /* 0x0000008b008b7308 */ /* 0x000fe20000000800 */
[C---:B---3--:R-:W-:Y:S07]  /*6130*/  HMMA.16816.F32.BF16 R72, R8.reuse, R12, R72 ;  /* 0x0000000c0848723c */ /* 0x048fee0000041848 */
[----:B------:R-:W3:Y:S01]  /*6140*/  MUFU.EX2 R112, R112 ;  /* 0x0000007000707308 */ /* 0x000ee20000000800 */
[----:B------:R-:W-:Y:S01]  /*6150*/  HMMA.16816.F32.BF16 R76, R8, R14, R76 ;  /* 0x0000000e084c723c */ /* 0x000fe2000004184c */
[----:B------:R-:W5:Y:S06]  /*6160*/  LDSM.16.MT88.4 R12, [R168+0x7800] ;  /* 0x00780000a80c783b */ /* 0x000f6c0000004200 */
[----:B------:R-:W-:Y:S01]  /*6170*/  MUFU.EX2 R110, R110 ;  /* 0x0000006e006e7308 */ /* 0x000fe20000000800 */
[----:B------:R-:W-:-:S02]  /*6180*/  F2FP.BF16.F32.PACK_AB R8, R104, R113 ;  /* 0x000000716808723e */ /* 0x000fc400000010ff */
[----:B-1----:R-:W-:Y:S02]  /*6190*/  F2FP.BF16.F32.PACK_AB R10, R66, R109 ;  /* 0x0000006d420a723e */ /* 0x002fe400000010ff */
[----:B--2---:R-:W-:-:S03]  /*61a0*/  F2FP.BF16.F32.PACK_AB R9, R102, R111 ;  /* 0x0000006f6609723e */ /* 0x004fc600000010ff */
[----:B------:R-:W1:Y:S01]  /*61b0*/  MUFU.EX2 R115, R115 ;  /* 0x0000007300737308 */ /* 0x000e620000000800 */
[----:B----4-:R-:W-:-:S07]  /*61c0*/  F2FP.BF16.F32.PACK_AB R11, R62, R107 ;  /* 0x0000006b3e0b723e */ /* 0x010fce00000010ff */
[C---:B------:R-:W-:Y:S01]  /*61d0*/  HMMA.16816.F32.BF16 R88, R8.reuse, R20, R88 ;  /* 0x000000140858723c */ /* 0x040fe20000041858 */
[----:B------:R-:W-:Y:S05]  /*61e0*/  MUFU.EX2 R114, R114 ;  /* 0x0000007200727308 */ /* 0x000fea0000000800 */
[C---:B------:R-:W-:Y:S01]  /*61f0*/  HMMA.16816.F32.BF16 R68, R8.reuse, R22, R68 ;  /* 0x000000160844723c */ /* 0x040fe20000041844 */
[----:B------:R-:W-:Y:S02]  /*6200*/  LDSM.16.MT88.4 R20, [R166+0x8000] ;  /* 0x00800000a614783b */ /* 0x000fe40000004200 */
[----:B------:R-:W2:Y:S03]  /*6210*/  MUFU.EX2 R131, R131 ;  /* 0x0000008300837308 */ /* 0x000ea60000000800 */
[C---:B------:R-:W-:Y:S05]  /*6220*/  HMMA.16816.F32.BF16 R84, R8.reuse, R16, R84 ;  /* 0x000000100854723c */ /* 0x040fea0000041854 */
[----:B------:R-:W-:Y:S01]  /*6230*/  MUFU.EX2 R129, R129 ;  /* 0x0000008100817308 */ /* 0x000fe20000000800 */
[C---:B------:R-:W-:Y:S01]  /*6240*/  HMMA.16816.F32.BF16 R80, R8.reuse, R18, R80 ;  /* 0x000000120850723c */ /* 0x040fe20000041850 */
[----:B------:R-:W-:Y:S05]  /*6250*/  LDSM.16.MT88.4 R16, [R165+0x8000] ;  /* 0x00800000a510783b */ /* 0x000fea0000004200 */
[C---:B-----5:R-:W-:Y:S01]  /*6260*/  HMMA.16816.F32.BF16 R96, R8.reuse, R12, R96 ;  /* 0x0000000c0860723c */ /* 0x060fe20000041860 */
[----:B------:R-:W4:Y:S05]  /*6270*/  MUFU.EX2 R52, R52 ;  /* 0x0000003400347308 */ /* 0x000f2a0000000800 */
[C---:B------:R-:W-:Y:S01]  /*6280*/  HMMA.16816.F32.BF16 R92, R8.reuse, R14, R92 ;  /* 0x0000000e085c723c */ /* 0x040fe2000004185c */
[----:B------:R-:W5:Y:S02]  /*6290*/  LDSM.16.MT88.4 R12, [R165+0x7800] ;  /* 0x00780000a50c783b */ /* 0x000f640000004200 */
[----:B------:R-:W-:Y:S08]  /*62a0*/  MUFU.EX2 R101, R101 ;  /* 0x0000006500657308 */ /* 0x000ff00000000800 */
[----:B------:R-:W4:Y:S08]  /*62b0*/  MUFU.EX2 R58, R58 ;  /* 0x0000003a003a7308 */ /* 0x000f300000000800 */
[----:B------:R-:W-:Y:S08]  /*62c0*/  MUFU.EX2 R59, R59 ;  /* 0x0000003b003b7308 */ /* 0x000ff00000000800 */
[----:B------:R-:W4:Y:S08]  /*62d0*/  MUFU.EX2 R56, R56 ;  /* 0x0000003800387308 */ /* 0x000f300000000800 */
[----:B------:R-:W-:Y:S01]  /*62e0*/  MUFU.EX2 R61, R61 ;  /* 0x0000003d003d7308 */ /* 0x000fe20000000800 */
[C---:B-----5:R-:W-:Y:S07]  /*62f0*/  HMMA.16816.F32.BF16 R72, R8.reuse, R12, R72 ;  /* 0x0000000c0848723c */ /* 0x060fee0000041848 */
[----:B------:R-:W5:Y:S01]  /*6300*/  MUFU.EX2 R34, R34 ;  /* 0x0000002200227308 */ /* 0x000f620000000800 */
[----:B------:R-:W-:Y:S01]  /*6310*/  HMMA.16816.F32.BF16 R76, R8, R14, R76 ;  /* 0x0000000e084c723c */ /* 0x000fe2000004184c */
[----:B------:R-:W2:Y:S06]  /*6320*/  LDSM.16.MT88.4 R12, [R168+0x8000] ;  /* 0x00800000a80c783b */ /* 0x000eac0000004200 */
[----:B------:R-:W-:Y:S01]  /*6330*/  MUFU.EX2 R32, R32 ;  /* 0x0000002000207308 */ /* 0x000fe20000000800 */
[----:B------:R-:W-:-:S02]  /*6340*/  F2FP.BF16.F32.PACK_AB R8, R108, R137 ;  /* 0x000000896c08723e */ /* 0x000fc400000010ff */
[----:B------:R-:W-:Y:S02]  /*6350*/  F2FP.BF16.F32.PACK_AB R10, R106, R135 ;  /* 0x000000876a0a723e */ /* 0x000fe400000010ff */
[----:B---3--:R-:W-:-:S03]  /*6360*/  F2FP.BF16.F32.PACK_AB R9, R112, R139 ;  /* 0x0000008b7009723e */ /* 0x008fc600000010ff */
[----:B------:R-:W-:Y:S01]  /*6370*/  MUFU.EX2 R37, R37 ;  /* 0x0000002500257308 */ /* 0x000fe20000000800 */
[----:B-1----:R-:W-:-:S07]  /*6380*/  F2FP.BF16.F32.PACK_AB R11, R115, R110 ;  /* 0x0000006e730b723e */ /* 0x002fce00000010ff */
[C---:B------:R-:W-:Y:S01]  /*6390*/  HMMA.16816.F32.BF16 R88, R8.reuse, R20, R88 ;  /* 0x000000140858723c */ /* 0x040fe20000041858 */
[----:B------:R-:W-:Y:S05]  /*63a0*/  MUFU.EX2 R36, R36 ;  /* 0x0000002400247308 */ /* 0x000fea0000000800 */
[C---:B------:R-:W-:Y:S01]  /*63b0*/  HMMA.16816.F32.BF16 R68, R8.reuse, R22, R68 ;  /* 0x000000160844723c */ /* 0x040fe20000041844 */
[----:B------:R-:W-:Y:S02]  /*63c0*/  LDSM.16.MT88.4 R20, [R166+0x8800] ;  /* 0x00880000a614783b */ /* 0x000fe40000004200 */
[----:B------:R-:W1:Y:S03]  /*63d0*/  MUFU.EX2 R47, R47 ;  /* 0x0000002f002f7308 */ /* 0x000e660000000800 */
[C---:B------:R-:W-:Y:S05]  /*63e0*/  HMMA.16816.F32.BF16 R72, R8.reuse, R16, R72 ;  /* 0x000000100848723c */ /* 0x040fea0000041848 */
[----:B------:R-:W-:Y:S01]  /*63f0*/  MUFU.EX2 R60, R60 ;  /* 0x0000003c003c7308 */ /* 0x000fe20000000800 */
[C---:B------:R-:W-:Y:S01]  /*6400*/  HMMA.16816.F32.BF16 R76, R8.reuse, R18, R76 ;  /* 0x00000012084c723c */ /* 0x040fe2000004184c */
[----:B------:R-:W-:Y:S05]  /*6410*/  LDSM.16.MT88.4 R16, [R165+0x8800] ;  /* 0x00880000a510783b */ /* 0x000fea0000004200 */
[C---:B--2---:R-:W-:Y:S01]  /*6420*/  HMMA.16816.F32.BF16 R96, R8.reuse, R12, R96 ;  /* 0x0000000c0860723c */ /* 0x044fe20000041860 */
[----:B------:R-:W2:Y:S05]  /*6430*/  MUFU.EX2 R39, R39 ;  /* 0x0000002700277308 */ /* 0x000eaa0000000800 */
[C---:B------:R-:W-:Y:S01]  /*6440*/  HMMA.16816.F32.BF16 R92, R8.reuse, R14, R92 ;  /* 0x0000000e085c723c */ /* 0x040fe2000004185c */
[----:B------:R-:W3:Y:S02]  /*6450*/  LDSM.16.MT88.4 R12, [R164+0x8000] ;  /* 0x00800000a40c783b */ /* 0x000ee40000004200 */
[----:B------:R-:W-:Y:S08]  /*6460*/  MUFU.EX2 R193, R193 ;  /* 0x000000c100c17308 */ /* 0x000ff00000000800 */
[----:B------:R-:W-:Y:S01]  /*6470*/  MUFU.EX2 R192, R192 ;  /* 0x000000c000c07308 */ /* 0x000fe20000000800 */
[C---:B---3--:R-:W-:Y:S06]  /*6480*/  HMMA.16816.F32.BF16 R84, R8.reuse, R12, R84 ;  /* 0x0000000c0854723c */ /* 0x048fec0000041854 */
[----:B------:R-:W-:Y:S01]  /*6490*/  HMMA.16816.F32.BF16 R80, R8, R14, R80 ;  /* 0x0000000e0850723c */ /* 0x000fe20000041850 */
[----:B------:R-:W3:Y:S06]  /*64a0*/  LDSM.16.MT88.4 R12, [R168+0x8800] ;  /* 0x00880000a80c783b */ /* 0x000eec0000004200 */
[----:B------:R-:W-:-:S02]  /*64b0*/  F2FP.BF16.F32.PACK_AB R8, R131, R114 ;  /* 0x000000728308723e */ /* 0x000fc400000010ff */
        /* <DEDUP_REMOVED lines=9> */
[C---:B---3--:R-:W-:Y:S06]  /*6550*/  HMMA.16816.F32.BF16 R96, R8.reuse, R12, R96 ;  /* 0x0000000c0860723c */ /* 0x048fec0000041860 */
[C---:B------:R-:W-:Y:S01]  /*6560*/  HMMA.16816.F32.BF16 R92, R8.reuse, R14, R92 ;  /* 0x0000000e085c723c */ /* 0x040fe2000004185c */
[----:B------:R-:W3:Y:S05]  /*6570*/  LDSM.16.MT88.4 R12, [R164+0x8800] ;  /* 0x00880000a40c783b */ /* 0x000eea0000004200 */
[C---:B---3--:R-:W-:Y:S06]  /*6580*/  HMMA.16816.F32.BF16 R84, R8.reuse, R12, R84 ;  /* 0x0000000c0854723c */ /* 0x048fec0000041854 */
[----:B------:R-:W-:Y:S01]  /*6590*/  HMMA.16816.F32.BF16 R80, R8, R14, R80 ;  /* 0x0000000e0850723c */ /* 0x000fe20000041850 */
[----:B-----5:R-:W-:-:S02]  /*65a0*/  F2FP.BF16.F32.PACK_AB R12, R34, R61 ;  /* 0x0000003d220c723e */ /* 0x020fc400000010ff */
[----:B-1----:R-:W-:-:S04]  /*65b0*/  F2FP.BF16.F32.PACK_AB R13, R47, R36 ;  /* 0x000000242f0d723e */ /* 0x002fc800000010ff */
[----:B------:R-:W-:Y:S01]  /*65c0*/  FADD.FTZ R8, R44, R45 ;  /* 0x0000002d2c087221 */ /* 0x000fe20000010000 */
[----:B------:R-:W-:Y:S01]  /*65d0*/  F2FP.BF16.F32.PACK_AB R14, R37, R32 ;  /* 0x00000020250e723e */ /* 0x000fe200000010ff */
[--C-:B------:R-:W-:Y:S01]  /*65e0*/  FFMA.FTZ R44, R31, UR12, -R43.reuse ;  /* 0x0000000c1f2c7c23 */ /* 0x100fe2000801082b */
[----:B--2---:R-:W-:Y:S01]  /*65f0*/  F2FP.BF16.F32.PACK_AB R15, R39, R60 ;  /* 0x0000003c270f723e */ /* 0x004fe200000010ff */
        /* <DEDUP_REMOVED lines=9> */
[----:B------:R2:W3:Y:S03]  /*6690*/  MUFU.EX2 R41, R31 ;  /* 0x0000001f00297308 */ /* 0x0004e60000000800 */
[----:B------:R-:W-:Y:S01]  /*66a0*/  FADD.FTZ R20, R24, R21 ;  /* 0x0000001518147221 */ /* 0x000fe20000010000 */
[--C-:B------:R-:W-:Y:S01]  /*66b0*/  FFMA.FTZ R21, R27, UR12, -R6.reuse ;  /* 0x0000000c1b157c23 */ /* 0x100fe20008010806 */
[----:B------:R-:W-:Y:S01]  /*66c0*/  FADD.FTZ R22, R4, R5 ;  /* 0x0000000504167221 */ /* 0x000fe20000010000 */
[----:B------:R-:W-:Y:S01]  /*66d0*/  FFMA.FTZ R23, R25, UR12, -R6 ;  /* 0x0000000c19177c23 */ /* 0x000fe20008010806 */
[----:B------:R-:W-:Y:S01]  /*66e0*/  FADD.FTZ R57, R57, R20 ;  /* 0x0000001439397221 */ /* 0x000fe20000010000 */
[----:B------:R-:W-:Y:S01]  /*66f0*/  FFMA.FTZ R5, R35, UR12, -R6 ;  /* 0x0000000c23057c23 */ /* 0x000fe20008010806 */
[----:B------:R-:W-:Y:S01]  /*6700*/  FADD.FTZ R22, R3, R22 ;  /* 0x0000001603167221 */ /* 0x000fe20000010000 */
[----:B------:R4:W5:Y:S01]  /*6710*/  MUFU.EX2 R38, R26 ;  /* 0x0000001a00267308 */ /* 0x0009620000000800 */
[----:B------:R-:W-:Y:S01]  /*6720*/  FADD.FTZ R54, R54, R57 ;  /* 0x0000003936367221 */ /* 0x000fe20000010000 */
[----:B------:R-:W-:Y:S01]  /*6730*/  HMMA.16816.F32.BF16 R88, R12, R16, R88 ;  /* 0x000000100c58723c */ /* 0x000fe20000041858 */
[----:B------:R-:W-:-:S02]  /*6740*/  FADD.FTZ R55, R55, R22 ;  /* 0x0000001637377221 */ /* 0x000fc40000010000 */
[----:B------:R-:W-:Y:S02]  /*6750*/  FADD.FTZ R53, R53, R54 ;  /* 0x0000003635357221 */ /* 0x000fe40000010000 */
[----:B------:R-:W-:Y:S01]  /*6760*/  FADD.FTZ R50, R50, R55 ;  /* 0x0000003732327221 */ /* 0x000fe20000010000 */
[----:B--2---:R-:W2:Y:S01]  /*6770*/  LDSM.16.MT88.4 R28, [R164+0x9000] ;  /* 0x00900000a41c783b */ /* 0x004ea20000004200 */
[----:B------:R-:W-:Y:S01]  /*6780*/  FADD.FTZ R48, R48, R53 ;  /* 0x0000003530307221 */ /* 0x000fe20000010000 */
[----:B------:R-:W-:Y:S01]  /*6790*/  MUFU.EX2 R4, R23 ;  /* 0x0000001700047308 */ /* 0x000fe20000000800 */
[----:B------:R-:W-:Y:S01]  /*67a0*/  FADD.FTZ R51, R51, R50 ;  /* 0x0000003233337221 */ /* 0x000fe20000010000 */
[----:B------:R-:W-:Y:S01]  /*67b0*/  HMMA.16816.F32.BF16 R68, R12, R18, R68 ;  /* 0x000000120c44723c */ /* 0x000fe20000041844 */
[----:B------:R-:W-:Y:S01]  /*67c0*/  FADD.FTZ R113, R113, R48 ;  /* 0x0000003071717221 */ /* 0x000fe20000010000 */
[----:B------:R-:W-:Y:S01]  /*67d0*/  LDSM.16.MT88.4 R16, [R165+0x9800] ;  /* 0x00980000a510783b */ /* 0x000fe20000004200 */
[----:B------:R-:W-:-:S02]  /*67e0*/  FADD.FTZ R46, R46, R51 ;  /* 0x000000332e2e7221 */ /* 0x000fc40000010000 */
[----:B------:R-:W-:Y:S01]  /*67f0*/  FADD.FTZ R104, R104, R113 ;  /* 0x0000007168687221 */ /* 0x000fe20000010000 */
[----:B------:R5:W5:Y:S01]  /*6800*/  MUFU.EX2 R3, R21 ;  /* 0x0000001500037308 */ /* 0x000b620000000800 */
[----:B------:R-:W-:Y:S01]  /*6810*/  FADD.FTZ R111, R111, R46 ;  /* 0x0000002e6f6f7221 */ /* 0x000fe20000010000 */
[C---:B-1----:R-:W-:Y:S01]  /*6820*/  HMMA.16816.F32.BF16 R72, R12.reuse, R8, R72 ;  /* 0x000000080c48723c */ /* 0x042fe20000041848 */
[----:B------:R-:W-:Y:S01]  /*6830*/  FADD.FTZ R109, R109, R104 ;  /* 0x000000686d6d7221 */ /* 0x000fe20000010000 */
[----:B----4-:R-:W1:Y:S01]  /*6840*/  LDSM.16.MT88.4 R24, [R168+0x9800] ;  /* 0x00980000a818783b */ /* 0x010e620000004200 */
[----:B------:R-:W-:Y:S02]  /*6850*/  FADD.FTZ R102, R102, R111 ;  /* 0x0000006f66667221 */ /* 0x000fe40000010000 */
[----:B------:R-:W-:Y:S01]  /*6860*/  FADD.FTZ R66, R66, R109 ;  /* 0x0000006d42427221 */ /* 0x000fe20000010000 */
[----:B------:R-:W-:Y:S01]  /*6870*/  HMMA.16816.F32.BF16 R76, R12, R10, R76 ;  /* 0x0000000a0c4c723c */ /* 0x000fe2000004184c */
[----:B------:R-:W-:Y:S01]  /*6880*/  FADD.FTZ R107, R107, R102 ;  /* 0x000000666b6b7221 */ /* 0x000fe20000010000 */
[----:B------:R-:W4:Y:S01]  /*6890*/  MUFU.EX2 R5, R5 ;  /* 0x0000000500057308 */ /* 0x000f220000000800 */
[----:B------:R-:W-:Y:S01]  /*68a0*/  FADD.FTZ R137, R137, R66 ;  /* 0x0000004289897221 */ /* 0x000fe20000010000 */
[----:B---3--:R-:W-:Y:S01]  /*68b0*/  F2FP.BF16.F32.PACK_AB R8, R41, R44 ;  /* 0x0000002c2908723e */ /* 0x008fe200000010ff */
[----:B------:R-:W-:-:S02]  /*68c0*/  FADD.FTZ R62, R62, R107 ;  /* 0x0000006b3e3e7221 */ /* 0x000fc40000010000 */
[----:B------:R-:W-:Y:S01]  /*68d0*/  FADD.FTZ R108, R108, R137 ;  /* 0x000000896c6c7221 */ /* 0x000fe20000010000 */
[----:B-----5:R-:W-:Y:S01]  /*68e0*/  F2FP.BF16.F32.PACK_AB R10, R193, R38 ;  /* 0x00000026c10a723e */ /* 0x020fe200000010ff */
[----:B------:R-:W-:Y:S01]  /*68f0*/  FADD.FTZ R139, R139, R62 ;  /* 0x0000003e8b8b7221 */ /* 0x000fe20000010000 */
[----:B------:R-:W3:Y:S01]  /*6900*/  LDSM.16.MT88.4 R20, [R166+0x9800] ;  /* 0x00980000a614783b */ /* 0x000ee20000004200 */
[----:B------:R-:W-:Y:S01]  /*6910*/  FADD.FTZ R135, R135, R108 ;  /* 0x0000006c87877221 */ /* 0x000fe20000010000 */
[----:B------:R-:W-:Y:S01]  /*6920*/  F2FP.BF16.F32.PACK_AB R9, R3, R4 ;  /* 0x000000040309723e */ /* 0x000fe200000010ff */
[----:B------:R-:W-:Y:S02]  /*6930*/  FADD.FTZ R139, R112, R139 ;  /* 0x0000008b708b7221 */ /* 0x000fe40000010000 */
[----:B------:R-:W-:Y:S02]  /*6940*/  FADD.FTZ R135, R106, R135 ;  /* 0x000000876a877221 */ /* 0x000fe40000010000 */
[----:B------:R-:W-:-:S02]  /*6950*/  FADD.FTZ R6, R110, R139 ;  /* 0x0000008b6e067221 */ /* 0x000fc40000010000 */
[----:B------:R-:W-:Y:S01]  /*6960*/  FADD.FTZ R114, R114, R135 ;  /* 0x0000008772727221 */ /* 0x000fe20000010000 */
[----:B----4-:R-:W-:Y:S01]  /*6970*/  F2FP.BF16.F32.PACK_AB R11, R192, R5 ;  /* 0x00000005c00b723e */ /* 0x010fe200000010ff */
[----:B------:R-:W-:Y:S01]  /*6980*/  FADD.FTZ R6, R115, R6 ;  /* 0x0000000673067221 */ /* 0x000fe20000010000 */
[C---:B--2---:R-:W-:Y:S03]  /*6990*/  HMMA.16816.F32.BF16 R84, R12.reuse, R28, R84 ;  /* 0x0000001c0c54723c */ /* 0x044fe60000041854 */
[----:B------:R-:W-:Y:S01]  /*69a0*/  FADD.FTZ R101, R101, R6 ;  /* 0x0000000665657221 */ /* 0x000fe20000010000 */
[----:B------:R-:W-:Y:S02]  /*69b0*/  FADD.FTZ R6, R131, R114 ;  /* 0x0000007283067221 */ /* 0x000fe40000010000 */
[----:B------:R-:W-:Y:S01]  /*69c0*/  HMMA.16816.F32.BF16 R80, R12, R30, R80 ;  /* 0x0000001e0c50723c */ /* 0x000fe20000041850 */
[----:B------:R-:W2:Y:S01]  /*69d0*/  LDSM.16.MT88.4 R12, [R164+0x9800] ;  /* 0x00980000a40c783b */ /* 0x000ea20000004200 */
        /* <DEDUP_REMOVED lines=23> */
[----:B------:R-:W-:Y:S01]  /*6b50*/  HMMA.16816.F32.BF16 R72, R8, R16, R72 ;  /* 0x000000100848723c */ /* 0x000fe20000041848 */
[----:B------:R-:W-:Y:S02]  /*6b60*/  FADD.FTZ R193, R193, R38 ;  /* 0x00000026c1c17221 */ /* 0x000fe40000010000 */
[----:B------:R-:W-:-:S03]  /*6b70*/  FADD.FTZ R192, R192, R5 ;  /* 0x00000005c0c07221 */ /* 0x000fc60000010000 */
[C---:B------:R-:W-:Y:S06]  /*6b80*/  HMMA.16816.F32.BF16 R76, R8.reuse, R18, R76 ;  /* 0x00000012084c723c */ /* 0x040fec000004184c */
[C---:B--2---:R-:W-:Y:S06]  /*6b90*/  HMMA.16816.F32.BF16 R84, R8.reuse, R12, R84 ;  /* 0x0000000c0854723c */ /* 0x044fec0000041854 */
[----:B------:R-:W-:Y:S01]  /*6ba0*/  HMMA.16816.F32.BF16 R80, R8, R14, R80 ;  /* 0x0000000e0850723c */ /* 0x000fe20000041850 */
[----:B------:R-:W-:-:S08]  /*6bb0*/  NOP ;  /* 0x0000000000007918 */ /* 0x000fd00000000000 */
[----:B------:R-:W-:-:S15]  /*6bc0*/  @!P1 BRA `(.L_x_5930) ;  /* 0x0000003c00e49947 */ /* 0x000fde0003800000 */
[----:B------:R-:W-:-:S04]  /*6bd0*/  DEPBAR.LE SB0, 0x0 ;  /* 0x000080000000791a */ /* 0x000fc80000000000 */
[----:B------:R-:W-:Y:S01]  /*6be0*/  IADD3 R181, R7, -0x2, RZ ;  /* 0xfffffffe07b57810 */ /* 0x000fe20007ffe0ff */
[----:B------:R-:W-:Y:S06]  /*6bf0*/  BAR.SYNC.DEFER_BLOCKING 0x0 ;  /* 0x0000000000007b1d */ /* 0x000fec0000010000 */
[----:B------:R-:W-:Y:S05]  /*6c00*/  @!P3 BRA `(.L_x_5931) ;  /* 0x0000000000f0b947 */ /* 0x000fea0003800000 */
[----:B------:R-:W1:Y:S01]  /*6c10*/  LDC R4, c[0x0][0x380] ;  /* 0x0000e000ff047b82 */ /* 0x000e620000000800 */
[----:B------:R-:W-:Y:S01]  /*6c20*/  SHF.L.U32 R5, R181, 0x7, RZ ;  /* 0x00000007b5057819 */ /* 0x000fe200000006ff */
[----:B------:R-:W-:-:S03]  /*6c30*/  ULDC.64 UR4, c[0x0][0x238] ;  /* 0x00008e0000047ab9 */ /* 0x000fc60000000a00 */
[----:B------:R-:W-:Y:S01]  /*6c40*/  IABS R7, R5 ;  /* 0x0000000500077213 */ /* 0x000fe20000000000 */
[----:B------:R-:W-:-:S05]  /*6c50*/  VIADD R13, R5, 0x80 ;  /* 0x00000080050d7836 */ /* 0x000fca0000000000 */
[----:B------:R-:W-:Y:S02]  /*6c60*/  IABS R9, R13 ;  /* 0x0000000d00097213 */ /* 0x000fe40000000000 */
[-C--:B-1----:R-:W-:Y:S02]  /*6c70*/  IABS R3, R4.reuse ;  /* 0x0000000400037213 */ /* 0x082fe40000000000 */
[-C--:B------:R-:W-:Y:S02]  /*6c80*/  LOP3.LUT R13, R13, R4.reuse, RZ, 0x3c, !PT ;  /* 0x000000040d0d7212 */ /* 0x080fe400078e3cff */
[----:B------:R-:W1:Y:S01]  /*6c90*/  I2F.RP R6, R3 ;  /* 0x0000000300067306 */ /* 0x000e620000209400 */
[----:B------:R-:W-:Y:S02]  /*6ca0*/  LOP3.LUT R5, R5, R4, RZ, 0x3c, !PT ;  /* 0x0000000405057212 */ /* 0x000fe400078e3cff */
[----:B------:R-:W-:Y:S02]  /*6cb0*/  ISETP.GE.AND P2, PT, R13, RZ, PT ;  /* 0x000000ff0d00720c */ /* 0x000fe40003f46270 */
[----:B------:R-:W-:-:S03]  /*6cc0*/  ISETP.GE.AND P0, PT, R5, RZ, PT ;  /* 0x000000ff0500720c */ /* 0x000fc60003f06270 */
        /* <DEDUP_REMOVED lines=22> */
[----:B------:R-:W-:-:S09]  /*6e30*/  ISETP.NE.AND P1, PT, R4, RZ, PT ;  /* 0x000000ff0400720c */ /* 0x000fd20003f25270 */
        /* <DEDUP_REMOVED lines=25> */
.L_x_5931:
[----:B------:R-:W-:-:S04]  /*6fd0*/  LEA R3, -R118, RZ, 0x7 ;  /* 0x000000ff76037211 */ /* 0x000fc800078e39ff */
[----:B------:R-:W-:-:S07]  /*6fe0*/  SHF.R.S32.HI R4, RZ, 0x1f, R3 ;  /* 0x0000001fff047819 */ /* 0x000fce0000011403 */
.L_x_5932:
[----:B------:R-:W-:Y:S01]  /*6ff0*/  ULDC UR4, c[0x0][0x2d0] ;  /* 0x0000b40000047ab9 */ /* 0x000fe20000000800 */
[----:B------:R-:W-:Y:S02]  /*7000*/  LEA R194, P1, R3, R194, 0x1 ;  /* 0x000000c203c27211 */ /* 0x000fe400078208ff */
[----:B------:R-:W-:Y:S02]  /*7010*/  ISETP.GE.AND P0, PT, R183, UR4, PT ;  /* 0x00000004b7007c0c */ /* 0x000fe4000bf06270 */
[----:B------:R-:W-:-:S11]  /*7020*/  LEA.HI.X R195, R3, R195, R4, 0x1, P1 ;  /* 0x000000c303c37211 */ /* 0x000fd600008f0c04 */
[----:B------:R-:W-:Y:S01]  /*7030*/  @!P0 IMAD.MOV.U32 R14, RZ, RZ, R120 ;  /* 0x000000ffff0e8224 */ /* 0x000fe200078e0078 */
[C---:B------:R-:W-:Y:S01]  /*7040*/  @!P0 IADD3 R10, P2, P1, R3.reuse, R120, R180 ;  /* 0x00000078030a8210 */ /* 0x040fe2000795e0b4 */
[----:B------:R-:W-:Y:S01]  /*7050*/  @!P0 IMAD.MOV.U32 R15, RZ, RZ, R123 ;  /* 0x000000ffff0f8224 */ /* 0x000fe200078e007b */
[----:B------:R-:W-:Y:S01]  /*7060*/  @P0 STS.128 [R182+0x6000], RZ ;  /* 0x006000ffb6000388 */ /* 0x000fe20000000c00 */
[----:B------:R-:W-:Y:S01]  /*7070*/  @!P0 IMAD.MOV.U32 R122, RZ, RZ, R120 ;  /* 0x000000ffff7a8224 */ /* 0x000fe200078e0078 */
[----:B------:R-:W-:Y:S01]  /*7080*/  @!P0 IADD3.X R9, R4, R123, R179, P2, P1 ;  /* 0x0000007b04098210 */ /* 0x000fe200017e24b3 */
[----:B------:R-:W-:Y:S01]  /*7090*/  @!P0 IMAD.WIDE.U32 R14, R118, 0x50, R14 ;  /* 0x00000050760e8825 */ /* 0x000fe200078e000e */
[----:B------:R-:W-:Y:S01]  /*70a0*/  @!P0 LEA R12, P4, R10, UR6, 0x1 ;  /* 0x000000060a0c8c11 */ /* 0x000fe2000f8808ff */
[----:B------:R-:W-:Y:S01]  /*70b0*/  @!PT LDS RZ, [RZ] ;  /* 0x00000000fffff984 */ /* 0x000fe20000000800 */
[----:B------:R-:W-:Y:S01]  /*70c0*/  @!PT LDS RZ, [RZ] ;  /* 0x00000000fffff984 */ /* 0x000fe20000000800 */
[----:B------:R-:W-:Y:S01]  /*70d0*/  @!PT LDS RZ, [RZ] ;  /* 0x00000000fffff984 */ /* 0x000fe20000000800 */
[----:B------:R-:W-:Y:S02]  /*70e0*/  @!P0 LDGSTS.E.BYPASS.LTC128B.128 [R182+0x6000], desc[UR10][R194.64] ;  /* 0x06000000c2b68fae */ /* 0x000fe4000b901d4a */
[----:B------:R-:W-:Y:S01]  /*70f0*/  @!P0 IMAD.WIDE.U32 R16, R118, 0x30, R122 ;  /* 0x0000003076108825 */ /* 0x000fe200078e007a */
[----:B------:R-:W-:Y:S01]  /*7100*/  @!P0 IADD3 R8, P1, R3, R14, RZ ;  /* 0x0000000e03088210 */ /* 0x000fe20007f3e0ff */
[----:B------:R-:W-:Y:S01]  /*7110*/  @P0 STS.128 [R182+0x6800], RZ ;  /* 0x006800ffb6000388 */ /* 0x000fe20000000c00 */
[----:B------:R-:W-:Y:S01]  /*7120*/  @!P0 LEA.HI.X R13, R10, UR7, R9, 0x1, P4 ;  /* 0x000000070a0d8c11 */ /* 0x000fe2000a0f0c09 */
[----:B------:R-:W-:Y:S01]  /*7130*/  @!P0 IMAD R7, R119, 0x50, RZ ;  /* 0x0000005077078824 */ /* 0x000fe200078e02ff */
[----:B------:R-:W-:Y:S01]  /*7140*/  @!P0 IADD3 R6, P2, R3, R16, RZ ;  /* 0x0000001003068210 */ /* 0x000fe20007f5e0ff */
[----:B------:R-:W-:Y:S01]  /*7150*/  @!P0 IMAD R5, R119, 0x30, RZ ;  /* 0x0000003077058824 */ /* 0x000fe200078e02ff */
[-C--:B------:R-:W-:Y:S01]  /*7160*/  @!P0 LEA R10, P4, R118, R120.reuse, 0x5 ;  /* 0x00000078760a8211 */ /* 0x080fe200078828ff */
[--C-:B------:R-:W-:Y:S01]  /*7170*/  @!P0 IMAD.MOV.U32 R18, RZ, RZ, R120.reuse ;  /* 0x000000ffff128224 */ /* 0x100fe200078e0078 */
[----:B------:R-:W-:Y:S01]  /*7180*/  @!P0 IADD3.X R7, R4, R15, R7, P1, !PT ;  /* 0x0000000f04078210 */ /* 0x000fe20000ffe407 */
[----:B------:R-:W-:Y:S01]  /*7190*/  @!P0 IMAD.MOV.U32 R19, RZ, RZ, R123 ;  /* 0x000000ffff138224 */ /* 0x000fe200078e007b */
[----:B------:R-:W-:Y:S01]  /*71a0*/  @!P0 LEA R14, P1, R118, R120, 0x6 ;  /* 0x00000078760e8211 */ /* 0x000fe200078230ff */
[----:B------:R-:W-:Y:S01]  /*71b0*/  @!P0 IMAD.MOV.U32 R16, RZ, RZ, R120 ;  /* 0x000000ffff108224 */ /* 0x000fe200078e0078 */
[----:B------:R-:W-:Y:S01]  /*71c0*/  @!P0 IADD3.X R5, R4, R17, R5, P2, !PT ;  /* 0x0000001104058210 */ /* 0x000fe200017fe405 */
[----:B------:R-:W-:Y:S01]  /*71d0*/  @!P0 IMAD.MOV.U32 R17, RZ, RZ, R123 ;  /* 0x000000ffff118224 */ /* 0x000fe200078e007b */
[C---:B------:R-:W-:Y:S01]  /*71e0*/  @!P0 IADD3 R10, P2, R3.reuse, R10, RZ ;  /* 0x0000000a030a8210 */ /* 0x040fe20007f5e0ff */
[C---:B------:R-:W-:Y:S01]  /*71f0*/  @!P0 IMAD.WIDE.U32 R18, R118.reuse, 0x60, R18 ;  /* 0x0000006076128825 */ /* 0x040fe200078e0012 */
[CCC-:B------:R-:W-:Y:S01]  /*7200*/  @!P0 LEA.HI.X R11, R118.reuse, R123.reuse, R119.reuse, 0x5, P4 ;  /* 0x0000007b760b8211 */ /* 0x1c0fe200020f2c77 */
[----:B------:R-:W-:Y:S01]  /*7210*/  @!PT LDS RZ, [RZ] ;  /* 0x00000000fffff984 */ /* 0x000fe20000000800 */
[----:B------:R-:W-:Y:S01]  /*7220*/  @!PT LDS RZ, [RZ] ;  /* 0x00000000fffff984 */ /* 0x000fe20000000800 */
[----:B------:R-:W-:Y:S01]  /*7230*/  @!PT LDS RZ, [RZ] ;  /* 0x00000000fffff984 */ /* 0x000fe20000000800 */
[----:B------:R-:W-:Y:S01]  /*7240*/  @!P0 LDGSTS.E.BYPASS.LTC128B.128 [R182+0x6800], desc[UR10][R12.64] ;  /* 0x068000000cb68fae */ /* 0x000fe2000b901d4a */
[C---:B------:R-:W-:Y:S01]  /*7250*/  @!P0 LEA.HI.X R123, R118.reuse, R123, R119, 0x6, P1 ;  /* 0x0000007b767b8211 */ /* 0x040fe200008f3477 */
[----:B------:R-:W-:Y:S01]  /*7260*/  @!P0 IMAD.WIDE.U32 R16, R118, 0x70, R16 ;  /* 0x0000007076108825 */ /* 0x000fe200078e0010 */
[C---:B------:R-:W-:Y:S01]  /*7270*/  @!P0 IADD3 R14, P1, R3.reuse, R14, RZ ;  /* 0x0000000e030e8210 */ /* 0x040fe20007f3e0ff */
[----:B------:R-:W-:Y:S01]  /*7280*/  @P0 STS.128 [R182+0x7000], RZ ;  /* 0x007000ffb6000388 */ /* 0x000fe20000000c00 */
[----:B------:R-:W-:Y:S01]  /*7290*/  @!P0 LEA R20, P5, R10, UR6, 0x1 ;  /* 0x000000060a148c11 */ /* 0x000fe2000f8a08ff */
[----:B------:R-:W-:Y:S01]  /*72a0*/  @!P0 IMAD.X R11, R4, 0x1, R11, P2 ;  /* 0x00000001040b8824 */ /* 0x000fe200010e060b */
[----:B------:R-:W-:Y:S01]  /*72b0*/  @!P0 IADD3 R15, P2, R3, R18, RZ ;  /* 0x00000012030f8210 */ /* 0x000fe20007f5e0ff */
[----:B------:R-:W-:-:S02]  /*72c0*/  @!P0 IMAD R9, R119, 0x60, RZ ;  /* 0x0000006077098824 */ /* 0x000fc400078e02ff */
[----:B------:R-:W-:Y:S01]  /*72d0*/  @!P0 IMAD R119, R119, 0x70, RZ ;  /* 0x0000007077778824 */ /* 0x000fe200078e02ff */
[----:B------:R-:W-:Y:S01]  /*72e0*/  @!P0 LEA.HI.X R21, R10, UR7, R11, 0x1, P5 ;  /* 0x000000070a158c11 */ /* 0x000fe2000a8f0c0b */
[----:B------:R-:W-:Y:S01]  /*72f0*/  @!P0 IMAD.X R123, R4, 0x1, R123, P1 ;  /* 0x00000001047b8824 */ /* 0x000fe200008e067b */
[----:B------:R-:W-:Y:S02]  /*7300*/  @!P0 IADD3 R3, P1, R3, R16, RZ ;  /* 0x0000001003038210 */ /* 0x000fe40007f3e0ff */
[----:B------:R-:W-:Y:S01]  /*7310*/  @!P0 LEA R16, P4, R14, UR6, 0x1 ;  /* 0x000000060e108c11 */ /* 0x000fe2000f8808ff */
[----:B------:R-:W-:Y:S01]  /*7320*/  @!PT LDS RZ, [RZ] ;  /* 0x00000000fffff984 */ /* 0x000fe20000000800 */
[----:B------:R-:W-:Y:S01]  /*7330*/  @!PT LDS RZ, [RZ] ;  /* 0x00000000fffff984 */ /* 0x000fe20000000800 */
[----:B------:R-:W-:Y:S01]  /*7340*/  @!PT LDS RZ, [RZ] ;  /* 0x00000000fffff984 */ /* 0x000fe20000000800 */
[----:B------:R1:W-:Y:S01]  /*7350*/  @!P0 LDGSTS.E.BYPASS.LTC128B.128 [R182+0x7000], desc[UR10][R20.64] ;  /* 0x0700000014b68fae */ /* 0x0003e2000b901d4a */
[----:B------:R-:W-:Y:S02]  /*7360*/  @!P0 LEA R26, P5, R6, UR6, 0x1 ;  /* 0x00000006061a8c11 */ /* 0x000fe4000f8a08ff */
[C---:B------:R-:W-:Y:S01]  /*7370*/  @!P0 IADD3.X R18, R4.reuse, R9, R19, P2, !PT ;  /* 0x0000000904128210 */ /* 0x040fe200017fe413 */
[----:B------:R-:W-:Y:S01]  /*7380*/  @P0 STS.128 [R182+0x7800], RZ ;  /* 0x007800ffb6000388 */ /* 0x000fe20000000c00 */
[----:B------:R-:W-:-:S02]  /*7390*/  @!P0 IADD3.X R4, R4, R17, R119, P1, !PT ;  /* 0x0000001104048210 */ /* 0x000fc40000ffe477 */
[----:B------:R-:W-:Y:S02]  /*73a0*/  @!P0 LEA.HI.X R17, R14, UR7, R123, 0x1, P4 ;  /* 0x000000070e118c11 */ /* 0x000fe4000a0f0c7b */
[----:B------:R-:W-:Y:S02]  /*73b0*/  @!P0 LEA R24, P4, R8, UR6, 0x1 ;  /* 0x0000000608188c11 */ /* 0x000fe4000f8808ff */
[----:B------:R-:W-:Y:S02]  /*73c0*/  @!P0 LEA.HI.X R27, R6, UR7, R5, 0x1, P5 ;  /* 0x00000007061b8c11 */ /* 0x000fe4000a8f0c05 */
        /* <DEDUP_REMOVED lines=33> */
[----:B------:R-:W4:Y:S04]  /*75e0*/  LDSM.16.M88.4 R32, [R173+0x2800] ;  /* 0x00280000ad20783b */ /* 0x000f280000000200 */
[----:B------:R-:W5:Y:S04]  /*75f0*/  LDSM.16.M88.4 R52, [R173+0x3800] ;  /* 0x00380000ad34783b */ /* 0x000f680000000200 */
[----:B------:R-:W5:Y:S04]  /*7600*/  LDSM.16.M88.4 R44, [R173+0x4000] ;  /* 0x00400000ad2c783b */ /* 0x000f680000000200 */
[----:B------:R-:W5:Y:S04]  /*7610*/  LDSM.16.M88.4 R60, [R173+0x3000] ;  /* 0x00300000ad3c783b */ /* 0x000f680000000200 */
[----:B--2---:R-:W2:Y:S04]  /*7620*/  LDSM.16.M88.4 R24, [R167+0x2800] ;  /* 0x00280000a718783b */ /* 0x004ea80000000200 */
[----:B------:R-:W2:Y:S04]  /*7630*/  LDSM.16.M88.4 R36, [R173+0x4800] ;  /* 0x00480000ad24783b */ /* 0x000ea80000000200 */
[----:B---3--:R-:W3:Y:S01]  /*7640*/  LDSM.16.M88.4 R28, [R173+0x5000] ;  /* 0x00500000ad1c783b */ /* 0x008ee20000000200 */
[C---:B-1----:R-:W-:Y:S03]  /*7650*/  HMMA.16816.F32.BF16 R16, R20.reuse, R12, RZ ;  /* 0x0000000c1410723c */ /* 0x042fe600000418ff */
[----:B------:R-:W1:Y:S04]  /*7660*/  LDSM.16.M88.4 R112, [R173+0x5800] ;  /* 0x00580000ad70783b */ /* 0x000e680000000200 */
[----:B------:R-:W1:Y:S01]  /*7670*/  LDSM.16.M88.4 R108, [R167+0x3800] ;  /* 0x00380000a76c783b */ /* 0x000e620000000200 */
[C---:B------:R-:W-:Y:S03]  /*7680*/  HMMA.16816.F32.BF16 R12, R20.reuse, R14, RZ ;  /* 0x0000000e140c723c */ /* 0x040fe600000418ff */
[----:B------:R-:W1:Y:S03]  /*7690*/  LDSM.16.M88.4 R104, [R167+0x4000] ;  /* 0x00400000a768783b */ /* 0x000e660000000200 */
[C---:B----4-:R-:W-:Y:S01]  /*76a0*/  HMMA.16816.F32.BF16 R8, R20.reuse, R32, RZ ;  /* 0x000000201408723c */ /* 0x050fe200000418ff */
[----:B------:R-:W4:Y:S01]  /*76b0*/  LDSM.16.M88.4 R120, [R167+0x3000] ;  /* 0x00300000a778783b */ /* 0x000f220000000200 */
[----:B------:R-:W2:Y:S04]  /*76c0*/  S2R R3, SR_TID.X ;  /* 0x0000000000037919 */ /* 0x000ea80000002100 */
[----:B-----5:R-:W-:Y:S01]  /*76d0*/  HMMA.16816.F32.BF16 R56, R20, R52, RZ ;  /* 0x000000341438723c */ /* 0x020fe200000418ff */
[----:B------:R-:W0:Y:S05]  /*76e0*/  LDGDEPBAR ;  /* 0x00000000000079af */ /* 0x000e2a0000000000 */
[C---:B------:R-:W-:Y:S06]  /*76f0*/  HMMA.16816.F32.BF16 R16, R100.reuse, R4, R16 ;  /* 0x000000046410723c */ /* 0x040fec0000041810 */
[----:B------:R-:W-:Y:S06]  /*7700*/  HMMA.16816.F32.BF16 R12, R100, R6, R12 ;  /* 0x00000006640c723c */ /* 0x000fec000004180c */
[C---:B------:R-:W-:Y:S06]  /*7710*/  HMMA.16816.F32.BF16 R4, R20.reuse, R34, RZ ;  /* 0x000000221404723c */ /* 0x040fec00000418ff */
[C---:B------:R-:W-:Y:S06]  /*7720*/  HMMA.16816.F32.BF16 R48, R20.reuse, R44, RZ ;  /* 0x0000002c1430723c */ /* 0x040fec00000418ff */
[----:B------:R-:W-:Y:S01]  /*7730*/  HMMA.16816.F32.BF16 R52, R20, R54, RZ ;  /* 0x000000361434723c */ /* 0x000fe200000418ff */
[----:B--2---:R-:W-:-:S05]  /*7740*/  IMAD.SHL.U32 R3, R3, 0x2, RZ ;  /* 0x0000000203037824 */ /* 0x004fca00078e00ff */
[----:B------:R-:W-:Y:S01]  /*7750*/  HMMA.16816.F32.BF16 R44, R20, R46, RZ ;  /* 0x0000002e142c723c */ /* 0x000fe200000418ff */
[----:B------:R-:W-:-:S05]  /*7760*/  LOP3.LUT R3, R3, 0x6, RZ, 0xc0, !PT ;  /* 0x0000000603037812 */ /* 0x000fca00078ec0ff */
[----:B------:R-:W-:Y:S06]  /*7770*/  HMMA.16816.F32.BF16 R64, R20, R60, RZ ;  /* 0x0000003c1440723c */ /* 0x000fec00000418ff */
[C---:B------:R-:W-:Y:S06]  /*7780*/  HMMA.16816.F32.BF16 R8, R100.reuse, R24, R8 ;  /* 0x000000186408723c */ /* 0x040fec0000041808 */
[----:B------:R-:W-:Y:S06]  /*7790*/  HMMA.16816.F32.BF16 R4, R100, R26, R4 ;  /* 0x0000001a6404723c */ /* 0x000fec0000041804 */
[C---:B------:R-:W-:Y:S06]  /*77a0*/  HMMA.16816.F32.BF16 R40, R20.reuse, R36, RZ ;  /* 0x000000241428723c */ /* 0x040fec00000418ff */
[C---:B---3--:R-:W-:Y:S06]  /*77b0*/  HMMA.16816.F32.BF16 R32, R20.reuse, R28, RZ ;  /* 0x0000001c1420723c */ /* 0x048fec00000418ff */
[C---:B------:R-:W-:Y:S06]  /*77c0*/  HMMA.16816.F32.BF16 R60, R20.reuse, R62, RZ ;  /* 0x0000003e143c723c */ /* 0x040fec00000418ff */
[C---:B------:R-:W-:Y:S06]  /*77d0*/  HMMA.16816.F32.BF16 R36, R20.reuse, R38, RZ ;  /* 0x000000261424723c */ /* 0x040fec00000418ff */
[C---:B------:R-:W-:Y:S06]  /*77e0*/  HMMA.16816.F32.BF16 R28, R20.reuse, R30, RZ ;  /* 0x0000001e141c723c */ /* 0x040fec00000418ff */
[C---:B-1----:R-:W-:Y:S06]  /*77f0*/  HMMA.16816.F32.BF16 R24, R20.reuse, R112, RZ ;  /* 0x000000701418723c */ /* 0x042fec00000418ff */
        /* <DEDUP_REMOVED lines=8> */
[C---:B----4-:R-:W-:Y:S06]  /*7880*/  HMMA.16816.F32.BF16 R64, R100.reuse, R120, R64 ;  /* 0x000000786440723c */ /* 0x050fec0000041840 */
        /* <DEDUP_REMOVED lines=46> */
[C---:B------:R-:W-:Y:S06]  /*7b70*/  HMMA.16816.F32.BF16 R36, R112.reuse, R110, R36 ;  /* 0x0000006e7024723c */ /* 0x040fec0000041824 */
[C---:B--2---:R-:W-:Y:S06]  /*7b80*/  HMMA.16816.F32.BF16 R48, R112.reuse, R100, R48 ;  /* 0x000000647030723c */ /* 0x044fec0000041830 */
[C---:B------:R-:W-:Y:S01]  /*7b90*/  HMMA.16816.F32.BF16 R44, R112.reuse, R102, R44 ;  /* 0x00000066702c723c */ /* 0x040fe2000004182c */
[----:B------:R-:W1:Y:S05]  /*7ba0*/  LDSM.16.M88.4 R100, [R156+0x3800] ;  /* 0x003800009c64783b */ /* 0x000e6a0000000200 */
[C---:B---3--:R-:W-:Y:S06]  /*7bb0*/  HMMA.16816.F32.BF16 R56, R112.reuse, R104, R56 ;  /* 0x000000687038723c */ /* 0x048fec0000041838 */
[----:B------:R-:W-:Y:S01]  /*7bc0*/  HMMA.16816.F32.BF16 R52, R112, R106, R52 ;  /* 0x0000006a7034723c */ /* 0x000fe20000041834 */
[----:B------:R-:W2:Y:S01]  /*7bd0*/  LDSM.16.M88.4 R104, [R156+0x3000] ;  /* 0x003000009c68783b */ /* 0x000ea20000000200 */
[----:B------:R-:W-:-:S04]  /*7be0*/  DEPBAR.LE SB0, 0x0 ;  /* 0x000080000000791a */ /* 0x000fc80000000000 */
[C---:B-1----:R-:W-:Y:S06]  /*7bf0*/  HMMA.16816.F32.BF16 R20, R112.reuse, R102, R20 ;  /* 0x000000667014723c */ /* 0x042fec0000041814 */
[----:B------:R-:W-:Y:S01]  /*7c00*/  HMMA.16816.F32.BF16 R24, R112, R100, R24 ;  /* 0x000000647018723c */ /* 0x000fe20000041818 */
[----:B------:R-:W-:-:S05]  /*7c10*/  IMAD.SHL.U32 R102, R181, 0x80, RZ ;  /* 0x00000080b5667824 */ /* 0x000fca00078e00ff */
[C---:B--2---:R-:W-:Y:S01]  /*7c20*/  HMMA.16816.F32.BF16 R28, R112.reuse, R106, R28 ;  /* 0x0000006a701c723c */ /* 0x044fe2000004181c */
[C-C-:B------:R-:W-:Y:S02]  /*7c30*/  LOP3.LUT R100, R102.reuse, 0x8, R3.reuse, 0xfe, !PT ;  /* 0x0000000866647812 */ /* 0x140fe400078efe03 */
[--C-:B------:R-:W-:Y:S01]  /*7c40*/  LOP3.LUT R101, R102, 0x10, R3.reuse, 0xfe, !PT ;  /* 0x0000001066657812 */ /* 0x100fe200078efe03 */
[----:B------:R-:W-:Y:S01]  /*7c50*/  BAR.SYNC.DEFER_BLOCKING 0x0 ;  /* 0x0000000000007b1d */ /* 0x000fe20000010000 */
[C---:B------:R-:W-:Y:S01]  /*7c60*/  ISETP.GE.AND P1, PT, R100.reuse, R127, PT ;  /* 0x0000007f6400720c */ /* 0x040fe20003f26270 */
[----:B------:R-:W-:Y:S01]  /*7c70*/  HMMA.16816.F32.BF16 R32, R112, R104, R32 ;  /* 0x000000687020723c */ /* 0x000fe20000041820 */
[----:B------:R-:W-:Y:S02]  /*7c80*/  ISETP.GE.AND P6, PT, R100, R126, PT ;  /* 0x0000007e6400720c */ /* 0x000fe40003fc6270 */
[----:B------:R-:W-:Y:S02]  /*7c90*/  LOP3.LUT R100, R102, 0x18, R3, 0xfe, !PT ;  /* 0x0000001866647812 */ /* 0x000fe400078efe03 */
[----:B------:R-:W-:-:S02]  /*7ca0*/  FSEL R12, R12, -INF , !P1 ;  /* 0xff8000000c0c7808 */ /* 0x000fc40004800000 */
[CC--:B------:R-:W-:Y:S02]  /*7cb0*/  ISETP.GE.AND P2, PT, R101.reuse, R127.reuse, PT ;  /* 0x0000007f6500720c */ /* 0x0c0fe40003f46270 */
[-C--:B------:R-:W-:Y:S02]  /*7cc0*/  ISETP.GE.AND P5, PT, R101, R126.reuse, PT ;  /* 0x0000007e6500720c */ /* 0x080fe40003fa6270 */
[C---:B------:R-:W-:Y:S02]  /*7cd0*/  ISETP.GE.AND P4, PT, R100.reuse, R127, PT ;  /* 0x0000007f6400720c */ /* 0x040fe40003f86270 */
[----:B------:R-:W-:Y:S02]  /*7ce0*/  ISETP.GE.AND P1, PT, R100, R126, PT ;  /* 0x0000007e6400720c */ /* 0x000fe40003f26270 */
[C-C-:B------:R-:W-:Y:S02]  /*7cf0*/  LOP3.LUT R101, R102.reuse, 0x20, R3.reuse, 0xfe, !PT ;  /* 0x0000002066657812 */ /* 0x140fe400078efe03 */
[----:B------:R-:W-:-:S02]  /*7d00*/  LOP3.LUT R100, R102, 0x28, R3, 0xfe, !PT ;  /* 0x0000002866647812 */ /* 0x000fc400078efe03 */
[----:B------:R-:W-:Y:S02]  /*7d10*/  FSEL R107, R14, -INF , !P6 ;  /* 0xff8000000e6b7808 */ /* 0x000fe40007000000 */
[----:B------:R-:W-:Y:S02]  /*7d20*/  FSEL R120, R8, -INF , !P2 ;  /* 0xff80000008787808 */ /* 0x000fe40005000000 */
[----:B------:R-:W-:Y:S02]  /*7d30*/  FSEL R119, R10, -INF , !P5 ;  /* 0xff8000000a777808 */ /* 0x000fe40006800000 */
[CC--:B------:R-:W-:Y:S02]  /*7d40*/  ISETP.GE.AND P6, PT, R101.reuse, R127.reuse, PT ;  /* 0x0000007f6500720c */ /* 0x0c0fe40003fc6270 */
[----:B------:R-:W-:Y:S02]  /*7d50*/  ISETP.GE.AND P2, PT, R101, R126, PT ;  /* 0x0000007e6500720c */ /* 0x000fe40003f46270 */
[----:B------:R-:W-:-:S02]  /*7d60*/  ISETP.GE.AND P5, PT, R100, R127, PT ;  /* 0x0000007f6400720c */ /* 0x000fc40003fa6270 */
[----:B------:R-:W-:Y:S02]  /*7d70*/  FSEL R114, R4, -INF , !P4 ;  /* 0xff80000004727808 */ /* 0x000fe40006000000 */
[C-C-:B------:R-:W-:Y:S02]  /*7d80*/  LOP3.LUT R8, R102.reuse, 0x30, R3.reuse, 0xfe, !PT ;  /* 0x0000003066087812 */ /* 0x140fe400078efe03 */
[----:B------:R-:W-:Y:S02]  /*7d90*/  LOP3.LUT R4, R102, 0x38, R3, 0xfe, !PT ;  /* 0x0000003866047812 */ /* 0x000fe400078efe03 */
        /* <DEDUP_REMOVED lines=25> */
[----:B------:R-:W-:Y:S02]  /*7f30*/  ISETP.GE.AND P4, PT, R6, R126, PT ;  /* 0x0000007e0600720c */ /* 0x000fe40003f86270 */
[----:B------:R-:W-:-:S02]  /*7f40*/  ISETP.GE.AND P1, PT, R4, R127, PT ;  /* 0x0000007f0400720c */ /* 0x000fc40003f26270 */
[----:B------:R-:W-:Y:S02]  /*7f50*/  ISETP.GE.AND P6, PT, R4, R126, PT ;  /* 0x0000007e0400720c */ /* 0x000fe40003fc6270 */
[----:B------:R-:W-:Y:S02]  /*7f60*/  ISETP.GE.AND P5, PT, R6, R127, PT ;  /* 0x0000007f0600720c */ /* 0x000fe40003fa6270 */
[C-C-:B------:R-:W-:Y:S02]  /*7f70*/  LOP3.LUT R4, R102.reuse, 0x68, R3.reuse, 0xfe, !PT ;  /* 0x0000006866047812 */ /* 0x140fe400078efe03 */
[C---:B------:R-:W-:Y:S02]  /*7f80*/  LOP3.LUT R6, R102.reuse, 0x60, R3, 0xfe, !PT ;  /* 0x0000006066067812 */ /* 0x040fe400078efe03 */
[----:B------:R-:W-:Y:S02]  /*7f90*/  LOP3.LUT R8, R102, R3, RZ, 0xfc, !PT ;  /* 0x0000000366087212 */ /* 0x000fe400078efcff */
[----:B------:R-:W-:-:S02]  /*7fa0*/  FSEL R115, R42, -INF , !P4 ;  /* 0xff8000002a737808 */ /* 0x000fc40006000000 */
[----:B------:R-:W-:Y:S01]  /*7fb0*/  FSEL R110, R36, -INF , !P1 ;  /* 0xff800000246e7808 */ /* 0x000fe20004800000 */
[----:B------:R-:W-:Y:S01]  /*7fc0*/  VIADD R14, R8, 0x11 ;  /* 0x00000011080e7836 */ /* 0x000fe20000000000 */
[----:B------:R-:W-:Y:S01]  /*7fd0*/  FSEL R133, R46, -INF , !P2 ;  /* 0xff8000002e857808 */ /* 0x000fe20005000000 */
[----:B------:R-:W-:Y:S01]  /*7fe0*/  VIADD R10, R8, 0x19 ;  /* 0x00000019080a7836 */ /* 0x000fe20000000000 */
[----:B------:R-:W-:Y:S02]  /*7ff0*/  FSEL R112, R40, -INF , !P5 ;  /* 0xff80000028707808 */ /* 0x000fe40006800000 */
[CC--:B------:R-:W-:Y:S02]  /*8000*/  ISETP.GE.AND P4, PT, R4.reuse, R127.reuse, PT ;  /* 0x0000007f0400720c */ /* 0x0c0fe40003f86270 */
[----:B------:R-:W-:Y:S02]  /*8010*/  ISETP.GE.AND P1, PT, R4, R126, PT ;  /* 0x0000007e0400720c */ /* 0x000fe40003f26270 */
[----:B------:R-:W-:-:S02]  /*8020*/  ISETP.GE.AND P2, PT, R6, R127, PT ;  /* 0x0000007f0600720c */ /* 0x000fc40003f46270 */
[----:B------:R-:W-:Y:S01]  /*8030*/  ISETP.GE.AND P5, PT, R6, R126, PT ;  /* 0x0000007e0600720c */ /* 0x000fe20003fa6270 */
[----:B------:R-:W-:Y:S01]  /*8040*/  VIADD R6, R8, 0x1 ;  /* 0x0000000108067836 */ /* 0x000fe20000000000 */
[--C-:B------:R-:W-:Y:S02]  /*8050*/  LOP3.LUT R4, R102, 0x70, R3.reuse, 0xfe, !PT ;  /* 0x0000007066047812 */ /* 0x100fe400078efe03 */
[----:B------:R-:W-:Y:S02]  /*8060*/  FSEL R113, R38, -INF , !P6 ;  /* 0xff80000026717808 */ /* 0x000fe40007000000 */
[----:B------:R-:W-:Y:S02]  /*8070*/  ISETP.GE.AND P6, PT, R4, R127, PT ;  /* 0x0000007f0400720c */ /* 0x000fe40003fc6270 */
[----:B------:R-:W-:Y:S02]  /*8080*/  FSEL R66, R32, -INF , !P2 ;  /* 0xff80000020427808 */ /* 0x000fe40005000000 */
[----:B------:R-:W-:-:S02]  /*8090*/  LOP3.LUT R3, R102, 0x78, R3, 0xfe, !PT ;  /* 0x0000007866037812 */ /* 0x000fc400078efe03 */
        /* <DEDUP_REMOVED lines=8> */
[-C--:B------:R-:W-:Y:S02]  /*8120*/  ISETP.GE.AND P4, PT, R3, R126.reuse, PT ;  /* 0x0000007e0300720c */ /* 0x080fe40003f86270 */
[----:B------:R-:W-:Y:S02]  /*8130*/  ISETP.GE.AND P6, PT, R6, R126, PT ;  /* 0x0000007e0600720c */ /* 0x000fe40003fc6270 */
[----:B------:R-:W-:Y:S02]  /*8140*/  FSEL R3, R26, -INF , !P2 ;  /* 0xff8000001a037808 */ /* 0x000fe40005000000 */
[----:B------:R-:W-:Y:S02]  /*8150*/  FSEL R6, R17, -INF , !P1 ;  /* 0xff80000011067808 */ /* 0x000fe40004800000 */
[----:B------:R-:W-:-:S02]  /*8160*/  ISETP.GE.AND P2, PT, R4, R127, PT ;  /* 0x0000007f0400720c */ /* 0x000fc40003f46270 */
[-C--:B------:R-:W-:Y:S02]  /*8170*/  ISETP.GE.AND P1, PT, R4, R126.reuse, PT ;  /* 0x0000007e0400720c */ /* 0x080fe40003f26270 */
[----:B------:R-:W-:Y:S02]  /*8180*/  FSEL R19, R19, -INF , !P6 ;  /* 0xff80000013137808 */ /* 0x000fe40007000000 */
[----:B------:R-:W-:Y:S02]  /*8190*/  ISETP.GE.AND P6, PT, R14, R127, PT ;  /* 0x0000007f0e00720c */ /* 0x000fe40003fc6270 */
[----:B------:R-:W-:Y:S01]  /*81a0*/  FSEL R4, R13, -INF , !P2 ;  /* 0xff8000000d047808 */ /* 0x000fe20005000000 */
[----:B------:R-:W-:Y:S01]  /*81b0*/  VIADD R13, R8, 0x21 ;  /* 0x00000021080d7836 */ /* 0x000fe20000000000 */
[----:B------:R-:W-:Y:S02]  /*81c0*/  FSEL R15, R15, -INF , !P1 ;  /* 0xff8000000f0f7808 */ /* 0x000fe40004800000 */
[----:B------:R-:W-:-:S02]  /*81d0*/  ISETP.GE.AND P2, PT, R14, R126, PT ;  /* 0x0000007e0e00720c */ /* 0x000fc40003f46270 */
[-C--:B------:R-:W-:Y:S02]  /*81e0*/  ISETP.GE.AND P1, PT, R10, R127.reuse, PT ;  /* 0x0000007f0a00720c */ /* 0x080fe40003f26270 */
[----:B------:R-:W-:Y:S01]  /*81f0*/  FSEL R34, R9, -INF , !P6 ;  /* 0xff80000009227808 */ /* 0x000fe20007000000 */
[----:B------:R-:W-:Y:S01]  /*8200*/  VIADD R9, R8, 0x29 ;  /* 0x0000002908097836 */ /* 0x000fe20000000000 */
[----:B------:R-:W-:Y:S02]  /*8210*/  ISETP.GE.AND P6, PT, R10, R126, PT ;  /* 0x0000007e0a00720c */ /* 0x000fe40003fc6270 */
[----:B------:R-:W-:Y:S02]  /*8220*/  FSEL R199, R11, -INF , !P2 ;  /* 0xff8000000bc77808 */ /* 0x000fe40005000000 */
[----:B------:R-:W-:Y:S01]  /*8230*/  FSEL R32, R5, -INF , !P1 ;  /* 0xff80000005207808 */ /* 0x000fe20004800000 */
[----:B------:R-:W-:Y:S01]  /*8240*/  VIADD R5, R8, 0x31 ;  /* 0x0000003108057836 */ /* 0x000fe20000000000 */
[----:B------:R-:W-:-:S02]  /*8250*/  ISETP.GE.AND P2, PT, R13, R127, PT ;  /* 0x0000007f0d00720c */ /* 0x000fc40003f46270 */
[-C--:B------:R-:W-:Y:S02]  /*8260*/  ISETP.GE.AND P1, PT, R13, R126.reuse, PT ;  /* 0x0000007e0d00720c */ /* 0x080fe40003f26270 */
[----:B------:R-:W-:Y:S01]  /*8270*/  FSEL R141, R7, -INF , !P6 ;  /* 0xff800000078d7808 */ /* 0x000fe20007000000 */
[----:B------:R-:W-:Y:S01]  /*8280*/  VIADD R7, R8, 0x39 ;  /* 0x0000003908077836 */ /* 0x000fe20000000000 */
[----:B------:R-:W-:Y:S02]  /*8290*/  ISETP.GE.AND P6, PT, R9, R127, PT ;  /* 0x0000007f0900720c */ /* 0x000fe40003fc6270 */
[----:B------:R-:W-:Y:S02]  /*82a0*/  FSEL R140, R65, -INF , !P2 ;  /* 0xff800000418c7808 */ /* 0x000fe40005000000 */
[----:B------:R-:W-:Y:S02]  /*82b0*/  FSEL R155, R67, -INF , !P1 ;  /* 0xff800000439b7808 */ /* 0x000fe40004800000 */
[----:B------:R-:W-:-:S02]  /*82c0*/  ISETP.GE.AND P2, PT, R9, R126, PT ;  /* 0x0000007e0900720c */ /* 0x000fc40003f46270 */
[-C--:B------:R-:W-:Y:S02]  /*82d0*/  ISETP.GE.AND P1, PT, R5, R127.reuse, PT ;  /* 0x0000007f0500720c */ /* 0x080fe40003f26270 */
[----:B------:R-:W-:Y:S02]  /*82e0*/  FSEL R188, R61, -INF , !P6 ;  /* 0xff8000003dbc7808 */ /* 0x000fe40007000000 */
[----:B------:R-:W-:Y:S01]  /*82f0*/  ISETP.GE.AND P6, PT, R5, R126, PT ;  /* 0x0000007e0500720c */ /* 0x000fe20003fc6270 */
[----:B------:R-:W-:Y:S01]  /*8300*/  VIADD R5, R8, 0x41 ;  /* 0x0000004108057836 */ /* 0x000fe20000000000 */
        /* <DEDUP_REMOVED lines=29> */
[-C--:B------:R-:W-:Y:S02]  /*84e0*/  ISETP.GE.AND P1, PT, R7, R126.reuse, PT ;  /* 0x0000007e0700720c */ /* 0x080fe40003f26270 */
[----:B------:R-:W-:Y:S01]  /*84f0*/  ISETP.GE.AND P6, PT, R5, R126, PT ;  /* 0x0000007e0500720c */ /* 0x000fe20003fc6270 */
[----:B------:R-:W-:Y:S01]  /*8500*/  VIADD R5, R8, 0x71 ;  /* 0x0000007108057836 */ /* 0x000fe20000000000 */
[----:B------:R-:W-:-:S02]  /*8510*/  FSEL R105, R31, -INF , !P1 ;  /* 0xff8000001f697808 */ /* 0x000fc40004800000 */
[-C--:B------:R-:W-:Y:S02]  /*8520*/  ISETP.GE.AND P1, PT, R8, R127.reuse, PT ;  /* 0x0000007f0800720c */ /* 0x080fe40003f26270 */
[----:B------:R-:W-:Y:S02]  /*8530*/  FSEL R129, R39, -INF , !P2 ;  /* 0xff80000027817808 */ /* 0x000fe40005000000 */
[----:B------:R-:W-:Y:S02]  /*8540*/  FSEL R16, R16, -INF , !P1 ;  /* 0xff80000010107808 */ /* 0x000fe40004800000 */
[----:B------:R-:W-:Y:S02]  /*8550*/  ISETP.GE.AND P2, PT, R7, R127, PT ;  /* 0x0000007f0700720c */ /* 0x000fe40003f46270 */
[----:B------:R-:W-:Y:S02]  /*8560*/  ISETP.GT.AND P1, PT, R181, R176, PT ;  /* 0x000000b0b500720c */ /* 0x000fe40003f24270 */
        /* <DEDUP_REMOVED lines=8> */
[-C--:B------:R-:W-:Y:S02]  /*85f0*/  ISETP.GE.AND P5, PT, R8, R126.reuse, PT ;  /* 0x0000007e0800720c */ /* 0x080fe40003fa6270 */
[C---:B------:R-:W-:Y:S02]  /*8600*/  ISETP.GE.AND P6, PT, R5.reuse, R127, PT ;  /* 0x0000007f0500720c */ /* 0x040fe40003fc6270 */
        /* <DEDUP_REMOVED lines=8> */
[----:B------:R-:W-:Y:S01]  /*8690*/  MOV R10, RZ ;  /* 0x000000ff000a7202 */ /* 0x000fe20000000f00 */
[C---:B------:R-:W-:Y:S01]  /*86a0*/  VIADD R18, R102.reuse, 0xffffff80 ;  /* 0xffffff8066127836 */ /* 0x040fe20000000000 */
[----:B------:R-:W-:Y:S01]  /*86b0*/  IABS R14, R102 ;  /* 0x00000066000e7213 */ /* 0x000fe20000000000 */
[----:B------:R-:W-:Y:S01]  /*86c0*/  ULDC.64 UR4, c[0x0][0x230] ;  /* 0x00008c0000047ab9 */ /* 0x000fe20000000a00 */
[-C--:B-1----:R-:W-:Y:S02]  /*86d0*/  IABS R8, R9.reuse ;  /* 0x0000000900087213 */ /* 0x082fe40000000000 */
[----:B------:R-:W-:Y:S02]  /*86e0*/  LOP3.LUT R102, R102, R9, RZ, 0x3c, !PT ;  /* 0x0000000966667212 */ /* 0x000fe400078e3cff */
[----:B------:R-:W1:Y:S08]  /*86f0*/  I2F.RP R13, R8 ;  /* 0x00000008000d7306 */ /* 0x000e700000209400 */
[----:B-1----:R-:W1:Y:S02]  /*8700*/  MUFU.RCP R11, R13 ;  /* 0x0000000d000b7308 */ /* 0x002e640000001000 */
[----:B-1----:R-:W-:-:S06]  /*8710*/  VIADD R11, R11, 0xffffffe ;  /* 0x0ffffffe0b0b7836 */ /* 0x002fcc0000000000 */
[----:B------:R-:W1:Y:S02]  /*8720*/  F2I.FTZ.U32.TRUNC.NTZ R11, R11 ;  /* 0x0000000b000b7305 */ /* 0x000e64000021f000 */
[----:B-1----:R-:W-:-:S04]  /*8730*/  IMAD.MOV R7, RZ, RZ, -R11 ;  /* 0x000000ffff077224 */ /* 0x002fc800078e0a0b */
[----:B------:R-:W-:-:S04]  /*8740*/  IMAD R7, R7, R8, RZ ;  /* 0x0000000807077224 */ /* 0x000fc800078e02ff */
[----:B------:R-:W-:Y:S01]  /*8750*/  IMAD.HI.U32 R7, R11, R7, R10 ;  /* 0x000000070b077227 */ /* 0x000fe200078e000a */
[----:B------:R-:W-:Y:S02]  /*8760*/  IABS R10, R18 ;  /* 0x00000012000a7213 */ /* 0x000fe40000000000 */
[----:B------:R-:W-:-:S03]  /*8770*/  LOP3.LUT R18, R18, R9, RZ, 0x3c, !PT ;  /* 0x0000000912127212 */ /* 0x000fc600078e3cff */
[----:B------:R-:W-:-:S04]  /*8780*/  IMAD.HI.U32 R13, R7, R14, RZ ;  /* 0x0000000e070d7227 */ /* 0x000fc800078e00ff */
[----:B------:R-:W-:Y:S01]  /*8790*/  IMAD.HI.U32 R7, R7, R10, RZ ;  /* 0x0000000a07077227 */ /* 0x000fe200078e00ff */
[----:B------:R-:W-:-:S05]  /*87a0*/  IADD3 R11, -R13, RZ, RZ ;  /* 0x000000ff0d0b7210 */ /* 0x000fca0007ffe1ff */
[----:B------:R-:W-:Y:S02]  /*87b0*/  IMAD R17, R8, R11, R14 ;  /* 0x0000000b08117224 */ /* 0x000fe400078e020e */
[----:B------:R-:W-:-:S03]  /*87c0*/  IMAD.MOV R11, RZ, RZ, -R7 ;  /* 0x000000ffff0b7224 */ /* 0x000fc600078e0a07 */
[C---:B------:R-:W-:Y:S01]  /*87d0*/  ISETP.GT.U32.AND P5, PT, R8.reuse, R17, PT ;  /* 0x000000110800720c */ /* 0x040fe20003fa4070 */
[----:B------:R-:W-:-:S05]  /*87e0*/  IMAD R11, R8, R11, R10 ;  /* 0x0000000b080b7224 */ /* 0x000fca00078e020a */
[----:B------:R-:W-:-:S07]  /*87f0*/  ISETP.GT.U32.AND P4, PT, R8, R11, PT ;  /* 0x0000000b0800720c */ /* 0x000fce0003f84070 */
[-C--:B------:R-:W-:Y:S02]  /*8800*/  @!P5 IADD3 R17, R17, -R8.reuse, RZ ;  /* 0x800000081111d210 */ /* 0x080fe40007ffe0ff */
[----:B------:R-:W-:Y:S02]  /*8810*/  @!P5 IADD3 R13, R13, 0x1, RZ ;  /* 0x000000010d0dd810 */ /* 0x000fe40007ffe0ff */
[-C--:B------:R-:W-:Y:S02]  /*8820*/  ISETP.GE.U32.AND P2, PT, R17, R8.reuse, PT ;  /* 0x000000081100720c */ /* 0x080fe40003f46070 */
[----:B------:R-:W-:Y:S01]  /*8830*/  @!P4 IMAD.IADD R11, R11, 0x1, -R8 ;  /* 0x000000010b0bc824 */ /* 0x000fe200078e0a08 */
[----:B------:R-:W-:Y:S02]  /*8840*/  ISETP.GE.AND P5, PT, R102, RZ, PT ;  /* 0x000000ff6600720c */ /* 0x000fe40003fa6270 */
[----:B------:R-:W-:Y:S02]  /*8850*/  @!P4 IADD3 R7, R7, 0x1, RZ ;  /* 0x000000010707c810 */ /* 0x000fe40007ffe0ff */
[----:B------:R-:W-:-:S02]  /*8860*/  ISETP.GE.U32.AND P6, PT, R11, R8, PT ;  /* 0x000000080b00720c */ /* 0x000fc40003fc6070 */
[----:B------:R-:W-:Y:S02]  /*8870*/  ISETP.NE.AND P4, PT, R9, RZ, PT ;  /* 0x000000ff0900720c */ /* 0x000fe40003f85270 */
[----:B------:R-:W-:Y:S02]  /*8880*/  LOP3.LUT R8, RZ, R9, RZ, 0x33, !PT ;  /* 0x00000009ff087212 */ /* 0x000fe400078e33ff */
[----:B------:R-:W-:Y:S01]  /*8890*/  @P2 VIADD R13, R13, 0x1 ;  /* 0x000000010d0d2836 */ /* 0x000fe20000000000 */
[----:B------:R-:W-:-:S03]  /*88a0*/  ISETP.GE.AND P2, PT, R18, RZ, PT ;  /* 0x000000ff1200720c */ /* 0x000fc60003f46270 */
[----:B------:R-:W-:-:S03]  /*88b0*/  @!P5 IMAD.MOV R13, RZ, RZ, -R13 ;  /* 0x000000ffff0dd224 */ /* 0x000fc600078e0a0d */
[----:B------:R-:W-:-:S05]  /*88c0*/  @P6 VIADD R7, R7, 0x1 ;  /* 0x0000000107076836 */ /* 0x000fca0000000000 */
[----:B------:R-:W-:Y:S02]  /*88d0*/  MOV R11, R7 ;  /* 0x00000007000b7202 */ /* 0x000fe40000000f00 */
        /* <DEDUP_REMOVED lines=9> */
[----:B------:R-:W-:Y:S01]  /*8970*/  SHF.R.S32.HI R7, RZ, 0x1f, R9 ;  /* 0x0000001fff077819 */ /* 0x000fe20000011409 */
[----:B------:R-:W-:-:S04]  /*8980*/  IMAD.WIDE.U32 R20, R9, R116, RZ ;  /* 0x0000007409147225 */ /* 0x000fc800078e00ff */
[----:B------:R-:W-:-:S04]  /*8990*/  IMAD R8, R7, R116, RZ ;  /* 0x0000007407087224 */ /* 0x000fc800078e02ff */
[----:B------:R-:W-:-:S04]  /*89a0*/  IMAD R8, R9, R117, R8 ;  /* 0x0000007509087224 */ /* 0x000fc800078e0208 */
[----:B------:R-:W-:Y:S01]  /*89b0*/  IMAD.IADD R21, R21, 0x1, R8 ;  /* 0x0000000115157824 */ /* 0x000fe200078e0208 */
[----:B--2---:R-:W-:-:S04]  /*89c0*/  IADD3 R10, -R11, R10, RZ ;  /* 0x0000000a0b0a7210 */ /* 0x004fc80007ffe1ff */
[----:B------:R-:W-:-:S05]  /*89d0*/  SHF.R.S32.HI R7, RZ, 0x1f, R10 ;  /* 0x0000001fff077819 */ /* 0x000fca000001140a */
[----:B------:R-:W-:-:S04]  /*89e0*/  IMAD R7, R7, UR4, RZ ;  /* 0x0000000407077c24 */ /* 0x000fc8000f8e02ff */
[C---:B------:R-:W-:Y:S02]  /*89f0*/  IMAD R7, R10.reuse, UR5, R7 ;  /* 0x000000050a077c24 */ /* 0x040fe4000f8e0207 */
[----:B------:R-:W-:-:S04]  /*8a00*/  IMAD.WIDE.U32 R10, R10, UR4, R20 ;  /* 0x000000040a0a7c25 */ /* 0x000fc8000f8e0014 */
[----:B------:R-:W-:Y:S01]  /*8a10*/  IMAD.MOV.U32 R9, RZ, RZ, R10 ;  /* 0x000000ffff097224 */ /* 0x000fe200078e000a */
[----:B------:R-:W-:Y:S01]  /*8a20*/  IADD3 R8, R11, R7, RZ ;  /* 0x000000070b087210 */ /* 0x000fe20007ffe0ff */
[----:B------:R-:W-:Y:S06]  /*8a30*/  BRA `(.L_x_5935) ;  /* 0x0000000000087947 */ /* 0x000fec0003800000 */
.L_x_5934:
[----:B------:R-:W-:-:S04]  /*8a40*/  LEA R9, -R116, RZ, 0x7 ;  /* 0x000000ff74097211 */ /* 0x000fc800078e39ff */
[----:B------:R-:W-:-:S07]  /*8a50*/  SHF.R.S32.HI R8, RZ, 0x1f, R9 ;  /* 0x0000001fff087819 */ /* 0x000fce0000011409 */
.L_x_5935:
[C---:B------:R-:W-:Y:S01]  /*8a60*/  @!P0 LEA R20, P2, R9.reuse, R190, 0x1 ;  /* 0x000000be09148211 */ /* 0x040fe200078408ff */
[C---:B------:R-:W-:Y:S01]  /*8a70*/  @!P0 IMAD.WIDE.U32 R10, R116.reuse, 0x30, R124 ;  /* 0x00000030740a8825 */ /* 0x040fe200078e007c */
[----:B------:R-:W-:Y:S01]  /*8a80*/  @!P0 LEA R18, P4, R116, R124, 0x5 ;  /* 0x0000007c74128211 */ /* 0x000fe200078828ff */
[----:B------:R1:W-:Y:S01]  /*8a90*/  @P0 STS.128 [R182+0x2000], RZ ;  /* 0x002000ffb6000388 */ /* 0x0003e20000000c00 */
[----:B------:R-:W-:Y:S01]  /*8aa0*/  @!P0 LEA.HI.X R21, R9, R191, R8, 0x1, P2 ;  /* 0x000000bf09158211 */ /* 0x000fe200010f0c08 */
[----:B------:R-:W-:Y:S01]  /*8ab0*/  @!P0 IMAD R7, R117, 0x30, RZ ;  /* 0x0000003075078824 */ /* 0x000fe200078e02ff */
[C---:B------:R-:W-:Y:S01]  /*8ac0*/  @!P0 IADD3 R17, P2, R9.reuse, R10, RZ ;  /* 0x0000000a09118210 */ /* 0x040fe20007f5e0ff */
[----:B------:R-:W-:Y:S01]  /*8ad0*/  BSSY B0, `(.L_x_5936) ;  /* 0x000004d000007945 */ /* 0x000fe20003800000 */
[----:B------:R-:W-:Y:S01]  /*8ae0*/  @!P0 IADD3 R10, P6, P5, R9, R124, R178 ;  /* 0x0000007c090a8210 */ /* 0x000fe20007dde0b2 */
[----:B------:R-:W-:Y:S01]  /*8af0*/  @!PT LDS RZ, [RZ] ;  /* 0x00000000fffff984 */ /* 0x000fe20000000800 */
[----:B------:R-:W-:Y:S01]  /*8b00*/  @!PT LDS RZ, [RZ] ;  /* 0x00000000fffff984 */ /* 0x000fe20000000800 */
[----:B------:R-:W-:Y:S01]  /*8b10*/  @!PT LDS RZ, [RZ] ;  /* 0x00000000fffff984 */ /* 0x000fe20000000800 */
[----:B------:R2:W-:Y:S01]  /*8b20*/  @!P0 LDGSTS.E.BYPASS.LTC128B.128 [R182+0x2000], desc[UR10][R20.64] ;  /* 0x0200000014b68fae */ /* 0x0005e2000b901d4a */
[----:B------:R-:W-:-:S02]  /*8b30*/  @!P0 IADD3.X R14, R8, R7, R11, P2, !PT ;  /* 0x00000007080e8210 */ /* 0x000fc400017fe40b */
[-C--:B------:R-:W-:Y:S01]  /*8b40*/  @!P0 IADD3.X R7, R8, R125.reuse, R177, P6, P5 ;  /* 0x0000007d08078210 */ /* 0x080fe200037ea4b1 */
[----:B------:R1:W-:Y:S01]  /*8b50*/  @P0 STS.128 [R182+0x2800], RZ ;  /* 0x002800ffb6000388 */ /* 0x0003e20000000c00 */
[----:B------:R-:W-:Y:S02]  /*8b60*/  @!P0 IADD3 R13, P2, R9, R18, RZ ;  /* 0x00000012090d8210 */ /* 0x000fe40007f5e0ff */
[----:B------:R-:W-:Y:S02]  /*8b70*/  @!P0 LEA R22, P5, R10, UR8, 0x1 ;  /* 0x000000080a168c11 */ /* 0x000fe4000f8a08ff */
[----:B------:R-:W-:Y:S02]  /*8b80*/  @!P0 LEA.HI.X R11, R116, R125, R117, 0x5, P4 ;  /* 0x0000007d740b8211 */ /* 0x000fe400020f2c75 */
[----:B------:R-:W-:Y:S01]  /*8b90*/  @!P0 LEA.HI.X R23, R10, UR9, R7, 0x1, P5 ;  /* 0x000000090a178c11 */ /* 0x000fe2000a8f0c07 */
[----:B------:R-:W-:Y:S01]  /*8ba0*/  @!P0 IMAD R7, R117, 0x60, RZ ;  /* 0x0000006075078824 */ /* 0x000fe200078e02ff */
[----:B------:R-:W-:Y:S01]  /*8bb0*/  @!P0 LEA R26, P4, R13, UR8, 0x1 ;  /* 0x000000080d1a8c11 */ /* 0x000fe2000f8808ff */
[----:B------:R-:W-:Y:S01]  /*8bc0*/  @!P0 IMAD.X R10, R8, 0x1, R11, P2 ;  /* 0x00000001080a8824 */ /* 0x000fe200010e060b */
[----:B------:R-:W-:Y:S01]  /*8bd0*/  @!P0 LEA R24, P2, R17, UR8, 0x1 ;  /* 0x0000000811188c11 */ /* 0x000fe2000f8408ff */
[----:B------:R-:W-:Y:S01]  /*8be0*/  @!PT LDS RZ, [RZ] ;  /* 0x00000000fffff984 */ /* 0x000fe20000000800 */
[----:B------:R-:W-:Y:S01]  /*8bf0*/  @!PT LDS RZ, [RZ] ;  /* 0x00000000fffff984 */ /* 0x000fe20000000800 */
[----:B------:R-:W-:Y:S01]  /*8c00*/  @!PT LDS RZ, [RZ] ;  /* 0x00000000fffff984 */ /* 0x000fe20000000800 */
[----:B------:R3:W-:Y:S03]  /*8c10*/  @!P0 LDGSTS.E.BYPASS.LTC128B.128 [R182+0x2800], desc[UR10][R22.64] ;  /* 0x0280000016b68fae */ /* 0x0007e6000b901d4a */
[----:B------:R-:W-:Y:S01]  /*8c20*/  @!P0 LEA.HI.X R27, R13, UR9, R10, 0x1, P4 ;  /* 0x000000090d1b8c11 */ /* 0x000fe2000a0f0c0a */
[C---:B------:R-:W-:Y:S01]  /*8c30*/  @!P0 IMAD.WIDE.U32 R10, R116.reuse, 0x50, R124 ;  /* 0x00000050740a8825 */ /* 0x040fe200078e007c */
[----:B------:R-:W-:Y:S01]  /*8c40*/  @!P0 LEA.HI.X R25, R17, UR9, R14, 0x1, P2 ;  /* 0x0000000911198c11 */ /* 0x000fe200090f0c0e */
[----:B------:R1:W-:Y:S02]  /*8c50*/  @P0 STS.128 [R182+0x3000], RZ ;  /* 0x003000ffb6000388 */ /* 0x0003e40000000c00 */
[----:B------:R-:W-:Y:S01]  /*8c60*/  @!P0 IMAD R13, R117, 0x50, RZ ;  /* 0x00000050750d8824 */ /* 0x000fe200078e02ff */
[----:B------:R-:W-:Y:S01]  /*8c70*/  @!P0 IADD3 R14, P2, R9, R10, RZ ;  /* 0x0000000a090e8210 */ /* 0x000fe20007f5e0ff */
[----:B------:R-:W-:Y:S01]  /*8c80*/  @!PT LDS RZ, [RZ] ;  /* 0x00000000fffff984 */ /* 0x000fe20000000800 */
[----:B------:R-:W-:Y:S01]  /*8c90*/  @!PT LDS RZ, [RZ] ;  /* 0x00000000fffff984 */ /* 0x000fe20000000800 */
[----:B------:R-:W-:Y:S01]  /*8ca0*/  @!PT LDS RZ, [RZ] ;  /* 0x00000000fffff984 */ /* 0x000fe20000000800 */
[----:B------:R-:W-:Y:S01]  /*8cb0*/  @!P0 LDGSTS.E.BYPASS.LTC128B.128 [R182+0x3000], desc[UR10][R26.64] ;  /* 0x030000001ab68fae */ /* 0x000fe2000b901d4a */
[C---:B--2---:R-:W-:Y:S01]  /*8cc0*/  @!P0 IMAD.WIDE.U32 R20, R116.reuse, 0x60, R124 ;  /* 0x0000006074148825 */ /* 0x044fe200078e007c */
[----:B------:R-:W-:-:S02]  /*8cd0*/  @!P0 LEA R10, P5, R116, R124, 0x6 ;  /* 0x0000007c740a8211 */ /* 0x000fc400078a30ff */
[----:B------:R-:W-:Y:S01]  /*8ce0*/  @!P0 IADD3.X R13, R8, R13, R11, P2, !PT ;  /* 0x0000000d080d8210 */ /* 0x000fe200017fe40b */
[----:B------:R1:W-:Y:S01]  /*8cf0*/  @P0 STS.128 [R182+0x3800], RZ ;  /* 0x003800ffb6000388 */ /* 0x0003e20000000c00 */
[C---:B------:R-:W-:Y:S02]  /*8d00*/  @!P0 IADD3 R10, P4, R9.reuse, R10, RZ ;  /* 0x0000000a090a8210 */ /* 0x040fe40007f9e0ff */
[----:B------:R-:W-:Y:S01]  /*8d10*/  @!P0 LEA.HI.X R11, R116, R125, R117, 0x6, P5 ;  /* 0x0000007d740b8211 */ /* 0x000fe200028f3475 */
[----:B------:R-:W-:Y:S01]  /*8d20*/  @!PT LDS RZ, [RZ] ;  /* 0x00000000fffff984 */ /* 0x000fe20000000800 */
[----:B------:R-:W-:Y:S01]  /*8d30*/  @!PT LDS RZ, [RZ] ;  /* 0x00000000fffff984 */ /* 0x000fe20000000800 */
[----:B------:R-:W-:Y:S01]  /*8d40*/  @!PT LDS RZ, [RZ] ;  /* 0x00000000fffff984 */ /* 0x000fe20000000800 */
[----:B------:R2:W-:Y:S01]  /*8d50*/  @!P0 LDGSTS.E.BYPASS.LTC128B.128 [R182+0x3800], desc[UR10][R24.64] ;  /* 0x0380000018b68fae */ /* 0x0005e2000b901d4a */
[----:B------:R-:W-:-:S03]  /*8d60*/  @!P0 IADD3 R17, P2, R9, R20, RZ ;  /* 0x0000001409118210 */ /* 0x000fc60007f5e0ff */
[C---:B------:R-:W-:Y:S01]  /*8d70*/  @!P0 IMAD.X R11, R8.reuse, 0x1, R11, P4 ;  /* 0x00000001080b8824 */ /* 0x040fe200020e060b */
[----:B------:R-:W-:Y:S01]  /*8d80*/  @!P0 IADD3.X R20, R8, R7, R21, P2, !PT ;  /* 0x0000000708148210 */ /* 0x000fe200017fe415 */
[----:B------:R1:W-:Y:S01]  /*8d90*/  @P0 STS.128 [R182+0x4000], RZ ;  /* 0x004000ffb6000388 */ /* 0x0003e20000000c00 */
        /* <DEDUP_REMOVED lines=22> */
[----:B-1----:R-:W-:-:S04]  /*8f00*/  IMAD.WIDE.U32 R10, R116, 0x70, R124 ;  /* 0x00000070740a7825 */ /* 0x002fc800078e007c */
        /* <DEDUP_REMOVED lines=9> */
.L_x_5937:
[----:B------:R-:W-:Y:S05]  /*8fa0*/  BSYNC B0 ;  /* 0x0000000000007941 */ /* 0x000fea0003800000 */
.L_x_5936:
[----:B------:R-:W0:Y:S01]  /*8fb0*/  LDGDEPBAR ;  /* 0x00000000000079af */ /* 0x000e220000000000 */
[----:B------:R-:W-:-:S04]  /*8fc0*/  LEA R190, P0, R9, R190, 0x1 ;  /* 0x000000be09be7211 */ /* 0x000fc800078008ff */
[----:B------:R-:W-:-:S09]  /*8fd0*/  LEA.HI.X R191, R9, R191, R8, 0x1, P0 ;  /* 0x000000bf09bf7211 */ /* 0x000fd200000f0c08 */
.L_x_5933:
[----:B------:R-:W-:Y:S01]  /*8fe0*/  FMNMX.FTZ R7, R2, R16, !PT ;  /* 0x0000001002077209 */ /* 0x000fe20007810000 */
[----:B-12---:R-:W-:Y:S01]  /*8ff0*/  LDSM.16.MT88.4 R20, [R166+0x6000] ;  /* 0x00600000a614783b */ /* 0x006fe20000004200 */
[----:B------:R-:W-:Y:S02]  /*9000*/  FMNMX.FTZ R10, R0, R5, !PT ;  /* 0x00000005000a7209 */ /* 0x000fe40007810000 */
        /* <DEDUP_REMOVED lines=74> */
[----:B-1----:R-:W-:Y:S02]  /*94b0*/  FMNMX.FTZ R49, R8, R49, !PT ;  /* 0x0000003108317209 */ /* 0x002fe40007810000 */
[----:B--2---:R-:W-:-:S03]  /*94c0*/  FMNMX.FTZ R48, R7, R48, !PT ;  /* 0x0000003007307209 */ /* 0x004fc60007810000 */
[C---:B------:R-:W-:Y:S01]  /*94d0*/  FMUL.FTZ R109, R49.reuse, UR12 ;  /* 0x0000000c316d7c20 */ /* 0x040fe20008410000 */
[----:B------:R-:W-:Y:S02]  /*94e0*/  FSETP.NEU.FTZ.AND P2, PT, R49, -INF , PT ;  /* 0xff8000003100780b */ /* 0x000fe40003f5d000 */
[C---:B------:R-:W-:Y:S01]  /*94f0*/  FSETP.NEU.FTZ.AND P0, PT, R48.reuse, -INF , PT ;  /* 0xff8000003000780b */ /* 0x040fe20003f1d000 */
[----:B------:R-:W-:Y:S01]  /*9500*/  FMUL.FTZ R58, R48, UR12 ;  /* 0x0000000c303a7c20 */ /* 0x000fe20008410000 */
[----:B------:R-:W-:Y:S02]  /*9510*/  FSEL R109, R109, RZ, P2 ;  /* 0x000000ff6d6d7208 */ /* 0x000fe40001000000 */
[----:B------:R-:W-:Y:S02]  /*9520*/  FSEL R147, R49, RZ, P2 ;  /* 0x000000ff31937208 */ /* 0x000fe40001000000 */
[----:B------:R-:W-:Y:S01]  /*9530*/  FSEL R58, R58, RZ, P0 ;  /* 0x000000ff3a3a7208 */ /* 0x000fe20000000000 */
[--C-:B------:R-:W-:Y:S01]  /*9540*/  FFMA.FTZ R104, R12, UR12, -R109.reuse ;  /* 0x0000000c0c687c23 */ /* 0x100fe2000801086d */
[----:B------:R-:W-:Y:S01]  /*9550*/  FFMA.FTZ R146, R16, UR12, -R109 ;  /* 0x0000000c10927c23 */ /* 0x000fe2000801086d */
[----:B------:R-:W-:Y:S01]  /*9560*/  FADD.FTZ R147, R2, -R147 ;  /* 0x8000009302937221 */ /* 0x000fe20000010000 */
[--C-:B------:R-:W-:Y:S01]  /*9570*/  FFMA.FTZ R122, R6, UR12, -R109.reuse ;  /* 0x0000000c067a7c23 */ /* 0x100fe2000801086d */
[--C-:B------:R-:W-:Y:S01]  /*9580*/  FFMA.FTZ R8, R15, UR12, -R58.reuse ;  /* 0x0000000c0f087c23 */ /* 0x100fe2000801083a */
[--C-:B------:R-:W-:Y:S01]  /*9590*/  FFMA.FTZ R125, R5, UR12, -R58.reuse ;  /* 0x0000000c057d7c23 */ /* 0x100fe2000801083a */
[----:B------:R-:W1:Y:S01]  /*95a0*/  LDSM.16.MT88.4 R12, [R168+0x6000] ;  /* 0x00600000a80c783b */ /* 0x000e620000004200 */
[----:B------:R-:W-:Y:S01]  /*95b0*/  FSEL R5, R48, RZ, P0 ;  /* 0x000000ff30057208 */ /* 0x000fe20000000000 */
[----:B------:R-:W-:Y:S01]  /*95c0*/  FFMA.FTZ R59, R4, UR12, -R109 ;  /* 0x0000000c043b7c23 */ /* 0x000fe2000801086d */
[--C-:B------:R-:W-:Y:S01]  /*95d0*/  FFMA.FTZ R102, R19, UR12, -R58.reuse ;  /* 0x0000000c13667c23 */ /* 0x100fe2000801083a */
[--C-:B------:R-:W-:Y:S01]  /*95e0*/  FFMA.FTZ R107, R107, UR12, -R58.reuse ;  /* 0x0000000c6b6b7c23 */ /* 0x100fe2000801083a */
[----:B------:R-:W-:Y:S01]  /*95f0*/  FMUL.FTZ R147, R147, UR12 ;  /* 0x0000000c93937c20 */ /* 0x000fe20008410000 */
[----:B------:R-:W-:Y:S01]  /*9600*/  FADD.FTZ R0, R0, -R5 ;  /* 0x8000000500007221 */ /* 0x000fe20000010000 */
[----:B------:R-:W-:Y:S01]  /*9610*/  MUFU.EX2 R146, R146 ;  /* 0x0000009200927308 */ /* 0x000fe20000000800 */
[--C-:B------:R-:W-:Y:S01]  /*9620*/  FFMA.FTZ R123, R120, UR12, -R109.reuse ;  /* 0x0000000c787b7c23 */ /* 0x100fe2000801086d */
[--C-:B------:R-:W-:Y:S01]  /*9630*/  FFMA.FTZ R117, R114, UR12, -R109.reuse ;  /* 0x0000000c72757c23 */ /* 0x100fe2000801086d */
[----:B------:R-:W-:Y:S01]  /*9640*/  FMUL.FTZ R0, R0, UR12 ;  /* 0x0000000c00007c20 */ /* 0x000fe20008410000 */
        /* <DEDUP_REMOVED lines=30> */
[----:B------:R-:W2:Y:S01]  /*9830*/  MUFU.EX2 R102, R102 ;  /* 0x0000006600667308 */ /* 0x000ea20000000800 */
[----:B---3--:R-:W-:-:S07]  /*9840*/  F2FP.BF16.F32.PACK_AB R6, R59, R104 ;  /* 0x000000683b06723e */ /* 0x008fce00000010ff */
[----:B------:R-:W-:Y:S08]  /*9850*/  MUFU.EX2 R107, R107 ;  /* 0x0000006b006b7308 */ /* 0x000ff00000000800 */
[----:B------:R-:W3:Y:S01]  /*9860*/  MUFU.EX2 R2, R8 ;  /* 0x0000000800027308 */ /* 0x000ee20000000800 */
[----:B--2---:R-:W-:-:S07]  /*9870*/  F2FP.BF16.F32.PACK_AB R5, R102, R125 ;  /* 0x0000007d6605723e */ /* 0x004fce00000010ff */
[----:B------:R-:W2:Y:S08]  /*9880*/  MUFU.EX2 R147, R147 ;  /* 0x0000009300937308 */ /* 0x000eb00000000800 */
[----:B------:R-:W4:Y:S01]  /*9890*/  MUFU.EX2 R124, R0 ;  /* 0x00000000007c7308 */ /* 0x000f220000000800 */
[----:B---3--:R-:W-:-:S07]  /*98a0*/  F2FP.BF16.F32.PACK_AB R7, R2, R107 ;  /* 0x0000006b0207723e */ /* 0x008fce00000010ff */
        /* <DEDUP_REMOVED lines=8> */
[----:B------:R-:W2:Y:S01]  /*9930*/  MUFU.EX2 R120, R120 ;  /* 0x0000007800787308 */ /* 0x000ea20000000800 */
        /* <DEDUP_REMOVED lines=8> */
[C---:B-1----:R-:W-:Y:S01]  /*99c0*/  HMMA.16816.F32.BF16 R8, R4.reuse, R12, R8 ;  /* 0x0000000c0408723c */ /* 0x042fe20000041808 */
        /* <DEDUP_REMOVED lines=22> */
[----:B------:R-:W1:Y:S01]  /*9b30*/  MUFU.EX2 R116, R116 ;  /* 0x0000007400747308 */ /* 0x000e620000000800 */
        /* <DEDUP_REMOVED lines=12> */
[----:B------:R-:W3:Y:S01]  /*9c00*/  MUFU.EX2 R114, R114 ;  /* 0x0000007200727308 */ /* 0x000ee20000000800 */
[----:B------:R-:W-:Y:S02]  /*9c10*/  FADD.FTZ R104, R104, R147 ;  /* 0x0000009368687221 */ /* 0x000fe40000010000 */
[----:B------:R-:W-:Y:S01]  /*9c20*/  HMMA.16816.F32.BF16 R24, R4, R26, R76 ;  /* 0x0000001a0418723c */ /* 0x000fe2000004184c */
[----:B------:R-:W-:Y:S01]  /*9c30*/  LDSM.16.MT88.4 R76, [R165+0x8000] ;  /* 0x00800000a54c783b */ /* 0x000fe20000004200 */
[----:B------:R-:W-:-:S03]  /*9c40*/  FADD.FTZ R104, R59, R104 ;  /* 0x000000683b687221 */ /* 0x000fc60000010000 */
[----:B------:R-:W-:Y:S01]  /*9c50*/  MUFU.EX2 R141, R141 ;  /* 0x0000008d008d7308 */ /* 0x000fe20000000800 */
[C---:B------:R-:W-:Y:S06]  /*9c60*/  HMMA.16816.F32.BF16 R32, R4.reuse, R40, R32 ;  /* 0x000000280420723c */ /* 0x040fec0000041820 */
[----:B------:R-:W-:Y:S01]  /*9c70*/  HMMA.16816.F32.BF16 R4, R4, R42, R80 ;  /* 0x0000002a0404723c */ /* 0x000fe20000041850 */
[----:B--2---:R-:W-:Y:S01]  /*9c80*/  F2FP.BF16.F32.PACK_AB R40, R120, R123 ;  /* 0x0000007b7828723e */ /* 0x004fe200000010ff */
[----:B------:R-:W2:Y:S01]  /*9c90*/  MUFU.EX2 R140, R140 ;  /* 0x0000008c008c7308 */ /* 0x000ea20000000800 */
[----:B-1----:R-:W-:Y:S01]  /*9ca0*/  F2FP.BF16.F32.PACK_AB R41, R116, R119 ;  /* 0x000000777429723e */ /* 0x002fe200000010ff */
        /* <DEDUP_REMOVED lines=9> */
[----:B------:R-:W1:Y:S03]  /*9d40*/  LDSM.16.MT88.4 R52, [R168+0x7000] ;  /* 0x00700000a834783b */ /* 0x000e660000004200 */
        /* <DEDUP_REMOVED lines=9> */
[----:B------:R-:W1:Y:S01]  /*9de0*/  MUFU.EX2 R137, R137 ;  /* 0x0000008900897308 */ /* 0x000e620000000800 */
[C---:B------:R-:W-:Y:S06]  /*9df0*/  HMMA.16816.F32.BF16 R16, R40.reuse, R44, R16 ;  /* 0x0000002c2810723c */ /* 0x040fec0000041810 */
[----:B------:R-:W-:Y:S01]  /*9e00*/  HMMA.16816.F32.BF16 R20, R40, R46, R20 ;  /* 0x0000002e2814723c */ /* 0x000fe20000041814 */
[----:B------:R-:W5:Y:S01]  /*9e10*/  LDSM.16.MT88.4 R44, [R166+0x7000] ;  /* 0x00700000a62c783b */ /* 0x000f620000004200 */
[----:B------:R-:W-:Y:S05]  /*9e20*/  MUFU.EX2 R155, R155 ;  /* 0x0000009b009b7308 */ /* 0x000fea0000000800 */
[----:B--2---:R-:W-:-:S02]  /*9e30*/  F2FP.BF16.F32.PACK_AB R40, R140, R141 ;  /* 0x0000008d8c28723e */ /* 0x004fc400000010ff */
[----:B----4-:R-:W-:Y:S01]  /*9e40*/  F2FP.BF16.F32.PACK_AB R41, R126, R139 ;  /* 0x0000008b7e29723e */ /* 0x010fe200000010ff */
[----:B------:R-:W2:Y:S01]  /*9e50*/  MUFU.EX2 R152, R152 ;  /* 0x0000009800987308 */ /* 0x000ea20000000800 */
[----:B------:R-:W-:Y:S02]  /*9e60*/  F2FP.BF16.F32.PACK_AB R42, R127, R136 ;  /* 0x000000887f2a723e */ /* 0x000fe400000010ff */
[----:B-1----:R-:W-:-:S05]  /*9e70*/  F2FP.BF16.F32.PACK_AB R43, R137, R138 ;  /* 0x0000008a892b723e */ /* 0x002fca00000010ff */
[----:B------:R-:W-:Y:S02]  /*9e80*/  MUFU.EX2 R149, R149 ;  /* 0x0000009500957308 */ /* 0x000fe40000000800 */
[C---:B------:R-:W-:Y:S06]  /*9e90*/  HMMA.16816.F32.BF16 R8, R40.reuse, R52, R8 ;  /* 0x000000342808723c */ /* 0x040fec0000041808 */
[C---:B------:R-:W-:Y:S01]  /*9ea0*/  HMMA.16816.F32.BF16 R12, R40.reuse, R54, R12 ;  /* 0x00000036280c723c */ /* 0x040fe2000004180c */
[----:B------:R-:W1:Y:S01]  /*9eb0*/  LDSM.16.MT88.4 R52, [R168+0x7800] ;  /* 0x00780000a834783b */ /* 0x000e620000004200 */
        /* <DEDUP_REMOVED lines=12> */
[----:B------:R-:W1:Y:S03]  /*9f80*/  MUFU.EX2 R60, R60 ;  /* 0x0000003c003c7308 */ /* 0x000e660000000800 */
[----:B------:R-:W-:Y:S05]  /*9f90*/  HMMA.16816.F32.BF16 R4, R40, R62, R4 ;  /* 0x0000003e2804723c */ /* 0x000fea0000041804 */
[----:B------:R-:W-:Y:S01]  /*9fa0*/  MUFU.EX2 R132, R132 ;  /* 0x0000008400847308 */ /* 0x000fe20000000800 */
[--C-:B-----5:R-:W-:Y:S01]  /*9fb0*/  FFMA.FTZ R153, R142, UR12, -R109.reuse ;  /* 0x0000000c8e997c23 */ /* 0x120fe2000801086d */
[----:B--2---:R-:W-:Y:S01]  /*9fc0*/  F2FP.BF16.F32.PACK_AB R40, R152, R155 ;  /* 0x0000009b9828723e */ /* 0x004fe200000010ff */
[--C-:B------:R-:W-:Y:S01]  /*9fd0*/  FFMA.FTZ R62, R134, UR12, -R109.reuse ;  /* 0x0000000c863e7c23 */ /* 0x100fe2000801086d */
[----:B---3--:R-:W-:Y:S01]  /*9fe0*/  F2FP.BF16.F32.PACK_AB R41, R150, R151 ;  /* 0x000000979629723e */ /* 0x008fe200000010ff */
[--C-:B------:R-:W-:Y:S01]  /*9ff0*/  FFMA.FTZ R134, R135, UR12, -R58.reuse ;  /* 0x0000000c87867c23 */ /* 0x100fe2000801083a */
[----:B------:R-:W-:Y:S01]  /*a000*/  F2FP.BF16.F32.PACK_AB R42, R148, R149 ;  /* 0x00000095942a723e */ /* 0x000fe200000010ff */
[----:B------:R-:W-:Y:S01]  /*a010*/  FFMA.FTZ R63, R144, UR12, -R109 ;  /* 0x0000000c903f7c23 */ /* 0x000fe2000801086d */
[----:B------:R-:W-:Y:S01]  /*a020*/  FFMA.FTZ R135, R145, UR12, -R58 ;  /* 0x0000000c91877c23 */ /* 0x000fe2000801083a */
[----:B-1----:R-:W-:Y:S01]  /*a030*/  F2FP.BF16.F32.PACK_AB R43, R60, R61 ;  /* 0x0000003d3c2b723e */ /* 0x002fe200000010ff */
[----:B------:R-:W1:Y:S06]  /*a040*/  MUFU.EX2 R153, R153 ;  /* 0x0000009900997308 */ /* 0x000e6c0000000800 */
[C---:B------:R-:W-:Y:S02]  /*a050*/  HMMA.16816.F32.BF16 R8, R40.reuse, R52, R8 ;  /* 0x000000342808723c */ /* 0x040fe40000041808 */
[----:B------:R-:W-:Y:S04]  /*a060*/  MUFU.EX2 R62, R62 ;  /* 0x0000003e003e7308 */ /* 0x000fe80000000800 */
[C---:B------:R-:W-:Y:S01]  /*a070*/  HMMA.16816.F32.BF16 R12, R40.reuse, R54, R12 ;  /* 0x00000036280c723c */ /* 0x040fe2000004180c */
[----:B------:R-:W2:Y:S03]  /*a080*/  LDSM.16.MT88.4 R52, [R164+0x7800] ;  /* 0x00780000a434783b */ /* 0x000ea60000004200 */
[----:B------:R-:W3:Y:S01]  /*a090*/  MUFU.EX2 R63, R63 ;  /* 0x0000003f003f7308 */ /* 0x000ee20000000800 */
[----:B-1----:R-:W-:Y:S01]  /*a0a0*/  F2FP.BF16.F32.PACK_AB R80, R153, R132 ;  /* 0x000000849950723e */ /* 0x002fe200000010ff */
[C---:B----4-:R-:W-:Y:S06]  /*a0b0*/  HMMA.16816.F32.BF16 R28, R40.reuse, R36, R28 ;  /* 0x00000024281c723c */ /* 0x050fec000004181c */
[C---:B------:R-:W-:Y:S01]  /*a0c0*/  HMMA.16816.F32.BF16 R24, R40.reuse, R38, R24 ;  /* 0x000000262818723c */ /* 0x040fe20000041818 */
[----:B------:R-:W1:Y:S01]  /*a0d0*/  LDSM.16.MT88.4 R36, [R166+0x8000] ;  /* 0x00800000a624783b */ /* 0x000e620000004200 */
[----:B------:R-:W-:Y:S04]  /*a0e0*/  MUFU.EX2 R134, R134 ;  /* 0x0000008600867308 */ /* 0x000fe80000000800 */
[----:B------:R-:W-:Y:S01]  /*a0f0*/  HMMA.16816.F32.BF16 R16, R40, R44, R16 ;  /* 0x0000002c2810723c */ /* 0x000fe20000041810 */
[----:B---3--:R-:W-:-:S03]  /*a100*/  F2FP.BF16.F32.PACK_AB R82, R63, R62 ;  /* 0x0000003e3f52723e */ /* 0x008fc600000010ff */
[----:B------:R-:W3:Y:S02]  /*a110*/  MUFU.EX2 R135, R135 ;  /* 0x0000008700877308 */ /* 0x000ee40000000800 */
[C---:B------:R-:W-:Y:S01]  /*a120*/  HMMA.16816.F32.BF16 R20, R40.reuse, R46, R20 ;  /* 0x0000002e2814723c */ /* 0x040fe20000041814 */
[----:B------:R-:W4:Y:S05]  /*a130*/  LDSM.16.MT88.4 R44, [R168+0x8000] ;  /* 0x00800000a82c783b */ /* 0x000f2a0000004200 */
[----:B------:R-:W-:Y:S01]  /*a140*/  MUFU.EX2 R193, R193 ;  /* 0x000000c100c17308 */ /* 0x000fe20000000800 */
[----:B---3--:R-:W-:Y:S01]  /*a150*/  F2FP.BF16.F32.PACK_AB R81, R135, R134 ;  /* 0x000000868751723e */ /* 0x008fe200000010ff */
        /* <DEDUP_REMOVED lines=11> */
[----:B------:R-:W3:Y:S01]  /*a210*/  MUFU.EX2 R43, R43 ;  /* 0x0000002b002b7308 */ /* 0x000ee20000000800 */
[----:B--2---:R-:W-:-:S07]  /*a220*/  F2FP.BF16.F32.PACK_AB R83, R53, R52 ;  /* 0x000000343553723e */ /* 0x004fce00000010ff */
[C---:B-1----:R-:W-:Y:S01]  /*a230*/  HMMA.16816.F32.BF16 R16, R80.reuse, R36, R16 ;  /* 0x000000245010723c */ /* 0x042fe20000041810 */
[----:B------:R-:W-:Y:S05]  /*a240*/  MUFU.EX2 R41, R41 ;  /* 0x0000002900297308 */ /* 0x000fea0000000800 */
[C---:B------:R-:W-:Y:S01]  /*a250*/  HMMA.16816.F32.BF16 R20, R80.reuse, R38, R20 ;  /* 0x000000265014723c */ /* 0x040fe20000041814 */
[----:B------:R-:W1:Y:S02]  /*a260*/  LDSM.16.MT88.4 R36, [R164+0x8000] ;  /* 0x00800000a424783b */ /* 0x000e640000004200 */
[----:B------:R-:W-:Y:S03]  /*a270*/  MUFU.EX2 R42, R42 ;  /* 0x0000002a002a7308 */ /* 0x000fe60000000800 */
[C---:B----4-:R-:W-:Y:S06]  /*a280*/  HMMA.16816.F32.BF16 R8, R80.reuse, R44, R8 ;  /* 0x0000002c5008723c */ /* 0x050fec0000041808 */
        /* <DEDUP_REMOVED lines=8> */
[----:B------:R-:W4:Y:S08]  /*a310*/  MUFU.EX2 R47, R47 ;  /* 0x0000002f002f7308 */ /* 0x000f300000000800 */
        /* <DEDUP_REMOVED lines=9> */
[----:B---3--:R-:W-:Y:S01]  /*a3b0*/  F2FP.BF16.F32.PACK_AB R4, R43, R40 ;  /* 0x000000282b04723e */ /* 0x008fe200000010ff */
[----:B------:R-:W-:Y:S01]  /*a3c0*/  MUFU.EX2 R33, R33 ;  /* 0x0000002100217308 */ /* 0x000fe20000000800 */
[----:B----4-:R-:W-:Y:S02]  /*a3d0*/  F2FP.BF16.F32.PACK_AB R5, R47, R44 ;  /* 0x0000002c2f05723e */ /* 0x010fe400000010ff */
        /* <DEDUP_REMOVED lines=33> */
[----:B--2---:R-:W-:Y:S01]  /*a5f0*/  HMMA.16816.F32.BF16 R88, R4, R12, R88 ;  /* 0x0000000c0458723c */ /* 0x004fe20000041858 */
[----:B------:R-:W-:-:S04]  /*a600*/  FADD.FTZ R22, R2, R107 ;  /* 0x0000006b02167221 */ /* 0x000fc80000010000 */
[----:B------:R-:W-:Y:S01]  /*a610*/  FADD.FTZ R119, R119, R22 ;  /* 0x0000001677777221 */ /* 0x000fe20000010000 */
[----:B------:R-:W-:Y:S01]  /*a620*/  HMMA.16816.F32.BF16 R68, R4, R14, R68 ;  /* 0x0000000e0444723c */ /* 0x000fe20000041844 */
[----:B------:R-:W2:Y:S02]  /*a630*/  LDSM.16.MT88.4 R12, [R168+0x9800] ;  /* 0x00980000a80c783b */ /* 0x000ea40000004200 */
[----:B------:R-:W-:-:S03]  /*a640*/  FADD.FTZ R116, R116, R119 ;  /* 0x0000007774747221 */ /* 0x000fc60000010000 */
[C---:B------:R-:W-:Y:S01]  /*a650*/  HMMA.16816.F32.BF16 R96, R4.reuse, R20, R96 ;  /* 0x000000140460723c */ /* 0x040fe20000041860 */
[----:B------:R-:W-:Y:S01]  /*a660*/  FADD.FTZ R121, R121, R116 ;  /* 0x0000007479797221 */ /* 0x000fe20000010000 */
[----:B------:R-:W3:Y:S03]  /*a670*/  MUFU.EX2 R20, R65 ;  /* 0x0000004100147308 */ /* 0x000ee60000000800 */
[----:B------:R-:W-:Y:S01]  /*a680*/  FADD.FTZ R114, R114, R121 ;  /* 0x0000007972727221 */ /* 0x000fe20000010000 */
[C---:B------:R-:W-:Y:S01]  /*a690*/  HMMA.16816.F32.BF16 R72, R4.reuse, R8, R72 ;  /* 0x000000080448723c */ /* 0x040fe20000041848 */
[--C-:B------:R-:W-:Y:S01]  /*a6a0*/  FFMA.FTZ R21, R3, UR12, -R58.reuse ;  /* 0x0000000c03157c23 */ /* 0x100fe2000801083a */
[----:B------:R-:W-:Y:S01]  /*a6b0*/  FFMA.FTZ R3, R57, UR12, -R58 ;  /* 0x0000000c39037c23 */ /* 0x000fe2000801083a */
[----:B------:R-:W-:Y:S02]  /*a6c0*/  FADD.FTZ R139, R139, R114 ;  /* 0x000000728b8b7221 */ /* 0x000fe40000010000 */
[----:B------:R4:W-:Y:S01]  /*a6d0*/  MUFU.EX2 R2, R21 ;  /* 0x0000001500027308 */ /* 0x0009e20000000800 */
[----:B------:R-:W-:Y:S01]  /*a6e0*/  HMMA.16816.F32.BF16 R76, R4, R10, R76 ;  /* 0x0000000a044c723c */ /* 0x000fe2000004184c */
[----:B------:R-:W-:Y:S01]  /*a6f0*/  FADD.FTZ R8, R0, R117 ;  /* 0x0000007500087221 */ /* 0x000fe20000010000 */
[----:B------:R-:W-:-:S03]  /*a700*/  FADD.FTZ R139, R126, R139 ;  /* 0x0000008b7e8b7221 */ /* 0x000fc60000010000 */
[----:B------:R-:W-:Y:S01]  /*a710*/  FADD.FTZ R141, R141, R8 ;  /* 0x000000088d8d7221 */ /* 0x000fe20000010000 */
[C---:B------:R-:W-:Y:S01]  /*a720*/  HMMA.16816.F32.BF16 R84, R4.reuse, R16, R84 ;  /* 0x000000100454723c */ /* 0x040fe20000041854 */
[----:B------:R-:W5:Y:S01]  /*a730*/  LDSM.16.MT88.4 R8, [R166+0x9800] ;  /* 0x00980000a608783b */ /* 0x000f620000004200 */
[----:B------:R-:W-:Y:S01]  /*a740*/  FADD.FTZ R138, R138, R139 ;  /* 0x0000008b8a8a7221 */ /* 0x000fe20000010000 */
[----:B------:R-:W-:Y:S01]  /*a750*/  FADD.FTZ R141, R140, R141 ;  /* 0x0000008d8c8d7221 */ /* 0x000fe20000010000 */
[----:B------:R-:W2:Y:S02]  /*a760*/  MUFU.EX2 R3, R3 ;  /* 0x0000000300037308 */ /* 0x000ea40000000800 */
[----:B------:R-:W-:Y:S01]  /*a770*/  FADD.FTZ R138, R137, R138 ;  /* 0x0000008a898a7221 */ /* 0x000fe20000010000 */
[----:B------:R-:W-:Y:S01]  /*a780*/  FADD.FTZ R16, R136, R141 ;  /* 0x0000008d88107221 */ /* 0x000fe20000010000 */
[----:B------:R-:W-:Y:S01]  /*a790*/  HMMA.16816.F32.BF16 R80, R4, R18, R80 ;  /* 0x000000120450723c */ /* 0x000fe20000041850 */
[----:B----4-:R-:W-:-:S02]  /*a7a0*/  FFMA.FTZ R21, R50, UR12, -R58 ;  /* 0x0000000c32157c23 */ /* 0x010fc4000801083a */
[----:B------:R-:W-:Y:S01]  /*a7b0*/  FADD.FTZ R16, R127, R16 ;  /* 0x000000107f107221 */ /* 0x000fe20000010000 */
[----:B------:R-:W-:Y:S01]  /*a7c0*/  MUFU.EX2 R0, R51 ;  /* 0x0000003300007308 */ /* 0x000fe20000000800 */
[----:B------:R-:W-:Y:S02]  /*a7d0*/  FADD.FTZ R151, R151, R138 ;  /* 0x0000008a97977221 */ /* 0x000fe40000010000 */
[----:B------:R-:W-:Y:S01]  /*a7e0*/  FADD.FTZ R155, R155, R16 ;  /* 0x000000109b9b7221 */ /* 0x000fe20000010000 */
[----:B-1----:R-:W-:Y:S01]  /*a7f0*/  F2FP.BF16.F32.PACK_AB R4, R27, R26 ;  /* 0x0000001a1b04723e */ /* 0x002fe200000010ff */
[----:B------:R-:W-:Y:S01]  /*a800*/  FADD.FTZ R150, R150, R151 ;  /* 0x0000009796967221 */ /* 0x000fe20000010000 */
[----:B---3--:R-:W-:Y:S01]  /*a810*/  F2FP.BF16.F32.PACK_AB R6, R193, R20 ;  /* 0x00000014c106723e */ /* 0x008fe200000010ff */
[----:B------:R-:W-:Y:S01]  /*a820*/  FADD.FTZ R152, R152, R155 ;  /* 0x0000009b98987221 */ /* 0x000fe20000010000 */
[----:B------:R-:W1:Y:S01]  /*a830*/  MUFU.EX2 R21, R21 ;  /* 0x0000001500157308 */ /* 0x000e620000000800 */
[----:B------:R-:W-:Y:S01]  /*a840*/  FADD.FTZ R29, R61, R150 ;  /* 0x000000963d1d7221 */ /* 0x000fe20000010000 */
[----:B--2---:R-:W-:Y:S01]  /*a850*/  F2FP.BF16.F32.PACK_AB R5, R3, R2 ;  /* 0x000000020305723e */ /* 0x004fe200000010ff */
[----:B------:R-:W-:Y:S01]  /*a860*/  FADD.FTZ R23, R149, R152 ;  /* 0x0000009895177221 */ /* 0x000fe20000010000 */
[----:B------:R-:W2:Y:S01]  /*a870*/  LDSM.16.MT88.4 R16, [R165+0x9800] ;  /* 0x00980000a510783b */ /* 0x000ea20000004200 */
[----:B------:R-:W-:-:S02]  /*a880*/  FADD.FTZ R29, R60, R29 ;  /* 0x0000001d3c1d7221 */ /* 0x000fc40000010000 */
[----:B------:R-:W-:Y:S02]  /*a890*/  FADD.FTZ R23, R148, R23 ;  /* 0x0000001794177221 */ /* 0x000fe40000010000 */
[----:B------:R-:W-:Y:S02]  /*a8a0*/  FADD.FTZ R134, R134, R29 ;  /* 0x0000001d86867221 */ /* 0x000fe40000010000 */
[----:B------:R-:W-:Y:S02]  /*a8b0*/  FADD.FTZ R132, R132, R23 ;  /* 0x0000001784847221 */ /* 0x000fe40000010000 */
[----:B------:R-:W-:Y:S02]  /*a8c0*/  FADD.FTZ R135, R135, R134 ;  /* 0x0000008687877221 */ /* 0x000fe40000010000 */
[----:B------:R-:W-:Y:S01]  /*a8d0*/  FADD.FTZ R153, R153, R132 ;  /* 0x0000008499997221 */ /* 0x000fe20000010000 */
[----:B-1----:R-:W-:Y:S01]  /*a8e0*/  F2FP.BF16.F32.PACK_AB R7, R21, R0 ;  /* 0x000000001507723e */ /* 0x002fe200000010ff */
[----:B------:R-:W-:-:S02]  /*a8f0*/  FADD.FTZ R52, R52, R135 ;  /* 0x0000008734347221 */ /* 0x000fc40000010000 */
[----:B------:R-:W-:Y:S02]  /*a900*/  FADD.FTZ R62, R62, R153 ;  /* 0x000000993e3e7221 */ /* 0x000fe40000010000 */
[----:B------:R-:W-:Y:S02]  /*a910*/  FADD.FTZ R53, R53, R52 ;  /* 0x0000003435357221 */ /* 0x000fe40000010000 */
[----:B------:R-:W-:Y:S01]  /*a920*/  FADD.FTZ R63, R63, R62 ;  /* 0x0000003e3f3f7221 */ /* 0x000fe20000010000 */
[C---:B------:R-:W-:Y:S06]  /*a930*/  HMMA.16816.F32.BF16 R96, R4.reuse, R12, R96 ;  /* 0x0000000c0460723c */ /* 0x040fec0000041860 */
[C---:B------:R-:W-:Y:S01]  /*a940*/  HMMA.16816.F32.BF16 R92, R4.reuse, R14, R92 ;  /* 0x0000000e045c723c */ /* 0x040fe2000004185c */
[----:B------:R-:W1:Y:S05]  /*a950*/  LDSM.16.MT88.4 R12, [R164+0x9800] ;  /* 0x00980000a40c783b */ /* 0x000e6a0000004200 */
[C---:B-----5:R-:W-:Y:S06]  /*a960*/  HMMA.16816.F32.BF16 R68, R4.reuse, R10, R68 ;  /* 0x0000000a0444723c */ /* 0x060fec0000041844 */
[----:B------:R-:W-:Y:S01]  /*a970*/  HMMA.16816.F32.BF16 R88, R4, R8, R88 ;  /* 0x000000080458723c */ /* 0x000fe20000041858 */
[----:B------:R-:W-:-:S04]  /*a980*/  FADD.FTZ R10, R44, R53 ;  /* 0x000000352c0a7221 */ /* 0x000fc80000010000 */
        /* <DEDUP_REMOVED lines=29> */
.L_x_5930:
[----:B------:R-:W-:Y:S05]  /*ab60*/  @!P1 BRA `(.L_x_5938) ;  /* 0x0000003400689947 */ /* 0x000fea0003800000 */
[----:B------:R-:W-:Y:S01]  /*ab70*/  IMAD.U32 R189, R118, -0x80, RZ ;  /* 0xffffff8076bd7824 */ /* 0x000fe200078e00ff */
[----:B------:R-:W-:Y:S01]  /*ab80*/  MOV R3, R0 ;  /* 0x0000000000037202 */ /* 0x000fe20000000f00 */
[----:B------:R-:W-:Y:S01]  /*ab90*/  IMAD.MOV.U32 R101, RZ, RZ, R2 ;  /* 0x000000ffff657224 */ /* 0x000fe200078e0002 */
[----:B------:R-:W-:Y:S01]  /*aba0*/  ULDC UR5, c[0x0][0x2d0] ;  /* 0x0000b40000057ab9 */ /* 0x000fe20000000800 */
[----:B------:R-:W-:Y:S01]  /*abb0*/  ULDC UR4, c[0x0][0x2ec] ;  /* 0x0000bb0000047ab9 */ /* 0x000fe20000000800 */
[----:B------:R-:W-:-:S07]  /*abc0*/  SHF.R.S32.HI R188, RZ, 0x1f, R189 ;  /* 0x0000001fffbc7819 */ /* 0x000fce00000114bd */
.L_x_5942:
[----:B------:R-:W-:Y:S01]  /*abd0*/  ISETP.GE.AND P0, PT, R183, UR5, PT ;  /* 0x00000005b7007c0c */ /* 0x000fe2000bf06270 */
[----:B------:R-:W-:Y:S04]  /*abe0*/  DEPBAR.LE SB0, 0x0 ;  /* 0x000080000000791a */ /* 0x000fe80000000000 */
[----:B------:R-:W-:Y:S01]  /*abf0*/  BAR.SYNC.DEFER_BLOCKING 0x0 ;  /* 0x0000000000007b1d */ /* 0x000fe20000010000 */
[----:B------:R-:W-:Y:S01]  /*ac00*/  VIADD R181, R181, 0xffffffff ;  /* 0xffffffffb5b57836 */ /* 0x000fe20000000000 */
[----:B------:R-:W-:Y:S01]  /*ac10*/  MOV R206, R189 ;  /* 0x000000bd00ce7202 */ /* 0x000fe20000000f00 */
[----:B------:R-:W-:Y:S05]  /*ac20*/  IMAD.MOV.U32 R207, RZ, RZ, R188 ;  /* 0x000000ffffcf7224 */ /* 0x000fea00078e00bc */
[----:B------:R-:W1:Y:S08]  /*ac30*/  @!P0 LDC.64 R196, c[0x0][0x250] ;  /* 0x00009400ffc48b82 */ /* 0x000e700000000a00 */
[----:B------:R-:W2:Y:S08]  /*ac40*/  @!P0 LDC.64 R204, c[0x0][0x250] ;  /* 0x00009400ffcc8b82 */ /* 0x000eb00000000a00 */
[----:B------:R-:W3:Y:S01]  /*ac50*/  @!P0 LDC.64 R202, c[0x0][0x250] ;  /* 0x00009400ffca8b82 */ /* 0x000ee20000000a00 */
[----:B------:R-:W-:Y:S05]  /*ac60*/  @!P3 BRA `(.L_x_5939) ;  /* 0x0000000000f4b947 */ /* 0x000fea0003800000 */
[----:B------:R-:W4:Y:S01]  /*ac70*/  LDC R0, c[0x0][0x380] ;  /* 0x0000e000ff007b82 */ /* 0x000f220000000800 */
[----:B------:R-:W-:Y:S05]  /*ac80*/  SHF.L.U32 R5, R181, 0x7, RZ ;  /* 0x00000007b5057819 */ /* 0x000fea00000006ff */
[----:B------:R-:W-:Y:S05]  /*ac90*/  VIADD R11, R5, 0x80 ;  /* 0x00000080050b7836 */ /* 0x000fea0000000000 */
[----:B------:R-:W-:Y:S02]  /*aca0*/  IABS R6, R11 ;  /* 0x0000000b00067213 */ /* 0x000fe40000000000 */
        /* <DEDUP_REMOVED lines=57> */
.L_x_5939:
        /* <DEDUP_REMOVED lines=26> */
[----:B------:R-:W2:Y:S01]  /*b1e0*/  @!P0 LDC.64 R196, c[0x0][0x250] ;  /* 0x00009400ffc48b82 */ /* 0x000ea20000000a00 */
        /* <DEDUP_REMOVED lines=20> */
[----:B--2---:R-:W-:Y:S02]  /*b330*/  @!P0 IMAD R197, R197, 0x70, RZ ;  /* 0x00000070c5c58824 */ /* 0x004fe400078e02ff */
[--C-:B----4-:R-:W-:Y:S01]  /*b340*/  @!P0 IMAD.WIDE.U32 R208, R200, 0x50, R206.reuse ;  /* 0x00000050c8d08825 */ /* 0x110fe200078e00ce */
[----:B------:R-:W-:Y:S03]  /*b350*/  @P0 STS.128 [R182+0x8800], RZ ;  /* 0x008800ffb6000388 */ /* 0x000fe60000000c00 */
[----:B------:R-:W-:Y:S01]  /*b360*/  @!P0 IMAD R201, R201, 0x50, RZ ;  /* 0x00000050c9c98824 */ /* 0x000fe200078e02ff */
[-C--:B------:R-:W-:Y:S01]  /*b370*/  @!P0 LEA R200, P4, R208, R194.reuse, 0x1 ;  /* 0x000000c2d0c88211 */ /* 0x080fe200078808ff */
[----:B-1----:R-:W-:Y:S04]  /*b380*/  @!P0 IMAD.WIDE.U32 R210, R198, 0x60, R206 ;  /* 0x00000060c6d28825 */ /* 0x002fe800078e00ce */
[----:B------:R-:W-:Y:S01]  /*b390*/  @!P0 IMAD.IADD R201, R201, 0x1, R209 ;  /* 0x00000001c9c98824 */ /* 0x000fe200078e02d1 */
[-C--:B------:R-:W-:Y:S01]  /*b3a0*/  @!P0 LEA R198, P2, R210, R194.reuse, 0x1 ;  /* 0x000000c2d2c68211 */ /* 0x080fe200078408ff */
[----:B------:R-:W-:Y:S02]  /*b3b0*/  @!P0 IMAD R199, R199, 0x60, RZ ;  /* 0x00000060c7c78824 */ /* 0x000fe400078e02ff */
[----:B------:R-:W-:Y:S01]  /*b3c0*/  @!P0 IMAD.WIDE.U32 R206, R196, 0x70, R206 ;  /* 0x00000070c4ce8825 */ /* 0x000fe200078e00ce */
[-C--:B------:R-:W-:Y:S03]  /*b3d0*/  @!P0 LEA.HI.X R201, R208, R195.reuse, R201, 0x1, P4 ;  /* 0x000000c3d0c98211 */ /* 0x080fe600020f0cc9 */
[----:B------:R-:W-:Y:S01]  /*b3e0*/  @!P0 IMAD.IADD R199, R199, 0x1, R211 ;  /* 0x00000001c7c78824 */ /* 0x000fe200078e02d3 */
[----:B------:R-:W-:Y:S01]  /*b3f0*/  @!P0 LEA R194, P1, R206, R194, 0x1 ;  /* 0x000000c2cec28211 */ /* 0x000fe200078208ff */
[----:B------:R-:W-:Y:S01]  /*b400*/  @!PT LDS RZ, [RZ] ;  /* 0x00000000fffff984 */ /* 0x000fe20000000800 */
[----:B------:R-:W-:Y:S01]  /*b410*/  @!PT LDS RZ, [RZ] ;  /* 0x00000000fffff984 */ /* 0x000fe20000000800 */
[----:B------:R-:W-:Y:S01]  /*b420*/  @!PT LDS RZ, [RZ] ;  /* 0x00000000fffff984 */ /* 0x000fe20000000800 */
[----:B------:R-:W-:Y:S01]  /*b430*/  @!P0 LDGSTS.E.BYPASS.LTC128B.128 [R182+0x8800], desc[UR10][R200.64] ;  /* 0x08800000c8b68fae */ /* 0x000fe2000b901d4a */
[----:B------:R-:W-:Y:S02]  /*b440*/  @!P0 IMAD.IADD R197, R197, 0x1, R207 ;  /* 0x00000001c5c58824 */ /* 0x000fe400078e02cf */
[-C--:B------:R-:W-:Y:S01]  /*b450*/  @!P0 LEA.HI.X R199, R210, R195.reuse, R199, 0x1, P2 ;  /* 0x000000c3d2c78211 */ /* 0x080fe200010f0cc7 */
[----:B------:R-:W-:Y:S02]  /*b460*/  @P0 STS.128 [R182+0x9000], RZ ;  /* 0x009000ffb6000388 */ /* 0x000fe40000000c00 */
[----:B------:R-:W-:Y:S02]  /*b470*/  @!P0 LEA.HI.X R195, R206, R195, R197, 0x1, P1 ;  /* 0x000000c3cec38211 */ /* 0x000fe400008f0cc5 */
[----:B------:R-:W-:Y:S01]  /*b480*/  @!PT LDS RZ, [RZ] ;  /* 0x00000000fffff984 */ /* 0x000fe20000000800 */
[----:B------:R-:W-:Y:S01]  /*b490*/  @!PT LDS RZ, [RZ] ;  /* 0x00000000fffff984 */ /* 0x000fe20000000800 */
[----:B------:R-:W-:Y:S01]  /*b4a0*/  @!PT LDS RZ, [RZ] ;  /* 0x00000000fffff984 */ /* 0x000fe20000000800 */
[----:B------:R-:W-:Y:S01]  /*b4b0*/  @!P0 LDGSTS.E.BYPASS.LTC128B.128 [R182+0x9000], desc[UR10][R198.64] ;  /* 0x09000000c6b68fae */ /* 0x000fe2000b901d4a */
[----:B------:R-:W-:Y:S03]  /*b4c0*/  ISETP.GT.AND P1, PT, R181, R176, PT ;  /* 0x000000b0b500720c */ /* 0x000fe60003f24270 */
        /* <DEDUP_REMOVED lines=12> */
[----:B------:R-:W1:Y:S01]  /*b590*/  LDSM.16.M88.4 R124, [R173+0x4000] ;  /* 0x00400000ad7c783b */ /* 0x000e620000000200 */
[----:B------:R-:W-:Y:S03]  /*b5a0*/  IMAD.MOV.U32 R195, RZ, RZ, R103 ;  /* 0x000000ffffc37224 */ /* 0x000fe600078e0067 */
        /* <DEDUP_REMOVED lines=106> */
[----:B------:R-:W-:Y:S04]  /*bc50*/  SHF.L.U32 R103, R181, 0x7, RZ ;  /* 0x00000007b5677819 */ /* 0x000fe800000006ff */
[----:B------:R-:W-:Y:S01]  /*bc60*/  IABS R108, R103 ;  /* 0x00000067006c7213 */ /* 0x000fe20000000000 */
[C---:B------:R-:W-:Y:S01]  /*bc70*/  VIADD R111, R103.reuse, 0xffffff80 ;  /* 0xffffff80676f7836 */ /* 0x040fe20000000000 */
[-C--:B-1----:R-:W-:Y:S02]  /*bc80*/  IABS R100, R2.reuse ;  /* 0x0000000200647213 */ /* 0x082fe40000000000 */
[-C--:B------:R-:W-:Y:S02]  /*bc90*/  LOP3.LUT R103, R103, R2.reuse, RZ, 0x3c, !PT ;  /* 0x0000000267677212 */ /* 0x080fe400078e3cff */
[----:B------:R-:W1:Y:S10]  /*bca0*/  I2F.RP R107, R100 ;  /* 0x00000064006b7306 */ /* 0x000e740000209400 */
[----:B-1----:R-:W1:Y:S02]  /*bcb0*/  MUFU.RCP R102, R107 ;  /* 0x0000006b00667308 */ /* 0x002e640000001000 */
[----:B-1----:R-:W-:Y:S01]  /*bcc0*/  VIADD R112, R102, 0xffffffe ;  /* 0x0ffffffe66707836 */ /* 0x002fe20000000000 */
[----:B------:R-:W-:Y:S02]  /*bcd0*/  IABS R102, R111 ;  /* 0x0000006f00667213 */ /* 0x000fe40000000000 */
[----:B------:R-:W-:Y:S05]  /*bce0*/  LOP3.LUT R111, R111, R2, RZ, 0x3c, !PT ;  /* 0x000000026f6f7212 */ /* 0x000fea00078e3cff */
[----:B------:R-:W1:Y:S01]  /*bcf0*/  F2I.FTZ.U32.TRUNC.NTZ R113, R112 ;  /* 0x0000007000717305 */ /* 0x000e62000021f000 */
[----:B------:R-:W-:Y:S01]  /*bd00*/  ISETP.GE.AND P1, PT, R111, RZ, PT ;  /* 0x000000ff6f00720c */ /* 0x000fe20003f26270 */
        /* <DEDUP_REMOVED lines=27> */
[-C--:B------:R-:W-:Y:S01]  /*bec0*/  LEA R114, P2, R103, R186.reuse, 0x2 ;  /* 0x000000ba67727211 */ /* 0x080fe200078410ff */
[----:B------:R-:W1:Y:S01]  /*bed0*/  LDC R100, c[0x0][0x24c] ;  /* 0x00009300ff647b82 */ /* 0x000e620000000800 */
        /* <DEDUP_REMOVED lines=19> */
.L_x_5941:
        /* <DEDUP_REMOVED lines=88> */
.L_x_5940:
        /* <DEDUP_REMOVED lines=85> */
[----:B------:R-:W-:Y:S01]  /*cae0*/  FSEL R103, R103, RZ, P0 ;  /* 0x000000ff67677208 */ /* 0x000fe20000000000 */
        /* <DEDUP_REMOVED lines=27> */
[----:B------:R-:W-:Y:S01]  /*cca0*/  FMUL.FTZ R102, R3, UR4 ;  /* 0x0000000403667c20 */ /* 0x000fe20008410000 */
[C---:B------:R-:W-:Y:S03]  /*ccb0*/  FMUL.FTZ R72, R100.reuse, R72 ;  /* 0x0000004864487220 */ /* 0x040fe60000410000 */
[----:B------:R-:W2:Y:S01]  /*ccc0*/  MUFU.EX2 R124, R124 ;  /* 0x0000007c007c7308 */ /* 0x000ea20000000800 */
[C---:B------:R-:W-:Y:S01]  /*ccd0*/  FMUL.FTZ R73, R100.reuse, R73 ;  /* 0x0000004964497220 */ /* 0x040fe20000410000 */
[C---:B------:R-:W-:Y:S01]  /*cce0*/  FMUL.FTZ R76, R100.reuse, R76 ;  /* 0x0000004c644c7220 */ /* 0x040fe20000410000 */
[----:B------:R-:W-:Y:S01]  /*ccf0*/  FMUL.FTZ R77, R100, R77 ;  /* 0x0000004d644d7220 */ /* 0x000fe20000410000 */
[--C-:B------:R-:W-:Y:S01]  /*cd00*/  FFMA.FTZ R127, R20, UR4, -R116.reuse ;  /* 0x00000004147f7c23 */ /* 0x100fe20008010874 */
[C---:B------:R-:W-:Y:S01]  /*cd10*/  FMUL.FTZ R20, R100.reuse, R84 ;  /* 0x0000005464147220 */ /* 0x040fe20000410000 */
[--C-:B------:R-:W-:Y:S01]  /*cd20*/  FFMA.FTZ R130, R21, UR4, -R116.reuse ;  /* 0x0000000415827c23 */ /* 0x100fe20008010874 */
[----:B------:R-:W-:Y:S03]  /*cd30*/  FMUL.FTZ R21, R100, R85 ;  /* 0x0000005564157220 */ /* 0x000fe60000410000 */
        /* <DEDUP_REMOVED lines=10> */
[----:B------:R-:W-:Y:S01]  /*cde0*/  FFMA.FTZ R52, R53, UR4, -R116 ;  /* 0x0000000435347c23 */ /* 0x000fe20008010874 */
[--C-:B------:R-:W-:Y:S01]  /*cdf0*/  FFMA.FTZ R53, R54, UR4, -R103.reuse ;  /* 0x0000000436357c23 */ /* 0x100fe20008010867 */
[--C-:B------:R-:W-:Y:S01]  /*ce00*/  FFMA.FTZ R54, R55, UR4, -R103.reuse ;  /* 0x0000000437367c23 */ /* 0x100fe20008010867 */
[--C-:B------:R-:W-:Y:S01]  /*ce10*/  FFMA.FTZ R55, R58, UR4, -R103.reuse ;  /* 0x000000043a377c23 */ /* 0x100fe20008010867 */
[--C-:B------:R-:W-:Y:S01]  /*ce20*/  FFMA.FTZ R58, R59, UR4, -R103.reuse ;  /* 0x000000043b3a7c23 */ /* 0x100fe20008010867 */
[--C-:B------:R-:W-:Y:S03]  /*ce30*/  FFMA.FTZ R59, R66, UR4, -R103.reuse ;  /* 0x00000004423b7c23 */ /* 0x100fe60008010867 */
[----:B------:R-:W-:Y:S01]  /*ce40*/  MUFU.EX2 R126, R126 ;  /* 0x0000007e007e7308 */ /* 0x000fe20000000800 */
[C---:B---3--:R-:W-:Y:S01]  /*ce50*/  FMUL.FTZ R15, R3.reuse, R95 ;  /* 0x0000005f030f7220 */ /* 0x048fe20000410000 */
[C---:B------:R-:W-:Y:S01]  /*ce60*/  FMUL.FTZ R18, R3.reuse, R90 ;  /* 0x0000005a03127220 */ /* 0x040fe20000410000 */
[C---:B------:R-:W-:Y:S01]  /*ce70*/  FMUL.FTZ R19, R3.reuse, R91 ;  /* 0x0000005b03137220 */ /* 0x040fe20000410000 */
[C---:B------:R-:W-:Y:S01]  /*ce80*/  FMUL.FTZ R10, R3.reuse, R98 ;  /* 0x00000062030a7220 */ /* 0x040fe20000410000 */
[----:B------:R-:W-:Y:S01]  /*ce90*/  LDSM.16.MT88.4 R88, [R168+0x6800] ;  /* 0x00680000a858783b */ /* 0x000fe20000004200 */
[C---:B------:R-:W-:Y:S01]  /*cea0*/  FMUL.FTZ R11, R3.reuse, R99 ;  /* 0x00000063030b7220 */ /* 0x040fe20000410000 */
[----:B------:R-:W-:Y:S03]  /*ceb0*/  FFMA.FTZ R102, R14, UR4, -R103 ;  /* 0x000000040e667c23 */ /* 0x000fe60008010867 */
[----:B------:R-:W2:Y:S01]  /*cec0*/  MUFU.EX2 R119, R119 ;  /* 0x0000007700777308 */ /* 0x000ea20000000800 */
[----:B------:R-:W-:Y:S01]  /*ced0*/  FMUL.FTZ R14, R3, R94 ;  /* 0x0000005e030e7220 */ /* 0x000fe20000410000 */
[----:B----4-:R-:W-:Y:S01]  /*cee0*/  F2FP.BF16.F32.PACK_AB R96, R125, R131 ;  /* 0x000000837d60723e */ /* 0x010fe200000010ff */
[C---:B------:R-:W-:Y:S01]  /*cef0*/  FMUL.FTZ R70, R3.reuse, R70 ;  /* 0x0000004603467220 */ /* 0x040fe20000410000 */
[C---:B------:R-:W-:Y:S01]  /*cf00*/  FMUL.FTZ R71, R3.reuse, R71 ;  /* 0x0000004703477220 */ /* 0x040fe20000410000 */
[----:B------:R-:W3:Y:S01]  /*cf10*/  LDSM.16.MT88.4 R92, [R164+0x6000] ;  /* 0x00600000a45c783b */ /* 0x000ee20000004200 */
[C---:B------:R-:W-:Y:S01]  /*cf20*/  FMUL.FTZ R22, R3.reuse, R86 ;  /* 0x0000005603167220 */ /* 0x040fe20000410000 */
[C---:B------:R-:W-:Y:S03]  /*cf30*/  FMUL.FTZ R82, R3.reuse, R82 ;  /* 0x0000005203527220 */ /* 0x040fe60000410000 */
[----:B------:R-:W-:Y:S01]  /*cf40*/  MUFU.EX2 R121, R121 ;  /* 0x0000007900797308 */ /* 0x000fe20000000800 */
[C---:B------:R-:W-:Y:S01]  /*cf50*/  FMUL.FTZ R83, R3.reuse, R83 ;  /* 0x0000005303537220 */ /* 0x040fe20000410000 */
[C---:B------:R-:W-:Y:S01]  /*cf60*/  FMUL.FTZ R74, R3.reuse, R74 ;  /* 0x0000004a034a7220 */ /* 0x040fe20000410000 */
[C---:B------:R-:W-:Y:S01]  /*cf70*/  FMUL.FTZ R75, R3.reuse, R75 ;  /* 0x0000004b034b7220 */ /* 0x040fe20000410000 */
[C---:B------:R-:W-:Y:S01]  /*cf80*/  FMUL.FTZ R78, R3.reuse, R78 ;  /* 0x0000004e034e7220 */ /* 0x040fe20000410000 */
[C---:B------:R-:W-:Y:S01]  /*cf90*/  FMUL.FTZ R79, R3.reuse, R79 ;  /* 0x0000004f034f7220 */ /* 0x040fe20000410000 */
[----:B------:R-:W-:Y:S01]  /*cfa0*/  FFMA.FTZ R128, R3, R192, R128 ;  /* 0x000000c003807223 */ /* 0x000fe20000010080 */
[----:B------:R-:W-:Y:S03]  /*cfb0*/  FFMA.FTZ R131, R100, R193, R131 ;  /* 0x000000c164837223 */ /* 0x000fe60000010083 */
[----:B------:R-:W4:Y:S01]  /*cfc0*/  MUFU.EX2 R118, R118 ;  /* 0x0000007600767308 */ /* 0x000f220000000800 */
[----:B--2---:R-:W-:Y:S01]  /*cfd0*/  F2FP.BF16.F32.PACK_AB R98, R119, R126 ;  /* 0x0000007e7762723e */ /* 0x004fe200000010ff */
[----:B------:R-:W-:Y:S01]  /*cfe0*/  FADD.FTZ R128, R124, R128 ;  /* 0x000000807c807221 */ /* 0x000fe20000010000 */
[----:B------:R-:W-:Y:S01]  /*cff0*/  FADD.FTZ R131, R125, R131 ;  /* 0x000000837d837221 */ /* 0x000fe20000010000 */
[----:B------:R-:W-:Y:S02]  /*d000*/  ISETP.GT.AND P0, PT, R181, R176, PT ;  /* 0x000000b0b500720c */ /* 0x000fe40003f04270 */
[----:B------:R-:W-:Y:S01]  /*d010*/  MOV R101, R2 ;  /* 0x0000000200657202 */ /* 0x000fe20000000f00 */
[----:B------:R-:W-:Y:S03]  /*d020*/  FADD.FTZ R126, R126, R131 ;  /* 0x000000837e7e7221 */ /* 0x000fe60000010000 */
[----:B------:R-:W2:Y:S01]  /*d030*/  MUFU.EX2 R7, R7 ;  /* 0x0000000700077308 */ /* 0x000ea20000000800 */
[----:B------:R-:W-:Y:S09]  /*d040*/  FADD.FTZ R119, R119, R126 ;  /* 0x0000007e77777221 */ /* 0x000ff20000010000 */
[----:B------:R-:W-:Y:S01]  /*d050*/  MUFU.EX2 R102, R102 ;  /* 0x0000006600667308 */ /* 0x000fe20000000800 */
[C---:B----4-:R-:W-:Y:S01]  /*d060*/  F2FP.BF16.F32.PACK_AB R99, R118.reuse, R121 ;  /* 0x000000797663723e */ /* 0x050fe200000010ff */
[----:B------:R-:W-:Y:S04]  /*d070*/  FADD.FTZ R121, R121, R128 ;  /* 0x0000008079797221 */ /* 0x000fe80000010000 */
[----:B------:R-:W-:Y:S04]  /*d080*/  FADD.FTZ R121, R118, R121 ;  /* 0x0000007976797221 */ /* 0x000fe80000010000 */
[----:B------:R-:W4:Y:S01]  /*d090*/  MUFU.EX2 R5, R5 ;  /* 0x0000000500057308 */ /* 0x000f220000000800 */
[C---:B------:R-:W-:Y:S05]  /*d0a0*/  HMMA.16816.F32.BF16 R8, R96.reuse, R104, R8 ;  /* 0x000000686008723c */ /* 0x040fea0000041808 */
[----:B--2---:R-:W-:Y:S01]  /*d0b0*/  F2FP.BF16.F32.PACK_AB R84, R7, R120 ;  /* 0x000000780754723e */ /* 0x004fe200000010ff */
[C---:B------:R-:W-:Y:S03]  /*d0c0*/  HMMA.16816.F32.BF16 R12, R96.reuse, R106, R12 ;  /* 0x0000006a600c723c */ /* 0x040fe6000004180c */
[----:B------:R-:W-:Y:S01]  /*d0d0*/  MUFU.EX2 R117, R117 ;  /* 0x0000007500757308 */ /* 0x000fe20000000800 */
[----:B------:R-:W2:Y:S01]  /*d0e0*/  LDSM.16.MT88.4 R104, [R166+0x6800] ;  /* 0x00680000a668783b */ /* 0x000ea20000004200 */
[----:B------:R-:W-:Y:S01]  /*d0f0*/  FADD.FTZ R120, R120, R119 ;  /* 0x0000007778787221 */ /* 0x000fe20000010000 */
[C---:B-1----:R-:W-:Y:S07]  /*d100*/  HMMA.16816.F32.BF16 R16, R96.reuse, R108, R16 ;  /* 0x0000006c6010723c */ /* 0x042fee0000041810 */
[----:B------:R-:W1:Y:S01]  /*d110*/  MUFU.EX2 R6, R6 ;  /* 0x0000000600067308 */ /* 0x000e620000000800 */
[----:B----4-:R-:W-:Y:S01]  /*d120*/  F2FP.BF16.F32.PACK_AB R85, R5, R102 ;  /* 0x000000660555723e */ /* 0x010fe200000010ff */
[C---:B------:R-:W-:Y:S01]  /*d130*/  HMMA.16816.F32.BF16 R68, R96.reuse, R110, R68 ;  /* 0x0000006e6044723c */ /* 0x040fe20000041844 */
[----:B------:R-:W4:Y:S07]  /*d140*/  LDSM.16.MT88.4 R108, [R165+0x6800] ;  /* 0x00680000a56c783b */ /* 0x000f2e0000004200 */
[----:B------:R-:W-:Y:S01]  /*d150*/  MUFU.EX2 R122, R122 ;  /* 0x0000007a007a7308 */ /* 0x000fe20000000800 */
[C---:B------:R-:W-:Y:S03]  /*d160*/  HMMA.16816.F32.BF16 R72, R96.reuse, R112, R72 ;  /* 0x000000706048723c */ /* 0x040fe60000041848 */
[----:B------:R-:W-:Y:S03]  /*d170*/  FADD.FTZ R120, R7, R120 ;  /* 0x0000007807787221 */ /* 0x000fe60000010000 */
[C---:B------:R-:W-:Y:S03]  /*d180*/  HMMA.16816.F32.BF16 R76, R96.reuse, R114, R76 ;  /* 0x00000072604c723c */ /* 0x040fe6000004184c */
[----:B------:R-:W5:Y:S02]  /*d190*/  MUFU.EX2 R123, R123 ;  /* 0x0000007b007b7308 */ /* 0x000f640000000800 */
[--C-:B------:R-:W-:Y:S01]  /*d1a0*/  FFMA.FTZ R112, R23, UR4, -R103.reuse ;  /* 0x0000000417707c23 */ /* 0x100fe20008010867 */
[----:B------:R-:W-:Y:S01]  /*d1b0*/  FMUL.FTZ R23, R3, R87 ;  /* 0x0000005703177220 */ /* 0x000fe20000410000 */
[----:B-1----:R-:W-:Y:S01]  /*d1c0*/  F2FP.BF16.F32.PACK_AB R86, R6, R117 ;  /* 0x000000750656723e */ /* 0x002fe200000010ff */
[--C-:B------:R-:W-:Y:S05]  /*d1d0*/  FFMA.FTZ R114, R24, UR4, -R116.reuse ;  /* 0x0000000418727c23 */ /* 0x100fea0008010874 */
[----:B------:R-:W-:Y:S01]  /*d1e0*/  MUFU.EX2 R127, R127 ;  /* 0x0000007f007f7308 */ /* 0x000fe20000000800 */
[--C-:B------:R-:W-:Y:S01]  /*d1f0*/  FFMA.FTZ R113, R25, UR4, -R116.reuse ;  /* 0x0000000419717c23 */ /* 0x100fe20008010874 */
[----:B------:R-:W-:Y:S01]  /*d200*/  FFMA.FTZ R115, R43, UR4, -R103 ;  /* 0x000000042b737c23 */ /* 0x000fe20008010867 */
[C---:B---3--:R-:W-:Y:S03]  /*d210*/  HMMA.16816.F32.BF16 R20, R96.reuse, R92, R20 ;  /* 0x0000005c6014723c */ /* 0x048fe60000041814 */
[----:B------:R-:W-:Y:S04]  /*d220*/  FADD.FTZ R102, R102, R121 ;  /* 0x0000007966667221 */ /* 0x000fe80000010000 */
[----:B------:R-:W1:Y:S01]  /*d230*/  MUFU.EX2 R130, R130 ;  /* 0x0000008200827308 */ /* 0x000e620000000800 */
[----:B-----5:R-:W-:Y:S01]  /*d240*/  F2FP.BF16.F32.PACK_AB R87, R123, R122 ;  /* 0x0000007a7b57723e */ /* 0x020fe200000010ff */
[----:B------:R-:W-:Y:S03]  /*d250*/  HMMA.16816.F32.BF16 R80, R96, R94, R80 ;  /* 0x0000005e6050723c */ /* 0x000fe60000041850 */
[--C-:B------:R-:W-:Y:S05]  /*d260*/  FFMA.FTZ R92, R26, UR4, -R103.reuse ;  /* 0x000000041a5c7c23 */ /* 0x100fea0008010867 */
[----:B------:R-:W-:Y:S03]  /*d270*/  MUFU.EX2 R129, R129 ;  /* 0x0000008100817308 */ /* 0x000fe60000000800 */
[--C-:B------:R-:W-:Y:S01]  /*d280*/  FFMA.FTZ R96, R27, UR4, -R103.reuse ;  /* 0x000000041b607c23 */ /* 0x100fe20008010867 */
[C---:B------:R-:W-:Y:S01]  /*d290*/  HMMA.16816.F32.BF16 R8, R84.reuse, R88, R8 ;  /* 0x000000585408723c */ /* 0x040fe20000041808 */
[----:B------:R-:W3:Y:S04]  /*d2a0*/  LDSM.16.MT88.4 R24, [R164+0x6800] ;  /* 0x00680000a418783b */ /* 0x000ee80000004200 */
[--C-:B------:R-:W-:Y:S01]  /*d2b0*/  FFMA.FTZ R98, R28, UR4, -R116.reuse ;  /* 0x000000041c627c23 */ /* 0x100fe20008010874 */
[----:B------:R5:W-:Y:S01]  /*d2c0*/  MUFU.EX2 R97, R92 ;  /* 0x0000005c00617308 */ /* 0x000be20000000800 */
[C---:B------:R-:W-:Y:S02]  /*d2d0*/  HMMA.16816.F32.BF16 R12, R84.reuse, R90, R12 ;  /* 0x0000005a540c723c */ /* 0x040fe4000004180c */
[----:B------:R-:W1:Y:S02]  /*d2e0*/  LDSM.16.MT88.4 R88, [R168+0x7000] ;  /* 0x00700000a858783b */ /* 0x000e640000004200 */
[----:B------:R-:W-:Y:S01]  /*d2f0*/  FFMA.FTZ R99, R29, UR4, -R116 ;  /* 0x000000041d637c23 */ /* 0x000fe20008010874 */
[----:B------:R-:W-:Y:S01]  /*d300*/  FADD.FTZ R5, R5, R102 ;  /* 0x0000006605057221 */ /* 0x000fe20000010000 */
[C---:B--2---:R-:W-:Y:S03]  /*d310*/  HMMA.16816.F32.BF16 R16, R84.reuse, R104, R16 ;  /* 0x000000685410723c */ /* 0x044fe60000041810 */
[----:B------:R-:W2:Y:S02]  /*d320*/  MUFU.EX2 R112, R112 ;  /* 0x0000007000707308 */ /* 0x000ea40000000800 */
[----:B------:R-:W-:Y:S01]  /*d330*/  FADD.FTZ R117, R117, R120 ;  /* 0x0000007875757221 */ /* 0x000fe20000010000 */
[C---:B------:R-:W-:Y:S07]  /*d340*/  HMMA.16816.F32.BF16 R68, R84.reuse, R106, R68 ;  /* 0x0000006a5444723c */ /* 0x040fee0000041844 */
[----:B------:R-:W-:Y:S01]  /*d350*/  MUFU.EX2 R114, R114 ;  /* 0x0000007200727308 */ /* 0x000fe20000000800 */
[----:B-----5:R-:W-:Y:S03]  /*d360*/  LDSM.16.MT88.4 R92, [R165+0x7000] ;  /* 0x00700000a55c783b */ /* 0x020fe60000004200 */
[--C-:B------:R-:W-:Y:S01]  /*d370*/  FFMA.FTZ R105, R30, UR4, -R103.reuse ;  /* 0x000000041e697c23 */ /* 0x100fe20008010867 */
[C---:B----4-:R-:W-:Y:S05]  /*d380*/  HMMA.16816.F32.BF16 R72, R84.reuse, R108, R72 ;  /* 0x0000006c5448723c */ /* 0x050fea0000041848 */
[----:B------:R-:W4:Y:S01]  /*d390*/  MUFU.EX2 R113, R113 ;  /* 0x0000007100717308 */ /* 0x000f220000000800 */
[--C-:B------:R-:W-:Y:S01]  /*d3a0*/  FFMA.FTZ R104, R31, UR4, -R103.reuse ;  /* 0x000000041f687c23 */ /* 0x100fe20008010867 */
[C---:B------:R-:W-:Y:S01]  /*d3b0*/  HMMA.16816.F32.BF16 R76, R84.reuse, R110, R76 ;  /* 0x0000006e544c723c */ /* 0x040fe2000004184c */
[----:B------:R-:W5:Y:S03]  /*d3c0*/  LDSM.16.MT88.4 R28, [R166+0x7000] ;  /* 0x00700000a61c783b */ /* 0x000f660000004200 */
[--C-:B------:R-:W-:Y:S01]  /*d3d0*/  FFMA.FTZ R107, R32, UR4, -R116.reuse ;  /* 0x00000004206b7c23 */ /* 0x100fe20008010874 */
[--C-:B------:R-:W-:Y:S03]  /*d3e0*/  FFMA.FTZ R106, R33, UR4, -R116.reuse ;  /* 0x00000004216a7c23 */ /* 0x100fe60008010874 */
[----:B------:R-:W4:Y:S03]  /*d3f0*/  MUFU.EX2 R96, R96 ;  /* 0x0000006000607308 */ /* 0x000f260000000800 */
[--C-:B------:R-:W-:Y:S01]  /*d400*/  FFMA.FTZ R109, R34, UR4, -R103.reuse ;  /* 0x00000004226d7c23 */ /* 0x100fe20008010867 */
[----:B------:R-:W-:Y:S01]  /*d410*/  FFMA.FTZ R108, R35, UR4, -R103 ;  /* 0x00000004236c7c23 */ /* 0x000fe20008010867 */
[C---:B---3--:R-:W-:Y:S01]  /*d420*/  HMMA.16816.F32.BF16 R20, R84.reuse, R24, R20 ;  /* 0x000000185414723c */ /* 0x048fe20000041814 */
[----:B------:R-:W3:Y:S02]  /*d430*/  LDSM.16.MT88.4 R32, [R164+0x7000] ;  /* 0x00700000a420783b */ /* 0x000ee40000004200 */
[--C-:B------:R-:W-:Y:S01]  /*d440*/  FFMA.FTZ R111, R40, UR4, -R116.reuse ;  /* 0x00000004286f7c23 */ /* 0x100fe20008010874 */
[----:B------:R-:W-:Y:S01]  /*d450*/  FFMA.FTZ R110, R41, UR4, -R116 ;  /* 0x00000004296e7c23 */ /* 0x000fe20008010874 */
[----:B------:R-:W-:Y:S01]  /*d460*/  MUFU.EX2 R98, R98 ;  /* 0x0000006200627308 */ /* 0x000fe20000000800 */
[----:B------:R-:W-:Y:S03]  /*d470*/  HMMA.16816.F32.BF16 R80, R84, R26, R80 ;  /* 0x0000001a5450723c */ /* 0x000fe60000041850 */
[----:B------:R-:W3:Y:S02]  /*d480*/  LDSM.16.MT88.4 R84, [R168+0x7800] ;  /* 0x00780000a854783b */ /* 0x000ee40000004200 */
[----:B-1----:R-:W-:Y:S01]  /*d490*/  F2FP.BF16.F32.PACK_AB R24, R130, R127 ;  /* 0x0000007f8218723e */ /* 0x002fe200000010ff */
[----:B------:R-:W-:Y:S03]  /*d4a0*/  FADD.FTZ R6, R6, R117 ;  /* 0x0000007506067221 */ /* 0x000fe60000010000 */
[----:B------:R-:W1:Y:S02]  /*d4b0*/  MUFU.EX2 R99, R99 ;  /* 0x0000006300637308 */ /* 0x000e640000000800 */
[----:B--2---:R-:W-:Y:S02]  /*d4c0*/  F2FP.BF16.F32.PACK_AB R25, R112, R129 ;  /* 0x000000817019723e */ /* 0x004fe400000010ff */
[----:B----4-:R-:W-:Y:S01]  /*d4d0*/  F2FP.BF16.F32.PACK_AB R26, R113, R114 ;  /* 0x00000072711a723e */ /* 0x010fe200000010ff */
[----:B------:R-:W-:Y:S01]  /*d4e0*/  LDSM.16.MT88.4 R40, [R168+0x8000] ;  /* 0x00800000a828783b */ /* 0x000fe20000004200 */
[----:B------:R-:W-:Y:S01]  /*d4f0*/  F2FP.BF16.F32.PACK_AB R27, R96, R97 ;  /* 0x00000061601b723e */ /* 0x000fe200000010ff */
[----:B------:R-:W-:Y:S03]  /*d500*/  FADD.FTZ R127, R127, R6 ;  /* 0x000000067f7f7221 */ /* 0x000fe60000010000 */
[----:B------:R-:W-:Y:S01]  /*d510*/  MUFU.EX2 R105, R105 ;  /* 0x0000006900697308 */ /* 0x000fe20000000800 */
[----:B------:R-:W-:Y:S01]  /*d520*/  FFMA.FTZ R6, R63, UR4, -R103 ;  /* 0x000000043f067c23 */ /* 0x000fe20008010867 */
[----:B------:R-:W-:Y:S01]  /*d530*/  FADD.FTZ R127, R130, R127 ;  /* 0x0000007f827f7221 */ /* 0x000fe20000010000 */
[C---:B------:R-:W-:Y:S07]  /*d540*/  HMMA.16816.F32.BF16 R8, R24.reuse, R88, R8 ;  /* 0x000000581808723c */ /* 0x040fee0000041808 */
[----:B------:R-:W2:Y:S01]  /*d550*/  MUFU.EX2 R104, R104 ;  /* 0x0000006800687308 */ /* 0x000ea20000000800 */
[----:B------:R-:W-:Y:S01]  /*d560*/  FADD.FTZ R114, R114, R127 ;  /* 0x0000007f72727221 */ /* 0x000fe20000010000 */
[C---:B------:R-:W-:Y:S08]  /*d570*/  HMMA.16816.F32.BF16 R12, R24.reuse, R90, R12 ;  /* 0x0000005a180c723c */ /* 0x040ff0000004180c */
[----:B------:R-:W-:Y:S01]  /*d580*/  MUFU.EX2 R107, R107 ;  /* 0x0000006b006b7308 */ /* 0x000fe20000000800 */
[C---:B-----5:R-:W-:Y:S03]  /*d590*/  HMMA.16816.F32.BF16 R16, R24.reuse, R28, R16 ;  /* 0x0000001c1810723c */ /* 0x060fe60000041810 */
[--C-:B------:R-:W-:Y:S03]  /*d5a0*/  FFMA.FTZ R89, R36, UR4, -R116.reuse ;  /* 0x0000000424597c23 */ /* 0x100fe60008010874 */
[C---:B------:R-:W-:Y:S03]  /*d5b0*/  HMMA.16816.F32.BF16 R68, R24.reuse, R30, R68 ;  /* 0x0000001e1844723c */ /* 0x040fe60000041844 */
[----:B------:R-:W4:Y:S01]  /*d5c0*/  MUFU.EX2 R106, R106 ;  /* 0x0000006a006a7308 */ /* 0x000f220000000800 */
[----:B------:R-:W5:Y:S01]  /*d5d0*/  LDSM.16.MT88.4 R28, [R166+0x7800] ;  /* 0x00780000a61c783b */ /* 0x000f620000004200 */
[----:B------:R-:W-:Y:S01]  /*d5e0*/  FFMA.FTZ R88, R37, UR4, -R116 ;  /* 0x0000000425587c23 */ /* 0x000fe20008010874 */
[C---:B------:R-:W-:Y:S07]  /*d5f0*/  HMMA.16816.F32.BF16 R72, R24.reuse, R92, R72 ;  /* 0x0000005c1848723c */ /* 0x040fee0000041848 */
[----:B------:R-:W-:Y:S01]  /*d600*/  MUFU.EX2 R109, R109 ;  /* 0x0000006d006d7308 */ /* 0x000fe20000000800 */
[--C-:B------:R-:W-:Y:S01]  /*d610*/  FFMA.FTZ R91, R38, UR4, -R103.reuse ;  /* 0x00000004265b7c23 */ /* 0x100fe20008010867 */
[C---:B------:R-:W-:Y:S01]  /*d620*/  HMMA.16816.F32.BF16 R76, R24.reuse, R94, R76 ;  /* 0x0000005e184c723c */ /* 0x040fe2000004184c */
[----:B------:R-:W-:Y:S07]  /*d630*/  LDSM.16.MT88.4 R92, [R168+0x9800] ;  /* 0x00980000a85c783b */ /* 0x000fee0000004200 */
[----:B------:R-:W4:Y:S01]  /*d640*/  MUFU.EX2 R108, R108 ;  /* 0x0000006c006c7308 */ /* 0x000f220000000800 */
[C---:B---3--:R-:W-:Y:S03]  /*d650*/  HMMA.16816.F32.BF16 R20, R24.reuse, R32, R20 ;  /* 0x000000201814723c */ /* 0x048fe60000041814 */
[--C-:B------:R-:W-:Y:S03]  /*d660*/  FFMA.FTZ R90, R39, UR4, -R103.reuse ;  /* 0x00000004275a7c23 */ /* 0x100fe60008010867 */
[----:B------:R-:W-:Y:S03]  /*d670*/  HMMA.16816.F32.BF16 R80, R24, R34, R80 ;  /* 0x000000221850723c */ /* 0x000fe60000041850 */
[----:B------:R-:W-:Y:S01]  /*d680*/  MUFU.EX2 R89, R89 ;  /* 0x0000005900597308 */ /* 0x000fe20000000800 */
[----:B------:R-:W3:Y:S01]  /*d690*/  LDSM.16.MT88.4 R36, [R165+0x7800] ;  /* 0x00780000a524783b */ /* 0x000ee20000004200 */
[----:B------:R-:W-:Y:S02]  /*d6a0*/  FADD.FTZ R113, R113, R114 ;  /* 0x0000007271717221 */ /* 0x000fe40000010000 */
[----:B-1----:R-:W-:Y:S06]  /*d6b0*/  F2FP.BF16.F32.PACK_AB R24, R99, R98 ;  /* 0x000000626318723e */ /* 0x002fec00000010ff */
[----:B------:R-:W1:Y:S01]  /*d6c0*/  MUFU.EX2 R88, R88 ;  /* 0x0000005800587308 */ /* 0x000e620000000800 */
[----:B------:R-:W1:Y:S01]  /*d6d0*/  LDSM.16.MT88.4 R32, [R164+0x7800] ;  /* 0x00780000a420783b */ /* 0x000e620000004200 */
[----:B--2---:R-:W-:Y:S02]  /*d6e0*/  F2FP.BF16.F32.PACK_AB R25, R104, R105 ;  /* 0x000000696819723e */ /* 0x004fe400000010ff */
[----:B----4-:R-:W-:Y:S02]  /*d6f0*/  F2FP.BF16.F32.PACK_AB R26, R106, R107 ;  /* 0x0000006b6a1a723e */ /* 0x010fe400000010ff */
[----:B------:R-:W-:Y:S04]  /*d700*/  F2FP.BF16.F32.PACK_AB R27, R108, R109 ;  /* 0x0000006d6c1b723e */ /* 0x000fe800000010ff */
[----:B------:R-:W-:Y:S03]  /*d710*/  MUFU.EX2 R91, R91 ;  /* 0x0000005b005b7308 */ /* 0x000fe60000000800 */
[C---:B------:R-:W-:Y:S07]  /*d720*/  HMMA.16816.F32.BF16 R8, R24.reuse, R84, R8 ;  /* 0x000000541808723c */ /* 0x040fee0000041808 */
[----:B------:R-:W2:Y:S01]  /*d730*/  MUFU.EX2 R90, R90 ;  /* 0x0000005a005a7308 */ /* 0x000ea20000000800 */
[C---:B------:R-:W-:Y:S03]  /*d740*/  HMMA.16816.F32.BF16 R12, R24.reuse, R86, R12 ;  /* 0x00000056180c723c */ /* 0x040fe6000004180c */
[--C-:B------:R-:W-:Y:S03]  /*d750*/  FFMA.FTZ R84, R44, UR4, -R116.reuse ;  /* 0x000000042c547c23 */ /* 0x100fe60008010874 */
[C---:B-----5:R-:W-:Y:S03]  /*d760*/  HMMA.16816.F32.BF16 R16, R24.reuse, R28, R16 ;  /* 0x0000001c1810723c */ /* 0x060fe60000041810 */
[----:B------:R-:W-:Y:S02]  /*d770*/  MUFU.EX2 R111, R111 ;  /* 0x0000006f006f7308 */ /* 0x000fe40000000800 */
[--C-:B------:R-:W-:Y:S01]  /*d780*/  FFMA.FTZ R85, R45, UR4, -R116.reuse ;  /* 0x000000042d557c23 */ /* 0x100fe20008010874 */
[C---:B------:R-:W-:Y:S01]  /*d790*/  HMMA.16816.F32.BF16 R68, R24.reuse, R30, R68 ;  /* 0x0000001e1844723c */ /* 0x040fe20000041844 */
[----:B------:R-:W4:Y:S06]  /*d7a0*/  LDSM.16.MT88.4 R28, [R166+0x8000] ;  /* 0x00800000a61c783b */ /* 0x000f2c0000004200 */
[----:B------:R-:W5:Y:S01]  /*d7b0*/  MUFU.EX2 R110, R110 ;  /* 0x0000006e006e7308 */ /* 0x000f620000000800 */
[--C-:B------:R-:W-:Y:S01]  /*d7c0*/  FFMA.FTZ R86, R46, UR4, -R103.reuse ;  /* 0x000000042e567c23 */ /* 0x100fe20008010867 */
[C---:B---3--:R-:W-:Y:S03]  /*d7d0*/  HMMA.16816.F32.BF16 R72, R24.reuse, R36, R72 ;  /* 0x000000241848723c */ /* 0x048fe60000041848 */
[----:B------:R-:W-:Y:S03]  /*d7e0*/  FFMA.FTZ R87, R47, UR4, -R103 ;  /* 0x000000042f577c23 */ /* 0x000fe60008010867 */
[C---:B------:R-:W-:Y:S02]  /*d7f0*/  HMMA.16816.F32.BF16 R76, R24.reuse, R38, R76 ;  /* 0x00000026184c723c */ /* 0x040fe4000004184c */
[----:B------:R-:W-:Y:S01]  /*d800*/  MUFU.EX2 R132, R132 ;  /* 0x0000008400847308 */ /* 0x000fe20000000800 */
[----:B------:R-:W3:Y:S03]  /*d810*/  LDSM.16.MT88.4 R36, [R165+0x8000] ;  /* 0x00800000a524783b */ /* 0x000ee60000004200 */
[C---:B-1----:R-:W-:Y:S06]  /*d820*/  HMMA.16816.F32.BF16 R20, R24.reuse, R32, R20 ;  /* 0x000000201814723c */ /* 0x042fec0000041814 */
[----:B------:R-:W1:Y:S01]  /*d830*/  MUFU.EX2 R115, R115 ;  /* 0x0000007300737308 */ /* 0x000e620000000800 */
[----:B------:R-:W-:Y:S01]  /*d840*/  LDSM.16.MT88.4 R44, [R166+0x8800] ;  /* 0x00880000a62c783b */ /* 0x000fe20000004200 */
[----:B------:R-:W-:Y:S08]  /*d850*/  HMMA.16816.F32.BF16 R80, R24, R34, R80 ;  /* 0x000000221850723c */ /* 0x000ff00000041850 */
[----:B------:R-:W-:Y:S01]  /*d860*/  MUFU.EX2 R84, R84 ;  /* 0x0000005400547308 */ /* 0x000fe20000000800 */
[----:B------:R-:W3:Y:S02]  /*d870*/  LDSM.16.MT88.4 R32, [R164+0x8000] ;  /* 0x00800000a420783b */ /* 0x000ee40000004200 */
[----:B------:R-:W-:Y:S02]  /*d880*/  F2FP.BF16.F32.PACK_AB R24, R88, R89 ;  /* 0x000000595818723e */ /* 0x000fe400000010ff */
[----:B--2---:R-:W-:Y:S02]  /*d890*/  F2FP.BF16.F32.PACK_AB R25, R90, R91 ;  /* 0x0000005b5a19723e */ /* 0x004fe400000010ff */
[----:B-----5:R-:W-:Y:S03]  /*d8a0*/  F2FP.BF16.F32.PACK_AB R26, R110, R111 ;  /* 0x0000006f6e1a723e */ /* 0x020fe600000010ff */
[----:B------:R-:W2:Y:S01]  /*d8b0*/  MUFU.EX2 R85, R85 ;  /* 0x0000005500557308 */ /* 0x000ea20000000800 */
[----:B-1----:R-:W-:Y:S07]  /*d8c0*/  F2FP.BF16.F32.PACK_AB R27, R115, R132 ;  /* 0x00000084731b723e */ /* 0x002fee00000010ff */
[C---:B------:R-:W-:Y:S02]  /*d8d0*/  HMMA.16816.F32.BF16 R8, R24.reuse, R40, R8 ;  /* 0x000000281808723c */ /* 0x040fe40000041808 */
[----:B------:R-:W-:Y:S04]  /*d8e0*/  MUFU.EX2 R86, R86 ;  /* 0x0000005600567308 */ /* 0x000fe80000000800 */
[C---:B------:R-:W-:Y:S01]  /*d8f0*/  HMMA.16816.F32.BF16 R12, R24.reuse, R42, R12 ;  /* 0x0000002a180c723c */ /* 0x040fe2000004180c */
[----:B------:R-:W1:Y:S05]  /*d900*/  LDSM.16.MT88.4 R40, [R168+0x8800] ;  /* 0x00880000a828783b */ /* 0x000e6a0000004200 */
[----:B------:R-:W5:Y:S01]  /*d910*/  MUFU.EX2 R87, R87 ;  /* 0x0000005700577308 */ /* 0x000f620000000800 */
[C---:B----4-:R-:W-:Y:S09]  /*d920*/  HMMA.16816.F32.BF16 R16, R24.reuse, R28, R16 ;  /* 0x0000001c1810723c */ /* 0x050ff20000041810 */
[----:B------:R-:W-:Y:S01]  /*d930*/  MUFU.EX2 R48, R48 ;  /* 0x0000003000307308 */ /* 0x000fe20000000800 */
[C---:B------:R-:W-:Y:S03]  /*d940*/  HMMA.16816.F32.BF16 R68, R24.reuse, R30, R68 ;  /* 0x0000001e1844723c */ /* 0x040fe60000041844 */
[----:B--2---:R-:W-:Y:S03]  /*d950*/  F2FP.BF16.F32.PACK_AB R28, R85, R84 ;  /* 0x00000054551c723e */ /* 0x004fe600000010ff */
[C---:B---3--:R-:W-:Y:S03]  /*d960*/  HMMA.16816.F32.BF16 R72, R24.reuse, R36, R72 ;  /* 0x000000241848723c */ /* 0x048fe60000041848 */
[----:B------:R-:W-:Y:S02]  /*d970*/  MUFU.EX2 R49, R49 ;  /* 0x0000003100317308 */ /* 0x000fe40000000800 */
[--C-:B------:R-:W-:Y:S01]  /*d980*/  FFMA.FTZ R30, R56, UR4, -R116.reuse ;  /* 0x00000004381e7c23 */ /* 0x100fe20008010874 */
[C---:B------:R-:W-:Y:S01]  /*d990*/  HMMA.16816.F32.BF16 R76, R24.reuse, R38, R76 ;  /* 0x00000026184c723c */ /* 0x040fe2000004184c */
[----:B------:R-:W2:Y:S06]  /*d9a0*/  LDSM.16.MT88.4 R36, [R165+0x8800] ;  /* 0x00880000a524783b */ /* 0x000eac0000004200 */
[----:B------:R-:W-:Y:S01]  /*d9b0*/  MUFU.EX2 R133, R133 ;  /* 0x0000008500857308 */ /* 0x000fe20000000800 */
[----:B-----5:R-:W-:Y:S01]  /*d9c0*/  F2FP.BF16.F32.PACK_AB R29, R87, R86 ;  /* 0x00000056571d723e */ /* 0x020fe200000010ff */
[C---:B------:R-:W-:Y:S08]  /*d9d0*/  HMMA.16816.F32.BF16 R20, R24.reuse, R32, R20 ;  /* 0x000000201814723c */ /* 0x040ff00000041814 */
[----:B------:R-:W3:Y:S01]  /*d9e0*/  MUFU.EX2 R50, R50 ;  /* 0x0000003200327308 */ /* 0x000ee20000000800 */
[----:B------:R-:W-:Y:S01]  /*d9f0*/  HMMA.16816.F32.BF16 R80, R24, R34, R80 ;  /* 0x000000221850723c */ /* 0x000fe20000041850 */
[----:B------:R-:W4:Y:S02]  /*da00*/  LDSM.16.MT88.4 R24, [R164+0x8800] ;  /* 0x00880000a418783b */ /* 0x000f240000004200 */
[--C-:B------:R-:W-:Y:S01]  /*da10*/  FFMA.FTZ R32, R60, UR4, -R116.reuse ;  /* 0x000000043c207c23 */ /* 0x100fe20008010874 */
[--C-:B------:R-:W-:Y:S05]  /*da20*/  FFMA.FTZ R56, R57, UR4, -R116.reuse ;  /* 0x0000000439387c23 */ /* 0x100fea0008010874 */
[----:B------:R5:W-:Y:S02]  /*da30*/  MUFU.EX2 R3, R30 ;  /* 0x0000001e00037308 */ /* 0x000be40000000800 */
[----:B------:R-:W-:Y:S01]  /*da40*/  FADD.FTZ R34, R122, R5 ;  /* 0x000000057a227221 */ /* 0x000fe20000010000 */
[----:B------:R-:W-:Y:S03]  /*da50*/  FFMA.FTZ R60, R61, UR4, -R116 ;  /* 0x000000043d3c7c23 */ /* 0x000fe60008010874 */
[----:B------:R-:W-:Y:S01]  /*da60*/  FADD.FTZ R34, R123, R34 ;  /* 0x000000227b227221 */ /* 0x000fe20000010000 */
[----:B------:R-:W-:Y:S01]  /*da70*/  FFMA.FTZ R57, R64, UR4, -R116 ;  /* 0x0000000440397c23 */ /* 0x000fe20008010874 */
[--C-:B------:R-:W-:Y:S02]  /*da80*/  FFMA.FTZ R5, R62, UR4, -R103.reuse ;  /* 0x000000043e057c23 */ /* 0x100fe40008010867 */
[----:B------:R-:W-:Y:S01]  /*da90*/  MUFU.EX2 R51, R51 ;  /* 0x0000003300337308 */ /* 0x000fe20000000800 */
[----:B---3--:R-:W-:Y:S01]  /*daa0*/  F2FP.BF16.F32.PACK_AB R31, R50, R133 ;  /* 0x00000085321f723e */ /* 0x008fe200000010ff */
[----:B------:R-:W-:Y:S01]  /*dab0*/  FADD.FTZ R129, R129, R34 ;  /* 0x0000002281817221 */ /* 0x000fe20000010000 */
[----:B------:R-:W-:Y:S01]  /*dac0*/  FFMA.FTZ R116, R65, UR4, -R116 ;  /* 0x0000000441747c23 */ /* 0x000fe20008010874 */
[----:B------:R-:W-:Y:S02]  /*dad0*/  FFMA.FTZ R103, R67, UR4, -R103 ;  /* 0x0000000443677c23 */ /* 0x000fe40008010867 */
[----:B------:R-:W-:Y:S04]  /*dae0*/  FADD.FTZ R112, R112, R129 ;  /* 0x0000008170707221 */ /* 0x000fe80000010000 */
[----:B------:R-:W-:Y:S01]  /*daf0*/  MUFU.EX2 R52, R52 ;  /* 0x0000003400347308 */ /* 0x000fe20000000800 */
[----:B-----5:R-:W-:Y:S01]  /*db00*/  F2FP.BF16.F32.PACK_AB R30, R49, R48 ;  /* 0x00000030311e723e */ /* 0x020fe200000010ff */
[----:B------:R-:W-:Y:S04]  /*db10*/  FADD.FTZ R97, R97, R112 ;  /* 0x0000007061617221 */ /* 0x000fe80000010000 */
[----:B------:R-:W-:Y:S02]  /*db20*/  FADD.FTZ R96, R96, R97 ;  /* 0x0000006160607221 */ /* 0x000fe40000010000 */
[C---:B-1----:R-:W-:Y:S02]  /*db30*/  HMMA.16816.F32.BF16 R8, R28.reuse, R40, R8 ;  /* 0x000000281c08723c */ /* 0x042fe40000041808 */
[----:B------:R-:W-:Y:S03]  /*db40*/  MUFU.EX2 R53, R53 ;  /* 0x0000003500357308 */ /* 0x000fe60000000800 */
[----:B------:R-:W-:Y:S01]  /*db50*/  FADD.FTZ R105, R105, R96 ;  /* 0x0000006069697221 */ /* 0x000fe20000010000 */
[C---:B------:R-:W-:Y:S01]  /*db60*/  HMMA.16816.F32.BF16 R12, R28.reuse, R42, R12 ;  /* 0x0000002a1c0c723c */ /* 0x040fe2000004180c */
[----:B------:R-:W1:Y:S05]  /*db70*/  LDSM.16.MT88.4 R40, [R168+0x9000] ;  /* 0x00900000a828783b */ /* 0x000e6a0000004200 */
[----:B------:R-:W3:Y:S01]  /*db80*/  MUFU.EX2 R54, R54 ;  /* 0x0000003600367308 */ /* 0x000ee20000000800 */
[----:B------:R-:W-:Y:S01]  /*db90*/  FADD.FTZ R104, R104, R105 ;  /* 0x0000006968687221 */ /* 0x000fe20000010000 */
[C---:B------:R-:W-:Y:S08]  /*dba0*/  HMMA.16816.F32.BF16 R16, R28.reuse, R44, R16 ;  /* 0x0000002c1c10723c */ /* 0x040ff00000041810 */
[----:B------:R-:W5:Y:S01]  /*dbb0*/  MUFU.EX2 R56, R56 ;  /* 0x0000003800387308 */ /* 0x000f620000000800 */
[C---:B------:R-:W-:Y:S01]  /*dbc0*/  HMMA.16816.F32.BF16 R68, R28.reuse, R46, R68 ;  /* 0x0000002e1c44723c */ /* 0x040fe20000041844 */
[----:B------:R-:W1:Y:S02]  /*dbd0*/  LDSM.16.MT88.4 R44, [R166+0x9000] ;  /* 0x00900000a62c783b */ /* 0x000e640000004200 */
[----:B------:R-:W-:Y:S03]  /*dbe0*/  FADD.FTZ R109, R109, R104 ;  /* 0x000000686d6d7221 */ /* 0x000fe60000010000 */
[C---:B--2---:R-:W-:Y:S03]  /*dbf0*/  HMMA.16816.F32.BF16 R72, R28.reuse, R36, R72 ;  /* 0x000000241c48723c */ /* 0x044fe60000041848 */
[----:B------:R-:W-:Y:S02]  /*dc00*/  MUFU.EX2 R55, R55 ;  /* 0x0000003700377308 */ /* 0x000fe40000000800 */
[----:B---3--:R-:W-:Y:S01]  /*dc10*/  F2FP.BF16.F32.PACK_AB R33, R54, R53 ;  /* 0x000000353621723e */ /* 0x008fe200000010ff */
[C---:B------:R-:W-:Y:S01]  /*dc20*/  HMMA.16816.F32.BF16 R76, R28.reuse, R38, R76 ;  /* 0x000000261c4c723c */ /* 0x040fe2000004184c */
[----:B------:R-:W2:Y:S06]  /*dc30*/  LDSM.16.MT88.4 R36, [R165+0x9000] ;  /* 0x00900000a524783b */ /* 0x000eac0000004200 */
[----:B------:R-:W3:Y:S01]  /*dc40*/  MUFU.EX2 R58, R58 ;  /* 0x0000003a003a7308 */ /* 0x000ee20000000800 */
[----:B-----5:R-:W-:Y:S01]  /*dc50*/  F2FP.BF16.F32.PACK_AB R34, R56, R3 ;  /* 0x000000033822723e */ /* 0x020fe200000010ff */
[C---:B----4-:R-:W-:Y:S08]  /*dc60*/  HMMA.16816.F32.BF16 R20, R28.reuse, R24, R20 ;  /* 0x000000181c14723c */ /* 0x050ff00000041814 */
[----:B------:R4:W-:Y:S01]  /*dc70*/  MUFU.EX2 R7, R32 ;  /* 0x0000002000077308 */ /* 0x0009e20000000800 */
[----:B------:R-:W-:Y:S01]  /*dc80*/  HMMA.16816.F32.BF16 R80, R28, R26, R80 ;  /* 0x0000001a1c50723c */ /* 0x000fe20000041850 */
[----:B------:R-:W5:Y:S02]  /*dc90*/  LDSM.16.MT88.4 R24, [R164+0x9000] ;  /* 0x00900000a418783b */ /* 0x000f640000004200 */
[----:B------:R-:W-:Y:S06]  /*dca0*/  FADD.FTZ R108, R108, R109 ;  /* 0x0000006d6c6c7221 */ /* 0x000fec0000010000 */
[----:B------:R-:W2:Y:S02]  /*dcb0*/  MUFU.EX2 R60, R60 ;  /* 0x0000003c003c7308 */ /* 0x000ea40000000800 */
[----:B---3--:R-:W-:Y:S01]  /*dcc0*/  F2FP.BF16.F32.PACK_AB R35, R58, R55 ;  /* 0x000000373a23723e */ /* 0x008fe200000010ff */
[----:B------:R-:W-:Y:S01]  /*dcd0*/  FADD.FTZ R28, R98, R113 ;  /* 0x00000071621c7221 */ /* 0x000fe20000010000 */
[----:B------:R-:W-:Y:S06]  /*dce0*/  FADD.FTZ R91, R91, R108 ;  /* 0x0000006c5b5b7221 */ /* 0x000fec0000010000 */
[----:B------:R-:W-:Y:S01]  /*dcf0*/  MUFU.EX2 R5, R5 ;  /* 0x0000000500057308 */ /* 0x000fe20000000800 */
[----:B----4-:R-:W-:Y:S01]  /*dd00*/  F2FP.BF16.F32.PACK_AB R32, R52, R51 ;  /* 0x000000333420723e */ /* 0x010fe200000010ff */
[----:B------:R-:W-:Y:S01]  /*dd10*/  FADD.FTZ R28, R99, R28 ;  /* 0x0000001c631c7221 */ /* 0x000fe20000010000 */
[----:B------:R-:W-:Y:S03]  /*dd20*/  FADD.FTZ R91, R90, R91 ;  /* 0x0000005b5a5b7221 */ /* 0x000fe60000010000 */
[----:B------:R-:W-:Y:S01]  /*dd30*/  FADD.FTZ R107, R107, R28 ;  /* 0x0000001c6b6b7221 */ /* 0x000fe20000010000 */
[----:B------:R-:W-:Y:S01]  /*dd40*/  FADD.FTZ R132, R132, R91 ;  /* 0x0000005b84847221 */ /* 0x000fe20000010000 */
[C---:B-1----:R-:W-:Y:S02]  /*dd50*/  HMMA.16816.F32.BF16 R8, R32.reuse, R40, R8 ;  /* 0x000000282008723c */ /* 0x042fe40000041808 */
[----:B------:R-:W1:Y:S03]  /*dd60*/  MUFU.EX2 R6, R6 ;  /* 0x0000000600067308 */ /* 0x000e660000000800 */
[----:B--2---:R-:W-:Y:S01]  /*dd70*/  F2FP.BF16.F32.PACK_AB R28, R60, R7 ;  /* 0x000000073c1c723e */ /* 0x004fe200000010ff */
[C---:B------:R-:W-:Y:S01]  /*dd80*/  HMMA.16816.F32.BF16 R12, R32.reuse, R42, R12 ;  /* 0x0000002a200c723c */ /* 0x040fe2000004180c */
[----:B------:R-:W2:Y:S05]  /*dd90*/  LDSM.16.MT88.4 R40, [R166+0x9800] ;  /* 0x00980000a628783b */ /* 0x000eaa0000004200 */
[----:B------:R-:W-:Y:S01]  /*dda0*/  MUFU.EX2 R57, R57 ;  /* 0x0000003900397308 */ /* 0x000fe20000000800 */
[----:B------:R-:W-:Y:S01]  /*ddb0*/  FADD.FTZ R106, R106, R107 ;  /* 0x0000006b6a6a7221 */ /* 0x000fe20000010000 */
[C---:B------:R-:W-:Y:S08]  /*ddc0*/  HMMA.16816.F32.BF16 R16, R32.reuse, R44, R16 ;  /* 0x0000002c2010723c */ /* 0x040ff00000041810 */
[----:B------:R-:W3:Y:S01]  /*ddd0*/  MUFU.EX2 R116, R116 ;  /* 0x0000007400747308 */ /* 0x000ee20000000800 */
[C---:B------:R-:W-:Y:S01]  /*dde0*/  HMMA.16816.F32.BF16 R68, R32.reuse, R46, R68 ;  /* 0x0000002e2044723c */ /* 0x040fe20000041844 */
[----:B------:R-:W4:Y:S02]  /*ddf0*/  LDSM.16.MT88.4 R44, [R165+0x9800] ;  /* 0x00980000a52c783b */ /* 0x000f240000004200 */
[----:B-1----:R-:W-:Y:S03]  /*de00*/  F2FP.BF16.F32.PACK_AB R29, R6, R5 ;  /* 0x00000005061d723e */ /* 0x002fe600000010ff */
[C---:B------:R-:W-:Y:S03]  /*de10*/  HMMA.16816.F32.BF16 R72, R32.reuse, R36, R72 ;  /* 0x000000242048723c */ /* 0x040fe60000041848 */
[----:B------:R-:W-:Y:S02]  /*de20*/  MUFU.EX2 R59, R59 ;  /* 0x0000003b003b7308 */ /* 0x000fe40000000800 */
[----:B------:R-:W-:Y:S01]  /*de30*/  FADD.FTZ R89, R89, R106 ;  /* 0x0000006a59597221 */ /* 0x000fe20000010000 */
[C---:B------:R-:W-:Y:S01]  /*de40*/  HMMA.16816.F32.BF16 R76, R32.reuse, R38, R76 ;  /* 0x00000026204c723c */ /* 0x040fe2000004184c */
[----:B------:R-:W1:Y:S06]  /*de50*/  LDSM.16.MT88.4 R36, [R164+0x9800] ;  /* 0x00980000a424783b */ /* 0x000e6c0000004200 */
[----:B------:R-:W2:Y:S01]  /*de60*/  MUFU.EX2 R192, R103 ;  /* 0x0000006700c07308 */ /* 0x000ea20000000800 */
[----:B---3--:R-:W-:Y:S01]  /*de70*/  F2FP.BF16.F32.PACK_AB R30, R116, R57 ;  /* 0x00000039741e723e */ /* 0x008fe200000010ff */
[C---:B-----5:R-:W-:Y:S03]  /*de80*/  HMMA.16816.F32.BF16 R20, R32.reuse, R24, R20 ;  /* 0x000000182014723c */ /* 0x060fe60000041814 */
[----:B------:R-:W-:Y:S03]  /*de90*/  FADD.FTZ R88, R88, R89 ;  /* 0x0000005958587221 */ /* 0x000fe60000010000 */
[----:B------:R-:W-:Y:S05]  /*dea0*/  HMMA.16816.F32.BF16 R80, R32, R26, R80 ;  /* 0x0000001a2050723c */ /* 0x000fea0000041850 */
[----:B------:R-:W-:Y:S01]  /*deb0*/  FADD.FTZ R61, R111, R88 ;  /* 0x000000586f3d7221 */ /* 0x000fe20000010000 */
[----:B------:R-:W-:Y:S01]  /*dec0*/  FADD.FTZ R115, R115, R132 ;  /* 0x0000008473737221 */ /* 0x000fe20000010000 */
[----:B--2---:R-:W-:Y:S04]  /*ded0*/  F2FP.BF16.F32.PACK_AB R31, R192, R59 ;  /* 0x0000003bc01f723e */ /* 0x004fe800000010ff */
[----:B------:R-:W-:Y:S01]  /*dee0*/  FADD.FTZ R61, R110, R61 ;  /* 0x0000003d6e3d7221 */ /* 0x000fe20000010000 */
        /* <DEDUP_REMOVED lines=34> */
.L_x_5938:
[----:B------:R-:W1:Y:S01]  /*e110*/  SHFL.BFLY PT, R4, R193, 0x2, 0x1f ;  /* 0x0c401f00c1047f89 */ /* 0x000e6200000e0000 */
[----:B------:R-:W-:Y:S01]  /*e120*/  MOV R11, 0x3f800000 ;  /* 0x3f800000000b7802 */ /* 0x000fe20000000f00 */
[----:B------:R-:W-:Y:S01]  /*e130*/  IMAD.MOV.U32 R9, RZ, RZ, 0x3f800000 ;  /* 0x3f800000ff097424 */ /* 0x000fe200078e00ff */
[----:B------:R-:W2:Y:S01]  /*e140*/  S2UR UR4, SR_CgaCtaId ;  /* 0x00000000000479c3 */ /* 0x000ea20000008800 */
[----:B------:R-:W3:Y:S01]  /*e150*/  SHFL.BFLY PT, R5, R192, 0x2, 0x1f ;  /* 0x0c401f00c0057f89 */ /* 0x000ee200000e0000 */
[----:B------:R-:W-:Y:S01]  /*e160*/  UMOV UR5, 0x400 ;  /* 0x0000040000057882 */ /* 0x000fe20000000000 */
[----:B------:R-:W-:Y:S01]  /*e170*/  BSSY B0, `(.L_x_5943) ;  /* 0x000009c000007945 */ /* 0x000fe20003800000 */
[----:B------:R-:W4:Y:S01]  /*e180*/  S2R R3, SR_TID.X ;  /* 0x0000000000037919 */ /* 0x000f220000002100 */
[----:B------:R-:W5:Y:S03]  /*e190*/  S2R R13, SR_TID.X ;  /* 0x00000000000d7919 */ /* 0x000f660000002100 */
[----:B------:R-:W-:Y:S01]  /*e1a0*/  BAR.SYNC.DEFER_BLOCKING 0x0 ;  /* 0x0000000000007b1d */ /* 0x000fe20000010000 */
[----:B-1----:R-:W-:Y:S01]  /*e1b0*/  FADD.FTZ R7, R4, R193 ;  /* 0x000000c104077221 */ /* 0x002fe20000010000 */
[----:B--2---:R-:W-:Y:S01]  /*e1c0*/  ULEA UR4, UR4, UR5, 0x18 ;  /* 0x0000000504047291 */ /* 0x004fe2000f8ec03f */
[----:B---3--:R-:W-:-:S03]  /*e1d0*/  FADD.FTZ R10, R5, R192 ;  /* 0x000000c0050a7221 */ /* 0x008fc60000010000 */
[----:B------:R-:W1:Y:S04]  /*e1e0*/  SHFL.BFLY PT, R6, R7, 0x1, 0x1f ;  /* 0x0c201f0007067f89 */ /* 0x000e6800000e0000 */
[----:B------:R-:W2:Y:S01]  /*e1f0*/  SHFL.BFLY PT, R5, R10, 0x1, 0x1f ;  /* 0x0c201f000a057f89 */ /* 0x000ea200000e0000 */
[----:B----4-:R-:W-:-:S04]  /*e200*/  SHF.R.S32.HI R4, RZ, 0x1f, R3 ;  /* 0x0000001fff047819 */ /* 0x010fc80000011403 */
[----:B------:R-:W-:-:S04]  /*e210*/  LEA.HI R8, R4, R3, RZ, 0x2 ;  /* 0x0000000304087211 */ /* 0x000fc800078f10ff */
[----:B------:R-:W-:Y:S01]  /*e220*/  SHF.R.S32.HI R12, RZ, 0x2, R8 ;  /* 0x00000002ff0c7819 */ /* 0x000fe20000011408 */
[----:B-1----:R-:W-:Y:S01]  /*e230*/  FADD.FTZ R6, R7, R6 ;  /* 0x0000000607067221 */ /* 0x002fe20000010000 */
[----:B------:R-:W-:Y:S02]  /*e240*/  SHF.R.S32.HI R7, RZ, 0x1f, R8 ;  /* 0x0000001fff077819 */ /* 0x000fe40000011408 */
[----:B------:R-:W-:Y:S01]  /*e250*/  LOP3.LUT R8, R8, 0x1ffffffc, RZ, 0xc0, !PT ;  /* 0x1ffffffc08087812 */ /* 0x000fe200078ec0ff */
[----:B--2---:R-:W-:Y:S01]  /*e260*/  FADD.FTZ R5, R10, R5 ;  /* 0x000000050a057221 */ /* 0x004fe20000010000 */
[----:B------:R-:W-:Y:S02]  /*e270*/  FSETP.NE.FTZ.AND P4, PT, R6, RZ, PT ;  /* 0x000000ff0600720b */ /* 0x000fe40003f95000 */
[----:B------:R-:W-:Y:S01]  /*e280*/  LEA.HI R7, R7, R12, RZ, 0x3 ;  /* 0x0000000c07077211 */ /* 0x000fe200078f18ff */
[----:B------:R-:W-:Y:S01]  /*e290*/  IMAD.IADD R15, R3, 0x1, -R8 ;  /* 0x00000001030f7824 */ /* 0x000fe200078e0a08 */
[----:B------:R-:W-:-:S02]  /*e2a0*/  FSETP.NE.FTZ.AND P3, PT, R5, RZ, PT ;  /* 0x000000ff0500720b */ /* 0x000fc40003f75000 */
[----:B------:R-:W-:Y:S02]  /*e2b0*/  LOP3.LUT R7, R7, 0xfffffff8, RZ, 0xc0, !PT ;  /* 0xfffffff807077812 */ /* 0x000fe400078ec0ff */
[----:B-----5:R-:W-:Y:S02]  /*e2c0*/  SHF.R.S32.HI R10, RZ, 0x1f, R13 ;  /* 0x0000001fff0a7819 */ /* 0x020fe4000001140d */
[----:B------:R-:W-:Y:S02]  /*e2d0*/  IADD3 R7, R12, -R7, RZ ;  /* 0x800000070c077210 */ /* 0x000fe40007ffe0ff */
[----:B------:R-:W-:Y:S01]  /*e2e0*/  LEA.HI R10, R10, R13, RZ, 0x4 ;  /* 0x0000000d0a0a7211 */ /* 0x000fe200078f20ff */
[----:B------:R-:W1:Y:S01]  /*e2f0*/  @P4 MUFU.RCP R11, R6 ;  /* 0x00000006000b4308 */ /* 0x000e620000001000 */
[----:B------:R-:W2:Y:S02]  /*e300*/  @P4 LDC R23, c[0x0][0x2e8] ;  /* 0x0000ba00ff174b82 */ /* 0x000ea40000000800 */
[----:B------:R-:W-:-:S04]  /*e310*/  SHF.R.S32.HI R10, RZ, 0x4, R10 ;  /* 0x00000004ff0a7819 */ /* 0x000fc8000001140a */
[----:B------:R-:W-:Y:S01]  /*e320*/  SHF.L.U32 R13, R10, 0x6, RZ ;  /* 0x000000060a0d7819 */ /* 0x000fe200000006ff */
[----:B------:R-:W3:Y:S08]  /*e330*/  @P3 MUFU.RCP R9, R5 ;  /* 0x0000000500093308 */ /* 0x000ef00000001000 */
[----:B------:R-:W-:Y:S01]  /*e340*/  @P4 MUFU.LG2 R6, R6 ;  /* 0x0000000600064308 */ /* 0x000fe20000000c00 */
        /* <DEDUP_REMOVED lines=17> */
[C---:B---3--:R-:W-:Y:S01]  /*e460*/  FMUL.FTZ R99, R9.reuse, R99 ;  /* 0x0000006309637220 */ /* 0x048fe20000410000 */
        /* <DEDUP_REMOVED lines=19> */
[----:B------:R-:W1:Y:S01]  /*e5a0*/  @P3 MUFU.LG2 R5, R5 ;  /* 0x0000000500053308 */ /* 0x000e620000000c00 */
[----:B------:R-:W-:-:S02]  /*e5b0*/  ISETP.NE.U32.AND P0, PT, R12, 0x1, PT ;  /* 0x000000010c00780c */ /* 0x000fc40003f05070 */
[----:B------:R-:W-:Y:S01]  /*e5c0*/  LOP3.LUT R12, R13, 0x1c0, RZ, 0xc0, !PT ;  /* 0x000001c00d0c7812 */ /* 0x000fe200078ec0ff */
[----:B------:R-:W-:Y:S01]  /*e5d0*/  IMAD.SHL.U32 R13, R9, 0x4, RZ ;  /* 0x00000004090d7824 */ /* 0x000fe200078e00ff */
[C---:B------:R-:W-:Y:S02]  /*e5e0*/  R2P PR, R7.reuse, 0x6 ;  /* 0x0000000607007804 */ /* 0x040fe40000000000 */
[----:B------:R-:W-:Y:S02]  /*e5f0*/  LEA.HI R4, R4, R3, RZ, 0x5 ;  /* 0x0000000304047211 */ /* 0x000fe400078f28ff */
[----:B------:R-:W-:Y:S02]  /*e600*/  SHF.L.U32 R7, R7, 0x6, RZ ;  /* 0x0000000607077819 */ /* 0x000fe400000006ff */
[----:B------:R-:W-:Y:S02]  /*e610*/  LOP3.LUT R13, R12, 0x38, R13, 0xf8, !PT ;  /* 0x000000380c0d7812 */ /* 0x000fe400078ef80d */
[----:B------:R-:W-:-:S02]  /*e620*/  SHF.R.U32.HI R14, RZ, 0x3, R12 ;  /* 0x00000003ff0e7819 */ /* 0x000fc4000001160c */
[----:B------:R-:W-:Y:S02]  /*e630*/  SHF.R.S32.HI R12, RZ, 0x5, R4 ;  /* 0x00000005ff0c7819 */ /* 0x000fe40000011404 */
[----:B------:R-:W-:Y:S01]  /*e640*/  LOP3.LUT R7, R7, 0x1c0, RZ, 0xc0, !PT ;  /* 0x000001c007077812 */ /* 0x000fe200078ec0ff */
[----:B-1----:R-:W-:Y:S01]  /*e650*/  @P3 FMUL.FTZ R5, R5, 0.69314718246459960938 ;  /* 0x3f31721805053820 */ /* 0x002fe20000410000 */
[----:B------:R-:W-:Y:S02]  /*e660*/  LEA R15, R12, R15, 0x9 ;  /* 0x0000000f0c0f7211 */ /* 0x000fe400078e48ff */
[----:B------:R-:W-:Y:S01]  /*e670*/  LEA.HI R8, R7, R7, RZ, 0x1d ;  /* 0x0000000707087211 */ /* 0x000fe200078fe8ff */
[----:B------:R-:W-:Y:S01]  /*e680*/  IMAD.MOV.U32 R7, RZ, RZ, 0x20 ;  /* 0x00000020ff077424 */ /* 0x000fe200078e00ff */
[----:B------:R-:W-:Y:S02]  /*e690*/  LOP3.LUT R13, R13, R14, RZ, 0x3c, !PT ;  /* 0x0000000e0d0d7212 */ /* 0x000fe400078e3cff */
[----:B------:R-:W-:-:S02]  /*e6a0*/  LEA R8, R15, R8, 0x1 ;  /* 0x000000080f087211 */ /* 0x000fc400078e08ff */
[----:B------:R-:W-:Y:S01]  /*e6b0*/  LOP3.LUT R14, R9, 0xffffffe, RZ, 0xc0, !PT ;  /* 0x0ffffffe090e7812 */ /* 0x000fe200078ec0ff */
[----:B------:R-:W-:Y:S01]  /*e6c0*/  IMAD.MOV.U32 R9, RZ, RZ, 0x40 ;  /* 0x00000040ff097424 */ /* 0x000fe200078e00ff */
[----:B------:R-:W-:Y:S02]  /*e6d0*/  LEA R8, R8, UR4, 0x2 ;  /* 0x0000000408087c11 */ /* 0x000fe4000f8e10ff */
[----:B------:R-:W-:Y:S02]  /*e6e0*/  IADD3 R14, R11, -R14, RZ ;  /* 0x8000000e0b0e7210 */ /* 0x000fe40007ffe0ff */
[----:B------:R-:W-:Y:S01]  /*e6f0*/  SEL R7, R7, 0xffffffe0, P0 ;  /* 0xffffffe007077807 */ /* 0x000fe20000000000 */
[----:B------:R-:W-:Y:S01]  /*e700*/  STS.64 [R8], R96 ;  /* 0x0000006008007388 */ /* 0x000fe20000000a00 */
[C---:B------:R-:W-:Y:S01]  /*e710*/  IADD3 R16, R8.reuse, 0x80, RZ ;  /* 0x0000008008107810 */ /* 0x040fe20007ffe0ff */
[----:B------:R-:W-:Y:S01]  /*e720*/  @P2 VIADD R16, R8, 0xffffff80 ;  /* 0xffffff8008102836 */ /* 0x000fe20000000000 */
[----:B------:R-:W-:Y:S01]  /*e730*/  SEL R9, R9, 0xffffffc0, !P1 ;  /* 0xffffffc009097807 */ /* 0x000fe20004800000 */
[----:B------:R1:W-:Y:S01]  /*e740*/  STS.64 [R8+0x800], R98 ;  /* 0x0008006208007388 */ /* 0x0003e20000000a00 */
[----:B------:R-:W-:-:S02]  /*e750*/  LEA R13, R14, R13, 0x2 ;  /* 0x0000000d0e0d7211 */ /* 0x000fc400078e10ff */
[C---:B------:R-:W-:Y:S01]  /*e760*/  IADD3 R14, R8.reuse, R7, RZ ;  /* 0x00000007080e7210 */ /* 0x040fe20007ffe0ff */
[----:B------:R-:W-:Y:S01]  /*e770*/  IMAD.IADD R15, R8, 0x1, R9 ;  /* 0x00000001080f7824 */ /* 0x000fe200078e0209 */
[-C--:B------:R-:W-:Y:S02]  /*e780*/  IADD3 R20, R7, R16.reuse, RZ ;  /* 0x0000001007147210 */ /* 0x080fe40007ffe0ff */
[----:B------:R-:W-:Y:S01]  /*e790*/  IADD3 R17, R14, R9, RZ ;  /* 0x000000090e117210 */ /* 0x000fe20007ffe0ff */
[----:B------:R-:W-:Y:S01]  /*e7a0*/  STS.64 [R14], R92 ;  /* 0x0000005c0e007388 */ /* 0x000fe20000000a00 */
[C---:B------:R-:W-:Y:S01]  /*e7b0*/  IADD3 R21, R9.reuse, R16, RZ ;  /* 0x0000001009157210 */ /* 0x040fe20007ffe0ff */
[----:B------:R-:W-:Y:S01]  /*e7c0*/  IMAD.IADD R22, R9, 0x1, R20 ;  /* 0x0000000109167824 */ /* 0x000fe200078e0214 */
[----:B------:R-:W-:Y:S01]  /*e7d0*/  LEA R7, R13, UR4, 0x2 ;  /* 0x000000040d077c11 */ /* 0x000fe2000f8e10ff */
[----:B------:R-:W-:Y:S01]  /*e7e0*/  STS.64 [R14+0x800], R94 ;  /* 0x0008005e0e007388 */ /* 0x000fe20000000a00 */
[----:B------:R-:W3:Y:S01]  /*e7f0*/  S2UR UR4, SR_CTAID.Z ;  /* 0x00000000000479c3 */ /* 0x000ee20000002700 */
[----:B------:R-:W-:-:S02]  /*e800*/  SHF.R.S32.HI R25, RZ, 0x1f, R12 ;  /* 0x0000001fff197819 */ /* 0x000fc4000001140c */
[----:B------:R-:W-:Y:S01]  /*e810*/  STS.64 [R15], R88 ;  /* 0x000000580f007388 */ /* 0x000fe20000000a00 */
[----:B------:R-:W-:-:S03]  /*e820*/  LOP3.LUT R4, R4, 0xffffffe0, RZ, 0xc0, !PT ;  /* 0xffffffe004047812 */ /* 0x000fc600078ec0ff */
[----:B------:R4:W-:Y:S01]  /*e830*/  STS.64 [R15+0x800], R90 ;  /* 0x0008005a0f007388 */ /* 0x0009e20000000a00 */
[----:B------:R-:W-:Y:S02]  /*e840*/  IADD3 R4, -R4, R3, RZ ;  /* 0x0000000304047210 */ /* 0x000fe40007ffe1ff */
[----:B------:R-:W-:Y:S01]  /*e850*/  MOV R3, 0xff800000 ;  /* 0xff80000000037802 */ /* 0x000fe20000000f00 */
[----:B------:R-:W-:Y:S01]  /*e860*/  STS.64 [R17], R68 ;  /* 0x0000004411007388 */ /* 0x000fe20000000a00 */
[----:B------:R-:W-:Y:S01]  /*e870*/  LOP3.LUT P0, RZ, R4, 0x3, RZ, 0xc0, !PT ;  /* 0x0000000304ff7812 */ /* 0x000fe2000780c0ff */
[----:B------:R-:W-:Y:S01]  /*e880*/  IMAD.MOV R4, RZ, RZ, -R185 ;  /* 0x000000ffff047224 */ /* 0x000fe200078e0ab9 */
[----:B-1----:R-:W1:Y:S01]  /*e890*/  LDC.64 R8, c[0x0][0x2c0] ;  /* 0x0000b000ff087b82 */ /* 0x002e620000000a00 */
[----:B------:R-:W-:Y:S04]  /*e8a0*/  STS.64 [R17+0x800], R70 ;  /* 0x0008004611007388 */ /* 0x000fe80000000a00 */
[----:B------:R-:W-:Y:S04]  /*e8b0*/  STS.64 [R16], R72 ;  /* 0x0000004810007388 */ /* 0x000fe80000000a00 */
[----:B------:R-:W-:Y:S04]  /*e8c0*/  STS.64 [R16+0x800], R74 ;  /* 0x0008004a10007388 */ /* 0x000fe80000000a00 */
[----:B------:R-:W-:Y:S04]  /*e8d0*/  STS.64 [R20], R76 ;  /* 0x0000004c14007388 */ /* 0x000fe80000000a00 */
[----:B------:R5:W-:Y:S01]  /*e8e0*/  STS.64 [R20+0x800], R78 ;  /* 0x0008004e14007388 */ /* 0x000be20000000a00 */
[----:B----4-:R-:W3:Y:S03]  /*e8f0*/  LDC R15, c[0x0][0x270] ;  /* 0x00009c00ff0f7b82 */ /* 0x010ee60000000800 */
[----:B------:R-:W-:Y:S04]  /*e900*/  STS.64 [R21], R84 ;  /* 0x0000005415007388 */ /* 0x000fe80000000a00 */
[----:B------:R4:W-:Y:S04]  /*e910*/  STS.64 [R21+0x800], R86 ;  /* 0x0008005615007388 */ /* 0x0009e80000000a00 */
[----:B------:R1:W-:Y:S04]  /*e920*/  STS.64 [R22], R80 ;  /* 0x0000005016007388 */ /* 0x0003e80000000a00 */
[----:B------:R1:W-:Y:S01]  /*e930*/  STS.64 [R22+0x800], R82 ;  /* 0x0008005216007388 */ /* 0x0003e20000000a00 */
[----:B------:R-:W-:Y:S01]  /*e940*/  BAR.SYNC.DEFER_BLOCKING 0x0 ;  /* 0x0000000000007b1d */ /* 0x000fe20000010000 */
[----:B-----5:R-:W-:-:S05]  /*e950*/  LEA.HI R20, R25, R12, RZ, 0x2 ;  /* 0x0000000c19147211 */ /* 0x020fca00078f10ff */
[----:B------:R-:W1:Y:S01]  /*e960*/  S2R R14, SR_CTAID.Y ;  /* 0x00000000000e7919 */ /* 0x000e620000002600 */
[----:B---3--:R-:W-:Y:S01]  /*e970*/  IMAD R4, R15, R4, UR4 ;  /* 0x000000040f047e24 */ /* 0x008fe2000f8e0204 */
[----:B------:R-:W-:Y:S01]  /*e980*/  LOP3.LUT R25, R20, 0xffffffc, RZ, 0xc0, !PT ;  /* 0x0ffffffc14197812 */ /* 0x000fe200078ec0ff */
[----:B------:R-:W3:Y:S01]  /*e990*/  S2R R13, SR_CTAID.X ;  /* 0x00000000000d7919 */ /* 0x000ee20000002500 */
[----:B----4-:R-:W4:Y:S02]  /*e9a0*/  @P3 LDC R21, c[0x0][0x2e8] ;  /* 0x0000ba00ff153b82 */ /* 0x010f240000000800 */
[----:B------:R-:W-:-:S04]  /*e9b0*/  IADD3 R25, R12, -R25, RZ ;  /* 0x800000190c197210 */ /* 0x000fc80007ffe0ff */
[----:B------:R-:W-:Y:S01]  /*e9c0*/  LEA R184, R25, R184, 0x4 ;  /* 0x000000b819b87211 */ /* 0x000fe200078e20ff */
[----:B------:R-:W-:Y:S01]  /*e9d0*/  @P4 FMUL.FTZ R25, R6, 0.69314718246459960938 ;  /* 0x3f31721806194820 */ /* 0x000fe20000410000 */
[----:B------:R3:W3:Y:S03]  /*e9e0*/  LDS.128 R16, [R7] ;  /* 0x0000000007107984 */ /* 0x0006e60000000c00 */
[----:B--2---:R-:W-:Y:S01]  /*e9f0*/  @P4 FFMA.FTZ R3, R2, R23, R25 ;  /* 0x0000001702034223 */ /* 0x004fe20000010019 */
[----:B-1----:R-:W-:Y:S02]  /*ea00*/  IMAD R14, R14, R8, R185 ;  /* 0x000000080e0e7224 */ /* 0x002fe400078e02b9 */
[----:B------:R-:W-:Y:S02]  /*ea10*/  IMAD.MOV.U32 R8, RZ, RZ, -0x800000 ;  /* 0xff800000ff087424 */ /* 0x000fe400078e00ff */
[----:B----4-:R-:W-:Y:S01]  /*ea20*/  @P3 FFMA.FTZ R8, R0, R21, R5 ;  /* 0x0000001500083223 */ /* 0x010fe20000010005 */
[----:B---3--:R-:W-:Y:S01]  /*ea30*/  SHF.L.U32 R6, R13, 0x6, RZ ;  /* 0x000000060d067819 */ /* 0x008fe200000006ff */
[----:B------:R-:W-:Y:S01]  /*ea40*/  IMAD R14, R14, R15, R4 ;  /* 0x0000000f0e0e7224 */ /* 0x000fe200078e0204 */
[----:B------:R-:W-:-:S03]  /*ea50*/  SHF.L.U32 R4, R11, 0x2, RZ ;  /* 0x000000020b047819 */ /* 0x000fc600000006ff */
[----:B------:R-:W-:Y:S01]  /*ea60*/  IMAD R9, R14, R9, R6 ;  /* 0x000000090e097224 */ /* 0x000fe200078e0206 */
[----:B------:R-:W-:Y:S06]  /*ea70*/  @P0 BRA `(.L_x_5944) ;  /* 0x00000000002c0947 */ /* 0x000fec0003800000 */
[C---:B------:R-:W-:Y:S01]  /*ea80*/  VIADD R6, R184.reuse, 0x8 ;  /* 0x00000008b8067836 */ /* 0x040fe20000000000 */
[----:B------:R-:W-:Y:S01]  /*ea90*/  SHF.R.S32.HI R2, RZ, 0x1f, R184 ;  /* 0x0000001fff027819 */ /* 0x000fe200000114b8 */
[----:B------:R-:W-:Y:S01]  /*eaa0*/  ULDC.64 UR4, c[0x0][0x2b8] ;  /* 0x0000ae0000047ab9 */ /* 0x000fe20000000a00 */
[C---:B------:R-:W-:Y:S02]  /*eab0*/  IADD3 R0, P0, R9.reuse, R184, RZ ;  /* 0x000000b809007210 */ /* 0x040fe40007f1e0ff */
[-C--:B------:R-:W-:Y:S02]  /*eac0*/  ISETP.GE.AND P2, PT, R184, R175.reuse, PT ;  /* 0x000000afb800720c */ /* 0x080fe40003f46270 */
[----:B------:R-:W-:Y:S02]  /*ead0*/  ISETP.GE.AND P1, PT, R6, R175, PT ;  /* 0x000000af0600720c */ /* 0x000fe40003f26270 */
[----:B------:R-:W-:Y:S02]  /*eae0*/  LEA.HI.X.SX32 R11, R9, R2, 0x1, P0 ;  /* 0x00000002090b7211 */ /* 0x000fe400000f0eff */
[----:B------:R-:W-:-:S04]  /*eaf0*/  LEA R12, P0, R0, UR4, 0x2 ;  /* 0x00000004000c7c11 */ /* 0x000fc8000f8010ff */
[----:B------:R-:W-:-:S05]  /*eb00*/  LEA.HI.X R13, R0, UR5, R11, 0x2, P0 ;  /* 0x00000005000d7c11 */ /* 0x000fca00080f140b */
[----:B------:R1:W-:Y:S04]  /*eb10*/  @!P2 STG.E desc[UR10][R12.64], R3 ;  /* 0x000000030c00a986 */ /* 0x0003e8000c10190a */
[----:B------:R1:W-:Y:S02]  /*eb20*/  @!P1 STG.E desc[UR10][R12.64+0x20], R8 ;  /* 0x000020080c009986 */ /* 0x0003e4000c10190a */
.L_x_5944:
[----:B------:R-:W-:Y:S05]  /*eb30*/  BSYNC B0 ;  /* 0x0000000000007941 */ /* 0x000fea0003800000 */
.L_x_5943:
        /* <DEDUP_REMOVED lines=9> */
[-C--:B------:R-:W-:Y:S02]  /*ebd0*/  ISETP.GE.OR P1, PT, R10, R175.reuse, P0 ;  /* 0x000000af0a00720c */ /* 0x080fe40000726670 */
[----:B-1----:R-:W-:Y:S01]  /*ebe0*/  IMAD R3, R9, UR4, RZ ;  /* 0x0000000409037c24 */ /* 0x002fe2000f8e02ff */
[----:B------:R-:W1:Y:S01]  /*ebf0*/  LDS.128 R24, [R7+0x2000] ;  /* 0x0020000007187984 */ /* 0x000e620000000c00 */
[----:B------:R-:W-:Y:S01]  /*ec00*/  ULDC.64 UR4, c[0x0][0x288] ;  /* 0x0000a20000047ab9 */ /* 0x000fe20000000a00 */
[----:B------:R-:W-:Y:S01]  /*ec10*/  ISETP.GE.OR P5, PT, R0, R175, P0 ;  /* 0x000000af0000720c */ /* 0x000fe200007a6670 */
[C---:B------:R-:W-:Y:S01]  /*ec20*/  VIADD R2, R10.reuse, 0x8 ;  /* 0x000000080a027836 */ /* 0x040fe20000000000 */
[----:B------:R-:W5:Y:S01]  /*ec30*/  LDS.128 R20, [R7+0x2800] ;  /* 0x0028000007147984 */ /* 0x000f620000000c00 */
[----:B------:R-:W-:Y:S01]  /*ec40*/  IADD3 R6, P2, R3, R4, RZ ;  /* 0x0000000403067210 */ /* 0x000fe20007f5e0ff */
[----:B------:R-:W-:-:S02]  /*ec50*/  VIADD R0, R10, 0x28 ;  /* 0x000000280a007836 */ /* 0x000fc40000000000 */
[----:B------:R-:W5:Y:S01]  /*ec60*/  LDS.128 R12, [R7+0x3000] ;  /* 0x00300000070c7984 */ /* 0x000f620000000c00 */
[----:B------:R-:W-:Y:S01]  /*ec70*/  LEA.HI.X.SX32 R3, R3, R5, 0x1, P2 ;  /* 0x0000000503037211 */ /* 0x000fe200010f0eff */
[----:B------:R-:W-:Y:S01]  /*ec80*/  VIADD R4, R10, 0x18 ;  /* 0x000000180a047836 */ /* 0x000fe20000000000 */
[----:B------:R-:W-:Y:S01]  /*ec90*/  LEA R8, P2, R6, UR4, 0x2 ;  /* 0x0000000406087c11 */ /* 0x000fe2000f8410ff */
[----:B------:R1:W5:Y:S01]  /*eca0*/  LDS.128 R40, [R7+0x3800] ;  /* 0x0038000007287984 */ /* 0x0003620000000c00 */
[-C--:B------:R-:W-:Y:S01]  /*ecb0*/  ISETP.GE.OR P6, PT, R2, R175.reuse, P0 ;  /* 0x000000af0200720c */ /* 0x080fe200007c6670 */
[----:B------:R-:W-:Y:S01]  /*ecc0*/  VIADD R2, R10, 0x20 ;  /* 0x000000200a027836 */ /* 0x000fe20000000000 */
[----:B------:R-:W-:Y:S02]  /*ecd0*/  LEA.HI.X R9, R6, UR5, R3, 0x2, P2 ;  /* 0x0000000506097c11 */ /* 0x000fe400090f1403 */
[-C--:B------:R-:W-:Y:S01]  /*ece0*/  ISETP.GE.OR P2, PT, R0, R175.reuse, P0 ;  /* 0x000000af0000720c */ /* 0x080fe20000746670 */
[----:B------:R-:W-:Y:S01]  /*ecf0*/  VIADD R0, R10, 0x30 ;  /* 0x000000300a007836 */ /* 0x000fe20000000000 */
[-C--:B------:R-:W-:Y:S01]  /*ed00*/  ISETP.GE.OR P4, PT, R4, R175.reuse, P0 ;  /* 0x000000af0400720c */ /* 0x080fe20000786670 */
[----:B------:R-:W-:Y:S01]  /*ed10*/  VIADD R10, R10, 0x38 ;  /* 0x000000380a0a7836 */ /* 0x000fe20000000000 */
[----:B------:R5:W-:Y:S01]  /*ed20*/  @!P1 STG.E.64 desc[UR10][R8.64], R16 ;  /* 0x0000001008009986 */ /* 0x000be2000c101b0a */
[----:B------:R-:W-:-:S03]  /*ed30*/  ISETP.GE.OR P3, PT, R2, R175, P0 ;  /* 0x000000af0200720c */ /* 0x000fc60000766670 */
[----:B------:R5:W-:Y:S01]  /*ed40*/  @!P1 STG.E.64 desc[UR10][R8.64+0x8], R18 ;  /* 0x0000081208009986 */ /* 0x000be2000c101b0a */
[-C--:B------:R-:W-:Y:S02]  /*ed50*/  ISETP.GE.OR P1, PT, R0, R175.reuse, P0 ;  /* 0x000000af0000720c */ /* 0x080fe40000726670 */
[----:B------:R-:W-:Y:S01]  /*ed60*/  ISETP.GE.OR P0, PT, R10, R175, P0 ;  /* 0x000000af0a00720c */ /* 0x000fe20000706670 */
[----:B--2---:R2:W-:Y:S04]  /*ed70*/  @!P6 STG.E.128 desc[UR10][R8.64+0x800], R36 ;  /* 0x000800240800e986 */ /* 0x0045e8000c101d0a */
[----:B---3--:R2:W-:Y:S04]  /*ed80*/  @!P5 STG.E.128 desc[UR10][R8.64+0x1000], R32 ;  /* 0x001000200800d986 */ /* 0x0085e8000c101d0a */
[----:B----4-:R2:W-:Y:S04]  /*ed90*/  @!P4 STG.E.128 desc[UR10][R8.64+0x1800], R28 ;  /* 0x0018001c0800c986 */ /* 0x0105e8000c101d0a */
[----:B-1----:R2:W-:Y:S04]  /*eda0*/  @!P3 STG.E.128 desc[UR10][R8.64+0x2000], R24 ;  /* 0x002000180800b986 */ /* 0x0025e8000c101d0a */
[----:B-----5:R2:W-:Y:S04]  /*edb0*/  @!P2 STG.E.128 desc[UR10][R8.64+0x2800], R20 ;  /* 0x002800140800a986 */ /* 0x0205e8000c101d0a */
[----:B------:R2:W-:Y:S01]  /*edc0*/  @!P1 STG.E.128 desc[UR10][R8.64+0x3000], R12 ;  /* 0x0030000c08009986 */ /* 0x0005e2000c101d0a */
[----:B------:R-:W-:Y:S05]  /*edd0*/  @P0 EXIT ;  /* 0x000000000000094d */ /* 0x000fea0003800000 */
[----:B------:R-:W-:Y:S01]  /*ede0*/  STG.E.128 desc[UR10][R8.64+0x3800], R40 ;  /* 0x0038002808007986 */ /* 0x000fe2000c101d0a */
[----:B------:R-:W-:Y:S05]  /*edf0*/  EXIT ;  /* 0x000000000000794d */ /* 0x000fea0003800000 */
.L_x_5945:
        /* <DEDUP_REMOVED lines=16> */
.L_x_8038:


//--------------------- .text._ZN5flash24flash_fwd_splitkv_kernelI23Flash_fwd_kernel_traitsILi64ELi64ELi128ELi4ELb0ELb0EN7cutlass10bfloat16_tE19Flash_kernel_traitsILi64ELi64ELi128ELi4ES3_EELb1ELb0ELb0ELb0ELb0ELb1ELb1ELb0EEEvNS_16Flash_fwd_paramsE --------------------------
	.section	.text._ZN5flash24flash_fwd_splitkv_kernelI23Flash_fwd_kernel_traitsILi64ELi64ELi128ELi4ELb0ELb0EN7cutlass10bfloat16_tE19Flash_kernel_traitsILi64ELi64ELi128ELi4ES3_EELb1ELb0ELb0ELb0ELb0ELb1ELb1ELb0EEEvNS_16Flash_fwd_paramsE,"ax",@progbits
	.align	128
        .global         _ZN5flash24flash_fwd_splitkv_kernelI23Flash_fwd_kernel_traitsILi64ELi64ELi128ELi4ELb0ELb0EN7cutlass10bfloat16_tE19Flash_kernel_traitsILi64ELi64ELi128ELi4ES3_EELb1ELb0ELb0ELb0ELb0ELb1ELb1ELb0EEEvNS_16Flash_fwd_paramsE
        .type           _ZN5flash24flash_fwd_splitkv_kernelI23Flash_fwd_kernel_traitsILi64ELi64ELi128ELi4ELb0ELb0EN7cutlass10bfloat16_tE19Flash_kernel_traitsILi64ELi64ELi128ELi4ES3_EELb1ELb0ELb0ELb0ELb0ELb1ELb1ELb0EEEvNS_16Flash_fwd_paramsE,@function
        .size           _ZN5flash24flash_fwd_splitkv_kernelI23Flash_fwd_kernel_traitsILi64ELi64ELi128ELi4ELb0ELb0EN7cutlass10bfloat16_tE19Flash_kernel_traitsILi64ELi64ELi128ELi4ES3_EELb1ELb0ELb0ELb0ELb0ELb1ELb1ELb0EEEvNS_16Flash_fwd_paramsE,(.L_x_8039 - _ZN5flash24flash_fwd_splitkv_kernelI23Flash_fwd_kernel_traitsILi64ELi64ELi128ELi4ELb0ELb0EN7cutlass10bfloat16_tE19Flash_kernel_traitsILi64ELi64ELi128ELi4ES3_EELb1ELb0ELb0ELb0ELb0ELb1ELb1ELb0EEEvNS_16Flash_fwd_paramsE)
        .other          _ZN5flash24flash_fwd_splitkv_kernelI23Flash_fwd_kernel_traitsILi64ELi64ELi128ELi4ELb0ELb0EN7cutlass10bfloat16_tE19Flash_kernel_traitsILi64ELi64ELi128ELi4ES3_EELb1ELb0ELb0ELb0ELb0ELb1ELb1ELb0EEEvNS_16Flash_fwd_paramsE,@"STO_CUDA_ENTRY STV_DEFAULT"
_ZN5flash24flash_fwd_splitkv_kernelI23Flash_fwd_kernel_traitsILi64ELi64ELi128ELi4ELb0ELb0EN7cutlass10bfloat16_tE19Flash_kernel_traitsILi64ELi64ELi128ELi4ES3_EELb1ELb0ELb0ELb0ELb0ELb1ELb1ELb0EEEvNS_16Flash_fwd_paramsE:
.text._ZN5flash24flash_fwd_splitkv_kernelI23Flash_fwd_kernel_traitsILi64ELi64ELi128ELi4ELb0ELb0EN7cutlass10bfloat16_tE19Flash_kernel_traitsILi64ELi64ELi128ELi4ES3_EELb1ELb0ELb0ELb0ELb0ELb1ELb1ELb0EEEvNS_16Flash_fwd_paramsE:
        /* <DEDUP_REMOVED lines=60> */
.L_x_5946:
[----:B------:R-:W2:Y:S02]  /*03c0*/  LDC R8, c[0x0][0x2c8] ;  /* 0x0000b200ff087b82 */ /* 0x000ea40000000800 */
.L_x_5947:
[----:B------:R-:W4:Y:S02]  /*03d0*/  LDC.64 R2, c[0x0][0x308] ;  /* 0x0000c200ff027b82 */ /* 0x000f240000000a00 */
[----:B----4-:R-:W-:-:S04]  /*03e0*/  ISETP.NE.U32.AND P3, PT, R2, RZ, PT ;  /* 0x000000ff0200720c */ /* 0x010fc80003f65070 */
[----:B------:R-:W-:-:S13]  /*03f0*/  ISETP.NE.AND.EX P3, PT, R3, RZ, PT, P3 ;  /* 0x000000ff0300720c */ /* 0x000fda0003f65330 */
[----:B------:R-:W4:Y:S02]  /*0400*/  @P3 LDC.64 R2, c[0x0][0x308] ;  /* 0x0000c200ff023b82 */ /* 0x000f240000000a00 */
[----:B----4-:R-:W-:-:S05]  /*0410*/  @P3 IMAD.WIDE R2, R183, 0x4, R2 ;  /* 0x00000004b7023825 */ /* 0x010fca00078e0202 */
[----:B------:R4:W5:Y:S01]  /*0420*/  @P3 LDG.E R20, desc[UR12][R2.64] ;  /* 0x0000000c02143981 */ /* 0x000962000c1e1900 */
[----:B------:R-:W-:-:S05]  /*0430*/  IMAD.SHL.U32 R81, R23, 0x40, RZ ;  /* 0x0000004017517824 */ /* 0x000fca00078e00ff */
[----:B-1----:R-:W-:-:S13]  /*0440*/  ISETP.GT.AND P0, PT, R32, R81, PT ;  /* 0x000000512000720c */ /* 0x002fda0003f04270 */
[----:B------:R-:W-:Y:S05]  /*0450*/  @!P0 EXIT ;  /* 0x000000000000894d */ /* 0x000fea0003800000 */
[----:B------:R-:W1:Y:S01]  /*0460*/  LDC R9, c[0x0][0x10] ;  /* 0x00000400ff097b82 */ /* 0x000e620000000800 */
[----:B-----5:R-:W-:-:S07]  /*0470*/  @P3 IMAD.IADD R35, R20, 0x1, -R11 ;  /* 0x0000000114233824 */ /* 0x020fce00078e0a0b */
[----:B----4-:R-:W4:Y:S08]  /*0480*/  LDC R3, c[0x0][0x2c8] ;  /* 0x0000b200ff037b82 */ /* 0x010f300000000800 */
[----:B---3--:R-:W3:Y:S01]  /*0490*/  @!P3 LDC R7, c[0x0][0x2cc] ;  /* 0x0000b300ff07bb82 */ /* 0x008ee20000000800 */
[----:B-1----:R-:W-:-:S04]  /*04a0*/  IABS R13, R9 ;  /* 0x00000009000d7213 */ /* 0x002fc80000000000 */
[----:B------:R-:W1:Y:S01]  /*04b0*/  I2F.RP R2, R13 ;  /* 0x0000000d00027306 */ /* 0x000e620000209400 */
[----:B----4-:R-:W-:-:S05]  /*04c0*/  VIADD R3, R3, 0x7f ;  /* 0x0000007f03037836 */ /* 0x010fca0000000000 */
[----:B------:R-:W-:-:S04]  /*04d0*/  SHF.R.S32.HI R18, RZ, 0x1f, R3 ;  /* 0x0000001fff127819 */ /* 0x000fc80000011403 */
[----:B------:R-:W-:Y:S01]  /*04e0*/  LEA.HI R18, R18, R3, RZ, 0x7 ;  /* 0x0000000312127211 */ /* 0x000fe200078f38ff */
[----:B-1----:R-:W1:Y:S03]  /*04f0*/  MUFU.RCP R16, R2 ;  /* 0x0000000200107308 */ /* 0x002e660000001000 */
        /* <DEDUP_REMOVED lines=128> */
.L_x_5948:
        /* <DEDUP_REMOVED lines=24> */
.L_x_5949:
[----:B------:R-:W-:Y:S05]  /*0e80*/  @!P3 BRA `(.L_x_5950) ;  /* 0x000000040038b947 */ /* 0x000fea0003800000 */
[----:B-----5:R-:W2:Y:S01]  /*0e90*/  LDC R10, c[0x0][0x380] ;  /* 0x0000e000ff0a7b82 */ /* 0x020ea20000000800 */
[----:B------:R-:W-:Y:S01]  /*0ea0*/  LEA R7, R29, 0xffffff80, 0x7 ;  /* 0xffffff801d077811 */ /* 0x000fe200078e38ff */
[----:B------:R-:W-:-:S03]  /*0eb0*/  ULDC.64 UR4, c[0x0][0x230] ;  /* 0x00008c0000047ab9 */ /* 0x000fc60000000a00 */
[----:B-1----:R-:W-:Y:S02]  /*0ec0*/  IABS R2, R7 ;  /* 0x0000000700027213 */ /* 0x002fe40000000000 */
[----:B------:R-:W-:Y:S01]  /*0ed0*/  MOV R14, RZ ;  /* 0x000000ff000e7202 */ /* 0x000fe20000000f00 */
        /* <DEDUP_REMOVED lines=56> */
[----:B--2---:R-:W-:Y:S02]  /*1260*/  IMAD R5, R5, R2, RZ ;  /* 0x0000000205057224 */ /* 0x004fe400078e02ff */
[C---:B------:R-:W-:Y:S01]  /*1270*/  IMAD R8, R4.reuse, UR5, R13 ;  /* 0x0000000504087c24 */ /* 0x040fe2000f8e020d */
[----:B------:R-:W-:Y:S01]  /*1280*/  SHF.R.S32.HI R13, RZ, 0x1f, R36 ;  /* 0x0000001fff0d7819 */ /* 0x000fe20000011424 */
[----:B------:R-:W-:Y:S01]  /*1290*/  ULDC.64 UR4, c[0x0][0x260] ;  /* 0x0000980000047ab9 */ /* 0x000fe20000000a00 */
[----:B------:R-:W-:Y:S02]  /*12a0*/  IMAD R3, R4, R3, R5 ;  /* 0x0000000304037224 */ /* 0x000fe400078e0205 */
[----:B------:R-:W-:Y:S01]  /*12b0*/  IADD3 R11, R11, R8, RZ ;  /* 0x000000080b0b7210 */ /* 0x000fe20007ffe0ff */
[----:B-1----:R-:W-:-:S02]  /*12c0*/  IMAD R8, R21, R120, RZ ;  /* 0x0000007815087224 */ /* 0x002fc400078e02ff */
[----:B------:R-:W-:Y:S02]  /*12d0*/  IMAD R9, R13, UR4, RZ ;  /* 0x000000040d097c24 */ /* 0x000fe4000f8e02ff */
[C---:B------:R-:W-:Y:S02]  /*12e0*/  IMAD R8, R7.reuse, R121, R8 ;  /* 0x0000007907087224 */ /* 0x040fe400078e0208 */
[----:B------:R-:W-:-:S04]  /*12f0*/  IMAD.WIDE.U32 R10, R7, R120, R10 ;  /* 0x00000078070a7225 */ /* 0x000fc800078e000a */
[----:B------:R-:W-:Y:S02]  /*1300*/  IMAD.IADD R11, R11, 0x1, R8 ;  /* 0x000000010b0b7824 */ /* 0x000fe400078e0208 */
[----:B------:R-:W-:-:S04]  /*1310*/  IMAD.WIDE.U32 R38, R4, R2, RZ ;  /* 0x0000000204267225 */ /* 0x000fc800078e00ff */
[C---:B------:R-:W-:Y:S01]  /*1320*/  IMAD R9, R36.reuse, UR5, R9 ;  /* 0x0000000524097c24 */ /* 0x040fe2000f8e0209 */
[----:B------:R-:W-:Y:S01]  /*1330*/  IADD3 R4, R39, R3, RZ ;  /* 0x0000000327047210 */ /* 0x000fe20007ffe0ff */
[----:B------:R-:W-:-:S05]  /*1340*/  IMAD.WIDE.U32 R16, R36, UR4, R10 ;  /* 0x0000000424107c25 */ /* 0x000fca000f8e000a */
[----:B------:R-:W-:Y:S01]  /*1350*/  IADD3 R9, R17, R9, RZ ;  /* 0x0000000911097210 */ /* 0x000fe20007ffe0ff */
[----:B------:R-:W-:Y:S06]  /*1360*/  BRA `(.L_x_5951) ;  /* 0x0000000400287947 */ /* 0x000fec0003800000 */
.L_x_5950:
        /* <DEDUP_REMOVED lines=47> */
.L_x_5952:
        /* <DEDUP_REMOVED lines=27> */
.L_x_5951:
[----:B------:R-:W-:Y:S01]  /*1810*/  ISETP.NE.AND P0, PT, R12, -0x1, PT ;  /* 0xffffffff0c00780c */ /* 0x000fe20003f05270 */
[----:B------:R-:W1:Y:S01]  /*1820*/  S2UR UR8, SR_CgaCtaId ;  /* 0x00000000000879c3 */ /* 0x000e620000008800 */
[----:B------:R-:W-:Y:S01]  /*1830*/  SHF.R.S32.HI R5, RZ, 0x1f, R28 ;  /* 0x0000001fff057819 */ /* 0x000fe2000001141c */
[----:B------:R-:W-:Y:S01]  /*1840*/  ULDC.64 UR4, c[0x0][0x258] ;  /* 0x0000960000047ab9 */ /* 0x000fe20000000a00 */
[----:B------:R-:W-:Y:S01]  /*1850*/  IMAD.IADD R173, R32, 0x1, -R81 ;  /* 0x0000000120ad7824 */ /* 0x000fe200078e0a51 */
[----:B------:R-:W-:Y:S01]  /*1860*/  ULDC.64 UR6, c[0x0][0x268] ;  /* 0x00009a0000067ab9 */ /* 0x000fe20000000a00 */
[----:B------:R-:W-:Y:S01]  /*1870*/  LEA.HI R19, R5, R28, RZ, 0x3 ;  /* 0x0000001c05137211 */ /* 0x000fe200078f18ff */
[----:B------:R-:W-:Y:S01]  /*1880*/  VIADD R179, R29, 0xffffffff ;  /* 0xffffffff1db37836 */ /* 0x000fe20000000000 */
[----:B------:R-:W-:Y:S02]  /*1890*/  BSSY B0, `(.L_x_5953) ;  /* 0x0000046000007945 */ /* 0x000fe40003800000 */
[----:B------:R-:W-:-:S02]  /*18a0*/  SHF.R.S32.HI R14, RZ, 0x3, R19 ;  /* 0x00000003ff0e7819 */ /* 0x000fc40000011413 */
[----:B------:R-:W-:Y:S01]  /*18b0*/  LOP3.LUT R19, R19, 0xfffffff8, RZ, 0xc0, !PT ;  /* 0xfffffff813137812 */ /* 0x000fe200078ec0ff */
[----:B-----5:R-:W2:Y:S01]  /*18c0*/  @P0 LDC.64 R10, c[0x0][0x240] ;  /* 0x00009000ff0a0b82 */ /* 0x020ea20000000a00 */
[----:B------:R-:W-:Y:S01]  /*18d0*/  @!P0 SHF.R.S32.HI R17, RZ, 0x1f, R183 ;  /* 0x0000001fff118819 */ /* 0x000fe200000114b7 */
[----:B------:R-:W-:Y:S01]  /*18e0*/  IMAD.SHL.U32 R18, R14, 0x40, RZ ;  /* 0x000000400e127824 */ /* 0x000fe200078e00ff */
[----:B------:R-:W-:Y:S01]  /*18f0*/  SHF.R.S32.HI R15, RZ, 0x1f, R14 ;  /* 0x0000001fff0f7819 */ /* 0x000fe2000001140e */
[----:B------:R-:W-:Y:S01]  /*1900*/  IMAD.IADD R8, R28, 0x1, -R19 ;  /* 0x000000011c087824 */ /* 0x000fe200078e0a13 */
[----:B------:R-:W-:Y:S02]  /*1910*/  IADD3 R19, R14, 0x20, RZ ;  /* 0x000000200e137810 */ /* 0x000fe40007ffe0ff */
[----:B------:R-:W-:Y:S01]  /*1920*/  LOP3.LUT R18, R18, 0x1c0, RZ, 0xc0, !PT ;  /* 0x000001c012127812 */ /* 0x000fe200078ec0ff */
[----:B------:R-:W3:Y:S01]  /*1930*/  @!P0 LDC.64 R2, c[0x0][0x228] ;  /* 0x00008a00ff028b82 */ /* 0x000ee20000000a00 */
[----:B------:R-:W-:-:S02]  /*1940*/  IMAD.SHL.U32 R181, R8, 0x8, RZ ;  /* 0x0000000808b57824 */ /* 0x000fc400078e00ff */
[----:B------:R-:W-:-:S03]  /*1950*/  IMAD.WIDE R22, R23, 0x40, R14 ;  /* 0x0000004017167825 */ /* 0x000fc600078e020e */
[----:B------:R-:W-:Y:S02]  /*1960*/  LOP3.LUT R180, R18, 0x38, R181, 0xf8, !PT ;  /* 0x0000003812b47812 */ /* 0x000fe400078ef8b5 */
[----:B------:R-:W-:Y:S01]  /*1970*/  IADD3 R38, P1, R181, R38, RZ ;  /* 0x00000026b5267210 */ /* 0x000fe20007f3e0ff */
[----:B--2---:R-:W-:-:S04]  /*1980*/  @P0 IMAD.WIDE.U32 R24, R12, R10, RZ ;  /* 0x0000000a0c180225 */ /* 0x004fc800078e00ff */
[----:B------:R-:W-:Y:S01]  /*1990*/  @P0 IMAD R11, R12, R11, R25 ;  /* 0x0000000b0c0b0224 */ /* 0x000fe200078e0219 */
[----:B------:R-:W-:Y:S01]  /*19a0*/  LEA.HI R12, R5, R28, RZ, 0x6 ;  /* 0x0000001c050c7211 */ /* 0x000fe200078f30ff */
[----:B------:R-:W-:Y:S02]  /*19b0*/  VIADD R25, R14, 0x10 ;  /* 0x000000100e197836 */ /* 0x000fe40000000000 */
[-C--:B---3--:R-:W-:Y:S01]  /*19c0*/  @!P0 IMAD R10, R17, R2.reuse, RZ ;  /* 0x00000002110a8224 */ /* 0x088fe200078e02ff */
[----:B------:R-:W-:Y:S01]  /*19d0*/  SHF.R.U32.HI R17, RZ, 0x3, R18 ;  /* 0x00000003ff117819 */ /* 0x000fe20000011612 */
[C---:B------:R-:W-:Y:S01]  /*19e0*/  @!P0 IMAD.WIDE.U32 R26, R183.reuse, R2, RZ ;  /* 0x00000002b71a8225 */ /* 0x040fe200078e00ff */
[----:B------:R-:W-:Y:S02]  /*19f0*/  SHF.R.S32.HI R2, RZ, 0x1f, R0 ;  /* 0x0000001fff027819 */ /* 0x000fe40000011400 */
[----:B------:R-:W-:Y:S01]  /*1a00*/  LOP3.LUT R180, R180, R17, RZ, 0x3c, !PT ;  /* 0x00000011b4b47212 */ /* 0x000fe200078e3cff */
[----:B------:R-:W-:Y:S01]  /*1a10*/  @!P0 IMAD R3, R183, R3, R10 ;  /* 0x00000003b7038224 */ /* 0x000fe200078e020a */
[----:B------:R-:W-:Y:S01]  /*1a20*/  @!P0 MOV R24, R26 ;  /* 0x0000001a00188202 */ /* 0x000fe20000000f00 */
[----:B------:R-:W-:Y:S01]  /*1a30*/  IMAD.SHL.U32 R17, R12, 0x8, RZ ;  /* 0x000000080c117824 */ /* 0x000fe200078e00ff */
[----:B------:R-:W-:Y:S01]  /*1a40*/  IADD3 R10, P2, R181, R16, RZ ;  /* 0x00000010b50a7210 */ /* 0x000fe20007f5e0ff */
[----:B------:R-:W-:Y:S01]  /*1a50*/  @!P0 IMAD.IADD R11, R27, 0x1, R3 ;  /* 0x000000011b0b8824 */ /* 0x000fe200078e0203 */
[----:B------:R-:W-:Y:S01]  /*1a60*/  IADD3 R30, P0, R181, R24, RZ ;  /* 0x00000018b51e7210 */ /* 0x000fe20007f1e0ff */
[----:B------:R-:W-:Y:S01]  /*1a70*/  IMAD R3, R2, UR4, RZ ;  /* 0x0000000402037c24 */ /* 0x000fe2000f8e02ff */
[----:B------:R-:W-:Y:S01]  /*1a80*/  SHF.R.S32.HI R2, RZ, 0x1f, R181 ;  /* 0x0000001fff027819 */ /* 0x000fe200000114b5 */
[----:B------:R-:W-:Y:S01]  /*1a90*/  IMAD R27, R13, UR6, RZ ;  /* 0x000000060d1b7c24 */ /* 0x000fe2000f8e02ff */
[----:B------:R-:W-:Y:S01]  /*1aa0*/  LOP3.LUT R180, R180, 0xfffffe00, R17, 0xf8, !PT ;  /* 0xfffffe00b4b47812 */ /* 0x000fe200078ef811 */
[----:B------:R-:W-:Y:S01]  /*1ab0*/  VIADD R17, R14, 0x30 ;  /* 0x000000300e117836 */ /* 0x000fe20000000000 */
[-C--:B------:R-:W-:Y:S01]  /*1ac0*/  ISETP.GE.AND P4, PT, R25, R173.reuse, PT ;  /* 0x000000ad1900720c */ /* 0x080fe20003f86270 */
[----:B------:R-:W-:Y:S01]  /*1ad0*/  IMAD.X R31, R2, 0x1, R11, P0 ;  /* 0x00000001021f7824 */ /* 0x000fe200000e060b */
[----:B------:R-:W-:Y:S01]  /*1ae0*/  ISETP.GE.AND P0, PT, R14, R173, PT ;  /* 0x000000ad0e00720c */ /* 0x000fe20003f06270 */
[C---:B------:R-:W-:Y:S01]  /*1af0*/  IMAD.X R39, R2.reuse, 0x1, R4, P1 ;  /* 0x0000000102277824 */ /* 0x040fe200008e0604 */
[----:B------:R-:W-:Y:S01]  /*1b00*/  IADD3.X R11, R2, R9, RZ, P2, !PT ;  /* 0x00000009020b7210 */ /* 0x000fe200017fe4ff */
[C---:B------:R-:W-:Y:S01]  /*1b10*/  IMAD.WIDE.U32 R30, R0.reuse, UR4, R30 ;  /* 0x00000004001e7c25 */ /* 0x040fe2000f8e001e */
[----:B------:R-:W-:Y:S01]  /*1b20*/  UMOV UR4, 0x400 ;  /* 0x0000040000047882 */ /* 0x000fe20000000000 */
[-C--:B------:R-:W-:Y:S01]  /*1b30*/  ISETP.GE.AND P2, PT, R19, R173.reuse, PT ;  /* 0x000000ad1300720c */ /* 0x080fe20003f46270 */
[----:B-1----:R-:W-:Y:S01]  /*1b40*/  ULEA UR4, UR8, UR4, 0x18 ;  /* 0x0000000408047291 */ /* 0x002fe2000f8ec03f */
[----:B------:R-:W-:Y:S01]  /*1b50*/  IMAD.SHL.U32 R2, R179, 0x80, RZ ;  /* 0x00000080b3027824 */ /* 0x000fe200078e00ff */
[----:B------:R-:W-:Y:S01]  /*1b60*/  ISETP.GE.AND P1, PT, R17, R173, PT ;  /* 0x000000ad1100720c */ /* 0x000fe20003f26270 */
[----:B------:R-:W-:-:S02]  /*1b70*/  IMAD R3, R0, UR5, R3 ;  /* 0x0000000500037c24 */ /* 0x000fc4000f8e0203 */
[----:B------:R-:W-:Y:S01]  /*1b80*/  IMAD R27, R36, UR7, R27 ;  /* 0x00000007241b7c24 */ /* 0x000fe2000f8e021b */
[----:B------:R-:W-:Y:S01]  /*1b90*/  IADD3 R4, -R2, R35, RZ ;  /* 0x0000002302047210 */ /* 0x000fe20007ffe1ff */
[----:B------:R-:W-:Y:S01]  /*1ba0*/  IMAD.WIDE.U32 R36, R36, UR6, R38 ;  /* 0x0000000624247c25 */ /* 0x000fe2000f8e0026 */
[----:B------:R-:W-:-:S03]  /*1bb0*/  LEA R180, R180, UR4, 0x1 ;  /* 0x00000004b4b47c11 */ /* 0x000fc6000f8e08ff */
[----:B------:R-:W-:Y:S01]  /*1bc0*/  IMAD.IADD R13, R31, 0x1, R3 ;  /* 0x000000011f0d7824 */ /* 0x000fe200078e0203 */
        /* <DEDUP_REMOVED lines=18> */
.L_x_5954:
[----:B------:R-:W-:Y:S05]  /*1cf0*/  BSYNC B0 ;  /* 0x0000000000007941 */ /* 0x000fea0003800000 */
.L_x_5953:
        /* <DEDUP_REMOVED lines=22> */
.L_x_5956:
[----:B------:R-:W-:Y:S05]  /*1e60*/  BSYNC B0 ;  /* 0x0000000000007941 */ /* 0x000fea0003800000 */
.L_x_5955:
        /* <DEDUP_REMOVED lines=22> */
.L_x_5958:
[----:B------:R-:W-:Y:S05]  /*1fd0*/  BSYNC B0 ;  /* 0x0000000000007941 */ /* 0x000fea0003800000 */
.L_x_5957:
        /* <DEDUP_REMOVED lines=21> */
.L_x_5960:
[----:B------:R-:W-:Y:S05]  /*2130*/  BSYNC B0 ;  /* 0x0000000000007941 */ /* 0x000fea0003800000 */
.L_x_5959:
[----:B------:R-:W1:Y:S01]  /*2140*/  LDC.64 R122, c[0x0][0x250] ;  /* 0x00009400ff7a7b82 */ /* 0x000e620000000a00 */
[C---:B------:R-:W-:Y:S01]  /*2150*/  ISETP.GE.AND P2, PT, R14.reuse, R4, PT ;  /* 0x000000040e00720c */ /* 0x040fe20003f46270 */
[C---:B------:R-:W-:Y:S01]  /*2160*/  IMAD R101, R15.reuse, R120, RZ ;  /* 0x000000780f657224 */ /* 0x040fe200078e02ff */
[C---:B------:R-:W-:Y:S01]  /*2170*/  IADD3 R30, P0, R14.reuse, R7, RZ ;  /* 0x000000070e1e7210 */ /* 0x040fe20007f1e0ff */
[C---:B------:R-:W-:Y:S01]  /*2180*/  VIADD R3, R14.reuse, 0x40 ;  /* 0x000000400e037836 */ /* 0x040fe20000000000 */
[----:B------:R-:W-:Y:S01]  /*2190*/  BSSY B0, `(.L_x_5961) ;  /* 0x0000018000007945 */ /* 0x000fe20003800000 */
[C---:B------:R-:W-:Y:S01]  /*21a0*/  VIADD R13, R14.reuse, 0x50 ;  /* 0x000000500e0d7836 */ /* 0x040fe20000000000 */
[----:B------:R-:W-:Y:S01]  /*21b0*/  IADD3.X R21, R15, R21, RZ, P0, !PT ;  /* 0x000000150f157210 */ /* 0x000fe200007fe4ff */
[C---:B------:R-:W-:Y:S01]  /*21c0*/  IMAD R101, R14.reuse, R121, R101 ;  /* 0x000000790e657224 */ /* 0x040fe200078e0265 */
[----:B------:R-:W-:Y:S01]  /*21d0*/  ISETP.GE.AND P1, PT, R25, R4, PT ;  /* 0x000000041900720c */ /* 0x000fe20003f26270 */
[----:B------:R-:W-:Y:S01]  /*21e0*/  IMAD.WIDE.U32 R128, R14, R120, R10 ;  /* 0x000000780e807225 */ /* 0x000fe200078e000a */
[----:B------:R-:W-:-:S02]  /*21f0*/  ISETP.GE.AND P0, PT, R19, R4, PT ;  /* 0x000000041300720c */ /* 0x000fc40003f06270 */
[-C--:B------:R-:W-:Y:S01]  /*2200*/  ISETP.GE.AND P6, PT, R17, R4.reuse, PT ;  /* 0x000000041100720c */ /* 0x080fe20003fc6270 */
[----:B------:R-:W-:Y:S01]  /*2210*/  VIADD R11, R14, 0x60 ;  /* 0x000000600e0b7836 */ /* 0x000fe20000000000 */
        /* <DEDUP_REMOVED lines=9> */
[----:B-1----:R-:W-:-:S04]  /*22b0*/  LEA R22, P2, R128, UR6, 0x1 ;  /* 0x0000000680167c11 */ /* 0x002fc8000f8408ff */
[----:B------:R-:W-:-:S05]  /*22c0*/  LEA.HI.X R23, R128, UR7, R101, 0x1, P2 ;  /* 0x0000000780177c11 */ /* 0x000fca00090f0c65 */
[----:B------:R-:W-:Y:S01]  /*22d0*/  @!PT LDS RZ, [RZ] ;  /* 0x00000000fffff984 */ /* 0x000fe20000000800 */
[----:B------:R-:W-:Y:S01]  /*22e0*/  @!PT LDS RZ, [RZ] ;  /* 0x00000000fffff984 */ /* 0x000fe20000000800 */
[----:B------:R-:W-:Y:S01]  /*22f0*/  @!PT LDS RZ, [RZ] ;  /* 0x00000000fffff984 */ /* 0x000fe20000000800 */
[----:B------:R1:W-:Y:S04]  /*2300*/  LDGSTS.E.BYPASS.LTC128B.128 [R180+0x2000], desc[UR12][R22.64] ;  /* 0x0200000016b47fae */ /* 0x0003e8000b901d4c */
.L_x_5962:
[----:B------:R-:W-:Y:S05]  /*2310*/  BSYNC B0 ;  /* 0x0000000000007941 */ /* 0x000fea0003800000 */
.L_x_5961:
        /* <DEDUP_REMOVED lines=13> */
[----:B-1----:R-:W-:-:S04]  /*23f0*/  LEA R22, P1, R9, UR6, 0x1 ;  /* 0x0000000609167c11 */ /* 0x002fc8000f8208ff */
[----:B------:R-:W-:-:S05]  /*2400*/  LEA.HI.X R23, R9, UR7, R0, 0x1, P1 ;  /* 0x0000000709177c11 */ /* 0x000fca00088f0c00 */
[----:B------:R-:W-:Y:S01]  /*2410*/  @!PT LDS RZ, [RZ] ;  /* 0x00000000fffff984 */ /* 0x000fe20000000800 */
[----:B------:R-:W-:Y:S01]  /*2420*/  @!PT LDS RZ, [RZ] ;  /* 0x00000000fffff984 */ /* 0x000fe20000000800 */
[----:B------:R-:W-:Y:S01]  /*2430*/  @!PT LDS RZ, [RZ] ;  /* 0x00000000fffff984 */ /* 0x000fe20000000800 */
[----:B------:R1:W-:Y:S04]  /*2440*/  LDGSTS.E.BYPASS.LTC128B.128 [R180+0x2800], desc[UR12][R22.64] ;  /* 0x0280000016b47fae */ /* 0x0003e8000b901d4c */
.L_x_5964:
[----:B------:R-:W-:Y:S05]  /*2450*/  BSYNC B0 ;  /* 0x0000000000007941 */ /* 0x000fea0003800000 */
.L_x_5963:
        /* <DEDUP_REMOVED lines=18> */
.L_x_5966:
[----:B------:R-:W-:Y:S05]  /*2580*/  BSYNC B0 ;  /* 0x0000000000007941 */ /* 0x000fea0003800000 */
.L_x_5965:
        /* <DEDUP_REMOVED lines=17> */
.L_x_5968:
[----:B------:R-:W-:Y:S05]  /*26a0*/  BSYNC B0 ;  /* 0x0000000000007941 */ /* 0x000fea0003800000 */
.L_x_5967:
        /* <DEDUP_REMOVED lines=15> */
.L_x_5970:
[----:B------:R-:W-:Y:S05]  /*27a0*/  BSYNC B0 ;  /* 0x0000000000007941 */ /* 0x000fea0003800000 */
.L_x_5969:
        /* <DEDUP_REMOVED lines=17> */
.L_x_5972:
[----:B------:R-:W-:Y:S05]  /*28c0*/  BSYNC B0 ;  /* 0x0000000000007941 */ /* 0x000fea0003800000 */
.L_x_5971:
        /* <DEDUP_REMOVED lines=17> */
.L_x_5974:
[----:B------:R-:W-:Y:S05]  /*29e0*/  BSYNC B0 ;  /* 0x0000000000007941 */ /* 0x000fea0003800000 */
.L_x_5973:
        /* <DEDUP_REMOVED lines=17> */
.L_x_5976:
[----:B------:R-:W-:Y:S05]  /*2b00*/  BSYNC B0 ;  /* 0x0000000000007941 */ /* 0x000fea0003800000 */
.L_x_5975:
[----:B------:R-:W0:Y:S01]  /*2b10*/  LDGDEPBAR ;  /* 0x00000000000079af */ /* 0x000e220000000000 */
[----:B------:R-:W-:Y:S01]  /*2b20*/  ISETP.GE.AND P2, PT, R14, R4, PT ;  /* 0x000000040e00720c */ /* 0x000fe20003f46270 */
[----:B-1----:R-:W-:Y:S01]  /*2b30*/  IMAD R33, R21, R122, RZ ;  /* 0x0000007a15217224 */ /* 0x002fe200078e02ff */
        /* <DEDUP_REMOVED lines=31> */
.L_x_5978:
[----:B------:R-:W-:Y:S05]  /*2d30*/  BSYNC B0 ;  /* 0x0000000000007941 */ /* 0x000fea0003800000 */
.L_x_5977:
        /* <DEDUP_REMOVED lines=22> */
.L_x_5980:
[----:B------:R-:W-:Y:S05]  /*2ea0*/  BSYNC B0 ;  /* 0x0000000000007941 */ /* 0x000fea0003800000 */
.L_x_5979:
        /* <DEDUP_REMOVED lines=30> */
.L_x_5982:
[----:B------:R-:W-:Y:S05]  /*3090*/  BSYNC B0 ;  /* 0x0000000000007941 */ /* 0x000fea0003800000 */
.L_x_5981:
        /* <DEDUP_REMOVED lines=14> */
.L_x_5984:
[----:B------:R-:W-:Y:S05]  /*3180*/  BSYNC B0 ;  /* 0x0000000000007941 */ /* 0x000fea0003800000 */
.L_x_5983:
        /* <DEDUP_REMOVED lines=13> */
.L_x_5986:
[----:B------:R-:W-:Y:S05]  /*3260*/  BSYNC B0 ;  /* 0x0000000000007941 */ /* 0x000fea0003800000 */
.L_x_5985:
        /* <DEDUP_REMOVED lines=14> */
.L_x_5988:
[----:B------:R-:W-:Y:S05]  /*3350*/  BSYNC B0 ;  /* 0x0000000000007941 */ /* 0x000fea0003800000 */
.L_x_5987:
        /* <DEDUP_REMOVED lines=14> */
.L_x_5990:
[----:B------:R-:W-:Y:S05]  /*3440*/  BSYNC B0 ;  /* 0x0000000000007941 */ /* 0x000fea0003800000 */
.L_x_5989:
        /* <DEDUP_REMOVED lines=22> */
.L_x_5992:
[----:B------:R-:W-:Y:S05]  /*35b0*/  BSYNC B0 ;  /* 0x0000000000007941 */ /* 0x000fea0003800000 */
.L_x_5991:
[----:B------:R-:W-:Y:S01]  /*35c0*/  LDSM.16.M88.4 R16, [R172] ;  /* 0x00000000ac10783b */ /* 0x000fe20000000200 */
[----:B------:R-:W-:Y:S01]  /*35d0*/  LOP3.LUT P0, RZ, R8, 0x2, RZ, 0xc0, !PT ;  /* 0x0000000208ff7812 */ /* 0x000fe2000780c0ff */
[----:B------:R-:W-:Y:S01]  /*35e0*/  ULDC UR10, c[0x0][0x39c] ;  /* 0x0000e700000a7ab9 */ /* 0x000fe20000000800 */
[----:B------:R-:W-:Y:S01]  /*35f0*/  LEA R170, R3, R172, 0x1 ;  /* 0x000000ac03aa7211 */ /* 0x000fe200078e08ff */
[----:B------:R-:W5:Y:S01]  /*3600*/  LDSM.16.M88.4 R20, [R171+0x2000] ;  /* 0x00200000ab14783b */ /* 0x000f620000000200 */
[----:B------:R-:W-:Y:S02]  /*3610*/  SEL R0, R0, 0xfffffff0, !P0 ;  /* 0xfffffff000007807 */ /* 0x000fe40004000000 */
[----:B------:R-:W-:Y:S01]  /*3620*/  LOP3.LUT P0, RZ, R8, 0x4, RZ, 0xc0, !PT ;  /* 0x0000000408ff7812 */ /* 0x000fe2000780c0ff */
[----:B------:R-:W-:Y:S01]  /*3630*/  LDSM.16.M88.4 R12, [R170] ;  /* 0x00000000aa0c783b */ /* 0x000fe20000000200 */
[----:B------:R-:W-:Y:S02]  /*3640*/  LEA R165, R0, R171, 0x1 ;  /* 0x000000ab00a57211 */ /* 0x000fe400078e08ff */
[C---:B------:R-:W-:Y:S01]  /*3650*/  IADD3 R8, R171.reuse, 0x2000, RZ ;  /* 0x00002000ab087810 */ /* 0x040fe20007ffe0ff */
[----:B------:R-:W3:Y:S01]  /*3660*/  LDSM.16.M88.4 R44, [R171+0x2800] ;  /* 0x00280000ab2c783b */ /* 0x000ee20000000200 */
[----:B------:R-:W-:-:S02]  /*3670*/  IADD3 R168, R171, 0x2040, RZ ;  /* 0x00002040aba87810 */ /* 0x000fc40007ffe0ff */
[----:B------:R-:W-:Y:S01]  /*3680*/  LEA R169, R5, R172, 0x1 ;  /* 0x000000ac05a97211 */ /* 0x000fe200078e08ff */
[----:B------:R-:W3:Y:S01]  /*3690*/  LDSM.16.M88.4 R52, [R165+0x2000] ;  /* 0x00200000a534783b */ /* 0x000ee20000000200 */
[----:B------:R-:W-:Y:S02]  /*36a0*/  LEA R81, R34, R81, 0x4 ;  /* 0x0000005122517211 */ /* 0x000fe400078e20ff */
[----:B------:R-:W-:Y:S01]  /*36b0*/  LEA R167, R3, R169, 0x1 ;  /* 0x000000a903a77211 */ /* 0x000fe200078e08ff */
[----:B------:R-:W3:Y:S01]  /*36c0*/  LDSM.16.M88.4 R48, [R165+0x2800] ;  /* 0x00280000a530783b */ /* 0x000ee20000000200 */
[----:B------:R-:W-:Y:S02]  /*36d0*/  @P0 IADD3 R168, R8, -0x40, RZ ;  /* 0xffffffc008a80810 */ /* 0x000fe40007ffe0ff */
[----:B------:R-:W-:Y:S01]  /*36e0*/  ISETP.GT.AND P1, PT, R179, R174, PT ;  /* 0x000000aeb300720c */ /* 0x000fe20003f24270 */
[----:B-1----:R-:W-:Y:S01]  /*36f0*/  LDSM.16.M88.4 R8, [R169] ;  /* 0x00000000a908783b */ /* 0x002fe20000000200 */
[----:B------:R-:W-:-:S02]  /*3700*/  LEA R100, R0, R168, 0x1 ;  /* 0x000000a800647211 */ /* 0x000fc400078e08ff */
[----:B------:R-:W-:Y:S01]  /*3710*/  LOP3.LUT R166, R4, R7, RZ, 0xfc, !PT ;  /* 0x0000000704a67212 */ /* 0x000fe200078efcff */
[----:B------:R-:W1:Y:S01]  /*3720*/  LDSM.16.M88.4 R36, [R168] ;  /* 0x00000000a824783b */ /* 0x000e620000000200 */
[C---:B------:R-:W-:Y:S02]  /*3730*/  IADD3 R161, R168.reuse, 0x800, RZ ;  /* 0x00000800a8a17810 */ /* 0x040fe40007ffe0ff */
[C---:B------:R-:W-:Y:S01]  /*3740*/  IADD3 R160, R168.reuse, 0x1000, RZ ;  /* 0x00001000a8a07810 */ /* 0x040fe20007ffe0ff */
[----:B--2-4-:R-:W-:Y:S01]  /*3750*/  LDSM.16.M88.4 R40, [R167] ;  /* 0x00000000a728783b */ /* 0x014fe20000000200 */
[C---:B------:R-:W-:Y:S02]  /*3760*/  IADD3 R159, R168.reuse, 0x1800, RZ ;  /* 0x00001800a89f7810 */ /* 0x040fe40007ffe0ff */
[C---:B------:R-:W-:Y:S01]  /*3770*/  IADD3 R158, R168.reuse, 0x2000, RZ ;  /* 0x00002000a89e7810 */ /* 0x040fe20007ffe0ff */
[----:B------:R-:W-:Y:S01]  /*3780*/  LDSM.16.M88.4 R68, [R100] ;  /* 0x000000006444783b */ /* 0x000fe20000000200 */
[----:B------:R-:W-:-:S02]  /*3790*/  IADD3 R157, R168, 0x2800, RZ ;  /* 0x00002800a89d7810 */ /* 0x000fc40007ffe0ff */
[C---:B------:R-:W-:Y:S01]  /*37a0*/  IADD3 R156, R168.reuse, 0x3000, RZ ;  /* 0x00003000a89c7810 */ /* 0x040fe20007ffe0ff */
[----:B------:R-:W2:Y:S01]  /*37b0*/  LDSM.16.M88.4 R64, [R168+0x800] ;  /* 0x00080000a840783b */ /* 0x000ea20000000200 */
[----:B------:R-:W-:Y:S01]  /*37c0*/  IADD3 R102, R168, 0x3800, RZ ;  /* 0x00003800a8667810 */ /* 0x000fe20007ffe0ff */
[C---:B-----5:R-:W-:Y:S02]  /*37d0*/  HMMA.16816.F32.BF16 R60, R16.reuse, R20, RZ ;  /* 0x00000014103c723c */ /* 0x060fe400000418ff */
[----:B------:R-:W-:Y:S04]  /*37e0*/  LDSM.16.M88.4 R56, [R165+0x3000] ;  /* 0x00300000a538783b */ /* 0x000fe80000000200 */
[----:B------:R-:W-:Y:S01]  /*37f0*/  LDSM.16.M88.4 R72, [R100+0x800] ;  /* 0x000800006448783b */ /* 0x000fe20000000200 */
[C---:B------:R-:W-:Y:S03]  /*3800*/  HMMA.16816.F32.BF16 R20, R16.reuse, R22, RZ ;  /* 0x000000161014723c */ /* 0x040fe600000418ff */
[----:B------:R-:W-:Y:S03]  /*3810*/  LDSM.16.M88.4 R76, [R100+0x2000] ;  /* 0x00200000644c783b */ /* 0x000fe60000000200 */
[C---:B---3--:R-:W-:Y:S01]  /*3820*/  HMMA.16816.F32.BF16 R24, R16.reuse, R44, RZ ;  /* 0x0000002c1018723c */ /* 0x048fe200000418ff */
[----:B------:R-:W0:Y:S05]  /*3830*/  LDGDEPBAR ;  /* 0x00000000000079af */ /* 0x000e2a0000000000 */
[----:B------:R-:W-:Y:S06]  /*3840*/  HMMA.16816.F32.BF16 R44, R16, R46, RZ ;  /* 0x0000002e102c723c */ /* 0x000fec00000418ff */
[C---:B------:R-:W-:Y:S06]  /*3850*/  HMMA.16816.F32.BF16 R60, R12.reuse, R52, R60 ;  /* 0x000000340c3c723c */ /* 0x040fec000004183c */
[C---:B------:R-:W-:Y:S01]  /*3860*/  HMMA.16816.F32.BF16 R20, R12.reuse, R54, R20 ;  /* 0x000000360c14723c */ /* 0x040fe20000041814 */
[----:B------:R-:W3:Y:S05]  /*3870*/  LDSM.16.M88.4 R52, [R171+0x3000] ;  /* 0x00300000ab34783b */ /* 0x000eea0000000200 */
[C---:B------:R-:W-:Y:S06]  /*3880*/  HMMA.16816.F32.BF16 R24, R12.reuse, R48, R24 ;  /* 0x000000300c18723c */ /* 0x040fec0000041818 */
[----:B------:R-:W-:Y:S01]  /*3890*/  HMMA.16816.F32.BF16 R44, R12, R50, R44 ;  /* 0x000000320c2c723c */ /* 0x000fe2000004182c */
[----:B------:R-:W4:Y:S05]  /*38a0*/  LDSM.16.M88.4 R48, [R171+0x3800] ;  /* 0x00380000ab30783b */ /* 0x000f2a0000000200 */
[C---:B-1----:R-:W-:Y:S06]  /*38b0*/  HMMA.16816.F32.BF16 R60, R8.reuse, R36, R60 ;  /* 0x00000024083c723c */ /* 0x042fec000004183c */
[C---:B------:R-:W-:Y:S06]  /*38c0*/  HMMA.16816.F32.BF16 R20, R8.reuse, R38, R20 ;  /* 0x000000260814723c */ /* 0x040fec0000041814 */
[C---:B--2---:R-:W-:Y:S06]  /*38d0*/  HMMA.16816.F32.BF16 R24, R8.reuse, R64, R24 ;  /* 0x000000400818723c */ /* 0x044fec0000041818 */
[----:B------:R-:W-:Y:S01]  /*38e0*/  HMMA.16816.F32.BF16 R44, R8, R66, R44 ;  /* 0x00000042082c723c */ /* 0x000fe2000004182c */
[----:B------:R-:W-:Y:S05]  /*38f0*/  LDSM.16.M88.4 R64, [R165+0x3800] ;  /* 0x00380000a540783b */ /* 0x000fea0000000200 */
[----:B---3--:R-:W-:Y:S06]  /*3900*/  HMMA.16816.F32.BF16 R36, R16, R52, RZ ;  /* 0x000000341024723c */ /* 0x008fec00000418ff */
        /* <DEDUP_REMOVED lines=9> */
[----:B------:R2:W3:Y:S01]  /*39a0*/  MUFU.TANH R82, R61 ;  /* 0x0000003d00527308 */ /* 0x0004e20000002400 */
[----:B------:R-:W-:Y:S01]  /*39b0*/  FMUL.FTZ R84, R63, UR10 ;  /* 0x0000000a3f547c20 */ /* 0x000fe20008410000 */
[----:B------:R-:W-:Y:S01]  /*39c0*/  FMUL.FTZ R85, R20, UR10 ;  /* 0x0000000a14557c20 */ /* 0x000fe20008410000 */
[----:B------:R-:W-:Y:S01]  /*39d0*/  FMUL.FTZ R86, R21, UR10 ;  /* 0x0000000a15567c20 */ /* 0x000fe20008410000 */
[----:B------:R-:W-:Y:S01]  /*39e0*/  FMUL.FTZ R87, R22, UR10 ;  /* 0x0000000a16577c20 */ /* 0x000fe20008410000 */
[----:B------:R-:W-:Y:S01]  /*39f0*/  FMUL.FTZ R88, R23, UR10 ;  /* 0x0000000a17587c20 */ /* 0x000fe20008410000 */
[----:B------:R-:W-:Y:S01]  /*3a00*/  HMMA.16816.F32.BF16 R44, R40, R74, R44 ;  /* 0x0000004a282c723c */ /* 0x000fe2000004182c */
[----:B------:R-:W5:Y:S01]  /*3a10*/  LDSM.16.M88.4 R20, [R171+0x4000] ;  /* 0x00400000ab14783b */ /* 0x000f620000000200 */
[----:B------:R-:W3:Y:S03]  /*3a20*/  MUFU.TANH R0, R0 ;  /* 0x0000000000007308 */ /* 0x000ee60000002400 */
[----:B------:R-:W-:Y:S01]  /*3a30*/  LDSM.16.M88.4 R72, [R168+0x1800] ;  /* 0x00180000a848783b */ /* 0x000fe20000000200 */
[----:B------:R-:W-:Y:S04]  /*3a40*/  HMMA.16816.F32.BF16 R52, R12, R58, R52 ;  /* 0x0000003a0c34723c */ /* 0x000fe80000041834 */
[----:B------:R-:W3:Y:S01]  /*3a50*/  MUFU.TANH R83, R83 ;  /* 0x0000005300537308 */ /* 0x000ee20000002400 */
[----:B--2---:R-:W2:Y:S01]  /*3a60*/  LDSM.16.M88.4 R60, [R100+0x1000] ;  /* 0x00100000643c783b */ /* 0x004ea20000000200 */
[----:B----4-:R-:W-:Y:S03]  /*3a70*/  HMMA.16816.F32.BF16 R56, R16, R48, RZ ;  /* 0x000000301038723c */ /* 0x010fe600000418ff */
[----:B------:R-:W-:Y:S01]  /*3a80*/  FMUL.FTZ R89, R24, UR10 ;  /* 0x0000000a18597c20 */ /* 0x000fe20008410000 */
[----:B------:R-:W-:Y:S01]  /*3a90*/  FMUL.FTZ R90, R25, UR10 ;  /* 0x0000000a195a7c20 */ /* 0x000fe20008410000 */
[----:B------:R-:W-:Y:S01]  /*3aa0*/  FMUL.FTZ R91, R26, UR10 ;  /* 0x0000000a1a5b7c20 */ /* 0x000fe20008410000 */
[----:B-1----:R-:W-:Y:S01]  /*3ab0*/  HMMA.16816.F32.BF16 R36, R8, R68, R36 ;  /* 0x000000440824723c */ /* 0x002fe20000041824 */
[----:B------:R-:W-:Y:S01]  /*3ac0*/  FMUL.FTZ R92, R27, UR10 ;  /* 0x0000000a1b5c7c20 */ /* 0x000fe20008410000 */
[----:B------:R-:W1:Y:S01]  /*3ad0*/  MUFU.TANH R84, R84 ;  /* 0x0000005400547308 */ /* 0x000e620000002400 */
[----:B------:R-:W4:Y:S03]  /*3ae0*/  LDSM.16.M88.4 R24, [R165+0x4000] ;  /* 0x00400000a518783b */ /* 0x000f260000000200 */
[----:B------:R-:W-:Y:S01]  /*3af0*/  HMMA.16816.F32.BF16 R48, R16, R50, RZ ;  /* 0x000000321030723c */ /* 0x000fe200000418ff */
[----:B------:R-:W-:Y:S01]  /*3b00*/  FMUL.FTZ R93, R44, UR10 ;  /* 0x0000000a2c5d7c20 */ /* 0x000fe20008410000 */
[----:B------:R-:W-:Y:S01]  /*3b10*/  FMUL.FTZ R94, R45, UR10 ;  /* 0x0000000a2d5e7c20 */ /* 0x000fe20008410000 */
[----:B------:R-:W-:Y:S01]  /*3b20*/  FMUL.FTZ R95, R46, UR10 ;  /* 0x0000000a2e5f7c20 */ /* 0x000fe20008410000 */
[----:B------:R-:W-:Y:S01]  /*3b30*/  FMUL.FTZ R96, R47, UR10 ;  /* 0x0000000a2f607c20 */ /* 0x000fe20008410000 */
[----:B------:R-:W1:Y:S01]  /*3b40*/  MUFU.TANH R85, R85 ;  /* 0x0000005500557308 */ /* 0x000e620000002400 */
[----:B------:R-:W-:Y:S01]  /*3b50*/  HMMA.16816.F32.BF16 R52, R8, R70, R52 ;  /* 0x000000460834723c */ /* 0x000fe20000041834 */
[----:B------:R-:W3:Y:S05]  /*3b60*/  LDSM.16.M88.4 R44, [R171+0x4800] ;  /* 0x00480000ab2c783b */ /* 0x000eea0000000200 */
[----:B------:R-:W-:Y:S01]  /*3b70*/  HMMA.16816.F32.BF16 R56, R12, R64, R56 ;  /* 0x000000400c38723c */ /* 0x000fe20000041838 */
[----:B------:R-:W1:Y:S05]  /*3b80*/  MUFU.TANH R86, R86 ;  /* 0x0000005600567308 */ /* 0x000e6a0000002400 */
[C---:B-----5:R-:W-:Y:S03]  /*3b90*/  HMMA.16816.F32.BF16 R68, R16.reuse, R20, RZ ;  /* 0x000000141044723c */ /* 0x060fe600000418ff */
[----:B------:R-:W1:Y:S03]  /*3ba0*/  MUFU.TANH R87, R87 ;  /* 0x0000005700577308 */ /* 0x000e660000002400 */
[----:B------:R-:W-:Y:S05]  /*3bb0*/  HMMA.16816.F32.BF16 R20, R16, R22, RZ ;  /* 0x000000161014723c */ /* 0x000fea00000418ff */
[----:B------:R-:W1:Y:S01]  /*3bc0*/  MUFU.TANH R88, R88 ;  /* 0x0000005800587308 */ /* 0x000e620000002400 */
[C---:B--2---:R-:W-:Y:S06]  /*3bd0*/  HMMA.16816.F32.BF16 R36, R40.reuse, R60, R36 ;  /* 0x0000003c2824723c */ /* 0x044fec0000041824 */
[----:B------:R-:W-:Y:S01]  /*3be0*/  HMMA.16816.F32.BF16 R52, R40, R62, R52 ;  /* 0x0000003e2834723c */ /* 0x000fe20000041834 */
[----:B------:R-:W2:Y:S01]  /*3bf0*/  LDSM.16.M88.4 R60, [R168+0x2000] ;  /* 0x00200000a83c783b */ /* 0x000ea20000000200 */
[----:B------:R-:W1:Y:S04]  /*3c00*/  MUFU.TANH R89, R89 ;  /* 0x0000005900597308 */ /* 0x000e680000002400 */
[C---:B------:R-:W-:Y:S01]  /*3c10*/  HMMA.16816.F32.BF16 R48, R12.reuse, R66, R48 ;  /* 0x000000420c30723c */ /* 0x040fe20000041830 */
[----:B------:R-:W5:Y:S03]  /*3c20*/  LDSM.16.M88.4 R64, [R100+0x1800] ;  /* 0x001800006440783b */ /* 0x000f660000000200 */
[----:B------:R-:W1:Y:S02]  /*3c30*/  MUFU.TANH R90, R90 ;  /* 0x0000005a005a7308 */ /* 0x000e640000002400 */
[C---:B----4-:R-:W-:Y:S06]  /*3c40*/  HMMA.16816.F32.BF16 R68, R12.reuse, R24, R68 ;  /* 0x000000180c44723c */ /* 0x050fec0000041844 */
[----:B------:R-:W-:Y:S01]  /*3c50*/  FMUL.FTZ R97, R36, UR10 ;  /* 0x0000000a24617c20 */ /* 0x000fe20008410000 */
[----:B------:R-:W-:Y:S01]  /*3c60*/  FMUL.FTZ R98, R37, UR10 ;  /* 0x0000000a25627c20 */ /* 0x000fe20008410000 */
[----:B------:R-:W-:Y:S01]  /*3c70*/  FMUL.FTZ R99, R38, UR10 ;  /* 0x0000000a26637c20 */ /* 0x000fe20008410000 */
[----:B------:R-:W-:Y:S01]  /*3c80*/  FMUL.FTZ R104, R39, UR10 ;  /* 0x0000000a27687c20 */ /* 0x000fe20008410000 */
[----:B------:R-:W-:Y:S01]  /*3c90*/  HMMA.16816.F32.BF16 R20, R12, R26, R20 ;  /* 0x0000001a0c14723c */ /* 0x000fe20000041814 */
[----:B------:R-:W4:Y:S01]  /*3ca0*/  LDSM.16.M88.4 R36, [R165+0x4800] ;  /* 0x00480000a524783b */ /* 0x000f220000000200 */
[----:B------:R-:W-:Y:S01]  /*3cb0*/  FMUL.FTZ R105, R52, UR10 ;  /* 0x0000000a34697c20 */ /* 0x000fe20008410000 */
[----:B------:R-:W-:Y:S01]  /*3cc0*/  FMUL.FTZ R106, R53, UR10 ;  /* 0x0000000a356a7c20 */ /* 0x000fe20008410000 */
[----:B------:R-:W-:Y:S01]  /*3cd0*/  FMUL.FTZ R107, R54, UR10 ;  /* 0x0000000a366b7c20 */ /* 0x000fe20008410000 */
[----:B------:R-:W-:Y:S01]  /*3ce0*/  FMUL.FTZ R108, R55, UR10 ;  /* 0x0000000a376c7c20 */ /* 0x000fe20008410000 */
[----:B---3--:R-:W-:Y:S01]  /*3cf0*/  HMMA.16816.F32.BF16 R24, R16, R44, RZ ;  /* 0x0000002c1018723c */ /* 0x008fe200000418ff */
[----:B------:R-:W-:Y:S01]  /*3d00*/  LDSM.16.M88.4 R52, [R171+0x5000] ;  /* 0x00500000ab34783b */ /* 0x000fe20000000200 */
[----:B------:R-:W3:Y:S04]  /*3d10*/  MUFU.TANH R91, R91 ;  /* 0x0000005b005b7308 */ /* 0x000ee80000002400 */
[C---:B------:R-:W-:Y:S04]  /*3d20*/  HMMA.16816.F32.BF16 R56, R8.reuse, R72, R56 ;  /* 0x000000480838723c */ /* 0x040fe80000041838 */
[----:B------:R-:W1:Y:S02]  /*3d30*/  MUFU.TANH R92, R92 ;  /* 0x0000005c005c7308 */ /* 0x000e640000002400 */
[C---:B------:R-:W-:Y:S01]  /*3d40*/  HMMA.16816.F32.BF16 R48, R8.reuse, R74, R48 ;  /* 0x0000004a0830723c */ /* 0x040fe20000041830 */
[----:B------:R-:W3:Y:S05]  /*3d50*/  LDSM.16.M88.4 R72, [R168+0x2800] ;  /* 0x00280000a848783b */ /* 0x000eea0000000200 */
[----:B--2---:R-:W-:Y:S01]  /*3d60*/  HMMA.16816.F32.BF16 R68, R8, R60, R68 ;  /* 0x0000003c0844723c */ /* 0x004fe20000041844 */
[----:B------:R-:W2:Y:S05]  /*3d70*/  MUFU.TANH R93, R93 ;  /* 0x0000005d005d7308 */ /* 0x000eaa0000002400 */
[----:B------:R-:W-:Y:S03]  /*3d80*/  HMMA.16816.F32.BF16 R44, R16, R46, RZ ;  /* 0x0000002e102c723c */ /* 0x000fe600000418ff */
[----:B------:R-:W1:Y:S03]  /*3d90*/  MUFU.TANH R94, R94 ;  /* 0x0000005e005e7308 */ /* 0x000e660000002400 */
[----:B-----5:R-:W-:Y:S05]  /*3da0*/  HMMA.16816.F32.BF16 R56, R40, R64, R56 ;  /* 0x000000402838723c */ /* 0x020fea0000041838 */
[----:B------:R-:W1:Y:S01]  /*3db0*/  MUFU.TANH R95, R95 ;  /* 0x0000005f005f7308 */ /* 0x000e620000002400 */
[----:B----4-:R-:W-:Y:S06]  /*3dc0*/  HMMA.16816.F32.BF16 R24, R12, R36, R24 ;  /* 0x000000240c18723c */ /* 0x010fec0000041818 */
[----:B------:R-:W-:Y:S01]  /*3dd0*/  HMMA.16816.F32.BF16 R48, R40, R66, R48 ;  /* 0x000000422830723c */ /* 0x000fe20000041830 */
[----:B------:R-:W4:Y:S01]  /*3de0*/  LDSM.16.M88.4 R64, [R171+0x5800] ;  /* 0x00580000ab40783b */ /* 0x000f220000000200 */
        /* <DEDUP_REMOVED lines=12> */
[----:B---3--:R-:W-:Y:S01]  /*3eb0*/  HMMA.16816.F32.BF16 R24, R8, R72, R24 ;  /* 0x000000480818723c */ /* 0x008fe20000041818 */
[----:B------:R-:W-:Y:S01]  /*3ec0*/  FMUL.FTZ R48, R48, UR10 ;  /* 0x0000000a30307c20 */ /* 0x000fe20008410000 */
[----:B------:R-:W-:Y:S01]  /*3ed0*/  FMUL.FTZ R199, R49, UR10 ;  /* 0x0000000a31c77c20 */ /* 0x000fe20008410000 */
[----:B------:R-:W-:Y:S01]  /*3ee0*/  FMUL.FTZ R139, R50, UR10 ;  /* 0x0000000a328b7c20 */ /* 0x000fe20008410000 */
[----:B------:R-:W3:Y:S01]  /*3ef0*/  MUFU.TANH R110, R57 ;  /* 0x00000039006e7308 */ /* 0x000ee20000002400 */
[----:B------:R-:W-:Y:S01]  /*3f00*/  FMUL.FTZ R195, R51, UR10 ;  /* 0x0000000a33c37c20 */ /* 0x000fe20008410000 */
[----:B------:R-:W-:Y:S06]  /*3f10*/  HMMA.16816.F32.BF16 R20, R40, R78, R20 ;  /* 0x0000004e2814723c */ /* 0x000fec0000041814 */
[----:B------:R-:W-:Y:S01]  /*3f20*/  FMUL.FTZ R153, R68, UR10 ;  /* 0x0000000a44997c20 */ /* 0x000fe20008410000 */
[----:B------:R-:W-:Y:S01]  /*3f30*/  FMUL.FTZ R191, R69, UR10 ;  /* 0x0000000a45bf7c20 */ /* 0x000fe20008410000 */
[----:B------:R-:W-:Y:S01]  /*3f40*/  FMUL.FTZ R151, R70, UR10 ;  /* 0x0000000a46977c20 */ /* 0x000fe20008410000 */
[----:B------:R-:W-:Y:S01]  /*3f50*/  FMUL.FTZ R187, R71, UR10 ;  /* 0x0000000a47bb7c20 */ /* 0x000fe20008410000 */
[----:B------:R2:W1:Y:S01]  /*3f60*/  MUFU.TANH R143, R58 ;  /* 0x0000003a008f7308 */ /* 0x0004620000002400 */
[----:B------:R-:W3:Y:S01]  /*3f70*/  LDSM.16.M88.4 R68, [R165+0x5800] ;  /* 0x00580000a544783b */ /* 0x000ee20000000200 */
[----:B------:R-:W-:Y:S06]  /*3f80*/  HMMA.16816.F32.BF16 R44, R8, R74, R44 ;  /* 0x0000004a082c723c */ /* 0x000fec000004182c */
[C---:B----4-:R-:W-:Y:S01]  /*3f90*/  HMMA.16816.F32.BF16 R72, R16.reuse, R64, RZ ;  /* 0x000000401048723c */ /* 0x050fe200000418ff */
[----:B------:R4:W1:Y:S05]  /*3fa0*/  MUFU.TANH R141, R48 ;  /* 0x00000030008d7308 */ /* 0x00086a0000002400 */
[----:B------:R-:W-:Y:S01]  /*3fb0*/  FMUL.FTZ R149, R20, UR10 ;  /* 0x0000000a14957c20 */ /* 0x000fe20008410000 */
[----:B------:R-:W-:Y:S01]  /*3fc0*/  FMUL.FTZ R189, R21, UR10 ;  /* 0x0000000a15bd7c20 */ /* 0x000fe20008410000 */
[----:B------:R-:W-:Y:S01]  /*3fd0*/  FMUL.FTZ R147, R22, UR10 ;  /* 0x0000000a16937c20 */ /* 0x000fe20008410000 */
[C---:B--2---:R-:W-:Y:S01]  /*3fe0*/  HMMA.16816.F32.BF16 R56, R16.reuse, R52, RZ ;  /* 0x000000341038723c */ /* 0x044fe200000418ff */
[----:B------:R-:W-:Y:S01]  /*3ff0*/  FMUL.FTZ R155, R23, UR10 ;  /* 0x0000000a179b7c20 */ /* 0x000fe20008410000 */
[----:B------:R-:W2:Y:S01]  /*4000*/  MUFU.TANH R98, R98 ;  /* 0x0000006200627308 */ /* 0x000ea20000002400 */
[----:B------:R-:W-:Y:S03]  /*4010*/  LDSM.16.M88.4 R20, [R168+0x3800] ;  /* 0x00380000a814783b */ /* 0x000fe60000000200 */
[----:B------:R-:W-:Y:S01]  /*4020*/  HMMA.16816.F32.BF16 R52, R16, R54, RZ ;  /* 0x000000361034723c */ /* 0x000fe200000418ff */
[----:B----4-:R-:W4:Y:S03]  /*4030*/  LDSM.16.M88.4 R48, [R168+0x3000] ;  /* 0x00300000a830783b */ /* 0x010f260000000200 */
        /* <DEDUP_REMOVED lines=9> */
[----:B---3--:R-:W-:Y:S01]  /*40d0*/  HMMA.16816.F32.BF16 R72, R12, R68, R72 ;  /* 0x000000440c48723c */ /* 0x008fe20000041848 */
        /* <DEDUP_REMOVED lines=8> */
[C---:B----4-:R-:W-:Y:S05]  /*4160*/  HMMA.16816.F32.BF16 R56, R8.reuse, R48, R56 ;  /* 0x000000300838723c */ /* 0x050fea0000041838 */
[----:B------:R-:W4:Y:S01]  /*4170*/  MUFU.TANH R108, R108 ;  /* 0x0000006c006c7308 */ /* 0x000f220000002400 */
[----:B---3--:R-:W3:Y:S01]  /*4180*/  LDSM.16.M88.4 R24, [R100+0x3800] ;  /* 0x003800006418783b */ /* 0x008ee20000000200 */
        /* <DEDUP_REMOVED lines=8> */
[----:B------:R-:W-:Y:S01]  /*4210*/  FMUL.FTZ R47, R47, UR10 ;  /* 0x0000000a2f2f7c20 */ /* 0x000fe20008410000 */
[----:B------:R-:W1:Y:S02]  /*4220*/  MUFU.TANH R199, R199 ;  /* 0x000000c700c77308 */ /* 0x000e640000002400 */
[----:B-----5:R-:W-:Y:S01]  /*4230*/  HMMA.16816.F32.BF16 R56, R40, R60, R56 ;  /* 0x0000003c2838723c */ /* 0x020fe20000041838 */
[----:B------:R-:W-:-:S04]  /*4240*/  LOP3.LUT R9, R80, 0xffffffe0, RZ, 0xc0, !PT ;  /* 0xffffffe050097812 */ /* 0x000fc800078ec0ff */
[----:B------:R-:W-:Y:S01]  /*4250*/  IADD3 R9, -R9, R28, RZ ;  /* 0x0000001c09097210 */ /* 0x000fe20007ffe1ff */
[----:B------:R-:W-:Y:S01]  /*4260*/  HMMA.16816.F32.BF16 R52, R40, R62, R52 ;  /* 0x0000003e2834723c */ /* 0x000fe20000041834 */
[----:B------:R-:W1:Y:S02]  /*4270*/  MUFU.TANH R139, R139 ;  /* 0x0000008b008b7308 */ /* 0x000e640000002400 */
[----:B------:R-:W-:-:S04]  /*4280*/  SHF.R.S32.HI R8, RZ, 0x1f, R9 ;  /* 0x0000001fff087819 */ /* 0x000fc80000011409 */
[----:B------:R-:W-:Y:S02]  /*4290*/  LEA.HI R8, R8, R9, RZ, 0x2 ;  /* 0x0000000908087211 */ /* 0x000fe400078f10ff */
[----:B------:R-:W1:Y:S02]  /*42a0*/  MUFU.TANH R195, R195 ;  /* 0x000000c300c37308 */ /* 0x000e640000002400 */
[----:B------:R-:W-:Y:S01]  /*42b0*/  SHF.R.S32.HI R182, RZ, 0x2, R8 ;  /* 0x00000002ffb67819 */ /* 0x000fe20000011408 */
[C---:B---3--:R-:W-:Y:S03]  /*42c0*/  HMMA.16816.F32.BF16 R72, R40.reuse, R24, R72 ;  /* 0x000000182848723c */ /* 0x048fe60000041848 */
[----:B------:R-:W-:Y:S02]  /*42d0*/  IADD3 R81, R81, 0x1, R182 ;  /* 0x0000000151517810 */ /* 0x000fe40007ffe0b6 */
[----:B------:R-:W3:Y:S01]  /*42e0*/  MUFU.TANH R153, R153 ;  /* 0x0000009900997308 */ /* 0x000ee20000002400 */
[----:B------:R-:W-:Y:S01]  /*42f0*/  FMUL.FTZ R65, R57, UR10 ;  /* 0x0000000a39417c20 */ /* 0x000fe20008410000 */
[----:B------:R-:W-:Y:S01]  /*4300*/  FMUL.FTZ R20, R58, UR10 ;  /* 0x0000000a3a147c20 */ /* 0x000fe20008410000 */
[----:B------:R-:W-:Y:S01]  /*4310*/  IADD3 R81, R35, R81, -R32 ;  /* 0x0000005123517210 */ /* 0x000fe20007ffe820 */
[----:B------:R-:W-:Y:S01]  /*4320*/  HMMA.16816.F32.BF16 R16, R40, R26, R16 ;  /* 0x0000001a2810723c */ /* 0x000fe20000041810 */
[----:B------:R-:W-:Y:S01]  /*4330*/  FMUL.FTZ R57, R59, UR10 ;  /* 0x0000000a3b397c20 */ /* 0x000fe20008410000 */
[----:B------:R-:W-:Y:S01]  /*4340*/  FMUL.FTZ R56, R56, UR10 ;  /* 0x0000000a38387c20 */ /* 0x000fe20008410000 */
[----:B------:R-:W-:Y:S01]  /*4350*/  FMUL.FTZ R61, R53, UR10 ;  /* 0x0000000a353d7c20 */ /* 0x000fe20008410000 */
[----:B------:R-:W-:Y:S01]  /*4360*/  FMUL.FTZ R51, R54, UR10 ;  /* 0x0000000a36337c20 */ /* 0x000fe20008410000 */
[----:B------:R-:W-:Y:S01]  /*4370*/  FMUL.FTZ R49, R55, UR10 ;  /* 0x0000000a37317c20 */ /* 0x000fe20008410000 */
[----:B------:R-:W-:Y:S01]  /*4380*/  IADD3 R6, R81, R6, RZ ;  /* 0x0000000651067210 */ /* 0x000fe20007ffe0ff */
[----:B------:R-:W-:Y:S01]  /*4390*/  FMUL.FTZ R52, R52, UR10 ;  /* 0x0000000a34347c20 */ /* 0x000fe20008410000 */
[----:B------:R-:W1:Y:S01]  /*43a0*/  MUFU.TANH R191, R191 ;  /* 0x000000bf00bf7308 */ /* 0x000e620000002400 */
[----:B------:R-:W-:-:S02]  /*43b0*/  SHF.L.U32 R25, R28, 0x1, RZ ;  /* 0x000000011c197819 */ /* 0x000fc400000006ff */
[C---:B------:R-:W-:Y:S02]  /*43c0*/  VIMNMX R129, R6.reuse, R35, PT ;  /* 0x0000002306817248 */ /* 0x040fe40003fe0100 */
[----:B------:R-:W-:Y:S02]  /*43d0*/  VIADDMNMX R103, R6, 0x8, R35, PT ;  /* 0x0000000806677846 */ /* 0x000fe40003800123 */
[----:B------:R-:W-:Y:S01]  /*43e0*/  LOP3.LUT R25, R25, 0x6, RZ, 0xc0, !PT ;  /* 0x0000000619197812 */ /* 0x000fe200078ec0ff */
[----:B------:R-:W1:Y:S01]  /*43f0*/  MUFU.TANH R151, R151 ;  /* 0x0000009700977308 */ /* 0x000e620000002400 */
[----:B------:R-:W-:Y:S01]  /*4400*/  FMUL.FTZ R53, R72, UR10 ;  /* 0x0000000a48357c20 */ /* 0x000fe20008410000 */
[----:B------:R-:W-:Y:S01]  /*4410*/  FMUL.FTZ R43, R73, UR10 ;  /* 0x0000000a492b7c20 */ /* 0x000fe20008410000 */
[----:B------:R-:W-:Y:S01]  /*4420*/  FMUL.FTZ R23, R74, UR10 ;  /* 0x0000000a4a177c20 */ /* 0x000fe20008410000 */
[----:B------:R-:W-:-:S04]  /*4430*/  FMUL.FTZ R21, R75, UR10 ;  /* 0x0000000a4b157c20 */ /* 0x000fc80008410000 */
[----:B------:R-:W-:Y:S01]  /*4440*/  FMUL.FTZ R16, R16, UR10 ;  /* 0x0000000a10107c20 */ /* 0x000fe20008410000 */
[----:B------:R-:W-:Y:S01]  /*4450*/  FMUL.FTZ R17, R17, UR10 ;  /* 0x0000000a11117c20 */ /* 0x000fe20008410000 */
[----:B------:R-:W-:Y:S01]  /*4460*/  FMUL.FTZ R18, R18, UR10 ;  /* 0x0000000a12127c20 */ /* 0x000fe20008410000 */
[----:B------:R-:W-:Y:S01]  /*4470*/  FMUL.FTZ R19, R19, UR10 ;  /* 0x0000000a13137c20 */ /* 0x000fe20008410000 */
        /* <DEDUP_REMOVED lines=13> */
[----:B------:R-:W1:Y:S08]  /*4550*/  MUFU.TANH R65, R65 ;  /* 0x0000004100417308 */ /* 0x000e700000002400 */
[----:B------:R-:W1:Y:S08]  /*4560*/  MUFU.TANH R20, R20 ;  /* 0x0000001400147308 */ /* 0x000e700000002400 */
        /* <DEDUP_REMOVED lines=75> */
.L_x_5994:
[----:B-1----:R-:W-:-:S04]  /*4a20*/  LEA R19, -R120, RZ, 0x7 ;  /* 0x000000ff78137211 */ /* 0x002fc800078e39ff */
[----:B------:R-:W-:-:S07]  /*4a30*/  SHF.R.S32.HI R4, RZ, 0x1f, R19 ;  /* 0x0000001fff047819 */ /* 0x000fce0000011413 */
.L_x_5995:
        /* <DEDUP_REMOVED lines=8> */
[--C-:B------:R-:W-:Y:S02]  /*4ac0*/  @!P0 IMAD.MOV.U32 R46, RZ, RZ, R128.reuse ;  /* 0x000000ffff2e8224 */ /* 0x100fe400078e0080 */
[--C-:B------:R-:W-:Y:S01]  /*4ad0*/  @!P0 IMAD.MOV.U32 R47, RZ, RZ, R101.reuse ;  /* 0x000000ffff2f8224 */ /* 0x100fe200078e0065 */
[----:B------:R-:W3:Y:S01]  /*4ae0*/  @!P0 LDC.64 R16, c[0x0][0x218] ;  /* 0x00008600ff108b82 */ /* 0x000ee20000000a00 */
[----:B------:R-:W-:Y:S02]  /*4af0*/  @!P0 IMAD.MOV.U32 R12, RZ, RZ, R128 ;  /* 0x000000ffff0c8224 */ /* 0x000fe400078e0080 */
[----:B------:R-:W-:-:S02]  /*4b00*/  @!P0 IMAD.MOV.U32 R13, RZ, RZ, R101 ;  /* 0x000000ffff0d8224 */ /* 0x000fc400078e0065 */
[----:B------:R-:W-:-:S03]  /*4b10*/  @!P0 IMAD.WIDE.U32 R58, R120, 0x30, R54 ;  /* 0x00000030783a8825 */ /* 0x000fc600078e0036 */
[----:B------:R-:W4:Y:S01]  /*4b20*/  @!P0 LDC.64 R14, c[0x0][0x218] ;  /* 0x00008600ff0e8b82 */ /* 0x000f220000000a00 */
[----:B------:R-:W-:Y:S01]  /*4b30*/  @!P0 IMAD.WIDE.U32 R54, R120, 0x50, R46 ;  /* 0x0000005078368825 */ /* 0x000fe200078e002e */
[----:B------:R-:W-:-:S03]  /*4b40*/  @!P0 IADD3 R18, P5, R19, R58, RZ ;  /* 0x0000003a13128210 */ /* 0x000fc60007fbe0ff */
[----:B------:R-:W-:Y:S01]  /*4b50*/  @!P0 IMAD.WIDE.U32 R46, R120, 0x60, R12 ;  /* 0x00000060782e8825 */ /* 0x000fe200078e000c */
[----:B------:R-:W-:Y:S02]  /*4b60*/  @!P0 IADD3 R22, P4, R19, R54, RZ ;  /* 0x0000003613168210 */ /* 0x000fe40007f9e0ff */
[----:B-1----:R-:W-:Y:S01]  /*4b70*/  @!P0 LEA R54, P6, R9, R6, 0x1 ;  /* 0x0000000609368211 */ /* 0x002fe200078c08ff */
[----:B------:R-:W-:Y:S01]  /*4b80*/  @!P0 IMAD R11, R121, 0x60, RZ ;  /* 0x00000060790b8824 */ /* 0x000fe200078e02ff */
[----:B------:R-:W1:Y:S01]  /*4b90*/  @!P0 LDC.64 R12, c[0x0][0x218] ;  /* 0x00008600ff0c8b82 */ /* 0x000e620000000a00 */
[C---:B------:R-:W-:Y:S01]  /*4ba0*/  @!P0 IMAD.X R8, R4.reuse, 0x1, R101, P2 ;  /* 0x0000000104088824 */ /* 0x040fe200010e0665 */
[----:B------:R-:W-:Y:S01]  /*4bb0*/  @!P0 IADD3 R24, P2, R19, R46, RZ ;  /* 0x0000002e13188210 */ /* 0x000fe20007f5e0ff */
[C---:B------:R-:W-:Y:S02]  /*4bc0*/  @!P0 IMAD R27, R121.reuse, 0x50, RZ ;  /* 0x00000050791b8824 */ /* 0x040fe400078e02ff */
[----:B------:R-:W-:Y:S01]  /*4bd0*/  @!P0 IMAD R45, R121, 0x30, RZ ;  /* 0x00000030792d8824 */ /* 0x000fe200078e02ff */
[----:B------:R-:W-:-:S02]  /*4be0*/  @!P0 IADD3.X R28, R4, R47, R11, P2, !PT ;  /* 0x0000002f041c8210 */ /* 0x000fc400017fe40b */
[C---:B------:R-:W-:Y:S01]  /*4bf0*/  @!P0 IADD3.X R27, R4.reuse, R55, R27, P4, !PT ;  /* 0x00000037041b8210 */ /* 0x040fe200027fe41b */
[----:B------:R-:W5:Y:S01]  /*4c00*/  @!P0 LDC.64 R10, c[0x0][0x218] ;  /* 0x00008600ff0a8b82 */ /* 0x000f620000000a00 */
[----:B------:R-:W-:Y:S02]  /*4c10*/  @!P0 LEA.HI.X R55, R9, R7, R8, 0x1, P6 ;  /* 0x0000000709378211 */ /* 0x000fe400030f0c08 */
[----:B------:R-:W-:Y:S02]  /*4c20*/  @!P0 IADD3.X R26, R4, R59, R45, P5, !PT ;  /* 0x0000003b041a8210 */ /* 0x000fe40002ffe42d */
[-C--:B------:R-:W-:Y:S01]  /*4c30*/  @!P0 IADD3 R45, P5, P2, R19, R128.reuse, R176 ;  /* 0x00000080132d8210 */ /* 0x080fe20007abe0b0 */
[----:B------:R-:W-:Y:S01]  /*4c40*/  @!PT LDS RZ, [RZ] ;  /* 0x00000000fffff984 */ /* 0x000fe20000000800 */
[----:B------:R-:W-:Y:S01]  /*4c50*/  @!PT LDS RZ, [RZ] ;  /* 0x00000000fffff984 */ /* 0x000fe20000000800 */
[----:B------:R-:W-:Y:S01]  /*4c60*/  @!PT LDS RZ, [RZ] ;  /* 0x00000000fffff984 */ /* 0x000fe20000000800 */
[----:B------:R2:W-:Y:S01]  /*4c70*/  @!P0 LDGSTS.E.BYPASS.LTC128B.128 [R180+0x2000], desc[UR12][R54.64] ;  /* 0x0200000036b48fae */ /* 0x0005e2000b901d4c */
[----:B------:R-:W-:Y:S01]  /*4c80*/  @!P0 LEA R34, P4, R120, R128, 0x5 ;  /* 0x0000008078228211 */ /* 0x000fe200078828ff */
[----:B------:R-:W2:Y:S01]  /*4c90*/  @!P0 LDC.64 R8, c[0x0][0x218] ;  /* 0x00008600ff088b82 */ /* 0x000ea20000000a00 */
[----:B------:R-:W-:Y:S01]  /*4ca0*/  @!P0 IADD3.X R36, R4, R101, R175, P5, P2 ;  /* 0x0000006504248210 */ /* 0x000fe20002fe44af */
[----:B------:R1:W-:Y:S01]  /*4cb0*/  @P0 STS.128 [R180+0x2800], RZ ;  /* 0x002800ffb4000388 */ /* 0x0003e20000000c00 */
[----:B---3--:R-:W-:-:S02]  /*4cc0*/  @!P0 LEA R44, P5, R45, R16, 0x1 ;  /* 0x000000102d2c8211 */ /* 0x008fc400078a08ff */
[C---:B------:R-:W-:Y:S02]  /*4cd0*/  @!P0 LEA.HI.X R47, R120.reuse, R101, R121, 0x5, P4 ;  /* 0x00000065782f8211 */ /* 0x040fe400020f2c79 */
[----:B------:R-:W-:Y:S01]  /*4ce0*/  @!P0 LEA R16, P2, R120, R128, 0x6 ;  /* 0x0000008078108211 */ /* 0x000fe200078430ff */
[----:B------:R-:W3:Y:S01]  /*4cf0*/  @!P0 LDC.64 R6, c[0x0][0x218] ;  /* 0x00008600ff068b82 */ /* 0x000ee20000000a00 */
        /* <DEDUP_REMOVED lines=60> */
.L_x_5997:
[----:B------:R-:W-:Y:S05]  /*50c0*/  BSYNC B0 ;  /* 0x0000000000007941 */ /* 0x000fea0003800000 */
.L_x_5996:
[----:B------:R-:W0:Y:S01]  /*50d0*/  LDGDEPBAR ;  /* 0x00000000000079af */ /* 0x000e220000000000 */
[----:B------:R-:W-:-:S04]  /*50e0*/  IADD3 R128, P0, R19, R128, RZ ;  /* 0x0000008013807210 */ /* 0x000fc80007f1e0ff */
[----:B------:R-:W-:-:S09]  /*50f0*/  IADD3.X R101, R4, R101, RZ, P0, !PT ;  /* 0x0000006504657210 */ /* 0x000fd200007fe4ff */
.L_x_5993:
[----:B------:R-:W-:Y:S01]  /*5100*/  IMAD.IADD R2, R2, 0x1, R25 ;  /* 0x0000000102027824 */ /* 0x000fe200078e0219 */
[----:B------:R-:W-:Y:S01]  /*5110*/  ULDC UR11, c[0x0][0x2ec] ;  /* 0x0000bb00000b7ab9 */ /* 0x000fe20000000800 */
[----:B------:R-:W-:Y:S01]  /*5120*/  LEA R166, R166, UR4, 0x1 ;  /* 0x00000004a6a67c11 */ /* 0x000fe2000f8e08ff */
[----:B------:R-:W-:Y:S01]  /*5130*/  ULDC.64 UR8, c[0x0][0x218] ;  /* 0x0000860000087ab9 */ /* 0x000fe20000000a00 */
[C---:B------:R-:W-:Y:S02]  /*5140*/  VIADD R4, R2.reuse, 0x8 ;  /* 0x0000000802047836 */ /* 0x040fe40000000000 */
[C---:B-1----:R-:W-:Y:S02]  /*5150*/  VIADD R6, R2.reuse, 0x1 ;  /* 0x0000000102067836 */ /* 0x042fe40000000000 */
[----:B------:R-:W-:Y:S01]  /*5160*/  VIADD R22, R2, 0x51 ;  /* 0x0000005102167836 */ /* 0x000fe20000000000 */
[----:B------:R-:W-:Y:S01]  /*5170*/  ISETP.GE.AND P2, PT, R4, R129, PT ;  /* 0x000000810400720c */ /* 0x000fe20003f46270 */
[----:B------:R-:W-:Y:S01]  /*5180*/  VIADD R18, R2, 0x58 ;  /* 0x0000005802127836 */ /* 0x000fe20000000000 */
[----:B------:R-:W-:Y:S01]  /*5190*/  ISETP.GE.AND P0, PT, R4, R103, PT ;  /* 0x000000670400720c */ /* 0x000fe20003f06270 */
[----:B------:R-:W-:Y:S01]  /*51a0*/  VIADD R4, R2, 0x10 ;  /* 0x0000001002047836 */ /* 0x000fe20000000000 */
[----:B------:R-:W-:Y:S01]  /*51b0*/  ISETP.GE.AND P5, PT, R6, R129, PT ;  /* 0x000000810600720c */ /* 0x000fe20003fa6270 */
[----:B------:R-:W-:Y:S01]  /*51c0*/  VIADD R16, R2, 0x59 ;  /* 0x0000005902107836 */ /* 0x000fe20000000000 */
[----:B------:R-:W-:Y:S01]  /*51d0*/  ISETP.GE.AND P4, PT, R6, R103, PT ;  /* 0x000000670600720c */ /* 0x000fe20003f86270 */
[C---:B------:R-:W-:Y:S01]  /*51e0*/  VIADD R6, R2.reuse, 0x9 ;  /* 0x0000000902067836 */ /* 0x040fe20000000000 */
[----:B------:R-:W-:Y:S01]  /*51f0*/  FSEL R85, R85, -INF , !P2 ;  /* 0xff80000055557808 */ /* 0x000fe20005000000 */
[----:B------:R-:W-:Y:S01]  /*5200*/  VIADD R14, R2, 0x60 ;  /* 0x00000060020e7836 */ /* 0x000fe20000000000 */
[----:B------:R-:W-:Y:S01]  /*5210*/  FSEL R11, R84, -INF , !P4 ;  /* 0xff800000540b7808 */ /* 0x000fe20006000000 */
[----:B------:R-:W-:Y:S01]  /*5220*/  VIADD R12, R2, 0x61 ;  /* 0x00000061020c7836 */ /* 0x000fe20000000000 */
[----:B------:R-:W-:Y:S01]  /*5230*/  FSEL R17, R82, -INF , !P5 ;  /* 0xff80000052117808 */ /* 0x000fe20006800000 */
[----:B------:R-:W-:Y:S01]  /*5240*/  VIADD R10, R2, 0x68 ;  /* 0x00000068020a7836 */ /* 0x000fe20000000000 */
[----:B------:R-:W-:Y:S01]  /*5250*/  ISETP.GE.AND P4, PT, R4, R129, PT ;  /* 0x000000810400720c */ /* 0x000fe20003f86270 */
[----:B--2---:R-:W-:Y:S01]  /*5260*/  VIADD R8, R2, 0x69 ;  /* 0x0000006902087836 */ /* 0x004fe20000000000 */
[----:B------:R-:W-:Y:S01]  /*5270*/  ISETP.GE.AND P2, PT, R4, R103, PT ;  /* 0x000000670400720c */ /* 0x000fe20003f46270 */
        /* <DEDUP_REMOVED lines=9> */
[----:B------:R-:W-:Y:S01]  /*5310*/  FSEL R87, R87, -INF , !P0 ;  /* 0xff80000057577808 */ /* 0x000fe20004000000 */
[----:B------:R-:W-:Y:S01]  /*5320*/  LDSM.16.MT88.4 R76, [R163+0x6000] ;  /* 0x00600000a34c783b */ /* 0x000fe20000004200 */
[----:B------:R-:W-:-:S02]  /*5330*/  FSEL R19, R86, -INF , !P6 ;  /* 0xff80000056137808 */ /* 0x000fc40007000000 */
[C---:B------:R-:W-:Y:S02]  /*5340*/  ISETP.GE.AND P5, PT, R4.reuse, R129, PT ;  /* 0x000000810400720c */ /* 0x040fe40003fa6270 */
[----:B------:R-:W-:Y:S01]  /*5350*/  ISETP.GE.AND P4, PT, R4, R103, PT ;  /* 0x000000670400720c */ /* 0x000fe20003f86270 */
        /* <DEDUP_REMOVED lines=8> */
[C---:B------:R-:W-:Y:S02]  /*53e0*/  ISETP.GE.AND P6, PT, R4.reuse, R129, PT ;  /* 0x000000810400720c */ /* 0x040fe40003fc6270 */
[----:B------:R-:W-:Y:S01]  /*53f0*/  ISETP.GE.AND P5, PT, R4, R103, PT ;  /* 0x000000670400720c */ /* 0x000fe20003fa6270 */
        /* <DEDUP_REMOVED lines=20> */
[----:B------:R-:W-:Y:S01]  /*5540*/  VIADD R4, R2, 0x31 ;  /* 0x0000003102047836 */ /* 0x000fe20000000000 */
[----:B------:R-:W-:Y:S02]  /*5550*/  FSEL R105, R107, -INF , !P6 ;  /* 0xff8000006b697808 */ /* 0x000fe40007000000 */
[C---:B------:R-:W-:Y:S02]  /*5560*/  ISETP.GE.AND P5, PT, R6.reuse, R129, PT ;  /* 0x000000810600720c */ /* 0x040fe40003fa6270 */
        /* <DEDUP_REMOVED lines=33> */
[----:B------:R-:W-:Y:S02]  /*5780*/  ISETP.GE.AND P0, PT, R0, R103, PT ;  /* 0x000000670000720c */ /* 0x000fe40003f06270 */
        /* <DEDUP_REMOVED lines=139> */
[--C-:B------:R-:W-:Y:S01]  /*6040*/  FFMA.FTZ R38, R19, UR11, -R34.reuse ;  /* 0x0000000b13267c23 */ /* 0x100fe20008010822 */
[----:B------:R-:W-:Y:S01]  /*6050*/  MUFU.EX2 R48, R48 ;  /* 0x0000003000307308 */ /* 0x000fe20000000800 */
[----:B------:R-:W2:Y:S01]  /*6060*/  LDSM.16.MT88.4 R92, [R166+0x6000] ;  /* 0x00600000a65c783b */ /* 0x000ea20000004200 */
        /* <DEDUP_REMOVED lines=20> */
[----:B------:R-:W-:Y:S01]  /*61b0*/  FFMA.FTZ R104, R131, UR11, -R34 ;  /* 0x0000000b83687c23 */ /* 0x000fe20008010822 */
[----:B------:R-:W-:Y:S01]  /*61c0*/  LDSM.16.MT88.4 R16, [R164+0x6800] ;  /* 0x00680000a410783b */ /* 0x000fe20000004200 */
[----:B------:R-:W1:Y:S01]  /*61d0*/  MUFU.EX2 R38, R38 ;  /* 0x0000002600267308 */ /* 0x000e620000000800 */
[C---:B------:R-:W-:Y:S01]  /*61e0*/  FSETP.NEU.FTZ.AND P0, PT, R0.reuse, -INF , PT ;  /* 0xff8000000000780b */ /* 0x040fe20003f1d000 */
[----:B------:R-:W-:Y:S01]  /*61f0*/  FMUL.FTZ R28, R0, UR11 ;  /* 0x0000000b001c7c20 */ /* 0x000fe20008410000 */
[----:B---3--:R-:W-:Y:S01]  /*6200*/  F2FP.BF16.F32.PACK_AB R68, R48, R113 ;  /* 0x000000713044723e */ /* 0x008fe200000010ff */
[----:B------:R-:W-:Y:S01]  /*6210*/  FADD.FTZ R116, R113, R48 ;  /* 0x0000003071747221 */ /* 0x000fe20000010000 */
[--C-:B------:R-:W-:Y:S01]  /*6220*/  FFMA.FTZ R67, R67, UR11, -R34.reuse ;  /* 0x0000000b43437c23 */ /* 0x100fe20008010822 */
[--C-:B------:R-:W-:Y:S01]  /*6230*/  FFMA.FTZ R48, R63, UR11, -R34.reuse ;  /* 0x0000000b3f307c23 */ /* 0x100fe20008010822 */
[----:B------:R-:W-:Y:S01]  /*6240*/  FSEL R28, R28, RZ, P0 ;  /* 0x000000ff1c1c7208 */ /* 0x000fe20000000000 */
[----:B------:R-:W-:Y:S01]  /*6250*/  MUFU.EX2 R27, R27 ;  /* 0x0000001b001b7308 */ /* 0x000fe20000000800 */
[--C-:B------:R-:W-:Y:S01]  /*6260*/  FFMA.FTZ R61, R61, UR11, -R34.reuse ;  /* 0x0000000b3d3d7c23 */ /* 0x100fe20008010822 */
[----:B------:R-:W-:Y:S01]  /*6270*/  FFMA.FTZ R191, R39, UR11, -R34 ;  /* 0x0000000b27bf7c23 */ /* 0x000fe20008010822 */
[----:B------:R-:W-:Y:S01]  /*6280*/  LEA R188, P0, R128, UR8, 0x1 ;  /* 0x0000000880bc7c11 */ /* 0x000fe2000f8008ff */
[--C-:B------:R-:W-:Y:S01]  /*6290*/  FFMA.FTZ R125, R83, UR11, -R28.reuse ;  /* 0x0000000b537d7c23 */ /* 0x100fe2000801081c */
[--C-:B------:R-:W-:Y:S01]  /*62a0*/  FFMA.FTZ R52, R11, UR11, -R28.reuse ;  /* 0x0000000b0b347c23 */ /* 0x100fe2000801081c */
[--C-:B------:R-:W-:Y:S01]  /*62b0*/  FFMA.FTZ R55, R87, UR11, -R28.reuse ;  /* 0x0000000b57377c23 */ /* 0x100fe2000801081c */
[--C-:B------:R-:W-:Y:S01]  /*62c0*/  FFMA.FTZ R36, R7, UR11, -R28.reuse ;  /* 0x0000000b07247c23 */ /* 0x100fe2000801081c */
[----:B------:R-:W3:Y:S01]  /*62d0*/  LDSM.16.MT88.4 R84, [R164+0x6000] ;  /* 0x00600000a454783b */ /* 0x000ee20000004200 */
[--C-:B------:R-:W-:Y:S01]  /*62e0*/  FFMA.FTZ R24, R9, UR11, -R28.reuse ;  /* 0x0000000b09187c23 */ /* 0x100fe2000801081c */
[----:B------:R-:W-:Y:S01]  /*62f0*/  MUFU.EX2 R125, R125 ;  /* 0x0000007d007d7308 */ /* 0x000fe20000000800 */
[----:B-1----:R-:W-:Y:S01]  /*6300*/  F2FP.BF16.F32.PACK_AB R70, R38, R47 ;  /* 0x0000002f2646723e */ /* 0x002fe200000010ff */
[----:B------:R-:W1:Y:S01]  /*6310*/  LDSM.16.MT88.4 R4, [R162+0x6000] ;  /* 0x00600000a204783b */ /* 0x000e620000004200 */
[--C-:B------:R-:W-:Y:S01]  /*6320*/  FFMA.FTZ R45, R91, UR11, -R28.reuse ;  /* 0x0000000b5b2d7c23 */ /* 0x100fe2000801081c */
[--C-:B------:R-:W-:Y:S01]  /*6330*/  FFMA.FTZ R22, R15, UR11, -R28.reuse ;  /* 0x0000000b0f167c23 */ /* 0x100fe2000801081c */
[--C-:B------:R-:W-:Y:S01]  /*6340*/  FFMA.FTZ R3, R13, UR11, -R28.reuse ;  /* 0x0000000b0d037c23 */ /* 0x100fe2000801081c */
[----:B------:R-:W4:Y:S01]  /*6350*/  LDSM.16.MT88.4 R8, [R166+0x6800] ;  /* 0x00680000a608783b */ /* 0x000f220000004200 */
[--C-:B------:R-:W-:Y:S01]  /*6360*/  FFMA.FTZ R109, R205, UR11, -R28.reuse ;  /* 0x0000000bcd6d7c23 */ /* 0x100fe2000801081c */
[----:B------:R-:W5:Y:S01]  /*6370*/  MUFU.EX2 R52, R52 ;  /* 0x0000003400347308 */ /* 0x000f620000000800 */
[--C-:B------:R-:W-:Y:S01]  /*6380*/  FFMA.FTZ R44, R207, UR11, -R28.reuse ;  /* 0x0000000bcf2c7c23 */ /* 0x100fe2000801081c */
[----:B------:R-:W4:Y:S01]  /*6390*/  LDSM.16.MT88.4 R12, [R162+0x6800] ;  /* 0x00680000a20c783b */ /* 0x000f220000004200 */
        /* <DEDUP_REMOVED lines=14> */
[----:B-----5:R-:W-:Y:S01]  /*6480*/  F2FP.BF16.F32.PACK_AB R69, R52, R125 ;  /* 0x0000007d3445723e */ /* 0x020fe200000010ff */
[--C-:B------:R-:W-:Y:S01]  /*6490*/  FFMA.FTZ R117, R117, UR11, -R28.reuse ;  /* 0x0000000b75757c23 */ /* 0x100fe2000801081c */
[----:B------:R-:W-:Y:S01]  /*64a0*/  FFMA.FTZ R106, R115, UR11, -R28 ;  /* 0x0000000b736a7c23 */ /* 0x000fe2000801081c */
[----:B------:R-:W-:Y:S01]  /*64b0*/  FADD.FTZ R118, R125, R52 ;  /* 0x000000347d767221 */ /* 0x000fe20000010000 */
[----:B------:R-:W-:Y:S01]  /*64c0*/  FFMA.FTZ R52, R65, UR11, -R34 ;  /* 0x0000000b41347c23 */ /* 0x000fe20008010822 */
[--C-:B------:R-:W-:Y:S01]  /*64d0*/  FFMA.FTZ R59, R59, UR11, -R28.reuse ;  /* 0x0000000b3b3b7c23 */ /* 0x100fe2000801081c */
[--C-:B------:R-:W-:Y:S01]  /*64e0*/  FFMA.FTZ R114, R57, UR11, -R28.reuse ;  /* 0x0000000b39727c23 */ /* 0x100fe2000801081c */
[----:B------:R-:W5:Y:S01]  /*64f0*/  MUFU.EX2 R26, R26 ;  /* 0x0000001a001a7308 */ /* 0x000f620000000800 */
[--C-:B------:R-:W-:Y:S01]  /*6500*/  FFMA.FTZ R112, R51, UR11, -R28.reuse ;  /* 0x0000000b33707c23 */ /* 0x100fe2000801081c */
[--C-:B------:R-:W-:Y:S01]  /*6510*/  FFMA.FTZ R37, R37, UR11, -R28.reuse ;  /* 0x0000000b25257c23 */ /* 0x100fe2000801081c */
[----:B------:R-:W-:Y:S01]  /*6520*/  FFMA.FTZ R190, R35, UR11, -R28 ;  /* 0x0000000b23be7c23 */ /* 0x000fe2000801081c */
[----:B------:R-:W-:-:S04]  /*6530*/  LEA.HI.X R189, R128, UR9, R101, 0x1, P0 ;  /* 0x0000000980bd7c11 */ /* 0x000fc800080f0c65 */
        /* <DEDUP_REMOVED lines=8> */
[C---:B---3--:R-:W-:Y:S05]  /*65c0*/  HMMA.16816.F32.BF16 R88, R68.reuse, R84, RZ ;  /* 0x000000544458723c */ /* 0x048fea00000418ff */
        /* <DEDUP_REMOVED lines=9> */
[----:B-----5:R-:W-:-:S02]  /*6660*/  F2FP.BF16.F32.PACK_AB R4, R26, R27 ;  /* 0x0000001b1a04723e */ /* 0x020fc400000010ff */
[----:B--2---:R-:W-:Y:S01]  /*6670*/  F2FP.BF16.F32.PACK_AB R5, R24, R45 ;  /* 0x0000002d1805723e */ /* 0x004fe200000010ff */
[----:B------:R-:W-:Y:S01]  /*6680*/  FADD.FTZ R45, R45, R36 ;  /* 0x000000242d2d7221 */ /* 0x000fe20000010000 */
[----:B------:R-:W-:Y:S02]  /*6690*/  FFMA.FTZ R36, R23, UR11, -R28 ;  /* 0x0000000b17247c23 */ /* 0x000fe4000801081c */
[----:B------:R-:W-:Y:S01]  /*66a0*/  F2FP.BF16.F32.PACK_AB R6, R20, R25 ;  /* 0x000000191406723e */ /* 0x000fe200000010ff */
[----:B------:R-:W1:Y:S01]  /*66b0*/  MUFU.EX2 R46, R46 ;  /* 0x0000002e002e7308 */ /* 0x000e620000000800 */
[----:B---3--:R-:W-:-:S07]  /*66c0*/  F2FP.BF16.F32.PACK_AB R7, R3, R22 ;  /* 0x000000160307723e */ /* 0x008fce00000010ff */
[C---:B----4-:R-:W-:Y:S01]  /*66d0*/  HMMA.16816.F32.BF16 R96, R4.reuse, R8, R96 ;  /* 0x000000080460723c */ /* 0x050fe20000041860 */
        /* <DEDUP_REMOVED lines=212> */
[----:B------:R-:W-:Y:S05]  /*7420*/  @!P1 BRA `(.L_x_5998) ;  /* 0x0000004400ec9947 */ /* 0x000fea0003800000 */
        /* <DEDUP_REMOVED lines=64> */
.L_x_5999:
[----:B------:R-:W-:-:S04]  /*7830*/  LEA R3, -R122, RZ, 0x7 ;  /* 0x000000ff7a037211 */ /* 0x000fc800078e39ff */
[----:B------:R-:W-:-:S07]  /*7840*/  SHF.R.S32.HI R4, RZ, 0x1f, R3 ;  /* 0x0000001fff047819 */ /* 0x000fce0000011403 */
.L_x_6000:
        /* <DEDUP_REMOVED lines=37> */
[----:B------:R1:W-:Y:S01]  /*7aa0*/  @!P0 LDGSTS.E.BYPASS.LTC128B.128 [R180+0x6800], desc[UR12][R12.64] ;  /* 0x068000000cb48fae */ /* 0x0003e2000b901d4c */
        /* <DEDUP_REMOVED lines=16> */
[----:B------:R-:W-:Y:S01]  /*7bb0*/  @!P0 LDGSTS.E.BYPASS.LTC128B.128 [R180+0x7000], desc[UR12][R20.64] ;  /* 0x0700000014b48fae */ /* 0x000fe2000b901d4c */
        /* <DEDUP_REMOVED lines=16> */
[----:B------:R-:W-:-:S03]  /*7cc0*/  @!P0 LEA.HI.X R11, R3, UR7, R4, 0x1, P1 ;  /* 0x00000007030b8c11 */ /* 0x000fc600088f0c04 */
        /* <DEDUP_REMOVED lines=20> */
[----:B------:R-:W5:Y:S04]  /*7e10*/  LDSM.16.M88.4 R52, [R171+0x2800] ;  /* 0x00280000ab34783b */ /* 0x000f680000000200 */
[----:B------:R-:W-:Y:S04]  /*7e20*/  LDSM.16.M88.4 R108, [R170] ;  /* 0x00000000aa6c783b */ /* 0x000fe80000000200 */
[----:B-1----:R-:W-:Y:S04]  /*7e30*/  LDSM.16.M88.4 R12, [R165+0x2800] ;  /* 0x00280000a50c783b */ /* 0x002fe80000000200 */
[----:B------:R-:W1:Y:S04]  /*7e40*/  LDSM.16.M88.4 R60, [R171+0x2000] ;  /* 0x00200000ab3c783b */ /* 0x000e680000000200 */
[----:B------:R-:W1:Y:S04]  /*7e50*/  LDSM.16.M88.4 R44, [R171+0x3000] ;  /* 0x00300000ab2c783b */ /* 0x000e680000000200 */
[----:B------:R-:W1:Y:S04]  /*7e60*/  LDSM.16.M88.4 R36, [R171+0x3800] ;  /* 0x00380000ab24783b */ /* 0x000e680000000200 */
[----:B--2---:R-:W2:Y:S04]  /*7e70*/  LDSM.16.M88.4 R24, [R165+0x2000] ;  /* 0x00200000a518783b */ /* 0x004ea80000000200 */
[----:B---3--:R-:W3:Y:S04]  /*7e80*/  LDSM.16.M88.4 R16, [R165+0x3000] ;  /* 0x00300000a510783b */ /* 0x008ee80000000200 */
[----:B----4-:R-:W4:Y:S04]  /*7e90*/  LDSM.16.M88.4 R28, [R171+0x4000] ;  /* 0x00400000ab1c783b */ /* 0x010f280000000200 */
[----:B-----5:R-:W5:Y:S01]  /*7ea0*/  LDSM.16.M88.4 R8, [R165+0x3800] ;  /* 0x00380000a508783b */ /* 0x020f620000000200 */
[C---:B------:R-:W-:Y:S03]  /*7eb0*/  HMMA.16816.F32.BF16 R56, R4.reuse, R52, RZ ;  /* 0x000000340438723c */ /* 0x040fe600000418ff */
[----:B------:R-:W5:Y:S04]  /*7ec0*/  LDSM.16.M88.4 R20, [R171+0x4800] ;  /* 0x00480000ab14783b */ /* 0x000f680000000200 */
[----:B------:R-:W-:Y:S01]  /*7ed0*/  LDSM.16.M88.4 R116, [R171+0x5800] ;  /* 0x00580000ab74783b */ /* 0x000fe20000000200 */
[C---:B------:R-:W-:Y:S03]  /*7ee0*/  HMMA.16816.F32.BF16 R52, R4.reuse, R54, RZ ;  /* 0x000000360434723c */ /* 0x040fe600000418ff */
[----:B------:R-:W-:Y:S03]  /*7ef0*/  LDSM.16.M88.4 R112, [R165+0x4800] ;  /* 0x00480000a570783b */ /* 0x000fe60000000200 */
[C---:B-1----:R-:W-:Y:S01]  /*7f00*/  HMMA.16816.F32.BF16 R64, R4.reuse, R60, RZ ;  /* 0x0000003c0440723c */ /* 0x042fe200000418ff */
[----:B------:R-:W-:Y:S04]  /*7f10*/  LDSM.16.M88.4 R104, [R165+0x5000] ;  /* 0x00500000a568783b */ /* 0x000fe80000000200 */
[----:B------:R-:W-:Y:S01]  /*7f20*/  LDSM.16.M88.4 R124, [R165+0x4000] ;  /* 0x00400000a57c783b */ /* 0x000fe20000000200 */
[----:B------:R-:W-:Y:S03]  /*7f30*/  HMMA.16816.F32.BF16 R48, R4, R44, RZ ;  /* 0x0000002c0430723c */ /* 0x000fe600000418ff */
[----:B------:R-:W0:Y:S03]  /*7f40*/  LDGDEPBAR ;  /* 0x00000000000079af */ /* 0x000e260000000000 */
[C---:B------:R-:W-:Y:S06]  /*7f50*/  HMMA.16816.F32.BF16 R56, R108.reuse, R12, R56 ;  /* 0x0000000c6c38723c */ /* 0x040fec0000041838 */
[----:B------:R-:W-:Y:S01]  /*7f60*/  HMMA.16816.F32.BF16 R52, R108, R14, R52 ;  /* 0x0000000e6c34723c */ /* 0x000fe20000041834 */
[----:B------:R-:W1:Y:S05]  /*7f70*/  LDSM.16.M88.4 R12, [R171+0x5000] ;  /* 0x00500000ab0c783b */ /* 0x000e6a0000000200 */
[C---:B------:R-:W-:Y:S06]  /*7f80*/  HMMA.16816.F32.BF16 R60, R4.reuse, R62, RZ ;  /* 0x0000003e043c723c */ /* 0x040fec00000418ff */
[C---:B------:R-:W-:Y:S06]  /*7f90*/  HMMA.16816.F32.BF16 R44, R4.reuse, R46, RZ ;  /* 0x0000002e042c723c */ /* 0x040fec00000418ff */
[C---:B------:R-:W-:Y:S06]  /*7fa0*/  HMMA.16816.F32.BF16 R40, R4.reuse, R36, RZ ;  /* 0x000000240428723c */ /* 0x040fec00000418ff */
[----:B------:R-:W-:Y:S06]  /*7fb0*/  HMMA.16816.F32.BF16 R36, R4, R38, RZ ;  /* 0x000000260424723c */ /* 0x000fec00000418ff */
[C---:B--2---:R-:W-:Y:S06]  /*7fc0*/  HMMA.16816.F32.BF16 R64, R108.reuse, R24, R64 ;  /* 0x000000186c40723c */ /* 0x044fec0000041840 */
[C---:B------:R-:W-:Y:S06]  /*7fd0*/  HMMA.16816.F32.BF16 R60, R108.reuse, R26, R60 ;  /* 0x0000001a6c3c723c */ /* 0x040fec000004183c */
[C---:B---3--:R-:W-:Y:S06]  /*7fe0*/  HMMA.16816.F32.BF16 R48, R108.reuse, R16, R48 ;  /* 0x000000106c30723c */ /* 0x048fec0000041830 */
[----:B------:R-:W-:Y:S06]  /*7ff0*/  HMMA.16816.F32.BF16 R44, R108, R18, R44 ;  /* 0x000000126c2c723c */ /* 0x000fec000004182c */
[----:B----4-:R-:W-:Y:S06]  /*8000*/  HMMA.16816.F32.BF16 R32, R4, R28, RZ ;  /* 0x0000001c0420723c */ /* 0x010fec00000418ff */
[C---:B-----5:R-:W-:Y:S06]  /*8010*/  HMMA.16816.F32.BF16 R40, R108.reuse, R8, R40 ;  /* 0x000000086c28723c */ /* 0x060fec0000041828 */
[----:B------:R-:W-:Y:S06]  /*8020*/  HMMA.16816.F32.BF16 R36, R108, R10, R36 ;  /* 0x0000000a6c24723c */ /* 0x000fec0000041824 */
[C---:B------:R-:W-:Y:S06]  /*8030*/  HMMA.16816.F32.BF16 R24, R4.reuse, R20, RZ ;  /* 0x000000140418723c */ /* 0x040fec00000418ff */
        /* <DEDUP_REMOVED lines=9> */
[----:B------:R-:W-:Y:S05]  /*80d0*/  LDSM.16.M88.4 R112, [R168] ;  /* 0x00000000a870783b */ /* 0x000fea0000000200 */
[C---:B------:R-:W-:Y:S06]  /*80e0*/  HMMA.16816.F32.BF16 R16, R108.reuse, R104, R16 ;  /* 0x000000686c10723c */ /* 0x040fec0000041810 */
[C---:B------:R-:W-:Y:S01]  /*80f0*/  HMMA.16816.F32.BF16 R12, R108.reuse, R106, R12 ;  /* 0x0000006a6c0c723c */ /* 0x040fe2000004180c */
[----:B------:R-:W2:Y:S05]  /*8100*/  LDSM.16.M88.4 R104, [R169] ;  /* 0x00000000a968783b */ /* 0x000eaa0000000200 */
[C---:B------:R-:W-:Y:S06]  /*8110*/  HMMA.16816.F32.BF16 R32, R108.reuse, R124, R32 ;  /* 0x0000007c6c20723c */ /* 0x040fec0000041820 */
[C---:B------:R-:W-:Y:S06]  /*8120*/  HMMA.16816.F32.BF16 R28, R108.reuse, R126, R28 ;  /* 0x0000007e6c1c723c */ /* 0x040fec000004181c */
[C---:B-1----:R-:W-:Y:S06]  /*8130*/  HMMA.16816.F32.BF16 R8, R108.reuse, R116, R8 ;  /* 0x000000746c08723c */ /* 0x042fec0000041808 */
[----:B------:R-:W-:Y:S01]  /*8140*/  HMMA.16816.F32.BF16 R4, R108, R118, R4 ;  /* 0x000000766c04723c */ /* 0x000fe20000041804 */
[----:B------:R-:W1:Y:S04]  /*8150*/  LDSM.16.M88.4 R108, [R160] ;  /* 0x00000000a06c783b */ /* 0x000e680000000200 */
[----:B------:R-:W3:Y:S01]  /*8160*/  LDSM.16.M88.4 R116, [R161] ;  /* 0x00000000a174783b */ /* 0x000ee20000000200 */
        /* <DEDUP_REMOVED lines=18> */
[C---:B--2---:R-:W-:Y:S06]  /*8290*/  HMMA.16816.F32.BF16 R16, R104.reuse, R112, R16 ;  /* 0x000000706810723c */ /* 0x044fec0000041810 */
[C---:B------:R-:W-:Y:S01]  /*82a0*/  HMMA.16816.F32.BF16 R12, R104.reuse, R114, R12 ;  /* 0x00000072680c723c */ /* 0x040fe2000004180c */
[----:B------:R-:W2:Y:S05]  /*82b0*/  LDSM.16.M88.4 R112, [R100] ;  /* 0x000000006470783b */ /* 0x000eaa0000000200 */
[C---:B-1----:R-:W-:Y:S06]  /*82c0*/  HMMA.16816.F32.BF16 R8, R104.reuse, R108, R8 ;  /* 0x0000006c6808723c */ /* 0x042fec0000041808 */
[----:B------:R-:W-:Y:S01]  /*82d0*/  HMMA.16816.F32.BF16 R4, R104, R110, R4 ;  /* 0x0000006e6804723c */ /* 0x000fe20000041804 */
[----:B------:R-:W1:Y:S04]  /*82e0*/  LDSM.16.M88.4 R104, [R100+0x1000] ;  /* 0x001000006468783b */ /* 0x000e680000000200 */
[----:B------:R-:W3:Y:S01]  /*82f0*/  LDSM.16.M88.4 R108, [R100+0x800] ;  /* 0x00080000646c783b */ /* 0x000ee20000000200 */
[C---:B--2---:R-:W-:Y:S06]  /*8300*/  HMMA.16816.F32.BF16 R64, R116.reuse, R112, R64 ;  /* 0x000000707440723c */ /* 0x044fec0000041840 */
[C---:B------:R-:W-:Y:S01]  /*8310*/  HMMA.16816.F32.BF16 R60, R116.reuse, R114, R60 ;  /* 0x00000072743c723c */ /* 0x040fe2000004183c */
[----:B------:R-:W2:Y:S05]  /*8320*/  LDSM.16.M88.4 R112, [R100+0x1800] ;  /* 0x001800006470783b */ /* 0x000eaa0000000200 */
[----:B-1----:R-:W-:-:S12]  /*8330*/  HMMA.16816.F32.BF16 R48, R116, R104, R48 ;  /* 0x000000687430723c */ /* 0x002fd80000041830 */
[----:B------:R-:W-:Y:S01]  /*8340*/  FMUL.FTZ R65, R65, UR10 ;  /* 0x0000000a41417c20 */ /* 0x000fe20008410000 */
[----:B------:R-:W-:Y:S01]  /*8350*/  FMUL.FTZ R3, R64, UR10 ;  /* 0x0000000a40037c20 */ /* 0x000fe20008410000 */
[C---:B------:R-:W-:Y:S01]  /*8360*/  HMMA.16816.F32.BF16 R44, R116.reuse, R106, R44 ;  /* 0x0000006a742c723c */ /* 0x040fe2000004182c */
[----:B------:R-:W1:Y:S04]  /*8370*/  LDSM.16.M88.4 R104, [R100+0x2000] ;  /* 0x002000006468783b */ /* 0x000e680000000200 */
[----:B------:R-:W-:Y:S01]  /*8380*/  MUFU.TANH R3, R3 ;  /* 0x0000000300037308 */ /* 0x000fe20000002400 */
[C---:B---3--:R-:W-:Y:S06]  /*8390*/  HMMA.16816.F32.BF16 R56, R116.reuse, R108, R56 ;  /* 0x0000006c7438723c */ /* 0x048fec0000041838 */
[----:B------:R-:W-:Y:S01]  /*83a0*/  HMMA.16816.F32.BF16 R52, R116, R110, R52 ;  /* 0x0000006e7434723c */ /* 0x000fe20000041834 */
[----:B------:R3:W-:Y:S01]  /*83b0*/  MUFU.TANH R110, R65 ;  /* 0x00000041006e7308 */ /* 0x0007e20000002400 */
[----:B------:R-:W-:-:S04]  /*83c0*/  FMUL.FTZ R108, R66, UR10 ;  /* 0x0000000a426c7c20 */ /* 0x000fc80008410000 */
[C---:B--2---:R-:W-:Y:S01]  /*83d0*/  HMMA.16816.F32.BF16 R40, R116.reuse, R112, R40 ;  /* 0x000000707428723c */ /* 0x044fe20000041828 */
[----:B------:R-:W-:Y:S01]  /*83e0*/  FMUL.FTZ R48, R48, UR10 ;  /* 0x0000000a30307c20 */ /* 0x000fe20008410000 */
[----:B------:R-:W-:Y:S01]  /*83f0*/  FMUL.FTZ R50, R50, UR10 ;  /* 0x0000000a32327c20 */ /* 0x000fe20008410000 */
[----:B------:R-:W-:Y:S01]  /*8400*/  FMUL.FTZ R51, R51, UR10 ;  /* 0x0000000a33337c20 */ /* 0x000fe20008410000 */
[----:B------:R-:W-:Y:S01]  /*8410*/  FMUL.FTZ R49, R49, UR10 ;  /* 0x0000000a31317c20 */ /* 0x000fe20008410000 */
[----:B------:R-:W-:Y:S01]  /*8420*/  MUFU.TANH R153, R48 ;  /* 0x0000003000997308 */ /* 0x000fe20000002400 */
[C---:B------:R-:W-:Y:S01]  /*8430*/  HMMA.16816.F32.BF16 R36, R116.reuse, R114, R36 ;  /* 0x000000727424723c */ /* 0x040fe20000041824 */
[----:B------:R-:W-:Y:S01]  /*8440*/  FMUL.FTZ R112, R67, UR10 ;  /* 0x0000000a43707c20 */ /* 0x000fe20008410000 */
[----:B------:R-:W-:Y:S01]  /*8450*/  FMUL.FTZ R145, R44, UR10 ;  /* 0x0000000a2c917c20 */ /* 0x000fe20008410000 */
[----:B------:R-:W-:Y:S01]  /*8460*/  FMUL.FTZ R227, R45, UR10 ;  /* 0x0000000a2de37c20 */ /* 0x000fe20008410000 */
[----:B------:R-:W-:Y:S01]  /*8470*/  FMUL.FTZ R149, R46, UR10 ;  /* 0x0000000a2e957c20 */ /* 0x000fe20008410000 */
[----:B------:R-:W-:Y:S01]  /*8480*/  FMUL.FTZ R223, R47, UR10 ;  /* 0x0000000a2fdf7c20 */ /* 0x000fe20008410000 */
[----:B---3--:R-:W2:Y:S01]  /*8490*/  LDSM.16.M88.4 R64, [R100+0x2800] ;  /* 0x002800006440783b */ /* 0x008ea20000000200 */
[----:B------:R-:W-:Y:S01]  /*84a0*/  FMUL.FTZ R56, R56, UR10 ;  /* 0x0000000a38387c20 */ /* 0x000fe20008410000 */
[----:B------:R-:W-:Y:S01]  /*84b0*/  FMUL.FTZ R57, R57, UR10 ;  /* 0x0000000a39397c20 */ /* 0x000fe20008410000 */
[----:B------:R-:W-:Y:S01]  /*84c0*/  FMUL.FTZ R58, R58, UR10 ;  /* 0x0000000a3a3a7c20 */ /* 0x000fe20008410000 */
[----:B------:R-:W3:Y:S01]  /*84d0*/  LDSM.16.M88.4 R44, [R100+0x3800] ;  /* 0x00380000642c783b */ /* 0x000ee20000000200 */
[----:B------:R-:W-:Y:S01]  /*84e0*/  MUFU.TANH R151, R50 ;  /* 0x0000003200977308 */ /* 0x000fe20000002400 */
[----:B------:R-:W-:Y:S01]  /*84f0*/  FMUL.FTZ R109, R52, UR10 ;  /* 0x0000000a346d7c20 */ /* 0x000fe20008410000 */
[----:B------:R-:W-:Y:S01]  /*8500*/  FMUL.FTZ R52, R53, UR10 ;  /* 0x0000000a35347c20 */ /* 0x000fe20008410000 */
[----:B------:R-:W-:Y:S01]  /*8510*/  FMUL.FTZ R53, R54, UR10 ;  /* 0x0000000a36357c20 */ /* 0x000fe20008410000 */
[----:B------:R-:W-:Y:S01]  /*8520*/  FMUL.FTZ R54, R55, UR10 ;  /* 0x0000000a37367c20 */ /* 0x000fe20008410000 */
[C---:B-1----:R-:W-:Y:S02]  /*8530*/  HMMA.16816.F32.BF16 R32, R116.reuse, R104, R32 ;  /* 0x000000687420723c */ /* 0x042fe40000041820 */
[----:B------:R-:W-:Y:S01]  /*8540*/  FMUL.FTZ R43, R43, UR10 ;  /* 0x0000000a2b2b7c20 */ /* 0x000fe20008410000 */
[----:B------:R-:W-:Y:S01]  /*8550*/  MUFU.TANH R109, R109 ;  /* 0x0000006d006d7308 */ /* 0x000fe20000002400 */
[----:B------:R-:W-:Y:S01]  /*8560*/  FMUL.FTZ R40, R40, UR10 ;  /* 0x0000000a28287c20 */ /* 0x000fe20008410000 */
[----:B------:R-:W-:Y:S01]  /*8570*/  FMUL.FTZ R42, R42, UR10 ;  /* 0x0000000a2a2a7c20 */ /* 0x000fe20008410000 */
[----:B------:R-:W-:Y:S01]  /*8580*/  FMUL.FTZ R41, R41, UR10 ;  /* 0x0000000a29297c20 */ /* 0x000fe20008410000 */
[----:B------:R-:W-:Y:S01]  /*8590*/  HMMA.16816.F32.BF16 R28, R116, R106, R28 ;  /* 0x0000006a741c723c */ /* 0x000fe2000004181c */
        /* <DEDUP_REMOVED lines=8> */
[----:B------:R-:W1:Y:S01]  /*8620*/  S2R R36, SR_TID.X ;  /* 0x0000000000247919 */ /* 0x000e620000002100 */
[----:B------:R-:W-:Y:S01]  /*8630*/  FMUL.FTZ R39, R39, UR10 ;  /* 0x0000000a27277c20 */ /* 0x000fe20008410000 */
[----:B------:R-:W-:-:S02]  /*8640*/  FMUL.FTZ R37, R37, UR10 ;  /* 0x0000000a25257c20 */ /* 0x000fc40008410000 */
[----:B------:R-:W-:Y:S04]  /*8650*/  MUFU.TANH R62, R57 ;  /* 0x00000039003e7308 */ /* 0x000fe80000002400 */
[----:B------:R-:W-:Y:S01]  /*8660*/  FMUL.FTZ R32, R32, UR10 ;  /* 0x0000000a20207c20 */ /* 0x000fe20008410000 */
[----:B------:R-:W-:Y:S01]  /*8670*/  FMUL.FTZ R33, R33, UR10 ;  /* 0x0000000a21217c20 */ /* 0x000fe20008410000 */
[----:B------:R-:W-:Y:S02]  /*8680*/  FMUL.FTZ R35, R35, UR10 ;  /* 0x0000000a23237c20 */ /* 0x000fe40008410000 */
[----:B------:R4:W-:Y:S01]  /*8690*/  MUFU.TANH R107, R58 ;  /* 0x0000003a006b7308 */ /* 0x0009e20000002400 */
[----:B------:R-:W-:Y:S01]  /*86a0*/  FMUL.FTZ R34, R34, UR10 ;  /* 0x0000000a22227c20 */ /* 0x000fe20008410000 */
[----:B--2---:R-:W-:Y:S01]  /*86b0*/  HMMA.16816.F32.BF16 R24, R116, R64, R24 ;  /* 0x000000407418723c */ /* 0x004fe20000041818 */
[----:B------:R-:W-:Y:S01]  /*86c0*/  FMUL.FTZ R197, R28, UR10 ;  /* 0x0000000a1cc57c20 */ /* 0x000fe20008410000 */
[----:B------:R-:W-:-:S02]  /*86d0*/  IMAD.SHL.U32 R28, R179, 0x80, RZ ;  /* 0x00000080b31c7824 */ /* 0x000fc400078e00ff */
[----:B------:R-:W-:Y:S01]  /*86e0*/  FMUL.FTZ R155, R30, UR10 ;  /* 0x0000000a1e9b7c20 */ /* 0x000fe20008410000 */
[----:B------:R-:W-:Y:S01]  /*86f0*/  FMUL.FTZ R29, R29, UR10 ;  /* 0x0000000a1d1d7c20 */ /* 0x000fe20008410000 */
[----:B------:R-:W-:Y:S01]  /*8700*/  FMUL.FTZ R31, R31, UR10 ;  /* 0x0000000a1f1f7c20 */ /* 0x000fe20008410000 */
[C---:B------:R-:W-:Y:S01]  /*8710*/  HMMA.16816.F32.BF16 R20, R116.reuse, R66, R20 ;  /* 0x000000427414723c */ /* 0x040fe20000041814 */
[----:B------:R-:W2:Y:S05]  /*8720*/  MUFU.TANH R104, R104 ;  /* 0x0000006800687308 */ /* 0x000eaa0000002400 */
[----:B---3--:R-:W-:Y:S01]  /*8730*/  HMMA.16816.F32.BF16 R8, R116, R44, R8 ;  /* 0x0000002c7408723c */ /* 0x008fe20000041808 */
[----:B----4-:R-:W3:Y:S02]  /*8740*/  LDSM.16.M88.4 R56, [R100+0x3000] ;  /* 0x003000006438783b */ /* 0x010ee40000000200 */
[----:B------:R-:W4:Y:S01]  /*8750*/  MUFU.TANH R105, R105 ;  /* 0x0000006900697308 */ /* 0x000f220000002400 */
[----:B------:R-:W-:-:S04]  /*8760*/  DEPBAR.LE SB0, 0x0 ;  /* 0x000080000000791a */ /* 0x000fc80000000000 */
[----:B-1----:R-:W-:Y:S01]  /*8770*/  IMAD.SHL.U32 R36, R36, 0x2, RZ ;  /* 0x0000000224247824 */ /* 0x002fe200078e00ff */
[----:B------:R-:W-:Y:S02]  /*8780*/  HMMA.16816.F32.BF16 R4, R116, R46, R4 ;  /* 0x0000002e7404723c */ /* 0x000fe40000041804 */
[----:B------:R1:W-:Y:S01]  /*8790*/  MUFU.TANH R217, R43 ;  /* 0x0000002b00d97308 */ /* 0x0003e20000002400 */
[----:B------:R-:W-:Y:S01]  /*87a0*/  FMUL.FTZ R139, R24, UR10 ;  /* 0x0000000a188b7c20 */ /* 0x000fe20008410000 */
[----:B------:R-:W-:Y:S01]  /*87b0*/  FMUL.FTZ R26, R26, UR10 ;  /* 0x0000000a1a1a7c20 */ /* 0x000fe20008410000 */
[----:B------:R-:W-:Y:S01]  /*87c0*/  FMUL.FTZ R147, R25, UR10 ;  /* 0x0000000a19937c20 */ /* 0x000fe20008410000 */
[----:B------:R-:W-:-:S03]  /*87d0*/  FMUL.FTZ R141, R27, UR10 ;  /* 0x0000000a1b8d7c20 */ /* 0x000fc60008410000 */
[----:B------:R-:W-:Y:S01]  /*87e0*/  FMUL.FTZ R135, R20, UR10 ;  /* 0x0000000a14877c20 */ /* 0x000fe20008410000 */
[----:B------:R-:W-:Y:S01]  /*87f0*/  FMUL.FTZ R22, R22, UR10 ;  /* 0x0000000a16167c20 */ /* 0x000fe20008410000 */
[----:B------:R-:W-:Y:S01]  /*8800*/  MUFU.TANH R53, R53 ;  /* 0x0000003500357308 */ /* 0x000fe20000002400 */
[----:B------:R-:W-:Y:S01]  /*8810*/  FMUL.FTZ R143, R21, UR10 ;  /* 0x0000000a158f7c20 */ /* 0x000fe20008410000 */
[----:B------:R-:W-:Y:S02]  /*8820*/  FMUL.FTZ R23, R23, UR10 ;  /* 0x0000000a17177c20 */ /* 0x000fe40008410000 */
[----:B------:R-:W-:Y:S01]  /*8830*/  FMUL.FTZ R11, R11, UR10 ;  /* 0x0000000a0b0b7c20 */ /* 0x000fe20008410000 */
[----:B------:R-:W-:-:S03]  /*8840*/  FMUL.FTZ R9, R9, UR10 ;  /* 0x0000000a09097c20 */ /* 0x000fc60008410000 */
[----:B------:R-:W-:Y:S01]  /*8850*/  MUFU.TANH R145, R145 ;  /* 0x0000009100917308 */ /* 0x000fe20000002400 */
[----:B-1----:R-:W-:-:S04]  /*8860*/  LOP3.LUT R43, R36, 0x6, RZ, 0xc0, !PT ;  /* 0x00000006242b7812 */ /* 0x002fc800078ec0ff */
[--C-:B------:R-:W-:Y:S01]  /*8870*/  LOP3.LUT R30, R28, 0x8, R43.reuse, 0xfe, !PT ;  /* 0x000000081c1e7812 */ /* 0x100fe200078efe2b */
[----:B------:R-:W-:Y:S01]  /*8880*/  FMUL.FTZ R64, R4, UR10 ;  /* 0x0000000a04407c20 */ /* 0x000fe20008410000 */
[----:B------:R-:W-:Y:S01]  /*8890*/  LOP3.LUT R24, R28, 0x10, R43, 0xfe, !PT ;  /* 0x000000101c187812 */ /* 0x000fe200078efe2b */
[----:B------:R-:W-:Y:S01]  /*88a0*/  MUFU.TANH R149, R149 ;  /* 0x0000009500957308 */ /* 0x000fe20000002400 */
[C---:B------:R-:W-:Y:S01]  /*88b0*/  ISETP.GE.AND P2, PT, R30.reuse, R129, PT ;  /* 0x000000811e00720c */ /* 0x040fe20003f46270 */
[----:B------:R-:W-:Y:S01]  /*88c0*/  FMUL.FTZ R5, R5, UR10 ;  /* 0x0000000a05057c20 */ /* 0x000fe20008410000 */
[----:B------:R-:W-:Y:S01]  /*88d0*/  ISETP.GE.AND P1, PT, R30, R103, PT ;  /* 0x000000671e00720c */ /* 0x000fe20003f26270 */
[----:B------:R-:W-:Y:S01]  /*88e0*/  FMUL.FTZ R7, R7, UR10 ;  /* 0x0000000a07077c20 */ /* 0x000fe20008410000 */
[C---:B------:R-:W-:Y:S01]  /*88f0*/  ISETP.GE.AND P5, PT, R24.reuse, R129, PT ;  /* 0x000000811800720c */ /* 0x040fe20003fa6270 */
[----:B---3--:R-:W-:Y:S02]  /*8900*/  HMMA.16816.F32.BF16 R16, R116, R56, R16 ;  /* 0x000000387410723c */ /* 0x008fe40000041810 */
[----:B------:R-:W-:Y:S01]  /*8910*/  MUFU.TANH R211, R40 ;  /* 0x0000002800d37308 */ /* 0x000fe20000002400 */
[----:B------:R-:W-:-:S02]  /*8920*/  ISETP.GE.AND P6, PT, R24, R103, PT ;  /* 0x000000671800720c */ /* 0x000fc40003fc6270 */
[C-C-:B------:R-:W-:Y:S01]  /*8930*/  LOP3.LUT R30, R28.reuse, 0x18, R43.reuse, 0xfe, !PT ;  /* 0x000000181c1e7812 */ /* 0x140fe200078efe2b */
[----:B------:R-:W-:Y:S01]  /*8940*/  HMMA.16816.F32.BF16 R12, R116, R58, R12 ;  /* 0x0000003a740c723c */ /* 0x000fe2000004180c */
[----:B------:R-:W-:-:S03]  /*8950*/  LOP3.LUT R24, R28, 0x20, R43, 0xfe, !PT ;  /* 0x000000201c187812 */ /* 0x000fc600078efe2b */
[----:B------:R-:W1:Y:S01]  /*8960*/  MUFU.TANH R209, R42 ;  /* 0x0000002a00d17308 */ /* 0x000e620000002400 */
[----:B------:R-:W-:Y:S02]  /*8970*/  ISETP.GE.AND P4, PT, R30, R129, PT ;  /* 0x000000811e00720c */ /* 0x000fe40003f86270 */
[--C-:B------:R-:W-:Y:S01]  /*8980*/  LOP3.LUT R20, R28, 0x30, R43.reuse, 0xfe, !PT ;  /* 0x000000301c147812 */ /* 0x100fe200078efe2b */
[----:B------:R-:W-:Y:S01]  /*8990*/  FMUL.FTZ R59, R8, UR10 ;  /* 0x0000000a083b7c20 */ /* 0x000fe20008410000 */
[C---:B------:R-:W-:Y:S02]  /*89a0*/  LOP3.LUT R8, R28.reuse, 0x70, R43, 0xfe, !PT ;  /* 0x000000701c087812 */ /* 0x040fe400078efe2b */
[----:B------:R-:W-:Y:S01]  /*89b0*/  LOP3.LUT R4, R28, R43, RZ, 0xfc, !PT ;  /* 0x0000002b1c047212 */ /* 0x000fe200078efcff */
[----:B------:R-:W3:Y:S06]  /*89c0*/  MUFU.TANH R205, R205 ;  /* 0x000000cd00cd7308 */ /* 0x000eec0000002400 */
[----:B------:R-:W-:-:S02]  /*89d0*/  FMUL.FTZ R113, R16, UR10 ;  /* 0x0000000a10717c20 */ /* 0x000fc40008410000 */
[----:B------:R-:W5:Y:S01]  /*89e0*/  MUFU.TANH R215, R38 ;  /* 0x0000002600d77308 */ /* 0x000f620000002400 */
[--C-:B------:R-:W-:Y:S01]  /*89f0*/  LOP3.LUT R16, R28, 0x40, R43.reuse, 0xfe, !PT ;  /* 0x000000401c107812 */ /* 0x100fe200078efe2b */
[----:B------:R-:W-:Y:S01]  /*8a00*/  FMUL.FTZ R18, R18, UR10 ;  /* 0x0000000a12127c20 */ /* 0x000fe20008410000 */
[----:B------:R-:W-:Y:S01]  /*8a10*/  FMUL.FTZ R17, R17, UR10 ;  /* 0x0000000a11117c20 */ /* 0x000fe20008410000 */
[----:B------:R-:W-:Y:S01]  /*8a20*/  FMUL.FTZ R19, R19, UR10 ;  /* 0x0000000a13137c20 */ /* 0x000fe20008410000 */
[----:B------:R-:W-:Y:S01]  /*8a30*/  FMUL.FTZ R111, R12, UR10 ;  /* 0x0000000a0c6f7c20 */ /* 0x000fe20008410000 */
[--C-:B------:R-:W-:Y:S01]  /*8a40*/  LOP3.LUT R12, R28, 0x50, R43.reuse, 0xfe, !PT ;  /* 0x000000501c0c7812 */ /* 0x100fe200078efe2b */
[----:B------:R-:W-:Y:S01]  /*8a50*/  FMUL.FTZ R65, R14, UR10 ;  /* 0x0000000a0e417c20 */ /* 0x000fe20008410000 */
[----:B------:R-:W5:Y:S01]  /*8a60*/  MUFU.TANH R187, R32 ;  /* 0x0000002000bb7308 */ /* 0x000f620000002400 */
[----:B------:R-:W-:Y:S01]  /*8a70*/  LOP3.LUT R14, R28, 0x58, R43, 0xfe, !PT ;  /* 0x000000581c0e7812 */ /* 0x000fe200078efe2b */
[----:B------:R-:W-:Y:S01]  /*8a80*/  FMUL.FTZ R13, R13, UR10 ;  /* 0x0000000a0d0d7c20 */ /* 0x000fe20008410000 */
[----:B------:R-:W-:-:S05]  /*8a90*/  FMUL.FTZ R15, R15, UR10 ;  /* 0x0000000a0f0f7c20 */ /* 0x000fca0008410000 */
[----:B------:R2:W-:Y:S08]  /*8aa0*/  MUFU.TANH R221, R41 ;  /* 0x0000002900dd7308 */ /* 0x0005f00000002400 */
[----:B------:R4:W-:Y:S08]  /*8ab0*/  MUFU.TANH R213, R39 ;  /* 0x0000002700d57308 */ /* 0x0009f00000002400 */
[----:B------:R1:W-:Y:S01]  /*8ac0*/  MUFU.TANH R207, R29 ;  /* 0x0000001d00cf7308 */ /* 0x0003e20000002400 */
[----:B--2---:R-:W-:-:S02]  /*8ad0*/  FSEL R41, R104, -INF , !P2 ;  /* 0xff80000068297808 */ /* 0x004fc40005000000 */
[----:B------:R-:W-:-:S05]  /*8ae0*/  ISETP.GE.AND P2, PT, R30, R103, PT ;  /* 0x000000671e00720c */ /* 0x000fca0003f46270 */
[----:B------:R-:W2:Y:S01]  /*8af0*/  MUFU.TANH R197, R197 ;  /* 0x000000c500c57308 */ /* 0x000ea20000002400 */
[----:B----4-:R-:W-:Y:S02]  /*8b00*/  FSEL R39, R106, -INF , !P5 ;  /* 0xff8000006a277808 */ /* 0x010fe40006800000 */
[----:B------:R-:W-:-:S04]  /*8b10*/  ISETP.GE.AND P5, PT, R24, R103, PT ;  /* 0x000000671800720c */ /* 0x000fc80003fa6270 */
[----:B------:R-:W-:Y:S01]  /*8b20*/  FSEL R151, R151, -INF , !P5 ;  /* 0xff80000097977808 */ /* 0x000fe20006800000 */
[----:B------:R-:W4:Y:S01]  /*8b30*/  MUFU.TANH R155, R155 ;  /* 0x0000009b009b7308 */ /* 0x000f220000002400 */
[----:B-1----:R-:W-:Y:S02]  /*8b40*/  FSEL R29, R105, -INF , !P1 ;  /* 0xff800000691d7808 */ /* 0x002fe40004800000 */
[----:B------:R-:W-:Y:S02]  /*8b50*/  ISETP.GE.AND P1, PT, R24, R129, PT ;  /* 0x000000811800720c */ /* 0x000fe40003f26270 */
[----:B------:R-:W-:Y:S02]  /*8b60*/  LOP3.LUT R24, R28, 0x28, R43, 0xfe, !PT ;  /* 0x000000281c187812 */ /* 0x000fe400078efe2b */
[----:B------:R-:W-:Y:S01]  /*8b70*/  FSEL R153, R153, -INF , !P1 ;  /* 0xff80000099997808 */ /* 0x000fe20004800000 */
[----:B------:R1:W-:Y:S01]  /*8b80*/  MUFU.TANH R219, R37 ;  /* 0x0000002500db7308 */ /* 0x0003e20000002400 */
[----:B------:R-:W-:-:S04]  /*8b90*/  ISETP.GE.AND P1, PT, R20, R103, PT ;  /* 0x000000671400720c */ /* 0x000fc80003f26270 */
[----:B------:R-:W-:-:S03]  /*8ba0*/  FSEL R209, R209, -INF , !P1 ;  /* 0xff800000d1d17808 */ /* 0x000fc60004800000 */
[----:B------:R3:W-:Y:S08]  /*8bb0*/  MUFU.TANH R203, R33 ;  /* 0x0000002100cb7308 */ /* 0x0007f00000002400 */
[----:B------:R5:W-:Y:S01]  /*8bc0*/  MUFU.TANH R201, R35 ;  /* 0x0000002300c97308 */ /* 0x000be20000002400 */
[----:B-1----:R-:W-:Y:S02]  /*8bd0*/  FSEL R37, R53, -INF , !P2 ;  /* 0xff80000035257808 */ /* 0x002fe40005000000 */
[----:B------:R-:W-:-:S02]  /*8be0*/  ISETP.GE.AND P2, PT, R20, R129, PT ;  /* 0x000000811400720c */ /* 0x000fc40003f46270 */
[----:B------:R-:W-:Y:S02]  /*8bf0*/  LOP3.LUT R20, R28, 0x38, R43, 0xfe, !PT ;  /* 0x000000381c147812 */ /* 0x000fe400078efe2b */
[----:B------:R-:W-:Y:S01]  /*8c00*/  FSEL R211, R211, -INF , !P2 ;  /* 0xff800000d3d37808 */ /* 0x000fe20005000000 */
[----:B------:R-:W1:Y:S01]  /*8c10*/  MUFU.TANH R139, R139 ;  /* 0x0000008b008b7308 */ /* 0x000e620000002400 */
[----:B---3--:R-:W-:Y:S02]  /*8c20*/  FSEL R33, R107, -INF , !P6 ;  /* 0xff8000006b217808 */ /* 0x008fe40007000000 */
[-C--:B------:R-:W-:Y:S02]  /*8c30*/  ISETP.GE.AND P6, PT, R24, R129.reuse, PT ;  /* 0x000000811800720c */ /* 0x080fe40003fc6270 */
[----:B------:R-:W-:Y:S02]  /*8c40*/  ISETP.GE.AND P5, PT, R20, R129, PT ;  /* 0x000000811400720c */ /* 0x000fe40003fa6270 */
[----:B------:R-:W-:Y:S01]  /*8c50*/  FSEL R145, R145, -INF , !P6 ;  /* 0xff80000091917808 */ /* 0x000fe20007000000 */
[----:B------:R-:W3:Y:S01]  /*8c60*/  MUFU.TANH R133, R26 ;  /* 0x0000001a00857308 */ /* 0x000ee20000002400 */
[----:B-----5:R-:W-:-:S02]  /*8c70*/  FSEL R35, R109, -INF , !P4 ;  /* 0xff8000006d237808 */ /* 0x020fc40006000000 */
[-C--:B------:R-:W-:Y:S02]  /*8c80*/  ISETP.GE.AND P4, PT, R24, R103.reuse, PT ;  /* 0x000000671800720c */ /* 0x080fe40003f86270 */
[----:B------:R-:W-:Y:S02]  /*8c90*/  ISETP.GE.AND P6, PT, R20, R103, PT ;  /* 0x000000671400720c */ /* 0x000fe40003fc6270 */
[----:B------:R-:W-:Y:S01]  /*8ca0*/  FSEL R149, R149, -INF , !P4 ;  /* 0xff80000095957808 */ /* 0x000fe20006000000 */
[----:B------:R-:W5:Y:S01]  /*8cb0*/  MUFU.TANH R131, R22 ;  /* 0x0000001600837308 */ /* 0x000f620000002400 */
[C---:B------:R-:W-:Y:S02]  /*8cc0*/  ISETP.GE.AND P4, PT, R16.reuse, R129, PT ;  /* 0x000000811000720c */ /* 0x040fe40003f86270 */
[----:B------:R-:W-:Y:S02]  /*8cd0*/  ISETP.GE.AND P2, PT, R16, R103, PT ;  /* 0x000000671000720c */ /* 0x000fe40003f46270 */
[----:B------:R-:W-:-:S02]  /*8ce0*/  LOP3.LUT R16, R28, 0x48, R43, 0xfe, !PT ;  /* 0x000000481c107812 */ /* 0x000fc400078efe2b */
[----:B------:R-:W-:Y:S01]  /*8cf0*/  FSEL R205, R205, -INF , !P5 ;  /* 0xff800000cdcd7808 */ /* 0x000fe20006800000 */
[----:B------:R-:W5:Y:S01]  /*8d00*/  MUFU.TANH R113, R113 ;  /* 0x0000007100717308 */ /* 0x000f620000002400 */
[----:B------:R-:W-:Y:S02]  /*8d10*/  FSEL R215, R215, -INF , !P6 ;  /* 0xff800000d7d77808 */ /* 0x000fe40007000000 */
[----:B------:R-:W-:Y:S02]  /*8d20*/  FSEL R187, R187, -INF , !P4 ;  /* 0xff800000bbbb7808 */ /* 0x000fe40006000000 */
[C---:B------:R-:W-:Y:S02]  /*8d30*/  ISETP.GE.AND P1, PT, R16.reuse, R129, PT ;  /* 0x000000811000720c */ /* 0x040fe40003f26270 */
[----:B------:R-:W-:Y:S01]  /*8d40*/  ISETP.GE.AND P5, PT, R16, R103, PT ;  /* 0x000000671000720c */ /* 0x000fe20003fa6270 */
[----:B------:R-:W5:Y:S01]  /*8d50*/  MUFU.TANH R195, R34 ;  /* 0x0000002200c37308 */ /* 0x000f620000002400 */
[----:B------:R-:W-:-:S02]  /*8d60*/  ISETP.GE.AND P6, PT, R12, R129, PT ;  /* 0x000000810c00720c */ /* 0x000fc40003fc6270 */
[-C--:B------:R-:W-:Y:S02]  /*8d70*/  ISETP.GE.AND P4, PT, R12, R103.reuse, PT ;  /* 0x000000670c00720c */ /* 0x080fe40003f86270 */
[----:B------:R-:W-:Y:S02]  /*8d80*/  LOP3.LUT R12, R28, 0x60, R43, 0xfe, !PT ;  /* 0x000000601c0c7812 */ /* 0x000fe400078efe2b */
[----:B--2---:R-:W-:Y:S01]  /*8d90*/  FSEL R197, R197, -INF , !P1 ;  /* 0xff800000c5c57808 */ /* 0x004fe20004800000 */
[----:B------:R2:W-:Y:S01]  /*8da0*/  MUFU.TANH R225, R51 ;  /* 0x0000003300e17308 */ /* 0x0005e20000002400 */
[----:B----4-:R-:W-:Y:S02]  /*8db0*/  FSEL R155, R155, -INF , !P5 ;  /* 0xff8000009b9b7808 */ /* 0x010fe40006800000 */
[----:B------:R-:W-:Y:S02]  /*8dc0*/  ISETP.GE.AND P1, PT, R14, R103, PT ;  /* 0x000000670e00720c */ /* 0x000fe40003f26270 */
[----:B------:R-:W-:-:S02]  /*8dd0*/  ISETP.GE.AND P5, PT, R12, R129, PT ;  /* 0x000000810c00720c */ /* 0x000fc40003fa6270 */
[----:B-1----:R-:W-:Y:S01]  /*8de0*/  FSEL R139, R139, -INF , !P6 ;  /* 0xff8000008b8b7808 */ /* 0x002fe20007000000 */
[----:B------:R-:W1:Y:S01]  /*8df0*/  MUFU.TANH R109, R18 ;  /* 0x00000012006d7308 */ /* 0x000e620000002400 */
[----:B---3--:R-:W-:Y:S02]  /*8e00*/  FSEL R133, R133, -INF , !P4 ;  /* 0xff80000085857808 */ /* 0x008fe40006000000 */
[----:B-----5:R-:W-:Y:S02]  /*8e10*/  FSEL R131, R131, -INF , !P1 ;  /* 0xff80000083837808 */ /* 0x020fe40004800000 */
[----:B------:R-:W-:Y:S02]  /*8e20*/  FSEL R113, R113, -INF , !P5 ;  /* 0xff80000071717808 */ /* 0x000fe40006800000 */
[----:B------:R-:W-:Y:S01]  /*8e30*/  FSEL R195, R195, -INF , !P2 ;  /* 0xff800000c3c37808 */ /* 0x000fe20005000000 */
[----:B------:R-:W3:Y:S01]  /*8e40*/  MUFU.TANH R111, R111 ;  /* 0x0000006f006f7308 */ /* 0x000ee20000002400 */
[----:B--2---:R-:W-:Y:S01]  /*8e50*/  FMUL.FTZ R51, R10, UR10 ;  /* 0x0000000a0a337c20 */ /* 0x004fe20008410000 */
[----:B------:R-:W-:-:S02]  /*8e60*/  LOP3.LUT R10, R28, 0x68, R43, 0xfe, !PT ;  /* 0x000000681c0a7812 */ /* 0x000fc400078efe2b */
[----:B------:R-:W-:Y:S02]  /*8e70*/  ISETP.GE.AND P6, PT, R12, R103, PT ;  /* 0x000000670c00720c */ /* 0x000fe40003fc6270 */
[-C--:B------:R-:W-:Y:S02]  /*8e80*/  ISETP.GE.AND P4, PT, R10, R129.reuse, PT ;  /* 0x000000810a00720c */ /* 0x080fe40003f86270 */
[----:B------:R-:W2:Y:S01]  /*8e90*/  MUFU.TANH R135, R135 ;  /* 0x0000008700877308 */ /* 0x000ea20000002400 */
[C---:B------:R-:W-:Y:S02]  /*8ea0*/  ISETP.GE.AND P1, PT, R8.reuse, R129, PT ;  /* 0x000000810800720c */ /* 0x040fe40003f26270 */
[----:B------:R-:W-:Y:S02]  /*8eb0*/  ISETP.GE.AND P5, PT, R8, R103, PT ;  /* 0x000000670800720c */ /* 0x000fe40003fa6270 */
[----:B------:R-:W-:Y:S02]  /*8ec0*/  ISETP.GE.AND P2, PT, R14, R129, PT ;  /* 0x000000810e00720c */ /* 0x000fe40003f46270 */
[----:B------:R-:W-:Y:S01]  /*8ed0*/  LOP3.LUT R8, R28, 0x78, R43, 0xfe, !PT ;  /* 0x000000781c087812 */ /* 0x000fe200078efe2b */
[----:B------:R4:W-:Y:S01]  /*8ee0*/  MUFU.TANH R229, R49 ;  /* 0x0000003100e57308 */ /* 0x0009e20000002400 */
[----:B-1----:R-:W-:-:S02]  /*8ef0*/  FSEL R109, R109, -INF , !P6 ;  /* 0xff8000006d6d7808 */ /* 0x002fc40007000000 */
[----:B---3--:R-:W-:Y:S02]  /*8f00*/  FSEL R111, R111, -INF , !P4 ;  /* 0xff8000006f6f7808 */ /* 0x008fe40006000000 */
[C---:B------:R-:W-:Y:S02]  /*8f10*/  ISETP.GE.AND P6, PT, R8.reuse, R129, PT ;  /* 0x000000810800720c */ /* 0x040fe40003fc6270 */
[-C--:B------:R-:W-:Y:S01]  /*8f20*/  ISETP.GE.AND P4, PT, R8, R103.reuse, PT ;  /* 0x000000670800720c */ /* 0x080fe20003f86270 */
[----:B------:R-:W1:Y:S01]  /*8f30*/  MUFU.TANH R51, R51 ;  /* 0x0000003300337308 */ /* 0x000e620000002400 */
[----:B--2---:R-:W-:Y:S01]  /*8f40*/  FSEL R135, R135, -INF , !P2 ;  /* 0xff80000087877808 */ /* 0x004fe20005000000 */
[----:B------:R-:W-:Y:S01]  /*8f50*/  VIADD R8, R4, 0x1 ;  /* 0x0000000104087836 */ /* 0x000fe20000000000 */
[----:B------:R-:W-:-:S05]  /*8f60*/  ISETP.GE.AND P2, PT, R10, R103, PT ;  /* 0x000000670a00720c */ /* 0x000fca0003f46270 */
[----:B------:R-:W2:Y:S01]  /*8f70*/  MUFU.TANH R64, R64 ;  /* 0x0000004000407308 */ /* 0x000ea20000002400 */
[----:B----4-:R-:W-:Y:S01]  /*8f80*/  FMUL.FTZ R49, R6, UR10 ;  /* 0x0000000a06317c20 */ /* 0x010fe20008410000 */
[----:B------:R-:W-:-:S06]  /*8f90*/  VIADD R6, R4, 0x9 ;  /* 0x0000000904067836 */ /* 0x000fcc0000000000 */
        /* <DEDUP_REMOVED lines=11> */
[----:B-1----:R-:W-:Y:S02]  /*9050*/  FSEL R49, R49, -INF , !P4 ;  /* 0xff80000031317808 */ /* 0x002fe40006000000 */
[----:B------:R-:W-:-:S04]  /*9060*/  ISETP.GE.AND P4, PT, R6, R129, PT ;  /* 0x000000810600720c */ /* 0x000fc80003f86270 */
[----:B------:R-:W-:Y:S01]  /*9070*/  FSEL R53, R62, -INF , !P4 ;  /* 0xff8000003e357808 */ /* 0x000fe20006000000 */
[----:B------:R-:W1:Y:S01]  /*9080*/  MUFU.TANH R112, R112 ;  /* 0x0000007000707308 */ /* 0x000e620000002400 */
[----:B--2---:R-:W-:Y:S02]  /*9090*/  FSEL R59, R59, -INF , !P1 ;  /* 0xff8000003b3b7808 */ /* 0x004fe40004800000 */
[----:B------:R-:W-:Y:S01]  /*90a0*/  ISETP.GE.AND P1, PT, R8, R103, PT ;  /* 0x000000670800720c */ /* 0x000fe20003f26270 */
[----:B------:R-:W-:-:S04]  /*90b0*/  VIADD R8, R4, 0x19 ;  /* 0x0000001904087836 */ /* 0x000fc80000000000 */
[----:B------:R-:W2:Y:S01]  /*90c0*/  MUFU.TANH R60, R60 ;  /* 0x0000003c003c7308 */ /* 0x000ea20000002400 */
[----:B---3--:R-:W-:-:S07]  /*90d0*/  FSEL R21, R61, -INF , !P6 ;  /* 0xff8000003d157808 */ /* 0x008fce0007000000 */
[----:B------:R-:W3:Y:S01]  /*90e0*/  MUFU.TANH R54, R54 ;  /* 0x0000003600367308 */ /* 0x000ee20000002400 */
[----:B-1----:R-:W-:Y:S02]  /*90f0*/  FSEL R25, R112, -INF , !P1 ;  /* 0xff80000070197808 */ /* 0x002fe40004800000 */
[----:B------:R-:W-:-:S05]  /*9100*/  ISETP.GE.AND P1, PT, R8, R129, PT ;  /* 0x000000810800720c */ /* 0x000fca0003f26270 */
[----:B------:R-:W1:Y:S01]  /*9110*/  MUFU.TANH R63, R63 ;  /* 0x0000003f003f7308 */ /* 0x000e620000002400 */
[----:B--2---:R-:W-:Y:S02]  /*9120*/  FSEL R27, R60, -INF , !P5 ;  /* 0xff8000003c1b7808 */ /* 0x004fe40006800000 */
[----:B------:R-:W-:Y:S01]  /*9130*/  ISETP.GE.AND P5, PT, R8, R103, PT ;  /* 0x000000670800720c */ /* 0x000fe20003fa6270 */
[----:B------:R-:W-:-:S04]  /*9140*/  VIADD R8, R4, 0x29 ;  /* 0x0000002904087836 */ /* 0x000fc80000000000 */
[----:B------:R2:W-:Y:S01]  /*9150*/  MUFU.TANH R199, R31 ;  /* 0x0000001f00c77308 */ /* 0x0005e20000002400 */
[----:B---3--:R-:W-:-:S07]  /*9160*/  FSEL R61, R54, -INF , !P5 ;  /* 0xff800000363d7808 */ /* 0x008fce0006800000 */
[----:B------:R-:W3:Y:S08]  /*9170*/  MUFU.TANH R227, R227 ;  /* 0x000000e300e37308 */ /* 0x000ef00000002400 */
[----:B------:R-:W4:Y:S01]  /*9180*/  MUFU.TANH R52, R52 ;  /* 0x0000003400347308 */ /* 0x000f220000002400 */
[----:B--2---:R-:W-:Y:S02]  /*9190*/  FSEL R31, R110, -INF , !P2 ;  /* 0xff8000006e1f7808 */ /* 0x004fe40005000000 */
[----:B------:R-:W-:Y:S01]  /*91a0*/  ISETP.GE.AND P2, PT, R6, R103, PT ;  /* 0x000000670600720c */ /* 0x000fe20003f46270 */
[----:B------:R-:W-:-:S03]  /*91b0*/  VIADD R6, R4, 0x21 ;  /* 0x0000002104067836 */ /* 0x000fc60000000000 */
[----:B-1----:R-:W-:Y:S01]  /*91c0*/  FSEL R45, R63, -INF , !P2 ;  /* 0xff8000003f2d7808 */ /* 0x002fe20005000000 */
[----:B------:R-:W1:Y:S01]  /*91d0*/  MUFU.TANH R223, R223 ;  /* 0x000000df00df7308 */ /* 0x000e620000002400 */
[C---:B------:R-:W-:Y:S02]  /*91e0*/  ISETP.GE.AND P6, PT, R6.reuse, R129, PT ;  /* 0x000000810600720c */ /* 0x040fe40003fc6270 */
[----:B------:R-:W-:Y:S01]  /*91f0*/  ISETP.GE.AND P4, PT, R6, R103, PT ;  /* 0x000000670600720c */ /* 0x000fe20003f86270 */
[----:B------:R-:W-:Y:S01]  /*9200*/  VIADD R6, R4, 0x31 ;  /* 0x0000003104067836 */ /* 0x000fe20000000000 */
[----:B------:R-:W-:Y:S02]  /*9210*/  FSEL R229, R229, -INF , !P6 ;  /* 0xff800000e5e57808 */ /* 0x000fe40007000000 */
[-C--:B------:R-:W-:Y:S01]  /*9220*/  ISETP.GE.AND P2, PT, R8, R129.reuse, PT ;  /* 0x000000810800720c */ /* 0x080fe20003f46270 */
[----:B------:R-:W-:Y:S01]  /*9230*/  MUFU.TANH R141, R141 ;  /* 0x0000008d008d7308 */ /* 0x000fe20000002400 */
[----:B------:R-:W-:-:S02]  /*9240*/  ISETP.GE.AND P5, PT, R6, R129, PT ;  /* 0x000000810600720c */ /* 0x000fc40003fa6270 */
[----:B------:R-:W-:Y:S01]  /*9250*/  ISETP.GE.AND P6, PT, R6, R103, PT ;  /* 0x000000670600720c */ /* 0x000fe20003fc6270 */
[----:B------:R-:W-:Y:S01]  /*9260*/  VIADD R6, R4, 0x39 ;  /* 0x0000003904067836 */ /* 0x000fe20000000000 */
[----:B------:R-:W-:Y:S02]  /*9270*/  FSEL R225, R225, -INF , !P4 ;  /* 0xff800000e1e17808 */ /* 0x000fe40006000000 */
[----:B---3--:R-:W-:Y:S01]  /*9280*/  FSEL R227, R227, -INF , !P2 ;  /* 0xff800000e3e37808 */ /* 0x008fe20005000000 */
[----:B------:R-:W2:Y:S01]  /*9290*/  MUFU.TANH R143, R143 ;  /* 0x0000008f008f7308 */ /* 0x000ea20000002400 */
[----:B----4-:R-:W-:Y:S02]  /*92a0*/  FSEL R47, R52, -INF , !P1 ;  /* 0xff800000342f7808 */ /* 0x010fe40004800000 */
[C---:B------:R-:W-:Y:S02]  /*92b0*/  ISETP.GE.AND P4, PT, R6.reuse, R129, PT ;  /* 0x000000810600720c */ /* 0x040fe40003f86270 */
[-C--:B------:R-:W-:Y:S01]  /*92c0*/  ISETP.GE.AND P2, PT, R6, R103.reuse, PT ;  /* 0x000000670600720c */ /* 0x080fe20003f46270 */
[----:B------:R-:W-:Y:S01]  /*92d0*/  VIADD R6, R4, 0x49 ;  /* 0x0000004904067836 */ /* 0x000fe20000000000 */
[----:B------:R-:W-:Y:S01]  /*92e0*/  ISETP.GE.AND P1, PT, R8, R103, PT ;  /* 0x000000670800720c */ /* 0x000fe20003f26270 */
[----:B------:R-:W-:Y:S01]  /*92f0*/  VIADD R8, R4, 0x41 ;  /* 0x0000004104087836 */ /* 0x000fe20000000000 */
[----:B------:R-:W-:Y:S01]  /*9300*/  FSEL R217, R217, -INF , !P6 ;  /* 0xff800000d9d97808 */ /* 0x000fe20007000000 */
[----:B------:R-:W3:Y:S01]  /*9310*/  MUFU.TANH R117, R13 ;  /* 0x0000000d00757308 */ /* 0x000ee20000002400 */
[----:B------:R-:W-:-:S02]  /*9320*/  FSEL R219, R219, -INF , !P4 ;  /* 0xff800000dbdb7808 */ /* 0x000fc40006000000 */
[----:B-1----:R-:W-:Y:S02]  /*9330*/  FSEL R223, R223, -INF , !P1 ;  /* 0xff800000dfdf7808 */ /* 0x002fe40004800000 */
[----:B------:R-:W-:Y:S02]  /*9340*/  FSEL R221, R221, -INF , !P5 ;  /* 0xff800000dddd7808 */ /* 0x000fe40006800000 */
[C---:B------:R-:W-:Y:S01]  /*9350*/  ISETP.GE.AND P6, PT, R6.reuse, R129, PT ;  /* 0x000000810600720c */ /* 0x040fe20003fc6270 */
[----:B------:R-:W1:Y:S01]  /*9360*/  MUFU.TANH R57, R11 ;  /* 0x0000000b00397308 */ /* 0x000e620000002400 */
[----:B------:R-:W-:Y:S01]  /*9370*/  ISETP.GE.AND P4, PT, R6, R103, PT ;  /* 0x000000670600720c */ /* 0x000fe20003f86270 */
[----:B------:R-:W-:Y:S01]  /*9380*/  VIADD R6, R4, 0x59 ;  /* 0x0000005904067836 */ /* 0x000fe20000000000 */
[C---:B------:R-:W-:Y:S02]  /*9390*/  ISETP.GE.AND P1, PT, R8.reuse, R129, PT ;  /* 0x000000810800720c */ /* 0x040fe40003f26270 */
[----:B------:R-:W-:Y:S01]  /*93a0*/  ISETP.GE.AND P5, PT, R8, R103, PT ;  /* 0x000000670800720c */ /* 0x000fe20003fa6270 */
[----:B------:R-:W-:Y:S01]  /*93b0*/  VIADD R8, R4, 0x51 ;  /* 0x0000005104087836 */ /* 0x000fe20000000000 */
[----:B------:R-:W-:Y:S01]  /*93c0*/  FSEL R207, R207, -INF , !P6 ;  /* 0xff800000cfcf7808 */ /* 0x000fe20007000000 */
[----:B------:R-:W4:Y:S01]  /*93d0*/  MUFU.TANH R147, R147 ;  /* 0x0000009300937308 */ /* 0x000f220000002400 */
[----:B------:R-:W-:-:S02]  /*93e0*/  FSEL R201, R201, -INF , !P5 ;  /* 0xff800000c9c97808 */ /* 0x000fc40006800000 */
[----:B------:R-:W-:Y:S02]  /*93f0*/  FSEL R203, R203, -INF , !P1 ;  /* 0xff800000cbcb7808 */ /* 0x000fe40004800000 */
[C---:B------:R-:W-:Y:S02]  /*9400*/  ISETP.GE.AND P5, PT, R6.reuse, R129, PT ;  /* 0x000000810600720c */ /* 0x040fe40003fa6270 */
[-C--:B------:R-:W-:Y:S01]  /*9410*/  ISETP.GE.AND P6, PT, R6, R103.reuse, PT ;  /* 0x000000670600720c */ /* 0x080fe20003fc6270 */
[----:B------:R-:W-:Y:S01]  /*9420*/  VIADD R6, R4, 0x69 ;  /* 0x0000006904067836 */ /* 0x000fe20000000000 */
[----:B------:R-:W-:Y:S01]  /*9430*/  ISETP.GE.AND P1, PT, R8, R103, PT ;  /* 0x000000670800720c */ /* 0x000fe20003f26270 */
[----:B------:R-:W5:Y:S01]  /*9440*/  MUFU.TANH R137, R23 ;  /* 0x0000001700897308 */ /* 0x000f620000002400 */
[----:B--2---:R-:W-:Y:S02]  /*9450*/  FSEL R143, R143, -INF , !P5 ;  /* 0xff8000008f8f7808 */ /* 0x004fe40006800000 */
[----:B------:R-:W-:-:S02]  /*9460*/  FSEL R141, R141, -INF , !P1 ;  /* 0xff8000008d8d7808 */ /* 0x000fc40004800000 */
[C---:B------:R-:W-:Y:S02]  /*9470*/  ISETP.GE.AND P1, PT, R6.reuse, R129, PT ;  /* 0x000000810600720c */ /* 0x040fe40003f26270 */
[----:B------:R-:W-:Y:S01]  /*9480*/  ISETP.GE.AND P5, PT, R6, R103, PT ;  /* 0x000000670600720c */ /* 0x000fe20003fa6270 */
[----:B------:R-:W2:Y:S01]  /*9490*/  MUFU.TANH R119, R17 ;  /* 0x0000001100777308 */ /* 0x000ea20000002400 */
[----:B------:R-:W-:Y:S01]  /*94a0*/  VIADD R6, R4, 0x71 ;  /* 0x0000007104067836 */ /* 0x000fe20000000000 */
[----:B------:R-:W-:Y:S02]  /*94b0*/  FSEL R213, R213, -INF , !P2 ;  /* 0xff800000d5d57808 */ /* 0x000fe40005000000 */
[----:B------:R-:W-:Y:S01]  /*94c0*/  ISETP.GE.AND P2, PT, R8, R129, PT ;  /* 0x000000810800720c */ /* 0x000fe20003f46270 */
[----:B------:R-:W-:Y:S01]  /*94d0*/  VIADD R8, R4, 0x61 ;  /* 0x0000006104087836 */ /* 0x000fe20000000000 */
[----:B---3--:R-:W-:Y:S02]  /*94e0*/  FSEL R117, R117, -INF , !P1 ;  /* 0xff80000075757808 */ /* 0x008fe40004800000 */
[----:B------:R-:W3:Y:S01]  /*94f0*/  MUFU.TANH R115, R19 ;  /* 0x0000001300737308 */ /* 0x000ee20000002400 */
[----:B------:R-:W-:-:S02]  /*9500*/  ISETP.GE.AND P1, PT, R6, R103, PT ;  /* 0x000000670600720c */ /* 0x000fc40003f26270 */
[----:B------:R-:W-:Y:S02]  /*9510*/  FSEL R199, R199, -INF , !P4 ;  /* 0xff800000c7c77808 */ /* 0x000fe40006000000 */
[----:B-1----:R-:W-:Y:S02]  /*9520*/  FSEL R57, R57, -INF , !P1 ;  /* 0xff80000039397808 */ /* 0x002fe40004800000 */
[C---:B------:R-:W-:Y:S01]  /*9530*/  ISETP.GE.AND P4, PT, R8.reuse, R129, PT ;  /* 0x000000810800720c */ /* 0x040fe20003f86270 */
[----:B------:R-:W1:Y:S01]  /*9540*/  MUFU.TANH R107, R15 ;  /* 0x0000000f006b7308 */ /* 0x000e620000002400 */
[----:B----4-:R-:W-:Y:S02]  /*9550*/  FSEL R147, R147, -INF , !P2 ;  /* 0xff80000093937808 */ /* 0x010fe40005000000 */
[----:B------:R-:W-:Y:S02]  /*9560*/  ISETP.GT.AND P1, PT, R179, R174, PT ;  /* 0x000000aeb300720c */ /* 0x000fe40003f24270 */
[----:B------:R-:W-:-:S02]  /*9570*/  ISETP.GE.AND P2, PT, R8, R103, PT ;  /* 0x000000670800720c */ /* 0x000fc40003f46270 */
[----:B-----5:R-:W-:Y:S01]  /*9580*/  FSEL R137, R137, -INF , !P6 ;  /* 0xff80000089897808 */ /* 0x020fe20007000000 */
[----:B------:R-:W4:Y:S01]  /*9590*/  MUFU.TANH R66, R9 ;  /* 0x0000000900427308 */ /* 0x000f220000002400 */
[----:B--2---:R-:W-:Y:S01]  /*95a0*/  FSEL R119, R119, -INF , !P4 ;  /* 0xff80000077777808 */ /* 0x004fe20006000000 */
[----:B------:R-:W-:Y:S01]  /*95b0*/  BAR.SYNC.DEFER_BLOCKING 0x0 ;  /* 0x0000000000007b1d */ /* 0x000fe20000010000 */
[C---:B------:R-:W-:Y:S02]  /*95c0*/  ISETP.GE.AND P6, PT, R4.reuse, R129, PT ;  /* 0x000000810400720c */ /* 0x040fe40003fc6270 */
[C---:B------:R-:W-:Y:S01]  /*95d0*/  ISETP.GE.AND P4, PT, R4.reuse, R103, PT ;  /* 0x000000670400720c */ /* 0x040fe20003f86270 */
[----:B------:R-:W-:Y:S01]  /*95e0*/  VIADD R4, R4, 0x79 ;  /* 0x0000007904047836 */ /* 0x000fe20000000000 */
[----:B---3--:R-:W-:Y:S01]  /*95f0*/  FSEL R115, R115, -INF , !P2 ;  /* 0xff80000073737808 */ /* 0x008fe20005000000 */
[----:B------:R-:W-:Y:S01]  /*9600*/  MUFU.TANH R108, R108 ;  /* 0x0000006c006c7308 */ /* 0x000fe20000002400 */
[----:B------:R-:W-:-:S02]  /*9610*/  ISETP.GE.AND P2, PT, R6, R129, PT ;  /* 0x000000810600720c */ /* 0x000fc40003f46270 */
[----:B-1----:R-:W-:Y:S02]  /*9620*/  FSEL R107, R107, -INF , !P5 ;  /* 0xff8000006b6b7808 */ /* 0x002fe40006800000 */
[----:B------:R-:W-:Y:S02]  /*9630*/  ISETP.GE.AND P5, PT, R4, R129, PT ;  /* 0x000000810400720c */ /* 0x000fe40003fa6270 */
[----:B------:R-:W-:Y:S01]  /*9640*/  FSEL R3, R3, -INF , !P6 ;  /* 0xff80000003037808 */ /* 0x000fe20007000000 */
[----:B------:R-:W1:Y:S01]  /*9650*/  MUFU.TANH R67, R5 ;  /* 0x0000000500437308 */ /* 0x000e620000002400 */
[----:B----4-:R-:W-:Y:S02]  /*9660*/  FSEL R66, R66, -INF , !P2 ;  /* 0xff80000042427808 */ /* 0x010fe40005000000 */
[----:B------:R-:W-:-:S05]  /*9670*/  ISETP.GE.AND P2, PT, R4, R103, PT ;  /* 0x000000670400720c */ /* 0x000fca0003f46270 */
[----:B------:R-:W2:Y:S01]  /*9680*/  MUFU.TANH R50, R7 ;  /* 0x0000000700327308 */ /* 0x000ea20000002400 */
[----:B-1----:R-:W-:Y:S02]  /*9690*/  FSEL R67, R67, -INF , !P5 ;  /* 0xff80000043437808 */ /* 0x002fe40006800000 */
[----:B------:R-:W-:Y:S02]  /*96a0*/  FSEL R5, R108, -INF , !P4 ;  /* 0xff8000006c057808 */ /* 0x000fe40006000000 */
[----:B--2---:R-:W-:Y:S01]  /*96b0*/  FSEL R50, R50, -INF , !P2 ;  /* 0xff80000032327808 */ /* 0x004fe20005000000 */
[----:B------:R-:W-:Y:S06]  /*96c0*/  @!P1 BRA `(.L_x_6001) ;  /* 0x0000000800649947 */ /* 0x000fec0003800000 */
[----:B------:R-:W-:Y:S05]  /*96d0*/  @!P3 BRA `(.L_x_6002) ;  /* 0x0000000000f0b947 */ /* 0x000fea0003800000 */
[----:B------:R-:W1:Y:S01]  /*96e0*/  LDC R7, c[0x0][0x380] ;  /* 0x0000e000ff077b82 */ /* 0x000e620000000800 */
[----:B------:R-:W-:Y:S01]  /*96f0*/  MOV R8, RZ ;  /* 0x000000ff00087202 */ /* 0x000fe20000000f00 */
[----:B------:R-:W-:Y:S01]  /*9700*/  ULDC.64 UR4, c[0x0][0x230] ;  /* 0x00008c0000047ab9 */ /* 0x000fe20000000a00 */
[----:B------:R-:W-:Y:S02]  /*9710*/  IABS R13, R28 ;  /* 0x0000001c000d7213 */ /* 0x000fe40000000000 */
[----:B-1----:R-:W-:-:S04]  /*9720*/  IABS R6, R7 ;  /* 0x0000000700067213 */ /* 0x002fc80000000000 */
[----:B------:R-:W1:Y:S08]  /*9730*/  I2F.RP R10, R6 ;  /* 0x00000006000a7306 */ /* 0x000e700000209400 */
[----:B-1----:R-:W1:Y:S02]  /*9740*/  MUFU.RCP R11, R10 ;  /* 0x0000000a000b7308 */ /* 0x002e640000001000 */
[----:B-1----:R-:W-:-:S06]  /*9750*/  VIADD R11, R11, 0xffffffe ;  /* 0x0ffffffe0b0b7836 */ /* 0x002fcc0000000000 */
[----:B------:R-:W1:Y:S02]  /*9760*/  F2I.FTZ.U32.TRUNC.NTZ R9, R11 ;  /* 0x0000000b00097305 */ /* 0x000e64000021f000 */
[----:B-1----:R-:W-:-:S04]  /*9770*/  IMAD.MOV R4, RZ, RZ, -R9 ;  /* 0x000000ffff047224 */ /* 0x002fc800078e0a09 */
[----:B------:R-:W-:-:S04]  /*9780*/  IMAD R4, R4, R6, RZ ;  /* 0x0000000604047224 */ /* 0x000fc800078e02ff */
[----:B------:R-:W-:-:S04]  /*9790*/  IMAD.HI.U32 R4, R9, R4, R8 ;  /* 0x0000000409047227 */ /* 0x000fc800078e0008 */
[C---:B------:R-:W-:Y:S01]  /*97a0*/  VIADD R8, R28.reuse, 0xffffff80 ;  /* 0xffffff801c087836 */ /* 0x040fe20000000000 */
[----:B------:R-:W-:Y:S01]  /*97b0*/  LOP3.LUT R28, R28, R7, RZ, 0x3c, !PT ;  /* 0x000000071c1c7212 */ /* 0x000fe200078e3cff */
[----:B------:R-:W-:-:S03]  /*97c0*/  IMAD.HI.U32 R10, R4, R13, RZ ;  /* 0x0000000d040a7227 */ /* 0x000fc600078e00ff */
[----:B------:R-:W-:Y:S02]  /*97d0*/  IABS R9, R8 ;  /* 0x0000000800097213 */ /* 0x000fe40000000000 */
[----:B------:R-:W-:Y:S02]  /*97e0*/  IADD3 R11, -R10, RZ, RZ ;  /* 0x000000ff0a0b7210 */ /* 0x000fe40007ffe1ff */
[----:B------:R-:W-:Y:S01]  /*97f0*/  LOP3.LUT R8, R8, R7, RZ, 0x3c, !PT ;  /* 0x0000000708087212 */ /* 0x000fe200078e3cff */
[----:B------:R-:W-:-:S04]  /*9800*/  IMAD.HI.U32 R4, R4, R9, RZ ;  /* 0x0000000904047227 */ /* 0x000fc800078e00ff */
        /* <DEDUP_REMOVED lines=12> */
[----:B------:R-:W-:-:S04]  /*98d0*/  ISETP.NE.AND P4, PT, R7, RZ, PT ;  /* 0x000000ff0700720c */ /* 0x000fc80003f85270 */
[----:B------:R-:W-:Y:S01]  /*98e0*/  @P2 VIADD R10, R10, 0x1 ;  /* 0x000000010a0a2836 */ /* 0x000fe20000000000 */
[----:B------:R-:W-:-:S03]  /*98f0*/  ISETP.GE.AND P2, PT, R8, RZ, PT ;  /* 0x000000ff0800720c */ /* 0x000fc60003f46270 */
[----:B------:R-:W-:-:S03]  /*9900*/  @!P5 IMAD.MOV R10, RZ, RZ, -R10 ;  /* 0x000000ffff0ad224 */ /* 0x000fc600078e0a0a */
[----:B------:R-:W-:-:S05]  /*9910*/  @P6 VIADD R4, R4, 0x1 ;  /* 0x0000000104046836 */ /* 0x000fca0000000000 */
[----:B------:R-:W-:Y:S02]  /*9920*/  MOV R11, R4 ;  /* 0x00000004000b7202 */ /* 0x000fe40000000f00 */
[----:B------:R-:W-:Y:S02]  /*9930*/  LOP3.LUT R4, RZ, R7, RZ, 0x33, !PT ;  /* 0x00000007ff047212 */ /* 0x000fe400078e33ff */
        /* <DEDUP_REMOVED lines=11> */
[----:B------:R-:W-:Y:S01]  /*99f0*/  IMAD R4, R7, R121, R4 ;  /* 0x0000007907047224 */ /* 0x000fe200078e0204 */
[----:B--2---:R-:W-:Y:S01]  /*9a00*/  IADD3 R8, -R11, R8, RZ ;  /* 0x000000080b087210 */ /* 0x004fe20007ffe1ff */
[----:B------:R-:W-:-:S03]  /*9a10*/  IMAD.WIDE.U32 R10, R7, R120, RZ ;  /* 0x00000078070a7225 */ /* 0x000fc600078e00ff */
[----:B------:R-:W-:Y:S01]  /*9a20*/  SHF.R.S32.HI R6, RZ, 0x1f, R8 ;  /* 0x0000001fff067819 */ /* 0x000fe20000011408 */
[----:B------:R-:W-:-:S04]  /*9a30*/  IMAD.IADD R11, R11, 0x1, R4 ;  /* 0x000000010b0b7824 */ /* 0x000fc800078e0204 */
[----:B------:R-:W-:-:S04]  /*9a40*/  IMAD R7, R6, UR4, RZ ;  /* 0x0000000406077c24 */ /* 0x000fc8000f8e02ff */
[C---:B------:R-:W-:Y:S02]  /*9a50*/  IMAD R7, R8.reuse, UR5, R7 ;  /* 0x0000000508077c24 */ /* 0x040fe4000f8e0207 */
[----:B------:R-:W-:-:S05]  /*9a60*/  IMAD.WIDE.U32 R8, R8, UR4, R10 ;  /* 0x0000000408087c25 */ /* 0x000fca000f8e000a */
[----:B------:R-:W-:Y:S01]  /*9a70*/  IADD3 R6, R9, R7, RZ ;  /* 0x0000000709067210 */ /* 0x000fe20007ffe0ff */
[----:B------:R-:W-:Y:S01]  /*9a80*/  IMAD.MOV.U32 R7, RZ, RZ, R8 ;  /* 0x000000ffff077224 */ /* 0x000fe200078e0008 */
[----:B------:R-:W-:Y:S06]  /*9a90*/  BRA `(.L_x_6003) ;  /* 0x0000000000087947 */ /* 0x000fec0003800000 */
.L_x_6002:
[----:B------:R-:W-:-:S04]  /*9aa0*/  LEA R7, -R120, RZ, 0x7 ;  /* 0x000000ff78077211 */ /* 0x000fc800078e39ff */
[----:B------:R-:W-:-:S07]  /*9ab0*/  SHF.R.S32.HI R6, RZ, 0x1f, R7 ;  /* 0x0000001fff067819 */ /* 0x000fce0000011407 */
.L_x_6003:
        /* <DEDUP_REMOVED lines=17> */
[----:B------:R1:W-:Y:S01]  /*9bd0*/  @P0 STS.128 [R180+0x2800], RZ ;  /* 0x002800ffb4000388 */ /* 0x0003e20000000c00 */
[----:B------:R-:W-:-:S02]  /*9be0*/  @!P0 IADD3 R8, P2, R7, R8, RZ ;  /* 0x0000000807088210 */ /* 0x000fc40007f5e0ff */
[----:B------:R-:W-:Y:S02]  /*9bf0*/  @!P0 LEA.HI.X R11, R120, R101, R121, 0x5, P4 ;  /* 0x00000065780b8211 */ /* 0x000fe400020f2c79 */
[C---:B------:R-:W-:Y:S02]  /*9c00*/  @!P0 LEA R14, P5, R9.reuse, UR8, 0x1 ;  /* 0x00000008090e8c11 */ /* 0x040fe4000f8a08ff */
[----:B------:R-:W-:Y:S01]  /*9c10*/  @!P0 LEA R18, P4, R8, UR8, 0x1 ;  /* 0x0000000808128c11 */ /* 0x000fe2000f8808ff */
[----:B------:R-:W-:Y:S01]  /*9c20*/  @!P0 IMAD.X R11, R6, 0x1, R11, P2 ;  /* 0x00000001060b8824 */ /* 0x000fe200010e060b */
[----:B------:R-:W-:Y:S01]  /*9c30*/  @!P0 LEA.HI.X R15, R9, UR9, R4, 0x1, P5 ;  /* 0x00000009090f8c11 */ /* 0x000fe2000a8f0c04 */
[C---:B------:R-:W-:Y:S02]  /*9c40*/  @!P0 IMAD R9, R121.reuse, 0x50, RZ ;  /* 0x0000005079098824 */ /* 0x040fe400078e02ff */
[----:B------:R-:W-:Y:S01]  /*9c50*/  @!P0 IMAD R4, R121, 0x60, RZ ;  /* 0x0000006079048824 */ /* 0x000fe200078e02ff */
[----:B------:R-:W-:Y:S01]  /*9c60*/  @!P0 LEA.HI.X R19, R8, UR9, R11, 0x1, P4 ;  /* 0x0000000908138c11 */ /* 0x000fe2000a0f0c0b */
[----:B------:R-:W-:Y:S01]  /*9c70*/  @!PT LDS RZ, [RZ] ;  /* 0x00000000fffff984 */ /* 0x000fe20000000800 */
[----:B------:R-:W-:Y:S01]  /*9c80*/  @!PT LDS RZ, [RZ] ;  /* 0x00000000fffff984 */ /* 0x000fe20000000800 */
[----:B------:R-:W-:Y:S01]  /*9c90*/  @!PT LDS RZ, [RZ] ;  /* 0x00000000fffff984 */ /* 0x000fe20000000800 */
[----:B------:R3:W-:Y:S01]  /*9ca0*/  @!P0 LDGSTS.E.BYPASS.LTC128B.128 [R180+0x2800], desc[UR12][R14.64] ;  /* 0x028000000eb48fae */ /* 0x0007e2000b901d4c */
[----:B------:R-:W-:-:S03]  /*9cb0*/  @!P0 LEA R8, P5, R120, R128, 0x6 ;  /* 0x0000008078088211 */ /* 0x000fc600078a30ff */
[----:B------:R1:W-:Y:S01]  /*9cc0*/  @P0 STS.128 [R180+0x3000], RZ ;  /* 0x003000ffb4000388 */ /* 0x0003e20000000c00 */
[----:B------:R-:W-:-:S03]  /*9cd0*/  @!P0 IADD3 R8, P4, R7, R8, RZ ;  /* 0x0000000807088210 */ /* 0x000fc60007f9e0ff */
[----:B------:R-:W-:Y:S01]  /*9ce0*/  @!PT LDS RZ, [RZ] ;  /* 0x00000000fffff984 */ /* 0x000fe20000000800 */
[----:B------:R-:W-:Y:S01]  /*9cf0*/  @!PT LDS RZ, [RZ] ;  /* 0x00000000fffff984 */ /* 0x000fe20000000800 */
[----:B------:R-:W-:Y:S01]  /*9d00*/  @!PT LDS RZ, [RZ] ;  /* 0x00000000fffff984 */ /* 0x000fe20000000800 */
[----:B------:R-:W-:Y:S01]  /*9d10*/  @!P0 LDGSTS.E.BYPASS.LTC128B.128 [R180+0x3000], desc[UR12][R18.64] ;  /* 0x0300000012b48fae */ /* 0x000fe2000b901d4c */
[----:B--2---:R-:W-:-:S03]  /*9d20*/  @!P0 LEA R16, P2, R13, UR8, 0x1 ;  /* 0x000000080d108c11 */ /* 0x004fc6000f8408ff */
[----:B------:R1:W-:Y:S01]  /*9d30*/  @P0 STS.128 [R180+0x3800], RZ ;  /* 0x003800ffb4000388 */ /* 0x0003e20000000c00 */
[----:B------:R-:W-:Y:S01]  /*9d40*/  @!P0 LEA.HI.X R17, R13, UR9, R10, 0x1, P2 ;  /* 0x000000090d118c11 */ /* 0x000fe200090f0c0a */
[----:B------:R-:W-:Y:S01]  /*9d50*/  @!P0 IMAD.WIDE.U32 R12, R120, 0x60, R128 ;  /* 0x00000060780c8825 */ /* 0x000fe200078e0080 */
        /* <DEDUP_REMOVED lines=44> */
.L_x_6005:
[----:B------:R-:W-:Y:S05]  /*a020*/  BSYNC B0 ;  /* 0x0000000000007941 */ /* 0x000fea0003800000 */
.L_x_6004:
[----:B------:R-:W0:Y:S01]  /*a030*/  LDGDEPBAR ;  /* 0x00000000000079af */ /* 0x000e220000000000 */
[----:B------:R-:W-:-:S04]  /*a040*/  LEA R188, P0, R7, R188, 0x1 ;  /* 0x000000bc07bc7211 */ /* 0x000fc800078008ff */
[----:B------:R-:W-:-:S09]  /*a050*/  LEA.HI.X R189, R7, R189, R6, 0x1, P0 ;  /* 0x000000bd07bd7211 */ /* 0x000fd200000f0c06 */
.L_x_6001:
[----:B------:R-:W-:Y:S01]  /*a060*/  FMNMX.FTZ R6, R2, R3, !PT ;  /* 0x0000000302067209 */ /* 0x000fe20007810000 */
[----:B-1----:R-:W-:Y:S01]  /*a070*/  LDSM.16.MT88.4 R12, [R166+0x6000] ;  /* 0x00600000a60c783b */ /* 0x002fe20000004200 */
        /* <DEDUP_REMOVED lines=59> */
[----:B--2---:R-:W-:Y:S02]  /*a430*/  FMNMX.FTZ R8, R64, R7, !PT ;  /* 0x0000000740087209 */ /* 0x004fe40007810000 */
        /* <DEDUP_REMOVED lines=20> */
[----:B------:R-:W-:Y:S01]  /*a580*/  LDSM.16.MT88.4 R40, [R162+0x6000] ;  /* 0x00600000a228783b */ /* 0x000fe20000004200 */
[----:B------:R-:W-:Y:S01]  /*a590*/  MUFU.EX2 R126, R126 ;  /* 0x0000007e007e7308 */ /* 0x000fe20000000800 */
[--C-:B------:R-:W-:Y:S01]  /*a5a0*/  FFMA.FTZ R110, R53, UR11, -R104.reuse ;  /* 0x0000000b356e7c23 */ /* 0x100fe20008010868 */
[--C-:B------:R-:W-:Y:S01]  /*a5b0*/  FFMA.FTZ R127, R39, UR11, -R104.reuse ;  /* 0x0000000b277f7c23 */ /* 0x100fe20008010868 */
[----:B------:R-:W-:Y:S01]  /*a5c0*/  FSEL R56, R56, RZ, P0 ;  /* 0x000000ff38387208 */ /* 0x000fe20000000000 */
[----:B------:R-:W-:Y:S01]  /*a5d0*/  LDSM.16.MT88.4 R52, [R166+0x6800] ;  /* 0x00680000a634783b */ /* 0x000fe20000004200 */
[--C-:B------:R-:W-:Y:S01]  /*a5e0*/  FFMA.FTZ R121, R35, UR11, -R104.reuse ;  /* 0x0000000b23797c23 */ /* 0x100fe20008010868 */
[--C-:B------:R-:W-:Y:S01]  /*a5f0*/  FFMA.FTZ R153, R153, UR11, -R104.reuse ;  /* 0x0000000b99997c23 */ /* 0x100fe20008010868 */
[----:B------:R-:W-:Y:S01]  /*a600*/  FFMA.FTZ R124, R229, UR11, -R104 ;  /* 0x0000000be57c7c23 */ /* 0x000fe20008010868 */
[--C-:B------:R-:W-:Y:S01]  /*a610*/  FFMA.FTZ R129, R5, UR11, -R56.reuse ;  /* 0x0000000b05817c23 */ /* 0x100fe20008010838 */
[----:B------:R-:W-:Y:S01]  /*a620*/  FSEL R5, R48, RZ, P2 ;  /* 0x000000ff30057208 */ /* 0x000fe20001000000 */
[--C-:B------:R-:W-:Y:S01]  /*a630*/  FFMA.FTZ R21, R21, UR11, -R56.reuse ;  /* 0x0000000b15157c23 */ /* 0x100fe20008010838 */
[--C-:B------:R-:W-:Y:S01]  /*a640*/  FFMA.FTZ R103, R25, UR11, -R56.reuse ;  /* 0x0000000b19677c23 */ /* 0x100fe20008010838 */
[--C-:B------:R-:W-:Y:S01]  /*a650*/  FFMA.FTZ R101, R29, UR11, -R56.reuse ;  /* 0x0000000b1d657c23 */ /* 0x100fe20008010838 */
[----:B------:R-:W-:Y:S01]  /*a660*/  LDSM.16.MT88.4 R24, [R163+0x6000] ;  /* 0x00600000a318783b */ /* 0x000fe20000004200 */
[----:B------:R-:W-:Y:S01]  /*a670*/  FADD.FTZ R128, R2, -R5 ;  /* 0x8000000502807221 */ /* 0x000fe20000010000 */
[----:B------:R-:W-:Y:S01]  /*a680*/  FSEL R5, R3, RZ, P0 ;  /* 0x000000ff03057208 */ /* 0x000fe20000000000 */
[----:B------:R1:W-:Y:S01]  /*a690*/  MUFU.EX2 R2, R21 ;  /* 0x0000001500027308 */ /* 0x0003e20000000800 */
[--C-:B------:R-:W-:Y:S01]  /*a6a0*/  FFMA.FTZ R106, R61, UR11, -R56.reuse ;  /* 0x0000000b3d6a7c23 */ /* 0x100fe20008010838 */
[----:B------:R-:W-:Y:S01]  /*a6b0*/  FMUL.FTZ R128, R128, UR11 ;  /* 0x0000000b80807c20 */ /* 0x000fe20008410000 */
[--C-:B------:R-:W-:Y:S01]  /*a6c0*/  FFMA.FTZ R123, R33, UR11, -R56.reuse ;  /* 0x0000000b217b7c23 */ /* 0x100fe20008010838 */
[----:B------:R-:W-:Y:S01]  /*a6d0*/  FADD.FTZ R0, R0, -R5 ;  /* 0x8000000500007221 */ /* 0x000fe20000010000 */
[--C-:B------:R-:W-:Y:S01]  /*a6e0*/  FFMA.FTZ R108, R45, UR11, -R56.reuse ;  /* 0x0000000b2d6c7c23 */ /* 0x100fe20008010838 */
[----:B------:R-:W-:Y:S01]  /*a6f0*/  FFMA.FTZ R125, R37, UR11, -R56 ;  /* 0x0000000b257d7c23 */ /* 0x000fe20008010838 */
[----:B------:R-:W-:Y:S01]  /*a700*/  LDSM.16.MT88.4 R60, [R162+0x6800] ;  /* 0x00680000a23c783b */ /* 0x000fe20000004200 */
[----:B------:R-:W-:Y:S01]  /*a710*/  FMUL.FTZ R0, R0, UR11 ;  /* 0x0000000b00007c20 */ /* 0x000fe20008410000 */
[----:B------:R-:W2:Y:S01]  /*a720*/  MUFU.EX2 R112, R112 ;  /* 0x0000007000707308 */ /* 0x000ea20000000800 */
[--C-:B------:R-:W-:Y:S01]  /*a730*/  FFMA.FTZ R145, R145, UR11, -R104.reuse ;  /* 0x0000000b91917c23 */ /* 0x100fe20008010868 */
[----:B------:R-:W-:Y:S01]  /*a740*/  LDSM.16.MT88.4 R36, [R163+0x6800] ;  /* 0x00680000a324783b */ /* 0x000fe20000004200 */
[----:B------:R-:W-:Y:S01]  /*a750*/  FFMA.FTZ R118, R227, UR11, -R104 ;  /* 0x0000000be3767c23 */ /* 0x000fe20008010868 */
[--C-:B------:R-:W-:Y:S01]  /*a760*/  FFMA.FTZ R151, R151, UR11, -R56.reuse ;  /* 0x0000000b97977c23 */ /* 0x100fe20008010838 */
[--C-:B------:R-:W-:Y:S01]  /*a770*/  FFMA.FTZ R116, R225, UR11, -R56.reuse ;  /* 0x0000000be1747c23 */ /* 0x100fe20008010838 */
[--C-:B------:R-:W-:Y:S01]  /*a780*/  FFMA.FTZ R149, R149, UR11, -R56.reuse ;  /* 0x0000000b95957c23 */ /* 0x100fe20008010838 */
[----:B------:R-:W-:Y:S01]  /*a790*/  FFMA.FTZ R120, R223, UR11, -R56 ;  /* 0x0000000bdf787c23 */ /* 0x000fe20008010838 */
[----:B-1----:R-:W1:Y:S01]  /*a7a0*/  LDSM.16.MT88.4 R20, [R164+0x6000] ;  /* 0x00600000a414783b */ /* 0x002e620000004200 */
[----:B------:R-:W-:Y:S01]  /*a7b0*/  MUFU.EX2 R105, R105 ;  /* 0x0000006900697308 */ /* 0x000fe20000000800 */
[--C-:B------:R-:W-:Y:S01]  /*a7c0*/  FFMA.FTZ R211, R211, UR11, -R104.reuse ;  /* 0x0000000bd3d37c23 */ /* 0x100fe20008010868 */
[--C-:B------:R-:W-:Y:S01]  /*a7d0*/  FFMA.FTZ R134, R221, UR11, -R104.reuse ;  /* 0x0000000bdd867c23 */ /* 0x100fe20008010868 */
[--C-:B------:R-:W-:Y:S01]  /*a7e0*/  FFMA.FTZ R205, R205, UR11, -R104.reuse ;  /* 0x0000000bcdcd7c23 */ /* 0x100fe20008010868 */
[----:B------:R-:W-:Y:S01]  /*a7f0*/  FFMA.FTZ R130, R219, UR11, -R104 ;  /* 0x0000000bdb827c23 */ /* 0x000fe20008010868 */
[--C-:B------:R-:W-:Y:S01]  /*a800*/  FFMA.FTZ R209, R209, UR11, -R56.reuse ;  /* 0x0000000bd1d17c23 */ /* 0x100fe20008010838 */
[--C-:B------:R-:W-:Y:S01]  /*a810*/  FFMA.FTZ R132, R217, UR11, -R56.reuse ;  /* 0x0000000bd9847c23 */ /* 0x100fe20008010838 */
[----:B------:R-:W-:Y:S01]  /*a820*/  FFMA.FTZ R215, R215, UR11, -R56 ;  /* 0x0000000bd7d77c23 */ /* 0x000fe20008010838 */
[----:B------:R-:W3:Y:S01]  /*a830*/  MUFU.EX2 R58, R58 ;  /* 0x0000003a003a7308 */ /* 0x000ee20000000800 */
[----:B--2---:R-:W-:Y:S01]  /*a840*/  F2FP.BF16.F32.PACK_AB R4, R112, R126 ;  /* 0x0000007e7004723e */ /* 0x004fe200000010ff */
[----:B------:R-:W-:Y:S01]  /*a850*/  FFMA.FTZ R136, R187, UR11, -R104 ;  /* 0x0000000bbb887c23 */ /* 0x000fe20008010868 */
[----:B------:R-:W-:Y:S01]  /*a860*/  FFMA.FTZ R138, R195, UR11, -R56 ;  /* 0x0000000bc38a7c23 */ /* 0x000fe20008010838 */
[----:B------:R-:W-:Y:S01]  /*a870*/  FFMA.FTZ R187, R203, UR11, -R104 ;  /* 0x0000000bcbbb7c23 */ /* 0x000fe20008010868 */
[--C-:B------:R-:W-:Y:S01]  /*a880*/  FFMA.FTZ R195, R201, UR11, -R56.reuse ;  /* 0x0000000bc9c37c23 */ /* 0x100fe20008010838 */
[--C-:B------:R-:W-:Y:S01]  /*a890*/  FFMA.FTZ R137, R137, UR11, -R56.reuse ;  /* 0x0000000b89897c23 */ /* 0x100fe20008010838 */
[----:B------:R-:W-:Y:S01]  /*a8a0*/  FFMA.FTZ R115, R115, UR11, -R56 ;  /* 0x0000000b73737c23 */ /* 0x000fe20008010838 */
[----:B------:R-:W-:Y:S01]  /*a8b0*/  MUFU.EX2 R129, R129 ;  /* 0x0000008100817308 */ /* 0x000fe20000000800 */
[----:B------:R-:W-:Y:S01]  /*a8c0*/  FFMA.FTZ R64, R64, UR11, -R104 ;  /* 0x0000000b40407c23 */ /* 0x000fe20008010868 */
[--C-:B------:R-:W-:Y:S01]  /*a8d0*/  FFMA.FTZ R51, R51, UR11, -R56.reuse ;  /* 0x0000000b33337c23 */ /* 0x100fe20008010838 */
[----:B------:R-:W-:-:S05]  /*a8e0*/  FFMA.FTZ R49, R49, UR11, -R56 ;  /* 0x0000000b31317c23 */ /* 0x000fca0008010838 */
[----:B------:R-:W2:Y:S01]  /*a8f0*/  MUFU.EX2 R103, R103 ;  /* 0x0000006700677308 */ /* 0x000ea20000000800 */
[----:B---3--:R-:W-:-:S07]  /*a900*/  F2FP.BF16.F32.PACK_AB R6, R58, R105 ;  /* 0x000000693a06723e */ /* 0x008fce00000010ff */
[----:B------:R-:W3:Y:S08]  /*a910*/  MUFU.EX2 R101, R101 ;  /* 0x0000006500657308 */ /* 0x000ef00000000800 */
[----:B------:R-:W4:Y:S01]  /*a920*/  MUFU.EX2 R128, R128 ;  /* 0x0000008000807308 */ /* 0x000f220000000800 */
[----:B--2---:R-:W-:-:S07]  /*a930*/  F2FP.BF16.F32.PACK_AB R5, R103, R129 ;  /* 0x000000816705723e */ /* 0x004fce00000010ff */
[----:B------:R-:W2:Y:S01]  /*a940*/  MUFU.EX2 R114, R0 ;  /* 0x0000000000727308 */ /* 0x000ea20000000800 */
[----:B---3--:R-:W-:-:S07]  /*a950*/  F2FP.BF16.F32.PACK_AB R7, R2, R101 ;  /* 0x000000650207723e */ /* 0x008fce00000010ff */
[----:B------:R-:W-:Y:S01]  /*a960*/  MUFU.EX2 R127, R127 ;  /* 0x0000007f007f7308 */ /* 0x000fe20000000800 */
[-C--:B----4-:R-:W-:Y:S01]  /*a970*/  FMUL.FTZ R8, R96, R128.reuse ;  /* 0x0000008060087220 */ /* 0x090fe20000410000 */
[-C--:B------:R-:W-:Y:S01]  /*a980*/  FMUL.FTZ R9, R97, R128.reuse ;  /* 0x0000008061097220 */ /* 0x080fe20000410000 */
[-C--:B------:R-:W-:Y:S01]  /*a990*/  FMUL.FTZ R92, R92, R128.reuse ;  /* 0x000000805c5c7220 */ /* 0x080fe20000410000 */
[-C--:B------:R-:W-:Y:S01]  /*a9a0*/  FMUL.FTZ R93, R93, R128.reuse ;  /* 0x000000805d5d7220 */ /* 0x080fe20000410000 */
[-C--:B------:R-:W-:Y:S01]  /*a9b0*/  FMUL.FTZ R16, R88, R128.reuse ;  /* 0x0000008058107220 */ /* 0x080fe20000410000 */
[-C--:B------:R-:W-:Y:S01]  /*a9c0*/  FMUL.FTZ R17, R89, R128.reuse ;  /* 0x0000008059117220 */ /* 0x080fe20000410000 */
[----:B------:R-:W-:Y:S01]  /*a9d0*/  FMUL.FTZ R28, R80, R128 ;  /* 0x00000080501c7220 */ /* 0x000fe20000410000 */
[----:B------:R-:W3:Y:S01]  /*a9e0*/  MUFU.EX2 R110, R110 ;  /* 0x0000006e006e7308 */ /* 0x000ee20000000800 */
        /* <DEDUP_REMOVED lines=32> */
[----:B-1----:R-:W-:Y:S01]  /*abf0*/  HMMA.16816.F32.BF16 R16, R4, R20, R16 ;  /* 0x000000140410723c */ /* 0x002fe20000041810 */
[----:B------:R-:W1:Y:S01]  /*ac00*/  LDSM.16.MT88.4 R44, [R164+0x6800] ;  /* 0x00680000a42c783b */ /* 0x000e620000004200 */
        /* <DEDUP_REMOVED lines=11> */
[----:B------:R-:W4:Y:S01]  /*acc0*/  MUFU.EX2 R106, R106 ;  /* 0x0000006a006a7308 */ /* 0x000f220000000800 */
[----:B------:R-:W-:-:S02]  /*acd0*/  FADD.FTZ R105, R105, R112 ;  /* 0x0000007069697221 */ /* 0x000fc40000010000 */
[----:B------:R-:W-:Y:S01]  /*ace0*/  HMMA.16816.F32.BF16 R24, R4, R26, R76 ;  /* 0x0000001a0418723c */ /* 0x000fe2000004184c */
[----:B------:R-:W-:Y:S01]  /*acf0*/  LDSM.16.MT88.4 R76, [R163+0x8000] ;  /* 0x00800000a34c783b */ /* 0x000fe20000004200 */
[----:B------:R-:W-:-:S03]  /*ad00*/  FADD.FTZ R58, R58, R105 ;  /* 0x000000693a3a7221 */ /* 0x000fc60000010000 */
[----:B------:R-:W-:Y:S01]  /*ad10*/  MUFU.EX2 R153, R153 ;  /* 0x0000009900997308 */ /* 0x000fe20000000800 */
[C---:B------:R-:W-:Y:S06]  /*ad20*/  HMMA.16816.F32.BF16 R32, R4.reuse, R40, R32 ;  /* 0x000000280420723c */ /* 0x040fec0000041820 */
[----:B------:R-:W-:Y:S01]  /*ad30*/  HMMA.16816.F32.BF16 R4, R4, R42, R68 ;  /* 0x0000002a0404723c */ /* 0x000fe20000041844 */
[----:B---3--:R-:W-:Y:S01]  /*ad40*/  F2FP.BF16.F32.PACK_AB R40, R110, R127 ;  /* 0x0000007f6e28723e */ /* 0x008fe200000010ff */
[----:B------:R-:W3:Y:S01]  /*ad50*/  MUFU.EX2 R124, R124 ;  /* 0x0000007c007c7308 */ /* 0x000ee20000000800 */
[----:B--2---:R-:W-:Y:S01]  /*ad60*/  F2FP.BF16.F32.PACK_AB R41, R108, R123 ;  /* 0x0000007b6c29723e */ /* 0x004fe200000010ff */
[----:B------:R-:W-:-:S03]  /*ad70*/  FADD.FTZ R127, R127, R58 ;  /* 0x0000003a7f7f7221 */ /* 0x000fc60000010000 */
[----:B------:R-:W-:Y:S01]  /*ad80*/  F2FP.BF16.F32.PACK_AB R42, R0, R121 ;  /* 0x00000079002a723e */ /* 0x000fe200000010ff */
[----:B------:R-:W-:Y:S01]  /*ad90*/  FADD.FTZ R110, R110, R127 ;  /* 0x0000007f6e6e7221 */ /* 0x000fe20000010000 */
[----:B----4-:R-:W-:Y:S01]  /*ada0*/  F2FP.BF16.F32.PACK_AB R43, R106, R125 ;  /* 0x0000007d6a2b723e */ /* 0x010fe200000010ff */
[----:B------:R-:W-:Y:S02]  /*adb0*/  MUFU.EX2 R145, R145 ;  /* 0x0000009100917308 */ /* 0x000fe40000000800 */
[----:B------:R-:W-:-:S04]  /*adc0*/  FADD.FTZ R121, R121, R110 ;  /* 0x0000006e79797221 */ /* 0x000fc80000010000 */
[C---:B------:R-:W-:Y:S02]  /*add0*/  HMMA.16816.F32.BF16 R8, R40.reuse, R52, R8 ;  /* 0x000000342808723c */ /* 0x040fe40000041808 */
[----:B------:R-:W-:Y:S04]  /*ade0*/  MUFU.EX2 R118, R118 ;  /* 0x0000007600767308 */ /* 0x000fe80000000800 */
[C---:B------:R-:W-:Y:S01]  /*adf0*/  HMMA.16816.F32.BF16 R12, R40.reuse, R54, R12 ;  /* 0x00000036280c723c */ /* 0x040fe2000004180c */
[----:B------:R-:W2:Y:S03]  /*ae00*/  LDSM.16.MT88.4 R52, [R166+0x7000] ;  /* 0x00700000a634783b */ /* 0x000ea60000004200 */
[----:B------:R-:W-:Y:S02]  /*ae10*/  MUFU.EX2 R151, R151 ;  /* 0x0000009700977308 */ /* 0x000fe40000000800 */
[C---:B------:R-:W-:Y:S06]  /*ae20*/  HMMA.16816.F32.BF16 R32, R40.reuse, R60, R32 ;  /* 0x0000003c2820723c */ /* 0x040fec0000041820 */
[C---:B------:R-:W-:Y:S01]  /*ae30*/  HMMA.16816.F32.BF16 R4, R40.reuse, R62, R4 ;  /* 0x0000003e2804723c */ /* 0x040fe20000041804 */
[----:B------:R-:W4:Y:S01]  /*ae40*/  LDSM.16.MT88.4 R60, [R162+0x7000] ;  /* 0x00700000a23c783b */ /* 0x000f220000004200 */
[----:B------:R-:W5:Y:S04]  /*ae50*/  MUFU.EX2 R116, R116 ;  /* 0x0000007400747308 */ /* 0x000f680000000800 */
[C---:B------:R-:W-:Y:S04]  /*ae60*/  HMMA.16816.F32.BF16 R28, R40.reuse, R36, R28 ;  /* 0x00000024281c723c */ /* 0x040fe8000004181c */
[----:B------:R-:W-:Y:S02]  /*ae70*/  MUFU.EX2 R149, R149 ;  /* 0x0000009500957308 */ /* 0x000fe40000000800 */
[C---:B------:R-:W-:Y:S01]  /*ae80*/  HMMA.16816.F32.BF16 R24, R40.reuse, R38, R24 ;  /* 0x000000262818723c */ /* 0x040fe20000041818 */
[----:B------:R-:W4:Y:S05]  /*ae90*/  LDSM.16.MT88.4 R36, [R163+0x7000] ;  /* 0x00700000a324783b */ /* 0x000f2a0000004200 */
[----:B------:R-:W2:Y:S01]  /*aea0*/  MUFU.EX2 R120, R120 ;  /* 0x0000007800787308 */ /* 0x000ea20000000800 */
[C---:B-1----:R-:W-:Y:S06]  /*aeb0*/  HMMA.16816.F32.BF16 R16, R40.reuse, R44, R16 ;  /* 0x0000002c2810723c */ /* 0x042fec0000041810 */
[----:B------:R-:W-:Y:S01]  /*aec0*/  HMMA.16816.F32.BF16 R20, R40, R46, R20 ;  /* 0x0000002e2814723c */ /* 0x000fe20000041814 */
[----:B------:R-:W1:Y:S01]  /*aed0*/  LDSM.16.MT88.4 R44, [R164+0x7000] ;  /* 0x00700000a42c783b */ /* 0x000e620000004200 */
[----:B------:R-:W-:Y:S05]  /*aee0*/  MUFU.EX2 R211, R211 ;  /* 0x000000d300d37308 */ /* 0x000fea0000000800 */
[----:B---3--:R-:W-:-:S02]  /*aef0*/  F2FP.BF16.F32.PACK_AB R40, R124, R153 ;  /* 0x000000997c28723e */ /* 0x008fc400000010ff */
[----:B-----5:R-:W-:Y:S01]  /*af00*/  F2FP.BF16.F32.PACK_AB R41, R116, R151 ;  /* 0x000000977429723e */ /* 0x020fe200000010ff */
        /* <DEDUP_REMOVED lines=8> */
[C---:B----4-:R-:W-:Y:S04]  /*af90*/  HMMA.16816.F32.BF16 R32, R40.reuse, R60, R32 ;  /* 0x0000003c2820723c */ /* 0x050fe80000041820 */
[----:B------:R-:W-:Y:S02]  /*afa0*/  MUFU.EX2 R209, R209 ;  /* 0x000000d100d17308 */ /* 0x000fe40000000800 */
[----:B------:R-:W-:Y:S01]  /*afb0*/  HMMA.16816.F32.BF16 R28, R40, R36, R28 ;  /* 0x00000024281c723c */ /* 0x000fe2000004181c */
[----:B------:R-:W-:-:S05]  /*afc0*/  FFMA.FTZ R60, R213, UR11, -R56 ;  /* 0x0000000bd53c7c23 */ /* 0x000fca0008010838 */
[----:B------:R-:W4:Y:S01]  /*afd0*/  MUFU.EX2 R132, R132 ;  /* 0x0000008400847308 */ /* 0x000f220000000800 */
[C---:B------:R-:W-:Y:S01]  /*afe0*/  HMMA.16816.F32.BF16 R24, R40.reuse, R38, R24 ;  /* 0x000000262818723c */ /* 0x040fe20000041818 */
[----:B------:R-:W5:Y:S05]  /*aff0*/  LDSM.16.MT88.4 R36, [R163+0x7800] ;  /* 0x00780000a324783b */ /* 0x000f6a0000004200 */
[C---:B-1----:R-:W-:Y:S01]  /*b000*/  HMMA.16816.F32.BF16 R16, R40.reuse, R44, R16 ;  /* 0x0000002c2810723c */ /* 0x042fe20000041810 */
[----:B------:R-:W-:Y:S05]  /*b010*/  MUFU.EX2 R61, R215 ;  /* 0x000000d7003d7308 */ /* 0x000fea0000000800 */
[C---:B------:R-:W-:Y:S01]  /*b020*/  HMMA.16816.F32.BF16 R20, R40.reuse, R46, R20 ;  /* 0x0000002e2814723c */ /* 0x040fe20000041814 */
[----:B------:R-:W1:Y:S02]  /*b030*/  LDSM.16.MT88.4 R44, [R164+0x7800] ;  /* 0x00780000a42c783b */ /* 0x000e640000004200 */
[----:B------:R-:W2:Y:S03]  /*b040*/  MUFU.EX2 R60, R60 ;  /* 0x0000003c003c7308 */ /* 0x000ea60000000800 */
[----:B------:R-:W-:Y:S05]  /*b050*/  HMMA.16816.F32.BF16 R4, R40, R62, R4 ;  /* 0x0000003e2804723c */ /* 0x000fea0000041804 */
[----:B------:R-:W-:Y:S02]  /*b060*/  MUFU.EX2 R136, R136 ;  /* 0x0000008800887308 */ /* 0x000fe40000000800 */
[----:B---3--:R-:W-:Y:S01]  /*b070*/  F2FP.BF16.F32.PACK_AB R40, R134, R211 ;  /* 0x000000d38628723e */ /* 0x008fe200000010ff */
[--C-:B------:R-:W-:Y:S01]  /*b080*/  FFMA.FTZ R62, R197, UR11, -R104.reuse ;  /* 0x0000000bc53e7c23 */ /* 0x100fe20008010868 */
[----:B----4-:R-:W-:Y:S01]  /*b090*/  F2FP.BF16.F32.PACK_AB R41, R132, R209 ;  /* 0x000000d18429723e */ /* 0x010fe200000010ff */
[----:B------:R-:W-:Y:S01]  /*b0a0*/  FFMA.FTZ R63, R207, UR11, -R104 ;  /* 0x0000000bcf3f7c23 */ /* 0x000fe20008010868 */
[----:B------:R-:W-:-:S02]  /*b0b0*/  F2FP.BF16.F32.PACK_AB R42, R130, R205 ;  /* 0x000000cd822a723e */ /* 0x000fc400000010ff */
[----:B------:R-:W3:Y:S01]  /*b0c0*/  MUFU.EX2 R187, R187 ;  /* 0x000000bb00bb7308 */ /* 0x000ee20000000800 */
[----:B--2---:R-:W-:-:S07]  /*b0d0*/  F2FP.BF16.F32.PACK_AB R43, R60, R61 ;  /* 0x0000003d3c2b723e */ /* 0x004fce00000010ff */
[C---:B------:R-:W-:Y:S01]  /*b0e0*/  HMMA.16816.F32.BF16 R8, R40.reuse, R52, R8 ;  /* 0x000000342808723c */ /* 0x040fe20000041808 */
[----:B------:R-:W-:Y:S05]  /*b0f0*/  MUFU.EX2 R62, R62 ;  /* 0x0000003e003e7308 */ /* 0x000fea0000000800 */
[----:B------:R-:W-:Y:S01]  /*b100*/  HMMA.16816.F32.BF16 R12, R40, R54, R12 ;  /* 0x00000036280c723c */ /* 0x000fe2000004180c */
[----:B------:R-:W2:Y:S02]  /*b110*/  LDSM.16.MT88.4 R52, [R162+0x7800] ;  /* 0x00780000a234783b */ /* 0x000ea40000004200 */
[----:B------:R-:W4:Y:S01]  /*b120*/  MUFU.EX2 R63, R63 ;  /* 0x0000003f003f7308 */ /* 0x000f220000000800 */
[----:B---3--:R-:W-:-:S02]  /*b130*/  F2FP.BF16.F32.PACK_AB R68, R187, R136 ;  /* 0x00000088bb44723e */ /* 0x008fc400000010ff */
[C---:B-----5:R-:W-:Y:S05]  /*b140*/  HMMA.16816.F32.BF16 R28, R40.reuse, R36, R28 ;  /* 0x00000024281c723c */ /* 0x060fea000004181c */
[----:B------:R-:W-:Y:S01]  /*b150*/  MUFU.EX2 R138, R138 ;  /* 0x0000008a008a7308 */ /* 0x000fe20000000800 */
[C---:B------:R-:W-:Y:S01]  /*b160*/  HMMA.16816.F32.BF16 R24, R40.reuse, R38, R24 ;  /* 0x000000262818723c */ /* 0x040fe20000041818 */
[----:B------:R-:W3:Y:S05]  /*b170*/  LDSM.16.MT88.4 R36, [R164+0x8000] ;  /* 0x00800000a424783b */ /* 0x000eea0000004200 */
[----:B-1----:R-:W-:Y:S01]  /*b180*/  HMMA.16816.F32.BF16 R16, R40, R44, R16 ;  /* 0x0000002c2810723c */ /* 0x002fe20000041810 */
[----:B------:R-:W1:Y:S01]  /*b190*/  MUFU.EX2 R195, R195 ;  /* 0x000000c300c37308 */ /* 0x000e620000000800 */
[----:B----4-:R-:W-:-:S04]  /*b1a0*/  F2FP.BF16.F32.PACK_AB R70, R63, R62 ;  /* 0x0000003e3f46723e */ /* 0x010fc800000010ff */
[C---:B------:R-:W-:Y:S01]  /*b1b0*/  HMMA.16816.F32.BF16 R20, R40.reuse, R46, R20 ;  /* 0x0000002e2814723c */ /* 0x040fe20000041814 */
[----:B------:R-:W4:Y:S02]  /*b1c0*/  LDSM.16.MT88.4 R44, [R166+0x8000] ;  /* 0x00800000a62c783b */ /* 0x000f240000004200 */
[----:B------:R-:W-:Y:S01]  /*b1d0*/  MUFU.EX2 R191, R191 ;  /* 0x000000bf00bf7308 */ /* 0x000fe20000000800 */
[----:B-1----:R-:W-:Y:S02]  /*b1e0*/  F2FP.BF16.F32.PACK_AB R69, R195, R138 ;  /* 0x0000008ac345723e */ /* 0x002fe400000010ff */
        /* <DEDUP_REMOVED lines=9> */
[----:B------:R-:W1:Y:S08]  /*b280*/  MUFU.EX2 R53, R53 ;  /* 0x0000003500357308 */ /* 0x000e700000000800 */
[----:B------:R-:W-:Y:S08]  /*b290*/  MUFU.EX2 R40, R40 ;  /* 0x0000002800287308 */ /* 0x000ff00000000800 */
[----:B------:R-:W2:Y:S01]  /*b2a0*/  MUFU.EX2 R43, R43 ;  /* 0x0000002b002b7308 */ /* 0x000ea20000000800 */
[----:B-1----:R-:W-:-:S07]  /*b2b0*/  F2FP.BF16.F32.PACK_AB R71, R53, R52 ;  /* 0x000000343547723e */ /* 0x002fce00000010ff */
[C---:B---3--:R-:W-:Y:S01]  /*b2c0*/  HMMA.16816.F32.BF16 R16, R68.reuse, R36, R16 ;  /* 0x000000244410723c */ /* 0x048fe20000041810 */
        /* <DEDUP_REMOVED lines=9> */
[----:B------:R-:W-:Y:S01]  /*b360*/  FFMA.FTZ R47, R141, UR11, -R56 ;  /* 0x0000000b8d2f7c23 */ /* 0x000fe20008010838 */
[----:B------:R-:W-:Y:S04]  /*b370*/  MUFU.EX2 R44, R44 ;  /* 0x0000002c002c7308 */ /* 0x000fe80000000800 */
[C---:B------:R-:W-:Y:S01]  /*b380*/  HMMA.16816.F32.BF16 R76, R68.reuse, R78, R24 ;  /* 0x0000004e444c723c */ /* 0x040fe20000041818 */
[----:B------:R-:W3:Y:S03]  /*b390*/  LDSM.16.MT88.4 R24, [R163+0x8800] ;  /* 0x00880000a318783b */ /* 0x000ee60000004200 */
        /* <DEDUP_REMOVED lines=10> */
[----:B--2---:R-:W-:Y:S01]  /*b440*/  F2FP.BF16.F32.PACK_AB R4, R43, R40 ;  /* 0x000000282b04723e */ /* 0x004fe200000010ff */
[----:B------:R-:W-:Y:S01]  /*b450*/  MUFU.EX2 R33, R33 ;  /* 0x0000002100217308 */ /* 0x000fe20000000800 */
[----:B----4-:R-:W-:Y:S02]  /*b460*/  F2FP.BF16.F32.PACK_AB R5, R47, R44 ;  /* 0x0000002c2f05723e */ /* 0x010fe400000010ff */
[----:B------:R-:W-:Y:S02]  /*b470*/  F2FP.BF16.F32.PACK_AB R6, R42, R41 ;  /* 0x000000292a06723e */ /* 0x000fe400000010ff */
[----:B-1----:R-:W-:-:S03]  /*b480*/  F2FP.BF16.F32.PACK_AB R7, R32, R45 ;  /* 0x0000002d2007723e */ /* 0x002fc600000010ff */
[----:B------:R-:W1:Y:S04]  /*b490*/  MUFU.EX2 R36, R36 ;  /* 0x0000002400247308 */ /* 0x000e680000000800 */
[C---:B------:R-:W-:Y:S01]  /*b4a0*/  HMMA.16816.F32.BF16 R96, R4.reuse, R92, R8 ;  /* 0x0000005c0460723c */ /* 0x040fe20000041808 */
[----:B------:R-:W2:Y:S03]  /*b4b0*/  LDSM.16.MT88.4 R8, [R162+0x8800] ;  /* 0x00880000a208783b */ /* 0x000ea60000004200 */
[----:B------:R-:W-:Y:S02]  /*b4c0*/  MUFU.EX2 R34, R34 ;  /* 0x0000002200227308 */ /* 0x000fe40000000800 */
[C---:B------:R-:W-:Y:S01]  /*b4d0*/  HMMA.16816.F32.BF16 R88, R4.reuse, R84, R16 ;  /* 0x000000540458723c */ /* 0x040fe20000041810 */
[----:B------:R-:W-:Y:S05]  /*b4e0*/  LDSM.16.MT88.4 R16, [R162+0x9000] ;  /* 0x00900000a210783b */ /* 0x000fea0000004200 */
[----:B------:R-:W-:Y:S01]  /*b4f0*/  MUFU.EX2 R35, R35 ;  /* 0x0000002300237308 */ /* 0x000fe20000000800 */
[C---:B------:R-:W-:Y:S01]  /*b500*/  HMMA.16816.F32.BF16 R84, R4.reuse, R86, R20 ;  /* 0x000000560454723c */ /* 0x040fe20000041814 */
[----:B------:R-:W4:Y:S05]  /*b510*/  LDSM.16.MT88.4 R20, [R166+0x9000] ;  /* 0x00900000a614783b */ /* 0x000f2a0000004200 */
[C---:B---3--:R-:W-:Y:S01]  /*b520*/  HMMA.16816.F32.BF16 R80, R4.reuse, R24, R28 ;  /* 0x000000180450723c */ /* 0x048fe2000004181c */
[----:B------:R-:W-:Y:S05]  /*b530*/  MUFU.EX2 R37, R37 ;  /* 0x0000002500257308 */ /* 0x000fea0000000800 */
[C---:B------:R-:W-:Y:S01]  /*b540*/  HMMA.16816.F32.BF16 R92, R4.reuse, R94, R12 ;  /* 0x0000005e045c723c */ /* 0x040fe2000004180c */
[--C-:B------:R-:W-:Y:S01]  /*b550*/  FFMA.FTZ R24, R65, UR11, -R56.reuse ;  /* 0x0000000b41187c23 */ /* 0x100fe20008010838 */
[----:B------:R-:W-:Y:S01]  /*b560*/  FFMA.FTZ R25, R107, UR11, -R56 ;  /* 0x0000000b6b197c23 */ /* 0x000fe20008010838 */
[----:B------:R-:W3:Y:S01]  /*b570*/  LDSM.16.MT88.4 R12, [R164+0x9000] ;  /* 0x00900000a40c783b */ /* 0x000ee20000004200 */
[----:B------:R-:W5:Y:S02]  /*b580*/  MUFU.EX2 R28, R115 ;  /* 0x00000073001c7308 */ /* 0x000f640000000800 */
[C---:B------:R-:W-:Y:S06]  /*b590*/  HMMA.16816.F32.BF16 R76, R4.reuse, R26, R76 ;  /* 0x0000001a044c723c */ /* 0x040fec000004184c */
[----:B------:R-:W-:Y:S01]  /*b5a0*/  MUFU.EX2 R24, R24 ;  /* 0x0000001800187308 */ /* 0x000fe20000000800 */
[--C-:B------:R-:W-:Y:S01]  /*b5b0*/  FFMA.FTZ R26, R59, UR11, -R104.reuse ;  /* 0x0000000b3b1a7c23 */ /* 0x100fe20008010868 */
[----:B------:R-:W-:Y:S01]  /*b5c0*/  FFMA.FTZ R27, R66, UR11, -R104 ;  /* 0x0000000b421b7c23 */ /* 0x000fe20008010868 */
[C---:B--2---:R-:W-:Y:S05]  /*b5d0*/  HMMA.16816.F32.BF16 R72, R4.reuse, R8, R72 ;  /* 0x000000080448723c */ /* 0x044fea0000041848 */
[----:B------:R-:W2:Y:S01]  /*b5e0*/  MUFU.EX2 R25, R25 ;  /* 0x0000001900197308 */ /* 0x000ea20000000800 */
[----:B------:R-:W-:Y:S01]  /*b5f0*/  HMMA.16816.F32.BF16 R68, R4, R10, R68 ;  /* 0x0000000a0444723c */ /* 0x000fe20000041844 */
[----:B------:R-:W3:Y:S06]  /*b600*/  LDSM.16.MT88.4 R8, [R163+0x9000] ;  /* 0x00900000a308783b */ /* 0x000eec0000004200 */
[----:B------:R-:W-:Y:S01]  /*b610*/  MUFU.EX2 R26, R26 ;  /* 0x0000001a001a7308 */ /* 0x000fe20000000800 */
[----:B-1----:R-:W-:-:S02]  /*b620*/  F2FP.BF16.F32.PACK_AB R4, R36, R33 ;  /* 0x000000212404723e */ /* 0x002fc400000010ff */
[----:B-----5:R-:W-:Y:S02]  /*b630*/  F2FP.BF16.F32.PACK_AB R5, R28, R37 ;  /* 0x000000251c05723e */ /* 0x020fe400000010ff */
[----:B------:R-:W-:-:S03]  /*b640*/  F2FP.BF16.F32.PACK_AB R6, R35, R34 ;  /* 0x000000222306723e */ /* 0x000fc600000010ff */
[----:B------:R-:W1:Y:S01]  /*b650*/  MUFU.EX2 R27, R27 ;  /* 0x0000001b001b7308 */ /* 0x000e620000000800 */
[----:B--2---:R-:W-:-:S07]  /*b660*/  F2FP.BF16.F32.PACK_AB R7, R25, R24 ;  /* 0x000000181907723e */ /* 0x004fce00000010ff */
[C---:B----4-:R-:W-:Y:S06]  /*b670*/  HMMA.16816.F32.BF16 R92, R4.reuse, R22, R92 ;  /* 0x00000016045c723c */ /* 0x050fec000004185c */
[C---:B---3--:R-:W-:Y:S01]  /*b680*/  HMMA.16816.F32.BF16 R88, R4.reuse, R12, R88 ;  /* 0x0000000c0458723c */ /* 0x048fe20000041858 */
        /* <DEDUP_REMOVED lines=85> */
.L_x_5998:
        /* <DEDUP_REMOVED lines=8> */
.L_x_6010:
        /* <DEDUP_REMOVED lines=10> */
[----:B------:R-:W4:Y:S02]  /*bd00*/  LDC R0, c[0x0][0x380] ;  /* 0x0000e000ff007b82 */ /* 0x000f240000000800 */
[-C--:B----4-:R-:W-:Y:S04]  /*bd10*/  IABS R4, R0.reuse ;  /* 0x0000000000047213 */ /* 0x090fe80000000000 */
[----:B------:R-:W4:Y:S10]  /*bd20*/  I2F.RP R9, R4 ;  /* 0x0000000400097306 */ /* 0x000f340000209400 */
[----:B----4-:R-:W4:Y:S02]  /*bd30*/  MUFU.RCP R5, R9 ;  /* 0x0000000900057308 */ /* 0x010f240000001000 */
[----:B----4-:R-:W-:Y:S01]  /*bd40*/  VIADD R10, R5, 0xffffffe ;  /* 0x0ffffffe050a7836 */ /* 0x010fe20000000000 */
[----:B------:R-:W-:Y:S07]  /*bd50*/  SHF.L.U32 R5, R179, 0x7, RZ ;  /* 0x00000007b3057819 */ /* 0x000fee00000006ff */
[----:B------:R-:W4:Y:S01]  /*bd60*/  F2I.FTZ.U32.TRUNC.NTZ R11, R10 ;  /* 0x0000000a000b7305 */ /* 0x000f22000021f000 */
[----:B------:R-:W-:Y:S01]  /*bd70*/  IABS R6, R5 ;  /* 0x0000000500067213 */ /* 0x000fe20000000000 */
[C---:B------:R-:W-:Y:S01]  /*bd80*/  VIADD R13, R5.reuse, 0x80 ;  /* 0x00000080050d7836 */ /* 0x040fe20000000000 */
[-C--:B------:R-:W-:Y:S04]  /*bd90*/  LOP3.LUT R5, R5, R0.reuse, RZ, 0x3c, !PT ;  /* 0x0000000005057212 */ /* 0x080fe800078e3cff */
[----:B------:R-:W-:Y:S02]  /*bda0*/  IABS R8, R13 ;  /* 0x0000000d00087213 */ /* 0x000fe40000000000 */
[----:B------:R-:W-:Y:S02]  /*bdb0*/  ISETP.GE.AND P1, PT, R5, RZ, PT ;  /* 0x000000ff0500720c */ /* 0x000fe40003f26270 */
[----:B------:R-:W-:Y:S01]  /*bdc0*/  LOP3.LUT R13, R13, R0, RZ, 0x3c, !PT ;  /* 0x000000000d0d7212 */ /* 0x000fe200078e3cff */
        /* <DEDUP_REMOVED lines=48> */
.L_x_6007:
        /* <DEDUP_REMOVED lines=40> */
[----:B------:R-:W-:Y:S01]  /*c350*/  @!P0 IMAD R199, R199, 0x50, RZ ;  /* 0x00000050c7c78824 */ /* 0x000fe200078e02ff */
[-C--:B------:R-:W-:Y:S01]  /*c360*/  @!P0 LEA R198, P4, R202, R192.reuse, 0x1 ;  /* 0x000000c0cac68211 */ /* 0x080fe200078808ff */
[--C-:B-1----:R-:W-:Y:S03]  /*c370*/  @!P0 IMAD.WIDE.U32 R208, R196, 0x60, R204.reuse ;  /* 0x00000060c4d08825 */ /* 0x102fe600078e00cc */
[----:B------:R-:W-:Y:S02]  /*c380*/  @!P0 IADD3 R199, R199, R203, RZ ;  /* 0x000000cbc7c78210 */ /* 0x000fe40007ffe0ff */
[----:B------:R-:W-:Y:S01]  /*c390*/  @!PT LDS RZ, [RZ] ;  /* 0x00000000fffff984 */ /* 0x000fe20000000800 */
[----:B------:R-:W-:Y:S01]  /*c3a0*/  @!PT LDS RZ, [RZ] ;  /* 0x00000000fffff984 */ /* 0x000fe20000000800 */
[----:B------:R-:W-:Y:S01]  /*c3b0*/  @!PT LDS RZ, [RZ] ;  /* 0x00000000fffff984 */ /* 0x000fe20000000800 */
[----:B------:R-:W-:Y:S01]  /*c3c0*/  @!P0 LDGSTS.E.BYPASS.LTC128B.128 [R180+0x7800], desc[UR12][R206.64] ;  /* 0x07800000ceb48fae */ /* 0x000fe2000b901d4c */
[----:B------:R-:W-:Y:S01]  /*c3d0*/  @!P0 IMAD R197, R197, 0x60, RZ ;  /* 0x00000060c5c58824 */ /* 0x000fe200078e02ff */
[-C--:B------:R-:W-:Y:S01]  /*c3e0*/  @!P0 LEA R196, P2, R208, R192.reuse, 0x1 ;  /* 0x000000c0d0c48211 */ /* 0x080fe200078408ff */
[----:B------:R-:W-:Y:S01]  /*c3f0*/  @!P0 IMAD.WIDE.U32 R204, R2, 0x70, R204 ;  /* 0x0000007002cc8825 */ /* 0x000fe200078e00cc */
[----:B------:R-:W-:Y:S02]  /*c400*/  @!P0 LEA.HI.X R199, R202, R193, R199, 0x1, P4 ;  /* 0x000000c1cac78211 */ /* 0x000fe400020f0cc7 */
[----:B------:R-:W-:Y:S02]  /*c410*/  @!P0 IADD3 R197, R197, R209, RZ ;  /* 0x000000d1c5c58210 */ /* 0x000fe40007ffe0ff */
        /* <DEDUP_REMOVED lines=9> */
[----:B------:R-:W-:Y:S02]  /*c4b0*/  ISETP.GT.AND P1, PT, R179, R174, PT ;  /* 0x000000aeb300720c */ /* 0x000fe40003f24270 */
[----:B------:R-:W-:Y:S03]  /*c4c0*/  MOV R193, R195 ;  /* 0x000000c300c17202 */ /* 0x000fe60000000f00 */
        /* <DEDUP_REMOVED lines=103> */
[----:B------:R-:W1:Y:S02]  /*cb40*/  LDSM.16.M88.4 R104, [R100+0x1800] ;  /* 0x001800006468783b */ /* 0x000e640000000200 */
[----:B------:R-:W2:Y:S01]  /*cb50*/  MUFU.TANH R245, R245 ;  /* 0x000000f500f57308 */ /* 0x000ea20000002400 */
[----:B------:R-:W-:Y:S02]  /*cb60*/  FMUL.FTZ R0, R11, UR5 ;  /* 0x000000050b007c20 */ /* 0x000fe40008410000 */
[C---:B---3--:R-:W-:Y:S07]  /*cb70*/  HMMA.16816.F32.BF16 R20, R116.reuse, R108, R20 ;  /* 0x0000006c7414723c */ /* 0x048fee0000041814 */
[----:B------:R3:W4:Y:S01]  /*cb80*/  MUFU.TANH R154, R0 ;  /* 0x00000000009a7308 */ /* 0x0007220000002400 */
[C---:B------:R-:W-:Y:S01]  /*cb90*/  HMMA.16816.F32.BF16 R24, R116.reuse, R110, R24 ;  /* 0x0000006e7418723c */ /* 0x040fe20000041818 */
[----:B------:R-:W5:Y:S02]  /*cba0*/  LDSM.16.M88.4 R108, [R100+0x2000] ;  /* 0x00200000646c783b */ /* 0x000f640000000200 */
[----:B------:R-:W-:Y:S01]  /*cbb0*/  FMUL.FTZ R250, R7, UR5 ;  /* 0x0000000507fa7c20 */ /* 0x000fe20008410000 */
[----:B------:R-:W-:Y:S05]  /*cbc0*/  FMUL.FTZ R3, R13, UR5 ;  /* 0x000000050d037c20 */ /* 0x000fea0008410000 */
[----:B------:R-:W1:Y:S02]  /*cbd0*/  MUFU.TANH R243, R243 ;  /* 0x000000f300f37308 */ /* 0x000e640000002400 */
[----:B------:R-:W-:Y:S01]  /*cbe0*/  FMUL.FTZ R251, R8, UR5 ;  /* 0x0000000508fb7c20 */ /* 0x000fe20008410000 */
[----:B------:R-:W-:Y:S01]  /*cbf0*/  FMUL.FTZ R249, R9, UR5 ;  /* 0x0000000509f97c20 */ /* 0x000fe20008410000 */
[----:B------:R-:W-:Y:S01]  /*cc00*/  FMUL.FTZ R248, R10, UR5 ;  /* 0x000000050af87c20 */ /* 0x000fe20008410000 */
[----:B------:R-:W-:Y:S01]  /*cc10*/  FMUL.FTZ R252, R15, UR5 ;  /* 0x000000050ffc7c20 */ /* 0x000fe20008410000 */
[----:B------:R-:W-:Y:S04]  /*cc20*/  FMUL.FTZ R247, R16, UR5 ;  /* 0x0000000510f77c20 */ /* 0x000fe80008410000 */
[----:B------:R-:W2:Y:S01]  /*cc30*/  MUFU.TANH R149, R3 ;  /* 0x0000000300957308 */ /* 0x000ea20000002400 */
[----:B---3--:R-:W-:Y:S01]  /*cc40*/  FMUL.FTZ R0, R17, UR5 ;  /* 0x0000000511007c20 */ /* 0x008fe20008410000 */
[----:B------:R-:W-:Y:S01]  /*cc50*/  FMUL.FTZ R244, R18, UR5 ;  /* 0x0000000512f47c20 */ /* 0x000fe20008410000 */
[----:B------:R-:W-:Y:S01]  /*cc60*/  FMUL.FTZ R242, R19, UR5 ;  /* 0x0000000513f27c20 */ /* 0x000fe20008410000 */
[----:B------:R-:W-:Y:S01]  /*cc70*/  FMUL.FTZ R241, R20, UR5 ;  /* 0x0000000514f17c20 */ /* 0x000fe20008410000 */
[----:B------:R-:W-:Y:S01]  /*cc80*/  FMUL.FTZ R239, R21, UR5 ;  /* 0x0000000515ef7c20 */ /* 0x000fe20008410000 */
[----:B------:R-:W-:Y:S01]  /*cc90*/  FMUL.FTZ R240, R22, UR5 ;  /* 0x0000000516f07c20 */ /* 0x000fe20008410000 */
[----:B------:R-:W-:Y:S03]  /*cca0*/  FMUL.FTZ R238, R23, UR5 ;  /* 0x0000000517ee7c20 */ /* 0x000fe60008410000 */
[----:B------:R-:W3:Y:S01]  /*ccb0*/  MUFU.TANH R17, R0 ;  /* 0x0000000000117308 */ /* 0x000ee20000002400 */
[----:B------:R-:W-:Y:S01]  /*ccc0*/  FMUL.FTZ R237, R24, UR5 ;  /* 0x0000000518ed7c20 */ /* 0x000fe20008410000 */
[----:B------:R-:W-:Y:S01]  /*ccd0*/  FMUL.FTZ R235, R25, UR5 ;  /* 0x0000000519eb7c20 */ /* 0x000fe20008410000 */
[----:B------:R-:W-:Y:S01]  /*cce0*/  FMUL.FTZ R236, R26, UR5 ;  /* 0x000000051aec7c20 */ /* 0x000fe20008410000 */
[----:B------:R-:W-:Y:S01]  /*ccf0*/  FMUL.FTZ R234, R27, UR5 ;  /* 0x000000051bea7c20 */ /* 0x000fe20008410000 */
[----:B------:R-:W-:Y:S01]  /*cd00*/  FMUL.FTZ R192, R12, UR5 ;  /* 0x000000050cc07c20 */ /* 0x000fe20008410000 */
[C---:B-1----:R-:W-:Y:S04]  /*cd10*/  HMMA.16816.F32.BF16 R28, R116.reuse, R104, R28 ;  /* 0x00000068741c723c */ /* 0x042fe8000004181c */
[----:B------:R-:W1:Y:S01]  /*cd20*/  MUFU.TANH R246, R246 ;  /* 0x000000f600f67308 */ /* 0x000e620000002400 */
[----:B------:R-:W-:Y:S01]  /*cd30*/  FMUL.FTZ R2, R14, UR5 ;  /* 0x000000050e027c20 */ /* 0x000fe20008410000 */
[C---:B------:R-:W-:Y:S01]  /*cd40*/  HMMA.16816.F32.BF16 R32, R116.reuse, R106, R32 ;  /* 0x0000006a7420723c */ /* 0x040fe20000041820 */
[----:B------:R-:W4:Y:S07]  /*cd50*/  LDSM.16.M88.4 R104, [R100+0x2800] ;  /* 0x002800006468783b */ /* 0x000f2e0000000200 */
[----:B------:R-:W1:Y:S01]  /*cd60*/  MUFU.TANH R250, R250 ;  /* 0x000000fa00fa7308 */ /* 0x000e620000002400 */
[C---:B-----5:R-:W-:Y:S09]  /*cd70*/  HMMA.16816.F32.BF16 R36, R116.reuse, R108, R36 ;  /* 0x0000006c7424723c */ /* 0x060ff20000041824 */
[----:B------:R-:W1:Y:S01]  /*cd80*/  MUFU.TANH R251, R251 ;  /* 0x000000fb00fb7308 */ /* 0x000e620000002400 */
        /* <DEDUP_REMOVED lines=20> */
[----:B------:R-:W-:Y:S01]  /*ced0*/  FMUL.FTZ R218, R43, UR5 ;  /* 0x000000052bda7c20 */ /* 0x000fe20008410000 */
[C---:B----4-:R-:W-:Y:S05]  /*cee0*/  HMMA.16816.F32.BF16 R44, R116.reuse, R104, R44 ;  /* 0x00000068742c723c */ /* 0x050fea000004182c */
[----:B------:R4:W1:Y:S01]  /*cef0*/  MUFU.TANH R150, R2 ;  /* 0x0000000200967308 */ /* 0x0008620000002400 */
[C---:B------:R-:W-:Y:S01]  /*cf00*/  HMMA.16816.F32.BF16 R48, R116.reuse, R106, R48 ;  /* 0x0000006a7430723c */ /* 0x040fe20000041830 */
[----:B------:R-:W3:Y:S01]  /*cf10*/  LDSM.16.M88.4 R104, [R100+0x3800] ;  /* 0x003800006468783b */ /* 0x000ee20000000200 */
[----:B------:R-:W-:Y:S07]  /*cf20*/  DEPBAR.LE SB0, 0x0 ;  /* 0x000080000000791a */ /* 0x000fee0000000000 */
[----:B------:R-:W1:Y:S01]  /*cf30*/  MUFU.TANH R252, R252 ;  /* 0x000000fc00fc7308 */ /* 0x000e620000002400 */
[C---:B-----5:R-:W-:Y:S05]  /*cf40*/  HMMA.16816.F32.BF16 R52, R116.reuse, R108, R52 ;  /* 0x0000006c7434723c */ /* 0x060fea0000041834 */
[----:B--2---:R-:W-:Y:S04]  /*cf50*/  MOV R192, R194 ;  /* 0x000000c200c07202 */ /* 0x004fe80000000f00 */
[----:B------:R-:W2:Y:S01]  /*cf60*/  MUFU.TANH R247, R247 ;  /* 0x000000f700f77308 */ /* 0x000ea20000002400 */
[----:B------:R-:W-:Y:S01]  /*cf70*/  BAR.SYNC.DEFER_BLOCKING 0x0 ;  /* 0x0000000000007b1d */ /* 0x000fe20000010000 */
[C---:B------:R-:W-:Y:S03]  /*cf80*/  HMMA.16816.F32.BF16 R56, R116.reuse, R110, R56 ;  /* 0x0000006e7438723c */ /* 0x040fe60000041838 */
[----:B------:R-:W-:Y:S01]  /*cf90*/  FMUL.FTZ R217, R44, UR5 ;  /* 0x000000052cd97c20 */ /* 0x000fe20008410000 */
[----:B------:R-:W-:Y:S01]  /*cfa0*/  FMUL.FTZ R215, R45, UR5 ;  /* 0x000000052dd77c20 */ /* 0x000fe20008410000 */
[----:B------:R-:W-:Y:S03]  /*cfb0*/  FMUL.FTZ R216, R46, UR5 ;  /* 0x000000052ed87c20 */ /* 0x000fe60008410000 */
        /* <DEDUP_REMOVED lines=10> */
[----:B------:R-:W-:Y:S06]  /*d060*/  FMUL.FTZ R206, R55, UR5 ;  /* 0x0000000537ce7c20 */ /* 0x000fec0008410000 */
[----:B------:R-:W1:Y:S01]  /*d070*/  MUFU.TANH R241, R241 ;  /* 0x000000f100f17308 */ /* 0x000e620000002400 */
[----:B------:R-:W-:Y:S01]  /*d080*/  FMUL.FTZ R205, R56, UR5 ;  /* 0x0000000538cd7c20 */ /* 0x000fe20008410000 */
[C---:B---3--:R-:W-:Y:S03]  /*d090*/  HMMA.16816.F32.BF16 R60, R116.reuse, R104, R60 ;  /* 0x00000068743c723c */ /* 0x048fe6000004183c */
[----:B------:R-:W-:Y:S01]  /*d0a0*/  FMUL.FTZ R203, R57, UR5 ;  /* 0x0000000539cb7c20 */ /* 0x000fe20008410000 */
[----:B------:R-:W-:Y:S04]  /*d0b0*/  FMUL.FTZ R204, R58, UR5 ;  /* 0x000000053acc7c20 */ /* 0x000fe80008410000 */
[----:B------:R-:W3:Y:S01]  /*d0c0*/  MUFU.TANH R239, R239 ;  /* 0x000000ef00ef7308 */ /* 0x000ee20000002400 */
[----:B------:R-:W-:Y:S03]  /*d0d0*/  HMMA.16816.F32.BF16 R64, R116, R106, R64 ;  /* 0x0000006a7440723c */ /* 0x000fe60000041840 */
[----:B------:R-:W-:Y:S06]  /*d0e0*/  FMUL.FTZ R202, R59, UR5 ;  /* 0x000000053bca7c20 */ /* 0x000fec0008410000 */
[----:B------:R-:W1:Y:S10]  /*d0f0*/  MUFU.TANH R240, R240 ;  /* 0x000000f000f07308 */ /* 0x000e740000002400 */
        /* <DEDUP_REMOVED lines=53> */
[----:B--23--:R-:W-:Y:S05]  /*d450*/  @!P1 BRA `(.L_x_6008) ;  /* 0x0000000800689947 */ /* 0x00cfea0003800000 */
[----:B----4-:R-:W2:Y:S08]  /*d460*/  LDC R0, c[0x0][0x248] ;  /* 0x00009200ff007b82 */ /* 0x010eb00000000800 */
[----:B------:R-:W3:Y:S08]  /*d470*/  @!P0 LDC R10, c[0x0][0x24c] ;  /* 0x00009300ff0a8b82 */ /* 0x000ef00000000800 */
[----:B------:R-:W4:Y:S01]  /*d480*/  @!P0 LDC R6, c[0x0][0x24c] ;  /* 0x00009300ff068b82 */ /* 0x000f220000000800 */
[----:B--2---:R-:W-:Y:S04]  /*d490*/  LEA R8, -R0, RZ, 0x7 ;  /* 0x000000ff00087211 */ /* 0x004fe800078e39ff */
[----:B------:R-:W-:Y:S01]  /*d4a0*/  SHF.R.S32.HI R9, RZ, 0x1f, R8 ;  /* 0x0000001fff097819 */ /* 0x000fe20000011408 */
[----:B------:R-:W-:Y:S06]  /*d4b0*/  @!P3 BRA `(.L_x_6009) ;  /* 0x0000000000f4b947 */ /* 0x000fec0003800000 */
[----:B------:R-:W2:Y:S02]  /*d4c0*/  LDC R2, c[0x0][0x380] ;  /* 0x0000e000ff027b82 */ /* 0x000ea40000000800 */
[-C--:B--2---:R-:W-:Y:S04]  /*d4d0*/  IABS R4, R2.reuse ;  /* 0x0000000200047213 */ /* 0x084fe80000000000 */
[----:B------:R-:W2:Y:S10]  /*d4e0*/  I2F.RP R9, R4 ;  /* 0x0000000400097306 */ /* 0x000eb40000209400 */
[----:B--2---:R-:W2:Y:S02]  /*d4f0*/  MUFU.RCP R5, R9 ;  /* 0x0000000900057308 */ /* 0x004ea40000001000 */
[----:B--2---:R-:W-:Y:S01]  /*d500*/  VIADD R18, R5, 0xffffffe ;  /* 0x0ffffffe05127836 */ /* 0x004fe20000000000 */
[----:B------:R-:W-:Y:S07]  /*d510*/  SHF.L.U32 R5, R179, 0x7, RZ ;  /* 0x00000007b3057819 */ /* 0x000fee00000006ff */
[----:B------:R-:W2:Y:S01]  /*d520*/  F2I.FTZ.U32.TRUNC.NTZ R19, R18 ;  /* 0x0000001200137305 */ /* 0x000ea2000021f000 */
[----:B------:R-:W-:Y:S01]  /*d530*/  IABS R11, R5 ;  /* 0x00000005000b7213 */ /* 0x000fe20000000000 */
[C---:B------:R-:W-:Y:S01]  /*d540*/  VIADD R13, R5.reuse, 0xffffff80 ;  /* 0xffffff80050d7836 */ /* 0x040fe20000000000 */
[-C--:B------:R-:W-:Y:S04]  /*d550*/  LOP3.LUT R5, R5, R2.reuse, RZ, 0x3c, !PT ;  /* 0x0000000205057212 */ /* 0x080fe800078e3cff */
[----:B------:R-:W-:Y:S02]  /*d560*/  IABS R8, R13 ;  /* 0x0000000d00087213 */ /* 0x000fe40000000000 */
[----:B------:R-:W-:Y:S04]  /*d570*/  LOP3.LUT R13, R13, R2, RZ, 0x3c, !PT ;  /* 0x000000020d0d7212 */ /* 0x000fe800078e3cff */
[----:B------:R-:W-:Y:S01]  /*d580*/  ISETP.GE.AND P1, PT, R13, RZ, PT ;  /* 0x000000ff0d00720c */ /* 0x000fe20003f26270 */
        /* <DEDUP_REMOVED lines=9> */
[C---:B------:R-:W-:Y:S01]  /*d620*/  IMAD R11, R4.reuse, R9, R11 ;  /* 0x00000009040b7224 */ /* 0x040fe200078e020b */
[----:B------:R-:W2:Y:S02]  /*d630*/  LDC R7, c[0x0][0x24c] ;  /* 0x00009300ff077b82 */ /* 0x000ea40000000800 */
        /* <DEDUP_REMOVED lines=37> */
.L_x_6009:
        /* <DEDUP_REMOVED lines=13> */
[----:B------:R-:W1:Y:S01]  /*d960*/  @!P0 LDC R4, c[0x0][0x24c] ;  /* 0x00009300ff048b82 */ /* 0x000e620000000800 */
[----:B---3--:R-:W-:Y:S01]  /*d970*/  @!P0 LEA.HI.X R10, R0, R9, R10, 0x5, P2 ;  /* 0x00000009000a8211 */ /* 0x008fe200010f2c0a */
[----:B------:R-:W-:Y:S01]  /*d980*/  @!P0 IMAD.MOV.U32 R18, RZ, RZ, R8 ;  /* 0x000000ffff128224 */ /* 0x000fe200078e0008 */
[----:B------:R2:W-:Y:S01]  /*d990*/  @P0 STS.128 [R180+0x2800], RZ ;  /* 0x002800ffb4000388 */ /* 0x0005e20000000c00 */
[-C--:B------:R-:W-:Y:S01]  /*d9a0*/  @!P0 LEA.HI.X R13, R5, R189.reuse, R2, 0x1, P1 ;  /* 0x000000bd050d8211 */ /* 0x080fe200008f0c02 */
[--C-:B------:R-:W-:Y:S01]  /*d9b0*/  @!P0 IMAD.MOV.U32 R19, RZ, RZ, R9.reuse ;  /* 0x000000ffff138224 */ /* 0x100fe200078e0009 */
[CC--:B------:R-:W-:Y:S01]  /*d9c0*/  @!P0 LEA R22, P1, R11.reuse, R188.reuse, 0x1 ;  /* 0x000000bc0b168211 */ /* 0x0c0fe200078208ff */
[----:B------:R-:W-:Y:S01]  /*d9d0*/  @!P0 IMAD.MOV.U32 R14, RZ, RZ, R8 ;  /* 0x000000ffff0e8224 */ /* 0x000fe200078e0008 */
[----:B------:R-:W3:Y:S01]  /*d9e0*/  @!P0 LDC R5, c[0x0][0x24c] ;  /* 0x00009300ff058b82 */ /* 0x000ee20000000800 */
        /* <DEDUP_REMOVED lines=26> */
[----:B--2---:R-:W-:Y:S02]  /*db90*/  @!P0 IMAD.MOV.U32 R12, RZ, RZ, R8 ;  /* 0x000000ffff0c8224 */ /* 0x004fe400078e0008 */
[----:B------:R-:W-:Y:S02]  /*dba0*/  @!P0 IMAD.MOV.U32 R13, RZ, RZ, R9 ;  /* 0x000000ffff0d8224 */ /* 0x000fe400078e0009 */
[----:B---3--:R-:W-:Y:S01]  /*dbb0*/  @!P0 IMAD R5, R5, 0x50, RZ ;  /* 0x0000005005058824 */ /* 0x008fe200078e02ff */
[C---:B-----5:R-:W-:Y:S01]  /*dbc0*/  @!P0 LEA.HI.X R7, R0.reuse, R9, R7, 0x6, P1 ;  /* 0x0000000900078211 */ /* 0x060fe200008f3407 */
[----:B------:R-:W-:Y:S01]  /*dbd0*/  @!P0 IMAD.WIDE.U32 R12, R0, 0x70, R12 ;  /* 0x00000070000c8825 */ /* 0x000fe200078e000c */
[CC--:B------:R-:W-:Y:S03]  /*dbe0*/  @!P0 LEA R8, P1, R10.reuse, R188.reuse, 0x1 ;  /* 0x000000bc0a088211 */ /* 0x0c0fe600078208ff */
[----:B------:R-:W-:Y:S01]  /*dbf0*/  @!P0 IMAD.IADD R5, R5, 0x1, R19 ;  /* 0x0000000105058824 */ /* 0x000fe200078e0213 */
[-C--:B------:R-:W-:Y:S01]  /*dc00*/  @!P0 LEA.HI.X R9, R10, R189.reuse, R7, 0x1, P1 ;  /* 0x000000bd0a098211 */ /* 0x080fe200008f0c07 */
[----:B-1----:R-:W-:Y:S01]  /*dc10*/  @!P0 IMAD R7, R4, 0x60, RZ ;  /* 0x0000006004078824 */ /* 0x002fe200078e02ff */
        /* <DEDUP_REMOVED lines=30> */
.L_x_6008:
[----:B----4-:R-:W-:Y:S01]  /*de00*/  FMNMX.FTZ R0, R245, R103, !PT ;  /* 0x00000067f5007209 */ /* 0x010fe20007810000 */
[----:B--2---:R-:W-:Y:S01]  /*de10*/  LDSM.16.MT88.4 R20, [R164+0x6000] ;  /* 0x00600000a414783b */ /* 0x004fe20000004200 */
[----:B-1----:R-:W-:Y:S02]  /*de20*/  FMNMX.FTZ R9, R246, R101, !PT ;  /* 0x00000065f6097209 */ /* 0x002fe40007810000 */
        /* <DEDUP_REMOVED lines=66> */
[----:B------:R-:W-:Y:S01]  /*e250*/  FMNMX.FTZ R7, R3, R0, !PT ;  /* 0x0000000003077209 */ /* 0x000fe20007810000 */
[----:B------:R-:W-:Y:S08]  /*e260*/  LDSM.16.MT88.4 R12, [R166+0x6000] ;  /* 0x00600000a60c783b */ /* 0x000ff00000004200 */
        /* <DEDUP_REMOVED lines=11> */
[----:B------:R-:W-:Y:S01]  /*e320*/  MOV R103, R2 ;  /* 0x0000000200677202 */ /* 0x000fe20000000f00 */
[----:B------:R-:W-:Y:S01]  /*e330*/  FMUL.FTZ R39, R0, UR4 ;  /* 0x0000000400277c20 */ /* 0x000fe20008410000 */
        /* <DEDUP_REMOVED lines=31> */
[C---:B--2---:R-:W-:Y:S01]  /*e530*/  FMUL.FTZ R10, R37.reuse, R94 ;  /* 0x0000005e250a7220 */ /* 0x044fe20000410000 */
[C---:B------:R-:W-:Y:S01]  /*e540*/  FMUL.FTZ R11, R37.reuse, R95 ;  /* 0x0000005f250b7220 */ /* 0x040fe20000410000 */
[C---:B------:R-:W-:Y:S01]  /*e550*/  FMUL.FTZ R18, R37.reuse, R86 ;  /* 0x0000005625127220 */ /* 0x040fe20000410000 */
[C---:B------:R-:W-:Y:S01]  /*e560*/  FMUL.FTZ R19, R37.reuse, R87 ;  /* 0x0000005725137220 */ /* 0x040fe20000410000 */
[----:B------:R-:W-:Y:S01]  /*e570*/  FMUL.FTZ R25, R38, R77 ;  /* 0x0000004d26197220 */ /* 0x000fe20000410000 */
[--C-:B------:R-:W-:Y:S01]  /*e580*/  FFMA.FTZ R93, R244, UR4, -R39.reuse ;  /* 0x00000004f45d7c23 */ /* 0x100fe20008010827 */
[C---:B------:R-:W-:Y:S03]  /*e590*/  FMUL.FTZ R32, R38.reuse, R68 ;  /* 0x0000004426207220 */ /* 0x040fe60000410000 */
[----:B------:R-:W-:Y:S01]  /*e5a0*/  MUFU.EX2 R112, R112 ;  /* 0x0000007000707308 */ /* 0x000fe20000000800 */
[----:B------:R-:W-:Y:S01]  /*e5b0*/  FMUL.FTZ R33, R38, R69 ;  /* 0x0000004526217220 */ /* 0x000fe20000410000 */
[C---:B------:R-:W-:Y:S01]  /*e5c0*/  FMUL.FTZ R34, R37.reuse, R70 ;  /* 0x0000004625227220 */ /* 0x040fe20000410000 */
[----:B------:R-:W-:Y:S01]  /*e5d0*/  FMUL.FTZ R35, R37, R71 ;  /* 0x0000004725237220 */ /* 0x000fe20000410000 */
[--C-:B------:R-:W-:Y:S01]  /*e5e0*/  FFMA.FTZ R85, R239, UR4, -R64.reuse ;  /* 0x00000004ef557c23 */ /* 0x100fe20008010840 */
[--C-:B------:R-:W-:Y:S01]  /*e5f0*/  FFMA.FTZ R76, R238, UR4, -R39.reuse ;  /* 0x00000004ee4c7c23 */ /* 0x100fe20008010827 */
[--C-:B------:R-:W-:Y:S01]  /*e600*/  FFMA.FTZ R69, R234, UR4, -R39.reuse ;  /* 0x00000004ea457c23 */ /* 0x100fe20008010827 */
[--C-:B------:R-:W-:Y:S03]  /*e610*/  FFMA.FTZ R97, R218, UR4, -R39.reuse ;  /* 0x00000004da617c23 */ /* 0x100fe60008010827 */
[----:B------:R-:W2:Y:S01]  /*e620*/  MUFU.EX2 R109, R109 ;  /* 0x0000006d006d7308 */ /* 0x000ea20000000800 */
[--C-:B------:R-:W-:Y:S01]  /*e630*/  FFMA.FTZ R110, R251, UR4, -R64.reuse ;  /* 0x00000004fb6e7c23 */ /* 0x100fe20008010840 */
[--C-:B------:R-:W-:Y:S01]  /*e640*/  FFMA.FTZ R107, R249, UR4, -R64.reuse ;  /* 0x00000004f96b7c23 */ /* 0x100fe20008010840 */
[----:B-1----:R-:W-:Y:S01]  /*e650*/  F2FP.BF16.F32.PACK_AB R40, R111, R61 ;  /* 0x0000003d6f28723e */ /* 0x002fe200000010ff */
[--C-:B------:R-:W-:Y:S01]  /*e660*/  FFMA.FTZ R117, R210, UR4, -R39.reuse ;  /* 0x00000004d2757c23 */ /* 0x100fe20008010827 */
[--C-:B------:R-:W-:Y:S01]  /*e670*/  FFMA.FTZ R121, R208, UR4, -R39.reuse ;  /* 0x00000004d0797c23 */ /* 0x100fe20008010827 */
[--C-:B------:R-:W-:Y:S01]  /*e680*/  FFMA.FTZ R124, R206, UR4, -R39.reuse ;  /* 0x00000004ce7c7c23 */ /* 0x100fe20008010827 */
[--C-:B------:R-:W-:Y:S03]  /*e690*/  FFMA.FTZ R202, R202, UR4, -R39.reuse ;  /* 0x00000004caca7c23 */ /* 0x100fe60008010827 */
[----:B------:R-:W-:Y:S01]  /*e6a0*/  MUFU.EX2 R110, R110 ;  /* 0x0000006e006e7308 */ /* 0x000fe20000000800 */
[C---:B------:R-:W-:Y:S01]  /*e6b0*/  FMUL.FTZ R6, R37.reuse, R98 ;  /* 0x0000006225067220 */ /* 0x040fe20000410000 */
[C---:B------:R-:W-:Y:S01]  /*e6c0*/  FMUL.FTZ R7, R37.reuse, R99 ;  /* 0x0000006325077220 */ /* 0x040fe20000410000 */
[--C-:B------:R-:W-:Y:S01]  /*e6d0*/  FFMA.FTZ R99, R216, UR4, -R39.reuse ;  /* 0x00000004d8637c23 */ /* 0x100fe20008010827 */
[----:B------:R-:W-:Y:S01]  /*e6e0*/  FMUL.FTZ R26, R37, R78 ;  /* 0x0000004e251a7220 */ /* 0x000fe20000410000 */
[--C-:B------:R-:W-:Y:S01]  /*e6f0*/  FFMA.FTZ R78, R227, UR4, -R64.reuse ;  /* 0x00000004e34e7c23 */ /* 0x100fe20008010840 */
[----:B------:R-:W-:Y:S01]  /*e700*/  FMUL.FTZ R27, R37, R79 ;  /* 0x0000004f251b7220 */ /* 0x000fe20000410000 */
[----:B------:R-:W-:Y:S03]  /*e710*/  FFMA.FTZ R241, R241, UR4, -R64 ;  /* 0x00000004f1f17c23 */ /* 0x000fe60008010840 */
[----:B------:R-:W1:Y:S01]  /*e720*/  MUFU.EX2 R107, R107 ;  /* 0x0000006b006b7308 */ /* 0x000e620000000800 */
[----:B--2---:R-:W-:Y:S01]  /*e730*/  F2FP.BF16.F32.PACK_AB R41, R109, R112 ;  /* 0x000000706d29723e */ /* 0x004fe200000010ff */
[----:B------:R-:W-:Y:S01]  /*e740*/  FFMA.FTZ R112, R37, R190, R112 ;  /* 0x000000be25707223 */ /* 0x000fe20000010070 */
        /* <DEDUP_REMOVED lines=17> */
[----:B------:R-:W-:Y:S01]  /*e860*/  ISETP.GT.AND P0, PT, R179, R174, PT ;  /* 0x000000aeb300720c */ /* 0x000fe20003f04270 */
[--C-:B------:R-:W-:Y:S01]  /*e870*/  FFMA.FTZ R122, R207, UR4, -R64.reuse ;  /* 0x00000004cf7a7c23 */ /* 0x100fe20008010840 */
[--C-:B------:R-:W-:Y:S01]  /*e880*/  FFMA.FTZ R123, R205, UR4, -R64.reuse ;  /* 0x00000004cd7b7c23 */ /* 0x100fe20008010840 */
[--C-:B------:R-:W-:Y:S03]  /*e890*/  FFMA.FTZ R203, R203, UR4, -R64.reuse ;  /* 0x00000004cbcb7c23 */ /* 0x100fe60008010840 */
[----:B------:R-:W-:Y:S01]  /*e8a0*/  MUFU.EX2 R106, R106 ;  /* 0x0000006a006a7308 */ /* 0x000fe20000000800 */
[--C-:B------:R-:W-:Y:S01]  /*e8b0*/  FFMA.FTZ R201, R201, UR4, -R64.reuse ;  /* 0x00000004c9c97c23 */ /* 0x100fe20008010840 */
[--C-:B------:R-:W-:Y:S08]  /*e8c0*/  FFMA.FTZ R199, R199, UR4, -R64.reuse ;  /* 0x00000004c7c77c23 */ /* 0x100ff00008010840 */
[----:B------:R-:W1:Y:S01]  /*e8d0*/  MUFU.EX2 R101, R101 ;  /* 0x0000006500657308 */ /* 0x000e620000000800 */
[----:B--2---:R-:W-:Y:S09]  /*e8e0*/  F2FP.BF16.F32.PACK_AB R43, R105, R108 ;  /* 0x0000006c692b723e */ /* 0x004ff200000010ff */
[----:B------:R-:W-:Y:S01]  /*e8f0*/  MUFU.EX2 R104, R104 ;  /* 0x0000006800687308 */ /* 0x000fe20000000800 */
[C---:B------:R-:W-:Y:S06]  /*e900*/  HMMA.16816.F32.BF16 R4, R40.reuse, R12, R4 ;  /* 0x0000000c2804723c */ /* 0x040fec0000041804 */
[C---:B------:R-:W-:Y:S03]  /*e910*/  HMMA.16816.F32.BF16 R8, R40.reuse, R14, R8 ;  /* 0x0000000e2808723c */ /* 0x040fe60000041808 */
[----:B------:R-:W2:Y:S02]  /*e920*/  MUFU.EX2 R65, R65 ;  /* 0x0000004100417308 */ /* 0x000ea40000000800 */
        /* <DEDUP_REMOVED lines=8> */
[C---:B------:R-:W-:Y:S06]  /*e9b0*/  HMMA.16816.F32.BF16 R12, R40.reuse, R20, R12 ;  /* 0x00000014280c723c */ /* 0x040fec000004180c */
[----:B------:R-:W3:Y:S01]  /*e9c0*/  MUFU.EX2 R66, R66 ;  /* 0x0000004200427308 */ /* 0x000ee20000000800 */
[C---:B------:R-:W-:Y:S09]  /*e9d0*/  HMMA.16816.F32.BF16 R16, R40.reuse, R22, R16 ;  /* 0x000000162810723c */ /* 0x040ff20000041810 */
[----:B------:R-:W-:Y:S02]  /*e9e0*/  MUFU.EX2 R93, R93 ;  /* 0x0000005d005d7308 */ /* 0x000fe40000000800 */
[C---:B------:R-:W-:Y:S01]  /*e9f0*/  FMUL.FTZ R20, R38.reuse, R80 ;  /* 0x0000005026147220 */ /* 0x040fe20000410000 */
[----:B------:R-:W-:Y:S01]  /*ea00*/  FMUL.FTZ R21, R38, R81 ;  /* 0x0000005126157220 */ /* 0x000fe20000410000 */
[C---:B------:R-:W-:Y:S01]  /*ea10*/  FMUL.FTZ R22, R37.reuse, R82 ;  /* 0x0000005225167220 */ /* 0x040fe20000410000 */
[----:B------:R-:W-:Y:S01]  /*ea20*/  FMUL.FTZ R23, R37, R83 ;  /* 0x0000005325177220 */ /* 0x000fe20000410000 */
[--C-:B------:R-:W-:Y:S04]  /*ea30*/  FFMA.FTZ R83, R228, UR4, -R39.reuse ;  /* 0x00000004e4537c23 */ /* 0x100fe80008010827 */
[----:B------:R-:W4:Y:S01]  /*ea40*/  MUFU.EX2 R88, R242 ;  /* 0x000000f200587308 */ /* 0x000f220000000800 */
[----:B------:R-:W-:Y:S01]  /*ea50*/  FFMA.FTZ R80, R226, UR4, -R39 ;  /* 0x00000004e2507c23 */ /* 0x000fe20008010827 */
[--C-:B------:R-:W-:Y:S01]  /*ea60*/  FFMA.FTZ R82, R225, UR4, -R64.reuse ;  /* 0x00000004e1527c23 */ /* 0x100fe20008010840 */
[C---:B------:R-:W-:Y:S03]  /*ea70*/  HMMA.16816.F32.BF16 R20, R40.reuse, R28, R20 ;  /* 0x0000001c2814723c */ /* 0x040fe60000041814 */
[----:B------:R-:W-:Y:S04]  /*ea80*/  FFMA.FTZ R81, R223, UR4, -R64 ;  /* 0x00000004df517c23 */ /* 0x000fe80008010840 */
[----:B------:R-:W-:Y:S01]  /*ea90*/  MUFU.EX2 R84, R241 ;  /* 0x000000f100547308 */ /* 0x000fe20000000800 */
[C---:B------:R-:W-:Y:S03]  /*eaa0*/  HMMA.16816.F32.BF16 R24, R40.reuse, R30, R24 ;  /* 0x0000001e2818723c */ /* 0x040fe60000041818 */
[C---:B------:R-:W-:Y:S01]  /*eab0*/  FMUL.FTZ R28, R38.reuse, R72 ;  /* 0x00000048261c7220 */ /* 0x040fe20000410000 */
[C---:B------:R-:W-:Y:S05]  /*eac0*/  FMUL.FTZ R29, R38.reuse, R73 ;  /* 0x00000049261d7220 */ /* 0x040fea0000410000 */
[----:B------:R-:W-:Y:S02]  /*ead0*/  MUFU.EX2 R85, R85 ;  /* 0x0000005500557308 */ /* 0x000fe40000000800 */
[C---:B------:R-:W-:Y:S01]  /*eae0*/  FMUL.FTZ R30, R37.reuse, R74 ;  /* 0x0000004a251e7220 */ /* 0x040fe20000410000 */
[----:B------:R-:W-:Y:S01]  /*eaf0*/  FMUL.FTZ R31, R37, R75 ;  /* 0x0000004b251f7220 */ /* 0x000fe20000410000 */
[----:B------:R-:W-:Y:S01]  /*eb00*/  FFMA.FTZ R38, R38, R191, R61 ;  /* 0x000000bf26267223 */ /* 0x000fe2000001003d */
[--C-:B------:R-:W-:Y:S01]  /*eb10*/  FFMA.FTZ R72, R236, UR4, -R39.reuse ;  /* 0x00000004ec487c23 */ /* 0x100fe20008010827 */
[----:B------:R-:W-:Y:S04]  /*eb20*/  LDSM.16.MT88.4 R60, [R166+0x8800] ;  /* 0x00880000a63c783b */ /* 0x000fe80000004200 */
[----:B------:R-:W5:Y:S01]  /*eb30*/  MUFU.EX2 R77, R240 ;  /* 0x000000f0004d7308 */ /* 0x000f620000000800 */
[--C-:B------:R-:W-:Y:S01]  /*eb40*/  FFMA.FTZ R75, R232, UR4, -R39.reuse ;  /* 0x00000004e84b7c23 */ /* 0x100fe20008010827 */
[--C-:B------:R-:W-:Y:S01]  /*eb50*/  FFMA.FTZ R74, R230, UR4, -R39.reuse ;  /* 0x00000004e64a7c23 */ /* 0x100fe20008010827 */
[C---:B------:R-:W-:Y:S03]  /*eb60*/  HMMA.16816.F32.BF16 R28, R40.reuse, R44, R28 ;  /* 0x0000002c281c723c */ /* 0x040fe6000004181c */
[----:B------:R-:W-:Y:S01]  /*eb70*/  FADD.FTZ R37, R109, R112 ;  /* 0x000000706d257221 */ /* 0x000fe20000010000 */
[----:B------:R-:W-:Y:S03]  /*eb80*/  FFMA.FTZ R109, R204, UR4, -R39 ;  /* 0x00000004cc6d7c23 */ /* 0x000fe60008010827 */
[----:B------:R-:W5:Y:S01]  /*eb90*/  MUFU.EX2 R76, R76 ;  /* 0x0000004c004c7308 */ /* 0x000f620000000800 */
[----:B------:R-:W-:Y:S01]  /*eba0*/  HMMA.16816.F32.BF16 R32, R40, R46, R32 ;  /* 0x0000002e2820723c */ /* 0x000fe20000041820 */
[----:B------:R-:W5:Y:S02]  /*ebb0*/  LDSM.16.MT88.4 R44, [R162+0x6800] ;  /* 0x00680000a22c783b */ /* 0x000f640000004200 */
        /* <DEDUP_REMOVED lines=9> */
[----:B----4-:R-:W-:Y:S01]  /*ec50*/  F2FP.BF16.F32.PACK_AB R43, R88, R93 ;  /* 0x0000005d582b723e */ /* 0x010fe200000010ff */
[----:B------:R-:W-:Y:S01]  /*ec60*/  FADD.FTZ R104, R104, R105 ;  /* 0x0000006968687221 */ /* 0x000fe20000010000 */
[----:B------:R-:W-:Y:S03]  /*ec70*/  FADD.FTZ R107, R107, R38 ;  /* 0x000000266b6b7221 */ /* 0x000fe60000010000 */
[----:B------:R-:W-:Y:S01]  /*ec80*/  FADD.FTZ R104, R65, R104 ;  /* 0x0000006841687221 */ /* 0x000fe20000010000 */
[----:B------:R-:W-:Y:S03]  /*ec90*/  FFMA.FTZ R65, R200, UR4, -R39 ;  /* 0x00000004c8417c23 */ /* 0x000fe60008010827 */
[----:B------:R-:W-:Y:S01]  /*eca0*/  MUFU.EX2 R72, R72 ;  /* 0x0000004800487308 */ /* 0x000fe20000000800 */
[C---:B------:R-:W-:Y:S03]  /*ecb0*/  HMMA.16816.F32.BF16 R4, R40.reuse, R48, R4 ;  /* 0x000000302804723c */ /* 0x040fe60000041804 */
[----:B------:R-:W-:Y:S01]  /*ecc0*/  FADD.FTZ R93, R93, R104 ;  /* 0x000000685d5d7221 */ /* 0x000fe20000010000 */
[----:B------:R-:W-:Y:S02]  /*ecd0*/  FADD.FTZ R38, R106, R107 ;  /* 0x0000006b6a267221 */ /* 0x000fe40000010000 */
[C---:B------:R-:W-:Y:S03]  /*ece0*/  HMMA.16816.F32.BF16 R8, R40.reuse, R50, R8 ;  /* 0x000000322808723c */ /* 0x040fe60000041808 */
[----:B------:R-:W2:Y:S01]  /*ecf0*/  MUFU.EX2 R69, R69 ;  /* 0x0000004500457308 */ /* 0x000ea20000000800 */
[----:B------:R-:W3:Y:S01]  /*ed00*/  LDSM.16.MT88.4 R48, [R166+0x7000] ;  /* 0x00700000a630783b */ /* 0x000ee20000004200 */
[----:B------:R-:W-:Y:S01]  /*ed10*/  FADD.FTZ R88, R88, R93 ;  /* 0x0000005d58587221 */ /* 0x000fe20000010000 */
[C---:B------:R-:W-:Y:S07]  /*ed20*/  HMMA.16816.F32.BF16 R12, R40.reuse, R52, R12 ;  /* 0x00000034280c723c */ /* 0x040fee000004180c */
[----:B------:R-:W-:Y:S01]  /*ed30*/  MUFU.EX2 R70, R70 ;  /* 0x0000004600467308 */ /* 0x000fe20000000800 */
[----:B------:R-:W-:Y:S03]  /*ed40*/  LDSM.16.MT88.4 R92, [R166+0x9800] ;  /* 0x00980000a65c783b */ /* 0x000fe60000004200 */
[----:B-----5:R-:W-:Y:S01]  /*ed50*/  FADD.FTZ R37, R77, R88 ;  /* 0x000000584d257221 */ /* 0x020fe20000010000 */
[C---:B------:R-:W-:Y:S05]  /*ed60*/  HMMA.16816.F32.BF16 R16, R40.reuse, R54, R16 ;  /* 0x000000362810723c */ /* 0x040fea0000041810 */
[----:B------:R-:W-:Y:S01]  /*ed70*/  MUFU.EX2 R71, R71 ;  /* 0x0000004700477308 */ /* 0x000fe20000000800 */
[C---:B------:R-:W-:Y:S01]  /*ed80*/  HMMA.16816.F32.BF16 R20, R40.reuse, R56, R20 ;  /* 0x000000382814723c */ /* 0x040fe20000041814 */
[----:B------:R-:W4:Y:S04]  /*ed90*/  LDSM.16.MT88.4 R52, [R164+0x7000] ;  /* 0x00700000a434783b */ /* 0x000f280000004200 */
[----:B------:R-:W-:Y:S01]  /*eda0*/  FADD.FTZ R37, R76, R37 ;  /* 0x000000254c257221 */ /* 0x000fe20000010000 */
[C---:B------:R-:W-:Y:S03]  /*edb0*/  HMMA.16816.F32.BF16 R24, R40.reuse, R58, R24 ;  /* 0x0000003a2818723c */ /* 0x040fe60000041818 */
[----:B------:R-:W-:Y:S01]  /*edc0*/  MUFU.EX2 R75, R75 ;  /* 0x0000004b004b7308 */ /* 0x000fe20000000800 */
[----:B------:R-:W5:Y:S01]  /*edd0*/  LDSM.16.MT88.4 R56, [R163+0x7000] ;  /* 0x00700000a338783b */ /* 0x000f620000004200 */
[----:B------:R-:W-:Y:S01]  /*ede0*/  FADD.FTZ R38, R101, R38 ;  /* 0x0000002665267221 */ /* 0x000fe20000010000 */
[C---:B------:R-:W-:Y:S07]  /*edf0*/  HMMA.16816.F32.BF16 R28, R40.reuse, R44, R28 ;  /* 0x0000002c281c723c */ /* 0x040fee000004181c */
[----:B------:R-:W-:Y:S01]  /*ee00*/  MUFU.EX2 R74, R74 ;  /* 0x0000004a004a7308 */ /* 0x000fe20000000800 */
[----:B------:R-:W-:Y:S01]  /*ee10*/  FADD.FTZ R67, R67, R38 ;  /* 0x0000002643437221 */ /* 0x000fe20000010000 */
[----:B------:R-:W-:Y:S01]  /*ee20*/  HMMA.16816.F32.BF16 R32, R40, R46, R32 ;  /* 0x0000002e2820723c */ /* 0x000fe20000041820 */
[----:B------:R-:W5:Y:S07]  /*ee30*/  LDSM.16.MT88.4 R44, [R162+0x7000] ;  /* 0x00700000a22c783b */ /* 0x000f6e0000004200 */
[----:B------:R-:W-:Y:S03]  /*ee40*/  MUFU.EX2 R79, R79 ;  /* 0x0000004f004f7308 */ /* 0x000fe60000000800 */
[----:B------:R-:W-:Y:S01]  /*ee50*/  FADD.FTZ R67, R66, R67 ;  /* 0x0000004342437221 */ /* 0x000fe20000010000 */
[----:B------:R-:W-:Y:S01]  /*ee60*/  F2FP.BF16.F32.PACK_AB R40, R85, R84 ;  /* 0x000000545528723e */ /* 0x000fe200000010ff */
[----:B------:R-:W-:Y:S01]  /*ee70*/  FFMA.FTZ R66, R198, UR4, -R39 ;  /* 0x00000004c6427c23 */ /* 0x000fe20008010827 */
[----:B------:R-:W-:Y:S01]  /*ee80*/  F2FP.BF16.F32.PACK_AB R41, R76, R77 ;  /* 0x0000004d4c29723e */ /* 0x000fe200000010ff */
[----:B------:R-:W-:Y:S01]  /*ee90*/  FADD.FTZ R84, R84, R67 ;  /* 0x0000004354547221 */ /* 0x000fe20000010000 */
[----:B-1----:R-:W-:Y:S02]  /*eea0*/  F2FP.BF16.F32.PACK_AB R42, R68, R73 ;  /* 0x00000049442a723e */ /* 0x002fe400000010ff */
[----:B------:R-:W1:Y:S01]  /*eeb0*/  MUFU.EX2 R78, R78 ;  /* 0x0000004e004e7308 */ /* 0x000e620000000800 */
[----:B--2---:R-:W-:Y:S01]  /*eec0*/  F2FP.BF16.F32.PACK_AB R43, R69, R72 ;  /* 0x00000048452b723e */ /* 0x004fe200000010ff */
[----:B------:R-:W-:Y:S01]  /*eed0*/  FADD.FTZ R84, R85, R84 ;  /* 0x0000005455547221 */ /* 0x000fe20000010000 */
[----:B------:R-:W-:Y:S03]  /*eee0*/  FADD.FTZ R38, R72, R37 ;  /* 0x0000002548267221 */ /* 0x000fe60000010000 */
[----:B------:R-:W-:Y:S01]  /*eef0*/  FADD.FTZ R73, R73, R84 ;  /* 0x0000005449497221 */ /* 0x000fe20000010000 */
[----:B------:R-:W-:Y:S01]  /*ef00*/  FADD.FTZ R38, R69, R38 ;  /* 0x0000002645267221 */ /* 0x000fe20000010000 */
[C---:B---3--:R-:W-:Y:S01]  /*ef10*/  HMMA.16816.F32.BF16 R4, R40.reuse, R48, R4 ;  /* 0x000000302804723c */ /* 0x048fe20000041804 */
[----:B------:R-:W-:Y:S01]  /*ef20*/  LDSM.16.MT88.4 R84, [R164+0x9800] ;  /* 0x00980000a454783b */ /* 0x000fe20000004200 */
[----:B------:R-:W-:Y:S01]  /*ef30*/  MUFU.EX2 R80, R80 ;  /* 0x0000005000507308 */ /* 0x000fe20000000800 */
[----:B------:R-:W-:Y:S03]  /*ef40*/  FADD.FTZ R73, R68, R73 ;  /* 0x0000004944497221 */ /* 0x000fe60000010000 */
[C---:B------:R-:W-:Y:S03]  /*ef50*/  HMMA.16816.F32.BF16 R8, R40.reuse, R50, R8 ;  /* 0x000000322808723c */ /* 0x040fe60000041808 */
[----:B------:R-:W2:Y:S03]  /*ef60*/  LDSM.16.MT88.4 R48, [R166+0x7800] ;  /* 0x00780000a630783b */ /* 0x000ea60000004200 */
[----:B------:R-:W-:Y:S01]  /*ef70*/  MUFU.EX2 R82, R82 ;  /* 0x0000005200527308 */ /* 0x000fe20000000800 */
[C---:B----4-:R-:W-:Y:S06]  /*ef80*/  HMMA.16816.F32.BF16 R12, R40.reuse, R52, R12 ;  /* 0x00000034280c723c */ /* 0x050fec000004180c */
[C---:B------:R-:W-:Y:S01]  /*ef90*/  HMMA.16816.F32.BF16 R16, R40.reuse, R54, R16 ;  /* 0x000000362810723c */ /* 0x040fe20000041810 */
[----:B------:R-:W3:Y:S02]  /*efa0*/  LDSM.16.MT88.4 R52, [R164+0x7800] ;  /* 0x00780000a434783b */ /* 0x000ee40000004200 */
[----:B------:R-:W-:Y:S03]  /*efb0*/  MUFU.EX2 R81, R81 ;  /* 0x0000005100517308 */ /* 0x000fe60000000800 */
[C---:B-----5:R-:W-:Y:S07]  /*efc0*/  HMMA.16816.F32.BF16 R20, R40.reuse, R56, R20 ;  /* 0x000000382814723c */ /* 0x060fee0000041814 */
[----:B------:R-:W-:Y:S01]  /*efd0*/  MUFU.EX2 R90, R90 ;  /* 0x0000005a005a7308 */ /* 0x000fe20000000800 */
[C---:B------:R-:W-:Y:S01]  /*efe0*/  HMMA.16816.F32.BF16 R24, R40.reuse, R58, R24 ;  /* 0x0000003a2818723c */ /* 0x040fe20000041818 */
[----:B------:R-:W4:Y:S05]  /*eff0*/  LDSM.16.MT88.4 R56, [R163+0x7800] ;  /* 0x00780000a338783b */ /* 0x000f2a0000004200 */
[C---:B------:R-:W-:Y:S03]  /*f000*/  HMMA.16816.F32.BF16 R28, R40.reuse, R44, R28 ;  /* 0x0000002c281c723c */ /* 0x040fe6000004181c */
[----:B------:R-:W5:Y:S03]  /*f010*/  MUFU.EX2 R83, R83 ;  /* 0x0000005300537308 */ /* 0x000f660000000800 */
[----:B------:R-:W-:Y:S01]  /*f020*/  HMMA.16816.F32.BF16 R32, R40, R46, R32 ;  /* 0x0000002e2820723c */ /* 0x000fe20000041820 */
[----:B------:R-:W4:Y:S06]  /*f030*/  LDSM.16.MT88.4 R44, [R162+0x7800] ;  /* 0x00780000a22c783b */ /* 0x000f2c0000004200 */
[----:B------:R-:W4:Y:S01]  /*f040*/  MUFU.EX2 R89, R89 ;  /* 0x0000005900597308 */ /* 0x000f220000000800 */
[----:B-1----:R-:W-:Y:S03]  /*f050*/  F2FP.BF16.F32.PACK_AB R42, R78, R79 ;  /* 0x0000004f4e2a723e */ /* 0x002fe600000010ff */
[----:B------:R-:W-:Y:S06]  /*f060*/  F2FP.BF16.F32.PACK_AB R40, R71, R70 ;  /* 0x000000464728723e */ /* 0x000fec00000010ff */
[----:B------:R-:W-:Y:S01]  /*f070*/  MUFU.EX2 R96, R96 ;  /* 0x0000006000607308 */ /* 0x000fe20000000800 */
[----:B------:R-:W-:Y:S01]  /*f080*/  F2FP.BF16.F32.PACK_AB R41, R74, R75 ;  /* 0x0000004b4a29723e */ /* 0x000fe200000010ff */
[----:B------:R-:W-:Y:S01]  /*f090*/  FADD.FTZ R70, R70, R73 ;  /* 0x0000004946467221 */ /* 0x000fe20000010000 */
[----:B-----5:R-:W-:Y:S01]  /*f0a0*/  F2FP.BF16.F32.PACK_AB R43, R80, R83 ;  /* 0x00000053502b723e */ /* 0x020fe200000010ff */
[----:B------:R-:W-:Y:S02]  /*f0b0*/  FADD.FTZ R75, R75, R38 ;  /* 0x000000264b4b7221 */ /* 0x000fe40000010000 */
[----:B------:R-:W-:Y:S04]  /*f0c0*/  FADD.FTZ R38, R71, R70 ;  /* 0x0000004647267221 */ /* 0x000fe80000010000 */
[----:B------:R-:W1:Y:S01]  /*f0d0*/  MUFU.EX2 R91, R91 ;  /* 0x0000005b005b7308 */ /* 0x000e620000000800 */
[----:B------:R-:W-:Y:S01]  /*f0e0*/  FADD.FTZ R74, R74, R75 ;  /* 0x0000004b4a4a7221 */ /* 0x000fe20000010000 */
[C---:B--2---:R-:W-:Y:S03]  /*f0f0*/  HMMA.16816.F32.BF16 R4, R40.reuse, R48, R4 ;  /* 0x000000302804723c */ /* 0x044fe60000041804 */
[----:B------:R-:W-:Y:S01]  /*f100*/  FADD.FTZ R79, R79, R38 ;  /* 0x000000264f4f7221 */ /* 0x000fe20000010000 */
[----:B------:R-:W-:Y:S02]  /*f110*/  FADD.FTZ R37, R83, R74 ;  /* 0x0000004a53257221 */ /* 0x000fe40000010000 */
[C---:B------:R-:W-:Y:S01]  /*f120*/  HMMA.16816.F32.BF16 R8, R40.reuse, R50, R8 ;  /* 0x000000322808723c */ /* 0x040fe20000041808 */
[----:B------:R-:W2:Y:S01]  /*f130*/  LDSM.16.MT88.4 R48, [R166+0x8000] ;  /* 0x00800000a630783b */ /* 0x000ea20000004200 */
[----:B------:R-:W-:Y:S03]  /*f140*/  MUFU.EX2 R114, R114 ;  /* 0x0000007200727308 */ /* 0x000fe60000000800 */
[----:B------:R-:W-:Y:S01]  /*f150*/  FADD.FTZ R79, R78, R79 ;  /* 0x0000004f4e4f7221 */ /* 0x000fe20000010000 */
[C---:B---3--:R-:W-:Y:S06]  /*f160*/  HMMA.16816.F32.BF16 R12, R40.reuse, R52, R12 ;  /* 0x00000034280c723c */ /* 0x048fec000004180c */
[----:B------:R-:W3:Y:S01]  /*f170*/  MUFU.EX2 R97, R97 ;  /* 0x0000006100617308 */ /* 0x000ee20000000800 */
[----:B------:R-:W-:Y:S01]  /*f180*/  FADD.FTZ R37, R80, R37 ;  /* 0x0000002550257221 */ /* 0x000fe20000010000 */
[C---:B------:R-:W-:Y:S01]  /*f190*/  HMMA.16816.F32.BF16 R16, R40.reuse, R54, R16 ;  /* 0x000000362810723c */ /* 0x040fe20000041810 */
[----:B------:R-:W5:Y:S05]  /*f1a0*/  LDSM.16.MT88.4 R52, [R164+0x8000] ;  /* 0x00800000a434783b */ /* 0x000f6a0000004200 */
[C---:B----4-:R-:W-:Y:S02]  /*f1b0*/  HMMA.16816.F32.BF16 R20, R40.reuse, R56, R20 ;  /* 0x000000382814723c */ /* 0x050fe40000041814 */
[----:B------:R-:W-:Y:S04]  /*f1c0*/  MUFU.EX2 R98, R98 ;  /* 0x0000006200627308 */ /* 0x000fe80000000800 */
[C---:B------:R-:W-:Y:S01]  /*f1d0*/  HMMA.16816.F32.BF16 R24, R40.reuse, R58, R24 ;  /* 0x0000003a2818723c */ /* 0x040fe20000041818 */
[----:B------:R-:W4:Y:S05]  /*f1e0*/  LDSM.16.MT88.4 R56, [R163+0x8000] ;  /* 0x00800000a338783b */ /* 0x000f2a0000004200 */
[----:B------:R-:W5:Y:S01]  /*f1f0*/  MUFU.EX2 R113, R113 ;  /* 0x0000007100717308 */ /* 0x000f620000000800 */
[C---:B------:R-:W-:Y:S09]  /*f200*/  HMMA.16816.F32.BF16 R28, R40.reuse, R44, R28 ;  /* 0x0000002c281c723c */ /* 0x040ff2000004181c */
[----:B------:R-:W-:Y:S01]  /*f210*/  MUFU.EX2 R99, R99 ;  /* 0x0000006300637308 */ /* 0x000fe20000000800 */
[----:B------:R-:W-:Y:S01]  /*f220*/  HMMA.16816.F32.BF16 R32, R40, R46, R32 ;  /* 0x0000002e2820723c */ /* 0x000fe20000041820 */
[----:B------:R-:W4:Y:S06]  /*f230*/  LDSM.16.MT88.4 R44, [R162+0x8000] ;  /* 0x00800000a22c783b */ /* 0x000f2c0000004200 */
[----:B------:R-:W-:Y:S01]  /*f240*/  F2FP.BF16.F32.PACK_AB R40, R81, R82 ;  /* 0x000000525128723e */ /* 0x000fe200000010ff */
[----:B------:R-:W-:Y:S01]  /*f250*/  FADD.FTZ R82, R82, R79 ;  /* 0x0000004f52527221 */ /* 0x000fe20000010000 */
[----:B------:R-:W5:Y:S01]  /*f260*/  MUFU.EX2 R116, R116 ;  /* 0x0000007400747308 */ /* 0x000f620000000800 */
[----:B------:R-:W-:Y:S01]  /*f270*/  LDSM.16.MT88.4 R76, [R163+0x9800] ;  /* 0x00980000a34c783b */ /* 0x000fe20000004200 */
[----:B------:R-:W-:Y:S01]  /*f280*/  F2FP.BF16.F32.PACK_AB R41, R89, R90 ;  /* 0x0000005a5929723e */ /* 0x000fe200000010ff */
[----:B------:R-:W-:Y:S01]  /*f290*/  FADD.FTZ R90, R90, R37 ;  /* 0x000000255a5a7221 */ /* 0x000fe20000010000 */
[----:B-1----:R-:W-:Y:S01]  /*f2a0*/  F2FP.BF16.F32.PACK_AB R42, R91, R96 ;  /* 0x000000605b2a723e */ /* 0x002fe200000010ff */
[----:B------:R-:W-:Y:S01]  /*f2b0*/  FADD.FTZ R81, R81, R82 ;  /* 0x0000005251517221 */ /* 0x000fe20000010000 */
[----:B---3--:R-:W-:Y:S01]  /*f2c0*/  F2FP.BF16.F32.PACK_AB R43, R97, R114 ;  /* 0x00000072612b723e */ /* 0x008fe200000010ff */
[----:B------:R-:W-:Y:S03]  /*f2d0*/  FADD.FTZ R89, R89, R90 ;  /* 0x0000005a59597221 */ /* 0x000fe60000010000 */
[----:B------:R-:W-:Y:S01]  /*f2e0*/  MUFU.EX2 R115, R115 ;  /* 0x0000007300737308 */ /* 0x000fe20000000800 */
[----:B------:R-:W-:Y:S01]  /*f2f0*/  FADD.FTZ R96, R96, R81 ;  /* 0x0000005160607221 */ /* 0x000fe20000010000 */
[----:B------:R-:W-:Y:S01]  /*f300*/  FADD.FTZ R114, R114, R89 ;  /* 0x0000005972727221 */ /* 0x000fe20000010000 */
[C---:B--2---:R-:W-:Y:S07]  /*f310*/  HMMA.16816.F32.BF16 R4, R40.reuse, R48, R4 ;  /* 0x000000302804723c */ /* 0x044fee0000041804 */
[----:B------:R-:W1:Y:S01]  /*f320*/  MUFU.EX2 R118, R118 ;  /* 0x0000007600767308 */ /* 0x000e620000000800 */
[----:B------:R-:W-:Y:S03]  /*f330*/  FADD.FTZ R91, R91, R96 ;  /* 0x000000605b5b7221 */ /* 0x000fe60000010000 */
[----:B------:R-:W-:Y:S01]  /*f340*/  FADD.FTZ R114, R97, R114 ;  /* 0x0000007261727221 */ /* 0x000fe20000010000 */
[C---:B------:R-:W-:Y:S03]  /*f350*/  HMMA.16816.F32.BF16 R8, R40.reuse, R50, R8 ;  /* 0x000000322808723c */ /* 0x040fe60000041808 */
[----:B-----5:R-:W-:Y:S03]  /*f360*/  F2FP.BF16.F32.PACK_AB R48, R113, R98 ;  /* 0x000000627130723e */ /* 0x020fe600000010ff */
[C---:B------:R-:W-:Y:S01]  /*f370*/  HMMA.16816.F32.BF16 R12, R40.reuse, R52, R12 ;  /* 0x00000034280c723c */ /* 0x040fe2000004180c */
[----:B------:R-:W-:Y:S04]  /*f380*/  MUFU.EX2 R120, R120 ;  /* 0x0000007800787308 */ /* 0x000fe80000000800 */
[----:B------:R-:W-:Y:S01]  /*f390*/  F2FP.BF16.F32.PACK_AB R49, R116, R99 ;  /* 0x000000637431723e */ /* 0x000fe200000010ff */
[C---:B------:R-:W-:Y:S01]  /*f3a0*/  HMMA.16816.F32.BF16 R16, R40.reuse, R54, R16 ;  /* 0x000000362810723c */ /* 0x040fe20000041810 */
[----:B------:R-:W2:Y:S04]  /*f3b0*/  LDSM.16.MT88.4 R52, [R164+0x8800] ;  /* 0x00880000a434783b */ /* 0x000ea80000004200 */
[----:B------:R-:W3:Y:S01]  /*f3c0*/  MUFU.EX2 R117, R117 ;  /* 0x0000007500757308 */ /* 0x000ee20000000800 */
[----:B-1----:R-:W-:Y:S01]  /*f3d0*/  F2FP.BF16.F32.PACK_AB R50, R118, R115 ;  /* 0x000000737632723e */ /* 0x002fe200000010ff */
[C---:B----4-:R-:W-:Y:S08]  /*f3e0*/  HMMA.16816.F32.BF16 R20, R40.reuse, R56, R20 ;  /* 0x000000382814723c */ /* 0x050ff00000041814 */
[----:B------:R-:W-:Y:S01]  /*f3f0*/  MUFU.EX2 R119, R119 ;  /* 0x0000007700777308 */ /* 0x000fe20000000800 */
[C---:B------:R-:W-:Y:S01]  /*f400*/  HMMA.16816.F32.BF16 R24, R40.reuse, R58, R24 ;  /* 0x0000003a2818723c */ /* 0x040fe20000041818 */
[----:B------:R-:W1:Y:S05]  /*f410*/  LDSM.16.MT88.4 R56, [R163+0x8800] ;  /* 0x00880000a338783b */ /* 0x000e6a0000004200 */
[C---:B------:R-:W-:Y:S03]  /*f420*/  HMMA.16816.F32.BF16 R28, R40.reuse, R44, R28 ;  /* 0x0000002c281c723c */ /* 0x040fe6000004181c */
[----:B------:R-:W4:Y:S02]  /*f430*/  MUFU.EX2 R122, R122 ;  /* 0x0000007a007a7308 */ /* 0x000f240000000800 */
[----:B---3--:R-:W-:Y:S01]  /*f440*/  F2FP.BF16.F32.PACK_AB R51, R117, R120 ;  /* 0x000000787533723e */ /* 0x008fe200000010ff */
[----:B------:R-:W-:Y:S01]  /*f450*/  HMMA.16816.F32.BF16 R32, R40, R46, R32 ;  /* 0x0000002e2820723c */ /* 0x000fe20000041820 */
[----:B------:R-:W3:Y:S06]  /*f460*/  LDSM.16.MT88.4 R40, [R162+0x8800] ;  /* 0x00880000a228783b */ /* 0x000eec0000004200 */
[----:B------:R-:W-:Y:S01]  /*f470*/  MUFU.EX2 R121, R121 ;  /* 0x0000007900797308 */ /* 0x000fe20000000800 */
[C---:B------:R-:W-:Y:S09]  /*f480*/  HMMA.16816.F32.BF16 R4, R48.reuse, R60, R4 ;  /* 0x0000003c3004723c */ /* 0x040ff20000041804 */
[----:B------:R-:W5:Y:S01]  /*f490*/  MUFU.EX2 R124, R124 ;  /* 0x0000007c007c7308 */ /* 0x000f620000000800 */
[C---:B------:R-:W-:Y:S01]  /*f4a0*/  HMMA.16816.F32.BF16 R8, R48.reuse, R62, R8 ;  /* 0x0000003e3008723c */ /* 0x040fe20000041808 */
[----:B------:R-:W3:Y:S02]  /*f4b0*/  LDSM.16.MT88.4 R60, [R166+0x9000] ;  /* 0x00900000a63c783b */ /* 0x000ee40000004200 */
[----:B----4-:R-:W-:Y:S03]  /*f4c0*/  F2FP.BF16.F32.PACK_AB R44, R122, R119 ;  /* 0x000000777a2c723e */ /* 0x010fe600000010ff */
[C---:B--2---:R-:W-:Y:S03]  /*f4d0*/  HMMA.16816.F32.BF16 R12, R48.reuse, R52, R12 ;  /* 0x00000034300c723c */ /* 0x044fe6000004180c */
[----:B------:R-:W-:Y:S03]  /*f4e0*/  MUFU.EX2 R123, R123 ;  /* 0x0000007b007b7308 */ /* 0x000fe60000000800 */
[C---:B------:R-:W-:Y:S01]  /*f4f0*/  HMMA.16816.F32.BF16 R16, R48.reuse, R54, R16 ;  /* 0x000000363010723c */ /* 0x040fe20000041810 */
[----:B------:R-:W2:Y:S06]  /*f500*/  LDSM.16.MT88.4 R52, [R164+0x9000] ;  /* 0x00900000a434783b */ /* 0x000eac0000004200 */
[----:B------:R-:W4:Y:S01]  /*f510*/  MUFU.EX2 R110, R203 ;  /* 0x000000cb006e7308 */ /* 0x000f220000000800 */
[----:B-----5:R-:W-:Y:S01]  /*f520*/  F2FP.BF16.F32.PACK_AB R45, R124, R121 ;  /* 0x000000797c2d723e */ /* 0x020fe200000010ff */
[C---:B-1----:R-:W-:Y:S08]  /*f530*/  HMMA.16816.F32.BF16 R20, R48.reuse, R56, R20 ;  /* 0x000000383014723c */ /* 0x042ff00000041814 */
[----:B------:R-:W-:Y:S01]  /*f540*/  MUFU.EX2 R109, R109 ;  /* 0x0000006d006d7308 */ /* 0x000fe20000000800 */
[C---:B------:R-:W-:Y:S01]  /*f550*/  HMMA.16816.F32.BF16 R24, R48.reuse, R58, R24 ;  /* 0x0000003a3018723c */ /* 0x040fe20000041818 */
[----:B------:R-:W1:Y:S05]  /*f560*/  LDSM.16.MT88.4 R56, [R163+0x9000] ;  /* 0x00900000a338783b */ /* 0x000e6a0000004200 */
[C---:B---3--:R-:W-:Y:S03]  /*f570*/  HMMA.16816.F32.BF16 R28, R48.reuse, R40, R28 ;  /* 0x00000028301c723c */ /* 0x048fe6000004181c */
[----:B------:R-:W3:Y:S02]  /*f580*/  MUFU.EX2 R106, R202 ;  /* 0x000000ca006a7308 */ /* 0x000ee40000000800 */
[----:B----4-:R-:W-:Y:S01]  /*f590*/  F2FP.BF16.F32.PACK_AB R46, R110, R123 ;  /* 0x0000007b6e2e723e */ /* 0x010fe200000010ff */
[----:B------:R-:W-:Y:S01]  /*f5a0*/  HMMA.16816.F32.BF16 R32, R48, R42, R32 ;  /* 0x0000002a3020723c */ /* 0x000fe20000041820 */
[----:B------:R-:W4:Y:S06]  /*f5b0*/  LDSM.16.MT88.4 R40, [R162+0x9000] ;  /* 0x00900000a228783b */ /* 0x000f2c0000004200 */
[----:B------:R-:W-:Y:S01]  /*f5c0*/  MUFU.EX2 R101, R201 ;  /* 0x000000c900657308 */ /* 0x000fe20000000800 */
[--C-:B------:R-:W-:Y:S03]  /*f5d0*/  FFMA.FTZ R49, R36, UR4, -R39.reuse ;  /* 0x0000000424317c23 */ /* 0x100fe60008010827 */
[----:B------:R-:W-:Y:S01]  /*f5e0*/  FFMA.FTZ R39, R3, UR4, -R39 ;  /* 0x0000000403277c23 */ /* 0x000fe20008010827 */
[--C-:B------:R-:W-:Y:S01]  /*f5f0*/  FFMA.FTZ R48, R197, UR4, -R64.reuse ;  /* 0x00000004c5307c23 */ /* 0x100fe20008010840 */
[----:B---3--:R-:W-:Y:S04]  /*f600*/  F2FP.BF16.F32.PACK_AB R47, R106, R109 ;  /* 0x0000006d6a2f723e */ /* 0x008fe800000010ff */
[----:B------:R3:W-:Y:S01]  /*f610*/  MUFU.EX2 R190, R39 ;  /* 0x0000002700be7308 */ /* 0x0007e20000000800 */
[----:B------:R-:W-:Y:S01]  /*f620*/  FFMA.FTZ R64, R196, UR4, -R64 ;  /* 0x00000004c4407c23 */ /* 0x000fe20008010840 */
[----:B------:R-:W-:Y:S01]  /*f630*/  FADD.FTZ R3, R99, R114 ;  /* 0x0000007263037221 */ /* 0x000fe20000010000 */
[C---:B------:R-:W-:Y:S07]  /*f640*/  HMMA.16816.F32.BF16 R4, R44.reuse, R60, R4 ;  /* 0x0000003c2c04723c */ /* 0x040fee0000041804 */
[----:B------:R-:W5:Y:S01]  /*f650*/  MUFU.EX2 R104, R199 ;  /* 0x000000c700687308 */ /* 0x000f620000000800 */
[----:B------:R-:W-:Y:S01]  /*f660*/  FADD.FTZ R3, R116, R3 ;  /* 0x0000000374037221 */ /* 0x000fe20000010000 */
[C---:B------:R-:W-:Y:S08]  /*f670*/  HMMA.16816.F32.BF16 R8, R44.reuse, R62, R8 ;  /* 0x0000003e2c08723c */ /* 0x040ff00000041808 */
[----:B------:R-:W-:Y:S01]  /*f680*/  MUFU.EX2 R65, R65 ;  /* 0x0000004100417308 */ /* 0x000fe20000000800 */
[----:B---3--:R-:W3:Y:S01]  /*f690*/  LDSM.16.MT88.4 R36, [R162+0x9800] ;  /* 0x00980000a224783b */ /* 0x008ee20000004200 */
[C---:B--2---:R-:W-:Y:S03]  /*f6a0*/  HMMA.16816.F32.BF16 R12, R44.reuse, R52, R12 ;  /* 0x000000342c0c723c */ /* 0x044fe6000004180c */
[----:B------:R-:W-:Y:S03]  /*f6b0*/  FADD.FTZ R120, R120, R3 ;  /* 0x0000000378787221 */ /* 0x000fe60000010000 */
[C---:B------:R-:W-:Y:S02]  /*f6c0*/  HMMA.16816.F32.BF16 R16, R44.reuse, R54, R16 ;  /* 0x000000362c10723c */ /* 0x040fe40000041810 */
[----:B------:R-:W2:Y:S03]  /*f6d0*/  MUFU.EX2 R66, R66 ;  /* 0x0000004200427308 */ /* 0x000ea60000000800 */
[----:B-----5:R-:W-:Y:S01]  /*f6e0*/  F2FP.BF16.F32.PACK_AB R68, R104, R101 ;  /* 0x000000656844723e */ /* 0x020fe200000010ff */
[C---:B-1----:R-:W-:Y:S06]  /*f6f0*/  HMMA.16816.F32.BF16 R20, R44.reuse, R56, R20 ;  /* 0x000000382c14723c */ /* 0x042fec0000041814 */
[----:B------:R-:W-:Y:S01]  /*f700*/  MUFU.EX2 R48, R48 ;  /* 0x0000003000307308 */ /* 0x000fe20000000800 */
[----:B------:R-:W-:Y:S01]  /*f710*/  FADD.FTZ R120, R117, R120 ;  /* 0x0000007875787221 */ /* 0x000fe20000010000 */
[C---:B------:R-:W-:Y:S08]  /*f720*/  HMMA.16816.F32.BF16 R24, R44.reuse, R58, R24 ;  /* 0x0000003a2c18723c */ /* 0x040ff00000041818 */
[----:B------:R-:W1:Y:S01]  /*f730*/  MUFU.EX2 R191, R64 ;  /* 0x0000004000bf7308 */ /* 0x000e620000000800 */
[C---:B----4-:R-:W-:Y:S03]  /*f740*/  HMMA.16816.F32.BF16 R28, R44.reuse, R40, R28 ;  /* 0x000000282c1c723c */ /* 0x050fe6000004181c */
[----:B--2---:R-:W-:Y:S03]  /*f750*/  F2FP.BF16.F32.PACK_AB R69, R66, R65 ;  /* 0x000000414245723e */ /* 0x004fe600000010ff */
[----:B------:R-:W-:Y:S03]  /*f760*/  HMMA.16816.F32.BF16 R32, R44, R42, R32 ;  /* 0x0000002a2c20723c */ /* 0x000fe60000041820 */
[----:B------:R-:W2:Y:S02]  /*f770*/  MUFU.EX2 R49, R49 ;  /* 0x0000003100317308 */ /* 0x000ea40000000800 */
[----:B------:R-:W-:Y:S01]  /*f780*/  FADD.FTZ R40, R98, R91 ;  /* 0x0000005b62287221 */ /* 0x000fe20000010000 */
[----:B------:R-:W-:Y:S01]  /*f790*/  FADD.FTZ R121, R121, R120 ;  /* 0x0000007879797221 */ /* 0x000fe20000010000 */
[----:B-1----:R-:W-:Y:S04]  /*f7a0*/  F2FP.BF16.F32.PACK_AB R70, R191, R48 ;  /* 0x00000030bf46723e */ /* 0x002fe800000010ff */
        /* <DEDUP_REMOVED lines=20> */
[C---:B---3--:R-:W-:Y:S05]  /*f8f0*/  HMMA.16816.F32.BF16 R72, R68.reuse, R36, R28 ;  /* 0x000000244448723c */ /* 0x048fea000004181c */
[----:B------:R-:W-:Y:S01]  /*f900*/  FADD.FTZ R66, R66, R65 ;  /* 0x0000004142427221 */ /* 0x000fe20000010000 */
[----:B------:R-:W-:Y:S05]  /*f910*/  HMMA.16816.F32.BF16 R68, R68, R38, R32 ;  /* 0x000000264444723c */ /* 0x000fea0000041820 */
[----:B------:R-:W-:Y:S01]  /*f920*/  FADD.FTZ R48, R48, R101 ;  /* 0x0000006530307221 */ /* 0x000fe20000010000 */
[----:B------:R-:W-:Y:S01]  /*f930*/  FADD.FTZ R49, R49, R66 ;  /* 0x0000004231317221 */ /* 0x000fe20000010000 */
[----:B------:R-:W-:Y:S04]  /*f940*/  MOV R101, R0 ;  /* 0x0000000000657202 */ /* 0x000fe80000000f00 */
[----:B------:R-:W-:Y:S01]  /*f950*/  FADD.FTZ R191, R191, R48 ;  /* 0x00000030bfbf7221 */ /* 0x000fe20000010000 */
[----:B------:R-:W-:Y:S01]  /*f960*/  FADD.FTZ R190, R190, R49 ;  /* 0x00000031bebe7221 */ /* 0x000fe20000010000 */
[----:B------:R-:W-:Y:S11]  /*f970*/  @P0 BRA `(.L_x_6010) ;  /* 0xffffffc000b80947 */ /* 0x000ff6000383ffff */
.L_x_6006:
        /* <DEDUP_REMOVED lines=162> */
.L_x_6012:
[----:B------:R-:W-:Y:S05]  /*103a0*/  BSYNC B0 ;  /* 0x0000000000007941 */ /* 0x000fea0003800000 */
.L_x_6011:
        /* <DEDUP_REMOVED lines=44> */
.L_x_6013:
        /* <DEDUP_REMOVED lines=9> */
.L_x_8039:


//--------------------- .text._ZN5flash24flash_fwd_splitkv_kernelI23Flash_fwd_kernel_traitsILi64ELi64ELi128ELi4ELb0ELb0EN7cutlass10bfloat16_tE19Flash_kernel_traitsILi64ELi64ELi128ELi4ES3_EELb1ELb0ELb0ELb0ELb0ELb0ELb1ELb1EEEvNS_16Flash_fwd_paramsE --------------------------
	.section	.text._ZN5flash24flash_fwd_splitkv_kernelI23Flash_fwd_kernel_traitsILi64ELi64ELi128ELi4ELb0ELb0EN7cutlass10bfloat16_tE19Flash_kernel_traitsILi64ELi64ELi128ELi4ES3_EELb1ELb0ELb0ELb0ELb0ELb0ELb1ELb1EEEvNS_16Flash_fwd_paramsE,"ax",@progbits
	.align	128
        .global         _ZN5flash24flash_fwd_splitkv_kernelI23Flash_fwd_kernel_traitsILi64ELi64ELi128ELi4ELb0ELb0EN7cutlass10bfloat16_tE19Flash_kernel_traitsILi64ELi64ELi128ELi4ES3_EELb1ELb0ELb0ELb0ELb0ELb0ELb1ELb1EEEvNS_16Flash_fwd_paramsE
        .type           _ZN5flash24flash_fwd_splitkv_kernelI23Flash_fwd_kernel_traitsILi64ELi64ELi128ELi4ELb0ELb0EN7cutlass10bfloat16_tE19Flash_kernel_traitsILi64ELi64ELi128ELi4ES3_EELb1ELb0ELb0ELb0ELb0ELb0ELb1ELb1EEEvNS_16Flash_fwd_paramsE,@function
        .size           _ZN5flash24flash_fwd_splitkv_kernelI23Flash_fwd_kernel_traitsILi64ELi64ELi128ELi4ELb0ELb0EN7cutlass10bfloat16_tE19Flash_kernel_traitsILi64ELi64ELi128ELi4ES3_EELb1ELb0ELb0ELb0ELb0ELb0ELb1ELb1EEEvNS_16Flash_fwd_paramsE,(.L_x_8040 - _ZN5flash24flash_fwd_splitkv_kernelI23Flash_fwd_kernel_traitsILi64ELi64ELi128ELi4ELb0ELb0EN7cutlass10bfloat16_tE19Flash_kernel_traitsILi64ELi64ELi128ELi4ES3_EELb1ELb0ELb0ELb0ELb0ELb0ELb1ELb1EEEvNS_16Flash_fwd_paramsE)
        .other          _ZN5flash24flash_fwd_splitkv_kernelI23Flash_fwd_kernel_traitsILi64ELi64ELi128ELi4ELb0ELb0EN7cutlass10bfloat16_tE19Flash_kernel_traitsILi64ELi64ELi128ELi4ES3_EELb1ELb0ELb0ELb0ELb0ELb0ELb1ELb1EEEvNS_16Flash_fwd_paramsE,@"STO_CUDA_ENTRY STV_DEFAULT"
_ZN5flash24flash_fwd_splitkv_kernelI23Flash_fwd_kernel_traitsILi64ELi64ELi128ELi4ELb0ELb0EN7cutlass10bfloat16_tE19Flash_kernel_traitsILi64ELi64ELi128ELi4ES3_EELb1ELb0ELb0ELb0ELb0ELb0ELb1ELb1EEEvNS_16Flash_fwd_paramsE:
.text._ZN5flash24flash_fwd_splitkv_kernelI23Flash_fwd_kernel_traitsILi64ELi64ELi128ELi4ELb0ELb0EN7cutlass10bfloat16_tE19Flash_kernel_traitsILi64ELi64ELi128ELi4ES3_EELb1ELb0ELb0ELb0ELb0ELb0ELb1ELb1EEEvNS_16Flash_fwd_paramsE:
[----:B------:R-:W-:Y:S08]  /*0000*/  LDC R1, c[0x0][0x28] ;  /* 0x00000a00ff017b82 */ /* 0x000ff00000000800 */
[----:B------:R-:W1:Y:S01]  /*0010*/  LDC R5, c[0x0][0x270] ;  /* 0x00009c00ff057b82 */ /* 0x000e620000000800 */
[----:B------:R-:W2:Y:S01]  /*0020*/  S2R R130, SR_CTAID.Z ;  /* 0x0000000000827919 */ /* 0x000ea20000002700 */
[----:B------:R-:W-:Y:S01]  /*0030*/  MOV R2, RZ ;  /* 0x000000ff00027202 */ /* 0x000fe20000000f00 */
[----:B------:R-:W-:Y:S01]  /*0040*/  ULDC.64 UR6, c[0x0][0x208] ;  /* 0x0000820000067ab9 */ /* 0x000fe20000000a00 */
[----:B------:R-:W-:Y:S01]  /*0050*/  MOV R12, 0xffffffff ;  /* 0xffffffff000c7802 */ /* 0x000fe20000000f00 */
[----:B------:R-:W-:-:S03]  /*0060*/  ULDC.64 UR4, c[0x0][0x300] ;  /* 0x0000c00000047ab9 */ /* 0x000fc60000000a00 */
[----:B------:R-:W3:Y:S01]  /*0070*/  LDC.64 R22, c[0x0][0x300] ;  /* 0x0000c000ff167b82 */ /* 0x000ee20000000a00 */
[----:B-1----:R-:W1:Y:S01]  /*0080*/  I2F.U32.RP R6, R5 ;  /* 0x0000000500067306 */ /* 0x002e620000209000 */
[----:B------:R-:W-:-:S07]  /*0090*/  ISETP.NE.U32.AND P3, PT, R5, RZ, PT ;  /* 0x000000ff0500720c */ /* 0x000fce0003f65070 */
[----:B-1----:R-:W1:Y:S02]  /*00a0*/  MUFU.RCP R4, R6 ;  /* 0x0000000600047308 */ /* 0x002e640000001000 */
[----:B-1----:R-:W-:-:S06]  /*00b0*/  VIADD R4, R4, 0xffffffe ;  /* 0x0ffffffe04047836 */ /* 0x002fcc0000000000 */
[----:B------:R-:W1:Y:S02]  /*00c0*/  F2I.FTZ.U32.TRUNC.NTZ R3, R4 ;  /* 0x0000000400037305 */ /* 0x000e64000021f000 */
[----:B-1----:R-:W-:-:S04]  /*00d0*/  IMAD.MOV R0, RZ, RZ, -R3 ;  /* 0x000000ffff007224 */ /* 0x002fc800078e0a03 */
[----:B------:R-:W-:-:S04]  /*00e0*/  IMAD R7, R0, R5, RZ ;  /* 0x0000000500077224 */ /* 0x000fc800078e02ff */
[----:B------:R-:W-:Y:S02]  /*00f0*/  IMAD.HI.U32 R7, R3, R7, R2 ;  /* 0x0000000703077227 */ /* 0x000fe400078e0002 */
[----:B------:R-:W1:Y:S04]  /*0100*/  LDC.64 R2, c[0x0][0x2f0] ;  /* 0x0000bc00ff027b82 */ /* 0x000e680000000a00 */
[----:B--2---:R-:W-:-:S04]  /*0110*/  IMAD.HI.U32 R181, R7, R130, RZ ;  /* 0x0000008207b57227 */ /* 0x004fc800078e00ff */
[----:B------:R-:W-:Y:S01]  /*0120*/  IMAD.MOV R0, RZ, RZ, -R181 ;  /* 0x000000ffff007224 */ /* 0x000fe200078e0ab5 */
[----:B------:R-:W2:Y:S03]  /*0130*/  LDC.64 R6, c[0x0][0x2f0] ;  /* 0x0000bc00ff067b82 */ /* 0x000ea60000000a00 */
[----:B------:R-:W-:-:S05]  /*0140*/  IMAD R0, R5, R0, R130 ;  /* 0x0000000005007224 */ /* 0x000fca00078e0282 */
[----:B------:R-:W-:Y:S02]  /*0150*/  ISETP.GE.U32.AND P0, PT, R0, R5, PT ;  /* 0x000000050000720c */ /* 0x000fe40003f06070 */
[----:B-1----:R-:W-:-:S11]  /*0160*/  ISETP.NE.U32.AND P1, PT, R2, RZ, PT ;  /* 0x000000ff0200720c */ /* 0x002fd60003f25070 */
[----:B------:R-:W-:Y:S01]  /*0170*/  @P0 IMAD.IADD R0, R0, 0x1, -R5 ;  /* 0x0000000100000824 */ /* 0x000fe200078e0a05 */
[----:B------:R-:W-:Y:S02]  /*0180*/  @P0 IADD3 R181, R181, 0x1, RZ ;  /* 0x00000001b5b50810 */ /* 0x000fe40007ffe0ff */
[----:B------:R-:W-:Y:S02]  /*0190*/  ISETP.NE.AND.EX P0, PT, R3, RZ, PT, P1 ;  /* 0x000000ff0300720c */ /* 0x000fe40003f05310 */
[-C--:B------:R-:W-:Y:S01]  /*01a0*/  ISETP.GE.U32.AND P2, PT, R0, R5.reuse, PT ;  /* 0x000000050000720c */ /* 0x080fe20003f46070 */
[----:B------:R-:W1:Y:S08]  /*01b0*/  LDC.64 R2, c[0x0][0x2f8] ;  /* 0x0000be00ff027b82 */ /* 0x000e700000000a00 */
[----:B------:R-:W4:Y:S04]  /*01c0*/  LDC.U8 R0, c[0x0][0x3c2] ;  /* 0x0000f080ff007b82 */ /* 0x000f280000000000 */
[----:B------:R-:W-:Y:S01]  /*01d0*/  @P2 VIADD R181, R181, 0x1 ;  /* 0x00000001b5b52836 */ /* 0x000fe20000000000 */
[----:B------:R-:W-:-:S05]  /*01e0*/  @!P3 LOP3.LUT R181, RZ, R5, RZ, 0x33, !PT ;  /* 0x00000005ffb5b212 */ /* 0x000fca00078e33ff */
[C---:B--2---:R-:W-:Y:S02]  /*01f0*/  IMAD.WIDE R14, R181.reuse, 0x4, R6 ;  /* 0x00000004b50e7825 */ /* 0x044fe400078e0206 */
[----:B------:R-:W2:Y:S03]  /*0200*/  LDC.64 R6, c[0x0][0x2f8] ;  /* 0x0000be00ff067b82 */ /* 0x000ea60000000a00 */
[----:B------:R-:W2:Y:S04]  /*0210*/  @P0 LDG.E R12, desc[UR6][R14.64] ;  /* 0x000000060e0c0981 */ /* 0x000ea8000c1e1900 */
[----:B------:R-:W2:Y:S01]  /*0220*/  @P0 LDG.E R9, desc[UR6][R14.64+0x4] ;  /* 0x000004060e090981 */ /* 0x000ea2000c1e1900 */
[----:B-1----:R-:W-:Y:S01]  /*0230*/  ISETP.EQ.U32.AND P2, PT, R2, RZ, PT ;  /* 0x000000ff0200720c */ /* 0x002fe20003f42070 */
[----:B---3--:R-:W-:Y:S01]  /*0240*/  IMAD.WIDE R22, R181, 0x4, R22 ;  /* 0x00000004b5167825 */ /* 0x008fe200078e0216 */
[----:B------:R-:W-:-:S02]  /*0250*/  ISETP.NE.U32.AND P1, PT, RZ, UR4, PT ;  /* 0x00000004ff007c0c */ /* 0x000fc4000bf25070 */
[----:B----4-:R-:W-:Y:S01]  /*0260*/  ISETP.NE.AND P3, PT, R0, RZ, PT ;  /* 0x000000ff0000720c */ /* 0x010fe20003f65270 */
[----:B------:R-:W-:Y:S01]  /*0270*/  IMAD.MOV.U32 R0, RZ, RZ, -0x1 ;  /* 0xffffffffff007424 */ /* 0x000fe200078e00ff */
[----:B------:R-:W-:Y:S02]  /*0280*/  ISETP.NE.AND.EX P5, PT, RZ, UR5, PT, P1 ;  /* 0x00000005ff007c0c */ /* 0x000fe4000bfa5310 */
[----:B------:R-:W-:Y:S02]  /*0290*/  ISETP.EQ.OR.EX P2, PT, R3, RZ, !P3, P2 ;  /* 0x000000ff0300720c */ /* 0x000fe40005f42720 */
[----:B------:R-:W-:Y:S01]  /*02a0*/  MOV R11, RZ ;  /* 0x000000ff000b7202 */ /* 0x000fe20000000f00 */
[----:B--2---:R-:W-:-:S08]  /*02b0*/  IMAD.WIDE R6, R181, 0x4, R6 ;  /* 0x00000004b5067825 */ /* 0x004fd000078e0206 */
[----:B------:R1:W5:Y:S04]  /*02c0*/  @P5 LDG.E R11, desc[UR6][R22.64] ;  /* 0x00000006160b5981 */ /* 0x000368000c1e1900 */
[----:B------:R1:W5:Y:S01]  /*02d0*/  @!P2 LDG.E R0, desc[UR6][R6.64] ;  /* 0x000000060600a981 */ /* 0x000362000c1e1900 */
[----:B------:R-:W2:Y:S01]  /*02e0*/  S2R R17, SR_CTAID.X ;  /* 0x0000000000117919 */ /* 0x000ea20000002500 */
[----:B------:R-:W3:Y:S01]  /*02f0*/  S2R R4, SR_CTAID.Y ;  /* 0x0000000000047919 */ /* 0x000ee20000002600 */
[----:B------:R-:W-:-:S06]  /*0300*/  @P0 IMAD.IADD R180, R9, 0x1, -R12 ;  /* 0x0000000109b40824 */ /* 0x000fcc00078e0a0c */
[----:B------:R-:W4:Y:S01]  /*0310*/  @!P0 LDC R180, c[0x0][0x2c4] ;  /* 0x0000b100ffb48b82 */ /* 0x000f220000000800 */
[----:B------:R-:W-:-:S04]  /*0320*/  ISETP.NE.U32.AND P0, PT, R2, RZ, PT ;  /* 0x000000ff0200720c */ /* 0x000fc80003f05070 */
[----:B------:R-:W-:Y:S02]  /*0330*/  ISETP.NE.AND.EX P0, PT, R3, RZ, PT, P0 ;  /* 0x000000ff0300720c */ /* 0x000fe40003f05300 */
[----:B------:R-:W-:-:S05]  /*0340*/  IADD3 R2, -R181, RZ, RZ ;  /* 0x000000ffb5027210 */ /* 0x000fca0007ffe1ff */
[----:B------:R-:W-:-:S06]  /*0350*/  IMAD R130, R5, R2, R130 ;  /* 0x0000000205827224 */ /* 0x000fcc00078e0282 */
[----:B-123--:R-:W-:Y:S05]  /*0360*/  @!P0 BRA `(.L_x_6014) ;  /* 0x0000000000108947 */ /* 0x00efea0003800000 */
[----:B------:R-:W2:Y:S02]  /*0370*/  @P3 LDG.E R3, desc[UR6][R6.64+0x4] ;  /* 0x0000040606033981 */ /* 0x000ea4000c1e1900 */
[----:B--2--5:R-:W-:-:S06]  /*0380*/  @P3 IADD3 R14, R3, -R0, RZ ;  /* 0x80000000030e3210 */ /* 0x024fcc0007ffe0ff */
[----:B------:R2:W5:Y:S01]  /*0390*/  @!P3 LDG.E R14, desc[UR6][R6.64] ;  /* 0x00000006060eb981 */ /* 0x000562000c1e1900 */
[----:B------:R-:W-:Y:S05]  /*03a0*/  BRA `(.L_x_6015) ;  /* 0x0000000000047947 */ /* 0x000fea0003800000 */
.L_x_6014:
[----:B------:R-:W1:Y:S02]  /*03b0*/  LDC R14, c[0x0][0x2c8] ;  /* 0x0000b200ff0e7b82 */ /* 0x000e640000000800 */
.L_x_6015:
[----:B------:R-:W3:Y:S02]  /*03c0*/  LDC.64 R2, c[0x0][0x308] ;  /* 0x0000c200ff027b82 */ /* 0x000ee40000000a00 */
[----:B---3--:R-:W-:-:S04]  /*03d0*/  ISETP.NE.U32.AND P0, PT, R2, RZ, PT ;  /* 0x000000ff0200720c */ /* 0x008fc80003f05070 */
[----:B------:R-:W-:-:S13]  /*03e0*/  ISETP.NE.AND.EX P0, PT, R3, RZ, PT, P0 ;  /* 0x000000ff0300720c */ /* 0x000fda0003f05300 */
[----:B------:R-:W3:Y:S02]  /*03f0*/  @P0 LDC.64 R2, c[0x0][0x308] ;  /* 0x0000c200ff020b82 */ /* 0x000ee40000000a00 */
[----:B---3--:R-:W-:-:S05]  /*0400*/  @P0 IMAD.WIDE R2, R181, 0x4, R2 ;  /* 0x00000004b5020825 */ /* 0x008fca00078e0202 */
[----:B------:R3:W5:Y:S01]  /*0410*/  @P0 LDG.E R16, desc[UR6][R2.64] ;  /* 0x0000000602100981 */ /* 0x000762000c1e1900 */
[----:B--2---:R-:W-:-:S05]  /*0420*/  IMAD.SHL.U32 R7, R17, 0x40, RZ ;  /* 0x0000004011077824 */ /* 0x004fca00078e00ff */
[----:B----4-:R-:W-:-:S13]  /*0430*/  ISETP.GT.AND P1, PT, R180, R7, PT ;  /* 0x00000007b400720c */ /* 0x010fda0003f24270 */
[----:B------:R-:W-:Y:S05]  /*0440*/  @!P1 EXIT ;  /* 0x000000000000994d */ /* 0x000fea0003800000 */
[----:B------:R-:W2:Y:S01]  /*0450*/  LDC R9, c[0x0][0x10] ;  /* 0x00000400ff097b82 */ /* 0x000ea20000000800 */
[--C-:B-1---5:R-:W-:Y:S02]  /*0460*/  IMAD.IADD R57, R14, 0x1, -R11.reuse ;  /* 0x000000010e397824 */ /* 0x122fe400078e0a0b */
[----:B------:R-:W-:-:S05]  /*0470*/  @P0 IMAD.IADD R53, R16, 0x1, -R11 ;  /* 0x0000000110350824 */ /* 0x000fca00078e0a0b */
[----:B---3--:R-:W1:Y:S08]  /*0480*/  LDC R3, c[0x0][0x2c8] ;  /* 0x0000b200ff037b82 */ /* 0x008e700000000800 */
[----:B------:R-:W3:Y:S01]  /*0490*/  @!P0 LDC R8, c[0x0][0x2cc] ;  /* 0x0000b300ff088b82 */ /* 0x000ee20000000800 */
[-C--:B--2---:R-:W-:Y:S02]  /*04a0*/  IABS R13, R9.reuse ;  /* 0x00000009000d7213 */ /* 0x084fe40000000000 */
[----:B------:R-:W-:-:S02]  /*04b0*/  IABS R15, R9 ;  /* 0x00000009000f7213 */ /* 0x000fc40000000000 */
[----:B------:R-:W2:Y:S03]  /*04c0*/  I2F.RP R6, R13 ;  /* 0x0000000d00067306 */ /* 0x000ea60000209400 */
[----:B------:R-:W-:Y:S02]  /*04d0*/  IMAD.MOV R15, RZ, RZ, -R15 ;  /* 0x000000ffff0f7224 */ /* 0x000fe400078e0a0f */
[----:B-1----:R-:W-:-:S05]  /*04e0*/  VIADD R3, R3, 0x7f ;  /* 0x0000007f03037836 */ /* 0x002fca0000000000 */
[----:B------:R-:W-:-:S04]  /*04f0*/  SHF.R.S32.HI R20, RZ, 0x1f, R3 ;  /* 0x0000001fff147819 */ /* 0x000fc80000011403 */
[----:B------:R-:W-:Y:S01]  /*0500*/  LEA.HI R20, R20, R3, RZ, 0x7 ;  /* 0x0000000314147211 */ /* 0x000fe200078f38ff */
[----:B--2---:R-:W1:Y:S03]  /*0510*/  MUFU.RCP R24, R6 ;  /* 0x0000000600187308 */ /* 0x004e660000001000 */
[----:B------:R-:W-:-:S05]  /*0520*/  LEA.HI.SX32 R20, R20, R9, 0x19 ;  /* 0x0000000914147211 */ /* 0x000fca00078fcaff */
[----:B------:R-:W-:-:S05]  /*0530*/  VIADD R20, R20, 0xffffffff ;  /* 0xffffffff14147836 */ /* 0x000fca0000000000 */
[----:B------:R-:W-:Y:S02]  /*0540*/  IABS R18, R20 ;  /* 0x0000001400127213 */ /* 0x000fe40000000000 */
[----:B------:R-:W-:Y:S01]  /*0550*/  LOP3.LUT R20, R20, R9, RZ, 0x3c, !PT ;  /* 0x0000000914147212 */ /* 0x000fe200078e3cff */
[----:B-1----:R-:W-:Y:S01]  /*0560*/  VIADD R24, R24, 0xffffffe ;  /* 0x0ffffffe18187836 */ /* 0x002fe20000000000 */
[----:B------:R-:W1:Y:S02]  /*0570*/  LDC R6, c[0x0][0x398] ;  /* 0x0000e600ff067b82 */ /* 0x000e640000000800 */
[----:B------:R-:W-:Y:S01]  /*0580*/  ISETP.GE.AND P3, PT, R20, RZ, PT ;  /* 0x000000ff1400720c */ /* 0x000fe20003f66270 */
[----:B------:R-:W2:Y:S02]  /*0590*/  F2I.FTZ.U32.TRUNC.NTZ R25, R24 ;  /* 0x0000001800197305 */ /* 0x000ea4000021f000 */
[----:B--2---:R-:W-:Y:S02]  /*05a0*/  IMAD.MOV R2, RZ, RZ, -R25 ;  /* 0x000000ffff027224 */ /* 0x004fe400078e0a19 */
[----:B------:R-:W-:-:S02]  /*05b0*/  IMAD.MOV.U32 R24, RZ, RZ, RZ ;  /* 0x000000ffff187224 */ /* 0x000fc400078e00ff */
[----:B------:R-:W-:-:S04]  /*05c0*/  IMAD R3, R2, R13, RZ ;  /* 0x0000000d02037224 */ /* 0x000fc800078e02ff */
[----:B------:R-:W-:-:S06]  /*05d0*/  IMAD.HI.U32 R3, R25, R3, R24 ;  /* 0x0000000319037227 */ /* 0x000fcc00078e0018 */
[----:B------:R-:W-:Y:S02]  /*05e0*/  IMAD.HI.U32 R10, R3, R18, RZ ;  /* 0x00000012030a7227 */ /* 0x000fe400078e00ff */
[----:B------:R-:W2:Y:S02]  /*05f0*/  @!P0 LDC.64 R2, c[0x0][0x318] ;  /* 0x0000c600ff028b82 */ /* 0x000ea40000000a00 */
[----:B------:R-:W-:-:S05]  /*0600*/  IMAD R18, R10, R15, R18 ;  /* 0x0000000f0a127224 */ /* 0x000fca00078e0212 */
[----:B------:R-:W-:-:S13]  /*0610*/  ISETP.GT.U32.AND P1, PT, R13, R18, PT ;  /* 0x000000120d00720c */ /* 0x000fda0003f24070 */
[----:B------:R-:W-:Y:S02]  /*0620*/  @!P1 IMAD.IADD R18, R18, 0x1, -R13 ;  /* 0x0000000112129824 */ /* 0x000fe400078e0a0d */
[----:B------:R-:W-:Y:S01]  /*0630*/  @!P1 VIADD R10, R10, 0x1 ;  /* 0x000000010a0a9836 */ /* 0x000fe20000000000 */
[----:B------:R-:W-:Y:S02]  /*0640*/  ISETP.NE.AND P1, PT, R9, RZ, PT ;  /* 0x000000ff0900720c */ /* 0x000fe40003f25270 */
[----:B--2---:R-:W-:Y:S02]  /*0650*/  @!P0 ISETP.NE.U32.AND P2, PT, R2, RZ, PT ;  /* 0x000000ff0200820c */ /* 0x004fe40003f45070 */
[----:B------:R-:W-:Y:S02]  /*0660*/  ISETP.GE.U32.AND P4, PT, R18, R13, PT ;  /* 0x0000000d1200720c */ /* 0x000fe40003f86070 */
[----:B------:R-:W-:Y:S02]  /*0670*/  @!P0 ISETP.NE.AND.EX P2, PT, R3, RZ, PT, P2 ;  /* 0x000000ff0300820c */ /* 0x000fe40003f45320 */
[----:B------:R-:W-:-:S02]  /*0680*/  IADD3 R2, -R180, 0xbf, R7 ;  /* 0x000000bfb4027810 */ /* 0x000fc40007ffe107 */
[----:B---3--:R-:W-:-:S05]  /*0690*/  @!P0 SEL R8, R8, RZ, P2 ;  /* 0x000000ff08088207 */ /* 0x008fca0001000000 */
[----:B------:R-:W-:Y:S02]  /*06a0*/  @!P0 IMAD.IADD R53, R57, 0x1, R8 ;  /* 0x0000000139358824 */ /* 0x000fe400078e0208 */
[----:B------:R-:W-:Y:S01]  /*06b0*/  @P4 VIADD R10, R10, 0x1 ;  /* 0x000000010a0a4836 */ /* 0x000fe20000000000 */
[----:B------:R-:W2:Y:S01]  /*06c0*/  S2R R8, SR_TID.X ;  /* 0x0000000000087919 */ /* 0x000ea20000002100 */
[----:B------:R-:W-:Y:S01]  /*06d0*/  VIADD R3, R53, 0x7f ;  /* 0x0000007f35037836 */ /* 0x000fe20000000000 */
[----:B-1----:R-:W-:Y:S01]  /*06e0*/  IADD3 R13, R2, R6, R53 ;  /* 0x00000006020d7210 */ /* 0x002fe20007ffe035 */
[----:B------:R-:W-:Y:S01]  /*06f0*/  @!P3 IMAD.MOV R10, RZ, RZ, -R10 ;  /* 0x000000ffff0ab224 */ /* 0x000fe200078e0a0a */
[----:B------:R-:W-:Y:S02]  /*0700*/  @!P1 LOP3.LUT R10, RZ, R9, RZ, 0x33, !PT ;  /* 0x00000009ff0a9212 */ /* 0x000fe400078e33ff */
[----:B------:R-:W-:Y:S02]  /*0710*/  SHF.R.S32.HI R6, RZ, 0x1f, R3 ;  /* 0x0000001fff067819 */ /* 0x000fe40000011403 */
[----:B------:R-:W-:Y:S01]  /*0720*/  SHF.R.S32.HI R2, RZ, 0x1f, R13 ;  /* 0x0000001fff027819 */ /* 0x000fe2000001140d */
[----:B------:R-:W-:Y:S01]  /*0730*/  IMAD R175, R10, R4, RZ ;  /* 0x000000040aaf7224 */ /* 0x000fe200078e02ff */
[----:B------:R-:W-:-:S02]  /*0740*/  LEA.HI R6, R6, R3, RZ, 0x7 ;  /* 0x0000000306067211 */ /* 0x000fc400078f38ff */
[----:B------:R-:W-:Y:S02]  /*0750*/  LEA.HI R2, R2, R13, RZ, 0x7 ;  /* 0x0000000d02027211 */ /* 0x000fe400078f38ff */
[----:B------:R-:W-:Y:S02]  /*0760*/  SHF.R.S32.HI R6, RZ, 0x7, R6 ;  /* 0x00000007ff067819 */ /* 0x000fe40000011406 */
[----:B------:R-:W-:Y:S02]  /*0770*/  SHF.R.S32.HI R2, RZ, 0x7, R2 ;  /* 0x00000007ff027819 */ /* 0x000fe40000011402 */
[----:B------:R-:W-:-:S04]  /*0780*/  VIADDMNMX R3, R175, R10, R6, PT ;  /* 0x0000000aaf037246 */ /* 0x000fc80003800106 */
[----:B------:R-:W-:-:S04]  /*0790*/  VIMNMX R52, R3, R2, PT ;  /* 0x0000000203347248 */ /* 0x000fc80003fe0100 */
[----:B------:R-:W-:-:S13]  /*07a0*/  ISETP.GE.AND P0, PT, R175, R52, PT ;  /* 0x00000034af00720c */ /* 0x000fda0003f06270 */
[----:B--2---:R-:W-:Y:S05]  /*07b0*/  @!P0 BRA `(.L_x_6016) ;  /* 0x00000004006c8947 */ /* 0x004fea0003800000 */
        /* <DEDUP_REMOVED lines=25> */
[----:B------:R-:W-:Y:S01]  /*0950*/  VIADD R6, R0, 0x28 ;  /* 0x0000002800067836 */ /* 0x000fe20000000000 */
[----:B------:R-:W-:Y:S02]  /*0960*/  LEA R16, P1, R2, UR4, 0x2 ;  /* 0x0000000402107c11 */ /* 0x000fe4000f8210ff */
[-C--:B------:R-:W-:Y:S02]  /*0970*/  ISETP.GE.OR P2, PT, R4, R7.reuse, P0 ;  /* 0x000000070400720c */ /* 0x080fe40000746670 */
[----:B------:R-:W-:Y:S01]  /*0980*/  LEA.HI.X R17, R2, UR5, R5, 0x2, P1 ;  /* 0x0000000502117c11 */ /* 0x000fe200088f1405 */
[----:B------:R-:W-:Y:S01]  /*0990*/  VIADD R2, R0, 0x38 ;  /* 0x0000003800027836 */ /* 0x000fe20000000000 */
[-C--:B------:R-:W-:Y:S01]  /*09a0*/  ISETP.GE.OR P1, PT, R14, R7.reuse, P0 ;  /* 0x000000070e00720c */ /* 0x080fe20000726670 */
[----:B------:R-:W-:Y:S01]  /*09b0*/  ULDC.64 UR4, c[0x0][0x2b8] ;  /* 0x0000ae0000047ab9 */ /* 0x000fe20000000a00 */
[-C--:B------:R-:W-:Y:S01]  /*09c0*/  ISETP.GE.AND P4, PT, R4, R7.reuse, PT ;  /* 0x000000070400720c */ /* 0x080fe20003f86270 */
[C---:B------:R-:W-:Y:S01]  /*09d0*/  VIADD R4, R0.reuse, 0x30 ;  /* 0x0000003000047836 */ /* 0x040fe20000000000 */
[----:B------:R-:W-:Y:S01]  /*09e0*/  ISETP.GE.OR P3, PT, R0, R7, P0 ;  /* 0x000000070000720c */ /* 0x000fe20000766670 */
[----:B------:R-:W-:Y:S01]  /*09f0*/  @!P6 STG.E.128 desc[UR6][R16.64+0x1800], RZ ;  /* 0x001800ff1000e986 */ /* 0x000fe2000c101d06 */
[----:B------:R-:W-:-:S02]  /*0a00*/  P2R R5, PR, RZ, 0x10 ;  /* 0x00000010ff057803 */ /* 0x000fc40000000000 */
[-C--:B------:R-:W-:Y:S01]  /*0a10*/  ISETP.GE.OR P5, PT, R10, R7.reuse, P0 ;  /* 0x000000070a00720c */ /* 0x080fe200007a6670 */
[----:B------:R-:W-:Y:S01]  /*0a20*/  @!P2 STG.E.128 desc[UR6][R16.64+0x800], RZ ;  /* 0x000800ff1000a986 */ /* 0x000fe2000c101d06 */
[-C--:B------:R-:W-:Y:S02]  /*0a30*/  ISETP.GE.OR P2, PT, R2, R7.reuse, P0 ;  /* 0x000000070200720c */ /* 0x080fe40000746670 */
[-C--:B------:R-:W-:Y:S01]  /*0a40*/  ISETP.GE.OR P4, PT, R6, R7.reuse, P0 ;  /* 0x000000070600720c */ /* 0x080fe20000786670 */
[----:B------:R-:W-:Y:S01]  /*0a50*/  @!P1 STG.E.128 desc[UR6][R16.64+0x1000], RZ ;  /* 0x001000ff10009986 */ /* 0x000fe2000c101d06 */
[-C--:B------:R-:W-:Y:S02]  /*0a60*/  ISETP.GE.OR P1, PT, R4, R7.reuse, P0 ;  /* 0x000000070400720c */ /* 0x080fe40000726670 */
[----:B------:R-:W-:Y:S01]  /*0a70*/  ISETP.GE.AND P0, PT, R10, R7, PT ;  /* 0x000000070a00720c */ /* 0x000fe20003f06270 */
[----:B------:R-:W-:Y:S01]  /*0a80*/  @!P3 STG.E.128 desc[UR6][R16.64], RZ ;  /* 0x000000ff1000b986 */ /* 0x000fe2000c101d06 */
[----:B------:R-:W-:-:S02]  /*0a90*/  ISETP.NE.AND P6, PT, R5, RZ, PT ;  /* 0x000000ff0500720c */ /* 0x000fc40003fc5270 */
[----:B------:R-:W-:Y:S01]  /*0aa0*/  SHF.R.S32.HI R5, RZ, 0x1f, R3 ;  /* 0x0000001fff057819 */ /* 0x000fe20000011403 */
[----:B------:R-:W-:Y:S01]  /*0ab0*/  @!P5 STG.E.128 desc[UR6][R16.64+0x2000], RZ ;  /* 0x002000ff1000d986 */ /* 0x000fe2000c101d06 */
[----:B------:R-:W-:Y:S02]  /*0ac0*/  P2R R9, PR, RZ, 0x1 ;  /* 0x00000001ff097803 */ /* 0x000fe40000000000 */
[----:B------:R-:W-:Y:S01]  /*0ad0*/  IADD3 R3, P0, R3, R0, RZ ;  /* 0x0000000003037210 */ /* 0x000fe20007f1e0ff */
[----:B------:R-:W-:Y:S01]  /*0ae0*/  @!P2 STG.E.128 desc[UR6][R16.64+0x3800], RZ ;  /* 0x003800ff1000a986 */ /* 0x000fe2000c101d06 */
[----:B------:R-:W-:Y:S02]  /*0af0*/  ISETP.GE.AND P3, PT, R14, R7, PT ;  /* 0x000000070e00720c */ /* 0x000fe40003f66270 */
[----:B------:R-:W-:Y:S01]  /*0b00*/  LEA.HI.X.SX32 R10, R0, R5, 0x1, P0 ;  /* 0x00000005000a7211 */ /* 0x000fe200000f0eff */
[----:B------:R-:W-:Y:S01]  /*0b10*/  @!P1 STG.E.128 desc[UR6][R16.64+0x3000], RZ ;  /* 0x003000ff10009986 */ /* 0x000fe2000c101d06 */
[----:B------:R-:W-:-:S02]  /*0b20*/  LEA R14, P1, R3, UR4, 0x2 ;  /* 0x00000004030e7c11 */ /* 0x000fc4000f8210ff */
[-C--:B------:R-:W-:Y:S01]  /*0b30*/  ISETP.GE.AND P0, PT, R6, R7.reuse, PT ;  /* 0x000000070600720c */ /* 0x080fe20003f06270 */
[----:B------:R1:W-:Y:S01]  /*0b40*/  @!P4 STG.E.128 desc[UR6][R16.64+0x2800], RZ ;  /* 0x002800ff1000c986 */ /* 0x0003e2000c101d06 */
[----:B------:R-:W-:Y:S02]  /*0b50*/  ISETP.GE.AND P2, PT, R4, R7, PT ;  /* 0x000000070400720c */ /* 0x000fe40003f46270 */
[----:B------:R-:W-:Y:S02]  /*0b60*/  LEA.HI.X R15, R3, UR5, R10, 0x2, P1 ;  /* 0x00000005030f7c11 */ /* 0x000fe400088f140a */
[C---:B------:R-:W-:Y:S02]  /*0b70*/  ISETP.NE.OR P1, PT, R8.reuse, RZ, P0 ;  /* 0x000000ff0800720c */ /* 0x040fe40000725670 */
[C---:B------:R-:W-:Y:S02]  /*0b80*/  ISETP.NE.OR P0, PT, R8.reuse, RZ, P2 ;  /* 0x000000ff0800720c */ /* 0x040fe40001705670 */
[----:B------:R-:W-:-:S02]  /*0b90*/  ISETP.NE.OR P4, PT, R8, RZ, P6 ;  /* 0x000000ff0800720c */ /* 0x000fc40003785670 */
[C---:B------:R-:W-:Y:S02]  /*0ba0*/  ISETP.NE.OR P6, PT, R8.reuse, RZ, P3 ;  /* 0x000000ff0800720c */ /* 0x040fe40001fc5670 */
[----:B------:R-:W-:Y:S02]  /*0bb0*/  ISETP.NE.AND P3, PT, R9, RZ, PT ;  /* 0x000000ff0900720c */ /* 0x000fe40003f65270 */
[----:B------:R-:W-:Y:S02]  /*0bc0*/  P2R R9, PR, RZ, 0x10 ;  /* 0x00000010ff097803 */ /* 0x000fe40000000000 */
[----:B------:R-:W-:Y:S01]  /*0bd0*/  ISETP.NE.AND P5, PT, R8, RZ, PT ;  /* 0x000000ff0800720c */ /* 0x000fe20003fa5270 */
[----:B------:R-:W-:Y:S01]  /*0be0*/  @!P1 IMAD.MOV.U32 R5, RZ, RZ, -0x800000 ;  /* 0xff800000ff059424 */ /* 0x000fe200078e00ff */
[-C--:B------:R-:W-:Y:S01]  /*0bf0*/  ISETP.GE.AND P4, PT, R12, R7.reuse, PT ;  /* 0x000000070c00720c */ /* 0x080fe20003f86270 */
[----:B------:R-:W-:Y:S01]  /*0c00*/  @!P0 IMAD.MOV.U32 R3, RZ, RZ, -0x800000 ;  /* 0xff800000ff038424 */ /* 0x000fe200078e00ff */
[----:B------:R-:W-:-:S02]  /*0c10*/  ISETP.GE.OR P2, PT, R0, R7, P5 ;  /* 0x000000070000720c */ /* 0x000fc40002f46670 */
[C---:B------:R-:W-:Y:S01]  /*0c20*/  ISETP.NE.OR P4, PT, R8.reuse, RZ, P4 ;  /* 0x000000ff0800720c */ /* 0x040fe20002785670 */
[----:B------:R2:W-:Y:S01]  /*0c30*/  @!P1 STG.E desc[UR6][R14.64+0xa0], R5 ;  /* 0x0000a0050e009986 */ /* 0x0005e2000c101906 */
[----:B------:R-:W-:Y:S01]  /*0c40*/  ISETP.NE.OR P3, PT, R8, RZ, P3 ;  /* 0x000000ff0800720c */ /* 0x000fe20001f65670 */
[----:B-1----:R-:W-:Y:S01]  /*0c50*/  @!P6 IMAD.MOV.U32 R17, RZ, RZ, -0x800000 ;  /* 0xff800000ff11e424 */ /* 0x002fe200078e00ff */
[----:B------:R-:W-:Y:S01]  /*0c60*/  ISETP.NE.AND P5, PT, R9, RZ, PT ;  /* 0x000000ff0900720c */ /* 0x000fe20003fa5270 */
[----:B------:R2:W-:Y:S01]  /*0c70*/  @!P0 STG.E desc[UR6][R14.64+0xc0], R3 ;  /* 0x0000c0030e008986 */ /* 0x0005e2000c101906 */
[----:B------:R-:W-:-:S03]  /*0c80*/  ISETP.GE.AND P0, PT, R2, R7, PT ;  /* 0x000000070200720c */ /* 0x000fc60003f06270 */
[----:B------:R2:W-:Y:S01]  /*0c90*/  @!P6 STG.E desc[UR6][R14.64+0x40], R17 ;  /* 0x000040110e00e986 */ /* 0x0005e2000c101906 */
[----:B------:R-:W-:Y:S01]  /*0ca0*/  ISETP.NE.OR P0, PT, R8, RZ, P0 ;  /* 0x000000ff0800720c */ /* 0x000fe20000705670 */
[----:B------:R-:W-:Y:S02]  /*0cb0*/  @!P2 IMAD.MOV.U32 R13, RZ, RZ, -0x800000 ;  /* 0xff800000ff0da424 */ /* 0x000fe400078e00ff */
[----:B------:R-:W-:Y:S02]  /*0cc0*/  @!P4 IMAD.MOV.U32 R11, RZ, RZ, -0x800000 ;  /* 0xff800000ff0bc424 */ /* 0x000fe400078e00ff */
        /* <DEDUP_REMOVED lines=10> */
.L_x_6016:
[----:B------:R-:W1:Y:S01]  /*0d70*/  LDC.64 R2, c[0x0][0x368] ;  /* 0x0000da00ff027b82 */ /* 0x000e620000000a00 */
[----:B------:R-:W-:Y:S01]  /*0d80*/  IMAD.MOV.U32 R10, RZ, RZ, R181 ;  /* 0x000000ffff0a7224 */ /* 0x000fe200078e00b5 */
        /* <DEDUP_REMOVED lines=11> */
[----:B------:R-:W-:Y:S02]  /*0e40*/  ISETP.NE.AND P2, PT, R182, RZ, PT ;  /* 0x000000ffb600720c */ /* 0x000fe40003f45270 */
[----:B------:R-:W-:-:S09]  /*0e50*/  SHF.R.S32.HI R9, RZ, 0x1f, R181 ;  /* 0x0000001fff097819 */ /* 0x000fd200000114b5 */
        /* <DEDUP_REMOVED lines=12> */
.L_x_6017:
        /* <DEDUP_REMOVED lines=30> */
[----:B------:R3:W4:Y:S01]  /*1100*/  LDG.E R0, desc[UR6][R14.64] ;  /* 0x000000060e007981 */ /* 0x000722000c1e1900 */
[----:B-1----:R-:W-:Y:S01]  /*1110*/  IABS R2, R5 ;  /* 0x0000000500027213 */ /* 0x002fe20000000000 */
[----:B------:R-:W-:Y:S01]  /*1120*/  IMAD.MOV R19, RZ, RZ, -R19 ;  /* 0x000000ffff137224 */ /* 0x000fe200078e0a13 */
[----:B------:R-:W-:Y:S02]  /*1130*/  MOV R6, RZ ;  /* 0x000000ff00067202 */ /* 0x000fe40000000f00 */
[----:B------:R-:W1:Y:S01]  /*1140*/  I2F.RP R13, R2 ;  /* 0x00000002000d7306 */ /* 0x000e620000209400 */
[----:B------:R-:W-:-:S07]  /*1150*/  IMAD R19, R11, R19, R46 ;  /* 0x000000130b137224 */ /* 0x000fce00078e022e */
[----:B-1---5:R-:W1:Y:S01]  /*1160*/  MUFU.RCP R10, R13 ;  /* 0x0000000d000a7308 */ /* 0x022e620000001000 */
[----:B---3--:R-:W-:Y:S02]  /*1170*/  SHF.R.S32.HI R15, RZ, 0x1f, R19 ;  /* 0x0000001fff0f7819 */ /* 0x008fe40000011413 */
[----:B-1----:R-:W-:-:S05]  /*1180*/  IADD3 R10, R10, 0xffffffe, RZ ;  /* 0x0ffffffe0a0a7810 */ /* 0x002fca0007ffe0ff */
[----:B------:R-:W1:Y:S02]  /*1190*/  F2I.FTZ.U32.TRUNC.NTZ R7, R10 ;  /* 0x0000000a00077305 */ /* 0x000e64000021f000 */
[----:B-1----:R-:W-:-:S04]  /*11a0*/  IMAD.MOV R3, RZ, RZ, -R7 ;  /* 0x000000ffff037224 */ /* 0x002fc800078e0a07 */
        /* <DEDUP_REMOVED lines=19> */
[----:B----4-:R-:W-:Y:S01]  /*12e0*/  SHF.R.S32.HI R7, RZ, 0x1f, R0 ;  /* 0x0000001fff077819 */ /* 0x010fe20000011400 */
[----:B------:R-:W-:-:S04]  /*12f0*/  IMAD.WIDE.U32 R10, R0, UR4, RZ ;  /* 0x00000004000a7c25 */ /* 0x000fc8000f8e00ff */
[C---:B------:R-:W-:Y:S02]  /*1300*/  IMAD R13, R7.reuse, UR4, RZ ;  /* 0x00000004070d7c24 */ /* 0x040fe4000f8e02ff */
[----:B-1----:R-:W-:Y:S02]  /*1310*/  IMAD R7, R7, R2, RZ ;  /* 0x0000000207077224 */ /* 0x002fe400078e02ff */
[C---:B------:R-:W-:Y:S01]  /*1320*/  IMAD R6, R0.reuse, UR5, R13 ;  /* 0x0000000500067c24 */ /* 0x040fe2000f8e020d */
[----:B------:R-:W-:Y:S01]  /*1330*/  ULDC.64 UR4, c[0x0][0x260] ;  /* 0x0000980000047ab9 */ /* 0x000fe20000000a00 */
[----:B------:R-:W-:-:S03]  /*1340*/  IMAD R3, R0, R3, R7 ;  /* 0x0000000300037224 */ /* 0x000fc600078e0207 */
[----:B------:R-:W-:Y:S01]  /*1350*/  IADD3 R11, R11, R6, RZ ;  /* 0x000000060b0b7210 */ /* 0x000fe20007ffe0ff */
[-C--:B--2---:R-:W-:Y:S02]  /*1360*/  IMAD R6, R15, R142.reuse, RZ ;  /* 0x0000008e0f067224 */ /* 0x084fe400078e02ff */
[----:B------:R-:W-:-:S04]  /*1370*/  IMAD.WIDE.U32 R10, R19, R142, R10 ;  /* 0x0000008e130a7225 */ /* 0x000fc800078e000a */
[----:B------:R-:W-:Y:S01]  /*1380*/  IMAD R6, R19, R143, R6 ;  /* 0x0000008f13067224 */ /* 0x000fe200078e0206 */
[----:B------:R-:W-:-:S03]  /*1390*/  MOV R20, R10 ;  /* 0x0000000a00147202 */ /* 0x000fc60000000f00 */
[----:B------:R-:W-:Y:S02]  /*13a0*/  IMAD.IADD R21, R11, 0x1, R6 ;  /* 0x000000010b157824 */ /* 0x000fe400078e0206 */
[----:B------:R-:W-:Y:S02]  /*13b0*/  IMAD R11, R5, UR4, RZ ;  /* 0x00000004050b7c24 */ /* 0x000fe4000f8e02ff */
[----:B------:R-:W-:-:S04]  /*13c0*/  IMAD.WIDE.U32 R6, R0, R2, RZ ;  /* 0x0000000200067225 */ /* 0x000fc800078e00ff */
[C---:B------:R-:W-:Y:S01]  /*13d0*/  IMAD R11, R4.reuse, UR5, R11 ;  /* 0x00000005040b7c24 */ /* 0x040fe2000f8e020b */
[----:B------:R-:W-:Y:S01]  /*13e0*/  MOV R14, R6 ;  /* 0x00000006000e7202 */ /* 0x000fe20000000f00 */
[----:B------:R-:W-:-:S04]  /*13f0*/  IMAD.WIDE.U32 R24, R4, UR4, R20 ;  /* 0x0000000404187c25 */ /* 0x000fc8000f8e0014 */
[----:B------:R-:W-:Y:S01]  /*1400*/  IMAD.IADD R21, R7, 0x1, R3 ;  /* 0x0000000107157824 */ /* 0x000fe200078e0203 */
[----:B------:R-:W-:Y:S02]  /*1410*/  IADD3 R13, R25, R11, RZ ;  /* 0x0000000b190d7210 */ /* 0x000fe40007ffe0ff */
[----:B------:R-:W-:Y:S01]  /*1420*/  MOV R0, R24 ;  /* 0x0000001800007202 */ /* 0x000fe20000000f00 */
[----:B------:R-:W-:Y:S06]  /*1430*/  BRA `(.L_x_6019) ;  /* 0x0000000400487947 */ /* 0x000fec0003800000 */
.L_x_6018:
        /* <DEDUP_REMOVED lines=9> */
[----:B-1----:R-:W-:-:S02]  /*14d0*/  VIADD R6, R6, 0xffffffe ;  /* 0x0ffffffe06067836 */ /* 0x002fc40000000000 */
[----:B--2---:R-:W-:-:S04]  /*14e0*/  @P0 IMAD R5, R18, R143, RZ ;  /* 0x0000008f12050224 */ /* 0x004fc800078e02ff */
[----:B------:R-:W1:Y:S01]  /*14f0*/  F2I.FTZ.U32.TRUNC.NTZ R7, R6 ;  /* 0x0000000600077305 */ /* 0x000e62000021f000 */
[----:B------:R-:W-:-:S05]  /*1500*/  @P0 IMAD.WIDE.U32 R18, R18, R142, RZ ;  /* 0x0000008e12120225 */ /* 0x000fca00078e00ff */
[----:B------:R-:W-:Y:S02]  /*1510*/  @P0 IADD3 R5, R19, R5, RZ ;  /* 0x0000000513050210 */ /* 0x000fe40007ffe0ff */
[----:B------:R-:W-:Y:S01]  /*1520*/  @P0 MOV R14, R18 ;  /* 0x00000012000e0202 */ /* 0x000fe20000000f00 */
        /* <DEDUP_REMOVED lines=9> */
[----:B------:R-:W-:Y:S01]  /*15c0*/  IMAD R2, R3, R2, R4 ;  /* 0x0000000203027224 */ /* 0x000fe200078e0204 */
[----:B------:R-:W-:-:S04]  /*15d0*/  LOP3.LUT R4, R130, R13, RZ, 0x3c, !PT ;  /* 0x0000000d82047212 */ /* 0x000fc800078e3cff */
[----:B------:R-:W-:Y:S02]  /*15e0*/  ISETP.GT.U32.AND P1, PT, R3, R2, PT ;  /* 0x000000020300720c */ /* 0x000fe40003f24070 */
[----:B------:R-:W-:-:S11]  /*15f0*/  ISETP.GE.AND P2, PT, R4, RZ, PT ;  /* 0x000000ff0400720c */ /* 0x000fd60003f46270 */
        /* <DEDUP_REMOVED lines=21> */
.L_x_6020:
[----:B------:R-:W-:Y:S01]  /*1750*/  MOV R18, R14 ;  /* 0x0000000e00127202 */ /* 0x000fe20000000f00 */
[----:B------:R-:W-:Y:S01]  /*1760*/  IMAD R4, R15, R142, RZ ;  /* 0x0000008e0f047224 */ /* 0x000fe200078e02ff */
[----:B------:R-:W-:Y:S02]  /*1770*/  MOV R19, R5 ;  /* 0x0000000500137202 */ /* 0x000fe40000000f00 */
[----:B------:R-:W-:Y:S01]  /*1780*/  @!P1 LOP3.LUT R16, RZ, R13, RZ, 0x33, !PT ;  /* 0x0000000dff109212 */ /* 0x000fe200078e33ff */
[----:B------:R-:W-:Y:S01]  /*1790*/  IMAD R4, R143, R46, R4 ;  /* 0x0000002e8f047224 */ /* 0x000fe200078e0204 */
[----:B------:R-:W-:Y:S01]  /*17a0*/  @P0 IADD3 R0, R11, R0, RZ ;  /* 0x000000000b000210 */ /* 0x000fe20007ffe0ff */
[----:B------:R-:W-:Y:S01]  /*17b0*/  IMAD.WIDE.U32 R18, R142, R46, R18 ;  /* 0x0000002e8e127225 */ /* 0x000fe200078e0012 */
[----:B------:R-:W-:-:S03]  /*17c0*/  SHF.R.S32.HI R5, RZ, 0x1f, R16 ;  /* 0x0000001fff057819 */ /* 0x000fc60000011410 */
[----:B-1----:R-:W-:Y:S01]  /*17d0*/  @P0 IMAD.WIDE.U32 R20, R0, R6, RZ ;  /* 0x0000000600140225 */ /* 0x002fe200078e00ff */
[----:B------:R-:W-:-:S03]  /*17e0*/  IADD3 R19, R19, R4, RZ ;  /* 0x0000000413137210 */ /* 0x000fc60007ffe0ff */
[----:B--2---:R-:W-:Y:S01]  /*17f0*/  IMAD R4, R5, R2, RZ ;  /* 0x0000000205047224 */ /* 0x004fe200078e02ff */
        /* <DEDUP_REMOVED lines=22> */
.L_x_6019:
[----:B------:R1:W5:Y:S01]  /*1960*/  @P5 LDG.E R7, desc[UR6][R22.64] ;  /* 0x0000000616075981 */ /* 0x000362000c1e1900 */
[----:B------:R-:W-:Y:S01]  /*1970*/  ISETP.NE.AND P0, PT, R12, -0x1, PT ;  /* 0xffffffff0c00780c */ /* 0x000fe20003f05270 */
[----:B------:R-:W2:Y:S01]  /*1980*/  LDC.64 R2, c[0x0][0x240] ;  /* 0x00009000ff027b82 */ /* 0x000ea20000000a00 */
[----:B------:R-:W-:Y:S01]  /*1990*/  SHF.R.S32.HI R27, RZ, 0x1f, R8 ;  /* 0x0000001fff1b7819 */ /* 0x000fe20000011408 */
[----:B------:R-:W-:Y:S01]  /*19a0*/  ULDC.64 UR4, c[0x0][0x268] ;  /* 0x00009a0000047ab9 */ /* 0x000fe20000000a00 */
[----:B------:R-:W-:Y:S01]  /*19b0*/  SHF.R.S32.HI R64, RZ, 0x1f, R57 ;  /* 0x0000001fff407819 */ /* 0x000fe20000011439 */
[----:B------:R-:W-:Y:S01]  /*19c0*/  IMAD.SHL.U32 R179, R142, 0x10, RZ ;  /* 0x000000108eb37824 */ /* 0x000fe200078e00ff */
[CC--:B------:R-:W-:Y:S02]  /*19d0*/  LEA.HI R25, R27.reuse, R8.reuse, RZ, 0x3 ;  /* 0x000000081b197211 */ /* 0x0c0fe400078f18ff */
[----:B------:R-:W-:Y:S01]  /*19e0*/  LEA.HI R55, R27, R8, RZ, 0x4 ;  /* 0x000000081b377211 */ /* 0x000fe200078f20ff */
[----:B------:R-:W3:Y:S01]  /*19f0*/  LDC R62, c[0x0][0x2e0] ;  /* 0x0000b800ff3e7b82 */ /* 0x000ee20000000800 */
[----:B------:R-:W-:-:S02]  /*1a00*/  SHF.R.S32.HI R128, RZ, 0x3, R25 ;  /* 0x00000003ff807819 */ /* 0x000fc40000011419 */
[----:B------:R-:W-:Y:S02]  /*1a10*/  LOP3.LUT R25, R25, 0xfffffff8, RZ, 0xc0, !PT ;  /* 0xfffffff819197812 */ /* 0x000fe400078ec0ff */
[----:B------:R-:W-:Y:S01]  /*1a20*/  LEA.HI R18, R27, R8, RZ, 0x6 ;  /* 0x000000081b127211 */ /* 0x000fe200078f30ff */
[----:B------:R-:W-:Y:S01]  /*1a30*/  IMAD.SHL.U32 R29, R128, 0x40, RZ ;  /* 0x00000040801d7824 */ /* 0x000fe200078e00ff */
[----:B------:R-:W-:Y:S01]  /*1a40*/  SHF.R.S32.HI R129, RZ, 0x1f, R128 ;  /* 0x0000001fff817819 */ /* 0x000fe20000011480 */
[----:B-----5:R-:W4:Y:S01]  /*1a50*/  @!P0 LDC.64 R10, c[0x0][0x228] ;  /* 0x00008a00ff0a8b82 */ /* 0x020f220000000a00 */
[----:B------:R-:W-:Y:S01]  /*1a60*/  IMAD.IADD R6, R8, 0x1, -R25 ;  /* 0x0000000108067824 */ /* 0x000fe200078e0a19 */
[----:B------:R-:W-:Y:S01]  /*1a70*/  LOP3.LUT R25, R55, 0xfffffff0, RZ, 0xc0, !PT ;  /* 0xfffffff037197812 */ /* 0x000fe200078ec0ff */
[----:B------:R-:W-:Y:S01]  /*1a80*/  IMAD.SHL.U32 R117, R18, 0x8, RZ ;  /* 0x0000000812757824 */ /* 0x000fe200078e00ff */
[----:B------:R-:W-:Y:S01]  /*1a90*/  LOP3.LUT R29, R29, 0x1c0, RZ, 0xc0, !PT ;  /* 0x000001c01d1d7812 */ /* 0x000fe200078ec0ff */
[----:B------:R-:W-:Y:S01]  /*1aa0*/  IMAD.SHL.U32 R100, R6, 0x8, RZ ;  /* 0x0000000806647824 */ /* 0x000fe200078e00ff */
[----:B------:R-:W-:Y:S01]  /*1ab0*/  LEA.HI R64, R64, R57, RZ, 0x7 ;  /* 0x0000003940407211 */ /* 0x000fe200078f38ff */
[----:B------:R-:W-:Y:S01]  /*1ac0*/  IMAD.SHL.U32 R6, R6, 0x4, RZ ;  /* 0x0000000406067824 */ /* 0x000fe200078e00ff */
[----:B------:R-:W-:Y:S01]  /*1ad0*/  SHF.R.U32.HI R16, RZ, 0x3, R29 ;  /* 0x00000003ff107819 */ /* 0x000fe2000001161d */
[----:B------:R-:W4:Y:S01]  /*1ae0*/  LDC.64 R134, c[0x0][0x250] ;  /* 0x00009400ff867b82 */ /* 0x000f220000000a00 */
[--C-:B-1----:R-:W-:Y:S01]  /*1af0*/  LOP3.LUT R23, R29, 0x38, R100.reuse, 0xf8, !PT ;  /* 0x000000381d177812 */ /* 0x102fe200078ef864 */
[----:B--2---:R-:W-:Y:S01]  /*1b00*/  @P0 IMAD.WIDE.U32 R28, R12, R2, RZ ;  /* 0x000000020c1c0225 */ /* 0x004fe200078e00ff */
[----:B------:R-:W-:-:S02]  /*1b10*/  SHF.R.S32.HI R101, RZ, 0x1f, R100 ;  /* 0x0000001fff657819 */ /* 0x000fc40000011464 */
[----:B------:R-:W-:Y:S01]  /*1b20*/  LOP3.LUT R16, R23, R16, RZ, 0x3c, !PT ;  /* 0x0000001017107212 */ /* 0x000fe200078e3cff */
[----:B------:R-:W-:Y:S01]  /*1b30*/  @P0 IMAD R23, R12, R3, R29 ;  /* 0x000000030c170224 */ /* 0x000fe200078e021d */
[----:B------:R-:W-:Y:S01]  /*1b40*/  IADD3 R8, -R25, R8, RZ ;  /* 0x0000000819087210 */ /* 0x000fe20007ffe1ff */
[----:B------:R-:W-:Y:S01]  /*1b50*/  IMAD.WIDE R24, R17, 0x40, R128 ;  /* 0x0000004011187825 */ /* 0x000fe200078e0280 */
[----:B------:R-:W-:Y:S02]  /*1b60*/  SHF.R.S32.HI R64, RZ, 0x7, R64 ;  /* 0x00000007ff407819 */ /* 0x000fe40000011440 */
[----:B---3--:R-:W-:Y:S01]  /*1b70*/  LEA.HI R62, R62, R62, RZ, 0x1 ;  /* 0x0000003e3e3e7211 */ /* 0x008fe200078f08ff */
[----:B------:R-:W-:Y:S01]  /*1b80*/  IMAD R17, R5, UR4, RZ ;  /* 0x0000000405117c24 */ /* 0x000fe2000f8e02ff */
[----:B------:R-:W-:Y:S01]  /*1b90*/  VIMNMX R64, R175, R64, !PT ;  /* 0x00000040af407248 */ /* 0x000fe20007fe0100 */
[----:B------:R-:W-:Y:S01]  /*1ba0*/  IMAD R127, R129, R142, RZ ;  /* 0x0000008e817f7224 */ /* 0x000fe200078e02ff */
[----:B------:R-:W-:Y:S01]  /*1bb0*/  SHF.R.S32.HI R63, RZ, 0x1, R62 ;  /* 0x00000001ff3f7819 */ /* 0x000fe2000001143e */
[-C--:B----4-:R-:W-:Y:S01]  /*1bc0*/  @!P0 IMAD R12, R9, R10.reuse, RZ ;  /* 0x0000000a090c8224 */ /* 0x090fe200078e02ff */
[----:B------:R-:W-:Y:S01]  /*1bd0*/  LOP3.LUT R117, R16, 0xfffffe00, R117, 0xf8, !PT ;  /* 0xfffffe0010757812 */ /* 0x000fe200078ef875 */
[----:B------:R-:W-:Y:S01]  /*1be0*/  @!P0 IMAD.WIDE.U32 R26, R181, R10, RZ ;  /* 0x0000000ab51a8225 */ /* 0x000fe200078e00ff */
[----:B------:R-:W-:-:S02]  /*1bf0*/  SHF.L.U64.HI R178, R142, 0x4, R143 ;  /* 0x000000048eb27819 */ /* 0x000fc4000001028f */
[----:B------:R-:W-:Y:S01]  /*1c00*/  SHF.R.S32.HI R55, RZ, 0x4, R55 ;  /* 0x00000004ff377819 */ /* 0x000fe20000011437 */
[----:B------:R-:W-:Y:S02]  /*1c10*/  @!P0 IMAD R11, R181, R11, R12 ;  /* 0x0000000bb50b8224 */ /* 0x000fe400078e020c */
[----:B------:R-:W-:Y:S01]  /*1c20*/  @!P0 IMAD.MOV.U32 R28, RZ, RZ, R26 ;  /* 0x000000ffff1c8224 */ /* 0x000fe200078e001a */
[----:B------:R-:W-:Y:S01]  /*1c30*/  SHF.L.U64.HI R176, R134, 0x4, R135 ;  /* 0x0000000486b07819 */ /* 0x000fe20000010287 */
[----:B------:R-:W-:Y:S01]  /*1c40*/  @!P0 IMAD.IADD R23, R27, 0x1, R11 ;  /* 0x000000011b178824 */ /* 0x000fe200078e020b */
[C---:B------:R-:W-:Y:S01]  /*1c50*/  IADD3 R22, P0, R100.reuse, R14, RZ ;  /* 0x0000000e64167210 */ /* 0x040fe20007f1e0ff */
[----:B------:R-:W-:Y:S01]  /*1c60*/  IMAD R10, R25, R2, RZ ;  /* 0x00000002190a7224 */ /* 0x000fe200078e02ff */
[----:B------:R-:W-:Y:S01]  /*1c70*/  IADD3 R28, P1, R100, R28, RZ ;  /* 0x0000001c641c7210 */ /* 0x000fe20007f3e0ff */
[----:B------:R-:W-:Y:S01]  /*1c80*/  IMAD R61, R128, R63, R6 ;  /* 0x0000003f803d7224 */ /* 0x000fe200078e0206 */
[----:B------:R-:W-:Y:S01]  /*1c90*/  SHF.R.S32.HI R11, RZ, 0x1f, R8 ;  /* 0x0000001fff0b7819 */ /* 0x000fe20000011408 */
[----:B------:R-:W-:Y:S01]  /*1ca0*/  IMAD R3, R24, R3, R10 ;  /* 0x0000000318037224 */ /* 0x000fe200078e020a */
[C---:B------:R-:W-:Y:S01]  /*1cb0*/  IADD3.X R29, R101.reuse, R23, RZ, P1, !PT ;  /* 0x00000017651d7210 */ /* 0x040fe20000ffe4ff */
[----:B------:R-:W-:Y:S01]  /*1cc0*/  IMAD.X R23, R101, 0x1, R21, P0 ;  /* 0x0000000165177824 */ /* 0x000fe200000e0615 */
[----:B------:R-:W-:Y:S01]  /*1cd0*/  IADD3 R120, P0, R128, R19, RZ ;  /* 0x0000001380787210 */ /* 0x000fe20007f1e0ff */
[----:B------:R-:W-:Y:S01]  /*1ce0*/  IMAD R10, R4, UR5, R17 ;  /* 0x00000005040a7c24 */ /* 0x000fe2000f8e0211 */
[----:B------:R-:W-:Y:S01]  /*1cf0*/  LEA.HI R56, R11, R8, RZ, 0x3 ;  /* 0x000000080b387211 */ /* 0x000fe200078f18ff */
[----:B------:R-:W-:Y:S01]  /*1d00*/  IMAD.WIDE.U32 R20, R24, R2, R28 ;  /* 0x0000000218147225 */ /* 0x000fe200078e001c */
[----:B------:R-:W-:-:S02]  /*1d10*/  SHF.R.S32.HI R2, RZ, 0x1f, R130 ;  /* 0x0000001fff027819 */ /* 0x000fc40000011482 */
[----:B------:R-:W-:Y:S01]  /*1d20*/  LOP3.LUT R17, R56, 0xfffffff8, RZ, 0xc0, !PT ;  /* 0xfffffff838117812 */ /* 0x000fe200078ec0ff */
[----:B------:R-:W-:Y:S01]  /*1d30*/  IMAD.X R15, R129, 0x1, R15, P0 ;  /* 0x00000001810f7824 */ /* 0x000fe200000e060f */
[----:B------:R-:W-:Y:S01]  /*1d40*/  IADD3 R124, P0, R100, R0, RZ ;  /* 0x00000000647c7210 */ /* 0x000fe20007f1e0ff */
[----:B------:R-:W-:Y:S01]  /*1d50*/  IMAD.WIDE.U32 R22, R4, UR4, R22 ;  /* 0x0000000404167c25 */ /* 0x000fe2000f8e0016 */
[----:B------:R-:W-:Y:S01]  /*1d60*/  ULDC.64 UR4, c[0x0][0x258] ;  /* 0x0000960000047ab9 */ /* 0x000fe20000000a00 */
[----:B------:R-:W-:Y:S02]  /*1d70*/  IADD3 R21, R21, R3, RZ ;  /* 0x0000000315157210 */ /* 0x000fe40007ffe0ff */
[----:B------:R-:W-:Y:S01]  /*1d80*/  IMAD.X R125, R101, 0x1, R13, P0 ;  /* 0x00000001657d7824 */ /* 0x000fe200000e060d */
[----:B------:R-:W-:Y:S01]  /*1d90*/  ISETP.GT.AND P0, PT, R52, R64, PT ;  /* 0x000000403400720c */ /* 0x000fe20003f04270 */
[----:B------:R-:W-:Y:S01]  /*1da0*/  IMAD R133, R2, UR4, RZ ;  /* 0x0000000402857c24 */ /* 0x000fe2000f8e02ff */
[----:B------:R-:W-:Y:S01]  /*1db0*/  SHF.L.U32 R177, R134, 0x4, RZ ;  /* 0x0000000486b17819 */ /* 0x000fe200000006ff */
[----:B------:R-:W-:Y:S01]  /*1dc0*/  IMAD.IADD R11, R23, 0x1, R10 ;  /* 0x00000001170b7824 */ /* 0x000fe200078e020a */
[----:B------:R-:W-:Y:S01]  /*1dd0*/  SHF.R.S32.HI R59, RZ, 0x1f, R61 ;  /* 0x0000001fff3b7819 */ /* 0x000fe2000001143d */
[----:B------:R-:W-:-:S02]  /*1de0*/  IMAD R15, R15, R134, RZ ;  /* 0x000000860f0f7224 */ /* 0x000fc400078e02ff */
[----:B------:R-:W-:Y:S02]  /*1df0*/  IMAD.MOV.U32 R10, RZ, RZ, R22 ;  /* 0x000000ffff0a7224 */ /* 0x000fe400078e0016 */
[C---:B------:R-:W-:Y:S02]  /*1e00*/  IMAD R133, R130.reuse, UR5, R133 ;  /* 0x0000000582857c24 */ /* 0x040fe4000f8e0285 */
[----:B------:R-:W-:-:S04]  /*1e10*/  IMAD.WIDE.U32 R130, R130, UR4, R20 ;  /* 0x0000000482827c25 */ /* 0x000fc8000f8e0014 */
[----:B------:R-:W-:Y:S01]  /*1e20*/  IMAD R123, R120, R135, R15 ;  /* 0x00000087787b7224 */ /* 0x000fe200078e020f */
[----:B------:R-:W-:Y:S01]  /*1e30*/  IADD3 R133, R131, R133, RZ ;  /* 0x0000008583857210 */ /* 0x000fe20007ffe0ff */
[----:B------:R-:W-:Y:S02]  /*1e40*/  IMAD.IADD R60, R6, 0x1, R61 ;  /* 0x00000001063c7824 */ /* 0x000fe400078e023d */
[----:B------:R-:W-:-:S03]  /*1e50*/  IMAD.WIDE.U32 R120, R120, R134, R10 ;  /* 0x0000008678787225 */ /* 0x000fc600078e000a */
[----:B------:R-:W-:Y:S01]  /*1e60*/  SHF.R.S32.HI R58, RZ, 0x1f, R60 ;  /* 0x0000001fff3a7819 */ /* 0x000fe2000001143c */
[C---:B------:R-:W-:Y:S02]  /*1e70*/  IMAD R127, R128.reuse, R143, R127 ;  /* 0x0000008f807f7224 */ /* 0x040fe400078e027f */
[----:B------:R-:W-:-:S04]  /*1e80*/  IMAD.WIDE.U32 R124, R128, R142, R124 ;  /* 0x0000008e807c7225 */ /* 0x000fc800078e007c */
[----:B------:R-:W-:Y:S02]  /*1e90*/  IMAD.IADD R54, R8, 0x1, -R17 ;  /* 0x0000000108367824 */ /* 0x000fe400078e0a11 */
[----:B------:R-:W-:Y:S02]  /*1ea0*/  IMAD.IADD R127, R125, 0x1, R127 ;  /* 0x000000017d7f7824 */ /* 0x000fe400078e027f */
[----:B------:R-:W-:Y:S01]  /*1eb0*/  IMAD.IADD R123, R121, 0x1, R123 ;  /* 0x00000001797b7824 */ /* 0x000fe200078e027b */
[----:B------:R-:W-:Y:S01]  /*1ec0*/  @!P5 MOV R7, RZ ;  /* 0x000000ff0007d202 */ /* 0x000fe20000000f00 */
[----:B------:R-:W-:Y:S06]  /*1ed0*/  @!P0 BRA `(.L_x_6021) ;  /* 0x0000006800048947 */ /* 0x000fec0003800000 */
[----:B------:R-:W1:Y:S01]  /*1ee0*/  LDC.64 R2, c[0x0][0x338] ;  /* 0x0000ce00ff027b82 */ /* 0x000e620000000a00 */
[----:B------:R-:W-:Y:S01]  /*1ef0*/  ULDC.64 UR8, c[0x0][0x330] ;  /* 0x0000cc0000087ab9 */ /* 0x000fe20000000a00 */
[----:B------:R-:W-:Y:S01]  /*1f00*/  ULDC.64 UR4, c[0x0][0x328] ;  /* 0x0000ca0000047ab9 */ /* 0x000fe20000000a00 */
[C---:B------:R-:W-:Y:S01]  /*1f10*/  IMAD R6, R9.reuse, UR8, RZ ;  /* 0x0000000809067c24 */ /* 0x040fe2000f8e02ff */
[----:B------:R-:W-:Y:S01]  /*1f20*/  SHF.R.S32.HI R10, RZ, 0x1f, R57 ;  /* 0x0000001fff0a7819 */ /* 0x000fe20000011439 */
[----:B------:R-:W-:Y:S01]  /*1f30*/  IMAD R0, R9, UR4, RZ ;  /* 0x0000000409007c24 */ /* 0x000fe2000f8e02ff */
[----:B------:R-:W-:Y:S01]  /*1f40*/  SHF.R.S32.HI R9, RZ, 0x1f, R46 ;  /* 0x0000001fff097819 */ /* 0x000fe2000001142e */
[----:B------:R-:W-:Y:S01]  /*1f50*/  IMAD.WIDE.U32 R12, R181, UR4, R100 ;  /* 0x00000004b50c7c25 */ /* 0x000fe2000f8e0064 */
[----:B------:R-:W-:Y:S01]  /*1f60*/  IADD3 R8, P1, P0, R46, R128, -R57 ;  /* 0x000000802e087210 */ /* 0x000fe2000783e839 */
[----:B------:R-:W-:Y:S01]  /*1f70*/  ULDC.64 UR10, c[0x0][0x350] ;  /* 0x0000d400000a7ab9 */ /* 0x000fe20000000a00 */
[----:B------:R-:W-:Y:S01]  /*1f80*/  SHF.L.U32 R75, R135, 0x6, RZ ;  /* 0x00000006874b7819 */ /* 0x000fe200000006ff */
[----:B------:R-:W-:Y:S01]  /*1f90*/  IMAD R0, R181, UR5, R0 ;  /* 0x00000005b5007c24 */ /* 0x000fe2000f8e0200 */
[----:B------:R-:W-:Y:S01]  /*1fa0*/  IADD3.X R11, R9, R129, ~R10, P1, P0 ;  /* 0x00000081090b7210 */ /* 0x000fe20000fe0c0a */
[----:B------:R-:W-:Y:S01]  /*1fb0*/  IMAD.WIDE.U32 R14, R181, UR8, R100 ;  /* 0x00000008b50e7c25 */ /* 0x000fe2000f8e0064 */
[----:B------:R-:W-:Y:S01]  /*1fc0*/  ULDC.64 UR4, c[0x0][0x340] ;  /* 0x0000d00000047ab9 */ /* 0x000fe20000000a00 */
[----:B------:R-:W-:Y:S01]  /*1fd0*/  IADD3 R46, R7, R46, RZ ;  /* 0x0000002e072e7210 */ /* 0x000fe20007ffe0ff */
[----:B------:R-:W2:Y:S01]  /*1fe0*/  LDC R65, c[0x0][0x340] ;  /* 0x0000d000ff417b82 */ /* 0x000ea20000000800 */
[----:B------:R-:W-:Y:S01]  /*1ff0*/  IMAD R6, R181, UR9, R6 ;  /* 0x00000009b5067c24 */ /* 0x000fe2000f8e0206 */
[----:B------:R-:W-:Y:S01]  /*2000*/  ULDC.64 UR8, c[0x0][0x348] ;  /* 0x0000d20000087ab9 */ /* 0x000fe20000000a00 */
[----:B------:R-:W-:Y:S01]  /*2010*/  IMAD.IADD R13, R13, 0x1, R0 ;  /* 0x000000010d0d7824 */ /* 0x000fe200078e0200 */
[----:B------:R-:W-:Y:S01]  /*2020*/  USHF.L.U64.HI UR25, UR4, 0x4, UR5 ;  /* 0x0000000404197899 */ /* 0x000fe20008010205 */
[----:B------:R-:W-:Y:S01]  /*2030*/  IMAD R9, R11, UR4, RZ ;  /* 0x000000040b097c24 */ /* 0x000fe2000f8e02ff */
[----:B------:R-:W-:Y:S01]  /*2040*/  USHF.L.U32 UR26, UR4, 0x4, URZ ;  /* 0x00000004041a7899 */ /* 0x000fe2000800063f */
[----:B------:R-:W-:Y:S01]  /*2050*/  IMAD.IADD R15, R15, 0x1, R6 ;  /* 0x000000010f0f7824 */ /* 0x000fe200078e0206 */
[----:B------:R-:W-:Y:S01]  /*2060*/  USHF.L.U64.HI UR13, UR4, 0x5, UR5 ;  /* 0x00000005040d7899 */ /* 0x000fe20008010205 */
[-C--:B-1----:R-:W-:Y:S01]  /*2070*/  IMAD R0, R11, R2.reuse, RZ ;  /* 0x000000020b007224 */ /* 0x082fe200078e02ff */
[----:B------:R-:W-:Y:S01]  /*2080*/  USHF.L.U32 UR22, UR4, 0x5, URZ ;  /* 0x0000000504167899 */ /* 0x000fe2000800063f */
[----:B------:R-:W-:Y:S01]  /*2090*/  IMAD.WIDE.U32 R10, R134, 0x40, RZ ;  /* 0x00000040860a7825 */ /* 0x000fe200078e00ff */
[----:B------:R-:W-:Y:S01]  /*20a0*/  UIMAD.WIDE.U32 UR20, UR4, 0x60, URZ ;  /* 0x00000060041478a5 */ /* 0x000fe2000f8e003f */
[----:B------:R-:W-:Y:S01]  /*20b0*/  SHF.L.U32 R71, R143, 0x6, RZ ;  /* 0x000000068f477819 */ /* 0x000fe200000006ff */
[----:B------:R-:W-:Y:S01]  /*20c0*/  UIMAD UR12, UR5, 0x60, URZ ;  /* 0x00000060050c78a4 */ /* 0x000fe2000f8e023f */
[----:B------:R-:W-:Y:S01]  /*20d0*/  IMAD R6, R8, UR5, R9 ;  /* 0x0000000508067c24 */ /* 0x000fe2000f8e0209 */
[----:B------:R-:W-:Y:S01]  /*20e0*/  SHF.L.U32 R76, R10, 0x1, RZ ;  /* 0x000000010a4c7819 */ /* 0x000fe200000006ff */
[C---:B------:R-:W-:Y:S01]  /*20f0*/  IMAD.WIDE.U32 R14, R8.reuse, UR4, R14 ;  /* 0x00000004080e7c25 */ /* 0x040fe2000f8e000e */
[----:B------:R-:W-:Y:S01]  /*2100*/  USHF.L.U64.HI UR23, UR4, 0x6, UR5 ;  /* 0x0000000604177899 */ /* 0x000fe20008010205 */
[----:B------:R-:W-:Y:S01]  /*2110*/  SHF.L.U32 R109, R63, 0x4, RZ ;  /* 0x000000043f6d7819 */ /* 0x000fe200000006ff */
[----:B------:R-:W-:Y:S01]  /*2120*/  USHF.L.U32 UR24, UR4, 0x6, URZ ;  /* 0x0000000604187899 */ /* 0x000fe2000800063f */
[C---:B------:R-:W-:Y:S01]  /*2130*/  IMAD R0, R8.reuse, R3, R0 ;  /* 0x0000000308007224 */ /* 0x040fe200078e0200 */
[----:B------:R-:W-:Y:S01]  /*2140*/  UIMAD.WIDE.U32 UR18, UR4, 0xa0, URZ ;  /* 0x000000a0041278a5 */ /* 0x000fe2000f8e003f */
[----:B------:R-:W-:Y:S01]  /*2150*/  IMAD.IADD R75, R11, 0x1, R75 ;  /* 0x000000010b4b7824 */ /* 0x000fe200078e024b */
[----:B------:R-:W-:Y:S01]  /*2160*/  UIMAD.WIDE.U32 UR16, UR4, 0xc0, URZ ;  /* 0x000000c0041078a5 */ /* 0x000fe2000f8e003f */
[----:B------:R-:W-:Y:S01]  /*2170*/  IMAD.WIDE.U32 R8, R8, R2, R12 ;  /* 0x0000000208087225 */ /* 0x000fe200078e000c */
[----:B------:R-:W-:Y:S01]  /*2180*/  UIMAD UR27, UR5, 0xe0, URZ ;  /* 0x000000e0051b78a4 */ /* 0x000fe2000f8e023f */
[----:B------:R-:W-:Y:S01]  /*2190*/  SHF.L.U32 R106, R63, 0x6, RZ ;  /* 0x000000063f6a7819 */ /* 0x000fe200000006ff */
[----:B------:R-:W-:Y:S01]  /*21a0*/  UIMAD.WIDE.U32 UR28, UR4, 0xe0, URZ ;  /* 0x000000e0041c78a5 */ /* 0x000fe2000f8e003f */
[----:B------:R-:W-:Y:S01]  /*21b0*/  SHF.L.U64.HI R75, R10, 0x1, R75 ;  /* 0x000000010a4b7819 */ /* 0x000fe2000001024b */
[----:B------:R-:W-:Y:S01]  /*21c0*/  IMAD.IADD R15, R15, 0x1, R6 ;  /* 0x000000010f0f7824 */ /* 0x000fe200078e0206 */
[----:B------:R-:W-:Y:S01]  /*21d0*/  MOV R10, R8 ;  /* 0x00000008000a7202 */ /* 0x000fe20000000f00 */
[C---:B------:R-:W-:Y:S01]  /*21e0*/  IMAD R85, R5.reuse, UR10, RZ ;  /* 0x0000000a05557c24 */ /* 0x040fe2000f8e02ff */
[----:B------:R-:W-:Y:S01]  /*21f0*/  ULDC UR32, c[0x0][0x2d0] ;  /* 0x0000b40000207ab9 */ /* 0x000fe20000000800 */
[----:B------:R-:W-:Y:S01]  /*2200*/  IMAD R87, R5, UR8, RZ ;  /* 0x0000000805577c24 */ /* 0x000fe2000f8e02ff */
[C-C-:B------:R-:W-:Y:S01]  /*2210*/  SHF.L.U64.HI R66, R2.reuse, 0x5, R3.reuse ;  /* 0x0000000502427819 */ /* 0x140fe20000010203 */
[----:B------:R-:W-:Y:S01]  /*2220*/  IMAD.IADD R11, R9, 0x1, R0 ;  /* 0x00000001090b7824 */ /* 0x000fe200078e0200 */
[C-C-:B------:R-:W-:Y:S01]  /*2230*/  SHF.L.U64.HI R69, R2.reuse, 0x6, R3.reuse ;  /* 0x0000000602457819 */ /* 0x140fe20000010203 */
[----:B------:R-:W-:Y:S01]  /*2240*/  IMAD R46, R63, R46, RZ ;  /* 0x0000002e3f2e7224 */ /* 0x000fe200078e02ff */
[----:B------:R-:W-:Y:S01]  /*2250*/  SHF.L.U64.HI R92, R2, 0x4, R3 ;  /* 0x00000004025c7819 */ /* 0x000fe20000010203 */
[----:B------:R-:W-:Y:S01]  /*2260*/  IMAD R85, R4, UR11, R85 ;  /* 0x0000000b04557c24 */ /* 0x000fe2000f8e0255 */
[----:B------:R-:W-:Y:S01]  /*2270*/  SHF.L.U32 R67, R2, 0x5, RZ ;  /* 0x0000000502437819 */ /* 0x000fe200000006ff */
[----:B------:R-:W-:Y:S01]  /*2280*/  IMAD.WIDE.U32 R6, R4, UR10, R14 ;  /* 0x0000000a04067c25 */ /* 0x000fe2000f8e000e */
[----:B------:R-:W-:Y:S01]  /*2290*/  SHF.R.S32.HI R45, RZ, 0x1f, R46 ;  /* 0x0000001fff2d7819 */ /* 0x000fe2000001142e */
[----:B------:R-:W-:Y:S01]  /*22a0*/  ULDC.64 UR10, c[0x0][0x320] ;  /* 0x0000c800000a7ab9 */ /* 0x000fe20000000a00 */
[-C--:B------:R-:W-:Y:S01]  /*22b0*/  IADD3 R90, P2, R60, R46.reuse, RZ ;  /* 0x0000002e3c5a7210 */ /* 0x080fe20007f5e0ff */
[C---:B------:R-:W-:Y:S01]  /*22c0*/  IMAD R87, R4.reuse, UR9, R87 ;  /* 0x0000000904577c24 */ /* 0x040fe2000f8e0257 */
        /* <DEDUP_REMOVED lines=50> */
[----:B------:R-:W-:Y:S01]  /*25f0*/  SHF.L.U32 R93, R2, 0x4, RZ ;  /* 0x00000004025d7819 */ /* 0x000fe200000006ff */
[C---:B------:R-:W-:Y:S01]  /*2600*/  IMAD.SHL.U32 R108, R63.reuse, 0x20, RZ ;  /* 0x000000203f6c7824 */ /* 0x040fe200078e00ff */
[C---:B------:R-:W-:Y:S01]  /*2610*/  IADD3 R115, R128.reuse, 0x20, RZ ;  /* 0x0000002080737810 */ /* 0x040fe20007ffe0ff */
[C---:B------:R-:W-:Y:S01]  /*2620*/  IMAD R107, R63.reuse, 0x30, RZ ;  /* 0x000000303f6b7824 */ /* 0x040fe200078e02ff */
[C---:B------:R-:W-:Y:S01]  /*2630*/  IADD3 R113, R128.reuse, 0x40, RZ ;  /* 0x0000004080717810 */ /* 0x040fe20007ffe0ff */
[C---:B------:R-:W-:Y:S01]  /*2640*/  IMAD R105, R63.reuse, 0x50, RZ ;  /* 0x000000503f697824 */ /* 0x040fe200078e02ff */
[----:B------:R-:W-:Y:S01]  /*2650*/  IADD3 R111, R128, 0x60, RZ ;  /* 0x00000060806f7810 */ /* 0x000fe20007ffe0ff */
[----:B------:R-:W-:Y:S01]  /*2660*/  IMAD R104, R63, 0x60, RZ ;  /* 0x000000603f687824 */ /* 0x000fe200078e02ff */
[----:B------:R-:W-:Y:S01]  /*2670*/  IADD3 R71, R145, R71, RZ ;  /* 0x0000004791477210 */ /* 0x000fe20007ffe0ff */
[----:B------:R-:W-:Y:S01]  /*2680*/  IMAD R103, R63, 0x70, RZ ;  /* 0x000000703f677824 */ /* 0x000fe200078e02ff */
[----:B------:R-:W-:Y:S01]  /*2690*/  P2R R118, PR, RZ, 0x1 ;  /* 0x00000001ff767803 */ /* 0x000fe20000000000 */
[----:B------:R-:W-:Y:S01]  /*26a0*/  IMAD.WIDE.U32 R142, R142, 0x20, RZ ;  /* 0x000000208e8e7825 */ /* 0x000fe200078e00ff */
[----:B------:R-:W-:Y:S01]  /*26b0*/  IADD3 R74, R141, R7, RZ ;  /* 0x000000078d4a7210 */ /* 0x000fe20007ffe0ff */
[----:B------:R-:W-:Y:S01]  /*26c0*/  UIADD3 UR35, UR17, UR10, URZ ;  /* 0x0000000a11237290 */ /* 0x000fe2000fffe03f */
[----:B------:R-:W-:Y:S01]  /*26d0*/  IADD3 R78, R137, R5, RZ ;  /* 0x00000005894e7210 */ /* 0x000fe20007ffe0ff */
        /* <DEDUP_REMOVED lines=11> */
[----:B------:R-:W-:Y:S01]  /*2790*/  SHF.R.S32.HI R95, RZ, 0x1f, R104 ;  /* 0x0000001fff5f7819 */ /* 0x000fe20000011468 */
[C---:B------:R-:W-:Y:S01]  /*27a0*/  VIADD R112, R128.reuse, 0x50 ;  /* 0x0000005080707836 */ /* 0x040fe20000000000 */
[----:B------:R-:W-:Y:S01]  /*27b0*/  SHF.R.S32.HI R94, RZ, 0x1f, R103 ;  /* 0x0000001fff5e7819 */ /* 0x000fe20000011467 */
[----:B------:R-:W-:Y:S01]  /*27c0*/  VIADD R110, R128, 0x70 ;  /* 0x00000070806e7836 */ /* 0x000fe20000000000 */
[----:B--2---:R-:W-:Y:S01]  /*27d0*/  LEA R65, -R65, RZ, 0x7 ;  /* 0x000000ff41417211 */ /* 0x004fe200078e39ff */
[----:B------:R-:W-:Y:S01]  /*27e0*/  IMAD.MOV.U32 R11, RZ, RZ, R52 ;  /* 0x000000ffff0b7224 */ /* 0x000fe200078e0034 */
[----:B------:R-:W-:Y:S01]  /*27f0*/  IADD3.X R89, R91, UR9, RZ, P3, !PT ;  /* 0x000000095b597c10 */ /* 0x000fe20009ffe4ff */
[----:B------:R-:W-:Y:S01]  /*2800*/  IMAD.IADD R68, R143, 0x1, R13 ;  /* 0x000000018f447824 */ /* 0x000fe200078e020d */
[----:B------:R-:W-:Y:S01]  /*2810*/  IADD3.X R91, R91, UR5, RZ, P2, !PT ;  /* 0x000000055b5b7c10 */ /* 0x000fe200097fe4ff */
[----:B------:R-:W-:Y:S01]  /*2820*/  IMAD.IADD R77, R139, 0x1, R77 ;  /* 0x000000018b4d7824 */ /* 0x000fe200078e024d */
[----:B------:R-:W-:Y:S01]  /*2830*/  ULDC.U8 UR31, c[0x0][0x3c3] ;  /* 0x0000f0c0001f7ab9 */ /* 0x000fe20000000000 */
[----:B------:R-:W-:Y:S01]  /*2840*/  IMAD.IADD R79, R135, 0x1, R79 ;  /* 0x00000001874f7824 */ /* 0x000fe200078e024f */
[----:B------:R-:W-:Y:S01]  /*2850*/  ULDC UR30, c[0x0][0x2e0] ;  /* 0x0000b800001e7ab9 */ /* 0x000fe20000000800 */
[----:B------:R-:W-:Y:S01]  /*2860*/  ULDC UR5, c[0x0][0x2e0] ;  /* 0x0000b80000057ab9 */ /* 0x000fe20000000800 */
        /* <DEDUP_REMOVED lines=8> */
.L_x_6075:
[----:B------:R-:W-:Y:S01]  /*28f0*/  LEA R0, R11, 0xffffff80, 0x7 ;  /* 0xffffff800b007811 */ /* 0x000fe200078e38ff */
[----:B--234-:R-:W-:Y:S01]  /*2900*/  IMAD.MOV.U32 R12, RZ, RZ, R84 ;  /* 0x000000ffff0c7224 */ /* 0x01cfe200078e0054 */
[----:B------:R-:W-:Y:S01]  /*2910*/  ISETP.NE.AND P4, PT, R118, RZ, PT ;  /* 0x000000ff7600720c */ /* 0x000fe20003f85270 */
[----:B------:R-:W-:Y:S02]  /*2920*/  IMAD.MOV.U32 R13, RZ, RZ, R85 ;  /* 0x000000ffff0d7224 */ /* 0x000fe400078e0055 */
[--C-:B------:R-:W-:Y:S02]  /*2930*/  IMAD.IADD R5, R53, 0x1, -R0.reuse ;  /* 0x0000000135057824 */ /* 0x100fe400078e0a00 */
[----:B------:R-:W-:Y:S03]  /*2940*/  IMAD.IADD R3, R57, 0x1, -R0 ;  /* 0x0000000139037824 */ /* 0x000fe600078e0a00 */
[C---:B------:R-:W-:Y:S04]  /*2950*/  ISETP.GE.OR P0, PT, R116.reuse, R5, P4 ;  /* 0x000000057400720c */ /* 0x040fe80002706670 */
[----:B------:R-:W-:Y:S02]  /*2960*/  ISETP.LT.OR P2, PT, R116, R3, P0 ;  /* 0x000000037400720c */ /* 0x000fe40000741670 */
[C---:B------:R-:W-:Y:S02]  /*2970*/  ISETP.GE.OR P0, PT, R115.reuse, R5, P4 ;  /* 0x000000057300720c */ /* 0x040fe40002706670 */
[----:B------:R-:W-:Y:S02]  /*2980*/  P2R R2, PR, RZ, 0x4 ;  /* 0x00000004ff027803 */ /* 0x000fe40000000000 */
[----:B------:R-:W-:Y:S02]  /*2990*/  ISETP.LT.OR P5, PT, R115, R3, P0 ;  /* 0x000000037300720c */ /* 0x000fe400007a1670 */
[C---:B------:R-:W-:Y:S04]  /*29a0*/  ISETP.GE.OR P0, PT, R114.reuse, R5, P4 ;  /* 0x000000057200720c */ /* 0x040fe80002706670 */
[----:B------:R-:W-:Y:S02]  /*29b0*/  ISETP.LT.OR P3, PT, R114, R3, P0 ;  /* 0x000000037200720c */ /* 0x000fe40000761670 */
[C---:B------:R-:W-:Y:S02]  /*29c0*/  @!P2 LEA R148, P0, R177.reuse, R82, 0x1 ;  /* 0x00000052b194a211 */ /* 0x040fe400078008ff */
[C---:B------:R-:W-:Y:S02]  /*29d0*/  @!P2 IADD3 R6, P1, R84.reuse, UR26, RZ ;  /* 0x0000001a5406ac10 */ /* 0x040fe4000ff3e0ff */
        /* <DEDUP_REMOVED lines=25> */
[C---:B------:R-:W-:Y:S02]  /*2b70*/  ISETP.GE.OR P0, PT, R111.reuse, R5, P1 ;  /* 0x000000056f00720c */ /* 0x040fe40000f06670 */
        /* <DEDUP_REMOVED lines=97> */
.L_x_6025:
[----:B------:R-:W-:Y:S05]  /*3190*/  BSYNC B0 ;  /* 0x0000000000007941 */ /* 0x000fea0003800000 */
.L_x_6024:
        /* <DEDUP_REMOVED lines=57> */
.L_x_6027:
[----:B------:R-:W-:Y:S05]  /*3530*/  BSYNC B0 ;  /* 0x0000000000007941 */ /* 0x000fea0003800000 */
.L_x_6026:
        /* <DEDUP_REMOVED lines=57> */
.L_x_6029:
[----:B------:R-:W-:Y:S05]  /*38d0*/  BSYNC B0 ;  /* 0x0000000000007941 */ /* 0x000fea0003800000 */
.L_x_6028:
        /* <DEDUP_REMOVED lines=62> */
.L_x_6031:
[----:B------:R-:W-:Y:S05]  /*3cc0*/  BSYNC B0 ;  /* 0x0000000000007941 */ /* 0x000fea0003800000 */
.L_x_6030:
        /* <DEDUP_REMOVED lines=59> */
.L_x_6033:
[----:B------:R-:W-:Y:S05]  /*4080*/  BSYNC B0 ;  /* 0x0000000000007941 */ /* 0x000fea0003800000 */
.L_x_6032:
        /* <DEDUP_REMOVED lines=62> */
.L_x_6035:
[----:B------:R-:W-:Y:S05]  /*4470*/  BSYNC B0 ;  /* 0x0000000000007941 */ /* 0x000fea0003800000 */
.L_x_6034:
        /* <DEDUP_REMOVED lines=62> */
.L_x_6037:
[----:B------:R-:W-:Y:S05]  /*4860*/  BSYNC B0 ;  /* 0x0000000000007941 */ /* 0x000fea0003800000 */
.L_x_6036:
        /* <DEDUP_REMOVED lines=64> */
.L_x_6039:
[----:B------:R-:W-:Y:S05]  /*4c70*/  BSYNC B0 ;  /* 0x0000000000007941 */ /* 0x000fea0003800000 */
.L_x_6038:
[C---:B------:R-:W-:Y:S01]  /*4c80*/  LEA R46, P1, R29.reuse, R44, 0x1 ;  /* 0x0000002c1d2e7211 */ /* 0x040fe200078208ff */
[----:B------:R-:W-:Y:S01]  /*4c90*/  IMAD.MOV.U32 R8, RZ, RZ, R10 ;  /* 0x000000ffff087224 */ /* 0x000fe200078e000a */
[----:B------:R-:W-:Y:S02]  /*4ca0*/  UMOV UR4, UR30 ;  /* 0x0000001e00047c82 */ /* 0x000fe40008000000 */
[C---:B------:R-:W-:Y:S02]  /*4cb0*/  LEA.HI.X.SX32 R45, R29.reuse, R45, 0x1, P1 ;  /* 0x0000002d1d2d7211 */ /* 0x040fe400008f0eff */
[C---:B------:R-:W-:Y:S04]  /*4cc0*/  LEA R10, P0, R29.reuse, R8, 0x1 ;  /* 0x000000081d0a7211 */ /* 0x040fe800078008ff */
[----:B------:R-:W-:Y:S01]  /*4cd0*/  LEA.HI.X.SX32 R9, R29, R9, 0x1, P0 ;  /* 0x000000091d097211 */ /* 0x000fe200000f0eff */
[----:B------:R-:W-:Y:S08]  /*4ce0*/  BRA `(.L_x_6040) ;  /* 0x0000003400007947 */ /* 0x000ff00003800000 */
.L_x_6023:
        /* <DEDUP_REMOVED lines=86> */
.L_x_6044:
[----:B------:R-:W-:Y:S05]  /*5250*/  BSYNC B0 ;  /* 0x0000000000007941 */ /* 0x000fea0003800000 */
.L_x_6043:
[----:B-----5:R2:W-:Y:S02]  /*5260*/  STG.E.128 desc[UR6][R80.64], R40 ;  /* 0x0000002850007986 */ /* 0x0205e4000c101d06 */
.L_x_6042:
[----:B------:R-:W-:Y:S05]  /*5270*/  BSYNC B1 ;  /* 0x0000000000017941 */ /* 0x000fea0003800000 */
.L_x_6041:
        /* <DEDUP_REMOVED lines=13> */
[----:B------:R-:W-:Y:S01]  /*5350*/  MOV R150, RZ ;  /* 0x000000ff00967202 */ /* 0x000fe20000000f00 */
[C---:B-----5:R-:W-:Y:S01]  /*5360*/  IMAD.U32 R29, R40.reuse, 0x10000, RZ ;  /* 0x00010000281d7824 */ /* 0x060fe200078e00ff */
[----:B------:R-:W-:Y:S01]  /*5370*/  LOP3.LUT R31, R40, 0xffff0000, RZ, 0xc0, !PT ;  /* 0xffff0000281f7812 */ /* 0x000fe200078ec0ff */
[C---:B------:R-:W-:Y:S01]  /*5380*/  IMAD.U32 R38, R42.reuse, 0x10000, RZ ;  /* 0x000100002a267824 */ /* 0x040fe200078e00ff */
[C---:B------:R-:W-:Y:S02]  /*5390*/  SHF.L.U32 R34, R41.reuse, 0x10, RZ ;  /* 0x0000001029227819 */ /* 0x040fe400000006ff */
[----:B------:R-:W-:Y:S02]  /*53a0*/  LOP3.LUT R35, R41, 0xffff0000, RZ, 0xc0, !PT ;  /* 0xffff000029237812 */ /* 0x000fe400078ec0ff */
[----:B------:R-:W-:Y:S02]  /*53b0*/  LOP3.LUT R39, R42, 0xffff0000, RZ, 0xc0, !PT ;  /* 0xffff00002a277812 */ /* 0x000fe400078ec0ff */
[C---:B------:R-:W-:Y:S01]  /*53c0*/  SHF.L.U32 R42, R43.reuse, 0x10, RZ ;  /* 0x000000102b2a7819 */ /* 0x040fe200000006ff */
[----:B------:R-:W-:Y:S01]  /*53d0*/  @P0 IMAD R147, RZ, RZ, -UR27 ;  /* 0x8000001bff930e24 */ /* 0x000fe2000f8e02ff */
[----:B------:R-:W-:Y:S01]  /*53e0*/  LOP3.LUT R43, R43, 0xffff0000, RZ, 0xc0, !PT ;  /* 0xffff00002b2b7812 */ /* 0x000fe200078ec0ff */
[----:B------:R-:W-:Y:S03]  /*53f0*/  @P0 IMAD R150, RZ, RZ, -UR27 ;  /* 0x8000001bff960e24 */ /* 0x000fe6000f8e02ff */
[C---:B------:R-:W-:Y:S01]  /*5400*/  LEA R16, P1, R147.reuse, R148, 0x1 ;  /* 0x0000009493107211 */ /* 0x040fe200078208ff */
[----:B--2---:R-:W-:Y:S01]  /*5410*/  IMAD.MOV.U32 R148, RZ, RZ, RZ ;  /* 0x000000ffff947224 */ /* 0x004fe200078e00ff */
[----:B------:R-:W-:Y:S02]  /*5420*/  @P0 IADD3 R148, RZ, -UR27, RZ ;  /* 0x8000001bff940c10 */ /* 0x000fe4000fffe0ff */
[----:B------:R-:W-:Y:S02]  /*5430*/  LEA.HI.X.SX32 R17, R147, R149, 0x1, P1 ;  /* 0x0000009593117211 */ /* 0x000fe400008f0eff */
[C---:B------:R-:W-:Y:S04]  /*5440*/  IADD3 R149, P1, R109.reuse, R150, RZ ;  /* 0x000000966d957210 */ /* 0x040fe80007f3e0ff */
[----:B------:R-:W-:Y:S01]  /*5450*/  LEA.HI.X.SX32 R150, R150, R102, 0x1, P1 ;  /* 0x0000006696967211 */ /* 0x000fe200008f0eff */
[----:B------:R-:W2:Y:S01]  /*5460*/  LDG.E.128 R16, desc[UR6][R16.64] ;  /* 0x0000000610107981 */ /* 0x000ea2000c1e1d00 */
        /* <DEDUP_REMOVED lines=60> */
.L_x_6048:
[----:B------:R-:W-:Y:S05]  /*5830*/  BSYNC B0 ;  /* 0x0000000000007941 */ /* 0x000fea0003800000 */
.L_x_6047:
[----:B-----5:R4:W-:Y:S02]  /*5840*/  STG.E.128 desc[UR6][R152.64], R40 ;  /* 0x0000002898007986 */ /* 0x0209e4000c101d06 */
.L_x_6046:
[----:B------:R-:W-:Y:S05]  /*5850*/  BSYNC B1 ;  /* 0x0000000000017941 */ /* 0x000fea0003800000 */
.L_x_6045:
        /* <DEDUP_REMOVED lines=28> */
[----:B------:R-:W-:Y:S04]  /*5a20*/  IADD3 R149, P1, R108, R150, RZ ;  /* 0x000000966c957210 */ /* 0x000fe80007f3e0ff */
[-C--:B------:R-:W-:Y:S01]  /*5a30*/  LEA.HI.X.SX32 R150, R150, R99.reuse, 0x1, P1 ;  /* 0x0000006396967211 */ /* 0x080fe200008f0eff */
        /* <DEDUP_REMOVED lines=61> */
.L_x_6052:
[----:B------:R-:W-:Y:S05]  /*5e10*/  BSYNC B0 ;  /* 0x0000000000007941 */ /* 0x000fea0003800000 */
.L_x_6051:
[----:B-----5:R3:W-:Y:S02]  /*5e20*/  STG.E.128 desc[UR6][R152.64], R40 ;  /* 0x0000002898007986 */ /* 0x0207e4000c101d06 */
.L_x_6050:
[----:B------:R-:W-:Y:S05]  /*5e30*/  BSYNC B1 ;  /* 0x0000000000017941 */ /* 0x000fea0003800000 */
.L_x_6049:
        /* <DEDUP_REMOVED lines=9> */
[----:B---34-:R3:W5:Y:S01]  /*5ed0*/  LDG.E.128 R40, desc[UR6][R148.64] ;  /* 0x0000000694287981 */ /* 0x018762000c1e1d00 */
[----:B--2---:R-:W-:Y:S04]  /*5ee0*/  IMAD.WIDE.U32 R152, R2, 0x60, R80 ;  /* 0x0000006002987825 */ /* 0x004fe800078e0050 */
[----:B------:R-:W-:Y:S05]  /*5ef0*/  IMAD R3, R3, 0x60, RZ ;  /* 0x0000006003037824 */ /* 0x000fea00078e02ff */
[----:B------:R-:W-:Y:S01]  /*5f00*/  IADD3 R153, R153, R3, RZ ;  /* 0x0000000399997210 */ /* 0x000fe20007ffe0ff */
[----:B---3--:R-:W-:Y:S06]  /*5f10*/  @P0 BRA `(.L_x_6056) ;  /* 0x0000000400400947 */ /* 0x008fec0003800000 */
        /* <DEDUP_REMOVED lines=25> */
[----:B------:R-:W-:Y:S01]  /*60b0*/  LEA.HI.X R49, R147, R91, R44, 0x1, P1 ;  /* 0x0000005b93317211 */ /* 0x000fe200008f0c2c */
        /* <DEDUP_REMOVED lines=54> */
.L_x_6056:
[----:B------:R-:W-:Y:S05]  /*6420*/  BSYNC B0 ;  /* 0x0000000000007941 */ /* 0x000fea0003800000 */
.L_x_6055:
[----:B-----5:R2:W-:Y:S02]  /*6430*/  STG.E.128 desc[UR6][R152.64], R40 ;  /* 0x0000002898007986 */ /* 0x0205e4000c101d06 */
.L_x_6054:
[----:B------:R-:W-:Y:S05]  /*6440*/  BSYNC B1 ;  /* 0x0000000000017941 */ /* 0x000fea0003800000 */
.L_x_6053:
        /* <DEDUP_REMOVED lines=8> */
[C---:B------:R-:W-:Y:S03]  /*64d0*/  LEA R146, P0, R144.reuse, R80, 0x1 ;  /* 0x0000005090927211 */ /* 0x040fe600078008ff */
[----:B--234-:R2:W5:Y:S01]  /*64e0*/  LDG.E.128 R40, desc[UR6][R150.64] ;  /* 0x0000000696287981 */ /* 0x01c562000c1e1d00 */
        /* <DEDUP_REMOVED lines=18> */
[----:B------:R-:W3:Y:S01]  /*6610*/  LDG.E.128 R20, desc[UR6][R12.64] ;  /* 0x000000060c147981 */ /* 0x000ee2000c1e1d00 */
[----:B------:R-:W-:Y:S02]  /*6620*/  LEA.HI.X.SX32 R44, R44, R97, 0x1, P1 ;  /* 0x000000612c2c7211 */ /* 0x000fe400008f0eff */
[C---:B--2---:R-:W-:Y:S04]  /*6630*/  LEA R150, P1, R149.reuse, R88, 0x1 ;  /* 0x0000005895967211 */ /* 0x044fe800078208ff */
[----:B------:R-:W-:Y:S01]  /*6640*/  LEA.HI.X R151, R149, R89, R44, 0x1, P1 ;  /* 0x0000005995977211 */ /* 0x000fe200008f0c2c */
[----:B------:R-:W-:Y:S01]  /*6650*/  IMAD.MOV.U32 R44, RZ, RZ, RZ ;  /* 0x000000ffff2c7224 */ /* 0x000fe200078e00ff */
[----:B------:R-:W-:Y:S04]  /*6660*/  @P0 IADD3 R44, RZ, -UR27, RZ ;  /* 0x8000001bff2c0c10 */ /* 0x000fe8000fffe0ff */
[----:B------:R-:W-:Y:S01]  /*6670*/  IADD3 R153, P1, R106, R44, RZ ;  /* 0x0000002c6a997210 */ /* 0x000fe20007f3e0ff */
[----:B------:R-:W2:Y:S03]  /*6680*/  LDG.E.128 R148, desc[UR6][R150.64] ;  /* 0x0000000696947981 */ /* 0x000ea6000c1e1d00 */
[----:B------:R-:W-:Y:S02]  /*6690*/  LEA.HI.X.SX32 R44, R44, R97, 0x1, P1 ;  /* 0x000000612c2c7211 */ /* 0x000fe400008f0eff */
[C---:B------:R-:W-:Y:S04]  /*66a0*/  LEA R48, P1, R153.reuse, R90, 0x1 ;  /* 0x0000005a99307211 */ /* 0x040fe800078208ff */
[----:B------:R-:W-:Y:S06]  /*66b0*/  LEA.HI.X R49, R153, R91, R44, 0x1, P1 ;  /* 0x0000005b99317211 */ /* 0x000fec00008f0c2c */
[----:B------:R-:W4:Y:S01]  /*66c0*/  LDG.E.128 R48, desc[UR6][R48.64] ;  /* 0x0000000630307981 */ /* 0x000f22000c1e1d00 */
[C---:B---3--:R-:W-:Y:S01]  /*66d0*/  SHF.L.U32 R15, R23.reuse, 0x10, RZ ;  /* 0x00000010170f7819 */ /* 0x048fe200000006ff */
[----:B------:R-:W-:Y:S01]  /*66e0*/  IMAD.U32 R18, R22, 0x10000, RZ ;  /* 0x0001000016127824 */ /* 0x000fe200078e00ff */
[----:B------:R-:W-:Y:S01]  /*66f0*/  LOP3.LUT R13, R23, 0xffff0000, RZ, 0xc0, !PT ;  /* 0xffff0000170d7812 */ /* 0x000fe200078ec0ff */
[----:B------:R-:W-:Y:S01]  /*6700*/  IMAD.U32 R25, R20, 0x10000, RZ ;  /* 0x0001000014197824 */ /* 0x000fe200078e00ff */
[----:B------:R-:W-:Y:S02]  /*6710*/  LOP3.LUT R17, R22, 0xffff0000, RZ, 0xc0, !PT ;  /* 0xffff000016117812 */ /* 0x000fe400078ec0ff */
[----:B------:R-:W-:Y:S02]  /*6720*/  LOP3.LUT R24, R20, 0xffff0000, RZ, 0xc0, !PT ;  /* 0xffff000014187812 */ /* 0x000fe400078ec0ff */
[C---:B------:R-:W-:Y:S02]  /*6730*/  SHF.L.U32 R20, R21.reuse, 0x10, RZ ;  /* 0x0000001015147819 */ /* 0x040fe400000006ff */
[----:B------:R-:W-:Y:S02]  /*6740*/  LOP3.LUT R19, R21, 0xffff0000, RZ, 0xc0, !PT ;  /* 0xffff000015137812 */ /* 0x000fe400078ec0ff */
[C---:B--2---:R-:W-:Y:S01]  /*6750*/  LOP3.LUT R27, R148.reuse, 0xffff0000, RZ, 0xc0, !PT ;  /* 0xffff0000941b7812 */ /* 0x044fe200078ec0ff */
        /* <DEDUP_REMOVED lines=43> */
.L_x_6060:
[----:B------:R-:W-:Y:S05]  /*6a10*/  BSYNC B0 ;  /* 0x0000000000007941 */ /* 0x000fea0003800000 */
.L_x_6059:
[----:B-----5:R3:W-:Y:S02]  /*6a20*/  STG.E.128 desc[UR6][R146.64], R40 ;  /* 0x0000002892007986 */ /* 0x0207e4000c101d06 */
.L_x_6058:
[----:B------:R-:W-:Y:S05]  /*6a30*/  BSYNC B1 ;  /* 0x0000000000017941 */ /* 0x000fea0003800000 */
.L_x_6057:
        /* <DEDUP_REMOVED lines=94> */
.L_x_6064:
[----:B------:R-:W-:Y:S05]  /*7020*/  BSYNC B0 ;  /* 0x0000000000007941 */ /* 0x000fea0003800000 */
.L_x_6063:
[----:B-----5:R2:W-:Y:S02]  /*7030*/  STG.E.128 desc[UR6][R146.64], R40 ;  /* 0x0000002892007986 */ /* 0x0205e4000c101d06 */
.L_x_6062:
[----:B------:R-:W-:Y:S05]  /*7040*/  BSYNC B1 ;  /* 0x0000000000017941 */ /* 0x000fea0003800000 */
.L_x_6061:
        /* <DEDUP_REMOVED lines=94> */
.L_x_6068:
[----:B------:R-:W-:Y:S05]  /*7630*/  BSYNC B0 ;  /* 0x0000000000007941 */ /* 0x000fea0003800000 */
.L_x_6067:
[----:B-----5:R2:W-:Y:S02]  /*7640*/  STG.E.128 desc[UR6][R146.64], R40 ;  /* 0x0000002892007986 */ /* 0x0205e4000c101d06 */
.L_x_6066:
[----:B------:R-:W-:Y:S05]  /*7650*/  BSYNC B1 ;  /* 0x0000000000017941 */ /* 0x000fea0003800000 */
.L_x_6065:
[----:B------:R-:W-:Y:S01]  /*7660*/  ISETP.NE.AND P0, PT, R119, RZ, PT ;  /* 0x000000ff7700720c */ /* 0x000fe20003f05270 */
[----:B------:R-:W-:Y:S11]  /*7670*/  BSSY B1, `(.L_x_6069) ;  /* 0x0000060000017945 */ /* 0x000ff60003800000 */
[----:B------:R-:W-:Y:S01]  /*7680*/  @!UPT UIADD3 URZ, URZ, URZ, URZ ;  /* 0x0000003f3f3ff290 */ /* 0x000fe2000fffe03f */
        /* <DEDUP_REMOVED lines=92> */
.L_x_6072:
[----:B------:R-:W-:Y:S05]  /*7c50*/  BSYNC B0 ;  /* 0x0000000000007941 */ /* 0x000fea0003800000 */
.L_x_6071:
[----:B-----5:R2:W-:Y:S02]  /*7c60*/  STG.E.128 desc[UR6][R146.64], R40 ;  /* 0x0000002892007986 */ /* 0x0205e4000c101d06 */
.L_x_6070:
[----:B------:R-:W-:Y:S05]  /*7c70*/  BSYNC B1 ;  /* 0x0000000000017941 */ /* 0x000fea0003800000 */
.L_x_6069:
        /* <DEDUP_REMOVED lines=8> */
.L_x_6022:
        /* <DEDUP_REMOVED lines=63> */
.L_x_6040:
        /* <DEDUP_REMOVED lines=84> */
.L_x_6073:
        /* <DEDUP_REMOVED lines=8> */
.L_x_6074:
[----:B------:R-:W-:Y:S04]  /*86b0*/  IADD3 R11, R11, -0x1, RZ ;  /* 0xffffffff0b0b7810 */ /* 0x000fe80007ffe0ff */
[----:B------:R-:W-:Y:S11]  /*86c0*/  ISETP.GT.AND P0, PT, R11, R64, PT ;  /* 0x000000400b00720c */ /* 0x000ff60003f04270 */
[----:B------:R-:W-:Y:S02]  /*86d0*/  @!UPT UIADD3 URZ, URZ, URZ, URZ ;  /* 0x0000003f3f3ff290 */ /* 0x000fe4000fffe03f */
[----:B------:R-:W-:Y:S05]  /*86e0*/  @P0 BRA `(.L_x_6075) ;  /* 0xffffffa000800947 */ /* 0x000fea000383ffff */
.L_x_6021:
        /* <DEDUP_REMOVED lines=9> */
[----:B------:R-:W1:Y:S01]  /*8780*/  LDC.64 R2, c[0x0][0x300] ;  /* 0x0000c000ff027b82 */ /* 0x000e620000000a00 */
[----:B------:R-:W-:Y:S01]  /*8790*/  IMAD.MOV.U32 R0, RZ, RZ, RZ ;  /* 0x000000ffff007224 */ /* 0x000fe200078e00ff */
[----:B------:R-:W5:Y:S01]  /*87a0*/  S2R R103, SR_CTAID.X ;  /* 0x0000000000677919 */ /* 0x000f620000002500 */
[----:B------:R-:W-:Y:S01]  /*87b0*/  ULDC.64 UR8, c[0x0][0x210] ;  /* 0x0000840000087ab9 */ /* 0x000fe20000000a00 */
[----:B-1----:R-:W-:-:S04]  /*87c0*/  ISETP.NE.U32.AND P0, PT, R2, RZ, PT ;  /* 0x000000ff0200720c */ /* 0x002fc80003f05070 */
[----:B------:R-:W-:Y:S02]  /*87d0*/  ISETP.NE.AND.EX P0, PT, R3, RZ, PT, P0 ;  /* 0x000000ff0300720c */ /* 0x000fe40003f05300 */
[----:B------:R-:W3:Y:S11]  /*87e0*/  LDC.64 R2, c[0x0][0x240] ;  /* 0x00009000ff027b82 */ /* 0x000ef60000000a00 */
[----:B------:R-:W1:Y:S02]  /*87f0*/  @P0 LDC.64 R10, c[0x0][0x300] ;  /* 0x0000c000ff0a0b82 */ /* 0x000e640000000a00 */
[----:B-1----:R-:W-:-:S05]  /*8800*/  @P0 IMAD.WIDE R10, R181, 0x4, R10 ;  /* 0x00000004b50a0825 */ /* 0x002fca00078e020a */
[----:B------:R1:W2:Y:S01]  /*8810*/  @P0 LDG.E R0, desc[UR6][R10.64] ;  /* 0x000000060a000981 */ /* 0x0002a2000c1e1900 */
[----:B-----5:R-:W-:Y:S01]  /*8820*/  IMAD R57, R103, 0x40, R57 ;  /* 0x0000004067397824 */ /* 0x020fe200078e0239 */
[----:B------:R-:W-:Y:S01]  /*8830*/  LEA R8, P0, R130, UR8, 0x1 ;  /* 0x0000000882087c11 */ /* 0x000fe2000f8008ff */
[----:B------:R-:W-:Y:S01]  /*8840*/  IMAD.MOV.U32 R132, RZ, RZ, R130 ;  /* 0x000000ffff847224 */ /* 0x000fe200078e0082 */
[----:B------:R-:W-:Y:S01]  /*8850*/  ULDC.U8 UR10, c[0x0][0x3c3] ;  /* 0x0000f0c0000a7ab9 */ /* 0x000fe20000000000 */
[----:B---3--:R-:W-:Y:S02]  /*8860*/  LEA R6, P2, R2, R130, 0x5 ;  /* 0x0000008202067211 */ /* 0x008fe400078428ff */
[--C-:B------:R-:W-:Y:S01]  /*8870*/  LEA.HI.X R9, R130, UR9, R133.reuse, 0x1, P0 ;  /* 0x0000000982097c11 */ /* 0x100fe200080f0c85 */
[----:B--2-4-:R-:W-:-:S04]  /*8880*/  IMAD.WIDE.U32 R14, R2, 0x30, R132 ;  /* 0x00000030020e7825 */ /* 0x014fc800078e0084 */
[----:B-1----:R-:W-:-:S04]  /*8890*/  IMAD R10, R3, 0x30, RZ ;  /* 0x00000030030a7824 */ /* 0x002fc800078e02ff */
        /* <DEDUP_REMOVED lines=44> */
[C---:B-----5:R-:W-:Y:S01]  /*8b60*/  IMAD.U32 R15, R9.reuse, 0x10000, RZ ;  /* 0x00010000090f7824 */ /* 0x060fe200078e00ff */
[----:B------:R-:W-:Y:S01]  /*8b70*/  LOP3.LUT R6, R9, 0xffff0000, RZ, 0xc0, !PT ;  /* 0xffff000009067812 */ /* 0x000fe200078ec0ff */
[----:B------:R-:W-:Y:S01]  /*8b80*/  IMAD.U32 R16, R11, 0x10000, RZ ;  /* 0x000100000b107824 */ /* 0x000fe200078e00ff */
[C---:B------:R-:W-:Y:S02]  /*8b90*/  SHF.L.U32 R9, R8.reuse, 0x10, RZ ;  /* 0x0000001008097819 */ /* 0x040fe400000006ff */
[----:B------:R-:W-:-:S02]  /*8ba0*/  LOP3.LUT R18, R8, 0xffff0000, RZ, 0xc0, !PT ;  /* 0xffff000008127812 */ /* 0x000fc400078ec0ff */
[----:B------:R-:W-:Y:S02]  /*8bb0*/  LOP3.LUT R11, R11, 0xffff0000, RZ, 0xc0, !PT ;  /* 0xffff00000b0b7812 */ /* 0x000fe400078ec0ff */
[C---:B------:R-:W-:Y:S02]  /*8bc0*/  SHF.L.U32 R17, R10.reuse, 0x10, RZ ;  /* 0x000000100a117819 */ /* 0x040fe400000006ff */
[----:B------:R-:W-:Y:S02]  /*8bd0*/  LOP3.LUT R22, R10, 0xffff0000, RZ, 0xc0, !PT ;  /* 0xffff00000a167812 */ /* 0x000fe400078ec0ff */
[C---:B--2---:R-:W-:Y:S01]  /*8be0*/  LOP3.LUT R8, R2.reuse, 0xffff0000, RZ, 0xc0, !PT ;  /* 0xffff000002087812 */ /* 0x044fe200078ec0ff */
[----:B------:R-:W-:Y:S01]  /*8bf0*/  IMAD.U32 R2, R2, 0x10000, RZ ;  /* 0x0001000002027824 */ /* 0x000fe200078e00ff */
[----:B------:R-:W-:Y:S02]  /*8c00*/  LOP3.LUT R19, R3, 0xffff0000, RZ, 0xc0, !PT ;  /* 0xffff000003137812 */ /* 0x000fe400078ec0ff */
[----:B---3--:R-:W-:Y:S01]  /*8c10*/  LOP3.LUT R21, R4, 0xffff0000, RZ, 0xc0, !PT ;  /* 0xffff000004157812 */ /* 0x008fe200078ec0ff */
[-C--:B------:R-:W-:Y:S01]  /*8c20*/  FMUL.FTZ R10, R6, R8.reuse ;  /* 0x00000008060a7220 */ /* 0x080fe20000410000 */
[----:B------:R-:W-:Y:S01]  /*8c30*/  LOP3.LUT R20, R5, 0xffff0000, RZ, 0xc0, !PT ;  /* 0xffff000005147812 */ /* 0x000fe200078ec0ff */
[----:B------:R-:W-:Y:S01]  /*8c40*/  FMUL.FTZ R29, R15, R8 ;  /* 0x000000080f1d7220 */ /* 0x000fe20000410000 */
[-C--:B------:R-:W-:Y:S01]  /*8c50*/  FMUL.FTZ R8, R16, R19.reuse ;  /* 0x0000001310087220 */ /* 0x080fe20000410000 */
[----:B------:R-:W-:Y:S01]  /*8c60*/  SHF.L.U32 R3, R3, 0x10, RZ ;  /* 0x0000001003037819 */ /* 0x000fe200000006ff */
[C---:B------:R-:W-:Y:S01]  /*8c70*/  FMUL.FTZ R23, R11.reuse, R19 ;  /* 0x000000130b177220 */ /* 0x040fe20000410000 */
[----:B------:R-:W-:Y:S01]  /*8c80*/  FFMA.FTZ R29, R6, R21, R29 ;  /* 0x00000015061d7223 */ /* 0x000fe2000001001d */
[----:B------:R-:W-:Y:S01]  /*8c90*/  FFMA.FTZ R8, R11, R20, R8 ;  /* 0x000000140b087223 */ /* 0x000fe20000010008 */
[-C--:B------:R-:W-:Y:S01]  /*8ca0*/  FMUL.FTZ R6, R18, R2.reuse ;  /* 0x0000000212067220 */ /* 0x080fe20000410000 */
[----:B------:R-:W-:Y:S01]  /*8cb0*/  FMUL.FTZ R11, R9, R2 ;  /* 0x00000002090b7220 */ /* 0x000fe20000410000 */
[----:B------:R-:W-:Y:S01]  /*8cc0*/  IMAD.U32 R4, R4, 0x10000, RZ ;  /* 0x0001000004047824 */ /* 0x000fe200078e00ff */
[----:B------:R-:W-:Y:S01]  /*8cd0*/  SHF.L.U32 R5, R5, 0x10, RZ ;  /* 0x0000001005057819 */ /* 0x000fe200000006ff */
[-C--:B------:R-:W-:Y:S01]  /*8ce0*/  FMUL.FTZ R2, R22, R3.reuse ;  /* 0x0000000316027220 */ /* 0x080fe20000410000 */
[----:B------:R-:W-:Y:S01]  /*8cf0*/  FFMA.FTZ R23, R16, R20, -R23 ;  /* 0x0000001410177223 */ /* 0x000fe20000010817 */
[----:B------:R-:W-:Y:S01]  /*8d00*/  FMUL.FTZ R3, R17, R3 ;  /* 0x0000000311037220 */ /* 0x000fe20000410000 */
        /* <DEDUP_REMOVED lines=9> */
[----:B------:R-:W-:Y:S02]  /*8da0*/  MOV R11, R23 ;  /* 0x00000017000b7202 */ /* 0x000fe40000000f00 */
.L_x_6082:
[----:B------:R-:W-:Y:S05]  /*8db0*/  BSYNC B0 ;  /* 0x0000000000007941 */ /* 0x000fea0003800000 */
.L_x_6081:
[----:B-----5:R2:W-:Y:S02]  /*8dc0*/  STS.128 [R187], R8 ;  /* 0x00000008bb007388 */ /* 0x0205e40000000c00 */
.L_x_6080:
[----:B------:R-:W-:Y:S05]  /*8dd0*/  BSYNC B1 ;  /* 0x0000000000017941 */ /* 0x000fea0003800000 */
.L_x_6079:
        /* <DEDUP_REMOVED lines=33> */
[C---:B----4-:R-:W-:Y:S01]  /*8ff0*/  LOP3.LUT R8, R2.reuse, 0xffff0000, RZ, 0xc0, !PT ;  /* 0xffff000002087812 */ /* 0x050fe200078ec0ff */
        /* <DEDUP_REMOVED lines=13> */
[----:B------:R-:W-:Y:S01]  /*90d0*/  FFMA.FTZ R23, R16, R20, -R23 ;  /* 0x0000001410177223 */ /* 0x000fe20000010817 */
[----:B------:R-:W-:Y:S01]  /*90e0*/  IMAD.U32 R4, R4, 0x10000, RZ ;  /* 0x0001000004047824 */ /* 0x000fe200078e00ff */
[----:B------:R-:W-:Y:S01]  /*90f0*/  SHF.L.U32 R5, R5, 0x10, RZ ;  /* 0x0000001005057819 */ /* 0x000fe200000006ff */
[-C--:B------:R-:W-:Y:S01]  /*9100*/  FMUL.FTZ R2, R22, R3.reuse ;  /* 0x0000000316027220 */ /* 0x080fe20000410000 */
        /* <DEDUP_REMOVED lines=8> */
[----:B------:R-:W-:Y:S01]  /*9190*/  F2FP.BF16.F32.PACK_AB R8, R11, R0 ;  /* 0x000000000b08723e */ /* 0x000fe200000010ff */
[----:B------:R-:W-:Y:S01]  /*91a0*/  IMAD.MOV.U32 R11, RZ, RZ, R23 ;  /* 0x000000ffff0b7224 */ /* 0x000fe200078e0017 */
[----:B------:R-:W-:Y:S02]  /*91b0*/  F2FP.BF16.F32.PACK_AB R10, R3, R2 ;  /* 0x00000002030a723e */ /* 0x000fe400000010ff */
.L_x_6086:
[----:B------:R-:W-:Y:S05]  /*91c0*/  BSYNC B0 ;  /* 0x0000000000007941 */ /* 0x000fea0003800000 */
.L_x_6085:
[----:B-----5:R4:W-:Y:S02]  /*91d0*/  STS.128 [R187+0x800], R8 ;  /* 0x00080008bb007388 */ /* 0x0209e40000000c00 */
.L_x_6084:
[----:B------:R-:W-:Y:S05]  /*91e0*/  BSYNC B1 ;  /* 0x0000000000017941 */ /* 0x000fea0003800000 */
.L_x_6083:
        /* <DEDUP_REMOVED lines=9> */
[----:B--2-4-:R2:W5:Y:S01]  /*9280*/  LDG.E.128 R8, desc[UR6][R26.64] ;  /* 0x000000061a087981 */ /* 0x014562000c1e1d00 */
        /* <DEDUP_REMOVED lines=15> */
[----:B------:R-:W2:Y:S01]  /*9380*/  LDG.E.64 R4, desc[UR6][R4.64] ;  /* 0x0000000604047981 */ /* 0x000ea2000c1e1b00 */
[C---:B-----5:R-:W-:Y:S01]  /*9390*/  SHF.L.U32 R15, R9.reuse, 0x10, RZ ;  /* 0x00000010090f7819 */ /* 0x060fe200000006ff */
[C---:B------:R-:W-:Y:S01]  /*93a0*/  IMAD.U32 R16, R8.reuse, 0x10000, RZ ;  /* 0x0001000008107824 */ /* 0x040fe200078e00ff */
[----:B------:R-:W-:Y:S01]  /*93b0*/  LOP3.LUT R19, R8, 0xffff0000, RZ, 0xc0, !PT ;  /* 0xffff000008137812 */ /* 0x000fe200078ec0ff */
[----:B------:R-:W-:Y:S01]  /*93c0*/  IMAD.U32 R18, R10, 0x10000, RZ ;  /* 0x000100000a127824 */ /* 0x000fe200078e00ff */
[----:B------:R-:W-:Y:S02]  /*93d0*/  LOP3.LUT R9, R9, 0xffff0000, RZ, 0xc0, !PT ;  /* 0xffff000009097812 */ /* 0x000fe400078ec0ff */
[----:B------:R-:W-:-:S02]  /*93e0*/  SHF.L.U32 R17, R11, 0x10, RZ ;  /* 0x000000100b117819 */ /* 0x000fc400000006ff */
[----:B------:R-:W-:Y:S02]  /*93f0*/  LOP3.LUT R11, R11, 0xffff0000, RZ, 0xc0, !PT ;  /* 0xffff00000b0b7812 */ /* 0x000fe400078ec0ff */
[----:B------:R-:W-:Y:S02]  /*9400*/  LOP3.LUT R21, R10, 0xffff0000, RZ, 0xc0, !PT ;  /* 0xffff00000a157812 */ /* 0x000fe400078ec0ff */
[----:B----4-:R-:W-:Y:S02]  /*9410*/  LOP3.LUT R8, R2, 0xffff0000, RZ, 0xc0, !PT ;  /* 0xffff000002087812 */ /* 0x010fe400078ec0ff */
[C---:B------:R-:W-:Y:S01]  /*9420*/  LOP3.LUT R20, R3.reuse, 0xffff0000, RZ, 0xc0, !PT ;  /* 0xffff000003147812 */ /* 0x040fe200078ec0ff */
[----:B------:R-:W-:Y:S01]  /*9430*/  IMAD.U32 R3, R3, 0x10000, RZ ;  /* 0x0001000003037824 */ /* 0x000fe200078e00ff */
[----:B--2---:R-:W-:Y:S01]  /*9440*/  LOP3.LUT R26, R4, 0xffff0000, RZ, 0xc0, !PT ;  /* 0xffff0000041a7812 */ /* 0x004fe200078ec0ff */
[-C--:B------:R-:W-:Y:S01]  /*9450*/  FMUL.FTZ R10, R9, R8.reuse ;  /* 0x00000008090a7220 */ /* 0x080fe20000410000 */
[----:B------:R-:W-:Y:S01]  /*9460*/  FMUL.FTZ R28, R15, R8 ;  /* 0x000000080f1c7220 */ /* 0x000fe20000410000 */
[----:B------:R-:W-:Y:S01]  /*9470*/  LOP3.LUT R22, R5, 0xffff0000, RZ, 0xc0, !PT ;  /* 0xffff000005167812 */ /* 0x000fe200078ec0ff */
[-C--:B------:R-:W-:Y:S01]  /*9480*/  FMUL.FTZ R8, R11, R20.reuse ;  /* 0x000000140b087220 */ /* 0x080fe20000410000 */
[----:B------:R-:W-:Y:S01]  /*9490*/  SHF.L.U32 R2, R2, 0x10, RZ ;  /* 0x0000001002027819 */ /* 0x000fe200000006ff */
[----:B------:R-:W-:Y:S01]  /*94a0*/  FMUL.FTZ R20, R17, R20 ;  /* 0x0000001411147220 */ /* 0x000fe20000410000 */
[----:B------:R-:W-:Y:S01]  /*94b0*/  FFMA.FTZ R10, R15, R26, -R10 ;  /* 0x0000001a0f0a7223 */ /* 0x000fe2000001080a */
[----:B------:R-:W-:-:S02]  /*94c0*/  IMAD.U32 R15, R5, 0x10000, RZ ;  /* 0x00010000050f7824 */ /* 0x000fc400078e00ff */
[-C--:B------:R-:W-:Y:S01]  /*94d0*/  FFMA.FTZ R8, R17, R22.reuse, -R8 ;  /* 0x0000001611087223 */ /* 0x080fe20000010808 */
[----:B------:R-:W-:Y:S01]  /*94e0*/  FFMA.FTZ R11, R11, R22, R20 ;  /* 0x000000160b0b7223 */ /* 0x000fe20000010014 */
[----:B------:R-:W-:Y:S01]  /*94f0*/  SHF.L.U32 R4, R4, 0x10, RZ ;  /* 0x0000001004047819 */ /* 0x000fe200000006ff */
[-C--:B------:R-:W-:Y:S01]  /*9500*/  FMUL.FTZ R5, R19, R2.reuse ;  /* 0x0000000213057220 */ /* 0x080fe20000410000 */
[----:B------:R-:W-:Y:S01]  /*9510*/  FMUL.FTZ R2, R16, R2 ;  /* 0x0000000210027220 */ /* 0x000fe20000410000 */
[-C--:B------:R-:W-:Y:S01]  /*9520*/  FMUL.FTZ R17, R21, R3.reuse ;  /* 0x0000000315117220 */ /* 0x080fe20000410000 */
        /* <DEDUP_REMOVED lines=10> */
.L_x_6090:
[----:B------:R-:W-:Y:S05]  /*95d0*/  BSYNC B0 ;  /* 0x0000000000007941 */ /* 0x000fea0003800000 */
.L_x_6089:
[----:B-----5:R4:W-:Y:S02]  /*95e0*/  STS.128 [R187+0x1000], R8 ;  /* 0x00100008bb007388 */ /* 0x0209e40000000c00 */
.L_x_6088:
[----:B------:R-:W-:Y:S05]  /*95f0*/  BSYNC B1 ;  /* 0x0000000000017941 */ /* 0x000fea0003800000 */
.L_x_6087:
[----:B--2-4-:R-:W-:-:S05]  /*9600*/  VIADD R8, R128, 0x30 ;  /* 0x0000003080087836 */ /* 0x014fca0000000000 */
        /* <DEDUP_REMOVED lines=24> */
[C---:B-----5:R-:W-:Y:S01]  /*9790*/  LOP3.LUT R7, R25.reuse, 0xffff0000, RZ, 0xc0, !PT ;  /* 0xffff000019077812 */ /* 0x060fe200078ec0ff */
[----:B------:R-:W-:Y:S01]  /*97a0*/  IMAD.U32 R10, R24, 0x10000, RZ ;  /* 0x00010000180a7824 */ /* 0x000fe200078e00ff */
[----:B------:R-:W-:Y:S01]  /*97b0*/  SHF.L.U32 R9, R25, 0x10, RZ ;  /* 0x0000001019097819 */ /* 0x000fe200000006ff */
[----:B------:R-:W-:Y:S01]  /*97c0*/  IMAD.U32 R14, R26, 0x10000, RZ ;  /* 0x000100001a0e7824 */ /* 0x000fe200078e00ff */
[----:B------:R-:W-:Y:S02]  /*97d0*/  LOP3.LUT R11, R27, 0xffff0000, RZ, 0xc0, !PT ;  /* 0xffff00001b0b7812 */ /* 0x000fe400078ec0ff */
[----:B------:R-:W-:-:S02]  /*97e0*/  LOP3.LUT R24, R24, 0xffff0000, RZ, 0xc0, !PT ;  /* 0xffff000018187812 */ /* 0x000fc400078ec0ff */
[----:B------:R-:W-:Y:S02]  /*97f0*/  SHF.L.U32 R13, R27, 0x10, RZ ;  /* 0x000000101b0d7819 */ /* 0x000fe400000006ff */
        /* <DEDUP_REMOVED lines=29> */
.L_x_6093:
[----:B------:R-:W-:Y:S05]  /*99d0*/  BSYNC B0 ;  /* 0x0000000000007941 */ /* 0x000fea0003800000 */
.L_x_6092:
[----:B-----5:R4:W-:Y:S01]  /*99e0*/  STS.128 [R187+0x1800], R24 ;  /* 0x00180018bb007388 */ /* 0x0209e20000000c00 */
[----:B------:R-:W-:Y:S05]  /*99f0*/  BRA `(.L_x_6091) ;  /* 0x0000001c00707947 */ /* 0x000fea0003800000 */
.L_x_6078:
        /* <DEDUP_REMOVED lines=23> */
[----:B--2---:R-:W-:Y:S01]  /*9b70*/  IMAD.WIDE R8, R11, 0x2, R8 ;  /* 0x000000020b087825 */ /* 0x004fe200078e0208 */
[----:B------:R-:W-:Y:S02]  /*9b80*/  LEA.HI.X.SX32 R6, R6, R5, 0x1, P1 ;  /* 0x0000000506067211 */ /* 0x000fe400008f0eff */
[----:B------:R-:W-:-:S03]  /*9b90*/  LEA R12, P1, R13, UR8, 0x1 ;  /* 0x000000080d0c7c11 */ /* 0x000fc6000f8208ff */
        /* <DEDUP_REMOVED lines=69> */
.L_x_6097:
[----:B------:R-:W-:Y:S05]  /*9ff0*/  BSYNC B0 ;  /* 0x0000000000007941 */ /* 0x000fea0003800000 */
.L_x_6096:
[----:B-----5:R3:W-:Y:S02]  /*a000*/  STS.128 [R187], R20 ;  /* 0x00000014bb007388 */ /* 0x0207e40000000c00 */
.L_x_6095:
[----:B------:R-:W-:Y:S05]  /*a010*/  BSYNC B1 ;  /* 0x0000000000017941 */ /* 0x000fea0003800000 */
.L_x_6094:
        /* <DEDUP_REMOVED lines=14> */
[----:B--2---:R-:W-:Y:S01]  /*a100*/  IMAD.MOV.U32 R9, RZ, RZ, R63 ;  /* 0x000000ffff097224 */ /* 0x004fe200078e003f */
        /* <DEDUP_REMOVED lines=30> */
[C---:B--2---:R-:W-:Y:S01]  /*a2f0*/  IMAD.U32 R23, R8.reuse, 0x10000, RZ ;  /* 0x0001000008177824 */ /* 0x044fe200078e00ff */
[----:B------:R-:W-:Y:S01]  /*a300*/  LOP3.LUT R22, R8, 0xffff0000, RZ, 0xc0, !PT ;  /* 0xffff000008167812 */ /* 0x000fe200078ec0ff */
[----:B------:R-:W-:Y:S01]  /*a310*/  IMAD.U32 R32, R10, 0x10000, RZ ;  /* 0x000100000a207824 */ /* 0x000fe200078e00ff */
[----:B------:R-:W-:-:S02]  /*a320*/  SHF.L.U32 R8, R9, 0x10, RZ ;  /* 0x0000001009087819 */ /* 0x000fc400000006ff */
        /* <DEDUP_REMOVED lines=48> */
.L_x_6101:
[----:B------:R-:W-:Y:S05]  /*a630*/  BSYNC B0 ;  /* 0x0000000000007941 */ /* 0x000fea0003800000 */
.L_x_6100:
[----:B-----5:R1:W-:Y:S02]  /*a640*/  STS.128 [R187+0x800], R20 ;  /* 0x00080014bb007388 */ /* 0x0203e40000000c00 */
.L_x_6099:
[----:B------:R-:W-:Y:S05]  /*a650*/  BSYNC B1 ;  /* 0x0000000000017941 */ /* 0x000fea0003800000 */
.L_x_6098:
        /* <DEDUP_REMOVED lines=14> */
[----:B--2---:R-:W-:Y:S01]  /*a740*/  IMAD.MOV.U32 R9, RZ, RZ, R63 ;  /* 0x000000ffff097224 */ /* 0x004fe200078e003f */
        /* <DEDUP_REMOVED lines=12> */
[----:B------:R-:W2:Y:S03]  /*a810*/  LDG.E.128 R8, desc[UR6][R8.64] ;  /* 0x0000000608087981 */ /* 0x000ea6000c1e1d00 */
[----:B------:R-:W-:Y:S02]  /*a820*/  LEA.HI.X.SX32 R13, R13, R3, 0x1, P1 ;  /* 0x000000030d0d7211 */ /* 0x000fe400008f0eff */
[----:B------:R-:W-:-:S04]  /*a830*/  LEA R14, P1, R12, UR8, 0x1 ;  /* 0x000000080c0e7c11 */ /* 0x000fc8000f8208ff */
        /* <DEDUP_REMOVED lines=16> */
[----:B--2---:R-:W-:-:S02]  /*a940*/  SHF.L.U32 R29, R8, 0x10, RZ ;  /* 0x00000010081d7819 */ /* 0x004fc400000006ff */
[----:B------:R-:W-:Y:S01]  /*a950*/  LOP3.LUT R23, R8, 0xffff0000, RZ, 0xc0, !PT ;  /* 0xffff000008177812 */ /* 0x000fe200078ec0ff */
[C---:B------:R-:W-:Y:S01]  /*a960*/  IMAD.U32 R8, R9.reuse, 0x10000, RZ ;  /* 0x0001000009087824 */ /* 0x040fe200078e00ff */
[----:B------:R-:W-:Y:S02]  /*a970*/  LOP3.LUT R32, R9, 0xffff0000, RZ, 0xc0, !PT ;  /* 0xffff000009207812 */ /* 0x000fe400078ec0ff */
[C---:B------:R-:W-:Y:S02]  /*a980*/  SHF.L.U32 R9, R11.reuse, 0x10, RZ ;  /* 0x000000100b097819 */ /* 0x040fe400000006ff */
[----:B------:R-:W-:Y:S01]  /*a990*/  LOP3.LUT R33, R11, 0xffff0000, RZ, 0xc0, !PT ;  /* 0xffff00000b217812 */ /* 0x000fe200078ec0ff */
[C---:B------:R-:W-:Y:S01]  /*a9a0*/  IMAD.U32 R31, R10.reuse, 0x10000, RZ ;  /* 0x000100000a1f7824 */ /* 0x040fe200078e00ff */
[----:B------:R-:W-:Y:S01]  /*a9b0*/  LOP3.LUT R10, R10, 0xffff0000, RZ, 0xc0, !PT ;  /* 0xffff00000a0a7812 */ /* 0x000fe200078ec0ff */
[----:B---3--:R-:W-:Y:S01]  /*a9c0*/  IMAD.U32 R34, R12, 0x10000, RZ ;  /* 0x000100000c227824 */ /* 0x008fe200078e00ff */
        /* <DEDUP_REMOVED lines=43> */
.L_x_6105:
[----:B------:R-:W-:Y:S05]  /*ac80*/  BSYNC B0 ;  /* 0x0000000000007941 */ /* 0x000fea0003800000 */
.L_x_6104:
[----:B-----5:R3:W-:Y:S02]  /*ac90*/  STS.128 [R187+0x1000], R20 ;  /* 0x00100014bb007388 */ /* 0x0207e40000000c00 */
.L_x_6103:
[----:B------:R-:W-:Y:S05]  /*aca0*/  BSYNC B1 ;  /* 0x0000000000017941 */ /* 0x000fea0003800000 */
.L_x_6102:
[----:B--2---:R-:W-:-:S05]  /*acb0*/  VIADD R8, R128, 0x30 ;  /* 0x0000003080087836 */ /* 0x004fca0000000000 */
[----:B------:R-:W-:-:S04]  /*acc0*/  ISETP.GE.AND P0, PT, R8, R7, PT ;  /* 0x000000070800720c */ /* 0x000fc80003f06270 */
[----:B------:R-:W-:-:S13]  /*acd0*/  ISETP.LT.OR P0, PT, R2, -0x187, P0 ;  /* 0xfffffe790200780c */ /* 0x000fda0000701670 */
[----:B------:R-:W-:Y:S05]  /*ace0*/  @P0 BRA `(.L_x_6091) ;  /* 0x0000000800b40947 */ /* 0x000fea0003800000 */
[----:B------:R-:W-:Y:S02]  /*acf0*/  ULDC UR8, c[0x0][0x2d0] ;  /* 0x0000b40000087ab9 */ /* 0x000fe40000000800 */
[----:B------:R-:W-:-:S13]  /*ad00*/  ISETP.GE.AND P0, PT, R100, UR8, PT ;  /* 0x0000000864007c0c */ /* 0x000fda000bf06270 */
[----:B------:R2:W-:Y:S01]  /*ad10*/  @P0 STS.128 [R187+0x1800], RZ ;  /* 0x001800ffbb000388 */ /* 0x0005e20000000c00 */
        /* <DEDUP_REMOVED lines=18> */
[----:B------:R-:W2:Y:S03]  /*ae40*/  LDG.E.128 R16, desc[UR6][R16.64] ;  /* 0x0000000610107981 */ /* 0x000ea6000c1e1d00 */
        /* <DEDUP_REMOVED lines=12> */
[----:B------:R-:W4:Y:S01]  /*af10*/  LDG.E.128 R24, desc[UR6][R24.64] ;  /* 0x0000000618187981 */ /* 0x000f22000c1e1d00 */
        /* <DEDUP_REMOVED lines=8> */
[C---:B--2---:R-:W-:Y:S01]  /*afa0*/  IMAD.U32 R13, R16.reuse, 0x10000, RZ ;  /* 0x00010000100d7824 */ /* 0x044fe200078e00ff */
        /* <DEDUP_REMOVED lines=51> */
.L_x_6107:
[----:B------:R-:W-:Y:S05]  /*b2e0*/  BSYNC B0 ;  /* 0x0000000000007941 */ /* 0x000fea0003800000 */
.L_x_6106:
[----:B-----5:R1:W-:Y:S01]  /*b2f0*/  STS.128 [R187+0x1800], R12 ;  /* 0x0018000cbb007388 */ /* 0x0203e20000000c00 */
[----:B------:R-:W-:Y:S05]  /*b300*/  BRA `(.L_x_6091) ;  /* 0x00000004002c7947 */ /* 0x000fea0003800000 */
.L_x_6077:
        /* <DEDUP_REMOVED lines=22> */
.L_x_6109:
[----:B------:R-:W-:Y:S05]  /*b470*/  BSYNC B0 ;  /* 0x0000000000007941 */ /* 0x000fea0003800000 */
.L_x_6108:
        /* <DEDUP_REMOVED lines=16> */
.L_x_6111:
[----:B------:R-:W-:Y:S05]  /*b580*/  BSYNC B0 ;  /* 0x0000000000007941 */ /* 0x000fea0003800000 */
.L_x_6110:
        /* <DEDUP_REMOVED lines=16> */
.L_x_6113:
[----:B------:R-:W-:Y:S05]  /*b690*/  BSYNC B0 ;  /* 0x0000000000007941 */ /* 0x000fea0003800000 */
.L_x_6112:
        /* <DEDUP_REMOVED lines=18> */
.L_x_6091:
[----:B------:R-:W-:Y:S05]  /*b7c0*/  BSYNC B2 ;  /* 0x0000000000027941 */ /* 0x000fea0003800000 */
.L_x_6076:
        /* <DEDUP_REMOVED lines=28> */
.L_x_6115:
[----:B------:R-:W-:Y:S05]  /*b990*/  BSYNC B0 ;  /* 0x0000000000007941 */ /* 0x000fea0003800000 */
.L_x_6114:
        /* <DEDUP_REMOVED lines=14> */
.L_x_6117:
[----:B------:R-:W-:Y:S05]  /*ba80*/  BSYNC B0 ;  /* 0x0000000000007941 */ /* 0x000fea0003800000 */
.L_x_6116:
[----:B------:R-:W-:Y:S01]  /*ba90*/  BSSY B0, `(.L_x_6118) ;  /* 0x000000f000007945 */ /* 0x000fe20003800000 */
[----:B------:R-:W-:Y:S02]  /*baa0*/  ISETP.GE.AND P1, PT, R3, R7, PT ;  /* 0x000000070300720c */ /* 0x000fe40003f26270 */
[----:B------:R-:W-:Y:S01]  /*bab0*/  LEA.HI R9, R55, R55, RZ, 0x1 ;  /* 0x0000003737097211 */ /* 0x000fe200078f08ff */
[----:B------:R-:W-:Y:S05]  /*bac0*/  @P2 BRA `(.L_x_6119) ;  /* 0x00000000002c2947 */ /* 0x000fea0003800000 */
[----:B------:R-:W-:Y:S02]  /*bad0*/  ULDC UR5, c[0x0][0x2d0] ;  /* 0x0000b40000057ab9 */ /* 0x000fe40000000800 */
[----:B------:R-:W-:-:S13]  /*bae0*/  ISETP.GE.AND P0, PT, R100, UR5, PT ;  /* 0x0000000564007c0c */ /* 0x000fda000bf06270 */
[----:B------:R1:W-:Y:S01]  /*baf0*/  @P0 STS.128 [R187+0x3000], RZ ;  /* 0x003000ffbb000388 */ /* 0x0003e20000000c00 */
[----:B------:R-:W-:Y:S05]  /*bb00*/  @P0 BRA `(.L_x_6119) ;  /* 0x00000000001c0947 */ /* 0x000fea0003800000 */
[----:B--2-4-:R-:W2:Y:S02]  /*bb10*/  LDC.64 R4, c[0x0][0x248] ;  /* 0x00009200ff047b82 */ /* 0x014ea40000000a00 */
[----:B--2---:R-:W-:-:S04]  /*bb20*/  LEA R16, P0, R4, R186, 0x6 ;  /* 0x000000ba04107211 */ /* 0x004fc800078030ff */
[----:B------:R-:W-:-:S05]  /*bb30*/  LEA.HI.X R17, R4, R183, R5, 0x6, P0 ;  /* 0x000000b704117211 */ /* 0x000fca00000f3405 */
[----:B------:R-:W-:Y:S01]  /*bb40*/  @!PT LDS RZ, [RZ] ;  /* 0x00000000fffff984 */ /* 0x000fe20000000800 */
[----:B------:R-:W-:Y:S01]  /*bb50*/  @!PT LDS RZ, [RZ] ;  /* 0x00000000fffff984 */ /* 0x000fe20000000800 */
[----:B------:R-:W-:Y:S01]  /*bb60*/  @!PT LDS RZ, [RZ] ;  /* 0x00000000fffff984 */ /* 0x000fe20000000800 */
[----:B------:R2:W-:Y:S04]  /*bb70*/  LDGSTS.E.BYPASS.LTC128B.128 [R187+0x3000], desc[UR6][R16.64] ;  /* 0x0300000010bb7fae */ /* 0x0005e8000b901d46 */
.L_x_6119:
[----:B------:R-:W-:Y:S05]  /*bb80*/  BSYNC B0 ;  /* 0x0000000000007941 */ /* 0x000fea0003800000 */
.L_x_6118:
[----:B------:R-:W-:Y:S04]  /*bb90*/  BSSY B0, `(.L_x_6120) ;  /* 0x0000010000007945 */ /* 0x000fe80003800000 */
[----:B------:R-:W-:Y:S05]  /*bba0*/  @P3 BRA `(.L_x_6121) ;  /* 0x0000000000383947 */ /* 0x000fea0003800000 */
[----:B------:R-:W-:Y:S02]  /*bbb0*/  ULDC UR5, c[0x0][0x2d0] ;  /* 0x0000b40000057ab9 */ /* 0x000fe40000000800 */
[----:B------:R-:W-:-:S13]  /*bbc0*/  ISETP.GE.AND P0, PT, R100, UR5, PT ;  /* 0x0000000564007c0c */ /* 0x000fda000bf06270 */
[----:B------:R1:W-:Y:S01]  /*bbd0*/  @P0 STS.128 [R187+0x3800], RZ ;  /* 0x003800ffbb000388 */ /* 0x0003e20000000c00 */
[----:B------:R-:W-:Y:S05]  /*bbe0*/  @P0 BRA `(.L_x_6121) ;  /* 0x0000000000280947 */ /* 0x000fea0003800000 */
[----:B--2-4-:R-:W2:Y:S01]  /*bbf0*/  LDC.64 R4, c[0x0][0x248] ;  /* 0x00009200ff047b82 */ /* 0x014ea20000000a00 */
[----:B------:R-:W-:Y:S02]  /*bc00*/  MOV R16, R186 ;  /* 0x000000ba00107202 */ /* 0x000fe40000000f00 */
[----:B------:R-:W-:-:S03]  /*bc10*/  MOV R17, R183 ;  /* 0x000000b700117202 */ /* 0x000fc60000000f00 */
[----:B--2---:R-:W-:-:S04]  /*bc20*/  IMAD.WIDE.U32 R16, R4, 0x60, R16 ;  /* 0x0000006004107825 */ /* 0x004fc800078e0010 */
[----:B------:R-:W-:-:S05]  /*bc30*/  IMAD R5, R5, 0x60, RZ ;  /* 0x0000006005057824 */ /* 0x000fca00078e02ff */
[----:B------:R-:W-:-:S05]  /*bc40*/  IADD3 R17, R5, R17, RZ ;  /* 0x0000001105117210 */ /* 0x000fca0007ffe0ff */
[----:B------:R-:W-:Y:S01]  /*bc50*/  @!PT LDS RZ, [RZ] ;  /* 0x00000000fffff984 */ /* 0x000fe20000000800 */
[----:B------:R-:W-:Y:S01]  /*bc60*/  @!PT LDS RZ, [RZ] ;  /* 0x00000000fffff984 */ /* 0x000fe20000000800 */
[----:B------:R-:W-:Y:S01]  /*bc70*/  @!PT LDS RZ, [RZ] ;  /* 0x00000000fffff984 */ /* 0x000fe20000000800 */
[----:B------:R2:W-:Y:S02]  /*bc80*/  LDGSTS.E.BYPASS.LTC128B.128 [R187+0x3800], desc[UR6][R16.64] ;  /* 0x0380000010bb7fae */ /* 0x0005e4000b901d46 */
.L_x_6121:
[----:B------:R-:W-:Y:S05]  /*bc90*/  BSYNC B0 ;  /* 0x0000000000007941 */ /* 0x000fea0003800000 */
.L_x_6120:
[----:B------:R-:W-:Y:S04]  /*bca0*/  BSSY B0, `(.L_x_6122) ;  /* 0x000000d000007945 */ /* 0x000fe80003800000 */
        /* <DEDUP_REMOVED lines=12> */
.L_x_6123:
[----:B------:R-:W-:Y:S05]  /*bd70*/  BSYNC B0 ;  /* 0x0000000000007941 */ /* 0x000fea0003800000 */
.L_x_6122:
        /* <DEDUP_REMOVED lines=16> */
.L_x_6125:
[----:B------:R-:W-:Y:S05]  /*be80*/  BSYNC B0 ;  /* 0x0000000000007941 */ /* 0x000fea0003800000 */
.L_x_6124:
        /* <DEDUP_REMOVED lines=16> */
.L_x_6127:
[----:B------:R-:W-:Y:S05]  /*bf90*/  BSYNC B0 ;  /* 0x0000000000007941 */ /* 0x000fea0003800000 */
.L_x_6126:
        /* <DEDUP_REMOVED lines=16> */
.L_x_6129:
[----:B------:R-:W-:Y:S05]  /*c0a0*/  BSYNC B0 ;  /* 0x0000000000007941 */ /* 0x000fea0003800000 */
.L_x_6128:
[----:B------:R-:W0:Y:S01]  /*c0b0*/  LDGDEPBAR ;  /* 0x00000000000079af */ /* 0x000e220000000000 */
[----:B------:R-:W-:Y:S01]  /*c0c0*/  ISETP.GE.AND P0, PT, R128, R7, PT ;  /* 0x000000078000720c */ /* 0x000fe20003f06270 */
[----:B------:R-:W-:Y:S01]  /*c0d0*/  ULDC.64 UR10, c[0x0][0x220] ;  /* 0x00008800000a7ab9 */ /* 0x000fe20000000a00 */
[----:B--2-4-:R-:W-:Y:S01]  /*c0e0*/  LOP3.LUT R4, R9, 0xfffffffe, RZ, 0xc0, !PT ;  /* 0xfffffffe09047812 */ /* 0x014fe200078ec0ff */
[----:B------:R-:W-:Y:S01]  /*c0f0*/  BSSY B0, `(.L_x_6130) ;  /* 0x000001a000007945 */ /* 0x000fe20003800000 */
[----:B------:R-:W-:Y:S01]  /*c100*/  LEA R194, P1, R120, UR10, 0x1 ;  /* 0x0000000a78c27c11 */ /* 0x000fe2000f8208ff */
[----:B------:R-:W-:Y:S01]  /*c110*/  IMAD.SHL.U32 R132, R56, 0x40, RZ ;  /* 0x0000004038847824 */ /* 0x000fe200078e00ff */
[----:B------:R-:W-:Y:S01]  /*c120*/  SHF.R.S32.HI R5, RZ, 0x1f, R102 ;  /* 0x0000001fff057819 */ /* 0x000fe20000011466 */
[----:B------:R-:W-:Y:S01]  /*c130*/  IMAD.IADD R173, R55, 0x1, -R4 ;  /* 0x0000000137ad7824 */ /* 0x000fe200078e0a04 */
[----:B------:R-:W-:Y:S02]  /*c140*/  LEA.HI.X R195, R120, UR11, R123, 0x1, P1 ;  /* 0x0000000b78c37c11 */ /* 0x000fe400088f0c7b */
[----:B------:R-:W-:-:S02]  /*c150*/  LEA.HI R4, R5, R102, RZ, 0x3 ;  /* 0x0000006605047211 */ /* 0x000fc400078f18ff */
[-C--:B------:R-:W-:Y:S02]  /*c160*/  ISETP.GE.AND P1, PT, R12, R7.reuse, PT ;  /* 0x000000070c00720c */ /* 0x080fe40003f26270 */
[-C--:B------:R-:W-:Y:S02]  /*c170*/  ISETP.GE.AND P2, PT, R6, R7.reuse, PT ;  /* 0x000000070600720c */ /* 0x080fe40003f46270 */
[-C--:B------:R-:W-:Y:S02]  /*c180*/  ISETP.GE.AND P3, PT, R0, R7.reuse, PT ;  /* 0x000000070000720c */ /* 0x080fe40003f66270 */
[-C--:B------:R-:W-:Y:S02]  /*c190*/  ISETP.GE.AND P4, PT, R8, R7.reuse, PT ;  /* 0x000000070800720c */ /* 0x080fe40003f86270 */
[----:B------:R-:W-:Y:S02]  /*c1a0*/  ISETP.GE.AND P6, PT, R14, R7, PT ;  /* 0x000000070e00720c */ /* 0x000fe40003fc6270 */
[----:B------:R-:W-:Y:S01]  /*c1b0*/  LOP3.LUT R9, R4, 0xfffffff8, RZ, 0xc0, !PT ;  /* 0xfffffff804097812 */ /* 0x000fe200078ec0ff */
[----:B------:R-:W-:-:S04]  /*c1c0*/  DEPBAR.LE SB0, 0x0 ;  /* 0x000080000000791a */ /* 0x000fc80000000000 */
[----:B------:R-:W-:Y:S01]  /*c1d0*/  BAR.SYNC.DEFER_BLOCKING 0x0 ;  /* 0x0000000000007b1d */ /* 0x000fe20000010000 */
[----:B------:R-:W-:-:S05]  /*c1e0*/  P2R R6, PR, RZ, 0x2 ;  /* 0x00000002ff067803 */ /* 0x000fca0000000000 */
[----:B------:R2:W-:Y:S01]  /*c1f0*/  @P0 STS.128 [R187+0x6000], RZ ;  /* 0x006000ffbb000388 */ /* 0x0005e20000000c00 */
[----:B------:R-:W-:Y:S05]  /*c200*/  @P0 BRA `(.L_x_6131) ;  /* 0x0000000000200947 */ /* 0x000fea0003800000 */
        /* <DEDUP_REMOVED lines=8> */
.L_x_6131:
[----:B------:R-:W-:Y:S05]  /*c290*/  BSYNC B0 ;  /* 0x0000000000007941 */ /* 0x000fea0003800000 */
.L_x_6130:
[----:B------:R1:W-:Y:S01]  /*c2a0*/  @P2 STS.128 [R187+0x6800], RZ ;  /* 0x006800ffbb002388 */ /* 0x0003e20000000c00 */
[----:B------:R-:W-:Y:S01]  /*c2b0*/  IMAD.IADD R0, R102, 0x1, -R9 ;  /* 0x0000000166007824 */ /* 0x000fe200078e0a09 */
[----:B------:R-:W-:Y:S01]  /*c2c0*/  SHF.R.S32.HI R4, RZ, 0x3, R4 ;  /* 0x00000003ff047819 */ /* 0x000fe20000011404 */
[----:B------:R-:W-:Y:S01]  /*c2d0*/  IMAD.SHL.U32 R8, R54, 0x40, RZ ;  /* 0x0000004036087824 */ /* 0x000fe200078e00ff */
[----:B------:R-:W-:Y:S01]  /*c2e0*/  LEA.HI R134, R5, R102, RZ, 0x5 ;  /* 0x0000006605867211 */ /* 0x000fe200078f28ff */
[----:B------:R-:W-:Y:S01]  /*c2f0*/  IMAD.SHL.U32 R9, R0, 0x40, RZ ;  /* 0x0000004000097824 */ /* 0x000fe200078e00ff */
[----:B------:R-:W-:Y:S01]  /*c300*/  LOP3.LUT R132, R132, 0xfffffe00, RZ, 0xc0, !PT ;  /* 0xfffffe0084847812 */ /* 0x000fe200078ec0ff */
[----:B------:R-:W-:Y:S01]  /*c310*/  IMAD.SHL.U32 R55, R173, 0x8, RZ ;  /* 0x00000008ad377824 */ /* 0x000fe200078e00ff */
[----:B------:R-:W-:Y:S01]  /*c320*/  LOP3.LUT R8, R8, 0x1c0, RZ, 0xc0, !PT ;  /* 0x000001c008087812 */ /* 0x000fe200078ec0ff */
[----:B------:R-:W-:Y:S01]  /*c330*/  IMAD.SHL.U32 R4, R4, 0x8, RZ ;  /* 0x0000000804047824 */ /* 0x000fe200078e00ff */
[----:B------:R-:W-:Y:S01]  /*c340*/  LOP3.LUT R9, R9, 0x1c0, RZ, 0xc0, !PT ;  /* 0x000001c009097812 */ /* 0x000fe200078ec0ff */
[----:B------:R-:W-:Y:S01]  /*c350*/  BSSY B0, `(.L_x_6132) ;  /* 0x0000015000007945 */ /* 0x000fe20003800000 */
[----:B------:R-:W-:-:S02]  /*c360*/  LOP3.LUT R55, R8, 0x8, R55, 0xf8, !PT ;  /* 0x0000000808377812 */ /* 0x000fc400078ef837 */
[----:B------:R-:W-:Y:S02]  /*c370*/  SHF.R.S32.HI R133, RZ, 0x5, R134 ;  /* 0x00000005ff857819 */ /* 0x000fe40000011486 */
[----:B------:R-:W-:Y:S02]  /*c380*/  SHF.R.U32.HI R8, RZ, 0x3, R8 ;  /* 0x00000003ff087819 */ /* 0x000fe40000011608 */
[----:B------:R-:W-:Y:S01]  /*c390*/  LOP3.LUT R4, R9, 0x8, R4, 0xf8, !PT ;  /* 0x0000000809047812 */ /* 0x000fe200078ef804 */
[----:B------:R-:W-:Y:S01]  /*c3a0*/  IMAD R174, R133, 0x400, R132 ;  /* 0x0000040085ae7824 */ /* 0x000fe200078e0284 */
[----:B------:R-:W-:Y:S02]  /*c3b0*/  SHF.R.U32.HI R5, RZ, 0x3, R9 ;  /* 0x00000003ff057819 */ /* 0x000fe40000011609 */
[----:B------:R-:W-:Y:S02]  /*c3c0*/  ISETP.GE.AND P5, PT, R10, R7, PT ;  /* 0x000000070a00720c */ /* 0x000fe40003fa6270 */
        /* <DEDUP_REMOVED lines=13> */
.L_x_6133:
[----:B------:R-:W-:Y:S05]  /*c4a0*/  BSYNC B0 ;  /* 0x0000000000007941 */ /* 0x000fea0003800000 */
.L_x_6132:
[----:B------:R1:W-:Y:S01]  /*c4b0*/  @P3 STS.128 [R187+0x7000], RZ ;  /* 0x007000ffbb003388 */ /* 0x0003e20000000c00 */
[----:B------:R-:W-:Y:S01]  /*c4c0*/  IMAD.IADD R174, R55, 0x1, R174 ;  /* 0x0000000137ae7824 */ /* 0x000fe200078e02ae */
[----:B------:R-:W-:Y:S01]  /*c4d0*/  BSSY B0, `(.L_x_6134) ;  /* 0x0000011000007945 */ /* 0x000fe20003800000 */
[----:B------:R-:W-:Y:S01]  /*c4e0*/  IMAD R173, R173, 0x200, R4 ;  /* 0x00000200adad7824 */ /* 0x000fe200078e0204 */
        /* <DEDUP_REMOVED lines=15> */
.L_x_6135:
[----:B------:R-:W-:Y:S05]  /*c5e0*/  BSYNC B0 ;  /* 0x0000000000007941 */ /* 0x000fea0003800000 */
.L_x_6134:
        /* <DEDUP_REMOVED lines=15> */
.L_x_6137:
[----:B------:R-:W-:Y:S05]  /*c6e0*/  BSYNC B0 ;  /* 0x0000000000007941 */ /* 0x000fea0003800000 */
.L_x_6136:
        /* <DEDUP_REMOVED lines=14> */
.L_x_6139:
[----:B------:R-:W-:Y:S05]  /*c7d0*/  BSYNC B0 ;  /* 0x0000000000007941 */ /* 0x000fea0003800000 */
.L_x_6138:
        /* <DEDUP_REMOVED lines=8> */
[----:B------:R-:W5:Y:S02]  /*c860*/  LDC.64 R4, c[0x0][0x250] ;  /* 0x00009400ff047b82 */ /* 0x000f640000000a00 */
[----:B-----5:R-:W-:-:S04]  /*c870*/  IMAD.WIDE.U32 R6, R4, 0xa0, R194 ;  /* 0x000000a004067825 */ /* 0x020fc800078e00c2 */
[----:B------:R-:W-:-:S05]  /*c880*/  IMAD R5, R5, 0xa0, RZ ;  /* 0x000000a005057824 */ /* 0x000fca00078e02ff */
[----:B------:R-:W-:-:S05]  /*c890*/  IADD3 R7, R5, R7, RZ ;  /* 0x0000000705077210 */ /* 0x000fca0007ffe0ff */
[----:B------:R-:W-:Y:S01]  /*c8a0*/  @!PT LDS RZ, [RZ] ;  /* 0x00000000fffff984 */ /* 0x000fe20000000800 */
[----:B------:R-:W-:Y:S01]  /*c8b0*/  @!PT LDS RZ, [RZ] ;  /* 0x00000000fffff984 */ /* 0x000fe20000000800 */
[----:B------:R-:W-:Y:S01]  /*c8c0*/  @!PT LDS RZ, [RZ] ;  /* 0x00000000fffff984 */ /* 0x000fe20000000800 */
[----:B------:R1:W-:Y:S02]  /*c8d0*/  LDGSTS.E.BYPASS.LTC128B.128 [R187+0x8800], desc[UR6][R6.64] ;  /* 0x0880000006bb7fae */ /* 0x0003e4000b901d46 */
.L_x_6141:
[----:B------:R-:W-:Y:S05]  /*c8e0*/  BSYNC B0 ;  /* 0x0000000000007941 */ /* 0x000fea0003800000 */
.L_x_6140:
        /* <DEDUP_REMOVED lines=15> */
.L_x_6143:
[----:B------:R-:W-:Y:S05]  /*c9e0*/  BSYNC B0 ;  /* 0x0000000000007941 */ /* 0x000fea0003800000 */
.L_x_6142:
        /* <DEDUP_REMOVED lines=15> */
.L_x_6145:
[----:B------:R-:W-:Y:S05]  /*cae0*/  BSYNC B0 ;  /* 0x0000000000007941 */ /* 0x000fea0003800000 */
.L_x_6144:
[----:B------:R-:W-:Y:S01]  /*caf0*/  LDSM.16.M88.4 R28, [R174] ;  /* 0x00000000ae1c783b */ /* 0x000fe20000000200 */
[----:B------:R-:W-:Y:S01]  /*cb00*/  R2P PR, R0, 0x6 ;  /* 0x0000000600007804 */ /* 0x000fe20000000000 */
[----:B------:R-:W-:Y:S01]  /*cb10*/  IMAD.MOV.U32 R0, RZ, RZ, 0x20 ;  /* 0x00000020ff007424 */ /* 0x000fe200078e00ff */
[----:B------:R-:W-:Y:S01]  /*cb20*/  LOP3.LUT P0, RZ, R54, 0x2, RZ, 0xc0, !PT ;  /* 0x0000000236ff7812 */ /* 0x000fe2000780c0ff */
[----:B------:R-:W5:Y:S01]  /*cb30*/  LDSM.16.M88.4 R84, [R173+0x2000] ;  /* 0x00200000ad54783b */ /* 0x000f620000000200 */
[C---:B------:R-:W-:Y:S01]  /*cb40*/  VIADD R170, R173.reuse, 0x2040 ;  /* 0x00002040adaa7836 */ /* 0x040fe20000000000 */
[----:B------:R-:W-:Y:S01]  /*cb50*/  ULDC UR5, c[0x0][0x398] ;  /* 0x0000e60000057ab9 */ /* 0x000fe20000000800 */
[C---:B------:R-:W-:Y:S01]  /*cb60*/  SEL R3, R0.reuse, 0xffffffe0, !P0 ;  /* 0xffffffe000037807 */ /* 0x040fe20004000000 */
[----:B------:R-:W2:Y:S01]  /*cb70*/  LDSM.16.M88.4 R76, [R173+0x2800] ;  /* 0x00280000ad4c783b */ /* 0x000ea20000000200 */
[----:B------:R-:W-:Y:S02]  /*cb80*/  SEL R0, R0, 0xffffffe0, !P1 ;  /* 0xffffffe000007807 */ /* 0x000fe40004800000 */
[----:B------:R-:W-:Y:S01]  /*cb90*/  LOP3.LUT P0, RZ, R54, 0x4, RZ, 0xc0, !PT ;  /* 0x0000000436ff7812 */ /* 0x000fe2000780c0ff */
[----:B------:R-:W-:Y:S01]  /*cba0*/  IMAD.IADD R172, R174, 0x1, R3 ;  /* 0x00000001aeac7824 */ /* 0x000fe200078e0203 */
[----:B------:R-:W3:Y:S01]  /*cbb0*/  LDSM.16.M88.4 R12, [R173+0x5800] ;  /* 0x00580000ad0c783b */ /* 0x000ee20000000200 */
[----:B------:R-:W-:-:S03]  /*cbc0*/  IMAD.IADD R167, R173, 0x1, R0 ;  /* 0x00000001ada77824 */ /* 0x000fc600078e0200 */
[----:B------:R-:W-:Y:S04]  /*cbd0*/  LDSM.16.M88.4 R64, [R172] ;  /* 0x00000000ac40783b */ /* 0x000fe80000000200 */
[----:B-1----:R-:W1:Y:S04]  /*cbe0*/  LDSM.16.M88.4 R4, [R167+0x2000] ;  /* 0x00200000a704783b */ /* 0x002e680000000200 */
        /* <DEDUP_REMOVED lines=8> */
[C---:B--2---:R-:W-:Y:S03]  /*cc70*/  HMMA.16816.F32.BF16 R80, R28.reuse, R76, RZ ;  /* 0x0000004c1c50723c */ /* 0x044fe600000418ff */
[----:B------:R-:W2:Y:S03]  /*cc80*/  LDSM.16.M88.4 R16, [R167+0x3800] ;  /* 0x00380000a710783b */ /* 0x000ea60000000200 */
[C---:B------:R-:W-:Y:S01]  /*cc90*/  HMMA.16816.F32.BF16 R76, R28.reuse, R78, RZ ;  /* 0x0000004e1c4c723c */ /* 0x040fe200000418ff */
[----:B------:R-:W-:Y:S04]  /*cca0*/  LDSM.16.M88.4 R116, [R167+0x4000] ;  /* 0x00400000a774783b */ /* 0x000fe80000000200 */
[----:B------:R-:W-:Y:S01]  /*ccb0*/  LDSM.16.M88.4 R112, [R167+0x4800] ;  /* 0x00480000a770783b */ /* 0x000fe20000000200 */
[----:B---3--:R-:W-:Y:S03]  /*ccc0*/  HMMA.16816.F32.BF16 R32, R28, R12, RZ ;  /* 0x0000000c1c20723c */ /* 0x008fe600000418ff */
[----:B------:R-:W-:Y:S03]  /*ccd0*/  LDSM.16.M88.4 R108, [R167+0x5000] ;  /* 0x00500000a76c783b */ /* 0x000fe60000000200 */
[----:B-1----:R-:W-:Y:S01]  /*cce0*/  HMMA.16816.F32.BF16 R88, R64, R4, R88 ;  /* 0x000000044058723c */ /* 0x002fe20000041858 */
[----:B------:R-:W-:Y:S01]  /*ccf0*/  IMAD.MOV.U32 R12, RZ, RZ, 0x40 ;  /* 0x00000040ff0c7424 */ /* 0x000fe200078e00ff */
[----:B------:R-:W-:Y:S04]  /*cd00*/  LDSM.16.M88.4 R104, [R167+0x5800] ;  /* 0x00580000a768783b */ /* 0x000fe80000000200 */
[C---:B----4-:R-:W-:Y:S01]  /*cd10*/  HMMA.16816.F32.BF16 R72, R28.reuse, R24, RZ ;  /* 0x000000181c48723c */ /* 0x050fe200000418ff */
[----:B------:R-:W-:Y:S01]  /*cd20*/  SEL R5, R12, 0xffffffc0, !P0 ;  /* 0xffffffc00c057807 */ /* 0x000fe20004000000 */
[----:B------:R-:W-:Y:S01]  /*cd30*/  VIADD R4, R173, 0x2000 ;  /* 0x00002000ad047836 */ /* 0x000fe20000000000 */
[----:B------:R-:W0:Y:S03]  /*cd40*/  LDGDEPBAR ;  /* 0x00000000000079af */ /* 0x000e260000000000 */
[----:B------:R-:W-:Y:S01]  /*cd50*/  IMAD.IADD R171, R174, 0x1, R5 ;  /* 0x00000001aeab7824 */ /* 0x000fe200078e0205 */
[----:B------:R-:W-:Y:S01]  /*cd60*/  HMMA.16816.F32.BF16 R8, R28, R20, RZ ;  /* 0x000000141c08723c */ /* 0x000fe200000418ff */
[----:B------:R-:W-:-:S02]  /*cd70*/  @P2 VIADD R170, R4, 0xffffffc0 ;  /* 0xffffffc004aa2836 */ /* 0x000fc40000000000 */
[----:B------:R-:W-:Y:S02]  /*cd80*/  IMAD.IADD R169, R3, 0x1, R171 ;  /* 0x0000000103a97824 */ /* 0x000fe400078e02ab */
[----:B------:R-:W-:Y:S01]  /*cd90*/  IMAD.IADD R156, R0, 0x1, R170 ;  /* 0x00000001009c7824 */ /* 0x000fe200078e02aa */
[C---:B------:R-:W-:Y:S01]  /*cda0*/  HMMA.16816.F32.BF16 R60, R28.reuse, R56, RZ ;  /* 0x000000381c3c723c */ /* 0x040fe200000418ff */
[----:B------:R-:W-:Y:S01]  /*cdb0*/  LDSM.16.M88.4 R96, [R170] ;  /* 0x00000000aa60783b */ /* 0x000fe20000000200 */
[C---:B------:R-:W-:Y:S02]  /*cdc0*/  VIADD R163, R170.reuse, 0x800 ;  /* 0x00000800aaa37836 */ /* 0x040fe40000000000 */
[C---:B------:R-:W-:Y:S01]  /*cdd0*/  VIADD R162, R170.reuse, 0x1000 ;  /* 0x00001000aaa27836 */ /* 0x040fe20000000000 */
[----:B------:R-:W-:Y:S01]  /*cde0*/  LDSM.16.M88.4 R128, [R170+0x1000] ;  /* 0x00100000aa80783b */ /* 0x000fe20000000200 */
[----:B------:R-:W-:Y:S01]  /*cdf0*/  HMMA.16816.F32.BF16 R48, R28, R44, RZ ;  /* 0x0000002c1c30723c */ /* 0x000fe200000418ff */
[----:B------:R-:W-:-:S02]  /*ce00*/  VIADD R161, R170, 0x1800 ;  /* 0x00001800aaa17836 */ /* 0x000fc40000000000 */
[C---:B------:R-:W-:Y:S02]  /*ce10*/  VIADD R160, R170.reuse, 0x2000 ;  /* 0x00002000aaa07836 */ /* 0x040fe40000000000 */
        /* <DEDUP_REMOVED lines=10> */
[----:B------:R-:W-:Y:S01]  /*cec0*/  HMMA.16816.F32.BF16 R28, R28, R14, RZ ;  /* 0x0000000e1c1c723c */ /* 0x000fe200000418ff */
[----:B------:R-:W1:Y:S05]  /*ced0*/  LDSM.16.M88.4 R12, [R171] ;  /* 0x00000000ab0c783b */ /* 0x000e6a0000000200 */
[C---:B-----5:R-:W-:Y:S06]  /*cee0*/  HMMA.16816.F32.BF16 R80, R64.reuse, R92, R80 ;  /* 0x0000005c4050723c */ /* 0x060fec0000041850 */
[C---:B------:R-:W-:Y:S01]  /*cef0*/  HMMA.16816.F32.BF16 R76, R64.reuse, R94, R76 ;  /* 0x0000005e404c723c */ /* 0x040fe2000004184c */
[----:B------:R-:W3:Y:S05]  /*cf00*/  LDSM.16.M88.4 R92, [R170+0x800] ;  /* 0x00080000aa5c783b */ /* 0x000eea0000000200 */
[C---:B------:R-:W-:Y:S06]  /*cf10*/  HMMA.16816.F32.BF16 R84, R64.reuse, R6, R84 ;  /* 0x000000064054723c */ /* 0x040fec0000041854 */
[----:B------:R-:W-:Y:S01]  /*cf20*/  HMMA.16816.F32.BF16 R72, R64, R68, R72 ;  /* 0x000000444048723c */ /* 0x000fe20000041848 */
[----:B------:R-:W-:-:S05]  /*cf30*/  LOP3.LUT R7, R134, 0xffffffe0, RZ, 0xc0, !PT ;  /* 0xffffffe086077812 */ /* 0x000fca00078ec0ff */
[----:B------:R-:W-:Y:S01]  /*cf40*/  HMMA.16816.F32.BF16 R24, R64, R70, R24 ;  /* 0x000000464018723c */ /* 0x000fe20000041818 */
[----:B------:R-:W-:Y:S01]  /*cf50*/  LDSM.16.M88.4 R68, [R156] ;  /* 0x000000009c44783b */ /* 0x000fe20000000200 */
[----:B------:R-:W-:-:S04]  /*cf60*/  IMAD.IADD R7, R102, 0x1, -R7 ;  /* 0x0000000166077824 */ /* 0x000fc800078e0a07 */
[----:B--2---:R-:W-:Y:S01]  /*cf70*/  HMMA.16816.F32.BF16 R8, R64, R16, R8 ;  /* 0x000000104008723c */ /* 0x004fe20000041808 */
[----:B------:R-:W-:-:S04]  /*cf80*/  SHF.R.S32.HI R0, RZ, 0x1f, R7 ;  /* 0x0000001fff007819 */ /* 0x000fc80000011407 */
[----:B------:R-:W-:Y:S01]  /*cf90*/  LEA.HI R189, R0, R7, RZ, 0x2 ;  /* 0x0000000700bd7211 */ /* 0x000fe200078f10ff */
[----:B------:R-:W-:Y:S01]  /*cfa0*/  HMMA.16816.F32.BF16 R20, R64, R18, R20 ;  /* 0x000000124014723c */ /* 0x000fe20000041814 */
[----:B------:R-:W2:Y:S01]  /*cfb0*/  LDSM.16.M88.4 R16, [R169] ;  /* 0x00000000a910783b */ /* 0x000ea20000000200 */
[----:B------:R-:W-:Y:S01]  /*cfc0*/  IMAD R0, R103, 0x4, R133 ;  /* 0x0000000467007824 */ /* 0x000fe200078e0285 */
[----:B------:R-:W-:Y:S01]  /*cfd0*/  SHF.R.S32.HI R189, RZ, 0x2, R189 ;  /* 0x00000002ffbd7819 */ /* 0x000fe200000114bd */
[----:B------:R-:W-:Y:S02]  /*cfe0*/  IMAD.SHL.U32 R7, R102, 0x2, RZ ;  /* 0x0000000266077824 */ /* 0x000fe400078e00ff */
[----:B-1----:R-:W-:Y:S03]  /*cff0*/  HMMA.16816.F32.BF16 R88, R12, R96, R88 ;  /* 0x000000600c58723c */ /* 0x002fe60000041858 */
[----:B------:R-:W-:-:S03]  /*d000*/  LOP3.LUT R7, R7, 0x6, RZ, 0xc0, !PT ;  /* 0x0000000607077812 */ /* 0x000fc600078ec0ff */
        /* <DEDUP_REMOVED lines=8> */
[----:B------:R-:W1:Y:S04]  /*d090*/  LDSM.16.M88.4 R64, [R156+0x800] ;  /* 0x000800009c40783b */ /* 0x000e680000000200 */
[----:B------:R-:W-:Y:S01]  /*d0a0*/  LDSM.16.M88.4 R104, [R170+0x2000] ;  /* 0x00200000aa68783b */ /* 0x000fe20000000200 */
[C---:B------:R-:W-:Y:S03]  /*d0b0*/  HMMA.16816.F32.BF16 R84, R12.reuse, R98, R84 ;  /* 0x000000620c54723c */ /* 0x040fe60000041854 */
[----:B------:R-:W-:Y:S03]  /*d0c0*/  LDSM.16.M88.4 R96, [R156+0x1000] ;  /* 0x001000009c60783b */ /* 0x000fe60000000200 */
[C---:B---3--:R-:W-:Y:S06]  /*d0d0*/  HMMA.16816.F32.BF16 R80, R12.reuse, R92, R80 ;  /* 0x0000005c0c50723c */ /* 0x048fec0000041850 */
[----:B------:R-:W-:Y:S01]  /*d0e0*/  HMMA.16816.F32.BF16 R76, R12, R94, R76 ;  /* 0x0000005e0c4c723c */ /* 0x000fe2000004184c */
[----:B------:R-:W3:Y:S05]  /*d0f0*/  LDSM.16.M88.4 R92, [R170+0x1800] ;  /* 0x00180000aa5c783b */ /* 0x000eea0000000200 */
[----:B--2---:R-:W-:Y:S06]  /*d100*/  HMMA.16816.F32.BF16 R88, R16, R68, R88 ;  /* 0x000000441058723c */ /* 0x004fec0000041858 */
[----:B------:R-:W-:Y:S01]  /*d110*/  HMMA.16816.F32.BF16 R72, R12, R128, R72 ;  /* 0x000000800c48723c */ /* 0x000fe20000041848 */
[----:B------:R-:W-:-:S02]  /*d120*/  IMAD.U32 R69, R0, 0x10, R189 ;  /* 0x0000001000457824 */ /* 0x000fc400078e00bd */
[----:B------:R-:W-:-:S03]  /*d130*/  IMAD.IADD R0, R2, 0x1, R7 ;  /* 0x0000000102007824 */ /* 0x000fc600078e0207 */
[----:B------:R-:W-:Y:S01]  /*d140*/  HMMA.16816.F32.BF16 R24, R12, R130, R24 ;  /* 0x000000820c18723c */ /* 0x000fe20000041818 */
[----:B------:R-:W-:Y:S01]  /*d150*/  IADD3 R4, -R180, 0x1, R69 ;  /* 0x00000001b4047810 */ /* 0x000fe20007ffe145 */
[C---:B------:R-:W-:Y:S02]  /*d160*/  VIADD R6, R0.reuse, 0x1 ;  /* 0x0000000100067836 */ /* 0x040fe40000000000 */
[----:B------:R-:W-:Y:S01]  /*d170*/  VIADD R7, R0, 0x10 ;  /* 0x0000001000077836 */ /* 0x000fe20000000000 */
[--C-:B------:R-:W-:Y:S01]  /*d180*/  IADD3 R4, R4, UR5, R53.reuse ;  /* 0x0000000504047c10 */ /* 0x100fe2000fffe035 */
[C---:B------:R-:W-:Y:S01]  /*d190*/  HMMA.16816.F32.BF16 R84, R16.reuse, R70, R84 ;  /* 0x000000461054723c */ /* 0x040fe20000041854 */
[----:B------:R-:W2:Y:S02]  /*d1a0*/  LDSM.16.M88.4 R68, [R156+0x1800] ;  /* 0x001800009c44783b */ /* 0x000ea40000000200 */
[C---:B------:R-:W-:Y:S02]  /*d1b0*/  VIMNMX R102, R4.reuse, R53, PT ;  /* 0x0000003504667248 */ /* 0x040fe40003fe0100 */
[----:B------:R-:W-:Y:S01]  /*d1c0*/  VIADDMNMX R103, R4, 0x8, R53, PT ;  /* 0x0000000804677846 */ /* 0x000fe20003800135 */
[C---:B-1----:R-:W-:Y:S01]  /*d1d0*/  HMMA.16816.F32.BF16 R80, R16.reuse, R64, R80 ;  /* 0x000000401050723c */ /* 0x042fe20000041850 */
[----:B------:R-:W-:Y:S01]  /*d1e0*/  ISETP.GE.AND P1, PT, R6, R102, PT ;  /* 0x000000660600720c */ /* 0x000fe20003f26270 */
[----:B------:R-:W-:Y:S01]  /*d1f0*/  VIADD R53, R0, 0x9 ;  /* 0x0000000900357836 */ /* 0x000fe20000000000 */
[-C--:B------:R-:W-:Y:S01]  /*d200*/  ISETP.GE.AND P0, PT, R6, R103.reuse, PT ;  /* 0x000000670600720c */ /* 0x080fe20003f06270 */
[C---:B------:R-:W-:Y:S01]  /*d210*/  VIADD R6, R0.reuse, 0x8 ;  /* 0x0000000800067836 */ /* 0x040fe20000000000 */
[----:B------:R-:W-:Y:S01]  /*d220*/  LOP3.LUT R4, R55, R132, RZ, 0xfc, !PT ;  /* 0x0000008437047212 */ /* 0x000fe200078efcff */
[----:B------:R-:W-:Y:S01]  /*d230*/  HMMA.16816.F32.BF16 R76, R16, R66, R76 ;  /* 0x00000042104c723c */ /* 0x000fe2000004184c */
[----:B------:R-:W-:Y:S01]  /*d240*/  P2R R54, PR, RZ, 0x1 ;  /* 0x00000001ff367803 */ /* 0x000fe20000000000 */
[----:B------:R-:W-:Y:S01]  /*d250*/  VIADD R55, R0, 0x11 ;  /* 0x0000001100377836 */ /* 0x000fe20000000000 */
[CC--:B------:R-:W-:Y:S01]  /*d260*/  ISETP.GE.AND P0, PT, R6.reuse, R102.reuse, PT ;  /* 0x000000660600720c */ /* 0x0c0fe20003f06270 */
[----:B------:R-:W1:Y:S01]  /*d270*/  LDSM.16.M88.4 R64, [R170+0x2800] ;  /* 0x00280000aa40783b */ /* 0x000e620000000200 */
[----:B------:R-:W-:Y:S01]  /*d280*/  ISETP.GE.AND P2, PT, R6, R103, PT ;  /* 0x000000670600720c */ /* 0x000fe20003f46270 */
[----:B---3--:R-:W-:Y:S01]  /*d290*/  HMMA.16816.F32.BF16 R8, R12, R92, R8 ;  /* 0x0000005c0c08723c */ /* 0x008fe20000041808 */
[----:B------:R-:W-:-:S02]  /*d2a0*/  ISETP.GE.AND P3, PT, R53, R102, PT ;  /* 0x000000663500720c */ /* 0x000fc40003f66270 */
[-C--:B------:R-:W-:Y:S01]  /*d2b0*/  ISETP.GE.AND P4, PT, R53, R103.reuse, PT ;  /* 0x000000673500720c */ /* 0x080fe20003f86270 */
[----:B------:R-:W-:Y:S01]  /*d2c0*/  VIADD R53, R0, 0x18 ;  /* 0x0000001800357836 */ /* 0x000fe20000000000 */
[C---:B------:R-:W-:Y:S01]  /*d2d0*/  ISETP.GE.AND P5, PT, R7.reuse, R102, PT ;  /* 0x000000660700720c */ /* 0x040fe20003fa6270 */
[C---:B------:R-:W-:Y:S01]  /*d2e0*/  HMMA.16816.F32.BF16 R72, R16.reuse, R96, R72 ;  /* 0x000000601048723c */ /* 0x040fe20000041848 */
[----:B------:R-:W-:Y:S02]  /*d2f0*/  FSEL R6, R84, -INF , !P0 ;  /* 0xff80000054067808 */ /* 0x000fe40004000000 */
[----:B------:R-:W-:Y:S02]  /*d300*/  ISETP.GE.AND P0, PT, R7, R103, PT ;  /* 0x000000670700720c */ /* 0x000fe40003f06270 */
[----:B------:R-:W-:Y:S01]  /*d310*/  FSEL R144, R89, -INF , !P1 ;  /* 0xff80000059907808 */ /* 0x000fe20004800000 */
[----:B------:R-:W-:Y:S01]  /*d320*/  HMMA.16816.F32.BF16 R24, R16, R98, R24 ;  /* 0x000000621018723c */ /* 0x000fe20000041818 */
[----:B------:R-:W-:-:S02]  /*d330*/  FSEL R7, R86, -INF , !P2 ;  /* 0xff80000056077808 */ /* 0x000fc40005000000 */
[CC--:B------:R-:W-:Y:S02]  /*d340*/  ISETP.GE.AND P1, PT, R55.reuse, R102.reuse, PT ;  /* 0x000000663700720c */ /* 0x0c0fe40003f26270 */
[-C--:B------:R-:W-:Y:S01]  /*d350*/  ISETP.GE.AND P2, PT, R55, R103.reuse, PT ;  /* 0x000000673700720c */ /* 0x080fe20003f46270 */
[----:B------:R-:W-:Y:S01]  /*d360*/  HMMA.16816.F32.BF16 R20, R12, R94, R20 ;  /* 0x0000005e0c14723c */ /* 0x000fe20000041814 */
[----:B------:R-:W-:Y:S01]  /*d370*/  VIADD R55, R0, 0x19 ;  /* 0x0000001900377836 */ /* 0x000fe20000000000 */
[----:B------:R-:W-:Y:S02]  /*d380*/  FSEL R92, R85, -INF , !P3 ;  /* 0xff800000555c7808 */ /* 0x000fe40005800000 */
[-C--:B------:R-:W-:Y:S02]  /*d390*/  ISETP.GE.AND P3, PT, R53, R102.reuse, PT ;  /* 0x000000663500720c */ /* 0x080fe40003f66270 */
[----:B------:R-:W-:Y:S01]  /*d3a0*/  FSEL R145, R87, -INF , !P4 ;  /* 0xff80000057917808 */ /* 0x000fe20006000000 */
[----:B--2---:R-:W-:Y:S01]  /*d3b0*/  HMMA.16816.F32.BF16 R8, R16, R68, R8 ;  /* 0x000000441008723c */ /* 0x004fe20000041808 */
[----:B------:R-:W-:Y:S01]  /*d3c0*/  FSEL R146, R80, -INF , !P5 ;  /* 0xff80000050927808 */ /* 0x000fe20006800000 */
[----:B------:R-:W2:Y:S01]  /*d3d0*/  LDSM.16.M88.4 R84, [R156+0x2000] ;  /* 0x002000009c54783b */ /* 0x000ea20000000200 */
[-C--:B------:R-:W-:Y:S01]  /*d3e0*/  ISETP.GE.AND P4, PT, R53, R103.reuse, PT ;  /* 0x000000673500720c */ /* 0x080fe20003f86270 */
[----:B------:R-:W-:Y:S01]  /*d3f0*/  VIADD R53, R0, 0x20 ;  /* 0x0000002000357836 */ /* 0x000fe20000000000 */
[----:B------:R-:W-:Y:S01]  /*d400*/  FSEL R89, R82, -INF , !P0 ;  /* 0xff80000052597808 */ /* 0x000fe20004000000 */
[C---:B------:R-:W-:Y:S01]  /*d410*/  HMMA.16816.F32.BF16 R60, R12.reuse, R104, R60 ;  /* 0x000000680c3c723c */ /* 0x040fe2000004183c */
[C---:B------:R-:W-:Y:S01]  /*d420*/  ISETP.GE.AND P5, PT, R55.reuse, R102, PT ;  /* 0x000000663700720c */ /* 0x040fe20003fa6270 */
[C---:B------:R-:W-:Y:S01]  /*d430*/  VIADD R68, R0.reuse, 0x29 ;  /* 0x0000002900447836 */ /* 0x040fe20000000000 */
[----:B------:R-:W-:Y:S01]  /*d440*/  ISETP.GE.AND P0, PT, R55, R103, PT ;  /* 0x000000673700720c */ /* 0x000fe20003f06270 */
[----:B------:R-:W-:Y:S01]  /*d450*/  VIADD R55, R0, 0x28 ;  /* 0x0000002800377836 */ /* 0x000fe20000000000 */
[----:B------:R-:W-:Y:S01]  /*d460*/  FSEL R96, R76, -INF , !P3 ;  /* 0xff8000004c607808 */ /* 0x000fe20005800000 */
[----:B------:R-:W-:Y:S01]  /*d470*/  VIADD R76, R0, 0x21 ;  /* 0x00000021004c7836 */ /* 0x000fe20000000000 */
[----:B------:R-:W-:Y:S01]  /*d480*/  FSEL R94, R81, -INF , !P1 ;  /* 0xff800000515e7808 */ /* 0x000fe20004800000 */
[----:B-1----:R-:W-:Y:S01]  /*d490*/  HMMA.16816.F32.BF16 R48, R12, R64, R48 ;  /* 0x000000400c30723c */ /* 0x002fe20000041830 */
[----:B------:R-:W-:-:S02]  /*d4a0*/  FSEL R97, R83, -INF , !P2 ;  /* 0xff80000053617808 */ /* 0x000fc40005000000 */
[CC--:B------:R-:W-:Y:S01]  /*d4b0*/  ISETP.GE.AND P1, PT, R53.reuse, R102.reuse, PT ;  /* 0x000000663500720c */ /* 0x0c0fe20003f26270 */
[----:B------:R-:W1:Y:S01]  /*d4c0*/  LDSM.16.M88.4 R80, [R156+0x2800] ;  /* 0x002800009c50783b */ /* 0x000e620000000200 */
[-C--:B------:R-:W-:Y:S01]  /*d4d0*/  ISETP.GE.AND P2, PT, R53, R103.reuse, PT ;  /* 0x000000673500720c */ /* 0x080fe20003f46270 */
[----:B------:R-:W-:Y:S01]  /*d4e0*/  HMMA.16816.F32.BF16 R20, R16, R70, R20 ;  /* 0x000000461014723c */ /* 0x000fe20000041814 */
[----:B------:R-:W-:Y:S02]  /*d4f0*/  FSEL R98, R77, -INF , !P5 ;  /* 0xff8000004d627808 */ /* 0x000fe40006800000 */
[----:B------:R-:W-:Y:S02]  /*d500*/  FSEL R53, R78, -INF , !P4 ;  /* 0xff8000004e357808 */ /* 0x000fe40006000000 */
[-C--:B------:R-:W-:Y:S01]  /*d510*/  ISETP.GE.AND P5, PT, R55, R102.reuse, PT ;  /* 0x000000663700720c */ /* 0x080fe20003fa6270 */
[----:B------:R-:W-:Y:S01]  /*d520*/  HMMA.16816.F32.BF16 R44, R12, R66, R44 ;  /* 0x000000420c2c723c */ /* 0x000fe2000004182c */
[C---:B------:R-:W-:Y:S01]  /*d530*/  ISETP.GE.AND P3, PT, R76.reuse, R102, PT ;  /* 0x000000664c00720c */ /* 0x040fe20003f66270 */
[----:B------:R-:W-:Y:S01]  /*d540*/  LDSM.16.M88.4 R64, [R156+0x3000] ;  /* 0x003000009c40783b */ /* 0x000fe20000000200 */
[----:B------:R-:W-:-:S02]  /*d550*/  ISETP.GE.AND P4, PT, R76, R103, PT ;  /* 0x000000674c00720c */ /* 0x000fc40003f86270 */
[----:B------:R-:W-:Y:S01]  /*d560*/  FSEL R143, R79, -INF , !P0 ;  /* 0xff8000004f8f7808 */ /* 0x000fe20004000000 */
[----:B------:R-:W-:Y:S01]  /*d570*/  HMMA.16816.F32.BF16 R56, R12, R106, R56 ;  /* 0x0000006a0c38723c */ /* 0x000fe20000041838 */
[----:B------:R-:W3:Y:S01]  /*d580*/  LDSM.16.M88.4 R76, [R170+0x3000] ;  /* 0x00300000aa4c783b */ /* 0x000ee20000000200 */
[----:B------:R-:W-:Y:S02]  /*d590*/  FSEL R136, R72, -INF , !P1 ;  /* 0xff80000048887808 */ /* 0x000fe40004800000 */
[----:B------:R-:W-:Y:S02]  /*d5a0*/  FSEL R115, R74, -INF , !P2 ;  /* 0xff8000004a737808 */ /* 0x000fe40005000000 */
[----:B------:R-:W-:Y:S01]  /*d5b0*/  FSEL R140, R24, -INF , !P5 ;  /* 0xff800000188c7808 */ /* 0x000fe20006800000 */
[----:B------:R-:W-:Y:S01]  /*d5c0*/  VIADD R24, R0, 0x38 ;  /* 0x0000003800187836 */ /* 0x000fe20000000000 */
[C---:B------:R-:W-:Y:S02]  /*d5d0*/  ISETP.GE.AND P1, PT, R68.reuse, R102, PT ;  /* 0x000000664400720c */ /* 0x040fe40003f26270 */
[-C--:B------:R-:W-:Y:S01]  /*d5e0*/  ISETP.GE.AND P2, PT, R68, R103.reuse, PT ;  /* 0x000000674400720c */ /* 0x080fe20003f46270 */
[----:B--2---:R-:W-:Y:S01]  /*d5f0*/  HMMA.16816.F32.BF16 R60, R16, R84, R60 ;  /* 0x00000054103c723c */ /* 0x004fe2000004183c */
[----:B------:R-:W-:Y:S01]  /*d600*/  ISETP.GE.AND P0, PT, R55, R103, PT ;  /* 0x000000673700720c */ /* 0x000fe20003f06270 */
[----:B------:R-:W-:Y:S01]  /*d610*/  VIADD R55, R0, 0x30 ;  /* 0x0000003000377836 */ /* 0x000fe20000000000 */
[----:B------:R-:W-:-:S02]  /*d620*/  FSEL R142, R25, -INF , !P1 ;  /* 0xff800000198e7808 */ /* 0x000fc40004800000 */
[----:B------:R-:W-:Y:S02]  /*d630*/  FSEL R137, R27, -INF , !P2 ;  /* 0xff8000001b897808 */ /* 0x000fe40005000000 */
[----:B------:R-:W-:Y:S02]  /*d640*/  FSEL R141, R26, -INF , !P0 ;  /* 0xff8000001a8d7808 */ /* 0x000fe40004000000 */
[C---:B------:R-:W-:Y:S02]  /*d650*/  ISETP.GE.AND P1, PT, R24.reuse, R102, PT ;  /* 0x000000661800720c */ /* 0x040fe40003f26270 */
[----:B------:R-:W-:Y:S02]  /*d660*/  ISETP.GE.AND P2, PT, R24, R103, PT ;  /* 0x000000671800720c */ /* 0x000fe40003f46270 */
[----:B------:R-:W2:Y:S01]  /*d670*/  LDSM.16.M88.4 R24, [R170+0x3800] ;  /* 0x00380000aa18783b */ /* 0x000ea20000000200 */
[----:B------:R-:W-:Y:S01]  /*d680*/  FSEL R138, R73, -INF , !P3 ;  /* 0xff800000498a7808 */ /* 0x000fe20005800000 */
[----:B------:R-:W-:Y:S01]  /*d690*/  HMMA.16816.F32.BF16 R56, R16, R86, R56 ;  /* 0x000000561038723c */ /* 0x000fe20000041838 */
[----:B------:R-:W-:-:S02]  /*d6a0*/  FSEL R139, R75, -INF , !P4 ;  /* 0xff8000004b8b7808 */ /* 0x000fc40006000000 */
[CC--:B------:R-:W-:Y:S02]  /*d6b0*/  ISETP.GE.AND P3, PT, R55.reuse, R102.reuse, PT ;  /* 0x000000663700720c */ /* 0x0c0fe40003f66270 */
[-C--:B------:R-:W-:Y:S01]  /*d6c0*/  ISETP.GE.AND P4, PT, R55, R103.reuse, PT ;  /* 0x000000673700720c */ /* 0x080fe20003f86270 */
[----:B------:R-:W-:Y:S01]  /*d6d0*/  VIADD R55, R0, 0x31 ;  /* 0x0000003100377836 */ /* 0x000fe20000000000 */
[----:B------:R-:W-:Y:S01]  /*d6e0*/  FSEL R114, R8, -INF , !P3 ;  /* 0xff80000008727808 */ /* 0x000fe20005800000 */
[----:B------:R-:W-:Y:S01]  /*d6f0*/  VIADD R8, R0, 0x40 ;  /* 0x0000004000087836 */ /* 0x000fe20000000000 */
[----:B------:R-:W-:Y:S01]  /*d700*/  FSEL R111, R10, -INF , !P4 ;  /* 0xff8000000a6f7808 */ /* 0x000fe20006000000 */
[----:B-1----:R-:W-:Y:S01]  /*d710*/  HMMA.16816.F32.BF16 R48, R16, R80, R48 ;  /* 0x000000501030723c */ /* 0x002fe20000041830 */
[CC--:B------:R-:W-:Y:S02]  /*d720*/  ISETP.GE.AND P5, PT, R55.reuse, R102.reuse, PT ;  /* 0x000000663700720c */ /* 0x0c0fe40003fa6270 */
[----:B------:R-:W-:Y:S01]  /*d730*/  ISETP.GE.AND P0, PT, R55, R103, PT ;  /* 0x000000673700720c */ /* 0x000fe20003f06270 */
[C---:B------:R-:W-:Y:S01]  /*d740*/  VIADD R55, R0.reuse, 0x39 ;  /* 0x0000003900377836 */ /* 0x040fe20000000000 */
[----:B------:R-:W-:Y:S01]  /*d750*/  FSEL R118, R9, -INF , !P5 ;  /* 0xff80000009767808 */ /* 0x000fe20006800000 */
[----:B------:R-:W-:Y:S01]  /*d760*/  VIADD R9, R0, 0x41 ;  /* 0x0000004100097836 */ /* 0x000fe20000000000 */
[----:B------:R-:W-:Y:S01]  /*d770*/  FSEL R113, R11, -INF , !P0 ;  /* 0xff8000000b717808 */ /* 0x000fe20004000000 */
[----:B---3--:R-:W-:Y:S01]  /*d780*/  HMMA.16816.F32.BF16 R40, R12, R76, R40 ;  /* 0x0000004c0c28723c */ /* 0x008fe20000041828 */
[----:B------:R-:W-:-:S02]  /*d790*/  ISETP.GE.AND P5, PT, R8, R102, PT ;  /* 0x000000660800720c */ /* 0x000fc40003fa6270 */
[-C--:B------:R-:W-:Y:S01]  /*d7a0*/  ISETP.GE.AND P0, PT, R8, R103.reuse, PT ;  /* 0x000000670800720c */ /* 0x080fe20003f06270 */
[----:B------:R-:W-:Y:S01]  /*d7b0*/  VIADD R8, R0, 0x48 ;  /* 0x0000004800087836 */ /* 0x000fe20000000000 */
[C---:B------:R-:W-:Y:S01]  /*d7c0*/  ISETP.GE.AND P3, PT, R55.reuse, R102, PT ;  /* 0x000000663700720c */ /* 0x040fe20003f66270 */
[----:B------:R-:W-:Y:S01]  /*d7d0*/  HMMA.16816.F32.BF16 R36, R12, R78, R36 ;  /* 0x0000004e0c24723c */ /* 0x000fe20000041824 */
[----:B------:R-:W-:Y:S02]  /*d7e0*/  ISETP.GE.AND P4, PT, R55, R103, PT ;  /* 0x000000673700720c */ /* 0x000fe40003f86270 */
        /* <DEDUP_REMOVED lines=8> */
[-C--:B------:R-:W-:Y:S01]  /*d870*/  ISETP.GE.AND P2, PT, R9, R103.reuse, PT ;  /* 0x000000670900720c */ /* 0x080fe20003f46270 */
[----:B--2---:R-:W-:Y:S01]  /*d880*/  HMMA.16816.F32.BF16 R32, R12, R24, R32 ;  /* 0x000000180c20723c */ /* 0x004fe20000041820 */
[C---:B------:R-:W-:Y:S02]  /*d890*/  ISETP.GE.AND P3, PT, R8.reuse, R102, PT ;  /* 0x000000660800720c */ /* 0x040fe40003f66270 */
[----:B------:R-:W-:Y:S02]  /*d8a0*/  ISETP.GE.AND P4, PT, R8, R103, PT ;  /* 0x000000670800720c */ /* 0x000fe40003f86270 */
[----:B------:R-:W1:Y:S01]  /*d8b0*/  LDSM.16.M88.4 R8, [R156+0x3800] ;  /* 0x003800009c08783b */ /* 0x000e620000000200 */
[----:B------:R-:W-:Y:S01]  /*d8c0*/  FSEL R110, R60, -INF , !P5 ;  /* 0xff8000003c6e7808 */ /* 0x000fe20006800000 */
[----:B------:R-:W-:Y:S01]  /*d8d0*/  HMMA.16816.F32.BF16 R40, R16, R64, R40 ;  /* 0x000000401028723c */ /* 0x000fe20000041828 */
[----:B------:R-:W-:Y:S01]  /*d8e0*/  FSEL R117, R62, -INF , !P0 ;  /* 0xff8000003e757808 */ /* 0x000fe20004000000 */
[----:B------:R-:W-:-:S04]  /*d8f0*/  DEPBAR.LE SB0, 0x0 ;  /* 0x000080000000791a */ /* 0x000fc80000000000 */
[CC--:B------:R-:W-:Y:S01]  /*d900*/  ISETP.GE.AND P5, PT, R20.reuse, R102.reuse, PT ;  /* 0x000000661400720c */ /* 0x0c0fe20003fa6270 */
[----:B------:R-:W-:Y:S01]  /*d910*/  HMMA.16816.F32.BF16 R36, R16, R66, R36 ;  /* 0x000000421024723c */ /* 0x000fe20000041824 */
[-C--:B------:R-:W-:Y:S01]  /*d920*/  ISETP.GE.AND P0, PT, R20, R103.reuse, PT ;  /* 0x000000671400720c */ /* 0x080fe20003f06270 */
[----:B------:R-:W-:Y:S01]  /*d930*/  VIADD R20, R0, 0x50 ;  /* 0x0000005000147836 */ /* 0x000fe20000000000 */
[----:B------:R-:W-:Y:S02]  /*d940*/  FSEL R116, R61, -INF , !P1 ;  /* 0xff8000003d747808 */ /* 0x000fe40004800000 */
[----:B------:R-:W-:Y:S01]  /*d950*/  FSEL R129, R63, -INF , !P2 ;  /* 0xff8000003f817808 */ /* 0x000fe20005000000 */
[----:B------:R-:W-:Y:S01]  /*d960*/  HMMA.16816.F32.BF16 R28, R12, R26, R28 ;  /* 0x0000001a0c1c723c */ /* 0x000fe2000004181c */
[C---:B------:R-:W-:Y:S02]  /*d970*/  ISETP.GE.AND P1, PT, R20.reuse, R102, PT ;  /* 0x000000661400720c */ /* 0x040fe40003f26270 */
[----:B------:R-:W-:Y:S01]  /*d980*/  ISETP.GE.AND P2, PT, R20, R103, PT ;  /* 0x000000671400720c */ /* 0x000fe20003f46270 */
[----:B------:R-:W-:Y:S01]  /*d990*/  VIADD R20, R0, 0x58 ;  /* 0x0000005800147836 */ /* 0x000fe20000000000 */
[----:B------:R-:W-:-:S02]  /*d9a0*/  FSEL R131, R58, -INF , !P4 ;  /* 0xff8000003a837808 */ /* 0x000fc40006000000 */
[-C--:B------:R-:W-:Y:S01]  /*d9b0*/  ISETP.GE.AND P4, PT, R21, R103.reuse, PT ;  /* 0x000000671500720c */ /* 0x080fe20003f86270 */
[----:B------:R-:W-:Y:S01]  /*d9c0*/  VIADD R12, R0, 0x60 ;  /* 0x00000060000c7836 */ /* 0x000fe20000000000 */
[----:B------:R-:W-:Y:S01]  /*d9d0*/  FSEL R104, R48, -INF , !P1 ;  /* 0xff80000030687808 */ /* 0x000fe20004800000 */
[----:B------:R-:W-:Y:S01]  /*d9e0*/  VIADD R13, R0, 0x61 ;  /* 0x00000061000d7836 */ /* 0x000fe20000000000 */
[----:B------:R-:W-:Y:S02]  /*d9f0*/  ISETP.GE.AND P1, PT, R20, R103, PT ;  /* 0x000000671400720c */ /* 0x000fe40003f26270 */
[----:B------:R-:W-:Y:S02]  /*da00*/  FSEL R128, R56, -INF , !P3 ;  /* 0xff80000038807808 */ /* 0x000fe40005800000 */
[----:B------:R-:W-:Y:S02]  /*da10*/  FSEL R130, R57, -INF , !P5 ;  /* 0xff80000039827808 */ /* 0x000fe40006800000 */
[-C--:B------:R-:W-:Y:S01]  /*da20*/  ISETP.GE.AND P3, PT, R21, R102.reuse, PT ;  /* 0x000000661500720c */ /* 0x080fe20003f66270 */
[----:B------:R-:W-:Y:S01]  /*da30*/  VIADD R21, R0, 0x59 ;  /* 0x0000005900157836 */ /* 0x000fe20000000000 */
[----:B------:R-:W-:-:S02]  /*da40*/  ISETP.GE.AND P5, PT, R20, R102, PT ;  /* 0x000000661400720c */ /* 0x000fc40003fa6270 */
[----:B------:R-:W-:Y:S02]  /*da50*/  FSEL R107, R51, -INF , !P4 ;  /* 0xff800000336b7808 */ /* 0x000fe40006000000 */
[CC--:B------:R-:W-:Y:S01]  /*da60*/  ISETP.GE.AND P4, PT, R12.reuse, R102.reuse, PT ;  /* 0x000000660c00720c */ /* 0x0c0fe20003f86270 */
[----:B-1----:R-:W-:Y:S01]  /*da70*/  HMMA.16816.F32.BF16 R32, R16, R8, R32 ;  /* 0x000000081020723c */ /* 0x002fe20000041820 */
[-C--:B------:R-:W-:Y:S01]  /*da80*/  ISETP.GE.AND P6, PT, R12, R103.reuse, PT ;  /* 0x000000670c00720c */ /* 0x080fe20003fc6270 */
[----:B------:R-:W-:Y:S01]  /*da90*/  VIADD R12, R0, 0x68 ;  /* 0x00000068000c7836 */ /* 0x000fe20000000000 */
[----:B------:R-:W-:Y:S01]  /*daa0*/  FSEL R109, R46, -INF , !P1 ;  /* 0xff8000002e6d7808 */ /* 0x000fe20004800000 */
[----:B------:R-:W-:Y:S01]  /*dab0*/  BAR.SYNC.DEFER_BLOCKING 0x0 ;  /* 0x0000000000007b1d */ /* 0x000fe20000010000 */
[----:B------:R-:W-:Y:S02]  /*dac0*/  ISETP.GE.AND P1, PT, R13, R102, PT ;  /* 0x000000660d00720c */ /* 0x000fe40003f26270 */
[----:B------:R-:W-:Y:S01]  /*dad0*/  FSEL R108, R44, -INF , !P5 ;  /* 0xff8000002c6c7808 */ /* 0x000fe20006800000 */
[C---:B------:R-:W-:Y:S01]  /*dae0*/  VIADD R8, R0.reuse, 0x69 ;  /* 0x0000006900087836 */ /* 0x040fe20000000000 */
[----:B------:R-:W-:Y:S01]  /*daf0*/  FSEL R119, R59, -INF , !P0 ;  /* 0xff8000003b777808 */ /* 0x000fe20004000000 */
[----:B------:R-:W-:Y:S01]  /*db00*/  VIADD R9, R0, 0x70 ;  /* 0x0000007000097836 */ /* 0x000fe20000000000 */
[----:B------:R-:W-:-:S02]  /*db10*/  ISETP.GE.AND P5, PT, R13, R103, PT ;  /* 0x000000670d00720c */ /* 0x000fc40003fa6270 */
[----:B------:R-:W-:Y:S02]  /*db20*/  FSEL R106, R49, -INF , !P3 ;  /* 0xff800000316a7808 */ /* 0x000fe40005800000 */
[-C--:B------:R-:W-:Y:S02]  /*db30*/  ISETP.GE.AND P0, PT, R21, R103.reuse, PT ;  /* 0x000000671500720c */ /* 0x080fe40003f06270 */
[----:B------:R-:W-:Y:S02]  /*db40*/  P2R R13, PR, RZ, 0x2 ;  /* 0x00000002ff0d7803 */ /* 0x000fe40000000000 */
[C---:B------:R-:W-:Y:S02]  /*db50*/  ISETP.GE.AND P3, PT, R12.reuse, R102, PT ;  /* 0x000000660c00720c */ /* 0x040fe40003f66270 */
[----:B------:R-:W-:Y:S01]  /*db60*/  ISETP.GE.AND P1, PT, R12, R103, PT ;  /* 0x000000670c00720c */ /* 0x000fe20003f26270 */
[----:B------:R-:W-:Y:S01]  /*db70*/  VIADD R12, R0, 0x71 ;  /* 0x00000071000c7836 */ /* 0x000fe20000000000 */
[----:B------:R-:W-:-:S02]  /*db80*/  FSEL R105, R50, -INF , !P2 ;  /* 0xff80000032697808 */ /* 0x000fc40005000000 */
[----:B------:R-:W-:Y:S02]  /*db90*/  FSEL R65, R47, -INF , !P0 ;  /* 0xff8000002f417808 */ /* 0x000fe40004000000 */
[----:B------:R-:W-:Y:S02]  /*dba0*/  ISETP.GE.AND P2, PT, R21, R102, PT ;  /* 0x000000661500720c */ /* 0x000fe40003f46270 */
[----:B------:R-:W-:Y:S01]  /*dbb0*/  ISETP.NE.AND P0, PT, R13, RZ, PT ;  /* 0x000000ff0d00720c */ /* 0x000fe20003f05270 */
[----:B------:R-:W-:Y:S01]  /*dbc0*/  VIADD R13, R0, 0x78 ;  /* 0x00000078000d7836 */ /* 0x000fe20000000000 */
[----:B------:R-:W-:Y:S02]  /*dbd0*/  FSEL R47, R43, -INF , !P5 ;  /* 0xff8000002b2f7808 */ /* 0x000fe40006800000 */
        /* <DEDUP_REMOVED lines=8> */
[CC--:B------:R-:W-:Y:S02]  /*dc60*/  ISETP.GE.AND P6, PT, R9.reuse, R102.reuse, PT ;  /* 0x000000660900720c */ /* 0x0c0fe40003fc6270 */
[----:B------:R-:W-:Y:S02]  /*dc70*/  ISETP.GE.AND P3, PT, R9, R103, PT ;  /* 0x000000670900720c */ /* 0x000fe40003f66270 */
[----:B------:R-:W-:Y:S01]  /*dc80*/  ISETP.GE.AND P5, PT, R12, R102, PT ;  /* 0x000000660c00720c */ /* 0x000fe20003fa6270 */
[----:B------:R-:W-:Y:S01]  /*dc90*/  HMMA.16816.F32.BF16 R8, R16, R10, R28 ;  /* 0x0000000a1008723c */ /* 0x000fe2000004181c */
[----:B------:R-:W-:Y:S02]  /*dca0*/  P2R R12, PR, RZ, 0x2 ;  /* 0x00000002ff0c7803 */ /* 0x000fe40000000000 */
[----:B------:R-:W-:Y:S02]  /*dcb0*/  FSEL R38, R32, -INF , !P6 ;  /* 0xff80000020267808 */ /* 0x000fe40007000000 */
[----:B------:R-:W-:-:S02]  /*dcc0*/  ISETP.NE.AND P6, PT, R12, RZ, PT ;  /* 0x000000ff0c00720c */ /* 0x000fc40003fc5270 */
[----:B------:R-:W-:Y:S02]  /*dcd0*/  FSEL R36, R33, -INF , !P5 ;  /* 0xff80000021247808 */ /* 0x000fe40006800000 */
[----:B------:R-:W-:Y:S02]  /*dce0*/  FSEL R33, R35, -INF , !P6 ;  /* 0xff80000023217808 */ /* 0x000fe40007000000 */
[----:B------:R-:W-:Y:S02]  /*dcf0*/  ISETP.GT.AND P6, PT, R188, R175, PT ;  /* 0x000000afbc00720c */ /* 0x000fe40003fc4270 */
[----:B------:R-:W-:Y:S02]  /*dd00*/  FSEL R50, R40, -INF , !P4 ;  /* 0xff80000028327808 */ /* 0x000fe40006000000 */
[----:B------:R-:W-:Y:S02]  /*dd10*/  ISETP.NE.AND P4, PT, R54, RZ, PT ;  /* 0x000000ff3600720c */ /* 0x000fe40003f85270 */
[----:B------:R-:W-:-:S02]  /*dd20*/  FSEL R54, R37, -INF , !P2 ;  /* 0xff80000025367808 */ /* 0x000fc40005000000 */
[----:B------:R-:W-:Y:S02]  /*dd30*/  FSEL R41, R39, -INF , !P0 ;  /* 0xff80000027297808 */ /* 0x000fe40004000000 */
[C---:B------:R-:W-:Y:S02]  /*dd40*/  ISETP.GE.AND P0, PT, R0.reuse, R102, PT ;  /* 0x000000660000720c */ /* 0x040fe40003f06270 */
[C---:B------:R-:W-:Y:S01]  /*dd50*/  ISETP.GE.AND P2, PT, R0.reuse, R103, PT ;  /* 0x000000670000720c */ /* 0x040fe20003f46270 */
[----:B------:R-:W-:Y:S01]  /*dd60*/  VIADD R0, R0, 0x79 ;  /* 0x0000007900007836 */ /* 0x000fe20000000000 */
[----:B------:R-:W-:Y:S02]  /*dd70*/  FSEL R91, R91, -INF , !P4 ;  /* 0xff8000005b5b7808 */ /* 0x000fe40006000000 */
[----:B------:R-:W-:Y:S02]  /*dd80*/  FSEL R31, R34, -INF , !P3 ;  /* 0xff800000221f7808 */ /* 0x000fe40005800000 */
        /* <DEDUP_REMOVED lines=74> */
.L_x_6147:
[----:B------:R-:W1:Y:S02]  /*e230*/  LDC R11, c[0x0][0x248] ;  /* 0x00009200ff0b7b82 */ /* 0x000e640000000800 */
[----:B-1----:R-:W-:-:S05]  /*e240*/  IMAD.SHL.U32 R15, R11, 0x80, RZ ;  /* 0x000000800b0f7824 */ /* 0x002fca00078e00ff */
[----:B------:R-:W-:-:S04]  /*e250*/  IADD3 R15, -R15, RZ, RZ ;  /* 0x000000ff0f0f7210 */ /* 0x000fc80007ffe1ff */
[----:B------:R-:W-:-:S07]  /*e260*/  SHF.R.S32.HI R8, RZ, 0x1f, R15 ;  /* 0x0000001fff087819 */ /* 0x000fce000001140f */
.L_x_6148:
        /* <DEDUP_REMOVED lines=50> */
[----:B------:R3:W-:Y:S01]  /*e590*/  @P0 STS.128 [R187+0x3800], RZ ;  /* 0x003800ffbb000388 */ /* 0x0007e20000000c00 */
[----:B--2---:R-:W-:Y:S01]  /*e5a0*/  @!P0 IMAD R17, R2, 0x50, RZ ;  /* 0x0000005002118824 */ /* 0x004fe200078e02ff */
[----:B------:R-:W-:Y:S01]  /*e5b0*/  @!P0 IADD3 R2, P1, R15, R26, RZ ;  /* 0x0000001a0f028210 */ /* 0x000fe20007f3e0ff */
[----:B------:R-:W-:Y:S01]  /*e5c0*/  @!P0 IMAD.WIDE.U32 R28, R11, 0x50, R28 ;  /* 0x000000500b1c8825 */ /* 0x000fe200078e001c */
[----:B------:R-:W-:Y:S01]  /*e5d0*/  @!P0 LEA R26, P3, R10, UR12, 0x1 ;  /* 0x0000000c0a1a8c11 */ /* 0x000fe2000f8608ff */
[----:B------:R-:W-:Y:S01]  /*e5e0*/  @!PT LDS RZ, [RZ] ;  /* 0x00000000fffff984 */ /* 0x000fe20000000800 */
[----:B------:R-:W-:Y:S01]  /*e5f0*/  @!PT LDS RZ, [RZ] ;  /* 0x00000000fffff984 */ /* 0x000fe20000000800 */
[----:B------:R-:W-:Y:S01]  /*e600*/  @!PT LDS RZ, [RZ] ;  /* 0x00000000fffff984 */ /* 0x000fe20000000800 */
[----:B------:R3:W-:Y:S02]  /*e610*/  @!P0 LDGSTS.E.BYPASS.LTC128B.128 [R187+0x3800], desc[UR6][R20.64] ;  /* 0x0380000014bb8fae */ /* 0x0007e4000b901d46 */
[----:B-1----:R-:W-:Y:S01]  /*e620*/  @!P0 IMAD R19, R0, 0x60, RZ ;  /* 0x0000006000138824 */ /* 0x002fe200078e02ff */
[----:B------:R-:W-:Y:S01]  /*e630*/  @!P0 IADD3 R0, P2, R15, R28, RZ ;  /* 0x0000001c0f008210 */ /* 0x000fe20007f5e0ff */
[C---:B------:R-:W-:Y:S01]  /*e640*/  @!P0 IMAD.X R9, R8.reuse, 0x1, R9, P4 ;  /* 0x0000000108098824 */ /* 0x040fe200020e0609 */
[----:B------:R3:W-:Y:S02]  /*e650*/  @P0 STS.128 [R187+0x4000], RZ ;  /* 0x004000ffbb000388 */ /* 0x0007e40000000c00 */
[----:B------:R-:W-:-:S02]  /*e660*/  @!P0 IADD3.X R17, R8, R29, R17, P2, !PT ;  /* 0x0000001d08118210 */ /* 0x000fc400017fe411 */
[----:B------:R-:W-:Y:S02]  /*e670*/  @!P0 LEA R28, P2, R0, UR12, 0x1 ;  /* 0x0000000c001c8c11 */ /* 0x000fe4000f8408ff */
        /* <DEDUP_REMOVED lines=33> */
.L_x_6150:
[----:B------:R-:W-:Y:S05]  /*e890*/  BSYNC B0 ;  /* 0x0000000000007941 */ /* 0x000fea0003800000 */
.L_x_6149:
[----:B------:R-:W0:Y:S01]  /*e8a0*/  LDGDEPBAR ;  /* 0x00000000000079af */ /* 0x000e220000000000 */
[----:B------:R-:W-:-:S04]  /*e8b0*/  LEA R186, P0, R15, R186, 0x1 ;  /* 0x000000ba0fba7211 */ /* 0x000fc800078008ff */
[----:B------:R-:W-:-:S09]  /*e8c0*/  LEA.HI.X R183, R15, R183, R8, 0x1, P0 ;  /* 0x000000b70fb77211 */ /* 0x000fd200000f0c08 */
.L_x_6146:
        /* <DEDUP_REMOVED lines=64> */
[----:B-1----:R-:W1:Y:S03]  /*ecd0*/  SHFL.BFLY PT, R11, R0, 0x2, 0x1f ;  /* 0x0c401f00000b7f89 */ /* 0x002e6600000e0000 */
[-C--:B------:R-:W-:Y:S01]  /*ece0*/  IADD3 R165, R5, R168.reuse, RZ ;  /* 0x000000a805a57210 */ /* 0x080fe20007ffe0ff */
[----:B------:R-:W2:Y:S01]  /*ecf0*/  SHFL.BFLY PT, R9, R8, 0x2, 0x1f ;  /* 0x0c401f0008097f89 */ /* 0x000ea200000e0000 */
[----:B------:R-:W-:-:S02]  /*ed00*/  IADD3 R166, R3, R168, RZ ;  /* 0x000000a803a67210 */ /* 0x000fc40007ffe0ff */
[----:B------:R-:W-:Y:S01]  /*ed10*/  IADD3 R164, R3, R165, RZ ;  /* 0x000000a503a47210 */ /* 0x000fe20007ffe0ff */
[----:B------:R-:W-:Y:S04]  /*ed20*/  LDSM.16.MT88.4 R76, [R165+0x6000] ;  /* 0x00600000a54c783b */ /* 0x000fe80000004200 */
[----:B------:R-:W-:Y:S04]  /*ed30*/  LDSM.16.MT88.4 R68, [R166+0x6000] ;  /* 0x00600000a644783b */ /* 0x000fe80000004200 */
[----:B---3--:R-:W-:Y:S04]  /*ed40*/  LDSM.16.MT88.4 R20, [R164+0x6800] ;  /* 0x00680000a414783b */ /* 0x008fe80000004200 */
        /* <DEDUP_REMOVED lines=10> */
[C---:B------:R-:W-:Y:S02]  /*edf0*/  FMUL.FTZ R26, R0.reuse, UR8 ;  /* 0x00000008001a7c20 */ /* 0x040fe40008410000 */
[----:B------:R-:W-:Y:S02]  /*ee00*/  FSEL R45, R45, RZ, P0 ;  /* 0x000000ff2d2d7208 */ /* 0x000fe40000000000 */
[----:B------:R-:W-:-:S03]  /*ee10*/  FSETP.NEU.FTZ.AND P0, PT, R0, -INF , PT ;  /* 0xff8000000000780b */ /* 0x000fc60003f1d000 */
[--C-:B------:R-:W-:Y:S01]  /*ee20*/  FFMA.FTZ R42, R92, UR8, -R45.reuse ;  /* 0x000000085c2a7c23 */ /* 0x100fe2000801082d */
[----:B------:R-:W-:Y:S01]  /*ee30*/  FSEL R26, R26, RZ, P0 ;  /* 0x000000ff1a1a7208 */ /* 0x000fe20000000000 */
[--C-:B------:R-:W-:Y:S01]  /*ee40*/  FFMA.FTZ R29, R94, UR8, -R45.reuse ;  /* 0x000000085e1d7c23 */ /* 0x100fe2000801082d */
[--C-:B------:R-:W-:Y:S01]  /*ee50*/  FFMA.FTZ R55, R6, UR8, -R45.reuse ;  /* 0x0000000806377c23 */ /* 0x100fe2000801082d */
[----:B------:R-:W1:Y:S01]  /*ee60*/  LDSM.16.MT88.4 R92, [R168+0x6000] ;  /* 0x00600000a85c783b */ /* 0x000e620000004200 */
[--C-:B------:R-:W-:Y:S01]  /*ee70*/  FFMA.FTZ R57, R88, UR8, -R45.reuse ;  /* 0x0000000858397c23 */ /* 0x100fe2000801082d */
[--C-:B------:R-:W-:Y:S01]  /*ee80*/  FFMA.FTZ R44, R7, UR8, -R26.reuse ;  /* 0x00000008072c7c23 */ /* 0x100fe2000801081a */
        /* <DEDUP_REMOVED lines=14> */
[----:B------:R-:W4:Y:S01]  /*ef70*/  LDSM.16.MT88.4 R12, [R166+0x6800] ;  /* 0x00680000a60c783b */ /* 0x000f220000004200 */
        /* <DEDUP_REMOVED lines=40> */
[----:B------:R-:W-:Y:S01]  /*f200*/  FFMA.FTZ R41, R41, UR8, -R26 ;  /* 0x0000000829297c23 */ /* 0x000fe2000801081a */
[----:B------:R-:W-:Y:S01]  /*f210*/  FADD.FTZ R56, R57, R56 ;  /* 0x0000003839387221 */ /* 0x000fe20000010000 */
[--C-:B------:R-:W-:Y:S01]  /*f220*/  FFMA.FTZ R36, R36, UR8, -R45.reuse ;  /* 0x0000000824247c23 */ /* 0x100fe2000801082d */
[----:B------:R-:W-:Y:S01]  /*f230*/  FFMA.FTZ R193, R39, UR8, -R45 ;  /* 0x0000000827c17c23 */ /* 0x000fe2000801082d */
[--C-:B------:R-:W-:Y:S01]  /*f240*/  FFMA.FTZ R31, R31, UR8, -R26.reuse ;  /* 0x000000081f1f7c23 */ /* 0x100fe2000801081a */
[----:B------:R-:W-:Y:S01]  /*f250*/  FFMA.FTZ R25, R25, UR8, -R26 ;  /* 0x0000000819197c23 */ /* 0x000fe2000801081a */
[----:B------:R-:W5:Y:S01]  /*f260*/  MUFU.EX2 R35, R35 ;  /* 0x0000002300237308 */ /* 0x000f620000000800 */
[----:B---3--:R-:W-:Y:S01]  /*f270*/  F2FP.BF16.F32.PACK_AB R81, R58, R59 ;  /* 0x0000003b3a51723e */ /* 0x008fe200000010ff */
[----:B------:R-:W-:Y:S01]  /*f280*/  FADD.FTZ R59, R59, R58 ;  /* 0x0000003a3b3b7221 */ /* 0x000fe20000010000 */
[----:B------:R-:W-:-:S05]  /*f290*/  FFMA.FTZ R192, R24, UR8, -R26 ;  /* 0x0000000818c07c23 */ /* 0x000fca000801081a */
[----:B------:R-:W-:Y:S08]  /*f2a0*/  MUFU.EX2 R34, R34 ;  /* 0x0000002200227308 */ /* 0x000ff00000000800 */
[----:B------:R-:W3:Y:S01]  /*f2b0*/  MUFU.EX2 R29, R29 ;  /* 0x0000001d001d7308 */ /* 0x000ee20000000800 */
[----:B-----5:R-:W-:Y:S01]  /*f2c0*/  F2FP.BF16.F32.PACK_AB R83, R35, R44 ;  /* 0x0000002c2353723e */ /* 0x020fe200000010ff */
[----:B------:R-:W-:-:S04]  /*f2d0*/  FADD.FTZ R44, R44, R59 ;  /* 0x0000003b2c2c7221 */ /* 0x000fc80000010000 */
[----:B------:R-:W-:Y:S02]  /*f2e0*/  FADD.FTZ R44, R35, R44 ;  /* 0x0000002c232c7221 */ /* 0x000fe40000010000 */
[C---:B------:R-:W-:Y:S01]  /*f2f0*/  HMMA.16816.F32.BF16 R72, R80.reuse, R76, RZ ;  /* 0x0000004c5048723c */ /* 0x040fe200000418ff */
[----:B------:R-:W-:Y:S05]  /*f300*/  MUFU.EX2 R30, R30 ;  /* 0x0000001e001e7308 */ /* 0x000fea0000000800 */
[C---:B------:R-:W-:Y:S03]  /*f310*/  HMMA.16816.F32.BF16 R76, R80.reuse, R78, RZ ;  /* 0x0000004e504c723c */ /* 0x040fe600000418ff */
[----:B------:R-:W-:Y:S03]  /*f320*/  MUFU.EX2 R27, R27 ;  /* 0x0000001b001b7308 */ /* 0x000fe60000000800 */
[C---:B-1----:R-:W-:Y:S05]  /*f330*/  HMMA.16816.F32.BF16 R96, R80.reuse, R92, RZ ;  /* 0x0000005c5060723c */ /* 0x042fea00000418ff */
        /* <DEDUP_REMOVED lines=9> */
[----:B---3--:R-:W-:-:S02]  /*f3d0*/  F2FP.BF16.F32.PACK_AB R4, R29, R34 ;  /* 0x000000221d04723e */ /* 0x008fc400000010ff */
[----:B-1----:R-:W-:Y:S01]  /*f3e0*/  F2FP.BF16.F32.PACK_AB R5, R32, R37 ;  /* 0x000000252005723e */ /* 0x002fe200000010ff */
[----:B------:R-:W-:-:S03]  /*f3f0*/  FADD.FTZ R37, R37, R44 ;  /* 0x0000002c25257221 */ /* 0x000fc60000010000 */
[----:B------:R-:W-:Y:S01]  /*f400*/  F2FP.BF16.F32.PACK_AB R6, R27, R30 ;  /* 0x0000001e1b06723e */ /* 0x000fe200000010ff */
[----:B------:R-:W-:Y:S01]  /*f410*/  MUFU.EX2 R66, R66 ;  /* 0x0000004200427308 */ /* 0x000fe20000000800 */
[----:B------:R-:W-:Y:S01]  /*f420*/  FADD.FTZ R37, R32, R37 ;  /* 0x0000002520257221 */ /* 0x000fe20000010000 */
[----:B--2---:R-:W-:-:S06]  /*f430*/  F2FP.BF16.F32.PACK_AB R7, R3, R28 ;  /* 0x0000001c0307723e */ /* 0x004fcc00000010ff */
[----:B------:R-:W-:Y:S01]  /*f440*/  MUFU.EX2 R63, R63 ;  /* 0x0000003f003f7308 */ /* 0x000fe20000000800 */
[----:B------:R-:W-:-:S04]  /*f450*/  FADD.FTZ R28, R28, R37 ;  /* 0x000000251c1c7221 */ /* 0x000fc80000010000 */
[----:B------:R-:W-:Y:S01]  /*f460*/  FADD.FTZ R28, R3, R28 ;  /* 0x0000001c031c7221 */ /* 0x000fe20000010000 */
[C---:B------:R-:W-:Y:S02]  /*f470*/  HMMA.16816.F32.BF16 R72, R4.reuse, R8, R72 ;  /* 0x000000080448723c */ /* 0x040fe40000041848 */
[----:B------:R-:W-:Y:S04]  /*f480*/  MUFU.EX2 R62, R62 ;  /* 0x0000003e003e7308 */ /* 0x000fe80000000800 */
[C---:B------:R-:W-:Y:S01]  /*f490*/  HMMA.16816.F32.BF16 R76, R4.reuse, R10, R76 ;  /* 0x0000000a044c723c */ /* 0x040fe2000004184c */
[----:B------:R-:W1:Y:S03]  /*f4a0*/  LDSM.16.MT88.4 R8, [R165+0x7000] ;  /* 0x00700000a508783b */ /* 0x000e660000004200 */
[----:B------:R-:W-:Y:S02]  /*f4b0*/  MUFU.EX2 R53, R53 ;  /* 0x0000003500357308 */ /* 0x000fe40000000800 */
[C---:B------:R-:W-:Y:S06]  /*f4c0*/  HMMA.16816.F32.BF16 R84, R4.reuse, R20, R84 ;  /* 0x000000140454723c */ /* 0x040fec0000041854 */
[C---:B------:R-:W-:Y:S01]  /*f4d0*/  HMMA.16816.F32.BF16 R80, R4.reuse, R22, R80 ;  /* 0x000000160450723c */ /* 0x040fe20000041850 */
[----:B------:R-:W2:Y:S01]  /*f4e0*/  LDSM.16.MT88.4 R20, [R164+0x7000] ;  /* 0x00700000a414783b */ /* 0x000ea20000004200 */
[----:B------:R-:W3:Y:S04]  /*f4f0*/  MUFU.EX2 R61, R61 ;  /* 0x0000003d003d7308 */ /* 0x000ee80000000800 */
[C---:B----4-:R-:W-:Y:S04]  /*f500*/  HMMA.16816.F32.BF16 R88, R4.reuse, R12, R88 ;  /* 0x0000000c0458723c */ /* 0x050fe80000041858 */
[----:B------:R-:W4:Y:S02]  /*f510*/  MUFU.EX2 R60, R60 ;  /* 0x0000003c003c7308 */ /* 0x000f240000000800 */
[C---:B------:R-:W-:Y:S01]  /*f520*/  HMMA.16816.F32.BF16 R68, R4.reuse, R14, R68 ;  /* 0x0000000e0444723c */ /* 0x040fe20000041844 */
[----:B------:R-:W5:Y:S05]  /*f530*/  LDSM.16.MT88.4 R12, [R166+0x7000] ;  /* 0x00700000a60c783b */ /* 0x000f6a0000004200 */
[----:B------:R-:W-:Y:S01]  /*f540*/  MUFU.EX2 R64, R64 ;  /* 0x0000004000407308 */ /* 0x000fe20000000800 */
[----:B------:R-:W-:Y:S01]  /*f550*/  HMMA.16816.F32.BF16 R96, R4, R16, R96 ;  /* 0x000000100460723c */ /* 0x000fe20000041860 */
[----:B---3--:R-:W-:-:S05]  /*f560*/  FADD.FTZ R3, R61, R28 ;  /* 0x0000001c3d037221 */ /* 0x008fca0000010000 */
[----:B------:R-:W-:Y:S01]  /*f570*/  HMMA.16816.F32.BF16 R92, R4, R18, R92 ;  /* 0x00000012045c723c */ /* 0x000fe2000004185c */
[----:B------:R-:W3:Y:S01]  /*f580*/  MUFU.EX2 R51, R51 ;  /* 0x0000003300337308 */ /* 0x000ee20000000800 */
[----:B------:R-:W5:Y:S01]  /*f590*/  LDSM.16.MT88.4 R16, [R168+0x7000] ;  /* 0x00700000a810783b */ /* 0x000f620000004200 */
[----:B----4-:R-:W-:-:S04]  /*f5a0*/  FADD.FTZ R3, R60, R3 ;  /* 0x000000033c037221 */ /* 0x010fc80000010000 */
[----:B------:R-:W-:Y:S02]  /*f5b0*/  F2FP.BF16.F32.PACK_AB R4, R63, R66 ;  /* 0x000000423f04723e */ /* 0x000fe400000010ff */
[----:B------:R-:W-:Y:S01]  /*f5c0*/  F2FP.BF16.F32.PACK_AB R5, R60, R61 ;  /* 0x0000003d3c05723e */ /* 0x000fe200000010ff */
[----:B------:R-:W-:Y:S01]  /*f5d0*/  MUFU.EX2 R124, R124 ;  /* 0x0000007c007c7308 */ /* 0x000fe20000000800 */
[----:B------:R-:W-:Y:S02]  /*f5e0*/  F2FP.BF16.F32.PACK_AB R6, R53, R62 ;  /* 0x0000003e3506723e */ /* 0x000fe400000010ff */
[----:B---3--:R-:W-:-:S05]  /*f5f0*/  F2FP.BF16.F32.PACK_AB R7, R51, R64 ;  /* 0x000000403307723e */ /* 0x008fca00000010ff */
[----:B------:R-:W3:Y:S01]  /*f600*/  MUFU.EX2 R115, R115 ;  /* 0x0000007300737308 */ /* 0x000ee20000000800 */
[----:B------:R-:W-:-:S04]  /*f610*/  FADD.FTZ R64, R64, R3 ;  /* 0x0000000340407221 */ /* 0x000fc80000010000 */
[----:B------:R-:W-:Y:S01]  /*f620*/  FADD.FTZ R51, R51, R64 ;  /* 0x0000004033337221 */ /* 0x000fe20000010000 */
[C---:B-1----:R-:W-:Y:S02]  /*f630*/  HMMA.16816.F32.BF16 R72, R4.reuse, R8, R72 ;  /* 0x000000080448723c */ /* 0x042fe40000041848 */
[----:B------:R-:W-:Y:S04]  /*f640*/  MUFU.EX2 R114, R114 ;  /* 0x0000007200727308 */ /* 0x000fe80000000800 */
[C---:B------:R-:W-:Y:S01]  /*f650*/  HMMA.16816.F32.BF16 R76, R4.reuse, R10, R76 ;  /* 0x0000000a044c723c */ /* 0x040fe2000004184c */
[----:B------:R-:W1:Y:S03]  /*f660*/  LDSM.16.MT88.4 R8, [R165+0x7800] ;  /* 0x00780000a508783b */ /* 0x000e660000004200 */
[----:B------:R-:W-:Y:S02]  /*f670*/  MUFU.EX2 R67, R67 ;  /* 0x0000004300437308 */ /* 0x000fe40000000800 */
[C---:B--2---:R-:W-:Y:S06]  /*f680*/  HMMA.16816.F32.BF16 R84, R4.reuse, R20, R84 ;  /* 0x000000140454723c */ /* 0x044fec0000041854 */
[C---:B------:R-:W-:Y:S01]  /*f690*/  HMMA.16816.F32.BF16 R80, R4.reuse, R22, R80 ;  /* 0x000000160450723c */ /* 0x040fe20000041850 */
[----:B------:R-:W2:Y:S01]  /*f6a0*/  LDSM.16.MT88.4 R20, [R164+0x7800] ;  /* 0x00780000a414783b */ /* 0x000ea20000004200 */
[----:B------:R-:W-:Y:S04]  /*f6b0*/  MUFU.EX2 R118, R118 ;  /* 0x0000007600767308 */ /* 0x000fe80000000800 */
[C---:B-----5:R-:W-:Y:S04]  /*f6c0*/  HMMA.16816.F32.BF16 R88, R4.reuse, R12, R88 ;  /* 0x0000000c0458723c */ /* 0x060fe80000041858 */
[----:B------:R-:W4:Y:S02]  /*f6d0*/  MUFU.EX2 R113, R113 ;  /* 0x0000007100717308 */ /* 0x000f240000000800 */
[C---:B------:R-:W-:Y:S01]  /*f6e0*/  HMMA.16816.F32.BF16 R68, R4.reuse, R14, R68 ;  /* 0x0000000e0444723c */ /* 0x040fe20000041844 */
[----:B------:R-:W5:Y:S05]  /*f6f0*/  LDSM.16.MT88.4 R12, [R166+0x7800] ;  /* 0x00780000a60c783b */ /* 0x000f6a0000004200 */
[----:B------:R-:W-:Y:S01]  /*f700*/  MUFU.EX2 R126, R126 ;  /* 0x0000007e007e7308 */ /* 0x000fe20000000800 */
[C---:B------:R-:W-:Y:S06]  /*f710*/  HMMA.16816.F32.BF16 R96, R4.reuse, R16, R96 ;  /* 0x000000100460723c */ /* 0x040fec0000041860 */
[----:B------:R-:W-:Y:S01]  /*f720*/  HMMA.16816.F32.BF16 R92, R4, R18, R92 ;  /* 0x00000012045c723c */ /* 0x000fe2000004185c */
[----:B------:R-:W1:Y:S01]  /*f730*/  MUFU.EX2 R111, R111 ;  /* 0x0000006f006f7308 */ /* 0x000e620000000800 */
[----:B------:R-:W5:Y:S05]  /*f740*/  LDSM.16.MT88.4 R16, [R168+0x7800] ;  /* 0x00780000a810783b */ /* 0x000f6a0000004200 */
[----:B---3--:R-:W-:-:S02]  /*f750*/  F2FP.BF16.F32.PACK_AB R4, R115, R124 ;  /* 0x0000007c7304723e */ /* 0x008fc400000010ff */
[----:B----4-:R-:W-:Y:S01]  /*f760*/  F2FP.BF16.F32.PACK_AB R5, R113, R118 ;  /* 0x000000767105723e */ /* 0x010fe200000010ff */
[----:B------:R-:W-:Y:S01]  /*f770*/  MUFU.EX2 R127, R127 ;  /* 0x0000007f007f7308 */ /* 0x000fe20000000800 */
[----:B------:R-:W-:Y:S01]  /*f780*/  F2FP.BF16.F32.PACK_AB R6, R67, R114 ;  /* 0x000000724306723e */ /* 0x000fe200000010ff */
[----:B------:R-:W-:-:S04]  /*f790*/  FADD.FTZ R118, R118, R51 ;  /* 0x0000003376767221 */ /* 0x000fc80000010000 */
[----:B------:R-:W-:Y:S01]  /*f7a0*/  FADD.FTZ R113, R113, R118 ;  /* 0x0000007671717221 */ /* 0x000fe20000010000 */
[----:B-1----:R-:W-:Y:S01]  /*f7b0*/  F2FP.BF16.F32.PACK_AB R7, R111, R126 ;  /* 0x0000007e6f07723e */ /* 0x002fe200000010ff */
[----:B------:R-:W1:Y:S02]  /*f7c0*/  MUFU.EX2 R116, R116 ;  /* 0x0000007400747308 */ /* 0x000e640000000800 */
[----:B------:R-:W-:-:S04]  /*f7d0*/  FADD.FTZ R126, R126, R113 ;  /* 0x000000717e7e7221 */ /* 0x000fc80000010000 */
[----:B------:R-:W-:Y:S01]  /*f7e0*/  FADD.FTZ R111, R111, R126 ;  /* 0x0000007e6f6f7221 */ /* 0x000fe20000010000 */
[C---:B------:R-:W-:Y:S01]  /*f7f0*/  HMMA.16816.F32.BF16 R72, R4.reuse, R8, R72 ;  /* 0x000000080448723c */ /* 0x040fe20000041848 */
[----:B------:R-:W-:Y:S05]  /*f800*/  MUFU.EX2 R125, R125 ;  /* 0x0000007d007d7308 */ /* 0x000fea0000000800 */
[C---:B------:R-:W-:Y:S01]  /*f810*/  HMMA.16816.F32.BF16 R76, R4.reuse, R10, R76 ;  /* 0x0000000a044c723c */ /* 0x040fe2000004184c */
[----:B------:R-:W3:Y:S02]  /*f820*/  LDSM.16.MT88.4 R8, [R165+0x8000] ;  /* 0x00800000a508783b */ /* 0x000ee40000004200 */
[----:B------:R-:W-:Y:S03]  /*f830*/  MUFU.EX2 R110, R110 ;  /* 0x0000006e006e7308 */ /* 0x000fe60000000800 */
        /* <DEDUP_REMOVED lines=11> */
[----:B------:R-:W3:Y:S01]  /*f8f0*/  MUFU.EX2 R119, R119 ;  /* 0x0000007700777308 */ /* 0x000ee20000000800 */
[----:B------:R-:W5:Y:S05]  /*f900*/  LDSM.16.MT88.4 R16, [R168+0x8000] ;  /* 0x00800000a810783b */ /* 0x000f6a0000004200 */
[----:B-1----:R-:W-:-:S02]  /*f910*/  F2FP.BF16.F32.PACK_AB R4, R116, R127 ;  /* 0x0000007f7404723e */ /* 0x002fc400000010ff */
[----:B----4-:R-:W-:Y:S01]  /*f920*/  F2FP.BF16.F32.PACK_AB R5, R117, R128 ;  /* 0x000000807505723e */ /* 0x010fe200000010ff */
[----:B------:R-:W-:Y:S01]  /*f930*/  MUFU.EX2 R131, R131 ;  /* 0x0000008300837308 */ /* 0x000fe20000000800 */
[----:B------:R-:W-:Y:S01]  /*f940*/  F2FP.BF16.F32.PACK_AB R6, R110, R125 ;  /* 0x0000007d6e06723e */ /* 0x000fe200000010ff */
[----:B------:R-:W-:-:S04]  /*f950*/  FADD.FTZ R128, R128, R111 ;  /* 0x0000006f80807221 */ /* 0x000fc80000010000 */
[----:B------:R-:W-:Y:S01]  /*f960*/  FADD.FTZ R117, R117, R128 ;  /* 0x0000008075757221 */ /* 0x000fe20000010000 */
[----:B---3--:R-:W-:Y:S01]  /*f970*/  F2FP.BF16.F32.PACK_AB R7, R119, R130 ;  /* 0x000000827707723e */ /* 0x008fe200000010ff */
        /* <DEDUP_REMOVED lines=9> */
[C---:B-----5:R-:W-:Y:S01]  /*fa10*/  HMMA.16816.F32.BF16 R88, R4.reuse, R12, R88 ;  /* 0x0000000c0458723c */ /* 0x060fe20000041858 */
[--C-:B------:R-:W-:Y:S01]  /*fa20*/  FFMA.FTZ R20, R65, UR8, -R26.reuse ;  /* 0x0000000841147c23 */ /* 0x100fe2000801081a */
[----:B------:R-:W-:Y:S01]  /*fa30*/  MUFU.EX2 R108, R108 ;  /* 0x0000006c006c7308 */ /* 0x000fe20000000800 */
[--C-:B------:R-:W-:Y:S01]  /*fa40*/  FFMA.FTZ R65, R46, UR8, -R45.reuse ;  /* 0x000000082e417c23 */ /* 0x100fe2000801082d */
[----:B------:R-:W-:Y:S01]  /*fa50*/  FFMA.FTZ R46, R49, UR8, -R26 ;  /* 0x00000008312e7c23 */ /* 0x000fe2000801081a */
[--C-:B------:R-:W-:Y:S01]  /*fa60*/  FFMA.FTZ R49, R38, UR8, -R45.reuse ;  /* 0x0000000826317c23 */ /* 0x100fe2000801082d */
[----:B------:R-:W-:Y:S01]  /*fa70*/  HMMA.16816.F32.BF16 R68, R4, R14, R68 ;  /* 0x0000000e0444723c */ /* 0x000fe20000041844 */
[----:B------:R-:W2:Y:S01]  /*fa80*/  LDSM.16.MT88.4 R12, [R165+0x8800] ;  /* 0x00880000a50c783b */ /* 0x000ea20000004200 */
[----:B------:R-:W-:-:S02]  /*fa90*/  FFMA.FTZ R38, R40, UR8, -R45 ;  /* 0x0000000828267c23 */ /* 0x000fc4000801082d */
[----:B------:R-:W4:Y:S02]  /*faa0*/  MUFU.EX2 R105, R105 ;  /* 0x0000006900697308 */ /* 0x000f240000000800 */
[C---:B------:R-:W-:Y:S06]  /*fab0*/  HMMA.16816.F32.BF16 R96, R4.reuse, R16, R96 ;  /* 0x000000100460723c */ /* 0x040fec0000041860 */
[----:B------:R-:W-:Y:S01]  /*fac0*/  MUFU.EX2 R21, R109 ;  /* 0x0000006d00157308 */ /* 0x000fe20000000800 */
[C---:B------:R-:W-:Y:S01]  /*fad0*/  HMMA.16816.F32.BF16 R92, R4.reuse, R18, R92 ;  /* 0x00000012045c723c */ /* 0x040fe2000004185c */
[----:B------:R-:W5:Y:S05]  /*fae0*/  LDSM.16.MT88.4 R16, [R168+0x8800] ;  /* 0x00880000a810783b */ /* 0x000f6a0000004200 */
[----:B------:R-:W-:Y:S01]  /*faf0*/  HMMA.16816.F32.BF16 R80, R4, R22, R80 ;  /* 0x000000160450723c */ /* 0x000fe20000041850 */
[----:B------:R-:W3:Y:S06]  /*fb00*/  MUFU.EX2 R20, R20 ;  /* 0x0000001400147308 */ /* 0x000eec0000000800 */
[----:B-1----:R-:W-:Y:S01]  /*fb10*/  F2FP.BF16.F32.PACK_AB R4, R106, R131 ;  /* 0x000000836a04723e */ /* 0x002fe200000010ff */
[--C-:B------:R-:W-:Y:S01]  /*fb20*/  FFMA.FTZ R23, R48, UR8, -R45.reuse ;  /* 0x0000000830177c23 */ /* 0x100fe2000801082d */
[----:B----4-:R-:W-:Y:S01]  /*fb30*/  F2FP.BF16.F32.PACK_AB R5, R105, R108 ;  /* 0x0000006c6905723e */ /* 0x010fe200000010ff */
[----:B------:R-:W-:Y:S01]  /*fb40*/  FFMA.FTZ R22, R54, UR8, -R45 ;  /* 0x0000000836167c23 */ /* 0x000fe2000801082d */
[----:B------:R-:W-:Y:S01]  /*fb50*/  F2FP.BF16.F32.PACK_AB R6, R104, R129 ;  /* 0x000000816806723e */ /* 0x000fe200000010ff */
[----:B------:R-:W-:Y:S01]  /*fb60*/  FFMA.FTZ R48, R43, UR8, -R26 ;  /* 0x000000082b307c23 */ /* 0x000fe2000801081a */
[----:B------:R-:W-:Y:S01]  /*fb70*/  MUFU.EX2 R50, R50 ;  /* 0x0000003200327308 */ /* 0x000fe20000000800 */
[----:B------:R-:W-:Y:S01]  /*fb80*/  FADD.FTZ R43, R55, R56 ;  /* 0x00000038372b7221 */ /* 0x000fe20000010000 */
[----:B------:R-:W-:Y:S01]  /*fb90*/  FADD.FTZ R108, R108, R119 ;  /* 0x000000776c6c7221 */ /* 0x000fe20000010000 */
[----:B---3--:R-:W-:-:S02]  /*fba0*/  F2FP.BF16.F32.PACK_AB R7, R20, R21 ;  /* 0x000000151407723e */ /* 0x008fc400000010ff */
[----:B------:R-:W-:Y:S01]  /*fbb0*/  FADD.FTZ R43, R42, R43 ;  /* 0x0000002b2a2b7221 */ /* 0x000fe20000010000 */
[----:B------:R-:W-:Y:S02]  /*fbc0*/  FADD.FTZ R108, R105, R108 ;  /* 0x0000006c696c7221 */ /* 0x000fe40000010000 */
[----:B------:R-:W1:Y:S01]  /*fbd0*/  MUFU.EX2 R23, R23 ;  /* 0x0000001700177308 */ /* 0x000e620000000800 */
[----:B------:R-:W-:Y:S01]  /*fbe0*/  FADD.FTZ R40, R34, R43 ;  /* 0x0000002b22287221 */ /* 0x000fe20000010000 */
[----:B------:R-:W-:Y:S01]  /*fbf0*/  FFMA.FTZ R34, R33, UR8, -R26 ;  /* 0x0000000821227c23 */ /* 0x000fe2000801081a */
[----:B------:R-:W-:Y:S01]  /*fc00*/  HMMA.16816.F32.BF16 R88, R4, R8, R88 ;  /* 0x000000080458723c */ /* 0x000fe20000041858 */
[----:B------:R-:W-:Y:S01]  /*fc10*/  FADD.FTZ R21, R21, R108 ;  /* 0x0000006c15157221 */ /* 0x000fe20000010000 */
[----:B------:R-:W-:-:S03]  /*fc20*/  FADD.FTZ R29, R29, R40 ;  /* 0x000000281d1d7221 */ /* 0x000fc60000010000 */
[----:B------:R-:W-:Y:S01]  /*fc30*/  MUFU.EX2 R65, R65 ;  /* 0x0000004100417308 */ /* 0x000fe20000000800 */
[----:B------:R-:W-:Y:S01]  /*fc40*/  FADD.FTZ R21, R20, R21 ;  /* 0x0000001514157221 */ /* 0x000fe20000010000 */
[----:B------:R-:W-:Y:S01]  /*fc50*/  HMMA.16816.F32.BF16 R68, R4, R10, R68 ;  /* 0x0000000a0444723c */ /* 0x000fe20000041844 */
[----:B------:R-:W3:Y:S01]  /*fc60*/  LDSM.16.MT88.4 R8, [R164+0x8800] ;  /* 0x00880000a408783b */ /* 0x000ee20000004200 */
[----:B------:R-:W-:-:S04]  /*fc70*/  FADD.FTZ R30, R30, R29 ;  /* 0x0000001d1e1e7221 */ /* 0x000fc80000010000 */
[----:B--2---:R-:W-:Y:S01]  /*fc80*/  HMMA.16816.F32.BF16 R72, R4, R12, R72 ;  /* 0x0000000c0448723c */ /* 0x004fe20000041848 */
[----:B------:R-:W-:Y:S01]  /*fc90*/  MUFU.EX2 R22, R22 ;  /* 0x0000001600167308 */ /* 0x000fe20000000800 */
[----:B------:R-:W-:-:S04]  /*fca0*/  FADD.FTZ R27, R27, R30 ;  /* 0x0000001e1b1b7221 */ /* 0x000fc80000010000 */
[C---:B------:R-:W-:Y:S01]  /*fcb0*/  HMMA.16816.F32.BF16 R76, R4.reuse, R14, R76 ;  /* 0x0000000e044c723c */ /* 0x040fe2000004184c */
[----:B------:R-:W2:Y:S01]  /*fcc0*/  LDSM.16.MT88.4 R12, [R168+0x9000] ;  /* 0x00900000a80c783b */ /* 0x000ea20000004200 */
[----:B------:R-:W-:Y:S01]  /*fcd0*/  FADD.FTZ R66, R66, R27 ;  /* 0x0000001b42427221 */ /* 0x000fe20000010000 */
[----:B------:R-:W-:Y:S03]  /*fce0*/  MUFU.EX2 R46, R46 ;  /* 0x0000002e002e7308 */ /* 0x000fe60000000800 */
[----:B-----5:R-:W-:Y:S01]  /*fcf0*/  HMMA.16816.F32.BF16 R96, R4, R16, R96 ;  /* 0x000000100460723c */ /* 0x020fe20000041860 */
[----:B------:R-:W-:-:S04]  /*fd00*/  FADD.FTZ R63, R63, R66 ;  /* 0x000000423f3f7221 */ /* 0x000fc80000010000 */
[----:B------:R-:W4:Y:S01]  /*fd10*/  MUFU.EX2 R47, R47 ;  /* 0x0000002f002f7308 */ /* 0x000f220000000800 */
[----:B------:R-:W-:Y:S01]  /*fd20*/  HMMA.16816.F32.BF16 R92, R4, R18, R92 ;  /* 0x00000012045c723c */ /* 0x000fe2000004185c */
[----:B------:R-:W5:Y:S01]  /*fd30*/  LDSM.16.MT88.4 R16, [R165+0x9000] ;  /* 0x00900000a510783b */ /* 0x000f620000004200 */
[----:B------:R-:W-:-:S04]  /*fd40*/  FADD.FTZ R62, R62, R63 ;  /* 0x0000003f3e3e7221 */ /* 0x000fc80000010000 */
[----:B------:R-:W-:Y:S01]  /*fd50*/  FADD.FTZ R53, R53, R62 ;  /* 0x0000003e35357221 */ /* 0x000fe20000010000 */
[----:B------:R-:W-:Y:S03]  /*fd60*/  MUFU.EX2 R48, R48 ;  /* 0x0000003000307308 */ /* 0x000fe60000000800 */
[----:B------:R-:W-:-:S04]  /*fd70*/  FADD.FTZ R124, R124, R53 ;  /* 0x000000357c7c7221 */ /* 0x000fc80000010000 */
[----:B------:R-:W-:Y:S01]  /*fd80*/  FADD.FTZ R115, R115, R124 ;  /* 0x0000007c73737221 */ /* 0x000fe20000010000 */
[----:B------:R-:W2:Y:S01]  /*fd90*/  MUFU.EX2 R41, R41 ;  /* 0x0000002900297308 */ /* 0x000ea20000000800 */
[----:B---3--:R-:W-:Y:S02]  /*fda0*/  HMMA.16816.F32.BF16 R84, R4, R8, R84 ;  /* 0x000000080454723c */ /* 0x008fe40000041854 */
[----:B------:R-:W-:-:S04]  /*fdb0*/  FADD.FTZ R114, R114, R115 ;  /* 0x0000007372727221 */ /* 0x000fc80000010000 */
[----:B------:R-:W-:Y:S01]  /*fdc0*/  FADD.FTZ R114, R67, R114 ;  /* 0x0000007243727221 */ /* 0x000fe20000010000 */
[----:B------:R-:W-:Y:S01]  /*fdd0*/  HMMA.16816.F32.BF16 R80, R4, R10, R80 ;  /* 0x0000000a0450723c */ /* 0x000fe20000041850 */
[----:B------:R-:W3:Y:S01]  /*fde0*/  LDSM.16.MT88.4 R8, [R166+0x9000] ;  /* 0x00900000a608783b */ /* 0x000ee20000004200 */
[----:B------:R-:W-:Y:S01]  /*fdf0*/  MUFU.EX2 R39, R49 ;  /* 0x0000003100277308 */ /* 0x000fe20000000800 */
[----:B------:R-:W-:-:S04]  /*fe00*/  FADD.FTZ R127, R127, R114 ;  /* 0x000000727f7f7221 */ /* 0x000fc80000010000 */
[----:B-1----:R-:W-:Y:S01]  /*fe10*/  F2FP.BF16.F32.PACK_AB R4, R23, R50 ;  /* 0x000000321704723e */ /* 0x002fe200000010ff */
[----:B------:R-:W-:Y:S01]  /*fe20*/  FADD.FTZ R116, R116, R127 ;  /* 0x0000007f74747221 */ /* 0x000fe20000010000 */
[----:B----4-:R-:W-:Y:S01]  /*fe30*/  F2FP.BF16.F32.PACK_AB R5, R47, R46 ;  /* 0x0000002e2f05723e */ /* 0x010fe200000010ff */
[----:B------:R-:W1:Y:S01]  /*fe40*/  MUFU.EX2 R36, R36 ;  /* 0x0000002400247308 */ /* 0x000e620000000800 */
[----:B------:R-:W-:Y:S01]  /*fe50*/  F2FP.BF16.F32.PACK_AB R6, R22, R65 ;  /* 0x000000411606723e */ /* 0x000fe200000010ff */
[----:B------:R-:W-:Y:S01]  /*fe60*/  FADD.FTZ R125, R125, R116 ;  /* 0x000000747d7d7221 */ /* 0x000fe20000010000 */
[----:B--2---:R-:W-:Y:S01]  /*fe70*/  F2FP.BF16.F32.PACK_AB R7, R41, R48 ;  /* 0x000000302907723e */ /* 0x004fe200000010ff */
[----:B------:R-:W-:Y:S02]  /*fe80*/  FADD.FTZ R46, R46, R21 ;  /* 0x000000152e2e7221 */ /* 0x000fe40000010000 */
[----:B------:R-:W-:Y:S02]  /*fe90*/  FADD.FTZ R110, R110, R125 ;  /* 0x0000007d6e6e7221 */ /* 0x000fe40000010000 */
[----:B------:R-:W-:Y:S01]  /*fea0*/  MUFU.EX2 R38, R38 ;  /* 0x0000002600267308 */ /* 0x000fe20000000800 */
[----:B------:R-:W-:Y:S01]  /*feb0*/  FADD.FTZ R47, R47, R46 ;  /* 0x0000002e2f2f7221 */ /* 0x000fe20000010000 */
[----:B------:R-:W-:Y:S01]  /*fec0*/  HMMA.16816.F32.BF16 R96, R4, R12, R96 ;  /* 0x0000000c0460723c */ /* 0x000fe20000041860 */
[----:B------:R-:W-:-:S02]  /*fed0*/  FADD.FTZ R131, R131, R110 ;  /* 0x0000006e83837221 */ /* 0x000fc40000010000 */
[----:B------:R-:W-:Y:S02]  /*fee0*/  FADD.FTZ R48, R48, R47 ;  /* 0x0000002f30307221 */ /* 0x000fe40000010000 */
[----:B------:R-:W-:Y:S01]  /*fef0*/  FADD.FTZ R106, R106, R131 ;  /* 0x000000836a6a7221 */ /* 0x000fe20000010000 */
[C---:B------:R-:W-:Y:S01]  /*ff00*/  HMMA.16816.F32.BF16 R92, R4.reuse, R14, R92 ;  /* 0x0000000e045c723c */ /* 0x040fe2000004185c */
[----:B------:R-:W2:Y:S01]  /*ff10*/  LDSM.16.MT88.4 R12, [R164+0x9000] ;  /* 0x00900000a40c783b */ /* 0x000ea20000004200 */
[----:B------:R-:W-:Y:S01]  /*ff20*/  MUFU.EX2 R193, R193 ;  /* 0x000000c100c17308 */ /* 0x000fe20000000800 */
[----:B------:R-:W-:Y:S01]  /*ff30*/  FADD.FTZ R129, R129, R106 ;  /* 0x0000006a81817221 */ /* 0x000fe20000010000 */
[----:B------:R-:W-:Y:S02]  /*ff40*/  FADD.FTZ R48, R41, R48 ;  /* 0x0000003029307221 */ /* 0x000fe40000010000 */
[----:B-----5:R-:W-:Y:S01]  /*ff50*/  HMMA.16816.F32.BF16 R72, R4, R16, R72 ;  /* 0x000000100448723c */ /* 0x020fe20000041848 */
[----:B------:R-:W-:-:S03]  /*ff60*/  FADD.FTZ R129, R104, R129 ;  /* 0x0000008168817221 */ /* 0x000fc60000010000 */
[----:B------:R-:W-:Y:S01]  /*ff70*/  MUFU.EX2 R31, R31 ;  /* 0x0000001f001f7308 */ /* 0x000fe20000000800 */
[----:B------:R-:W-:Y:S01]  /*ff80*/  FADD.FTZ R50, R50, R129 ;  /* 0x0000008132327221 */ /* 0x000fe20000010000 */
[----:B------:R-:W-:Y:S01]  /*ff90*/  HMMA.16816.F32.BF16 R76, R4, R18, R76 ;  /* 0x00000012044c723c */ /* 0x000fe2000004184c */
[----:B------:R-:W-:Y:S02]  /*ffa0*/  LDSM.16.MT88.4 R16, [R166+0x9800] ;  /* 0x00980000a610783b */ /* 0x000fe40000004200 */
[----:B------:R-:W-:-:S03]  /*ffb0*/  FADD.FTZ R50, R23, R50 ;  /* 0x0000003217327221 */ /* 0x000fc60000010000 */
[----:B---3--:R-:W-:Y:S01]  /*ffc0*/  HMMA.16816.F32.BF16 R88, R4, R8, R88 ;  /* 0x000000080458723c */ /* 0x008fe20000041858 */
[----:B------:R-:W3:Y:S01]  /*ffd0*/  MUFU.EX2 R34, R34 ;  /* 0x0000002200227308 */ /* 0x000ee20000000800 */
[----:B------:R-:W-:-:S04]  /*ffe0*/  FADD.FTZ R65, R65, R50 ;  /* 0x0000003241417221 */ /* 0x000fc80000010000 */
[C---:B------:R-:W-:Y:S01]  /*fff0*/  HMMA.16816.F32.BF16 R68, R4.reuse, R10, R68 ;  /* 0x0000000a0444723c */ /* 0x040fe20000041844 */
[----:B------:R-:W4:Y:S01]  /*10000*/  LDSM.16.MT88.4 R8, [R168+0x9800] ;  /* 0x00980000a808783b */ /* 0x000f220000004200 */
[----:B------:R-:W-:Y:S01]  /*10010*/  FADD.FTZ R22, R22, R65 ;  /* 0x0000004116167221 */ /* 0x000fe20000010000 */
[----:B------:R-:W-:Y:S08]  /*10020*/  MUFU.EX2 R25, R25 ;  /* 0x0000001900197308 */ /* 0x000ff00000000800 */
[----:B------:R-:W5:Y:S01]  /*10030*/  MUFU.EX2 R192, R192 ;  /* 0x000000c000c07308 */ /* 0x000f620000000800 */
[C---:B--2---:R-:W-:Y:S06]  /*10040*/  HMMA.16816.F32.BF16 R84, R4.reuse, R12, R84 ;  /* 0x0000000c0454723c */ /* 0x044fec0000041854 */
[----:B------:R-:W-:Y:S01]  /*10050*/  HMMA.16816.F32.BF16 R80, R4, R14, R80 ;  /* 0x0000000e0450723c */ /* 0x000fe20000041850 */
[----:B------:R-:W2:Y:S06]  /*10060*/  LDSM.16.MT88.4 R12, [R165+0x9800] ;  /* 0x00980000a50c783b */ /* 0x000eac0000004200 */
[----:B-1----:R-:W-:Y:S01]  /*10070*/  F2FP.BF16.F32.PACK_AB R4, R36, R39 ;  /* 0x000000272404723e */ /* 0x002fe200000010ff */
        /* <DEDUP_REMOVED lines=9> */
[----:B----4-:R-:W-:Y:S01]  /*10110*/  HMMA.16816.F32.BF16 R96, R4, R8, R96 ;  /* 0x000000080460723c */ /* 0x010fe20000041860 */
[----:B------:R-:W-:Y:S01]  /*10120*/  FADD.FTZ R193, R193, R38 ;  /* 0x00000026c1c17221 */ /* 0x000fe20000010000 */
[----:B------:R-:W-:-:S04]  /*10130*/  FADD.FTZ R192, R192, R25 ;  /* 0x00000019c0c07221 */ /* 0x000fc80000010000 */
[C---:B------:R-:W-:Y:S01]  /*10140*/  HMMA.16816.F32.BF16 R92, R4.reuse, R10, R92 ;  /* 0x0000000a045c723c */ /* 0x040fe2000004185c */
[----:B------:R-:W1:Y:S05]  /*10150*/  LDSM.16.MT88.4 R8, [R164+0x9800] ;  /* 0x00980000a408783b */ /* 0x000e6a0000004200 */
        /* <DEDUP_REMOVED lines=8> */
[----:B------:R-:W-:Y:S01]  /*101e0*/  ISETP.NE.AND P1, PT, R182, RZ, PT ;  /* 0x000000ffb600720c */ /* 0x000fe20003f25270 */
[----:B------:R-:W-:-:S04]  /*101f0*/  DEPBAR.LE SB0, 0x0 ;  /* 0x000080000000791a */ /* 0x000fc80000000000 */
[----:B------:R-:W-:Y:S01]  /*10200*/  IADD3 R188, R52, -0x2, RZ ;  /* 0xfffffffe34bc7810 */ /* 0x000fe20007ffe0ff */
[----:B------:R-:W-:Y:S07]  /*10210*/  BAR.SYNC.DEFER_BLOCKING 0x0 ;  /* 0x0000000000007b1d */ /* 0x000fee0000010000 */
        /* <DEDUP_REMOVED lines=46> */
[----:B------:R-:W-:Y:S01]  /*10500*/  IMAD.IADD R5, R5, 0x1, -R7 ;  /* 0x0000000105057824 */ /* 0x000fe200078e0a07 */
[----:B------:R-:W-:-:S03]  /*10510*/  MOV R9, UR4 ;  /* 0x0000000400097c02 */ /* 0x000fc60008000f00 */
[----:B------:R-:W-:-:S05]  /*10520*/  IMAD R8, R5, R4, -0x80 ;  /* 0xffffff8005087424 */ /* 0x000fca00078e0204 */
[----:B------:R-:W-:-:S05]  /*10530*/  SHF.R.S32.HI R4, RZ, 0x1f, R8 ;  /* 0x0000001fff047819 */ /* 0x000fca0000011408 */
[----:B------:R-:W-:-:S04]  /*10540*/  IMAD R5, R4, R9, RZ ;  /* 0x0000000904057224 */ /* 0x000fc800078e02ff */
[C---:B------:R-:W-:Y:S01]  /*10550*/  IMAD R5, R8.reuse, UR5, R5 ;  /* 0x0000000508057c24 */ /* 0x040fe2000f8e0205 */
[----:B------:R-:W-:Y:S01]  /*10560*/  ULDC.64 UR4, c[0x0][0x238] ;  /* 0x00008e0000047ab9 */ /* 0x000fe20000000a00 */
[----:B--2---:R-:W-:Y:S02]  /*10570*/  IMAD.IADD R3, R3, 0x1, -R6 ;  /* 0x0000000103037824 */ /* 0x004fe400078e0a06 */
[----:B------:R-:W-:-:S03]  /*10580*/  IMAD.WIDE.U32 R6, R8, R9, RZ ;  /* 0x0000000908067225 */ /* 0x000fc600078e00ff */
[----:B------:R-:W-:Y:S02]  /*10590*/  SHF.R.S32.HI R4, RZ, 0x1f, R3 ;  /* 0x0000001fff047819 */ /* 0x000fe40000011403 */
[----:B------:R-:W-:-:S03]  /*105a0*/  IADD3 R7, R7, R5, RZ ;  /* 0x0000000507077210 */ /* 0x000fc60007ffe0ff */
[----:B------:R-:W-:Y:S02]  /*105b0*/  IMAD R4, R4, UR4, RZ ;  /* 0x0000000404047c24 */ /* 0x000fe4000f8e02ff */
[----:B------:R-:W-:-:S04]  /*105c0*/  IMAD.WIDE.U32 R6, R3, UR4, R6 ;  /* 0x0000000403067c25 */ /* 0x000fc8000f8e0006 */
[----:B------:R-:W-:-:S04]  /*105d0*/  IMAD R4, R3, UR5, R4 ;  /* 0x0000000503047c24 */ /* 0x000fc8000f8e0204 */
[----:B------:R-:W-:Y:S01]  /*105e0*/  IMAD.IADD R11, R7, 0x1, R4 ;  /* 0x00000001070b7824 */ /* 0x000fe200078e0204 */
[----:B------:R-:W-:Y:S06]  /*105f0*/  BRA `(.L_x_6153) ;  /* 0x0000000000107947 */ /* 0x000fec0003800000 */
.L_x_6152:
[----:B------:R-:W1:Y:S02]  /*10600*/  LDC R9, c[0x0][0x250] ;  /* 0x00009400ff097b82 */ /* 0x000e640000000800 */
[----:B-1----:R-:W-:-:S05]  /*10610*/  IMAD.SHL.U32 R6, R9, 0x80, RZ ;  /* 0x0000008009067824 */ /* 0x002fca00078e00ff */
[----:B------:R-:W-:-:S04]  /*10620*/  IADD3 R6, -R6, RZ, RZ ;  /* 0x000000ff06067210 */ /* 0x000fc80007ffe1ff */
[----:B------:R-:W-:-:S07]  /*10630*/  SHF.R.S32.HI R11, RZ, 0x1f, R6 ;  /* 0x0000001fff0b7819 */ /* 0x000fce0000011406 */
.L_x_6153:
[----:B------:R-:W-:Y:S01]  /*10640*/  ULDC UR4, c[0x0][0x2d0] ;  /* 0x0000b40000047ab9 */ /* 0x000fe20000000800 */
[----:B------:R-:W-:Y:S01]  /*10650*/  LEA R194, P3, R6, R194, 0x1 ;  /* 0x000000c206c27211 */ /* 0x000fe200078608ff */
[----:B------:R-:W-:Y:S01]  /*10660*/  IMAD.SHL.U32 R130, R188, 0x80, RZ ;  /* 0x00000080bc827824 */ /* 0x000fe200078e00ff */
[----:B------:R-:W-:Y:S02]  /*10670*/  ISETP.GE.AND P0, PT, R100, UR4, PT ;  /* 0x0000000464007c0c */ /* 0x000fe4000bf06270 */
[----:B------:R-:W-:-:S11]  /*10680*/  LEA.HI.X R195, R6, R195, R11, 0x1, P3 ;  /* 0x000000c306c37211 */ /* 0x000fd600018f0c0b */
[----:B------:R-:W1:Y:S01]  /*10690*/  @!P0 LDC R122, c[0x0][0x254] ;  /* 0x00009500ff7a8b82 */ /* 0x000e620000000800 */
[CC--:B------:R-:W-:Y:S01]  /*106a0*/  @!P0 IADD3 R4, P2, P1, R6.reuse, R120.reuse, R177 ;  /* 0x0000007806048210 */ /* 0x0c0fe2000795e0b1 */
[----:B------:R-:W-:Y:S01]  /*106b0*/  @P0 STS.128 [R187+0x6000], RZ ;  /* 0x006000ffbb000388 */ /* 0x000fe20000000c00 */
[----:B------:R-:W-:Y:S01]  /*106c0*/  @!P0 LEA R13, P3, R9, R120, 0x5 ;  /* 0x00000078090d8211 */ /* 0x000fe200078628ff */
[----:B------:R-:W-:Y:S01]  /*106d0*/  @!P0 IMAD.MOV.U32 R20, RZ, RZ, R120 ;  /* 0x000000ffff148224 */ /* 0x000fe200078e0078 */
[----:B------:R-:W-:Y:S01]  /*106e0*/  @!P0 IADD3.X R3, R11, R123, R176, P2, P1 ;  /* 0x0000007b0b038210 */ /* 0x000fe200017e24b0 */
[----:B------:R-:W-:Y:S01]  /*106f0*/  @!P0 IMAD.MOV.U32 R21, RZ, RZ, R123 ;  /* 0x000000ffff158224 */ /* 0x000fe200078e007b */
[----:B------:R-:W-:Y:S01]  /*10700*/  @!P0 IADD3 R13, P2, R6, R13, RZ ;  /* 0x0000000d060d8210 */ /* 0x000fe20007f5e0ff */
[----:B------:R-:W2:Y:S01]  /*10710*/  @!P0 LDC R8, c[0x0][0x254] ;  /* 0x00009500ff088b82 */ /* 0x000ea20000000800 */
[----:B------:R-:W-:Y:S01]  /*10720*/  @!P0 LEA R16, P1, R4, UR10, 0x1 ;  /* 0x0000000a04108c11 */ /* 0x000fe2000f8208ff */
[----:B------:R-:W-:Y:S01]  /*10730*/  @!PT LDS RZ, [RZ] ;  /* 0x00000000fffff984 */ /* 0x000fe20000000800 */
[----:B------:R-:W-:Y:S01]  /*10740*/  @!PT LDS RZ, [RZ] ;  /* 0x00000000fffff984 */ /* 0x000fe20000000800 */
[----:B------:R-:W-:Y:S01]  /*10750*/  @!PT LDS RZ, [RZ] ;  /* 0x00000000fffff984 */ /* 0x000fe20000000800 */
[----:B------:R-:W-:Y:S01]  /*10760*/  @!P0 LDGSTS.E.BYPASS.LTC128B.128 [R187+0x6000], desc[UR6][R194.64] ;  /* 0x06000000c2bb8fae */ /* 0x000fe2000b901d46 */
[----:B------:R-:W-:-:S02]  /*10770*/  @!P0 IMAD.MOV.U32 R18, RZ, RZ, R120 ;  /* 0x000000ffff128224 */ /* 0x000fc400078e0078 */
[----:B------:R-:W-:Y:S01]  /*10780*/  @!P0 LEA.HI.X R17, R4, UR11, R3, 0x1, P1 ;  /* 0x0000000b04118c11 */ /* 0x000fe200088f0c03 */
[----:B------:R-:W-:Y:S01]  /*10790*/  @P0 STS.128 [R187+0x6800], RZ ;  /* 0x006800ffbb000388 */ /* 0x000fe20000000c00 */
[----:B------:R-:W-:Y:S01]  /*107a0*/  @!P0 LEA R22, P1, R13, UR10, 0x1 ;  /* 0x0000000a0d168c11 */ /* 0x000fe2000f8208ff */
[----:B------:R-:W3:Y:S01]  /*107b0*/  @!P0 LDC R7, c[0x0][0x254] ;  /* 0x00009500ff078b82 */ /* 0x000ee20000000800 */
[----:B------:R-:W-:Y:S01]  /*107c0*/  @!P0 IMAD.MOV.U32 R19, RZ, RZ, R123 ;  /* 0x000000ffff138224 */ /* 0x000fe200078e007b */
[----:B------:R-:W-:Y:S01]  /*107d0*/  @!PT LDS RZ, [RZ] ;  /* 0x00000000fffff984 */ /* 0x000fe20000000800 */
[----:B------:R-:W-:Y:S01]  /*107e0*/  @!PT LDS RZ, [RZ] ;  /* 0x00000000fffff984 */ /* 0x000fe20000000800 */
[----:B------:R-:W-:Y:S01]  /*107f0*/  @!PT LDS RZ, [RZ] ;  /* 0x00000000fffff984 */ /* 0x000fe20000000800 */
[----:B------:R4:W-:Y:S01]  /*10800*/  @!P0 LDGSTS.E.BYPASS.LTC128B.128 [R187+0x6800], desc[UR6][R16.64] ;  /* 0x0680000010bb8fae */ /* 0x0009e2000b901d46 */
[----:B------:R-:W-:-:S03]  /*10810*/  @!P0 IMAD.WIDE.U32 R20, R9, 0x50, R20 ;  /* 0x0000005009148825 */ /* 0x000fc600078e0014 */
[----:B------:R-:W-:Y:S01]  /*10820*/  @P0 STS.128 [R187+0x7000], RZ ;  /* 0x007000ffbb000388 */ /* 0x000fe20000000c00 */
[C---:B------:R-:W-:Y:S01]  /*10830*/  @!P0 IMAD.WIDE.U32 R18, R9.reuse, 0x60, R18 ;  /* 0x0000006009128825 */ /* 0x040fe200078e0012 */
[----:B-1----:R-:W-:Y:S01]  /*10840*/  @!P0 LEA.HI.X R10, R9, R123, R122, 0x5, P3 ;  /* 0x0000007b090a8211 */ /* 0x002fe200018f2c7a */
[----:B------:R-:W1:Y:S02]  /*10850*/  @!P0 LDC R5, c[0x0][0x254] ;  /* 0x00009500ff058b82 */ /* 0x000e640000000800 */
[----:B------:R-:W-:Y:S02]  /*10860*/  @!P0 IMAD.MOV.U32 R122, RZ, RZ, R120 ;  /* 0x000000ffff7a8224 */ /* 0x000fe400078e0078 */
[----:B------:R-:W-:Y:S02]  /*10870*/  @!P0 IMAD.X R10, R11, 0x1, R10, P2 ;  /* 0x000000010b0a8824 */ /* 0x000fe400010e060a */
[----:B------:R-:W-:Y:S02]  /*10880*/  @!P0 IMAD.WIDE.U32 R14, R9, 0x30, R122 ;  /* 0x00000030090e8825 */ /* 0x000fe400078e007a */
[----:B------:R-:W5:Y:S01]  /*10890*/  @!P0 LDC R4, c[0x0][0x254] ;  /* 0x00009500ff048b82 */ /* 0x000f620000000800 */
[----:B------:R-:W-:Y:S01]  /*108a0*/  @!P0 LEA.HI.X R23, R13, UR11, R10, 0x1, P1 ;  /* 0x0000000b0d178c11 */ /* 0x000fe200088f0c0a */
[----:B--2---:R-:W-:Y:S01]  /*108b0*/  @!P0 IMAD R8, R8, 0x30, RZ ;  /* 0x0000003008088824 */ /* 0x004fe200078e02ff */
[----:B------:R-:W-:-:S03]  /*108c0*/  @!P0 IADD3 R13, P1, R6, R14, RZ ;  /* 0x0000000e060d8210 */ /* 0x000fc60007f3e0ff */
[----:B------:R-:W-:Y:S01]  /*108d0*/  @!PT LDS RZ, [RZ] ;  /* 0x00000000fffff984 */ /* 0x000fe20000000800 */
[----:B------:R-:W-:Y:S01]  /*108e0*/  @!PT LDS RZ, [RZ] ;  /* 0x00000000fffff984 */ /* 0x000fe20000000800 */
[----:B------:R-:W-:Y:S01]  /*108f0*/  @!PT LDS RZ, [RZ] ;  /* 0x00000000fffff984 */ /* 0x000fe20000000800 */
[----:B------:R2:W-:Y:S01]  /*10900*/  @!P0 LDGSTS.E.BYPASS.LTC128B.128 [R187+0x7000], desc[UR6][R22.64] ;  /* 0x0700000016bb8fae */ /* 0x0005e2000b901d46 */
[----:B------:R-:W-:Y:S01]  /*10910*/  @!P0 IADD3.X R8, R11, R15, R8, P1, !PT ;  /* 0x0000000f0b088210 */ /* 0x000fe20000ffe408 */
[----:B------:R-:W2:Y:S01]  /*10920*/  @!P0 LDC R3, c[0x0][0x254] ;  /* 0x00009500ff038b82 */ /* 0x000ea20000000800 */
[C---:B------:R-:W-:Y:S01]  /*10930*/  @!P0 LEA R14, P1, R13.reuse, UR10, 0x1 ;  /* 0x0000000a0d0e8c11 */ /* 0x040fe2000f8208ff */
[----:B------:R-:W-:Y:S01]  /*10940*/  @P0 STS.128 [R187+0x7800], RZ ;  /* 0x007800ffbb000388 */ /* 0x000fe20000000c00 */
[----:B----4-:R-:W-:Y:S02]  /*10950*/  @!P0 IMAD.MOV.U32 R16, RZ, RZ, R120 ;  /* 0x000000ffff108224 */ /* 0x010fe400078e0078 */
[----:B------:R-:W-:Y:S01]  /*10960*/  @!P0 LEA.HI.X R15, R13, UR11, R8, 0x1, P1 ;  /* 0x0000000b0d0f8c11 */ /* 0x000fe200088f0c08 */
[----:B------:R-:W-:Y:S01]  /*10970*/  @!P0 IMAD.MOV.U32 R17, RZ, RZ, R123 ;  /* 0x000000ffff118224 */ /* 0x000fe200078e007b */
[----:B------:R-:W-:Y:S01]  /*10980*/  @!P0 LEA R13, P1, R9, R120, 0x6 ;  /* 0x00000078090d8211 */ /* 0x000fe200078230ff */
[----:B-1----:R-:W-:Y:S01]  /*10990*/  @!P0 IMAD R8, R5, 0x50, RZ ;  /* 0x0000005005088824 */ /* 0x002fe200078e02ff */
[C---:B------:R-:W-:Y:S01]  /*109a0*/  @!P0 IADD3 R5, P3, R6.reuse, R20, RZ ;  /* 0x0000001406058210 */ /* 0x040fe20007f7e0ff */
[C---:B------:R-:W-:Y:S01]  /*109b0*/  @!P0 IMAD.WIDE.U32 R16, R9.reuse, 0x70, R16 ;  /* 0x0000007009108825 */ /* 0x040fe200078e0010 */
[----:B---3--:R-:W-:Y:S01]  /*109c0*/  @!P0 LEA.HI.X R122, R9, R123, R7, 0x6, P1 ;  /* 0x0000007b097a8211 */ /* 0x008fe200008f3407 */
[----:B------:R-:W-:Y:S01]  /*109d0*/  @!PT LDS RZ, [RZ] ;  /* 0x00000000fffff984 */ /* 0x000fe20000000800 */
[----:B------:R-:W-:Y:S01]  /*109e0*/  @!PT LDS RZ, [RZ] ;  /* 0x00000000fffff984 */ /* 0x000fe20000000800 */
[----:B------:R-:W-:Y:S01]  /*109f0*/  @!PT LDS RZ, [RZ] ;  /* 0x00000000fffff984 */ /* 0x000fe20000000800 */
[----:B------:R-:W-:Y:S01]  /*10a00*/  @!P0 LDGSTS.E.BYPASS.LTC128B.128 [R187+0x7800], desc[UR6][R14.64] ;  /* 0x078000000ebb8fae */ /* 0x000fe2000b901d46 */
[----:B------:R-:W-:-:S02]  /*10a10*/  @!P0 IADD3 R13, P1, R6, R13, RZ ;  /* 0x0000000d060d8210 */ /* 0x000fc40007f3e0ff */
[----:B------:R-:W-:Y:S01]  /*10a20*/  @!P0 IADD3 R7, P2, R6, R18, RZ ;  /* 0x0000001206078210 */ /* 0x000fe20007f5e0ff */
[----:B-----5:R-:W-:Y:S01]  /*10a30*/  @!P0 IMAD R4, R4, 0x60, RZ ;  /* 0x0000006004048824 */ /* 0x020fe200078e02ff */
[----:B------:R-:W-:Y:S01]  /*10a40*/  @!P0 LEA R12, P4, R13, UR10, 0x1 ;  /* 0x0000000a0d0c8c11 */ /* 0x000fe2000f8808ff */
[C---:B------:R-:W-:Y:S01]  /*10a50*/  @!P0 IMAD.X R122, R11.reuse, 0x1, R122, P1 ;  /* 0x000000010b7a8824 */ /* 0x040fe200008e067a */
[----:B------:R-:W-:Y:S01]  /*10a60*/  @!P0 IADD3 R6, P1, R6, R16, RZ ;  /* 0x0000001006068210 */ /* 0x000fe20007f3e0ff */
[----:B------:R-:W-:Y:S01]  /*10a70*/  @P0 STS.128 [R187+0x8000], RZ ;  /* 0x008000ffbb000388 */ /* 0x000fe20000000c00 */
[----:B------:R-:W-:Y:S02]  /*10a80*/  @!P0 IADD3.X R8, R11, R21, R8, P3, !PT ;  /* 0x000000150b088210 */ /* 0x000fe40001ffe408 */
[----:B------:R-:W-:Y:S01]  /*10a90*/  @!P0 LEA R28, P3, R5, UR10, 0x1 ;  /* 0x0000000a051c8c11 */ /* 0x000fe2000f8608ff */
[----:B--2---:R-:W-:Y:S01]  /*10aa0*/  @!P0 IMAD R3, R3, 0x70, RZ ;  /* 0x0000007003038824 */ /* 0x004fe200078e02ff */
[----:B------:R-:W-:-:S02]  /*10ab0*/  @!P0 IADD3.X R4, R11, R4, R19, P2, !PT ;  /* 0x000000040b048210 */ /* 0x000fc400017fe413 */
        /* <DEDUP_REMOVED lines=15> */
[----:B------:R1:W-:Y:S01]  /*10bb0*/  @!P0 LDGSTS.E.BYPASS.LTC128B.128 [R187+0x8800], desc[UR6][R28.64] ;  /* 0x088000001cbb8fae */ /* 0x0003e2000b901d46 */
[----:B------:R-:W-:-:S03]  /*10bc0*/  P2R R3, PR, RZ, 0x1 ;  /* 0x00000001ff037803 */ /* 0x000fc60000000000 */
        /* <DEDUP_REMOVED lines=25> */
[----:B------:R-:W2:Y:S04]  /*10d60*/  LDSM.16.M88.4 R124, [R167+0x3800] ;  /* 0x00380000a77c783b */ /* 0x000ea80000000200 */
[----:B------:R-:W0:Y:S01]  /*10d70*/  LDGDEPBAR ;  /* 0x00000000000079af */ /* 0x000e220000000000 */
[C---:B---3--:R-:W-:Y:S06]  /*10d80*/  HMMA.16816.F32.BF16 R12, R32.reuse, R8, RZ ;  /* 0x00000008200c723c */ /* 0x048fec00000418ff */
[C---:B------:R-:W-:Y:S06]  /*10d90*/  HMMA.16816.F32.BF16 R24, R32.reuse, R26, RZ ;  /* 0x0000001a2018723c */ /* 0x040fec00000418ff */
[C---:B------:R-:W-:Y:S06]  /*10da0*/  HMMA.16816.F32.BF16 R16, R32.reuse, R18, RZ ;  /* 0x000000122010723c */ /* 0x040fec00000418ff */
[C---:B------:R-:W-:Y:S06]  /*10db0*/  HMMA.16816.F32.BF16 R8, R32.reuse, R10, RZ ;  /* 0x0000000a2008723c */ /* 0x040fec00000418ff */
[C---:B----4-:R-:W-:Y:S06]  /*10dc0*/  HMMA.16816.F32.BF16 R4, R32.reuse, R64, RZ ;  /* 0x000000402004723c */ /* 0x050fec00000418ff */
        /* <DEDUP_REMOVED lines=35> */
[C---:B--2---:R-:W-:Y:S01]  /*11000*/  HMMA.16816.F32.BF16 R4, R120.reuse, R124, R4 ;  /* 0x0000007c7804723c */ /* 0x044fe20000041804 */
[----:B------:R-:W2:Y:S05]  /*11010*/  S2R R124, SR_TID.X ;  /* 0x00000000007c7919 */ /* 0x000eaa0000002100 */
[C---:B------:R-:W-:Y:S06]  /*11020*/  HMMA.16816.F32.BF16 R64, R120.reuse, R126, R64 ;  /* 0x0000007e7840723c */ /* 0x040fec0000041840 */
[C---:B---3--:R-:W-:Y:S06]  /*11030*/  HMMA.16816.F32.BF16 R60, R120.reuse, R116, R60 ;  /* 0x00000074783c723c */ /* 0x048fec000004183c */
[C---:B------:R-:W-:Y:S01]  /*11040*/  HMMA.16816.F32.BF16 R56, R120.reuse, R118, R56 ;  /* 0x000000767838723c */ /* 0x040fe20000041838 */
[----:B------:R-:W-:Y:S05]  /*11050*/  LDSM.16.M88.4 R116, [R156+0x800] ;  /* 0x000800009c74783b */ /* 0x000fea0000000200 */
[C---:B----4-:R-:W-:Y:S06]  /*11060*/  HMMA.16816.F32.BF16 R28, R120.reuse, R112, R28 ;  /* 0x00000070781c723c */ /* 0x050fec000004181c */
[C---:B------:R-:W-:Y:S01]  /*11070*/  HMMA.16816.F32.BF16 R24, R120.reuse, R114, R24 ;  /* 0x000000727818723c */ /* 0x040fe20000041818 */
[----:B------:R-:W3:Y:S05]  /*11080*/  LDSM.16.M88.4 R112, [R159] ;  /* 0x000000009f70783b */ /* 0x000eea0000000200 */
[C---:B-1----:R-:W-:Y:S06]  /*11090*/  HMMA.16816.F32.BF16 R20, R120.reuse, R108, R20 ;  /* 0x0000006c7814723c */ /* 0x042fec0000041814 */
[C---:B------:R-:W-:Y:S01]  /*110a0*/  HMMA.16816.F32.BF16 R16, R120.reuse, R110, R16 ;  /* 0x0000006e7810723c */ /* 0x040fe20000041810 */
[----:B------:R-:W1:Y:S05]  /*110b0*/  LDSM.16.M88.4 R108, [R158] ;  /* 0x000000009e6c783b */ /* 0x000e6a0000000200 */
[C---:B-----5:R-:W-:Y:S06]  /*110c0*/  HMMA.16816.F32.BF16 R12, R120.reuse, R104, R12 ;  /* 0x00000068780c723c */ /* 0x060fec000004180c */
[C---:B------:R-:W-:Y:S01]  /*110d0*/  HMMA.16816.F32.BF16 R8, R120.reuse, R106, R8 ;  /* 0x0000006a7808723c */ /* 0x040fe20000041808 */
[----:B------:R-:W4:Y:S05]  /*110e0*/  LDSM.16.M88.4 R104, [R157] ;  /* 0x000000009d68783b */ /* 0x000f2a0000000200 */
[C---:B---3--:R-:W-:Y:S06]  /*110f0*/  HMMA.16816.F32.BF16 R52, R120.reuse, R112, R52 ;  /* 0x000000707834723c */ /* 0x048fec0000041834 */
[C---:B------:R-:W-:Y:S01]  /*11100*/  HMMA.16816.F32.BF16 R48, R120.reuse, R114, R48 ;  /* 0x000000727830723c */ /* 0x040fe20000041830 */
[----:B------:R-:W-:Y:S05]  /*11110*/  LDSM.16.M88.4 R112, [R156+0x1000] ;  /* 0x001000009c70783b */ /* 0x000fea0000000200 */
[C---:B-1----:R-:W-:Y:S06]  /*11120*/  HMMA.16816.F32.BF16 R44, R120.reuse, R108, R44 ;  /* 0x0000006c782c723c */ /* 0x042fec000004182c */
[C---:B------:R-:W-:Y:S01]  /*11130*/  HMMA.16816.F32.BF16 R40, R120.reuse, R110, R40 ;  /* 0x0000006e7828723c */ /* 0x040fe20000041828 */
[----:B------:R-:W-:Y:S05]  /*11140*/  LDSM.16.M88.4 R108, [R156+0x1800] ;  /* 0x001800009c6c783b */ /* 0x000fea0000000200 */
[C---:B----4-:R-:W-:Y:S06]  /*11150*/  HMMA.16816.F32.BF16 R36, R120.reuse, R104, R36 ;  /* 0x000000687824723c */ /* 0x050fec0000041824 */
[----:B------:R-:W-:Y:S01]  /*11160*/  HMMA.16816.F32.BF16 R32, R120, R106, R32 ;  /* 0x0000006a7820723c */ /* 0x000fe20000041820 */
[----:B------:R-:W1:Y:S04]  /*11170*/  LDSM.16.M88.4 R120, [R169] ;  /* 0x00000000a978783b */ /* 0x000e680000000200 */
[----:B------:R-:W3:Y:S01]  /*11180*/  LDSM.16.M88.4 R104, [R156+0x2000] ;  /* 0x002000009c68783b */ /* 0x000ee20000000200 */
[C---:B-1----:R-:W-:Y:S06]  /*11190*/  HMMA.16816.F32.BF16 R20, R120.reuse, R116, R20 ;  /* 0x000000747814723c */ /* 0x042fec0000041814 */
[C---:B------:R-:W-:Y:S01]  /*111a0*/  HMMA.16816.F32.BF16 R16, R120.reuse, R118, R16 ;  /* 0x000000767810723c */ /* 0x040fe20000041810 */
[----:B------:R-:W1:Y:S05]  /*111b0*/  LDSM.16.M88.4 R116, [R156] ;  /* 0x000000009c74783b */ /* 0x000e6a0000000200 */
[C---:B------:R-:W-:Y:S06]  /*111c0*/  HMMA.16816.F32.BF16 R4, R120.reuse, R108, R4 ;  /* 0x0000006c7804723c */ /* 0x040fec0000041804 */
[C---:B------:R-:W-:Y:S01]  /*111d0*/  HMMA.16816.F32.BF16 R64, R120.reuse, R110, R64 ;  /* 0x0000006e7840723c */ /* 0x040fe20000041840 */
[----:B------:R-:W4:Y:S05]  /*111e0*/  LDSM.16.M88.4 R108, [R156+0x2800] ;  /* 0x002800009c6c783b */ /* 0x000f2a0000000200 */
[C---:B---3--:R-:W-:Y:S06]  /*111f0*/  HMMA.16816.F32.BF16 R60, R120.reuse, R104, R60 ;  /* 0x00000068783c723c */ /* 0x048fec000004183c */
[C---:B------:R-:W-:Y:S01]  /*11200*/  HMMA.16816.F32.BF16 R56, R120.reuse, R106, R56 ;  /* 0x0000006a7838723c */ /* 0x040fe20000041838 */
[----:B------:R-:W3:Y:S05]  /*11210*/  LDSM.16.M88.4 R104, [R156+0x3800] ;  /* 0x003800009c68783b */ /* 0x000eea0000000200 */
[C---:B------:R-:W-:Y:S06]  /*11220*/  HMMA.16816.F32.BF16 R12, R120.reuse, R112, R12 ;  /* 0x00000070780c723c */ /* 0x040fec000004180c */
[----:B------:R-:W-:Y:S01]  /*11230*/  HMMA.16816.F32.BF16 R8, R120, R114, R8 ;  /* 0x000000727808723c */ /* 0x000fe20000041808 */
[----:B------:R-:W5:Y:S01]  /*11240*/  LDSM.16.M88.4 R112, [R156+0x3000] ;  /* 0x003000009c70783b */ /* 0x000f620000000200 */
[----:B------:R-:W-:-:S04]  /*11250*/  DEPBAR.LE SB0, 0x0 ;  /* 0x000080000000791a */ /* 0x000fc80000000000 */
[C---:B-1----:R-:W-:Y:S06]  /*11260*/  HMMA.16816.F32.BF16 R24, R120.reuse, R118, R24 ;  /* 0x000000767818723c */ /* 0x042fec0000041818 */
[C---:B------:R-:W-:Y:S06]  /*11270*/  HMMA.16816.F32.BF16 R28, R120.reuse, R116, R28 ;  /* 0x00000074781c723c */ /* 0x040fec000004181c */
[C---:B----4-:R-:W-:Y:S06]  /*11280*/  HMMA.16816.F32.BF16 R52, R120.reuse, R108, R52 ;  /* 0x0000006c7834723c */ /* 0x050fec0000041834 */
[----:B------:R-:W-:Y:S01]  /*11290*/  HMMA.16816.F32.BF16 R48, R120, R110, R48 ;  /* 0x0000006e7830723c */ /* 0x000fe20000041830 */
[----:B--2---:R-:W-:-:S05]  /*112a0*/  IMAD.SHL.U32 R109, R124, 0x2, RZ ;  /* 0x000000027c6d7824 */ /* 0x004fca00078e00ff */
[----:B------:R-:W-:Y:S01]  /*112b0*/  LOP3.LUT R109, R109, 0x6, RZ, 0xc0, !PT ;  /* 0x000000066d6d7812 */ /* 0x000fe200078ec0ff */
[----:B---3--:R-:W-:Y:S03]  /*112c0*/  HMMA.16816.F32.BF16 R36, R120, R104, R36 ;  /* 0x000000687824723c */ /* 0x008fe60000041824 */
[----:B------:R-:W-:-:S04]  /*112d0*/  LOP3.LUT R108, R130, 0x8, R109, 0xfe, !PT ;  /* 0x00000008826c7812 */ /* 0x000fc800078efe6d */
[--C-:B------:R-:W-:Y:S01]  /*112e0*/  LOP3.LUT R104, R130, 0x10, R109.reuse, 0xfe, !PT ;  /* 0x0000001082687812 */ /* 0x100fe200078efe6d */
[----:B------:R-:W-:Y:S01]  /*112f0*/  BAR.SYNC.DEFER_BLOCKING 0x0 ;  /* 0x0000000000007b1d */ /* 0x000fe20000010000 */
[-C--:B------:R-:W-:Y:S01]  /*11300*/  ISETP.GE.AND P3, PT, R108, R102.reuse, PT ;  /* 0x000000666c00720c */ /* 0x080fe20003f66270 */
[C---:B-----5:R-:W-:Y:S01]  /*11310*/  HMMA.16816.F32.BF16 R44, R120.reuse, R112, R44 ;  /* 0x00000070782c723c */ /* 0x060fe2000004182c */
[----:B------:R-:W-:Y:S02]  /*11320*/  LOP3.LUT R105, R130, 0x18, R109, 0xfe, !PT ;  /* 0x0000001882697812 */ /* 0x000fe400078efe6d */
[----:B------:R-:W-:Y:S02]  /*11330*/  ISETP.GE.AND P2, PT, R104, R102, PT ;  /* 0x000000666800720c */ /* 0x000fe40003f46270 */
[-C--:B------:R-:W-:Y:S01]  /*11340*/  ISETP.GE.AND P1, PT, R108, R103.reuse, PT ;  /* 0x000000676c00720c */ /* 0x080fe20003f26270 */
[----:B------:R-:W-:Y:S01]  /*11350*/  HMMA.16816.F32.BF16 R40, R120, R114, R40 ;  /* 0x000000727828723c */ /* 0x000fe20000041828 */
[----:B------:R-:W-:-:S02]  /*11360*/  ISETP.GE.AND P4, PT, R104, R103, PT ;  /* 0x000000676800720c */ /* 0x000fc40003f86270 */
[--C-:B------:R-:W-:Y:S02]  /*11370*/  LOP3.LUT R104, R130, 0x20, R109.reuse, 0xfe, !PT ;  /* 0x0000002082687812 */ /* 0x100fe400078efe6d */
[----:B------:R-:W-:Y:S01]  /*11380*/  FSEL R132, R24, -INF , !P3 ;  /* 0xff80000018847808 */ /* 0x000fe20005800000 */
[----:B------:R-:W-:Y:S01]  /*11390*/  HMMA.16816.F32.BF16 R120, R120, R106, R32 ;  /* 0x0000006a7878723c */ /* 0x000fe20000041820 */
[----:B------:R-:W-:Y:S02]  /*113a0*/  ISETP.GE.AND P6, PT, R105, R103, PT ;  /* 0x000000676900720c */ /* 0x000fe40003fc6270 */
[----:B------:R-:W-:Y:S02]  /*113b0*/  FSEL R128, R20, -INF , !P2 ;  /* 0xff80000014807808 */ /* 0x000fe40005000000 */
[C-C-:B------:R-:W-:Y:S02]  /*113c0*/  LOP3.LUT R24, R130.reuse, 0x28, R109.reuse, 0xfe, !PT ;  /* 0x0000002882187812 */ /* 0x140fe400078efe6d */
[----:B------:R-:W-:-:S02]  /*113d0*/  LOP3.LUT R20, R130, 0x30, R109, 0xfe, !PT ;  /* 0x0000003082147812 */ /* 0x000fc400078efe6d */
[----:B------:R-:W-:Y:S02]  /*113e0*/  FSEL R147, R26, -INF , !P1 ;  /* 0xff8000001a937808 */ /* 0x000fe40004800000 */
[CC--:B------:R-:W-:Y:S02]  /*113f0*/  ISETP.GE.AND P5, PT, R104.reuse, R102.reuse, PT ;  /* 0x000000666800720c */ /* 0x0c0fe40003fa6270 */
[----:B------:R-:W-:Y:S02]  /*11400*/  ISETP.GE.AND P1, PT, R104, R103, PT ;  /* 0x000000676800720c */ /* 0x000fe40003f26270 */
[----:B------:R-:W-:Y:S02]  /*11410*/  FSEL R139, R18, -INF , !P6 ;  /* 0xff800000128b7808 */ /* 0x000fe40007000000 */
[-C--:B------:R-:W-:Y:S02]  /*11420*/  ISETP.GE.AND P2, PT, R24, R102.reuse, PT ;  /* 0x000000661800720c */ /* 0x080fe40003f46270 */
[----:B------:R-:W-:-:S02]  /*11430*/  ISETP.GE.AND P6, PT, R20, R102, PT ;  /* 0x000000661400720c */ /* 0x000fc40003fc6270 */
[----:B------:R-:W-:Y:S02]  /*11440*/  LOP3.LUT R18, R130, 0x38, R109, 0xfe, !PT ;  /* 0x0000003882127812 */ /* 0x000fe400078efe6d */
[----:B------:R-:W-:Y:S02]  /*11450*/  FSEL R141, R22, -INF , !P4 ;  /* 0xff800000168d7808 */ /* 0x000fe40006000000 */
[-C--:B------:R-:W-:Y:S02]  /*11460*/  ISETP.GE.AND P3, PT, R24, R103.reuse, PT ;  /* 0x000000671800720c */ /* 0x080fe40003f66270 */
[----:B------:R-:W-:Y:S02]  /*11470*/  FSEL R126, R12, -INF , !P5 ;  /* 0xff8000000c7e7808 */ /* 0x000fe40006800000 */
[----:B------:R-:W-:Y:S02]  /*11480*/  FSEL R133, R14, -INF , !P1 ;  /* 0xff8000000e857808 */ /* 0x000fe40004800000 */
[----:B------:R-:W-:-:S02]  /*11490*/  ISETP.GE.AND P5, PT, R20, R103, PT ;  /* 0x000000671400720c */ /* 0x000fc40003fa6270 */
[----:B------:R-:W-:Y:S02]  /*114a0*/  ISETP.GE.AND P4, PT, R18, R102, PT ;  /* 0x000000661200720c */ /* 0x000fe40003f86270 */
[--C-:B------:R-:W-:Y:S02]  /*114b0*/  LOP3.LUT R12, R130, 0x40, R109.reuse, 0xfe, !PT ;  /* 0x00000040820c7812 */ /* 0x100fe400078efe6d */
[----:B------:R-:W-:Y:S02]  /*114c0*/  FSEL R108, R8, -INF , !P2 ;  /* 0xff800000086c7808 */ /* 0x000fe40005000000 */
[----:B------:R-:W-:Y:S02]  /*114d0*/  ISETP.GE.AND P1, PT, R18, R103, PT ;  /* 0x000000671200720c */ /* 0x000fe40003f26270 */
[----:B------:R-:W-:Y:S02]  /*114e0*/  FSEL R112, R4, -INF , !P6 ;  /* 0xff80000004707808 */ /* 0x000fe40007000000 */
[----:B------:R-:W-:-:S02]  /*114f0*/  LOP3.LUT R8, R130, 0x48, R109, 0xfe, !PT ;  /* 0x0000004882087812 */ /* 0x000fc400078efe6d */
[----:B------:R-:W-:Y:S02]  /*11500*/  LOP3.LUT R4, R130, 0x50, R109, 0xfe, !PT ;  /* 0x0000005082047812 */ /* 0x000fe400078efe6d */
[----:B------:R-:W-:Y:S02]  /*11510*/  FSEL R131, R10, -INF , !P3 ;  /* 0xff8000000a837808 */ /* 0x000fe40005800000 */
[----:B------:R-:W-:Y:S02]  /*11520*/  ISETP.GE.AND P3, PT, R12, R103, PT ;  /* 0x000000670c00720c */ /* 0x000fe40003f66270 */
        /* <DEDUP_REMOVED lines=15> */
[C---:B------:R-:W-:Y:S02]  /*11620*/  ISETP.GE.AND P6, PT, R4.reuse, R102, PT ;  /* 0x000000660400720c */ /* 0x040fe40003fc6270 */
[-C--:B------:R-:W-:Y:S02]  /*11630*/  ISETP.GE.AND P5, PT, R4, R103.reuse, PT ;  /* 0x000000670400720c */ /* 0x080fe40003fa6270 */
[----:B------:R-:W-:Y:S02]  /*11640*/  LOP3.LUT R4, R130, 0x68, R109, 0xfe, !PT ;  /* 0x0000006882047812 */ /* 0x000fe400078efe6d */
[----:B------:R-:W-:Y:S02]  /*11650*/  FSEL R52, R52, -INF , !P4 ;  /* 0xff80000034347808 */ /* 0x000fe40006000000 */
[----:B------:R-:W-:Y:S02]  /*11660*/  FSEL R48, R48, -INF , !P2 ;  /* 0xff80000030307808 */ /* 0x000fe40005000000 */
[----:B------:R-:W-:-:S02]  /*11670*/  ISETP.GE.AND P3, PT, R6, R103, PT ;  /* 0x000000670600720c */ /* 0x000fc40003f66270 */
[CC--:B------:R-:W-:Y:S02]  /*11680*/  ISETP.GE.AND P4, PT, R4.reuse, R102.reuse, PT ;  /* 0x000000660400720c */ /* 0x0c0fe40003f86270 */
[----:B------:R-:W-:Y:S02]  /*11690*/  ISETP.GE.AND P2, PT, R4, R103, PT ;  /* 0x000000670400720c */ /* 0x000fe40003f46270 */
[C---:B------:R-:W-:Y:S02]  /*116a0*/  LOP3.LUT R8, R130.reuse, 0x70, R109, 0xfe, !PT ;  /* 0x0000007082087812 */ /* 0x040fe400078efe6d */
[----:B------:R-:W-:Y:S02]  /*116b0*/  LOP3.LUT R4, R130, R109, RZ, 0xfc, !PT ;  /* 0x0000006d82047212 */ /* 0x000fe400078efcff */
[----:B------:R-:W-:Y:S02]  /*116c0*/  FSEL R113, R54, -INF , !P1 ;  /* 0xff80000036717808 */ /* 0x000fe40004800000 */
[----:B------:R-:W-:Y:S01]  /*116d0*/  FSEL R111, R50, -INF , !P3 ;  /* 0xff800000326f7808 */ /* 0x000fe20005800000 */
[C---:B------:R-:W-:Y:S01]  /*116e0*/  VIADD R12, R4.reuse, 0x11 ;  /* 0x00000011040c7836 */ /* 0x040fe20000000000 */
[-C--:B------:R-:W-:Y:S01]  /*116f0*/  ISETP.GE.AND P0, PT, R105, R102.reuse, PT ;  /* 0x000000666900720c */ /* 0x080fe20003f06270 */
[----:B------:R-:W-:Y:S01]  /*11700*/  VIADD R10, R4, 0x19 ;  /* 0x00000019040a7836 */ /* 0x000fe20000000000 */
[----:B------:R-:W-:-:S02]  /*11710*/  ISETP.GE.AND P3, PT, R8, R102, PT ;  /* 0x000000660800720c */ /* 0x000fc40003f66270 */
[----:B------:R-:W-:Y:S01]  /*11720*/  ISETP.GE.AND P1, PT, R8, R103, PT ;  /* 0x000000670800720c */ /* 0x000fe20003f26270 */
[----:B------:R-:W-:Y:S01]  /*11730*/  VIADD R8, R4, 0x1 ;  /* 0x0000000104087836 */ /* 0x000fe20000000000 */
[----:B------:R-:W-:Y:S02]  /*11740*/  LOP3.LUT R6, R130, 0x78, R109, 0xfe, !PT ;  /* 0x0000007882067812 */ /* 0x000fe400078efe6d */
[----:B------:R-:W-:Y:S02]  /*11750*/  FSEL R16, R16, -INF , !P0 ;  /* 0xff80000010107808 */ /* 0x000fe40004000000 */
[----:B------:R-:W-:Y:S02]  /*11760*/  FSEL R109, R46, -INF , !P5 ;  /* 0xff8000002e6d7808 */ /* 0x000fe40006800000 */
[----:B------:R-:W-:Y:S02]  /*11770*/  ISETP.GE.AND P5, PT, R6, R102, PT ;  /* 0x000000660600720c */ /* 0x000fe40003fa6270 */
[----:B------:R-:W-:-:S02]  /*11780*/  FSEL R20, R40, -INF , !P4 ;  /* 0xff80000028147808 */ /* 0x000fc40006000000 */
[-C--:B------:R-:W-:Y:S01]  /*11790*/  ISETP.GE.AND P0, PT, R6, R103.reuse, PT ;  /* 0x000000670600720c */ /* 0x080fe20003f06270 */
[----:B------:R-:W-:Y:S01]  /*117a0*/  VIADD R6, R4, 0x9 ;  /* 0x0000000904067836 */ /* 0x000fe20000000000 */
[----:B------:R-:W-:Y:S02]  /*117b0*/  FSEL R26, R36, -INF , !P3 ;  /* 0xff800000241a7808 */ /* 0x000fe40005800000 */
[C---:B------:R-:W-:Y:S02]  /*117c0*/  ISETP.GE.AND P4, PT, R8.reuse, R102, PT ;  /* 0x000000660800720c */ /* 0x040fe40003f86270 */
        /* <DEDUP_REMOVED lines=14> */
[----:B------:R-:W-:Y:S02]  /*118b0*/  FSEL R44, R21, -INF , !P4 ;  /* 0xff800000152c7808 */ /* 0x000fe40006000000 */
[----:B------:R-:W-:Y:S01]  /*118c0*/  ISETP.GE.AND P1, PT, R10, R103, PT ;  /* 0x000000670a00720c */ /* 0x000fe20003f26270 */
[----:B------:R-:W-:Y:S01]  /*118d0*/  VIADD R10, R4, 0x29 ;  /* 0x00000029040a7836 */ /* 0x000fe20000000000 */
[----:B------:R-:W-:-:S02]  /*118e0*/  FSEL R145, R23, -INF , !P3 ;  /* 0xff80000017917808 */ /* 0x000fc40005800000 */
[CC--:B------:R-:W-:Y:S02]  /*118f0*/  ISETP.GE.AND P4, PT, R12.reuse, R102.reuse, PT ;  /* 0x000000660c00720c */ /* 0x0c0fe40003f86270 */
[----:B------:R-:W-:Y:S01]  /*11900*/  ISETP.GE.AND P3, PT, R12, R103, PT ;  /* 0x000000670c00720c */ /* 0x000fe20003f66270 */
[----:B------:R-:W-:Y:S01]  /*11910*/  VIADD R12, R4, 0x31 ;  /* 0x00000031040c7836 */ /* 0x000fe20000000000 */
[----:B------:R-:W-:Y:S02]  /*11920*/  FSEL R18, R17, -INF , !P2 ;  /* 0xff80000011127808 */ /* 0x000fe40005000000 */
[----:B------:R-:W-:Y:S02]  /*11930*/  FSEL R143, R19, -INF , !P1 ;  /* 0xff800000138f7808 */ /* 0x000fe40004800000 */
[----:B------:R-:W-:Y:S02]  /*11940*/  ISETP.GE.AND P2, PT, R10, R102, PT ;  /* 0x000000660a00720c */ /* 0x000fe40003f46270 */
[----:B------:R-:W-:-:S02]  /*11950*/  FSEL R116, R13, -INF , !P4 ;  /* 0xff8000000d747808 */ /* 0x000fc40006000000 */
[-C--:B------:R-:W-:Y:S01]  /*11960*/  ISETP.GE.AND P1, PT, R10, R103.reuse, PT ;  /* 0x000000670a00720c */ /* 0x080fe20003f26270 */
[----:B------:R-:W-:Y:S01]  /*11970*/  VIADD R10, R4, 0x39 ;  /* 0x00000039040a7836 */ /* 0x000fe20000000000 */
[----:B------:R-:W-:Y:S02]  /*11980*/  ISETP.GE.AND P4, PT, R12, R102, PT ;  /* 0x000000660c00720c */ /* 0x000fe40003f86270 */
[----:B------:R-:W-:Y:S02]  /*11990*/  FSEL R137, R15, -INF , !P3 ;  /* 0xff8000000f897808 */ /* 0x000fe40005800000 */
[----:B------:R-:W-:Y:S01]  /*119a0*/  FSEL R66, R9, -INF , !P2 ;  /* 0xff80000009427808 */ /* 0x000fe20005000000 */
[C---:B------:R-:W-:Y:S01]  /*119b0*/  VIADD R9, R4.reuse, 0x41 ;  /* 0x0000004104097836 */ /* 0x040fe20000000000 */
[----:B------:R-:W-:Y:S02]  /*119c0*/  FSEL R135, R11, -INF , !P1 ;  /* 0xff8000000b877808 */ /* 0x000fe40004800000 */
[----:B------:R-:W-:Y:S01]  /*119d0*/  FSEL R124, R5, -INF , !P4 ;  /* 0xff800000057c7808 */ /* 0x000fe20006000000 */
[----:B------:R-:W-:Y:S01]  /*119e0*/  VIADD R5, R4, 0x49 ;  /* 0x0000004904057836 */ /* 0x000fe20000000000 */
[----:B------:R-:W-:-:S02]  /*119f0*/  ISETP.GE.AND P3, PT, R12, R103, PT ;  /* 0x000000670c00720c */ /* 0x000fc40003f66270 */
[CC--:B------:R-:W-:Y:S02]  /*11a00*/  ISETP.GE.AND P2, PT, R10.reuse, R102.reuse, PT ;  /* 0x000000660a00720c */ /* 0x0c0fe40003f46270 */
[----:B------:R-:W-:Y:S02]  /*11a10*/  ISETP.GE.AND P1, PT, R10, R103, PT ;  /* 0x000000670a00720c */ /* 0x000fe40003f26270 */
[----:B------:R-:W-:Y:S01]  /*11a20*/  FSEL R117, R7, -INF , !P3 ;  /* 0xff80000007757808 */ /* 0x000fe20005800000 */
[----:B------:R-:W-:Y:S01]  /*11a30*/  VIADD R7, R4, 0x51 ;  /* 0x0000005104077836 */ /* 0x000fe20000000000 */
[----:B------:R-:W-:Y:S02]  /*11a40*/  FSEL R118, R65, -INF , !P2 ;  /* 0xff80000041767808 */ /* 0x000fe40005000000 */
[----:B------:R-:W-:Y:S02]  /*11a50*/  FSEL R129, R67, -INF , !P1 ;  /* 0xff80000043817808 */ /* 0x000fe40004800000 */
[----:B------:R-:W-:-:S02]  /*11a60*/  ISETP.GE.AND P4, PT, R9, R102, PT ;  /* 0x000000660900720c */ /* 0x000fc40003f86270 */
[-C--:B------:R-:W-:Y:S02]  /*11a70*/  ISETP.GE.AND P3, PT, R9, R103.reuse, PT ;  /* 0x000000670900720c */ /* 0x080fe40003f66270 */
[CC--:B------:R-:W-:Y:S02]  /*11a80*/  ISETP.GE.AND P2, PT, R5.reuse, R102.reuse, PT ;  /* 0x000000660500720c */ /* 0x0c0fe40003f46270 */
[----:B------:R-:W-:Y:S01]  /*11a90*/  ISETP.GE.AND P1, PT, R5, R103, PT ;  /* 0x000000670500720c */ /* 0x000fe20003f26270 */
[----:B------:R-:W-:Y:S01]  /*11aa0*/  VIADD R5, R4, 0x59 ;  /* 0x0000005904057836 */ /* 0x000fe20000000000 */
[----:B------:R-:W-:Y:S02]  /*11ab0*/  FSEL R110, R61, -INF , !P4 ;  /* 0xff8000003d6e7808 */ /* 0x000fe40006000000 */
[----:B------:R-:W-:Y:S02]  /*11ac0*/  FSEL R63, R63, -INF , !P3 ;  /* 0xff8000003f3f7808 */ /* 0x000fe40005800000 */
[----:B------:R-:W-:-:S02]  /*11ad0*/  ISETP.GE.AND P4, PT, R7, R102, PT ;  /* 0x000000660700720c */ /* 0x000fc40003f86270 */
[----:B------:R-:W-:Y:S02]  /*11ae0*/  FSEL R104, R57, -INF , !P2 ;  /* 0xff80000039687808 */ /* 0x000fe40005000000 */
[-C--:B------:R-:W-:Y:S01]  /*11af0*/  ISETP.GE.AND P3, PT, R7, R103.reuse, PT ;  /* 0x000000670700720c */ /* 0x080fe20003f66270 */
[C---:B------:R-:W-:Y:S01]  /*11b00*/  VIADD R7, R4.reuse, 0x61 ;  /* 0x0000006104077836 */ /* 0x040fe20000000000 */
        /* <DEDUP_REMOVED lines=10> */
[----:B------:R-:W-:Y:S02]  /*11bb0*/  ISETP.GT.AND P6, PT, R188, R175, PT ;  /* 0x000000afbc00720c */ /* 0x000fe40003fc4270 */
[----:B------:R-:W-:-:S02]  /*11bc0*/  ISETP.GE.AND P1, PT, R5, R102, PT ;  /* 0x000000660500720c */ /* 0x000fc40003f26270 */
[----:B------:R-:W-:Y:S02]  /*11bd0*/  FSEL R58, R49, -INF , !P2 ;  /* 0xff800000313a7808 */ /* 0x000fe40005000000 */
[-C--:B------:R-:W-:Y:S01]  /*11be0*/  ISETP.GE.AND P2, PT, R5, R103.reuse, PT ;  /* 0x000000670500720c */ /* 0x080fe20003f46270 */
[----:B------:R-:W-:Y:S01]  /*11bf0*/  VIADD R5, R4, 0x79 ;  /* 0x0000007904057836 */ /* 0x000fe20000000000 */
[----:B------:R-:W-:Y:S02]  /*11c00*/  FSEL R21, R47, -INF , !P3 ;  /* 0xff8000002f157808 */ /* 0x000fe40005800000 */
[----:B------:R-:W-:Y:S02]  /*11c10*/  FSEL R40, R41, -INF , !P1 ;  /* 0xff80000029287808 */ /* 0x000fe40004800000 */
[C---:B------:R-:W-:Y:S02]  /*11c20*/  ISETP.GE.AND P3, PT, R7.reuse, R102, PT ;  /* 0x000000660700720c */ /* 0x040fe40003f66270 */
        /* <DEDUP_REMOVED lines=9> */
[----:B------:R-:W-:Y:S02]  /*11cc0*/  FSEL R29, R122, -INF , !P0 ;  /* 0xff8000007a1d7808 */ /* 0x000fe40004000000 */
[----:B------:R-:W-:Y:S02]  /*11cd0*/  FSEL R32, R120, -INF , !P5 ;  /* 0xff80000078207808 */ /* 0x000fe40006800000 */
[----:B------:R-:W-:Y:S02]  /*11ce0*/  FSEL R28, R28, -INF , !P4 ;  /* 0xff8000001c1c7808 */ /* 0x000fe40006000000 */
[----:B------:R-:W-:-:S02]  /*11cf0*/  FSEL R7, R30, -INF , !P2 ;  /* 0xff8000001e077808 */ /* 0x000fc40005000000 */
[----:B------:R-:W-:Y:S02]  /*11d00*/  ISETP.NE.AND P0, PT, R3, RZ, PT ;  /* 0x000000ff0300720c */ /* 0x000fe40003f05270 */
[----:B------:R-:W-:Y:S02]  /*11d10*/  FSEL R35, R121, -INF , !P3 ;  /* 0xff80000079237808 */ /* 0x000fe40005800000 */
[----:B------:R-:W-:Y:S01]  /*11d20*/  FSEL R27, R123, -INF , !P1 ;  /* 0xff8000007b1b7808 */ /* 0x000fe20004800000 */
[----:B------:R-:W-:Y:S08]  /*11d30*/  @!P6 BRA `(.L_x_6154) ;  /* 0x000000080068e947 */ /* 0x000ff00003800000 */
[----:B------:R-:W-:-:S13]  /*11d40*/  ISETP.NE.AND P5, PT, R182, RZ, PT ;  /* 0x000000ffb600720c */ /* 0x000fda0003fa5270 */
        /* <DEDUP_REMOVED lines=10> */
[----:B-1----:R-:W-:Y:S01]  /*11df0*/  VIADD R14, R14, 0xffffffe ;  /* 0x0ffffffe0e0e7836 */ /* 0x002fe20000000000 */
[----:B------:R-:W-:Y:S02]  /*11e00*/  IABS R9, R12 ;  /* 0x0000000c00097213 */ /* 0x000fe40000000000 */
[----:B------:R-:W-:-:S03]  /*11e10*/  LOP3.LUT R12, R12, R3, RZ, 0x3c, !PT ;  /* 0x000000030c0c7212 */ /* 0x000fc600078e3cff */
[----:B------:R-:W1:Y:S02]  /*11e20*/  F2I.FTZ.U32.TRUNC.NTZ R15, R14 ;  /* 0x0000000e000f7305 */ /* 0x000e64000021f000 */
[----:B-1----:R-:W-:Y:S02]  /*11e30*/  IADD3 R4, RZ, -R15, RZ ;  /* 0x8000000fff047210 */ /* 0x002fe40007ffe0ff */
[----:B------:R-:W-:-:S03]  /*11e40*/  MOV R14, RZ ;  /* 0x000000ff000e7202 */ /* 0x000fc60000000f00 */
[----:B------:R-:W-:-:S04]  /*11e50*/  IMAD R4, R4, R5, RZ ;  /* 0x0000000504047224 */ /* 0x000fc800078e02ff */
[----:B------:R-:W-:-:S06]  /*11e60*/  IMAD.HI.U32 R4, R15, R4, R14 ;  /* 0x000000040f047227 */ /* 0x000fcc00078e000e */
[----:B------:R-:W-:-:S04]  /*11e70*/  IMAD.HI.U32 R13, R4, R11, RZ ;  /* 0x0000000b040d7227 */ /* 0x000fc800078e00ff */
[----:B------:R-:W-:Y:S02]  /*11e80*/  IMAD.MOV R10, RZ, RZ, -R13 ;  /* 0x000000ffff0a7224 */ /* 0x000fe400078e0a0d */
[----:B------:R-:W-:-:S04]  /*11e90*/  IMAD.HI.U32 R4, R4, R9, RZ ;  /* 0x0000000904047227 */ /* 0x000fc800078e00ff */
[----:B------:R-:W-:Y:S01]  /*11ea0*/  IMAD R14, R5, R10, R11 ;  /* 0x0000000a050e7224 */ /* 0x000fe200078e020b */
[----:B------:R-:W-:-:S04]  /*11eb0*/  IADD3 R10, -R4, RZ, RZ ;  /* 0x000000ff040a7210 */ /* 0x000fc80007ffe1ff */
[C---:B------:R-:W-:Y:S01]  /*11ec0*/  ISETP.GT.U32.AND P2, PT, R5.reuse, R14, PT ;  /* 0x0000000e0500720c */ /* 0x040fe20003f44070 */
[----:B------:R-:W-:-:S05]  /*11ed0*/  IMAD R10, R5, R10, R9 ;  /* 0x0000000a050a7224 */ /* 0x000fca00078e0209 */
[----:B------:R-:W-:-:S07]  /*11ee0*/  ISETP.GT.U32.AND P1, PT, R5, R10, PT ;  /* 0x0000000a0500720c */ /* 0x000fce0003f24070 */
[----:B------:R-:W-:Y:S02]  /*11ef0*/  @!P2 IMAD.IADD R14, R14, 0x1, -R5 ;  /* 0x000000010e0ea824 */ /* 0x000fe400078e0a05 */
[----:B------:R-:W-:Y:S01]  /*11f00*/  @!P2 VIADD R13, R13, 0x1 ;  /* 0x000000010d0da836 */ /* 0x000fe20000000000 */
[----:B------:R-:W-:Y:S02]  /*11f10*/  ISETP.GE.AND P2, PT, R12, RZ, PT ;  /* 0x000000ff0c00720c */ /* 0x000fe40003f46270 */
[-C--:B------:R-:W-:Y:S01]  /*11f20*/  ISETP.GE.U32.AND P3, PT, R14, R5.reuse, PT ;  /* 0x000000050e00720c */ /* 0x080fe20003f66070 */
[----:B------:R-:W-:Y:S01]  /*11f30*/  @!P1 VIADD R4, R4, 0x1 ;  /* 0x0000000104049836 */ /* 0x000fe20000000000 */
[-C--:B------:R-:W-:Y:S02]  /*11f40*/  @!P1 IADD3 R10, R10, -R5.reuse, RZ ;  /* 0x800000050a0a9210 */ /* 0x080fe40007ffe0ff */
[----:B------:R-:W-:Y:S02]  /*11f50*/  ISETP.NE.AND P1, PT, R3, RZ, PT ;  /* 0x000000ff0300720c */ /* 0x000fe40003f25270 */
[----:B------:R-:W-:-:S02]  /*11f60*/  ISETP.GE.U32.AND P5, PT, R10, R5, PT ;  /* 0x000000050a00720c */ /* 0x000fc40003fa6070 */
[----:B------:R-:W-:-:S05]  /*11f70*/  LOP3.LUT R14, RZ, R3, RZ, 0x33, !PT ;  /* 0x00000003ff0e7212 */ /* 0x000fca00078e33ff */
[----:B------:R-:W-:-:S05]  /*11f80*/  @P3 IADD3 R13, R13, 0x1, RZ ;  /* 0x000000010d0d3810 */ /* 0x000fca0007ffe0ff */
[----:B------:R-:W-:Y:S01]  /*11f90*/  @!P4 IMAD.MOV R13, RZ, RZ, -R13 ;  /* 0x000000ffff0dc224 */ /* 0x000fe200078e0a0d */
[----:B------:R-:W-:-:S04]  /*11fa0*/  @P5 IADD3 R4, R4, 0x1, RZ ;  /* 0x0000000104045810 */ /* 0x000fc80007ffe0ff */
[----:B------:R-:W-:Y:S02]  /*11fb0*/  @!P2 IADD3 R4, -R4, RZ, RZ ;  /* 0x000000ff0404a210 */ /* 0x000fe40007ffe1ff */
        /* <DEDUP_REMOVED lines=11> */
[-C--:B------:R-:W-:Y:S02]  /*12070*/  IMAD R13, R12, R3.reuse, RZ ;  /* 0x000000030c0d7224 */ /* 0x080fe400078e02ff */
[----:B--2---:R-:W-:Y:S02]  /*12080*/  IMAD.IADD R9, R9, 0x1, -R10 ;  /* 0x0000000109097824 */ /* 0x004fe400078e0a0a */
[C---:B------:R-:W-:Y:S02]  /*12090*/  IMAD R10, R14.reuse, UR5, R13 ;  /* 0x000000050e0a7c24 */ /* 0x040fe4000f8e020d */
[----:B------:R-:W-:Y:S01]  /*120a0*/  IMAD.WIDE.U32 R14, R14, R3, RZ ;  /* 0x000000030e0e7225 */ /* 0x000fe200078e00ff */
[----:B------:R-:W-:-:S04]  /*120b0*/  SHF.R.S32.HI R11, RZ, 0x1f, R9 ;  /* 0x0000001fff0b7819 */ /* 0x000fc80000011409 */
[----:B------:R-:W-:Y:S01]  /*120c0*/  IADD3 R15, R15, R10, RZ ;  /* 0x0000000a0f0f7210 */ /* 0x000fe20007ffe0ff */
[----:B-1----:R-:W-:-:S04]  /*120d0*/  IMAD R12, R11, R4, RZ ;  /* 0x000000040b0c7224 */ /* 0x002fc800078e02ff */
[C---:B------:R-:W-:Y:S02]  /*120e0*/  IMAD R5, R9.reuse, R5, R12 ;  /* 0x0000000509057224 */ /* 0x040fe400078e020c */
[----:B------:R-:W-:-:S04]  /*120f0*/  IMAD.WIDE.U32 R12, R9, R4, R14 ;  /* 0x00000004090c7225 */ /* 0x000fc800078e000e */
[----:B------:R-:W-:Y:S01]  /*12100*/  IMAD.IADD R9, R13, 0x1, R5 ;  /* 0x000000010d097824 */ /* 0x000fe200078e0205 */
[----:B------:R-:W-:Y:S06]  /*12110*/  BRA `(.L_x_6156) ;  /* 0x0000000000107947 */ /* 0x000fec0003800000 */
.L_x_6155:
[----:B------:R-:W1:Y:S02]  /*12120*/  LDC R3, c[0x0][0x248] ;  /* 0x00009200ff037b82 */ /* 0x000e640000000800 */
[----:B-1----:R-:W-:-:S05]  /*12130*/  IMAD.SHL.U32 R12, R3, 0x80, RZ ;  /* 0x00000080030c7824 */ /* 0x002fca00078e00ff */
[----:B------:R-:W-:-:S04]  /*12140*/  IADD3 R12, -R12, RZ, RZ ;  /* 0x000000ff0c0c7210 */ /* 0x000fc80007ffe1ff */
[----:B------:R-:W-:-:S07]  /*12150*/  SHF.R.S32.HI R9, RZ, 0x1f, R12 ;  /* 0x0000001fff097819 */ /* 0x000fce000001140c */
.L_x_6156:
[----:B------:R-:W1:Y:S01]  /*12160*/  @!P0 LDC R10, c[0x0][0x24c] ;  /* 0x00009300ff0a8b82 */ /* 0x000e620000000800 */
[-C--:B------:R-:W-:Y:S01]  /*12170*/  @!P0 IADD3 R11, P1, R179, R12.reuse, RZ ;  /* 0x0000000cb30b8210 */ /* 0x080fe20007f3e0ff */
[----:B------:R2:W-:Y:S01]  /*12180*/  @P0 STS.128 [R187+0x2000], RZ ;  /* 0x002000ffbb000388 */ /* 0x0005e20000000c00 */
[----:B------:R-:W-:Y:S01]  /*12190*/  @!P0 LEA R13, P3, R3, R12, 0x5 ;  /* 0x0000000c030d8211 */ /* 0x000fe200078628ff */
[----:B------:R-:W-:Y:S01]  /*121a0*/  BSSY B0, `(.L_x_6157) ;  /* 0x0000050000007945 */ /* 0x000fe20003800000 */
[-C--:B------:R-:W-:Y:S01]  /*121b0*/  @!P0 LEA R38, P2, R12, R186.reuse, 0x1 ;  /* 0x000000ba0c268211 */ /* 0x080fe200078408ff */
[--C-:B------:R-:W-:Y:S01]  /*121c0*/  @!P0 IMAD.X R14, R178, 0x1, R9.reuse, P1 ;  /* 0x00000001b20e8824 */ /* 0x100fe200008e0609 */
[C---:B------:R-:W-:Y:S01]  /*121d0*/  @!P0 LEA R36, P1, R11.reuse, R186, 0x1 ;  /* 0x000000ba0b248211 */ /* 0x040fe200078208ff */
[----:B------:R-:W3:Y:S01]  /*121e0*/  @!P0 LDC R5, c[0x0][0x24c] ;  /* 0x00009300ff058b82 */ /* 0x000ee20000000800 */
[-C--:B------:R-:W-:Y:S02]  /*121f0*/  @!P0 LEA.HI.X R39, R12, R183.reuse, R9, 0x1, P2 ;  /* 0x000000b70c278211 */ /* 0x080fe400010f0c09 */
[----:B------:R-:W-:-:S02]  /*12200*/  @!P0 LEA.HI.X R37, R11, R183, R14, 0x1, P1 ;  /* 0x000000b70b258211 */ /* 0x000fc400008f0c0e */
[----:B------:R-:W-:Y:S01]  /*12210*/  @!P0 LEA R46, P1, R13, R186, 0x1 ;  /* 0x000000ba0d2e8211 */ /* 0x000fe200078208ff */
[----:B------:R-:W-:Y:S01]  /*12220*/  @!PT LDS RZ, [RZ] ;  /* 0x00000000fffff984 */ /* 0x000fe20000000800 */
[----:B------:R-:W-:Y:S01]  /*12230*/  @!PT LDS RZ, [RZ] ;  /* 0x00000000fffff984 */ /* 0x000fe20000000800 */
[----:B------:R-:W-:Y:S01]  /*12240*/  @!PT LDS RZ, [RZ] ;  /* 0x00000000fffff984 */ /* 0x000fe20000000800 */
[----:B------:R4:W-:Y:S02]  /*12250*/  @!P0 LDGSTS.E.BYPASS.LTC128B.128 [R187+0x2000], desc[UR6][R38.64] ;  /* 0x0200000026bb8fae */ /* 0x0009e4000b901d46 */
[----:B------:R-:W5:Y:S02]  /*12260*/  @!P0 LDC R4, c[0x0][0x24c] ;  /* 0x00009300ff048b82 */ /* 0x000f640000000800 */
[----:B------:R2:W-:Y:S04]  /*12270*/  @P0 STS.128 [R187+0x2800], RZ ;  /* 0x002800ffbb000388 */ /* 0x0005e80000000c00 */
[----:B------:R-:W-:Y:S01]  /*12280*/  @!PT LDS RZ, [RZ] ;  /* 0x00000000fffff984 */ /* 0x000fe20000000800 */
[----:B------:R-:W-:Y:S01]  /*12290*/  @!PT LDS RZ, [RZ] ;  /* 0x00000000fffff984 */ /* 0x000fe20000000800 */
[----:B------:R-:W-:Y:S01]  /*122a0*/  @!PT LDS RZ, [RZ] ;  /* 0x00000000fffff984 */ /* 0x000fe20000000800 */
[----:B------:R2:W-:Y:S01]  /*122b0*/  @!P0 LDGSTS.E.BYPASS.LTC128B.128 [R187+0x2800], desc[UR6][R36.64] ;  /* 0x0280000024bb8fae */ /* 0x0005e2000b901d46 */
[----:B-1----:R-:W-:-:S02]  /*122c0*/  @!P0 LEA.HI.X R14, R3, R9, R10, 0x5, P3 ;  /* 0x00000009030e8211 */ /* 0x002fc400018f2c0a */
[----:B------:R-:W1:Y:S01]  /*122d0*/  @!P0 LDC R10, c[0x0][0x24c] ;  /* 0x00009300ff0a8b82 */ /* 0x000e620000000800 */
[----:B------:R1:W-:Y:S01]  /*122e0*/  @P0 STS.128 [R187+0x3000], RZ ;  /* 0x003000ffbb000388 */ /* 0x0003e20000000c00 */
[----:B------:R-:W-:Y:S01]  /*122f0*/  @!P0 LEA.HI.X R47, R13, R183, R14, 0x1, P1 ;  /* 0x000000b70d2f8211 */ /* 0x000fe200008f0c0e */
[----:B------:R-:W-:Y:S02]  /*12300*/  @!P0 IMAD.MOV.U32 R13, RZ, RZ, R9 ;  /* 0x000000ffff0d8224 */ /* 0x000fe400078e0009 */
[----:B---3--:R-:W-:Y:S02]  /*12310*/  @!P0 IMAD R5, R5, 0x30, RZ ;  /* 0x0000003005058824 */ /* 0x008fe400078e02ff */
[----:B------:R-:W-:Y:S01]  /*12320*/  @!PT LDS RZ, [RZ] ;  /* 0x00000000fffff984 */ /* 0x000fe20000000800 */
[----:B------:R-:W-:Y:S01]  /*12330*/  @!PT LDS RZ, [RZ] ;  /* 0x00000000fffff984 */ /* 0x000fe20000000800 */
[----:B------:R-:W-:Y:S01]  /*12340*/  @!PT LDS RZ, [RZ] ;  /* 0x00000000fffff984 */ /* 0x000fe20000000800 */
[----:B------:R3:W-:Y:S01]  /*12350*/  @!P0 LDGSTS.E.BYPASS.LTC128B.128 [R187+0x3000], desc[UR6][R46.64] ;  /* 0x030000002ebb8fae */ /* 0x0007e2000b901d46 */
[----:B------:R-:W3:Y:S01]  /*12360*/  @!P0 LDC R14, c[0x0][0x24c] ;  /* 0x00009300ff0e8b82 */ /* 0x000ee20000000800 */
[----:B------:R-:W-:Y:S02]  /*12370*/  @!P0 IMAD.WIDE.U32 R56, R3, 0x30, R12 ;  /* 0x0000003003388825 */ /* 0x000fe400078e000c */
[----:B------:R1:W-:Y:S02]  /*12380*/  @P0 STS.128 [R187+0x3800], RZ ;  /* 0x003800ffbb000388 */ /* 0x0003e40000000c00 */
[----:B------:R-:W-:Y:S01]  /*12390*/  @!P0 IMAD.IADD R5, R5, 0x1, R57 ;  /* 0x0000000105058824 */ /* 0x000fe200078e0239 */
[----:B------:R-:W-:Y:S01]  /*123a0*/  @!P0 LEA R64, P1, R56, R186, 0x1 ;  /* 0x000000ba38408211 */ /* 0x000fe200078208ff */
[----:B----4-:R-:W-:-:S03]  /*123b0*/  @!P0 IMAD.WIDE.U32 R38, R3, 0x50, R12 ;  /* 0x0000005003268825 */ /* 0x010fc600078e000c */
[----:B------:R-:W-:Y:S01]  /*123c0*/  @!P0 LEA.HI.X R65, R56, R183, R5, 0x1, P1 ;  /* 0x000000b738418211 */ /* 0x000fe200008f0c05 */
[----:B-----5:R-:W-:Y:S01]  /*123d0*/  @!P0 IMAD R4, R4, 0x50, RZ ;  /* 0x0000005004048824 */ /* 0x020fe200078e02ff */
[----:B------:R-:W-:-:S03]  /*123e0*/  @!P0 LEA R56, P1, R38, R186, 0x1 ;  /* 0x000000ba26388211 */ /* 0x000fc600078208ff */
[----:B------:R-:W-:Y:S01]  /*123f0*/  @!P0 IMAD.IADD R5, R4, 0x1, R39 ;  /* 0x0000000104058824 */ /* 0x000fe200078e0227 */
[C---:B------:R-:W-:Y:S01]  /*12400*/  @!P0 LEA R4, P3, R3.reuse, R12, 0x6 ;  /* 0x0000000c03048211 */ /* 0x040fe200078630ff */
[C---:B--2---:R-:W-:Y:S01]  /*12410*/  @!P0 IMAD.WIDE.U32 R36, R3.reuse, 0x60, R12 ;  /* 0x0000006003248825 */ /* 0x044fe200078e000c */
[----:B------:R-:W-:Y:S01]  /*12420*/  @!PT LDS RZ, [RZ] ;  /* 0x00000000fffff984 */ /* 0x000fe20000000800 */
[----:B------:R-:W-:Y:S01]  /*12430*/  @!PT LDS RZ, [RZ] ;  /* 0x00000000fffff984 */ /* 0x000fe20000000800 */
[----:B------:R-:W-:Y:S01]  /*12440*/  @!PT LDS RZ, [RZ] ;  /* 0x00000000fffff984 */ /* 0x000fe20000000800 */
[----:B------:R2:W-:Y:S02]  /*12450*/  @!P0 LDGSTS.E.BYPASS.LTC128B.128 [R187+0x3800], desc[UR6][R64.64] ;  /* 0x0380000040bb8fae */ /* 0x0005e4000b901d46 */
[----:B------:R-:W-:Y:S01]  /*12460*/  @!P0 LEA.HI.X R57, R38, R183, R5, 0x1, P1 ;  /* 0x000000b726398211 */ /* 0x000fe200008f0c05 */
[----:B-1----:R-:W-:Y:S01]  /*12470*/  @!P0 IMAD R10, R10, 0x60, RZ ;  /* 0x000000600a0a8824 */ /* 0x002fe200078e02ff */
[-C--:B------:R-:W-:Y:S01]  /*12480*/  @!P0 LEA R38, P2, R4, R186.reuse, 0x1 ;  /* 0x000000ba04268211 */ /* 0x080fe200078408ff */
[----:B------:R2:W-:Y:S01]  /*12490*/  @P0 STS.128 [R187+0x4000], RZ ;  /* 0x004000ffbb000388 */ /* 0x0005e20000000c00 */
[----:B---3--:R-:W-:Y:S01]  /*124a0*/  @!P0 LEA.HI.X R14, R3, R9, R14, 0x6, P3 ;  /* 0x00000009030e8211 */ /* 0x008fe200018f340e */
[----:B------:R-:W-:Y:S01]  /*124b0*/  @!P0 IMAD.IADD R10, R10, 0x1, R37 ;  /* 0x000000010a0a8824 */ /* 0x000fe200078e0225 */
[----:B------:R-:W-:-:S02]  /*124c0*/  @!P0 LEA R46, P1, R36, R186, 0x1 ;  /* 0x000000ba242e8211 */ /* 0x000fc400078208ff */
[-C--:B------:R-:W-:Y:S02]  /*124d0*/  @!P0 LEA.HI.X R39, R4, R183.reuse, R14, 0x1, P2 ;  /* 0x000000b704278211 */ /* 0x080fe400010f0c0e */
        /* <DEDUP_REMOVED lines=20> */
[----:B------:R-:W-:-:S05]  /*12620*/  IMAD.WIDE.U32 R14, R3, 0x70, R12 ;  /* 0x00000070030e7825 */ /* 0x000fca00078e000c */
[----:B------:R-:W-:Y:S02]  /*12630*/  IADD3 R4, R15, UR4, RZ ;  /* 0x000000040f047c10 */ /* 0x000fe4000fffe0ff */
[----:B------:R-:W-:-:S04]  /*12640*/  LEA R10, P0, R14, R186, 0x1 ;  /* 0x000000ba0e0a7211 */ /* 0x000fc800078008ff */
[----:B------:R-:W-:-:S05]  /*12650*/  LEA.HI.X R11, R14, R183, R4, 0x1, P0 ;  /* 0x000000b70e0b7211 */ /* 0x000fca00000f0c04 */
[----:B------:R-:W-:Y:S01]  /*12660*/  @!PT LDS RZ, [RZ] ;  /* 0x00000000fffff984 */ /* 0x000fe20000000800 */
[----:B------:R-:W-:Y:S01]  /*12670*/  @!PT LDS RZ, [RZ] ;  /* 0x00000000fffff984 */ /* 0x000fe20000000800 */
[----:B------:R-:W-:Y:S01]  /*12680*/  @!PT LDS RZ, [RZ] ;  /* 0x00000000fffff984 */ /* 0x000fe20000000800 */
[----:B------:R1:W-:Y:S04]  /*12690*/  LDGSTS.E.BYPASS.LTC128B.128 [R187+0x5800], desc[UR6][R10.64] ;  /* 0x058000000abb7fae */ /* 0x0003e8000b901d46 */
.L_x_6158:
[----:B------:R-:W-:Y:S05]  /*126a0*/  BSYNC B0 ;  /* 0x0000000000007941 */ /* 0x000fea0003800000 */
.L_x_6157:
[----:B------:R-:W0:Y:S01]  /*126b0*/  LDGDEPBAR ;  /* 0x00000000000079af */ /* 0x000e220000000000 */
[----:B------:R-:W-:-:S04]  /*126c0*/  LEA R186, P0, R12, R186, 0x1 ;  /* 0x000000ba0cba7211 */ /* 0x000fc800078008ff */
[----:B------:R-:W-:-:S09]  /*126d0*/  LEA.HI.X R183, R12, R183, R9, 0x1, P0 ;  /* 0x000000b70cb77211 */ /* 0x000fd200000f0c09 */
.L_x_6154:
        /* <DEDUP_REMOVED lines=58> */
[----:B-1----:R-:W-:Y:S02]  /*12a80*/  FMNMX.FTZ R10, R32, R3, !PT ;  /* 0x00000003200a7209 */ /* 0x002fe40007810000 */
[----:B------:R-:W-:Y:S02]  /*12a90*/  FMNMX.FTZ R3, R43, R4, !PT ;  /* 0x000000042b037209 */ /* 0x000fe40007810000 */
[----:B------:R-:W-:Y:S02]  /*12aa0*/  FMNMX.FTZ R9, R35, R10, !PT ;  /* 0x0000000a23097209 */ /* 0x000fe40007810000 */
[----:B------:R-:W-:-:S03]  /*12ab0*/  FMNMX.FTZ R4, R24, R3, !PT ;  /* 0x0000000318047209 */ /* 0x000fc60007810000 */
[----:B------:R-:W1:Y:S01]  /*12ac0*/  SHFL.BFLY PT, R10, R9, 0x2, 0x1f ;  /* 0x0c401f00090a7f89 */ /* 0x000e6200000e0000 */
[----:B------:R-:W-:-:S04]  /*12ad0*/  FMNMX.FTZ R4, R31, R4, !PT ;  /* 0x000000041f047209 */ /* 0x000fc80007810000 */
[----:B------:R-:W-:-:S04]  /*12ae0*/  FMNMX.FTZ R4, R29, R4, !PT ;  /* 0x000000041d047209 */ /* 0x000fc80007810000 */
[----:B------:R-:W-:-:S05]  /*12af0*/  FMNMX.FTZ R5, R27, R4, !PT ;  /* 0x000000041b057209 */ /* 0x000fca0007810000 */
[----:B------:R-:W3:Y:S01]  /*12b00*/  SHFL.BFLY PT, R4, R5, 0x2, 0x1f ;  /* 0x0c401f0005047f89 */ /* 0x000ee200000e0000 */
[----:B-1----:R-:W-:-:S05]  /*12b10*/  FMNMX.FTZ R10, R9, R10, !PT ;  /* 0x0000000a090a7209 */ /* 0x002fca0007810000 */
[----:B------:R-:W1:Y:S01]  /*12b20*/  SHFL.BFLY PT, R25, R10, 0x1, 0x1f ;  /* 0x0c201f000a197f89 */ /* 0x000e6200000e0000 */
[----:B---3--:R-:W-:-:S05]  /*12b30*/  FMNMX.FTZ R4, R5, R4, !PT ;  /* 0x0000000405047209 */ /* 0x008fca0007810000 */
[----:B------:R-:W3:Y:S01]  /*12b40*/  SHFL.BFLY PT, R3, R4, 0x1, 0x1f ;  /* 0x0c201f0004037f89 */ /* 0x000ee200000e0000 */
[----:B-1----:R-:W-:-:S04]  /*12b50*/  FMNMX.FTZ R25, R10, R25, !PT ;  /* 0x000000190a197209 */ /* 0x002fc80007810000 */
[C---:B------:R-:W-:Y:S01]  /*12b60*/  FSETP.NEU.FTZ.AND P1, PT, R25.reuse, -INF , PT ;  /* 0xff8000001900780b */ /* 0x040fe20003f3d000 */
[----:B--2---:R-:W-:-:S03]  /*12b70*/  FMUL.FTZ R39, R25, UR8 ;  /* 0x0000000819277c20 */ /* 0x004fc60008410000 */
[----:B------:R-:W-:Y:S02]  /*12b80*/  FSEL R5, R25, RZ, P1 ;  /* 0x000000ff19057208 */ /* 0x000fe40000800000 */
[----:B------:R-:W-:-:S03]  /*12b90*/  FSEL R39, R39, RZ, P1 ;  /* 0x000000ff27277208 */ /* 0x000fc60000800000 */
[----:B------:R-:W-:Y:S01]  /*12ba0*/  FADD.FTZ R56, R2, -R5 ;  /* 0x8000000502387221 */ /* 0x000fe20000010000 */
[----:B---3--:R-:W-:Y:S01]  /*12bb0*/  FMNMX.FTZ R3, R4, R3, !PT ;  /* 0x0000000304037209 */ /* 0x008fe20007810000 */
[--C-:B------:R-:W-:Y:S01]  /*12bc0*/  FFMA.FTZ R50, R28, UR8, -R39.reuse ;  /* 0x000000081c327c23 */ /* 0x100fe20008010827 */
[--C-:B------:R-:W-:Y:S01]  /*12bd0*/  FFMA.FTZ R38, R8, UR8, -R39.reuse ;  /* 0x0000000808267c23 */ /* 0x100fe20008010827 */
[--C-:B------:R-:W-:Y:S01]  /*12be0*/  FFMA.FTZ R37, R132, UR8, -R39.reuse ;  /* 0x0000000884257c23 */ /* 0x100fe20008010827 */
[C---:B------:R-:W-:Y:S01]  /*12bf0*/  FSETP.NEU.FTZ.AND P0, PT, R3.reuse, -INF , PT ;  /* 0xff8000000300780b */ /* 0x040fe20003f1d000 */
[C---:B------:R-:W-:Y:S01]  /*12c00*/  FMUL.FTZ R28, R3.reuse, UR8 ;  /* 0x00000008031c7c20 */ /* 0x040fe20008410000 */
[--C-:B------:R-:W-:Y:S01]  /*12c10*/  FFMA.FTZ R30, R6, UR8, -R39.reuse ;  /* 0x00000008061e7c23 */ /* 0x100fe20008010827 */
[----:B------:R-:W-:Y:S01]  /*12c20*/  FMUL.FTZ R56, R56, UR8 ;  /* 0x0000000838387c20 */ /* 0x000fe20008410000 */
[----:B------:R-:W-:Y:S01]  /*12c30*/  FSEL R5, R3, RZ, P0 ;  /* 0x000000ff03057208 */ /* 0x000fe20000000000 */
[----:B------:R-:W-:Y:S01]  /*12c40*/  MUFU.EX2 R50, R50 ;  /* 0x0000003200327308 */ /* 0x000fe20000000800 */
[----:B------:R-:W-:Y:S01]  /*12c50*/  FSEL R28, R28, RZ, P0 ;  /* 0x000000ff1c1c7208 */ /* 0x000fe20000000000 */
[----:B------:R-:W1:Y:S01]  /*12c60*/  LDSM.16.MT88.4 R8, [R168+0x6000] ;  /* 0x00600000a808783b */ /* 0x000e620000004200 */
[----:B------:R-:W-:Y:S01]  /*12c70*/  FFMA.FTZ R2, R44, UR8, -R39 ;  /* 0x000000082c027c23 */ /* 0x000fe20008010827 */
[----:B------:R-:W-:Y:S01]  /*12c80*/  FADD.FTZ R0, R0, -R5 ;  /* 0x8000000500007221 */ /* 0x000fe20000010000 */
[--C-:B------:R-:W-:Y:S01]  /*12c90*/  FFMA.FTZ R45, R128, UR8, -R39.reuse ;  /* 0x00000008802d7c23 */ /* 0x100fe20008010827 */
[--C-:B------:R-:W-:Y:S01]  /*12ca0*/  FFMA.FTZ R23, R7, UR8, -R28.reuse ;  /* 0x0000000807177c23 */ /* 0x100fe2000801081c */
[--C-:B------:R-:W-:Y:S01]  /*12cb0*/  FFMA.FTZ R36, R151, UR8, -R28.reuse ;  /* 0x0000000897247c23 */ /* 0x100fe2000801081c */
[----:B------:R-:W-:Y:S01]  /*12cc0*/  FMUL.FTZ R53, R0, UR8 ;  /* 0x0000000800357c20 */ /* 0x000fe20008410000 */
        /* <DEDUP_REMOVED lines=58> */
[----:B------:R-:W2:Y:S01]  /*13070*/  MUFU.EX2 R53, R53 ;  /* 0x0000003500357308 */ /* 0x000ea20000000800 */
[----:B------:R-:W-:-:S07]  /*13080*/  FFMA.FTZ R24, R24, UR8, -R28 ;  /* 0x0000000818187c23 */ /* 0x000fce000801081c */
        /* <DEDUP_REMOVED lines=27> */
[----:B------:R-:W-:Y:S01]  /*13240*/  MUFU.EX2 R45, R45 ;  /* 0x0000002d002d7308 */ /* 0x000fe20000000800 */
[-C--:B------:R-:W-:Y:S01]  /*13250*/  FMUL.FTZ R72, R72, R56.reuse ;  /* 0x0000003848487220 */ /* 0x080fe20000410000 */
[-C--:B------:R-:W-:Y:S01]  /*13260*/  FMUL.FTZ R73, R73, R56.reuse ;  /* 0x0000003849497220 */ /* 0x080fe20000410000 */
[C---:B------:R-:W-:Y:S01]  /*13270*/  HMMA.16816.F32.BF16 R68, R4.reuse, R14, R68 ;  /* 0x0000000e0444723c */ /* 0x040fe20000041844 */
[----:B------:R-:W2:Y:S01]  /*13280*/  LDSM.16.MT88.4 R12, [R164+0x6000] ;  /* 0x00600000a40c783b */ /* 0x000ea20000004200 */
[-C--:B------:R-:W-:Y:S01]  /*13290*/  FMUL.FTZ R74, R74, R53.reuse ;  /* 0x000000354a4a7220 */ /* 0x080fe20000410000 */
[-C--:B------:R-:W-:Y:S01]  /*132a0*/  FMUL.FTZ R75, R75, R53.reuse ;  /* 0x000000354b4b7220 */ /* 0x080fe20000410000 */
[-C--:B------:R-:W-:Y:S01]  /*132b0*/  FMUL.FTZ R76, R76, R56.reuse ;  /* 0x000000384c4c7220 */ /* 0x080fe20000410000 */
[----:B------:R-:W3:Y:S01]  /*132c0*/  MUFU.EX2 R2, R2 ;  /* 0x0000000200027308 */ /* 0x000ee20000000800 */
[C---:B-1----:R-:W-:Y:S01]  /*132d0*/  HMMA.16816.F32.BF16 R96, R4.reuse, R8, R96 ;  /* 0x000000080460723c */ /* 0x042fe20000041860 */
[-C--:B------:R-:W-:Y:S01]  /*132e0*/  FMUL.FTZ R77, R77, R56.reuse ;  /* 0x000000384d4d7220 */ /* 0x080fe20000410000 */
[-C--:B------:R-:W-:Y:S01]  /*132f0*/  FMUL.FTZ R78, R78, R53.reuse ;  /* 0x000000354e4e7220 */ /* 0x080fe20000410000 */
[-C--:B------:R-:W-:Y:S01]  /*13300*/  FMUL.FTZ R79, R79, R53.reuse ;  /* 0x000000354f4f7220 */ /* 0x080fe20000410000 */
[----:B------:R-:W-:Y:S01]  /*13310*/  FFMA.FTZ R111, R192, R53, R23 ;  /* 0x00000035c06f7223 */ /* 0x000fe20000010017 */
[----:B------:R-:W-:Y:S01]  /*13320*/  FFMA.FTZ R193, R193, R56, R50 ;  /* 0x00000038c1c17223 */ /* 0x000fe20000010032 */
[----:B------:R-:W-:Y:S01]  /*13330*/  HMMA.16816.F32.BF16 R92, R4, R10, R92 ;  /* 0x0000000a045c723c */ /* 0x000fe2000004185c */
[----:B------:R-:W1:Y:S01]  /*13340*/  LDSM.16.MT88.4 R8, [R165+0x6000] ;  /* 0x00600000a508783b */ /* 0x000e620000004200 */
[----:B------:R-:W-:Y:S01]  /*13350*/  MUFU.EX2 R44, R44 ;  /* 0x0000002c002c7308 */ /* 0x000fe20000000800 */
[--C-:B------:R-:W-:Y:S01]  /*13360*/  FFMA.FTZ R53, R42, UR8, -R39.reuse ;  /* 0x000000082a357c23 */ /* 0x100fe20008010827 */
[--C-:B------:R-:W-:Y:S01]  /*13370*/  FFMA.FTZ R50, R22, UR8, -R39.reuse ;  /* 0x0000000816327c23 */ /* 0x100fe20008010827 */
[----:B------:R-:W-:Y:S01]  /*13380*/  FFMA.FTZ R42, R20, UR8, -R39 ;  /* 0x00000008142a7c23 */ /* 0x000fe20008010827 */
[----:B------:R-:W-:Y:S01]  /*13390*/  FFMA.FTZ R56, R105, UR8, -R28 ;  /* 0x0000000869387c23 */ /* 0x000fe2000801081c */
[----:B------:R-:W-:Y:S01]  /*133a0*/  LDSM.16.MT88.4 R20, [R168+0x9000] ;  /* 0x00900000a814783b */ /* 0x000fe20000004200 */
[----:B------:R-:W-:Y:S01]  /*133b0*/  FADD.FTZ R36, R36, R111 ;  /* 0x0000006f24247221 */ /* 0x000fe20000010000 */
[----:B------:R-:W-:Y:S01]  /*133c0*/  FADD.FTZ R38, R38, R193 ;  /* 0x000000c126267221 */ /* 0x000fe20000010000 */
[----:B------:R-:W-:Y:S01]  /*133d0*/  MUFU.EX2 R41, R41 ;  /* 0x0000002900297308 */ /* 0x000fe20000000800 */
[----:B------:R-:W-:Y:S01]  /*133e0*/  FFMA.FTZ R193, R35, UR8, -R39 ;  /* 0x0000000823c17c23 */ /* 0x000fe20008010827 */
[----:B------:R-:W-:Y:S01]  /*133f0*/  FADD.FTZ R33, R33, R36 ;  /* 0x0000002421217221 */ /* 0x000fe20000010000 */
[----:B------:R-:W-:-:S04]  /*13400*/  FADD.FTZ R37, R37, R38 ;  /* 0x0000002625257221 */ /* 0x000fc80000010000 */
[----:B------:R-:W-:Y:S01]  /*13410*/  FADD.FTZ R30, R30, R37 ;  /* 0x000000251e1e7221 */ /* 0x000fe20000010000 */
[----:B------:R-:W-:Y:S08]  /*13420*/  MUFU.EX2 R47, R47 ;  /* 0x0000002f002f7308 */ /* 0x000ff00000000800 */
[----:B------:R-:W4:Y:S01]  /*13430*/  MUFU.EX2 R64, R64 ;  /* 0x0000004000407308 */ /* 0x000f220000000800 */
[C---:B--2---:R-:W-:Y:S07]  /*13440*/  HMMA.16816.F32.BF16 R84, R4.reuse, R12, R84 ;  /* 0x0000000c0454723c */ /* 0x044fee0000041854 */
[----:B------:R-:W-:Y:S01]  /*13450*/  MUFU.EX2 R49, R49 ;  /* 0x0000003100317308 */ /* 0x000fe20000000800 */
[C---:B------:R-:W-:Y:S01]  /*13460*/  HMMA.16816.F32.BF16 R80, R4.reuse, R14, R80 ;  /* 0x0000000e0450723c */ /* 0x040fe20000041850 */
[----:B------:R-:W2:Y:S05]  /*13470*/  LDSM.16.MT88.4 R12, [R168+0x6800] ;  /* 0x00680000a80c783b */ /* 0x000eaa0000004200 */
[C---:B-1----:R-:W-:Y:S01]  /*13480*/  HMMA.16816.F32.BF16 R72, R4.reuse, R8, R72 ;  /* 0x000000080448723c */ /* 0x042fe20000041848 */
[----:B------:R-:W1:Y:S05]  /*13490*/  MUFU.EX2 R46, R46 ;  /* 0x0000002e002e7308 */ /* 0x000e6a0000000800 */
        /* <DEDUP_REMOVED lines=8> */
[----:B-1----:R-:W-:Y:S01]  /*13520*/  F2FP.BF16.F32.PACK_AB R7, R46, R49 ;  /* 0x000000312e07723e */ /* 0x002fe200000010ff */
[----:B------:R-:W-:Y:S01]  /*13530*/  FADD.FTZ R45, R2, R45 ;  /* 0x0000002d022d7221 */ /* 0x000fe20000010000 */
[----:B------:R-:W-:-:S03]  /*13540*/  FFMA.FTZ R2, R29, UR8, -R28 ;  /* 0x000000081d027c23 */ /* 0x000fc6000801081c */
[----:B------:R-:W-:Y:S02]  /*13550*/  FADD.FTZ R44, R44, R45 ;  /* 0x0000002d2c2c7221 */ /* 0x000fe40000010000 */
[----:B------:R-:W-:Y:S01]  /*13560*/  MUFU.EX2 R57, R57 ;  /* 0x0000003900397308 */ /* 0x000fe20000000800 */
[----:B------:R-:W-:Y:S01]  /*13570*/  HMMA.16816.F32.BF16 R88, R4, R16, R88 ;  /* 0x000000100458723c */ /* 0x000fe20000041858 */
[----:B------:R-:W-:-:S05]  /*13580*/  FADD.FTZ R41, R41, R44 ;  /* 0x0000002c29297221 */ /* 0x000fca0000010000 */
[C---:B------:R-:W-:Y:S01]  /*13590*/  HMMA.16816.F32.BF16 R68, R4.reuse, R18, R68 ;  /* 0x000000120444723c */ /* 0x040fe20000041844 */
[----:B------:R-:W-:Y:S01]  /*135a0*/  MUFU.EX2 R66, R66 ;  /* 0x0000004200427308 */ /* 0x000fe20000000800 */
[----:B------:R-:W-:Y:S04]  /*135b0*/  LDSM.16.MT88.4 R16, [R166+0x7000] ;  /* 0x00700000a610783b */ /* 0x000fe80000004200 */
[C---:B--2---:R-:W-:Y:S03]  /*135c0*/  HMMA.16816.F32.BF16 R96, R4.reuse, R12, R96 ;  /* 0x0000000c0460723c */ /* 0x044fe60000041860 */
[----:B------:R-:W-:Y:S03]  /*135d0*/  MUFU.EX2 R67, R67 ;  /* 0x0000004300437308 */ /* 0x000fe60000000800 */
[C---:B------:R-:W-:Y:S01]  /*135e0*/  HMMA.16816.F32.BF16 R92, R4.reuse, R14, R92 ;  /* 0x0000000e045c723c */ /* 0x040fe2000004185c */
[----:B------:R-:W1:Y:S04]  /*135f0*/  LDSM.16.MT88.4 R12, [R164+0x6800] ;  /* 0x00680000a40c783b */ /* 0x000e680000004200 */
[----:B------:R-:W2:Y:S01]  /*13600*/  MUFU.EX2 R108, R108 ;  /* 0x0000006c006c7308 */ /* 0x000ea20000000800 */
[C---:B-----5:R-:W-:Y:S06]  /*13610*/  HMMA.16816.F32.BF16 R72, R4.reuse, R8, R72 ;  /* 0x000000080448723c */ /* 0x060fec0000041848 */
[C---:B------:R-:W-:Y:S01]  /*13620*/  HMMA.16816.F32.BF16 R76, R4.reuse, R10, R76 ;  /* 0x0000000a044c723c */ /* 0x040fe2000004184c */
[----:B------:R-:W-:Y:S01]  /*13630*/  MUFU.EX2 R106, R106 ;  /* 0x0000006a006a7308 */ /* 0x000fe20000000800 */
[----:B------:R-:W4:Y:S07]  /*13640*/  LDSM.16.MT88.4 R8, [R165+0x7000] ;  /* 0x00700000a508783b */ /* 0x000f2e0000004200 */
[----:B------:R-:W5:Y:S08]  /*13650*/  MUFU.EX2 R65, R65 ;  /* 0x0000004100417308 */ /* 0x000f700000000800 */
[----:B------:R-:W-:Y:S08]  /*13660*/  MUFU.EX2 R116, R116 ;  /* 0x0000007400747308 */ /* 0x000ff00000000800 */
[----:B------:R-:W4:Y:S01]  /*13670*/  MUFU.EX2 R107, R107 ;  /* 0x0000006b006b7308 */ /* 0x000f220000000800 */
[C---:B-1----:R-:W-:Y:S07]  /*13680*/  HMMA.16816.F32.BF16 R84, R4.reuse, R12, R84 ;  /* 0x0000000c0454723c */ /* 0x042fee0000041854 */
[----:B------:R-:W-:Y:S01]  /*13690*/  MUFU.EX2 R103, R103 ;  /* 0x0000006700677308 */ /* 0x000fe20000000800 */
[----:B------:R-:W-:Y:S01]  /*136a0*/  HMMA.16816.F32.BF16 R80, R4, R14, R80 ;  /* 0x0000000e0450723c */ /* 0x000fe20000041850 */
[----:B------:R-:W1:Y:S06]  /*136b0*/  LDSM.16.MT88.4 R12, [R168+0x7000] ;  /* 0x00700000a80c783b */ /* 0x000e6c0000004200 */
[----:B------:R-:W-:Y:S01]  /*136c0*/  MUFU.EX2 R112, R112 ;  /* 0x0000007000707308 */ /* 0x000fe20000000800 */
[----:B---3--:R-:W-:Y:S01]  /*136d0*/  F2FP.BF16.F32.PACK_AB R4, R59, R102 ;  /* 0x000000663b04723e */ /* 0x008fe200000010ff */
[----:B------:R-:W-:Y:S01]  /*136e0*/  FADD.FTZ R102, R102, R41 ;  /* 0x0000002966667221 */ /* 0x000fe20000010000 */
[----:B--2---:R-:W-:-:S02]  /*136f0*/  F2FP.BF16.F32.PACK_AB R5, R108, R67 ;  /* 0x000000436c05723e */ /* 0x004fc400000010ff */
[----:B------:R-:W-:Y:S01]  /*13700*/  F2FP.BF16.F32.PACK_AB R6, R66, R57 ;  /* 0x000000394206723e */ /* 0x000fe200000010ff */
[----:B------:R-:W-:Y:S01]  /*13710*/  FADD.FTZ R102, R59, R102 ;  /* 0x000000663b667221 */ /* 0x000fe20000010000 */
[----:B-----5:R-:W-:Y:S01]  /*13720*/  F2FP.BF16.F32.PACK_AB R7, R65, R106 ;  /* 0x0000006a4107723e */ /* 0x020fe200000010ff */
[----:B------:R-:W-:Y:S06]  /*13730*/  MUFU.EX2 R114, R114 ;  /* 0x0000007200727308 */ /* 0x000fec0000000800 */
[C---:B------:R-:W-:Y:S02]  /*13740*/  HMMA.16816.F32.BF16 R88, R4.reuse, R16, R88 ;  /* 0x000000100458723c */ /* 0x040fe40000041858 */
[----:B------:R-:W2:Y:S04]  /*13750*/  MUFU.EX2 R121, R121 ;  /* 0x0000007900797308 */ /* 0x000ea80000000800 */
[C---:B------:R-:W-:Y:S01]  /*13760*/  HMMA.16816.F32.BF16 R68, R4.reuse, R18, R68 ;  /* 0x000000120444723c */ /* 0x040fe20000041844 */
[----:B------:R-:W-:Y:S03]  /*13770*/  LDSM.16.MT88.4 R16, [R166+0x7800] ;  /* 0x00780000a610783b */ /* 0x000fe60000004200 */
[----:B------:R-:W-:Y:S02]  /*13780*/  MUFU.EX2 R117, R117 ;  /* 0x0000007500757308 */ /* 0x000fe40000000800 */
[C---:B----4-:R-:W-:Y:S06]  /*13790*/  HMMA.16816.F32.BF16 R72, R4.reuse, R8, R72 ;  /* 0x000000080448723c */ /* 0x050fec0000041848 */
[----:B------:R-:W3:Y:S01]  /*137a0*/  MUFU.EX2 R118, R118 ;  /* 0x0000007600767308 */ /* 0x000ee20000000800 */
[C---:B------:R-:W-:Y:S01]  /*137b0*/  HMMA.16816.F32.BF16 R76, R4.reuse, R10, R76 ;  /* 0x0000000a044c723c */ /* 0x040fe2000004184c */
[----:B------:R-:W-:Y:S05]  /*137c0*/  LDSM.16.MT88.4 R8, [R165+0x7800] ;  /* 0x00780000a508783b */ /* 0x000fea0000004200 */
[C---:B-1----:R-:W-:Y:S01]  /*137d0*/  HMMA.16816.F32.BF16 R96, R4.reuse, R12, R96 ;  /* 0x0000000c0460723c */ /* 0x042fe20000041860 */
[----:B------:R-:W-:Y:S05]  /*137e0*/  MUFU.EX2 R120, R120 ;  /* 0x0000007800787308 */ /* 0x000fea0000000800 */
[C---:B------:R-:W-:Y:S01]  /*137f0*/  HMMA.16816.F32.BF16 R92, R4.reuse, R14, R92 ;  /* 0x0000000e045c723c */ /* 0x040fe2000004185c */
[----:B------:R-:W1:Y:S02]  /*13800*/  LDSM.16.MT88.4 R12, [R164+0x7000] ;  /* 0x00700000a40c783b */ /* 0x000e640000004200 */
[----:B------:R-:W4:Y:S08]  /*13810*/  MUFU.EX2 R123, R123 ;  /* 0x0000007b007b7308 */ /* 0x000f300000000800 */
[----:B------:R-:W-:Y:S08]  /*13820*/  MUFU.EX2 R60, R60 ;  /* 0x0000003c003c7308 */ /* 0x000ff00000000800 */
[----:B------:R-:W-:Y:S08]  /*13830*/  MUFU.EX2 R125, R125 ;  /* 0x0000007d007d7308 */ /* 0x000ff00000000800 */
[----:B------:R-:W-:Y:S08]  /*13840*/  MUFU.EX2 R62, R62 ;  /* 0x0000003e003e7308 */ /* 0x000ff00000000800 */
[----:B------:R-:W5:Y:S01]  /*13850*/  MUFU.EX2 R119, R119 ;  /* 0x0000007700777308 */ /* 0x000f620000000800 */
[C---:B-1----:R-:W-:Y:S07]  /*13860*/  HMMA.16816.F32.BF16 R84, R4.reuse, R12, R84 ;  /* 0x0000000c0454723c */ /* 0x042fee0000041854 */
[----:B------:R-:W-:Y:S01]  /*13870*/  MUFU.EX2 R63, R63 ;  /* 0x0000003f003f7308 */ /* 0x000fe20000000800 */
[----:B------:R-:W-:Y:S01]  /*13880*/  HMMA.16816.F32.BF16 R80, R4, R14, R80 ;  /* 0x0000000e0450723c */ /* 0x000fe20000041850 */
[----:B------:R-:W1:Y:S06]  /*13890*/  LDSM.16.MT88.4 R12, [R168+0x7800] ;  /* 0x00780000a80c783b */ /* 0x000e6c0000004200 */
[----:B------:R-:W5:Y:S01]  /*138a0*/  MUFU.EX2 R104, R104 ;  /* 0x0000006800687308 */ /* 0x000f620000000800 */
[----:B------:R-:W-:-:S02]  /*138b0*/  F2FP.BF16.F32.PACK_AB R4, R107, R116 ;  /* 0x000000746b04723e */ /* 0x000fc400000010ff */
[----:B--2---:R-:W-:Y:S02]  /*138c0*/  F2FP.BF16.F32.PACK_AB R5, R121, R114 ;  /* 0x000000727905723e */ /* 0x004fe400000010ff */
[----:B------:R-:W-:-:S03]  /*138d0*/  F2FP.BF16.F32.PACK_AB R6, R112, R103 ;  /* 0x000000677006723e */ /* 0x000fc600000010ff */
[----:B------:R-:W-:Y:S01]  /*138e0*/  MUFU.EX2 R52, R52 ;  /* 0x0000003400347308 */ /* 0x000fe20000000800 */
[----:B---3--:R-:W-:-:S07]  /*138f0*/  F2FP.BF16.F32.PACK_AB R7, R118, R117 ;  /* 0x000000757607723e */ /* 0x008fce00000010ff */
[C---:B------:R-:W-:Y:S01]  /*13900*/  HMMA.16816.F32.BF16 R72, R4.reuse, R8, R72 ;  /* 0x000000080448723c */ /* 0x040fe20000041848 */
[----:B------:R-:W2:Y:S05]  /*13910*/  MUFU.EX2 R115, R115 ;  /* 0x0000007300737308 */ /* 0x000eaa0000000800 */
[C---:B------:R-:W-:Y:S01]  /*13920*/  HMMA.16816.F32.BF16 R76, R4.reuse, R10, R76 ;  /* 0x0000000a044c723c */ /* 0x040fe2000004184c */
[----:B------:R-:W-:Y:S02]  /*13930*/  LDSM.16.MT88.4 R8, [R165+0x8000] ;  /* 0x00800000a508783b */ /* 0x000fe40000004200 */
[----:B------:R-:W-:Y:S03]  /*13940*/  MUFU.EX2 R48, R48 ;  /* 0x0000003000307308 */ /* 0x000fe60000000800 */
[C---:B------:R-:W-:Y:S05]  /*13950*/  HMMA.16816.F32.BF16 R88, R4.reuse, R16, R88 ;  /* 0x000000100458723c */ /* 0x040fea0000041858 */
[----:B------:R-:W-:Y:S01]  /*13960*/  MUFU.EX2 R61, R61 ;  /* 0x0000003d003d7308 */ /* 0x000fe20000000800 */
[C---:B------:R-:W-:Y:S01]  /*13970*/  HMMA.16816.F32.BF16 R68, R4.reuse, R18, R68 ;  /* 0x000000120444723c */ /* 0x040fe20000041844 */
[----:B------:R-:W-:Y:S05]  /*13980*/  LDSM.16.MT88.4 R16, [R168+0x8000] ;  /* 0x00800000a810783b */ /* 0x000fea0000004200 */
[C---:B-1----:R-:W-:Y:S01]  /*13990*/  HMMA.16816.F32.BF16 R96, R4.reuse, R12, R96 ;  /* 0x0000000c0460723c */ /* 0x042fe20000041860 */
[----:B------:R-:W-:Y:S05]  /*139a0*/  MUFU.EX2 R54, R54 ;  /* 0x0000003600367308 */ /* 0x000fea0000000800 */
[C---:B------:R-:W-:Y:S01]  /*139b0*/  HMMA.16816.F32.BF16 R92, R4.reuse, R14, R92 ;  /* 0x0000000e045c723c */ /* 0x040fe2000004185c */
[----:B------:R-:W1:Y:S02]  /*139c0*/  LDSM.16.MT88.4 R12, [R164+0x7800] ;  /* 0x00780000a40c783b */ /* 0x000e640000004200 */
[----:B------:R-:W3:Y:S08]  /*139d0*/  MUFU.EX2 R113, R113 ;  /* 0x0000007100717308 */ /* 0x000ef00000000800 */
[----:B------:R-:W-:Y:S08]  /*139e0*/  MUFU.EX2 R55, R55 ;  /* 0x0000003700377308 */ /* 0x000ff00000000800 */
[----:B------:R-:W3:Y:S08]  /*139f0*/  MUFU.EX2 R58, R58 ;  /* 0x0000003a003a7308 */ /* 0x000ef00000000800 */
[----:B------:R-:W-:Y:S08]  /*13a00*/  MUFU.EX2 R50, R50 ;  /* 0x0000003200327308 */ /* 0x000ff00000000800 */
[----:B------:R-:W3:Y:S01]  /*13a10*/  MUFU.EX2 R53, R53 ;  /* 0x0000003500357308 */ /* 0x000ee20000000800 */
[C---:B-1----:R-:W-:Y:S07]  /*13a20*/  HMMA.16816.F32.BF16 R84, R4.reuse, R12, R84 ;  /* 0x0000000c0454723c */ /* 0x042fee0000041854 */
[----:B------:R-:W-:Y:S01]  /*13a30*/  MUFU.EX2 R42, R42 ;  /* 0x0000002a002a7308 */ /* 0x000fe20000000800 */
[----:B------:R-:W-:Y:S01]  /*13a40*/  HMMA.16816.F32.BF16 R80, R4, R14, R80 ;  /* 0x0000000e0450723c */ /* 0x000fe20000041850 */
[----:B------:R-:W1:Y:S06]  /*13a50*/  LDSM.16.MT88.4 R12, [R166+0x8000] ;  /* 0x00800000a60c783b */ /* 0x000e6c0000004200 */
[----:B------:R-:W-:Y:S01]  /*13a60*/  MUFU.EX2 R51, R51 ;  /* 0x0000003300337308 */ /* 0x000fe20000000800 */
[----:B----4-:R-:W-:-:S02]  /*13a70*/  F2FP.BF16.F32.PACK_AB R4, R123, R120 ;  /* 0x000000787b04723e */ /* 0x010fc400000010ff */
[----:B-----5:R-:W-:Y:S02]  /*13a80*/  F2FP.BF16.F32.PACK_AB R5, R119, R62 ;  /* 0x0000003e7705723e */ /* 0x020fe400000010ff */
[----:B------:R-:W-:-:S03]  /*13a90*/  F2FP.BF16.F32.PACK_AB R6, R125, R60 ;  /* 0x0000003c7d06723e */ /* 0x000fc600000010ff */
[----:B------:R-:W-:Y:S01]  /*13aa0*/  MUFU.EX2 R40, R40 ;  /* 0x0000002800287308 */ /* 0x000fe20000000800 */
[----:B------:R-:W-:-:S07]  /*13ab0*/  F2FP.BF16.F32.PACK_AB R7, R104, R63 ;  /* 0x0000003f6807723e */ /* 0x000fce00000010ff */
[C---:B------:R-:W-:Y:S01]  /*13ac0*/  HMMA.16816.F32.BF16 R72, R4.reuse, R8, R72 ;  /* 0x000000080448723c */ /* 0x040fe20000041848 */
[----:B------:R-:W4:Y:S05]  /*13ad0*/  MUFU.EX2 R109, R109 ;  /* 0x0000006d006d7308 */ /* 0x000f2a0000000800 */
[C---:B------:R-:W-:Y:S01]  /*13ae0*/  HMMA.16816.F32.BF16 R76, R4.reuse, R10, R76 ;  /* 0x0000000a044c723c */ /* 0x040fe2000004184c */
[----:B------:R-:W-:Y:S02]  /*13af0*/  LDSM.16.MT88.4 R8, [R168+0x8800] ;  /* 0x00880000a808783b */ /* 0x000fe40000004200 */
[----:B------:R-:W-:Y:S03]  /*13b00*/  MUFU.EX2 R56, R56 ;  /* 0x0000003800387308 */ /* 0x000fe60000000800 */
[C---:B------:R-:W-:Y:S05]  /*13b10*/  HMMA.16816.F32.BF16 R96, R4.reuse, R16, R96 ;  /* 0x000000100460723c */ /* 0x040fea0000041860 */
[----:B------:R-:W5:Y:S01]  /*13b20*/  MUFU.EX2 R43, R43 ;  /* 0x0000002b002b7308 */ /* 0x000f620000000800 */
[C---:B------:R-:W-:Y:S01]  /*13b30*/  HMMA.16816.F32.BF16 R92, R4.reuse, R18, R92 ;  /* 0x00000012045c723c */ /* 0x040fe2000004185c */
[----:B------:R-:W-:Y:S05]  /*13b40*/  LDSM.16.MT88.4 R16, [R166+0x8800] ;  /* 0x00880000a610783b */ /* 0x000fea0000004200 */
[C---:B-1----:R-:W-:Y:S01]  /*13b50*/  HMMA.16816.F32.BF16 R88, R4.reuse, R12, R88 ;  /* 0x0000000c0458723c */ /* 0x042fe20000041858 */
[----:B------:R-:W-:Y:S05]  /*13b60*/  MUFU.EX2 R26, R26 ;  /* 0x0000001a001a7308 */ /* 0x000fea0000000800 */
[C---:B------:R-:W-:Y:S01]  /*13b70*/  HMMA.16816.F32.BF16 R68, R4.reuse, R14, R68 ;  /* 0x0000000e0444723c */ /* 0x040fe20000041844 */
[----:B------:R-:W1:Y:S02]  /*13b80*/  LDSM.16.MT88.4 R12, [R164+0x8000] ;  /* 0x00800000a40c783b */ /* 0x000e640000004200 */
[----:B------:R-:W5:Y:S08]  /*13b90*/  MUFU.EX2 R35, R34 ;  /* 0x0000002200237308 */ /* 0x000f700000000800 */
[----:B------:R-:W-:Y:S08]  /*13ba0*/  MUFU.EX2 R193, R193 ;  /* 0x000000c100c17308 */ /* 0x000ff00000000800 */
[----:B------:R-:W-:Y:S01]  /*13bb0*/  MUFU.EX2 R2, R2 ;  /* 0x0000000200027308 */ /* 0x000fe20000000800 */
[C---:B-1----:R-:W-:Y:S06]  /*13bc0*/  HMMA.16816.F32.BF16 R84, R4.reuse, R12, R84 ;  /* 0x0000000c0454723c */ /* 0x042fec0000041854 */
[----:B------:R-:W-:Y:S01]  /*13bd0*/  HMMA.16816.F32.BF16 R80, R4, R14, R80 ;  /* 0x0000000e0450723c */ /* 0x000fe20000041850 */
[----:B------:R-:W1:Y:S06]  /*13be0*/  LDSM.16.MT88.4 R12, [R165+0x8800] ;  /* 0x00880000a50c783b */ /* 0x000e6c0000004200 */
[----:B--2---:R-:W-:-:S02]  /*13bf0*/  F2FP.BF16.F32.PACK_AB R4, R115, R52 ;  /* 0x000000347304723e */ /* 0x004fc400000010ff */
[----:B---3--:R-:W-:Y:S02]  /*13c00*/  F2FP.BF16.F32.PACK_AB R5, R113, R54 ;  /* 0x000000367105723e */ /* 0x008fe400000010ff */
[----:B------:R-:W-:Y:S02]  /*13c10*/  F2FP.BF16.F32.PACK_AB R6, R61, R48 ;  /* 0x000000303d06723e */ /* 0x000fe400000010ff */
[----:B------:R-:W-:-:S07]  /*13c20*/  F2FP.BF16.F32.PACK_AB R7, R58, R55 ;  /* 0x000000373a07723e */ /* 0x000fce00000010ff */
[C---:B------:R-:W-:Y:S06]  /*13c30*/  HMMA.16816.F32.BF16 R96, R4.reuse, R8, R96 ;  /* 0x000000080460723c */ /* 0x040fec0000041860 */
[C---:B------:R-:W-:Y:S01]  /*13c40*/  HMMA.16816.F32.BF16 R92, R4.reuse, R10, R92 ;  /* 0x0000000a045c723c */ /* 0x040fe2000004185c */
[----:B------:R-:W2:Y:S05]  /*13c50*/  LDSM.16.MT88.4 R8, [R164+0x8800] ;  /* 0x00880000a408783b */ /* 0x000eaa0000004200 */
[C---:B------:R-:W-:Y:S06]  /*13c60*/  HMMA.16816.F32.BF16 R88, R4.reuse, R16, R88 ;  /* 0x000000100458723c */ /* 0x040fec0000041858 */
[C---:B------:R-:W-:Y:S01]  /*13c70*/  HMMA.16816.F32.BF16 R68, R4.reuse, R18, R68 ;  /* 0x000000120444723c */ /* 0x040fe20000041844 */
[----:B------:R-:W-:Y:S05]  /*13c80*/  LDSM.16.MT88.4 R16, [R164+0x9000] ;  /* 0x00900000a410783b */ /* 0x000fea0000004200 */
[C---:B-1----:R-:W-:Y:S06]  /*13c90*/  HMMA.16816.F32.BF16 R72, R4.reuse, R12, R72 ;  /* 0x0000000c0448723c */ /* 0x042fec0000041848 */
[C---:B------:R-:W-:Y:S01]  /*13ca0*/  HMMA.16816.F32.BF16 R76, R4.reuse, R14, R76 ;  /* 0x0000000e044c723c */ /* 0x040fe2000004184c */
[----:B------:R-:W1:Y:S05]  /*13cb0*/  LDSM.16.MT88.4 R12, [R166+0x9000] ;  /* 0x00900000a60c783b */ /* 0x000e6a0000004200 */
[C---:B--2---:R-:W-:Y:S06]  /*13cc0*/  HMMA.16816.F32.BF16 R84, R4.reuse, R8, R84 ;  /* 0x000000080454723c */ /* 0x044fec0000041854 */
[----:B------:R-:W-:Y:S01]  /*13cd0*/  HMMA.16816.F32.BF16 R80, R4, R10, R80 ;  /* 0x0000000a0450723c */ /* 0x000fe20000041850 */
[----:B------:R-:W2:Y:S06]  /*13ce0*/  LDSM.16.MT88.4 R8, [R165+0x9000] ;  /* 0x00900000a508783b */ /* 0x000eac0000004200 */
[----:B------:R-:W-:-:S02]  /*13cf0*/  F2FP.BF16.F32.PACK_AB R4, R53, R50 ;  /* 0x000000323504723e */ /* 0x000fc400000010ff */
[----:B----4-:R-:W-:Y:S02]  /*13d00*/  F2FP.BF16.F32.PACK_AB R5, R109, R40 ;  /* 0x000000286d05723e */ /* 0x010fe400000010ff */
[----:B------:R-:W-:Y:S02]  /*13d10*/  F2FP.BF16.F32.PACK_AB R6, R51, R42 ;  /* 0x0000002a3306723e */ /* 0x000fe400000010ff */
[----:B-----5:R-:W-:-:S07]  /*13d20*/  F2FP.BF16.F32.PACK_AB R7, R43, R56 ;  /* 0x000000382b07723e */ /* 0x020fce00000010ff */
[C---:B------:R-:W-:Y:S06]  /*13d30*/  HMMA.16816.F32.BF16 R92, R4.reuse, R22, R92 ;  /* 0x00000016045c723c */ /* 0x040fec000004185c */
[C---:B-1----:R-:W-:Y:S01]  /*13d40*/  HMMA.16816.F32.BF16 R88, R4.reuse, R12, R88 ;  /* 0x0000000c0458723c */ /* 0x042fe20000041858 */
[----:B------:R-:W-:Y:S01]  /*13d50*/  FADD.FTZ R22, R0, R33 ;  /* 0x0000002100167221 */ /* 0x000fe20000010000 */
[----:B------:R-:W-:Y:S01]  /*13d60*/  FFMA.FTZ R23, R27, UR8, -R28 ;  /* 0x000000081b177c23 */ /* 0x000fe2000801081c */
[----:B------:R1:W-:Y:S02]  /*13d70*/  MUFU.EX2 R0, R24 ;  /* 0x0000001800007308 */ /* 0x0003e40000000800 */
[----:B------:R-:W-:Y:S01]  /*13d80*/  FADD.FTZ R47, R47, R22 ;  /* 0x000000162f2f7221 */ /* 0x000fe20000010000 */
[----:B------:R-:W-:Y:S01]  /*13d90*/  HMMA.16816.F32.BF16 R68, R4, R14, R68 ;  /* 0x0000000e0444723c */ /* 0x000fe20000041844 */
[----:B------:R-:W3:Y:S02]  /*13da0*/  LDSM.16.MT88.4 R12, [R168+0x9800] ;  /* 0x00980000a80c783b */ /* 0x000ee40000004200 */
[----:B------:R-:W-:-:S02]  /*13db0*/  FADD.FTZ R64, R64, R47 ;  /* 0x0000002f40407221 */ /* 0x000fc40000010000 */
[----:B------:R-:W-:Y:S01]  /*13dc0*/  MUFU.EX2 R23, R23 ;  /* 0x0000001700177308 */ /* 0x000fe20000000800 */
[----:B------:R-:W-:Y:S01]  /*13dd0*/  HMMA.16816.F32.BF16 R96, R4, R20, R96 ;  /* 0x000000140460723c */ /* 0x000fe20000041860 */
[----:B------:R-:W-:-:S04]  /*13de0*/  FADD.FTZ R49, R49, R64 ;  /* 0x0000004031317221 */ /* 0x000fc80000010000 */
[----:B------:R-:W-:Y:S01]  /*13df0*/  FADD.FTZ R46, R46, R49 ;  /* 0x000000312e2e7221 */ /* 0x000fe20000010000 */
[----:B--2---:R-:W-:Y:S01]  /*13e00*/  HMMA.16816.F32.BF16 R72, R4, R8, R72 ;  /* 0x000000080448723c */ /* 0x004fe20000041848 */
[----:B------:R-:W-:Y:S01]  /*13e10*/  FFMA.FTZ R21, R31, UR8, -R28 ;  /* 0x000000081f157c23 */ /* 0x000fe2000801081c */
[----:B------:R-:W-:Y:S01]  /*13e20*/  MUFU.EX2 R20, R32 ;  /* 0x0000002000147308 */ /* 0x000fe20000000800 */
[----:B------:R-:W-:-:S03]  /*13e30*/  FADD.FTZ R67, R67, R46 ;  /* 0x0000002e43437221 */ /* 0x000fc60000010000 */
[C---:B------:R-:W-:Y:S01]  /*13e40*/  HMMA.16816.F32.BF16 R76, R4.reuse, R10, R76 ;  /* 0x0000000a044c723c */ /* 0x040fe2000004184c */
[----:B------:R-:W2:Y:S01]  /*13e50*/  LDSM.16.MT88.4 R8, [R166+0x9800] ;  /* 0x00980000a608783b */ /* 0x000ea20000004200 */
[----:B------:R-:W-:Y:S02]  /*13e60*/  FADD.FTZ R67, R108, R67 ;  /* 0x000000436c437221 */ /* 0x000fe40000010000 */
[----:B------:R-:W4:Y:S02]  /*13e70*/  MUFU.EX2 R21, R21 ;  /* 0x0000001500157308 */ /* 0x000f240000000800 */
[----:B------:R-:W-:Y:S01]  /*13e80*/  HMMA.16816.F32.BF16 R84, R4, R16, R84 ;  /* 0x000000100454723c */ /* 0x000fe20000041854 */
[----:B------:R-:W-:-:S04]  /*13e90*/  FADD.FTZ R106, R106, R67 ;  /* 0x000000436a6a7221 */ /* 0x000fc80000010000 */
[----:B------:R-:W-:Y:S01]  /*13ea0*/  FADD.FTZ R65, R65, R106 ;  /* 0x0000006a41417221 */ /* 0x000fe20000010000 */
[----:B------:R-:W-:Y:S01]  /*13eb0*/  HMMA.16816.F32.BF16 R80, R4, R18, R80 ;  /* 0x000000120450723c */ /* 0x000fe20000041850 */
[----:B------:R-:W-:Y:S02]  /*13ec0*/  FADD.FTZ R17, R57, R102 ;  /* 0x0000006639117221 */ /* 0x000fe40000010000 */
[----:B-1----:R-:W-:Y:S02]  /*13ed0*/  FADD.FTZ R24, R114, R65 ;  /* 0x0000004172187221 */ /* 0x002fe40000010000 */
[----:B------:R-:W-:Y:S02]  /*13ee0*/  FADD.FTZ R17, R66, R17 ;  /* 0x0000001142117221 */ /* 0x000fe40000010000 */
[----:B------:R-:W-:Y:S01]  /*13ef0*/  FADD.FTZ R24, R121, R24 ;  /* 0x0000001879187221 */ /* 0x000fe20000010000 */
[----:B------:R-:W-:Y:S01]  /*13f00*/  F2FP.BF16.F32.PACK_AB R4, R35, R26 ;  /* 0x0000001a2304723e */ /* 0x000fe200000010ff */
[----:B------:R-:W-:Y:S01]  /*13f10*/  FADD.FTZ R22, R116, R17 ;  /* 0x0000001174167221 */ /* 0x000fe20000010000 */
[----:B----4-:R-:W-:Y:S01]  /*13f20*/  F2FP.BF16.F32.PACK_AB R5, R21, R0 ;  /* 0x000000001505723e */ /* 0x010fe200000010ff */
[----:B------:R-:W-:Y:S01]  /*13f30*/  FADD.FTZ R29, R117, R24 ;  /* 0x00000018751d7221 */ /* 0x000fe20000010000 */
[----:B------:R-:W-:Y:S01]  /*13f40*/  F2FP.BF16.F32.PACK_AB R6, R193, R20 ;  /* 0x00000014c106723e */ /* 0x000fe200000010ff */
[----:B------:R-:W-:Y:S01]  /*13f50*/  FADD.FTZ R22, R107, R22 ;  /* 0x000000166b167221 */ /* 0x000fe20000010000 */
[----:B------:R-:W-:Y:S01]  /*13f60*/  F2FP.BF16.F32.PACK_AB R7, R23, R2 ;  /* 0x000000021707723e */ /* 0x000fe200000010ff */
[----:B------:R-:W-:Y:S01]  /*13f70*/  FADD.FTZ R29, R118, R29 ;  /* 0x0000001d761d7221 */ /* 0x000fe20000010000 */
[----:B------:R-:W1:Y:S01]  /*13f80*/  LDSM.16.MT88.4 R16, [R165+0x9800] ;  /* 0x00980000a510783b */ /* 0x000e620000004200 */
[----:B------:R-:W-:-:S02]  /*13f90*/  FADD.FTZ R27, R103, R22 ;  /* 0x00000016671b7221 */ /* 0x000fc40000010000 */
[----:B------:R-:W-:Y:S02]  /*13fa0*/  FADD.FTZ R22, R62, R29 ;  /* 0x0000001d3e167221 */ /* 0x000fe40000010000 */
[----:B------:R-:W-:Y:S01]  /*13fb0*/  FADD.FTZ R27, R112, R27 ;  /* 0x0000001b701b7221 */ /* 0x000fe20000010000 */
[----:B---3--:R-:W-:Y:S01]  /*13fc0*/  HMMA.16816.F32.BF16 R96, R4, R12, R96 ;  /* 0x0000000c0460723c */ /* 0x008fe20000041860 */
[----:B------:R-:W-:Y:S02]  /*13fd0*/  FADD.FTZ R22, R119, R22 ;  /* 0x0000001677167221 */ /* 0x000fe40000010000 */
[----:B------:R-:W-:-:S03]  /*13fe0*/  FADD.FTZ R120, R120, R27 ;  /* 0x0000001b78787221 */ /* 0x000fc60000010000 */
[----:B------:R-:W-:Y:S01]  /*13ff0*/  HMMA.16816.F32.BF16 R92, R4, R14, R92 ;  /* 0x0000000e045c723c */ /* 0x000fe2000004185c */
[----:B------:R-:W3:Y:S01]  /*14000*/  LDSM.16.MT88.4 R12, [R164+0x9800] ;  /* 0x00980000a40c783b */ /* 0x000ee20000004200 */
[----:B------:R-:W-:-:S04]  /*14010*/  FADD.FTZ R123, R123, R120 ;  /* 0x000000787b7b7221 */ /* 0x000fc80000010000 */
[----:B--2---:R-:W-:Y:S01]  /*14020*/  HMMA.16816.F32.BF16 R88, R4, R8, R88 ;  /* 0x000000080458723c */ /* 0x004fe20000041858 */
[----:B------:R-:W-:-:S04]  /*14030*/  FADD.FTZ R60, R60, R123 ;  /* 0x0000007b3c3c7221 */ /* 0x000fc80000010000 */
        /* <DEDUP_REMOVED lines=9> */
[----:B------:R-:W-:Y:S01]  /*140d0*/  FADD.FTZ R61, R61, R48 ;  /* 0x000000303d3d7221 */ /* 0x000fe20000010000 */
[C---:B-1----:R-:W-:Y:S01]  /*140e0*/  HMMA.16816.F32.BF16 R72, R4.reuse, R16, R72 ;  /* 0x000000100448723c */ /* 0x042fe20000041848 */
[----:B------:R-:W-:Y:S02]  /*140f0*/  FADD.FTZ R9, R55, R8 ;  /* 0x0000000837097221 */ /* 0x000fe40000010000 */
[----:B------:R-:W-:Y:S02]  /*14100*/  FADD.FTZ R50, R50, R61 ;  /* 0x0000003d32327221 */ /* 0x000fe40000010000 */
[----:B------:R-:W-:Y:S01]  /*14110*/  FADD.FTZ R9, R58, R9 ;  /* 0x000000093a097221 */ /* 0x000fe20000010000 */
[----:B------:R-:W-:Y:S01]  /*14120*/  HMMA.16816.F32.BF16 R76, R4, R18, R76 ;  /* 0x00000012044c723c */ /* 0x000fe2000004184c */
[----:B------:R-:W-:-:S02]  /*14130*/  FADD.FTZ R53, R53, R50 ;  /* 0x0000003235357221 */ /* 0x000fc40000010000 */
[----:B------:R-:W-:Y:S02]  /*14140*/  FADD.FTZ R40, R40, R9 ;  /* 0x0000000928287221 */ /* 0x000fe40000010000 */
[----:B------:R-:W-:Y:S02]  /*14150*/  FADD.FTZ R42, R42, R53 ;  /* 0x000000352a2a7221 */ /* 0x000fe40000010000 */
[----:B------:R-:W-:Y:S01]  /*14160*/  FADD.FTZ R109, R109, R40 ;  /* 0x000000286d6d7221 */ /* 0x000fe20000010000 */
[C---:B---3--:R-:W-:Y:S01]  /*14170*/  HMMA.16816.F32.BF16 R84, R4.reuse, R12, R84 ;  /* 0x0000000c0454723c */ /* 0x048fe20000041854 */
[----:B------:R-:W-:Y:S02]  /*14180*/  FADD.FTZ R51, R51, R42 ;  /* 0x0000002a33337221 */ /* 0x000fe40000010000 */
[----:B------:R-:W-:Y:S02]  /*14190*/  FADD.FTZ R56, R56, R109 ;  /* 0x0000006d38387221 */ /* 0x000fe40000010000 */
[----:B------:R-:W-:Y:S01]  /*141a0*/  FADD.FTZ R26, R26, R51 ;  /* 0x000000331a1a7221 */ /* 0x000fe20000010000 */
[----:B------:R-:W-:Y:S01]  /*141b0*/  HMMA.16816.F32.BF16 R80, R4, R14, R80 ;  /* 0x0000000e0450723c */ /* 0x000fe20000041850 */
[----:B------:R-:W-:-:S02]  /*141c0*/  FADD.FTZ R43, R43, R56 ;  /* 0x000000382b2b7221 */ /* 0x000fc40000010000 */
[----:B------:R-:W-:Y:S02]  /*141d0*/  FADD.FTZ R35, R35, R26 ;  /* 0x0000001a23237221 */ /* 0x000fe40000010000 */
[----:B------:R-:W-:Y:S02]  /*141e0*/  FADD.FTZ R0, R0, R43 ;  /* 0x0000002b00007221 */ /* 0x000fe40000010000 */
[----:B------:R-:W-:Y:S02]  /*141f0*/  FADD.FTZ R20, R20, R35 ;  /* 0x0000002314147221 */ /* 0x000fe40000010000 */
[----:B------:R-:W-:Y:S01]  /*14200*/  FADD.FTZ R21, R21, R0 ;  /* 0x0000000015157221 */ /* 0x000fe20000010000 */
[----:B------:R-:W-:Y:S01]  /*14210*/  MOV R0, R3 ;  /* 0x0000000300007202 */ /* 0x000fe20000000f00 */
[----:B------:R-:W-:Y:S02]  /*14220*/  FADD.FTZ R193, R193, R20 ;  /* 0x00000014c1c17221 */ /* 0x000fe40000010000 */
[----:B------:R-:W-:-:S04]  /*14230*/  FADD.FTZ R2, R2, R21 ;  /* 0x0000001502027221 */ /* 0x000fc80000010000 */
[----:B------:R-:W-:Y:S01]  /*14240*/  FADD.FTZ R192, R23, R2 ;  /* 0x0000000217c07221 */ /* 0x000fe20000010000 */
[----:B------:R-:W-:Y:S02]  /*14250*/  MOV R2, R25 ;  /* 0x0000001900027202 */ /* 0x000fe40000000f00 */
.L_x_6151:
        /* <DEDUP_REMOVED lines=10> */
.L_x_6163:
[----:B------:R-:W-:Y:S01]  /*14300*/  ISETP.GE.AND P0, PT, R100, UR5, PT ;  /* 0x0000000564007c0c */ /* 0x000fe2000bf06270 */
[----:B------:R-:W-:Y:S04]  /*14310*/  DEPBAR.LE SB0, 0x0 ;  /* 0x000080000000791a */ /* 0x000fe80000000000 */
[----:B------:R-:W-:Y:S01]  /*14320*/  BAR.SYNC.DEFER_BLOCKING 0x0 ;  /* 0x0000000000007b1d */ /* 0x000fe20000010000 */
[----:B------:R-:W-:Y:S01]  /*14330*/  ISETP.NE.AND P1, PT, R182, RZ, PT ;  /* 0x000000ffb600720c */ /* 0x000fe20003f25270 */
[----:B------:R-:W-:Y:S01]  /*14340*/  VIADD R188, R188, 0xffffffff ;  /* 0xffffffffbcbc7836 */ /* 0x000fe20000000000 */
[----:B------:R-:W-:Y:S01]  /*14350*/  MOV R26, R191 ;  /* 0x000000bf001a7202 */ /* 0x000fe20000000f00 */
[----:B------:R-:W-:Y:S04]  /*14360*/  IMAD.MOV.U32 R27, RZ, RZ, R190 ;  /* 0x000000ffff1b7224 */ /* 0x000fe800078e00be */
        /* <DEDUP_REMOVED lines=65> */
.L_x_6160:
[C---:B------:R-:W-:Y:S01]  /*14780*/  LEA R196, P2, R26.reuse, R194, 0x1 ;  /* 0x000000c21ac47211 */ /* 0x040fe200078408ff */
        /* <DEDUP_REMOVED lines=68> */
[----:B------:R-:W-:Y:S01]  /*14bd0*/  ISETP.GT.AND P1, PT, R188, R175, PT ;  /* 0x000000afbc00720c */ /* 0x000fe20003f24270 */
        /* <DEDUP_REMOVED lines=28> */
[C---:B-1----:R-:W-:Y:S01]  /*14da0*/  HMMA.16816.F32.BF16 R16, R104.reuse, R114, RZ ;  /* 0x000000726810723c */ /* 0x042fe200000418ff */
[----:B------:R-:W-:Y:S05]  /*14db0*/  LDSM.16.M88.4 R112, [R167+0x4800] ;  /* 0x00480000a770783b */ /* 0x000fea0000000200 */
[C---:B----4-:R-:W-:Y:S06]  /*14dc0*/  HMMA.16816.F32.BF16 R20, R104.reuse, R116, RZ ;  /* 0x000000746814723c */ /* 0x050fec00000418ff */
[C---:B------:R-:W-:Y:S01]  /*14dd0*/  HMMA.16816.F32.BF16 R24, R104.reuse, R118, RZ ;  /* 0x000000766818723c */ /* 0x040fe200000418ff */
[----:B------:R-:W-:Y:S05]  /*14de0*/  LDSM.16.M88.4 R116, [R167+0x5000] ;  /* 0x00500000a774783b */ /* 0x000fea0000000200 */
[C---:B-----5:R-:W-:Y:S06]  /*14df0*/  HMMA.16816.F32.BF16 R28, R104.reuse, R120, RZ ;  /* 0x00000078681c723c */ /* 0x060fec00000418ff */
[C---:B------:R-:W-:Y:S01]  /*14e00*/  HMMA.16816.F32.BF16 R32, R104.reuse, R122, RZ ;  /* 0x0000007a6820723c */ /* 0x040fe200000418ff */
[----:B------:R-:W-:Y:S05]  /*14e10*/  LDSM.16.M88.4 R120, [R167+0x5800] ;  /* 0x00580000a778783b */ /* 0x000fea0000000200 */
[C---:B------:R-:W-:Y:S06]  /*14e20*/  HMMA.16816.F32.BF16 R36, R104.reuse, R124, RZ ;  /* 0x0000007c6824723c */ /* 0x040fec00000418ff */
        /* <DEDUP_REMOVED lines=92> */
[----:B------:R-:W1:Y:S02]  /*153f0*/  I2F.RP R109, R102 ;  /* 0x00000066006d7306 */ /* 0x000e640000209400 */
[----:B------:R-:W-:Y:S08]  /*15400*/  ISETP.GE.AND P3, PT, R105, RZ, PT ;  /* 0x000000ff6900720c */ /* 0x000ff00003f66270 */
        /* <DEDUP_REMOVED lines=53> */
.L_x_6162:
        /* <DEDUP_REMOVED lines=88> */
.L_x_6161:
        /* <DEDUP_REMOVED lines=86> */
[----:B------:R-:W-:Y:S01]  /*16240*/  FSEL R116, R116, RZ, P0 ;  /* 0x000000ff74747208 */ /* 0x000fe20000000000 */
[--C-:B------:R-:W-:Y:S01]  /*16250*/  FFMA.FTZ R119, R16, UR4, -R117.reuse ;  /* 0x0000000410777c23 */ /* 0x100fe20008010875 */
[--C-:B------:R-:W-:Y:S01]  /*16260*/  FFMA.FTZ R127, R5, UR4, -R117.reuse ;  /* 0x00000004057f7c23 */ /* 0x100fe20008010875 */
[--C-:B------:R-:W-:Y:S01]  /*16270*/  FFMA.FTZ R128, R8, UR4, -R117.reuse ;  /* 0x0000000408807c23 */ /* 0x100fe20008010875 */
[--C-:B------:R-:W-:Y:S01]  /*16280*/  FFMA.FTZ R121, R9, UR4, -R117.reuse ;  /* 0x0000000409797c23 */ /* 0x100fe20008010875 */
[--C-:B------:R-:W-:Y:S01]  /*16290*/  FFMA.FTZ R134, R42, UR4, -R116.reuse ;  /* 0x000000042a867c23 */ /* 0x100fe20008010874 */
[--C-:B------:R-:W-:Y:S03]  /*162a0*/  FFMA.FTZ R118, R14, UR4, -R116.reuse ;  /* 0x000000040e767c23 */ /* 0x100fe60008010874 */
[----:B------:R-:W-:Y:S01]  /*162b0*/  MUFU.EX2 R122, R122 ;  /* 0x0000007a007a7308 */ /* 0x000fe20000000800 */
[----:B-1----:R-:W1:Y:S01]  /*162c0*/  LDSM.16.MT88.4 R104, [R168+0x6000] ;  /* 0x00600000a868783b */ /* 0x002e620000004200 */
[----:B--2---:R-:W-:Y:S01]  /*162d0*/  FMUL.FTZ R14, R3, R94 ;  /* 0x0000005e030e7220 */ /* 0x004fe20000410000 */
[--C-:B------:R-:W-:Y:S01]  /*162e0*/  FFMA.FTZ R5, R15, UR4, -R116.reuse ;  /* 0x000000040f057c23 */ /* 0x100fe20008010874 */
[C---:B------:R-:W-:Y:S01]  /*162f0*/  FMUL.FTZ R15, R3.reuse, R95 ;  /* 0x0000005f030f7220 */ /* 0x040fe20000410000 */
[--C-:B------:R-:W-:Y:S01]  /*16300*/  FFMA.FTZ R124, R18, UR4, -R116.reuse ;  /* 0x00000004127c7c23 */ /* 0x100fe20008010874 */
[----:B------:R-:W-:Y:S01]  /*16310*/  FMUL.FTZ R18, R3, R90 ;  /* 0x0000005a03127220 */ /* 0x000fe20000410000 */
[--C-:B------:R-:W-:Y:S03]  /*16320*/  FFMA.FTZ R125, R19, UR4, -R116.reuse ;  /* 0x00000004137d7c23 */ /* 0x100fe60008010874 */
[----:B------:R-:W-:Y:S01]  /*16330*/  MUFU.EX2 R127, R127 ;  /* 0x0000007f007f7308 */ /* 0x000fe20000000800 */
        /* <DEDUP_REMOVED lines=15> */
[----:B------:R-:W2:Y:S01]  /*16430*/  MUFU.EX2 R121, R121 ;  /* 0x0000007900797308 */ /* 0x000ea20000000800 */
[--C-:B------:R-:W-:Y:S01]  /*16440*/  FFMA.FTZ R6, R17, UR4, -R117.reuse ;  /* 0x0000000411067c23 */ /* 0x100fe20008010875 */
[C---:B------:R-:W-:Y:S01]  /*16450*/  FMUL.FTZ R17, R102.reuse, R89 ;  /* 0x0000005966117220 */ /* 0x040fe20000410000 */
[--C-:B------:R-:W-:Y:S01]  /*16460*/  FFMA.FTZ R126, R7, UR4, -R116.reuse ;  /* 0x00000004077e7c23 */ /* 0x100fe20008010874 */
[----:B------:R-:W-:Y:S01]  /*16470*/  LDSM.16.MT88.4 R88, [R168+0x6800] ;  /* 0x00680000a858783b */ /* 0x000fe20000004200 */
[--C-:B------:R-:W-:Y:S01]  /*16480*/  FFMA.FTZ R7, R13, UR4, -R117.reuse ;  /* 0x000000040d077c23 */ /* 0x100fe20008010875 */
[----:B------:R-:W-:Y:S01]  /*16490*/  FMUL.FTZ R13, R102, R93 ;  /* 0x0000005d660d7220 */ /* 0x000fe20000410000 */
[--C-:B------:R-:W-:Y:S03]  /*164a0*/  FFMA.FTZ R123, R10, UR4, -R116.reuse ;  /* 0x000000040a7b7c23 */ /* 0x100fe60008010874 */
[----:B------:R-:W-:Y:S01]  /*164b0*/  MUFU.EX2 R130, R130 ;  /* 0x0000008200827308 */ /* 0x000fe20000000800 */
[----:B------:R-:W-:Y:S01]  /*164c0*/  FMUL.FTZ R10, R3, R98 ;  /* 0x00000062030a7220 */ /* 0x000fe20000410000 */
[--C-:B------:R-:W-:Y:S01]  /*164d0*/  FFMA.FTZ R120, R11, UR4, -R116.reuse ;  /* 0x000000040b787c23 */ /* 0x100fe20008010874 */
[C---:B------:R-:W-:Y:S01]  /*164e0*/  FMUL.FTZ R11, R3.reuse, R99 ;  /* 0x00000063030b7220 */ /* 0x040fe20000410000 */
[----:B------:R-:W3:Y:S01]  /*164f0*/  LDSM.16.MT88.4 R92, [R164+0x6000] ;  /* 0x00600000a45c783b */ /* 0x000ee20000004200 */
[C---:B------:R-:W-:Y:S01]  /*16500*/  FMUL.FTZ R72, R102.reuse, R72 ;  /* 0x0000004866487220 */ /* 0x040fe20000410000 */
[----:B------:R-:W-:Y:S01]  /*16510*/  FMUL.FTZ R73, R102, R73 ;  /* 0x0000004966497220 */ /* 0x000fe20000410000 */
[----:B------:R-:W-:Y:S03]  /*16520*/  FMUL.FTZ R74, R3, R74 ;  /* 0x0000004a034a7220 */ /* 0x000fe60000410000 */
[----:B------:R-:W4:Y:S01]  /*16530*/  MUFU.EX2 R126, R126 ;  /* 0x0000007e007e7308 */ /* 0x000f220000000800 */
[--C-:B------:R-:W-:Y:S01]  /*16540*/  FFMA.FTZ R133, R4, UR4, -R117.reuse ;  /* 0x0000000404857c23 */ /* 0x100fe20008010875 */
[----:B--2---:R-:W-:Y:S01]  /*16550*/  F2FP.BF16.F32.PACK_AB R98, R121, R128 ;  /* 0x000000807962723e */ /* 0x004fe200000010ff */
[C---:B------:R-:W-:Y:S01]  /*16560*/  FMUL.FTZ R75, R3.reuse, R75 ;  /* 0x0000004b034b7220 */ /* 0x040fe20000410000 */
[C---:B------:R-:W-:Y:S01]  /*16570*/  FMUL.FTZ R76, R102.reuse, R76 ;  /* 0x0000004c664c7220 */ /* 0x040fe20000410000 */
[----:B------:R-:W-:Y:S01]  /*16580*/  FMUL.FTZ R77, R102, R77 ;  /* 0x0000004d664d7220 */ /* 0x000fe20000410000 */
[C---:B------:R-:W-:Y:S01]  /*16590*/  FMUL.FTZ R78, R3.reuse, R78 ;  /* 0x0000004e034e7220 */ /* 0x040fe20000410000 */
[----:B------:R-:W-:Y:S03]  /*165a0*/  FMUL.FTZ R79, R3, R79 ;  /* 0x0000004f034f7220 */ /* 0x000fe60000410000 */
[----:B------:R-:W2:Y:S01]  /*165b0*/  MUFU.EX2 R133, R133 ;  /* 0x0000008500857308 */ /* 0x000ea20000000800 */
[--C-:B------:R-:W-:Y:S01]  /*165c0*/  FFMA.FTZ R129, R20, UR4, -R117.reuse ;  /* 0x0000000414817c23 */ /* 0x100fe20008010875 */
[C---:B------:R-:W-:Y:S01]  /*165d0*/  FMUL.FTZ R20, R102.reuse, R84 ;  /* 0x0000005466147220 */ /* 0x040fe20000410000 */
[--C-:B------:R-:W-:Y:S01]  /*165e0*/  FFMA.FTZ R132, R21, UR4, -R117.reuse ;  /* 0x0000000415847c23 */ /* 0x100fe20008010875 */
[----:B------:R-:W-:Y:S01]  /*165f0*/  FMUL.FTZ R21, R102, R85 ;  /* 0x0000005566157220 */ /* 0x000fe20000410000 */
[--C-:B------:R-:W-:Y:S01]  /*16600*/  FFMA.FTZ R131, R22, UR4, -R116.reuse ;  /* 0x0000000416837c23 */ /* 0x100fe20008010874 */
[----:B------:R-:W-:Y:S01]  /*16610*/  FMUL.FTZ R22, R3, R86 ;  /* 0x0000005603167220 */ /* 0x000fe20000410000 */
[--C-:B------:R-:W-:Y:S03]  /*16620*/  FFMA.FTZ R135, R50, UR4, -R116.reuse ;  /* 0x0000000432877c23 */ /* 0x100fe60008010874 */
[----:B------:R-:W-:Y:S01]  /*16630*/  MUFU.EX2 R123, R123 ;  /* 0x0000007b007b7308 */ /* 0x000fe20000000800 */
[----:B----4-:R-:W-:Y:S01]  /*16640*/  F2FP.BF16.F32.PACK_AB R97, R126, R130 ;  /* 0x000000827e61723e */ /* 0x010fe200000010ff */
[--C-:B------:R-:W-:Y:S01]  /*16650*/  FFMA.FTZ R48, R48, UR4, -R117.reuse ;  /* 0x0000000430307c23 */ /* 0x100fe20008010875 */
[--C-:B------:R-:W-:Y:S01]  /*16660*/  FFMA.FTZ R49, R49, UR4, -R117.reuse ;  /* 0x0000000431317c23 */ /* 0x100fe20008010875 */
[----:B------:R-:W-:Y:S01]  /*16670*/  FFMA.FTZ R50, R51, UR4, -R116 ;  /* 0x0000000433327c23 */ /* 0x000fe20008010874 */
[----:B------:R-:W-:Y:S01]  /*16680*/  FFMA.FTZ R130, R3, R192, R130 ;  /* 0x000000c003827223 */ /* 0x000fe20000010082 */
[--C-:B------:R-:W-:Y:S01]  /*16690*/  FFMA.FTZ R51, R52, UR4, -R117.reuse ;  /* 0x0000000434337c23 */ /* 0x100fe20008010875 */
[----:B------:R-:W-:Y:S03]  /*166a0*/  FFMA.FTZ R52, R53, UR4, -R117 ;  /* 0x0000000435347c23 */ /* 0x000fe60008010875 */
[----:B------:R-:W4:Y:S01]  /*166b0*/  MUFU.EX2 R120, R120 ;  /* 0x0000007800787308 */ /* 0x000f220000000800 */
[----:B--2---:R-:W-:Y:S01]  /*166c0*/  F2FP.BF16.F32.PACK_AB R96, R127, R133 ;  /* 0x000000857f60723e */ /* 0x004fe200000010ff */
[--C-:B------:R-:W-:Y:S01]  /*166d0*/  FFMA.FTZ R53, R54, UR4, -R116.reuse ;  /* 0x0000000436357c23 */ /* 0x100fe20008010874 */
[--C-:B------:R-:W-:Y:S01]  /*166e0*/  FFMA.FTZ R54, R55, UR4, -R116.reuse ;  /* 0x0000000437367c23 */ /* 0x100fe20008010874 */
[--C-:B------:R-:W-:Y:S01]  /*166f0*/  FFMA.FTZ R55, R58, UR4, -R116.reuse ;  /* 0x000000043a377c23 */ /* 0x100fe20008010874 */
[----:B------:R-:W-:Y:S01]  /*16700*/  FFMA.FTZ R58, R59, UR4, -R116 ;  /* 0x000000043b3a7c23 */ /* 0x000fe20008010874 */
[----:B------:R-:W-:Y:S01]  /*16710*/  FFMA.FTZ R133, R102, R193, R133 ;  /* 0x000000c166857223 */ /* 0x000fe20000010085 */
[----:B------:R-:W-:Y:S03]  /*16720*/  FADD.FTZ R130, R126, R130 ;  /* 0x000000827e827221 */ /* 0x000fe60000010000 */
[----:B------:R-:W2:Y:S01]  /*16730*/  MUFU.EX2 R7, R7 ;  /* 0x0000000700077308 */ /* 0x000ea20000000800 */
[----:B------:R-:W-:Y:S01]  /*16740*/  FFMA.FTZ R59, R66, UR4, -R116 ;  /* 0x00000004423b7c23 */ /* 0x000fe20008010874 */
[----:B------:R-:W-:Y:S01]  /*16750*/  FADD.FTZ R133, R127, R133 ;  /* 0x000000857f857221 */ /* 0x000fe20000010000 */
[----:B------:R-:W-:Y:S02]  /*16760*/  ISETP.GT.AND P0, PT, R188, R175, PT ;  /* 0x000000afbc00720c */ /* 0x000fe40003f04270 */
[----:B------:R-:W-:Y:S01]  /*16770*/  MOV R103, R2 ;  /* 0x0000000200677202 */ /* 0x000fe20000000f00 */
[----:B------:R-:W-:Y:S04]  /*16780*/  FADD.FTZ R128, R128, R133 ;  /* 0x0000008580807221 */ /* 0x000fe80000010000 */
[----:B------:R-:W-:Y:S01]  /*16790*/  MUFU.EX2 R118, R118 ;  /* 0x0000007600767308 */ /* 0x000fe20000000800 */
[C---:B----4-:R-:W-:Y:S01]  /*167a0*/  F2FP.BF16.F32.PACK_AB R99, R120.reuse, R123 ;  /* 0x0000007b7863723e */ /* 0x050fe200000010ff */
[----:B------:R-:W-:Y:S01]  /*167b0*/  FADD.FTZ R121, R121, R128 ;  /* 0x0000008079797221 */ /* 0x000fe20000010000 */
[----:B------:R-:W-:Y:S04]  /*167c0*/  FADD.FTZ R123, R123, R130 ;  /* 0x000000827b7b7221 */ /* 0x000fe80000010000 */
[----:B------:R-:W-:Y:S03]  /*167d0*/  FADD.FTZ R123, R120, R123 ;  /* 0x0000007b787b7221 */ /* 0x000fe60000010000 */
[----:B------:R-:W4:Y:S01]  /*167e0*/  MUFU.EX2 R5, R5 ;  /* 0x0000000500057308 */ /* 0x000f220000000800 */
[C---:B-1----:R-:W-:Y:S05]  /*167f0*/  HMMA.16816.F32.BF16 R8, R96.reuse, R104, R8 ;  /* 0x000000686008723c */ /* 0x042fea0000041808 */
[----:B--2---:R-:W-:Y:S01]  /*16800*/  F2FP.BF16.F32.PACK_AB R84, R7, R122 ;  /* 0x0000007a0754723e */ /* 0x004fe200000010ff */
[C---:B------:R-:W-:Y:S03]  /*16810*/  HMMA.16816.F32.BF16 R12, R96.reuse, R106, R12 ;  /* 0x0000006a600c723c */ /* 0x040fe6000004180c */
[----:B------:R-:W-:Y:S01]  /*16820*/  MUFU.EX2 R119, R119 ;  /* 0x0000007700777308 */ /* 0x000fe20000000800 */
[----:B------:R-:W1:Y:S01]  /*16830*/  LDSM.16.MT88.4 R104, [R166+0x6800] ;  /* 0x00680000a668783b */ /* 0x000e620000004200 */
[----:B------:R-:W-:Y:S01]  /*16840*/  FADD.FTZ R122, R122, R121 ;  /* 0x000000797a7a7221 */ /* 0x000fe20000010000 */
[C---:B------:R-:W-:Y:S07]  /*16850*/  HMMA.16816.F32.BF16 R16, R96.reuse, R108, R16 ;  /* 0x0000006c6010723c */ /* 0x040fee0000041810 */
[----:B------:R-:W2:Y:S01]  /*16860*/  MUFU.EX2 R6, R6 ;  /* 0x0000000600067308 */ /* 0x000ea20000000800 */
        /* <DEDUP_REMOVED lines=10> */
[----:B--2---:R-:W-:Y:S01]  /*16910*/  F2FP.BF16.F32.PACK_AB R86, R6, R119 ;  /* 0x000000770656723e */ /* 0x004fe200000010ff */
[--C-:B------:R-:W-:Y:S05]  /*16920*/  FFMA.FTZ R114, R24, UR4, -R117.reuse ;  /* 0x0000000418727c23 */ /* 0x100fea0008010875 */
[----:B------:R-:W-:Y:S01]  /*16930*/  MUFU.EX2 R129, R129 ;  /* 0x0000008100817308 */ /* 0x000fe20000000800 */
[----:B------:R-:W-:Y:S01]  /*16940*/  FFMA.FTZ R113, R25, UR4, -R117 ;  /* 0x0000000419717c23 */ /* 0x000fe20008010875 */
[--C-:B------:R-:W-:Y:S01]  /*16950*/  FFMA.FTZ R115, R43, UR4, -R116.reuse ;  /* 0x000000042b737c23 */ /* 0x100fe20008010874 */
[C---:B---3--:R-:W-:Y:S03]  /*16960*/  HMMA.16816.F32.BF16 R20, R96.reuse, R92, R20 ;  /* 0x0000005c6014723c */ /* 0x048fe60000041814 */
[----:B------:R-:W-:Y:S04]  /*16970*/  FADD.FTZ R118, R118, R123 ;  /* 0x0000007b76767221 */ /* 0x000fe80000010000 */
[----:B------:R-:W2:Y:S01]  /*16980*/  MUFU.EX2 R132, R132 ;  /* 0x0000008400847308 */ /* 0x000ea20000000800 */
[----:B-----5:R-:W-:Y:S01]  /*16990*/  F2FP.BF16.F32.PACK_AB R87, R125, R124 ;  /* 0x0000007c7d57723e */ /* 0x020fe200000010ff */
[----:B------:R-:W-:Y:S03]  /*169a0*/  HMMA.16816.F32.BF16 R80, R96, R94, R80 ;  /* 0x0000005e6050723c */ /* 0x000fe60000041850 */
[--C-:B------:R-:W-:Y:S05]  /*169b0*/  FFMA.FTZ R92, R26, UR4, -R116.reuse ;  /* 0x000000041a5c7c23 */ /* 0x100fea0008010874 */
[----:B------:R-:W-:Y:S03]  /*169c0*/  MUFU.EX2 R131, R131 ;  /* 0x0000008300837308 */ /* 0x000fe60000000800 */
[----:B------:R-:W-:Y:S01]  /*169d0*/  FFMA.FTZ R96, R27, UR4, -R116 ;  /* 0x000000041b607c23 */ /* 0x000fe20008010874 */
[C---:B------:R-:W-:Y:S01]  /*169e0*/  HMMA.16816.F32.BF16 R8, R84.reuse, R88, R8 ;  /* 0x000000585408723c */ /* 0x040fe20000041808 */
[----:B------:R-:W3:Y:S04]  /*169f0*/  LDSM.16.MT88.4 R24, [R164+0x6800] ;  /* 0x00680000a418783b */ /* 0x000ee80000004200 */
[--C-:B------:R-:W-:Y:S01]  /*16a00*/  FFMA.FTZ R98, R28, UR4, -R117.reuse ;  /* 0x000000041c627c23 */ /* 0x100fe20008010875 */
[----:B------:R5:W-:Y:S01]  /*16a10*/  MUFU.EX2 R97, R92 ;  /* 0x0000005c00617308 */ /* 0x000be20000000800 */
[C---:B------:R-:W-:Y:S02]  /*16a20*/  HMMA.16816.F32.BF16 R12, R84.reuse, R90, R12 ;  /* 0x0000005a540c723c */ /* 0x040fe4000004180c */
[----:B------:R-:W2:Y:S02]  /*16a30*/  LDSM.16.MT88.4 R88, [R168+0x7000] ;  /* 0x00700000a858783b */ /* 0x000ea40000004200 */
[--C-:B------:R-:W-:Y:S01]  /*16a40*/  FFMA.FTZ R99, R29, UR4, -R117.reuse ;  /* 0x000000041d637c23 */ /* 0x100fe20008010875 */
[----:B------:R-:W-:Y:S01]  /*16a50*/  FADD.FTZ R5, R5, R118 ;  /* 0x0000007605057221 */ /* 0x000fe20000010000 */
[C---:B-1----:R-:W-:Y:S03]  /*16a60*/  HMMA.16816.F32.BF16 R16, R84.reuse, R104, R16 ;  /* 0x000000685410723c */ /* 0x042fe60000041810 */
[----:B------:R-:W1:Y:S02]  /*16a70*/  MUFU.EX2 R112, R112 ;  /* 0x0000007000707308 */ /* 0x000e640000000800 */
        /* <DEDUP_REMOVED lines=22> */
[----:B--2---:R-:W-:Y:S01]  /*16be0*/  F2FP.BF16.F32.PACK_AB R24, R132, R129 ;  /* 0x000000818418723e */ /* 0x004fe200000010ff */
[----:B------:R-:W-:Y:S03]  /*16bf0*/  FADD.FTZ R6, R6, R119 ;  /* 0x0000007706067221 */ /* 0x000fe60000010000 */
[----:B------:R-:W2:Y:S02]  /*16c00*/  MUFU.EX2 R99, R99 ;  /* 0x0000006300637308 */ /* 0x000ea40000000800 */
[----:B-1----:R-:W-:Y:S02]  /*16c10*/  F2FP.BF16.F32.PACK_AB R25, R112, R131 ;  /* 0x000000837019723e */ /* 0x002fe400000010ff */
[----:B----4-:R-:W-:Y:S01]  /*16c20*/  F2FP.BF16.F32.PACK_AB R26, R113, R114 ;  /* 0x00000072711a723e */ /* 0x010fe200000010ff */
[----:B------:R-:W-:Y:S01]  /*16c30*/  LDSM.16.MT88.4 R40, [R168+0x8000] ;  /* 0x00800000a828783b */ /* 0x000fe20000004200 */
[----:B------:R-:W-:Y:S01]  /*16c40*/  F2FP.BF16.F32.PACK_AB R27, R96, R97 ;  /* 0x00000061601b723e */ /* 0x000fe200000010ff */
[----:B------:R-:W-:Y:S03]  /*16c50*/  FADD.FTZ R129, R129, R6 ;  /* 0x0000000681817221 */ /* 0x000fe60000010000 */
[----:B------:R-:W-:Y:S01]  /*16c60*/  MUFU.EX2 R105, R105 ;  /* 0x0000006900697308 */ /* 0x000fe20000000800 */
[--C-:B------:R-:W-:Y:S01]  /*16c70*/  FFMA.FTZ R6, R63, UR4, -R116.reuse ;  /* 0x000000043f067c23 */ /* 0x100fe20008010874 */
[----:B------:R-:W-:Y:S01]  /*16c80*/  FADD.FTZ R129, R132, R129 ;  /* 0x0000008184817221 */ /* 0x000fe20000010000 */
[C---:B------:R-:W-:Y:S07]  /*16c90*/  HMMA.16816.F32.BF16 R8, R24.reuse, R88, R8 ;  /* 0x000000581808723c */ /* 0x040fee0000041808 */
[----:B------:R-:W1:Y:S01]  /*16ca0*/  MUFU.EX2 R104, R104 ;  /* 0x0000006800687308 */ /* 0x000e620000000800 */
        /* <DEDUP_REMOVED lines=8> */
[--C-:B------:R-:W-:Y:S01]  /*16d30*/  FFMA.FTZ R88, R37, UR4, -R117.reuse ;  /* 0x0000000425587c23 */ /* 0x100fe20008010875 */
[C---:B------:R-:W-:Y:S07]  /*16d40*/  HMMA.16816.F32.BF16 R72, R24.reuse, R92, R72 ;  /* 0x0000005c1848723c */ /* 0x040fee0000041848 */
[----:B------:R-:W-:Y:S01]  /*16d50*/  MUFU.EX2 R109, R109 ;  /* 0x0000006d006d7308 */ /* 0x000fe20000000800 */
[--C-:B------:R-:W-:Y:S01]  /*16d60*/  FFMA.FTZ R91, R38, UR4, -R116.reuse ;  /* 0x00000004265b7c23 */ /* 0x100fe20008010874 */
[C---:B------:R-:W-:Y:S01]  /*16d70*/  HMMA.16816.F32.BF16 R76, R24.reuse, R94, R76 ;  /* 0x0000005e184c723c */ /* 0x040fe2000004184c */
[----:B------:R-:W-:Y:S07]  /*16d80*/  LDSM.16.MT88.4 R92, [R168+0x9800] ;  /* 0x00980000a85c783b */ /* 0x000fee0000004200 */
[----:B------:R-:W4:Y:S01]  /*16d90*/  MUFU.EX2 R108, R108 ;  /* 0x0000006c006c7308 */ /* 0x000f220000000800 */
[C---:B---3--:R-:W-:Y:S03]  /*16da0*/  HMMA.16816.F32.BF16 R20, R24.reuse, R32, R20 ;  /* 0x000000201814723c */ /* 0x048fe60000041814 */
[----:B------:R-:W-:Y:S03]  /*16db0*/  FFMA.FTZ R90, R39, UR4, -R116 ;  /* 0x00000004275a7c23 */ /* 0x000fe60008010874 */
[----:B------:R-:W-:Y:S03]  /*16dc0*/  HMMA.16816.F32.BF16 R80, R24, R34, R80 ;  /* 0x000000221850723c */ /* 0x000fe60000041850 */
[----:B------:R-:W-:Y:S01]  /*16dd0*/  MUFU.EX2 R89, R89 ;  /* 0x0000005900597308 */ /* 0x000fe20000000800 */
[----:B------:R-:W3:Y:S01]  /*16de0*/  LDSM.16.MT88.4 R36, [R165+0x7800] ;  /* 0x00780000a524783b */ /* 0x000ee20000004200 */
[----:B------:R-:W-:Y:S02]  /*16df0*/  FADD.FTZ R113, R113, R114 ;  /* 0x0000007271717221 */ /* 0x000fe40000010000 */
[----:B--2---:R-:W-:Y:S06]  /*16e00*/  F2FP.BF16.F32.PACK_AB R24, R99, R98 ;  /* 0x000000626318723e */ /* 0x004fec00000010ff */
[----:B------:R-:W2:Y:S01]  /*16e10*/  MUFU.EX2 R88, R88 ;  /* 0x0000005800587308 */ /* 0x000ea20000000800 */
[----:B------:R-:W2:Y:S01]  /*16e20*/  LDSM.16.MT88.4 R32, [R164+0x7800] ;  /* 0x00780000a420783b */ /* 0x000ea20000004200 */
[----:B-1----:R-:W-:Y:S02]  /*16e30*/  F2FP.BF16.F32.PACK_AB R25, R104, R105 ;  /* 0x000000696819723e */ /* 0x002fe400000010ff */
[----:B----4-:R-:W-:Y:S02]  /*16e40*/  F2FP.BF16.F32.PACK_AB R26, R106, R107 ;  /* 0x0000006b6a1a723e */ /* 0x010fe400000010ff */
[----:B------:R-:W-:Y:S04]  /*16e50*/  F2FP.BF16.F32.PACK_AB R27, R108, R109 ;  /* 0x0000006d6c1b723e */ /* 0x000fe800000010ff */
[----:B------:R-:W-:Y:S03]  /*16e60*/  MUFU.EX2 R91, R91 ;  /* 0x0000005b005b7308 */ /* 0x000fe60000000800 */
[C---:B------:R-:W-:Y:S07]  /*16e70*/  HMMA.16816.F32.BF16 R8, R24.reuse, R84, R8 ;  /* 0x000000541808723c */ /* 0x040fee0000041808 */
[----:B------:R-:W1:Y:S01]  /*16e80*/  MUFU.EX2 R90, R90 ;  /* 0x0000005a005a7308 */ /* 0x000e620000000800 */
        /* <DEDUP_REMOVED lines=10> */
[--C-:B------:R-:W-:Y:S03]  /*16f30*/  FFMA.FTZ R87, R47, UR4, -R116.reuse ;  /* 0x000000042f577c23 */ /* 0x100fe60008010874 */
[C---:B------:R-:W-:Y:S02]  /*16f40*/  HMMA.16816.F32.BF16 R76, R24.reuse, R38, R76 ;  /* 0x00000026184c723c */ /* 0x040fe4000004184c */
[----:B------:R-:W-:Y:S01]  /*16f50*/  MUFU.EX2 R134, R134 ;  /* 0x0000008600867308 */ /* 0x000fe20000000800 */
[----:B------:R-:W3:Y:S03]  /*16f60*/  LDSM.16.MT88.4 R36, [R165+0x8000] ;  /* 0x00800000a524783b */ /* 0x000ee60000004200 */
[C---:B--2---:R-:W-:Y:S06]  /*16f70*/  HMMA.16816.F32.BF16 R20, R24.reuse, R32, R20 ;  /* 0x000000201814723c */ /* 0x044fec0000041814 */
[----:B------:R-:W2:Y:S01]  /*16f80*/  MUFU.EX2 R115, R115 ;  /* 0x0000007300737308 */ /* 0x000ea20000000800 */
[----:B------:R-:W-:Y:S01]  /*16f90*/  LDSM.16.MT88.4 R44, [R166+0x8800] ;  /* 0x00880000a62c783b */ /* 0x000fe20000004200 */
[----:B------:R-:W-:Y:S08]  /*16fa0*/  HMMA.16816.F32.BF16 R80, R24, R34, R80 ;  /* 0x000000221850723c */ /* 0x000ff00000041850 */
[----:B------:R-:W-:Y:S01]  /*16fb0*/  MUFU.EX2 R84, R84 ;  /* 0x0000005400547308 */ /* 0x000fe20000000800 */
[----:B------:R-:W3:Y:S02]  /*16fc0*/  LDSM.16.MT88.4 R32, [R164+0x8000] ;  /* 0x00800000a420783b */ /* 0x000ee40000004200 */
[----:B------:R-:W-:Y:S02]  /*16fd0*/  F2FP.BF16.F32.PACK_AB R24, R88, R89 ;  /* 0x000000595818723e */ /* 0x000fe400000010ff */
[----:B-1----:R-:W-:Y:S02]  /*16fe0*/  F2FP.BF16.F32.PACK_AB R25, R90, R91 ;  /* 0x0000005b5a19723e */ /* 0x002fe400000010ff */
[----:B-----5:R-:W-:Y:S03]  /*16ff0*/  F2FP.BF16.F32.PACK_AB R26, R110, R111 ;  /* 0x0000006f6e1a723e */ /* 0x020fe600000010ff */
[----:B------:R-:W1:Y:S01]  /*17000*/  MUFU.EX2 R85, R85 ;  /* 0x0000005500557308 */ /* 0x000e620000000800 */
[----:B--2---:R-:W-:Y:S07]  /*17010*/  F2FP.BF16.F32.PACK_AB R27, R115, R134 ;  /* 0x00000086731b723e */ /* 0x004fee00000010ff */
[C---:B------:R-:W-:Y:S02]  /*17020*/  HMMA.16816.F32.BF16 R8, R24.reuse, R40, R8 ;  /* 0x000000281808723c */ /* 0x040fe40000041808 */
[----:B------:R-:W-:Y:S04]  /*17030*/  MUFU.EX2 R86, R86 ;  /* 0x0000005600567308 */ /* 0x000fe80000000800 */
[C---:B------:R-:W-:Y:S01]  /*17040*/  HMMA.16816.F32.BF16 R12, R24.reuse, R42, R12 ;  /* 0x0000002a180c723c */ /* 0x040fe2000004180c */
[----:B------:R-:W2:Y:S05]  /*17050*/  LDSM.16.MT88.4 R40, [R168+0x8800] ;  /* 0x00880000a828783b */ /* 0x000eaa0000004200 */
[----:B------:R-:W5:Y:S01]  /*17060*/  MUFU.EX2 R87, R87 ;  /* 0x0000005700577308 */ /* 0x000f620000000800 */
[C---:B----4-:R-:W-:Y:S09]  /*17070*/  HMMA.16816.F32.BF16 R16, R24.reuse, R28, R16 ;  /* 0x0000001c1810723c */ /* 0x050ff20000041810 */
[----:B------:R-:W-:Y:S01]  /*17080*/  MUFU.EX2 R48, R48 ;  /* 0x0000003000307308 */ /* 0x000fe20000000800 */
[C---:B------:R-:W-:Y:S03]  /*17090*/  HMMA.16816.F32.BF16 R68, R24.reuse, R30, R68 ;  /* 0x0000001e1844723c */ /* 0x040fe60000041844 */
[----:B-1----:R-:W-:Y:S03]  /*170a0*/  F2FP.BF16.F32.PACK_AB R28, R85, R84 ;  /* 0x00000054551c723e */ /* 0x002fe600000010ff */
[C---:B---3--:R-:W-:Y:S03]  /*170b0*/  HMMA.16816.F32.BF16 R72, R24.reuse, R36, R72 ;  /* 0x000000241848723c */ /* 0x048fe60000041848 */
[----:B------:R-:W-:Y:S02]  /*170c0*/  MUFU.EX2 R49, R49 ;  /* 0x0000003100317308 */ /* 0x000fe40000000800 */
[--C-:B------:R-:W-:Y:S01]  /*170d0*/  FFMA.FTZ R30, R56, UR4, -R117.reuse ;  /* 0x00000004381e7c23 */ /* 0x100fe20008010875 */
[C---:B------:R-:W-:Y:S01]  /*170e0*/  HMMA.16816.F32.BF16 R76, R24.reuse, R38, R76 ;  /* 0x00000026184c723c */ /* 0x040fe2000004184c */
[----:B------:R-:W1:Y:S06]  /*170f0*/  LDSM.16.MT88.4 R36, [R165+0x8800] ;  /* 0x00880000a524783b */ /* 0x000e6c0000004200 */
[----:B------:R-:W-:Y:S01]  /*17100*/  MUFU.EX2 R135, R135 ;  /* 0x0000008700877308 */ /* 0x000fe20000000800 */
[----:B-----5:R-:W-:Y:S01]  /*17110*/  F2FP.BF16.F32.PACK_AB R29, R87, R86 ;  /* 0x00000056571d723e */ /* 0x020fe200000010ff */
[C---:B------:R-:W-:Y:S08]  /*17120*/  HMMA.16816.F32.BF16 R20, R24.reuse, R32, R20 ;  /* 0x000000201814723c */ /* 0x040ff00000041814 */
[----:B------:R-:W3:Y:S01]  /*17130*/  MUFU.EX2 R50, R50 ;  /* 0x0000003200327308 */ /* 0x000ee20000000800 */
[----:B------:R-:W-:Y:S01]  /*17140*/  HMMA.16816.F32.BF16 R80, R24, R34, R80 ;  /* 0x000000221850723c */ /* 0x000fe20000041850 */
[----:B------:R-:W4:Y:S02]  /*17150*/  LDSM.16.MT88.4 R24, [R164+0x8800] ;  /* 0x00880000a418783b */ /* 0x000f240000004200 */
[--C-:B------:R-:W-:Y:S01]  /*17160*/  FFMA.FTZ R32, R60, UR4, -R117.reuse ;  /* 0x000000043c207c23 */ /* 0x100fe20008010875 */
[----:B------:R-:W-:Y:S05]  /*17170*/  FFMA.FTZ R56, R57, UR4, -R117 ;  /* 0x0000000439387c23 */ /* 0x000fea0008010875 */
[----:B------:R5:W-:Y:S02]  /*17180*/  MUFU.EX2 R3, R30 ;  /* 0x0000001e00037308 */ /* 0x000be40000000800 */
[----:B------:R-:W-:Y:S01]  /*17190*/  FADD.FTZ R34, R124, R5 ;  /* 0x000000057c227221 */ /* 0x000fe20000010000 */
[----:B------:R-:W-:Y:S03]  /*171a0*/  FFMA.FTZ R5, R62, UR4, -R116 ;  /* 0x000000043e057c23 */ /* 0x000fe60008010874 */
[----:B------:R-:W-:Y:S01]  /*171b0*/  FADD.FTZ R34, R125, R34 ;  /* 0x000000227d227221 */ /* 0x000fe20000010000 */
[--C-:B------:R-:W-:Y:S01]  /*171c0*/  FFMA.FTZ R60, R61, UR4, -R117.reuse ;  /* 0x000000043d3c7c23 */ /* 0x100fe20008010875 */
        /* <DEDUP_REMOVED lines=11> */
[C---:B--2---:R-:W-:Y:S02]  /*17280*/  HMMA.16816.F32.BF16 R8, R28.reuse, R40, R8 ;  /* 0x000000281c08723c */ /* 0x044fe40000041808 */
[----:B------:R-:W-:Y:S03]  /*17290*/  MUFU.EX2 R53, R53 ;  /* 0x0000003500357308 */ /* 0x000fe60000000800 */
[----:B------:R-:W-:Y:S01]  /*172a0*/  FADD.FTZ R105, R105, R96 ;  /* 0x0000006069697221 */ /* 0x000fe20000010000 */
[C---:B------:R-:W-:Y:S01]  /*172b0*/  HMMA.16816.F32.BF16 R12, R28.reuse, R42, R12 ;  /* 0x0000002a1c0c723c */ /* 0x040fe2000004180c */
[----:B------:R-:W2:Y:S05]  /*172c0*/  LDSM.16.MT88.4 R40, [R168+0x9000] ;  /* 0x00900000a828783b */ /* 0x000eaa0000004200 */
[----:B------:R-:W3:Y:S01]  /*172d0*/  MUFU.EX2 R54, R54 ;  /* 0x0000003600367308 */ /* 0x000ee20000000800 */
[----:B------:R-:W-:Y:S01]  /*172e0*/  FADD.FTZ R104, R104, R105 ;  /* 0x0000006968687221 */ /* 0x000fe20000010000 */
[C---:B------:R-:W-:Y:S08]  /*172f0*/  HMMA.16816.F32.BF16 R16, R28.reuse, R44, R16 ;  /* 0x0000002c1c10723c */ /* 0x040ff00000041810 */
[----:B------:R-:W5:Y:S01]  /*17300*/  MUFU.EX2 R56, R56 ;  /* 0x0000003800387308 */ /* 0x000f620000000800 */
[C---:B------:R-:W-:Y:S01]  /*17310*/  HMMA.16816.F32.BF16 R68, R28.reuse, R46, R68 ;  /* 0x0000002e1c44723c */ /* 0x040fe20000041844 */
[----:B------:R-:W2:Y:S02]  /*17320*/  LDSM.16.MT88.4 R44, [R166+0x9000] ;  /* 0x00900000a62c783b */ /* 0x000ea40000004200 */
[----:B------:R-:W-:Y:S03]  /*17330*/  FADD.FTZ R109, R109, R104 ;  /* 0x000000686d6d7221 */ /* 0x000fe60000010000 */
[C---:B-1----:R-:W-:Y:S03]  /*17340*/  HMMA.16816.F32.BF16 R72, R28.reuse, R36, R72 ;  /* 0x000000241c48723c */ /* 0x042fe60000041848 */
[----:B------:R-:W-:Y:S02]  /*17350*/  MUFU.EX2 R55, R55 ;  /* 0x0000003700377308 */ /* 0x000fe40000000800 */
[----:B---3--:R-:W-:Y:S01]  /*17360*/  F2FP.BF16.F32.PACK_AB R33, R54, R53 ;  /* 0x000000353621723e */ /* 0x008fe200000010ff */
[C---:B------:R-:W-:Y:S01]  /*17370*/  HMMA.16816.F32.BF16 R76, R28.reuse, R38, R76 ;  /* 0x000000261c4c723c */ /* 0x040fe2000004184c */
[----:B------:R-:W1:Y:S06]  /*17380*/  LDSM.16.MT88.4 R36, [R165+0x9000] ;  /* 0x00900000a524783b */ /* 0x000e6c0000004200 */
[----:B------:R-:W3:Y:S01]  /*17390*/  MUFU.EX2 R58, R58 ;  /* 0x0000003a003a7308 */ /* 0x000ee20000000800 */
[----:B-----5:R-:W-:Y:S01]  /*173a0*/  F2FP.BF16.F32.PACK_AB R34, R56, R3 ;  /* 0x000000033822723e */ /* 0x020fe200000010ff */
[C---:B----4-:R-:W-:Y:S08]  /*173b0*/  HMMA.16816.F32.BF16 R20, R28.reuse, R24, R20 ;  /* 0x000000181c14723c */ /* 0x050ff00000041814 */
[----:B------:R4:W-:Y:S01]  /*173c0*/  MUFU.EX2 R7, R32 ;  /* 0x0000002000077308 */ /* 0x0009e20000000800 */
[----:B------:R-:W-:Y:S01]  /*173d0*/  HMMA.16816.F32.BF16 R80, R28, R26, R80 ;  /* 0x0000001a1c50723c */ /* 0x000fe20000041850 */
[----:B------:R-:W5:Y:S02]  /*173e0*/  LDSM.16.MT88.4 R24, [R164+0x9000] ;  /* 0x00900000a418783b */ /* 0x000f640000004200 */
[----:B------:R-:W-:Y:S06]  /*173f0*/  FADD.FTZ R108, R108, R109 ;  /* 0x0000006d6c6c7221 */ /* 0x000fec0000010000 */
[----:B------:R-:W1:Y:S02]  /*17400*/  MUFU.EX2 R60, R60 ;  /* 0x0000003c003c7308 */ /* 0x000e640000000800 */
        /* <DEDUP_REMOVED lines=9> */
[C---:B--2---:R-:W-:Y:S02]  /*174a0*/  HMMA.16816.F32.BF16 R8, R32.reuse, R40, R8 ;  /* 0x000000282008723c */ /* 0x044fe40000041808 */
[----:B------:R-:W2:Y:S03]  /*174b0*/  MUFU.EX2 R6, R6 ;  /* 0x0000000600067308 */ /* 0x000ea60000000800 */
[----:B-1----:R-:W-:Y:S01]  /*174c0*/  F2FP.BF16.F32.PACK_AB R28, R60, R7 ;  /* 0x000000073c1c723e */ /* 0x002fe200000010ff */
[C---:B------:R-:W-:Y:S01]  /*174d0*/  HMMA.16816.F32.BF16 R12, R32.reuse, R42, R12 ;  /* 0x0000002a200c723c */ /* 0x040fe2000004180c */
[----:B------:R-:W1:Y:S05]  /*174e0*/  LDSM.16.MT88.4 R40, [R166+0x9800] ;  /* 0x00980000a628783b */ /* 0x000e6a0000004200 */
[----:B------:R-:W-:Y:S01]  /*174f0*/  MUFU.EX2 R57, R57 ;  /* 0x0000003900397308 */ /* 0x000fe20000000800 */
[----:B------:R-:W-:Y:S01]  /*17500*/  FADD.FTZ R106, R106, R107 ;  /* 0x0000006b6a6a7221 */ /* 0x000fe20000010000 */
[C---:B------:R-:W-:Y:S08]  /*17510*/  HMMA.16816.F32.BF16 R16, R32.reuse, R44, R16 ;  /* 0x0000002c2010723c */ /* 0x040ff00000041810 */
[----:B------:R-:W3:Y:S01]  /*17520*/  MUFU.EX2 R62, R117 ;  /* 0x00000075003e7308 */ /* 0x000ee20000000800 */
[C---:B------:R-:W-:Y:S01]  /*17530*/  HMMA.16816.F32.BF16 R68, R32.reuse, R46, R68 ;  /* 0x0000002e2044723c */ /* 0x040fe20000041844 */
[----:B------:R-:W4:Y:S02]  /*17540*/  LDSM.16.MT88.4 R44, [R165+0x9800] ;  /* 0x00980000a52c783b */ /* 0x000f240000004200 */
[----:B--2---:R-:W-:Y:S03]  /*17550*/  F2FP.BF16.F32.PACK_AB R29, R6, R5 ;  /* 0x00000005061d723e */ /* 0x004fe600000010ff */
[C---:B------:R-:W-:Y:S03]  /*17560*/  HMMA.16816.F32.BF16 R72, R32.reuse, R36, R72 ;  /* 0x000000242048723c */ /* 0x040fe60000041848 */
[----:B------:R-:W-:Y:S02]  /*17570*/  MUFU.EX2 R59, R59 ;  /* 0x0000003b003b7308 */ /* 0x000fe40000000800 */
[----:B------:R-:W-:Y:S01]  /*17580*/  FADD.FTZ R89, R89, R106 ;  /* 0x0000006a59597221 */ /* 0x000fe20000010000 */
[C---:B------:R-:W-:Y:S01]  /*17590*/  HMMA.16816.F32.BF16 R76, R32.reuse, R38, R76 ;  /* 0x00000026204c723c */ /* 0x040fe2000004184c */
[----:B------:R-:W2:Y:S06]  /*175a0*/  LDSM.16.MT88.4 R36, [R164+0x9800] ;  /* 0x00980000a424783b */ /* 0x000eac0000004200 */
[----:B------:R-:W1:Y:S01]  /*175b0*/  MUFU.EX2 R116, R116 ;  /* 0x0000007400747308 */ /* 0x000e620000000800 */
[----:B---3--:R-:W-:Y:S01]  /*175c0*/  F2FP.BF16.F32.PACK_AB R30, R62, R57 ;  /* 0x000000393e1e723e */ /* 0x008fe200000010ff */
[C---:B-----5:R-:W-:Y:S03]  /*175d0*/  HMMA.16816.F32.BF16 R20, R32.reuse, R24, R20 ;  /* 0x000000182014723c */ /* 0x060fe60000041814 */
[----:B------:R-:W-:Y:S03]  /*175e0*/  FADD.FTZ R88, R88, R89 ;  /* 0x0000005958587221 */ /* 0x000fe60000010000 */
[----:B------:R-:W-:Y:S05]  /*175f0*/  HMMA.16816.F32.BF16 R80, R32, R26, R80 ;  /* 0x0000001a2050723c */ /* 0x000fea0000041850 */
[----:B------:R-:W-:Y:S01]  /*17600*/  FADD.FTZ R61, R111, R88 ;  /* 0x000000586f3d7221 */ /* 0x000fe20000010000 */
[----:B------:R-:W-:Y:S01]  /*17610*/  FADD.FTZ R115, R115, R134 ;  /* 0x0000008673737221 */ /* 0x000fe20000010000 */
[----:B-1----:R-:W-:Y:S04]  /*17620*/  F2FP.BF16.F32.PACK_AB R31, R116, R59 ;  /* 0x0000003b741f723e */ /* 0x002fe800000010ff */
        /* <DEDUP_REMOVED lines=35> */
.L_x_6159:
[----:B------:R-:W1:Y:S01]  /*17860*/  SHFL.BFLY PT, R4, R193, 0x2, 0x1f ;  /* 0x0c401f00c1047f89 */ /* 0x000e6200000e0000 */
[----:B------:R-:W-:Y:S01]  /*17870*/  MOV R11, 0x3f800000 ;  /* 0x3f800000000b7802 */ /* 0x000fe20000000f00 */
[----:B------:R-:W2:Y:S01]  /*17880*/  S2UR UR4, SR_CgaCtaId ;  /* 0x00000000000479c3 */ /* 0x000ea20000008800 */
[----:B------:R-:W-:Y:S01]  /*17890*/  MOV R9, 0x3f800000 ;  /* 0x3f80000000097802 */ /* 0x000fe20000000f00 */
[----:B------:R-:W3:Y:S01]  /*178a0*/  SHFL.BFLY PT, R5, R192, 0x2, 0x1f ;  /* 0x0c401f00c0057f89 */ /* 0x000ee200000e0000 */
[----:B------:R-:W-:Y:S01]  /*178b0*/  UMOV UR5, 0x400 ;  /* 0x0000040000057882 */ /* 0x000fe20000000000 */
[----:B------:R-:W-:Y:S01]  /*178c0*/  BSSY B0, `(.L_x_6164) ;  /* 0x000009e000007945 */ /* 0x000fe20003800000 */
[----:B------:R-:W4:Y:S01]  /*178d0*/  S2R R3, SR_TID.X ;  /* 0x0000000000037919 */ /* 0x000f220000002100 */
[----:B------:R-:W5:Y:S02]  /*178e0*/  S2R R13, SR_TID.X ;  /* 0x00000000000d7919 */ /* 0x000f640000002100 */
        /* <DEDUP_REMOVED lines=14> */
[----:B------:R-:W-:Y:S02]  /*179d0*/  LEA.HI R7, R7, R12, RZ, 0x3 ;  /* 0x0000000c07077211 */ /* 0x000fe400078f18ff */
[----:B------:R-:W-:-:S02]  /*179e0*/  FSETP.NE.FTZ.AND P0, PT, R5, RZ, PT ;  /* 0x000000ff0500720b */ /* 0x000fc40003f15000 */
[----:B------:R-:W-:Y:S02]  /*179f0*/  LOP3.LUT R7, R7, 0xfffffff8, RZ, 0xc0, !PT ;  /* 0xfffffff807077812 */ /* 0x000fe400078ec0ff */
[----:B-----5:R-:W-:Y:S02]  /*17a00*/  SHF.R.S32.HI R10, RZ, 0x1f, R13 ;  /* 0x0000001fff0a7819 */ /* 0x020fe4000001140d */
[----:B------:R-:W-:Y:S01]  /*17a10*/  IADD3 R15, -R8, R3, RZ ;  /* 0x00000003080f7210 */ /* 0x000fe20007ffe1ff */
[----:B------:R-:W-:Y:S01]  /*17a20*/  IMAD.IADD R7, R12, 0x1, -R7 ;  /* 0x000000010c077824 */ /* 0x000fe200078e0a07 */
[----:B------:R-:W-:Y:S01]  /*17a30*/  LEA.HI R10, R10, R13, RZ, 0x4 ;  /* 0x0000000d0a0a7211 */ /* 0x000fe200078f20ff */
[----:B------:R-:W1:Y:S01]  /*17a40*/  @P3 MUFU.RCP R11, R6 ;  /* 0x00000006000b3308 */ /* 0x000e620000001000 */
[----:B------:R-:W2:Y:S02]  /*17a50*/  @P3 LDC R23, c[0x0][0x2e8] ;  /* 0x0000ba00ff173b82 */ /* 0x000ea40000000800 */
[----:B------:R-:W-:-:S05]  /*17a60*/  SHF.R.S32.HI R10, RZ, 0x4, R10 ;  /* 0x00000004ff0a7819 */ /* 0x000fca000001140a */
[----:B------:R-:W3:Y:S01]  /*17a70*/  @P0 MUFU.RCP R9, R5 ;  /* 0x0000000500090308 */ /* 0x000ee20000001000 */
[----:B------:R-:W-:-:S07]  /*17a80*/  IMAD.SHL.U32 R13, R10, 0x40, RZ ;  /* 0x000000400a0d7824 */ /* 0x000fce00078e00ff */
        /* <DEDUP_REMOVED lines=25> */
[----:B------:R-:W-:Y:S01]  /*17c20*/  IADD3 R11, -R12, R3, RZ ;  /* 0x000000030c0b7210 */ /* 0x000fe20007ffe1ff */
        /* <DEDUP_REMOVED lines=11> */
[----:B------:R-:W-:Y:S01]  /*17ce0*/  ISETP.NE.U32.AND P4, PT, R12, 0x1, PT ;  /* 0x000000010c00780c */ /* 0x000fe20003f85070 */
[----:B------:R-:W1:Y:S01]  /*17cf0*/  @P0 MUFU.LG2 R5, R5 ;  /* 0x0000000500050308 */ /* 0x000e620000000c00 */
[----:B------:R-:W-:-:S02]  /*17d00*/  LEA.HI R9, R11, R11, RZ, 0x1 ;  /* 0x0000000b0b097211 */ /* 0x000fc400078f08ff */
[----:B------:R-:W-:Y:S02]  /*17d10*/  LOP3.LUT R12, R13, 0x1c0, RZ, 0xc0, !PT ;  /* 0x000001c00d0c7812 */ /* 0x000fe400078ec0ff */
[C---:B------:R-:W-:Y:S01]  /*17d20*/  R2P PR, R7.reuse, 0x6 ;  /* 0x0000000607007804 */ /* 0x040fe20000000000 */
[----:B------:R-:W-:Y:S01]  /*17d30*/  IMAD.SHL.U32 R7, R7, 0x40, RZ ;  /* 0x0000004007077824 */ /* 0x000fe200078e00ff */
[----:B------:R-:W-:Y:S02]  /*17d40*/  SHF.L.U32 R13, R9, 0x2, RZ ;  /* 0x00000002090d7819 */ /* 0x000fe400000006ff */
[----:B------:R-:W-:Y:S02]  /*17d50*/  LEA.HI R4, R4, R3, RZ, 0x5 ;  /* 0x0000000304047211 */ /* 0x000fe400078f28ff */
        /* <DEDUP_REMOVED lines=33> */
[----:B------:R-:W-:Y:S02]  /*17f70*/  LOP3.LUT R4, R4, 0xffffffe0, RZ, 0xc0, !PT ;  /* 0xffffffe004047812 */ /* 0x000fe400078ec0ff */
[----:B------:R-:W-:Y:S01]  /*17f80*/  SHF.L.U32 R44, R11, 0x2, RZ ;  /* 0x000000020b2c7819 */ /* 0x000fe200000006ff */
[----:B------:R4:W-:Y:S01]  /*17f90*/  STS.64 [R15+0x800], R90 ;  /* 0x0008005a0f007388 */ /* 0x0009e20000000a00 */
[----:B------:R-:W-:Y:S01]  /*17fa0*/  IADD3 R4, -R4, R3, RZ ;  /* 0x0000000304047210 */ /* 0x000fe20007ffe1ff */
[----:B------:R-:W-:Y:S01]  /*17fb0*/  @P3 FMUL.FTZ R3, R6, 0.69314718246459960938 ;  /* 0x3f31721806033820 */ /* 0x000fe20000410000 */
[----:B------:R-:W-:Y:S01]  /*17fc0*/  IMAD.MOV.U32 R6, RZ, RZ, -0x800000 ;  /* 0xff800000ff067424 */ /* 0x000fe200078e00ff */
[----:B------:R-:W-:Y:S01]  /*17fd0*/  STS.64 [R17], R68 ;  /* 0x0000004411007388 */ /* 0x000fe20000000a00 */
[----:B------:R-:W-:Y:S01]  /*17fe0*/  LOP3.LUT P1, RZ, R4, 0x3, RZ, 0xc0, !PT ;  /* 0x0000000304ff7812 */ /* 0x000fe2000782c0ff */
[----:B-1----:R-:W1:Y:S02]  /*17ff0*/  LDC.64 R8, c[0x0][0x2c0] ;  /* 0x0000b000ff087b82 */ /* 0x002e640000000a00 */
[----:B------:R-:W-:Y:S04]  /*18000*/  STS.64 [R17+0x800], R70 ;  /* 0x0008004611007388 */ /* 0x000fe80000000a00 */
[----:B------:R-:W-:Y:S04]  /*18010*/  STS.64 [R16], R72 ;  /* 0x0000004810007388 */ /* 0x000fe80000000a00 */
[----:B------:R-:W-:Y:S04]  /*18020*/  STS.64 [R16+0x800], R74 ;  /* 0x0008004a10007388 */ /* 0x000fe80000000a00 */
[----:B------:R-:W-:Y:S04]  /*18030*/  STS.64 [R18], R76 ;  /* 0x0000004c12007388 */ /* 0x000fe80000000a00 */
[----:B------:R-:W-:Y:S01]  /*18040*/  STS.64 [R18+0x800], R78 ;  /* 0x0008004e12007388 */ /* 0x000fe20000000a00 */
[----:B----4-:R-:W3:Y:S03]  /*18050*/  LDC R15, c[0x0][0x270] ;  /* 0x00009c00ff0f7b82 */ /* 0x010ee60000000800 */
[----:B------:R-:W-:Y:S04]  /*18060*/  STS.64 [R20], R84 ;  /* 0x0000005414007388 */ /* 0x000fe80000000a00 */
[----:B------:R4:W-:Y:S04]  /*18070*/  STS.64 [R20+0x800], R86 ;  /* 0x0008005614007388 */ /* 0x0009e80000000a00 */
[----:B------:R-:W-:Y:S04]  /*18080*/  STS.64 [R21], R80 ;  /* 0x0000005015007388 */ /* 0x000fe80000000a00 */
[----:B------:R5:W-:Y:S01]  /*18090*/  STS.64 [R21+0x800], R82 ;  /* 0x0008005215007388 */ /* 0x000be20000000a00 */
[----:B------:R-:W-:Y:S06]  /*180a0*/  BAR.SYNC.DEFER_BLOCKING 0x0 ;  /* 0x0000000000007b1d */ /* 0x000fec0000010000 */
[----:B------:R-:W1:Y:S01]  /*180b0*/  S2R R14, SR_CTAID.Y ;  /* 0x00000000000e7919 */ /* 0x000e620000002600 */
[----:B------:R-:W2:Y:S01]  /*180c0*/  S2R R13, SR_CTAID.X ;  /* 0x00000000000d7919 */ /* 0x000ea20000002500 */
[----:B----4-:R-:W-:-:S04]  /*180d0*/  LEA.HI R20, R25, R12, RZ, 0x2 ;  /* 0x0000000c19147211 */ /* 0x010fc800078f10ff */
[----:B------:R-:W-:Y:S01]  /*180e0*/  LOP3.LUT R25, R20, 0xffffffc, RZ, 0xc0, !PT ;  /* 0x0ffffffc14197812 */ /* 0x000fe200078ec0ff */
[----:B-----5:R-:W4:Y:S01]  /*180f0*/  @P0 LDC R21, c[0x0][0x2e8] ;  /* 0x0000ba00ff150b82 */ /* 0x020f220000000800 */
[----:B------:R4:W4:Y:S02]  /*18100*/  LDS.128 R16, [R7] ;  /* 0x0000000007107984 */ /* 0x0009240000000c00 */
[----:B------:R-:W-:-:S05]  /*18110*/  IADD3 R12, R12, -R25, RZ ;  /* 0x800000190c0c7210 */ /* 0x000fca0007ffe0ff */
[----:B------:R-:W-:Y:S01]  /*18120*/  IMAD R4, R12, 0x10, R189 ;  /* 0x000000100c047824 */ /* 0x000fe200078e02bd */
[----:B------:R-:W-:-:S05]  /*18130*/  IADD3 R12, -R181, RZ, RZ ;  /* 0x000000ffb50c7210 */ /* 0x000fca0007ffe1ff */
[----:B---3--:R-:W-:Y:S02]  /*18140*/  IMAD R12, R15, R12, UR4 ;  /* 0x000000040f0c7e24 */ /* 0x008fe4000f8e020c */
[----:B-1----:R-:W-:Y:S01]  /*18150*/  IMAD R14, R14, R8, R181 ;  /* 0x000000080e0e7224 */ /* 0x002fe200078e02b5 */
[----:B------:R-:W-:Y:S01]  /*18160*/  MOV R8, 0xff800000 ;  /* 0xff80000000087802 */ /* 0x000fe20000000f00 */
[----:B--2---:R-:W-:Y:S01]  /*18170*/  @P3 FFMA.FTZ R8, R2, R23, R3 ;  /* 0x0000001702083223 */ /* 0x004fe20000010003 */
[C---:B------:R-:W-:Y:S01]  /*18180*/  SHF.L.U32 R2, R13.reuse, 0x6, RZ ;  /* 0x000000060d027819 */ /* 0x040fe200000006ff */
[----:B------:R-:W-:Y:S02]  /*18190*/  IMAD R12, R14, R15, R12 ;  /* 0x0000000f0e0c7224 */ /* 0x000fe400078e020c */
[----:B----4-:R-:W-:Y:S01]  /*181a0*/  @P0 FFMA.FTZ R6, R0, R21, R5 ;  /* 0x0000001500060223 */ /* 0x010fe20000010005 */
[----:B------:R-:W-:Y:S02]  /*181b0*/  IMAD R3, R13, -0x40, R180 ;  /* 0xffffffc00d037824 */ /* 0x000fe400078e02b4 */
[----:B------:R-:W-:Y:S01]  /*181c0*/  IMAD R9, R12, R9, R2 ;  /* 0x000000090c097224 */ /* 0x000fe200078e0202 */
[----:B------:R-:W-:Y:S06]  /*181d0*/  @P1 BRA `(.L_x_6165) ;  /* 0x0000000000301947 */ /* 0x000fec0003800000 */
        /* <DEDUP_REMOVED lines=12> */
.L_x_6165:
[----:B------:R-:W-:Y:S05]  /*182a0*/  BSYNC B0 ;  /* 0x0000000000007941 */ /* 0x000fea0003800000 */
.L_x_6164:
[----:B------:R-:W-:Y:S01]  /*182b0*/  LDS.128 R36, [R7+0x800] ;  /* 0x0008000007247984 */ /* 0x000fe20000000c00 */
[--C-:B------:R-:W-:Y:S01]  /*182c0*/  SHF.R.S32.HI R45, RZ, 0x1f, R44.reuse ;  /* 0x0000001fff2d7819 */ /* 0x100fe2000001142c */
[----:B------:R-:W-:Y:S01]  /*182d0*/  ULDC UR4, c[0x0][0x2d0] ;  /* 0x0000b40000047ab9 */ /* 0x000fe20000000800 */
[----:B------:R-:W-:Y:S01]  /*182e0*/  VIADD R2, R10, 0x8 ;  /* 0x000000080a027836 */ /* 0x000fe20000000000 */
[----:B------:R-:W2:Y:S01]  /*182f0*/  LDS.128 R32, [R7+0x1000] ;  /* 0x0010000007207984 */ /* 0x000ea20000000c00 */
[----:B------:R-:W-:Y:S01]  /*18300*/  ISETP.GE.AND P0, PT, R44, UR4, PT ;  /* 0x000000042c007c0c */ /* 0x000fe2000bf06270 */
[----:B------:R-:W-:Y:S01]  /*18310*/  ULDC UR4, c[0x0][0x2dc] ;  /* 0x0000b70000047ab9 */ /* 0x000fe20000000800 */
[----:B------:R-:W-:Y:S01]  /*18320*/  IMAD.WIDE R44, R10, 0x40, R44 ;  /* 0x000000400a2c7825 */ /* 0x000fe200078e022c */
[----:B------:R-:W3:Y:S01]  /*18330*/  LDS.128 R28, [R7+0x1800] ;  /* 0x00180000071c7984 */ /* 0x000ee20000000c00 */
[-C--:B------:R-:W-:Y:S02]  /*18340*/  ISETP.GE.OR P2, PT, R2, R3.reuse, P0 ;  /* 0x000000030200720c */ /* 0x080fe40000746670 */
[----:B-1----:R-:W-:Y:S01]  /*18350*/  IMAD R5, R9, UR4, RZ ;  /* 0x0000000409057c24 */ /* 0x002fe2000f8e02ff */
[----:B------:R-:W1:Y:S01]  /*18360*/  LDS.128 R24, [R7+0x2000] ;  /* 0x0020000007187984 */ /* 0x000e620000000c00 */
[C---:B------:R-:W-:Y:S01]  /*18370*/  VIADD R0, R10.reuse, 0x10 ;  /* 0x000000100a007836 */ /* 0x040fe20000000000 */
[----:B------:R-:W-:Y:S01]  /*18380*/  ULDC.64 UR4, c[0x0][0x288] ;  /* 0x0000a20000047ab9 */ /* 0x000fe20000000a00 */
[C---:B------:R-:W-:Y:S01]  /*18390*/  VIADD R4, R10.reuse, 0x18 ;  /* 0x000000180a047836 */ /* 0x040fe20000000000 */
[----:B------:R-:W4:Y:S01]  /*183a0*/  LDS.128 R20, [R7+0x2800] ;  /* 0x0028000007147984 */ /* 0x000f220000000c00 */
[C---:B------:R-:W-:Y:S01]  /*183b0*/  IADD3 R6, P1, R5.reuse, R44, RZ ;  /* 0x0000002c05067210 */ /* 0x040fe20007f3e0ff */
[----:B------:R-:W-:Y:S01]  /*183c0*/  VIADD R2, R10, 0x20 ;  /* 0x000000200a027836 */ /* 0x000fe20000000000 */
[----:B------:R-:W-:Y:S01]  /*183d0*/  ISETP.GE.OR P6, PT, R0, R3, P0 ;  /* 0x000000030000720c */ /* 0x000fe200007c6670 */
[----:B------:R-:W5:Y:S01]  /*183e0*/  LDS.128 R12, [R7+0x3000] ;  /* 0x00300000070c7984 */ /* 0x000f620000000c00 */
[----:B------:R-:W-:Y:S01]  /*183f0*/  LEA.HI.X.SX32 R5, R5, R45, 0x1, P1 ;  /* 0x0000002d05057211 */ /* 0x000fe200008f0eff */
[----:B------:R-:W-:Y:S01]  /*18400*/  VIADD R0, R10, 0x28 ;  /* 0x000000280a007836 */ /* 0x000fe20000000000 */
[----:B------:R-:W-:Y:S01]  /*18410*/  LEA R8, P1, R6, UR4, 0x2 ;  /* 0x0000000406087c11 */ /* 0x000fe2000f8210ff */
[----:B------:R3:W5:Y:S01]  /*18420*/  LDS.128 R40, [R7+0x3800] ;  /* 0x0038000007287984 */ /* 0x0007620000000c00 */
[----:B------:R-:W-:-:S02]  /*18430*/  ISETP.GE.OR P5, PT, R4, R3, P0 ;  /* 0x000000030400720c */ /* 0x000fc400007a6670 */
[----:B------:R-:W-:Y:S02]  /*18440*/  LEA.HI.X R9, R6, UR5, R5, 0x2, P1 ;  /* 0x0000000506097c11 */ /* 0x000fe400088f1405 */
[-C--:B------:R-:W-:Y:S01]  /*18450*/  ISETP.GE.OR P3, PT, R0, R3.reuse, P0 ;  /* 0x000000030000720c */ /* 0x080fe20000766670 */
[----:B------:R-:W-:Y:S01]  /*18460*/  VIADD R0, R10, 0x30 ;  /* 0x000000300a007836 */ /* 0x000fe20000000000 */
[----:B------:R-:W-:-:S04]  /*18470*/  ISETP.GE.OR P4, PT, R2, R3, P0 ;  /* 0x000000030200720c */ /* 0x000fc80000786670 */
[----:B------:R-:W-:Y:S01]  /*18480*/  ISETP.GE.OR P1, PT, R0, R3, P0 ;  /* 0x000000030000720c */ /* 0x000fe20000726670 */
[----:B--2---:R2:W-:Y:S01]  /*18490*/  @!P6 STG.E.128 desc[UR6][R8.64+0x1000], R32 ;  /* 0x001000200800e986 */ /* 0x0045e2000c101d06 */
[----:B---3--:R-:W-:-:S03]  /*184a0*/  P2R R7, PR, RZ, 0x4 ;  /* 0x00000004ff077803 */ /* 0x008fc60000000000 */
[----:B------:R2:W-:Y:S01]  /*184b0*/  @!P5 STG.E.128 desc[UR6][R8.64+0x1800], R28 ;  /* 0x0018001c0800d986 */ /* 0x0005e2000c101d06 */
[CC--:B------:R-:W-:Y:S01]  /*184c0*/  ISETP.GE.OR P2, PT, R10.reuse, R3.reuse, P0 ;  /* 0x000000030a00720c */ /* 0x0c0fe20000746670 */
[----:B------:R-:W-:Y:S02]  /*184d0*/  VIADD R10, R10, 0x38 ;  /* 0x000000380a0a7836 */ /* 0x000fe40000000000 */
[----:B-1----:R2:W-:Y:S03]  /*184e0*/  @!P4 STG.E.128 desc[UR6][R8.64+0x2000], R24 ;  /* 0x002000180800c986 */ /* 0x0025e6000c101d06 */
[----:B------:R-:W-:Y:S01]  /*184f0*/  ISETP.GE.OR P0, PT, R10, R3, P0 ;  /* 0x000000030a00720c */ /* 0x000fe20000706670 */
[----:B----4-:R2:W-:Y:S04]  /*18500*/  @!P3 STG.E.128 desc[UR6][R8.64+0x2800], R20 ;  /* 0x002800140800b986 */ /* 0x0105e8000c101d06 */
[----:B-----5:R2:W-:Y:S04]  /*18510*/  @!P1 STG.E.128 desc[UR6][R8.64+0x3000], R12 ;  /* 0x0030000c08009986 */ /* 0x0205e8000c101d06 */
[----:B------:R2:W-:Y:S04]  /*18520*/  @!P2 STG.E.64 desc[UR6][R8.64], R16 ;  /* 0x000000100800a986 */ /* 0x0005e8000c101b06 */
[----:B------:R2:W-:Y:S01]  /*18530*/  @!P2 STG.E.64 desc[UR6][R8.64+0x8], R18 ;  /* 0x000008120800a986 */ /* 0x0005e2000c101b06 */
[----:B------:R-:W-:-:S13]  /*18540*/  ISETP.NE.AND P2, PT, R7, RZ, PT ;  /* 0x000000ff0700720c */ /* 0x000fda0003f45270 */
[----:B------:R2:W-:Y:S01]  /*18550*/  @!P2 STG.E.128 desc[UR6][R8.64+0x800], R36 ;  /* 0x000800240800a986 */ /* 0x0005e2000c101d06 */
[----:B------:R-:W-:Y:S05]  /*18560*/  @P0 EXIT ;  /* 0x000000000000094d */ /* 0x000fea0003800000 */
[----:B------:R-:W-:Y:S01]  /*18570*/  STG.E.128 desc[UR6][R8.64+0x3800], R40 ;  /* 0x0038002808007986 */ /* 0x000fe2000c101d06 */
[----:B------:R-:W-:Y:S05]  /*18580*/  EXIT ;  /* 0x000000000000794d */ /* 0x000fea0003800000 */
.L_x_6166:
        /* <DEDUP_REMOVED lines=15> */
.L_x_8040:


//--------------------- .text._ZN5flash24flash_fwd_splitkv_kernelI23Flash_fwd_kernel_traitsILi64ELi64ELi128ELi4ELb0ELb0EN7cutlass10bfloat16_tE19Flash_kernel_traitsILi64ELi64ELi128ELi4ES3_EELb1ELb0ELb0ELb0ELb0ELb1ELb1ELb1EEEvNS_16Flash_fwd_paramsE --------------------------
	.section	.text._ZN5flash24flash_fwd_splitkv_kernelI23Flash_fwd_kernel_traitsILi64ELi64ELi128ELi4ELb0ELb0EN7cutlass10bfloat16_tE19Flash_kernel_traitsILi64ELi64ELi128ELi4ES3_EELb1ELb0ELb0ELb0ELb0ELb1ELb1ELb1EEEvNS_16Flash_fwd_paramsE,"ax",@progbits
	.align	128
        .global         _ZN5flash24flash_fwd_splitkv_kernelI23Flash_fwd_kernel_traitsILi64ELi64ELi128ELi4ELb0ELb0EN7cutlass10bfloat16_tE19Flash_kernel_traitsILi64ELi64ELi128ELi4ES3_EELb1ELb0ELb0ELb0ELb0ELb1ELb1ELb1EEEvNS_16Flash_fwd_paramsE
        .type           _ZN5flash24flash_fwd_splitkv_kernelI23Flash_fwd_kernel_traitsILi64ELi64ELi128ELi4ELb0ELb0EN7cutlass10bfloat16_tE19Flash_kernel_traitsILi64ELi64ELi128ELi4ES3_EELb1ELb0ELb0ELb0ELb0ELb1ELb1ELb1EEEvNS_16Flash_fwd_paramsE,@function
        .size           _ZN5flash24flash_fwd_splitkv_kernelI23Flash_fwd_kernel_traitsILi64ELi64ELi128ELi4ELb0ELb0EN7cutlass10bfloat16_tE19Flash_kernel_traitsILi64ELi64ELi128ELi4ES3_EELb1ELb0ELb0ELb0ELb0ELb1ELb1ELb1EEEvNS_16Flash_fwd_paramsE,(.L_x_8041 - _ZN5flash24flash_fwd_splitkv_kernelI23Flash_fwd_kernel_traitsILi64ELi64ELi128ELi4ELb0ELb0EN7cutlass10bfloat16_tE19Flash_kernel_traitsILi64ELi64ELi128ELi4ES3_EELb1ELb0ELb0ELb0ELb0ELb1ELb1ELb1EEEvNS_16Flash_fwd_paramsE)
        .other          _ZN5flash24flash_fwd_splitkv_kernelI23Flash_fwd_kernel_traitsILi64ELi64ELi128ELi4ELb0ELb0EN7cutlass10bfloat16_tE19Flash_kernel_traitsILi64ELi64ELi128ELi4ES3_EELb1ELb0ELb0ELb0ELb0ELb1ELb1ELb1EEEvNS_16Flash_fwd_paramsE,@"STO_CUDA_ENTRY STV_DEFAULT"
_ZN5flash24flash_fwd_splitkv_kernelI23Flash_fwd_kernel_traitsILi64ELi64ELi128ELi4ELb0ELb0EN7cutlass10bfloat16_tE19Flash_kernel_traitsILi64ELi64ELi128ELi4ES3_EELb1ELb0ELb0ELb0ELb0ELb1ELb1ELb1EEEvNS_16Flash_fwd_paramsE:
.text._ZN5flash24flash_fwd_splitkv_kernelI23Flash_fwd_kernel_traitsILi64ELi64ELi128ELi4ELb0ELb0EN7cutlass10bfloat16_tE19Flash_kernel_traitsILi64ELi64ELi128ELi4ES3_EELb1ELb0ELb0ELb0ELb0ELb1ELb1ELb1EEEvNS_16Flash_fwd_paramsE:
        /* <DEDUP_REMOVED lines=59> */
.L_x_6167:
[----:B------:R-:W1:Y:S02]  /*03b0*/  LDC R14, c[0x0][0x2c8] ;  /* 0x0000b200ff0e7b82 */ /* 0x000e640000000800 */
.L_x_6168:
        /* <DEDUP_REMOVED lines=155> */
.L_x_6169:
[----:B------:R-:W1:Y:S01]  /*0d70*/  LDC.64 R2, c[0x0][0x368] ;  /* 0x0000da00ff027b82 */ /* 0x000e620000000a00 */
[----:B------:R-:W-:Y:S01]  /*0d80*/  IMAD.MOV.U32 R10, RZ, RZ, R181 ;  /* 0x000000ffff0a7224 */ /* 0x000fe200078e00b5 */
[----:B------:R-:W-:Y:S01]  /*0d90*/  ULDC.64 UR4, c[0x0][0x370] ;  /* 0x0000dc0000047ab9 */ /* 0x000fe20000000a00 */
[----:B-1----:R-:W-:-:S04]  /*0da0*/  ISETP.NE.U32.AND P0, PT, R2, RZ, PT ;  /* 0x000000ff0200720c */ /* 0x002fc80003f05070 */
[----:B------:R-:W-:-:S13]  /*0db0*/  ISETP.NE.AND.EX P0, PT, R3, RZ, PT, P0 ;  /* 0x000000ff0300720c */ /* 0x000fda0003f05300 */
[----:B------:R-:W1:Y:S01]  /*0dc0*/  @P0 LDC.64 R2, c[0x0][0x368] ;  /* 0x0000da00ff020b82 */ /* 0x000e620000000a00 */
[----:B------:R-:W-:Y:S02]  /*0dd0*/  PLOP3.LUT P1, PT, PT, PT, PT, 0x8, 0x0 ;  /* 0x000000000000781c */ /* 0x000fe40003f2e170 */
[----:B------:R-:W-:Y:S01]  /*0de0*/  LOP3.LUT R182, R182, 0xfffffff7, RZ, 0xc0, !PT ;  /* 0xfffffff7b6b67812 */ /* 0x000fe200078ec0ff */
[----:B-1----:R-:W-:-:S05]  /*0df0*/  @P0 IMAD.WIDE R2, R181, 0x4, R2 ;  /* 0x00000004b5020825 */ /* 0x002fca00078e0202 */
[----:B------:R1:W5:Y:S01]  /*0e00*/  @P0 LDG.E R10, desc[UR6][R2.64] ;  /* 0x00000006020a0981 */ /* 0x000362000c1e1900 */
[----:B------:R-:W-:Y:S02]  /*0e10*/  ISETP.NE.U32.AND P0, PT, RZ, UR4, PT ;  /* 0x00000004ff007c0c */ /* 0x000fe4000bf05070 */
[----:B------:R-:W-:Y:S02]  /*0e20*/  CS2R R184, SRZ ;  /* 0x0000000000b87805 */ /* 0x000fe4000001ff00 */
[----:B------:R-:W-:Y:S02]  /*0e30*/  @P1 LOP3.LUT R182, R182, 0x8, RZ, 0xfc, !PT ;  /* 0x00000008b6b61812 */ /* 0x000fe400078efcff */
[----:B------:R-:W-:Y:S02]  /*0e40*/  ISETP.NE.AND.EX P0, PT, RZ, UR5, PT, P0 ;  /* 0x00000005ff007c0c */ /* 0x000fe4000bf05300 */
[----:B------:R-:W-:Y:S02]  /*0e50*/  LOP3.LUT P2, RZ, R182, 0x8, RZ, 0xc0, !PT ;  /* 0x00000008b6ff7812 */ /* 0x000fe4000784c0ff */
[----:B------:R-:W-:-:S09]  /*0e60*/  SHF.R.S32.HI R9, RZ, 0x1f, R181 ;  /* 0x0000001fff097819 */ /* 0x000fd200000114b5 */
[----:B------:R-:W-:Y:S05]  /*0e70*/  @!P0 BRA `(.L_x_6170) ;  /* 0x0000000000308947 */ /* 0x000fea0003800000 */
[----:B-1----:R-:W1:Y:S01]  /*0e80*/  LDC.64 R2, c[0x0][0x378] ;  /* 0x0000de00ff027b82 */ /* 0x002e620000000a00 */
[----:B------:R-:W-:Y:S01]  /*0e90*/  LOP3.LUT R182, R182, 0xfffffff7, RZ, 0xc0, !PT ;  /* 0xfffffff7b6b67812 */ /* 0x000fe200078ec0ff */
        /* <DEDUP_REMOVED lines=9> */
[----:B------:R-:W-:-:S07]  /*0f30*/  @P2 LOP3.LUT R182, R182, 0x8, RZ, 0xfc, !PT ;  /* 0x00000008b6b62812 */ /* 0x000fce00078efcff */
.L_x_6170:
        /* <DEDUP_REMOVED lines=82> */
.L_x_6171:
        /* <DEDUP_REMOVED lines=49> */
.L_x_6173:
        /* <DEDUP_REMOVED lines=33> */
.L_x_6172:
        /* <DEDUP_REMOVED lines=101> */
[C---:B------:R-:W-:Y:S01]  /*1fd0*/  IMAD.WIDE.U32 R14, R181.reuse, UR8, R100 ;  /* 0x00000008b50e7c25 */ /* 0x040fe2000f8e0064 */
[----:B------:R-:W-:Y:S01]  /*1fe0*/  ULDC.64 UR4, c[0x0][0x340] ;  /* 0x0000d00000047ab9 */ /* 0x000fe20000000a00 */
[----:B------:R-:W2:Y:S01]  /*1ff0*/  LDC R65, c[0x0][0x340] ;  /* 0x0000d000ff417b82 */ /* 0x000ea20000000800 */
[----:B------:R-:W-:Y:S01]  /*2000*/  USHF.L.U64.HI UR25, UR4, 0x4, UR5 ;  /* 0x0000000404197899 */ /* 0x000fe20008010205 */
[----:B------:R-:W-:Y:S01]  /*2010*/  IMAD R6, R181, UR9, R6 ;  /* 0x00000009b5067c24 */ /* 0x000fe2000f8e0206 */
[----:B------:R-:W-:Y:S01]  /*2020*/  ULDC.64 UR8, c[0x0][0x348] ;  /* 0x0000d20000087ab9 */ /* 0x000fe20000000a00 */
[----:B------:R-:W-:Y:S01]  /*2030*/  IMAD.IADD R13, R13, 0x1, R0 ;  /* 0x000000010d0d7824 */ /* 0x000fe200078e0200 */
[----:B------:R-:W-:Y:S01]  /*2040*/  USHF.L.U32 UR26, UR4, 0x4, URZ ;  /* 0x00000004041a7899 */ /* 0x000fe2000800063f */
[----:B------:R-:W-:Y:S01]  /*2050*/  IMAD R9, R11, UR4, RZ ;  /* 0x000000040b097c24 */ /* 0x000fe2000f8e02ff */
[----:B------:R-:W-:Y:S01]  /*2060*/  USHF.L.U64.HI UR13, UR4, 0x5, UR5 ;  /* 0x00000005040d7899 */ /* 0x000fe20008010205 */
[----:B------:R-:W-:Y:S01]  /*2070*/  IMAD.IADD R15, R15, 0x1, R6 ;  /* 0x000000010f0f7824 */ /* 0x000fe200078e0206 */
[----:B------:R-:W-:Y:S01]  /*2080*/  USHF.L.U32 UR22, UR4, 0x5, URZ ;  /* 0x0000000504167899 */ /* 0x000fe2000800063f */
[----:B-1----:R-:W-:Y:S01]  /*2090*/  IMAD R0, R11, R2, RZ ;  /* 0x000000020b007224 */ /* 0x002fe200078e02ff */
[----:B------:R-:W-:Y:S01]  /*20a0*/  UIMAD.WIDE.U32 UR20, UR4, 0x60, URZ ;  /* 0x00000060041478a5 */ /* 0x000fe2000f8e003f */
[----:B------:R-:W-:Y:S01]  /*20b0*/  IMAD.WIDE.U32 R10, R132, 0x40, RZ ;  /* 0x00000040840a7825 */ /* 0x000fe200078e00ff */
[----:B------:R-:W-:Y:S01]  /*20c0*/  UIMAD UR12, UR5, 0x60, URZ ;  /* 0x00000060050c78a4 */ /* 0x000fe2000f8e023f */
[----:B------:R-:W-:Y:S01]  /*20d0*/  SHF.L.U32 R71, R141, 0x6, RZ ;  /* 0x000000068d477819 */ /* 0x000fe200000006ff */
[----:B------:R-:W-:Y:S01]  /*20e0*/  USHF.L.U64.HI UR23, UR4, 0x6, UR5 ;  /* 0x0000000604177899 */ /* 0x000fe20008010205 */
[C---:B------:R-:W-:Y:S01]  /*20f0*/  IMAD R6, R8.reuse, UR5, R9 ;  /* 0x0000000508067c24 */ /* 0x040fe2000f8e0209 */
[----:B------:R-:W-:Y:S01]  /*2100*/  USHF.L.U32 UR24, UR4, 0x6, URZ ;  /* 0x0000000604187899 */ /* 0x000fe2000800063f */
[C---:B------:R-:W-:Y:S01]  /*2110*/  IMAD.WIDE.U32 R14, R8.reuse, UR4, R14 ;  /* 0x00000004080e7c25 */ /* 0x040fe2000f8e000e */
[----:B------:R-:W-:Y:S01]  /*2120*/  UIMAD.WIDE.U32 UR18, UR4, 0xa0, URZ ;  /* 0x000000a0041278a5 */ /* 0x000fe2000f8e003f */
[----:B------:R-:W-:Y:S01]  /*2130*/  SHF.L.U32 R109, R63, 0x4, RZ ;  /* 0x000000043f6d7819 */ /* 0x000fe200000006ff */
[----:B------:R-:W-:Y:S01]  /*2140*/  UIMAD.WIDE.U32 UR16, UR4, 0xc0, URZ ;  /* 0x000000c0041078a5 */ /* 0x000fe2000f8e003f */
[C---:B------:R-:W-:Y:S01]  /*2150*/  IMAD R0, R8.reuse, R3, R0 ;  /* 0x0000000308007224 */ /* 0x040fe200078e0200 */
[----:B------:R-:W-:Y:S01]  /*2160*/  IADD3 R15, R15, R6, RZ ;  /* 0x000000060f0f7210 */ /* 0x000fe20007ffe0ff */
[----:B------:R-:W-:Y:S01]  /*2170*/  IMAD.IADD R75, R11, 0x1, R75 ;  /* 0x000000010b4b7824 */ /* 0x000fe200078e024b */
[----:B------:R-:W-:Y:S01]  /*2180*/  UIMAD UR27, UR5, 0xe0, URZ ;  /* 0x000000e0051b78a4 */ /* 0x000fe2000f8e023f */
[----:B------:R-:W-:Y:S01]  /*2190*/  IMAD.WIDE.U32 R8, R8, R2, R12 ;  /* 0x0000000208087225 */ /* 0x000fe200078e000c */
[----:B------:R-:W-:Y:S01]  /*21a0*/  UIMAD.WIDE.U32 UR28, UR4, 0xe0, URZ ;  /* 0x000000e0041c78a5 */ /* 0x000fe2000f8e003f */
[----:B------:R-:W-:Y:S01]  /*21b0*/  SHF.L.U32 R106, R63, 0x6, RZ ;  /* 0x000000063f6a7819 */ /* 0x000fe200000006ff */
[----:B------:R-:W-:Y:S01]  /*21c0*/  ULDC UR32, c[0x0][0x2d0] ;  /* 0x0000b40000207ab9 */ /* 0x000fe20000000800 */
[----:B------:R-:W-:Y:S01]  /*21d0*/  IMAD.IADD R46, R7, 0x1, R46 ;  /* 0x00000001072e7824 */ /* 0x000fe200078e022e */
[C---:B------:R-:W-:Y:S01]  /*21e0*/  SHF.L.U64.HI R75, R10.reuse, 0x1, R75 ;  /* 0x000000010a4b7819 */ /* 0x040fe2000001024b */
[----:B------:R-:W-:Y:S01]  /*21f0*/  IMAD.SHL.U32 R76, R10, 0x2, RZ ;  /* 0x000000020a4c7824 */ /* 0x000fe200078e00ff */
[----:B------:R-:W-:Y:S01]  /*2200*/  MOV R10, R8 ;  /* 0x00000008000a7202 */ /* 0x000fe20000000f00 */
[C---:B------:R-:W-:Y:S01]  /*2210*/  IMAD R85, R5.reuse, UR10, RZ ;  /* 0x0000000a05557c24 */ /* 0x040fe2000f8e02ff */
[----:B------:R-:W-:Y:S01]  /*2220*/  LOP3.LUT R182, R182, 0xfffffffb, RZ, 0xc0, !PT ;  /* 0xfffffffbb6b67812 */ /* 0x000fe200078ec0ff */
        /* <DEDUP_REMOVED lines=29> */
[----:B------:R-:W-:Y:S01]  /*2400*/  IADD3 R72, R9, R72, RZ ;  /* 0x0000004809487210 */ /* 0x000fe20007ffe0ff */
        /* <DEDUP_REMOVED lines=13> */
[----:B------:R-:W-:Y:S01]  /*24e0*/  SHF.L.U64.HI R91, R90, 0x1, R91 ;  /* 0x000000015a5b7819 */ /* 0x000fe2000001025b */
[C---:B------:R-:W-:Y:S01]  /*24f0*/  IMAD R7, R133.reuse, 0x60, RZ ;  /* 0x0000006085077824 */ /* 0x040fe200078e02ff */
[C---:B------:R-:W-:Y:S01]  /*2500*/  IADD3 R10, P1, R46.reuse, UR8, RZ ;  /* 0x000000082e0a7c10 */ /* 0x040fe2000ff3e0ff */
[C---:B------:R-:W-:Y:S01]  /*2510*/  IMAD R77, R133.reuse, 0xa0, RZ ;  /* 0x000000a0854d7824 */ /* 0x040fe200078e02ff */
[----:B------:R-:W-:Y:S01]  /*2520*/  IADD3 R46, P0, R46, UR4, RZ ;  /* 0x000000042e2e7c10 */ /* 0x000fe2000ff1e0ff */
[----:B------:R-:W-:Y:S01]  /*2530*/  IMAD R5, R133, 0xc0, RZ ;  /* 0x000000c085057824 */ /* 0x000fe200078e02ff */
[----:B------:R-:W-:Y:S01]  /*2540*/  IADD3.X R9, R45, UR9, RZ, P1, !PT ;  /* 0x000000092d097c10 */ /* 0x000fe20008ffe4ff */
[----:B------:R-:W-:Y:S01]  /*2550*/  IMAD R79, R133, 0xe0, RZ ;  /* 0x000000e0854f7824 */ /* 0x000fe200078e02ff */
[----:B------:R-:W-:Y:S01]  /*2560*/  IADD3.X R45, R45, UR5, RZ, P0, !PT ;  /* 0x000000052d2d7c10 */ /* 0x000fe200087fe4ff */
[----:B------:R-:W-:Y:S01]  /*2570*/  IMAD.WIDE.U32 R138, R132, 0x60, RZ ;  /* 0x00000060848a7825 */ /* 0x000fe200078e00ff */
[----:B------:R-:W-:Y:S01]  /*2580*/  ISETP.GE.AND P0, PT, R100, UR32, PT ;  /* 0x0000002064007c0c */ /* 0x000fe2000bf06270 */
[----:B------:R-:W-:Y:S01]  /*2590*/  USHF.L.U64.HI UR32, UR22, 0x1, UR13 ;  /* 0x0000000116207899 */ /* 0x000fe2000801020d */
[----:B------:R-:W-:Y:S01]  /*25a0*/  SHF.L.U32 R90, R90, 0x1, RZ ;  /* 0x000000015a5a7819 */ /* 0x000fe200000006ff */
[----:B------:R-:W-:Y:S01]  /*25b0*/  IMAD.WIDE.U32 R136, R132, 0xa0, RZ ;  /* 0x000000a084887825 */ /* 0x000fe200078e00ff */
[----:B------:R-:W-:Y:S01]  /*25c0*/  SHF.L.U64.HI R72, R8, 0x1, R72 ;  /* 0x0000000108487819 */ /* 0x000fe20000010248 */
[----:B------:R-:W-:Y:S01]  /*25d0*/  USHF.L.U64.HI UR23, UR24, 0x1, UR23 ;  /* 0x0000000118177899 */ /* 0x000fe20008010217 */
[----:B------:R-:W-:Y:S01]  /*25e0*/  IADD3 R88, P3, R90, UR8, RZ ;  /* 0x000000085a587c10 */ /* 0x000fe2000ff7e0ff */
[----:B------:R-:W-:Y:S01]  /*25f0*/  IMAD.WIDE.U32 R134, R132, 0xc0, RZ ;  /* 0x000000c084867825 */ /* 0x000fe200078e00ff */
[----:B------:R-:W-:Y:S01]  /*2600*/  IADD3 R90, P2, R90, UR4, RZ ;  /* 0x000000045a5a7c10 */ /* 0x000fe2000ff5e0ff */
        /* <DEDUP_REMOVED lines=11> */
[----:B------:R-:W-:Y:S01]  /*26c0*/  @P0 LOP3.LUT R182, R182, 0x4, RZ, 0xfc, !PT ;  /* 0x00000004b6b60812 */ /* 0x000fe200078efcff */
        /* <DEDUP_REMOVED lines=37> */
.L_x_6228:
[----:B------:R-:W-:Y:S01]  /*2920*/  LEA R0, R11, 0xffffff80, 0x7 ;  /* 0xffffff800b007811 */ /* 0x000fe200078e38ff */
[----:B--234-:R-:W-:Y:S01]  /*2930*/  IMAD.MOV.U32 R12, RZ, RZ, R84 ;  /* 0x000000ffff0c7224 */ /* 0x01cfe200078e0054 */
[----:B------:R-:W-:Y:S01]  /*2940*/  LOP3.LUT P4, RZ, R182, 0x4, RZ, 0xc0, !PT ;  /* 0x00000004b6ff7812 */ /* 0x000fe2000788c0ff */
        /* <DEDUP_REMOVED lines=23> */
[----:B------:R-:W-:Y:S03]  /*2ac0*/  @!P2 IADD3 R20, P0, R84, UR24, RZ ;  /* 0x000000185414ac10 */ /* 0x000fe6000ff1e0ff */
[----:B------:R-:W-:Y:S01]  /*2ad0*/  @!P5 IMAD.X R51, R83, 0x1, R72, P1 ;  /* 0x000000015333d824 */ /* 0x000fe200008e0648 */
[----:B------:R-:W-:Y:S02]  /*2ae0*/  @!P2 IADD3.X R21, R85, UR23, RZ, P0, !PT ;  /* 0x000000175515ac10 */ /* 0x000fe400087fe4ff */
[----:B------:R-:W-:Y:S02]  /*2af0*/  @!P2 IADD3 R42, P0, R82, R76, RZ ;  /* 0x0000004c522aa210 */ /* 0x000fe40007f1e0ff */
[C---:B------:R-:W-:Y:S02]  /*2b00*/  LOP3.LUT P1, RZ, R182.reuse, 0x4, RZ, 0xc0, !PT ;  /* 0x00000004b6ff7812 */ /* 0x040fe4000782c0ff */
[----:B------:R-:W-:Y:S01]  /*2b10*/  LOP3.LUT R182, R182, 0xfffffffd, RZ, 0xc0, !PT ;  /* 0xfffffffdb6b67812 */ /* 0x000fe200078ec0ff */
[----:B------:R-:W-:Y:S01]  /*2b20*/  @!P2 IMAD.X R43, R83, 0x1, R75, P0 ;  /* 0x00000001532ba824 */ /* 0x000fe200000e064b */
[----:B------:R-:W-:Y:S02]  /*2b30*/  ISETP.GE.OR P0, PT, R112, R5, P1 ;  /* 0x000000057000720c */ /* 0x000fe40000f06670 */
[----:B------:R-:W-:Y:S02]  /*2b40*/  @P2 LOP3.LUT R182, R182, 0x2, RZ, 0xfc, !PT ;  /* 0x00000002b6b62812 */ /* 0x000fe400078efcff */
[----:B------:R-:W-:Y:S04]  /*2b50*/  ISETP.LT.OR P4, PT, R112, R3, P0 ;  /* 0x000000037000720c */ /* 0x000fe80000781670 */
[----:B------:R-:W-:Y:S09]  /*2b60*/  P2R R0, PR, RZ, 0x10 ;  /* 0x00000010ff007803 */ /* 0x000ff20000000000 */
[----:B------:R-:W-:Y:S04]  /*2b70*/  @!P4 IADD3 R16, P0, R84, UR18, RZ ;  /* 0x000000125410cc10 */ /* 0x000fe8000ff1e0ff */
[----:B------:R-:W-:Y:S02]  /*2b80*/  @!P4 IADD3.X R17, R85, UR34, RZ, P0, !PT ;  /* 0x000000225511cc10 */ /* 0x000fe400087fe4ff */
[----:B------:R-:W-:Y:S05]  /*2b90*/  @!P4 IADD3 R40, P0, R82, R136, RZ ;  /* 0x000000885228c210 */ /* 0x000fea0007f1e0ff */
[----:B------:R-:W-:Y:S01]  /*2ba0*/  @!P4 IMAD.X R41, R83, 0x1, R77, P0 ;  /* 0x000000015329c824 */ /* 0x000fe200000e064d */
[C---:B------:R-:W-:Y:S02]  /*2bb0*/  ISETP.GE.OR P0, PT, R111.reuse, R5, P1 ;  /* 0x000000056f00720c */ /* 0x040fe40000f06670 */
[C---:B------:R-:W-:Y:S02]  /*2bc0*/  LOP3.LUT P4, RZ, R182.reuse, 0x2, RZ, 0xc0, !PT ;  /* 0x00000002b6ff7812 */ /* 0x040fe4000788c0ff */
[----:B------:R-:W-:Y:S02]  /*2bd0*/  ISETP.LT.OR P6, PT, R111, R3, P0 ;  /* 0x000000036f00720c */ /* 0x000fe400007c1670 */
[----:B------:R-:W-:Y:S11]  /*2be0*/  LOP3.LUT R182, R182, 0xfffffffe, RZ, 0xc0, !PT ;  /* 0xfffffffeb6b67812 */ /* 0x000ff600078ec0ff */
[----:B------:R-:W-:Y:S04]  /*2bf0*/  @!P6 IADD3 R38, P0, R84, UR16, RZ ;  /* 0x000000105426ec10 */ /* 0x000fe8000ff1e0ff */
[----:B------:R-:W-:Y:S02]  /*2c00*/  @!P6 IADD3.X R39, R85, UR35, RZ, P0, !PT ;  /* 0x000000235527ec10 */ /* 0x000fe400087fe4ff */
[----:B------:R-:W-:Y:S05]  /*2c10*/  @!P6 IADD3 R36, P0, R82, R134, RZ ;  /* 0x000000865224e210 */ /* 0x000fea0007f1e0ff */
[----:B------:R-:W-:Y:S01]  /*2c20*/  @!P6 IMAD.X R37, R83, 0x1, R78, P0 ;  /* 0x000000015325e824 */ /* 0x000fe200000e064e */
[C---:B------:R-:W-:Y:S04]  /*2c30*/  ISETP.GE.OR P0, PT, R110.reuse, R5, P1 ;  /* 0x000000056e00720c */ /* 0x040fe80000f06670 */
[----:B------:R-:W-:Y:S11]  /*2c40*/  ISETP.LT.OR P2, PT, R110, R3, P0 ;  /* 0x000000036e00720c */ /* 0x000ff60000741670 */
[----:B------:R-:W-:Y:S02]  /*2c50*/  @!UPT UIADD3 URZ, URZ, URZ, URZ ;  /* 0x0000003f3f3ff290 */ /* 0x000fe4000fffe03f */
[----:B------:R-:W-:Y:S02]  /*2c60*/  @!P2 IADD3 R34, P0, R84, UR28, RZ ;  /* 0x0000001c5422ac10 */ /* 0x000fe4000ff1e0ff */
[----:B------:R-:W-:Y:S02]  /*2c70*/  @P2 LOP3.LUT R182, R182, 0x1, RZ, 0xfc, !PT ;  /* 0x00000001b6b62812 */ /* 0x000fe400078efcff */
        /* <DEDUP_REMOVED lines=8> */
[----:B------:R-:W-:Y:S11]  /*2d00*/  LOP3.LUT P0, RZ, R182, 0x1, RZ, 0xc0, !PT ;  /* 0x00000001b6ff7812 */ /* 0x000ff6000780c0ff */
        /* <DEDUP_REMOVED lines=77> */
.L_x_6178:
[----:B------:R-:W-:Y:S05]  /*31e0*/  BSYNC B0 ;  /* 0x0000000000007941 */ /* 0x000fea0003800000 */
.L_x_6177:
        /* <DEDUP_REMOVED lines=57> */
.L_x_6180:
[----:B------:R-:W-:Y:S05]  /*3580*/  BSYNC B0 ;  /* 0x0000000000007941 */ /* 0x000fea0003800000 */
.L_x_6179:
        /* <DEDUP_REMOVED lines=57> */
.L_x_6182:
[----:B------:R-:W-:Y:S05]  /*3920*/  BSYNC B0 ;  /* 0x0000000000007941 */ /* 0x000fea0003800000 */
.L_x_6181:
        /* <DEDUP_REMOVED lines=62> */
.L_x_6184:
[----:B------:R-:W-:Y:S05]  /*3d10*/  BSYNC B0 ;  /* 0x0000000000007941 */ /* 0x000fea0003800000 */
.L_x_6183:
[----:B------:R-:W-:Y:S01]  /*3d20*/  LOP3.LUT P0, RZ, R182, 0x2, RZ, 0xc0, !PT ;  /* 0x00000002b6ff7812 */ /* 0x000fe2000780c0ff */
        /* <DEDUP_REMOVED lines=58> */
.L_x_6186:
[----:B------:R-:W-:Y:S05]  /*40d0*/  BSYNC B0 ;  /* 0x0000000000007941 */ /* 0x000fea0003800000 */
.L_x_6185:
        /* <DEDUP_REMOVED lines=62> */
.L_x_6188:
[----:B------:R-:W-:Y:S05]  /*44c0*/  BSYNC B0 ;  /* 0x0000000000007941 */ /* 0x000fea0003800000 */
.L_x_6187:
        /* <DEDUP_REMOVED lines=62> */
.L_x_6190:
[----:B------:R-:W-:Y:S05]  /*48b0*/  BSYNC B0 ;  /* 0x0000000000007941 */ /* 0x000fea0003800000 */
.L_x_6189:
[----:B------:R-:W-:Y:S01]  /*48c0*/  LOP3.LUT P0, RZ, R182, 0x1, RZ, 0xc0, !PT ;  /* 0x00000001b6ff7812 */ /* 0x000fe2000780c0ff */
        /* <DEDUP_REMOVED lines=63> */
.L_x_6192:
[----:B------:R-:W-:Y:S05]  /*4cc0*/  BSYNC B0 ;  /* 0x0000000000007941 */ /* 0x000fea0003800000 */
.L_x_6191:
[C---:B------:R-:W-:Y:S01]  /*4cd0*/  LEA R46, P1, R29.reuse, R44, 0x1 ;  /* 0x0000002c1d2e7211 */ /* 0x040fe200078208ff */
[----:B------:R-:W-:Y:S01]  /*4ce0*/  IMAD.MOV.U32 R8, RZ, RZ, R10 ;  /* 0x000000ffff087224 */ /* 0x000fe200078e000a */
[----:B------:R-:W-:Y:S02]  /*4cf0*/  UMOV UR4, UR30 ;  /* 0x0000001e00047c82 */ /* 0x000fe40008000000 */
[C---:B------:R-:W-:Y:S02]  /*4d00*/  LEA.HI.X.SX32 R45, R29.reuse, R45, 0x1, P1 ;  /* 0x0000002d1d2d7211 */ /* 0x040fe400008f0eff */
[C---:B------:R-:W-:Y:S04]  /*4d10*/  LEA R10, P0, R29.reuse, R8, 0x1 ;  /* 0x000000081d0a7211 */ /* 0x040fe800078008ff */
[----:B------:R-:W-:Y:S01]  /*4d20*/  LEA.HI.X.SX32 R9, R29, R9, 0x1, P0 ;  /* 0x000000091d097211 */ /* 0x000fe200000f0eff */
[----:B------:R-:W-:Y:S08]  /*4d30*/  BRA `(.L_x_6193) ;  /* 0x0000003400007947 */ /* 0x000ff00003800000 */
.L_x_6176:
        /* <DEDUP_REMOVED lines=24> */
[----:B------:R-:W-:Y:S05]  /*4ec0*/  @P0 IMAD R145, RZ, RZ, -UR27 ;  /* 0x8000001bff910e24 */ /* 0x000fea000f8e02ff */
[C---:B------:R-:W-:Y:S04]  /*4ed0*/  LEA R16, P1, R145.reuse, R86, 0x1 ;  /* 0x0000005691107211 */ /* 0x040fe800078208ff */
[----:B------:R-:W-:Y:S02]  /*4ee0*/  LEA.HI.X.SX32 R17, R145, R87, 0x1, P1 ;  /* 0x0000005791117211 */ /* 0x000fe400008f0eff */
[----:B------:R-:W-:Y:S01]  /*4ef0*/  MOV R145, RZ ;  /* 0x000000ff00917202 */ /* 0x000fe20000000f00 */
[----:B------:R-:W-:Y:S03]  /*4f00*/  @P0 IMAD R145, RZ, RZ, -UR27 ;  /* 0x8000001bff910e24 */ /* 0x000fe6000f8e02ff */
[----:B------:R-:W2:Y:S02]  /*4f10*/  LDG.E.128 R16, desc[UR6][R16.64] ;  /* 0x0000000610107981 */ /* 0x000ea4000c1e1d00 */
[C---:B------:R-:W-:Y:S04]  /*4f20*/  LEA R32, P1, R145.reuse, R90, 0x1 ;  /* 0x0000005a91207211 */ /* 0x040fe800078208ff */
[----:B------:R-:W-:Y:S02]  /*4f30*/  LEA.HI.X.SX32 R33, R145, R91, 0x1, P1 ;  /* 0x0000005b91217211 */ /* 0x000fe400008f0eff */
[----:B------:R-:W3:Y:S08]  /*4f40*/  LDG.E.128 R144, desc[UR6][R146.64] ;  /* 0x0000000692907981 */ /* 0x000ef0000c1e1d00 */
[----:B------:R-:W4:Y:S01]  /*4f50*/  LDG.E.128 R48, desc[UR6][R32.64] ;  /* 0x0000000620307981 */ /* 0x000f22000c1e1d00 */
[C---:B--2---:R-:W-:Y:S01]  /*4f60*/  SHF.L.U32 R28, R16.reuse, 0x10, RZ ;  /* 0x00000010101c7819 */ /* 0x044fe200000006ff */
[----:B------:R-:W-:Y:S01]  /*4f70*/  IMAD.U32 R24, R17, 0x10000, RZ ;  /* 0x0001000011187824 */ /* 0x000fe200078e00ff */
[----:B------:R-:W-:Y:S01]  /*4f80*/  LOP3.LUT R26, R16, 0xffff0000, RZ, 0xc0, !PT ;  /* 0xffff0000101a7812 */ /* 0x000fe200078ec0ff */
[----:B------:R-:W-:Y:S01]  /*4f90*/  IMAD.U32 R16, R19, 0x10000, RZ ;  /* 0x0001000013107824 */ /* 0x000fe200078e00ff */
[----:B------:R-:W-:Y:S02]  /*4fa0*/  LOP3.LUT R25, R17, 0xffff0000, RZ, 0xc0, !PT ;  /* 0xffff000011197812 */ /* 0x000fe400078ec0ff */
[----:B------:R-:W-:Y:S02]  /*4fb0*/  SHF.L.U32 R22, R18, 0x10, RZ ;  /* 0x0000001012167819 */ /* 0x000fe400000006ff */
[C---:B---3--:R-:W-:Y:S01]  /*4fc0*/  SHF.L.U32 R27, R144.reuse, 0x10, RZ ;  /* 0x00000010901b7819 */ /* 0x048fe200000006ff */
        /* <DEDUP_REMOVED lines=11> */
[----:B----4-:R-:W-:Y:S01]  /*5080*/  SHF.L.U32 R30, R48, 0x10, RZ ;  /* 0x00000010301e7819 */ /* 0x010fe200000006ff */
[----:B------:R-:W-:Y:S01]  /*5090*/  @!P0 FADD.FTZ R15, -R15, -RZ ;  /* 0x800000ff0f0f8221 */ /* 0x000fe20000010100 */
[----:B------:R-:W-:Y:S01]  /*50a0*/  LOP3.LUT R17, R18, 0xffff0000, RZ, 0xc0, !PT ;  /* 0xffff000012117812 */ /* 0x000fe200078ec0ff */
[----:B------:R-:W-:Y:S01]  /*50b0*/  FMUL.FTZ R0, R28, R27 ;  /* 0x0000001b1c007220 */ /* 0x000fe20000410000 */
[----:B------:R-:W-:Y:S01]  /*50c0*/  LOP3.LUT R32, R48, 0xffff0000, RZ, 0xc0, !PT ;  /* 0xffff000030207812 */ /* 0x000fe200078ec0ff */
[----:B------:R-:W-:Y:S01]  /*50d0*/  @!P0 FADD.FTZ R14, -R14, -RZ ;  /* 0x800000ff0e0e8221 */ /* 0x000fe20000010100 */
[----:B------:R-:W-:Y:S01]  /*50e0*/  LOP3.LUT R19, R19, 0xffff0000, RZ, 0xc0, !PT ;  /* 0xffff000013137812 */ /* 0x000fe200078ec0ff */
[----:B------:R-:W-:Y:S01]  /*50f0*/  FMUL.FTZ R2, R26, R23 ;  /* 0x000000171a027220 */ /* 0x000fe20000410000 */
[----:B------:R-:W-:Y:S01]  /*5100*/  @!P0 FADD.FTZ R13, -R13, -RZ ;  /* 0x800000ff0d0d8221 */ /* 0x000fe20000010100 */
[C---:B------:R-:W-:Y:S01]  /*5110*/  LOP3.LUT R36, R49.reuse, 0xffff0000, RZ, 0xc0, !PT ;  /* 0xffff000031247812 */ /* 0x040fe200078ec0ff */
[----:B------:R-:W-:Y:S01]  /*5120*/  FMUL.FTZ R3, R24, R21 ;  /* 0x0000001518037220 */ /* 0x000fe20000410000 */
        /* <DEDUP_REMOVED lines=23> */
.L_x_6197:
[----:B------:R-:W-:Y:S05]  /*52a0*/  BSYNC B0 ;  /* 0x0000000000007941 */ /* 0x000fea0003800000 */
.L_x_6196:
[----:B-----5:R2:W-:Y:S02]  /*52b0*/  STG.E.128 desc[UR6][R80.64], R40 ;  /* 0x0000002850007986 */ /* 0x0205e4000c101d06 */
.L_x_6195:
[----:B------:R-:W-:Y:S05]  /*52c0*/  BSYNC B1 ;  /* 0x0000000000017941 */ /* 0x000fea0003800000 */
.L_x_6194:
        /* <DEDUP_REMOVED lines=91> */
.L_x_6201:
[----:B------:R-:W-:Y:S05]  /*5880*/  BSYNC B0 ;  /* 0x0000000000007941 */ /* 0x000fea0003800000 */
.L_x_6200:
[----:B-----5:R4:W-:Y:S02]  /*5890*/  STG.E.128 desc[UR6][R148.64], R40 ;  /* 0x0000002894007986 */ /* 0x0209e4000c101d06 */
.L_x_6199:
[----:B------:R-:W-:Y:S05]  /*58a0*/  BSYNC B1 ;  /* 0x0000000000017941 */ /* 0x000fea0003800000 */
.L_x_6198:
        /* <DEDUP_REMOVED lines=91> */
.L_x_6205:
[----:B------:R-:W-:Y:S05]  /*5e60*/  BSYNC B0 ;  /* 0x0000000000007941 */ /* 0x000fea0003800000 */
.L_x_6204:
[----:B-----5:R3:W-:Y:S02]  /*5e70*/  STG.E.128 desc[UR6][R148.64], R40 ;  /* 0x0000002894007986 */ /* 0x0207e4000c101d06 */
.L_x_6203:
[----:B------:R-:W-:Y:S05]  /*5e80*/  BSYNC B1 ;  /* 0x0000000000017941 */ /* 0x000fea0003800000 */
.L_x_6202:
        /* <DEDUP_REMOVED lines=94> */
.L_x_6209:
[----:B------:R-:W-:Y:S05]  /*6470*/  BSYNC B0 ;  /* 0x0000000000007941 */ /* 0x000fea0003800000 */
.L_x_6208:
[----:B-----5:R1:W-:Y:S02]  /*6480*/  STG.E.128 desc[UR6][R148.64], R40 ;  /* 0x0000002894007986 */ /* 0x0203e4000c101d06 */
.L_x_6207:
[----:B------:R-:W-:Y:S05]  /*6490*/  BSYNC B1 ;  /* 0x0000000000017941 */ /* 0x000fea0003800000 */
.L_x_6206:
[----:B------:R-:W-:Y:S01]  /*64a0*/  LOP3.LUT P0, RZ, R182, 0x2, RZ, 0xc0, !PT ;  /* 0x00000002b6ff7812 */ /* 0x000fe2000780c0ff */
[----:B------:R-:W-:Y:S11]  /*64b0*/  BSSY B1, `(.L_x_6210) ;  /* 0x000005d000017945 */ /* 0x000ff60003800000 */
[----:B------:R-:W-:Y:S01]  /*64c0*/  @!UPT UIADD3 URZ, URZ, URZ, URZ ;  /* 0x0000003f3f3ff290 */ /* 0x000fe2000fffe03f */
[----:B------:R-:W-:Y:S05]  /*64d0*/  @P0 BRA `(.L_x_6211) ;  /* 0x0000000400680947 */ /* 0x000fea0003800000 */
[----:B--2---:R-:W-:Y:S01]  /*64e0*/  LEA R146, P0, R70, R86, 0x1 ;  /* 0x0000005646927211 */ /* 0x004fe200078008ff */
[----:B------:R-:W-:Y:S01]  /*64f0*/  BSSY B0, `(.L_x_6212) ;  /* 0x0000057000007945 */ /* 0x000fe20003800000 */
[----:B------:R-:W-:Y:S02]  /*6500*/  ISETP.GE.AND P1, PT, R100, UR4, PT ;  /* 0x0000000464007c0c */ /* 0x000fe4000bf26270 */
[----:B------:R-:W-:Y:S02]  /*6510*/  LEA.HI.X R147, R70, R87, R69, 0x1, P0 ;  /* 0x0000005746937211 */ /* 0x000fe400000f0c45 */
[C---:B-1-34-:R-:W-:Y:S03]  /*6520*/  LEA R148, P0, R142.reuse, R80, 0x1 ;  /* 0x000000508e947211 */ /* 0x05afe600078008ff */
[----:B------:R1:W5:Y:S01]  /*6530*/  LDG.E.128 R40, desc[UR6][R146.64] ;  /* 0x0000000692287981 */ /* 0x000362000c1e1d00 */
        /* <DEDUP_REMOVED lines=82> */
.L_x_6213:
[----:B------:R-:W-:Y:S05]  /*6a60*/  BSYNC B0 ;  /* 0x0000000000007941 */ /* 0x000fea0003800000 */
.L_x_6212:
[----:B-----5:R2:W-:Y:S02]  /*6a70*/  STG.E.128 desc[UR6][R148.64], R40 ;  /* 0x0000002894007986 */ /* 0x0205e4000c101d06 */
.L_x_6211:
[----:B------:R-:W-:Y:S05]  /*6a80*/  BSYNC B1 ;  /* 0x0000000000017941 */ /* 0x000fea0003800000 */
.L_x_6210:
[----:B------:R-:W-:Y:S04]  /*6a90*/  BSSY B1, `(.L_x_6214) ;  /* 0x0000060000017945 */ /* 0x000fe80003800000 */
[----:B------:R-:W-:Y:S05]  /*6aa0*/  @P4 BRA `(.L_x_6215) ;  /* 0x0000000400784947 */ /* 0x000fea0003800000 */
[----:B------:R-:W1:Y:S01]  /*6ab0*/  LDC.64 R2, c[0x0][0x338] ;  /* 0x0000ce00ff027b82 */ /* 0x000e620000000a00 */
[----:B------:R-:W-:Y:S01]  /*6ac0*/  ISETP.GE.AND P0, PT, R100, UR4, PT ;  /* 0x0000000464007c0c */ /* 0x000fe2000bf06270 */
[----:B------:R-:W-:Y:S01]  /*6ad0*/  BSSY B0, `(.L_x_6216) ;  /* 0x000005a000007945 */ /* 0x000fe20003800000 */
[----:B-12---:R-:W-:Y:S04]  /*6ae0*/  IMAD.WIDE.U32 R146, R2, 0xa0, R86 ;  /* 0x000000a002927825 */ /* 0x006fe800078e0056 */
[----:B------:R-:W-:Y:S05]  /*6af0*/  IMAD R3, R3, 0xa0, RZ ;  /* 0x000000a003037824 */ /* 0x000fea00078e02ff */
[----:B------:R-:W-:Y:S02]  /*6b00*/  IADD3 R147, R147, R3, RZ ;  /* 0x0000000393937210 */ /* 0x000fe40007ffe0ff */
[----:B------:R-:W1:Y:S03]  /*6b10*/  LDC.64 R2, c[0x0][0x248] ;  /* 0x00009200ff027b82 */ /* 0x000e660000000a00 */
[----:B---34-:R2:W5:Y:S01]  /*6b20*/  LDG.E.128 R40, desc[UR6][R146.64] ;  /* 0x0000000692287981 */ /* 0x018562000c1e1d00 */
[----:B-1----:R-:W-:Y:S04]  /*6b30*/  IMAD.WIDE.U32 R148, R2, 0xa0, R80 ;  /* 0x000000a002947825 */ /* 0x002fe800078e0050 */
[----:B------:R-:W-:Y:S05]  /*6b40*/  IMAD R3, R3, 0xa0, RZ ;  /* 0x000000a003037824 */ /* 0x000fea00078e02ff */
[----:B------:R-:W-:Y:S01]  /*6b50*/  IADD3 R149, R149, R3, RZ ;  /* 0x0000000395957210 */ /* 0x000fe20007ffe0ff */
[----:B--2---:R-:W-:Y:S06]  /*6b60*/  @P0 BRA `(.L_x_6217) ;  /* 0x0000000400400947 */ /* 0x004fec0003800000 */
        /* <DEDUP_REMOVED lines=80> */
.L_x_6217:
[----:B------:R-:W-:Y:S05]  /*7070*/  BSYNC B0 ;  /* 0x0000000000007941 */ /* 0x000fea0003800000 */
.L_x_6216:
[----:B-----5:R1:W-:Y:S02]  /*7080*/  STG.E.128 desc[UR6][R148.64], R40 ;  /* 0x0000002894007986 */ /* 0x0203e4000c101d06 */
.L_x_6215:
[----:B------:R-:W-:Y:S05]  /*7090*/  BSYNC B1 ;  /* 0x0000000000017941 */ /* 0x000fea0003800000 */
.L_x_6214:
        /* <DEDUP_REMOVED lines=94> */
.L_x_6221:
[----:B------:R-:W-:Y:S05]  /*7680*/  BSYNC B0 ;  /* 0x0000000000007941 */ /* 0x000fea0003800000 */
.L_x_6220:
[----:B-----5:R1:W-:Y:S02]  /*7690*/  STG.E.128 desc[UR6][R148.64], R40 ;  /* 0x0000002894007986 */ /* 0x0203e4000c101d06 */
.L_x_6219:
[----:B------:R-:W-:Y:S05]  /*76a0*/  BSYNC B1 ;  /* 0x0000000000017941 */ /* 0x000fea0003800000 */
.L_x_6218:
[----:B------:R-:W-:Y:S01]  /*76b0*/  LOP3.LUT P0, RZ, R182, 0x1, RZ, 0xc0, !PT ;  /* 0x00000001b6ff7812 */ /* 0x000fe2000780c0ff */
[----:B------:R-:W-:Y:S11]  /*76c0*/  BSSY B1, `(.L_x_6222) ;  /* 0x0000060000017945 */ /* 0x000ff60003800000 */
[----:B------:R-:W-:Y:S01]  /*76d0*/  @!UPT UIADD3 URZ, URZ, URZ, URZ ;  /* 0x0000003f3f3ff290 */ /* 0x000fe2000fffe03f */
        /* <DEDUP_REMOVED lines=92> */
.L_x_6225:
[----:B------:R-:W-:Y:S05]  /*7ca0*/  BSYNC B0 ;  /* 0x0000000000007941 */ /* 0x000fea0003800000 */
.L_x_6224:
[----:B-----5:R1:W-:Y:S02]  /*7cb0*/  STG.E.128 desc[UR6][R148.64], R40 ;  /* 0x0000002894007986 */ /* 0x0203e4000c101d06 */
.L_x_6223:
[----:B------:R-:W-:Y:S05]  /*7cc0*/  BSYNC B1 ;  /* 0x0000000000017941 */ /* 0x000fea0003800000 */
.L_x_6222:
        /* <DEDUP_REMOVED lines=8> */
.L_x_6175:
        /* <DEDUP_REMOVED lines=13> */
[----:B------:R-:W-:Y:S03]  /*7e20*/  LOP3.LUT P1, RZ, R182, 0x1, RZ, 0xc0, !PT ;  /* 0x00000001b6ff7812 */ /* 0x000fe6000782c0ff */
[----:B------:R-:W3:Y:S01]  /*7e30*/  @!P2 LDG.E.128 R4, desc[UR6][R4.64] ;  /* 0x000000060404a981 */ /* 0x000ee2000c1e1d00 */
[----:B--2---:R-:W-:Y:S05]  /*7e40*/  @!P3 IMAD.WIDE.U32 R16, R2, 0x60, R86 ;  /* 0x000000600210b825 */ /* 0x004fea00078e0056 */
[----:B------:R-:W-:Y:S02]  /*7e50*/  @!P3 IADD3 R17, R17, R3, RZ ;  /* 0x000000031111b210 */ /* 0x000fe40007ffe0ff */
[----:B------:R-:W1:Y:S02]  /*7e60*/  @!P3 LDC.64 R2, c[0x0][0x248] ;  /* 0x00009200ff02bb82 */ /* 0x000e640000000a00 */
[----:B-1----:R-:W-:Y:S01]  /*7e70*/  @!P3 IMAD R3, R3, 0x60, RZ ;  /* 0x000000600303b824 */ /* 0x002fe200078e02ff */
[----:B---3--:R1:W-:Y:S01]  /*7e80*/  @!P2 STG.E.128 desc[UR6][R24.64], R4 ;  /* 0x000000041800a986 */ /* 0x0083e2000c101d06 */
[----:B------:R-:W-:Y:S04]  /*7e90*/  LOP3.LUT P2, RZ, R182, 0x2, RZ, 0xc0, !PT ;  /* 0x00000002b6ff7812 */ /* 0x000fe8000784c0ff */
[----:B------:R-:W2:Y:S09]  /*7ea0*/  @!P5 LDG.E.128 R12, desc[UR6][R26.64] ;  /* 0x000000061a0cd981 */ /* 0x000eb2000c1e1d00 */
[C---:B------:R-:W-:Y:S04]  /*7eb0*/  @!P2 LEA R20, P0, R70.reuse, R86, 0x1 ;  /* 0x000000564614a211 */ /* 0x040fe800078008ff */
[----:B------:R-:W-:Y:S01]  /*7ec0*/  @!P2 LEA.HI.X R21, R70, R87, R69, 0x1, P0 ;  /* 0x000000574615a211 */ /* 0x000fe200000f0c45 */
[----:B--2---:R2:W-:Y:S05]  /*7ed0*/  @!P5 STG.E.128 desc[UR6][R22.64], R12 ;  /* 0x0000000c1600d986 */ /* 0x0045ea000c101d06 */
[----:B-1----:R1:W3:Y:S02]  /*7ee0*/  @!P3 LDG.E.128 R4, desc[UR6][R16.64] ;  /* 0x000000061004b981 */ /* 0x0022e4000c1e1d00 */
[----:B-1----:R-:W-:Y:S04]  /*7ef0*/  @!P3 IMAD.WIDE.U32 R16, R2, 0x60, R80 ;  /* 0x000000600210b825 */ /* 0x002fe800078e0050 */
[----:B------:R-:W-:Y:S01]  /*7f00*/  @!P3 IMAD.IADD R17, R17, 0x1, R3 ;  /* 0x000000011111b824 */ /* 0x000fe200078e0203 */
[C---:B--2---:R-:W-:Y:S01]  /*7f10*/  @!P2 LEA R22, P0, R142.reuse, R80, 0x1 ;  /* 0x000000508e16a211 */ /* 0x044fe200078008ff */
[----:B------:R-:W1:Y:S03]  /*7f20*/  @!P4 LDC.64 R2, c[0x0][0x338] ;  /* 0x0000ce00ff02cb82 */ /* 0x000e660000000a00 */
[----:B------:R-:W-:Y:S01]  /*7f30*/  @!P2 LEA.HI.X R23, R142, R81, R71, 0x1, P0 ;  /* 0x000000518e17a211 */ /* 0x000fe200000f0c47 */
[--C-:B-1----:R-:W-:Y:S04]  /*7f40*/  @!P4 IMAD.WIDE.U32 R18, R2, 0xa0, R86.reuse ;  /* 0x000000a00212c825 */ /* 0x102fe800078e0056 */
[----:B------:R-:W-:Y:S05]  /*7f50*/  @!P4 IMAD R3, R3, 0xa0, RZ ;  /* 0x000000a00303c824 */ /* 0x000fea00078e02ff */
[----:B------:R-:W-:Y:S02]  /*7f60*/  @!P4 IADD3 R19, R19, R3, RZ ;  /* 0x000000031313c210 */ /* 0x000fe40007ffe0ff */
[----:B------:R-:W1:Y:S02]  /*7f70*/  @!P6 LDC.64 R2, c[0x0][0x338] ;  /* 0x0000ce00ff02eb82 */ /* 0x000e640000000a00 */
[----:B-1----:R-:W-:Y:S01]  /*7f80*/  @!P6 IMAD R3, R3, 0xc0, RZ ;  /* 0x000000c00303e824 */ /* 0x002fe200078e02ff */
[----:B---3--:R1:W-:Y:S05]  /*7f90*/  @!P3 STG.E.128 desc[UR6][R16.64], R4 ;  /* 0x000000041000b986 */ /* 0x0083ea000c101d06 */
[----:B------:R2:W3:Y:S02]  /*7fa0*/  @!P2 LDG.E.128 R12, desc[UR6][R20.64] ;  /* 0x00000006140ca981 */ /* 0x0004e4000c1e1d00 */
[----:B--2---:R-:W-:Y:S01]  /*7fb0*/  @!P6 IMAD.WIDE.U32 R20, R2, 0xc0, R86 ;  /* 0x000000c00214e825 */ /* 0x004fe200078e0056 */
[----:B-1----:R-:W1:Y:S04]  /*7fc0*/  @!P4 LDC.64 R4, c[0x0][0x248] ;  /* 0x00009200ff04cb82 */ /* 0x002e680000000a00 */
[----:B------:R-:W-:Y:S04]  /*7fd0*/  @!P6 IADD3 R21, R21, R3, RZ ;  /* 0x000000031515e210 */ /* 0x000fe80007ffe0ff */
[----:B------:R-:W2:Y:S01]  /*7fe0*/  @!P1 LDC.64 R2, c[0x0][0x338] ;  /* 0x0000ce00ff029b82 */ /* 0x000ea20000000a00 */
[----:B-1----:R-:W-:Y:S04]  /*7ff0*/  @!P4 IMAD.WIDE.U32 R6, R4, 0xa0, R80 ;  /* 0x000000a00406c825 */ /* 0x002fe800078e0050 */
[----:B------:R-:W-:Y:S04]  /*8000*/  @!P4 IMAD R5, R5, 0xa0, RZ ;  /* 0x000000a00505c824 */ /* 0x000fe800078e02ff */
[----:B------:R-:W-:Y:S02]  /*8010*/  @!P4 IMAD.IADD R7, R7, 0x1, R5 ;  /* 0x000000010707c824 */ /* 0x000fe400078e0205 */
[----:B------:R-:W1:Y:S01]  /*8020*/  @!P6 LDC.64 R4, c[0x0][0x248] ;  /* 0x00009200ff04eb82 */ /* 0x000e620000000a00 */
[----:B--2---:R-:W-:Y:S02]  /*8030*/  @!P1 IMAD R3, R3, 0xe0, RZ ;  /* 0x000000e003039824 */ /* 0x004fe400078e02ff */
[----:B-1----:R-:W-:Y:S01]  /*8040*/  @!P6 IMAD R5, R5, 0xc0, RZ ;  /* 0x000000c00505e824 */ /* 0x002fe200078e02ff */
        /* <DEDUP_REMOVED lines=15> */
.L_x_6193:
[----:B------:R-:W-:Y:S01]  /*8140*/  LOP3.LUT P1, RZ, R182, 0x8, RZ, 0xc0, !PT ;  /* 0x00000008b6ff7812 */ /* 0x000fe2000782c0ff */
        /* <DEDUP_REMOVED lines=83> */
.L_x_6226:
        /* <DEDUP_REMOVED lines=8> */
.L_x_6227:
[----:B------:R-:W-:Y:S04]  /*8700*/  IADD3 R11, R11, -0x1, RZ ;  /* 0xffffffff0b0b7810 */ /* 0x000fe80007ffe0ff */
[----:B------:R-:W-:Y:S11]  /*8710*/  ISETP.GT.AND P0, PT, R11, R64, PT ;  /* 0x000000400b00720c */ /* 0x000ff60003f04270 */
[----:B------:R-:W-:Y:S02]  /*8720*/  @!UPT UIADD3 URZ, URZ, URZ, URZ ;  /* 0x0000003f3f3ff290 */ /* 0x000fe4000fffe03f */
[----:B------:R-:W-:Y:S05]  /*8730*/  @P0 BRA `(.L_x_6228) ;  /* 0xffffffa000780947 */ /* 0x000fea000383ffff */
.L_x_6174:
        /* <DEDUP_REMOVED lines=11> */
[----:B---3--:R-:W3:Y:S01]  /*87f0*/  S2R R7, SR_CTAID.X ;  /* 0x0000000000077919 */ /* 0x008ee20000002500 */
[----:B------:R-:W-:Y:S01]  /*8800*/  ULDC.64 UR8, c[0x0][0x210] ;  /* 0x0000840000087ab9 */ /* 0x000fe20000000a00 */
[----:B-1----:R-:W-:-:S04]  /*8810*/  ISETP.NE.U32.AND P0, PT, R2, RZ, PT ;  /* 0x000000ff0200720c */ /* 0x002fc80003f05070 */
[----:B------:R-:W-:Y:S02]  /*8820*/  ISETP.NE.AND.EX P0, PT, R3, RZ, PT, P0 ;  /* 0x000000ff0300720c */ /* 0x000fe40003f05300 */
[----:B------:R-:W1:Y:S11]  /*8830*/  LDC.64 R2, c[0x0][0x240] ;  /* 0x00009000ff027b82 */ /* 0x000e760000000a00 */
[----:B------:R-:W5:Y:S02]  /*8840*/  @P0 LDC.64 R10, c[0x0][0x300] ;  /* 0x0000c000ff0a0b82 */ /* 0x000f640000000a00 */
[----:B-----5:R-:W-:-:S05]  /*8850*/  @P0 IMAD.WIDE R10, R181, 0x4, R10 ;  /* 0x00000004b50a0825 */ /* 0x020fca00078e020a */
[----:B------:R5:W5:Y:S01]  /*8860*/  @P0 LDG.E R0, desc[UR6][R10.64] ;  /* 0x000000060a000981 */ /* 0x000b62000c1e1900 */
[C---:B---3--:R-:W-:Y:S01]  /*8870*/  IMAD R57, R7.reuse, 0x40, R57 ;  /* 0x0000004007397824 */ /* 0x048fe200078e0239 */
[----:B------:R-:W-:Y:S01]  /*8880*/  LEA R8, P0, R128, UR8, 0x1 ;  /* 0x0000000880087c11 */ /* 0x000fe2000f8008ff */
[----:B------:R-:W-:Y:S01]  /*8890*/  IMAD.MOV.U32 R130, RZ, RZ, R128 ;  /* 0x000000ffff827224 */ /* 0x000fe200078e0080 */
[----:B------:R-:W-:Y:S01]  /*88a0*/  ULDC.U8 UR10, c[0x0][0x3c3] ;  /* 0x0000f0c0000a7ab9 */ /* 0x000fe20000000000 */
[----:B-1----:R-:W-:Y:S01]  /*88b0*/  LEA R6, P2, R2, R128, 0x5 ;  /* 0x0000008002067211 */ /* 0x002fe200078428ff */
[----:B------:R-:W-:Y:S01]  /*88c0*/  IMAD R25, R7, -0x40, R180 ;  /* 0xffffffc007197824 */ /* 0x000fe200078e02b4 */
[--C-:B------:R-:W-:Y:S01]  /*88d0*/  LEA.HI.X R9, R128, UR9, R131.reuse, 0x1, P0 ;  /* 0x0000000980097c11 */ /* 0x100fe200080f0c83 */
[----:B--2-4-:R-:W-:-:S04]  /*88e0*/  IMAD.WIDE.U32 R14, R2, 0x30, R130 ;  /* 0x00000030020e7825 */ /* 0x014fc800078e0082 */
        /* <DEDUP_REMOVED lines=81> */
.L_x_6235:
[----:B------:R-:W-:Y:S05]  /*8e00*/  BSYNC B0 ;  /* 0x0000000000007941 */ /* 0x000fea0003800000 */
.L_x_6234:
[----:B-----5:R2:W-:Y:S02]  /*8e10*/  STS.128 [R187], R8 ;  /* 0x00000008bb007388 */ /* 0x0205e40000000c00 */
.L_x_6233:
[----:B------:R-:W-:Y:S05]  /*8e20*/  BSYNC B1 ;  /* 0x0000000000017941 */ /* 0x000fea0003800000 */
.L_x_6232:
        /* <DEDUP_REMOVED lines=62> */
.L_x_6239:
[----:B------:R-:W-:Y:S05]  /*9210*/  BSYNC B0 ;  /* 0x0000000000007941 */ /* 0x000fea0003800000 */
.L_x_6238:
[----:B-----5:R4:W-:Y:S02]  /*9220*/  STS.128 [R187+0x800], R8 ;  /* 0x00080008bb007388 */ /* 0x0209e40000000c00 */
.L_x_6237:
[----:B------:R-:W-:Y:S05]  /*9230*/  BSYNC B1 ;  /* 0x0000000000017941 */ /* 0x000fea0003800000 */
.L_x_6236:
        /* <DEDUP_REMOVED lines=25> */
[----:B------:R-:W3:Y:S01]  /*93d0*/  LDG.E.64 R4, desc[UR6][R4.64] ;  /* 0x0000000604047981 */ /* 0x000ee2000c1e1b00 */
[C---:B--2-45:R-:W-:Y:S01]  /*93e0*/  LOP3.LUT R8, R29.reuse, 0xffff0000, RZ, 0xc0, !PT ;  /* 0xffff00001d087812 */ /* 0x074fe200078ec0ff */
[----:B------:R-:W-:Y:S01]  /*93f0*/  IMAD.U32 R10, R28, 0x10000, RZ ;  /* 0x000100001c0a7824 */ /* 0x000fe200078e00ff */
[----:B------:R-:W-:Y:S01]  /*9400*/  SHF.L.U32 R9, R29, 0x10, RZ ;  /* 0x000000101d097819 */ /* 0x000fe200000006ff */
[----:B------:R-:W-:Y:S01]  /*9410*/  IMAD.U32 R17, R30, 0x10000, RZ ;  /* 0x000100001e117824 */ /* 0x000fe200078e00ff */
[C---:B------:R-:W-:Y:S02]  /*9420*/  SHF.L.U32 R16, R31.reuse, 0x10, RZ ;  /* 0x000000101f107819 */ /* 0x040fe400000006ff */
[----:B------:R-:W-:-:S02]  /*9430*/  LOP3.LUT R15, R31, 0xffff0000, RZ, 0xc0, !PT ;  /* 0xffff00001f0f7812 */ /* 0x000fc400078ec0ff */
[----:B------:R-:W-:Y:S02]  /*9440*/  LOP3.LUT R28, R28, 0xffff0000, RZ, 0xc0, !PT ;  /* 0xffff00001c1c7812 */ /* 0x000fe400078ec0ff */
[----:B------:R-:W-:Y:S02]  /*9450*/  LOP3.LUT R30, R30, 0xffff0000, RZ, 0xc0, !PT ;  /* 0xffff00001e1e7812 */ /* 0x000fe400078ec0ff */
[----:B---3--:R-:W-:Y:S02]  /*9460*/  LOP3.LUT R11, R2, 0xffff0000, RZ, 0xc0, !PT ;  /* 0xffff0000020b7812 */ /* 0x008fe400078ec0ff */
[C---:B------:R-:W-:Y:S01]  /*9470*/  LOP3.LUT R19, R3.reuse, 0xffff0000, RZ, 0xc0, !PT ;  /* 0xffff000003137812 */ /* 0x040fe200078ec0ff */
[----:B------:R-:W-:Y:S01]  /*9480*/  IMAD.U32 R3, R3, 0x10000, RZ ;  /* 0x0001000003037824 */ /* 0x000fe200078e00ff */
[----:B------:R-:W-:Y:S01]  /*9490*/  LOP3.LUT R21, R4, 0xffff0000, RZ, 0xc0, !PT ;  /* 0xffff000004157812 */ /* 0x000fe200078ec0ff */
[-C--:B------:R-:W-:Y:S01]  /*94a0*/  FMUL.FTZ R18, R8, R11.reuse ;  /* 0x0000000b08127220 */ /* 0x080fe20000410000 */
[----:B------:R-:W-:Y:S01]  /*94b0*/  LOP3.LUT R20, R5, 0xffff0000, RZ, 0xc0, !PT ;  /* 0xffff000005147812 */ /* 0x000fe200078ec0ff */
[C---:B------:R-:W-:Y:S01]  /*94c0*/  FMUL.FTZ R23, R9.reuse, R11 ;  /* 0x0000000b09177220 */ /* 0x040fe20000410000 */
[----:B------:R-:W-:Y:S01]  /*94d0*/  FMUL.FTZ R22, R16, R19 ;  /* 0x0000001310167220 */ /* 0x000fe20000410000 */
[----:B------:R-:W-:Y:S01]  /*94e0*/  FFMA.FTZ R18, R9, R21, -R18 ;  /* 0x0000001509127223 */ /* 0x000fe20000010812 */
[----:B------:R-:W-:Y:S01]  /*94f0*/  SHF.L.U32 R9, R2, 0x10, RZ ;  /* 0x0000001002097819 */ /* 0x000fe200000006ff */
[C---:B------:R-:W-:Y:S01]  /*9500*/  FMUL.FTZ R11, R15.reuse, R19 ;  /* 0x000000130f0b7220 */ /* 0x040fe20000410000 */
[----:B------:R-:W-:Y:S01]  /*9510*/  FFMA.FTZ R22, R15, R20, R22 ;  /* 0x000000140f167223 */ /* 0x000fe20000010016 */
[----:B------:R-:W-:Y:S01]  /*9520*/  SHF.L.U32 R15, R4, 0x10, RZ ;  /* 0x00000010040f7819 */ /* 0x000fe200000006ff */
[----:B------:R-:W-:-:S02]  /*9530*/  IMAD.U32 R2, R5, 0x10000, RZ ;  /* 0x0001000005027824 */ /* 0x000fc400078e00ff */
[----:B------:R-:W-:Y:S01]  /*9540*/  FMUL.FTZ R5, R28, R9 ;  /* 0x000000091c057220 */ /* 0x000fe20000410000 */
[----:B------:R-:W-:Y:S01]  /*9550*/  FMUL.FTZ R4, R30, R3 ;  /* 0x000000031e047220 */ /* 0x000fe20000410000 */
[----:B------:R-:W-:Y:S01]  /*9560*/  FMUL.FTZ R9, R10, R9 ;  /* 0x000000090a097220 */ /* 0x000fe20000410000 */
[C---:B------:R-:W-:Y:S01]  /*9570*/  FMUL.FTZ R3, R17.reuse, R3 ;  /* 0x0000000311037220 */ /* 0x040fe20000410000 */
        /* <DEDUP_REMOVED lines=10> */
.L_x_6243:
[----:B------:R-:W-:Y:S05]  /*9620*/  BSYNC B0 ;  /* 0x0000000000007941 */ /* 0x000fea0003800000 */
.L_x_6242:
[----:B-----5:R1:W-:Y:S02]  /*9630*/  STS.128 [R187+0x1000], R28 ;  /* 0x0010001cbb007388 */ /* 0x0203e40000000c00 */
.L_x_6241:
[----:B------:R-:W-:Y:S05]  /*9640*/  BSYNC B1 ;  /* 0x0000000000017941 */ /* 0x000fea0003800000 */
.L_x_6240:
        /* <DEDUP_REMOVED lines=26> */
[----:B------:R-:W-:Y:S01]  /*97f0*/  IMAD.U32 R11, R24, 0x10000, RZ ;  /* 0x00010000180b7824 */ /* 0x000fe200078e00ff */
[----:B------:R-:W-:Y:S01]  /*9800*/  LOP3.LUT R8, R25, 0xffff0000, RZ, 0xc0, !PT ;  /* 0xffff000019087812 */ /* 0x000fe200078ec0ff */
[----:B------:R-:W-:Y:S01]  /*9810*/  IMAD.U32 R15, R26, 0x10000, RZ ;  /* 0x000100001a0f7824 */ /* 0x000fe200078e00ff */
[----:B------:R-:W-:Y:S02]  /*9820*/  LOP3.LUT R24, R24, 0xffff0000, RZ, 0xc0, !PT ;  /* 0xffff000018187812 */ /* 0x000fe400078ec0ff */
[----:B------:R-:W-:-:S02]  /*9830*/  LOP3.LUT R26, R26, 0xffff0000, RZ, 0xc0, !PT ;  /* 0xffff00001a1a7812 */ /* 0x000fc400078ec0ff */
[C---:B------:R-:W-:Y:S02]  /*9840*/  SHF.L.U32 R14, R27.reuse, 0x10, RZ ;  /* 0x000000101b0e7819 */ /* 0x040fe400000006ff */
[----:B------:R-:W-:Y:S02]  /*9850*/  LOP3.LUT R13, R27, 0xffff0000, RZ, 0xc0, !PT ;  /* 0xffff00001b0d7812 */ /* 0x000fe400078ec0ff */
[C---:B----4-:R-:W-:Y:S02]  /*9860*/  LOP3.LUT R12, R2.reuse, 0xffff0000, RZ, 0xc0, !PT ;  /* 0xffff0000020c7812 */ /* 0x050fe400078ec0ff */
[----:B------:R-:W-:Y:S02]  /*9870*/  SHF.L.U32 R2, R2, 0x10, RZ ;  /* 0x0000001002027819 */ /* 0x000fe400000006ff */
[----:B--2---:R-:W-:Y:S01]  /*9880*/  LOP3.LUT R19, R4, 0xffff0000, RZ, 0xc0, !PT ;  /* 0xffff000004137812 */ /* 0x004fe200078ec0ff */
        /* <DEDUP_REMOVED lines=9> */
[----:B------:R-:W-:Y:S01]  /*9920*/  FMUL.FTZ R2, R26, R3 ;  /* 0x000000031a027220 */ /* 0x000fe20000410000 */
        /* <DEDUP_REMOVED lines=15> */
.L_x_6246:
[----:B------:R-:W-:Y:S05]  /*9a20*/  BSYNC B0 ;  /* 0x0000000000007941 */ /* 0x000fea0003800000 */
.L_x_6245:
[----:B-----5:R4:W-:Y:S01]  /*9a30*/  STS.128 [R187+0x1800], R24 ;  /* 0x00180018bb007388 */ /* 0x0209e20000000c00 */
[----:B------:R-:W-:Y:S05]  /*9a40*/  BRA `(.L_x_6244) ;  /* 0x0000001c00747947 */ /* 0x000fea0003800000 */
.L_x_6231:
        /* <DEDUP_REMOVED lines=95> */
.L_x_6250:
[----:B------:R-:W-:Y:S05]  /*a040*/  BSYNC B0 ;  /* 0x0000000000007941 */ /* 0x000fea0003800000 */
.L_x_6249:
[----:B-----5:R3:W-:Y:S02]  /*a050*/  STS.128 [R187], R20 ;  /* 0x00000014bb007388 */ /* 0x0207e40000000c00 */
.L_x_6248:
[----:B------:R-:W-:Y:S05]  /*a060*/  BSYNC B1 ;  /* 0x0000000000017941 */ /* 0x000fea0003800000 */
.L_x_6247:
        /* <DEDUP_REMOVED lines=97> */
.L_x_6254:
[----:B------:R-:W-:Y:S05]  /*a680*/  BSYNC B0 ;  /* 0x0000000000007941 */ /* 0x000fea0003800000 */
.L_x_6253:
[----:B-----5:R1:W-:Y:S02]  /*a690*/  STS.128 [R187+0x800], R20 ;  /* 0x00080014bb007388 */ /* 0x0203e40000000c00 */
.L_x_6252:
[----:B------:R-:W-:Y:S05]  /*a6a0*/  BSYNC B1 ;  /* 0x0000000000017941 */ /* 0x000fea0003800000 */
.L_x_6251:
        /* <DEDUP_REMOVED lines=46> */
[----:B--2---:R-:W-:-:S02]  /*a990*/  SHF.L.U32 R30, R8, 0x10, RZ ;  /* 0x00000010081e7819 */ /* 0x004fc400000006ff */
[----:B------:R-:W-:Y:S01]  /*a9a0*/  LOP3.LUT R23, R8, 0xffff0000, RZ, 0xc0, !PT ;  /* 0xffff000008177812 */ /* 0x000fe200078ec0ff */
[C---:B------:R-:W-:Y:S01]  /*a9b0*/  IMAD.U32 R8, R9.reuse, 0x10000, RZ ;  /* 0x0001000009087824 */ /* 0x040fe200078e00ff */
[----:B------:R-:W-:Y:S01]  /*a9c0*/  LOP3.LUT R33, R9, 0xffff0000, RZ, 0xc0, !PT ;  /* 0xffff000009217812 */ /* 0x000fe200078ec0ff */
[C---:B------:R-:W-:Y:S01]  /*a9d0*/  IMAD.U32 R9, R11.reuse, 0x10000, RZ ;  /* 0x000100000b097824 */ /* 0x040fe200078e00ff */
[----:B------:R-:W-:Y:S02]  /*a9e0*/  LOP3.LUT R34, R11, 0xffff0000, RZ, 0xc0, !PT ;  /* 0xffff00000b227812 */ /* 0x000fe400078ec0ff */
[----:B------:R-:W-:Y:S01]  /*a9f0*/  SHF.L.U32 R32, R10, 0x10, RZ ;  /* 0x000000100a207819 */ /* 0x000fe200000006ff */
[C---:B---3--:R-:W-:Y:S01]  /*aa00*/  IMAD.U32 R11, R13.reuse, 0x10000, RZ ;  /* 0x000100000d0b7824 */ /* 0x048fe200078e00ff */
        /* <DEDUP_REMOVED lines=45> */
.L_x_6258:
[----:B------:R-:W-:Y:S05]  /*ace0*/  BSYNC B0 ;  /* 0x0000000000007941 */ /* 0x000fea0003800000 */
.L_x_6257:
[----:B-----5:R3:W-:Y:S02]  /*acf0*/  STS.128 [R187+0x1000], R20 ;  /* 0x00100014bb007388 */ /* 0x0207e40000000c00 */
.L_x_6256:
[----:B------:R-:W-:Y:S05]  /*ad00*/  BSYNC B1 ;  /* 0x0000000000017941 */ /* 0x000fea0003800000 */
.L_x_6255:
        /* <DEDUP_REMOVED lines=13> */
[----:B--2---:R-:W-:Y:S01]  /*ade0*/  IMAD.MOV.U32 R9, RZ, RZ, R63 ;  /* 0x000000ffff097224 */ /* 0x004fe200078e003f */
        /* <DEDUP_REMOVED lines=33> */
[C---:B--2---:R-:W-:Y:S01]  /*b000*/  SHF.L.U32 R11, R17.reuse, 0x10, RZ ;  /* 0x00000010110b7819 */ /* 0x044fe200000006ff */
        /* <DEDUP_REMOVED lines=29> */
[C---:B----4-:R-:W-:Y:S01]  /*b1e0*/  IMAD.U32 R18, R24.reuse, 0x10000, RZ ;  /* 0x0001000018127824 */ /* 0x050fe200078e00ff */
        /* <DEDUP_REMOVED lines=21> */
.L_x_6260:
[----:B------:R-:W-:Y:S05]  /*b340*/  BSYNC B0 ;  /* 0x0000000000007941 */ /* 0x000fea0003800000 */
.L_x_6259:
[----:B-----5:R1:W-:Y:S01]  /*b350*/  STS.128 [R187+0x1800], R12 ;  /* 0x0018000cbb007388 */ /* 0x0203e20000000c00 */
[----:B------:R-:W-:Y:S05]  /*b360*/  BRA `(.L_x_6244) ;  /* 0x00000004002c7947 */ /* 0x000fea0003800000 */
.L_x_6230:
        /* <DEDUP_REMOVED lines=22> */
.L_x_6262:
[----:B------:R-:W-:Y:S05]  /*b4d0*/  BSYNC B0 ;  /* 0x0000000000007941 */ /* 0x000fea0003800000 */
.L_x_6261:
        /* <DEDUP_REMOVED lines=16> */
.L_x_6264:
[----:B------:R-:W-:Y:S05]  /*b5e0*/  BSYNC B0 ;  /* 0x0000000000007941 */ /* 0x000fea0003800000 */
.L_x_6263:
        /* <DEDUP_REMOVED lines=16> */
.L_x_6266:
[----:B------:R-:W-:Y:S05]  /*b6f0*/  BSYNC B0 ;  /* 0x0000000000007941 */ /* 0x000fea0003800000 */
.L_x_6265:
        /* <DEDUP_REMOVED lines=18> */
.L_x_6244:
[----:B------:R-:W-:Y:S05]  /*b820*/  BSYNC B2 ;  /* 0x0000000000027941 */ /* 0x000fea0003800000 */
.L_x_6229:
[----:B------:R-:W-:Y:S01]  /*b830*/  VIADD R188, R52, 0xffffffff ;  /* 0xffffffff34bc7836 */ /* 0x000fe20000000000 */
[----:B------:R-:W-:Y:S01]  /*b840*/  ULDC.64 UR12, c[0x0][0x218] ;  /* 0x00008600000c7ab9 */ /* 0x000fe20000000a00 */
[----:B------:R-:W1:Y:S01]  /*b850*/  S2R R4, SR_TID.X ;  /* 0x0000000000047919 */ /* 0x000e620000002100 */
[----:B------:R-:W-:Y:S01]  /*b860*/  LEA R186, P0, R122, UR12, 0x1 ;  /* 0x0000000c7aba7c11 */ /* 0x000fe2000f8008ff */
[----:B---3--:R-:W-:Y:S01]  /*b870*/  IMAD.SHL.U32 R2, R188, 0x80, RZ ;  /* 0x00000080bc027824 */ /* 0x008fe200078e00ff */
[----:B------:R-:W-:Y:S01]  /*b880*/  BSSY B0, `(.L_x_6267) ;  /* 0x0000017000007945 */ /* 0x000fe20003800000 */
[----:B------:R-:W-:Y:S01]  /*b890*/  VIADD R16, R126, 0x40 ;  /* 0x000000407e107836 */ /* 0x000fe20000000000 */
[----:B------:R-:W-:Y:S01]  /*b8a0*/  LEA.HI.X R183, R122, UR13, R125, 0x1, P0 ;  /* 0x0000000d7ab77c11 */ /* 0x000fe200080f0c7d */
[----:B------:R-:W-:Y:S02]  /*b8b0*/  IMAD.IADD R5, R53, 0x1, -R2 ;  /* 0x0000000135057824 */ /* 0x000fe400078e0a02 */
[----:B-12-4-:R-:W-:-:S02]  /*b8c0*/  VIADD R14, R126, 0x50 ;  /* 0x000000507e0e7836 */ /* 0x016fc40000000000 */
        /* <DEDUP_REMOVED lines=18> */
.L_x_6268:
[----:B------:R-:W-:Y:S05]  /*b9f0*/  BSYNC B0 ;  /* 0x0000000000007941 */ /* 0x000fea0003800000 */
.L_x_6267:
        /* <DEDUP_REMOVED lines=14> */
.L_x_6270:
[----:B------:R-:W-:Y:S05]  /*bae0*/  BSYNC B0 ;  /* 0x0000000000007941 */ /* 0x000fea0003800000 */
.L_x_6269:
        /* <DEDUP_REMOVED lines=15> */
.L_x_6272:
[----:B------:R-:W-:Y:S05]  /*bbe0*/  BSYNC B0 ;  /* 0x0000000000007941 */ /* 0x000fea0003800000 */
.L_x_6271:
        /* <DEDUP_REMOVED lines=16> */
.L_x_6274:
[----:B------:R-:W-:Y:S05]  /*bcf0*/  BSYNC B0 ;  /* 0x0000000000007941 */ /* 0x000fea0003800000 */
.L_x_6273:
        /* <DEDUP_REMOVED lines=13> */
.L_x_6276:
[----:B------:R-:W-:Y:S05]  /*bdd0*/  BSYNC B0 ;  /* 0x0000000000007941 */ /* 0x000fea0003800000 */
.L_x_6275:
        /* <DEDUP_REMOVED lines=16> */
.L_x_6278:
[----:B------:R-:W-:Y:S05]  /*bee0*/  BSYNC B0 ;  /* 0x0000000000007941 */ /* 0x000fea0003800000 */
.L_x_6277:
        /* <DEDUP_REMOVED lines=16> */
.L_x_6280:
[----:B------:R-:W-:Y:S05]  /*bff0*/  BSYNC B0 ;  /* 0x0000000000007941 */ /* 0x000fea0003800000 */
.L_x_6279:
        /* <DEDUP_REMOVED lines=16> */
.L_x_6282:
[----:B------:R-:W-:Y:S05]  /*c100*/  BSYNC B0 ;  /* 0x0000000000007941 */ /* 0x000fea0003800000 */
.L_x_6281:
        /* <DEDUP_REMOVED lines=30> */
.L_x_6284:
[----:B------:R-:W-:Y:S05]  /*c2f0*/  BSYNC B0 ;  /* 0x0000000000007941 */ /* 0x000fea0003800000 */
.L_x_6283:
        /* <DEDUP_REMOVED lines=32> */
.L_x_6286:
[----:B------:R-:W-:Y:S05]  /*c500*/  BSYNC B0 ;  /* 0x0000000000007941 */ /* 0x000fea0003800000 */
.L_x_6285:
        /* <DEDUP_REMOVED lines=19> */
.L_x_6288:
[----:B------:R-:W-:Y:S05]  /*c640*/  BSYNC B0 ;  /* 0x0000000000007941 */ /* 0x000fea0003800000 */
.L_x_6287:
        /* <DEDUP_REMOVED lines=15> */
.L_x_6290:
[----:B------:R-:W-:Y:S05]  /*c740*/  BSYNC B0 ;  /* 0x0000000000007941 */ /* 0x000fea0003800000 */
.L_x_6289:
        /* <DEDUP_REMOVED lines=14> */
.L_x_6292:
[----:B------:R-:W-:Y:S05]  /*c830*/  BSYNC B0 ;  /* 0x0000000000007941 */ /* 0x000fea0003800000 */
.L_x_6291:
        /* <DEDUP_REMOVED lines=16> */
.L_x_6294:
[----:B------:R-:W-:Y:S05]  /*c940*/  BSYNC B0 ;  /* 0x0000000000007941 */ /* 0x000fea0003800000 */
.L_x_6293:
        /* <DEDUP_REMOVED lines=15> */
.L_x_6296:
[----:B------:R-:W-:Y:S05]  /*ca40*/  BSYNC B0 ;  /* 0x0000000000007941 */ /* 0x000fea0003800000 */
.L_x_6295:
        /* <DEDUP_REMOVED lines=15> */
.L_x_6298:
[----:B------:R-:W-:Y:S05]  /*cb40*/  BSYNC B0 ;  /* 0x0000000000007941 */ /* 0x000fea0003800000 */
.L_x_6297:
        /* <DEDUP_REMOVED lines=8> */
[C---:B------:R-:W-:Y:S01]  /*cbd0*/  VIADD R6, R173.reuse, 0x2000 ;  /* 0x00002000ad067836 */ /* 0x040fe20000000000 */
[----:B------:R-:W-:Y:S01]  /*cbe0*/  SEL R0, R0, 0xffffffe0, !P1 ;  /* 0xffffffe000007807 */ /* 0x000fe20004800000 */
[C---:B------:R-:W-:Y:S01]  /*cbf0*/  VIADD R170, R173.reuse, 0x2040 ;  /* 0x00002040adaa7836 */ /* 0x040fe20000000000 */
[----:B------:R-:W-:Y:S01]  /*cc00*/  LOP3.LUT P0, RZ, R54, 0x4, RZ, 0xc0, !PT ;  /* 0x0000000436ff7812 */ /* 0x000fe2000780c0ff */
[----:B------:R-:W-:Y:S01]  /*cc10*/  IMAD.IADD R172, R174, 0x1, R3 ;  /* 0x00000001aeac7824 */ /* 0x000fe200078e0203 */
[----:B------:R-:W2:Y:S01]  /*cc20*/  LDSM.16.M88.4 R28, [R173+0x2800] ;  /* 0x00280000ad1c783b */ /* 0x000ea20000000200 */
[----:B------:R-:W-:Y:S01]  /*cc30*/  IMAD.IADD R167, R173, 0x1, R0 ;  /* 0x00000001ada77824 */ /* 0x000fe200078e0200 */
[----:B------:R-:W-:Y:S01]  /*cc40*/  SEL R5, R5, 0xffffffc0, !P0 ;  /* 0xffffffc005057807 */ /* 0x000fe20004000000 */
[----:B------:R-:W-:Y:S01]  /*cc50*/  @P2 VIADD R170, R6, 0xffffffc0 ;  /* 0xffffffc006aa2836 */ /* 0x000fe20000000000 */
[----:B-1----:R-:W-:Y:S01]  /*cc60*/  LDSM.16.M88.4 R8, [R172] ;  /* 0x00000000ac08783b */ /* 0x002fe20000000200 */
[----:B------:R-:W-:-:S02]  /*cc70*/  LOP3.LUT R182, R182, 0xfffffffe, RZ, 0xc0, !PT ;  /* 0xfffffffeb6b67812 */ /* 0x000fc400078ec0ff */
[----:B------:R-:W-:Y:S01]  /*cc80*/  IMAD.IADD R171, R174, 0x1, R5 ;  /* 0x00000001aeab7824 */ /* 0x000fe200078e0205 */
[----:B------:R-:W1:Y:S01]  /*cc90*/  LDSM.16.M88.4 R44, [R167+0x2000] ;  /* 0x00200000a72c783b */ /* 0x000e620000000200 */
[----:B------:R-:W-:Y:S02]  /*cca0*/  IMAD.IADD R102, R0, 0x1, R170 ;  /* 0x0000000100667824 */ /* 0x000fe400078e02aa */
[----:B------:R-:W-:Y:S01]  /*ccb0*/  IMAD.IADD R169, R3, 0x1, R171 ;  /* 0x0000000103a97824 */ /* 0x000fe200078e02ab */
[----:B------:R-:W-:Y:S01]  /*ccc0*/  LDSM.16.M88.4 R12, [R171] ;  /* 0x00000000ab0c783b */ /* 0x000fe20000000200 */
[C---:B------:R-:W-:Y:S02]  /*ccd0*/  VIADD R163, R170.reuse, 0x800 ;  /* 0x00000800aaa37836 */ /* 0x040fe40000000000 */
[C---:B------:R-:W-:Y:S01]  /*cce0*/  VIADD R162, R170.reuse, 0x1000 ;  /* 0x00001000aaa27836 */ /* 0x040fe20000000000 */
[----:B------:R-:W-:Y:S01]  /*ccf0*/  LDSM.16.M88.4 R36, [R170] ;  /* 0x00000000aa24783b */ /* 0x000fe20000000200 */
[----:B------:R-:W-:-:S02]  /*cd00*/  VIADD R161, R170, 0x1800 ;  /* 0x00001800aaa17836 */ /* 0x000fc40000000000 */
[C---:B------:R-:W-:Y:S01]  /*cd10*/  VIADD R160, R170.reuse, 0x2000 ;  /* 0x00002000aaa07836 */ /* 0x040fe20000000000 */
[----:B------:R-:W3:Y:S01]  /*cd20*/  LDSM.16.M88.4 R56, [R167+0x2800] ;  /* 0x00280000a738783b */ /* 0x000ee20000000200 */
[C---:B------:R-:W-:Y:S02]  /*cd30*/  VIADD R107, R170.reuse, 0x2800 ;  /* 0x00002800aa6b7836 */ /* 0x040fe40000000000 */
[C---:B------:R-:W-:Y:S01]  /*cd40*/  VIADD R106, R170.reuse, 0x3000 ;  /* 0x00003000aa6a7836 */ /* 0x040fe20000000000 */
[----:B------:R-:W4:Y:S01]  /*cd50*/  LDSM.16.M88.4 R48, [R173+0x3000] ;  /* 0x00300000ad30783b */ /* 0x000f220000000200 */
[----:B------:R-:W-:-:S03]  /*cd60*/  VIADD R104, R170, 0x3800 ;  /* 0x00003800aa687836 */ /* 0x000fc60000000000 */
[----:B------:R-:W-:Y:S01]  /*cd70*/  LDSM.16.M88.4 R16, [R169] ;  /* 0x00000000a910783b */ /* 0x000fe20000000200 */
[C---:B-----5:R-:W-:Y:S03]  /*cd80*/  HMMA.16816.F32.BF16 R32, R20.reuse, R60, RZ ;  /* 0x0000003c1420723c */ /* 0x060fe600000418ff */
[----:B------:R-:W5:Y:S04]  /*cd90*/  LDSM.16.M88.4 R40, [R102] ;  /* 0x000000006628783b */ /* 0x000f680000000200 */
[----:B------:R-:W5:Y:S01]  /*cda0*/  LDSM.16.M88.4 R72, [R167+0x3000] ;  /* 0x00300000a748783b */ /* 0x000f620000000200 */
[C---:B------:R-:W-:Y:S03]  /*cdb0*/  HMMA.16816.F32.BF16 R60, R20.reuse, R62, RZ ;  /* 0x0000003e143c723c */ /* 0x040fe600000418ff */
[----:B------:R-:W-:Y:S03]  /*cdc0*/  LDSM.16.M88.4 R68, [R102+0x800] ;  /* 0x000800006644783b */ /* 0x000fe60000000200 */
[C---:B--2---:R-:W-:Y:S01]  /*cdd0*/  HMMA.16816.F32.BF16 R24, R20.reuse, R28, RZ ;  /* 0x0000001c1418723c */ /* 0x044fe200000418ff */
[----:B------:R-:W-:Y:S04]  /*cde0*/  LDSM.16.M88.4 R64, [R173+0x3800] ;  /* 0x00380000ad40783b */ /* 0x000fe80000000200 */
[----:B------:R-:W0:Y:S01]  /*cdf0*/  LDGDEPBAR ;  /* 0x00000000000079af */ /* 0x000e220000000000 */
        /* <DEDUP_REMOVED lines=9> */
[C---:B----4-:R-:W-:Y:S06]  /*ce90*/  HMMA.16816.F32.BF16 R36, R20.reuse, R48, RZ ;  /* 0x000000301424723c */ /* 0x050fec00000418ff */
[----:B------:R-:W-:Y:S06]  /*cea0*/  HMMA.16816.F32.BF16 R48, R20, R50, RZ ;  /* 0x000000321430723c */ /* 0x000fec00000418ff */
[C---:B-----5:R-:W-:Y:S06]  /*ceb0*/  HMMA.16816.F32.BF16 R32, R16.reuse, R40, R32 ;  /* 0x000000281020723c */ /* 0x060fec0000041820 */
[----:B------:R-:W-:Y:S01]  /*cec0*/  HMMA.16816.F32.BF16 R60, R16, R42, R60 ;  /* 0x0000002a103c723c */ /* 0x000fe2000004183c */
[----:B------:R-:W2:Y:S05]  /*ced0*/  LDSM.16.M88.4 R40, [R170+0x1000] ;  /* 0x00100000aa28783b */ /* 0x000eaa0000000200 */
[----:B------:R-:W-:Y:S06]  /*cee0*/  HMMA.16816.F32.BF16 R36, R8, R72, R36 ;  /* 0x000000480824723c */ /* 0x000fec0000041824 */
[C---:B-1----:R-:W-:Y:S06]  /*cef0*/  HMMA.16816.F32.BF16 R28, R12.reuse, R46, R28 ;  /* 0x0000002e0c1c723c */ /* 0x042fec000004181c */
[----:B------:R-:W-:Y:S01]  /*cf00*/  FMUL.FTZ R33, R33, UR15 ;  /* 0x0000000f21217c20 */ /* 0x000fe20008410000 */
[----:B------:R-:W-:Y:S01]  /*cf10*/  HMMA.16816.F32.BF16 R24, R12, R44, R24 ;  /* 0x0000002c0c18723c */ /* 0x000fe20000041818 */
[----:B------:R-:W-:Y:S01]  /*cf20*/  FMUL.FTZ R0, R32, UR15 ;  /* 0x0000000f20007c20 */ /* 0x000fe20008410000 */
[----:B------:R-:W-:Y:S01]  /*cf30*/  FMUL.FTZ R6, R34, UR15 ;  /* 0x0000000f22067c20 */ /* 0x000fe20008410000 */
[----:B------:R1:W3:Y:S01]  /*cf40*/  MUFU.TANH R54, R33 ;  /* 0x0000002100367308 */ /* 0x0002e20000002400 */
[----:B------:R-:W-:Y:S01]  /*cf50*/  FMUL.FTZ R72, R35, UR15 ;  /* 0x0000000f23487c20 */ /* 0x000fe20008410000 */
[----:B------:R-:W-:Y:S01]  /*cf60*/  FMUL.FTZ R60, R60, UR15 ;  /* 0x0000000f3c3c7c20 */ /* 0x000fe20008410000 */
[----:B------:R-:W-:Y:S01]  /*cf70*/  HMMA.16816.F32.BF16 R48, R8, R74, R48 ;  /* 0x0000004a0830723c */ /* 0x000fe20000041830 */
[----:B------:R-:W-:-:S04]  /*cf80*/  FMUL.FTZ R73, R61, UR15 ;  /* 0x0000000f3d497c20 */ /* 0x000fc80008410000 */
[----:B------:R4:W-:Y:S01]  /*cf90*/  MUFU.TANH R79, R60 ;  /* 0x0000003c004f7308 */ /* 0x0009e20000002400 */
[----:B------:R-:W-:Y:S01]  /*cfa0*/  HMMA.16816.F32.BF16 R44, R20, R64, RZ ;  /* 0x00000040142c723c */ /* 0x000fe200000418ff */
[----:B------:R-:W-:Y:S01]  /*cfb0*/  FMUL.FTZ R74, R62, UR15 ;  /* 0x0000000f3e4a7c20 */ /* 0x000fe20008410000 */
[----:B------:R-:W-:-:S04]  /*cfc0*/  FMUL.FTZ R75, R63, UR15 ;  /* 0x0000000f3f4b7c20 */ /* 0x000fc80008410000 */
[----:B------:R-:W-:Y:S01]  /*cfd0*/  HMMA.16816.F32.BF16 R28, R16, R70, R28 ;  /* 0x00000046101c723c */ /* 0x000fe2000004181c */
[----:B------:R-:W5:Y:S01]  /*cfe0*/  MUFU.TANH R72, R72 ;  /* 0x0000004800487308 */ /* 0x000f620000002400 */
[----:B-1----:R-:W1:Y:S04]  /*cff0*/  LDSM.16.M88.4 R32, [R102+0x1000] ;  /* 0x001000006620783b */ /* 0x002e680000000200 */
[----:B--2---:R-:W-:Y:S03]  /*d000*/  HMMA.16816.F32.BF16 R36, R12, R40, R36 ;  /* 0x000000280c24723c */ /* 0x004fe60000041824 */
[----:B------:R-:W2:Y:S01]  /*d010*/  MUFU.TANH R74, R74 ;  /* 0x0000004a004a7308 */ /* 0x000ea20000002400 */
[----:B----4-:R-:W4:Y:S02]  /*d020*/  LDSM.16.M88.4 R60, [R170+0x1800] ;  /* 0x00180000aa3c783b */ /* 0x010f240000000200 */
[----:B------:R-:W-:Y:S05]  /*d030*/  HMMA.16816.F32.BF16 R64, R20, R66, RZ ;  /* 0x000000421440723c */ /* 0x000fea00000418ff */
[----:B------:R-:W2:Y:S01]  /*d040*/  MUFU.TANH R75, R75 ;  /* 0x0000004b004b7308 */ /* 0x000ea20000002400 */
[----:B------:R-:W-:Y:S01]  /*d050*/  HMMA.16816.F32.BF16 R24, R16, R68, R24 ;  /* 0x000000441018723c */ /* 0x000fe20000041818 */
[----:B------:R-:W3:Y:S05]  /*d060*/  LDSM.16.M88.4 R68, [R173+0x4000] ;  /* 0x00400000ad44783b */ /* 0x000eea0000000200 */
[----:B------:R-:W-:Y:S01]  /*d070*/  FMUL.FTZ R28, R28, UR15 ;  /* 0x0000000f1c1c7c20 */ /* 0x000fe20008410000 */
[----:B------:R-:W-:Y:S01]  /*d080*/  HMMA.16816.F32.BF16 R48, R12, R42, R48 ;  /* 0x0000002a0c30723c */ /* 0x000fe20000041830 */
[----:B------:R-:W-:Y:S01]  /*d090*/  FMUL.FTZ R82, R29, UR15 ;  /* 0x0000000f1d527c20 */ /* 0x000fe20008410000 */
[----:B------:R-:W-:Y:S01]  /*d0a0*/  FMUL.FTZ R86, R30, UR15 ;  /* 0x0000000f1e567c20 */ /* 0x000fe20008410000 */
[----:B------:R5:W-:Y:S01]  /*d0b0*/  MUFU.TANH R84, R28 ;  /* 0x0000001c00547308 */ /* 0x000be20000002400 */
[----:B------:R-:W-:Y:S01]  /*d0c0*/  FMUL.FTZ R87, R31, UR15 ;  /* 0x0000000f1f577c20 */ /* 0x000fe20008410000 */
[----:B------:R-:W-:Y:S01]  /*d0d0*/  LDSM.16.M88.4 R40, [R167+0x4000] ;  /* 0x00400000a728783b */ /* 0x000fe20000000200 */
[C---:B------:R-:W-:Y:S05]  /*d0e0*/  HMMA.16816.F32.BF16 R44, R8.reuse, R56, R44 ;  /* 0x00000038082c723c */ /* 0x040fea000004182c */
[----:B------:R-:W2:Y:S01]  /*d0f0*/  MUFU.TANH R73, R73 ;  /* 0x0000004900497308 */ /* 0x000ea20000002400 */
[----:B------:R-:W-:Y:S01]  /*d100*/  HMMA.16816.F32.BF16 R64, R8, R58, R64 ;  /* 0x0000003a0840723c */ /* 0x000fe20000041840 */
[----:B------:R-:W-:Y:S04]  /*d110*/  LDSM.16.M88.4 R56, [R170+0x2000] ;  /* 0x00200000aa38783b */ /* 0x000fe80000000200 */
[----:B------:R-:W-:Y:S01]  /*d120*/  FMUL.FTZ R24, R24, UR15 ;  /* 0x0000000f18187c20 */ /* 0x000fe20008410000 */
[C---:B-1----:R-:W-:Y:S01]  /*d130*/  HMMA.16816.F32.BF16 R36, R16.reuse, R32, R36 ;  /* 0x000000201024723c */ /* 0x042fe20000041824 */
[----:B------:R-:W-:Y:S01]  /*d140*/  FMUL.FTZ R25, R25, UR15 ;  /* 0x0000000f19197c20 */ /* 0x000fe20008410000 */
[----:B-----5:R-:W1:Y:S01]  /*d150*/  LDSM.16.M88.4 R28, [R173+0x4800] ;  /* 0x00480000ad1c783b */ /* 0x020e620000000200 */
[----:B------:R-:W5:Y:S01]  /*d160*/  MUFU.TANH R80, R24 ;  /* 0x0000001800507308 */ /* 0x000f620000002400 */
[----:B------:R-:W-:Y:S01]  /*d170*/  FMUL.FTZ R83, R26, UR15 ;  /* 0x0000000f1a537c20 */ /* 0x000fe20008410000 */
[----:B------:R-:W-:Y:S01]  /*d180*/  FMUL.FTZ R85, R27, UR15 ;  /* 0x0000000f1b557c20 */ /* 0x000fe20008410000 */
[----:B------:R-:W-:Y:S05]  /*d190*/  HMMA.16816.F32.BF16 R48, R16, R34, R48 ;  /* 0x000000221030723c */ /* 0x000fea0000041830 */
[----:B------:R2:W-:Y:S01]  /*d1a0*/  MUFU.TANH R81, R25 ;  /* 0x0000001900517308 */ /* 0x0005e20000002400 */
[----:B----4-:R-:W-:Y:S06]  /*d1b0*/  HMMA.16816.F32.BF16 R44, R12, R60, R44 ;  /* 0x0000003c0c2c723c */ /* 0x010fec000004182c */
[----:B---3--:R-:W-:Y:S01]  /*d1c0*/  HMMA.16816.F32.BF16 R32, R20, R68, RZ ;  /* 0x000000441420723c */ /* 0x008fe200000418ff */
[----:B------:R-:W3:Y:S05]  /*d1d0*/  MUFU.TANH R83, R83 ;  /* 0x0000005300537308 */ /* 0x000eea0000002400 */
[----:B------:R-:W-:Y:S01]  /*d1e0*/  FMUL.FTZ R36, R36, UR15 ;  /* 0x0000000f24247c20 */ /* 0x000fe20008410000 */
[----:B------:R-:W-:Y:S01]  /*d1f0*/  FMUL.FTZ R88, R37, UR15 ;  /* 0x0000000f25587c20 */ /* 0x000fe20008410000 */
[----:B------:R-:W-:Y:S01]  /*d200*/  FMUL.FTZ R203, R38, UR15 ;  /* 0x0000000f26cb7c20 */ /* 0x000fe20008410000 */
[----:B------:R-:W-:Y:S01]  /*d210*/  HMMA.16816.F32.BF16 R64, R12, R62, R64 ;  /* 0x0000003e0c40723c */ /* 0x000fe20000041840 */
[----:B--2---:R-:W2:Y:S01]  /*d220*/  LDSM.16.M88.4 R24, [R102+0x1800] ;  /* 0x001800006618783b */ /* 0x004ea20000000200 */
[----:B------:R4:W-:Y:S01]  /*d230*/  MUFU.TANH R205, R36 ;  /* 0x0000002400cd7308 */ /* 0x0009e20000002400 */
[----:B------:R-:W-:Y:S01]  /*d240*/  FMUL.FTZ R89, R39, UR15 ;  /* 0x0000000f27597c20 */ /* 0x000fe20008410000 */
[----:B------:R-:W-:Y:S01]  /*d250*/  FMUL.FTZ R48, R48, UR15 ;  /* 0x0000000f30307c20 */ /* 0x000fe20008410000 */
[----:B------:R-:W-:Y:S01]  /*d260*/  FMUL.FTZ R49, R49, UR15 ;  /* 0x0000000f31317c20 */ /* 0x000fe20008410000 */
[----:B------:R-:W-:Y:S01]  /*d270*/  HMMA.16816.F32.BF16 R68, R20, R70, RZ ;  /* 0x000000461444723c */ /* 0x000fe200000418ff */
[----:B------:R-:W-:Y:S01]  /*d280*/  FMUL.FTZ R50, R50, UR15 ;  /* 0x0000000f32327c20 */ /* 0x000fe20008410000 */
[----:B------:R-:W-:-:S02]  /*d290*/  FMUL.FTZ R51, R51, UR15 ;  /* 0x0000000f33337c20 */ /* 0x000fc40008410000 */
[----:B------:R-:W-:Y:S02]  /*d2a0*/  MUFU.TANH R90, R48 ;  /* 0x00000030005a7308 */ /* 0x000fe40000002400 */
[----:B-1----:R-:W-:Y:S06]  /*d2b0*/  HMMA.16816.F32.BF16 R60, R20, R28, RZ ;  /* 0x0000001c143c723c */ /* 0x002fec00000418ff */
[----:B------:R-:W-:Y:S01]  /*d2c0*/  MUFU.TANH R207, R49 ;  /* 0x0000003100cf7308 */ /* 0x000fe20000002400 */
[----:B----4-:R-:W1:Y:S01]  /*d2d0*/  LDSM.16.M88.4 R36, [R167+0x4800] ;  /* 0x00480000a724783b */ /* 0x010e620000000200 */
[----:B------:R-:W-:Y:S06]  /*d2e0*/  HMMA.16816.F32.BF16 R32, R8, R40, R32 ;  /* 0x000000280820723c */ /* 0x000fec0000041820 */
[----:B------:R-:W-:Y:S01]  /*d2f0*/  MUFU.TANH R111, R50 ;  /* 0x00000032006f7308 */ /* 0x000fe20000002400 */
[----:B------:R-:W-:Y:S06]  /*d300*/  HMMA.16816.F32.BF16 R28, R20, R30, RZ ;  /* 0x0000001e141c723c */ /* 0x000fec00000418ff */
[----:B------:R-:W-:Y:S01]  /*d310*/  HMMA.16816.F32.BF16 R68, R8, R42, R68 ;  /* 0x0000002a0844723c */ /* 0x000fe20000041844 */
[----:B------:R-:W4:Y:S01]  /*d320*/  LDSM.16.M88.4 R40, [R102+0x2000] ;  /* 0x002000006628783b */ /* 0x000f220000000200 */
[----:B------:R5:W-:Y:S04]  /*d330*/  MUFU.TANH R201, R51 ;  /* 0x0000003300c97308 */ /* 0x000be80000002400 */
[C---:B--2---:R-:W-:Y:S04]  /*d340*/  HMMA.16816.F32.BF16 R44, R16.reuse, R24, R44 ;  /* 0x00000018102c723c */ /* 0x044fe8000004182c */
[----:B------:R-:W2:Y:S02]  /*d350*/  MUFU.TANH R85, R85 ;  /* 0x0000005500557308 */ /* 0x000ea40000002400 */
[----:B------:R-:W-:Y:S01]  /*d360*/  HMMA.16816.F32.BF16 R64, R16, R26, R64 ;  /* 0x0000001a1040723c */ /* 0x000fe20000041840 */
[----:B------:R-:W3:Y:S05]  /*d370*/  LDSM.16.M88.4 R24, [R170+0x2800] ;  /* 0x00280000aa18783b */ /* 0x000eea0000000200 */
[----:B------:R-:W-:Y:S01]  /*d380*/  MUFU.TANH R82, R82 ;  /* 0x0000005200527308 */ /* 0x000fe20000002400 */
[----:B-----5:R-:W5:Y:S01]  /*d390*/  LDSM.16.M88.4 R48, [R173+0x5000] ;  /* 0x00500000ad30783b */ /* 0x020f620000000200 */
[----:B------:R-:W-:Y:S06]  /*d3a0*/  HMMA.16816.F32.BF16 R32, R12, R56, R32 ;  /* 0x000000380c20723c */ /* 0x000fec0000041820 */
[----:B-1----:R-:W-:Y:S01]  /*d3b0*/  HMMA.16816.F32.BF16 R60, R8, R36, R60 ;  /* 0x00000024083c723c */ /* 0x002fe2000004183c */
[----:B------:R-:W1:Y:S03]  /*d3c0*/  MUFU.TANH R86, R86 ;  /* 0x0000005600567308 */ /* 0x000e660000002400 */
[----:B------:R-:W-:-:S02]  /*d3d0*/  FMUL.FTZ R44, R44, UR15 ;  /* 0x0000000f2c2c7c20 */ /* 0x000fc40008410000 */
[----:B------:R-:W-:Y:S01]  /*d3e0*/  HMMA.16816.F32.BF16 R28, R8, R38, R28 ;  /* 0x00000026081c723c */ /* 0x000fe2000004181c */
[----:B------:R-:W2:Y:S01]  /*d3f0*/  LDSM.16.M88.4 R36, [R102+0x2800] ;  /* 0x002800006624783b */ /* 0x000ea20000000200 */
[----:B------:R-:W-:Y:S01]  /*d400*/  FMUL.FTZ R115, R45, UR15 ;  /* 0x0000000f2d737c20 */ /* 0x000fe20008410000 */
[----:B------:R4:W-:Y:S01]  /*d410*/  MUFU.TANH R193, R44 ;  /* 0x0000002c00c17308 */ /* 0x0009e20000002400 */
[----:B------:R-:W-:Y:S01]  /*d420*/  FMUL.FTZ R117, R46, UR15 ;  /* 0x0000000f2e757c20 */ /* 0x000fe20008410000 */
[----:B------:R-:W-:Y:S01]  /*d430*/  FMUL.FTZ R191, R47, UR15 ;  /* 0x0000000f2fbf7c20 */ /* 0x000fe20008410000 */
[----:B------:R-:W-:Y:S01]  /*d440*/  HMMA.16816.F32.BF16 R68, R12, R58, R68 ;  /* 0x0000003a0c44723c */ /* 0x000fe20000041844 */
[----:B------:R-:W-:Y:S01]  /*d450*/  LDSM.16.M88.4 R56, [R167+0x5000] ;  /* 0x00500000a738783b */ /* 0x000fe20000000200 */
[----:B------:R-:W-:Y:S01]  /*d460*/  FMUL.FTZ R64, R64, UR15 ;  /* 0x0000000f40407c20 */ /* 0x000fe20008410000 */
[----:B------:R-:W-:Y:S01]  /*d470*/  FMUL.FTZ R65, R65, UR15 ;  /* 0x0000000f41417c20 */ /* 0x000fe20008410000 */
[----:B------:R-:W-:Y:S01]  /*d480*/  FMUL.FTZ R66, R66, UR15 ;  /* 0x0000000f42427c20 */ /* 0x000fe20008410000 */
[----:B------:R-:W-:Y:S01]  /*d490*/  FMUL.FTZ R67, R67, UR15 ;  /* 0x0000000f43437c20 */ /* 0x000fe20008410000 */
[----:B------:R-:W-:Y:S01]  /*d4a0*/  MUFU.TANH R199, R64 ;  /* 0x0000004000c77308 */ /* 0x000fe20000002400 */
[----:B----4-:R-:W-:Y:S01]  /*d4b0*/  HMMA.16816.F32.BF16 R44, R16, R40, R32 ;  /* 0x00000028102c723c */ /* 0x010fe20000041820 */
[----:B------:R-:W4:Y:S06]  /*d4c0*/  LDSM.16.M88.4 R32, [R173+0x5800] ;  /* 0x00580000ad20783b */ /* 0x000f2c0000000200 */
[----:B------:R-:W-:Y:S01]  /*d4d0*/  MUFU.TANH R197, R65 ;  /* 0x0000004100c57308 */ /* 0x000fe20000002400 */
[----:B---3--:R-:W-:Y:S07]  /*d4e0*/  HMMA.16816.F32.BF16 R60, R12, R24, R60 ;  /* 0x000000180c3c723c */ /* 0x008fee000004183c */
[----:B------:R-:W-:Y:S02]  /*d4f0*/  MUFU.TANH R195, R66 ;  /* 0x0000004200c37308 */ /* 0x000fe40000002400 */
[----:B------:R-:W-:Y:S01]  /*d500*/  HMMA.16816.F32.BF16 R68, R16, R42, R68 ;  /* 0x0000002a1044723c */ /* 0x000fe20000041844 */
[----:B------:R-:W-:-:S05]  /*d510*/  LOP3.LUT R25, R78, 0xffffffe0, RZ, 0xc0, !PT ;  /* 0xffffffe04e197812 */ /* 0x000fca00078ec0ff */
[----:B------:R-:W-:Y:S01]  /*d520*/  IMAD.IADD R25, R4, 0x1, -R25 ;  /* 0x0000000104197824 */ /* 0x000fe200078e0a19 */
[C---:B-----5:R-:W-:Y:S01]  /*d530*/  HMMA.16816.F32.BF16 R40, R20.reuse, R48, RZ ;  /* 0x000000301428723c */ /* 0x060fe200000418ff */
[----:B------:R4:W-:Y:S03]  /*d540*/  MUFU.TANH R159, R67 ;  /* 0x00000043009f7308 */ /* 0x0009e60000002400 */
[----:B------:R-:W-:Y:S01]  /*d550*/  SHF.R.S32.HI R24, RZ, 0x1f, R25 ;  /* 0x0000001fff187819 */ /* 0x000fe20000011419 */
[----:B------:R-:W-:Y:S01]  /*d560*/  FMUL.FTZ R44, R44, UR15 ;  /* 0x0000000f2c2c7c20 */ /* 0x000fe20008410000 */
[----:B------:R-:W-:Y:S01]  /*d570*/  HMMA.16816.F32.BF16 R48, R20, R50, RZ ;  /* 0x000000321430723c */ /* 0x000fe200000418ff */
[----:B------:R-:W-:Y:S01]  /*d580*/  FMUL.FTZ R45, R45, UR15 ;  /* 0x0000000f2d2d7c20 */ /* 0x000fe20008410000 */
[----:B------:R-:W-:Y:S01]  /*d590*/  LEA.HI R189, R24, R25, RZ, 0x2 ;  /* 0x0000001918bd7211 */ /* 0x000fe200078f10ff */
[----:B------:R-:W-:-:S02]  /*d5a0*/  IMAD R24, R7, 0x4, R77 ;  /* 0x0000000407187824 */ /* 0x000fc400078e024d */
[----:B------:R-:W-:Y:S01]  /*d5b0*/  FMUL.FTZ R46, R46, UR15 ;  /* 0x0000000f2e2e7c20 */ /* 0x000fe20008410000 */
[----:B------:R-:W-:Y:S01]  /*d5c0*/  IMAD.SHL.U32 R7, R4, 0x2, RZ ;  /* 0x0000000204077824 */ /* 0x000fe200078e00ff */
[----:B------:R-:W-:Y:S01]  /*d5d0*/  SHF.R.S32.HI R189, RZ, 0x2, R189 ;  /* 0x00000002ffbd7819 */ /* 0x000fe200000114bd */
[----:B--2---:R-:W-:Y:S01]  /*d5e0*/  HMMA.16816.F32.BF16 R60, R16, R36, R60 ;  /* 0x00000024103c723c */ /* 0x004fe2000004183c */
[----:B------:R-:W-:Y:S01]  /*d5f0*/  LOP3.LUT R4, R55, R76, RZ, 0xfc, !PT ;  /* 0x0000004c37047212 */ /* 0x000fe200078efcff */
[----:B------:R-:W-:Y:S01]  /*d600*/  FMUL.FTZ R47, R47, UR15 ;  /* 0x0000000f2f2f7c20 */ /* 0x000fe20008410000 */
[----:B------:R-:W-:Y:S01]  /*d610*/  LOP3.LUT R7, R7, 0x6, RZ, 0xc0, !PT ;  /* 0x0000000607077812 */ /* 0x000fe200078ec0ff */
[----:B------:R-:W-:Y:S02]  /*d620*/  IMAD.U32 R25, R24, 0x10, R189 ;  /* 0x0000001018197824 */ /* 0x000fe400078e00bd */
[----:B------:R-:W-:Y:S01]  /*d630*/  FMUL.FTZ R69, R69, UR15 ;  /* 0x0000000f45457c20 */ /* 0x000fe20008410000 */
[----:B------:R-:W-:Y:S01]  /*d640*/  HMMA.16816.F32.BF16 R28, R12, R26, R28 ;  /* 0x0000001a0c1c723c */ /* 0x000fe2000004181c */
[----:B------:R-:W-:Y:S01]  /*d650*/  FMUL.FTZ R71, R71, UR15 ;  /* 0x0000000f47477c20 */ /* 0x000fe20008410000 */
[----:B------:R-:W-:Y:S01]  /*d660*/  IMAD.IADD R76, R2, 0x1, R7 ;  /* 0x00000001024c7824 */ /* 0x000fe200078e0207 */
[----:B------:R-:W-:Y:S01]  /*d670*/  IADD3 R24, -R180, 0x1, R25 ;  /* 0x00000001b4187810 */ /* 0x000fe20007ffe119 */
[----:B------:R2:W-:Y:S01]  /*d680*/  MUFU.TANH R153, R69 ;  /* 0x0000004500997308 */ /* 0x0005e20000002400 */
[----:B------:R-:W-:Y:S01]  /*d690*/  FMUL.FTZ R70, R70, UR15 ;  /* 0x0000000f46467c20 */ /* 0x000fe20008410000 */
[----:B------:R-:W-:Y:S01]  /*d6a0*/  VIADD R36, R76, 0x10 ;  /* 0x000000104c247836 */ /* 0x000fe20000000000 */
[----:B------:R-:W-:Y:S01]  /*d6b0*/  IADD3 R24, R24, UR14, R53 ;  /* 0x0000000e18187c10 */ /* 0x000fe2000fffe035 */
[----:B----4-:R-:W-:Y:S01]  /*d6c0*/  HMMA.16816.F32.BF16 R64, R20, R32, RZ ;  /* 0x000000201440723c */ /* 0x010fe200000418ff */
[----:B------:R-:W-:-:S02]  /*d6d0*/  VIADD R26, R76, 0x9 ;  /* 0x000000094c1a7836 */ /* 0x000fc40000000000 */
[----:B------:R-:W-:Y:S01]  /*d6e0*/  FMUL.FTZ R68, R68, UR15 ;  /* 0x0000000f44447c20 */ /* 0x000fe20008410000 */
[C---:B------:R-:W-:Y:S01]  /*d6f0*/  VIMNMX R103, R24.reuse, R53, PT ;  /* 0x0000003518677248 */ /* 0x040fe20003fe0100 */
[----:B------:R3:W-:Y:S01]  /*d700*/  MUFU.TANH R149, R71 ;  /* 0x0000004700957308 */ /* 0x0007e20000002400 */
[----:B------:R-:W-:Y:S01]  /*d710*/  VIADDMNMX R105, R24, 0x8, R53, PT ;  /* 0x0000000818697846 */ /* 0x000fe20003800135 */
[----:B------:R-:W-:Y:S01]  /*d720*/  VIADD R24, R76, 0x1 ;  /* 0x000000014c187836 */ /* 0x000fe20000000000 */
[----:B------:R-:W-:Y:S01]  /*d730*/  HMMA.16816.F32.BF16 R20, R20, R34, RZ ;  /* 0x000000221414723c */ /* 0x000fe200000418ff */
[----:B------:R-:W4:Y:S01]  /*d740*/  LDSM.16.M88.4 R32, [R170+0x3000] ;  /* 0x00300000aa20783b */ /* 0x000f220000000200 */
[-C--:B------:R-:W-:Y:S01]  /*d750*/  ISETP.GE.AND P6, PT, R36, R103.reuse, PT ;  /* 0x000000672400720c */ /* 0x080fe20003fc6270 */
[----:B------:R-:W-:Y:S01]  /*d760*/  FMUL.FTZ R61, R61, UR15 ;  /* 0x0000000f3d3d7c20 */ /* 0x000fe20008410000 */
[C---:B------:R-:W-:Y:S01]  /*d770*/  ISETP.GE.AND P1, PT, R24.reuse, R103, PT ;  /* 0x000000671800720c */ /* 0x040fe20003f26270 */
[----:B------:R-:W-:Y:S01]  /*d780*/  MUFU.TANH R89, R89 ;  /* 0x0000005900597308 */ /* 0x000fe20000002400 */
[-C--:B------:R-:W-:Y:S01]  /*d790*/  ISETP.GE.AND P0, PT, R24, R105.reuse, PT ;  /* 0x000000691800720c */ /* 0x080fe20003f06270 */
[----:B------:R-:W-:Y:S01]  /*d7a0*/  VIADD R24, R76, 0x8 ;  /* 0x000000084c187836 */ /* 0x000fe20000000000 */
[----:B------:R-:W-:Y:S01]  /*d7b0*/  FSEL R77, R54, -INF , !P1 ;  /* 0xff800000364d7808 */ /* 0x000fe20004800000 */
[----:B------:R-:W-:Y:S01]  /*d7c0*/  HMMA.16816.F32.BF16 R40, R8, R56, R40 ;  /* 0x000000380828723c */ /* 0x000fe20000041828 */
[----:B------:R-:W-:Y:S01]  /*d7d0*/  ISETP.GE.AND P1, PT, R36, R105, PT ;  /* 0x000000692400720c */ /* 0x000fe20003f26270 */
[----:B------:R-:W-:Y:S01]  /*d7e0*/  VIADD R36, R76, 0x11 ;  /* 0x000000114c247836 */ /* 0x000fe20000000000 */
[C---:B------:R-:W-:Y:S01]  /*d7f0*/  ISETP.GE.AND P2, PT, R24.reuse, R103, PT ;  /* 0x000000671800720c */ /* 0x040fe20003f46270 */
[----:B------:R-:W-:Y:S01]  /*d800*/  MUFU.TANH R145, R44 ;  /* 0x0000002c00917308 */ /* 0x000fe20000002400 */
[----:B------:R-:W-:Y:S01]  /*d810*/  ISETP.GE.AND P3, PT, R24, R105, PT ;  /* 0x000000691800720c */ /* 0x000fe20003f66270 */
[----:B------:R-:W-:Y:S01]  /*d820*/  HMMA.16816.F32.BF16 R28, R16, R38, R28 ;  /* 0x00000026101c723c */ /* 0x000fe2000004181c */
[C---:B------:R-:W-:Y:S01]  /*d830*/  ISETP.GE.AND P4, PT, R26.reuse, R103, PT ;  /* 0x000000671a00720c */ /* 0x040fe20003f86270 */
[----:B------:R-:W-:Y:S01]  /*d840*/  FMUL.FTZ R63, R63, UR15 ;  /* 0x0000000f3f3f7c20 */ /* 0x000fe20008410000 */
[----:B------:R-:W-:Y:S01]  /*d850*/  ISETP.GE.AND P5, PT, R26, R105, PT ;  /* 0x000000691a00720c */ /* 0x000fe20003fa6270 */
[----:B------:R-:W-:Y:S01]  /*d860*/  FMUL.FTZ R60, R60, UR15 ;  /* 0x0000000f3c3c7c20 */ /* 0x000fe20008410000 */
[----:B------:R-:W5:Y:S01]  /*d870*/  LDSM.16.M88.4 R24, [R167+0x5800] ;  /* 0x00580000a718783b */ /* 0x000f620000000200 */
[----:B------:R-:W-:Y:S01]  /*d880*/  FSEL R7, R72, -INF , !P0 ;  /* 0xff80000048077808 */ /* 0x000fe20004000000 */
[----:B------:R-:W-:Y:S01]  /*d890*/  MUFU.TANH R141, R45 ;  /* 0x0000002d008d7308 */ /* 0x000fe20000002400 */
[----:B------:R-:W-:Y:S01]  /*d8a0*/  FSEL R79, R79, -INF , !P2 ;  /* 0xff8000004f4f7808 */ /* 0x000fe20005000000 */
[----:B------:R-:W-:Y:S01]  /*d8b0*/  HMMA.16816.F32.BF16 R48, R8, R58, R48 ;  /* 0x0000003a0830723c */ /* 0x000fe20000041830 */
[----:B------:R-:W-:Y:S01]  /*d8c0*/  ISETP.GE.AND P2, PT, R36, R103, PT ;  /* 0x000000672400720c */ /* 0x000fe20003f46270 */
[----:B------:R-:W-:Y:S01]  /*d8d0*/  FMUL.FTZ R62, R62, UR15 ;  /* 0x0000000f3e3e7c20 */ /* 0x000fe20008410000 */
[----:B------:R-:W-:Y:S01]  /*d8e0*/  ISETP.GE.AND P0, PT, R36, R105, PT ;  /* 0x000000692400720c */ /* 0x000fe20003f06270 */
[----:B------:R-:W-:Y:S01]  /*d8f0*/  VIADD R36, R76, 0x18 ;  /* 0x000000184c247836 */ /* 0x000fe20000000000 */
[----:B--2---:R-:W-:Y:S01]  /*d900*/  FSEL R69, R74, -INF , !P3 ;  /* 0xff8000004a457808 */ /* 0x004fe20005800000 */
[----:B------:R-:W-:Y:S01]  /*d910*/  MUFU.TANH R143, R46 ;  /* 0x0000002e008f7308 */ /* 0x000fe20000002400 */
[----:B---3--:R-:W-:-:S02]  /*d920*/  FSEL R71, R75, -INF , !P5 ;  /* 0xff8000004b477808 */ /* 0x008fc40006800000 */
[C---:B------:R-:W-:Y:S02]  /*d930*/  ISETP.GE.AND P3, PT, R36.reuse, R103, PT ;  /* 0x000000672400720c */ /* 0x040fe40003f66270 */
[----:B------:R-:W-:Y:S01]  /*d940*/  ISETP.GE.AND P5, PT, R36, R105, PT ;  /* 0x000000692400720c */ /* 0x000fe20003fa6270 */
[----:B------:R-:W-:Y:S01]  /*d950*/  VIADD R36, R76, 0x19 ;  /* 0x000000194c247836 */ /* 0x000fe20000000000 */
[----:B------:R-:W-:Y:S01]  /*d960*/  FSEL R91, R73, -INF , !P4 ;  /* 0xff800000495b7808 */ /* 0x000fe20006000000 */
[----:B------:R2:W-:Y:S01]  /*d970*/  MUFU.TANH R147, R47 ;  /* 0x0000002f00937308 */ /* 0x0005e20000002400 */
[----:B------:R-:W-:Y:S01]  /*d980*/  FSEL R93, R80, -INF , !P6 ;  /* 0xff800000505d7808 */ /* 0x000fe20007000000 */
[----:B------:R-:W-:Y:S01]  /*d990*/  FMUL.FTZ R28, R28, UR15 ;  /* 0x0000000f1c1c7c20 */ /* 0x000fe20008410000 */
[----:B------:R-:W-:Y:S01]  /*d9a0*/  ISETP.GE.AND P4, PT, R36, R103, PT ;  /* 0x000000672400720c */ /* 0x000fe20003f86270 */
[C---:B----4-:R-:W-:Y:S01]  /*d9b0*/  HMMA.16816.F32.BF16 R40, R12.reuse, R32, R40 ;  /* 0x000000200c28723c */ /* 0x050fe20000041828 */
[----:B------:R-:W-:Y:S01]  /*d9c0*/  FSEL R83, R83, -INF , !P1 ;  /* 0xff80000053537808 */ /* 0x000fe20004800000 */
[----:B------:R-:W-:Y:S01]  /*d9d0*/  FMUL.FTZ R29, R29, UR15 ;  /* 0x0000000f1d1d7c20 */ /* 0x000fe20008410000 */
[----:B------:R-:W-:Y:S01]  /*d9e0*/  FSEL R97, R84, -INF , !P3 ;  /* 0xff80000054617808 */ /* 0x000fe20005800000 */
[----:B------:R-:W3:Y:S01]  /*d9f0*/  MUFU.TANH R87, R87 ;  /* 0x0000005700577308 */ /* 0x000ee20000002400 */
[----:B------:R-:W-:Y:S01]  /*da00*/  FSEL R95, R81, -INF , !P2 ;  /* 0xff800000515f7808 */ /* 0x000fe20005000000 */
[----:B------:R-:W-:Y:S01]  /*da10*/  FMUL.FTZ R135, R30, UR15 ;  /* 0x0000000f1e877c20 */ /* 0x000fe20008410000 */
[----:B------:R-:W-:Y:S01]  /*da20*/  VIADD R32, R76, 0x20 ;  /* 0x000000204c207836 */ /* 0x000fe20000000000 */
[----:B------:R-:W-:Y:S01]  /*da30*/  FSEL R81, R85, -INF , !P0 ;  /* 0xff80000055517808 */ /* 0x000fe20004000000 */
[----:B------:R-:W-:Y:S01]  /*da40*/  FMUL.FTZ R113, R31, UR15 ;  /* 0x0000000f1f717c20 */ /* 0x000fe20008410000 */
[----:B-1----:R-:W-:Y:S01]  /*da50*/  FSEL R73, R86, -INF , !P5 ;  /* 0xff80000056497808 */ /* 0x002fe20006800000 */
[----:B------:R-:W-:Y:S01]  /*da60*/  HMMA.16816.F32.BF16 R48, R12, R34, R48 ;  /* 0x000000220c30723c */ /* 0x000fe20000041830 */
[----:B------:R-:W-:Y:S01]  /*da70*/  @P4 LOP3.LUT R182, R182, 0x1, RZ, 0xfc, !PT ;  /* 0x00000001b6b64812 */ /* 0x000fe200078efcff */
[----:B--2---:R-:W1:Y:S01]  /*da80*/  LDSM.16.M88.4 R44, [R102+0x3000] ;  /* 0x00300000662c783b */ /* 0x004e620000000200 */
[----:B------:R-:W-:Y:S01]  /*da90*/  ISETP.GE.AND P4, PT, R36, R105, PT ;  /* 0x000000692400720c */ /* 0x000fe20003f86270 */
[----:B------:R-:W2:Y:S01]  /*daa0*/  MUFU.TANH R203, R203 ;  /* 0x000000cb00cb7308 */ /* 0x000ea20000002400 */
[C---:B------:R-:W-:Y:S01]  /*dab0*/  ISETP.GE.AND P6, PT, R32.reuse, R103, PT ;  /* 0x000000672000720c */ /* 0x040fe20003fc6270 */
[----:B------:R-:W4:Y:S01]  /*dac0*/  LDSM.16.M88.4 R36, [R170+0x3800] ;  /* 0x00380000aa24783b */ /* 0x000f220000000200 */
[----:B------:R-:W-:Y:S01]  /*dad0*/  ISETP.GE.AND P1, PT, R32, R105, PT ;  /* 0x000000692000720c */ /* 0x000fe20003f26270 */
[C---:B-----5:R-:W-:Y:S01]  /*dae0*/  HMMA.16816.F32.BF16 R64, R8.reuse, R24, R64 ;  /* 0x000000180840723c */ /* 0x060fe20000041840 */
[----:B------:R-:W-:Y:S01]  /*daf0*/  VIADD R32, R76, 0x21 ;  /* 0x000000214c207836 */ /* 0x000fe20000000000 */
[----:B------:R-:W-:Y:S01]  /*db00*/  LOP3.LUT P3, RZ, R182, 0x1, RZ, 0xc0, !PT ;  /* 0x00000001b6ff7812 */ /* 0x000fe2000786c0ff */
[C---:B------:R-:W-:Y:S01]  /*db10*/  VIADD R34, R76.reuse, 0x39 ;  /* 0x000000394c227836 */ /* 0x040fe20000000000 */
[----:B------:R5:W-:Y:S01]  /*db20*/  MUFU.TANH R139, R28 ;  /* 0x0000001c008b7308 */ /* 0x000be20000002400 */
[----:B---3--:R-:W-:Y:S01]  /*db30*/  FSEL R75, R87, -INF , !P4 ;  /* 0xff800000574b7808 */ /* 0x008fe20006000000 */
[----:B------:R-:W-:Y:S01]  /*db40*/  HMMA.16816.F32.BF16 R20, R8, R26, R20 ;  /* 0x0000001a0814723c */ /* 0x000fe20000041814 */
[----:B------:R-:W-:Y:S01]  /*db50*/  VIADD R24, R76, 0x28 ;  /* 0x000000284c187836 */ /* 0x000fe20000000000 */
[----:B------:R-:W-:-:S02]  /*db60*/  FSEL R99, R82, -INF , !P3 ;  /* 0xff80000052637808 */ /* 0x000fc40005800000 */
[----:B------:R-:W-:Y:S02]  /*db70*/  ISETP.GE.AND P0, PT, R32, R105, PT ;  /* 0x000000692000720c */ /* 0x000fe40003f06270 */
[----:B------:R-:W-:Y:S01]  /*db80*/  ISETP.GE.AND P3, PT, R24, R103, PT ;  /* 0x000000671800720c */ /* 0x000fe20003f66270 */
[----:B------:R3:W-:Y:S01]  /*db90*/  MUFU.TANH R137, R29 ;  /* 0x0000001d00897308 */ /* 0x0007e20000002400 */
[----:B------:R-:W-:Y:S01]  /*dba0*/  FSEL R53, R89, -INF , !P0 ;  /* 0xff80000059357808 */ /* 0x000fe20004000000 */
[----:B------:R-:W-:Y:S01]  /*dbb0*/  VIADD R10, R76, 0x41 ;  /* 0x000000414c0a7836 */ /* 0x000fe20000000000 */
[----:B------:R-:W-:Y:S01]  /*dbc0*/  LOP3.LUT R182, R182, 0xfffffffe, RZ, 0xc0, !PT ;  /* 0xfffffffeb6b67812 */ /* 0x000fe200078ec0ff */
[----:B------:R-:W-:Y:S01]  /*dbd0*/  VIADD R26, R76, 0x49 ;  /* 0x000000494c1a7836 */ /* 0x000fe20000000000 */
[----:B------:R-:W-:Y:S01]  /*dbe0*/  ISETP.GE.AND P4, PT, R24, R105, PT ;  /* 0x000000691800720c */ /* 0x000fe20003f86270 */
[C---:B------:R-:W-:Y:S01]  /*dbf0*/  VIADD R24, R76.reuse, 0x29 ;  /* 0x000000294c187836 */ /* 0x040fe20000000000 */
[----:B------:R-:W-:Y:S01]  /*dc00*/  FSEL R205, R205, -INF , !P6 ;  /* 0xff800000cdcd7808 */ /* 0x000fe20007000000 */
[----:B-----5:R-:W-:Y:S01]  /*dc10*/  VIADD R28, R76, 0x30 ;  /* 0x000000304c1c7836 */ /* 0x020fe20000000000 */
[----:B--2---:R-:W-:Y:S01]  /*dc20*/  FSEL R203, R203, -INF , !P1 ;  /* 0xff800000cbcb7808 */ /* 0x004fe20004800000 */
[----:B------:R-:W2:Y:S01]  /*dc30*/  MUFU.TANH R88, R88 ;  /* 0x0000005800587308 */ /* 0x000ea20000002400 */
[-C--:B------:R-:W-:Y:S01]  /*dc40*/  ISETP.GE.AND P6, PT, R24, R103.reuse, PT ;  /* 0x000000671800720c */ /* 0x080fe20003fc6270 */
[----:B------:R-:W-:Y:S01]  /*dc50*/  VIADD R8, R76, 0x48 ;  /* 0x000000484c087836 */ /* 0x000fe20000000000 */
[----:B------:R-:W-:-:S02]  /*dc60*/  ISETP.GE.AND P5, PT, R28, R103, PT ;  /* 0x000000671c00720c */ /* 0x000fc40003fa6270 */
[-C--:B------:R-:W-:Y:S02]  /*dc70*/  ISETP.GE.AND P0, PT, R28, R105.reuse, PT ;  /* 0x000000691c00720c */ /* 0x080fe40003f06270 */
[----:B---3--:R-:W3:Y:S01]  /*dc80*/  LDSM.16.M88.4 R28, [R102+0x3800] ;  /* 0x00380000661c783b */ /* 0x008ee20000000200 */
[----:B------:R-:W-:Y:S01]  /*dc90*/  @P3 LOP3.LUT R182, R182, 0x1, RZ, 0xfc, !PT ;  /* 0x00000001b6b63812 */ /* 0x000fe200078efcff */
[----:B------:R-:W5:Y:S01]  /*dca0*/  MUFU.TANH R191, R191 ;  /* 0x000000bf00bf7308 */ /* 0x000f620000002400 */
[----:B------:R-:W-:Y:S01]  /*dcb0*/  ISETP.GE.AND P3, PT, R24, R105, PT ;  /* 0x000000691800720c */ /* 0x000fe20003f66270 */
[----:B------:R-:W-:Y:S01]  /*dcc0*/  VIADD R24, R76, 0x31 ;  /* 0x000000314c187836 */ /* 0x000fe20000000000 */
[C---:B------:R-:W-:Y:S01]  /*dcd0*/  LOP3.LUT P1, RZ, R182.reuse, 0x1, RZ, 0xc0, !PT ;  /* 0x00000001b6ff7812 */ /* 0x040fe2000782c0ff */
[----:B-1----:R-:W-:Y:S01]  /*dce0*/  HMMA.16816.F32.BF16 R40, R16, R44, R40 ;  /* 0x0000002c1028723c */ /* 0x002fe20000041828 */
[----:B------:R-:W-:Y:S01]  /*dcf0*/  LOP3.LUT R182, R182, 0xfffffffe, RZ, 0xc0, !PT ;  /* 0xfffffffeb6b67812 */ /* 0x000fe200078ec0ff */
[----:B------:R-:W-:-:S04]  /*dd00*/  DEPBAR.LE SB0, 0x0 ;  /* 0x000080000000791a */ /* 0x000fc80000000000 */
[----:B------:R-:W-:Y:S01]  /*dd10*/  FSEL R55, R90, -INF , !P1 ;  /* 0xff8000005a377808 */ /* 0x000fe20004800000 */
[C---:B----4-:R-:W-:Y:S01]  /*dd20*/  HMMA.16816.F32.BF16 R64, R12.reuse, R36, R64 ;  /* 0x000000240c40723c */ /* 0x050fe20000041840 */
[-C--:B------:R-:W-:Y:S01]  /*dd30*/  ISETP.GE.AND P1, PT, R24, R103.reuse, PT ;  /* 0x000000671800720c */ /* 0x080fe20003f26270 */
[----:B------:R-:W1:Y:S01]  /*dd40*/  MUFU.TANH R117, R117 ;  /* 0x0000007500757308 */ /* 0x000e620000002400 */
[-C--:B------:R-:W-:Y:S01]  /*dd50*/  ISETP.GE.AND P2, PT, R32, R103.reuse, PT ;  /* 0x000000672000720c */ /* 0x080fe20003f46270 */
[----:B------:R-:W-:Y:S01]  /*dd60*/  VIADD R32, R76, 0x40 ;  /* 0x000000404c207836 */ /* 0x000fe20000000000 */
[----:B------:R-:W-:Y:S01]  /*dd70*/  FSEL R111, R111, -INF , !P4 ;  /* 0xff8000006f6f7808 */ /* 0x000fe20006000000 */
[----:B------:R-:W-:Y:S01]  /*dd80*/  HMMA.16816.F32.BF16 R20, R12, R38, R20 ;  /* 0x000000260c14723c */ /* 0x000fe20000041814 */
[----:B--2---:R-:W-:Y:S02]  /*dd90*/  FSEL R57, R88, -INF , !P2 ;  /* 0xff80000058397808 */ /* 0x004fe40005000000 */
[----:B------:R-:W-:Y:S01]  /*dda0*/  FSEL R193, R193, -INF , !P5 ;  /* 0xff800000c1c17808 */ /* 0x000fe20006800000 */
[----:B------:R-:W2:Y:S01]  /*ddb0*/  MUFU.TANH R115, R115 ;  /* 0x0000007300737308 */ /* 0x000ea20000002400 */
[----:B------:R-:W-:Y:S01]  /*ddc0*/  FSEL R207, R207, -INF , !P6 ;  /* 0xff800000cfcf7808 */ /* 0x000fe20007000000 */
[----:B------:R-:W-:Y:S01]  /*ddd0*/  HMMA.16816.F32.BF16 R48, R16, R46, R48 ;  /* 0x0000002e1030723c */ /* 0x000fe20000041830 */
[----:B------:R-:W-:Y:S01]  /*dde0*/  ISETP.GE.AND P5, PT, R32, R103, PT ;  /* 0x000000672000720c */ /* 0x000fe20003fa6270 */
[----:B------:R-:W-:Y:S01]  /*ddf0*/  VIADD R12, R76, 0x51 ;  /* 0x000000514c0c7836 */ /* 0x000fe20000000000 */
[----:B------:R-:W-:-:S02]  /*de00*/  @P1 LOP3.LUT R182, R182, 0x1, RZ, 0xfc, !PT ;  /* 0x00000001b6b61812 */ /* 0x000fc400078efcff */
[----:B------:R-:W-:Y:S01]  /*de10*/  ISETP.GE.AND P1, PT, R24, R105, PT ;  /* 0x000000691800720c */ /* 0x000fe20003f26270 */
[----:B------:R-:W-:Y:S01]  /*de20*/  VIADD R24, R76, 0x38 ;  /* 0x000000384c187836 */ /* 0x000fe20000000000 */
[----:B------:R-:W4:Y:S01]  /*de30*/  MUFU.TANH R151, R70 ;  /* 0x0000004600977308 */ /* 0x000f220000002400 */
[----:B------:R-:W-:Y:S01]  /*de40*/  LOP3.LUT P6, RZ, R182, 0x1, RZ, 0xc0, !PT ;  /* 0x00000001b6ff7812 */ /* 0x000fe200078cc0ff */
[----:B------:R-:W-:Y:S01]  /*de50*/  FMUL.FTZ R42, R42, UR15 ;  /* 0x0000000f2a2a7c20 */ /* 0x000fe20008410000 */
[----:B-----5:R-:W-:Y:S01]  /*de60*/  FSEL R191, R191, -INF , !P1 ;  /* 0xff800000bfbf7808 */ /* 0x020fe20004800000 */
[----:B------:R-:W-:Y:S01]  /*de70*/  FMUL.FTZ R40, R40, UR15 ;  /* 0x0000000f28287c20 */ /* 0x000fe20008410000 */
[C---:B------:R-:W-:Y:S01]  /*de80*/  ISETP.GE.AND P4, PT, R24.reuse, R103, PT ;  /* 0x000000671800720c */ /* 0x040fe20003f86270 */
[----:B------:R-:W-:Y:S01]  /*de90*/  FMUL.FTZ R43, R43, UR15 ;  /* 0x0000000f2b2b7c20 */ /* 0x000fe20008410000 */
[----:B------:R-:W-:Y:S01]  /*dea0*/  ISETP.GE.AND P2, PT, R24, R105, PT ;  /* 0x000000691800720c */ /* 0x000fe20003f46270 */
[C---:B---3--:R-:W-:Y:S01]  /*deb0*/  HMMA.16816.F32.BF16 R64, R16.reuse, R28, R64 ;  /* 0x0000001c1040723c */ /* 0x048fe20000041840 */
[----:B------:R-:W-:Y:S01]  /*dec0*/  FSEL R199, R199, -INF , !P4 ;  /* 0xff800000c7c77808 */ /* 0x000fe20006000000 */
[----:B------:R-:W3:Y:S01]  /*ded0*/  MUFU.TANH R131, R61 ;  /* 0x0000003d00837308 */ /* 0x000ee20000002400 */
[----:B------:R-:W-:Y:S01]  /*dee0*/  FSEL R195, R195, -INF , !P2 ;  /* 0xff800000c3c37808 */ /* 0x000fe20005000000 */
[----:B------:R-:W-:Y:S01]  /*def0*/  FMUL.FTZ R24, R41, UR15 ;  /* 0x0000000f29187c20 */ /* 0x000fe20008410000 */
[C---:B------:R-:W-:Y:S01]  /*df00*/  ISETP.GE.AND P4, PT, R10.reuse, R103, PT ;  /* 0x000000670a00720c */ /* 0x040fe20003f86270 */
[----:B------:R-:W-:Y:S01]  /*df10*/  HMMA.16816.F32.BF16 R20, R16, R30, R20 ;  /* 0x0000001e1014723c */ /* 0x000fe20000041814 */
[-C--:B------:R-:W-:Y:S01]  /*df20*/  ISETP.GE.AND P2, PT, R10, R105.reuse, PT ;  /* 0x000000690a00720c */ /* 0x080fe20003f46270 */
[----:B------:R-:W-:Y:S01]  /*df30*/  VIADD R10, R76, 0x50 ;  /* 0x000000504c0a7836 */ /* 0x000fe20000000000 */
[----:B-1----:R-:W-:Y:S01]  /*df40*/  FSEL R117, R117, -INF , !P0 ;  /* 0xff80000075757808 */ /* 0x002fe20004000000 */
[----:B------:R-:W1:Y:S01]  /*df50*/  MUFU.TANH R127, R63 ;  /* 0x0000003f007f7308 */ /* 0x000e620000002400 */
[-C--:B------:R-:W-:Y:S01]  /*df60*/  ISETP.GE.AND P1, PT, R32, R105.reuse, PT ;  /* 0x000000692000720c */ /* 0x080fe20003f26270 */
[----:B------:R-:W-:Y:S01]  /*df70*/  FMUL.FTZ R49, R49, UR15 ;  /* 0x0000000f31317c20 */ /* 0x000fe20008410000 */
[----:B------:R-:W-:Y:S01]  /*df80*/  ISETP.GE.AND P0, PT, R34, R105, PT ;  /* 0x000000692200720c */ /* 0x000fe20003f06270 */
[----:B------:R-:W-:Y:S01]  /*df90*/  FMUL.FTZ R45, R51, UR15 ;  /* 0x0000000f332d7c20 */ /* 0x000fe20008410000 */
[----:B------:R-:W-:Y:S01]  /*dfa0*/  FSEL R145, R145, -INF , !P5 ;  /* 0xff80000091917808 */ /* 0x000fe20006800000 */
[----:B------:R-:W-:Y:S01]  /*dfb0*/  FMUL.FTZ R47, R50, UR15 ;  /* 0x0000000f322f7c20 */ /* 0x000fe20008410000 */
[----:B------:R-:W-:Y:S01]  /*dfc0*/  FSEL R147, R147, -INF , !P2 ;  /* 0xff80000093937808 */ /* 0x000fe20005000000 */
[----:B------:R-:W5:Y:S01]  /*dfd0*/  MUFU.TANH R155, R68 ;  /* 0x00000044009b7308 */ /* 0x000f620000002400 */
[----:B--2---:R-:W-:-:S02]  /*dfe0*/  FSEL R115, R115, -INF , !P6 ;  /* 0xff80000073737808 */ /* 0x004fc40007000000 */
[----:B------:R-:W-:Y:S02]  /*dff0*/  FSEL R143, R143, -INF , !P1 ;  /* 0xff8000008f8f7808 */ /* 0x000fe40004800000 */
[C---:B------:R-:W-:Y:S01]  /*e000*/  ISETP.GE.AND P5, PT, R10.reuse, R103, PT ;  /* 0x000000670a00720c */ /* 0x040fe20003fa6270 */
[----:B------:R-:W-:Y:S01]  /*e010*/  FMUL.FTZ R33, R67, UR15 ;  /* 0x0000000f43217c20 */ /* 0x000fe20008410000 */
[----:B------:R-:W-:Y:S01]  /*e020*/  ISETP.GE.AND P2, PT, R10, R105, PT ;  /* 0x000000690a00720c */ /* 0x000fe20003f46270 */
[----:B------:R-:W2:Y:S01]  /*e030*/  MUFU.TANH R133, R60 ;  /* 0x0000003c00857308 */ /* 0x000ea20000002400 */
[----:B------:R-:W-:Y:S01]  /*e040*/  FSEL R159, R159, -INF , !P0 ;  /* 0xff8000009f9f7808 */ /* 0x000fe20004000000 */
[----:B------:R-:W-:Y:S01]  /*e050*/  VIADD R10, R76, 0x58 ;  /* 0x000000584c0a7836 */ /* 0x000fe20000000000 */
[C---:B------:R-:W-:Y:S01]  /*e060*/  ISETP.GE.AND P6, PT, R26.reuse, R103, PT ;  /* 0x000000671a00720c */ /* 0x040fe20003fc6270 */
[----:B------:R-:W-:Y:S01]  /*e070*/  FMUL.FTZ R39, R65, UR15 ;  /* 0x0000000f41277c20 */ /* 0x000fe20008410000 */
[-C--:B------:R-:W-:Y:S01]  /*e080*/  ISETP.GE.AND P1, PT, R26, R105.reuse, PT ;  /* 0x000000691a00720c */ /* 0x080fe20003f26270 */
[----:B------:R-:W-:Y:S01]  /*e090*/  FMUL.FTZ R35, R66, UR15 ;  /* 0x0000000f42237c20 */ /* 0x000fe20008410000 */
[----:B------:R-:W-:Y:S01]  /*e0a0*/  FSEL R201, R201, -INF , !P3 ;  /* 0xff800000c9c97808 */ /* 0x000fe20005800000 */
[----:B------:R-:W2:Y:S01]  /*e0b0*/  MUFU.TANH R113, R113 ;  /* 0x0000007100717308 */ /* 0x000ea20000002400 */
[----:B------:R-:W-:Y:S01]  /*e0c0*/  ISETP.GE.AND P0, PT, R8, R105, PT ;  /* 0x000000690800720c */ /* 0x000fe20003f06270 */
[----:B------:R-:W-:Y:S01]  /*e0d0*/  FMUL.FTZ R20, R20, UR15 ;  /* 0x0000000f14147c20 */ /* 0x000fe20008410000 */
[----:B------:R-:W-:Y:S01]  /*e0e0*/  ISETP.GE.AND P3, PT, R34, R103, PT ;  /* 0x000000672200720c */ /* 0x000fe20003f66270 */
[----:B------:R-:W-:Y:S01]  /*e0f0*/  FMUL.FTZ R21, R21, UR15 ;  /* 0x0000000f15157c20 */ /* 0x000fe20008410000 */
[----:B------:R-:W-:Y:S01]  /*e100*/  FSEL R153, R153, -INF , !P6 ;  /* 0xff80000099997808 */ /* 0x000fe20007000000 */
[----:B------:R-:W-:Y:S01]  /*e110*/  FMUL.FTZ R22, R22, UR15 ;  /* 0x0000000f16167c20 */ /* 0x000fe20008410000 */
[----:B------:R-:W-:Y:S01]  /*e120*/  FSEL R149, R149, -INF , !P1 ;  /* 0xff80000095957808 */ /* 0x000fe20004800000 */
[----:B------:R-:W2:Y:S01]  /*e130*/  MUFU.TANH R129, R62 ;  /* 0x0000003e00817308 */ /* 0x000ea20000002400 */
[----:B------:R-:W-:Y:S01]  /*e140*/  FSEL R141, R141, -INF , !P4 ;  /* 0xff8000008d8d7808 */ /* 0x000fe20006000000 */
[----:B------:R-:W-:Y:S01]  /*e150*/  FMUL.FTZ R23, R23, UR15 ;  /* 0x0000000f17177c20 */ /* 0x000fe20008410000 */
[----:B----4-:R-:W-:-:S02]  /*e160*/  FSEL R151, R151, -INF , !P0 ;  /* 0xff80000097977808 */ /* 0x010fc40004000000 */
[C---:B------:R-:W-:Y:S02]  /*e170*/  ISETP.GE.AND P6, PT, R10.reuse, R103, PT ;  /* 0x000000670a00720c */ /* 0x040fe40003fc6270 */
[----:B------:R-:W-:Y:S01]  /*e180*/  ISETP.GE.AND P1, PT, R10, R105, PT ;  /* 0x000000690a00720c */ /* 0x000fe20003f26270 */
[----:B------:R-:W4:Y:S01]  /*e190*/  MUFU.TANH R61, R42 ;  /* 0x0000002a003d7308 */ /* 0x000f220000002400 */
[----:B------:R-:W-:Y:S01]  /*e1a0*/  FSEL R197, R197, -INF , !P3 ;  /* 0xff800000c5c57808 */ /* 0x000fe20005800000 */
[----:B------:R-:W-:Y:S01]  /*e1b0*/  VIADD R10, R76, 0x60 ;  /* 0x000000604c0a7836 */ /* 0x000fe20000000000 */
[C---:B------:R-:W-:Y:S02]  /*e1c0*/  ISETP.GE.AND P4, PT, R12.reuse, R103, PT ;  /* 0x000000670c00720c */ /* 0x040fe40003f86270 */
[----:B------:R-:W-:Y:S01]  /*e1d0*/  ISETP.GE.AND P0, PT, R12, R105, PT ;  /* 0x000000690c00720c */ /* 0x000fe20003f06270 */
[----:B------:R-:W-:Y:S01]  /*e1e0*/  VIADD R12, R76, 0x59 ;  /* 0x000000594c0c7836 */ /* 0x000fe20000000000 */
[----:B------:R-:W-:Y:S01]  /*e1f0*/  ISETP.GE.AND P3, PT, R8, R103, PT ;  /* 0x000000670800720c */ /* 0x000fe20003f66270 */
[----:B------:R-:W4:Y:S01]  /*e200*/  MUFU.TANH R135, R135 ;  /* 0x0000008700877308 */ /* 0x000f220000002400 */
[----:B---3--:R-:W-:Y:S01]  /*e210*/  FSEL R131, R131, -INF , !P4 ;  /* 0xff80000083837808 */ /* 0x008fe20006000000 */
[----:B------:R-:W-:Y:S01]  /*e220*/  FMUL.FTZ R8, R48, UR15 ;  /* 0x0000000f30087c20 */ /* 0x000fe20008410000 */
[----:B-1----:R-:W-:-:S02]  /*e230*/  FSEL R127, R127, -INF , !P0 ;  /* 0xff8000007f7f7808 */ /* 0x002fc40004000000 */
[----:B-----5:R-:W-:Y:S02]  /*e240*/  FSEL R155, R155, -INF , !P3 ;  /* 0xff8000009b9b7808 */ /* 0x020fe40005800000 */
[----:B--2---:R-:W-:Y:S01]  /*e250*/  FSEL R133, R133, -INF , !P5 ;  /* 0xff80000085857808 */ /* 0x004fe20006800000 */
[----:B------:R1:W2:Y:S01]  /*e260*/  MUFU.TANH R109, R40 ;  /* 0x00000028006d7308 */ /* 0x0002a20000002400 */
[C---:B------:R-:W-:Y:S02]  /*e270*/  ISETP.GE.AND P4, PT, R10.reuse, R103, PT ;  /* 0x000000670a00720c */ /* 0x040fe40003f86270 */
[----:B------:R-:W-:Y:S01]  /*e280*/  ISETP.GE.AND P0, PT, R10, R105, PT ;  /* 0x000000690a00720c */ /* 0x000fe20003f06270 */
[----:B------:R-:W-:Y:S01]  /*e290*/  VIADD R10, R76, 0x68 ;  /* 0x000000684c0a7836 */ /* 0x000fe20000000000 */
[C---:B------:R-:W-:Y:S02]  /*e2a0*/  ISETP.GE.AND P5, PT, R12.reuse, R103, PT ;  /* 0x000000670c00720c */ /* 0x040fe40003fa6270 */
[----:B------:R-:W-:Y:S01]  /*e2b0*/  ISETP.GE.AND P3, PT, R12, R105, PT ;  /* 0x000000690c00720c */ /* 0x000fe20003f66270 */
[----:B------:R-:W3:Y:S01]  /*e2c0*/  MUFU.TANH R8, R8 ;  /* 0x0000000800087308 */ /* 0x000ee20000002400 */
[----:B------:R-:W-:Y:S01]  /*e2d0*/  FSEL R137, R137, -INF , !P5 ;  /* 0xff80000089897808 */ /* 0x000fe20006800000 */
[----:B------:R-:W-:Y:S01]  /*e2e0*/  VIADD R12, R76, 0x61 ;  /* 0x000000614c0c7836 */ /* 0x000fe20000000000 */
[----:B------:R-:W-:-:S02]  /*e2f0*/  FSEL R113, R113, -INF , !P3 ;  /* 0xff80000071717808 */ /* 0x000fc40005800000 */
[C---:B------:R-:W-:Y:S02]  /*e300*/  ISETP.GE.AND P5, PT, R10.reuse, R103, PT ;  /* 0x000000670a00720c */ /* 0x040fe40003fa6270 */
[----:B------:R-:W-:Y:S01]  /*e310*/  ISETP.GE.AND P3, PT, R10, R105, PT ;  /* 0x000000690a00720c */ /* 0x000fe20003f66270 */
[----:B------:R-:W-:Y:S01]  /*e320*/  VIADD R10, R76, 0x70 ;  /* 0x000000704c0a7836 */ /* 0x000fe20000000000 */
[----:B------:R-:W5:Y:S01]  /*e330*/  MUFU.TANH R24, R24 ;  /* 0x0000001800187308 */ /* 0x000f620000002400 */
[----:B-1----:R-:W-:Y:S01]  /*e340*/  FMUL.FTZ R40, R64, UR15 ;  /* 0x0000000f40287c20 */ /* 0x002fe20008410000 */
[----:B------:R-:W-:Y:S02]  /*e350*/  FSEL R129, R129, -INF , !P2 ;  /* 0xff80000081817808 */ /* 0x000fe40005000000 */
[----:B------:R-:W-:Y:S02]  /*e360*/  FSEL R139, R139, -INF , !P6 ;  /* 0xff8000008b8b7808 */ /* 0x000fe40007000000 */
[----:B----4-:R-:W-:-:S02]  /*e370*/  FSEL R61, R61, -INF , !P0 ;  /* 0xff8000003d3d7808 */ /* 0x010fc40004000000 */
[----:B------:R-:W1:Y:S01]  /*e380*/  MUFU.TANH R63, R49 ;  /* 0x00000031003f7308 */ /* 0x000e620000002400 */
[C---:B------:R-:W-:Y:S02]  /*e390*/  ISETP.GE.AND P6, PT, R12.reuse, R103, PT ;  /* 0x000000670c00720c */ /* 0x040fe40003fc6270 */
[----:B------:R-:W-:Y:S01]  /*e3a0*/  ISETP.GE.AND P2, PT, R12, R105, PT ;  /* 0x000000690c00720c */ /* 0x000fe20003f46270 */
[----:B------:R-:W-:Y:S01]  /*e3b0*/  VIADD R12, R76, 0x69 ;  /* 0x000000694c0c7836 */ /* 0x000fe20000000000 */
[-C--:B------:R-:W-:Y:S02]  /*e3c0*/  ISETP.GE.AND P0, PT, R10, R103.reuse, PT ;  /* 0x000000670a00720c */ /* 0x080fe40003f06270 */
[----:B------:R-:W-:Y:S01]  /*e3d0*/  FSEL R135, R135, -INF , !P1 ;  /* 0xff80000087877808 */ /* 0x000fe20004800000 */
[----:B------:R-:W4:Y:S01]  /*e3e0*/  MUFU.TANH R33, R33 ;  /* 0x0000002100217308 */ /* 0x000f220000002400 */
[----:B--2---:R-:W-:Y:S02]  /*e3f0*/  FSEL R109, R109, -INF , !P4 ;  /* 0xff8000006d6d7808 */ /* 0x004fe40006000000 */
[----:B------:R-:W-:-:S02]  /*e400*/  ISETP.GE.AND P4, PT, R12, R103, PT ;  /* 0x000000670c00720c */ /* 0x000fc40003f86270 */
[-C--:B------:R-:W-:Y:S01]  /*e410*/  ISETP.GE.AND P1, PT, R12, R105.reuse, PT ;  /* 0x000000690c00720c */ /* 0x080fe20003f26270 */
[----:B------:R-:W-:Y:S01]  /*e420*/  VIADD R12, R76, 0x71 ;  /* 0x000000714c0c7836 */ /* 0x000fe20000000000 */
[----:B------:R-:W-:Y:S01]  /*e430*/  LOP3.LUT R182, R182, 0xfffffffe, RZ, 0xc0, !PT ;  /* 0xfffffffeb6b67812 */ /* 0x000fe200078ec0ff */
[----:B------:R-:W2:Y:S01]  /*e440*/  MUFU.TANH R45, R45 ;  /* 0x0000002d002d7308 */ /* 0x000ea20000002400 */
[----:B---3--:R-:W-:Y:S02]  /*e450*/  FSEL R65, R8, -INF , !P5 ;  /* 0xff80000008417808 */ /* 0x008fe40006800000 */
[----:B------:R-:W-:Y:S02]  /*e460*/  ISETP.GE.AND P5, PT, R12, R105, PT ;  /* 0x000000690c00720c */ /* 0x000fe40003fa6270 */
[----:B------:R-:W-:Y:S02]  /*e470*/  @P0 LOP3.LUT R182, R182, 0x1, RZ, 0xfc, !PT ;  /* 0x00000001b6b60812 */ /* 0x000fe400078efcff */
[----:B-----5:R-:W-:Y:S01]  /*e480*/  FSEL R67, R24, -INF , !P6 ;  /* 0xff80000018437808 */ /* 0x020fe20007000000 */
[----:B------:R-:W3:Y:S01]  /*e490*/  MUFU.TANH R40, R40 ;  /* 0x0000002800287308 */ /* 0x000ee20000002400 */
[----:B-1----:R-:W-:-:S02]  /*e4a0*/  FSEL R63, R63, -INF , !P4 ;  /* 0xff8000003f3f7808 */ /* 0x002fc40006000000 */
[----:B----4-:R-:W-:Y:S02]  /*e4b0*/  FSEL R33, R33, -INF , !P5 ;  /* 0xff80000021217808 */ /* 0x010fe40006800000 */
[----:B------:R-:W-:Y:S02]  /*e4c0*/  LOP3.LUT P4, RZ, R182, 0x1, RZ, 0xc0, !PT ;  /* 0x00000001b6ff7812 */ /* 0x000fe4000788c0ff */
[----:B------:R-:W-:Y:S01]  /*e4d0*/  ISETP.GT.AND P5, PT, R188, R175, PT ;  /* 0x000000afbc00720c */ /* 0x000fe20003fa4270 */
[----:B------:R-:W1:Y:S01]  /*e4e0*/  MUFU.TANH R59, R43 ;  /* 0x0000002b003b7308 */ /* 0x000e620000002400 */
[-C--:B------:R-:W-:Y:S01]  /*e4f0*/  ISETP.GE.AND P0, PT, R10, R105.reuse, PT ;  /* 0x000000690a00720c */ /* 0x080fe20003f06270 */
[C---:B------:R-:W-:Y:S01]  /*e500*/  VIADD R10, R76.reuse, 0x78 ;  /* 0x000000784c0a7836 */ /* 0x040fe20000000000 */
[----:B--2---:R-:W-:Y:S02]  /*e510*/  FSEL R45, R45, -INF , !P1 ;  /* 0xff8000002d2d7808 */ /* 0x004fe40004800000 */
[----:B------:R-:W-:-:S02]  /*e520*/  ISETP.GE.AND P1, PT, R76, R105, PT ;  /* 0x000000694c00720c */ /* 0x000fc40003f26270 */
[-C--:B------:R-:W-:Y:S01]  /*e530*/  ISETP.GE.AND P6, PT, R10, R103.reuse, PT ;  /* 0x000000670a00720c */ /* 0x080fe20003fc6270 */
[----:B------:R-:W2:Y:S01]  /*e540*/  MUFU.TANH R47, R47 ;  /* 0x0000002f002f7308 */ /* 0x000ea20000002400 */
[----:B---3--:R-:W-:Y:S02]  /*e550*/  FSEL R40, R40, -INF , !P4 ;  /* 0xff80000028287808 */ /* 0x008fe40006000000 */
[C---:B------:R-:W-:Y:S01]  /*e560*/  ISETP.GE.AND P4, PT, R76.reuse, R103, PT ;  /* 0x000000674c00720c */ /* 0x040fe20003f86270 */
[----:B------:R-:W-:Y:S01]  /*e570*/  VIADD R76, R76, 0x79 ;  /* 0x000000794c4c7836 */ /* 0x000fe20000000000 */
[----:B------:R-:W-:-:S03]  /*e580*/  LOP3.LUT R182, R182, 0xfffffffe, RZ, 0xc0, !PT ;  /* 0xfffffffeb6b67812 */ /* 0x000fc600078ec0ff */
[----:B------:R-:W3:Y:S01]  /*e590*/  MUFU.TANH R39, R39 ;  /* 0x0000002700277308 */ /* 0x000ee20000002400 */
[----:B-1----:R-:W-:Y:S02]  /*e5a0*/  FSEL R59, R59, -INF , !P2 ;  /* 0xff8000003b3b7808 */ /* 0x002fe40005000000 */
[----:B------:R-:W-:Y:S02]  /*e5b0*/  ISETP.GE.AND P2, PT, R12, R103, PT ;  /* 0x000000670c00720c */ /* 0x000fe40003f46270 */
[----:B------:R-:W-:-:S03]  /*e5c0*/  @P5 LOP3.LUT R182, R182, 0x1, RZ, 0xfc, !PT ;  /* 0x00000001b6b65812 */ /* 0x000fc600078efcff */
        /* <DEDUP_REMOVED lines=11> */
[----:B--2---:R-:W-:-:S07]  /*e680*/  FSEL R11, R0, -INF , !P4 ;  /* 0xff800000000b7808 */ /* 0x004fce0006000000 */
[----:B------:R-:W2:Y:S01]  /*e690*/  MUFU.TANH R37, R21 ;  /* 0x0000001500257308 */ /* 0x000ea20000002400 */
[----:B---3--:R-:W-:-:S07]  /*e6a0*/  FSEL R9, R6, -INF , !P1 ;  /* 0xff80000006097808 */ /* 0x008fce0004800000 */
[----:B------:R-:W3:Y:S01]  /*e6b0*/  MUFU.TANH R25, R22 ;  /* 0x0000001600197308 */ /* 0x000ee20000002400 */
[----:B-1----:R-:W-:-:S07]  /*e6c0*/  FSEL R38, R38, -INF , !P6 ;  /* 0xff80000026267808 */ /* 0x002fce0007000000 */
[----:B------:R-:W1:Y:S01]  /*e6d0*/  MUFU.TANH R24, R23 ;  /* 0x0000001700187308 */ /* 0x000e620000002400 */
[----:B--2---:R-:W-:Y:S02]  /*e6e0*/  FSEL R37, R37, -INF , !P2 ;  /* 0xff80000025257808 */ /* 0x004fe40005000000 */
[----:B---3--:R-:W-:Y:S02]  /*e6f0*/  FSEL R25, R25, -INF , !P3 ;  /* 0xff80000019197808 */ /* 0x008fe40005800000 */
[----:B-1----:R-:W-:Y:S01]  /*e700*/  FSEL R24, R24, -INF , !P0 ;  /* 0xff80000018187808 */ /* 0x002fe20004000000 */
[----:B------:R-:W-:Y:S06]  /*e710*/  @!P5 BRA `(.L_x_6299) ;  /* 0x0000000800a4d947 */ /* 0x000fec0003800000 */
[----:B------:R-:W-:-:S13]  /*e720*/  LOP3.LUT P6, RZ, R182, 0x8, RZ, 0xc0, !PT ;  /* 0x00000008b6ff7812 */ /* 0x000fda00078cc0ff */
        /* <DEDUP_REMOVED lines=62> */
.L_x_6300:
[----:B------:R-:W1:Y:S02]  /*eb10*/  LDC R15, c[0x0][0x248] ;  /* 0x00009200ff0f7b82 */ /* 0x000e640000000800 */
[----:B-1----:R-:W-:-:S05]  /*eb20*/  IMAD.SHL.U32 R17, R15, 0x80, RZ ;  /* 0x000000800f117824 */ /* 0x002fca00078e00ff */
[----:B------:R-:W-:-:S04]  /*eb30*/  IADD3 R17, -R17, RZ, RZ ;  /* 0x000000ff11117210 */ /* 0x000fc80007ffe1ff */
[----:B------:R-:W-:-:S07]  /*eb40*/  SHF.R.S32.HI R6, RZ, 0x1f, R17 ;  /* 0x0000001fff067819 */ /* 0x000fce0000011411 */
.L_x_6301:
        /* <DEDUP_REMOVED lines=98> */
.L_x_6303:
[----:B------:R-:W-:Y:S05]  /*f170*/  BSYNC B0 ;  /* 0x0000000000007941 */ /* 0x000fea0003800000 */
.L_x_6302:
[----:B------:R-:W0:Y:S01]  /*f180*/  LDGDEPBAR ;  /* 0x00000000000079af */ /* 0x000e220000000000 */
[----:B------:R-:W-:-:S04]  /*f190*/  LEA R186, P0, R17, R186, 0x1 ;  /* 0x000000ba11ba7211 */ /* 0x000fc800078008ff */
[----:B------:R-:W-:-:S09]  /*f1a0*/  LEA.HI.X R183, R17, R183, R6, 0x1, P0 ;  /* 0x000000b711b77211 */ /* 0x000fd200000f0c06 */
.L_x_6299:
        /* <DEDUP_REMOVED lines=53> */
[----:B-1-3--:R-:W-:Y:S02]  /*f500*/  FMNMX.FTZ R13, R63, R0, !PT ;  /* 0x000000003f0d7209 */ /* 0x00afe40007810000 */
        /* <DEDUP_REMOVED lines=10> */
[----:B------:R-:W1:Y:S03]  /*f5b0*/  SHFL.BFLY PT, R15, R0, 0x2, 0x1f ;  /* 0x0c401f00000f7f89 */ /* 0x000e6600000e0000 */
[-C--:B------:R-:W-:Y:S01]  /*f5c0*/  IADD3 R165, R5, R168.reuse, RZ ;  /* 0x000000a805a57210 */ /* 0x080fe20007ffe0ff */
[----:B------:R-:W2:Y:S01]  /*f5d0*/  SHFL.BFLY PT, R13, R6, 0x2, 0x1f ;  /* 0x0c401f00060d7f89 */ /* 0x000ea200000e0000 */
[----:B------:R-:W-:-:S02]  /*f5e0*/  IADD3 R166, R3, R168, RZ ;  /* 0x000000a803a67210 */ /* 0x000fc40007ffe0ff */
[----:B------:R-:W-:Y:S01]  /*f5f0*/  IADD3 R164, R3, R165, RZ ;  /* 0x000000a503a47210 */ /* 0x000fe20007ffe0ff */
[----:B------:R-:W-:Y:S04]  /*f600*/  LDSM.16.MT88.4 R16, [R168+0x6800] ;  /* 0x00680000a810783b */ /* 0x000fe80000004200 */
[----:B------:R-:W-:Y:S04]  /*f610*/  LDSM.16.MT88.4 R84, [R166+0x6000] ;  /* 0x00600000a654783b */ /* 0x000fe80000004200 */
[----:B------:R-:W-:Y:S01]  /*f620*/  LDSM.16.MT88.4 R20, [R164+0x6800] ;  /* 0x00680000a414783b */ /* 0x000fe20000004200 */
[----:B-1----:R-:W-:-:S02]  /*f630*/  FMNMX.FTZ R15, R0, R15, !PT ;  /* 0x0000000f000f7209 */ /* 0x002fc40007810000 */
[----:B--2---:R-:W-:-:S03]  /*f640*/  FMNMX.FTZ R13, R6, R13, !PT ;  /* 0x0000000d060d7209 */ /* 0x004fc60007810000 */
[----:B------:R-:W1:Y:S04]  /*f650*/  SHFL.BFLY PT, R2, R15, 0x1, 0x1f ;  /* 0x0c201f000f027f89 */ /* 0x000e6800000e0000 */
[----:B------:R-:W2:Y:S01]  /*f660*/  SHFL.BFLY PT, R0, R13, 0x1, 0x1f ;  /* 0x0c201f000d007f89 */ /* 0x000ea200000e0000 */
[----:B-1----:R-:W-:-:S04]  /*f670*/  FMNMX.FTZ R2, R15, R2, !PT ;  /* 0x000000020f027209 */ /* 0x002fc80007810000 */
[C---:B------:R-:W-:Y:S01]  /*f680*/  FSETP.NEU.FTZ.AND P0, PT, R2.reuse, -INF , PT ;  /* 0xff8000000200780b */ /* 0x040fe20003f1d000 */
[----:B------:R-:W-:Y:S01]  /*f690*/  FMUL.FTZ R42, R2, UR8 ;  /* 0x00000008022a7c20 */ /* 0x000fe20008410000 */
[----:B--2---:R-:W-:Y:S02]  /*f6a0*/  FMNMX.FTZ R0, R13, R0, !PT ;  /* 0x000000000d007209 */ /* 0x004fe40007810000 */
[----:B------:R-:W-:Y:S02]  /*f6b0*/  LDSM.16.MT88.4 R12, [R166+0x6800] ;  /* 0x00680000a60c783b */ /* 0x000fe40000004200 */
[----:B------:R-:W-:Y:S01]  /*f6c0*/  FSEL R42, R42, RZ, P0 ;  /* 0x000000ff2a2a7208 */ /* 0x000fe20000000000 */
[C---:B------:R-:W-:Y:S01]  /*f6d0*/  FMUL.FTZ R26, R0.reuse, UR8 ;  /* 0x00000008001a7c20 */ /* 0x040fe20008410000 */
[----:B------:R-:W-:-:S03]  /*f6e0*/  FSETP.NEU.FTZ.AND P0, PT, R0, -INF , PT ;  /* 0xff8000000000780b */ /* 0x000fc60003f1d000 */
[--C-:B------:R-:W-:Y:S01]  /*f6f0*/  FFMA.FTZ R49, R77, UR8, -R42.reuse ;  /* 0x000000084d317c23 */ /* 0x100fe2000801082a */
[--C-:B------:R-:W-:Y:S01]  /*f700*/  FFMA.FTZ R48, R79, UR8, -R42.reuse ;  /* 0x000000084f307c23 */ /* 0x100fe2000801082a */
[----:B------:R-:W-:Y:S01]  /*f710*/  FSEL R26, R26, RZ, P0 ;  /* 0x000000ff1a1a7208 */ /* 0x000fe20000000000 */
[----:B------:R-:W1:Y:S01]  /*f720*/  LDSM.16.MT88.4 R76, [R165+0x6000] ;  /* 0x00600000a54c783b */ /* 0x000e620000004200 */
[--C-:B------:R-:W-:Y:S01]  /*f730*/  FFMA.FTZ R32, R93, UR8, -R42.reuse ;  /* 0x000000085d207c23 */ /* 0x100fe2000801082a */
[--C-:B------:R-:W-:Y:S01]  /*f740*/  FFMA.FTZ R29, R95, UR8, -R42.reuse ;  /* 0x000000085f1d7c23 */ /* 0x100fe2000801082a */
[----:B------:R-:W-:Y:S01]  /*f750*/  FFMA.FTZ R50, R11, UR8, -R42 ;  /* 0x000000080b327c23 */ /* 0x000fe2000801082a */
[----:B------:R-:W2:Y:S01]  /*f760*/  LDSM.16.MT88.4 R92, [R168+0x6000] ;  /* 0x00600000a85c783b */ /* 0x000ea20000004200 */
[----:B------:R-:W-:Y:S01]  /*f770*/  FFMA.FTZ R51, R7, UR8, -R26 ;  /* 0x0000000807337c23 */ /* 0x000fe2000801081a */
[----:B------:R-:W-:Y:S01]  /*f780*/  FFMA.FTZ R41, R91, UR8, -R42 ;  /* 0x000000085b297c23 */ /* 0x000fe2000801082a */
[--C-:B------:R-:W-:Y:S01]  /*f790*/  FFMA.FTZ R54, R9, UR8, -R26.reuse ;  /* 0x0000000809367c23 */ /* 0x100fe2000801081a */
[--C-:B------:R-:W-:Y:S01]  /*f7a0*/  FFMA.FTZ R43, R69, UR8, -R26.reuse ;  /* 0x00000008452b7c23 */ /* 0x100fe2000801081a */
[----:B------:R-:W-:Y:S01]  /*f7b0*/  FFMA.FTZ R34, R71, UR8, -R26 ;  /* 0x0000000847227c23 */ /* 0x000fe2000801081a */
[----:B------:R-:W3:Y:S01]  /*f7c0*/  LDSM.16.MT88.4 R4, [R164+0x6000] ;  /* 0x00600000a404783b */ /* 0x000ee20000004200 */
[----:B------:R-:W-:Y:S01]  /*f7d0*/  MUFU.EX2 R50, R50 ;  /* 0x0000003200327308 */ /* 0x000fe20000000800 */
[--C-:B------:R-:W-:Y:S01]  /*f7e0*/  FFMA.FTZ R30, R97, UR8, -R42.reuse ;  /* 0x00000008611e7c23 */ /* 0x100fe2000801082a */
[----:B------:R-:W-:Y:S01]  /*f7f0*/  FFMA.FTZ R27, R99, UR8, -R42 ;  /* 0x00000008631b7c23 */ /* 0x000fe2000801082a */
[----:B------:R-:W4:Y:S01]  /*f800*/  LDSM.16.MT88.4 R8, [R165+0x6800] ;  /* 0x00680000a508783b */ /* 0x000f220000004200 */
[--C-:B------:R-:W-:Y:S01]  /*f810*/  FFMA.FTZ R36, R83, UR8, -R26.reuse ;  /* 0x0000000853247c23 */ /* 0x100fe2000801081a */
[--C-:B------:R-:W-:Y:S01]  /*f820*/  FFMA.FTZ R31, R81, UR8, -R26.reuse ;  /* 0x00000008511f7c23 */ /* 0x100fe2000801081a */
[--C-:B------:R-:W-:Y:S01]  /*f830*/  FFMA.FTZ R28, R73, UR8, -R26.reuse ;  /* 0x00000008491c7c23 */ /* 0x100fe2000801081a */
[----:B------:R-:W-:Y:S01]  /*f840*/  FFMA.FTZ R3, R75, UR8, -R26 ;  /* 0x000000084b037c23 */ /* 0x000fe2000801081a */
[----:B------:R-:W5:Y:S01]  /*f850*/  MUFU.EX2 R49, R49 ;  /* 0x0000003100317308 */ /* 0x000f620000000800 */
[--C-:B------:R-:W-:Y:S01]  /*f860*/  FFMA.FTZ R58, R205, UR8, -R42.reuse ;  /* 0x00000008cd3a7c23 */ /* 0x100fe2000801082a */
[--C-:B------:R-:W-:Y:S01]  /*f870*/  FFMA.FTZ R57, R57, UR8, -R42.reuse ;  /* 0x0000000839397c23 */ /* 0x100fe2000801082a */
        /* <DEDUP_REMOVED lines=13> */
[----:B------:R-:W1:Y:S01]  /*f950*/  MUFU.EX2 R41, R41 ;  /* 0x0000002900297308 */ /* 0x000e620000000800 */
[----:B-----5:R-:W-:Y:S01]  /*f960*/  F2FP.BF16.F32.PACK_AB R68, R49, R50 ;  /* 0x000000323144723e */ /* 0x020fe200000010ff */
[--C-:B------:R-:W-:Y:S01]  /*f970*/  FFMA.FTZ R125, R195, UR8, -R26.reuse ;  /* 0x00000008c37d7c23 */ /* 0x100fe2000801081a */
[----:B------:R-:W-:Y:S01]  /*f980*/  FFMA.FTZ R62, R159, UR8, -R26 ;  /* 0x000000089f3e7c23 */ /* 0x000fe2000801081a */
[----:B------:R-:W-:Y:S01]  /*f990*/  FFMA.FTZ R112, R141, UR8, -R42 ;  /* 0x000000088d707c23 */ /* 0x000fe2000801082a */
[----:B------:R-:W-:Y:S01]  /*f9a0*/  FFMA.FTZ R110, R147, UR8, -R26 ;  /* 0x00000008936e7c23 */ /* 0x000fe2000801081a */
[--C-:B------:R-:W-:Y:S01]  /*f9b0*/  FFMA.FTZ R145, R145, UR8, -R42.reuse ;  /* 0x0000000891917c23 */ /* 0x100fe2000801082a */
        /* <DEDUP_REMOVED lines=9> */
[----:B------:R-:W5:Y:S01]  /*fa50*/  MUFU.EX2 R51, R51 ;  /* 0x0000003300337308 */ /* 0x000f620000000800 */
[----:B-1----:R-:W-:Y:S01]  /*fa60*/  F2FP.BF16.F32.PACK_AB R70, R41, R48 ;  /* 0x000000302946723e */ /* 0x002fe200000010ff */
[----:B------:R-:W-:Y:S01]  /*fa70*/  FFMA.FTZ R116, R137, UR8, -R42 ;  /* 0x0000000889747c23 */ /* 0x000fe2000801082a */
[--C-:B------:R-:W-:Y:S01]  /*fa80*/  FFMA.FTZ R129, R129, UR8, -R26.reuse ;  /* 0x0000000881817c23 */ /* 0x100fe2000801081a */
[--C-:B------:R-:W-:Y:S01]  /*fa90*/  FFMA.FTZ R124, R127, UR8, -R26.reuse ;  /* 0x000000087f7c7c23 */ /* 0x100fe2000801081a */
[----:B------:R-:W-:Y:S01]  /*faa0*/  FFMA.FTZ R135, R135, UR8, -R26 ;  /* 0x0000000887877c23 */ /* 0x000fe2000801081a */
[--C-:B------:R-:W-:Y:S01]  /*fab0*/  FFMA.FTZ R126, R109, UR8, -R42.reuse ;  /* 0x000000086d7e7c23 */ /* 0x100fe2000801082a */
[----:B------:R-:W-:Y:S01]  /*fac0*/  FFMA.FTZ R65, R65, UR8, -R42 ;  /* 0x0000000841417c23 */ /* 0x000fe2000801082a */
[----:B------:R-:W-:Y:S01]  /*fad0*/  MUFU.EX2 R43, R43 ;  /* 0x0000002b002b7308 */ /* 0x000fe20000000800 */
[--C-:B------:R-:W-:Y:S01]  /*fae0*/  FFMA.FTZ R61, R61, UR8, -R26.reuse ;  /* 0x000000083d3d7c23 */ /* 0x100fe2000801081a */
[--C-:B------:R-:W-:Y:S01]  /*faf0*/  FFMA.FTZ R128, R59, UR8, -R26.reuse ;  /* 0x000000083b807c23 */ /* 0x100fe2000801081a */
[--C-:B------:R-:W-:Y:S01]  /*fb00*/  FFMA.FTZ R130, R47, UR8, -R26.reuse ;  /* 0x000000082f827c23 */ /* 0x100fe2000801081a */
[----:B------:R-:W-:Y:S01]  /*fb10*/  FFMA.FTZ R45, R45, UR8, -R26 ;  /* 0x000000082d2d7c23 */ /* 0x000fe2000801081a */
[----:B------:R-:W-:Y:S01]  /*fb20*/  FADD.FTZ R49, R50, R49 ;  /* 0x0000003132317221 */ /* 0x000fe20000010000 */
[--C-:B------:R-:W-:Y:S01]  /*fb30*/  FFMA.FTZ R47, R39, UR8, -R42.reuse ;  /* 0x00000008272f7c23 */ /* 0x100fe2000801082a */
[--C-:B------:R-:W-:Y:S01]  /*fb40*/  FFMA.FTZ R39, R38, UR8, -R42.reuse ;  /* 0x0000000826277c23 */ /* 0x100fe2000801082a */
[----:B------:R-:W1:Y:S01]  /*fb50*/  MUFU.EX2 R34, R34 ;  /* 0x0000002200227308 */ /* 0x000e620000000800 */
[----:B-----5:R-:W-:Y:S01]  /*fb60*/  F2FP.BF16.F32.PACK_AB R69, R51, R54 ;  /* 0x000000363345723e */ /* 0x020fe200000010ff */
[----:B------:R-:W-:Y:S01]  /*fb70*/  FADD.FTZ R54, R54, R51 ;  /* 0x0000003336367221 */ /* 0x000fe20000010000 */
[----:B------:R-:W-:Y:S01]  /*fb80*/  FADD.FTZ R48, R48, R49 ;  /* 0x0000003130307221 */ /* 0x000fe20000010000 */
[--C-:B------:R-:W-:Y:S01]  /*fb90*/  FFMA.FTZ R49, R40, UR8, -R42.reuse ;  /* 0x0000000828317c23 */ /* 0x100fe2000801082a */
[----:B------:R-:W-:Y:S01]  /*fba0*/  FFMA.FTZ R40, R37, UR8, -R42 ;  /* 0x0000000825287c23 */ /* 0x000fe2000801082a */
[----:B------:R-:W-:Y:S01]  /*fbb0*/  FFMA.FTZ R33, R33, UR8, -R26 ;  /* 0x0000000821217c23 */ /* 0x000fe2000801081a */
[----:B------:R-:W-:Y:S01]  /*fbc0*/  FADD.FTZ R41, R41, R48 ;  /* 0x0000003029297221 */ /* 0x000fe20000010000 */
[----:B------:R-:W-:Y:S01]  /*fbd0*/  MUFU.EX2 R32, R32 ;  /* 0x0000002000207308 */ /* 0x000fe20000000800 */
[--C-:B------:R-:W-:Y:S01]  /*fbe0*/  FFMA.FTZ R25, R25, UR8, -R26.reuse ;  /* 0x0000000819197c23 */ /* 0x100fe2000801081a */
[--C-:B------:R-:W-:Y:S01]  /*fbf0*/  FFMA.FTZ R192, R24, UR8, -R26.reuse ;  /* 0x0000000818c07c23 */ /* 0x100fe2000801081a */
[----:B------:R-:W-:-:S05]  /*fc00*/  FFMA.FTZ R35, R35, UR8, -R26 ;  /* 0x0000000823237c23 */ /* 0x000fca000801081a */
[----:B------:R-:W5:Y:S01]  /*fc10*/  MUFU.EX2 R29, R29 ;  /* 0x0000001d001d7308 */ /* 0x000f620000000800 */
[----:B-1----:R-:W-:Y:S01]  /*fc20*/  F2FP.BF16.F32.PACK_AB R71, R34, R43 ;  /* 0x0000002b2247723e */ /* 0x002fe200000010ff */
[----:B------:R-:W-:-:S04]  /*fc30*/  FADD.FTZ R43, R43, R54 ;  /* 0x000000362b2b7221 */ /* 0x000fc80000010000 */
[----:B------:R-:W-:Y:S02]  /*fc40*/  FADD.FTZ R43, R34, R43 ;  /* 0x0000002b222b7221 */ /* 0x000fe40000010000 */
[C---:B------:R-:W-:Y:S01]  /*fc50*/  HMMA.16816.F32.BF16 R80, R68.reuse, R76, RZ ;  /* 0x0000004c4450723c */ /* 0x040fe200000418ff */
[----:B------:R-:W-:Y:S05]  /*fc60*/  MUFU.EX2 R30, R30 ;  /* 0x0000001e001e7308 */ /* 0x000fea0000000800 */
[C---:B------:R-:W-:Y:S03]  /*fc70*/  HMMA.16816.F32.BF16 R76, R68.reuse, R78, RZ ;  /* 0x0000004e444c723c */ /* 0x040fe600000418ff */
[----:B------:R-:W-:Y:S03]  /*fc80*/  MUFU.EX2 R27, R27 ;  /* 0x0000001b001b7308 */ /* 0x000fe60000000800 */
[C---:B------:R-:W-:Y:S05]  /*fc90*/  HMMA.16816.F32.BF16 R88, R68.reuse, R84, RZ ;  /* 0x000000544458723c */ /* 0x040fea00000418ff */
[----:B------:R-:W-:Y:S01]  /*fca0*/  MUFU.EX2 R36, R36 ;  /* 0x0000002400247308 */ /* 0x000fe20000000800 */
[C---:B--2---:R-:W-:Y:S06]  /*fcb0*/  HMMA.16816.F32.BF16 R96, R68.reuse, R92, RZ ;  /* 0x0000005c4460723c */ /* 0x044fec00000418ff */
[C---:B------:R-:W-:Y:S01]  /*fcc0*/  HMMA.16816.F32.BF16 R84, R68.reuse, R86, RZ ;  /* 0x000000564454723c */ /* 0x040fe200000418ff */
[----:B------:R-:W1:Y:S05]  /*fcd0*/  MUFU.EX2 R31, R31 ;  /* 0x0000001f001f7308 */ /* 0x000e6a0000000800 */
[C---:B------:R-:W-:Y:S03]  /*fce0*/  HMMA.16816.F32.BF16 R92, R68.reuse, R94, RZ ;  /* 0x0000005e445c723c */ /* 0x040fe600000418ff */
[----:B------:R-:W-:Y:S03]  /*fcf0*/  MUFU.EX2 R28, R28 ;  /* 0x0000001c001c7308 */ /* 0x000fe60000000800 */
[C---:B---3--:R-:W-:Y:S05]  /*fd00*/  HMMA.16816.F32.BF16 R72, R68.reuse, R4, RZ ;  /* 0x000000044448723c */ /* 0x048fea00000418ff */
[----:B------:R-:W2:Y:S01]  /*fd10*/  MUFU.EX2 R3, R3 ;  /* 0x0000000300037308 */ /* 0x000ea20000000800 */
[----:B------:R-:W-:Y:S01]  /*fd20*/  HMMA.16816.F32.BF16 R68, R68, R6, RZ ;  /* 0x000000064444723c */ /* 0x000fe200000418ff */
[----:B-----5:R-:W-:Y:S01]  /*fd30*/  F2FP.BF16.F32.PACK_AB R4, R29, R32 ;  /* 0x000000201d04723e */ /* 0x020fe200000010ff */
[----:B------:R-:W-:Y:S01]  /*fd40*/  FADD.FTZ R32, R32, R41 ;  /* 0x0000002920207221 */ /* 0x000fe20000010000 */
[----:B-1----:R-:W-:Y:S01]  /*fd50*/  F2FP.BF16.F32.PACK_AB R5, R31, R36 ;  /* 0x000000241f05723e */ /* 0x002fe200000010ff */
[----:B------:R-:W-:-:S02]  /*fd60*/  FADD.FTZ R36, R36, R43 ;  /* 0x0000002b24247221 */ /* 0x000fc40000010000 */
[----:B------:R-:W-:Y:S01]  /*fd70*/  FADD.FTZ R29, R29, R32 ;  /* 0x000000201d1d7221 */ /* 0x000fe20000010000 */
        /* <DEDUP_REMOVED lines=15> */
[C---:B------:R-:W-:Y:S01]  /*fe70*/  HMMA.16816.F32.BF16 R84, R4.reuse, R14, R84 ;  /* 0x0000000e0454723c */ /* 0x040fe20000041854 */
[----:B------:R-:W3:Y:S01]  /*fe80*/  LDSM.16.MT88.4 R12, [R166+0x7000] ;  /* 0x00700000a60c783b */ /* 0x000ee20000004200 */
[----:B------:R-:W-:Y:S04]  /*fe90*/  MUFU.EX2 R56, R56 ;  /* 0x0000003800387308 */ /* 0x000fe80000000800 */
[C---:B------:R-:W-:Y:S04]  /*fea0*/  HMMA.16816.F32.BF16 R72, R4.reuse, R20, R72 ;  /* 0x000000140448723c */ /* 0x040fe80000041848 */
[----:B------:R-:W4:Y:S02]  /*feb0*/  MUFU.EX2 R53, R53 ;  /* 0x0000003500357308 */ /* 0x000f240000000800 */
[C---:B------:R-:W-:Y:S01]  /*fec0*/  HMMA.16816.F32.BF16 R68, R4.reuse, R22, R68 ;  /* 0x000000160444723c */ /* 0x040fe20000041844 */
[----:B------:R-:W5:Y:S05]  /*fed0*/  LDSM.16.MT88.4 R20, [R164+0x7000] ;  /* 0x00700000a414783b */ /* 0x000f6a0000004200 */
[----:B------:R-:W-:Y:S01]  /*fee0*/  MUFU.EX2 R111, R111 ;  /* 0x0000006f006f7308 */ /* 0x000fe20000000800 */
[C---:B------:R-:W-:Y:S06]  /*fef0*/  HMMA.16816.F32.BF16 R96, R4.reuse, R16, R96 ;  /* 0x000000100460723c */ /* 0x040fec0000041860 */
[----:B------:R-:W-:Y:S01]  /*ff00*/  HMMA.16816.F32.BF16 R92, R4, R18, R92 ;  /* 0x00000012045c723c */ /* 0x000fe2000004185c */
[----:B------:R-:W2:Y:S01]  /*ff10*/  MUFU.EX2 R44, R44 ;  /* 0x0000002c002c7308 */ /* 0x000ea20000000800 */
[----:B------:R-:W5:Y:S05]  /*ff20*/  LDSM.16.MT88.4 R16, [R168+0x7000] ;  /* 0x00700000a810783b */ /* 0x000f6a0000004200 */
[----:B-1----:R-:W-:Y:S01]  /*ff30*/  F2FP.BF16.F32.PACK_AB R4, R57, R58 ;  /* 0x0000003a3904723e */ /* 0x002fe200000010ff */
[----:B------:R-:W-:Y:S01]  /*ff40*/  FADD.FTZ R58, R58, R27 ;  /* 0x0000001b3a3a7221 */ /* 0x000fe20000010000 */
[----:B----4-:R-:W-:Y:S01]  /*ff50*/  F2FP.BF16.F32.PACK_AB R5, R53, R56 ;  /* 0x000000383505723e */ /* 0x010fe200000010ff */
[----:B------:R-:W-:Y:S01]  /*ff60*/  MUFU.EX2 R123, R123 ;  /* 0x0000007b007b7308 */ /* 0x000fe20000000800 */
[----:B------:R-:W-:Y:S01]  /*ff70*/  F2FP.BF16.F32.PACK_AB R6, R46, R55 ;  /* 0x000000372e06723e */ /* 0x000fe200000010ff */
[----:B------:R-:W-:-:S04]  /*ff80*/  FADD.FTZ R58, R57, R58 ;  /* 0x0000003a393a7221 */ /* 0x000fc80000010000 */
[----:B------:R-:W-:Y:S01]  /*ff90*/  FADD.FTZ R55, R55, R58 ;  /* 0x0000003a37377221 */ /* 0x000fe20000010000 */
[----:B--2---:R-:W-:Y:S01]  /*ffa0*/  F2FP.BF16.F32.PACK_AB R7, R44, R111 ;  /* 0x0000006f2c07723e */ /* 0x004fe200000010ff */
[----:B------:R-:W1:Y:S02]  /*ffb0*/  MUFU.EX2 R66, R66 ;  /* 0x0000004200427308 */ /* 0x000e640000000800 */
[----:B------:R-:W-:-:S04]  /*ffc0*/  FADD.FTZ R46, R46, R55 ;  /* 0x000000372e2e7221 */ /* 0x000fc80000010000 */
[C---:B------:R-:W-:Y:S02]  /*ffd0*/  HMMA.16816.F32.BF16 R80, R4.reuse, R8, R80 ;  /* 0x000000080450723c */ /* 0x040fe40000041850 */
[----:B------:R-:W-:Y:S04]  /*ffe0*/  MUFU.EX2 R115, R115 ;  /* 0x0000007300737308 */ /* 0x000fe80000000800 */
[C---:B------:R-:W-:Y:S01]  /*fff0*/  HMMA.16816.F32.BF16 R76, R4.reuse, R10, R76 ;  /* 0x0000000a044c723c */ /* 0x040fe2000004184c */
[----:B------:R-:W2:Y:S03]  /*10000*/  LDSM.16.MT88.4 R8, [R165+0x7800] ;  /* 0x00780000a508783b */ /* 0x000ea60000004200 */
[----:B------:R-:W-:Y:S02]  /*10010*/  MUFU.EX2 R60, R60 ;  /* 0x0000003c003c7308 */ /* 0x000fe40000000800 */
[C---:B---3--:R-:W-:Y:S06]  /*10020*/  HMMA.16816.F32.BF16 R88, R4.reuse, R12, R88 ;  /* 0x0000000c0458723c */ /* 0x048fec0000041858 */
[C---:B------:R-:W-:Y:S01]  /*10030*/  HMMA.16816.F32.BF16 R84, R4.reuse, R14, R84 ;  /* 0x0000000e0454723c */ /* 0x040fe20000041854 */
[----:B------:R-:W3:Y:S01]  /*10040*/  LDSM.16.MT88.4 R12, [R166+0x7800] ;  /* 0x00780000a60c783b */ /* 0x000ee20000004200 */
        /* <DEDUP_REMOVED lines=59> */
[----:B------:R-:W-:Y:S01]  /*10400*/  HMMA.16816.F32.BF16 R96, R4, R16, R96 ;  /* 0x000000100460723c */ /* 0x000fe20000041860 */
[----:B------:R-:W-:-:S05]  /*10410*/  FFMA.FTZ R20, R113, UR8, -R26 ;  /* 0x0000000871147c23 */ /* 0x000fca000801081a */
[----:B------:R-:W-:Y:S01]  /*10420*/  MUFU.EX2 R21, R135 ;  /* 0x0000008700157308 */ /* 0x000fe20000000800 */
[C---:B------:R-:W-:Y:S01]  /*10430*/  HMMA.16816.F32.BF16 R92, R4.reuse, R18, R92 ;  /* 0x00000012045c723c */ /* 0x040fe2000004185c */
[----:B------:R-:W5:Y:S05]  /*10440*/  LDSM.16.MT88.4 R16, [R168+0x8800] ;  /* 0x00880000a810783b */ /* 0x000f6a0000004200 */
[----:B------:R-:W-:Y:S01]  /*10450*/  HMMA.16816.F32.BF16 R68, R4, R22, R68 ;  /* 0x000000160444723c */ /* 0x000fe20000041844 */
[----:B------:R-:W2:Y:S06]  /*10460*/  MUFU.EX2 R20, R20 ;  /* 0x0000001400147308 */ /* 0x000eac0000000800 */
[----:B-1----:R-:W-:Y:S01]  /*10470*/  F2FP.BF16.F32.PACK_AB R4, R122, R133 ;  /* 0x000000857a04723e */ /* 0x002fe200000010ff */
[--C-:B------:R-:W-:Y:S01]  /*10480*/  FFMA.FTZ R23, R67, UR8, -R42.reuse ;  /* 0x0000000843177c23 */ /* 0x100fe2000801082a */
[----:B----4-:R-:W-:Y:S01]  /*10490*/  F2FP.BF16.F32.PACK_AB R5, R124, R129 ;  /* 0x000000817c05723e */ /* 0x010fe200000010ff */
[----:B------:R-:W-:Y:S01]  /*104a0*/  FFMA.FTZ R22, R63, UR8, -R42 ;  /* 0x000000083f167c23 */ /* 0x000fe2000801082a */
[----:B------:R-:W-:Y:S01]  /*104b0*/  F2FP.BF16.F32.PACK_AB R6, R116, R131 ;  /* 0x000000837406723e */ /* 0x000fe200000010ff */
[----:B------:R-:W-:Y:S01]  /*104c0*/  MUFU.EX2 R126, R126 ;  /* 0x0000007e007e7308 */ /* 0x000fe20000000800 */
[----:B------:R-:W-:-:S04]  /*104d0*/  FADD.FTZ R133, R133, R108 ;  /* 0x0000006c85857221 */ /* 0x000fc80000010000 */
[----:B------:R-:W-:Y:S01]  /*104e0*/  FADD.FTZ R122, R122, R133 ;  /* 0x000000857a7a7221 */ /* 0x000fe20000010000 */
[----:B--2---:R-:W-:Y:S02]  /*104f0*/  F2FP.BF16.F32.PACK_AB R7, R20, R21 ;  /* 0x000000151407723e */ /* 0x004fe400000010ff */
[----:B------:R-:W1:Y:S01]  /*10500*/  MUFU.EX2 R23, R23 ;  /* 0x0000001700177308 */ /* 0x000e620000000800 */
[----:B------:R-:W-:-:S04]  /*10510*/  FADD.FTZ R131, R131, R122 ;  /* 0x0000007a83837221 */ /* 0x000fc80000010000 */
[C---:B------:R-:W-:Y:S01]  /*10520*/  HMMA.16816.F32.BF16 R88, R4.reuse, R8, R88 ;  /* 0x000000080458723c */ /* 0x040fe20000041858 */
[----:B------:R-:W-:Y:S02]  /*10530*/  FADD.FTZ R131, R116, R131 ;  /* 0x0000008374837221 */ /* 0x000fe40000010000 */
[----:B------:R-:W-:Y:S03]  /*10540*/  MUFU.EX2 R65, R65 ;  /* 0x0000004100417308 */ /* 0x000fe60000000800 */
[C---:B------:R-:W-:Y:S01]  /*10550*/  HMMA.16816.F32.BF16 R84, R4.reuse, R10, R84 ;  /* 0x0000000a0454723c */ /* 0x040fe20000041854 */
[----:B------:R-:W2:Y:S04]  /*10560*/  LDSM.16.MT88.4 R8, [R164+0x8800] ;  /* 0x00880000a408783b */ /* 0x000ea80000004200 */
[----:B------:R-:W-:Y:S01]  /*10570*/  MUFU.EX2 R22, R22 ;  /* 0x0000001600167308 */ /* 0x000fe20000000800 */
        /* <DEDUP_REMOVED lines=8> */
[----:B------:R-:W-:Y:S08]  /*10600*/  MUFU.EX2 R130, R130 ;  /* 0x0000008200827308 */ /* 0x000ff00000000800 */
[----:B------:R-:W3:Y:S01]  /*10610*/  MUFU.EX2 R45, R45 ;  /* 0x0000002d002d7308 */ /* 0x000ee20000000800 */
[C---:B--2---:R-:W-:Y:S07]  /*10620*/  HMMA.16816.F32.BF16 R72, R4.reuse, R8, R72 ;  /* 0x000000080448723c */ /* 0x044fee0000041848 */
[----:B------:R-:W-:Y:S01]  /*10630*/  MUFU.EX2 R38, R49 ;  /* 0x0000003100267308 */ /* 0x000fe20000000800 */
[----:B------:R-:W-:Y:S01]  /*10640*/  HMMA.16816.F32.BF16 R68, R4, R10, R68 ;  /* 0x0000000a0444723c */ /* 0x000fe20000041844 */
[----:B------:R-:W2:Y:S06]  /*10650*/  LDSM.16.MT88.4 R8, [R166+0x9000] ;  /* 0x00900000a608783b */ /* 0x000eac0000004200 */
[----:B-1----:R-:W-:Y:S01]  /*10660*/  F2FP.BF16.F32.PACK_AB R4, R23, R126 ;  /* 0x0000007e1704723e */ /* 0x002fe200000010ff */
[----:B------:R-:W1:Y:S01]  /*10670*/  MUFU.EX2 R37, R47 ;  /* 0x0000002f00257308 */ /* 0x000e620000000800 */
[----:B----4-:R-:W-:Y:S01]  /*10680*/  F2FP.BF16.F32.PACK_AB R5, R128, R61 ;  /* 0x0000003d8005723e */ /* 0x010fe200000010ff */
[----:B------:R-:W-:Y:S01]  /*10690*/  FADD.FTZ R126, R126, R131 ;  /* 0x000000837e7e7221 */ /* 0x000fe20000010000 */
[----:B------:R-:W-:-:S02]  /*106a0*/  F2FP.BF16.F32.PACK_AB R6, R22, R65 ;  /* 0x000000411606723e */ /* 0x000fc400000010ff */
[----:B---3--:R-:W-:Y:S01]  /*106b0*/  F2FP.BF16.F32.PACK_AB R7, R45, R130 ;  /* 0x000000822d07723e */ /* 0x008fe200000010ff */
[----:B------:R-:W-:Y:S02]  /*106c0*/  FADD.FTZ R126, R23, R126 ;  /* 0x0000007e177e7221 */ /* 0x000fe40000010000 */
[----:B------:R-:W-:Y:S02]  /*106d0*/  MUFU.EX2 R39, R39 ;  /* 0x0000002700277308 */ /* 0x000fe40000000800 */
[----:B------:R-:W-:Y:S02]  /*106e0*/  FADD.FTZ R65, R65, R126 ;  /* 0x0000007e41417221 */ /* 0x000fe40000010000 */
[C---:B------:R-:W-:Y:S02]  /*106f0*/  HMMA.16816.F32.BF16 R96, R4.reuse, R12, R96 ;  /* 0x0000000c0460723c */ /* 0x040fe40000041860 */
[----:B------:R-:W-:Y:S02]  /*10700*/  FADD.FTZ R65, R22, R65 ;  /* 0x0000004116417221 */ /* 0x000fe40000010000 */
[----:B------:R-:W-:Y:S02]  /*10710*/  MUFU.EX2 R40, R40 ;  /* 0x0000002800287308 */ /* 0x000fe40000000800 */
[C---:B------:R-:W-:Y:S01]  /*10720*/  HMMA.16816.F32.BF16 R92, R4.reuse, R14, R92 ;  /* 0x0000000e045c723c */ /* 0x040fe2000004185c */
[----:B------:R-:W3:Y:S05]  /*10730*/  LDSM.16.MT88.4 R12, [R164+0x9000] ;  /* 0x00900000a40c783b */ /* 0x000eea0000004200 */
[----:B------:R-:W-:Y:S01]  /*10740*/  MUFU.EX2 R34, R35 ;  /* 0x0000002300227308 */ /* 0x000fe20000000800 */
[C---:B-----5:R-:W-:Y:S06]  /*10750*/  HMMA.16816.F32.BF16 R80, R4.reuse, R16, R80 ;  /* 0x000000100450723c */ /* 0x060fec0000041850 */
[C---:B------:R-:W-:Y:S01]  /*10760*/  HMMA.16816.F32.BF16 R76, R4.reuse, R18, R76 ;  /* 0x00000012044c723c */ /* 0x040fe2000004184c */
[----:B------:R-:W4:Y:S01]  /*10770*/  MUFU.EX2 R33, R33 ;  /* 0x0000002100217308 */ /* 0x000f220000000800 */
[----:B------:R-:W-:Y:S04]  /*10780*/  LDSM.16.MT88.4 R16, [R166+0x9800] ;  /* 0x00980000a610783b */ /* 0x000fe80000004200 */
[C---:B--2---:R-:W-:Y:S03]  /*10790*/  HMMA.16816.F32.BF16 R88, R4.reuse, R8, R88 ;  /* 0x000000080458723c */ /* 0x044fe60000041858 */
[----:B------:R-:W-:Y:S03]  /*107a0*/  MUFU.EX2 R25, R25 ;  /* 0x0000001900197308 */ /* 0x000fe60000000800 */
[C---:B------:R-:W-:Y:S01]  /*107b0*/  HMMA.16816.F32.BF16 R84, R4.reuse, R10, R84 ;  /* 0x0000000a0454723c */ /* 0x040fe20000041854 */
[----:B------:R-:W2:Y:S04]  /*107c0*/  LDSM.16.MT88.4 R8, [R168+0x9800] ;  /* 0x00980000a808783b */ /* 0x000ea80000004200 */
[----:B------:R-:W5:Y:S01]  /*107d0*/  MUFU.EX2 R192, R192 ;  /* 0x000000c000c07308 */ /* 0x000f620000000800 */
[C---:B---3--:R-:W-:Y:S06]  /*107e0*/  HMMA.16816.F32.BF16 R72, R4.reuse, R12, R72 ;  /* 0x0000000c0448723c */ /* 0x048fec0000041848 */
[----:B------:R-:W-:Y:S01]  /*107f0*/  HMMA.16816.F32.BF16 R68, R4, R14, R68 ;  /* 0x0000000e0444723c */ /* 0x000fe20000041844 */
[----:B------:R-:W-:-:S04]  /*10800*/  FADD.FTZ R12, R56, R3 ;  /* 0x00000003380c7221 */ /* 0x000fc80000010000 */
[----:B------:R-:W-:Y:S02]  /*10810*/  FADD.FTZ R12, R53, R12 ;  /* 0x0000000c350c7221 */ /* 0x000fe40000010000 */
[----:B-1----:R-:W-:Y:S01]  /*10820*/  F2FP.BF16.F32.PACK_AB R4, R37, R38 ;  /* 0x000000262504723e */ /* 0x002fe200000010ff */
[----:B------:R-:W-:Y:S01]  /*10830*/  FADD.FTZ R38, R38, R65 ;  /* 0x0000004126267221 */ /* 0x000fe20000010000 */
[----:B------:R-:W-:Y:S01]  /*10840*/  FADD.FTZ R111, R111, R12 ;  /* 0x0000000c6f6f7221 */ /* 0x000fe20000010000 */
[----:B----4-:R-:W-:Y:S01]  /*10850*/  F2FP.BF16.F32.PACK_AB R5, R33, R34 ;  /* 0x000000222105723e */ /* 0x010fe200000010ff */
[----:B------:R-:W1:Y:S01]  /*10860*/  LDSM.16.MT88.4 R12, [R165+0x9800] ;  /* 0x00980000a50c783b */ /* 0x000e620000004200 */
[----:B------:R-:W-:Y:S01]  /*10870*/  F2FP.BF16.F32.PACK_AB R6, R40, R39 ;  /* 0x000000272806723e */ /* 0x000fe200000010ff */
[----:B------:R-:W-:Y:S01]  /*10880*/  FADD.FTZ R44, R44, R111 ;  /* 0x0000006f2c2c7221 */ /* 0x000fe20000010000 */
[----:B-----5:R-:W-:Y:S01]  /*10890*/  F2FP.BF16.F32.PACK_AB R7, R192, R25 ;  /* 0x00000019c007723e */ /* 0x020fe200000010ff */
        /* <DEDUP_REMOVED lines=33> */
[----:B------:R-:W-:Y:S01]  /*10ab0*/  LOP3.LUT P1, RZ, R182, 0x8, RZ, 0xc0, !PT ;  /* 0x00000008b6ff7812 */ /* 0x000fe2000782c0ff */
        /* <DEDUP_REMOVED lines=65> */
.L_x_6305:
[----:B------:R-:W1:Y:S02]  /*10ed0*/  LDC R9, c[0x0][0x250] ;  /* 0x00009400ff097b82 */ /* 0x000e640000000800 */
[----:B-1----:R-:W-:-:S05]  /*10ee0*/  IMAD.SHL.U32 R6, R9, 0x80, RZ ;  /* 0x0000008009067824 */ /* 0x002fca00078e00ff */
[----:B------:R-:W-:-:S04]  /*10ef0*/  IADD3 R6, -R6, RZ, RZ ;  /* 0x000000ff06067210 */ /* 0x000fc80007ffe1ff */
[----:B------:R-:W-:-:S07]  /*10f00*/  SHF.R.S32.HI R11, RZ, 0x1f, R6 ;  /* 0x0000001fff0b7819 */ /* 0x000fce0000011406 */
.L_x_6306:
[----:B------:R-:W-:Y:S01]  /*10f10*/  ULDC UR4, c[0x0][0x2d0] ;  /* 0x0000b40000047ab9 */ /* 0x000fe20000000800 */
[----:B------:R-:W-:Y:S02]  /*10f20*/  LEA R156, P3, R6, R156, 0x1 ;  /* 0x0000009c069c7211 */ /* 0x000fe400078608ff */
[----:B------:R-:W-:Y:S02]  /*10f30*/  ISETP.GE.AND P0, PT, R100, UR4, PT ;  /* 0x0000000464007c0c */ /* 0x000fe4000bf06270 */
[----:B------:R-:W-:Y:S02]  /*10f40*/  LEA.HI.X R157, R6, R157, R11, 0x1, P3 ;  /* 0x0000009d069d7211 */ /* 0x000fe400018f0c0b */
[----:B------:R-:W-:-:S09]  /*10f50*/  LOP3.LUT R182, R182, 0xfffffffe, RZ, 0xc0, !PT ;  /* 0xfffffffeb6b67812 */ /* 0x000fd200078ec0ff */
        /* <DEDUP_REMOVED lines=55> */
[----:B------:R1:W-:Y:S01]  /*112d0*/  @!P0 LDGSTS.E.BYPASS.LTC128B.128 [R187+0x7800], desc[UR6][R14.64] ;  /* 0x078000000ebb8fae */ /* 0x0003e2000b901d46 */
[----:B------:R-:W-:-:S02]  /*112e0*/  @!P0 IADD3 R13, P1, R6, R13, RZ ;  /* 0x0000000d060d8210 */ /* 0x000fc40007f3e0ff */
[----:B------:R-:W-:Y:S01]  /*112f0*/  @!P0 IADD3 R7, P2, R6, R18, RZ ;  /* 0x0000001206078210 */ /* 0x000fe20007f5e0ff */
[----:B-----5:R-:W-:Y:S01]  /*11300*/  @!P0 IMAD R4, R4, 0x60, RZ ;  /* 0x0000006004048824 */ /* 0x020fe200078e02ff */
[C---:B------:R-:W-:Y:S01]  /*11310*/  @!P0 IADD3.X R8, R11.reuse, R21, R8, P3, !PT ;  /* 0x000000150b088210 */ /* 0x040fe20001ffe408 */
[----:B------:R-:W-:Y:S01]  /*11320*/  @!P0 IMAD.X R120, R11, 0x1, R120, P1 ;  /* 0x000000010b788824 */ /* 0x000fe200008e0678 */
[----:B------:R-:W-:Y:S01]  /*11330*/  @!P0 IADD3 R6, P1, R6, R16, RZ ;  /* 0x0000001006068210 */ /* 0x000fe20007f3e0ff */
[----:B------:R-:W-:Y:S01]  /*11340*/  @P0 STS.128 [R187+0x8000], RZ ;  /* 0x008000ffbb000388 */ /* 0x000fe20000000c00 */
[----:B------:R-:W-:Y:S02]  /*11350*/  @!P0 LEA R16, P3, R5, UR10, 0x1 ;  /* 0x0000000a05108c11 */ /* 0x000fe4000f8608ff */
[----:B------:R-:W-:Y:S01]  /*11360*/  @!P0 IADD3.X R4, R11, R4, R19, P2, !PT ;  /* 0x000000040b048210 */ /* 0x000fe200017fe413 */
[----:B--2---:R-:W-:Y:S01]  /*11370*/  @!P0 IMAD R3, R3, 0x70, RZ ;  /* 0x0000007003038824 */ /* 0x004fe200078e02ff */
[----:B------:R-:W-:-:S02]  /*11380*/  @!P0 LEA R22, P4, R13, UR10, 0x1 ;  /* 0x0000000a0d168c11 */ /* 0x000fc4000f8808ff */
[----:B------:R-:W-:Y:S02]  /*11390*/  @!P0 LEA R10, P2, R7, UR10, 0x1 ;  /* 0x0000000a070a8c11 */ /* 0x000fe4000f8408ff */
[----:B------:R-:W-:Y:S02]  /*113a0*/  @!P0 LEA.HI.X R23, R13, UR11, R120, 0x1, P4 ;  /* 0x0000000b0d178c11 */ /* 0x000fe4000a0f0c78 */
[----:B------:R-:W-:Y:S02]  /*113b0*/  @!P0 IADD3.X R3, R11, R17, R3, P1, !PT ;  /* 0x000000110b038210 */ /* 0x000fe40000ffe403 */
[C---:B------:R-:W-:Y:S01]  /*113c0*/  @!P0 LEA R24, P1, R6.reuse, UR10, 0x1 ;  /* 0x0000000a06188c11 */ /* 0x040fe2000f8208ff */
[----:B------:R-:W-:Y:S01]  /*113d0*/  @!PT LDS RZ, [RZ] ;  /* 0x00000000fffff984 */ /* 0x000fe20000000800 */
[----:B------:R-:W-:Y:S01]  /*113e0*/  @!PT LDS RZ, [RZ] ;  /* 0x00000000fffff984 */ /* 0x000fe20000000800 */
[----:B------:R-:W-:Y:S01]  /*113f0*/  @!PT LDS RZ, [RZ] ;  /* 0x00000000fffff984 */ /* 0x000fe20000000800 */
[----:B------:R2:W-:Y:S01]  /*11400*/  @!P0 LDGSTS.E.BYPASS.LTC128B.128 [R187+0x8000], desc[UR6][R22.64] ;  /* 0x0800000016bb8fae */ /* 0x0005e2000b901d46 */
[----:B------:R-:W-:Y:S02]  /*11410*/  @!P0 LEA.HI.X R17, R5, UR11, R8, 0x1, P3 ;  /* 0x0000000b05118c11 */ /* 0x000fe400098f0c08 */
[----:B------:R-:W-:Y:S01]  /*11420*/  @!P0 LEA.HI.X R11, R7, UR11, R4, 0x1, P2 ;  /* 0x0000000b070b8c11 */ /* 0x000fe200090f0c04 */
[----:B------:R-:W-:Y:S01]  /*11430*/  @P0 STS.128 [R187+0x8800], RZ ;  /* 0x008800ffbb000388 */ /* 0x000fe20000000c00 */
[----:B------:R-:W-:-:S02]  /*11440*/  @!P0 LEA.HI.X R25, R6, UR11, R3, 0x1, P1 ;  /* 0x0000000b06198c11 */ /* 0x000fc400088f0c03 */
[----:B------:R-:W-:Y:S01]  /*11450*/  P2R R3, PR, RZ, 0x1 ;  /* 0x00000001ff037803 */ /* 0x000fe20000000000 */
        /* <DEDUP_REMOVED lines=15> */
[----:B-1----:R-:W1:Y:S04]  /*11550*/  LDSM.16.M88.4 R12, [R173+0x2000] ;  /* 0x00200000ad0c783b */ /* 0x002e680000000200 */
[----:B------:R-:W4:Y:S04]  /*11560*/  LDSM.16.M88.4 R4, [R173+0x2800] ;  /* 0x00280000ad04783b */ /* 0x000f280000000200 */
[----:B------:R-:W5:Y:S04]  /*11570*/  LDSM.16.M88.4 R48, [R173+0x3000] ;  /* 0x00300000ad30783b */ /* 0x000f680000000200 */
[----:B------:R-:W-:Y:S04]  /*11580*/  LDSM.16.M88.4 R116, [R172] ;  /* 0x00000000ac74783b */ /* 0x000fe80000000200 */
[----:B------:R-:W5:Y:S04]  /*11590*/  LDSM.16.M88.4 R28, [R167+0x2000] ;  /* 0x00200000a71c783b */ /* 0x000f680000000200 */
[----:B--2---:R-:W2:Y:S04]  /*115a0*/  LDSM.16.M88.4 R20, [R167+0x2800] ;  /* 0x00280000a714783b */ /* 0x004ea80000000200 */
[----:B------:R-:W2:Y:S04]  /*115b0*/  LDSM.16.M88.4 R112, [R167+0x3000] ;  /* 0x00300000a770783b */ /* 0x000ea80000000200 */
[----:B------:R-:W2:Y:S04]  /*115c0*/  LDSM.16.M88.4 R40, [R173+0x3800] ;  /* 0x00380000ad28783b */ /* 0x000ea80000000200 */
[----:B------:R-:W2:Y:S04]  /*115d0*/  LDSM.16.M88.4 R32, [R173+0x4000] ;  /* 0x00400000ad20783b */ /* 0x000ea80000000200 */
[----:B---3--:R-:W3:Y:S04]  /*115e0*/  LDSM.16.M88.4 R24, [R173+0x4800] ;  /* 0x00480000ad18783b */ /* 0x008ee80000000200 */
[----:B------:R-:W3:Y:S01]  /*115f0*/  LDSM.16.M88.4 R128, [R173+0x5000] ;  /* 0x00500000ad80783b */ /* 0x000ee20000000200 */
[C---:B-1----:R-:W-:Y:S03]  /*11600*/  HMMA.16816.F32.BF16 R16, R124.reuse, R12, RZ ;  /* 0x0000000c7c10723c */ /* 0x042fe600000418ff */
[----:B------:R-:W1:Y:S03]  /*11610*/  LDSM.16.M88.4 R120, [R173+0x5800] ;  /* 0x00580000ad78783b */ /* 0x000e660000000200 */
        /* <DEDUP_REMOVED lines=12> */
[C---:B--2---:R-:W-:Y:S06]  /*116e0*/  HMMA.16816.F32.BF16 R8, R116.reuse, R20, R8 ;  /* 0x000000147408723c */ /* 0x044fec0000041808 */
[C---:B------:R-:W-:Y:S06]  /*116f0*/  HMMA.16816.F32.BF16 R4, R116.reuse, R22, R4 ;  /* 0x000000167404723c */ /* 0x040fec0000041804 */
[C---:B------:R-:W-:Y:S06]  /*11700*/  HMMA.16816.F32.BF16 R52, R116.reuse, R112, R52 ;  /* 0x000000707434723c */ /* 0x040fec0000041834 */
[----:B------:R-:W-:Y:S06]  /*11710*/  HMMA.16816.F32.BF16 R48, R116, R114, R48 ;  /* 0x000000727430723c */ /* 0x000fec0000041830 */
[C---:B------:R-:W-:Y:S06]  /*11720*/  HMMA.16816.F32.BF16 R44, R124.reuse, R40, RZ ;  /* 0x000000287c2c723c */ /* 0x040fec00000418ff */
[C---:B------:R-:W-:Y:S06]  /*11730*/  HMMA.16816.F32.BF16 R36, R124.reuse, R32, RZ ;  /* 0x000000207c24723c */ /* 0x040fec00000418ff */
[C---:B---3--:R-:W-:Y:S06]  /*11740*/  HMMA.16816.F32.BF16 R28, R124.reuse, R24, RZ ;  /* 0x000000187c1c723c */ /* 0x048fec00000418ff */
        /* <DEDUP_REMOVED lines=36> */
[C---:B--2---:R-:W-:Y:S06]  /*11990*/  HMMA.16816.F32.BF16 R28, R108.reuse, R64, R28 ;  /* 0x000000406c1c723c */ /* 0x044fec000004181c */
[C---:B------:R-:W-:Y:S01]  /*119a0*/  HMMA.16816.F32.BF16 R24, R108.reuse, R66, R24 ;  /* 0x000000426c18723c */ /* 0x040fe20000041818 */
[----:B------:R-:W2:Y:S05]  /*119b0*/  LDSM.16.M88.4 R64, [R102+0x1000] ;  /* 0x001000006640783b */ /* 0x000eaa0000000200 */
[C---:B------:R-:W-:Y:S06]  /*119c0*/  HMMA.16816.F32.BF16 R44, R108.reuse, R124, R44 ;  /* 0x0000007c6c2c723c */ /* 0x040fec000004182c */
[----:B------:R-:W-:Y:S01]  /*119d0*/  HMMA.16816.F32.BF16 R40, R108, R126, R40 ;  /* 0x0000007e6c28723c */ /* 0x000fe20000041828 */
[----:B------:R-:W3:Y:S05]  /*119e0*/  LDSM.16.M88.4 R124, [R106] ;  /* 0x000000006a7c783b */ /* 0x000eea0000000200 */
[C---:B-1----:R-:W-:Y:S06]  /*119f0*/  HMMA.16816.F32.BF16 R16, R116.reuse, R60, R16 ;  /* 0x0000003c7410723c */ /* 0x042fec0000041810 */
[C---:B------:R-:W-:Y:S01]  /*11a00*/  HMMA.16816.F32.BF16 R12, R116.reuse, R62, R12 ;  /* 0x0000003e740c723c */ /* 0x040fe2000004180c */
[----:B------:R-:W1:Y:S05]  /*11a10*/  LDSM.16.M88.4 R60, [R102+0x1800] ;  /* 0x00180000663c783b */ /* 0x000e6a0000000200 */
[C---:B------:R-:W-:Y:S06]  /*11a20*/  HMMA.16816.F32.BF16 R4, R116.reuse, R58, R4 ;  /* 0x0000003a7404723c */ /* 0x040fec0000041804 */
[C---:B--2---:R-:W-:Y:S06]  /*11a30*/  HMMA.16816.F32.BF16 R52, R116.reuse, R64, R52 ;  /* 0x000000407434723c */ /* 0x044fec0000041834 */
[----:B------:R-:W-:Y:S01]  /*11a40*/  HMMA.16816.F32.BF16 R8, R116, R56, R8 ;  /* 0x000000387408723c */ /* 0x000fe20000041808 */
[----:B------:R-:W-:-:S05]  /*11a50*/  FMUL.FTZ R19, R19, UR15 ;  /* 0x0000000f13137c20 */ /* 0x000fca0008410000 */
[C---:B---3--:R-:W-:Y:S01]  /*11a60*/  HMMA.16816.F32.BF16 R20, R108.reuse, R124, R20 ;  /* 0x0000007c6c14723c */ /* 0x048fe20000041814 */
        /* <DEDUP_REMOVED lines=12> */
[----:B------:R-:W-:Y:S01]  /*11b30*/  HMMA.16816.F32.BF16 R128, R108, R126, R128 ;  /* 0x0000007e6c80723c */ /* 0x000fe20000041880 */
[----:B------:R-:W2:Y:S01]  /*11b40*/  LDSM.16.M88.4 R124, [R104] ;  /* 0x00000000687c783b */ /* 0x000ea20000000200 */
[----:B------:R-:W-:Y:S01]  /*11b50*/  FMUL.FTZ R52, R52, UR15 ;  /* 0x0000000f34347c20 */ /* 0x000fe20008410000 */
[----:B------:R-:W-:Y:S01]  /*11b60*/  FMUL.FTZ R54, R54, UR15 ;  /* 0x0000000f36367c20 */ /* 0x000fe20008410000 */
[----:B------:R-:W-:Y:S01]  /*11b70*/  FMUL.FTZ R53, R53, UR15 ;  /* 0x0000000f35357c20 */ /* 0x000fe20008410000 */
[----:B------:R-:W-:Y:S01]  /*11b80*/  MUFU.TANH R59, R5 ;  /* 0x00000005003b7308 */ /* 0x000fe20000002400 */
[C---:B-1----:R-:W-:Y:S01]  /*11b90*/  HMMA.16816.F32.BF16 R44, R116.reuse, R60, R44 ;  /* 0x0000003c742c723c */ /* 0x042fe2000004182c */
[----:B------:R-:W-:Y:S01]  /*11ba0*/  FMUL.FTZ R8, R8, UR15 ;  /* 0x0000000f08087c20 */ /* 0x000fe20008410000 */
[----:B------:R-:W-:Y:S01]  /*11bb0*/  FMUL.FTZ R9, R9, UR15 ;  /* 0x0000000f09097c20 */ /* 0x000fe20008410000 */
[----:B------:R-:W-:Y:S01]  /*11bc0*/  FMUL.FTZ R10, R10, UR15 ;  /* 0x0000000f0a0a7c20 */ /* 0x000fe20008410000 */
[----:B------:R-:W-:Y:S01]  /*11bd0*/  FMUL.FTZ R11, R11, UR15 ;  /* 0x0000000f0b0b7c20 */ /* 0x000fe20008410000 */
[----:B------:R-:W-:Y:S01]  /*11be0*/  FMUL.FTZ R55, R55, UR15 ;  /* 0x0000000f37377c20 */ /* 0x000fe20008410000 */
[C---:B------:R-:W-:Y:S01]  /*11bf0*/  HMMA.16816.F32.BF16 R40, R116.reuse, R62, R40 ;  /* 0x0000003e7428723c */ /* 0x040fe20000041828 */
[----:B------:R-:W-:Y:S05]  /*11c00*/  MUFU.TANH R65, R6 ;  /* 0x0000000600417308 */ /* 0x000fea0000002400 */
[----:B------:R-:W-:Y:S03]  /*11c10*/  HMMA.16816.F32.BF16 R48, R116, R66, R48 ;  /* 0x000000427430723c */ /* 0x000fe60000041830 */
[----:B------:R1:W-:Y:S08]  /*11c20*/  MUFU.TANH R61, R7 ;  /* 0x00000007003d7308 */ /* 0x0003f00000002400 */
[----:B------:R-:W-:Y:S01]  /*11c30*/  MUFU.TANH R58, R8 ;  /* 0x00000008003a7308 */ /* 0x000fe20000002400 */
[----:B------:R-:W-:Y:S01]  /*11c40*/  FMUL.FTZ R44, R44, UR15 ;  /* 0x0000000f2c2c7c20 */ /* 0x000fe20008410000 */
[----:B------:R-:W-:Y:S01]  /*11c50*/  FMUL.FTZ R46, R46, UR15 ;  /* 0x0000000f2e2e7c20 */ /* 0x000fe20008410000 */
[----:B------:R-:W-:Y:S01]  /*11c60*/  FMUL.FTZ R47, R47, UR15 ;  /* 0x0000000f2f2f7c20 */ /* 0x000fe20008410000 */
[----:B------:R-:W-:-:S03]  /*11c70*/  FMUL.FTZ R45, R45, UR15 ;  /* 0x0000000f2d2d7c20 */ /* 0x000fc60008410000 */
[----:B------:R-:W-:Y:S01]  /*11c80*/  FMUL.FTZ R136, R40, UR15 ;  /* 0x0000000f28887c20 */ /* 0x000fe20008410000 */
[----:B------:R-:W-:Y:S01]  /*11c90*/  MUFU.TANH R14, R9 ;  /* 0x00000009000e7308 */ /* 0x000fe20000002400 */
[----:B-1----:R-:W1:Y:S01]  /*11ca0*/  LDSM.16.M88.4 R4, [R102+0x2000] ;  /* 0x002000006604783b */ /* 0x002e620000000200 */
[----:B------:R-:W-:Y:S01]  /*11cb0*/  FMUL.FTZ R42, R42, UR15 ;  /* 0x0000000f2a2a7c20 */ /* 0x000fe20008410000 */
[----:B------:R-:W-:Y:S01]  /*11cc0*/  FMUL.FTZ R43, R43, UR15 ;  /* 0x0000000f2b2b7c20 */ /* 0x000fe20008410000 */
[C---:B--2---:R-:W-:Y:S01]  /*11cd0*/  HMMA.16816.F32.BF16 R112, R108.reuse, R124, R112 ;  /* 0x0000007c6c70723c */ /* 0x044fe20000041870 */
[----:B------:R-:W2:Y:S01]  /*11ce0*/  S2R R40, SR_TID.X ;  /* 0x0000000000287919 */ /* 0x000ea20000002100 */
[----:B------:R-:W-:Y:S01]  /*11cf0*/  FMUL.FTZ R194, R48, UR15 ;  /* 0x0000000f30c27c20 */ /* 0x000fe20008410000 */
[----:B------:R-:W-:Y:S01]  /*11d00*/  FMUL.FTZ R50, R50, UR15 ;  /* 0x0000000f32327c20 */ /* 0x000fe20008410000 */
[----:B------:R-:W-:Y:S01]  /*11d10*/  MUFU.TANH R60, R10 ;  /* 0x0000000a003c7308 */ /* 0x000fe20000002400 */
[----:B------:R-:W-:Y:S01]  /*11d20*/  FMUL.FTZ R51, R51, UR15 ;  /* 0x0000000f33337c20 */ /* 0x000fe20008410000 */
[----:B------:R-:W-:Y:S01]  /*11d30*/  HMMA.16816.F32.BF16 R120, R108, R126, R120 ;  /* 0x0000007e6c78723c */ /* 0x000fe20000041878 */
[----:B------:R-:W-:Y:S01]  /*11d40*/  FMUL.FTZ R48, R49, UR15 ;  /* 0x0000000f31307c20 */ /* 0x000fe20008410000 */
[----:B------:R-:W-:-:S04]  /*11d50*/  FMUL.FTZ R41, R41, UR15 ;  /* 0x0000000f29297c20 */ /* 0x000fc80008410000 */
[----:B------:R3:W-:Y:S08]  /*11d60*/  MUFU.TANH R15, R11 ;  /* 0x0000000b000f7308 */ /* 0x0007f00000002400 */
[----:B------:R-:W4:Y:S08]  /*11d70*/  MUFU.TANH R16, R16 ;  /* 0x0000001000107308 */ /* 0x000f300000002400 */
[----:B------:R-:W5:Y:S01]  /*11d80*/  MUFU.TANH R18, R18 ;  /* 0x0000001200127308 */ /* 0x000f620000002400 */
[----:B---3--:R-:W3:Y:S07]  /*11d90*/  LDSM.16.M88.4 R8, [R102+0x2800] ;  /* 0x002800006608783b */ /* 0x008eee0000000200 */
[----:B------:R-:W5:Y:S01]  /*11da0*/  MUFU.TANH R196, R52 ;  /* 0x0000003400c47308 */ /* 0x000f620000002400 */
[C---:B-1----:R-:W-:Y:S06]  /*11db0*/  HMMA.16816.F32.BF16 R36, R116.reuse, R4, R36 ;  /* 0x000000047424723c */ /* 0x042fec0000041824 */
[----:B------:R-:W-:Y:S01]  /*11dc0*/  HMMA.16816.F32.BF16 R32, R116, R6, R32 ;  /* 0x000000067420723c */ /* 0x000fe20000041820 */
[----:B------:R-:W1:Y:S01]  /*11dd0*/  LDSM.16.M88.4 R4, [R102+0x3000] ;  /* 0x003000006604783b */ /* 0x000e620000000200 */
[----:B------:R-:W5:Y:S08]  /*11de0*/  MUFU.TANH R190, R54 ;  /* 0x0000003600be7308 */ /* 0x000f700000002400 */
[----:B------:R-:W5:Y:S08]  /*11df0*/  MUFU.TANH R140, R44 ;  /* 0x0000002c008c7308 */ /* 0x000f700000002400 */
[----:B------:R-:W-:Y:S01]  /*11e00*/  FMUL.FTZ R36, R36, UR15 ;  /* 0x0000000f24247c20 */ /* 0x000fe20008410000 */
[----:B------:R-:W5:Y:S01]  /*11e10*/  MUFU.TANH R146, R46 ;  /* 0x0000002e00927308 */ /* 0x000f620000002400 */
[----:B------:R-:W-:Y:S01]  /*11e20*/  FMUL.FTZ R38, R38, UR15 ;  /* 0x0000000f26267c20 */ /* 0x000fe20008410000 */
[----:B------:R-:W-:-:S03]  /*11e30*/  FMUL.FTZ R37, R37, UR15 ;  /* 0x0000000f25257c20 */ /* 0x000fc60008410000 */
[----:B------:R-:W-:Y:S01]  /*11e40*/  FMUL.FTZ R32, R32, UR15 ;  /* 0x0000000f20207c20 */ /* 0x000fe20008410000 */
[----:B------:R-:W-:Y:S01]  /*11e50*/  FMUL.FTZ R34, R34, UR15 ;  /* 0x0000000f22227c20 */ /* 0x000fe20008410000 */
[----:B---3--:R-:W-:Y:S01]  /*11e60*/  HMMA.16816.F32.BF16 R24, R116, R10, R24 ;  /* 0x0000000a7418723c */ /* 0x008fe20000041818 */
[----:B------:R-:W-:Y:S01]  /*11e70*/  MUFU.TANH R132, R36 ;  /* 0x0000002400847308 */ /* 0x000fe20000002400 */
[----:B------:R-:W-:Y:S01]  /*11e80*/  FMUL.FTZ R33, R33, UR15 ;  /* 0x0000000f21217c20 */ /* 0x000fe20008410000 */
[----:B------:R-:W-:-:S03]  /*11e90*/  FMUL.FTZ R35, R35, UR15 ;  /* 0x0000000f23237c20 */ /* 0x000fc60008410000 */
[C---:B------:R-:W-:Y:S01]  /*11ea0*/  HMMA.16816.F32.BF16 R28, R116.reuse, R8, R28 ;  /* 0x00000008741c723c */ /* 0x040fe2000004181c */
[----:B--2---:R-:W-:Y:S02]  /*11eb0*/  IMAD.SHL.U32 R11, R40, 0x2, RZ ;  /* 0x00000002280b7824 */ /* 0x004fe400078e00ff */
[----:B------:R2:W-:Y:S03]  /*11ec0*/  MUFU.TANH R134, R32 ;  /* 0x0000002000867308 */ /* 0x0005e60000002400 */
[----:B------:R-:W-:Y:S01]  /*11ed0*/  LOP3.LUT R11, R11, 0x6, RZ, 0xc0, !PT ;  /* 0x000000060b0b7812 */ /* 0x000fe200078ec0ff */
[----:B------:R-:W-:Y:S02]  /*11ee0*/  IMAD.SHL.U32 R8, R188, 0x80, RZ ;  /* 0x00000080bc087824 */ /* 0x000fe400078e00ff */
[----:B------:R-:W-:Y:S01]  /*11ef0*/  FMUL.FTZ R9, R39, UR15 ;  /* 0x0000000f27097c20 */ /* 0x000fe20008410000 */
[----:B-1----:R-:W-:Y:S01]  /*11f00*/  HMMA.16816.F32.BF16 R20, R116, R4, R20 ;  /* 0x000000047414723c */ /* 0x002fe20000041814 */
[----:B------:R-:W1:Y:S01]  /*11f10*/  MUFU.TANH R194, R194 ;  /* 0x000000c200c27308 */ /* 0x000e620000002400 */
[----:B------:R-:W-:-:S04]  /*11f20*/  LOP3.LUT R10, R8, 0x18, R11, 0xfe, !PT ;  /* 0x00000018080a7812 */ /* 0x000fc800078efe0b */
[----:B------:R-:W-:Y:S01]  /*11f30*/  HMMA.16816.F32.BF16 R128, R116, R6, R128 ;  /* 0x000000067480723c */ /* 0x000fe20000041880 */
[--C-:B------:R-:W-:Y:S02]  /*11f40*/  LOP3.LUT R4, R8, 0x8, R11.reuse, 0xfe, !PT ;  /* 0x0000000808047812 */ /* 0x100fe400078efe0b */
[-C--:B------:R-:W-:Y:S01]  /*11f50*/  ISETP.GE.AND P0, PT, R10, R103.reuse, PT ;  /* 0x000000670a00720c */ /* 0x080fe20003f06270 */
[----:B------:R-:W3:Y:S01]  /*11f60*/  MUFU.TANH R136, R136 ;  /* 0x0000008800887308 */ /* 0x000ee20000002400 */
[----:B------:R-:W-:Y:S01]  /*11f70*/  ISETP.GE.AND P3, PT, R4, R103, PT ;  /* 0x000000670400720c */ /* 0x000fe20003f66270 */
[----:B------:R-:W-:Y:S01]  /*11f80*/  FMUL.FTZ R62, R24, UR15 ;  /* 0x0000000f183e7c20 */ /* 0x000fe20008410000 */
[-C--:B------:R-:W-:Y:S01]  /*11f90*/  ISETP.GE.AND P1, PT, R4, R105.reuse, PT ;  /* 0x000000690400720c */ /* 0x080fe20003f26270 */
[----:B------:R-:W-:Y:S01]  /*11fa0*/  FMUL.FTZ R26, R26, UR15 ;  /* 0x0000000f1a1a7c20 */ /* 0x000fe20008410000 */
[----:B------:R-:W1:Y:S01]  /*11fb0*/  LDSM.16.M88.4 R4, [R102+0x3800] ;  /* 0x003800006604783b */ /* 0x000e620000000200 */
[--C-:B--2---:R-:W-:Y:S01]  /*11fc0*/  LOP3.LUT R32, R8, 0x10, R11.reuse, 0xfe, !PT ;  /* 0x0000001008207812 */ /* 0x104fe200078efe0b */
[----:B------:R-:W-:Y:S01]  /*11fd0*/  FMUL.FTZ R28, R28, UR15 ;  /* 0x0000000f1c1c7c20 */ /* 0x000fe20008410000 */
[----:B----4-:R-:W-:Y:S01]  /*11fe0*/  FSEL R36, R16, -INF , !P3 ;  /* 0xff80000010247808 */ /* 0x010fe20005800000 */
[----:B------:R-:W2:Y:S01]  /*11ff0*/  MUFU.TANH R158, R50 ;  /* 0x00000032009e7308 */ /* 0x000ea20000002400 */
[--C-:B------:R-:W-:Y:S01]  /*12000*/  LOP3.LUT R16, R8, 0x20, R11.reuse, 0xfe, !PT ;  /* 0x0000002008107812 */ /* 0x100fe200078efe0b */
[----:B------:R-:W-:Y:S01]  /*12010*/  FMUL.FTZ R30, R30, UR15 ;  /* 0x0000000f1e1e7c20 */ /* 0x000fe20008410000 */
[-C--:B------:R-:W-:Y:S01]  /*12020*/  ISETP.GE.AND P4, PT, R32, R105.reuse, PT ;  /* 0x000000692000720c */ /* 0x080fe20003f86270 */
[----:B------:R-:W-:Y:S01]  /*12030*/  FMUL.FTZ R25, R25, UR15 ;  /* 0x0000000f19197c20 */ /* 0x000fe20008410000 */
[----:B------:R-:W-:Y:S01]  /*12040*/  ISETP.GE.AND P6, PT, R10, R105, PT ;  /* 0x000000690a00720c */ /* 0x000fe20003fc6270 */
[----:B------:R-:W-:Y:S01]  /*12050*/  FMUL.FTZ R46, R20, UR15 ;  /* 0x0000000f142e7c20 */ /* 0x000fe20008410000 */
[----:B------:R-:W-:Y:S01]  /*12060*/  ISETP.GE.AND P5, PT, R16, R103, PT ;  /* 0x000000671000720c */ /* 0x000fe20003fa6270 */
[----:B------:R-:W4:Y:S01]  /*12070*/  MUFU.TANH R28, R28 ;  /* 0x0000001c001c7308 */ /* 0x000f220000002400 */
[----:B-----5:R-:W-:Y:S01]  /*12080*/  FSEL R10, R18, -INF , !P1 ;  /* 0xff800000120a7808 */ /* 0x020fe20004800000 */
[----:B------:R-:W-:Y:S01]  /*12090*/  FMUL.FTZ R20, R22, UR15 ;  /* 0x0000000f16147c20 */ /* 0x000fe20008410000 */
[--C-:B------:R-:W-:Y:S01]  /*120a0*/  LOP3.LUT R24, R8, 0x30, R11.reuse, 0xfe, !PT ;  /* 0x0000003008187812 */ /* 0x100fe200078efe0b */
[----:B------:R-:W-:Y:S01]  /*120b0*/  FMUL.FTZ R40, R130, UR15 ;  /* 0x0000000f82287c20 */ /* 0x000fe20008410000 */
[----:B------:R-:W-:Y:S01]  /*120c0*/  ISETP.GE.AND P1, PT, R16, R105, PT ;  /* 0x000000691000720c */ /* 0x000fe20003f26270 */
[----:B------:R-:W-:Y:S01]  /*120d0*/  FMUL.FTZ R22, R128, UR15 ;  /* 0x0000000f80167c20 */ /* 0x000fe20008410000 */
[----:B------:R-:W-:Y:S01]  /*120e0*/  FSEL R16, R60, -INF , !P4 ;  /* 0xff8000003c107808 */ /* 0x000fe20006000000 */
[----:B------:R5:W4:Y:S01]  /*120f0*/  MUFU.TANH R144, R42 ;  /* 0x0000002a00907308 */ /* 0x000b220000002400 */
[----:B------:R-:W-:Y:S01]  /*12100*/  FSEL R60, R65, -INF , !P6 ;  /* 0xff800000413c7808 */ /* 0x000fe20007000000 */
[----:B------:R-:W-:Y:S01]  /*12110*/  FMUL.FTZ R31, R31, UR15 ;  /* 0x0000000f1f1f7c20 */ /* 0x000fe20008410000 */
[----:B------:R-:W-:Y:S01]  /*12120*/  FSEL R196, R196, -INF , !P5 ;  /* 0xff800000c4c47808 */ /* 0x000fe20006800000 */
[----:B------:R-:W-:Y:S01]  /*12130*/  FMUL.FTZ R29, R29, UR15 ;  /* 0x0000000f1d1d7c20 */ /* 0x000fe20008410000 */
[-C--:B------:R-:W-:Y:S01]  /*12140*/  ISETP.GE.AND P2, PT, R32, R103.reuse, PT ;  /* 0x000000672000720c */ /* 0x080fe20003f46270 */
[----:B------:R-:W-:Y:S01]  /*12150*/  FMUL.FTZ R27, R27, UR15 ;  /* 0x0000000f1b1b7c20 */ /* 0x000fe20008410000 */
[C---:B------:R-:W-:Y:S01]  /*12160*/  ISETP.GE.AND P6, PT, R24.reuse, R103, PT ;  /* 0x000000671800720c */ /* 0x040fe20003fc6270 */
[----:B------:R-:W4:Y:S01]  /*12170*/  MUFU.TANH R126, R38 ;  /* 0x00000026007e7308 */ /* 0x000f220000002400 */
[----:B------:R-:W-:Y:S01]  /*12180*/  ISETP.GE.AND P5, PT, R24, R105, PT ;  /* 0x000000691800720c */ /* 0x000fe20003fa6270 */
[----:B------:R-:W-:Y:S01]  /*12190*/  FMUL.FTZ R23, R23, UR15 ;  /* 0x0000000f17177c20 */ /* 0x000fe20008410000 */
[C-C-:B------:R-:W-:Y:S01]  /*121a0*/  LOP3.LUT R32, R8.reuse, 0x28, R11.reuse, 0xfe, !PT ;  /* 0x0000002808207812 */ /* 0x140fe200078efe0b */
[----:B------:R-:W-:Y:S01]  /*121b0*/  FMUL.FTZ R21, R21, UR15 ;  /* 0x0000000f15157c20 */ /* 0x000fe20008410000 */
[----:B------:R-:W-:Y:S01]  /*121c0*/  LOP3.LUT R24, R8, 0x38, R11, 0xfe, !PT ;  /* 0x0000003808187812 */ /* 0x000fe200078efe0b */
[----:B------:R-:W-:-:S04]  /*121d0*/  DEPBAR.LE SB0, 0x0 ;  /* 0x000080000000791a */ /* 0x000fc80000000000 */
[----:B------:R2:W4:Y:S01]  /*121e0*/  MUFU.TANH R124, R34 ;  /* 0x00000022007c7308 */ /* 0x0005220000002400 */
[----:B------:R-:W-:Y:S01]  /*121f0*/  FSEL R52, R58, -INF , !P2 ;  /* 0xff8000003a347808 */ /* 0x000fe20005000000 */
[C---:B-1----:R-:W-:Y:S01]  /*12200*/  HMMA.16816.F32.BF16 R112, R116.reuse, R4, R112 ;  /* 0x000000047470723c */ /* 0x042fe20000041870 */
[----:B------:R-:W-:Y:S01]  /*12210*/  FSEL R190, R190, -INF , !P1 ;  /* 0xff800000bebe7808 */ /* 0x000fe20004800000 */
[----:B-----5:R-:W-:Y:S01]  /*12220*/  FMUL.FTZ R42, R131, UR15 ;  /* 0x0000000f832a7c20 */ /* 0x020fe20008410000 */
[-C--:B------:R-:W-:Y:S02]  /*12230*/  ISETP.GE.AND P2, PT, R32, R103.reuse, PT ;  /* 0x000000672000720c */ /* 0x080fe40003f46270 */
[----:B------:R-:W-:Y:S01]  /*12240*/  ISETP.GE.AND P4, PT, R24, R103, PT ;  /* 0x000000671800720c */ /* 0x000fe20003f86270 */
[----:B------:R-:W-:Y:S01]  /*12250*/  HMMA.16816.F32.BF16 R120, R116, R6, R120 ;  /* 0x000000067478723c */ /* 0x000fe20000041878 */
[----:B------:R-:W-:Y:S01]  /*12260*/  LOP3.LUT R4, R8, 0x48, R11, 0xfe, !PT ;  /* 0x0000004808047812 */ /* 0x000fe200078efe0b */
[----:B------:R-:W1:Y:S01]  /*12270*/  MUFU.TANH R62, R62 ;  /* 0x0000003e003e7308 */ /* 0x000e620000002400 */
[----:B------:R-:W-:-:S02]  /*12280*/  ISETP.GE.AND P1, PT, R24, R105, PT ;  /* 0x000000691800720c */ /* 0x000fc40003f26270 */
[----:B------:R-:W-:Y:S02]  /*12290*/  LOP3.LUT R24, R8, 0x40, R11, 0xfe, !PT ;  /* 0x0000004008187812 */ /* 0x000fe400078efe0b */
[----:B------:R-:W-:Y:S02]  /*122a0*/  FSEL R140, R140, -INF , !P6 ;  /* 0xff8000008c8c7808 */ /* 0x000fe40007000000 */
[----:B------:R-:W-:Y:S01]  /*122b0*/  FSEL R146, R146, -INF , !P5 ;  /* 0xff80000092927808 */ /* 0x000fe20006800000 */
[----:B------:R5:W1:Y:S01]  /*122c0*/  MUFU.TANH R54, R26 ;  /* 0x0000001a00367308 */ /* 0x000a620000002400 */
[C---:B------:R-:W-:Y:S02]  /*122d0*/  ISETP.GE.AND P6, PT, R4.reuse, R103, PT ;  /* 0x000000670400720c */ /* 0x040fe40003fc6270 */
[----:B------:R-:W-:Y:S02]  /*122e0*/  ISETP.GE.AND P5, PT, R4, R105, PT ;  /* 0x000000690400720c */ /* 0x000fe40003fa6270 */
[----:B------:R-:W-:-:S02]  /*122f0*/  FSEL R194, R194, -INF , !P2 ;  /* 0xff800000c2c27808 */ /* 0x000fc40005000000 */
[----:B------:R-:W-:Y:S01]  /*12300*/  LOP3.LUT R4, R8, 0x50, R11, 0xfe, !PT ;  /* 0x0000005008047812 */ /* 0x000fe200078efe0b */
[----:B------:R-:W1:Y:S01]  /*12310*/  MUFU.TANH R30, R30 ;  /* 0x0000001e001e7308 */ /* 0x000e620000002400 */
[----:B------:R-:W-:Y:S01]  /*12320*/  ISETP.GE.AND P3, PT, R32, R105, PT ;  /* 0x000000692000720c */ /* 0x000fe20003f66270 */
[----:B------:R-:W-:Y:S01]  /*12330*/  FMUL.FTZ R114, R114, UR15 ;  /* 0x0000000f72727c20 */ /* 0x000fe20008410000 */
[-C--:B------:R-:W-:Y:S01]  /*12340*/  ISETP.GE.AND P2, PT, R24, R103.reuse, PT ;  /* 0x000000671800720c */ /* 0x080fe20003f46270 */
[----:B------:R-:W-:Y:S01]  /*12350*/  FMUL.FTZ R32, R112, UR15 ;  /* 0x0000000f70207c20 */ /* 0x000fe20008410000 */
[----:B---3--:R-:W-:Y:S01]  /*12360*/  FSEL R136, R136, -INF , !P4 ;  /* 0xff80000088887808 */ /* 0x008fe20006000000 */
[----:B--2---:R-:W-:Y:S01]  /*12370*/  FMUL.FTZ R34, R113, UR15 ;  /* 0x0000000f71227c20 */ /* 0x004fe20008410000 */
[----:B------:R-:W-:Y:S01]  /*12380*/  ISETP.GE.AND P4, PT, R4, R103, PT ;  /* 0x000000670400720c */ /* 0x000fe20003f86270 */
[----:B------:R-:W2:Y:S01]  /*12390*/  MUFU.TANH R20, R20 ;  /* 0x0000001400147308 */ /* 0x000ea20000002400 */
[----:B------:R-:W-:Y:S01]  /*123a0*/  FSEL R158, R158, -INF , !P3 ;  /* 0xff8000009e9e7808 */ /* 0x000fe20005800000 */
[----:B-----5:R-:W-:Y:S01]  /*123b0*/  FMUL.FTZ R26, R122, UR15 ;  /* 0x0000000f7a1a7c20 */ /* 0x020fe20008410000 */
[----:B------:R-:W-:-:S02]  /*123c0*/  FSEL R132, R132, -INF , !P2 ;  /* 0xff80000084847808 */ /* 0x000fc40005000000 */
[-C--:B------:R-:W-:Y:S02]  /*123d0*/  ISETP.GE.AND P3, PT, R24, R105.reuse, PT ;  /* 0x000000691800720c */ /* 0x080fe40003f66270 */
[----:B------:R-:W-:Y:S01]  /*123e0*/  ISETP.GE.AND P2, PT, R4, R105, PT ;  /* 0x000000690400720c */ /* 0x000fe20003f46270 */
[----:B------:R3:W-:Y:S01]  /*123f0*/  MUFU.TANH R138, R33 ;  /* 0x00000021008a7308 */ /* 0x0007e20000002400 */
[----:B------:R-:W-:Y:S02]  /*12400*/  FSEL R18, R64, -INF , !P0 ;  /* 0xff80000040127808 */ /* 0x000fe40004000000 */
[C-C-:B------:R-:W-:Y:S02]  /*12410*/  LOP3.LUT R6, R8.reuse, 0x58, R11.reuse, 0xfe, !PT ;  /* 0x0000005808067812 */ /* 0x140fe400078efe0b */
[----:B------:R-:W-:Y:S02]  /*12420*/  LOP3.LUT R4, R8, 0x60, R11, 0xfe, !PT ;  /* 0x0000006008047812 */ /* 0x000fe400078efe0b */
[----:B----4-:R-:W-:Y:S01]  /*12430*/  FSEL R64, R28, -INF , !P4 ;  /* 0xff8000001c407808 */ /* 0x010fe20006000000 */
[----:B------:R-:W4:Y:S01]  /*12440*/  MUFU.TANH R40, R40 ;  /* 0x0000002800287308 */ /* 0x000f220000002400 */
[----:B------:R-:W-:-:S02]  /*12450*/  FSEL R144, R144, -INF , !P1 ;  /* 0xff80000090907808 */ /* 0x000fc40004800000 */
[----:B------:R-:W-:Y:S02]  /*12460*/  FSEL R126, R126, -INF , !P3 ;  /* 0xff8000007e7e7808 */ /* 0x000fe40005800000 */
[----:B------:R-:W-:Y:S02]  /*12470*/  FSEL R124, R124, -INF , !P5 ;  /* 0xff8000007c7c7808 */ /* 0x000fe40006800000 */
[----:B------:R-:W-:Y:S01]  /*12480*/  ISETP.GE.AND P3, PT, R6, R103, PT ;  /* 0x000000670600720c */ /* 0x000fe20003f66270 */
[----:B------:R-:W5:Y:S01]  /*12490*/  MUFU.TANH R28, R114 ;  /* 0x00000072001c7308 */ /* 0x000f620000002400 */
[----:B---3--:R-:W-:Y:S01]  /*124a0*/  FMUL.FTZ R33, R120, UR15 ;  /* 0x0000000f78217c20 */ /* 0x008fe20008410000 */
[----:B------:R-:W-:Y:S02]  /*124b0*/  ISETP.GE.AND P1, PT, R6, R105, PT ;  /* 0x000000690600720c */ /* 0x000fe40003f26270 */
[C---:B------:R-:W-:Y:S02]  /*124c0*/  ISETP.GE.AND P0, PT, R4.reuse, R103, PT ;  /* 0x000000670400720c */ /* 0x040fe40003f06270 */
[----:B------:R-:W-:-:S02]  /*124d0*/  ISETP.GE.AND P5, PT, R4, R105, PT ;  /* 0x000000690400720c */ /* 0x000fc40003fa6270 */
[C-C-:B------:R-:W-:Y:S01]  /*124e0*/  LOP3.LUT R6, R8.reuse, 0x68, R11.reuse, 0xfe, !PT ;  /* 0x0000006808067812 */ /* 0x140fe200078efe0b */
[----:B------:R-:W3:Y:S01]  /*124f0*/  MUFU.TANH R32, R32 ;  /* 0x0000002000207308 */ /* 0x000ee20000002400 */
[----:B------:R-:W-:Y:S02]  /*12500*/  LOP3.LUT R4, R8, 0x70, R11, 0xfe, !PT ;  /* 0x0000007008047812 */ /* 0x000fe400078efe0b */
[----:B------:R-:W-:Y:S02]  /*12510*/  FSEL R134, R134, -INF , !P6 ;  /* 0xff80000086867808 */ /* 0x000fe40007000000 */
[----:B-1----:R-:W-:Y:S02]  /*12520*/  FSEL R62, R62, -INF , !P3 ;  /* 0xff8000003e3e7808 */ /* 0x002fe40005800000 */
[----:B------:R-:W-:Y:S01]  /*12530*/  FSEL R54, R54, -INF , !P1 ;  /* 0xff80000036367808 */ /* 0x000fe20004800000 */
[----:B------:R-:W1:Y:S01]  /*12540*/  MUFU.TANH R33, R33 ;  /* 0x0000002100217308 */ /* 0x000e620000002400 */
[----:B------:R-:W-:-:S02]  /*12550*/  ISETP.GE.AND P6, PT, R6, R103, PT ;  /* 0x000000670600720c */ /* 0x000fc40003fc6270 */
[----:B------:R-:W-:Y:S02]  /*12560*/  ISETP.GE.AND P4, PT, R6, R105, PT ;  /* 0x000000690600720c */ /* 0x000fe40003f86270 */
[C---:B------:R-:W-:Y:S02]  /*12570*/  ISETP.GE.AND P3, PT, R4.reuse, R103, PT ;  /* 0x000000670400720c */ /* 0x040fe40003f66270 */
[----:B------:R-:W-:Y:S01]  /*12580*/  ISETP.GE.AND P1, PT, R4, R105, PT ;  /* 0x000000690400720c */ /* 0x000fe20003f26270 */
[----:B------:R-:W1:Y:S01]  /*12590*/  MUFU.TANH R22, R22 ;  /* 0x0000001600167308 */ /* 0x000e620000002400 */
[C---:B------:R-:W-:Y:S02]  /*125a0*/  LOP3.LUT R6, R8.reuse, 0x78, R11, 0xfe, !PT ;  /* 0x0000007808067812 */ /* 0x040fe400078efe0b */
[----:B------:R-:W-:Y:S02]  /*125b0*/  LOP3.LUT R4, R8, R11, RZ, 0xfc, !PT ;  /* 0x0000000b08047212 */ /* 0x000fe400078efcff */
[----:B------:R-:W-:Y:S01]  /*125c0*/  FSEL R58, R30, -INF , !P2 ;  /* 0xff8000001e3a7808 */ /* 0x000fe20005000000 */
[----:B------:R-:W-:Y:S01]  /*125d0*/  FMUL.FTZ R30, R115, UR15 ;  /* 0x0000000f731e7c20 */ /* 0x000fe20008410000 */
[----:B--2---:R-:W-:Y:S01]  /*125e0*/  FSEL R20, R20, -INF , !P5 ;  /* 0xff80000014147808 */ /* 0x004fe20006800000 */
[----:B------:R-:W-:Y:S01]  /*125f0*/  MUFU.TANH R19, R19 ;  /* 0x0000001300137308 */ /* 0x000fe20000002400 */
[----:B------:R-:W-:Y:S01]  /*12600*/  ISETP.GE.AND P2, PT, R6, R103, PT ;  /* 0x000000670600720c */ /* 0x000fe20003f46270 */
[----:B------:R-:W-:Y:S01]  /*12610*/  VIADD R24, R4, 0x1 ;  /* 0x0000000104187836 */ /* 0x000fe20000000000 */
[----:B------:R-:W-:Y:S01]  /*12620*/  ISETP.GE.AND P5, PT, R6, R105, PT ;  /* 0x000000690600720c */ /* 0x000fe20003fa6270 */
[----:B------:R-:W-:Y:S01]  /*12630*/  VIADD R6, R4, 0x9 ;  /* 0x0000000904067836 */ /* 0x000fe20000000000 */
[----:B----4-:R-:W-:-:S02]  /*12640*/  FSEL R40, R40, -INF , !P4 ;  /* 0xff80000028287808 */ /* 0x010fc40006000000 */
[----:B-----5:R-:W-:Y:S01]  /*12650*/  FSEL R28, R28, -INF , !P1 ;  /* 0xff8000001c1c7808 */ /* 0x020fe20004800000 */
[----:B------:R-:W2:Y:S01]  /*12660*/  MUFU.TANH R46, R46 ;  /* 0x0000002e002e7308 */ /* 0x000ea20000002400 */
[C---:B------:R-:W-:Y:S02]  /*12670*/  ISETP.GE.AND P4, PT, R6.reuse, R103, PT ;  /* 0x000000670600720c */ /* 0x040fe40003f86270 */
[----:B------:R-:W-:Y:S01]  /*12680*/  ISETP.GE.AND P1, PT, R6, R105, PT ;  /* 0x000000690600720c */ /* 0x000fe20003f26270 */
[----:B------:R-:W-:Y:S01]  /*12690*/  VIADD R6, R4, 0x11 ;  /* 0x0000001104067836 */ /* 0x000fe20000000000 */
[----:B---3--:R-:W-:Y:S02]  /*126a0*/  FSEL R32, R32, -INF , !P3 ;  /* 0xff80000020207808 */ /* 0x008fe40005800000 */
[----:B-1----:R-:W-:Y:S01]  /*126b0*/  FSEL R33, R33, -INF , !P2 ;  /* 0xff80000021217808 */ /* 0x002fe20005000000 */
[----:B------:R-:W1:Y:S01]  /*126c0*/  MUFU.TANH R57, R57 ;  /* 0x0000003900397308 */ /* 0x000e620000002400 */
[----:B------:R-:W-:-:S02]  /*126d0*/  FSEL R22, R22, -INF , !P6 ;  /* 0xff80000016167808 */ /* 0x000fc40007000000 */
[C---:B------:R-:W-:Y:S02]  /*126e0*/  ISETP.GE.AND P2, PT, R6.reuse, R103, PT ;  /* 0x000000670600720c */ /* 0x040fe40003f46270 */
[-C--:B------:R-:W-:Y:S01]  /*126f0*/  ISETP.GE.AND P3, PT, R6, R105.reuse, PT ;  /* 0x000000690600720c */ /* 0x080fe20003f66270 */
[----:B------:R-:W-:Y:S01]  /*12700*/  VIADD R6, R4, 0x19 ;  /* 0x0000001904067836 */ /* 0x000fe20000000000 */
[----:B------:R-:W-:Y:S01]  /*12710*/  ISETP.GE.AND P6, PT, R24, R105, PT ;  /* 0x000000691800720c */ /* 0x000fe20003fc6270 */
[----:B------:R-:W3:Y:S01]  /*12720*/  MUFU.TANH R12, R12 ;  /* 0x0000000c000c7308 */ /* 0x000ee20000002400 */
[----:B--2---:R-:W-:Y:S02]  /*12730*/  FSEL R46, R46, -INF , !P0 ;  /* 0xff8000002e2e7808 */ /* 0x004fe40004000000 */
[----:B------:R-:W-:Y:S02]  /*12740*/  FSEL R204, R19, -INF , !P6 ;  /* 0xff80000013cc7808 */ /* 0x000fe40007000000 */
[----:B------:R-:W-:Y:S01]  /*12750*/  FSEL R202, R14, -INF , !P2 ;  /* 0xff8000000eca7808 */ /* 0x000fe20005000000 */
[----:B------:R-:W-:Y:S01]  /*12760*/  VIADD R14, R4, 0x31 ;  /* 0x00000031040e7836 */ /* 0x000fe20000000000 */
[-C--:B------:R-:W-:Y:S01]  /*12770*/  ISETP.GE.AND P0, PT, R24, R103.reuse, PT ;  /* 0x000000671800720c */ /* 0x080fe20003f06270 */
[----:B------:R-:W2:Y:S01]  /*12780*/  MUFU.TANH R26, R26 ;  /* 0x0000001a001a7308 */ /* 0x000ea20000002400 */
[----:B------:R-:W-:Y:S01]  /*12790*/  ISETP.GE.AND P6, PT, R6, R103, PT ;  /* 0x000000670600720c */ /* 0x000fe20003fc6270 */
[----:B------:R-:W-:Y:S01]  /*127a0*/  VIADD R24, R4, 0x21 ;  /* 0x0000002104187836 */ /* 0x000fe20000000000 */
[----:B-1----:R-:W-:-:S02]  /*127b0*/  FSEL R38, R57, -INF , !P0 ;  /* 0xff80000039267808 */ /* 0x002fc40004000000 */
[----:B------:R-:W-:Y:S02]  /*127c0*/  FSEL R200, R59, -INF , !P6 ;  /* 0xff8000003bc87808 */ /* 0x000fe40007000000 */
[----:B------:R-:W-:Y:S01]  /*127d0*/  ISETP.GE.AND P0, PT, R14, R103, PT ;  /* 0x000000670e00720c */ /* 0x000fe20003f06270 */
[----:B------:R-:W1:Y:S01]  /*127e0*/  MUFU.TANH R53, R53 ;  /* 0x0000003500357308 */ /* 0x000e620000002400 */
[----:B---3--:R-:W-:Y:S02]  /*127f0*/  FSEL R12, R12, -INF , !P4 ;  /* 0xff8000000c0c7808 */ /* 0x008fe40006000000 */
[----:B------:R-:W-:Y:S01]  /*12800*/  ISETP.GE.AND P6, PT, R14, R105, PT ;  /* 0x000000690e00720c */ /* 0x000fe20003fc6270 */
[----:B------:R-:W-:Y:S01]  /*12810*/  VIADD R14, R4, 0x39 ;  /* 0x00000039040e7836 */ /* 0x000fe20000000000 */
[C---:B------:R-:W-:Y:S02]  /*12820*/  ISETP.GE.AND P4, PT, R24.reuse, R103, PT ;  /* 0x000000671800720c */ /* 0x040fe40003f86270 */
[-C--:B------:R-:W-:Y:S01]  /*12830*/  ISETP.GE.AND P2, PT, R24, R105.reuse, PT ;  /* 0x000000691800720c */ /* 0x080fe20003f46270 */
[----:B------:R-:W3:Y:S01]  /*12840*/  MUFU.TANH R13, R13 ;  /* 0x0000000d000d7308 */ /* 0x000ee20000002400 */
[----:B--2---:R-:W-:Y:S01]  /*12850*/  FSEL R26, R26, -INF , !P5 ;  /* 0xff8000001a1a7808 */ /* 0x004fe20006800000 */
[----:B------:R-:W-:Y:S01]  /*12860*/  VIADD R24, R4, 0x29 ;  /* 0x0000002904187836 */ /* 0x000fe20000000000 */
[----:B------:R-:W-:-:S02]  /*12870*/  ISETP.GE.AND P5, PT, R6, R105, PT ;  /* 0x000000690600720c */ /* 0x000fc40003fa6270 */
[----:B------:R-:W-:Y:S02]  /*12880*/  FSEL R110, R15, -INF , !P3 ;  /* 0xff8000000f6e7808 */ /* 0x000fe40005800000 */
[----:B------:R-:W-:Y:S01]  /*12890*/  FSEL R118, R61, -INF , !P5 ;  /* 0xff8000003d767808 */ /* 0x000fe20006800000 */
[----:B------:R-:W2:Y:S01]  /*128a0*/  MUFU.TANH R198, R51 ;  /* 0x0000003300c67308 */ /* 0x000ea20000002400 */
[----:B-1----:R-:W-:Y:S02]  /*128b0*/  FSEL R122, R53, -INF , !P4 ;  /* 0xff800000357a7808 */ /* 0x002fe40006000000 */
[C---:B------:R-:W-:Y:S02]  /*128c0*/  ISETP.GE.AND P5, PT, R14.reuse, R103, PT ;  /* 0x000000670e00720c */ /* 0x040fe40003fa6270 */
[----:B------:R-:W-:Y:S01]  /*128d0*/  ISETP.GE.AND P4, PT, R14, R105, PT ;  /* 0x000000690e00720c */ /* 0x000fe20003f86270 */
[----:B------:R-:W-:Y:S01]  /*128e0*/  VIADD R14, R4, 0x49 ;  /* 0x00000049040e7836 */ /* 0x000fe20000000000 */
[----:B------:R-:W-:Y:S01]  /*128f0*/  ISETP.GE.AND P3, PT, R24, R103, PT ;  /* 0x000000671800720c */ /* 0x000fe20003f66270 */
[----:B------:R-:W1:Y:S01]  /*12900*/  MUFU.TANH R150, R47 ;  /* 0x0000002f00967308 */ /* 0x000e620000002400 */
[----:B---3--:R-:W-:-:S02]  /*12910*/  FSEL R6, R13, -INF , !P1 ;  /* 0xff8000000d067808 */ /* 0x008fc40004800000 */
[----:B------:R-:W-:Y:S01]  /*12920*/  ISETP.GE.AND P1, PT, R24, R105, PT ;  /* 0x000000691800720c */ /* 0x000fe20003f26270 */
[----:B------:R-:W-:-:S04]  /*12930*/  VIADD R24, R4, 0x41 ;  /* 0x0000004104187836 */ /* 0x000fc80000000000 */
[----:B------:R-:W3:Y:S01]  /*12940*/  MUFU.TANH R48, R48 ;  /* 0x0000003000307308 */ /* 0x000ee20000002400 */
[----:B--2---:R-:W-:Y:S02]  /*12950*/  FSEL R198, R198, -INF , !P1 ;  /* 0xff800000c6c67808 */ /* 0x004fe40004800000 */
[----:B------:R-:W-:-:S05]  /*12960*/  ISETP.GE.AND P1, PT, R14, R105, PT ;  /* 0x000000690e00720c */ /* 0x000fca0003f26270 */
[----:B------:R-:W2:Y:S01]  /*12970*/  MUFU.TANH R55, R55 ;  /* 0x0000003700377308 */ /* 0x000ea20000002400 */
[----:B-1----:R-:W-:Y:S02]  /*12980*/  FSEL R150, R150, -INF , !P6 ;  /* 0xff80000096967808 */ /* 0x002fe40007000000 */
[----:B------:R-:W-:Y:S01]  /*12990*/  ISETP.GE.AND P6, PT, R14, R103, PT ;  /* 0x000000670e00720c */ /* 0x000fe20003fc6270 */
[----:B------:R-:W-:-:S03]  /*129a0*/  VIADD R14, R4, 0x59 ;  /* 0x00000059040e7836 */ /* 0x000fc60000000000 */
[----:B------:R-:W-:Y:S01]  /*129b0*/  FSEL R138, R138, -INF , !P6 ;  /* 0xff8000008a8a7808 */ /* 0x000fe20007000000 */
[----:B------:R-:W1:Y:S01]  /*129c0*/  MUFU.TANH R148, R43 ;  /* 0x0000002b00947308 */ /* 0x000e620000002400 */
[----:B---3--:R-:W-:Y:S01]  /*129d0*/  FSEL R116, R48, -INF , !P3 ;  /* 0xff80000030747808 */ /* 0x008fe20005800000 */
[----:B------:R-:W-:Y:S01]  /*129e0*/  FMUL.FTZ R48, R129, UR15 ;  /* 0x0000000f81307c20 */ /* 0x000fe20008410000 */
[----:B------:R-:W-:Y:S02]  /*129f0*/  ISETP.GE.AND P3, PT, R24, R103, PT ;  /* 0x000000671800720c */ /* 0x000fe40003f66270 */
[----:B------:R-:W-:-:S03]  /*12a00*/  ISETP.GE.AND P6, PT, R14, R105, PT ;  /* 0x000000690e00720c */ /* 0x000fc60003fc6270 */
[----:B------:R-:W3:Y:S01]  /*12a10*/  MUFU.TANH R152, R41 ;  /* 0x0000002900987308 */ /* 0x000ee20000002400 */
[----:B--2---:R-:W-:Y:S02]  /*12a20*/  FSEL R120, R55, -INF , !P2 ;  /* 0xff80000037787808 */ /* 0x004fe40005000000 */
[----:B------:R-:W-:Y:S01]  /*12a30*/  ISETP.GE.AND P2, PT, R24, R105, PT ;  /* 0x000000691800720c */ /* 0x000fe20003f46270 */
[----:B------:R-:W-:-:S04]  /*12a40*/  VIADD R24, R4, 0x51 ;  /* 0x0000005104187836 */ /* 0x000fc80000000000 */
[----:B------:R-:W2:Y:S01]  /*12a50*/  MUFU.TANH R142, R37 ;  /* 0x00000025008e7308 */ /* 0x000ea20000002400 */
[----:B-1----:R-:W-:Y:S02]  /*12a60*/  FSEL R148, R148, -INF , !P4 ;  /* 0xff80000094947808 */ /* 0x002fe40006000000 */
[----:B------:R-:W-:Y:S01]  /*12a70*/  ISETP.GE.AND P4, PT, R14, R103, PT ;  /* 0x000000670e00720c */ /* 0x000fe20003f86270 */
[----:B------:R-:W-:-:S04]  /*12a80*/  VIADD R14, R4, 0x69 ;  /* 0x00000069040e7836 */ /* 0x000fc80000000000 */
[----:B------:R1:W4:Y:S01]  /*12a90*/  MUFU.TANH R112, R25 ;  /* 0x0000001900707308 */ /* 0x0003220000002400 */
[----:B---3--:R-:W-:Y:S02]  /*12aa0*/  FSEL R152, R152, -INF , !P5 ;  /* 0xff80000098987808 */ /* 0x008fe40006800000 */
[----:B------:R-:W-:-:S05]  /*12ab0*/  ISETP.GE.AND P5, PT, R24, R103, PT ;  /* 0x000000671800720c */ /* 0x000fca0003fa6270 */
[----:B------:R-:W3:Y:S01]  /*12ac0*/  MUFU.TANH R66, R31 ;  /* 0x0000001f00427308 */ /* 0x000ee20000002400 */
[----:B--2---:R-:W-:Y:S02]  /*12ad0*/  FSEL R142, R142, -INF , !P3 ;  /* 0xff8000008e8e7808 */ /* 0x004fe40005800000 */
[----:B------:R-:W-:Y:S01]  /*12ae0*/  ISETP.GE.AND P3, PT, R24, R105, PT ;  /* 0x000000691800720c */ /* 0x000fe20003f66270 */
[----:B------:R-:W-:-:S04]  /*12af0*/  VIADD R24, R4, 0x61 ;  /* 0x0000006104187836 */ /* 0x000fc80000000000 */
[----:B------:R-:W2:Y:S01]  /*12b00*/  MUFU.TANH R42, R42 ;  /* 0x0000002a002a7308 */ /* 0x000ea20000002400 */
[----:B-1----:R-:W-:Y:S01]  /*12b10*/  FMUL.FTZ R25, R123, UR15 ;  /* 0x0000000f7b197c20 */ /* 0x002fe20008410000 */
[----:B----4-:R-:W-:Y:S02]  /*12b20*/  FSEL R112, R112, -INF , !P4 ;  /* 0xff80000070707808 */ /* 0x010fe40006000000 */
[----:B------:R-:W-:-:S04]  /*12b30*/  ISETP.GE.AND P4, PT, R14, R105, PT ;  /* 0x000000690e00720c */ /* 0x000fc80003f86270 */
[----:B------:R1:W4:Y:S01]  /*12b40*/  MUFU.TANH R130, R35 ;  /* 0x0000002300827308 */ /* 0x0003220000002400 */
[----:B---3--:R-:W-:Y:S02]  /*12b50*/  FSEL R66, R66, -INF , !P3 ;  /* 0xff80000042427808 */ /* 0x008fe40005800000 */
[----:B------:R-:W-:Y:S01]  /*12b60*/  ISETP.GE.AND P3, PT, R14, R103, PT ;  /* 0x000000670e00720c */ /* 0x000fe20003f66270 */
[----:B------:R-:W-:-:S04]  /*12b70*/  VIADD R14, R4, 0x71 ;  /* 0x00000071040e7836 */ /* 0x000fc80000000000 */
[----:B------:R-:W3:Y:S01]  /*12b80*/  MUFU.TANH R114, R29 ;  /* 0x0000001d00727308 */ /* 0x000ee20000002400 */
[----:B--2---:R-:W-:Y:S02]  /*12b90*/  FSEL R42, R42, -INF , !P4 ;  /* 0xff8000002a2a7808 */ /* 0x004fe40006000000 */
[----:B------:R-:W-:-:S05]  /*12ba0*/  ISETP.GT.AND P4, PT, R188, R175, PT ;  /* 0x000000afbc00720c */ /* 0x000fca0003f84270 */
[----:B------:R-:W2:Y:S01]  /*12bb0*/  MUFU.TANH R108, R27 ;  /* 0x0000001b006c7308 */ /* 0x000ea20000002400 */
[----:B-1----:R-:W-:Y:S01]  /*12bc0*/  FMUL.FTZ R35, R121, UR15 ;  /* 0x0000000f79237c20 */ /* 0x002fe20008410000 */
[----:B----4-:R-:W-:Y:S02]  /*12bd0*/  FSEL R130, R130, -INF , !P1 ;  /* 0xff80000082827808 */ /* 0x010fe40004800000 */
[----:B------:R-:W-:-:S04]  /*12be0*/  ISETP.GE.AND P1, PT, R24, R105, PT ;  /* 0x000000691800720c */ /* 0x000fc80003f26270 */
[----:B------:R-:W1:Y:S01]  /*12bf0*/  MUFU.TANH R9, R9 ;  /* 0x0000000900097308 */ /* 0x000e620000002400 */
[----:B---3--:R-:W-:Y:S02]  /*12c00*/  FSEL R114, R114, -INF , !P5 ;  /* 0xff80000072727808 */ /* 0x008fe40006800000 */
[----:B------:R-:W-:Y:S02]  /*12c10*/  ISETP.GE.AND P5, PT, R4, R105, PT ;  /* 0x000000690400720c */ /* 0x000fe40003fa6270 */
[----:B------:R-:W-:-:S03]  /*12c20*/  @P4 LOP3.LUT R182, R182, 0x1, RZ, 0xfc, !PT ;  /* 0x00000001b6b64812 */ /* 0x000fc600078efcff */
[----:B------:R-:W3:Y:S01]  /*12c30*/  MUFU.TANH R44, R23 ;  /* 0x00000017002c7308 */ /* 0x000ee20000002400 */
[----:B--2---:R-:W-:Y:S02]  /*12c40*/  FSEL R108, R108, -INF , !P6 ;  /* 0xff8000006c6c7808 */ /* 0x004fe40007000000 */
[C---:B------:R-:W-:Y:S01]  /*12c50*/  ISETP.GE.AND P6, PT, R4.reuse, R103, PT ;  /* 0x000000670400720c */ /* 0x040fe20003fc6270 */
[----:B------:R-:W-:-:S04]  /*12c60*/  VIADD R4, R4, 0x79 ;  /* 0x0000007904047836 */ /* 0x000fc80000000000 */
[----:B------:R-:W2:Y:S01]  /*12c70*/  MUFU.TANH R50, R21 ;  /* 0x0000001500327308 */ /* 0x000ea20000002400 */
[----:B-1----:R-:W-:Y:S02]  /*12c80*/  FSEL R128, R9, -INF , !P2 ;  /* 0xff80000009807808 */ /* 0x002fe40005000000 */
[----:B------:R-:W-:-:S05]  /*12c90*/  ISETP.GE.AND P2, PT, R24, R103, PT ;  /* 0x000000671800720c */ /* 0x000fca0003f46270 */
[----:B------:R-:W1:Y:S01]  /*12ca0*/  MUFU.TANH R48, R48 ;  /* 0x0000003000307308 */ /* 0x000e620000002400 */
[----:B---3--:R-:W-:Y:S02]  /*12cb0*/  FSEL R44, R44, -INF , !P1 ;  /* 0xff8000002c2c7808 */ /* 0x008fe40004800000 */
[----:B------:R-:W-:-:S05]  /*12cc0*/  ISETP.GE.AND P1, PT, R14, R103, PT ;  /* 0x000000670e00720c */ /* 0x000fca0003f26270 */
[----:B------:R-:W3:Y:S01]  /*12cd0*/  MUFU.TANH R34, R34 ;  /* 0x0000002200227308 */ /* 0x000ee20000002400 */
[----:B--2---:R-:W-:Y:S02]  /*12ce0*/  FSEL R50, R50, -INF , !P2 ;  /* 0xff80000032327808 */ /* 0x004fe40005000000 */
[----:B------:R-:W-:-:S05]  /*12cf0*/  ISETP.GE.AND P2, PT, R14, R105, PT ;  /* 0x000000690e00720c */ /* 0x000fca0003f46270 */
[----:B------:R-:W2:Y:S01]  /*12d00*/  MUFU.TANH R154, R45 ;  /* 0x0000002d009a7308 */ /* 0x000ea20000002400 */
[----:B-1----:R-:W-:Y:S02]  /*12d10*/  FSEL R48, R48, -INF , !P3 ;  /* 0xff80000030307808 */ /* 0x002fe40005800000 */
[----:B------:R-:W-:-:S05]  /*12d20*/  ISETP.GE.AND P3, PT, R4, R103, PT ;  /* 0x000000670400720c */ /* 0x000fca0003f66270 */
[----:B------:R-:W1:Y:S01]  /*12d30*/  MUFU.TANH R56, R56 ;  /* 0x0000003800387308 */ /* 0x000e620000002400 */
[----:B---3--:R-:W-:Y:S01]  /*12d40*/  FSEL R34, R34, -INF , !P1 ;  /* 0xff80000022227808 */ /* 0x008fe20004800000 */
[----:B------:R-:W-:Y:S01]  /*12d50*/  BAR.SYNC.DEFER_BLOCKING 0x0 ;  /* 0x0000000000007b1d */ /* 0x000fe20000010000 */
[----:B------:R-:W-:-:S05]  /*12d60*/  ISETP.GE.AND P1, PT, R4, R105, PT ;  /* 0x000000690400720c */ /* 0x000fca0003f26270 */
[----:B------:R-:W3:Y:S01]  /*12d70*/  MUFU.TANH R17, R17 ;  /* 0x0000001100117308 */ /* 0x000ee20000002400 */
[----:B--2---:R-:W-:Y:S02]  /*12d80*/  FSEL R154, R154, -INF , !P0 ;  /* 0xff8000009a9a7808 */ /* 0x004fe40004000000 */
[----:B------:R-:W-:-:S05]  /*12d90*/  ISETP.NE.AND P0, PT, R3, RZ, PT ;  /* 0x000000ff0300720c */ /* 0x000fca0003f05270 */
[----:B------:R-:W2:Y:S01]  /*12da0*/  MUFU.TANH R30, R30 ;  /* 0x0000001e001e7308 */ /* 0x000ea20000002400 */
[----:B-1----:R-:W-:-:S07]  /*12db0*/  FSEL R56, R56, -INF , !P6 ;  /* 0xff80000038387808 */ /* 0x002fce0007000000 */
[----:B------:R-:W1:Y:S01]  /*12dc0*/  MUFU.TANH R35, R35 ;  /* 0x0000002300237308 */ /* 0x000e620000002400 */
[----:B---3--:R-:W-:-:S07]  /*12dd0*/  FSEL R14, R17, -INF , !P5 ;  /* 0xff800000110e7808 */ /* 0x008fce0006800000 */
[----:B------:R-:W3:Y:S01]  /*12de0*/  MUFU.TANH R25, R25 ;  /* 0x0000001900197308 */ /* 0x000ee20000002400 */
[----:B--2---:R-:W-:Y:S02]  /*12df0*/  FSEL R30, R30, -INF , !P2 ;  /* 0xff8000001e1e7808 */ /* 0x004fe40005000000 */
[----:B-1----:R-:W-:Y:S02]  /*12e00*/  FSEL R35, R35, -INF , !P3 ;  /* 0xff80000023237808 */ /* 0x002fe40005800000 */
[----:B---3--:R-:W-:Y:S01]  /*12e10*/  FSEL R25, R25, -INF , !P1 ;  /* 0xff80000019197808 */ /* 0x008fe20004800000 */
[----:B------:R-:W-:Y:S06]  /*12e20*/  @!P4 BRA `(.L_x_6307) ;  /* 0x000000080074c947 */ /* 0x000fec0003800000 */
[----:B------:R-:W-:-:S13]  /*12e30*/  LOP3.LUT P4, RZ, R182, 0x8, RZ, 0xc0, !PT ;  /* 0x00000008b6ff7812 */ /* 0x000fda000788c0ff */
[----:B------:R-:W-:Y:S05]  /*12e40*/  @!P4 BRA `(.L_x_6308) ;  /* 0x0000000000f4c947 */ /* 0x000fea0003800000 */
[----:B------:R-:W1:Y:S01]  /*12e50*/  LDC R3, c[0x0][0x380] ;  /* 0x0000e000ff037b82 */ /* 0x000e620000000800 */
[----:B------:R-:W-:Y:S01]  /*12e60*/  IABS R9, R8 ;  /* 0x0000000800097213 */ /* 0x000fe20000000000 */
[----:B------:R-:W-:Y:S01]  /*12e70*/  ULDC.64 UR4, c[0x0][0x248] ;  /* 0x0000920000047ab9 */ /* 0x000fe20000000a00 */
[C---:B------:R-:W-:Y:S02]  /*12e80*/  IADD3 R206, R8.reuse, -0x80, RZ ;  /* 0xffffff8008ce7810 */ /* 0x040fe40007ffe0ff */
        /* <DEDUP_REMOVED lines=30> */
[----:B------:R-:W-:-:S05]  /*13070*/  @P3 VIADD R11, R11, 0x1 ;  /* 0x000000010b0b3836 */ /* 0x000fca0000000000 */
[----:B------:R-:W-:Y:S02]  /*13080*/  @!P4 IADD3 R11, -R11, RZ, RZ ;  /* 0x000000ff0b0bc210 */ /* 0x000fe40007ffe1ff */
[----:B------:R-:W-:Y:S02]  /*13090*/  @P5 VIADD R4, R4, 0x1 ;  /* 0x0000000104045836 */ /* 0x000fe40000000000 */
[----:B------:R-:W-:Y:S02]  /*130a0*/  SEL R5, R206, R11, !P1 ;  /* 0x0000000bce057207 */ /* 0x000fe40004800000 */
[----:B------:R-:W-:-:S03]  /*130b0*/  @!P2 IMAD.MOV R4, RZ, RZ, -R4 ;  /* 0x000000ffff04a224 */ /* 0x000fc600078e0a04 */
[----:B------:R-:W-:Y:S02]  /*130c0*/  IMAD.WIDE R210, R5, 0x4, R184 ;  /* 0x0000000405d27825 */ /* 0x000fe400078e02b8 */
[----:B------:R-:W-:-:S03]  /*130d0*/  SEL R206, R206, R4, !P1 ;  /* 0x00000004cece7207 */ /* 0x000fc60004800000 */
[----:B------:R-:W2:Y:S02]  /*130e0*/  LDG.E R8, desc[UR6][R210.64] ;  /* 0x00000006d2087981 */ /* 0x000ea4000c1e1900 */
[----:B------:R-:W-:-:S05]  /*130f0*/  IMAD.WIDE R208, R206, 0x4, R184 ;  /* 0x00000004ced07825 */ /* 0x000fca00078e02b8 */
[----:B------:R-:W2:Y:S01]  /*13100*/  LDG.E R7, desc[UR6][R208.64] ;  /* 0x00000006d0077981 */ /* 0x000ea2000c1e1900 */
[----:B------:R-:W-:Y:S02]  /*13110*/  IADD3 R206, R5, -R206, RZ ;  /* 0x800000ce05ce7210 */ /* 0x000fe40007ffe0ff */
[----:B------:R-:W1:Y:S03]  /*13120*/  LDC.64 R4, c[0x0][0x230] ;  /* 0x00008c00ff047b82 */ /* 0x000e660000000a00 */
[----:B------:R-:W-:Y:S02]  /*13130*/  IMAD R206, R206, R3, -0x80 ;  /* 0xffffff80cece7424 */ /* 0x000fe400078e0203 */
[----:B------:R-:W-:-:S03]  /*13140*/  IMAD.U32 R3, RZ, RZ, UR4 ;  /* 0x00000004ff037e24 */ /* 0x000fc6000f8e00ff */
[----:B------:R-:W-:-:S05]  /*13150*/  SHF.R.S32.HI R24, RZ, 0x1f, R206 ;  /* 0x0000001fff187819 */ /* 0x000fca00000114ce */
[----:B------:R-:W-:Y:S01]  /*13160*/  IMAD R11, R24, R3, RZ ;  /* 0x00000003180b7224 */ /* 0x000fe200078e02ff */
[----:B--2---:R-:W-:-:S03]  /*13170*/  IADD3 R7, -R8, R7, RZ ;  /* 0x0000000708077210 */ /* 0x004fc60007ffe1ff */
[C---:B------:R-:W-:Y:S02]  /*13180*/  IMAD R8, R206.reuse, UR5, R11 ;  /* 0x00000005ce087c24 */ /* 0x040fe4000f8e020b */
[----:B------:R-:W-:Y:S01]  /*13190*/  IMAD.WIDE.U32 R206, R206, R3, RZ ;  /* 0x00000003cece7225 */ /* 0x000fe200078e00ff */
[----:B------:R-:W-:-:S03]  /*131a0*/  SHF.R.S32.HI R9, RZ, 0x1f, R7 ;  /* 0x0000001fff097819 */ /* 0x000fc60000011407 */
[----:B------:R-:W-:Y:S02]  /*131b0*/  IMAD.IADD R207, R207, 0x1, R8 ;  /* 0x00000001cfcf7824 */ /* 0x000fe400078e0208 */
[-C--:B-1----:R-:W-:Y:S02]  /*131c0*/  IMAD R24, R9, R4.reuse, RZ ;  /* 0x0000000409187224 */ /* 0x082fe400078e02ff */
[----:B------:R-:W-:-:S04]  /*131d0*/  IMAD.WIDE.U32 R206, R7, R4, R206 ;  /* 0x0000000407ce7225 */ /* 0x000fc800078e00ce */
[----:B------:R-:W-:Y:S02]  /*131e0*/  IMAD R5, R7, R5, R24 ;  /* 0x0000000507057224 */ /* 0x000fe400078e0218 */
[----:B------:R-:W-:-:S03]  /*131f0*/  IMAD.MOV.U32 R24, RZ, RZ, R206 ;  /* 0x000000ffff187224 */ /* 0x000fc600078e00ce */
[----:B------:R-:W-:Y:S01]  /*13200*/  IADD3 R7, R207, R5, RZ ;  /* 0x00000005cf077210 */ /* 0x000fe20007ffe0ff */
[----:B------:R-:W-:Y:S06]  /*13210*/  BRA `(.L_x_6309) ;  /* 0x0000000000107947 */ /* 0x000fec0003800000 */
.L_x_6308:
[----:B------:R-:W1:Y:S02]  /*13220*/  LDC R3, c[0x0][0x248] ;  /* 0x00009200ff037b82 */ /* 0x000e640000000800 */
[----:B-1----:R-:W-:-:S05]  /*13230*/  IMAD.SHL.U32 R24, R3, 0x80, RZ ;  /* 0x0000008003187824 */ /* 0x002fca00078e00ff */
[----:B------:R-:W-:-:S04]  /*13240*/  IADD3 R24, -R24, RZ, RZ ;  /* 0x000000ff18187210 */ /* 0x000fc80007ffe1ff */
[----:B------:R-:W-:-:S07]  /*13250*/  SHF.R.S32.HI R7, RZ, 0x1f, R24 ;  /* 0x0000001fff077819 */ /* 0x000fce0000011418 */
.L_x_6309:
        /* <DEDUP_REMOVED lines=15> */
[----:B------:R-:W-:Y:S02]  /*13350*/  @!P0 LDGSTS.E.BYPASS.LTC128B.128 [R187+0x2000], desc[UR6][R210.64] ;  /* 0x02000000d2bb8fae */ /* 0x000fe4000b901d46 */
[----:B------:R-:W4:Y:S02]  /*13360*/  @!P0 LDC R4, c[0x0][0x24c] ;  /* 0x00009300ff048b82 */ /* 0x000f240000000800 */
        /* <DEDUP_REMOVED lines=9> */
[----:B---3--:R-:W-:-:S04]  /*13400*/  @!P0 IMAD R5, R5, 0x30, RZ ;  /* 0x0000003005058824 */ /* 0x008fc800078e02ff */
[----:B------:R-:W-:Y:S01]  /*13410*/  @!PT LDS RZ, [RZ] ;  /* 0x00000000fffff984 */ /* 0x000fe20000000800 */
[----:B------:R-:W-:Y:S01]  /*13420*/  @!PT LDS RZ, [RZ] ;  /* 0x00000000fffff984 */ /* 0x000fe20000000800 */
[----:B------:R-:W-:Y:S01]  /*13430*/  @!PT LDS RZ, [RZ] ;  /* 0x00000000fffff984 */ /* 0x000fe20000000800 */
[----:B------:R3:W-:Y:S01]  /*13440*/  @!P0 LDGSTS.E.BYPASS.LTC128B.128 [R187+0x3000], desc[UR6][R212.64] ;  /* 0x03000000d4bb8fae */ /* 0x0007e2000b901d46 */
[----:B------:R-:W2:Y:S03]  /*13450*/  @!P0 LDC R206, c[0x0][0x24c] ;  /* 0x00009300ffce8b82 */ /* 0x000ea60000000800 */
[----:B------:R1:W-:Y:S01]  /*13460*/  @P0 STS.128 [R187+0x3800], RZ ;  /* 0x003800ffbb000388 */ /* 0x0003e20000000c00 */
[----:B----4-:R-:W-:Y:S02]  /*13470*/  @!P0 IMAD R4, R4, 0x50, RZ ;  /* 0x0000005004048824 */ /* 0x010fe400078e02ff */
[----:B-----5:R-:W-:Y:S02]  /*13480*/  @!P0 IMAD.MOV.U32 R208, RZ, RZ, R24 ;  /* 0x000000ffffd08224 */ /* 0x020fe400078e0018 */
[----:B------:R-:W-:Y:S02]  /*13490*/  @!P0 IMAD.MOV.U32 R209, RZ, RZ, R7 ;  /* 0x000000ffffd18224 */ /* 0x000fe400078e0007 */
[----:B-1----:R-:W-:-:S02]  /*134a0*/  @!P0 IMAD R8, R8, 0x60, RZ ;  /* 0x0000006008088824 */ /* 0x002fc400078e02ff */
[----:B------:R-:W-:-:S04]  /*134b0*/  @!P0 IMAD.WIDE.U32 R214, R3, 0x30, R208 ;  /* 0x0000003003d68825 */ /* 0x000fc800078e00d0 */
[----:B------:R-:W-:Y:S01]  /*134c0*/  @!P0 IMAD.IADD R5, R5, 0x1, R215 ;  /* 0x0000000105058824 */ /* 0x000fe200078e02d7 */
[----:B------:R-:W-:Y:S01]  /*134d0*/  @!P0 LEA R216, P1, R214, R186, 0x1 ;  /* 0x000000bad6d88211 */ /* 0x000fe200078208ff */
[----:B------:R-:W-:-:S03]  /*134e0*/  @!P0 IMAD.WIDE.U32 R210, R3, 0x50, R208 ;  /* 0x0000005003d28825 */ /* 0x000fc600078e00d0 */
[-C--:B------:R-:W-:Y:S01]  /*134f0*/  @!P0 LEA.HI.X R217, R214, R183.reuse, R5, 0x1, P1 ;  /* 0x000000b7d6d98211 */ /* 0x080fe200008f0c05 */
[----:B------:R-:W-:Y:S01]  /*13500*/  @!P0 IMAD.IADD R5, R4, 0x1, R211 ;  /* 0x0000000104058824 */ /* 0x000fe200078e02d3 */
[C---:B------:R-:W-:Y:S01]  /*13510*/  @!P0 LEA R214, P1, R210.reuse, R186, 0x1 ;  /* 0x000000bad2d68211 */ /* 0x040fe200078208ff */
[C---:B------:R-:W-:Y:S01]  /*13520*/  @!P0 IMAD.WIDE.U32 R208, R3.reuse, 0x60, R208 ;  /* 0x0000006003d08825 */ /* 0x040fe200078e00d0 */
[C---:B------:R-:W-:Y:S01]  /*13530*/  @!P0 LEA R4, P3, R3.reuse, R24, 0x6 ;  /* 0x0000001803048211 */ /* 0x040fe200078630ff */
[----:B------:R-:W-:Y:S01]  /*13540*/  @!PT LDS RZ, [RZ] ;  /* 0x00000000fffff984 */ /* 0x000fe20000000800 */
[----:B------:R-:W-:Y:S01]  /*13550*/  @!PT LDS RZ, [RZ] ;  /* 0x00000000fffff984 */ /* 0x000fe20000000800 */
[----:B------:R-:W-:Y:S01]  /*13560*/  @!PT LDS RZ, [RZ] ;  /* 0x00000000fffff984 */ /* 0x000fe20000000800 */
[----:B------:R1:W-:Y:S01]  /*13570*/  @!P0 LDGSTS.E.BYPASS.LTC128B.128 [R187+0x3800], desc[UR6][R216.64] ;  /* 0x03800000d8bb8fae */ /* 0x0003e2000b901d46 */
[----:B------:R-:W-:Y:S01]  /*13580*/  @!P0 LEA.HI.X R215, R210, R183, R5, 0x1, P1 ;  /* 0x000000b7d2d78211 */ /* 0x000fe200008f0c05 */
[----:B------:R-:W-:Y:S01]  /*13590*/  @!P0 IMAD.IADD R8, R8, 0x1, R209 ;  /* 0x0000000108088824 */ /* 0x000fe200078e02d1 */
[----:B------:R-:W-:Y:S01]  /*135a0*/  @!P0 LEA R210, P2, R4, R186, 0x1 ;  /* 0x000000ba04d28211 */ /* 0x000fe200078408ff */
[----:B------:R1:W-:Y:S01]  /*135b0*/  @P0 STS.128 [R187+0x4000], RZ ;  /* 0x004000ffbb000388 */ /* 0x0003e20000000c00 */
[----:B--2---:R-:W-:-:S02]  /*135c0*/  @!P0 LEA.HI.X R206, R3, R7, R206, 0x6, P3 ;  /* 0x0000000703ce8211 */ /* 0x004fc400018f34ce */
[----:B---3--:R-:W-:Y:S02]  /*135d0*/  @!P0 LEA R212, P1, R208, R186, 0x1 ;  /* 0x000000bad0d48211 */ /* 0x008fe400078208ff */
        /* <DEDUP_REMOVED lines=19> */
[----:B------:R-:W-:Y:S01]  /*13710*/  ULDC UR4, c[0x0][0x24c] ;  /* 0x0000930000047ab9 */ /* 0x000fe20000000800 */
[----:B------:R-:W-:Y:S01]  /*13720*/  IMAD.MOV.U32 R4, RZ, RZ, R24 ;  /* 0x000000ffff047224 */ /* 0x000fe200078e0018 */
[----:B------:R-:W-:-:S03]  /*13730*/  UIMAD UR4, UR4, 0x70, URZ ;  /* 0x00000070040478a4 */ /* 0x000fc6000f8e023f */
[----:B------:R-:W-:-:S04]  /*13740*/  IMAD.WIDE.U32 R206, R3, 0x70, R4 ;  /* 0x0000007003ce7825 */ /* 0x000fc800078e0004 */
[----:B------:R-:W-:Y:S01]  /*13750*/  VIADD R4, R207, UR4 ;  /* 0x00000004cf047c36 */ /* 0x000fe20008000000 */
[----:B------:R-:W-:-:S04]  /*13760*/  LEA R8, P0, R206, R186, 0x1 ;  /* 0x000000bace087211 */ /* 0x000fc800078008ff */
[----:B------:R-:W-:-:S05]  /*13770*/  LEA.HI.X R9, R206, R183, R4, 0x1, P0 ;  /* 0x000000b7ce097211 */ /* 0x000fca00000f0c04 */
[----:B------:R-:W-:Y:S01]  /*13780*/  @!PT LDS RZ, [RZ] ;  /* 0x00000000fffff984 */ /* 0x000fe20000000800 */
[----:B------:R-:W-:Y:S01]  /*13790*/  @!PT LDS RZ, [RZ] ;  /* 0x00000000fffff984 */ /* 0x000fe20000000800 */
[----:B------:R-:W-:Y:S01]  /*137a0*/  @!PT LDS RZ, [RZ] ;  /* 0x00000000fffff984 */ /* 0x000fe20000000800 */
[----:B------:R2:W-:Y:S04]  /*137b0*/  LDGSTS.E.BYPASS.LTC128B.128 [R187+0x5800], desc[UR6][R8.64] ;  /* 0x0580000008bb7fae */ /* 0x0005e8000b901d46 */
.L_x_6311:
[----:B------:R-:W-:Y:S05]  /*137c0*/  BSYNC B0 ;  /* 0x0000000000007941 */ /* 0x000fea0003800000 */
.L_x_6310:
[----:B------:R-:W0:Y:S01]  /*137d0*/  LDGDEPBAR ;  /* 0x00000000000079af */ /* 0x000e220000000000 */
[----:B------:R-:W-:-:S04]  /*137e0*/  LEA R186, P0, R24, R186, 0x1 ;  /* 0x000000ba18ba7211 */ /* 0x000fc800078008ff */
[----:B------:R-:W-:-:S09]  /*137f0*/  LEA.HI.X R183, R24, R183, R7, 0x1, P0 ;  /* 0x000000b718b77211 */ /* 0x000fd200000f0c07 */
.L_x_6307:
        /* <DEDUP_REMOVED lines=58> */
[----:B--2---:R-:W-:Y:S02]  /*13ba0*/  FMNMX.FTZ R8, R34, R5, !PT ;  /* 0x0000000522087209 */ /* 0x004fe40007810000 */
[----:B------:R-:W-:-:S02]  /*13bb0*/  FMNMX.FTZ R3, R30, R3, !PT ;  /* 0x000000031e037209 */ /* 0x000fc40007810000 */
[----:B------:R-:W-:Y:S02]  /*13bc0*/  FMNMX.FTZ R8, R33, R8, !PT ;  /* 0x0000000821087209 */ /* 0x000fe40007810000 */
[----:B------:R-:W-:Y:S02]  /*13bd0*/  FMNMX.FTZ R4, R26, R3, !PT ;  /* 0x000000031a047209 */ /* 0x000fe40007810000 */
[----:B------:R-:W-:Y:S02]  /*13be0*/  FMNMX.FTZ R8, R35, R8, !PT ;  /* 0x0000000823087209 */ /* 0x000fe40007810000 */
[----:B------:R-:W-:-:S03]  /*13bf0*/  FMNMX.FTZ R7, R25, R4, !PT ;  /* 0x0000000419077209 */ /* 0x000fc60007810000 */
[----:B------:R-:W2:Y:S04]  /*13c00*/  SHFL.BFLY PT, R5, R8, 0x2, 0x1f ;  /* 0x0c401f0008057f89 */ /* 0x000ea800000e0000 */
[----:B------:R-:W3:Y:S01]  /*13c10*/  SHFL.BFLY PT, R4, R7, 0x2, 0x1f ;  /* 0x0c401f0007047f89 */ /* 0x000ee200000e0000 */
[----:B--2---:R-:W-:Y:S02]  /*13c20*/  FMNMX.FTZ R5, R8, R5, !PT ;  /* 0x0000000508057209 */ /* 0x004fe40007810000 */
[----:B---3--:R-:W-:-:S03]  /*13c30*/  FMNMX.FTZ R4, R7, R4, !PT ;  /* 0x0000000407047209 */ /* 0x008fc60007810000 */
[----:B------:R-:W2:Y:S04]  /*13c40*/  SHFL.BFLY PT, R24, R5, 0x1, 0x1f ;  /* 0x0c201f0005187f89 */ /* 0x000ea800000e0000 */
[----:B------:R-:W3:Y:S01]  /*13c50*/  SHFL.BFLY PT, R3, R4, 0x1, 0x1f ;  /* 0x0c201f0004037f89 */ /* 0x000ee200000e0000 */
[----:B--2---:R-:W-:Y:S02]  /*13c60*/  FMNMX.FTZ R24, R5, R24, !PT ;  /* 0x0000001805187209 */ /* 0x004fe40007810000 */
[----:B---3--:R-:W-:-:S03]  /*13c70*/  FMNMX.FTZ R3, R4, R3, !PT ;  /* 0x0000000304037209 */ /* 0x008fc60007810000 */
[C---:B------:R-:W-:Y:S01]  /*13c80*/  FMUL.FTZ R39, R24.reuse, UR8 ;  /* 0x0000000818277c20 */ /* 0x040fe20008410000 */
[----:B------:R-:W-:Y:S02]  /*13c90*/  FSETP.NEU.FTZ.AND P1, PT, R24, -INF , PT ;  /* 0xff8000001800780b */ /* 0x000fe40003f3d000 */
[C---:B------:R-:W-:Y:S01]  /*13ca0*/  FSETP.NEU.FTZ.AND P0, PT, R3.reuse, -INF , PT ;  /* 0xff8000000300780b */ /* 0x040fe20003f1d000 */
[----:B------:R-:W-:Y:S01]  /*13cb0*/  FMUL.FTZ R27, R3, UR8 ;  /* 0x00000008031b7c20 */ /* 0x000fe20008410000 */
[----:B------:R-:W-:Y:S02]  /*13cc0*/  FSEL R39, R39, RZ, P1 ;  /* 0x000000ff27277208 */ /* 0x000fe40000800000 */
[----:B------:R-:W-:Y:S02]  /*13cd0*/  FSEL R5, R3, RZ, P0 ;  /* 0x000000ff03057208 */ /* 0x000fe40000000000 */
[----:B------:R-:W-:Y:S01]  /*13ce0*/  FSEL R27, R27, RZ, P0 ;  /* 0x000000ff1b1b7208 */ /* 0x000fe20000000000 */
[----:B------:R-:W-:Y:S01]  /*13cf0*/  FFMA.FTZ R29, R12, UR8, -R39 ;  /* 0x000000080c1d7c23 */ /* 0x000fe20008010827 */
[----:B------:R-:W-:Y:S01]  /*13d00*/  FSEL R49, R24, RZ, P1 ;  /* 0x000000ff18317208 */ /* 0x000fe20000800000 */
[----:B------:R-:W-:Y:S01]  /*13d10*/  FADD.FTZ R0, R0, -R5 ;  /* 0x8000000500007221 */ /* 0x000fe20000010000 */
[----:B------:R-:W-:Y:S01]  /*13d20*/  FFMA.FTZ R37, R38, UR8, -R39 ;  /* 0x0000000826257c23 */ /* 0x000fe20008010827 */
[----:B------:R-:W-:Y:S01]  /*13d30*/  FFMA.FTZ R21, R14, UR8, -R27 ;  /* 0x000000080e157c23 */ /* 0x000fe2000801081b */
[----:B------:R-:W-:Y:S01]  /*13d40*/  FFMA.FTZ R38, R36, UR8, -R39 ;  /* 0x0000000824267c23 */ /* 0x000fe20008010827 */
[----:B------:R-:W2:Y:S01]  /*13d50*/  LDSM.16.MT88.4 R12, [R166+0x6000] ;  /* 0x00600000a60c783b */ /* 0x000ea20000004200 */
[----:B------:R-:W-:Y:S01]  /*13d60*/  FADD.FTZ R49, R2, -R49 ;  /* 0x8000003102317221 */ /* 0x000fe20000010000 */
[----:B------:R-:W-:Y:S01]  /*13d70*/  FMUL.FTZ R23, R0, UR8 ;  /* 0x0000000800177c20 */ /* 0x000fe20008410000 */
[----:B------:R-:W-:Y:S01]  /*13d80*/  FFMA.FTZ R56, R56, UR8, -R39 ;  /* 0x0000000838387c23 */ /* 0x000fe20008010827 */
[--C-:B------:R-:W-:Y:S01]  /*13d90*/  FFMA.FTZ R36, R204, UR8, -R27.reuse ;  /* 0x00000008cc247c23 */ /* 0x100fe2000801081b */
[--C-:B------:R-:W-:Y:S01]  /*13da0*/  FFMA.FTZ R31, R10, UR8, -R27.reuse ;  /* 0x000000080a1f7c23 */ /* 0x100fe2000801081b */
[----:B------:R-:W-:Y:S01]  /*13db0*/  FMUL.FTZ R49, R49, UR8 ;  /* 0x0000000831317c20 */ /* 0x000fe20008410000 */
[----:B------:R-:W-:Y:S01]  /*13dc0*/  FFMA.FTZ R0, R6, UR8, -R27 ;  /* 0x0000000806007c23 */ /* 0x000fe2000801081b */
[----:B------:R-:W-:Y:S01]  /*13dd0*/  MUFU.EX2 R37, R37 ;  /* 0x0000002500257308 */ /* 0x000fe20000000800 */
[----:B------:R-:W3:Y:S01]  /*13de0*/  LDSM.16.MT88.4 R8, [R168+0x6000] ;  /* 0x00600000a808783b */ /* 0x000ee20000004200 */
[--C-:B------:R-:W-:Y:S01]  /*13df0*/  FFMA.FTZ R43, R52, UR8, -R39.reuse ;  /* 0x00000008342b7c23 */ /* 0x100fe20008010827 */
[--C-:B------:R-:W-:Y:S01]  /*13e00*/  FFMA.FTZ R2, R202, UR8, -R39.reuse ;  /* 0x00000008ca027c23 */ /* 0x100fe20008010827 */
[--C-:B------:R-:W-:Y:S01]  /*13e10*/  FFMA.FTZ R52, R18, UR8, -R39.reuse ;  /* 0x0000000812347c23 */ /* 0x100fe20008010827 */
[----:B------:R-:W-:Y:S01]  /*13e20*/  FFMA.FTZ R41, R200, UR8, -R39 ;  /* 0x00000008c8297c23 */ /* 0x000fe20008010827 */
[--C-:B------:R-:W-:Y:S01]  /*13e30*/  FFMA.FTZ R47, R16, UR8, -R27.reuse ;  /* 0x00000008102f7c23 */ /* 0x100fe2000801081b */
[--C-:B------:R-:W-:Y:S01]  /*13e40*/  FFMA.FTZ R110, R110, UR8, -R27.reuse ;  /* 0x000000086e6e7c23 */ /* 0x100fe2000801081b */
[----:B------:R-:W4:Y:S01]  /*13e50*/  MUFU.EX2 R56, R56 ;  /* 0x0000003800387308 */ /* 0x000f220000000800 */
[--C-:B------:R-:W-:Y:S01]  /*13e60*/  FFMA.FTZ R60, R60, UR8, -R27.reuse ;  /* 0x000000083c3c7c23 */ /* 0x100fe2000801081b */
[----:B------:R-:W-:Y:S01]  /*13e70*/  FFMA.FTZ R45, R118, UR8, -R27 ;  /* 0x00000008762d7c23 */ /* 0x000fe2000801081b */
[----:B------:R-:W-:Y:S01]  /*13e80*/  LDSM.16.MT88.4 R16, [R166+0x6800] ;  /* 0x00680000a610783b */ /* 0x000fe20000004200 */
        /* <DEDUP_REMOVED lines=9> */
[----:B------:R-:W-:Y:S01]  /*13f20*/  FFMA.FTZ R59, R136, UR8, -R39 ;  /* 0x00000008883b7c23 */ /* 0x000fe20008010827 */
[----:B------:R-:W-:Y:S01]  /*13f30*/  FFMA.FTZ R63, R146, UR8, -R27 ;  /* 0x00000008923f7c23 */ /* 0x000fe2000801081b */
[--C-:B------:R-:W-:Y:S01]  /*13f40*/  FFMA.FTZ R140, R140, UR8, -R39.reuse ;  /* 0x000000088c8c7c23 */ /* 0x100fe20008010827 */
[----:B------:R-:W5:Y:S01]  /*13f50*/  MUFU.EX2 R29, R29 ;  /* 0x0000001d001d7308 */ /* 0x000f620000000800 */
[----:B----4-:R-:W-:Y:S01]  /*13f60*/  F2FP.BF16.F32.PACK_AB R4, R37, R56 ;  /* 0x000000382504723e */ /* 0x010fe200000010ff */
[--C-:B------:R-:W-:Y:S01]  /*13f70*/  FFMA.FTZ R61, R154, UR8, -R39.reuse ;  /* 0x000000089a3d7c23 */ /* 0x100fe20008010827 */
[----:B------:R-:W-:Y:S01]  /*13f80*/  FFMA.FTZ R136, R152, UR8, -R39 ;  /* 0x0000000898887c23 */ /* 0x000fe20008010827 */
[--C-:B------:R-:W-:Y:S01]  /*13f90*/  FFMA.FTZ R146, R150, UR8, -R27.reuse ;  /* 0x0000000896927c23 */ /* 0x100fe2000801081b */
[--C-:B------:R-:W-:Y:S01]  /*13fa0*/  FFMA.FTZ R144, R144, UR8, -R27.reuse ;  /* 0x0000000890907c23 */ /* 0x100fe2000801081b */
[----:B------:R-:W-:Y:S01]  /*13fb0*/  FFMA.FTZ R65, R148, UR8, -R27 ;  /* 0x0000000894417c23 */ /* 0x000fe2000801081b */
[--C-:B------:R-:W-:Y:S01]  /*13fc0*/  FFMA.FTZ R103, R132, UR8, -R39.reuse ;  /* 0x0000000884677c23 */ /* 0x100fe20008010827 */
[----:B------:R-:W-:Y:S01]  /*13fd0*/  MUFU.EX2 R21, R21 ;  /* 0x0000001500157308 */ /* 0x000fe20000000800 */
[----:B------:R-:W-:Y:S01]  /*13fe0*/  FFMA.FTZ R67, R134, UR8, -R39 ;  /* 0x0000000886437c23 */ /* 0x000fe20008010827 */
[--C-:B------:R-:W-:Y:S01]  /*13ff0*/  FFMA.FTZ R105, R126, UR8, -R27.reuse ;  /* 0x000000087e697c23 */ /* 0x100fe2000801081b */
[----:B------:R-:W-:Y:S01]  /*14000*/  FFMA.FTZ R109, R124, UR8, -R27 ;  /* 0x000000087c6d7c23 */ /* 0x000fe2000801081b */
[--C-:B------:R-:W-:Y:S01]  /*14010*/  FFMA.FTZ R132, R142, UR8, -R39.reuse ;  /* 0x000000088e847c23 */ /* 0x100fe20008010827 */
[----:B------:R-:W-:Y:S01]  /*14020*/  FFMA.FTZ R134, R138, UR8, -R39 ;  /* 0x000000088a867c23 */ /* 0x000fe20008010827 */
[--C-:B------:R-:W-:Y:S01]  /*14030*/  FFMA.FTZ R126, R128, UR8, -R27.reuse ;  /* 0x00000008807e7c23 */ /* 0x100fe2000801081b */
[----:B------:R-:W-:Y:S01]  /*14040*/  FFMA.FTZ R124, R130, UR8, -R27 ;  /* 0x00000008827c7c23 */ /* 0x000fe2000801081b */
[----:B------:R-:W4:Y:S01]  /*14050*/  MUFU.EX2 R36, R36 ;  /* 0x0000002400247308 */ /* 0x000f220000000800 */
[----:B-----5:R-:W-:Y:S01]  /*14060*/  F2FP.BF16.F32.PACK_AB R6, R29, R38 ;  /* 0x000000261d06723e */ /* 0x020fe200000010ff */
        /* <DEDUP_REMOVED lines=17> */
[----:B------:R-:W-:Y:S01]  /*14180*/  FFMA.FTZ R123, R42, UR8, -R27 ;  /* 0x000000082a7b7c23 */ /* 0x000fe2000801081b */
[----:B------:R-:W-:Y:S01]  /*14190*/  FFMA.FTZ R32, R32, UR8, -R39 ;  /* 0x0000000820207c23 */ /* 0x000fe20008010827 */
[----:B------:R-:W-:-:S03]  /*141a0*/  FFMA.FTZ R28, R28, UR8, -R27 ;  /* 0x000000081c1c7c23 */ /* 0x000fc6000801081b */
[----:B------:R-:W4:Y:S08]  /*141b0*/  MUFU.EX2 R23, R23 ;  /* 0x0000001700177308 */ /* 0x000f300000000800 */
[----:B------:R-:W1:Y:S01]  /*141c0*/  MUFU.EX2 R0, R0 ;  /* 0x0000000000007308 */ /* 0x000e620000000800 */
[-C--:B-----5:R-:W-:Y:S01]  /*141d0*/  FMUL.FTZ R88, R88, R49.reuse ;  /* 0x0000003158587220 */ /* 0x0a0fe20000410000 */
[-C--:B------:R-:W-:Y:S01]  /*141e0*/  FMUL.FTZ R89, R89, R49.reuse ;  /* 0x0000003159597220 */ /* 0x080fe20000410000 */
[-C--:B------:R-:W-:Y:S01]  /*141f0*/  FMUL.FTZ R84, R84, R49.reuse ;  /* 0x0000003154547220 */ /* 0x080fe20000410000 */
[-C--:B------:R-:W-:Y:S01]  /*14200*/  FMUL.FTZ R85, R85, R49.reuse ;  /* 0x0000003155557220 */ /* 0x080fe20000410000 */
[-C--:B------:R-:W-:Y:S01]  /*14210*/  FMUL.FTZ R96, R96, R49.reuse ;  /* 0x0000003160607220 */ /* 0x080fe20000410000 */
[-C--:B------:R-:W-:Y:S01]  /*14220*/  FMUL.FTZ R97, R97, R49.reuse ;  /* 0x0000003161617220 */ /* 0x080fe20000410000 */
[-C--:B------:R-:W-:Y:S01]  /*14230*/  FMUL.FTZ R92, R92, R49.reuse ;  /* 0x000000315c5c7220 */ /* 0x080fe20000410000 */
[----:B------:R-:W-:Y:S01]  /*14240*/  FMUL.FTZ R93, R93, R49 ;  /* 0x000000315d5d7220 */ /* 0x000fe20000410000 */
        /* <DEDUP_REMOVED lines=10> */
[----:B------:R-:W-:Y:S01]  /*142f0*/  FMUL.FTZ R73, R73, R49 ;  /* 0x0000003149497220 */ /* 0x000fe20000410000 */
[-C--:B------:R-:W-:Y:S01]  /*14300*/  FMUL.FTZ R74, R74, R23.reuse ;  /* 0x000000174a4a7220 */ /* 0x080fe20000410000 */
[----:B------:R-:W-:Y:S01]  /*14310*/  FMUL.FTZ R75, R75, R23 ;  /* 0x000000174b4b7220 */ /* 0x000fe20000410000 */
[-C--:B------:R-:W-:Y:S01]  /*14320*/  FMUL.FTZ R68, R68, R49.reuse ;  /* 0x0000003144447220 */ /* 0x080fe20000410000 */
[----:B------:R-:W-:Y:S01]  /*14330*/  FMUL.FTZ R69, R69, R49 ;  /* 0x0000003145457220 */ /* 0x000fe20000410000 */
[C---:B--2---:R-:W-:Y:S01]  /*14340*/  HMMA.16816.F32.BF16 R88, R4.reuse, R12, R88 ;  /* 0x0000000c0458723c */ /* 0x044fe20000041858 */
        /* <DEDUP_REMOVED lines=10> */
[----:B------:R-:W2:Y:S01]  /*143f0*/  MUFU.EX2 R2, R2 ;  /* 0x0000000200027308 */ /* 0x000ea20000000800 */
[C---:B---3--:R-:W-:Y:S01]  /*14400*/  HMMA.16816.F32.BF16 R96, R4.reuse, R8, R96 ;  /* 0x000000080460723c */ /* 0x048fe20000041860 */
[----:B------:R-:W-:Y:S01]  /*14410*/  FMUL.FTZ R77, R77, R49 ;  /* 0x000000314d4d7220 */ /* 0x000fe20000410000 */
[-C--:B------:R-:W-:Y:S01]  /*14420*/  FMUL.FTZ R78, R78, R23.reuse ;  /* 0x000000174e4e7220 */ /* 0x080fe20000410000 */
[----:B------:R-:W-:Y:S01]  /*14430*/  FMUL.FTZ R79, R79, R23 ;  /* 0x000000174f4f7220 */ /* 0x000fe20000410000 */
[----:B------:R-:W-:Y:S01]  /*14440*/  FFMA.FTZ R56, R193, R49, R56 ;  /* 0x00000031c1387223 */ /* 0x000fe20000010038 */
[----:B------:R-:W-:Y:S01]  /*14450*/  FFMA.FTZ R125, R192, R23, R21 ;  /* 0x00000017c07d7223 */ /* 0x000fe20000010015 */
[----:B------:R-:W-:Y:S01]  /*14460*/  HMMA.16816.F32.BF16 R92, R4, R10, R92 ;  /* 0x0000000a045c723c */ /* 0x000fe2000004185c */
[----:B------:R-:W3:Y:S01]  /*14470*/  LDSM.16.MT88.4 R8, [R165+0x6000] ;  /* 0x00600000a508783b */ /* 0x000ee20000004200 */
[----:B------:R-:W-:Y:S01]  /*14480*/  MUFU.EX2 R52, R52 ;  /* 0x0000003400347308 */ /* 0x000fe20000000800 */
[----:B------:R-:W-:Y:S01]  /*14490*/  FFMA.FTZ R49, R22, UR8, -R39 ;  /* 0x0000000816317c23 */ /* 0x000fe20008010827 */
[----:B------:R-:W-:Y:S01]  /*144a0*/  FADD.FTZ R36, R36, R125 ;  /* 0x0000007d24247221 */ /* 0x000fe20000010000 */
[----:B------:R-:W-:Y:S01]  /*144b0*/  LDSM.16.MT88.4 R20, [R168+0x9000] ;  /* 0x00900000a814783b */ /* 0x000fe20000004200 */
[----:B------:R-:W-:-:S02]  /*144c0*/  FFMA.FTZ R193, R35, UR8, -R39 ;  /* 0x0000000823c17c23 */ /* 0x000fc40008010827 */
[----:B------:R-:W-:Y:S02]  /*144d0*/  FADD.FTZ R31, R31, R36 ;  /* 0x000000241f1f7221 */ /* 0x000fe40000010000 */
[----:B------:R-:W-:Y:S08]  /*144e0*/  MUFU.EX2 R41, R41 ;  /* 0x0000002900297308 */ /* 0x000ff00000000800 */
[----:B------:R-:W-:Y:S08]  /*144f0*/  MUFU.EX2 R47, R47 ;  /* 0x0000002f002f7308 */ /* 0x000ff00000000800 */
[----:B------:R-:W4:Y:S01]  /*14500*/  MUFU.EX2 R110, R110 ;  /* 0x0000006e006e7308 */ /* 0x000f220000000800 */
[C---:B-1----:R-:W-:Y:S07]  /*14510*/  HMMA.16816.F32.BF16 R72, R4.reuse, R12, R72 ;  /* 0x0000000c0448723c */ /* 0x042fee0000041848 */
[----:B------:R-:W-:Y:S01]  /*14520*/  MUFU.EX2 R60, R60 ;  /* 0x0000003c003c7308 */ /* 0x000fe20000000800 */
[C---:B------:R-:W-:Y:S01]  /*14530*/  HMMA.16816.F32.BF16 R68, R4.reuse, R14, R68 ;  /* 0x0000000e0444723c */ /* 0x040fe20000041844 */
[----:B------:R-:W1:Y:S05]  /*14540*/  LDSM.16.MT88.4 R12, [R168+0x6800] ;  /* 0x00680000a80c783b */ /* 0x000e6a0000004200 */
[C---:B---3--:R-:W-:Y:S01]  /*14550*/  HMMA.16816.F32.BF16 R80, R4.reuse, R8, R80 ;  /* 0x000000080450723c */ /* 0x048fe20000041850 */
[----:B------:R-:W3:Y:S05]  /*14560*/  MUFU.EX2 R45, R45 ;  /* 0x0000002d002d7308 */ /* 0x000eea0000000800 */
[----:B------:R-:W-:Y:S01]  /*14570*/  HMMA.16816.F32.BF16 R76, R4, R10, R76 ;  /* 0x0000000a044c723c */ /* 0x000fe2000004184c */
[----:B------:R-:W5:Y:S02]  /*14580*/  LDSM.16.MT88.4 R8, [R165+0x6800] ;  /* 0x00680000a508783b */ /* 0x000f640000004200 */
[----:B------:R-:W-:Y:S04]  /*14590*/  MUFU.EX2 R118, R118 ;  /* 0x0000007600767308 */ /* 0x000fe80000000800 */
[----:B--2---:R-:W-:-:S02]  /*145a0*/  F2FP.BF16.F32.PACK_AB R4, R2, R43 ;  /* 0x0000002b0204723e */ /* 0x004fc400000010ff */
[----:B----4-:R-:W-:Y:S02]  /*145b0*/  F2FP.BF16.F32.PACK_AB R5, R110, R47 ;  /* 0x0000002f6e05723e */ /* 0x010fe400000010ff */
[----:B------:R-:W-:Y:S01]  /*145c0*/  F2FP.BF16.F32.PACK_AB R6, R41, R52 ;  /* 0x000000342906723e */ /* 0x000fe200000010ff */
[----:B------:R-:W2:Y:S01]  /*145d0*/  MUFU.EX2 R53, R53 ;  /* 0x0000003500357308 */ /* 0x000ea20000000800 */
[----:B---3--:R-:W-:-:S07]  /*145e0*/  F2FP.BF16.F32.PACK_AB R7, R45, R60 ;  /* 0x0000003c2d07723e */ /* 0x008fce00000010ff */
[----:B------:R-:W-:Y:S01]  /*145f0*/  MUFU.EX2 R51, R51 ;  /* 0x0000003300337308 */ /* 0x000fe20000000800 */
[C---:B------:R-:W-:Y:S06]  /*14600*/  HMMA.16816.F32.BF16 R88, R4.reuse, R16, R88 ;  /* 0x000000100458723c */ /* 0x040fec0000041858 */
[C---:B------:R-:W-:Y:S01]  /*14610*/  HMMA.16816.F32.BF16 R84, R4.reuse, R18, R84 ;  /* 0x000000120454723c */ /* 0x040fe20000041854 */
[----:B------:R-:W-:Y:S01]  /*14620*/  MUFU.EX2 R116, R116 ;  /* 0x0000007400747308 */ /* 0x000fe20000000800 */
[----:B------:R-:W-:Y:S04]  /*14630*/  LDSM.16.MT88.4 R16, [R166+0x7000] ;  /* 0x00700000a610783b */ /* 0x000fe80000004200 */
[C---:B-1----:R-:W-:Y:S03]  /*14640*/  HMMA.16816.F32.BF16 R96, R4.reuse, R12, R96 ;  /* 0x0000000c0460723c */ /* 0x042fe60000041860 */
[----:B------:R-:W-:Y:S03]  /*14650*/  MUFU.EX2 R57, R57 ;  /* 0x0000003900397308 */ /* 0x000fe60000000800 */
[C---:B------:R-:W-:Y:S01]  /*14660*/  HMMA.16816.F32.BF16 R92, R4.reuse, R14, R92 ;  /* 0x0000000e045c723c */ /* 0x040fe2000004185c */
[----:B------:R-:W1:Y:S04]  /*14670*/  LDSM.16.MT88.4 R12, [R164+0x6800] ;  /* 0x00680000a40c783b */ /* 0x000e680000004200 */
[----:B------:R-:W3:Y:S01]  /*14680*/  MUFU.EX2 R122, R122 ;  /* 0x0000007a007a7308 */ /* 0x000ee20000000800 */
        /* <DEDUP_REMOVED lines=12> */
[----:B--2---:R-:W-:-:S02]  /*14750*/  F2FP.BF16.F32.PACK_AB R4, R53, R118 ;  /* 0x000000763504723e */ /* 0x004fc400000010ff */
[----:B---3--:R-:W-:Y:S02]  /*14760*/  F2FP.BF16.F32.PACK_AB R5, R122, R57 ;  /* 0x000000397a05723e */ /* 0x008fe400000010ff */
[----:B------:R-:W-:Y:S02]  /*14770*/  F2FP.BF16.F32.PACK_AB R6, R116, R51 ;  /* 0x000000337406723e */ /* 0x000fe400000010ff */
        /* <DEDUP_REMOVED lines=71> */
[----:B------:R-:W-:Y:S03]  /*14bf0*/  MUFU.EX2 R193, R193 ;  /* 0x000000c100c17308 */ /* 0x000fe60000000800 */
        /* <DEDUP_REMOVED lines=18> */
[----:B------:R-:W-:Y:S01]  /*14d20*/  FADD.FTZ R9, R37, R56 ;  /* 0x0000003825097221 */ /* 0x000fe20000010000 */
[--C-:B------:R-:W-:Y:S01]  /*14d30*/  FFMA.FTZ R37, R34, UR8, -R39.reuse ;  /* 0x0000000822257c23 */ /* 0x100fe20008010827 */
[----:B------:R-:W-:-:S02]  /*14d40*/  FFMA.FTZ R34, R33, UR8, -R39 ;  /* 0x0000000821227c23 */ /* 0x000fc40008010827 */
[----:B------:R-:W-:Y:S01]  /*14d50*/  FADD.FTZ R38, R38, R9 ;  /* 0x0000000926267221 */ /* 0x000fe20000010000 */
[----:B------:R-:W2:Y:S01]  /*14d60*/  MUFU.EX2 R33, R37 ;  /* 0x0000002500217308 */ /* 0x000ea20000000800 */
[----:B------:R-:W3:Y:S01]  /*14d70*/  LDSM.16.MT88.4 R8, [R165+0x9000] ;  /* 0x00900000a508783b */ /* 0x000ee20000004200 */
[----:B------:R-:W-:Y:S01]  /*14d80*/  F2FP.BF16.F32.PACK_AB R4, R119, R46 ;  /* 0x0000002e7704723e */ /* 0x000fe200000010ff */
[----:B------:R-:W-:Y:S01]  /*14d90*/  FADD.FTZ R38, R29, R38 ;  /* 0x000000261d267221 */ /* 0x000fe20000010000 */
[----:B----4-:R-:W-:Y:S02]  /*14da0*/  F2FP.BF16.F32.PACK_AB R5, R121, R50 ;  /* 0x000000327905723e */ /* 0x010fe400000010ff */
[----:B------:R-:W-:Y:S01]  /*14db0*/  F2FP.BF16.F32.PACK_AB R6, R48, R49 ;  /* 0x000000313006723e */ /* 0x000fe200000010ff */
[----:B------:R-:W-:Y:S01]  /*14dc0*/  FADD.FTZ R43, R43, R38 ;  /* 0x000000262b2b7221 */ /* 0x000fe20000010000 */
[----:B-----5:R-:W-:-:S03]  /*14dd0*/  F2FP.BF16.F32.PACK_AB R7, R123, R40 ;  /* 0x000000287b07723e */ /* 0x020fc600000010ff */
[----:B------:R-:W-:Y:S01]  /*14de0*/  FADD.FTZ R43, R2, R43 ;  /* 0x0000002b022b7221 */ /* 0x000fe20000010000 */
[----:B------:R-:W-:-:S03]  /*14df0*/  FFMA.FTZ R2, R26, UR8, -R27 ;  /* 0x000000081a027c23 */ /* 0x000fc6000801081b */
[C---:B------:R-:W-:Y:S01]  /*14e00*/  HMMA.16816.F32.BF16 R92, R4.reuse, R22, R92 ;  /* 0x00000016045c723c */ /* 0x040fe2000004185c */
[----:B------:R-:W-:Y:S02]  /*14e10*/  FADD.FTZ R52, R52, R43 ;  /* 0x0000002b34347221 */ /* 0x000fe40000010000 */
[----:B------:R-:W-:Y:S02]  /*14e20*/  MUFU.EX2 R2, R2 ;  /* 0x0000000200027308 */ /* 0x000fe40000000800 */
[----:B------:R-:W-:Y:S01]  /*14e30*/  FADD.FTZ R41, R41, R52 ;  /* 0x0000003429297221 */ /* 0x000fe20000010000 */
[C---:B-1----:R-:W-:Y:S01]  /*14e40*/  HMMA.16816.F32.BF16 R88, R4.reuse, R12, R88 ;  /* 0x0000000c0458723c */ /* 0x042fe20000041858 */
[----:B------:R-:W-:Y:S02]  /*14e50*/  FADD.FTZ R22, R0, R31 ;  /* 0x0000001f00167221 */ /* 0x000fe40000010000 */
[----:B------:R-:W-:Y:S02]  /*14e60*/  FADD.FTZ R118, R118, R41 ;  /* 0x0000002976767221 */ /* 0x000fe40000010000 */
[----:B------:R-:W-:Y:S01]  /*14e70*/  FADD.FTZ R23, R47, R22 ;  /* 0x000000162f177221 */ /* 0x000fe20000010000 */
[C---:B------:R-:W-:Y:S01]  /*14e80*/  HMMA.16816.F32.BF16 R84, R4.reuse, R14, R84 ;  /* 0x0000000e0454723c */ /* 0x040fe20000041854 */
[----:B------:R-:W1:Y:S01]  /*14e90*/  LDSM.16.MT88.4 R12, [R168+0x9800] ;  /* 0x00980000a80c783b */ /* 0x000e620000004200 */
[----:B------:R-:W-:Y:S01]  /*14ea0*/  FADD.FTZ R118, R53, R118 ;  /* 0x0000007635767221 */ /* 0x000fe20000010000 */
[----:B------:R-:W-:Y:S01]  /*14eb0*/  FADD.FTZ R23, R110, R23 ;  /* 0x000000176e177221 */ /* 0x000fe20000010000 */
[----:B------:R-:W-:Y:S02]  /*14ec0*/  MUFU.EX2 R0, R28 ;  /* 0x0000001c00007308 */ /* 0x000fe40000000800 */
[----:B------:R-:W-:Y:S01]  /*14ed0*/  HMMA.16816.F32.BF16 R96, R4, R20, R96 ;  /* 0x000000140460723c */ /* 0x000fe20000041860 */
[----:B------:R-:W-:Y:S01]  /*14ee0*/  FADD.FTZ R60, R60, R23 ;  /* 0x000000173c3c7221 */ /* 0x000fe20000010000 */
[----:B------:R-:W-:-:S03]  /*14ef0*/  FFMA.FTZ R23, R25, UR8, -R27 ;  /* 0x0000000819177c23 */ /* 0x000fc6000801081b */
        /* <DEDUP_REMOVED lines=10> */
[----:B------:R-:W-:Y:S01]  /*14fa0*/  HMMA.16816.F32.BF16 R76, R4, R10, R76 ;  /* 0x0000000a044c723c */ /* 0x000fe2000004184c */
[----:B------:R-:W4:Y:S01]  /*14fb0*/  LDSM.16.MT88.4 R8, [R166+0x9800] ;  /* 0x00980000a608783b */ /* 0x000f220000004200 */
[----:B------:R-:W-:Y:S01]  /*14fc0*/  FADD.FTZ R17, R116, R17 ;  /* 0x0000001174117221 */ /* 0x000fe20000010000 */
[----:B------:R-:W-:-:S03]  /*14fd0*/  FADD.FTZ R120, R55, R120 ;  /* 0x0000007837787221 */ /* 0x000fc60000010000 */
        /* <DEDUP_REMOVED lines=14> */
[----:B-----5:R-:W-:Y:S01]  /*150c0*/  F2FP.BF16.F32.PACK_AB R7, R23, R2 ;  /* 0x000000021707723e */ /* 0x020fe200000010ff */
[----:B------:R-:W-:Y:S02]  /*150d0*/  FADD.FTZ R105, R105, R22 ;  /* 0x0000001669697221 */ /* 0x000fe40000010000 */
[----:B------:R-:W-:-:S02]  /*150e0*/  FADD.FTZ R103, R103, R136 ;  /* 0x0000008867677221 */ /* 0x000fc40000010000 */
[----:B------:R-:W-:Y:S02]  /*150f0*/  FADD.FTZ R126, R126, R105 ;  /* 0x000000697e7e7221 */ /* 0x000fe40000010000 */
[----:B-1----:R-:W-:Y:S01]  /*15100*/  HMMA.16816.F32.BF16 R96, R4, R12, R96 ;  /* 0x0000000c0460723c */ /* 0x002fe20000041860 */
[----:B------:R-:W-:Y:S01]  /*15110*/  FADD.FTZ R132, R132, R103 ;  /* 0x0000006784847221 */ /* 0x000fe20000010000 */
[----:B------:R-:W-:-:S04]  /*15120*/  FADD.FTZ R25, R109, R126 ;  /* 0x0000007e6d197221 */ /* 0x000fc80000010000 */
        /* <DEDUP_REMOVED lines=25> */
[----:B------:R-:W-:Y:S01]  /*152c0*/  FADD.FTZ R21, R21, R0 ;  /* 0x0000000015157221 */ /* 0x000fe20000010000 */
[----:B------:R-:W-:Y:S01]  /*152d0*/  MOV R0, R3 ;  /* 0x0000000300007202 */ /* 0x000fe20000000f00 */
[----:B------:R-:W-:-:S02]  /*152e0*/  FADD.FTZ R9, R49, R8 ;  /* 0x0000000831097221 */ /* 0x000fc40000010000 */
[----:B------:R-:W-:Y:S01]  /*152f0*/  FADD.FTZ R2, R2, R21 ;  /* 0x0000001502027221 */ /* 0x000fe20000010000 */
[----:B------:R-:W-:Y:S01]  /*15300*/  HMMA.16816.F32.BF16 R68, R4, R14, R68 ;  /* 0x0000000e0444723c */ /* 0x000fe20000041844 */
[----:B------:R-:W-:Y:S02]  /*15310*/  FADD.FTZ R9, R48, R9 ;  /* 0x0000000930097221 */ /* 0x000fe40000010000 */
[----:B------:R-:W-:Y:S01]  /*15320*/  FADD.FTZ R192, R23, R2 ;  /* 0x0000000217c07221 */ /* 0x000fe20000010000 */
[----:B------:R-:W-:Y:S01]  /*15330*/  MOV R2, R24 ;  /* 0x0000001800027202 */ /* 0x000fe20000000f00 */
[----:B------:R-:W-:-:S04]  /*15340*/  FADD.FTZ R32, R32, R9 ;  /* 0x0000000920207221 */ /* 0x000fc80000010000 */
[----:B------:R-:W-:-:S04]  /*15350*/  FADD.FTZ R33, R33, R32 ;  /* 0x0000002021217221 */ /* 0x000fc80000010000 */
[----:B------:R-:W-:-:S04]  /*15360*/  FADD.FTZ R20, R20, R33 ;  /* 0x0000002114147221 */ /* 0x000fc80000010000 */
[----:B------:R-:W-:-:S07]  /*15370*/  FADD.FTZ R193, R193, R20 ;  /* 0x00000014c1c17221 */ /* 0x000fce0000010000 */
.L_x_6304:
[----:B------:R-:W-:-:S13]  /*15380*/  LOP3.LUT P0, RZ, R182, 0x1, RZ, 0xc0, !PT ;  /* 0x00000001b6ff7812 */ /* 0x000fda000780c0ff */
        /* <DEDUP_REMOVED lines=11> */
.L_x_6316:
[----:B------:R-:W-:Y:S01]  /*15440*/  ISETP.GE.AND P0, PT, R100, UR8, PT ;  /* 0x0000000864007c0c */ /* 0x000fe2000bf06270 */
[----:B------:R-:W-:Y:S04]  /*15450*/  DEPBAR.LE SB0, 0x0 ;  /* 0x000080000000791a */ /* 0x000fe80000000000 */
[----:B------:R-:W-:Y:S01]  /*15460*/  BAR.SYNC.DEFER_BLOCKING 0x0 ;  /* 0x0000000000007b1d */ /* 0x000fe20000010000 */
[----:B------:R-:W-:Y:S01]  /*15470*/  LOP3.LUT P1, RZ, R182, 0x8, RZ, 0xc0, !PT ;  /* 0x00000008b6ff7812 */ /* 0x000fe2000782c0ff */
[----:B------:R-:W-:Y:S01]  /*15480*/  VIADD R188, R188, 0xffffffff ;  /* 0xffffffffbcbc7836 */ /* 0x000fe20000000000 */
[----:B------:R-:W-:Y:S01]  /*15490*/  MOV R12, R191 ;  /* 0x000000bf000c7202 */ /* 0x000fe20000000f00 */
[----:B------:R-:W-:Y:S04]  /*154a0*/  IMAD.MOV.U32 R13, RZ, RZ, R190 ;  /* 0x000000ffff0d7224 */ /* 0x000fe800078e00be */
        /* <DEDUP_REMOVED lines=17> */
[--C-:B----4-:R-:W-:Y:S03]  /*155c0*/  IMAD.MOV R7, RZ, RZ, -R15.reuse ;  /* 0x000000ffff077224 */ /* 0x110fe600078e0a0f */
[----:B------:R-:W-:Y:S01]  /*155d0*/  ISETP.GE.AND P3, PT, R17, RZ, PT ;  /* 0x000000ff1100720c */ /* 0x000fe20003f66270 */
        /* <DEDUP_REMOVED lines=46> */
.L_x_6313:
        /* <DEDUP_REMOVED lines=62> */
[----:B------:R-:W-:Y:S05]  /*15ca0*/  ISETP.GT.AND P1, PT, R188, R175, PT ;  /* 0x000000afbc00720c */ /* 0x000fea0003f24270 */
        /* <DEDUP_REMOVED lines=24> */
[----:B------:R-:W1:Y:S01]  /*15e30*/  LDSM.16.M88.4 R136, [R173+0x5000] ;  /* 0x00500000ad88783b */ /* 0x000e620000000200 */
[C---:B---3--:R-:W-:Y:S07]  /*15e40*/  HMMA.16816.F32.BF16 R12, R108.reuse, R116, RZ ;  /* 0x000000746c0c723c */ /* 0x048fee00000418ff */
[----:B------:R-:W0:Y:S01]  /*15e50*/  LDGDEPBAR ;  /* 0x00000000000079af */ /* 0x000e220000000000 */
        /* <DEDUP_REMOVED lines=16> */
[C---:B------:R-:W-:Y:S05]  /*15f60*/  HMMA.16816.F32.BF16 R52, R108.reuse, R136, RZ ;  /* 0x000000886c34723c */ /* 0x040fea00000418ff */
[----:B------:R-:W-:Y:S01]  /*15f70*/  LDSM.16.M88.4 R120, [R167+0x5000] ;  /* 0x00500000a778783b */ /* 0x000fe20000000200 */
[C---:B------:R-:W-:Y:S06]  /*15f80*/  HMMA.16816.F32.BF16 R56, R108.reuse, R138, RZ ;  /* 0x0000008a6c38723c */ /* 0x040fec00000418ff */
[C---:B---3--:R-:W-:Y:S01]  /*15f90*/  HMMA.16816.F32.BF16 R60, R108.reuse, R140, RZ ;  /* 0x0000008c6c3c723c */ /* 0x048fe200000418ff */
        /* <DEDUP_REMOVED lines=56> */
[----:B------:R-:W-:Y:S03]  /*16320*/  FMUL.FTZ R217, R7, UR5 ;  /* 0x0000000507d97c20 */ /* 0x000fe60008410000 */
[----:B------:R-:W-:Y:S01]  /*16330*/  FMUL.FTZ R8, R8, UR5 ;  /* 0x0000000508087c20 */ /* 0x000fe20008410000 */
[----:B------:R-:W1:Y:S01]  /*16340*/  MUFU.TANH R114, R0 ;  /* 0x0000000000727308 */ /* 0x000e620000002400 */
[----:B------:R-:W2:Y:S01]  /*16350*/  LDSM.16.M88.4 R4, [R102+0x1000] ;  /* 0x001000006604783b */ /* 0x000ea20000000200 */
[C---:B------:R-:W-:Y:S03]  /*16360*/  HMMA.16816.F32.BF16 R16, R120.reuse, R110, R16 ;  /* 0x0000006e7810723c */ /* 0x040fe60000041810 */
[----:B------:R-:W-:Y:S01]  /*16370*/  FMUL.FTZ R9, R9, UR5 ;  /* 0x0000000509097c20 */ /* 0x000fe20008410000 */
[----:B------:R-:W-:Y:S01]  /*16380*/  FMUL.FTZ R10, R10, UR5 ;  /* 0x000000050a0a7c20 */ /* 0x000fe20008410000 */
[----:B------:R-:W-:Y:S03]  /*16390*/  FMUL.FTZ R11, R11, UR5 ;  /* 0x000000050b0b7c20 */ /* 0x000fe60008410000 */
[----:B------:R-:W3:Y:S10]  /*163a0*/  MUFU.TANH R215, R8 ;  /* 0x0000000800d77308 */ /* 0x000ef40000002400 */
        /* <DEDUP_REMOVED lines=10> */
[----:B------:R5:W1:Y:S10]  /*16450*/  MUFU.TANH R229, R11 ;  /* 0x0000000b00e57308 */ /* 0x000a740000002400 */
[----:B------:R-:W1:Y:S01]  /*16460*/  MUFU.TANH R207, R207 ;  /* 0x000000cf00cf7308 */ /* 0x000e620000002400 */
[C---:B--2---:R-:W-:Y:S06]  /*16470*/  HMMA.16816.F32.BF16 R20, R120.reuse, R4, R20 ;  /* 0x000000047814723c */ /* 0x044fec0000041814 */
[C---:B------:R-:W-:Y:S03]  /*16480*/  HMMA.16816.F32.BF16 R24, R120.reuse, R6, R24 ;  /* 0x000000067818723c */ /* 0x040fe60000041818 */
[----:B------:R-:W2:Y:S01]  /*16490*/  MUFU.TANH R205, R205 ;  /* 0x000000cd00cd7308 */ /* 0x000ea20000002400 */
[----:B-----5:R-:W5:Y:S09]  /*164a0*/  LDSM.16.M88.4 R8, [R102+0x1800] ;  /* 0x001800006608783b */ /* 0x020f720000000200 */
[----:B------:R-:W1:Y:S01]  /*164b0*/  MUFU.TANH R217, R217 ;  /* 0x000000d900d97308 */ /* 0x000e620000002400 */
[----:B------:R-:W3:Y:S09]  /*164c0*/  LDSM.16.M88.4 R4, [R102+0x2000] ;  /* 0x002000006604783b */ /* 0x000ef20000000200 */
        /* <DEDUP_REMOVED lines=11> */
[----:B------:R-:W1:Y:S01]  /*16580*/  MUFU.TANH R221, R15 ;  /* 0x0000000f00dd7308 */ /* 0x000e620000002400 */
[C---:B-----5:R-:W-:Y:S06]  /*16590*/  HMMA.16816.F32.BF16 R28, R120.reuse, R8, R28 ;  /* 0x00000008781c723c */ /* 0x060fec000004181c */
[C---:B------:R-:W-:Y:S03]  /*165a0*/  HMMA.16816.F32.BF16 R32, R120.reuse, R10, R32 ;  /* 0x0000000a7820723c */ /* 0x040fe60000041820 */
[----:B------:R-:W1:Y:S01]  /*165b0*/  MUFU.TANH R209, R209 ;  /* 0x000000d100d17308 */ /* 0x000e620000002400 */
[----:B------:R-:W5:Y:S02]  /*165c0*/  LDSM.16.M88.4 R8, [R102+0x2800] ;  /* 0x002800006608783b */ /* 0x000f640000000200 */
[C---:B---3--:R-:W-:Y:S07]  /*165d0*/  HMMA.16816.F32.BF16 R36, R120.reuse, R4, R36 ;  /* 0x000000047824723c */ /* 0x048fee0000041824 */
[----:B------:R-:W3:Y:S01]  /*165e0*/  MUFU.TANH R219, R219 ;  /* 0x000000db00db7308 */ /* 0x000ee20000002400 */
[C---:B------:R-:W-:Y:S01]  /*165f0*/  HMMA.16816.F32.BF16 R40, R120.reuse, R6, R40 ;  /* 0x000000067828723c */ /* 0x040fe20000041828 */
[----:B------:R-:W4:Y:S08]  /*16600*/  LDSM.16.M88.4 R4, [R102+0x3000] ;  /* 0x003000006604783b */ /* 0x000f300000000200 */
        /* <DEDUP_REMOVED lines=20> */
[C---:B-----5:R-:W-:Y:S06]  /*16750*/  HMMA.16816.F32.BF16 R44, R120.reuse, R8, R44 ;  /* 0x00000008782c723c */ /* 0x060fec000004182c */
[C---:B------:R-:W-:Y:S03]  /*16760*/  HMMA.16816.F32.BF16 R48, R120.reuse, R10, R48 ;  /* 0x0000000a7830723c */ /* 0x040fe60000041830 */
[----:B------:R1:W1:Y:S01]  /*16770*/  MUFU.TANH R203, R21 ;  /* 0x0000001500cb7308 */ /* 0x0002620000002400 */
[----:B------:R-:W5:Y:S02]  /*16780*/  LDSM.16.M88.4 R8, [R102+0x3800] ;  /* 0x003800006608783b */ /* 0x000f640000000200 */
[----:B------:R-:W-:Y:S07]  /*16790*/  DEPBAR.LE SB0, 0x0 ;  /* 0x000080000000791a */ /* 0x000fee0000000000 */
[----:B------:R1:W1:Y:S01]  /*167a0*/  MUFU.TANH R201, R22 ;  /* 0x0000001600c97308 */ /* 0x0002620000002400 */
[----:B------:R-:W-:Y:S01]  /*167b0*/  BAR.SYNC.DEFER_BLOCKING 0x0 ;  /* 0x0000000000007b1d */ /* 0x000fe20000010000 */
[C---:B----4-:R-:W-:Y:S08]  /*167c0*/  HMMA.16816.F32.BF16 R52, R120.reuse, R4, R52 ;  /* 0x000000047834723c */ /* 0x050ff00000041834 */
        /* <DEDUP_REMOVED lines=17> */
[C---:B-----5:R-:W-:Y:S03]  /*168e0*/  HMMA.16816.F32.BF16 R60, R120.reuse, R8, R60 ;  /* 0x00000008783c723c */ /* 0x060fe6000004183c */
[----:B------:R-:W-:Y:S01]  /*168f0*/  FMUL.FTZ R56, R56, UR5 ;  /* 0x0000000538387c20 */ /* 0x000fe20008410000 */
[----:B------:R-:W-:Y:S01]  /*16900*/  FMUL.FTZ R57, R57, UR5 ;  /* 0x0000000539397c20 */ /* 0x000fe20008410000 */
[----:B------:R-:W-:Y:S01]  /*16910*/  FMUL.FTZ R58, R58, UR5 ;  /* 0x000000053a3a7c20 */ /* 0x000fe20008410000 */
[----:B------:R-:W-:Y:S03]  /*16920*/  HMMA.16816.F32.BF16 R64, R120, R10, R64 ;  /* 0x0000000a7840723c */ /* 0x000fe60000041840 */
[----:B------:R4:W1:Y:S02]  /*16930*/  MUFU.TANH R150, R27 ;  /* 0x0000001b00967308 */ /* 0x0008640000002400 */
        /* <DEDUP_REMOVED lines=10> */
[----:B--2---:R-:W-:Y:S01]  /*169e0*/  FMUL.FTZ R36, R66, UR5 ;  /* 0x0000000542247c20 */ /* 0x004fe20008410000 */
[----:B------:R-:W-:Y:S07]  /*169f0*/  FMUL.FTZ R3, R67, UR5 ;  /* 0x0000000543037c20 */ /* 0x000fee0008410000 */
[----:B------:R4:W2:Y:S10]  /*16a00*/  MUFU.TANH R134, R31 ;  /* 0x0000001f00867308 */ /* 0x0008b40000002400 */
        /* <DEDUP_REMOVED lines=34> */
[----:B------:R-:W1:Y:S01]  /*16c30*/  MUFU.TANH R3, R3 ;  /* 0x0000000300037308 */ /* 0x000e620000002400 */
[----:B--234-:R-:W-:Y:S05]  /*16c40*/  @!P1 BRA `(.L_x_6314) ;  /* 0x00000008006c9947 */ /* 0x01cfea0003800000 */
[----:B------:R-:W2:Y:S01]  /*16c50*/  LDC R0, c[0x0][0x248] ;  /* 0x00009200ff007b82 */ /* 0x000ea20000000800 */
[----:B------:R-:W-:Y:S07]  /*16c60*/  LOP3.LUT P4, RZ, R182, 0x8, RZ, 0xc0, !PT ;  /* 0x00000008b6ff7812 */ /* 0x000fee000788c0ff */
[----:B------:R-:W3:Y:S08]  /*16c70*/  @!P0 LDC R10, c[0x0][0x24c] ;  /* 0x00009300ff0a8b82 */ /* 0x000ef00000000800 */
[----:B------:R-:W4:Y:S01]  /*16c80*/  @!P0 LDC R6, c[0x0][0x24c] ;  /* 0x00009300ff068b82 */ /* 0x000f220000000800 */
[----:B--2---:R-:W-:Y:S05]  /*16c90*/  IMAD.U32 R8, R0, -0x80, RZ ;  /* 0xffffff8000087824 */ /* 0x004fea00078e00ff */
        /* <DEDUP_REMOVED lines=8> */
[----:B-1----:R-:W1:Y:S01]  /*16d20*/  F2I.FTZ.U32.TRUNC.NTZ R21, R20 ;  /* 0x0000001400157305 */ /* 0x002e62000021f000 */
[----:B------:R-:W-:Y:S01]  /*16d30*/  IABS R11, R5 ;  /* 0x00000005000b7213 */ /* 0x000fe20000000000 */
[C---:B------:R-:W-:Y:S01]  /*16d40*/  VIADD R13, R5.reuse, 0xffffff80 ;  /* 0xffffff80050d7836 */ /* 0x040fe20000000000 */
[-C--:B------:R-:W-:Y:S04]  /*16d50*/  LOP3.LUT R5, R5, R2.reuse, RZ, 0x3c, !PT ;  /* 0x0000000205057212 */ /* 0x080fe800078e3cff */
[----:B------:R-:W-:Y:S02]  /*16d60*/  IABS R8, R13 ;  /* 0x0000000d00087213 */ /* 0x000fe40000000000 */
[----:B------:R-:W-:Y:S02]  /*16d70*/  ISETP.GE.AND P3, PT, R5, RZ, PT ;  /* 0x000000ff0500720c */ /* 0x000fe40003f66270 */
[----:B------:R-:W-:Y:S01]  /*16d80*/  LOP3.LUT R13, R13, R2, RZ, 0x3c, !PT ;  /* 0x000000020d0d7212 */ /* 0x000fe200078e3cff */
[--C-:B-1----:R-:W-:Y:S03]  /*16d90*/  IMAD.MOV R7, RZ, RZ, -R21.reuse ;  /* 0x000000ffff077224 */ /* 0x102fe600078e0a15 */
        /* <DEDUP_REMOVED lines=10> */
[----:B------:R-:W1:Y:S02]  /*16e40*/  LDC R7, c[0x0][0x24c] ;  /* 0x00009300ff077b82 */ /* 0x000e640000000800 */
        /* <DEDUP_REMOVED lines=23> */
[----:B------:R-:W-:Y:S02]  /*16fc0*/  IMAD R11, R11, R2, -0x80 ;  /* 0xffffff800b0b7424 */ /* 0x000fe400078e0202 */
[----:B------:R-:W2:Y:S03]  /*16fd0*/  LDG.E R9, desc[UR6][R20.64] ;  /* 0x0000000614097981 */ /* 0x000ea6000c1e1900 */
[----:B------:R-:W-:Y:S05]  /*16fe0*/  SHF.R.S32.HI R13, RZ, 0x1f, R11 ;  /* 0x0000001fff0d7819 */ /* 0x000fea000001140b */
[----:B------:R-:W-:Y:S04]  /*16ff0*/  IMAD R2, R13, R0, RZ ;  /* 0x000000000d027224 */ /* 0x000fe800078e02ff */
[----:B-1----:R-:W-:Y:S01]  /*17000*/  IMAD R2, R11, R7, R2 ;  /* 0x000000070b027224 */ /* 0x002fe200078e0202 */
[----:B--2---:R-:W-:Y:S01]  /*17010*/  IADD3 R13, -R9, R8, RZ ;  /* 0x00000008090d7210 */ /* 0x004fe20007ffe1ff */
[----:B------:R-:W-:Y:S03]  /*17020*/  IMAD.WIDE.U32 R8, R11, R0, RZ ;  /* 0x000000000b087225 */ /* 0x000fe600078e00ff */
[----:B------:R-:W-:Y:S01]  /*17030*/  SHF.R.S32.HI R7, RZ, 0x1f, R13 ;  /* 0x0000001fff077819 */ /* 0x000fe2000001140d */
[----:B------:R-:W-:Y:S04]  /*17040*/  IMAD.IADD R9, R9, 0x1, R2 ;  /* 0x0000000109097824 */ /* 0x000fe800078e0202 */
[-C--:B-----5:R-:W-:Y:S02]  /*17050*/  IMAD R2, R7, R4.reuse, RZ ;  /* 0x0000000407027224 */ /* 0x0a0fe400078e02ff */
[C---:B------:R-:W-:Y:S04]  /*17060*/  IMAD.WIDE.U32 R8, R13.reuse, R4, R8 ;  /* 0x000000040d087225 */ /* 0x040fe800078e0008 */
[----:B------:R-:W-:Y:S05]  /*17070*/  IMAD R2, R13, R5, R2 ;  /* 0x000000050d027224 */ /* 0x000fea00078e0202 */
[----:B------:R-:W-:Y:S07]  /*17080*/  IADD3 R9, R9, R2, RZ ;  /* 0x0000000209097210 */ /* 0x000fee0007ffe0ff */
.L_x_6315:
[----:B------:R2:W-:Y:S01]  /*17090*/  @P0 STS.128 [R187+0x2000], RZ ;  /* 0x002000ffbb000388 */ /* 0x0005e20000000c00 */
[----:B------:R-:W-:Y:S01]  /*170a0*/  LEA R26, P2, R8, R186, 0x1 ;  /* 0x000000ba081a7211 */ /* 0x000fe200078408ff */
[----:B------:R-:W5:Y:S01]  /*170b0*/  @!P0 LDC R7, c[0x0][0x24c] ;  /* 0x00009300ff078b82 */ /* 0x000f620000000800 */
[-C--:B------:R-:W-:Y:S01]  /*170c0*/  @!P0 IADD3 R5, P1, R179, R8.reuse, RZ ;  /* 0x00000008b3058210 */ /* 0x080fe20007f3e0ff */
[----:B-1----:R-:W-:Y:S01]  /*170d0*/  @!P0 IMAD.WIDE.U32 R22, R0, 0x30, R8 ;  /* 0x0000003000168825 */ /* 0x002fe200078e0008 */
        /* <DEDUP_REMOVED lines=82> */
.L_x_6314:
        /* <DEDUP_REMOVED lines=92> */
[----:B------:R-:W-:Y:S01]  /*17bc0*/  FMUL.FTZ R37, R4, UR4 ;  /* 0x0000000404257c20 */ /* 0x000fe20008410000 */
[----:B------:R-:W-:Y:S01]  /*17bd0*/  FFMA.FTZ R114, R114, UR4, -R65 ;  /* 0x0000000472727c23 */ /* 0x000fe20008010841 */
        /* <DEDUP_REMOVED lines=13> */
[C---:B-1----:R-:W-:Y:S01]  /*17cb0*/  FMUL.FTZ R8, R38.reuse, R92 ;  /* 0x0000005c26087220 */ /* 0x042fe20000410000 */
[C---:B------:R-:W-:Y:S01]  /*17cc0*/  FMUL.FTZ R32, R38.reuse, R68 ;  /* 0x0000004426207220 */ /* 0x040fe20000410000 */
[----:B------:R-:W-:Y:S01]  /*17cd0*/  FMUL.FTZ R33, R38, R69 ;  /* 0x0000004526217220 */ /* 0x000fe20000410000 */
[--C-:B------:R-:W-:Y:S01]  /*17ce0*/  FFMA.FTZ R69, R150, UR4, -R39.reuse ;  /* 0x0000000496457c23 */ /* 0x100fe20008010827 */
        /* <DEDUP_REMOVED lines=10> */
[----:B------:R-:W-:Y:S03]  /*17d90*/  FFMA.FTZ R198, R198, UR4, -R39 ;  /* 0x00000004c6c67c23 */ /* 0x000fe60008010827 */
[----:B------:R-:W-:Y:S01]  /*17da0*/  MUFU.EX2 R116, R116 ;  /* 0x0000007400747308 */ /* 0x000fe20000000800 */
[C---:B---3--:R-:W-:Y:S01]  /*17db0*/  FFMA.FTZ R193, R38.reuse, R193, R61 ;  /* 0x000000c126c17223 */ /* 0x048fe2000001003d */
[C---:B------:R-:W-:Y:S01]  /*17dc0*/  FMUL.FTZ R4, R38.reuse, R96 ;  /* 0x0000006026047220 */ /* 0x040fe20000410000 */
[----:B------:R-:W-:Y:S01]  /*17dd0*/  FMUL.FTZ R5, R38, R97 ;  /* 0x0000006126057220 */ /* 0x000fe20000410000 */
[----:B------:R-:W-:Y:S01]  /*17de0*/  FFMA.FTZ R97, R236, UR4, -R39 ;  /* 0x00000004ec617c23 */ /* 0x000fe20008010827 */
[C---:B------:R-:W-:Y:S01]  /*17df0*/  FMUL.FTZ R6, R37.reuse, R98 ;  /* 0x0000006225067220 */ /* 0x040fe20000410000 */
[----:B------:R-:W-:Y:S01]  /*17e00*/  FMUL.FTZ R7, R37, R99 ;  /* 0x0000006325077220 */ /* 0x000fe20000410000 */
[----:B------:R-:W-:Y:S03]  /*17e10*/  FMUL.FTZ R9, R38, R93 ;  /* 0x0000005d26097220 */ /* 0x000fe60000410000 */
[----:B------:R-:W2:Y:S01]  /*17e20*/  MUFU.EX2 R113, R113 ;  /* 0x0000007100717308 */ /* 0x000ea20000000800 */
[--C-:B------:R-:W-:Y:S01]  /*17e30*/  FFMA.FTZ R115, R215, UR4, -R65.reuse ;  /* 0x00000004d7737c23 */ /* 0x100fe20008010841 */
[----:B------:R-:W-:Y:S01]  /*17e40*/  FFMA.FTZ R112, R213, UR4, -R65 ;  /* 0x00000004d5707c23 */ /* 0x000fe20008010841 */
[----:B-1----:R-:W-:Y:S01]  /*17e50*/  F2FP.BF16.F32.PACK_AB R40, R114, R61 ;  /* 0x0000003d7228723e */ /* 0x002fe200000010ff */
[----:B------:R-:W-:Y:S01]  /*17e60*/  FFMA.FTZ R93, R17, UR4, -R39 ;  /* 0x00000004115d7c23 */ /* 0x000fe20008010827 */
[----:B------:R-:W-:Y:S01]  /*17e70*/  LDSM.16.MT88.4 R60, [R168+0x8800] ;  /* 0x00880000a83c783b */ /* 0x000fe20000004200 */
[C---:B------:R-:W-:Y:S01]  /*17e80*/  FMUL.FTZ R16, R38.reuse, R84 ;  /* 0x0000005426107220 */ /* 0x040fe20000410000 */
[----:B------:R-:W-:Y:S03]  /*17e90*/  FMUL.FTZ R17, R38, R85 ;  /* 0x0000005526117220 */ /* 0x000fe60000410000 */
[----:B------:R-:W-:Y:S01]  /*17ea0*/  MUFU.EX2 R115, R115 ;  /* 0x0000007300737308 */ /* 0x000fe20000000800 */
[--C-:B------:R-:W-:Y:S01]  /*17eb0*/  FFMA.FTZ R85, R203, UR4, -R65.reuse ;  /* 0x00000004cb557c23 */ /* 0x100fe20008010841 */
[C---:B------:R-:W-:Y:S01]  /*17ec0*/  FMUL.FTZ R26, R37.reuse, R78 ;  /* 0x0000004e251a7220 */ /* 0x040fe20000410000 */
[----:B------:R-:W-:Y:S01]  /*17ed0*/  FFMA.FTZ R78, R126, UR4, -R65 ;  /* 0x000000047e4e7c23 */ /* 0x000fe20008010841 */
[----:B------:R-:W-:Y:S01]  /*17ee0*/  FFMA.FTZ R126, R222, UR4, -R39 ;  /* 0x00000004de7e7c23 */ /* 0x000fe20008010827 */
[----:B------:R-:W-:Y:S01]  /*17ef0*/  FMUL.FTZ R27, R37, R79 ;  /* 0x0000004f251b7220 */ /* 0x000fe20000410000 */
[--C-:B------:R-:W-:Y:S01]  /*17f00*/  FFMA.FTZ R199, R199, UR4, -R65.reuse ;  /* 0x00000004c7c77c23 */ /* 0x100fe20008010841 */
[--C-:B------:R-:W-:Y:S03]  /*17f10*/  FFMA.FTZ R71, R142, UR4, -R65.reuse ;  /* 0x000000048e477c23 */ /* 0x100fe60008010841 */
[----:B------:R-:W1:Y:S01]  /*17f20*/  MUFU.EX2 R112, R112 ;  /* 0x0000007000707308 */ /* 0x000e620000000800 */
[----:B--2---:R-:W-:Y:S01]  /*17f30*/  F2FP.BF16.F32.PACK_AB R41, R113, R116 ;  /* 0x000000747129723e */ /* 0x004fe200000010ff */
[----:B------:R-:W-:Y:S01]  /*17f40*/  FFMA.FTZ R116, R37, R192, R116 ;  /* 0x000000c025747223 */ /* 0x000fe20000010074 */
[----:B------:R-:W-:Y:S01]  /*17f50*/  FFMA.FTZ R79, R130, UR4, -R65 ;  /* 0x00000004824f7c23 */ /* 0x000fe20008010841 */
[----:B------:R-:W-:Y:S01]  /*17f60*/  FFMA.FTZ R130, R212, UR4, -R39 ;  /* 0x00000004d4827c23 */ /* 0x000fe20008010827 */
        /* <DEDUP_REMOVED lines=14> */
[----:B------:R-:W-:Y:S01]  /*18050*/  ISETP.GT.AND P0, PT, R188, R175, PT ;  /* 0x000000afbc00720c */ /* 0x000fe20003f04270 */
[--C-:B------:R-:W-:Y:S01]  /*18060*/  FFMA.FTZ R128, R216, UR4, -R65.reuse ;  /* 0x00000004d8807c23 */ /* 0x100fe20008010841 */
[--C-:B------:R-:W-:Y:S01]  /*18070*/  FFMA.FTZ R127, R210, UR4, -R65.reuse ;  /* 0x00000004d27f7c23 */ /* 0x100fe20008010841 */
[----:B------:R-:W-:Y:S04]  /*18080*/  FFMA.FTZ R204, R204, UR4, -R65 ;  /* 0x00000004cccc7c23 */ /* 0x000fe80008010841 */
[----:B------:R1:W-:Y:S10]  /*18090*/  MUFU.EX2 R84, R25 ;  /* 0x0000001900547308 */ /* 0x0003f40000000800 */
[----:B------:R-:W-:Y:S01]  /*180a0*/  MUFU.EX2 R111, R111 ;  /* 0x0000006f006f7308 */ /* 0x000fe20000000800 */
[----:B--2---:R-:W-:Y:S09]  /*180b0*/  F2FP.BF16.F32.PACK_AB R43, R109, R110 ;  /* 0x0000006e6d2b723e */ /* 0x004ff200000010ff */
[----:B------:R-:W2:Y:S01]  /*180c0*/  MUFU.EX2 R108, R108 ;  /* 0x0000006c006c7308 */ /* 0x000ea20000000800 */
[C---:B------:R-:W-:Y:S05]  /*180d0*/  HMMA.16816.F32.BF16 R4, R40.reuse, R12, R4 ;  /* 0x0000000c2804723c */ /* 0x040fea0000041804 */
[C---:B-1----:R-:W-:Y:S01]  /*180e0*/  FMUL.FTZ R25, R38.reuse, R77 ;  /* 0x0000004d26197220 */ /* 0x042fe20000410000 */
[C---:B------:R-:W-:Y:S03]  /*180f0*/  HMMA.16816.F32.BF16 R8, R40.reuse, R14, R8 ;  /* 0x0000000e2808723c */ /* 0x040fe60000041808 */
[----:B------:R-:W-:Y:S02]  /*18100*/  MUFU.EX2 R103, R103 ;  /* 0x0000006700677308 */ /* 0x000fe40000000800 */
[C---:B------:R-:W-:Y:S01]  /*18110*/  FMUL.FTZ R12, R38.reuse, R88 ;  /* 0x00000058260c7220 */ /* 0x040fe20000410000 */
[----:B------:R-:W-:Y:S01]  /*18120*/  FMUL.FTZ R13, R38, R89 ;  /* 0x00000059260d7220 */ /* 0x000fe20000410000 */
[C---:B------:R-:W-:Y:S01]  /*18130*/  FMUL.FTZ R14, R37.reuse, R90 ;  /* 0x0000005a250e7220 */ /* 0x040fe20000410000 */
[C---:B------:R-:W-:Y:S05]  /*18140*/  FMUL.FTZ R15, R37.reuse, R91 ;  /* 0x0000005b250f7220 */ /* 0x040fea0000410000 */
[----:B------:R1:W-:Y:S01]  /*18150*/  MUFU.EX2 R88, R24 ;  /* 0x0000001800587308 */ /* 0x0003e20000000800 */
[--C-:B------:R-:W-:Y:S01]  /*18160*/  FFMA.FTZ R90, R246, UR4, -R39.reuse ;  /* 0x00000004f65a7c23 */ /* 0x100fe20008010827 */
[----:B------:R-:W-:Y:S01]  /*18170*/  FFMA.FTZ R89, R244, UR4, -R39 ;  /* 0x00000004f4597c23 */ /* 0x000fe20008010827 */
[----:B------:R-:W-:Y:S01]  /*18180*/  FFMA.FTZ R91, R240, UR4, -R65 ;  /* 0x00000004f05b7c23 */ /* 0x000fe20008010841 */
[C---:B------:R-:W-:Y:S06]  /*18190*/  HMMA.16816.F32.BF16 R12, R40.reuse, R20, R12 ;  /* 0x00000014280c723c */ /* 0x040fec000004180c */
[----:B------:R-:W3:Y:S01]  /*181a0*/  MUFU.EX2 R66, R66 ;  /* 0x0000004200427308 */ /* 0x000ee20000000800 */
[C---:B------:R-:W-:Y:S09]  /*181b0*/  HMMA.16816.F32.BF16 R16, R40.reuse, R22, R16 ;  /* 0x000000162810723c */ /* 0x040ff20000041810 */
[----:B------:R-:W-:Y:S02]  /*181c0*/  MUFU.EX2 R96, R209 ;  /* 0x000000d100607308 */ /* 0x000fe40000000800 */
[C---:B------:R-:W-:Y:S01]  /*181d0*/  FMUL.FTZ R20, R38.reuse, R80 ;  /* 0x0000005026147220 */ /* 0x040fe20000410000 */
[C---:B------:R-:W-:Y:S01]  /*181e0*/  FMUL.FTZ R21, R38.reuse, R81 ;  /* 0x0000005126157220 */ /* 0x040fe20000410000 */
[C---:B------:R-:W-:Y:S01]  /*181f0*/  FMUL.FTZ R22, R37.reuse, R82 ;  /* 0x0000005225167220 */ /* 0x040fe20000410000 */
[----:B------:R-:W-:Y:S01]  /*18200*/  FMUL.FTZ R23, R37, R83 ;  /* 0x0000005325177220 */ /* 0x000fe20000410000 */
[----:B-1----:R-:W-:Y:S04]  /*18210*/  FMUL.FTZ R24, R38, R76 ;  /* 0x0000004c26187220 */ /* 0x002fe80000410000 */
[----:B------:R-:W1:Y:S01]  /*18220*/  MUFU.EX2 R67, R67 ;  /* 0x0000004300437308 */ /* 0x000e620000000800 */
[--C-:B------:R-:W-:Y:S01]  /*18230*/  FFMA.FTZ R76, R197, UR4, -R39.reuse ;  /* 0x00000004c54c7c23 */ /* 0x100fe20008010827 */
[--C-:B------:R-:W-:Y:S01]  /*18240*/  FFMA.FTZ R83, R118, UR4, -R39.reuse ;  /* 0x0000000476537c23 */ /* 0x100fe20008010827 */
[C---:B------:R-:W-:Y:S03]  /*18250*/  HMMA.16816.F32.BF16 R20, R40.reuse, R28, R20 ;  /* 0x0000001c2814723c */ /* 0x040fe60000041814 */
[----:B------:R-:W-:Y:S01]  /*18260*/  FFMA.FTZ R80, R252, UR4, -R39 ;  /* 0x00000004fc507c23 */ /* 0x000fe20008010827 */
[----:B------:R-:W-:Y:S03]  /*18270*/  FFMA.FTZ R82, R250, UR4, -R65 ;  /* 0x00000004fa527c23 */ /* 0x000fe60008010841 */
[----:B------:R-:W4:Y:S01]  /*18280*/  MUFU.EX2 R93, R93 ;  /* 0x0000005d005d7308 */ /* 0x000f220000000800 */
[C---:B------:R-:W-:Y:S03]  /*18290*/  HMMA.16816.F32.BF16 R24, R40.reuse, R30, R24 ;  /* 0x0000001e2818723c */ /* 0x040fe60000041818 */
[C---:B------:R-:W-:Y:S01]  /*182a0*/  FMUL.FTZ R28, R38.reuse, R72 ;  /* 0x00000048261c7220 */ /* 0x040fe20000410000 */
[----:B------:R-:W-:Y:S05]  /*182b0*/  FMUL.FTZ R29, R38, R73 ;  /* 0x00000049261d7220 */ /* 0x000fea0000410000 */
[----:B------:R-:W-:Y:S02]  /*182c0*/  MUFU.EX2 R85, R85 ;  /* 0x0000005500557308 */ /* 0x000fe40000000800 */
[C---:B------:R-:W-:Y:S01]  /*182d0*/  FMUL.FTZ R30, R37.reuse, R74 ;  /* 0x0000004a251e7220 */ /* 0x040fe20000410000 */
[----:B------:R-:W-:Y:S01]  /*182e0*/  FMUL.FTZ R31, R37, R75 ;  /* 0x0000004b251f7220 */ /* 0x000fe20000410000 */
[--C-:B------:R-:W-:Y:S01]  /*182f0*/  FFMA.FTZ R72, R154, UR4, -R39.reuse ;  /* 0x000000049a487c23 */ /* 0x100fe20008010827 */
[--C-:B------:R-:W-:Y:S01]  /*18300*/  FFMA.FTZ R75, R138, UR4, -R39.reuse ;  /* 0x000000048a4b7c23 */ /* 0x100fe20008010827 */
[----:B------:R-:W-:Y:S04]  /*18310*/  FFMA.FTZ R74, R134, UR4, -R39 ;  /* 0x00000004864a7c23 */ /* 0x000fe80008010827 */
[----:B------:R-:W5:Y:S01]  /*18320*/  MUFU.EX2 R77, R201 ;  /* 0x000000c9004d7308 */ /* 0x000f620000000800 */
[----:B------:R-:W-:Y:S01]  /*18330*/  FFMA.FTZ R81, R248, UR4, -R65 ;  /* 0x00000004f8517c23 */ /* 0x000fe20008010841 */
[----:B------:R-:W-:Y:S01]  /*18340*/  FADD.FTZ R37, R113, R116 ;  /* 0x0000007471257221 */ /* 0x000fe20000010000 */
[C---:B------:R-:W-:Y:S03]  /*18350*/  HMMA.16816.F32.BF16 R28, R40.reuse, R44, R28 ;  /* 0x0000002c281c723c */ /* 0x040fe6000004181c */
[----:B------:R-:W-:Y:S01]  /*18360*/  FFMA.FTZ R113, R206, UR4, -R39 ;  /* 0x00000004ce717c23 */ /* 0x000fe20008010827 */
[----:B------:R-:W-:Y:S03]  /*18370*/  FADD.FTZ R110, R110, R37 ;  /* 0x000000256e6e7221 */ /* 0x000fe60000010000 */
[----:B------:R-:W5:Y:S01]  /*18380*/  MUFU.EX2 R76, R76 ;  /* 0x0000004c004c7308 */ /* 0x000f620000000800 */
[----:B------:R-:W-:Y:S01]  /*18390*/  HMMA.16816.F32.BF16 R32, R40, R46, R32 ;  /* 0x0000002e2820723c */ /* 0x000fe20000041820 */
[----:B------:R-:W5:Y:S02]  /*183a0*/  LDSM.16.MT88.4 R44, [R164+0x6800] ;  /* 0x00680000a42c783b */ /* 0x000f640000004200 */
[----:B------:R-:W-:Y:S01]  /*183b0*/  FFMA.FTZ R118, R232, UR4, -R65 ;  /* 0x00000004e8767c23 */ /* 0x000fe20008010841 */
[----:B------:R-:W-:Y:S05]  /*183c0*/  FADD.FTZ R38, R114, R193 ;  /* 0x000000c172267221 */ /* 0x000fea0000010000 */
[----:B------:R-:W-:Y:S02]  /*183d0*/  MUFU.EX2 R73, R199 ;  /* 0x000000c700497308 */ /* 0x000fe40000000800 */
[----:B--2---:R-:W-:Y:S02]  /*183e0*/  F2FP.BF16.F32.PACK_AB R40, R108, R111 ;  /* 0x0000006f6c28723e */ /* 0x004fe400000010ff */
[----:B---3--:R-:W-:Y:S01]  /*183f0*/  F2FP.BF16.F32.PACK_AB R41, R66, R103 ;  /* 0x000000674229723e */ /* 0x008fe200000010ff */
[----:B------:R-:W-:Y:S01]  /*18400*/  FADD.FTZ R115, R115, R38 ;  /* 0x0000002673737221 */ /* 0x000fe20000010000 */
[----:B-1----:R-:W-:Y:S01]  /*18410*/  F2FP.BF16.F32.PACK_AB R42, R67, R96 ;  /* 0x00000060432a723e */ /* 0x002fe200000010ff */
[----:B------:R-:W-:Y:S03]  /*18420*/  FADD.FTZ R38, R109, R110 ;  /* 0x0000006e6d267221 */ /* 0x000fe60000010000 */
[----:B------:R-:W-:Y:S01]  /*18430*/  MUFU.EX2 R68, R159 ;  /* 0x0000009f00447308 */ /* 0x000fe20000000800 */
[----:B----4-:R-:W-:Y:S01]  /*18440*/  F2FP.BF16.F32.PACK_AB R43, R88, R93 ;  /* 0x0000005d582b723e */ /* 0x010fe200000010ff */
[----:B------:R-:W-:Y:S01]  /*18450*/  FADD.FTZ R112, R112, R115 ;  /* 0x0000007370707221 */ /* 0x000fe20000010000 */
[----:B------:R-:W-:Y:S01]  /*18460*/  FADD.FTZ R37, R103, R38 ;  /* 0x0000002667257221 */ /* 0x000fe20000010000 */
[----:B------:R-:W-:Y:S02]  /*18470*/  FFMA.FTZ R114, R208, UR4, -R65 ;  /* 0x00000004d0727c23 */ /* 0x000fe40008010841 */
[----:B------:R-:W-:Y:S01]  /*18480*/  FADD.FTZ R111, R111, R112 ;  /* 0x000000706f6f7221 */ /* 0x000fe20000010000 */
[----:B------:R-:W-:Y:S03]  /*18490*/  FADD.FTZ R38, R66, R37 ;  /* 0x0000002542267221 */ /* 0x000fe60000010000 */
[----:B------:R-:W1:Y:S01]  /*184a0*/  MUFU.EX2 R72, R72 ;  /* 0x0000004800487308 */ /* 0x000e620000000800 */
[C---:B------:R-:W-:Y:S03]  /*184b0*/  HMMA.16816.F32.BF16 R4, R40.reuse, R48, R4 ;  /* 0x000000302804723c */ /* 0x040fe60000041804 */
[----:B------:R-:W-:Y:S01]  /*184c0*/  FADD.FTZ R93, R93, R38 ;  /* 0x000000265d5d7221 */ /* 0x000fe20000010000 */
[----:B------:R-:W-:Y:S01]  /*184d0*/  FADD.FTZ R111, R108, R111 ;  /* 0x0000006f6c6f7221 */ /* 0x000fe20000010000 */
[----:B------:R-:W-:Y:S01]  /*184e0*/  FFMA.FTZ R108, R196, UR4, -R39 ;  /* 0x00000004c46c7c23 */ /* 0x000fe20008010827 */
        /* <DEDUP_REMOVED lines=16> */
[----:B-1----:R-:W-:Y:S01]  /*185f0*/  FADD.FTZ R38, R72, R37 ;  /* 0x0000002548267221 */ /* 0x002fe20000010000 */
[C---:B------:R-:W-:Y:S07]  /*18600*/  HMMA.16816.F32.BF16 R28, R40.reuse, R44, R28 ;  /* 0x0000002c281c723c */ /* 0x040fee000004181c */
[----:B------:R-:W-:Y:S01]  /*18610*/  MUFU.EX2 R74, R74 ;  /* 0x0000004a004a7308 */ /* 0x000fe20000000800 */
[----:B--2---:R-:W-:Y:S01]  /*18620*/  FADD.FTZ R38, R69, R38 ;  /* 0x0000002645267221 */ /* 0x004fe20000010000 */
[----:B------:R-:W-:Y:S01]  /*18630*/  HMMA.16816.F32.BF16 R32, R40, R46, R32 ;  /* 0x0000002e2820723c */ /* 0x000fe20000041820 */
[----:B------:R-:W1:Y:S07]  /*18640*/  LDSM.16.MT88.4 R44, [R164+0x7000] ;  /* 0x00700000a42c783b */ /* 0x000e6e0000004200 */
[----:B------:R-:W-:Y:S03]  /*18650*/  MUFU.EX2 R79, R79 ;  /* 0x0000004f004f7308 */ /* 0x000fe60000000800 */
[----:B------:R-:W-:Y:S01]  /*18660*/  FADD.FTZ R96, R96, R111 ;  /* 0x0000006f60607221 */ /* 0x000fe20000010000 */
[----:B------:R-:W-:Y:S01]  /*18670*/  F2FP.BF16.F32.PACK_AB R40, R85, R84 ;  /* 0x000000545528723e */ /* 0x000fe200000010ff */
[----:B------:R-:W-:Y:S01]  /*18680*/  FFMA.FTZ R66, R200, UR4, -R65 ;  /* 0x00000004c8427c23 */ /* 0x000fe20008010841 */
[----:B------:R-:W-:Y:S01]  /*18690*/  F2FP.BF16.F32.PACK_AB R41, R76, R77 ;  /* 0x0000004d4c29723e */ /* 0x000fe200000010ff */
[----:B------:R-:W-:Y:S01]  /*186a0*/  FADD.FTZ R67, R67, R96 ;  /* 0x0000006043437221 */ /* 0x000fe20000010000 */
[----:B------:R-:W-:Y:S02]  /*186b0*/  F2FP.BF16.F32.PACK_AB R42, R68, R73 ;  /* 0x00000049442a723e */ /* 0x000fe400000010ff */
[----:B------:R-:W2:Y:S01]  /*186c0*/  MUFU.EX2 R78, R78 ;  /* 0x0000004e004e7308 */ /* 0x000ea20000000800 */
[----:B------:R-:W-:Y:S01]  /*186d0*/  F2FP.BF16.F32.PACK_AB R43, R69, R72 ;  /* 0x00000048452b723e */ /* 0x000fe200000010ff */
[----:B------:R-:W-:Y:S04]  /*186e0*/  FADD.FTZ R84, R84, R67 ;  /* 0x0000004354547221 */ /* 0x000fe80000010000 */
[----:B------:R-:W-:Y:S02]  /*186f0*/  FADD.FTZ R84, R85, R84 ;  /* 0x0000005455547221 */ /* 0x000fe40000010000 */
[C---:B---3--:R-:W-:Y:S02]  /*18700*/  HMMA.16816.F32.BF16 R4, R40.reuse, R48, R4 ;  /* 0x000000302804723c */ /* 0x048fe40000041804 */
[----:B------:R-:W-:Y:S01]  /*18710*/  MUFU.EX2 R80, R80 ;  /* 0x0000005000507308 */ /* 0x000fe20000000800 */
[----:B------:R-:W-:Y:S02]  /*18720*/  FADD.FTZ R73, R73, R84 ;  /* 0x0000005449497221 */ /* 0x000fe40000010000 */
[----:B------:R-:W-:Y:S01]  /*18730*/  LDSM.16.MT88.4 R84, [R166+0x9800] ;  /* 0x00980000a654783b */ /* 0x000fe20000004200 */
[C---:B------:R-:W-:Y:S06]  /*18740*/  HMMA.16816.F32.BF16 R8, R40.reuse, R50, R8 ;  /* 0x000000322808723c */ /* 0x040fec0000041808 */
[----:B------:R-:W-:Y:S01]  /*18750*/  MUFU.EX2 R82, R82 ;  /* 0x0000005200527308 */ /* 0x000fe20000000800 */
[----:B------:R-:W-:Y:S01]  /*18760*/  FADD.FTZ R73, R68, R73 ;  /* 0x0000004944497221 */ /* 0x000fe20000010000 */
[C---:B----4-:R-:W-:Y:S01]  /*18770*/  HMMA.16816.F32.BF16 R12, R40.reuse, R52, R12 ;  /* 0x00000034280c723c */ /* 0x050fe2000004180c */
[----:B------:R-:W3:Y:S07]  /*18780*/  LDSM.16.MT88.4 R48, [R168+0x7800] ;  /* 0x00780000a830783b */ /* 0x000eee0000004200 */
[----:B------:R-:W-:Y:S01]  /*18790*/  MUFU.EX2 R81, R81 ;  /* 0x0000005100517308 */ /* 0x000fe20000000800 */
[C---:B------:R-:W-:Y:S01]  /*187a0*/  HMMA.16816.F32.BF16 R16, R40.reuse, R54, R16 ;  /* 0x000000362810723c */ /* 0x040fe20000041810 */
[----:B------:R-:W4:Y:S05]  /*187b0*/  LDSM.16.MT88.4 R52, [R166+0x7800] ;  /* 0x00780000a634783b */ /* 0x000f2a0000004200 */
[C---:B-----5:R-:W-:Y:S03]  /*187c0*/  HMMA.16816.F32.BF16 R20, R40.reuse, R56, R20 ;  /* 0x000000382814723c */ /* 0x060fe60000041814 */
[----:B------:R-:W-:Y:S03]  /*187d0*/  MUFU.EX2 R90, R90 ;  /* 0x0000005a005a7308 */ /* 0x000fe60000000800 */
[C---:B------:R-:W-:Y:S01]  /*187e0*/  HMMA.16816.F32.BF16 R24, R40.reuse, R58, R24 ;  /* 0x0000003a2818723c */ /* 0x040fe20000041818 */
[----:B------:R-:W5:Y:S06]  /*187f0*/  LDSM.16.MT88.4 R56, [R165+0x7800] ;  /* 0x00780000a538783b */ /* 0x000f6c0000004200 */
[----:B------:R-:W3:Y:S01]  /*18800*/  MUFU.EX2 R83, R83 ;  /* 0x0000005300537308 */ /* 0x000ee20000000800 */
[C---:B-1----:R-:W-:Y:S09]  /*18810*/  HMMA.16816.F32.BF16 R28, R40.reuse, R44, R28 ;  /* 0x0000002c281c723c */ /* 0x042ff2000004181c */
[----:B------:R-:W1:Y:S01]  /*18820*/  MUFU.EX2 R89, R89 ;  /* 0x0000005900597308 */ /* 0x000e620000000800 */
[----:B------:R-:W-:Y:S01]  /*18830*/  HMMA.16816.F32.BF16 R32, R40, R46, R32 ;  /* 0x0000002e2820723c */ /* 0x000fe20000041820 */
[----:B------:R-:W1:Y:S06]  /*18840*/  LDSM.16.MT88.4 R44, [R164+0x7800] ;  /* 0x00780000a42c783b */ /* 0x000e6c0000004200 */
[----:B--2---:R-:W-:Y:S02]  /*18850*/  F2FP.BF16.F32.PACK_AB R42, R78, R79 ;  /* 0x0000004f4e2a723e */ /* 0x004fe400000010ff */
[----:B------:R-:W-:Y:S02]  /*18860*/  MUFU.EX2 R98, R98 ;  /* 0x0000006200627308 */ /* 0x000fe40000000800 */
[----:B------:R-:W-:Y:S01]  /*18870*/  F2FP.BF16.F32.PACK_AB R40, R71, R70 ;  /* 0x000000464728723e */ /* 0x000fe200000010ff */
[----:B------:R-:W-:Y:S01]  /*18880*/  FADD.FTZ R70, R70, R73 ;  /* 0x0000004946467221 */ /* 0x000fe20000010000 */
[----:B------:R-:W-:Y:S01]  /*18890*/  F2FP.BF16.F32.PACK_AB R41, R74, R75 ;  /* 0x0000004b4a29723e */ /* 0x000fe200000010ff */
[----:B------:R-:W-:Y:S01]  /*188a0*/  FADD.FTZ R75, R75, R38 ;  /* 0x000000264b4b7221 */ /* 0x000fe20000010000 */
[----:B---3--:R-:W-:Y:S01]  /*188b0*/  F2FP.BF16.F32.PACK_AB R43, R80, R83 ;  /* 0x00000053502b723e */ /* 0x008fe200000010ff */
[----:B------:R-:W-:Y:S03]  /*188c0*/  FADD.FTZ R38, R71, R70 ;  /* 0x0000004647267221 */ /* 0x000fe60000010000 */
[----:B------:R-:W2:Y:S01]  /*188d0*/  MUFU.EX2 R91, R91 ;  /* 0x0000005b005b7308 */ /* 0x000ea20000000800 */
[----:B------:R-:W-:Y:S01]  /*188e0*/  FADD.FTZ R74, R74, R75 ;  /* 0x0000004b4a4a7221 */ /* 0x000fe20000010000 */
[----:B------:R-:W-:Y:S01]  /*188f0*/  FADD.FTZ R79, R79, R38 ;  /* 0x000000264f4f7221 */ /* 0x000fe20000010000 */
[C---:B------:R-:W-:Y:S03]  /*18900*/  HMMA.16816.F32.BF16 R4, R40.reuse, R48, R4 ;  /* 0x000000302804723c */ /* 0x040fe60000041804 */
[----:B------:R-:W-:Y:S04]  /*18910*/  FADD.FTZ R79, R78, R79 ;  /* 0x0000004f4e4f7221 */ /* 0x000fe80000010000 */
[----:B------:R-:W-:Y:S01]  /*18920*/  MUFU.EX2 R120, R120 ;  /* 0x0000007800787308 */ /* 0x000fe20000000800 */
[----:B------:R-:W-:Y:S01]  /*18930*/  FADD.FTZ R37, R83, R74 ;  /* 0x0000004a53257221 */ /* 0x000fe20000010000 */
[C---:B------:R-:W-:Y:S01]  /*18940*/  HMMA.16816.F32.BF16 R8, R40.reuse, R50, R8 ;  /* 0x000000322808723c */ /* 0x040fe20000041808 */
[----:B------:R-:W3:Y:S02]  /*18950*/  LDSM.16.MT88.4 R48, [R168+0x8000] ;  /* 0x00800000a830783b */ /* 0x000ee40000004200 */
[----:B------:R-:W-:Y:S03]  /*18960*/  FADD.FTZ R37, R80, R37 ;  /* 0x0000002550257221 */ /* 0x000fe60000010000 */
[C---:B----4-:R-:W-:Y:S02]  /*18970*/  HMMA.16816.F32.BF16 R12, R40.reuse, R52, R12 ;  /* 0x00000034280c723c */ /* 0x050fe4000004180c */
[----:B------:R-:W4:Y:S04]  /*18980*/  MUFU.EX2 R97, R97 ;  /* 0x0000006100617308 */ /* 0x000f280000000800 */
[C---:B------:R-:W-:Y:S01]  /*18990*/  HMMA.16816.F32.BF16 R16, R40.reuse, R54, R16 ;  /* 0x000000362810723c */ /* 0x040fe20000041810 */
[----:B------:R-:W3:Y:S05]  /*189a0*/  LDSM.16.MT88.4 R52, [R166+0x8000] ;  /* 0x00800000a634783b */ /* 0x000eea0000004200 */
[----:B------:R-:W-:Y:S01]  /*189b0*/  MUFU.EX2 R99, R99 ;  /* 0x0000006300637308 */ /* 0x000fe20000000800 */
[C---:B-----5:R-:W-:Y:S09]  /*189c0*/  HMMA.16816.F32.BF16 R20, R40.reuse, R56, R20 ;  /* 0x000000382814723c */ /* 0x060ff20000041814 */
[----:B------:R-:W5:Y:S01]  /*189d0*/  MUFU.EX2 R118, R118 ;  /* 0x0000007600767308 */ /* 0x000f620000000800 */
[C---:B------:R-:W-:Y:S01]  /*189e0*/  HMMA.16816.F32.BF16 R24, R40.reuse, R58, R24 ;  /* 0x0000003a2818723c */ /* 0x040fe20000041818 */
[----:B------:R-:W5:Y:S05]  /*189f0*/  LDSM.16.MT88.4 R56, [R165+0x8000] ;  /* 0x00800000a538783b */ /* 0x000f6a0000004200 */
[C---:B-1----:R-:W-:Y:S03]  /*18a00*/  HMMA.16816.F32.BF16 R28, R40.reuse, R44, R28 ;  /* 0x0000002c281c723c */ /* 0x042fe6000004181c */
[----:B------:R-:W-:Y:S03]  /*18a10*/  MUFU.EX2 R117, R117 ;  /* 0x0000007500757308 */ /* 0x000fe60000000800 */
[----:B------:R-:W-:Y:S01]  /*18a20*/  HMMA.16816.F32.BF16 R32, R40, R46, R32 ;  /* 0x0000002e2820723c */ /* 0x000fe20000041820 */
[----:B------:R-:W1:Y:S06]  /*18a30*/  LDSM.16.MT88.4 R44, [R164+0x8000] ;  /* 0x00800000a42c783b */ /* 0x000e6c0000004200 */
[----:B------:R-:W5:Y:S01]  /*18a40*/  MUFU.EX2 R122, R122 ;  /* 0x0000007a007a7308 */ /* 0x000f620000000800 */
[----:B------:R-:W-:Y:S03]  /*18a50*/  F2FP.BF16.F32.PACK_AB R40, R81, R82 ;  /* 0x000000525128723e */ /* 0x000fe600000010ff */
[----:B------:R-:W-:Y:S02]  /*18a60*/  FADD.FTZ R82, R82, R79 ;  /* 0x0000004f52527221 */ /* 0x000fe40000010000 */
[----:B------:R-:W-:Y:S01]  /*18a70*/  LDSM.16.MT88.4 R76, [R165+0x9800] ;  /* 0x00980000a54c783b */ /* 0x000fe20000004200 */
[----:B------:R-:W-:Y:S01]  /*18a80*/  F2FP.BF16.F32.PACK_AB R41, R89, R90 ;  /* 0x0000005a5929723e */ /* 0x000fe200000010ff */
[----:B------:R-:W-:Y:S01]  /*18a90*/  FADD.FTZ R90, R90, R37 ;  /* 0x000000255a5a7221 */ /* 0x000fe20000010000 */
[----:B--2---:R-:W-:Y:S01]  /*18aa0*/  F2FP.BF16.F32.PACK_AB R42, R91, R98 ;  /* 0x000000625b2a723e */ /* 0x004fe200000010ff */
[----:B------:R-:W-:Y:S01]  /*18ab0*/  MUFU.EX2 R119, R119 ;  /* 0x0000007700777308 */ /* 0x000fe20000000800 */
[----:B----4-:R-:W-:Y:S01]  /*18ac0*/  F2FP.BF16.F32.PACK_AB R43, R97, R120 ;  /* 0x00000078612b723e */ /* 0x010fe200000010ff */
[----:B------:R-:W-:Y:S01]  /*18ad0*/  FADD.FTZ R81, R81, R82 ;  /* 0x0000005251517221 */ /* 0x000fe20000010000 */
[----:B------:R-:W-:Y:S04]  /*18ae0*/  FADD.FTZ R89, R89, R90 ;  /* 0x0000005a59597221 */ /* 0x000fe80000010000 */
[----:B------:R-:W-:Y:S01]  /*18af0*/  FADD.FTZ R120, R120, R89 ;  /* 0x0000005978787221 */ /* 0x000fe20000010000 */
[C---:B---3--:R-:W-:Y:S02]  /*18b00*/  HMMA.16816.F32.BF16 R4, R40.reuse, R48, R4 ;  /* 0x000000302804723c */ /* 0x048fe40000041804 */
[----:B------:R-:W2:Y:S01]  /*18b10*/  MUFU.EX2 R124, R124 ;  /* 0x0000007c007c7308 */ /* 0x000ea20000000800 */
[----:B------:R-:W-:Y:S03]  /*18b20*/  FADD.FTZ R120, R97, R120 ;  /* 0x0000007861787221 */ /* 0x000fe60000010000 */
[C---:B------:R-:W-:Y:S06]  /*18b30*/  HMMA.16816.F32.BF16 R8, R40.reuse, R50, R8 ;  /* 0x000000322808723c */ /* 0x040fec0000041808 */
[----:B------:R-:W-:Y:S01]  /*18b40*/  MUFU.EX2 R126, R126 ;  /* 0x0000007e007e7308 */ /* 0x000fe20000000800 */
[----:B-----5:R-:W-:Y:S01]  /*18b50*/  F2FP.BF16.F32.PACK_AB R48, R118, R99 ;  /* 0x000000637630723e */ /* 0x020fe200000010ff */
[C---:B------:R-:W-:Y:S03]  /*18b60*/  HMMA.16816.F32.BF16 R12, R40.reuse, R52, R12 ;  /* 0x00000034280c723c */ /* 0x040fe6000004180c */
[----:B------:R-:W-:Y:S03]  /*18b70*/  F2FP.BF16.F32.PACK_AB R49, R122, R117 ;  /* 0x000000757a31723e */ /* 0x000fe600000010ff */
[C---:B------:R-:W-:Y:S01]  /*18b80*/  HMMA.16816.F32.BF16 R16, R40.reuse, R54, R16 ;  /* 0x000000362810723c */ /* 0x040fe20000041810 */
[----:B------:R-:W3:Y:S01]  /*18b90*/  LDSM.16.MT88.4 R52, [R166+0x8800] ;  /* 0x00880000a634783b */ /* 0x000ee20000004200 */
[----:B------:R-:W4:Y:S03]  /*18ba0*/  MUFU.EX2 R121, R121 ;  /* 0x0000007900797308 */ /* 0x000f260000000800 */
[----:B--2---:R-:W-:Y:S01]  /*18bb0*/  F2FP.BF16.F32.PACK_AB R50, R124, R119 ;  /* 0x000000777c32723e */ /* 0x004fe200000010ff */
[C---:B------:R-:W-:Y:S06]  /*18bc0*/  HMMA.16816.F32.BF16 R20, R40.reuse, R56, R20 ;  /* 0x000000382814723c */ /* 0x040fec0000041814 */
[----:B------:R-:W-:Y:S01]  /*18bd0*/  MUFU.EX2 R123, R123 ;  /* 0x0000007b007b7308 */ /* 0x000fe20000000800 */
[----:B------:R-:W-:Y:S01]  /*18be0*/  FADD.FTZ R117, R117, R120 ;  /* 0x0000007875757221 */ /* 0x000fe20000010000 */
[C---:B------:R-:W-:Y:S01]  /*18bf0*/  HMMA.16816.F32.BF16 R24, R40.reuse, R58, R24 ;  /* 0x0000003a2818723c */ /* 0x040fe20000041818 */
[----:B------:R-:W2:Y:S02]  /*18c00*/  LDSM.16.MT88.4 R56, [R165+0x8800] ;  /* 0x00880000a538783b */ /* 0x000ea40000004200 */
[----:B------:R-:W-:Y:S03]  /*18c10*/  FADD.FTZ R117, R122, R117 ;  /* 0x000000757a757221 */ /* 0x000fe60000010000 */
[C---:B-1----:R-:W-:Y:S02]  /*18c20*/  HMMA.16816.F32.BF16 R28, R40.reuse, R44, R28 ;  /* 0x0000002c281c723c */ /* 0x042fe4000004181c */
[----:B------:R-:W1:Y:S03]  /*18c30*/  MUFU.EX2 R128, R128 ;  /* 0x0000008000807308 */ /* 0x000e660000000800 */
[C---:B----4-:R-:W-:Y:S01]  /*18c40*/  F2FP.BF16.F32.PACK_AB R51, R121.reuse, R126 ;  /* 0x0000007e7933723e */ /* 0x050fe200000010ff */
[----:B------:R-:W-:Y:S01]  /*18c50*/  HMMA.16816.F32.BF16 R32, R40, R46, R32 ;  /* 0x0000002e2820723c */ /* 0x000fe20000041820 */
[----:B------:R-:W4:Y:S05]  /*18c60*/  LDSM.16.MT88.4 R40, [R164+0x8800] ;  /* 0x00880000a428783b */ /* 0x000f2a0000004200 */
[----:B------:R-:W-:Y:S01]  /*18c70*/  MUFU.EX2 R125, R125 ;  /* 0x0000007d007d7308 */ /* 0x000fe20000000800 */
[----:B------:R-:W-:Y:S01]  /*18c80*/  FADD.FTZ R126, R126, R117 ;  /* 0x000000757e7e7221 */ /* 0x000fe20000010000 */
[C---:B------:R-:W-:Y:S08]  /*18c90*/  HMMA.16816.F32.BF16 R4, R48.reuse, R60, R4 ;  /* 0x0000003c3004723c */ /* 0x040ff00000041804 */
[----:B------:R-:W5:Y:S01]  /*18ca0*/  MUFU.EX2 R130, R130 ;  /* 0x0000008200827308 */ /* 0x000f620000000800 */
[C---:B------:R-:W-:Y:S01]  /*18cb0*/  HMMA.16816.F32.BF16 R8, R48.reuse, R62, R8 ;  /* 0x0000003e3008723c */ /* 0x040fe20000041808 */
[----:B------:R-:W4:Y:S02]  /*18cc0*/  LDSM.16.MT88.4 R60, [R168+0x9000] ;  /* 0x00900000a83c783b */ /* 0x000f240000004200 */
[----:B-1----:R-:W-:Y:S03]  /*18cd0*/  F2FP.BF16.F32.PACK_AB R44, R128, R123 ;  /* 0x0000007b802c723e */ /* 0x002fe600000010ff */
[C---:B---3--:R-:W-:Y:S03]  /*18ce0*/  HMMA.16816.F32.BF16 R12, R48.reuse, R52, R12 ;  /* 0x00000034300c723c */ /* 0x048fe6000004180c */
[----:B------:R-:W-:Y:S02]  /*18cf0*/  MUFU.EX2 R127, R127 ;  /* 0x0000007f007f7308 */ /* 0x000fe40000000800 */
[----:B------:R-:W-:Y:S01]  /*18d00*/  FADD.FTZ R126, R121, R126 ;  /* 0x0000007e797e7221 */ /* 0x000fe20000010000 */
[C---:B------:R-:W-:Y:S01]  /*18d10*/  HMMA.16816.F32.BF16 R16, R48.reuse, R54, R16 ;  /* 0x000000363010723c */ /* 0x040fe20000041810 */
[----:B------:R-:W1:Y:S06]  /*18d20*/  LDSM.16.MT88.4 R52, [R166+0x9000] ;  /* 0x00900000a634783b */ /* 0x000e6c0000004200 */
[----:B------:R-:W3:Y:S01]  /*18d30*/  MUFU.EX2 R114, R114 ;  /* 0x0000007200727308 */ /* 0x000ee20000000800 */
[----:B-----5:R-:W-:Y:S01]  /*18d40*/  F2FP.BF16.F32.PACK_AB R45, R130, R125 ;  /* 0x0000007d822d723e */ /* 0x020fe200000010ff */
[C---:B--2---:R-:W-:Y:S08]  /*18d50*/  HMMA.16816.F32.BF16 R20, R48.reuse, R56, R20 ;  /* 0x000000383014723c */ /* 0x044ff00000041814 */
[----:B------:R-:W-:Y:S01]  /*18d60*/  MUFU.EX2 R113, R113 ;  /* 0x0000007100717308 */ /* 0x000fe20000000800 */
[C---:B------:R-:W-:Y:S01]  /*18d70*/  HMMA.16816.F32.BF16 R24, R48.reuse, R58, R24 ;  /* 0x0000003a3018723c */ /* 0x040fe20000041818 */
[----:B------:R-:W2:Y:S02]  /*18d80*/  LDSM.16.MT88.4 R56, [R165+0x9000] ;  /* 0x00900000a538783b */ /* 0x000ea40000004200 */
[----:B------:R-:W-:Y:S03]  /*18d90*/  FADD.FTZ R125, R125, R126 ;  /* 0x0000007e7d7d7221 */ /* 0x000fe60000010000 */
[C---:B----4-:R-:W-:Y:S03]  /*18da0*/  HMMA.16816.F32.BF16 R28, R48.reuse, R40, R28 ;  /* 0x00000028301c723c */ /* 0x050fe6000004181c */
[----:B------:R-:W4:Y:S02]  /*18db0*/  MUFU.EX2 R110, R202 ;  /* 0x000000ca006e7308 */ /* 0x000f240000000800 */
[----:B---3--:R-:W-:Y:S01]  /*18dc0*/  F2FP.BF16.F32.PACK_AB R46, R114, R127 ;  /* 0x0000007f722e723e */ /* 0x008fe200000010ff */
[----:B------:R-:W-:Y:S01]  /*18dd0*/  HMMA.16816.F32.BF16 R32, R48, R42, R32 ;  /* 0x0000002a3020723c */ /* 0x000fe20000041820 */
[----:B------:R-:W3:Y:S06]  /*18de0*/  LDSM.16.MT88.4 R40, [R164+0x9000] ;  /* 0x00900000a428783b */ /* 0x000eec0000004200 */
[----:B------:R-:W-:Y:S01]  /*18df0*/  MUFU.EX2 R103, R204 ;  /* 0x000000cc00677308 */ /* 0x000fe20000000800 */
[----:B------:R-:W-:Y:S03]  /*18e00*/  FADD.FTZ R130, R130, R125 ;  /* 0x0000007d82827221 */ /* 0x000fe60000010000 */
[--C-:B------:R-:W-:Y:S01]  /*18e10*/  FFMA.FTZ R49, R36, UR4, -R39.reuse ;  /* 0x0000000424317c23 */ /* 0x100fe20008010827 */
[----:B------:R-:W-:Y:S01]  /*18e20*/  FFMA.FTZ R39, R3, UR4, -R39 ;  /* 0x0000000403277c23 */ /* 0x000fe20008010827 */
[--C-:B------:R-:W-:Y:S01]  /*18e30*/  FFMA.FTZ R48, R158, UR4, -R65.reuse ;  /* 0x000000049e307c23 */ /* 0x100fe20008010841 */
[----:B----4-:R-:W-:Y:S03]  /*18e40*/  F2FP.BF16.F32.PACK_AB R47, R110, R113 ;  /* 0x000000716e2f723e */ /* 0x010fe600000010ff */
[----:B------:R4:W-:Y:S01]  /*18e50*/  MUFU.EX2 R192, R39 ;  /* 0x0000002700c07308 */ /* 0x0009e20000000800 */
[----:B------:R-:W-:Y:S01]  /*18e60*/  FFMA.FTZ R65, R64, UR4, -R65 ;  /* 0x0000000440417c23 */ /* 0x000fe20008010841 */
[----:B------:R-:W-:Y:S01]  /*18e70*/  FADD.FTZ R50, R98, R81 ;  /* 0x0000005162327221 */ /* 0x000fe20000010000 */
[----:B------:R-:W-:Y:S01]  /*18e80*/  FADD.FTZ R113, R113, R130 ;  /* 0x0000008271717221 */ /* 0x000fe20000010000 */
[C---:B------:R-:W-:Y:S06]  /*18e90*/  HMMA.16816.F32.BF16 R4, R44.reuse, R60, R4 ;  /* 0x0000003c2c04723c */ /* 0x040fec0000041804 */
[----:B------:R-:W5:Y:S01]  /*18ea0*/  MUFU.EX2 R66, R66 ;  /* 0x0000004200427308 */ /* 0x000f620000000800 */
[----:B------:R-:W-:Y:S01]  /*18eb0*/  FADD.FTZ R50, R91, R50 ;  /* 0x000000325b327221 */ /* 0x000fe20000010000 */
[C---:B------:R-:W-:Y:S08]  /*18ec0*/  HMMA.16816.F32.BF16 R8, R44.reuse, R62, R8 ;  /* 0x0000003e2c08723c */ /* 0x040ff00000041808 */
[----:B------:R-:W-:Y:S01]  /*18ed0*/  MUFU.EX2 R67, R198 ;  /* 0x000000c600437308 */ /* 0x000fe20000000800 */
[----:B----4-:R-:W4:Y:S01]  /*18ee0*/  LDSM.16.MT88.4 R36, [R164+0x9800] ;  /* 0x00980000a424783b */ /* 0x010f220000004200 */
[C---:B-1----:R-:W-:Y:S03]  /*18ef0*/  HMMA.16816.F32.BF16 R12, R44.reuse, R52, R12 ;  /* 0x000000342c0c723c */ /* 0x042fe6000004180c */
[----:B------:R-:W-:Y:S03]  /*18f00*/  FADD.FTZ R3, R99, R50 ;  /* 0x0000003263037221 */ /* 0x000fe60000010000 */
[C---:B------:R-:W-:Y:S02]  /*18f10*/  HMMA.16816.F32.BF16 R16, R44.reuse, R54, R16 ;  /* 0x000000362c10723c */ /* 0x040fe40000041810 */
[----:B------:R-:W1:Y:S03]  /*18f20*/  MUFU.EX2 R108, R108 ;  /* 0x0000006c006c7308 */ /* 0x000e660000000800 */
[----:B-----5:R-:W-:Y:S01]  /*18f30*/  F2FP.BF16.F32.PACK_AB R68, R66, R103 ;  /* 0x000000674244723e */ /* 0x020fe200000010ff */
[C---:B--2---:R-:W-:Y:S06]  /*18f40*/  HMMA.16816.F32.BF16 R20, R44.reuse, R56, R20 ;  /* 0x000000382c14723c */ /* 0x044fec0000041814 */
[----:B------:R-:W-:Y:S01]  /*18f50*/  MUFU.EX2 R48, R48 ;  /* 0x0000003000307308 */ /* 0x000fe20000000800 */
[----:B------:R-:W-:Y:S01]  /*18f60*/  FADD.FTZ R118, R118, R3 ;  /* 0x0000000376767221 */ /* 0x000fe20000010000 */
[C---:B------:R-:W-:Y:S08]  /*18f70*/  HMMA.16816.F32.BF16 R24, R44.reuse, R58, R24 ;  /* 0x0000003a2c18723c */ /* 0x040ff00000041818 */
[----:B------:R-:W2:Y:S01]  /*18f80*/  MUFU.EX2 R65, R65 ;  /* 0x0000004100417308 */ /* 0x000ea20000000800 */
[C---:B---3--:R-:W-:Y:S03]  /*18f90*/  HMMA.16816.F32.BF16 R28, R44.reuse, R40, R28 ;  /* 0x000000282c1c723c */ /* 0x048fe6000004181c */
[----:B-1----:R-:W-:Y:S03]  /*18fa0*/  F2FP.BF16.F32.PACK_AB R69, R108, R67 ;  /* 0x000000436c45723e */ /* 0x002fe600000010ff */
[----:B------:R-:W-:Y:S03]  /*18fb0*/  HMMA.16816.F32.BF16 R32, R44, R42, R32 ;  /* 0x0000002a2c20723c */ /* 0x000fe60000041820 */
[----:B------:R-:W1:Y:S02]  /*18fc0*/  MUFU.EX2 R49, R49 ;  /* 0x0000003100317308 */ /* 0x000e640000000800 */
[----:B------:R-:W-:Y:S01]  /*18fd0*/  FADD.FTZ R119, R119, R118 ;  /* 0x0000007677777221 */ /* 0x000fe20000010000 */
[----:B------:R-:W-:Y:S01]  /*18fe0*/  FADD.FTZ R110, R110, R113 ;  /* 0x000000716e6e7221 */ /* 0x000fe20000010000 */
[----:B--2---:R-:W-:Y:S04]  /*18ff0*/  F2FP.BF16.F32.PACK_AB R70, R65, R48 ;  /* 0x000000304146723e */ /* 0x004fe800000010ff */
        /* <DEDUP_REMOVED lines=21> */
[----:B------:R-:W-:Y:S01]  /*19150*/  MOV R103, R0 ;  /* 0x0000000000677202 */ /* 0x000fe20000000f00 */
[----:B------:R-:W-:Y:S01]  /*19160*/  HMMA.16816.F32.BF16 R68, R68, R38, R32 ;  /* 0x000000264444723c */ /* 0x000fe20000041820 */
[----:B------:R-:W-:Y:S11]  /*19170*/  @!UPT UIADD3 URZ, URZ, URZ, URZ ;  /* 0x0000003f3f3ff290 */ /* 0x000ff6000fffe03f */
[----:B------:R-:W-:Y:S01]  /*19180*/  @!UPT UIADD3 URZ, URZ, URZ, URZ ;  /* 0x0000003f3f3ff290 */ /* 0x000fe2000fffe03f */
[----:B------:R-:W-:Y:S11]  /*19190*/  @P0 BRA `(.L_x_6316) ;  /* 0xffffffc000a80947 */ /* 0x000ff6000383ffff */
.L_x_6312:
        /* <DEDUP_REMOVED lines=164> */
.L_x_6318:
[----:B------:R-:W-:Y:S05]  /*19be0*/  BSYNC B0 ;  /* 0x0000000000007941 */ /* 0x000fea0003800000 */
.L_x_6317:
        /* <DEDUP_REMOVED lines=46> */
.L_x_6319:
        /* <DEDUP_REMOVED lines=11> */
.L_x_8041:


//--------------------- .text._ZN5flash24flash_fwd_splitkv_kernelI23Flash_fwd_kernel_traitsILi64ELi64ELi128ELi4ELb0ELb0EN7cutlass10bfloat16_tE19Flash_kernel_traitsILi64ELi64ELi128ELi4ES3_EELb1ELb0ELb0ELb1ELb1ELb0ELb0ELb0EEEvNS_16Flash_fwd_paramsE --------------------------
	.section	.text._ZN5flash24flash_fwd_splitkv_kernelI23Flash_fwd_kernel_traitsILi64ELi64ELi128ELi4ELb0ELb0EN7cutlass10bfloat16_tE19Flash_kernel_traitsILi64ELi64ELi128ELi4ES3_EELb1ELb0ELb0ELb1ELb1ELb0ELb0ELb0EEEvNS_16Flash_fwd_paramsE,"ax",@progbits
	.align	128
        .global         _ZN5flash24flash_fwd_splitkv_kernelI23Flash_fwd_kernel_traitsILi64ELi64ELi128ELi4ELb0ELb0EN7cutlass10bfloat16_tE19Flash_kernel_traitsILi64ELi64ELi128ELi4ES3_EELb1ELb0ELb0ELb1ELb1ELb0ELb0ELb0EEEvNS_16Flash_fwd_paramsE
        .type           _ZN5flash24flash_fwd_splitkv_kernelI23Flash_fwd_kernel_traitsILi64ELi64ELi128ELi4ELb0ELb0EN7cutlass10bfloat16_tE19Flash_kernel_traitsILi64ELi64ELi128ELi4ES3_EELb1ELb0ELb0ELb1ELb1ELb0ELb0ELb0EEEvNS_16Flash_fwd_paramsE,@function
        .size           _ZN5flash24flash_fwd_splitkv_kernelI23Flash_fwd_kernel_traitsILi64ELi64ELi128ELi4ELb0ELb0EN7cutlass10bfloat16_tE19Flash_kernel_traitsILi64ELi64ELi128ELi4ES3_EELb1ELb0ELb0ELb1ELb1ELb0ELb0ELb0EEEvNS_16Flash_fwd_paramsE,(.L_x_8042 - _ZN5flash24flash_fwd_splitkv_kernelI23Flash_fwd_kernel_traitsILi64ELi64ELi128ELi4ELb0ELb0EN7cutlass10bfloat16_tE19Flash_kernel_traitsILi64ELi64ELi128ELi4ES3_EELb1ELb0ELb0ELb1ELb1ELb0ELb0ELb0EEEvNS_16Flash_fwd_paramsE)
        .other          _ZN5flash24flash_fwd_splitkv_kernelI23Flash_fwd_kernel_traitsILi64ELi64ELi128ELi4ELb0ELb0EN7cutlass10bfloat16_tE19Flash_kernel_traitsILi64ELi64ELi128ELi4ES3_EELb1ELb0ELb0ELb1ELb1ELb0ELb0ELb0EEEvNS_16Flash_fwd_paramsE,@"STO_CUDA_ENTRY STV_DEFAULT"
_ZN5flash24flash_fwd_splitkv_kernelI23Flash_fwd_kernel_traitsILi64ELi64ELi128ELi4ELb0ELb0EN7cutlass10bfloat16_tE19Flash_kernel_traitsILi64ELi64ELi128ELi4ES3_EELb1ELb0ELb0ELb1ELb1ELb0ELb0ELb0EEEvNS_16Flash_fwd_paramsE:
.text._ZN5flash24flash_fwd_splitkv_kernelI23Flash_fwd_kernel_traitsILi64ELi64ELi128ELi4ELb0ELb0EN7cutlass10bfloat16_tE19Flash_kernel_traitsILi64ELi64ELi128ELi4ES3_EELb1ELb0ELb0ELb1ELb1ELb0ELb0ELb0EEEvNS_16Flash_fwd_paramsE:
        /* <DEDUP_REMOVED lines=13> */
[C---:B--2---:R-:W-:Y:S01]  /*00d0*/  @P0 IMAD.WIDE R6, R10.reuse, 0x4, R4 ;  /* 0x000000040a060825 */ /* 0x044fe200078e0204 */
[----:B------:R-:W2:Y:S06]  /*00e0*/  S2R R11, SR_CTAID.X ;  /* 0x00000000000b7919 */ /* 0x000eac0000002500 */
[----:B------:R-:W3:Y:S01]  /*00f0*/  @!P2 LDC.64 R4, c[0x0][0x318] ;  /* 0x0000c600ff04ab82 */ /* 0x000ee20000000a00 */
[----:B------:R-:W4:Y:S01]  /*0100*/  @P0 LDG.E R17, desc[UR18][R6.64] ;  /* 0x0000001206110981 */ /* 0x000f22000c1e1900 */
[----:B-1----:R-:W-:-:S06]  /*0110*/  @P2 IMAD.WIDE R8, R10, 0x4, R2 ;  /* 0x000000040a082825 */ /* 0x002fcc00078e0202 */
[----:B------:R-:W1:Y:S01]  /*0120*/  @!P2 LDC.64 R2, c[0x0][0x2c8] ;  /* 0x0000b200ff02ab82 */ /* 0x000e620000000a00 */
[----:B------:R-:W4:Y:S01]  /*0130*/  @P2 LDG.E R0, desc[UR18][R8.64] ;  /* 0x0000001208002981 */ /* 0x000f22000c1e1900 */
[----:B--2---:R-:W-:-:S05]  /*0140*/  IMAD.SHL.U32 R136, R11, 0x40, RZ ;  /* 0x000000400b887824 */ /* 0x004fca00078e00ff */
[----:B------:R-:W-:Y:S02]  /*0150*/  ISETP.GE.AND P1, PT, R136, UR17, PT ;  /* 0x0000001188007c0c */ /* 0x000fe4000bf26270 */
[----:B---3--:R-:W-:-:S04]  /*0160*/  @!P2 ISETP.NE.U32.AND P0, PT, R4, RZ, PT ;  /* 0x000000ff0400a20c */ /* 0x008fc80003f05070 */
[----:B------:R-:W-:-:S04]  /*0170*/  @!P2 ISETP.NE.AND.EX P0, PT, R5, RZ, PT, P0 ;  /* 0x000000ff0500a20c */ /* 0x000fc80003f05300 */
[----:B-1----:R-:W-:Y:S01]  /*0180*/  @!P2 SEL R3, R3, RZ, P0 ;  /* 0x000000ff0303a207 */ /* 0x002fe20000000000 */
[----:B----4-:R-:W-:Y:S02]  /*0190*/  @P2 IMAD.IADD R131, R0, 0x1, -R17 ;  /* 0x0000000100832824 */ /* 0x010fe400078e0a11 */
        /* <DEDUP_REMOVED lines=36> */
[----:B------:R-:W-:Y:S01]  /*03e0*/  SHF.R.S32.HI R3, RZ, 0x1f, R10 ;  /* 0x0000001fff037819 */ /* 0x000fe2000001140a */
[----:B------:R-:W-:Y:S01]  /*03f0*/  VIADD R8, R2, 0x10 ;  /* 0x0000001002087836 */ /* 0x000fe20000000000 */
[----:B------:R-:W-:Y:S01]  /*0400*/  SHF.R.S32.HI R0, RZ, 0x1f, R2 ;  /* 0x0000001fff007819 */ /* 0x000fe20000011402 */
[----:B------:R-:W-:-:S02]  /*0410*/  IMAD.SHL.U32 R4, R4, 0x8, RZ ;  /* 0x0000000804047824 */ /* 0x000fc400078e00ff */
[----:B------:R-:W-:-:S03]  /*0420*/  IMAD R3, R3, UR4, RZ ;  /* 0x0000000403037c24 */ /* 0x000fc6000f8e02ff */
[--C-:B------:R-:W-:Y:S01]  /*0430*/  SHF.R.S32.HI R5, RZ, 0x1f, R4.reuse ;  /* 0x0000001fff057819 */ /* 0x100fe20000011404 */
[----:B------:R-:W-:Y:S02]  /*0440*/  IMAD R3, R10, UR5, R3 ;  /* 0x000000050a037c24 */ /* 0x000fe4000f8e0203 */
[----:B------:R-:W-:-:S04]  /*0450*/  IMAD.WIDE.U32 R4, R136, UR6, R4 ;  /* 0x0000000688047c25 */ /* 0x000fc8000f8e0004 */
[----:B------:R-:W-:Y:S02]  /*0460*/  IMAD.IADD R5, R5, 0x1, R7 ;  /* 0x0000000105057824 */ /* 0x000fe400078e0207 */
[----:B------:R-:W-:Y:S01]  /*0470*/  IMAD.WIDE.U32 R4, R10, UR4, R4 ;  /* 0x000000040a047c25 */ /* 0x000fe2000f8e0004 */
[----:B------:R-:W-:-:S03]  /*0480*/  ULDC.64 UR4, c[0x0][0x2a0] ;  /* 0x0000a80000047ab9 */ /* 0x000fc60000000a00 */
[----:B------:R-:W-:Y:S02]  /*0490*/  IMAD R6, R6, UR4, RZ ;  /* 0x0000000406067c24 */ /* 0x000fe4000f8e02ff */
[----:B------:R-:W-:Y:S02]  /*04a0*/  IMAD.IADD R5, R5, 0x1, R3 ;  /* 0x0000000105057824 */ /* 0x000fe400078e0203 */
[C---:B------:R-:W-:Y:S02]  /*04b0*/  IMAD R6, R9.reuse, UR5, R6 ;  /* 0x0000000509067c24 */ /* 0x040fe4000f8e0206 */
[----:B------:R-:W-:Y:S01]  /*04c0*/  IMAD.WIDE.U32 R4, R9, UR4, R4 ;  /* 0x0000000409047c25 */ /* 0x000fe2000f8e0004 */
[----:B------:R-:W-:-:S03]  /*04d0*/  ULDC UR4, c[0x0][0x270] ;  /* 0x00009c0000047ab9 */ /* 0x000fc60000000800 */
[----:B------:R-:W-:Y:S02]  /*04e0*/  IMAD.IADD R7, R5, 0x1, R6 ;  /* 0x0000000105077824 */ /* 0x000fe400078e0206 */
[----:B------:R-:W-:Y:S01]  /*04f0*/  IMAD R5, R10, UR4, R9 ;  /* 0x000000040a057c24 */ /* 0x000fe2000f8e0209 */
[----:B------:R-:W-:Y:S01]  /*0500*/  ULDC.64 UR4, c[0x0][0x280] ;  /* 0x0000a00000047ab9 */ /* 0x000fe20000000a00 */
[----:B------:R-:W-:Y:S01]  /*0510*/  IMAD R3, R0, UR6, RZ ;  /* 0x0000000600037c24 */ /* 0x000fe2000f8e02ff */
[----:B------:R-:W-:Y:S01]  /*0520*/  IADD3 R9, -R136, UR17, RZ ;  /* 0x0000001188097c10 */ /* 0x000fe2000fffe1ff */
[----:B------:R-:W-:Y:S02]  /*0530*/  IMAD R5, R5, UR17, R136 ;  /* 0x0000001105057c24 */ /* 0x000fe4000f8e0288 */
[----:B------:R-:W-:Y:S01]  /*0540*/  IMAD.MOV.U32 R6, RZ, RZ, R4 ;  /* 0x000000ffff067224 */ /* 0x000fe200078e0004 */
[-C--:B------:R-:W-:Y:S01]  /*0550*/  ISETP.GE.OR P3, PT, R8, R9.reuse, P5 ;  /* 0x000000090800720c */ /* 0x080fe20002f66670 */
[C---:B------:R-:W-:Y:S01]  /*0560*/  IMAD R3, R2.reuse, UR7, R3 ;  /* 0x0000000702037c24 */ /* 0x040fe2000f8e0203 */
[----:B------:R-:W-:Y:S01]  /*0570*/  IADD3 R4, P1, R5, R2, RZ ;  /* 0x0000000205047210 */ /* 0x000fe20007f3e0ff */
[C---:B------:R-:W-:Y:S01]  /*0580*/  IMAD.WIDE.U32 R6, R2.reuse, UR6, R6 ;  /* 0x0000000602067c25 */ /* 0x040fe2000f8e0006 */
[----:B------:R-:W-:Y:S01]  /*0590*/  USHF.L.U32 UR6, UR7, 0x5, URZ ;  /* 0x0000000507067899 */ /* 0x000fe2000800063f */
[----:B------:R-:W-:-:S02]  /*05a0*/  ISETP.GE.OR P4, PT, R2, R9, P5 ;  /* 0x000000090200720c */ /* 0x000fc40002f86670 */
[----:B------:R-:W-:Y:S01]  /*05b0*/  IMAD.IADD R3, R7, 0x1, R3 ;  /* 0x0000000107037824 */ /* 0x000fe200078e0203 */
[----:B------:R-:W-:Y:S01]  /*05c0*/  LEA.HI.X.SX32 R5, R5, R0, 0x1, P1 ;  /* 0x0000000005057211 */ /* 0x000fe200008f0eff */
[----:B------:R-:W-:Y:S01]  /*05d0*/  VIADD R0, R2, 0x20 ;  /* 0x0000002002007836 */ /* 0x000fe20000000000 */
[----:B------:R-:W-:Y:S01]  /*05e0*/  LEA R10, P0, R6, UR4, 0x1 ;  /* 0x00000004060a7c11 */ /* 0x000fe2000f8008ff */
[----:B------:R-:W-:Y:S01]  /*05f0*/  UIADD3 UR6, UR9, UR6, URZ ;  /* 0x0000000609067290 */ /* 0x000fe2000fffe03f */
[----:B------:R-:W-:Y:S02]  /*0600*/  VIADD R2, R2, 0x30 ;  /* 0x0000003002027836 */ /* 0x000fe40000000000 */
[----:B------:R-:W-:Y:S01]  /*0610*/  LEA.HI.X R11, R6, UR5, R3, 0x1, P0 ;  /* 0x00000005060b7c11 */ /* 0x000fe200080f0c03 */
[----:B------:R-:W-:Y:S01]  /*0620*/  ULDC.64 UR4, c[0x0][0x2b0] ;  /* 0x0000ac0000047ab9 */ /* 0x000fe20000000a00 */
[----:B------:R-:W-:Y:S02]  /*0630*/  IADD3 R12, P1, R10, UR8, RZ ;  /* 0x000000080a0c7c10 */ /* 0x000fe4000ff3e0ff */
[----:B------:R-:W-:Y:S01]  /*0640*/  ISETP.GE.OR P2, PT, R0, R9, P5 ;  /* 0x000000090000720c */ /* 0x000fe20002f46670 */
[----:B------:R-:W-:Y:S01]  /*0650*/  @!P4 IMAD.MOV.U32 R17, RZ, RZ, 0x7f800000 ;  /* 0x7f800000ff11c424 */ /* 0x000fe200078e00ff */
[----:B------:R-:W-:Y:S01]  /*0660*/  LEA R14, P0, R4, UR4, 0x2 ;  /* 0x00000004040e7c11 */ /* 0x000fe2000f8010ff */
[----:B------:R1:W-:Y:S01]  /*0670*/  STG.E.128 desc[UR18][R10.64], RZ ;  /* 0x000000ff0a007986 */ /* 0x0003e2000c101d12 */
[----:B------:R-:W-:-:S02]  /*0680*/  IADD3.X R13, R11, UR6, RZ, P1, !PT ;  /* 0x000000060b0d7c10 */ /* 0x000fc40008ffe4ff */
[----:B------:R-:W-:Y:S02]  /*0690*/  IADD3 R6, P1, R12, UR8, RZ ;  /* 0x000000080c067c10 */ /* 0x000fe4000ff3e0ff */
[----:B------:R-:W-:Y:S01]  /*06a0*/  ISETP.GE.OR P5, PT, R2, R9, P5 ;  /* 0x000000090200720c */ /* 0x000fe20002fa6670 */
[----:B------:R1:W-:Y:S01]  /*06b0*/  STG.E.128 desc[UR18][R12.64], RZ ;  /* 0x000000ff0c007986 */ /* 0x0003e2000c101d12 */
[----:B------:R-:W-:Y:S01]  /*06c0*/  LEA.HI.X R15, R4, UR5, R5, 0x2, P0 ;  /* 0x00000005040f7c11 */ /* 0x000fe200080f1405 */
[----:B------:R-:W-:Y:S01]  /*06d0*/  @!P3 IMAD.MOV.U32 R5, RZ, RZ, 0x7f800000 ;  /* 0x7f800000ff05b424 */ /* 0x000fe200078e00ff */
[----:B------:R-:W-:Y:S01]  /*06e0*/  IADD3.X R7, R13, UR6, RZ, P1, !PT ;  /* 0x000000060d077c10 */ /* 0x000fe20008ffe4ff */
[----:B------:R-:W-:Y:S01]  /*06f0*/  @!P2 IMAD.MOV.U32 R3, RZ, RZ, 0x7f800000 ;  /* 0x7f800000ff03a424 */ /* 0x000fe200078e00ff */
[----:B------:R-:W-:-:S03]  /*0700*/  IADD3 R18, P0, R6, UR8, RZ ;  /* 0x0000000806127c10 */ /* 0x000fc6000ff1e0ff */
[----:B------:R1:W-:Y:S01]  /*0710*/  STG.E.128 desc[UR18][R6.64], RZ ;  /* 0x000000ff06007986 */ /* 0x0003e2000c101d12 */
[----:B------:R-:W-:-:S05]  /*0720*/  IADD3.X R19, R7, UR6, RZ, P0, !PT ;  /* 0x0000000607137c10 */ /* 0x000fca00087fe4ff */
[----:B------:R1:W-:Y:S04]  /*0730*/  STG.E.128 desc[UR18][R18.64], RZ ;  /* 0x000000ff12007986 */ /* 0x0003e8000c101d12 */
[----:B------:R1:W-:Y:S04]  /*0740*/  @!P4 STG.E desc[UR18][R14.64], R17 ;  /* 0x000000110e00c986 */ /* 0x0003e8000c101912 */
[----:B------:R1:W-:Y:S04]  /*0750*/  @!P3 STG.E desc[UR18][R14.64+0x40], R5 ;  /* 0x000040050e00b986 */ /* 0x0003e8000c101912 */
[----:B------:R1:W-:Y:S01]  /*0760*/  @!P2 STG.E desc[UR18][R14.64+0x80], R3 ;  /* 0x000080030e00a986 */ /* 0x0003e2000c101912 */
[----:B------:R-:W-:Y:S05]  /*0770*/  @P5 EXIT ;  /* 0x000000000000594d */ /* 0x000fea0003800000 */
[----:B-1----:R-:W-:-:S05]  /*0780*/  MOV R3, 0x7f800000 ;  /* 0x7f80000000037802 */ /* 0x002fca0000000f00 */
[----:B------:R-:W-:Y:S01]  /*0790*/  STG.E desc[UR18][R14.64+0xc0], R3 ;  /* 0x0000c0030e007986 */ /* 0x000fe2000c101912 */
[----:B------:R-:W-:Y:S05]  /*07a0*/  EXIT ;  /* 0x000000000000794d */ /* 0x000fea0003800000 */
.L_x_6320:
        /* <DEDUP_REMOVED lines=22> */
.L_x_6321:
        /* <DEDUP_REMOVED lines=9> */
[----:B-----5:R-:W1:Y:S08]  /*09a0*/  I2F.RP R12, R4 ;  /* 0x00000004000c7306 */ /* 0x020e700000209400 */
[----:B-1----:R-:W1:Y:S02]  /*09b0*/  MUFU.RCP R6, R12 ;  /* 0x0000000c00067308 */ /* 0x002e640000001000 */
[----:B-1----:R-:W-:-:S06]  /*09c0*/  IADD3 R6, R6, 0xffffffe, RZ ;  /* 0x0ffffffe06067810 */ /* 0x002fcc0007ffe0ff */
[----:B------:R-:W1:Y:S02]  /*09d0*/  F2I.FTZ.U32.TRUNC.NTZ R7, R6 ;  /* 0x0000000600077305 */ /* 0x000e64000021f000 */
[----:B-1----:R-:W-:Y:S01]  /*09e0*/  IMAD.MOV R5, RZ, RZ, -R7 ;  /* 0x000000ffff057224 */ /* 0x002fe200078e0a07 */
[----:B------:R-:W-:-:S03]  /*09f0*/  MOV R6, RZ ;  /* 0x000000ff00067202 */ /* 0x000fc60000000f00 */
[----:B------:R-:W-:-:S04]  /*0a00*/  IMAD R2, R5, R4, RZ ;  /* 0x0000000405027224 */ /* 0x000fc800078e02ff */
        /* <DEDUP_REMOVED lines=15> */
[----:B------:R-:W-:-:S06]  /*0b00*/  IMAD.WIDE R16, R7, 0x4, R180 ;  /* 0x0000000407107825 */ /* 0x000fcc00078e02b4 */
[----:B------:R-:W3:Y:S01]  /*0b10*/  LDG.E R16, desc[UR18][R16.64] ;  /* 0x0000001210107981 */ /* 0x000ee2000c1e1900 */
[----:B-1----:R-:W-:Y:S01]  /*0b20*/  IABS R0, R2 ;  /* 0x0000000200007213 */ /* 0x002fe20000000000 */
[----:B------:R-:W-:-:S03]  /*0b30*/  IMAD.MOV R7, RZ, RZ, -R7 ;  /* 0x000000ffff077224 */ /* 0x000fc600078e0a07 */
[----:B------:R-:W1:Y:S01]  /*0b40*/  I2F.RP R6, R0 ;  /* 0x0000000000067306 */ /* 0x000e620000209400 */
[----:B------:R-:W-:-:S07]  /*0b50*/  IMAD R8, R3, R7, R8 ;  /* 0x0000000703087224 */ /* 0x000fce00078e0208 */
[----:B-1----:R-:W1:Y:S02]  /*0b60*/  MUFU.RCP R12, R6 ;  /* 0x00000006000c7308 */ /* 0x002e640000001000 */
[----:B-1----:R-:W-:-:S06]  /*0b70*/  IADD3 R12, R12, 0xffffffe, RZ ;  /* 0x0ffffffe0c0c7810 */ /* 0x002fcc0007ffe0ff */
[----:B------:R-:W1:Y:S02]  /*0b80*/  F2I.FTZ.U32.TRUNC.NTZ R13, R12 ;  /* 0x0000000c000d7305 */ /* 0x000e64000021f000 */
[----:B-1----:R-:W-:Y:S01]  /*0b90*/  IMAD.MOV R4, RZ, RZ, -R13 ;  /* 0x000000ffff047224 */ /* 0x002fe200078e0a0d */
[----:B------:R-:W-:-:S03]  /*0ba0*/  MOV R12, RZ ;  /* 0x000000ff000c7202 */ /* 0x000fc60000000f00 */
[----:B------:R-:W-:Y:S01]  /*0bb0*/  IMAD R5, R4, R0, RZ ;  /* 0x0000000004057224 */ /* 0x000fe200078e02ff */
[----:B------:R-:W-:-:S03]  /*0bc0*/  IABS R4, R9 ;  /* 0x0000000900047213 */ /* 0x000fc60000000000 */
        /* <DEDUP_REMOVED lines=8> */
[----:B------:R-:W-:-:S04]  /*0c50*/  LOP3.LUT R0, R9, R2, RZ, 0x3c, !PT ;  /* 0x0000000209007212 */ /* 0x000fc800078e3cff */
[----:B------:R-:W-:Y:S02]  /*0c60*/  ISETP.GE.AND P0, PT, R0, RZ, PT ;  /* 0x000000ff0000720c */ /* 0x000fe40003f06270 */
[----:B------:R-:W-:-:S05]  /*0c70*/  SHF.R.S32.HI R0, RZ, 0x1f, R8 ;  /* 0x0000001fff007819 */ /* 0x000fca0000011408 */
[----:B------:R-:W-:Y:S01]  /*0c80*/  @P1 VIADD R5, R5, 0x1 ;  /* 0x0000000105051836 */ /* 0x000fe20000000000 */
[----:B------:R-:W-:-:S05]  /*0c90*/  ISETP.NE.AND P1, PT, R2, RZ, PT ;  /* 0x000000ff0200720c */ /* 0x000fca0003f25270 */
[----:B------:R-:W-:-:S08]  /*0ca0*/  @!P0 IADD3 R5, -R5, RZ, RZ ;  /* 0x000000ff05058210 */ /* 0x000fd00007ffe1ff */
[----:B------:R-:W-:Y:S02]  /*0cb0*/  @!P1 LOP3.LUT R5, RZ, R2, RZ, 0x33, !PT ;  /* 0x00000002ff059212 */ /* 0x000fe400078e33ff */
[----:B---3--:R-:W-:Y:S01]  /*0cc0*/  SHF.R.S32.HI R15, RZ, 0x1f, R16 ;  /* 0x0000001fff0f7819 */ /* 0x008fe20000011410 */
[----:B------:R-:W-:-:S04]  /*0cd0*/  IMAD.WIDE.U32 R6, R16, UR8, RZ ;  /* 0x0000000810067c25 */ /* 0x000fc8000f8e00ff */
[C---:B------:R-:W-:Y:S02]  /*0ce0*/  IMAD R3, R15.reuse, UR8, RZ ;  /* 0x000000080f037c24 */ /* 0x040fe4000f8e02ff */
[----:B------:R-:W-:Y:S02]  /*0cf0*/  IMAD R15, R15, UR4, RZ ;  /* 0x000000040f0f7c24 */ /* 0x000fe4000f8e02ff */
[----:B------:R-:W-:Y:S02]  /*0d00*/  IMAD R4, R16, UR9, R3 ;  /* 0x0000000910047c24 */ /* 0x000fe4000f8e0203 */
[----:B------:R-:W-:Y:S02]  /*0d10*/  IMAD R3, R0, UR6, RZ ;  /* 0x0000000600037c24 */ /* 0x000fe4000f8e02ff */
[----:B------:R-:W-:Y:S02]  /*0d20*/  IMAD.IADD R7, R7, 0x1, R4 ;  /* 0x0000000107077824 */ /* 0x000fe400078e0204 */
[----:B------:R-:W-:-:S02]  /*0d30*/  IMAD R3, R8, UR7, R3 ;  /* 0x0000000708037c24 */ /* 0x000fc4000f8e0203 */
[----:B------:R-:W-:Y:S01]  /*0d40*/  IMAD.WIDE.U32 R18, R8, UR6, R6 ;  /* 0x0000000608127c25 */ /* 0x000fe2000f8e0006 */
[----:B------:R-:W-:-:S03]  /*0d50*/  SHF.R.S32.HI R7, RZ, 0x1f, R5 ;  /* 0x0000001fff077819 */ /* 0x000fc60000011405 */
[C---:B------:R-:W-:Y:S01]  /*0d60*/  IMAD R15, R16.reuse, UR5, R15 ;  /* 0x00000005100f7c24 */ /* 0x040fe2000f8e020f */
[----:B------:R-:W-:Y:S01]  /*0d70*/  IADD3 R19, R19, R3, RZ ;  /* 0x0000000313137210 */ /* 0x000fe20007ffe0ff */
[----:B------:R-:W-:Y:S02]  /*0d80*/  IMAD R2, R7, UR10, RZ ;  /* 0x0000000a07027c24 */ /* 0x000fe4000f8e02ff */
        /* <DEDUP_REMOVED lines=8> */
.L_x_6322:
[----:B------:R-:W1:Y:S01]  /*0e10*/  LDC R16, c[0x0][0x278] ;  /* 0x00009e00ff107b82 */ /* 0x000e620000000800 */
[----:B------:R-:W-:Y:S01]  /*0e20*/  LEA R8, R128, 0xffffff80, 0x7 ;  /* 0xffffff8080087811 */ /* 0x000fe200078e38ff */
[----:B------:R-:W-:Y:S01]  /*0e30*/  ULDC.64 UR6, c[0x0][0x248] ;  /* 0x0000920000067ab9 */ /* 0x000fe20000000a00 */
[----:B------:R-:W-:Y:S01]  /*0e40*/  SHF.R.S32.HI R13, RZ, 0x1f, R17 ;  /* 0x0000001fff0d7819 */ /* 0x000fe20000011411 */
[----:B------:R-:W-:Y:S01]  /*0e50*/  ULDC.64 UR8, c[0x0][0x230] ;  /* 0x00008c0000087ab9 */ /* 0x000fe20000000a00 */
[----:B------:R-:W-:Y:S02]  /*0e60*/  IADD3 R20, P1, R17, R8, RZ ;  /* 0x0000000811147210 */ /* 0x000fe40007f3e0ff */
[----:B-1----:R-:W-:-:S04]  /*0e70*/  IABS R3, R16 ;  /* 0x0000001000037213 */ /* 0x002fc80000000000 */
[----:B------:R-:W1:Y:S08]  /*0e80*/  I2F.RP R6, R3 ;  /* 0x0000000300067306 */ /* 0x000e700000209400 */
[----:B-1----:R-:W1:Y:S02]  /*0e90*/  MUFU.RCP R4, R6 ;  /* 0x0000000600047308 */ /* 0x002e640000001000 */
[----:B-1----:R-:W-:Y:S01]  /*0ea0*/  IADD3 R4, R4, 0xffffffe, RZ ;  /* 0x0ffffffe04047810 */ /* 0x002fe20007ffe0ff */
[----:B------:R-:W1:Y:S05]  /*0eb0*/  LDC.64 R6, c[0x0][0x250] ;  /* 0x00009400ff067b82 */ /* 0x000e6a0000000a00 */
[----:B------:R-:W3:Y:S02]  /*0ec0*/  F2I.FTZ.U32.TRUNC.NTZ R5, R4 ;  /* 0x0000000400057305 */ /* 0x000ee4000021f000 */
[----:B---3--:R-:W-:Y:S01]  /*0ed0*/  IMAD.MOV R0, RZ, RZ, -R5 ;  /* 0x000000ffff007224 */ /* 0x008fe200078e0a05 */
[----:B------:R-:W-:-:S03]  /*0ee0*/  MOV R4, RZ ;  /* 0x000000ff00047202 */ /* 0x000fc60000000f00 */
[----:B------:R-:W-:Y:S01]  /*0ef0*/  IMAD R2, R0, R3, RZ ;  /* 0x0000000300027224 */ /* 0x000fe200078e02ff */
[----:B------:R-:W-:Y:S01]  /*0f00*/  IABS R0, R9 ;  /* 0x0000000900007213 */ /* 0x000fe20000000000 */
[----:B-1----:R-:W-:Y:S02]  /*0f10*/  IMAD R18, R13, R6, RZ ;  /* 0x000000060d127224 */ /* 0x002fe400078e02ff */
[----:B------:R-:W-:-:S04]  /*0f20*/  IMAD.HI.U32 R5, R5, R2, R4 ;  /* 0x0000000205057227 */ /* 0x000fc800078e0004 */
[----:B------:R-:W-:Y:S02]  /*0f30*/  IMAD.MOV.U32 R2, RZ, RZ, R0 ;  /* 0x000000ffff027224 */ /* 0x000fe400078e0000 */
[----:B------:R-:W-:Y:S02]  /*0f40*/  IMAD R7, R17, R7, R18 ;  /* 0x0000000711077224 */ /* 0x000fe400078e0212 */
[----:B------:R-:W-:Y:S02]  /*0f50*/  IMAD.HI.U32 R14, R5, R2, RZ ;  /* 0x00000002050e7227 */ /* 0x000fe400078e00ff */
[----:B------:R-:W1:Y:S02]  /*0f60*/  LDC.64 R4, c[0x0][0x260] ;  /* 0x00009800ff047b82 */ /* 0x000e640000000a00 */
[----:B------:R-:W-:Y:S01]  /*0f70*/  IMAD.WIDE.U32 R18, R17, R6, RZ ;  /* 0x0000000611127225 */ /* 0x000fe200078e00ff */
[----:B------:R-:W-:-:S03]  /*0f80*/  IADD3 R0, -R14, RZ, RZ ;  /* 0x000000ff0e007210 */ /* 0x000fc60007ffe1ff */
[----:B------:R-:W-:Y:S02]  /*0f90*/  IMAD.IADD R19, R19, 0x1, R7 ;  /* 0x0000000113137824 */ /* 0x000fe400078e0207 */
[----:B------:R-:W-:Y:S01]  /*0fa0*/  IMAD R0, R3, R0, R2 ;  /* 0x0000000003007224 */ /* 0x000fe200078e0202 */
[----:B------:R-:W-:-:S04]  /*0fb0*/  LOP3.LUT R2, R9, R16, RZ, 0x3c, !PT ;  /* 0x0000001009027212 */ /* 0x000fc800078e3cff */
[----:B------:R-:W-:-:S13]  /*0fc0*/  ISETP.GT.U32.AND P0, PT, R3, R0, PT ;  /* 0x000000000300720c */ /* 0x000fda0003f04070 */
[----:B------:R-:W-:Y:S01]  /*0fd0*/  @!P0 IMAD.IADD R0, R0, 0x1, -R3 ;  /* 0x0000000100008824 */ /* 0x000fe200078e0a03 */
[----:B------:R-:W-:Y:S02]  /*0fe0*/  @!P0 IADD3 R14, R14, 0x1, RZ ;  /* 0x000000010e0e8810 */ /* 0x000fe40007ffe0ff */
[----:B------:R-:W-:Y:S02]  /*0ff0*/  ISETP.NE.AND P0, PT, R16, RZ, PT ;  /* 0x000000ff1000720c */ /* 0x000fe40003f05270 */
[----:B------:R-:W-:Y:S02]  /*1000*/  ISETP.GE.U32.AND P2, PT, R0, R3, PT ;  /* 0x000000030000720c */ /* 0x000fe40003f46070 */
[----:B------:R-:W-:-:S04]  /*1010*/  SHF.R.S32.HI R0, RZ, 0x1f, R8 ;  /* 0x0000001fff007819 */ /* 0x000fc80000011408 */
[----:B------:R-:W-:Y:S02]  /*1020*/  IADD3.X R15, R13, R0, RZ, P1, !PT ;  /* 0x000000000d0f7210 */ /* 0x000fe40000ffe4ff */
[----:B------:R-:W-:Y:S02]  /*1030*/  ISETP.GE.AND P1, PT, R2, RZ, PT ;  /* 0x000000ff0200720c */ /* 0x000fe40003f26270 */
[----:B------:R-:W3:Y:S01]  /*1040*/  LDC.64 R2, c[0x0][0x238] ;  /* 0x00008e00ff027b82 */ /* 0x000ee20000000a00 */
[----:B------:R-:W-:Y:S01]  /*1050*/  IMAD R15, R15, UR6, RZ ;  /* 0x000000060f0f7c24 */ /* 0x000fe2000f8e02ff */
[----:B-----5:R-:W-:Y:S01]  /*1060*/  SHF.R.S32.HI R13, RZ, 0x1f, R12 ;  /* 0x0000001fff0d7819 */ /* 0x020fe2000001140c */
[----:B------:R-:W-:Y:S02]  /*1070*/  @P2 VIADD R14, R14, 0x1 ;  /* 0x000000010e0e2836 */ /* 0x000fe40000000000 */
[C---:B------:R-:W-:Y:S02]  /*1080*/  IMAD R15, R20.reuse, UR7, R15 ;  /* 0x00000007140f7c24 */ /* 0x040fe4000f8e020f */
[----:B------:R-:W-:-:S04]  /*1090*/  IMAD.WIDE.U32 R20, R20, UR6, RZ ;  /* 0x0000000614147c25 */ /* 0x000fc8000f8e00ff */
[----:B------:R-:W-:Y:S02]  /*10a0*/  @!P1 IADD3 R14, -R14, RZ, RZ ;  /* 0x000000ff0e0e9210 */ /* 0x000fe40007ffe1ff */
[----:B------:R-:W-:Y:S01]  /*10b0*/  IADD3 R21, R21, R15, RZ ;  /* 0x0000000f15157210 */ /* 0x000fe20007ffe0ff */
[----:B------:R-:W-:Y:S01]  /*10c0*/  IMAD R15, R13, UR8, RZ ;  /* 0x000000080d0f7c24 */ /* 0x000fe2000f8e02ff */
[----:B------:R-:W-:-:S03]  /*10d0*/  @!P0 LOP3.LUT R14, RZ, R16, RZ, 0x33, !PT ;  /* 0x00000010ff0e8212 */ /* 0x000fc600078e33ff */
[C---:B------:R-:W-:Y:S01]  /*10e0*/  IMAD R15, R12.reuse, UR9, R15 ;  /* 0x000000090c0f7c24 */ /* 0x040fe2000f8e020f */
[----:B------:R-:W-:Y:S01]  /*10f0*/  SHF.R.S32.HI R7, RZ, 0x1f, R14 ;  /* 0x0000001fff077819 */ /* 0x000fe2000001140e */
[----:B------:R-:W-:-:S04]  /*1100*/  IMAD.WIDE.U32 R20, R12, UR8, R20 ;  /* 0x000000080c147c25 */ /* 0x000fc8000f8e0014 */
[----:B---3--:R-:W-:Y:S01]  /*1110*/  IMAD R13, R13, R2, RZ ;  /* 0x000000020d0d7224 */ /* 0x008fe200078e02ff */
[----:B------:R-:W-:Y:S01]  /*1120*/  IADD3 R21, R21, R15, RZ ;  /* 0x0000000f15157210 */ /* 0x000fe20007ffe0ff */
[----:B-1----:R-:W-:Y:S02]  /*1130*/  IMAD R6, R7, R4, RZ ;  /* 0x0000000407067224 */ /* 0x002fe400078e02ff */
[C---:B------:R-:W-:Y:S02]  /*1140*/  IMAD R3, R12.reuse, R3, R13 ;  /* 0x000000030c037224 */ /* 0x040fe400078e020d */
[----:B------:R-:W-:-:S04]  /*1150*/  IMAD.WIDE.U32 R12, R12, R2, R18 ;  /* 0x000000020c0c7225 */ /* 0x000fc800078e0012 */
[----:B------:R-:W-:Y:S01]  /*1160*/  IMAD.WIDE.U32 R20, R14, R4, R20 ;  /* 0x000000040e147225 */ /* 0x000fe200078e0014 */
[----:B------:R-:W-:-:S03]  /*1170*/  IADD3 R15, R13, R3, RZ ;  /* 0x000000030d0f7210 */ /* 0x000fc60007ffe0ff */
[----:B------:R-:W-:Y:S02]  /*1180*/  IMAD R5, R14, R5, R6 ;  /* 0x000000050e057224 */ /* 0x000fe400078e0206 */
[----:B------:R-:W-:-:S03]  /*1190*/  IMAD.MOV.U32 R6, RZ, RZ, R20 ;  /* 0x000000ffff067224 */ /* 0x000fc600078e0014 */
[----:B------:R-:W-:Y:S02]  /*11a0*/  IADD3 R13, R21, R5, RZ ;  /* 0x00000005150d7210 */ /* 0x000fe40007ffe0ff */
[----:B------:R-:W-:-:S07]  /*11b0*/  MOV R5, R14 ;  /* 0x0000000e00057202 */ /* 0x000fce0000000f00 */
.L_x_6323:
[----:B--2---:R-:W-:Y:S01]  /*11c0*/  SHF.R.S32.HI R3, RZ, 0x1f, R132 ;  /* 0x0000001fff037819 */ /* 0x004fe20000011484 */
[----:B------:R-:W-:Y:S01]  /*11d0*/  ULDC.64 UR4, c[0x0][0x228] ;  /* 0x00008a0000047ab9 */ /* 0x000fe20000000a00 */
[----:B------:R-:W-:Y:S01]  /*11e0*/  SHF.R.S32.HI R2, RZ, 0x1f, R10 ;  /* 0x0000001fff027819 */ /* 0x000fe2000001140a */
[----:B------:R-:W1:Y:S01]  /*11f0*/  S2UR UR20, SR_CgaCtaId ;  /* 0x00000000001479c3 */ /* 0x000e620000008800 */
[CC--:B------:R-:W-:Y:S01]  /*1200*/  LEA.HI R4, R3.reuse, R132.reuse, RZ, 0x3 ;  /* 0x0000008403047211 */ /* 0x0c0fe200078f18ff */
[----:B------:R-:W-:Y:S01]  /*1210*/  ULDC.64 UR10, c[0x0][0x268] ;  /* 0x00009a00000a7ab9 */ /* 0x000fe20000000a00 */
[----:B------:R-:W-:Y:S01]  /*1220*/  LEA.HI R14, R3, R132, RZ, 0x4 ;  /* 0x00000084030e7211 */ /* 0x000fe200078f20ff */
[----:B------:R-:W-:Y:S01]  /*1230*/  ULDC.64 UR14, c[0x0][0x240] ;  /* 0x00009000000e7ab9 */ /* 0x000fe20000000a00 */
[----:B------:R-:W-:Y:S01]  /*1240*/  SHF.R.S32.HI R22, RZ, 0x3, R4 ;  /* 0x00000003ff167819 */ /* 0x000fe20000011404 */
[----:B------:R-:W-:Y:S01]  /*1250*/  ULDC.64 UR12, c[0x0][0x210] ;  /* 0x00008400000c7ab9 */ /* 0x000fe20000000a00 */
[----:B------:R-:W-:-:S02]  /*1260*/  LOP3.LUT R77, R4, 0xfffffff8, RZ, 0xc0, !PT ;  /* 0xfffffff8044d7812 */ /* 0x000fc400078ec0ff */
[----:B------:R-:W-:Y:S01]  /*1270*/  SHF.R.S32.HI R21, RZ, 0x4, R14 ;  /* 0x00000004ff157819 */ /* 0x000fe2000001140e */
[----:B------:R-:W-:Y:S01]  /*1280*/  IMAD.SHL.U32 R19, R22, 0x40, RZ ;  /* 0x0000004016137824 */ /* 0x000fe200078e00ff */
[----:B------:R-:W-:Y:S01]  /*1290*/  SHF.R.S32.HI R23, RZ, 0x1f, R22 ;  /* 0x0000001fff177819 */ /* 0x000fe20000011416 */
[----:B------:R-:W-:Y:S01]  /*12a0*/  IMAD.IADD R77, R132, 0x1, -R77 ;  /* 0x00000001844d7824 */ /* 0x000fe200078e0a4d */
[----:B------:R-:W-:Y:S02]  /*12b0*/  LEA.HI R20, R14, R21, RZ, 0x1 ;  /* 0x000000150e147211 */ /* 0x000fe400078f08ff */
[----:B------:R-:W-:Y:S01]  /*12c0*/  LOP3.LUT R19, R19, 0x1c0, RZ, 0xc0, !PT ;  /* 0x000001c013137812 */ /* 0x000fe200078ec0ff */
[----:B------:R-:W-:Y:S01]  /*12d0*/  IMAD.SHL.U32 R178, R77, 0x8, RZ ;  /* 0x000000084db27824 */ /* 0x000fe200078e00ff */
[----:B------:R-:W-:Y:S02]  /*12e0*/  LOP3.LUT R20, R20, 0xfffffffe, RZ, 0xc0, !PT ;  /* 0xfffffffe14147812 */ /* 0x000fe400078ec0ff */
[----:B------:R-:W-:-:S02]  /*12f0*/  SHF.R.U32.HI R16, RZ, 0x3, R19 ;  /* 0x00000003ff107819 */ /* 0x000fc40000011613 */
[----:B------:R-:W-:Y:S01]  /*1300*/  LOP3.LUT R17, R19, 0x38, R178, 0xf8, !PT ;  /* 0x0000003813117812 */ /* 0x000fe200078ef8b2 */
[----:B------:R-:W-:Y:S01]  /*1310*/  IMAD.WIDE R18, R11, 0x40, R22 ;  /* 0x000000400b127825 */ /* 0x000fe200078e0216 */
[----:B------:R-:W-:Y:S02]  /*1320*/  SHF.R.S32.HI R179, RZ, 0x1f, R178 ;  /* 0x0000001fffb37819 */ /* 0x000fe400000114b2 */
[----:B------:R-:W-:Y:S01]  /*1330*/  IADD3 R8, P1, R22, R8, RZ ;  /* 0x0000000816087210 */ /* 0x000fe20007f3e0ff */
[----:B------:R-:W-:Y:S01]  /*1340*/  IMAD R11, R2, UR4, RZ ;  /* 0x00000004020b7c24 */ /* 0x000fe2000f8e02ff */
[----:B------:R-:W-:Y:S01]  /*1350*/  LOP3.LUT R16, R17, R16, RZ, 0x3c, !PT ;  /* 0x0000001011107212 */ /* 0x000fe200078e3cff */
[----:B------:R-:W-:Y:S01]  /*1360*/  IMAD.IADD R2, R21, 0x1, -R20 ;  /* 0x0000000115027824 */ /* 0x000fe200078e0a14 */
[----:B------:R-:W-:Y:S01]  /*1370*/  IADD3 R20, P0, R178, R12, RZ ;  /* 0x0000000cb2147210 */ /* 0x000fe20007f1e0ff */
[----:B------:R-:W-:Y:S01]  /*1380*/  IMAD R11, R10, UR5, R11 ;  /* 0x000000050a0b7c24 */ /* 0x000fe2000f8e020b */
[----:B------:R-:W-:Y:S01]  /*1390*/  IADD3 R12, P2, R178, R6, RZ ;  /* 0x00000006b20c7210 */ /* 0x000fe20007f5e0ff */
[----:B------:R-:W-:Y:S01]  /*13a0*/  IMAD.WIDE.U32 R24, R10, UR4, R178 ;  /* 0x000000040a187c25 */ /* 0x000fe2000f8e00b2 */
[----:B------:R-:W-:Y:S01]  /*13b0*/  SHF.R.S32.HI R6, RZ, 0x1f, R9 ;  /* 0x0000001fff067819 */ /* 0x000fe20000011409 */
[----:B------:R-:W-:Y:S01]  /*13c0*/  ULDC.64 UR4, c[0x0][0x258] ;  /* 0x0000960000047ab9 */ /* 0x000fe20000000a00 */
[-C--:B------:R-:W-:Y:S01]  /*13d0*/  LEA.HI R17, R3, R132.reuse, RZ, 0x6 ;  /* 0x0000008403117211 */ /* 0x080fe200078f30ff */
[----:B------:R-:W-:Y:S01]  /*13e0*/  IMAD.IADD R25, R25, 0x1, R11 ;  /* 0x0000000119197824 */ /* 0x000fe200078e020b */
[----:B------:R-:W-:Y:S01]  /*13f0*/  LOP3.LUT R11, R14, 0xfffffff0, RZ, 0xc0, !PT ;  /* 0xfffffff00e0b7812 */ /* 0x000fe200078ec0ff */
[----:B------:R-:W-:Y:S01]  /*1400*/  IMAD.X R21, R179, 0x1, R15, P0 ;  /* 0x00000001b3157824 */ /* 0x000fe200000e060f */
[----:B------:R-:W-:Y:S01]  /*1410*/  LEA.HI R134, R3, R132, RZ, 0x5 ;  /* 0x0000008403867211 */ /* 0x000fe200078f28ff */
[----:B------:R-:W-:-:S02]  /*1420*/  IMAD.X R13, R179, 0x1, R13, P2 ;  /* 0x00000001b30d7824 */ /* 0x000fc400010e060d */
[----:B------:R-:W-:Y:S01]  /*1430*/  IMAD R15, R23, UR6, RZ ;  /* 0x00000006170f7c24 */ /* 0x000fe2000f8e02ff */
[----:B------:R-:W-:Y:S01]  /*1440*/  SHF.R.S32.HI R133, RZ, 0x5, R134 ;  /* 0x00000005ff857819 */ /* 0x000fe20000011486 */
[----:B------:R-:W-:Y:S02]  /*1450*/  IMAD R10, R6, UR4, RZ ;  /* 0x00000004060a7c24 */ /* 0x000fe4000f8e02ff */
[----:B------:R-:W-:Y:S02]  /*1460*/  IMAD.IADD R11, R132, 0x1, -R11 ;  /* 0x00000001840b7824 */ /* 0x000fe400078e0a0b */
[----:B------:R-:W-:Y:S02]  /*1470*/  IMAD R14, R7, UR10, RZ ;  /* 0x0000000a070e7c24 */ /* 0x000fe4000f8e02ff */
[----:B------:R-:W-:Y:S01]  /*1480*/  IMAD.X R0, R23, 0x1, R0, P1 ;  /* 0x0000000117007824 */ /* 0x000fe200008e0600 */
[----:B------:R-:W-:Y:S01]  /*1490*/  SHF.R.S32.HI R6, RZ, 0x1f, R11 ;  /* 0x0000001fff067819 */ /* 0x000fe2000001140b */
[----:B------:R-:W-:-:S02]  /*14a0*/  IMAD R15, R22, UR7, R15 ;  /* 0x00000007160f7c24 */ /* 0x000fc4000f8e020f */
[----:B------:R-:W-:Y:S01]  /*14b0*/  IMAD.WIDE.U32 R12, R22, UR6, R12 ;  /* 0x00000006160c7c25 */ /* 0x000fe2000f8e000c */
[----:B------:R-:W-:-:S03]  /*14c0*/  LEA.HI R6, R6, R11, RZ, 0x3 ;  /* 0x0000000b06067211 */ /* 0x000fc600078f18ff */
[C---:B------:R-:W-:Y:S01]  /*14d0*/  IMAD R10, R9.reuse, UR5, R10 ;  /* 0x00000005090a7c24 */ /* 0x040fe2000f8e020a */
[----:B------:R-:W-:Y:S01]  /*14e0*/  LOP3.LUT R76, R6, 0xfffffff8, RZ, 0xc0, !PT ;  /* 0xfffffff8064c7812 */ /* 0x000fe200078ec0ff */
[----:B------:R-:W-:Y:S01]  /*14f0*/  IMAD.WIDE.U32 R22, R9, UR4, R24 ;  /* 0x0000000409167c25 */ /* 0x000fe2000f8e0018 */
[----:B------:R-:W-:Y:S02]  /*1500*/  ULDC.64 UR4, c[0x0][0x218] ;  /* 0x0000860000047ab9 */ /* 0x000fe40000000a00 */
[----:B------:R-:W-:Y:S01]  /*1510*/  LEA R174, P0, R12, UR4, 0x1 ;  /* 0x000000040cae7c11 */ /* 0x000fe2000f8008ff */
[C---:B------:R-:W-:Y:S01]  /*1520*/  IMAD R7, R5.reuse, UR11, R14 ;  /* 0x0000000b05077c24 */ /* 0x040fe2000f8e020e */
[----:B------:R-:W-:Y:S01]  /*1530*/  USHF.L.U32 UR4, UR14, 0x5, URZ ;  /* 0x000000050e047899 */ /* 0x000fe2000800063f */
[----:B------:R-:W-:Y:S01]  /*1540*/  IMAD.WIDE.U32 R20, R5, UR10, R20 ;  /* 0x0000000a05147c25 */ /* 0x000fe2000f8e0014 */
[----:B------:R-:W-:-:S03]  /*1550*/  ULDC.64 UR10, c[0x0][0x250] ;  /* 0x00009400000a7ab9 */ /* 0x000fc60000000a00 */
[----:B------:R-:W-:Y:S02]  /*1560*/  IMAD.IADD R15, R13, 0x1, R15 ;  /* 0x000000010d0f7824 */ /* 0x000fe400078e020f */
[----:B------:R-:W-:Y:S02]  /*1570*/  IMAD R5, R19, UR14, RZ ;  /* 0x0000000e13057c24 */ /* 0x000fe4000f8e02ff */
[----:B------:R-:W-:Y:S01]  /*1580*/  IMAD.IADD R23, R23, 0x1, R10 ;  /* 0x0000000117177824 */ /* 0x000fe200078e020a */
[----:B------:R-:W-:Y:S01]  /*1590*/  LEA.HI.X R175, R12, UR5, R15, 0x1, P0 ;  /* 0x000000050caf7c11 */ /* 0x000fe200080f0c0f */
[C---:B------:R-:W-:Y:S01]  /*15a0*/  IMAD R5, R18.reuse, UR15, R5 ;  /* 0x0000000f12057c24 */ /* 0x040fe2000f8e0205 */
[----:B------:R-:W-:Y:S01]  /*15b0*/  UMOV UR5, 0x400 ;  /* 0x0000040000057882 */ /* 0x000fe20000000000 */
[----:B------:R-:W-:Y:S01]  /*15c0*/  IMAD.WIDE.U32 R18, R18, UR14, R22 ;  /* 0x0000000e12127c25 */ /* 0x000fe2000f8e0016 */
[----:B-1----:R-:W-:Y:S02]  /*15d0*/  ULEA UR5, UR20, UR5, 0x18 ;  /* 0x0000000514057291 */ /* 0x002fe4000f8ec03f */
[----:B------:R-:W-:Y:S01]  /*15e0*/  USHF.L.U32 UR20, UR6, 0x5, URZ ;  /* 0x0000000506147899 */ /* 0x000fe2000800063f */
[----:B------:R-:W-:Y:S01]  /*15f0*/  IMAD.IADD R5, R19, 0x1, R5 ;  /* 0x0000000113057824 */ /* 0x000fe200078e0205 */
[C---:B------:R-:W-:Y:S01]  /*1600*/  LEA R10, P0, R18.reuse, UR12, 0x1 ;  /* 0x0000000c120a7c11 */ /* 0x040fe2000f8008ff */
[----:B------:R-:W-:Y:S01]  /*1610*/  IMAD.SHL.U32 R17, R17, 0x8, RZ ;  /* 0x0000000811117824 */ /* 0x000fe200078e00ff */
[----:B------:R-:W-:Y:S01]  /*1620*/  USHF.L.U64.HI UR15, UR14, 0x5, UR15 ;  /* 0x000000050e0f7899 */ /* 0x000fe2000801020f */
[----:B------:R-:W-:Y:S01]  /*1630*/  IMAD.IADD R76, R11, 0x1, -R76 ;  /* 0x000000010b4c7824 */ /* 0x000fe200078e0a4c */
[----:B------:R-:W-:Y:S01]  /*1640*/  USHF.L.U64.HI UR14, UR6, 0x5, UR7 ;  /* 0x00000005060e7899 */ /* 0x000fe20008010207 */
[----:B------:R-:W-:Y:S01]  /*1650*/  LEA.HI.X R11, R18, UR13, R5, 0x1, P0 ;  /* 0x0000000d120b7c11 */ /* 0x000fe200080f0c05 */
[----:B------:R-:W-:Y:S01]  /*1660*/  IMAD.IADD R21, R21, 0x1, R7 ;  /* 0x0000000115157824 */ /* 0x000fe200078e0207 */
[----:B------:R-:W-:Y:S01]  /*1670*/  LOP3.LUT R16, R16, 0x7ffffe00, R17, 0xf8, !PT ;  /* 0x7ffffe0010107812 */ /* 0x000fe200078ef811 */
[----:B------:R-:W-:Y:S01]  /*1680*/  IMAD R7, R0, UR10, RZ ;  /* 0x0000000a00077c24 */ /* 0x000fe2000f8e02ff */
[----:B------:R-:W-:Y:S01]  /*1690*/  IADD3 R12, P0, R174, UR20, RZ ;  /* 0x00000014ae0c7c10 */ /* 0x000fe2000ff1e0ff */
[----:B------:R-:W-:Y:S01]  /*16a0*/  IMAD.SHL.U32 R5, R77, 0x40, RZ ;  /* 0x000000404d057824 */ /* 0x000fe200078e00ff */
[----:B------:R-:W-:Y:S01]  /*16b0*/  LEA R177, R16, UR5, 0x1 ;  /* 0x0000000510b17c11 */ /* 0x000fe2000f8e08ff */
[C---:B------:R-:W-:Y:S01]  /*16c0*/  IMAD R0, R8.reuse, UR11, R7 ;  /* 0x0000000b08007c24 */ /* 0x040fe2000f8e0207 */
[----:B------:R-:W-:Y:S01]  /*16d0*/  IADD3.X R13, R175, UR14, RZ, P0, !PT ;  /* 0x0000000eaf0d7c10 */ /* 0x000fe200087fe4ff */
[----:B------:R-:W-:Y:S01]  /*16e0*/  IMAD.WIDE.U32 R8, R8, UR10, R20 ;  /* 0x0000000a08087c25 */ /* 0x000fe2000f8e0014 */
[----:B------:R-:W-:Y:S01]  /*16f0*/  IADD3 R16, P0, R12, UR20, RZ ;  /* 0x000000140c107c10 */ /* 0x000fe2000ff1e0ff */
[----:B------:R-:W-:Y:S01]  /*1700*/  @!PT LDS RZ, [RZ] ;  /* 0x00000000fffff984 */ /* 0x000fe20000000800 */
[----:B------:R-:W-:Y:S01]  /*1710*/  @!PT LDS RZ, [RZ] ;  /* 0x00000000fffff984 */ /* 0x000fe20000000800 */
[----:B------:R-:W-:Y:S01]  /*1720*/  @!PT LDS RZ, [RZ] ;  /* 0x00000000fffff984 */ /* 0x000fe20000000800 */
[----:B------:R1:W-:Y:S01]  /*1730*/  LDGSTS.E.BYPASS.LTC128B.128 [R177], desc[UR18][R10.64] ;  /* 0x000000000ab17fae */ /* 0x0003e2000b901d52 */
[----:B------:R-:W-:Y:S01]  /*1740*/  IADD3 R14, P1, R10, UR4, RZ ;  /* 0x000000040a0e7c10 */ /* 0x000fe2000ff3e0ff */
[----:B------:R-:W-:Y:S01]  /*1750*/  ULDC.64 UR12, c[0x0][0x220] ;  /* 0x00008800000c7ab9 */ /* 0x000fe20000000a00 */
[----:B------:R-:W-:Y:S01]  /*1760*/  IADD3.X R17, R13, UR14, RZ, P0, !PT ;  /* 0x0000000e0d117c10 */ /* 0x000fe200087fe4ff */
[----:B------:R-:W-:Y:S01]  /*1770*/  IMAD.IADD R171, R9, 0x1, R0 ;  /* 0x0000000109ab7824 */ /* 0x000fe200078e0200 */
[----:B------:R-:W-:Y:S01]  /*1780*/  IADD3 R22, P0, R16, UR20, RZ ;  /* 0x0000001410167c10 */ /* 0x000fe2000ff1e0ff */
[----:B------:R-:W-:Y:S01]  /*1790*/  USHF.L.U64.HI UR11, UR10, 0x5, UR11 ;  /* 0x000000050a0b7899 */ /* 0x000fe2000801020b */
[----:B------:R-:W-:Y:S01]  /*17a0*/  IADD3.X R15, R11, UR15, RZ, P1, !PT ;  /* 0x0000000f0b0f7c10 */ /* 0x000fe20008ffe4ff */
[----:B------:R-:W-:Y:S01]  /*17b0*/  IMAD.SHL.U32 R0, R2, 0x8, RZ ;  /* 0x0000000802007824 */ /* 0x000fe200078e00ff */
[----:B------:R-:W-:Y:S01]  /*17c0*/  IADD3.X R23, R17, UR14, RZ, P0, !PT ;  /* 0x0000000e11177c10 */ /* 0x000fe200087fe4ff */
[----:B------:R-:W-:Y:S01]  /*17d0*/  IMAD.SHL.U32 R130, R6, 0x40, RZ ;  /* 0x0000004006827824 */ /* 0x000fe200078e00ff */
[----:B------:R-:W-:Y:S01]  /*17e0*/  IADD3 R20, P1, R14, UR4, RZ ;  /* 0x000000040e147c10 */ /* 0x000fe2000ff3e0ff */
[----:B------:R2:W-:Y:S01]  /*17f0*/  LDGSTS.E.BYPASS.LTC128B.128 [R177+0x800], desc[UR18][R14.64] ;  /* 0x008000000eb17fae */ /* 0x0005e2000b901d52 */
[----:B------:R-:W-:Y:S01]  /*1800*/  LOP3.LUT R7, R5, 0x1c0, RZ, 0xc0, !PT ;  /* 0x000001c005077812 */ /* 0x000fe200078ec0ff */
[----:B------:R-:W-:Y:S01]  /*1810*/  IMAD.MOV.U32 R3, RZ, RZ, 0x20 ;  /* 0x00000020ff037424 */ /* 0x000fe200078e00ff */
[----:B------:R-:W-:-:S02]  /*1820*/  IADD3.X R21, R15, UR15, RZ, P1, !PT ;  /* 0x0000000f0f157c10 */ /* 0x000fc40008ffe4ff */
[----:B------:R-:W-:Y:S01]  /*1830*/  IADD3 R18, P1, R20, UR4, RZ ;  /* 0x0000000414127c10 */ /* 0x000fe2000ff3e0ff */
[----:B------:R-:W-:Y:S01]  /*1840*/  UIADD3 UR4, UR5, 0x2000, URZ ;  /* 0x0000200005047890 */ /* 0x000fe2000fffe03f */
[----:B------:R-:W-:Y:S01]  /*1850*/  LOP3.LUT R5, R7, 0x8, R4, 0xf8, !PT ;  /* 0x0000000807057812 */ /* 0x000fe200078ef804 */
[----:B------:R-:W-:Y:S01]  /*1860*/  LDGSTS.E.BYPASS.LTC128B.128 [R177+0x1000], desc[UR18][R20.64] ;  /* 0x0100000014b17fae */ /* 0x000fe2000b901d52 */
[----:B------:R-:W-:Y:S01]  /*1870*/  IADD3.X R19, R21, UR15, RZ, P1, !PT ;  /* 0x0000000f15137c10 */ /* 0x000fe20008ffe4ff */
[----:B------:R-:W-:Y:S01]  /*1880*/  USHF.L.U32 UR15, UR10, 0x5, URZ ;  /* 0x000000050a0f7899 */ /* 0x000fe2000800063f */
[----:B------:R-:W-:Y:S01]  /*1890*/  SHF.R.U32.HI R4, RZ, 0x3, R7 ;  /* 0x00000003ff047819 */ /* 0x000fe20000011607 */
[----:B------:R-:W-:Y:S01]  /*18a0*/  IMAD.SHL.U32 R7, R76, 0x40, RZ ;  /* 0x000000404c077824 */ /* 0x000fe200078e00ff */
[----:B------:R-:W-:Y:S01]  /*18b0*/  LOP3.LUT R130, R130, 0xfffffe00, RZ, 0xc0, !PT ;  /* 0xfffffe0082827812 */ /* 0x000fe200078ec0ff */
[----:B------:R3:W-:Y:S01]  /*18c0*/  LDGSTS.E.BYPASS.LTC128B.128 [R177+0x1800], desc[UR18][R18.64] ;  /* 0x0180000012b17fae */ /* 0x0007e2000b901d52 */
[----:B-1----:R-:W-:-:S02]  /*18d0*/  IADD3 R10, P0, R22, UR20, RZ ;  /* 0x00000014160a7c10 */ /* 0x002fc4000ff1e0ff */
[----:B------:R-:W-:Y:S01]  /*18e0*/  LOP3.LUT R5, R5, R4, RZ, 0x3c, !PT ;  /* 0x0000000405057212 */ /* 0x000fe200078e3cff */
[----:B------:R-:W-:Y:S01]  /*18f0*/  LDGSTS.E.BYPASS.LTC128B.128 [R177+0x2000], desc[UR18][R174.64] ;  /* 0x02000000aeb17fae */ /* 0x000fe2000b901d52 */
[----:B------:R-:W-:Y:S02]  /*1900*/  IADD3.X R11, R23, UR14, RZ, P0, !PT ;  /* 0x0000000e170b7c10 */ /* 0x000fe400087fe4ff */
[----:B------:R-:W-:Y:S01]  /*1910*/  LOP3.LUT R7, R7, 0x1c0, RZ, 0xc0, !PT ;  /* 0x000001c007077812 */ /* 0x000fe200078ec0ff */
[----:B------:R-:W-:Y:S01]  /*1920*/  LDGSTS.E.BYPASS.LTC128B.128 [R177+0x2800], desc[UR18][R12.64] ;  /* 0x028000000cb17fae */ /* 0x000fe2000b901d52 */
[----:B------:R-:W-:Y:S01]  /*1930*/  IMAD R2, R2, 0x200, R5 ;  /* 0x0000020002027824 */ /* 0x000fe200078e0205 */
[----:B------:R-:W-:Y:S02]  /*1940*/  LOP3.LUT P1, RZ, R76, 0x2, RZ, 0xc0, !PT ;  /* 0x000000024cff7812 */ /* 0x000fe4000782c0ff */
[----:B------:R1:W-:Y:S01]  /*1950*/  LDGSTS.E.BYPASS.LTC128B.128 [R177+0x3000], desc[UR18][R16.64] ;  /* 0x0300000010b17fae */ /* 0x0003e2000b901d52 */
[----:B--2---:R-:W-:-:S02]  /*1960*/  IADD3 R14, P0, R10, UR20, RZ ;  /* 0x000000140a0e7c10 */ /* 0x004fc4000ff1e0ff */
[----:B------:R-:W-:Y:S01]  /*1970*/  LOP3.LUT R0, R7, 0x8, R0, 0xf8, !PT ;  /* 0x0000000807007812 */ /* 0x000fe200078ef800 */
[----:B------:R-:W-:Y:S01]  /*1980*/  LDGSTS.E.BYPASS.LTC128B.128 [R177+0x3800], desc[UR18][R22.64] ;  /* 0x0380000016b17fae */ /* 0x000fe2000b901d52 */
[----:B------:R-:W-:Y:S02]  /*1990*/  IADD3.X R15, R11, UR14, RZ, P0, !PT ;  /* 0x0000000e0b0f7c10 */ /* 0x000fe400087fe4ff */
[----:B------:R-:W-:Y:S01]  /*19a0*/  IADD3 R24, P0, R14, UR20, RZ ;  /* 0x000000140e187c10 */ /* 0x000fe2000ff1e0ff */
[----:B------:R-:W-:Y:S01]  /*19b0*/  LDGSTS.E.BYPASS.LTC128B.128 [R177+0x4000], desc[UR18][R10.64] ;  /* 0x040000000ab17fae */ /* 0x000fe2000b901d52 */
[----:B------:R-:W-:Y:S02]  /*19c0*/  SHF.R.U32.HI R129, RZ, 0x3, R7 ;  /* 0x00000003ff817819 */ /* 0x000fe40000011607 */
[----:B------:R-:W-:Y:S01]  /*19d0*/  IADD3.X R25, R15, UR14, RZ, P0, !PT ;  /* 0x0000000e0f197c10 */ /* 0x000fe200087fe4ff */
[----:B------:R2:W-:Y:S01]  /*19e0*/  LDGSTS.E.BYPASS.LTC128B.128 [R177+0x4800], desc[UR18][R14.64] ;  /* 0x048000000eb17fae */ /* 0x0005e2000b901d52 */
[----:B------:R-:W-:-:S02]  /*19f0*/  LOP3.LUT R129, R0, R129, RZ, 0x3c, !PT ;  /* 0x0000008100817212 */ /* 0x000fc400078e3cff */
[----:B---3--:R-:W-:Y:S01]  /*1a00*/  IADD3 R18, P0, R24, UR20, RZ ;  /* 0x0000001418127c10 */ /* 0x008fe2000ff1e0ff */
[----:B------:R-:W-:Y:S01]  /*1a10*/  LDGSTS.E.BYPASS.LTC128B.128 [R177+0x5000], desc[UR18][R24.64] ;  /* 0x0500000018b17fae */ /* 0x000fe2000b901d52 */
[----:B------:R-:W-:Y:S02]  /*1a20*/  LEA R169, R2, UR4, 0x1 ;  /* 0x0000000402a97c11 */ /* 0x000fe4000f8e08ff */
[----:B------:R-:W-:Y:S02]  /*1a30*/  IADD3.X R19, R25, UR14, RZ, P0, !PT ;  /* 0x0000000e19137c10 */ /* 0x000fe400087fe4ff */
[C---:B------:R-:W-:Y:S01]  /*1a40*/  LEA R172, P0, R8.reuse, UR12, 0x1 ;  /* 0x0000000c08ac7c11 */ /* 0x040fe2000f8008ff */
[----:B------:R-:W-:Y:S02]  /*1a50*/  VIADD R165, R169, 0x40 ;  /* 0x00000040a9a57836 */ /* 0x000fe40000000000 */
[----:B------:R-:W-:Y:S01]  /*1a60*/  LDGSTS.E.BYPASS.LTC128B.128 [R177+0x5800], desc[UR18][R18.64] ;  /* 0x0580000012b17fae */ /* 0x000fe2000b901d52 */
[----:B------:R-:W-:Y:S01]  /*1a70*/  LEA.HI.X R171, R8, UR13, R171, 0x1, P0 ;  /* 0x0000000d08ab7c11 */ /* 0x000fe200080f0cab */
[----:B------:R-:W-:Y:S01]  /*1a80*/  IMAD.MOV.U32 R170, RZ, RZ, R172 ;  /* 0x000000ffffaa7224 */ /* 0x000fe200078e00ac */
[----:B------:R-:W-:Y:S01]  /*1a90*/  IADD3 R4, P0, R172, UR15, RZ ;  /* 0x0000000fac047c10 */ /* 0x000fe2000ff1e0ff */
[----:B------:R-:W0:Y:S01]  /*1aa0*/  LDGDEPBAR ;  /* 0x00000000000079af */ /* 0x000e220000000000 */
[----:B-1----:R-:W-:-:S02]  /*1ab0*/  LEA R16, R2, UR5, 0x1 ;  /* 0x0000000502107c11 */ /* 0x002fc4000f8e08ff */
[----:B------:R-:W-:Y:S02]  /*1ac0*/  IADD3.X R5, R171, UR11, RZ, P0, !PT ;  /* 0x0000000bab057c10 */ /* 0x000fe400087fe4ff */
[----:B--2---:R-:W-:-:S04]  /*1ad0*/  IADD3 R14, P0, R4, UR15, RZ ;  /* 0x0000000f040e7c10 */ /* 0x004fc8000ff1e0ff */
[----:B------:R-:W-:Y:S02]  /*1ae0*/  IADD3.X R15, R5, UR11, RZ, P0, !PT ;  /* 0x0000000b050f7c10 */ /* 0x000fe400087fe4ff */
[----:B------:R-:W-:-:S04]  /*1af0*/  IADD3 R12, P0, R14, UR15, RZ ;  /* 0x0000000f0e0c7c10 */ /* 0x000fc8000ff1e0ff */
[----:B------:R-:W-:Y:S02]  /*1b00*/  IADD3.X R13, R15, UR11, RZ, P0, !PT ;  /* 0x0000000b0f0d7c10 */ /* 0x000fe400087fe4ff */
[----:B------:R-:W-:Y:S01]  /*1b10*/  IADD3 R10, P0, R12, UR15, RZ ;  /* 0x0000000f0c0a7c10 */ /* 0x000fe2000ff1e0ff */
[----:B------:R-:W-:-:S04]  /*1b20*/  DEPBAR.LE SB0, 0x0 ;  /* 0x000080000000791a */ /* 0x000fc80000000000 */
[----:B------:R-:W-:Y:S01]  /*1b30*/  BAR.SYNC.DEFER_BLOCKING 0x0 ;  /* 0x0000000000007b1d */ /* 0x000fe20000010000 */
[----:B------:R-:W-:Y:S02]  /*1b40*/  IADD3.X R11, R13, UR11, RZ, P0, !PT ;  /* 0x0000000b0d0b7c10 */ /* 0x000fe400087fe4ff */
[----:B------:R-:W-:-:S04]  /*1b50*/  IADD3 R8, P0, R10, UR15, RZ ;  /* 0x0000000f0a087c10 */ /* 0x000fc8000ff1e0ff */
[----:B------:R-:W-:Y:S02]  /*1b60*/  IADD3.X R9, R11, UR11, RZ, P0, !PT ;  /* 0x0000000b0b097c10 */ /* 0x000fe400087fe4ff */
[----:B------:R-:W-:-:S04]  /*1b70*/  IADD3 R6, P0, R8, UR15, RZ ;  /* 0x0000000f08067c10 */ /* 0x000fc8000ff1e0ff */
[----:B------:R-:W-:Y:S01]  /*1b80*/  IADD3.X R7, R9, UR11, RZ, P0, !PT ;  /* 0x0000000b09077c10 */ /* 0x000fe200087fe4ff */
[----:B------:R-:W-:Y:S01]  /*1b90*/  @!PT LDS RZ, [RZ] ;  /* 0x00000000fffff984 */ /* 0x000fe20000000800 */
[----:B------:R-:W-:Y:S01]  /*1ba0*/  @!PT LDS RZ, [RZ] ;  /* 0x00000000fffff984 */ /* 0x000fe20000000800 */
[----:B------:R-:W-:Y:S01]  /*1bb0*/  @!PT LDS RZ, [RZ] ;  /* 0x00000000fffff984 */ /* 0x000fe20000000800 */
[----:B------:R1:W-:Y:S04]  /*1bc0*/  LDGSTS.E.BYPASS.LTC128B.128 [R177+0x6000], desc[UR18][R170.64] ;  /* 0x06000000aab17fae */ /* 0x0003e8000b901d52 */
[----:B------:R2:W-:Y:S04]  /*1bd0*/  LDGSTS.E.BYPASS.LTC128B.128 [R177+0x6800], desc[UR18][R4.64] ;  /* 0x0680000004b17fae */ /* 0x0005e8000b901d52 */
[----:B------:R-:W-:Y:S04]  /*1be0*/  LDGSTS.E.BYPASS.LTC128B.128 [R177+0x7000], desc[UR18][R14.64] ;  /* 0x070000000eb17fae */ /* 0x000fe8000b901d52 */
[----:B------:R3:W-:Y:S04]  /*1bf0*/  LDGSTS.E.BYPASS.LTC128B.128 [R177+0x7800], desc[UR18][R12.64] ;  /* 0x078000000cb17fae */ /* 0x0007e8000b901d52 */
[----:B------:R-:W-:Y:S04]  /*1c00*/  LDGSTS.E.BYPASS.LTC128B.128 [R177+0x8000], desc[UR18][R10.64] ;  /* 0x080000000ab17fae */ /* 0x000fe8000b901d52 */
[----:B------:R-:W-:Y:S04]  /*1c10*/  LDGSTS.E.BYPASS.LTC128B.128 [R177+0x8800], desc[UR18][R8.64] ;  /* 0x0880000008b17fae */ /* 0x000fe8000b901d52 */
[----:B------:R-:W-:Y:S01]  /*1c20*/  LDGSTS.E.BYPASS.LTC128B.128 [R177+0x9000], desc[UR18][R6.64] ;  /* 0x0900000006b17fae */ /* 0x000fe2000b901d52 */
[----:B-1----:R-:W-:Y:S01]  /*1c30*/  IMAD R170, R133, 0x400, R130 ;  /* 0x0000040085aa7824 */ /* 0x002fe200078e0282 */
[----:B--2---:R-:W-:-:S03]  /*1c40*/  IADD3 R4, P0, R6, UR15, RZ ;  /* 0x0000000f06047c10 */ /* 0x004fc6000ff1e0ff */
[----:B------:R-:W-:Y:S01]  /*1c50*/  IMAD.IADD R170, R170, 0x1, R129 ;  /* 0x00000001aaaa7824 */ /* 0x000fe200078e0281 */
[----:B------:R-:W-:-:S04]  /*1c60*/  IADD3.X R5, R7, UR11, RZ, P0, !PT ;  /* 0x0000000b07057c10 */ /* 0x000fc800087fe4ff */
[----:B------:R-:W-:Y:S02]  /*1c70*/  LEA R170, R170, UR5, 0x1 ;  /* 0x00000005aaaa7c11 */ /* 0x000fe4000f8e08ff */
[----:B------:R-:W-:Y:S01]  /*1c80*/  LOP3.LUT P0, RZ, R77, 0x2, RZ, 0xc0, !PT ;  /* 0x000000024dff7812 */ /* 0x000fe2000780c0ff */
[----:B------:R1:W-:Y:S03]  /*1c90*/  LDGSTS.E.BYPASS.LTC128B.128 [R177+0x9800], desc[UR18][R4.64] ;  /* 0x0980000004b17fae */ /* 0x0003e6000b901d52 */
[C---:B------:R-:W-:Y:S01]  /*1ca0*/  SEL R0, R3.reuse, 0xffffffe0, !P0 ;  /* 0xffffffe003007807 */ /* 0x040fe20004000000 */
[----:B------:R-:W-:Y:S01]  /*1cb0*/  LDSM.16.M88.4 R100, [R170] ;  /* 0x00000000aa64783b */ /* 0x000fe20000000200 */
[----:B------:R-:W-:Y:S02]  /*1cc0*/  SEL R3, R3, 0xffffffe0, !P1 ;  /* 0xffffffe003037807 */ /* 0x000fe40004800000 */
[----:B------:R-:W-:Y:S01]  /*1cd0*/  LOP3.LUT P0, RZ, R77, 0x4, RZ, 0xc0, !PT ;  /* 0x000000044dff7812 */ /* 0x000fe2000780c0ff */
[----:B------:R-:W2:Y:S01]  /*1ce0*/  LDSM.16.M88.4 R56, [R16+0x2800] ;  /* 0x002800001038783b */ /* 0x000ea20000000200 */
[C---:B------:R-:W-:Y:S01]  /*1cf0*/  IMAD.IADD R167, R169.reuse, 0x1, R0 ;  /* 0x00000001a9a77824 */ /* 0x040fe200078e0200 */
[----:B------:R-:W-:Y:S01]  /*1d00*/  LOP3.LUT P1, RZ, R76, 0x4, RZ, 0xc0, !PT ;  /* 0x000000044cff7812 */ /* 0x000fe2000782c0ff */
[----:B------:R-:W-:Y:S01]  /*1d10*/  IMAD.IADD R168, R170, 0x1, R3 ;  /* 0x00000001aaa87824 */ /* 0x000fe200078e0203 */
[----:B------:R-:W4:Y:S04]  /*1d20*/  LDSM.16.M88.4 R64, [R16+0x2000] ;  /* 0x002000001040783b */ /* 0x000f280000000200 */
[----:B------:R-:W5:Y:S04]  /*1d30*/  LDSM.16.M88.4 R48, [R16+0x3000] ;  /* 0x003000001030783b */ /* 0x000f680000000200 */
[----:B------:R-:W5:Y:S01]  /*1d40*/  LDSM.16.M88.4 R40, [R16+0x3800] ;  /* 0x003800001028783b */ /* 0x000f620000000200 */
[----:B------:R-:W-:-:S03]  /*1d50*/  @P0 VIADD R165, R169, 0xffffffc0 ;  /* 0xffffffc0a9a50836 */ /* 0x000fc60000000000 */
[----:B------:R-:W5:Y:S01]  /*1d60*/  LDSM.16.M88.4 R32, [R16+0x4000] ;  /* 0x004000001020783b */ /* 0x000f620000000200 */
[----:B------:R-:W-:Y:S02]  /*1d70*/  IMAD.IADD R152, R0, 0x1, R165 ;  /* 0x0000000100987824 */ /* 0x000fe400078e02a5 */
[C---:B------:R-:W-:Y:S01]  /*1d80*/  VIADD R159, R165.reuse, 0x800 ;  /* 0x00000800a59f7836 */ /* 0x040fe20000000000 */
[----:B------:R-:W5:Y:S01]  /*1d90*/  LDSM.16.M88.4 R24, [R16+0x4800] ;  /* 0x004800001018783b */ /* 0x000f620000000200 */
[C---:B------:R-:W-:Y:S02]  /*1da0*/  VIADD R158, R165.reuse, 0x1000 ;  /* 0x00001000a59e7836 */ /* 0x040fe40000000000 */
[C---:B------:R-:W-:Y:S01]  /*1db0*/  VIADD R157, R165.reuse, 0x1800 ;  /* 0x00001800a59d7836 */ /* 0x040fe20000000000 */
[----:B------:R-:W5:Y:S01]  /*1dc0*/  LDSM.16.M88.4 R108, [R16+0x5000] ;  /* 0x00500000106c783b */ /* 0x000f620000000200 */
[C---:B------:R-:W-:Y:S02]  /*1dd0*/  VIADD R156, R165.reuse, 0x2000 ;  /* 0x00002000a59c7836 */ /* 0x040fe40000000000 */
[C---:B------:R-:W-:Y:S01]  /*1de0*/  VIADD R155, R165.reuse, 0x2800 ;  /* 0x00002800a59b7836 */ /* 0x040fe20000000000 */
[----:B---3--:R-:W3:Y:S01]  /*1df0*/  LDSM.16.M88.4 R12, [R16+0x5800] ;  /* 0x00580000100c783b */ /* 0x008ee20000000200 */
[----:B------:R-:W-:-:S02]  /*1e00*/  VIADD R154, R165, 0x3000 ;  /* 0x00003000a59a7836 */ /* 0x000fc40000000000 */
[----:B------:R-:W-:Y:S01]  /*1e10*/  VIADD R153, R165, 0x3800 ;  /* 0x00003800a5997836 */ /* 0x000fe20000000000 */
[----:B------:R-:W-:Y:S04]  /*1e20*/  LDSM.16.M88.4 R116, [R168] ;  /* 0x00000000a874783b */ /* 0x000fe80000000200 */
[----:B-1----:R-:W1:Y:S04]  /*1e30*/  LDSM.16.M88.4 R4, [R167+0x800] ;  /* 0x00080000a704783b */ /* 0x002e680000000200 */
[----:B------:R-:W1:Y:S01]  /*1e40*/  LDSM.16.M88.4 R8, [R167] ;  /* 0x00000000a708783b */ /* 0x000e620000000200 */
[C---:B--2---:R-:W-:Y:S03]  /*1e50*/  HMMA.16816.F32.BF16 R60, R100.reuse, R56, RZ ;  /* 0x00000038643c723c */ /* 0x044fe600000418ff */
[----:B------:R-:W2:Y:S03]  /*1e60*/  LDSM.16.M88.4 R72, [R167+0x1000] ;  /* 0x00100000a748783b */ /* 0x000ea60000000200 */
[C---:B----4-:R-:W-:Y:S01]  /*1e70*/  HMMA.16816.F32.BF16 R68, R100.reuse, R64, RZ ;  /* 0x000000406444723c */ /* 0x050fe200000418ff */
[----:B------:R-:W4:Y:S04]  /*1e80*/  LDSM.16.M88.4 R16, [R167+0x2000] ;  /* 0x00200000a710783b */ /* 0x000f280000000200 */
[----:B------:R-:W-:Y:S01]  /*1e90*/  LDSM.16.M88.4 R20, [R167+0x1800] ;  /* 0x00180000a714783b */ /* 0x000fe20000000200 */
[C---:B-----5:R-:W-:Y:S03]  /*1ea0*/  HMMA.16816.F32.BF16 R52, R100.reuse, R48, RZ ;  /* 0x000000306434723c */ /* 0x060fe600000418ff */
[----:B------:R-:W-:Y:S03]  /*1eb0*/  LDSM.16.M88.4 R124, [R167+0x3000] ;  /* 0x00300000a77c783b */ /* 0x000fe60000000200 */
[C---:B------:R-:W-:Y:S01]  /*1ec0*/  HMMA.16816.F32.BF16 R44, R100.reuse, R40, RZ ;  /* 0x00000028642c723c */ /* 0x040fe200000418ff */
[----:B------:R-:W-:Y:S04]  /*1ed0*/  LDSM.16.M88.4 R76, [R165+0x2800] ;  /* 0x00280000a54c783b */ /* 0x000fe80000000200 */
[----:B------:R-:W-:Y:S01]  /*1ee0*/  LDSM.16.M88.4 R112, [R167+0x3800] ;  /* 0x00380000a770783b */ /* 0x000fe20000000200 */
[C---:B------:R-:W-:Y:S03]  /*1ef0*/  HMMA.16816.F32.BF16 R36, R100.reuse, R32, RZ ;  /* 0x000000206424723c */ /* 0x040fe600000418ff */
[----:B------:R-:W-:Y:S03]  /*1f00*/  LDSM.16.M88.4 R96, [R165] ;  /* 0x00000000a560783b */ /* 0x000fe60000000200 */
        /* <DEDUP_REMOVED lines=16> */
[----:B------:R-:W3:Y:S05]  /*2010*/  LDSM.16.M88.4 R12, [R167+0x2800] ;  /* 0x00280000a70c783b */ /* 0x000eea0000000200 */
[C---:B-1----:R-:W-:Y:S06]  /*2020*/  HMMA.16816.F32.BF16 R60, R116.reuse, R4, R60 ;  /* 0x00000004743c723c */ /* 0x042fec000004183c */
[----:B------:R-:W-:Y:S01]  /*2030*/  HMMA.16816.F32.BF16 R68, R116, R8, R68 ;  /* 0x000000087444723c */ /* 0x000fe20000041844 */
[----:B------:R-:W-:Y:S01]  /*2040*/  IMAD.MOV.U32 R4, RZ, RZ, 0x40 ;  /* 0x00000040ff047424 */ /* 0x000fe200078e00ff */
[----:B------:R-:W-:-:S04]  /*2050*/  LOP3.LUT R5, R134, 0xffffffe0, RZ, 0xc0, !PT ;  /* 0xffffffe086057812 */ /* 0x000fc800078ec0ff */
[----:B------:R-:W-:Y:S01]  /*2060*/  SEL R4, R4, 0xffffffc0, !P1 ;  /* 0xffffffc004047807 */ /* 0x000fe20004800000 */
[----:B------:R-:W-:Y:S01]  /*2070*/  HMMA.16816.F32.BF16 R64, R116, R10, R64 ;  /* 0x0000000a7440723c */ /* 0x000fe20000041840 */
[----:B------:R-:W-:-:S03]  /*2080*/  IMAD.IADD R0, R132, 0x1, -R5 ;  /* 0x0000000184007824 */ /* 0x000fc600078e0a05 */
[----:B------:R-:W-:Y:S02]  /*2090*/  IMAD.IADD R166, R170, 0x1, R4 ;  /* 0x00000001aaa67824 */ /* 0x000fe400078e0204 */
[C---:B--2---:R-:W-:Y:S01]  /*20a0*/  HMMA.16816.F32.BF16 R52, R116.reuse, R72, R52 ;  /* 0x000000487434723c */ /* 0x044fe20000041834 */
[----:B------:R-:W-:Y:S01]  /*20b0*/  SHF.R.S32.HI R5, RZ, 0x1f, R0 ;  /* 0x0000001fff057819 */ /* 0x000fe20000011400 */
[----:B------:R-:W-:Y:S01]  /*20c0*/  IMAD.IADD R164, R3, 0x1, R166 ;  /* 0x0000000103a47824 */ /* 0x000fe200078e02a6 */
[----:B------:R-:W1:Y:S02]  /*20d0*/  LDSM.16.M88.4 R8, [R166] ;  /* 0x00000000a608783b */ /* 0x000e640000000200 */
[----:B------:R-:W-:Y:S01]  /*20e0*/  LEA.HI R5, R5, R0, RZ, 0x2 ;  /* 0x0000000005057211 */ /* 0x000fe200078f10ff */
[----:B------:R-:W-:Y:S01]  /*20f0*/  HMMA.16816.F32.BF16 R48, R116, R74, R48 ;  /* 0x0000004a7430723c */ /* 0x000fe20000041830 */
[----:B------:R-:W2:Y:S01]  /*2100*/  LDSM.16.M88.4 R72, [R165+0x3000] ;  /* 0x00300000a548783b */ /* 0x000ea20000000200 */
[----:B------:R-:W-:Y:S01]  /*2110*/  IMAD.SHL.U32 R0, R128, 0x80, RZ ;  /* 0x0000008080007824 */ /* 0x000fe200078e00ff */
[----:B------:R-:W-:Y:S01]  /*2120*/  SHF.R.S32.HI R176, RZ, 0x2, R5 ;  /* 0x00000002ffb07819 */ /* 0x000fe20000011405 */
[----:B------:R-:W-:-:S02]  /*2130*/  IMAD.SHL.U32 R5, R132, 0x2, RZ ;  /* 0x0000000284057824 */ /* 0x000fc400078e00ff */
[----:B----4-:R-:W-:Y:S03]  /*2140*/  HMMA.16816.F32.BF16 R36, R116, R16, R36 ;  /* 0x000000107424723c */ /* 0x010fe60000041824 */
[----:B------:R-:W-:-:S03]  /*2150*/  LOP3.LUT R5, R0, 0x6, R5, 0xf8, !PT ;  /* 0x0000000600057812 */ /* 0x000fc600078ef805 */
[C---:B---3--:R-:W-:Y:S06]  /*2160*/  HMMA.16816.F32.BF16 R28, R116.reuse, R12, R28 ;  /* 0x0000000c741c723c */ /* 0x048fec000004181c */
[C---:B------:R-:W-:Y:S01]  /*2170*/  HMMA.16816.F32.BF16 R24, R116.reuse, R14, R24 ;  /* 0x0000000e7418723c */ /* 0x040fe20000041818 */
[----:B------:R-:W-:Y:S05]  /*2180*/  LDSM.16.M88.4 R12, [R164] ;  /* 0x00000000a40c783b */ /* 0x000fea0000000200 */
[C---:B------:R-:W-:Y:S01]  /*2190*/  HMMA.16816.F32.BF16 R32, R116.reuse, R18, R32 ;  /* 0x000000127420723c */ /* 0x040fe20000041820 */
[----:B------:R-:W3:Y:S05]  /*21a0*/  LDSM.16.M88.4 R16, [R165+0x3800] ;  /* 0x00380000a510783b */ /* 0x000eea0000000200 */
[C---:B------:R-:W-:Y:S06]  /*21b0*/  HMMA.16816.F32.BF16 R44, R116.reuse, R20, R44 ;  /* 0x00000014742c723c */ /* 0x040fec000004182c */
[C---:B------:R-:W-:Y:S01]  /*21c0*/  HMMA.16816.F32.BF16 R40, R116.reuse, R22, R40 ;  /* 0x000000167428723c */ /* 0x040fe20000041828 */
[----:B------:R-:W4:Y:S05]  /*21d0*/  LDSM.16.M88.4 R20, [R152] ;  /* 0x000000009814783b */ /* 0x000f2a0000000200 */
[C---:B------:R-:W-:Y:S06]  /*21e0*/  HMMA.16816.F32.BF16 R120, R116.reuse, R124, R120 ;  /* 0x0000007c7478723c */ /* 0x040fec0000041878 */
[----:B------:R-:W-:Y:S06]  /*21f0*/  HMMA.16816.F32.BF16 R108, R116, R126, R108 ;  /* 0x0000007e746c723c */ /* 0x000fec000004186c */
[C---:B-1----:R-:W-:Y:S06]  /*2200*/  HMMA.16816.F32.BF16 R28, R8.reuse, R76, R28 ;  /* 0x0000004c081c723c */ /* 0x042fec000004181c */
[----:B------:R-:W-:Y:S01]  /*2210*/  HMMA.16816.F32.BF16 R24, R8, R78, R24 ;  /* 0x0000004e0818723c */ /* 0x000fe20000041818 */
[----:B------:R-:W1:Y:S05]  /*2220*/  LDSM.16.M88.4 R76, [R152+0x800] ;  /* 0x00080000984c783b */ /* 0x000e6a0000000200 */
[C---:B------:R-:W-:Y:S06]  /*2230*/  HMMA.16816.F32.BF16 R56, R116.reuse, R6, R56 ;  /* 0x000000067438723c */ /* 0x040fec0000041838 */
[----:B------:R-:W-:Y:S01]  /*2240*/  HMMA.16816.F32.BF16 R104, R116, R112, R104 ;  /* 0x000000707468723c */ /* 0x000fe20000041868 */
[----:B------:R-:W-:Y:S01]  /*2250*/  IMAD R7, R133, 0x10, R136 ;  /* 0x0000001085077824 */ /* 0x000fe200078e0288 */
[----:B------:R-:W-:-:S04]  /*2260*/  SHF.R.S32.HI R6, RZ, 0x1f, R134 ;  /* 0x0000001fff067819 */ /* 0x000fc80000011486 */
[----:B------:R-:W-:Y:S01]  /*2270*/  HMMA.16816.F32.BF16 R100, R116, R114, R100 ;  /* 0x000000727464723c */ /* 0x000fe20000041864 */
[----:B------:R-:W-:Y:S01]  /*2280*/  IADD3 R2, R7, 0x1, R176 ;  /* 0x0000000107027810 */ /* 0x000fe20007ffe0b0 */
[----:B------:R-:W-:Y:S01]  /*2290*/  VIADD R7, R5, 0xffffff81 ;  /* 0xffffff8105077836 */ /* 0x000fe20000000000 */
[----:B------:R-:W-:Y:S02]  /*22a0*/  LEA.HI R6, R6, R133, RZ, 0x2 ;  /* 0x0000008506067211 */ /* 0x000fe400078f10ff */
[----:B------:R-:W-:Y:S01]  /*22b0*/  IADD3 R2, R131, -UR17, R2 ;  /* 0x8000001183027c10 */ /* 0x000fe2000fffe002 */
[----:B------:R-:W-:Y:S01]  /*22c0*/  HMMA.16816.F32.BF16 R68, R8, R96, R68 ;  /* 0x000000600844723c */ /* 0x000fe20000041844 */
[----:B------:R-:W-:-:S05]  /*22d0*/  LOP3.LUT R6, R6, 0xfffffffc, RZ, 0xc0, !PT ;  /* 0xfffffffc06067812 */ /* 0x000fca00078ec0ff */
[----:B------:R-:W-:Y:S01]  /*22e0*/  HMMA.16816.F32.BF16 R64, R8, R98, R64 ;  /* 0x000000620840723c */ /* 0x000fe20000041840 */
[----:B------:R-:W-:Y:S02]  /*22f0*/  IMAD.IADD R183, R133, 0x1, -R6 ;  /* 0x0000000185b77824 */ /* 0x000fe400078e0a06 */
[----:B------:R-:W-:-:S03]  /*2300*/  VIADD R6, R5, 0xffffff80 ;  /* 0xffffff8005067836 */ /* 0x000fc60000000000 */
        /* <DEDUP_REMOVED lines=13> */
[----:B------:R-:W3:Y:S01]  /*23e0*/  LDSM.16.M88.4 R8, [R152+0x1800] ;  /* 0x001800009808783b */ /* 0x000ee20000000200 */
[----:B------:R-:W-:-:S04]  /*23f0*/  VIADD R16, R2, UR16 ;  /* 0x0000001002107c36 */ /* 0x000fc80008000000 */
[C---:B----4-:R-:W-:Y:S01]  /*2400*/  HMMA.16816.F32.BF16 R68, R12.reuse, R20, R68 ;  /* 0x000000140c44723c */ /* 0x050fe20000041844 */
[C---:B------:R-:W-:Y:S02]  /*2410*/  VIMNMX R2, R16.reuse, R131, PT ;  /* 0x0000008310027248 */ /* 0x040fe40003fe0100 */
[----:B------:R-:W-:Y:S02]  /*2420*/  VIADDMNMX R131, R16, 0x8, R131, PT ;  /* 0x0000000810837846 */ /* 0x000fe40003800183 */
[CC--:B------:R-:W-:Y:S01]  /*2430*/  ISETP.GE.AND P4, PT, R6.reuse, R2.reuse, PT ;  /* 0x000000020600720c */ /* 0x0c0fe20003f86270 */
[C---:B------:R-:W-:Y:S01]  /*2440*/  HMMA.16816.F32.BF16 R64, R12.reuse, R22, R64 ;  /* 0x000000160c40723c */ /* 0x040fe20000041840 */
[-C--:B------:R-:W-:Y:S01]  /*2450*/  ISETP.GE.AND P3, PT, R6, R131.reuse, PT ;  /* 0x000000830600720c */ /* 0x080fe20003f66270 */
[----:B------:R-:W-:Y:S01]  /*2460*/  VIADD R6, R5, 0xffffff88 ;  /* 0xffffff8805067836 */ /* 0x000fe20000000000 */
[CC--:B------:R-:W-:Y:S01]  /*2470*/  ISETP.GE.AND P1, PT, R7.reuse, R2.reuse, PT ;  /* 0x000000020700720c */ /* 0x0c0fe20003f26270 */
[----:B------:R-:W4:Y:S01]  /*2480*/  LDSM.16.M88.4 R16, [R152+0x2000] ;  /* 0x002000009810783b */ /* 0x000f220000000200 */
[-C--:B------:R-:W-:Y:S01]  /*2490*/  ISETP.GE.AND P0, PT, R7, R131.reuse, PT ;  /* 0x000000830700720c */ /* 0x080fe20003f06270 */
[C---:B-1----:R-:W-:Y:S01]  /*24a0*/  HMMA.16816.F32.BF16 R60, R12.reuse, R76, R60 ;  /* 0x0000004c0c3c723c */ /* 0x042fe2000004183c */
[C---:B------:R-:W-:Y:S01]  /*24b0*/  VIADD R7, R5.reuse, 0xffffff89 ;  /* 0xffffff8905077836 */ /* 0x040fe20000000000 */
[C---:B------:R-:W-:Y:S01]  /*24c0*/  ISETP.GE.AND P5, PT, R6.reuse, R2, PT ;  /* 0x000000020600720c */ /* 0x040fe20003fa6270 */
[----:B------:R-:W1:Y:S01]  /*24d0*/  LDSM.16.M88.4 R20, [R152+0x2800] ;  /* 0x002800009814783b */ /* 0x000e620000000200 */
[----:B------:R-:W-:Y:S01]  /*24e0*/  ISETP.GE.AND P2, PT, R6, R131, PT ;  /* 0x000000830600720c */ /* 0x000fe20003f46270 */
[----:B------:R-:W-:Y:S01]  /*24f0*/  VIADD R6, R5, 0xffffff91 ;  /* 0xffffff9105067836 */ /* 0x000fe20000000000 */
[C---:B------:R-:W-:Y:S06]  /*2500*/  HMMA.16816.F32.BF16 R56, R12.reuse, R78, R56 ;  /* 0x0000004e0c38723c */ /* 0x040fec0000041838 */
[----:B------:R-:W-:Y:S01]  /*2510*/  FSEL R77, R68, -INF , !P4 ;  /* 0xff800000444d7808 */ /* 0x000fe20006000000 */
[----:B--2---:R-:W-:Y:S01]  /*2520*/  HMMA.16816.F32.BF16 R52, R12, R72, R52 ;  /* 0x000000480c34723c */ /* 0x004fe20000041834 */
[----:B------:R-:W-:-:S02]  /*2530*/  FSEL R70, R70, -INF , !P3 ;  /* 0xff80000046467808 */ /* 0x000fc40005800000 */
[CC--:B------:R-:W-:Y:S02]  /*2540*/  ISETP.GE.AND P4, PT, R7.reuse, R2.reuse, PT ;  /* 0x000000020700720c */ /* 0x0c0fe40003f86270 */
[----:B------:R-:W-:Y:S01]  /*2550*/  ISETP.GE.AND P3, PT, R7, R131, PT ;  /* 0x000000830700720c */ /* 0x000fe20003f66270 */
[----:B------:R-:W-:Y:S01]  /*2560*/  VIADD R7, R5, 0xffffff90 ;  /* 0xffffff9005077836 */ /* 0x000fe20000000000 */
[----:B------:R-:W-:Y:S01]  /*2570*/  FSEL R68, R71, -INF , !P0 ;  /* 0xff80000047447808 */ /* 0x000fe20004000000 */
[C---:B------:R-:W-:Y:S01]  /*2580*/  HMMA.16816.F32.BF16 R48, R12.reuse, R74, R48 ;  /* 0x0000004a0c30723c */ /* 0x040fe20000041830 */
[----:B------:R-:W-:Y:S02]  /*2590*/  FSEL R71, R64, -INF , !P5 ;  /* 0xff80000040477808 */ /* 0x000fe40006800000 */
[----:B------:R-:W-:Y:S02]  /*25a0*/  FSEL R76, R66, -INF , !P2 ;  /* 0xff800000424c7808 */ /* 0x000fe40005000000 */
[----:B------:R-:W-:Y:S01]  /*25b0*/  FSEL R69, R69, -INF , !P1 ;  /* 0xff80000045457808 */ /* 0x000fe20004800000 */
[----:B---3--:R-:W-:Y:S01]  /*25c0*/  HMMA.16816.F32.BF16 R44, R12, R8, R44 ;  /* 0x000000080c2c723c */ /* 0x008fe2000004182c */
[----:B------:R-:W-:-:S02]  /*25d0*/  ISETP.GE.AND P5, PT, R6, R2, PT ;  /* 0x000000020600720c */ /* 0x000fc40003fa6270 */
[-C--:B------:R-:W-:Y:S01]  /*25e0*/  ISETP.GE.AND P2, PT, R6, R131.reuse, PT ;  /* 0x000000830600720c */ /* 0x080fe20003f46270 */
[----:B------:R-:W-:Y:S01]  /*25f0*/  VIADD R6, R5, 0xffffff99 ;  /* 0xffffff9905067836 */ /* 0x000fe20000000000 */
[CC--:B------:R-:W-:Y:S01]  /*2600*/  ISETP.GE.AND P1, PT, R7.reuse, R2.reuse, PT ;  /* 0x000000020700720c */ /* 0x0c0fe20003f26270 */
[C---:B------:R-:W-:Y:S01]  /*2610*/  HMMA.16816.F32.BF16 R40, R12.reuse, R10, R40 ;  /* 0x0000000a0c28723c */ /* 0x040fe20000041828 */
[----:B------:R-:W-:Y:S01]  /*2620*/  ISETP.GE.AND P0, PT, R7, R131, PT ;  /* 0x000000830700720c */ /* 0x000fe20003f06270 */
[C---:B------:R-:W-:Y:S01]  /*2630*/  VIADD R7, R5.reuse, 0xffffff98 ;  /* 0xffffff9805077836 */ /* 0x040fe20000000000 */
[----:B------:R-:W-:Y:S01]  /*2640*/  FSEL R85, R60, -INF , !P1 ;  /* 0xff8000003c557808 */ /* 0x000fe20004800000 */
[----:B------:R-:W-:Y:S01]  /*2650*/  VIADD R8, R5, 0xffffffa8 ;  /* 0xffffffa805087836 */ /* 0x000fe20000000000 */
[----:B------:R-:W-:Y:S01]  /*2660*/  FSEL R80, R62, -INF , !P0 ;  /* 0xff8000003e507808 */ /* 0x000fe20004000000 */
[----:B----4-:R-:W-:Y:S01]  /*2670*/  HMMA.16816.F32.BF16 R36, R12, R16, R36 ;  /* 0x000000100c24723c */ /* 0x010fe20000041824 */
[----:B------:R-:W-:-:S02]  /*2680*/  ISETP.GE.AND P1, PT, R6, R2, PT ;  /* 0x000000020600720c */ /* 0x000fc40003f26270 */
[-C--:B------:R-:W-:Y:S01]  /*2690*/  ISETP.GE.AND P0, PT, R6, R131.reuse, PT ;  /* 0x000000830600720c */ /* 0x080fe20003f06270 */
[----:B------:R-:W-:Y:S01]  /*26a0*/  VIADD R6, R5, 0xffffffa0 ;  /* 0xffffffa005067836 */ /* 0x000fe20000000000 */
[----:B------:R-:W-:Y:S01]  /*26b0*/  FSEL R83, R65, -INF , !P4 ;  /* 0xff80000041537808 */ /* 0x000fe20006000000 */
[C---:B------:R-:W-:Y:S01]  /*26c0*/  HMMA.16816.F32.BF16 R32, R12.reuse, R18, R32 ;  /* 0x000000120c20723c */ /* 0x040fe20000041820 */
[----:B------:R-:W-:Y:S01]  /*26d0*/  FSEL R78, R67, -INF , !P3 ;  /* 0xff800000434e7808 */ /* 0x000fe20005800000 */
[----:B------:R-:W-:Y:S01]  /*26e0*/  VIADD R17, R5, 0xffffffb8 ;  /* 0xffffffb805117836 */ /* 0x000fe20000000000 */
[----:B------:R-:W-:Y:S01]  /*26f0*/  ISETP.GE.AND P4, PT, R7, R2, PT ;  /* 0x000000020700720c */ /* 0x000fe20003f86270 */
[----:B------:R-:W-:Y:S01]  /*2700*/  VIADD R16, R5, 0xffffffb9 ;  /* 0xffffffb905107836 */ /* 0x000fe20000000000 */
[----:B------:R-:W-:Y:S01]  /*2710*/  ISETP.GE.AND P3, PT, R7, R131, PT ;  /* 0x000000830700720c */ /* 0x000fe20003f66270 */
[----:B------:R-:W-:Y:S01]  /*2720*/  VIADD R7, R5, 0xffffffa1 ;  /* 0xffffffa105077836 */ /* 0x000fe20000000000 */
[----:B------:R-:W-:Y:S01]  /*2730*/  FSEL R87, R61, -INF , !P5 ;  /* 0xff8000003d577808 */ /* 0x000fe20006800000 */
[----:B-1----:R-:W-:Y:S01]  /*2740*/  HMMA.16816.F32.BF16 R28, R12, R20, R28 ;  /* 0x000000140c1c723c */ /* 0x002fe2000004181c */
[----:B------:R-:W-:-:S02]  /*2750*/  FSEL R74, R63, -INF , !P2 ;  /* 0xff8000003f4a7808 */ /* 0x000fc40005000000 */
[CC--:B------:R-:W-:Y:S02]  /*2760*/  ISETP.GE.AND P5, PT, R6.reuse, R2.reuse, PT ;  /* 0x000000020600720c */ /* 0x0c0fe40003fa6270 */
[-C--:B------:R-:W-:Y:S01]  /*2770*/  ISETP.GE.AND P2, PT, R6, R131.reuse, PT ;  /* 0x000000830600720c */ /* 0x080fe20003f46270 */
[----:B------:R-:W-:Y:S01]  /*2780*/  HMMA.16816.F32.BF16 R24, R12, R22, R24 ;  /* 0x000000160c18723c */ /* 0x000fe20000041818 */
[----:B------:R-:W-:Y:S01]  /*2790*/  FSEL R89, R56, -INF , !P4 ;  /* 0xff80000038597808 */ /* 0x000fe20006000000 */
[C---:B------:R-:W-:Y:S01]  /*27a0*/  VIADD R21, R5.reuse, 0xffffffc8 ;  /* 0xffffffc805157836 */ /* 0x040fe20000000000 */
[----:B------:R-:W-:Y:S01]  /*27b0*/  FSEL R6, R58, -INF , !P3 ;  /* 0xff8000003a067808 */ /* 0x000fe20005800000 */
[----:B------:R-:W-:Y:S01]  /*27c0*/  VIADD R20, R5, 0xffffffc9 ;  /* 0xffffffc905147836 */ /* 0x000fe20000000000 */
        /* <DEDUP_REMOVED lines=19> */
[C---:B------:R-:W-:Y:S02]  /*2900*/  ISETP.GE.AND P1, PT, R8.reuse, R2, PT ;  /* 0x000000020800720c */ /* 0x040fe40003f26270 */
[----:B------:R-:W-:Y:S02]  /*2910*/  ISETP.GE.AND P0, PT, R8, R131, PT ;  /* 0x000000830800720c */ /* 0x000fe40003f06270 */
[----:B------:R-:W1:Y:S01]  /*2920*/  LDSM.16.M88.4 R8, [R152+0x3000] ;  /* 0x003000009808783b */ /* 0x000e620000000200 */
        /* <DEDUP_REMOVED lines=19> */
[----:B------:R-:W-:Y:S01]  /*2a60*/  FSEL R53, R41, -INF , !P4 ;  /* 0xff80000029357808 */ /* 0x000fe20006000000 */
[----:B------:R-:W-:-:S04]  /*2a70*/  DEPBAR.LE SB0, 0x0 ;  /* 0x000080000000791a */ /* 0x000fc80000000000 */
[----:B------:R-:W-:Y:S02]  /*2a80*/  FSEL R134, R43, -INF , !P3 ;  /* 0xff8000002b867808 */ /* 0x000fe40005800000 */
[----:B------:R-:W-:Y:S02]  /*2a90*/  FSEL R57, R36, -INF , !P1 ;  /* 0xff80000024397808 */ /* 0x000fe40004800000 */
[----:B------:R-:W-:Y:S01]  /*2aa0*/  FSEL R118, R38, -INF , !P0 ;  /* 0xff80000026767808 */ /* 0x000fe20004000000 */
[----:B------:R-:W-:Y:S01]  /*2ab0*/  BAR.SYNC.DEFER_BLOCKING 0x0 ;  /* 0x0000000000007b1d */ /* 0x000fe20000010000 */
        /* <DEDUP_REMOVED lines=14> */
[C---:B-1----:R-:W-:Y:S01]  /*2ba0*/  HMMA.16816.F32.BF16 R20, R12.reuse, R8, R120 ;  /* 0x000000080c14723c */ /* 0x042fe20000041878 */
[----:B------:R-:W-:Y:S01]  /*2bb0*/  FSEL R116, R30, -INF , !P2 ;  /* 0xff8000001e747808 */ /* 0x000fe20005000000 */
[----:B------:R-:W-:Y:S01]  /*2bc0*/  VIADD R30, R5, 0xffffffe0 ;  /* 0xffffffe0051e7836 */ /* 0x000fe20000000000 */
[----:B------:R-:W-:Y:S02]  /*2bd0*/  FSEL R119, R29, -INF , !P4 ;  /* 0xff8000001d777808 */ /* 0x000fe40006000000 */
[----:B------:R-:W-:Y:S01]  /*2be0*/  FSEL R114, R31, -INF , !P3 ;  /* 0xff8000001f727808 */ /* 0x000fe20005800000 */
[----:B--2---:R-:W-:Y:S01]  /*2bf0*/  HMMA.16816.F32.BF16 R48, R12, R16, R104 ;  /* 0x000000100c30723c */ /* 0x004fe20000041868 */
[----:B------:R-:W-:Y:S01]  /*2c00*/  VIADD R9, R5, 0xffffffd8 ;  /* 0xffffffd805097836 */ /* 0x000fe20000000000 */
[----:B------:R-:W-:Y:S01]  /*2c10*/  FSEL R123, R33, -INF , !P1 ;  /* 0xff800000217b7808 */ /* 0x000fe20004800000 */
[----:B------:R-:W-:Y:S01]  /*2c20*/  VIADD R8, R5, 0xffffffd9 ;  /* 0xffffffd905087836 */ /* 0x000fe20000000000 */
[----:B------:R-:W-:-:S02]  /*2c30*/  FSEL R120, R35, -INF , !P0 ;  /* 0xff80000023787808 */ /* 0x000fc40004000000 */
[----:B------:R-:W-:Y:S01]  /*2c40*/  FSEL R121, R28, -INF , !P5 ;  /* 0xff8000001c797808 */ /* 0x000fe20006800000 */
[----:B------:R-:W-:Y:S01]  /*2c50*/  VIADD R17, R5, 0xffffffe8 ;  /* 0xffffffe805117836 */ /* 0x000fe20000000000 */
[-C--:B------:R-:W-:Y:S01]  /*2c60*/  ISETP.GE.AND P1, PT, R9, R2.reuse, PT ;  /* 0x000000020900720c */ /* 0x080fe20003f26270 */
[----:B------:R-:W-:Y:S01]  /*2c70*/  VIADD R28, R5, 0xffffffe1 ;  /* 0xffffffe1051c7836 */ /* 0x000fe20000000000 */
[-C--:B------:R-:W-:Y:S01]  /*2c80*/  ISETP.GE.AND P0, PT, R9, R131.reuse, PT ;  /* 0x000000830900720c */ /* 0x080fe20003f06270 */
[----:B------:R-:W-:Y:S01]  /*2c90*/  VIADD R16, R5, 0xffffffe9 ;  /* 0xffffffe905107836 */ /* 0x000fe20000000000 */
[CC--:B------:R-:W-:Y:S02]  /*2ca0*/  ISETP.GE.AND P5, PT, R8.reuse, R2.reuse, PT ;  /* 0x000000020800720c */ /* 0x0c0fe40003fa6270 */
[----:B------:R-:W-:Y:S02]  /*2cb0*/  ISETP.GE.AND P2, PT, R8, R131, PT ;  /* 0x000000830800720c */ /* 0x000fe40003f46270 */
[----:B------:R-:W-:Y:S01]  /*2cc0*/  HMMA.16816.F32.BF16 R8, R12, R10, R108 ;  /* 0x0000000a0c08723c */ /* 0x000fe2000004186c */
[----:B------:R-:W-:-:S02]  /*2cd0*/  ISETP.GE.AND P4, PT, R30, R2, PT ;  /* 0x000000021e00720c */ /* 0x000fc40003f86270 */
[-C--:B------:R-:W-:Y:S02]  /*2ce0*/  ISETP.GE.AND P3, PT, R30, R131.reuse, PT ;  /* 0x000000831e00720c */ /* 0x080fe40003f66270 */
[----:B------:R-:W-:Y:S01]  /*2cf0*/  FSEL R115, R25, -INF , !P5 ;  /* 0xff80000019737808 */ /* 0x000fe20006800000 */
[----:B------:R-:W-:Y:S01]  /*2d00*/  HMMA.16816.F32.BF16 R12, R12, R18, R100 ;  /* 0x000000120c0c723c */ /* 0x000fe20000041864 */
        /* <DEDUP_REMOVED lines=9> */
[-C--:B------:R-:W-:Y:S01]  /*2da0*/  ISETP.GE.AND P3, PT, R16, R131.reuse, PT ;  /* 0x000000831000720c */ /* 0x080fe20003f66270 */
[C---:B------:R-:W-:Y:S01]  /*2db0*/  VIADD R16, R5.reuse, 0xfffffff1 ;  /* 0xfffffff105107836 */ /* 0x040fe20000000000 */
[----:B------:R-:W-:Y:S01]  /*2dc0*/  FSEL R103, R8, -INF , !P5 ;  /* 0xff80000008677808 */ /* 0x000fe20006800000 */
        /* <DEDUP_REMOVED lines=11> */
[-C--:B------:R-:W-:Y:S02]  /*2e80*/  ISETP.GE.AND P1, PT, R17, R2.reuse, PT ;  /* 0x000000021100720c */ /* 0x080fe40003f26270 */
[----:B------:R-:W-:Y:S02]  /*2e90*/  ISETP.GE.AND P5, PT, R16, R2, PT ;  /* 0x000000021000720c */ /* 0x000fe40003fa6270 */
[----:B------:R-:W-:Y:S02]  /*2ea0*/  FSEL R64, R10, -INF , !P2 ;  /* 0xff8000000a407808 */ /* 0x000fe40005000000 */
[----:B------:R-:W-:Y:S02]  /*2eb0*/  FSEL R101, R9, -INF , !P4 ;  /* 0xff80000009657808 */ /* 0x000fe40006000000 */
[----:B------:R-:W-:-:S02]  /*2ec0*/  FSEL R62, R11, -INF , !P3 ;  /* 0xff8000000b3e7808 */ /* 0x000fc40005800000 */
[----:B------:R-:W-:Y:S02]  /*2ed0*/  FSEL R65, R48, -INF , !P1 ;  /* 0xff80000030417808 */ /* 0x000fe40004800000 */
[-C--:B------:R-:W-:Y:S02]  /*2ee0*/  ISETP.GE.AND P2, PT, R16, R131.reuse, PT ;  /* 0x000000831000720c */ /* 0x080fe40003f46270 */
[CC--:B------:R-:W-:Y:S02]  /*2ef0*/  ISETP.GE.AND P4, PT, R8.reuse, R2.reuse, PT ;  /* 0x000000020800720c */ /* 0x0c0fe40003f86270 */
[----:B------:R-:W-:Y:S02]  /*2f00*/  ISETP.GE.AND P3, PT, R5, R2, PT ;  /* 0x000000020500720c */ /* 0x000fe40003f66270 */
[----:B------:R-:W-:Y:S02]  /*2f10*/  ISETP.GE.AND P1, PT, R8, R131, PT ;  /* 0x000000830800720c */ /* 0x000fe40003f26270 */
[----:B------:R-:W-:-:S02]  /*2f20*/  FSEL R59, R49, -INF , !P5 ;  /* 0xff800000313b7808 */ /* 0x000fc40006800000 */
[----:B------:R-:W-:Y:S02]  /*2f30*/  LOP3.LUT R5, R129, R130, RZ, 0xfc, !PT ;  /* 0x0000008281057212 */ /* 0x000fe400078efcff */
[----:B------:R-:W-:Y:S02]  /*2f40*/  FSEL R38, R51, -INF , !P2 ;  /* 0xff80000033267808 */ /* 0x000fe40005000000 */
[----:B------:R-:W-:Y:S02]  /*2f50*/  FSEL R55, R12, -INF , !P4 ;  /* 0xff8000000c377808 */ /* 0x000fe40006000000 */
[----:B------:R-:W-:Y:S02]  /*2f60*/  FSEL R49, R13, -INF , !P3 ;  /* 0xff8000000d317808 */ /* 0x000fe40005800000 */
[----:B------:R-:W-:Y:S01]  /*2f70*/  FSEL R34, R14, -INF , !P1 ;  /* 0xff8000000e227808 */ /* 0x000fe20004800000 */
[----:B------:R-:W-:Y:S06]  /*2f80*/  @!P0 BRA `(.L_x_6324) ;  /* 0x0000000400708947 */ /* 0x000fec0003800000 */
[----:B------:R-:W-:Y:S05]  /*2f90*/  @P6 BRA `(.L_x_6325) ;  /* 0x0000000000ec6947 */ /* 0x000fea0003800000 */
[----:B------:R-:W1:Y:S01]  /*2fa0*/  LDC R8, c[0x0][0x380] ;  /* 0x0000e000ff087b82 */ /* 0x000e620000000800 */
[C---:B------:R-:W-:Y:S01]  /*2fb0*/  IADD3 R9, R0.reuse, -0x80, RZ ;  /* 0xffffff8000097810 */ /* 0x040fe20007ffe0ff */
[----:B------:R-:W-:-:S03]  /*2fc0*/  VIADD R15, R0, 0xffffff00 ;  /* 0xffffff00000f7836 */ /* 0x000fc60000000000 */
        /* <DEDUP_REMOVED lines=56> */
.L_x_6325:
[----:B------:R-:W-:-:S04]  /*3350*/  ULEA UR6, -UR6, URZ, 0x7 ;  /* 0x0000003f06067291 */ /* 0x000fc8000f8e393f */
[----:B------:R-:W-:Y:S02]  /*3360*/  USHF.R.S32.HI UR4, URZ, 0x1f, UR6 ;  /* 0x0000001f3f047899 */ /* 0x000fe40008011406 */
[----:B------:R-:W-:-:S04]  /*3370*/  MOV R2, UR6 ;  /* 0x0000000600027c02 */ /* 0x000fc80008000f00 */
[----:B------:R-:W-:-:S07]  /*3380*/  MOV R0, UR4 ;  /* 0x0000000400007c02 */ /* 0x000fce0008000f00 */
.L_x_6326:
[----:B------:R-:W-:-:S04]  /*3390*/  LEA R174, P1, R2, R174, 0x1 ;  /* 0x000000ae02ae7211 */ /* 0x000fc800078208ff */
[----:B------:R-:W-:Y:S02]  /*33a0*/  LEA.HI.X R175, R2, R175, R0, 0x1, P1 ;  /* 0x000000af02af7211 */ /* 0x000fe400008f0c00 */
[----:B------:R-:W-:-:S03]  /*33b0*/  IADD3 R16, P1, R174, UR20, RZ ;  /* 0x00000014ae107c10 */ /* 0x000fc6000ff3e0ff */
[----:B------:R-:W-:Y:S01]  /*33c0*/  @!PT LDS RZ, [RZ] ;  /* 0x00000000fffff984 */ /* 0x000fe20000000800 */
[----:B------:R-:W-:Y:S01]  /*33d0*/  @!PT LDS RZ, [RZ] ;  /* 0x00000000fffff984 */ /* 0x000fe20000000800 */
[----:B------:R-:W-:Y:S01]  /*33e0*/  @!PT LDS RZ, [RZ] ;  /* 0x00000000fffff984 */ /* 0x000fe20000000800 */
        /* <DEDUP_REMOVED lines=19> */
[----:B------:R-:W-:-:S05]  /*3520*/  IADD3.X R21, R19, UR14, RZ, P1, !PT ;  /* 0x0000000e13157c10 */ /* 0x000fca0008ffe4ff */
[----:B------:R1:W-:Y:S04]  /*3530*/  LDGSTS.E.BYPASS.LTC128B.128 [R177+0x5800], desc[UR18][R20.64] ;  /* 0x0580000014b17fae */ /* 0x0003e8000b901d52 */
[----:B------:R-:W0:Y:S02]  /*3540*/  LDGDEPBAR ;  /* 0x00000000000079af */ /* 0x000e240000000000 */
.L_x_6324:
[----:B------:R-:W-:Y:S01]  /*3550*/  FMNMX.FTZ R0, R77, R69, !PT ;  /* 0x000000454d007209 */ /* 0x000fe20007810000 */
[----:B------:R-:W-:Y:S01]  /*3560*/  ULDC UR4, c[0x0][0x2ec] ;  /* 0x0000bb0000047ab9 */ /* 0x000fe20000000800 */
        /* <DEDUP_REMOVED lines=69> */
[----:B------:R-:W-:Y:S04]  /*39c0*/  LDSM.16.MT88.4 R20, [R162+0x6800] ;  /* 0x00680000a214783b */ /* 0x000fe80000004200 */
[----:B------:R-:W-:Y:S01]  /*39d0*/  LDSM.16.MT88.4 R16, [R161+0x6800] ;  /* 0x00680000a110783b */ /* 0x000fe20000004200 */
[----:B-1----:R-:W-:-:S02]  /*39e0*/  FMNMX.FTZ R9, R0, R9, !PT ;  /* 0x0000000900097209 */ /* 0x002fc40007810000 */
[----:B--2---:R-:W-:-:S03]  /*39f0*/  FMNMX.FTZ R8, R11, R8, !PT ;  /* 0x000000080b087209 */ /* 0x004fc60007810000 */
        /* <DEDUP_REMOVED lines=13> */
[----:B------:R-:W2:Y:S01]  /*3ad0*/  LDSM.16.MT88.4 R84, [R162+0x6000] ;  /* 0x00600000a254783b */ /* 0x000ea20000004200 */
[--C-:B------:R-:W-:Y:S01]  /*3ae0*/  FFMA.FTZ R29, R79, UR4, -R58.reuse ;  /* 0x000000044f1d7c23 */ /* 0x100fe2000801083a */
[--C-:B------:R-:W-:Y:S01]  /*3af0*/  FFMA.FTZ R35, R89, UR4, -R58.reuse ;  /* 0x0000000459237c23 */ /* 0x100fe2000801083a */
[--C-:B------:R-:W-:Y:S01]  /*3b00*/  FFMA.FTZ R32, R81, UR4, -R58.reuse ;  /* 0x0000000451207c23 */ /* 0x100fe2000801083a */
[----:B-1----:R-:W-:Y:S01]  /*3b10*/  FMNMX.FTZ R0, R8, R9, !PT ;  /* 0x0000000908007209 */ /* 0x002fe20007810000 */
[--C-:B------:R-:W-:Y:S01]  /*3b20*/  FFMA.FTZ R26, R75, UR4, -R58.reuse ;  /* 0x000000044b1a7c23 */ /* 0x100fe2000801083a */
[----:B------:R-:W-:Y:S01]  /*3b30*/  LDSM.16.MT88.4 R8, [R163+0x6800] ;  /* 0x00680000a308783b */ /* 0x000fe20000004200 */
[----:B------:R-:W1:Y:S01]  /*3b40*/  MUFU.EX2 R51, R51 ;  /* 0x0000003300337308 */ /* 0x000e620000000800 */
[C---:B------:R-:W-:Y:S01]  /*3b50*/  FSETP.NEU.FTZ.AND P1, PT, R0.reuse, -INF , PT ;  /* 0xff8000000000780b */ /* 0x040fe20003f3d000 */
[----:B------:R-:W-:Y:S01]  /*3b60*/  FMUL.FTZ R31, R0, UR4 ;  /* 0x00000004001f7c20 */ /* 0x000fe20008410000 */
[--C-:B------:R-:W-:Y:S01]  /*3b70*/  FFMA.FTZ R24, R73, UR4, -R58.reuse ;  /* 0x0000000449187c23 */ /* 0x100fe2000801083a */
[--C-:B------:R-:W-:Y:S01]  /*3b80*/  FFMA.FTZ R27, R7, UR4, -R58.reuse ;  /* 0x00000004071b7c23 */ /* 0x100fe2000801083a */
[--C-:B------:R-:W-:Y:S01]  /*3b90*/  FFMA.FTZ R48, R63, UR4, -R58.reuse ;  /* 0x000000043f307c23 */ /* 0x100fe2000801083a */
[--C-:B------:R-:W-:Y:S01]  /*3ba0*/  FFMA.FTZ R3, R127, UR4, -R58.reuse ;  /* 0x000000047f037c23 */ /* 0x100fe2000801083a */
[----:B------:R-:W-:Y:S01]  /*3bb0*/  FSEL R31, R31, RZ, P1 ;  /* 0x000000ff1f1f7208 */ /* 0x000fe20000800000 */
        /* <DEDUP_REMOVED lines=8> */
[----:B------:R-:W3:Y:S01]  /*3c40*/  LDSM.16.MT88.4 R68, [R161+0x6000] ;  /* 0x00600000a144783b */ /* 0x000ee20000004200 */
[----:B------:R-:W4:Y:S01]  /*3c50*/  MUFU.EX2 R41, R41 ;  /* 0x0000002900297308 */ /* 0x000f220000000800 */
        /* <DEDUP_REMOVED lines=42> */
[----:B------:R-:W-:Y:S01]  /*3f00*/  FFMA.FTZ R107, R62, UR4, -R31 ;  /* 0x000000043e6b7c23 */ /* 0x000fe2000801081f */
[----:B------:R-:W-:Y:S01]  /*3f10*/  FADD.FTZ R51, R56, R51 ;  /* 0x0000003338337221 */ /* 0x000fe20000010000 */
[----:B------:R-:W-:Y:S01]  /*3f20*/  FADD.FTZ R47, R54, R47 ;  /* 0x0000002f362f7221 */ /* 0x000fe20000010000 */
[--C-:B------:R-:W-:Y:S01]  /*3f30*/  FFMA.FTZ R65, R65, UR4, -R58.reuse ;  /* 0x0000000441417c23 */ /* 0x100fe2000801083a */
[--C-:B------:R-:W-:Y:S01]  /*3f40*/  FFMA.FTZ R62, R59, UR4, -R58.reuse ;  /* 0x000000043b3e7c23 */ /* 0x100fe2000801083a */
[----:B------:R-:W1:Y:S01]  /*3f50*/  MUFU.EX2 R36, R36 ;  /* 0x0000002400247308 */ /* 0x000e620000000800 */
[----:B----4-:R-:W-:Y:S01]  /*3f60*/  F2FP.BF16.F32.PACK_AB R79, R43, R46 ;  /* 0x0000002e2b4f723e */ /* 0x010fe200000010ff */
[----:B------:R-:W-:Y:S01]  /*3f70*/  FADD.FTZ R52, R52, R51 ;  /* 0x0000003334347221 */ /* 0x000fe20000010000 */
[--C-:B------:R-:W-:Y:S01]  /*3f80*/  FFMA.FTZ R55, R55, UR4, -R58.reuse ;  /* 0x0000000437377c23 */ /* 0x100fe2000801083a */
[----:B------:R-:W-:Y:S01]  /*3f90*/  FFMA.FTZ R49, R49, UR4, -R58 ;  /* 0x0000000431317c23 */ /* 0x000fe2000801083a */
[----:B------:R-:W-:Y:S01]  /*3fa0*/  FFMA.FTZ R50, R50, UR4, -R31 ;  /* 0x0000000432327c23 */ /* 0x000fe2000801081f */
[----:B------:R-:W-:-:S02]  /*3fb0*/  FADD.FTZ R52, R41, R52 ;  /* 0x0000003429347221 */ /* 0x000fc40000010000 */
[C---:B------:R-:W-:Y:S01]  /*3fc0*/  HMMA.16816.F32.BF16 R96, R76.reuse, R92, RZ ;  /* 0x0000005c4c60723c */ /* 0x040fe200000418ff */
[----:B------:R-:W-:Y:S05]  /*3fd0*/  MUFU.EX2 R35, R35 ;  /* 0x0000002300237308 */ /* 0x000fea0000000800 */
[C---:B------:R-:W-:Y:S03]  /*3fe0*/  HMMA.16816.F32.BF16 R92, R76.reuse, R94, RZ ;  /* 0x0000005e4c5c723c */ /* 0x040fe600000418ff */
[----:B------:R-:W4:Y:S01]  /*3ff0*/  MUFU.EX2 R32, R32 ;  /* 0x0000002000207308 */ /* 0x000f220000000800 */
[C---:B-1----:R-:W-:Y:S01]  /*4000*/  F2FP.BF16.F32.PACK_AB R4, R36.reuse, R39 ;  /* 0x000000272404723e */ /* 0x042fe200000010ff */
[----:B------:R-:W-:Y:S01]  /*4010*/  FADD.FTZ R39, R39, R52 ;  /* 0x0000003427277221 */ /* 0x000fe20000010000 */
[----:B--2---:R-:W-:Y:S03]  /*4020*/  HMMA.16816.F32.BF16 R88, R76, R84, RZ ;  /* 0x000000544c58723c */ /* 0x004fe600000418ff */
[----:B------:R-:W-:-:S02]  /*4030*/  FADD.FTZ R36, R36, R39 ;  /* 0x0000002724247221 */ /* 0x000fc40000010000 */
[----:B------:R-:W-:Y:S01]  /*4040*/  MUFU.EX2 R40, R40 ;  /* 0x0000002800287308 */ /* 0x000fe20000000800 */
[C---:B---3--:R-:W-:Y:S06]  /*4050*/  HMMA.16816.F32.BF16 R80, R76.reuse, R68, RZ ;  /* 0x000000444c50723c */ /* 0x048fec00000418ff */
[----:B------:R-:W-:Y:S01]  /*4060*/  HMMA.16816.F32.BF16 R84, R76, R86, RZ ;  /* 0x000000564c54723c */ /* 0x000fe200000418ff */
[----:B------:R-:W1:Y:S01]  /*4070*/  MUFU.EX2 R37, R37 ;  /* 0x0000002500257308 */ /* 0x000e620000000800 */
[----:B----4-:R-:W-:Y:S01]  /*4080*/  F2FP.BF16.F32.PACK_AB R6, R32, R35 ;  /* 0x000000232006723e */ /* 0x010fe200000010ff */
[----:B------:R-:W-:-:S03]  /*4090*/  FADD.FTZ R35, R35, R36 ;  /* 0x0000002423237221 */ /* 0x000fc60000010000 */
[C---:B------:R-:W-:Y:S01]  /*40a0*/  HMMA.16816.F32.BF16 R68, R76.reuse, R70, RZ ;  /* 0x000000464c44723c */ /* 0x040fe200000418ff */
[----:B------:R-:W-:Y:S02]  /*40b0*/  FADD.FTZ R32, R32, R35 ;  /* 0x0000002320207221 */ /* 0x000fe40000010000 */
[----:B------:R-:W-:Y:S03]  /*40c0*/  MUFU.EX2 R33, R33 ;  /* 0x0000002100217308 */ /* 0x000fe60000000800 */
[C---:B------:R-:W-:Y:S05]  /*40d0*/  HMMA.16816.F32.BF16 R72, R76.reuse, R12, RZ ;  /* 0x0000000c4c48723c */ /* 0x040fea00000418ff */
[----:B------:R-:W2:Y:S01]  /*40e0*/  MUFU.EX2 R28, R28 ;  /* 0x0000001c001c7308 */ /* 0x000ea20000000800 */
[----:B------:R-:W-:Y:S01]  /*40f0*/  HMMA.16816.F32.BF16 R76, R76, R14, RZ ;  /* 0x0000000e4c4c723c */ /* 0x000fe200000418ff */
[----:B-1----:R-:W-:Y:S01]  /*4100*/  F2FP.BF16.F32.PACK_AB R5, R37, R40 ;  /* 0x000000282505723e */ /* 0x002fe200000010ff */
[----:B------:R-:W1:Y:S05]  /*4110*/  LDSM.16.MT88.4 R12, [R160+0x6800] ;  /* 0x00680000a00c783b */ /* 0x000e6a0000004200 */
[----:B------:R-:W-:Y:S08]  /*4120*/  MUFU.EX2 R29, R29 ;  /* 0x0000001d001d7308 */ /* 0x000ff00000000800 */
[----:B------:R-:W3:Y:S01]  /*4130*/  MUFU.EX2 R26, R26 ;  /* 0x0000001a001a7308 */ /* 0x000ee20000000800 */
[----:B--2---:R-:W-:-:S07]  /*4140*/  F2FP.BF16.F32.PACK_AB R7, R28, R33 ;  /* 0x000000211c07723e */ /* 0x004fce00000010ff */
        /* <DEDUP_REMOVED lines=13> */
[----:B------:R-:W-:Y:S03]  /*4220*/  MUFU.EX2 R45, R45 ;  /* 0x0000002d002d7308 */ /* 0x000fe60000000800 */
[C---:B-1----:R-:W-:Y:S05]  /*4230*/  HMMA.16816.F32.BF16 R72, R4.reuse, R12, R72 ;  /* 0x0000000c0448723c */ /* 0x042fea0000041848 */
[----:B------:R-:W1:Y:S01]  /*4240*/  MUFU.EX2 R42, R42 ;  /* 0x0000002a002a7308 */ /* 0x000e620000000800 */
[----:B------:R-:W-:Y:S01]  /*4250*/  HMMA.16816.F32.BF16 R76, R4, R14, R76 ;  /* 0x0000000e044c723c */ /* 0x000fe2000004184c */
[----:B------:R-:W4:Y:S06]  /*4260*/  LDSM.16.MT88.4 R12, [R160+0x7000] ;  /* 0x00700000a00c783b */ /* 0x000f2c0000004200 */
[----:B---3--:R-:W-:Y:S01]  /*4270*/  F2FP.BF16.F32.PACK_AB R4, R26, R29 ;  /* 0x0000001d1a04723e */ /* 0x008fe200000010ff */
[----:B------:R-:W-:Y:S01]  /*4280*/  MUFU.EX2 R3, R3 ;  /* 0x0000000300037308 */ /* 0x000fe20000000800 */
[----:B-----5:R-:W-:Y:S01]  /*4290*/  F2FP.BF16.F32.PACK_AB R5, R44, R25 ;  /* 0x000000192c05723e */ /* 0x020fe200000010ff */
[----:B------:R-:W-:Y:S01]  /*42a0*/  FADD.FTZ R29, R29, R32 ;  /* 0x000000201d1d7221 */ /* 0x000fe20000010000 */
[----:B------:R-:W-:-:S03]  /*42b0*/  F2FP.BF16.F32.PACK_AB R6, R24, R27 ;  /* 0x0000001b1806723e */ /* 0x000fc600000010ff */
[----:B------:R-:W-:Y:S01]  /*42c0*/  FADD.FTZ R26, R26, R29 ;  /* 0x0000001d1a1a7221 */ /* 0x000fe20000010000 */
[----:B-1----:R-:W-:Y:S01]  /*42d0*/  F2FP.BF16.F32.PACK_AB R7, R42, R45 ;  /* 0x0000002d2a07723e */ /* 0x002fe200000010ff */
[----:B------:R-:W1:Y:S02]  /*42e0*/  MUFU.EX2 R48, R48 ;  /* 0x0000003000307308 */ /* 0x000e640000000800 */
[----:B------:R-:W-:-:S04]  /*42f0*/  FADD.FTZ R27, R27, R26 ;  /* 0x0000001a1b1b7221 */ /* 0x000fc80000010000 */
[----:B------:R-:W-:Y:S01]  /*4300*/  FADD.FTZ R24, R24, R27 ;  /* 0x0000001b18187221 */ /* 0x000fe20000010000 */
[C---:B--2---:R-:W-:Y:S01]  /*4310*/  HMMA.16816.F32.BF16 R96, R4.reuse, R8, R96 ;  /* 0x000000080460723c */ /* 0x044fe20000041860 */
[----:B------:R-:W-:Y:S05]  /*4320*/  MUFU.EX2 R60, R60 ;  /* 0x0000003c003c7308 */ /* 0x000fea0000000800 */
[C---:B------:R-:W-:Y:S01]  /*4330*/  HMMA.16816.F32.BF16 R92, R4.reuse, R10, R92 ;  /* 0x0000000a045c723c */ /* 0x040fe2000004185c */
[----:B------:R-:W2:Y:S02]  /*4340*/  LDSM.16.MT88.4 R8, [R163+0x7800] ;  /* 0x00780000a308783b */ /* 0x000ea40000004200 */
[----:B------:R-:W-:Y:S03]  /*4350*/  MUFU.EX2 R53, R53 ;  /* 0x0000003500357308 */ /* 0x000fe60000000800 */
[C---:B----4-:R-:W-:Y:S05]  /*4360*/  HMMA.16816.F32.BF16 R88, R4.reuse, R20, R88 ;  /* 0x000000140458723c */ /* 0x050fea0000041858 */
[----:B------:R-:W-:Y:S01]  /*4370*/  MUFU.EX2 R61, R61 ;  /* 0x0000003d003d7308 */ /* 0x000fe20000000800 */
[C---:B------:R-:W-:Y:S01]  /*4380*/  HMMA.16816.F32.BF16 R84, R4.reuse, R22, R84 ;  /* 0x000000160454723c */ /* 0x040fe20000041854 */
[----:B------:R-:W3:Y:S05]  /*4390*/  LDSM.16.MT88.4 R20, [R162+0x7800] ;  /* 0x00780000a214783b */ /* 0x000eea0000004200 */
[C---:B------:R-:W-:Y:S01]  /*43a0*/  HMMA.16816.F32.BF16 R80, R4.reuse, R16, R80 ;  /* 0x000000100450723c */ /* 0x040fe20000041850 */
[----:B------:R-:W4:Y:S05]  /*43b0*/  MUFU.EX2 R100, R100 ;  /* 0x0000006400647308 */ /* 0x000f2a0000000800 */
[C---:B------:R-:W-:Y:S01]  /*43c0*/  HMMA.16816.F32.BF16 R68, R4.reuse, R18, R68 ;  /* 0x000000120444723c */ /* 0x040fe20000041844 */
[----:B------:R-:W5:Y:S02]  /*43d0*/  LDSM.16.MT88.4 R16, [R161+0x7800] ;  /* 0x00780000a110783b */ /* 0x000f640000004200 */
[----:B------:R-:W-:Y:S03]  /*43e0*/  MUFU.EX2 R104, R104 ;  /* 0x0000006800687308 */ /* 0x000fe60000000800 */
[C---:B------:R-:W-:Y:S05]  /*43f0*/  HMMA.16816.F32.BF16 R72, R4.reuse, R12, R72 ;  /* 0x0000000c0448723c */ /* 0x040fea0000041848 */
[----:B------:R-:W2:Y:S01]  /*4400*/  MUFU.EX2 R63, R63 ;  /* 0x0000003f003f7308 */ /* 0x000ea20000000800 */
[----:B------:R-:W-:Y:S01]  /*4410*/  HMMA.16816.F32.BF16 R76, R4, R14, R76 ;  /* 0x0000000e044c723c */ /* 0x000fe2000004184c */
[----:B------:R-:W5:Y:S06]  /*4420*/  LDSM.16.MT88.4 R12, [R160+0x7800] ;  /* 0x00780000a00c783b */ /* 0x000f6c0000004200 */
[----:B-1----:R-:W-:Y:S01]  /*4430*/  F2FP.BF16.F32.PACK_AB R4, R48, R3 ;  /* 0x000000033004723e */ /* 0x002fe200000010ff */
[----:B------:R-:W-:Y:S01]  /*4440*/  MUFU.EX2 R57, R57 ;  /* 0x0000003900397308 */ /* 0x000fe20000000800 */
[----:B----4-:R-:W-:Y:S01]  /*4450*/  F2FP.BF16.F32.PACK_AB R5, R100, R61 ;  /* 0x0000003d6405723e */ /* 0x010fe200000010ff */
[----:B------:R-:W-:Y:S01]  /*4460*/  FADD.FTZ R3, R3, R24 ;  /* 0x0000001803037221 */ /* 0x000fe20000010000 */
[----:B------:R-:W-:-:S03]  /*4470*/  F2FP.BF16.F32.PACK_AB R6, R53, R60 ;  /* 0x0000003c3506723e */ /* 0x000fc600000010ff */
[----:B------:R-:W-:Y:S01]  /*4480*/  FADD.FTZ R3, R48, R3 ;  /* 0x0000000330037221 */ /* 0x000fe20000010000 */
[----:B--2---:R-:W-:Y:S01]  /*4490*/  F2FP.BF16.F32.PACK_AB R7, R63, R104 ;  /* 0x000000683f07723e */ /* 0x004fe200000010ff */
[----:B------:R-:W1:Y:S02]  /*44a0*/  MUFU.EX2 R106, R106 ;  /* 0x0000006a006a7308 */ /* 0x000e640000000800 */
[----:B------:R-:W-:-:S04]  /*44b0*/  FADD.FTZ R60, R60, R3 ;  /* 0x000000033c3c7221 */ /* 0x000fc80000010000 */
[----:B------:R-:W-:Y:S01]  /*44c0*/  FADD.FTZ R60, R53, R60 ;  /* 0x0000003c353c7221 */ /* 0x000fe20000010000 */
[C---:B------:R-:W-:Y:S01]  /*44d0*/  HMMA.16816.F32.BF16 R96, R4.reuse, R8, R96 ;  /* 0x000000080460723c */ /* 0x040fe20000041860 */
[----:B------:R-:W-:Y:S05]  /*44e0*/  MUFU.EX2 R108, R108 ;  /* 0x0000006c006c7308 */ /* 0x000fea0000000800 */
[C---:B------:R-:W-:Y:S01]  /*44f0*/  HMMA.16816.F32.BF16 R92, R4.reuse, R10, R92 ;  /* 0x0000000a045c723c */ /* 0x040fe2000004185c */
[----:B------:R-:W2:Y:S02]  /*4500*/  LDSM.16.MT88.4 R8, [R163+0x8000] ;  /* 0x00800000a308783b */ /* 0x000ea40000004200 */
[----:B------:R-:W-:Y:S03]  /*4510*/  MUFU.EX2 R67, R67 ;  /* 0x0000004300437308 */ /* 0x000fe60000000800 */
[C---:B---3--:R-:W-:Y:S05]  /*4520*/  HMMA.16816.F32.BF16 R88, R4.reuse, R20, R88 ;  /* 0x000000140458723c */ /* 0x048fea0000041858 */
[----:B------:R-:W-:Y:S01]  /*4530*/  MUFU.EX2 R109, R109 ;  /* 0x0000006d006d7308 */ /* 0x000fe20000000800 */
[C---:B------:R-:W-:Y:S01]  /*4540*/  HMMA.16816.F32.BF16 R84, R4.reuse, R22, R84 ;  /* 0x000000160454723c */ /* 0x040fe20000041854 */
[----:B------:R-:W3:Y:S05]  /*4550*/  LDSM.16.MT88.4 R20, [R162+0x8000] ;  /* 0x00800000a214783b */ /* 0x000eea0000004200 */
[C---:B-----5:R-:W-:Y:S01]  /*4560*/  HMMA.16816.F32.BF16 R80, R4.reuse, R16, R80 ;  /* 0x000000100450723c */ /* 0x060fe20000041850 */
        /* <DEDUP_REMOVED lines=77> */
[----:B------:R-:W-:Y:S02]  /*4a40*/  FADD.FTZ R8, R46, R47 ;  /* 0x0000002f2e087221 */ /* 0x000fe40000010000 */
[----:B------:R-:W-:Y:S02]  /*4a50*/  MUFU.EX2 R56, R49 ;  /* 0x0000003100387308 */ /* 0x000fe40000000800 */
[----:B------:R-:W-:Y:S01]  /*4a60*/  FADD.FTZ R43, R43, R8 ;  /* 0x000000082b2b7221 */ /* 0x000fe20000010000 */
[----:B---3--:R-:W-:Y:S01]  /*4a70*/  HMMA.16816.F32.BF16 R88, R4, R20, R88 ;  /* 0x000000140458723c */ /* 0x008fe20000041858 */
[----:B------:R-:W2:Y:S02]  /*4a80*/  LDSM.16.MT88.4 R8, [R163+0x9800] ;  /* 0x00980000a308783b */ /* 0x000ea40000004200 */
[----:B------:R-:W-:-:S03]  /*4a90*/  FADD.FTZ R40, R40, R43 ;  /* 0x0000002b28287221 */ /* 0x000fc60000010000 */
[C---:B------:R-:W-:Y:S01]  /*4aa0*/  HMMA.16816.F32.BF16 R84, R4.reuse, R22, R84 ;  /* 0x000000160454723c */ /* 0x040fe20000041854 */
[----:B------:R-:W-:Y:S01]  /*4ab0*/  FADD.FTZ R40, R37, R40 ;  /* 0x0000002825287221 */ /* 0x000fe20000010000 */
[--C-:B------:R-:W-:Y:S01]  /*4ac0*/  FFMA.FTZ R21, R38, UR4, -R31.reuse ;  /* 0x0000000426157c23 */ /* 0x100fe2000801081f */
[--C-:B------:R-:W-:Y:S01]  /*4ad0*/  FFMA.FTZ R20, R34, UR4, -R31.reuse ;  /* 0x0000000422147c23 */ /* 0x100fe2000801081f */
[----:B------:R-:W-:Y:S01]  /*4ae0*/  MUFU.EX2 R46, R50 ;  /* 0x00000032002e7308 */ /* 0x000fe20000000800 */
[----:B------:R-:W-:Y:S01]  /*4af0*/  FADD.FTZ R33, R33, R40 ;  /* 0x0000002821217221 */ /* 0x000fe20000010000 */
[----:B-----5:R-:W-:Y:S01]  /*4b00*/  HMMA.16816.F32.BF16 R80, R4, R16, R80 ;  /* 0x000000100450723c */ /* 0x020fe20000041850 */
[----:B------:R-:W-:Y:S02]  /*4b10*/  FFMA.FTZ R23, R30, UR4, -R31 ;  /* 0x000000041e177c23 */ /* 0x000fe4000801081f */
[----:B------:R-:W-:-:S03]  /*4b20*/  FADD.FTZ R28, R28, R33 ;  /* 0x000000211c1c7221 */ /* 0x000fc60000010000 */
[----:B------:R-:W3:Y:S01]  /*4b30*/  MUFU.EX2 R21, R21 ;  /* 0x0000001500157308 */ /* 0x000ee20000000800 */
        /* <DEDUP_REMOVED lines=8> */
[----:B------:R-:W5:Y:S01]  /*4bc0*/  MUFU.EX2 R23, R23 ;  /* 0x0000001700177308 */ /* 0x000f620000000800 */
[----:B------:R-:W-:Y:S01]  /*4bd0*/  FADD.FTZ R61, R61, R42 ;  /* 0x0000002a3d3d7221 */ /* 0x000fe20000010000 */
[----:B------:R-:W-:Y:S01]  /*4be0*/  HMMA.16816.F32.BF16 R76, R4, R14, R76 ;  /* 0x0000000e044c723c */ /* 0x000fe2000004184c */
[----:B------:R-:W4:Y:S02]  /*4bf0*/  LDSM.16.MT88.4 R12, [R161+0x9800] ;  /* 0x00980000a10c783b */ /* 0x000f240000004200 */
[----:B------:R-:W-:-:S04]  /*4c00*/  FADD.FTZ R61, R100, R61 ;  /* 0x0000003d643d7221 */ /* 0x000fc80000010000 */
[----:B------:R-:W-:Y:S01]  /*4c10*/  FADD.FTZ R104, R104, R61 ;  /* 0x0000003d68687221 */ /* 0x000fe20000010000 */
[----:B-1----:R-:W-:Y:S01]  /*4c20*/  F2FP.BF16.F32.PACK_AB R4, R62, R65 ;  /* 0x000000413e04723e */ /* 0x002fe200000010ff */
[----:B------:R-:W-:Y:S01]  /*4c30*/  FADD.FTZ R65, R65, R114 ;  /* 0x0000007241417221 */ /* 0x000fe20000010000 */
[----:B---3--:R-:W-:Y:S01]  /*4c40*/  F2FP.BF16.F32.PACK_AB R5, R21, R46 ;  /* 0x0000002e1505723e */ /* 0x008fe200000010ff */
[----:B------:R-:W-:Y:S01]  /*4c50*/  FADD.FTZ R104, R63, R104 ;  /* 0x000000683f687221 */ /* 0x000fe20000010000 */
[----:B------:R-:W-:Y:S01]  /*4c60*/  F2FP.BF16.F32.PACK_AB R6, R56, R55 ;  /* 0x000000373806723e */ /* 0x000fe200000010ff */
[----:B------:R-:W-:Y:S02]  /*4c70*/  FADD.FTZ R62, R62, R65 ;  /* 0x000000413e3e7221 */ /* 0x000fe40000010000 */
[----:B------:R-:W-:Y:S01]  /*4c80*/  FADD.FTZ R109, R109, R104 ;  /* 0x000000686d6d7221 */ /* 0x000fe20000010000 */
[----:B-----5:R-:W-:Y:S01]  /*4c90*/  F2FP.BF16.F32.PACK_AB R7, R23, R20 ;  /* 0x000000141707723e */ /* 0x020fe200000010ff */
[----:B------:R-:W-:-:S02]  /*4ca0*/  FADD.FTZ R55, R55, R62 ;  /* 0x0000003e37377221 */ /* 0x000fc40000010000 */
[----:B------:R-:W-:Y:S02]  /*4cb0*/  FADD.FTZ R118, R118, R109 ;  /* 0x0000006d76767221 */ /* 0x000fe40000010000 */
[----:B------:R-:W-:Y:S02]  /*4cc0*/  FADD.FTZ R187, R56, R55 ;  /* 0x0000003738bb7221 */ /* 0x000fe40000010000 */
[----:B------:R-:W-:Y:S01]  /*4cd0*/  FADD.FTZ R111, R111, R118 ;  /* 0x000000766f6f7221 */ /* 0x000fe20000010000 */
[----:B--2---:R-:W-:Y:S03]  /*4ce0*/  HMMA.16816.F32.BF16 R96, R4, R8, R96 ;  /* 0x000000080460723c */ /* 0x004fe60000041860 */
[----:B------:R-:W-:-:S03]  /*4cf0*/  FADD.FTZ R111, R120, R111 ;  /* 0x0000006f786f7221 */ /* 0x000fc60000010000 */
[C---:B------:R-:W-:Y:S01]  /*4d00*/  HMMA.16816.F32.BF16 R92, R4.reuse, R10, R92 ;  /* 0x0000000a045c723c */ /* 0x040fe2000004185c */
[----:B------:R-:W-:Y:S01]  /*4d10*/  FADD.FTZ R116, R116, R111 ;  /* 0x0000006f74747221 */ /* 0x000fe20000010000 */
[----:B------:R-:W1:Y:S03]  /*4d20*/  LDSM.16.MT88.4 R8, [R160+0x9800] ;  /* 0x00980000a008783b */ /* 0x000e660000004200 */
[----:B------:R-:W-:Y:S01]  /*4d30*/  FADD.FTZ R117, R117, R116 ;  /* 0x0000007475757221 */ /* 0x000fe20000010000 */
[----:B----4-:R-:W-:Y:S03]  /*4d40*/  HMMA.16816.F32.BF16 R88, R4, R16, R88 ;  /* 0x000000100458723c */ /* 0x010fe60000041858 */
        /* <DEDUP_REMOVED lines=26> */
.L_x_6331:
[----:B------:R-:W-:Y:S04]  /*4ef0*/  DEPBAR.LE SB0, 0x0 ;  /* 0x000080000000791a */ /* 0x000fe80000000000 */
[----:B------:R-:W-:Y:S01]  /*4f00*/  BAR.SYNC.DEFER_BLOCKING 0x0 ;  /* 0x0000000000007b1d */ /* 0x000fe20000010000 */
[----:B------:R-:W-:Y:S02]  /*4f10*/  MOV R8, R184 ;  /* 0x000000b800087202 */ /* 0x000fe40000000f00 */
[----:B------:R-:W-:Y:S03]  /*4f20*/  MOV R0, R182 ;  /* 0x000000b600007202 */ /* 0x000fe60000000f00 */
[----:B------:R-:W-:Y:S05]  /*4f30*/  @P6 BRA `(.L_x_6328) ;  /* 0x0000000000f46947 */ /* 0x000fea0003800000 */
[----:B------:R-:W1:Y:S01]  /*4f40*/  LDC R0, c[0x0][0x380] ;  /* 0x0000e000ff007b82 */ /* 0x000e620000000800 */
[----:B------:R-:W-:Y:S05]  /*4f50*/  SHF.L.U32 R5, R185, 0x7, RZ ;  /* 0x00000007b9057819 */ /* 0x000fea00000006ff */
[----:B------:R-:W-:Y:S05]  /*4f60*/  VIADD R11, R5, 0x80 ;  /* 0x00000080050b7836 */ /* 0x000fea0000000000 */
[----:B------:R-:W-:Y:S02]  /*4f70*/  IABS R6, R11 ;  /* 0x0000000b00067213 */ /* 0x000fe40000000000 */
[-C--:B-1----:R-:W-:Y:S02]  /*4f80*/  IABS R2, R0.reuse ;  /* 0x0000000000027213 */ /* 0x082fe40000000000 */
[-C--:B------:R-:W-:Y:S02]  /*4f90*/  LOP3.LUT R11, R11, R0.reuse, RZ, 0x3c, !PT ;  /* 0x000000000b0b7212 */ /* 0x080fe400078e3cff */
[----:B------:R-:W1:Y:S02]  /*4fa0*/  I2F.RP R10, R2 ;  /* 0x00000002000a7306 */ /* 0x000e640000209400 */
[----:B------:R-:W-:Y:S02]  /*4fb0*/  ISETP.GE.AND P2, PT, R11, RZ, PT ;  /* 0x000000ff0b00720c */ /* 0x000fe40003f46270 */
[-C--:B------:R-:W-:Y:S06]  /*4fc0*/  LOP3.LUT R11, RZ, R0.reuse, RZ, 0x33, !PT ;  /* 0x00000000ff0b7212 */ /* 0x080fec00078e33ff */
        /* <DEDUP_REMOVED lines=25> */
[----:B------:R-:W1:Y:S09]  /*5160*/  LDC.64 R6, c[0x0][0x250] ;  /* 0x00009400ff067b82 */ /* 0x000e720000000a00 */
        /* <DEDUP_REMOVED lines=16> */
[----:B-1----:R-:W-:Y:S04]  /*5270*/  IMAD R0, R13, R6, RZ ;  /* 0x000000060d007224 */ /* 0x002fe800078e02ff */
[----:B------:R-:W-:Y:S01]  /*5280*/  IMAD R0, R11, R7, R0 ;  /* 0x000000070b007224 */ /* 0x000fe200078e0200 */
[----:B--2---:R-:W-:Y:S01]  /*5290*/  IADD3 R2, -R9, R2, RZ ;  /* 0x0000000209027210 */ /* 0x004fe20007ffe1ff */
[----:B------:R-:W-:Y:S03]  /*52a0*/  IMAD.WIDE.U32 R8, R11, R6, RZ ;  /* 0x000000060b087225 */ /* 0x000fe600078e00ff */
[----:B------:R-:W-:Y:S01]  /*52b0*/  SHF.R.S32.HI R7, RZ, 0x1f, R2 ;  /* 0x0000001fff077819 */ /* 0x000fe20000011402 */
[----:B------:R-:W-:Y:S04]  /*52c0*/  IMAD.IADD R9, R9, 0x1, R0 ;  /* 0x0000000109097824 */ /* 0x000fe800078e0200 */
[-C--:B---3--:R-:W-:Y:S02]  /*52d0*/  IMAD R7, R7, R4.reuse, RZ ;  /* 0x0000000407077224 */ /* 0x088fe400078e02ff */
[C---:B------:R-:W-:Y:S04]  /*52e0*/  IMAD.WIDE.U32 R8, R2.reuse, R4, R8 ;  /* 0x0000000402087225 */ /* 0x040fe800078e0008 */
[----:B------:R-:W-:Y:S05]  /*52f0*/  IMAD R7, R2, R5, R7 ;  /* 0x0000000502077224 */ /* 0x000fea00078e0207 */
[----:B------:R-:W-:Y:S07]  /*5300*/  IADD3 R0, R9, R7, RZ ;  /* 0x0000000709007210 */ /* 0x000fee0007ffe0ff */
.L_x_6328:
        /* <DEDUP_REMOVED lines=27> */
[----:B------:R-:W-:Y:S03]  /*54c0*/  ISETP.GE.AND P0, PT, R185, 0x1, PT ;  /* 0x00000001b900780c */ /* 0x000fe60003f06270 */
[----:B------:R1:W-:Y:S04]  /*54d0*/  LDGSTS.E.BYPASS.LTC128B.128 [R177+0x9800], desc[UR18][R198.64] ;  /* 0x09800000c6b17fae */ /* 0x0003e8000b901d52 */
[----:B------:R-:W-:Y:S04]  /*54e0*/  LDSM.16.M88.4 R104, [R170] ;  /* 0x00000000aa68783b */ /* 0x000fe80000000200 */
[----:B------:R-:W2:Y:S04]  /*54f0*/  LDSM.16.M88.4 R108, [R169] ;  /* 0x00000000a96c783b */ /* 0x000ea80000000200 */
        /* <DEDUP_REMOVED lines=8> */
[----:B------:R-:W-:Y:S01]  /*5580*/  LDSM.16.M88.4 R140, [R168] ;  /* 0x00000000a88c783b */ /* 0x000fe20000000200 */
[C---:B--2---:R-:W-:Y:S03]  /*5590*/  HMMA.16816.F32.BF16 R4, R104.reuse, R108, RZ ;  /* 0x0000006c6804723c */ /* 0x044fe600000418ff */
[----:B------:R-:W2:Y:S04]  /*55a0*/  LDSM.16.M88.4 R144, [R167] ;  /* 0x00000000a790783b */ /* 0x000ea80000000200 */
[----:B------:R-:W2:Y:S01]  /*55b0*/  LDSM.16.M88.4 R148, [R167+0x800] ;  /* 0x00080000a794783b */ /* 0x000ea20000000200 */
[C---:B------:R-:W-:Y:S03]  /*55c0*/  HMMA.16816.F32.BF16 R8, R104.reuse, R110, RZ ;  /* 0x0000006e6808723c */ /* 0x040fe600000418ff */
[----:B------:R-:W-:Y:S03]  /*55d0*/  LDSM.16.M88.4 R108, [R167+0x1800] ;  /* 0x00180000a76c783b */ /* 0x000fe60000000200 */
[C---:B---3--:R-:W-:Y:S06]  /*55e0*/  HMMA.16816.F32.BF16 R12, R104.reuse, R112, RZ ;  /* 0x00000070680c723c */ /* 0x048fec00000418ff */
        /* <DEDUP_REMOVED lines=23> */
[C---:B-1----:R-:W-:Y:S06]  /*5760*/  HMMA.16816.F32.BF16 R20, R140.reuse, R104, R20 ;  /* 0x000000688c14723c */ /* 0x042fec0000041814 */
[C---:B------:R-:W-:Y:S01]  /*5770*/  HMMA.16816.F32.BF16 R24, R140.reuse, R106, R24 ;  /* 0x0000006a8c18723c */ /* 0x040fe20000041818 */
[----:B------:R-:W-:Y:S05]  /*5780*/  LDSM.16.M88.4 R104, [R166] ;  /* 0x00000000a668783b */ /* 0x000fea0000000200 */
[C---:B------:R-:W-:Y:S06]  /*5790*/  HMMA.16816.F32.BF16 R28, R140.reuse, R108, R28 ;  /* 0x0000006c8c1c723c */ /* 0x040fec000004181c */
        /* <DEDUP_REMOVED lines=10> */
[----:B------:R-:W4:Y:S05]  /*5840*/  LDSM.16.M88.4 R120, [R157] ;  /* 0x000000009d78783b */ /* 0x000f2a0000000200 */
[C---:B------:R-:W-:Y:S06]  /*5850*/  HMMA.16816.F32.BF16 R60, R140.reuse, R124, R60 ;  /* 0x0000007c8c3c723c */ /* 0x040fec000004183c */
[----:B------:R-:W-:Y:S01]  /*5860*/  HMMA.16816.F32.BF16 R64, R140, R126, R64 ;  /* 0x0000007e8c40723c */ /* 0x000fe20000041840 */
        /* <DEDUP_REMOVED lines=15> */
[----:B------:R-:W5:Y:S05]  /*5960*/  LDSM.16.M88.4 R124, [R152+0x800] ;  /* 0x00080000987c783b */ /* 0x000f6a0000000200 */
[C---:B-1----:R-:W-:Y:S06]  /*5970*/  HMMA.16816.F32.BF16 R44, R104.reuse, R108, R44 ;  /* 0x0000006c682c723c */ /* 0x042fec000004182c */
[C---:B------:R-:W-:Y:S01]  /*5980*/  HMMA.16816.F32.BF16 R48, R104.reuse, R110, R48 ;  /* 0x0000006e6830723c */ /* 0x040fe20000041830 */
[----:B------:R-:W-:Y:S05]  /*5990*/  LDSM.16.M88.4 R108, [R152+0x1800] ;  /* 0x00180000986c783b */ /* 0x000fea0000000200 */
[C---:B--2---:R-:W-:Y:S06]  /*59a0*/  HMMA.16816.F32.BF16 R52, R104.reuse, R112, R52 ;  /* 0x000000706834723c */ /* 0x044fec0000041834 */
[C---:B------:R-:W-:Y:S01]  /*59b0*/  HMMA.16816.F32.BF16 R56, R104.reuse, R114, R56 ;  /* 0x000000726838723c */ /* 0x040fe20000041838 */
[----:B------:R-:W-:Y:S05]  /*59c0*/  LDSM.16.M88.4 R112, [R152+0x2000] ;  /* 0x002000009870783b */ /* 0x000fea0000000200 */
[C---:B---3--:R-:W-:Y:S06]  /*59d0*/  HMMA.16816.F32.BF16 R60, R104.reuse, R116, R60 ;  /* 0x00000074683c723c */ /* 0x048fec000004183c */
[----:B------:R-:W-:Y:S01]  /*59e0*/  HMMA.16816.F32.BF16 R64, R104, R118, R64 ;  /* 0x000000766840723c */ /* 0x000fe20000041840 */
[----:B------:R-:W1:Y:S04]  /*59f0*/  LDSM.16.M88.4 R104, [R152+0x1000] ;  /* 0x001000009868783b */ /* 0x000e680000000200 */
[----:B------:R-:W2:Y:S01]  /*5a00*/  LDSM.16.M88.4 R116, [R152+0x2800] ;  /* 0x002800009874783b */ /* 0x000ea20000000200 */
[C---:B----4-:R-:W-:Y:S06]  /*5a10*/  HMMA.16816.F32.BF16 R4, R120.reuse, R128, R4 ;  /* 0x000000807804723c */ /* 0x050fec0000041804 */
[C---:B------:R-:W-:Y:S01]  /*5a20*/  HMMA.16816.F32.BF16 R8, R120.reuse, R130, R8 ;  /* 0x000000827808723c */ /* 0x040fe20000041808 */
[----:B------:R-:W3:Y:S05]  /*5a30*/  LDSM.16.M88.4 R128, [R152+0x3000] ;  /* 0x003000009880783b */ /* 0x000eea0000000200 */
[C---:B-----5:R-:W-:Y:S06]  /*5a40*/  HMMA.16816.F32.BF16 R12, R120.reuse, R124, R12 ;  /* 0x0000007c780c723c */ /* 0x060fec000004180c */
[C---:B------:R-:W-:Y:S01]  /*5a50*/  HMMA.16816.F32.BF16 R16, R120.reuse, R126, R16 ;  /* 0x0000007e7810723c */ /* 0x040fe20000041810 */
[----:B------:R-:W4:Y:S01]  /*5a60*/  LDSM.16.M88.4 R124, [R152+0x3800] ;  /* 0x00380000987c783b */ /* 0x000f220000000200 */
[----:B------:R-:W-:Y:S04]  /*5a70*/  DEPBAR.LE SB0, 0x0 ;  /* 0x000080000000791a */ /* 0x000fe80000000000 */
[----:B------:R-:W-:Y:S01]  /*5a80*/  BAR.SYNC.DEFER_BLOCKING 0x0 ;  /* 0x0000000000007b1d */ /* 0x000fe20000010000 */
[C---:B-1----:R-:W-:Y:S06]  /*5a90*/  HMMA.16816.F32.BF16 R20, R120.reuse, R104, R20 ;  /* 0x000000687814723c */ /* 0x042fec0000041814 */
        /* <DEDUP_REMOVED lines=43> */
[----:B------:R-:W-:Y:S02]  /*5d50*/  LOP3.LUT R107, RZ, R0, RZ, 0x33, !PT ;  /* 0x00000000ff6b7212 */ /* 0x000fe400078e33ff */
        /* <DEDUP_REMOVED lines=9> */
[----:B------:R-:W1:Y:S09]  /*5df0*/  LDC R2, c[0x0][0x24c] ;  /* 0x00009300ff027b82 */ /* 0x000e720000000800 */
        /* <DEDUP_REMOVED lines=14> */
[----:B------:R-:W2:Y:S02]  /*5ee0*/  LDG.E R105, desc[UR18][R110.64] ;  /* 0x000000126e697981 */ /* 0x000ea4000c1e1900 */
[C---:B------:R-:W-:Y:S01]  /*5ef0*/  IMAD.WIDE.U32 R108, R0.reuse, UR7, RZ ;  /* 0x00000007006c7c25 */ /* 0x040fe2000f8e00ff */
[----:B------:R-:W-:Y:S05]  /*5f00*/  SHF.R.S32.HI R107, RZ, 0x1f, R0 ;  /* 0x0000001fff6b7819 */ /* 0x000fea0000011400 */
[----:B------:R-:W-:Y:S04]  /*5f10*/  IMAD R107, R107, UR7, RZ ;  /* 0x000000076b6b7c24 */ /* 0x000fe8000f8e02ff */
[----:B-1----:R-:W-:Y:S04]  /*5f20*/  IMAD R107, R0, R2, R107 ;  /* 0x00000002006b7224 */ /* 0x002fe800078e026b */
[----:B------:R-:W-:Y:S01]  /*5f30*/  IMAD.IADD R109, R109, 0x1, R107 ;  /* 0x000000016d6d7824 */ /* 0x000fe200078e026b */
[----:B--2---:R-:W-:Y:S04]  /*5f40*/  IADD3 R100, -R105, R100, RZ ;  /* 0x0000006469647210 */ /* 0x004fe80007ffe1ff */
[----:B------:R-:W-:Y:S01]  /*5f50*/  SHF.R.S32.HI R105, RZ, 0x1f, R100 ;  /* 0x0000001fff697819 */ /* 0x000fe20000011464 */
[CC--:B---3--:R-:W-:Y:S04]  /*5f60*/  IMAD.WIDE.U32 R108, R100.reuse, R102.reuse, R108 ;  /* 0x00000066646c7225 */ /* 0x0c8fe800078e006c */
[----:B------:R-:W-:Y:S04]  /*5f70*/  IMAD R105, R105, R102, RZ ;  /* 0x0000006669697224 */ /* 0x000fe800078e02ff */
[----:B------:R-:W-:Y:S05]  /*5f80*/  IMAD R105, R100, R103, R105 ;  /* 0x0000006764697224 */ /* 0x000fea00078e0269 */
[----:B------:R-:W-:Y:S07]  /*5f90*/  IADD3 R105, R109, R105, RZ ;  /* 0x000000696d697210 */ /* 0x000fee0007ffe0ff */
.L_x_6330:
[C---:B------:R-:W-:Y:S04]  /*5fa0*/  LEA R174, P0, R108.reuse, R174, 0x1 ;  /* 0x000000ae6cae7211 */ /* 0x040fe800078008ff */
[----:B------:R-:W-:Y:S02]  /*5fb0*/  LEA.HI.X R175, R108, R175, R105, 0x1, P0 ;  /* 0x000000af6caf7211 */ /* 0x000fe400000f0c69 */
[----:B------:R-:W-:Y:S03]  /*5fc0*/  IADD3 R110, P0, R174, UR20, RZ ;  /* 0x00000014ae6e7c10 */ /* 0x000fe6000ff1e0ff */
[----:B------:R-:W-:Y:S01]  /*5fd0*/  @!PT LDS RZ, [RZ] ;  /* 0x00000000fffff984 */ /* 0x000fe20000000800 */
[----:B------:R-:W-:Y:S01]  /*5fe0*/  @!PT LDS RZ, [RZ] ;  /* 0x00000000fffff984 */ /* 0x000fe20000000800 */
[----:B------:R-:W-:Y:S01]  /*5ff0*/  @!PT LDS RZ, [RZ] ;  /* 0x00000000fffff984 */ /* 0x000fe20000000800 */
        /* <DEDUP_REMOVED lines=19> */
[----:B------:R-:W-:Y:S05]  /*6130*/  IADD3.X R115, R113, UR14, RZ, P0, !PT ;  /* 0x0000000e71737c10 */ /* 0x000fea00087fe4ff */
[----:B------:R1:W-:Y:S04]  /*6140*/  LDGSTS.E.BYPASS.LTC128B.128 [R177+0x5800], desc[UR18][R114.64] ;  /* 0x0580000072b17fae */ /* 0x0003e8000b901d52 */
[----:B------:R-:W0:Y:S02]  /*6150*/  LDGDEPBAR ;  /* 0x00000000000079af */ /* 0x000e240000000000 */
.L_x_6329:
        /* <DEDUP_REMOVED lines=88> */
[--C-:B------:R-:W-:Y:S01]  /*66e0*/  FFMA.FTZ R145, R48, UR4, -R116.reuse ;  /* 0x0000000430917c23 */ /* 0x100fe20008010874 */
[--C-:B------:R-:W-:Y:S01]  /*66f0*/  FFMA.FTZ R146, R49, UR4, -R116.reuse ;  /* 0x0000000431927c23 */ /* 0x100fe20008010874 */
[----:B------:R-:W-:Y:S03]  /*6700*/  FSEL R103, R103, RZ, P0 ;  /* 0x000000ff67677208 */ /* 0x000fe60000000000 */
[----:B------:R-:W-:Y:S01]  /*6710*/  MUFU.EX2 R137, R137 ;  /* 0x0000008900897308 */ /* 0x000fe20000000800 */
[--C-:B------:R-:W-:Y:S01]  /*6720*/  FFMA.FTZ R122, R12, UR4, -R116.reuse ;  /* 0x000000040c7a7c23 */ /* 0x100fe20008010874 */
[--C-:B------:R-:W-:Y:S01]  /*6730*/  FFMA.FTZ R119, R13, UR4, -R116.reuse ;  /* 0x000000040d777c23 */ /* 0x100fe20008010874 */
[--C-:B------:R-:W-:Y:S01]  /*6740*/  FFMA.FTZ R117, R16, UR4, -R116.reuse ;  /* 0x0000000410757c23 */ /* 0x100fe20008010874 */
[--C-:B------:R-:W-:Y:S01]  /*6750*/  FFMA.FTZ R139, R42, UR4, -R103.reuse ;  /* 0x000000042a8b7c23 */ /* 0x100fe20008010867 */
[--C-:B------:R-:W-:Y:S01]  /*6760*/  FFMA.FTZ R140, R43, UR4, -R103.reuse ;  /* 0x000000042b8c7c23 */ /* 0x100fe20008010867 */
[--C-:B------:R-:W-:Y:S01]  /*6770*/  FFMA.FTZ R143, R46, UR4, -R103.reuse ;  /* 0x000000042e8f7c23 */ /* 0x100fe20008010867 */
[----:B------:R-:W-:Y:S03]  /*6780*/  LDSM.16.MT88.4 R40, [R163+0x8000] ;  /* 0x00800000a328783b */ /* 0x000fe60000004200 */
[----:B------:R-:W-:Y:S01]  /*6790*/  MUFU.EX2 R122, R122 ;  /* 0x0000007a007a7308 */ /* 0x000fe20000000800 */
[C---:B--2---:R-:W-:Y:S01]  /*67a0*/  FMUL.FTZ R12, R100.reuse, R92 ;  /* 0x0000005c640c7220 */ /* 0x044fe20000410000 */
[C---:B------:R-:W-:Y:S01]  /*67b0*/  FMUL.FTZ R13, R100.reuse, R93 ;  /* 0x0000005d640d7220 */ /* 0x040fe20000410000 */
[----:B------:R-:W-:Y:S01]  /*67c0*/  FMUL.FTZ R16, R100, R88 ;  /* 0x0000005864107220 */ /* 0x000fe20000410000 */
[--C-:B------:R-:W-:Y:S01]  /*67d0*/  FFMA.FTZ R144, R47, UR4, -R103.reuse ;  /* 0x000000042f907c23 */ /* 0x100fe20008010867 */
[--C-:B------:R-:W-:Y:S01]  /*67e0*/  FFMA.FTZ R147, R50, UR4, -R103.reuse ;  /* 0x0000000432937c23 */ /* 0x100fe20008010867 */
[--C-:B------:R-:W-:Y:S01]  /*67f0*/  FFMA.FTZ R148, R51, UR4, -R103.reuse ;  /* 0x0000000433947c23 */ /* 0x100fe20008010867 */
[----:B------:R-:W-:Y:S03]  /*6800*/  LDSM.16.MT88.4 R44, [R161+0x8000] ;  /* 0x00800000a12c783b */ /* 0x000fe60000004200 */
[----:B------:R-:W-:Y:S01]  /*6810*/  MUFU.EX2 R119, R119 ;  /* 0x0000007700777308 */ /* 0x000fe20000000800 */
[--C-:B------:R-:W-:Y:S01]  /*6820*/  FFMA.FTZ R123, R14, UR4, -R103.reuse ;  /* 0x000000040e7b7c23 */ /* 0x100fe20008010867 */
[--C-:B------:R-:W-:Y:S01]  /*6830*/  FFMA.FTZ R120, R15, UR4, -R103.reuse ;  /* 0x000000040f787c23 */ /* 0x100fe20008010867 */
[--C-:B------:R-:W-:Y:S01]  /*6840*/  FFMA.FTZ R118, R21, UR4, -R116.reuse ;  /* 0x0000000415767c23 */ /* 0x100fe20008010874 */
[----:B------:R-:W-:Y:S01]  /*6850*/  FMUL.FTZ R21, R100, R85 ;  /* 0x0000005564157220 */ /* 0x000fe20000410000 */
[--C-:B------:R-:W-:Y:S01]  /*6860*/  FFMA.FTZ R125, R22, UR4, -R103.reuse ;  /* 0x00000004167d7c23 */ /* 0x100fe20008010867 */
[--C-:B------:R-:W-:Y:S01]  /*6870*/  FFMA.FTZ R128, R23, UR4, -R103.reuse ;  /* 0x0000000417807c23 */ /* 0x100fe20008010867 */
[----:B------:R-:W-:Y:S03]  /*6880*/  LDSM.16.MT88.4 R48, [R162+0x8800] ;  /* 0x00880000a230783b */ /* 0x000fe60000004200 */
[----:B------:R-:W-:Y:S01]  /*6890*/  MUFU.EX2 R123, R123 ;  /* 0x0000007b007b7308 */ /* 0x000fe20000000800 */
[--C-:B------:R-:W-:Y:S01]  /*68a0*/  FFMA.FTZ R134, R26, UR4, -R103.reuse ;  /* 0x000000041a867c23 */ /* 0x100fe20008010867 */
[--C-:B------:R-:W-:Y:S01]  /*68b0*/  FFMA.FTZ R133, R27, UR4, -R103.reuse ;  /* 0x000000041b857c23 */ /* 0x100fe20008010867 */
[C---:B------:R-:W-:Y:S01]  /*68c0*/  FMUL.FTZ R68, R100.reuse, R68 ;  /* 0x0000004464447220 */ /* 0x040fe20000410000 */
[C---:B------:R-:W-:Y:S01]  /*68d0*/  FMUL.FTZ R69, R100.reuse, R69 ;  /* 0x0000004564457220 */ /* 0x040fe20000410000 */
[C---:B------:R-:W-:Y:S01]  /*68e0*/  FMUL.FTZ R72, R100.reuse, R72 ;  /* 0x0000004864487220 */ /* 0x040fe20000410000 */
[C---:B------:R-:W-:Y:S01]  /*68f0*/  FMUL.FTZ R73, R100.reuse, R73 ;  /* 0x0000004964497220 */ /* 0x040fe20000410000 */
[C---:B------:R-:W-:Y:S03]  /*6900*/  FMUL.FTZ R76, R100.reuse, R76 ;  /* 0x0000004c644c7220 */ /* 0x040fe60000410000 */
[----:B------:R-:W-:Y:S01]  /*6910*/  MUFU.EX2 R120, R120 ;  /* 0x0000007800787308 */ /* 0x000fe20000000800 */
[----:B------:R-:W-:Y:S01]  /*6920*/  FMUL.FTZ R77, R100, R77 ;  /* 0x0000004d644d7220 */ /* 0x000fe20000410000 */
[--C-:B------:R-:W-:Y:S01]  /*6930*/  FFMA.FTZ R131, R4, UR4, -R116.reuse ;  /* 0x0000000404837c23 */ /* 0x100fe20008010874 */
[--C-:B------:R-:W-:Y:S01]  /*6940*/  FFMA.FTZ R126, R5, UR4, -R116.reuse ;  /* 0x00000004057e7c23 */ /* 0x100fe20008010874 */
[--C-:B------:R-:W-:Y:S01]  /*6950*/  FFMA.FTZ R5, R19, UR4, -R103.reuse ;  /* 0x0000000413057c23 */ /* 0x100fe20008010867 */
[--C-:B------:R-:W-:Y:S01]  /*6960*/  FFMA.FTZ R132, R6, UR4, -R103.reuse ;  /* 0x0000000406847c23 */ /* 0x100fe20008010867 */
[--C-:B------:R-:W-:Y:S01]  /*6970*/  FFMA.FTZ R6, R17, UR4, -R116.reuse ;  /* 0x0000000411067c23 */ /* 0x100fe20008010874 */
[----:B------:R-:W-:Y:S03]  /*6980*/  FMUL.FTZ R17, R100, R89 ;  /* 0x0000005964117220 */ /* 0x000fe60000410000 */
[----:B------:R-:W-:Y:S01]  /*6990*/  MUFU.EX2 R131, R131 ;  /* 0x0000008300837308 */ /* 0x000fe20000000800 */
[--C-:B------:R-:W-:Y:S01]  /*69a0*/  FFMA.FTZ R129, R7, UR4, -R103.reuse ;  /* 0x0000000407817c23 */ /* 0x100fe20008010867 */
[--C-:B------:R-:W-:Y:S01]  /*69b0*/  FFMA.FTZ R7, R20, UR4, -R116.reuse ;  /* 0x0000000414077c23 */ /* 0x100fe20008010874 */
[----:B------:R-:W-:Y:S01]  /*69c0*/  FMUL.FTZ R20, R100, R84 ;  /* 0x0000005464147220 */ /* 0x000fe20000410000 */
[--C-:B------:R-:W-:Y:S01]  /*69d0*/  FFMA.FTZ R130, R8, UR4, -R116.reuse ;  /* 0x0000000408827c23 */ /* 0x100fe20008010874 */
[C---:B------:R-:W-:Y:S01]  /*69e0*/  FMUL.FTZ R8, R100.reuse, R96 ;  /* 0x0000006064087220 */ /* 0x040fe20000410000 */
[--C-:B------:R-:W-:Y:S01]  /*69f0*/  FFMA.FTZ R121, R9, UR4, -R116.reuse ;  /* 0x0000000409797c23 */ /* 0x100fe20008010874 */
[----:B------:R-:W-:Y:S03]  /*6a00*/  FMUL.FTZ R9, R100, R97 ;  /* 0x0000006164097220 */ /* 0x000fe60000410000 */
[----:B------:R-:W2:Y:S01]  /*6a10*/  MUFU.EX2 R126, R126 ;  /* 0x0000007e007e7308 */ /* 0x000ea20000000800 */
[--C-:B------:R-:W-:Y:S01]  /*6a20*/  FFMA.FTZ R124, R10, UR4, -R103.reuse ;  /* 0x000000040a7c7c23 */ /* 0x100fe20008010867 */
[--C-:B------:R-:W-:Y:S01]  /*6a30*/  FFMA.FTZ R127, R11, UR4, -R103.reuse ;  /* 0x000000040b7f7c23 */ /* 0x100fe20008010867 */
[----:B------:R-:W-:Y:S01]  /*6a40*/  FMUL.FTZ R102, R3, UR4 ;  /* 0x0000000403667c20 */ /* 0x000fe20008410000 */
        /* <DEDUP_REMOVED lines=13> */
[----:B--2---:R-:W-:Y:S01]  /*6b20*/  F2FP.BF16.F32.PACK_AB R96, R126, R131 ;  /* 0x000000837e60723e */ /* 0x004fe200000010ff */
[----:B------:R-:W-:Y:S01]  /*6b30*/  FFMA.FTZ R131, R100, R187, R131 ;  /* 0x000000bb64837223 */ /* 0x000fe20000010083 */
[----:B------:R-:W-:Y:S02]  /*6b40*/  ISETP.GT.AND P0, PT, R185, RZ, PT ;  /* 0x000000ffb900720c */ /* 0x000fe40003f04270 */
[----:B------:R-:W-:Y:S01]  /*6b50*/  MOV R101, R2 ;  /* 0x0000000200657202 */ /* 0x000fe20000000f00 */
[----:B------:R-:W-:Y:S04]  /*6b60*/  FADD.FTZ R131, R126, R131 ;  /* 0x000000837e837221 */ /* 0x000fe80000010000 */
[----:B------:R-:W2:Y:S01]  /*6b70*/  MUFU.EX2 R129, R129 ;  /* 0x0000008100817308 */ /* 0x000ea20000000800 */
[C---:B---3--:R-:W-:Y:S01]  /*6b80*/  FMUL.FTZ R14, R3.reuse, R94 ;  /* 0x0000005e030e7220 */ /* 0x048fe20000410000 */
[C---:B------:R-:W-:Y:S01]  /*6b90*/  FMUL.FTZ R15, R3.reuse, R95 ;  /* 0x0000005f030f7220 */ /* 0x040fe20000410000 */
[C---:B------:R-:W-:Y:S01]  /*6ba0*/  FMUL.FTZ R19, R3.reuse, R91 ;  /* 0x0000005b03137220 */ /* 0x040fe20000410000 */
[----:B------:R-:W3:Y:S01]  /*6bb0*/  LDSM.16.MT88.4 R92, [R160+0x6000] ;  /* 0x00600000a05c783b */ /* 0x000ee20000004200 */
[C---:B------:R-:W-:Y:S01]  /*6bc0*/  FMUL.FTZ R22, R3.reuse, R86 ;  /* 0x0000005603167220 */ /* 0x040fe20000410000 */
[C---:B------:R-:W-:Y:S01]  /*6bd0*/  FMUL.FTZ R23, R3.reuse, R87 ;  /* 0x0000005703177220 */ /* 0x040fe20000410000 */
[C---:B------:R-:W-:Y:S03]  /*6be0*/  FMUL.FTZ R10, R3.reuse, R98 ;  /* 0x00000062030a7220 */ /* 0x040fe60000410000 */
[----:B------:R-:W-:Y:S01]  /*6bf0*/  MUFU.EX2 R130, R130 ;  /* 0x0000008200827308 */ /* 0x000fe20000000800 */
[C---:B------:R-:W-:Y:S01]  /*6c00*/  FMUL.FTZ R11, R3.reuse, R99 ;  /* 0x00000063030b7220 */ /* 0x040fe20000410000 */
[----:B------:R-:W-:Y:S01]  /*6c10*/  FFMA.FTZ R102, R18, UR4, -R103 ;  /* 0x0000000412667c23 */ /* 0x000fe20008010867 */
[C---:B------:R-:W-:Y:S01]  /*6c20*/  FMUL.FTZ R18, R3.reuse, R90 ;  /* 0x0000005a03127220 */ /* 0x040fe20000410000 */
[----:B------:R-:W4:Y:S01]  /*6c30*/  LDSM.16.MT88.4 R84, [R163+0x6800] ;  /* 0x00680000a354783b */ /* 0x000f220000004200 */
[C---:B------:R-:W-:Y:S01]  /*6c40*/  FMUL.FTZ R26, R3.reuse, R82 ;  /* 0x00000052031a7220 */ /* 0x040fe20000410000 */
[C---:B------:R-:W-:Y:S01]  /*6c50*/  FMUL.FTZ R27, R3.reuse, R83 ;  /* 0x00000053031b7220 */ /* 0x040fe20000410000 */
[----:B------:R-:W-:Y:S03]  /*6c60*/  FMUL.FTZ R70, R3, R70 ;  /* 0x0000004603467220 */ /* 0x000fe60000410000 */
[----:B------:R-:W5:Y:S01]  /*6c70*/  MUFU.EX2 R121, R121 ;  /* 0x0000007900797308 */ /* 0x000f620000000800 */
[----:B--2---:R-:W-:Y:S01]  /*6c80*/  F2FP.BF16.F32.PACK_AB R97, R129, R132 ;  /* 0x000000848161723e */ /* 0x004fe200000010ff */
[C---:B------:R-:W-:Y:S01]  /*6c90*/  FMUL.FTZ R71, R3.reuse, R71 ;  /* 0x0000004703477220 */ /* 0x040fe20000410000 */
[C---:B------:R-:W-:Y:S01]  /*6ca0*/  FMUL.FTZ R74, R3.reuse, R74 ;  /* 0x0000004a034a7220 */ /* 0x040fe20000410000 */
[----:B------:R-:W2:Y:S01]  /*6cb0*/  LDSM.16.MT88.4 R88, [R162+0x6800] ;  /* 0x00680000a258783b */ /* 0x000ea20000004200 */
[C---:B------:R-:W-:Y:S01]  /*6cc0*/  FMUL.FTZ R75, R3.reuse, R75 ;  /* 0x0000004b034b7220 */ /* 0x040fe20000410000 */
[C---:B------:R-:W-:Y:S01]  /*6cd0*/  FMUL.FTZ R78, R3.reuse, R78 ;  /* 0x0000004e034e7220 */ /* 0x040fe20000410000 */
[C---:B------:R-:W-:Y:S03]  /*6ce0*/  FMUL.FTZ R79, R3.reuse, R79 ;  /* 0x0000004f034f7220 */ /* 0x040fe60000410000 */
[----:B------:R-:W-:Y:S01]  /*6cf0*/  MUFU.EX2 R124, R124 ;  /* 0x0000007c007c7308 */ /* 0x000fe20000000800 */
[----:B------:R-:W-:Y:S04]  /*6d00*/  FFMA.FTZ R132, R3, R186, R132 ;  /* 0x000000ba03847223 */ /* 0x000fe80000010084 */
[----:B------:R-:W-:Y:S05]  /*6d10*/  FADD.FTZ R129, R129, R132 ;  /* 0x0000008481817221 */ /* 0x000fea0000010000 */
[----:B------:R-:W1:Y:S01]  /*6d20*/  MUFU.EX2 R127, R127 ;  /* 0x0000007f007f7308 */ /* 0x000e620000000800 */
[C---:B-----5:R-:W-:Y:S01]  /*6d30*/  F2FP.BF16.F32.PACK_AB R98, R121.reuse, R130 ;  /* 0x000000827962723e */ /* 0x060fe200000010ff */
[----:B------:R-:W-:Y:S04]  /*6d40*/  FADD.FTZ R130, R130, R131 ;  /* 0x0000008382827221 */ /* 0x000fe80000010000 */
[----:B------:R-:W-:Y:S04]  /*6d50*/  FADD.FTZ R121, R121, R130 ;  /* 0x0000008279797221 */ /* 0x000fe80000010000 */
[----:B------:R-:W-:Y:S10]  /*6d60*/  MUFU.EX2 R117, R117 ;  /* 0x0000007500757308 */ /* 0x000ff40000000800 */
[----:B------:R-:W5:Y:S01]  /*6d70*/  MUFU.EX2 R6, R6 ;  /* 0x0000000600067308 */ /* 0x000f620000000800 */
[----:B-1----:R-:W-:Y:S09]  /*6d80*/  F2FP.BF16.F32.PACK_AB R99, R127, R124 ;  /* 0x0000007c7f63723e */ /* 0x002ff200000010ff */
[----:B------:R-:W-:Y:S01]  /*6d90*/  MUFU.EX2 R102, R102 ;  /* 0x0000006600667308 */ /* 0x000fe20000000800 */
[C---:B------:R-:W-:Y:S06]  /*6da0*/  HMMA.16816.F32.BF16 R8, R96.reuse, R104, R8 ;  /* 0x000000686008723c */ /* 0x040fec0000041808 */
[C---:B------:R-:W-:Y:S03]  /*6db0*/  HMMA.16816.F32.BF16 R12, R96.reuse, R106, R12 ;  /* 0x0000006a600c723c */ /* 0x040fe6000004180c */
[----:B------:R-:W1:Y:S01]  /*6dc0*/  MUFU.EX2 R5, R5 ;  /* 0x0000000500057308 */ /* 0x000e620000000800 */
[----:B------:R-:W2:Y:S01]  /*6dd0*/  LDSM.16.MT88.4 R104, [R161+0x6800] ;  /* 0x00680000a168783b */ /* 0x000ea20000004200 */
[----:B-----5:R-:W-:Y:S01]  /*6de0*/  F2FP.BF16.F32.PACK_AB R82, R6, R117 ;  /* 0x000000750652723e */ /* 0x020fe200000010ff */
[C---:B------:R-:W-:Y:S07]  /*6df0*/  HMMA.16816.F32.BF16 R16, R96.reuse, R108, R16 ;  /* 0x0000006c6010723c */ /* 0x040fee0000041810 */
[----:B------:R-:W-:Y:S01]  /*6e00*/  MUFU.EX2 R7, R7 ;  /* 0x0000000700077308 */ /* 0x000fe20000000800 */
[C---:B------:R-:W-:Y:S09]  /*6e10*/  HMMA.16816.F32.BF16 R20, R96.reuse, R110, R20 ;  /* 0x0000006e6014723c */ /* 0x040ff20000041814 */
[----:B------:R-:W5:Y:S02]  /*6e20*/  MUFU.EX2 R118, R118 ;  /* 0x0000007600767308 */ /* 0x000f640000000800 */
[--C-:B------:R-:W-:Y:S01]  /*6e30*/  FFMA.FTZ R108, R24, UR4, -R116.reuse ;  /* 0x00000004186c7c23 */ /* 0x100fe20008010874 */
[----:B------:R-:W-:Y:S01]  /*6e40*/  FFMA.FTZ R109, R25, UR4, -R116 ;  /* 0x00000004196d7c23 */ /* 0x000fe20008010874 */
[C---:B------:R-:W-:Y:S01]  /*6e50*/  FMUL.FTZ R24, R100.reuse, R80 ;  /* 0x0000005064187220 */ /* 0x040fe20000410000 */
[----:B------:R-:W-:Y:S01]  /*6e60*/  FMUL.FTZ R25, R100, R81 ;  /* 0x0000005164197220 */ /* 0x000fe20000410000 */
[----:B------:R-:W-:Y:S04]  /*6e70*/  F2FP.BF16.F32.PACK_AB R80, R119, R122 ;  /* 0x0000007a7750723e */ /* 0x000fe800000010ff */
[----:B------:R-:W-:Y:S01]  /*6e80*/  MUFU.EX2 R125, R125 ;  /* 0x0000007d007d7308 */ /* 0x000fe20000000800 */
[----:B------:R-:W-:Y:S01]  /*6e90*/  F2FP.BF16.F32.PACK_AB R81, R120, R123 ;  /* 0x0000007b7851723e */ /* 0x000fe200000010ff */
[----:B------:R-:W-:Y:S01]  /*6ea0*/  FADD.FTZ R122, R122, R121 ;  /* 0x000000797a7a7221 */ /* 0x000fe20000010000 */
[----:B-1----:R-:W-:Y:S01]  /*6eb0*/  F2FP.BF16.F32.PACK_AB R83, R5, R102 ;  /* 0x000000660553723e */ /* 0x002fe200000010ff */
[C---:B------:R-:W-:Y:S06]  /*6ec0*/  HMMA.16816.F32.BF16 R24, R96.reuse, R112, R24 ;  /* 0x000000706018723c */ /* 0x040fec0000041818 */
[----:B------:R-:W1:Y:S01]  /*6ed0*/  MUFU.EX2 R128, R128 ;  /* 0x0000008000807308 */ /* 0x000e620000000800 */
[----:B------:R-:W-:Y:S01]  /*6ee0*/  FADD.FTZ R122, R119, R122 ;  /* 0x0000007a777a7221 */ /* 0x000fe20000010000 */
[C---:B------:R-:W-:Y:S03]  /*6ef0*/  HMMA.16816.F32.BF16 R68, R96.reuse, R114, R68 ;  /* 0x000000726044723c */ /* 0x040fe60000041844 */
[--C-:B------:R-:W-:Y:S03]  /*6f00*/  FFMA.FTZ R112, R28, UR4, -R116.reuse ;  /* 0x000000041c707c23 */ /* 0x100fe60008010874 */
[C---:B---3--:R-:W-:Y:S02]  /*6f10*/  HMMA.16816.F32.BF16 R72, R96.reuse, R92, R72 ;  /* 0x0000005c6048723c */ /* 0x048fe40000041848 */
[----:B------:R-:W-:Y:S03]  /*6f20*/  MUFU.EX2 R108, R108 ;  /* 0x0000006c006c7308 */ /* 0x000fe60000000800 */
[----:B-----5:R-:W-:Y:S01]  /*6f30*/  F2FP.BF16.F32.PACK_AB R28, R118, R7 ;  /* 0x00000007761c723e */ /* 0x020fe200000010ff */
[----:B------:R-:W-:Y:S01]  /*6f40*/  HMMA.16816.F32.BF16 R76, R96, R94, R76 ;  /* 0x0000005e604c723c */ /* 0x000fe2000004184c */
[----:B------:R-:W3:Y:S05]  /*6f50*/  LDSM.16.MT88.4 R92, [R160+0x6800] ;  /* 0x00680000a05c783b */ /* 0x000eea0000004200 */
[----:B------:R-:W5:Y:S01]  /*6f60*/  MUFU.EX2 R109, R109 ;  /* 0x0000006d006d7308 */ /* 0x000f620000000800 */
[--C-:B------:R-:W-:Y:S01]  /*6f70*/  FFMA.FTZ R113, R29, UR4, -R116.reuse ;  /* 0x000000041d717c23 */ /* 0x100fe20008010874 */
[C---:B----4-:R-:W-:Y:S01]  /*6f80*/  HMMA.16816.F32.BF16 R8, R80.reuse, R84, R8 ;  /* 0x000000545008723c */ /* 0x050fe20000041808 */
[----:B------:R-:W-:Y:S04]  /*6f90*/  LDSM.16.MT88.4 R96, [R161+0x7000] ;  /* 0x00700000a160783b */ /* 0x000fe80000004200 */
[----:B-1----:R-:W-:Y:S01]  /*6fa0*/  F2FP.BF16.F32.PACK_AB R29, R128, R125 ;  /* 0x0000007d801d723e */ /* 0x002fe200000010ff */
[C---:B------:R-:W-:Y:S02]  /*6fb0*/  HMMA.16816.F32.BF16 R12, R80.reuse, R86, R12 ;  /* 0x00000056500c723c */ /* 0x040fe4000004180c */
[----:B------:R-:W-:Y:S01]  /*6fc0*/  MUFU.EX2 R110, R134 ;  /* 0x00000086006e7308 */ /* 0x000fe20000000800 */
[----:B------:R-:W1:Y:S03]  /*6fd0*/  LDSM.16.MT88.4 R84, [R163+0x7000] ;  /* 0x00700000a354783b */ /* 0x000e660000004200 */
[C---:B--2---:R-:W-:Y:S06]  /*6fe0*/  HMMA.16816.F32.BF16 R16, R80.reuse, R88, R16 ;  /* 0x000000585010723c */ /* 0x044fec0000041810 */
[----:B------:R2:W4:Y:S01]  /*6ff0*/  MUFU.EX2 R111, R133 ;  /* 0x00000085006f7308 */ /* 0x0005220000000800 */
[--C-:B------:R-:W-:Y:S01]  /*7000*/  FFMA.FTZ R114, R30, UR4, -R103.reuse ;  /* 0x000000041e727c23 */ /* 0x100fe20008010867 */
[C---:B------:R-:W-:Y:S01]  /*7010*/  HMMA.16816.F32.BF16 R20, R80.reuse, R90, R20 ;  /* 0x0000005a5014723c */ /* 0x040fe20000041814 */
[----:B------:R-:W1:Y:S07]  /*7020*/  LDSM.16.MT88.4 R88, [R162+0x7000] ;  /* 0x00700000a258783b */ /* 0x000e6e0000004200 */
[----:B------:R-:W-:Y:S01]  /*7030*/  MUFU.EX2 R112, R112 ;  /* 0x0000007000707308 */ /* 0x000fe20000000800 */
[C---:B------:R-:W-:Y:S03]  /*7040*/  HMMA.16816.F32.BF16 R24, R80.reuse, R104, R24 ;  /* 0x000000685018723c */ /* 0x040fe60000041818 */
[----:B-----5:R-:W-:Y:S03]  /*7050*/  F2FP.BF16.F32.PACK_AB R30, R109, R108 ;  /* 0x0000006c6d1e723e */ /* 0x020fe600000010ff */
[C---:B------:R-:W-:Y:S03]  /*7060*/  HMMA.16816.F32.BF16 R68, R80.reuse, R106, R68 ;  /* 0x0000006a5044723c */ /* 0x040fe60000041844 */
[----:B------:R-:W5:Y:S02]  /*7070*/  MUFU.EX2 R113, R113 ;  /* 0x0000007100717308 */ /* 0x000f640000000800 */
[--C-:B--2---:R-:W-:Y:S01]  /*7080*/  FFMA.FTZ R133, R32, UR4, -R116.reuse ;  /* 0x0000000420857c23 */ /* 0x104fe20008010874 */
[C---:B---3--:R-:W-:Y:S07]  /*7090*/  HMMA.16816.F32.BF16 R72, R80.reuse, R92, R72 ;  /* 0x0000005c5048723c */ /* 0x048fee0000041848 */
[----:B------:R-:W-:Y:S01]  /*70a0*/  MUFU.EX2 R114, R114 ;  /* 0x0000007200727308 */ /* 0x000fe20000000800 */
[--C-:B------:R-:W-:Y:S01]  /*70b0*/  FFMA.FTZ R115, R31, UR4, -R103.reuse ;  /* 0x000000041f737c23 */ /* 0x100fe20008010867 */
[----:B------:R-:W-:Y:S01]  /*70c0*/  HMMA.16816.F32.BF16 R76, R80, R94, R76 ;  /* 0x0000005e504c723c */ /* 0x000fe2000004184c */
[----:B------:R-:W-:Y:S07]  /*70d0*/  LDSM.16.MT88.4 R80, [R163+0x7800] ;  /* 0x00780000a350783b */ /* 0x000fee0000004200 */
[----:B------:R-:W2:Y:S03]  /*70e0*/  MUFU.EX2 R115, R115 ;  /* 0x0000007300737308 */ /* 0x000ea60000000800 */
[----:B----4-:R-:W-:Y:S01]  /*70f0*/  F2FP.BF16.F32.PACK_AB R31, R111, R110 ;  /* 0x0000006e6f1f723e */ /* 0x010fe200000010ff */
[--C-:B------:R-:W-:Y:S01]  /*7100*/  FFMA.FTZ R104, R33, UR4, -R116.reuse ;  /* 0x0000000421687c23 */ /* 0x100fe20008010874 */
[--C-:B------:R-:W-:Y:S01]  /*7110*/  FFMA.FTZ R105, R34, UR4, -R103.reuse ;  /* 0x0000000422697c23 */ /* 0x100fe20008010867 */
[----:B------:R-:W-:Y:S01]  /*7120*/  LDSM.16.MT88.4 R92, [R163+0x9800] ;  /* 0x00980000a35c783b */ /* 0x000fe20000004200 */
[----:B------:R-:W-:Y:S01]  /*7130*/  FFMA.FTZ R134, R35, UR4, -R103 ;  /* 0x0000000423867c23 */ /* 0x000fe20008010867 */
[--C-:B------:R-:W-:Y:S02]  /*7140*/  FFMA.FTZ R107, R36, UR4, -R116.reuse ;  /* 0x00000004246b7c23 */ /* 0x100fe40008010874 */
[C---:B-1----:R-:W-:Y:S01]  /*7150*/  HMMA.16816.F32.BF16 R8, R28.reuse, R84, R8 ;  /* 0x000000541c08723c */ /* 0x042fe20000041808 */
[----:B------:R-:W-:Y:S03]  /*7160*/  MUFU.EX2 R135, R135 ;  /* 0x0000008700877308 */ /* 0x000fe60000000800 */
[----:B------:R-:W1:Y:S01]  /*7170*/  LDSM.16.MT88.4 R32, [R160+0x7000] ;  /* 0x00700000a020783b */ /* 0x000e620000004200 */
[----:B-----5:R-:W-:Y:S01]  /*7180*/  F2FP.BF16.F32.PACK_AB R36, R113, R112 ;  /* 0x000000707124723e */ /* 0x020fe200000010ff */
[C---:B------:R-:W-:Y:S05]  /*7190*/  HMMA.16816.F32.BF16 R12, R28.reuse, R86, R12 ;  /* 0x000000561c0c723c */ /* 0x040fea000004180c */
[----:B------:R-:W-:Y:S01]  /*71a0*/  MUFU.EX2 R107, R107 ;  /* 0x0000006b006b7308 */ /* 0x000fe20000000800 */
[----:B------:R-:W-:Y:S01]  /*71b0*/  FFMA.FTZ R106, R37, UR4, -R116 ;  /* 0x00000004256a7c23 */ /* 0x000fe20008010874 */
[C---:B------:R-:W-:Y:S01]  /*71c0*/  HMMA.16816.F32.BF16 R16, R28.reuse, R88, R16 ;  /* 0x000000581c10723c */ /* 0x040fe20000041810 */
[----:B------:R-:W3:Y:S03]  /*71d0*/  LDSM.16.MT88.4 R84, [R162+0x7800] ;  /* 0x00780000a254783b */ /* 0x000ee60000004200 */
[----:B--2---:R-:W-:Y:S02]  /*71e0*/  F2FP.BF16.F32.PACK_AB R37, R115, R114 ;  /* 0x000000727325723e */ /* 0x004fe400000010ff */
[C---:B------:R-:W-:Y:S02]  /*71f0*/  HMMA.16816.F32.BF16 R20, R28.reuse, R90, R20 ;  /* 0x0000005a1c14723c */ /* 0x040fe40000041814 */
[----:B------:R-:W-:Y:S01]  /*7200*/  MUFU.EX2 R133, R133 ;  /* 0x0000008500857308 */ /* 0x000fe20000000800 */
[----:B------:R-:W2:Y:S02]  /*7210*/  LDSM.16.MT88.4 R88, [R161+0x7800] ;  /* 0x00780000a158783b */ /* 0x000ea40000004200 */
[----:B------:R-:W-:Y:S01]  /*7220*/  FADD.FTZ R117, R117, R122 ;  /* 0x0000007a75757221 */ /* 0x000fe20000010000 */
[C---:B------:R-:W-:Y:S06]  /*7230*/  HMMA.16816.F32.BF16 R24, R28.reuse, R96, R24 ;  /* 0x000000601c18723c */ /* 0x040fec0000041818 */
[----:B------:R-:W4:Y:S01]  /*7240*/  MUFU.EX2 R104, R104 ;  /* 0x0000006800687308 */ /* 0x000f220000000800 */
[----:B------:R-:W-:Y:S01]  /*7250*/  FADD.FTZ R6, R6, R117 ;  /* 0x0000007506067221 */ /* 0x000fe20000010000 */
[C---:B------:R-:W-:Y:S08]  /*7260*/  HMMA.16816.F32.BF16 R68, R28.reuse, R98, R68 ;  /* 0x000000621c44723c */ /* 0x040ff00000041844 */
[----:B------:R-:W-:Y:S03]  /*7270*/  MUFU.EX2 R105, R105 ;  /* 0x0000006900697308 */ /* 0x000fe60000000800 */
[----:B------:R-:W-:Y:S01]  /*7280*/  FADD.FTZ R7, R7, R6 ;  /* 0x0000000607077221 */ /* 0x000fe20000010000 */
[----:B------:R-:W-:Y:S03]  /*7290*/  FFMA.FTZ R6, R66, UR4, -R103 ;  /* 0x0000000442067c23 */ /* 0x000fe60008010867 */
[----:B------:R-:W-:Y:S03]  /*72a0*/  FADD.FTZ R7, R118, R7 ;  /* 0x0000000776077221 */ /* 0x000fe60000010000 */
[----:B------:R-:W5:Y:S01]  /*72b0*/  MUFU.EX2 R134, R134 ;  /* 0x0000008600867308 */ /* 0x000f620000000800 */
[C---:B-1----:R-:W-:Y:S03]  /*72c0*/  HMMA.16816.F32.BF16 R72, R28.reuse, R32, R72 ;  /* 0x000000201c48723c */ /* 0x042fe60000041848 */
[----:B----4-:R-:W-:Y:S01]  /*72d0*/  F2FP.BF16.F32.PACK_AB R38, R104, R133 ;  /* 0x000000856826723e */ /* 0x010fe200000010ff */
[----:B------:R-:W-:Y:S02]  /*72e0*/  FADD.FTZ R108, R108, R7 ;  /* 0x000000076c6c7221 */ /* 0x000fe40000010000 */
[----:B------:R-:W-:Y:S01]  /*72f0*/  HMMA.16816.F32.BF16 R76, R28, R34, R76 ;  /* 0x000000221c4c723c */ /* 0x000fe2000004184c */
[----:B------:R-:W1:Y:S02]  /*7300*/  LDSM.16.MT88.4 R28, [R160+0x7800] ;  /* 0x00780000a01c783b */ /* 0x000e640000004200 */
[----:B------:R-:W4:Y:S02]  /*7310*/  MUFU.EX2 R106, R106 ;  /* 0x0000006a006a7308 */ /* 0x000f240000000800 */
[----:B------:R-:W-:Y:S08]  /*7320*/  FADD.FTZ R109, R109, R108 ;  /* 0x0000006c6d6d7221 */ /* 0x000ff00000010000 */
[----:B------:R-:W3:Y:S01]  /*7330*/  MUFU.EX2 R136, R136 ;  /* 0x0000008800887308 */ /* 0x000ee20000000800 */
[----:B-----5:R-:W-:Y:S01]  /*7340*/  F2FP.BF16.F32.PACK_AB R39, R134, R105 ;  /* 0x000000698627723e */ /* 0x020fe200000010ff */
[----:B------:R-:W-:Y:S04]  /*7350*/  FADD.FTZ R112, R112, R109 ;  /* 0x0000006d70707221 */ /* 0x000fe80000010000 */
[----:B------:R-:W-:Y:S02]  /*7360*/  FADD.FTZ R112, R113, R112 ;  /* 0x0000007071707221 */ /* 0x000fe40000010000 */
[C---:B------:R-:W-:Y:S02]  /*7370*/  HMMA.16816.F32.BF16 R8, R36.reuse, R80, R8 ;  /* 0x000000502408723c */ /* 0x040fe40000041808 */
[----:B------:R-:W5:Y:S03]  /*7380*/  MUFU.EX2 R138, R138 ;  /* 0x0000008a008a7308 */ /* 0x000f660000000800 */
[----:B----4-:R-:W-:Y:S01]  /*7390*/  F2FP.BF16.F32.PACK_AB R32, R106, R107 ;  /* 0x0000006b6a20723e */ /* 0x010fe200000010ff */
[C---:B------:R-:W-:Y:S01]  /*73a0*/  HMMA.16816.F32.BF16 R12, R36.reuse, R82, R12 ;  /* 0x00000052240c723c */ /* 0x040fe2000004180c */
[----:B------:R-:W4:Y:S05]  /*73b0*/  LDSM.16.MT88.4 R80, [R162+0x8000] ;  /* 0x00800000a250783b */ /* 0x000f2a0000004200 */
[----:B------:R-:W-:Y:S01]  /*73c0*/  MUFU.EX2 R139, R139 ;  /* 0x0000008b008b7308 */ /* 0x000fe20000000800 */
[----:B---3--:R-:W-:Y:S01]  /*73d0*/  F2FP.BF16.F32.PACK_AB R33, R136, R135 ;  /* 0x000000878821723e */ /* 0x008fe200000010ff */
[C---:B------:R-:W-:Y:S08]  /*73e0*/  HMMA.16816.F32.BF16 R16, R36.reuse, R84, R16 ;  /* 0x000000542410723c */ /* 0x040ff00000041810 */
[----:B------:R-:W3:Y:S01]  /*73f0*/  MUFU.EX2 R140, R140 ;  /* 0x0000008c008c7308 */ /* 0x000ee20000000800 */
[C---:B------:R-:W-:Y:S01]  /*7400*/  HMMA.16816.F32.BF16 R20, R36.reuse, R86, R20 ;  /* 0x000000562414723c */ /* 0x040fe20000041814 */
[----:B------:R-:W-:Y:S02]  /*7410*/  LDSM.16.MT88.4 R84, [R162+0x9800] ;  /* 0x00980000a254783b */ /* 0x000fe40000004200 */
[----:B-----5:R-:W-:Y:S03]  /*7420*/  F2FP.BF16.F32.PACK_AB R34, R138, R137 ;  /* 0x000000898a22723e */ /* 0x020fe600000010ff */
[C---:B--2---:R-:W-:Y:S03]  /*7430*/  HMMA.16816.F32.BF16 R24, R36.reuse, R88, R24 ;  /* 0x000000582418723c */ /* 0x044fe60000041818 */
[----:B------:R-:W-:Y:S02]  /*7440*/  MUFU.EX2 R141, R141 ;  /* 0x0000008d008d7308 */ /* 0x000fe40000000800 */
[----:B------:R-:W-:Y:S01]  /*7450*/  FADD.FTZ R133, R133, R112 ;  /* 0x0000007085857221 */ /* 0x000fe20000010000 */
[C---:B------:R-:W-:Y:S07]  /*7460*/  HMMA.16816.F32.BF16 R68, R36.reuse, R90, R68 ;  /* 0x0000005a2444723c */ /* 0x040fee0000041844 */
[----:B------:R-:W2:Y:S01]  /*7470*/  MUFU.EX2 R142, R142 ;  /* 0x0000008e008e7308 */ /* 0x000ea20000000800 */
[----:B---3--:R-:W-:Y:S01]  /*7480*/  F2FP.BF16.F32.PACK_AB R35, R140, R139 ;  /* 0x0000008b8c23723e */ /* 0x008fe200000010ff */
[C---:B-1----:R-:W-:Y:S08]  /*7490*/  HMMA.16816.F32.BF16 R72, R36.reuse, R28, R72 ;  /* 0x0000001c2448723c */ /* 0x042ff00000041848 */
[----:B------:R-:W-:Y:S01]  /*74a0*/  MUFU.EX2 R143, R143 ;  /* 0x0000008f008f7308 */ /* 0x000fe20000000800 */
[----:B------:R-:W-:Y:S01]  /*74b0*/  HMMA.16816.F32.BF16 R76, R36, R30, R76 ;  /* 0x0000001e244c723c */ /* 0x000fe2000004184c */
[----:B------:R-:W1:Y:S02]  /*74c0*/  LDSM.16.MT88.4 R28, [R160+0x8000] ;  /* 0x00800000a01c783b */ /* 0x000e640000004200 */
[----:B------:R-:W-:Y:S03]  /*74d0*/  FADD.FTZ R104, R104, R133 ;  /* 0x0000008568687221 */ /* 0x000fe60000010000 */
[C---:B------:R-:W-:Y:S03]  /*74e0*/  HMMA.16816.F32.BF16 R8, R32.reuse, R40, R8 ;  /* 0x000000282008723c */ /* 0x040fe60000041808 */
[----:B------:R-:W3:Y:S02]  /*74f0*/  MUFU.EX2 R144, R144 ;  /* 0x0000009000907308 */ /* 0x000ee40000000800 */
[----:B--2---:R-:W-:Y:S01]  /*7500*/  F2FP.BF16.F32.PACK_AB R36, R142, R141 ;  /* 0x0000008d8e24723e */ /* 0x004fe200000010ff */
[C---:B------:R-:W-:Y:S01]  /*7510*/  HMMA.16816.F32.BF16 R12, R32.reuse, R42, R12 ;  /* 0x0000002a200c723c */ /* 0x040fe2000004180c */
[----:B------:R-:W2:Y:S06]  /*7520*/  LDSM.16.MT88.4 R40, [R163+0x8800] ;  /* 0x00880000a328783b */ /* 0x000eac0000004200 */
[----:B------:R-:W-:Y:S01]  /*7530*/  MUFU.EX2 R145, R145 ;  /* 0x0000009100917308 */ /* 0x000fe20000000800 */
[----:B------:R-:W-:Y:S01]  /*7540*/  FADD.FTZ R107, R107, R104 ;  /* 0x000000686b6b7221 */ /* 0x000fe20000010000 */
[C---:B----4-:R-:W-:Y:S08]  /*7550*/  HMMA.16816.F32.BF16 R16, R32.reuse, R80, R16 ;  /* 0x000000502010723c */ /* 0x050ff00000041810 */
[----:B------:R-:W4:Y:S01]  /*7560*/  MUFU.EX2 R146, R146 ;  /* 0x0000009200927308 */ /* 0x000f220000000800 */
[C---:B------:R-:W-:Y:S03]  /*7570*/  HMMA.16816.F32.BF16 R20, R32.reuse, R82, R20 ;  /* 0x000000522014723c */ /* 0x040fe60000041814 */
[----:B---3--:R-:W-:Y:S03]  /*7580*/  F2FP.BF16.F32.PACK_AB R37, R144, R143 ;  /* 0x0000008f9025723e */ /* 0x008fe600000010ff */
[C---:B------:R-:W-:Y:S03]  /*7590*/  HMMA.16816.F32.BF16 R24, R32.reuse, R44, R24 ;  /* 0x0000002c2018723c */ /* 0x040fe60000041818 */
[----:B------:R-:W-:Y:S02]  /*75a0*/  MUFU.EX2 R147, R147 ;  /* 0x0000009300937308 */ /* 0x000fe40000000800 */
[----:B------:R-:W-:Y:S01]  /*75b0*/  FADD.FTZ R106, R106, R107 ;  /* 0x0000006b6a6a7221 */ /* 0x000fe20000010000 */
[C---:B------:R-:W-:Y:S01]  /*75c0*/  HMMA.16816.F32.BF16 R68, R32.reuse, R46, R68 ;  /* 0x0000002e2044723c */ /* 0x040fe20000041844 */
[----:B------:R-:W3:Y:S06]  /*75d0*/  LDSM.16.MT88.4 R44, [R161+0x8800] ;  /* 0x00880000a12c783b */ /* 0x000eec0000004200 */
[----:B------:R-:W5:Y:S01]  /*75e0*/  MUFU.EX2 R148, R148 ;  /* 0x0000009400947308 */ /* 0x000f620000000800 */
[----:B----4-:R-:W-:Y:S01]  /*75f0*/  F2FP.BF16.F32.PACK_AB R38, R146, R145 ;  /* 0x000000919226723e */ /* 0x010fe200000010ff */
[C---:B-1----:R-:W-:Y:S08]  /*7600*/  HMMA.16816.F32.BF16 R72, R32.reuse, R28, R72 ;  /* 0x0000001c2048723c */ /* 0x042ff00000041848 */
[----:B------:R-:W-:Y:S01]  /*7610*/  MUFU.EX2 R52, R52 ;  /* 0x0000003400347308 */ /* 0x000fe20000000800 */
[----:B------:R-:W-:Y:S01]  /*7620*/  HMMA.16816.F32.BF16 R76, R32, R30, R76 ;  /* 0x0000001e204c723c */ /* 0x000fe2000004184c */
[----:B------:R-:W1:Y:S02]  /*7630*/  LDSM.16.MT88.4 R28, [R160+0x8800] ;  /* 0x00880000a01c783b */ /* 0x000e640000004200 */
[----:B------:R-:W-:Y:S06]  /*7640*/  FADD.FTZ R137, R137, R106 ;  /* 0x0000006a89897221 */ /* 0x000fec0000010000 */
[----:B------:R-:W4:Y:S02]  /*7650*/  MUFU.EX2 R53, R53 ;  /* 0x0000003500357308 */ /* 0x000f240000000800 */
[----:B-----5:R-:W-:Y:S01]  /*7660*/  F2FP.BF16.F32.PACK_AB R39, R148, R147 ;  /* 0x000000939427723e */ /* 0x020fe200000010ff */
[----:B------:R-:W5:Y:S01]  /*7670*/  LDSM.16.MT88.4 R32, [R163+0x9000] ;  /* 0x00900000a320783b */ /* 0x000f620000004200 */
[----:B------:R-:W-:Y:S05]  /*7680*/  FADD.FTZ R138, R138, R137 ;  /* 0x000000898a8a7221 */ /* 0x000fea0000010000 */
[C---:B--2---:R-:W-:Y:S01]  /*7690*/  HMMA.16816.F32.BF16 R8, R36.reuse, R40, R8 ;  /* 0x000000282408723c */ /* 0x044fe20000041808 */
[----:B------:R-:W-:Y:S04]  /*76a0*/  MUFU.EX2 R54, R54 ;  /* 0x0000003600367308 */ /* 0x000fe80000000800 */
[----:B------:R-:W-:Y:S01]  /*76b0*/  FADD.FTZ R141, R141, R138 ;  /* 0x0000008a8d8d7221 */ /* 0x000fe20000010000 */
[C---:B------:R-:W-:Y:S01]  /*76c0*/  HMMA.16816.F32.BF16 R12, R36.reuse, R42, R12 ;  /* 0x0000002a240c723c */ /* 0x040fe2000004180c */
[----:B------:R-:W2:Y:S04]  /*76d0*/  LDSM.16.MT88.4 R40, [R162+0x9000] ;  /* 0x00900000a228783b */ /* 0x000ea80000004200 */
[----:B------:R-:W4:Y:S01]  /*76e0*/  MUFU.EX2 R55, R55 ;  /* 0x0000003700377308 */ /* 0x000f220000000800 */
[----:B------:R-:W-:Y:S01]  /*76f0*/  FADD.FTZ R142, R142, R141 ;  /* 0x0000008d8e8e7221 */ /* 0x000fe20000010000 */
[C---:B------:R-:W-:Y:S08]  /*7700*/  HMMA.16816.F32.BF16 R16, R36.reuse, R48, R16 ;  /* 0x000000302410723c */ /* 0x040ff00000041810 */
[----:B------:R-:W-:Y:S01]  /*7710*/  MUFU.EX2 R56, R56 ;  /* 0x0000003800387308 */ /* 0x000fe20000000800 */
[C---:B------:R-:W-:Y:S03]  /*7720*/  HMMA.16816.F32.BF16 R20, R36.reuse, R50, R20 ;  /* 0x000000322414723c */ /* 0x040fe60000041814 */
[--C-:B------:R-:W-:Y:S03]  /*7730*/  FFMA.FTZ R48, R60, UR4, -R116.reuse ;  /* 0x000000043c307c23 */ /* 0x100fe60008010874 */
[C---:B---3--:R-:W-:Y:S03]  /*7740*/  HMMA.16816.F32.BF16 R24, R36.reuse, R44, R24 ;  /* 0x0000002c2418723c */ /* 0x048fe60000041818 */
[----:B------:R-:W3:Y:S02]  /*7750*/  MUFU.EX2 R57, R57 ;  /* 0x0000003900397308 */ /* 0x000ee40000000800 */
[----:B------:R-:W-:Y:S01]  /*7760*/  FFMA.FTZ R49, R61, UR4, -R116 ;  /* 0x000000043d317c23 */ /* 0x000fe20008010874 */
[C---:B------:R-:W-:Y:S07]  /*7770*/  HMMA.16816.F32.BF16 R68, R36.reuse, R46, R68 ;  /* 0x0000002e2444723c */ /* 0x040fee0000041844 */
[----:B------:R-:W-:Y:S01]  /*7780*/  MUFU.EX2 R58, R58 ;  /* 0x0000003a003a7308 */ /* 0x000fe20000000800 */
[----:B------:R-:W-:Y:S01]  /*7790*/  FADD.FTZ R44, R124, R129 ;  /* 0x000000817c2c7221 */ /* 0x000fe20000010000 */
[C---:B-1----:R-:W-:Y:S08]  /*77a0*/  HMMA.16816.F32.BF16 R72, R36.reuse, R28, R72 ;  /* 0x0000001c2448723c */ /* 0x042ff00000041848 */
[----:B------:R-:W1:Y:S01]  /*77b0*/  MUFU.EX2 R3, R59 ;  /* 0x0000003b00037308 */ /* 0x000e620000000800 */
[----:B------:R-:W-:Y:S01]  /*77c0*/  HMMA.16816.F32.BF16 R76, R36, R30, R76 ;  /* 0x0000001e244c723c */ /* 0x000fe2000004184c */
[----:B------:R-:W-:Y:S02]  /*77d0*/  LDSM.16.MT88.4 R36, [R160+0x9000] ;  /* 0x00900000a024783b */ /* 0x000fe40000004200 */
[----:B------:R-:W-:Y:S01]  /*77e0*/  FADD.FTZ R44, R127, R44 ;  /* 0x0000002c7f2c7221 */ /* 0x000fe20000010000 */
[----:B----4-:R-:W-:Y:S01]  /*77f0*/  F2FP.BF16.F32.PACK_AB R28, R53, R52 ;  /* 0x00000034351c723e */ /* 0x010fe200000010ff */
[--C-:B------:R-:W-:Y:S01]  /*7800*/  FFMA.FTZ R50, R62, UR4, -R103.reuse ;  /* 0x000000043e327c23 */ /* 0x100fe20008010867 */
[----:B------:R-:W-:Y:S03]  /*7810*/  F2FP.BF16.F32.PACK_AB R29, R55, R54 ;  /* 0x00000036371d723e */ /* 0x000fe600000010ff */
[----:B------:R-:W-:Y:S02]  /*7820*/  MUFU.EX2 R48, R48 ;  /* 0x0000003000307308 */ /* 0x000fe40000000800 */
[----:B------:R-:W-:Y:S01]  /*7830*/  FADD.FTZ R123, R123, R44 ;  /* 0x0000002c7b7b7221 */ /* 0x000fe20000010000 */
[----:B---3--:R-:W-:Y:S01]  /*7840*/  F2FP.BF16.F32.PACK_AB R30, R57, R56 ;  /* 0x00000038391e723e */ /* 0x008fe200000010ff */
[----:B------:R-:W3:Y:S01]  /*7850*/  LDSM.16.MT88.4 R44, [R161+0x9000] ;  /* 0x00900000a12c783b */ /* 0x000ee20000004200 */
[----:B------:R-:W-:Y:S01]  /*7860*/  FFMA.FTZ R51, R63, UR4, -R103 ;  /* 0x000000043f337c23 */ /* 0x000fe20008010867 */
[----:B------:R-:W-:Y:S01]  /*7870*/  FADD.FTZ R123, R120, R123 ;  /* 0x0000007b787b7221 */ /* 0x000fe20000010000 */
[----:B-1----:R-:W-:Y:S01]  /*7880*/  F2FP.BF16.F32.PACK_AB R31, R3, R58 ;  /* 0x0000003a031f723e */ /* 0x002fe200000010ff */
[----:B------:R-:W-:Y:S01]  /*7890*/  FFMA.FTZ R116, R65, UR4, -R116 ;  /* 0x0000000441747c23 */ /* 0x000fe20008010874 */
[----:B------:R-:W-:Y:S01]  /*78a0*/  FFMA.FTZ R103, R67, UR4, -R103 ;  /* 0x0000000443677c23 */ /* 0x000fe20008010867 */
[----:B------:R-:W-:Y:S01]  /*78b0*/  FADD.FTZ R102, R102, R123 ;  /* 0x0000007b66667221 */ /* 0x000fe20000010000 */
[----:B------:R-:W1:Y:S01]  /*78c0*/  MUFU.EX2 R49, R49 ;  /* 0x0000003100317308 */ /* 0x000e620000000800 */
[----:B------:R-:W-:Y:S02]  /*78d0*/  FADD.FTZ R145, R145, R142 ;  /* 0x0000008e91917221 */ /* 0x000fe40000010000 */
[C---:B-----5:R-:W-:Y:S05]  /*78e0*/  HMMA.16816.F32.BF16 R8, R28.reuse, R32, R8 ;  /* 0x000000201c08723c */ /* 0x060fea0000041808 */
[----:B------:R-:W-:Y:S01]  /*78f0*/  FADD.FTZ R102, R5, R102 ;  /* 0x0000006605667221 */ /* 0x000fe20000010000 */
[C---:B------:R-:W-:Y:S01]  /*7900*/  HMMA.16816.F32.BF16 R12, R28.reuse, R34, R12 ;  /* 0x000000221c0c723c */ /* 0x040fe2000004180c */
[----:B------:R-:W-:Y:S04]  /*7910*/  MUFU.EX2 R50, R50 ;  /* 0x0000003200327308 */ /* 0x000fe80000000800 */
[----:B------:R-:W-:Y:S01]  /*7920*/  FADD.FTZ R125, R125, R102 ;  /* 0x000000667d7d7221 */ /* 0x000fe20000010000 */
[C---:B--2---:R-:W-:Y:S05]  /*7930*/  HMMA.16816.F32.BF16 R16, R28.reuse, R40, R16 ;  /* 0x000000281c10723c */ /* 0x044fea0000041810 */
[----:B------:R-:W2:Y:S01]  /*7940*/  MUFU.EX2 R51, R51 ;  /* 0x0000003300337308 */ /* 0x000ea20000000800 */
[----:B-1----:R-:W-:Y:S01]  /*7950*/  F2FP.BF16.F32.PACK_AB R32, R49, R48 ;  /* 0x000000303120723e */ /* 0x002fe200000010ff */
[C---:B------:R-:W-:Y:S01]  /*7960*/  HMMA.16816.F32.BF16 R20, R28.reuse, R42, R20 ;  /* 0x0000002a1c14723c */ /* 0x040fe20000041814 */
[----:B------:R-:W1:Y:S03]  /*7970*/  LDSM.16.MT88.4 R40, [R161+0x9800] ;  /* 0x00980000a128783b */ /* 0x000e660000004200 */
[----:B------:R-:W-:Y:S04]  /*7980*/  FADD.FTZ R125, R128, R125 ;  /* 0x0000007d807d7221 */ /* 0x000fe80000010000 */
[----:B------:R-:W-:Y:S03]  /*7990*/  MUFU.EX2 R5, R64 ;  /* 0x0000004000057308 */ /* 0x000fe60000000800 */
[----:B------:R-:W-:Y:S01]  /*79a0*/  FADD.FTZ R145, R146, R145 ;  /* 0x0000009192917221 */ /* 0x000fe20000010000 */
[----:B------:R-:W-:Y:S01]  /*79b0*/  FADD.FTZ R110, R110, R125 ;  /* 0x0000007d6e6e7221 */ /* 0x000fe20000010000 */
[C---:B---3--:R-:W-:Y:S05]  /*79c0*/  HMMA.16816.F32.BF16 R24, R28.reuse, R44, R24 ;  /* 0x0000002c1c18723c */ /* 0x048fea0000041818 */
[----:B------:R-:W3:Y:S01]  /*79d0*/  MUFU.EX2 R116, R116 ;  /* 0x0000007400747308 */ /* 0x000ee20000000800 */
[----:B------:R-:W-:Y:S01]  /*79e0*/  FADD.FTZ R111, R111, R110 ;  /* 0x0000006e6f6f7221 */ /* 0x000fe20000010000 */
[----:B--2---:R-:W-:Y:S01]  /*79f0*/  F2FP.BF16.F32.PACK_AB R33, R51, R50 ;  /* 0x000000323321723e */ /* 0x004fe200000010ff */
[----:B------:R-:W-:Y:S01]  /*7a00*/  FADD.FTZ R52, R52, R145 ;  /* 0x0000009134347221 */ /* 0x000fe20000010000 */
[C---:B------:R-:W-:Y:S06]  /*7a10*/  HMMA.16816.F32.BF16 R68, R28.reuse, R46, R68 ;  /* 0x0000002e1c44723c */ /* 0x040fec0000041844 */
[----:B------:R-:W-:Y:S01]  /*7a20*/  MUFU.EX2 R6, R6 ;  /* 0x0000000600067308 */ /* 0x000fe20000000800 */
[----:B------:R-:W-:Y:S01]  /*7a30*/  FADD.FTZ R114, R114, R111 ;  /* 0x0000006f72727221 */ /* 0x000fe20000010000 */
[C---:B------:R-:W-:Y:S03]  /*7a40*/  HMMA.16816.F32.BF16 R72, R28.reuse, R36, R72 ;  /* 0x000000241c48723c */ /* 0x040fe60000041848 */
[----:B------:R-:W-:Y:S03]  /*7a50*/  FADD.FTZ R114, R115, R114 ;  /* 0x0000007273727221 */ /* 0x000fe60000010000 */
[----:B------:R-:W-:Y:S02]  /*7a60*/  HMMA.16816.F32.BF16 R76, R28, R38, R76 ;  /* 0x000000261c4c723c */ /* 0x000fe4000004184c */
[----:B------:R-:W2:Y:S01]  /*7a70*/  MUFU.EX2 R103, R103 ;  /* 0x0000006700677308 */ /* 0x000ea20000000800 */
[----:B------:R-:W4:Y:S02]  /*7a80*/  LDSM.16.MT88.4 R28, [R160+0x9800] ;  /* 0x00980000a01c783b */ /* 0x000f240000004200 */
[----:B------:R-:W-:Y:S01]  /*7a90*/  FADD.FTZ R105, R105, R114 ;  /* 0x0000007269697221 */ /* 0x000fe20000010000 */
[----:B---3--:R-:W-:Y:S01]  /*7aa0*/  F2FP.BF16.F32.PACK_AB R34, R116, R5 ;  /* 0x000000057422723e */ /* 0x008fe200000010ff */
[----:B------:R-:W-:Y:S04]  /*7ab0*/  FADD.FTZ R53, R53, R52 ;  /* 0x0000003435357221 */ /* 0x000fe80000010000 */
        /* <DEDUP_REMOVED lines=19> */
[C---:B------:R-:W-:Y:S05]  /*7bf0*/  HMMA.16816.F32.BF16 R68, R32.reuse, R42, R68 ;  /* 0x0000002a2044723c */ /* 0x040fea0000041844 */
[----:B------:R-:W-:Y:S01]  /*7c00*/  FADD.FTZ R54, R54, R7 ;  /* 0x0000000736367221 */ /* 0x000fe20000010000 */
[C---:B----4-:R-:W-:Y:S05]  /*7c10*/  HMMA.16816.F32.BF16 R72, R32.reuse, R28, R72 ;  /* 0x0000001c2048723c */ /* 0x050fea0000041848 */
[----:B------:R-:W-:Y:S01]  /*7c20*/  FADD.FTZ R55, R55, R54 ;  /* 0x0000003637377221 */ /* 0x000fe20000010000 */
[----:B------:R-:W-:Y:S05]  /*7c30*/  HMMA.16816.F32.BF16 R76, R32, R30, R76 ;  /* 0x0000001e204c723c */ /* 0x000fea000004184c */
[----:B------:R-:W-:Y:S01]  /*7c40*/  FADD.FTZ R58, R58, R55 ;  /* 0x000000373a3a7221 */ /* 0x000fe20000010000 */
[----:B------:R-:W-:Y:S05]  /*7c50*/  FADD.FTZ R5, R5, R48 ;  /* 0x0000003005057221 */ /* 0x000fea0000010000 */
[----:B------:R-:W-:Y:S01]  /*7c60*/  FADD.FTZ R3, R3, R58 ;  /* 0x0000003a03037221 */ /* 0x000fe20000010000 */
[----:B------:R-:W-:Y:S03]  /*7c70*/  FADD.FTZ R187, R116, R5 ;  /* 0x0000000574bb7221 */ /* 0x000fe60000010000 */
[----:B------:R-:W-:Y:S01]  /*7c80*/  FADD.FTZ R50, R50, R3 ;  /* 0x0000000332327221 */ /* 0x000fe20000010000 */
[----:B------:R-:W-:Y:S03]  /*7c90*/  IADD3 R3, R185, -0x1, RZ ;  /* 0xffffffffb9037810 */ /* 0x000fe60007ffe0ff */
[----:B------:R-:W-:Y:S01]  /*7ca0*/  FADD.FTZ R51, R51, R50 ;  /* 0x0000003233337221 */ /* 0x000fe20000010000 */
[----:B------:R-:W-:Y:S02]  /*7cb0*/  MOV R185, R3 ;  /* 0x0000000300b97202 */ /* 0x000fe40000000f00 */
[----:B------:R-:W-:Y:S01]  /*7cc0*/  MOV R3, R0 ;  /* 0x0000000000037202 */ /* 0x000fe20000000f00 */
[----:B------:R-:W-:Y:S04]  /*7cd0*/  FADD.FTZ R6, R6, R51 ;  /* 0x0000003306067221 */ /* 0x000fe80000010000 */
[----:B------:R-:W-:Y:S01]  /*7ce0*/  FADD.FTZ R186, R103, R6 ;  /* 0x0000000667ba7221 */ /* 0x000fe20000010000 */
[----:B------:R-:W-:Y:S06]  /*7cf0*/  @P0 BRA `(.L_x_6331) ;  /* 0xffffffd0007c0947 */ /* 0x000fec000383ffff */
.L_x_6327:
[----:B------:R-:W1:Y:S01]  /*7d00*/  SHFL.BFLY PT, R4, R187, 0x2, 0x1f ;  /* 0x0c401f00bb047f89 */ /* 0x000e6200000e0000 */
[----:B------:R-:W2:Y:S01]  /*7d10*/  S2UR UR4, SR_CgaCtaId ;  /* 0x00000000000479c3 */ /* 0x000ea20000008800 */
[----:B------:R-:W-:Y:S01]  /*7d20*/  MOV R11, 0x3f800000 ;  /* 0x3f800000000b7802 */ /* 0x000fe20000000f00 */
[----:B------:R-:W-:Y:S01]  /*7d30*/  UMOV UR5, 0x400 ;  /* 0x0000040000057882 */ /* 0x000fe20000000000 */
[----:B------:R-:W3:Y:S01]  /*7d40*/  SHFL.BFLY PT, R7, R186, 0x2, 0x1f ;  /* 0x0c401f00ba077f89 */ /* 0x000ee200000e0000 */
[----:B------:R-:W-:Y:S01]  /*7d50*/  MOV R14, 0x7f800000 ;  /* 0x7f800000000e7802 */ /* 0x000fe20000000f00 */
[----:B------:R-:W4:Y:S01]  /*7d60*/  S2R R3, SR_TID.X ;  /* 0x0000000000037919 */ /* 0x000f220000002100 */
[----:B-1----:R-:W-:Y:S01]  /*7d70*/  FADD.FTZ R5, R4, R187 ;  /* 0x000000bb04057221 */ /* 0x002fe20000010000 */
[----:B--2---:R-:W-:Y:S01]  /*7d80*/  ULEA UR4, UR4, UR5, 0x18 ;  /* 0x0000000504047291 */ /* 0x004fe2000f8ec03f */
[----:B---3--:R-:W-:-:S03]  /*7d90*/  FADD.FTZ R4, R7, R186 ;  /* 0x000000ba07047221 */ /* 0x008fc60000010000 */
[----:B------:R-:W1:Y:S04]  /*7da0*/  SHFL.BFLY PT, R8, R5, 0x1, 0x1f ;  /* 0x0c201f0005087f89 */ /* 0x000e6800000e0000 */
[----:B------:R-:W2:Y:S01]  /*7db0*/  SHFL.BFLY PT, R7, R4, 0x1, 0x1f ;  /* 0x0c201f0004077f89 */ /* 0x000ea200000e0000 */
[----:B----4-:R-:W-:-:S04]  /*7dc0*/  SHF.R.S32.HI R6, RZ, 0x1f, R3 ;  /* 0x0000001fff067819 */ /* 0x010fc80000011403 */
[----:B------:R-:W-:-:S04]  /*7dd0*/  LEA.HI R10, R6, R3, RZ, 0x2 ;  /* 0x00000003060a7211 */ /* 0x000fc800078f10ff */
[----:B------:R-:W-:Y:S01]  /*7de0*/  LOP3.LUT R12, R10, 0x3ffffffc, RZ, 0xc0, !PT ;  /* 0x3ffffffc0a0c7812 */ /* 0x000fe200078ec0ff */
[----:B-1----:R-:W-:Y:S01]  /*7df0*/  FADD.FTZ R8, R5, R8 ;  /* 0x0000000805087221 */ /* 0x002fe20000010000 */
[----:B------:R-:W-:-:S03]  /*7e00*/  LEA.HI R5, R6, R3, RZ, 0x5 ;  /* 0x0000000306057211 */ /* 0x000fc600078f28ff */
[----:B------:R-:W-:Y:S01]  /*7e10*/  IMAD.IADD R9, R3, 0x1, -R12 ;  /* 0x0000000103097824 */ /* 0x000fe200078e0a0c */
[----:B------:R-:W-:Y:S01]  /*7e20*/  MOV R12, 0x3f800000 ;  /* 0x3f800000000c7802 */ /* 0x000fe20000000f00 */
[----:B--2---:R-:W-:Y:S01]  /*7e30*/  FADD.FTZ R7, R4, R7 ;  /* 0x0000000704077221 */ /* 0x004fe20000010000 */
[----:B------:R-:W-:Y:S02]  /*7e40*/  SHF.R.S32.HI R4, RZ, 0x5, R5 ;  /* 0x00000005ff047819 */ /* 0x000fe40000011405 */
[----:B------:R-:W-:Y:S02]  /*7e50*/  FSETP.NE.FTZ.AND P4, PT, R8, RZ, PT ;  /* 0x000000ff0800720b */ /* 0x000fe40003f95000 */
[----:B------:R-:W-:Y:S01]  /*7e60*/  FSETP.NE.FTZ.AND P3, PT, R7, RZ, PT ;  /* 0x000000ff0700720b */ /* 0x000fe20003f75000 */
[----:B------:R-:W-:Y:S01]  /*7e70*/  IMAD R4, R4, 0x200, R9 ;  /* 0x0000020004047824 */ /* 0x000fe200078e0209 */
[--C-:B------:R-:W-:Y:S02]  /*7e80*/  SHF.R.S32.HI R9, RZ, 0x2, R10.reuse ;  /* 0x00000002ff097819 */ /* 0x100fe4000001140a */
[----:B------:R-:W-:-:S04]  /*7e90*/  SHF.R.S32.HI R10, RZ, 0x1f, R10 ;  /* 0x0000001fff0a7819 */ /* 0x000fc8000001140a */
[----:B------:R-:W-:-:S03]  /*7ea0*/  LEA.HI R10, R10, R9, RZ, 0x3 ;  /* 0x000000090a0a7211 */ /* 0x000fc600078f18ff */
[----:B------:R-:W1:Y:S01]  /*7eb0*/  @P4 MUFU.RCP R11, R8 ;  /* 0x00000008000b4308 */ /* 0x000e620000001000 */
[----:B------:R-:W-:-:S04]  /*7ec0*/  LOP3.LUT R10, R10, 0xfffffff8, RZ, 0xc0, !PT ;  /* 0xfffffff80a0a7812 */ /* 0x000fc800078ec0ff */
[----:B------:R-:W-:-:S03]  /*7ed0*/  IADD3 R10, R9, -R10, RZ ;  /* 0x8000000a090a7210 */ /* 0x000fc60007ffe0ff */
[----:B------:R-:W2:Y:S02]  /*7ee0*/  @P3 MUFU.RCP R12, R7 ;  /* 0x00000007000c3308 */ /* 0x000ea40000001000 */
[----:B------:R-:W-:-:S05]  /*7ef0*/  IMAD.SHL.U32 R9, R10, 0x40, RZ ;  /* 0x000000400a097824 */ /* 0x000fca00078e00ff */
[----:B------:R-:W-:Y:S01]  /*7f00*/  LOP3.LUT R13, R9, 0x1c0, RZ, 0xc0, !PT ;  /* 0x000001c0090d7812 */ /* 0x000fe200078ec0ff */
[----:B------:R-:W3:Y:S01]  /*7f10*/  @P4 MUFU.LG2 R8, R8 ;  /* 0x0000000800084308 */ /* 0x000ee20000000c00 */
[----:B------:R-:W-:Y:S01]  /*7f20*/  LOP3.LUT R9, R10, 0x1, RZ, 0xc0, !PT ;  /* 0x000000010a097812 */ /* 0x000fe200078ec0ff */
[----:B-1----:R-:W-:Y:S01]  /*7f30*/  FMUL.FTZ R96, R11, R96 ;  /* 0x000000600b607220 */ /* 0x002fe20000410000 */
[----:B------:R-:W-:Y:S01]  /*7f40*/  LEA.HI R13, R13, R13, RZ, 0x1d ;  /* 0x0000000d0d0d7211 */ /* 0x000fe200078fe8ff */
[----:B------:R-:W-:Y:S01]  /*7f50*/  FMUL.FTZ R97, R11, R97 ;  /* 0x000000610b617220 */ /* 0x000fe20000410000 */
[----:B------:R-:W-:Y:S01]  /*7f60*/  ISETP.NE.U32.AND P0, PT, R9, 0x1, PT ;  /* 0x000000010900780c */ /* 0x000fe20003f05070 */
[C---:B------:R-:W-:Y:S01]  /*7f70*/  FMUL.FTZ R92, R11.reuse, R92 ;  /* 0x0000005c0b5c7220 */ /* 0x040fe20000410000 */
[----:B------:R-:W-:Y:S01]  /*7f80*/  MOV R9, 0xfffffff0 ;  /* 0xfffffff000097802 */ /* 0x000fe20000000f00 */
[----:B------:R-:W-:Y:S01]  /*7f90*/  IMAD.U32 R4, R4, 0x2, R13 ;  /* 0x0000000204047824 */ /* 0x000fe200078e000d */
[----:B------:R-:W-:Y:S01]  /*7fa0*/  R2P PR, R10, 0x6 ;  /* 0x000000060a007804 */ /* 0x000fe20000000000 */
[C---:B--2---:R-:W-:Y:S01]  /*7fb0*/  FMUL.FTZ R99, R12.reuse, R99 ;  /* 0x000000630c637220 */ /* 0x044fe20000410000 */
[----:B------:R-:W-:Y:S01]  /*7fc0*/  MOV R10, 0x20 ;  /* 0x00000020000a7802 */ /* 0x000fe20000000f00 */
[----:B------:R-:W-:Y:S01]  /*7fd0*/  FMUL.FTZ R98, R12, R98 ;  /* 0x000000620c627220 */ /* 0x000fe20000410000 */
[----:B------:R-:W-:Y:S01]  /*7fe0*/  LEA R13, R4, UR4, 0x1 ;  /* 0x00000004040d7c11 */ /* 0x000fe2000f8e08ff */
[----:B------:R-:W-:Y:S01]  /*7ff0*/  FMUL.FTZ R93, R11, R93 ;  /* 0x0000005d0b5d7220 */ /* 0x000fe20000410000 */
[----:B------:R-:W-:Y:S01]  /*8000*/  SEL R9, R9, 0x10, !P0 ;  /* 0x0000001009097807 */ /* 0x000fe20004000000 */
[C---:B------:R-:W-:Y:S01]  /*8010*/  FMUL.FTZ R95, R12.reuse, R95 ;  /* 0x0000005f0c5f7220 */ /* 0x040fe20000410000 */
        /* <DEDUP_REMOVED lines=53> */
[----:B------:R-:W-:Y:S01]  /*8370*/  STS [R19+0x400], R90 ;  /* 0x0004005a13007388 */ /* 0x000fe20000000800 */
        /* <DEDUP_REMOVED lines=13> */
[----:B------:R1:W-:Y:S04]  /*8450*/  STS [R9+0x400], R70 ;  /* 0x0004004609007388 */ /* 0x0003e80000000800 */
[----:B------:R1:W-:Y:S04]  /*8460*/  STS [R23], R72 ;  /* 0x0000004817007388 */ /* 0x0003e80000000800 */
[----:B------:R1:W-:Y:S04]  /*8470*/  STS [R23+0x400], R74 ;  /* 0x0004004a17007388 */ /* 0x0003e80000000800 */
[----:B------:R4:W-:Y:S04]  /*8480*/  STS [R10], R11 ;  /* 0x0000000b0a007388 */ /* 0x0009e80000000800 */
[----:B------:R4:W-:Y:S01]  /*8490*/  STS [R10+0x400], R12 ;  /* 0x0004000c0a007388 */ /* 0x0009e20000000800 */
[----:B---3--:R-:W-:-:S04]  /*84a0*/  @P4 FMUL.FTZ R17, R8, 0.69314718246459960938 ;  /* 0x3f31721808114820 */ /* 0x008fc80000410000 */
[----:B--2---:R-:W-:Y:S01]  /*84b0*/  @P4 FFMA.FTZ R4, R2, R13, R17 ;  /* 0x0000000d02044223 */ /* 0x004fe20000010011 */
[----:B-1----:R-:W-:-:S04]  /*84c0*/  @P3 FMUL.FTZ R9, R7, 0.69314718246459960938 ;  /* 0x3f31721807093820 */ /* 0x002fc80000410000 */
[----:B----4-:R-:W-:Y:S01]  /*84d0*/  @P3 FFMA.FTZ R14, R0, R15, R9 ;  /* 0x0000000f000e3223 */ /* 0x010fe20000010009 */
        /* <DEDUP_REMOVED lines=8> */
.L_x_6332:
[----:B------:R-:W-:Y:S01]  /*8560*/  S2UR UR8, SR_CTAID.Z ;  /* 0x00000000000879c3 */ /* 0x000fe20000002700 */
[----:B------:R-:W-:Y:S01]  /*8570*/  ULDC UR9, c[0x0][0x270] ;  /* 0x00009c0000097ab9 */ /* 0x000fe20000000800 */
[----:B------:R-:W-:-:S06]  /*8580*/  ULDC UR6, c[0x0][0x2c4] ;  /* 0x0000b10000067ab9 */ /* 0x000fcc0000000800 */
[----:B------:R-:W1:Y:S02]  /*8590*/  S2UR UR7, SR_CTAID.Y ;  /* 0x00000000000779c3 */ /* 0x000e640000002600 */
[----:B-1----:R-:W-:-:S04]  /*85a0*/  UIMAD UR9, UR7, UR9, UR8 ;  /* 0x00000009070972a4 */ /* 0x002fc8000f8e0208 */
[----:B------:R-:W-:Y:S02]  /*85b0*/  UIMAD UR9, UR9, UR6, URZ ;  /* 0x00000006090972a4 */ /* 0x000fe4000f8e023f */
.L_x_6333:
[----:B------:R-:W-:Y:S01]  /*85c0*/  LOP3.LUT R0, R5, 0xffffffe0, RZ, 0xc0, !PT ;  /* 0xffffffe005007812 */ /* 0x000fe200078ec0ff */
[----:B------:R-:W-:Y:S01]  /*85d0*/  BAR.SYNC.DEFER_BLOCKING 0x0 ;  /* 0x0000000000007b1d */ /* 0x000fe20000010000 */
[----:B------:R-:W-:-:S03]  /*85e0*/  IMAD R183, R183, 0x10, R176 ;  /* 0x00000010b7b77824 */ /* 0x000fc600078e02b0 */
[----:B------:R-:W-:Y:S02]  /*85f0*/  IMAD.IADD R0, R3, 0x1, -R0 ;  /* 0x0000000103007824 */ /* 0x000fe400078e0a00 */
[----:B------:R-:W-:Y:S03]  /*8600*/  BSSY B0, `(.L_x_6334) ;  /* 0x0000011000007945 */ /* 0x000fe60003800000 */
[----:B------:R-:W-:-:S13]  /*8610*/  LOP3.LUT P0, RZ, R0, 0x3, RZ, 0xc0, !PT ;  /* 0x0000000300ff7812 */ /* 0x000fda000780c0ff */
[----:B------:R-:W-:Y:S05]  /*8620*/  @P0 BRA `(.L_x_6335) ;  /* 0x0000000000380947 */ /* 0x000fea0003800000 */
        /* <DEDUP_REMOVED lines=14> */
.L_x_6335:
[----:B------:R-:W-:Y:S05]  /*8710*/  BSYNC B0 ;  /* 0x0000000000007941 */ /* 0x000fea0003800000 */
.L_x_6334:
[----:B------:R-:W2:Y:S01]  /*8720*/  S2UR UR5, SR_CTAID.X ;  /* 0x00000000000579c3 */ /* 0x000ea20000002500 */
[----:B------:R-:W-:Y:S01]  /*8730*/  SHF.R.S32.HI R179, RZ, 0x1f, R178 ;  /* 0x0000001fffb37819 */ /* 0x000fe200000114b2 */
[----:B------:R-:W-:Y:S04]  /*8740*/  LDS.128 R16, [R177+0x800] ;  /* 0x00080000b1107984 */ /* 0x000fe80000000c00 */
[----:B------:R-:W-:Y:S02]  /*8750*/  LDS.128 R20, [R177+0x1000] ;  /* 0x00100000b1147984 */ /* 0x000fe40000000c00 */
[----:B------:R-:W3:Y:S02]  /*8760*/  LDC.64 R10, c[0x0][0x298] ;  /* 0x0000a600ff0a7b82 */ /* 0x000ee40000000a00 */
[----:B------:R-:W-:Y:S06]  /*8770*/  LDS.128 R24, [R177+0x1800] ;  /* 0x00180000b1187984 */ /* 0x000fec0000000c00 */
[----:B-1----:R-:W1:Y:S01]  /*8780*/  LDC.64 R8, c[0x0][0x290] ;  /* 0x0000a400ff087b82 */ /* 0x002e620000000a00 */
[----:B--2---:R-:W-:-:S07]  /*8790*/  USHF.L.U32 UR5, UR5, 0x6, URZ ;  /* 0x0000000605057899 */ /* 0x004fce000800063f */
[----:B------:R-:W2:Y:S01]  /*87a0*/  LDC.64 R4, c[0x0][0x2a0] ;  /* 0x0000a800ff047b82 */ /* 0x000ea20000000a00 */
[----:B------:R-:W-:Y:S01]  /*87b0*/  USHF.R.S32.HI UR4, URZ, 0x1f, UR5 ;  /* 0x0000001f3f047899 */ /* 0x000fe20008011405 */
[----:B---3--:R-:W-:-:S05]  /*87c0*/  IMAD.WIDE.U32 R12, R10, UR5, R178 ;  /* 0x000000050a0c7c25 */ /* 0x008fca000f8e00b2 */
[----:B------:R-:W-:Y:S01]  /*87d0*/  IMAD R0, R10, UR4, RZ ;  /* 0x000000040a007c24 */ /* 0x000fe2000f8e02ff */
[----:B------:R-:W-:-:S03]  /*87e0*/  USHF.R.S32.HI UR4, URZ, 0x1f, UR7 ;  /* 0x0000001f3f047899 */ /* 0x000fc60008011407 */
[----:B------:R-:W-:-:S03]  /*87f0*/  IMAD R2, R11, UR5, R0 ;  /* 0x000000050b027c24 */ /* 0x000fc6000f8e0200 */
[----:B-1----:R-:W-:Y:S01]  /*8800*/  IMAD R0, R8, UR4, RZ ;  /* 0x0000000408007c24 */ /* 0x002fe2000f8e02ff */
[----:B------:R-:W-:Y:S01]  /*8810*/  USHF.R.S32.HI UR4, URZ, 0x1f, UR8 ;  /* 0x0000001f3f047899 */ /* 0x000fe20008011408 */
[----:B------:R-:W-:Y:S02]  /*8820*/  IADD3 R13, R2, R13, RZ ;  /* 0x0000000d020d7210 */ /* 0x000fe40007ffe0ff */
[----:B------:R-:W-:Y:S02]  /*8830*/  IMAD R0, R9, UR7, R0 ;  /* 0x0000000709007c24 */ /* 0x000fe4000f8e0200 */
[----:B------:R-:W-:Y:S02]  /*8840*/  IMAD.WIDE.U32 R8, R8, UR7, R12 ;  /* 0x0000000708087c25 */ /* 0x000fe4000f8e000c */
[----:B------:R-:W1:Y:S02]  /*8850*/  LDS.128 R12, [R177] ;  /* 0x00000000b10c7984 */ /* 0x000e640000000c00 */
[----:B--2---:R-:W-:Y:S01]  /*8860*/  IMAD R2, R4, UR4, RZ ;  /* 0x0000000404027c24 */ /* 0x004fe2000f8e02ff */
[----:B------:R-:W-:Y:S01]  /*8870*/  IADD3 R7, R0, R9, RZ ;  /* 0x0000000900077210 */ /* 0x000fe20007ffe0ff */
[----:B------:R-:W-:Y:S01]  /*8880*/  ULDC.64 UR4, c[0x0][0x280] ;  /* 0x0000a00000047ab9 */ /* 0x000fe20000000a00 */
[----:B------:R-:W-:Y:S01]  /*8890*/  LEA.HI R0, R6, R3, RZ, 0x3 ;  /* 0x0000000306007211 */ /* 0x000fe200078f18ff */
[----:B------:R-:W-:-:S02]  /*88a0*/  IMAD.MOV.U32 R6, RZ, RZ, R8 ;  /* 0x000000ffff067224 */ /* 0x000fc400078e0008 */
        /* <DEDUP_REMOVED lines=22> */
[----:B------:R-:W-:Y:S01]  /*8a10*/  STG.E.128 desc[UR18][R8.64], R24 ;  /* 0x0000001808007986 */ /* 0x000fe2000c101d12 */
[----:B------:R-:W-:Y:S05]  /*8a20*/  EXIT ;  /* 0x000000000000794d */ /* 0x000fea0003800000 */
.L_x_6336:
        /* <DEDUP_REMOVED lines=13> */
.L_x_8042:


//--------------------- .text._ZN5flash24flash_fwd_splitkv_kernelI23Flash_fwd_kernel_traitsILi64ELi64ELi128ELi4ELb0ELb0EN7cutlass10bfloat16_tE19Flash_kernel_traitsILi64ELi64ELi128ELi4ES3_EELb1ELb0ELb0ELb1ELb1ELb1ELb0ELb0EEEvNS_16Flash_fwd_paramsE --------------------------
	.section	.text._ZN5flash24flash_fwd_splitkv_kernelI23Flash_fwd_kernel_traitsILi64ELi64ELi128ELi4ELb0ELb0EN7cutlass10bfloat16_tE19Flash_kernel_traitsILi64ELi64ELi128ELi4ES3_EELb1ELb0ELb0ELb1ELb1ELb1ELb0ELb0EEEvNS_16Flash_fwd_paramsE,"ax",@progbits
	.align	128
        .global         _ZN5flash24flash_fwd_splitkv_kernelI23Flash_fwd_kernel_traitsILi64ELi64ELi128ELi4ELb0ELb0EN7cutlass10bfloat16_tE19Flash_kernel_traitsILi64ELi64ELi128ELi4ES3_EELb1ELb0ELb0ELb1ELb1ELb1ELb0ELb0EEEvNS_16Flash_fwd_paramsE
        .type           _ZN5flash24flash_fwd_splitkv_kernelI23Flash_fwd_kernel_traitsILi64ELi64ELi128ELi4ELb0ELb0EN7cutlass10bfloat16_tE19Flash_kernel_traitsILi64ELi64ELi128ELi4ES3_EELb1ELb0ELb0ELb1ELb1ELb1ELb0ELb0EEEvNS_16Flash_fwd_paramsE,@function
        .size           _ZN5flash24flash_fwd_splitkv_kernelI23Flash_fwd_kernel_traitsILi64ELi64ELi128ELi4ELb0ELb0EN7cutlass10bfloat16_tE19Flash_kernel_traitsILi64ELi64ELi128ELi4ES3_EELb1ELb0ELb0ELb1ELb1ELb1ELb0ELb0EEEvNS_16Flash_fwd_paramsE,(.L_x_8043 - _ZN5flash24flash_fwd_splitkv_kernelI23Flash_fwd_kernel_traitsILi64ELi64ELi128ELi4ELb0ELb0EN7cutlass10bfloat16_tE19Flash_kernel_traitsILi64ELi64ELi128ELi4ES3_EELb1ELb0ELb0ELb1ELb1ELb1ELb0ELb0EEEvNS_16Flash_fwd_paramsE)
        .other          _ZN5flash24flash_fwd_splitkv_kernelI23Flash_fwd_kernel_traitsILi64ELi64ELi128ELi4ELb0ELb0EN7cutlass10bfloat16_tE19Flash_kernel_traitsILi64ELi64ELi128ELi4ES3_EELb1ELb0ELb0ELb1ELb1ELb1ELb0ELb0EEEvNS_16Flash_fwd_paramsE,@"STO_CUDA_ENTRY STV_DEFAULT"
_ZN5flash24flash_fwd_splitkv_kernelI23Flash_fwd_kernel_traitsILi64ELi64ELi128ELi4ELb0ELb0EN7cutlass10bfloat16_tE19Flash_kernel_traitsILi64ELi64ELi128ELi4ES3_EELb1ELb0ELb0ELb1ELb1ELb1ELb0ELb0EEEvNS_16Flash_fwd_paramsE:
.text._ZN5flash24flash_fwd_splitkv_kernelI23Flash_fwd_kernel_traitsILi64ELi64ELi128ELi4ELb0ELb0EN7cutlass10bfloat16_tE19Flash_kernel_traitsILi64ELi64ELi128ELi4ES3_EELb1ELb0ELb0ELb1ELb1ELb1ELb0ELb0EEEvNS_16Flash_fwd_paramsE:
        /* <DEDUP_REMOVED lines=59> */
[C---:B------:R-:W-:Y:S01]  /*03b0*/  IMAD R3, R78.reuse, UR7, R3 ;  /* 0x000000074e037c24 */ /* 0x040fe2000f8e0203 */
[C---:B------:R-:W-:Y:S01]  /*03c0*/  LOP3.LUT P5, RZ, R25.reuse, 0x7, RZ, 0xc0, !PT ;  /* 0x0000000719ff7812 */ /* 0x040fe200078ac0ff */
[----:B------:R-:W-:Y:S01]  /*03d0*/  IMAD.IADD R4, R25, 0x1, -R4 ;  /* 0x0000000119047824 */ /* 0x000fe200078e0a04 */
[----:B------:R-:W-:Y:S01]  /*03e0*/  IADD3 R9, -R78, UR17, RZ ;  /* 0x000000114e097c10 */ /* 0x000fe2000fffe1ff */
[----:B------:R-:W-:-:S02]  /*03f0*/  IMAD R0, R0, UR4, RZ ;  /* 0x0000000400007c24 */ /* 0x000fc4000f8e02ff */
[----:B------:R-:W-:Y:S01]  /*0400*/  IMAD.SHL.U32 R4, R4, 0x8, RZ ;  /* 0x0000000804047824 */ /* 0x000fe200078e00ff */
[C---:B------:R-:W-:Y:S01]  /*0410*/  ISETP.GE.OR P4, PT, R2.reuse, R9, P5 ;  /* 0x000000090200720c */ /* 0x040fe20002f86670 */
[----:B------:R-:W-:Y:S01]  /*0420*/  IMAD R7, R11, UR5, R0 ;  /* 0x000000050b077c24 */ /* 0x000fe2000f8e0200 */
[----:B------:R-:W-:Y:S01]  /*0430*/  SHF.R.S32.HI R0, RZ, 0x1f, R2 ;  /* 0x0000001fff007819 */ /* 0x000fe20000011402 */
[----:B------:R-:W-:Y:S01]  /*0440*/  VIADD R8, R2, 0x10 ;  /* 0x0000001002087836 */ /* 0x000fe20000000000 */
[----:B------:R-:W-:-:S04]  /*0450*/  SHF.R.S32.HI R5, RZ, 0x1f, R4 ;  /* 0x0000001fff057819 */ /* 0x000fc80000011404 */
[----:B------:R-:W-:Y:S01]  /*0460*/  ISETP.GE.OR P3, PT, R8, R9, P5 ;  /* 0x000000090800720c */ /* 0x000fe20002f66670 */
[----:B------:R-:W-:-:S04]  /*0470*/  IMAD.WIDE.U32 R4, R78, UR6, R4 ;  /* 0x000000064e047c25 */ /* 0x000fc8000f8e0004 */
[----:B------:R-:W-:Y:S01]  /*0480*/  IMAD.IADD R5, R5, 0x1, R3 ;  /* 0x0000000105057824 */ /* 0x000fe200078e0203 */
[----:B------:R-:W-:Y:S01]  /*0490*/  SHF.R.S32.HI R3, RZ, 0x1f, R10 ;  /* 0x0000001fff037819 */ /* 0x000fe2000001140a */
[----:B------:R-:W-:Y:S02]  /*04a0*/  @!P4 IMAD.MOV.U32 R17, RZ, RZ, 0x7f800000 ;  /* 0x7f800000ff11c424 */ /* 0x000fe400078e00ff */
        /* <DEDUP_REMOVED lines=10> */
[----:B------:R-:W-:Y:S02]  /*0550*/  IMAD R3, R0, UR6, RZ ;  /* 0x0000000600037c24 */ /* 0x000fe4000f8e02ff */
[----:B------:R-:W-:Y:S02]  /*0560*/  IMAD R5, R5, UR17, R78 ;  /* 0x0000001105057c24 */ /* 0x000fe4000f8e024e */
[----:B------:R-:W-:Y:S02]  /*0570*/  IMAD.MOV.U32 R6, RZ, RZ, R4 ;  /* 0x000000ffff067224 */ /* 0x000fe400078e0004 */
[C---:B------:R-:W-:Y:S01]  /*0580*/  IMAD R3, R2.reuse, UR7, R3 ;  /* 0x0000000702037c24 */ /* 0x040fe2000f8e0203 */
[----:B------:R-:W-:Y:S01]  /*0590*/  IADD3 R4, P1, R5, R2, RZ ;  /* 0x0000000205047210 */ /* 0x000fe20007f3e0ff */
[----:B------:R-:W-:Y:S01]  /*05a0*/  IMAD.WIDE.U32 R6, R2, UR6, R6 ;  /* 0x0000000602067c25 */ /* 0x000fe2000f8e0006 */
[----:B------:R-:W-:-:S02]  /*05b0*/  USHF.L.U32 UR6, UR7, 0x5, URZ ;  /* 0x0000000507067899 */ /* 0x000fc4000800063f */
[----:B------:R-:W-:Y:S01]  /*05c0*/  LEA.HI.X.SX32 R5, R5, R0, 0x1, P1 ;  /* 0x0000000005057211 */ /* 0x000fe200008f0eff */
[----:B------:R-:W-:Y:S01]  /*05d0*/  IMAD.IADD R3, R7, 0x1, R3 ;  /* 0x0000000107037824 */ /* 0x000fe200078e0203 */
[----:B------:R-:W-:Y:S01]  /*05e0*/  LEA R10, P0, R6, UR4, 0x1 ;  /* 0x00000004060a7c11 */ /* 0x000fe2000f8008ff */
[C---:B------:R-:W-:Y:S01]  /*05f0*/  VIADD R0, R2.reuse, 0x20 ;  /* 0x0000002002007836 */ /* 0x040fe20000000000 */
[----:B------:R-:W-:Y:S01]  /*0600*/  UIADD3 UR6, UR9, UR6, URZ ;  /* 0x0000000609067290 */ /* 0x000fe2000fffe03f */
[----:B------:R-:W-:Y:S01]  /*0610*/  VIADD R2, R2, 0x30 ;  /* 0x0000003002027836 */ /* 0x000fe20000000000 */
[----:B------:R-:W-:Y:S01]  /*0620*/  LEA.HI.X R11, R6, UR5, R3, 0x1, P0 ;  /* 0x00000005060b7c11 */ /* 0x000fe200080f0c03 */
[----:B------:R-:W-:Y:S01]  /*0630*/  ULDC.64 UR4, c[0x0][0x2b0] ;  /* 0x0000ac0000047ab9 */ /* 0x000fe20000000a00 */
[----:B------:R-:W-:Y:S02]  /*0640*/  IADD3 R12, P1, R10, UR8, RZ ;  /* 0x000000080a0c7c10 */ /* 0x000fe4000ff3e0ff */
[----:B------:R-:W-:Y:S01]  /*0650*/  ISETP.GE.OR P2, PT, R0, R9, P5 ;  /* 0x000000090000720c */ /* 0x000fe20002f46670 */
[----:B------:R1:W-:Y:S01]  /*0660*/  STG.E.128 desc[UR18][R10.64], RZ ;  /* 0x000000ff0a007986 */ /* 0x0003e2000c101d12 */
[----:B------:R-:W-:-:S02]  /*0670*/  LEA R14, P0, R4, UR4, 0x2 ;  /* 0x00000004040e7c11 */ /* 0x000fc4000f8010ff */
[----:B------:R-:W-:Y:S02]  /*0680*/  IADD3.X R13, R11, UR6, RZ, P1, !PT ;  /* 0x000000060b0d7c10 */ /* 0x000fe40008ffe4ff */
        /* <DEDUP_REMOVED lines=18> */
.L_x_6337:
        /* <DEDUP_REMOVED lines=22> */
.L_x_6338:
[----:B------:R-:W-:Y:S05]  /*0910*/  @P6 BRA `(.L_x_6339) ;  /* 0x00000004003c6947 */ /* 0x000fea0003800000 */
[----:B------:R-:W3:Y:S01]  /*0920*/  LDC R0, c[0x0][0x380] ;  /* 0x0000e000ff007b82 */ /* 0x000ee20000000800 */
[----:B------:R-:W-:Y:S01]  /*0930*/  LEA R9, R24, 0xffffff80, 0x7 ;  /* 0xffffff8018097811 */ /* 0x000fe200078e38ff */
[----:B------:R-:W-:Y:S01]  /*0940*/  ULDC.64 UR8, c[0x0][0x230] ;  /* 0x00008c0000087ab9 */ /* 0x000fe20000000a00 */
[----:B------:R-:W-:Y:S01]  /*0950*/  ULDC.64 UR6, c[0x0][0x248] ;  /* 0x0000920000067ab9 */ /* 0x000fe20000000a00 */
[----:B------:R-:W-:Y:S01]  /*0960*/  ULDC.64 UR4, c[0x0][0x238] ;  /* 0x00008e0000047ab9 */ /* 0x000fe20000000a00 */
[----:B-1----:R-:W-:Y:S01]  /*0970*/  IABS R2, R9 ;  /* 0x0000000900027213 */ /* 0x002fe20000000000 */
[----:B------:R-:W-:Y:S01]  /*0980*/  ULDC.64 UR10, c[0x0][0x260] ;  /* 0x00009800000a7ab9 */ /* 0x000fe20000000a00 */
[----:B---3--:R-:W-:-:S04]  /*0990*/  IABS R4, R0 ;  /* 0x0000000000047213 */ /* 0x008fc80000000000 */
[----:B------:R-:W1:Y:S08]  /*09a0*/  I2F.RP R5, R4 ;  /* 0x0000000400057306 */ /* 0x000e700000209400 */
[----:B-1----:R-:W1:Y:S02]  /*09b0*/  MUFU.RCP R6, R5 ;  /* 0x0000000500067308 */ /* 0x002e640000001000 */
[----:B-1----:R-:W-:-:S06]  /*09c0*/  IADD3 R6, R6, 0xffffffe, RZ ;  /* 0x0ffffffe06067810 */ /* 0x002fcc0007ffe0ff */
[----:B------:R-:W1:Y:S02]  /*09d0*/  F2I.FTZ.U32.TRUNC.NTZ R7, R6 ;  /* 0x0000000600077305 */ /* 0x000e64000021f000 */
[----:B-1----:R-:W-:Y:S01]  /*09e0*/  IMAD.MOV R3, RZ, RZ, -R7 ;  /* 0x000000ffff037224 */ /* 0x002fe200078e0a07 */
[----:B------:R-:W-:-:S03]  /*09f0*/  MOV R6, RZ ;  /* 0x000000ff00067202 */ /* 0x000fc60000000f00 */
        /* <DEDUP_REMOVED lines=11> */
[----:B------:R-:W-:Y:S02]  /*0ab0*/  ISETP.GE.U32.AND P2, PT, R3, R4, PT ;  /* 0x000000040300720c */ /* 0x000fe40003f46070 */
[----:B------:R-:W1:Y:S11]  /*0ac0*/  LDC R3, c[0x0][0x278] ;  /* 0x00009e00ff037b82 */ /* 0x000e760000000800 */
[----:B------:R-:W-:-:S05]  /*0ad0*/  @P2 IADD3 R5, R5, 0x1, RZ ;  /* 0x0000000105052810 */ /* 0x000fca0007ffe0ff */
[----:B------:R-:W-:Y:S01]  /*0ae0*/  @!P0 IMAD.MOV R5, RZ, RZ, -R5 ;  /* 0x000000ffff058224 */ /* 0x000fe200078e0a05 */
[----:B------:R-:W-:-:S05]  /*0af0*/  @!P1 LOP3.LUT R5, RZ, R0, RZ, 0x33, !PT ;  /* 0x00000000ff059212 */ /* 0x000fca00078e33ff */
[----:B------:R-:W-:-:S06]  /*0b00*/  IMAD.WIDE R14, R5, 0x4, R174 ;  /* 0x00000004050e7825 */ /* 0x000fcc00078e02ae */
[----:B------:R-:W3:Y:S01]  /*0b10*/  LDG.E R14, desc[UR18][R14.64] ;  /* 0x000000120e0e7981 */ /* 0x000ee2000c1e1900 */
[----:B-1----:R-:W-:Y:S02]  /*0b20*/  IABS R2, R3 ;  /* 0x0000000300027213 */ /* 0x002fe40000000000 */
[----:B------:R-:W-:Y:S02]  /*0b30*/  IADD3 R5, -R5, RZ, RZ ;  /* 0x000000ff05057210 */ /* 0x000fe40007ffe1ff */
[----:B------:R-:W1:Y:S03]  /*0b40*/  I2F.RP R7, R2 ;  /* 0x0000000200077306 */ /* 0x000e660000209400 */
[----:B------:R-:W-:-:S05]  /*0b50*/  IMAD R9, R0, R5, R9 ;  /* 0x0000000500097224 */ /* 0x000fca00078e0209 */
[----:B------:R-:W-:Y:S01]  /*0b60*/  SHF.R.S32.HI R0, RZ, 0x1f, R9 ;  /* 0x0000001fff007819 */ /* 0x000fe20000011409 */
        /* <DEDUP_REMOVED lines=13> */
[----:B------:R-:W-:Y:S02]  /*0c40*/  @!P0 IMAD.IADD R7, R7, 0x1, -R2 ;  /* 0x0000000107078824 */ /* 0x000fe400078e0a02 */
[----:B------:R-:W-:-:S03]  /*0c50*/  @!P0 VIADD R4, R4, 0x1 ;  /* 0x0000000104048836 */ /* 0x000fc60000000000 */
[----:B------:R-:W-:Y:S02]  /*0c60*/  ISETP.GE.U32.AND P1, PT, R7, R2, PT ;  /* 0x000000020700720c */ /* 0x000fe40003f26070 */
[----:B------:R-:W-:-:S04]  /*0c70*/  LOP3.LUT R2, R10, R3, RZ, 0x3c, !PT ;  /* 0x000000030a027212 */ /* 0x000fc800078e3cff */
[----:B------:R-:W-:Y:S01]  /*0c80*/  ISETP.GE.AND P0, PT, R2, RZ, PT ;  /* 0x000000ff0200720c */ /* 0x000fe20003f06270 */
[----:B------:R-:W-:-:S06]  /*0c90*/  IMAD R2, R0, UR6, RZ ;  /* 0x0000000600027c24 */ /* 0x000fcc000f8e02ff */
[----:B------:R-:W-:Y:S02]  /*0ca0*/  @P1 IADD3 R4, R4, 0x1, RZ ;  /* 0x0000000104041810 */ /* 0x000fe40007ffe0ff */
[----:B------:R-:W-:-:S04]  /*0cb0*/  ISETP.NE.AND P1, PT, R3, RZ, PT ;  /* 0x000000ff0300720c */ /* 0x000fc80003f25270 */
[----:B------:R-:W-:-:S09]  /*0cc0*/  @!P0 IMAD.MOV R4, RZ, RZ, -R4 ;  /* 0x000000ffff048224 */ /* 0x000fd200078e0a04 */
[----:B------:R-:W-:Y:S02]  /*0cd0*/  @!P1 LOP3.LUT R4, RZ, R3, RZ, 0x33, !PT ;  /* 0x00000003ff049212 */ /* 0x000fe400078e33ff */
[----:B---3-5:R-:W-:Y:S01]  /*0ce0*/  SHF.R.S32.HI R13, RZ, 0x1f, R14 ;  /* 0x0000001fff0d7819 */ /* 0x028fe2000001140e */
[----:B------:R-:W-:-:S04]  /*0cf0*/  IMAD.WIDE.U32 R6, R14, UR8, RZ ;  /* 0x000000080e067c25 */ /* 0x000fc8000f8e00ff */
[C---:B------:R-:W-:Y:S02]  /*0d00*/  IMAD R5, R13.reuse, UR8, RZ ;  /* 0x000000080d057c24 */ /* 0x040fe4000f8e02ff */
[----:B------:R-:W-:Y:S02]  /*0d10*/  IMAD R13, R13, UR4, RZ ;  /* 0x000000040d0d7c24 */ /* 0x000fe4000f8e02ff */
[C---:B------:R-:W-:Y:S02]  /*0d20*/  IMAD R5, R14.reuse, UR9, R5 ;  /* 0x000000090e057c24 */ /* 0x040fe4000f8e0205 */
[C---:B------:R-:W-:Y:S02]  /*0d30*/  IMAD R13, R14.reuse, UR5, R13 ;  /* 0x000000050e0d7c24 */ /* 0x040fe4000f8e020d */
[----:B------:R-:W-:Y:S01]  /*0d40*/  IMAD.WIDE.U32 R14, R14, UR4, RZ ;  /* 0x000000040e0e7c25 */ /* 0x000fe2000f8e00ff */
[----:B------:R-:W-:-:S03]  /*0d50*/  IADD3 R7, R7, R5, RZ ;  /* 0x0000000507077210 */ /* 0x000fc60007ffe0ff */
[C---:B------:R-:W-:Y:S02]  /*0d60*/  IMAD R5, R9.reuse, UR7, R2 ;  /* 0x0000000709057c24 */ /* 0x040fe4000f8e0202 */
[----:B------:R-:W-:Y:S01]  /*0d70*/  IMAD.WIDE.U32 R2, R9, UR6, R6 ;  /* 0x0000000609027c25 */ /* 0x000fe2000f8e0006 */
[----:B------:R-:W-:-:S03]  /*0d80*/  SHF.R.S32.HI R7, RZ, 0x1f, R4 ;  /* 0x0000001fff077819 */ /* 0x000fc60000011404 */
[----:B------:R-:W-:Y:S01]  /*0d90*/  IMAD.IADD R13, R15, 0x1, R13 ;  /* 0x000000010f0d7824 */ /* 0x000fe200078e020d */
[----:B------:R-:W-:Y:S01]  /*0da0*/  IADD3 R3, R3, R5, RZ ;  /* 0x0000000503037210 */ /* 0x000fe20007ffe0ff */
[----:B------:R-:W-:-:S04]  /*0db0*/  IMAD R5, R7, UR10, RZ ;  /* 0x0000000a07057c24 */ /* 0x000fc8000f8e02ff */
[C---:B------:R-:W-:Y:S02]  /*0dc0*/  IMAD R5, R4.reuse, UR11, R5 ;  /* 0x0000000b04057c24 */ /* 0x040fe4000f8e0205 */
[----:B------:R-:W-:-:S05]  /*0dd0*/  IMAD.WIDE.U32 R2, R4, UR10, R2 ;  /* 0x0000000a04027c25 */ /* 0x000fca000f8e0002 */
[----:B------:R-:W-:Y:S02]  /*0de0*/  IADD3 R5, R3, R5, RZ ;  /* 0x0000000503057210 */ /* 0x000fe40007ffe0ff */
[----:B------:R-:W-:Y:S01]  /*0df0*/  MOV R6, R2 ;  /* 0x0000000200067202 */ /* 0x000fe20000000f00 */
[----:B------:R-:W-:Y:S06]  /*0e00*/  BRA `(.L_x_6340) ;  /* 0x0000000000ec7947 */ /* 0x000fec0003800000 */
.L_x_6339:
        /* <DEDUP_REMOVED lines=36> */
[----:B------:R-:W-:Y:S02]  /*1050*/  IMAD R17, R17, UR6, RZ ;  /* 0x0000000611117c24 */ /* 0x000fe4000f8e02ff */
[----:B------:R-:W-:Y:S02]  /*1060*/  @P2 VIADD R8, R8, 0x1 ;  /* 0x0000000108082836 */ /* 0x000fe40000000000 */
[C---:B------:R-:W-:Y:S01]  /*1070*/  IMAD R16, R20.reuse, UR7, R17 ;  /* 0x0000000714107c24 */ /* 0x040fe2000f8e0211 */
[----:B-----5:R-:W-:Y:S01]  /*1080*/  SHF.R.S32.HI R17, RZ, 0x1f, R13 ;  /* 0x0000001fff117819 */ /* 0x020fe2000001140d */
[----:B------:R-:W-:-:S04]  /*1090*/  IMAD.WIDE.U32 R20, R20, UR6, RZ ;  /* 0x0000000614147c25 */ /* 0x000fc8000f8e00ff */
[----:B------:R-:W-:Y:S01]  /*10a0*/  @!P1 IADD3 R8, -R8, RZ, RZ ;  /* 0x000000ff08089210 */ /* 0x000fe20007ffe1ff */
[----:B------:R-:W-:Y:S01]  /*10b0*/  IMAD R14, R17, UR8, RZ ;  /* 0x00000008110e7c24 */ /* 0x000fe2000f8e02ff */
[----:B------:R-:W-:Y:S02]  /*10c0*/  IADD3 R21, R21, R16, RZ ;  /* 0x0000001015157210 */ /* 0x000fe40007ffe0ff */
[----:B------:R-:W-:Y:S01]  /*10d0*/  @!P0 LOP3.LUT R8, RZ, R15, RZ, 0x33, !PT ;  /* 0x0000000fff088212 */ /* 0x000fe200078e33ff */
[C---:B------:R-:W-:Y:S02]  /*10e0*/  IMAD R14, R13.reuse, UR9, R14 ;  /* 0x000000090d0e7c24 */ /* 0x040fe4000f8e020e */
[----:B------:R-:W-:Y:S01]  /*10f0*/  IMAD.WIDE.U32 R20, R13, UR8, R20 ;  /* 0x000000080d147c25 */ /* 0x000fe2000f8e0014 */
[----:B------:R-:W-:-:S04]  /*1100*/  SHF.R.S32.HI R7, RZ, 0x1f, R8 ;  /* 0x0000001fff077819 */ /* 0x000fc80000011408 */
[----:B------:R-:W-:Y:S01]  /*1110*/  IADD3 R21, R21, R14, RZ ;  /* 0x0000000e15157210 */ /* 0x000fe20007ffe0ff */
[-C--:B---3--:R-:W-:Y:S02]  /*1120*/  IMAD R6, R17, R2.reuse, RZ ;  /* 0x0000000211067224 */ /* 0x088fe400078e02ff */
[----:B------:R-:W-:-:S04]  /*1130*/  IMAD.WIDE.U32 R14, R13, R2, R18 ;  /* 0x000000020d0e7225 */ /* 0x000fc800078e0012 */
[----:B------:R-:W-:Y:S02]  /*1140*/  IMAD R3, R13, R3, R6 ;  /* 0x000000030d037224 */ /* 0x000fe400078e0206 */
[-C--:B-1----:R-:W-:Y:S02]  /*1150*/  IMAD R6, R7, R4.reuse, RZ ;  /* 0x0000000407067224 */ /* 0x082fe400078e02ff */
[C---:B------:R-:W-:Y:S01]  /*1160*/  IMAD.WIDE.U32 R20, R8.reuse, R4, R20 ;  /* 0x0000000408147225 */ /* 0x040fe200078e0014 */
[----:B------:R-:W-:Y:S02]  /*1170*/  IADD3 R13, R15, R3, RZ ;  /* 0x000000030f0d7210 */ /* 0x000fe40007ffe0ff */
[----:B------:R-:W-:Y:S01]  /*1180*/  MOV R4, R8 ;  /* 0x0000000800047202 */ /* 0x000fe20000000f00 */
[----:B------:R-:W-:Y:S02]  /*1190*/  IMAD R5, R8, R5, R6 ;  /* 0x0000000508057224 */ /* 0x000fe400078e0206 */
[----:B------:R-:W-:-:S03]  /*11a0*/  IMAD.MOV.U32 R6, RZ, RZ, R20 ;  /* 0x000000ffff067224 */ /* 0x000fc600078e0014 */
[----:B------:R-:W-:-:S07]  /*11b0*/  IADD3 R5, R21, R5, RZ ;  /* 0x0000000515057210 */ /* 0x000fce0007ffe0ff */
.L_x_6340:
        /* <DEDUP_REMOVED lines=8> */
[----:B------:R-:W-:Y:S01]  /*1240*/  LOP3.LUT R8, R3, 0xfffffff8, RZ, 0xc0, !PT ;  /* 0xfffffff803087812 */ /* 0x000fe200078ec0ff */
[----:B------:R-:W-:Y:S01]  /*1250*/  ULDC.64 UR10, c[0x0][0x268] ;  /* 0x00009a00000a7ab9 */ /* 0x000fe20000000a00 */
[----:B------:R-:W-:Y:S01]  /*1260*/  SHF.R.S32.HI R22, RZ, 0x3, R3 ;  /* 0x00000003ff167819 */ /* 0x000fe20000011403 */
[----:B------:R-:W-:Y:S01]  /*1270*/  IMAD R7, R7, UR10, RZ ;  /* 0x0000000a07077c24 */ /* 0x000fe2000f8e02ff */
[----:B------:R-:W-:Y:S01]  /*1280*/  SHF.R.S32.HI R21, RZ, 0x4, R15 ;  /* 0x00000004ff157819 */ /* 0x000fe2000001140f */
[----:B------:R-:W-:Y:S01]  /*1290*/  IMAD.IADD R8, R25, 0x1, -R8 ;  /* 0x0000000119087824 */ /* 0x000fe200078e0a08 */
[----:B------:R-:W-:Y:S01]  /*12a0*/  SHF.R.S32.HI R23, RZ, 0x1f, R22 ;  /* 0x0000001fff177819 */ /* 0x000fe20000011416 */
[----:B------:R-:W-:Y:S01]  /*12b0*/  IMAD.SHL.U32 R19, R22, 0x40, RZ ;  /* 0x0000004016137824 */ /* 0x000fe200078e00ff */
[----:B------:R-:W-:Y:S01]  /*12c0*/  LEA.HI R20, R15, R21, RZ, 0x1 ;  /* 0x000000150f147211 */ /* 0x000fe200078f08ff */
[----:B------:R-:W-:Y:S01]  /*12d0*/  IMAD.SHL.U32 R172, R8, 0x8, RZ ;  /* 0x0000000808ac7824 */ /* 0x000fe200078e00ff */
[----:B------:R-:W-:Y:S01]  /*12e0*/  IADD3 R9, P1, R22, R9, RZ ;  /* 0x0000000916097210 */ /* 0x000fe20007f3e0ff */
[----:B------:R-:W-:Y:S01]  /*12f0*/  IMAD R7, R4, UR11, R7 ;  /* 0x0000000b04077c24 */ /* 0x000fe2000f8e0207 */
[----:B------:R-:W-:-:S02]  /*1300*/  LOP3.LUT R19, R19, 0x1c0, RZ, 0xc0, !PT ;  /* 0x000001c013137812 */ /* 0x000fc400078ec0ff */
[----:B------:R-:W-:Y:S01]  /*1310*/  SHF.R.S32.HI R173, RZ, 0x1f, R172 ;  /* 0x0000001fffad7819 */ /* 0x000fe200000114ac */
[----:B------:R-:W-:Y:S01]  /*1320*/  IMAD.X R0, R23, 0x1, R0, P1 ;  /* 0x0000000117007824 */ /* 0x000fe200008e0600 */
[----:B------:R-:W-:Y:S02]  /*1330*/  IADD3 R28, P2, R172, R6, RZ ;  /* 0x00000006ac1c7210 */ /* 0x000fe40007f5e0ff */
[--C-:B------:R-:W-:Y:S01]  /*1340*/  LOP3.LUT R17, R19, 0x38, R172.reuse, 0xf8, !PT ;  /* 0x0000003813117812 */ /* 0x100fe200078ef8ac */
[----:B------:R-:W-:Y:S01]  /*1350*/  IMAD.WIDE.U32 R30, R11, UR4, R172 ;  /* 0x000000040b1e7c25 */ /* 0x000fe2000f8e00ac */
[----:B------:R-:W-:Y:S02]  /*1360*/  SHF.R.U32.HI R16, RZ, 0x3, R19 ;  /* 0x00000003ff107819 */ /* 0x000fe40000011613 */
[----:B------:R-:W-:Y:S01]  /*1370*/  LOP3.LUT R20, R20, 0xfffffffe, RZ, 0xc0, !PT ;  /* 0xfffffffe14147812 */ /* 0x000fe200078ec0ff */
[----:B------:R-:W-:Y:S01]  /*1380*/  IMAD.WIDE R18, R12, 0x40, R22 ;  /* 0x000000400c127825 */ /* 0x000fe200078e0216 */
[----:B------:R-:W-:-:S02]  /*1390*/  LOP3.LUT R6, R15, 0xfffffff0, RZ, 0xc0, !PT ;  /* 0xfffffff00f067812 */ /* 0x000fc400078ec0ff */
[----:B------:R-:W-:Y:S01]  /*13a0*/  LOP3.LUT R16, R17, R16, RZ, 0x3c, !PT ;  /* 0x0000001011107212 */ /* 0x000fe200078e3cff */
[----:B------:R-:W-:Y:S01]  /*13b0*/  IMAD R12, R2, UR4, RZ ;  /* 0x00000004020c7c24 */ /* 0x000fe2000f8e02ff */
[CC--:B------:R-:W-:Y:S01]  /*13c0*/  LEA.HI R17, R26.reuse, R25.reuse, RZ, 0x6 ;  /* 0x000000191a117211 */ /* 0x0c0fe200078f30ff */
[----:B------:R-:W-:Y:S01]  /*13d0*/  IMAD.X R29, R173, 0x1, R5, P2 ;  /* 0x00000001ad1d7824 */ /* 0x000fe200010e0605 */
[----:B------:R-:W-:Y:S01]  /*13e0*/  SHF.R.S32.HI R5, RZ, 0x1f, R10 ;  /* 0x0000001fff057819 */ /* 0x000fe2000001140a */
[----:B------:R-:W-:Y:S01]  /*13f0*/  IMAD R12, R11, UR5, R12 ;  /* 0x000000050b0c7c24 */ /* 0x000fe2000f8e020c */
[----:B------:R-:W-:Y:S01]  /*1400*/  ULDC.64 UR4, c[0x0][0x258] ;  /* 0x0000960000047ab9 */ /* 0x000fe20000000a00 */
[----:B------:R-:W-:Y:S01]  /*1410*/  IMAD R11, R23, UR6, RZ ;  /* 0x00000006170b7c24 */ /* 0x000fe2000f8e02ff */
[----:B------:R-:W-:Y:S01]  /*1420*/  LEA.HI R26, R26, R25, RZ, 0x5 ;  /* 0x000000191a1a7211 */ /* 0x000fe200078f28ff */
[----:B------:R-:W-:Y:S02]  /*1430*/  IMAD.IADD R31, R31, 0x1, R12 ;  /* 0x000000011f1f7824 */ /* 0x000fe400078e020c */
[----:B------:R-:W-:Y:S01]  /*1440*/  IMAD R5, R5, UR4, RZ ;  /* 0x0000000405057c24 */ /* 0x000fe2000f8e02ff */
[----:B------:R-:W-:Y:S01]  /*1450*/  SHF.R.S32.HI R27, RZ, 0x5, R26 ;  /* 0x00000005ff1b7819 */ /* 0x000fe2000001141a */
[----:B------:R-:W-:Y:S01]  /*1460*/  IMAD.IADD R2, R21, 0x1, -R20 ;  /* 0x0000000115027824 */ /* 0x000fe200078e0a14 */
[----:B------:R-:W-:Y:S01]  /*1470*/  IADD3 R20, P0, R172, R14, RZ ;  /* 0x0000000eac147210 */ /* 0x000fe20007f1e0ff */
[----:B------:R-:W-:-:S02]  /*1480*/  IMAD R11, R22, UR7, R11 ;  /* 0x00000007160b7c24 */ /* 0x000fc4000f8e020b */
[----:B------:R-:W-:-:S04]  /*1490*/  IMAD.WIDE.U32 R28, R22, UR6, R28 ;  /* 0x00000006161c7c25 */ /* 0x000fc8000f8e001c */
[C---:B------:R-:W-:Y:S02]  /*14a0*/  IMAD R5, R10.reuse, UR5, R5 ;  /* 0x000000050a057c24 */ /* 0x040fe4000f8e0205 */
[----:B------:R-:W-:Y:S01]  /*14b0*/  IMAD.WIDE.U32 R14, R10, UR4, R30 ;  /* 0x000000040a0e7c25 */ /* 0x000fe2000f8e001e */
[----:B------:R-:W-:-:S03]  /*14c0*/  ULDC.64 UR4, c[0x0][0x218] ;  /* 0x0000860000047ab9 */ /* 0x000fc60000000a00 */
[----:B------:R-:W-:Y:S01]  /*14d0*/  IMAD.X R21, R173, 0x1, R13, P0 ;  /* 0x00000001ad157824 */ /* 0x000fe200000e060d */
[C---:B------:R-:W-:Y:S01]  /*14e0*/  LEA R168, P0, R28.reuse, UR4, 0x1 ;  /* 0x000000041ca87c11 */ /* 0x040fe2000f8008ff */
[----:B------:R-:W-:Y:S01]  /*14f0*/  IMAD.IADD R11, R29, 0x1, R11 ;  /* 0x000000011d0b7824 */ /* 0x000fe200078e020b */
[----:B------:R-:W-:Y:S01]  /*1500*/  USHF.L.U32 UR4, UR14, 0x5, URZ ;  /* 0x000000050e047899 */ /* 0x000fe2000800063f */
[----:B------:R-:W-:Y:S02]  /*1510*/  IMAD.IADD R15, R15, 0x1, R5 ;  /* 0x000000010f0f7824 */ /* 0x000fe400078e0205 */
[----:B------:R-:W-:Y:S01]  /*1520*/  IMAD R5, R19, UR14, RZ ;  /* 0x0000000e13057c24 */ /* 0x000fe2000f8e02ff */
[----:B------:R-:W-:Y:S01]  /*1530*/  LEA.HI.X R169, R28, UR5, R11, 0x1, P0 ;  /* 0x000000051ca97c11 */ /* 0x000fe200080f0c0b */
[C---:B------:R-:W-:Y:S01]  /*1540*/  IMAD.WIDE.U32 R14, R18.reuse, UR14, R14 ;  /* 0x0000000e120e7c25 */ /* 0x040fe2000f8e000e */
[----:B------:R-:W-:Y:S02]  /*1550*/  UMOV UR5, 0x400 ;  /* 0x0000040000057882 */ /* 0x000fe40000000000 */
[----:B-1----:R-:W-:Y:S01]  /*1560*/  ULEA UR5, UR20, UR5, 0x18 ;  /* 0x0000000514057291 */ /* 0x002fe2000f8ec03f */
[----:B------:R-:W-:Y:S01]  /*1570*/  IMAD R5, R18, UR15, R5 ;  /* 0x0000000f12057c24 */ /* 0x000fe2000f8e0205 */
[----:B------:R-:W-:Y:S01]  /*1580*/  USHF.L.U32 UR20, UR6, 0x5, URZ ;  /* 0x0000000506147899 */ /* 0x000fe2000800063f */
[----:B------:R-:W-:Y:S01]  /*1590*/  LEA R10, P0, R14, UR12, 0x1 ;  /* 0x0000000c0e0a7c11 */ /* 0x000fe2000f8008ff */
[----:B------:R-:W-:Y:S01]  /*15a0*/  USHF.L.U64.HI UR15, UR14, 0x5, UR15 ;  /* 0x000000050e0f7899 */ /* 0x000fe2000801020f */
[----:B------:R-:W-:Y:S01]  /*15b0*/  IMAD.IADD R5, R15, 0x1, R5 ;  /* 0x000000010f057824 */ /* 0x000fe200078e0205 */
[----:B------:R-:W-:Y:S01]  /*15c0*/  USHF.L.U64.HI UR14, UR6, 0x5, UR7 ;  /* 0x00000005060e7899 */ /* 0x000fe20008010207 */
[----:B------:R-:W-:-:S02]  /*15d0*/  IMAD.SHL.U32 R17, R17, 0x8, RZ ;  /* 0x0000000811117824 */ /* 0x000fc400078e00ff */
[----:B------:R-:W-:Y:S01]  /*15e0*/  IMAD.IADD R12, R25, 0x1, -R6 ;  /* 0x00000001190c7824 */ /* 0x000fe200078e0a06 */
[----:B------:R-:W-:Y:S01]  /*15f0*/  LEA.HI.X R11, R14, UR13, R5, 0x1, P0 ;  /* 0x0000000d0e0b7c11 */ /* 0x000fe200080f0c05 */
[----:B------:R-:W-:Y:S01]  /*1600*/  IMAD.WIDE.U32 R20, R4, UR10, R20 ;  /* 0x0000000a04147c25 */ /* 0x000fe2000f8e0014 */
[----:B------:R-:W-:Y:S01]  /*1610*/  IADD3 R14, P0, R168, UR20, RZ ;  /* 0x00000014a80e7c10 */ /* 0x000fe2000ff1e0ff */
[----:B------:R-:W-:Y:S01]  /*1620*/  ULDC.64 UR10, c[0x0][0x250] ;  /* 0x00009400000a7ab9 */ /* 0x000fe20000000a00 */
[----:B------:R-:W-:Y:S01]  /*1630*/  LOP3.LUT R16, R16, 0x7ffffe00, R17, 0xf8, !PT ;  /* 0x7ffffe0010107812 */ /* 0x000fe200078ef811 */
[----:B------:R-:W-:Y:S01]  /*1640*/  IMAD.IADD R21, R21, 0x1, R7 ;  /* 0x0000000115157824 */ /* 0x000fe200078e0207 */
[----:B------:R-:W-:Y:S01]  /*1650*/  IADD3.X R15, R169, UR14, RZ, P0, !PT ;  /* 0x0000000ea90f7c10 */ /* 0x000fe200087fe4ff */
[----:B------:R-:W-:Y:S01]  /*1660*/  IMAD.SHL.U32 R5, R8, 0x40, RZ ;  /* 0x0000004008057824 */ /* 0x000fe200078e00ff */
[----:B------:R-:W-:Y:S01]  /*1670*/  SHF.R.S32.HI R13, RZ, 0x1f, R12 ;  /* 0x0000001fff0d7819 */ /* 0x000fe2000001140c */
[----:B------:R-:W-:Y:S01]  /*1680*/  IMAD R0, R0, UR10, RZ ;  /* 0x0000000a00007c24 */ /* 0x000fe2000f8e02ff */
[----:B------:R-:W-:Y:S01]  /*1690*/  IADD3 R18, P0, R14, UR20, RZ ;  /* 0x000000140e127c10 */ /* 0x000fe2000ff1e0ff */
[----:B------:R-:W-:Y:S01]  /*16a0*/  ULDC.64 UR12, c[0x0][0x220] ;  /* 0x00008800000c7ab9 */ /* 0x000fe20000000a00 */
[----:B------:R-:W-:Y:S01]  /*16b0*/  LEA.HI R6, R13, R12, RZ, 0x3 ;  /* 0x0000000c0d067211 */ /* 0x000fe200078f18ff */
[----:B------:R-:W-:Y:S01]  /*16c0*/  IMAD R0, R9, UR11, R0 ;  /* 0x0000000b09007c24 */ /* 0x000fe2000f8e0200 */
[----:B------:R-:W-:Y:S01]  /*16d0*/  LEA R171, R16, UR5, 0x1 ;  /* 0x0000000510ab7c11 */ /* 0x000fe2000f8e08ff */
[----:B------:R-:W-:Y:S01]  /*16e0*/  USHF.L.U64.HI UR11, UR10, 0x5, UR11 ;  /* 0x000000050a0b7899 */ /* 0x000fe2000801020b */
[----:B------:R-:W-:-:S02]  /*16f0*/  IADD3.X R19, R15, UR14, RZ, P0, !PT ;  /* 0x0000000e0f137c10 */ /* 0x000fc400087fe4ff */
[----:B------:R-:W-:Y:S01]  /*1700*/  IADD3 R16, P1, R10, UR4, RZ ;  /* 0x000000040a107c10 */ /* 0x000fe2000ff3e0ff */
[----:B------:R-:W-:Y:S01]  /*1710*/  @!PT LDS RZ, [RZ] ;  /* 0x00000000fffff984 */ /* 0x000fe20000000800 */
[----:B------:R-:W-:Y:S01]  /*1720*/  @!PT LDS RZ, [RZ] ;  /* 0x00000000fffff984 */ /* 0x000fe20000000800 */
[----:B------:R-:W-:Y:S01]  /*1730*/  @!PT LDS RZ, [RZ] ;  /* 0x00000000fffff984 */ /* 0x000fe20000000800 */
[----:B------:R-:W-:Y:S01]  /*1740*/  LDGSTS.E.BYPASS.LTC128B.128 [R171], desc[UR18][R10.64] ;  /* 0x000000000aab7fae */ /* 0x000fe2000b901d52 */
[----:B------:R-:W-:Y:S02]  /*1750*/  IADD3 R28, P0, R18, UR20, RZ ;  /* 0x00000014121c7c10 */ /* 0x000fe4000ff1e0ff */
[C---:B------:R-:W-:Y:S01]  /*1760*/  LOP3.LUT R13, R6.reuse, 0xfffffff8, RZ, 0xc0, !PT ;  /* 0xfffffff8060d7812 */ /* 0x040fe200078ec0ff */
[----:B------:R-:W-:Y:S01]  /*1770*/  IMAD.SHL.U32 R6, R6, 0x40, RZ ;  /* 0x0000004006067824 */ /* 0x000fe200078e00ff */
[----:B------:R-:W-:Y:S02]  /*1780*/  IADD3.X R17, R11, UR15, RZ, P1, !PT ;  /* 0x0000000f0b117c10 */ /* 0x000fe40008ffe4ff */
[----:B------:R-:W-:Y:S01]  /*1790*/  IADD3.X R29, R19, UR14, RZ, P0, !PT ;  /* 0x0000000e131d7c10 */ /* 0x000fe200087fe4ff */
[----:B------:R-:W-:Y:S01]  /*17a0*/  IMAD.IADD R4, R12, 0x1, -R13 ;  /* 0x000000010c047824 */ /* 0x000fe200078e0a0d */
[----:B------:R-:W-:Y:S01]  /*17b0*/  IADD3 R22, P1, R16, UR4, RZ ;  /* 0x0000000410167c10 */ /* 0x000fe2000ff3e0ff */
[----:B------:R-:W-:Y:S01]  /*17c0*/  IMAD.WIDE.U32 R12, R9, UR10, R20 ;  /* 0x0000000a090c7c25 */ /* 0x000fe2000f8e0014 */
[----:B------:R-:W-:Y:S01]  /*17d0*/  IADD3 R30, P0, R28, UR20, RZ ;  /* 0x000000141c1e7c10 */ /* 0x000fe2000ff1e0ff */
[----:B------:R1:W-:Y:S01]  /*17e0*/  LDGSTS.E.BYPASS.LTC128B.128 [R171+0x800], desc[UR18][R16.64] ;  /* 0x0080000010ab7fae */ /* 0x0003e2000b901d52 */
[----:B------:R-:W-:Y:S01]  /*17f0*/  IADD3.X R23, R17, UR15, RZ, P1, !PT ;  /* 0x0000000f11177c10 */ /* 0x000fe20008ffe4ff */
[----:B------:R-:W-:Y:S01]  /*1800*/  IMAD.IADD R165, R13, 0x1, R0 ;  /* 0x000000010da57824 */ /* 0x000fe200078e0200 */
[----:B------:R-:W-:Y:S01]  /*1810*/  IADD3.X R31, R29, UR14, RZ, P0, !PT ;  /* 0x0000000e1d1f7c10 */ /* 0x000fe200087fe4ff */
[----:B------:R-:W-:Y:S01]  /*1820*/  IMAD.SHL.U32 R0, R2, 0x8, RZ ;  /* 0x0000000802007824 */ /* 0x000fe200078e00ff */
[----:B------:R-:W-:Y:S01]  /*1830*/  IADD3 R20, P1, R22, UR4, RZ ;  /* 0x0000000416147c10 */ /* 0x000fe2000ff3e0ff */
[----:B------:R-:W-:Y:S01]  /*1840*/  LDGSTS.E.BYPASS.LTC128B.128 [R171+0x1000], desc[UR18][R22.64] ;  /* 0x0100000016ab7fae */ /* 0x000fe2000b901d52 */
[----:B------:R-:W-:Y:S01]  /*1850*/  LOP3.LUT R6, R6, 0xfffffe00, RZ, 0xc0, !PT ;  /* 0xfffffe0006067812 */ /* 0x000fe200078ec0ff */
[----:B------:R-:W-:Y:S01]  /*1860*/  UIADD3 UR4, UR5, 0x2000, URZ ;  /* 0x0000200005047890 */ /* 0x000fe2000fffe03f */
[----:B------:R-:W-:Y:S01]  /*1870*/  IADD3.X R21, R23, UR15, RZ, P1, !PT ;  /* 0x0000000f17157c10 */ /* 0x000fe20008ffe4ff */
[----:B------:R-:W-:Y:S01]  /*1880*/  USHF.L.U32 UR15, UR10, 0x5, URZ ;  /* 0x000000050a0f7899 */ /* 0x000fe2000800063f */
[----:B------:R-:W-:-:S03]  /*1890*/  LOP3.LUT P1, RZ, R4, 0x2, RZ, 0xc0, !PT ;  /* 0x0000000204ff7812 */ /* 0x000fc6000782c0ff */
[----:B------:R2:W-:Y:S04]  /*18a0*/  LDGSTS.E.BYPASS.LTC128B.128 [R171+0x1800], desc[UR18][R20.64] ;  /* 0x0180000014ab7fae */ /* 0x0005e8000b901d52 */
[----:B------:R-:W-:Y:S04]  /*18b0*/  LDGSTS.E.BYPASS.LTC128B.128 [R171+0x2000], desc[UR18][R168.64] ;  /* 0x02000000a8ab7fae */ /* 0x000fe8000b901d52 */
[----:B------:R3:W-:Y:S04]  /*18c0*/  LDGSTS.E.BYPASS.LTC128B.128 [R171+0x2800], desc[UR18][R14.64] ;  /* 0x028000000eab7fae */ /* 0x0007e8000b901d52 */
[----:B------:R-:W-:Y:S01]  /*18d0*/  LDGSTS.E.BYPASS.LTC128B.128 [R171+0x3000], desc[UR18][R18.64] ;  /* 0x0300000012ab7fae */ /* 0x000fe2000b901d52 */
[----:B-1----:R-:W-:-:S03]  /*18e0*/  IADD3 R16, P0, R30, UR20, RZ ;  /* 0x000000141e107c10 */ /* 0x002fc6000ff1e0ff */
[----:B------:R-:W-:Y:S01]  /*18f0*/  LDGSTS.E.BYPASS.LTC128B.128 [R171+0x3800], desc[UR18][R28.64] ;  /* 0x038000001cab7fae */ /* 0x000fe2000b901d52 */
[----:B------:R-:W-:Y:S02]  /*1900*/  IADD3.X R17, R31, UR14, RZ, P0, !PT ;  /* 0x0000000e1f117c10 */ /* 0x000fe400087fe4ff */
[----:B------:R-:W-:Y:S01]  /*1910*/  IADD3 R32, P0, R16, UR20, RZ ;  /* 0x0000001410207c10 */ /* 0x000fe2000ff1e0ff */
[----:B------:R-:W-:Y:S03]  /*1920*/  LDGSTS.E.BYPASS.LTC128B.128 [R171+0x4000], desc[UR18][R30.64] ;  /* 0x040000001eab7fae */ /* 0x000fe6000b901d52 */
[----:B------:R-:W-:Y:S01]  /*1930*/  IADD3.X R33, R17, UR14, RZ, P0, !PT ;  /* 0x0000000e11217c10 */ /* 0x000fe200087fe4ff */
[----:B------:R-:W-:Y:S01]  /*1940*/  LDGSTS.E.BYPASS.LTC128B.128 [R171+0x4800], desc[UR18][R16.64] ;  /* 0x0480000010ab7fae */ /* 0x000fe2000b901d52 */
[----:B--2---:R-:W-:-:S03]  /*1950*/  IADD3 R20, P0, R32, UR20, RZ ;  /* 0x0000001420147c10 */ /* 0x004fc6000ff1e0ff */
[----:B------:R-:W-:Y:S01]  /*1960*/  LDGSTS.E.BYPASS.LTC128B.128 [R171+0x5000], desc[UR18][R32.64] ;  /* 0x0500000020ab7fae */ /* 0x000fe2000b901d52 */
[----:B------:R-:W-:Y:S02]  /*1970*/  IADD3.X R21, R33, UR14, RZ, P0, !PT ;  /* 0x0000000e21157c10 */ /* 0x000fe400087fe4ff */
[C---:B------:R-:W-:Y:S02]  /*1980*/  LEA R166, P0, R12.reuse, UR12, 0x1 ;  /* 0x0000000c0ca67c11 */ /* 0x040fe4000f8008ff */
[----:B---3--:R-:W-:Y:S01]  /*1990*/  LOP3.LUT R14, R5, 0x1c0, RZ, 0xc0, !PT ;  /* 0x000001c0050e7812 */ /* 0x008fe200078ec0ff */
[----:B------:R1:W-:Y:S01]  /*19a0*/  LDGSTS.E.BYPASS.LTC128B.128 [R171+0x5800], desc[UR18][R20.64] ;  /* 0x0580000014ab7fae */ /* 0x0003e2000b901d52 */
[----:B------:R-:W-:Y:S01]  /*19b0*/  LEA.HI.X R165, R12, UR13, R165, 0x1, P0 ;  /* 0x0000000d0ca57c11 */ /* 0x000fe200080f0ca5 */
[----:B------:R-:W-:Y:S01]  /*19c0*/  IMAD.SHL.U32 R5, R4, 0x40, RZ ;  /* 0x0000004004057824 */ /* 0x000fe200078e00ff */
[----:B------:R-:W-:Y:S01]  /*19d0*/  LOP3.LUT R10, R14, 0x8, R3, 0xf8, !PT ;  /* 0x000000080e0a7812 */ /* 0x000fe200078ef803 */
[----:B------:R-:W0:Y:S01]  /*19e0*/  LDGDEPBAR ;  /* 0x00000000000079af */ /* 0x000e220000000000 */
[----:B------:R-:W-:Y:S01]  /*19f0*/  SHF.R.U32.HI R3, RZ, 0x3, R14 ;  /* 0x00000003ff037819 */ /* 0x000fe2000001160e */
[----:B------:R-:W-:Y:S01]  /*1a00*/  IMAD.MOV.U32 R164, RZ, RZ, R166 ;  /* 0x000000ffffa47224 */ /* 0x000fe200078e00a6 */
[----:B------:R-:W-:-:S02]  /*1a10*/  LOP3.LUT R5, R5, 0x1c0, RZ, 0xc0, !PT ;  /* 0x000001c005057812 */ /* 0x000fc400078ec0ff */
[----:B------:R-:W-:Y:S02]  /*1a20*/  LOP3.LUT R3, R10, R3, RZ, 0x3c, !PT ;  /* 0x000000030a037212 */ /* 0x000fe400078e3cff */
[----:B------:R-:W-:Y:S02]  /*1a30*/  IADD3 R10, P0, R166, UR15, RZ ;  /* 0x0000000fa60a7c10 */ /* 0x000fe4000ff1e0ff */
[----:B------:R-:W-:Y:S01]  /*1a40*/  LOP3.LUT R0, R5, 0x8, R0, 0xf8, !PT ;  /* 0x0000000805007812 */ /* 0x000fe200078ef800 */
[----:B------:R-:W-:Y:S01]  /*1a50*/  IMAD R2, R2, 0x200, R3 ;  /* 0x0000020002027824 */ /* 0x000fe200078e0203 */
[----:B------:R-:W-:Y:S01]  /*1a60*/  IADD3.X R11, R165, UR11, RZ, P0, !PT ;  /* 0x0000000ba50b7c10 */ /* 0x000fe200087fe4ff */
[----:B------:R-:W-:Y:S01]  /*1a70*/  IMAD.MOV.U32 R3, RZ, RZ, 0x20 ;  /* 0x00000020ff037424 */ /* 0x000fe200078e00ff */
[----:B------:R-:W-:Y:S02]  /*1a80*/  IADD3 R14, P0, R10, UR15, RZ ;  /* 0x0000000f0a0e7c10 */ /* 0x000fe4000ff1e0ff */
[----:B------:R-:W-:-:S02]  /*1a90*/  SHF.R.U32.HI R5, RZ, 0x3, R5 ;  /* 0x00000003ff057819 */ /* 0x000fc40000011605 */
[----:B------:R-:W-:Y:S02]  /*1aa0*/  IADD3.X R15, R11, UR11, RZ, P0, !PT ;  /* 0x0000000b0b0f7c10 */ /* 0x000fe400087fe4ff */
[----:B------:R-:W-:Y:S02]  /*1ab0*/  IADD3 R12, P0, R14, UR15, RZ ;  /* 0x0000000f0e0c7c10 */ /* 0x000fe4000ff1e0ff */
[----:B------:R-:W-:Y:S02]  /*1ac0*/  LOP3.LUT R5, R0, R5, RZ, 0x3c, !PT ;  /* 0x0000000500057212 */ /* 0x000fe400078e3cff */
[----:B------:R-:W-:Y:S01]  /*1ad0*/  IADD3.X R13, R15, UR11, RZ, P0, !PT ;  /* 0x0000000b0f0d7c10 */ /* 0x000fe200087fe4ff */
[----:B------:R-:W-:-:S04]  /*1ae0*/  DEPBAR.LE SB0, 0x0 ;  /* 0x000080000000791a */ /* 0x000fc80000000000 */
[----:B------:R-:W-:Y:S01]  /*1af0*/  BAR.SYNC.DEFER_BLOCKING 0x0 ;  /* 0x0000000000007b1d */ /* 0x000fe20000010000 */
[----:B-1----:R-:W-:Y:S02]  /*1b00*/  IADD3 R20, P0, R12, UR15, RZ ;  /* 0x0000000f0c147c10 */ /* 0x002fe4000ff1e0ff */
[----:B------:R-:W-:Y:S02]  /*1b10*/  LEA R7, R2, UR5, 0x1 ;  /* 0x0000000502077c11 */ /* 0x000fe4000f8e08ff */
[----:B------:R-:W-:Y:S02]  /*1b20*/  IADD3.X R21, R13, UR11, RZ, P0, !PT ;  /* 0x0000000b0d157c10 */ /* 0x000fe400087fe4ff */
[----:B------:R-:W-:Y:S02]  /*1b30*/  IADD3 R18, P0, R20, UR15, RZ ;  /* 0x0000000f14127c10 */ /* 0x000fe4000ff1e0ff */
[----:B------:R-:W-:Y:S01]  /*1b40*/  LEA R163, R2, UR4, 0x1 ;  /* 0x0000000402a37c11 */ /* 0x000fe2000f8e08ff */
[----:B------:R-:W-:Y:S01]  /*1b50*/  ULDC UR4, c[0x0][0x39c] ;  /* 0x0000e70000047ab9 */ /* 0x000fe20000000800 */
[----:B------:R-:W-:-:S02]  /*1b60*/  IADD3.X R19, R21, UR11, RZ, P0, !PT ;  /* 0x0000000b15137c10 */ /* 0x000fc400087fe4ff */
[----:B------:R-:W-:Y:S01]  /*1b70*/  IADD3 R16, P0, R18, UR15, RZ ;  /* 0x0000000f12107c10 */ /* 0x000fe2000ff1e0ff */
[----:B------:R-:W-:Y:S01]  /*1b80*/  VIADD R159, R163, 0x40 ;  /* 0x00000040a39f7836 */ /* 0x000fe20000000000 */
[----:B------:R-:W-:Y:S02]  /*1b90*/  LOP3.LUT R157, R5, R6, RZ, 0xfc, !PT ;  /* 0x00000006059d7212 */ /* 0x000fe400078efcff */
        /* <DEDUP_REMOVED lines=8> */
[----:B------:R4:W-:Y:S04]  /*1c20*/  LDGSTS.E.BYPASS.LTC128B.128 [R171+0x8000], desc[UR18][R20.64] ;  /* 0x0800000014ab7fae */ /* 0x0009e8000b901d52 */
[----:B------:R-:W-:Y:S04]  /*1c30*/  LDGSTS.E.BYPASS.LTC128B.128 [R171+0x8800], desc[UR18][R18.64] ;  /* 0x0880000012ab7fae */ /* 0x000fe8000b901d52 */
[----:B------:R5:W-:Y:S01]  /*1c40*/  LDGSTS.E.BYPASS.LTC128B.128 [R171+0x9000], desc[UR18][R16.64] ;  /* 0x0900000010ab7fae */ /* 0x000be2000b901d52 */
[----:B-1----:R-:W-:Y:S01]  /*1c50*/  IMAD R164, R27, 0x400, R6 ;  /* 0x000004001ba47824 */ /* 0x002fe200078e0206 */
[----:B--2---:R-:W-:-:S03]  /*1c60*/  IADD3 R10, P0, R16, UR15, RZ ;  /* 0x0000000f100a7c10 */ /* 0x004fc6000ff1e0ff */
[----:B------:R-:W-:Y:S01]  /*1c70*/  IMAD.IADD R164, R164, 0x1, R5 ;  /* 0x00000001a4a47824 */ /* 0x000fe200078e0205 */
[----:B------:R-:W-:-:S04]  /*1c80*/  IADD3.X R11, R17, UR11, RZ, P0, !PT ;  /* 0x0000000b110b7c10 */ /* 0x000fc800087fe4ff */
[----:B------:R-:W-:Y:S02]  /*1c90*/  LEA R164, R164, UR5, 0x1 ;  /* 0x00000005a4a47c11 */ /* 0x000fe4000f8e08ff */
[C---:B------:R-:W-:Y:S01]  /*1ca0*/  LOP3.LUT P0, RZ, R8.reuse, 0x2, RZ, 0xc0, !PT ;  /* 0x0000000208ff7812 */ /* 0x040fe2000780c0ff */
[----:B------:R1:W-:Y:S03]  /*1cb0*/  LDGSTS.E.BYPASS.LTC128B.128 [R171+0x9800], desc[UR18][R10.64] ;  /* 0x098000000aab7fae */ /* 0x0003e6000b901d52 */
[C---:B------:R-:W-:Y:S01]  /*1cc0*/  SEL R0, R3.reuse, 0xffffffe0, !P0 ;  /* 0xffffffe003007807 */ /* 0x040fe20004000000 */
[----:B---3--:R-:W-:Y:S01]  /*1cd0*/  LDSM.16.M88.4 R12, [R164] ;  /* 0x00000000a40c783b */ /* 0x008fe20000000200 */
[----:B------:R-:W-:Y:S02]  /*1ce0*/  SEL R3, R3, 0xffffffe0, !P1 ;  /* 0xffffffe003037807 */ /* 0x000fe40004800000 */
[----:B------:R-:W-:Y:S01]  /*1cf0*/  LOP3.LUT P0, RZ, R8, 0x4, RZ, 0xc0, !PT ;  /* 0x0000000408ff7812 */ /* 0x000fe2000780c0ff */
[----:B------:R-:W2:Y:S01]  /*1d00*/  LDSM.16.M88.4 R60, [R7+0x2000] ;  /* 0x00200000073c783b */ /* 0x000ea20000000200 */
[----:B------:R-:W-:Y:S01]  /*1d10*/  IMAD.IADD R161, R163, 0x1, R0 ;  /* 0x00000001a3a17824 */ /* 0x000fe200078e0200 */
[----:B------:R-:W-:Y:S01]  /*1d20*/  LOP3.LUT P1, RZ, R4, 0x4, RZ, 0xc0, !PT ;  /* 0x0000000404ff7812 */ /* 0x000fe2000782c0ff */
[----:B------:R-:W-:Y:S01]  /*1d30*/  IMAD.IADD R162, R164, 0x1, R3 ;  /* 0x00000001a4a27824 */ /* 0x000fe200078e0203 */
[----:B------:R-:W3:Y:S01]  /*1d40*/  LDSM.16.M88.4 R32, [R7+0x2800] ;  /* 0x002800000720783b */ /* 0x000ee20000000200 */
[----:B------:R-:W-:-:S03]  /*1d50*/  IMAD.MOV.U32 R4, RZ, RZ, 0x40 ;  /* 0x00000040ff047424 */ /* 0x000fc600078e00ff */
[----:B----4-:R-:W-:Y:S02]  /*1d60*/  LDSM.16.M88.4 R20, [R162] ;  /* 0x00000000a214783b */ /* 0x010fe40000000200 */
[----:B------:R-:W-:Y:S02]  /*1d70*/  SEL R4, R4, 0xffffffc0, !P1 ;  /* 0xffffffc004047807 */ /* 0x000fe40004800000 */
[----:B------:R-:W4:Y:S01]  /*1d80*/  LDSM.16.M88.4 R48, [R161] ;  /* 0x00000000a130783b */ /* 0x000f220000000200 */
[----:B------:R-:W-:Y:S02]  /*1d90*/  @P0 VIADD R159, R163, 0xffffffc0 ;  /* 0xffffffc0a39f0836 */ /* 0x000fe40000000000 */
[----:B------:R-:W-:Y:S01]  /*1da0*/  IMAD.IADD R160, R164, 0x1, R4 ;  /* 0x00000001a4a07824 */ /* 0x000fe200078e0204 */
[----:B------:R-:W4:Y:S01]  /*1db0*/  LDSM.16.M88.4 R56, [R161+0x800] ;  /* 0x00080000a138783b */ /* 0x000f220000000200 */
[----:B------:R-:W-:Y:S02]  /*1dc0*/  IMAD.IADD R100, R0, 0x1, R159 ;  /* 0x0000000100647824 */ /* 0x000fe400078e029f */
[----:B------:R-:W-:Y:S01]  /*1dd0*/  IMAD.IADD R158, R3, 0x1, R160 ;  /* 0x00000001039e7824 */ /* 0x000fe200078e02a0 */
[----:B-----5:R-:W-:Y:S01]  /*1de0*/  LDSM.16.M88.4 R16, [R160] ;  /* 0x00000000a010783b */ /* 0x020fe20000000200 */
[----:B------:R-:W-:-:S02]  /*1df0*/  VIADD R153, R159, 0x800 ;  /* 0x000008009f997836 */ /* 0x000fc40000000000 */
[C---:B------:R-:W-:Y:S01]  /*1e00*/  VIADD R152, R159.reuse, 0x1000 ;  /* 0x000010009f987836 */ /* 0x040fe20000000000 */
[----:B------:R-:W5:Y:S01]  /*1e10*/  LDSM.16.M88.4 R40, [R159] ;  /* 0x000000009f28783b */ /* 0x000f620000000200 */
[C---:B------:R-:W-:Y:S02]  /*1e20*/  VIADD R151, R159.reuse, 0x1800 ;  /* 0x000018009f977836 */ /* 0x040fe40000000000 */
[C---:B------:R-:W-:Y:S01]  /*1e30*/  VIADD R150, R159.reuse, 0x2000 ;  /* 0x000020009f967836 */ /* 0x040fe20000000000 */
[----:B------:R-:W5:Y:S01]  /*1e40*/  LDSM.16.M88.4 R52, [R7+0x3000] ;  /* 0x003000000734783b */ /* 0x000f620000000200 */
[C---:B------:R-:W-:Y:S02]  /*1e50*/  VIADD R149, R159.reuse, 0x2800 ;  /* 0x000028009f957836 */ /* 0x040fe40000000000 */
[C---:B------:R-:W-:Y:S01]  /*1e60*/  VIADD R148, R159.reuse, 0x3000 ;  /* 0x000030009f947836 */ /* 0x040fe20000000000 */
[----:B-1----:R-:W-:Y:S01]  /*1e70*/  LDSM.16.M88.4 R8, [R158] ;  /* 0x000000009e08783b */ /* 0x002fe20000000200 */
[----:B------:R-:W-:-:S03]  /*1e80*/  VIADD R102, R159, 0x3800 ;  /* 0x000038009f667836 */ /* 0x000fc60000000000 */
[----:B------:R-:W1:Y:S01]  /*1e90*/  LDSM.16.M88.4 R44, [R100] ;  /* 0x00000000642c783b */ /* 0x000e620000000200 */
[C---:B--2---:R-:W-:Y:S03]  /*1ea0*/  HMMA.16816.F32.BF16 R36, R12.reuse, R60, RZ ;  /* 0x0000003c0c24723c */ /* 0x044fe600000418ff */
[----:B------:R-:W2:Y:S04]  /*1eb0*/  LDSM.16.M88.4 R72, [R161+0x1000] ;  /* 0x00100000a148783b */ /* 0x000ea80000000200 */
[----:B------:R-:W-:Y:S01]  /*1ec0*/  LDSM.16.M88.4 R68, [R100+0x800] ;  /* 0x000800006444783b */ /* 0x000fe20000000200 */
[C---:B------:R-:W-:Y:S03]  /*1ed0*/  HMMA.16816.F32.BF16 R60, R12.reuse, R62, RZ ;  /* 0x0000003e0c3c723c */ /* 0x040fe600000418ff */
[----:B------:R-:W-:Y:S03]  /*1ee0*/  LDSM.16.M88.4 R64, [R7+0x3800] ;  /* 0x003800000740783b */ /* 0x000fe60000000200 */
[C---:B---3--:R-:W-:Y:S01]  /*1ef0*/  HMMA.16816.F32.BF16 R28, R12.reuse, R32, RZ ;  /* 0x000000200c1c723c */ /* 0x048fe200000418ff */
[----:B------:R-:W0:Y:S05]  /*1f00*/  LDGDEPBAR ;  /* 0x00000000000079af */ /* 0x000e2a0000000000 */
[----:B------:R-:W-:Y:S06]  /*1f10*/  HMMA.16816.F32.BF16 R32, R12, R34, RZ ;  /* 0x000000220c20723c */ /* 0x000fec00000418ff */
[C---:B----4-:R-:W-:Y:S06]  /*1f20*/  HMMA.16816.F32.BF16 R36, R20.reuse, R48, R36 ;  /* 0x000000301424723c */ /* 0x050fec0000041824 */
[C---:B------:R-:W-:Y:S01]  /*1f30*/  HMMA.16816.F32.BF16 R60, R20.reuse, R50, R60 ;  /* 0x00000032143c723c */ /* 0x040fe2000004183c */
[----:B------:R-:W3:Y:S05]  /*1f40*/  LDSM.16.M88.4 R48, [R159+0x800] ;  /* 0x000800009f30783b */ /* 0x000eea0000000200 */
[C---:B------:R-:W-:Y:S06]  /*1f50*/  HMMA.16816.F32.BF16 R28, R20.reuse, R56, R28 ;  /* 0x00000038141c723c */ /* 0x040fec000004181c */
[----:B------:R-:W-:Y:S01]  /*1f60*/  HMMA.16816.F32.BF16 R32, R20, R58, R32 ;  /* 0x0000003a1420723c */ /* 0x000fe20000041820 */
[----:B------:R-:W-:Y:S05]  /*1f70*/  LDSM.16.M88.4 R56, [R161+0x1800] ;  /* 0x00180000a138783b */ /* 0x000fea0000000200 */
[C---:B-----5:R-:W-:Y:S06]  /*1f80*/  HMMA.16816.F32.BF16 R36, R16.reuse, R40, R36 ;  /* 0x000000281024723c */ /* 0x060fec0000041824 */
[----:B------:R-:W-:Y:S06]  /*1f90*/  HMMA.16816.F32.BF16 R60, R16, R42, R60 ;  /* 0x0000002a103c723c */ /* 0x000fec000004183c */
[C---:B------:R-:W-:Y:S06]  /*1fa0*/  HMMA.16816.F32.BF16 R40, R12.reuse, R52, RZ ;  /* 0x000000340c28723c */ /* 0x040fec00000418ff */
[----:B------:R-:W-:Y:S06]  /*1fb0*/  HMMA.16816.F32.BF16 R52, R12, R54, RZ ;  /* 0x000000360c34723c */ /* 0x000fec00000418ff */
[C---:B-1----:R-:W-:Y:S06]  /*1fc0*/  HMMA.16816.F32.BF16 R36, R8.reuse, R44, R36 ;  /* 0x0000002c0824723c */ /* 0x042fec0000041824 */
[----:B------:R-:W-:Y:S01]  /*1fd0*/  HMMA.16816.F32.BF16 R60, R8, R46, R60 ;  /* 0x0000002e083c723c */ /* 0x000fe2000004183c */
[----:B------:R-:W1:Y:S05]  /*1fe0*/  LDSM.16.M88.4 R44, [R159+0x1000] ;  /* 0x001000009f2c783b */ /* 0x000e6a0000000200 */
[----:B--2---:R-:W-:Y:S06]  /*1ff0*/  HMMA.16816.F32.BF16 R40, R20, R72, R40 ;  /* 0x000000481428723c */ /* 0x004fec0000041828 */
[C---:B---3--:R-:W-:Y:S06]  /*2000*/  HMMA.16816.F32.BF16 R32, R16.reuse, R50, R32 ;  /* 0x000000321020723c */ /* 0x048fec0000041820 */
[----:B------:R-:W-:Y:S01]  /*2010*/  HMMA.16816.F32.BF16 R28, R16, R48, R28 ;  /* 0x00000030101c723c */ /* 0x000fe2000004181c */
[----:B------:R-:W-:Y:S01]  /*2020*/  FMUL.FTZ R0, R36, UR4 ;  /* 0x0000000424007c20 */ /* 0x000fe20008410000 */
[----:B------:R-:W-:Y:S01]  /*2030*/  FMUL.FTZ R2, R37, UR4 ;  /* 0x0000000425027c20 */ /* 0x000fe20008410000 */
[----:B------:R-:W-:Y:S01]  /*2040*/  FMUL.FTZ R77, R38, UR4 ;  /* 0x00000004264d7c20 */ /* 0x000fe20008410000 */
[----:B------:R-:W-:-:S02]  /*2050*/  FMUL.FTZ R73, R39, UR4 ;  /* 0x0000000427497c20 */ /* 0x000fc40008410000 */
[----:B------:R-:W2:Y:S01]  /*2060*/  LDSM.16.M88.4 R36, [R100+0x1000] ;  /* 0x001000006424783b */ /* 0x000ea20000000200 */
[C---:B------:R-:W-:Y:S01]  /*2070*/  HMMA.16816.F32.BF16 R48, R12.reuse, R64, RZ ;  /* 0x000000400c30723c */ /* 0x040fe200000418ff */
[----:B------:R-:W-:Y:S01]  /*2080*/  FMUL.FTZ R60, R60, UR4 ;  /* 0x000000043c3c7c20 */ /* 0x000fe20008410000 */
[----:B------:R-:W-:Y:S01]  /*2090*/  FMUL.FTZ R72, R61, UR4 ;  /* 0x000000043d487c20 */ /* 0x000fe20008410000 */
[----:B------:R-:W3:Y:S03]  /*20a0*/  MUFU.TANH R0, R0 ;  /* 0x0000000000007308 */ /* 0x000ee60000002400 */
[----:B------:R-:W-:Y:S05]  /*20b0*/  HMMA.16816.F32.BF16 R64, R12, R66, RZ ;  /* 0x000000420c40723c */ /* 0x000fea00000418ff */
[----:B------:R4:W-:Y:S01]  /*20c0*/  MUFU.TANH R79, R60 ;  /* 0x0000003c004f7308 */ /* 0x0009e20000002400 */
[----:B------:R-:W-:Y:S06]  /*20d0*/  HMMA.16816.F32.BF16 R32, R8, R70, R32 ;  /* 0x000000460820723c */ /* 0x000fec0000041820 */
[----:B-1----:R-:W-:Y:S01]  /*20e0*/  HMMA.16816.F32.BF16 R40, R16, R44, R40 ;  /* 0x0000002c1028723c */ /* 0x002fe20000041828 */
[----:B------:R-:W1:Y:S05]  /*20f0*/  MUFU.TANH R77, R77 ;  /* 0x0000004d004d7308 */ /* 0x000e6a0000002400 */
[----:B------:R-:W-:Y:S01]  /*2100*/  HMMA.16816.F32.BF16 R28, R8, R68, R28 ;  /* 0x00000044081c723c */ /* 0x000fe2000004181c */
[----:B------:R-:W-:Y:S02]  /*2110*/  LDSM.16.M88.4 R68, [R7+0x4000] ;  /* 0x004000000744783b */ /* 0x000fe40000000200 */
[----:B------:R-:W5:Y:S03]  /*2120*/  MUFU.TANH R2, R2 ;  /* 0x0000000200027308 */ /* 0x000f660000002400 */
[C---:B------:R-:W-:Y:S05]  /*2130*/  HMMA.16816.F32.BF16 R52, R20.reuse, R74, R52 ;  /* 0x0000004a1434723c */ /* 0x040fea0000041834 */
[----:B------:R-:W5:Y:S01]  /*2140*/  MUFU.TANH R73, R73 ;  /* 0x0000004900497308 */ /* 0x000f620000002400 */
[----:B------:R-:W-:Y:S01]  /*2150*/  FMUL.FTZ R32, R32, UR4 ;  /* 0x0000000420207c20 */ /* 0x000fe20008410000 */
[----:B------:R-:W-:Y:S01]  /*2160*/  FMUL.FTZ R75, R62, UR4 ;  /* 0x000000043e4b7c20 */ /* 0x000fe20008410000 */
[----:B------:R-:W-:Y:S01]  /*2170*/  FMUL.FTZ R74, R63, UR4 ;  /* 0x000000043f4a7c20 */ /* 0x000fe20008410000 */
[----:B------:R-:W-:Y:S01]  /*2180*/  HMMA.16816.F32.BF16 R48, R20, R56, R48 ;  /* 0x000000381430723c */ /* 0x000fe20000041830 */
[----:B----4-:R-:W4:Y:S01]  /*2190*/  LDSM.16.M88.4 R60, [R159+0x1800] ;  /* 0x001800009f3c783b */ /* 0x010f220000000200 */
[----:B------:R-:W-:Y:S01]  /*21a0*/  FMUL.FTZ R82, R33, UR4 ;  /* 0x0000000421527c20 */ /* 0x000fe20008410000 */
[----:B------:R-:W-:Y:S01]  /*21b0*/  FMUL.FTZ R86, R34, UR4 ;  /* 0x0000000422567c20 */ /* 0x000fe20008410000 */
[----:B------:R3:W-:Y:S01]  /*21c0*/  MUFU.TANH R85, R32 ;  /* 0x0000002000557308 */ /* 0x0007e20000002400 */
[----:B------:R-:W-:Y:S01]  /*21d0*/  FMUL.FTZ R89, R35, UR4 ;  /* 0x0000000423597c20 */ /* 0x000fe20008410000 */
[----:B--2---:R-:W-:Y:S03]  /*21e0*/  HMMA.16816.F32.BF16 R40, R8, R36, R40 ;  /* 0x000000240828723c */ /* 0x004fe60000041828 */
[----:B------:R-:W-:Y:S01]  /*21f0*/  FMUL.FTZ R28, R28, UR4 ;  /* 0x000000041c1c7c20 */ /* 0x000fe20008410000 */
[----:B------:R-:W-:Y:S01]  /*2200*/  FMUL.FTZ R29, R29, UR4 ;  /* 0x000000041d1d7c20 */ /* 0x000fe20008410000 */
[----:B------:R-:W-:Y:S01]  /*2210*/  FMUL.FTZ R84, R30, UR4 ;  /* 0x000000041e547c20 */ /* 0x000fe20008410000 */
[----:B------:R-:W-:Y:S01]  /*2220*/  HMMA.16816.F32.BF16 R64, R20, R58, R64 ;  /* 0x0000003a1440723c */ /* 0x000fe20000041840 */
[----:B------:R-:W-:Y:S01]  /*2230*/  MUFU.TANH R81, R28 ;  /* 0x0000001c00517308 */ /* 0x000fe20000002400 */
[----:B------:R-:W-:Y:S01]  /*2240*/  FMUL.FTZ R83, R31, UR4 ;  /* 0x000000041f537c20 */ /* 0x000fe20008410000 */
[----:B------:R-:W-:Y:S03]  /*2250*/  LDSM.16.M88.4 R56, [R159+0x2000] ;  /* 0x002000009f38783b */ /* 0x000fe60000000200 */
[----:B------:R-:W-:Y:S01]  /*2260*/  HMMA.16816.F32.BF16 R52, R16, R46, R52 ;  /* 0x0000002e1034723c */ /* 0x000fe20000041834 */
[----:B------:R-:W-:Y:S02]  /*2270*/  LDSM.16.M88.4 R44, [R161+0x2000] ;  /* 0x00200000a12c783b */ /* 0x000fe40000000200 */
[----:B------:R2:W-:Y:S02]  /*2280*/  MUFU.TANH R80, R29 ;  /* 0x0000001d00507308 */ /* 0x0005e40000002400 */
[----:B---3--:R-:W3:Y:S06]  /*2290*/  LDSM.16.M88.4 R32, [R7+0x4800] ;  /* 0x004800000720783b */ /* 0x008eec0000000200 */
[----:B------:R-:W-:Y:S01]  /*22a0*/  MUFU.TANH R75, R75 ;  /* 0x0000004b004b7308 */ /* 0x000fe20000002400 */
[----:B------:R-:W-:Y:S01]  /*22b0*/  FMUL.FTZ R40, R40, UR4 ;  /* 0x0000000428287c20 */ /* 0x000fe20008410000 */
[----:B------:R-:W-:Y:S01]  /*22c0*/  FMUL.FTZ R87, R41, UR4 ;  /* 0x0000000429577c20 */ /* 0x000fe20008410000 */
[----:B------:R-:W-:Y:S01]  /*22d0*/  FMUL.FTZ R90, R42, UR4 ;  /* 0x000000042a5a7c20 */ /* 0x000fe20008410000 */
[----:B------:R-:W-:-:S04]  /*22e0*/  FMUL.FTZ R129, R43, UR4 ;  /* 0x000000042b817c20 */ /* 0x000fc80008410000 */
[----:B------:R1:W-:Y:S01]  /*22f0*/  MUFU.TANH R88, R40 ;  /* 0x0000002800587308 */ /* 0x0003e20000002400 */
[----:B--2---:R-:W2:Y:S01]  /*2300*/  LDSM.16.M88.4 R28, [R100+0x1800] ;  /* 0x00180000641c783b */ /* 0x004ea20000000200 */
[C---:B----4-:R-:W-:Y:S06]  /*2310*/  HMMA.16816.F32.BF16 R48, R16.reuse, R60, R48 ;  /* 0x0000003c1030723c */ /* 0x050fec0000041830 */
[----:B------:R-:W4:Y:S01]  /*2320*/  MUFU.TANH R72, R72 ;  /* 0x0000004800487308 */ /* 0x000f220000002400 */
[----:B------:R-:W-:Y:S06]  /*2330*/  HMMA.16816.F32.BF16 R64, R16, R62, R64 ;  /* 0x0000003e1040723c */ /* 0x000fec0000041840 */
[----:B------:R-:W-:Y:S01]  /*2340*/  HMMA.16816.F32.BF16 R52, R8, R38, R52 ;  /* 0x000000260834723c */ /* 0x000fe20000041834 */
[----:B-1----:R-:W1:Y:S01]  /*2350*/  LDSM.16.M88.4 R40, [R161+0x2800] ;  /* 0x00280000a128783b */ /* 0x002e620000000200 */
[----:B------:R-:W4:Y:S04]  /*2360*/  MUFU.TANH R74, R74 ;  /* 0x0000004a004a7308 */ /* 0x000f280000002400 */
[C---:B------:R-:W-:Y:S04]  /*2370*/  HMMA.16816.F32.BF16 R36, R12.reuse, R68, RZ ;  /* 0x000000440c24723c */ /* 0x040fe800000418ff */
[----:B------:R-:W4:Y:S02]  /*2380*/  MUFU.TANH R84, R84 ;  /* 0x0000005400547308 */ /* 0x000f240000002400 */
[C---:B------:R-:W-:Y:S06]  /*2390*/  HMMA.16816.F32.BF16 R68, R12.reuse, R70, RZ ;  /* 0x000000460c44723c */ /* 0x040fec00000418ff */
[----:B---3--:R-:W-:Y:S01]  /*23a0*/  HMMA.16816.F32.BF16 R60, R12, R32, RZ ;  /* 0x000000200c3c723c */ /* 0x008fe200000418ff */
[----:B------:R-:W3:Y:S05]  /*23b0*/  MUFU.TANH R82, R82 ;  /* 0x0000005200527308 */ /* 0x000eea0000002400 */
[----:B------:R-:W-:Y:S01]  /*23c0*/  FMUL.FTZ R52, R52, UR4 ;  /* 0x0000000434347c20 */ /* 0x000fe20008410000 */
[C---:B--2---:R-:W-:Y:S01]  /*23d0*/  HMMA.16816.F32.BF16 R48, R8.reuse, R28, R48 ;  /* 0x0000001c0830723c */ /* 0x044fe20000041830 */
[----:B------:R-:W-:Y:S01]  /*23e0*/  LOP3.LUT R32, R26, 0xffffffe0, RZ, 0xc0, !PT ;  /* 0xffffffe01a207812 */ /* 0x000fe200078ec0ff */
[----:B------:R-:W-:Y:S01]  /*23f0*/  FMUL.FTZ R53, R53, UR4 ;  /* 0x0000000435357c20 */ /* 0x000fe20008410000 */
[----:B------:R-:W-:Y:S01]  /*2400*/  FMUL.FTZ R54, R54, UR4 ;  /* 0x0000000436367c20 */ /* 0x000fe20008410000 */
[----:B------:R-:W-:Y:S01]  /*2410*/  FMUL.FTZ R55, R55, UR4 ;  /* 0x0000000437377c20 */ /* 0x000fe20008410000 */
[----:B------:R-:W-:Y:S01]  /*2420*/  MUFU.TANH R91, R52 ;  /* 0x00000034005b7308 */ /* 0x000fe20000002400 */
[----:B------:R-:W-:Y:S01]  /*2430*/  HMMA.16816.F32.BF16 R64, R8, R30, R64 ;  /* 0x0000001e0840723c */ /* 0x000fe20000041840 */
[----:B------:R-:W2:Y:S01]  /*2440*/  LDSM.16.M88.4 R28, [R159+0x2800] ;  /* 0x002800009f1c783b */ /* 0x000ea20000000200 */
[----:B------:R-:W-:-:S04]  /*2450*/  IMAD.IADD R32, R25, 0x1, -R32 ;  /* 0x0000000119207824 */ /* 0x000fc800078e0a20 */
[C---:B------:R-:W-:Y:S01]  /*2460*/  HMMA.16816.F32.BF16 R36, R20.reuse, R44, R36 ;  /* 0x0000002c1424723c */ /* 0x040fe20000041824 */
[----:B------:R-:W-:Y:S01]  /*2470*/  SHF.R.S32.HI R33, RZ, 0x1f, R32 ;  /* 0x0000001fff217819 */ /* 0x000fe20000011420 */
[----:B------:R-:W-:Y:S03]  /*2480*/  MUFU.TANH R92, R53 ;  /* 0x00000035005c7308 */ /* 0x000fe60000002400 */
[----:B------:R-:W-:Y:S01]  /*2490*/  LEA.HI R170, R33, R32, RZ, 0x2 ;  /* 0x0000002021aa7211 */ /* 0x000fe200078f10ff */
[C---:B------:R-:W-:Y:S01]  /*24a0*/  HMMA.16816.F32.BF16 R68, R20.reuse, R46, R68 ;  /* 0x0000002e1444723c */ /* 0x040fe20000041844 */
[----:B------:R-:W5:Y:S02]  /*24b0*/  LDSM.16.M88.4 R44, [R100+0x2000] ;  /* 0x00200000642c783b */ /* 0x000f640000000200 */
[----:B------:R-:W-:Y:S01]  /*24c0*/  SHF.R.S32.HI R170, RZ, 0x2, R170 ;  /* 0x00000002ffaa7819 */ /* 0x000fe200000114aa */
[----:B------:R-:W-:Y:S02]  /*24d0*/  MUFU.TANH R94, R54 ;  /* 0x00000036005e7308 */ /* 0x000fe40000002400 */
[----:B-1----:R-:W-:Y:S01]  /*24e0*/  HMMA.16816.F32.BF16 R60, R20, R40, R60 ;  /* 0x00000028143c723c */ /* 0x002fe2000004183c */
[----:B------:R-:W-:Y:S01]  /*24f0*/  FMUL.FTZ R48, R48, UR4 ;  /* 0x0000000430307c20 */ /* 0x000fe20008410000 */
[----:B------:R-:W-:Y:S01]  /*2500*/  FMUL.FTZ R49, R49, UR4 ;  /* 0x0000000431317c20 */ /* 0x000fe20008410000 */
[----:B------:R-:W-:Y:S01]  /*2510*/  FMUL.FTZ R50, R50, UR4 ;  /* 0x0000000432327c20 */ /* 0x000fe20008410000 */
[----:B------:R-:W-:-:S02]  /*2520*/  FMUL.FTZ R95, R51, UR4 ;  /* 0x00000004335f7c20 */ /* 0x000fc40008410000 */
[----:B------:R-:W-:Y:S01]  /*2530*/  HMMA.16816.F32.BF16 R32, R12, R34, RZ ;  /* 0x000000220c20723c */ /* 0x000fe200000418ff */
[----:B------:R-:W-:Y:S01]  /*2540*/  MUFU.TANH R93, R48 ;  /* 0x00000030005d7308 */ /* 0x000fe20000002400 */
[----:B------:R-:W-:Y:S01]  /*2550*/  FMUL.FTZ R66, R66, UR4 ;  /* 0x0000000442427c20 */ /* 0x000fe20008410000 */
[----:B------:R-:W-:Y:S01]  /*2560*/  FMUL.FTZ R64, R64, UR4 ;  /* 0x0000000440407c20 */ /* 0x000fe20008410000 */
[----:B------:R-:W-:Y:S01]  /*2570*/  FMUL.FTZ R65, R65, UR4 ;  /* 0x0000000441417c20 */ /* 0x000fe20008410000 */
[----:B------:R-:W-:Y:S01]  /*2580*/  FMUL.FTZ R67, R67, UR4 ;  /* 0x0000000443437c20 */ /* 0x000fe20008410000 */
[C---:B------:R-:W-:Y:S03]  /*2590*/  HMMA.16816.F32.BF16 R36, R16.reuse, R56, R36 ;  /* 0x000000381024723c */ /* 0x040fe60000041824 */
[----:B------:R-:W-:Y:S03]  /*25a0*/  MUFU.TANH R126, R49 ;  /* 0x00000031007e7308 */ /* 0x000fe60000002400 */
[C---:B------:R-:W-:Y:S05]  /*25b0*/  HMMA.16816.F32.BF16 R68, R16.reuse, R58, R68 ;  /* 0x0000003a1044723c */ /* 0x040fea0000041844 */
[----:B------:R1:W-:Y:S01]  /*25c0*/  MUFU.TANH R109, R50 ;  /* 0x00000032006d7308 */ /* 0x0003e20000002400 */
[----:B--2---:R-:W-:Y:S06]  /*25d0*/  HMMA.16816.F32.BF16 R60, R16, R28, R60 ;  /* 0x0000001c103c723c */ /* 0x004fec000004183c */
[----:B------:R-:W-:Y:S01]  /*25e0*/  HMMA.16816.F32.BF16 R32, R20, R42, R32 ;  /* 0x0000002a1420723c */ /* 0x000fe20000041820 */
[----:B------:R-:W-:Y:S01]  /*25f0*/  IMAD R29, R27, 0x10, R78 ;  /* 0x000000101b1d7824 */ /* 0x000fe200078e024e */
[----:B------:R2:W-:Y:S01]  /*2600*/  MUFU.TANH R127, R55 ;  /* 0x00000037007f7308 */ /* 0x0005e20000002400 */
[----:B------:R-:W-:Y:S01]  /*2610*/  IMAD.SHL.U32 R78, R25, 0x2, RZ ;  /* 0x00000002194e7824 */ /* 0x000fe200078e00ff */
[----:B------:R-:W-:Y:S01]  /*2620*/  SHF.R.S32.HI R28, RZ, 0x1f, R26 ;  /* 0x0000001fff1c7819 */ /* 0x000fe2000001141a */
[----:B------:R-:W-:Y:S01]  /*2630*/  IMAD.SHL.U32 R25, R24, 0x80, RZ ;  /* 0x0000008018197824 */ /* 0x000fe200078e00ff */
[----:B------:R-:W-:Y:S01]  /*2640*/  IADD3 R29, R29, 0x1, R170 ;  /* 0x000000011d1d7810 */ /* 0x000fe20007ffe0aa */
[C---:B-----5:R-:W-:Y:S01]  /*2650*/  HMMA.16816.F32.BF16 R36, R8.reuse, R44, R36 ;  /* 0x0000002c0824723c */ /* 0x060fe20000041824 */
[----:B------:R-:W-:Y:S01]  /*2660*/  LEA.HI R28, R28, R27, RZ, 0x2 ;  /* 0x0000001b1c1c7211 */ /* 0x000fe200078f10ff */
[----:B-1----:R-:W1:Y:S01]  /*2670*/  LDSM.16.M88.4 R48, [R7+0x5000] ;  /* 0x005000000730783b */ /* 0x002e620000000200 */
[----:B------:R-:W-:Y:S01]  /*2680*/  IADD3 R29, R76, -UR17, R29 ;  /* 0x800000114c1d7c10 */ /* 0x000fe2000fffe01d */
[----:B------:R-:W-:Y:S01]  /*2690*/  MUFU.TANH R103, R66 ;  /* 0x0000004200677308 */ /* 0x000fe20000002400 */
[----:B------:R-:W-:Y:S01]  /*26a0*/  LOP3.LUT R78, R25, 0x6, R78, 0xf8, !PT ;  /* 0x00000006194e7812 */ /* 0x000fe200078ef84e */
[----:B------:R-:W-:Y:S01]  /*26b0*/  HMMA.16816.F32.BF16 R68, R8, R46, R68 ;  /* 0x0000002e0844723c */ /* 0x000fe20000041844 */
[----:B------:R-:W-:Y:S01]  /*26c0*/  LDSM.16.M88.4 R44, [R161+0x3000] ;  /* 0x00300000a12c783b */ /* 0x000fe20000000200 */
[----:B------:R-:W-:Y:S01]  /*26d0*/  VIADD R29, R29, UR16 ;  /* 0x000000101d1d7c36 */ /* 0x000fe20008000000 */
[----:B------:R-:W-:-:S02]  /*26e0*/  LOP3.LUT R28, R28, 0xfffffffc, RZ, 0xc0, !PT ;  /* 0xfffffffc1c1c7812 */ /* 0x000fc400078ec0ff */
[----:B--2---:R-:W2:Y:S01]  /*26f0*/  LDSM.16.M88.4 R52, [R100+0x2800] ;  /* 0x002800006434783b */ /* 0x004ea20000000200 */
[----:B------:R-:W5:Y:S01]  /*2700*/  MUFU.TANH R89, R89 ;  /* 0x0000005900597308 */ /* 0x000f620000002400 */
[----:B------:R-:W-:Y:S01]  /*2710*/  VIMNMX R26, R29, R76, PT ;  /* 0x0000004c1d1a7248 */ /* 0x000fe20003fe0100 */
[----:B------:R-:W-:Y:S01]  /*2720*/  IMAD.IADD R177, R27, 0x1, -R28 ;  /* 0x000000011bb17824 */ /* 0x000fe200078e0a1c */
[----:B------:R-:W-:Y:S01]  /*2730*/  VIADDMNMX R76, R29, 0x8, R76, PT ;  /* 0x000000081d4c7846 */ /* 0x000fe2000380014c */
[C---:B------:R-:W-:Y:S01]  /*2740*/  VIADD R29, R78.reuse, 0xffffff80 ;  /* 0xffffff804e1d7836 */ /* 0x040fe20000000000 */
[----:B------:R-:W-:Y:S01]  /*2750*/  HMMA.16816.F32.BF16 R32, R16, R30, R32 ;  /* 0x0000001e1020723c */ /* 0x000fe20000041820 */
[----:B------:R-:W-:Y:S02]  /*2760*/  VIADD R27, R78, 0xffffff88 ;  /* 0xffffff884e1b7836 */ /* 0x000fe40000000000 */
[----:B------:R-:W5:Y:S01]  /*2770*/  MUFU.TANH R83, R83 ;  /* 0x0000005300537308 */ /* 0x000f620000002400 */
[----:B------:R-:W-:-:S02]  /*2780*/  ISETP.GE.AND P5, PT, R29, R26, PT ;  /* 0x0000001a1d00720c */ /* 0x000fc40003fa6270 */
[----:B------:R-:W-:Y:S01]  /*2790*/  ISETP.GE.AND P4, PT, R29, R76, PT ;  /* 0x0000004c1d00720c */ /* 0x000fe20003f86270 */
[----:B------:R-:W-:Y:S02]  /*27a0*/  VIADD R29, R78, 0xffffff81 ;  /* 0xffffff814e1d7836 */ /* 0x000fe40000000000 */
[----:B------:R-:W-:Y:S01]  /*27b0*/  FMUL.FTZ R36, R36, UR4 ;  /* 0x0000000424247c20 */ /* 0x000fe20008410000 */
[----:B------:R-:W-:Y:S01]  /*27c0*/  FMUL.FTZ R37, R37, UR4 ;  /* 0x0000000425257c20 */ /* 0x000fe20008410000 */
[----:B------:R-:W-:Y:S01]  /*27d0*/  FMUL.FTZ R38, R38, UR4 ;  /* 0x0000000426267c20 */ /* 0x000fe20008410000 */
[----:B------:R-:W-:Y:S01]  /*27e0*/  FMUL.FTZ R125, R39, UR4 ;  /* 0x00000004277d7c20 */ /* 0x000fe20008410000 */
[C---:B------:R-:W-:Y:S01]  /*27f0*/  ISETP.GE.AND P2, PT, R29.reuse, R26, PT ;  /* 0x0000001a1d00720c */ /* 0x040fe20003f46270 */
[----:B------:R-:W-:Y:S01]  /*2800*/  MUFU.TANH R97, R36 ;  /* 0x0000002400617308 */ /* 0x000fe20000002400 */
[----:B------:R-:W-:Y:S01]  /*2810*/  ISETP.GE.AND P1, PT, R29, R76, PT ;  /* 0x0000004c1d00720c */ /* 0x000fe20003f26270 */
[----:B------:R-:W-:Y:S01]  /*2820*/  FMUL.FTZ R116, R68, UR4 ;  /* 0x0000000444747c20 */ /* 0x000fe20008410000 */
[----:B------:R4:W3:Y:S01]  /*2830*/  LDSM.16.M88.4 R28, [R7+0x5800] ;  /* 0x00580000071c783b */ /* 0x0008e20000000200 */
[----:B------:R-:W-:Y:S01]  /*2840*/  ISETP.GE.AND P0, PT, R27, R26, PT ;  /* 0x0000001a1b00720c */ /* 0x000fe20003f06270 */
[----:B------:R-:W-:Y:S01]  /*2850*/  FMUL.FTZ R69, R69, UR4 ;  /* 0x0000000445457c20 */ /* 0x000fe20008410000 */
[----:B------:R-:W-:Y:S01]  /*2860*/  ISETP.GE.AND P3, PT, R27, R76, PT ;  /* 0x0000004c1b00720c */ /* 0x000fe20003f66270 */
[----:B------:R-:W-:Y:S01]  /*2870*/  VIADD R27, R78, 0xffffff89 ;  /* 0xffffff894e1b7836 */ /* 0x000fe20000000000 */
[----:B------:R-:W-:Y:S01]  /*2880*/  MUFU.TANH R66, R37 ;  /* 0x0000002500427308 */ /* 0x000fe20000002400 */
[----:B------:R-:W-:Y:S01]  /*2890*/  FSEL R0, R0, -INF , !P5 ;  /* 0xff80000000007808 */ /* 0x000fe20006800000 */
[----:B------:R-:W-:Y:S01]  /*28a0*/  FMUL.FTZ R123, R70, UR4 ;  /* 0x00000004467b7c20 */ /* 0x000fe20008410000 */
[----:B------:R-:W-:Y:S01]  /*28b0*/  FSEL R77, R77, -INF , !P4 ;  /* 0xff8000004d4d7808 */ /* 0x000fe20006000000 */
[C---:B-1----:R-:W-:Y:S01]  /*28c0*/  HMMA.16816.F32.BF16 R40, R12.reuse, R48, RZ ;  /* 0x000000300c28723c */ /* 0x042fe200000418ff */
[----:B------:R-:W-:Y:S01]  /*28d0*/  ISETP.GE.AND P5, PT, R27, R26, PT ;  /* 0x0000001a1b00720c */ /* 0x000fe20003fa6270 */
[----:B------:R-:W-:Y:S01]  /*28e0*/  FMUL.FTZ R117, R71, UR4 ;  /* 0x0000000447757c20 */ /* 0x000fe20008410000 */
[----:B------:R-:W-:Y:S01]  /*28f0*/  ISETP.GE.AND P4, PT, R27, R76, PT ;  /* 0x0000004c1b00720c */ /* 0x000fe20003f86270 */
[----:B------:R1:W-:Y:S01]  /*2900*/  MUFU.TANH R111, R38 ;  /* 0x00000026006f7308 */ /* 0x0003e20000002400 */
[----:B------:R-:W-:Y:S01]  /*2910*/  VIADD R27, R78, 0xffffff90 ;  /* 0xffffff904e1b7836 */ /* 0x000fe20000000000 */
[----:B------:R-:W-:Y:S01]  /*2920*/  HMMA.16816.F32.BF16 R48, R12, R50, RZ ;  /* 0x000000320c30723c */ /* 0x000fe200000418ff */
[----:B------:R-:W-:-:S02]  /*2930*/  FSEL R68, R2, -INF , !P2 ;  /* 0xff80000002447808 */ /* 0x000fc40005000000 */
[----:B------:R-:W-:Y:S02]  /*2940*/  FSEL R73, R73, -INF , !P1 ;  /* 0xff80000049497808 */ /* 0x000fe40004800000 */
[C---:B------:R-:W-:Y:S01]  /*2950*/  ISETP.GE.AND P2, PT, R27.reuse, R26, PT ;  /* 0x0000001a1b00720c */ /* 0x040fe20003f46270 */
[C---:B--2---:R-:W-:Y:S01]  /*2960*/  HMMA.16816.F32.BF16 R60, R8.reuse, R52, R60 ;  /* 0x00000034083c723c */ /* 0x044fe2000004183c */
[----:B------:R-:W-:Y:S01]  /*2970*/  ISETP.GE.AND P1, PT, R27, R76, PT ;  /* 0x0000004c1b00720c */ /* 0x000fe20003f26270 */
[C---:B------:R-:W-:Y:S01]  /*2980*/  VIADD R27, R78.reuse, 0xffffff91 ;  /* 0xffffff914e1b7836 */ /* 0x040fe20000000000 */
[----:B------:R2:W-:Y:S01]  /*2990*/  MUFU.TANH R106, R69 ;  /* 0x00000045006a7308 */ /* 0x0005e20000002400 */
[----:B------:R-:W-:Y:S01]  /*29a0*/  FSEL R70, R79, -INF , !P0 ;  /* 0xff8000004f467808 */ /* 0x000fe20004000000 */
[----:B----4-:R-:W-:Y:S01]  /*29b0*/  VIADD R7, R78, 0xffffff98 ;  /* 0xffffff984e077836 */ /* 0x010fe20000000000 */
[----:B------:R-:W-:Y:S01]  /*29c0*/  HMMA.16816.F32.BF16 R32, R8, R54, R32 ;  /* 0x000000360820723c */ /* 0x000fe20000041820 */
[----:B------:R-:W4:Y:S01]  /*29d0*/  LDSM.16.M88.4 R52, [R161+0x3800] ;  /* 0x00380000a134783b */ /* 0x000f220000000200 */
[----:B------:R-:W-:-:S02]  /*29e0*/  ISETP.GE.AND P0, PT, R27, R26, PT ;  /* 0x0000001a1b00720c */ /* 0x000fc40003f06270 */
[----:B------:R-:W-:Y:S01]  /*29f0*/  FSEL R96, R72, -INF , !P5 ;  /* 0xff80000048607808 */ /* 0x000fe20006800000 */
[----:B-1----:R-:W1:Y:S01]  /*2a00*/  LDSM.16.M88.4 R36, [R159+0x3000] ;  /* 0x003000009f24783b */ /* 0x002e620000000200 */
[C---:B------:R-:W-:Y:S01]  /*2a10*/  HMMA.16816.F32.BF16 R40, R20.reuse, R44, R40 ;  /* 0x0000002c1428723c */ /* 0x040fe20000041828 */
[----:B------:R-:W-:Y:S01]  /*2a20*/  FSEL R71, R74, -INF , !P4 ;  /* 0xff8000004a477808 */ /* 0x000fe20006000000 */
[----:B------:R-:W4:Y:S01]  /*2a30*/  MUFU.TANH R86, R86 ;  /* 0x0000005600567308 */ /* 0x000f220000002400 */
[C---:B------:R-:W-:Y:S02]  /*2a40*/  ISETP.GE.AND P5, PT, R7.reuse, R26, PT ;  /* 0x0000001a0700720c */ /* 0x040fe40003fa6270 */
[----:B------:R-:W-:Y:S01]  /*2a50*/  ISETP.GE.AND P4, PT, R7, R76, PT ;  /* 0x0000004c0700720c */ /* 0x000fe20003f86270 */
[----:B------:R-:W-:Y:S01]  /*2a60*/  HMMA.16816.F32.BF16 R48, R20, R46, R48 ;  /* 0x0000002e1430723c */ /* 0x000fe20000041830 */
[----:B------:R-:W1:Y:S01]  /*2a70*/  LDSM.16.M88.4 R44, [R100+0x3000] ;  /* 0x00300000642c783b */ /* 0x000e620000000200 */
[----:B--2---:R-:W-:-:S02]  /*2a80*/  FSEL R69, R75, -INF , !P3 ;  /* 0xff8000004b457808 */ /* 0x004fc40005800000 */
[----:B------:R-:W-:Y:S01]  /*2a90*/  ISETP.GE.AND P3, PT, R27, R76, PT ;  /* 0x0000004c1b00720c */ /* 0x000fe20003f66270 */
[----:B------:R-:W-:Y:S01]  /*2aa0*/  VIADD R27, R78, 0xffffff99 ;  /* 0xffffff994e1b7836 */ /* 0x000fe20000000000 */
[C---:B---3--:R-:W-:Y:S01]  /*2ab0*/  HMMA.16816.F32.BF16 R56, R12.reuse, R28, RZ ;  /* 0x0000001c0c38723c */ /* 0x048fe200000418ff */
[----:B------:R-:W-:Y:S01]  /*2ac0*/  FSEL R98, R81, -INF , !P2 ;  /* 0xff80000051627808 */ /* 0x000fe20005000000 */
[----:B------:R-:W2:Y:S01]  /*2ad0*/  MUFU.TANH R87, R87 ;  /* 0x0000005700577308 */ /* 0x000ea20000002400 */
[----:B------:R-:W-:Y:S01]  /*2ae0*/  FSEL R7, R84, -INF , !P1 ;  /* 0xff80000054077808 */ /* 0x000fe20004800000 */
[----:B------:R-:W-:Y:S01]  /*2af0*/  FMUL.FTZ R61, R61, UR4 ;  /* 0x000000043d3d7c20 */ /* 0x000fe20008410000 */
[C---:B------:R-:W-:Y:S01]  /*2b00*/  ISETP.GE.AND P2, PT, R27.reuse, R26, PT ;  /* 0x0000001a1b00720c */ /* 0x040fe20003f46270 */
[----:B------:R-:W-:Y:S01]  /*2b10*/  HMMA.16816.F32.BF16 R12, R12, R30, RZ ;  /* 0x0000001e0c0c723c */ /* 0x000fe200000418ff */
[----:B------:R-:W-:Y:S01]  /*2b20*/  ISETP.GE.AND P1, PT, R27, R76, PT ;  /* 0x0000004c1b00720c */ /* 0x000fe20003f26270 */
[----:B------:R-:W-:Y:S01]  /*2b30*/  VIADD R29, R78, 0xffffffa8 ;  /* 0xffffffa84e1d7836 */ /* 0x000fe20000000000 */
[----:B------:R-:W-:Y:S01]  /*2b40*/  FSEL R82, R82, -INF , !P2 ;  /* 0xff80000052527808 */ /* 0x000fe20005000000 */
[----:B------:R-:W3:Y:S01]  /*2b50*/  MUFU.TANH R129, R129 ;  /* 0x0000008100817308 */ /* 0x000ee20000002400 */
[----:B-----5:R-:W-:Y:S01]  /*2b60*/  FSEL R75, R89, -INF , !P1 ;  /* 0xff800000594b7808 */ /* 0x020fe20004800000 */
[C---:B------:R-:W-:Y:S01]  /*2b70*/  VIADD R27, R78.reuse, 0xffffffa0 ;  /* 0xffffffa04e1b7836 */ /* 0x040fe20000000000 */
[----:B------:R-:W-:Y:S01]  /*2b80*/  ISETP.GE.AND P2, PT, R29, R26, PT ;  /* 0x0000001a1d00720c */ /* 0x000fe20003f46270 */
[----:B------:R-:W-:Y:S01]  /*2b90*/  FMUL.FTZ R122, R33, UR4 ;  /* 0x00000004217a7c20 */ /* 0x000fe20008410000 */
[----:B------:R-:W-:Y:S01]  /*2ba0*/  ISETP.GE.AND P1, PT, R29, R76, PT ;  /* 0x0000004c1d00720c */ /* 0x000fe20003f26270 */
[----:B------:R-:W-:Y:S01]  /*2bb0*/  VIADD R33, R78, 0xffffffb0 ;  /* 0xffffffb04e217836 */ /* 0x000fe20000000000 */
[----:B------:R-:W5:Y:S01]  /*2bc0*/  LDSM.16.M88.4 R28, [R159+0x3800] ;  /* 0x003800009f1c783b */ /* 0x000f620000000200 */
[----:B------:R-:W3:Y:S01]  /*2bd0*/  MUFU.TANH R90, R90 ;  /* 0x0000005a005a7308 */ /* 0x000ee20000002400 */
[----:B------:R-:W-:Y:S01]  /*2be0*/  FSEL R80, R80, -INF , !P0 ;  /* 0xff80000050507808 */ /* 0x000fe20004000000 */
[----:B------:R-:W-:Y:S01]  /*2bf0*/  FMUL.FTZ R32, R32, UR4 ;  /* 0x0000000420207c20 */ /* 0x000fe20008410000 */
[----:B------:R-:W-:Y:S01]  /*2c00*/  FSEL R83, R83, -INF , !P3 ;  /* 0xff80000053537808 */ /* 0x000fe20005800000 */
[----:B------:R-:W-:Y:S01]  /*2c10*/  FMUL.FTZ R34, R34, UR4 ;  /* 0x0000000422227c20 */ /* 0x000fe20008410000 */
[C---:B------:R-:W-:Y:S01]  /*2c20*/  ISETP.GE.AND P0, PT, R27.reuse, R26, PT ;  /* 0x0000001a1b00720c */ /* 0x040fe20003f06270 */
[----:B----4-:R-:W-:Y:S01]  /*2c30*/  HMMA.16816.F32.BF16 R56, R20, R52, R56 ;  /* 0x000000341438723c */ /* 0x010fe20000041838 */
[----:B------:R-:W-:Y:S01]  /*2c40*/  ISETP.GE.AND P3, PT, R27, R76, PT ;  /* 0x0000004c1b00720c */ /* 0x000fe20003f66270 */
[----:B------:R4:W-:Y:S01]  /*2c50*/  MUFU.TANH R118, R61 ;  /* 0x0000003d00767308 */ /* 0x0009e20000002400 */
[----:B------:R-:W-:Y:S01]  /*2c60*/  FSEL R27, R86, -INF , !P4 ;  /* 0xff800000561b7808 */ /* 0x000fe20006000000 */
[----:B------:R-:W-:Y:S01]  /*2c70*/  FMUL.FTZ R35, R35, UR4 ;  /* 0x0000000423237c20 */ /* 0x000fe20008410000 */
[----:B------:R-:W-:Y:S01]  /*2c80*/  FSEL R72, R91, -INF , !P2 ;  /* 0xff8000005b487808 */ /* 0x000fe20005000000 */
[C---:B-1----:R-:W-:Y:S01]  /*2c90*/  HMMA.16816.F32.BF16 R40, R16.reuse, R36, R40 ;  /* 0x000000241028723c */ /* 0x042fe20000041828 */
[----:B------:R-:W-:Y:S01]  /*2ca0*/  FSEL R88, R88, -INF , !P0 ;  /* 0xff80000058587808 */ /* 0x000fe20004000000 */
[----:B------:R-:W-:Y:S01]  /*2cb0*/  FMUL.FTZ R63, R63, UR4 ;  /* 0x000000043f3f7c20 */ /* 0x000fe20008410000 */
[----:B------:R-:W-:Y:S01]  /*2cc0*/  FMUL.FTZ R60, R60, UR4 ;  /* 0x000000043c3c7c20 */ /* 0x000fe20008410000 */
[----:B------:R-:W-:Y:S01]  /*2cd0*/  MUFU.TANH R124, R32 ;  /* 0x00000020007c7308 */ /* 0x000fe20000002400 */
[----:B------:R-:W-:Y:S01]  /*2ce0*/  FMUL.FTZ R62, R62, UR4 ;  /* 0x000000043e3e7c20 */ /* 0x000fe20008410000 */
[----:B------:R-:W-:Y:S01]  /*2cf0*/  HMMA.16816.F32.BF16 R48, R16, R38, R48 ;  /* 0x000000261030723c */ /* 0x000fe20000041830 */
[----:B------:R-:W-:Y:S01]  /*2d00*/  VIADD R37, R78, 0xffffffa1 ;  /* 0xffffffa14e257836 */ /* 0x000fe20000000000 */
[----:B------:R-:W-:-:S04]  /*2d10*/  FSEL R36, R85, -INF , !P5 ;  /* 0xff80000055247808 */ /* 0x000fc80006800000 */
[C---:B------:R-:W-:Y:S01]  /*2d20*/  ISETP.GE.AND P5, PT, R37.reuse, R26, PT ;  /* 0x0000001a2500720c */ /* 0x040fe20003fa6270 */
[----:B------:R-:W-:Y:S01]  /*2d30*/  HMMA.16816.F32.BF16 R20, R20, R54, R12 ;  /* 0x000000361414723c */ /* 0x000fe2000004180c */
[----:B------:R-:W-:Y:S01]  /*2d40*/  ISETP.GE.AND P4, PT, R37, R76, PT ;  /* 0x0000004c2500720c */ /* 0x000fe20003f86270 */
[----:B------:R-:W-:Y:S01]  /*2d50*/  VIADD R37, R78, 0xffffffa9 ;  /* 0xffffffa94e257836 */ /* 0x000fe20000000000 */
[----:B--2---:R-:W-:Y:S01]  /*2d60*/  FSEL R74, R87, -INF , !P5 ;  /* 0xff800000574a7808 */ /* 0x004fe20006800000 */
[----:B------:R-:W1:Y:S01]  /*2d70*/  LDSM.16.M88.4 R12, [R100+0x3800] ;  /* 0x00380000640c783b */ /* 0x000e620000000200 */
[----:B---3--:R-:W-:Y:S01]  /*2d80*/  FSEL R129, R129, -INF , !P4 ;  /* 0xff80000081817808 */ /* 0x008fe20006000000 */
[----:B------:R-:W-:Y:S01]  /*2d90*/  MUFU.TANH R115, R34 ;  /* 0x0000002200737308 */ /* 0x000fe20000002400 */
[----:B------:R-:W-:Y:S01]  /*2da0*/  ISETP.GE.AND P5, PT, R33, R26, PT ;  /* 0x0000001a2100720c */ /* 0x000fe20003fa6270 */
[----:B------:R-:W-:-:S04]  /*2db0*/  DEPBAR.LE SB0, 0x0 ;  /* 0x000080000000791a */ /* 0x000fc80000000000 */
[----:B------:R-:W-:Y:S01]  /*2dc0*/  ISETP.GE.AND P4, PT, R33, R76, PT ;  /* 0x0000004c2100720c */ /* 0x000fe20003f86270 */
[----:B------:R-:W-:Y:S01]  /*2dd0*/  VIADD R33, R78, 0xffffffb1 ;  /* 0xffffffb14e217836 */ /* 0x000fe20000000000 */
[C---:B------:R-:W-:Y:S01]  /*2de0*/  HMMA.16816.F32.BF16 R40, R8.reuse, R44, R40 ;  /* 0x0000002c0828723c */ /* 0x040fe20000041828 */
[----:B----4-:R-:W-:Y:S01]  /*2df0*/  FSEL R61, R94, -INF , !P1 ;  /* 0xff8000005e3d7808 */ /* 0x010fe20004800000 */
[----:B------:R2:W-:Y:S01]  /*2e00*/  MUFU.TANH R113, R35 ;  /* 0x0000002300717308 */ /* 0x0005e20000002400 */
[-C--:B------:R-:W-:Y:S02]  /*2e10*/  ISETP.GE.AND P0, PT, R37, R26.reuse, PT ;  /* 0x0000001a2500720c */ /* 0x080fe40003f06270 */
[C---:B------:R-:W-:Y:S01]  /*2e20*/  ISETP.GE.AND P2, PT, R33.reuse, R26, PT ;  /* 0x0000001a2100720c */ /* 0x040fe20003f46270 */
[----:B------:R-:W-:Y:S01]  /*2e30*/  HMMA.16816.F32.BF16 R48, R8, R46, R48 ;  /* 0x0000002e0830723c */ /* 0x000fe20000041830 */
[----:B------:R-:W-:Y:S02]  /*2e40*/  FSEL R45, R90, -INF , !P3 ;  /* 0xff8000005a2d7808 */ /* 0x000fe40005800000 */
[-C--:B------:R-:W-:Y:S01]  /*2e50*/  ISETP.GE.AND P1, PT, R33, R76.reuse, PT ;  /* 0x0000004c2100720c */ /* 0x080fe20003f26270 */
[----:B------:R-:W-:Y:S01]  /*2e60*/  VIADD R33, R78, 0xffffffb8 ;  /* 0xffffffb84e217836 */ /* 0x000fe20000000000 */
[----:B------:R-:W-:Y:S01]  /*2e70*/  ISETP.GE.AND P3, PT, R37, R76, PT ;  /* 0x0000004c2500720c */ /* 0x000fe20003f66270 */
[----:B------:R-:W-:Y:S01]  /*2e80*/  MUFU.TANH R95, R95 ;  /* 0x0000005f005f7308 */ /* 0x000fe20000002400 */
[----:B------:R-:W-:Y:S01]  /*2e90*/  FSEL R128, R92, -INF , !P0 ;  /* 0xff8000005c807808 */ /* 0x000fe20004000000 */
[----:B-----5:R-:W-:Y:S01]  /*2ea0*/  HMMA.16816.F32.BF16 R20, R16, R30, R20 ;  /* 0x0000001e1014723c */ /* 0x020fe20000041814 */
[----:B------:R-:W-:Y:S01]  /*2eb0*/  FSEL R127, R127, -INF , !P3 ;  /* 0xff8000007f7f7808 */ /* 0x000fe20005800000 */
[----:B------:R-:W-:Y:S01]  /*2ec0*/  VIADD R37, R78, 0xffffffc0 ;  /* 0xffffffc04e257836 */ /* 0x000fe20000000000 */
[----:B------:R-:W-:-:S02]  /*2ed0*/  ISETP.GE.AND P0, PT, R33, R26, PT ;  /* 0x0000001a2100720c */ /* 0x000fc40003f06270 */
[----:B------:R-:W-:Y:S01]  /*2ee0*/  ISETP.GE.AND P3, PT, R33, R76, PT ;  /* 0x0000004c2100720c */ /* 0x000fe20003f66270 */
[----:B------:R-:W-:Y:S01]  /*2ef0*/  VIADD R33, R78, 0xffffffb9 ;  /* 0xffffffb94e217836 */ /* 0x000fe20000000000 */
[----:B------:R-:W-:Y:S01]  /*2f00*/  FSEL R46, R93, -INF , !P5 ;  /* 0xff8000005d2e7808 */ /* 0x000fe20006800000 */
[----:B------:R-:W3:Y:S01]  /*2f10*/  MUFU.TANH R64, R64 ;  /* 0x0000004000407308 */ /* 0x000ee20000002400 */
[----:B------:R-:W-:Y:S01]  /*2f20*/  FSEL R109, R109, -INF , !P4 ;  /* 0xff8000006d6d7808 */ /* 0x000fe20006000000 */
[----:B------:R-:W-:Y:S01]  /*2f30*/  FMUL.FTZ R40, R40, UR4 ;  /* 0x0000000428287c20 */ /* 0x000fe20008410000 */
[C---:B------:R-:W-:Y:S01]  /*2f40*/  ISETP.GE.AND P5, PT, R33.reuse, R26, PT ;  /* 0x0000001a2100720c */ /* 0x040fe20003fa6270 */
[----:B------:R-:W-:Y:S01]  /*2f50*/  FMUL.FTZ R42, R42, UR4 ;  /* 0x000000042a2a7c20 */ /* 0x000fe20008410000 */
[----:B------:R-:W-:Y:S01]  /*2f60*/  ISETP.GE.AND P4, PT, R33, R76, PT ;  /* 0x0000004c2100720c */ /* 0x000fe20003f86270 */
[----:B------:R-:W-:Y:S01]  /*2f70*/  FMUL.FTZ R41, R41, UR4 ;  /* 0x0000000429297c20 */ /* 0x000fe20008410000 */
[----:B--2---:R-:W-:Y:S01]  /*2f80*/  HMMA.16816.F32.BF16 R32, R16, R28, R56 ;  /* 0x0000001c1020723c */ /* 0x004fe20000041838 */
[----:B------:R-:W2:Y:S01]  /*2f90*/  MUFU.TANH R65, R65 ;  /* 0x0000004100417308 */ /* 0x000ea20000002400 */
[----:B------:R-:W-:Y:S01]  /*2fa0*/  FSEL R126, R126, -INF , !P2 ;  /* 0xff8000007e7e7808 */ /* 0x000fe20005000000 */
[----:B------:R-:W-:Y:S01]  /*2fb0*/  FMUL.FTZ R48, R48, UR4 ;  /* 0x0000000430307c20 */ /* 0x000fe20008410000 */
[----:B------:R-:W-:Y:S01]  /*2fc0*/  ISETP.GE.AND P2, PT, R37, R26, PT ;  /* 0x0000001a2500720c */ /* 0x000fe20003f46270 */
[----:B------:R-:W-:Y:S01]  /*2fd0*/  FMUL.FTZ R43, R43, UR4 ;  /* 0x000000042b2b7c20 */ /* 0x000fe20008410000 */
[----:B------:R-:W-:Y:S01]  /*2fe0*/  FSEL R103, R103, -INF , !P3 ;  /* 0xff80000067677808 */ /* 0x000fe20005800000 */
[----:B------:R-:W-:-:S02]  /*2ff0*/  VIADD R29, R78, 0xffffffc8 ;  /* 0xffffffc84e1d7836 */ /* 0x000fc40000000000 */
[----:B------:R-:W-:Y:S01]  /*3000*/  FMUL.FTZ R50, R50, UR4 ;  /* 0x0000000432327c20 */ /* 0x000fe20008410000 */
[----:B------:R4:W5:Y:S01]  /*3010*/  MUFU.TANH R107, R67 ;  /* 0x00000043006b7308 */ /* 0x0009620000002400 */
[----:B---3--:R-:W-:Y:S01]  /*3020*/  FSEL R64, R64, -INF , !P0 ;  /* 0xff80000040407808 */ /* 0x008fe20004000000 */
[----:B------:R-:W-:Y:S01]  /*3030*/  VIADD R17, R78, 0xffffffd0 ;  /* 0xffffffd04e117836 */ /* 0x000fe20000000000 */
[----:B-1----:R-:W-:Y:S01]  /*3040*/  HMMA.16816.F32.BF16 R20, R8, R14, R20 ;  /* 0x0000000e0814723c */ /* 0x002fe20000041814 */
[----:B------:R-:W-:Y:S01]  /*3050*/  FMUL.FTZ R49, R49, UR4 ;  /* 0x0000000431317c20 */ /* 0x000fe20008410000 */
[----:B------:R-:W-:-:S03]  /*3060*/  FMUL.FTZ R51, R51, UR4 ;  /* 0x0000000433337c20 */ /* 0x000fc60008410000 */
[----:B------:R-:W1:Y:S01]  /*3070*/  MUFU.TANH R125, R125 ;  /* 0x0000007d007d7308 */ /* 0x000e620000002400 */
[----:B--2---:R-:W-:Y:S02]  /*3080*/  FSEL R56, R65, -INF , !P5 ;  /* 0xff80000041387808 */ /* 0x004fe40006800000 */
[----:B------:R-:W-:-:S03]  /*3090*/  ISETP.GE.AND P5, PT, R29, R26, PT ;  /* 0x0000001a1d00720c */ /* 0x000fc60003fa6270 */
[----:B------:R-:W-:Y:S02]  /*30a0*/  HMMA.16816.F32.BF16 R32, R8, R12, R32 ;  /* 0x0000000c0820723c */ /* 0x000fe40000041820 */
[----:B------:R-:W-:Y:S01]  /*30b0*/  MUFU.TANH R117, R117 ;  /* 0x0000007500757308 */ /* 0x000fe20000002400 */
[----:B----4-:R-:W-:Y:S02]  /*30c0*/  FSEL R67, R95, -INF , !P1 ;  /* 0xff8000005f437808 */ /* 0x010fe40004800000 */
[-C--:B------:R-:W-:Y:S01]  /*30d0*/  ISETP.GE.AND P1, PT, R37, R76.reuse, PT ;  /* 0x0000004c2500720c */ /* 0x080fe20003f26270 */
[C---:B------:R-:W-:Y:S01]  /*30e0*/  VIADD R37, R78.reuse, 0xffffffc1 ;  /* 0xffffffc14e257836 */ /* 0x040fe20000000000 */
[----:B-----5:R-:W-:Y:S01]  /*30f0*/  FSEL R107, R107, -INF , !P4 ;  /* 0xff8000006b6b7808 */ /* 0x020fe20006000000 */
[C---:B------:R-:W-:Y:S01]  /*3100*/  VIADD R13, R78.reuse, 0xffffffd1 ;  /* 0xffffffd14e0d7836 */ /* 0x040fe20000000000 */
[----:B------:R-:W-:Y:S01]  /*3110*/  ISETP.GE.AND P4, PT, R29, R76, PT ;  /* 0x0000004c1d00720c */ /* 0x000fe20003f86270 */
[----:B------:R-:W2:Y:S01]  /*3120*/  MUFU.TANH R116, R116 ;  /* 0x0000007400747308 */ /* 0x000ea20000002400 */
[C---:B------:R-:W-:Y:S01]  /*3130*/  ISETP.GE.AND P0, PT, R37.reuse, R26, PT ;  /* 0x0000001a2500720c */ /* 0x040fe20003f06270 */
[C---:B------:R-:W-:Y:S01]  /*3140*/  VIADD R29, R78.reuse, 0xffffffc9 ;  /* 0xffffffc94e1d7836 */ /* 0x040fe20000000000 */
[----:B------:R-:W-:Y:S01]  /*3150*/  ISETP.GE.AND P3, PT, R37, R76, PT ;  /* 0x0000004c2500720c */ /* 0x000fe20003f66270 */
[----:B------:R-:W-:Y:S01]  /*3160*/  VIADD R9, R78, 0xffffffe1 ;  /* 0xffffffe14e097836 */ /* 0x000fe20000000000 */
[----:B------:R-:W-:Y:S01]  /*3170*/  FSEL R66, R66, -INF , !P0 ;  /* 0xff80000042427808 */ /* 0x000fe20004000000 */
[----:B------:R-:W-:Y:S01]  /*3180*/  VIADD R11, R78, 0xffffffe0 ;  /* 0xffffffe04e0b7836 */ /* 0x000fe20000000000 */
[----:B-1----:R-:W-:Y:S01]  /*3190*/  FSEL R125, R125, -INF , !P3 ;  /* 0xff8000007d7d7808 */ /* 0x002fe20005800000 */
[----:B------:R-:W1:Y:S01]  /*31a0*/  MUFU.TANH R123, R123 ;  /* 0x0000007b007b7308 */ /* 0x000e620000002400 */
[----:B------:R-:W-:Y:S01]  /*31b0*/  FSEL R111, R111, -INF , !P1 ;  /* 0xff8000006f6f7808 */ /* 0x000fe20004800000 */
[----:B------:R-:W-:Y:S01]  /*31c0*/  FMUL.FTZ R20, R20, UR4 ;  /* 0x0000000414147c20 */ /* 0x000fe20008410000 */
[----:B------:R-:W-:Y:S01]  /*31d0*/  ISETP.GE.AND P0, PT, R17, R26, PT ;  /* 0x0000001a1100720c */ /* 0x000fe20003f06270 */
[----:B------:R-:W-:Y:S01]  /*31e0*/  FMUL.FTZ R21, R21, UR4 ;  /* 0x0000000415157c20 */ /* 0x000fe20008410000 */
[-C--:B------:R-:W-:Y:S01]  /*31f0*/  ISETP.GE.AND P3, PT, R17, R76.reuse, PT ;  /* 0x0000004c1100720c */ /* 0x080fe20003f66270 */
[----:B------:R-:W-:Y:S01]  /*3200*/  VIADD R17, R78, 0xffffffd8 ;  /* 0xffffffd84e117836 */ /* 0x000fe20000000000 */
[-C--:B------:R-:W-:Y:S01]  /*3210*/  ISETP.GE.AND P1, PT, R29, R76.reuse, PT ;  /* 0x0000004c1d00720c */ /* 0x080fe20003f26270 */
[----:B------:R-:W3:Y:S01]  /*3220*/  MUFU.TANH R119, R63 ;  /* 0x0000003f00777308 */ /* 0x000ee20000002400 */
[----:B--2---:R-:W-:Y:S01]  /*3230*/  FSEL R116, R116, -INF , !P5 ;  /* 0xff80000074747808 */ /* 0x004fe20006800000 */
[----:B------:R-:W-:Y:S01]  /*3240*/  FMUL.FTZ R33, R33, UR4 ;  /* 0x0000000421217c20 */ /* 0x000fe20008410000 */
[----:B------:R-:W-:Y:S01]  /*3250*/  FSEL R117, R117, -INF , !P1 ;  /* 0xff80000075757808 */ /* 0x000fe20004800000 */
[----:B------:R-:W-:Y:S01]  /*3260*/  FMUL.FTZ R32, R32, UR4 ;  /* 0x0000000420207c20 */ /* 0x000fe20008410000 */
[----:B------:R-:W-:Y:S01]  /*3270*/  ISETP.GE.AND P1, PT, R17, R76, PT ;  /* 0x0000004c1100720c */ /* 0x000fe20003f26270 */
[----:B------:R-:W-:Y:S01]  /*3280*/  FMUL.FTZ R34, R34, UR4 ;  /* 0x0000000422227c20 */ /* 0x000fe20008410000 */
[----:B------:R-:W-:Y:S01]  /*3290*/  ISETP.GE.AND P5, PT, R13, R26, PT ;  /* 0x0000001a0d00720c */ /* 0x000fe20003fa6270 */
[----:B------:R-:W2:Y:S01]  /*32a0*/  MUFU.TANH R114, R60 ;  /* 0x0000003c00727308 */ /* 0x000ea20000002400 */
[----:B-1----:R-:W-:Y:S01]  /*32b0*/  FSEL R123, R123, -INF , !P4 ;  /* 0xff8000007b7b7808 */ /* 0x002fe20006000000 */
[----:B------:R-:W-:Y:S01]  /*32c0*/  FMUL.FTZ R35, R35, UR4 ;  /* 0x0000000423237c20 */ /* 0x000fe20008410000 */
[-C--:B------:R-:W-:Y:S01]  /*32d0*/  ISETP.GE.AND P4, PT, R13, R76.reuse, PT ;  /* 0x0000004c0d00720c */ /* 0x080fe20003f86270 */
[----:B------:R-:W-:Y:S01]  /*32e0*/  VIADD R13, R78, 0xffffffd9 ;  /* 0xffffffd94e0d7836 */ /* 0x000fe20000000000 */
[----:B------:R-:W-:Y:S01]  /*32f0*/  FSEL R115, R115, -INF , !P1 ;  /* 0xff80000073737808 */ /* 0x000fe20004800000 */
[----:B------:R-:W-:Y:S01]  /*3300*/  FMUL.FTZ R22, R22, UR4 ;  /* 0x0000000416167c20 */ /* 0x000fe20008410000 */
[----:B------:R-:W-:Y:S01]  /*3310*/  FSEL R118, R118, -INF , !P5 ;  /* 0xff80000076767808 */ /* 0x000fe20006800000 */
[----:B------:R1:W4:Y:S01]  /*3320*/  MUFU.TANH R121, R62 ;  /* 0x0000003e00797308 */ /* 0x0003220000002400 */
[----:B---3--:R-:W-:Y:S01]  /*3330*/  FSEL R119, R119, -INF , !P4 ;  /* 0xff80000077777808 */ /* 0x008fe20006000000 */
[----:B------:R-:W-:Y:S01]  /*3340*/  FMUL.FTZ R23, R23, UR4 ;  /* 0x0000000417177c20 */ /* 0x000fe20008410000 */
[----:B------:R-:W-:-:S02]  /*3350*/  ISETP.GE.AND P1, PT, R9, R76, PT ;  /* 0x0000004c0900720c */ /* 0x000fc40003f26270 */
[C---:B------:R-:W-:Y:S02]  /*3360*/  ISETP.GE.AND P5, PT, R11.reuse, R26, PT ;  /* 0x0000001a0b00720c */ /* 0x040fe40003fa6270 */
[----:B------:R-:W-:Y:S01]  /*3370*/  ISETP.GE.AND P4, PT, R11, R76, PT ;  /* 0x0000004c0b00720c */ /* 0x000fe20003f86270 */
[----:B------:R-:W3:Y:S01]  /*3380*/  MUFU.TANH R120, R40 ;  /* 0x0000002800787308 */ /* 0x000ee20000002400 */
[----:B--2---:R-:W-:Y:S01]  /*3390*/  FSEL R114, R114, -INF , !P0 ;  /* 0xff80000072727808 */ /* 0x004fe20004000000 */
[----:B------:R-:W-:Y:S01]  /*33a0*/  VIADD R11, R78, 0xffffffe8 ;  /* 0xffffffe84e0b7836 */ /* 0x000fe20000000000 */
[----:B------:R-:W-:-:S05]  /*33b0*/  ISETP.GE.AND P0, PT, R13, R26, PT ;  /* 0x0000001a0d00720c */ /* 0x000fca0003f06270 */
[----:B------:R-:W2:Y:S01]  /*33c0*/  MUFU.TANH R105, R42 ;  /* 0x0000002a00697308 */ /* 0x000ea20000002400 */
[----:B-1----:R-:W-:Y:S02]  /*33d0*/  FSEL R62, R97, -INF , !P2 ;  /* 0xff800000613e7808 */ /* 0x002fe40005000000 */
[-C--:B------:R-:W-:Y:S02]  /*33e0*/  ISETP.GE.AND P2, PT, R29, R26.reuse, PT ;  /* 0x0000001a1d00720c */ /* 0x080fe40003f46270 */
[----:B----4-:R-:W-:Y:S02]  /*33f0*/  FSEL R121, R121, -INF , !P3 ;  /* 0xff80000079797808 */ /* 0x010fe40005800000 */
[----:B------:R-:W-:Y:S01]  /*3400*/  FSEL R106, R106, -INF , !P2 ;  /* 0xff8000006a6a7808 */ /* 0x000fe20005000000 */
[----:B------:R-:W1:Y:S01]  /*3410*/  MUFU.TANH R122, R122 ;  /* 0x0000007a007a7308 */ /* 0x000e620000002400 */
[----:B------:R-:W-:Y:S02]  /*3420*/  ISETP.GE.AND P2, PT, R17, R26, PT ;  /* 0x0000001a1100720c */ /* 0x000fe40003f46270 */
[----:B---3--:R-:W-:-:S02]  /*3430*/  FSEL R120, R120, -INF , !P5 ;  /* 0xff80000078787808 */ /* 0x008fc40006800000 */
[----:B------:R-:W-:Y:S02]  /*3440*/  FSEL R124, R124, -INF , !P2 ;  /* 0xff8000007c7c7808 */ /* 0x000fe40005000000 */
[----:B------:R-:W-:Y:S01]  /*3450*/  ISETP.GE.AND P2, PT, R9, R26, PT ;  /* 0x0000001a0900720c */ /* 0x000fe20003f46270 */
[----:B------:R-:W3:Y:S01]  /*3460*/  MUFU.TANH R110, R48 ;  /* 0x00000030006e7308 */ /* 0x000ee20000002400 */
[----:B------:R-:W-:Y:S01]  /*3470*/  VIADD R9, R78, 0xffffffe9 ;  /* 0xffffffe94e097836 */ /* 0x000fe20000000000 */
[----:B--2---:R-:W-:Y:S02]  /*3480*/  FSEL R105, R105, -INF , !P4 ;  /* 0xff80000069697808 */ /* 0x004fe40006000000 */
[----:B------:R-:W-:Y:S02]  /*3490*/  ISETP.GE.AND P3, PT, R13, R76, PT ;  /* 0x0000004c0d00720c */ /* 0x000fe40003f66270 */
[----:B------:R-:W-:Y:S02]  /*34a0*/  ISETP.GE.AND P5, PT, R9, R26, PT ;  /* 0x0000001a0900720c */ /* 0x000fe40003fa6270 */
[----:B------:R-:W2:Y:S01]  /*34b0*/  MUFU.TANH R60, R33 ;  /* 0x00000021003c7308 */ /* 0x000ea20000002400 */
[----:B-1----:R-:W-:-:S02]  /*34c0*/  FSEL R122, R122, -INF , !P0 ;  /* 0xff8000007a7a7808 */ /* 0x002fc40004000000 */
[----:B------:R-:W-:Y:S01]  /*34d0*/  ISETP.GE.AND P4, PT, R9, R76, PT ;  /* 0x0000004c0900720c */ /* 0x000fe20003f86270 */
[----:B------:R-:W-:Y:S01]  /*34e0*/  VIADD R9, R78, 0xfffffff1 ;  /* 0xfffffff14e097836 */ /* 0x000fe20000000000 */
[-C--:B------:R-:W-:Y:S02]  /*34f0*/  ISETP.GE.AND P0, PT, R11, R26.reuse, PT ;  /* 0x0000001a0b00720c */ /* 0x080fe40003f06270 */
[----:B------:R-:W-:Y:S01]  /*3500*/  FSEL R113, R113, -INF , !P3 ;  /* 0xff80000071717808 */ /* 0x000fe20005800000 */
[----:B------:R-:W1:Y:S01]  /*3510*/  MUFU.TANH R112, R41 ;  /* 0x0000002900707308 */ /* 0x000e620000002400 */
[----:B---3--:R-:W-:Y:S02]  /*3520*/  FSEL R110, R110, -INF , !P0 ;  /* 0xff8000006e6e7808 */ /* 0x008fe40004000000 */
[----:B------:R-:W-:Y:S02]  /*3530*/  ISETP.GE.AND P0, PT, R9, R26, PT ;  /* 0x0000001a0900720c */ /* 0x000fe40003f06270 */
[----:B------:R-:W-:Y:S01]  /*3540*/  ISETP.GE.AND P3, PT, R11, R76, PT ;  /* 0x0000004c0b00720c */ /* 0x000fe20003f66270 */
[----:B------:R-:W-:-:S02]  /*3550*/  VIADD R11, R78, 0xfffffff0 ;  /* 0xfffffff04e0b7836 */ /* 0x000fc40000000000 */
[----:B------:R-:W3:Y:S01]  /*3560*/  MUFU.TANH R101, R43 ;  /* 0x0000002b00657308 */ /* 0x000ee20000002400 */
[----:B--2---:R-:W-:Y:S02]  /*3570*/  FSEL R60, R60, -INF , !P0 ;  /* 0xff8000003c3c7808 */ /* 0x004fe40004000000 */
[----:B------:R-:W-:-:S05]  /*3580*/  ISETP.GE.AND P0, PT, R24, 0x2, PT ;  /* 0x000000021800780c */ /* 0x000fca0003f06270 */
[----:B------:R-:W2:Y:S01]  /*3590*/  MUFU.TANH R65, R50 ;  /* 0x0000003200417308 */ /* 0x000ea20000002400 */
[----:B-1----:R-:W-:Y:S02]  /*35a0*/  FSEL R112, R112, -INF , !P2 ;  /* 0xff80000070707808 */ /* 0x002fe40005000000 */
[----:B------:R-:W-:-:S05]  /*35b0*/  ISETP.GE.AND P2, PT, R11, R26, PT ;  /* 0x0000001a0b00720c */ /* 0x000fca0003f46270 */
[----:B------:R-:W1:Y:S01]  /*35c0*/  MUFU.TANH R108, R49 ;  /* 0x00000031006c7308 */ /* 0x000e620000002400 */
[----:B---3--:R-:W-:Y:S02]  /*35d0*/  FSEL R101, R101, -INF , !P1 ;  /* 0xff80000065657808 */ /* 0x008fe40004800000 */
[----:B------:R-:W-:Y:S01]  /*35e0*/  ISETP.GE.AND P1, PT, R11, R76, PT ;  /* 0x0000004c0b00720c */ /* 0x000fe20003f26270 */
[----:B------:R-:W-:-:S04]  /*35f0*/  VIADD R11, R78, 0xfffffff8 ;  /* 0xfffffff84e0b7836 */ /* 0x000fc80000000000 */
[----:B------:R-:W3:Y:S01]  /*3600*/  MUFU.TANH R63, R51 ;  /* 0x00000033003f7308 */ /* 0x000ee20000002400 */
[----:B--2---:R-:W-:Y:S02]  /*3610*/  FSEL R65, R65, -INF , !P3 ;  /* 0xff80000041417808 */ /* 0x004fe40005800000 */
[----:B------:R-:W-:Y:S01]  /*3620*/  ISETP.GE.AND P3, PT, R9, R76, PT ;  /* 0x0000004c0900720c */ /* 0x000fe20003f66270 */
[----:B------:R-:W-:-:S04]  /*3630*/  VIADD R9, R78, 0xfffffff9 ;  /* 0xfffffff94e097836 */ /* 0x000fc80000000000 */
        /* <DEDUP_REMOVED lines=82> */
.L_x_6342:
[----:B------:R-:W-:-:S04]  /*3b60*/  ULEA UR6, -UR6, URZ, 0x7 ;  /* 0x0000003f06067291 */ /* 0x000fc8000f8e393f */
[----:B------:R-:W-:Y:S02]  /*3b70*/  USHF.R.S32.HI UR4, URZ, 0x1f, UR6 ;  /* 0x0000001f3f047899 */ /* 0x000fe40008011406 */
[----:B------:R-:W-:-:S04]  /*3b80*/  MOV R5, UR6 ;  /* 0x0000000600057c02 */ /* 0x000fc80008000f00 */
[----:B------:R-:W-:-:S07]  /*3b90*/  MOV R2, UR4 ;  /* 0x0000000400027c02 */ /* 0x000fce0008000f00 */
.L_x_6343:
        /* <DEDUP_REMOVED lines=28> */
.L_x_6341:
        /* <DEDUP_REMOVED lines=61> */
[----:B-1----:R-:W-:Y:S02]  /*4130*/  FMNMX.FTZ R8, R52, R5, !PT ;  /* 0x0000000534087209 */ /* 0x002fe40007810000 */
        /* <DEDUP_REMOVED lines=11> */
[----:B-1----:R-:W-:-:S03]  /*41f0*/  FMNMX.FTZ R9, R8, R9, !PT ;  /* 0x0000000908097209 */ /* 0x002fc60007810000 */
[----:B------:R-:W-:Y:S01]  /*4200*/  LDSM.16.MT88.4 R16, [R155+0x6800] ;  /* 0x006800009b10783b */ /* 0x000fe20000004200 */
[----:B--2---:R-:W-:-:S03]  /*4210*/  FMNMX.FTZ R5, R6, R5, !PT ;  /* 0x0000000506057209 */ /* 0x004fc60007810000 */
[----:B------:R-:W1:Y:S02]  /*4220*/  SHFL.BFLY PT, R2, R9, 0x1, 0x1f ;  /* 0x0c201f0009027f89 */ /* 0x000e6400000e0000 */
[----:B-1----:R-:W-:Y:S02]  /*4230*/  FMNMX.FTZ R2, R9, R2, !PT ;  /* 0x0000000209027209 */ /* 0x002fe40007810000 */
[----:B------:R-:W-:Y:S02]  /*4240*/  LDSM.16.MT88.4 R8, [R157+0x6800] ;  /* 0x006800009d08783b */ /* 0x000fe40000004200 */
[C---:B------:R-:W-:Y:S01]  /*4250*/  FSETP.NEU.FTZ.AND P1, PT, R2.reuse, -INF , PT ;  /* 0xff8000000200780b */ /* 0x040fe20003f3d000 */
[----:B------:R-:W-:-:S05]  /*4260*/  FMUL.FTZ R57, R2, UR4 ;  /* 0x0000000402397c20 */ /* 0x000fca0008410000 */
[----:B------:R-:W-:-:S05]  /*4270*/  FSEL R57, R57, RZ, P1 ;  /* 0x000000ff39397208 */ /* 0x000fca0000800000 */
        /* <DEDUP_REMOVED lines=26> */
[----:B-1----:R-:W-:Y:S01]  /*4420*/  FMNMX.FTZ R0, R5, R0, !PT ;  /* 0x0000000005007209 */ /* 0x002fe20007810000 */
[--C-:B------:R-:W-:Y:S01]  /*4430*/  FFMA.FTZ R58, R58, UR4, -R57.reuse ;  /* 0x000000043a3a7c23 */ /* 0x100fe20008010839 */
[----:B------:R-:W-:-:S02]  /*4440*/  FFMA.FTZ R181, R52, UR4, -R57 ;  /* 0x0000000434b57c23 */ /* 0x000fc40008010839 */
[C---:B------:R-:W-:Y:S01]  /*4450*/  FSETP.NEU.FTZ.AND P1, PT, R0.reuse, -INF , PT ;  /* 0xff8000000000780b */ /* 0x040fe20003f3d000 */
[----:B------:R-:W-:Y:S01]  /*4460*/  FMUL.FTZ R32, R0, UR4 ;  /* 0x0000000400207c20 */ /* 0x000fe20008410000 */
[----:B------:R-:W1:Y:S01]  /*4470*/  MUFU.EX2 R42, R42 ;  /* 0x0000002a002a7308 */ /* 0x000e620000000800 */
[----:B--2---:R-:W-:Y:S01]  /*4480*/  F2FP.BF16.F32.PACK_AB R68, R54, R55 ;  /* 0x000000373644723e */ /* 0x004fe200000010ff */
[----:B------:R-:W-:Y:S02]  /*4490*/  FADD.FTZ R54, R55, R54 ;  /* 0x0000003637367221 */ /* 0x000fe40000010000 */
[----:B------:R-:W-:-:S04]  /*44a0*/  FSEL R32, R32, RZ, P1 ;  /* 0x000000ff20207208 */ /* 0x000fc80000800000 */
[----:B------:R-:W-:Y:S01]  /*44b0*/  MUFU.EX2 R40, R40 ;  /* 0x0000002800287308 */ /* 0x000fe20000000800 */
[--C-:B------:R-:W-:Y:S01]  /*44c0*/  FFMA.FTZ R53, R77, UR4, -R32.reuse ;  /* 0x000000044d357c23 */ /* 0x100fe20008010820 */
[--C-:B------:R-:W-:Y:S01]  /*44d0*/  FFMA.FTZ R50, R73, UR4, -R32.reuse ;  /* 0x0000000449327c23 */ /* 0x100fe20008010820 */
[--C-:B------:R-:W-:Y:S01]  /*44e0*/  FFMA.FTZ R47, R69, UR4, -R32.reuse ;  /* 0x00000004452f7c23 */ /* 0x100fe20008010820 */
[--C-:B------:R-:W-:Y:S01]  /*44f0*/  FFMA.FTZ R44, R71, UR4, -R32.reuse ;  /* 0x00000004472c7c23 */ /* 0x100fe20008010820 */
[----:B------:R-:W2:Y:S01]  /*4500*/  LDSM.16.MT88.4 R76, [R155+0x6000] ;  /* 0x006000009b4c783b */ /* 0x000ea20000004200 */
[--C-:B------:R-:W-:Y:S01]  /*4510*/  FFMA.FTZ R41, R7, UR4, -R32.reuse ;  /* 0x0000000407297c23 */ /* 0x100fe20008010820 */
[--C-:B------:R-:W-:Y:S01]  /*4520*/  FFMA.FTZ R38, R83, UR4, -R32.reuse ;  /* 0x0000000453267c23 */ /* 0x100fe20008010820 */
[----:B------:R-:W-:Y:S01]  /*4530*/  MUFU.EX2 R53, R53 ;  /* 0x0000003500357308 */ /* 0x000fe20000000800 */
        /* <DEDUP_REMOVED lines=34> */
[----:B------:R-:W-:Y:S01]  /*4760*/  FFMA.FTZ R112, R63, UR4, -R32 ;  /* 0x000000043f707c23 */ /* 0x000fe20008010820 */
[----:B------:R-:W-:Y:S01]  /*4770*/  FADD.FTZ R50, R53, R50 ;  /* 0x0000003235327221 */ /* 0x000fe20000010000 */
[----:B------:R-:W-:Y:S01]  /*4780*/  FADD.FTZ R51, R51, R54 ;  /* 0x0000003633337221 */ /* 0x000fe20000010000 */
[----:B------:R-:W-:Y:S01]  /*4790*/  FFMA.FTZ R63, R60, UR4, -R57 ;  /* 0x000000043c3f7c23 */ /* 0x000fe20008010839 */
[--C-:B------:R-:W-:Y:S01]  /*47a0*/  FFMA.FTZ R180, R31, UR4, -R32.reuse ;  /* 0x000000041fb47c23 */ /* 0x100fe20008010820 */
[----:B------:R-:W-:Y:S01]  /*47b0*/  MUFU.EX2 R36, R36 ;  /* 0x0000002400247308 */ /* 0x000fe20000000800 */
[----:B---3--:R-:W-:Y:S01]  /*47c0*/  F2FP.BF16.F32.PACK_AB R71, R44, R47 ;  /* 0x0000002f2c47723e */ /* 0x008fe200000010ff */
[----:B------:R-:W-:Y:S01]  /*47d0*/  FADD.FTZ R51, R42, R51 ;  /* 0x000000332a337221 */ /* 0x000fe20000010000 */
[----:B------:R-:W-:-:S05]  /*47e0*/  FFMA.FTZ R49, R49, UR4, -R32 ;  /* 0x0000000431317c23 */ /* 0x000fca0008010820 */
[----:B------:R-:W-:Y:S01]  /*47f0*/  HMMA.16816.F32.BF16 R96, R68, R92, RZ ;  /* 0x0000005c4460723c */ /* 0x000fe200000418ff */
[----:B------:R-:W3:Y:S01]  /*4800*/  MUFU.EX2 R33, R33 ;  /* 0x0000002100217308 */ /* 0x000ee20000000800 */
[----:B-1----:R-:W-:Y:S01]  /*4810*/  F2FP.BF16.F32.PACK_AB R4, R37, R40 ;  /* 0x000000282504723e */ /* 0x002fe200000010ff */
[----:B------:R-:W-:-:S03]  /*4820*/  FADD.FTZ R40, R40, R51 ;  /* 0x0000003328287221 */ /* 0x000fc60000010000 */
[C---:B------:R-:W-:Y:S01]  /*4830*/  HMMA.16816.F32.BF16 R92, R68.reuse, R94, RZ ;  /* 0x0000005e445c723c */ /* 0x040fe200000418ff */
[----:B------:R-:W-:Y:S02]  /*4840*/  FADD.FTZ R37, R37, R40 ;  /* 0x0000002825257221 */ /* 0x000fe40000010000 */
[----:B------:R-:W-:Y:S03]  /*4850*/  MUFU.EX2 R41, R41 ;  /* 0x0000002900297308 */ /* 0x000fe60000000800 */
[C---:B------:R-:W-:Y:S05]  /*4860*/  HMMA.16816.F32.BF16 R88, R68.reuse, R84, RZ ;  /* 0x000000544458723c */ /* 0x040fea00000418ff */
[----:B------:R-:W1:Y:S01]  /*4870*/  MUFU.EX2 R38, R38 ;  /* 0x0000002600267308 */ /* 0x000e620000000800 */
[----:B--2---:R-:W-:Y:S01]  /*4880*/  HMMA.16816.F32.BF16 R80, R68, R76, RZ ;  /* 0x0000004c4450723c */ /* 0x004fe200000418ff */
[----:B---3--:R-:W-:Y:S01]  /*4890*/  F2FP.BF16.F32.PACK_AB R6, R33, R36 ;  /* 0x000000242106723e */ /* 0x008fe200000010ff */
[----:B------:R-:W-:-:S04]  /*48a0*/  FADD.FTZ R36, R36, R37 ;  /* 0x0000002524247221 */ /* 0x000fc80000010000 */
[----:B------:R-:W-:Y:S01]  /*48b0*/  HMMA.16816.F32.BF16 R84, R68, R86, RZ ;  /* 0x000000564454723c */ /* 0x000fe200000418ff */
[----:B------:R-:W-:Y:S01]  /*48c0*/  MUFU.EX2 R34, R34 ;  /* 0x0000002200227308 */ /* 0x000fe20000000800 */
[----:B------:R-:W-:-:S04]  /*48d0*/  FADD.FTZ R33, R33, R36 ;  /* 0x0000002421217221 */ /* 0x000fc80000010000 */
[C---:B------:R-:W-:Y:S03]  /*48e0*/  HMMA.16816.F32.BF16 R76, R68.reuse, R78, RZ ;  /* 0x0000004e444c723c */ /* 0x040fe600000418ff */
[----:B------:R-:W2:Y:S01]  /*48f0*/  MUFU.EX2 R29, R29 ;  /* 0x0000001d001d7308 */ /* 0x000ea20000000800 */
[----:B-1----:R-:W-:Y:S02]  /*4900*/  F2FP.BF16.F32.PACK_AB R5, R38, R41 ;  /* 0x000000292605723e */ /* 0x002fe400000010ff */
[C---:B------:R-:W-:Y:S05]  /*4910*/  HMMA.16816.F32.BF16 R72, R68.reuse, R12, RZ ;  /* 0x0000000c4448723c */ /* 0x040fea00000418ff */
[----:B------:R-:W-:Y:S01]  /*4920*/  MUFU.EX2 R30, R30 ;  /* 0x0000001e001e7308 */ /* 0x000fe20000000800 */
[----:B------:R-:W-:Y:S01]  /*4930*/  HMMA.16816.F32.BF16 R68, R68, R14, RZ ;  /* 0x0000000e4444723c */ /* 0x000fe200000418ff */
[----:B------:R-:W1:Y:S06]  /*4940*/  LDSM.16.MT88.4 R12, [R154+0x6800] ;  /* 0x006800009a0c783b */ /* 0x000e6c0000004200 */
        /* <DEDUP_REMOVED lines=150> */
[----:B------:R-:W-:-:S02]  /*52b0*/  FADD.FTZ R41, R41, R44 ;  /* 0x0000002c29297221 */ /* 0x000fc40000010000 */
[----:B------:R-:W-:Y:S02]  /*52c0*/  MUFU.EX2 R47, R49 ;  /* 0x00000031002f7308 */ /* 0x000fe40000000800 */
[----:B------:R-:W-:Y:S01]  /*52d0*/  FADD.FTZ R41, R38, R41 ;  /* 0x0000002926297221 */ /* 0x000fe20000010000 */
[--C-:B------:R-:W-:Y:S01]  /*52e0*/  FFMA.FTZ R20, R39, UR4, -R32.reuse ;  /* 0x0000000427147c23 */ /* 0x100fe20008010820 */
[----:B------:R-:W-:Y:S01]  /*52f0*/  FFMA.FTZ R21, R35, UR4, -R32 ;  /* 0x0000000423157c23 */ /* 0x000fe20008010820 */
[----:B------:R-:W-:Y:S01]  /*5300*/  HMMA.16816.F32.BF16 R84, R4, R22, R84 ;  /* 0x000000160454723c */ /* 0x000fe20000041854 */
[----:B------:R-:W-:-:S03]  /*5310*/  FADD.FTZ R34, R34, R41 ;  /* 0x0000002922227221 */ /* 0x000fc60000010000 */
[----:B------:R-:W3:Y:S01]  /*5320*/  MUFU.EX2 R20, R20 ;  /* 0x0000001400147308 */ /* 0x000ee20000000800 */
[----:B------:R-:W-:Y:S01]  /*5330*/  FADD.FTZ R29, R29, R34 ;  /* 0x000000221d1d7221 */ /* 0x000fe20000010000 */
[----:B-----5:R-:W-:Y:S03]  /*5340*/  HMMA.16816.F32.BF16 R80, R4, R16, R80 ;  /* 0x000000100450723c */ /* 0x020fe60000041850 */
[----:B------:R-:W-:-:S03]  /*5350*/  FADD.FTZ R26, R26, R29 ;  /* 0x0000001d1a1a7221 */ /* 0x000fc60000010000 */
[----:B------:R-:W-:Y:S01]  /*5360*/  MUFU.EX2 R21, R21 ;  /* 0x0000001500157308 */ /* 0x000fe20000000800 */
[----:B------:R-:W-:Y:S01]  /*5370*/  FADD.FTZ R45, R45, R26 ;  /* 0x0000001a2d2d7221 */ /* 0x000fe20000010000 */
[----:B------:R-:W-:Y:S01]  /*5380*/  HMMA.16816.F32.BF16 R76, R4, R18, R76 ;  /* 0x00000012044c723c */ /* 0x000fe2000004184c */
[----:B------:R-:W4:Y:S02]  /*5390*/  LDSM.16.MT88.4 R16, [R156+0x9800] ;  /* 0x009800009c10783b */ /* 0x000f240000004200 */
[----:B------:R-:W-:-:S03]  /*53a0*/  FADD.FTZ R46, R46, R45 ;  /* 0x0000002d2e2e7221 */ /* 0x000fc60000010000 */
[----:B------:R-:W5:Y:S01]  /*53b0*/  MUFU.EX2 R180, R180 ;  /* 0x000000b400b47308 */ /* 0x000f620000000800 */
[----:B------:R-:W-:Y:S01]  /*53c0*/  FADD.FTZ R43, R43, R46 ;  /* 0x0000002e2b2b7221 */ /* 0x000fe20000010000 */
[----:B------:R-:W-:Y:S03]  /*53d0*/  HMMA.16816.F32.BF16 R72, R4, R12, R72 ;  /* 0x0000000c0448723c */ /* 0x000fe60000041848 */
[----:B------:R-:W-:-:S03]  /*53e0*/  FADD.FTZ R62, R62, R43 ;  /* 0x0000002b3e3e7221 */ /* 0x000fc60000010000 */
[----:B------:R-:W-:Y:S01]  /*53f0*/  HMMA.16816.F32.BF16 R68, R4, R14, R68 ;  /* 0x0000000e0444723c */ /* 0x000fe20000041844 */
[----:B------:R-:W-:Y:S01]  /*5400*/  FADD.FTZ R62, R67, R62 ;  /* 0x0000003e433e7221 */ /* 0x000fe20000010000 */
[----:B------:R-:W4:Y:S03]  /*5410*/  LDSM.16.MT88.4 R12, [R155+0x9800] ;  /* 0x009800009b0c783b */ /* 0x000f260000004200 */
[----:B------:R-:W-:Y:S02]  /*5420*/  FADD.FTZ R103, R103, R62 ;  /* 0x0000003e67677221 */ /* 0x000fe40000010000 */
[----:B-1----:R-:W-:Y:S01]  /*5430*/  F2FP.BF16.F32.PACK_AB R4, R63, R104 ;  /* 0x000000683f04723e */ /* 0x002fe200000010ff */
[----:B------:R-:W-:Y:S01]  /*5440*/  FADD.FTZ R104, R104, R119 ;  /* 0x0000007768687221 */ /* 0x000fe20000010000 */
[----:B------:R-:W-:Y:S01]  /*5450*/  FADD.FTZ R64, R64, R103 ;  /* 0x0000006740407221 */ /* 0x000fe20000010000 */
[----:B---3--:R-:W-:-:S02]  /*5460*/  F2FP.BF16.F32.PACK_AB R5, R20, R47 ;  /* 0x0000002f1405723e */ /* 0x008fc400000010ff */
[----:B------:R-:W-:Y:S01]  /*5470*/  F2FP.BF16.F32.PACK_AB R6, R181, R58 ;  /* 0x0000003ab506723e */ /* 0x000fe200000010ff */
[----:B------:R-:W-:Y:S01]  /*5480*/  FADD.FTZ R111, R111, R64 ;  /* 0x000000406f6f7221 */ /* 0x000fe20000010000 */
[----:B-----5:R-:W-:Y:S01]  /*5490*/  F2FP.BF16.F32.PACK_AB R7, R180, R21 ;  /* 0x00000015b407723e */ /* 0x020fe200000010ff */
[----:B------:R-:W-:Y:S02]  /*54a0*/  FADD.FTZ R63, R63, R104 ;  /* 0x000000683f3f7221 */ /* 0x000fe40000010000 */
[----:B------:R-:W-:Y:S02]  /*54b0*/  FADD.FTZ R111, R114, R111 ;  /* 0x0000006f726f7221 */ /* 0x000fe40000010000 */
[----:B------:R-:W-:Y:S02]  /*54c0*/  FADD.FTZ R58, R58, R63 ;  /* 0x0000003f3a3a7221 */ /* 0x000fe40000010000 */
[----:B------:R-:W-:Y:S01]  /*54d0*/  FADD.FTZ R116, R116, R111 ;  /* 0x0000006f74747221 */ /* 0x000fe20000010000 */
[----:B--2---:R-:W-:Y:S01]  /*54e0*/  HMMA.16816.F32.BF16 R96, R4, R8, R96 ;  /* 0x000000080460723c */ /* 0x004fe20000041860 */
[----:B------:R-:W-:-:S02]  /*54f0*/  FADD.FTZ R181, R181, R58 ;  /* 0x0000003ab5b57221 */ /* 0x000fc40000010000 */
        /* <DEDUP_REMOVED lines=29> */
[----:B------:R-:W-:Y:S01]  /*56d0*/  ULDC UR8, c[0x0][0x39c] ;  /* 0x0000e70000087ab9 */ /* 0x000fe20000000800 */
[----:B------:R-:W-:Y:S02]  /*56e0*/  ULDC UR7, c[0x0][0x248] ;  /* 0x0000920000077ab9 */ /* 0x000fe40000000800 */
[----:B------:R-:W-:Y:S01]  /*56f0*/  IMAD.U32 R176, RZ, RZ, UR4 ;  /* 0x00000004ffb07e24 */ /* 0x000fe2000f8e00ff */
[----:B------:R-:W-:-:S06]  /*5700*/  ULDC UR4, c[0x0][0x2ec] ;  /* 0x0000bb0000047ab9 */ /* 0x000fcc0000000800 */
.L_x_6348:
[----:B------:R-:W-:Y:S04]  /*5710*/  DEPBAR.LE SB0, 0x0 ;  /* 0x000080000000791a */ /* 0x000fe80000000000 */
[----:B------:R-:W-:Y:S01]  /*5720*/  BAR.SYNC.DEFER_BLOCKING 0x0 ;  /* 0x0000000000007b1d */ /* 0x000fe20000010000 */
[----:B------:R-:W-:Y:S02]  /*5730*/  MOV R10, R178 ;  /* 0x000000b2000a7202 */ /* 0x000fe40000000f00 */
[----:B------:R-:W-:Y:S03]  /*5740*/  MOV R0, R176 ;  /* 0x000000b000007202 */ /* 0x000fe60000000f00 */
[----:B------:R-:W-:Y:S05]  /*5750*/  @P6 BRA `(.L_x_6345) ;  /* 0x0000000000f46947 */ /* 0x000fea0003800000 */
[----:B------:R-:W1:Y:S02]  /*5760*/  LDC R0, c[0x0][0x380] ;  /* 0x0000e000ff007b82 */ /* 0x000e640000000800 */
[-C--:B-1----:R-:W-:Y:S04]  /*5770*/  IABS R2, R0.reuse ;  /* 0x0000000000027213 */ /* 0x082fe80000000000 */
[----:B------:R-:W1:Y:S10]  /*5780*/  I2F.RP R7, R2 ;  /* 0x0000000200077306 */ /* 0x000e740000209400 */
[----:B-1----:R-:W1:Y:S02]  /*5790*/  MUFU.RCP R3, R7 ;  /* 0x0000000700037308 */ /* 0x002e640000001000 */
[----:B-1----:R-:W-:Y:S01]  /*57a0*/  VIADD R8, R3, 0xffffffe ;  /* 0x0ffffffe03087836 */ /* 0x002fe20000000000 */
[----:B------:R-:W-:Y:S07]  /*57b0*/  SHF.L.U32 R3, R179, 0x7, RZ ;  /* 0x00000007b3037819 */ /* 0x000fee00000006ff */
[----:B------:R-:W1:Y:S01]  /*57c0*/  F2I.FTZ.U32.TRUNC.NTZ R9, R8 ;  /* 0x0000000800097305 */ /* 0x000e62000021f000 */
        /* <DEDUP_REMOVED lines=25> */
[----:B------:R-:W-:Y:S01]  /*5960*/  ISETP.GE.U32.AND P5, PT, R6, R2, PT ;  /* 0x000000020600720c */ /* 0x000fe20003fa6070 */
[----:B------:R-:W1:Y:S01]  /*5970*/  LDC.64 R4, c[0x0][0x250] ;  /* 0x00009400ff047b82 */ /* 0x000e620000000a00 */
        /* <DEDUP_REMOVED lines=17> */
[-C--:B-1----:R-:W-:Y:S02]  /*5a90*/  IMAD R0, R11, R4.reuse, RZ ;  /* 0x000000040b007224 */ /* 0x082fe400078e02ff */
[C---:B------:R-:W-:Y:S04]  /*5aa0*/  IMAD.WIDE.U32 R10, R9.reuse, R4, RZ ;  /* 0x00000004090a7225 */ /* 0x040fe800078e00ff */
[----:B------:R-:W-:Y:S04]  /*5ab0*/  IMAD R0, R9, R5, R0 ;  /* 0x0000000509007224 */ /* 0x000fe800078e0200 */
[----:B------:R-:W-:Y:S01]  /*5ac0*/  IMAD.IADD R11, R11, 0x1, R0 ;  /* 0x000000010b0b7824 */ /* 0x000fe200078e0200 */
[----:B--2---:R-:W-:Y:S04]  /*5ad0*/  IADD3 R6, -R7, R6, RZ ;  /* 0x0000000607067210 */ /* 0x004fe80007ffe1ff */
[----:B------:R-:W-:Y:S01]  /*5ae0*/  SHF.R.S32.HI R5, RZ, 0x1f, R6 ;  /* 0x0000001fff057819 */ /* 0x000fe20000011406 */
[CC--:B---3--:R-:W-:Y:S04]  /*5af0*/  IMAD.WIDE.U32 R10, R6.reuse, R2.reuse, R10 ;  /* 0x00000002060a7225 */ /* 0x0c8fe800078e000a */
[----:B------:R-:W-:Y:S04]  /*5b00*/  IMAD R5, R5, R2, RZ ;  /* 0x0000000205057224 */ /* 0x000fe800078e02ff */
[----:B------:R-:W-:Y:S05]  /*5b10*/  IMAD R5, R6, R3, R5 ;  /* 0x0000000306057224 */ /* 0x000fea00078e0205 */
[----:B------:R-:W-:Y:S07]  /*5b20*/  IADD3 R0, R11, R5, RZ ;  /* 0x000000050b007210 */ /* 0x000fee0007ffe0ff */
.L_x_6345:
[C---:B------:R-:W-:Y:S04]  /*5b30*/  LEA R166, P0, R10.reuse, R166, 0x1 ;  /* 0x000000a60aa67211 */ /* 0x040fe800078008ff */
[----:B------:R-:W-:Y:S02]  /*5b40*/  LEA.HI.X R165, R10, R165, R0, 0x1, P0 ;  /* 0x000000a50aa57211 */ /* 0x000fe400000f0c00 */
[----:B------:R-:W-:Y:S02]  /*5b50*/  IADD3 R188, P0, R166, UR15, RZ ;  /* 0x0000000fa6bc7c10 */ /* 0x000fe4000ff1e0ff */
[----:B------:R-:W-:Y:S02]  /*5b60*/  MOV R167, R165 ;  /* 0x000000a500a77202 */ /* 0x000fe40000000f00 */
[----:B------:R-:W-:Y:S02]  /*5b70*/  IADD3.X R189, R165, UR11, RZ, P0, !PT ;  /* 0x0000000ba5bd7c10 */ /* 0x000fe400087fe4ff */
[----:B------:R-:W-:Y:S01]  /*5b80*/  IADD3 R186, P0, R188, UR15, RZ ;  /* 0x0000000fbcba7c10 */ /* 0x000fe2000ff1e0ff */
[----:B------:R-:W-:Y:S01]  /*5b90*/  @!PT LDS RZ, [RZ] ;  /* 0x00000000fffff984 */ /* 0x000fe20000000800 */
[----:B------:R-:W-:Y:S01]  /*5ba0*/  @!PT LDS RZ, [RZ] ;  /* 0x00000000fffff984 */ /* 0x000fe20000000800 */
[----:B------:R-:W-:Y:S01]  /*5bb0*/  @!PT LDS RZ, [RZ] ;  /* 0x00000000fffff984 */ /* 0x000fe20000000800 */
[----:B------:R-:W-:Y:S03]  /*5bc0*/  LDGSTS.E.BYPASS.LTC128B.128 [R171+0x6000], desc[UR18][R166.64] ;  /* 0x06000000a6ab7fae */ /* 0x000fe6000b901d52 */
[----:B------:R-:W-:Y:S02]  /*5bd0*/  IADD3.X R187, R189, UR11, RZ, P0, !PT ;  /* 0x0000000bbdbb7c10 */ /* 0x000fe400087fe4ff */
[----:B------:R-:W-:Y:S03]  /*5be0*/  IADD3 R184, P0, R186, UR15, RZ ;  /* 0x0000000fbab87c10 */ /* 0x000fe6000ff1e0ff */
[----:B------:R-:W-:Y:S01]  /*5bf0*/  LDGSTS.E.BYPASS.LTC128B.128 [R171+0x6800], desc[UR18][R188.64] ;  /* 0x06800000bcab7fae */ /* 0x000fe2000b901d52 */
[----:B------:R-:W-:Y:S02]  /*5c00*/  IADD3.X R185, R187, UR11, RZ, P0, !PT ;  /* 0x0000000bbbb97c10 */ /* 0x000fe400087fe4ff */
[----:B------:R-:W-:Y:S04]  /*5c10*/  IADD3 R182, P0, R184, UR15, RZ ;  /* 0x0000000fb8b67c10 */ /* 0x000fe8000ff1e0ff */
[----:B------:R-:W-:Y:S01]  /*5c20*/  IADD3.X R183, R185, UR11, RZ, P0, !PT ;  /* 0x0000000bb9b77c10 */ /* 0x000fe200087fe4ff */
[----:B------:R-:W-:Y:S01]  /*5c30*/  LDGSTS.E.BYPASS.LTC128B.128 [R171+0x7000], desc[UR18][R186.64] ;  /* 0x07000000baab7fae */ /* 0x000fe2000b901d52 */
        /* <DEDUP_REMOVED lines=8> */
[----:B------:R-:W-:Y:S05]  /*5cc0*/  ISETP.GE.AND P0, PT, R179, 0x1, PT ;  /* 0x00000001b300780c */ /* 0x000fea0003f06270 */
[----:B------:R-:W-:Y:S08]  /*5cd0*/  LDGSTS.E.BYPASS.LTC128B.128 [R171+0x8800], desc[UR18][R2.64] ;  /* 0x0880000002ab7fae */ /* 0x000ff0000b901d52 */
[----:B------:R-:W-:Y:S08]  /*5ce0*/  LDGSTS.E.BYPASS.LTC128B.128 [R171+0x9000], desc[UR18][R190.64] ;  /* 0x09000000beab7fae */ /* 0x000ff0000b901d52 */
[----:B------:R1:W-:Y:S08]  /*5cf0*/  LDGSTS.E.BYPASS.LTC128B.128 [R171+0x9800], desc[UR18][R192.64] ;  /* 0x09800000c0ab7fae */ /* 0x0003f0000b901d52 */
[----:B------:R-:W-:Y:S08]  /*5d00*/  LDSM.16.M88.4 R104, [R164] ;  /* 0x00000000a468783b */ /* 0x000ff00000000200 */
[----:B------:R-:W2:Y:S08]  /*5d10*/  LDSM.16.M88.4 R108, [R163] ;  /* 0x00000000a36c783b */ /* 0x000eb00000000200 */
[----:B------:R-:W3:Y:S08]  /*5d20*/  LDSM.16.M88.4 R112, [R163+0x800] ;  /* 0x00080000a370783b */ /* 0x000ef00000000200 */
[----:B------:R-:W4:Y:S08]  /*5d30*/  LDSM.16.M88.4 R116, [R163+0x1000] ;  /* 0x00100000a374783b */ /* 0x000f300000000200 */
[----:B------:R-:W5:Y:S08]  /*5d40*/  LDSM.16.M88.4 R120, [R163+0x1800] ;  /* 0x00180000a378783b */ /* 0x000f700000000200 */
[----:B------:R-:W1:Y:S08]  /*5d50*/  LDSM.16.M88.4 R124, [R163+0x2000] ;  /* 0x00200000a37c783b */ /* 0x000e700000000200 */
[----:B------:R-:W0:Y:S08]  /*5d60*/  LDGDEPBAR ;  /* 0x00000000000079af */ /* 0x000e300000000000 */
[----:B------:R-:W1:Y:S08]  /*5d70*/  LDSM.16.M88.4 R128, [R163+0x2800] ;  /* 0x00280000a380783b */ /* 0x000e700000000200 */
[----:B------:R-:W1:Y:S08]  /*5d80*/  LDSM.16.M88.4 R132, [R163+0x3000] ;  /* 0x00300000a384783b */ /* 0x000e700000000200 */
[----:B------:R-:W1:Y:S08]  /*5d90*/  LDSM.16.M88.4 R136, [R163+0x3800] ;  /* 0x00380000a388783b */ /* 0x000e700000000200 */
[----:B------:R-:W-:Y:S08]  /*5da0*/  LDSM.16.M88.4 R140, [R162] ;  /* 0x00000000a28c783b */ /* 0x000ff00000000200 */
[----:B------:R-:W1:Y:S01]  /*5db0*/  LDSM.16.M88.4 R144, [R161] ;  /* 0x00000000a190783b */ /* 0x000e620000000200 */
[C---:B--2---:R-:W-:Y:S06]  /*5dc0*/  HMMA.16816.F32.BF16 R4, R104.reuse, R108, RZ ;  /* 0x0000006c6804723c */ /* 0x044fec00000418ff */
[C---:B------:R-:W-:Y:S01]  /*5dd0*/  HMMA.16816.F32.BF16 R8, R104.reuse, R110, RZ ;  /* 0x0000006e6808723c */ /* 0x040fe200000418ff */
[----:B------:R-:W-:Y:S05]  /*5de0*/  LDSM.16.M88.4 R108, [R161+0x1000] ;  /* 0x00100000a16c783b */ /* 0x000fea0000000200 */
        /* <DEDUP_REMOVED lines=20> */
[C---:B------:R-:W-:Y:S06]  /*5f30*/  HMMA.16816.F32.BF16 R4, R140.reuse, R144, R4 ;  /* 0x000000908c04723c */ /* 0x040fec0000041804 */
[C---:B------:R-:W-:Y:S06]  /*5f40*/  HMMA.16816.F32.BF16 R8, R140.reuse, R146, R8 ;  /* 0x000000928c08723c */ /* 0x040fec0000041808 */
        /* <DEDUP_REMOVED lines=16> */
[C---:B------:R-:W-:Y:S01]  /*6050*/  HMMA.16816.F32.BF16 R56, R140.reuse, R126, R56 ;  /* 0x0000007e8c38723c */ /* 0x040fe20000041838 */
[----:B------:R-:W5:Y:S05]  /*6060*/  LDSM.16.M88.4 R124, [R151] ;  /* 0x00000000977c783b */ /* 0x000f6a0000000200 */
        /* <DEDUP_REMOVED lines=17> */
[----:B------:R-:W1:Y:S05]  /*6180*/  LDSM.16.M88.4 R104, [R100+0x800] ;  /* 0x000800006468783b */ /* 0x000e6a0000000200 */
[C---:B--2---:R-:W-:Y:S06]  /*6190*/  HMMA.16816.F32.BF16 R44, R108.reuse, R112, R44 ;  /* 0x000000706c2c723c */ /* 0x044fec000004182c */
[C---:B------:R-:W-:Y:S06]  /*61a0*/  HMMA.16816.F32.BF16 R48, R108.reuse, R114, R48 ;  /* 0x000000726c30723c */ /* 0x040fec0000041830 */
[C---:B---3--:R-:W-:Y:S06]  /*61b0*/  HMMA.16816.F32.BF16 R52, R108.reuse, R116, R52 ;  /* 0x000000746c34723c */ /* 0x048fec0000041834 */
[C---:B------:R-:W-:Y:S06]  /*61c0*/  HMMA.16816.F32.BF16 R56, R108.reuse, R118, R56 ;  /* 0x000000766c38723c */ /* 0x040fec0000041838 */
[C---:B----4-:R-:W-:Y:S06]  /*61d0*/  HMMA.16816.F32.BF16 R60, R108.reuse, R120, R60 ;  /* 0x000000786c3c723c */ /* 0x050fec000004183c */
[----:B------:R-:W-:Y:S01]  /*61e0*/  HMMA.16816.F32.BF16 R64, R108, R122, R64 ;  /* 0x0000007a6c40723c */ /* 0x000fe20000041840 */
[----:B------:R-:W2:Y:S05]  /*61f0*/  LDSM.16.M88.4 R108, [R100+0x1000] ;  /* 0x00100000646c783b */ /* 0x000eaa0000000200 */
[C---:B-----5:R-:W-:Y:S06]  /*6200*/  HMMA.16816.F32.BF16 R4, R124.reuse, R128, R4 ;  /* 0x000000807c04723c */ /* 0x060fec0000041804 */
[C---:B------:R-:W-:Y:S06]  /*6210*/  HMMA.16816.F32.BF16 R8, R124.reuse, R130, R8 ;  /* 0x000000827c08723c */ /* 0x040fec0000041808 */
[C---:B-1----:R-:W-:Y:S06]  /*6220*/  HMMA.16816.F32.BF16 R12, R124.reuse, R104, R12 ;  /* 0x000000687c0c723c */ /* 0x042fec000004180c */
[C---:B------:R-:W-:Y:S01]  /*6230*/  HMMA.16816.F32.BF16 R16, R124.reuse, R106, R16 ;  /* 0x0000006a7c10723c */ /* 0x040fe20000041810 */
[----:B------:R-:W1:Y:S05]  /*6240*/  LDSM.16.M88.4 R104, [R100+0x1800] ;  /* 0x001800006468783b */ /* 0x000e6a0000000200 */
[----:B------:R-:W-:Y:S01]  /*6250*/  FMUL.FTZ R229, R4, UR8 ;  /* 0x0000000804e57c20 */ /* 0x000fe20008410000 */
[----:B------:R-:W-:Y:S01]  /*6260*/  FMUL.FTZ R225, R5, UR8 ;  /* 0x0000000805e17c20 */ /* 0x000fe20008410000 */
[----:B------:R-:W-:Y:S03]  /*6270*/  FMUL.FTZ R228, R6, UR8 ;  /* 0x0000000806e47c20 */ /* 0x000fe60008410000 */
[----:B------:R-:W-:Y:S01]  /*6280*/  FMUL.FTZ R232, R7, UR8 ;  /* 0x0000000807e87c20 */ /* 0x000fe20008410000 */
[----:B------:R-:W3:Y:S01]  /*6290*/  MUFU.TANH R229, R229 ;  /* 0x000000e500e57308 */ /* 0x000ee20000002400 */
[----:B------:R-:W-:Y:S01]  /*62a0*/  FMUL.FTZ R233, R8, UR8 ;  /* 0x0000000808e97c20 */ /* 0x000fe20008410000 */
[----:B------:R-:W-:Y:S01]  /*62b0*/  FMUL.FTZ R231, R9, UR8 ;  /* 0x0000000809e77c20 */ /* 0x000fe20008410000 */
[----:B------:R-:W-:Y:S01]  /*62c0*/  FMUL.FTZ R230, R10, UR8 ;  /* 0x000000080ae67c20 */ /* 0x000fe20008410000 */
[----:B------:R-:W-:Y:S01]  /*62d0*/  FMUL.FTZ R242, R11, UR8 ;  /* 0x000000080bf27c20 */ /* 0x000fe20008410000 */
[C---:B--2---:R-:W-:Y:S05]  /*62e0*/  HMMA.16816.F32.BF16 R20, R124.reuse, R108, R20 ;  /* 0x0000006c7c14723c */ /* 0x044fea0000041814 */
[----:B------:R-:W2:Y:S01]  /*62f0*/  MUFU.TANH R225, R225 ;  /* 0x000000e100e17308 */ /* 0x000ea20000002400 */
[----:B------:R-:W-:Y:S01]  /*6300*/  FMUL.FTZ R239, R12, UR8 ;  /* 0x000000080cef7c20 */ /* 0x000fe20008410000 */
[----:B------:R-:W-:Y:S01]  /*6310*/  FMUL.FTZ R237, R13, UR8 ;  /* 0x000000080ded7c20 */ /* 0x000fe20008410000 */
[C---:B------:R-:W-:Y:S01]  /*6320*/  HMMA.16816.F32.BF16 R24, R124.reuse, R110, R24 ;  /* 0x0000006e7c18723c */ /* 0x040fe20000041818 */
[----:B------:R-:W4:Y:S06]  /*6330*/  LDSM.16.M88.4 R108, [R100+0x2000] ;  /* 0x00200000646c783b */ /* 0x000f2c0000000200 */
[----:B------:R-:W2:Y:S01]  /*6340*/  MUFU.TANH R228, R228 ;  /* 0x000000e400e47308 */ /* 0x000ea20000002400 */
[----:B------:R-:W-:Y:S03]  /*6350*/  FMUL.FTZ R236, R14, UR8 ;  /* 0x000000080eec7c20 */ /* 0x000fe60008410000 */
[----:B------:R-:W-:Y:S01]  /*6360*/  FMUL.FTZ R234, R15, UR8 ;  /* 0x000000080fea7c20 */ /* 0x000fe20008410000 */
[----:B------:R-:W-:Y:S01]  /*6370*/  FMUL.FTZ R241, R16, UR8 ;  /* 0x0000000810f17c20 */ /* 0x000fe20008410000 */
[----:B------:R-:W-:Y:S01]  /*6380*/  FMUL.FTZ R235, R17, UR8 ;  /* 0x0000000811eb7c20 */ /* 0x000fe20008410000 */
[----:B------:R-:W-:Y:S03]  /*6390*/  FMUL.FTZ R238, R18, UR8 ;  /* 0x0000000812ee7c20 */ /* 0x000fe60008410000 */
[----:B------:R-:W2:Y:S01]  /*63a0*/  MUFU.TANH R232, R232 ;  /* 0x000000e800e87308 */ /* 0x000ea20000002400 */
[----:B------:R-:W-:Y:S01]  /*63b0*/  FMUL.FTZ R240, R19, UR8 ;  /* 0x0000000813f07c20 */ /* 0x000fe20008410000 */
[C---:B-1----:R-:W-:Y:S08]  /*63c0*/  HMMA.16816.F32.BF16 R28, R124.reuse, R104, R28 ;  /* 0x000000687c1c723c */ /* 0x042ff0000004181c */
[----:B------:R-:W1:Y:S03]  /*63d0*/  MUFU.TANH R233, R233 ;  /* 0x000000e900e97308 */ /* 0x000e660000002400 */
[----:B------:R-:W-:Y:S01]  /*63e0*/  FMUL.FTZ R223, R20, UR8 ;  /* 0x0000000814df7c20 */ /* 0x000fe20008410000 */
[----:B------:R-:W-:Y:S01]  /*63f0*/  FMUL.FTZ R227, R21, UR8 ;  /* 0x0000000815e37c20 */ /* 0x000fe20008410000 */
[C---:B------:R-:W-:Y:S01]  /*6400*/  HMMA.16816.F32.BF16 R32, R124.reuse, R106, R32 ;  /* 0x0000006a7c20723c */ /* 0x040fe20000041820 */
[----:B------:R-:W5:Y:S04]  /*6410*/  LDSM.16.M88.4 R104, [R100+0x2800] ;  /* 0x002800006468783b */ /* 0x000f680000000200 */
[----:B------:R-:W1:Y:S01]  /*6420*/  MUFU.TANH R231, R231 ;  /* 0x000000e700e77308 */ /* 0x000e620000002400 */
[----:B------:R-:W-:Y:S01]  /*6430*/  FMUL.FTZ R226, R22, UR8 ;  /* 0x0000000816e27c20 */ /* 0x000fe20008410000 */
[----:B------:R-:W-:Y:S01]  /*6440*/  FMUL.FTZ R224, R23, UR8 ;  /* 0x0000000817e07c20 */ /* 0x000fe20008410000 */
[----:B------:R-:W-:Y:S03]  /*6450*/  FMUL.FTZ R221, R24, UR8 ;  /* 0x0000000818dd7c20 */ /* 0x000fe60008410000 */
[----:B------:R-:W-:Y:S01]  /*6460*/  FMUL.FTZ R219, R25, UR8 ;  /* 0x0000000819db7c20 */ /* 0x000fe20008410000 */
[----:B------:R-:W-:Y:S03]  /*6470*/  FMUL.FTZ R222, R26, UR8 ;  /* 0x000000081ade7c20 */ /* 0x000fe60008410000 */
[----:B------:R-:W1:Y:S01]  /*6480*/  MUFU.TANH R230, R230 ;  /* 0x000000e600e67308 */ /* 0x000e620000002400 */
[----:B------:R-:W-:Y:S01]  /*6490*/  FMUL.FTZ R220, R27, UR8 ;  /* 0x000000081bdc7c20 */ /* 0x000fe20008410000 */
[C---:B----4-:R-:W-:Y:S03]  /*64a0*/  HMMA.16816.F32.BF16 R36, R124.reuse, R108, R36 ;  /* 0x0000006c7c24723c */ /* 0x050fe60000041824 */
[----:B------:R-:W-:Y:S05]  /*64b0*/  FMUL.FTZ R217, R28, UR8 ;  /* 0x000000081cd97c20 */ /* 0x000fea0008410000 */
[----:B------:R-:W4:Y:S03]  /*64c0*/  MUFU.TANH R242, R242 ;  /* 0x000000f200f27308 */ /* 0x000f260000002400 */
[----:B------:R-:W-:Y:S01]  /*64d0*/  FMUL.FTZ R215, R29, UR8 ;  /* 0x000000081dd77c20 */ /* 0x000fe20008410000 */
[C---:B------:R-:W-:Y:S01]  /*64e0*/  HMMA.16816.F32.BF16 R40, R124.reuse, R110, R40 ;  /* 0x0000006e7c28723c */ /* 0x040fe20000041828 */
[----:B------:R-:W3:Y:S02]  /*64f0*/  LDSM.16.M88.4 R108, [R100+0x3000] ;  /* 0x00300000646c783b */ /* 0x000ee40000000200 */
[----:B------:R-:W-:Y:S03]  /*6500*/  FMUL.FTZ R218, R30, UR8 ;  /* 0x000000081eda7c20 */ /* 0x000fe60008410000 */
[----:B------:R-:W1:Y:S01]  /*6510*/  MUFU.TANH R239, R239 ;  /* 0x000000ef00ef7308 */ /* 0x000e620000002400 */
[----:B------:R-:W-:Y:S01]  /*6520*/  FMUL.FTZ R216, R31, UR8 ;  /* 0x000000081fd87c20 */ /* 0x000fe20008410000 */
[----:B------:R-:W-:Y:S03]  /*6530*/  FMUL.FTZ R213, R32, UR8 ;  /* 0x0000000820d57c20 */ /* 0x000fe60008410000 */
[----:B------:R-:W-:Y:S01]  /*6540*/  FMUL.FTZ R211, R33, UR8 ;  /* 0x0000000821d37c20 */ /* 0x000fe20008410000 */
[----:B------:R-:W-:Y:S01]  /*6550*/  FMUL.FTZ R214, R34, UR8 ;  /* 0x0000000822d67c20 */ /* 0x000fe20008410000 */
[----:B------:R-:W-:Y:S03]  /*6560*/  FMUL.FTZ R212, R35, UR8 ;  /* 0x0000000823d47c20 */ /* 0x000fe60008410000 */
[----:B------:R-:W1:Y:S01]  /*6570*/  MUFU.TANH R237, R237 ;  /* 0x000000ed00ed7308 */ /* 0x000e620000002400 */
[C---:B-----5:R-:W-:Y:S03]  /*6580*/  HMMA.16816.F32.BF16 R44, R124.reuse, R104, R44 ;  /* 0x000000687c2c723c */ /* 0x060fe6000004182c */
[----:B------:R-:W-:Y:S06]  /*6590*/  FMUL.FTZ R209, R36, UR8 ;  /* 0x0000000824d17c20 */ /* 0x000fec0008410000 */
[----:B------:R-:W1:Y:S02]  /*65a0*/  MUFU.TANH R236, R236 ;  /* 0x000000ec00ec7308 */ /* 0x000e640000002400 */
[----:B------:R-:W-:Y:S01]  /*65b0*/  FMUL.FTZ R207, R37, UR8 ;  /* 0x0000000825cf7c20 */ /* 0x000fe20008410000 */
[C---:B------:R-:W-:Y:S01]  /*65c0*/  HMMA.16816.F32.BF16 R48, R124.reuse, R106, R48 ;  /* 0x0000006a7c30723c */ /* 0x040fe20000041830 */
[----:B------:R-:W5:Y:S01]  /*65d0*/  LDSM.16.M88.4 R104, [R100+0x3800] ;  /* 0x003800006468783b */ /* 0x000f620000000200 */
[----:B------:R-:W-:Y:S05]  /*65e0*/  DEPBAR.LE SB0, 0x0 ;  /* 0x000080000000791a */ /* 0x000fea0000000000 */
[----:B------:R-:W1:Y:S01]  /*65f0*/  MUFU.TANH R234, R234 ;  /* 0x000000ea00ea7308 */ /* 0x000e620000002400 */
[----:B------:R-:W-:Y:S03]  /*6600*/  FMUL.FTZ R210, R38, UR8 ;  /* 0x0000000826d27c20 */ /* 0x000fe60008410000 */
[----:B------:R-:W-:Y:S01]  /*6610*/  FMUL.FTZ R208, R39, UR8 ;  /* 0x0000000827d07c20 */ /* 0x000fe20008410000 */
[----:B------:R-:W-:Y:S01]  /*6620*/  FMUL.FTZ R205, R40, UR8 ;  /* 0x0000000828cd7c20 */ /* 0x000fe20008410000 */
[----:B------:R-:W-:Y:S01]  /*6630*/  FMUL.FTZ R203, R41, UR8 ;  /* 0x0000000829cb7c20 */ /* 0x000fe20008410000 */
[----:B------:R-:W-:Y:S03]  /*6640*/  FMUL.FTZ R206, R42, UR8 ;  /* 0x000000082ace7c20 */ /* 0x000fe60008410000 */
[----:B------:R-:W1:Y:S01]  /*6650*/  MUFU.TANH R241, R241 ;  /* 0x000000f100f17308 */ /* 0x000e620000002400 */
[----:B------:R-:W-:Y:S01]  /*6660*/  BAR.SYNC.DEFER_BLOCKING 0x0 ;  /* 0x0000000000007b1d */ /* 0x000fe20000010000 */
[----:B------:R-:W-:Y:S01]  /*6670*/  FMUL.FTZ R204, R43, UR8 ;  /* 0x000000082bcc7c20 */ /* 0x000fe20008410000 */
[C---:B---3--:R-:W-:Y:S07]  /*6680*/  HMMA.16816.F32.BF16 R52, R124.reuse, R108, R52 ;  /* 0x0000006c7c34723c */ /* 0x048fee0000041834 */
[----:B------:R-:W3:Y:S01]  /*6690*/  MUFU.TANH R235, R235 ;  /* 0x000000eb00eb7308 */ /* 0x000ee20000002400 */
[C---:B------:R-:W-:Y:S03]  /*66a0*/  HMMA.16816.F32.BF16 R56, R124.reuse, R110, R56 ;  /* 0x0000006e7c38723c */ /* 0x040fe60000041838 */
        /* <DEDUP_REMOVED lines=10> */
[C---:B-----5:R-:W-:Y:S03]  /*6750*/  HMMA.16816.F32.BF16 R60, R124.reuse, R104, R60 ;  /* 0x000000687c3c723c */ /* 0x060fe6000004183c */
[----:B------:R-:W-:Y:S01]  /*6760*/  FMUL.FTZ R193, R52, UR8 ;  /* 0x0000000834c17c20 */ /* 0x000fe20008410000 */
[----:B------:R-:W-:Y:S04]  /*6770*/  FMUL.FTZ R191, R53, UR8 ;  /* 0x0000000835bf7c20 */ /* 0x000fe80008410000 */
[----:B------:R-:W1:Y:S01]  /*6780*/  MUFU.TANH R223, R223 ;  /* 0x000000df00df7308 */ /* 0x000e620000002400 */
[----:B------:R-:W-:Y:S03]  /*6790*/  HMMA.16816.F32.BF16 R64, R124, R106, R64 ;  /* 0x0000006a7c40723c */ /* 0x000fe60000041840 */
[----:B------:R-:W-:Y:S01]  /*67a0*/  FMUL.FTZ R194, R54, UR8 ;  /* 0x0000000836c27c20 */ /* 0x000fe20008410000 */
[----:B------:R-:W-:Y:S05]  /*67b0*/  FMUL.FTZ R192, R55, UR8 ;  /* 0x0000000837c07c20 */ /* 0x000fea0008410000 */
[----:B------:R-:W1:Y:S02]  /*67c0*/  MUFU.TANH R227, R227 ;  /* 0x000000e300e37308 */ /* 0x000e640000002400 */
        /* <DEDUP_REMOVED lines=59> */
[----:B------:R-:W-:Y:S04]  /*6b80*/  ULEA UR6, -UR7, URZ, 0x7 ;  /* 0x0000003f07067291 */ /* 0x000fe8000f8e393f */
[----:B------:R-:W-:Y:S02]  /*6b90*/  USHF.R.S32.HI UR5, URZ, 0x1f, UR6 ;  /* 0x0000001f3f057899 */ /* 0x000fe40008011406 */
[----:B------:R-:W-:Y:S04]  /*6ba0*/  MOV R10, UR6 ;  /* 0x00000006000a7c02 */ /* 0x000fe80008000f00 */
[----:B------:R-:W-:Y:S01]  /*6bb0*/  MOV R7, UR5 ;  /* 0x0000000500077c02 */ /* 0x000fe20008000f00 */
[----:B------:R-:W-:Y:S06]  /*6bc0*/  @P6 BRA `(.L_x_6347) ;  /* 0x0000000000f46947 */ /* 0x000fec0003800000 */
[----:B-1----:R-:W1:Y:S01]  /*6bd0*/  LDC R0, c[0x0][0x380] ;  /* 0x0000e000ff007b82 */ /* 0x002e620000000800 */
        /* <DEDUP_REMOVED lines=60> */
.L_x_6347:
        /* <DEDUP_REMOVED lines=28> */
.L_x_6346:
[----:B-1----:R-:W-:Y:S01]  /*7160*/  FMNMX.FTZ R0, R229, R103, !PT ;  /* 0x00000067e5007209 */ /* 0x002fe20007810000 */
[----:B--2---:R-:W-:Y:S01]  /*7170*/  LDSM.16.MT88.4 R16, [R157+0x6000] ;  /* 0x006000009d10783b */ /* 0x004fe20000004200 */
        /* <DEDUP_REMOVED lines=79> */
[C---:B------:R-:W-:Y:S01]  /*7670*/  FADD.FTZ R4, -R2.reuse, R103 ;  /* 0x0000006702047221 */ /* 0x040fe20000010100 */
[----:B------:R-:W-:Y:S01]  /*7680*/  FMUL.FTZ R64, R2, UR4 ;  /* 0x0000000402407c20 */ /* 0x000fe20008410000 */
[----:B------:R-:W-:Y:S02]  /*7690*/  MOV R103, R2 ;  /* 0x0000000200677202 */ /* 0x000fe40000000f00 */
[----:B------:R-:W-:Y:S01]  /*76a0*/  FMUL.FTZ R38, R4, UR4 ;  /* 0x0000000404267c20 */ /* 0x000fe20008410000 */
[----:B------:R-:W-:Y:S01]  /*76b0*/  FADD.FTZ R4, -R0, R101 ;  /* 0x0000006500047221 */ /* 0x000fe20000010100 */
[----:B------:R-:W-:Y:S02]  /*76c0*/  FSEL R64, R64, RZ, P0 ;  /* 0x000000ff40407208 */ /* 0x000fe40000000000 */
[----:B------:R-:W-:Y:S01]  /*76d0*/  FSETP.NEU.FTZ.AND P0, PT, R0, -INF , PT ;  /* 0xff8000000000780b */ /* 0x000fe20003f1d000 */
[----:B------:R-:W-:Y:S01]  /*76e0*/  FMUL.FTZ R37, R4, UR4 ;  /* 0x0000000404257c20 */ /* 0x000fe20008410000 */
[----:B------:R-:W1:Y:S01]  /*76f0*/  MUFU.EX2 R38, R38 ;  /* 0x0000002600267308 */ /* 0x000e620000000800 */
[--C-:B------:R-:W-:Y:S01]  /*7700*/  FFMA.FTZ R115, R229, UR4, -R64.reuse ;  /* 0x00000004e5737c23 */ /* 0x100fe20008010840 */
[----:B------:R-:W-:Y:S01]  /*7710*/  FSEL R39, R39, RZ, P0 ;  /* 0x000000ff27277208 */ /* 0x000fe20000000000 */
[--C-:B------:R-:W-:Y:S01]  /*7720*/  FFMA.FTZ R113, R225, UR4, -R64.reuse ;  /* 0x00000004e1717c23 */ /* 0x100fe20008010840 */
[--C-:B------:R-:W-:Y:S01]  /*7730*/  FFMA.FTZ R109, R233, UR4, -R64.reuse ;  /* 0x00000004e96d7c23 */ /* 0x100fe20008010840 */
[--C-:B------:R-:W-:Y:S01]  /*7740*/  FFMA.FTZ R108, R231, UR4, -R64.reuse ;  /* 0x00000004e76c7c23 */ /* 0x100fe20008010840 */
[----:B------:R-:W-:Y:S01]  /*7750*/  FFMA.FTZ R66, R235, UR4, -R64 ;  /* 0x00000004eb427c23 */ /* 0x000fe20008010840 */
        /* <DEDUP_REMOVED lines=53> */
[--C-:B------:R-:W-:Y:S01]  /*7ab0*/  FFMA.FTZ R128, R190, UR4, -R39.reuse ;  /* 0x00000004be807c23 */ /* 0x100fe20008010827 */
[----:B------:R-:W-:Y:S01]  /*7ac0*/  FFMA.FTZ R135, R188, UR4, -R39 ;  /* 0x00000004bc877c23 */ /* 0x000fe20008010827 */
[----:B------:R-:W-:Y:S01]  /*7ad0*/  FFMA.FTZ R115, R38, R181, R115 ;  /* 0x000000b526737223 */ /* 0x000fe20000010073 */
[----:B------:R-:W-:Y:S03]  /*7ae0*/  FFMA.FTZ R112, R37, R180, R112 ;  /* 0x000000b425707223 */ /* 0x000fe60000010070 */
        /* <DEDUP_REMOVED lines=23> */
[----:B------:R-:W-:Y:S03]  /*7c60*/  FFMA.FTZ R133, R187, UR4, -R64 ;  /* 0x00000004bb857c23 */ /* 0x000fe60008010840 */
[----:B------:R-:W-:Y:S01]  /*7c70*/  MUFU.EX2 R107, R107 ;  /* 0x0000006b006b7308 */ /* 0x000fe20000000800 */
[----:B--2---:R-:W-:Y:S01]  /*7c80*/  F2FP.BF16.F32.PACK_AB R43, R105, R110 ;  /* 0x0000006e692b723e */ /* 0x004fe200000010ff */
[----:B------:R-:W-:Y:S01]  /*7c90*/  FADD.FTZ R111, R111, R112 ;  /* 0x000000706f6f7221 */ /* 0x000fe20000010000 */
[--C-:B------:R-:W-:Y:S01]  /*7ca0*/  FFMA.FTZ R185, R185, UR4, -R64.reuse ;  /* 0x00000004b9b97c23 */ /* 0x100fe20008010840 */
[----:B------:R-:W-:Y:S01]  /*7cb0*/  ISETP.GT.AND P0, PT, R179, RZ, PT ;  /* 0x000000ffb300720c */ /* 0x000fe20003f04270 */
[----:B------:R-:W-:Y:S01]  /*7cc0*/  FFMA.FTZ R182, R182, UR4, -R64 ;  /* 0x00000004b6b67c23 */ /* 0x000fe20008010840 */
[----:B------:R-:W-:Y:S04]  /*7cd0*/  FADD.FTZ R110, R110, R111 ;  /* 0x0000006f6e6e7221 */ /* 0x000fe80000010000 */
[----:B------:R-:W1:Y:S01]  /*7ce0*/  MUFU.EX2 R104, R104 ;  /* 0x0000006800687308 */ /* 0x000e620000000800 */
[C---:B------:R-:W-:Y:S05]  /*7cf0*/  HMMA.16816.F32.BF16 R4, R40.reuse, R16, R4 ;  /* 0x000000102804723c */ /* 0x040fea0000041804 */
[----:B------:R-:W-:Y:S01]  /*7d00*/  FADD.FTZ R105, R105, R110 ;  /* 0x0000006e69697221 */ /* 0x000fe20000010000 */
[C---:B------:R-:W-:Y:S03]  /*7d10*/  HMMA.16816.F32.BF16 R8, R40.reuse, R18, R8 ;  /* 0x000000122808723c */ /* 0x040fe60000041808 */
[----:B------:R-:W2:Y:S02]  /*7d20*/  MUFU.EX2 R101, R101 ;  /* 0x0000006500657308 */ /* 0x000ea40000000800 */
[----:B------:R-:W-:Y:S01]  /*7d30*/  FMUL.FTZ R17, R38, R85 ;  /* 0x0000005526117220 */ /* 0x000fe20000410000 */
[C---:B------:R-:W-:Y:S07]  /*7d40*/  HMMA.16816.F32.BF16 R12, R40.reuse, R24, R12 ;  /* 0x00000018280c723c */ /* 0x040fee000004180c */
[----:B------:R-:W-:Y:S01]  /*7d50*/  MUFU.EX2 R67, R67 ;  /* 0x0000004300437308 */ /* 0x000fe20000000800 */
[C---:B------:R-:W-:Y:S03]  /*7d60*/  FMUL.FTZ R18, R37.reuse, R86 ;  /* 0x0000005625127220 */ /* 0x040fe60000410000 */
[----:B------:R-:W-:Y:S01]  /*7d70*/  FMUL.FTZ R19, R37, R87 ;  /* 0x0000005725137220 */ /* 0x000fe20000410000 */
[----:B-1----:R-:W-:Y:S01]  /*7d80*/  F2FP.BF16.F32.PACK_AB R48, R104, R107 ;  /* 0x0000006b6830723e */ /* 0x002fe200000010ff */
[C---:B------:R-:W-:Y:S04]  /*7d90*/  FMUL.FTZ R16, R38.reuse, R84 ;  /* 0x0000005426107220 */ /* 0x040fe80000410000 */
[----:B------:R-:W1:Y:S01]  /*7da0*/  MUFU.EX2 R66, R66 ;  /* 0x0000004200427308 */ /* 0x000e620000000800 */
[C---:B------:R-:W-:Y:S01]  /*7db0*/  FMUL.FTZ R24, R38.reuse, R76 ;  /* 0x0000004c26187220 */ /* 0x040fe20000410000 */
[----:B------:R-:W-:Y:S01]  /*7dc0*/  FMUL.FTZ R25, R38, R77 ;  /* 0x0000004d26197220 */ /* 0x000fe20000410000 */
[----:B--2---:R-:W-:Y:S01]  /*7dd0*/  F2FP.BF16.F32.PACK_AB R49, R101, R106 ;  /* 0x0000006a6531723e */ /* 0x004fe200000010ff */
[C---:B------:R-:W-:Y:S03]  /*7de0*/  HMMA.16816.F32.BF16 R16, R40.reuse, R26, R16 ;  /* 0x0000001a2810723c */ /* 0x040fe60000041810 */
[----:B------:R-:W-:Y:S03]  /*7df0*/  FFMA.FTZ R77, R219, UR4, -R64 ;  /* 0x00000004db4d7c23 */ /* 0x000fe60008010840 */
[----:B------:R-:W-:Y:S01]  /*7e00*/  MUFU.EX2 R96, R238 ;  /* 0x000000ee00607308 */ /* 0x000fe20000000800 */
[----:B------:R-:W-:Y:S01]  /*7e10*/  FADD.FTZ R106, R106, R105 ;  /* 0x000000696a6a7221 */ /* 0x000fe20000010000 */
[C---:B------:R-:W-:Y:S03]  /*7e20*/  HMMA.16816.F32.BF16 R20, R40.reuse, R28, R20 ;  /* 0x0000001c2814723c */ /* 0x040fe60000041814 */
[C---:B------:R-:W-:Y:S05]  /*7e30*/  FMUL.FTZ R27, R37.reuse, R79 ;  /* 0x0000004f251b7220 */ /* 0x040fea0000410000 */
[----:B------:R-:W2:Y:S03]  /*7e40*/  MUFU.EX2 R65, R65 ;  /* 0x0000004100417308 */ /* 0x000ea60000000800 */
[----:B------:R-:W-:Y:S01]  /*7e50*/  FMUL.FTZ R26, R37, R78 ;  /* 0x0000004e251a7220 */ /* 0x000fe20000410000 */
[C---:B------:R-:W-:Y:S01]  /*7e60*/  FMUL.FTZ R28, R38.reuse, R72 ;  /* 0x00000048261c7220 */ /* 0x040fe20000410000 */
[----:B------:R-:W-:Y:S01]  /*7e70*/  FMUL.FTZ R29, R38, R73 ;  /* 0x00000049261d7220 */ /* 0x000fe20000410000 */
[----:B------:R-:W-:Y:S01]  /*7e80*/  FADD.FTZ R38, R113, R115 ;  /* 0x0000007371267221 */ /* 0x000fe20000010000 */
[----:B-1----:R-:W-:Y:S03]  /*7e90*/  F2FP.BF16.F32.PACK_AB R50, R66, R67 ;  /* 0x000000434232723e */ /* 0x002fe600000010ff */
[----:B------:R-:W-:Y:S01]  /*7ea0*/  MUFU.EX2 R92, R223 ;  /* 0x000000df005c7308 */ /* 0x000fe20000000800 */
[C---:B------:R-:W-:Y:S03]  /*7eb0*/  HMMA.16816.F32.BF16 R24, R40.reuse, R30, R24 ;  /* 0x0000001e2818723c */ /* 0x040fe60000041818 */
[----:B------:R-:W-:Y:S01]  /*7ec0*/  FADD.FTZ R109, R109, R38 ;  /* 0x000000266d6d7221 */ /* 0x000fe20000010000 */
[--C-:B------:R-:W-:Y:S01]  /*7ed0*/  FFMA.FTZ R73, R216, UR4, -R39.reuse ;  /* 0x00000004d8497c23 */ /* 0x100fe20008010827 */
[----:B------:R-:W-:Y:S01]  /*7ee0*/  FFMA.FTZ R78, R214, UR4, -R39 ;  /* 0x00000004d64e7c23 */ /* 0x000fe20008010827 */
[----:B------:R-:W-:Y:S03]  /*7ef0*/  FADD.FTZ R101, R101, R106 ;  /* 0x0000006a65657221 */ /* 0x000fe60000010000 */
[----:B------:R-:W1:Y:S02]  /*7f00*/  MUFU.EX2 R89, R227 ;  /* 0x000000e300597308 */ /* 0x000e640000000800 */
[C---:B------:R-:W-:Y:S01]  /*7f10*/  FMUL.FTZ R30, R37.reuse, R74 ;  /* 0x0000004a251e7220 */ /* 0x040fe20000410000 */
[----:B------:R-:W-:Y:S01]  /*7f20*/  FMUL.FTZ R31, R37, R75 ;  /* 0x0000004b251f7220 */ /* 0x000fe20000410000 */
[----:B--2---:R-:W-:Y:S01]  /*7f30*/  F2FP.BF16.F32.PACK_AB R51, R65, R96 ;  /* 0x000000604133723e */ /* 0x004fe200000010ff */
[--C-:B------:R-:W-:Y:S01]  /*7f40*/  FFMA.FTZ R75, R213, UR4, -R64.reuse ;  /* 0x00000004d54b7c23 */ /* 0x100fe20008010840 */
[----:B------:R-:W-:Y:S04]  /*7f50*/  FFMA.FTZ R74, R211, UR4, -R64 ;  /* 0x00000004d34a7c23 */ /* 0x000fe80008010840 */
[----:B------:R-:W-:Y:S01]  /*7f60*/  MUFU.EX2 R91, R91 ;  /* 0x0000005b005b7308 */ /* 0x000fe20000000800 */
[----:B------:R-:W-:Y:S01]  /*7f70*/  FADD.FTZ R96, R96, R101 ;  /* 0x0000006560607221 */ /* 0x000fe20000010000 */
[----:B------:R-:W-:Y:S01]  /*7f80*/  FADD.FTZ R108, R108, R109 ;  /* 0x0000006d6c6c7221 */ /* 0x000fe20000010000 */
[C---:B------:R-:W-:Y:S03]  /*7f90*/  HMMA.16816.F32.BF16 R28, R40.reuse, R44, R28 ;  /* 0x0000002c281c723c */ /* 0x040fe6000004181c */
[----:B------:R-:W-:Y:S01]  /*7fa0*/  FADD.FTZ R96, R65, R96 ;  /* 0x0000006041607221 */ /* 0x000fe20000010000 */
[----:B------:R-:W-:Y:S03]  /*7fb0*/  FADD.FTZ R107, R107, R108 ;  /* 0x0000006c6b6b7221 */ /* 0x000fe60000010000 */
[----:B------:R-:W2:Y:S01]  /*7fc0*/  MUFU.EX2 R84, R224 ;  /* 0x000000e000547308 */ /* 0x000ea20000000800 */
[----:B------:R-:W-:Y:S01]  /*7fd0*/  HMMA.16816.F32.BF16 R32, R40, R46, R32 ;  /* 0x0000002e2820723c */ /* 0x000fe20000041820 */
[----:B------:R-:W3:Y:S02]  /*7fe0*/  LDSM.16.MT88.4 R40, [R154+0x6800] ;  /* 0x006800009a28783b */ /* 0x000ee40000004200 */
[----:B-1----:R-:W-:Y:S03]  /*7ff0*/  F2FP.BF16.F32.PACK_AB R44, R89, R92 ;  /* 0x0000005c592c723e */ /* 0x002fe600000010ff */
[C---:B------:R-:W-:Y:S03]  /*8000*/  HMMA.16816.F32.BF16 R4, R48.reuse, R52, R4 ;  /* 0x000000343004723c */ /* 0x040fe60000041804 */
[----:B------:R-:W-:Y:S02]  /*8010*/  MUFU.EX2 R76, R221 ;  /* 0x000000dd004c7308 */ /* 0x000fe40000000800 */
[----:B------:R-:W-:Y:S01]  /*8020*/  FADD.FTZ R104, R104, R107 ;  /* 0x0000006b68687221 */ /* 0x000fe20000010000 */
[C---:B------:R-:W-:Y:S01]  /*8030*/  HMMA.16816.F32.BF16 R8, R48.reuse, R54, R8 ;  /* 0x000000363008723c */ /* 0x040fe20000041808 */
[----:B------:R-:W1:Y:S06]  /*8040*/  LDSM.16.MT88.4 R52, [R157+0x7000] ;  /* 0x007000009d34783b */ /* 0x000e6c0000004200 */
[----:B------:R-:W4:Y:S01]  /*8050*/  MUFU.EX2 R77, R77 ;  /* 0x0000004d004d7308 */ /* 0x000f220000000800 */
[----:B--2---:R-:W-:Y:S01]  /*8060*/  F2FP.BF16.F32.PACK_AB R45, R84, R91 ;  /* 0x0000005b542d723e */ /* 0x004fe200000010ff */
[C---:B------:R-:W-:Y:S08]  /*8070*/  HMMA.16816.F32.BF16 R12, R48.reuse, R56, R12 ;  /* 0x00000038300c723c */ /* 0x040ff0000004180c */
[----:B------:R-:W-:Y:S01]  /*8080*/  MUFU.EX2 R72, R222 ;  /* 0x000000de00487308 */ /* 0x000fe20000000800 */
[C---:B------:R-:W-:Y:S01]  /*8090*/  HMMA.16816.F32.BF16 R16, R48.reuse, R58, R16 ;  /* 0x0000003a3010723c */ /* 0x040fe20000041810 */
[----:B------:R-:W2:Y:S02]  /*80a0*/  LDSM.16.MT88.4 R56, [R156+0x7000] ;  /* 0x007000009c38783b */ /* 0x000ea40000004200 */
[----:B------:R-:W-:Y:S03]  /*80b0*/  FADD.FTZ R37, R67, R104 ;  /* 0x0000006843257221 */ /* 0x000fe60000010000 */
[C---:B------:R-:W-:Y:S03]  /*80c0*/  HMMA.16816.F32.BF16 R20, R48.reuse, R60, R20 ;  /* 0x0000003c3014723c */ /* 0x040fe60000041814 */
[----:B------:R-:W5:Y:S02]  /*80d0*/  MUFU.EX2 R69, R220 ;  /* 0x000000dc00457308 */ /* 0x000f640000000800 */
[----:B------:R-:W-:Y:S01]  /*80e0*/  FADD.FTZ R37, R66, R37 ;  /* 0x0000002542257221 */ /* 0x000fe20000010000 */
[C---:B------:R-:W-:Y:S01]  /*80f0*/  HMMA.16816.F32.BF16 R24, R48.reuse, R62, R24 ;  /* 0x0000003e3018723c */ /* 0x040fe20000041818 */
[----:B------:R-:W2:Y:S06]  /*8100*/  LDSM.16.MT88.4 R60, [R155+0x7000] ;  /* 0x007000009b3c783b */ /* 0x000eac0000004200 */
[----:B------:R-:W-:Y:S01]  /*8110*/  MUFU.EX2 R68, R68 ;  /* 0x0000004400447308 */ /* 0x000fe20000000800 */
[----:B----4-:R-:W-:Y:S01]  /*8120*/  F2FP.BF16.F32.PACK_AB R46, R77, R76 ;  /* 0x0000004c4d2e723e */ /* 0x010fe200000010ff */
[C---:B---3--:R-:W-:Y:S08]  /*8130*/  HMMA.16816.F32.BF16 R28, R48.reuse, R40, R28 ;  /* 0x00000028301c723c */ /* 0x048ff0000004181c */
[----:B------:R-:W3:Y:S03]  /*8140*/  MUFU.EX2 R71, R71 ;  /* 0x0000004700477308 */ /* 0x000ee60000000800 */
[----:B-----5:R-:W-:Y:S01]  /*8150*/  F2FP.BF16.F32.PACK_AB R47, R69, R72 ;  /* 0x00000048452f723e */ /* 0x020fe200000010ff */
[----:B------:R-:W-:Y:S01]  /*8160*/  HMMA.16816.F32.BF16 R32, R48, R42, R32 ;  /* 0x0000002a3020723c */ /* 0x000fe20000041820 */
[----:B------:R-:W4:Y:S02]  /*8170*/  LDSM.16.MT88.4 R40, [R154+0x7000] ;  /* 0x007000009a28783b */ /* 0x000f240000004200 */
[----:B------:R-:W-:Y:S01]  /*8180*/  FADD.FTZ R92, R92, R37 ;  /* 0x000000255c5c7221 */ /* 0x000fe20000010000 */
[----:B------:R-:W-:Y:S02]  /*8190*/  FADD.FTZ R91, R91, R96 ;  /* 0x000000605b5b7221 */ /* 0x000fe40000010000 */
[----:B------:R-:W-:Y:S01]  /*81a0*/  MUFU.EX2 R70, R70 ;  /* 0x0000004600467308 */ /* 0x000fe20000000800 */
[C---:B-1----:R-:W-:Y:S05]  /*81b0*/  HMMA.16816.F32.BF16 R4, R44.reuse, R52, R4 ;  /* 0x000000342c04723c */ /* 0x042fea0000041804 */
[----:B------:R-:W-:Y:S01]  /*81c0*/  FADD.FTZ R89, R89, R92 ;  /* 0x0000005c59597221 */ /* 0x000fe20000010000 */
[C---:B------:R-:W-:Y:S03]  /*81d0*/  HMMA.16816.F32.BF16 R8, R44.reuse, R54, R8 ;  /* 0x000000362c08723c */ /* 0x040fe60000041808 */
[----:B------:R-:W1:Y:S01]  /*81e0*/  MUFU.EX2 R73, R73 ;  /* 0x0000004900497308 */ /* 0x000e620000000800 */
[----:B------:R-:W5:Y:S01]  /*81f0*/  LDSM.16.MT88.4 R52, [R157+0x7800] ;  /* 0x007800009d34783b */ /* 0x000f620000004200 */
[----:B------:R-:W-:Y:S01]  /*8200*/  FADD.FTZ R91, R84, R91 ;  /* 0x0000005b545b7221 */ /* 0x000fe20000010000 */
[C---:B--2---:R-:W-:Y:S07]  /*8210*/  HMMA.16816.F32.BF16 R12, R44.reuse, R56, R12 ;  /* 0x000000382c0c723c */ /* 0x044fee000004180c */
[----:B------:R-:W-:Y:S01]  /*8220*/  MUFU.EX2 R75, R75 ;  /* 0x0000004b004b7308 */ /* 0x000fe20000000800 */
[----:B------:R-:W-:Y:S03]  /*8230*/  LDSM.16.MT88.4 R92, [R157+0x9800] ;  /* 0x009800009d5c783b */ /* 0x000fe60000004200 */
[----:B------:R-:W-:Y:S01]  /*8240*/  FADD.FTZ R76, R76, R89 ;  /* 0x000000594c4c7221 */ /* 0x000fe20000010000 */
[C---:B------:R-:W-:Y:S05]  /*8250*/  HMMA.16816.F32.BF16 R16, R44.reuse, R58, R16 ;  /* 0x0000003a2c10723c */ /* 0x040fea0000041810 */
[----:B------:R-:W2:Y:S01]  /*8260*/  MUFU.EX2 R74, R74 ;  /* 0x0000004a004a7308 */ /* 0x000ea20000000800 */
[----:B------:R-:W5:Y:S01]  /*8270*/  LDSM.16.MT88.4 R56, [R156+0x7800] ;  /* 0x007800009c38783b */ /* 0x000f620000004200 */
[C---:B------:R-:W-:Y:S04]  /*8280*/  HMMA.16816.F32.BF16 R20, R44.reuse, R60, R20 ;  /* 0x0000003c2c14723c */ /* 0x040fe80000041814 */
[----:B------:R-:W-:Y:S01]  /*8290*/  FADD.FTZ R77, R77, R76 ;  /* 0x0000004c4d4d7221 */ /* 0x000fe20000010000 */
[----:B---3--:R-:W-:Y:S03]  /*82a0*/  F2FP.BF16.F32.PACK_AB R48, R71, R68 ;  /* 0x000000444730723e */ /* 0x008fe600000010ff */
[----:B------:R-:W-:Y:S01]  /*82b0*/  MUFU.EX2 R78, R78 ;  /* 0x0000004e004e7308 */ /* 0x000fe20000000800 */
[----:B------:R-:W-:Y:S01]  /*82c0*/  LDSM.16.MT88.4 R84, [R156+0x9800] ;  /* 0x009800009c54783b */ /* 0x000fe20000004200 */
[C---:B------:R-:W-:Y:S03]  /*82d0*/  HMMA.16816.F32.BF16 R24, R44.reuse, R62, R24 ;  /* 0x0000003e2c18723c */ /* 0x040fe60000041818 */
[----:B------:R-:W-:Y:S01]  /*82e0*/  FADD.FTZ R68, R68, R77 ;  /* 0x0000004d44447221 */ /* 0x000fe20000010000 */
[----:B-1----:R-:W-:Y:S01]  /*82f0*/  F2FP.BF16.F32.PACK_AB R49, R73, R70 ;  /* 0x000000464931723e */ /* 0x002fe200000010ff */
[----:B------:R-:W-:Y:S03]  /*8300*/  FADD.FTZ R72, R72, R91 ;  /* 0x0000005b48487221 */ /* 0x000fe60000010000 */
[----:B------:R-:W1:Y:S01]  /*8310*/  MUFU.EX2 R81, R81 ;  /* 0x0000005100517308 */ /* 0x000e620000000800 */
[----:B------:R-:W3:Y:S01]  /*8320*/  LDSM.16.MT88.4 R60, [R155+0x7800] ;  /* 0x007800009b3c783b */ /* 0x000ee20000004200 */
[C---:B----4-:R-:W-:Y:S03]  /*8330*/  HMMA.16816.F32.BF16 R28, R44.reuse, R40, R28 ;  /* 0x000000282c1c723c */ /* 0x050fe6000004181c */
[----:B--2---:R-:W-:Y:S01]  /*8340*/  F2FP.BF16.F32.PACK_AB R50, R74, R75 ;  /* 0x0000004b4a32723e */ /* 0x004fe200000010ff */
[----:B------:R-:W-:Y:S01]  /*8350*/  FADD.FTZ R69, R69, R72 ;  /* 0x0000004845457221 */ /* 0x000fe20000010000 */
[----:B------:R-:W-:Y:S03]  /*8360*/  FADD.FTZ R68, R71, R68 ;  /* 0x0000004447447221 */ /* 0x000fe60000010000 */
[----:B------:R-:W-:Y:S01]  /*8370*/  MUFU.EX2 R83, R83 ;  /* 0x0000005300537308 */ /* 0x000fe20000000800 */
[----:B------:R-:W-:Y:S01]  /*8380*/  HMMA.16816.F32.BF16 R32, R44, R42, R32 ;  /* 0x0000002a2c20723c */ /* 0x000fe20000041820 */
[----:B------:R-:W2:Y:S02]  /*8390*/  LDSM.16.MT88.4 R40, [R154+0x7800] ;  /* 0x007800009a28783b */ /* 0x000ea40000004200 */
[----:B------:R-:W-:Y:S01]  /*83a0*/  FADD.FTZ R70, R70, R69 ;  /* 0x0000004546467221 */ /* 0x000fe20000010000 */
[----:B------:R-:W-:Y:S01]  /*83b0*/  FADD.FTZ R75, R75, R68 ;  /* 0x000000444b4b7221 */ /* 0x000fe20000010000 */
[----:B------:R-:W-:Y:S04]  /*83c0*/  MOV R101, R0 ;  /* 0x0000000000657202 */ /* 0x000fe80000000f00 */
[----:B------:R-:W4:Y:S02]  /*83d0*/  MUFU.EX2 R80, R80 ;  /* 0x0000005000507308 */ /* 0x000f240000000800 */
[----:B-1----:R-:W-:Y:S01]  /*83e0*/  F2FP.BF16.F32.PACK_AB R51, R81, R78 ;  /* 0x0000004e5133723e */ /* 0x002fe200000010ff */
[----:B------:R-:W-:Y:S01]  /*83f0*/  FADD.FTZ R73, R73, R70 ;  /* 0x0000004649497221 */ /* 0x000fe20000010000 */
[----:B------:R-:W-:Y:S06]  /*8400*/  FADD.FTZ R74, R74, R75 ;  /* 0x0000004b4a4a7221 */ /* 0x000fec0000010000 */
[----:B------:R-:W-:Y:S01]  /*8410*/  MUFU.EX2 R82, R82 ;  /* 0x0000005200527308 */ /* 0x000fe20000000800 */
[C---:B-----5:R-:W-:Y:S06]  /*8420*/  HMMA.16816.F32.BF16 R4, R48.reuse, R52, R4 ;  /* 0x000000343004723c */ /* 0x060fec0000041804 */
[C---:B------:R-:W-:Y:S03]  /*8430*/  HMMA.16816.F32.BF16 R8, R48.reuse, R54, R8 ;  /* 0x000000363008723c */ /* 0x040fe60000041808 */
[----:B------:R-:W1:Y:S01]  /*8440*/  MUFU.EX2 R97, R97 ;  /* 0x0000006100617308 */ /* 0x000e620000000800 */
[----:B------:R-:W5:Y:S01]  /*8450*/  LDSM.16.MT88.4 R52, [R157+0x8000] ;  /* 0x008000009d34783b */ /* 0x000f620000004200 */
[C---:B----4-:R-:W-:Y:S01]  /*8460*/  F2FP.BF16.F32.PACK_AB R44, R80.reuse, R83 ;  /* 0x00000053502c723e */ /* 0x050fe200000010ff */
[C---:B------:R-:W-:Y:S07]  /*8470*/  HMMA.16816.F32.BF16 R12, R48.reuse, R56, R12 ;  /* 0x00000038300c723c */ /* 0x040fee000004180c */
[----:B------:R-:W-:Y:S01]  /*8480*/  MUFU.EX2 R88, R88 ;  /* 0x0000005800587308 */ /* 0x000fe20000000800 */
[----:B------:R-:W-:Y:S01]  /*8490*/  FADD.FTZ R83, R83, R74 ;  /* 0x0000004a53537221 */ /* 0x000fe20000010000 */
[C---:B------:R-:W-:Y:S01]  /*84a0*/  HMMA.16816.F32.BF16 R16, R48.reuse, R58, R16 ;  /* 0x0000003a3010723c */ /* 0x040fe20000041810 */
[----:B------:R-:W4:Y:S07]  /*84b0*/  LDSM.16.MT88.4 R56, [R156+0x8000] ;  /* 0x008000009c38783b */ /* 0x000f2e0000004200 */
[----:B------:R-:W5:Y:S01]  /*84c0*/  MUFU.EX2 R117, R117 ;  /* 0x0000007500757308 */ /* 0x000f620000000800 */
[C---:B---3--:R-:W-:Y:S03]  /*84d0*/  HMMA.16816.F32.BF16 R20, R48.reuse, R60, R20 ;  /* 0x0000003c3014723c */ /* 0x048fe60000041814 */
[----:B-1----:R-:W-:Y:S03]  /*84e0*/  F2FP.BF16.F32.PACK_AB R45, R97, R82 ;  /* 0x00000052612d723e */ /* 0x002fe600000010ff */
[C---:B------:R-:W-:Y:S03]  /*84f0*/  HMMA.16816.F32.BF16 R24, R48.reuse, R62, R24 ;  /* 0x0000003e3018723c */ /* 0x040fe60000041818 */
[----:B------:R-:W-:Y:S01]  /*8500*/  MUFU.EX2 R90, R90 ;  /* 0x0000005a005a7308 */ /* 0x000fe20000000800 */
[----:B------:R-:W1:Y:S01]  /*8510*/  LDSM.16.MT88.4 R60, [R155+0x8000] ;  /* 0x008000009b3c783b */ /* 0x000e620000004200 */
[----:B------:R-:W-:Y:S01]  /*8520*/  FADD.FTZ R83, R80, R83 ;  /* 0x0000005350537221 */ /* 0x000fe20000010000 */
[C---:B--2---:R-:W-:Y:S07]  /*8530*/  HMMA.16816.F32.BF16 R28, R48.reuse, R40, R28 ;  /* 0x00000028301c723c */ /* 0x044fee000004181c */
[----:B------:R-:W2:Y:S01]  /*8540*/  MUFU.EX2 R119, R119 ;  /* 0x0000007700777308 */ /* 0x000ea20000000800 */
[C---:B-----5:R-:W-:Y:S01]  /*8550*/  F2FP.BF16.F32.PACK_AB R46, R117.reuse, R88 ;  /* 0x00000058752e723e */ /* 0x060fe200000010ff */
[----:B------:R-:W-:Y:S01]  /*8560*/  HMMA.16816.F32.BF16 R32, R48, R42, R32 ;  /* 0x0000002a3020723c */ /* 0x000fe20000041820 */
[----:B------:R-:W3:Y:S07]  /*8570*/  LDSM.16.MT88.4 R40, [R154+0x8000] ;  /* 0x008000009a28783b */ /* 0x000eee0000004200 */
[----:B------:R-:W-:Y:S03]  /*8580*/  MUFU.EX2 R114, R114 ;  /* 0x0000007200727308 */ /* 0x000fe60000000800 */
[----:B------:R-:W-:Y:S04]  /*8590*/  FADD.FTZ R88, R88, R83 ;  /* 0x0000005358587221 */ /* 0x000fe80000010000 */
[----:B------:R-:W-:Y:S03]  /*85a0*/  FADD.FTZ R117, R117, R88 ;  /* 0x0000005875757221 */ /* 0x000fe60000010000 */
[----:B------:R-:W5:Y:S01]  /*85b0*/  MUFU.EX2 R121, R121 ;  /* 0x0000007900797308 */ /* 0x000f620000000800 */
[----:B--2---:R-:W-:Y:S07]  /*85c0*/  F2FP.BF16.F32.PACK_AB R47, R119, R90 ;  /* 0x0000005a772f723e */ /* 0x004fee00000010ff */
[C---:B------:R-:W-:Y:S02]  /*85d0*/  HMMA.16816.F32.BF16 R4, R44.reuse, R52, R4 ;  /* 0x000000342c04723c */ /* 0x040fe40000041804 */
[----:B------:R-:W-:Y:S04]  /*85e0*/  MUFU.EX2 R116, R116 ;  /* 0x0000007400747308 */ /* 0x000fe80000000800 */
[C---:B------:R-:W-:Y:S01]  /*85f0*/  HMMA.16816.F32.BF16 R8, R44.reuse, R54, R8 ;  /* 0x000000362c08723c */ /* 0x040fe20000041808 */
[----:B------:R-:W2:Y:S05]  /*8600*/  LDSM.16.MT88.4 R52, [R157+0x8800] ;  /* 0x008800009d34783b */ /* 0x000eaa0000004200 */
[----:B------:R-:W3:Y:S01]  /*8610*/  MUFU.EX2 R123, R123 ;  /* 0x0000007b007b7308 */ /* 0x000ee20000000800 */
[----:B-----5:R-:W-:Y:S01]  /*8620*/  F2FP.BF16.F32.PACK_AB R48, R121, R114 ;  /* 0x000000727930723e */ /* 0x020fe200000010ff */
[C---:B----4-:R-:W-:Y:S08]  /*8630*/  HMMA.16816.F32.BF16 R12, R44.reuse, R56, R12 ;  /* 0x000000382c0c723c */ /* 0x050ff0000004180c */
[----:B------:R-:W-:Y:S01]  /*8640*/  MUFU.EX2 R118, R118 ;  /* 0x0000007600767308 */ /* 0x000fe20000000800 */
[C---:B------:R-:W-:Y:S01]  /*8650*/  HMMA.16816.F32.BF16 R16, R44.reuse, R58, R16 ;  /* 0x0000003a2c10723c */ /* 0x040fe20000041810 */
[----:B------:R-:W4:Y:S02]  /*8660*/  LDSM.16.MT88.4 R56, [R156+0x8800] ;  /* 0x008800009c38783b */ /* 0x000f240000004200 */
[----:B------:R-:W-:Y:S03]  /*8670*/  FADD.FTZ R114, R114, R117 ;  /* 0x0000007572727221 */ /* 0x000fe60000010000 */
[C---:B-1----:R-:W-:Y:S03]  /*8680*/  HMMA.16816.F32.BF16 R20, R44.reuse, R60, R20 ;  /* 0x0000003c2c14723c */ /* 0x042fe60000041814 */
[----:B------:R-:W1:Y:S02]  /*8690*/  MUFU.EX2 R125, R125 ;  /* 0x0000007d007d7308 */ /* 0x000e640000000800 */
[----:B---3--:R-:W-:Y:S01]  /*86a0*/  F2FP.BF16.F32.PACK_AB R49, R123, R116 ;  /* 0x000000747b31723e */ /* 0x008fe200000010ff */
[C---:B------:R-:W-:Y:S01]  /*86b0*/  HMMA.16816.F32.BF16 R24, R44.reuse, R62, R24 ;  /* 0x0000003e2c18723c */ /* 0x040fe20000041818 */
[----:B------:R-:W3:Y:S06]  /*86c0*/  LDSM.16.MT88.4 R60, [R155+0x8800] ;  /* 0x008800009b3c783b */ /* 0x000eec0000004200 */
[----:B------:R-:W-:Y:S01]  /*86d0*/  MUFU.EX2 R120, R120 ;  /* 0x0000007800787308 */ /* 0x000fe20000000800 */
[----:B------:R-:W-:Y:S01]  /*86e0*/  FADD.FTZ R121, R121, R114 ;  /* 0x0000007279797221 */ /* 0x000fe20000010000 */
[C---:B------:R-:W-:Y:S08]  /*86f0*/  HMMA.16816.F32.BF16 R28, R44.reuse, R40, R28 ;  /* 0x000000282c1c723c */ /* 0x040ff0000004181c */
[----:B------:R-:W5:Y:S01]  /*8700*/  MUFU.EX2 R127, R127 ;  /* 0x0000007f007f7308 */ /* 0x000f620000000800 */
[----:B------:R-:W-:Y:S01]  /*8710*/  HMMA.16816.F32.BF16 R32, R44, R42, R32 ;  /* 0x0000002a2c20723c */ /* 0x000fe20000041820 */
[----:B------:R-:W3:Y:S02]  /*8720*/  LDSM.16.MT88.4 R40, [R154+0x8800] ;  /* 0x008800009a28783b */ /* 0x000ee40000004200 */
[C---:B-1----:R-:W-:Y:S01]  /*8730*/  F2FP.BF16.F32.PACK_AB R50, R125.reuse, R118 ;  /* 0x000000767d32723e */ /* 0x042fe200000010ff */
[----:B------:R-:W-:Y:S05]  /*8740*/  FADD.FTZ R118, R118, R121 ;  /* 0x0000007976767221 */ /* 0x000fea0000010000 */
[----:B------:R-:W-:Y:S01]  /*8750*/  MUFU.EX2 R122, R122 ;  /* 0x0000007a007a7308 */ /* 0x000fe20000000800 */
[----:B------:R-:W1:Y:S01]  /*8760*/  LDSM.16.MT88.4 R44, [R157+0x9000] ;  /* 0x009000009d2c783b */ /* 0x000e620000004200 */
[----:B------:R-:W-:Y:S08]  /*8770*/  FADD.FTZ R125, R125, R118 ;  /* 0x000000767d7d7221 */ /* 0x000ff00000010000 */
[----:B------:R-:W1:Y:S01]  /*8780*/  MUFU.EX2 R129, R129 ;  /* 0x0000008100817308 */ /* 0x000e620000000800 */
[----:B-----5:R-:W-:Y:S07]  /*8790*/  F2FP.BF16.F32.PACK_AB R51, R127, R120 ;  /* 0x000000787f33723e */ /* 0x020fee00000010ff */
[C---:B--2---:R-:W-:Y:S02]  /*87a0*/  HMMA.16816.F32.BF16 R4, R48.reuse, R52, R4 ;  /* 0x000000343004723c */ /* 0x044fe40000041804 */
[----:B------:R-:W-:Y:S04]  /*87b0*/  MUFU.EX2 R124, R124 ;  /* 0x0000007c007c7308 */ /* 0x000fe80000000800 */
[C---:B------:R-:W-:Y:S01]  /*87c0*/  HMMA.16816.F32.BF16 R8, R48.reuse, R54, R8 ;  /* 0x000000363008723c */ /* 0x040fe20000041808 */
[----:B------:R-:W2:Y:S05]  /*87d0*/  LDSM.16.MT88.4 R52, [R156+0x9000] ;  /* 0x009000009c34783b */ /* 0x000eaa0000004200 */
[----:B------:R-:W5:Y:S01]  /*87e0*/  MUFU.EX2 R131, R131 ;  /* 0x0000008300837308 */ /* 0x000f620000000800 */
[C---:B----4-:R-:W-:Y:S09]  /*87f0*/  HMMA.16816.F32.BF16 R12, R48.reuse, R56, R12 ;  /* 0x00000038300c723c */ /* 0x050ff2000004180c */
[----:B------:R-:W-:Y:S01]  /*8800*/  MUFU.EX2 R126, R126 ;  /* 0x0000007e007e7308 */ /* 0x000fe20000000800 */
[C---:B------:R-:W-:Y:S01]  /*8810*/  HMMA.16816.F32.BF16 R16, R48.reuse, R58, R16 ;  /* 0x0000003a3010723c */ /* 0x040fe20000041810 */
[----:B------:R-:W4:Y:S05]  /*8820*/  LDSM.16.MT88.4 R56, [R155+0x9000] ;  /* 0x009000009b38783b */ /* 0x000f2a0000004200 */
[C---:B---3--:R-:W-:Y:S03]  /*8830*/  HMMA.16816.F32.BF16 R20, R48.reuse, R60, R20 ;  /* 0x0000003c3014723c */ /* 0x048fe60000041814 */
[----:B------:R-:W3:Y:S03]  /*8840*/  MUFU.EX2 R133, R133 ;  /* 0x0000008500857308 */ /* 0x000ee60000000800 */
[C---:B------:R-:W-:Y:S07]  /*8850*/  HMMA.16816.F32.BF16 R24, R48.reuse, R62, R24 ;  /* 0x0000003e3018723c */ /* 0x040fee0000041818 */
[----:B------:R-:W-:Y:S01]  /*8860*/  MUFU.EX2 R128, R128 ;  /* 0x0000008000807308 */ /* 0x000fe20000000800 */
[--C-:B------:R-:W-:Y:S01]  /*8870*/  FFMA.FTZ R61, R183, UR4, -R64.reuse ;  /* 0x00000004b73d7c23 */ /* 0x100fe20008010840 */
[C---:B------:R-:W-:Y:S08]  /*8880*/  HMMA.16816.F32.BF16 R28, R48.reuse, R40, R28 ;  /* 0x00000028301c723c */ /* 0x040ff0000004181c */
[----:B------:R-:W2:Y:S01]  /*8890*/  MUFU.EX2 R135, R135 ;  /* 0x0000008700877308 */ /* 0x000ea20000000800 */
[----:B------:R-:W-:Y:S01]  /*88a0*/  HMMA.16816.F32.BF16 R32, R48, R42, R32 ;  /* 0x0000002a3020723c */ /* 0x000fe20000041820 */
[----:B------:R-:W4:Y:S02]  /*88b0*/  LDSM.16.MT88.4 R48, [R154+0x9000] ;  /* 0x009000009a30783b */ /* 0x000f240000004200 */
[----:B-1----:R-:W-:Y:S01]  /*88c0*/  F2FP.BF16.F32.PACK_AB R40, R129, R122 ;  /* 0x0000007a8128723e */ /* 0x002fe200000010ff */
[--C-:B------:R-:W-:Y:S01]  /*88d0*/  FFMA.FTZ R62, R186, UR4, -R39.reuse ;  /* 0x00000004ba3e7c23 */ /* 0x100fe20008010827 */
[----:B-----5:R-:W-:Y:S01]  /*88e0*/  F2FP.BF16.F32.PACK_AB R41, R131, R124 ;  /* 0x0000007c8329723e */ /* 0x020fe200000010ff */
[----:B------:R-:W-:Y:S03]  /*88f0*/  FFMA.FTZ R63, R184, UR4, -R39 ;  /* 0x00000004b83f7c23 */ /* 0x000fe60008010827 */
[----:B------:R-:W-:Y:S02]  /*8900*/  MUFU.EX2 R60, R185 ;  /* 0x000000b9003c7308 */ /* 0x000fe40000000800 */
[----:B---3--:R-:W-:Y:S01]  /*8910*/  F2FP.BF16.F32.PACK_AB R42, R133, R126 ;  /* 0x0000007e852a723e */ /* 0x008fe200000010ff */
[----:B------:R-:W-:Y:S01]  /*8920*/  FFMA.FTZ R64, R167, UR4, -R64 ;  /* 0x00000004a7407c23 */ /* 0x000fe20008010840 */
[----:B------:R-:W-:Y:S01]  /*8930*/  FADD.FTZ R122, R122, R125 ;  /* 0x0000007d7a7a7221 */ /* 0x000fe20000010000 */
[----:B--2---:R-:W-:Y:S05]  /*8940*/  F2FP.BF16.F32.PACK_AB R43, R135, R128 ;  /* 0x00000080872b723e */ /* 0x004fea00000010ff */
[----:B------:R-:W1:Y:S01]  /*8950*/  MUFU.EX2 R61, R61 ;  /* 0x0000003d003d7308 */ /* 0x000e620000000800 */
[----:B------:R-:W-:Y:S04]  /*8960*/  FADD.FTZ R129, R129, R122 ;  /* 0x0000007a81817221 */ /* 0x000fe80000010000 */
[----:B------:R-:W-:Y:S01]  /*8970*/  FADD.FTZ R126, R126, R129 ;  /* 0x000000817e7e7221 */ /* 0x000fe20000010000 */
[C---:B------:R-:W-:Y:S04]  /*8980*/  HMMA.16816.F32.BF16 R4, R40.reuse, R44, R4 ;  /* 0x0000002c2804723c */ /* 0x040fe80000041804 */
[----:B------:R-:W-:Y:S01]  /*8990*/  MUFU.EX2 R62, R62 ;  /* 0x0000003e003e7308 */ /* 0x000fe20000000800 */
[----:B------:R-:W-:Y:S01]  /*89a0*/  FADD.FTZ R133, R133, R126 ;  /* 0x0000007e85857221 */ /* 0x000fe20000010000 */
[C---:B------:R-:W-:Y:S08]  /*89b0*/  HMMA.16816.F32.BF16 R8, R40.reuse, R46, R8 ;  /* 0x0000002e2808723c */ /* 0x040ff00000041808 */
[----:B------:R-:W2:Y:S03]  /*89c0*/  MUFU.EX2 R63, R63 ;  /* 0x0000003f003f7308 */ /* 0x000ea60000000800 */
[--C-:B------:R-:W-:Y:S01]  /*89d0*/  FFMA.FTZ R45, R36, UR4, -R39.reuse ;  /* 0x00000004242d7c23 */ /* 0x100fe20008010827 */
[C---:B------:R-:W-:Y:S03]  /*89e0*/  HMMA.16816.F32.BF16 R12, R40.reuse, R52, R12 ;  /* 0x00000034280c723c */ /* 0x040fe6000004180c */
[----:B------:R-:W-:Y:S03]  /*89f0*/  FFMA.FTZ R39, R3, UR4, -R39 ;  /* 0x0000000403277c23 */ /* 0x000fe60008010827 */
[C---:B------:R-:W-:Y:S01]  /*8a00*/  HMMA.16816.F32.BF16 R16, R40.reuse, R54, R16 ;  /* 0x000000362810723c */ /* 0x040fe20000041810 */
[----:B------:R-:W-:Y:S04]  /*8a10*/  MUFU.EX2 R44, R182 ;  /* 0x000000b6002c7308 */ /* 0x000fe80000000800 */
[----:B------:R-:W-:Y:S01]  /*8a20*/  FADD.FTZ R36, R78, R73 ;  /* 0x000000494e247221 */ /* 0x000fe20000010000 */
[C---:B----4-:R-:W-:Y:S01]  /*8a30*/  HMMA.16816.F32.BF16 R20, R40.reuse, R56, R20 ;  /* 0x000000382814723c */ /* 0x050fe20000041814 */
[----:B------:R-:W3:Y:S04]  /*8a40*/  LDSM.16.MT88.4 R76, [R155+0x9800] ;  /* 0x009800009b4c783b */ /* 0x000ee80000004200 */
[----:B------:R4:W-:Y:S01]  /*8a50*/  MUFU.EX2 R180, R39 ;  /* 0x0000002700b47308 */ /* 0x0009e20000000800 */
[----:B------:R-:W-:Y:S01]  /*8a60*/  FADD.FTZ R81, R81, R36 ;  /* 0x0000002451517221 */ /* 0x000fe20000010000 */
[C---:B------:R-:W-:Y:S08]  /*8a70*/  HMMA.16816.F32.BF16 R24, R40.reuse, R58, R24 ;  /* 0x0000003a2818723c */ /* 0x040ff00000041818 */
[----:B------:R-:W5:Y:S01]  /*8a80*/  MUFU.EX2 R181, R64 ;  /* 0x0000004000b57308 */ /* 0x000f620000000800 */
[C---:B------:R-:W-:Y:S03]  /*8a90*/  HMMA.16816.F32.BF16 R28, R40.reuse, R48, R28 ;  /* 0x00000030281c723c */ /* 0x040fe6000004181c */
[----:B-1----:R-:W-:Y:S03]  /*8aa0*/  F2FP.BF16.F32.PACK_AB R68, R61, R60 ;  /* 0x0000003c3d44723e */ /* 0x002fe600000010ff */
[----:B------:R-:W-:Y:S03]  /*8ab0*/  HMMA.16816.F32.BF16 R32, R40, R50, R32 ;  /* 0x000000322820723c */ /* 0x000fe60000041820 */
[----:B------:R-:W1:Y:S01]  /*8ac0*/  MUFU.EX2 R45, R45 ;  /* 0x0000002d002d7308 */ /* 0x000e620000000800 */
[----:B----4-:R-:W4:Y:S01]  /*8ad0*/  LDSM.16.MT88.4 R36, [R154+0x9800] ;  /* 0x009800009a24783b */ /* 0x010f220000004200 */
[----:B--2---:R-:W-:Y:S01]  /*8ae0*/  F2FP.BF16.F32.PACK_AB R69, R63, R62 ;  /* 0x0000003e3f45723e */ /* 0x004fe200000010ff */
[----:B------:R-:W-:Y:S01]  /*8af0*/  FADD.FTZ R82, R82, R81 ;  /* 0x0000005152527221 */ /* 0x000fe20000010000 */
[----:B------:R-:W-:Y:S01]  /*8b00*/  FADD.FTZ R60, R60, R133 ;  /* 0x000000853c3c7221 */ /* 0x000fe20000010000 */
[----:B-----5:R-:W-:Y:S03]  /*8b10*/  F2FP.BF16.F32.PACK_AB R70, R181, R44 ;  /* 0x0000002cb546723e */ /* 0x020fe600000010ff */
[----:B------:R-:W-:Y:S01]  /*8b20*/  FADD.FTZ R3, R97, R82 ;  /* 0x0000005261037221 */ /* 0x000fe20000010000 */
[----:B------:R-:W-:Y:S03]  /*8b30*/  FADD.FTZ R61, R61, R60 ;  /* 0x0000003c3d3d7221 */ /* 0x000fe60000010000 */
[----:B------:R-:W-:Y:S01]  /*8b40*/  FADD.FTZ R90, R90, R3 ;  /* 0x000000035a5a7221 */ /* 0x000fe20000010000 */
[----:B------:R-:W-:Y:S01]  /*8b50*/  FADD.FTZ R44, R44, R61 ;  /* 0x0000003d2c2c7221 */ /* 0x000fe20000010000 */
[----:B-1----:R-:W-:Y:S02]  /*8b60*/  F2FP.BF16.F32.PACK_AB R71, R180, R45 ;  /* 0x0000002db447723e */ /* 0x002fe400000010ff */
[----:B------:R-:W-:Y:S01]  /*8b70*/  FADD.FTZ R119, R119, R90 ;  /* 0x0000005a77777221 */ /* 0x000fe20000010000 */
[----:B------:R-:W-:Y:S01]  /*8b80*/  IADD3 R3, R179, -0x1, RZ ;  /* 0xffffffffb3037810 */ /* 0x000fe20007ffe0ff */
        /* <DEDUP_REMOVED lines=12> */
[C---:B------:R-:W-:Y:S05]  /*8c50*/  HMMA.16816.F32.BF16 R76, R68.reuse, R78, R24 ;  /* 0x0000004e444c723c */ /* 0x040fea0000041818 */
[----:B------:R-:W-:Y:S01]  /*8c60*/  FADD.FTZ R128, R128, R131 ;  /* 0x0000008380807221 */ /* 0x000fe20000010000 */
[C---:B----4-:R-:W-:Y:S05]  /*8c70*/  HMMA.16816.F32.BF16 R72, R68.reuse, R36, R28 ;  /* 0x000000244448723c */ /* 0x050fea000004181c */
[----:B------:R-:W-:Y:S01]  /*8c80*/  FADD.FTZ R135, R135, R128 ;  /* 0x0000008087877221 */ /* 0x000fe20000010000 */
[----:B------:R-:W-:Y:S05]  /*8c90*/  HMMA.16816.F32.BF16 R68, R68, R38, R32 ;  /* 0x000000264444723c */ /* 0x000fea0000041820 */
[----:B------:R-:W-:Y:S01]  /*8ca0*/  FADD.FTZ R62, R62, R135 ;  /* 0x000000873e3e7221 */ /* 0x000fe20000010000 */
[----:B------:R-:W-:Y:S05]  /*8cb0*/  MOV R179, R3 ;  /* 0x0000000300b37202 */ /* 0x000fea0000000f00 */
[----:B------:R-:W-:Y:S04]  /*8cc0*/  FADD.FTZ R62, R63, R62 ;  /* 0x0000003e3f3e7221 */ /* 0x000fe80000010000 */
[----:B------:R-:W-:Y:S04]  /*8cd0*/  FADD.FTZ R45, R45, R62 ;  /* 0x0000003e2d2d7221 */ /* 0x000fe80000010000 */
[----:B------:R-:W-:Y:S01]  /*8ce0*/  FADD.FTZ R180, R180, R45 ;  /* 0x0000002db4b47221 */ /* 0x000fe20000010000 */
[----:B------:R-:W-:Y:S06]  /*8cf0*/  @P0 BRA `(.L_x_6348) ;  /* 0xffffffc800840947 */ /* 0x000fec000383ffff */
.L_x_6344:
        /* <DEDUP_REMOVED lines=134> */
.L_x_6349:
[----:B------:R-:W-:Y:S01]  /*9560*/  S2UR UR8, SR_CTAID.Z ;  /* 0x00000000000879c3 */ /* 0x000fe20000002700 */
[----:B------:R-:W-:Y:S01]  /*9570*/  ULDC UR9, c[0x0][0x270] ;  /* 0x00009c0000097ab9 */ /* 0x000fe20000000800 */
[----:B------:R-:W-:-:S06]  /*9580*/  ULDC UR6, c[0x0][0x2c4] ;  /* 0x0000b10000067ab9 */ /* 0x000fcc0000000800 */
[----:B------:R-:W1:Y:S02]  /*9590*/  S2UR UR7, SR_CTAID.Y ;  /* 0x00000000000779c3 */ /* 0x000e640000002600 */
[----:B-1----:R-:W-:-:S04]  /*95a0*/  UIMAD UR9, UR7, UR9, UR8 ;  /* 0x00000009070972a4 */ /* 0x002fc8000f8e0208 */
[----:B------:R-:W-:Y:S02]  /*95b0*/  UIMAD UR9, UR9, UR6, URZ ;  /* 0x00000006090972a4 */ /* 0x000fe4000f8e023f */
.L_x_6350:
        /* <DEDUP_REMOVED lines=21> */
.L_x_6352:
[----:B------:R-:W-:Y:S05]  /*9710*/  BSYNC B0 ;  /* 0x0000000000007941 */ /* 0x000fea0003800000 */
.L_x_6351:
        /* <DEDUP_REMOVED lines=49> */
.L_x_6353:
        /* <DEDUP_REMOVED lines=13> */
.L_x_8043:


//--------------------- .text._ZN5flash24flash_fwd_splitkv_kernelI23Flash_fwd_kernel_traitsILi64ELi64ELi128ELi4ELb0ELb0EN7cutlass10bfloat16_tE19Flash_kernel_traitsILi64ELi64ELi128ELi4ES3_EELb1ELb0ELb0ELb1ELb1ELb0ELb1ELb0EEEvNS_16Flash_fwd_paramsE --------------------------
	.section	.text._ZN5flash24flash_fwd_splitkv_kernelI23Flash_fwd_kernel_traitsILi64ELi64ELi128ELi4ELb0ELb0EN7cutlass10bfloat16_tE19Flash_kernel_traitsILi64ELi64ELi128ELi4ES3_EELb1ELb0ELb0ELb1ELb1ELb0ELb1ELb0EEEvNS_16Flash_fwd_paramsE,"ax",@progbits
	.align	128
        .global         _ZN5flash24flash_fwd_splitkv_kernelI23Flash_fwd_kernel_traitsILi64ELi64ELi128ELi4ELb0ELb0EN7cutlass10bfloat16_tE19Flash_kernel_traitsILi64ELi64ELi128ELi4ES3_EELb1ELb0ELb0ELb1ELb1ELb0ELb1ELb0EEEvNS_16Flash_fwd_paramsE
        .type           _ZN5flash24flash_fwd_splitkv_kernelI23Flash_fwd_kernel_traitsILi64ELi64ELi128ELi4ELb0ELb0EN7cutlass10bfloat16_tE19Flash_kernel_traitsILi64ELi64ELi128ELi4ES3_EELb1ELb0ELb0ELb1ELb1ELb0ELb1ELb0EEEvNS_16Flash_fwd_paramsE,@function
        .size           _ZN5flash24flash_fwd_splitkv_kernelI23Flash_fwd_kernel_traitsILi64ELi64ELi128ELi4ELb0ELb0EN7cutlass10bfloat16_tE19Flash_kernel_traitsILi64ELi64ELi128ELi4ES3_EELb1ELb0ELb0ELb1ELb1ELb0ELb1ELb0EEEvNS_16Flash_fwd_paramsE,(.L_x_8044 - _ZN5flash24flash_fwd_splitkv_kernelI23Flash_fwd_kernel_traitsILi64ELi64ELi128ELi4ELb0ELb0EN7cutlass10bfloat16_tE19Flash_kernel_traitsILi64ELi64ELi128ELi4ES3_EELb1ELb0ELb0ELb1ELb1ELb0ELb1ELb0EEEvNS_16Flash_fwd_paramsE)
        .other          _ZN5flash24flash_fwd_splitkv_kernelI23Flash_fwd_kernel_traitsILi64ELi64ELi128ELi4ELb0ELb0EN7cutlass10bfloat16_tE19Flash_kernel_traitsILi64ELi64ELi128ELi4ES3_EELb1ELb0ELb0ELb1ELb1ELb0ELb1ELb0EEEvNS_16Flash_fwd_paramsE,@"STO_CUDA_ENTRY STV_DEFAULT"
_ZN5flash24flash_fwd_splitkv_kernelI23Flash_fwd_kernel_traitsILi64ELi64ELi128ELi4ELb0ELb0EN7cutlass10bfloat16_tE19Flash_kernel_traitsILi64ELi64ELi128ELi4ES3_EELb1ELb0ELb0ELb1ELb1ELb0ELb1ELb0EEEvNS_16Flash_fwd_paramsE:
.text._ZN5flash24flash_fwd_splitkv_kernelI23Flash_fwd_kernel_traitsILi64ELi64ELi128ELi4ELb0ELb0EN7cutlass10bfloat16_tE19Flash_kernel_traitsILi64ELi64ELi128ELi4ES3_EELb1ELb0ELb0ELb1ELb1ELb0ELb1ELb0EEEvNS_16Flash_fwd_paramsE:
[----:B------:R-:W-:Y:S08]  /*0000*/  LDC R1, c[0x0][0x28] ;  /* 0x00000a00ff017b82 */ /* 0x000ff00000000800 */
[----:B------:R-:W1:Y:S01]  /*0010*/  LDC R0, c[0x0][0x270] ;  /* 0x00009c00ff007b82 */ /* 0x000e620000000800 */
[----:B------:R-:W-:-:S07]  /*0020*/  ULDC.64 UR18, c[0x0][0x208] ;  /* 0x0000820000127ab9 */ /* 0x000fce0000000a00 */
[----:B------:R-:W2:Y:S08]  /*0030*/  S2UR UR4, SR_CTAID.Z ;  /* 0x00000000000479c3 */ /* 0x000eb00000002700 */
[----:B------:R-:W3:Y:S08]  /*0040*/  LDC.64 R2, c[0x0][0x308] ;  /* 0x0000c200ff027b82 */ /* 0x000ef00000000a00 */
[----:B------:R-:W4:Y:S01]  /*0050*/  LDC.64 R4, c[0x0][0x300] ;  /* 0x0000c000ff047b82 */ /* 0x000f220000000a00 */
[----:B-1----:R-:W1:Y:S01]  /*0060*/  I2F.U32.RP R6, R0 ;  /* 0x0000000000067306 */ /* 0x002e620000209000 */
[----:B------:R-:W-:Y:S01]  /*0070*/  ISETP.NE.U32.AND P2, PT, R0, RZ, PT ;  /* 0x000000ff0000720c */ /* 0x000fe20003f45070 */
[----:B------:R-:W2:Y:S01]  /*0080*/  S2R R10, SR_CTAID.X ;  /* 0x00000000000a7919 */ /* 0x000ea20000002500 */
[----:B------:R-:W-:Y:S01]  /*0090*/  IMAD.MOV.U32 R19, RZ, RZ, RZ ;  /* 0x000000ffff137224 */ /* 0x000fe200078e00ff */
[----:B------:R-:W-:-:S04]  /*00a0*/  ULDC UR17, c[0x0][0x2c4] ;  /* 0x0000b10000117ab9 */ /* 0x000fc80000000800 */
[----:B-1----:R-:W1:Y:S01]  /*00b0*/  MUFU.RCP R8, R6 ;  /* 0x0000000600087308 */ /* 0x002e620000001000 */
[----:B---3--:R-:W-:-:S04]  /*00c0*/  ISETP.NE.U32.AND P0, PT, R2, RZ, PT ;  /* 0x000000ff0200720c */ /* 0x008fc80003f05070 */
[----:B------:R-:W-:Y:S02]  /*00d0*/  ISETP.NE.AND.EX P0, PT, R3, RZ, PT, P0 ;  /* 0x000000ff0300720c */ /* 0x000fe40003f05300 */
[----:B----4-:R-:W-:-:S04]  /*00e0*/  ISETP.NE.U32.AND P1, PT, R4, RZ, PT ;  /* 0x000000ff0400720c */ /* 0x010fc80003f25070 */
[----:B------:R-:W-:Y:S01]  /*00f0*/  ISETP.NE.AND.EX P1, PT, R5, RZ, PT, P1 ;  /* 0x000000ff0500720c */ /* 0x000fe20003f25310 */
[----:B-1----:R-:W-:-:S06]  /*0100*/  VIADD R8, R8, 0xffffffe ;  /* 0x0ffffffe08087836 */ /* 0x002fcc0000000000 */
[----:B------:R-:W1:Y:S01]  /*0110*/  @P0 LDC.64 R2, c[0x0][0x308] ;  /* 0x0000c200ff020b82 */ /* 0x000e620000000a00 */
[----:B------:R-:W3:Y:S07]  /*0120*/  F2I.FTZ.U32.TRUNC.NTZ R9, R8 ;  /* 0x0000000800097305 */ /* 0x000eee000021f000 */
[----:B------:R-:W4:Y:S01]  /*0130*/  @P1 LDC.64 R4, c[0x0][0x300] ;  /* 0x0000c000ff041b82 */ /* 0x000f220000000a00 */
[----:B---3--:R-:W-:Y:S01]  /*0140*/  IMAD.MOV R7, RZ, RZ, -R9 ;  /* 0x000000ffff077224 */ /* 0x008fe200078e0a09 */
[----:B------:R-:W-:-:S03]  /*0150*/  MOV R8, RZ ;  /* 0x000000ff00087202 */ /* 0x000fc60000000f00 */
[----:B------:R-:W-:-:S04]  /*0160*/  IMAD R7, R7, R0, RZ ;  /* 0x0000000007077224 */ /* 0x000fc800078e02ff */
[----:B------:R-:W-:-:S06]  /*0170*/  IMAD.HI.U32 R7, R9, R7, R8 ;  /* 0x0000000709077227 */ /* 0x000fcc00078e0008 */
[----:B--2---:R-:W-:-:S04]  /*0180*/  IMAD.HI.U32 R171, R7, UR4, RZ ;  /* 0x0000000407ab7c27 */ /* 0x004fc8000f8e00ff */
        /* <DEDUP_REMOVED lines=8> */
[----:B-1----:R-:W-:Y:S01]  /*0210*/  @P0 IMAD.WIDE R2, R171, 0x4, R2 ;  /* 0x00000004ab020825 */ /* 0x002fe200078e0202 */
[----:B------:R-:W-:-:S03]  /*0220*/  SHF.L.U32 R124, R10, 0x6, RZ ;  /* 0x000000060a7c7819 */ /* 0x000fc600000006ff */
[----:B----4-:R-:W-:Y:S01]  /*0230*/  @P1 IMAD.WIDE R4, R171, 0x4, R4 ;  /* 0x00000004ab041825 */ /* 0x010fe200078e0204 */
        /* <DEDUP_REMOVED lines=10> */
[----:B-1----:R-:W1:Y:S01]  /*02e0*/  LDC R2, c[0x0][0x2c8] ;  /* 0x0000b200ff027b82 */ /* 0x002e620000000800 */
[----:B--2---:R-:W-:-:S04]  /*02f0*/  IABS R8, R6 ;  /* 0x0000000600087213 */ /* 0x004fc80000000000 */
[----:B------:R-:W2:Y:S01]  /*0300*/  I2F.RP R7, R8 ;  /* 0x0000000800077306 */ /* 0x000ea20000209400 */
[----:B-1----:R-:W-:-:S05]  /*0310*/  VIADD R2, R2, 0x7f ;  /* 0x0000007f02027836 */ /* 0x002fca0000000000 */
[----:B------:R-:W-:-:S04]  /*0320*/  SHF.R.S32.HI R13, RZ, 0x1f, R2 ;  /* 0x0000001fff0d7819 */ /* 0x000fc80000011402 */
[----:B------:R-:W-:Y:S01]  /*0330*/  LEA.HI R13, R13, R2, RZ, 0x7 ;  /* 0x000000020d0d7211 */ /* 0x000fe200078f38ff */
[----:B--2---:R-:W1:Y:S01]  /*0340*/  MUFU.RCP R4, R7 ;  /* 0x0000000700047308 */ /* 0x004e620000001000 */
[-C--:B------:R-:W-:Y:S02]  /*0350*/  IABS R2, R6.reuse ;  /* 0x0000000600027213 */ /* 0x080fe40000000000 */
[----:B------:R-:W-:-:S03]  /*0360*/  LEA.HI.SX32 R13, R13, R6, 0x19 ;  /* 0x000000060d0d7211 */ /* 0x000fc600078fcaff */
[----:B------:R-:W-:Y:S02]  /*0370*/  IMAD.MOV R2, RZ, RZ, -R2 ;  /* 0x000000ffff027224 */ /* 0x000fe400078e0a02 */
        /* <DEDUP_REMOVED lines=12> */
[----:B------:R-:W2:Y:S03]  /*0440*/  @!P0 LDC.64 R2, c[0x0][0x2c8] ;  /* 0x0000b200ff028b82 */ /* 0x000ea60000000a00 */
[----:B------:R-:W-:Y:S02]  /*0450*/  ISETP.GT.U32.AND P2, PT, R8, R9, PT ;  /* 0x000000090800720c */ /* 0x000fe40003f44070 */
[----:B-1----:R-:W-:Y:S02]  /*0460*/  @!P0 ISETP.NE.U32.AND P1, PT, R4, RZ, PT ;  /* 0x000000ff0400820c */ /* 0x002fe40003f25070 */
[----:B------:R-:W1:Y:S09]  /*0470*/  S2R R4, SR_CTAID.Y ;  /* 0x0000000000047919 */ /* 0x000e720000002600 */
[----:B------:R-:W-:Y:S01]  /*0480*/  @!P2 IMAD.IADD R9, R9, 0x1, -R8 ;  /* 0x000000010909a824 */ /* 0x000fe200078e0a08 */
[----:B------:R-:W-:Y:S01]  /*0490*/  @!P0 ISETP.NE.AND.EX P1, PT, R5, RZ, PT, P1 ;  /* 0x000000ff0500820c */ /* 0x000fe20003f25310 */
[----:B------:R-:W-:-:S03]  /*04a0*/  @!P2 VIADD R7, R7, 0x1 ;  /* 0x000000010707a836 */ /* 0x000fc60000000000 */
[----:B------:R-:W-:Y:S02]  /*04b0*/  ISETP.GE.U32.AND P3, PT, R9, R8, PT ;  /* 0x000000080900720c */ /* 0x000fe40003f66070 */
[----:B--2---:R-:W-:Y:S02]  /*04c0*/  @!P0 SEL R3, R3, RZ, P1 ;  /* 0x000000ff03038207 */ /* 0x004fe40000800000 */
        /* <DEDUP_REMOVED lines=12> */
[----:B------:R-:W-:-:S03]  /*0590*/  SHF.R.S32.HI R5, RZ, 0x1f, R2 ;  /* 0x0000001fff057819 */ /* 0x000fc60000011402 */
[----:B-1----:R-:W-:Y:S01]  /*05a0*/  IMAD R163, R7, R4, RZ ;  /* 0x0000000407a37224 */ /* 0x002fe200078e02ff */
[----:B------:R-:W-:Y:S02]  /*05b0*/  LEA.HI R5, R5, R2, RZ, 0x7 ;  /* 0x0000000205057211 */ /* 0x000fe400078f38ff */
[----:B------:R-:W-:Y:S02]  /*05c0*/  SHF.R.S32.HI R2, RZ, 0x7, R3 ;  /* 0x00000007ff027819 */ /* 0x000fe40000011403 */
[----:B------:R-:W-:Y:S02]  /*05d0*/  SHF.R.S32.HI R5, RZ, 0x7, R5 ;  /* 0x00000007ff057819 */ /* 0x000fe40000011405 */
[----:B------:R-:W-:-:S04]  /*05e0*/  VIADDMNMX R2, R163, R7, R2, PT ;  /* 0x00000007a3027246 */ /* 0x000fc80003800102 */
[----:B------:R-:W-:-:S04]  /*05f0*/  VIMNMX R6, R2, R5, PT ;  /* 0x0000000502067248 */ /* 0x000fc80003fe0100 */
[----:B------:R-:W-:-:S13]  /*0600*/  ISETP.GE.AND P0, PT, R163, R6, PT ;  /* 0x00000006a300720c */ /* 0x000fda0003f06270 */
[----:B---3--:R-:W-:Y:S05]  /*0610*/  @!P0 BRA `(.L_x_6354) ;  /* 0x0000000400108947 */ /* 0x008fea0003800000 */
[----:B------:R-:W1:Y:S01]  /*0620*/  LDC R3, c[0x0][0x2c0] ;  /* 0x0000b000ff037b82 */ /* 0x000e620000000800 */
[----:B------:R-:W-:Y:S01]  /*0630*/  SHF.R.S32.HI R2, RZ, 0x1f, R123 ;  /* 0x0000001fff027819 */ /* 0x000fe2000001147b */
[----:B------:R-:W-:Y:S01]  /*0640*/  ULDC UR4, c[0x0][0x2dc] ;  /* 0x0000b70000047ab9 */ /* 0x000fe20000000800 */
[----:B------:R-:W-:Y:S02]  /*0650*/  LOP3.LUT P6, RZ, R123, 0xf, RZ, 0xc0, !PT ;  /* 0x0000000f7bff7812 */ /* 0x000fe400078cc0ff */
[----:B------:R-:W-:Y:S02]  /*0660*/  LEA.HI R2, R2, R123, RZ, 0x4 ;  /* 0x0000007b02027211 */ /* 0x000fe400078f20ff */
[----:B------:R-:W-:Y:S02]  /*0670*/  IADD3 R7, -R124, UR17, RZ ;  /* 0x000000117c077c10 */ /* 0x000fe4000fffe1ff */
[----:B------:R-:W-:-:S05]  /*0680*/  LOP3.LUT R6, R2, 0x3ffffff0, RZ, 0xc0, !PT ;  /* 0x3ffffff002067812 */ /* 0x000fca00078ec0ff */
[----:B------:R-:W-:-:S04]  /*0690*/  IMAD.IADD R6, R123, 0x1, -R6 ;  /* 0x000000017b067824 */ /* 0x000fc800078e0a06 */
[----:B------:R-:W-:-:S05]  /*06a0*/  IMAD.SHL.U32 R8, R6, 0x4, RZ ;  /* 0x0000000406087824 */ /* 0x000fca00078e00ff */
[----:B------:R-:W-:Y:S01]  /*06b0*/  SHF.R.S32.HI R9, RZ, 0x1f, R8 ;  /* 0x0000001fff097819 */ /* 0x000fe20000011408 */
[----:B-1----:R-:W-:-:S04]  /*06c0*/  IMAD R3, R4, R3, R171 ;  /* 0x0000000304037224 */ /* 0x002fc800078e02ab */
[----:B------:R-:W-:Y:S01]  /*06d0*/  IMAD R3, R3, R0, R11 ;  /* 0x0000000003037224 */ /* 0x000fe200078e020b */
[----:B------:R-:W-:-:S03]  /*06e0*/  SHF.R.S32.HI R0, RZ, 0x4, R2 ;  /* 0x00000004ff007819 */ /* 0x000fc60000011402 */
[----:B------:R-:W-:Y:S01]  /*06f0*/  IMAD R3, R3, UR17, R124 ;  /* 0x0000001103037c24 */ /* 0x000fe2000f8e027c */
[C---:B------:R-:W-:Y:S01]  /*0700*/  ISETP.GE.OR P5, PT, R0.reuse, R7, P6 ;  /* 0x000000070000720c */ /* 0x040fe200037a6670 */
[----:B------:R-:W-:-:S04]  /*0710*/  IMAD.WIDE R8, R0, 0x40, R8 ;  /* 0x0000004000087825 */ /* 0x000fc800078e0208 */
[----:B------:R-:W-:Y:S01]  /*0720*/  IMAD R5, R3, UR4, RZ ;  /* 0x0000000403057c24 */ /* 0x000fe2000f8e02ff */
[----:B------:R-:W-:Y:S01]  /*0730*/  ULDC.64 UR4, c[0x0][0x288] ;  /* 0x0000a20000047ab9 */ /* 0x000fe20000000a00 */
[C---:B------:R-:W-:Y:S02]  /*0740*/  VIADD R6, R0.reuse, 0x8 ;  /* 0x0000000800067836 */ /* 0x040fe40000000000 */
[C---:B------:R-:W-:Y:S01]  /*0750*/  VIADD R4, R0.reuse, 0x10 ;  /* 0x0000001000047836 */ /* 0x040fe20000000000 */
[C---:B------:R-:W-:Y:S01]  /*0760*/  IADD3 R2, P0, R5.reuse, R8, RZ ;  /* 0x0000000805027210 */ /* 0x040fe20007f1e0ff */
[----:B------:R-:W-:Y:S01]  /*0770*/  VIADD R10, R0, 0x18 ;  /* 0x00000018000a7836 */ /* 0x000fe20000000000 */
[----:B------:R-:W-:Y:S01]  /*0780*/  ISETP.GE.OR P4, PT, R6, R7, P6 ;  /* 0x000000070600720c */ /* 0x000fe20003786670 */
[----:B------:R-:W-:Y:S01]  /*0790*/  @!P5 IMAD.MOV.U32 R11, RZ, RZ, -0x800000 ;  /* 0xff800000ff0bd424 */ /* 0x000fe200078e00ff */
[----:B------:R-:W-:Y:S01]  /*07a0*/  LEA.HI.X.SX32 R5, R5, R9, 0x1, P0 ;  /* 0x0000000905057211 */ /* 0x000fe200000f0eff */
[----:B------:R-:W-:Y:S01]  /*07b0*/  VIADD R6, R0, 0x20 ;  /* 0x0000002000067836 */ /* 0x000fe20000000000 */
[----:B------:R-:W-:-:S02]  /*07c0*/  LEA R12, P0, R2, UR4, 0x2 ;  /* 0x00000004020c7c11 */ /* 0x000fc4000f8010ff */
[-C--:B------:R-:W-:Y:S01]  /*07d0*/  ISETP.GE.OR P3, PT, R4, R7.reuse, P6 ;  /* 0x000000070400720c */ /* 0x080fe20003766670 */
[----:B------:R-:W-:Y:S01]  /*07e0*/  VIADD R4, R0, 0x28 ;  /* 0x0000002800047836 */ /* 0x000fe20000000000 */
[----:B------:R-:W-:Y:S01]  /*07f0*/  LEA.HI.X R13, R2, UR5, R5, 0x2, P0 ;  /* 0x00000005020d7c11 */ /* 0x000fe200080f1405 */
[----:B------:R-:W-:Y:S01]  /*0800*/  ULDC.64 UR4, c[0x0][0x2b8] ;  /* 0x0000ae0000047ab9 */ /* 0x000fe20000000a00 */
[----:B------:R-:W-:Y:S02]  /*0810*/  SHF.R.S32.HI R5, RZ, 0x1f, R3 ;  /* 0x0000001fff057819 */ /* 0x000fe40000011403 */
[----:B------:R-:W-:Y:S01]  /*0820*/  IADD3 R3, P0, R3, R0, RZ ;  /* 0x0000000003037210 */ /* 0x000fe20007f1e0ff */
[----:B------:R1:W-:Y:S01]  /*0830*/  STG.E.128 desc[UR18][R12.64], RZ ;  /* 0x000000ff0c007986 */ /* 0x0003e2000c101d12 */
[----:B------:R-:W-:Y:S01]  /*0840*/  ISETP.GE.OR P2, PT, R10, R7, P6 ;  /* 0x000000070a00720c */ /* 0x000fe20003746670 */
[----:B------:R-:W-:Y:S01]  /*0850*/  @!P4 IMAD.MOV.U32 R15, RZ, RZ, -0x800000 ;  /* 0xff800000ff0fc424 */ /* 0x000fe200078e00ff */
[----:B------:R-:W-:Y:S01]  /*0860*/  LEA.HI.X.SX32 R2, R0, R5, 0x1, P0 ;  /* 0x0000000500027211 */ /* 0x000fe200000f0eff */
[----:B------:R1:W-:Y:S01]  /*0870*/  STG.E.128 desc[UR18][R12.64+0x800], RZ ;  /* 0x000800ff0c007986 */ /* 0x0003e2000c101d12 */
[----:B------:R-:W-:-:S02]  /*0880*/  LEA R8, P0, R3, UR4, 0x2 ;  /* 0x0000000403087c11 */ /* 0x000fc4000f8010ff */
[-C--:B------:R-:W-:Y:S01]  /*0890*/  ISETP.GE.OR P1, PT, R6, R7.reuse, P6 ;  /* 0x000000070600720c */ /* 0x080fe20003726670 */
[----:B------:R1:W-:Y:S01]  /*08a0*/  STG.E.128 desc[UR18][R12.64+0x1000], RZ ;  /* 0x001000ff0c007986 */ /* 0x0003e2000c101d12 */
[----:B------:R-:W-:Y:S01]  /*08b0*/  LEA.HI.X R9, R3, UR5, R2, 0x2, P0 ;  /* 0x0000000503097c11 */ /* 0x000fe200080f1402 */
[----:B------:R-:W-:Y:S01]  /*08c0*/  VIADD R2, R0, 0x30 ;  /* 0x0000003000027836 */ /* 0x000fe20000000000 */
[----:B------:R-:W-:Y:S01]  /*08d0*/  ISETP.GE.OR P0, PT, R4, R7, P6 ;  /* 0x000000070400720c */ /* 0x000fe20003706670 */
[----:B------:R1:W-:Y:S01]  /*08e0*/  STG.E.128 desc[UR18][R12.64+0x1800], RZ ;  /* 0x001800ff0c007986 */ /* 0x0003e2000c101d12 */
[----:B------:R-:W-:Y:S02]  /*08f0*/  VIADD R0, R0, 0x38 ;  /* 0x0000003800007836 */ /* 0x000fe40000000000 */
[----:B------:R-:W-:Y:S01]  /*0900*/  @!P3 IMAD.MOV.U32 R6, RZ, RZ, -0x800000 ;  /* 0xff800000ff06b424 */ /* 0x000fe200078e00ff */
[----:B------:R1:W-:Y:S01]  /*0910*/  STG.E.128 desc[UR18][R12.64+0x2000], RZ ;  /* 0x002000ff0c007986 */ /* 0x0003e2000c101d12 */
[----:B------:R-:W-:-:S03]  /*0920*/  @!P2 IMAD.MOV.U32 R5, RZ, RZ, -0x800000 ;  /* 0xff800000ff05a424 */ /* 0x000fc600078e00ff */
[----:B------:R1:W-:Y:S01]  /*0930*/  STG.E.128 desc[UR18][R12.64+0x2800], RZ ;  /* 0x002800ff0c007986 */ /* 0x0003e2000c101d12 */
[----:B------:R-:W-:-:S03]  /*0940*/  @!P1 IMAD.MOV.U32 R4, RZ, RZ, -0x800000 ;  /* 0xff800000ff049424 */ /* 0x000fc600078e00ff */
[----:B------:R1:W-:Y:S01]  /*0950*/  STG.E.128 desc[UR18][R12.64+0x3000], RZ ;  /* 0x003000ff0c007986 */ /* 0x0003e2000c101d12 */
[----:B------:R-:W-:-:S03]  /*0960*/  @!P0 IMAD.MOV.U32 R3, RZ, RZ, -0x800000 ;  /* 0xff800000ff038424 */ /* 0x000fc600078e00ff */
[----:B------:R1:W-:Y:S04]  /*0970*/  STG.E.128 desc[UR18][R12.64+0x3800], RZ ;  /* 0x003800ff0c007986 */ /* 0x0003e8000c101d12 */
[----:B------:R1:W-:Y:S01]  /*0980*/  @!P5 STG.E desc[UR18][R8.64], R11 ;  /* 0x0000000b0800d986 */ /* 0x0003e2000c101912 */
[-C--:B------:R-:W-:Y:S02]  /*0990*/  ISETP.GE.OR P5, PT, R2, R7.reuse, P6 ;  /* 0x000000070200720c */ /* 0x080fe400037a6670 */
[----:B------:R-:W-:Y:S01]  /*09a0*/  ISETP.GE.OR P6, PT, R0, R7, P6 ;  /* 0x000000070000720c */ /* 0x000fe200037c6670 */
[----:B------:R1:W-:Y:S04]  /*09b0*/  @!P4 STG.E desc[UR18][R8.64+0x20], R15 ;  /* 0x0000200f0800c986 */ /* 0x0003e8000c101912 */
[----:B------:R1:W-:Y:S04]  /*09c0*/  @!P3 STG.E desc[UR18][R8.64+0x40], R6 ;  /* 0x000040060800b986 */ /* 0x0003e8000c101912 */
[----:B------:R1:W-:Y:S02]  /*09d0*/  @!P2 STG.E desc[UR18][R8.64+0x60], R5 ;  /* 0x000060050800a986 */ /* 0x0003e4000c101912 */
[----:B------:R-:W-:-:S02]  /*09e0*/  @!P5 IMAD.MOV.U32 R2, RZ, RZ, -0x800000 ;  /* 0xff800000ff02d424 */ /* 0x000fc400078e00ff */
[----:B------:R1:W-:Y:S04]  /*09f0*/  @!P1 STG.E desc[UR18][R8.64+0x80], R4 ;  /* 0x0000800408009986 */ /* 0x0003e8000c101912 */
[----:B------:R1:W-:Y:S04]  /*0a00*/  @!P0 STG.E desc[UR18][R8.64+0xa0], R3 ;  /* 0x0000a00308008986 */ /* 0x0003e8000c101912 */
[----:B------:R1:W-:Y:S01]  /*0a10*/  @!P5 STG.E desc[UR18][R8.64+0xc0], R2 ;  /* 0x0000c0020800d986 */ /* 0x0003e2000c101912 */
[----:B------:R-:W-:Y:S05]  /*0a20*/  @P6 EXIT ;  /* 0x000000000000694d */ /* 0x000fea0003800000 */
[----:B-1----:R-:W-:-:S05]  /*0a30*/  MOV R3, 0xff800000 ;  /* 0xff80000000037802 */ /* 0x002fca0000000f00 */
[----:B------:R-:W-:Y:S01]  /*0a40*/  STG.E desc[UR18][R8.64+0xe0], R3 ;  /* 0x0000e00308007986 */ /* 0x000fe2000c101912 */
[----:B------:R-:W-:Y:S05]  /*0a50*/  EXIT ;  /* 0x000000000000794d */ /* 0x000fea0003800000 */
.L_x_6354:
        /* <DEDUP_REMOVED lines=22> */
.L_x_6355:
[----:B------:R-:W-:Y:S05]  /*0bc0*/  @P6 BRA `(.L_x_6356) ;  /* 0x00000004003c6947 */ /* 0x000fea0003800000 */
[----:B------:R-:W2:Y:S01]  /*0bd0*/  LDC R0, c[0x0][0x380] ;  /* 0x0000e000ff007b82 */ /* 0x000ea20000000800 */
[----:B------:R-:W-:Y:S01]  /*0be0*/  LEA R7, R6, 0xffffff80, 0x7 ;  /* 0xffffff8006077811 */ /* 0x000fe200078e38ff */
[----:B------:R-:W-:Y:S01]  /*0bf0*/  ULDC.64 UR8, c[0x0][0x230] ;  /* 0x00008c0000087ab9 */ /* 0x000fe20000000a00 */
[----:B------:R-:W-:Y:S01]  /*0c00*/  ULDC.64 UR6, c[0x0][0x248] ;  /* 0x0000920000067ab9 */ /* 0x000fe20000000a00 */
[----:B------:R-:W-:Y:S01]  /*0c10*/  ULDC.64 UR10, c[0x0][0x260] ;  /* 0x00009800000a7ab9 */ /* 0x000fe20000000a00 */
[----:B-1----:R-:W-:Y:S01]  /*0c20*/  IABS R2, R7 ;  /* 0x0000000700027213 */ /* 0x002fe20000000000 */
[----:B------:R-:W-:Y:S01]  /*0c30*/  ULDC.64 UR4, c[0x0][0x238] ;  /* 0x00008e0000047ab9 */ /* 0x000fe20000000a00 */
[----:B--2---:R-:W-:-:S04]  /*0c40*/  IABS R4, R0 ;  /* 0x0000000000047213 */ /* 0x004fc80000000000 */
        /* <DEDUP_REMOVED lines=13> */
[----:B------:R-:W-:Y:S02]  /*0d20*/  ISETP.GE.AND P0, PT, R2, RZ, PT ;  /* 0x000000ff0200720c */ /* 0x000fe40003f06270 */
[----:B------:R-:W1:Y:S09]  /*0d30*/  LDC R2, c[0x0][0x278] ;  /* 0x00009e00ff027b82 */ /* 0x000e720000000800 */
[----:B------:R-:W-:Y:S01]  /*0d40*/  @!P1 IADD3 R3, R3, -R4, RZ ;  /* 0x8000000403039210 */ /* 0x000fe20007ffe0ff */
[----:B------:R-:W-:Y:S01]  /*0d50*/  @!P1 VIADD R5, R5, 0x1 ;  /* 0x0000000105059836 */ /* 0x000fe20000000000 */
[----:B------:R-:W-:-:S02]  /*0d60*/  ISETP.NE.AND P1, PT, R0, RZ, PT ;  /* 0x000000ff0000720c */ /* 0x000fc40003f25270 */
[----:B------:R-:W-:-:S13]  /*0d70*/  ISETP.GE.U32.AND P2, PT, R3, R4, PT ;  /* 0x000000040300720c */ /* 0x000fda0003f46070 */
[----:B------:R-:W-:-:S05]  /*0d80*/  @P2 IADD3 R5, R5, 0x1, RZ ;  /* 0x0000000105052810 */ /* 0x000fca0007ffe0ff */
[----:B------:R-:W-:Y:S01]  /*0d90*/  @!P0 IMAD.MOV R5, RZ, RZ, -R5 ;  /* 0x000000ffff058224 */ /* 0x000fe200078e0a05 */
[----:B------:R-:W-:-:S05]  /*0da0*/  @!P1 LOP3.LUT R5, RZ, R0, RZ, 0x33, !PT ;  /* 0x00000000ff059212 */ /* 0x000fca00078e33ff */
[----:B------:R-:W-:-:S05]  /*0db0*/  IMAD.WIDE R16, R5, 0x4, R172 ;  /* 0x0000000405107825 */ /* 0x000fca00078e02ac */
[----:B------:R-:W2:Y:S01]  /*0dc0*/  LDG.E R14, desc[UR18][R16.64] ;  /* 0x00000012100e7981 */ /* 0x000ea2000c1e1900 */
[----:B-1----:R-:W-:Y:S02]  /*0dd0*/  IABS R3, R2 ;  /* 0x0000000200037213 */ /* 0x002fe40000000000 */
[----:B------:R-:W-:Y:S02]  /*0de0*/  IADD3 R5, -R5, RZ, RZ ;  /* 0x000000ff05057210 */ /* 0x000fe40007ffe1ff */
[----:B------:R-:W1:Y:S03]  /*0df0*/  I2F.RP R15, R3 ;  /* 0x00000003000f7306 */ /* 0x000e660000209400 */
[----:B------:R-:W-:-:S05]  /*0e00*/  IMAD R7, R0, R5, R7 ;  /* 0x0000000500077224 */ /* 0x000fca00078e0207 */
[----:B------:R-:W-:Y:S01]  /*0e10*/  SHF.R.S32.HI R0, RZ, 0x1f, R7 ;  /* 0x0000001fff007819 */ /* 0x000fe20000011407 */
[----:B-1---5:R-:W1:Y:S02]  /*0e20*/  MUFU.RCP R12, R15 ;  /* 0x0000000f000c7308 */ /* 0x022e640000001000 */
        /* <DEDUP_REMOVED lines=14> */
[----:B------:R-:W-:Y:S01]  /*0f10*/  ISETP.GE.U32.AND P1, PT, R8, R3, PT ;  /* 0x000000030800720c */ /* 0x000fe20003f26070 */
[----:B------:R-:W-:Y:S01]  /*0f20*/  IMAD R8, R0, UR6, RZ ;  /* 0x0000000600087c24 */ /* 0x000fe2000f8e02ff */
[----:B------:R-:W-:-:S04]  /*0f30*/  LOP3.LUT R3, R11, R2, RZ, 0x3c, !PT ;  /* 0x000000020b037212 */ /* 0x000fc800078e3cff */
[----:B------:R-:W-:-:S07]  /*0f40*/  ISETP.GE.AND P0, PT, R3, RZ, PT ;  /* 0x000000ff0300720c */ /* 0x000fce0003f06270 */
[----:B------:R-:W-:Y:S02]  /*0f50*/  @P1 IADD3 R4, R4, 0x1, RZ ;  /* 0x0000000104041810 */ /* 0x000fe40007ffe0ff */
[----:B------:R-:W-:-:S04]  /*0f60*/  ISETP.NE.AND P1, PT, R2, RZ, PT ;  /* 0x000000ff0200720c */ /* 0x000fc80003f25270 */
[----:B------:R-:W-:-:S09]  /*0f70*/  @!P0 IMAD.MOV R4, RZ, RZ, -R4 ;  /* 0x000000ffff048224 */ /* 0x000fd200078e0a04 */
[----:B------:R-:W-:-:S04]  /*0f80*/  @!P1 LOP3.LUT R4, RZ, R2, RZ, 0x33, !PT ;  /* 0x00000002ff049212 */ /* 0x000fc800078e33ff */
[----:B------:R-:W-:Y:S02]  /*0f90*/  SHF.R.S32.HI R9, RZ, 0x1f, R4 ;  /* 0x0000001fff097819 */ /* 0x000fe40000011404 */
[----:B--2---:R-:W-:Y:S01]  /*0fa0*/  SHF.R.S32.HI R13, RZ, 0x1f, R14 ;  /* 0x0000001fff0d7819 */ /* 0x004fe2000001140e */
        /* <DEDUP_REMOVED lines=8> */
[----:B------:R-:W-:-:S04]  /*1030*/  IMAD.WIDE.U32 R16, R7, UR6, R16 ;  /* 0x0000000607107c25 */ /* 0x000fc8000f8e0010 */
        /* <DEDUP_REMOVED lines=8> */
.L_x_6356:
[----:B------:R-:W1:Y:S01]  /*10c0*/  LDC R14, c[0x0][0x278] ;  /* 0x00009e00ff0e7b82 */ /* 0x000e620000000800 */
[----:B------:R-:W-:Y:S01]  /*10d0*/  SHF.R.S32.HI R13, RZ, 0x1f, R19 ;  /* 0x0000001fff0d7819 */ /* 0x000fe20000011413 */
[----:B------:R-:W-:Y:S01]  /*10e0*/  ULDC.64 UR6, c[0x0][0x248] ;  /* 0x0000920000067ab9 */ /* 0x000fe20000000a00 */
[----:B------:R-:W-:-:S05]  /*10f0*/  ULDC.64 UR8, c[0x0][0x230] ;  /* 0x00008c0000087ab9 */ /* 0x000fca0000000a00 */
[----:B------:R-:W2:Y:S01]  /*1100*/  LDC.64 R8, c[0x0][0x250] ;  /* 0x00009400ff087b82 */ /* 0x000ea20000000a00 */
[----:B-1----:R-:W-:-:S04]  /*1110*/  IABS R3, R14 ;  /* 0x0000000e00037213 */ /* 0x002fc80000000000 */
[----:B------:R-:W1:Y:S01]  /*1120*/  I2F.RP R7, R3 ;  /* 0x0000000300077306 */ /* 0x000e620000209400 */
[----:B--2---:R-:W-:-:S04]  /*1130*/  IMAD R16, R13, R8, RZ ;  /* 0x000000080d107224 */ /* 0x004fc800078e02ff */
[----:B------:R-:W-:-:S03]  /*1140*/  IMAD R9, R19, R9, R16 ;  /* 0x0000000913097224 */ /* 0x000fc600078e0210 */
[----:B-1----:R-:W1:Y:S02]  /*1150*/  MUFU.RCP R4, R7 ;  /* 0x0000000700047308 */ /* 0x002e640000001000 */
[----:B-1----:R-:W-:Y:S02]  /*1160*/  IADD3 R4, R4, 0xffffffe, RZ ;  /* 0x0ffffffe04047810 */ /* 0x002fe40007ffe0ff */
[----:B------:R-:W-:-:S04]  /*1170*/  LEA R7, R6, 0xffffff80, 0x7 ;  /* 0xffffff8006077811 */ /* 0x000fc800078e38ff */
[----:B------:R-:W1:Y:S01]  /*1180*/  F2I.FTZ.U32.TRUNC.NTZ R5, R4 ;  /* 0x0000000400057305 */ /* 0x000e62000021f000 */
[C---:B------:R-:W-:Y:S01]  /*1190*/  IADD3 R20, P1, R19.reuse, R7, RZ ;  /* 0x0000000713147210 */ /* 0x040fe20007f3e0ff */
[----:B------:R-:W-:-:S05]  /*11a0*/  IMAD.WIDE.U32 R18, R19, R8, RZ ;  /* 0x0000000813127225 */ /* 0x000fca00078e00ff */
[----:B------:R-:W-:Y:S02]  /*11b0*/  IADD3 R19, R19, R9, RZ ;  /* 0x0000000913137210 */ /* 0x000fe40007ffe0ff */
[----:B-1----:R-:W-:Y:S01]  /*11c0*/  IADD3 R0, RZ, -R5, RZ ;  /* 0x80000005ff007210 */ /* 0x002fe20007ffe0ff */
[----:B------:R-:W-:-:S04]  /*11d0*/  IMAD.MOV.U32 R4, RZ, RZ, RZ ;  /* 0x000000ffff047224 */ /* 0x000fc800078e00ff */
[----:B------:R-:W-:Y:S01]  /*11e0*/  IMAD R2, R0, R3, RZ ;  /* 0x0000000300027224 */ /* 0x000fe200078e02ff */
[----:B------:R-:W-:-:S03]  /*11f0*/  IABS R0, R11 ;  /* 0x0000000b00007213 */ /* 0x000fc60000000000 */
[----:B------:R-:W-:Y:S01]  /*1200*/  IMAD.HI.U32 R5, R5, R2, R4 ;  /* 0x0000000205057227 */ /* 0x000fe200078e0004 */
[----:B------:R-:W-:-:S05]  /*1210*/  MOV R2, R0 ;  /* 0x0000000000027202 */ /* 0x000fca0000000f00 */
[----:B------:R-:W-:Y:S02]  /*1220*/  IMAD.HI.U32 R15, R5, R2, RZ ;  /* 0x00000002050f7227 */ /* 0x000fe400078e00ff */
[----:B------:R-:W1:Y:S02]  /*1230*/  LDC.64 R4, c[0x0][0x260] ;  /* 0x00009800ff047b82 */ /* 0x000e640000000a00 */
[----:B------:R-:W-:-:S04]  /*1240*/  IMAD.MOV R0, RZ, RZ, -R15 ;  /* 0x000000ffff007224 */ /* 0x000fc800078e0a0f */
[----:B------:R-:W-:Y:S01]  /*1250*/  IMAD R0, R3, R0, R2 ;  /* 0x0000000003007224 */ /* 0x000fe200078e0202 */
[----:B------:R-:W-:-:S04]  /*1260*/  LOP3.LUT R2, R11, R14, RZ, 0x3c, !PT ;  /* 0x0000000e0b027212 */ /* 0x000fc800078e3cff */
[----:B------:R-:W-:-:S13]  /*1270*/  ISETP.GT.U32.AND P0, PT, R3, R0, PT ;  /* 0x000000000300720c */ /* 0x000fda0003f04070 */
[-C--:B------:R-:W-:Y:S02]  /*1280*/  @!P0 IADD3 R0, R0, -R3.reuse, RZ ;  /* 0x8000000300008210 */ /* 0x080fe40007ffe0ff */
[----:B------:R-:W-:Y:S02]  /*1290*/  @!P0 IADD3 R15, R15, 0x1, RZ ;  /* 0x000000010f0f8810 */ /* 0x000fe40007ffe0ff */
[----:B------:R-:W-:Y:S02]  /*12a0*/  ISETP.GE.U32.AND P2, PT, R0, R3, PT ;  /* 0x000000030000720c */ /* 0x000fe40003f46070 */
[----:B------:R-:W-:Y:S02]  /*12b0*/  SHF.R.S32.HI R0, RZ, 0x1f, R7 ;  /* 0x0000001fff007819 */ /* 0x000fe40000011407 */
[----:B------:R-:W-:-:S03]  /*12c0*/  ISETP.NE.AND P0, PT, R14, RZ, PT ;  /* 0x000000ff0e00720c */ /* 0x000fc60003f05270 */
[----:B------:R-:W-:Y:S01]  /*12d0*/  IMAD.X R17, R13, 0x1, R0, P1 ;  /* 0x000000010d117824 */ /* 0x000fe200008e0600 */
[----:B------:R-:W-:Y:S02]  /*12e0*/  ISETP.GE.AND P1, PT, R2, RZ, PT ;  /* 0x000000ff0200720c */ /* 0x000fe40003f26270 */
[----:B------:R-:W2:Y:S01]  /*12f0*/  LDC.64 R2, c[0x0][0x238] ;  /* 0x00008e00ff027b82 */ /* 0x000ea20000000a00 */
[----:B------:R-:W-:Y:S01]  /*1300*/  IMAD R17, R17, UR6, RZ ;  /* 0x0000000611117c24 */ /* 0x000fe2000f8e02ff */
[----:B-----5:R-:W-:Y:S02]  /*1310*/  SHF.R.S32.HI R13, RZ, 0x1f, R12 ;  /* 0x0000001fff0d7819 */ /* 0x020fe4000001140c */
[----:B------:R-:W-:Y:S01]  /*1320*/  @P2 IADD3 R15, R15, 0x1, RZ ;  /* 0x000000010f0f2810 */ /* 0x000fe20007ffe0ff */
[C---:B------:R-:W-:Y:S02]  /*1330*/  IMAD R17, R20.reuse, UR7, R17 ;  /* 0x0000000714117c24 */ /* 0x040fe4000f8e0211 */
[----:B------:R-:W-:-:S04]  /*1340*/  IMAD.WIDE.U32 R20, R20, UR6, RZ ;  /* 0x0000000614147c25 */ /* 0x000fc8000f8e00ff */
[----:B------:R-:W-:Y:S01]  /*1350*/  @!P1 IADD3 R15, -R15, RZ, RZ ;  /* 0x000000ff0f0f9210 */ /* 0x000fe20007ffe1ff */
[----:B------:R-:W-:Y:S01]  /*1360*/  IMAD.IADD R21, R21, 0x1, R17 ;  /* 0x0000000115157824 */ /* 0x000fe200078e0211 */
[----:B------:R-:W-:Y:S01]  /*1370*/  @!P0 LOP3.LUT R15, RZ, R14, RZ, 0x33, !PT ;  /* 0x0000000eff0f8212 */ /* 0x000fe200078e33ff */
[----:B------:R-:W-:Y:S02]  /*1380*/  IMAD R17, R13, UR8, RZ ;  /* 0x000000080d117c24 */ /* 0x000fe4000f8e02ff */
[----:B------:R-:W-:Y:S01]  /*1390*/  IMAD.WIDE.U32 R20, R12, UR8, R20 ;  /* 0x000000080c147c25 */ /* 0x000fe2000f8e0014 */
[----:B------:R-:W-:-:S03]  /*13a0*/  SHF.R.S32.HI R9, RZ, 0x1f, R15 ;  /* 0x0000001fff097819 */ /* 0x000fc6000001140f */
[C---:B------:R-:W-:Y:S02]  /*13b0*/  IMAD R17, R12.reuse, UR9, R17 ;  /* 0x000000090c117c24 */ /* 0x040fe4000f8e0211 */
[----:B-1----:R-:W-:Y:S02]  /*13c0*/  IMAD R8, R9, R4, RZ ;  /* 0x0000000409087224 */ /* 0x002fe400078e02ff */
[-C--:B--2---:R-:W-:Y:S02]  /*13d0*/  IMAD R13, R13, R2.reuse, RZ ;  /* 0x000000020d0d7224 */ /* 0x084fe400078e02ff */
[----:B------:R-:W-:Y:S02]  /*13e0*/  IMAD.IADD R21, R21, 0x1, R17 ;  /* 0x0000000115157824 */ /* 0x000fe400078e0211 */
[C---:B------:R-:W-:Y:S02]  /*13f0*/  IMAD R13, R12.reuse, R3, R13 ;  /* 0x000000030c0d7224 */ /* 0x040fe400078e020d */
[----:B------:R-:W-:-:S04]  /*1400*/  IMAD.WIDE.U32 R2, R12, R2, R18 ;  /* 0x000000020c027225 */ /* 0x000fc800078e0012 */
[----:B------:R-:W-:Y:S01]  /*1410*/  IMAD.WIDE.U32 R20, R15, R4, R20 ;  /* 0x000000040f147225 */ /* 0x000fe200078e0014 */
[----:B------:R-:W-:Y:S02]  /*1420*/  IADD3 R13, R3, R13, RZ ;  /* 0x0000000d030d7210 */ /* 0x000fe40007ffe0ff */
[----:B------:R-:W-:Y:S01]  /*1430*/  MOV R14, R2 ;  /* 0x00000002000e7202 */ /* 0x000fe20000000f00 */
[----:B------:R-:W-:Y:S01]  /*1440*/  IMAD R8, R15, R5, R8 ;  /* 0x000000050f087224 */ /* 0x000fe200078e0208 */
[----:B------:R-:W-:Y:S01]  /*1450*/  MOV R4, R15 ;  /* 0x0000000f00047202 */ /* 0x000fe20000000f00 */
[----:B------:R-:W-:-:S03]  /*1460*/  IMAD.MOV.U32 R12, RZ, RZ, R20 ;  /* 0x000000ffff0c7224 */ /* 0x000fc600078e0014 */
[----:B------:R-:W-:-:S07]  /*1470*/  IADD3 R8, R21, R8, RZ ;  /* 0x0000000815087210 */ /* 0x000fce0007ffe0ff */
.L_x_6357:
[----:B------:R-:W-:Y:S01]  /*1480*/  SHF.R.S32.HI R122, RZ, 0x1f, R123 ;  /* 0x0000001fff7a7819 */ /* 0x000fe2000001147b */
        /* <DEDUP_REMOVED lines=8> */
[----:B------:R-:W-:Y:S01]  /*1510*/  IMAD R9, R9, UR10, RZ ;  /* 0x0000000a09097c24 */ /* 0x000fe2000f8e02ff */
[----:B------:R-:W-:Y:S01]  /*1520*/  SHF.R.S32.HI R2, RZ, 0x4, R5 ;  /* 0x00000004ff027819 */ /* 0x000fe20000011405 */
[----:B------:R-:W-:Y:S01]  /*1530*/  ULDC.64 UR12, c[0x0][0x210] ;  /* 0x00008400000c7ab9 */ /* 0x000fe20000000a00 */
[----:B------:R-:W-:Y:S01]  /*1540*/  SHF.R.S32.HI R22, RZ, 0x3, R3 ;  /* 0x00000003ff167819 */ /* 0x000fe20000011403 */
[----:B------:R-:W-:Y:S01]  /*1550*/  IMAD.IADD R44, R123, 0x1, -R44 ;  /* 0x000000017b2c7824 */ /* 0x000fe200078e0a2c */
[----:B------:R-:W-:Y:S01]  /*1560*/  LEA.HI R21, R5, R2, RZ, 0x1 ;  /* 0x0000000205157211 */ /* 0x000fe200078f08ff */
[----:B------:R-:W-:Y:S01]  /*1570*/  IMAD R9, R4, UR11, R9 ;  /* 0x0000000b04097c24 */ /* 0x000fe2000f8e0209 */
[--C-:B------:R-:W-:Y:S01]  /*1580*/  SHF.R.S32.HI R23, RZ, 0x1f, R22.reuse ;  /* 0x0000001fff177819 */ /* 0x100fe20000011416 */
[----:B------:R-:W-:Y:S01]  /*1590*/  IMAD.SHL.U32 R20, R44, 0x8, RZ ;  /* 0x000000082c147824 */ /* 0x000fe200078e00ff */
[----:B------:R-:W-:Y:S01]  /*15a0*/  LOP3.LUT R21, R21, 0xfffffffe, RZ, 0xc0, !PT ;  /* 0xfffffffe15157812 */ /* 0x000fe200078ec0ff */
[C---:B------:R-:W-:Y:S01]  /*15b0*/  IMAD.SHL.U32 R15, R22.reuse, 0x40, RZ ;  /* 0x00000040160f7824 */ /* 0x040fe200078e00ff */
[----:B------:R-:W-:Y:S01]  /*15c0*/  IADD3 R7, P1, R22, R7, RZ ;  /* 0x0000000716077210 */ /* 0x000fe20007f3e0ff */
[----:B------:R-:W-:Y:S01]  /*15d0*/  IMAD.WIDE R16, R10, 0x40, R22 ;  /* 0x000000400a107825 */ /* 0x000fe200078e0216 */
[----:B------:R-:W-:-:S02]  /*15e0*/  IADD3 R24, P0, R20, R14, RZ ;  /* 0x0000000e14187210 */ /* 0x000fc40007f1e0ff */
[----:B------:R-:W-:Y:S01]  /*15f0*/  IADD3 R12, P2, R20, R12, RZ ;  /* 0x0000000c140c7210 */ /* 0x000fe20007f5e0ff */
[----:B------:R-:W-:Y:S01]  /*1600*/  IMAD.IADD R2, R2, 0x1, -R21 ;  /* 0x0000000102027824 */ /* 0x000fe200078e0a15 */
[--C-:B------:R-:W-:Y:S01]  /*1610*/  SHF.R.S32.HI R21, RZ, 0x1f, R20.reuse ;  /* 0x0000001fff157819 */ /* 0x100fe20000011414 */
[----:B------:R-:W-:Y:S01]  /*1620*/  IMAD R10, R19, UR4, RZ ;  /* 0x00000004130a7c24 */ /* 0x000fe2000f8e02ff */
[----:B------:R-:W-:Y:S01]  /*1630*/  LOP3.LUT R15, R15, 0x1c0, RZ, 0xc0, !PT ;  /* 0x000001c00f0f7812 */ /* 0x000fe200078ec0ff */
[----:B------:R-:W-:Y:S02]  /*1640*/  IMAD R19, R23, UR6, RZ ;  /* 0x0000000617137c24 */ /* 0x000fe4000f8e02ff */
[----:B------:R-:W-:Y:S01]  /*1650*/  IMAD.X R25, R21, 0x1, R13, P0 ;  /* 0x0000000115197824 */ /* 0x000fe200000e060d */
[----:B------:R-:W-:Y:S01]  /*1660*/  LOP3.LUT R18, R15, 0x38, R20, 0xf8, !PT ;  /* 0x000000380f127812 */ /* 0x000fe200078ef814 */
[----:B------:R-:W-:Y:S01]  /*1670*/  IMAD.X R13, R21, 0x1, R8, P2 ;  /* 0x00000001150d7824 */ /* 0x000fe200010e0608 */
[----:B------:R-:W-:Y:S01]  /*1680*/  SHF.R.S32.HI R8, RZ, 0x1f, R11 ;  /* 0x0000001fff087819 */ /* 0x000fe2000001140b */
[C---:B------:R-:W-:Y:S01]  /*1690*/  IMAD R10, R171.reuse, UR5, R10 ;  /* 0x00000005ab0a7c24 */ /* 0x040fe2000f8e020a */
[----:B------:R-:W-:Y:S01]  /*16a0*/  SHF.R.U32.HI R15, RZ, 0x3, R15 ;  /* 0x00000003ff0f7819 */ /* 0x000fe2000001160f */
[----:B------:R-:W-:Y:S01]  /*16b0*/  IMAD.WIDE.U32 R20, R171, UR4, R20 ;  /* 0x00000004ab147c25 */ /* 0x000fe2000f8e0014 */
[----:B------:R-:W-:-:S02]  /*16c0*/  ULDC.64 UR4, c[0x0][0x258] ;  /* 0x0000960000047ab9 */ /* 0x000fc40000000a00 */
[----:B------:R-:W-:Y:S01]  /*16d0*/  LOP3.LUT R15, R18, R15, RZ, 0x3c, !PT ;  /* 0x0000000f120f7212 */ /* 0x000fe200078e3cff */
[----:B------:R-:W-:Y:S01]  /*16e0*/  IMAD.IADD R21, R21, 0x1, R10 ;  /* 0x0000000115157824 */ /* 0x000fe200078e020a */
[----:B------:R-:W-:Y:S01]  /*16f0*/  LOP3.LUT R10, R5, 0xfffffff0, RZ, 0xc0, !PT ;  /* 0xfffffff0050a7812 */ /* 0x000fe200078ec0ff */
[----:B------:R-:W-:Y:S01]  /*1700*/  IMAD R8, R8, UR4, RZ ;  /* 0x0000000408087c24 */ /* 0x000fe2000f8e02ff */
[CC--:B------:R-:W-:Y:S01]  /*1710*/  LEA.HI R18, R122.reuse, R123.reuse, RZ, 0x6 ;  /* 0x0000007b7a127211 */ /* 0x0c0fe200078f30ff */
[----:B------:R-:W-:Y:S01]  /*1720*/  IMAD.X R0, R23, 0x1, R0, P1 ;  /* 0x0000000117007824 */ /* 0x000fe200008e0600 */
[----:B------:R-:W-:Y:S01]  /*1730*/  LEA.HI R122, R122, R123, RZ, 0x5 ;  /* 0x0000007b7a7a7211 */ /* 0x000fe200078f28ff */
[----:B------:R-:W-:Y:S02]  /*1740*/  IMAD.IADD R10, R123, 0x1, -R10 ;  /* 0x000000017b0a7824 */ /* 0x000fe400078e0a0a */
[C---:B------:R-:W-:Y:S02]  /*1750*/  IMAD R5, R11.reuse, UR5, R8 ;  /* 0x000000050b057c24 */ /* 0x040fe4000f8e0208 */
[----:B------:R-:W-:Y:S01]  /*1760*/  IMAD.WIDE.U32 R20, R11, UR4, R20 ;  /* 0x000000040b147c25 */ /* 0x000fe2000f8e0014 */
[----:B------:R-:W-:Y:S01]  /*1770*/  SHF.R.S32.HI R23, RZ, 0x1f, R10 ;  /* 0x0000001fff177819 */ /* 0x000fe2000001140a */
[----:B------:R-:W-:-:S02]  /*1780*/  ULDC.64 UR4, c[0x0][0x218] ;  /* 0x0000860000047ab9 */ /* 0x000fc40000000a00 */
[C---:B------:R-:W-:Y:S01]  /*1790*/  IMAD R19, R22.reuse, UR7, R19 ;  /* 0x0000000716137c24 */ /* 0x040fe2000f8e0213 */
[----:B------:R-:W-:Y:S01]  /*17a0*/  LEA.HI R8, R23, R10, RZ, 0x3 ;  /* 0x0000000a17087211 */ /* 0x000fe200078f18ff */
[----:B------:R-:W-:-:S03]  /*17b0*/  IMAD.WIDE.U32 R12, R22, UR6, R12 ;  /* 0x00000006160c7c25 */ /* 0x000fc6000f8e000c */
[----:B------:R-:W-:Y:S01]  /*17c0*/  LOP3.LUT R11, R8, 0xfffffff8, RZ, 0xc0, !PT ;  /* 0xfffffff8080b7812 */ /* 0x000fe200078ec0ff */
[----:B------:R-:W-:Y:S01]  /*17d0*/  IMAD.IADD R21, R21, 0x1, R5 ;  /* 0x0000000115157824 */ /* 0x000fe200078e0205 */
[----:B------:R-:W-:Y:S01]  /*17e0*/  LEA R167, P0, R12, UR4, 0x1 ;  /* 0x000000040ca77c11 */ /* 0x000fe2000f8008ff */
[----:B------:R-:W-:Y:S01]  /*17f0*/  IMAD.IADD R19, R13, 0x1, R19 ;  /* 0x000000010d137824 */ /* 0x000fe200078e0213 */
[----:B------:R-:W-:Y:S01]  /*1800*/  USHF.L.U32 UR4, UR14, 0x5, URZ ;  /* 0x000000050e047899 */ /* 0x000fe2000800063f */
[----:B------:R-:W-:Y:S02]  /*1810*/  IMAD R5, R17, UR14, RZ ;  /* 0x0000000e11057c24 */ /* 0x000fe4000f8e02ff */
[----:B------:R-:W-:Y:S01]  /*1820*/  IMAD.WIDE.U32 R24, R4, UR10, R24 ;  /* 0x0000000a04187c25 */ /* 0x000fe2000f8e0018 */
[----:B------:R-:W-:Y:S01]  /*1830*/  LEA.HI.X R166, R12, UR5, R19, 0x1, P0 ;  /* 0x000000050ca67c11 */ /* 0x000fe200080f0c13 */
[----:B------:R-:W-:Y:S01]  /*1840*/  UMOV UR5, 0x400 ;  /* 0x0000040000057882 */ /* 0x000fe20000000000 */
[----:B------:R-:W-:Y:S01]  /*1850*/  ULDC.64 UR10, c[0x0][0x250] ;  /* 0x00009400000a7ab9 */ /* 0x000fe20000000a00 */
[C---:B------:R-:W-:Y:S01]  /*1860*/  IMAD R5, R16.reuse, UR15, R5 ;  /* 0x0000000f10057c24 */ /* 0x040fe2000f8e0205 */
[----:B-1----:R-:W-:Y:S01]  /*1870*/  ULEA UR5, UR20, UR5, 0x18 ;  /* 0x0000000514057291 */ /* 0x002fe2000f8ec03f */
[----:B------:R-:W-:Y:S01]  /*1880*/  IMAD.WIDE.U32 R16, R16, UR14, R20 ;  /* 0x0000000e10107c25 */ /* 0x000fe2000f8e0014 */
[----:B------:R-:W-:-:S02]  /*1890*/  USHF.L.U32 UR20, UR6, 0x5, URZ ;  /* 0x0000000506147899 */ /* 0x000fc4000800063f */
[----:B------:R-:W-:Y:S01]  /*18a0*/  USHF.L.U64.HI UR15, UR14, 0x5, UR15 ;  /* 0x000000050e0f7899 */ /* 0x000fe2000801020f */
[----:B------:R-:W-:Y:S01]  /*18b0*/  IMAD.IADD R4, R10, 0x1, -R11 ;  /* 0x000000010a047824 */ /* 0x000fe200078e0a0b */
[----:B------:R-:W-:Y:S01]  /*18c0*/  LEA R10, P0, R16, UR12, 0x1 ;  /* 0x0000000c100a7c11 */ /* 0x000fe2000f8008ff */
[----:B------:R-:W-:Y:S01]  /*18d0*/  IMAD.IADD R5, R17, 0x1, R5 ;  /* 0x0000000111057824 */ /* 0x000fe200078e0205 */
[----:B------:R-:W-:Y:S01]  /*18e0*/  USHF.L.U64.HI UR14, UR6, 0x5, UR7 ;  /* 0x00000005060e7899 */ /* 0x000fe20008010207 */
[----:B------:R-:W-:Y:S01]  /*18f0*/  IMAD.SHL.U32 R18, R18, 0x8, RZ ;  /* 0x0000000812127824 */ /* 0x000fe200078e00ff */
[----:B------:R-:W-:Y:S01]  /*1900*/  IADD3 R14, P1, R10, UR4, RZ ;  /* 0x000000040a0e7c10 */ /* 0x000fe2000ff3e0ff */
[----:B------:R-:W-:Y:S01]  /*1910*/  IMAD.IADD R25, R25, 0x1, R9 ;  /* 0x0000000119197824 */ /* 0x000fe200078e0209 */
[----:B------:R-:W-:Y:S01]  /*1920*/  LEA.HI.X R11, R16, UR13, R5, 0x1, P0 ;  /* 0x0000000d100b7c11 */ /* 0x000fe200080f0c05 */
[----:B------:R-:W-:Y:S01]  /*1930*/  IMAD.SHL.U32 R5, R44, 0x40, RZ ;  /* 0x000000402c057824 */ /* 0x000fe200078e00ff */
[----:B------:R-:W-:Y:S01]  /*1940*/  IADD3 R12, P0, R167, UR20, RZ ;  /* 0x00000014a70c7c10 */ /* 0x000fe2000ff1e0ff */
[----:B------:R-:W-:Y:S01]  /*1950*/  IMAD R0, R0, UR10, RZ ;  /* 0x0000000a00007c24 */ /* 0x000fe2000f8e02ff */
[----:B------:R-:W-:Y:S01]  /*1960*/  LOP3.LUT R15, R15, 0x7ffffe00, R18, 0xf8, !PT ;  /* 0x7ffffe000f0f7812 */ /* 0x000fe200078ef812 */
[C---:B------:R-:W-:Y:S01]  /*1970*/  IMAD.WIDE.U32 R24, R7.reuse, UR10, R24 ;  /* 0x0000000a07187c25 */ /* 0x040fe2000f8e0018 */
[----:B------:R-:W-:Y:S01]  /*1980*/  IADD3.X R13, R166, UR14, RZ, P0, !PT ;  /* 0x0000000ea60d7c10 */ /* 0x000fe200087fe4ff */
[----:B------:R-:W-:Y:S01]  /*1990*/  ULDC.64 UR12, c[0x0][0x220] ;  /* 0x00008800000c7ab9 */ /* 0x000fe20000000a00 */
[----:B------:R-:W-:Y:S01]  /*19a0*/  IADD3 R16, P0, R12, UR20, RZ ;  /* 0x000000140c107c10 */ /* 0x000fe2000ff1e0ff */
[----:B------:R-:W-:Y:S01]  /*19b0*/  IMAD R0, R7, UR11, R0 ;  /* 0x0000000b07007c24 */ /* 0x000fe2000f8e0200 */
[----:B------:R-:W-:Y:S01]  /*19c0*/  LEA R169, R15, UR5, 0x1 ;  /* 0x000000050fa97c11 */ /* 0x000fe2000f8e08ff */
[----:B------:R-:W-:Y:S01]  /*19d0*/  USHF.L.U64.HI UR11, UR10, 0x5, UR11 ;  /* 0x000000050a0b7899 */ /* 0x000fe2000801020b */
[----:B------:R-:W-:Y:S01]  /*19e0*/  IADD3.X R17, R13, UR14, RZ, P0, !PT ;  /* 0x0000000e0d117c10 */ /* 0x000fe200087fe4ff */
[----:B------:R-:W-:Y:S01]  /*19f0*/  IMAD.IADD R165, R25, 0x1, R0 ;  /* 0x0000000119a57824 */ /* 0x000fe200078e0200 */
[----:B------:R-:W-:Y:S01]  /*1a00*/  IADD3 R22, P0, R16, UR20, RZ ;  /* 0x0000001410167c10 */ /* 0x000fe2000ff1e0ff */
[----:B------:R-:W-:Y:S01]  /*1a10*/  @!PT LDS RZ, [RZ] ;  /* 0x00000000fffff984 */ /* 0x000fe20000000800 */
[----:B------:R-:W-:Y:S01]  /*1a20*/  @!PT LDS RZ, [RZ] ;  /* 0x00000000fffff984 */ /* 0x000fe20000000800 */
[----:B------:R-:W-:Y:S01]  /*1a30*/  @!PT LDS RZ, [RZ] ;  /* 0x00000000fffff984 */ /* 0x000fe20000000800 */
[----:B------:R1:W-:Y:S01]  /*1a40*/  LDGSTS.E.BYPASS.LTC128B.128 [R169], desc[UR18][R10.64] ;  /* 0x000000000aa97fae */ /* 0x0003e2000b901d52 */
[----:B------:R-:W-:Y:S01]  /*1a50*/  IADD3.X R15, R11, UR15, RZ, P1, !PT ;  /* 0x0000000f0b0f7c10 */ /* 0x000fe20008ffe4ff */
[----:B------:R-:W-:Y:S01]  /*1a60*/  IMAD.SHL.U32 R0, R2, 0x8, RZ ;  /* 0x0000000802007824 */ /* 0x000fe200078e00ff */
[----:B------:R-:W-:Y:S01]  /*1a70*/  IADD3.X R23, R17, UR14, RZ, P0, !PT ;  /* 0x0000000e11177c10 */ /* 0x000fe200087fe4ff */
[----:B------:R-:W-:Y:S01]  /*1a80*/  IMAD.SHL.U32 R120, R8, 0x40, RZ ;  /* 0x0000004008787824 */ /* 0x000fe200078e00ff */
[----:B------:R-:W-:Y:S01]  /*1a90*/  IADD3 R20, P1, R14, UR4, RZ ;  /* 0x000000040e147c10 */ /* 0x000fe2000ff3e0ff */
[----:B------:R2:W-:Y:S01]  /*1aa0*/  LDGSTS.E.BYPASS.LTC128B.128 [R169+0x800], desc[UR18][R14.64] ;  /* 0x008000000ea97fae */ /* 0x0005e2000b901d52 */
[----:B------:R-:W-:-:S02]  /*1ab0*/  IADD3 R26, P0, R22, UR20, RZ ;  /* 0x00000014161a7c10 */ /* 0x000fc4000ff1e0ff */
[----:B------:R-:W-:Y:S02]  /*1ac0*/  IADD3.X R21, R15, UR15, RZ, P1, !PT ;  /* 0x0000000f0f157c10 */ /* 0x000fe40008ffe4ff */
[----:B------:R-:W-:Y:S02]  /*1ad0*/  IADD3.X R27, R23, UR14, RZ, P0, !PT ;  /* 0x0000000e171b7c10 */ /* 0x000fe400087fe4ff */
[----:B------:R-:W-:Y:S01]  /*1ae0*/  IADD3 R18, P1, R20, UR4, RZ ;  /* 0x0000000414127c10 */ /* 0x000fe2000ff3e0ff */
[----:B------:R-:W-:Y:S01]  /*1af0*/  LDGSTS.E.BYPASS.LTC128B.128 [R169+0x1000], desc[UR18][R20.64] ;  /* 0x0100000014a97fae */ /* 0x000fe2000b901d52 */
[----:B------:R-:W-:Y:S01]  /*1b00*/  SHF.R.S32.HI R7, RZ, 0x5, R122 ;  /* 0x00000005ff077819 */ /* 0x000fe2000001147a */
[----:B------:R-:W-:Y:S01]  /*1b10*/  UIADD3 UR4, UR5, 0x2000, URZ ;  /* 0x0000200005047890 */ /* 0x000fe2000fffe03f */
[----:B------:R-:W-:Y:S01]  /*1b20*/  IADD3.X R19, R21, UR15, RZ, P1, !PT ;  /* 0x0000000f15137c10 */ /* 0x000fe20008ffe4ff */
[----:B------:R-:W-:Y:S01]  /*1b30*/  USHF.L.U32 UR15, UR10, 0x5, URZ ;  /* 0x000000050a0f7899 */ /* 0x000fe2000800063f */
[----:B------:R-:W-:-:S02]  /*1b40*/  LOP3.LUT R120, R120, 0xfffffe00, RZ, 0xc0, !PT ;  /* 0xfffffe0078787812 */ /* 0x000fc400078ec0ff */
[----:B------:R-:W-:Y:S01]  /*1b50*/  LOP3.LUT P1, RZ, R4, 0x2, RZ, 0xc0, !PT ;  /* 0x0000000204ff7812 */ /* 0x000fe2000782c0ff */
[----:B------:R3:W-:Y:S02]  /*1b60*/  LDGSTS.E.BYPASS.LTC128B.128 [R169+0x1800], desc[UR18][R18.64] ;  /* 0x0180000012a97fae */ /* 0x0007e4000b901d52 */
[----:B------:R-:W-:Y:S02]  /*1b70*/  IMAD R162, R7, 0x400, R120 ;  /* 0x0000040007a27824 */ /* 0x000fe400078e0278 */
[----:B-1----:R-:W-:Y:S02]  /*1b80*/  IMAD.MOV.U32 R10, RZ, RZ, R167 ;  /* 0x000000ffff0a7224 */ /* 0x002fe400078e00a7 */
[----:B------:R-:W-:Y:S01]  /*1b90*/  IMAD.MOV.U32 R11, RZ, RZ, R166 ;  /* 0x000000ffff0b7224 */ /* 0x000fe200078e00a6 */
[----:B--2---:R-:W-:-:S04]  /*1ba0*/  IADD3 R14, P0, R26, UR20, RZ ;  /* 0x000000141a0e7c10 */ /* 0x004fc8000ff1e0ff */
[----:B------:R-:W-:Y:S01]  /*1bb0*/  LDGSTS.E.BYPASS.LTC128B.128 [R169+0x2000], desc[UR18][R10.64] ;  /* 0x020000000aa97fae */ /* 0x000fe2000b901d52 */
[----:B------:R-:W-:-:S03]  /*1bc0*/  IADD3.X R15, R27, UR14, RZ, P0, !PT ;  /* 0x0000000e1b0f7c10 */ /* 0x000fc600087fe4ff */
[----:B------:R1:W-:Y:S01]  /*1bd0*/  LDGSTS.E.BYPASS.LTC128B.128 [R169+0x2800], desc[UR18][R12.64] ;  /* 0x028000000ca97fae */ /* 0x0003e2000b901d52 */
[----:B------:R-:W-:-:S03]  /*1be0*/  IADD3 R28, P0, R14, UR20, RZ ;  /* 0x000000140e1c7c10 */ /* 0x000fc6000ff1e0ff */
[----:B------:R-:W-:Y:S01]  /*1bf0*/  LDGSTS.E.BYPASS.LTC128B.128 [R169+0x3000], desc[UR18][R16.64] ;  /* 0x0300000010a97fae */ /* 0x000fe2000b901d52 */
[----:B------:R-:W-:-:S03]  /*1c00*/  IADD3.X R29, R15, UR14, RZ, P0, !PT ;  /* 0x0000000e0f1d7c10 */ /* 0x000fc600087fe4ff */
[----:B------:R-:W-:Y:S01]  /*1c10*/  LDGSTS.E.BYPASS.LTC128B.128 [R169+0x3800], desc[UR18][R22.64] ;  /* 0x0380000016a97fae */ /* 0x000fe2000b901d52 */
[----:B---3--:R-:W-:-:S03]  /*1c20*/  IADD3 R18, P0, R28, UR20, RZ ;  /* 0x000000141c127c10 */ /* 0x008fc6000ff1e0ff */
[----:B------:R-:W-:Y:S01]  /*1c30*/  LDGSTS.E.BYPASS.LTC128B.128 [R169+0x4000], desc[UR18][R26.64] ;  /* 0x040000001aa97fae */ /* 0x000fe2000b901d52 */
[----:B------:R-:W-:-:S03]  /*1c40*/  IADD3.X R19, R29, UR14, RZ, P0, !PT ;  /* 0x0000000e1d137c10 */ /* 0x000fc600087fe4ff */
[----:B------:R-:W-:Y:S01]  /*1c50*/  LDGSTS.E.BYPASS.LTC128B.128 [R169+0x4800], desc[UR18][R14.64] ;  /* 0x048000000ea97fae */ /* 0x000fe2000b901d52 */
[----:B------:R-:W-:-:S03]  /*1c60*/  LEA R164, P0, R24, UR12, 0x1 ;  /* 0x0000000c18a47c11 */ /* 0x000fc6000f8008ff */
[----:B------:R-:W-:Y:S01]  /*1c70*/  LDGSTS.E.BYPASS.LTC128B.128 [R169+0x5000], desc[UR18][R28.64] ;  /* 0x050000001ca97fae */ /* 0x000fe2000b901d52 */
[----:B------:R-:W-:-:S03]  /*1c80*/  LEA.HI.X R165, R24, UR13, R165, 0x1, P0 ;  /* 0x0000000d18a57c11 */ /* 0x000fc600080f0ca5 */
[----:B------:R2:W-:Y:S01]  /*1c90*/  LDGSTS.E.BYPASS.LTC128B.128 [R169+0x5800], desc[UR18][R18.64] ;  /* 0x0580000012a97fae */ /* 0x0005e2000b901d52 */
[----:B-1----:R-:W-:-:S03]  /*1ca0*/  LOP3.LUT R12, R5, 0x1c0, RZ, 0xc0, !PT ;  /* 0x000001c0050c7812 */ /* 0x002fc600078ec0ff */
[----:B------:R-:W0:Y:S01]  /*1cb0*/  LDGDEPBAR ;  /* 0x00000000000079af */ /* 0x000e220000000000 */
[----:B------:R-:W-:Y:S01]  /*1cc0*/  IMAD.SHL.U32 R5, R4, 0x40, RZ ;  /* 0x0000004004057824 */ /* 0x000fe200078e00ff */
[----:B------:R-:W-:Y:S02]  /*1cd0*/  LOP3.LUT R10, R12, 0x8, R3, 0xf8, !PT ;  /* 0x000000080c0a7812 */ /* 0x000fe400078ef803 */
[----:B------:R-:W-:Y:S02]  /*1ce0*/  SHF.R.U32.HI R3, RZ, 0x3, R12 ;  /* 0x00000003ff037819 */ /* 0x000fe4000001160c */
[----:B------:R-:W-:Y:S02]  /*1cf0*/  LOP3.LUT R5, R5, 0x1c0, RZ, 0xc0, !PT ;  /* 0x000001c005057812 */ /* 0x000fe400078ec0ff */
[----:B------:R-:W-:Y:S02]  /*1d00*/  LOP3.LUT R3, R10, R3, RZ, 0x3c, !PT ;  /* 0x000000030a037212 */ /* 0x000fe400078e3cff */
[----:B------:R-:W-:-:S02]  /*1d10*/  IADD3 R10, P0, R164, UR15, RZ ;  /* 0x0000000fa40a7c10 */ /* 0x000fc4000ff1e0ff */
[----:B------:R-:W-:Y:S01]  /*1d20*/  LOP3.LUT R0, R5, 0x8, R0, 0xf8, !PT ;  /* 0x0000000805007812 */ /* 0x000fe200078ef800 */
[----:B------:R-:W-:Y:S01]  /*1d30*/  IMAD R2, R2, 0x200, R3 ;  /* 0x0000020002027824 */ /* 0x000fe200078e0203 */
[----:B------:R-:W-:Y:S02]  /*1d40*/  IADD3.X R11, R165, UR11, RZ, P0, !PT ;  /* 0x0000000ba50b7c10 */ /* 0x000fe400087fe4ff */
[----:B------:R-:W-:Y:S02]  /*1d50*/  IADD3 R12, P0, R10, UR15, RZ ;  /* 0x0000000f0a0c7c10 */ /* 0x000fe4000ff1e0ff */
[----:B------:R-:W-:Y:S02]  /*1d60*/  SHF.R.U32.HI R5, RZ, 0x3, R5 ;  /* 0x00000003ff057819 */ /* 0x000fe40000011605 */
[----:B------:R-:W-:Y:S02]  /*1d70*/  IADD3.X R13, R11, UR11, RZ, P0, !PT ;  /* 0x0000000b0b0d7c10 */ /* 0x000fe400087fe4ff */
[----:B--2---:R-:W-:Y:S01]  /*1d80*/  IADD3 R18, P0, R12, UR15, RZ ;  /* 0x0000000f0c127c10 */ /* 0x004fe2000ff1e0ff */
[----:B------:R-:W-:-:S04]  /*1d90*/  DEPBAR.LE SB0, 0x0 ;  /* 0x000080000000791a */ /* 0x000fc80000000000 */
[----:B------:R-:W-:Y:S01]  /*1da0*/  BAR.SYNC.DEFER_BLOCKING 0x0 ;  /* 0x0000000000007b1d */ /* 0x000fe20000010000 */
[----:B------:R-:W-:Y:S02]  /*1db0*/  IADD3.X R19, R13, UR11, RZ, P0, !PT ;  /* 0x0000000b0d137c10 */ /* 0x000fe400087fe4ff */
[----:B------:R-:W-:Y:S02]  /*1dc0*/  IADD3 R16, P0, R18, UR15, RZ ;  /* 0x0000000f12107c10 */ /* 0x000fe4000ff1e0ff */
[----:B------:R-:W-:Y:S01]  /*1dd0*/  LOP3.LUT R5, R0, R5, RZ, 0x3c, !PT ;  /* 0x0000000500057212 */ /* 0x000fe200078e3cff */
[----:B------:R-:W-:Y:S01]  /*1de0*/  IMAD.MOV.U32 R0, RZ, RZ, 0x20 ;  /* 0x00000020ff007424 */ /* 0x000fe200078e00ff */
[----:B------:R-:W-:Y:S02]  /*1df0*/  IADD3.X R17, R19, UR11, RZ, P0, !PT ;  /* 0x0000000b13117c10 */ /* 0x000fe400087fe4ff */
[----:B------:R-:W-:Y:S01]  /*1e00*/  IADD3 R14, P0, R16, UR15, RZ ;  /* 0x0000000f100e7c10 */ /* 0x000fe2000ff1e0ff */
[----:B------:R-:W-:Y:S01]  /*1e10*/  IMAD.IADD R162, R162, 0x1, R5 ;  /* 0x00000001a2a27824 */ /* 0x000fe200078e0205 */
[----:B------:R-:W-:-:S02]  /*1e20*/  SEL R3, R0, 0xffffffe0, !P1 ;  /* 0xffffffe000037807 */ /* 0x000fc40004800000 */
[----:B------:R-:W-:Y:S02]  /*1e30*/  IADD3.X R15, R17, UR11, RZ, P0, !PT ;  /* 0x0000000b110f7c10 */ /* 0x000fe400087fe4ff */
[----:B------:R-:W-:Y:S02]  /*1e40*/  LEA R162, R162, UR5, 0x1 ;  /* 0x00000005a2a27c11 */ /* 0x000fe4000f8e08ff */
[----:B------:R-:W-:Y:S02]  /*1e50*/  LEA R161, R2, UR4, 0x1 ;  /* 0x0000000402a17c11 */ /* 0x000fe4000f8e08ff */
[----:B------:R-:W-:Y:S01]  /*1e60*/  LOP3.LUT P1, RZ, R4, 0x4, RZ, 0xc0, !PT ;  /* 0x0000000404ff7812 */ /* 0x000fe2000782c0ff */
[----:B------:R-:W-:Y:S01]  /*1e70*/  IMAD.IADD R160, R162, 0x1, R3 ;  /* 0x00000001a2a07824 */ /* 0x000fe200078e0203 */
[----:B------:R-:W-:Y:S01]  /*1e80*/  LOP3.LUT R5, R5, R120, RZ, 0xfc, !PT ;  /* 0x0000007805057212 */ /* 0x000fe200078efcff */
[----:B------:R-:W-:Y:S01]  /*1e90*/  IMAD.MOV.U32 R4, RZ, RZ, 0x40 ;  /* 0x00000040ff047424 */ /* 0x000fe200078e00ff */
[----:B------:R-:W-:Y:S01]  /*1ea0*/  @!PT LDS RZ, [RZ] ;  /* 0x00000000fffff984 */ /* 0x000fe20000000800 */
[----:B------:R-:W-:Y:S01]  /*1eb0*/  @!PT LDS RZ, [RZ] ;  /* 0x00000000fffff984 */ /* 0x000fe20000000800 */
[----:B------:R-:W-:Y:S01]  /*1ec0*/  @!PT LDS RZ, [RZ] ;  /* 0x00000000fffff984 */ /* 0x000fe20000000800 */
[----:B------:R-:W-:Y:S01]  /*1ed0*/  LDGSTS.E.BYPASS.LTC128B.128 [R169+0x6000], desc[UR18][R164.64] ;  /* 0x06000000a4a97fae */ /* 0x000fe2000b901d52 */
[----:B------:R-:W-:-:S03]  /*1ee0*/  VIADD R157, R161, 0x40 ;  /* 0x00000040a19d7836 */ /* 0x000fc60000000000 */
[----:B------:R-:W-:Y:S01]  /*1ef0*/  SEL R4, R4, 0xffffffc0, !P1 ;  /* 0xffffffc004047807 */ /* 0x000fe20004800000 */
[----:B------:R1:W-:Y:S04]  /*1f00*/  LDGSTS.E.BYPASS.LTC128B.128 [R169+0x6800], desc[UR18][R10.64] ;  /* 0x068000000aa97fae */ /* 0x0003e8000b901d52 */
[----:B------:R2:W-:Y:S01]  /*1f10*/  LDGSTS.E.BYPASS.LTC128B.128 [R169+0x7000], desc[UR18][R12.64] ;  /* 0x070000000ca97fae */ /* 0x0005e2000b901d52 */
[----:B------:R-:W-:-:S03]  /*1f20*/  IMAD.IADD R158, R162, 0x1, R4 ;  /* 0x00000001a29e7824 */ /* 0x000fc600078e0204 */
[----:B------:R-:W-:Y:S01]  /*1f30*/  LDGSTS.E.BYPASS.LTC128B.128 [R169+0x7800], desc[UR18][R18.64] ;  /* 0x0780000012a97fae */ /* 0x000fe2000b901d52 */
[----:B------:R-:W-:-:S03]  /*1f40*/  IMAD.IADD R156, R3, 0x1, R158 ;  /* 0x00000001039c7824 */ /* 0x000fc600078e029e */
[----:B------:R3:W-:Y:S04]  /*1f50*/  LDGSTS.E.BYPASS.LTC128B.128 [R169+0x8000], desc[UR18][R16.64] ;  /* 0x0800000010a97fae */ /* 0x0007e8000b901d52 */
[----:B------:R-:W-:Y:S01]  /*1f60*/  LDGSTS.E.BYPASS.LTC128B.128 [R169+0x8800], desc[UR18][R14.64] ;  /* 0x088000000ea97fae */ /* 0x000fe2000b901d52 */
[----:B-1----:R-:W-:-:S04]  /*1f70*/  IADD3 R10, P0, R14, UR15, RZ ;  /* 0x0000000f0e0a7c10 */ /* 0x002fc8000ff1e0ff */
[----:B------:R-:W-:Y:S02]  /*1f80*/  IADD3.X R11, R15, UR11, RZ, P0, !PT ;  /* 0x0000000b0f0b7c10 */ /* 0x000fe400087fe4ff */
[----:B------:R-:W-:Y:S02]  /*1f90*/  IADD3 R8, P0, R10, UR15, RZ ;  /* 0x0000000f0a087c10 */ /* 0x000fe4000ff1e0ff */
[----:B--2---:R-:W-:Y:S01]  /*1fa0*/  LEA R12, R2, UR5, 0x1 ;  /* 0x00000005020c7c11 */ /* 0x004fe2000f8e08ff */
[----:B------:R-:W-:Y:S01]  /*1fb0*/  LDGSTS.E.BYPASS.LTC128B.128 [R169+0x9000], desc[UR18][R10.64] ;  /* 0x090000000aa97fae */ /* 0x000fe2000b901d52 */
        /* <DEDUP_REMOVED lines=8> */
[----:B------:R-:W4:Y:S04]  /*2040*/  LDSM.16.M88.4 R36, [R12+0x2000] ;  /* 0x002000000c24783b */ /* 0x000f280000000200 */
[----:B---3--:R-:W3:Y:S01]  /*2050*/  LDSM.16.M88.4 R16, [R12+0x3000] ;  /* 0x003000000c10783b */ /* 0x008ee20000000200 */
[----:B------:R-:W-:-:S03]  /*2060*/  @P0 VIADD R157, R161, 0xffffffc0 ;  /* 0xffffffc0a19d0836 */ /* 0x000fc60000000000 */
[----:B------:R-:W5:Y:S01]  /*2070*/  LDSM.16.M88.4 R84, [R12+0x3800] ;  /* 0x003800000c54783b */ /* 0x000f620000000200 */
[----:B------:R-:W-:Y:S01]  /*2080*/  IMAD.IADD R144, R0, 0x1, R157 ;  /* 0x0000000100907824 */ /* 0x000fe200078e029d */
[----:B------:R-:W-:Y:S01]  /*2090*/  LOP3.LUT R0, R122, 0xffffffe0, RZ, 0xc0, !PT ;  /* 0xffffffe07a007812 */ /* 0x000fe200078ec0ff */
[C---:B------:R-:W-:Y:S01]  /*20a0*/  VIADD R151, R157.reuse, 0x800 ;  /* 0x000008009d977836 */ /* 0x040fe20000000000 */
[----:B------:R-:W5:Y:S01]  /*20b0*/  LDSM.16.M88.4 R76, [R12+0x4000] ;  /* 0x004000000c4c783b */ /* 0x000f620000000200 */
[----:B------:R-:W-:Y:S01]  /*20c0*/  SHF.R.S32.HI R122, RZ, 0x1f, R122 ;  /* 0x0000001fff7a7819 */ /* 0x000fe2000001147a */
[----:B------:R-:W-:Y:S02]  /*20d0*/  VIADD R150, R157, 0x1000 ;  /* 0x000010009d967836 */ /* 0x000fe40000000000 */
[----:B------:R-:W5:Y:S01]  /*20e0*/  LDSM.16.M88.4 R68, [R12+0x4800] ;  /* 0x004800000c44783b */ /* 0x000f620000000200 */
[C---:B------:R-:W-:Y:S02]  /*20f0*/  IMAD.IADD R0, R123.reuse, 0x1, -R0 ;  /* 0x000000017b007824 */ /* 0x040fe400078e0a00 */
[----:B------:R-:W-:Y:S01]  /*2100*/  IMAD.SHL.U32 R123, R123, 0x2, RZ ;  /* 0x000000027b7b7824 */ /* 0x000fe200078e00ff */
[----:B------:R-:W5:Y:S01]  /*2110*/  LDSM.16.M88.4 R60, [R12+0x5000] ;  /* 0x005000000c3c783b */ /* 0x000f620000000200 */
[----:B------:R-:W-:-:S02]  /*2120*/  VIADD R149, R157, 0x1800 ;  /* 0x000018009d957836 */ /* 0x000fc40000000000 */
[C---:B------:R-:W-:Y:S01]  /*2130*/  VIADD R148, R157.reuse, 0x2000 ;  /* 0x000020009d947836 */ /* 0x040fe20000000000 */
[----:B-1----:R-:W1:Y:S01]  /*2140*/  LDSM.16.M88.4 R8, [R12+0x5800] ;  /* 0x005800000c08783b */ /* 0x002e620000000200 */
[C---:B------:R-:W-:Y:S02]  /*2150*/  VIADD R147, R157.reuse, 0x2800 ;  /* 0x000028009d937836 */ /* 0x040fe40000000000 */
[C---:B------:R-:W-:Y:S01]  /*2160*/  VIADD R146, R157.reuse, 0x3000 ;  /* 0x000030009d927836 */ /* 0x040fe20000000000 */
[----:B------:R-:W-:Y:S01]  /*2170*/  LDSM.16.M88.4 R112, [R160] ;  /* 0x00000000a070783b */ /* 0x000fe20000000200 */
[----:B------:R-:W-:-:S03]  /*2180*/  VIADD R145, R157, 0x3800 ;  /* 0x000038009d917836 */ /* 0x000fc60000000000 */
[----:B------:R-:W1:Y:S01]  /*2190*/  LDSM.16.M88.4 R20, [R159+0x800] ;  /* 0x000800009f14783b */ /* 0x000e620000000200 */
[C---:B--2---:R-:W-:Y:S03]  /*21a0*/  HMMA.16816.F32.BF16 R32, R52.reuse, R28, RZ ;  /* 0x0000001c3420723c */ /* 0x044fe600000418ff */
[----:B------:R-:W2:Y:S04]  /*21b0*/  LDSM.16.M88.4 R116, [R159] ;  /* 0x000000009f74783b */ /* 0x000ea80000000200 */
[----:B------:R-:W2:Y:S01]  /*21c0*/  LDSM.16.M88.4 R12, [R159+0x1000] ;  /* 0x001000009f0c783b */ /* 0x000ea20000000200 */
[C---:B------:R-:W-:Y:S03]  /*21d0*/  HMMA.16816.F32.BF16 R28, R52.reuse, R30, RZ ;  /* 0x0000001e341c723c */ /* 0x040fe600000418ff */
[----:B------:R-:W-:Y:S03]  /*21e0*/  LDSM.16.M88.4 R48, [R157] ;  /* 0x000000009d30783b */ /* 0x000fe60000000200 */
[C---:B----4-:R-:W-:Y:S01]  /*21f0*/  HMMA.16816.F32.BF16 R40, R52.reuse, R36, RZ ;  /* 0x000000243428723c */ /* 0x050fe200000418ff */
[----:B------:R-:W-:Y:S04]  /*2200*/  LDSM.16.M88.4 R92, [R159+0x3800] ;  /* 0x003800009f5c783b */ /* 0x000fe80000000200 */
[----:B------:R-:W-:Y:S01]  /*2210*/  LDSM.16.M88.4 R44, [R157+0x800] ;  /* 0x000800009d2c783b */ /* 0x000fe20000000200 */
[C---:B---3--:R-:W-:Y:S03]  /*2220*/  HMMA.16816.F32.BF16 R24, R52.reuse, R16, RZ ;  /* 0x000000103418723c */ /* 0x048fe600000418ff */
[----:B------:R-:W-:Y:S03]  /*2230*/  LDSM.16.M88.4 R108, [R159+0x1800] ;  /* 0x001800009f6c783b */ /* 0x000fe60000000200 */
[C---:B------:R-:W-:Y:S01]  /*2240*/  HMMA.16816.F32.BF16 R36, R52.reuse, R38, RZ ;  /* 0x000000263424723c */ /* 0x040fe200000418ff */
[----:B------:R-:W-:Y:S04]  /*2250*/  LDSM.16.M88.4 R96, [R159+0x3000] ;  /* 0x003000009f60783b */ /* 0x000fe80000000200 */
[----:B------:R-:W-:Y:S01]  /*2260*/  LDSM.16.M88.4 R104, [R159+0x2000] ;  /* 0x002000009f68783b */ /* 0x000fe20000000200 */
[C---:B-----5:R-:W-:Y:S03]  /*2270*/  HMMA.16816.F32.BF16 R88, R52.reuse, R84, RZ ;  /* 0x000000543458723c */ /* 0x060fe600000418ff */
        /* <DEDUP_REMOVED lines=11> */
[----:B------:R-:W-:Y:S01]  /*2330*/  HMMA.16816.F32.BF16 R52, R52, R10, RZ ;  /* 0x0000000a3434723c */ /* 0x000fe200000418ff */
[----:B------:R-:W1:Y:S05]  /*2340*/  LDSM.16.M88.4 R8, [R158] ;  /* 0x000000009e08783b */ /* 0x000e6a0000000200 */
[C---:B------:R-:W-:Y:S06]  /*2350*/  HMMA.16816.F32.BF16 R32, R112.reuse, R20, R32 ;  /* 0x000000147020723c */ /* 0x040fec0000041820 */
[C---:B------:R-:W-:Y:S01]  /*2360*/  HMMA.16816.F32.BF16 R28, R112.reuse, R22, R28 ;  /* 0x00000016701c723c */ /* 0x040fe2000004181c */
[----:B------:R-:W3:Y:S05]  /*2370*/  LDSM.16.M88.4 R20, [R157+0x1000] ;  /* 0x001000009d14783b */ /* 0x000eea0000000200 */
[C---:B--2---:R-:W-:Y:S06]  /*2380*/  HMMA.16816.F32.BF16 R40, R112.reuse, R116, R40 ;  /* 0x000000747028723c */ /* 0x044fec0000041828 */
[C---:B------:R-:W-:Y:S06]  /*2390*/  HMMA.16816.F32.BF16 R24, R112.reuse, R12, R24 ;  /* 0x0000000c7018723c */ /* 0x040fec0000041818 */
[C---:B------:R-:W-:Y:S01]  /*23a0*/  HMMA.16816.F32.BF16 R36, R112.reuse, R118, R36 ;  /* 0x000000767024723c */ /* 0x040fe20000041824 */
[----:B------:R-:W-:Y:S05]  /*23b0*/  LDSM.16.M88.4 R116, [R144] ;  /* 0x000000009074783b */ /* 0x000fea0000000200 */
[----:B------:R-:W-:Y:S01]  /*23c0*/  HMMA.16816.F32.BF16 R16, R112, R14, R16 ;  /* 0x0000000e7010723c */ /* 0x000fe20000041810 */
[----:B------:R-:W2:Y:S05]  /*23d0*/  LDSM.16.M88.4 R12, [R156] ;  /* 0x000000009c0c783b */ /* 0x000eaa0000000200 */
[----:B-1----:R-:W-:Y:S06]  /*23e0*/  HMMA.16816.F32.BF16 R40, R8, R48, R40 ;  /* 0x000000300828723c */ /* 0x002fec0000041828 */
[----:B------:R-:W-:Y:S06]  /*23f0*/  HMMA.16816.F32.BF16 R56, R112, R92, R56 ;  /* 0x0000005c7038723c */ /* 0x000fec0000041838 */
[C---:B---3--:R-:W-:Y:S06]  /*2400*/  HMMA.16816.F32.BF16 R24, R8.reuse, R20, R24 ;  /* 0x000000140818723c */ /* 0x048fec0000041818 */
[----:B------:R-:W-:Y:S01]  /*2410*/  HMMA.16816.F32.BF16 R36, R8, R50, R36 ;  /* 0x000000320824723c */ /* 0x000fe20000041824 */
[----:B------:R-:W-:Y:S01]  /*2420*/  SHF.R.S32.HI R21, RZ, 0x1f, R0 ;  /* 0x0000001fff157819 */ /* 0x000fe20000011400 */
[----:B------:R-:W1:Y:S03]  /*2430*/  LDSM.16.M88.4 R48, [R144+0x800] ;  /* 0x000800009030783b */ /* 0x000e660000000200 */
[----:B------:R-:W-:Y:S01]  /*2440*/  LEA.HI R168, R21, R0, RZ, 0x2 ;  /* 0x0000000015a87211 */ /* 0x000fe200078f10ff */
[----:B------:R-:W-:Y:S01]  /*2450*/  IMAD R21, R7, 0x10, R124 ;  /* 0x0000001007157824 */ /* 0x000fe200078e027c */
[----:B------:R-:W-:Y:S01]  /*2460*/  HMMA.16816.F32.BF16 R52, R112, R94, R52 ;  /* 0x0000005e7034723c */ /* 0x000fe20000041834 */
[----:B------:R-:W3:Y:S01]  /*2470*/  LDSM.16.M88.4 R92, [R157+0x1800] ;  /* 0x001800009d5c783b */ /* 0x000ee20000000200 */
[----:B------:R-:W-:Y:S01]  /*2480*/  SHF.R.S32.HI R168, RZ, 0x2, R168 ;  /* 0x00000002ffa87819 */ /* 0x000fe200000114a8 */
[----:B------:R-:W-:-:S03]  /*2490*/  VIADD R0, R6, 0xffffffff ;  /* 0xffffffff06007836 */ /* 0x000fc60000000000 */
[----:B------:R-:W-:Y:S01]  /*24a0*/  IADD3 R20, R21, 0x1, R168 ;  /* 0x0000000115147810 */ /* 0x000fe20007ffe0a8 */
[C---:B------:R-:W-:Y:S01]  /*24b0*/  HMMA.16816.F32.BF16 R32, R8.reuse, R44, R32 ;  /* 0x0000002c0820723c */ /* 0x040fe20000041820 */
[C---:B------:R-:W-:Y:S01]  /*24c0*/  ISETP.GT.AND P0, PT, R0.reuse, R163, PT ;  /* 0x000000a30000720c */ /* 0x040fe20003f04270 */
[----:B------:R-:W-:Y:S01]  /*24d0*/  IMAD.SHL.U32 R0, R0, 0x80, RZ ;  /* 0x0000008000007824 */ /* 0x000fe200078e00ff */
[----:B------:R-:W-:Y:S02]  /*24e0*/  IADD3 R20, R121, -UR17, R20 ;  /* 0x8000001179147c10 */ /* 0x000fe4000fffe014 */
[----:B------:R-:W-:Y:S01]  /*24f0*/  LEA.HI R21, R122, R7, RZ, 0x2 ;  /* 0x000000077a157211 */ /* 0x000fe200078f10ff */
[----:B------:R-:W-:Y:S01]  /*2500*/  HMMA.16816.F32.BF16 R28, R8, R46, R28 ;  /* 0x0000002e081c723c */ /* 0x000fe2000004181c */
[----:B------:R-:W4:Y:S01]  /*2510*/  LDSM.16.M88.4 R44, [R144+0x1000] ;  /* 0x00100000902c783b */ /* 0x000f220000000200 */
[----:B------:R-:W-:Y:S01]  /*2520*/  VIADD R20, R20, UR16 ;  /* 0x0000001014147c36 */ /* 0x000fe20008000000 */
[----:B------:R-:W-:-:S03]  /*2530*/  LOP3.LUT R2, R0, 0x6, R123, 0xf8, !PT ;  /* 0x0000000600027812 */ /* 0x000fc600078ef87b */
[----:B--2---:R-:W-:Y:S01]  /*2540*/  HMMA.16816.F32.BF16 R40, R12, R116, R40 ;  /* 0x000000740c28723c */ /* 0x004fe20000041828 */
[C---:B------:R-:W-:Y:S02]  /*2550*/  VIMNMX R139, R20.reuse, R121, PT ;  /* 0x00000079148b7248 */ /* 0x040fe40003fe0100 */
[----:B------:R-:W-:Y:S02]  /*2560*/  VIADDMNMX R137, R20, 0x8, R121, PT ;  /* 0x0000000814897846 */ /* 0x000fe40003800179 */
[C---:B------:R-:W-:Y:S01]  /*2570*/  LOP3.LUT R20, R2.reuse, 0x8, RZ, 0xfc, !PT ;  /* 0x0000000802147812 */ /* 0x040fe200078efcff */
[----:B------:R-:W-:Y:S01]  /*2580*/  HMMA.16816.F32.BF16 R88, R112, R108, R88 ;  /* 0x0000006c7058723c */ /* 0x000fe20000041858 */
[-C--:B------:R-:W-:Y:S02]  /*2590*/  ISETP.GE.AND P4, PT, R2, R139.reuse, PT ;  /* 0x0000008b0200720c */ /* 0x080fe40003f86270 */
[C---:B------:R-:W-:Y:S02]  /*25a0*/  ISETP.GE.AND P3, PT, R20.reuse, R139, PT ;  /* 0x0000008b1400720c */ /* 0x040fe40003f66270 */
[----:B------:R-:W-:Y:S01]  /*25b0*/  ISETP.GE.AND P5, PT, R20, R137, PT ;  /* 0x000000891400720c */ /* 0x000fe20003fa6270 */
[----:B------:R-:W-:Y:S06]  /*25c0*/  HMMA.16816.F32.BF16 R36, R12, R118, R36 ;  /* 0x000000760c24723c */ /* 0x000fec0000041824 */
[C---:B------:R-:W-:Y:S06]  /*25d0*/  HMMA.16816.F32.BF16 R64, R112.reuse, R96, R64 ;  /* 0x000000607040723c */ /* 0x040fec0000041840 */
[----:B------:R-:W-:Y:S01]  /*25e0*/  HMMA.16816.F32.BF16 R60, R112, R98, R60 ;  /* 0x00000062703c723c */ /* 0x000fe2000004183c */
[----:B------:R-:W-:-:S04]  /*25f0*/  LOP3.LUT R96, R2, 0x1, RZ, 0xfc, !PT ;  /* 0x0000000102607812 */ /* 0x000fc800078efcff */
[C---:B------:R-:W-:Y:S01]  /*2600*/  ISETP.GE.AND P2, PT, R96.reuse, R139, PT ;  /* 0x0000008b6000720c */ /* 0x040fe20003f46270 */
[----:B------:R-:W-:Y:S01]  /*2610*/  HMMA.16816.F32.BF16 R16, R8, R22, R16 ;  /* 0x000000160810723c */ /* 0x000fe20000041810 */
[----:B------:R-:W-:Y:S02]  /*2620*/  LOP3.LUT R98, R21, 0xfffffffc, RZ, 0xc0, !PT ;  /* 0xfffffffc15627812 */ /* 0x000fe400078ec0ff */
[----:B------:R-:W-:Y:S01]  /*2630*/  ISETP.GE.AND P1, PT, R96, R137, PT ;  /* 0x000000896000720c */ /* 0x000fe20003f26270 */
[----:B------:R-:W-:Y:S02]  /*2640*/  LDSM.16.M88.4 R20, [R144+0x1800] ;  /* 0x001800009014783b */ /* 0x000fe40000000200 */
[----:B------:R-:W-:Y:S01]  /*2650*/  IMAD.IADD R175, R7, 0x1, -R98 ;  /* 0x0000000107af7824 */ /* 0x000fe200078e0a62 */
[----:B-1----:R-:W-:Y:S01]  /*2660*/  HMMA.16816.F32.BF16 R32, R12, R48, R32 ;  /* 0x000000300c20723c */ /* 0x002fe20000041820 */
[----:B------:R-:W1:Y:S01]  /*2670*/  LDSM.16.M88.4 R96, [R157+0x2000] ;  /* 0x002000009d60783b */ /* 0x000e620000000200 */
[----:B------:R-:W-:-:S02]  /*2680*/  FSEL R7, R40, -INF , !P4 ;  /* 0xff80000028077808 */ /* 0x000fc40006000000 */
[C---:B------:R-:W-:Y:S02]  /*2690*/  ISETP.GE.AND P4, PT, R2.reuse, R137, PT ;  /* 0x000000890200720c */ /* 0x040fe40003f86270 */
[C---:B------:R-:W-:Y:S01]  /*26a0*/  HMMA.16816.F32.BF16 R84, R112.reuse, R110, R84 ;  /* 0x0000006e7054723c */ /* 0x040fe20000041854 */
[C---:B------:R-:W-:Y:S02]  /*26b0*/  LOP3.LUT R40, R2.reuse, 0x10, RZ, 0xfc, !PT ;  /* 0x0000001002287812 */ /* 0x040fe400078efcff */
[----:B------:R-:W-:Y:S02]  /*26c0*/  LOP3.LUT R48, R2, 0x9, RZ, 0xfc, !PT ;  /* 0x0000000902307812 */ /* 0x000fe400078efcff */
[----:B------:R-:W-:Y:S01]  /*26d0*/  FSEL R142, R43, -INF , !P1 ;  /* 0xff8000002b8e7808 */ /* 0x000fe20004800000 */
[----:B------:R-:W-:Y:S01]  /*26e0*/  HMMA.16816.F32.BF16 R80, R112, R104, R80 ;  /* 0x000000687050723c */ /* 0x000fe20000041850 */
[----:B------:R-:W-:Y:S02]  /*26f0*/  FSEL R141, R36, -INF , !P3 ;  /* 0xff800000248d7808 */ /* 0x000fe40005800000 */
[----:B------:R-:W-:-:S02]  /*2700*/  FSEL R136, R42, -INF , !P4 ;  /* 0xff8000002a887808 */ /* 0x000fc40006000000 */
[C---:B------:R-:W-:Y:S01]  /*2710*/  ISETP.GE.AND P1, PT, R40.reuse, R139, PT ;  /* 0x0000008b2800720c */ /* 0x040fe20003f26270 */
[----:B---3--:R-:W-:Y:S01]  /*2720*/  HMMA.16816.F32.BF16 R88, R8, R92, R88 ;  /* 0x0000005c0858723c */ /* 0x008fe20000041858 */
[----:B------:R-:W-:Y:S02]  /*2730*/  ISETP.GE.AND P3, PT, R40, R137, PT ;  /* 0x000000892800720c */ /* 0x000fe40003f66270 */
[----:B------:R-:W-:Y:S02]  /*2740*/  ISETP.GE.AND P4, PT, R48, R139, PT ;  /* 0x0000008b3000720c */ /* 0x000fe40003f86270 */
[----:B------:R-:W-:Y:S01]  /*2750*/  LOP3.LUT R40, R2, 0x11, RZ, 0xfc, !PT ;  /* 0x0000001102287812 */ /* 0x000fe200078efcff */
[----:B------:R-:W-:Y:S01]  /*2760*/  HMMA.16816.F32.BF16 R28, R12, R50, R28 ;  /* 0x000000320c1c723c */ /* 0x000fe2000004181c */
[----:B------:R-:W-:Y:S02]  /*2770*/  FSEL R152, R38, -INF , !P5 ;  /* 0xff80000026987808 */ /* 0x000fe40006800000 */
[----:B------:R-:W-:-:S02]  /*2780*/  FSEL R93, R37, -INF , !P4 ;  /* 0xff800000255d7808 */ /* 0x000fc40006000000 */
[----:B------:R-:W-:Y:S01]  /*2790*/  FSEL R49, R41, -INF , !P2 ;  /* 0xff80000029317808 */ /* 0x000fe20005000000 */
[----:B----4-:R-:W-:Y:S01]  /*27a0*/  HMMA.16816.F32.BF16 R24, R12, R44, R24 ;  /* 0x0000002c0c18723c */ /* 0x010fe20000041818 */
[C---:B------:R-:W-:Y:S02]  /*27b0*/  ISETP.GE.AND P5, PT, R40.reuse, R139, PT ;  /* 0x0000008b2800720c */ /* 0x040fe40003fa6270 */
[-C--:B------:R-:W-:Y:S02]  /*27c0*/  ISETP.GE.AND P4, PT, R40, R137.reuse, PT ;  /* 0x000000892800720c */ /* 0x080fe40003f86270 */
[----:B------:R-:W2:Y:S01]  /*27d0*/  LDSM.16.M88.4 R40, [R144+0x2000] ;  /* 0x002000009028783b */ /* 0x000ea20000000200 */
[----:B------:R-:W-:Y:S01]  /*27e0*/  ISETP.GE.AND P2, PT, R48, R137, PT ;  /* 0x000000893000720c */ /* 0x000fe20003f46270 */
[----:B------:R-:W-:Y:S01]  /*27f0*/  HMMA.16816.F32.BF16 R84, R8, R94, R84 ;  /* 0x0000005e0854723c */ /* 0x000fe20000041854 */
[----:B------:R-:W-:Y:S02]  /*2800*/  LOP3.LUT R36, R2, 0x18, RZ, 0xfc, !PT ;  /* 0x0000001802247812 */ /* 0x000fe400078efcff */
[----:B------:R-:W-:-:S02]  /*2810*/  FSEL R170, R39, -INF , !P2 ;  /* 0xff80000027aa7808 */ /* 0x000fc40005000000 */
[----:B------:R-:W-:Y:S01]  /*2820*/  FSEL R45, R32, -INF , !P1 ;  /* 0xff800000202d7808 */ /* 0x000fe20004800000 */
[----:B------:R-:W-:Y:S01]  /*2830*/  HMMA.16816.F32.BF16 R16, R12, R46, R16 ;  /* 0x0000002e0c10723c */ /* 0x000fe20000041810 */
[C---:B------:R-:W-:Y:S02]  /*2840*/  ISETP.GE.AND P2, PT, R36.reuse, R139, PT ;  /* 0x0000008b2400720c */ /* 0x040fe40003f46270 */
[----:B------:R-:W-:Y:S02]  /*2850*/  ISETP.GE.AND P1, PT, R36, R137, PT ;  /* 0x000000892400720c */ /* 0x000fe40003f26270 */
[----:B------:R-:W3:Y:S01]  /*2860*/  LDSM.16.M88.4 R36, [R157+0x2800] ;  /* 0x002800009d24783b */ /* 0x000ee20000000200 */
[----:B-1----:R-:W-:Y:S01]  /*2870*/  HMMA.16816.F32.BF16 R80, R8, R96, R80 ;  /* 0x000000600850723c */ /* 0x002fe20000041850 */
[C---:B------:R-:W-:Y:S02]  /*2880*/  LOP3.LUT R44, R2.reuse, 0x19, RZ, 0xfc, !PT ;  /* 0x00000019022c7812 */ /* 0x040fe400078efcff */
[----:B------:R-:W-:-:S02]  /*2890*/  LOP3.LUT R32, R2, 0x20, RZ, 0xfc, !PT ;  /* 0x0000002002207812 */ /* 0x000fc400078efcff */
[----:B------:R-:W-:Y:S01]  /*28a0*/  FSEL R95, R33, -INF , !P5 ;  /* 0xff800000215f7808 */ /* 0x000fe20006800000 */
[----:B------:R-:W-:Y:S01]  /*28b0*/  HMMA.16816.F32.BF16 R88, R12, R20, R88 ;  /* 0x000000140c58723c */ /* 0x000fe20000041858 */
[----:B------:R-:W-:Y:S02]  /*28c0*/  FSEL R138, R35, -INF , !P4 ;  /* 0xff800000238a7808 */ /* 0x000fe40006000000 */
[----:B------:R-:W-:Y:S02]  /*28d0*/  FSEL R143, R28, -INF , !P2 ;  /* 0xff8000001c8f7808 */ /* 0x000fe40005000000 */
[----:B------:R-:W-:Y:S01]  /*28e0*/  FSEL R132, R34, -INF , !P3 ;  /* 0xff80000022847808 */ /* 0x000fe20005800000 */
[----:B------:R-:W-:Y:S01]  /*28f0*/  HMMA.16816.F32.BF16 R76, R112, R106, R76 ;  /* 0x0000006a704c723c */ /* 0x000fe2000004184c */
[----:B------:R-:W-:Y:S02]  /*2900*/  ISETP.GE.AND P5, PT, R44, R137, PT ;  /* 0x000000892c00720c */ /* 0x000fe40003fa6270 */
[----:B------:R-:W-:-:S02]  /*2910*/  ISETP.GE.AND P4, PT, R32, R139, PT ;  /* 0x0000008b2000720c */ /* 0x000fc40003f86270 */
[----:B------:R-:W-:Y:S01]  /*2920*/  LOP3.LUT R28, R2, 0x28, RZ, 0xfc, !PT ;  /* 0x00000028021c7812 */ /* 0x000fe200078efcff */
[C---:B------:R-:W-:Y:S01]  /*2930*/  HMMA.16816.F32.BF16 R72, R112.reuse, R100, R72 ;  /* 0x000000647048723c */ /* 0x040fe20000041848 */
[----:B------:R-:W-:Y:S02]  /*2940*/  ISETP.GE.AND P3, PT, R44, R139, PT ;  /* 0x0000008b2c00720c */ /* 0x000fe40003f66270 */
[----:B------:R-:W-:Y:S02]  /*2950*/  ISETP.GE.AND P2, PT, R32, R137, PT ;  /* 0x000000892000720c */ /* 0x000fe40003f46270 */
        /* <DEDUP_REMOVED lines=8> */
[----:B------:R-:W-:Y:S01]  /*29e0*/  ISETP.GE.AND P4, PT, R28, R137, PT ;  /* 0x000000891c00720c */ /* 0x000fe20003f86270 */
[----:B--2---:R-:W-:Y:S01]  /*29f0*/  HMMA.16816.F32.BF16 R80, R12, R40, R80 ;  /* 0x000000280c50723c */ /* 0x004fe20000041850 */
[C---:B------:R-:W-:Y:S01]  /*2a00*/  ISETP.GE.AND P1, PT, R32.reuse, R139, PT ;  /* 0x0000008b2000720c */ /* 0x040fe20003f26270 */
[----:B------:R-:W1:Y:S01]  /*2a10*/  LDSM.16.M88.4 R28, [R157+0x3000] ;  /* 0x003000009d1c783b */ /* 0x000e620000000200 */
[----:B------:R-:W-:-:S02]  /*2a20*/  ISETP.GE.AND P3, PT, R32, R137, PT ;  /* 0x000000892000720c */ /* 0x000fc40003f66270 */
[C---:B------:R-:W-:Y:S01]  /*2a30*/  LOP3.LUT R24, R2.reuse, 0x29, RZ, 0xfc, !PT ;  /* 0x0000002902187812 */ /* 0x040fe200078efcff */
[----:B------:R-:W2:Y:S01]  /*2a40*/  LDSM.16.M88.4 R32, [R144+0x2800] ;  /* 0x002800009020783b */ /* 0x000ea20000000200 */
[----:B------:R-:W-:Y:S01]  /*2a50*/  LOP3.LUT R20, R2, 0x30, RZ, 0xfc, !PT ;  /* 0x0000003002147812 */ /* 0x000fe200078efcff */
[C---:B------:R-:W-:Y:S01]  /*2a60*/  HMMA.16816.F32.BF16 R76, R8.reuse, R98, R76 ;  /* 0x00000062084c723c */ /* 0x040fe2000004184c */
[----:B------:R-:W-:Y:S02]  /*2a70*/  FSEL R131, R25, -INF , !P1 ;  /* 0xff80000019837808 */ /* 0x000fe40004800000 */
[----:B------:R-:W-:Y:S02]  /*2a80*/  FSEL R50, R27, -INF , !P3 ;  /* 0xff8000001b327808 */ /* 0x000fe40005800000 */
[----:B------:R-:W-:Y:S01]  /*2a90*/  FSEL R135, R16, -INF , !P5 ;  /* 0xff80000010877808 */ /* 0x000fe20006800000 */
[----:B---3--:R-:W-:Y:S01]  /*2aa0*/  HMMA.16816.F32.BF16 R72, R8, R36, R72 ;  /* 0x000000240848723c */ /* 0x008fe20000041848 */
[----:B------:R-:W-:-:S02]  /*2ab0*/  FSEL R44, R26, -INF , !P2 ;  /* 0xff8000001a2c7808 */ /* 0x000fc40005000000 */
[----:B------:R-:W-:Y:S02]  /*2ac0*/  ISETP.GE.AND P1, PT, R24, R137, PT ;  /* 0x000000891800720c */ /* 0x000fe40003f26270 */
[-C--:B------:R-:W-:Y:S01]  /*2ad0*/  ISETP.GE.AND P3, PT, R20, R139.reuse, PT ;  /* 0x0000008b1400720c */ /* 0x080fe20003f66270 */
[----:B------:R-:W-:Y:S01]  /*2ae0*/  HMMA.16816.F32.BF16 R68, R8, R38, R68 ;  /* 0x000000260844723c */ /* 0x000fe20000041844 */
[----:B------:R-:W-:Y:S02]  /*2af0*/  LOP3.LUT R16, R2, 0x38, RZ, 0xfc, !PT ;  /* 0x0000003802107812 */ /* 0x000fe400078efcff */
[----:B------:R-:W-:Y:S02]  /*2b00*/  ISETP.GE.AND P2, PT, R24, R139, PT ;  /* 0x0000008b1800720c */ /* 0x000fe40003f46270 */
[----:B------:R-:W-:Y:S02]  /*2b10*/  FSEL R130, R19, -INF , !P1 ;  /* 0xff80000013827808 */ /* 0x000fe40004800000 */
[----:B------:R-:W-:-:S02]  /*2b20*/  FSEL R129, R88, -INF , !P3 ;  /* 0xff80000058817808 */ /* 0x000fc40005800000 */
[----:B------:R-:W-:Y:S02]  /*2b30*/  FSEL R48, R18, -INF , !P4 ;  /* 0xff80000012307808 */ /* 0x000fe40006000000 */
[----:B------:R-:W-:Y:S01]  /*2b40*/  FSEL R133, R17, -INF , !P2 ;  /* 0xff80000011857808 */ /* 0x000fe20005000000 */
[----:B------:R-:W-:Y:S01]  /*2b50*/  HMMA.16816.F32.BF16 R76, R12, R42, R76 ;  /* 0x0000002a0c4c723c */ /* 0x000fe2000004184c */
[C---:B------:R-:W-:Y:S02]  /*2b60*/  ISETP.GE.AND P1, PT, R16.reuse, R139, PT ;  /* 0x0000008b1000720c */ /* 0x040fe40003f26270 */
[-C--:B------:R-:W-:Y:S02]  /*2b70*/  ISETP.GE.AND P3, PT, R16, R137.reuse, PT ;  /* 0x000000891000720c */ /* 0x080fe40003f66270 */
[----:B------:R-:W3:Y:S01]  /*2b80*/  LDSM.16.M88.4 R16, [R157+0x3800] ;  /* 0x003800009d10783b */ /* 0x000ee20000000200 */
[----:B------:R-:W-:Y:S02]  /*2b90*/  ISETP.GE.AND P5, PT, R20, R137, PT ;  /* 0x000000891400720c */ /* 0x000fe40003fa6270 */
[----:B------:R-:W-:-:S02]  /*2ba0*/  LOP3.LUT R20, R2, 0x31, RZ, 0xfc, !PT ;  /* 0x0000003102147812 */ /* 0x000fc400078efcff */
[----:B------:R-:W-:Y:S01]  /*2bb0*/  LOP3.LUT R26, R2, 0x39, RZ, 0xfc, !PT ;  /* 0x00000039021a7812 */ /* 0x000fe200078efcff */
[----:B-1----:R-:W-:Y:S01]  /*2bc0*/  HMMA.16816.F32.BF16 R64, R8, R28, R64 ;  /* 0x0000001c0840723c */ /* 0x002fe20000041840 */
[C---:B------:R-:W-:Y:S02]  /*2bd0*/  ISETP.GE.AND P4, PT, R20.reuse, R139, PT ;  /* 0x0000008b1400720c */ /* 0x040fe40003f86270 */
[----:B------:R-:W-:Y:S02]  /*2be0*/  ISETP.GE.AND P2, PT, R20, R137, PT ;  /* 0x000000891400720c */ /* 0x000fe40003f46270 */
[----:B------:R-:W-:Y:S01]  /*2bf0*/  LOP3.LUT R24, R2, 0x40, RZ, 0xfc, !PT ;  /* 0x0000004002187812 */ /* 0x000fe200078efcff */
[----:B------:R-:W1:Y:S01]  /*2c00*/  LDSM.16.M88.4 R20, [R144+0x3000] ;  /* 0x003000009014783b */ /* 0x000e620000000200 */
[----:B------:R-:W-:Y:S01]  /*2c10*/  FSEL R100, R90, -INF , !P5 ;  /* 0xff8000005a647808 */ /* 0x000fe20006800000 */
[----:B--2---:R-:W-:Y:S01]  /*2c20*/  HMMA.16816.F32.BF16 R72, R12, R32, R72 ;  /* 0x000000200c48723c */ /* 0x004fe20000041848 */
[----:B------:R-:W-:-:S02]  /*2c30*/  FSEL R51, R89, -INF , !P4 ;  /* 0xff80000059337808 */ /* 0x000fc40006000000 */
[----:B------:R-:W-:Y:S02]  /*2c40*/  FSEL R108, R91, -INF , !P2 ;  /* 0xff8000005b6c7808 */ /* 0x000fe40005000000 */
[----:B------:R-:W-:Y:S01]  /*2c50*/  FSEL R127, R84, -INF , !P1 ;  /* 0xff800000547f7808 */ /* 0x000fe20004800000 */
[----:B------:R-:W-:Y:S01]  /*2c60*/  HMMA.16816.F32.BF16 R60, R8, R30, R60 ;  /* 0x0000001e083c723c */ /* 0x000fe2000004183c */
[C---:B------:R-:W-:Y:S02]  /*2c70*/  ISETP.GE.AND P5, PT, R26.reuse, R139, PT ;  /* 0x0000008b1a00720c */ /* 0x040fe40003fa6270 */
[----:B------:R-:W-:Y:S02]  /*2c80*/  ISETP.GE.AND P4, PT, R26, R137, PT ;  /* 0x000000891a00720c */ /* 0x000fe40003f86270 */
[C---:B------:R-:W-:Y:S01]  /*2c90*/  ISETP.GE.AND P2, PT, R24.reuse, R139, PT ;  /* 0x0000008b1800720c */ /* 0x040fe20003f46270 */
[----:B------:R-:W-:Y:S01]  /*2ca0*/  HMMA.16816.F32.BF16 R68, R12, R34, R68 ;  /* 0x000000220c44723c */ /* 0x000fe20000041844 */
[----:B------:R-:W-:-:S02]  /*2cb0*/  ISETP.GE.AND P1, PT, R24, R137, PT ;  /* 0x000000891800720c */ /* 0x000fc40003f26270 */
[C---:B------:R-:W-:Y:S02]  /*2cc0*/  LOP3.LUT R26, R2.reuse, 0x41, RZ, 0xfc, !PT ;  /* 0x00000041021a7812 */ /* 0x040fe400078efcff */
[----:B------:R-:W-:Y:S02]  /*2cd0*/  LOP3.LUT R24, R2, 0x48, RZ, 0xfc, !PT ;  /* 0x0000004802187812 */ /* 0x000fe400078efcff */
[----:B------:R-:W-:Y:S02]  /*2ce0*/  FSEL R106, R86, -INF , !P3 ;  /* 0xff800000566a7808 */ /* 0x000fe40005800000 */
[----:B------:R-:W-:Y:S02]  /*2cf0*/  FSEL R125, R85, -INF , !P5 ;  /* 0xff800000557d7808 */ /* 0x000fe40006800000 */
[----:B------:R-:W-:Y:S02]  /*2d00*/  FSEL R110, R87, -INF , !P4 ;  /* 0xff800000576e7808 */ /* 0x000fe40006000000 */
[----:B------:R-:W-:Y:S01]  /*2d10*/  FSEL R123, R80, -INF , !P2 ;  /* 0xff800000507b7808 */ /* 0x000fe20005000000 */
[----:B---3--:R-:W-:Y:S01]  /*2d20*/  HMMA.16816.F32.BF16 R56, R8, R16, R56 ;  /* 0x000000100838723c */ /* 0x008fe20000041838 */
[----:B------:R-:W-:-:S02]  /*2d30*/  ISETP.GE.AND P3, PT, R26, R139, PT ;  /* 0x0000008b1a00720c */ /* 0x000fc40003f66270 */
[----:B------:R-:W-:Y:S02]  /*2d40*/  ISETP.GE.AND P5, PT, R26, R137, PT ;  /* 0x000000891a00720c */ /* 0x000fe40003fa6270 */
[C---:B------:R-:W-:Y:S01]  /*2d50*/  ISETP.GE.AND P4, PT, R24.reuse, R139, PT ;  /* 0x0000008b1800720c */ /* 0x040fe20003f86270 */
[----:B------:R-:W-:Y:S01]  /*2d60*/  HMMA.16816.F32.BF16 R52, R8, R18, R52 ;  /* 0x000000120834723c */ /* 0x000fe20000041834 */
[----:B------:R-:W-:Y:S02]  /*2d70*/  ISETP.GE.AND P2, PT, R24, R137, PT ;  /* 0x000000891800720c */ /* 0x000fe40003f46270 */
[----:B------:R-:W2:Y:S01]  /*2d80*/  LDSM.16.M88.4 R24, [R144+0x3800] ;  /* 0x003800009018783b */ /* 0x000ea20000000200 */
[----:B------:R-:W-:Y:S01]  /*2d90*/  LOP3.LUT R28, R2, 0x49, RZ, 0xfc, !PT ;  /* 0x00000049021c7812 */ /* 0x000fe200078efcff */
[----:B------:R-:W-:-:S04]  /*2da0*/  DEPBAR.LE SB0, 0x0 ;  /* 0x000080000000791a */ /* 0x000fc80000000000 */
[----:B------:R-:W-:Y:S01]  /*2db0*/  FSEL R116, R82, -INF , !P1 ;  /* 0xff80000052747808 */ /* 0x000fe20004800000 */
[C---:B-1----:R-:W-:Y:S01]  /*2dc0*/  HMMA.16816.F32.BF16 R64, R12.reuse, R20, R64 ;  /* 0x000000140c40723c */ /* 0x042fe20000041840 */
[----:B------:R-:W-:Y:S02]  /*2dd0*/  FSEL R109, R81, -INF , !P3 ;  /* 0xff800000516d7808 */ /* 0x000fe40005800000 */
[C---:B------:R-:W-:Y:S02]  /*2de0*/  ISETP.GE.AND P1, PT, R28.reuse, R139, PT ;  /* 0x0000008b1c00720c */ /* 0x040fe40003f26270 */
[----:B------:R-:W-:Y:S01]  /*2df0*/  ISETP.GE.AND P3, PT, R28, R137, PT ;  /* 0x000000891c00720c */ /* 0x000fe20003f66270 */
[----:B------:R-:W-:Y:S01]  /*2e00*/  HMMA.16816.F32.BF16 R60, R12, R22, R60 ;  /* 0x000000160c3c723c */ /* 0x000fe2000004183c */
[----:B------:R-:W-:Y:S02]  /*2e10*/  LOP3.LUT R28, R2, 0x50, RZ, 0xfc, !PT ;  /* 0x00000050021c7812 */ /* 0x000fe400078efcff */
[----:B------:R-:W-:-:S02]  /*2e20*/  FSEL R126, R83, -INF , !P5 ;  /* 0xff800000537e7808 */ /* 0x000fc40006800000 */
[----:B------:R-:W-:Y:S02]  /*2e30*/  FSEL R121, R76, -INF , !P4 ;  /* 0xff8000004c797808 */ /* 0x000fe40006000000 */
[C---:B------:R-:W-:Y:S02]  /*2e40*/  ISETP.GE.AND P5, PT, R28.reuse, R139, PT ;  /* 0x0000008b1c00720c */ /* 0x040fe40003fa6270 */
[----:B------:R-:W-:Y:S02]  /*2e50*/  ISETP.GE.AND P4, PT, R28, R137, PT ;  /* 0x000000891c00720c */ /* 0x000fe40003f86270 */
[C---:B------:R-:W-:Y:S02]  /*2e60*/  LOP3.LUT R30, R2.reuse, 0x51, RZ, 0xfc, !PT ;  /* 0x00000051021e7812 */ /* 0x040fe400078efcff */
[C---:B------:R-:W-:Y:S02]  /*2e70*/  LOP3.LUT R16, R2.reuse, 0x58, RZ, 0xfc, !PT ;  /* 0x0000005802107812 */ /* 0x040fe400078efcff */
[----:B------:R-:W-:-:S02]  /*2e80*/  LOP3.LUT R20, R2, 0x59, RZ, 0xfc, !PT ;  /* 0x0000005902147812 */ /* 0x000fc400078efcff */
        /* <DEDUP_REMOVED lines=15> */
[C---:B------:R-:W-:Y:S02]  /*2f80*/  ISETP.GE.AND P1, PT, R8.reuse, R139, PT ;  /* 0x0000008b0800720c */ /* 0x040fe40003f26270 */
[----:B------:R-:W-:Y:S02]  /*2f90*/  ISETP.GE.AND P3, PT, R8, R137, PT ;  /* 0x000000890800720c */ /* 0x000fe40003f66270 */
[C---:B------:R-:W-:Y:S02]  /*2fa0*/  ISETP.GE.AND P5, PT, R10.reuse, R139, PT ;  /* 0x0000008b0a00720c */ /* 0x040fe40003fa6270 */
[----:B------:R-:W-:-:S02]  /*2fb0*/  ISETP.GE.AND P4, PT, R10, R137, PT ;  /* 0x000000890a00720c */ /* 0x000fc40003f86270 */
[C---:B--2---:R-:W-:Y:S01]  /*2fc0*/  HMMA.16816.F32.BF16 R8, R12.reuse, R24, R56 ;  /* 0x000000180c08723c */ /* 0x044fe20000041838 */
[----:B------:R-:W-:Y:S02]  /*2fd0*/  FSEL R124, R78, -INF , !P2 ;  /* 0xff8000004e7c7808 */ /* 0x000fe40005000000 */
[----:B------:R-:W-:Y:S02]  /*2fe0*/  ISETP.GE.AND P2, PT, R30, R139, PT ;  /* 0x0000008b1e00720c */ /* 0x000fe40003f46270 */
[----:B------:R-:W-:Y:S01]  /*2ff0*/  LOP3.LUT R16, R2, 0x68, RZ, 0xfc, !PT ;  /* 0x0000006802107812 */ /* 0x000fe200078efcff */
[----:B------:R-:W-:Y:S01]  /*3000*/  HMMA.16816.F32.BF16 R12, R12, R26, R52 ;  /* 0x0000001a0c0c723c */ /* 0x000fe20000041834 */
[----:B------:R-:W-:Y:S02]  /*3010*/  FSEL R115, R73, -INF , !P2 ;  /* 0xff80000049737808 */ /* 0x000fe40005000000 */
[----:B------:R-:W-:Y:S02]  /*3020*/  ISETP.GE.AND P2, PT, R20, R137, PT ;  /* 0x000000891400720c */ /* 0x000fe40003f46270 */
[----:B------:R-:W-:-:S02]  /*3030*/  LOP3.LUT R18, R2, 0x69, RZ, 0xfc, !PT ;  /* 0x0000006902127812 */ /* 0x000fc400078efcff */
[----:B------:R-:W-:Y:S02]  /*3040*/  FSEL R112, R71, -INF , !P2 ;  /* 0xff80000047707808 */ /* 0x000fe40005000000 */
[----:B------:R-:W-:Y:S02]  /*3050*/  FSEL R113, R64, -INF , !P1 ;  /* 0xff80000040717808 */ /* 0x000fe40004800000 */
[C---:B------:R-:W-:Y:S02]  /*3060*/  ISETP.GE.AND P2, PT, R16.reuse, R139, PT ;  /* 0x0000008b1000720c */ /* 0x040fe40003f46270 */
[----:B------:R-:W-:Y:S02]  /*3070*/  ISETP.GE.AND P1, PT, R16, R137, PT ;  /* 0x000000891000720c */ /* 0x000fe40003f26270 */
[----:B------:R-:W-:Y:S02]  /*3080*/  FSEL R104, R66, -INF , !P3 ;  /* 0xff80000042687808 */ /* 0x000fe40005800000 */
[----:B------:R-:W-:-:S02]  /*3090*/  FSEL R107, R65, -INF , !P5 ;  /* 0xff800000416b7808 */ /* 0x000fc40006800000 */
[C---:B------:R-:W-:Y:S02]  /*30a0*/  ISETP.GE.AND P3, PT, R18.reuse, R139, PT ;  /* 0x0000008b1200720c */ /* 0x040fe40003f66270 */
[----:B------:R-:W-:Y:S02]  /*30b0*/  ISETP.GE.AND P5, PT, R18, R137, PT ;  /* 0x000000891200720c */ /* 0x000fe40003fa6270 */
[C---:B------:R-:W-:Y:S02]  /*30c0*/  LOP3.LUT R16, R2.reuse, 0x70, RZ, 0xfc, !PT ;  /* 0x0000007002107812 */ /* 0x040fe400078efcff */
[----:B------:R-:W-:Y:S02]  /*30d0*/  LOP3.LUT R18, R2, 0x71, RZ, 0xfc, !PT ;  /* 0x0000007102127812 */ /* 0x000fe400078efcff */
[----:B------:R-:W-:Y:S02]  /*30e0*/  FSEL R102, R67, -INF , !P4 ;  /* 0xff80000043667808 */ /* 0x000fe40006000000 */
[----:B------:R-:W-:-:S02]  /*30f0*/  FSEL R105, R60, -INF , !P2 ;  /* 0xff8000003c697808 */ /* 0x000fc40005000000 */
[C---:B------:R-:W-:Y:S02]  /*3100*/  ISETP.GE.AND P4, PT, R16.reuse, R139, PT ;  /* 0x0000008b1000720c */ /* 0x040fe40003f86270 */
[----:B------:R-:W-:Y:S02]  /*3110*/  ISETP.GE.AND P2, PT, R16, R137, PT ;  /* 0x000000891000720c */ /* 0x000fe40003f46270 */
[----:B------:R-:W-:Y:S02]  /*3120*/  FSEL R66, R62, -INF , !P1 ;  /* 0xff8000003e427808 */ /* 0x000fe40004800000 */
[----:B------:R-:W-:Y:S02]  /*3130*/  LOP3.LUT R16, R2, 0x78, RZ, 0xfc, !PT ;  /* 0x0000007802107812 */ /* 0x000fe400078efcff */
[----:B------:R-:W-:Y:S02]  /*3140*/  ISETP.GE.AND P1, PT, R18, R139, PT ;  /* 0x0000008b1200720c */ /* 0x000fe40003f26270 */
[----:B------:R-:W-:-:S02]  /*3150*/  LOP3.LUT R2, R2, 0x79, RZ, 0xfc, !PT ;  /* 0x0000007902027812 */ /* 0x000fc400078efcff */
[----:B------:R-:W-:Y:S02]  /*3160*/  FSEL R101, R61, -INF , !P3 ;  /* 0xff8000003d657808 */ /* 0x000fe40005800000 */
[----:B------:R-:W-:Y:S02]  /*3170*/  FSEL R64, R63, -INF , !P5 ;  /* 0xff8000003f407808 */ /* 0x000fe40006800000 */
[----:B------:R-:W-:Y:S02]  /*3180*/  FSEL R65, R8, -INF , !P4 ;  /* 0xff80000008417808 */ /* 0x000fe40006000000 */
[----:B------:R-:W-:Y:S02]  /*3190*/  FSEL R52, R10, -INF , !P2 ;  /* 0xff8000000a347808 */ /* 0x000fe40005000000 */
[----:B------:R-:W-:Y:S02]  /*31a0*/  FSEL R59, R9, -INF , !P1 ;  /* 0xff800000093b7808 */ /* 0x000fe40004800000 */
[----:B------:R-:W-:-:S02]  /*31b0*/  ISETP.GE.AND P3, PT, R18, R137, PT ;  /* 0x000000891200720c */ /* 0x000fc40003f66270 */
[-C--:B------:R-:W-:Y:S02]  /*31c0*/  ISETP.GE.AND P5, PT, R16, R139.reuse, PT ;  /* 0x0000008b1000720c */ /* 0x080fe40003fa6270 */
[----:B------:R-:W-:Y:S02]  /*31d0*/  ISETP.GE.AND P4, PT, R2, R139, PT ;  /* 0x0000008b0200720c */ /* 0x000fe40003f86270 */
[-C--:B------:R-:W-:Y:S02]  /*31e0*/  ISETP.GE.AND P2, PT, R16, R137.reuse, PT ;  /* 0x000000891000720c */ /* 0x080fe40003f46270 */
[----:B------:R-:W-:Y:S02]  /*31f0*/  ISETP.GE.AND P1, PT, R2, R137, PT ;  /* 0x000000890200720c */ /* 0x000fe40003f26270 */
[----:B------:R-:W-:Y:S02]  /*3200*/  FSEL R40, R11, -INF , !P3 ;  /* 0xff8000000b287808 */ /* 0x000fe40005800000 */
[----:B------:R-:W-:-:S02]  /*3210*/  FSEL R55, R12, -INF , !P5 ;  /* 0xff8000000c377808 */ /* 0x000fc40006800000 */
[----:B------:R-:W-:Y:S02]  /*3220*/  FSEL R53, R13, -INF , !P4 ;  /* 0xff8000000d357808 */ /* 0x000fe40006000000 */
[----:B------:R-:W-:Y:S02]  /*3230*/  FSEL R36, R14, -INF , !P2 ;  /* 0xff8000000e247808 */ /* 0x000fe40005000000 */
[----:B------:R-:W-:Y:S01]  /*3240*/  FSEL R30, R15, -INF , !P1 ;  /* 0xff8000000f1e7808 */ /* 0x000fe20004800000 */
[----:B------:R-:W-:Y:S06]  /*3250*/  @!P0 BRA `(.L_x_6358) ;  /* 0x0000000400708947 */ /* 0x000fec0003800000 */
[----:B------:R-:W-:Y:S05]  /*3260*/  @P6 BRA `(.L_x_6359) ;  /* 0x0000000000e46947 */ /* 0x000fea0003800000 */
[----:B------:R-:W1:Y:S01]  /*3270*/  LDC R9, c[0x0][0x380] ;  /* 0x0000e000ff097b82 */ /* 0x000e620000000800 */
[C---:B------:R-:W-:Y:S02]  /*3280*/  IADD3 R14, R0.reuse, -0x80, RZ ;  /* 0xffffff80000e7810 */ /* 0x040fe40007ffe0ff */
        /* <DEDUP_REMOVED lines=55> */
.L_x_6359:
[----:B------:R-:W-:-:S04]  /*3600*/  ULEA UR6, -UR6, URZ, 0x7 ;  /* 0x0000003f06067291 */ /* 0x000fc8000f8e393f */
[----:B------:R-:W-:Y:S02]  /*3610*/  USHF.R.S32.HI UR4, URZ, 0x1f, UR6 ;  /* 0x0000001f3f047899 */ /* 0x000fe40008011406 */
[----:B------:R-:W-:-:S04]  /*3620*/  MOV R10, UR6 ;  /* 0x00000006000a7c02 */ /* 0x000fc80008000f00 */
[----:B------:R-:W-:-:S07]  /*3630*/  MOV R9, UR4 ;  /* 0x0000000400097c02 */ /* 0x000fce0008000f00 */
.L_x_6360:
        /* <DEDUP_REMOVED lines=30> */
.L_x_6358:
        /* <DEDUP_REMOVED lines=67> */
[----:B------:R-:W-:-:S03]  /*3c50*/  IADD3 R154, R3, R155, RZ ;  /* 0x0000009b039a7210 */ /* 0x000fc60007ffe0ff */
[----:B------:R-:W-:Y:S04]  /*3c60*/  LDSM.16.MT88.4 R68, [R153+0x6000] ;  /* 0x006000009944783b */ /* 0x000fe80000004200 */
[----:B------:R-:W-:Y:S04]  /*3c70*/  LDSM.16.MT88.4 R84, [R154+0x6000] ;  /* 0x006000009a54783b */ /* 0x000fe80000004200 */
[----:B------:R-:W-:Y:S04]  /*3c80*/  LDSM.16.MT88.4 R12, [R155+0x6800] ;  /* 0x006800009b0c783b */ /* 0x000fe80000004200 */
[----:B------:R-:W-:Y:S01]  /*3c90*/  LDSM.16.MT88.4 R24, [R154+0x6800] ;  /* 0x006800009a18783b */ /* 0x000fe20000004200 */
[----:B-1----:R-:W-:-:S03]  /*3ca0*/  FMNMX.FTZ R11, R0, R11, !PT ;  /* 0x0000000b000b7209 */ /* 0x002fc60007810000 */
[----:B------:R-:W-:Y:S01]  /*3cb0*/  LDSM.16.MT88.4 R20, [R153+0x6800] ;  /* 0x006800009914783b */ /* 0x000fe20000004200 */
[----:B--2---:R-:W-:-:S03]  /*3cc0*/  FMNMX.FTZ R9, R8, R9, !PT ;  /* 0x0000000908097209 */ /* 0x004fc60007810000 */
[----:B------:R-:W1:Y:S04]  /*3cd0*/  SHFL.BFLY PT, R2, R11, 0x1, 0x1f ;  /* 0x0c201f000b027f89 */ /* 0x000e6800000e0000 */
[----:B------:R-:W2:Y:S01]  /*3ce0*/  SHFL.BFLY PT, R0, R9, 0x1, 0x1f ;  /* 0x0c201f0009007f89 */ /* 0x000ea200000e0000 */
[----:B-1----:R-:W-:-:S04]  /*3cf0*/  FMNMX.FTZ R2, R11, R2, !PT ;  /* 0x000000020b027209 */ /* 0x002fc80007810000 */
[C---:B------:R-:W-:Y:S01]  /*3d00*/  FSETP.NEU.FTZ.AND P1, PT, R2.reuse, -INF , PT ;  /* 0xff8000000200780b */ /* 0x040fe20003f3d000 */
[----:B------:R-:W-:Y:S01]  /*3d10*/  FMUL.FTZ R62, R2, UR4 ;  /* 0x00000004023e7c20 */ /* 0x000fe20008410000 */
[----:B--2---:R-:W-:-:S04]  /*3d20*/  FMNMX.FTZ R0, R9, R0, !PT ;  /* 0x0000000009007209 */ /* 0x004fc80007810000 */
        /* <DEDUP_REMOVED lines=15> */
[----:B------:R-:W-:Y:S01]  /*3e20*/  IADD3 R152, R3, R153, RZ ;  /* 0x0000009903987210 */ /* 0x000fe20007ffe0ff */
[----:B------:R-:W-:Y:S01]  /*3e30*/  MUFU.EX2 R58, R58 ;  /* 0x0000003a003a7308 */ /* 0x000fe20000000800 */
[--C-:B------:R-:W-:Y:S01]  /*3e40*/  FFMA.FTZ R37, R143, UR4, -R62.reuse ;  /* 0x000000048f257c23 */ /* 0x100fe2000801083e */
[--C-:B------:R-:W-:Y:S01]  /*3e50*/  FFMA.FTZ R34, R97, UR4, -R62.reuse ;  /* 0x0000000461227c23 */ /* 0x100fe2000801083e */
[--C-:B------:R-:W-:Y:S01]  /*3e60*/  FFMA.FTZ R39, R132, UR4, -R33.reuse ;  /* 0x0000000484277c23 */ /* 0x100fe20008010821 */
[----:B------:R-:W2:Y:S01]  /*3e70*/  LDSM.16.MT88.4 R16, [R152+0x6000] ;  /* 0x006000009810783b */ /* 0x000ea20000004200 */
        /* <DEDUP_REMOVED lines=53> */
[----:B------:R-:W-:Y:S01]  /*41d0*/  FADD.FTZ R49, R58, R49 ;  /* 0x000000313a317221 */ /* 0x000fe20000010000 */
[----:B------:R-:W-:Y:S01]  /*41e0*/  FADD.FTZ R47, R56, R47 ;  /* 0x0000002f382f7221 */ /* 0x000fe20000010000 */
[--C-:B------:R-:W-:Y:S01]  /*41f0*/  FFMA.FTZ R65, R65, UR4, -R62.reuse ;  /* 0x0000000441417c23 */ /* 0x100fe2000801083e */
[--C-:B------:R-:W-:Y:S01]  /*4200*/  FFMA.FTZ R64, R59, UR4, -R62.reuse ;  /* 0x000000043b407c23 */ /* 0x100fe2000801083e */
[----:B------:R-:W-:Y:S01]  /*4210*/  FADD.FTZ R54, R54, R49 ;  /* 0x0000003136367221 */ /* 0x000fe20000010000 */
[--C-:B------:R-:W-:Y:S01]  /*4220*/  FFMA.FTZ R55, R55, UR4, -R62.reuse ;  /* 0x0000000437377c23 */ /* 0x100fe2000801083e */
[----:B------:R-:W-:Y:S01]  /*4230*/  MUFU.EX2 R42, R42 ;  /* 0x0000002a002a7308 */ /* 0x000fe20000000800 */
[----:B------:R-:W-:Y:S01]  /*4240*/  FFMA.FTZ R62, R53, UR4, -R62 ;  /* 0x00000004353e7c23 */ /* 0x000fe2000801083e */
[----:B------:R-:W-:Y:S01]  /*4250*/  FADD.FTZ R41, R41, R54 ;  /* 0x0000003629297221 */ /* 0x000fe20000010000 */
[----:B------:R-:W-:-:S05]  /*4260*/  FFMA.FTZ R52, R52, UR4, -R33 ;  /* 0x0000000434347c23 */ /* 0x000fca0008010821 */
[----:B------:R-:W3:Y:S01]  /*4270*/  MUFU.EX2 R35, R35 ;  /* 0x0000002300237308 */ /* 0x000ee20000000800 */
[----:B----4-:R-:W-:-:S07]  /*4280*/  F2FP.BF16.F32.PACK_AB R79, R45, R46 ;  /* 0x0000002e2d4f723e */ /* 0x010fce00000010ff */
[C---:B-1----:R-:W-:Y:S01]  /*4290*/  HMMA.16816.F32.BF16 R96, R76.reuse, R92, RZ ;  /* 0x0000005c4c60723c */ /* 0x042fe200000418ff */
[----:B------:R-:W-:Y:S05]  /*42a0*/  MUFU.EX2 R37, R37 ;  /* 0x0000002500257308 */ /* 0x000fea0000000800 */
[C---:B------:R-:W-:Y:S03]  /*42b0*/  HMMA.16816.F32.BF16 R92, R76.reuse, R94, RZ ;  /* 0x0000005e4c5c723c */ /* 0x040fe600000418ff */
[----:B------:R-:W1:Y:S01]  /*42c0*/  MUFU.EX2 R34, R34 ;  /* 0x0000002200227308 */ /* 0x000e620000000800 */
[C---:B---3--:R-:W-:Y:S01]  /*42d0*/  F2FP.BF16.F32.PACK_AB R8, R35.reuse, R42 ;  /* 0x0000002a2308723e */ /* 0x048fe200000010ff */
[----:B------:R-:W-:Y:S01]  /*42e0*/  FADD.FTZ R42, R42, R41 ;  /* 0x000000292a2a7221 */ /* 0x000fe20000010000 */
[----:B------:R-:W-:Y:S03]  /*42f0*/  HMMA.16816.F32.BF16 R88, R76, R84, RZ ;  /* 0x000000544c58723c */ /* 0x000fe600000418ff */
[----:B------:R-:W-:-:S02]  /*4300*/  FADD.FTZ R42, R35, R42 ;  /* 0x0000002a232a7221 */ /* 0x000fc40000010000 */
[----:B------:R-:W-:Y:S01]  /*4310*/  MUFU.EX2 R39, R39 ;  /* 0x0000002700277308 */ /* 0x000fe20000000800 */
[C---:B------:R-:W-:Y:S06]  /*4320*/  HMMA.16816.F32.BF16 R80, R76.reuse, R68, RZ ;  /* 0x000000444c50723c */ /* 0x040fec00000418ff */
[----:B------:R-:W-:Y:S01]  /*4330*/  HMMA.16816.F32.BF16 R84, R76, R86, RZ ;  /* 0x000000564c54723c */ /* 0x000fe200000418ff */
[----:B------:R-:W3:Y:S01]  /*4340*/  MUFU.EX2 R38, R38 ;  /* 0x0000002600267308 */ /* 0x000ee20000000800 */
[----:B-1----:R-:W-:Y:S01]  /*4350*/  F2FP.BF16.F32.PACK_AB R10, R34, R37 ;  /* 0x00000025220a723e */ /* 0x002fe200000010ff */
[----:B------:R-:W-:-:S03]  /*4360*/  FADD.FTZ R37, R37, R42 ;  /* 0x0000002a25257221 */ /* 0x000fc60000010000 */
[C---:B------:R-:W-:Y:S01]  /*4370*/  HMMA.16816.F32.BF16 R68, R76.reuse, R70, RZ ;  /* 0x000000464c44723c */ /* 0x040fe200000418ff */
[----:B------:R-:W-:Y:S02]  /*4380*/  FADD.FTZ R34, R34, R37 ;  /* 0x0000002522227221 */ /* 0x000fe40000010000 */
[----:B------:R-:W-:Y:S03]  /*4390*/  MUFU.EX2 R32, R32 ;  /* 0x0000002000207308 */ /* 0x000fe60000000800 */
[C---:B--2---:R-:W-:Y:S05]  /*43a0*/  HMMA.16816.F32.BF16 R72, R76.reuse, R16, RZ ;  /* 0x000000104c48723c */ /* 0x044fea00000418ff */
[----:B------:R-:W1:Y:S01]  /*43b0*/  MUFU.EX2 R29, R29 ;  /* 0x0000001d001d7308 */ /* 0x000e620000000800 */
[----:B------:R-:W-:Y:S01]  /*43c0*/  HMMA.16816.F32.BF16 R76, R76, R18, RZ ;  /* 0x000000124c4c723c */ /* 0x000fe200000418ff */
[----:B---3--:R-:W-:Y:S01]  /*43d0*/  F2FP.BF16.F32.PACK_AB R9, R38, R39 ;  /* 0x000000272609723e */ /* 0x008fe200000010ff */
[----:B------:R-:W2:Y:S05]  /*43e0*/  LDSM.16.MT88.4 R16, [R152+0x6800] ;  /* 0x006800009810783b */ /* 0x000eaa0000004200 */
        /* <DEDUP_REMOVED lines=17> */
[C---:B--2---:R-:W-:Y:S05]  /*4500*/  HMMA.16816.F32.BF16 R72, R8.reuse, R16, R72 ;  /* 0x000000100848723c */ /* 0x044fea0000041848 */
[----:B------:R-:W2:Y:S01]  /*4510*/  MUFU.EX2 R43, R43 ;  /* 0x0000002b002b7308 */ /* 0x000ea20000000800 */
        /* <DEDUP_REMOVED lines=8> */
[----:B--2---:R-:W-:Y:S01]  /*45a0*/  F2FP.BF16.F32.PACK_AB R11, R43, R48 ;  /* 0x000000302b0b723e */ /* 0x004fe200000010ff */
[----:B------:R-:W2:Y:S02]  /*45b0*/  MUFU.EX2 R50, R50 ;  /* 0x0000003200327308 */ /* 0x000ea40000000800 */
[----:B------:R-:W-:-:S04]  /*45c0*/  FADD.FTZ R7, R7, R28 ;  /* 0x0000001c07077221 */ /* 0x000fc80000010000 */
[----:B------:R-:W-:Y:S01]  /*45d0*/  FADD.FTZ R4, R4, R7 ;  /* 0x0000000704047221 */ /* 0x000fe20000010000 */
[C---:B-1----:R-:W-:Y:S01]  /*45e0*/  HMMA.16816.F32.BF16 R96, R8.reuse, R12, R96 ;  /* 0x0000000c0860723c */ /* 0x042fe20000041860 */
[----:B------:R-:W-:Y:S05]  /*45f0*/  MUFU.EX2 R51, R51 ;  /* 0x0000003300337308 */ /* 0x000fea0000000800 */
[C---:B------:R-:W-:Y:S01]  /*4600*/  HMMA.16816.F32.BF16 R92, R8.reuse, R14, R92 ;  /* 0x0000000e085c723c */ /* 0x040fe2000004185c */
[----:B------:R-:W1:Y:S02]  /*4610*/  LDSM.16.MT88.4 R12, [R155+0x7800] ;  /* 0x007800009b0c783b */ /* 0x000e640000004200 */
        /* <DEDUP_REMOVED lines=11> */
[----:B------:R-:W1:Y:S01]  /*46d0*/  MUFU.EX2 R63, R63 ;  /* 0x0000003f003f7308 */ /* 0x000e620000000800 */
[----:B------:R-:W-:Y:S01]  /*46e0*/  HMMA.16816.F32.BF16 R76, R8, R18, R76 ;  /* 0x00000012084c723c */ /* 0x000fe2000004184c */
[----:B------:R-:W5:Y:S06]  /*46f0*/  LDSM.16.MT88.4 R16, [R152+0x7800] ;  /* 0x007800009810783b */ /* 0x000f6c0000004200 */
[----:B--2---:R-:W-:Y:S01]  /*4700*/  F2FP.BF16.F32.PACK_AB R8, R50, R3 ;  /* 0x000000033208723e */ /* 0x004fe200000010ff */
        /* <DEDUP_REMOVED lines=99> */
[----:B---3--:R-:W-:Y:S03]  /*4d40*/  HMMA.16816.F32.BF16 R88, R8, R24, R88 ;  /* 0x000000180858723c */ /* 0x008fe60000041858 */
[----:B------:R-:W-:-:S02]  /*4d50*/  FADD.FTZ R39, R39, R12 ;  /* 0x0000000c27277221 */ /* 0x000fc40000010000 */
[----:B------:R-:W2:Y:S01]  /*4d60*/  LDSM.16.MT88.4 R12, [R155+0x9800] ;  /* 0x009800009b0c783b */ /* 0x000ea20000004200 */
[C---:B------:R-:W-:Y:S01]  /*4d70*/  HMMA.16816.F32.BF16 R84, R8.reuse, R26, R84 ;  /* 0x0000001a0854723c */ /* 0x040fe20000041854 */
[----:B------:R-:W-:Y:S01]  /*4d80*/  FADD.FTZ R39, R38, R39 ;  /* 0x0000002726277221 */ /* 0x000fe20000010000 */
[--C-:B------:R-:W-:Y:S01]  /*4d90*/  FFMA.FTZ R25, R40, UR4, -R33.reuse ;  /* 0x0000000428197c23 */ /* 0x100fe20008010821 */
[----:B------:R-:W-:Y:S01]  /*4da0*/  FFMA.FTZ R24, R36, UR4, -R33 ;  /* 0x0000000424187c23 */ /* 0x000fe20008010821 */
        /* <DEDUP_REMOVED lines=65> */
.L_x_6365:
        /* <DEDUP_REMOVED lines=66> */
.L_x_6362:
        /* <DEDUP_REMOVED lines=26> */
[----:B------:R-:W-:Y:S03]  /*5780*/  ISETP.GT.AND P0, PT, R176, R163, PT ;  /* 0x000000a3b000720c */ /* 0x000fe60003f04270 */
        /* <DEDUP_REMOVED lines=12> */
[C---:B--2---:R-:W-:Y:S06]  /*5850*/  HMMA.16816.F32.BF16 R4, R104.reuse, R108, RZ ;  /* 0x0000006c6804723c */ /* 0x044fec00000418ff */
[C---:B------:R-:W-:Y:S01]  /*5860*/  HMMA.16816.F32.BF16 R8, R104.reuse, R110, RZ ;  /* 0x0000006e6808723c */ /* 0x040fe200000418ff */
[----:B------:R-:W-:Y:S05]  /*5870*/  LDSM.16.M88.4 R108, [R160] ;  /* 0x00000000a06c783b */ /* 0x000fea0000000200 */
[C---:B---3--:R-:W-:Y:S06]  /*5880*/  HMMA.16816.F32.BF16 R12, R104.reuse, R112, RZ ;  /* 0x00000070680c723c */ /* 0x048fec00000418ff */
[C---:B------:R-:W-:Y:S01]  /*5890*/  HMMA.16816.F32.BF16 R16, R104.reuse, R114, RZ ;  /* 0x000000726810723c */ /* 0x040fe200000418ff */
[----:B------:R-:W2:Y:S05]  /*58a0*/  LDSM.16.M88.4 R112, [R159] ;  /* 0x000000009f70783b */ /* 0x000eaa0000000200 */
[C---:B----4-:R-:W-:Y:S06]  /*58b0*/  HMMA.16816.F32.BF16 R20, R104.reuse, R116, RZ ;  /* 0x000000746814723c */ /* 0x050fec00000418ff */
[C---:B------:R-:W-:Y:S01]  /*58c0*/  HMMA.16816.F32.BF16 R24, R104.reuse, R118, RZ ;  /* 0x000000766818723c */ /* 0x040fe200000418ff */
[----:B------:R-:W3:Y:S05]  /*58d0*/  LDSM.16.M88.4 R116, [R159+0x800] ;  /* 0x000800009f74783b */ /* 0x000eea0000000200 */
[C---:B-----5:R-:W-:Y:S06]  /*58e0*/  HMMA.16816.F32.BF16 R28, R104.reuse, R120, RZ ;  /* 0x00000078681c723c */ /* 0x060fec00000418ff */
[C---:B------:R-:W-:Y:S01]  /*58f0*/  HMMA.16816.F32.BF16 R32, R104.reuse, R122, RZ ;  /* 0x0000007a6820723c */ /* 0x040fe200000418ff */
[----:B------:R-:W4:Y:S05]  /*5900*/  LDSM.16.M88.4 R120, [R159+0x1000] ;  /* 0x001000009f78783b */ /* 0x000f2a0000000200 */
[C---:B-1----:R-:W-:Y:S06]  /*5910*/  HMMA.16816.F32.BF16 R36, R104.reuse, R124, RZ ;  /* 0x0000007c6824723c */ /* 0x042fec00000418ff */
[C---:B------:R-:W-:Y:S01]  /*5920*/  HMMA.16816.F32.BF16 R40, R104.reuse, R126, RZ ;  /* 0x0000007e6828723c */ /* 0x040fe200000418ff */
[----:B------:R-:W1:Y:S05]  /*5930*/  LDSM.16.M88.4 R124, [R159+0x2000] ;  /* 0x002000009f7c783b */ /* 0x000e6a0000000200 */
[C---:B------:R-:W-:Y:S06]  /*5940*/  HMMA.16816.F32.BF16 R44, R104.reuse, R128, RZ ;  /* 0x00000080682c723c */ /* 0x040fec00000418ff */
[C---:B------:R-:W-:Y:S01]  /*5950*/  HMMA.16816.F32.BF16 R48, R104.reuse, R130, RZ ;  /* 0x000000826830723c */ /* 0x040fe200000418ff */
[----:B------:R-:W-:Y:S05]  /*5960*/  LDSM.16.M88.4 R128, [R157] ;  /* 0x000000009d80783b */ /* 0x000fea0000000200 */
[C---:B------:R-:W-:Y:S06]  /*5970*/  HMMA.16816.F32.BF16 R52, R104.reuse, R132, RZ ;  /* 0x000000846834723c */ /* 0x040fec00000418ff */
[C---:B------:R-:W-:Y:S06]  /*5980*/  HMMA.16816.F32.BF16 R56, R104.reuse, R134, RZ ;  /* 0x000000866838723c */ /* 0x040fec00000418ff */
[C---:B------:R-:W-:Y:S06]  /*5990*/  HMMA.16816.F32.BF16 R60, R104.reuse, R136, RZ ;  /* 0x00000088683c723c */ /* 0x040fec00000418ff */
[----:B------:R-:W-:Y:S01]  /*59a0*/  HMMA.16816.F32.BF16 R64, R104, R138, RZ ;  /* 0x0000008a6840723c */ /* 0x000fe200000418ff */
        /* <DEDUP_REMOVED lines=9> */
[----:B------:R-:W4:Y:S05]  /*5a40*/  LDSM.16.M88.4 R120, [R158] ;  /* 0x000000009e78783b */ /* 0x000f2a0000000200 */
[C---:B------:R-:W-:Y:S06]  /*5a50*/  HMMA.16816.F32.BF16 R28, R108.reuse, R140, R28 ;  /* 0x0000008c6c1c723c */ /* 0x040fec000004181c */
[C---:B------:R-:W-:Y:S06]  /*5a60*/  HMMA.16816.F32.BF16 R32, R108.reuse, R142, R32 ;  /* 0x0000008e6c20723c */ /* 0x040fec0000041820 */
[C---:B-1----:R-:W-:Y:S06]  /*5a70*/  HMMA.16816.F32.BF16 R36, R108.reuse, R124, R36 ;  /* 0x0000007c6c24723c */ /* 0x042fec0000041824 */
[C---:B------:R-:W-:Y:S01]  /*5a80*/  HMMA.16816.F32.BF16 R40, R108.reuse, R126, R40 ;  /* 0x0000007e6c28723c */ /* 0x040fe20000041828 */
[----:B------:R-:W1:Y:S05]  /*5a90*/  LDSM.16.M88.4 R124, [R151] ;  /* 0x00000000977c783b */ /* 0x000e6a0000000200 */
[C---:B-----5:R-:W-:Y:S06]  /*5aa0*/  HMMA.16816.F32.BF16 R44, R108.reuse, R104, R44 ;  /* 0x000000686c2c723c */ /* 0x060fec000004182c */
[C---:B------:R-:W-:Y:S01]  /*5ab0*/  HMMA.16816.F32.BF16 R48, R108.reuse, R106, R48 ;  /* 0x0000006a6c30723c */ /* 0x040fe20000041830 */
[----:B------:R-:W5:Y:S05]  /*5ac0*/  LDSM.16.M88.4 R104, [R150] ;  /* 0x000000009668783b */ /* 0x000f6a0000000200 */
[C---:B--2---:R-:W-:Y:S06]  /*5ad0*/  HMMA.16816.F32.BF16 R52, R108.reuse, R112, R52 ;  /* 0x000000706c34723c */ /* 0x044fec0000041834 */
[C---:B------:R-:W-:Y:S01]  /*5ae0*/  HMMA.16816.F32.BF16 R56, R108.reuse, R114, R56 ;  /* 0x000000726c38723c */ /* 0x040fe20000041838 */
[----:B------:R-:W-:Y:S05]  /*5af0*/  LDSM.16.M88.4 R112, [R148] ;  /* 0x000000009470783b */ /* 0x000fea0000000200 */
[C---:B---3--:R-:W-:Y:S06]  /*5b00*/  HMMA.16816.F32.BF16 R60, R108.reuse, R116, R60 ;  /* 0x000000746c3c723c */ /* 0x048fec000004183c */
[----:B------:R-:W-:Y:S01]  /*5b10*/  HMMA.16816.F32.BF16 R64, R108, R118, R64 ;  /* 0x000000766c40723c */ /* 0x000fe20000041840 */
[----:B------:R-:W2:Y:S04]  /*5b20*/  LDSM.16.M88.4 R108, [R149] ;  /* 0x00000000956c783b */ /* 0x000ea80000000200 */
[----:B------:R-:W3:Y:S01]  /*5b30*/  LDSM.16.M88.4 R116, [R147] ;  /* 0x000000009374783b */ /* 0x000ee20000000200 */
[C---:B----4-:R-:W-:Y:S06]  /*5b40*/  HMMA.16816.F32.BF16 R4, R120.reuse, R128, R4 ;  /* 0x000000807804723c */ /* 0x050fec0000041804 */
[C---:B------:R-:W-:Y:S01]  /*5b50*/  HMMA.16816.F32.BF16 R8, R120.reuse, R130, R8 ;  /* 0x000000827808723c */ /* 0x040fe20000041808 */
[----:B------:R-:W4:Y:S05]  /*5b60*/  LDSM.16.M88.4 R128, [R146] ;  /* 0x000000009280783b */ /* 0x000f2a0000000200 */
[C---:B-1----:R-:W-:Y:S06]  /*5b70*/  HMMA.16816.F32.BF16 R12, R120.reuse, R124, R12 ;  /* 0x0000007c780c723c */ /* 0x042fec000004180c */
[C---:B------:R-:W-:Y:S01]  /*5b80*/  HMMA.16816.F32.BF16 R16, R120.reuse, R126, R16 ;  /* 0x0000007e7810723c */ /* 0x040fe20000041810 */
[----:B------:R-:W-:Y:S05]  /*5b90*/  LDSM.16.M88.4 R124, [R144+0x800] ;  /* 0x00080000907c783b */ /* 0x000fea0000000200 */
[C---:B-----5:R-:W-:Y:S06]  /*5ba0*/  HMMA.16816.F32.BF16 R20, R120.reuse, R104, R20 ;  /* 0x000000687814723c */ /* 0x060fec0000041814 */
[C---:B------:R-:W-:Y:S01]  /*5bb0*/  HMMA.16816.F32.BF16 R24, R120.reuse, R106, R24 ;  /* 0x0000006a7818723c */ /* 0x040fe20000041818 */
[----:B------:R-:W1:Y:S05]  /*5bc0*/  LDSM.16.M88.4 R104, [R145] ;  /* 0x000000009168783b */ /* 0x000e6a0000000200 */
[C---:B--2---:R-:W-:Y:S06]  /*5bd0*/  HMMA.16816.F32.BF16 R28, R120.reuse, R108, R28 ;  /* 0x0000006c781c723c */ /* 0x044fec000004181c */
[C---:B------:R-:W-:Y:S01]  /*5be0*/  HMMA.16816.F32.BF16 R32, R120.reuse, R110, R32 ;  /* 0x0000006e7820723c */ /* 0x040fe20000041820 */
[----:B------:R-:W-:Y:S05]  /*5bf0*/  LDSM.16.M88.4 R108, [R156] ;  /* 0x000000009c6c783b */ /* 0x000fea0000000200 */
[C---:B------:R-:W-:Y:S06]  /*5c00*/  HMMA.16816.F32.BF16 R36, R120.reuse, R112, R36 ;  /* 0x000000707824723c */ /* 0x040fec0000041824 */
[C---:B------:R-:W-:Y:S01]  /*5c10*/  HMMA.16816.F32.BF16 R40, R120.reuse, R114, R40 ;  /* 0x000000727828723c */ /* 0x040fe20000041828 */
[----:B------:R-:W2:Y:S05]  /*5c20*/  LDSM.16.M88.4 R112, [R144] ;  /* 0x000000009070783b */ /* 0x000eaa0000000200 */
[C---:B---3--:R-:W-:Y:S06]  /*5c30*/  HMMA.16816.F32.BF16 R44, R120.reuse, R116, R44 ;  /* 0x00000074782c723c */ /* 0x048fec000004182c */
[C---:B------:R-:W-:Y:S01]  /*5c40*/  HMMA.16816.F32.BF16 R48, R120.reuse, R118, R48 ;  /* 0x000000767830723c */ /* 0x040fe20000041830 */
[----:B------:R-:W3:Y:S05]  /*5c50*/  LDSM.16.M88.4 R116, [R144+0x1000] ;  /* 0x001000009074783b */ /* 0x000eea0000000200 */
[C---:B----4-:R-:W-:Y:S06]  /*5c60*/  HMMA.16816.F32.BF16 R52, R120.reuse, R128, R52 ;  /* 0x000000807834723c */ /* 0x050fec0000041834 */
[C---:B------:R-:W-:Y:S01]  /*5c70*/  HMMA.16816.F32.BF16 R56, R120.reuse, R130, R56 ;  /* 0x000000827838723c */ /* 0x040fe20000041838 */
[----:B------:R-:W-:Y:S05]  /*5c80*/  LDSM.16.M88.4 R128, [R144+0x3800] ;  /* 0x003800009080783b */ /* 0x000fea0000000200 */
[C---:B-1----:R-:W-:Y:S06]  /*5c90*/  HMMA.16816.F32.BF16 R60, R120.reuse, R104, R60 ;  /* 0x00000068783c723c */ /* 0x042fec000004183c */
[----:B------:R-:W-:Y:S01]  /*5ca0*/  HMMA.16816.F32.BF16 R64, R120, R106, R64 ;  /* 0x0000006a7840723c */ /* 0x000fe20000041840 */
[----:B------:R-:W1:Y:S04]  /*5cb0*/  LDSM.16.M88.4 R104, [R144+0x1800] ;  /* 0x001800009068783b */ /* 0x000e680000000200 */
[----:B------:R-:W-:Y:S01]  /*5cc0*/  LDSM.16.M88.4 R120, [R144+0x2800] ;  /* 0x002800009078783b */ /* 0x000fe20000000200 */
        /* <DEDUP_REMOVED lines=14> */
[C---:B------:R-:W-:Y:S06]  /*5db0*/  HMMA.16816.F32.BF16 R44, R108.reuse, R120, R44 ;  /* 0x000000786c2c723c */ /* 0x040fec000004182c */
        /* <DEDUP_REMOVED lines=74> */
.L_x_6364:
        /* <DEDUP_REMOVED lines=30> */
.L_x_6363:
        /* <DEDUP_REMOVED lines=158> */
[----:B------:R-:W-:Y:S02]  /*6e20*/  ISETP.GT.AND P0, PT, R176, R163, PT ;  /* 0x000000a3b000720c */ /* 0x000fe40003f04270 */
        /* <DEDUP_REMOVED lines=283> */
.L_x_6361:
[----:B------:R-:W1:Y:S01]  /*7fe0*/  SHFL.BFLY PT, R4, R177, 0x2, 0x1f ;  /* 0x0c401f00b1047f89 */ /* 0x000e6200000e0000 */
[----:B------:R-:W-:Y:S01]  /*7ff0*/  MOV R11, 0x3f800000 ;  /* 0x3f800000000b7802 */ /* 0x000fe20000000f00 */
[----:B------:R-:W-:Y:S01]  /*8000*/  IMAD.MOV.U32 R9, RZ, RZ, 0x3f800000 ;  /* 0x3f800000ff097424 */ /* 0x000fe200078e00ff */
[----:B------:R-:W2:Y:S01]  /*8010*/  S2UR UR4, SR_CgaCtaId ;  /* 0x00000000000479c3 */ /* 0x000ea20000008800 */
[----:B------:R-:W3:Y:S01]  /*8020*/  SHFL.BFLY PT, R5, R178, 0x2, 0x1f ;  /* 0x0c401f00b2057f89 */ /* 0x000ee200000e0000 */
[----:B------:R-:W-:Y:S01]  /*8030*/  UMOV UR5, 0x400 ;  /* 0x0000040000057882 */ /* 0x000fe20000000000 */
[----:B------:R-:W-:Y:S01]  /*8040*/  BSSY B0, `(.L_x_6366) ;  /* 0x000009e000007945 */ /* 0x000fe20003800000 */
[----:B------:R-:W-:Y:S01]  /*8050*/  LEA R175, R175, R168, 0x4 ;  /* 0x000000a8afaf7211 */ /* 0x000fe200078e20ff */
[----:B------:R-:W4:Y:S03]  /*8060*/  S2R R3, SR_TID.X ;  /* 0x0000000000037919 */ /* 0x000f260000002100 */
[----:B------:R-:W5:Y:S01]  /*8070*/  LDC R45, c[0x0][0x270] ;  /* 0x00009c00ff2d7b82 */ /* 0x000f620000000800 */
[----:B------:R-:W5:Y:S01]  /*8080*/  S2R R44, SR_CTAID.X ;  /* 0x00000000002c7919 */ /* 0x000f620000002500 */
[----:B-1----:R-:W-:Y:S01]  /*8090*/  FADD.FTZ R7, R4, R177 ;  /* 0x000000b104077221 */ /* 0x002fe20000010000 */
[----:B--2---:R-:W-:Y:S01]  /*80a0*/  ULEA UR4, UR4, UR5, 0x18 ;  /* 0x0000000504047291 */ /* 0x004fe2000f8ec03f */
[----:B---3--:R-:W-:-:S03]  /*80b0*/  FADD.FTZ R4, R5, R178 ;  /* 0x000000b205047221 */ /* 0x008fc60000010000 */
[----:B------:R-:W1:Y:S04]  /*80c0*/  SHFL.BFLY PT, R6, R7, 0x1, 0x1f ;  /* 0x0c201f0007067f89 */ /* 0x000e6800000e0000 */
[----:B------:R-:W2:Y:S01]  /*80d0*/  SHFL.BFLY PT, R5, R4, 0x1, 0x1f ;  /* 0x0c201f0004057f89 */ /* 0x000ea200000e0000 */
[----:B----4-:R-:W-:-:S04]  /*80e0*/  SHF.R.S32.HI R10, RZ, 0x1f, R3 ;  /* 0x0000001fff0a7819 */ /* 0x010fc80000011403 */
[----:B------:R-:W-:-:S04]  /*80f0*/  LEA.HI R12, R10, R3, RZ, 0x2 ;  /* 0x000000030a0c7211 */ /* 0x000fc800078f10ff */
[--C-:B------:R-:W-:Y:S02]  /*8100*/  SHF.R.S32.HI R13, RZ, 0x2, R12.reuse ;  /* 0x00000002ff0d7819 */ /* 0x100fe4000001140c */
[----:B------:R-:W-:Y:S02]  /*8110*/  SHF.R.S32.HI R8, RZ, 0x1f, R12 ;  /* 0x0000001fff087819 */ /* 0x000fe4000001140c */
[----:B------:R-:W-:Y:S01]  /*8120*/  LOP3.LUT R12, R12, 0x1ffffffc, RZ, 0xc0, !PT ;  /* 0x1ffffffc0c0c7812 */ /* 0x000fe200078ec0ff */
[----:B-1----:R-:W-:Y:S01]  /*8130*/  FADD.FTZ R6, R7, R6 ;  /* 0x0000000607067221 */ /* 0x002fe20000010000 */
[----:B------:R-:W-:Y:S02]  /*8140*/  LEA.HI R8, R8, R13, RZ, 0x3 ;  /* 0x0000000d08087211 */ /* 0x000fe400078f18ff */
[----:B------:R-:W-:Y:S01]  /*8150*/  IADD3 R12, -R12, R3, RZ ;  /* 0x000000030c0c7210 */ /* 0x000fe20007ffe1ff */
[----:B--2---:R-:W-:Y:S01]  /*8160*/  FADD.FTZ R5, R4, R5 ;  /* 0x0000000504057221 */ /* 0x004fe20000010000 */
[----:B------:R-:W-:Y:S01]  /*8170*/  BAR.SYNC.DEFER_BLOCKING 0x0 ;  /* 0x0000000000007b1d */ /* 0x000fe20000010000 */
[----:B------:R-:W-:-:S02]  /*8180*/  FSETP.NE.FTZ.AND P4, PT, R6, RZ, PT ;  /* 0x000000ff0600720b */ /* 0x000fc40003f95000 */
[CC--:B------:R-:W-:Y:S02]  /*8190*/  LEA.HI R4, R10.reuse, R3.reuse, RZ, 0x5 ;  /* 0x000000030a047211 */ /* 0x0c0fe400078f28ff */
[----:B------:R-:W-:Y:S02]  /*81a0*/  FSETP.NE.FTZ.AND P3, PT, R5, RZ, PT ;  /* 0x000000ff0500720b */ /* 0x000fe40003f75000 */
[----:B------:R-:W-:Y:S02]  /*81b0*/  SHF.R.S32.HI R7, RZ, 0x5, R4 ;  /* 0x00000005ff077819 */ /* 0x000fe40000011404 */
[----:B------:R-:W-:Y:S02]  /*81c0*/  LEA.HI R10, R10, R3, RZ, 0x4 ;  /* 0x000000030a0a7211 */ /* 0x000fe400078f20ff */
[----:B------:R-:W-:Y:S02]  /*81d0*/  LOP3.LUT R8, R8, 0xfffffff8, RZ, 0xc0, !PT ;  /* 0xfffffff808087812 */ /* 0x000fe400078ec0ff */
[----:B------:R-:W-:Y:S01]  /*81e0*/  LEA R7, R7, R12, 0x9 ;  /* 0x0000000c07077211 */ /* 0x000fe200078e48ff */
[----:B------:R-:W1:Y:S01]  /*81f0*/  @P4 MUFU.RCP R11, R6 ;  /* 0x00000006000b4308 */ /* 0x000e620000001000 */
[----:B------:R-:W-:Y:S01]  /*8200*/  LOP3.LUT R12, R10, 0xfffffff0, RZ, 0xc0, !PT ;  /* 0xfffffff00a0c7812 */ /* 0x000fe200078ec0ff */
[----:B------:R-:W2:Y:S01]  /*8210*/  @P4 LDC R49, c[0x0][0x2e8] ;  /* 0x0000ba00ff314b82 */ /* 0x000ea20000000800 */
[----:B------:R-:W-:-:S02]  /*8220*/  IADD3 R8, R13, -R8, RZ ;  /* 0x800000080d087210 */ /* 0x000fc40007ffe0ff */
[----:B------:R-:W-:Y:S02]  /*8230*/  LOP3.LUT R4, R4, 0xffffffe0, RZ, 0xc0, !PT ;  /* 0xffffffe004047812 */ /* 0x000fe400078ec0ff */
[C---:B------:R-:W-:Y:S01]  /*8240*/  R2P PR, R8.reuse, 0x6 ;  /* 0x0000000608007804 */ /* 0x040fe20000000000 */
[----:B------:R-:W3:Y:S01]  /*8250*/  @P3 MUFU.RCP R9, R5 ;  /* 0x0000000500093308 */ /* 0x000ee20000001000 */
[----:B------:R-:W-:Y:S01]  /*8260*/  IMAD.SHL.U32 R15, R8, 0x40, RZ ;  /* 0x00000040080f7824 */ /* 0x000fe200078e00ff */
[----:B------:R-:W4:Y:S01]  /*8270*/  @P3 LDC R47, c[0x0][0x2e8] ;  /* 0x0000ba00ff2f3b82 */ /* 0x000f220000000800 */
[----:B------:R-:W-:-:S03]  /*8280*/  IADD3 R4, -R4, R3, RZ ;  /* 0x0000000304047210 */ /* 0x000fc60007ffe1ff */
[----:B------:R-:W-:Y:S02]  /*8290*/  LOP3.LUT R15, R15, 0x1c0, RZ, 0xc0, !PT ;  /* 0x000001c00f0f7812 */ /* 0x000fe400078ec0ff */
[----:B------:R-:W5:Y:S01]  /*82a0*/  @P4 MUFU.LG2 R6, R6 ;  /* 0x0000000600064308 */ /* 0x000f620000000c00 */
        /* <DEDUP_REMOVED lines=17> */
[----:B------:R-:W-:-:S02]  /*83c0*/  IMAD.IADD R10, R3, 0x1, -R12 ;  /* 0x00000001030a7824 */ /* 0x000fc400078e0a0c */
[C---:B---3--:R-:W-:Y:S01]  /*83d0*/  FMUL.FTZ R99, R9.reuse, R99 ;  /* 0x0000006309637220 */ /* 0x048fe20000410000 */
[----:B------:R-:W-:Y:S01]  /*83e0*/  FMUL.FTZ R98, R9, R98 ;  /* 0x0000006209627220 */ /* 0x000fe20000410000 */
[----:B------:R-:W-:Y:S01]  /*83f0*/  SHF.L.U32 R13, R11, 0x6, RZ ;  /* 0x000000060b0d7819 */ /* 0x000fe200000006ff */
[C---:B------:R-:W-:Y:S01]  /*8400*/  FMUL.FTZ R95, R9.reuse, R95 ;  /* 0x0000005f095f7220 */ /* 0x040fe20000410000 */
        /* <DEDUP_REMOVED lines=11> */
[C---:B------:R-:W-:Y:S01]  /*84c0*/  FMUL.FTZ R75, R9.reuse, R75 ;  /* 0x0000004b094b7220 */ /* 0x040fe20000410000 */
[----:B------:R-:W-:Y:S01]  /*84d0*/  SHF.L.U32 R14, R12, 0x2, RZ ;  /* 0x000000020c0e7819 */ /* 0x000fe200000006ff */
[C---:B------:R-:W-:Y:S01]  /*84e0*/  FMUL.FTZ R74, R9.reuse, R74 ;  /* 0x0000004a094a7220 */ /* 0x040fe20000410000 */
[C---:B------:R-:W-:Y:S01]  /*84f0*/  FMUL.FTZ R79, R9.reuse, R79 ;  /* 0x0000004f094f7220 */ /* 0x040fe20000410000 */
[----:B------:R-:W-:Y:S01]  /*8500*/  FMUL.FTZ R78, R9, R78 ;  /* 0x0000004e094e7220 */ /* 0x000fe20000410000 */
[----:B------:R-:W-:Y:S01]  /*8510*/  LOP3.LUT R9, R8, 0x1, RZ, 0xc0, !PT ;  /* 0x0000000108097812 */ /* 0x000fe200078ec0ff */
[----:B------:R-:W1:Y:S01]  /*8520*/  @P3 MUFU.LG2 R5, R5 ;  /* 0x0000000500053308 */ /* 0x000e620000000c00 */
[----:B------:R-:W-:Y:S01]  /*8530*/  LEA.HI R8, R15, R15, RZ, 0x1d ;  /* 0x0000000f0f087211 */ /* 0x000fe200078fe8ff */
[----:B-----5:R-:W-:Y:S01]  /*8540*/  @P4 FMUL.FTZ R51, R6, 0.69314718246459960938 ;  /* 0x3f31721806334820 */ /* 0x020fe20000410000 */
[----:B------:R-:W-:Y:S01]  /*8550*/  LOP3.LUT R14, R13, 0x38, R14, 0xf8, !PT ;  /* 0x000000380d0e7812 */ /* 0x000fe200078ef80e */
[----:B------:R-:W-:Y:S01]  /*8560*/  IMAD.MOV.U32 R3, RZ, RZ, -0x800000 ;  /* 0xff800000ff037424 */ /* 0x000fe200078e00ff */
[----:B------:R-:W-:Y:S01]  /*8570*/  SHF.R.U32.HI R13, RZ, 0x3, R13 ;  /* 0x00000003ff0d7819 */ /* 0x000fe2000001160d */
[----:B--2---:R-:W-:Y:S01]  /*8580*/  @P4 FFMA.FTZ R3, R2, R49, R51 ;  /* 0x0000003102034223 */ /* 0x004fe20000010033 */
[----:B------:R-:W-:-:S02]  /*8590*/  LEA R7, R7, R8, 0x1 ;  /* 0x0000000807077211 */ /* 0x000fc400078e08ff */
[----:B------:R-:W-:Y:S02]  /*85a0*/  LOP3.LUT R15, R12, 0xffffffe, RZ, 0xc0, !PT ;  /* 0x0ffffffe0c0f7812 */ /* 0x000fe400078ec0ff */
[----:B------:R-:W-:Y:S02]  /*85b0*/  ISETP.NE.U32.AND P0, PT, R9, 0x1, PT ;  /* 0x000000010900780c */ /* 0x000fe40003f05070 */
[----:B------:R-:W-:Y:S01]  /*85c0*/  LOP3.LUT R13, R14, R13, RZ, 0x3c, !PT ;  /* 0x0000000d0e0d7212 */ /* 0x000fe200078e3cff */
[----:B------:R-:W-:Y:S01]  /*85d0*/  IMAD.IADD R12, R10, 0x1, -R15 ;  /* 0x000000010a0c7824 */ /* 0x000fe200078e0a0f */
[----:B------:R-:W-:Y:S02]  /*85e0*/  MOV R9, 0x20 ;  /* 0x0000002000097802 */ /* 0x000fe40000000f00 */
[----:B------:R-:W-:Y:S01]  /*85f0*/  MOV R8, 0x40 ;  /* 0x0000004000087802 */ /* 0x000fe20000000f00 */
[----:B-1----:R-:W-:Y:S01]  /*8600*/  @P3 FMUL.FTZ R5, R5, 0.69314718246459960938 ;  /* 0x3f31721805053820 */ /* 0x002fe20000410000 */
[----:B------:R-:W-:-:S02]  /*8610*/  LEA R14, R7, UR4, 0x2 ;  /* 0x00000004070e7c11 */ /* 0x000fc4000f8e10ff */
[----:B------:R-:W-:Y:S02]  /*8620*/  SEL R9, R9, 0xffffffe0, P0 ;  /* 0xffffffe009097807 */ /* 0x000fe40000000000 */
[----:B------:R-:W-:Y:S01]  /*8630*/  SEL R7, R8, 0xffffffc0, !P1 ;  /* 0xffffffc008077807 */ /* 0x000fe20004800000 */
[----:B------:R-:W-:Y:S01]  /*8640*/  STS.64 [R14], R96 ;  /* 0x000000600e007388 */ /* 0x000fe20000000a00 */
[C---:B------:R-:W-:Y:S01]  /*8650*/  IADD3 R16, R14.reuse, 0x80, RZ ;  /* 0x000000800e107810 */ /* 0x040fe20007ffe0ff */
[C---:B------:R-:W-:Y:S01]  /*8660*/  IMAD.IADD R8, R14.reuse, 0x1, R9 ;  /* 0x000000010e087824 */ /* 0x040fe200078e0209 */
[----:B------:R-:W-:Y:S01]  /*8670*/  @P2 IADD3 R16, R14, -0x80, RZ ;  /* 0xffffff800e102810 */ /* 0x000fe20007ffe0ff */
[----:B------:R1:W-:Y:S01]  /*8680*/  STS.64 [R14+0x800], R98 ;  /* 0x000800620e007388 */ /* 0x0003e20000000a00 */
[----:B------:R-:W-:Y:S01]  /*8690*/  LEA R12, R12, R13, 0x2 ;  /* 0x0000000d0c0c7211 */ /* 0x000fe200078e10ff */
[----:B------:R-:W-:Y:S01]  /*86a0*/  IMAD.IADD R15, R8, 0x1, R7 ;  /* 0x00000001080f7824 */ /* 0x000fe200078e0207 */
[----:B------:R-:W-:Y:S01]  /*86b0*/  IADD3 R13, R14, R7, RZ ;  /* 0x000000070e0d7210 */ /* 0x000fe20007ffe0ff */
[----:B------:R-:W-:Y:S01]  /*86c0*/  STS.64 [R8], R92 ;  /* 0x0000005c08007388 */ /* 0x000fe20000000a00 */
[----:B------:R-:W-:-:S02]  /*86d0*/  IADD3 R17, R7, R16, RZ ;  /* 0x0000001007117210 */ /* 0x000fc40007ffe0ff */
[----:B------:R-:W-:Y:S01]  /*86e0*/  LEA R46, R12, UR4, 0x2 ;  /* 0x000000040c2e7c11 */ /* 0x000fe2000f8e10ff */
[----:B------:R2:W-:Y:S01]  /*86f0*/  STS.64 [R8+0x800], R94 ;  /* 0x0008005e08007388 */ /* 0x0005e20000000a00 */
[----:B------:R-:W3:Y:S01]  /*8700*/  S2UR UR4, SR_CTAID.Z ;  /* 0x00000000000479c3 */ /* 0x000ee20000002700 */
[----:B------:R-:W-:Y:S02]  /*8710*/  LOP3.LUT P0, RZ, R4, 0x3, RZ, 0xc0, !PT ;  /* 0x0000000304ff7812 */ /* 0x000fe4000780c0ff */
[----:B------:R-:W-:Y:S01]  /*8720*/  STS.64 [R13], R88 ;  /* 0x000000580d007388 */ /* 0x000fe20000000a00 */
[----:B------:R-:W-:Y:S02]  /*8730*/  IADD3 R4, -R171, RZ, RZ ;  /* 0x000000ffab047210 */ /* 0x000fe40007ffe1ff */
[----:B------:R-:W-:Y:S01]  /*8740*/  SHF.L.U32 R48, R10, 0x2, RZ ;  /* 0x000000020a307819 */ /* 0x000fe200000006ff */
[----:B------:R-:W-:Y:S03]  /*8750*/  STS.64 [R13+0x800], R90 ;  /* 0x0008005a0d007388 */ /* 0x000fe60000000a00 */
[----:B------:R-:W-:Y:S01]  /*8760*/  SHF.R.S32.HI R49, RZ, 0x1f, R48 ;  /* 0x0000001fff317819 */ /* 0x000fe20000011430 */
[----:B------:R-:W-:Y:S04]  /*8770*/  STS.64 [R15], R84 ;  /* 0x000000540f007388 */ /* 0x000fe80000000a00 */
[----:B------:R-:W-:Y:S01]  /*8780*/  STS.64 [R15+0x800], R86 ;  /* 0x000800560f007388 */ /* 0x000fe20000000a00 */
[----:B-1----:R-:W-:-:S03]  /*8790*/  IADD3 R14, R9, R16, RZ ;  /* 0x00000010090e7210 */ /* 0x002fc60007ffe0ff */
[----:B------:R-:W-:Y:S02]  /*87a0*/  STS.64 [R16], R80 ;  /* 0x0000005010007388 */ /* 0x000fe40000000a00 */
[----:B------:R-:W-:Y:S02]  /*87b0*/  IMAD.IADD R18, R7, 0x1, R14 ;  /* 0x0000000107127824 */ /* 0x000fe400078e020e */
[----:B------:R-:W-:Y:S01]  /*87c0*/  STS.64 [R16+0x800], R82 ;  /* 0x0008005210007388 */ /* 0x000fe20000000a00 */
[----:B---3--:R-:W-:Y:S01]  /*87d0*/  IMAD R4, R45, R4, UR4 ;  /* 0x000000042d047e24 */ /* 0x008fe2000f8e0204 */
[----:B--2---:R-:W1:Y:S01]  /*87e0*/  LDC.64 R8, c[0x0][0x2c0] ;  /* 0x0000b000ff087b82 */ /* 0x004e620000000a00 */
[----:B------:R-:W1:Y:S01]  /*87f0*/  S2R R7, SR_CTAID.Y ;  /* 0x0000000000077919 */ /* 0x000e620000002600 */
[----:B------:R-:W-:Y:S04]  /*8800*/  STS.64 [R14], R68 ;  /* 0x000000440e007388 */ /* 0x000fe80000000a00 */
[----:B------:R-:W-:Y:S04]  /*8810*/  STS.64 [R14+0x800], R70 ;  /* 0x000800460e007388 */ /* 0x000fe80000000a00 */
[----:B------:R-:W-:Y:S04]  /*8820*/  STS.64 [R17], R72 ;  /* 0x0000004811007388 */ /* 0x000fe80000000a00 */
[----:B------:R-:W-:Y:S04]  /*8830*/  STS.64 [R17+0x800], R74 ;  /* 0x0008004a11007388 */ /* 0x000fe80000000a00 */
[----:B------:R-:W-:Y:S04]  /*8840*/  STS.64 [R18], R76 ;  /* 0x0000004c12007388 */ /* 0x000fe80000000a00 */
[----:B------:R-:W-:Y:S01]  /*8850*/  STS.64 [R18+0x800], R78 ;  /* 0x0008004e12007388 */ /* 0x000fe20000000a00 */
[----:B------:R-:W-:Y:S01]  /*8860*/  BAR.SYNC.DEFER_BLOCKING 0x0 ;  /* 0x0000000000007b1d */ /* 0x000fe20000010000 */
[----:B-1----:R-:W-:Y:S01]  /*8870*/  IMAD R8, R7, R8, R171 ;  /* 0x0000000807087224 */ /* 0x002fe200078e02ab */
[----:B------:R-:W-:Y:S01]  /*8880*/  MOV R7, 0xff800000 ;  /* 0xff80000000077802 */ /* 0x000fe20000000f00 */
[----:B----4-:R-:W-:-:S02]  /*8890*/  @P3 FFMA.FTZ R7, R0, R47, R5 ;  /* 0x0000002f00073223 */ /* 0x010fc40000010005 */
[----:B------:R-:W-:Y:S01]  /*88a0*/  IMAD R4, R8, R45, R4 ;  /* 0x0000002d08047224 */ /* 0x000fe200078e0204 */
[----:B------:R-:W1:Y:S04]  /*88b0*/  LDS.128 R40, [R46] ;  /* 0x000000002e287984 */ /* 0x000e680000000c00 */
[----:B------:R-:W2:Y:S04]  /*88c0*/  LDS.128 R36, [R46+0x800] ;  /* 0x000800002e247984 */ /* 0x000ea80000000c00 */
[----:B------:R-:W3:Y:S04]  /*88d0*/  LDS.128 R32, [R46+0x1000] ;  /* 0x001000002e207984 */ /* 0x000ee80000000c00 */
[----:B------:R-:W4:Y:S04]  /*88e0*/  LDS.128 R28, [R46+0x1800] ;  /* 0x001800002e1c7984 */ /* 0x000f280000000c00 */
[----:B------:R-:W1:Y:S04]  /*88f0*/  LDS.128 R24, [R46+0x2000] ;  /* 0x002000002e187984 */ /* 0x000e680000000c00 */
[----:B------:R-:W1:Y:S04]  /*8900*/  LDS.128 R20, [R46+0x2800] ;  /* 0x002800002e147984 */ /* 0x000e680000000c00 */
[----:B------:R-:W1:Y:S04]  /*8910*/  LDS.128 R16, [R46+0x3000] ;  /* 0x003000002e107984 */ /* 0x000e680000000c00 */
[----:B------:R5:W1:Y:S02]  /*8920*/  LDS.128 R12, [R46+0x3800] ;  /* 0x003800002e0c7984 */ /* 0x000a640000000c00 */
[----:B-----5:R-:W-:-:S05]  /*8930*/  SHF.L.U32 R46, R44, 0x6, RZ ;  /* 0x000000062c2e7819 */ /* 0x020fca00000006ff */
[----:B------:R-:W-:Y:S01]  /*8940*/  IMAD R4, R4, R9, R46 ;  /* 0x0000000904047224 */ /* 0x000fe200078e022e */
[----:B--234-:R-:W-:Y:S06]  /*8950*/  @P0 BRA `(.L_x_6367) ;  /* 0x0000000000300947 */ /* 0x01cfec0003800000 */
[----:B------:R-:W-:Y:S01]  /*8960*/  IMAD R9, R44, -0x40, R9 ;  /* 0xffffffc02c097824 */ /* 0x000fe200078e0209 */
[----:B------:R-:W-:Y:S01]  /*8970*/  SHF.R.S32.HI R5, RZ, 0x1f, R175 ;  /* 0x0000001fff057819 */ /* 0x000fe200000114af */
[C---:B------:R-:W-:Y:S01]  /*8980*/  VIADD R2, R175.reuse, 0x8 ;  /* 0x00000008af027836 */ /* 0x040fe20000000000 */
        /* <DEDUP_REMOVED lines=9> */
.L_x_6367:
[----:B------:R-:W-:Y:S05]  /*8a20*/  BSYNC B0 ;  /* 0x0000000000007941 */ /* 0x000fea0003800000 */
.L_x_6366:
[----:B------:R-:W-:Y:S01]  /*8a30*/  ULDC UR4, c[0x0][0x2dc] ;  /* 0x0000b70000047ab9 */ /* 0x000fe20000000800 */
[----:B------:R-:W-:-:S04]  /*8a40*/  IMAD.WIDE R48, R11, 0x40, R48 ;  /* 0x000000400b307825 */ /* 0x000fc800078e0230 */
[----:B------:R-:W-:Y:S01]  /*8a50*/  IMAD R4, R4, UR4, RZ ;  /* 0x0000000404047c24 */ /* 0x000fe2000f8e02ff */
[----:B------:R-:W-:-:S04]  /*8a60*/  ULDC.64 UR4, c[0x0][0x288] ;  /* 0x0000a20000047ab9 */ /* 0x000fc80000000a00 */
[----:B------:R-:W-:-:S04]  /*8a70*/  IADD3 R0, P0, R4, R48, RZ ;  /* 0x0000003004007210 */ /* 0x000fc80007f1e0ff */
[----:B--2---:R-:W-:Y:S02]  /*8a80*/  LEA.HI.X.SX32 R3, R4, R49, 0x1, P0 ;  /* 0x0000003104037211 */ /* 0x004fe400000f0eff */
[----:B------:R-:W-:-:S04]  /*8a90*/  LEA R2, P0, R0, UR4, 0x2 ;  /* 0x0000000400027c11 */ /* 0x000fc8000f8010ff */
[----:B------:R-:W-:-:S05]  /*8aa0*/  LEA.HI.X R3, R0, UR5, R3, 0x2, P0 ;  /* 0x0000000500037c11 */ /* 0x000fca00080f1403 */
[----:B-1----:R-:W-:Y:S04]  /*8ab0*/  STG.E.128 desc[UR18][R2.64], R40 ;  /* 0x0000002802007986 */ /* 0x002fe8000c101d12 */
        /* <DEDUP_REMOVED lines=8> */
.L_x_6368:
        /* <DEDUP_REMOVED lines=12> */
.L_x_8044:


//--------------------- .text._ZN5flash24flash_fwd_splitkv_kernelI23Flash_fwd_kernel_traitsILi64ELi64ELi128ELi4ELb0ELb0EN7cutlass10bfloat16_tE19Flash_kernel_traitsILi64ELi64ELi128ELi4ES3_EELb1ELb0ELb0ELb1ELb1ELb1ELb1ELb0EEEvNS_16Flash_fwd_paramsE --------------------------
	.section	.text._ZN5flash24flash_fwd_splitkv_kernelI23Flash_fwd_kernel_traitsILi64ELi64ELi128ELi4ELb0ELb0EN7cutlass10bfloat16_tE19Flash_kernel_traitsILi64ELi64ELi128ELi4ES3_EELb1ELb0ELb0ELb1ELb1ELb1ELb1ELb0EEEvNS_16Flash_fwd_paramsE,"ax",@progbits
	.align	128
        .global         _ZN5flash24flash_fwd_splitkv_kernelI23Flash_fwd_kernel_traitsILi64ELi64ELi128ELi4ELb0ELb0EN7cutlass10bfloat16_tE19Flash_kernel_traitsILi64ELi64ELi128ELi4ES3_EELb1ELb0ELb0ELb1ELb1ELb1ELb1ELb0EEEvNS_16Flash_fwd_paramsE
        .type           _ZN5flash24flash_fwd_splitkv_kernelI23Flash_fwd_kernel_traitsILi64ELi64ELi128ELi4ELb0ELb0EN7cutlass10bfloat16_tE19Flash_kernel_traitsILi64ELi64ELi128ELi4ES3_EELb1ELb0ELb0ELb1ELb1ELb1ELb1ELb0EEEvNS_16Flash_fwd_paramsE,@function
        .size           _ZN5flash24flash_fwd_splitkv_kernelI23Flash_fwd_kernel_traitsILi64ELi64ELi128ELi4ELb0ELb0EN7cutlass10bfloat16_tE19Flash_kernel_traitsILi64ELi64ELi128ELi4ES3_EELb1ELb0ELb0ELb1ELb1ELb1ELb1ELb0EEEvNS_16Flash_fwd_paramsE,(.L_x_8045 - _ZN5flash24flash_fwd_splitkv_kernelI23Flash_fwd_kernel_traitsILi64ELi64ELi128ELi4ELb0ELb0EN7cutlass10bfloat16_tE19Flash_kernel_traitsILi64ELi64ELi128ELi4ES3_EELb1ELb0ELb0ELb1ELb1ELb1ELb1ELb0EEEvNS_16Flash_fwd_paramsE)
        .other          _ZN5flash24flash_fwd_splitkv_kernelI23Flash_fwd_kernel_traitsILi64ELi64ELi128ELi4ELb0ELb0EN7cutlass10bfloat16_tE19Flash_kernel_traitsILi64ELi64ELi128ELi4ES3_EELb1ELb0ELb0ELb1ELb1ELb1ELb1ELb0EEEvNS_16Flash_fwd_paramsE,@"STO_CUDA_ENTRY STV_DEFAULT"
_ZN5flash24flash_fwd_splitkv_kernelI23Flash_fwd_kernel_traitsILi64ELi64ELi128ELi4ELb0ELb0EN7cutlass10bfloat16_tE19Flash_kernel_traitsILi64ELi64ELi128ELi4ES3_EELb1ELb0ELb0ELb1ELb1ELb1ELb1ELb0EEEvNS_16Flash_fwd_paramsE:
.text._ZN5flash24flash_fwd_splitkv_kernelI23Flash_fwd_kernel_traitsILi64ELi64ELi128ELi4ELb0ELb0EN7cutlass10bfloat16_tE19Flash_kernel_traitsILi64ELi64ELi128ELi4ES3_EELb1ELb0ELb0ELb1ELb1ELb1ELb1ELb0EEEvNS_16Flash_fwd_paramsE:
        /* <DEDUP_REMOVED lines=166> */
.L_x_6369:
        /* <DEDUP_REMOVED lines=22> */
.L_x_6370:
        /* <DEDUP_REMOVED lines=31> */
[----:B------:R-:W-:-:S06]  /*0db0*/  IMAD.WIDE R16, R5, 0x4, R182 ;  /* 0x0000000405107825 */ /* 0x000fcc00078e02b6 */
        /* <DEDUP_REMOVED lines=38> */
[----:B------:R-:W-:Y:S01]  /*1020*/  IMAD R3, R9, UR7, R6 ;  /* 0x0000000709037c24 */ /* 0x000fe2000f8e0206 */
[----:B------:R-:W-:Y:S01]  /*1030*/  IADD3 R13, R17, R13, RZ ;  /* 0x0000000d110d7210 */ /* 0x000fe20007ffe0ff */
[----:B------:R-:W-:-:S04]  /*1040*/  IMAD.WIDE.U32 R14, R9, UR6, R14 ;  /* 0x00000006090e7c25 */ /* 0x000fc8000f8e000e */
[----:B------:R-:W-:Y:S02]  /*1050*/  IMAD.IADD R15, R15, 0x1, R3 ;  /* 0x000000010f0f7824 */ /* 0x000fe400078e0203 */
[----:B------:R-:W-:Y:S02]  /*1060*/  IMAD R3, R7, UR10, RZ ;  /* 0x0000000a07037c24 */ /* 0x000fe4000f8e02ff */
[----:B------:R-:W-:-:S04]  /*1070*/  IMAD.WIDE.U32 R14, R4, UR10, R14 ;  /* 0x0000000a040e7c25 */ /* 0x000fc8000f8e000e */
[----:B------:R-:W-:-:S05]  /*1080*/  IMAD R12, R4, UR11, R3 ;  /* 0x0000000b040c7c24 */ /* 0x000fca000f8e0203 */
[----:B------:R-:W-:Y:S01]  /*1090*/  IADD3 R12, R15, R12, RZ ;  /* 0x0000000c0f0c7210 */ /* 0x000fe20007ffe0ff */
[----:B------:R-:W-:Y:S06]  /*10a0*/  BRA `(.L_x_6372) ;  /* 0x0000000000e87947 */ /* 0x000fec0003800000 */
.L_x_6371:
        /* <DEDUP_REMOVED lines=11> */
[----:B------:R-:W2:Y:S02]  /*1160*/  F2I.FTZ.U32.TRUNC.NTZ R5, R4 ;  /* 0x0000000400057305 */ /* 0x000ea4000021f000 */
[----:B--2---:R-:W-:Y:S01]  /*1170*/  IADD3 R0, RZ, -R5, RZ ;  /* 0x80000005ff007210 */ /* 0x004fe20007ffe0ff */
[----:B------:R-:W-:-:S04]  /*1180*/  IMAD.MOV.U32 R4, RZ, RZ, RZ ;  /* 0x000000ffff047224 */ /* 0x000fc800078e00ff */
[----:B------:R-:W-:Y:S01]  /*1190*/  IMAD R2, R0, R3, RZ ;  /* 0x0000000300027224 */ /* 0x000fe200078e02ff */
[----:B------:R-:W-:Y:S01]  /*11a0*/  IABS R0, R11 ;  /* 0x0000000b00007213 */ /* 0x000fe20000000000 */
[----:B-1----:R-:W-:Y:S02]  /*11b0*/  IMAD R16, R13, R6, RZ ;  /* 0x000000060d107224 */ /* 0x002fe400078e02ff */
[----:B------:R-:W-:Y:S01]  /*11c0*/  IMAD.HI.U32 R5, R5, R2, R4 ;  /* 0x0000000205057227 */ /* 0x000fe200078e0004 */
[----:B------:R-:W-:-:S03]  /*11d0*/  MOV R2, R0 ;  /* 0x0000000000027202 */ /* 0x000fc60000000f00 */
[----:B------:R-:W-:Y:S02]  /*11e0*/  IMAD R7, R17, R7, R16 ;  /* 0x0000000711077224 */ /* 0x000fe400078e0210 */
[----:B------:R-:W-:Y:S02]  /*11f0*/  IMAD.HI.U32 R8, R5, R2, RZ ;  /* 0x0000000205087227 */ /* 0x000fe400078e00ff */
[----:B------:R-:W1:Y:S02]  /*1200*/  LDC.64 R4, c[0x0][0x260] ;  /* 0x00009800ff047b82 */ /* 0x000e640000000a00 */
[----:B------:R-:W-:Y:S02]  /*1210*/  IMAD.MOV R0, RZ, RZ, -R8 ;  /* 0x000000ffff007224 */ /* 0x000fe400078e0a08 */
[----:B------:R-:W-:-:S04]  /*1220*/  IMAD.WIDE.U32 R16, R17, R6, RZ ;  /* 0x0000000611107225 */ /* 0x000fc800078e00ff */
[----:B------:R-:W-:Y:S01]  /*1230*/  IMAD R0, R3, R0, R2 ;  /* 0x0000000003007224 */ /* 0x000fe200078e0202 */
[----:B------:R-:W-:Y:S02]  /*1240*/  LOP3.LUT R2, R11, R14, RZ, 0x3c, !PT ;  /* 0x0000000e0b027212 */ /* 0x000fe400078e3cff */
[----:B------:R-:W-:Y:S02]  /*1250*/  IADD3 R17, R17, R7, RZ ;  /* 0x0000000711117210 */ /* 0x000fe40007ffe0ff */
[----:B------:R-:W-:-:S13]  /*1260*/  ISETP.GT.U32.AND P0, PT, R3, R0, PT ;  /* 0x000000000300720c */ /* 0x000fda0003f04070 */
[-C--:B------:R-:W-:Y:S01]  /*1270*/  @!P0 IADD3 R0, R0, -R3.reuse, RZ ;  /* 0x8000000300008210 */ /* 0x080fe20007ffe0ff */
[----:B------:R-:W-:Y:S01]  /*1280*/  @!P0 VIADD R8, R8, 0x1 ;  /* 0x0000000108088836 */ /* 0x000fe20000000000 */
[----:B------:R-:W-:Y:S02]  /*1290*/  ISETP.NE.AND P0, PT, R14, RZ, PT ;  /* 0x000000ff0e00720c */ /* 0x000fe40003f05270 */
[----:B------:R-:W-:Y:S02]  /*12a0*/  ISETP.GE.U32.AND P2, PT, R0, R3, PT ;  /* 0x000000030000720c */ /* 0x000fe40003f46070 */
[----:B------:R-:W-:-:S04]  /*12b0*/  SHF.R.S32.HI R0, RZ, 0x1f, R9 ;  /* 0x0000001fff007819 */ /* 0x000fc80000011409 */
[----:B------:R-:W-:Y:S02]  /*12c0*/  IADD3.X R15, R13, R0, RZ, P1, !PT ;  /* 0x000000000d0f7210 */ /* 0x000fe40000ffe4ff */
[----:B------:R-:W-:Y:S02]  /*12d0*/  ISETP.GE.AND P1, PT, R2, RZ, PT ;  /* 0x000000ff0200720c */ /* 0x000fe40003f26270 */
[----:B------:R-:W2:Y:S01]  /*12e0*/  LDC.64 R2, c[0x0][0x238] ;  /* 0x00008e00ff027b82 */ /* 0x000ea20000000a00 */
[----:B------:R-:W-:Y:S01]  /*12f0*/  IMAD R15, R15, UR6, RZ ;  /* 0x000000060f0f7c24 */ /* 0x000fe2000f8e02ff */
[----:B-----5:R-:W-:Y:S02]  /*1300*/  SHF.R.S32.HI R13, RZ, 0x1f, R12 ;  /* 0x0000001fff0d7819 */ /* 0x020fe4000001140c */
[----:B------:R-:W-:Y:S01]  /*1310*/  @P2 IADD3 R8, R8, 0x1, RZ ;  /* 0x0000000108082810 */ /* 0x000fe20007ffe0ff */
[C---:B------:R-:W-:Y:S02]  /*1320*/  IMAD R15, R18.reuse, UR7, R15 ;  /* 0x00000007120f7c24 */ /* 0x040fe4000f8e020f */
[----:B------:R-:W-:-:S04]  /*1330*/  IMAD.WIDE.U32 R18, R18, UR6, RZ ;  /* 0x0000000612127c25 */ /* 0x000fc8000f8e00ff */
[----:B------:R-:W-:Y:S01]  /*1340*/  @!P1 IMAD.MOV R8, RZ, RZ, -R8 ;  /* 0x000000ffff089224 */ /* 0x000fe200078e0a08 */
[----:B------:R-:W-:Y:S01]  /*1350*/  IADD3 R19, R19, R15, RZ ;  /* 0x0000000f13137210 */ /* 0x000fe20007ffe0ff */
[----:B------:R-:W-:Y:S01]  /*1360*/  IMAD R15, R13, UR8, RZ ;  /* 0x000000080d0f7c24 */ /* 0x000fe2000f8e02ff */
[----:B------:R-:W-:-:S03]  /*1370*/  @!P0 LOP3.LUT R8, RZ, R14, RZ, 0x33, !PT ;  /* 0x0000000eff088212 */ /* 0x000fc600078e33ff */
[C---:B------:R-:W-:Y:S01]  /*1380*/  IMAD R15, R12.reuse, UR9, R15 ;  /* 0x000000090c0f7c24 */ /* 0x040fe2000f8e020f */
[----:B------:R-:W-:Y:S01]  /*1390*/  SHF.R.S32.HI R7, RZ, 0x1f, R8 ;  /* 0x0000001fff077819 */ /* 0x000fe20000011408 */
[----:B------:R-:W-:-:S04]  /*13a0*/  IMAD.WIDE.U32 R18, R12, UR8, R18 ;  /* 0x000000080c127c25 */ /* 0x000fc8000f8e0012 */
[-C--:B--2---:R-:W-:Y:S01]  /*13b0*/  IMAD R13, R13, R2.reuse, RZ ;  /* 0x000000020d0d7224 */ /* 0x084fe200078e02ff */
[----:B------:R-:W-:Y:S01]  /*13c0*/  IADD3 R19, R19, R15, RZ ;  /* 0x0000000f13137210 */ /* 0x000fe20007ffe0ff */
[----:B------:R-:W-:-:S04]  /*13d0*/  IMAD.WIDE.U32 R16, R12, R2, R16 ;  /* 0x000000020c107225 */ /* 0x000fc800078e0010 */
[----:B------:R-:W-:Y:S02]  /*13e0*/  IMAD R13, R12, R3, R13 ;  /* 0x000000030c0d7224 */ /* 0x000fe400078e020d */
[-C--:B-1----:R-:W-:Y:S02]  /*13f0*/  IMAD R3, R7, R4.reuse, RZ ;  /* 0x0000000407037224 */ /* 0x082fe400078e02ff */
[----:B------:R-:W-:Y:S01]  /*1400*/  IMAD.WIDE.U32 R14, R8, R4, R18 ;  /* 0x00000004080e7225 */ /* 0x000fe200078e0012 */
[----:B------:R-:W-:-:S03]  /*1410*/  MOV R4, R8 ;  /* 0x0000000800047202 */ /* 0x000fc60000000f00 */
[----:B------:R-:W-:Y:S02]  /*1420*/  IMAD R3, R8, R5, R3 ;  /* 0x0000000508037224 */ /* 0x000fe400078e0203 */
[----:B------:R-:W-:-:S03]  /*1430*/  IMAD.IADD R13, R17, 0x1, R13 ;  /* 0x00000001110d7824 */ /* 0x000fc600078e020d */
[----:B------:R-:W-:-:S07]  /*1440*/  IADD3 R12, R15, R3, RZ ;  /* 0x000000030f0c7210 */ /* 0x000fce0007ffe0ff */
.L_x_6372:
        /* <DEDUP_REMOVED lines=10> */
[----:B------:R-:W-:Y:S01]  /*14f0*/  LOP3.LUT R19, R5, 0xfffffff8, RZ, 0xc0, !PT ;  /* 0xfffffff805137812 */ /* 0x000fe200078ec0ff */
[----:B------:R-:W-:Y:S01]  /*1500*/  IMAD R7, R7, UR10, RZ ;  /* 0x0000000a07077c24 */ /* 0x000fe2000f8e02ff */
[----:B------:R-:W-:Y:S01]  /*1510*/  SHF.R.S32.HI R17, RZ, 0x4, R6 ;  /* 0x00000004ff117819 */ /* 0x000fe20000011406 */
[----:B------:R-:W-:Y:S01]  /*1520*/  IMAD.SHL.U32 R15, R28, 0x40, RZ ;  /* 0x000000401c0f7824 */ /* 0x000fe200078e00ff */
[--C-:B------:R-:W-:Y:S01]  /*1530*/  SHF.R.S32.HI R29, RZ, 0x1f, R28.reuse ;  /* 0x0000001fff1d7819 */ /* 0x100fe2000001141c */
[----:B------:R-:W-:Y:S01]  /*1540*/  IMAD.IADD R8, R76, 0x1, -R19 ;  /* 0x000000014c087824 */ /* 0x000fe200078e0a13 */
[----:B------:R-:W-:Y:S01]  /*1550*/  LEA.HI R22, R6, R17, RZ, 0x1 ;  /* 0x0000001106167211 */ /* 0x000fe200078f08ff */
[----:B------:R-:W-:Y:S01]  /*1560*/  IMAD R7, R4, UR11, R7 ;  /* 0x0000000b04077c24 */ /* 0x000fe2000f8e0207 */
[----:B------:R-:W-:Y:S01]  /*1570*/  LOP3.LUT R15, R15, 0x1c0, RZ, 0xc0, !PT ;  /* 0x000001c00f0f7812 */ /* 0x000fe200078ec0ff */
[----:B------:R-:W-:Y:S01]  /*1580*/  IMAD.SHL.U32 R26, R8, 0x8, RZ ;  /* 0x00000008081a7824 */ /* 0x000fe200078e00ff */
[----:B------:R-:W-:Y:S01]  /*1590*/  LOP3.LUT R22, R22, 0xfffffffe, RZ, 0xc0, !PT ;  /* 0xfffffffe16167812 */ /* 0x000fe200078ec0ff */
[----:B------:R-:W-:Y:S01]  /*15a0*/  IMAD.WIDE R18, R10, 0x40, R28 ;  /* 0x000000400a127825 */ /* 0x000fe200078e021c */
[----:B------:R-:W-:-:S02]  /*15b0*/  IADD3 R9, P1, R28, R9, RZ ;  /* 0x000000091c097210 */ /* 0x000fc40007f3e0ff */
[----:B------:R-:W-:Y:S01]  /*15c0*/  LOP3.LUT R20, R15, 0x38, R26, 0xf8, !PT ;  /* 0x000000380f147812 */ /* 0x000fe200078ef81a */
[----:B------:R-:W-:Y:S01]  /*15d0*/  IMAD R10, R2, UR4, RZ ;  /* 0x00000004020a7c24 */ /* 0x000fe2000f8e02ff */
[----:B------:R-:W-:Y:S01]  /*15e0*/  SHF.R.U32.HI R15, RZ, 0x3, R15 ;  /* 0x00000003ff0f7819 */ /* 0x000fe2000001160f */
[----:B------:R-:W-:Y:S01]  /*15f0*/  IMAD.IADD R2, R17, 0x1, -R22 ;  /* 0x0000000111027824 */ /* 0x000fe200078e0a16 */
[----:B------:R-:W-:Y:S01]  /*1600*/  LEA.HI R17, R3, R76, RZ, 0x6 ;  /* 0x0000004c03117211 */ /* 0x000fe200078f30ff */
[----:B------:R-:W-:Y:S01]  /*1610*/  IMAD R10, R181, UR5, R10 ;  /* 0x00000005b50a7c24 */ /* 0x000fe2000f8e020a */
[----:B------:R-:W-:Y:S01]  /*1620*/  LOP3.LUT R15, R20, R15, RZ, 0x3c, !PT ;  /* 0x0000000f140f7212 */ /* 0x000fe200078e3cff */
[----:B------:R-:W-:Y:S01]  /*1630*/  IMAD.X R0, R29, 0x1, R0, P1 ;  /* 0x000000011d007824 */ /* 0x000fe200008e0600 */
[----:B------:R-:W-:Y:S02]  /*1640*/  IADD3 R16, P0, R26, R16, RZ ;  /* 0x000000101a107210 */ /* 0x000fe40007f1e0ff */
[----:B------:R-:W-:-:S02]  /*1650*/  SHF.R.S32.HI R27, RZ, 0x1f, R26 ;  /* 0x0000001fff1b7819 */ /* 0x000fc4000001141a */
[----:B------:R-:W-:Y:S01]  /*1660*/  IADD3 R20, P2, R26, R14, RZ ;  /* 0x0000000e1a147210 */ /* 0x000fe20007f5e0ff */
[----:B------:R-:W-:Y:S02]  /*1670*/  IMAD.SHL.U32 R14, R17, 0x8, RZ ;  /* 0x00000008110e7824 */ /* 0x000fe400078e00ff */
[C---:B------:R-:W-:Y:S02]  /*1680*/  IMAD.X R17, R27.reuse, 0x1, R13, P0 ;  /* 0x000000011b117824 */ /* 0x040fe400000e060d */
[----:B------:R-:W-:Y:S01]  /*1690*/  IMAD.X R21, R27, 0x1, R12, P2 ;  /* 0x000000011b157824 */ /* 0x000fe200010e060c */
[----:B------:R-:W-:Y:S01]  /*16a0*/  SHF.R.S32.HI R12, RZ, 0x1f, R11 ;  /* 0x0000001fff0c7819 */ /* 0x000fe2000001140b */
[----:B------:R-:W-:Y:S01]  /*16b0*/  IMAD.WIDE.U32 R26, R181, UR4, R26 ;  /* 0x00000004b51a7c25 */ /* 0x000fe2000f8e001a */
[----:B------:R-:W-:Y:S01]  /*16c0*/  LOP3.LUT R14, R15, 0x7ffffe00, R14, 0xf8, !PT ;  /* 0x7ffffe000f0e7812 */ /* 0x000fe200078ef80e */
[----:B------:R-:W-:Y:S01]  /*16d0*/  ULDC.64 UR4, c[0x0][0x258] ;  /* 0x0000960000047ab9 */ /* 0x000fe20000000a00 */
[----:B------:R-:W-:Y:S01]  /*16e0*/  LOP3.LUT R15, R6, 0xfffffff0, RZ, 0xc0, !PT ;  /* 0xfffffff0060f7812 */ /* 0x000fe200078ec0ff */
[----:B------:R-:W-:-:S02]  /*16f0*/  IMAD R13, R29, UR6, RZ ;  /* 0x000000061d0d7c24 */ /* 0x000fc4000f8e02ff */
[----:B------:R-:W-:Y:S02]  /*1700*/  IMAD.IADD R27, R27, 0x1, R10 ;  /* 0x000000011b1b7824 */ /* 0x000fe400078e020a */
[----:B------:R-:W-:Y:S02]  /*1710*/  IMAD R10, R12, UR4, RZ ;  /* 0x000000040c0a7c24 */ /* 0x000fe4000f8e02ff */
[C---:B------:R-:W-:Y:S02]  /*1720*/  IMAD R13, R28.reuse, UR7, R13 ;  /* 0x000000071c0d7c24 */ /* 0x040fe4000f8e020d */
[----:B------:R-:W-:-:S04]  /*1730*/  IMAD.WIDE.U32 R20, R28, UR6, R20 ;  /* 0x000000061c147c25 */ /* 0x000fc8000f8e0014 */
[----:B------:R-:W-:Y:S02]  /*1740*/  IMAD.IADD R15, R76, 0x1, -R15 ;  /* 0x000000014c0f7824 */ /* 0x000fe400078e0a0f */
[C---:B------:R-:W-:Y:S02]  /*1750*/  IMAD R10, R11.reuse, UR5, R10 ;  /* 0x000000050b0a7c24 */ /* 0x040fe4000f8e020a */
[----:B------:R-:W-:Y:S01]  /*1760*/  IMAD.WIDE.U32 R22, R11, UR4, R26 ;  /* 0x000000040b167c25 */ /* 0x000fe2000f8e001a */
[----:B------:R-:W-:Y:S01]  /*1770*/  ULDC.64 UR4, c[0x0][0x218] ;  /* 0x0000860000047ab9 */ /* 0x000fe20000000a00 */
[----:B------:R-:W-:Y:S02]  /*1780*/  SHF.R.S32.HI R6, RZ, 0x1f, R15 ;  /* 0x0000001fff067819 */ /* 0x000fe4000001140f */
[----:B------:R-:W-:Y:S01]  /*1790*/  IMAD.IADD R13, R21, 0x1, R13 ;  /* 0x00000001150d7824 */ /* 0x000fe200078e020d */
[----:B------:R-:W-:Y:S01]  /*17a0*/  LEA R176, P0, R20, UR4, 0x1 ;  /* 0x0000000414b07c11 */ /* 0x000fe2000f8008ff */
[----:B------:R-:W-:Y:S01]  /*17b0*/  IMAD R11, R19, UR14, RZ ;  /* 0x0000000e130b7c24 */ /* 0x000fe2000f8e02ff */
[----:B------:R-:W-:Y:S01]  /*17c0*/  LEA.HI R6, R6, R15, RZ, 0x3 ;  /* 0x0000000f06067211 */ /* 0x000fe200078f18ff */
[----:B------:R-:W-:Y:S01]  /*17d0*/  IMAD.IADD R23, R23, 0x1, R10 ;  /* 0x0000000117177824 */ /* 0x000fe200078e020a */
[----:B------:R-:W-:Y:S01]  /*17e0*/  LEA.HI.X R177, R20, UR5, R13, 0x1, P0 ;  /* 0x0000000514b17c11 */ /* 0x000fe200080f0c0d */
[C---:B------:R-:W-:Y:S01]  /*17f0*/  IMAD R11, R18.reuse, UR15, R11 ;  /* 0x0000000f120b7c24 */ /* 0x040fe2000f8e020b */
[----:B------:R-:W-:Y:S01]  /*1800*/  UMOV UR5, 0x400 ;  /* 0x0000040000057882 */ /* 0x000fe20000000000 */
[----:B------:R-:W-:Y:S01]  /*1810*/  IMAD.WIDE.U32 R18, R18, UR14, R22 ;  /* 0x0000000e12127c25 */ /* 0x000fe2000f8e0016 */
[----:B-1----:R-:W-:Y:S01]  /*1820*/  ULEA UR5, UR20, UR5, 0x18 ;  /* 0x0000000514057291 */ /* 0x002fe2000f8ec03f */
[----:B------:R-:W-:Y:S01]  /*1830*/  LOP3.LUT R12, R6, 0xfffffff8, RZ, 0xc0, !PT ;  /* 0xfffffff8060c7812 */ /* 0x000fe200078ec0ff */
[----:B------:R-:W-:Y:S01]  /*1840*/  USHF.L.U32 UR20, UR6, 0x5, URZ ;  /* 0x0000000506147899 */ /* 0x000fe2000800063f */
[----:B------:R-:W-:Y:S01]  /*1850*/  IMAD.IADD R11, R19, 0x1, R11 ;  /* 0x00000001130b7824 */ /* 0x000fe200078e020b */
[----:B------:R-:W-:Y:S01]  /*1860*/  LEA R10, P0, R18, UR12, 0x1 ;  /* 0x0000000c120a7c11 */ /* 0x000fe2000f8008ff */
[----:B------:R-:W-:Y:S01]  /*1870*/  USHF.L.U32 UR4, UR14, 0x5, URZ ;  /* 0x000000050e047899 */ /* 0x000fe2000800063f */
[----:B------:R-:W-:Y:S01]  /*1880*/  IMAD.WIDE.U32 R16, R4, UR10, R16 ;  /* 0x0000000a04107c25 */ /* 0x000fe2000f8e0010 */
[----:B------:R-:W-:Y:S01]  /*1890*/  USHF.L.U64.HI UR15, UR14, 0x5, UR15 ;  /* 0x000000050e0f7899 */ /* 0x000fe2000801020f */
[----:B------:R-:W-:Y:S01]  /*18a0*/  LEA.HI.X R11, R18, UR13, R11, 0x1, P0 ;  /* 0x0000000d120b7c11 */ /* 0x000fe200080f0c0b */
[----:B------:R-:W-:Y:S01]  /*18b0*/  USHF.L.U64.HI UR14, UR6, 0x5, UR7 ;  /* 0x00000005060e7899 */ /* 0x000fe20008010207 */
[----:B------:R-:W-:Y:S01]  /*18c0*/  IMAD.IADD R4, R15, 0x1, -R12 ;  /* 0x000000010f047824 */ /* 0x000fe200078e0a0c */
[----:B------:R-:W-:Y:S01]  /*18d0*/  IADD3 R12, P0, R176, UR20, RZ ;  /* 0x00000014b00c7c10 */ /* 0x000fe2000ff1e0ff */
[----:B------:R-:W-:Y:S01]  /*18e0*/  IMAD.IADD R17, R17, 0x1, R7 ;  /* 0x0000000111117824 */ /* 0x000fe200078e0207 */
[----:B------:R-:W-:Y:S01]  /*18f0*/  LEA R179, R14, UR5, 0x1 ;  /* 0x000000050eb37c11 */ /* 0x000fe2000f8e08ff */
[----:B------:R-:W-:Y:S01]  /*1900*/  ULDC.64 UR10, c[0x0][0x250] ;  /* 0x00009400000a7ab9 */ /* 0x000fe20000000a00 */
[----:B------:R-:W-:Y:S01]  /*1910*/  IADD3.X R13, R177, UR14, RZ, P0, !PT ;  /* 0x0000000eb10d7c10 */ /* 0x000fe200087fe4ff */
[----:B------:R-:W-:Y:S01]  /*1920*/  IMAD.SHL.U32 R7, R8, 0x40, RZ ;  /* 0x0000004008077824 */ /* 0x000fe200078e00ff */
[----:B------:R-:W-:Y:S01]  /*1930*/  IADD3 R18, P0, R12, UR20, RZ ;  /* 0x000000140c127c10 */ /* 0x000fe2000ff1e0ff */
[----:B------:R-:W-:Y:S01]  /*1940*/  @!PT LDS RZ, [RZ] ;  /* 0x00000000fffff984 */ /* 0x000fe20000000800 */
[----:B------:R-:W-:Y:S01]  /*1950*/  @!PT LDS RZ, [RZ] ;  /* 0x00000000fffff984 */ /* 0x000fe20000000800 */
[----:B------:R-:W-:Y:S01]  /*1960*/  @!PT LDS RZ, [RZ] ;  /* 0x00000000fffff984 */ /* 0x000fe20000000800 */
[----:B------:R-:W-:Y:S01]  /*1970*/  LDGSTS.E.BYPASS.LTC128B.128 [R179], desc[UR18][R10.64] ;  /* 0x000000000ab37fae */ /* 0x000fe2000b901d52 */
[----:B------:R-:W-:Y:S01]  /*1980*/  IADD3 R14, P1, R10, UR4, RZ ;  /* 0x000000040a0e7c10 */ /* 0x000fe2000ff3e0ff */
[----:B------:R-:W-:Y:S01]  /*1990*/  IMAD R0, R0, UR10, RZ ;  /* 0x0000000a00007c24 */ /* 0x000fe2000f8e02ff */
[----:B------:R-:W-:Y:S01]  /*19a0*/  IADD3.X R19, R13, UR14, RZ, P0, !PT ;  /* 0x0000000e0d137c10 */ /* 0x000fe200087fe4ff */
[----:B------:R-:W-:Y:S01]  /*19b0*/  IMAD.WIDE.U32 R16, R9, UR10, R16 ;  /* 0x0000000a09107c25 */ /* 0x000fe2000f8e0010 */
[----:B------:R-:W-:Y:S01]  /*19c0*/  IADD3 R26, P0, R18, UR20, RZ ;  /* 0x00000014121a7c10 */ /* 0x000fe2000ff1e0ff */
[----:B------:R-:W-:Y:S01]  /*19d0*/  ULDC.64 UR12, c[0x0][0x220] ;  /* 0x00008800000c7ab9 */ /* 0x000fe20000000a00 */
[----:B------:R-:W-:Y:S01]  /*19e0*/  IADD3.X R15, R11, UR15, RZ, P1, !PT ;  /* 0x0000000f0b0f7c10 */ /* 0x000fe20008ffe4ff */
[----:B------:R-:W-:Y:S01]  /*19f0*/  IMAD R0, R9, UR11, R0 ;  /* 0x0000000b09007c24 */ /* 0x000fe2000f8e0200 */
[----:B------:R-:W-:Y:S01]  /*1a00*/  IADD3.X R27, R19, UR14, RZ, P0, !PT ;  /* 0x0000000e131b7c10 */ /* 0x000fe200087fe4ff */
[----:B------:R-:W-:Y:S01]  /*1a10*/  USHF.L.U64.HI UR11, UR10, 0x5, UR11 ;  /* 0x000000050a0b7899 */ /* 0x000fe2000801020b */
[----:B------:R-:W-:Y:S01]  /*1a20*/  IADD3 R22, P1, R14, UR4, RZ ;  /* 0x000000040e167c10 */ /* 0x000fe2000ff3e0ff */
[----:B------:R1:W-:Y:S01]  /*1a30*/  LDGSTS.E.BYPASS.LTC128B.128 [R179+0x800], desc[UR18][R14.64] ;  /* 0x008000000eb37fae */ /* 0x0003e2000b901d52 */
[----:B------:R-:W-:Y:S01]  /*1a40*/  IADD3 R28, P0, R26, UR20, RZ ;  /* 0x000000141a1c7c10 */ /* 0x000fe2000ff1e0ff */
[----:B------:R-:W-:Y:S01]  /*1a50*/  IMAD.IADD R175, R17, 0x1, R0 ;  /* 0x0000000111af7824 */ /* 0x000fe200078e0200 */
[----:B------:R-:W-:Y:S01]  /*1a60*/  IADD3.X R23, R15, UR15, RZ, P1, !PT ;  /* 0x0000000f0f177c10 */ /* 0x000fe20008ffe4ff */
[----:B------:R-:W-:Y:S01]  /*1a70*/  IMAD.SHL.U32 R0, R2, 0x8, RZ ;  /* 0x0000000802007824 */ /* 0x000fe200078e00ff */
[----:B------:R-:W-:Y:S01]  /*1a80*/  IADD3.X R29, R27, UR14, RZ, P0, !PT ;  /* 0x0000000e1b1d7c10 */ /* 0x000fe200087fe4ff */
[----:B------:R-:W-:Y:S01]  /*1a90*/  IMAD.SHL.U32 R6, R6, 0x40, RZ ;  /* 0x0000004006067824 */ /* 0x000fe200078e00ff */
[----:B------:R-:W-:Y:S01]  /*1aa0*/  IADD3 R20, P1, R22, UR4, RZ ;  /* 0x0000000416147c10 */ /* 0x000fe2000ff3e0ff */
[----:B------:R-:W-:Y:S01]  /*1ab0*/  LDGSTS.E.BYPASS.LTC128B.128 [R179+0x1000], desc[UR18][R22.64] ;  /* 0x0100000016b37fae */ /* 0x000fe2000b901d52 */
[----:B------:R-:W-:-:S02]  /*1ac0*/  UIADD3 UR4, UR5, 0x2000, URZ ;  /* 0x0000200005047890 */ /* 0x000fc4000fffe03f */
[----:B------:R-:W-:Y:S01]  /*1ad0*/  IADD3.X R21, R23, UR15, RZ, P1, !PT ;  /* 0x0000000f17157c10 */ /* 0x000fe20008ffe4ff */
[----:B------:R-:W-:Y:S01]  /*1ae0*/  USHF.L.U32 UR15, UR10, 0x5, URZ ;  /* 0x000000050a0f7899 */ /* 0x000fe2000800063f */
[----:B------:R-:W-:Y:S02]  /*1af0*/  LOP3.LUT R6, R6, 0xfffffe00, RZ, 0xc0, !PT ;  /* 0xfffffe0006067812 */ /* 0x000fe400078ec0ff */
[----:B------:R-:W-:Y:S01]  /*1b00*/  LOP3.LUT P1, RZ, R4, 0x2, RZ, 0xc0, !PT ;  /* 0x0000000204ff7812 */ /* 0x000fe2000782c0ff */
[----:B------:R2:W-:Y:S04]  /*1b10*/  LDGSTS.E.BYPASS.LTC128B.128 [R179+0x1800], desc[UR18][R20.64] ;  /* 0x0180000014b37fae */ /* 0x0005e8000b901d52 */
[----:B------:R-:W-:Y:S04]  /*1b20*/  LDGSTS.E.BYPASS.LTC128B.128 [R179+0x2000], desc[UR18][R176.64] ;  /* 0x02000000b0b37fae */ /* 0x000fe8000b901d52 */
[----:B------:R3:W-:Y:S01]  /*1b30*/  LDGSTS.E.BYPASS.LTC128B.128 [R179+0x2800], desc[UR18][R12.64] ;  /* 0x028000000cb37fae */ /* 0x0007e2000b901d52 */
[----:B-1----:R-:W-:-:S03]  /*1b40*/  IADD3 R14, P0, R28, UR20, RZ ;  /* 0x000000141c0e7c10 */ /* 0x002fc6000ff1e0ff */
[----:B------:R-:W-:Y:S01]  /*1b50*/  LDGSTS.E.BYPASS.LTC128B.128 [R179+0x3000], desc[UR18][R18.64] ;  /* 0x0300000012b37fae */ /* 0x000fe2000b901d52 */
[----:B------:R-:W-:-:S03]  /*1b60*/  IADD3.X R15, R29, UR14, RZ, P0, !PT ;  /* 0x0000000e1d0f7c10 */ /* 0x000fc600087fe4ff */
[----:B------:R1:W-:Y:S01]  /*1b70*/  LDGSTS.E.BYPASS.LTC128B.128 [R179+0x3800], desc[UR18][R26.64] ;  /* 0x038000001ab37fae */ /* 0x0003e2000b901d52 */
[----:B------:R-:W-:-:S03]  /*1b80*/  IADD3 R30, P0, R14, UR20, RZ ;  /* 0x000000140e1e7c10 */ /* 0x000fc6000ff1e0ff */
[----:B------:R-:W-:Y:S01]  /*1b90*/  LDGSTS.E.BYPASS.LTC128B.128 [R179+0x4000], desc[UR18][R28.64] ;  /* 0x040000001cb37fae */ /* 0x000fe2000b901d52 */
[----:B------:R-:W-:-:S03]  /*1ba0*/  IADD3.X R31, R15, UR14, RZ, P0, !PT ;  /* 0x0000000e0f1f7c10 */ /* 0x000fc600087fe4ff */
[----:B------:R4:W-:Y:S01]  /*1bb0*/  LDGSTS.E.BYPASS.LTC128B.128 [R179+0x4800], desc[UR18][R14.64] ;  /* 0x048000000eb37fae */ /* 0x0009e2000b901d52 */
        /* <DEDUP_REMOVED lines=10> */
[----:B------:R-:W-:-:S02]  /*1c60*/  SHF.R.U32.HI R5, RZ, 0x3, R12 ;  /* 0x00000003ff057819 */ /* 0x000fc4000001160c */
[----:B------:R-:W-:Y:S02]  /*1c70*/  LOP3.LUT R7, R7, 0x1c0, RZ, 0xc0, !PT ;  /* 0x000001c007077812 */ /* 0x000fe400078ec0ff */
[----:B------:R-:W-:Y:S02]  /*1c80*/  LOP3.LUT R5, R10, R5, RZ, 0x3c, !PT ;  /* 0x000000050a057212 */ /* 0x000fe400078e3cff */
[----:B------:R-:W-:Y:S02]  /*1c90*/  IADD3 R10, P0, R174, UR15, RZ ;  /* 0x0000000fae0a7c10 */ /* 0x000fe4000ff1e0ff */
[----:B-1----:R-:W-:Y:S01]  /*1ca0*/  LEA.HI R26, R3, R76, RZ, 0x5 ;  /* 0x0000004c031a7211 */ /* 0x002fe200078f28ff */
[----:B------:R-:W-:Y:S01]  /*1cb0*/  IMAD R2, R2, 0x200, R5 ;  /* 0x0000020002027824 */ /* 0x000fe200078e0205 */
[----:B------:R-:W-:Y:S01]  /*1cc0*/  IADD3.X R11, R175, UR11, RZ, P0, !PT ;  /* 0x0000000baf0b7c10 */ /* 0x000fe200087fe4ff */
[----:B------:R-:W-:Y:S01]  /*1cd0*/  IMAD.MOV.U32 R3, RZ, RZ, 0x20 ;  /* 0x00000020ff037424 */ /* 0x000fe200078e00ff */
[----:B----4-:R-:W-:-:S02]  /*1ce0*/  IADD3 R14, P0, R10, UR15, RZ ;  /* 0x0000000f0a0e7c10 */ /* 0x010fc4000ff1e0ff */
[----:B------:R-:W-:Y:S02]  /*1cf0*/  LOP3.LUT R0, R7, 0x8, R0, 0xf8, !PT ;  /* 0x0000000807007812 */ /* 0x000fe400078ef800 */
[----:B------:R-:W-:Y:S02]  /*1d00*/  IADD3.X R15, R11, UR11, RZ, P0, !PT ;  /* 0x0000000b0b0f7c10 */ /* 0x000fe400087fe4ff */
[----:B------:R-:W-:Y:S02]  /*1d10*/  IADD3 R12, P0, R14, UR15, RZ ;  /* 0x0000000f0e0c7c10 */ /* 0x000fe4000ff1e0ff */
[----:B------:R-:W-:Y:S02]  /*1d20*/  SHF.R.U32.HI R7, RZ, 0x3, R7 ;  /* 0x00000003ff077819 */ /* 0x000fe40000011607 */
[----:B------:R-:W-:Y:S01]  /*1d30*/  IADD3.X R13, R15, UR11, RZ, P0, !PT ;  /* 0x0000000b0f0d7c10 */ /* 0x000fe200087fe4ff */
[----:B------:R-:W-:-:S04]  /*1d40*/  DEPBAR.LE SB0, 0x0 ;  /* 0x000080000000791a */ /* 0x000fc80000000000 */
[----:B------:R-:W-:Y:S01]  /*1d50*/  BAR.SYNC.DEFER_BLOCKING 0x0 ;  /* 0x0000000000007b1d */ /* 0x000fe20000010000 */
[----:B--2---:R-:W-:Y:S02]  /*1d60*/  IADD3 R20, P0, R12, UR15, RZ ;  /* 0x0000000f0c147c10 */ /* 0x004fe4000ff1e0ff */
[----:B------:R-:W-:Y:S02]  /*1d70*/  SHF.R.S32.HI R27, RZ, 0x5, R26 ;  /* 0x00000005ff1b7819 */ /* 0x000fe4000001141a */
[----:B------:R-:W-:Y:S02]  /*1d80*/  IADD3.X R21, R13, UR11, RZ, P0, !PT ;  /* 0x0000000b0d157c10 */ /* 0x000fe400087fe4ff */
[----:B------:R-:W-:Y:S01]  /*1d90*/  IADD3 R18, P0, R20, UR15, RZ ;  /* 0x0000000f14127c10 */ /* 0x000fe2000ff1e0ff */
[----:B------:R-:W-:Y:S01]  /*1da0*/  IMAD R172, R27, 0x400, R6 ;  /* 0x000004001bac7824 */ /* 0x000fe200078e0206 */
[----:B------:R-:W-:Y:S02]  /*1db0*/  LOP3.LUT R5, R0, R7, RZ, 0x3c, !PT ;  /* 0x0000000700057212 */ /* 0x000fe400078e3cff */
[----:B------:R-:W-:-:S02]  /*1dc0*/  IADD3.X R19, R21, UR11, RZ, P0, !PT ;  /* 0x0000000b15137c10 */ /* 0x000fc400087fe4ff */
[----:B------:R-:W-:Y:S01]  /*1dd0*/  IADD3 R16, P0, R18, UR15, RZ ;  /* 0x0000000f12107c10 */ /* 0x000fe2000ff1e0ff */
[----:B------:R-:W-:Y:S01]  /*1de0*/  IMAD.IADD R172, R172, 0x1, R5 ;  /* 0x00000001acac7824 */ /* 0x000fe200078e0205 */
[----:B------:R-:W-:Y:S02]  /*1df0*/  LEA R7, R2, UR5, 0x1 ;  /* 0x0000000502077c11 */ /* 0x000fe4000f8e08ff */
[----:B------:R-:W-:Y:S02]  /*1e00*/  IADD3.X R17, R19, UR11, RZ, P0, !PT ;  /* 0x0000000b13117c10 */ /* 0x000fe400087fe4ff */
[----:B------:R-:W-:Y:S02]  /*1e10*/  LEA R172, R172, UR5, 0x1 ;  /* 0x00000005acac7c11 */ /* 0x000fe4000f8e08ff */
[----:B------:R-:W-:Y:S01]  /*1e20*/  LEA R171, R2, UR4, 0x1 ;  /* 0x0000000402ab7c11 */ /* 0x000fe2000f8e08ff */
[----:B------:R-:W-:Y:S01]  /*1e30*/  ULDC UR4, c[0x0][0x39c] ;  /* 0x0000e70000047ab9 */ /* 0x000fe20000000800 */
[----:B------:R-:W-:Y:S01]  /*1e40*/  LOP3.LUT R165, R5, R6, RZ, 0xfc, !PT ;  /* 0x0000000605a57212 */ /* 0x000fe200078efcff */
[----:B------:R-:W-:Y:S01]  /*1e50*/  @!PT LDS RZ, [RZ] ;  /* 0x00000000fffff984 */ /* 0x000fe20000000800 */
[----:B------:R-:W-:Y:S01]  /*1e60*/  @!PT LDS RZ, [RZ] ;  /* 0x00000000fffff984 */ /* 0x000fe20000000800 */
[----:B------:R-:W-:Y:S01]  /*1e70*/  @!PT LDS RZ, [RZ] ;  /* 0x00000000fffff984 */ /* 0x000fe20000000800 */
[----:B------:R-:W-:Y:S02]  /*1e80*/  LDGSTS.E.BYPASS.LTC128B.128 [R179+0x6000], desc[UR18][R174.64] ;  /* 0x06000000aeb37fae */ /* 0x000fe4000b901d52 */
[----:B------:R-:W-:-:S02]  /*1e90*/  VIADD R167, R171, 0x40 ;  /* 0x00000040aba77836 */ /* 0x000fc40000000000 */
[----:B------:R1:W-:Y:S04]  /*1ea0*/  LDGSTS.E.BYPASS.LTC128B.128 [R179+0x6800], desc[UR18][R10.64] ;  /* 0x068000000ab37fae */ /* 0x0003e8000b901d52 */
[----:B------:R-:W-:Y:S04]  /*1eb0*/  LDGSTS.E.BYPASS.LTC128B.128 [R179+0x7000], desc[UR18][R14.64] ;  /* 0x070000000eb37fae */ /* 0x000fe8000b901d52 */
[----:B------:R2:W-:Y:S04]  /*1ec0*/  LDGSTS.E.BYPASS.LTC128B.128 [R179+0x7800], desc[UR18][R12.64] ;  /* 0x078000000cb37fae */ /* 0x0005e8000b901d52 */
[----:B------:R3:W-:Y:S04]  /*1ed0*/  LDGSTS.E.BYPASS.LTC128B.128 [R179+0x8000], desc[UR18][R20.64] ;  /* 0x0800000014b37fae */ /* 0x0007e8000b901d52 */
[----:B------:R-:W-:Y:S04]  /*1ee0*/  LDGSTS.E.BYPASS.LTC128B.128 [R179+0x8800], desc[UR18][R18.64] ;  /* 0x0880000012b37fae */ /* 0x000fe8000b901d52 */
[----:B------:R4:W-:Y:S01]  /*1ef0*/  LDGSTS.E.BYPASS.LTC128B.128 [R179+0x9000], desc[UR18][R16.64] ;  /* 0x0900000010b37fae */ /* 0x0009e2000b901d52 */
[----:B-1----:R-:W-:-:S04]  /*1f00*/  IADD3 R10, P0, R16, UR15, RZ ;  /* 0x0000000f100a7c10 */ /* 0x002fc8000ff1e0ff */
[----:B------:R-:W-:Y:S02]  /*1f10*/  IADD3.X R11, R17, UR11, RZ, P0, !PT ;  /* 0x0000000b110b7c10 */ /* 0x000fe400087fe4ff */
[----:B------:R-:W-:-:S03]  /*1f20*/  LOP3.LUT P0, RZ, R8, 0x2, RZ, 0xc0, !PT ;  /* 0x0000000208ff7812 */ /* 0x000fc6000780c0ff */
[----:B------:R1:W-:Y:S01]  /*1f30*/  LDGSTS.E.BYPASS.LTC128B.128 [R179+0x9800], desc[UR18][R10.64] ;  /* 0x098000000ab37fae */ /* 0x0003e2000b901d52 */
[C---:B------:R-:W-:Y:S02]  /*1f40*/  SEL R0, R3.reuse, 0xffffffe0, !P0 ;  /* 0xffffffe003007807 */ /* 0x040fe40004000000 */
[----:B------:R-:W-:Y:S01]  /*1f50*/  SEL R3, R3, 0xffffffe0, !P1 ;  /* 0xffffffe003037807 */ /* 0x000fe20004800000 */
[----:B--2---:R-:W-:Y:S01]  /*1f60*/  LDSM.16.M88.4 R12, [R172] ;  /* 0x00000000ac0c783b */ /* 0x004fe20000000200 */
[----:B------:R-:W-:Y:S01]  /*1f70*/  LOP3.LUT P0, RZ, R8, 0x4, RZ, 0xc0, !PT ;  /* 0x0000000408ff7812 */ /* 0x000fe2000780c0ff */
[C---:B------:R-:W-:Y:S01]  /*1f80*/  IMAD.IADD R169, R171.reuse, 0x1, R0 ;  /* 0x00000001aba97824 */ /* 0x040fe200078e0200 */
[----:B------:R-:W-:Y:S01]  /*1f90*/  LOP3.LUT P1, RZ, R4, 0x4, RZ, 0xc0, !PT ;  /* 0x0000000404ff7812 */ /* 0x000fe2000782c0ff */
[----:B------:R-:W2:Y:S01]  /*1fa0*/  LDSM.16.M88.4 R44, [R7+0x2000] ;  /* 0x00200000072c783b */ /* 0x000ea20000000200 */
[----:B------:R-:W-:Y:S02]  /*1fb0*/  IMAD.IADD R170, R172, 0x1, R3 ;  /* 0x00000001acaa7824 */ /* 0x000fe400078e0203 */
[----:B------:R-:W-:Y:S01]  /*1fc0*/  IMAD.MOV.U32 R4, RZ, RZ, 0x40 ;  /* 0x00000040ff047424 */ /* 0x000fe200078e00ff */
[----:B------:R-:W5:Y:S04]  /*1fd0*/  LDSM.16.M88.4 R28, [R7+0x2800] ;  /* 0x00280000071c783b */ /* 0x000f680000000200 */
[----:B---3--:R-:W-:Y:S01]  /*1fe0*/  LDSM.16.M88.4 R20, [R170] ;  /* 0x00000000aa14783b */ /* 0x008fe20000000200 */
[----:B------:R-:W-:Y:S01]  /*1ff0*/  SEL R4, R4, 0xffffffc0, !P1 ;  /* 0xffffffc004047807 */ /* 0x000fe20004800000 */
[----:B------:R-:W-:-:S02]  /*2000*/  @P0 VIADD R167, R171, 0xffffffc0 ;  /* 0xffffffc0aba70836 */ /* 0x000fc40000000000 */
[----:B------:R-:W3:Y:S02]  /*2010*/  LDSM.16.M88.4 R36, [R169] ;  /* 0x00000000a924783b */ /* 0x000ee40000000200 */
[----:B------:R-:W-:Y:S02]  /*2020*/  IMAD.IADD R168, R172, 0x1, R4 ;  /* 0x00000001aca87824 */ /* 0x000fe400078e0204 */
[----:B------:R-:W3:Y:S01]  /*2030*/  LDSM.16.M88.4 R48, [R169+0x800] ;  /* 0x00080000a930783b */ /* 0x000ee20000000200 */
[----:B------:R-:W-:Y:S02]  /*2040*/  IMAD.IADD R100, R0, 0x1, R167 ;  /* 0x0000000100647824 */ /* 0x000fe400078e02a7 */
[----:B------:R-:W-:Y:S01]  /*2050*/  IMAD.IADD R166, R3, 0x1, R168 ;  /* 0x0000000103a67824 */ /* 0x000fe200078e02a8 */
[----:B----4-:R-:W-:Y:S01]  /*2060*/  LDSM.16.M88.4 R16, [R168] ;  /* 0x00000000a810783b */ /* 0x010fe20000000200 */
[C---:B------:R-:W-:Y:S02]  /*2070*/  VIADD R161, R167.reuse, 0x800 ;  /* 0x00000800a7a17836 */ /* 0x040fe40000000000 */
[C---:B------:R-:W-:Y:S01]  /*2080*/  VIADD R160, R167.reuse, 0x1000 ;  /* 0x00001000a7a07836 */ /* 0x040fe20000000000 */
[----:B------:R-:W4:Y:S01]  /*2090*/  LDSM.16.M88.4 R32, [R167] ;  /* 0x00000000a720783b */ /* 0x000f220000000200 */
[----:B------:R-:W-:-:S02]  /*20a0*/  VIADD R159, R167, 0x1800 ;  /* 0x00001800a79f7836 */ /* 0x000fc40000000000 */
[C---:B------:R-:W-:Y:S01]  /*20b0*/  VIADD R158, R167.reuse, 0x2000 ;  /* 0x00002000a79e7836 */ /* 0x040fe20000000000 */
[----:B------:R-:W4:Y:S01]  /*20c0*/  LDSM.16.M88.4 R40, [R7+0x3000] ;  /* 0x003000000728783b */ /* 0x000f220000000200 */
[C---:B------:R-:W-:Y:S02]  /*20d0*/  VIADD R157, R167.reuse, 0x2800 ;  /* 0x00002800a79d7836 */ /* 0x040fe40000000000 */
[C---:B------:R-:W-:Y:S01]  /*20e0*/  VIADD R156, R167.reuse, 0x3000 ;  /* 0x00003000a79c7836 */ /* 0x040fe20000000000 */
[----:B------:R-:W4:Y:S01]  /*20f0*/  LDSM.16.M88.4 R56, [R167+0x800] ;  /* 0x00080000a738783b */ /* 0x000f220000000200 */
[----:B------:R-:W-:-:S03]  /*2100*/  VIADD R102, R167, 0x3800 ;  /* 0x00003800a7667836 */ /* 0x000fc60000000000 */
[----:B-1----:R-:W-:Y:S01]  /*2110*/  LDSM.16.M88.4 R8, [R166] ;  /* 0x00000000a608783b */ /* 0x002fe20000000200 */
[C---:B--2---:R-:W-:Y:S03]  /*2120*/  HMMA.16816.F32.BF16 R52, R12.reuse, R44, RZ ;  /* 0x0000002c0c34723c */ /* 0x044fe600000418ff */
[----:B------:R-:W-:Y:S04]  /*2130*/  LDSM.16.M88.4 R60, [R100] ;  /* 0x00000000643c783b */ /* 0x000fe80000000200 */
[----:B------:R-:W-:Y:S01]  /*2140*/  LDSM.16.M88.4 R72, [R100+0x800] ;  /* 0x000800006448783b */ /* 0x000fe20000000200 */
[C---:B------:R-:W-:Y:S03]  /*2150*/  HMMA.16816.F32.BF16 R44, R12.reuse, R46, RZ ;  /* 0x0000002e0c2c723c */ /* 0x040fe600000418ff */
[----:B------:R-:W-:Y:S03]  /*2160*/  LDSM.16.M88.4 R68, [R167+0x1000] ;  /* 0x00100000a744783b */ /* 0x000fe60000000200 */
[C---:B-----5:R-:W-:Y:S01]  /*2170*/  HMMA.16816.F32.BF16 R64, R12.reuse, R28, RZ ;  /* 0x0000001c0c40723c */ /* 0x060fe200000418ff */
[----:B------:R-:W0:Y:S05]  /*2180*/  LDGDEPBAR ;  /* 0x00000000000079af */ /* 0x000e2a0000000000 */
[----:B------:R-:W-:Y:S06]  /*2190*/  HMMA.16816.F32.BF16 R28, R12, R30, RZ ;  /* 0x0000001e0c1c723c */ /* 0x000fec00000418ff */
[C---:B---3--:R-:W-:Y:S06]  /*21a0*/  HMMA.16816.F32.BF16 R52, R20.reuse, R36, R52 ;  /* 0x000000241434723c */ /* 0x048fec0000041834 */
[C---:B------:R-:W-:Y:S01]  /*21b0*/  HMMA.16816.F32.BF16 R44, R20.reuse, R38, R44 ;  /* 0x00000026142c723c */ /* 0x040fe2000004182c */
[----:B------:R-:W1:Y:S05]  /*21c0*/  LDSM.16.M88.4 R36, [R169+0x1000] ;  /* 0x00100000a924783b */ /* 0x000e6a0000000200 */
[C---:B------:R-:W-:Y:S06]  /*21d0*/  HMMA.16816.F32.BF16 R64, R20.reuse, R48, R64 ;  /* 0x000000301440723c */ /* 0x040fec0000041840 */
[----:B------:R-:W-:Y:S01]  /*21e0*/  HMMA.16816.F32.BF16 R28, R20, R50, R28 ;  /* 0x00000032141c723c */ /* 0x000fe2000004181c */
[----:B------:R-:W2:Y:S05]  /*21f0*/  LDSM.16.M88.4 R48, [R7+0x3800] ;  /* 0x003800000730783b */ /* 0x000eaa0000000200 */
[C---:B----4-:R-:W-:Y:S06]  /*2200*/  HMMA.16816.F32.BF16 R52, R16.reuse, R32, R52 ;  /* 0x000000201034723c */ /* 0x050fec0000041834 */
[----:B------:R-:W-:Y:S06]  /*2210*/  HMMA.16816.F32.BF16 R44, R16, R34, R44 ;  /* 0x00000022102c723c */ /* 0x000fec000004182c */
[----:B------:R-:W-:Y:S06]  /*2220*/  HMMA.16816.F32.BF16 R32, R12, R40, RZ ;  /* 0x000000280c20723c */ /* 0x000fec00000418ff */
[----:B------:R-:W-:Y:S06]  /*2230*/  HMMA.16816.F32.BF16 R64, R16, R56, R64 ;  /* 0x000000381040723c */ /* 0x000fec0000041840 */
[----:B------:R-:W-:Y:S06]  /*2240*/  HMMA.16816.F32.BF16 R40, R12, R42, RZ ;  /* 0x0000002a0c28723c */ /* 0x000fec00000418ff */
[----:B------:R-:W-:Y:S01]  /*2250*/  HMMA.16816.F32.BF16 R28, R16, R58, R28 ;  /* 0x0000003a101c723c */ /* 0x000fe2000004181c */
[----:B------:R-:W-:Y:S05]  /*2260*/  LDSM.16.M88.4 R56, [R169+0x1800] ;  /* 0x00180000a938783b */ /* 0x000fea0000000200 */
[----:B-1----:R-:W-:Y:S06]  /*2270*/  HMMA.16816.F32.BF16 R32, R20, R36, R32 ;  /* 0x000000241420723c */ /* 0x002fec0000041820 */
[C---:B------:R-:W-:Y:S06]  /*2280*/  HMMA.16816.F32.BF16 R52, R8.reuse, R60, R52 ;  /* 0x0000003c0834723c */ /* 0x040fec0000041834 */
[C---:B------:R-:W-:Y:S01]  /*2290*/  HMMA.16816.F32.BF16 R44, R8.reuse, R62, R44 ;  /* 0x0000003e082c723c */ /* 0x040fe2000004182c */
[----:B------:R-:W1:Y:S05]  /*22a0*/  LDSM.16.M88.4 R60, [R7+0x4000] ;  /* 0x00400000073c783b */ /* 0x000e6a0000000200 */
[----:B------:R-:W-:Y:S06]  /*22b0*/  HMMA.16816.F32.BF16 R64, R8, R72, R64 ;  /* 0x000000480840723c */ /* 0x000fec0000041840 */
[----:B------:R-:W-:Y:S01]  /*22c0*/  HMMA.16816.F32.BF16 R40, R20, R38, R40 ;  /* 0x000000261428723c */ /* 0x000fe20000041828 */
[----:B------:R-:W3:Y:S05]  /*22d0*/  LDSM.16.M88.4 R36, [R100+0x1000] ;  /* 0x001000006424783b */ /* 0x000eea0000000200 */
[----:B------:R-:W-:Y:S01]  /*22e0*/  HMMA.16816.F32.BF16 R32, R16, R68, R32 ;  /* 0x000000441020723c */ /* 0x000fe20000041820 */
[----:B------:R-:W-:Y:S01]  /*22f0*/  FMUL.FTZ R54, R54, UR4 ;  /* 0x0000000436367c20 */ /* 0x000fe20008410000 */
[----:B------:R-:W-:Y:S01]  /*2300*/  FMUL.FTZ R2, R52, UR4 ;  /* 0x0000000434027c20 */ /* 0x000fe20008410000 */
[----:B------:R-:W-:Y:S01]  /*2310*/  FMUL.FTZ R0, R53, UR4 ;  /* 0x0000000435007c20 */ /* 0x000fe20008410000 */
[----:B------:R-:W-:Y:S01]  /*2320*/  FMUL.FTZ R79, R55, UR4 ;  /* 0x00000004374f7c20 */ /* 0x000fe20008410000 */
[----:B------:R2:W-:Y:S01]  /*2330*/  MUFU.TANH R77, R54 ;  /* 0x00000036004d7308 */ /* 0x0005e20000002400 */
[----:B------:R-:W-:Y:S01]  /*2340*/  HMMA.16816.F32.BF16 R28, R8, R74, R28 ;  /* 0x0000004a081c723c */ /* 0x000fe2000004181c */
[----:B------:R-:W-:Y:S01]  /*2350*/  FMUL.FTZ R44, R44, UR4 ;  /* 0x000000042c2c7c20 */ /* 0x000fe20008410000 */
[----:B------:R-:W-:Y:S01]  /*2360*/  FMUL.FTZ R80, R45, UR4 ;  /* 0x000000042d507c20 */ /* 0x000fe20008410000 */
[----:B------:R-:W-:Y:S01]  /*2370*/  FMUL.FTZ R83, R46, UR4 ;  /* 0x000000042e537c20 */ /* 0x000fe20008410000 */
[----:B------:R-:W-:-:S02]  /*2380*/  FMUL.FTZ R82, R47, UR4 ;  /* 0x000000042f527c20 */ /* 0x000fc40008410000 */
[----:B------:R-:W-:Y:S01]  /*2390*/  FMUL.FTZ R85, R64, UR4 ;  /* 0x0000000440557c20 */ /* 0x000fe20008410000 */
[----:B------:R-:W-:Y:S01]  /*23a0*/  FMUL.FTZ R84, R65, UR4 ;  /* 0x0000000441547c20 */ /* 0x000fe20008410000 */
[----:B------:R-:W-:Y:S01]  /*23b0*/  FMUL.FTZ R86, R66, UR4 ;  /* 0x0000000442567c20 */ /* 0x000fe20008410000 */
[----:B------:R-:W-:Y:S01]  /*23c0*/  FMUL.FTZ R87, R67, UR4 ;  /* 0x0000000443577c20 */ /* 0x000fe20008410000 */
[----:B------:R4:W-:Y:S01]  /*23d0*/  MUFU.TANH R81, R44 ;  /* 0x0000002c00517308 */ /* 0x0009e20000002400 */
[----:B------:R-:W5:Y:S01]  /*23e0*/  LDSM.16.M88.4 R64, [R169+0x2000] ;  /* 0x00200000a940783b */ /* 0x000f620000000200 */
[----:B------:R-:W-:Y:S06]  /*23f0*/  HMMA.16816.F32.BF16 R40, R16, R70, R40 ;  /* 0x000000461028723c */ /* 0x000fec0000041828 */
[C---:B--2---:R-:W-:Y:S01]  /*2400*/  HMMA.16816.F32.BF16 R52, R12.reuse, R48, RZ ;  /* 0x000000300c34723c */ /* 0x044fe200000418ff */
[----:B------:R-:W-:Y:S05]  /*2410*/  MUFU.TANH R2, R2 ;  /* 0x0000000200027308 */ /* 0x000fea0000002400 */
[C---:B------:R-:W-:Y:S01]  /*2420*/  HMMA.16816.F32.BF16 R48, R12.reuse, R50, RZ ;  /* 0x000000320c30723c */ /* 0x040fe200000418ff */
[----:B------:R-:W-:Y:S01]  /*2430*/  FMUL.FTZ R89, R28, UR4 ;  /* 0x000000041c597c20 */ /* 0x000fe20008410000 */
[----:B------:R-:W-:Y:S01]  /*2440*/  FMUL.FTZ R88, R29, UR4 ;  /* 0x000000041d587c20 */ /* 0x000fe20008410000 */
[----:B------:R-:W-:Y:S01]  /*2450*/  FMUL.FTZ R90, R30, UR4 ;  /* 0x000000041e5a7c20 */ /* 0x000fe20008410000 */
[----:B------:R-:W-:Y:S01]  /*2460*/  FMUL.FTZ R91, R31, UR4 ;  /* 0x000000041f5b7c20 */ /* 0x000fe20008410000 */
[----:B----4-:R-:W2:Y:S01]  /*2470*/  LDSM.16.M88.4 R44, [R167+0x1800] ;  /* 0x00180000a72c783b */ /* 0x010ea20000000200 */
[----:B-1----:R-:W-:Y:S01]  /*2480*/  HMMA.16816.F32.BF16 R68, R12, R60, RZ ;  /* 0x0000003c0c44723c */ /* 0x002fe200000418ff */
[----:B------:R-:W1:Y:S02]  /*2490*/  MUFU.TANH R0, R0 ;  /* 0x0000000000007308 */ /* 0x000e640000002400 */
[----:B------:R-:W4:Y:S03]  /*24a0*/  LDSM.16.M88.4 R28, [R7+0x4800] ;  /* 0x00480000071c783b */ /* 0x000f260000000200 */
[----:B---3--:R-:W-:Y:S03]  /*24b0*/  HMMA.16816.F32.BF16 R32, R8, R36, R32 ;  /* 0x000000240820723c */ /* 0x008fe60000041820 */
[----:B------:R-:W3:Y:S03]  /*24c0*/  MUFU.TANH R79, R79 ;  /* 0x0000004f004f7308 */ /* 0x000ee60000002400 */
[C---:B------:R-:W-:Y:S05]  /*24d0*/  HMMA.16816.F32.BF16 R52, R20.reuse, R56, R52 ;  /* 0x000000381434723c */ /* 0x040fea0000041834 */
[----:B------:R-:W-:Y:S01]  /*24e0*/  MUFU.TANH R80, R80 ;  /* 0x0000005000507308 */ /* 0x000fe20000002400 */
[----:B------:R-:W-:Y:S01]  /*24f0*/  HMMA.16816.F32.BF16 R48, R20, R58, R48 ;  /* 0x0000003a1430723c */ /* 0x000fe20000041830 */
[----:B------:R-:W-:Y:S05]  /*2500*/  LDSM.16.M88.4 R56, [R100+0x1800] ;  /* 0x001800006438783b */ /* 0x000fea0000000200 */
[----:B------:R-:W-:Y:S01]  /*2510*/  HMMA.16816.F32.BF16 R40, R8, R38, R40 ;  /* 0x000000260828723c */ /* 0x000fe20000041828 */
[----:B------:R-:W1:Y:S01]  /*2520*/  LDSM.16.M88.4 R36, [R167+0x2000] ;  /* 0x00200000a724783b */ /* 0x000e620000000200 */
[----:B------:R-:W3:Y:S04]  /*2530*/  MUFU.TANH R83, R83 ;  /* 0x0000005300537308 */ /* 0x000ee80000002400 */
[----:B-----5:R-:W-:Y:S01]  /*2540*/  HMMA.16816.F32.BF16 R68, R20, R64, R68 ;  /* 0x000000401444723c */ /* 0x020fe20000041844 */
[----:B------:R-:W-:Y:S01]  /*2550*/  FMUL.FTZ R93, R32, UR4 ;  /* 0x00000004205d7c20 */ /* 0x000fe20008410000 */
[----:B------:R-:W-:Y:S01]  /*2560*/  FMUL.FTZ R92, R33, UR4 ;  /* 0x00000004215c7c20 */ /* 0x000fe20008410000 */
[----:B------:R-:W-:Y:S01]  /*2570*/  FMUL.FTZ R127, R35, UR4 ;  /* 0x00000004237f7c20 */ /* 0x000fe20008410000 */
[----:B------:R-:W-:Y:S02]  /*2580*/  MUFU.TANH R82, R82 ;  /* 0x0000005200527308 */ /* 0x000fe40000002400 */
[----:B------:R-:W-:Y:S01]  /*2590*/  HMMA.16816.F32.BF16 R60, R12, R62, RZ ;  /* 0x0000003e0c3c723c */ /* 0x000fe200000418ff */
[----:B------:R-:W-:-:S02]  /*25a0*/  FMUL.FTZ R64, R34, UR4 ;  /* 0x0000000422407c20 */ /* 0x000fc40008410000 */
[----:B------:R-:W5:Y:S03]  /*25b0*/  LDSM.16.M88.4 R32, [R169+0x2800] ;  /* 0x00280000a920783b */ /* 0x000f660000000200 */
[----:B--2---:R-:W-:Y:S01]  /*25c0*/  HMMA.16816.F32.BF16 R52, R16, R44, R52 ;  /* 0x0000002c1034723c */ /* 0x004fe20000041834 */
[----:B------:R-:W-:Y:S05]  /*25d0*/  MUFU.TANH R85, R85 ;  /* 0x0000005500557308 */ /* 0x000fea0000002400 */
[----:B----4-:R-:W-:Y:S01]  /*25e0*/  HMMA.16816.F32.BF16 R72, R12, R28, RZ ;  /* 0x0000001c0c48723c */ /* 0x010fe200000418ff */
        /* <DEDUP_REMOVED lines=9> */
[----:B-1----:R-:W-:Y:S03]  /*2680*/  HMMA.16816.F32.BF16 R68, R16, R36, R68 ;  /* 0x000000241044723c */ /* 0x002fe60000041844 */
[----:B------:R-:W1:Y:S03]  /*2690*/  MUFU.TANH R84, R84 ;  /* 0x0000005400547308 */ /* 0x000e660000002400 */
[----:B------:R-:W-:Y:S05]  /*26a0*/  HMMA.16816.F32.BF16 R52, R8, R56, R52 ;  /* 0x000000380834723c */ /* 0x000fea0000041834 */
[----:B------:R-:W1:Y:S01]  /*26b0*/  MUFU.TANH R86, R86 ;  /* 0x0000005600567308 */ /* 0x000e620000002400 */
[----:B----4-:R-:W4:Y:S01]  /*26c0*/  LDSM.16.M88.4 R40, [R167+0x2800] ;  /* 0x00280000a728783b */ /* 0x010f220000000200 */
[----:B-----5:R-:W-:Y:S06]  /*26d0*/  HMMA.16816.F32.BF16 R72, R20, R32, R72 ;  /* 0x000000201448723c */ /* 0x020fec0000041848 */
[----:B------:R-:W-:Y:S01]  /*26e0*/  HMMA.16816.F32.BF16 R28, R12, R30, RZ ;  /* 0x0000001e0c1c723c */ /* 0x000fe200000418ff */
[----:B------:R-:W-:Y:S01]  /*26f0*/  LOP3.LUT R33, R26, 0xffffffe0, RZ, 0xc0, !PT ;  /* 0xffffffe01a217812 */ /* 0x000fe200078ec0ff */
[----:B------:R-:W5:Y:S04]  /*2700*/  MUFU.TANH R87, R87 ;  /* 0x0000005700577308 */ /* 0x000f680000002400 */
[----:B------:R-:W-:Y:S01]  /*2710*/  HMMA.16816.F32.BF16 R60, R16, R38, R60 ;  /* 0x00000026103c723c */ /* 0x000fe2000004183c */
[----:B------:R-:W-:Y:S03]  /*2720*/  LDSM.16.M88.4 R36, [R7+0x5000] ;  /* 0x005000000724783b */ /* 0x000fe60000000200 */
[----:B------:R-:W5:Y:S01]  /*2730*/  MUFU.TANH R89, R89 ;  /* 0x0000005900597308 */ /* 0x000f620000002400 */
[----:B------:R-:W-:Y:S01]  /*2740*/  FMUL.FTZ R52, R52, UR4 ;  /* 0x0000000434347c20 */ /* 0x000fe20008410000 */
[C---:B------:R-:W-:Y:S01]  /*2750*/  HMMA.16816.F32.BF16 R48, R8.reuse, R58, R48 ;  /* 0x0000003a0830723c */ /* 0x040fe20000041830 */
[----:B------:R-:W-:Y:S01]  /*2760*/  FMUL.FTZ R53, R53, UR4 ;  /* 0x0000000435357c20 */ /* 0x000fe20008410000 */
[----:B------:R-:W-:Y:S01]  /*2770*/  FMUL.FTZ R54, R54, UR4 ;  /* 0x0000000436367c20 */ /* 0x000fe20008410000 */
[----:B------:R-:W-:Y:S01]  /*2780*/  FMUL.FTZ R55, R55, UR4 ;  /* 0x0000000437377c20 */ /* 0x000fe20008410000 */
[----:B------:R-:W-:Y:S02]  /*2790*/  LDSM.16.M88.4 R56, [R169+0x3800] ;  /* 0x00380000a938783b */ /* 0x000fe40000000200 */
[----:B--2---:R-:W-:Y:S01]  /*27a0*/  HMMA.16816.F32.BF16 R68, R8, R44, R68 ;  /* 0x0000002c0844723c */ /* 0x004fe20000041844 */
[----:B------:R-:W-:Y:S05]  /*27b0*/  MUFU.TANH R128, R52 ;  /* 0x0000003400807308 */ /* 0x000fea0000002400 */
[----:B------:R-:W-:Y:S01]  /*27c0*/  HMMA.16816.F32.BF16 R28, R20, R34, R28 ;  /* 0x00000022141c723c */ /* 0x000fe2000004181c */
[----:B------:R-:W-:-:S02]  /*27d0*/  IMAD.IADD R44, R76, 0x1, -R33 ;  /* 0x000000014c2c7824 */ /* 0x000fc400078e0a21 */
[----:B------:R-:W-:Y:S01]  /*27e0*/  IMAD R45, R27, 0x10, R78 ;  /* 0x000000101b2d7824 */ /* 0x000fe200078e024e */
[----:B------:R-:W-:Y:S01]  /*27f0*/  MUFU.TANH R66, R53 ;  /* 0x0000003500427308 */ /* 0x000fe20000002400 */
[----:B------:R-:W2:Y:S01]  /*2800*/  LDSM.16.M88.4 R32, [R100+0x2800] ;  /* 0x002800006420783b */ /* 0x000ea20000000200 */
[----:B------:R-:W-:Y:S06]  /*2810*/  HMMA.16816.F32.BF16 R60, R8, R46, R60 ;  /* 0x0000002e083c723c */ /* 0x000fec000004183c */
[C---:B----4-:R-:W-:Y:S01]  /*2820*/  HMMA.16816.F32.BF16 R72, R16.reuse, R40, R72 ;  /* 0x000000281048723c */ /* 0x050fe20000041848 */
[----:B------:R-:W-:Y:S01]  /*2830*/  MUFU.TANH R67, R54 ;  /* 0x0000003600437308 */ /* 0x000fe20000002400 */
[----:B------:R-:W-:Y:S01]  /*2840*/  FMUL.FTZ R48, R48, UR4 ;  /* 0x0000000430307c20 */ /* 0x000fe20008410000 */
[----:B------:R-:W-:Y:S01]  /*2850*/  FMUL.FTZ R49, R49, UR4 ;  /* 0x0000000431317c20 */ /* 0x000fe20008410000 */
[----:B------:R-:W-:Y:S01]  /*2860*/  FMUL.FTZ R50, R50, UR4 ;  /* 0x0000000432327c20 */ /* 0x000fe20008410000 */
[----:B------:R-:W-:Y:S01]  /*2870*/  FMUL.FTZ R51, R51, UR4 ;  /* 0x0000000433337c20 */ /* 0x000fe20008410000 */
[----:B------:R-:W-:Y:S01]  /*2880*/  FMUL.FTZ R106, R69, UR4 ;  /* 0x00000004456a7c20 */ /* 0x000fe20008410000 */
[----:B------:R-:W-:Y:S01]  /*2890*/  SHF.R.S32.HI R41, RZ, 0x1f, R44 ;  /* 0x0000001fff297819 */ /* 0x000fe2000001142c */
[----:B------:R-:W-:Y:S01]  /*28a0*/  VIADD R40, R24, 0xffffffff ;  /* 0xffffffff18287836 */ /* 0x000fe20000000000 */
[----:B------:R4:W-:Y:S01]  /*28b0*/  MUFU.TANH R107, R55 ;  /* 0x00000037006b7308 */ /* 0x0009e20000002400 */
[----:B------:R-:W-:Y:S01]  /*28c0*/  FMUL.FTZ R68, R68, UR4 ;  /* 0x0000000444447c20 */ /* 0x000fe20008410000 */
[----:B------:R-:W-:Y:S01]  /*28d0*/  LEA.HI R178, R41, R44, RZ, 0x2 ;  /* 0x0000002c29b27211 */ /* 0x000fe200078f10ff */
[----:B------:R-:W-:Y:S01]  /*28e0*/  IMAD.SHL.U32 R41, R76, 0x2, RZ ;  /* 0x000000024c297824 */ /* 0x000fe200078e00ff */
[----:B------:R-:W-:Y:S01]  /*28f0*/  ISETP.GT.AND P0, PT, R40, R173, PT ;  /* 0x000000ad2800720c */ /* 0x000fe20003f04270 */
[----:B------:R-:W-:Y:S01]  /*2900*/  HMMA.16816.F32.BF16 R28, R16, R42, R28 ;  /* 0x0000002a101c723c */ /* 0x000fe2000004181c */
[----:B------:R-:W-:Y:S01]  /*2910*/  SHF.R.S32.HI R178, RZ, 0x2, R178 ;  /* 0x00000002ffb27819 */ /* 0x000fe200000114b2 */
[----:B------:R-:W-:Y:S01]  /*2920*/  FMUL.FTZ R70, R70, UR4 ;  /* 0x0000000446467c20 */ /* 0x000fe20008410000 */
[----:B------:R3:W-:Y:S01]  /*2930*/  MUFU.TANH R96, R48 ;  /* 0x0000003000607308 */ /* 0x0007e20000002400 */
[----:B------:R-:W-:Y:S01]  /*2940*/  FMUL.FTZ R60, R60, UR4 ;  /* 0x000000043c3c7c20 */ /* 0x000fe20008410000 */
[----:B------:R-:W-:Y:S01]  /*2950*/  IADD3 R76, R45, 0x1, R178 ;  /* 0x000000012d4c7810 */ /* 0x000fe20007ffe0b2 */
[----:B------:R-:W-:Y:S01]  /*2960*/  FMUL.FTZ R61, R61, UR4 ;  /* 0x000000043d3d7c20 */ /* 0x000fe20008410000 */
[----:B------:R-:W1:Y:S01]  /*2970*/  LDSM.16.M88.4 R44, [R169+0x3000] ;  /* 0x00300000a92c783b */ /* 0x000e620000000200 */
[----:B------:R-:W-:Y:S01]  /*2980*/  FMUL.FTZ R62, R62, UR4 ;  /* 0x000000043e3e7c20 */ /* 0x000fe20008410000 */
[----:B------:R-:W-:Y:S01]  /*2990*/  IADD3 R76, R25, -UR17, R76 ;  /* 0x80000011194c7c10 */ /* 0x000fe2000fffe04c */
[----:B------:R-:W-:Y:S01]  /*29a0*/  FMUL.FTZ R63, R63, UR4 ;  /* 0x000000043f3f7c20 */ /* 0x000fe20008410000 */
[----:B------:R-:W-:Y:S01]  /*29b0*/  MUFU.TANH R97, R49 ;  /* 0x0000003100617308 */ /* 0x000fe20000002400 */
[----:B----4-:R4:W5:Y:S01]  /*29c0*/  LDSM.16.M88.4 R52, [R7+0x5800] ;  /* 0x005800000734783b */ /* 0x0109620000000200 */
[----:B------:R-:W-:Y:S01]  /*29d0*/  FMUL.FTZ R71, R71, UR4 ;  /* 0x0000000447477c20 */ /* 0x000fe20008410000 */
[----:B------:R-:W-:-:S05]  /*29e0*/  VIADD R76, R76, UR16 ;  /* 0x000000104c4c7c36 */ /* 0x000fca0008000000 */
[----:B------:R-:W-:Y:S01]  /*29f0*/  MUFU.TANH R101, R50 ;  /* 0x0000003200657308 */ /* 0x000fe20000002400 */
[----:B---3--:R-:W-:Y:S01]  /*2a00*/  SHF.R.S32.HI R48, RZ, 0x1f, R26 ;  /* 0x0000001fff307819 */ /* 0x008fe2000001141a */
[----:B------:R-:W-:Y:S01]  /*2a10*/  IMAD.SHL.U32 R26, R40, 0x80, RZ ;  /* 0x00000080281a7824 */ /* 0x000fe200078e00ff */
[C---:B--2---:R-:W-:Y:S02]  /*2a20*/  HMMA.16816.F32.BF16 R72, R8.reuse, R32, R72 ;  /* 0x000000200848723c */ /* 0x044fe40000041848 */
[----:B------:R-:W-:Y:S02]  /*2a30*/  LEA.HI R48, R48, R27, RZ, 0x2 ;  /* 0x0000001b30307211 */ /* 0x000fe400078f10ff */
[----:B------:R-:W-:Y:S01]  /*2a40*/  LOP3.LUT R69, R26, 0x6, R41, 0xf8, !PT ;  /* 0x000000061a457812 */ /* 0x000fe200078ef829 */
[----:B------:R2:W-:Y:S01]  /*2a50*/  MUFU.TANH R103, R51 ;  /* 0x0000003300677308 */ /* 0x0005e20000002400 */
[----:B------:R-:W-:Y:S01]  /*2a60*/  LOP3.LUT R40, R48, 0xfffffffc, RZ, 0xc0, !PT ;  /* 0xfffffffc30287812 */ /* 0x000fe200078ec0ff */
[----:B------:R-:W-:Y:S01]  /*2a70*/  HMMA.16816.F32.BF16 R28, R8, R34, R28 ;  /* 0x00000022081c723c */ /* 0x000fe2000004181c */
[----:B------:R-:W-:Y:S03]  /*2a80*/  LDSM.16.M88.4 R32, [R100+0x3000] ;  /* 0x003000006420783b */ /* 0x000fe60000000200 */
[----:B------:R-:W-:Y:S01]  /*2a90*/  IMAD.IADD R185, R27, 0x1, -R40 ;  /* 0x000000011bb97824 */ /* 0x000fe200078e0a28 */
[C---:B------:R-:W-:Y:S01]  /*2aa0*/  LOP3.LUT R27, R69.reuse, 0x1, RZ, 0xfc, !PT ;  /* 0x00000001451b7812 */ /* 0x040fe200078efcff */
[----:B------:R-:W3:Y:S01]  /*2ab0*/  LDSM.16.M88.4 R40, [R167+0x3000] ;  /* 0x00300000a728783b */ /* 0x000ee20000000200 */
[----:B------:R1:W-:Y:S01]  /*2ac0*/  MUFU.TANH R98, R68 ;  /* 0x0000004400627308 */ /* 0x0003e20000002400 */
[----:B----4-:R-:W-:Y:S01]  /*2ad0*/  LOP3.LUT R7, R69, 0x11, RZ, 0xfc, !PT ;  /* 0x0000001145077812 */ /* 0x010fe200078efcff */
[C---:B--2---:R-:W-:Y:S06]  /*2ae0*/  HMMA.16816.F32.BF16 R48, R12.reuse, R36, RZ ;  /* 0x000000240c30723c */ /* 0x044fec00000418ff */
[----:B------:R-:W-:Y:S02]  /*2af0*/  MUFU.TANH R126, R60 ;  /* 0x0000003c007e7308 */ /* 0x000fe40000002400 */
[----:B------:R-:W-:Y:S01]  /*2b00*/  FMUL.FTZ R72, R72, UR4 ;  /* 0x0000000448487c20 */ /* 0x000fe20008410000 */
[----:B------:R-:W-:Y:S01]  /*2b10*/  FMUL.FTZ R73, R73, UR4 ;  /* 0x0000000449497c20 */ /* 0x000fe20008410000 */
[----:B------:R-:W-:Y:S01]  /*2b20*/  FMUL.FTZ R74, R74, UR4 ;  /* 0x000000044a4a7c20 */ /* 0x000fe20008410000 */
[----:B------:R-:W-:Y:S01]  /*2b30*/  FMUL.FTZ R75, R75, UR4 ;  /* 0x000000044b4b7c20 */ /* 0x000fe20008410000 */
[----:B------:R-:W-:Y:S01]  /*2b40*/  HMMA.16816.F32.BF16 R36, R12, R38, RZ ;  /* 0x000000260c24723c */ /* 0x000fe200000418ff */
[C---:B-1----:R-:W-:Y:S01]  /*2b50*/  VIMNMX R68, R76.reuse, R25, PT ;  /* 0x000000194c447248 */ /* 0x042fe20003fe0100 */
[----:B------:R-:W-:Y:S01]  /*2b60*/  MUFU.TANH R116, R61 ;  /* 0x0000003d00747308 */ /* 0x000fe20000002400 */
[----:B------:R-:W-:Y:S01]  /*2b70*/  VIADDMNMX R76, R76, 0x8, R25, PT ;  /* 0x000000084c4c7846 */ /* 0x000fe20003800119 */
[----:B------:R-:W-:Y:S01]  /*2b80*/  FMUL.FTZ R124, R29, UR4 ;  /* 0x000000041d7c7c20 */ /* 0x000fe20008410000 */
[CC--:B------:R-:W-:Y:S01]  /*2b90*/  ISETP.GE.AND P4, PT, R69.reuse, R68.reuse, PT ;  /* 0x000000444500720c */ /* 0x0c0fe20003f86270 */
[----:B------:R-:W-:Y:S01]  /*2ba0*/  FMUL.FTZ R28, R28, UR4 ;  /* 0x000000041c1c7c20 */ /* 0x000fe20008410000 */
[----:B------:R-:W-:Y:S01]  /*2bb0*/  LOP3.LUT R25, R69, 0x8, RZ, 0xfc, !PT ;  /* 0x0000000845197812 */ /* 0x000fe200078efcff */
[----:B------:R-:W-:Y:S01]  /*2bc0*/  FMUL.FTZ R30, R30, UR4 ;  /* 0x000000041e1e7c20 */ /* 0x000fe20008410000 */
[-C--:B------:R-:W-:Y:S01]  /*2bd0*/  ISETP.GE.AND P2, PT, R27, R68.reuse, PT ;  /* 0x000000441b00720c */ /* 0x080fe20003f46270 */
[----:B------:R-:W-:Y:S01]  /*2be0*/  MUFU.TANH R123, R62 ;  /* 0x0000003e007b7308 */ /* 0x000fe20000002400 */
[----:B------:R-:W-:Y:S01]  /*2bf0*/  ISETP.GE.AND P3, PT, R25, R68, PT ;  /* 0x000000441900720c */ /* 0x000fe20003f66270 */
[----:B------:R-:W-:Y:S01]  /*2c00*/  FMUL.FTZ R113, R31, UR4 ;  /* 0x000000041f717c20 */ /* 0x000fe20008410000 */
[----:B------:R-:W-:-:S02]  /*2c10*/  ISETP.GE.AND P5, PT, R25, R76, PT ;  /* 0x0000004c1900720c */ /* 0x000fc40003fa6270 */
[----:B------:R-:W-:Y:S01]  /*2c20*/  LOP3.LUT R25, R69, 0x9, RZ, 0xfc, !PT ;  /* 0x0000000945197812 */ /* 0x000fe200078efcff */
[----:B------:R-:W-:Y:S01]  /*2c30*/  HMMA.16816.F32.BF16 R48, R20, R44, R48 ;  /* 0x0000002c1430723c */ /* 0x000fe20000041830 */
[----:B------:R-:W-:Y:S01]  /*2c40*/  FSEL R0, R0, -INF , !P2 ;  /* 0xff80000000007808 */ /* 0x000fe20005000000 */
[----:B------:R5:W-:Y:S01]  /*2c50*/  MUFU.TANH R117, R63 ;  /* 0x0000003f00757308 */ /* 0x000be20000002400 */
[-C--:B------:R-:W-:Y:S02]  /*2c60*/  ISETP.GE.AND P1, PT, R27, R76.reuse, PT ;  /* 0x0000004c1b00720c */ /* 0x080fe40003f26270 */
[----:B------:R-:W-:-:S03]  /*2c70*/  ISETP.GE.AND P2, PT, R25, R76, PT ;  /* 0x0000004c1900720c */ /* 0x000fc60003f46270 */
[----:B------:R-:W-:Y:S01]  /*2c80*/  HMMA.16816.F32.BF16 R44, R20, R46, R36 ;  /* 0x0000002e142c723c */ /* 0x000fe20000041824 */
[----:B------:R-:W1:Y:S01]  /*2c90*/  LDSM.16.M88.4 R36, [R167+0x3800] ;  /* 0x00380000a724783b */ /* 0x000e620000000200 */
[----:B------:R-:W-:Y:S01]  /*2ca0*/  FSEL R79, R79, -INF , !P1 ;  /* 0xff8000004f4f7808 */ /* 0x000fe20004800000 */
[----:B------:R2:W-:Y:S01]  /*2cb0*/  MUFU.TANH R111, R70 ;  /* 0x00000046006f7308 */ /* 0x0005e20000002400 */
[----:B------:R-:W-:Y:S02]  /*2cc0*/  FSEL R83, R83, -INF , !P5 ;  /* 0xff80000053537808 */ /* 0x000fe40006800000 */
[----:B------:R-:W-:Y:S02]  /*2cd0*/  ISETP.GE.AND P5, PT, R7, R68, PT ;  /* 0x000000440700720c */ /* 0x000fe40003fa6270 */
[----:B------:R-:W-:Y:S02]  /*2ce0*/  FSEL R78, R81, -INF , !P3 ;  /* 0xff800000514e7808 */ /* 0x000fe40005800000 */
[----:B------:R-:W-:Y:S01]  /*2cf0*/  FSEL R84, R84, -INF , !P5 ;  /* 0xff80000054547808 */ /* 0x000fe20006800000 */
[----:B------:R-:W-:Y:S01]  /*2d00*/  MUFU.TANH R88, R88 ;  /* 0x0000005800587308 */ /* 0x000fe20000002400 */
[----:B-----5:R-:W-:Y:S01]  /*2d10*/  HMMA.16816.F32.BF16 R60, R12, R52, RZ ;  /* 0x000000340c3c723c */ /* 0x020fe200000418ff */
[----:B------:R-:W-:-:S05]  /*2d20*/  LOP3.LUT R29, R69, 0x29, RZ, 0xfc, !PT ;  /* 0x00000029451d7812 */ /* 0x000fca00078efcff */
[----:B------:R-:W-:Y:S01]  /*2d30*/  HMMA.16816.F32.BF16 R52, R12, R54, RZ ;  /* 0x000000360c34723c */ /* 0x000fe200000418ff */
[----:B------:R-:W4:Y:S01]  /*2d40*/  MUFU.TANH R90, R90 ;  /* 0x0000005a005a7308 */ /* 0x000f220000002400 */
[----:B--2---:R-:W-:Y:S01]  /*2d50*/  FSEL R70, R2, -INF , !P4 ;  /* 0xff80000002467808 */ /* 0x004fe20006000000 */
[----:B------:R-:W2:Y:S01]  /*2d60*/  LDSM.16.M88.4 R12, [R100+0x3800] ;  /* 0x00380000640c783b */ /* 0x000ea20000000200 */
[----:B------:R-:W-:Y:S01]  /*2d70*/  ISETP.GE.AND P4, PT, R69, R76, PT ;  /* 0x0000004c4500720c */ /* 0x000fe20003f86270 */
[----:B------:R-:W-:-:S04]  /*2d80*/  DEPBAR.LE SB0, 0x0 ;  /* 0x000080000000791a */ /* 0x000fc80000000000 */
[----:B------:R-:W-:Y:S01]  /*2d90*/  FSEL R77, R77, -INF , !P4 ;  /* 0xff8000004d4d7808 */ /* 0x000fe20006000000 */
[----:B------:R5:W-:Y:S01]  /*2da0*/  MUFU.TANH R125, R71 ;  /* 0x00000047007d7308 */ /* 0x000be20000002400 */
[-C--:B------:R-:W-:Y:S01]  /*2db0*/  ISETP.GE.AND P4, PT, R25, R68.reuse, PT ;  /* 0x000000441900720c */ /* 0x080fe20003f86270 */
[----:B---3--:R-:W-:Y:S01]  /*2dc0*/  HMMA.16816.F32.BF16 R48, R16, R40, R48 ;  /* 0x000000281030723c */ /* 0x008fe20000041830 */
[----:B------:R-:W-:Y:S02]  /*2dd0*/  LOP3.LUT R25, R69, 0x10, RZ, 0xfc, !PT ;  /* 0x0000001045197812 */ /* 0x000fe400078efcff */
[----:B------:R-:W-:Y:S02]  /*2de0*/  FSEL R80, R80, -INF , !P4 ;  /* 0xff80000050507808 */ /* 0x000fe40006000000 */
[----:B------:R-:W-:Y:S01]  /*2df0*/  ISETP.GE.AND P1, PT, R25, R68, PT ;  /* 0x000000441900720c */ /* 0x000fe20003f26270 */
[----:B------:R-:W-:Y:S01]  /*2e00*/  MUFU.TANH R91, R91 ;  /* 0x0000005b005b7308 */ /* 0x000fe20000002400 */
[----:B------:R-:W-:Y:S01]  /*2e10*/  ISETP.GE.AND P4, PT, R7, R76, PT ;  /* 0x0000004c0700720c */ /* 0x000fe20003f86270 */
[----:B------:R-:W-:Y:S01]  /*2e20*/  HMMA.16816.F32.BF16 R60, R20, R56, R60 ;  /* 0x00000038143c723c */ /* 0x000fe2000004183c */
[----:B------:R-:W-:-:S02]  /*2e30*/  LOP3.LUT R7, R69, 0x18, RZ, 0xfc, !PT ;  /* 0x0000001845077812 */ /* 0x000fc400078efcff */
[----:B------:R-:W-:Y:S02]  /*2e40*/  ISETP.GE.AND P3, PT, R25, R76, PT ;  /* 0x0000004c1900720c */ /* 0x000fe40003f66270 */
[----:B------:R-:W-:Y:S01]  /*2e50*/  LOP3.LUT R41, R69, 0x21, RZ, 0xfc, !PT ;  /* 0x0000002145297812 */ /* 0x000fe200078efcff */
[----:B------:R-:W-:Y:S01]  /*2e60*/  MUFU.TANH R92, R92 ;  /* 0x0000005c005c7308 */ /* 0x000fe20000002400 */
[----:B-----5:R-:W-:Y:S01]  /*2e70*/  FSEL R71, R82, -INF , !P2 ;  /* 0xff80000052477808 */ /* 0x020fe20005000000 */
[----:B------:R-:W-:Y:S01]  /*2e80*/  HMMA.16816.F32.BF16 R52, R20, R58, R52 ;  /* 0x0000003a1434723c */ /* 0x000fe20000041834 */
[----:B------:R-:W-:Y:S02]  /*2e90*/  FSEL R82, R85, -INF , !P1 ;  /* 0xff80000055527808 */ /* 0x000fe40004800000 */
[C---:B------:R-:W-:Y:S02]  /*2ea0*/  ISETP.GE.AND P2, PT, R7.reuse, R68, PT ;  /* 0x000000440700720c */ /* 0x040fe40003f46270 */
[----:B------:R-:W-:Y:S01]  /*2eb0*/  ISETP.GE.AND P1, PT, R7, R76, PT ;  /* 0x0000004c0700720c */ /* 0x000fe20003f26270 */
[----:B------:R-:W3:Y:S01]  /*2ec0*/  MUFU.TANH R64, R64 ;  /* 0x0000004000407308 */ /* 0x000ee20000002400 */
[----:B------:R-:W-:Y:S01]  /*2ed0*/  LOP3.LUT R7, R69, 0x19, RZ, 0xfc, !PT ;  /* 0x0000001945077812 */ /* 0x000fe200078efcff */
[----:B------:R-:W-:Y:S01]  /*2ee0*/  HMMA.16816.F32.BF16 R44, R16, R42, R44 ;  /* 0x0000002a102c723c */ /* 0x000fe2000004182c */
[----:B------:R-:W-:-:S02]  /*2ef0*/  FSEL R27, R86, -INF , !P3 ;  /* 0xff800000561b7808 */ /* 0x000fc40005800000 */
[C---:B------:R-:W-:Y:S02]  /*2f00*/  ISETP.GE.AND P3, PT, R7.reuse, R68, PT ;  /* 0x000000440700720c */ /* 0x040fe40003f66270 */
[----:B------:R-:W-:Y:S01]  /*2f10*/  ISETP.GE.AND P5, PT, R7, R76, PT ;  /* 0x0000004c0700720c */ /* 0x000fe20003fa6270 */
[----:B------:R-:W5:Y:S01]  /*2f20*/  MUFU.TANH R93, R93 ;  /* 0x0000005d005d7308 */ /* 0x000f620000002400 */
[----:B------:R-:W-:Y:S01]  /*2f30*/  LOP3.LUT R7, R69, 0x20, RZ, 0xfc, !PT ;  /* 0x0000002045077812 */ /* 0x000fe200078efcff */
[----:B------:R-:W-:Y:S01]  /*2f40*/  HMMA.16816.F32.BF16 R48, R8, R32, R48 ;  /* 0x000000200830723c */ /* 0x000fe20000041830 */
[----:B------:R-:W-:Y:S02]  /*2f50*/  FSEL R25, R87, -INF , !P4 ;  /* 0xff80000057197808 */ /* 0x000fe40006000000 */
[----:B------:R-:W-:Y:S02]  /*2f60*/  FSEL R40, R89, -INF , !P2 ;  /* 0xff80000059287808 */ /* 0x000fe40005000000 */
[C---:B------:R-:W-:Y:S01]  /*2f70*/  ISETP.GE.AND P4, PT, R7.reuse, R68, PT ;  /* 0x000000440700720c */ /* 0x040fe20003f86270 */
[----:B------:R-:W2:Y:S01]  /*2f80*/  MUFU.TANH R127, R127 ;  /* 0x0000007f007f7308 */ /* 0x000ea20000002400 */
[----:B------:R-:W-:Y:S01]  /*2f90*/  ISETP.GE.AND P2, PT, R7, R76, PT ;  /* 0x0000004c0700720c */ /* 0x000fe20003f46270 */
[----:B-1----:R-:W-:Y:S01]  /*2fa0*/  HMMA.16816.F32.BF16 R52, R16, R38, R52 ;  /* 0x000000261034723c */ /* 0x002fe20000041834 */
[----:B----4-:R-:W-:-:S02]  /*2fb0*/  FSEL R7, R90, -INF , !P1 ;  /* 0xff8000005a077808 */ /* 0x010fc40004800000 */
[----:B------:R-:W-:Y:S02]  /*2fc0*/  FSEL R88, R88, -INF , !P3 ;  /* 0xff80000058587808 */ /* 0x000fe40005800000 */
[C---:B------:R-:W-:Y:S01]  /*2fd0*/  ISETP.GE.AND P1, PT, R41.reuse, R68, PT ;  /* 0x000000442900720c */ /* 0x040fe20003f26270 */
[----:B------:R-:W1:Y:S01]  /*2fe0*/  MUFU.TANH R95, R95 ;  /* 0x0000005f005f7308 */ /* 0x000e620000002400 */
[----:B------:R-:W-:Y:S01]  /*2ff0*/  ISETP.GE.AND P3, PT, R41, R76, PT ;  /* 0x0000004c2900720c */ /* 0x000fe20003f66270 */
[----:B------:R-:W-:Y:S01]  /*3000*/  HMMA.16816.F32.BF16 R44, R8, R34, R44 ;  /* 0x00000022082c723c */ /* 0x000fe2000004182c */
[----:B------:R-:W-:Y:S02]  /*3010*/  LOP3.LUT R41, R69, 0x28, RZ, 0xfc, !PT ;  /* 0x0000002845297812 */ /* 0x000fe400078efcff */
[----:B---3--:R-:W-:Y:S02]  /*3020*/  FSEL R57, R64, -INF , !P2 ;  /* 0xff80000040397808 */ /* 0x008fe40005000000 */
[----:B------:R-:W-:Y:S01]  /*3030*/  ISETP.GE.AND P2, PT, R29, R68, PT ;  /* 0x000000441d00720c */ /* 0x000fe20003f46270 */
[----:B------:R3:W-:Y:S01]  /*3040*/  MUFU.TANH R114, R72 ;  /* 0x0000004800727308 */ /* 0x0007e20000002400 */
[----:B-----5:R-:W-:Y:S01]  /*3050*/  FSEL R90, R93, -INF , !P4 ;  /* 0xff8000005d5a7808 */ /* 0x020fe20006000000 */
[----:B------:R-:W-:Y:S01]  /*3060*/  FMUL.FTZ R48, R48, UR4 ;  /* 0x0000000430307c20 */ /* 0x000fe20008410000 */
[----:B--2---:R-:W-:Y:S01]  /*3070*/  FSEL R127, R127, -INF , !P3 ;  /* 0xff8000007f7f7808 */ /* 0x004fe20005800000 */
[----:B------:R-:W-:Y:S01]  /*3080*/  FMUL.FTZ R49, R49, UR4 ;  /* 0x0000000431317c20 */ /* 0x000fe20008410000 */
[----:B------:R-:W-:Y:S01]  /*3090*/  ISETP.GE.AND P4, PT, R41, R76, PT ;  /* 0x0000004c2900720c */ /* 0x000fe20003f86270 */
[----:B------:R-:W-:Y:S01]  /*30a0*/  FMUL.FTZ R50, R50, UR4 ;  /* 0x0000000432327c20 */ /* 0x000fe20008410000 */
[----:B------:R-:W-:Y:S01]  /*30b0*/  FSEL R130, R65, -INF , !P2 ;  /* 0xff80000041827808 */ /* 0x000fe20005000000 */
[----:B------:R2:W-:Y:S01]  /*30c0*/  MUFU.TANH R118, R73 ;  /* 0x0000004900767308 */ /* 0x0005e20000002400 */
[----:B-1----:R-:W-:Y:S01]  /*30d0*/  FSEL R43, R95, -INF , !P4 ;  /* 0xff8000005f2b7808 */ /* 0x002fe20006000000 */
[----:B------:R-:W-:Y:S01]  /*30e0*/  FMUL.FTZ R51, R51, UR4 ;  /* 0x0000000433337c20 */ /* 0x000fe20008410000 */
[----:B------:R-:W-:-:S02]  /*30f0*/  LOP3.LUT R33, R69, 0x38, RZ, 0xfc, !PT ;  /* 0x0000003845217812 */ /* 0x000fc400078efcff */
[C---:B------:R-:W-:Y:S02]  /*3100*/  LOP3.LUT R35, R69.reuse, 0x39, RZ, 0xfc, !PT ;  /* 0x0000003945237812 */ /* 0x040fe400078efcff */
[----:B------:R-:W-:Y:S01]  /*3110*/  LOP3.LUT R23, R69, 0x41, RZ, 0xfc, !PT ;  /* 0x0000004145177812 */ /* 0x000fe200078efcff */
[----:B------:R1:W-:Y:S01]  /*3120*/  MUFU.TANH R121, R74 ;  /* 0x0000004a00797308 */ /* 0x0003e20000002400 */
[----:B---3--:R-:W-:Y:S01]  /*3130*/  FSEL R72, R92, -INF , !P1 ;  /* 0xff8000005c487808 */ /* 0x008fe20004800000 */
[----:B------:R-:W-:Y:S01]  /*3140*/  FMUL.FTZ R44, R44, UR4 ;  /* 0x000000042c2c7c20 */ /* 0x000fe20008410000 */
[----:B------:R-:W-:Y:S01]  /*3150*/  ISETP.GE.AND P1, PT, R29, R76, PT ;  /* 0x0000004c1d00720c */ /* 0x000fe20003f26270 */
[----:B------:R-:W-:Y:S01]  /*3160*/  FMUL.FTZ R46, R46, UR4 ;  /* 0x000000042e2e7c20 */ /* 0x000fe20008410000 */
[----:B------:R-:W-:Y:S01]  /*3170*/  LOP3.LUT R29, R69, 0x30, RZ, 0xfc, !PT ;  /* 0x00000030451d7812 */ /* 0x000fe200078efcff */
[----:B------:R-:W-:Y:S01]  /*3180*/  FMUL.FTZ R45, R45, UR4 ;  /* 0x000000042d2d7c20 */ /* 0x000fe20008410000 */
[----:B------:R-:W-:Y:S01]  /*3190*/  LOP3.LUT R21, R69, 0x48, RZ, 0xfc, !PT ;  /* 0x0000004845157812 */ /* 0x000fe200078efcff */
[----:B------:R-:W-:Y:S01]  /*31a0*/  MUFU.TANH R120, R28 ;  /* 0x0000001c00787308 */ /* 0x000fe20000002400 */
[----:B--2---:R-:W-:Y:S01]  /*31b0*/  FSEL R73, R91, -INF , !P5 ;  /* 0xff8000005b497808 */ /* 0x004fe20006800000 */
[----:B------:R-:W-:Y:S01]  /*31c0*/  FMUL.FTZ R47, R47, UR4 ;  /* 0x000000042f2f7c20 */ /* 0x000fe20008410000 */
[----:B------:R-:W-:-:S02]  /*31d0*/  ISETP.GE.AND P5, PT, R41, R68, PT ;  /* 0x000000442900720c */ /* 0x000fc40003fa6270 */
[----:B------:R-:W-:-:S03]  /*31e0*/  ISETP.GE.AND P3, PT, R29, R68, PT ;  /* 0x000000441d00720c */ /* 0x000fc60003f66270 */
[----:B------:R2:W-:Y:S01]  /*31f0*/  MUFU.TANH R115, R30 ;  /* 0x0000001e00737308 */ /* 0x0005e20000002400 */
[----:B-1----:R-:W-:Y:S02]  /*3200*/  FSEL R74, R94, -INF , !P5 ;  /* 0xff8000005e4a7808 */ /* 0x002fe40006800000 */
[----:B------:R-:W-:Y:S02]  /*3210*/  ISETP.GE.AND P5, PT, R29, R76, PT ;  /* 0x0000004c1d00720c */ /* 0x000fe40003fa6270 */
[----:B------:R-:W-:Y:S02]  /*3220*/  LOP3.LUT R29, R69, 0x31, RZ, 0xfc, !PT ;  /* 0x00000031451d7812 */ /* 0x000fe400078efcff */
[----:B------:R-:W-:Y:S01]  /*3230*/  FSEL R128, R128, -INF , !P3 ;  /* 0xff80000080807808 */ /* 0x000fe20005800000 */
[----:B------:R-:W1:Y:S01]  /*3240*/  MUFU.TANH R109, R109 ;  /* 0x0000006d006d7308 */ /* 0x000e620000002400 */
[C---:B------:R-:W-:Y:S02]  /*3250*/  ISETP.GE.AND P4, PT, R29.reuse, R68, PT ;  /* 0x000000441d00720c */ /* 0x040fe40003f86270 */
[----:B------:R-:W-:-:S02]  /*3260*/  ISETP.GE.AND P2, PT, R29, R76, PT ;  /* 0x0000004c1d00720c */ /* 0x000fc40003f46270 */
[----:B------:R-:W-:Y:S02]  /*3270*/  ISETP.GE.AND P3, PT, R33, R76, PT ;  /* 0x0000004c2100720c */ /* 0x000fe40003f66270 */
[----:B------:R-:W-:Y:S01]  /*3280*/  FSEL R107, R107, -INF , !P2 ;  /* 0xff8000006b6b7808 */ /* 0x000fe20005000000 */
[----:B------:R-:W3:Y:S01]  /*3290*/  MUFU.TANH R106, R106 ;  /* 0x0000006a006a7308 */ /* 0x000ee20000002400 */
[----:B--2---:R-:W-:Y:S01]  /*32a0*/  HMMA.16816.F32.BF16 R28, R16, R36, R60 ;  /* 0x00000024101c723c */ /* 0x004fe2000004183c */
[----:B------:R-:W-:Y:S02]  /*32b0*/  FSEL R101, R101, -INF , !P3 ;  /* 0xff80000065657808 */ /* 0x000fe40005800000 */
[----:B------:R-:W-:-:S04]  /*32c0*/  ISETP.GE.AND P3, PT, R23, R68, PT ;  /* 0x000000441700720c */ /* 0x000fc80003f66270 */
[----:B------:R2:W-:Y:S01]  /*32d0*/  MUFU.TANH R122, R48 ;  /* 0x00000030007a7308 */ /* 0x0005e20000002400 */
[----:B-1----:R-:W-:Y:S02]  /*32e0*/  FSEL R109, R109, -INF , !P1 ;  /* 0xff8000006d6d7808 */ /* 0x002fe40004800000 */
[-C--:B------:R-:W-:Y:S02]  /*32f0*/  ISETP.GE.AND P1, PT, R33, R68.reuse, PT ;  /* 0x000000442100720c */ /* 0x080fe40003f26270 */
[----:B------:R-:W-:Y:S02]  /*3300*/  LOP3.LUT R33, R69, 0x40, RZ, 0xfc, !PT ;  /* 0x0000004045217812 */ /* 0x000fe400078efcff */
[----:B------:R-:W-:Y:S01]  /*3310*/  FSEL R63, R67, -INF , !P5 ;  /* 0xff800000433f7808 */ /* 0x000fe20006800000 */
[----:B------:R-:W1:Y:S01]  /*3320*/  MUFU.TANH R119, R75 ;  /* 0x0000004b00777308 */ /* 0x000e620000002400 */
[-C--:B------:R-:W-:Y:S02]  /*3330*/  ISETP.GE.AND P5, PT, R35, R68.reuse, PT ;  /* 0x000000442300720c */ /* 0x080fe40003fa6270 */
[----:B------:R-:W-:-:S02]  /*3340*/  ISETP.GE.AND P2, PT, R33, R68, PT ;  /* 0x000000442100720c */ /* 0x000fc40003f46270 */
[----:B------:R-:W-:Y:S02]  /*3350*/  FSEL R64, R96, -INF , !P1 ;  /* 0xff80000060407808 */ /* 0x000fe40004800000 */
[----:B------:R-:W-:Y:S01]  /*3360*/  FSEL R60, R98, -INF , !P2 ;  /* 0xff800000623c7808 */ /* 0x000fe20005000000 */
[----:B------:R-:W4:Y:S01]  /*3370*/  MUFU.TANH R124, R124 ;  /* 0x0000007c007c7308 */ /* 0x000f220000002400 */
[C---:B------:R-:W-:Y:S01]  /*3380*/  HMMA.16816.F32.BF16 R28, R8.reuse, R12, R28 ;  /* 0x0000000c081c723c */ /* 0x040fe2000004181c */
[----:B--2---:R-:W-:Y:S02]  /*3390*/  FSEL R48, R66, -INF , !P4 ;  /* 0xff80000042307808 */ /* 0x004fe40006000000 */
[-C--:B------:R-:W-:Y:S02]  /*33a0*/  ISETP.GE.AND P4, PT, R35, R76.reuse, PT ;  /* 0x0000004c2300720c */ /* 0x080fe40003f86270 */
[----:B------:R-:W-:Y:S01]  /*33b0*/  FSEL R66, R97, -INF , !P5 ;  /* 0xff80000061427808 */ /* 0x000fe20006800000 */
[----:B------:R-:W-:Y:S01]  /*33c0*/  HMMA.16816.F32.BF16 R8, R8, R14, R52 ;  /* 0x0000000e0808723c */ /* 0x000fe20000041834 */
[----:B------:R-:W-:Y:S01]  /*33d0*/  FSEL R103, R103, -INF , !P4 ;  /* 0xff80000067677808 */ /* 0x000fe20006000000 */
[----:B------:R-:W2:Y:S01]  /*33e0*/  MUFU.TANH R113, R113 ;  /* 0x0000007100717308 */ /* 0x000ea20000002400 */
[----:B------:R-:W-:-:S02]  /*33f0*/  ISETP.GE.AND P1, PT, R33, R76, PT ;  /* 0x0000004c2100720c */ /* 0x000fc40003f26270 */
[----:B------:R-:W-:Y:S02]  /*3400*/  ISETP.GE.AND P5, PT, R23, R76, PT ;  /* 0x0000004c1700720c */ /* 0x000fe40003fa6270 */
[C---:B------:R-:W-:Y:S02]  /*3410*/  ISETP.GE.AND P4, PT, R21.reuse, R68, PT ;  /* 0x000000441500720c */ /* 0x040fe40003f86270 */
[----:B------:R-:W-:Y:S01]  /*3420*/  ISETP.GE.AND P2, PT, R21, R76, PT ;  /* 0x0000004c1500720c */ /* 0x000fe20003f46270 */
[----:B------:R-:W-:Y:S01]  /*3430*/  MUFU.TANH R112, R49 ;  /* 0x0000003100707308 */ /* 0x000fe20000002400 */
[C---:B------:R-:W-:Y:S02]  /*3440*/  LOP3.LUT R21, R69.reuse, 0x49, RZ, 0xfc, !PT ;  /* 0x0000004945157812 */ /* 0x040fe400078efcff */
[----:B------:R-:W-:Y:S02]  /*3450*/  LOP3.LUT R13, R69, 0x50, RZ, 0xfc, !PT ;  /* 0x00000050450d7812 */ /* 0x000fe400078efcff */
[----:B------:R-:W-:-:S02]  /*3460*/  FSEL R111, R111, -INF , !P1 ;  /* 0xff8000006f6f7808 */ /* 0x000fc40004800000 */
[----:B------:R-:W-:Y:S01]  /*3470*/  FSEL R125, R125, -INF , !P5 ;  /* 0xff8000007d7d7808 */ /* 0x000fe20006800000 */
[----:B------:R-:W5:Y:S01]  /*3480*/  MUFU.TANH R105, R50 ;  /* 0x0000003200697308 */ /* 0x000f620000002400 */
[----:B------:R-:W-:Y:S01]  /*3490*/  FSEL R126, R126, -INF , !P4 ;  /* 0xff8000007e7e7808 */ /* 0x000fe20006000000 */
[----:B------:R-:W-:Y:S01]  /*34a0*/  FMUL.FTZ R28, R28, UR4 ;  /* 0x000000041c1c7c20 */ /* 0x000fe20008410000 */
[-C--:B------:R-:W-:Y:S01]  /*34b0*/  ISETP.GE.AND P1, PT, R21, R68.reuse, PT ;  /* 0x000000441500720c */ /* 0x080fe20003f26270 */
[----:B------:R-:W-:Y:S01]  /*34c0*/  FMUL.FTZ R29, R29, UR4 ;  /* 0x000000041d1d7c20 */ /* 0x000fe20008410000 */
[C---:B------:R-:W-:Y:S01]  /*34d0*/  ISETP.GE.AND P5, PT, R13.reuse, R68, PT ;  /* 0x000000440d00720c */ /* 0x040fe20003fa6270 */
[----:B------:R-:W-:Y:S01]  /*34e0*/  FMUL.FTZ R30, R30, UR4 ;  /* 0x000000041e1e7c20 */ /* 0x000fe20008410000 */
[-C--:B------:R-:W-:Y:S01]  /*34f0*/  ISETP.GE.AND P4, PT, R13, R76.reuse, PT ;  /* 0x0000004c0d00720c */ /* 0x080fe20003f86270 */
[----:B------:R-:W5:Y:S01]  /*3500*/  MUFU.TANH R67, R51 ;  /* 0x0000003300437308 */ /* 0x000f620000002400 */
[----:B------:R-:W-:Y:S01]  /*3510*/  LOP3.LUT R13, R69, 0x51, RZ, 0xfc, !PT ;  /* 0x00000051450d7812 */ /* 0x000fe200078efcff */
[----:B------:R-:W-:Y:S01]  /*3520*/  FMUL.FTZ R31, R31, UR4 ;  /* 0x000000041f1f7c20 */ /* 0x000fe20008410000 */
[----:B---3--:R-:W-:Y:S01]  /*3530*/  FSEL R106, R106, -INF , !P3 ;  /* 0xff8000006a6a7808 */ /* 0x008fe20005800000 */
[----:B------:R-:W-:Y:S01]  /*3540*/  FMUL.FTZ R56, R9, UR4 ;  /* 0x0000000409387c20 */ /* 0x000fe20008410000 */
[----:B------:R-:W-:Y:S01]  /*3550*/  FSEL R123, R123, -INF , !P2 ;  /* 0xff8000007b7b7808 */ /* 0x000fe20005000000 */
[----:B------:R-:W-:Y:S01]  /*3560*/  FMUL.FTZ R8, R8, UR4 ;  /* 0x0000000408087c20 */ /* 0x000fe20008410000 */
[----:B------:R-:W-:Y:S01]  /*3570*/  FSEL R116, R116, -INF , !P1 ;  /* 0xff80000074747808 */ /* 0x000fe20004800000 */
[----:B------:R-:W3:Y:S01]  /*3580*/  MUFU.TANH R110, R44 ;  /* 0x0000002c006e7308 */ /* 0x000ee20000002400 */
[----:B------:R-:W-:Y:S01]  /*3590*/  ISETP.GE.AND P3, PT, R21, R76, PT ;  /* 0x0000004c1500720c */ /* 0x000fe20003f66270 */
[----:B------:R-:W-:Y:S01]  /*35a0*/  FMUL.FTZ R10, R10, UR4 ;  /* 0x000000040a0a7c20 */ /* 0x000fe20008410000 */
[----:B------:R-:W-:Y:S01]  /*35b0*/  ISETP.GE.AND P2, PT, R13, R68, PT ;  /* 0x000000440d00720c */ /* 0x000fe20003f46270 */
[----:B------:R-:W-:Y:S01]  /*35c0*/  FMUL.FTZ R11, R11, UR4 ;  /* 0x000000040b0b7c20 */ /* 0x000fe20008410000 */
[----:B------:R-:W-:-:S02]  /*35d0*/  ISETP.GE.AND P1, PT, R13, R76, PT ;  /* 0x0000004c0d00720c */ /* 0x000fc40003f26270 */
[C---:B------:R-:W-:Y:S01]  /*35e0*/  LOP3.LUT R17, R69.reuse, 0x58, RZ, 0xfc, !PT ;  /* 0x0000005845117812 */ /* 0x040fe200078efcff */
[----:B------:R-:W3:Y:S01]  /*35f0*/  MUFU.TANH R65, R46 ;  /* 0x0000002e00417308 */ /* 0x000ee20000002400 */
[----:B------:R-:W-:Y:S02]  /*3600*/  LOP3.LUT R13, R69, 0x59, RZ, 0xfc, !PT ;  /* 0x00000059450d7812 */ /* 0x000fe400078efcff */
[----:B------:R-:W-:Y:S02]  /*3610*/  FSEL R117, R117, -INF , !P3 ;  /* 0xff80000075757808 */ /* 0x000fe40005800000 */
[----:B------:R-:W-:Y:S02]  /*3620*/  FSEL R114, R114, -INF , !P5 ;  /* 0xff80000072727808 */ /* 0x000fe40006800000 */
[----:B------:R-:W-:Y:S01]  /*3630*/  FSEL R121, R121, -INF , !P4 ;  /* 0xff80000079797808 */ /* 0x000fe20006000000 */
[----:B------:R-:W3:Y:S01]  /*3640*/  MUFU.TANH R108, R45 ;  /* 0x0000002d006c7308 */ /* 0x000ee20000002400 */
[----:B------:R-:W-:-:S02]  /*3650*/  FSEL R118, R118, -INF , !P2 ;  /* 0xff80000076767808 */ /* 0x000fc40005000000 */
[C---:B------:R-:W-:Y:S02]  /*3660*/  ISETP.GE.AND P3, PT, R17.reuse, R68, PT ;  /* 0x000000441100720c */ /* 0x040fe40003f66270 */
[----:B------:R-:W-:Y:S02]  /*3670*/  ISETP.GE.AND P5, PT, R17, R76, PT ;  /* 0x0000004c1100720c */ /* 0x000fe40003fa6270 */
[C---:B------:R-:W-:Y:S01]  /*3680*/  ISETP.GE.AND P4, PT, R13.reuse, R68, PT ;  /* 0x000000440d00720c */ /* 0x040fe20003f86270 */
[----:B------:R-:W3:Y:S01]  /*3690*/  MUFU.TANH R61, R47 ;  /* 0x0000002f003d7308 */ /* 0x000ee20000002400 */
[----:B------:R-:W-:Y:S02]  /*36a0*/  ISETP.GE.AND P2, PT, R13, R76, PT ;  /* 0x0000004c0d00720c */ /* 0x000fe40003f46270 */
[C---:B------:R-:W-:Y:S02]  /*36b0*/  LOP3.LUT R15, R69.reuse, 0x60, RZ, 0xfc, !PT ;  /* 0x00000060450f7812 */ /* 0x040fe400078efcff */
[----:B------:R-:W-:-:S02]  /*36c0*/  LOP3.LUT R13, R69, 0x61, RZ, 0xfc, !PT ;  /* 0x00000061450d7812 */ /* 0x000fc400078efcff */
[----:B-1----:R-:W-:Y:S01]  /*36d0*/  FSEL R119, R119, -INF , !P1 ;  /* 0xff80000077777808 */ /* 0x002fe20004800000 */
[----:B------:R-:W1:Y:S01]  /*36e0*/  MUFU.TANH R104, R28 ;  /* 0x0000001c00687308 */ /* 0x000e620000002400 */
[----:B------:R-:W-:Y:S02]  /*36f0*/  FSEL R120, R120, -INF , !P3 ;  /* 0xff80000078787808 */ /* 0x000fe40005800000 */
[----:B------:R-:W-:Y:S02]  /*3700*/  FSEL R115, R115, -INF , !P5 ;  /* 0xff80000073737808 */ /* 0x000fe40006800000 */
[----:B----4-:R-:W-:Y:S02]  /*3710*/  FSEL R124, R124, -INF , !P4 ;  /* 0xff8000007c7c7808 */ /* 0x010fe40006000000 */
[C---:B------:R-:W-:Y:S01]  /*3720*/  ISETP.GE.AND P1, PT, R15.reuse, R68, PT ;  /* 0x000000440f00720c */ /* 0x040fe20003f26270 */
[----:B------:R-:W-:Y:S01]  /*3730*/  MUFU.TANH R62, R29 ;  /* 0x0000001d003e7308 */ /* 0x000fe20000002400 */
[----:B------:R-:W-:-:S02]  /*3740*/  ISETP.GE.AND P3, PT, R15, R76, PT ;  /* 0x0000004c0f00720c */ /* 0x000fc40003f66270 */
[C---:B------:R-:W-:Y:S02]  /*3750*/  ISETP.GE.AND P5, PT, R13.reuse, R68, PT ;  /* 0x000000440d00720c */ /* 0x040fe40003fa6270 */
[----:B------:R-:W-:Y:S02]  /*3760*/  ISETP.GE.AND P4, PT, R13, R76, PT ;  /* 0x0000004c0d00720c */ /* 0x000fe40003f86270 */
[C---:B------:R-:W-:Y:S01]  /*3770*/  LOP3.LUT R15, R69.reuse, 0x68, RZ, 0xfc, !PT ;  /* 0x00000068450f7812 */ /* 0x040fe200078efcff */
[----:B------:R-:W4:Y:S01]  /*3780*/  MUFU.TANH R49, R30 ;  /* 0x0000001e00317308 */ /* 0x000f220000002400 */
[----:B------:R-:W-:Y:S02]  /*3790*/  LOP3.LUT R13, R69, 0x69, RZ, 0xfc, !PT ;  /* 0x00000069450d7812 */ /* 0x000fe400078efcff */
[----:B--2---:R-:W-:Y:S02]  /*37a0*/  FSEL R113, R113, -INF , !P2 ;  /* 0xff80000071717808 */ /* 0x004fe40005000000 */
[----:B------:R-:W-:-:S02]  /*37b0*/  FSEL R122, R122, -INF , !P1 ;  /* 0xff8000007a7a7808 */ /* 0x000fc40004800000 */
[----:B-----5:R-:W-:Y:S01]  /*37c0*/  FSEL R105, R105, -INF , !P3 ;  /* 0xff80000069697808 */ /* 0x020fe20005800000 */
[----:B------:R-:W2:Y:S01]  /*37d0*/  MUFU.TANH R39, R31 ;  /* 0x0000001f00277308 */ /* 0x000ea20000002400 */
[----:B------:R-:W-:Y:S02]  /*37e0*/  FSEL R112, R112, -INF , !P5 ;  /* 0xff80000070707808 */ /* 0x000fe40006800000 */
[C---:B------:R-:W-:Y:S02]  /*37f0*/  ISETP.GE.AND P2, PT, R15.reuse, R68, PT ;  /* 0x000000440f00720c */ /* 0x040fe40003f46270 */
[----:B------:R-:W-:Y:S02]  /*3800*/  ISETP.GE.AND P1, PT, R15, R76, PT ;  /* 0x0000004c0f00720c */ /* 0x000fe40003f26270 */
[C---:B------:R-:W-:Y:S01]  /*3810*/  ISETP.GE.AND P3, PT, R13.reuse, R68, PT ;  /* 0x000000440d00720c */ /* 0x040fe20003f66270 */
[----:B------:R-:W5:Y:S01]  /*3820*/  MUFU.TANH R58, R8 ;  /* 0x00000008003a7308 */ /* 0x000f620000002400 */
[----:B------:R-:W-:-:S02]  /*3830*/  ISETP.GE.AND P5, PT, R13, R76, PT ;  /* 0x0000004c0d00720c */ /* 0x000fc40003fa6270 */
[C---:B------:R-:W-:Y:S02]  /*3840*/  LOP3.LUT R15, R69.reuse, 0x70, RZ, 0xfc, !PT ;  /* 0x00000070450f7812 */ /* 0x040fe400078efcff */
[----:B------:R-:W-:Y:S02]  /*3850*/  LOP3.LUT R13, R69, 0x71, RZ, 0xfc, !PT ;  /* 0x00000071450d7812 */ /* 0x000fe400078efcff */
[----:B------:R-:W-:Y:S01]  /*3860*/  FSEL R67, R67, -INF , !P4 ;  /* 0xff80000043437808 */ /* 0x000fe20006000000 */
[----:B------:R-:W5:Y:S01]  /*3870*/  MUFU.TANH R56, R56 ;  /* 0x0000003800387308 */ /* 0x000f620000002400 */
[----:B---3--:R-:W-:Y:S02]  /*3880*/  FSEL R110, R110, -INF , !P2 ;  /* 0xff8000006e6e7808 */ /* 0x008fe40005000000 */
[----:B------:R-:W-:Y:S02]  /*3890*/  FSEL R65, R65, -INF , !P1 ;  /* 0xff80000041417808 */ /* 0x000fe40004800000 */
[----:B------:R-:W-:-:S02]  /*38a0*/  ISETP.GE.AND P4, PT, R15, R68, PT ;  /* 0x000000440f00720c */ /* 0x000fc40003f86270 */
[----:B------:R-:W-:Y:S01]  /*38b0*/  ISETP.GE.AND P2, PT, R15, R76, PT ;  /* 0x0000004c0f00720c */ /* 0x000fe20003f46270 */
[----:B------:R-:W3:Y:S01]  /*38c0*/  MUFU.TANH R35, R10 ;  /* 0x0000000a00237308 */ /* 0x000ee20000002400 */
[----:B------:R-:W-:Y:S01]  /*38d0*/  BAR.SYNC.DEFER_BLOCKING 0x0 ;  /* 0x0000000000007b1d */ /* 0x000fe20000010000 */
[----:B------:R-:W-:Y:S02]  /*38e0*/  ISETP.GE.AND P1, PT, R13, R68, PT ;  /* 0x000000440d00720c */ /* 0x000fe40003f26270 */
[C---:B------:R-:W-:Y:S02]  /*38f0*/  LOP3.LUT R9, R69.reuse, 0x78, RZ, 0xfc, !PT ;  /* 0x0000007845097812 */ /* 0x040fe400078efcff */
[----:B------:R-:W-:Y:S02]  /*3900*/  LOP3.LUT R69, R69, 0x79, RZ, 0xfc, !PT ;  /* 0x0000007945457812 */ /* 0x000fe400078efcff */
[----:B------:R-:W3:Y:S01]  /*3910*/  MUFU.TANH R31, R11 ;  /* 0x0000000b001f7308 */ /* 0x000ee20000002400 */
[----:B------:R-:W-:-:S02]  /*3920*/  FSEL R108, R108, -INF , !P3 ;  /* 0xff8000006c6c7808 */ /* 0x000fc40005800000 */
[----:B------:R-:W-:Y:S02]  /*3930*/  FSEL R61, R61, -INF , !P5 ;  /* 0xff8000003d3d7808 */ /* 0x000fe40006800000 */
[----:B-1----:R-:W-:Y:S02]  /*3940*/  FSEL R104, R104, -INF , !P4 ;  /* 0xff80000068687808 */ /* 0x002fe40006000000 */
[----:B----4-:R-:W-:Y:S02]  /*3950*/  FSEL R49, R49, -INF , !P2 ;  /* 0xff80000031317808 */ /* 0x010fe40005000000 */
[----:B------:R-:W-:Y:S02]  /*3960*/  FSEL R62, R62, -INF , !P1 ;  /* 0xff8000003e3e7808 */ /* 0x000fe40004800000 */
[----:B------:R-:W-:Y:S02]  /*3970*/  ISETP.GE.AND P3, PT, R13, R76, PT ;  /* 0x0000004c0d00720c */ /* 0x000fe40003f66270 */
[----:B------:R-:W-:-:S02]  /*3980*/  ISETP.GE.AND P5, PT, R9, R68, PT ;  /* 0x000000440900720c */ /* 0x000fc40003fa6270 */
[----:B------:R-:W-:Y:S02]  /*3990*/  ISETP.GE.AND P4, PT, R69, R68, PT ;  /* 0x000000444500720c */ /* 0x000fe40003f86270 */
[-C--:B------:R-:W-:Y:S02]  /*39a0*/  ISETP.GE.AND P2, PT, R9, R76.reuse, PT ;  /* 0x0000004c0900720c */ /* 0x080fe40003f46270 */
[----:B------:R-:W-:Y:S02]  /*39b0*/  ISETP.GE.AND P1, PT, R69, R76, PT ;  /* 0x0000004c4500720c */ /* 0x000fe40003f26270 */
[----:B--2---:R-:W-:Y:S02]  /*39c0*/  FSEL R39, R39, -INF , !P3 ;  /* 0xff80000027277808 */ /* 0x004fe40005800000 */
[----:B-----5:R-:W-:Y:S02]  /*39d0*/  FSEL R58, R58, -INF , !P5 ;  /* 0xff8000003a3a7808 */ /* 0x020fe40006800000 */
[----:B------:R-:W-:-:S02]  /*39e0*/  FSEL R56, R56, -INF , !P4 ;  /* 0xff80000038387808 */ /* 0x000fc40006000000 */
[----:B---3--:R-:W-:Y:S02]  /*39f0*/  FSEL R35, R35, -INF , !P2 ;  /* 0xff80000023237808 */ /* 0x008fe40005000000 */
        /* <DEDUP_REMOVED lines=11> */
[----:B------:R-:W-:-:S05]  /*3ab0*/  ISETP.GE.AND P3, PT, R26, RZ, PT ;  /* 0x000000ff1a00720c */ /* 0x000fca0003f66270 */
        /* <DEDUP_REMOVED lines=22> */
[----:B------:R-:W-:-:S02]  /*3c20*/  ISETP.NE.AND P2, PT, R5, RZ, PT ;  /* 0x000000ff0500720c */ /* 0x000fc40003f45270 */
[----:B------:R-:W-:-:S05]  /*3c30*/  LOP3.LUT R2, RZ, R5, RZ, 0x33, !PT ;  /* 0x00000005ff027212 */ /* 0x000fca00078e33ff */
        /* <DEDUP_REMOVED lines=24> */
.L_x_6374:
[----:B------:R-:W-:-:S04]  /*3dc0*/  ULEA UR6, -UR6, URZ, 0x7 ;  /* 0x0000003f06067291 */ /* 0x000fc8000f8e393f */
[----:B------:R-:W-:Y:S02]  /*3dd0*/  USHF.R.S32.HI UR4, URZ, 0x1f, UR6 ;  /* 0x0000001f3f047899 */ /* 0x000fe40008011406 */
[----:B------:R-:W-:-:S04]  /*3de0*/  MOV R10, UR6 ;  /* 0x00000006000a7c02 */ /* 0x000fc80008000f00 */
[----:B------:R-:W-:-:S07]  /*3df0*/  MOV R2, UR4 ;  /* 0x0000000400027c02 */ /* 0x000fce0008000f00 */
.L_x_6375:
        /* <DEDUP_REMOVED lines=28> */
.L_x_6373:
        /* <DEDUP_REMOVED lines=89> */
[--C-:B------:R-:W-:Y:S01]  /*4550*/  FFMA.FTZ R36, R84, UR4, -R59.reuse ;  /* 0x0000000454247c23 */ /* 0x100fe2000801083b */
[----:B------:R-:W-:Y:S01]  /*4560*/  MUFU.EX2 R55, R55 ;  /* 0x0000003700377308 */ /* 0x000fe20000000800 */
[----:B------:R-:W1:Y:S01]  /*4570*/  LDSM.16.MT88.4 R84, [R164+0x6000] ;  /* 0x00600000a454783b */ /* 0x000e620000004200 */
[--C-:B------:R-:W-:Y:S01]  /*4580*/  FFMA.FTZ R38, R40, UR4, -R59.reuse ;  /* 0x0000000428267c23 */ /* 0x100fe2000801083b */
        /* <DEDUP_REMOVED lines=9> */
[----:B------:R-:W2:Y:S01]  /*4620*/  LDSM.16.MT88.4 R76, [R163+0x6000] ;  /* 0x00600000a34c783b */ /* 0x000ea20000004200 */
        /* <DEDUP_REMOVED lines=52> */
[----:B------:R-:W-:Y:S01]  /*4970*/  FADD.FTZ R52, R55, R52 ;  /* 0x0000003437347221 */ /* 0x000fe20000010000 */
[----:B------:R-:W-:Y:S01]  /*4980*/  FADD.FTZ R50, R53, R50 ;  /* 0x0000003235327221 */ /* 0x000fe20000010000 */
[--C-:B------:R-:W-:Y:S01]  /*4990*/  FFMA.FTZ R104, R104, UR4, -R59.reuse ;  /* 0x0000000468687c23 */ /* 0x100fe2000801083b */
[--C-:B------:R-:W-:Y:S01]  /*49a0*/  FFMA.FTZ R61, R62, UR4, -R59.reuse ;  /* 0x000000043e3d7c23 */ /* 0x100fe2000801083b */
[----:B------:R-:W-:Y:S01]  /*49b0*/  MUFU.EX2 R41, R41 ;  /* 0x0000002900297308 */ /* 0x000fe20000000800 */
[----:B------:R-:W-:Y:S01]  /*49c0*/  FADD.FTZ R51, R51, R52 ;  /* 0x0000003433337221 */ /* 0x000fe20000010000 */
[--C-:B------:R-:W-:Y:S01]  /*49d0*/  FFMA.FTZ R187, R56, UR4, -R59.reuse ;  /* 0x0000000438bb7c23 */ /* 0x100fe2000801083b */
[--C-:B------:R-:W-:Y:S01]  /*49e0*/  FFMA.FTZ R188, R31, UR4, -R32.reuse ;  /* 0x000000041fbc7c23 */ /* 0x100fe20008010820 */
[----:B------:R-:W-:Y:S01]  /*49f0*/  FFMA.FTZ R58, R58, UR4, -R59 ;  /* 0x000000043a3a7c23 */ /* 0x000fe2000801083b */
[----:B------:R-:W-:Y:S01]  /*4a00*/  FADD.FTZ R42, R42, R51 ;  /* 0x000000332a2a7221 */ /* 0x000fe20000010000 */
[----:B------:R-:W-:-:S02]  /*4a10*/  FFMA.FTZ R49, R49, UR4, -R32 ;  /* 0x0000000431317c23 */ /* 0x000fc40008010820 */
[----:B------:R-:W3:Y:S01]  /*4a20*/  MUFU.EX2 R36, R36 ;  /* 0x0000002400247308 */ /* 0x000ee20000000800 */
[----:B----4-:R-:W-:-:S07]  /*4a30*/  F2FP.BF16.F32.PACK_AB R71, R44, R47 ;  /* 0x0000002f2c47723e */ /* 0x010fce00000010ff */
[C---:B------:R-:W-:Y:S01]  /*4a40*/  HMMA.16816.F32.BF16 R96, R68.reuse, R92, RZ ;  /* 0x0000005c4460723c */ /* 0x040fe200000418ff */
[----:B------:R-:W-:Y:S05]  /*4a50*/  MUFU.EX2 R38, R38 ;  /* 0x0000002600267308 */ /* 0x000fea0000000800 */
[C---:B------:R-:W-:Y:S03]  /*4a60*/  HMMA.16816.F32.BF16 R92, R68.reuse, R94, RZ ;  /* 0x0000005e445c723c */ /* 0x040fe600000418ff */
[----:B------:R-:W4:Y:S01]  /*4a70*/  MUFU.EX2 R33, R33 ;  /* 0x0000002100217308 */ /* 0x000f220000000800 */
[C---:B---3--:R-:W-:Y:S01]  /*4a80*/  F2FP.BF16.F32.PACK_AB R4, R36.reuse, R41 ;  /* 0x000000292404723e */ /* 0x048fe200000010ff */
[----:B------:R-:W-:Y:S01]  /*4a90*/  FADD.FTZ R41, R41, R42 ;  /* 0x0000002a29297221 */ /* 0x000fe20000010000 */
[----:B-1----:R-:W-:Y:S03]  /*4aa0*/  HMMA.16816.F32.BF16 R88, R68, R84, RZ ;  /* 0x000000544458723c */ /* 0x002fe600000418ff */
[----:B------:R-:W-:-:S02]  /*4ab0*/  FADD.FTZ R41, R36, R41 ;  /* 0x0000002924297221 */ /* 0x000fc40000010000 */
[----:B------:R-:W-:Y:S01]  /*4ac0*/  MUFU.EX2 R40, R40 ;  /* 0x0000002800287308 */ /* 0x000fe20000000800 */
[C---:B--2---:R-:W-:Y:S06]  /*4ad0*/  HMMA.16816.F32.BF16 R80, R68.reuse, R76, RZ ;  /* 0x0000004c4450723c */ /* 0x044fec00000418ff */
        /* <DEDUP_REMOVED lines=164> */
[----:B------:R-:W-:Y:S01]  /*5520*/  MUFU.EX2 R47, R49 ;  /* 0x00000031002f7308 */ /* 0x000fe20000000800 */
        /* <DEDUP_REMOVED lines=68> */
.L_x_6380:
        /* <DEDUP_REMOVED lines=66> */
.L_x_6377:
[C---:B------:R-:W-:Y:S04]  /*5d90*/  LEA R174, P0, R10.reuse, R174, 0x1 ;  /* 0x000000ae0aae7211 */ /* 0x040fe800078008ff */
[----:B------:R-:W-:Y:S02]  /*5da0*/  LEA.HI.X R175, R10, R175, R0, 0x1, P0 ;  /* 0x000000af0aaf7211 */ /* 0x000fe400000f0c00 */
[----:B------:R-:W-:Y:S03]  /*5db0*/  IADD3 R196, P0, R174, UR15, RZ ;  /* 0x0000000faec47c10 */ /* 0x000fe6000ff1e0ff */
[----:B------:R-:W-:Y:S01]  /*5dc0*/  @!PT LDS RZ, [RZ] ;  /* 0x00000000fffff984 */ /* 0x000fe20000000800 */
[----:B------:R-:W-:Y:S01]  /*5dd0*/  @!PT LDS RZ, [RZ] ;  /* 0x00000000fffff984 */ /* 0x000fe20000000800 */
[----:B------:R-:W-:Y:S01]  /*5de0*/  @!PT LDS RZ, [RZ] ;  /* 0x00000000fffff984 */ /* 0x000fe20000000800 */
        /* <DEDUP_REMOVED lines=18> */
[----:B------:R-:W-:Y:S01]  /*5f10*/  ISETP.GT.AND P0, PT, R186, R173, PT ;  /* 0x000000adba00720c */ /* 0x000fe20003f04270 */
        /* <DEDUP_REMOVED lines=14> */
[----:B------:R-:W1:Y:S08]  /*6000*/  LDSM.16.M88.4 R144, [R169] ;  /* 0x00000000a990783b */ /* 0x000e700000000200 */
[----:B------:R-:W1:Y:S08]  /*6010*/  LDSM.16.M88.4 R148, [R169+0x800] ;  /* 0x00080000a994783b */ /* 0x000e700000000200 */
[----:B------:R-:W1:Y:S01]  /*6020*/  LDSM.16.M88.4 R152, [R169+0x1000] ;  /* 0x00100000a998783b */ /* 0x000e620000000200 */
        /* <DEDUP_REMOVED lines=25> */
[C---:B------:R-:W-:Y:S06]  /*61c0*/  HMMA.16816.F32.BF16 R12, R140.reuse, R148, R12 ;  /* 0x000000948c0c723c */ /* 0x040fec000004180c */
        /* <DEDUP_REMOVED lines=27> */
[C---:B------:R-:W-:Y:S06]  /*6380*/  HMMA.16816.F32.BF16 R28, R104.reuse, R124, R28 ;  /* 0x0000007c681c723c */ /* 0x040fec000004181c */
[C---:B------:R-:W-:Y:S01]  /*6390*/  HMMA.16816.F32.BF16 R32, R104.reuse, R126, R32 ;  /* 0x0000007e6820723c */ /* 0x040fe20000041820 */
[----:B------:R-:W5:Y:S05]  /*63a0*/  LDSM.16.M88.4 R124, [R166] ;  /* 0x00000000a67c783b */ /* 0x000f6a0000000200 */
[C---:B----4-:R-:W-:Y:S06]  /*63b0*/  HMMA.16816.F32.BF16 R36, R104.reuse, R120, R36 ;  /* 0x000000786824723c */ /* 0x050fec0000041824 */
[C---:B------:R-:W-:Y:S06]  /*63c0*/  HMMA.16816.F32.BF16 R40, R104.reuse, R122, R40 ;  /* 0x0000007a6828723c */ /* 0x040fec0000041828 */
[C---:B-1----:R-:W-:Y:S06]  /*63d0*/  HMMA.16816.F32.BF16 R44, R104.reuse, R108, R44 ;  /* 0x0000006c682c723c */ /* 0x042fec000004182c */
[C---:B------:R-:W-:Y:S01]  /*63e0*/  HMMA.16816.F32.BF16 R48, R104.reuse, R110, R48 ;  /* 0x0000006e6830723c */ /* 0x040fe20000041830 */
[----:B------:R-:W-:Y:S05]  /*63f0*/  LDSM.16.M88.4 R108, [R100+0x1000] ;  /* 0x00100000646c783b */ /* 0x000fea0000000200 */
[C---:B--2---:R-:W-:Y:S06]  /*6400*/  HMMA.16816.F32.BF16 R52, R104.reuse, R112, R52 ;  /* 0x000000706834723c */ /* 0x044fec0000041834 */
[C---:B------:R-:W-:Y:S06]  /*6410*/  HMMA.16816.F32.BF16 R56, R104.reuse, R114, R56 ;  /* 0x000000726838723c */ /* 0x040fec0000041838 */
[C---:B---3--:R-:W-:Y:S06]  /*6420*/  HMMA.16816.F32.BF16 R60, R104.reuse, R116, R60 ;  /* 0x00000074683c723c */ /* 0x048fec000004183c */
[----:B------:R-:W-:Y:S01]  /*6430*/  HMMA.16816.F32.BF16 R64, R104, R118, R64 ;  /* 0x000000766840723c */ /* 0x000fe20000041840 */
[----:B------:R-:W1:Y:S05]  /*6440*/  LDSM.16.M88.4 R104, [R100+0x800] ;  /* 0x000800006468783b */ /* 0x000e6a0000000200 */
[C---:B-----5:R-:W-:Y:S06]  /*6450*/  HMMA.16816.F32.BF16 R4, R124.reuse, R128, R4 ;  /* 0x000000807c04723c */ /* 0x060fec0000041804 */
[C---:B------:R-:W-:Y:S11]  /*6460*/  HMMA.16816.F32.BF16 R8, R124.reuse, R130, R8 ;  /* 0x000000827c08723c */ /* 0x040ff60000041808 */
[----:B------:R-:W-:Y:S07]  /*6470*/  @!UPT UIADD3 URZ, URZ, URZ, URZ ;  /* 0x0000003f3f3ff290 */ /* 0x000fee000fffe03f */
        /* <DEDUP_REMOVED lines=9> */
[C---:B-1----:R-:W-:Y:S05]  /*6510*/  HMMA.16816.F32.BF16 R12, R124.reuse, R104, R12 ;  /* 0x000000687c0c723c */ /* 0x042fea000004180c */
[----:B------:R-:W1:Y:S01]  /*6520*/  MUFU.TANH R233, R233 ;  /* 0x000000e900e97308 */ /* 0x000e620000002400 */
[C---:B------:R-:W-:Y:S01]  /*6530*/  HMMA.16816.F32.BF16 R16, R124.reuse, R106, R16 ;  /* 0x0000006a7c10723c */ /* 0x040fe20000041810 */
[----:B------:R-:W3:Y:S08]  /*6540*/  LDSM.16.M88.4 R104, [R100+0x1800] ;  /* 0x001800006468783b */ /* 0x000ef00000000200 */
[----:B------:R-:W4:Y:S01]  /*6550*/  MUFU.TANH R236, R236 ;  /* 0x000000ec00ec7308 */ /* 0x000f220000002400 */
[C---:B------:R-:W-:Y:S06]  /*6560*/  HMMA.16816.F32.BF16 R20, R124.reuse, R108, R20 ;  /* 0x0000006c7c14723c */ /* 0x040fec0000041814 */
[C---:B------:R-:W-:Y:S03]  /*6570*/  HMMA.16816.F32.BF16 R24, R124.reuse, R110, R24 ;  /* 0x0000006e7c18723c */ /* 0x040fe60000041818 */
[----:B------:R-:W1:Y:S01]  /*6580*/  MUFU.TANH R240, R240 ;  /* 0x000000f000f07308 */ /* 0x000e620000002400 */
[----:B------:R-:W5:Y:S01]  /*6590*/  LDSM.16.M88.4 R108, [R100+0x2000] ;  /* 0x00200000646c783b */ /* 0x000f620000000200 */
        /* <DEDUP_REMOVED lines=19> */
[C---:B---3--:R-:W-:Y:S06]  /*66d0*/  HMMA.16816.F32.BF16 R28, R124.reuse, R104, R28 ;  /* 0x000000687c1c723c */ /* 0x048fec000004181c */
[----:B------:R-:W3:Y:S01]  /*66e0*/  MUFU.TANH R250, R250 ;  /* 0x000000fa00fa7308 */ /* 0x000ee20000002400 */
[C---:B------:R-:W-:Y:S01]  /*66f0*/  HMMA.16816.F32.BF16 R32, R124.reuse, R106, R32 ;  /* 0x0000006a7c20723c */ /* 0x040fe20000041820 */
[----:B------:R-:W2:Y:S08]  /*6700*/  LDSM.16.M88.4 R104, [R100+0x2800] ;  /* 0x002800006468783b */ /* 0x000eb00000000200 */
[----:B------:R-:W1:Y:S01]  /*6710*/  MUFU.TANH R247, R247 ;  /* 0x000000f700f77308 */ /* 0x000e620000002400 */
[C---:B-----5:R-:W-:Y:S06]  /*6720*/  HMMA.16816.F32.BF16 R36, R124.reuse, R108, R36 ;  /* 0x0000006c7c24723c */ /* 0x060fec0000041824 */
        /* <DEDUP_REMOVED lines=21> */
[C---:B--2---:R-:W-:Y:S03]  /*6880*/  HMMA.16816.F32.BF16 R44, R124.reuse, R104, R44 ;  /* 0x000000687c2c723c */ /* 0x044fe6000004182c */
[----:B------:R-:W-:Y:S04]  /*6890*/  FMUL.FTZ R212, R43, UR8 ;  /* 0x000000082bd47c20 */ /* 0x000fe80008410000 */
[----:B------:R-:W2:Y:S01]  /*68a0*/  MUFU.TANH R243, R243 ;  /* 0x000000f300f37308 */ /* 0x000ea20000002400 */
[C---:B------:R-:W-:Y:S01]  /*68b0*/  HMMA.16816.F32.BF16 R48, R124.reuse, R106, R48 ;  /* 0x0000006a7c30723c */ /* 0x040fe20000041830 */
[----:B------:R-:W4:Y:S01]  /*68c0*/  LDSM.16.M88.4 R104, [R100+0x3800] ;  /* 0x003800006468783b */ /* 0x000f220000000200 */
[----:B------:R-:W-:Y:S07]  /*68d0*/  DEPBAR.LE SB0, 0x0 ;  /* 0x000080000000791a */ /* 0x000fee0000000000 */
[----:B------:R-:W1:Y:S01]  /*68e0*/  MUFU.TANH R246, R246 ;  /* 0x000000f600f67308 */ /* 0x000e620000002400 */
[C---:B-----5:R-:W-:Y:S01]  /*68f0*/  HMMA.16816.F32.BF16 R52, R124.reuse, R108, R52 ;  /* 0x0000006c7c34723c */ /* 0x060fe20000041834 */
[----:B------:R-:W-:Y:S05]  /*6900*/  BAR.SYNC.DEFER_BLOCKING 0x0 ;  /* 0x0000000000007b1d */ /* 0x000fea0000010000 */
[C---:B------:R-:W-:Y:S03]  /*6910*/  HMMA.16816.F32.BF16 R56, R124.reuse, R110, R56 ;  /* 0x0000006e7c38723c */ /* 0x040fe60000041838 */
        /* <DEDUP_REMOVED lines=18> */
[C---:B----4-:R-:W-:Y:S03]  /*6a40*/  HMMA.16816.F32.BF16 R60, R124.reuse, R104, R60 ;  /* 0x000000687c3c723c */ /* 0x050fe6000004183c */
[----:B------:R-:W-:Y:S01]  /*6a50*/  FMUL.FTZ R198, R58, UR8 ;  /* 0x000000083ac67c20 */ /* 0x000fe20008410000 */
[----:B------:R-:W-:Y:S04]  /*6a60*/  FMUL.FTZ R196, R59, UR8 ;  /* 0x000000083bc47c20 */ /* 0x000fe80008410000 */
[----:B------:R-:W4:Y:S01]  /*6a70*/  MUFU.TANH R232, R232 ;  /* 0x000000e800e87308 */ /* 0x000f220000002400 */
[----:B------:R-:W-:Y:S09]  /*6a80*/  HMMA.16816.F32.BF16 R64, R124, R106, R64 ;  /* 0x0000006a7c40723c */ /* 0x000ff20000041840 */
        /* <DEDUP_REMOVED lines=119> */
.L_x_6379:
        /* <DEDUP_REMOVED lines=28> */
.L_x_6378:
        /* <DEDUP_REMOVED lines=148> */
[----:B------:R-:W-:Y:S01]  /*7d00*/  FFMA.FTZ R131, R200, UR4, -R39 ;  /* 0x00000004c8837c23 */ /* 0x000fe20008010827 */
[----:B------:R-:W-:Y:S01]  /*7d10*/  FFMA.FTZ R115, R38, R187, R115 ;  /* 0x000000bb26737223 */ /* 0x000fe20000010073 */
[--C-:B------:R-:W-:Y:S01]  /*7d20*/  FFMA.FTZ R128, R198, UR4, -R39.reuse ;  /* 0x00000004c6807c23 */ /* 0x100fe20008010827 */
[----:B------:R-:W-:Y:S01]  /*7d30*/  FFMA.FTZ R135, R196, UR4, -R39 ;  /* 0x00000004c4877c23 */ /* 0x000fe20008010827 */
        /* <DEDUP_REMOVED lines=29> */
[----:B------:R-:W-:Y:S01]  /*7f10*/  ISETP.GT.AND P0, PT, R186, R173, PT ;  /* 0x000000adba00720c */ /* 0x000fe20003f04270 */
        /* <DEDUP_REMOVED lines=260> */
.L_x_6376:
        /* <DEDUP_REMOVED lines=164> */
.L_x_6382:
[----:B------:R-:W-:Y:S05]  /*99a0*/  BSYNC B0 ;  /* 0x0000000000007941 */ /* 0x000fea0003800000 */
.L_x_6381:
        /* <DEDUP_REMOVED lines=17> */
.L_x_6383:
        /* <DEDUP_REMOVED lines=12> */
.L_x_8045:


//--------------------- .text._ZN5flash24flash_fwd_splitkv_kernelI23Flash_fwd_kernel_traitsILi64ELi64ELi128ELi4ELb0ELb0EN7cutlass10bfloat16_tE19Flash_kernel_traitsILi64ELi64ELi128ELi4ES3_EELb1ELb0ELb0ELb0ELb1ELb0ELb0ELb0EEEvNS_16Flash_fwd_paramsE --------------------------
	.section	.text._ZN5flash24flash_fwd_splitkv_kernelI23Flash_fwd_kernel_traitsILi64ELi64ELi128ELi4ELb0ELb0EN7cutlass10bfloat16_tE19Flash_kernel_traitsILi64ELi64ELi128ELi4ES3_EELb1ELb0ELb0ELb0ELb1ELb0ELb0ELb0EEEvNS_16Flash_fwd_paramsE,"ax",@progbits
	.align	128
        .global         _ZN5flash24flash_fwd_splitkv_kernelI23Flash_fwd_kernel_traitsILi64ELi64ELi128ELi4ELb0ELb0EN7cutlass10bfloat16_tE19Flash_kernel_traitsILi64ELi64ELi128ELi4ES3_EELb1ELb0ELb0ELb0ELb1ELb0ELb0ELb0EEEvNS_16Flash_fwd_paramsE
        .type           _ZN5flash24flash_fwd_splitkv_kernelI23Flash_fwd_kernel_traitsILi64ELi64ELi128ELi4ELb0ELb0EN7cutlass10bfloat16_tE19Flash_kernel_traitsILi64ELi64ELi128ELi4ES3_EELb1ELb0ELb0ELb0ELb1ELb0ELb0ELb0EEEvNS_16Flash_fwd_paramsE,@function
        .size           _ZN5flash24flash_fwd_splitkv_kernelI23Flash_fwd_kernel_traitsILi64ELi64ELi128ELi4ELb0ELb0EN7cutlass10bfloat16_tE19Flash_kernel_traitsILi64ELi64ELi128ELi4ES3_EELb1ELb0ELb0ELb0ELb1ELb0ELb0ELb0EEEvNS_16Flash_fwd_paramsE,(.L_x_8046 - _ZN5flash24flash_fwd_splitkv_kernelI23Flash_fwd_kernel_traitsILi64ELi64ELi128ELi4ELb0ELb0EN7cutlass10bfloat16_tE19Flash_kernel_traitsILi64ELi64ELi128ELi4ES3_EELb1ELb0ELb0ELb0ELb1ELb0ELb0ELb0EEEvNS_16Flash_fwd_paramsE)
        .other          _ZN5flash24flash_fwd_splitkv_kernelI23Flash_fwd_kernel_traitsILi64ELi64ELi128ELi4ELb0ELb0EN7cutlass10bfloat16_tE19Flash_kernel_traitsILi64ELi64ELi128ELi4ES3_EELb1ELb0ELb0ELb0ELb1ELb0ELb0ELb0EEEvNS_16Flash_fwd_paramsE,@"STO_CUDA_ENTRY STV_DEFAULT"
_ZN5flash24flash_fwd_splitkv_kernelI23Flash_fwd_kernel_traitsILi64ELi64ELi128ELi4ELb0ELb0EN7cutlass10bfloat16_tE19Flash_kernel_traitsILi64ELi64ELi128ELi4ES3_EELb1ELb0ELb0ELb0ELb1ELb0ELb0ELb0EEEvNS_16Flash_fwd_paramsE:
.text._ZN5flash24flash_fwd_splitkv_kernelI23Flash_fwd_kernel_traitsILi64ELi64ELi128ELi4ELb0ELb0EN7cutlass10bfloat16_tE19Flash_kernel_traitsILi64ELi64ELi128ELi4ES3_EELb1ELb0ELb0ELb0ELb1ELb0ELb0ELb0EEEvNS_16Flash_fwd_paramsE:
        /* <DEDUP_REMOVED lines=10> */
[----:B---3--:R-:W-:-:S05]  /*00a0*/  ISETP.NE.U32.AND P1, PT, R2, RZ, PT ;  /* 0x000000ff0200720c */ /* 0x008fca0003f25070 */
[----:B------:R-:W3:Y:S01]  /*00b0*/  LDC.64 R12, c[0x0][0x2f8] ;  /* 0x0000be00ff0c7b82 */ /* 0x000ee20000000a00 */
[----:B------:R-:W-:Y:S01]  /*00c0*/  ISETP.NE.AND.EX P1, PT, R3, RZ, PT, P1 ;  /* 0x000000ff0300720c */ /* 0x000fe20003f25310 */
[----:B--2---:R-:W-:-:S06]  /*00d0*/  IMAD.WIDE R16, R9, 0x4, R6 ;  /* 0x0000000409107825 */ /* 0x004fcc00078e0206 */
[----:B------:R-:W2:Y:S01]  /*00e0*/  LDC.64 R2, c[0x0][0x2f8] ;  /* 0x0000be00ff027b82 */ /* 0x000ea20000000a00 */
[----:B------:R-:W4:Y:S04]  /*00f0*/  @P2 LDG.E R166, desc[UR12][R16.64] ;  /* 0x0000000c10a62981 */ /* 0x000f28000c1e1900 */
[----:B------:R-:W4:Y:S03]  /*0100*/  @P2 LDG.E R5, desc[UR12][R16.64+0x4] ;  /* 0x0000040c10052981 */ /* 0x000f26000c1e1900 */
[----:B------:R-:W1:Y:S01]  /*0110*/  @P1 LDC.64 R6, c[0x0][0x300] ;  /* 0x0000c000ff061b82 */ /* 0x000e620000000a00 */
[----:B------:R-:W-:Y:S02]  /*0120*/  IMAD.MOV.U32 R10, RZ, RZ, RZ ;  /* 0x000000ffff0a7224 */ /* 0x000fe400078e00ff */
[----:B-1----:R-:W-:-:S05]  /*0130*/  @P1 IMAD.WIDE R14, R9, 0x4, R6 ;  /* 0x00000004090e1825 */ /* 0x002fca00078e0206 */
[----:B------:R1:W5:Y:S01]  /*0140*/  @P1 LDG.E R10, desc[UR12][R14.64] ;  /* 0x0000000c0e0a1981 */ /* 0x000362000c1e1900 */
[----:B------:R-:W-:Y:S02]  /*0150*/  ISETP.NE.AND P3, PT, R0, RZ, PT ;  /* 0x000000ff0000720c */ /* 0x000fe40003f65270 */
[----:B--2---:R-:W-:-:S04]  /*0160*/  ISETP.EQ.U32.AND P0, PT, R2, RZ, PT ;  /* 0x000000ff0200720c */ /* 0x004fc80003f02070 */
[----:B------:R-:W-:Y:S01]  /*0170*/  ISETP.EQ.OR.EX P0, PT, R3, RZ, !P3, P0 ;  /* 0x000000ff0300720c */ /* 0x000fe20005f02700 */
[----:B------:R-:W-:Y:S02]  /*0180*/  IMAD.MOV.U32 R11, RZ, RZ, -0x1 ;  /* 0xffffffffff0b7424 */ /* 0x000fe400078e00ff */
[----:B---3--:R-:W-:Y:S01]  /*0190*/  IMAD.WIDE R6, R9, 0x4, R12 ;  /* 0x0000000409067825 */ /* 0x008fe200078e020c */
[----:B------:R-:W2:Y:S01]  /*01a0*/  S2R R37, SR_CTAID.X ;  /* 0x0000000000257919 */ /* 0x000ea20000002500 */
[----:B------:R-:W3:Y:S08]  /*01b0*/  S2R R34, SR_CTAID.Z ;  /* 0x0000000000227919 */ /* 0x000ef00000002700 */
[----:B------:R1:W5:Y:S01]  /*01c0*/  @!P0 LDG.E R11, desc[UR12][R6.64] ;  /* 0x0000000c060b8981 */ /* 0x000362000c1e1900 */
[----:B------:R-:W-:-:S04]  /*01d0*/  ISETP.NE.U32.AND P0, PT, R2, RZ, PT ;  /* 0x000000ff0200720c */ /* 0x000fc80003f05070 */
[----:B------:R-:W-:Y:S01]  /*01e0*/  ISETP.NE.AND.EX P0, PT, R3, RZ, PT, P0 ;  /* 0x000000ff0300720c */ /* 0x000fe20003f05300 */
[----:B----4-:R-:W-:-:S06]  /*01f0*/  @P2 IMAD.IADD R138, R5, 0x1, -R166 ;  /* 0x00000001058a2824 */ /* 0x010fcc00078e0aa6 */
[----:B------:R-:W4:Y:S06]  /*0200*/  @!P2 LDC R138, c[0x0][0x2c4] ;  /* 0x0000b100ff8aab82 */ /* 0x000f2c0000000800 */
[----:B-123--:R-:W-:Y:S05]  /*0210*/  @!P0 BRA `(.L_x_6384) ;  /* 0x0000000000108947 */ /* 0x00efea0003800000 */
[----:B------:R-:W2:Y:S02]  /*0220*/  @P3 LDG.E R0, desc[UR12][R6.64+0x4] ;  /* 0x0000040c06003981 */ /* 0x000ea4000c1e1900 */
[----:B--2--5:R-:W-:-:S06]  /*0230*/  @P3 IADD3 R5, R0, -R11, RZ ;  /* 0x8000000b00053210 */ /* 0x024fcc0007ffe0ff */
[----:B------:R2:W5:Y:S01]  /*0240*/  @!P3 LDG.E R5, desc[UR12][R6.64] ;  /* 0x0000000c0605b981 */ /* 0x000562000c1e1900 */
[----:B------:R-:W-:Y:S05]  /*0250*/  BRA `(.L_x_6385) ;  /* 0x0000000000047947 */ /* 0x000fea0003800000 */
.L_x_6384:
[----:B------:R-:W1:Y:S02]  /*0260*/  LDC R5, c[0x0][0x2c8] ;  /* 0x0000b200ff057b82 */ /* 0x000e640000000800 */
.L_x_6385:
[----:B------:R-:W3:Y:S02]  /*0270*/  LDC.64 R2, c[0x0][0x308] ;  /* 0x0000c200ff027b82 */ /* 0x000ee40000000a00 */
[----:B---3--:R-:W-:-:S04]  /*0280*/  ISETP.NE.U32.AND P1, PT, R2, RZ, PT ;  /* 0x000000ff0200720c */ /* 0x008fc80003f25070 */
[----:B------:R-:W-:-:S13]  /*0290*/  ISETP.NE.AND.EX P1, PT, R3, RZ, PT, P1 ;  /* 0x000000ff0300720c */ /* 0x000fda0003f25310 */
[----:B------:R-:W2:Y:S01]  /*02a0*/  @P1 LDC.64 R2, c[0x0][0x308] ;  /* 0x0000c200ff021b82 */ /* 0x000ea20000000a00 */
[----:B------:R-:W-:-:S07]  /*02b0*/  IMAD.SHL.U32 R141, R37, 0x40, RZ ;  /* 0x00000040258d7824 */ /* 0x000fce00078e00ff */
[----:B------:R-:W3:Y:S01]  /*02c0*/  @!P1 LDC R0, c[0x0][0x2cc] ;  /* 0x0000b300ff009b82 */ /* 0x000ee20000000800 */
[----:B--2---:R-:W-:-:S07]  /*02d0*/  @P1 IMAD.WIDE R6, R9, 0x4, R2 ;  /* 0x0000000409061825 */ /* 0x004fce00078e0202 */
[----:B------:R-:W2:Y:S01]  /*02e0*/  @!P1 LDC.64 R2, c[0x0][0x318] ;  /* 0x0000c600ff029b82 */ /* 0x000ea20000000a00 */
[----:B------:R1:W5:Y:S01]  /*02f0*/  @P1 LDG.E R129, desc[UR12][R6.64] ;  /* 0x0000000c06811981 */ /* 0x000362000c1e1900 */
[----:B----4-:R-:W-:-:S13]  /*0300*/  ISETP.GT.AND P0, PT, R138, R141, PT ;  /* 0x0000008d8a00720c */ /* 0x010fda0003f04270 */
[----:B---3--:R-:W-:Y:S05]  /*0310*/  @!P0 EXIT ;  /* 0x000000000000894d */ /* 0x008fea0003800000 */
[----:B------:R-:W3:Y:S01]  /*0320*/  LDC R130, c[0x0][0x398] ;  /* 0x0000e600ff827b82 */ /* 0x000ee20000000800 */
[----:B--2---:R-:W-:Y:S01]  /*0330*/  @!P1 ISETP.NE.U32.AND P0, PT, R2, RZ, PT ;  /* 0x000000ff0200920c */ /* 0x004fe20003f05070 */
[----:B-----5:R-:W-:Y:S01]  /*0340*/  @P1 IMAD.IADD R129, R129, 0x1, -R10 ;  /* 0x0000000181811824 */ /* 0x020fe200078e0a0a */
[----:B------:R-:W-:Y:S01]  /*0350*/  ULDC UR5, c[0x0][0x2c8] ;  /* 0x0000b20000057ab9 */ /* 0x000fe20000000800 */
[----:B------:R-:W2:Y:S01]  /*0360*/  S2R R137, SR_TID.X ;  /* 0x0000000000897919 */ /* 0x000ea20000002100 */
        /* <DEDUP_REMOVED lines=10> */
[----:B---3--:R-:W-:Y:S02]  /*0410*/  IADD3 R3, R3, R130, R129 ;  /* 0x0000008203037210 */ /* 0x008fe40007ffe081 */
[----:B------:R-:W-:Y:S02]  /*0420*/  LEA.HI R2, R2, R5, RZ, 0x7 ;  /* 0x0000000502027211 */ /* 0x000fe400078f38ff */
[----:B------:R-:W-:Y:S02]  /*0430*/  SHF.R.S32.HI R0, RZ, 0x1f, R3 ;  /* 0x0000001fff007819 */ /* 0x000fe40000011403 */
[----:B------:R-:W-:Y:S02]  /*0440*/  SHF.R.S32.HI R2, RZ, 0x7, R2 ;  /* 0x00000007ff027819 */ /* 0x000fe40000011402 */
[----:B------:R-:W-:-:S04]  /*0450*/  LEA.HI R0, R0, R3, RZ, 0x7 ;  /* 0x0000000300007211 */ /* 0x000fc800078f38ff */
[----:B------:R-:W-:-:S04]  /*0460*/  SHF.R.S32.HI R3, RZ, 0x7, R0 ;  /* 0x00000007ff037819 */ /* 0x000fc80000011400 */
[----:B------:R-:W-:-:S04]  /*0470*/  VIMNMX3 R126, R2, UR4, R3, PT ;  /* 0x00000004027e7c0f */ /* 0x000fc8000b800103 */
[----:B------:R-:W-:-:S13]  /*0480*/  ISETP.GT.AND P0, PT, R126, RZ, PT ;  /* 0x000000ff7e00720c */ /* 0x000fda0003f04270 */
[----:B--2---:R-:W-:Y:S05]  /*0490*/  @P0 BRA `(.L_x_6386) ;  /* 0x0000000400dc0947 */ /* 0x004fea0003800000 */
[----:B------:R-:W-:Y:S01]  /*04a0*/  ISETP.NE.AND P0, PT, R166, -0x1, PT ;  /* 0xffffffffa600780c */ /* 0x000fe20003f05270 */
[----:B------:R-:W1:Y:S01]  /*04b0*/  LDC.64 R4, c[0x0][0x298] ;  /* 0x0000a600ff047b82 */ /* 0x000e620000000a00 */
[----:B------:R-:W-:Y:S01]  /*04c0*/  SHF.R.S32.HI R6, RZ, 0x1f, R137 ;  /* 0x0000001fff067819 */ /* 0x000fe20000011489 */
[----:B------:R-:W-:Y:S01]  /*04d0*/  ULDC.64 UR4, c[0x0][0x2a0] ;  /* 0x0000a80000047ab9 */ /* 0x000fe20000000a00 */
[----:B------:R-:W-:Y:S01]  /*04e0*/  LOP3.LUT P6, RZ, R137, 0x7, RZ, 0xc0, !PT ;  /* 0x0000000789ff7812 */ /* 0x000fe200078cc0ff */
[----:B------:R-:W-:Y:S01]  /*04f0*/  ULDC UR6, c[0x0][0x270] ;  /* 0x00009c0000067ab9 */ /* 0x000fe20000000800 */
[----:B------:R-:W-:Y:S01]  /*0500*/  LEA.HI R6, R6, R137, RZ, 0x3 ;  /* 0x0000008906067211 */ /* 0x000fe200078f18ff */
[----:B------:R-:W-:Y:S03]  /*0510*/  BSSY B0, `(.L_x_6387) ;  /* 0x0000031000007945 */ /* 0x000fe60003800000 */
[----:B------:R-:W-:-:S02]  /*0520*/  LOP3.LUT R8, R6, 0x1ffffff8, RZ, 0xc0, !PT ;  /* 0x1ffffff806087812 */ /* 0x000fc400078ec0ff */
[----:B------:R-:W-:Y:S01]  /*0530*/  SHF.R.S32.HI R6, RZ, 0x3, R6 ;  /* 0x00000003ff067819 */ /* 0x000fe20000011406 */
[----:B------:R-:W2:Y:S01]  /*0540*/  @!P0 LDC.64 R2, c[0x0][0x290] ;  /* 0x0000a400ff028b82 */ /* 0x000ea20000000a00 */
[----:B------:R-:W-:Y:S01]  /*0550*/  @!P0 SHF.R.S32.HI R7, RZ, 0x1f, R9 ;  /* 0x0000001fff078819 */ /* 0x000fe20000011409 */
[----:B------:R-:W-:Y:S02]  /*0560*/  IMAD.IADD R137, R137, 0x1, -R8 ;  /* 0x0000000189897824 */ /* 0x000fe400078e0a08 */
[----:B------:R-:W-:Y:S02]  /*0570*/  VIADD R8, R6, 0x10 ;  /* 0x0000001006087836 */ /* 0x000fe40000000000 */
[----:B------:R-:W-:-:S05]  /*0580*/  IMAD.SHL.U32 R14, R137, 0x8, RZ ;  /* 0x00000008890e7824 */ /* 0x000fca00078e00ff */
[----:B------:R-:W-:Y:S01]  /*0590*/  SHF.R.S32.HI R15, RZ, 0x1f, R14 ;  /* 0x0000001fff0f7819 */ /* 0x000fe2000001140e */
[----:B-1----:R-:W-:-:S04]  /*05a0*/  @P0 IMAD.WIDE.U32 R10, R166, R4, RZ ;  /* 0x00000004a60a0225 */ /* 0x002fc800078e00ff */
[----:B------:R-:W-:Y:S02]  /*05b0*/  @P0 IMAD R166, R166, R5, R11 ;  /* 0x00000005a6a60224 */ /* 0x000fe400078e020b */
[----:B------:R-:W-:-:S04]  /*05c0*/  IMAD.WIDE.U32 R14, R141, R4, R14 ;  /* 0x000000048d0e7225 */ /* 0x000fc800078e000e */
[-C--:B--2---:R-:W-:Y:S01]  /*05d0*/  @!P0 IMAD R0, R7, R2.reuse, RZ ;  /* 0x0000000207008224 */ /* 0x084fe200078e02ff */
[----:B------:R-:W-:Y:S01]  /*05e0*/  SHF.R.S32.HI R7, RZ, 0x1f, R141 ;  /* 0x0000001fff077819 */ /* 0x000fe2000001148d */
[----:B------:R-:W-:-:S04]  /*05f0*/  @!P0 IMAD.WIDE.U32 R12, R9, R2, RZ ;  /* 0x00000002090c8225 */ /* 0x000fc800078e00ff */
[----:B------:R-:W-:Y:S01]  /*0600*/  @!P0 IMAD R0, R9, R3, R0 ;  /* 0x0000000309008224 */ /* 0x000fe200078e0200 */
[----:B------:R-:W-:Y:S01]  /*0610*/  @!P0 MOV R10, R12 ;  /* 0x0000000c000a8202 */ /* 0x000fe20000000f00 */
[----:B------:R-:W-:Y:S02]  /*0620*/  IMAD.IADD R3, R138, 0x1, -R141 ;  /* 0x000000018a037824 */ /* 0x000fe400078e0a8d */
[----:B------:R-:W-:Y:S01]  /*0630*/  @!P0 IMAD.IADD R166, R13, 0x1, R0 ;  /* 0x000000010da68824 */ /* 0x000fe200078e0200 */
[----:B------:R-:W-:Y:S01]  /*0640*/  IADD3 R10, P0, R10, R14, RZ ;  /* 0x0000000e0a0a7210 */ /* 0x000fe20007f1e0ff */
[----:B------:R-:W-:Y:S01]  /*0650*/  IMAD R0, R7, R4, RZ ;  /* 0x0000000407007224 */ /* 0x000fe200078e02ff */
[----:B------:R-:W-:Y:S01]  /*0660*/  SHF.R.S32.HI R7, RZ, 0x1f, R34 ;  /* 0x0000001fff077819 */ /* 0x000fe20000011422 */
[----:B------:R-:W-:Y:S01]  /*0670*/  VIADD R2, R6, 0x20 ;  /* 0x0000002006027836 */ /* 0x000fe20000000000 */
[C---:B------:R-:W-:Y:S01]  /*0680*/  ISETP.GE.AND P2, PT, R8.reuse, R3, PT ;  /* 0x000000030800720c */ /* 0x040fe20003f46270 */
[----:B------:R-:W-:Y:S01]  /*0690*/  IMAD R11, R141, R5, R0 ;  /* 0x000000058d0b7224 */ /* 0x000fe200078e0200 */
[-C--:B------:R-:W-:Y:S01]  /*06a0*/  ISETP.GE.OR P4, PT, R8, R3.reuse, P6 ;  /* 0x000000030800720c */ /* 0x080fe20003786670 */
[----:B------:R-:W-:Y:S01]  /*06b0*/  IMAD R7, R7, UR4, RZ ;  /* 0x0000000407077c24 */ /* 0x000fe2000f8e02ff */
[----:B------:R-:W-:Y:S01]  /*06c0*/  ISETP.GE.AND P1, PT, R2, R3, PT ;  /* 0x000000030200720c */ /* 0x000fe20003f26270 */
[----:B------:R-:W-:Y:S01]  /*06d0*/  IMAD R0, R9, UR6, R34 ;  /* 0x0000000609007c24 */ /* 0x000fe2000f8e0222 */
[----:B------:R-:W-:Y:S01]  /*06e0*/  IADD3.X R11, R166, R15, R11, P0, !PT ;  /* 0x0000000fa60b7210 */ /* 0x000fe200007fe40b */
[----:B------:R-:W-:Y:S01]  /*06f0*/  IMAD R7, R34, UR5, R7 ;  /* 0x0000000522077c24 */ /* 0x000fe2000f8e0207 */
[----:B------:R-:W-:-:S02]  /*0700*/  ISETP.GE.AND P0, PT, R6, R3, PT ;  /* 0x000000030600720c */ /* 0x000fc40003f06270 */
[-C--:B------:R-:W-:Y:S01]  /*0710*/  ISETP.GE.OR P3, PT, R2, R3.reuse, P6 ;  /* 0x000000030200720c */ /* 0x080fe20003766670 */
[----:B------:R-:W-:Y:S01]  /*0720*/  IMAD.WIDE.U32 R34, R34, UR4, R10 ;  /* 0x0000000422227c25 */ /* 0x000fe2000f8e000a */
[----:B------:R-:W-:Y:S01]  /*0730*/  ULDC UR4, c[0x0][0x2c4] ;  /* 0x0000b10000047ab9 */ /* 0x000fe20000000800 */
[----:B------:R-:W-:Y:S02]  /*0740*/  ISETP.GE.OR P5, PT, R6, R3, P6 ;  /* 0x000000030600720c */ /* 0x000fe400037a6670 */
        /* <DEDUP_REMOVED lines=13> */
.L_x_6388:
[----:B------:R-:W-:Y:S05]  /*0820*/  BSYNC B0 ;  /* 0x0000000000007941 */ /* 0x000fea0003800000 */
.L_x_6387:
[----:B------:R-:W-:Y:S01]  /*0830*/  BSSY B0, `(.L_x_6389) ;  /* 0x0000010000007945 */ /* 0x000fe20003800000 */
[----:B------:R-:W-:Y:S02]  /*0840*/  IADD3 R2, P0, R141, R6, RZ ;  /* 0x000000068d027210 */ /* 0x000fe40007f1e0ff */
[----:B------:R-:W-:Y:S01]  /*0850*/  IADD3 R8, R6, 0x30, RZ ;  /* 0x0000003006087810 */ /* 0x000fe20007ffe0ff */
        /* <DEDUP_REMOVED lines=13> */
.L_x_6390:
[----:B------:R-:W-:Y:S05]  /*0930*/  BSYNC B0 ;  /* 0x0000000000007941 */ /* 0x000fea0003800000 */
.L_x_6389:
[----:B------:R-:W-:Y:S01]  /*0940*/  BSSY B0, `(.L_x_6391) ;  /* 0x000000f000007945 */ /* 0x000fe20003800000 */
[----:B------:R-:W-:-:S03]  /*0950*/  ISETP.GE.AND P2, PT, R8, R3, PT ;  /* 0x000000030800720c */ /* 0x000fc60003f46270 */
        /* <DEDUP_REMOVED lines=13> */
.L_x_6392:
[----:B------:R-:W-:Y:S05]  /*0a30*/  BSYNC B0 ;  /* 0x0000000000007941 */ /* 0x000fea0003800000 */
.L_x_6391:
[----:B------:R-:W-:Y:S04]  /*0a40*/  BSSY B0, `(.L_x_6393) ;  /* 0x000000d000007945 */ /* 0x000fe80003800000 */
[----:B------:R-:W-:Y:S05]  /*0a50*/  @P2 BRA `(.L_x_6394) ;  /* 0x00000000002c2947 */ /* 0x000fea0003800000 */
[----:B------:R-:W-:Y:S01]  /*0a60*/  IADD3 R7, P1, R6, 0x30, RZ ;  /* 0x0000003006077810 */ /* 0x000fe20007f3e0ff */
[----:B------:R-:W-:Y:S01]  /*0a70*/  ULDC.64 UR4, c[0x0][0x280] ;  /* 0x0000a00000047ab9 */ /* 0x000fe20000000a00 */
[----:B------:R-:W-:Y:S02]  /*0a80*/  MOV R12, R34 ;  /* 0x00000022000c7202 */ /* 0x000fe40000000f00 */
[----:B------:R-:W-:-:S03]  /*0a90*/  IADD3.X R11, RZ, R9, RZ, P1, !PT ;  /* 0x00000009ff0b7210 */ /* 0x000fc60000ffe4ff */
[----:B------:R-:W-:-:S04]  /*0aa0*/  IMAD.WIDE.U32 R12, R7, R4, R12 ;  /* 0x00000004070c7225 */ /* 0x000fc800078e000c */
[----:B------:R-:W-:Y:S01]  /*0ab0*/  IMAD R0, R11, R4, RZ ;  /* 0x000000040b007224 */ /* 0x000fe200078e02ff */
[----:B------:R-:W-:-:S03]  /*0ac0*/  LEA R4, P1, R12, UR4, 0x1 ;  /* 0x000000040c047c11 */ /* 0x000fc6000f8208ff */
[----:B------:R-:W-:-:S05]  /*0ad0*/  IMAD R5, R7, R5, R0 ;  /* 0x0000000507057224 */ /* 0x000fca00078e0200 */
[----:B------:R-:W-:-:S04]  /*0ae0*/  IADD3 R5, R13, R5, RZ ;  /* 0x000000050d057210 */ /* 0x000fc80007ffe0ff */
[----:B------:R-:W-:-:S05]  /*0af0*/  LEA.HI.X R5, R12, UR5, R5, 0x1, P1 ;  /* 0x000000050c057c11 */ /* 0x000fca00088f0c05 */
[----:B------:R4:W-:Y:S02]  /*0b00*/  STG.E.128 desc[UR12][R4.64], RZ ;  /* 0x000000ff04007986 */ /* 0x0009e4000c101d0c */
.L_x_6394:
[----:B------:R-:W-:Y:S05]  /*0b10*/  BSYNC B0 ;  /* 0x0000000000007941 */ /* 0x000fea0003800000 */
.L_x_6393:
[----:B------:R-:W-:Y:S01]  /*0b20*/  ULDC.64 UR4, c[0x0][0x2b0] ;  /* 0x0000ac0000047ab9 */ /* 0x000fe20000000a00 */
[----:B------:R-:W-:Y:S01]  /*0b30*/  ISETP.GE.OR P6, PT, R8, R3, P6 ;  /* 0x000000030800720c */ /* 0x000fe200037c6670 */
[----:B------:R-:W-:Y:S01]  /*0b40*/  @!P4 IMAD.MOV.U32 R7, RZ, RZ, 0x7f800000 ;  /* 0x7f800000ff07c424 */ /* 0x000fe200078e00ff */
        /* <DEDUP_REMOVED lines=12> */
.L_x_6386:
        /* <DEDUP_REMOVED lines=24> */
.L_x_6395:
        /* <DEDUP_REMOVED lines=31> */
[----:B------:R3:W4:Y:S01]  /*0f80*/  LDG.E R0, desc[UR12][R14.64] ;  /* 0x0000000c0e007981 */ /* 0x000722000c1e1900 */
        /* <DEDUP_REMOVED lines=11> */
[----:B---3--:R-:W-:-:S04]  /*1040*/  IMAD.HI.U32 R15, R13, R4, RZ ;  /* 0x000000040d0f7227 */ /* 0x008fc800078e00ff */
        /* <DEDUP_REMOVED lines=17> */
[----:B----4-:R-:W-:Y:S01]  /*1160*/  SHF.R.S32.HI R5, RZ, 0x1f, R0 ;  /* 0x0000001fff057819 */ /* 0x010fe20000011400 */
[----:B------:R-:W-:-:S04]  /*1170*/  IMAD.WIDE.U32 R10, R0, UR4, RZ ;  /* 0x00000004000a7c25 */ /* 0x000fc8000f8e00ff */
[C---:B------:R-:W-:Y:S02]  /*1180*/  IMAD R13, R5.reuse, UR4, RZ ;  /* 0x00000004050d7c24 */ /* 0x040fe4000f8e02ff */
[-C--:B-1----:R-:W-:Y:S02]  /*1190*/  IMAD R5, R5, R2.reuse, RZ ;  /* 0x0000000205057224 */ /* 0x082fe400078e02ff */
[C---:B------:R-:W-:Y:S01]  /*11a0*/  IMAD R4, R0.reuse, UR5, R13 ;  /* 0x0000000500047c24 */ /* 0x040fe2000f8e020d */
[----:B------:R-:W-:Y:S01]  /*11b0*/  ULDC.64 UR4, c[0x0][0x260] ;  /* 0x0000980000047ab9 */ /* 0x000fe20000000a00 */
[C---:B------:R-:W-:Y:S02]  /*11c0*/  IMAD R3, R0.reuse, R3, R5 ;  /* 0x0000000300037224 */ /* 0x040fe400078e0205 */
[----:B------:R-:W-:Y:S01]  /*11d0*/  IMAD.WIDE.U32 R18, R0, R2, RZ ;  /* 0x0000000200127225 */ /* 0x000fe200078e00ff */
[----:B------:R-:W-:-:S03]  /*11e0*/  IADD3 R11, R11, R4, RZ ;  /* 0x000000040b0b7210 */ /* 0x000fc60007ffe0ff */
[-C--:B--2---:R-:W-:Y:S02]  /*11f0*/  IMAD R4, R23, R120.reuse, RZ ;  /* 0x0000007817047224 */ /* 0x084fe400078e02ff */
[----:B------:R-:W-:-:S04]  /*1200*/  IMAD.WIDE.U32 R6, R25, R120, R10 ;  /* 0x0000007819067225 */ /* 0x000fc800078e000a */
[----:B------:R-:W-:-:S04]  /*1210*/  IMAD R4, R25, R121, R4 ;  /* 0x0000007919047224 */ /* 0x000fc800078e0204 */
[----:B------:R-:W-:Y:S02]  /*1220*/  IMAD.IADD R7, R7, 0x1, R4 ;  /* 0x0000000107077824 */ /* 0x000fe400078e0204 */
[----:B------:R-:W-:Y:S02]  /*1230*/  IMAD R4, R21, UR4, RZ ;  /* 0x0000000415047c24 */ /* 0x000fe4000f8e02ff */
[----:B------:R-:W-:Y:S01]  /*1240*/  IMAD.WIDE.U32 R26, R15, UR4, R6 ;  /* 0x000000040f1a7c25 */ /* 0x000fe2000f8e0006 */
[----:B------:R-:W-:-:S03]  /*1250*/  IADD3 R6, R19, R3, RZ ;  /* 0x0000000313067210 */ /* 0x000fc60007ffe0ff */
[----:B------:R-:W-:-:S05]  /*1260*/  IMAD R4, R15, UR5, R4 ;  /* 0x000000050f047c24 */ /* 0x000fca000f8e0204 */
[----:B------:R-:W-:Y:S01]  /*1270*/  IADD3 R0, R27, R4, RZ ;  /* 0x000000041b007210 */ /* 0x000fe20007ffe0ff */
[----:B------:R-:W-:Y:S06]  /*1280*/  BRA `(.L_x_6397) ;  /* 0x0000000400287947 */ /* 0x000fec0003800000 */
.L_x_6396:
        /* <DEDUP_REMOVED lines=48> */
.L_x_6398:
[----:B------:R-:W-:Y:S01]  /*1590*/  IMAD R0, R23, R120, RZ ;  /* 0x0000007817007224 */ /* 0x000fe200078e02ff */
[----:B------:R-:W-:Y:S01]  /*15a0*/  @!P1 LOP3.LUT R15, RZ, R13, RZ, 0x33, !PT ;  /* 0x0000000dff0f9212 */ /* 0x000fe200078e33ff */
[----:B------:R-:W-:Y:S01]  /*15b0*/  IMAD.WIDE.U32 R12, R120, R25, R6 ;  /* 0x00000019780c7225 */ /* 0x000fe200078e0006 */
[----:B------:R-:W-:Y:S02]  /*15c0*/  @P4 IADD3 R6, R10, R11, RZ ;  /* 0x0000000b0a064210 */ /* 0x000fe40007ffe0ff */
[----:B------:R-:W-:Y:S01]  /*15d0*/  SHF.R.S32.HI R21, RZ, 0x1f, R15 ;  /* 0x0000001fff157819 */ /* 0x000fe2000001140f */
[----:B------:R-:W-:Y:S02]  /*15e0*/  IMAD R7, R121, R25, R0 ;  /* 0x0000001979077224 */ /* 0x000fe400078e0200 */
[----:B------:R-:W-:-:S03]  /*15f0*/  @P4 IMAD.WIDE.U32 R18, R6, R4, RZ ;  /* 0x0000000406124225 */ /* 0x000fc600078e00ff */
[----:B------:R-:W-:Y:S01]  /*1600*/  IADD3 R13, R13, R7, RZ ;  /* 0x000000070d0d7210 */ /* 0x000fe20007ffe0ff */
[-C--:B--2---:R-:W-:Y:S02]  /*1610*/  IMAD R0, R21, R2.reuse, RZ ;  /* 0x0000000215007224 */ /* 0x084fe400078e02ff */
[----:B------:R-:W-:Y:S02]  /*1620*/  @P4 IMAD R6, R6, R5, R19 ;  /* 0x0000000506064224 */ /* 0x000fe400078e0213 */
[----:B------:R-:W-:-:S04]  /*1630*/  IMAD.WIDE.U32 R26, R15, R2, R12 ;  /* 0x000000020f1a7225 */ /* 0x000fc800078e000c */
[----:B------:R-:W-:-:S05]  /*1640*/  IMAD R0, R15, R3, R0 ;  /* 0x000000030f007224 */ /* 0x000fca00078e0200 */
[----:B------:R-:W-:Y:S01]  /*1650*/  IADD3 R0, R27, R0, RZ ;  /* 0x000000001b007210 */ /* 0x000fe20007ffe0ff */
        /* <DEDUP_REMOVED lines=12> */
[----:B------:R-:W-:-:S07]  /*1720*/  IADD3 R6, R19, R3, RZ ;  /* 0x0000000313067210 */ /* 0x000fce0007ffe0ff */
.L_x_6397:
[----:B------:R-:W-:Y:S01]  /*1730*/  ISETP.NE.AND P3, PT, R166, -0x1, PT ;  /* 0xffffffffa600780c */ /* 0x000fe20003f65270 */
[----:B------:R-:W-:Y:S01]  /*1740*/  IMAD.IADD R163, R138, 0x1, -R141 ;  /* 0x000000018aa37824 */ /* 0x000fe200078e0a8d */
[----:B------:R-:W-:Y:S01]  /*1750*/  SHF.R.S32.HI R122, RZ, 0x1f, R137 ;  /* 0x0000001fff7a7819 */ /* 0x000fe20000011489 */
[----:B------:R-:W-:Y:S01]  /*1760*/  VIADD R167, R126, 0xffffffff ;  /* 0xffffffff7ea77836 */ /* 0x000fe20000000000 */
[----:B------:R-:W-:Y:S01]  /*1770*/  SHF.R.S32.HI R31, RZ, 0x1f, R34 ;  /* 0x0000001fff1f7819 */ /* 0x000fe20000011422 */
[----:B------:R-:W-:Y:S01]  /*1780*/  ULDC.64 UR4, c[0x0][0x258] ;  /* 0x0000960000047ab9 */ /* 0x000fe20000000a00 */
[----:B------:R-:W-:Y:S01]  /*1790*/  LEA.HI R32, R122, R137, RZ, 0x3 ;  /* 0x000000897a207211 */ /* 0x000fe200078f18ff */
[----:B------:R-:W1:Y:S01]  /*17a0*/  S2UR UR6, SR_CgaCtaId ;  /* 0x00000000000679c3 */ /* 0x000e620000008800 */
[----:B------:R-:W-:Y:S02]  /*17b0*/  IMAD.MOV.U32 R64, RZ, RZ, 0x20 ;  /* 0x00000020ff407424 */ /* 0x000fe400078e00ff */
[----:B------:R-:W-:Y:S01]  /*17c0*/  SHF.R.S32.HI R16, RZ, 0x3, R32 ;  /* 0x00000003ff107819 */ /* 0x000fe20000011420 */
[----:B------:R-:W-:Y:S01]  /*17d0*/  IMAD R31, R31, UR4, RZ ;  /* 0x000000041f1f7c24 */ /* 0x000fe2000f8e02ff */
[----:B------:R-:W-:-:S02]  /*17e0*/  LOP3.LUT R32, R32, 0xfffffff8, RZ, 0xc0, !PT ;  /* 0xfffffff820207812 */ /* 0x000fc400078ec0ff */
[----:B------:R-:W-:Y:S01]  /*17f0*/  @!P3 SHF.R.S32.HI R7, RZ, 0x1f, R9 ;  /* 0x0000001fff07b819 */ /* 0x000fe20000011409 */
[----:B------:R-:W2:Y:S01]  /*1800*/  @P3 LDC.64 R4, c[0x0][0x240] ;  /* 0x00009000ff043b82 */ /* 0x000ea20000000a00 */
[C---:B------:R-:W-:Y:S01]  /*1810*/  IMAD.SHL.U32 R13, R16.reuse, 0x40, RZ ;  /* 0x00000040100d7824 */ /* 0x040fe200078e00ff */
[CC--:B------:R-:W-:Y:S01]  /*1820*/  ISETP.GE.AND P1, PT, R16.reuse, R163.reuse, PT ;  /* 0x000000a31000720c */ /* 0x0c0fe20003f26270 */
[----:B------:R-:W-:Y:S01]  /*1830*/  IMAD.IADD R32, R137, 0x1, -R32 ;  /* 0x0000000189207824 */ /* 0x000fe200078e0a20 */
[--C-:B------:R-:W-:Y:S01]  /*1840*/  SHF.R.S32.HI R17, RZ, 0x1f, R16.reuse ;  /* 0x0000001fff117819 */ /* 0x100fe20000011410 */
[----:B------:R-:W-:Y:S01]  /*1850*/  VIADD R14, R16, 0x10 ;  /* 0x00000010100e7836 */ /* 0x000fe20000000000 */
[----:B------:R-:W-:Y:S01]  /*1860*/  LOP3.LUT R13, R13, 0x1c0, RZ, 0xc0, !PT ;  /* 0x000001c00d0d7812 */ /* 0x000fe200078ec0ff */
[----:B------:R-:W-:Y:S01]  /*1870*/  IMAD.SHL.U32 R170, R32, 0x8, RZ ;  /* 0x0000000820aa7824 */ /* 0x000fe200078e00ff */
[----:B------:R-:W3:Y:S01]  /*1880*/  @!P3 LDC.64 R2, c[0x0][0x228] ;  /* 0x00008a00ff02bb82 */ /* 0x000ee20000000a00 */
[----:B------:R-:W-:Y:S01]  /*1890*/  VIADD R12, R16, 0x20 ;  /* 0x00000020100c7836 */ /* 0x000fe20000000000 */
[----:B------:R-:W-:Y:S01]  /*18a0*/  ISETP.GE.AND P2, PT, R14, R163, PT ;  /* 0x000000a30e00720c */ /* 0x000fe20003f46270 */
[----:B------:R-:W-:Y:S01]  /*18b0*/  IMAD.WIDE R36, R37, 0x40, R16 ;  /* 0x0000004025247825 */ /* 0x000fe200078e0210 */
[----:B-----5:R-:W-:-:S02]  /*18c0*/  LOP3.LUT R8, R13, 0x38, R170, 0xf8, !PT ;  /* 0x000000380d087812 */ /* 0x020fc400078ef8aa */
[----:B------:R-:W-:Y:S01]  /*18d0*/  SHF.R.U32.HI R13, RZ, 0x3, R13 ;  /* 0x00000003ff0d7819 */ /* 0x000fe2000001160d */
[----:B------:R-:W-:Y:S01]  /*18e0*/  IMAD R31, R34, UR5, R31 ;  /* 0x00000005221f7c24 */ /* 0x000fe2000f8e021f */
[----:B------:R-:W-:Y:S01]  /*18f0*/  IADD3 R18, P4, R170, R18, RZ ;  /* 0x00000012aa127210 */ /* 0x000fe20007f9e0ff */
[----:B------:R-:W4:Y:S01]  /*1900*/  LDC.64 R124, c[0x0][0x250] ;  /* 0x00009400ff7c7b82 */ /* 0x000f220000000a00 */
[----:B------:R-:W-:Y:S01]  /*1910*/  LOP3.LUT R13, R8, R13, RZ, 0x3c, !PT ;  /* 0x0000000d080d7212 */ /* 0x000fe200078e3cff */
[----:B------:R-:W-:Y:S01]  /*1920*/  IMAD.SHL.U32 R161, R32, 0x40, RZ ;  /* 0x0000004020a17824 */ /* 0x000fe200078e00ff */
[----:B------:R-:W-:-:S03]  /*1930*/  IADD3 R26, P6, R170, R26, RZ ;  /* 0x0000001aaa1a7210 */ /* 0x000fc60007fde0ff */
[----:B------:R-:W4:Y:S01]  /*1940*/  @!P2 S2R R20, SR_CgaCtaId ;  /* 0x000000000014a919 */ /* 0x000f220000008800 */
[----:B--2---:R-:W-:Y:S01]  /*1950*/  @P3 IMAD.WIDE.U32 R10, R166, R4, RZ ;  /* 0x00000004a60a3225 */ /* 0x004fe200078e00ff */
[----:B------:R-:W-:-:S03]  /*1960*/  LOP3.LUT R161, R161, 0x1c0, RZ, 0xc0, !PT ;  /* 0x000001c0a1a17812 */ /* 0x000fc600078ec0ff */
[----:B------:R-:W-:Y:S02]  /*1970*/  @P3 IMAD R5, R166, R5, R11 ;  /* 0x00000005a6053224 */ /* 0x000fe400078e020b */
[-C--:B---3--:R-:W-:Y:S02]  /*1980*/  @!P3 IMAD R4, R7, R2.reuse, RZ ;  /* 0x000000020704b224 */ /* 0x088fe400078e02ff */
[----:B------:R-:W-:-:S04]  /*1990*/  @!P3 IMAD.WIDE.U32 R28, R9, R2, RZ ;  /* 0x00000002091cb225 */ /* 0x000fc800078e00ff */
[----:B------:R-:W-:Y:S02]  /*19a0*/  IMAD.SHL.U32 R2, R167, 0x80, RZ ;  /* 0x00000080a7027824 */ /* 0x000fe400078e00ff */
[----:B------:R-:W-:Y:S02]  /*19b0*/  @!P3 IMAD R7, R9, R3, R4 ;  /* 0x000000030907b224 */ /* 0x000fe400078e0204 */
[----:B------:R-:W-:Y:S01]  /*19c0*/  IMAD.IADD R3, R129, 0x1, -R2 ;  /* 0x0000000181037824 */ /* 0x000fe200078e0a02 */
[----:B------:R-:W2:Y:S01]  /*19d0*/  @!P1 LDC.64 R8, c[0x0][0x240] ;  /* 0x00009000ff089b82 */ /* 0x000ea20000000a00 */
[----:B------:R-:W-:Y:S02]  /*19e0*/  @P3 IMAD.MOV.U32 R4, RZ, RZ, R10 ;  /* 0x000000ffff043224 */ /* 0x000fe400078e000a */
[----:B------:R-:W-:Y:S01]  /*19f0*/  @!P3 IMAD.MOV.U32 R4, RZ, RZ, R28 ;  /* 0x000000ffff04b224 */ /* 0x000fe200078e001c */
[----:B------:R-:W-:Y:S01]  /*1a00*/  ISETP.GE.AND P5, PT, R16, R3, PT ;  /* 0x000000031000720c */ /* 0x000fe20003fa6270 */
[----:B------:R-:W-:Y:S01]  /*1a10*/  @!P3 IMAD.IADD R5, R29, 0x1, R7 ;  /* 0x000000011d05b824 */ /* 0x000fe200078e0207 */
[----:B------:R-:W-:-:S02]  /*1a20*/  SHF.R.S32.HI R7, RZ, 0x1f, R170 ;  /* 0x0000001fff077819 */ /* 0x000fc400000114aa */
[----:B------:R-:W3:Y:S01]  /*1a30*/  @!P2 LDC.64 R10, c[0x0][0x240] ;  /* 0x00009000ff0aab82 */ /* 0x000ee20000000a00 */
[----:B------:R-:W-:Y:S02]  /*1a40*/  IADD3 R4, P3, R170, R4, RZ ;  /* 0x00000004aa047210 */ /* 0x000fe40007f7e0ff */
[C---:B------:R-:W-:Y:S01]  /*1a50*/  IMAD.X R19, R7.reuse, 0x1, R6, P4 ;  /* 0x0000000107137824 */ /* 0x040fe200020e0606 */
[----:B------:R-:W-:Y:S01]  /*1a60*/  ISETP.GE.AND P4, PT, R12, R163, PT ;  /* 0x000000a30c00720c */ /* 0x000fe20003f86270 */
[C---:B------:R-:W-:Y:S01]  /*1a70*/  IMAD.X R27, R7.reuse, 0x1, R0, P6 ;  /* 0x00000001071b7824 */ /* 0x040fe200030e0600 */
[----:B------:R-:W-:Y:S01]  /*1a80*/  LEA.HI R0, R122, R137, RZ, 0x6 ;  /* 0x000000897a007211 */ /* 0x000fe200078f30ff */
[----:B------:R-:W-:Y:S01]  /*1a90*/  IMAD.X R5, R7, 0x1, R5, P3 ;  /* 0x0000000107057824 */ /* 0x000fe200018e0605 */
[----:B------:R-:W-:Y:S01]  /*1aa0*/  @!P2 IADD3 R24, P3, R36, 0x10, RZ ;  /* 0x000000102418a810 */ /* 0x000fe20007f7e0ff */
[----:B------:R-:W4:Y:S01]  /*1ab0*/  @!P1 LDC.64 R6, c[0x0][0x210] ;  /* 0x00008400ff069b82 */ /* 0x000f220000000a00 */
[----:B------:R-:W4:Y:S01]  /*1ac0*/  @!P5 S2R R22, SR_CgaCtaId ;  /* 0x000000000016d919 */ /* 0x000f220000008800 */
[----:B------:R-:W-:Y:S01]  /*1ad0*/  IMAD.WIDE.U32 R34, R34, UR4, R4 ;  /* 0x0000000422227c25 */ /* 0x000fe2000f8e0004 */
[----:B------:R-:W-:Y:S01]  /*1ae0*/  SHF.L.U32 R0, R0, 0x3, RZ ;  /* 0x0000000300007819 */ /* 0x000fe200000006ff */
[----:B------:R-:W-:-:S02]  /*1af0*/  UMOV UR4, 0x400 ;  /* 0x0000040000047882 */ /* 0x000fc40000000000 */
[----:B------:R-:W-:Y:S01]  /*1b00*/  @!P2 IMAD.X R29, RZ, RZ, R37, P3 ;  /* 0x000000ffff1da224 */ /* 0x000fe200018e0625 */
[----:B------:R-:W-:Y:S01]  /*1b10*/  LOP3.LUT R13, R13, 0xfffffe00, R0, 0xf8, !PT ;  /* 0xfffffe000d0d7812 */ /* 0x000fe200078ef800 */
[----:B------:R-:W4:Y:S01]  /*1b20*/  @!P2 LDC.64 R4, c[0x0][0x210] ;  /* 0x00008400ff04ab82 */ /* 0x000f220000000a00 */
[----:B------:R-:W4:Y:S01]  /*1b30*/  @!P4 S2R R30, SR_CgaCtaId ;  /* 0x00000000001ec919 */ /* 0x000f220000008800 */
[----:B--2---:R-:W-:Y:S01]  /*1b40*/  @!P1 IMAD R28, R37, R8, RZ ;  /* 0x00000008251c9224 */ /* 0x004fe200078e02ff */
[----:B-1----:R-:W-:Y:S01]  /*1b50*/  ULEA UR4, UR6, UR4, 0x18 ;  /* 0x0000000406047291 */ /* 0x002fe2000f8ec03f */
[----:B------:R-:W-:Y:S01]  /*1b60*/  IMAD.IADD R35, R35, 0x1, R31 ;  /* 0x0000000123237824 */ /* 0x000fe200078e021f */
[----:B------:R-:W-:Y:S01]  /*1b70*/  @!P5 MOV R31, 0x400 ;  /* 0x00000400001fd802 */ /* 0x000fe20000000f00 */
[C---:B------:R-:W-:Y:S01]  /*1b80*/  @!P1 IMAD R28, R36.reuse, R9, R28 ;  /* 0x00000009241c9224 */ /* 0x040fe200078e021c */
[----:B------:R-:W-:Y:S01]  /*1b90*/  ULDC.64 UR6, c[0x0][0x268] ;  /* 0x00009a0000067ab9 */ /* 0x000fe20000000a00 */
[----:B---3--:R-:W-:Y:S01]  /*1ba0*/  @!P2 IMAD R9, R29, R10, RZ ;  /* 0x0000000a1d09a224 */ /* 0x008fe200078e02ff */
[----:B------:R-:W-:Y:S01]  /*1bb0*/  @!P2 MOV R29, 0x400 ;  /* 0x00000400001da802 */ /* 0x000fe20000000f00 */
[----:B------:R-:W-:Y:S01]  /*1bc0*/  @!P1 IMAD.WIDE.U32 R38, R36, R8, R34 ;  /* 0x0000000824269225 */ /* 0x000fe200078e0022 */
[----:B------:R-:W-:-:S02]  /*1bd0*/  LEA R169, R13, UR4, 0x1 ;  /* 0x000000040da97c11 */ /* 0x000fc4000f8e08ff */
[----:B----4-:R-:W-:Y:S01]  /*1be0*/  @!P2 LEA R20, R20, R29, 0x18 ;  /* 0x0000001d1414a211 */ /* 0x010fe200078ec0ff */
[----:B------:R-:W-:Y:S02]  /*1bf0*/  VIADD R0, R16, 0x30 ;  /* 0x0000003010007836 */ /* 0x000fe40000000000 */
[----:B------:R-:W-:Y:S01]  /*1c00*/  @!P2 IMAD.MOV.U32 R42, RZ, RZ, R34 ;  /* 0x000000ffff2aa224 */ /* 0x000fe200078e0022 */
[----:B------:R-:W-:Y:S01]  /*1c10*/  @!P1 LEA R40, P3, R38, R6, 0x1 ;  /* 0x0000000626289211 */ /* 0x000fe200078608ff */
[----:B------:R-:W-:Y:S01]  /*1c20*/  @!P2 IMAD.MOV.U32 R43, RZ, RZ, R35 ;  /* 0x000000ffff2ba224 */ /* 0x000fe200078e0023 */
[----:B------:R-:W-:Y:S01]  /*1c30*/  ISETP.GE.AND P6, PT, R0, R163, PT ;  /* 0x000000a30000720c */ /* 0x000fe20003fc6270 */
[----:B------:R-:W-:Y:S02]  /*1c40*/  @!P2 IMAD R11, R24, R11, R9 ;  /* 0x0000000b180ba224 */ /* 0x000fe400078e0209 */
[----:B------:R-:W1:Y:S01]  /*1c50*/  @!P4 LDC.64 R8, c[0x0][0x240] ;  /* 0x00009000ff08cb82 */ /* 0x000e620000000a00 */
[----:B------:R-:W-:-:S02]  /*1c60*/  @!P1 IMAD.IADD R28, R39, 0x1, R28 ;  /* 0x00000001271c9824 */ /* 0x000fc400078e021c */
[----:B------:R-:W-:Y:S01]  /*1c70*/  @!P2 IMAD.WIDE.U32 R42, R24, R10, R42 ;  /* 0x0000000a182aa225 */ /* 0x000fe200078e002a */
[----:B------:R-:W-:Y:S02]  /*1c80*/  @!P5 LEA R22, R22, R31, 0x18 ;  /* 0x0000001f1616d211 */ /* 0x000fe400078ec0ff */
[----:B------:R-:W-:Y:S01]  /*1c90*/  @!P1 LEA.HI.X R41, R38, R7, R28, 0x1, P3 ;  /* 0x0000000726299211 */ /* 0x000fe200018f0c1c */
[----:B------:R-:W-:Y:S01]  /*1ca0*/  @!P2 IMAD.IADD R10, R43, 0x1, R11 ;  /* 0x000000012b0aa824 */ /* 0x000fe200078e020b */
[C---:B------:R-:W-:Y:S01]  /*1cb0*/  @!P2 LEA R38, P3, R42.reuse, R4, 0x1 ;  /* 0x000000042a26a211 */ /* 0x040fe200078608ff */
[----:B------:R-:W-:Y:S01]  /*1cc0*/  @!P4 IMAD.MOV.U32 R43, RZ, RZ, R35 ;  /* 0x000000ffff2bc224 */ /* 0x000fe200078e0023 */
[----:B------:R-:W2:Y:S01]  /*1cd0*/  @!P6 LDC.64 R6, c[0x0][0x240] ;  /* 0x00009000ff06eb82 */ /* 0x000ea20000000a00 */
[----:B------:R-:W-:Y:S01]  /*1ce0*/  @!P4 MOV R11, 0x400 ;  /* 0x00000400000bc802 */ /* 0x000fe20000000f00 */
[----:B------:R-:W3:Y:S01]  /*1cf0*/  @!P6 S2R R28, SR_CgaCtaId ;  /* 0x00000000001ce919 */ /* 0x000ee20000008800 */
[----:B------:R-:W-:Y:S01]  /*1d00*/  @!P2 LEA.HI.X R39, R42, R5, R10, 0x1, P3 ;  /* 0x000000052a27a211 */ /* 0x000fe200018f0c0a */
[----:B------:R-:W-:Y:S01]  /*1d10*/  @!P4 IMAD.MOV.U32 R42, RZ, RZ, R34 ;  /* 0x000000ffff2ac224 */ /* 0x000fe200078e0022 */
[----:B------:R-:W-:Y:S01]  /*1d20*/  @!P4 IADD3 R31, P3, R36, 0x20, RZ ;  /* 0x00000020241fc810 */ /* 0x000fe20007f7e0ff */
[----:B------:R-:W-:Y:S01]  /*1d30*/  @!PT LDS RZ, [RZ] ;  /* 0x00000000fffff984 */ /* 0x000fe20000000800 */
[----:B------:R-:W-:Y:S01]  /*1d40*/  @!PT LDS RZ, [RZ] ;  /* 0x00000000fffff984 */ /* 0x000fe20000000800 */
[----:B------:R-:W-:Y:S01]  /*1d50*/  @!PT LDS RZ, [RZ] ;  /* 0x00000000fffff984 */ /* 0x000fe20000000800 */
[----:B------:R4:W-:Y:S01]  /*1d60*/  @!P1 LDGSTS.E.BYPASS.LTC128B.128 [R169], desc[UR12][R40.64] ;  /* 0x0000000028a99fae */ /* 0x0009e2000b901d4c */
[----:B------:R-:W-:Y:S01]  /*1d70*/  @!P4 LEA R30, R30, R11, 0x18 ;  /* 0x0000000b1e1ec211 */ /* 0x000fe200078ec0ff */
[----:B------:R-:W-:Y:S01]  /*1d80*/  IMAD.WIDE.U32 R26, R16, R120, R26 ;  /* 0x00000078101a7225 */ /* 0x000fe200078e001a */
[----:B------:R-:W4:Y:S01]  /*1d90*/  @!P4 LDC.64 R10, c[0x0][0x210] ;  /* 0x00008400ff0acb82 */ /* 0x000f220000000a00 */
[----:B------:R-:W-:-:S02]  /*1da0*/  @!P6 IADD3 R29, P1, R36, 0x30, RZ ;  /* 0x00000030241de810 */ /* 0x000fc40007f3e0ff */
[----:B------:R-:W-:Y:S01]  /*1db0*/  @!P4 IMAD.X R5, RZ, RZ, R37, P3 ;  /* 0x000000ffff05c224 */ /* 0x000fe200018e0625 */
[----:B------:R-:W-:Y:S01]  /*1dc0*/  ISETP.GE.AND P3, PT, R14, R3, PT ;  /* 0x000000030e00720c */ /* 0x000fe20003f66270 */
[----:B------:R-:W-:Y:S02]  /*1dd0*/  @!P2 IMAD R36, R13, 0x2, R20 ;  /* 0x000000020d24a824 */ /* 0x000fe400078e0214 */
[-C--:B-1----:R-:W-:Y:S02]  /*1de0*/  @!P4 IMAD R20, R5, R8.reuse, RZ ;  /* 0x000000080514c224 */ /* 0x082fe400078e02ff */
[----:B------:R-:W1:Y:S01]  /*1df0*/  @!P6 LDC.64 R4, c[0x0][0x210] ;  /* 0x00008400ff04eb82 */ /* 0x000e620000000a00 */
[C---:B------:R-:W-:Y:S01]  /*1e00*/  @!P4 IMAD.WIDE.U32 R42, R31.reuse, R8, R42 ;  /* 0x000000081f2ac225 */ /* 0x040fe200078e002a */
[----:B------:R1:W-:Y:S03]  /*1e10*/  @!P2 LDGSTS.E.BYPASS.LTC128B.128 [R36+0x800], desc[UR12][R38.64] ;  /* 0x008000002624afae */ /* 0x0003e6000b901d4c */
[----:B------:R-:W-:-:S02]  /*1e20*/  @!P4 IMAD R33, R31, R9, R20 ;  /* 0x000000091f21c224 */ /* 0x000fc400078e0214 */
[----:B------:R-:W-:Y:S01]  /*1e30*/  @!P6 IMAD.X R37, RZ, RZ, R37, P1 ;  /* 0x000000ffff25e224 */ /* 0x000fe200008e0625 */
[----:B------:R-:W1:Y:S01]  /*1e40*/  @!P3 S2R R24, SR_CgaCtaId ;  /* 0x000000000018b919 */ /* 0x000e620000008800 */
[----:B------:R-:W1:Y:S01]  /*1e50*/  @!P5 LDC.64 R8, c[0x0][0x218] ;  /* 0x00008600ff08db82 */ /* 0x000e620000000a00 */
[----:B------:R-:W-:Y:S01]  /*1e60*/  IADD3 R20, P1, R16, R25, RZ ;  /* 0x0000001910147210 */ /* 0x000fe20007f3e0ff */
[----:B------:R-:W-:Y:S01]  /*1e70*/  IMAD R25, R17, R120, RZ ;  /* 0x0000007811197224 */ /* 0x000fe200078e02ff */
[----:B------:R-:W-:Y:S01]  /*1e80*/  @!P4 IADD3 R33, R43, R33, RZ ;  /* 0x000000212b21c210 */ /* 0x000fe20007ffe0ff */
[----:B--2---:R-:W-:Y:S01]  /*1e90*/  @!P6 IMAD.WIDE.U32 R34, R29, R6, R34 ;  /* 0x000000061d22e225 */ /* 0x004fe200078e0022 */
[----:B----4-:R-:W-:-:S03]  /*1ea0*/  @!P4 LEA R10, P2, R42, R10, 0x1 ;  /* 0x0000000a2a0ac211 */ /* 0x010fc600078408ff */
[----:B------:R-:W-:Y:S02]  /*1eb0*/  @!P6 IMAD R40, R37, R6, RZ ;  /* 0x000000062528e224 */ /* 0x000fe400078e02ff */
[----:B------:R-:W-:Y:S01]  /*1ec0*/  IMAD.X R23, R17, 0x1, R23, P1 ;  /* 0x0000000111177824 */ /* 0x000fe200008e0617 */
[----:B------:R-:W-:Y:S01]  /*1ed0*/  ISETP.GE.AND P1, PT, R12, R3, PT ;  /* 0x000000030c00720c */ /* 0x000fe20003f26270 */
[----:B------:R-:W-:Y:S01]  /*1ee0*/  @!P6 IMAD R17, R29, R7, R40 ;  /* 0x000000071d11e224 */ /* 0x000fe200078e0228 */
[----:B------:R-:W-:Y:S01]  /*1ef0*/  @!P4 LEA.HI.X R11, R42, R11, R33, 0x1, P2 ;  /* 0x0000000b2a0bc211 */ /* 0x000fe200010f0c21 */
[----:B------:R-:W-:Y:S01]  /*1f00*/  IMAD R127, R16, R121, R25 ;  /* 0x00000079107f7224 */ /* 0x000fe200078e0219 */
[----:B------:R-:W-:Y:S01]  /*1f10*/  @!P6 MOV R25, 0x400 ;  /* 0x000004000019e802 */ /* 0x000fe20000000f00 */
[----:B------:R-:W2:Y:S01]  /*1f20*/  @!P3 LDC.64 R6, c[0x0][0x218] ;  /* 0x00008600ff06bb82 */ /* 0x000ea20000000a00 */
[----:B------:R-:W-:Y:S02]  /*1f30*/  @!P6 IMAD.IADD R17, R35, 0x1, R17 ;  /* 0x000000012311e824 */ /* 0x000fe400078e0211 */
[----:B---3--:R-:W-:Y:S01]  /*1f40*/  @!P6 LEA R28, R28, R25, 0x18 ;  /* 0x000000191c1ce211 */ /* 0x008fe200078ec0ff */
[----:B------:R-:W-:Y:S01]  /*1f50*/  @!P4 IMAD R25, R13, 0x2, R30 ;  /* 0x000000020d19c824 */ /* 0x000fe200078e021e */
[----:B-1----:R-:W-:Y:S01]  /*1f60*/  @!P6 LEA R30, P2, R34, R4, 0x1 ;  /* 0x00000004221ee211 */ /* 0x002fe200078408ff */
[----:B------:R-:W-:-:S02]  /*1f70*/  IMAD.MOV.U32 R128, RZ, RZ, R26 ;  /* 0x000000ffff807224 */ /* 0x000fc400078e001a */
[----:B------:R-:W-:Y:S01]  /*1f80*/  IMAD.IADD R127, R27, 0x1, R127 ;  /* 0x000000011b7f7824 */ /* 0x000fe200078e027f */
[----:B------:R-:W-:Y:S01]  /*1f90*/  @!P6 LEA.HI.X R31, R34, R5, R17, 0x1, P2 ;  /* 0x00000005221fe211 */ /* 0x000fe200010f0c11 */
[----:B------:R-:W-:Y:S01]  /*1fa0*/  IMAD.WIDE.U32 R26, R120, 0x20, RZ ;  /* 0x00000020781a7825 */ /* 0x000fe200078e00ff */
[----:B------:R-:W1:Y:S01]  /*1fb0*/  @!P1 LDC.64 R4, c[0x0][0x218] ;  /* 0x00008600ff049b82 */ /* 0x000e620000000a00 */
[----:B------:R3:W-:Y:S01]  /*1fc0*/  @!P4 LDGSTS.E.BYPASS.LTC128B.128 [R25+0x1000], desc[UR12][R10.64] ;  /* 0x010000000a19cfae */ /* 0x0007e2000b901d4c */
[----:B------:R-:W-:Y:S01]  /*1fd0*/  @!P3 MOV R17, 0x400 ;  /* 0x000004000011b802 */ /* 0x000fe20000000f00 */
[----:B------:R-:W-:Y:S01]  /*1fe0*/  IMAD.SHL.U32 R34, R121, 0x20, RZ ;  /* 0x0000002079227824 */ /* 0x000fe200078e00ff */
[C---:B------:R-:W-:Y:S01]  /*1ff0*/  @!P5 LEA R36, P4, R128.reuse, R8, 0x1 ;  /* 0x000000088024d211 */ /* 0x040fe200078808ff */
[----:B------:R-:W-:Y:S01]  /*2000*/  IMAD R23, R23, R124, RZ ;  /* 0x0000007c17177224 */ /* 0x000fe200078e02ff */
[----:B------:R-:W-:Y:S02]  /*2010*/  @!P1 IADD3 R8, P2, R128, R26, RZ ;  /* 0x0000001a80089210 */ /* 0x000fe40007f5e0ff */
[----:B------:R-:W-:Y:S01]  /*2020*/  @!P3 LEA R26, R24, R17, 0x18 ;  /* 0x00000011181ab211 */ /* 0x000fe200078ec0ff */
[----:B------:R-:W-:Y:S01]  /*2030*/  VIADD R24, R16, 0x50 ;  /* 0x0000005010187836 */ /* 0x000fe20000000000 */
[----:B------:R-:W-:Y:S01]  /*2040*/  @!P5 LEA.HI.X R37, R128, R9, R127, 0x1, P4 ;  /* 0x000000098025d211 */ /* 0x000fe200020f0c7f */
[----:B------:R-:W-:Y:S01]  /*2050*/  IMAD R23, R20, R125, R23 ;  /* 0x0000007d14177224 */ /* 0x000fe200078e0217 */
[----:B------:R-:W-:-:S02]  /*2060*/  @!P3 LEA R17, P4, R120, R128, 0x4 ;  /* 0x000000807811b211 */ /* 0x000fc400078820ff */
[----:B------:R-:W-:Y:S02]  /*2070*/  @!P1 IADD3.X R9, R127, R27, R34, P2, !PT ;  /* 0x0000001b7f099210 */ /* 0x000fe400017fe422 */
[----:B--2---:R-:W-:Y:S01]  /*2080*/  @!P3 LEA R38, P2, R17, R6, 0x1 ;  /* 0x000000061126b211 */ /* 0x004fe200078408ff */
[C---:B---3--:R-:W-:Y:S01]  /*2090*/  @!P5 IMAD R10, R13.reuse, 0x2, R22 ;  /* 0x000000020d0ad824 */ /* 0x048fe200078e0216 */
[----:B------:R-:W-:Y:S01]  /*20a0*/  @!P3 LEA.HI.X R22, R120, R127, R121, 0x4, P4 ;  /* 0x0000007f7816b211 */ /* 0x000fe200020f2479 */
[----:B------:R-:W-:Y:S02]  /*20b0*/  @!P6 IMAD R11, R13, 0x2, R28 ;  /* 0x000000020d0be824 */ /* 0x000fe400078e021c */
[----:B------:R-:W-:Y:S01]  /*20c0*/  VIADD R28, R16, 0x60 ;  /* 0x00000060101c7836 */ /* 0x000fe20000000000 */
[----:B------:R-:W-:Y:S01]  /*20d0*/  @!P3 LEA.HI.X R39, R17, R7, R22, 0x1, P2 ;  /* 0x000000071127b211 */ /* 0x000fe200010f0c16 */
[----:B------:R-:W-:Y:S01]  /*20e0*/  @!P3 IMAD R7, R13, 0x2, R26 ;  /* 0x000000020d07b824 */ /* 0x000fe200078e021a */
[-C--:B------:R-:W-:Y:S01]  /*20f0*/  ISETP.GE.AND P2, PT, R0, R3.reuse, PT ;  /* 0x000000030000720c */ /* 0x080fe20003f46270 */
[----:B------:R2:W-:Y:S01]  /*2100*/  @!P6 LDGSTS.E.BYPASS.LTC128B.128 [R11+0x1800], desc[UR12][R30.64] ;  /* 0x018000001e0befae */ /* 0x0005e2000b901d4c */
[----:B------:R-:W-:Y:S01]  /*2110*/  VIADD R22, R16, 0x40 ;  /* 0x0000004010167836 */ /* 0x000fe20000000000 */
[-C--:B------:R-:W-:Y:S01]  /*2120*/  ISETP.GE.AND P4, PT, R28, R3.reuse, PT ;  /* 0x000000031c00720c */ /* 0x080fe20003f86270 */
[----:B------:R-:W-:Y:S01]  /*2130*/  VIADD R26, R16, 0x70 ;  /* 0x00000070101a7836 */ /* 0x000fe20000000000 */
[----:B------:R3:W-:Y:S01]  /*2140*/  @!P5 LDGSTS.E.BYPASS.LTC128B.128 [R10+0x2000], desc[UR12][R36.64] ;  /* 0x02000000240adfae */ /* 0x0007e2000b901d4c */
[----:B------:R-:W-:-:S02]  /*2150*/  ISETP.GE.AND P5, PT, R24, R3, PT ;  /* 0x000000031800720c */ /* 0x000fc40003fa6270 */
[----:B------:R-:W-:Y:S01]  /*2160*/  ISETP.GE.AND P6, PT, R22, R3, PT ;  /* 0x000000031600720c */ /* 0x000fe20003fc6270 */
[----:B------:R4:W-:Y:S01]  /*2170*/  @!P3 LDGSTS.E.BYPASS.LTC128B.128 [R7+0x2800], desc[UR12][R38.64] ;  /* 0x028000002607bfae */ /* 0x0009e2000b901d4c */
[C---:B-1----:R-:W-:Y:S02]  /*2180*/  @!P1 LEA R42, P3, R8.reuse, R4, 0x1 ;  /* 0x00000004082a9211 */ /* 0x042fe400078608ff */
[----:B------:R-:W-:Y:S01]  /*2190*/  @!P1 MOV R17, 0x400 ;  /* 0x0000040000119802 */ /* 0x000fe20000000f00 */
[----:B------:R-:W1:Y:S01]  /*21a0*/  @!P2 S2R R6, SR_CgaCtaId ;  /* 0x000000000006a919 */ /* 0x000e620000008800 */
[----:B------:R-:W-:Y:S01]  /*21b0*/  @!P1 LEA.HI.X R43, R8, R5, R9, 0x1, P3 ;  /* 0x00000005082b9211 */ /* 0x000fe200018f0c09 */
[----:B------:R-:W-:Y:S01]  /*21c0*/  @!P2 IMAD.MOV.U32 R40, RZ, RZ, R128 ;  /* 0x000000ffff28a224 */ /* 0x000fe200078e0080 */
[----:B------:R-:W-:Y:S01]  /*21d0*/  ISETP.GE.AND P3, PT, R26, R3, PT ;  /* 0x000000031a00720c */ /* 0x000fe20003f66270 */
[----:B------:R-:W1:Y:S01]  /*21e0*/  @!P1 S2R R8, SR_CgaCtaId ;  /* 0x0000000000089919 */ /* 0x000e620000008800 */
[----:B------:R-:W1:Y:S01]  /*21f0*/  @!P2 LDC.64 R4, c[0x0][0x218] ;  /* 0x00008600ff04ab82 */ /* 0x000e620000000a00 */
[----:B------:R-:W-:-:S02]  /*2200*/  @!P2 IMAD.MOV.U32 R41, RZ, RZ, R127 ;  /* 0x000000ffff29a224 */ /* 0x000fc400078e007f */
[----:B------:R-:W1:Y:S01]  /*2210*/  @!P6 S2R R34, SR_CgaCtaId ;  /* 0x000000000022e919 */ /* 0x000e620000008800 */
[----:B------:R-:W-:Y:S01]  /*2220*/  @!P6 MOV R9, 0x400 ;  /* 0x000004000009e802 */ /* 0x000fe20000000f00 */
[----:B------:R-:W-:-:S04]  /*2230*/  @!P2 IMAD.WIDE.U32 R40, R120, 0x30, R40 ;  /* 0x000000307828a825 */ /* 0x000fc800078e0028 */
[----:B------:R-:W-:Y:S01]  /*2240*/  @!P5 IMAD.MOV.U32 R45, RZ, RZ, R127 ;  /* 0x000000ffff2dd224 */ /* 0x000fe200078e007f */
[----:B--2---:R-:W2:Y:S01]  /*2250*/  @!P5 S2R R30, SR_CgaCtaId ;  /* 0x00000000001ed919 */ /* 0x004ea20000008800 */
[----:B------:R-:W-:Y:S01]  /*2260*/  @!P2 MOV R11, 0x400 ;  /* 0x00000400000ba802 */ /* 0x000fe20000000f00 */
[----:B---3--:R-:W3:Y:S01]  /*2270*/  @!P3 S2R R36, SR_CgaCtaId ;  /* 0x000000000024b919 */ /* 0x008ee20000008800 */
[----:B----4-:R-:W4:Y:S01]  /*2280*/  @!P4 S2R R38, SR_CgaCtaId ;  /* 0x000000000026c919 */ /* 0x010f220000008800 */
[----:B------:R-:W-:Y:S02]  /*2290*/  @!P5 MOV R7, 0x400 ;  /* 0x000004000007d802 */ /* 0x000fe40000000f00 */
[----:B-1----:R-:W-:Y:S02]  /*22a0*/  @!P2 LEA R6, R6, R11, 0x18 ;  /* 0x0000000b0606a211 */ /* 0x002fe400078ec0ff */
[----:B------:R-:W1:Y:S01]  /*22b0*/  @!P6 LDC.64 R10, c[0x0][0x218] ;  /* 0x00008600ff0aeb82 */ /* 0x000e620000000a00 */
[----:B------:R-:W-:-:S02]  /*22c0*/  @!P1 LEA R8, R8, R17, 0x18 ;  /* 0x0000001108089211 */ /* 0x000fc400078ec0ff */
[C---:B------:R-:W-:Y:S02]  /*22d0*/  @!P2 IMAD R25, R13.reuse, 0x2, R6 ;  /* 0x000000020d19a824 */ /* 0x040fe400078e0206 */
[----:B------:R-:W-:Y:S01]  /*22e0*/  @!P1 LEA R17, R13, R8, 0x1 ;  /* 0x000000080d119211 */ /* 0x000fe200078e08ff */
[----:B------:R-:W-:Y:S01]  /*22f0*/  @!P2 IMAD R8, R121, 0x30, RZ ;  /* 0x000000307908a824 */ /* 0x000fe200078e02ff */
[----:B------:R-:W-:Y:S02]  /*2300*/  @!P6 LEA R34, R34, R9, 0x18 ;  /* 0x000000092222e211 */ /* 0x000fe400078ec0ff */
[----:B------:R-:W-:Y:S01]  /*2310*/  @!P4 MOV R9, 0x400 ;  /* 0x000004000009c802 */ /* 0x000fe20000000f00 */
[----:B------:R1:W-:Y:S01]  /*2320*/  @!P1 LDGSTS.E.BYPASS.LTC128B.128 [R17+0x3000], desc[UR12][R42.64] ;  /* 0x030000002a119fae */ /* 0x0003e2000b901d4c */
[----:B------:R-:W-:Y:S01]  /*2330*/  @!P2 IMAD.IADD R8, R41, 0x1, R8 ;  /* 0x000000012908a824 */ /* 0x000fe200078e0208 */
[----:B--2---:R-:W-:Y:S01]  /*2340*/  @!P5 LEA R30, R30, R7, 0x18 ;  /* 0x000000071e1ed211 */ /* 0x004fe200078ec0ff */
[----:B------:R-:W-:Y:S01]  /*2350*/  @!P6 IMAD R34, R13, 0x2, R34 ;  /* 0x000000020d22e824 */ /* 0x000fe200078e0222 */
[----:B------:R-:W-:-:S02]  /*2360*/  @!P3 MOV R7, 0x400 ;  /* 0x000004000007b802 */ /* 0x000fc40000000f00 */
[----:B------:R-:W-:Y:S01]  /*2370*/  @!P2 LEA R46, P1, R40, R4, 0x1 ;  /* 0x00000004282ea211 */ /* 0x000fe200078208ff */
[----:B------:R-:W-:Y:S01]  /*2380*/  IMAD R4, R21, UR6, RZ ;  /* 0x0000000615047c24 */ /* 0x000fe2000f8e02ff */
[----:B---3--:R-:W-:Y:S01]  /*2390*/  @!P3 LEA R36, R36, R7, 0x18 ;  /* 0x000000072424b211 */ /* 0x008fe200078ec0ff */
[C---:B------:R-:W-:Y:S01]  /*23a0*/  @!P5 IMAD R30, R13.reuse, 0x2, R30 ;  /* 0x000000020d1ed824 */ /* 0x040fe200078e021e */
[----:B------:R-:W2:Y:S01]  /*23b0*/  @!P4 LDC.64 R6, c[0x0][0x218] ;  /* 0x00008600ff06cb82 */ /* 0x000ea20000000a00 */
[----:B----4-:R-:W-:Y:S02]  /*23c0*/  @!P4 LEA R38, R38, R9, 0x18 ;  /* 0x000000092626c211 */ /* 0x010fe400078ec0ff */
[----:B------:R-:W-:Y:S01]  /*23d0*/  @!P2 LEA.HI.X R47, R40, R5, R8, 0x1, P1 ;  /* 0x00000005282fa211 */ /* 0x000fe200008f0c08 */
[C---:B------:R-:W-:Y:S01]  /*23e0*/  @!P3 IMAD R36, R13.reuse, 0x2, R36 ;  /* 0x000000020d24b824 */ /* 0x040fe200078e0224 */
[----:B------:R-:W-:Y:S01]  /*23f0*/  @!P6 LEA R21, P1, R120, R128, 0x6 ;  /* 0x000000807815e211 */ /* 0x000fe200078230ff */
[----:B------:R-:W-:-:S02]  /*2400*/  @!P4 IMAD R38, R13, 0x2, R38 ;  /* 0x000000020d26c824 */ /* 0x000fc400078e0226 */
[----:B------:R-:W3:Y:S01]  /*2410*/  @!P5 LDC.64 R8, c[0x0][0x218] ;  /* 0x00008600ff08db82 */ /* 0x000ee20000000a00 */
[----:B------:R-:W-:Y:S01]  /*2420*/  @!P6 LEA.HI.X R44, R120, R127, R121, 0x6, P1 ;  /* 0x0000007f782ce211 */ /* 0x000fe200008f3479 */
[----:B------:R4:W-:Y:S01]  /*2430*/  @!P2 LDGSTS.E.BYPASS.LTC128B.128 [R25+0x3800], desc[UR12][R46.64] ;  /* 0x038000002e19afae */ /* 0x0009e2000b901d4c */
[----:B-1----:R-:W-:Y:S01]  /*2440*/  @!P6 LEA R40, P1, R21, R10, 0x1 ;  /* 0x0000000a1528e211 */ /* 0x002fe200078208ff */
[----:B------:R-:W-:-:S03]  /*2450*/  @!P3 IMAD R10, R121, 0x70, RZ ;  /* 0x00000070790ab824 */ /* 0x000fc600078e02ff */
[----:B------:R-:W-:Y:S01]  /*2460*/  @!P6 LEA.HI.X R41, R21, R11, R44, 0x1, P1 ;  /* 0x0000000b1529e211 */ /* 0x000fe200008f0c2c */
[----:B------:R-:W-:Y:S02]  /*2470*/  @!P5 IMAD.MOV.U32 R44, RZ, RZ, R128 ;  /* 0x000000ffff2cd224 */ /* 0x000fe400078e0080 */
[C---:B------:R-:W-:Y:S02]  /*2480*/  IMAD R17, R15.reuse, UR7, R4 ;  /* 0x000000070f117c24 */ /* 0x040fe4000f8e0204 */
[----:B------:R-:W1:Y:S01]  /*2490*/  @!P3 LDC.64 R4, c[0x0][0x218] ;  /* 0x00008600ff04bb82 */ /* 0x000e620000000a00 */
[----:B------:R-:W-:Y:S01]  /*24a0*/  IMAD.WIDE.U32 R42, R15, UR6, R18 ;  /* 0x000000060f2a7c25 */ /* 0x000fe2000f8e0012 */
[----:B------:R-:W-:Y:S01]  /*24b0*/  @!P6 LDGSTS.E.BYPASS.LTC128B.128 [R34+0x4000], desc[UR12][R40.64] ;  /* 0x040000002822efae */ /* 0x000fe2000b901d4c */
[----:B------:R-:W-:Y:S01]  /*24c0*/  ISETP.GE.AND P6, PT, R0, R3, PT ;  /* 0x000000030000720c */ /* 0x000fe20003fc6270 */
[----:B------:R-:W-:Y:S01]  /*24d0*/  ULDC.64 UR6, c[0x0][0x220] ;  /* 0x0000880000067ab9 */ /* 0x000fe20000000a00 */
[----:B------:R-:W-:-:S02]  /*24e0*/  @!P4 IMAD.MOV.U32 R18, RZ, RZ, R128 ;  /* 0x000000ffff12c224 */ /* 0x000fc400078e0080 */
[----:B------:R-:W-:Y:S02]  /*24f0*/  @!P4 IMAD.MOV.U32 R19, RZ, RZ, R127 ;  /* 0x000000ffff13c224 */ /* 0x000fe400078e007f */
[C---:B------:R-:W-:Y:S02]  /*2500*/  @!P4 IMAD R11, R121.reuse, 0x60, RZ ;  /* 0x00000060790bc824 */ /* 0x040fe400078e02ff */
[----:B------:R-:W-:Y:S02]  /*2510*/  @!P5 IMAD R15, R121, 0x50, RZ ;  /* 0x00000050790fd824 */ /* 0x000fe400078e02ff */
[----:B------:R-:W-:-:S04]  /*2520*/  @!P5 IMAD.WIDE.U32 R48, R120, 0x50, R44 ;  /* 0x000000507830d825 */ /* 0x000fc800078e002c */
[----:B----4-:R-:W-:Y:S01]  /*2530*/  @!P4 IMAD.WIDE.U32 R46, R120, 0x60, R18 ;  /* 0x00000060782ec825 */ /* 0x010fe200078e0012 */
[----:B---3--:R-:W-:-:S03]  /*2540*/  @!P5 LEA R8, P2, R48, R8, 0x1 ;  /* 0x000000083008d211 */ /* 0x008fc600078408ff */
[----:B------:R-:W-:Y:S01]  /*2550*/  @!P3 IMAD.MOV.U32 R18, RZ, RZ, R128 ;  /* 0x000000ffff12b224 */ /* 0x000fe200078e0080 */
[----:B--2---:R-:W-:Y:S01]  /*2560*/  @!P4 LEA R6, P1, R46, R6, 0x1 ;  /* 0x000000062e06c211 */ /* 0x004fe200078208ff */
[----:B------:R-:W-:Y:S02]  /*2570*/  @!P3 IMAD.MOV.U32 R19, RZ, RZ, R127 ;  /* 0x000000ffff13b224 */ /* 0x000fe400078e007f */
[----:B------:R-:W-:Y:S02]  /*2580*/  @!P4 IMAD.IADD R44, R47, 0x1, R11 ;  /* 0x000000012f2cc824 */ /* 0x000fe400078e020b */
[----:B------:R-:W-:Y:S01]  /*2590*/  @!P3 IMAD.WIDE.U32 R50, R120, 0x70, R18 ;  /* 0x000000707832b825 */ /* 0x000fe200078e0012 */
[----:B------:R-:W-:Y:S02]  /*25a0*/  @!P5 IADD3 R18, R49, R15, RZ ;  /* 0x0000000f3112d210 */ /* 0x000fe40007ffe0ff */
[----:B------:R-:W-:Y:S01]  /*25b0*/  @!P4 LEA.HI.X R7, R46, R7, R44, 0x1, P1 ;  /* 0x000000072e07c211 */ /* 0x000fe200008f0c2c */
[----:B------:R-:W-:Y:S01]  /*25c0*/  @!P3 IMAD.IADD R10, R51, 0x1, R10 ;  /* 0x00000001330ab824 */ /* 0x000fe200078e020a */
[----:B-1----:R-:W-:Y:S01]  /*25d0*/  @!P3 LEA R4, P1, R50, R4, 0x1 ;  /* 0x000000043204b211 */ /* 0x002fe200078208ff */
[----:B------:R-:W-:Y:S01]  /*25e0*/  IMAD.IADD R43, R43, 0x1, R17 ;  /* 0x000000012b2b7824 */ /* 0x000fe200078e0211 */
[----:B------:R-:W-:-:S02]  /*25f0*/  @!P5 LEA.HI.X R9, R48, R9, R18, 0x1, P2 ;  /* 0x000000093009d211 */ /* 0x000fc400010f0c12 */
[----:B------:R-:W-:Y:S01]  /*2600*/  @!P3 LEA.HI.X R5, R50, R5, R10, 0x1, P1 ;  /* 0x000000053205b211 */ /* 0x000fe200008f0c0a */
[----:B------:R-:W-:Y:S01]  /*2610*/  IMAD.WIDE.U32 R20, R20, R124, R42 ;  /* 0x0000007c14147225 */ /* 0x000fe200078e002a */
[-C--:B------:R-:W-:Y:S01]  /*2620*/  ISETP.GE.AND P2, PT, R16, R3.reuse, PT ;  /* 0x000000031000720c */ /* 0x080fe20003f46270 */
[----:B------:R1:W-:Y:S01]  /*2630*/  @!P5 LDGSTS.E.BYPASS.LTC128B.128 [R30+0x4800], desc[UR12][R8.64] ;  /* 0x04800000081edfae */ /* 0x0003e2000b901d4c */
[-C--:B------:R-:W-:Y:S01]  /*2640*/  ISETP.GE.AND P5, PT, R14, R3.reuse, PT ;  /* 0x000000030e00720c */ /* 0x080fe20003fa6270 */
[----:B------:R-:W-:Y:S01]  /*2650*/  IMAD.IADD R23, R21, 0x1, R23 ;  /* 0x0000000115177824 */ /* 0x000fe200078e0217 */
[-C--:B------:R-:W-:Y:S01]  /*2660*/  ISETP.GE.AND P1, PT, R12, R3.reuse, PT ;  /* 0x000000030c00720c */ /* 0x080fe20003f26270 */
[----:B------:R2:W-:Y:S01]  /*2670*/  @!P4 LDGSTS.E.BYPASS.LTC128B.128 [R38+0x5000], desc[UR12][R6.64] ;  /* 0x050000000626cfae */ /* 0x0005e2000b901d4c */
[----:B------:R-:W-:Y:S01]  /*2680*/  IMAD.SHL.U32 R10, R16, 0x8, RZ ;  /* 0x00000008100a7824 */ /* 0x000fe200078e00ff */
[----:B------:R-:W-:Y:S02]  /*2690*/  ISETP.GE.AND P4, PT, R24, R3, PT ;  /* 0x000000031800720c */ /* 0x000fe40003f86270 */
[----:B------:R3:W-:Y:S01]  /*26a0*/  @!P3 LDGSTS.E.BYPASS.LTC128B.128 [R36+0x5800], desc[UR12][R4.64] ;  /* 0x058000000424bfae */ /* 0x0007e2000b901d4c */
[----:B------:R-:W-:-:S03]  /*26b0*/  LEA R164, P3, R20, UR6, 0x1 ;  /* 0x0000000614a47c11 */ /* 0x000fc6000f8608ff */
[----:B------:R-:W0:Y:S01]  /*26c0*/  LDGDEPBAR ;  /* 0x00000000000079af */ /* 0x000e220000000000 */
[----:B------:R-:W-:Y:S01]  /*26d0*/  LEA.HI.X R165, R20, UR7, R23, 0x1, P3 ;  /* 0x0000000714a57c11 */ /* 0x000fe200098f0c17 */
[----:B------:R-:W-:Y:S01]  /*26e0*/  @!P6 IMAD.MOV.U32 R12, RZ, RZ, R164 ;  /* 0x000000ffff0ce224 */ /* 0x000fe200078e00a4 */
[----:B------:R-:W-:-:S03]  /*26f0*/  ISETP.GE.AND P3, PT, R28, R3, PT ;  /* 0x000000031c00720c */ /* 0x000fc60003f66270 */
[----:B------:R-:W-:Y:S02]  /*2700*/  @!P6 IMAD.MOV.U32 R13, RZ, RZ, R165 ;  /* 0x000000ffff0de224 */ /* 0x000fe400078e00a5 */
[----:B------:R-:W-:-:S04]  /*2710*/  @!P6 IMAD.WIDE.U32 R14, R124, 0x60, R12 ;  /* 0x000000607c0ee825 */ /* 0x000fc800078e000c */
[----:B------:R-:W-:-:S04]  /*2720*/  @!P4 IMAD.WIDE.U32 R12, R124, 0xa0, R164 ;  /* 0x000000a07c0cc825 */ /* 0x000fc800078e00a4 */
[----:B-1----:R-:W-:-:S04]  /*2730*/  IMAD.WIDE.U32 R8, R124, 0x20, RZ ;  /* 0x000000207c087825 */ /* 0x002fc800078e00ff */
[----:B--2---:R-:W-:Y:S01]  /*2740*/  IMAD.SHL.U32 R6, R125, 0x20, RZ ;  /* 0x000000207d067824 */ /* 0x004fe200078e00ff */
[----:B---3--:R-:W-:Y:S01]  /*2750*/  LEA.HI R4, R122, R137, RZ, 0x4 ;  /* 0x000000897a047211 */ /* 0x008fe200078f20ff */
[----:B------:R-:W-:-:S04]  /*2760*/  DEPBAR.LE SB0, 0x0 ;  /* 0x000080000000791a */ /* 0x000fc80000000000 */
[----:B------:R-:W-:Y:S01]  /*2770*/  BAR.SYNC.DEFER_BLOCKING 0x0 ;  /* 0x0000000000007b1d */ /* 0x000fe20000010000 */
[----:B------:R-:W-:Y:S02]  /*2780*/  LOP3.LUT R0, R4, 0xfffffff0, RZ, 0xc0, !PT ;  /* 0xfffffff004007812 */ /* 0x000fe400078ec0ff */
[----:B------:R-:W-:Y:S02]  /*2790*/  SHF.R.S32.HI R5, RZ, 0x4, R4 ;  /* 0x00000004ff057819 */ /* 0x000fe40000011404 */
[----:B------:R-:W-:Y:S01]  /*27a0*/  LEA.HI R122, R122, R137, RZ, 0x5 ;  /* 0x000000897a7a7211 */ /* 0x000fe200078f28ff */
[----:B------:R-:W-:-:S03]  /*27b0*/  IMAD.IADD R0, R137, 0x1, -R0 ;  /* 0x0000000189007824 */ /* 0x000fc600078e0a00 */
[----:B------:R-:W-:Y:S02]  /*27c0*/  SHF.R.S32.HI R139, RZ, 0x5, R122 ;  /* 0x00000005ff8b7819 */ /* 0x000fe4000001147a */
[----:B------:R-:W-:Y:S01]  /*27d0*/  SHF.R.S32.HI R7, RZ, 0x1f, R0 ;  /* 0x0000001fff077819 */ /* 0x000fe20000011400 */
[----:B------:R-:W-:Y:S04]  /*27e0*/  @P2 STS.128 [R169+0x6000], RZ ;  /* 0x006000ffa9002388 */ /* 0x000fe80000000c00 */
[----:B------:R-:W-:Y:S01]  /*27f0*/  @!PT LDS RZ, [RZ] ;  /* 0x00000000fffff984 */ /* 0x000fe20000000800 */
[----:B------:R-:W-:Y:S01]  /*2800*/  @!PT LDS RZ, [RZ] ;  /* 0x00000000fffff984 */ /* 0x000fe20000000800 */
[----:B------:R-:W-:Y:S01]  /*2810*/  @!PT LDS RZ, [RZ] ;  /* 0x00000000fffff984 */ /* 0x000fe20000000800 */
[----:B------:R-:W-:Y:S01]  /*2820*/  @!P2 LDGSTS.E.BYPASS.LTC128B.128 [R169+0x6000], desc[UR12][R164.64] ;  /* 0x06000000a4a9afae */ /* 0x000fe2000b901d4c */
[----:B------:R-:W-:Y:S02]  /*2830*/  @!P5 IADD3 R16, P2, R164, R8, RZ ;  /* 0x00000008a410d210 */ /* 0x000fe40007f5e0ff */
[----:B------:R-:W-:Y:S01]  /*2840*/  LEA.HI R8, R4, R5, RZ, 0x1 ;  /* 0x0000000504087211 */ /* 0x000fe200078f08ff */
[----:B------:R-:W-:Y:S01]  /*2850*/  @P5 STS.128 [R169+0x6800], RZ ;  /* 0x006800ffa9005388 */ /* 0x000fe20000000c00 */
[----:B------:R-:W-:-:S02]  /*2860*/  LEA.HI R4, R7, R0, RZ, 0x3 ;  /* 0x0000000007047211 */ /* 0x000fc400078f18ff */
[----:B------:R-:W-:Y:S01]  /*2870*/  @!P5 IADD3.X R17, R165, R9, R6, P2, !PT ;  /* 0x00000009a511d210 */ /* 0x000fe200017fe406 */
[----:B------:R-:W-:Y:S01]  /*2880*/  @!P6 IMAD R9, R125, 0x60, RZ ;  /* 0x000000607d09e824 */ /* 0x000fe200078e02ff */
[C---:B------:R-:W-:Y:S01]  /*2890*/  LOP3.LUT R7, R4.reuse, 0xfffffff8, RZ, 0xc0, !PT ;  /* 0xfffffff804077812 */ /* 0x040fe200078ec0ff */
[----:B------:R-:W-:Y:S01]  /*28a0*/  IMAD.SHL.U32 R136, R4, 0x40, RZ ;  /* 0x0000004004887824 */ /* 0x000fe200078e00ff */
[----:B------:R-:W-:Y:S01]  /*28b0*/  LOP3.LUT R6, R161, 0x8, R10, 0xf8, !PT ;  /* 0x00000008a1067812 */ /* 0x000fe200078ef80a */
[----:B------:R-:W-:Y:S01]  /*28c0*/  @!PT LDS RZ, [RZ] ;  /* 0x00000000fffff984 */ /* 0x000fe20000000800 */
[----:B------:R-:W-:Y:S01]  /*28d0*/  @!PT LDS RZ, [RZ] ;  /* 0x00000000fffff984 */ /* 0x000fe20000000800 */
[----:B------:R-:W-:Y:S01]  /*28e0*/  @!PT LDS RZ, [RZ] ;  /* 0x00000000fffff984 */ /* 0x000fe20000000800 */
[----:B------:R1:W-:Y:S01]  /*28f0*/  @!P5 LDGSTS.E.BYPASS.LTC128B.128 [R169+0x6800], desc[UR12][R16.64] ;  /* 0x0680000010a9dfae */ /* 0x0003e2000b901d4c */
[----:B------:R-:W-:Y:S01]  /*2900*/  LOP3.LUT R8, R8, 0xfffffffe, RZ, 0xc0, !PT ;  /* 0xfffffffe08087812 */ /* 0x000fe200078ec0ff */
[----:B------:R-:W-:Y:S01]  /*2910*/  IMAD.IADD R0, R0, 0x1, -R7 ;  /* 0x0000000100007824 */ /* 0x000fe200078e0a07 */
[CC--:B------:R-:W-:Y:S01]  /*2920*/  @!P1 LEA R10, P5, R124.reuse, R164.reuse, 0x6 ;  /* 0x000000a47c0a9211 */ /* 0x0c0fe200078a30ff */
[----:B------:R-:W-:Y:S01]  /*2930*/  @P1 STS.128 [R169+0x7000], RZ ;  /* 0x007000ffa9001388 */ /* 0x000fe20000000c00 */
[----:B------:R-:W-:Y:S01]  /*2940*/  SHF.R.U32.HI R161, RZ, 0x3, R161 ;  /* 0x00000003ffa17819 */ /* 0x000fe200000116a1 */
[----:B------:R-:W-:Y:S01]  /*2950*/  IMAD.IADD R8, R5, 0x1, -R8 ;  /* 0x0000000105087824 */ /* 0x000fe200078e0a08 */
[----:B------:R-:W-:Y:S01]  /*2960*/  @!P1 LEA.HI.X R11, R124, R165, R125, 0x6, P5 ;  /* 0x000000a57c0b9211 */ /* 0x000fe200028f347d */
[----:B------:R-:W-:Y:S01]  /*2970*/  @!P4 IMAD R7, R125, 0xa0, RZ ;  /* 0x000000a07d07c824 */ /* 0x000fe200078e02ff */
[----:B------:R-:W-:Y:S01]  /*2980*/  ISETP.GE.AND P5, PT, R22, R3, PT ;  /* 0x000000031600720c */ /* 0x000fe20003fa6270 */
[----:B------:R-:W-:Y:S01]  /*2990*/  @!P6 IMAD.IADD R9, R15, 0x1, R9 ;  /* 0x000000010f09e824 */ /* 0x000fe200078e0209 */
[----:B------:R-:W-:Y:S01]  /*29a0*/  SHF.L.U32 R131, R0, 0x6, RZ ;  /* 0x0000000600837819 */ /* 0x000fe200000006ff */
[----:B------:R-:W-:Y:S01]  /*29b0*/  @!PT LDS RZ, [RZ] ;  /* 0x00000000fffff984 */ /* 0x000fe20000000800 */
[----:B------:R-:W-:Y:S01]  /*29c0*/  @!PT LDS RZ, [RZ] ;  /* 0x00000000fffff984 */ /* 0x000fe20000000800 */
[----:B------:R-:W-:Y:S01]  /*29d0*/  @!PT LDS RZ, [RZ] ;  /* 0x00000000fffff984 */ /* 0x000fe20000000800 */
[----:B------:R-:W-:Y:S01]  /*29e0*/  @!P1 LDGSTS.E.BYPASS.LTC128B.128 [R169+0x7000], desc[UR12][R10.64] ;  /* 0x070000000aa99fae */ /* 0x000fe2000b901d4c */
[----:B------:R-:W-:Y:S01]  /*29f0*/  LOP3.LUT R161, R6, R161, RZ, 0x3c, !PT ;  /* 0x000000a106a17212 */ /* 0x000fe200078e3cff */
[----:B------:R-:W-:Y:S01]  /*2a00*/  IMAD.SHL.U32 R6, R8, 0x8, RZ ;  /* 0x0000000808067824 */ /* 0x000fe200078e00ff */
[----:B------:R-:W-:Y:S01]  /*2a10*/  ISETP.GE.AND P2, PT, R26, R3, PT ;  /* 0x000000031a00720c */ /* 0x000fe20003f46270 */
[----:B------:R-:W-:Y:S01]  /*2a20*/  @!P4 IMAD.IADD R7, R13, 0x1, R7 ;  /* 0x000000010d07c824 */ /* 0x000fe200078e0207 */
[----:B------:R-:W-:Y:S01]  /*2a30*/  LOP3.LUT R131, R131, 0x1c0, RZ, 0xc0, !PT ;  /* 0x000001c083837812 */ /* 0x000fe200078ec0ff */
[----:B------:R-:W-:Y:S01]  /*2a40*/  IMAD R161, R8, 0x200, R161 ;  /* 0x0000020008a17824 */ /* 0x000fe200078e02a1 */
[----:B------:R-:W-:Y:S01]  /*2a50*/  LOP3.LUT R136, R136, 0xfffffe00, RZ, 0xc0, !PT ;  /* 0xfffffe0088887812 */ /* 0x000fe200078ec0ff */
[----:B------:R-:W-:Y:S01]  /*2a60*/  @!P6 IMAD.MOV.U32 R8, RZ, RZ, R14 ;  /* 0x000000ffff08e224 */ /* 0x000fe200078e000e */
[----:B------:R-:W-:Y:S01]  /*2a70*/  LOP3.LUT R6, R131, 0x8, R6, 0xf8, !PT ;  /* 0x0000000883067812 */ /* 0x000fe200078ef806 */
[----:B------:R-:W-:Y:S01]  /*2a80*/  @!P3 IMAD R5, R125, 0xc0, RZ ;  /* 0x000000c07d05b824 */ /* 0x000fe200078e02ff */
[----:B------:R-:W-:Y:S01]  /*2a90*/  SHF.R.U32.HI R131, RZ, 0x3, R131 ;  /* 0x00000003ff837819 */ /* 0x000fe20000011683 */
[----:B------:R-:W-:Y:S01]  /*2aa0*/  IMAD R162, R139, 0x400, R136 ;  /* 0x000004008ba27824 */ /* 0x000fe200078e0288 */
[----:B------:R-:W-:Y:S01]  /*2ab0*/  @!P5 LEA R14, P1, R124, R164, 0x7 ;  /* 0x000000a47c0ed211 */ /* 0x000fe200078238ff */
[----:B------:R-:W-:Y:S01]  /*2ac0*/  @P6 STS.128 [R169+0x7800], RZ ;  /* 0x007800ffa9006388 */ /* 0x000fe20000000c00 */
[----:B------:R-:W-:Y:S01]  /*2ad0*/  LOP3.LUT R131, R6, R131, RZ, 0x3c, !PT ;  /* 0x0000008306837212 */ /* 0x000fe200078e3cff */
[----:B------:R-:W-:Y:S01]  /*2ae0*/  @!P4 IMAD.MOV.U32 R6, RZ, RZ, R12 ;  /* 0x000000ffff06c224 */ /* 0x000fe200078e000c */
[C---:B------:R-:W-:Y:S01]  /*2af0*/  @!P5 LEA.HI.X R15, R124.reuse, R165, R125, 0x7, P1 ;  /* 0x000000a57c0fd211 */ /* 0x040fe200008f3c7d */
[----:B-1----:R-:W-:Y:S01]  /*2b00*/  @!P3 IMAD.WIDE.U32 R16, R124, 0xc0, R164 ;  /* 0x000000c07c10b825 */ /* 0x002fe200078e00a4 */
[----:B------:R-:W-:Y:S01]  /*2b10*/  @!PT LDS RZ, [RZ] ;  /* 0x00000000fffff984 */ /* 0x000fe20000000800 */
[----:B------:R-:W-:Y:S01]  /*2b20*/  @!PT LDS RZ, [RZ] ;  /* 0x00000000fffff984 */ /* 0x000fe20000000800 */
[----:B------:R-:W-:Y:S01]  /*2b30*/  @!PT LDS RZ, [RZ] ;  /* 0x00000000fffff984 */ /* 0x000fe20000000800 */
[----:B------:R-:W-:Y:S01]  /*2b40*/  @!P6 LDGSTS.E.BYPASS.LTC128B.128 [R169+0x7800], desc[UR12][R8.64] ;  /* 0x0780000008a9efae */ /* 0x000fe2000b901d4c */
[----:B------:R-:W-:-:S02]  /*2b50*/  LEA R161, R161, UR4, 0x1 ;  /* 0x00000004a1a17c11 */ /* 0x000fc4000f8e08ff */
[----:B------:R-:W-:Y:S01]  /*2b60*/  @!P2 IMAD.WIDE.U32 R12, R124, 0xe0, R164 ;  /* 0x000000e07c0ca825 */ /* 0x000fe200078e00a4 */
[----:B------:R-:W-:Y:S03]  /*2b70*/  @P5 STS.128 [R169+0x8000], RZ ;  /* 0x008000ffa9005388 */ /* 0x000fe60000000c00 */
[----:B------:R-:W-:Y:S01]  /*2b80*/  @!P2 IMAD R3, R125, 0xe0, RZ ;  /* 0x000000e07d03a824 */ /* 0x000fe200078e02ff */
[----:B------:R-:W-:Y:S01]  /*2b90*/  @!PT LDS RZ, [RZ] ;  /* 0x00000000fffff984 */ /* 0x000fe20000000800 */
[----:B------:R-:W-:Y:S01]  /*2ba0*/  @!PT LDS RZ, [RZ] ;  /* 0x00000000fffff984 */ /* 0x000fe20000000800 */
[----:B------:R-:W-:Y:S01]  /*2bb0*/  @!PT LDS RZ, [RZ] ;  /* 0x00000000fffff984 */ /* 0x000fe20000000800 */
[----:B------:R1:W-:Y:S01]  /*2bc0*/  @!P5 LDGSTS.E.BYPASS.LTC128B.128 [R169+0x8000], desc[UR12][R14.64] ;  /* 0x080000000ea9dfae */ /* 0x0003e2000b901d4c */
[----:B------:R-:W-:Y:S02]  /*2bd0*/  IMAD.IADD R162, R131, 0x1, R162 ;  /* 0x0000000183a27824 */ /* 0x000fe400078e02a2 */
[----:B------:R-:W-:Y:S01]  /*2be0*/  @!P3 IMAD.IADD R5, R17, 0x1, R5 ;  /* 0x000000011105b824 */ /* 0x000fe200078e0205 */
[----:B------:R-:W-:Y:S01]  /*2bf0*/  @P4 STS.128 [R169+0x8800], RZ ;  /* 0x008800ffa9004388 */ /* 0x000fe20000000c00 */
[----:B------:R-:W-:Y:S01]  /*2c00*/  @!P3 IMAD.MOV.U32 R4, RZ, RZ, R16 ;  /* 0x000000ffff04b224 */ /* 0x000fe200078e0010 */
[----:B------:R-:W-:Y:S01]  /*2c10*/  @!P2 MOV R16, R12 ;  /* 0x0000000c0010a202 */ /* 0x000fe20000000f00 */
[----:B------:R-:W-:Y:S01]  /*2c20*/  @!P2 IMAD.IADD R17, R13, 0x1, R3 ;  /* 0x000000010d11a824 */ /* 0x000fe200078e0203 */
[----:B------:R-:W-:Y:S01]  /*2c30*/  @!PT LDS RZ, [RZ] ;  /* 0x00000000fffff984 */ /* 0x000fe20000000800 */
[----:B------:R-:W-:Y:S01]  /*2c40*/  @!PT LDS RZ, [RZ] ;  /* 0x00000000fffff984 */ /* 0x000fe20000000800 */
[----:B------:R-:W-:Y:S01]  /*2c50*/  @!PT LDS RZ, [RZ] ;  /* 0x00000000fffff984 */ /* 0x000fe20000000800 */
[----:B------:R-:W-:Y:S01]  /*2c60*/  @!P4 LDGSTS.E.BYPASS.LTC128B.128 [R169+0x8800], desc[UR12][R6.64] ;  /* 0x0880000006a9cfae */ /* 0x000fe2000b901d4c */
[----:B------:R-:W-:Y:S01]  /*2c70*/  LEA R162, R162, UR4, 0x1 ;  /* 0x00000004a2a27c11 */ /* 0x000fe2000f8e08ff */
[----:B------:R-:W-:-:S02]  /*2c80*/  VIADD R158, R161, 0x2040 ;  /* 0x00002040a19e7836 */ /* 0x000fc40000000000 */
[----:B------:R-:W-:Y:S01]  /*2c90*/  @P3 STS.128 [R169+0x9000], RZ ;  /* 0x009000ffa9003388 */ /* 0x000fe20000000c00 */
[----:B------:R-:W-:-:S03]  /*2ca0*/  IMAD R139, R139, 0x10, R141 ;  /* 0x000000108b8b7824 */ /* 0x000fc600078e028d */
        /* <DEDUP_REMOVED lines=17> */
[----:B------:R-:W-:Y:S01]  /*2dc0*/  IMAD R160, R3, 0x2, R162 ;  /* 0x0000000203a07824 */ /* 0x000fe200078e02a2 */
[----:B-1----:R-:W3:Y:S01]  /*2dd0*/  LDSM.16.M88.4 R12, [R161+0x2800] ;  /* 0x00280000a10c783b */ /* 0x002ee20000000200 */
[----:B------:R-:W-:-:S03]  /*2de0*/  IMAD R155, R0, 0x2, R161 ;  /* 0x00000002009b7824 */ /* 0x000fc600078e02a1 */
[----:B------:R-:W-:Y:S04]  /*2df0*/  LDSM.16.M88.4 R84, [R161+0x3000] ;  /* 0x00300000a154783b */ /* 0x000fe80000000200 */
[----:B--2---:R-:W1:Y:S04]  /*2e00*/  LDSM.16.M88.4 R4, [R161+0x5800] ;  /* 0x00580000a104783b */ /* 0x004e680000000200 */
[----:B------:R-:W2:Y:S04]  /*2e10*/  LDSM.16.M88.4 R60, [R161+0x3800] ;  /* 0x00380000a13c783b */ /* 0x000ea80000000200 */
[----:B------:R-:W2:Y:S04]  /*2e20*/  LDSM.16.M88.4 R52, [R161+0x4000] ;  /* 0x00400000a134783b */ /* 0x000ea80000000200 */
[----:B------:R-:W2:Y:S04]  /*2e30*/  LDSM.16.M88.4 R44, [R161+0x4800] ;  /* 0x00480000a12c783b */ /* 0x000ea80000000200 */
[----:B------:R-:W2:Y:S04]  /*2e40*/  LDSM.16.M88.4 R36, [R161+0x5000] ;  /* 0x00500000a124783b */ /* 0x000ea80000000200 */
[----:B------:R-:W-:Y:S04]  /*2e50*/  LDSM.16.M88.4 R68, [R160] ;  /* 0x00000000a044783b */ /* 0x000fe80000000200 */
[----:B------:R-:W2:Y:S01]  /*2e60*/  LDSM.16.M88.4 R8, [R155+0x2000] ;  /* 0x002000009b08783b */ /* 0x000ea20000000200 */
[C---:B----4-:R-:W-:Y:S03]  /*2e70*/  HMMA.16816.F32.BF16 R24, R28.reuse, R20, RZ ;  /* 0x000000141c18723c */ /* 0x050fe600000418ff */
[----:B------:R-:W4:Y:S04]  /*2e80*/  LDSM.16.M88.4 R72, [R155+0x5800] ;  /* 0x005800009b48783b */ /* 0x000f280000000200 */
[----:B------:R-:W-:Y:S01]  /*2e90*/  LDSM.16.M88.4 R92, [R155+0x2800] ;  /* 0x002800009b5c783b */ /* 0x000fe20000000200 */
[C---:B------:R-:W-:Y:S03]  /*2ea0*/  HMMA.16816.F32.BF16 R20, R28.reuse, R22, RZ ;  /* 0x000000161c14723c */ /* 0x040fe600000418ff */
[----:B------:R-:W-:Y:S03]  /*2eb0*/  LDSM.16.M88.4 R112, [R155+0x3000] ;  /* 0x003000009b70783b */ /* 0x000fe60000000200 */
[C---:B---3--:R-:W-:Y:S01]  /*2ec0*/  HMMA.16816.F32.BF16 R16, R28.reuse, R12, RZ ;  /* 0x0000000c1c10723c */ /* 0x048fe200000418ff */
[----:B------:R-:W-:Y:S04]  /*2ed0*/  LDSM.16.M88.4 R108, [R155+0x3800] ;  /* 0x003800009b6c783b */ /* 0x000fe80000000200 */
[----:B------:R-:W-:Y:S01]  /*2ee0*/  LDSM.16.M88.4 R104, [R155+0x4000] ;  /* 0x004000009b68783b */ /* 0x000fe20000000200 */
[C---:B-1----:R-:W-:Y:S03]  /*2ef0*/  HMMA.16816.F32.BF16 R32, R28.reuse, R4, RZ ;  /* 0x000000041c20723c */ /* 0x042fe600000418ff */
[----:B------:R-:W-:Y:S03]  /*2f00*/  LDSM.16.M88.4 R100, [R155+0x4800] ;  /* 0x004800009b64783b */ /* 0x000fe60000000200 */
[----:B------:R-:W-:Y:S01]  /*2f10*/  HMMA.16816.F32.BF16 R88, R28, R84, RZ ;  /* 0x000000541c58723c */ /* 0x000fe200000418ff */
[----:B------:R-:W-:Y:S01]  /*2f20*/  SEL R5, R64, 0xffffffe0, !P2 ;  /* 0xffffffe040057807 */ /* 0x000fe20005000000 */
[----:B------:R-:W-:Y:S01]  /*2f30*/  VIADD R4, R161, 0x2000 ;  /* 0x00002000a1047836 */ /* 0x000fe20000000000 */
[----:B------:R-:W-:Y:S01]  /*2f40*/  LDSM.16.M88.4 R96, [R155+0x5000] ;  /* 0x005000009b60783b */ /* 0x000fe20000000200 */
[----:B------:R-:W-:-:S02]  /*2f50*/  ISETP.GT.AND P2, PT, R126, 0x1, PT ;  /* 0x000000017e00780c */ /* 0x000fc40003f44270 */
[----:B------:R-:W-:Y:S01]  /*2f60*/  @P1 VIADD R158, R4, 0xffffffc0 ;  /* 0xffffffc0049e1836 */ /* 0x000fe20000000000 */
[C---:B--2---:R-:W-:Y:S01]  /*2f70*/  HMMA.16816.F32.BF16 R80, R28.reuse, R60, RZ ;  /* 0x0000003c1c50723c */ /* 0x044fe200000418ff */
[----:B------:R-:W-:Y:S01]  /*2f80*/  IMAD R159, R5, 0x2, R162 ;  /* 0x00000002059f7824 */ /* 0x000fe200078e02a2 */
[----:B------:R-:W0:Y:S01]  /*2f90*/  LDGDEPBAR ;  /* 0x00000000000079af */ /* 0x000e220000000000 */
[----:B------:R-:W-:Y:S01]  /*2fa0*/  IMAD R144, R0, 0x2, R158 ;  /* 0x0000000200907824 */ /* 0x000fe200078e029e */
[----:B------:R-:W-:Y:S01]  /*2fb0*/  LOP3.LUT R0, R122, 0xffffffe0, RZ, 0xc0, !PT ;  /* 0xffffffe07a007812 */ /* 0x000fe200078ec0ff */
[----:B------:R-:W-:Y:S01]  /*2fc0*/  IMAD R157, R3, 0x2, R159 ;  /* 0x00000002039d7824 */ /* 0x000fe200078e029f */
[----:B------:R-:W-:Y:S01]  /*2fd0*/  LDSM.16.M88.4 R76, [R159] ;  /* 0x000000009f4c783b */ /* 0x000fe20000000200 */
[C---:B------:R-:W-:Y:S01]  /*2fe0*/  HMMA.16816.F32.BF16 R56, R28.reuse, R52, RZ ;  /* 0x000000341c38723c */ /* 0x040fe200000418ff */
[----:B------:R-:W-:Y:S01]  /*2ff0*/  IADD3 R0, -R0, R137, RZ ;  /* 0x0000008900007210 */ /* 0x000fe20007ffe1ff */
[----:B------:R-:W-:Y:S01]  /*3000*/  IMAD.IADD R4, R136, 0x1, R131 ;  /* 0x0000000188047824 */ /* 0x000fe200078e0283 */
[----:B------:R-:W1:Y:S01]  /*3010*/  LDSM.16.M88.4 R64, [R158] ;  /* 0x000000009e40783b */ /* 0x000e620000000200 */
[----:B------:R-:W2:Y:S01]  /*3020*/  @!P2 LDC.64 R122, c[0x0][0x218] ;  /* 0x00008600ff7aab82 */ /* 0x000ea20000000a00 */
[C---:B------:R-:W-:Y:S01]  /*3030*/  VIADD R151, R158.reuse, 0x800 ;  /* 0x000008009e977836 */ /* 0x040fe20000000000 */
[----:B------:R-:W-:Y:S01]  /*3040*/  HMMA.16816.F32.BF16 R48, R28, R44, RZ ;  /* 0x0000002c1c30723c */ /* 0x000fe200000418ff */
[----:B------:R-:W-:Y:S01]  /*3050*/  LDSM.16.M88.4 R132, [R158+0x1800] ;  /* 0x001800009e84783b */ /* 0x000fe20000000200 */
        /* <DEDUP_REMOVED lines=8> */
[----:B------:R-:W-:-:S05]  /*30e0*/  VIADD R145, R158, 0x3800 ;  /* 0x000038009e917836 */ /* 0x000fca0000000000 */
[----:B------:R-:W-:Y:S01]  /*30f0*/  HMMA.16816.F32.BF16 R84, R28, R86, RZ ;  /* 0x000000561c54723c */ /* 0x000fe200000418ff */
[----:B--2---:R-:W-:-:S05]  /*3100*/  @!P2 LEA R174, P1, R128, R122, 0x1 ;  /* 0x0000007a80aea211 */ /* 0x004fca00078208ff */
[----:B------:R-:W-:Y:S01]  /*3110*/  HMMA.16816.F32.BF16 R60, R28, R62, RZ ;  /* 0x0000003e1c3c723c */ /* 0x000fe200000418ff */
[----:B------:R-:W-:-:S05]  /*3120*/  @!P2 LEA.HI.X R175, R128, R123, R127, 0x1, P1 ;  /* 0x0000007b80afa211 */ /* 0x000fca00008f0c7f */
[C---:B------:R-:W-:Y:S06]  /*3130*/  HMMA.16816.F32.BF16 R52, R28.reuse, R54, RZ ;  /* 0x000000361c34723c */ /* 0x040fec00000418ff */
[C---:B------:R-:W-:Y:S06]  /*3140*/  HMMA.16816.F32.BF16 R44, R28.reuse, R46, RZ ;  /* 0x0000002e1c2c723c */ /* 0x040fec00000418ff */
[C---:B------:R-:W-:Y:S06]  /*3150*/  HMMA.16816.F32.BF16 R36, R28.reuse, R38, RZ ;  /* 0x000000261c24723c */ /* 0x040fec00000418ff */
[----:B------:R-:W-:Y:S06]  /*3160*/  HMMA.16816.F32.BF16 R28, R28, R6, RZ ;  /* 0x000000061c1c723c */ /* 0x000fec00000418ff */
[----:B------:R-:W-:Y:S01]  /*3170*/  HMMA.16816.F32.BF16 R24, R68, R8, R24 ;  /* 0x000000084418723c */ /* 0x000fe20000041818 */
[----:B------:R-:W-:-:S04]  /*3180*/  SHF.R.S32.HI R7, RZ, 0x1f, R0 ;  /* 0x0000001fff077819 */ /* 0x000fc80000011400 */
[----:B------:R-:W-:Y:S01]  /*3190*/  LEA.HI R7, R7, R0, RZ, 0x2 ;  /* 0x0000000007077211 */ /* 0x000fe200078f10ff */
[----:B------:R-:W-:Y:S01]  /*31a0*/  HMMA.16816.F32.BF16 R20, R68, R10, R20 ;  /* 0x0000000a4414723c */ /* 0x000fe20000041814 */
[----:B------:R-:W-:Y:S02]  /*31b0*/  LDSM.16.M88.4 R8, [R158+0x800] ;  /* 0x000800009e08783b */ /* 0x000fe40000000200 */
[----:B------:R-:W-:-:S03]  /*31c0*/  SHF.R.S32.HI R168, RZ, 0x2, R7 ;  /* 0x00000002ffa87819 */ /* 0x000fc60000011407 */
[----:B----4-:R-:W-:Y:S01]  /*31d0*/  HMMA.16816.F32.BF16 R32, R68, R72, R32 ;  /* 0x000000484420723c */ /* 0x010fe20000041820 */
[----:B------:R-:W-:-:S04]  /*31e0*/  IADD3 R7, R139, 0x1, R168 ;  /* 0x000000018b077810 */ /* 0x000fc80007ffe0a8 */
[----:B------:R-:W-:Y:S01]  /*31f0*/  IADD3 R7, R129, R7, -R138 ;  /* 0x0000000781077210 */ /* 0x000fe20007ffe88a */
[----:B------:R-:W-:Y:S01]  /*3200*/  HMMA.16816.F32.BF16 R28, R68, R74, R28 ;  /* 0x0000004a441c723c */ /* 0x000fe2000004181c */
[----:B------:R-:W2:Y:S03]  /*3210*/  LDSM.16.M88.4 R72, [R158+0x2000] ;  /* 0x002000009e48783b */ /* 0x000ea60000000200 */
[----:B------:R-:W-:Y:S02]  /*3220*/  IMAD.IADD R0, R7, 0x1, R130 ;  /* 0x0000000107007824 */ /* 0x000fe400078e0282 */
[----:B-1----:R-:W-:Y:S03]  /*3230*/  HMMA.16816.F32.BF16 R24, R76, R64, R24 ;  /* 0x000000404c18723c */ /* 0x002fe60000041818 */
[----:B------:R-:W-:-:S02]  /*3240*/  VIMNMX R130, R0, R129, PT ;  /* 0x0000008100827248 */ /* 0x000fc40003fe0100 */
[----:B------:R-:W-:Y:S01]  /*3250*/  VIADDMNMX R129, R0, 0x8, R129, PT ;  /* 0x0000000800817846 */ /* 0x000fe20003800181 */
[----:B------:R-:W-:Y:S01]  /*3260*/  HMMA.16816.F32.BF16 R20, R76, R66, R20 ;  /* 0x000000424c14723c */ /* 0x000fe20000041814 */
[----:B------:R-:W1:Y:S05]  /*3270*/  LDSM.16.M88.4 R64, [R158+0x3000] ;  /* 0x003000009e40783b */ /* 0x000e6a0000000200 */
[C---:B------:R-:W-:Y:S06]  /*3280*/  HMMA.16816.F32.BF16 R16, R68.reuse, R92, R16 ;  /* 0x0000005c4410723c */ /* 0x040fec0000041810 */
[C---:B------:R-:W-:Y:S01]  /*3290*/  HMMA.16816.F32.BF16 R12, R68.reuse, R94, R12 ;  /* 0x0000005e440c723c */ /* 0x040fe2000004180c */
[----:B------:R-:W3:Y:S05]  /*32a0*/  LDSM.16.M88.4 R92, [R158+0x1000] ;  /* 0x001000009e5c783b */ /* 0x000eea0000000200 */
[C---:B------:R-:W-:Y:S06]  /*32b0*/  HMMA.16816.F32.BF16 R88, R68.reuse, R112, R88 ;  /* 0x000000704458723c */ /* 0x040fec0000041858 */
[C---:B------:R-:W-:Y:S01]  /*32c0*/  HMMA.16816.F32.BF16 R84, R68.reuse, R114, R84 ;  /* 0x000000724454723c */ /* 0x040fe20000041854 */
[----:B------:R-:W-:Y:S05]  /*32d0*/  LDSM.16.M88.4 R112, [R144] ;  /* 0x000000009070783b */ /* 0x000fea0000000200 */
        /* <DEDUP_REMOVED lines=13> */
[C---:B--2---:R-:W-:Y:S06]  /*33b0*/  HMMA.16816.F32.BF16 R56, R76.reuse, R72, R56 ;  /* 0x000000484c38723c */ /* 0x044fec0000041838 */
[C---:B------:R-:W-:Y:S06]  /*33c0*/  HMMA.16816.F32.BF16 R52, R76.reuse, R74, R52 ;  /* 0x0000004a4c34723c */ /* 0x040fec0000041834 */
[C---:B-1----:R-:W-:Y:S06]  /*33d0*/  HMMA.16816.F32.BF16 R40, R76.reuse, R64, R40 ;  /* 0x000000404c28723c */ /* 0x042fec0000041828 */
[C---:B------:R-:W-:Y:S06]  /*33e0*/  HMMA.16816.F32.BF16 R16, R76.reuse, R8, R16 ;  /* 0x000000084c10723c */ /* 0x040fec0000041810 */
[C---:B------:R-:W-:Y:S01]  /*33f0*/  HMMA.16816.F32.BF16 R12, R76.reuse, R10, R12 ;  /* 0x0000000a4c0c723c */ /* 0x040fe2000004180c */
[----:B------:R-:W1:Y:S05]  /*3400*/  LDSM.16.M88.4 R8, [R157] ;  /* 0x000000009d08783b */ /* 0x000e6a0000000200 */
[C---:B---3--:R-:W-:Y:S06]  /*3410*/  HMMA.16816.F32.BF16 R88, R76.reuse, R92, R88 ;  /* 0x0000005c4c58723c */ /* 0x048fec0000041858 */
[C---:B------:R-:W-:Y:S01]  /*3420*/  HMMA.16816.F32.BF16 R84, R76.reuse, R94, R84 ;  /* 0x0000005e4c54723c */ /* 0x040fe20000041854 */
[----:B------:R-:W2:Y:S05]  /*3430*/  LDSM.16.M88.4 R92, [R144+0x2800] ;  /* 0x00280000905c783b */ /* 0x000eaa0000000200 */
[C---:B----4-:R-:W-:Y:S01]  /*3440*/  HMMA.16816.F32.BF16 R72, R76.reuse, R68, R48 ;  /* 0x000000444c48723c */ /* 0x050fe20000041830 */
[----:B------:R-:W3:Y:S05]  /*3450*/  LDSM.16.M88.4 R48, [R144+0x3000] ;  /* 0x003000009030783b */ /* 0x000eea0000000200 */
[----:B------:R-:W-:Y:S01]  /*3460*/  HMMA.16816.F32.BF16 R64, R76, R66, R36 ;  /* 0x000000424c40723c */ /* 0x000fe20000041824 */
[----:B------:R-:W4:Y:S01]  /*3470*/  LDSM.16.M88.4 R36, [R144+0x3800] ;  /* 0x003800009024783b */ /* 0x000f220000000200 */
[----:B------:R-:W-:-:S04]  /*3480*/  DEPBAR.LE SB0, 0x0 ;  /* 0x000080000000791a */ /* 0x000fc80000000000 */
[C---:B------:R-:W-:Y:S06]  /*3490*/  HMMA.16816.F32.BF16 R80, R76.reuse, R132, R80 ;  /* 0x000000844c50723c */ /* 0x040fec0000041850 */
[C---:B------:R-:W-:Y:S06]  /*34a0*/  HMMA.16816.F32.BF16 R60, R76.reuse, R134, R60 ;  /* 0x000000864c3c723c */ /* 0x040fec000004183c */
[C---:B------:R-:W-:Y:S06]  /*34b0*/  HMMA.16816.F32.BF16 R44, R76.reuse, R70, R44 ;  /* 0x000000464c2c723c */ /* 0x040fec000004182c */
[C---:B------:R-:W-:Y:S06]  /*34c0*/  HMMA.16816.F32.BF16 R32, R76.reuse, R116, R32 ;  /* 0x000000744c20723c */ /* 0x040fec0000041820 */
[----:B------:R-:W-:Y:S06]  /*34d0*/  HMMA.16816.F32.BF16 R28, R76, R118, R28 ;  /* 0x000000764c1c723c */ /* 0x000fec000004181c */
        /* <DEDUP_REMOVED lines=15> */
[----:B------:R-:W-:Y:S07]  /*35d0*/  HMMA.16816.F32.BF16 R28, R8, R38, R28 ;  /* 0x00000026081c723c */ /* 0x000fee000004181c */
[----:B------:R-:W-:-:S05]  /*35e0*/  IMAD.SHL.U32 R9, R137, 0x2, RZ ;  /* 0x0000000289097824 */ /* 0x000fca00078e00ff */
[----:B------:R-:W-:Y:S01]  /*35f0*/  LOP3.LUT R9, R9, 0x6, RZ, 0xc0, !PT ;  /* 0x0000000609097812 */ /* 0x000fe200078ec0ff */
[----:B------:R-:W-:Y:S06]  /*3600*/  BAR.SYNC.DEFER_BLOCKING 0x0 ;  /* 0x0000000000007b1d */ /* 0x000fec0000010000 */
[----:B------:R-:W-:Y:S05]  /*3610*/  @!P2 BRA `(.L_x_6399) ;  /* 0x00000004007ca947 */ /* 0x000fea0003800000 */
        /* <DEDUP_REMOVED lines=32> */
[----:B------:R-:W-:-:S02]  /*3820*/  ISETP.NE.AND P2, PT, R7, RZ, PT ;  /* 0x000000ff0700720c */ /* 0x000fc40003f45270 */
[----:B------:R-:W-:Y:S02]  /*3830*/  ISETP.GE.AND P3, PT, R0, RZ, PT ;  /* 0x000000ff0000720c */ /* 0x000fe40003f66270 */
[----:B------:R-:W-:-:S03]  /*3840*/  LOP3.LUT R0, RZ, R7, RZ, 0x33, !PT ;  /* 0x00000007ff007212 */ /* 0x000fc600078e33ff */
[----:B------:R-:W-:Y:S02]  /*3850*/  @P5 IADD3 R10, R10, 0x1, RZ ;  /* 0x000000010a0a5810 */ /* 0x000fe40007ffe0ff */
[----:B------:R-:W-:Y:S02]  /*3860*/  @P6 VIADD R38, R38, 0x1 ;  /* 0x0000000126266836 */ /* 0x000fe40000000000 */
[----:B------:R-:W-:-:S04]  /*3870*/  @!P1 IADD3 R10, -R10, RZ, RZ ;  /* 0x000000ff0a0a9210 */ /* 0x000fc80007ffe1ff */
[----:B------:R-:W-:-:S05]  /*3880*/  @!P3 IMAD.MOV R38, RZ, RZ, -R38 ;  /* 0x000000ffff26b224 */ /* 0x000fca00078e0a26 */
        /* <DEDUP_REMOVED lines=21> */
.L_x_6400:
[----:B------:R-:W-:-:S04]  /*39e0*/  LEA R6, -R120, RZ, 0x7 ;  /* 0x000000ff78067211 */ /* 0x000fc800078e39ff */
[----:B------:R-:W-:-:S07]  /*39f0*/  SHF.R.S32.HI R0, RZ, 0x1f, R6 ;  /* 0x0000001fff007819 */ /* 0x000fce0000011406 */
.L_x_6401:
[----:B------:R-:W1:Y:S01]  /*3a00*/  LDC.64 R122, c[0x0][0x218] ;  /* 0x00008600ff7a7b82 */ /* 0x000e620000000a00 */
[----:B------:R-:W-:Y:S01]  /*3a10*/  IADD3 R128, P1, R6, R128, RZ ;  /* 0x0000008006807210 */ /* 0x000fe20007f3e0ff */
[----:B------:R-:W-:-:S04]  /*3a20*/  IMAD.SHL.U32 R7, R120, 0x20, RZ ;  /* 0x0000002078077824 */ /* 0x000fc800078e00ff */
[----:B------:R-:W-:Y:S01]  /*3a30*/  IMAD.X R127, R0, 0x1, R127, P1 ;  /* 0x00000001007f7824 */ /* 0x000fe200008e067f */
[----:B------:R-:W-:Y:S02]  /*3a40*/  SHF.L.U64.HI R0, R120, 0x5, R121 ;  /* 0x0000000578007819 */ /* 0x000fe40000010279 */
[----:B-1----:R-:W-:-:S04]  /*3a50*/  LEA R174, P2, R128, R122, 0x1 ;  /* 0x0000007a80ae7211 */ /* 0x002fc800078408ff */
[----:B------:R-:W-:Y:S02]  /*3a60*/  IADD3 R50, P1, R7, R174, RZ ;  /* 0x000000ae07327210 */ /* 0x000fe40007f3e0ff */
[----:B------:R-:W-:Y:S02]  /*3a70*/  LEA.HI.X R175, R128, R123, R127, 0x1, P2 ;  /* 0x0000007b80af7211 */ /* 0x000fe400010f0c7f */
[----:B------:R-:W-:-:S03]  /*3a80*/  IADD3 R48, P2, R50, R7, RZ ;  /* 0x0000000732307210 */ /* 0x000fc60007f5e0ff */
[----:B------:R-:W-:Y:S01]  /*3a90*/  IMAD.X R51, R0, 0x1, R175, P1 ;  /* 0x0000000100337824 */ /* 0x000fe200008e06af */
        /* <DEDUP_REMOVED lines=15> */
[----:B------:R-:W-:Y:S01]  /*3b90*/  IADD3 R68, P1, R6, R7, RZ ;  /* 0x0000000706447210 */ /* 0x000fe20007f3e0ff */
[----:B------:R1:W-:Y:S02]  /*3ba0*/  LDGSTS.E.BYPASS.LTC128B.128 [R169+0x4000], desc[UR12][R36.64] ;  /* 0x0400000024a97fae */ /* 0x0003e4000b901d4c */
[----:B------:R-:W-:-:S02]  /*3bb0*/  IMAD.X R7, R11, 0x1, R0, P2 ;  /* 0x000000010b077824 */ /* 0x000fc400010e0600 */
[----:B------:R1:W-:Y:S02]  /*3bc0*/  LDGSTS.E.BYPASS.LTC128B.128 [R169+0x4800], desc[UR12][R10.64] ;  /* 0x048000000aa97fae */ /* 0x0003e4000b901d4c */
[----:B------:R-:W-:Y:S02]  /*3bd0*/  IMAD.X R69, R7, 0x1, R0, P1 ;  /* 0x0000000107457824 */ /* 0x000fe400008e0600 */
[----:B------:R1:W-:Y:S04]  /*3be0*/  LDGSTS.E.BYPASS.LTC128B.128 [R169+0x5000], desc[UR12][R6.64] ;  /* 0x0500000006a97fae */ /* 0x0003e8000b901d4c */
[----:B------:R1:W-:Y:S04]  /*3bf0*/  LDGSTS.E.BYPASS.LTC128B.128 [R169+0x5800], desc[UR12][R68.64] ;  /* 0x0580000044a97fae */ /* 0x0003e8000b901d4c */
[----:B------:R-:W0:Y:S02]  /*3c00*/  LDGDEPBAR ;  /* 0x00000000000079af */ /* 0x000e240000000000 */
.L_x_6399:
[----:B------:R-:W-:Y:S01]  /*3c10*/  IMAD.IADD R2, R2, 0x1, R9 ;  /* 0x0000000102027824 */ /* 0x000fe200078e0209 */
[----:B------:R-:W-:Y:S01]  /*3c20*/  ULDC UR6, c[0x0][0x2ec] ;  /* 0x0000bb0000067ab9 */ /* 0x000fe20000000800 */
[----:B------:R-:W-:Y:S02]  /*3c30*/  LEA R156, R4, UR4, 0x1 ;  /* 0x00000004049c7c11 */ /* 0x000fe4000f8e08ff */
[C---:B-1----:R-:W-:Y:S02]  /*3c40*/  VIADD R6, R2.reuse, 0x1 ;  /* 0x0000000102067836 */ /* 0x042fe40000000000 */
[C---:B------:R-:W-:Y:S01]  /*3c50*/  VIADD R0, R2.reuse, 0x8 ;  /* 0x0000000802007836 */ /* 0x040fe20000000000 */
[----:B------:R-:W-:Y:S01]  /*3c60*/  LDSM.16.MT88.4 R92, [R156+0x6000] ;  /* 0x006000009c5c783b */ /* 0x000fe20000004200 */
[----:B------:R-:W-:Y:S01]  /*3c70*/  VIADD R8, R2, 0x11 ;  /* 0x0000001102087836 */ /* 0x000fe20000000000 */
[-C--:B------:R-:W-:Y:S01]  /*3c80*/  ISETP.GE.AND P1, PT, R6, R130.reuse, PT ;  /* 0x000000820600720c */ /* 0x080fe20003f26270 */
[----:B------:R-:W-:Y:S01]  /*3c90*/  VIADD R10, R2, 0x19 ;  /* 0x00000019020a7836 */ /* 0x000fe20000000000 */
[-C--:B------:R-:W-:Y:S01]  /*3ca0*/  ISETP.GE.AND P6, PT, R6, R129.reuse, PT ;  /* 0x000000810600720c */ /* 0x080fe20003fc6270 */
[----:B------:R-:W-:Y:S01]  /*3cb0*/  VIADD R6, R2, 0x9 ;  /* 0x0000000902067836 */ /* 0x000fe20000000000 */
[CC--:B------:R-:W-:Y:S01]  /*3cc0*/  ISETP.GE.AND P3, PT, R0.reuse, R130.reuse, PT ;  /* 0x000000820000720c */ /* 0x0c0fe20003f66270 */
[--C-:B------:R-:W-:Y:S01]  /*3cd0*/  IMAD R153, R5, 0x2, R156.reuse ;  /* 0x0000000205997824 */ /* 0x100fe200078e029c */
[-C--:B------:R-:W-:Y:S01]  /*3ce0*/  ISETP.GE.AND P2, PT, R0, R129.reuse, PT ;  /* 0x000000810000720c */ /* 0x080fe20003f46270 */
[----:B------:R-:W-:Y:S01]  /*3cf0*/  VIADD R0, R2, 0x10 ;  /* 0x0000001002007836 */ /* 0x000fe20000000000 */
[CC--:B------:R-:W-:Y:S01]  /*3d00*/  ISETP.GE.AND P5, PT, R6.reuse, R130.reuse, PT ;  /* 0x000000820600720c */ /* 0x0c0fe20003fa6270 */
[C---:B------:R-:W-:Y:S01]  /*3d10*/  IMAD R154, R3.reuse, 0x2, R156 ;  /* 0x00000002039a7824 */ /* 0x040fe200078e029c */
[-C--:B------:R-:W-:Y:S01]  /*3d20*/  ISETP.GE.AND P4, PT, R6, R129.reuse, PT ;  /* 0x000000810600720c */ /* 0x080fe20003f86270 */
[----:B------:R-:W-:Y:S01]  /*3d30*/  VIADD R6, R2, 0x18 ;  /* 0x0000001802067836 */ /* 0x000fe20000000000 */
[----:B------:R-:W-:Y:S01]  /*3d40*/  FSEL R11, R22, -INF , !P2 ;  /* 0xff800000160b7808 */ /* 0x000fe20005000000 */
[----:B------:R-:W-:Y:S01]  /*3d50*/  VIADD R22, R2, 0x68 ;  /* 0x0000006802167836 */ /* 0x000fe20000000000 */
[----:B------:R-:W-:Y:S01]  /*3d60*/  ISETP.GE.AND P2, PT, R0, R129, PT ;  /* 0x000000810000720c */ /* 0x000fe20003f46270 */
[----:B------:R-:W-:Y:S01]  /*3d70*/  LDSM.16.MT88.4 R68, [R153+0x6000] ;  /* 0x006000009944783b */ /* 0x000fe20000004200 */
[----:B------:R-:W-:Y:S01]  /*3d80*/  FSEL R20, R20, -INF , !P3 ;  /* 0xff80000014147808 */ /* 0x000fe20005800000 */
[----:B------:R-:W-:Y:S01]  /*3d90*/  IMAD R152, R3, 0x2, R153 ;  /* 0x0000000203987824 */ /* 0x000fe200078e0299 */
[----:B------:R-:W-:-:S02]  /*3da0*/  ISETP.GE.AND P3, PT, R0, R130, PT ;  /* 0x000000820000720c */ /* 0x000fc40003f66270 */
[----:B------:R-:W-:Y:S02]  /*3db0*/  FSEL R0, R21, -INF , !P5 ;  /* 0xff80000015007808 */ /* 0x000fe40006800000 */
[----:B------:R-:W-:Y:S02]  /*3dc0*/  FSEL R7, R23, -INF , !P4 ;  /* 0xff80000017077808 */ /* 0x000fe40006000000 */
[----:B------:R-:W-:Y:S02]  /*3dd0*/  FSEL R9, R18, -INF , !P2 ;  /* 0xff80000012097808 */ /* 0x000fe40005000000 */
[C---:B------:R-:W-:Y:S02]  /*3de0*/  ISETP.GE.AND P5, PT, R8.reuse, R130, PT ;  /* 0x000000820800720c */ /* 0x040fe40003fa6270 */
[-C--:B------:R-:W-:Y:S02]  /*3df0*/  ISETP.GE.AND P4, PT, R8, R129.reuse, PT ;  /* 0x000000810800720c */ /* 0x080fe40003f86270 */
[----:B------:R-:W-:-:S02]  /*3e00*/  ISETP.GE.AND P2, PT, R6, R129, PT ;  /* 0x000000810600720c */ /* 0x000fc40003f46270 */
[----:B------:R-:W-:Y:S02]  /*3e10*/  FSEL R16, R16, -INF , !P3 ;  /* 0xff80000010107808 */ /* 0x000fe40005800000 */
[-C--:B------:R-:W-:Y:S01]  /*3e20*/  ISETP.GE.AND P3, PT, R6, R130.reuse, PT ;  /* 0x000000820600720c */ /* 0x080fe20003f66270 */
[C---:B------:R-:W-:Y:S01]  /*3e30*/  VIADD R6, R2.reuse, 0x20 ;  /* 0x0000002002067836 */ /* 0x040fe20000000000 */
[----:B------:R-:W-:Y:S01]  /*3e40*/  FSEL R8, R17, -INF , !P5 ;  /* 0xff80000011087808 */ /* 0x000fe20006800000 */
[----:B------:R-:W-:Y:S01]  /*3e50*/  VIADD R17, R2, 0x58 ;  /* 0x0000005802117836 */ /* 0x000fe20000000000 */
[----:B------:R-:W-:Y:S02]  /*3e60*/  FSEL R19, R19, -INF , !P4 ;  /* 0xff80000013137808 */ /* 0x000fe40006000000 */
[----:B------:R-:W-:Y:S01]  /*3e70*/  FSEL R23, R14, -INF , !P2 ;  /* 0xff8000000e177808 */ /* 0x000fe20005000000 */
[----:B------:R-:W-:Y:S01]  /*3e80*/  VIADD R14, R2, 0x21 ;  /* 0x00000021020e7836 */ /* 0x000fe20000000000 */
[----:B------:R-:W-:-:S02]  /*3e90*/  ISETP.GE.AND P5, PT, R10, R130, PT ;  /* 0x000000820a00720c */ /* 0x000fc40003fa6270 */
[-C--:B------:R-:W-:Y:S01]  /*3ea0*/  ISETP.GE.AND P4, PT, R10, R129.reuse, PT ;  /* 0x000000810a00720c */ /* 0x080fe20003f86270 */
[----:B------:R-:W-:Y:S01]  /*3eb0*/  VIADD R10, R2, 0x28 ;  /* 0x00000028020a7836 */ /* 0x000fe20000000000 */
[----:B------:R-:W-:Y:S02]  /*3ec0*/  FSEL R12, R12, -INF , !P3 ;  /* 0xff8000000c0c7808 */ /* 0x000fe40005800000 */
[C---:B------:R-:W-:Y:S02]  /*3ed0*/  ISETP.GE.AND P3, PT, R6.reuse, R130, PT ;  /* 0x000000820600720c */ /* 0x040fe40003f66270 */
[----:B------:R-:W-:Y:S02]  /*3ee0*/  ISETP.GE.AND P2, PT, R6, R129, PT ;  /* 0x000000810600720c */ /* 0x000fe40003f46270 */
[----:B------:R-:W-:Y:S01]  /*3ef0*/  FSEL R6, R13, -INF , !P5 ;  /* 0xff8000000d067808 */ /* 0x000fe20006800000 */
[----:B------:R-:W-:Y:S01]  /*3f00*/  VIADD R13, R2, 0x29 ;  /* 0x00000029020d7836 */ /* 0x000fe20000000000 */
[----:B------:R-:W-:-:S02]  /*3f10*/  FSEL R21, R15, -INF , !P4 ;  /* 0xff8000000f157808 */ /* 0x000fc40006000000 */
[CC--:B------:R-:W-:Y:S02]  /*3f20*/  ISETP.GE.AND P5, PT, R14.reuse, R130.reuse, PT ;  /* 0x000000820e00720c */ /* 0x0c0fe40003fa6270 */
        /* <DEDUP_REMOVED lines=13> */
[----:B------:R-:W-:Y:S02]  /*4000*/  ISETP.GE.AND P5, PT, R13, R130, PT ;  /* 0x000000820d00720c */ /* 0x000fe40003fa6270 */
[----:B------:R-:W-:-:S02]  /*4010*/  FSEL R140, R84, -INF , !P3 ;  /* 0xff800000548c7808 */ /* 0x000fc40005800000 */
[----:B------:R-:W-:Y:S02]  /*4020*/  FSEL R139, R86, -INF , !P2 ;  /* 0xff800000568b7808 */ /* 0x000fe40005000000 */
[CC--:B------:R-:W-:Y:S02]  /*4030*/  ISETP.GE.AND P3, PT, R10.reuse, R130.reuse, PT ;  /* 0x000000820a00720c */ /* 0x0c0fe40003f66270 */
[----:B------:R-:W-:Y:S01]  /*4040*/  ISETP.GE.AND P2, PT, R10, R129, PT ;  /* 0x000000810a00720c */ /* 0x000fe20003f46270 */
[C---:B------:R-:W-:Y:S01]  /*4050*/  VIADD R10, R2.reuse, 0x38 ;  /* 0x00000038020a7836 */ /* 0x040fe20000000000 */
[----:B------:R-:W-:Y:S02]  /*4060*/  FSEL R104, R81, -INF , !P5 ;  /* 0xff80000051687808 */ /* 0x000fe40006800000 */
[----:B------:R-:W-:Y:S02]  /*4070*/  ISETP.GE.AND P5, PT, R2, R130, PT ;  /* 0x000000820200720c */ /* 0x000fe40003fa6270 */
[----:B------:R-:W-:-:S02]  /*4080*/  FSEL R102, R80, -INF , !P3 ;  /* 0xff80000050667808 */ /* 0x000fc40005800000 */
[----:B------:R-:W-:Y:S02]  /*4090*/  FSEL R107, R82, -INF , !P2 ;  /* 0xff800000526b7808 */ /* 0x000fe40005000000 */
[C---:B------:R-:W-:Y:S02]  /*40a0*/  ISETP.GE.AND P3, PT, R10.reuse, R130, PT ;  /* 0x000000820a00720c */ /* 0x040fe40003f66270 */
[----:B------:R-:W-:Y:S02]  /*40b0*/  ISETP.GE.AND P2, PT, R10, R129, PT ;  /* 0x000000810a00720c */ /* 0x000fe40003f46270 */
[----:B------:R-:W-:Y:S01]  /*40c0*/  FSEL R10, R25, -INF , !P1 ;  /* 0xff800000190a7808 */ /* 0x000fe20004800000 */
[----:B------:R-:W-:Y:S01]  /*40d0*/  VIADD R25, R2, 0x61 ;  /* 0x0000006102197836 */ /* 0x000fe20000000000 */
[----:B------:R-:W-:Y:S02]  /*40e0*/  FSEL R24, R24, -INF , !P5 ;  /* 0xff80000018187808 */ /* 0x000fe40006800000 */
[----:B------:R-:W-:-:S02]  /*40f0*/  FSEL R103, R87, -INF , !P4 ;  /* 0xff80000057677808 */ /* 0x000fc40006000000 */
[----:B------:R-:W-:Y:S01]  /*4100*/  ISETP.GE.AND P4, PT, R13, R129, PT ;  /* 0x000000810d00720c */ /* 0x000fe20003f86270 */
[----:B------:R-:W-:Y:S01]  /*4110*/  VIADD R13, R2, 0x39 ;  /* 0x00000039020d7836 */ /* 0x000fe20000000000 */
[----:B------:R-:W-:Y:S01]  /*4120*/  FMNMX.FTZ R15, R24, R10, !PT ;  /* 0x0000000a180f7209 */ /* 0x000fe20007810000 */
[----:B------:R-:W-:Y:S01]  /*4130*/  LDSM.16.MT88.4 R84, [R154+0x6000] ;  /* 0x006000009a54783b */ /* 0x000fe20000004200 */
        /* <DEDUP_REMOVED lines=16> */
[----:B------:R-:W-:Y:S02]  /*4240*/  FMNMX.FTZ R15, R8, R15, !PT ;  /* 0x0000000f080f7209 */ /* 0x000fe40007810000 */
[----:B------:R-:W-:Y:S02]  /*4250*/  FSEL R119, R58, -INF , !P5 ;  /* 0xff8000003a777808 */ /* 0x000fe40006800000 */
[----:B------:R-:W-:Y:S02]  /*4260*/  FSEL R114, R57, -INF , !P2 ;  /* 0xff80000039727808 */ /* 0x000fe40005000000 */
[----:B------:R-:W-:-:S02]  /*4270*/  FSEL R117, R63, -INF , !P1 ;  /* 0xff8000003f757808 */ /* 0x000fc40004800000 */
[CC--:B------:R-:W-:Y:S02]  /*4280*/  ISETP.GE.AND P5, PT, R13.reuse, R130.reuse, PT ;  /* 0x000000820d00720c */ /* 0x0c0fe40003fa6270 */
[----:B------:R-:W-:Y:S01]  /*4290*/  ISETP.GE.AND P2, PT, R13, R129, PT ;  /* 0x000000810d00720c */ /* 0x000fe20003f46270 */
[----:B------:R-:W-:Y:S01]  /*42a0*/  VIADD R13, R2, 0x50 ;  /* 0x00000050020d7836 */ /* 0x000fe20000000000 */
[----:B------:R-:W-:Y:S02]  /*42b0*/  ISETP.GE.AND P1, PT, R14, R130, PT ;  /* 0x000000820e00720c */ /* 0x000fe40003f26270 */
[----:B------:R-:W-:Y:S02]  /*42c0*/  FSEL R27, R27, -INF , !P6 ;  /* 0xff8000001b1b7808 */ /* 0x000fe40007000000 */
[----:B------:R-:W-:Y:S02]  /*42d0*/  FMNMX.FTZ R15, R12, R15, !PT ;  /* 0x0000000f0c0f7209 */ /* 0x000fe40007810000 */
[----:B------:R-:W-:-:S02]  /*42e0*/  ISETP.GE.AND P6, PT, R2, R129, PT ;  /* 0x000000810200720c */ /* 0x000fc40003fc6270 */
[----:B------:R-:W-:Y:S02]  /*42f0*/  FSEL R133, R59, -INF , !P4 ;  /* 0xff8000003b857808 */ /* 0x000fe40006000000 */
[----:B------:R-:W-:Y:S02]  /*4300*/  FSEL R118, R52, -INF , !P1 ;  /* 0xff80000034767808 */ /* 0x000fe40004800000 */
[C---:B------:R-:W-:Y:S02]  /*4310*/  ISETP.GE.AND P4, PT, R13.reuse, R130, PT ;  /* 0x000000820d00720c */ /* 0x040fe40003f86270 */
[----:B------:R-:W-:Y:S02]  /*4320*/  FMNMX.FTZ R15, R6, R15, !PT ;  /* 0x0000000f060f7209 */ /* 0x000fe40007810000 */
[----:B------:R-:W-:Y:S02]  /*4330*/  ISETP.GE.AND P1, PT, R13, R129, PT ;  /* 0x000000810d00720c */ /* 0x000fe40003f26270 */
[----:B------:R-:W-:-:S02]  /*4340*/  FSEL R112, R56, -INF , !P3 ;  /* 0xff80000038707808 */ /* 0x000fc40005800000 */
[----:B------:R-:W-:Y:S02]  /*4350*/  FSEL R13, R26, -INF , !P6 ;  /* 0xff8000001a0d7808 */ /* 0x000fe40007000000 */
[----:B------:R-:W-:Y:S01]  /*4360*/  ISETP.GE.AND P3, PT, R14, R129, PT ;  /* 0x000000810e00720c */ /* 0x000fe20003f66270 */
[----:B------:R-:W-:Y:S01]  /*4370*/  VIADD R14, R2, 0x51 ;  /* 0x00000051020e7836 */ /* 0x000fe20000000000 */
[----:B------:R-:W-:Y:S02]  /*4380*/  FMNMX.FTZ R15, R136, R15, !PT ;  /* 0x0000000f880f7209 */ /* 0x000fe40007810000 */
[----:B------:R-:W-:Y:S02]  /*4390*/  FMNMX.FTZ R18, R13, R27, !PT ;  /* 0x0000001b0d127209 */ /* 0x000fe40007810000 */
[----:B------:R-:W-:Y:S02]  /*43a0*/  FSEL R135, R54, -INF , !P3 ;  /* 0xff80000036877808 */ /* 0x000fe40005800000 */
[----:B------:R-:W-:-:S02]  /*43b0*/  ISETP.GE.AND P6, PT, R14, R130, PT ;  /* 0x000000820e00720c */ /* 0x000fc40003fc6270 */
[----:B------:R-:W-:Y:S02]  /*43c0*/  FMNMX.FTZ R15, R138, R15, !PT ;  /* 0x0000000f8a0f7209 */ /* 0x000fe40007810000 */
[----:B------:R-:W-:Y:S02]  /*43d0*/  ISETP.GE.AND P3, PT, R14, R129, PT ;  /* 0x000000810e00720c */ /* 0x000fe40003f66270 */
[----:B------:R-:W-:Y:S02]  /*43e0*/  FMNMX.FTZ R14, R11, R18, !PT ;  /* 0x000000120b0e7209 */ /* 0x000fe40007810000 */
[----:B------:R-:W-:Y:S02]  /*43f0*/  FMNMX.FTZ R15, R140, R15, !PT ;  /* 0x0000000f8c0f7209 */ /* 0x000fe40007810000 */
        /* <DEDUP_REMOVED lines=8> */
[----:B------:R-:W-:-:S02]  /*4480*/  FSEL R100, R72, -INF , !P4 ;  /* 0xff80000048647808 */ /* 0x000fc40006000000 */
[----:B------:R-:W-:Y:S02]  /*4490*/  FSEL R101, R74, -INF , !P1 ;  /* 0xff8000004a657808 */ /* 0x000fe40004800000 */
[----:B------:R-:W-:Y:S02]  /*44a0*/  ISETP.GE.AND P4, PT, R14, R130, PT ;  /* 0x000000820e00720c */ /* 0x000fe40003f86270 */
[----:B------:R-:W-:Y:S02]  /*44b0*/  FMNMX.FTZ R15, R116, R15, !PT ;  /* 0x0000000f740f7209 */ /* 0x000fe40007810000 */
[----:B------:R-:W-:Y:S02]  /*44c0*/  ISETP.GE.AND P1, PT, R14, R129, PT ;  /* 0x000000810e00720c */ /* 0x000fe40003f26270 */
[----:B------:R-:W-:Y:S01]  /*44d0*/  FMNMX.FTZ R14, R21, R18, !PT ;  /* 0x00000012150e7209 */ /* 0x000fe20007810000 */
[----:B------:R-:W-:Y:S01]  /*44e0*/  VIADD R18, R2, 0x69 ;  /* 0x0000006902127836 */ /* 0x000fe20000000000 */
[----:B------:R-:W-:-:S02]  /*44f0*/  FMNMX.FTZ R15, R134, R15, !PT ;  /* 0x0000000f860f7209 */ /* 0x000fc40007810000 */
[----:B------:R-:W-:Y:S02]  /*4500*/  FMNMX.FTZ R14, R109, R14, !PT ;  /* 0x0000000e6d0e7209 */ /* 0x000fe40007810000 */
[----:B------:R-:W-:Y:S02]  /*4510*/  FMNMX.FTZ R15, R112, R15, !PT ;  /* 0x0000000f700f7209 */ /* 0x000fe40007810000 */
[----:B------:R-:W-:Y:S01]  /*4520*/  FMNMX.FTZ R26, R137, R14, !PT ;  /* 0x0000000e891a7209 */ /* 0x000fe20007810000 */
[----:B------:R-:W-:Y:S01]  /*4530*/  VIADD R14, R2, 0x78 ;  /* 0x00000078020e7836 */ /* 0x000fe20000000000 */
[----:B------:R-:W-:Y:S01]  /*4540*/  FMNMX.FTZ R37, R114, R15, !PT ;  /* 0x0000000f72257209 */ /* 0x000fe20007810000 */
[----:B------:R-:W-:Y:S01]  /*4550*/  VIADD R15, R2, 0x71 ;  /* 0x00000071020f7836 */ /* 0x000fe20000000000 */
[----:B------:R-:W-:Y:S02]  /*4560*/  FMNMX.FTZ R26, R139, R26, !PT ;  /* 0x0000001a8b1a7209 */ /* 0x000fe40007810000 */
[----:B------:R-:W-:-:S02]  /*4570*/  FSEL R132, R53, -INF , !P5 ;  /* 0xff80000035847808 */ /* 0x000fc40006800000 */
[----:B------:R-:W-:Y:S02]  /*4580*/  FMNMX.FTZ R37, R118, R37, !PT ;  /* 0x0000002576257209 */ /* 0x000fe40007810000 */
[----:B------:R-:W-:Y:S02]  /*4590*/  FMNMX.FTZ R26, R103, R26, !PT ;  /* 0x0000001a671a7209 */ /* 0x000fe40007810000 */
[----:B------:R-:W-:Y:S02]  /*45a0*/  FMNMX.FTZ R37, R132, R37, !PT ;  /* 0x0000002584257209 */ /* 0x000fe40007810000 */
[----:B------:R-:W-:Y:S02]  /*45b0*/  FMNMX.FTZ R26, R107, R26, !PT ;  /* 0x0000001a6b1a7209 */ /* 0x000fe40007810000 */
[----:B------:R-:W-:Y:S02]  /*45c0*/  ISETP.GE.AND P5, PT, R17, R130, PT ;  /* 0x000000821100720c */ /* 0x000fe40003fa6270 */
[----:B------:R-:W-:-:S02]  /*45d0*/  FSEL R106, R73, -INF , !P6 ;  /* 0xff800000496a7808 */ /* 0x000fc40007000000 */
[----:B------:R-:W-:Y:S02]  /*45e0*/  FMNMX.FTZ R37, R100, R37, !PT ;  /* 0x0000002564257209 */ /* 0x000fe40007810000 */
[----:B------:R-:W-:Y:S02]  /*45f0*/  FSEL R115, R55, -INF , !P2 ;  /* 0xff80000037737808 */ /* 0x000fe40005000000 */
[----:B------:R-:W-:Y:S02]  /*4600*/  FMNMX.FTZ R26, R111, R26, !PT ;  /* 0x0000001a6f1a7209 */ /* 0x000fe40007810000 */
        /* <DEDUP_REMOVED lines=69> */
[----:B------:R-:W-:-:S04]  /*4a60*/  FMNMX.FTZ R18, R29, R18, !PT ;  /* 0x000000121d127209 */ /* 0x000fc80007810000 */
[----:B------:R-:W-:Y:S02]  /*4a70*/  FMNMX.FTZ R18, R25, R18, !PT ;  /* 0x0000001219127209 */ /* 0x000fe40007810000 */
[----:B-1----:R-:W-:-:S03]  /*4a80*/  FMNMX.FTZ R37, R26, R37, !PT ;  /* 0x000000251a257209 */ /* 0x002fc60007810000 */
[----:B------:R-:W1:Y:S04]  /*4a90*/  SHFL.BFLY PT, R15, R18, 0x2, 0x1f ;  /* 0x0c401f00120f7f89 */ /* 0x000e6800000e0000 */
[----:B------:R-:W2:Y:S01]  /*4aa0*/  SHFL.BFLY PT, R2, R37, 0x1, 0x1f ;  /* 0x0c201f0025027f89 */ /* 0x000ea200000e0000 */
[----:B-1----:R-:W-:Y:S02]  /*4ab0*/  FMNMX.FTZ R15, R18, R15, !PT ;  /* 0x0000000f120f7209 */ /* 0x002fe40007810000 */
[----:B--2---:R-:W-:-:S03]  /*4ac0*/  FMNMX.FTZ R2, R37, R2, !PT ;  /* 0x0000000225027209 */ /* 0x004fc60007810000 */
        /* <DEDUP_REMOVED lines=25> */
[----:B------:R-:W-:Y:S01]  /*4c60*/  FFMA.FTZ R179, R40, UR6, -R43 ;  /* 0x0000000628b37c23 */ /* 0x000fe2000801082b */
[----:B------:R-:W-:-:S02]  /*4c70*/  ISETP.GE.AND P1, PT, R126, 0x2, PT ;  /* 0x000000027e00780c */ /* 0x000fc40003f26270 */
[----:B------:R-:W1:Y:S01]  /*4c80*/  MUFU.EX2 R49, R49 ;  /* 0x0000003100317308 */ /* 0x000e620000000800 */
[--C-:B------:R-:W-:Y:S01]  /*4c90*/  FFMA.FTZ R51, R27, UR6, -R24.reuse ;  /* 0x000000061b337c23 */ /* 0x100fe20008010818 */
[--C-:B------:R-:W-:Y:S01]  /*4ca0*/  FFMA.FTZ R32, R7, UR6, -R24.reuse ;  /* 0x0000000607207c23 */ /* 0x100fe20008010818 */
[--C-:B------:R-:W-:Y:S01]  /*4cb0*/  FFMA.FTZ R27, R6, UR6, -R43.reuse ;  /* 0x00000006061b7c23 */ /* 0x100fe2000801082b */
[--C-:B------:R-:W-:Y:S01]  /*4cc0*/  FFMA.FTZ R58, R13, UR6, -R24.reuse ;  /* 0x000000060d3a7c23 */ /* 0x100fe20008010818 */
[--C-:B------:R-:W-:Y:S01]  /*4cd0*/  FFMA.FTZ R45, R11, UR6, -R24.reuse ;  /* 0x000000060b2d7c23 */ /* 0x100fe20008010818 */
[----:B------:R-:W2:Y:S01]  /*4ce0*/  LDSM.16.MT88.4 R4, [R152+0x6000] ;  /* 0x006000009804783b */ /* 0x000ea20000004200 */
[--C-:B------:R-:W-:Y:S01]  /*4cf0*/  FFMA.FTZ R34, R9, UR6, -R24.reuse ;  /* 0x0000000609227c23 */ /* 0x100fe20008010818 */
[----:B------:R-:W3:Y:S01]  /*4d00*/  MUFU.EX2 R54, R54 ;  /* 0x0000003600367308 */ /* 0x000ee20000000800 */
[--C-:B------:R-:W-:Y:S01]  /*4d10*/  FFMA.FTZ R26, R23, UR6, -R24.reuse ;  /* 0x00000006171a7c23 */ /* 0x100fe20008010818 */
[----:B------:R-:W4:Y:S01]  /*4d20*/  LDSM.16.MT88.4 R8, [R153+0x6800] ;  /* 0x006800009908783b */ /* 0x000f220000004200 */
[--C-:B------:R-:W-:Y:S01]  /*4d30*/  FFMA.FTZ R3, R21, UR6, -R24.reuse ;  /* 0x0000000615037c23 */ /* 0x100fe20008010818 */
[--C-:B------:R-:W-:Y:S01]  /*4d40*/  FFMA.FTZ R31, R19, UR6, -R24.reuse ;  /* 0x00000006131f7c23 */ /* 0x100fe20008010818 */
[--C-:B------:R-:W-:Y:S01]  /*4d50*/  FFMA.FTZ R60, R109, UR6, -R24.reuse ;  /* 0x000000066d3c7c23 */ /* 0x100fe20008010818 */
[----:B------:R-:W5:Y:S01]  /*4d60*/  LDSM.16.MT88.4 R12, [R154+0x6800] ;  /* 0x006800009a0c783b */ /* 0x000f620000004200 */
[--C-:B------:R-:W-:Y:S01]  /*4d70*/  FFMA.FTZ R57, R137, UR6, -R24.reuse ;  /* 0x0000000689397c23 */ /* 0x100fe20008010818 */
[----:B------:R-:W-:Y:S01]  /*4d80*/  MUFU.EX2 R58, R58 ;  /* 0x0000003a003a7308 */ /* 0x000fe20000000800 */
[----:B-1----:R-:W-:Y:S01]  /*4d90*/  F2FP.BF16.F32.PACK_AB R76, R49, R56 ;  /* 0x00000038314c723e */ /* 0x002fe200000010ff */
[----:B------:R-:W1:Y:S01]  /*4da0*/  LDSM.16.MT88.4 R20, [R152+0x6800] ;  /* 0x006800009814783b */ /* 0x000e620000004200 */
[--C-:B------:R-:W-:Y:S01]  /*4db0*/  FFMA.FTZ R63, R139, UR6, -R24.reuse ;  /* 0x000000068b3f7c23 */ /* 0x100fe20008010818 */
[--C-:B------:R-:W-:Y:S01]  /*4dc0*/  FFMA.FTZ R42, R103, UR6, -R24.reuse ;  /* 0x00000006672a7c23 */ /* 0x100fe20008010818 */
[--C-:B------:R-:W-:Y:S01]  /*4dd0*/  FFMA.FTZ R109, R102, UR6, -R43.reuse ;  /* 0x00000006666d7c23 */ /* 0x100fe2000801082b */
[----:B------:R-:W1:Y:S01]  /*4de0*/  LDSM.16.MT88.4 R16, [R156+0x6800] ;  /* 0x006800009c10783b */ /* 0x000e620000004200 */
        /* <DEDUP_REMOVED lines=21> */
[----:B------:R-:W-:Y:S01]  /*4f40*/  FFMA.FTZ R100, R110, UR6, -R43 ;  /* 0x000000066e647c23 */ /* 0x000fe2000801082b */
[--C-:B------:R-:W-:Y:S01]  /*4f50*/  FFMA.FTZ R101, R105, UR6, -R24.reuse ;  /* 0x0000000669657c23 */ /* 0x100fe20008010818 */
[----:B------:R-:W-:Y:S01]  /*4f60*/  FFMA.FTZ R113, R113, UR6, -R24 ;  /* 0x0000000671717c23 */ /* 0x000fe20008010818 */
[----:B------:R-:W-:Y:S01]  /*4f70*/  FADD.FTZ R49, R56, R49 ;  /* 0x0000003138317221 */ /* 0x000fe20000010000 */
[----:B------:R-:W-:Y:S01]  /*4f80*/  MUFU.EX2 R37, R37 ;  /* 0x0000002500257308 */ /* 0x000fe20000000800 */
[----:B------:R-:W-:-:S02]  /*4f90*/  FADD.FTZ R58, R58, R51 ;  /* 0x000000333a3a7221 */ /* 0x000fc40000010000 */
[----:B------:R-:W-:Y:S01]  /*4fa0*/  FADD.FTZ R54, R54, R49 ;  /* 0x0000003136367221 */ /* 0x000fe20000010000 */
[--C-:B------:R-:W-:Y:S01]  /*4fb0*/  FFMA.FTZ R49, R36, UR6, -R43.reuse ;  /* 0x0000000624317c23 */ /* 0x100fe2000801082b */
[--C-:B------:R-:W-:Y:S01]  /*4fc0*/  FFMA.FTZ R36, R38, UR6, -R43.reuse ;  /* 0x0000000626247c23 */ /* 0x100fe2000801082b */
[----:B------:R-:W-:Y:S01]  /*4fd0*/  FFMA.FTZ R38, R39, UR6, -R43 ;  /* 0x0000000627267c23 */ /* 0x000fe2000801082b */
[----:B------:R-:W-:Y:S01]  /*4fe0*/  FADD.FTZ R40, R41, R54 ;  /* 0x0000003629287221 */ /* 0x000fe20000010000 */
[----:B------:R-:W2:Y:S01]  /*4ff0*/  MUFU.EX2 R28, R28 ;  /* 0x0000001c001c7308 */ /* 0x000ea20000000800 */
[C---:B---3--:R-:W-:Y:S01]  /*5000*/  F2FP.BF16.F32.PACK_AB R79, R32.reuse, R45 ;  /* 0x0000002d204f723e */ /* 0x048fe200000010ff */
[----:B------:R-:W-:Y:S01]  /*5010*/  FADD.FTZ R45, R45, R58 ;  /* 0x0000003a2d2d7221 */ /* 0x000fe20000010000 */
[--C-:B------:R-:W-:Y:S01]  /*5020*/  FFMA.FTZ R41, R33, UR6, -R24.reuse ;  /* 0x0000000621297c23 */ /* 0x100fe20008010818 */
[----:B------:R-:W-:Y:S02]  /*5030*/  FFMA.FTZ R33, R35, UR6, -R24 ;  /* 0x0000000623217c23 */ /* 0x000fe40008010818 */
[----:B------:R-:W-:-:S02]  /*5040*/  FADD.FTZ R45, R32, R45 ;  /* 0x0000002d202d7221 */ /* 0x000fc40000010000 */
[C---:B------:R-:W-:Y:S01]  /*5050*/  HMMA.16816.F32.BF16 R80, R76.reuse, R68, RZ ;  /* 0x000000444c50723c */ /* 0x040fe200000418ff */
[----:B------:R-:W-:Y:S05]  /*5060*/  MUFU.EX2 R30, R30 ;  /* 0x0000001e001e7308 */ /* 0x000fea0000000800 */
[C---:B------:R-:W-:Y:S03]  /*5070*/  HMMA.16816.F32.BF16 R68, R76.reuse, R70, RZ ;  /* 0x000000464c44723c */ /* 0x040fe600000418ff */
[----:B------:R-:W-:Y:S03]  /*5080*/  MUFU.EX2 R27, R27 ;  /* 0x0000001b001b7308 */ /* 0x000fe60000000800 */
[C---:B------:R-:W-:Y:S05]  /*5090*/  HMMA.16816.F32.BF16 R88, R76.reuse, R84, RZ ;  /* 0x000000544c58723c */ /* 0x040fea00000418ff */
[----:B------:R-:W-:Y:S01]  /*50a0*/  MUFU.EX2 R34, R34 ;  /* 0x0000002200227308 */ /* 0x000fe20000000800 */
[C---:B------:R-:W-:Y:S06]  /*50b0*/  HMMA.16816.F32.BF16 R96, R76.reuse, R92, RZ ;  /* 0x0000005c4c60723c */ /* 0x040fec00000418ff */
[C---:B------:R-:W-:Y:S01]  /*50c0*/  HMMA.16816.F32.BF16 R84, R76.reuse, R86, RZ ;  /* 0x000000564c54723c */ /* 0x040fe200000418ff */
[----:B------:R-:W3:Y:S05]  /*50d0*/  MUFU.EX2 R31, R31 ;  /* 0x0000001f001f7308 */ /* 0x000eea0000000800 */
[C---:B------:R-:W-:Y:S03]  /*50e0*/  HMMA.16816.F32.BF16 R92, R76.reuse, R94, RZ ;  /* 0x0000005e4c5c723c */ /* 0x040fe600000418ff */
[----:B------:R-:W-:Y:S03]  /*50f0*/  MUFU.EX2 R26, R26 ;  /* 0x0000001a001a7308 */ /* 0x000fe60000000800 */
[C---:B------:R-:W-:Y:S05]  /*5100*/  HMMA.16816.F32.BF16 R72, R76.reuse, R4, RZ ;  /* 0x000000044c48723c */ /* 0x040fea00000418ff */
[----:B------:R-:W4:Y:S01]  /*5110*/  MUFU.EX2 R3, R3 ;  /* 0x0000000300037308 */ /* 0x000f220000000800 */
[----:B------:R-:W-:Y:S01]  /*5120*/  HMMA.16816.F32.BF16 R76, R76, R6, RZ ;  /* 0x000000064c4c723c */ /* 0x000fe200000418ff */
[----:B--2---:R-:W-:Y:S01]  /*5130*/  F2FP.BF16.F32.PACK_AB R4, R28, R37 ;  /* 0x000000251c04723e */ /* 0x004fe200000010ff */
[----:B------:R-:W-:Y:S01]  /*5140*/  FADD.FTZ R37, R37, R40 ;  /* 0x0000002825257221 */ /* 0x000fe20000010000 */
[----:B---3--:R-:W-:Y:S01]  /*5150*/  F2FP.BF16.F32.PACK_AB R5, R31, R34 ;  /* 0x000000221f05723e */ /* 0x008fe200000010ff */
[----:B------:R-:W-:-:S02]  /*5160*/  FADD.FTZ R34, R34, R45 ;  /* 0x0000002d22227221 */ /* 0x000fc40000010000 */
[----:B------:R-:W-:Y:S01]  /*5170*/  FADD.FTZ R37, R28, R37 ;  /* 0x000000251c257221 */ /* 0x000fe20000010000 */
[----:B------:R-:W-:Y:S01]  /*5180*/  F2FP.BF16.F32.PACK_AB R6, R27, R30 ;  /* 0x0000001e1b06723e */ /* 0x000fe200000010ff */
[----:B------:R-:W-:Y:S01]  /*5190*/  MUFU.EX2 R62, R62 ;  /* 0x0000003e003e7308 */ /* 0x000fe20000000800 */
[----:B------:R-:W-:Y:S01]  /*51a0*/  FADD.FTZ R31, R31, R34 ;  /* 0x000000221f1f7221 */ /* 0x000fe20000010000 */
[----:B------:R-:W-:Y:S01]  /*51b0*/  FADD.FTZ R30, R30, R37 ;  /* 0x000000251e1e7221 */ /* 0x000fe20000010000 */
[----:B------:R-:W-:-:S03]  /*51c0*/  FFMA.FTZ R28, R29, UR6, -R24 ;  /* 0x000000061d1c7c23 */ /* 0x000fc60008010818 */
[----:B------:R-:W-:Y:S01]  /*51d0*/  FADD.FTZ R27, R27, R30 ;  /* 0x0000001e1b1b7221 */ /* 0x000fe20000010000 */
[----:B----4-:R-:W-:Y:S01]  /*51e0*/  F2FP.BF16.F32.PACK_AB R7, R3, R26 ;  /* 0x0000001a0307723e */ /* 0x010fe200000010ff */
[----:B------:R-:W2:Y:S01]  /*51f0*/  MUFU.EX2 R61, R61 ;  /* 0x0000003d003d7308 */ /* 0x000ea20000000800 */
[----:B------:R-:W-:-:S05]  /*5200*/  FADD.FTZ R26, R26, R31 ;  /* 0x0000001f1a1a7221 */ /* 0x000fca0000010000 */
[C---:B------:R-:W-:Y:S02]  /*5210*/  HMMA.16816.F32.BF16 R80, R4.reuse, R8, R80 ;  /* 0x000000080450723c */ /* 0x040fe40000041850 */
[----:B------:R-:W-:Y:S04]  /*5220*/  MUFU.EX2 R59, R59 ;  /* 0x0000003b003b7308 */ /* 0x000fe80000000800 */
[C---:B------:R-:W-:Y:S01]  /*5230*/  HMMA.16816.F32.BF16 R68, R4.reuse, R10, R68 ;  /* 0x0000000a0444723c */ /* 0x040fe20000041844 */
[----:B------:R-:W3:Y:S03]  /*5240*/  LDSM.16.MT88.4 R8, [R153+0x7000] ;  /* 0x007000009908783b */ /* 0x000ee60000004200 */
[----:B------:R-:W4:Y:S02]  /*5250*/  MUFU.EX2 R46, R46 ;  /* 0x0000002e002e7308 */ /* 0x000f240000000800 */
[C---:B-----5:R-:W-:Y:S06]  /*5260*/  HMMA.16816.F32.BF16 R88, R4.reuse, R12, R88 ;  /* 0x0000000c0458723c */ /* 0x060fec0000041858 */
[C---:B------:R-:W-:Y:S01]  /*5270*/  HMMA.16816.F32.BF16 R84, R4.reuse, R14, R84 ;  /* 0x0000000e0454723c */ /* 0x040fe20000041854 */
[----:B------:R-:W5:Y:S01]  /*5280*/  LDSM.16.MT88.4 R12, [R154+0x7000] ;  /* 0x007000009a0c783b */ /* 0x000f620000004200 */
[----:B------:R-:W-:Y:S04]  /*5290*/  MUFU.EX2 R60, R60 ;  /* 0x0000003c003c7308 */ /* 0x000fe80000000800 */
[C---:B-1----:R-:W-:Y:S04]  /*52a0*/  HMMA.16816.F32.BF16 R72, R4.reuse, R20, R72 ;  /* 0x000000140448723c */ /* 0x042fe80000041848 */
[----:B------:R-:W1:Y:S02]  /*52b0*/  MUFU.EX2 R57, R57 ;  /* 0x0000003900397308 */ /* 0x000e640000000800 */
[C---:B------:R-:W-:Y:S01]  /*52c0*/  HMMA.16816.F32.BF16 R76, R4.reuse, R22, R76 ;  /* 0x00000016044c723c */ /* 0x040fe2000004184c */
[----:B------:R-:W5:Y:S05]  /*52d0*/  LDSM.16.MT88.4 R20, [R152+0x7000] ;  /* 0x007000009814783b */ /* 0x000f6a0000004200 */
[----:B------:R-:W-:Y:S01]  /*52e0*/  MUFU.EX2 R63, R63 ;  /* 0x0000003f003f7308 */ /* 0x000fe20000000800 */
[C---:B------:R-:W-:Y:S06]  /*52f0*/  HMMA.16816.F32.BF16 R96, R4.reuse, R16, R96 ;  /* 0x000000100460723c */ /* 0x040fec0000041860 */
[----:B------:R-:W-:Y:S01]  /*5300*/  HMMA.16816.F32.BF16 R92, R4, R18, R92 ;  /* 0x00000012045c723c */ /* 0x000fe2000004185c */
[----:B------:R-:W3:Y:S01]  /*5310*/  MUFU.EX2 R42, R42 ;  /* 0x0000002a002a7308 */ /* 0x000ee20000000800 */
[----:B------:R-:W5:Y:S05]  /*5320*/  LDSM.16.MT88.4 R16, [R156+0x7000] ;  /* 0x007000009c10783b */ /* 0x000f6a0000004200 */
[----:B--2---:R-:W-:Y:S01]  /*5330*/  F2FP.BF16.F32.PACK_AB R4, R61, R62 ;  /* 0x0000003e3d04723e */ /* 0x004fe200000010ff */
[----:B------:R-:W-:Y:S01]  /*5340*/  FADD.FTZ R62, R62, R27 ;  /* 0x0000001b3e3e7221 */ /* 0x000fe20000010000 */
[----:B----4-:R-:W-:Y:S01]  /*5350*/  F2FP.BF16.F32.PACK_AB R6, R46, R59 ;  /* 0x0000003b2e06723e */ /* 0x010fe200000010ff */
[----:B------:R-:W-:Y:S01]  /*5360*/  MUFU.EX2 R109, R109 ;  /* 0x0000006d006d7308 */ /* 0x000fe20000000800 */
[----:B-1----:R-:W-:Y:S01]  /*5370*/  F2FP.BF16.F32.PACK_AB R5, R57, R60 ;  /* 0x0000003c3905723e */ /* 0x002fe200000010ff */
[----:B------:R-:W-:-:S04]  /*5380*/  FADD.FTZ R62, R61, R62 ;  /* 0x0000003e3d3e7221 */ /* 0x000fc80000010000 */
[----:B------:R-:W-:Y:S01]  /*5390*/  FADD.FTZ R59, R59, R62 ;  /* 0x0000003e3b3b7221 */ /* 0x000fe20000010000 */
[----:B---3--:R-:W-:Y:S01]  /*53a0*/  F2FP.BF16.F32.PACK_AB R7, R42, R63 ;  /* 0x0000003f2a07723e */ /* 0x008fe200000010ff */
[----:B------:R-:W1:Y:S02]  /*53b0*/  MUFU.EX2 R104, R104 ;  /* 0x0000006800687308 */ /* 0x000e640000000800 */
[----:B------:R-:W-:-:S04]  /*53c0*/  FADD.FTZ R46, R46, R59 ;  /* 0x0000003b2e2e7221 */ /* 0x000fc80000010000 */
[C---:B------:R-:W-:Y:S02]  /*53d0*/  HMMA.16816.F32.BF16 R80, R4.reuse, R8, R80 ;  /* 0x000000080450723c */ /* 0x040fe40000041850 */
[----:B------:R-:W-:Y:S04]  /*53e0*/  MUFU.EX2 R103, R103 ;  /* 0x0000006700677308 */ /* 0x000fe80000000800 */
[C---:B------:R-:W-:Y:S01]  /*53f0*/  HMMA.16816.F32.BF16 R68, R4.reuse, R10, R68 ;  /* 0x0000000a0444723c */ /* 0x040fe20000041844 */
[----:B------:R-:W2:Y:S03]  /*5400*/  LDSM.16.MT88.4 R8, [R153+0x7800] ;  /* 0x007800009908783b */ /* 0x000ea60000004200 */
[----:B------:R-:W3:Y:S02]  /*5410*/  MUFU.EX2 R64, R64 ;  /* 0x0000004000407308 */ /* 0x000ee40000000800 */
[C---:B-----5:R-:W-:Y:S06]  /*5420*/  HMMA.16816.F32.BF16 R88, R4.reuse, R12, R88 ;  /* 0x0000000c0458723c */ /* 0x060fec0000041858 */
[C---:B------:R-:W-:Y:S01]  /*5430*/  HMMA.16816.F32.BF16 R84, R4.reuse, R14, R84 ;  /* 0x0000000e0454723c */ /* 0x040fe20000041854 */
[----:B------:R-:W4:Y:S01]  /*5440*/  LDSM.16.MT88.4 R12, [R154+0x7800] ;  /* 0x007800009a0c783b */ /* 0x000f220000004200 */
[----:B------:R-:W-:Y:S04]  /*5450*/  MUFU.EX2 R107, R107 ;  /* 0x0000006b006b7308 */ /* 0x000fe80000000800 */
[C---:B------:R-:W-:Y:S04]  /*5460*/  HMMA.16816.F32.BF16 R72, R4.reuse, R20, R72 ;  /* 0x000000140448723c */ /* 0x040fe80000041848 */
[----:B------:R-:W5:Y:S02]  /*5470*/  MUFU.EX2 R102, R102 ;  /* 0x0000006600667308 */ /* 0x000f640000000800 */
[C---:B------:R-:W-:Y:S01]  /*5480*/  HMMA.16816.F32.BF16 R76, R4.reuse, R22, R76 ;  /* 0x00000016044c723c */ /* 0x040fe2000004184c */
[----:B------:R-:W4:Y:S05]  /*5490*/  LDSM.16.MT88.4 R20, [R152+0x7800] ;  /* 0x007800009814783b */ /* 0x000f2a0000004200 */
[----:B------:R-:W-:Y:S01]  /*54a0*/  MUFU.EX2 R111, R111 ;  /* 0x0000006f006f7308 */ /* 0x000fe20000000800 */
[C---:B------:R-:W-:Y:S06]  /*54b0*/  HMMA.16816.F32.BF16 R96, R4.reuse, R16, R96 ;  /* 0x000000100460723c */ /* 0x040fec0000041860 */
[----:B------:R-:W-:Y:S01]  /*54c0*/  HMMA.16816.F32.BF16 R92, R4, R18, R92 ;  /* 0x00000012045c723c */ /* 0x000fe2000004185c */
[----:B------:R-:W2:Y:S01]  /*54d0*/  MUFU.EX2 R66, R66 ;  /* 0x0000004200427308 */ /* 0x000ea20000000800 */
[----:B------:R-:W4:Y:S05]  /*54e0*/  LDSM.16.MT88.4 R16, [R156+0x7800] ;  /* 0x007800009c10783b */ /* 0x000f2a0000004200 */
[----:B-1----:R-:W-:Y:S01]  /*54f0*/  F2FP.BF16.F32.PACK_AB R4, R104, R109 ;  /* 0x0000006d6804723e */ /* 0x002fe200000010ff */
[----:B------:R-:W-:Y:S01]  /*5500*/  FADD.FTZ R109, R109, R46 ;  /* 0x0000002e6d6d7221 */ /* 0x000fe20000010000 */
[----:B---3--:R-:W-:Y:S01]  /*5510*/  F2FP.BF16.F32.PACK_AB R6, R64, R103 ;  /* 0x000000674006723e */ /* 0x008fe200000010ff */
[----:B------:R-:W-:Y:S01]  /*5520*/  MUFU.EX2 R131, R131 ;  /* 0x0000008300837308 */ /* 0x000fe20000000800 */
[----:B-----5:R-:W-:Y:S01]  /*5530*/  F2FP.BF16.F32.PACK_AB R5, R102, R107 ;  /* 0x0000006b6605723e */ /* 0x020fe200000010ff */
        /* <DEDUP_REMOVED lines=9> */
[----:B------:R-:W3:Y:S02]  /*55d0*/  MUFU.EX2 R112, R112 ;  /* 0x0000007000707308 */ /* 0x000ee40000000800 */
[C---:B----4-:R-:W-:Y:S06]  /*55e0*/  HMMA.16816.F32.BF16 R88, R4.reuse, R12, R88 ;  /* 0x0000000c0458723c */ /* 0x050fec0000041858 */
        /* <DEDUP_REMOVED lines=33> */
[----:B------:R-:W-:Y:S01]  /*5800*/  HMMA.16816.F32.BF16 R96, R4, R16, R96 ;  /* 0x000000100460723c */ /* 0x000fe20000041860 */
[--C-:B------:R-:W-:Y:S01]  /*5810*/  FFMA.FTZ R20, R65, UR6, -R24.reuse ;  /* 0x0000000641147c23 */ /* 0x100fe20008010818 */
[----:B------:R-:W-:Y:S01]  /*5820*/  FFMA.FTZ R65, R50, UR6, -R43 ;  /* 0x0000000632417c23 */ /* 0x000fe2000801082b */
[--C-:B------:R-:W-:Y:S01]  /*5830*/  FFMA.FTZ R50, R47, UR6, -R24.reuse ;  /* 0x000000062f327c23 */ /* 0x100fe20008010818 */
[----:B------:R-:W-:-:S02]  /*5840*/  FFMA.FTZ R47, R67, UR6, -R24 ;  /* 0x00000006432f7c23 */ /* 0x000fc40008010818 */
[----:B------:R-:W-:Y:S01]  /*5850*/  MUFU.EX2 R21, R113 ;  /* 0x0000007100157308 */ /* 0x000fe20000000800 */
[C---:B------:R-:W-:Y:S01]  /*5860*/  HMMA.16816.F32.BF16 R92, R4.reuse, R18, R92 ;  /* 0x00000012045c723c */ /* 0x040fe2000004185c */
[----:B------:R-:W4:Y:S05]  /*5870*/  LDSM.16.MT88.4 R16, [R156+0x8800] ;  /* 0x008800009c10783b */ /* 0x000f2a0000004200 */
[----:B------:R-:W-:Y:S01]  /*5880*/  HMMA.16816.F32.BF16 R76, R4, R22, R76 ;  /* 0x00000016044c723c */ /* 0x000fe2000004184c */
[----:B------:R-:W2:Y:S06]  /*5890*/  MUFU.EX2 R20, R20 ;  /* 0x0000001400147308 */ /* 0x000eac0000000800 */
[----:B-1----:R-:W-:Y:S01]  /*58a0*/  F2FP.BF16.F32.PACK_AB R4, R106, R135 ;  /* 0x000000876a04723e */ /* 0x002fe200000010ff */
[--C-:B------:R-:W-:Y:S01]  /*58b0*/  FFMA.FTZ R23, R48, UR6, -R43.reuse ;  /* 0x0000000630177c23 */ /* 0x100fe2000801082b */
[----:B---3--:R-:W-:Y:S01]  /*58c0*/  F2FP.BF16.F32.PACK_AB R6, R100, R133 ;  /* 0x000000856406723e */ /* 0x008fe200000010ff */
[--C-:B------:R-:W-:Y:S01]  /*58d0*/  FFMA.FTZ R48, R53, UR6, -R24.reuse ;  /* 0x0000000635307c23 */ /* 0x100fe20008010818 */
[----:B-----5:R-:W-:Y:S01]  /*58e0*/  F2FP.BF16.F32.PACK_AB R5, R101, R108 ;  /* 0x0000006c6505723e */ /* 0x020fe200000010ff */
[----:B------:R-:W-:Y:S01]  /*58f0*/  FFMA.FTZ R22, R52, UR6, -R43 ;  /* 0x0000000634167c23 */ /* 0x000fe2000801082b */
[--C-:B------:R-:W-:Y:S01]  /*5900*/  FFMA.FTZ R53, R55, UR6, -R24.reuse ;  /* 0x0000000637357c23 */ /* 0x100fe20008010818 */
[----:B------:R-:W-:Y:S01]  /*5910*/  MUFU.EX2 R44, R44 ;  /* 0x0000002c002c7308 */ /* 0x000fe20000000800 */
[----:B------:R-:W-:Y:S01]  /*5920*/  FFMA.FTZ R24, R25, UR6, -R24 ;  /* 0x0000000619187c23 */ /* 0x000fe20008010818 */
[----:B------:R-:W-:Y:S01]  /*5930*/  FADD.FTZ R25, R3, R26 ;  /* 0x0000001a03197221 */ /* 0x000fe20000010000 */
[----:B------:R-:W-:Y:S01]  /*5940*/  FADD.FTZ R135, R135, R112 ;  /* 0x0000007087877221 */ /* 0x000fe20000010000 */
[----:B--2---:R-:W-:-:S03]  /*5950*/  F2FP.BF16.F32.PACK_AB R7, R20, R21 ;  /* 0x000000151407723e */ /* 0x004fc600000010ff */
[----:B------:R-:W-:Y:S01]  /*5960*/  FADD.FTZ R106, R106, R135 ;  /* 0x000000876a6a7221 */ /* 0x000fe20000010000 */
[----:B------:R-:W1:Y:S03]  /*5970*/  MUFU.EX2 R23, R23 ;  /* 0x0000001700177308 */ /* 0x000e660000000800 */
[----:B------:R-:W-:Y:S01]  /*5980*/  HMMA.16816.F32.BF16 R88, R4, R8, R88 ;  /* 0x000000080458723c */ /* 0x000fe20000041858 */
[----:B------:R-:W-:-:S04]  /*5990*/  FADD.FTZ R133, R133, R106 ;  /* 0x0000006a85857221 */ /* 0x000fc80000010000 */
[----:B------:R-:W-:Y:S01]  /*59a0*/  MUFU.EX2 R65, R65 ;  /* 0x0000004100417308 */ /* 0x000fe20000000800 */
[----:B------:R-:W-:Y:S01]  /*59b0*/  HMMA.16816.F32.BF16 R84, R4, R10, R84 ;  /* 0x0000000a0454723c */ /* 0x000fe20000041854 */
[----:B------:R-:W2:Y:S01]  /*59c0*/  LDSM.16.MT88.4 R8, [R152+0x8800] ;  /* 0x008800009808783b */ /* 0x000ea20000004200 */
[----:B------:R-:W-:-:S04]  /*59d0*/  FADD.FTZ R133, R100, R133 ;  /* 0x0000008564857221 */ /* 0x000fc80000010000 */
[C---:B----4-:R-:W-:Y:S01]  /*59e0*/  HMMA.16816.F32.BF16 R80, R4.reuse, R12, R80 ;  /* 0x0000000c0450723c */ /* 0x050fe20000041850 */
[----:B------:R-:W3:Y:S05]  /*59f0*/  MUFU.EX2 R22, R22 ;  /* 0x0000001600167308 */ /* 0x000eea0000000800 */
[C---:B------:R-:W-:Y:S01]  /*5a00*/  HMMA.16816.F32.BF16 R68, R4.reuse, R14, R68 ;  /* 0x0000000e0444723c */ /* 0x040fe20000041844 */
[----:B------:R-:W4:Y:S02]  /*5a10*/  LDSM.16.MT88.4 R12, [R156+0x9000] ;  /* 0x009000009c0c783b */ /* 0x000f240000004200 */
[----:B------:R-:W-:Y:S03]  /*5a20*/  MUFU.EX2 R48, R48 ;  /* 0x0000003000307308 */ /* 0x000fe60000000800 */
[C---:B------:R-:W-:Y:S05]  /*5a30*/  HMMA.16816.F32.BF16 R96, R4.reuse, R16, R96 ;  /* 0x000000100460723c */ /* 0x040fea0000041860 */
[----:B------:R-:W5:Y:S01]  /*5a40*/  MUFU.EX2 R53, R53 ;  /* 0x0000003500357308 */ /* 0x000f620000000800 */
[C---:B------:R-:W-:Y:S01]  /*5a50*/  HMMA.16816.F32.BF16 R92, R4.reuse, R18, R92 ;  /* 0x00000012045c723c */ /* 0x040fe2000004185c */
[----:B------:R-:W4:Y:S06]  /*5a60*/  LDSM.16.MT88.4 R16, [R153+0x9000] ;  /* 0x009000009910783b */ /* 0x000f2c0000004200 */
[----:B------:R-:W-:Y:S08]  /*5a70*/  MUFU.EX2 R50, R50 ;  /* 0x0000003200327308 */ /* 0x000ff00000000800 */
[----:B------:R-:W5:Y:S01]  /*5a80*/  MUFU.EX2 R47, R47 ;  /* 0x0000002f002f7308 */ /* 0x000f620000000800 */
[C---:B--2---:R-:W-:Y:S06]  /*5a90*/  HMMA.16816.F32.BF16 R72, R4.reuse, R8, R72 ;  /* 0x000000080448723c */ /* 0x044fec0000041848 */
[----:B------:R-:W-:Y:S01]  /*5aa0*/  HMMA.16816.F32.BF16 R76, R4, R10, R76 ;  /* 0x0000000a044c723c */ /* 0x000fe2000004184c */
[----:B------:R-:W2:Y:S01]  /*5ab0*/  LDSM.16.MT88.4 R8, [R154+0x9000] ;  /* 0x009000009a08783b */ /* 0x000ea20000004200 */
[----:B------:R-:W-:Y:S05]  /*5ac0*/  MUFU.EX2 R39, R49 ;  /* 0x0000003100277308 */ /* 0x000fea0000000800 */
[----:B-1----:R-:W-:Y:S01]  /*5ad0*/  F2FP.BF16.F32.PACK_AB R4, R23, R44 ;  /* 0x0000002c1704723e */ /* 0x002fe200000010ff */
[----:B------:R-:W-:Y:S01]  /*5ae0*/  FADD.FTZ R44, R44, R133 ;  /* 0x000000852c2c7221 */ /* 0x000fe20000010000 */
[----:B---3--:R-:W-:Y:S01]  /*5af0*/  F2FP.BF16.F32.PACK_AB R6, R22, R65 ;  /* 0x000000411606723e */ /* 0x008fe200000010ff */
[----:B------:R-:W1:Y:S01]  /*5b00*/  MUFU.EX2 R36, R36 ;  /* 0x0000002400247308 */ /* 0x000e620000000800 */
[----:B-----5:R-:W-:Y:S01]  /*5b10*/  F2FP.BF16.F32.PACK_AB R5, R53, R48 ;  /* 0x000000303505723e */ /* 0x020fe200000010ff */
[----:B------:R-:W-:Y:S01]  /*5b20*/  FADD.FTZ R44, R23, R44 ;  /* 0x0000002c172c7221 */ /* 0x000fe20000010000 */
[----:B------:R-:W-:-:S03]  /*5b30*/  F2FP.BF16.F32.PACK_AB R7, R47, R50 ;  /* 0x000000322f07723e */ /* 0x000fc600000010ff */
[----:B------:R-:W-:Y:S02]  /*5b40*/  FADD.FTZ R65, R65, R44 ;  /* 0x0000002c41417221 */ /* 0x000fe40000010000 */
[----:B------:R-:W-:Y:S02]  /*5b50*/  MUFU.EX2 R38, R38 ;  /* 0x0000002600267308 */ /* 0x000fe40000000800 */
[----:B----4-:R-:W-:Y:S01]  /*5b60*/  HMMA.16816.F32.BF16 R96, R4, R12, R96 ;  /* 0x0000000c0460723c */ /* 0x010fe20000041860 */
[----:B------:R-:W-:-:S05]  /*5b70*/  FADD.FTZ R22, R22, R65 ;  /* 0x0000004116167221 */ /* 0x000fca0000010000 */
[C---:B------:R-:W-:Y:S01]  /*5b80*/  HMMA.16816.F32.BF16 R92, R4.reuse, R14, R92 ;  /* 0x0000000e045c723c */ /* 0x040fe2000004185c */
[----:B------:R-:W3:Y:S01]  /*5b90*/  LDSM.16.MT88.4 R12, [R152+0x9000] ;  /* 0x00900000980c783b */ /* 0x000ee20000004200 */
[----:B------:R-:W4:Y:S04]  /*5ba0*/  MUFU.EX2 R179, R179 ;  /* 0x000000b300b37308 */ /* 0x000f280000000800 */
[C---:B------:R-:W-:Y:S04]  /*5bb0*/  HMMA.16816.F32.BF16 R80, R4.reuse, R16, R80 ;  /* 0x000000100450723c */ /* 0x040fe80000041850 */
[----:B------:R-:W-:Y:S02]  /*5bc0*/  MUFU.EX2 R32, R41 ;  /* 0x0000002900207308 */ /* 0x000fe40000000800 */
[C---:B------:R-:W-:Y:S01]  /*5bd0*/  HMMA.16816.F32.BF16 R68, R4.reuse, R18, R68 ;  /* 0x000000120444723c */ /* 0x040fe20000041844 */
[----:B------:R-:W-:Y:S05]  /*5be0*/  LDSM.16.MT88.4 R16, [R154+0x9800] ;  /* 0x009800009a10783b */ /* 0x000fea0000004200 */
[C---:B--2---:R-:W-:Y:S01]  /*5bf0*/  HMMA.16816.F32.BF16 R88, R4.reuse, R8, R88 ;  /* 0x000000080458723c */ /* 0x044fe20000041858 */
[----:B------:R-:W2:Y:S05]  /*5c00*/  MUFU.EX2 R33, R33 ;  /* 0x0000002100217308 */ /* 0x000eaa0000000800 */
[C---:B------:R-:W-:Y:S01]  /*5c10*/  HMMA.16816.F32.BF16 R84, R4.reuse, R10, R84 ;  /* 0x0000000a0454723c */ /* 0x040fe20000041854 */
[----:B------:R-:W5:Y:S02]  /*5c20*/  LDSM.16.MT88.4 R8, [R156+0x9800] ;  /* 0x009800009c08783b */ /* 0x000f640000004200 */
[----:B------:R-:W-:Y:S08]  /*5c30*/  MUFU.EX2 R28, R28 ;  /* 0x0000001c001c7308 */ /* 0x000ff00000000800 */
[----:B------:R-:W2:Y:S01]  /*5c40*/  MUFU.EX2 R3, R24 ;  /* 0x0000001800037308 */ /* 0x000ea20000000800 */
        /* <DEDUP_REMOVED lines=9> */
[----:B--2---:R-:W-:Y:S01]  /*5ce0*/  F2FP.BF16.F32.PACK_AB R5, R33, R32 ;  /* 0x000000202105723e */ /* 0x004fe200000010ff */
[----:B------:R-:W-:Y:S01]  /*5cf0*/  FADD.FTZ R42, R42, R63 ;  /* 0x0000003f2a2a7221 */ /* 0x000fe20000010000 */
[----:B------:R-:W-:Y:S01]  /*5d00*/  F2FP.BF16.F32.PACK_AB R7, R3, R28 ;  /* 0x0000001c0307723e */ /* 0x000fe200000010ff */
[----:B------:R-:W-:-:S02]  /*5d10*/  FADD.FTZ R39, R36, R39 ;  /* 0x0000002724277221 */ /* 0x000fc40000010000 */
[----:B------:R-:W-:Y:S02]  /*5d20*/  FADD.FTZ R107, R107, R42 ;  /* 0x0000002a6b6b7221 */ /* 0x000fe40000010000 */
[----:B------:R-:W-:Y:S02]  /*5d30*/  FADD.FTZ R38, R38, R39 ;  /* 0x0000002726267221 */ /* 0x000fe40000010000 */
[----:B------:R-:W-:Y:S01]  /*5d40*/  FADD.FTZ R102, R102, R107 ;  /* 0x0000006b66667221 */ /* 0x000fe20000010000 */
[----:B-----5:R-:W-:Y:S01]  /*5d50*/  HMMA.16816.F32.BF16 R96, R4, R8, R96 ;  /* 0x000000080460723c */ /* 0x020fe20000041860 */
        /* <DEDUP_REMOVED lines=43> */
[----:B------:R-:W-:-:S02]  /*6010*/  ISETP.GE.AND P1, PT, R5, RZ, PT ;  /* 0x000000ff0500720c */ /* 0x000fc40003f26270 */
        /* <DEDUP_REMOVED lines=48> */
.L_x_6403:
[----:B------:R-:W-:-:S04]  /*6320*/  LEA R3, -R124, RZ, 0x7 ;  /* 0x000000ff7c037211 */ /* 0x000fc800078e39ff */
[----:B------:R-:W-:-:S07]  /*6330*/  SHF.R.S32.HI R4, RZ, 0x1f, R3 ;  /* 0x0000001fff047819 */ /* 0x000fce0000011403 */
.L_x_6404:
[C---:B------:R-:W-:Y:S01]  /*6340*/  IMAD.SHL.U32 R5, R124.reuse, 0x20, RZ ;  /* 0x000000207c057824 */ /* 0x040fe200078e00ff */
[----:B------:R-:W-:Y:S01]  /*6350*/  LEA R164, P2, R3, R164, 0x1 ;  /* 0x000000a403a47211 */ /* 0x000fe200078408ff */
[----:B------:R-:W-:Y:S01]  /*6360*/  IMAD.SHL.U32 R183, R167, 0x80, RZ ;  /* 0x00000080a7b77824 */ /* 0x000fe200078e00ff */
[----:B------:R-:W-:Y:S02]  /*6370*/  SHF.L.U64.HI R6, R124, 0x5, R125 ;  /* 0x000000057c067819 */ /* 0x000fe4000001027d */
[----:B------:R-:W-:Y:S02]  /*6380*/  IADD3 R8, P1, R5, R164, RZ ;  /* 0x000000a405087210 */ /* 0x000fe40007f3e0ff */
[----:B------:R-:W-:Y:S02]  /*6390*/  LEA.HI.X R165, R3, R165, R4, 0x1, P2 ;  /* 0x000000a503a57211 */ /* 0x000fe400010f0c04 */
[-C--:B------:R-:W-:Y:S01]  /*63a0*/  IADD3 R16, P2, R8, R5.reuse, RZ ;  /* 0x0000000508107210 */ /* 0x080fe20007f5e0ff */
[----:B------:R-:W1:Y:S02]  /*63b0*/  S2R R3, SR_TID.X ;  /* 0x0000000000037919 */ /* 0x000e640000002100 */
[----:B------:R-:W-:Y:S01]  /*63c0*/  IMAD.X R9, R6, 0x1, R165, P1 ;  /* 0x0000000106097824 */ /* 0x000fe200008e06a5 */
[-C--:B------:R-:W-:Y:S01]  /*63d0*/  IADD3 R14, P1, R16, R5.reuse, RZ ;  /* 0x00000005100e7210 */ /* 0x080fe20007f3e0ff */
[----:B------:R-:W-:Y:S01]  /*63e0*/  @!PT LDS RZ, [RZ] ;  /* 0x00000000fffff984 */ /* 0x000fe20000000800 */
[----:B------:R-:W-:Y:S01]  /*63f0*/  @!PT LDS RZ, [RZ] ;  /* 0x00000000fffff984 */ /* 0x000fe20000000800 */
[----:B------:R-:W-:Y:S01]  /*6400*/  @!PT LDS RZ, [RZ] ;  /* 0x00000000fffff984 */ /* 0x000fe20000000800 */
[----:B------:R-:W-:Y:S02]  /*6410*/  LDGSTS.E.BYPASS.LTC128B.128 [R169+0x6000], desc[UR12][R164.64] ;  /* 0x06000000a4a97fae */ /* 0x000fe4000b901d4c */
[--C-:B------:R-:W-:Y:S01]  /*6420*/  IMAD.X R17, R9, 0x1, R6.reuse, P2 ;  /* 0x0000000109117824 */ /* 0x100fe200010e0606 */
[-C--:B------:R-:W-:Y:S01]  /*6430*/  IADD3 R10, P2, R14, R5.reuse, RZ ;  /* 0x000000050e0a7210 */ /* 0x080fe20007f5e0ff */
[----:B------:R-:W-:Y:S02]  /*6440*/  LDGSTS.E.BYPASS.LTC128B.128 [R169+0x6800], desc[UR12][R8.64] ;  /* 0x0680000008a97fae */ /* 0x000fe4000b901d4c */
[--C-:B------:R-:W-:Y:S01]  /*6450*/  IMAD.X R15, R17, 0x1, R6.reuse, P1 ;  /* 0x00000001110f7824 */ /* 0x100fe200008e0606 */
[-C--:B------:R-:W-:Y:S01]  /*6460*/  IADD3 R12, P1, R10, R5.reuse, RZ ;  /* 0x000000050a0c7210 */ /* 0x080fe20007f3e0ff */
[----:B------:R2:W-:Y:S02]  /*6470*/  LDGSTS.E.BYPASS.LTC128B.128 [R169+0x7000], desc[UR12][R16.64] ;  /* 0x0700000010a97fae */ /* 0x0005e4000b901d4c */
[--C-:B------:R-:W-:Y:S01]  /*6480*/  IMAD.X R11, R15, 0x1, R6.reuse, P2 ;  /* 0x000000010f0b7824 */ /* 0x100fe200010e0606 */
[-C--:B------:R-:W-:Y:S01]  /*6490*/  IADD3 R20, P2, R12, R5.reuse, RZ ;  /* 0x000000050c147210 */ /* 0x080fe20007f5e0ff */
[----:B------:R-:W-:Y:S02]  /*64a0*/  LDGSTS.E.BYPASS.LTC128B.128 [R169+0x7800], desc[UR12][R14.64] ;  /* 0x078000000ea97fae */ /* 0x000fe4000b901d4c */
[--C-:B------:R-:W-:Y:S01]  /*64b0*/  IMAD.X R13, R11, 0x1, R6.reuse, P1 ;  /* 0x000000010b0d7824 */ /* 0x100fe200008e0606 */
[----:B------:R-:W-:Y:S01]  /*64c0*/  IADD3 R22, P1, R20, R5, RZ ;  /* 0x0000000514167210 */ /* 0x000fe20007f3e0ff */
[----:B------:R3:W-:Y:S02]  /*64d0*/  LDGSTS.E.BYPASS.LTC128B.128 [R169+0x8000], desc[UR12][R10.64] ;  /* 0x080000000aa97fae */ /* 0x0007e4000b901d4c */
[----:B------:R-:W-:-:S02]  /*64e0*/  IMAD.X R21, R13, 0x1, R6, P2 ;  /* 0x000000010d157824 */ /* 0x000fc400010e0606 */
[----:B------:R-:W-:Y:S02]  /*64f0*/  LDGSTS.E.BYPASS.LTC128B.128 [R169+0x8800], desc[UR12][R12.64] ;  /* 0x088000000ca97fae */ /* 0x000fe4000b901d4c */
[----:B------:R-:W-:Y:S01]  /*6500*/  IMAD.X R23, R21, 0x1, R6, P1 ;  /* 0x0000000115177824 */ /* 0x000fe200008e0606 */
[----:B------:R-:W-:Y:S01]  /*6510*/  ISETP.GE.AND P1, PT, R126, 0x3, PT ;  /* 0x000000037e00780c */ /* 0x000fe20003f26270 */
[----:B------:R-:W-:Y:S04]  /*6520*/  LDGSTS.E.BYPASS.LTC128B.128 [R169+0x9000], desc[UR12][R20.64] ;  /* 0x0900000014a97fae */ /* 0x000fe8000b901d4c */
[----:B------:R4:W-:Y:S01]  /*6530*/  LDGSTS.E.BYPASS.LTC128B.128 [R169+0x9800], desc[UR12][R22.64] ;  /* 0x0980000016a97fae */ /* 0x0009e2000b901d4c */
[----:B-1----:R-:W-:-:S03]  /*6540*/  IMAD.SHL.U32 R3, R3, 0x2, RZ ;  /* 0x0000000203037824 */ /* 0x002fc600078e00ff */
[----:B------:R-:W-:Y:S02]  /*6550*/  LDSM.16.M88.4 R40, [R162] ;  /* 0x00000000a228783b */ /* 0x000fe40000000200 */
[----:B------:R-:W-:Y:S02]  /*6560*/  LOP3.LUT R186, R3, 0x6, RZ, 0xc0, !PT ;  /* 0x0000000603ba7812 */ /* 0x000fe400078ec0ff */
[----:B--2---:R-:W4:Y:S02]  /*6570*/  LDSM.16.M88.4 R16, [R161+0x3000] ;  /* 0x00300000a110783b */ /* 0x004f240000000200 */
[C---:B------:R-:W-:Y:S02]  /*6580*/  LOP3.LUT R3, R183.reuse, 0x8, R186, 0xfe, !PT ;  /* 0x00000008b7037812 */ /* 0x040fe400078efeba */
[----:B------:R-:W-:Y:S01]  /*6590*/  LDSM.16.M88.4 R108, [R160] ;  /* 0x00000000a06c783b */ /* 0x000fe20000000200 */
[----:B------:R-:W-:Y:S02]  /*65a0*/  LOP3.LUT R185, R183, R186, RZ, 0xfc, !PT ;  /* 0x000000bab7b97212 */ /* 0x000fe400078efcff */
[C---:B------:R-:W-:Y:S01]  /*65b0*/  ISETP.GE.AND P2, PT, R3.reuse, R130, PT ;  /* 0x000000820300720c */ /* 0x040fe20003f46270 */
[----:B---3--:R-:W1:Y:S01]  /*65c0*/  LDSM.16.M88.4 R8, [R161+0x3800] ;  /* 0x00380000a108783b */ /* 0x008e620000000200 */
[----:B------:R-:W-:Y:S01]  /*65d0*/  ISETP.GE.AND P3, PT, R3, R129, PT ;  /* 0x000000810300720c */ /* 0x000fe20003f66270 */
[----:B------:R-:W-:-:S02]  /*65e0*/  VIADD R3, R185, 0x1 ;  /* 0x00000001b9037836 */ /* 0x000fc40000000000 */
[----:B------:R-:W2:Y:S03]  /*65f0*/  LDSM.16.M88.4 R104, [R155+0x3000] ;  /* 0x003000009b68783b */ /* 0x000ea60000000200 */
[----:B------:R-:W-:Y:S01]  /*6600*/  ISETP.GE.AND P6, PT, R3, R130, PT ;  /* 0x000000820300720c */ /* 0x000fe20003fc6270 */
[----:B------:R-:W3:Y:S04]  /*6610*/  LDSM.16.M88.4 R100, [R155+0x3800] ;  /* 0x003800009b64783b */ /* 0x000ee80000000200 */
[----:B------:R-:W5:Y:S04]  /*6620*/  LDSM.16.M88.4 R56, [R161+0x4800] ;  /* 0x00480000a138783b */ /* 0x000f680000000200 */
[----:B------:R-:W5:Y:S04]  /*6630*/  LDSM.16.M88.4 R48, [R161+0x5000] ;  /* 0x00500000a130783b */ /* 0x000f680000000200 */
[----:B------:R-:W5:Y:S04]  /*6640*/  LDSM.16.M88.4 R32, [R161+0x2000] ;  /* 0x00200000a120783b */ /* 0x000f680000000200 */
[----:B------:R-:W-:Y:S04]  /*6650*/  LDSM.16.M88.4 R24, [R161+0x2800] ;  /* 0x00280000a118783b */ /* 0x000fe80000000200 */
[----:B------:R-:W-:Y:S01]  /*6660*/  LDSM.16.M88.4 R4, [R155+0x2000] ;  /* 0x002000009b04783b */ /* 0x000fe20000000200 */
[C---:B----4-:R-:W-:Y:S03]  /*6670*/  HMMA.16816.F32.BF16 R20, R40.reuse, R16, RZ ;  /* 0x000000102814723c */ /* 0x050fe600000418ff */
[----:B------:R-:W-:Y:S04]  /*6680*/  LDSM.16.M88.4 R64, [R161+0x4000] ;  /* 0x00400000a140783b */ /* 0x000fe80000000200 */
[----:B------:R-:W-:Y:S01]  /*6690*/  LDSM.16.M88.4 R44, [R155+0x2800] ;  /* 0x002800009b2c783b */ /* 0x000fe20000000200 */
[C---:B------:R-:W-:Y:S03]  /*66a0*/  HMMA.16816.F32.BF16 R16, R40.reuse, R18, RZ ;  /* 0x000000122810723c */ /* 0x040fe600000418ff */
[----:B------:R-:W-:Y:S03]  /*66b0*/  LDSM.16.M88.4 R112, [R161+0x5800] ;  /* 0x00580000a170783b */ /* 0x000fe60000000200 */
[C---:B-1----:R-:W-:Y:S01]  /*66c0*/  HMMA.16816.F32.BF16 R12, R40.reuse, R8, RZ ;  /* 0x00000008280c723c */ /* 0x042fe200000418ff */
[----:B------:R-:W-:Y:S04]  /*66d0*/  LDSM.16.M88.4 R116, [R155+0x4000] ;  /* 0x004000009b74783b */ /* 0x000fe80000000200 */
[----:B------:R-:W0:Y:S01]  /*66e0*/  LDGDEPBAR ;  /* 0x00000000000079af */ /* 0x000e220000000000 */
[----:B------:R-:W-:Y:S06]  /*66f0*/  HMMA.16816.F32.BF16 R8, R40, R10, RZ ;  /* 0x0000000a2808723c */ /* 0x000fec00000418ff */
[C---:B--2---:R-:W-:Y:S06]  /*6700*/  HMMA.16816.F32.BF16 R20, R108.reuse, R104, R20 ;  /* 0x000000686c14723c */ /* 0x044fec0000041814 */
[C---:B------:R-:W-:Y:S01]  /*6710*/  HMMA.16816.F32.BF16 R16, R108.reuse, R106, R16 ;  /* 0x0000006a6c10723c */ /* 0x040fe20000041810 */
[----:B------:R-:W1:Y:S05]  /*6720*/  LDSM.16.M88.4 R104, [R155+0x4800] ;  /* 0x004800009b68783b */ /* 0x000e6a0000000200 */
[C---:B---3--:R-:W-:Y:S06]  /*6730*/  HMMA.16816.F32.BF16 R12, R108.reuse, R100, R12 ;  /* 0x000000646c0c723c */ /* 0x048fec000004180c */
[----:B------:R-:W-:Y:S01]  /*6740*/  HMMA.16816.F32.BF16 R8, R108, R102, R8 ;  /* 0x000000666c08723c */ /* 0x000fe20000041808 */
[----:B------:R-:W2:Y:S05]  /*6750*/  LDSM.16.M88.4 R100, [R155+0x5000] ;  /* 0x005000009b64783b */ /* 0x000eaa0000000200 */
[C---:B-----5:R-:W-:Y:S06]  /*6760*/  HMMA.16816.F32.BF16 R60, R40.reuse, R56, RZ ;  /* 0x00000038283c723c */ /* 0x060fec00000418ff */
[C---:B------:R-:W-:Y:S06]  /*6770*/  HMMA.16816.F32.BF16 R52, R40.reuse, R48, RZ ;  /* 0x000000302834723c */ /* 0x040fec00000418ff */
[C---:B------:R-:W-:Y:S06]  /*6780*/  HMMA.16816.F32.BF16 R56, R40.reuse, R58, RZ ;  /* 0x0000003a2838723c */ /* 0x040fec00000418ff */
[C---:B------:R-:W-:Y:S06]  /*6790*/  HMMA.16816.F32.BF16 R48, R40.reuse, R50, RZ ;  /* 0x000000322830723c */ /* 0x040fec00000418ff */
[C---:B------:R-:W-:Y:S06]  /*67a0*/  HMMA.16816.F32.BF16 R36, R40.reuse, R32, RZ ;  /* 0x000000202824723c */ /* 0x040fec00000418ff */
[----:B------:R-:W-:Y:S06]  /*67b0*/  HMMA.16816.F32.BF16 R32, R40, R34, RZ ;  /* 0x000000222820723c */ /* 0x000fec00000418ff */
[C---:B-1----:R-:W-:Y:S06]  /*67c0*/  HMMA.16816.F32.BF16 R60, R108.reuse, R104, R60 ;  /* 0x000000686c3c723c */ /* 0x042fec000004183c */
[C---:B------:R-:W-:Y:S01]  /*67d0*/  HMMA.16816.F32.BF16 R56, R108.reuse, R106, R56 ;  /* 0x0000006a6c38723c */ /* 0x040fe20000041838 */
[----:B------:R-:W-:Y:S05]  /*67e0*/  LDSM.16.M88.4 R104, [R159] ;  /* 0x000000009f68783b */ /* 0x000fea0000000200 */
[C---:B--2---:R-:W-:Y:S06]  /*67f0*/  HMMA.16816.F32.BF16 R52, R108.reuse, R100, R52 ;  /* 0x000000646c34723c */ /* 0x044fec0000041834 */
[----:B------:R-:W-:Y:S01]  /*6800*/  HMMA.16816.F32.BF16 R48, R108, R102, R48 ;  /* 0x000000666c30723c */ /* 0x000fe20000041830 */
[----:B------:R-:W1:Y:S05]  /*6810*/  LDSM.16.M88.4 R100, [R158] ;  /* 0x000000009e64783b */ /* 0x000e6a0000000200 */
[C---:B------:R-:W-:Y:S06]  /*6820*/  HMMA.16816.F32.BF16 R28, R40.reuse, R24, RZ ;  /* 0x00000018281c723c */ /* 0x040fec00000418ff */
[----:B------:R-:W-:Y:S06]  /*6830*/  HMMA.16816.F32.BF16 R24, R40, R26, RZ ;  /* 0x0000001a2818723c */ /* 0x000fec00000418ff */
[C---:B------:R-:W-:Y:S06]  /*6840*/  HMMA.16816.F32.BF16 R36, R108.reuse, R4, R36 ;  /* 0x000000046c24723c */ /* 0x040fec0000041824 */
[----:B------:R-:W-:Y:S06]  /*6850*/  HMMA.16816.F32.BF16 R32, R108, R6, R32 ;  /* 0x000000066c20723c */ /* 0x000fec0000041820 */
[----:B------:R-:W-:Y:S06]  /*6860*/  HMMA.16816.F32.BF16 R4, R40, R64, RZ ;  /* 0x000000402804723c */ /* 0x000fec00000418ff */
[C---:B------:R-:W-:Y:S06]  /*6870*/  HMMA.16816.F32.BF16 R28, R108.reuse, R44, R28 ;  /* 0x0000002c6c1c723c */ /* 0x040fec000004181c */
[----:B------:R-:W-:Y:S06]  /*6880*/  HMMA.16816.F32.BF16 R24, R108, R46, R24 ;  /* 0x0000002e6c18723c */ /* 0x000fec0000041818 */
[C---:B------:R-:W-:Y:S06]  /*6890*/  HMMA.16816.F32.BF16 R64, R40.reuse, R66, RZ ;  /* 0x000000422840723c */ /* 0x040fec00000418ff */
[C---:B------:R-:W-:Y:S06]  /*68a0*/  HMMA.16816.F32.BF16 R44, R40.reuse, R112, RZ ;  /* 0x00000070282c723c */ /* 0x040fec00000418ff */
[----:B------:R-:W-:Y:S01]  /*68b0*/  HMMA.16816.F32.BF16 R40, R40, R114, RZ ;  /* 0x000000722828723c */ /* 0x000fe200000418ff */
[----:B------:R-:W2:Y:S05]  /*68c0*/  LDSM.16.M88.4 R112, [R155+0x5800] ;  /* 0x005800009b70783b */ /* 0x000eaa0000000200 */
[C---:B-1----:R-:W-:Y:S06]  /*68d0*/  HMMA.16816.F32.BF16 R36, R104.reuse, R100, R36 ;  /* 0x000000646824723c */ /* 0x042fec0000041824 */
[----:B------:R-:W-:Y:S01]  /*68e0*/  HMMA.16816.F32.BF16 R32, R104, R102, R32 ;  /* 0x000000666820723c */ /* 0x000fe20000041820 */
[----:B------:R-:W1:Y:S05]  /*68f0*/  LDSM.16.M88.4 R100, [R149] ;  /* 0x000000009564783b */ /* 0x000e6a0000000200 */
[C---:B------:R-:W-:Y:S06]  /*6900*/  HMMA.16816.F32.BF16 R4, R108.reuse, R116, R4 ;  /* 0x000000746c04723c */ /* 0x040fec0000041804 */
[C---:B------:R-:W-:Y:S01]  /*6910*/  HMMA.16816.F32.BF16 R64, R108.reuse, R118, R64 ;  /* 0x000000766c40723c */ /* 0x040fe20000041840 */
[----:B------:R-:W3:Y:S05]  /*6920*/  LDSM.16.M88.4 R116, [R151] ;  /* 0x000000009774783b */ /* 0x000eea0000000200 */
[C---:B--2---:R-:W-:Y:S06]  /*6930*/  HMMA.16816.F32.BF16 R44, R108.reuse, R112, R44 ;  /* 0x000000706c2c723c */ /* 0x044fec000004182c */
[----:B------:R-:W-:Y:S01]  /*6940*/  HMMA.16816.F32.BF16 R40, R108, R114, R40 ;  /* 0x000000726c28723c */ /* 0x000fe20000041828 */
[----:B------:R-:W2:Y:S04]  /*6950*/  LDSM.16.M88.4 R112, [R148] ;  /* 0x000000009470783b */ /* 0x000ea80000000200 */
[----:B------:R-:W-:Y:S01]  /*6960*/  LDSM.16.M88.4 R108, [R150] ;  /* 0x00000000966c783b */ /* 0x000fe20000000200 */
        /* <DEDUP_REMOVED lines=15> */
[C---:B---3--:R-:W-:Y:S06]  /*6a60*/  HMMA.16816.F32.BF16 R44, R104.reuse, R116, R44 ;  /* 0x00000074682c723c */ /* 0x048fec000004182c */
[----:B------:R-:W-:Y:S01]  /*6a70*/  HMMA.16816.F32.BF16 R40, R104, R118, R40 ;  /* 0x000000766828723c */ /* 0x000fe20000041828 */
[----:B------:R-:W3:Y:S05]  /*6a80*/  LDSM.16.M88.4 R116, [R144+0x2000] ;  /* 0x002000009074783b */ /* 0x000eea0000000200 */
[C---:B-1----:R-:W-:Y:S06]  /*6a90*/  HMMA.16816.F32.BF16 R36, R112.reuse, R100, R36 ;  /* 0x000000647024723c */ /* 0x042fec0000041824 */
[----:B------:R-:W-:Y:S01]  /*6aa0*/  HMMA.16816.F32.BF16 R32, R112, R102, R32 ;  /* 0x000000667020723c */ /* 0x000fe20000041820 */
[----:B------:R-:W1:Y:S05]  /*6ab0*/  LDSM.16.M88.4 R100, [R144+0x1800] ;  /* 0x001800009064783b */ /* 0x000e6a0000000200 */
[C---:B--2---:R-:W-:Y:S06]  /*6ac0*/  HMMA.16816.F32.BF16 R60, R104.reuse, R108, R60 ;  /* 0x0000006c683c723c */ /* 0x044fec000004183c */
[----:B------:R-:W-:Y:S01]  /*6ad0*/  HMMA.16816.F32.BF16 R56, R104, R110, R56 ;  /* 0x0000006e6838723c */ /* 0x000fe20000041838 */
[----:B------:R-:W2:Y:S04]  /*6ae0*/  LDSM.16.M88.4 R108, [R144+0x800] ;  /* 0x00080000906c783b */ /* 0x000ea80000000200 */
[----:B------:R-:W4:Y:S01]  /*6af0*/  LDSM.16.M88.4 R104, [R144+0x1000] ;  /* 0x001000009068783b */ /* 0x000f220000000200 */
[----:B------:R-:W-:Y:S01]  /*6b00*/  FSEL R182, R37, -INF , !P6 ;  /* 0xff80000025b67808 */ /* 0x000fe20007000000 */
[----:B---3--:R-:W-:Y:S01]  /*6b10*/  HMMA.16816.F32.BF16 R4, R112, R116, R4 ;  /* 0x000000747004723c */ /* 0x008fe20000041804 */
[----:B------:R-:W-:Y:S01]  /*6b20*/  ISETP.GE.AND P6, PT, R3, R129, PT ;  /* 0x000000810300720c */ /* 0x000fe20003fc6270 */
[----:B------:R-:W-:-:S03]  /*6b30*/  VIADD R3, R185, 0x9 ;  /* 0x00000009b9037836 */ /* 0x000fc60000000000 */
[----:B------:R-:W-:Y:S01]  /*6b40*/  FSEL R177, R39, -INF , !P6 ;  /* 0xff80000027b17808 */ /* 0x000fe20007000000 */
[----:B------:R-:W-:Y:S01]  /*6b50*/  HMMA.16816.F32.BF16 R64, R112, R118, R64 ;  /* 0x000000767040723c */ /* 0x000fe20000041840 */
[----:B------:R-:W-:Y:S02]  /*6b60*/  FSEL R184, R32, -INF , !P2 ;  /* 0xff80000020b87808 */ /* 0x000fe40005000000 */
[C---:B------:R-:W-:Y:S02]  /*6b70*/  ISETP.GE.AND P6, PT, R3.reuse, R130, PT ;  /* 0x000000820300720c */ /* 0x040fe40003fc6270 */
[----:B------:R-:W-:Y:S02]  /*6b80*/  ISETP.GE.AND P2, PT, R3, R129, PT ;  /* 0x000000810300720c */ /* 0x000fe40003f46270 */
[----:B------:R-:W-:Y:S02]  /*6b90*/  LOP3.LUT R3, R183, 0x18, R186, 0xfe, !PT ;  /* 0x00000018b7037812 */ /* 0x000fe400078efeba */
[----:B------:R-:W-:-:S02]  /*6ba0*/  FSEL R181, R34, -INF , !P3 ;  /* 0xff80000022b57808 */ /* 0x000fc40005800000 */
[----:B------:R-:W-:Y:S02]  /*6bb0*/  FSEL R34, R33, -INF , !P6 ;  /* 0xff80000021227808 */ /* 0x000fe40007000000 */
[CC--:B------:R-:W-:Y:S02]  /*6bc0*/  ISETP.GE.AND P3, PT, R3.reuse, R130.reuse, PT ;  /* 0x000000820300720c */ /* 0x0c0fe40003f66270 */
[----:B------:R-:W-:Y:S01]  /*6bd0*/  ISETP.GE.AND P6, PT, R3, R129, PT ;  /* 0x000000810300720c */ /* 0x000fe20003fc6270 */
[C---:B-1----:R-:W-:Y:S01]  /*6be0*/  HMMA.16816.F32.BF16 R12, R112.reuse, R100, R12 ;  /* 0x00000064700c723c */ /* 0x042fe2000004180c */
[----:B------:R-:W-:Y:S01]  /*6bf0*/  VIADD R3, R185, 0x11 ;  /* 0x00000011b9037836 */ /* 0x000fe20000000000 */
[----:B------:R-:W-:Y:S02]  /*6c00*/  FSEL R143, R35, -INF , !P2 ;  /* 0xff800000238f7808 */ /* 0x000fe40005000000 */
[----:B------:R-:W-:Y:S02]  /*6c10*/  LOP3.LUT R33, R183, 0x20, R186, 0xfe, !PT ;  /* 0x00000020b7217812 */ /* 0x000fe400078efeba */
[----:B------:R-:W-:Y:S01]  /*6c20*/  HMMA.16816.F32.BF16 R8, R112, R102, R8 ;  /* 0x000000667008723c */ /* 0x000fe20000041808 */
[----:B------:R-:W1:Y:S01]  /*6c30*/  LDSM.16.M88.4 R100, [R144+0x3800] ;  /* 0x003800009064783b */ /* 0x000e620000000200 */
[----:B------:R-:W-:-:S04]  /*6c40*/  ISETP.GE.AND P2, PT, R3, R130, PT ;  /* 0x000000820300720c */ /* 0x000fc80003f46270 */
[C---:B--2---:R-:W-:Y:S06]  /*6c50*/  HMMA.16816.F32.BF16 R28, R112.reuse, R108, R28 ;  /* 0x0000006c701c723c */ /* 0x044fec000004181c */
[C---:B------:R-:W-:Y:S01]  /*6c60*/  HMMA.16816.F32.BF16 R24, R112.reuse, R110, R24 ;  /* 0x0000006e7018723c */ /* 0x040fe20000041818 */
[----:B------:R-:W2:Y:S05]  /*6c70*/  LDSM.16.M88.4 R108, [R144+0x2800] ;  /* 0x00280000906c783b */ /* 0x000eaa0000000200 */
[C---:B----4-:R-:W-:Y:S06]  /*6c80*/  HMMA.16816.F32.BF16 R20, R112.reuse, R104, R20 ;  /* 0x000000687014723c */ /* 0x050fec0000041814 */
[----:B------:R-:W-:Y:S01]  /*6c90*/  HMMA.16816.F32.BF16 R16, R112, R106, R16 ;  /* 0x0000006a7010723c */ /* 0x000fe20000041810 */
[----:B------:R-:W3:Y:S01]  /*6ca0*/  LDSM.16.M88.4 R104, [R144+0x3000] ;  /* 0x003000009068783b */ /* 0x000ee20000000200 */
[----:B------:R-:W-:-:S04]  /*6cb0*/  DEPBAR.LE SB0, 0x0 ;  /* 0x000080000000791a */ /* 0x000fc80000000000 */
[C---:B-1----:R-:W-:Y:S06]  /*6cc0*/  HMMA.16816.F32.BF16 R44, R112.reuse, R100, R44 ;  /* 0x00000064702c723c */ /* 0x042fec000004182c */
[C---:B------:R-:W-:Y:S01]  /*6cd0*/  HMMA.16816.F32.BF16 R40, R112.reuse, R102, R40 ;  /* 0x000000667028723c */ /* 0x040fe20000041828 */
[----:B------:R-:W-:Y:S01]  /*6ce0*/  LOP3.LUT R100, R183, 0x10, R186, 0xfe, !PT ;  /* 0x00000010b7647812 */ /* 0x000fe200078efeba */
[----:B------:R-:W-:Y:S03]  /*6cf0*/  BAR.SYNC.DEFER_BLOCKING 0x0 ;  /* 0x0000000000007b1d */ /* 0x000fe60000010000 */
[C---:B------:R-:W-:Y:S01]  /*6d00*/  ISETP.GE.AND P4, PT, R100.reuse, R129, PT ;  /* 0x000000816400720c */ /* 0x040fe20003f86270 */
[----:B--2---:R-:W-:Y:S01]  /*6d10*/  HMMA.16816.F32.BF16 R60, R112, R108, R60 ;  /* 0x0000006c703c723c */ /* 0x004fe2000004183c */
[----:B------:R-:W-:-:S02]  /*6d20*/  ISETP.GE.AND P5, PT, R100, R130, PT ;  /* 0x000000826400720c */ /* 0x000fc40003fa6270 */
[----:B------:R-:W-:Y:S02]  /*6d30*/  FSEL R35, R30, -INF , !P4 ;  /* 0xff8000001e237808 */ /* 0x000fe40006000000 */
[----:B------:R-:W-:Y:S01]  /*6d40*/  FSEL R30, R29, -INF , !P2 ;  /* 0xff8000001d1e7808 */ /* 0x000fe20005000000 */
[C---:B------:R-:W-:Y:S01]  /*6d50*/  HMMA.16816.F32.BF16 R56, R112.reuse, R110, R56 ;  /* 0x0000006e7038723c */ /* 0x040fe20000041838 */
[----:B------:R-:W-:Y:S01]  /*6d60*/  ISETP.GE.AND P2, PT, R3, R129, PT ;  /* 0x000000810300720c */ /* 0x000fe20003f46270 */
[----:B------:R-:W-:Y:S01]  /*6d70*/  VIADD R3, R185, 0x19 ;  /* 0x00000019b9037836 */ /* 0x000fe20000000000 */
[----:B------:R-:W-:Y:S02]  /*6d80*/  FSEL R32, R28, -INF , !P5 ;  /* 0xff8000001c207808 */ /* 0x000fe40006800000 */
[----:B------:R-:W-:Y:S01]  /*6d90*/  FSEL R31, R31, -INF , !P2 ;  /* 0xff8000001f1f7808 */ /* 0x000fe20005000000 */
[----:B---3--:R-:W-:Y:S01]  /*6da0*/  HMMA.16816.F32.BF16 R48, R112, R106, R48 ;  /* 0x0000006a7030723c */ /* 0x008fe20000041830 */
[----:B------:R-:W-:-:S02]  /*6db0*/  FSEL R28, R24, -INF , !P3 ;  /* 0xff800000181c7808 */ /* 0x000fc40005800000 */
[CC--:B------:R-:W-:Y:S02]  /*6dc0*/  ISETP.GE.AND P2, PT, R3.reuse, R130.reuse, PT ;  /* 0x000000820300720c */ /* 0x0c0fe40003f46270 */
[----:B------:R-:W-:Y:S01]  /*6dd0*/  ISETP.GE.AND P3, PT, R3, R129, PT ;  /* 0x000000810300720c */ /* 0x000fe20003f66270 */
[----:B------:R-:W-:Y:S01]  /*6de0*/  HMMA.16816.F32.BF16 R52, R112, R104, R52 ;  /* 0x000000687034723c */ /* 0x000fe20000041834 */
        /* <DEDUP_REMOVED lines=9> */
[----:B------:R-:W-:Y:S02]  /*6e80*/  ISETP.GE.AND P3, PT, R3, R130, PT ;  /* 0x000000820300720c */ /* 0x000fe40003f66270 */
[----:B------:R-:W-:-:S02]  /*6e90*/  FSEL R140, R16, -INF , !P6 ;  /* 0xff800000108c7808 */ /* 0x000fc40007000000 */
[----:B------:R-:W-:Y:S02]  /*6ea0*/  FSEL R176, R21, -INF , !P3 ;  /* 0xff80000015b07808 */ /* 0x000fe40005800000 */
[-C--:B------:R-:W-:Y:S01]  /*6eb0*/  ISETP.GE.AND P3, PT, R3, R129.reuse, PT ;  /* 0x000000810300720c */ /* 0x080fe20003f66270 */
[----:B------:R-:W-:Y:S01]  /*6ec0*/  VIADD R3, R185, 0x29 ;  /* 0x00000029b9037836 */ /* 0x000fe20000000000 */
[----:B------:R-:W-:Y:S02]  /*6ed0*/  FSEL R139, R18, -INF , !P2 ;  /* 0xff800000128b7808 */ /* 0x000fe40005000000 */
[----:B------:R-:W-:Y:S02]  /*6ee0*/  FSEL R137, R23, -INF , !P3 ;  /* 0xff80000017897808 */ /* 0x000fe40005800000 */
[C---:B------:R-:W-:Y:S02]  /*6ef0*/  ISETP.GE.AND P3, PT, R3.reuse, R130, PT ;  /* 0x000000820300720c */ /* 0x040fe40003f66270 */
[----:B------:R-:W-:-:S02]  /*6f00*/  ISETP.GE.AND P6, PT, R3, R129, PT ;  /* 0x000000810300720c */ /* 0x000fc40003fc6270 */
[----:B------:R-:W-:Y:S02]  /*6f10*/  LOP3.LUT R3, R183, 0x38, R186, 0xfe, !PT ;  /* 0x00000038b7037812 */ /* 0x000fe400078efeba */
[----:B------:R-:W-:Y:S02]  /*6f20*/  FSEL R142, R17, -INF , !P3 ;  /* 0xff800000118e7808 */ /* 0x000fe40005800000 */
[C---:B------:R-:W-:Y:S02]  /*6f30*/  ISETP.GE.AND P2, PT, R3.reuse, R130, PT ;  /* 0x000000820300720c */ /* 0x040fe40003f46270 */
[----:B------:R-:W-:Y:S01]  /*6f40*/  ISETP.GE.AND P3, PT, R3, R129, PT ;  /* 0x000000810300720c */ /* 0x000fe20003f66270 */
[----:B------:R-:W-:Y:S01]  /*6f50*/  VIADD R3, R185, 0x31 ;  /* 0x00000031b9037836 */ /* 0x000fe20000000000 */
[----:B------:R-:W-:Y:S02]  /*6f60*/  FSEL R135, R19, -INF , !P6 ;  /* 0xff80000013877808 */ /* 0x000fe40007000000 */
[----:B------:R-:W-:-:S02]  /*6f70*/  FSEL R138, R8, -INF , !P2 ;  /* 0xff800000088a7808 */ /* 0x000fc40005000000 */
[----:B------:R-:W-:Y:S02]  /*6f80*/  ISETP.GE.AND P6, PT, R3, R130, PT ;  /* 0x000000820300720c */ /* 0x000fe40003fc6270 */
[----:B------:R-:W-:Y:S02]  /*6f90*/  FSEL R119, R10, -INF , !P3 ;  /* 0xff8000000a777808 */ /* 0x000fe40005800000 */
[----:B------:R-:W-:Y:S02]  /*6fa0*/  FSEL R136, R13, -INF , !P6 ;  /* 0xff8000000d887808 */ /* 0x000fe40007000000 */
[----:B------:R-:W-:Y:S01]  /*6fb0*/  ISETP.GE.AND P6, PT, R3, R129, PT ;  /* 0x000000810300720c */ /* 0x000fe20003fc6270 */
[----:B------:R-:W-:Y:S01]  /*6fc0*/  VIADD R3, R185, 0x39 ;  /* 0x00000039b9037836 */ /* 0x000fe20000000000 */
[----:B------:R-:W-:Y:S02]  /*6fd0*/  LOP3.LUT R25, R183, 0x30, R186, 0xfe, !PT ;  /* 0x00000030b7197812 */ /* 0x000fe400078efeba */
[----:B------:R-:W-:-:S02]  /*6fe0*/  FSEL R131, R15, -INF , !P6 ;  /* 0xff8000000f837808 */ /* 0x000fc40007000000 */
[CC--:B------:R-:W-:Y:S02]  /*6ff0*/  ISETP.GE.AND P6, PT, R3.reuse, R130.reuse, PT ;  /* 0x000000820300720c */ /* 0x0c0fe40003fc6270 */
[-C--:B------:R-:W-:Y:S02]  /*7000*/  ISETP.GE.AND P2, PT, R3, R129.reuse, PT ;  /* 0x000000810300720c */ /* 0x080fe40003f46270 */
[----:B------:R-:W-:Y:S02]  /*7010*/  LOP3.LUT R3, R183, 0x48, R186, 0xfe, !PT ;  /* 0x00000048b7037812 */ /* 0x000fe400078efeba */
[----:B------:R-:W-:Y:S02]  /*7020*/  FSEL R132, R9, -INF , !P6 ;  /* 0xff80000009847808 */ /* 0x000fe40007000000 */
[C---:B------:R-:W-:Y:S02]  /*7030*/  ISETP.GE.AND P3, PT, R3.reuse, R130, PT ;  /* 0x000000820300720c */ /* 0x040fe40003f66270 */
[----:B------:R-:W-:Y:S01]  /*7040*/  ISETP.GE.AND P6, PT, R3, R129, PT ;  /* 0x000000810300720c */ /* 0x000fe20003fc6270 */
[----:B------:R-:W-:Y:S01]  /*7050*/  VIADD R3, R185, 0x41 ;  /* 0x00000041b9037836 */ /* 0x000fe20000000000 */
[----:B------:R-:W-:-:S02]  /*7060*/  FSEL R125, R11, -INF , !P2 ;  /* 0xff8000000b7d7808 */ /* 0x000fc40005000000 */
[----:B------:R-:W-:Y:S02]  /*7070*/  FSEL R110, R64, -INF , !P3 ;  /* 0xff800000406e7808 */ /* 0x000fe40005800000 */
[----:B------:R-:W-:Y:S02]  /*7080*/  ISETP.GE.AND P2, PT, R3, R130, PT ;  /* 0x000000820300720c */ /* 0x000fe40003f46270 */
[----:B------:R-:W-:Y:S02]  /*7090*/  FSEL R109, R66, -INF , !P6 ;  /* 0xff800000426d7808 */ /* 0x000fe40007000000 */
        /* <DEDUP_REMOVED lines=8> */
[----:B------:R-:W-:Y:S02]  /*7120*/  LOP3.LUT R3, R183, 0x58, R186, 0xfe, !PT ;  /* 0x00000058b7037812 */ /* 0x000fe400078efeba */
[----:B------:R-:W-:Y:S02]  /*7130*/  FSEL R116, R65, -INF , !P2 ;  /* 0xff80000041747808 */ /* 0x000fe40005000000 */
[----:B------:R-:W-:-:S02]  /*7140*/  ISETP.GE.AND P6, PT, R3, R130, PT ;  /* 0x000000820300720c */ /* 0x000fc40003fc6270 */
[----:B------:R-:W-:Y:S01]  /*7150*/  ISETP.GE.AND P2, PT, R3, R129, PT ;  /* 0x000000810300720c */ /* 0x000fe20003f46270 */
[----:B------:R-:W-:Y:S01]  /*7160*/  VIADD R3, R185, 0x51 ;  /* 0x00000051b9037836 */ /* 0x000fe20000000000 */
[-C--:B------:R-:W-:Y:S02]  /*7170*/  ISETP.GE.AND P5, PT, R25, R130.reuse, PT ;  /* 0x000000821900720c */ /* 0x080fe40003fa6270 */
[----:B------:R-:W-:Y:S02]  /*7180*/  LOP3.LUT R16, R183, 0x40, R186, 0xfe, !PT ;  /* 0x00000040b7107812 */ /* 0x000fe400078efeba */
[----:B------:R-:W-:Y:S02]  /*7190*/  FSEL R111, R67, -INF , !P3 ;  /* 0xff800000436f7808 */ /* 0x000fe40005800000 */
[----:B------:R-:W-:Y:S02]  /*71a0*/  ISETP.GE.AND P3, PT, R3, R130, PT ;  /* 0x000000820300720c */ /* 0x000fe40003f66270 */
[----:B------:R-:W-:-:S02]  /*71b0*/  FSEL R134, R12, -INF , !P5 ;  /* 0xff8000000c867808 */ /* 0x000fc40006800000 */
[----:B------:R-:W-:Y:S02]  /*71c0*/  FSEL R141, R22, -INF , !P4 ;  /* 0xff800000168d7808 */ /* 0x000fe40006000000 */
[----:B------:R-:W-:Y:S02]  /*71d0*/  ISETP.GE.AND P5, PT, R16, R130, PT ;  /* 0x000000821000720c */ /* 0x000fe40003fa6270 */
[-C--:B------:R-:W-:Y:S02]  /*71e0*/  ISETP.GE.AND P4, PT, R25, R129.reuse, PT ;  /* 0x000000811900720c */ /* 0x080fe40003f86270 */
[----:B------:R-:W-:Y:S02]  /*71f0*/  LOP3.LUT R8, R183, 0x50, R186, 0xfe, !PT ;  /* 0x00000050b7087812 */ /* 0x000fe400078efeba */
[----:B------:R-:W-:Y:S02]  /*7200*/  FSEL R106, R61, -INF , !P3 ;  /* 0xff8000003d6a7808 */ /* 0x000fe40005800000 */
[----:B------:R-:W-:Y:S01]  /*7210*/  ISETP.GE.AND P3, PT, R3, R129, PT ;  /* 0x000000810300720c */ /* 0x000fe20003f66270 */
[----:B------:R-:W-:Y:S01]  /*7220*/  VIADD R3, R185, 0x59 ;  /* 0x00000059b9037836 */ /* 0x000fe20000000000 */
[----:B------:R-:W-:-:S02]  /*7230*/  FSEL R126, R4, -INF , !P5 ;  /* 0xff800000047e7808 */ /* 0x000fc40006800000 */
[----:B------:R-:W-:Y:S02]  /*7240*/  FSEL R133, R14, -INF , !P4 ;  /* 0xff8000000e857808 */ /* 0x000fe40006000000 */
[----:B------:R-:W-:Y:S02]  /*7250*/  ISETP.GE.AND P5, PT, R8, R130, PT ;  /* 0x000000820800720c */ /* 0x000fe40003fa6270 */
[----:B------:R-:W-:Y:S02]  /*7260*/  ISETP.GE.AND P4, PT, R16, R129, PT ;  /* 0x000000811000720c */ /* 0x000fe40003f86270 */
[----:B------:R-:W-:Y:S02]  /*7270*/  LOP3.LUT R4, R183, 0x60, R186, 0xfe, !PT ;  /* 0x00000060b7047812 */ /* 0x000fe400078efeba */
[----:B------:R-:W-:Y:S02]  /*7280*/  FSEL R101, R63, -INF , !P3 ;  /* 0xff8000003f657808 */ /* 0x000fe40005800000 */
[----:B------:R-:W-:-:S02]  /*7290*/  FSEL R108, R56, -INF , !P6 ;  /* 0xff800000386c7808 */ /* 0x000fc40007000000 */
[CC--:B------:R-:W-:Y:S02]  /*72a0*/  ISETP.GE.AND P3, PT, R3.reuse, R130.reuse, PT ;  /* 0x000000820300720c */ /* 0x0c0fe40003f66270 */
[----:B------:R-:W-:Y:S02]  /*72b0*/  ISETP.GE.AND P6, PT, R3, R129, PT ;  /* 0x000000810300720c */ /* 0x000fe40003fc6270 */
[----:B------:R-:W-:Y:S02]  /*72c0*/  FSEL R100, R60, -INF , !P5 ;  /* 0xff8000003c647808 */ /* 0x000fe40006800000 */
[----:B------:R-:W-:Y:S02]  /*72d0*/  LOP3.LUT R3, R183, 0x68, R186, 0xfe, !PT ;  /* 0x00000068b7037812 */ /* 0x000fe400078efeba */
        /* <DEDUP_REMOVED lines=9> */
[----:B------:R-:W-:Y:S02]  /*7370*/  FSEL R105, R62, -INF , !P4 ;  /* 0xff8000003e697808 */ /* 0x000fe40006000000 */
[C---:B------:R-:W-:Y:S02]  /*7380*/  ISETP.GE.AND P6, PT, R5.reuse, R130, PT ;  /* 0x000000820500720c */ /* 0x040fe40003fc6270 */
[-C--:B------:R-:W-:Y:S01]  /*7390*/  ISETP.GE.AND P5, PT, R5, R129.reuse, PT ;  /* 0x000000810500720c */ /* 0x080fe20003fa6270 */
[----:B------:R-:W-:Y:S01]  /*73a0*/  VIADD R5, R185, 0x69 ;  /* 0x00000069b9057836 */ /* 0x000fe20000000000 */
[----:B------:R-:W-:Y:S02]  /*73b0*/  ISETP.GE.AND P4, PT, R4, R129, PT ;  /* 0x000000810400720c */ /* 0x000fe40003f86270 */
[----:B------:R-:W-:-:S02]  /*73c0*/  LOP3.LUT R4, R183, 0x70, R186, 0xfe, !PT ;  /* 0x00000070b7047812 */ /* 0x000fc400078efeba */
[----:B------:R-:W-:Y:S02]  /*73d0*/  FSEL R37, R54, -INF , !P4 ;  /* 0xff80000036257808 */ /* 0x000fe40006000000 */
[----:B------:R-:W-:Y:S02]  /*73e0*/  FSEL R39, R53, -INF , !P6 ;  /* 0xff80000035277808 */ /* 0x000fe40007000000 */
[----:B------:R-:W-:Y:S02]  /*73f0*/  FSEL R48, R48, -INF , !P2 ;  /* 0xff80000030307808 */ /* 0x000fe40005000000 */
[C---:B------:R-:W-:Y:S02]  /*7400*/  ISETP.GE.AND P4, PT, R4.reuse, R130, PT ;  /* 0x000000820400720c */ /* 0x040fe40003f86270 */
[----:B------:R-:W-:Y:S01]  /*7410*/  ISETP.GE.AND P6, PT, R4, R129, PT ;  /* 0x000000810400720c */ /* 0x000fe20003fc6270 */
[----:B------:R-:W-:Y:S01]  /*7420*/  VIADD R4, R185, 0x71 ;  /* 0x00000071b9047836 */ /* 0x000fe20000000000 */
[----:B------:R-:W-:-:S02]  /*7430*/  FSEL R55, R55, -INF , !P5 ;  /* 0xff80000037377808 */ /* 0x000fc40006800000 */
[C---:B------:R-:W-:Y:S02]  /*7440*/  ISETP.GE.AND P2, PT, R5.reuse, R129, PT ;  /* 0x000000810500720c */ /* 0x040fe40003f46270 */
[----:B------:R-:W-:Y:S02]  /*7450*/  ISETP.GE.AND P5, PT, R5, R130, PT ;  /* 0x000000820500720c */ /* 0x000fe40003fa6270 */
[----:B------:R-:W-:Y:S02]  /*7460*/  FSEL R51, R51, -INF , !P2 ;  /* 0xff80000033337808 */ /* 0x000fe40005000000 */
[----:B------:R-:W-:Y:S02]  /*7470*/  FSEL R44, R44, -INF , !P4 ;  /* 0xff8000002c2c7808 */ /* 0x000fe40006000000 */
[----:B------:R-:W-:Y:S02]  /*7480*/  FSEL R50, R50, -INF , !P3 ;  /* 0xff80000032327808 */ /* 0x000fe40005800000 */
[----:B------:R-:W-:-:S02]  /*7490*/  FSEL R49, R49, -INF , !P5 ;  /* 0xff80000031317808 */ /* 0x000fc40006800000 */
[CC--:B------:R-:W-:Y:S02]  /*74a0*/  ISETP.GE.AND P2, PT, R185.reuse, R130.reuse, PT ;  /* 0x00000082b900720c */ /* 0x0c0fe40003f46270 */
[CC--:B------:R-:W-:Y:S01]  /*74b0*/  ISETP.GE.AND P4, PT, R185.reuse, R129.reuse, PT ;  /* 0x00000081b900720c */ /* 0x0c0fe20003f86270 */
[----:B------:R-:W-:Y:S01]  /*74c0*/  VIADD R185, R185, 0x79 ;  /* 0x00000079b9b97836 */ /* 0x000fe20000000000 */
[C---:B------:R-:W-:Y:S02]  /*74d0*/  ISETP.GE.AND P3, PT, R4.reuse, R130, PT ;  /* 0x000000820400720c */ /* 0x040fe40003f66270 */
[----:B------:R-:W-:Y:S02]  /*74e0*/  ISETP.GE.AND P5, PT, R4, R129, PT ;  /* 0x000000810400720c */ /* 0x000fe40003fa6270 */
[----:B------:R-:W-:Y:S02]  /*74f0*/  LOP3.LUT R186, R183, 0x78, R186, 0xfe, !PT ;  /* 0x00000078b7ba7812 */ /* 0x000fe400078efeba */
        /* <DEDUP_REMOVED lines=13> */
[----:B------:R-:W-:Y:S06]  /*75d0*/  @!P1 BRA `(.L_x_6405) ;  /* 0x0000000400789947 */ /* 0x000fec0003800000 */
        /* <DEDUP_REMOVED lines=47> */
[----:B------:R-:W-:Y:S02]  /*78d0*/  SHF.R.S32.HI R7, RZ, 0x1f, R9 ;  /* 0x0000001fff077819 */ /* 0x000fe40000011409 */
[----:B--2---:R-:W-:-:S03]  /*78e0*/  IADD3 R8, -R11, R6, RZ ;  /* 0x000000060b087210 */ /* 0x004fc60007ffe1ff */
[-C--:B------:R-:W-:Y:S02]  /*78f0*/  IMAD R6, R7, R120.reuse, RZ ;  /* 0x0000007807067224 */ /* 0x080fe400078e02ff */
[----:B------:R-:W-:Y:S01]  /*7900*/  IMAD.WIDE.U32 R10, R9, R120, RZ ;  /* 0x00000078090a7225 */ /* 0x000fe200078e00ff */
[----:B------:R-:W-:-:S03]  /*7910*/  SHF.R.S32.HI R7, RZ, 0x1f, R8 ;  /* 0x0000001fff077819 */ /* 0x000fc60000011408 */
[----:B------:R-:W-:Y:S02]  /*7920*/  IMAD R6, R9, R121, R6 ;  /* 0x0000007909067224 */ /* 0x000fe400078e0206 */
[----:B------:R-:W-:Y:S02]  /*7930*/  IMAD R7, R7, UR4, RZ ;  /* 0x0000000407077c24 */ /* 0x000fe4000f8e02ff */
[----:B------:R-:W-:Y:S02]  /*7940*/  IMAD.IADD R11, R11, 0x1, R6 ;  /* 0x000000010b0b7824 */ /* 0x000fe400078e0206 */
[C---:B------:R-:W-:Y:S02]  /*7950*/  IMAD R7, R8.reuse, UR5, R7 ;  /* 0x0000000508077c24 */ /* 0x040fe4000f8e0207 */
[----:B------:R-:W-:-:S05]  /*7960*/  IMAD.WIDE.U32 R8, R8, UR4, R10 ;  /* 0x0000000408087c25 */ /* 0x000fca000f8e000a */
[----:B------:R-:W-:Y:S01]  /*7970*/  IADD3 R6, R9, R7, RZ ;  /* 0x0000000709067210 */ /* 0x000fe20007ffe0ff */
[----:B------:R-:W-:Y:S01]  /*7980*/  IMAD.MOV.U32 R7, RZ, RZ, R8 ;  /* 0x000000ffff077224 */ /* 0x000fe200078e0008 */
[----:B------:R-:W-:Y:S06]  /*7990*/  BRA `(.L_x_6407) ;  /* 0x0000000000087947 */ /* 0x000fec0003800000 */
.L_x_6406:
[----:B------:R-:W-:-:S04]  /*79a0*/  LEA R7, -R120, RZ, 0x7 ;  /* 0x000000ff78077211 */ /* 0x000fc800078e39ff */
[----:B------:R-:W-:-:S07]  /*79b0*/  SHF.R.S32.HI R6, RZ, 0x1f, R7 ;  /* 0x0000001fff067819 */ /* 0x000fce0000011407 */
.L_x_6407:
[----:B------:R-:W-:Y:S01]  /*79c0*/  IADD3 R128, P1, R128, R7, RZ ;  /* 0x0000000780807210 */ /* 0x000fe20007f3e0ff */
[C---:B------:R-:W-:Y:S01]  /*79d0*/  IMAD.SHL.U32 R7, R120.reuse, 0x20, RZ ;  /* 0x0000002078077824 */ /* 0x040fe200078e00ff */
[----:B------:R-:W-:Y:S02]  /*79e0*/  SHF.L.U64.HI R120, R120, 0x5, R121 ;  /* 0x0000000578787819 */ /* 0x000fe40000010279 */
[----:B------:R-:W-:Y:S01]  /*79f0*/  LEA R174, P2, R128, R122, 0x1 ;  /* 0x0000007a80ae7211 */ /* 0x000fe200078408ff */
[----:B------:R-:W-:-:S03]  /*7a00*/  IMAD.X R6, R127, 0x1, R6, P1 ;  /* 0x000000017f067824 */ /* 0x000fc600008e0606 */
[----:B------:R-:W-:Y:S02]  /*7a10*/  IADD3 R8, P1, R174, R7, RZ ;  /* 0x00000007ae087210 */ /* 0x000fe40007f3e0ff */
[----:B------:R-:W-:Y:S02]  /*7a20*/  LEA.HI.X R175, R128, R123, R6, 0x1, P2 ;  /* 0x0000007b80af7211 */ /* 0x000fe400010f0c06 */
        /* <DEDUP_REMOVED lines=25> */
.L_x_6405:
[----:B-1----:R-:W-:Y:S01]  /*7bc0*/  FMNMX.FTZ R7, R2, R4, !PT ;  /* 0x0000000402077209 */ /* 0x002fe20007810000 */
[----:B------:R-:W-:Y:S01]  /*7bd0*/  LDSM.16.MT88.4 R16, [R153+0x6000] ;  /* 0x006000009910783b */ /* 0x000fe20000004200 */
        /* <DEDUP_REMOVED lines=78> */
[C---:B------:R-:W-:Y:S01]  /*80c0*/  FSETP.NEU.FTZ.AND P1, PT, R60.reuse, -INF , PT ;  /* 0xff8000003c00780b */ /* 0x040fe20003f3d000 */
[----:B------:R-:W-:Y:S01]  /*80d0*/  FMUL.FTZ R52, R60, UR6 ;  /* 0x000000063c347c20 */ /* 0x000fe20008410000 */
[--C-:B------:R-:W-:Y:S01]  /*80e0*/  FFMA.FTZ R54, R34, UR6, -R59.reuse ;  /* 0x0000000622367c23 */ /* 0x100fe2000801083b */
        /* <DEDUP_REMOVED lines=9> */
[----:B------:R-:W-:Y:S01]  /*8180*/  FSEL R5, R61, RZ, P2 ;  /* 0x000000ff3d057208 */ /* 0x000fe20001000000 */
[----:B------:R-:W-:Y:S01]  /*8190*/  FMUL.FTZ R0, R9, UR6 ;  /* 0x0000000609007c20 */ /* 0x000fe20008410000 */
[--C-:B------:R-:W-:Y:S01]  /*81a0*/  FFMA.FTZ R41, R177, UR6, -R52.reuse ;  /* 0x00000006b1297c23 */ /* 0x100fe20008010834 */
[----:B------:R-:W-:Y:S01]  /*81b0*/  LDSM.16.MT88.4 R8, [R154+0x6000] ;  /* 0x006000009a08783b */ /* 0x000fe20000004200 */
[--C-:B------:R-:W-:Y:S01]  /*81c0*/  FFMA.FTZ R40, R181, UR6, -R52.reuse ;  /* 0x00000006b5287c23 */ /* 0x100fe20008010834 */
[----:B------:R-:W-:Y:S01]  /*81d0*/  FADD.FTZ R2, R2, -R5 ;  /* 0x8000000502027221 */ /* 0x000fe20000010000 */
[--C-:B------:R-:W-:Y:S01]  /*81e0*/  FFMA.FTZ R63, R143, UR6, -R52.reuse ;  /* 0x000000068f3f7c23 */ /* 0x100fe20008010834 */
[----:B------:R-:W1:Y:S01]  /*81f0*/  LDSM.16.MT88.4 R4, [R156+0x6000] ;  /* 0x006000009c04783b */ /* 0x000e620000004200 */
[----:B------:R-:W2:Y:S01]  /*8200*/  MUFU.EX2 R56, R56 ;  /* 0x0000003800387308 */ /* 0x000ea20000000800 */
[----:B------:R-:W-:Y:S01]  /*8210*/  FMUL.FTZ R2, R2, UR6 ;  /* 0x0000000602027c20 */ /* 0x000fe20008410000 */
        /* <DEDUP_REMOVED lines=37> */
[--C-:B------:R-:W-:Y:S01]  /*8470*/  FFMA.FTZ R44, R44, UR6, -R59.reuse ;  /* 0x000000062c2c7c23 */ /* 0x100fe2000801083b */
[----:B------:R-:W-:Y:S01]  /*8480*/  MUFU.EX2 R40, R40 ;  /* 0x0000002800287308 */ /* 0x000fe20000000800 */
[----:B------:R-:W-:Y:S01]  /*8490*/  LDSM.16.MT88.4 R48, [R152+0x9000] ;  /* 0x009000009830783b */ /* 0x000fe20000004200 */
[----:B------:R-:W-:-:S06]  /*84a0*/  FFMA.FTZ R45, R45, UR6, -R59 ;  /* 0x000000062d2d7c23 */ /* 0x000fcc000801083b */
        /* <DEDUP_REMOVED lines=29> */
[-C--:B------:R-:W-:Y:S01]  /*8680*/  FMUL.FTZ R4, R88, R2.reuse ;  /* 0x0000000258047220 */ /* 0x080fe20000410000 */
[----:B------:R-:W-:Y:S01]  /*8690*/  FMUL.FTZ R5, R89, R2 ;  /* 0x0000000259057220 */ /* 0x000fe20000410000 */
[-C--:B------:R-:W-:Y:S01]  /*86a0*/  FMUL.FTZ R27, R75, R0.reuse ;  /* 0x000000004b1b7220 */ /* 0x080fe20000410000 */
[--C-:B------:R-:W-:Y:S01]  /*86b0*/  FFMA.FTZ R73, R31, UR6, -R52.reuse ;  /* 0x000000061f497c23 */ /* 0x100fe20008010834 */
[--C-:B------:R-:W-:Y:S01]  /*86c0*/  FFMA.FTZ R75, R29, UR6, -R52.reuse ;  /* 0x000000061d4b7c23 */ /* 0x100fe20008010834 */
[C---:B------:R-:W-:Y:S01]  /*86d0*/  HMMA.16816.F32.BF16 R80, R12.reuse, R16, R80 ;  /* 0x000000100c50723c */ /* 0x040fe20000041850 */
[-C--:B------:R-:W-:Y:S01]  /*86e0*/  FMUL.FTZ R6, R90, R0.reuse ;  /* 0x000000005a067220 */ /* 0x080fe20000410000 */
[-C--:B------:R-:W-:Y:S01]  /*86f0*/  FMUL.FTZ R7, R91, R0.reuse ;  /* 0x000000005b077220 */ /* 0x080fe20000410000 */
[----:B------:R-:W1:Y:S01]  /*8700*/  MUFU.EX2 R67, R67 ;  /* 0x0000004300437308 */ /* 0x000e620000000800 */
[----:B------:R-:W-:Y:S01]  /*8710*/  LDSM.16.MT88.4 R28, [R154+0x6800] ;  /* 0x006800009a1c783b */ /* 0x000fe20000004200 */
[----:B------:R-:W-:Y:S01]  /*8720*/  FMUL.FTZ R26, R74, R0 ;  /* 0x000000004a1a7220 */ /* 0x000fe20000410000 */
[C---:B------:R-:W-:Y:S01]  /*8730*/  HMMA.16816.F32.BF16 R68, R12.reuse, R18, R68 ;  /* 0x000000120c44723c */ /* 0x040fe20000041844 */
[-C--:B------:R-:W-:Y:S01]  /*8740*/  FMUL.FTZ R76, R76, R2.reuse ;  /* 0x000000024c4c7220 */ /* 0x080fe20000410000 */
[----:B------:R-:W2:Y:S01]  /*8750*/  LDSM.16.MT88.4 R16, [R156+0x6800] ;  /* 0x006800009c10783b */ /* 0x000ea20000004200 */
[----:B------:R-:W-:Y:S01]  /*8760*/  FMUL.FTZ R77, R77, R2 ;  /* 0x000000024d4d7220 */ /* 0x000fe20000410000 */
[-C--:B------:R-:W-:Y:S01]  /*8770*/  FMUL.FTZ R78, R78, R0.reuse ;  /* 0x000000004e4e7220 */ /* 0x080fe20000410000 */
[----:B------:R-:W-:Y:S01]  /*8780*/  MUFU.EX2 R64, R64 ;  /* 0x0000004000407308 */ /* 0x000fe20000000800 */
[C---:B------:R-:W-:Y:S01]  /*8790*/  HMMA.16816.F32.BF16 R4, R12.reuse, R8, R4 ;  /* 0x000000080c04723c */ /* 0x040fe20000041804 */
[----:B------:R-:W-:Y:S01]  /*87a0*/  FMUL.FTZ R79, R79, R0 ;  /* 0x000000004f4f7220 */ /* 0x000fe20000410000 */
[--C-:B------:R-:W-:Y:S01]  /*87b0*/  FFMA.FTZ R74, R142, UR6, -R59.reuse ;  /* 0x000000068e4a7c23 */ /* 0x100fe2000801083b */
[--C-:B------:R-:W-:Y:S01]  /*87c0*/  FFMA.FTZ R88, R137, UR6, -R52.reuse ;  /* 0x0000000689587c23 */ /* 0x100fe20008010834 */
[----:B------:R-:W-:Y:S01]  /*87d0*/  FFMA.FTZ R89, R135, UR6, -R52 ;  /* 0x0000000687597c23 */ /* 0x000fe20008010834 */
[--C-:B------:R-:W-:Y:S01]  /*87e0*/  FFMA.FTZ R90, R136, UR6, -R59.reuse ;  /* 0x00000006885a7c23 */ /* 0x100fe2000801083b */
[----:B------:R-:W-:Y:S01]  /*87f0*/  HMMA.16816.F32.BF16 R8, R12, R10, R84 ;  /* 0x0000000a0c08723c */ /* 0x000fe20000041854 */
[----:B------:R3:W4:Y:S01]  /*8800*/  MUFU.EX2 R85, R24 ;  /* 0x0000001800557308 */ /* 0x0007220000000800 */
[----:B-1----:R-:W-:Y:S01]  /*8810*/  F2FP.BF16.F32.PACK_AB R32, R67, R62 ;  /* 0x0000003e4320723e */ /* 0x002fe200000010ff */
[----:B------:R-:W-:Y:S01]  /*8820*/  FFMA.FTZ R91, R138, UR6, -R59 ;  /* 0x000000068a5b7c23 */ /* 0x000fe2000801083b */
[----:B------:R-:W-:Y:S01]  /*8830*/  FFMA.FTZ R179, R179, R2, R58 ;  /* 0x00000002b3b37223 */ /* 0x000fe2000001003a */
[----:B------:R-:W-:Y:S01]  /*8840*/  FFMA.FTZ R178, R178, R0, R53 ;  /* 0x00000000b2b27223 */ /* 0x000fe20000010035 */
[----:B------:R-:W-:Y:S01]  /*8850*/  FFMA.FTZ R0, R36, UR6, -R59 ;  /* 0x0000000624007c23 */ /* 0x000fe2000801083b */
[----:B------:R-:W-:Y:S01]  /*8860*/  FFMA.FTZ R87, R141, UR6, -R52 ;  /* 0x000000068d577c23 */ /* 0x000fe20008010834 */
[----:B------:R-:W-:Y:S01]  /*8870*/  FADD.FTZ R56, R56, R179 ;  /* 0x000000b338387221 */ /* 0x000fe20000010000 */
[----:B------:R-:W-:Y:S01]  /*8880*/  MUFU.EX2 R66, R66 ;  /* 0x0000004200427308 */ /* 0x000fe20000000800 */
[----:B------:R-:W-:Y:S01]  /*8890*/  FADD.FTZ R41, R41, R178 ;  /* 0x000000b229297221 */ /* 0x000fe20000010000 */
[----:B------:R-:W-:Y:S01]  /*88a0*/  FFMA.FTZ R179, R38, UR6, -R59 ;  /* 0x0000000626b37c23 */ /* 0x000fe2000801083b */
[----:B------:R-:W-:-:S02]  /*88b0*/  FADD.FTZ R57, R57, R56 ;  /* 0x0000003839397221 */ /* 0x000fc40000010000 */
[----:B------:R-:W-:Y:S02]  /*88c0*/  FADD.FTZ R40, R40, R41 ;  /* 0x0000002928287221 */ /* 0x000fe40000010000 */
[----:B------:R-:W-:Y:S01]  /*88d0*/  FADD.FTZ R57, R54, R57 ;  /* 0x0000003936397221 */ /* 0x000fe20000010000 */
[----:B------:R-:W1:Y:S01]  /*88e0*/  MUFU.EX2 R73, R73 ;  /* 0x0000004900497308 */ /* 0x000e620000000800 */
[----:B---3--:R-:W-:Y:S01]  /*88f0*/  FMUL.FTZ R24, R72, R2 ;  /* 0x0000000248187220 */ /* 0x008fe20000410000 */
[----:B------:R-:W-:Y:S01]  /*8900*/  FFMA.FTZ R72, R33, UR6, -R52 ;  /* 0x0000000621487c23 */ /* 0x000fe20008010834 */
[----:B----4-:R-:W-:Y:S01]  /*8910*/  F2FP.BF16.F32.PACK_AB R34, R85, R64 ;  /* 0x000000405522723e */ /* 0x010fe200000010ff */
[----:B------:R-:W-:Y:S01]  /*8920*/  FADD.FTZ R63, R63, R40 ;  /* 0x000000283f3f7221 */ /* 0x000fe20000010000 */
[----:B------:R-:W-:Y:S01]  /*8930*/  FADD.FTZ R62, R62, R57 ;  /* 0x000000393e3e7221 */ /* 0x000fe20000010000 */
[----:B------:R-:W-:Y:S02]  /*8940*/  FFMA.FTZ R2, R46, UR6, -R52 ;  /* 0x000000062e027c23 */ /* 0x000fe40008010834 */
[----:B------:R-:W-:Y:S01]  /*8950*/  MUFU.EX2 R75, R75 ;  /* 0x0000004b004b7308 */ /* 0x000fe20000000800 */
[----:B------:R-:W-:Y:S01]  /*8960*/  HMMA.16816.F32.BF16 R24, R12, R20, R24 ;  /* 0x000000140c18723c */ /* 0x000fe20000041818 */
[----:B------:R-:W-:-:S04]  /*8970*/  FADD.FTZ R67, R67, R62 ;  /* 0x0000003e43437221 */ /* 0x000fc80000010000 */
[----:B------:R-:W-:Y:S01]  /*8980*/  FADD.FTZ R64, R64, R67 ;  /* 0x0000004340407221 */ /* 0x000fe20000010000 */
[----:B------:R-:W-:Y:S01]  /*8990*/  HMMA.16816.F32.BF16 R12, R12, R22, R76 ;  /* 0x000000160c0c723c */ /* 0x000fe2000004184c */
[----:B------:R-:W3:Y:S01]  /*89a0*/  MUFU.EX2 R72, R72 ;  /* 0x0000004800487308 */ /* 0x000ee20000000800 */
[----:B------:R-:W4:Y:S01]  /*89b0*/  LDSM.16.MT88.4 R20, [R153+0x6800] ;  /* 0x006800009914783b */ /* 0x000f220000004200 */
[----:B-1----:R-:W-:Y:S01]  /*89c0*/  F2FP.BF16.F32.PACK_AB R33, R73, R66 ;  /* 0x000000424921723e */ /* 0x002fe200000010ff */
[----:B------:R-:W-:-:S03]  /*89d0*/  FADD.FTZ R85, R85, R64 ;  /* 0x0000004055557221 */ /* 0x000fc60000010000 */
[--C-:B------:R-:W-:Y:S01]  /*89e0*/  FFMA.FTZ R76, R180, UR6, -R59.reuse ;  /* 0x00000006b44c7c23 */ /* 0x100fe2000801083b */
[--C-:B------:R-:W-:Y:S01]  /*89f0*/  FFMA.FTZ R79, R176, UR6, -R59.reuse ;  /* 0x00000006b04f7c23 */ /* 0x100fe2000801083b */
[----:B------:R-:W-:Y:S01]  /*8a00*/  FFMA.FTZ R77, R140, UR6, -R59 ;  /* 0x000000068c4d7c23 */ /* 0x000fe2000801083b */
[----:B------:R-:W-:Y:S01]  /*8a10*/  FFMA.FTZ R78, R139, UR6, -R52 ;  /* 0x000000068b4e7c23 */ /* 0x000fe20008010834 */
[----:B------:R-:W-:Y:S01]  /*8a20*/  MUFU.EX2 R74, R74 ;  /* 0x0000004a004a7308 */ /* 0x000fe20000000800 */
[----:B---3--:R-:W-:-:S07]  /*8a30*/  F2FP.BF16.F32.PACK_AB R35, R72, R75 ;  /* 0x0000004b4823723e */ /* 0x008fce00000010ff */
[----:B------:R-:W-:Y:S01]  /*8a40*/  MUFU.EX2 R76, R76 ;  /* 0x0000004c004c7308 */ /* 0x000fe20000000800 */
[C---:B--2---:R-:W-:Y:S07]  /*8a50*/  HMMA.16816.F32.BF16 R96, R32.reuse, R16, R96 ;  /* 0x000000102060723c */ /* 0x044fee0000041860 */
[----:B------:R-:W1:Y:S01]  /*8a60*/  MUFU.EX2 R79, R79 ;  /* 0x0000004f004f7308 */ /* 0x000e620000000800 */
[C---:B------:R-:W-:Y:S01]  /*8a70*/  HMMA.16816.F32.BF16 R92, R32.reuse, R18, R92 ;  /* 0x00000012205c723c */ /* 0x040fe2000004185c */
[----:B------:R-:W2:Y:S06]  /*8a80*/  LDSM.16.MT88.4 R16, [R152+0x6800] ;  /* 0x006800009810783b */ /* 0x000eac0000004200 */
        /* <DEDUP_REMOVED lines=29> */
[C---:B-----5:R-:W-:Y:S01]  /*8c60*/  HMMA.16816.F32.BF16 R4, R32.reuse, R20, R4 ;  /* 0x000000142004723c */ /* 0x060fe20000041804 */
[----:B------:R-:W-:Y:S05]  /*8c70*/  MUFU.EX2 R112, R112 ;  /* 0x0000007000707308 */ /* 0x000fea0000000800 */
[C---:B------:R-:W-:Y:S01]  /*8c80*/  HMMA.16816.F32.BF16 R8, R32.reuse, R22, R8 ;  /* 0x000000162008723c */ /* 0x040fe20000041808 */
[----:B------:R-:W4:Y:S02]  /*8c90*/  LDSM.16.MT88.4 R20, [R156+0x7800] ;  /* 0x007800009c14783b */ /* 0x000f240000004200 */
[----:B------:R-:W5:Y:S03]  /*8ca0*/  MUFU.EX2 R115, R115 ;  /* 0x0000007300737308 */ /* 0x000f660000000800 */
[C---:B--2---:R-:W-:Y:S05]  /*8cb0*/  HMMA.16816.F32.BF16 R80, R32.reuse, R16, R80 ;  /* 0x000000102050723c */ /* 0x044fea0000041850 */
[----:B------:R-:W-:Y:S01]  /*8cc0*/  MUFU.EX2 R114, R114 ;  /* 0x0000007200727308 */ /* 0x000fe20000000800 */
[C---:B------:R-:W-:Y:S01]  /*8cd0*/  HMMA.16816.F32.BF16 R68, R32.reuse, R18, R68 ;  /* 0x000000122044723c */ /* 0x040fe20000041844 */
[----:B------:R-:W2:Y:S06]  /*8ce0*/  LDSM.16.MT88.4 R16, [R154+0x7800] ;  /* 0x007800009a10783b */ /* 0x000eac0000004200 */
[----:B------:R-:W5:Y:S08]  /*8cf0*/  MUFU.EX2 R119, R119 ;  /* 0x0000007700777308 */ /* 0x000f700000000800 */
[----:B------:R-:W-:Y:S01]  /*8d00*/  MUFU.EX2 R120, R120 ;  /* 0x0000007800787308 */ /* 0x000fe20000000800 */
[C---:B---3--:R-:W-:Y:S06]  /*8d10*/  HMMA.16816.F32.BF16 R24, R32.reuse, R28, R24 ;  /* 0x0000001c2018723c */ /* 0x048fec0000041818 */
[----:B------:R-:W-:Y:S01]  /*8d20*/  HMMA.16816.F32.BF16 R12, R32, R30, R12 ;  /* 0x0000001e200c723c */ /* 0x000fe2000004180c */
[----:B------:R-:W3:Y:S01]  /*8d30*/  LDSM.16.MT88.4 R28, [R153+0x7800] ;  /* 0x00780000991c783b */ /* 0x000ee20000004200 */
[----:B------:R-:W3:Y:S05]  /*8d40*/  MUFU.EX2 R121, R121 ;  /* 0x0000007900797308 */ /* 0x000eea0000000800 */
[----:B-1----:R-:W-:Y:S01]  /*8d50*/  F2FP.BF16.F32.PACK_AB R32, R90, R113 ;  /* 0x000000715a20723e */ /* 0x002fe200000010ff */
[----:B------:R-:W-:Y:S01]  /*8d60*/  FADD.FTZ R113, R113, R74 ;  /* 0x0000004a71717221 */ /* 0x000fe20000010000 */
[----:B-----5:R-:W-:Y:S01]  /*8d70*/  F2FP.BF16.F32.PACK_AB R33, R115, R112 ;  /* 0x000000707321723e */ /* 0x020fe200000010ff */
[----:B------:R-:W-:Y:S01]  /*8d80*/  MUFU.EX2 R110, R110 ;  /* 0x0000006e006e7308 */ /* 0x000fe20000000800 */
[----:B------:R-:W-:Y:S01]  /*8d90*/  F2FP.BF16.F32.PACK_AB R34, R102, R91 ;  /* 0x0000005b6622723e */ /* 0x000fe200000010ff */
[----:B------:R-:W-:Y:S01]  /*8da0*/  FADD.FTZ R90, R90, R113 ;  /* 0x000000715a5a7221 */ /* 0x000fe20000010000 */
[----:B------:R-:W-:-:S05]  /*8db0*/  F2FP.BF16.F32.PACK_AB R35, R119, R114 ;  /* 0x000000727723723e */ /* 0x000fca00000010ff */
[----:B------:R-:W-:Y:S02]  /*8dc0*/  MUFU.EX2 R123, R123 ;  /* 0x0000007b007b7308 */ /* 0x000fe40000000800 */
[C---:B----4-:R-:W-:Y:S06]  /*8dd0*/  HMMA.16816.F32.BF16 R96, R32.reuse, R20, R96 ;  /* 0x000000142060723c */ /* 0x050fec0000041860 */
[C---:B------:R-:W-:Y:S01]  /*8de0*/  HMMA.16816.F32.BF16 R92, R32.reuse, R22, R92 ;  /* 0x00000016205c723c */ /* 0x040fe2000004185c */
[----:B------:R-:W1:Y:S01]  /*8df0*/  LDSM.16.MT88.4 R20, [R152+0x7800] ;  /* 0x007800009814783b */ /* 0x000e620000004200 */
[----:B------:R-:W-:Y:S04]  /*8e00*/  MUFU.EX2 R116, R116 ;  /* 0x0000007400747308 */ /* 0x000fe80000000800 */
[C---:B--2---:R-:W-:Y:S04]  /*8e10*/  HMMA.16816.F32.BF16 R4, R32.reuse, R16, R4 ;  /* 0x000000102004723c */ /* 0x044fe80000041804 */
[----:B------:R-:W2:Y:S02]  /*8e20*/  MUFU.EX2 R117, R117 ;  /* 0x0000007500757308 */ /* 0x000ea40000000800 */
[C---:B------:R-:W-:Y:S01]  /*8e30*/  HMMA.16816.F32.BF16 R8, R32.reuse, R18, R8 ;  /* 0x000000122008723c */ /* 0x040fe20000041808 */
[----:B------:R-:W4:Y:S05]  /*8e40*/  LDSM.16.MT88.4 R16, [R156+0x8000] ;  /* 0x008000009c10783b */ /* 0x000f2a0000004200 */
[C---:B---3--:R-:W-:Y:S01]  /*8e50*/  HMMA.16816.F32.BF16 R80, R32.reuse, R28, R80 ;  /* 0x0000001c2050723c */ /* 0x048fe20000041850 */
[----:B------:R-:W-:Y:S05]  /*8e60*/  MUFU.EX2 R107, R107 ;  /* 0x0000006b006b7308 */ /* 0x000fea0000000800 */
[C---:B------:R-:W-:Y:S01]  /*8e70*/  HMMA.16816.F32.BF16 R68, R32.reuse, R30, R68 ;  /* 0x0000001e2044723c */ /* 0x040fe20000041844 */
[----:B------:R-:W3:Y:S02]  /*8e80*/  LDSM.16.MT88.4 R28, [R154+0x8000] ;  /* 0x008000009a1c783b */ /* 0x000ee40000004200 */
        /* <DEDUP_REMOVED lines=12> */
[C---:B----4-:R-:W-:Y:S01]  /*8f50*/  HMMA.16816.F32.BF16 R96, R32.reuse, R16, R96 ;  /* 0x000000102060723c */ /* 0x050fe20000041860 */
        /* <DEDUP_REMOVED lines=8> */
[C---:B-1----:R-:W-:Y:S01]  /*8fe0*/  HMMA.16816.F32.BF16 R80, R32.reuse, R20, R80 ;  /* 0x000000142050723c */ /* 0x042fe20000041850 */
[----:B------:R-:W1:Y:S05]  /*8ff0*/  MUFU.EX2 R108, R108 ;  /* 0x0000006c006c7308 */ /* 0x000e6a0000000800 */
[C---:B------:R-:W-:Y:S01]  /*9000*/  HMMA.16816.F32.BF16 R68, R32.reuse, R22, R68 ;  /* 0x000000162044723c */ /* 0x040fe20000041844 */
[----:B------:R-:W5:Y:S02]  /*9010*/  LDSM.16.MT88.4 R20, [R154+0x8800] ;  /* 0x008800009a14783b */ /* 0x000f640000004200 */
[----:B------:R-:W-:Y:S08]  /*9020*/  MUFU.EX2 R103, R103 ;  /* 0x0000006700677308 */ /* 0x000ff00000000800 */
[----:B------:R-:W5:Y:S01]  /*9030*/  MUFU.EX2 R126, R126 ;  /* 0x0000007e007e7308 */ /* 0x000f620000000800 */
[C---:B--2---:R-:W-:Y:S07]  /*9040*/  HMMA.16816.F32.BF16 R24, R32.reuse, R16, R24 ;  /* 0x000000102018723c */ /* 0x044fee0000041818 */
[----:B------:R-:W-:Y:S01]  /*9050*/  MUFU.EX2 R3, R3 ;  /* 0x0000000300037308 */ /* 0x000fe20000000800 */
[----:B------:R-:W-:Y:S01]  /*9060*/  HMMA.16816.F32.BF16 R12, R32, R18, R12 ;  /* 0x00000012200c723c */ /* 0x000fe2000004180c */
[----:B------:R-:W2:Y:S01]  /*9070*/  LDSM.16.MT88.4 R32, [R153+0x8800] ;  /* 0x008800009920783b */ /* 0x000ea20000004200 */
[----:B------:R-:W-:-:S02]  /*9080*/  F2FP.BF16.F32.PACK_AB R16, R106, R109 ;  /* 0x0000006d6a10723e */ /* 0x000fc400000010ff */
[----:B----4-:R-:W-:-:S03]  /*9090*/  F2FP.BF16.F32.PACK_AB R17, R101, R104 ;  /* 0x000000686511723e */ /* 0x010fc600000010ff */
[----:B------:R-:W-:Y:S01]  /*90a0*/  MUFU.EX2 R122, R122 ;  /* 0x0000007a007a7308 */ /* 0x000fe20000000800 */
[----:B------:R-:W-:Y:S02]  /*90b0*/  F2FP.BF16.F32.PACK_AB R18, R111, R100 ;  /* 0x000000646f12723e */ /* 0x000fe400000010ff */
[----:B-1----:R-:W-:-:S05]  /*90c0*/  F2FP.BF16.F32.PACK_AB R19, R108, R65 ;  /* 0x000000416c13723e */ /* 0x002fca00000010ff */
[----:B------:R-:W-:Y:S02]  /*90d0*/  MUFU.EX2 R37, R37 ;  /* 0x0000002500257308 */ /* 0x000fe40000000800 */
[C---:B---3--:R-:W-:Y:S06]  /*90e0*/  HMMA.16816.F32.BF16 R96, R16.reuse, R28, R96 ;  /* 0x0000001c1060723c */ /* 0x048fec0000041860 */
[----:B------:R-:W1:Y:S01]  /*90f0*/  MUFU.EX2 R128, R128 ;  /* 0x0000008000807308 */ /* 0x000e620000000800 */
[C---:B------:R-:W-:Y:S01]  /*9100*/  HMMA.16816.F32.BF16 R92, R16.reuse, R30, R92 ;  /* 0x0000001e105c723c */ /* 0x040fe2000004185c */
[----:B------:R-:W3:Y:S05]  /*9110*/  LDSM.16.MT88.4 R28, [R152+0x8800] ;  /* 0x00880000981c783b */ /* 0x000eea0000004200 */
[C---:B-----5:R-:W-:Y:S01]  /*9120*/  HMMA.16816.F32.BF16 R4, R16.reuse, R20, R4 ;  /* 0x000000141004723c */ /* 0x060fe20000041804 */
[----:B------:R-:W-:Y:S05]  /*9130*/  MUFU.EX2 R39, R39 ;  /* 0x0000002700277308 */ /* 0x000fea0000000800 */
[C---:B------:R-:W-:Y:S01]  /*9140*/  HMMA.16816.F32.BF16 R8, R16.reuse, R22, R8 ;  /* 0x000000161008723c */ /* 0x040fe20000041808 */
[----:B------:R-:W4:Y:S02]  /*9150*/  LDSM.16.MT88.4 R20, [R156+0x9000] ;  /* 0x009000009c14783b */ /* 0x000f240000004200 */
[----:B------:R-:W-:Y:S03]  /*9160*/  MUFU.EX2 R130, R130 ;  /* 0x0000008200827308 */ /* 0x000fe60000000800 */
        /* <DEDUP_REMOVED lines=9> */
[----:B------:R-:W-:Y:S01]  /*9200*/  F2FP.BF16.F32.PACK_AB R28, R126, R103 ;  /* 0x000000677e1c723e */ /* 0x000fe200000010ff */
[----:B------:R-:W-:Y:S01]  /*9210*/  MUFU.EX2 R179, R179 ;  /* 0x000000b300b37308 */ /* 0x000fe20000000800 */
[----:B-1----:R-:W-:-:S02]  /*9220*/  F2FP.BF16.F32.PACK_AB R29, R128, R37 ;  /* 0x00000025801d723e */ /* 0x002fc400000010ff */
[----:B-----5:R-:W-:Y:S02]  /*9230*/  F2FP.BF16.F32.PACK_AB R76, R45, R44 ;  /* 0x0000002c2d4c723e */ /* 0x020fe400000010ff */
[----:B------:R-:W-:Y:S02]  /*9240*/  F2FP.BF16.F32.PACK_AB R30, R122, R3 ;  /* 0x000000037a1e723e */ /* 0x000fe400000010ff */
[----:B------:R-:W-:Y:S01]  /*9250*/  F2FP.BF16.F32.PACK_AB R31, R130, R39 ;  /* 0x00000027821f723e */ /* 0x000fe200000010ff */
[----:B------:R-:W-:Y:S06]  /*9260*/  MUFU.EX2 R2, R2 ;  /* 0x0000000200027308 */ /* 0x000fec0000000800 */
[C---:B----4-:R-:W-:Y:S06]  /*9270*/  HMMA.16816.F32.BF16 R96, R28.reuse, R20, R96 ;  /* 0x000000141c60723c */ /* 0x050fec0000041860 */
[C---:B--2---:R-:W-:Y:S06]  /*9280*/  HMMA.16816.F32.BF16 R4, R28.reuse, R32, R4 ;  /* 0x000000201c04723c */ /* 0x044fec0000041804 */
[----:B------:R-:W-:Y:S01]  /*9290*/  HMMA.16816.F32.BF16 R92, R28, R22, R92 ;  /* 0x000000161c5c723c */ /* 0x000fe2000004185c */
[----:B------:R-:W-:Y:S01]  /*92a0*/  FADD.FTZ R32, R66, R63 ;  /* 0x0000003f42207221 */ /* 0x000fe20000010000 */
[----:B------:R-:W1:Y:S01]  /*92b0*/  LDSM.16.MT88.4 R20, [R156+0x9800] ;  /* 0x009800009c14783b */ /* 0x000e620000004200 */
[----:B------:R-:W-:-:S02]  /*92c0*/  FFMA.FTZ R33, R47, UR6, -R52 ;  /* 0x000000062f217c23 */ /* 0x000fc40008010834 */
[----:B------:R-:W-:Y:S01]  /*92d0*/  FADD.FTZ R32, R73, R32 ;  /* 0x0000002049207221 */ /* 0x000fe20000010000 */
[C---:B------:R-:W-:Y:S03]  /*92e0*/  HMMA.16816.F32.BF16 R8, R28.reuse, R34, R8 ;  /* 0x000000221c08723c */ /* 0x040fe60000041808 */
[----:B------:R-:W-:Y:S01]  /*92f0*/  FADD.FTZ R75, R75, R32 ;  /* 0x000000204b4b7221 */ /* 0x000fe20000010000 */
[--C-:B------:R-:W-:Y:S01]  /*9300*/  FFMA.FTZ R32, R42, UR6, -R52.reuse ;  /* 0x000000062a207c23 */ /* 0x100fe20008010834 */
[----:B------:R-:W2:Y:S01]  /*9310*/  MUFU.EX2 R33, R33 ;  /* 0x0000002100217308 */ /* 0x000ea20000000800 */
[----:B---3--:R-:W-:Y:S01]  /*9320*/  HMMA.16816.F32.BF16 R80, R28, R16, R80 ;  /* 0x000000101c50723c */ /* 0x008fe20000041850 */
[----:B------:R-:W-:Y:S01]  /*9330*/  FADD.FTZ R72, R72, R75 ;  /* 0x0000004b48487221 */ /* 0x000fe20000010000 */
[----:B------:R-:W-:-:S04]  /*9340*/  FFMA.FTZ R35, R43, UR6, -R52 ;  /* 0x000000062b237c23 */ /* 0x000fc80008010834 */
[C---:B------:R-:W-:Y:S01]  /*9350*/  HMMA.16816.F32.BF16 R68, R28.reuse, R18, R68 ;  /* 0x000000121c44723c */ /* 0x040fe20000041844 */
[----:B------:R-:W-:Y:S01]  /*9360*/  FADD.FTZ R17, R87, R72 ;  /* 0x0000004857117221 */ /* 0x000fe20000010000 */
[----:B------:R-:W-:Y:S01]  /*9370*/  MUFU.EX2 R32, R32 ;  /* 0x0000002000207308 */ /* 0x000fe20000000800 */
[----:B------:R-:W3:Y:S02]  /*9380*/  LDSM.16.MT88.4 R84, [R154+0x9800] ;  /* 0x009800009a54783b */ /* 0x000ee40000004200 */
[----:B------:R-:W-:Y:S01]  /*9390*/  FADD.FTZ R17, R88, R17 ;  /* 0x0000001158117221 */ /* 0x000fe20000010000 */
[C---:B------:R-:W-:Y:S03]  /*93a0*/  HMMA.16816.F32.BF16 R24, R28.reuse, R48, R24 ;  /* 0x000000301c18723c */ /* 0x040fe60000041818 */
[----:B------:R-:W-:Y:S01]  /*93b0*/  FADD.FTZ R78, R78, R17 ;  /* 0x000000114e4e7221 */ /* 0x000fe20000010000 */
[----:B------:R-:W4:Y:S01]  /*93c0*/  MUFU.EX2 R35, R35 ;  /* 0x0000002300237308 */ /* 0x000f220000000800 */
[----:B--2---:R-:W-:Y:S01]  /*93d0*/  F2FP.BF16.F32.PACK_AB R77, R33, R2 ;  /* 0x00000002214d723e */ /* 0x004fe200000010ff */
[----:B------:R-:W-:Y:S01]  /*93e0*/  HMMA.16816.F32.BF16 R12, R28, R50, R12 ;  /* 0x000000321c0c723c */ /* 0x000fe2000004180c */
[----:B------:R-:W-:Y:S01]  /*93f0*/  FADD.FTZ R89, R89, R78 ;  /* 0x0000004e59597221 */ /* 0x000fe20000010000 */
[----:B------:R-:W-:Y:S01]  /*9400*/  F2FP.BF16.F32.PACK_AB R78, R179, R0 ;  /* 0x00000000b34e723e */ /* 0x000fe200000010ff */
[----:B------:R-:W2:Y:S02]  /*9410*/  LDSM.16.MT88.4 R16, [R153+0x9800] ;  /* 0x009800009910783b */ /* 0x000ea40000004200 */
[----:B------:R-:W-:-:S02]  /*9420*/  FADD.FTZ R112, R112, R89 ;  /* 0x0000005970707221 */ /* 0x000fc40000010000 */
[----:B------:R-:W-:Y:S02]  /*9430*/  FADD.FTZ R29, R91, R90 ;  /* 0x0000005a5b1d7221 */ /* 0x000fe40000010000 */
[----:B------:R-:W-:Y:S02]  /*9440*/  FADD.FTZ R115, R115, R112 ;  /* 0x0000007073737221 */ /* 0x000fe40000010000 */
[----:B------:R-:W-:Y:S02]  /*9450*/  FADD.FTZ R29, R102, R29 ;  /* 0x0000001d661d7221 */ /* 0x000fe40000010000 */
[----:B------:R-:W-:Y:S01]  /*9460*/  FADD.FTZ R114, R114, R115 ;  /* 0x0000007372727221 */ /* 0x000fe20000010000 */
[----:B----4-:R-:W-:Y:S01]  /*9470*/  F2FP.BF16.F32.PACK_AB R79, R35, R32 ;  /* 0x00000020234f723e */ /* 0x010fe200000010ff */
[----:B------:R-:W-:Y:S02]  /*9480*/  FADD.FTZ R120, R120, R29 ;  /* 0x0000001d78787221 */ /* 0x000fe40000010000 */
[----:B------:R-:W-:-:S02]  /*9490*/  FADD.FTZ R119, R119, R114 ;  /* 0x0000007277777221 */ /* 0x000fc40000010000 */
[----:B------:R-:W-:Y:S02]  /*94a0*/  FADD.FTZ R121, R121, R120 ;  /* 0x0000007879797221 */ /* 0x000fe40000010000 */
[----:B------:R-:W-:Y:S01]  /*94b0*/  FADD.FTZ R28, R116, R119 ;  /* 0x00000077741c7221 */ /* 0x000fe20000010000 */
[----:B-1----:R-:W-:Y:S03]  /*94c0*/  HMMA.16816.F32.BF16 R96, R76, R20, R96 ;  /* 0x000000144c60723c */ /* 0x002fe60000041860 */
[----:B------:R-:W-:-:S03]  /*94d0*/  FADD.FTZ R28, R117, R28 ;  /* 0x0000001c751c7221 */ /* 0x000fc60000010000 */
[C---:B------:R-:W-:Y:S01]  /*94e0*/  HMMA.16816.F32.BF16 R92, R76.reuse, R22, R92 ;  /* 0x000000164c5c723c */ /* 0x040fe2000004185c */
[----:B------:R-:W1:Y:S05]  /*94f0*/  LDSM.16.MT88.4 R20, [R152+0x9800] ;  /* 0x009800009814783b */ /* 0x000e6a0000004200 */
[C---:B---3--:R-:W-:Y:S06]  /*9500*/  HMMA.16816.F32.BF16 R88, R76.reuse, R84, R4 ;  /* 0x000000544c58723c */ /* 0x048fec0000041804 */
[----:B------:R-:W-:Y:S01]  /*9510*/  HMMA.16816.F32.BF16 R84, R76, R86, R8 ;  /* 0x000000564c54723c */ /* 0x000fe20000041808 */
        /* <DEDUP_REMOVED lines=30> */
[----:B------:R-:W-:-:S03]  /*9700*/  FADD.FTZ R32, R32, R33 ;  /* 0x0000002120207221 */ /* 0x000fc60000010000 */
[----:B------:R-:W-:Y:S01]  /*9710*/  FADD.FTZ R179, R179, R0 ;  /* 0x00000000b3b37221 */ /* 0x000fe20000010000 */
[----:B------:R-:W-:Y:S01]  /*9720*/  FADD.FTZ R178, R35, R32 ;  /* 0x0000002023b27221 */ /* 0x000fe20000010000 */
[----:B------:R-:W-:-:S07]  /*9730*/  MOV R0, R60 ;  /* 0x0000003c00007202 */ /* 0x000fce0000000f00 */
.L_x_6402:
[----:B------:R-:W-:-:S13]  /*9740*/  ISETP.GE.AND P1, PT, R167, 0x1, PT ;  /* 0x00000001a700780c */ /* 0x000fda0003f26270 */
[----:B------:R-:W-:Y:S05]  /*9750*/  @!P1 BRA `(.L_x_6408) ;  /* 0x0000002c00b49947 */ /* 0x000fea0003800000 */
[----:B------:R-:W-:Y:S01]  /*9760*/  IMAD.U32 R177, R124, -0x80, RZ ;  /* 0xffffff807cb17824 */ /* 0x000fe200078e00ff */
[----:B------:R-:W-:Y:S01]  /*9770*/  ULDC.64 UR10, c[0x0][0x250] ;  /* 0x00009400000a7ab9 */ /* 0x000fe20000000a00 */
[----:B------:R-:W-:Y:S01]  /*9780*/  MOV R3, R0 ;  /* 0x0000000000037202 */ /* 0x000fe20000000f00 */
[----:B------:R-:W-:Y:S01]  /*9790*/  IMAD.MOV.U32 R101, RZ, RZ, R2 ;  /* 0x000000ffff657224 */ /* 0x000fe200078e0002 */
[----:B------:R-:W-:Y:S01]  /*97a0*/  ULDC UR6, c[0x0][0x24c] ;  /* 0x0000930000067ab9 */ /* 0x000fe20000000800 */
[----:B------:R-:W-:Y:S01]  /*97b0*/  SHF.R.S32.HI R176, RZ, 0x1f, R177 ;  /* 0x0000001fffb07819 */ /* 0x000fe200000114b1 */
[----:B------:R-:W-:Y:S01]  /*97c0*/  ULDC UR9, c[0x0][0x248] ;  /* 0x0000920000097ab9 */ /* 0x000fe20000000800 */
[----:B------:R-:W-:Y:S02]  /*97d0*/  USHF.L.U64.HI UR11, UR10, 0x5, UR11 ;  /* 0x000000050a0b7899 */ /* 0x000fe4000801020b */
[----:B------:R-:W-:Y:S02]  /*97e0*/  USHF.L.U32 UR10, UR10, 0x5, URZ ;  /* 0x000000050a0a7899 */ /* 0x000fe4000800063f */
[----:B------:R-:W-:-:S02]  /*97f0*/  USHF.L.U64.HI UR6, UR9, 0x5, UR6 ;  /* 0x0000000509067899 */ /* 0x000fc40008010206 */
[----:B------:R-:W-:Y:S01]  /*9800*/  USHF.L.U32 UR5, UR9, 0x5, URZ ;  /* 0x0000000509057899 */ /* 0x000fe2000800063f */
[----:B------:R-:W-:-:S11]  /*9810*/  ULDC UR4, c[0x0][0x2ec] ;  /* 0x0000bb0000047ab9 */ /* 0x000fd60000000800 */
.L_x_6412:
[----:B------:R-:W-:Y:S04]  /*9820*/  DEPBAR.LE SB0, 0x0 ;  /* 0x000080000000791a */ /* 0x000fe80000000000 */
[----:B------:R-:W-:Y:S01]  /*9830*/  BAR.SYNC.DEFER_BLOCKING 0x0 ;  /* 0x0000000000007b1d */ /* 0x000fe20000010000 */
[----:B------:R-:W-:Y:S02]  /*9840*/  MOV R8, R177 ;  /* 0x000000b100087202 */ /* 0x000fe40000000f00 */
[----:B------:R-:W-:Y:S03]  /*9850*/  MOV R0, R176 ;  /* 0x000000b000007202 */ /* 0x000fe60000000f00 */
[----:B------:R-:W-:Y:S05]  /*9860*/  @!P0 BRA `(.L_x_6409) ;  /* 0x0000000000f48947 */ /* 0x000fea0003800000 */
[----:B------:R-:W1:Y:S01]  /*9870*/  LDC R0, c[0x0][0x380] ;  /* 0x0000e000ff007b82 */ /* 0x000e620000000800 */
[----:B------:R-:W-:Y:S04]  /*9880*/  SHF.L.U32 R11, R167, 0x7, RZ ;  /* 0x00000007a70b7819 */ /* 0x000fe800000006ff */
[----:B------:R-:W-:Y:S01]  /*9890*/  IABS R6, R11 ;  /* 0x0000000b00067213 */ /* 0x000fe20000000000 */
[C---:B------:R-:W-:Y:S01]  /*98a0*/  VIADD R5, R11.reuse, 0xffffff80 ;  /* 0xffffff800b057836 */ /* 0x040fe20000000000 */
        /* <DEDUP_REMOVED lines=57> */
.L_x_6409:
        /* <DEDUP_REMOVED lines=44> */
[----:B------:R-:W2:Y:S05]  /*9f00*/  LDSM.16.M88.4 R112, [R155+0x2000] ;  /* 0x002000009b70783b */ /* 0x000eaa0000000200 */
        /* <DEDUP_REMOVED lines=156> */
.L_x_6411:
        /* <DEDUP_REMOVED lines=28> */
.L_x_6410:
        /* <DEDUP_REMOVED lines=158> */
[----:B------:R-:W-:Y:S02]  /*b470*/  ISETP.GT.AND P1, PT, R167, 0x1, PT ;  /* 0x00000001a700780c */ /* 0x000fe40003f24270 */
        /* <DEDUP_REMOVED lines=283> */
.L_x_6408:
        /* <DEDUP_REMOVED lines=23> */
[-C--:B------:R-:W-:Y:S02]  /*c7a0*/  LEA.HI R3, R3, R4.reuse, RZ, 0x5 ;  /* 0x0000000403037211 */ /* 0x080fe400078f28ff */
[----:B------:R-:W-:Y:S02]  /*c7b0*/  LOP3.LUT R10, R10, 0xfffffff8, RZ, 0xc0, !PT ;  /* 0xfffffff80a0a7812 */ /* 0x000fe400078ec0ff */
[----:B------:R-:W-:Y:S02]  /*c7c0*/  IADD3 R12, -R9, R4, RZ ;  /* 0x00000004090c7210 */ /* 0x000fe40007ffe1ff */
[----:B------:R-:W-:Y:S01]  /*c7d0*/  IADD3 R10, R11, -R10, RZ ;  /* 0x8000000a0b0a7210 */ /* 0x000fe20007ffe0ff */
[----:B------:R-:W2:Y:S03]  /*c7e0*/  @P3 MUFU.RCP R8, R5 ;  /* 0x0000000500083308 */ /* 0x000ea60000001000 */
        /* <DEDUP_REMOVED lines=21> */
[C---:B--2---:R-:W-:Y:S01]  /*c940*/  FMUL.FTZ R99, R8.reuse, R99 ;  /* 0x0000006308637220 */ /* 0x044fe20000410000 */
[----:B------:R-:W-:Y:S01]  /*c950*/  MOV R9, 0x10 ;  /* 0x0000001000097802 */ /* 0x000fe20000000f00 */
[C---:B------:R-:W-:Y:S01]  /*c960*/  FMUL.FTZ R98, R8.reuse, R98 ;  /* 0x0000006208627220 */ /* 0x040fe20000410000 */
[----:B------:R-:W-:Y:S01]  /*c970*/  F2FP.BF16.F32.PACK_AB R76, R7, R76 ;  /* 0x0000004c074c723e */ /* 0x000fe200000010ff */
[C---:B------:R-:W-:Y:S01]  /*c980*/  FMUL.FTZ R95, R8.reuse, R95 ;  /* 0x0000005f085f7220 */ /* 0x040fe20000410000 */
[----:B------:R-:W-:Y:S01]  /*c990*/  SHF.R.S32.HI R7, RZ, 0x5, R3 ;  /* 0x00000005ff077819 */ /* 0x000fe20000011403 */
[C---:B------:R-:W-:Y:S01]  /*c9a0*/  FMUL.FTZ R94, R8.reuse, R94 ;  /* 0x0000005e085e7220 */ /* 0x040fe20000410000 */
[----:B------:R-:W-:Y:S01]  /*c9b0*/  LEA.HI R11, R11, R11, RZ, 0x1d ;  /* 0x0000000b0b0b7211 */ /* 0x000fe200078fe8ff */
[----:B------:R-:W-:Y:S01]  /*c9c0*/  FMUL.FTZ R91, R8, R91 ;  /* 0x0000005b085b7220 */ /* 0x000fe20000410000 */
[----:B------:R-:W-:Y:S01]  /*c9d0*/  R2P PR, R10, 0x6 ;  /* 0x000000060a007804 */ /* 0x000fe20000000000 */
[----:B------:R-:W-:Y:S01]  /*c9e0*/  IMAD R12, R7, 0x200, R12 ;  /* 0x00000200070c7824 */ /* 0x000fe200078e020c */
[----:B------:R-:W-:Y:S01]  /*c9f0*/  SEL R10, R9, 0xfffffff0, P0 ;  /* 0xfffffff0090a7807 */ /* 0x000fe20000000000 */
[----:B------:R-:W-:Y:S01]  /*ca00*/  FMUL.FTZ R90, R8, R90 ;  /* 0x0000005a085a7220 */ /* 0x000fe20000410000 */
[----:B------:R-:W-:Y:S01]  /*ca10*/  ISETP.NE.AND P0, PT, R166, -0x1, PT ;  /* 0xffffffffa600780c */ /* 0x000fe20003f05270 */
[----:B------:R-:W-:Y:S01]  /*ca20*/  IMAD.U32 R11, R12, 0x2, R11 ;  /* 0x000000020c0b7824 */ /* 0x000fe200078e000b */
[----:B------:R-:W-:Y:S01]  /*ca30*/  MOV R12, 0x20 ;  /* 0x00000020000c7802 */ /* 0x000fe20000000f00 */
        /* <DEDUP_REMOVED lines=10> */
[----:B------:R-:W-:Y:S01]  /*cae0*/  FMUL.FTZ R8, R8, R78 ;  /* 0x0000004e08087220 */ /* 0x000fe20000410000 */
[----:B------:R-:W-:Y:S01]  /*caf0*/  F2FP.BF16.F32.PACK_AB R96, R97, R96 ;  /* 0x000000606160723e */ /* 0x000fe200000010ff */
[----:B------:R-:W-:Y:S01]  /*cb00*/  VIADD R13, R11, 0x40 ;  /* 0x000000400b0d7836 */ /* 0x000fe20000000000 */
[----:B------:R-:W-:Y:S01]  /*cb10*/  F2FP.BF16.F32.PACK_AB R98, R99, R98 ;  /* 0x000000626362723e */ /* 0x000fe200000010ff */
[C---:B------:R-:W-:Y:S01]  /*cb20*/  IMAD.IADD R15, R11.reuse, 0x1, R10 ;  /* 0x000000010b0f7824 */ /* 0x040fe200078e020a */
[----:B------:R-:W-:Y:S01]  /*cb30*/  SEL R12, R12, 0xffffffe0, !P1 ;  /* 0xffffffe00c0c7807 */ /* 0x000fe20004800000 */
[----:B------:R-:W-:Y:S01]  /*cb40*/  STS [R11], R96 ;  /* 0x000000600b007388 */ /* 0x000fe20000000800 */
[----:B------:R-:W-:Y:S01]  /*cb50*/  @P2 IADD3 R13, R11, -0x40, RZ ;  /* 0xffffffc00b0d2810 */ /* 0x000fe20007ffe0ff */
[----:B------:R-:W-:Y:S01]  /*cb60*/  ULDC.U8 UR4, c[0x0][0x3d8] ;  /* 0x0000f60000047ab9 */ /* 0x000fe20000000000 */
[----:B------:R-:W-:Y:S01]  /*cb70*/  F2FP.BF16.F32.PACK_AB R92, R93, R92 ;  /* 0x0000005c5d5c723e */ /* 0x000fe200000010ff */
[----:B------:R1:W-:Y:S01]  /*cb80*/  STS [R11+0x400], R98 ;  /* 0x000400620b007388 */ /* 0x0003e20000000800 */
[----:B------:R-:W-:-:S02]  /*cb90*/  F2FP.BF16.F32.PACK_AB R94, R95, R94 ;  /* 0x0000005e5f5e723e */ /* 0x000fc400000010ff */
[----:B------:R-:W-:Y:S01]  /*cba0*/  F2FP.BF16.F32.PACK_AB R79, R79, R8 ;  /* 0x000000084f4f723e */ /* 0x000fe200000010ff */
[----:B------:R-:W-:Y:S01]  /*cbb0*/  STS [R15], R92 ;  /* 0x0000005c0f007388 */ /* 0x000fe20000000800 */
[----:B------:R-:W-:Y:S01]  /*cbc0*/  IADD3 R17, R11, R12, RZ ;  /* 0x0000000c0b117210 */ /* 0x000fe20007ffe0ff */
[----:B------:R-:W2:Y:S01]  /*cbd0*/  @P0 LDC.64 R8, c[0x0][0x298] ;  /* 0x0000a600ff080b82 */ /* 0x000ea20000000a00 */
[----:B------:R-:W-:Y:S01]  /*cbe0*/  F2FP.BF16.F32.PACK_AB R88, R89, R88 ;  /* 0x000000585958723e */ /* 0x000fe200000010ff */
[----:B------:R4:W-:Y:S01]  /*cbf0*/  STS [R15+0x400], R94 ;  /* 0x0004005e0f007388 */ /* 0x0009e20000000800 */
[----:B------:R-:W-:Y:S02]  /*cc00*/  F2FP.BF16.F32.PACK_AB R90, R91, R90 ;  /* 0x0000005a5b5a723e */ /* 0x000fe400000010ff */
[----:B------:R-:W-:Y:S01]  /*cc10*/  F2FP.BF16.F32.PACK_AB R84, R85, R84 ;  /* 0x000000545554723e */ /* 0x000fe200000010ff */
[----:B------:R-:W-:Y:S01]  /*cc20*/  STS [R17], R88 ;  /* 0x0000005811007388 */ /* 0x000fe20000000800 */
[----:B------:R-:W-:-:S02]  /*cc30*/  F2FP.BF16.F32.PACK_AB R86, R87, R86 ;  /* 0x000000565756723e */ /* 0x000fc400000010ff */
[----:B------:R-:W-:Y:S01]  /*cc40*/  IADD3 R19, R15, R12, RZ ;  /* 0x0000000c0f137210 */ /* 0x000fe20007ffe0ff */
        /* <DEDUP_REMOVED lines=10> */
[----:B------:R-:W-:Y:S01]  /*ccf0*/  F2FP.BF16.F32.PACK_AB R74, R75, R74 ;  /* 0x0000004a4b4a723e */ /* 0x000fe200000010ff */
[----:B------:R-:W-:Y:S01]  /*cd00*/  STS [R13], R80 ;  /* 0x000000500d007388 */ /* 0x000fe20000000800 */
[----:B------:R-:W-:-:S02]  /*cd10*/  IADD3 R21, R12, R13, RZ ;  /* 0x0000000d0c157210 */ /* 0x000fc40007ffe0ff */
[----:B------:R-:W-:Y:S01]  /*cd20*/  IADD3 R12, R12, R11, RZ ;  /* 0x0000000b0c0c7210 */ /* 0x000fe20007ffe0ff */
[----:B------:R1:W-:Y:S01]  /*cd30*/  STS [R13+0x400], R82 ;  /* 0x000400520d007388 */ /* 0x0003e20000000800 */
[----:B----4-:R-:W4:Y:S01]  /*cd40*/  @P4 LDC R15, c[0x0][0x2e8] ;  /* 0x0000ba00ff0f4b82 */ /* 0x010f220000000800 */
[----:B------:R-:W-:Y:S02]  /*cd50*/  ISETP.NE.AND P1, PT, RZ, UR4, PT ;  /* 0x00000004ff007c0c */ /* 0x000fe4000bf25270 */
[----:B------:R-:W-:Y:S04]  /*cd60*/  STS [R11], R68 ;  /* 0x000000440b007388 */ /* 0x000fe80000000800 */
[----:B------:R1:W-:Y:S01]  /*cd70*/  STS [R11+0x400], R70 ;  /* 0x000400460b007388 */ /* 0x0003e20000000800 */
[----:B-----5:R-:W5:Y:S03]  /*cd80*/  @P3 MUFU.LG2 R17, R5 ;  /* 0x0000000500113308 */ /* 0x020f660000000c00 */
[----:B------:R4:W-:Y:S04]  /*cd90*/  STS [R21], R72 ;  /* 0x0000004815007388 */ /* 0x0009e80000000800 */
[----:B------:R4:W-:Y:S01]  /*cda0*/  STS [R21+0x400], R74 ;  /* 0x0004004a15007388 */ /* 0x0009e20000000800 */
[----:B--2---:R-:W-:-:S03]  /*cdb0*/  @P0 IMAD.WIDE.U32 R18, R166, R8, RZ ;  /* 0x00000008a6120225 */ /* 0x004fc600078e00ff */
        /* <DEDUP_REMOVED lines=9> */
[----:B------:R-:W4:Y:S01]  /*ce50*/  S2R R5, SR_CTAID.Y ;  /* 0x0000000000057919 */ /* 0x000f220000002600 */
[----:B------:R-:W3:Y:S01]  /*ce60*/  LDC.64 R8, c[0x0][0x290] ;  /* 0x0000a400ff087b82 */ /* 0x000ee20000000a00 */
[----:B----4-:R-:W-:-:S05]  /*ce70*/  SHF.R.S32.HI R21, RZ, 0x1f, R5 ;  /* 0x0000001fff157819 */ /* 0x010fca0000011405 */
[-C--:B---3--:R-:W-:Y:S02]  /*ce80*/  IMAD R6, R21, R8.reuse, RZ ;  /* 0x0000000815067224 */ /* 0x088fe400078e02ff */
[----:B------:R-:W-:-:S04]  /*ce90*/  IMAD.WIDE.U32 R20, R5, R8, RZ ;  /* 0x0000000805147225 */ /* 0x000fc800078e00ff */
[----:B------:R-:W-:Y:S01]  /*cea0*/  IMAD R9, R5, R9, R6 ;  /* 0x0000000905097224 */ /* 0x000fe200078e0206 */
[----:B------:R-:W-:-:S04]  /*ceb0*/  MOV R6, R20 ;  /* 0x0000001400067202 */ /* 0x000fc80000000f00 */
[----:B------:R-:W-:Y:S02]  /*cec0*/  IADD3 R9, R21, R9, RZ ;  /* 0x0000000915097210 */ /* 0x000fe40007ffe0ff */
.L_x_6413:
[----:B----4-:R-:W-:Y:S01]  /*ced0*/  @P4 FFMA.FTZ R10, R2, R15, R19 ;  /* 0x0000000f020a4223 */ /* 0x010fe20000010013 */
[----:B-1----:R-:W-:Y:S01]  /*cee0*/  @P3 FFMA.FTZ R11, R0, R13, R17 ;  /* 0x0000000d000b3223 */ /* 0x002fe20000010011 */
[----:B------:R-:W-:Y:S06]  /*cef0*/  @!P1 BRA `(.L_x_6414) ;  /* 0x00000000001c9947 */ /* 0x000fec0003800000 */
[----:B------:R-:W1:Y:S01]  /*cf00*/  S2R R5, SR_CTAID.Y ;  /* 0x0000000000057919 */ /* 0x000e620000002600 */
[----:B------:R-:W1:Y:S08]  /*cf10*/  LDC R0, c[0x0][0x2c4] ;  /* 0x0000b100ff007b82 */ /* 0x000e700000000800 */
[----:B------:R-:W3:Y:S08]  /*cf20*/  S2UR UR6, SR_CTAID.Z ;  /* 0x00000000000679c3 */ /* 0x000ef00000002700 */
[----:B------:R-:W3:Y:S01]  /*cf30*/  LDC R13, c[0x0][0x2e4] ;  /* 0x0000b900ff0d7b82 */ /* 0x000ee20000000800 */
[----:B-1----:R-:W-:-:S04]  /*cf40*/  @!P0 IMAD R166, R5, R0, RZ ;  /* 0x0000000005a68224 */ /* 0x002fc800078e02ff */
[----:B---3--:R-:W-:Y:S01]  /*cf50*/  IMAD R13, R13, UR6, R166 ;  /* 0x000000060d0d7c24 */ /* 0x008fe2000f8e02a6 */
[----:B------:R-:W-:Y:S06]  /*cf60*/  BRA `(.L_x_6415) ;  /* 0x0000000000187947 */ /* 0x000fec0003800000 */
.L_x_6414:
[----:B------:R-:W1:Y:S01]  /*cf70*/  S2R R5, SR_CTAID.Y ;  /* 0x0000000000057919 */ /* 0x000e620000002600 */
[----:B------:R-:W1:Y:S08]  /*cf80*/  S2UR UR6, SR_CTAID.Z ;  /* 0x00000000000679c3 */ /* 0x000e700000002700 */
[----:B------:R-:W1:Y:S08]  /*cf90*/  LDC R0, c[0x0][0x270] ;  /* 0x00009c00ff007b82 */ /* 0x000e700000000800 */
[----:B------:R-:W3:Y:S01]  /*cfa0*/  LDC R13, c[0x0][0x2c4] ;  /* 0x0000b100ff0d7b82 */ /* 0x000ee20000000800 */
[----:B-1----:R-:W-:-:S04]  /*cfb0*/  IMAD R0, R5, R0, UR6 ;  /* 0x0000000605007e24 */ /* 0x002fc8000f8e0200 */
[----:B---3--:R-:W-:-:S07]  /*cfc0*/  IMAD R13, R0, R13, RZ ;  /* 0x0000000d000d7224 */ /* 0x008fce00078e02ff */
.L_x_6415:
        /* <DEDUP_REMOVED lines=12> */
[----:B------:R-:W3:Y:S01]  /*d090*/  S2R R2, SR_CTAID.X ;  /* 0x0000000000027919 */ /* 0x000ee20000002500 */
[C---:B------:R-:W-:Y:S01]  /*d0a0*/  VIADD R4, R168.reuse, 0x8 ;  /* 0x00000008a8047836 */ /* 0x040fe20000000000 */
[----:B------:R-:W-:Y:S01]  /*d0b0*/  ISETP.GE.AND P2, PT, R168, R163, PT ;  /* 0x000000a3a800720c */ /* 0x000fe20003f46270 */
[----:B------:R-:W-:-:S03]  /*d0c0*/  ULDC.64 UR4, c[0x0][0x2b0] ;  /* 0x0000ac0000047ab9 */ /* 0x000fc60000000a00 */
[----:B------:R-:W-:Y:S01]  /*d0d0*/  ISETP.GE.AND P1, PT, R4, R163, PT ;  /* 0x000000a30400720c */ /* 0x000fe20003f26270 */
[----:B---3--:R-:W-:-:S05]  /*d0e0*/  IMAD R13, R2, 0x40, R13 ;  /* 0x00000040020d7824 */ /* 0x008fca00078e020d */
[----:B------:R-:W-:Y:S02]  /*d0f0*/  SHF.R.S32.HI R3, RZ, 0x1f, R13 ;  /* 0x0000001fff037819 */ /* 0x000fe4000001140d */
[----:B------:R-:W-:-:S04]  /*d100*/  IADD3 R2, P0, R168, R13, RZ ;  /* 0x0000000da8027210 */ /* 0x000fc80007f1e0ff */
[----:B------:R-:W-:Y:S02]  /*d110*/  LEA.HI.X.SX32 R3, R168, R3, 0x1, P0 ;  /* 0x00000003a8037211 */ /* 0x000fe400000f0eff */
[----:B------:R-:W-:-:S04]  /*d120*/  LEA R4, P0, R2, UR4, 0x2 ;  /* 0x0000000402047c11 */ /* 0x000fc8000f8010ff */
[----:B------:R-:W-:-:S05]  /*d130*/  LEA.HI.X R5, R2, UR5, R3, 0x2, P0 ;  /* 0x0000000502057c11 */ /* 0x000fca00080f1403 */
[----:B------:R3:W-:Y:S04]  /*d140*/  @!P2 STG.E desc[UR12][R4.64], R10 ;  /* 0x0000000a0400a986 */ /* 0x0007e8000c10190c */
[----:B------:R3:W-:Y:S02]  /*d150*/  @!P1 STG.E desc[UR12][R4.64+0x20], R11 ;  /* 0x0000200b04009986 */ /* 0x0007e4000c10190c */
.L_x_6417:
[----:B------:R-:W-:Y:S05]  /*d160*/  BSYNC B0 ;  /* 0x0000000000007941 */ /* 0x000fea0003800000 */
.L_x_6416:
[----:B------:R-:W4:Y:S01]  /*d170*/  S2UR UR5, SR_CTAID.X ;  /* 0x00000000000579c3 */ /* 0x000f220000002500 */
[----:B-1----:R-:W-:Y:S01]  /*d180*/  SHF.R.S32.HI R7, RZ, 0x1f, R0 ;  /* 0x0000001fff077819 */ /* 0x002fe20000011400 */
[----:B--2---:R1:W2:Y:S01]  /*d190*/  LDS.128 R12, [R169+0x1800] ;  /* 0x00180000a90c7984 */ /* 0x0042a20000000c00 */
[----:B------:R-:W-:Y:S01]  /*d1a0*/  SHF.R.S32.HI R171, RZ, 0x1f, R170 ;  /* 0x0000001fffab7819 */ /* 0x000fe200000114aa */
[----:B------:R-:W-:Y:S01]  /*d1b0*/  BSSY B0, `(.L_x_6418) ;  /* 0x0000024000007945 */ /* 0x000fe20003800000 */
[----:B------:R-:W-:-:S03]  /*d1c0*/  LEA.HI R0, R7, R0, RZ, 0x3 ;  /* 0x0000000007007211 */ /* 0x000fc600078f18ff */
[----:B---3--:R-:W3:Y:S01]  /*d1d0*/  LDC.64 R4, c[0x0][0x298] ;  /* 0x0000a600ff047b82 */ /* 0x008ee20000000a00 */
[----:B------:R-:W-:-:S05]  /*d1e0*/  SHF.R.S32.HI R0, RZ, 0x3, R0 ;  /* 0x00000003ff007819 */ /* 0x000fca0000011400 */
[----:B------:R-:W-:Y:S02]  /*d1f0*/  VIADD R8, R0, 0x10 ;  /* 0x0000001000087836 */ /* 0x000fe40000000000 */
[----:B------:R-:W5:Y:S03]  /*d200*/  LDC.64 R2, c[0x0][0x2a0] ;  /* 0x0000a800ff027b82 */ /* 0x000f660000000a00 */
[----:B------:R-:W-:Y:S01]  /*d210*/  ISETP.GE.AND P3, PT, R8, R163, PT ;  /* 0x000000a30800720c */ /* 0x000fe20003f66270 */
[----:B------:R-:W-:Y:S01]  /*d220*/  VIADD R8, R0, 0x30 ;  /* 0x0000003000087836 */ /* 0x000fe20000000000 */
[----:B----4-:R-:W-:-:S04]  /*d230*/  USHF.L.U32 UR5, UR5, 0x6, URZ ;  /* 0x0000000605057899 */ /* 0x010fc8000800063f */
[----:B------:R-:W-:Y:S01]  /*d240*/  ISETP.GE.AND P1, PT, R8, R163, PT ;  /* 0x000000a30800720c */ /* 0x000fe20003f26270 */
[----:B------:R-:W-:Y:S01]  /*d250*/  USHF.R.S32.HI UR4, URZ, 0x1f, UR5 ;  /* 0x0000001f3f047899 */ /* 0x000fe20008011405 */
[----:B---3--:R-:W-:-:S05]  /*d260*/  IMAD.WIDE.U32 R170, R4, UR5, R170 ;  /* 0x0000000504aa7c25 */ /* 0x008fca000f8e00aa */
[----:B------:R-:W-:Y:S01]  /*d270*/  IMAD R10, R4, UR4, RZ ;  /* 0x00000004040a7c24 */ /* 0x000fe2000f8e02ff */
[----:B------:R-:W-:Y:S01]  /*d280*/  USHF.R.S32.HI UR4, URZ, 0x1f, UR6 ;  /* 0x0000001f3f047899 */ /* 0x000fe20008011406 */
[----:B------:R-:W-:Y:S01]  /*d290*/  IADD3 R18, P0, R6, R170, RZ ;  /* 0x000000aa06127210 */ /* 0x000fe20007f1e0ff */
[----:B------:R-:W-:Y:S02]  /*d2a0*/  VIADD R6, R0, 0x20 ;  /* 0x0000002000067836 */ /* 0x000fe40000000000 */
[----:B------:R-:W-:-:S03]  /*d2b0*/  IMAD R10, R5, UR5, R10 ;  /* 0x00000005050a7c24 */ /* 0x000fc6000f8e020a */
[-C--:B------:R-:W-:Y:S02]  /*d2c0*/  ISETP.GE.AND P2, PT, R6, R163.reuse, PT ;  /* 0x000000a30600720c */ /* 0x080fe40003f46270 */
[----:B------:R-:W-:Y:S01]  /*d2d0*/  IADD3.X R19, R9, R10, R171, P0, !PT ;  /* 0x0000000a09137210 */ /* 0x000fe200007fe4ab */
[----:B-----5:R-:W-:Y:S01]  /*d2e0*/  IMAD R10, R2, UR4, RZ ;  /* 0x00000004020a7c24 */ /* 0x020fe2000f8e02ff */
[----:B------:R-:W-:-:S03]  /*d2f0*/  ISETP.GE.AND P0, PT, R0, R163, PT ;  /* 0x000000a30000720c */ /* 0x000fc60003f06270 */
[----:B------:R-:W-:Y:S01]  /*d300*/  IMAD R21, R3, UR6, R10 ;  /* 0x0000000603157c24 */ /* 0x000fe2000f8e020a */
[----:B------:R-:W-:Y:S01]  /*d310*/  SHF.R.S32.HI R3, RZ, 0x1f, R0 ;  /* 0x0000001fff037819 */ /* 0x000fe20000011400 */
[----:B------:R1:W3:Y:S01]  /*d320*/  LDS.128 R8, [R169] ;  /* 0x00000000a9087984 */ /* 0x0002e20000000c00 */
[----:B------:R-:W-:-:S04]  /*d330*/  IMAD.WIDE.U32 R18, R2, UR6, R18 ;  /* 0x0000000602127c25 */ /* 0x000fc8000f8e0012 */
[----:B------:R-:W-:-:S03]  /*d340*/  IMAD.IADD R21, R21, 0x1, R19 ;  /* 0x0000000115157824 */ /* 0x000fc600078e0213 */
[----:B--2---:R-:W-:Y:S05]  /*d350*/  @P0 BRA `(.L_x_6419) ;  /* 0x0000000000240947 */ /* 0x004fea0003800000 */
        /* <DEDUP_REMOVED lines=9> */
.L_x_6419:
[----:B------:R-:W-:Y:S05]  /*d3f0*/  BSYNC B0 ;  /* 0x0000000000007941 */ /* 0x000fea0003800000 */
.L_x_6418:
        /* <DEDUP_REMOVED lines=15> */
.L_x_6421:
[----:B------:R-:W-:Y:S05]  /*d4f0*/  BSYNC B0 ;  /* 0x0000000000007941 */ /* 0x000fea0003800000 */
.L_x_6420:
[----:B---34-:R3:W4:Y:S01]  /*d500*/  LDS.128 R8, [R169+0x1000] ;  /* 0x00100000a9087984 */ /* 0x0187220000000c00 */
        /* <DEDUP_REMOVED lines=13> */
[----:B----4-:R4:W-:Y:S02]  /*d5e0*/  STG.E.128 desc[UR12][R6.64], R8 ;  /* 0x0000000806007986 */ /* 0x0109e4000c101d0c */
.L_x_6423:
[----:B------:R-:W-:Y:S05]  /*d5f0*/  BSYNC B0 ;  /* 0x0000000000007941 */ /* 0x000fea0003800000 */
.L_x_6422:
        /* <DEDUP_REMOVED lines=13> */
.L_x_6424:
        /* <DEDUP_REMOVED lines=11> */
.L_x_8046:


//--------------------- .text._ZN5flash24flash_fwd_splitkv_kernelI23Flash_fwd_kernel_traitsILi64ELi64ELi128ELi4ELb0ELb0EN7cutlass10bfloat16_tE19Flash_kernel_traitsILi64ELi64ELi128ELi4ES3_EELb1ELb0ELb0ELb0ELb1ELb1ELb0ELb0EEEvNS_16Flash_fwd_paramsE --------------------------
	.section	.text._ZN5flash24flash_fwd_splitkv_kernelI23Flash_fwd_kernel_traitsILi64ELi64ELi128ELi4ELb0ELb0EN7cutlass10bfloat16_tE19Flash_kernel_traitsILi64ELi64ELi128ELi4ES3_EELb1ELb0ELb0ELb0ELb1ELb1ELb0ELb0EEEvNS_16Flash_fwd_paramsE,"ax",@progbits
	.align	128
        .global         _ZN5flash24flash_fwd_splitkv_kernelI23Flash_fwd_kernel_traitsILi64ELi64ELi128ELi4ELb0ELb0EN7cutlass10bfloat16_tE19Flash_kernel_traitsILi64ELi64ELi128ELi4ES3_EELb1ELb0ELb0ELb0ELb1ELb1ELb0ELb0EEEvNS_16Flash_fwd_paramsE
        .type           _ZN5flash24flash_fwd_splitkv_kernelI23Flash_fwd_kernel_traitsILi64ELi64ELi128ELi4ELb0ELb0EN7cutlass10bfloat16_tE19Flash_kernel_traitsILi64ELi64ELi128ELi4ES3_EELb1ELb0ELb0ELb0ELb1ELb1ELb0ELb0EEEvNS_16Flash_fwd_paramsE,@function
        .size           _ZN5flash24flash_fwd_splitkv_kernelI23Flash_fwd_kernel_traitsILi64ELi64ELi128ELi4ELb0ELb0EN7cutlass10bfloat16_tE19Flash_kernel_traitsILi64ELi64ELi128ELi4ES3_EELb1ELb0ELb0ELb0ELb1ELb1ELb0ELb0EEEvNS_16Flash_fwd_paramsE,(.L_x_8047 - _ZN5flash24flash_fwd_splitkv_kernelI23Flash_fwd_kernel_traitsILi64ELi64ELi128ELi4ELb0ELb0EN7cutlass10bfloat16_tE19Flash_kernel_traitsILi64ELi64ELi128ELi4ES3_EELb1ELb0ELb0ELb0ELb1ELb1ELb0ELb0EEEvNS_16Flash_fwd_paramsE)
        .other          _ZN5flash24flash_fwd_splitkv_kernelI23Flash_fwd_kernel_traitsILi64ELi64ELi128ELi4ELb0ELb0EN7cutlass10bfloat16_tE19Flash_kernel_traitsILi64ELi64ELi128ELi4ES3_EELb1ELb0ELb0ELb0ELb1ELb1ELb0ELb0EEEvNS_16Flash_fwd_paramsE,@"STO_CUDA_ENTRY STV_DEFAULT"
_ZN5flash24flash_fwd_splitkv_kernelI23Flash_fwd_kernel_traitsILi64ELi64ELi128ELi4ELb0ELb0EN7cutlass10bfloat16_tE19Flash_kernel_traitsILi64ELi64ELi128ELi4ES3_EELb1ELb0ELb0ELb0ELb1ELb1ELb0ELb0EEEvNS_16Flash_fwd_paramsE:
.text._ZN5flash24flash_fwd_splitkv_kernelI23Flash_fwd_kernel_traitsILi64ELi64ELi128ELi4ELb0ELb0EN7cutlass10bfloat16_tE19Flash_kernel_traitsILi64ELi64ELi128ELi4ES3_EELb1ELb0ELb0ELb0ELb1ELb1ELb0ELb0EEEvNS_16Flash_fwd_paramsE:
        /* <DEDUP_REMOVED lines=38> */
.L_x_6425:
[----:B------:R-:W1:Y:S02]  /*0260*/  LDC R4, c[0x0][0x2c8] ;  /* 0x0000b200ff047b82 */ /* 0x000e640000000800 */
.L_x_6426:
        /* <DEDUP_REMOVED lines=48> */
[----:B------:R-:W-:Y:S01]  /*0570*/  SHF.R.S32.HI R9, RZ, 0x1f, R77 ;  /* 0x0000001fff097819 */ /* 0x000fe2000001144d */
[----:B------:R-:W-:Y:S02]  /*0580*/  VIADD R12, R8, 0x10 ;  /* 0x00000010080c7836 */ /* 0x000fe40000000000 */
[----:B------:R-:W-:Y:S01]  /*0590*/  IMAD.SHL.U32 R16, R6, 0x8, RZ ;  /* 0x0000000806107824 */ /* 0x000fe200078e00ff */
[----:B------:R-:W-:-:S04]  /*05a0*/  SHF.R.S32.HI R6, RZ, 0x1f, R34 ;  /* 0x0000001fff067819 */ /* 0x000fc80000011422 */
[----:B------:R-:W-:-:S03]  /*05b0*/  SHF.R.S32.HI R17, RZ, 0x1f, R16 ;  /* 0x0000001fff117819 */ /* 0x000fc60000011410 */
[----:B-1----:R-:W-:-:S04]  /*05c0*/  IMAD.WIDE.U32 R16, R77, R4, R16 ;  /* 0x000000044d107225 */ /* 0x002fc800078e0010 */
[----:B--2---:R-:W-:Y:S02]  /*05d0*/  @!P0 IMAD R0, R11, R2, RZ ;  /* 0x000000020b008224 */ /* 0x004fe400078e02ff */
[----:B------:R-:W-:-:S04]  /*05e0*/  @P0 IMAD.WIDE.U32 R10, R176, R4, RZ ;  /* 0x00000004b00a0225 */ /* 0x000fc800078e00ff */
[C---:B------:R-:W-:Y:S02]  /*05f0*/  @!P0 IMAD R0, R7.reuse, R3, R0 ;  /* 0x0000000307008224 */ /* 0x040fe400078e0200 */
[----:B------:R-:W-:-:S04]  /*0600*/  @!P0 IMAD.WIDE.U32 R14, R7, R2, RZ ;  /* 0x00000002070e8225 */ /* 0x000fc800078e00ff */
[----:B------:R-:W-:Y:S01]  /*0610*/  @P0 IMAD R176, R176, R5, R11 ;  /* 0x00000005b0b00224 */ /* 0x000fe200078e020b */
[----:B------:R-:W-:Y:S01]  /*0620*/  @!P0 MOV R10, R14 ;  /* 0x0000000e000a8202 */ /* 0x000fe20000000f00 */
[----:B------:R-:W-:Y:S02]  /*0630*/  IMAD.IADD R3, R74, 0x1, -R77 ;  /* 0x000000014a037824 */ /* 0x000fe400078e0a4d */
[----:B------:R-:W-:Y:S02]  /*0640*/  @!P0 IMAD.IADD R176, R15, 0x1, R0 ;  /* 0x000000010fb08824 */ /* 0x000fe400078e0200 */
[----:B------:R-:W-:Y:S01]  /*0650*/  IMAD R0, R9, R4, RZ ;  /* 0x0000000409007224 */ /* 0x000fe200078e02ff */
[-C--:B------:R-:W-:Y:S01]  /*0660*/  ISETP.GE.AND P2, PT, R12, R3.reuse, PT ;  /* 0x000000030c00720c */ /* 0x080fe20003f46270 */
[----:B------:R-:W-:Y:S01]  /*0670*/  IMAD R11, R6, UR4, RZ ;  /* 0x00000004060b7c24 */ /* 0x000fe2000f8e02ff */
[----:B------:R-:W-:Y:S01]  /*0680*/  ISETP.GE.OR P4, PT, R12, R3, P6 ;  /* 0x000000030c00720c */ /* 0x000fe20003786670 */
[----:B------:R-:W-:Y:S01]  /*0690*/  IMAD R9, R77, R5, R0 ;  /* 0x000000054d097224 */ /* 0x000fe200078e0200 */
[----:B------:R-:W-:Y:S01]  /*06a0*/  IADD3 R12, P0, R10, R16, RZ ;  /* 0x000000100a0c7210 */ /* 0x000fe20007f1e0ff */
[----:B------:R-:W-:Y:S01]  /*06b0*/  IMAD R0, R7, UR6, R34 ;  /* 0x0000000607007c24 */ /* 0x000fe2000f8e0222 */
[----:B------:R-:W-:Y:S01]  /*06c0*/  ISETP.GE.OR P5, PT, R8, R3, P6 ;  /* 0x000000030800720c */ /* 0x000fe200037a6670 */
[----:B------:R-:W-:Y:S01]  /*06d0*/  IMAD R11, R34, UR5, R11 ;  /* 0x00000005220b7c24 */ /* 0x000fe2000f8e020b */
[----:B------:R-:W-:Y:S01]  /*06e0*/  IADD3.X R13, R176, R17, R9, P0, !PT ;  /* 0x00000011b00d7210 */ /* 0x000fe200007fe409 */
[C---:B------:R-:W-:Y:S01]  /*06f0*/  VIADD R2, R8.reuse, 0x20 ;  /* 0x0000002008027836 */ /* 0x040fe20000000000 */
[----:B------:R-:W-:-:S02]  /*0700*/  ISETP.GE.AND P0, PT, R8, R3, PT ;  /* 0x000000030800720c */ /* 0x000fc40003f06270 */
[----:B------:R-:W-:Y:S01]  /*0710*/  SHF.R.S32.HI R9, RZ, 0x1f, R8 ;  /* 0x0000001fff097819 */ /* 0x000fe20000011408 */
[----:B------:R-:W-:Y:S01]  /*0720*/  IMAD.WIDE.U32 R34, R34, UR4, R12 ;  /* 0x0000000422227c25 */ /* 0x000fe2000f8e000c */
[----:B------:R-:W-:Y:S01]  /*0730*/  ULDC UR4, c[0x0][0x2c4] ;  /* 0x0000b10000047ab9 */ /* 0x000fe20000000800 */
[-C--:B------:R-:W-:Y:S02]  /*0740*/  ISETP.GE.AND P1, PT, R2, R3.reuse, PT ;  /* 0x000000030200720c */ /* 0x080fe40003f26270 */
[----:B------:R-:W-:Y:S01]  /*0750*/  IMAD R77, R0, UR4, R77 ;  /* 0x00000004004d7c24 */ /* 0x000fe2000f8e024d */
[----:B------:R-:W-:Y:S02]  /*0760*/  ISETP.GE.OR P3, PT, R2, R3, P6 ;  /* 0x000000030200720c */ /* 0x000fe40003766670 */
[----:B------:R-:W-:-:S03]  /*0770*/  IADD3 R13, R35, R11, RZ ;  /* 0x0000000b230d7210 */ /* 0x000fc60007ffe0ff */
        /* <DEDUP_REMOVED lines=10> */
.L_x_6429:
[----:B------:R-:W-:Y:S05]  /*0820*/  BSYNC B0 ;  /* 0x0000000000007941 */ /* 0x000fea0003800000 */
.L_x_6428:
[----:B------:R-:W-:Y:S01]  /*0830*/  BSSY B0, `(.L_x_6430) ;  /* 0x0000010000007945 */ /* 0x000fe20003800000 */
[----:B------:R-:W-:Y:S02]  /*0840*/  IADD3 R2, P0, R77, R8, RZ ;  /* 0x000000084d027210 */ /* 0x000fe40007f1e0ff */
[----:B------:R-:W-:Y:S01]  /*0850*/  IADD3 R6, R8, 0x30, RZ ;  /* 0x0000003008067810 */ /* 0x000fe20007ffe0ff */
[----:B------:R-:W-:Y:S05]  /*0860*/  @P2 BRA `(.L_x_6431) ;  /* 0x0000000000302947 */ /* 0x000fea0003800000 */
[----:B------:R-:W-:Y:S01]  /*0870*/  IADD3 R7, P2, R8, 0x10, RZ ;  /* 0x0000001008077810 */ /* 0x000fe20007f5e0ff */
[----:B-1----:R-:W-:Y:S01]  /*0880*/  IMAD.MOV.U32 R10, RZ, RZ, R34 ;  /* 0x000000ffff0a7224 */ /* 0x002fe200078e0022 */
        /* <DEDUP_REMOVED lines=10> */
.L_x_6431:
[----:B------:R-:W-:Y:S05]  /*0930*/  BSYNC B0 ;  /* 0x0000000000007941 */ /* 0x000fea0003800000 */
.L_x_6430:
[----:B------:R-:W-:Y:S01]  /*0940*/  BSSY B0, `(.L_x_6432) ;  /* 0x000000f000007945 */ /* 0x000fe20003800000 */
[----:B------:R-:W-:-:S03]  /*0950*/  ISETP.GE.AND P2, PT, R6, R3, PT ;  /* 0x000000030600720c */ /* 0x000fc60003f46270 */
[----:B------:R-:W-:Y:S10]  /*0960*/  @P1 BRA `(.L_x_6433) ;  /* 0x0000000000301947 */ /* 0x000ff40003800000 */
        /* <DEDUP_REMOVED lines=8> */
[----:B--2---:R-:W-:Y:S02]  /*09f0*/  LEA R14, P1, R10, UR4, 0x1 ;  /* 0x000000040a0e7c11 */ /* 0x004fe4000f8208ff */
[----:B------:R-:W-:-:S04]  /*0a00*/  IADD3 R7, R11, R0, RZ ;  /* 0x000000000b077210 */ /* 0x000fc80007ffe0ff */
[----:B------:R-:W-:-:S05]  /*0a10*/  LEA.HI.X R15, R10, UR5, R7, 0x1, P1 ;  /* 0x000000050a0f7c11 */ /* 0x000fca00088f0c07 */
[----:B------:R3:W-:Y:S02]  /*0a20*/  STG.E.128 desc[UR14][R14.64], RZ ;  /* 0x000000ff0e007986 */ /* 0x0007e4000c101d0e */
.L_x_6433:
[----:B------:R-:W-:Y:S05]  /*0a30*/  BSYNC B0 ;  /* 0x0000000000007941 */ /* 0x000fea0003800000 */
.L_x_6432:
[----:B------:R-:W-:Y:S04]  /*0a40*/  BSSY B0, `(.L_x_6434) ;  /* 0x000000d000007945 */ /* 0x000fe80003800000 */
[----:B------:R-:W-:Y:S05]  /*0a50*/  @P2 BRA `(.L_x_6435) ;  /* 0x00000000002c2947 */ /* 0x000fea0003800000 */
[----:B------:R-:W-:Y:S01]  /*0a60*/  IADD3 R7, P1, R8, 0x30, RZ ;  /* 0x0000003008077810 */ /* 0x000fe20007f3e0ff */
[----:B------:R-:W-:Y:S01]  /*0a70*/  ULDC.64 UR4, c[0x0][0x280] ;  /* 0x0000a00000047ab9 */ /* 0x000fe20000000a00 */
[----:B------:R-:W-:Y:S02]  /*0a80*/  MOV R12, R34 ;  /* 0x00000022000c7202 */ /* 0x000fe40000000f00 */
[----:B-1----:R-:W-:-:S03]  /*0a90*/  IADD3.X R11, RZ, R9, RZ, P1, !PT ;  /* 0x00000009ff0b7210 */ /* 0x002fc60000ffe4ff */
[----:B------:R-:W-:-:S04]  /*0aa0*/  IMAD.WIDE.U32 R12, R7, R4, R12 ;  /* 0x00000004070c7225 */ /* 0x000fc800078e000c */
[----:B------:R-:W-:Y:S01]  /*0ab0*/  IMAD R0, R11, R4, RZ ;  /* 0x000000040b007224 */ /* 0x000fe200078e02ff */
[----:B------:R-:W-:-:S03]  /*0ac0*/  LEA R4, P1, R12, UR4, 0x1 ;  /* 0x000000040c047c11 */ /* 0x000fc6000f8208ff */
[----:B------:R-:W-:-:S05]  /*0ad0*/  IMAD R5, R7, R5, R0 ;  /* 0x0000000507057224 */ /* 0x000fca00078e0200 */
[----:B------:R-:W-:-:S04]  /*0ae0*/  IADD3 R5, R13, R5, RZ ;  /* 0x000000050d057210 */ /* 0x000fc80007ffe0ff */
[----:B------:R-:W-:-:S05]  /*0af0*/  LEA.HI.X R5, R12, UR5, R5, 0x1, P1 ;  /* 0x000000050c057c11 */ /* 0x000fca00088f0c05 */
[----:B------:R4:W-:Y:S02]  /*0b00*/  STG.E.128 desc[UR14][R4.64], RZ ;  /* 0x000000ff04007986 */ /* 0x0009e4000c101d0e */
.L_x_6435:
[----:B------:R-:W-:Y:S05]  /*0b10*/  BSYNC B0 ;  /* 0x0000000000007941 */ /* 0x000fea0003800000 */
.L_x_6434:
        /* <DEDUP_REMOVED lines=15> */
.L_x_6427:
        /* <DEDUP_REMOVED lines=24> */
.L_x_6436:
        /* <DEDUP_REMOVED lines=62> */
[----:B-----5:R-:W-:-:S04]  /*1170*/  IMAD.WIDE.U32 R10, R0, UR4, RZ ;  /* 0x00000004000a7c25 */ /* 0x020fc8000f8e00ff */
        /* <DEDUP_REMOVED lines=17> */
.L_x_6437:
        /* <DEDUP_REMOVED lines=49> */
.L_x_6439:
[----:B------:R-:W-:Y:S01]  /*15a0*/  @!P1 LOP3.LUT R17, RZ, R13, RZ, 0x33, !PT ;  /* 0x0000000dff119212 */ /* 0x000fe200078e33ff */
[----:B------:R-:W-:Y:S01]  /*15b0*/  IMAD R8, R25, R124, RZ ;  /* 0x0000007c19087224 */ /* 0x000fe200078e02ff */
[----:B------:R-:W-:Y:S02]  /*15c0*/  MOV R13, R9 ;  /* 0x00000009000d7202 */ /* 0x000fe40000000f00 */
[----:B------:R-:W-:Y:S01]  /*15d0*/  SHF.R.S32.HI R23, RZ, 0x1f, R17 ;  /* 0x0000001fff177819 */ /* 0x000fe20000011411 */
[-C--:B------:R-:W-:Y:S01]  /*15e0*/  IMAD R9, R125, R27.reuse, R8 ;  /* 0x0000001b7d097224 */ /* 0x080fe200078e0208 */
[----:B------:R-:W-:Y:S01]  /*15f0*/  @P4 IADD3 R0, R11, R0, RZ ;  /* 0x000000000b004210 */ /* 0x000fe20007ffe0ff */
[----:B------:R-:W-:-:S04]  /*1600*/  IMAD.WIDE.U32 R12, R124, R27, R12 ;  /* 0x0000001b7c0c7225 */ /* 0x000fc800078e000c */
[----:B--2---:R-:W-:Y:S01]  /*1610*/  IMAD R8, R23, R2, RZ ;  /* 0x0000000217087224 */ /* 0x004fe200078e02ff */
[----:B------:R-:W-:Y:S01]  /*1620*/  IADD3 R13, R13, R9, RZ ;  /* 0x000000090d0d7210 */ /* 0x000fe20007ffe0ff */
[----:B-1----:R-:W-:-:S04]  /*1630*/  @P4 IMAD.WIDE.U32 R20, R0, R4, RZ ;  /* 0x0000000400144225 */ /* 0x002fc800078e00ff */
        /* <DEDUP_REMOVED lines=17> */
.L_x_6438:
[----:B------:R-:W-:Y:S01]  /*1750*/  ISETP.NE.AND P3, PT, R176, -0x1, PT ;  /* 0xffffffffb000780c */ /* 0x000fe20003f65270 */
[----:B------:R-:W-:Y:S01]  /*1760*/  VIADD R177, R101, 0xffffffff ;  /* 0xffffffff65b17836 */ /* 0x000fe20000000000 */
[----:B------:R-:W-:Y:S01]  /*1770*/  SHF.R.S32.HI R75, RZ, 0x1f, R6 ;  /* 0x0000001fff4b7819 */ /* 0x000fe20000011406 */
[----:B------:R-:W-:Y:S01]  /*1780*/  ULDC.64 UR4, c[0x0][0x258] ;  /* 0x0000960000047ab9 */ /* 0x000fe20000000a00 */
[----:B------:R-:W-:Y:S01]  /*1790*/  IADD3 R173, -R77, R74, RZ ;  /* 0x0000004a4dad7210 */ /* 0x000fe20007ffe1ff */
[----:B------:R-:W1:Y:S01]  /*17a0*/  S2UR UR6, SR_CgaCtaId ;  /* 0x00000000000679c3 */ /* 0x000e620000008800 */
[----:B------:R-:W-:Y:S01]  /*17b0*/  LEA.HI R11, R75, R6, RZ, 0x3 ;  /* 0x000000064b0b7211 */ /* 0x000fe200078f18ff */
[----:B------:R-:W-:Y:S01]  /*17c0*/  ULDC UR8, c[0x0][0x39c] ;  /* 0x0000e70000087ab9 */ /* 0x000fe20000000800 */
[----:B------:R-:W-:Y:S02]  /*17d0*/  SHF.R.S32.HI R33, RZ, 0x1f, R34 ;  /* 0x0000001fff217819 */ /* 0x000fe40000011422 */
[----:B------:R-:W-:-:S02]  /*17e0*/  SHF.R.S32.HI R18, RZ, 0x3, R11 ;  /* 0x00000003ff127819 */ /* 0x000fc4000001140b */
[----:B------:R-:W-:Y:S01]  /*17f0*/  LOP3.LUT R11, R11, 0xfffffff8, RZ, 0xc0, !PT ;  /* 0xfffffff80b0b7812 */ /* 0x000fe200078ec0ff */
[----:B------:R-:W2:Y:S01]  /*1800*/  @P3 LDC.64 R4, c[0x0][0x240] ;  /* 0x00009000ff043b82 */ /* 0x000ea20000000a00 */
[----:B------:R-:W-:Y:S01]  /*1810*/  @!P3 SHF.R.S32.HI R9, RZ, 0x1f, R7 ;  /* 0x0000001fff09b819 */ /* 0x000fe20000011407 */
[----:B------:R-:W-:Y:S01]  /*1820*/  IMAD R33, R33, UR4, RZ ;  /* 0x0000000421217c24 */ /* 0x000fe2000f8e02ff */
[CC--:B------:R-:W-:Y:S02]  /*1830*/  ISETP.GE.AND P1, PT, R18.reuse, R173.reuse, PT ;  /* 0x000000ad1200720c */ /* 0x0c0fe40003f26270 */
[----:B------:R-:W-:Y:S01]  /*1840*/  IADD3 R16, R18, 0x10, RZ ;  /* 0x0000001012107810 */ /* 0x000fe20007ffe0ff */
[----:B------:R-:W-:Y:S01]  /*1850*/  IMAD R33, R34, UR5, R33 ;  /* 0x0000000522217c24 */ /* 0x000fe2000f8e0221 */
[--C-:B------:R-:W-:Y:S01]  /*1860*/  SHF.R.S32.HI R19, RZ, 0x1f, R18.reuse ;  /* 0x0000001fff137819 */ /* 0x100fe20000011412 */
[----:B------:R-:W3:Y:S01]  /*1870*/  @!P3 LDC.64 R2, c[0x0][0x228] ;  /* 0x00008a00ff02bb82 */ /* 0x000ee20000000a00 */
[----:B------:R-:W-:Y:S01]  /*1880*/  ISETP.GE.AND P2, PT, R16, R173, PT ;  /* 0x000000ad1000720c */ /* 0x000fe20003f46270 */
[----:B------:R-:W-:-:S06]  /*1890*/  IMAD.WIDE R36, R37, 0x40, R18 ;  /* 0x0000004025247825 */ /* 0x000fcc00078e0212 */
[----:B------:R-:W4:Y:S06]  /*18a0*/  LDC.64 R128, c[0x0][0x250] ;  /* 0x00009400ff807b82 */ /* 0x000f2c0000000a00 */
[----:B------:R-:W4:Y:S01]  /*18b0*/  @!P2 S2R R22, SR_CgaCtaId ;  /* 0x000000000016a919 */ /* 0x000f220000008800 */
[----:B--2---:R-:W-:Y:S01]  /*18c0*/  @P3 IMAD.WIDE.U32 R30, R176, R4, RZ ;  /* 0x00000004b01e3225 */ /* 0x004fe200078e00ff */
[----:B------:R-:W2:Y:S03]  /*18d0*/  @!P2 LDC.64 R14, c[0x0][0x240] ;  /* 0x00009000ff0eab82 */ /* 0x000ea60000000a00 */
[----:B---3--:R-:W-:-:S02]  /*18e0*/  @!P3 IMAD R4, R9, R2, RZ ;  /* 0x000000020904b224 */ /* 0x008fc400078e02ff */
[----:B------:R-:W-:-:S04]  /*18f0*/  @!P3 IMAD.WIDE.U32 R12, R7, R2, RZ ;  /* 0x00000002070cb225 */ /* 0x000fc800078e00ff */
[----:B------:R-:W-:Y:S02]  /*1900*/  @!P3 IMAD R9, R7, R3, R4 ;  /* 0x000000030709b224 */ /* 0x000fe400078e0204 */
[----:B------:R-:W-:Y:S02]  /*1910*/  @P3 IMAD R4, R176, R5, R31 ;  /* 0x00000005b0043224 */ /* 0x000fe400078e021f */
[----:B------:R-:W-:Y:S01]  /*1920*/  IMAD.SHL.U32 R3, R18, 0x40, RZ ;  /* 0x0000004012037824 */ /* 0x000fe200078e00ff */
[----:B------:R-:W-:Y:S01]  /*1930*/  @!P3 IADD3 R4, R13, R9, RZ ;  /* 0x000000090d04b210 */ /* 0x000fe20007ffe0ff */
[----:B------:R-:W-:Y:S02]  /*1940*/  IMAD.IADD R5, R6, 0x1, -R11 ;  /* 0x0000000106057824 */ /* 0x000fe400078e0a0b */
[----:B------:R-:W-:Y:S01]  /*1950*/  IMAD.SHL.U32 R2, R177, 0x80, RZ ;  /* 0x00000080b1027824 */ /* 0x000fe200078e00ff */
[----:B------:R-:W-:Y:S01]  /*1960*/  LOP3.LUT R7, R3, 0x1c0, RZ, 0xc0, !PT ;  /* 0x000001c003077812 */ /* 0x000fe200078ec0ff */
[----:B------:R-:W-:-:S02]  /*1970*/  IMAD.SHL.U32 R180, R5, 0x8, RZ ;  /* 0x0000000805b47824 */ /* 0x000fc400078e00ff */
[----:B------:R-:W-:Y:S02]  /*1980*/  @!P3 IMAD.MOV.U32 R30, RZ, RZ, R12 ;  /* 0x000000ffff1eb224 */ /* 0x000fe400078e000c */
[----:B------:R-:W-:Y:S01]  /*1990*/  IMAD.IADD R3, R73, 0x1, -R2 ;  /* 0x0000000149037824 */ /* 0x000fe200078e0a02 */
[----:B------:R-:W-:Y:S01]  /*19a0*/  SHF.R.S32.HI R9, RZ, 0x1f, R180 ;  /* 0x0000001fff097819 */ /* 0x000fe200000114b4 */
[----:B------:R-:W3:Y:S01]  /*19b0*/  @!P1 LDC.64 R12, c[0x0][0x240] ;  /* 0x00009000ff0c9b82 */ /* 0x000ee20000000a00 */
[----:B------:R-:W-:Y:S01]  /*19c0*/  IADD3 R30, P3, R180, R30, RZ ;  /* 0x0000001eb41e7210 */ /* 0x000fe20007f7e0ff */
[----:B------:R-:W-:Y:S01]  /*19d0*/  IMAD.SHL.U32 R171, R5, 0x40, RZ ;  /* 0x0000004005ab7824 */ /* 0x000fe200078e00ff */
[----:B------:R-:W-:Y:S02]  /*19e0*/  ISETP.GE.AND P5, PT, R18, R3, PT ;  /* 0x000000031200720c */ /* 0x000fe40003fa6270 */
[----:B------:R-:W-:Y:S01]  /*19f0*/  IADD3 R20, P4, R180, R20, RZ ;  /* 0x00000014b4147210 */ /* 0x000fe20007f9e0ff */
[----:B------:R-:W-:Y:S01]  /*1a00*/  IMAD.X R31, R9, 0x1, R4, P3 ;  /* 0x00000001091f7824 */ /* 0x000fe200018e0604 */
[----:B-----5:R-:W-:Y:S01]  /*1a10*/  LOP3.LUT R10, R7, 0x38, R180, 0xf8, !PT ;  /* 0x00000038070a7812 */ /* 0x020fe200078ef8b4 */
[----:B------:R-:W-:Y:S01]  /*1a20*/  VIADD R4, R18, 0x20 ;  /* 0x0000002012047836 */ /* 0x000fe20000000000 */
[----:B------:R-:W-:Y:S01]  /*1a30*/  SHF.R.U32.HI R7, RZ, 0x3, R7 ;  /* 0x00000003ff077819 */ /* 0x000fe20000011607 */
[C---:B------:R-:W-:Y:S01]  /*1a40*/  IMAD.X R21, R9.reuse, 0x1, R8, P4 ;  /* 0x0000000109157824 */ /* 0x040fe200020e0608 */
[----:B------:R-:W-:Y:S01]  /*1a50*/  IADD3 R28, P6, R180, R28, RZ ;  /* 0x0000001cb41c7210 */ /* 0x000fe20007fde0ff */
[----:B------:R-:W-:Y:S01]  /*1a60*/  IMAD.WIDE.U32 R34, R34, UR4, R30 ;  /* 0x0000000422227c25 */ /* 0x000fe2000f8e001e */
[----:B------:R-:W-:Y:S01]  /*1a70*/  ISETP.GE.AND P4, PT, R4, R173, PT ;  /* 0x000000ad0400720c */ /* 0x000fe20003f86270 */
[----:B------:R-:W-:Y:S01]  /*1a80*/  UMOV UR4, 0x400 ;  /* 0x0000040000047882 */ /* 0x000fe20000000000 */
[----:B------:R-:W-:Y:S01]  /*1a90*/  LOP3.LUT R7, R10, R7, RZ, 0x3c, !PT ;  /* 0x000000070a077212 */ /* 0x000fe200078e3cff */
[----:B------:R-:W4:Y:S01]  /*1aa0*/  @!P5 S2R R24, SR_CgaCtaId ;  /* 0x000000000018d919 */ /* 0x000f220000008800 */
[----:B------:R-:W4:Y:S01]  /*1ab0*/  @!P1 LDC.64 R10, c[0x0][0x210] ;  /* 0x00008400ff0a9b82 */ /* 0x000f220000000a00 */
[----:B------:R-:W-:Y:S01]  /*1ac0*/  IADD3.X R29, R9, R0, RZ, P6, !PT ;  /* 0x00000000091d7210 */ /* 0x000fe200037fe4ff */
[----:B------:R-:W-:Y:S01]  /*1ad0*/  IMAD.IADD R35, R35, 0x1, R33 ;  /* 0x0000000123237824 */ /* 0x000fe200078e0221 */
[----:B------:R-:W-:Y:S01]  /*1ae0*/  @!P2 IADD3 R26, P3, R36, 0x10, RZ ;  /* 0x00000010241aa810 */ /* 0x000fe20007f7e0ff */
[----:B------:R-:W-:Y:S01]  /*1af0*/  @!P2 IMAD.MOV.U32 R42, RZ, RZ, R34 ;  /* 0x000000ffff2aa224 */ /* 0x000fe200078e0022 */
[----:B------:R-:W-:Y:S01]  /*1b00*/  LEA.HI R0, R75, R6, RZ, 0x6 ;  /* 0x000000064b007211 */ /* 0x000fe200078f30ff */
[----:B------:R-:W-:Y:S01]  /*1b10*/  @!P2 IMAD.MOV.U32 R43, RZ, RZ, R35 ;  /* 0x000000ffff2ba224 */ /* 0x000fe200078e0023 */
[----:B------:R-:W-:Y:S01]  /*1b20*/  @!P5 MOV R33, 0x400 ;  /* 0x000004000021d802 */ /* 0x000fe20000000f00 */
[----:B------:R-:W4:Y:S01]  /*1b30*/  @!P2 LDC.64 R8, c[0x0][0x210] ;  /* 0x00008400ff08ab82 */ /* 0x000f220000000a00 */
[----:B------:R-:W4:Y:S01]  /*1b40*/  @!P4 S2R R32, SR_CgaCtaId ;  /* 0x000000000020c919 */ /* 0x000f220000008800 */
[----:B---3--:R-:W-:Y:S01]  /*1b50*/  @!P1 IMAD R30, R37, R12, RZ ;  /* 0x0000000c251e9224 */ /* 0x008fe200078e02ff */
[----:B------:R-:W-:Y:S01]  /*1b60*/  SHF.L.U32 R0, R0, 0x3, RZ ;  /* 0x0000000300007819 */ /* 0x000fe200000006ff */
[----:B------:R-:W-:Y:S01]  /*1b70*/  @!P2 IMAD.X R31, RZ, RZ, R37, P3 ;  /* 0x000000ffff1fa224 */ /* 0x000fe200018e0625 */
[----:B-1----:R-:W-:Y:S01]  /*1b80*/  ULEA UR4, UR6, UR4, 0x18 ;  /* 0x0000000406047291 */ /* 0x002fe2000f8ec03f */
[----:B------:R-:W-:Y:S01]  /*1b90*/  @!P1 IMAD R30, R36, R13, R30 ;  /* 0x0000000d241e9224 */ /* 0x000fe200078e021e */
[----:B------:R-:W-:Y:S01]  /*1ba0*/  LOP3.LUT R7, R7, 0xfffffe00, R0, 0xf8, !PT ;  /* 0xfffffe0007077812 */ /* 0x000fe200078ef800 */
[----:B--2---:R-:W-:Y:S01]  /*1bb0*/  @!P2 IMAD R13, R31, R14, RZ ;  /* 0x0000000e1f0da224 */ /* 0x004fe200078e02ff */
[----:B------:R-:W-:Y:S01]  /*1bc0*/  IADD3 R0, R18, 0x30, RZ ;  /* 0x0000003012007810 */ /* 0x000fe20007ffe0ff */
[----:B------:R-:W-:Y:S01]  /*1bd0*/  @!P1 IMAD.WIDE.U32 R40, R36, R12, R34 ;  /* 0x0000000c24289225 */ /* 0x000fe200078e0022 */
[----:B------:R-:W-:Y:S01]  /*1be0*/  LEA R179, R7, UR4, 0x1 ;  /* 0x0000000407b37c11 */ /* 0x000fe2000f8e08ff */
[----:B------:R-:W-:Y:S01]  /*1bf0*/  ULDC.64 UR6, c[0x0][0x268] ;  /* 0x00009a0000067ab9 */ /* 0x000fe20000000a00 */
[----:B------:R-:W-:Y:S01]  /*1c00*/  ISETP.GE.AND P6, PT, R0, R173, PT ;  /* 0x000000ad0000720c */ /* 0x000fe20003fc6270 */
[----:B------:R-:W-:Y:S01]  /*1c10*/  @!P2 IMAD R15, R26, R15, R13 ;  /* 0x0000000f1a0fa224 */ /* 0x000fe200078e020d */
[----:B------:R-:W-:Y:S01]  /*1c20*/  @!P1 IADD3 R30, R41, R30, RZ ;  /* 0x0000001e291e9210 */ /* 0x000fe20007ffe0ff */
[----:B------:R-:W1:Y:S01]  /*1c30*/  @!P4 LDC.64 R12, c[0x0][0x240] ;  /* 0x00009000ff0ccb82 */ /* 0x000e620000000a00 */
[----:B----4-:R-:W-:Y:S01]  /*1c40*/  @!P1 LEA R38, P3, R40, R10, 0x1 ;  /* 0x0000000a28269211 */ /* 0x010fe200078608ff */
[----:B------:R-:W-:Y:S01]  /*1c50*/  @!P2 IMAD.WIDE.U32 R42, R26, R14, R42 ;  /* 0x0000000e1a2aa225 */ /* 0x000fe200078e002a */
[----:B------:R-:W-:-:S02]  /*1c60*/  @!P2 MOV R31, 0x400 ;  /* 0x00000400001fa802 */ /* 0x000fc40000000f00 */
[----:B------:R-:W-:Y:S01]  /*1c70*/  @!P1 LEA.HI.X R39, R40, R11, R30, 0x1, P3 ;  /* 0x0000000b28279211 */ /* 0x000fe200018f0c1e */
[----:B------:R-:W-:Y:S01]  /*1c80*/  @!P2 IMAD.IADD R14, R43, 0x1, R15 ;  /* 0x000000012b0ea824 */ /* 0x000fe200078e020f */
[----:B------:R-:W-:Y:S01]  /*1c90*/  @!P5 LEA R24, R24, R33, 0x18 ;  /* 0x000000211818d211 */ /* 0x000fe200078ec0ff */
[----:B------:R-:W-:Y:S01]  /*1ca0*/  @!P4 IMAD.MOV.U32 R44, RZ, RZ, R34 ;  /* 0x000000ffff2cc224 */ /* 0x000fe200078e0022 */
[C---:B------:R-:W-:Y:S01]  /*1cb0*/  @!P2 LEA R40, P3, R42.reuse, R8, 0x1 ;  /* 0x000000082a28a211 */ /* 0x040fe200078608ff */
[----:B------:R-:W2:Y:S01]  /*1cc0*/  @!P6 LDC.64 R10, c[0x0][0x240] ;  /* 0x00009000ff0aeb82 */ /* 0x000ea20000000a00 */
[----:B------:R-:W-:Y:S01]  /*1cd0*/  @!P4 MOV R15, 0x400 ;  /* 0x00000400000fc802 */ /* 0x000fe20000000f00 */
[----:B------:R-:W3:Y:S01]  /*1ce0*/  @!P6 S2R R30, SR_CgaCtaId ;  /* 0x00000000001ee919 */ /* 0x000ee20000008800 */
[----:B------:R-:W-:Y:S01]  /*1cf0*/  @!P2 LEA.HI.X R41, R42, R9, R14, 0x1, P3 ;  /* 0x000000092a29a211 */ /* 0x000fe200018f0c0e */
[----:B------:R-:W-:Y:S01]  /*1d00*/  IMAD.WIDE.U32 R130, R18, R124, R28 ;  /* 0x0000007c12827225 */ /* 0x000fe200078e001c */
[----:B------:R-:W-:Y:S01]  /*1d10*/  @!P4 IADD3 R33, P3, R36, 0x20, RZ ;  /* 0x000000202421c810 */ /* 0x000fe20007f7e0ff */
[----:B------:R-:W-:Y:S01]  /*1d20*/  @!PT LDS RZ, [RZ] ;  /* 0x00000000fffff984 */ /* 0x000fe20000000800 */
[----:B------:R-:W-:Y:S01]  /*1d30*/  @!PT LDS RZ, [RZ] ;  /* 0x00000000fffff984 */ /* 0x000fe20000000800 */
[----:B------:R-:W-:Y:S01]  /*1d40*/  @!PT LDS RZ, [RZ] ;  /* 0x00000000fffff984 */ /* 0x000fe20000000800 */
[----:B------:R4:W-:Y:S01]  /*1d50*/  @!P1 LDGSTS.E.BYPASS.LTC128B.128 [R179], desc[UR14][R38.64] ;  /* 0x0000000026b39fae */ /* 0x0009e2000b901d4e */
[----:B------:R-:W-:-:S02]  /*1d60*/  @!P4 LEA R32, R32, R15, 0x18 ;  /* 0x0000000f2020c211 */ /* 0x000fc400078ec0ff */
[----:B------:R-:W3:Y:S01]  /*1d70*/  @!P4 LDC.64 R14, c[0x0][0x210] ;  /* 0x00008400ff0ecb82 */ /* 0x000ee20000000a00 */
[----:B------:R-:W-:Y:S01]  /*1d80*/  @!P4 IMAD.X R9, RZ, RZ, R37, P3 ;  /* 0x000000ffff09c224 */ /* 0x000fe200018e0625 */
[----:B------:R-:W-:Y:S02]  /*1d90*/  ISETP.GE.AND P3, PT, R16, R3, PT ;  /* 0x000000031000720c */ /* 0x000fe40003f66270 */
[----:B------:R-:W-:Y:S02]  /*1da0*/  @!P2 LEA R22, R22, R31, 0x18 ;  /* 0x0000001f1616a211 */ /* 0x000fe400078ec0ff */
[----:B------:R-:W-:Y:S02]  /*1db0*/  @!P4 MOV R45, R35 ;  /* 0x00000023002dc202 */ /* 0x000fe40000000f00 */
[----:B------:R-:W-:Y:S01]  /*1dc0*/  @!P6 IADD3 R31, P1, R36, 0x30, RZ ;  /* 0x00000030241fe810 */ /* 0x000fe20007f3e0ff */
[----:B------:R-:W-:Y:S01]  /*1dd0*/  @!P2 IMAD R36, R7, 0x2, R22 ;  /* 0x000000020724a824 */ /* 0x000fe200078e0216 */
[----:B------:R-:W-:Y:S01]  /*1de0*/  LOP3.LUT R171, R171, 0x1c0, RZ, 0xc0, !PT ;  /* 0x000001c0abab7812 */ /* 0x000fe200078ec0ff */
[----:B-1----:R-:W-:Y:S01]  /*1df0*/  @!P4 IMAD.WIDE.U32 R44, R33, R12, R44 ;  /* 0x0000000c212cc225 */ /* 0x002fe200078e002c */
[----:B------:R-:W-:-:S02]  /*1e00*/  @!P6 IADD3.X R37, RZ, R37, RZ, P1, !PT ;  /* 0x00000025ff25e210 */ /* 0x000fc40000ffe4ff */
[----:B------:R-:W-:Y:S01]  /*1e10*/  IADD3 R22, P1, R18, R27, RZ ;  /* 0x0000001b12167210 */ /* 0x000fe20007f3e0ff */
[----:B------:R-:W1:Y:S01]  /*1e20*/  @!P3 S2R R26, SR_CgaCtaId ;  /* 0x00000000001ab919 */ /* 0x000e620000008800 */
[----:B------:R-:W-:Y:S02]  /*1e30*/  IMAD R27, R19, R124, RZ ;  /* 0x0000007c131b7224 */ /* 0x000fe400078e02ff */
[----:B--2---:R-:W-:Y:S01]  /*1e40*/  @!P6 IMAD R42, R37, R10, RZ ;  /* 0x0000000a252ae224 */ /* 0x004fe200078e02ff */
[----:B------:R-:W-:Y:S01]  /*1e50*/  IADD3.X R25, R19, R25, RZ, P1, !PT ;  /* 0x0000001913197210 */ /* 0x000fe20000ffe4ff */
[----:B------:R2:W-:Y:S01]  /*1e60*/  @!P2 LDGSTS.E.BYPASS.LTC128B.128 [R36+0x800], desc[UR14][R40.64] ;  /* 0x008000002824afae */ /* 0x0005e2000b901d4e */
[----:B------:R-:W-:Y:S01]  /*1e70*/  ISETP.GE.AND P1, PT, R4, R3, PT ;  /* 0x000000030400720c */ /* 0x000fe20003f26270 */
[----:B------:R-:W-:Y:S02]  /*1e80*/  @!P6 IMAD R19, R31, R11, R42 ;  /* 0x0000000b1f13e224 */ /* 0x000fe400078e022a */
[----:B----4-:R-:W-:Y:S01]  /*1e90*/  @!P6 IMAD.MOV.U32 R38, RZ, RZ, R34 ;  /* 0x000000ffff26e224 */ /* 0x010fe200078e0022 */
[----:B---3--:R-:W-:Y:S01]  /*1ea0*/  @!P4 LEA R14, P2, R44, R14, 0x1 ;  /* 0x0000000e2c0ec211 */ /* 0x008fe200078408ff */
[----:B------:R-:W-:-:S02]  /*1eb0*/  @!P4 IMAD R34, R9, R12, RZ ;  /* 0x0000000c0922c224 */ /* 0x000fc400078e02ff */
[----:B------:R-:W3:Y:S01]  /*1ec0*/  @!P6 LDC.64 R8, c[0x0][0x210] ;  /* 0x00008400ff08eb82 */ /* 0x000ee20000000a00 */
[----:B------:R-:W-:Y:S02]  /*1ed0*/  @!P6 IMAD.MOV.U32 R39, RZ, RZ, R35 ;  /* 0x000000ffff27e224 */ /* 0x000fe400078e0023 */
[----:B------:R-:W-:Y:S02]  /*1ee0*/  @!P4 IMAD R34, R33, R13, R34 ;  /* 0x0000000d2122c224 */ /* 0x000fe400078e0222 */
[----:B------:R-:W-:-:S03]  /*1ef0*/  @!P6 IMAD.WIDE.U32 R38, R31, R10, R38 ;  /* 0x0000000a1f26e225 */ /* 0x000fc600078e0026 */
[----:B------:R-:W2:Y:S01]  /*1f00*/  @!P5 LDC.64 R12, c[0x0][0x218] ;  /* 0x00008600ff0cdb82 */ /* 0x000ea20000000a00 */
[----:B------:R-:W-:Y:S02]  /*1f10*/  @!P4 IMAD.IADD R34, R45, 0x1, R34 ;  /* 0x000000012d22c824 */ /* 0x000fe400078e0222 */
[----:B------:R-:W-:Y:S01]  /*1f20*/  IMAD R103, R18, R125, R27 ;  /* 0x0000007d12677224 */ /* 0x000fe200078e021b */
[----:B------:R-:W-:Y:S01]  /*1f30*/  @!P6 MOV R27, 0x400 ;  /* 0x00000400001be802 */ /* 0x000fe20000000f00 */
[----:B------:R-:W-:Y:S01]  /*1f40*/  @!P6 IMAD.IADD R19, R39, 0x1, R19 ;  /* 0x000000012713e824 */ /* 0x000fe200078e0213 */
[----:B------:R-:W-:Y:S01]  /*1f50*/  @!P4 LEA.HI.X R15, R44, R15, R34, 0x1, P2 ;  /* 0x0000000f2c0fc211 */ /* 0x000fe200010f0c22 */
[----:B------:R-:W-:Y:S01]  /*1f60*/  IMAD.SHL.U32 R34, R125, 0x20, RZ ;  /* 0x000000207d227824 */ /* 0x000fe200078e00ff */
[----:B------:R-:W4:Y:S01]  /*1f70*/  @!P3 LDC.64 R10, c[0x0][0x218] ;  /* 0x00008600ff0abb82 */ /* 0x000f220000000a00 */
[----:B------:R-:W-:Y:S01]  /*1f80*/  @!P6 LEA R30, R30, R27, 0x18 ;  /* 0x0000001b1e1ee211 */ /* 0x000fe200078ec0ff */
[----:B------:R-:W-:Y:S01]  /*1f90*/  @!P4 IMAD R27, R7, 0x2, R32 ;  /* 0x00000002071bc824 */ /* 0x000fe200078e0220 */
[----:B------:R-:W-:Y:S01]  /*1fa0*/  IADD3 R103, R131, R103, RZ ;  /* 0x0000006783677210 */ /* 0x000fe20007ffe0ff */
[----:B------:R-:W-:-:S03]  /*1fb0*/  IMAD.WIDE.U32 R32, R124, 0x20, RZ ;  /* 0x000000207c207825 */ /* 0x000fc600078e00ff */
[----:B------:R4:W-:Y:S01]  /*1fc0*/  @!P4 LDGSTS.E.BYPASS.LTC128B.128 [R27+0x1000], desc[UR14][R14.64] ;  /* 0x010000000e1bcfae */ /* 0x0009e2000b901d4e */
[----:B---3--:R-:W-:Y:S01]  /*1fd0*/  @!P6 LEA R28, P2, R38, R8, 0x1 ;  /* 0x00000008261ce211 */ /* 0x008fe200078408ff */
[----:B------:R-:W-:-:S03]  /*1fe0*/  IMAD R25, R25, R128, RZ ;  /* 0x0000008019197224 */ /* 0x000fc600078e02ff */
[----:B------:R-:W-:Y:S01]  /*1ff0*/  @!P6 LEA.HI.X R29, R38, R9, R19, 0x1, P2 ;  /* 0x00000009261de211 */ /* 0x000fe200010f0c13 */
[----:B------:R-:W-:Y:S01]  /*2000*/  IMAD R25, R22, R129, R25 ;  /* 0x0000008116197224 */ /* 0x000fe200078e0219 */
[----:B------:R-:W3:Y:S01]  /*2010*/  @!P1 LDC.64 R8, c[0x0][0x218] ;  /* 0x00008600ff089b82 */ /* 0x000ee20000000a00 */
[----:B------:R-:W-:Y:S02]  /*2020*/  @!P3 MOV R19, 0x400 ;  /* 0x000004000013b802 */ /* 0x000fe40000000f00 */
[C---:B--2---:R-:W-:Y:S02]  /*2030*/  @!P5 LEA R36, P4, R130.reuse, R12, 0x1 ;  /* 0x0000000c8224d211 */ /* 0x044fe400078808ff */
[----:B------:R-:W-:Y:S02]  /*2040*/  @!P1 IADD3 R12, P2, R130, R32, RZ ;  /* 0x00000020820c9210 */ /* 0x000fe40007f5e0ff */
[----:B-1----:R-:W-:Y:S01]  /*2050*/  @!P3 LEA R32, R26, R19, 0x18 ;  /* 0x000000131a20b211 */ /* 0x002fe200078ec0ff */
[----:B------:R-:W-:Y:S01]  /*2060*/  VIADD R26, R18, 0x40 ;  /* 0x00000040121a7836 */ /* 0x000fe20000000000 */
[----:B------:R-:W-:-:S02]  /*2070*/  @!P5 LEA.HI.X R37, R130, R13, R103, 0x1, P4 ;  /* 0x0000000d8225d211 */ /* 0x000fc400020f0c67 */
[C---:B------:R-:W-:Y:S02]  /*2080*/  @!P3 LEA R19, P4, R124.reuse, R130, 0x4 ;  /* 0x000000827c13b211 */ /* 0x040fe400078820ff */
[----:B------:R-:W-:Y:S02]  /*2090*/  @!P1 IADD3.X R13, R103, R33, R34, P2, !PT ;  /* 0x00000021670d9210 */ /* 0x000fe400017fe422 */
[----:B----4-:R-:W-:Y:S01]  /*20a0*/  @!P3 LEA R38, P2, R19, R10, 0x1 ;  /* 0x0000000a1326b211 */ /* 0x010fe200078408ff */
[C---:B------:R-:W-:Y:S01]  /*20b0*/  @!P5 IMAD R14, R7.reuse, 0x2, R24 ;  /* 0x00000002070ed824 */ /* 0x040fe200078e0218 */
[----:B------:R-:W-:Y:S02]  /*20c0*/  @!P3 LEA.HI.X R24, R124, R103, R125, 0x4, P4 ;  /* 0x000000677c18b211 */ /* 0x000fe400020f247d */
[----:B------:R-:W-:Y:S01]  /*20d0*/  @!P6 LEA R15, R7, R30, 0x1 ;  /* 0x0000001e070fe211 */ /* 0x000fe200078e08ff */
[C---:B------:R-:W-:Y:S01]  /*20e0*/  VIADD R30, R18.reuse, 0x60 ;  /* 0x00000060121e7836 */ /* 0x040fe20000000000 */
[----:B------:R-:W-:Y:S01]  /*20f0*/  @!P3 LEA.HI.X R39, R19, R11, R24, 0x1, P2 ;  /* 0x0000000b1327b211 */ /* 0x000fe200010f0c18 */
[----:B------:R-:W-:Y:S01]  /*2100*/  @!P3 IMAD R11, R7, 0x2, R32 ;  /* 0x00000002070bb824 */ /* 0x000fe200078e0220 */
[----:B------:R-:W-:Y:S01]  /*2110*/  IADD3 R24, R18, 0x50, RZ ;  /* 0x0000005012187810 */ /* 0x000fe20007ffe0ff */
[----:B------:R1:W-:Y:S01]  /*2120*/  @!P6 LDGSTS.E.BYPASS.LTC128B.128 [R15+0x1800], desc[UR14][R28.64] ;  /* 0x018000001c0fefae */ /* 0x0003e2000b901d4e */
[----:B------:R-:W-:-:S02]  /*2130*/  ISETP.GE.AND P2, PT, R0, R3, PT ;  /* 0x000000030000720c */ /* 0x000fc40003f46270 */
[-C--:B------:R-:W-:Y:S01]  /*2140*/  ISETP.GE.AND P6, PT, R26, R3.reuse, PT ;  /* 0x000000031a00720c */ /* 0x080fe20003fc6270 */
[----:B------:R-:W-:Y:S01]  /*2150*/  @!P5 LDGSTS.E.BYPASS.LTC128B.128 [R14+0x2000], desc[UR14][R36.64] ;  /* 0x02000000240edfae */ /* 0x000fe2000b901d4e */
[-C--:B------:R-:W-:Y:S02]  /*2160*/  ISETP.GE.AND P5, PT, R24, R3.reuse, PT ;  /* 0x000000031800720c */ /* 0x080fe40003fa6270 */
[----:B------:R-:W-:Y:S01]  /*2170*/  ISETP.GE.AND P4, PT, R30, R3, PT ;  /* 0x000000031e00720c */ /* 0x000fe20003f86270 */
[----:B------:R2:W-:Y:S01]  /*2180*/  @!P3 LDGSTS.E.BYPASS.LTC128B.128 [R11+0x2800], desc[UR14][R38.64] ;  /* 0x02800000260bbfae */ /* 0x0005e2000b901d4e */
[C---:B---3--:R-:W-:Y:S02]  /*2190*/  @!P1 LEA R42, P3, R12.reuse, R8, 0x1 ;  /* 0x000000080c2a9211 */ /* 0x048fe400078608ff */
[----:B------:R-:W-:Y:S02]  /*21a0*/  @!P1 MOV R19, 0x400 ;  /* 0x0000040000139802 */ /* 0x000fe40000000f00 */
[----:B------:R-:W-:Y:S01]  /*21b0*/  @!P1 LEA.HI.X R43, R12, R9, R13, 0x1, P3 ;  /* 0x000000090c2b9211 */ /* 0x000fe200018f0c0d */
[----:B------:R-:W3:Y:S01]  /*21c0*/  @!P2 S2R R10, SR_CgaCtaId ;  /* 0x00000000000aa919 */ /* 0x000ee20000008800 */
[----:B------:R-:W4:Y:S01]  /*21d0*/  @!P2 LDC.64 R8, c[0x0][0x218] ;  /* 0x00008600ff08ab82 */ /* 0x000f220000000a00 */
[----:B------:R-:W-:Y:S01]  /*21e0*/  @!P2 IMAD.MOV.U32 R102, RZ, RZ, R130 ;  /* 0x000000ffff66a224 */ /* 0x000fe200078e0082 */
[----:B------:R-:W-:Y:S01]  /*21f0*/  @!P6 MOV R13, 0x400 ;  /* 0x00000400000de802 */ /* 0x000fe20000000f00 */
[----:B------:R-:W3:Y:S01]  /*2200*/  @!P1 S2R R12, SR_CgaCtaId ;  /* 0x00000000000c9919 */ /* 0x000ee20000008800 */
[----:B------:R-:W-:Y:S01]  /*2210*/  @!P5 MOV R131, R103 ;  /* 0x000000670083d202 */ /* 0x000fe20000000f00 */
[----:B------:R-:W-:Y:S01]  /*2220*/  @!P2 IMAD.WIDE.U32 R40, R124, 0x30, R102 ;  /* 0x000000307c28a825 */ /* 0x000fe200078e0066 */
[----:B------:R-:W3:Y:S03]  /*2230*/  @!P5 S2R R32, SR_CgaCtaId ;  /* 0x000000000020d919 */ /* 0x000ee60000008800 */
[--C-:B------:R-:W-:Y:S01]  /*2240*/  @!P4 IMAD.MOV.U32 R102, RZ, RZ, R130.reuse ;  /* 0x000000ffff66c224 */ /* 0x100fe200078e0082 */
[----:B------:R-:W4:Y:S01]  /*2250*/  @!P6 S2R R34, SR_CgaCtaId ;  /* 0x000000000022e919 */ /* 0x000f220000008800 */
[----:B-1----:R-:W-:Y:S01]  /*2260*/  IADD3 R28, R18, 0x70, RZ ;  /* 0x00000070121c7810 */ /* 0x002fe20007ffe0ff */
[----:B------:R-:W-:Y:S01]  /*2270*/  @!P5 IMAD.WIDE.U32 R48, R124, 0x50, R130 ;  /* 0x000000507c30d825 */ /* 0x000fe200078e0082 */
[----:B------:R-:W-:-:S02]  /*2280*/  @!P2 MOV R15, 0x400 ;  /* 0x00000400000fa802 */ /* 0x000fc40000000f00 */
[----:B------:R-:W-:Y:S01]  /*2290*/  ISETP.GE.AND P3, PT, R28, R3, PT ;  /* 0x000000031c00720c */ /* 0x000fe20003f66270 */
[----:B--2---:R-:W1:Y:S01]  /*22a0*/  @!P4 S2R R38, SR_CgaCtaId ;  /* 0x000000000026c919 */ /* 0x004e620000008800 */
[----:B------:R-:W-:-:S11]  /*22b0*/  @!P5 MOV R11, 0x400 ;  /* 0x00000400000bd802 */ /* 0x000fd60000000f00 */
[----:B------:R-:W2:Y:S01]  /*22c0*/  @!P3 S2R R36, SR_CgaCtaId ;  /* 0x000000000024b919 */ /* 0x000ea20000008800 */
[----:B---3--:R-:W-:Y:S02]  /*22d0*/  @!P2 LEA R10, R10, R15, 0x18 ;  /* 0x0000000f0a0aa211 */ /* 0x008fe400078ec0ff */
[----:B------:R-:W3:Y:S01]  /*22e0*/  @!P6 LDC.64 R14, c[0x0][0x218] ;  /* 0x00008600ff0eeb82 */ /* 0x000ee20000000a00 */
[----:B------:R-:W-:Y:S02]  /*22f0*/  @!P1 LEA R12, R12, R19, 0x18 ;  /* 0x000000130c0c9211 */ /* 0x000fe400078ec0ff */
[C---:B------:R-:W-:Y:S01]  /*2300*/  @!P2 IMAD R27, R7.reuse, 0x2, R10 ;  /* 0x00000002071ba824 */ /* 0x040fe200078e020a */
[----:B------:R-:W-:Y:S02]  /*2310*/  @!P5 LEA R32, R32, R11, 0x18 ;  /* 0x0000000b2020d211 */ /* 0x000fe400078ec0ff */
[----:B------:R-:W-:Y:S01]  /*2320*/  @!P1 IMAD R19, R7, 0x2, R12 ;  /* 0x0000000207139824 */ /* 0x000fe200078e020c */
[----:B------:R-:W-:Y:S01]  /*2330*/  @!P3 MOV R11, 0x400 ;  /* 0x00000400000bb802 */ /* 0x000fe20000000f00 */
[----:B------:R-:W-:Y:S01]  /*2340*/  @!P2 IMAD R12, R125, 0x30, RZ ;  /* 0x000000307d0ca824 */ /* 0x000fe200078e02ff */
[----:B----4-:R-:W-:Y:S01]  /*2350*/  @!P6 LEA R34, R34, R13, 0x18 ;  /* 0x0000000d2222e211 */ /* 0x010fe200078ec0ff */
[----:B------:R-:W-:Y:S01]  /*2360*/  @!P5 IMAD R32, R7, 0x2, R32 ;  /* 0x000000020720d824 */ /* 0x000fe200078e0220 */
[----:B------:R4:W-:Y:S01]  /*2370*/  @!P1 LDGSTS.E.BYPASS.LTC128B.128 [R19+0x3000], desc[UR14][R42.64] ;  /* 0x030000002a139fae */ /* 0x0009e2000b901d4e */
[----:B------:R-:W-:-:S02]  /*2380*/  @!P4 MOV R13, 0x400 ;  /* 0x00000400000dc802 */ /* 0x000fc40000000f00 */
[----:B------:R-:W-:Y:S01]  /*2390*/  @!P2 IADD3 R12, R41, R12, RZ ;  /* 0x0000000c290ca210 */ /* 0x000fe20007ffe0ff */
[----:B------:R-:W-:Y:S01]  /*23a0*/  @!P6 IMAD R34, R7, 0x2, R34 ;  /* 0x000000020722e824 */ /* 0x000fe200078e0222 */
[----:B------:R-:W-:Y:S01]  /*23b0*/  @!P2 LEA R46, P1, R40, R8, 0x1 ;  /* 0x00000008282ea211 */ /* 0x000fe200078208ff */
[----:B------:R-:W-:Y:S01]  /*23c0*/  IMAD R8, R23, UR6, RZ ;  /* 0x0000000617087c24 */ /* 0x000fe2000f8e02ff */
[----:B-1----:R-:W-:Y:S02]  /*23d0*/  @!P4 LEA R38, R38, R13, 0x18 ;  /* 0x0000000d2626c211 */ /* 0x002fe400078ec0ff */
[----:B------:R-:W-:Y:S02]  /*23e0*/  @!P2 LEA.HI.X R47, R40, R9, R12, 0x1, P1 ;  /* 0x00000009282fa211 */ /* 0x000fe400008f0c0c */
[----:B------:R-:W1:Y:S01]  /*23f0*/  @!P5 LDC.64 R12, c[0x0][0x218] ;  /* 0x00008600ff0cdb82 */ /* 0x000e620000000a00 */
[----:B------:R-:W-:Y:S02]  /*2400*/  @!P6 LEA R23, P1, R124, R130, 0x6 ;  /* 0x000000827c17e211 */ /* 0x000fe400078230ff */
[----:B------:R1:W-:Y:S01]  /*2410*/  @!P2 LDGSTS.E.BYPASS.LTC128B.128 [R27+0x3800], desc[UR14][R46.64] ;  /* 0x038000002e1bafae */ /* 0x0003e2000b901d4e */
[----:B------:R-:W-:-:S02]  /*2420*/  @!P4 LEA R38, R7, R38, 0x1 ;  /* 0x000000260726c211 */ /* 0x000fc400078e08ff */
[----:B--2---:R-:W-:Y:S02]  /*2430*/  @!P3 LEA R36, R36, R11, 0x18 ;  /* 0x0000000b2424b211 */ /* 0x004fe400078ec0ff */
[----:B------:R-:W2:Y:S01]  /*2440*/  @!P4 LDC.64 R10, c[0x0][0x218] ;  /* 0x00008600ff0acb82 */ /* 0x000ea20000000a00 */
[----:B------:R-:W-:Y:S02]  /*2450*/  @!P6 LEA.HI.X R44, R124, R103, R125, 0x6, P1 ;  /* 0x000000677c2ce211 */ /* 0x000fe400008f347d */
[----:B---3--:R-:W-:Y:S01]  /*2460*/  @!P6 LEA R40, P1, R23, R14, 0x1 ;  /* 0x0000000e1728e211 */ /* 0x008fe200078208ff */
[----:B------:R-:W-:Y:S02]  /*2470*/  @!P3 IMAD R14, R125, 0x70, RZ ;  /* 0x000000707d0eb824 */ /* 0x000fe400078e02ff */
[----:B------:R-:W-:Y:S01]  /*2480*/  @!P3 IMAD R36, R7, 0x2, R36 ;  /* 0x000000020724b824 */ /* 0x000fe200078e0224 */
[----:B------:R-:W-:Y:S01]  /*2490*/  @!P6 LEA.HI.X R41, R23, R15, R44, 0x1, P1 ;  /* 0x0000000f1729e211 */ /* 0x000fe200008f0c2c */
[----:B----4-:R-:W-:-:S02]  /*24a0*/  IMAD R19, R17, UR7, R8 ;  /* 0x0000000711137c24 */ /* 0x010fc4000f8e0208 */
[----:B------:R-:W3:Y:S01]  /*24b0*/  @!P3 LDC.64 R8, c[0x0][0x218] ;  /* 0x00008600ff08bb82 */ /* 0x000ee20000000a00 */
[----:B------:R-:W-:Y:S01]  /*24c0*/  @!P4 IMAD R15, R125, 0x60, RZ ;  /* 0x000000607d0fc824 */ /* 0x000fe200078e02ff */
[----:B------:R-:W-:Y:S01]  /*24d0*/  @!P6 LDGSTS.E.BYPASS.LTC128B.128 [R34+0x4000], desc[UR14][R40.64] ;  /* 0x040000002822efae */ /* 0x000fe2000b901d4e */
[----:B------:R-:W-:Y:S01]  /*24e0*/  IMAD.WIDE.U32 R42, R17, UR6, R20 ;  /* 0x00000006112a7c25 */ /* 0x000fe2000f8e0014 */
[----:B------:R-:W-:Y:S01]  /*24f0*/  ULDC.64 UR6, c[0x0][0x220] ;  /* 0x0000880000067ab9 */ /* 0x000fe20000000a00 */
[----:B------:R-:W-:Y:S02]  /*2500*/  ISETP.GE.AND P6, PT, R0, R3, PT ;  /* 0x000000030000720c */ /* 0x000fe40003fc6270 */
[----:B------:R-:W-:Y:S01]  /*2510*/  @!P5 IMAD R17, R125, 0x50, RZ ;  /* 0x000000507d11d824 */ /* 0x000fe200078e02ff */
[----:B-1----:R-:W-:Y:S02]  /*2520*/  @!P5 LEA R12, P2, R48, R12, 0x1 ;  /* 0x0000000c300cd211 */ /* 0x002fe400078408ff */
[----:B------:R-:W-:Y:S01]  /*2530*/  IADD3 R43, R43, R19, RZ ;  /* 0x000000132b2b7210 */ /* 0x000fe20007ffe0ff */
[----:B------:R-:W-:-:S02]  /*2540*/  @!P5 IMAD.IADD R20, R49, 0x1, R17 ;  /* 0x000000013114d824 */ /* 0x000fc400078e0211 */
[----:B------:R-:W-:Y:S01]  /*2550*/  @!P4 IMAD.WIDE.U32 R46, R124, 0x60, R102 ;  /* 0x000000607c2ec825 */ /* 0x000fe200078e0066 */
[----:B------:R-:W-:Y:S02]  /*2560*/  @!P3 MOV R102, R130 ;  /* 0x000000820066b202 */ /* 0x000fe40000000f00 */
[----:B------:R-:W-:Y:S01]  /*2570*/  @!P5 LEA.HI.X R13, R48, R13, R20, 0x1, P2 ;  /* 0x0000000d300dd211 */ /* 0x000fe200010f0c14 */
[----:B------:R-:W-:Y:S01]  /*2580*/  @!P4 IMAD.IADD R44, R47, 0x1, R15 ;  /* 0x000000012f2cc824 */ /* 0x000fe200078e020f */
[----:B--2---:R-:W-:Y:S01]  /*2590*/  @!P4 LEA R10, P1, R46, R10, 0x1 ;  /* 0x0000000a2e0ac211 */ /* 0x004fe200078208ff */
[----:B------:R-:W-:Y:S01]  /*25a0*/  @!P3 IMAD.WIDE.U32 R50, R124, 0x70, R102 ;  /* 0x000000707c32b825 */ /* 0x000fe200078e0066 */
[----:B------:R-:W-:Y:S01]  /*25b0*/  ISETP.GE.AND P2, PT, R18, R3, PT ;  /* 0x000000031200720c */ /* 0x000fe20003f46270 */
[----:B------:R-:W-:Y:S01]  /*25c0*/  @!P5 LDGSTS.E.BYPASS.LTC128B.128 [R32+0x4800], desc[UR14][R12.64] ;  /* 0x048000000c20dfae */ /* 0x000fe2000b901d4e */
[----:B------:R-:W-:Y:S01]  /*25d0*/  @!P4 LEA.HI.X R11, R46, R11, R44, 0x1, P1 ;  /* 0x0000000b2e0bc211 */ /* 0x000fe200008f0c2c */
[----:B------:R-:W-:Y:S01]  /*25e0*/  @!P3 IMAD.IADD R14, R51, 0x1, R14 ;  /* 0x00000001330eb824 */ /* 0x000fe200078e020e */
[----:B---3--:R-:W-:Y:S01]  /*25f0*/  @!P3 LEA R8, P1, R50, R8, 0x1 ;  /* 0x000000083208b211 */ /* 0x008fe200078208ff */
[----:B------:R-:W-:Y:S01]  /*2600*/  IMAD.WIDE.U32 R22, R22, R128, R42 ;  /* 0x0000008016167225 */ /* 0x000fe200078e002a */
[----:B------:R-:W-:Y:S01]  /*2610*/  ISETP.GE.AND P5, PT, R16, R3, PT ;  /* 0x000000031000720c */ /* 0x000fe20003fa6270 */
[----:B------:R1:W-:Y:S01]  /*2620*/  @!P4 LDGSTS.E.BYPASS.LTC128B.128 [R38+0x5000], desc[UR14][R10.64] ;  /* 0x050000000a26cfae */ /* 0x0003e2000b901d4e */
[----:B------:R-:W-:Y:S01]  /*2630*/  @!P3 LEA.HI.X R9, R50, R9, R14, 0x1, P1 ;  /* 0x000000093209b211 */ /* 0x000fe200008f0c0e */
[----:B------:R-:W-:Y:S01]  /*2640*/  IMAD.IADD R25, R23, 0x1, R25 ;  /* 0x0000000117197824 */ /* 0x000fe200078e0219 */
[----:B------:R-:W-:Y:S01]  /*2650*/  ISETP.GE.AND P1, PT, R4, R3, PT ;  /* 0x000000030400720c */ /* 0x000fe20003f26270 */
[----:B------:R-:W-:Y:S01]  /*2660*/  IMAD.SHL.U32 R18, R18, 0x8, RZ ;  /* 0x0000000812127824 */ /* 0x000fe200078e00ff */
[----:B------:R-:W-:Y:S01]  /*2670*/  LEA.HI R4, R75, R6, RZ, 0x4 ;  /* 0x000000064b047211 */ /* 0x000fe200078f20ff */
[----:B------:R2:W-:Y:S01]  /*2680*/  @!P3 LDGSTS.E.BYPASS.LTC128B.128 [R36+0x5800], desc[UR14][R8.64] ;  /* 0x058000000824bfae */ /* 0x0005e2000b901d4e */
[----:B------:R-:W-:-:S02]  /*2690*/  LEA R174, P3, R22, UR6, 0x1 ;  /* 0x0000000616ae7c11 */ /* 0x000fc4000f8608ff */
[----:B------:R-:W-:Y:S01]  /*26a0*/  LOP3.LUT R7, R4, 0xfffffff0, RZ, 0xc0, !PT ;  /* 0xfffffff004077812 */ /* 0x000fe200078ec0ff */
[----:B------:R-:W0:Y:S01]  /*26b0*/  LDGDEPBAR ;  /* 0x00000000000079af */ /* 0x000e220000000000 */
[----:B------:R-:W-:Y:S01]  /*26c0*/  LEA.HI.X R175, R22, UR7, R25, 0x1, P3 ;  /* 0x0000000716af7c11 */ /* 0x000fe200098f0c19 */
[----:B------:R-:W-:Y:S01]  /*26d0*/  @!P6 IMAD.MOV.U32 R16, RZ, RZ, R174 ;  /* 0x000000ffff10e224 */ /* 0x000fe200078e00ae */
[----:B------:R-:W-:Y:S02]  /*26e0*/  IADD3 R0, -R7, R6, RZ ;  /* 0x0000000607007210 */ /* 0x000fe40007ffe1ff */
[-C--:B------:R-:W-:Y:S01]  /*26f0*/  ISETP.GE.AND P4, PT, R24, R3.reuse, PT ;  /* 0x000000031800720c */ /* 0x080fe20003f86270 */
[----:B------:R-:W-:Y:S01]  /*2700*/  @!P6 IMAD.MOV.U32 R17, RZ, RZ, R175 ;  /* 0x000000ffff11e224 */ /* 0x000fe200078e00af */
[----:B------:R-:W-:Y:S02]  /*2710*/  SHF.R.S32.HI R7, RZ, 0x1f, R0 ;  /* 0x0000001fff077819 */ /* 0x000fe40000011400 */
[----:B------:R-:W-:-:S02]  /*2720*/  ISETP.GE.AND P3, PT, R30, R3, PT ;  /* 0x000000031e00720c */ /* 0x000fc40003f66270 */
[----:B------:R-:W-:Y:S02]  /*2730*/  LEA.HI R7, R7, R0, RZ, 0x3 ;  /* 0x0000000007077211 */ /* 0x000fe400078f18ff */
[----:B------:R-:W-:Y:S01]  /*2740*/  LEA.HI R75, R75, R6, RZ, 0x5 ;  /* 0x000000064b4b7211 */ /* 0x000fe200078f28ff */
[----:B-1----:R-:W-:-:S03]  /*2750*/  IMAD.WIDE.U32 R10, R128, 0x20, RZ ;  /* 0x00000020800a7825 */ /* 0x002fc600078e00ff */
[----:B------:R-:W-:Y:S02]  /*2760*/  SHF.R.S32.HI R76, RZ, 0x5, R75 ;  /* 0x00000005ff4c7819 */ /* 0x000fe4000001144b */
[----:B------:R-:W-:-:S03]  /*2770*/  LOP3.LUT R75, R75, 0xffffffe0, RZ, 0xc0, !PT ;  /* 0xffffffe04b4b7812 */ /* 0x000fc600078ec0ff */
[----:B------:R-:W-:Y:S01]  /*2780*/  @!P3 IMAD R12, R129, 0xc0, RZ ;  /* 0x000000c0810cb824 */ /* 0x000fe200078e02ff */
[----:B--2---:R-:W-:Y:S01]  /*2790*/  SHF.R.S32.HI R9, RZ, 0x4, R4 ;  /* 0x00000004ff097819 */ /* 0x004fe20000011404 */
[----:B------:R-:W-:-:S04]  /*27a0*/  DEPBAR.LE SB0, 0x0 ;  /* 0x000080000000791a */ /* 0x000fc80000000000 */
[----:B------:R-:W-:Y:S01]  /*27b0*/  BAR.SYNC.DEFER_BLOCKING 0x0 ;  /* 0x0000000000007b1d */ /* 0x000fe20000010000 */
[C---:B------:R-:W-:Y:S01]  /*27c0*/  IMAD.SHL.U32 R8, R129.reuse, 0x20, RZ ;  /* 0x0000002081087824 */ /* 0x040fe200078e00ff */
[----:B------:R-:W-:Y:S01]  /*27d0*/  LEA.HI R4, R4, R9, RZ, 0x1 ;  /* 0x0000000904047211 */ /* 0x000fe200078f08ff */
[----:B------:R-:W-:Y:S01]  /*27e0*/  IMAD.IADD R178, R6, 0x1, -R75 ;  /* 0x0000000106b27824 */ /* 0x000fe200078e0a4b */
[----:B------:R-:W-:Y:S02]  /*27f0*/  LEA R77, R76, R77, 0x4 ;  /* 0x0000004d4c4d7211 */ /* 0x000fe400078e20ff */
[----:B------:R-:W-:Y:S04]  /*2800*/  @P2 STS.128 [R179+0x6000], RZ ;  /* 0x006000ffb3002388 */ /* 0x000fe80000000c00 */
[----:B------:R-:W-:Y:S01]  /*2810*/  @!PT LDS RZ, [RZ] ;  /* 0x00000000fffff984 */ /* 0x000fe20000000800 */
[----:B------:R-:W-:Y:S01]  /*2820*/  @!PT LDS RZ, [RZ] ;  /* 0x00000000fffff984 */ /* 0x000fe20000000800 */
[----:B------:R-:W-:Y:S01]  /*2830*/  @!PT LDS RZ, [RZ] ;  /* 0x00000000fffff984 */ /* 0x000fe20000000800 */
[----:B------:R-:W-:Y:S01]  /*2840*/  @!P2 LDGSTS.E.BYPASS.LTC128B.128 [R179+0x6000], desc[UR14][R174.64] ;  /* 0x06000000aeb3afae */ /* 0x000fe2000b901d4e */
[----:B------:R-:W-:Y:S01]  /*2850*/  @!P5 IADD3 R20, P2, R174, R10, RZ ;  /* 0x0000000aae14d210 */ /* 0x000fe20007f5e0ff */
[----:B------:R-:W-:-:S02]  /*2860*/  @!P6 IMAD R10, R129, 0x60, RZ ;  /* 0x00000060810ae824 */ /* 0x000fc400078e02ff */
[----:B------:R-:W-:Y:S01]  /*2870*/  @P5 STS.128 [R179+0x6800], RZ ;  /* 0x006800ffb3005388 */ /* 0x000fe20000000c00 */
[----:B------:R-:W-:Y:S02]  /*2880*/  @!P5 IADD3.X R21, R175, R11, R8, P2, !PT ;  /* 0x0000000baf15d210 */ /* 0x000fe400017fe408 */
[----:B------:R-:W-:Y:S02]  /*2890*/  LOP3.LUT R11, R7, 0xfffffff8, RZ, 0xc0, !PT ;  /* 0xfffffff8070b7812 */ /* 0x000fe400078ec0ff */
[----:B------:R-:W-:Y:S01]  /*28a0*/  LOP3.LUT R8, R4, 0xfffffffe, RZ, 0xc0, !PT ;  /* 0xfffffffe04087812 */ /* 0x000fe200078ec0ff */
[----:B------:R-:W-:Y:S01]  /*28b0*/  @!PT LDS RZ, [RZ] ;  /* 0x00000000fffff984 */ /* 0x000fe20000000800 */
[----:B------:R-:W-:Y:S01]  /*28c0*/  @!PT LDS RZ, [RZ] ;  /* 0x00000000fffff984 */ /* 0x000fe20000000800 */
[----:B------:R-:W-:Y:S01]  /*28d0*/  @!PT LDS RZ, [RZ] ;  /* 0x00000000fffff984 */ /* 0x000fe20000000800 */
[----:B------:R1:W-:Y:S01]  /*28e0*/  @!P5 LDGSTS.E.BYPASS.LTC128B.128 [R179+0x6800], desc[UR14][R20.64] ;  /* 0x0680000014b3dfae */ /* 0x0003e2000b901d4e */
[----:B------:R-:W-:Y:S01]  /*28f0*/  LOP3.LUT R4, R171, 0x8, R18, 0xf8, !PT ;  /* 0x00000008ab047812 */ /* 0x000fe200078ef812 */
[----:B------:R-:W-:Y:S01]  /*2900*/  IMAD.IADD R0, R0, 0x1, -R11 ;  /* 0x0000000100007824 */ /* 0x000fe200078e0a0b */
[----:B------:R-:W-:Y:S01]  /*2910*/  SHF.R.U32.HI R171, RZ, 0x3, R171 ;  /* 0x00000003ffab7819 */ /* 0x000fe200000116ab */
[C---:B------:R-:W-:Y:S01]  /*2920*/  @!P6 IMAD.WIDE.U32 R18, R128.reuse, 0x60, R16 ;  /* 0x000000608012e825 */ /* 0x040fe200078e0010 */
[----:B------:R-:W-:Y:S01]  /*2930*/  @!P1 LEA R14, P5, R128, R174, 0x6 ;  /* 0x000000ae800e9211 */ /* 0x000fe200078a30ff */
[----:B------:R-:W-:Y:S01]  /*2940*/  @P1 STS.128 [R179+0x7000], RZ ;  /* 0x007000ffb3001388 */ /* 0x000fe20000000c00 */
[----:B------:R-:W-:Y:S01]  /*2950*/  ISETP.GE.AND P2, PT, R28, R3, PT ;  /* 0x000000031c00720c */ /* 0x000fe20003f46270 */
[----:B------:R-:W-:Y:S01]  /*2960*/  @!P4 IMAD.WIDE.U32 R16, R128, 0xa0, R174 ;  /* 0x000000a08010c825 */ /* 0x000fe200078e00ae */
[----:B------:R-:W-:-:S02]  /*2970*/  LOP3.LUT R171, R4, R171, RZ, 0x3c, !PT ;  /* 0x000000ab04ab7212 */ /* 0x000fc400078e3cff */
[----:B------:R-:W-:Y:S01]  /*2980*/  @!P1 LEA.HI.X R15, R128, R175, R129, 0x6, P5 ;  /* 0x000000af800f9211 */ /* 0x000fe200028f3481 */
[----:B------:R-:W-:Y:S01]  /*2990*/  IMAD.SHL.U32 R4, R0, 0x40, RZ ;  /* 0x0000004000047824 */ /* 0x000fe200078e00ff */
[----:B------:R-:W-:Y:S02]  /*29a0*/  ISETP.GE.AND P5, PT, R26, R3, PT ;  /* 0x000000031a00720c */ /* 0x000fe40003fa6270 */
[----:B------:R-:W-:Y:S01]  /*29b0*/  IADD3 R8, R9, -R8, RZ ;  /* 0x8000000809087210 */ /* 0x000fe20007ffe0ff */
[----:B------:R-:W-:Y:S01]  /*29c0*/  @!P4 IMAD R9, R129, 0xa0, RZ ;  /* 0x000000a08109c824 */ /* 0x000fe200078e02ff */
[----:B------:R-:W-:Y:S01]  /*29d0*/  LOP3.LUT R4, R4, 0x1c0, RZ, 0xc0, !PT ;  /* 0x000001c004047812 */ /* 0x000fe200078ec0ff */
[----:B------:R-:W-:Y:S01]  /*29e0*/  @!PT LDS RZ, [RZ] ;  /* 0x00000000fffff984 */ /* 0x000fe20000000800 */
[----:B------:R-:W-:Y:S01]  /*29f0*/  @!PT LDS RZ, [RZ] ;  /* 0x00000000fffff984 */ /* 0x000fe20000000800 */
[----:B------:R-:W-:Y:S01]  /*2a00*/  @!PT LDS RZ, [RZ] ;  /* 0x00000000fffff984 */ /* 0x000fe20000000800 */
[----:B------:R-:W-:Y:S01]  /*2a10*/  @!P1 LDGSTS.E.BYPASS.LTC128B.128 [R179+0x7000], desc[UR14][R14.64] ;  /* 0x070000000eb39fae */ /* 0x000fe2000b901d4e */
[C---:B------:R-:W-:Y:S01]  /*2a20*/  SHF.L.U32 R13, R8.reuse, 0x3, RZ ;  /* 0x00000003080d7819 */ /* 0x040fe200000006ff */
[----:B------:R-:W-:Y:S01]  /*2a30*/  IMAD R171, R8, 0x200, R171 ;  /* 0x0000020008ab7824 */ /* 0x000fe200078e02ab */
[----:B------:R-:W-:Y:S01]  /*2a40*/  SHF.L.U32 R7, R7, 0x6, RZ ;  /* 0x0000000607077819 */ /* 0x000fe200000006ff */
[----:B------:R-:W-:Y:S01]  /*2a50*/  @!P4 IMAD.IADD R9, R17, 0x1, R9 ;  /* 0x000000011109c824 */ /* 0x000fe200078e0209 */
[----:B------:R-:W-:Y:S01]  /*2a60*/  LOP3.LUT R13, R4, 0x8, R13, 0xf8, !PT ;  /* 0x00000008040d7812 */ /* 0x000fe200078ef80d */
[----:B------:R-:W-:Y:S01]  /*2a70*/  @!P4 IMAD.MOV.U32 R8, RZ, RZ, R16 ;  /* 0x000000ffff08c224 */ /* 0x000fe200078e0010 */
[----:B------:R-:W-:Y:S01]  /*2a80*/  SHF.R.U32.HI R4, RZ, 0x3, R4 ;  /* 0x00000003ff047819 */ /* 0x000fe20000011604 */
[----:B------:R-:W-:Y:S01]  /*2a90*/  @!P2 IMAD R3, R129, 0xe0, RZ ;  /* 0x000000e08103a824 */ /* 0x000fe200078e02ff */
[----:B------:R-:W-:Y:S01]  /*2aa0*/  LOP3.LUT R7, R7, 0xfffffe00, RZ, 0xc0, !PT ;  /* 0xfffffe0007077812 */ /* 0x000fe200078ec0ff */
[C---:B------:R-:W-:Y:S01]  /*2ab0*/  @!P2 IMAD.WIDE.U32 R16, R128.reuse, 0xe0, R174 ;  /* 0x000000e08010a825 */ /* 0x040fe200078e00ae */
[----:B-1----:R-:W-:Y:S01]  /*2ac0*/  @!P5 LEA R20, P1, R128, R174, 0x7 ;  /* 0x000000ae8014d211 */ /* 0x002fe200078238ff */
[----:B------:R-:W-:Y:S01]  /*2ad0*/  @P6 STS.128 [R179+0x7800], RZ ;  /* 0x007800ffb3006388 */ /* 0x000fe20000000c00 */
[----:B------:R-:W-:Y:S01]  /*2ae0*/  @!P6 IADD3 R11, R19, R10, RZ ;  /* 0x0000000a130be210 */ /* 0x000fe20007ffe0ff */
[----:B------:R-:W-:Y:S01]  /*2af0*/  @!P2 IMAD.IADD R25, R17, 0x1, R3 ;  /* 0x000000011119a824 */ /* 0x000fe200078e0203 */
[----:B------:R-:W-:Y:S01]  /*2b00*/  LOP3.LUT R4, R13, R4, RZ, 0x3c, !PT ;  /* 0x000000040d047212 */ /* 0x000fe200078e3cff */
[----:B------:R-:W-:Y:S01]  /*2b10*/  IMAD R3, R76, 0x400, R7 ;  /* 0x000004004c037824 */ /* 0x000fe200078e0207 */
[----:B------:R-:W-:Y:S01]  /*2b20*/  @!P6 MOV R10, R18 ;  /* 0x00000012000ae202 */ /* 0x000fe20000000f00 */
[C---:B------:R-:W-:Y:S01]  /*2b30*/  @!P3 IMAD.WIDE.U32 R18, R128.reuse, 0xc0, R174 ;  /* 0x000000c08012b825 */ /* 0x040fe200078e00ae */
[----:B------:R-:W-:-:S02]  /*2b40*/  @!P5 LEA.HI.X R21, R128, R175, R129, 0x7, P1 ;  /* 0x000000af8015d211 */ /* 0x000fc400008f3c81 */
[----:B------:R-:W-:Y:S01]  /*2b50*/  @!P2 MOV R24, R16 ;  /* 0x000000100018a202 */ /* 0x000fe20000000f00 */
[----:B------:R-:W-:Y:S01]  /*2b60*/  IMAD.IADD R172, R4, 0x1, R3 ;  /* 0x0000000104ac7824 */ /* 0x000fe200078e0203 */
[----:B------:R-:W-:Y:S01]  /*2b70*/  @!PT LDS RZ, [RZ] ;  /* 0x00000000fffff984 */ /* 0x000fe20000000800 */
[----:B------:R-:W-:Y:S01]  /*2b80*/  @!PT LDS RZ, [RZ] ;  /* 0x00000000fffff984 */ /* 0x000fe20000000800 */
[----:B------:R-:W-:Y:S01]  /*2b90*/  @!PT LDS RZ, [RZ] ;  /* 0x00000000fffff984 */ /* 0x000fe20000000800 */
[----:B------:R-:W-:Y:S01]  /*2ba0*/  @!P6 LDGSTS.E.BYPASS.LTC128B.128 [R179+0x7800], desc[UR14][R10.64] ;  /* 0x078000000ab3efae */ /* 0x000fe2000b901d4e */
[----:B------:R-:W-:Y:S01]  /*2bb0*/  @!P3 IMAD.IADD R13, R19, 0x1, R12 ;  /* 0x00000001130db824 */ /* 0x000fe200078e020c */
[----:B------:R-:W-:Y:S01]  /*2bc0*/  LEA R171, R171, UR4, 0x1 ;  /* 0x00000004abab7c11 */ /* 0x000fe2000f8e08ff */
[----:B------:R-:W-:Y:S01]  /*2bd0*/  @!P3 IMAD.MOV.U32 R12, RZ, RZ, R18 ;  /* 0x000000ffff0cb224 */ /* 0x000fe200078e0012 */
[----:B------:R-:W-:Y:S01]  /*2be0*/  @P5 STS.128 [R179+0x8000], RZ ;  /* 0x008000ffb3005388 */ /* 0x000fe20000000c00 */
[----:B------:R-:W-:Y:S01]  /*2bf0*/  LEA R172, R172, UR4, 0x1 ;  /* 0x00000004acac7c11 */ /* 0x000fe2000f8e08ff */
[----:B------:R-:W-:Y:S01]  /*2c00*/  IMAD.IADD R166, R7, 0x1, R4 ;  /* 0x0000000107a67824 */ /* 0x000fe200078e0204 */
[----:B------:R-:W-:Y:S01]  /*2c10*/  IADD3 R168, R171, 0x2040, RZ ;  /* 0x00002040aba87810 */ /* 0x000fe20007ffe0ff */
        /* <DEDUP_REMOVED lines=19> */
[----:B------:R-:W-:-:S02]  /*2d50*/  R2P PR, R0, 0x6 ;  /* 0x0000000600007804 */ /* 0x000fc40000000000 */
[----:B------:R-:W-:Y:S01]  /*2d60*/  MOV R0, 0x10 ;  /* 0x0000001000007802 */ /* 0x000fe20000000f00 */
[----:B------:R-:W-:Y:S01]  /*2d70*/  LDSM.16.M88.4 R16, [R172] ;  /* 0x00000000ac10783b */ /* 0x000fe20000000200 */
[C---:B------:R-:W-:Y:S02]  /*2d80*/  LOP3.LUT P3, RZ, R5.reuse, 0x2, RZ, 0xc0, !PT ;  /* 0x0000000205ff7812 */ /* 0x040fe4000786c0ff */
[C---:B------:R-:W-:Y:S01]  /*2d90*/  SEL R3, R0.reuse, 0xfffffff0, !P1 ;  /* 0xfffffff000037807 */ /* 0x040fe20004800000 */
[----:B-1----:R-:W1:Y:S01]  /*2da0*/  LDSM.16.M88.4 R20, [R171+0x2000] ;  /* 0x00200000ab14783b */ /* 0x002e620000000200 */
[----:B------:R-:W-:Y:S02]  /*2db0*/  SEL R0, R0, 0xfffffff0, !P3 ;  /* 0xfffffff000007807 */ /* 0x000fe40005800000 */
[----:B------:R-:W-:Y:S01]  /*2dc0*/  LOP3.LUT P1, RZ, R5, 0x4, RZ, 0xc0, !PT ;  /* 0x0000000405ff7812 */ /* 0x000fe2000782c0ff */
[----:B------:R-:W-:Y:S01]  /*2dd0*/  IMAD R170, R3, 0x2, R172 ;  /* 0x0000000203aa7824 */ /* 0x000fe200078e02ac */
[----:B------:R-:W4:Y:S01]  /*2de0*/  LDSM.16.M88.4 R36, [R171+0x2800] ;  /* 0x00280000ab24783b */ /* 0x000f220000000200 */
[----:B------:R-:W-:Y:S01]  /*2df0*/  IMAD R165, R0, 0x2, R171 ;  /* 0x0000000200a57824 */ /* 0x000fe200078e02ab */
[----:B------:R-:W-:Y:S01]  /*2e00*/  MOV R5, 0x20 ;  /* 0x0000002000057802 */ /* 0x000fe20000000f00 */
[----:B--2---:R-:W-:Y:S01]  /*2e10*/  VIADD R8, R171, 0x2000 ;  /* 0x00002000ab087836 */ /* 0x004fe20000000000 */
[----:B------:R-:W0:Y:S02]  /*2e20*/  LDGDEPBAR ;  /* 0x00000000000079af */ /* 0x000e240000000000 */
[----:B------:R-:W-:-:S02]  /*2e30*/  SEL R5, R5, 0xffffffe0, !P2 ;  /* 0xffffffe005057807 */ /* 0x000fc40005000000 */
[----:B---3--:R-:W-:Y:S01]  /*2e40*/  LDSM.16.M88.4 R12, [R170] ;  /* 0x00000000aa0c783b */ /* 0x008fe20000000200 */
[----:B------:R-:W-:Y:S02]  /*2e50*/  ISETP.GT.AND P2, PT, R101, 0x1, PT ;  /* 0x000000016500780c */ /* 0x000fe40003f44270 */
[----:B------:R-:W-:Y:S01]  /*2e60*/  IMAD R169, R5, 0x2, R172 ;  /* 0x0000000205a97824 */ /* 0x000fe200078e02ac */
[----:B------:R-:W2:Y:S01]  /*2e70*/  LDSM.16.M88.4 R44, [R165+0x2000] ;  /* 0x00200000a52c783b */ /* 0x000ea20000000200 */
[----:B------:R-:W-:Y:S02]  /*2e80*/  @P1 IADD3 R168, R8, -0x40, RZ ;  /* 0xffffffc008a81810 */ /* 0x000fe40007ffe0ff */
[----:B------:R-:W-:Y:S01]  /*2e90*/  IMAD R167, R3, 0x2, R169 ;  /* 0x0000000203a77824 */ /* 0x000fe200078e02a9 */
[----:B------:R-:W-:Y:S01]  /*2ea0*/  LDSM.16.M88.4 R8, [R169] ;  /* 0x00000000a908783b */ /* 0x000fe20000000200 */
[----:B------:R-:W-:Y:S01]  /*2eb0*/  LEA R100, R0, R168, 0x1 ;  /* 0x000000a800647211 */ /* 0x000fe200078e08ff */
[C---:B------:R-:W-:Y:S01]  /*2ec0*/  VIADD R160, R168.reuse, 0x1000 ;  /* 0x00001000a8a07836 */ /* 0x040fe20000000000 */
[C---:B------:R-:W-:Y:S01]  /*2ed0*/  IADD3 R161, R168.reuse, 0x800, RZ ;  /* 0x00000800a8a17810 */ /* 0x040fe20007ffe0ff */
[----:B------:R-:W-:Y:S01]  /*2ee0*/  LDSM.16.M88.4 R28, [R168] ;  /* 0x00000000a81c783b */ /* 0x000fe20000000200 */
[C---:B------:R-:W-:Y:S01]  /*2ef0*/  IADD3 R159, R168.reuse, 0x1800, RZ ;  /* 0x00001800a89f7810 */ /* 0x040fe20007ffe0ff */
[----:B------:R-:W3:Y:S01]  /*2f00*/  @!P2 LDC.64 R126, c[0x0][0x218] ;  /* 0x00008600ff7eab82 */ /* 0x000ee20000000a00 */
[C---:B------:R-:W-:Y:S01]  /*2f10*/  VIADD R158, R168.reuse, 0x2000 ;  /* 0x00002000a89e7836 */ /* 0x040fe20000000000 */
[----:B------:R-:W2:Y:S01]  /*2f20*/  LDSM.16.M88.4 R40, [R165+0x2800] ;  /* 0x00280000a528783b */ /* 0x000ea20000000200 */
[C---:B------:R-:W-:Y:S01]  /*2f30*/  IADD3 R157, R168.reuse, 0x2800, RZ ;  /* 0x00002800a89d7810 */ /* 0x040fe20007ffe0ff */
[C---:B------:R-:W-:Y:S01]  /*2f40*/  VIADD R156, R168.reuse, 0x3000 ;  /* 0x00003000a89c7836 */ /* 0x040fe20000000000 */
[----:B------:R-:W-:Y:S01]  /*2f50*/  IADD3 R102, R168, 0x3800, RZ ;  /* 0x00003800a8667810 */ /* 0x000fe20007ffe0ff */
[----:B------:R-:W-:Y:S04]  /*2f60*/  LDSM.16.M88.4 R32, [R167] ;  /* 0x00000000a720783b */ /* 0x000fe80000000200 */
[----:B------:R-:W-:Y:S01]  /*2f70*/  LDSM.16.M88.4 R60, [R100] ;  /* 0x00000000643c783b */ /* 0x000fe20000000200 */
[C---:B-1----:R-:W-:Y:S03]  /*2f80*/  HMMA.16816.F32.BF16 R52, R16.reuse, R20, RZ ;  /* 0x000000141034723c */ /* 0x042fe600000418ff */
[----:B------:R-:W1:Y:S04]  /*2f90*/  LDSM.16.M88.4 R56, [R168+0x800] ;  /* 0x00080000a838783b */ /* 0x000e680000000200 */
[----:B------:R-:W-:Y:S01]  /*2fa0*/  LDSM.16.M88.4 R48, [R165+0x3000] ;  /* 0x00300000a530783b */ /* 0x000fe20000000200 */
[----:B------:R-:W-:Y:S03]  /*2fb0*/  HMMA.16816.F32.BF16 R20, R16, R22, RZ ;  /* 0x000000161014723c */ /* 0x000fe600000418ff */
[----:B------:R-:W-:Y:S01]  /*2fc0*/  LDSM.16.M88.4 R64, [R100+0x800] ;  /* 0x000800006440783b */ /* 0x000fe20000000200 */
[----:B---3--:R-:W-:-:S02]  /*2fd0*/  @!P2 LEA R184, P1, R130, R126, 0x1 ;  /* 0x0000007e82b8a211 */ /* 0x008fc400078208ff */
[----:B----4-:R-:W-:Y:S01]  /*2fe0*/  HMMA.16816.F32.BF16 R24, R16, R36, RZ ;  /* 0x000000241018723c */ /* 0x010fe200000418ff */
[----:B------:R-:W-:Y:S01]  /*2ff0*/  LDSM.16.M88.4 R68, [R100+0x2000] ;  /* 0x002000006444783b */ /* 0x000fe20000000200 */
[----:B------:R-:W-:-:S04]  /*3000*/  @!P2 LEA.HI.X R185, R130, R127, R103, 0x1, P1 ;  /* 0x0000007f82b9a211 */ /* 0x000fc800008f0c67 */
[----:B------:R-:W-:Y:S06]  /*3010*/  HMMA.16816.F32.BF16 R36, R16, R38, RZ ;  /* 0x000000261024723c */ /* 0x000fec00000418ff */
[C---:B--2---:R-:W-:Y:S06]  /*3020*/  HMMA.16816.F32.BF16 R52, R12.reuse, R44, R52 ;  /* 0x0000002c0c34723c */ /* 0x044fec0000041834 */
[C---:B------:R-:W-:Y:S01]  /*3030*/  HMMA.16816.F32.BF16 R20, R12.reuse, R46, R20 ;  /* 0x0000002e0c14723c */ /* 0x040fe20000041814 */
[----:B------:R-:W2:Y:S05]  /*3040*/  LDSM.16.M88.4 R44, [R171+0x3000] ;  /* 0x00300000ab2c783b */ /* 0x000eaa0000000200 */
[C---:B------:R-:W-:Y:S06]  /*3050*/  HMMA.16816.F32.BF16 R24, R12.reuse, R40, R24 ;  /* 0x000000280c18723c */ /* 0x040fec0000041818 */
[----:B------:R-:W-:Y:S01]  /*3060*/  HMMA.16816.F32.BF16 R36, R12, R42, R36 ;  /* 0x0000002a0c24723c */ /* 0x000fe20000041824 */
[----:B------:R-:W3:Y:S05]  /*3070*/  LDSM.16.M88.4 R40, [R171+0x3800] ;  /* 0x00380000ab28783b */ /* 0x000eea0000000200 */
[C---:B------:R-:W-:Y:S06]  /*3080*/  HMMA.16816.F32.BF16 R52, R8.reuse, R28, R52 ;  /* 0x0000001c0834723c */ /* 0x040fec0000041834 */
[C---:B------:R-:W-:Y:S06]  /*3090*/  HMMA.16816.F32.BF16 R20, R8.reuse, R30, R20 ;  /* 0x0000001e0814723c */ /* 0x040fec0000041814 */
[C---:B-1----:R-:W-:Y:S06]  /*30a0*/  HMMA.16816.F32.BF16 R24, R8.reuse, R56, R24 ;  /* 0x000000380818723c */ /* 0x042fec0000041818 */
[----:B------:R-:W-:Y:S01]  /*30b0*/  HMMA.16816.F32.BF16 R36, R8, R58, R36 ;  /* 0x0000003a0824723c */ /* 0x000fe20000041824 */
[----:B------:R-:W-:Y:S05]  /*30c0*/  LDSM.16.M88.4 R56, [R165+0x3800] ;  /* 0x00380000a538783b */ /* 0x000fea0000000200 */
[----:B--2---:R-:W-:Y:S06]  /*30d0*/  HMMA.16816.F32.BF16 R28, R16, R44, RZ ;  /* 0x0000002c101c723c */ /* 0x004fec00000418ff */
        /* <DEDUP_REMOVED lines=16> */
[----:B------:R-:W4:Y:S01]  /*31e0*/  LDSM.16.M88.4 R20, [R171+0x4000] ;  /* 0x00400000ab14783b */ /* 0x000f220000000200 */
[----:B------:R-:W4:Y:S03]  /*31f0*/  MUFU.TANH R0, R0 ;  /* 0x0000000000007308 */ /* 0x000f260000002400 */
[----:B------:R-:W-:Y:S01]  /*3200*/  LDSM.16.M88.4 R64, [R168+0x1800] ;  /* 0x00180000a840783b */ /* 0x000fe20000000200 */
[----:B------:R-:W-:Y:S04]  /*3210*/  HMMA.16816.F32.BF16 R44, R12, R50, R44 ;  /* 0x000000320c2c723c */ /* 0x000fe8000004182c */
[----:B------:R-:W4:Y:S01]  /*3220*/  MUFU.TANH R79, R79 ;  /* 0x0000004f004f7308 */ /* 0x000f220000002400 */
[----:B--2---:R-:W2:Y:S01]  /*3230*/  LDSM.16.M88.4 R52, [R100+0x1000] ;  /* 0x001000006434783b */ /* 0x004ea20000000200 */
[----:B---3--:R-:W-:Y:S03]  /*3240*/  HMMA.16816.F32.BF16 R48, R16, R40, RZ ;  /* 0x000000281030723c */ /* 0x008fe600000418ff */
[----:B------:R-:W-:Y:S01]  /*3250*/  FMUL.FTZ R85, R24, UR8 ;  /* 0x0000000818557c20 */ /* 0x000fe20008410000 */
[----:B------:R-:W-:Y:S01]  /*3260*/  FMUL.FTZ R86, R25, UR8 ;  /* 0x0000000819567c20 */ /* 0x000fe20008410000 */
[----:B------:R-:W-:Y:S01]  /*3270*/  FMUL.FTZ R87, R26, UR8 ;  /* 0x000000081a577c20 */ /* 0x000fe20008410000 */
[----:B-1----:R-:W-:Y:S01]  /*3280*/  HMMA.16816.F32.BF16 R28, R8, R60, R28 ;  /* 0x0000003c081c723c */ /* 0x002fe2000004181c */
[----:B------:R-:W-:Y:S01]  /*3290*/  FMUL.FTZ R88, R27, UR8 ;  /* 0x000000081b587c20 */ /* 0x000fe20008410000 */
[----:B------:R-:W1:Y:S01]  /*32a0*/  MUFU.TANH R80, R80 ;  /* 0x0000005000507308 */ /* 0x000e620000002400 */
[----:B------:R-:W3:Y:S03]  /*32b0*/  LDSM.16.M88.4 R24, [R165+0x4000] ;  /* 0x00400000a518783b */ /* 0x000ee60000000200 */
[----:B------:R-:W-:Y:S01]  /*32c0*/  HMMA.16816.F32.BF16 R40, R16, R42, RZ ;  /* 0x0000002a1028723c */ /* 0x000fe200000418ff */
[----:B------:R-:W-:Y:S01]  /*32d0*/  FMUL.FTZ R89, R36, UR8 ;  /* 0x0000000824597c20 */ /* 0x000fe20008410000 */
[----:B------:R-:W-:Y:S01]  /*32e0*/  FMUL.FTZ R90, R37, UR8 ;  /* 0x00000008255a7c20 */ /* 0x000fe20008410000 */
[----:B------:R-:W-:Y:S01]  /*32f0*/  FMUL.FTZ R91, R38, UR8 ;  /* 0x00000008265b7c20 */ /* 0x000fe20008410000 */
[----:B------:R-:W-:Y:S01]  /*3300*/  FMUL.FTZ R92, R39, UR8 ;  /* 0x00000008275c7c20 */ /* 0x000fe20008410000 */
[----:B------:R-:W1:Y:S01]  /*3310*/  MUFU.TANH R81, R81 ;  /* 0x0000005100517308 */ /* 0x000e620000002400 */
[----:B------:R-:W-:Y:S01]  /*3320*/  HMMA.16816.F32.BF16 R44, R8, R62, R44 ;  /* 0x0000003e082c723c */ /* 0x000fe2000004182c */
[----:B------:R-:W1:Y:S05]  /*3330*/  LDSM.16.M88.4 R36, [R171+0x4800] ;  /* 0x00480000ab24783b */ /* 0x000e6a0000000200 */
[----:B------:R-:W-:Y:S01]  /*3340*/  HMMA.16816.F32.BF16 R48, R12, R56, R48 ;  /* 0x000000380c30723c */ /* 0x000fe20000041830 */
[----:B------:R-:W1:Y:S05]  /*3350*/  MUFU.TANH R82, R82 ;  /* 0x0000005200527308 */ /* 0x000e6a0000002400 */
[C---:B----4-:R-:W-:Y:S03]  /*3360*/  HMMA.16816.F32.BF16 R60, R16.reuse, R20, RZ ;  /* 0x00000014103c723c */ /* 0x050fe600000418ff */
[----:B------:R-:W4:Y:S03]  /*3370*/  MUFU.TANH R83, R83 ;  /* 0x0000005300537308 */ /* 0x000f260000002400 */
[----:B------:R-:W-:Y:S05]  /*3380*/  HMMA.16816.F32.BF16 R20, R16, R22, RZ ;  /* 0x000000161014723c */ /* 0x000fea00000418ff */
[----:B------:R-:W1:Y:S01]  /*3390*/  MUFU.TANH R84, R84 ;  /* 0x0000005400547308 */ /* 0x000e620000002400 */
[C---:B--2---:R-:W-:Y:S06]  /*33a0*/  HMMA.16816.F32.BF16 R28, R32.reuse, R52, R28 ;  /* 0x00000034201c723c */ /* 0x044fec000004181c */
[----:B------:R-:W-:Y:S01]  /*33b0*/  HMMA.16816.F32.BF16 R44, R32, R54, R44 ;  /* 0x00000036202c723c */ /* 0x000fe2000004182c */
[----:B------:R-:W2:Y:S01]  /*33c0*/  LDSM.16.M88.4 R52, [R168+0x2000] ;  /* 0x00200000a834783b */ /* 0x000ea20000000200 */
[----:B------:R-:W1:Y:S04]  /*33d0*/  MUFU.TANH R85, R85 ;  /* 0x0000005500557308 */ /* 0x000e680000002400 */
[C---:B------:R-:W-:Y:S01]  /*33e0*/  HMMA.16816.F32.BF16 R40, R12.reuse, R58, R40 ;  /* 0x0000003a0c28723c */ /* 0x040fe20000041828 */
[----:B------:R-:W4:Y:S03]  /*33f0*/  LDSM.16.M88.4 R56, [R100+0x1800] ;  /* 0x001800006438783b */ /* 0x000f260000000200 */
[----:B------:R-:W1:Y:S02]  /*3400*/  MUFU.TANH R86, R86 ;  /* 0x0000005600567308 */ /* 0x000e640000002400 */
[C---:B---3--:R-:W-:Y:S06]  /*3410*/  HMMA.16816.F32.BF16 R60, R12.reuse, R24, R60 ;  /* 0x000000180c3c723c */ /* 0x048fec000004183c */
[----:B------:R-:W-:Y:S01]  /*3420*/  FMUL.FTZ R93, R28, UR8 ;  /* 0x000000081c5d7c20 */ /* 0x000fe20008410000 */
[----:B------:R-:W-:Y:S01]  /*3430*/  FMUL.FTZ R94, R29, UR8 ;  /* 0x000000081d5e7c20 */ /* 0x000fe20008410000 */
[----:B------:R-:W-:Y:S01]  /*3440*/  FMUL.FTZ R95, R30, UR8 ;  /* 0x000000081e5f7c20 */ /* 0x000fe20008410000 */
[----:B------:R-:W-:Y:S01]  /*3450*/  FMUL.FTZ R96, R31, UR8 ;  /* 0x000000081f607c20 */ /* 0x000fe20008410000 */
[----:B------:R-:W-:Y:S01]  /*3460*/  HMMA.16816.F32.BF16 R20, R12, R26, R20 ;  /* 0x0000001a0c14723c */ /* 0x000fe20000041814 */
[----:B------:R-:W3:Y:S01]  /*3470*/  LDSM.16.M88.4 R28, [R165+0x4800] ;  /* 0x00480000a51c783b */ /* 0x000ee20000000200 */
[----:B------:R-:W-:Y:S01]  /*3480*/  FMUL.FTZ R97, R44, UR8 ;  /* 0x000000082c617c20 */ /* 0x000fe20008410000 */
[----:B------:R-:W-:Y:S01]  /*3490*/  FMUL.FTZ R98, R45, UR8 ;  /* 0x000000082d627c20 */ /* 0x000fe20008410000 */
[----:B------:R-:W-:Y:S01]  /*34a0*/  FMUL.FTZ R99, R46, UR8 ;  /* 0x000000082e637c20 */ /* 0x000fe20008410000 */
[----:B------:R-:W-:Y:S01]  /*34b0*/  FMUL.FTZ R104, R47, UR8 ;  /* 0x000000082f687c20 */ /* 0x000fe20008410000 */
[----:B-1----:R-:W-:Y:S01]  /*34c0*/  HMMA.16816.F32.BF16 R24, R16, R36, RZ ;  /* 0x000000241018723c */ /* 0x002fe200000418ff */
[----:B------:R-:W-:Y:S01]  /*34d0*/  LDSM.16.M88.4 R44, [R171+0x5000] ;  /* 0x00500000ab2c783b */ /* 0x000fe20000000200 */
[----:B------:R-:W1:Y:S04]  /*34e0*/  MUFU.TANH R87, R87 ;  /* 0x0000005700577308 */ /* 0x000e680000002400 */
[C---:B------:R-:W-:Y:S04]  /*34f0*/  HMMA.16816.F32.BF16 R48, R8.reuse, R64, R48 ;  /* 0x000000400830723c */ /* 0x040fe80000041830 */
[----:B------:R-:W1:Y:S02]  /*3500*/  MUFU.TANH R88, R88 ;  /* 0x0000005800587308 */ /* 0x000e640000002400 */
[C---:B------:R-:W-:Y:S01]  /*3510*/  HMMA.16816.F32.BF16 R40, R8.reuse, R66, R40 ;  /* 0x000000420828723c */ /* 0x040fe20000041828 */
[----:B------:R-:W1:Y:S05]  /*3520*/  LDSM.16.M88.4 R64, [R168+0x2800] ;  /* 0x00280000a840783b */ /* 0x000e6a0000000200 */
[----:B--2---:R-:W-:Y:S01]  /*3530*/  HMMA.16816.F32.BF16 R60, R8, R52, R60 ;  /* 0x00000034083c723c */ /* 0x004fe2000004183c */
[----:B------:R-:W2:Y:S05]  /*3540*/  MUFU.TANH R89, R89 ;  /* 0x0000005900597308 */ /* 0x000eaa0000002400 */
[----:B------:R-:W-:Y:S03]  /*3550*/  HMMA.16816.F32.BF16 R36, R16, R38, RZ ;  /* 0x000000261024723c */ /* 0x000fe600000418ff */
[----:B------:R-:W1:Y:S03]  /*3560*/  MUFU.TANH R90, R90 ;  /* 0x0000005a005a7308 */ /* 0x000e660000002400 */
[----:B----4-:R-:W-:Y:S05]  /*3570*/  HMMA.16816.F32.BF16 R48, R32, R56, R48 ;  /* 0x000000382030723c */ /* 0x010fea0000041830 */
[----:B------:R-:W4:Y:S01]  /*3580*/  MUFU.TANH R91, R91 ;  /* 0x0000005b005b7308 */ /* 0x000f220000002400 */
[----:B---3--:R-:W-:Y:S06]  /*3590*/  HMMA.16816.F32.BF16 R24, R12, R28, R24 ;  /* 0x0000001c0c18723c */ /* 0x008fec0000041818 */
[----:B------:R-:W-:Y:S01]  /*35a0*/  HMMA.16816.F32.BF16 R40, R32, R58, R40 ;  /* 0x0000003a2028723c */ /* 0x000fe20000041828 */
[----:B------:R-:W3:Y:S01]  /*35b0*/  LDSM.16.M88.4 R56, [R171+0x5800] ;  /* 0x00580000ab38783b */ /* 0x000ee20000000200 */
[----:B------:R-:W1:Y:S04]  /*35c0*/  MUFU.TANH R92, R92 ;  /* 0x0000005c005c7308 */ /* 0x000e680000002400 */
[----:B------:R-:W-:Y:S01]  /*35d0*/  HMMA.16816.F32.BF16 R20, R8, R54, R20 ;  /* 0x000000360814723c */ /* 0x000fe20000041814 */
[----:B------:R-:W-:Y:S03]  /*35e0*/  LDSM.16.M88.4 R52, [R165+0x5000] ;  /* 0x00500000a534783b */ /* 0x000fe60000000200 */
[----:B------:R-:W2:Y:S02]  /*35f0*/  MUFU.TANH R93, R93 ;  /* 0x0000005d005d7308 */ /* 0x000ea40000002400 */
[----:B------:R-:W-:Y:S01]  /*3600*/  HMMA.16816.F32.BF16 R60, R32, R68, R60 ;  /* 0x00000044203c723c */ /* 0x000fe2000004183c */
[----:B------:R-:W-:Y:S01]  /*3610*/  FMUL.FTZ R48, R48, UR8 ;  /* 0x0000000830307c20 */ /* 0x000fe20008410000 */
[----:B------:R-:W-:Y:S01]  /*3620*/  FMUL.FTZ R49, R49, UR8 ;  /* 0x0000000831317c20 */ /* 0x000fe20008410000 */
[----:B------:R-:W-:Y:S01]  /*3630*/  FMUL.FTZ R50, R50, UR8 ;  /* 0x0000000832327c20 */ /* 0x000fe20008410000 */
[----:B------:R-:W-:-:S02]  /*3640*/  FMUL.FTZ R195, R51, UR8 ;  /* 0x0000000833c37c20 */ /* 0x000fc40008410000 */
[----:B------:R-:W-:Y:S01]  /*3650*/  HMMA.16816.F32.BF16 R36, R12, R30, R36 ;  /* 0x0000001e0c24723c */ /* 0x000fe20000041824 */
[----:B------:R-:W4:Y:S01]  /*3660*/  LDSM.16.M88.4 R28, [R100+0x2800] ;  /* 0x00280000641c783b */ /* 0x000f220000000200 */
[----:B------:R-:W2:Y:S04]  /*3670*/  MUFU.TANH R105, R48 ;  /* 0x0000003000697308 */ /* 0x000ea80000002400 */
[----:B-1----:R-:W-:Y:S01]  /*3680*/  HMMA.16816.F32.BF16 R24, R8, R64, R24 ;  /* 0x000000400818723c */ /* 0x002fe20000041818 */
[----:B------:R-:W-:Y:S01]  /*3690*/  FMUL.FTZ R40, R40, UR8 ;  /* 0x0000000828287c20 */ /* 0x000fe20008410000 */
[----:B------:R-:W-:Y:S01]  /*36a0*/  FMUL.FTZ R197, R41, UR8 ;  /* 0x0000000829c57c20 */ /* 0x000fe20008410000 */
[----:B------:R-:W-:Y:S01]  /*36b0*/  FMUL.FTZ R123, R42, UR8 ;  /* 0x000000082a7b7c20 */ /* 0x000fe20008410000 */
[----:B------:R-:W1:Y:S01]  /*36c0*/  MUFU.TANH R106, R49 ;  /* 0x00000031006a7308 */ /* 0x000e620000002400 */
[----:B------:R-:W-:Y:S01]  /*36d0*/  FMUL.FTZ R193, R43, UR8 ;  /* 0x000000082bc17c20 */ /* 0x000fe20008410000 */
[----:B------:R-:W-:Y:S06]  /*36e0*/  HMMA.16816.F32.BF16 R20, R32, R70, R20 ;  /* 0x000000462014723c */ /* 0x000fec0000041814 */
[----:B------:R-:W-:Y:S01]  /*36f0*/  FMUL.FTZ R151, R60, UR8 ;  /* 0x000000083c977c20 */ /* 0x000fe20008410000 */
[----:B------:R-:W-:Y:S01]  /*3700*/  FMUL.FTZ R191, R61, UR8 ;  /* 0x000000083dbf7c20 */ /* 0x000fe20008410000 */
[----:B------:R-:W-:Y:S01]  /*3710*/  FMUL.FTZ R149, R62, UR8 ;  /* 0x000000083e957c20 */ /* 0x000fe20008410000 */
[----:B------:R-:W-:Y:S01]  /*3720*/  FMUL.FTZ R187, R63, UR8 ;  /* 0x000000083fbb7c20 */ /* 0x000fe20008410000 */
[----:B------:R2:W1:Y:S01]  /*3730*/  MUFU.TANH R117, R50 ;  /* 0x0000003200757308 */ /* 0x0004620000002400 */
[----:B------:R-:W1:Y:S01]  /*3740*/  LDSM.16.M88.4 R60, [R165+0x5800] ;  /* 0x00580000a53c783b */ /* 0x000e620000000200 */
[----:B------:R-:W-:Y:S06]  /*3750*/  HMMA.16816.F32.BF16 R36, R8, R66, R36 ;  /* 0x000000420824723c */ /* 0x000fec0000041824 */
[C---:B---3--:R-:W-:Y:S01]  /*3760*/  HMMA.16816.F32.BF16 R64, R16.reuse, R56, RZ ;  /* 0x000000381040723c */ /* 0x048fe200000418ff */
        /* <DEDUP_REMOVED lines=9> */
[----:B---3--:R-:W3:Y:S03]  /*3800*/  LDSM.16.M88.4 R40, [R168+0x3000] ;  /* 0x00300000a828783b */ /* 0x008ee60000000200 */
[----:B------:R-:W1:Y:S02]  /*3810*/  MUFU.TANH R95, R95 ;  /* 0x0000005f005f7308 */ /* 0x000e640000002400 */
[----:B----4-:R-:W-:Y:S06]  /*3820*/  HMMA.16816.F32.BF16 R24, R32, R28, R24 ;  /* 0x0000001c2018723c */ /* 0x010fec0000041818 */
[----:B------:R-:W-:Y:S01]  /*3830*/  HMMA.16816.F32.BF16 R16, R16, R58, RZ ;  /* 0x0000003a1010723c */ /* 0x000fe200000418ff */
[----:B------:R-:W4:Y:S05]  /*3840*/  MUFU.TANH R96, R96 ;  /* 0x0000006000607308 */ /* 0x000f2a0000002400 */
[C---:B------:R-:W-:Y:S03]  /*3850*/  HMMA.16816.F32.BF16 R48, R12.reuse, R52, R48 ;  /* 0x000000340c30723c */ /* 0x040fe60000041830 */
[----:B------:R-:W2:Y:S03]  /*3860*/  MUFU.TANH R97, R97 ;  /* 0x0000006100617308 */ /* 0x000ea60000002400 */
[C---:B------:R-:W-:Y:S01]  /*3870*/  HMMA.16816.F32.BF16 R44, R12.reuse, R54, R44 ;  /* 0x000000360c2c723c */ /* 0x040fe2000004182c */
[----:B------:R-:W4:Y:S04]  /*3880*/  LDSM.16.M88.4 R52, [R100+0x3000] ;  /* 0x003000006434783b */ /* 0x000f280000000200 */
[----:B------:R-:W2:Y:S01]  /*3890*/  MUFU.TANH R98, R98 ;  /* 0x0000006200627308 */ /* 0x000ea20000002400 */
[----:B-1----:R-:W-:Y:S01]  /*38a0*/  HMMA.16816.F32.BF16 R64, R12, R60, R64 ;  /* 0x0000003c0c40723c */ /* 0x002fe20000041840 */
[----:B------:R-:W-:Y:S01]  /*38b0*/  FMUL.FTZ R24, R24, UR8 ;  /* 0x0000000818187c20 */ /* 0x000fe20008410000 */
[----:B------:R-:W-:Y:S01]  /*38c0*/  FMUL.FTZ R143, R25, UR8 ;  /* 0x00000008198f7c20 */ /* 0x000fe20008410000 */
[----:B------:R-:W-:Y:S01]  /*38d0*/  FMUL.FTZ R137, R26, UR8 ;  /* 0x000000081a897c20 */ /* 0x000fe20008410000 */
[----:B------:R-:W-:-:S02]  /*38e0*/  FMUL.FTZ R135, R27, UR8 ;  /* 0x000000081b877c20 */ /* 0x000fc40008410000 */
[----:B------:R-:W-:Y:S01]  /*38f0*/  HMMA.16816.F32.BF16 R16, R12, R62, R16 ;  /* 0x0000003e0c10723c */ /* 0x000fe20000041810 */
[----:B------:R1:W1:Y:S05]  /*3900*/  MUFU.TANH R145, R24 ;  /* 0x0000001800917308 */ /* 0x00026a0000002400 */
[----:B------:R-:W-:Y:S03]  /*3910*/  HMMA.16816.F32.BF16 R36, R32, R30, R36 ;  /* 0x0000001e2024723c */ /* 0x000fe60000041824 */
[----:B------:R-:W2:Y:S03]  /*3920*/  MUFU.TANH R99, R99 ;  /* 0x0000006300637308 */ /* 0x000ea60000002400 */
[C---:B---3--:R-:W-:Y:S05]  /*3930*/  HMMA.16816.F32.BF16 R44, R8.reuse, R42, R44 ;  /* 0x0000002a082c723c */ /* 0x048fea000004182c */
[----:B------:R-:W3:Y:S01]  /*3940*/  MUFU.TANH R104, R104 ;  /* 0x0000006800687308 */ /* 0x000ee20000002400 */
[----:B-1----:R-:W1:Y:S01]  /*3950*/  LDSM.16.M88.4 R24, [R100+0x3800] ;  /* 0x003800006418783b */ /* 0x002e620000000200 */
        /* <DEDUP_REMOVED lines=10> */
[----:B----4-:R-:W-:Y:S01]  /*3a00*/  HMMA.16816.F32.BF16 R44, R32, R54, R44 ;  /* 0x00000036202c723c */ /* 0x010fe2000004182c */
[----:B------:R-:W-:-:S04]  /*3a10*/  SHF.R.S32.HI R9, RZ, 0x1f, R178 ;  /* 0x0000001fff097819 */ /* 0x000fc800000114b2 */
[----:B------:R-:W-:Y:S01]  /*3a20*/  LEA.HI R178, R9, R178, RZ, 0x2 ;  /* 0x000000b209b27211 */ /* 0x000fe200078f10ff */
[C---:B------:R-:W-:Y:S01]  /*3a30*/  HMMA.16816.F32.BF16 R48, R32.reuse, R52, R48 ;  /* 0x000000342030723c */ /* 0x040fe20000041830 */
[----:B------:R4:W2:Y:S01]  /*3a40*/  MUFU.TANH R121, R39 ;  /* 0x0000002700797308 */ /* 0x0008a20000002400 */
[----:B------:R-:W-:Y:S02]  /*3a50*/  SHF.L.U32 R9, R6, 0x1, RZ ;  /* 0x0000000106097819 */ /* 0x000fe400000006ff */
[----:B------:R-:W-:Y:S02]  /*3a60*/  SHF.R.S32.HI R178, RZ, 0x2, R178 ;  /* 0x00000002ffb27819 */ /* 0x000fe400000114b2 */
[----:B------:R-:W-:Y:S02]  /*3a70*/  LOP3.LUT R9, R9, 0x6, RZ, 0xc0, !PT ;  /* 0x0000000609097812 */ /* 0x000fe400078ec0ff */
[----:B------:R-:W-:Y:S01]  /*3a80*/  IADD3 R77, R77, 0x1, R178 ;  /* 0x000000014d4d7810 */ /* 0x000fe20007ffe0b2 */
[----:B------:R-:W2:Y:S03]  /*3a90*/  MUFU.TANH R197, R197 ;  /* 0x000000c500c57308 */ /* 0x000ea60000002400 */
[----:B------:R-:W-:Y:S01]  /*3aa0*/  IADD3 R77, R73, R77, -R74 ;  /* 0x0000004d494d7210 */ /* 0x000fe20007ffe84a */
[C---:B-1----:R-:W-:Y:S04]  /*3ab0*/  HMMA.16816.F32.BF16 R64, R32.reuse, R24, R64 ;  /* 0x000000182040723c */ /* 0x042fe80000041840 */
[----:B------:R-:W1:Y:S01]  /*3ac0*/  MUFU.TANH R123, R123 ;  /* 0x0000007b007b7308 */ /* 0x000e620000002400 */
[----:B------:R-:W-:Y:S01]  /*3ad0*/  FMUL.FTZ R8, R45, UR8 ;  /* 0x000000082d087c20 */ /* 0x000fe20008410000 */
[----:B------:R-:W-:Y:S01]  /*3ae0*/  FMUL.FTZ R44, R44, UR8 ;  /* 0x000000082c2c7c20 */ /* 0x000fe20008410000 */
[----:B------:R-:W-:Y:S01]  /*3af0*/  FMUL.FTZ R46, R46, UR8 ;  /* 0x000000082e2e7c20 */ /* 0x000fe20008410000 */
[----:B------:R-:W-:Y:S01]  /*3b00*/  HMMA.16816.F32.BF16 R16, R32, R26, R16 ;  /* 0x0000001a2010723c */ /* 0x000fe20000041810 */
[----:B------:R-:W-:Y:S01]  /*3b10*/  FMUL.FTZ R47, R47, UR8 ;  /* 0x000000082f2f7c20 */ /* 0x000fe20008410000 */
[----:B------:R-:W-:-:S02]  /*3b20*/  IMAD.IADD R72, R77, 0x1, R72 ;  /* 0x000000014d487824 */ /* 0x000fc400078e0248 */
[----:B------:R-:W-:Y:S01]  /*3b30*/  FMUL.FTZ R12, R50, UR8 ;  /* 0x00000008320c7c20 */ /* 0x000fe20008410000 */
[----:B------:R-:W-:Y:S01]  /*3b40*/  FMUL.FTZ R13, R51, UR8 ;  /* 0x00000008330d7c20 */ /* 0x000fe20008410000 */
[----:B------:R-:W-:Y:S01]  /*3b50*/  FMUL.FTZ R48, R48, UR8 ;  /* 0x0000000830307c20 */ /* 0x000fe20008410000 */
[----:B------:R-:W-:Y:S01]  /*3b60*/  FMUL.FTZ R49, R49, UR8 ;  /* 0x0000000831317c20 */ /* 0x000fe20008410000 */
[----:B------:R-:W1:Y:S01]  /*3b70*/  MUFU.TANH R193, R193 ;  /* 0x000000c100c17308 */ /* 0x000e620000002400 */
[C---:B------:R-:W-:Y:S02]  /*3b80*/  VIMNMX R132, R72.reuse, R73, PT ;  /* 0x0000004948847248 */ /* 0x040fe40003fe0100 */
[----:B------:R-:W-:-:S05]  /*3b90*/  VIADDMNMX R131, R72, 0x8, R73, PT ;  /* 0x0000000848837846 */ /* 0x000fca0003800149 */
[----:B------:R-:W1:Y:S01]  /*3ba0*/  MUFU.TANH R151, R151 ;  /* 0x0000009700977308 */ /* 0x000e620000002400 */
[----:B------:R-:W-:Y:S01]  /*3bb0*/  FMUL.FTZ R45, R64, UR8 ;  /* 0x00000008402d7c20 */ /* 0x000fe20008410000 */
[----:B------:R-:W-:Y:S01]  /*3bc0*/  FMUL.FTZ R43, R65, UR8 ;  /* 0x00000008412b7c20 */ /* 0x000fe20008410000 */
[----:B--2---:R-:W-:Y:S01]  /*3bd0*/  FMUL.FTZ R37, R66, UR8 ;  /* 0x0000000842257c20 */ /* 0x004fe20008410000 */
[----:B------:R-:W-:-:S04]  /*3be0*/  FMUL.FTZ R35, R67, UR8 ;  /* 0x0000000843237c20 */ /* 0x000fc80008410000 */
[----:B------:R-:W2:Y:S01]  /*3bf0*/  MUFU.TANH R191, R191 ;  /* 0x000000bf00bf7308 */ /* 0x000ea20000002400 */
        /* <DEDUP_REMOVED lines=17> */
[----:B------:R-:W1:Y:S08]  /*3d10*/  MUFU.TANH R12, R12 ;  /* 0x0000000c000c7308 */ /* 0x000e700000002400 */
[----:B------:R-:W1:Y:S08]  /*3d20*/  MUFU.TANH R13, R13 ;  /* 0x0000000d000d7308 */ /* 0x000e700000002400 */
[----:B------:R4:W1:Y:S08]  /*3d30*/  MUFU.TANH R107, R44 ;  /* 0x0000002c006b7308 */ /* 0x0008700000002400 */
[----:B------:R-:W1:Y:S08]  /*3d40*/  MUFU.TANH R8, R8 ;  /* 0x0000000800087308 */ /* 0x000e700000002400 */
[----:B------:R4:W1:Y:S08]  /*3d50*/  MUFU.TANH R55, R46 ;  /* 0x0000002e00377308 */ /* 0x0008700000002400 */
[----:B------:R4:W1:Y:S08]  /*3d60*/  MUFU.TANH R53, R47 ;  /* 0x0000002f00357308 */ /* 0x0008700000002400 */
        /* <DEDUP_REMOVED lines=9> */
[----:B--23--:R-:W-:Y:S05]  /*3e00*/  @!P2 BRA `(.L_x_6440) ;  /* 0x00000004007ca947 */ /* 0x00cfea0003800000 */
[----:B------:R-:W-:Y:S05]  /*3e10*/  @!P0 BRA `(.L_x_6441) ;  /* 0x0000000000ec8947 */ /* 0x000fea0003800000 */
[----:B------:R-:W2:Y:S01]  /*3e20*/  LDC R7, c[0x0][0x380] ;  /* 0x0000e000ff077b82 */ /* 0x000ea20000000800 */
[----:B----4-:R-:W-:Y:S01]  /*3e30*/  VIADD R16, R2, 0xffffff80 ;  /* 0xffffff8002107836 */ /* 0x010fe20000000000 */
[----:B------:R-:W-:Y:S01]  /*3e40*/  IABS R10, R2 ;  /* 0x00000002000a7213 */ /* 0x000fe20000000000 */
[----:B------:R-:W-:-:S03]  /*3e50*/  ULDC.64 UR6, c[0x0][0x230] ;  /* 0x00008c0000067ab9 */ /* 0x000fc60000000a00 */
[----:B------:R-:W-:Y:S02]  /*3e60*/  IABS R6, R16 ;  /* 0x0000001000067213 */ /* 0x000fe40000000000 */
[-C--:B--2---:R-:W-:Y:S02]  /*3e70*/  IABS R4, R7.reuse ;  /* 0x0000000700047213 */ /* 0x084fe40000000000 */
[----:B------:R-:W-:Y:S02]  /*3e80*/  LOP3.LUT R16, R16, R7, RZ, 0x3c, !PT ;  /* 0x0000000710107212 */ /* 0x000fe400078e3cff */
[----:B------:R-:W2:Y:S02]  /*3e90*/  I2F.RP R17, R4 ;  /* 0x0000000400117306 */ /* 0x000ea40000209400 */
[----:B------:R-:W-:-:S06]  /*3ea0*/  ISETP.GE.AND P1, PT, R16, RZ, PT ;  /* 0x000000ff1000720c */ /* 0x000fcc0003f26270 */
        /* <DEDUP_REMOVED lines=46> */
[----:B------:R-:W-:-:S04]  /*4190*/  IMAD.WIDE.U32 R10, R10, UR6, R14 ;  /* 0x000000060a0a7c25 */ /* 0x000fc8000f8e000e */
[----:B------:R-:W-:Y:S01]  /*41a0*/  IMAD.MOV.U32 R6, RZ, RZ, R10 ;  /* 0x000000ffff067224 */ /* 0x000fe200078e000a */
[----:B------:R-:W-:Y:S01]  /*41b0*/  IADD3 R4, R11, R7, RZ ;  /* 0x000000070b047210 */ /* 0x000fe20007ffe0ff */
[----:B------:R-:W-:Y:S06]  /*41c0*/  BRA `(.L_x_6442) ;  /* 0x0000000000087947 */ /* 0x000fec0003800000 */
.L_x_6441:
[----:B------:R-:W-:-:S04]  /*41d0*/  LEA R6, -R124, RZ, 0x7 ;  /* 0x000000ff7c067211 */ /* 0x000fc800078e39ff */
[----:B------:R-:W-:-:S07]  /*41e0*/  SHF.R.S32.HI R4, RZ, 0x1f, R6 ;  /* 0x0000001fff047819 */ /* 0x000fce0000011406 */
.L_x_6442:
[----:B------:R-:W2:Y:S01]  /*41f0*/  LDC.64 R126, c[0x0][0x218] ;  /* 0x00008600ff7e7b82 */ /* 0x000ea20000000a00 */
[----:B------:R-:W-:Y:S01]  /*4200*/  IADD3 R130, P1, R6, R130, RZ ;  /* 0x0000008206827210 */ /* 0x000fe20007f3e0ff */
[----:B------:R-:W-:-:S04]  /*4210*/  IMAD.SHL.U32 R7, R124, 0x20, RZ ;  /* 0x000000207c077824 */ /* 0x000fc800078e00ff */
[----:B------:R-:W-:Y:S01]  /*4220*/  IMAD.X R103, R4, 0x1, R103, P1 ;  /* 0x0000000104677824 */ /* 0x000fe200008e0667 */
[----:B------:R-:W-:Y:S02]  /*4230*/  SHF.L.U64.HI R4, R124, 0x5, R125 ;  /* 0x000000057c047819 */ /* 0x000fe4000001027d */
[----:B--2---:R-:W-:-:S04]  /*4240*/  LEA R184, P2, R130, R126, 0x1 ;  /* 0x0000007e82b87211 */ /* 0x004fc800078408ff */
[----:B------:R-:W-:Y:S02]  /*4250*/  IADD3 R20, P1, R7, R184, RZ ;  /* 0x000000b807147210 */ /* 0x000fe40007f3e0ff */
[----:B------:R-:W-:Y:S02]  /*4260*/  LEA.HI.X R185, R130, R127, R103, 0x1, P2 ;  /* 0x0000007f82b97211 */ /* 0x000fe400010f0c67 */
[----:B----4-:R-:W-:-:S03]  /*4270*/  IADD3 R18, P2, R20, R7, RZ ;  /* 0x0000000714127210 */ /* 0x010fc60007f5e0ff */
        /* <DEDUP_REMOVED lines=24> */
.L_x_6440:
[----:B------:R-:W-:Y:S01]  /*4400*/  IMAD.IADD R2, R2, 0x1, R9 ;  /* 0x0000000102027824 */ /* 0x000fe200078e0209 */
[----:B------:R-:W-:Y:S01]  /*4410*/  ULDC UR6, c[0x0][0x2ec] ;  /* 0x0000bb0000067ab9 */ /* 0x000fe20000000800 */
[----:B------:R-:W-:Y:S02]  /*4420*/  LEA R166, R166, UR4, 0x1 ;  /* 0x00000004a6a67c11 */ /* 0x000fe4000f8e08ff */
[C---:B------:R-:W-:Y:S02]  /*4430*/  VIADD R4, R2.reuse, 0x1 ;  /* 0x0000000102047836 */ /* 0x040fe40000000000 */
[C---:B--2---:R-:W-:Y:S02]  /*4440*/  VIADD R6, R2.reuse, 0x8 ;  /* 0x0000000802067836 */ /* 0x044fe40000000000 */
[----:B----4-:R-:W-:Y:S01]  /*4450*/  VIADD R16, R2, 0x61 ;  /* 0x0000006102107836 */ /* 0x010fe20000000000 */
[-C--:B------:R-:W-:Y:S01]  /*4460*/  ISETP.GE.AND P4, PT, R4, R132.reuse, PT ;  /* 0x000000840400720c */ /* 0x080fe20003f86270 */
[----:B------:R-:W-:Y:S01]  /*4470*/  VIADD R10, R2, 0x69 ;  /* 0x00000069020a7836 */ /* 0x000fe20000000000 */
[-C--:B------:R-:W-:Y:S01]  /*4480*/  ISETP.GE.AND P6, PT, R4, R131.reuse, PT ;  /* 0x000000830400720c */ /* 0x080fe20003fc6270 */
[----:B------:R-:W-:Y:S01]  /*4490*/  VIADD R4, R2, 0x9 ;  /* 0x0000000902047836 */ /* 0x000fe20000000000 */
[-C--:B------:R-:W-:Y:S01]  /*44a0*/  ISETP.GE.AND P3, PT, R6, R132.reuse, PT ;  /* 0x000000840600720c */ /* 0x080fe20003f66270 */
[----:B------:R-:W-:Y:S01]  /*44b0*/  VIADD R14, R2, 0x68 ;  /* 0x00000068020e7836 */ /* 0x000fe20000000000 */
[-C--:B------:R-:W-:Y:S01]  /*44c0*/  ISETP.GE.AND P5, PT, R6, R131.reuse, PT ;  /* 0x000000830600720c */ /* 0x080fe20003fa6270 */
[----:B------:R-:W-:Y:S01]  /*44d0*/  VIADD R6, R2, 0x10 ;  /* 0x0000001002067836 */ /* 0x000fe20000000000 */
[C---:B------:R-:W-:Y:S01]  /*44e0*/  ISETP.GE.AND P2, PT, R4.reuse, R132, PT ;  /* 0x000000840400720c */ /* 0x040fe20003f46270 */
[--C-:B------:R-:W-:Y:S01]  /*44f0*/  IMAD R163, R5, 0x2, R166.reuse ;  /* 0x0000000205a37824 */ /* 0x100fe200078e02a6 */
[----:B------:R-:W-:Y:S01]  /*4500*/  ISETP.GE.AND P1, PT, R4, R131, PT ;  /* 0x000000830400720c */ /* 0x000fe20003f26270 */
[----:B------:R-:W-:Y:S01]  /*4510*/  VIADD R4, R2, 0x11 ;  /* 0x0000001102047836 */ /* 0x000fe20000000000 */
[----:B------:R-:W-:Y:S01]  /*4520*/  FSEL R81, R81, -INF , !P3 ;  /* 0xff80000051517808 */ /* 0x000fe20005800000 */
[----:B------:R-:W-:Y:S01]  /*4530*/  IMAD R164, R3, 0x2, R166 ;  /* 0x0000000203a47824 */ /* 0x000fe200078e02a6 */
        /* <DEDUP_REMOVED lines=33> */
[CC--:B------:R-:W-:Y:S02]  /*4750*/  ISETP.GE.AND P3, PT, R4.reuse, R132.reuse, PT ;  /* 0x000000840400720c */ /* 0x0c0fe40003f66270 */
[-C--:B------:R-:W-:Y:S01]  /*4760*/  ISETP.GE.AND P5, PT, R4, R131.reuse, PT ;  /* 0x000000830400720c */ /* 0x080fe20003fa6270 */
[----:B------:R-:W-:Y:S01]  /*4770*/  VIADD R4, R2, 0x31 ;  /* 0x0000003102047836 */ /* 0x000fe20000000000 */
[----:B------:R-:W-:Y:S02]  /*4780*/  ISETP.GE.AND P4, PT, R6, R132, PT ;  /* 0x000000840600720c */ /* 0x000fe40003f86270 */
[----:B------:R-:W-:Y:S02]  /*4790*/  FSEL R21, R92, -INF , !P6 ;  /* 0xff8000005c157808 */ /* 0x000fe40007000000 */
[----:B------:R-:W-:Y:S01]  /*47a0*/  ISETP.GE.AND P6, PT, R6, R131, PT ;  /* 0x000000830600720c */ /* 0x000fe20003fc6270 */
[----:B------:R-:W-:Y:S01]  /*47b0*/  VIADD R6, R2, 0x30 ;  /* 0x0000003002067836 */ /* 0x000fe20000000000 */
[----:B------:R-:W-:-:S02]  /*47c0*/  FSEL R207, R97, -INF , !P4 ;  /* 0xff80000061cf7808 */ /* 0x000fc40006000000 */
[----:B------:R-:W-:Y:S02]  /*47d0*/  ISETP.GE.AND P4, PT, R4, R132, PT ;  /* 0x000000840400720c */ /* 0x000fe40003f86270 */
[----:B------:R-:W-:Y:S02]  /*47e0*/  FSEL R203, R99, -INF , !P6 ;  /* 0xff80000063cb7808 */ /* 0x000fe40007000000 */
[----:B------:R-:W-:Y:S02]  /*47f0*/  FSEL R205, R94, -INF , !P2 ;  /* 0xff8000005ecd7808 */ /* 0x000fe40005000000 */
[----:B------:R-:W-:Y:S01]  /*4800*/  FSEL R63, R96, -INF , !P1 ;  /* 0xff800000603f7808 */ /* 0x000fe20004800000 */
[----:B------:R-:W-:Y:S01]  /*4810*/  LDSM.16.MT88.4 R92, [R166+0x6000] ;  /* 0x00600000a65c783b */ /* 0x000fe20000004200 */
[----:B------:R-:W-:Y:S01]  /*4820*/  ISETP.GE.AND P6, PT, R4, R131, PT ;  /* 0x000000830400720c */ /* 0x000fe20003fc6270 */
[----:B------:R-:W-:Y:S01]  /*4830*/  VIADD R4, R2, 0x39 ;  /* 0x0000003902047836 */ /* 0x000fe20000000000 */
[----:B------:R-:W-:-:S02]  /*4840*/  FSEL R199, R106, -INF , !P4 ;  /* 0xff8000006ac77808 */ /* 0x000fc40006000000 */
[CC--:B------:R-:W-:Y:S02]  /*4850*/  ISETP.GE.AND P2, PT, R6.reuse, R132.reuse, PT ;  /* 0x000000840600720c */ /* 0x0c0fe40003f46270 */
[----:B------:R-:W-:Y:S01]  /*4860*/  ISETP.GE.AND P1, PT, R6, R131, PT ;  /* 0x000000830600720c */ /* 0x000fe20003f26270 */
[C---:B------:R-:W-:Y:S01]  /*4870*/  VIADD R6, R2.reuse, 0x38 ;  /* 0x0000003802067836 */ /* 0x040fe20000000000 */
[----:B------:R-:W-:Y:S02]  /*4880*/  ISETP.GE.AND P4, PT, R2, R132, PT ;  /* 0x000000840200720c */ /* 0x000fe40003f86270 */
[----:B------:R-:W-:Y:S02]  /*4890*/  FSEL R119, R105, -INF , !P2 ;  /* 0xff80000069777808 */ /* 0x000fe40005000000 */
[----:B------:R-:W-:Y:S02]  /*48a0*/  FSEL R117, R117, -INF , !P1 ;  /* 0xff80000075757808 */ /* 0x000fe40004800000 */
[----:B------:R-:W-:-:S02]  /*48b0*/  FSEL R31, R0, -INF , !P4 ;  /* 0xff800000001f7808 */ /* 0x000fc40006000000 */
[----:B------:R-:W-:Y:S02]  /*48c0*/  FSEL R201, R104, -INF , !P5 ;  /* 0xff80000068c97808 */ /* 0x000fe40006800000 */
[C---:B------:R-:W-:Y:S02]  /*48d0*/  ISETP.GE.AND P2, PT, R4.reuse, R132, PT ;  /* 0x000000840400720c */ /* 0x040fe40003f46270 */
[-C--:B------:R-:W-:Y:S01]  /*48e0*/  ISETP.GE.AND P1, PT, R4, R131.reuse, PT ;  /* 0x000000830400720c */ /* 0x080fe20003f26270 */
[----:B------:R-:W-:Y:S01]  /*48f0*/  VIADD R4, R2, 0x41 ;  /* 0x0000004102047836 */ /* 0x000fe20000000000 */
[----:B------:R-:W-:Y:S02]  /*4900*/  ISETP.GE.AND P5, PT, R6, R131, PT ;  /* 0x000000830600720c */ /* 0x000fe40003fa6270 */
[----:B------:R-:W-:Y:S02]  /*4910*/  FMNMX.FTZ R0, R31, R19, !PT ;  /* 0x000000131f007209 */ /* 0x000fe40007810000 */
[----:B-1----:R-:W-:-:S02]  /*4920*/  FSEL R123, R123, -INF , !P5 ;  /* 0xff8000007b7b7808 */ /* 0x002fc40006800000 */
[C---:B------:R-:W-:Y:S02]  /*4930*/  ISETP.GE.AND P4, PT, R4.reuse, R132, PT ;  /* 0x000000840400720c */ /* 0x040fe40003f86270 */
[-C--:B------:R-:W-:Y:S02]  /*4940*/  ISETP.GE.AND P5, PT, R4, R131.reuse, PT ;  /* 0x000000830400720c */ /* 0x080fe40003fa6270 */
[----:B------:R-:W-:Y:S01]  /*4950*/  FMNMX.FTZ R4, R81, R0, !PT ;  /* 0x0000000051047209 */ /* 0x000fe20007810000 */
[C---:B------:R-:W-:Y:S01]  /*4960*/  VIADD R0, R2.reuse, 0x49 ;  /* 0x0000004902007836 */ /* 0x040fe20000000000 */
[----:B------:R-:W-:Y:S02]  /*4970*/  FSEL R191, R191, -INF , !P4 ;  /* 0xff800000bfbf7808 */ /* 0x000fe40006000000 */
[----:B------:R-:W-:Y:S02]  /*4980*/  FMNMX.FTZ R4, R23, R4, !PT ;  /* 0x0000000417047209 */ /* 0x000fe40007810000 */
[----:B------:R-:W-:-:S02]  /*4990*/  ISETP.GE.AND P4, PT, R2, R131, PT ;  /* 0x000000830200720c */ /* 0x000fc40003f86270 */
[----:B------:R-:W-:Y:S02]  /*49a0*/  FMNMX.FTZ R4, R85, R4, !PT ;  /* 0x0000000455047209 */ /* 0x000fe40007810000 */
[----:B------:R-:W-:Y:S02]  /*49b0*/  FSEL R79, R79, -INF , !P4 ;  /* 0xff8000004f4f7808 */ /* 0x000fe40006000000 */
[----:B------:R-:W-:Y:S01]  /*49c0*/  FMNMX.FTZ R20, R27, R4, !PT ;  /* 0x000000041b147209 */ /* 0x000fe20007810000 */
[----:B------:R-:W-:Y:S01]  /*49d0*/  VIADD R4, R2, 0x71 ;  /* 0x0000007102047836 */ /* 0x000fe20000000000 */
[----:B------:R-:W-:Y:S02]  /*49e0*/  FMNMX.FTZ R18, R79, R15, !PT ;  /* 0x0000000f4f127209 */ /* 0x000fe40007810000 */
[----:B------:R-:W-:Y:S02]  /*49f0*/  FMNMX.FTZ R20, R89, R20, !PT ;  /* 0x0000001459147209 */ /* 0x000fe40007810000 */
[----:B------:R-:W-:-:S02]  /*4a00*/  FMNMX.FTZ R18, R83, R18, !PT ;  /* 0x0000001253127209 */ /* 0x000fc40007810000 */
[----:B------:R-:W-:Y:S02]  /*4a10*/  FMNMX.FTZ R20, R7, R20, !PT ;  /* 0x0000001407147209 */ /* 0x000fe40007810000 */
[----:B------:R-:W-:Y:S02]  /*4a20*/  FSEL R209, R98, -INF , !P3 ;  /* 0xff80000062d17808 */ /* 0x000fe40005800000 */
[----:B------:R-:W-:Y:S02]  /*4a30*/  FMNMX.FTZ R20, R61, R20, !PT ;  /* 0x000000143d147209 */ /* 0x000fe40007810000 */
[----:B------:R-:W-:Y:S02]  /*4a40*/  FMNMX.FTZ R18, R17, R18, !PT ;  /* 0x0000001211127209 */ /* 0x000fe40007810000 */
[----:B------:R-:W-:Y:S02]  /*4a50*/  FMNMX.FTZ R20, R205, R20, !PT ;  /* 0x00000014cd147209 */ /* 0x000fe40007810000 */
[----:B------:R-:W-:-:S02]  /*4a60*/  FMNMX.FTZ R18, R9, R18, !PT ;  /* 0x0000001209127209 */ /* 0x000fc40007810000 */
[----:B------:R-:W-:Y:S02]  /*4a70*/  FMNMX.FTZ R20, R207, R20, !PT ;  /* 0x00000014cf147209 */ /* 0x000fe40007810000 */
[----:B------:R-:W-:Y:S01]  /*4a80*/  ISETP.GE.AND P3, PT, R6, R132, PT ;  /* 0x000000840600720c */ /* 0x000fe20003f66270 */
[----:B------:R-:W-:Y:S01]  /*4a90*/  VIADD R6, R2, 0x40 ;  /* 0x0000004002067836 */ /* 0x000fe20000000000 */
[----:B------:R-:W-:Y:S02]  /*4aa0*/  FMNMX.FTZ R20, R209, R20, !PT ;  /* 0x00000014d1147209 */ /* 0x000fe40007810000 */
[----:B------:R-:W-:Y:S02]  /*4ab0*/  FMNMX.FTZ R18, R11, R18, !PT ;  /* 0x000000120b127209 */ /* 0x000fe40007810000 */
[----:B------:R-:W-:Y:S02]  /*4ac0*/  FMNMX.FTZ R20, R119, R20, !PT ;  /* 0x0000001477147209 */ /* 0x000fe40007810000 */
[----:B------:R-:W-:-:S02]  /*4ad0*/  FSEL R115, R115, -INF , !P3 ;  /* 0xff80000073737808 */ /* 0x000fc40005800000 */
[----:B------:R-:W-:Y:S02]  /*4ae0*/  FMNMX.FTZ R20, R199, R20, !PT ;  /* 0x00000014c7147209 */ /* 0x000fe40007810000 */
[----:B------:R-:W-:Y:S02]  /*4af0*/  FMNMX.FTZ R18, R91, R18, !PT ;  /* 0x000000125b127209 */ /* 0x000fe40007810000 */
[----:B------:R-:W-:Y:S02]  /*4b00*/  FSEL R195, R195, -INF , !P6 ;  /* 0xff800000c3c37808 */ /* 0x000fe40007000000 */
[C---:B------:R-:W-:Y:S02]  /*4b10*/  ISETP.GE.AND P6, PT, R6.reuse, R132, PT ;  /* 0x000000840600720c */ /* 0x040fe40003fc6270 */
[----:B------:R-:W-:Y:S01]  /*4b20*/  ISETP.GE.AND P3, PT, R6, R131, PT ;  /* 0x000000830600720c */ /* 0x000fe20003f66270 */
[----:B------:R-:W-:Y:S01]  /*4b30*/  VIADD R6, R2, 0x48 ;  /* 0x0000004802067836 */ /* 0x000fe20000000000 */
[----:B------:R-:W-:-:S02]  /*4b40*/  FSEL R197, R197, -INF , !P2 ;  /* 0xff800000c5c57808 */ /* 0x000fc40005000000 */
[----:B------:R-:W-:Y:S02]  /*4b50*/  FMNMX.FTZ R20, R115, R20, !PT ;  /* 0x0000001473147209 */ /* 0x000fe40007810000 */
[----:B------:R-:W-:Y:S02]  /*4b60*/  FMNMX.FTZ R18, R21, R18, !PT ;  /* 0x0000001215127209 */ /* 0x000fe40007810000 */
[----:B------:R-:W-:Y:S02]  /*4b70*/  FSEL R151, R151, -INF , !P6 ;  /* 0xff80000097977808 */ /* 0x000fe40007000000 */
[----:B------:R-:W-:Y:S02]  /*4b80*/  FSEL R149, R149, -INF , !P3 ;  /* 0xff80000095957808 */ /* 0x000fe40005800000 */
[----:B------:R-:W-:Y:S02]  /*4b90*/  FMNMX.FTZ R20, R197, R20, !PT ;  /* 0x00000014c5147209 */ /* 0x000fe40007810000 */
[----:B------:R-:W-:-:S02]  /*4ba0*/  ISETP.GE.AND P6, PT, R0, R132, PT ;  /* 0x000000840000720c */ /* 0x000fc40003fc6270 */
[----:B------:R-:W-:Y:S01]  /*4bb0*/  ISETP.GE.AND P3, PT, R0, R131, PT ;  /* 0x000000830000720c */ /* 0x000fe20003f66270 */
[----:B------:R-:W-:Y:S01]  /*4bc0*/  VIADD R0, R2, 0x50 ;  /* 0x0000005002007836 */ /* 0x000fe20000000000 */
[----:B------:R-:W-:Y:S02]  /*4bd0*/  FMNMX.FTZ R18, R59, R18, !PT ;  /* 0x000000123b127209 */ /* 0x000fe40007810000 */
[----:B------:R-:W-:Y:S02]  /*4be0*/  ISETP.GE.AND P2, PT, R6, R132, PT ;  /* 0x000000840600720c */ /* 0x000fe40003f46270 */
[----:B------:R-:W-:Y:S02]  /*4bf0*/  FMNMX.FTZ R20, R151, R20, !PT ;  /* 0x0000001497147209 */ /* 0x000fe40007810000 */
[----:B------:R-:W-:Y:S02]  /*4c00*/  FMNMX.FTZ R18, R63, R18, !PT ;  /* 0x000000123f127209 */ /* 0x000fe40007810000 */
[----:B------:R-:W-:-:S02]  /*4c10*/  FSEL R187, R187, -INF , !P5 ;  /* 0xff800000bbbb7808 */ /* 0x000fc40006800000 */
[----:B------:R-:W-:Y:S02]  /*4c20*/  FSEL R147, R147, -INF , !P2 ;  /* 0xff80000093937808 */ /* 0x000fe40005000000 */
[----:B------:R-:W-:Y:S02]  /*4c30*/  FSEL R193, R193, -INF , !P1 ;  /* 0xff800000c1c17808 */ /* 0x000fe40004800000 */
[C---:B------:R-:W-:Y:S02]  /*4c40*/  ISETP.GE.AND P5, PT, R0.reuse, R132, PT ;  /* 0x000000840000720c */ /* 0x040fe40003fa6270 */
[-C--:B------:R-:W-:Y:S01]  /*4c50*/  ISETP.GE.AND P2, PT, R0, R131.reuse, PT ;  /* 0x000000830000720c */ /* 0x080fe20003f46270 */
[----:B------:R-:W-:Y:S01]  /*4c60*/  VIADD R0, R2, 0x51 ;  /* 0x0000005102007836 */ /* 0x000fe20000000000 */
[----:B------:R-:W-:Y:S01]  /*4c70*/  ISETP.GE.AND P1, PT, R6, R131, PT ;  /* 0x000000830600720c */ /* 0x000fe20003f26270 */
[----:B------:R-:W-:Y:S01]  /*4c80*/  VIADD R6, R2, 0x70 ;  /* 0x0000007002067836 */ /* 0x000fe20000000000 */
[----:B------:R-:W-:-:S02]  /*4c90*/  FMNMX.FTZ R20, R191, R20, !PT ;  /* 0x00000014bf147209 */ /* 0x000fc40007810000 */
        /* <DEDUP_REMOVED lines=26> */
[----:B------:R-:W-:Y:S02]  /*4e40*/  ISETP.GE.AND P4, PT, R0, R132, PT ;  /* 0x000000840000720c */ /* 0x000fe40003f86270 */
[----:B------:R-:W-:Y:S02]  /*4e50*/  FSEL R139, R139, -INF , !P5 ;  /* 0xff8000008b8b7808 */ /* 0x000fe40006800000 */
[----:B------:R-:W-:Y:S02]  /*4e60*/  FMNMX.FTZ R18, R141, R22, !PT ;  /* 0x000000168d127209 */ /* 0x000fe40007810000 */
[----:B------:R-:W-:-:S02]  /*4e70*/  FMNMX.FTZ R20, R149, R20, !PT ;  /* 0x0000001495147209 */ /* 0x000fc40007810000 */
[----:B------:R-:W-:Y:S02]  /*4e80*/  FSEL R111, R111, -INF , !P4 ;  /* 0xff8000006f6f7808 */ /* 0x000fe40006000000 */
[----:B------:R-:W-:Y:S02]  /*4e90*/  ISETP.GE.AND P6, PT, R16, R132, PT ;  /* 0x000000841000720c */ /* 0x000fe40003fc6270 */
[----:B------:R-:W-:Y:S02]  /*4ea0*/  FMNMX.FTZ R18, R139, R18, !PT ;  /* 0x000000128b127209 */ /* 0x000fe40007810000 */
[----:B------:R-:W-:Y:S02]  /*4eb0*/  ISETP.GE.AND P4, PT, R10, R132, PT ;  /* 0x000000840a00720c */ /* 0x000fe40003f86270 */
        /* <DEDUP_REMOVED lines=8> */
[----:B------:R-:W-:Y:S02]  /*4f40*/  FMNMX.FTZ R8, R155, R8, !PT ;  /* 0x000000089b087209 */ /* 0x000fe40007810000 */
[----:B------:R-:W-:Y:S02]  /*4f50*/  ISETP.GE.AND P6, PT, R6, R132, PT ;  /* 0x000000840600720c */ /* 0x000fe40003fc6270 */
[----:B------:R-:W-:Y:S02]  /*4f60*/  FMNMX.FTZ R18, R107, R18, !PT ;  /* 0x000000126b127209 */ /* 0x000fe40007810000 */
[----:B------:R-:W-:Y:S02]  /*4f70*/  FSEL R135, R135, -INF , !P1 ;  /* 0xff80000087877808 */ /* 0x000fe40004800000 */
[----:B------:R-:W-:Y:S02]  /*4f80*/  FMNMX.FTZ R8, R137, R8, !PT ;  /* 0x0000000889087209 */ /* 0x000fe40007810000 */
[----:B------:R-:W-:Y:S01]  /*4f90*/  ISETP.GE.AND P1, PT, R0, R131, PT ;  /* 0x000000830000720c */ /* 0x000fe20003f26270 */
[----:B------:R-:W-:Y:S01]  /*4fa0*/  VIADD R0, R2, 0x78 ;  /* 0x0000007802007836 */ /* 0x000fe20000000000 */
[----:B------:R-:W-:Y:S01]  /*4fb0*/  ISETP.GE.AND P5, PT, R4, R132, PT ;  /* 0x000000840400720c */ /* 0x000fe20003fa6270 */
[----:B------:R-:W-:Y:S01]  /*4fc0*/  VIADD R2, R2, 0x79 ;  /* 0x0000007902027836 */ /* 0x000fe20000000000 */
[----:B------:R-:W-:-:S02]  /*4fd0*/  FSEL R45, R45, -INF , !P6 ;  /* 0xff8000002d2d7808 */ /* 0x000fc40007000000 */
[----:B------:R-:W-:Y:S02]  /*4fe0*/  FMNMX.FTZ R18, R105, R18, !PT ;  /* 0x0000001269127209 */ /* 0x000fe40007810000 */
        /* <DEDUP_REMOVED lines=11> */
[-C--:B------:R-:W-:Y:S02]  /*50a0*/  ISETP.GE.AND P2, PT, R16, R131.reuse, PT ;  /* 0x000000831000720c */ /* 0x080fe40003f46270 */
[----:B------:R-:W-:Y:S02]  /*50b0*/  FMNMX.FTZ R12, R121, R8, !PT ;  /* 0x00000008790c7209 */ /* 0x000fe40007810000 */
[----:B------:R-:W-:Y:S02]  /*50c0*/  FSEL R39, R39, -INF , !P6 ;  /* 0xff80000027277808 */ /* 0x000fe40007000000 */
        /* <DEDUP_REMOVED lines=23> */
[----:B-1----:R-:W-:Y:S02]  /*5240*/  FMNMX.FTZ R33, R8, R13, !PT ;  /* 0x0000000d08217209 */ /* 0x002fe40007810000 */
[----:B------:R-:W-:-:S03]  /*5250*/  FMNMX.FTZ R4, R25, R4, !PT ;  /* 0x0000000419047209 */ /* 0x000fc60007810000 */
[----:B------:R-:W1:Y:S04]  /*5260*/  SHFL.BFLY PT, R2, R33, 0x1, 0x1f ;  /* 0x0c201f0021027f89 */ /* 0x000e6800000e0000 */
[----:B------:R-:W2:Y:S01]  /*5270*/  SHFL.BFLY PT, R13, R4, 0x2, 0x1f ;  /* 0x0c401f00040d7f89 */ /* 0x000ea200000e0000 */
[----:B-1----:R-:W-:Y:S02]  /*5280*/  FMNMX.FTZ R2, R33, R2, !PT ;  /* 0x0000000221027209 */ /* 0x002fe40007810000 */
[----:B--2---:R-:W-:-:S03]  /*5290*/  FMNMX.FTZ R13, R4, R13, !PT ;  /* 0x0000000d040d7209 */ /* 0x004fc60007810000 */
[C---:B------:R-:W-:Y:S01]  /*52a0*/  FMUL.FTZ R38, R2.reuse, UR6 ;  /* 0x0000000602267c20 */ /* 0x040fe20008410000 */
[----:B------:R-:W-:Y:S01]  /*52b0*/  FSETP.NEU.FTZ.AND P1, PT, R2, -INF , PT ;  /* 0xff8000000200780b */ /* 0x000fe20003f3d000 */
[----:B------:R-:W1:Y:S03]  /*52c0*/  SHFL.BFLY PT, R0, R13, 0x1, 0x1f ;  /* 0x0c201f000d007f89 */ /* 0x000e6600000e0000 */
[----:B------:R-:W-:-:S05]  /*52d0*/  FSEL R38, R38, RZ, P1 ;  /* 0x000000ff26267208 */ /* 0x000fca0000800000 */
[--C-:B------:R-:W-:Y:S01]  /*52e0*/  FFMA.FTZ R33, R85, UR6, -R38.reuse ;  /* 0x0000000655217c23 */ /* 0x100fe20008010826 */
[--C-:B------:R-:W-:Y:S01]  /*52f0*/  FFMA.FTZ R28, R27, UR6, -R38.reuse ;  /* 0x000000061b1c7c23 */ /* 0x100fe20008010826 */
[----:B------:R-:W-:Y:S01]  /*5300*/  LDSM.16.MT88.4 R84, [R164+0x6000] ;  /* 0x00600000a454783b */ /* 0x000fe20000004200 */
        /* <DEDUP_REMOVED lines=16> */
[----:B------:R-:W1:Y:S01]  /*5410*/  MUFU.EX2 R44, R44 ;  /* 0x0000002c002c7308 */ /* 0x000e620000000800 */
[--C-:B------:R-:W-:Y:S01]  /*5420*/  FFMA.FTZ R52, R197, UR6, -R38.reuse ;  /* 0x00000006c5347c23 */ /* 0x100fe20008010826 */
[--C-:B------:R-:W-:Y:S01]  /*5430*/  FFMA.FTZ R151, R151, UR6, -R38.reuse ;  /* 0x0000000697977c23 */ /* 0x100fe20008010826 */
[C---:B------:R-:W-:Y:S01]  /*5440*/  FSETP.NEU.FTZ.AND P1, PT, R0.reuse, -INF , PT ;  /* 0xff8000000000780b */ /* 0x040fe20003f3d000 */
[----:B------:R-:W-:Y:S01]  /*5450*/  FMUL.FTZ R24, R0, UR6 ;  /* 0x0000000600187c20 */ /* 0x000fe20008410000 */
[--C-:B------:R-:W-:Y:S01]  /*5460*/  FFMA.FTZ R64, R191, UR6, -R38.reuse ;  /* 0x00000006bf407c23 */ /* 0x100fe20008010826 */
[--C-:B------:R-:W-:Y:S01]  /*5470*/  FFMA.FTZ R147, R147, UR6, -R38.reuse ;  /* 0x0000000693937c23 */ /* 0x100fe20008010826 */
[--C-:B------:R-:W-:Y:S01]  /*5480*/  FFMA.FTZ R60, R189, UR6, -R38.reuse ;  /* 0x00000006bd3c7c23 */ /* 0x100fe20008010826 */
[----:B------:R-:W-:Y:S01]  /*5490*/  MUFU.EX2 R49, R49 ;  /* 0x0000003100317308 */ /* 0x000fe20000000800 */
[----:B------:R-:W-:Y:S01]  /*54a0*/  FSEL R24, R24, RZ, P1 ;  /* 0x000000ff18187208 */ /* 0x000fe20000800000 */
[--C-:B------:R-:W-:Y:S01]  /*54b0*/  FFMA.FTZ R145, R145, UR6, -R38.reuse ;  /* 0x0000000691917c23 */ /* 0x100fe20008010826 */
[--C-:B------:R-:W-:Y:S01]  /*54c0*/  FFMA.FTZ R106, R143, UR6, -R38.reuse ;  /* 0x000000068f6a7c23 */ /* 0x100fe20008010826 */
[--C-:B------:R-:W-:Y:S01]  /*54d0*/  FFMA.FTZ R141, R141, UR6, -R38.reuse ;  /* 0x000000068d8d7c23 */ /* 0x100fe20008010826 */
[----:B------:R-:W-:Y:S01]  /*54e0*/  FFMA.FTZ R104, R139, UR6, -R38 ;  /* 0x000000068b687c23 */ /* 0x000fe20008010826 */
[--C-:B------:R-:W-:Y:S01]  /*54f0*/  FFMA.FTZ R57, R79, UR6, -R24.reuse ;  /* 0x000000064f397c23 */ /* 0x100fe20008010818 */
[--C-:B------:R-:W-:Y:S01]  /*5500*/  FFMA.FTZ R46, R15, UR6, -R24.reuse ;  /* 0x000000060f2e7c23 */ /* 0x100fe20008010818 */
[----:B------:R-:W2:Y:S01]  /*5510*/  LDSM.16.MT88.4 R76, [R163+0x6000] ;  /* 0x00600000a34c783b */ /* 0x000ea20000004200 */
[--C-:B------:R-:W-:Y:S01]  /*5520*/  FFMA.FTZ R47, R83, UR6, -R24.reuse ;  /* 0x00000006532f7c23 */ /* 0x100fe20008010818 */
[--C-:B------:R-:W-:Y:S01]  /*5530*/  FFMA.FTZ R32, R17, UR6, -R24.reuse ;  /* 0x0000000611207c23 */ /* 0x100fe20008010818 */
[----:B------:R-:W3:Y:S01]  /*5540*/  MUFU.EX2 R36, R36 ;  /* 0x0000002400247308 */ /* 0x000ee20000000800 */
[--C-:B------:R-:W-:Y:S01]  /*5550*/  FFMA.FTZ R34, R9, UR6, -R24.reuse ;  /* 0x0000000609227c23 */ /* 0x100fe20008010818 */
[--C-:B------:R-:W-:Y:S01]  /*5560*/  FFMA.FTZ R31, R11, UR6, -R24.reuse ;  /* 0x000000060b1f7c23 */ /* 0x100fe20008010818 */
[----:B-1----:R-:W-:Y:S01]  /*5570*/  F2FP.BF16.F32.PACK_AB R68, R44, R51 ;  /* 0x000000332c44723e */ /* 0x002fe200000010ff */
[----:B------:R-:W1:Y:S01]  /*5580*/  LDSM.16.MT88.4 R8, [R163+0x6800] ;  /* 0x00680000a308783b */ /* 0x000e620000004200 */
[--C-:B------:R-:W-:Y:S01]  /*5590*/  FFMA.FTZ R3, R21, UR6, -R24.reuse ;  /* 0x0000000615037c23 */ /* 0x100fe20008010818 */
[--C-:B------:R-:W-:Y:S01]  /*55a0*/  FFMA.FTZ R26, R91, UR6, -R24.reuse ;  /* 0x000000065b1a7c23 */ /* 0x100fe20008010818 */
[--C-:B------:R-:W-:Y:S01]  /*55b0*/  FFMA.FTZ R48, R63, UR6, -R24.reuse ;  /* 0x000000063f307c23 */ /* 0x100fe20008010818 */
[----:B------:R-:W-:Y:S01]  /*55c0*/  MUFU.EX2 R57, R57 ;  /* 0x0000003900397308 */ /* 0x000fe20000000800 */
[----:B------:R-:W4:Y:S01]  /*55d0*/  LDSM.16.MT88.4 R20, [R162+0x6800] ;  /* 0x00680000a214783b */ /* 0x000f220000004200 */
[--C-:B------:R-:W-:Y:S01]  /*55e0*/  FFMA.FTZ R59, R59, UR6, -R24.reuse ;  /* 0x000000063b3b7c23 */ /* 0x100fe20008010818 */
[--C-:B------:R-:W-:Y:S01]  /*55f0*/  FFMA.FTZ R63, R203, UR6, -R24.reuse ;  /* 0x00000006cb3f7c23 */ /* 0x100fe20008010818 */
[--C-:B------:R-:W-:Y:S01]  /*5600*/  FFMA.FTZ R40, R201, UR6, -R24.reuse ;  /* 0x00000006c9287c23 */ /* 0x100fe20008010818 */
[----:B------:R-:W5:Y:S01]  /*5610*/  LDSM.16.MT88.4 R12, [R164+0x6800] ;  /* 0x00680000a40c783b */ /* 0x000f620000004200 */
[--C-:B------:R-:W-:Y:S01]  /*5620*/  FFMA.FTZ R117, R117, UR6, -R24.reuse ;  /* 0x0000000675757c23 */ /* 0x100fe20008010818 */
[--C-:B------:R-:W-:Y:S01]  /*5630*/  FFMA.FTZ R56, R195, UR6, -R24.reuse ;  /* 0x00000006c3387c23 */ /* 0x100fe20008010818 */
[----:B------:R-:W2:Y:S01]  /*5640*/  MUFU.EX2 R46, R46 ;  /* 0x0000002e002e7308 */ /* 0x000ea20000000800 */
[----:B---3--:R-:W-:Y:S01]  /*5650*/  F2FP.BF16.F32.PACK_AB R70, R36, R49 ;  /* 0x000000312446723e */ /* 0x008fe200000010ff */
[----:B------:R-:W3:Y:S01]  /*5660*/  LDSM.16.MT88.4 R16, [R166+0x6800] ;  /* 0x00680000a610783b */ /* 0x000ee20000004200 */
        /* <DEDUP_REMOVED lines=11> */
[----:B------:R-:W-:Y:S01]  /*5720*/  FFMA.FTZ R107, R107, UR6, -R38 ;  /* 0x000000066b6b7c23 */ /* 0x000fe20008010826 */
[--C-:B------:R-:W-:Y:S01]  /*5730*/  FFMA.FTZ R67, R67, UR6, -R24.reuse ;  /* 0x0000000643437c23 */ /* 0x100fe20008010818 */
[----:B------:R-:W1:Y:S01]  /*5740*/  MUFU.EX2 R32, R32 ;  /* 0x0000002000207308 */ /* 0x000e620000000800 */
[----:B--2---:R-:W-:Y:S01]  /*5750*/  F2FP.BF16.F32.PACK_AB R69, R46, R57 ;  /* 0x000000392e45723e */ /* 0x004fe200000010ff */
[--C-:B------:R-:W-:Y:S01]  /*5760*/  FFMA.FTZ R112, R65, UR6, -R24.reuse ;  /* 0x0000000641707c23 */ /* 0x100fe20008010818 */
[--C-:B------:R-:W-:Y:S01]  /*5770*/  FFMA.FTZ R55, R55, UR6, -R24.reuse ;  /* 0x0000000637377c23 */ /* 0x100fe20008010818 */
[----:B------:R-:W-:Y:S01]  /*5780*/  FFMA.FTZ R53, R53, UR6, -R24 ;  /* 0x0000000635357c23 */ /* 0x000fe20008010818 */
[----:B------:R-:W-:Y:S01]  /*5790*/  FADD.FTZ R46, R57, R46 ;  /* 0x0000002e392e7221 */ /* 0x000fe20000010000 */
[--C-:B------:R-:W-:Y:S01]  /*57a0*/  FFMA.FTZ R189, R39, UR6, -R38.reuse ;  /* 0x0000000627bd7c23 */ /* 0x100fe20008010826 */
[--C-:B------:R-:W-:Y:S01]  /*57b0*/  FFMA.FTZ R45, R45, UR6, -R38.reuse ;  /* 0x000000062d2d7c23 */ /* 0x100fe20008010826 */
[----:B------:R-:W-:Y:S01]  /*57c0*/  MUFU.EX2 R33, R33 ;  /* 0x0000002100217308 */ /* 0x000fe20000000800 */
[--C-:B------:R-:W-:Y:S01]  /*57d0*/  FFMA.FTZ R43, R43, UR6, -R38.reuse ;  /* 0x000000062b2b7c23 */ /* 0x100fe20008010826 */
[----:B------:R-:W-:Y:S01]  /*57e0*/  FFMA.FTZ R41, R41, UR6, -R38 ;  /* 0x0000000629297c23 */ /* 0x000fe20008010826 */
[----:B------:R-:W-:-:S05]  /*57f0*/  ISETP.GE.AND P1, PT, R101, 0x2, PT ;  /* 0x000000026500780c */ /* 0x000fca0003f26270 */
[----:B------:R-:W2:Y:S01]  /*5800*/  MUFU.EX2 R28, R28 ;  /* 0x0000001c001c7308 */ /* 0x000ea20000000800 */
        /* <DEDUP_REMOVED lines=11> */
[----:B------:R-:W1:Y:S05]  /*58c0*/  MUFU.EX2 R31, R31 ;  /* 0x0000001f001f7308 */ /* 0x000e6a0000000800 */
[C---:B------:R-:W-:Y:S03]  /*58d0*/  HMMA.16816.F32.BF16 R84, R68.reuse, R86, RZ ;  /* 0x000000564454723c */ /* 0x040fe600000418ff */
[----:B------:R-:W-:Y:S03]  /*58e0*/  MUFU.EX2 R26, R26 ;  /* 0x0000001a001a7308 */ /* 0x000fe60000000800 */
[C---:B------:R-:W-:Y:S05]  /*58f0*/  HMMA.16816.F32.BF16 R72, R68.reuse, R4, RZ ;  /* 0x000000044448723c */ /* 0x040fea00000418ff */
[----:B------:R-:W4:Y:S01]  /*5900*/  MUFU.EX2 R3, R3 ;  /* 0x0000000300037308 */ /* 0x000f220000000800 */
[----:B------:R-:W-:Y:S01]  /*5910*/  HMMA.16816.F32.BF16 R68, R68, R6, RZ ;  /* 0x000000064444723c */ /* 0x000fe200000418ff */
[----:B--2---:R-:W-:-:S02]  /*5920*/  F2FP.BF16.F32.PACK_AB R4, R28, R33 ;  /* 0x000000211c04723e */ /* 0x004fc400000010ff */
[----:B-1----:R-:W-:Y:S01]  /*5930*/  F2FP.BF16.F32.PACK_AB R5, R31, R34 ;  /* 0x000000221f05723e */ /* 0x002fe200000010ff */
[----:B------:R-:W-:-:S03]  /*5940*/  FADD.FTZ R34, R34, R47 ;  /* 0x0000002f22227221 */ /* 0x000fc60000010000 */
[----:B------:R-:W-:Y:S01]  /*5950*/  F2FP.BF16.F32.PACK_AB R6, R27, R30 ;  /* 0x0000001e1b06723e */ /* 0x000fe200000010ff */
[----:B------:R-:W-:Y:S01]  /*5960*/  MUFU.EX2 R113, R113 ;  /* 0x0000007100717308 */ /* 0x000fe20000000800 */
[----:B------:R-:W-:Y:S01]  /*5970*/  FADD.FTZ R31, R31, R34 ;  /* 0x000000221f1f7221 */ /* 0x000fe20000010000 */
[----:B----4-:R-:W-:-:S06]  /*5980*/  F2FP.BF16.F32.PACK_AB R7, R3, R26 ;  /* 0x0000001a0307723e */ /* 0x010fcc00000010ff */
[----:B------:R-:W1:Y:S01]  /*5990*/  MUFU.EX2 R50, R50 ;  /* 0x0000003200327308 */ /* 0x000e620000000800 */
[----:B------:R-:W-:-:S04]  /*59a0*/  FADD.FTZ R26, R26, R31 ;  /* 0x0000001f1a1a7221 */ /* 0x000fc80000010000 */
[----:B------:R-:W-:Y:S01]  /*59b0*/  FADD.FTZ R26, R3, R26 ;  /* 0x0000001a031a7221 */ /* 0x000fe20000010000 */
[C---:B------:R-:W-:Y:S02]  /*59c0*/  HMMA.16816.F32.BF16 R80, R4.reuse, R8, R80 ;  /* 0x000000080450723c */ /* 0x040fe40000041850 */
[----:B------:R-:W-:Y:S04]  /*59d0*/  MUFU.EX2 R61, R61 ;  /* 0x0000003d003d7308 */ /* 0x000fe80000000800 */
[C---:B------:R-:W-:Y:S01]  /*59e0*/  HMMA.16816.F32.BF16 R76, R4.reuse, R10, R76 ;  /* 0x0000000a044c723c */ /* 0x040fe2000004184c */
[----:B------:R-:W2:Y:S03]  /*59f0*/  LDSM.16.MT88.4 R8, [R163+0x7000] ;  /* 0x00700000a308783b */ /* 0x000ea60000004200 */
[----:B------:R-:W4:Y:S02]  /*5a00*/  MUFU.EX2 R42, R42 ;  /* 0x0000002a002a7308 */ /* 0x000f240000000800 */
[C---:B------:R-:W-:Y:S06]  /*5a10*/  HMMA.16816.F32.BF16 R72, R4.reuse, R20, R72 ;  /* 0x000000140448723c */ /* 0x040fec0000041848 */
[C---:B------:R-:W-:Y:S01]  /*5a20*/  HMMA.16816.F32.BF16 R68, R4.reuse, R22, R68 ;  /* 0x000000160444723c */ /* 0x040fe20000041844 */
[----:B------:R-:W2:Y:S01]  /*5a30*/  LDSM.16.MT88.4 R20, [R162+0x7000] ;  /* 0x00700000a214783b */ /* 0x000ea20000004200 */
[----:B------:R-:W-:Y:S04]  /*5a40*/  MUFU.EX2 R59, R59 ;  /* 0x0000003b003b7308 */ /* 0x000fe80000000800 */
[C---:B-----5:R-:W-:Y:S04]  /*5a50*/  HMMA.16816.F32.BF16 R88, R4.reuse, R12, R88 ;  /* 0x0000000c0458723c */ /* 0x060fe80000041858 */
[----:B------:R-:W5:Y:S02]  /*5a60*/  MUFU.EX2 R48, R48 ;  /* 0x0000003000307308 */ /* 0x000f640000000800 */
[C---:B------:R-:W-:Y:S01]  /*5a70*/  HMMA.16816.F32.BF16 R84, R4.reuse, R14, R84 ;  /* 0x0000000e0454723c */ /* 0x040fe20000041854 */
[----:B------:R-:W2:Y:S05]  /*5a80*/  LDSM.16.MT88.4 R12, [R164+0x7000] ;  /* 0x00700000a40c783b */ /* 0x000eaa0000004200 */
[----:B------:R-:W-:Y:S01]  /*5a90*/  MUFU.EX2 R63, R63 ;  /* 0x0000003f003f7308 */ /* 0x000fe20000000800 */
[C---:B---3--:R-:W-:Y:S06]  /*5aa0*/  HMMA.16816.F32.BF16 R96, R4.reuse, R16, R96 ;  /* 0x000000100460723c */ /* 0x048fec0000041860 */
[----:B------:R-:W-:Y:S01]  /*5ab0*/  HMMA.16816.F32.BF16 R92, R4, R18, R92 ;  /* 0x00000012045c723c */ /* 0x000fe2000004185c */
[----:B------:R-:W3:Y:S01]  /*5ac0*/  MUFU.EX2 R40, R40 ;  /* 0x0000002800287308 */ /* 0x000ee20000000800 */
[----:B------:R-:W2:Y:S05]  /*5ad0*/  LDSM.16.MT88.4 R16, [R166+0x7000] ;  /* 0x00700000a610783b */ /* 0x000eaa0000004200 */
[----:B-1----:R-:W-:-:S02]  /*5ae0*/  F2FP.BF16.F32.PACK_AB R4, R50, R113 ;  /* 0x000000713204723e */ /* 0x002fc400000010ff */
[----:B----4-:R-:W-:Y:S01]  /*5af0*/  F2FP.BF16.F32.PACK_AB R6, R42, R61 ;  /* 0x0000003d2a06723e */ /* 0x010fe200000010ff */
[----:B------:R-:W-:Y:S01]  /*5b00*/  MUFU.EX2 R119, R119 ;  /* 0x0000007700777308 */ /* 0x000fe20000000800 */
[----:B-----5:R-:W-:Y:S01]  /*5b10*/  F2FP.BF16.F32.PACK_AB R5, R48, R59 ;  /* 0x0000003b3005723e */ /* 0x020fe200000010ff */
[----:B------:R-:W-:-:S04]  /*5b20*/  FADD.FTZ R59, R59, R26 ;  /* 0x0000001a3b3b7221 */ /* 0x000fc80000010000 */
[----:B------:R-:W-:Y:S01]  /*5b30*/  FADD.FTZ R48, R48, R59 ;  /* 0x0000003b30307221 */ /* 0x000fe20000010000 */
[----:B---3--:R-:W-:Y:S01]  /*5b40*/  F2FP.BF16.F32.PACK_AB R7, R40, R63 ;  /* 0x0000003f2807723e */ /* 0x008fe200000010ff */
[----:B------:R-:W1:Y:S02]  /*5b50*/  MUFU.EX2 R58, R58 ;  /* 0x0000003a003a7308 */ /* 0x000e640000000800 */
[----:B------:R-:W-:-:S04]  /*5b60*/  FADD.FTZ R63, R63, R48 ;  /* 0x000000303f3f7221 */ /* 0x000fc80000010000 */
[----:B------:R-:W-:Y:S01]  /*5b70*/  FADD.FTZ R40, R40, R63 ;  /* 0x0000003f28287221 */ /* 0x000fe20000010000 */
[C---:B--2---:R-:W-:Y:S01]  /*5b80*/  HMMA.16816.F32.BF16 R80, R4.reuse, R8, R80 ;  /* 0x000000080450723c */ /* 0x044fe20000041850 */
[----:B------:R-:W-:Y:S05]  /*5b90*/  MUFU.EX2 R115, R115 ;  /* 0x0000007300737308 */ /* 0x000fea0000000800 */
[C---:B------:R-:W-:Y:S01]  /*5ba0*/  HMMA.16816.F32.BF16 R76, R4.reuse, R10, R76 ;  /* 0x0000000a044c723c */ /* 0x040fe2000004184c */
[----:B------:R-:W2:Y:S02]  /*5bb0*/  LDSM.16.MT88.4 R8, [R163+0x7800] ;  /* 0x00780000a308783b */ /* 0x000ea40000004200 */
[----:B------:R-:W3:Y:S03]  /*5bc0*/  MUFU.EX2 R52, R52 ;  /* 0x0000003400347308 */ /* 0x000ee60000000800 */
[C---:B------:R-:W-:Y:S06]  /*5bd0*/  HMMA.16816.F32.BF16 R72, R4.reuse, R20, R72 ;  /* 0x000000140448723c */ /* 0x040fec0000041848 */
        /* <DEDUP_REMOVED lines=12> */
[----:B-1----:R-:W-:-:S02]  /*5ca0*/  F2FP.BF16.F32.PACK_AB R4, R58, R119 ;  /* 0x000000773a04723e */ /* 0x002fc400000010ff */
        /* <DEDUP_REMOVED lines=13> */
[----:B------:R-:W3:Y:S03]  /*5d80*/  MUFU.EX2 R60, R60 ;  /* 0x0000003c003c7308 */ /* 0x000ee60000000800 */
        /* <DEDUP_REMOVED lines=30> */
[----:B------:R-:W-:Y:S01]  /*5f70*/  FFMA.FTZ R20, R121, UR6, -R24 ;  /* 0x0000000679147c23 */ /* 0x000fe20008010818 */
[----:B------:R-:W-:Y:S04]  /*5f80*/  MUFU.EX2 R137, R137 ;  /* 0x0000008900897308 */ /* 0x000fe80000000800 */
[C---:B------:R-:W-:Y:S01]  /*5f90*/  HMMA.16816.F32.BF16 R84, R4.reuse, R14, R84 ;  /* 0x0000000e0454723c */ /* 0x040fe20000041854 */
[----:B------:R-:W4:Y:S03]  /*5fa0*/  LDSM.16.MT88.4 R12, [R163+0x8800] ;  /* 0x00880000a30c783b */ /* 0x000f260000004200 */
[----:B------:R-:W5:Y:S02]  /*5fb0*/  MUFU.EX2 R108, R108 ;  /* 0x0000006c006c7308 */ /* 0x000f640000000800 */
[C---:B------:R-:W-:Y:S06]  /*5fc0*/  HMMA.16816.F32.BF16 R96, R4.reuse, R16, R96 ;  /* 0x000000100460723c */ /* 0x040fec0000041860 */
        /* <DEDUP_REMOVED lines=8> */
[----:B------:R-:W-:Y:S01]  /*6050*/  FFMA.FTZ R22, R105, UR6, -R38 ;  /* 0x0000000669167c23 */ /* 0x000fe20008010826 */
[----:B-----5:R-:W-:Y:S01]  /*6060*/  F2FP.BF16.F32.PACK_AB R5, R108, R137 ;  /* 0x000000896c05723e */ /* 0x020fe200000010ff */
        /* <DEDUP_REMOVED lines=11> */
[----:B------:R-:W3:Y:S01]  /*6120*/  MUFU.EX2 R22, R22 ;  /* 0x0000001600167308 */ /* 0x000ee20000000800 */
        /* <DEDUP_REMOVED lines=8> */
[----:B------:R-:W-:Y:S08]  /*61b0*/  MUFU.EX2 R55, R55 ;  /* 0x0000003700377308 */ /* 0x000ff00000000800 */
[----:B------:R-:W-:Y:S01]  /*61c0*/  MUFU.EX2 R39, R45 ;  /* 0x0000002d00277308 */ /* 0x000fe20000000800 */
[C---:B--2---:R-:W-:Y:S07]  /*61d0*/  HMMA.16816.F32.BF16 R72, R4.reuse, R8, R72 ;  /* 0x000000080448723c */ /* 0x044fee0000041848 */
[----:B------:R-:W-:Y:S01]  /*61e0*/  MUFU.EX2 R38, R41 ;  /* 0x0000002900267308 */ /* 0x000fe20000000800 */
[----:B------:R-:W-:Y:S01]  /*61f0*/  HMMA.16816.F32.BF16 R68, R4, R10, R68 ;  /* 0x0000000a0444723c */ /* 0x000fe20000041844 */
[----:B------:R-:W-:-:S04]  /*6200*/  FADD.FTZ R8, R51, R44 ;  /* 0x0000002c33087221 */ /* 0x000fc80000010000 */
[----:B------:R-:W-:Y:S02]  /*6210*/  FADD.FTZ R49, R49, R8 ;  /* 0x0000000831317221 */ /* 0x000fe40000010000 */
[----:B------:R-:W2:Y:S01]  /*6220*/  LDSM.16.MT88.4 R8, [R164+0x9000] ;  /* 0x00900000a408783b */ /* 0x000ea20000004200 */
[----:B------:R-:W4:Y:S01]  /*6230*/  MUFU.EX2 R44, R53 ;  /* 0x00000035002c7308 */ /* 0x000f220000000800 */
[----:B------:R-:W-:Y:S01]  /*6240*/  FADD.FTZ R46, R36, R49 ;  /* 0x00000031242e7221 */ /* 0x000fe20000010000 */
[----:B------:R-:W-:Y:S01]  /*6250*/  FFMA.FTZ R49, R37, UR6, -R24 ;  /* 0x0000000625317c23 */ /* 0x000fe20008010818 */
[----:B-1----:R-:W-:Y:S02]  /*6260*/  F2FP.BF16.F32.PACK_AB R4, R23, R110 ;  /* 0x0000006e1704723e */ /* 0x002fe400000010ff */
[----:B------:R-:W-:Y:S01]  /*6270*/  FADD.FTZ R37, R33, R46 ;  /* 0x0000002e21257221 */ /* 0x000fe20000010000 */
[----:B---3--:R-:W-:Y:S01]  /*6280*/  F2FP.BF16.F32.PACK_AB R6, R22, R107 ;  /* 0x0000006b1606723e */ /* 0x008fe200000010ff */
[--C-:B------:R-:W-:Y:S01]  /*6290*/  FFMA.FTZ R33, R35, UR6, -R24.reuse ;  /* 0x0000000623217c23 */ /* 0x100fe20008010818 */
[----:B-----5:R-:W-:Y:S01]  /*62a0*/  F2FP.BF16.F32.PACK_AB R5, R112, R67 ;  /* 0x000000437005723e */ /* 0x020fe200000010ff */
[----:B------:R-:W-:Y:S01]  /*62b0*/  FADD.FTZ R37, R28, R37 ;  /* 0x000000251c257221 */ /* 0x000fe20000010000 */
[--C-:B------:R-:W-:Y:S01]  /*62c0*/  FFMA.FTZ R28, R29, UR6, -R24.reuse ;  /* 0x000000061d1c7c23 */ /* 0x100fe20008010818 */
[----:B------:R-:W-:Y:S01]  /*62d0*/  FFMA.FTZ R24, R25, UR6, -R24 ;  /* 0x0000000619187c23 */ /* 0x000fe20008010818 */
[----:B------:R-:W1:Y:S01]  /*62e0*/  MUFU.EX2 R36, R43 ;  /* 0x0000002b00247308 */ /* 0x000e620000000800 */
[----:B------:R-:W-:Y:S01]  /*62f0*/  FADD.FTZ R30, R30, R37 ;  /* 0x000000251e1e7221 */ /* 0x000fe20000010000 */
[----:B------:R-:W-:Y:S01]  /*6300*/  FADD.FTZ R67, R67, R20 ;  /* 0x0000001443437221 */ /* 0x000fe20000010000 */
[----:B----4-:R-:W-:-:S02]  /*6310*/  F2FP.BF16.F32.PACK_AB R7, R44, R55 ;  /* 0x000000372c07723e */ /* 0x010fc400000010ff */
[----:B------:R-:W-:Y:S01]  /*6320*/  FADD.FTZ R30, R27, R30 ;  /* 0x0000001e1b1e7221 */ /* 0x000fe20000010000 */
[----:B------:R-:W-:Y:S02]  /*6330*/  FADD.FTZ R112, R112, R67 ;  /* 0x0000004370707221 */ /* 0x000fe40000010000 */
[----:B------:R-:W3:Y:S01]  /*6340*/  MUFU.EX2 R189, R189 ;  /* 0x000000bd00bd7308 */ /* 0x000ee20000000800 */
[----:B------:R-:W-:Y:S01]  /*6350*/  FADD.FTZ R113, R113, R30 ;  /* 0x0000001e71717221 */ /* 0x000fe20000010000 */
[----:B------:R-:W-:Y:S01]  /*6360*/  FADD.FTZ R55, R55, R112 ;  /* 0x0000007037377221 */ /* 0x000fe20000010000 */
[C---:B------:R-:W-:Y:S02]  /*6370*/  HMMA.16816.F32.BF16 R96, R4.reuse, R12, R96 ;  /* 0x0000000c0460723c */ /* 0x040fe40000041860 */
[----:B------:R-:W-:Y:S01]  /*6380*/  FADD.FTZ R50, R50, R113 ;  /* 0x0000007132327221 */ /* 0x000fe20000010000 */
[----:B------:R-:W-:Y:S02]  /*6390*/  FADD.FTZ R55, R44, R55 ;  /* 0x000000372c377221 */ /* 0x000fe40000010000 */
[----:B------:R-:W-:Y:S01]  /*63a0*/  MUFU.EX2 R32, R49 ;  /* 0x0000003100207308 */ /* 0x000fe20000000800 */
[----:B------:R-:W-:Y:S01]  /*63b0*/  HMMA.16816.F32.BF16 R92, R4, R14, R92 ;  /* 0x0000000e045c723c */ /* 0x000fe2000004185c */
[----:B------:R-:W4:Y:S01]  /*63c0*/  LDSM.16.MT88.4 R12, [R162+0x9000] ;  /* 0x00900000a20c783b */ /* 0x000f220000004200 */
[----:B------:R-:W-:-:S04]  /*63d0*/  FADD.FTZ R61, R61, R50 ;  /* 0x000000323d3d7221 */ /* 0x000fc80000010000 */
[----:B------:R-:W-:Y:S01]  /*63e0*/  FADD.FTZ R42, R42, R61 ;  /* 0x0000003d2a2a7221 */ /* 0x000fe20000010000 */
[----:B------:R-:W5:Y:S01]  /*63f0*/  MUFU.EX2 R33, R33 ;  /* 0x0000002100217308 */ /* 0x000f620000000800 */
[----:B------:R-:W-:Y:S02]  /*6400*/  HMMA.16816.F32.BF16 R80, R4, R16, R80 ;  /* 0x000000100450723c */ /* 0x000fe40000041850 */
[----:B------:R-:W-:-:S04]  /*6410*/  FADD.FTZ R119, R119, R42 ;  /* 0x0000002a77777221 */ /* 0x000fc80000010000 */
[C---:B--2---:R-:W-:Y:S01]  /*6420*/  HMMA.16816.F32.BF16 R88, R4.reuse, R8, R88 ;  /* 0x000000080458723c */ /* 0x044fe20000041858 */
[----:B------:R-:W-:Y:S01]  /*6430*/  FADD.FTZ R58, R58, R119 ;  /* 0x000000773a3a7221 */ /* 0x000fe20000010000 */
[----:B------:R-:W-:Y:S03]  /*6440*/  MUFU.EX2 R28, R28 ;  /* 0x0000001c001c7308 */ /* 0x000fe60000000800 */
[----:B------:R-:W-:Y:S01]  /*6450*/  FADD.FTZ R115, R115, R58 ;  /* 0x0000003a73737221 */ /* 0x000fe20000010000 */
[C---:B------:R-:W-:Y:S01]  /*6460*/  HMMA.16816.F32.BF16 R84, R4.reuse, R10, R84 ;  /* 0x0000000a0454723c */ /* 0x040fe20000041854 */
[----:B------:R-:W2:Y:S02]  /*6470*/  LDSM.16.MT88.4 R8, [R166+0x9800] ;  /* 0x00980000a608783b */ /* 0x000ea40000004200 */
[----:B------:R-:W-:Y:S01]  /*6480*/  FADD.FTZ R52, R52, R115 ;  /* 0x0000007334347221 */ /* 0x000fe20000010000 */
[----:B------:R-:W5:Y:S02]  /*6490*/  MUFU.EX2 R3, R24 ;  /* 0x0000001800037308 */ /* 0x000f640000000800 */
[----:B------:R-:W-:Y:S01]  /*64a0*/  HMMA.16816.F32.BF16 R76, R4, R18, R76 ;  /* 0x00000012044c723c */ /* 0x000fe2000004184c */
[----:B------:R-:W-:Y:S01]  /*64b0*/  FADD.FTZ R151, R151, R52 ;  /* 0x0000003497977221 */ /* 0x000fe20000010000 */
[----:B------:R-:W2:Y:S03]  /*64c0*/  LDSM.16.MT88.4 R16, [R164+0x9800] ;  /* 0x00980000a410783b */ /* 0x000ea60000004200 */
[----:B------:R-:W-:-:S04]  /*64d0*/  FADD.FTZ R64, R64, R151 ;  /* 0x0000009740407221 */ /* 0x000fc80000010000 */
[----:B------:R-:W-:-:S04]  /*64e0*/  FADD.FTZ R147, R147, R64 ;  /* 0x0000004093937221 */ /* 0x000fc80000010000 */
[----:B------:R-:W-:Y:S01]  /*64f0*/  FADD.FTZ R60, R60, R147 ;  /* 0x000000933c3c7221 */ /* 0x000fe20000010000 */
[----:B----4-:R-:W-:Y:S03]  /*6500*/  HMMA.16816.F32.BF16 R72, R4, R12, R72 ;  /* 0x0000000c0448723c */ /* 0x010fe60000041848 */
[----:B------:R-:W-:-:S03]  /*6510*/  FADD.FTZ R145, R145, R60 ;  /* 0x0000003c91917221 */ /* 0x000fc60000010000 */
[----:B------:R-:W-:Y:S01]  /*6520*/  HMMA.16816.F32.BF16 R68, R4, R14, R68 ;  /* 0x0000000e0444723c */ /* 0x000fe20000041844 */
[----:B------:R-:W4:Y:S01]  /*6530*/  LDSM.16.MT88.4 R12, [R163+0x9800] ;  /* 0x00980000a30c783b */ /* 0x000f220000004200 */
[----:B------:R-:W-:-:S04]  /*6540*/  FADD.FTZ R106, R106, R145 ;  /* 0x000000916a6a7221 */ /* 0x000fc80000010000 */
[----:B------:R-:W-:Y:S01]  /*6550*/  FADD.FTZ R141, R141, R106 ;  /* 0x0000006a8d8d7221 */ /* 0x000fe20000010000 */
[----:B-1----:R-:W-:Y:S02]  /*6560*/  F2FP.BF16.F32.PACK_AB R4, R36, R39 ;  /* 0x000000272404723e */ /* 0x002fe400000010ff */
[----:B---3--:R-:W-:Y:S01]  /*6570*/  F2FP.BF16.F32.PACK_AB R6, R189, R38 ;  /* 0x00000026bd06723e */ /* 0x008fe200000010ff */
[----:B------:R-:W-:Y:S01]  /*6580*/  FADD.FTZ R141, R104, R141 ;  /* 0x0000008d688d7221 */ /* 0x000fe20000010000 */
[----:B-----5:R-:W-:Y:S01]  /*6590*/  F2FP.BF16.F32.PACK_AB R5, R33, R32 ;  /* 0x000000202105723e */ /* 0x020fe200000010ff */
[----:B------:R-:W-:Y:S01]  /*65a0*/  FADD.FTZ R32, R32, R55 ;  /* 0x0000003720207221 */ /* 0x000fe20000010000 */
[----:B------:R-:W-:Y:S01]  /*65b0*/  F2FP.BF16.F32.PACK_AB R7, R3, R28 ;  /* 0x0000001c0307723e */ /* 0x000fe200000010ff */
[----:B------:R-:W-:Y:S02]  /*65c0*/  FADD.FTZ R110, R110, R141 ;  /* 0x0000008d6e6e7221 */ /* 0x000fe40000010000 */
[----:B------:R-:W-:-:S02]  /*65d0*/  FADD.FTZ R33, R33, R32 ;  /* 0x0000002021217221 */ /* 0x000fc40000010000 */
[----:B------:R-:W-:Y:S02]  /*65e0*/  FADD.FTZ R110, R23, R110 ;  /* 0x0000006e176e7221 */ /* 0x000fe40000010000 */
[----:B--2---:R-:W-:Y:S01]  /*65f0*/  HMMA.16816.F32.BF16 R96, R4, R8, R96 ;  /* 0x000000080460723c */ /* 0x004fe20000041860 */
[----:B------:R-:W-:Y:S01]  /*6600*/  FADD.FTZ R28, R28, R33 ;  /* 0x000000211c1c7221 */ /* 0x000fe20000010000 */
[----:B------:R-:W-:-:S03]  /*6610*/  FADD.FTZ R107, R107, R110 ;  /* 0x0000006e6b6b7221 */ /* 0x000fc60000010000 */
[----:B------:R-:W-:Y:S01]  /*6620*/  FADD.FTZ R188, R3, R28 ;  /* 0x0000001c03bc7221 */ /* 0x000fe20000010000 */
[----:B------:R-:W-:Y:S01]  /*6630*/  HMMA.16816.F32.BF16 R92, R4, R10, R92 ;  /* 0x0000000a045c723c */ /* 0x000fe2000004185c */
[----:B------:R-:W1:Y:S01]  /*6640*/  LDSM.16.MT88.4 R8, [R162+0x9800] ;  /* 0x00980000a208783b */ /* 0x000e620000004200 */
[----:B------:R-:W-:-:S04]  /*6650*/  FADD.FTZ R22, R22, R107 ;  /* 0x0000006b16167221 */ /* 0x000fc80000010000 */
[----:B------:R-:W-:Y:S01]  /*6660*/  FADD.FTZ R39, R39, R22 ;  /* 0x0000001627277221 */ /* 0x000fe20000010000 */
[----:B------:R-:W-:Y:S03]  /*6670*/  HMMA.16816.F32.BF16 R88, R4, R16, R88 ;  /* 0x000000100458723c */ /* 0x000fe60000041858 */
[----:B------:R-:W-:-:S03]  /*6680*/  FADD.FTZ R39, R36, R39 ;  /* 0x0000002724277221 */ /* 0x000fc60000010000 */
[----:B------:R-:W-:Y:S01]  /*6690*/  HMMA.16816.F32.BF16 R84, R4, R18, R84 ;  /* 0x000000120454723c */ /* 0x000fe20000041854 */
[----:B------:R-:W-:-:S04]  /*66a0*/  FADD.FTZ R38, R38, R39 ;  /* 0x0000002726267221 */ /* 0x000fc80000010000 */
[----:B------:R-:W-:Y:S01]  /*66b0*/  FADD.FTZ R189, R189, R38 ;  /* 0x00000026bdbd7221 */ /* 0x000fe20000010000 */
[C---:B----4-:R-:W-:Y:S06]  /*66c0*/  HMMA.16816.F32.BF16 R80, R4.reuse, R12, R80 ;  /* 0x0000000c0450723c */ /* 0x050fec0000041850 */
[C---:B------:R-:W-:Y:S06]  /*66d0*/  HMMA.16816.F32.BF16 R76, R4.reuse, R14, R76 ;  /* 0x0000000e044c723c */ /* 0x040fec000004184c */
[C---:B-1----:R-:W-:Y:S06]  /*66e0*/  HMMA.16816.F32.BF16 R72, R4.reuse, R8, R72 ;  /* 0x000000080448723c */ /* 0x042fec0000041848 */
        /* <DEDUP_REMOVED lines=67> */
.L_x_6444:
[----:B------:R-:W-:-:S04]  /*6b20*/  LEA R3, -R128, RZ, 0x7 ;  /* 0x000000ff80037211 */ /* 0x000fc800078e39ff */
[----:B------:R-:W-:-:S07]  /*6b30*/  SHF.R.S32.HI R4, RZ, 0x1f, R3 ;  /* 0x0000001fff047819 */ /* 0x000fce0000011403 */
.L_x_6445:
[C---:B------:R-:W-:Y:S01]  /*6b40*/  IMAD.SHL.U32 R5, R128.reuse, 0x20, RZ ;  /* 0x0000002080057824 */ /* 0x040fe200078e00ff */
[----:B------:R-:W-:Y:S02]  /*6b50*/  LEA R174, P2, R3, R174, 0x1 ;  /* 0x000000ae03ae7211 */ /* 0x000fe400078408ff */
[----:B------:R-:W-:Y:S02]  /*6b60*/  SHF.L.U64.HI R6, R128, 0x5, R129 ;  /* 0x0000000580067819 */ /* 0x000fe40000010281 */
        /* <DEDUP_REMOVED lines=16> */
[-C--:B------:R-:W-:Y:S01]  /*6c70*/  IADD3 R4, P2, R12, R5.reuse, RZ ;  /* 0x000000050c047210 */ /* 0x080fe20007f5e0ff */
[----:B------:R-:W-:Y:S02]  /*6c80*/  LDGSTS.E.BYPASS.LTC128B.128 [R179+0x7800], desc[UR14][R20.64] ;  /* 0x0780000014b37fae */ /* 0x000fe4000b901d4e */
[--C-:B------:R-:W-:Y:S01]  /*6c90*/  IMAD.X R13, R15, 0x1, R6.reuse, P1 ;  /* 0x000000010f0d7824 */ /* 0x100fe200008e0606 */
[----:B------:R-:W-:Y:S01]  /*6ca0*/  IADD3 R24, P1, R4, R5, RZ ;  /* 0x0000000504187210 */ /* 0x000fe20007f3e0ff */
[----:B------:R-:W-:Y:S02]  /*6cb0*/  LDGSTS.E.BYPASS.LTC128B.128 [R179+0x8000], desc[UR14][R14.64] ;  /* 0x080000000eb37fae */ /* 0x000fe4000b901d4e */
[----:B------:R-:W-:-:S02]  /*6cc0*/  IMAD.X R5, R13, 0x1, R6, P2 ;  /* 0x000000010d057824 */ /* 0x000fc400010e0606 */
[----:B------:R-:W-:Y:S02]  /*6cd0*/  LDGSTS.E.BYPASS.LTC128B.128 [R179+0x8800], desc[UR14][R12.64] ;  /* 0x088000000cb37fae */ /* 0x000fe4000b901d4e */
[----:B------:R-:W-:Y:S01]  /*6ce0*/  IMAD.X R25, R5, 0x1, R6, P1 ;  /* 0x0000000105197824 */ /* 0x000fe200008e0606 */
[----:B------:R-:W-:Y:S01]  /*6cf0*/  ISETP.GE.AND P1, PT, R101, 0x3, PT ;  /* 0x000000036500780c */ /* 0x000fe20003f26270 */
[----:B------:R-:W-:Y:S04]  /*6d00*/  LDGSTS.E.BYPASS.LTC128B.128 [R179+0x9000], desc[UR14][R4.64] ;  /* 0x0900000004b37fae */ /* 0x000fe8000b901d4e */
[----:B------:R2:W-:Y:S04]  /*6d10*/  LDGSTS.E.BYPASS.LTC128B.128 [R179+0x9800], desc[UR14][R24.64] ;  /* 0x0980000018b37fae */ /* 0x0005e8000b901d4e */
[----:B------:R-:W-:Y:S04]  /*6d20*/  LDSM.16.M88.4 R16, [R172] ;  /* 0x00000000ac10783b */ /* 0x000fe80000000200 */
[----:B------:R-:W3:Y:S04]  /*6d30*/  LDSM.16.M88.4 R56, [R171+0x3000] ;  /* 0x00300000ab38783b */ /* 0x000ee80000000200 */
[----:B------:R-:W4:Y:S04]  /*6d40*/  LDSM.16.M88.4 R48, [R171+0x3800] ;  /* 0x00380000ab30783b */ /* 0x000f280000000200 */
[----:B-1----:R-:W1:Y:S04]  /*6d50*/  LDSM.16.M88.4 R8, [R171+0x2000] ;  /* 0x00200000ab08783b */ /* 0x002e680000000200 */
[----:B------:R-:W-:Y:S04]  /*6d60*/  LDSM.16.M88.4 R112, [R170] ;  /* 0x00000000aa70783b */ /* 0x000fe80000000200 */
[----:B------:R-:W5:Y:S04]  /*6d70*/  LDSM.16.M88.4 R108, [R165+0x3000] ;  /* 0x00300000a56c783b */ /* 0x000f680000000200 */
        /* <DEDUP_REMOVED lines=8> */
[C---:B----4-:R-:W-:Y:S03]  /*6e00*/  HMMA.16816.F32.BF16 R52, R16.reuse, R48, RZ ;  /* 0x000000301034723c */ /* 0x050fe600000418ff */
[----:B------:R-:W-:Y:S03]  /*6e10*/  LDSM.16.M88.4 R20, [R165+0x2800] ;  /* 0x00280000a514783b */ /* 0x000fe60000000200 */
[C---:B------:R-:W-:Y:S01]  /*6e20*/  HMMA.16816.F32.BF16 R56, R16.reuse, R58, RZ ;  /* 0x0000003a1038723c */ /* 0x040fe200000418ff */
[----:B------:R-:W-:Y:S04]  /*6e30*/  LDSM.16.M88.4 R120, [R171+0x5800] ;  /* 0x00580000ab78783b */ /* 0x000fe80000000200 */
[----:B------:R-:W0:Y:S01]  /*6e40*/  LDGDEPBAR ;  /* 0x00000000000079af */ /* 0x000e220000000000 */
[C---:B------:R-:W-:Y:S06]  /*6e50*/  HMMA.16816.F32.BF16 R48, R16.reuse, R50, RZ ;  /* 0x000000321030723c */ /* 0x040fec00000418ff */
[C---:B-1----:R-:W-:Y:S06]  /*6e60*/  HMMA.16816.F32.BF16 R12, R16.reuse, R8, RZ ;  /* 0x00000008100c723c */ /* 0x042fec00000418ff */
[----:B------:R-:W-:Y:S06]  /*6e70*/  HMMA.16816.F32.BF16 R8, R16, R10, RZ ;  /* 0x0000000a1008723c */ /* 0x000fec00000418ff */
[C---:B-----5:R-:W-:Y:S06]  /*6e80*/  HMMA.16816.F32.BF16 R60, R112.reuse, R108, R60 ;  /* 0x0000006c703c723c */ /* 0x060fec000004183c */
[C---:B------:R-:W-:Y:S01]  /*6e90*/  HMMA.16816.F32.BF16 R56, R112.reuse, R110, R56 ;  /* 0x0000006e7038723c */ /* 0x040fe20000041838 */
[----:B------:R-:W1:Y:S05]  /*6ea0*/  LDSM.16.M88.4 R108, [R165+0x4800] ;  /* 0x00480000a56c783b */ /* 0x000e6a0000000200 */
[C---:B------:R-:W-:Y:S06]  /*6eb0*/  HMMA.16816.F32.BF16 R52, R112.reuse, R104, R52 ;  /* 0x000000687034723c */ /* 0x040fec0000041834 */
[C---:B------:R-:W-:Y:S01]  /*6ec0*/  HMMA.16816.F32.BF16 R48, R112.reuse, R106, R48 ;  /* 0x0000006a7030723c */ /* 0x040fe20000041830 */
[----:B------:R-:W3:Y:S05]  /*6ed0*/  LDSM.16.M88.4 R104, [R165+0x5000] ;  /* 0x00500000a568783b */ /* 0x000eea0000000200 */
[C---:B------:R-:W-:Y:S06]  /*6ee0*/  HMMA.16816.F32.BF16 R12, R112.reuse, R28, R12 ;  /* 0x0000001c700c723c */ /* 0x040fec000004180c */
[----:B------:R-:W-:Y:S06]  /*6ef0*/  HMMA.16816.F32.BF16 R8, R112, R30, R8 ;  /* 0x0000001e7008723c */ /* 0x000fec0000041808 */
[C---:B------:R-:W-:Y:S06]  /*6f00*/  HMMA.16816.F32.BF16 R36, R16.reuse, R32, RZ ;  /* 0x000000201024723c */ /* 0x040fec00000418ff */
[C---:B--2---:R-:W-:Y:S06]  /*6f10*/  HMMA.16816.F32.BF16 R28, R16.reuse, R24, RZ ;  /* 0x00000018101c723c */ /* 0x044fec00000418ff */
[C---:B------:R-:W-:Y:S06]  /*6f20*/  HMMA.16816.F32.BF16 R32, R16.reuse, R34, RZ ;  /* 0x000000221020723c */ /* 0x040fec00000418ff */
[----:B------:R-:W-:Y:S06]  /*6f30*/  HMMA.16816.F32.BF16 R24, R16, R26, RZ ;  /* 0x0000001a1018723c */ /* 0x000fec00000418ff */
[C---:B-1----:R-:W-:Y:S06]  /*6f40*/  HMMA.16816.F32.BF16 R36, R112.reuse, R108, R36 ;  /* 0x0000006c7024723c */ /* 0x042fec0000041824 */
[C---:B---3--:R-:W-:Y:S06]  /*6f50*/  HMMA.16816.F32.BF16 R28, R112.reuse, R104, R28 ;  /* 0x00000068701c723c */ /* 0x048fec000004181c */
[C---:B------:R-:W-:Y:S01]  /*6f60*/  HMMA.16816.F32.BF16 R32, R112.reuse, R110, R32 ;  /* 0x0000006e7020723c */ /* 0x040fe20000041820 */
[----:B------:R-:W-:Y:S05]  /*6f70*/  LDSM.16.M88.4 R108, [R169] ;  /* 0x00000000a96c783b */ /* 0x000fea0000000200 */
[----:B------:R-:W-:Y:S01]  /*6f80*/  HMMA.16816.F32.BF16 R24, R112, R106, R24 ;  /* 0x0000006a7018723c */ /* 0x000fe20000041818 */
[----:B------:R-:W1:Y:S05]  /*6f90*/  LDSM.16.M88.4 R104, [R168] ;  /* 0x00000000a868783b */ /* 0x000e6a0000000200 */
[C---:B------:R-:W-:Y:S06]  /*6fa0*/  HMMA.16816.F32.BF16 R44, R16.reuse, R40, RZ ;  /* 0x00000028102c723c */ /* 0x040fec00000418ff */
[C---:B------:R-:W-:Y:S06]  /*6fb0*/  HMMA.16816.F32.BF16 R40, R16.reuse, R42, RZ ;  /* 0x0000002a1028723c */ /* 0x040fec00000418ff */
[C---:B------:R-:W-:Y:S06]  /*6fc0*/  HMMA.16816.F32.BF16 R4, R16.reuse, R64, RZ ;  /* 0x000000401004723c */ /* 0x040fec00000418ff */
[----:B------:R-:W-:Y:S06]  /*6fd0*/  HMMA.16816.F32.BF16 R64, R16, R66, RZ ;  /* 0x000000421040723c */ /* 0x000fec00000418ff */
[C---:B------:R-:W-:Y:S06]  /*6fe0*/  HMMA.16816.F32.BF16 R44, R112.reuse, R116, R44 ;  /* 0x00000074702c723c */ /* 0x040fec000004182c */
[----:B------:R-:W-:Y:S01]  /*6ff0*/  HMMA.16816.F32.BF16 R40, R112, R118, R40 ;  /* 0x000000767028723c */ /* 0x000fe20000041828 */
[----:B------:R-:W2:Y:S05]  /*7000*/  LDSM.16.M88.4 R116, [R161] ;  /* 0x00000000a174783b */ /* 0x000eaa0000000200 */
[C---:B-1----:R-:W-:Y:S06]  /*7010*/  HMMA.16816.F32.BF16 R12, R108.reuse, R104, R12 ;  /* 0x000000686c0c723c */ /* 0x042fec000004180c */
[----:B------:R-:W-:Y:S01]  /*7020*/  HMMA.16816.F32.BF16 R8, R108, R106, R8 ;  /* 0x0000006a6c08723c */ /* 0x000fe20000041808 */
[----:B------:R-:W1:Y:S05]  /*7030*/  LDSM.16.M88.4 R104, [R159] ;  /* 0x000000009f68783b */ /* 0x000e6a0000000200 */
[C---:B------:R-:W-:Y:S06]  /*7040*/  HMMA.16816.F32.BF16 R4, R112.reuse, R20, R4 ;  /* 0x000000147004723c */ /* 0x040fec0000041804 */
[----:B------:R-:W-:Y:S06]  /*7050*/  HMMA.16816.F32.BF16 R64, R112, R22, R64 ;  /* 0x000000167040723c */ /* 0x000fec0000041840 */
[C---:B------:R-:W-:Y:S06]  /*7060*/  HMMA.16816.F32.BF16 R20, R16.reuse, R120, RZ ;  /* 0x000000781014723c */ /* 0x040fec00000418ff */
[----:B------:R-:W-:Y:S01]  /*7070*/  HMMA.16816.F32.BF16 R16, R16, R122, RZ ;  /* 0x0000007a1010723c */ /* 0x000fe200000418ff */
[----:B------:R-:W3:Y:S05]  /*7080*/  LDSM.16.M88.4 R120, [R165+0x5800] ;  /* 0x00580000a578783b */ /* 0x000eea0000000200 */
[C---:B--2---:R-:W-:Y:S06]  /*7090*/  HMMA.16816.F32.BF16 R4, R108.reuse, R116, R4 ;  /* 0x000000746c04723c */ /* 0x044fec0000041804 */
[C---:B------:R-:W-:Y:S01]  /*70a0*/  HMMA.16816.F32.BF16 R64, R108.reuse, R118, R64 ;  /* 0x000000766c40723c */ /* 0x040fe20000041840 */
[----:B------:R-:W2:Y:S05]  /*70b0*/  LDSM.16.M88.4 R116, [R157] ;  /* 0x000000009d74783b */ /* 0x000eaa0000000200 */
[C---:B-1----:R-:W-:Y:S06]  /*70c0*/  HMMA.16816.F32.BF16 R52, R108.reuse, R104, R52 ;  /* 0x000000686c34723c */ /* 0x042fec0000041834 */
[----:B------:R-:W-:Y:S01]  /*70d0*/  HMMA.16816.F32.BF16 R48, R108, R106, R48 ;  /* 0x0000006a6c30723c */ /* 0x000fe20000041830 */
[----:B------:R-:W1:Y:S05]  /*70e0*/  LDSM.16.M88.4 R104, [R156] ;  /* 0x000000009c68783b */ /* 0x000e6a0000000200 */
[C---:B---3--:R-:W-:Y:S06]  /*70f0*/  HMMA.16816.F32.BF16 R20, R112.reuse, R120, R20 ;  /* 0x000000787014723c */ /* 0x048fec0000041814 */
[----:B------:R-:W-:Y:S01]  /*7100*/  HMMA.16816.F32.BF16 R16, R112, R122, R16 ;  /* 0x0000007a7010723c */ /* 0x000fe20000041810 */
[----:B------:R-:W3:Y:S04]  /*7110*/  LDSM.16.M88.4 R120, [R158] ;  /* 0x000000009e78783b */ /* 0x000ee80000000200 */
[----:B------:R-:W4:Y:S01]  /*7120*/  LDSM.16.M88.4 R112, [R160] ;  /* 0x00000000a070783b */ /* 0x000f220000000200 */
[C---:B--2---:R-:W-:Y:S06]  /*7130*/  HMMA.16816.F32.BF16 R36, R108.reuse, R116, R36 ;  /* 0x000000746c24723c */ /* 0x044fec0000041824 */
[C---:B------:R-:W-:Y:S01]  /*7140*/  HMMA.16816.F32.BF16 R32, R108.reuse, R118, R32 ;  /* 0x000000766c20723c */ /* 0x040fe20000041820 */
[----:B------:R-:W-:Y:S05]  /*7150*/  LDSM.16.M88.4 R116, [R167] ;  /* 0x00000000a774783b */ /* 0x000fea0000000200 */
[C---:B-1----:R-:W-:Y:S06]  /*7160*/  HMMA.16816.F32.BF16 R28, R108.reuse, R104, R28 ;  /* 0x000000686c1c723c */ /* 0x042fec000004181c */
[C---:B------:R-:W-:Y:S01]  /*7170*/  HMMA.16816.F32.BF16 R24, R108.reuse, R106, R24 ;  /* 0x0000006a6c18723c */ /* 0x040fe20000041818 */
[----:B------:R-:W1:Y:S05]  /*7180*/  LDSM.16.M88.4 R104, [R100] ;  /* 0x000000006468783b */ /* 0x000e6a0000000200 */
[C---:B---3--:R-:W-:Y:S06]  /*7190*/  HMMA.16816.F32.BF16 R44, R108.reuse, R120, R44 ;  /* 0x000000786c2c723c */ /* 0x048fec000004182c */
[C---:B------:R-:W-:Y:S01]  /*71a0*/  HMMA.16816.F32.BF16 R40, R108.reuse, R122, R40 ;  /* 0x0000007a6c28723c */ /* 0x040fe20000041828 */
[----:B------:R-:W2:Y:S05]  /*71b0*/  LDSM.16.M88.4 R120, [R100+0x800] ;  /* 0x000800006478783b */ /* 0x000eaa0000000200 */
[C---:B----4-:R-:W-:Y:S06]  /*71c0*/  HMMA.16816.F32.BF16 R60, R108.reuse, R112, R60 ;  /* 0x000000706c3c723c */ /* 0x050fec000004183c */
[----:B------:R-:W-:Y:S01]  /*71d0*/  HMMA.16816.F32.BF16 R56, R108, R114, R56 ;  /* 0x000000726c38723c */ /* 0x000fe20000041838 */
[----:B------:R-:W3:Y:S05]  /*71e0*/  LDSM.16.M88.4 R112, [R102] ;  /* 0x000000006670783b */ /* 0x000eea0000000200 */
[C---:B-1----:R-:W-:Y:S06]  /*71f0*/  HMMA.16816.F32.BF16 R12, R116.reuse, R104, R12 ;  /* 0x00000068740c723c */ /* 0x042fec000004180c */
[C---:B------:R-:W-:Y:S01]  /*7200*/  HMMA.16816.F32.BF16 R8, R116.reuse, R106, R8 ;  /* 0x0000006a7408723c */ /* 0x040fe20000041808 */
[----:B------:R-:W1:Y:S05]  /*7210*/  LDSM.16.M88.4 R104, [R100+0x2000] ;  /* 0x002000006468783b */ /* 0x000e6a0000000200 */
[----:B--2---:R-:W-:-:S12]  /*7220*/  HMMA.16816.F32.BF16 R4, R116, R120, R4 ;  /* 0x000000787404723c */ /* 0x004fd80000041804 */
[----:B------:R-:W-:Y:S01]  /*7230*/  FMUL.FTZ R3, R13, UR8 ;  /* 0x000000080d037c20 */ /* 0x000fe20008410000 */
[----:B------:R-:W-:Y:S05]  /*7240*/  HMMA.16816.F32.BF16 R64, R116, R122, R64 ;  /* 0x0000007a7440723c */ /* 0x000fea0000041840 */
[----:B------:R-:W-:Y:S01]  /*7250*/  FMUL.FTZ R10, R10, UR8 ;  /* 0x000000080a0a7c20 */ /* 0x000fe20008410000 */
[----:B------:R-:W-:Y:S01]  /*7260*/  MUFU.TANH R3, R3 ;  /* 0x0000000300037308 */ /* 0x000fe20000002400 */
[----:B------:R-:W-:Y:S01]  /*7270*/  FMUL.FTZ R9, R9, UR8 ;  /* 0x0000000809097c20 */ /* 0x000fe20008410000 */
[----:B------:R-:W-:Y:S01]  /*7280*/  FMUL.FTZ R11, R11, UR8 ;  /* 0x000000080b0b7c20 */ /* 0x000fe20008410000 */
[C---:B---3--:R-:W-:Y:S05]  /*7290*/  HMMA.16816.F32.BF16 R20, R108.reuse, R112, R20 ;  /* 0x000000706c14723c */ /* 0x048fea0000041814 */
[----:B------:R-:W-:Y:S01]  /*72a0*/  MUFU.TANH R9, R9 ;  /* 0x0000000900097308 */ /* 0x000fe20000002400 */
[----:B------:R-:W-:Y:S01]  /*72b0*/  HMMA.16816.F32.BF16 R16, R108, R114, R16 ;  /* 0x000000726c10723c */ /* 0x000fe20000041810 */
[----:B------:R-:W2:Y:S04]  /*72c0*/  LDSM.16.M88.4 R108, [R100+0x1800] ;  /* 0x00180000646c783b */ /* 0x000ea80000000200 */
[----:B------:R-:W3:Y:S01]  /*72d0*/  LDSM.16.M88.4 R112, [R100+0x1000] ;  /* 0x001000006470783b */ /* 0x000ee20000000200 */
[----:B-1----:R-:W-:Y:S01]  /*72e0*/  HMMA.16816.F32.BF16 R40, R116, R106, R40 ;  /* 0x0000006a7428723c */ /* 0x002fe20000041828 */
[----:B------:R-:W-:Y:S01]  /*72f0*/  FMUL.FTZ R217, R4, UR8 ;  /* 0x0000000804d97c20 */ /* 0x000fe20008410000 */
[----:B------:R-:W-:Y:S01]  /*7300*/  FMUL.FTZ R213, R6, UR8 ;  /* 0x0000000806d57c20 */ /* 0x000fe20008410000 */
[----:B------:R-:W-:-:S03]  /*7310*/  FMUL.FTZ R211, R7, UR8 ;  /* 0x0000000807d37c20 */ /* 0x000fc60008410000 */
[----:B------:R-:W-:Y:S01]  /*7320*/  HMMA.16816.F32.BF16 R44, R116, R104, R44 ;  /* 0x00000068742c723c */ /* 0x000fe2000004182c */
[----:B------:R-:W-:Y:S01]  /*7330*/  FMUL.FTZ R106, R8, UR8 ;  /* 0x00000008086a7c20 */ /* 0x000fe20008410000 */
[----:B------:R-:W-:Y:S01]  /*7340*/  FMUL.FTZ R8, R5, UR8 ;  /* 0x0000000805087c20 */ /* 0x000fe20008410000 */
[----:B------:R-:W-:Y:S01]  /*7350*/  FMUL.FTZ R107, R15, UR8 ;  /* 0x000000080f6b7c20 */ /* 0x000fe20008410000 */
[----:B------:R-:W1:Y:S01]  /*7360*/  LDSM.16.M88.4 R4, [R100+0x3000] ;  /* 0x003000006404783b */ /* 0x000e620000000200 */
[----:B------:R-:W-:Y:S01]  /*7370*/  MUFU.TANH R105, R11 ;  /* 0x0000000b00697308 */ /* 0x000fe20000002400 */
[----:B------:R-:W-:Y:S01]  /*7380*/  FMUL.FTZ R64, R64, UR8 ;  /* 0x0000000840407c20 */ /* 0x000fe20008410000 */
[----:B------:R-:W-:Y:S01]  /*7390*/  FMUL.FTZ R104, R14, UR8 ;  /* 0x000000080e687c20 */ /* 0x000fe20008410000 */
[----:B------:R-:W-:Y:S01]  /*73a0*/  FMUL.FTZ R66, R66, UR8 ;  /* 0x0000000842427c20 */ /* 0x000fe20008410000 */
[----:B------:R-:W-:-:S04]  /*73b0*/  FMUL.FTZ R67, R67, UR8 ;  /* 0x0000000843437c20 */ /* 0x000fc80008410000 */
[----:B------:R-:W-:Y:S05]  /*73c0*/  MUFU.TANH R107, R107 ;  /* 0x0000006b006b7308 */ /* 0x000fea0000002400 */
[----:B------:R-:W-:Y:S01]  /*73d0*/  FMUL.FTZ R40, R40, UR8 ;  /* 0x0000000828287c20 */ /* 0x000fe20008410000 */
[----:B------:R-:W-:Y:S01]  /*73e0*/  FMUL.FTZ R42, R42, UR8 ;  /* 0x000000082a2a7c20 */ /* 0x000fe20008410000 */
[----:B------:R-:W-:Y:S01]  /*73f0*/  FMUL.FTZ R41, R41, UR8 ;  /* 0x0000000829297c20 */ /* 0x000fe20008410000 */
[----:B------:R-:W4:Y:S01]  /*7400*/  MUFU.TANH R106, R106 ;  /* 0x0000006a006a7308 */ /* 0x000f220000002400 */
[----:B------:R-:W-:Y:S02]  /*7410*/  FMUL.FTZ R43, R43, UR8 ;  /* 0x000000082b2b7c20 */ /* 0x000fe40008410000 */
[----:B------:R-:W-:Y:S01]  /*7420*/  FMUL.FTZ R44, R44, UR8 ;  /* 0x000000082c2c7c20 */ /* 0x000fe20008410000 */
[----:B------:R-:W-:Y:S01]  /*7430*/  FMUL.FTZ R46, R46, UR8 ;  /* 0x000000082e2e7c20 */ /* 0x000fe20008410000 */
[----:B------:R-:W-:Y:S01]  /*7440*/  FMUL.FTZ R45, R45, UR8 ;  /* 0x000000082d2d7c20 */ /* 0x000fe20008410000 */
[----:B------:R-:W-:Y:S01]  /*7450*/  FMUL.FTZ R47, R47, UR8 ;  /* 0x000000082f2f7c20 */ /* 0x000fe20008410000 */
[C---:B--2---:R-:W-:Y:S01]  /*7460*/  HMMA.16816.F32.BF16 R52, R116.reuse, R108, R52 ;  /* 0x0000006c7434723c */ /* 0x044fe20000041834 */
[----:B------:R2:W-:Y:S05]  /*7470*/  MUFU.TANH R109, R10 ;  /* 0x0000000a006d7308 */ /* 0x0005ea0000002400 */
[----:B------:R-:W-:Y:S01]  /*7480*/  HMMA.16816.F32.BF16 R48, R116, R110, R48 ;  /* 0x0000006e7430723c */ /* 0x000fe20000041830 */
[----:B------:R-:W-:-:S02]  /*7490*/  FMUL.FTZ R108, R12, UR8 ;  /* 0x000000080c6c7c20 */ /* 0x000fc40008410000 */
[----:B------:R-:W5:Y:S01]  /*74a0*/  LDSM.16.M88.4 R12, [R100+0x2800] ;  /* 0x00280000640c783b */ /* 0x000f620000000200 */
[----:B------:R-:W4:Y:S02]  /*74b0*/  MUFU.TANH R217, R217 ;  /* 0x000000d900d97308 */ /* 0x000f240000002400 */
[C---:B---3--:R-:W-:Y:S06]  /*74c0*/  HMMA.16816.F32.BF16 R60, R116.reuse, R112, R60 ;  /* 0x00000070743c723c */ /* 0x048fec000004183c */
[C---:B-1----:R-:W-:Y:S01]  /*74d0*/  HMMA.16816.F32.BF16 R28, R116.reuse, R4, R28 ;  /* 0x00000004741c723c */ /* 0x042fe2000004181c */
[----:B--2---:R-:W1:Y:S01]  /*74e0*/  S2R R10, SR_TID.X ;  /* 0x00000000000a7919 */ /* 0x004e620000002100 */
[----:B------:R-:W2:Y:S04]  /*74f0*/  MUFU.TANH R213, R213 ;  /* 0x000000d500d57308 */ /* 0x000ea80000002400 */
[C---:B------:R-:W-:Y:S01]  /*7500*/  HMMA.16816.F32.BF16 R24, R116.reuse, R6, R24 ;  /* 0x000000067418723c */ /* 0x040fe20000041818 */
[----:B------:R-:W3:Y:S01]  /*7510*/  LDSM.16.M88.4 R4, [R100+0x3800] ;  /* 0x003800006404783b */ /* 0x000ee20000000200 */
[----:B------:R-:W-:Y:S01]  /*7520*/  FMUL.FTZ R155, R53, UR8 ;  /* 0x00000008359b7c20 */ /* 0x000fe20008410000 */
[----:B------:R-:W-:Y:S01]  /*7530*/  FMUL.FTZ R52, R52, UR8 ;  /* 0x0000000834347c20 */ /* 0x000fe20008410000 */
[----:B------:R-:W-:Y:S01]  /*7540*/  MUFU.TANH R8, R8 ;  /* 0x0000000800087308 */ /* 0x000fe20000002400 */
        /* <DEDUP_REMOVED lines=12> */
[----:B------:R-:W-:-:S04]  /*7610*/  DEPBAR.LE SB0, 0x0 ;  /* 0x000080000000791a */ /* 0x000fc80000000000 */
[----:B------:R-:W2:Y:S01]  /*7620*/  MUFU.TANH R215, R64 ;  /* 0x0000004000d77308 */ /* 0x000ea20000002400 */
[----:B------:R-:W-:Y:S01]  /*7630*/  FMUL.FTZ R28, R28, UR8 ;  /* 0x000000081c1c7c20 */ /* 0x000fe20008410000 */
[----:B------:R-:W-:Y:S01]  /*7640*/  FMUL.FTZ R29, R29, UR8 ;  /* 0x000000081d1d7c20 */ /* 0x000fe20008410000 */
[----:B------:R-:W-:Y:S01]  /*7650*/  FMUL.FTZ R30, R30, UR8 ;  /* 0x000000081e1e7c20 */ /* 0x000fe20008410000 */
[C---:B-----5:R-:W-:Y:S01]  /*7660*/  HMMA.16816.F32.BF16 R32, R116.reuse, R14, R32 ;  /* 0x0000000e7420723c */ /* 0x060fe20000041820 */
[----:B------:R-:W-:Y:S01]  /*7670*/  FMUL.FTZ R24, R24, UR8 ;  /* 0x0000000818187c20 */ /* 0x000fe20008410000 */
[----:B-1----:R-:W-:Y:S02]  /*7680*/  IMAD.SHL.U32 R10, R10, 0x2, RZ ;  /* 0x000000020a0a7824 */ /* 0x002fe400078e00ff */
[----:B------:R-:W-:Y:S01]  /*7690*/  FMUL.FTZ R31, R31, UR8 ;  /* 0x000000081f1f7c20 */ /* 0x000fe20008410000 */
[----:B------:R-:W1:Y:S01]  /*76a0*/  MUFU.TANH R209, R66 ;  /* 0x0000004200d17308 */ /* 0x000e620000002400 */
[----:B------:R-:W-:Y:S01]  /*76b0*/  FMUL.FTZ R27, R27, UR8 ;  /* 0x000000081b1b7c20 */ /* 0x000fe20008410000 */
[C---:B------:R-:W-:Y:S01]  /*76c0*/  HMMA.16816.F32.BF16 R36, R116.reuse, R12, R36 ;  /* 0x0000000c7424723c */ /* 0x040fe20000041824 */
[----:B------:R-:W-:Y:S01]  /*76d0*/  LOP3.LUT R53, R10, 0x6, RZ, 0xc0, !PT ;  /* 0x000000060a357812 */ /* 0x000fe200078ec0ff */
        /* <DEDUP_REMOVED lines=8> */
[C---:B---3--:R-:W-:Y:S04]  /*7760*/  HMMA.16816.F32.BF16 R20, R116.reuse, R4, R20 ;  /* 0x000000047414723c */ /* 0x048fe80000041814 */
[----:B------:R-:W-:Y:S02]  /*7770*/  MUFU.TANH R12, R12 ;  /* 0x0000000c000c7308 */ /* 0x000fe40000002400 */
[----:B------:R-:W-:Y:S01]  /*7780*/  HMMA.16816.F32.BF16 R16, R116, R6, R16 ;  /* 0x000000067410723c */ /* 0x000fe20000041810 */
[----:B------:R-:W-:-:S02]  /*7790*/  IMAD.SHL.U32 R4, R177, 0x80, RZ ;  /* 0x00000080b1047824 */ /* 0x000fc400078e00ff */
[----:B------:R-:W-:Y:S01]  /*77a0*/  FMUL.FTZ R34, R34, UR8 ;  /* 0x0000000822227c20 */ /* 0x000fe20008410000 */
[----:B------:R-:W-:Y:S01]  /*77b0*/  FMUL.FTZ R32, R32, UR8 ;  /* 0x0000000820207c20 */ /* 0x000fe20008410000 */
[----:B------:R-:W-:Y:S01]  /*77c0*/  FMUL.FTZ R33, R33, UR8 ;  /* 0x0000000821217c20 */ /* 0x000fe20008410000 */
[----:B------:R-:W-:Y:S01]  /*77d0*/  FMUL.FTZ R35, R35, UR8 ;  /* 0x0000000823237c20 */ /* 0x000fe20008410000 */
[C-C-:B------:R-:W-:Y:S01]  /*77e0*/  LOP3.LUT R5, R4.reuse, 0x8, R53.reuse, 0xfe, !PT ;  /* 0x0000000804057812 */ /* 0x140fe200078efe35 */
[----:B------:R-:W3:Y:S01]  /*77f0*/  MUFU.TANH R205, R60 ;  /* 0x0000003c00cd7308 */ /* 0x000ee20000002400 */
[----:B------:R-:W-:Y:S01]  /*7800*/  LOP3.LUT R10, R4, R53, RZ, 0xfc, !PT ;  /* 0x00000035040a7212 */ /* 0x000fe200078efcff */
[----:B------:R-:W-:Y:S01]  /*7810*/  FMUL.FTZ R36, R36, UR8 ;  /* 0x0000000824247c20 */ /* 0x000fe20008410000 */
[CC--:B------:R-:W-:Y:S01]  /*7820*/  ISETP.GE.AND P4, PT, R5.reuse, R132.reuse, PT ;  /* 0x000000840500720c */ /* 0x0c0fe20003f86270 */
[----:B------:R-:W-:Y:S01]  /*7830*/  FMUL.FTZ R38, R38, UR8 ;  /* 0x0000000826267c20 */ /* 0x000fe20008410000 */
[-C--:B------:R-:W-:Y:S01]  /*7840*/  ISETP.GE.AND P3, PT, R5, R131.reuse, PT ;  /* 0x000000830500720c */ /* 0x080fe20003f66270 */
[----:B------:R-:W-:Y:S01]  /*7850*/  FMUL.FTZ R37, R37, UR8 ;  /* 0x0000000825257c20 */ /* 0x000fe20008410000 */
[--C-:B------:R-:W-:Y:S01]  /*7860*/  LOP3.LUT R5, R4, 0x10, R53.reuse, 0xfe, !PT ;  /* 0x0000001004057812 */ /* 0x100fe200078efe35 */
[----:B------:R-:W5:Y:S01]  /*7870*/  MUFU.TANH R197, R62 ;  /* 0x0000003e00c57308 */ /* 0x000f620000002400 */
[----:B----4-:R-:W-:Y:S01]  /*7880*/  FSEL R15, R106, -INF , !P4 ;  /* 0xff8000006a0f7808 */ /* 0x010fe20006000000 */
[----:B------:R-:W-:Y:S01]  /*7890*/  FMUL.FTZ R39, R39, UR8 ;  /* 0x0000000827277c20 */ /* 0x000fe20008410000 */
[CC--:B------:R-:W-:Y:S01]  /*78a0*/  ISETP.GE.AND P5, PT, R5.reuse, R132.reuse, PT ;  /* 0x000000840500720c */ /* 0x0c0fe20003fa6270 */
[----:B------:R-:W-:Y:S01]  /*78b0*/  FMUL.FTZ R20, R20, UR8 ;  /* 0x0000000814147c20 */ /* 0x000fe20008410000 */
[-C--:B------:R-:W-:Y:S01]  /*78c0*/  ISETP.GE.AND P6, PT, R5, R131.reuse, PT ;  /* 0x000000830500720c */ /* 0x080fe20003fc6270 */
[C---:B------:R-:W-:Y:S01]  /*78d0*/  VIADD R5, R10.reuse, 0x1 ;  /* 0x000000010a057836 */ /* 0x040fe20000000000 */
[----:B------:R-:W-:Y:S01]  /*78e0*/  FSEL R217, R217, -INF , !P5 ;  /* 0xff800000d9d97808 */ /* 0x000fe20006800000 */
[----:B------:R-:W-:Y:S01]  /*78f0*/  MUFU.TANH R203, R61 ;  /* 0x0000003d00cb7308 */ /* 0x000fe20000002400 */
[----:B--2---:R-:W-:Y:S01]  /*7900*/  FSEL R213, R213, -INF , !P6 ;  /* 0xff800000d5d57808 */ /* 0x004fe20007000000 */
[----:B------:R-:W-:Y:S01]  /*7910*/  VIADD R6, R10, 0x59 ;  /* 0x000000590a067836 */ /* 0x000fe20000000000 */
[-C--:B------:R-:W-:Y:S01]  /*7920*/  ISETP.GE.AND P2, PT, R5, R132.reuse, PT ;  /* 0x000000840500720c */ /* 0x080fe20003f46270 */
[----:B------:R-:W-:Y:S01]  /*7930*/  FMUL.FTZ R21, R21, UR8 ;  /* 0x0000000815157c20 */ /* 0x000fe20008410000 */
[--C-:B------:R-:W-:Y:S01]  /*7940*/  LOP3.LUT R7, R4, 0x68, R53.reuse, 0xfe, !PT ;  /* 0x0000006804077812 */ /* 0x100fe200078efe35 */
[----:B------:R-:W-:Y:S01]  /*7950*/  FMUL.FTZ R22, R22, UR8 ;  /* 0x0000000816167c20 */ /* 0x000fe20008410000 */
[----:B------:R-:W-:Y:S01]  /*7960*/  FSEL R51, R3, -INF , !P2 ;  /* 0xff80000003337808 */ /* 0x000fe20005000000 */
[----:B------:R-:W-:Y:S01]  /*7970*/  MUFU.TANH R195, R63 ;  /* 0x0000003f00c37308 */ /* 0x000fe20000002400 */
[-C--:B------:R-:W-:Y:S01]  /*7980*/  ISETP.GE.AND P2, PT, R5, R131.reuse, PT ;  /* 0x000000830500720c */ /* 0x080fe20003f46270 */
[----:B------:R-:W-:Y:S01]  /*7990*/  FMUL.FTZ R16, R16, UR8 ;  /* 0x0000000810107c20 */ /* 0x000fe20008410000 */
[----:B------:R-:W-:Y:S01]  /*79a0*/  LOP3.LUT R3, R4, 0x18, R53, 0xfe, !PT ;  /* 0x0000001804037812 */ /* 0x000fe200078efe35 */
[----:B------:R-:W-:Y:S01]  /*79b0*/  FMUL.FTZ R17, R17, UR8 ;  /* 0x0000000811117c20 */ /* 0x000fe20008410000 */
[----:B------:R-:W-:Y:S01]  /*79c0*/  FSEL R11, R107, -INF , !P2 ;  /* 0xff8000006b0b7808 */ /* 0x000fe20005000000 */
[----:B------:R-:W-:Y:S01]  /*79d0*/  FMUL.FTZ R18, R18, UR8 ;  /* 0x0000000812127c20 */ /* 0x000fe20008410000 */
[C---:B------:R-:W-:Y:S01]  /*79e0*/  ISETP.GE.AND P2, PT, R3.reuse, R132, PT ;  /* 0x000000840300720c */ /* 0x040fe20003f46270 */
[----:B------:R-:W2:Y:S01]  /*79f0*/  MUFU.TANH R199, R56 ;  /* 0x0000003800c77308 */ /* 0x000ea20000002400 */
[----:B------:R-:W-:Y:S01]  /*7a00*/  ISETP.GE.AND P4, PT, R3, R131, PT ;  /* 0x000000830300720c */ /* 0x000fe20003f86270 */
[----:B------:R-:W-:Y:S01]  /*7a10*/  VIADD R3, R10, 0x9 ;  /* 0x000000090a037836 */ /* 0x000fe20000000000 */
[----:B------:R-:W-:Y:S01]  /*7a20*/  FSEL R5, R109, -INF , !P3 ;  /* 0xff8000006d057808 */ /* 0x000fe20005800000 */
[----:B------:R-:W-:Y:S01]  /*7a30*/  FMUL.FTZ R19, R19, UR8 ;  /* 0x0000000813137c20 */ /* 0x000fe20008410000 */
[----:B------:R-:W-:-:S02]  /*7a40*/  FSEL R215, R215, -INF , !P2 ;  /* 0xff800000d7d77808 */ /* 0x000fc40005000000 */
[----:B------:R-:W-:Y:S01]  /*7a50*/  ISETP.GE.AND P3, PT, R3, R132, PT ;  /* 0x000000840300720c */ /* 0x000fe20003f66270 */
[----:B------:R-:W4:Y:S01]  /*7a60*/  MUFU.TANH R193, R58 ;  /* 0x0000003a00c17308 */ /* 0x000f220000002400 */
[----:B-1----:R-:W-:Y:S02]  /*7a70*/  FSEL R209, R209, -INF , !P4 ;  /* 0xff800000d1d17808 */ /* 0x002fe40006000000 */
[----:B------:R-:W-:Y:S02]  /*7a80*/  FSEL R13, R9, -INF , !P3 ;  /* 0xff800000090d7808 */ /* 0x000fe40005800000 */
[----:B------:R-:W-:Y:S02]  /*7a90*/  ISETP.GE.AND P3, PT, R3, R131, PT ;  /* 0x000000830300720c */ /* 0x000fe40003f66270 */
[----:B------:R-:W-:Y:S01]  /*7aa0*/  LOP3.LUT R3, R4, 0x20, R53, 0xfe, !PT ;  /* 0x0000002004037812 */ /* 0x000fe200078efe35 */
[----:B------:R-:W-:Y:S01]  /*7ab0*/  MUFU.TANH R201, R57 ;  /* 0x0000003900c97308 */ /* 0x000fe20000002400 */
[----:B------:R-:W-:-:S02]  /*7ac0*/  FSEL R9, R105, -INF , !P3 ;  /* 0xff80000069097808 */ /* 0x000fc40005800000 */
[CC--:B------:R-:W-:Y:S02]  /*7ad0*/  ISETP.GE.AND P3, PT, R3.reuse, R132.reuse, PT ;  /* 0x000000840300720c */ /* 0x0c0fe40003f66270 */
[----:B------:R-:W-:Y:S01]  /*7ae0*/  ISETP.GE.AND P5, PT, R3, R131, PT ;  /* 0x000000830300720c */ /* 0x000fe20003fa6270 */
[----:B------:R-:W-:Y:S01]  /*7af0*/  VIADD R3, R10, 0x11 ;  /* 0x000000110a037836 */ /* 0x000fe20000000000 */
[----:B---3--:R-:W-:Y:S01]  /*7b00*/  FSEL R205, R205, -INF , !P3 ;  /* 0xff800000cdcd7808 */ /* 0x008fe20005800000 */
[----:B------:R-:W-:Y:S01]  /*7b10*/  MUFU.TANH R191, R59 ;  /* 0x0000003b00bf7308 */ /* 0x000fe20000002400 */
[----:B-----5:R-:W-:Y:S02]  /*7b20*/  FSEL R197, R197, -INF , !P5 ;  /* 0xff800000c5c57808 */ /* 0x020fe40006800000 */
[----:B------:R-:W-:-:S04]  /*7b30*/  ISETP.GE.AND P6, PT, R3, R132, PT ;  /* 0x000000840300720c */ /* 0x000fc80003fc6270 */
[----:B------:R-:W-:Y:S01]  /*7b40*/  FSEL R65, R8, -INF , !P6 ;  /* 0xff80000008417808 */ /* 0x000fe20007000000 */
[----:B------:R-:W1:Y:S01]  /*7b50*/  MUFU.TANH R187, R52 ;  /* 0x0000003400bb7308 */ /* 0x000e620000002400 */
[-C--:B------:R-:W-:Y:S02]  /*7b60*/  ISETP.GE.AND P6, PT, R3, R131.reuse, PT ;  /* 0x000000830300720c */ /* 0x080fe40003fc6270 */
[----:B------:R-:W-:Y:S02]  /*7b70*/  LOP3.LUT R3, R4, 0x28, R53, 0xfe, !PT ;  /* 0x0000002804037812 */ /* 0x000fe400078efe35 */
[----:B------:R-:W-:Y:S02]  /*7b80*/  FSEL R211, R211, -INF , !P6 ;  /* 0xff800000d3d37808 */ /* 0x000fe40007000000 */
[C---:B------:R-:W-:Y:S01]  /*7b90*/  ISETP.GE.AND P6, PT, R3.reuse, R132, PT ;  /* 0x000000840300720c */ /* 0x040fe20003fc6270 */
[----:B------:R-:W3:Y:S01]  /*7ba0*/  MUFU.TANH R149, R54 ;  /* 0x0000003600957308 */ /* 0x000ee20000002400 */
[----:B------:R-:W-:Y:S01]  /*7bb0*/  ISETP.GE.AND P2, PT, R3, R131, PT ;  /* 0x000000830300720c */ /* 0x000fe20003f46270 */
[----:B------:R-:W-:Y:S01]  /*7bc0*/  VIADD R3, R10, 0x19 ;  /* 0x000000190a037836 */ /* 0x000fe20000000000 */
[----:B--2---:R-:W-:-:S02]  /*7bd0*/  FSEL R199, R199, -INF , !P6 ;  /* 0xff800000c7c77808 */ /* 0x004fc40007000000 */
[----:B----4-:R-:W-:Y:S02]  /*7be0*/  FSEL R193, R193, -INF , !P2 ;  /* 0xff800000c1c17808 */ /* 0x010fe40005000000 */
[C---:B------:R-:W-:Y:S01]  /*7bf0*/  ISETP.GE.AND P4, PT, R3.reuse, R132, PT ;  /* 0x000000840300720c */ /* 0x040fe20003f86270 */
[----:B------:R-:W-:Y:S01]  /*7c00*/  MUFU.TANH R155, R155 ;  /* 0x0000009b009b7308 */ /* 0x000fe20000002400 */
[--C-:B------:R-:W-:Y:S02]  /*7c10*/  LOP3.LUT R8, R4, 0x40, R53.reuse, 0xfe, !PT ;  /* 0x0000004004087812 */ /* 0x100fe400078efe35 */
[----:B------:R-:W-:Y:S02]  /*7c20*/  FSEL R67, R12, -INF , !P4 ;  /* 0xff8000000c437808 */ /* 0x000fe40006000000 */
[----:B------:R-:W-:Y:S02]  /*7c30*/  ISETP.GE.AND P4, PT, R3, R131, PT ;  /* 0x000000830300720c */ /* 0x000fe40003f86270 */
[----:B------:R-:W-:Y:S01]  /*7c40*/  LOP3.LUT R3, R4, 0x30, R53, 0xfe, !PT ;  /* 0x0000003004037812 */ /* 0x000fe200078efe35 */
[----:B------:R-:W-:Y:S01]  /*7c50*/  MUFU.TANH R147, R55 ;  /* 0x0000003700937308 */ /* 0x000fe20000002400 */
[----:B------:R-:W-:-:S02]  /*7c60*/  FSEL R207, R207, -INF , !P4 ;  /* 0xff800000cfcf7808 */ /* 0x000fc40006000000 */
[CC--:B------:R-:W-:Y:S02]  /*7c70*/  ISETP.GE.AND P4, PT, R3.reuse, R132.reuse, PT ;  /* 0x000000840300720c */ /* 0x0c0fe40003f86270 */
[-C--:B------:R-:W-:Y:S01]  /*7c80*/  ISETP.GE.AND P3, PT, R3, R131.reuse, PT ;  /* 0x000000830300720c */ /* 0x080fe20003f66270 */
[----:B------:R-:W-:Y:S01]  /*7c90*/  VIADD R3, R10, 0x21 ;  /* 0x000000210a037836 */ /* 0x000fe20000000000 */
[----:B-1----:R-:W-:Y:S01]  /*7ca0*/  FSEL R187, R187, -INF , !P4 ;  /* 0xff800000bbbb7808 */ /* 0x002fe20006000000 */
[----:B------:R-:W1:Y:S01]  /*7cb0*/  MUFU.TANH R153, R48 ;  /* 0x0000003000997308 */ /* 0x000e620000002400 */
[----:B------:R-:W-:Y:S02]  /*7cc0*/  ISETP.GE.AND P4, PT, R8, R131, PT ;  /* 0x000000830800720c */ /* 0x000fe40003f86270 */
[----:B------:R-:W-:Y:S02]  /*7cd0*/  ISETP.GE.AND P5, PT, R3, R132, PT ;  /* 0x000000840300720c */ /* 0x000fe40003fa6270 */
[----:B---3--:R-:W-:-:S02]  /*7ce0*/  FSEL R149, R149, -INF , !P3 ;  /* 0xff80000095957808 */ /* 0x008fc40005800000 */
[----:B------:R-:W-:Y:S01]  /*7cf0*/  FSEL R203, R203, -INF , !P5 ;  /* 0xff800000cbcb7808 */ /* 0x000fe20006800000 */
[----:B------:R-:W2:Y:S01]  /*7d00*/  MUFU.TANH R143, R50 ;  /* 0x00000032008f7308 */ /* 0x000ea20000002400 */
[-C--:B------:R-:W-:Y:S02]  /*7d10*/  ISETP.GE.AND P5, PT, R3, R131.reuse, PT ;  /* 0x000000830300720c */ /* 0x080fe40003fa6270 */
[----:B------:R-:W-:Y:S02]  /*7d20*/  LOP3.LUT R3, R4, 0x38, R53, 0xfe, !PT ;  /* 0x0000003804037812 */ /* 0x000fe400078efe35 */
[----:B------:R-:W-:Y:S02]  /*7d30*/  FSEL R195, R195, -INF , !P5 ;  /* 0xff800000c3c37808 */ /* 0x000fe40006800000 */
[C---:B------:R-:W-:Y:S01]  /*7d40*/  ISETP.GE.AND P5, PT, R3.reuse, R132, PT ;  /* 0x000000840300720c */ /* 0x040fe20003fa6270 */
[----:B------:R-:W-:Y:S01]  /*7d50*/  MUFU.TANH R151, R49 ;  /* 0x0000003100977308 */ /* 0x000fe20000002400 */
[----:B------:R-:W-:Y:S01]  /*7d60*/  ISETP.GE.AND P6, PT, R3, R131, PT ;  /* 0x000000830300720c */ /* 0x000fe20003fc6270 */
[----:B------:R-:W-:Y:S01]  /*7d70*/  VIADD R3, R10, 0x29 ;  /* 0x000000290a037836 */ /* 0x000fe20000000000 */
[----:B-1----:R-:W-:-:S04]  /*7d80*/  FSEL R153, R153, -INF , !P5 ;  /* 0xff80000099997808 */ /* 0x002fc80006800000 */
[----:B------:R-:W-:Y:S01]  /*7d90*/  ISETP.GE.AND P2, PT, R3, R132, PT ;  /* 0x000000840300720c */ /* 0x000fe20003f46270 */
[----:B------:R-:W-:Y:S01]  /*7da0*/  MUFU.TANH R145, R145 ;  /* 0x0000009100917308 */ /* 0x000fe20000002400 */
[----:B--2---:R-:W-:Y:S02]  /*7db0*/  FSEL R143, R143, -INF , !P6 ;  /* 0xff8000008f8f7808 */ /* 0x004fe40007000000 */
[----:B------:R-:W-:Y:S02]  /*7dc0*/  FSEL R201, R201, -INF , !P2 ;  /* 0xff800000c9c97808 */ /* 0x000fe40005000000 */
[----:B------:R-:W-:-:S03]  /*7dd0*/  ISETP.GE.AND P2, PT, R3, R131, PT ;  /* 0x000000830300720c */ /* 0x000fc60003f46270 */
[----:B------:R-:W1:Y:S01]  /*7de0*/  MUFU.TANH R141, R44 ;  /* 0x0000002c008d7308 */ /* 0x000e620000002400 */
[----:B------:R-:W-:Y:S02]  /*7df0*/  FSEL R191, R191, -INF , !P2 ;  /* 0xff800000bfbf7808 */ /* 0x000fe40005000000 */
[----:B------:R-:W-:Y:S01]  /*7e00*/  ISETP.GE.AND P2, PT, R8, R132, PT ;  /* 0x000000840800720c */ /* 0x000fe20003f46270 */
[----:B------:R-:W-:-:S04]  /*7e10*/  VIADD R8, R10, 0x31 ;  /* 0x000000310a087836 */ /* 0x000fc80000000000 */
[----:B------:R-:W2:Y:S01]  /*7e20*/  MUFU.TANH R133, R46 ;  /* 0x0000002e00857308 */ /* 0x000ea20000002400 */
[----:B------:R-:W-:-:S04]  /*7e30*/  ISETP.GE.AND P3, PT, R8, R132, PT ;  /* 0x000000840800720c */ /* 0x000fc80003f66270 */
[----:B------:R-:W-:Y:S02]  /*7e40*/  FSEL R155, R155, -INF , !P3 ;  /* 0xff8000009b9b7808 */ /* 0x000fe40005800000 */
[-C--:B------:R-:W-:Y:S01]  /*7e50*/  ISETP.GE.AND P3, PT, R8, R131.reuse, PT ;  /* 0x000000830800720c */ /* 0x080fe20003f66270 */
[----:B------:R-:W-:Y:S01]  /*7e60*/  MUFU.TANH R139, R45 ;  /* 0x0000002d008b7308 */ /* 0x000fe20000002400 */
[----:B------:R-:W-:Y:S02]  /*7e70*/  LOP3.LUT R8, R4, 0x48, R53, 0xfe, !PT ;  /* 0x0000004804087812 */ /* 0x000fe400078efe35 */
[----:B------:R-:W-:Y:S02]  /*7e80*/  FSEL R147, R147, -INF , !P3 ;  /* 0xff80000093937808 */ /* 0x000fe40005800000 */
[C---:B------:R-:W-:Y:S02]  /*7e90*/  ISETP.GE.AND P3, PT, R8.reuse, R132, PT ;  /* 0x000000840800720c */ /* 0x040fe40003f66270 */
[----:B------:R-:W-:Y:S01]  /*7ea0*/  ISETP.GE.AND P5, PT, R8, R131, PT ;  /* 0x000000830800720c */ /* 0x000fe20003fa6270 */
[----:B------:R-:W-:Y:S01]  /*7eb0*/  VIADD R8, R10, 0x39 ;  /* 0x000000390a087836 */ /* 0x000fe20000000000 */
[----:B------:R-:W-:Y:S01]  /*7ec0*/  MUFU.TANH R121, R47 ;  /* 0x0000002f00797308 */ /* 0x000fe20000002400 */
[----:B-1----:R-:W-:-:S02]  /*7ed0*/  FSEL R141, R141, -INF , !P2 ;  /* 0xff8000008d8d7808 */ /* 0x002fc40005000000 */
[----:B--2---:R-:W-:Y:S02]  /*7ee0*/  FSEL R133, R133, -INF , !P4 ;  /* 0xff80000085857808 */ /* 0x004fe40006000000 */
[----:B------:R-:W-:-:S03]  /*7ef0*/  ISETP.GE.AND P6, PT, R8, R132, PT ;  /* 0x000000840800720c */ /* 0x000fc60003fc6270 */
[----:B------:R-:W1:Y:S01]  /*7f00*/  MUFU.TANH R135, R40 ;  /* 0x0000002800877308 */ /* 0x000e620000002400 */
[----:B------:R-:W-:Y:S02]  /*7f10*/  FSEL R151, R151, -INF , !P6 ;  /* 0xff80000097977808 */ /* 0x000fe40007000000 */
[-C--:B------:R-:W-:Y:S02]  /*7f20*/  ISETP.GE.AND P6, PT, R8, R131.reuse, PT ;  /* 0x000000830800720c */ /* 0x080fe40003fc6270 */
[----:B------:R-:W-:Y:S02]  /*7f30*/  LOP3.LUT R8, R4, 0x50, R53, 0xfe, !PT ;  /* 0x0000005004087812 */ /* 0x000fe400078efe35 */
[----:B------:R-:W-:Y:S01]  /*7f40*/  FSEL R145, R145, -INF , !P6 ;  /* 0xff80000091917808 */ /* 0x000fe20007000000 */
[----:B------:R-:W2:Y:S01]  /*7f50*/  MUFU.TANH R123, R42 ;  /* 0x0000002a007b7308 */ /* 0x000ea20000002400 */
[C---:B------:R-:W-:Y:S02]  /*7f60*/  ISETP.GE.AND P6, PT, R8.reuse, R132, PT ;  /* 0x000000840800720c */ /* 0x040fe40003fc6270 */
[----:B------:R-:W-:Y:S01]  /*7f70*/  ISETP.GE.AND P2, PT, R8, R131, PT ;  /* 0x000000830800720c */ /* 0x000fe20003f46270 */
[----:B------:R-:W-:-:S04]  /*7f80*/  VIADD R8, R10, 0x41 ;  /* 0x000000410a087836 */ /* 0x000fc80000000000 */
[----:B------:R-:W3:Y:S01]  /*7f90*/  MUFU.TANH R137, R41 ;  /* 0x0000002900897308 */ /* 0x000ee20000002400 */
[C---:B------:R-:W-:Y:S02]  /*7fa0*/  ISETP.GE.AND P4, PT, R8.reuse, R132, PT ;  /* 0x000000840800720c */ /* 0x040fe40003f86270 */
[----:B-1----:R-:W-:Y:S02]  /*7fb0*/  FSEL R135, R135, -INF , !P3 ;  /* 0xff80000087877808 */ /* 0x002fe40005800000 */
[----:B------:R-:W-:Y:S02]  /*7fc0*/  FSEL R139, R139, -INF , !P4 ;  /* 0xff8000008b8b7808 */ /* 0x000fe40006000000 */
[----:B------:R-:W-:Y:S01]  /*7fd0*/  ISETP.GE.AND P4, PT, R8, R131, PT ;  /* 0x000000830800720c */ /* 0x000fe20003f86270 */
[----:B------:R-:W1:Y:S01]  /*7fe0*/  MUFU.TANH R129, R43 ;  /* 0x0000002b00817308 */ /* 0x000e620000002400 */
[----:B------:R-:W-:Y:S02]  /*7ff0*/  LOP3.LUT R8, R4, 0x58, R53, 0xfe, !PT ;  /* 0x0000005804087812 */ /* 0x000fe400078efe35 */
[----:B------:R-:W-:-:S02]  /*8000*/  FSEL R121, R121, -INF , !P4 ;  /* 0xff80000079797808 */ /* 0x000fc40006000000 */
[C---:B------:R-:W-:Y:S02]  /*8010*/  ISETP.GE.AND P4, PT, R8.reuse, R132, PT ;  /* 0x000000840800720c */ /* 0x040fe40003f86270 */
[----:B------:R-:W-:Y:S01]  /*8020*/  ISETP.GE.AND P3, PT, R8, R131, PT ;  /* 0x000000830800720c */ /* 0x000fe20003f66270 */
[----:B------:R-:W4:Y:S01]  /*8030*/  MUFU.TANH R111, R36 ;  /* 0x00000024006f7308 */ /* 0x000f220000002400 */
[----:B------:R-:W-:Y:S01]  /*8040*/  VIADD R8, R10, 0x49 ;  /* 0x000000490a087836 */ /* 0x000fe20000000000 */
[----:B--2---:R-:W-:-:S04]  /*8050*/  FSEL R123, R123, -INF , !P5 ;  /* 0xff8000007b7b7808 */ /* 0x004fc80006800000 */
[C---:B------:R-:W-:Y:S02]  /*8060*/  ISETP.GE.AND P5, PT, R8.reuse, R132, PT ;  /* 0x000000840800720c */ /* 0x040fe40003fa6270 */
[----:B------:R-:W2:Y:S02]  /*8070*/  MUFU.TANH R105, R38 ;  /* 0x0000002600697308 */ /* 0x000ea40000002400 */
[----:B---3--:R-:W-:Y:S02]  /*8080*/  FSEL R137, R137, -INF , !P5 ;  /* 0xff80000089897808 */ /* 0x008fe40006800000 */
[----:B------:R-:W-:Y:S02]  /*8090*/  ISETP.GE.AND P5, PT, R8, R131, PT ;  /* 0x000000830800720c */ /* 0x000fe40003fa6270 */
[----:B------:R-:W-:Y:S02]  /*80a0*/  LOP3.LUT R8, R4, 0x60, R53, 0xfe, !PT ;  /* 0x0000006004087812 */ /* 0x000fe400078efe35 */
[----:B------:R-:W3:Y:S01]  /*80b0*/  MUFU.TANH R113, R37 ;  /* 0x0000002500717308 */ /* 0x000ee20000002400 */
[----:B-1----:R-:W-:-:S02]  /*80c0*/  FSEL R129, R129, -INF , !P5 ;  /* 0xff80000081817808 */ /* 0x002fc40006800000 */
[----:B----4-:R-:W-:Y:S02]  /*80d0*/  FSEL R111, R111, -INF , !P6 ;  /* 0xff8000006f6f7808 */ /* 0x010fe40007000000 */
[C---:B------:R-:W-:Y:S02]  /*80e0*/  ISETP.GE.AND P5, PT, R8.reuse, R132, PT ;  /* 0x000000840800720c */ /* 0x040fe40003fa6270 */
[----:B------:R-:W-:Y:S01]  /*80f0*/  ISETP.GE.AND P6, PT, R8, R131, PT ;  /* 0x000000830800720c */ /* 0x000fe20003fc6270 */
[----:B------:R-:W1:Y:S01]  /*8100*/  MUFU.TANH R109, R39 ;  /* 0x00000027006d7308 */ /* 0x000e620000002400 */
[----:B------:R-:W-:Y:S01]  /*8110*/  VIADD R8, R10, 0x51 ;  /* 0x000000510a087836 */ /* 0x000fe20000000000 */
[----:B--2---:R-:W-:-:S04]  /*8120*/  FSEL R105, R105, -INF , !P2 ;  /* 0xff80000069697808 */ /* 0x004fc80005000000 */
[C---:B------:R-:W-:Y:S02]  /*8130*/  ISETP.GE.AND P2, PT, R8.reuse, R132, PT ;  /* 0x000000840800720c */ /* 0x040fe40003f46270 */
[----:B------:R-:W2:Y:S02]  /*8140*/  MUFU.TANH R101, R34 ;  /* 0x0000002200657308 */ /* 0x000ea40000002400 */
[----:B---3--:R-:W-:Y:S02]  /*8150*/  FSEL R113, R113, -INF , !P2 ;  /* 0xff80000071717808 */ /* 0x008fe40005000000 */
[----:B------:R-:W-:-:S04]  /*8160*/  ISETP.GE.AND P2, PT, R8, R131, PT ;  /* 0x000000830800720c */ /* 0x000fc80003f46270 */
        /* <DEDUP_REMOVED lines=20> */
[----:B------:R-:W-:Y:S02]  /*82b0*/  ISETP.GE.AND P4, PT, R6, R131, PT ;  /* 0x000000830600720c */ /* 0x000fe40003f86270 */
[C-C-:B------:R-:W-:Y:S02]  /*82c0*/  LOP3.LUT R6, R4.reuse, 0x70, R53.reuse, 0xfe, !PT ;  /* 0x0000007004067812 */ /* 0x140fe400078efe35 */
[----:B------:R-:W-:Y:S01]  /*82d0*/  LOP3.LUT R53, R4, 0x78, R53, 0xfe, !PT ;  /* 0x0000007804357812 */ /* 0x000fe200078efe35 */
        /* <DEDUP_REMOVED lines=12> */
[----:B------:R-:W-:-:S05]  /*83a0*/  ISETP.GE.AND P5, PT, R7, R132, PT ;  /* 0x000000840700720c */ /* 0x000fca0003fa6270 */
[----:B------:R-:W1:Y:S01]  /*83b0*/  MUFU.TANH R43, R25 ;  /* 0x00000019002b7308 */ /* 0x000e620000002400 */
[----:B--2---:R-:W-:Y:S02]  /*83c0*/  FSEL R37, R37, -INF , !P2 ;  /* 0xff80000025257808 */ /* 0x004fe40005000000 */
[----:B------:R-:W-:-:S05]  /*83d0*/  ISETP.GE.AND P2, PT, R10, R132, PT ;  /* 0x000000840a00720c */ /* 0x000fca0003f46270 */
[----:B------:R-:W2:Y:S01]  /*83e0*/  MUFU.TANH R38, R26 ;  /* 0x0000001a00267308 */ /* 0x000ea20000002400 */
[----:B---3--:R-:W-:Y:S02]  /*83f0*/  FSEL R42, R42, -INF , !P4 ;  /* 0xff8000002a2a7808 */ /* 0x008fe40006000000 */
[C---:B------:R-:W-:Y:S01]  /*8400*/  ISETP.GE.AND P4, PT, R10.reuse, R131, PT ;  /* 0x000000830a00720c */ /* 0x040fe20003f86270 */
[----:B------:R-:W-:-:S04]  /*8410*/  VIADD R10, R10, 0x79 ;  /* 0x000000790a0a7836 */ /* 0x000fc80000000000 */
[----:B------:R-:W-:Y:S01]  /*8420*/  MUFU.TANH R108, R108 ;  /* 0x0000006c006c7308 */ /* 0x000fe20000002400 */
[----:B-1----:R-:W-:Y:S02]  /*8430*/  FSEL R43, R43, -INF , !P5 ;  /* 0xff8000002b2b7808 */ /* 0x002fe40006800000 */
[----:B------:R-:W-:-:S05]  /*8440*/  ISETP.GE.AND P5, PT, R6, R131, PT ;  /* 0x000000830600720c */ /* 0x000fca0003fa6270 */
[----:B------:R-:W1:Y:S01]  /*8450*/  MUFU.TANH R41, R21 ;  /* 0x0000001500297308 */ /* 0x000e620000002400 */
[----:B--2---:R-:W-:Y:S02]  /*8460*/  FSEL R38, R38, -INF , !P3 ;  /* 0xff80000026267808 */ /* 0x004fe40005800000 */
[----:B------:R-:W-:-:S05]  /*8470*/  ISETP.GE.AND P3, PT, R6, R132, PT ;  /* 0x000000840600720c */ /* 0x000fca0003f66270 */
[----:B------:R-:W2:Y:S08]  /*8480*/  MUFU.TANH R36, R22 ;  /* 0x0000001600247308 */ /* 0x000eb00000002400 */
[----:B------:R-:W3:Y:S01]  /*8490*/  MUFU.TANH R3, R3 ;  /* 0x0000000300037308 */ /* 0x000ee20000002400 */
[----:B-1----:R-:W-:Y:S02]  /*84a0*/  FSEL R41, R41, -INF , !P3 ;  /* 0xff80000029297808 */ /* 0x002fe40005800000 */
[----:B------:R-:W-:-:S05]  /*84b0*/  ISETP.GE.AND P3, PT, R53, R131, PT ;  /* 0x000000833500720c */ /* 0x000fca0003f66270 */
[----:B------:R-:W1:Y:S01]  /*84c0*/  MUFU.TANH R104, R104 ;  /* 0x0000006800687308 */ /* 0x000e620000002400 */
[----:B--2---:R-:W-:Y:S01]  /*84d0*/  FSEL R36, R36, -INF , !P6 ;  /* 0xff80000024247808 */ /* 0x004fe20007000000 */
[----:B------:R-:W-:Y:S01]  /*84e0*/  BAR.SYNC.DEFER_BLOCKING 0x0 ;  /* 0x0000000000007b1d */ /* 0x000fe20000010000 */
[----:B------:R-:W-:-:S05]  /*84f0*/  ISETP.GE.AND P6, PT, R53, R132, PT ;  /* 0x000000843500720c */ /* 0x000fca0003fc6270 */
[----:B------:R-:W2:Y:S01]  /*8500*/  MUFU.TANH R49, R16 ;  /* 0x0000001000317308 */ /* 0x000ea20000002400 */
[----:B---3--:R-:W-:Y:S02]  /*8510*/  FSEL R3, R3, -INF , !P5 ;  /* 0xff80000003037808 */ /* 0x008fe40006800000 */
[----:B------:R-:W-:-:S05]  /*8520*/  ISETP.GE.AND P5, PT, R10, R132, PT ;  /* 0x000000840a00720c */ /* 0x000fca0003fa6270 */
[----:B------:R3:W4:Y:S01]  /*8530*/  MUFU.TANH R48, R17 ;  /* 0x0000001100307308 */ /* 0x0007220000002400 */
[----:B-1----:R-:W-:-:S07]  /*8540*/  FSEL R7, R104, -INF , !P4 ;  /* 0xff80000068077808 */ /* 0x002fce0006000000 */
[----:B------:R-:W1:Y:S01]  /*8550*/  MUFU.TANH R47, R18 ;  /* 0x00000012002f7308 */ /* 0x000e620000002400 */
[----:B--2---:R-:W-:-:S07]  /*8560*/  FSEL R49, R49, -INF , !P6 ;  /* 0xff80000031317808 */ /* 0x004fce0007000000 */
[----:B------:R-:W2:Y:S01]  /*8570*/  MUFU.TANH R46, R19 ;  /* 0x00000013002e7308 */ /* 0x000ea20000002400 */
[----:B---3--:R-:W-:Y:S02]  /*8580*/  FSEL R17, R108, -INF , !P2 ;  /* 0xff8000006c117808 */ /* 0x008fe40005000000 */
[----:B------:R-:W-:Y:S02]  /*8590*/  ISETP.GE.AND P2, PT, R10, R131, PT ;  /* 0x000000830a00720c */ /* 0x000fe40003f46270 */
[----:B----4-:R-:W-:Y:S02]  /*85a0*/  FSEL R48, R48, -INF , !P5 ;  /* 0xff80000030307808 */ /* 0x010fe40006800000 */
[----:B-1----:R-:W-:Y:S02]  /*85b0*/  FSEL R47, R47, -INF , !P3 ;  /* 0xff8000002f2f7808 */ /* 0x002fe40005800000 */
[----:B--2---:R-:W-:Y:S01]  /*85c0*/  FSEL R46, R46, -INF , !P2 ;  /* 0xff8000002e2e7808 */ /* 0x004fe20005000000 */
        /* <DEDUP_REMOVED lines=61> */
.L_x_6447:
[----:B------:R-:W-:-:S04]  /*89a0*/  LEA R6, -R124, RZ, 0x7 ;  /* 0x000000ff7c067211 */ /* 0x000fc800078e39ff */
[----:B------:R-:W-:-:S07]  /*89b0*/  SHF.R.S32.HI R4, RZ, 0x1f, R6 ;  /* 0x0000001fff047819 */ /* 0x000fce0000011406 */
.L_x_6448:
        /* <DEDUP_REMOVED lines=32> */
.L_x_6446:
        /* <DEDUP_REMOVED lines=67> */
[----:B-1----:R-:W-:-:S03]  /*8ff0*/  FMNMX.FTZ R6, R21, R6, !PT ;  /* 0x0000000615067209 */ /* 0x002fc60007810000 */
[----:B------:R-:W-:Y:S04]  /*9000*/  LDSM.16.MT88.4 R20, [R162+0x6000] ;  /* 0x00600000a214783b */ /* 0x000fe80000004200 */
[----:B------:R-:W1:Y:S01]  /*9010*/  SHFL.BFLY PT, R59, R6, 0x1, 0x1f ;  /* 0x0c201f00063b7f89 */ /* 0x000e6200000e0000 */
[----:B--2---:R-:W-:-:S05]  /*9020*/  FMNMX.FTZ R4, R19, R4, !PT ;  /* 0x0000000413047209 */ /* 0x004fca0007810000 */
[----:B------:R-:W2:Y:S01]  /*9030*/  SHFL.BFLY PT, R57, R4, 0x1, 0x1f ;  /* 0x0c201f0004397f89 */ /* 0x000ea200000e0000 */
[----:B-1----:R-:W-:-:S04]  /*9040*/  FMNMX.FTZ R59, R6, R59, !PT ;  /* 0x0000003b063b7209 */ /* 0x002fc80007810000 */
[C---:B------:R-:W-:Y:S01]  /*9050*/  FSETP.NEU.FTZ.AND P2, PT, R59.reuse, -INF , PT ;  /* 0xff8000003b00780b */ /* 0x040fe20003f5d000 */
[----:B------:R-:W-:-:S05]  /*9060*/  FMUL.FTZ R60, R59, UR6 ;  /* 0x000000063b3c7c20 */ /* 0x000fca0008410000 */
[----:B------:R-:W-:-:S05]  /*9070*/  FSEL R60, R60, RZ, P2 ;  /* 0x000000ff3c3c7208 */ /* 0x000fca0001000000 */
[--C-:B------:R-:W-:Y:S01]  /*9080*/  FFMA.FTZ R58, R17, UR6, -R60.reuse ;  /* 0x00000006113a7c23 */ /* 0x100fe2000801083c */
[--C-:B------:R-:W-:Y:S01]  /*9090*/  FFMA.FTZ R56, R51, UR6, -R60.reuse ;  /* 0x0000000633387c23 */ /* 0x100fe2000801083c */
[----:B--2---:R-:W-:Y:S01]  /*90a0*/  FMNMX.FTZ R57, R4, R57, !PT ;  /* 0x0000003904397209 */ /* 0x004fe20007810000 */
[----:B------:R-:W1:Y:S01]  /*90b0*/  LDSM.16.MT88.4 R16, [R163+0x6000] ;  /* 0x00600000a310783b */ /* 0x000e620000004200 */
        /* <DEDUP_REMOVED lines=11> */
[----:B------:R-:W-:Y:S01]  /*9170*/  FFMA.FTZ R108, R141, UR6, -R60 ;  /* 0x000000068d6c7c23 */ /* 0x000fe2000801083c */
[----:B------:R-:W2:Y:S01]  /*9180*/  MUFU.EX2 R56, R56 ;  /* 0x0000003800387308 */ /* 0x000ea20000000800 */
[--C-:B------:R-:W-:Y:S01]  /*9190*/  FFMA.FTZ R53, R7, UR6, -R52.reuse ;  /* 0x0000000607357c23 */ /* 0x100fe20008010834 */
[----:B------:R-:W-:Y:S01]  /*91a0*/  FSEL R7, R59, RZ, P2 ;  /* 0x000000ff3b077208 */ /* 0x000fe20001000000 */
[--C-:B------:R-:W-:Y:S01]  /*91b0*/  FFMA.FTZ R61, R9, UR6, -R52.reuse ;  /* 0x00000006093d7c23 */ /* 0x100fe20008010834 */
[----:B------:R-:W-:Y:S01]  /*91c0*/  FSEL R9, R57, RZ, P1 ;  /* 0x000000ff39097208 */ /* 0x000fe20000800000 */
[--C-:B------:R-:W-:Y:S01]  /*91d0*/  FFMA.FTZ R50, R5, UR6, -R52.reuse ;  /* 0x0000000605327c23 */ /* 0x100fe20008010834 */
[--C-:B------:R-:W-:Y:S01]  /*91e0*/  FFMA.FTZ R51, R11, UR6, -R52.reuse ;  /* 0x000000060b337c23 */ /* 0x100fe20008010834 */
[----:B------:R-:W-:Y:S01]  /*91f0*/  FADD.FTZ R2, R2, -R7 ;  /* 0x8000000702027221 */ /* 0x000fe20000010000 */
[----:B------:R-:W-:Y:S01]  /*9200*/  MUFU.EX2 R55, R55 ;  /* 0x0000003700377308 */ /* 0x000fe20000000800 */
[----:B------:R-:W3:Y:S01]  /*9210*/  LDSM.16.MT88.4 R4, [R166+0x6000] ;  /* 0x00600000a604783b */ /* 0x000ee20000004200 */
[----:B------:R-:W-:Y:S01]  /*9220*/  FADD.FTZ R9, R0, -R9 ;  /* 0x8000000900097221 */ /* 0x000fe20000010000 */
[----:B------:R-:W-:Y:S01]  /*9230*/  FMUL.FTZ R2, R2, UR6 ;  /* 0x0000000602027c20 */ /* 0x000fe20008410000 */
[--C-:B------:R-:W-:Y:S01]  /*9240*/  FFMA.FTZ R66, R207, UR6, -R52.reuse ;  /* 0x00000006cf427c23 */ /* 0x100fe20008010834 */
[--C-:B------:R-:W-:Y:S01]  /*9250*/  FFMA.FTZ R104, R149, UR6, -R52.reuse ;  /* 0x0000000695687c23 */ /* 0x100fe20008010834 */
[----:B------:R-:W-:Y:S01]  /*9260*/  FMUL.FTZ R0, R9, UR6 ;  /* 0x0000000609007c20 */ /* 0x000fe20008410000 */
[--C-:B------:R-:W-:Y:S01]  /*9270*/  FFMA.FTZ R119, R147, UR6, -R52.reuse ;  /* 0x0000000693777c23 */ /* 0x100fe20008010834 */
[----:B------:R-:W4:Y:S01]  /*9280*/  LDSM.16.MT88.4 R8, [R164+0x6000] ;  /* 0x00600000a408783b */ /* 0x000f220000004200 */
[----:B------:R-:W5:Y:S01]  /*9290*/  MUFU.EX2 R54, R54 ;  /* 0x0000003600367308 */ /* 0x000f620000000800 */
[----:B--2---:R-:W-:Y:S01]  /*92a0*/  F2FP.BF16.F32.PACK_AB R12, R56, R58 ;  /* 0x0000003a380c723e */ /* 0x004fe200000010ff */
[--C-:B------:R-:W-:Y:S01]  /*92b0*/  FFMA.FTZ R106, R143, UR6, -R52.reuse ;  /* 0x000000068f6a7c23 */ /* 0x100fe20008010834 */
        /* <DEDUP_REMOVED lines=13> */
[----:B------:R-:W2:Y:S01]  /*9390*/  MUFU.EX2 R51, R51 ;  /* 0x0000003300337308 */ /* 0x000ea20000000800 */
[----:B-----5:R-:W-:Y:S01]  /*93a0*/  F2FP.BF16.F32.PACK_AB R14, R54, R55 ;  /* 0x00000037360e723e */ /* 0x020fe200000010ff */
[--C-:B------:R-:W-:Y:S01]  /*93b0*/  FFMA.FTZ R105, R105, UR6, -R52.reuse ;  /* 0x0000000669697c23 */ /* 0x100fe20008010834 */
[--C-:B------:R-:W-:Y:S01]  /*93c0*/  FFMA.FTZ R120, R109, UR6, -R52.reuse ;  /* 0x000000066d787c23 */ /* 0x100fe20008010834 */
        /* <DEDUP_REMOVED lines=12> */
[----:B------:R-:W5:Y:S01]  /*9490*/  MUFU.EX2 R61, R61 ;  /* 0x0000003d003d7308 */ /* 0x000f620000000800 */
[----:B--2---:R-:W-:Y:S01]  /*94a0*/  F2FP.BF16.F32.PACK_AB R13, R51, R53 ;  /* 0x00000035330d723e */ /* 0x004fe200000010ff */
[--C-:B------:R-:W-:Y:S01]  /*94b0*/  FFMA.FTZ R3, R3, UR6, -R52.reuse ;  /* 0x0000000603037c23 */ /* 0x100fe20008010834 */
[----:B------:R-:W-:-:S05]  /*94c0*/  FFMA.FTZ R36, R36, UR6, -R52 ;  /* 0x0000000624247c23 */ /* 0x000fca0008010834 */
[----:B------:R-:W2:Y:S08]  /*94d0*/  MUFU.EX2 R2, R2 ;  /* 0x0000000200027308 */ /* 0x000eb00000000800 */
[----:B------:R-:W1:Y:S01]  /*94e0*/  MUFU.EX2 R0, R0 ;  /* 0x0000000000007308 */ /* 0x000e620000000800 */
[----:B-----5:R-:W-:-:S07]  /*94f0*/  F2FP.BF16.F32.PACK_AB R15, R61, R50 ;  /* 0x000000323d0f723e */ /* 0x020fce00000010ff */
        /* <DEDUP_REMOVED lines=18> */
[-C--:B------:R-:W-:Y:S01]  /*9620*/  FMUL.FTZ R84, R84, R2.reuse ;  /* 0x0000000254547220 */ /* 0x080fe20000410000 */
[----:B------:R-:W-:Y:S01]  /*9630*/  FMUL.FTZ R85, R85, R2 ;  /* 0x0000000255557220 */ /* 0x000fe20000410000 */
[-C--:B------:R-:W-:Y:S01]  /*9640*/  FMUL.FTZ R86, R86, R0.reuse ;  /* 0x0000000056567220 */ /* 0x080fe20000410000 */
[----:B------:R-:W-:Y:S01]  /*9650*/  FMUL.FTZ R87, R87, R0 ;  /* 0x0000000057577220 */ /* 0x000fe20000410000 */
[----:B------:R-:W-:Y:S01]  /*9660*/  FMUL.FTZ R25, R73, R2 ;  /* 0x0000000249197220 */ /* 0x000fe20000410000 */
[C---:B------:R-:W-:Y:S01]  /*9670*/  HMMA.16816.F32.BF16 R76, R12.reuse, R18, R76 ;  /* 0x000000120c4c723c */ /* 0x040fe2000004184c */
[----:B------:R-:W1:Y:S01]  /*9680*/  LDSM.16.MT88.4 R16, [R166+0x6800] ;  /* 0x00680000a610783b */ /* 0x000e620000004200 */
[----:B------:R-:W-:Y:S01]  /*9690*/  FMUL.FTZ R27, R75, R0 ;  /* 0x000000004b1b7220 */ /* 0x000fe20000410000 */
[--C-:B------:R-:W-:Y:S01]  /*96a0*/  FFMA.FTZ R75, R211, UR6, -R52.reuse ;  /* 0x00000006d34b7c23 */ /* 0x100fe20008010834 */
[--C-:B------:R-:W-:Y:S01]  /*96b0*/  FFMA.FTZ R73, R209, UR6, -R52.reuse ;  /* 0x00000006d1497c23 */ /* 0x100fe20008010834 */
[----:B------:R-:W2:Y:S01]  /*96c0*/  MUFU.EX2 R65, R65 ;  /* 0x0000004100417308 */ /* 0x000ea20000000800 */
[C---:B---3--:R-:W-:Y:S01]  /*96d0*/  HMMA.16816.F32.BF16 R96, R12.reuse, R4, R96 ;  /* 0x000000040c60723c */ /* 0x048fe20000041860 */
[----:B------:R-:W-:Y:S01]  /*96e0*/  FMUL.FTZ R24, R72, R2 ;  /* 0x0000000248187220 */ /* 0x000fe20000410000 */
[----:B------:R-:W-:Y:S01]  /*96f0*/  FMUL.FTZ R26, R74, R0 ;  /* 0x000000004a1a7220 */ /* 0x000fe20000410000 */
[-C--:B------:R-:W-:Y:S01]  /*9700*/  FMUL.FTZ R68, R68, R2.reuse ;  /* 0x0000000244447220 */ /* 0x080fe20000410000 */
[----:B------:R-:W-:Y:S01]  /*9710*/  FMUL.FTZ R69, R69, R2 ;  /* 0x0000000245457220 */ /* 0x000fe20000410000 */
[----:B------:R-:W-:Y:S01]  /*9720*/  FMUL.FTZ R70, R70, R0 ;  /* 0x0000000046467220 */ /* 0x000fe20000410000 */
[C---:B------:R-:W-:Y:S01]  /*9730*/  HMMA.16816.F32.BF16 R92, R12.reuse, R6, R92 ;  /* 0x000000060c5c723c */ /* 0x040fe2000004185c */
[-C--:B------:R-:W-:Y:S01]  /*9740*/  FMUL.FTZ R4, R88, R2.reuse ;  /* 0x0000000258047220 */ /* 0x080fe20000410000 */
[----:B------:R-:W-:Y:S01]  /*9750*/  FMUL.FTZ R5, R89, R2 ;  /* 0x0000000259057220 */ /* 0x000fe20000410000 */
[----:B------:R-:W-:Y:S01]  /*9760*/  MUFU.EX2 R64, R64 ;  /* 0x0000004000407308 */ /* 0x000fe20000000800 */
[-C--:B------:R-:W-:Y:S01]  /*9770*/  FMUL.FTZ R71, R71, R0.reuse ;  /* 0x0000000047477220 */ /* 0x080fe20000410000 */
[--C-:B------:R-:W-:Y:S01]  /*9780*/  FFMA.FTZ R74, R195, UR6, -R52.reuse ;  /* 0x00000006c34a7c23 */ /* 0x100fe20008010834 */
[C---:B------:R-:W-:Y:S01]  /*9790*/  HMMA.16816.F32.BF16 R24, R12.reuse, R20, R24 ;  /* 0x000000140c18723c */ /* 0x040fe20000041818 */
[-C--:B------:R-:W-:Y:S01]  /*97a0*/  FMUL.FTZ R6, R90, R0.reuse ;  /* 0x000000005a067220 */ /* 0x080fe20000410000 */
[----:B------:R-:W-:Y:S01]  /*97b0*/  FMUL.FTZ R7, R91, R0 ;  /* 0x000000005b077220 */ /* 0x000fe20000410000 */
[--C-:B------:R-:W-:Y:S01]  /*97c0*/  FFMA.FTZ R72, R193, UR6, -R52.reuse ;  /* 0x00000006c1487c23 */ /* 0x100fe20008010834 */
[----:B--2---:R-:W-:Y:S01]  /*97d0*/  F2FP.BF16.F32.PACK_AB R32, R65, R62 ;  /* 0x0000003e4120723e */ /* 0x004fe200000010ff */
[----:B------:R-:W2:Y:S01]  /*97e0*/  MUFU.EX2 R67, R67 ;  /* 0x0000004300437308 */ /* 0x000ea20000000800 */
[----:B------:R-:W-:Y:S01]  /*97f0*/  FFMA.FTZ R89, R191, UR6, -R52 ;  /* 0x00000006bf597c23 */ /* 0x000fe20008010834 */
[--C-:B------:R-:W-:Y:S01]  /*9800*/  FFMA.FTZ R88, R155, UR6, -R60.reuse ;  /* 0x000000069b587c23 */ /* 0x100fe2000801083c */
[--C-:B------:R-:W-:Y:S01]  /*9810*/  FFMA.FTZ R90, R153, UR6, -R60.reuse ;  /* 0x00000006995a7c23 */ /* 0x100fe2000801083c */
[C---:B----4-:R-:W-:Y:S01]  /*9820*/  HMMA.16816.F32.BF16 R4, R12.reuse, R8, R4 ;  /* 0x000000080c04723c */ /* 0x050fe20000041804 */
[----:B------:R-:W-:Y:S01]  /*9830*/  FFMA.FTZ R91, R151, UR6, -R60 ;  /* 0x00000006975b7c23 */ /* 0x000fe2000801083c */
[----:B------:R-:W-:Y:S01]  /*9840*/  FFMA.FTZ R188, R188, R0, R53 ;  /* 0x00000000bcbc7223 */ /* 0x000fe20000010035 */
[----:B------:R-:W-:Y:S01]  /*9850*/  FFMA.FTZ R189, R189, R2, R58 ;  /* 0x00000002bdbd7223 */ /* 0x000fe2000001003a */
[----:B------:R-:W-:Y:S01]  /*9860*/  MUFU.EX2 R75, R75 ;  /* 0x0000004b004b7308 */ /* 0x000fe20000000800 */
[----:B------:R-:W-:Y:S01]  /*9870*/  FFMA.FTZ R58, R41, UR6, -R60 ;  /* 0x00000006293a7c23 */ /* 0x000fe2000801083c */
[C---:B------:R-:W-:Y:S01]  /*9880*/  HMMA.16816.F32.BF16 R8, R12.reuse, R10, R84 ;  /* 0x0000000a0c08723c */ /* 0x040fe20000041854 */
[----:B------:R-:W-:Y:S01]  /*9890*/  FADD.FTZ R51, R51, R188 ;  /* 0x000000bc33337221 */ /* 0x000fe20000010000 */
[----:B------:R-:W-:Y:S01]  /*98a0*/  FADD.FTZ R56, R56, R189 ;  /* 0x000000bd38387221 */ /* 0x000fe20000010000 */
[----:B------:R-:W-:Y:S01]  /*98b0*/  LDSM.16.MT88.4 R40, [R162+0x9000] ;  /* 0x00900000a228783b */ /* 0x000fe20000004200 */
[----:B------:R-:W-:Y:S01]  /*98c0*/  FFMA.FTZ R189, R48, UR6, -R60 ;  /* 0x0000000630bd7c23 */ /* 0x000fe2000801083c */
[----:B------:R-:W-:Y:S01]  /*98d0*/  FADD.FTZ R50, R50, R51 ;  /* 0x0000003332327221 */ /* 0x000fe20000010000 */
[----:B------:R-:W-:Y:S01]  /*98e0*/  MUFU.EX2 R73, R73 ;  /* 0x0000004900497308 */ /* 0x000fe20000000800 */
[--C-:B------:R-:W-:Y:S01]  /*98f0*/  FFMA.FTZ R84, R213, UR6, -R52.reuse ;  /* 0x00000006d5547c23 */ /* 0x100fe20008010834 */
[----:B------:R-:W-:Y:S01]  /*9900*/  HMMA.16816.F32.BF16 R12, R12, R22, R68 ;  /* 0x000000160c0c723c */ /* 0x000fe20000041844 */
[----:B------:R-:W3:Y:S01]  /*9910*/  LDSM.16.MT88.4 R20, [R163+0x6800] ;  /* 0x00680000a314783b */ /* 0x000ee20000004200 */
[----:B--2---:R-:W-:Y:S01]  /*9920*/  F2FP.BF16.F32.PACK_AB R34, R67, R64 ;  /* 0x000000404322723e */ /* 0x004fe200000010ff */
[----:B------:R-:W-:Y:S01]  /*9930*/  FFMA.FTZ R85, R197, UR6, -R52 ;  /* 0x00000006c5557c23 */ /* 0x000fe20008010834 */
[----:B------:R-:W-:Y:S01]  /*9940*/  FADD.FTZ R55, R55, R56 ;  /* 0x0000003837377221 */ /* 0x000fe20000010000 */
[----:B------:R-:W-:Y:S01]  /*9950*/  FADD.FTZ R61, R61, R50 ;  /* 0x000000323d3d7221 */ /* 0x000fe20000010000 */
[----:B------:R-:W2:Y:S01]  /*9960*/  MUFU.EX2 R84, R84 ;  /* 0x0000005400547308 */ /* 0x000ea20000000800 */
[--C-:B------:R-:W-:Y:S01]  /*9970*/  FFMA.FTZ R70, R205, UR6, -R60.reuse ;  /* 0x00000006cd467c23 */ /* 0x100fe2000801083c */
[--C-:B------:R-:W-:Y:S01]  /*9980*/  FFMA.FTZ R71, R203, UR6, -R60.reuse ;  /* 0x00000006cb477c23 */ /* 0x100fe2000801083c */
[--C-:B------:R-:W-:Y:S01]  /*9990*/  FFMA.FTZ R69, R199, UR6, -R60.reuse ;  /* 0x00000006c7457c23 */ /* 0x100fe2000801083c */
[--C-:B------:R-:W-:Y:S01]  /*99a0*/  FFMA.FTZ R68, R201, UR6, -R60.reuse ;  /* 0x00000006c9447c23 */ /* 0x100fe2000801083c */
[----:B------:R-:W-:Y:S01]  /*99b0*/  FADD.FTZ R55, R54, R55 ;  /* 0x0000003736377221 */ /* 0x000fe20000010000 */
[----:B------:R-:W-:Y:S01]  /*99c0*/  FFMA.FTZ R2, R49, UR6, -R60 ;  /* 0x0000000631027c23 */ /* 0x000fe2000801083c */
[----:B------:R-:W-:Y:S01]  /*99d0*/  FFMA.FTZ R188, R46, UR6, -R52 ;  /* 0x000000062ebc7c23 */ /* 0x000fe20008010834 */
[----:B------:R-:W4:Y:S01]  /*99e0*/  MUFU.EX2 R66, R66 ;  /* 0x0000004200427308 */ /* 0x000f220000000800 */
[----:B------:R-:W-:-:S04]  /*99f0*/  FADD.FTZ R62, R62, R55 ;  /* 0x000000373e3e7221 */ /* 0x000fc80000010000 */
[----:B------:R-:W-:-:S03]  /*9a00*/  FADD.FTZ R65, R65, R62 ;  /* 0x0000003e41417221 */ /* 0x000fc60000010000 */
[----:B------:R-:W-:Y:S01]  /*9a10*/  MUFU.EX2 R70, R70 ;  /* 0x0000004600467308 */ /* 0x000fe20000000800 */
[----:B--2---:R-:W-:Y:S01]  /*9a20*/  F2FP.BF16.F32.PACK_AB R33, R75, R84 ;  /* 0x000000544b21723e */ /* 0x004fe200000010ff */
[----:B------:R-:W-:Y:S01]  /*9a30*/  FADD.FTZ R48, R84, R61 ;  /* 0x0000003d54307221 */ /* 0x000fe20000010000 */
[----:B------:R-:W-:-:S03]  /*9a40*/  FADD.FTZ R64, R64, R65 ;  /* 0x0000004140407221 */ /* 0x000fc60000010000 */
[----:B------:R-:W-:Y:S01]  /*9a50*/  FADD.FTZ R48, R75, R48 ;  /* 0x000000304b307221 */ /* 0x000fe20000010000 */
[----:B------:R-:W-:Y:S01]  /*9a60*/  FADD.FTZ R67, R67, R64 ;  /* 0x0000004043437221 */ /* 0x000fe20000010000 */
[----:B------:R-:W2:Y:S01]  /*9a70*/  MUFU.EX2 R71, R71 ;  /* 0x0000004700477308 */ /* 0x000ea20000000800 */
[----:B----4-:R-:W-:Y:S01]  /*9a80*/  F2FP.BF16.F32.PACK_AB R35, R66, R73 ;  /* 0x000000494223723e */ /* 0x010fe200000010ff */
[----:B------:R-:W-:-:S04]  /*9a90*/  FADD.FTZ R73, R73, R48 ;  /* 0x0000003049497221 */ /* 0x000fc80000010000 */
[----:B------:R-:W-:Y:S02]  /*9aa0*/  FADD.FTZ R66, R66, R73 ;  /* 0x0000004942427221 */ /* 0x000fe40000010000 */
[C---:B-1----:R-:W-:Y:S01]  /*9ab0*/  HMMA.16816.F32.BF16 R96, R32.reuse, R16, R96 ;  /* 0x000000102060723c */ /* 0x042fe20000041860 */
        /* <DEDUP_REMOVED lines=8> */
[C---:B---3--:R-:W-:Y:S01]  /*9b40*/  HMMA.16816.F32.BF16 R80, R32.reuse, R20, R80 ;  /* 0x000000142050723c */ /* 0x048fe20000041850 */
[----:B------:R-:W3:Y:S05]  /*9b50*/  MUFU.EX2 R74, R74 ;  /* 0x0000004a004a7308 */ /* 0x000eea0000000800 */
[C---:B------:R-:W-:Y:S01]  /*9b60*/  HMMA.16816.F32.BF16 R76, R32.reuse, R22, R76 ;  /* 0x00000016204c723c */ /* 0x040fe2000004184c */
[----:B------:R-:W5:Y:S02]  /*9b70*/  LDSM.16.MT88.4 R20, [R164+0x7000] ;  /* 0x00700000a414783b */ /* 0x000f640000004200 */
[----:B------:R-:W-:Y:S08]  /*9b80*/  MUFU.EX2 R72, R72 ;  /* 0x0000004800487308 */ /* 0x000ff00000000800 */
[----:B------:R-:W4:Y:S01]  /*9b90*/  MUFU.EX2 R89, R89 ;  /* 0x0000005900597308 */ /* 0x000f220000000800 */
[C---:B-1----:R-:W-:Y:S07]  /*9ba0*/  HMMA.16816.F32.BF16 R24, R32.reuse, R16, R24 ;  /* 0x000000102018723c */ /* 0x042fee0000041818 */
[----:B------:R-:W-:Y:S01]  /*9bb0*/  MUFU.EX2 R103, R103 ;  /* 0x0000006700677308 */ /* 0x000fe20000000800 */
[----:B------:R-:W-:Y:S01]  /*9bc0*/  HMMA.16816.F32.BF16 R12, R32, R18, R12 ;  /* 0x00000012200c723c */ /* 0x000fe2000004180c */
[----:B------:R-:W1:Y:S06]  /*9bd0*/  LDSM.16.MT88.4 R16, [R163+0x7000] ;  /* 0x00700000a310783b */ /* 0x000e6c0000004200 */
[----:B------:R-:W1:Y:S01]  /*9be0*/  MUFU.EX2 R88, R88 ;  /* 0x0000005800587308 */ /* 0x000e620000000800 */
[----:B--2---:R-:W-:Y:S01]  /*9bf0*/  F2FP.BF16.F32.PACK_AB R32, R71, R70 ;  /* 0x000000464720723e */ /* 0x004fe200000010ff */
[----:B------:R-:W-:Y:S01]  /*9c00*/  FADD.FTZ R70, R70, R67 ;  /* 0x0000004346467221 */ /* 0x000fe20000010000 */
[----:B---3--:R-:W-:-:S02]  /*9c10*/  F2FP.BF16.F32.PACK_AB R33, R74, R85 ;  /* 0x000000554a21723e */ /* 0x008fc400000010ff */
[----:B------:R-:W-:-:S03]  /*9c20*/  F2FP.BF16.F32.PACK_AB R34, R68, R69 ;  /* 0x000000454422723e */ /* 0x000fc600000010ff */
[----:B------:R-:W-:Y:S01]  /*9c30*/  MUFU.EX2 R90, R90 ;  /* 0x0000005a005a7308 */ /* 0x000fe20000000800 */
[----:B----4-:R-:W-:Y:S01]  /*9c40*/  F2FP.BF16.F32.PACK_AB R35, R89, R72 ;  /* 0x000000485923723e */ /* 0x010fe200000010ff */
        /* <DEDUP_REMOVED lines=8> */
[C---:B-----5:R-:W-:Y:S05]  /*9cd0*/  HMMA.16816.F32.BF16 R4, R32.reuse, R20, R4 ;  /* 0x000000142004723c */ /* 0x060fea0000041804 */
[----:B------:R-:W3:Y:S01]  /*9ce0*/  MUFU.EX2 R119, R119 ;  /* 0x0000007700777308 */ /* 0x000ee20000000800 */
[C---:B------:R-:W-:Y:S01]  /*9cf0*/  HMMA.16816.F32.BF16 R8, R32.reuse, R22, R8 ;  /* 0x000000162008723c */ /* 0x040fe20000041808 */
[----:B------:R-:W4:Y:S05]  /*9d00*/  LDSM.16.MT88.4 R20, [R166+0x7800] ;  /* 0x00780000a614783b */ /* 0x000f2a0000004200 */
[C---:B-1----:R-:W-:Y:S01]  /*9d10*/  HMMA.16816.F32.BF16 R80, R32.reuse, R16, R80 ;  /* 0x000000102050723c */ /* 0x042fe20000041850 */
[----:B------:R-:W-:Y:S05]  /*9d20*/  MUFU.EX2 R106, R106 ;  /* 0x0000006a006a7308 */ /* 0x000fea0000000800 */
[C---:B------:R-:W-:Y:S01]  /*9d30*/  HMMA.16816.F32.BF16 R76, R32.reuse, R18, R76 ;  /* 0x00000012204c723c */ /* 0x040fe2000004184c */
[----:B------:R-:W1:Y:S02]  /*9d40*/  LDSM.16.MT88.4 R16, [R164+0x7800] ;  /* 0x00780000a410783b */ /* 0x000e640000004200 */
[----:B------:R-:W5:Y:S08]  /*9d50*/  MUFU.EX2 R125, R125 ;  /* 0x0000007d007d7308 */ /* 0x000f700000000800 */
[----:B------:R-:W-:Y:S01]  /*9d60*/  MUFU.EX2 R108, R108 ;  /* 0x0000006c006c7308 */ /* 0x000fe20000000800 */
[C---:B--2---:R-:W-:Y:S07]  /*9d70*/  HMMA.16816.F32.BF16 R24, R32.reuse, R28, R24 ;  /* 0x0000001c2018723c */ /* 0x044fee0000041818 */
[----:B------:R-:W2:Y:S01]  /*9d80*/  MUFU.EX2 R127, R127 ;  /* 0x0000007f007f7308 */ /* 0x000ea20000000800 */
[----:B------:R-:W-:Y:S01]  /*9d90*/  HMMA.16816.F32.BF16 R12, R32, R30, R12 ;  /* 0x0000001e200c723c */ /* 0x000fe2000004180c */
[----:B------:R-:W2:Y:S06]  /*9da0*/  LDSM.16.MT88.4 R28, [R163+0x7800] ;  /* 0x00780000a31c783b */ /* 0x000eac0000004200 */
        /* <DEDUP_REMOVED lines=30> */
[----:B--2---:R-:W-:-:S07]  /*9f90*/  F2FP.BF16.F32.PACK_AB R35, R123, R114 ;  /* 0x000000727b23723e */ /* 0x004fce00000010ff */
[C---:B-1----:R-:W-:Y:S01]  /*9fa0*/  HMMA.16816.F32.BF16 R96, R32.reuse, R16, R96 ;  /* 0x000000102060723c */ /* 0x042fe20000041860 */
[----:B------:R-:W1:Y:S05]  /*9fb0*/  MUFU.EX2 R120, R120 ;  /* 0x0000007800787308 */ /* 0x000e6a0000000800 */
[C---:B------:R-:W-:Y:S01]  /*9fc0*/  HMMA.16816.F32.BF16 R92, R32.reuse, R18, R92 ;  /* 0x00000012205c723c */ /* 0x040fe2000004185c */
[----:B------:R-:W2:Y:S02]  /*9fd0*/  LDSM.16.MT88.4 R16, [R162+0x8000] ;  /* 0x00800000a210783b */ /* 0x000ea40000004200 */
[----:B------:R-:W-:Y:S03]  /*9fe0*/  MUFU.EX2 R101, R101 ;  /* 0x0000006500657308 */ /* 0x000fe60000000800 */
[C---:B-----5:R-:W-:Y:S05]  /*9ff0*/  HMMA.16816.F32.BF16 R4, R32.reuse, R28, R4 ;  /* 0x0000001c2004723c */ /* 0x060fea0000041804 */
[----:B------:R-:W4:Y:S01]  /*a000*/  MUFU.EX2 R122, R122 ;  /* 0x0000007a007a7308 */ /* 0x000f220000000800 */
[C---:B------:R-:W-:Y:S01]  /*a010*/  HMMA.16816.F32.BF16 R8, R32.reuse, R30, R8 ;  /* 0x0000001e2008723c */ /* 0x040fe20000041808 */
[----:B------:R-:W5:Y:S05]  /*a020*/  LDSM.16.MT88.4 R28, [R166+0x8800] ;  /* 0x00880000a61c783b */ /* 0x000f6a0000004200 */
        /* <DEDUP_REMOVED lines=9> */
[----:B------:R-:W-:Y:S01]  /*a0c0*/  F2FP.BF16.F32.PACK_AB R16, R113, R116 ;  /* 0x000000747110723e */ /* 0x000fe200000010ff */
[----:B------:R-:W2:Y:S01]  /*a0d0*/  LDSM.16.MT88.4 R32, [R163+0x8800] ;  /* 0x00880000a320783b */ /* 0x000ea20000004200 */
[----:B-1----:R-:W-:-:S04]  /*a0e0*/  F2FP.BF16.F32.PACK_AB R17, R120, R105 ;  /* 0x000000697811723e */ /* 0x002fc800000010ff */
[----:B------:R-:W-:Y:S01]  /*a0f0*/  MUFU.EX2 R107, R107 ;  /* 0x0000006b006b7308 */ /* 0x000fe20000000800 */
[----:B------:R-:W-:Y:S02]  /*a100*/  F2FP.BF16.F32.PACK_AB R18, R118, R111 ;  /* 0x0000006f7612723e */ /* 0x000fe400000010ff */
[----:B----4-:R-:W-:-:S05]  /*a110*/  F2FP.BF16.F32.PACK_AB R19, R122, R101 ;  /* 0x000000657a13723e */ /* 0x010fca00000010ff */
[----:B------:R-:W1:Y:S02]  /*a120*/  MUFU.EX2 R126, R126 ;  /* 0x0000007e007e7308 */ /* 0x000e640000000800 */
[C---:B-----5:R-:W-:Y:S06]  /*a130*/  HMMA.16816.F32.BF16 R96, R16.reuse, R28, R96 ;  /* 0x0000001c1060723c */ /* 0x060fec0000041860 */
[----:B------:R-:W-:Y:S01]  /*a140*/  MUFU.EX2 R38, R38 ;  /* 0x0000002600267308 */ /* 0x000fe20000000800 */
[C---:B------:R-:W-:Y:S01]  /*a150*/  HMMA.16816.F32.BF16 R92, R16.reuse, R30, R92 ;  /* 0x0000001e105c723c */ /* 0x040fe2000004185c */
[----:B------:R-:W4:Y:S05]  /*a160*/  LDSM.16.MT88.4 R28, [R162+0x8800] ;  /* 0x00880000a21c783b */ /* 0x000f2a0000004200 */
[C---:B---3--:R-:W-:Y:S01]  /*a170*/  HMMA.16816.F32.BF16 R4, R16.reuse, R20, R4 ;  /* 0x000000141004723c */ /* 0x048fe20000041804 */
[----:B------:R-:W3:Y:S05]  /*a180*/  MUFU.EX2 R39, R39 ;  /* 0x0000002700277308 */ /* 0x000eea0000000800 */
[C---:B------:R-:W-:Y:S01]  /*a190*/  HMMA.16816.F32.BF16 R8, R16.reuse, R22, R8 ;  /* 0x000000161008723c */ /* 0x040fe20000041808 */
[----:B------:R-:W5:Y:S02]  /*a1a0*/  LDSM.16.MT88.4 R20, [R166+0x9000] ;  /* 0x00900000a614783b */ /* 0x000f640000004200 */
[----:B------:R-:W-:Y:S03]  /*a1b0*/  MUFU.EX2 R37, R37 ;  /* 0x0000002500257308 */ /* 0x000fe60000000800 */
[C---:B--2---:R-:W-:Y:S05]  /*a1c0*/  HMMA.16816.F32.BF16 R80, R16.reuse, R32, R80 ;  /* 0x000000201050723c */ /* 0x044fea0000041850 */
[----:B------:R-:W-:Y:S01]  /*a1d0*/  MUFU.EX2 R0, R58 ;  /* 0x0000003a00007308 */ /* 0x000fe20000000800 */
[C---:B------:R-:W-:Y:S01]  /*a1e0*/  HMMA.16816.F32.BF16 R76, R16.reuse, R34, R76 ;  /* 0x00000022104c723c */ /* 0x040fe2000004184c */
[----:B------:R-:W2:Y:S06]  /*a1f0*/  LDSM.16.MT88.4 R32, [R164+0x9000] ;  /* 0x00900000a420783b */ /* 0x000eac0000004200 */
[----:B------:R-:W-:Y:S08]  /*a200*/  MUFU.EX2 R2, R2 ;  /* 0x0000000200027308 */ /* 0x000ff00000000800 */
[----:B------:R-:W5:Y:S01]  /*a210*/  MUFU.EX2 R189, R189 ;  /* 0x000000bd00bd7308 */ /* 0x000f620000000800 */
[C---:B----4-:R-:W-:Y:S06]  /*a220*/  HMMA.16816.F32.BF16 R24, R16.reuse, R28, R24 ;  /* 0x0000001c1018723c */ /* 0x050fec0000041818 */
[----:B------:R-:W-:Y:S01]  /*a230*/  HMMA.16816.F32.BF16 R12, R16, R30, R12 ;  /* 0x0000001e100c723c */ /* 0x000fe2000004180c */
[----:B------:R-:W4:Y:S01]  /*a240*/  LDSM.16.MT88.4 R16, [R163+0x9000] ;  /* 0x00900000a310783b */ /* 0x000f220000004200 */
[----:B------:R-:W-:Y:S01]  /*a250*/  F2FP.BF16.F32.PACK_AB R28, R124, R63 ;  /* 0x0000003f7c1c723e */ /* 0x000fe200000010ff */
[----:B------:R-:W-:Y:S01]  /*a260*/  MUFU.EX2 R3, R3 ;  /* 0x0000000300037308 */ /* 0x000fe20000000800 */
[----:B-1----:R-:W-:-:S03]  /*a270*/  F2FP.BF16.F32.PACK_AB R29, R126, R107 ;  /* 0x0000006b7e1d723e */ /* 0x002fc600000010ff */
[----:B------:R-:W-:Y:S02]  /*a280*/  F2FP.BF16.F32.PACK_AB R30, R45, R44 ;  /* 0x0000002c2d1e723e */ /* 0x000fe400000010ff */
[----:B---3--:R-:W-:Y:S02]  /*a290*/  F2FP.BF16.F32.PACK_AB R31, R39, R38 ;  /* 0x00000026271f723e */ /* 0x008fe400000010ff */
[----:B------:R-:W-:Y:S01]  /*a2a0*/  MUFU.EX2 R188, R188 ;  /* 0x000000bc00bc7308 */ /* 0x000fe20000000800 */
[----:B-----5:R-:W-:-:S04]  /*a2b0*/  F2FP.BF16.F32.PACK_AB R70, R189, R2 ;  /* 0x00000002bd46723e */ /* 0x020fc800000010ff */
[C---:B------:R-:W-:Y:S06]  /*a2c0*/  HMMA.16816.F32.BF16 R96, R28.reuse, R20, R96 ;  /* 0x000000141c60723c */ /* 0x040fec0000041860 */
[C---:B------:R-:W-:Y:S01]  /*a2d0*/  HMMA.16816.F32.BF16 R92, R28.reuse, R22, R92 ;  /* 0x000000161c5c723c */ /* 0x040fe2000004185c */
[----:B------:R-:W1:Y:S05]  /*a2e0*/  LDSM.16.MT88.4 R20, [R166+0x9800] ;  /* 0x00980000a614783b */ /* 0x000e6a0000004200 */
[C---:B--2---:R-:W-:Y:S01]  /*a2f0*/  HMMA.16816.F32.BF16 R4, R28.reuse, R32, R4 ;  /* 0x000000201c04723c */ /* 0x044fe20000041804 */
[----:B------:R-:W2:Y:S05]  /*a300*/  MUFU.EX2 R32, R36 ;  /* 0x0000002400207308 */ /* 0x000eaa0000000800 */
[----:B------:R-:W-:Y:S01]  /*a310*/  HMMA.16816.F32.BF16 R8, R28, R34, R8 ;  /* 0x000000221c08723c */ /* 0x000fe20000041808 */
[----:B------:R-:W-:-:S05]  /*a320*/  FFMA.FTZ R33, R47, UR6, -R52 ;  /* 0x000000062f217c23 */ /* 0x000fca0008010834 */
[C---:B------:R-:W-:Y:S01]  /*a330*/  HMMA.16816.F32.BF16 R24, R28.reuse, R40, R24 ;  /* 0x000000281c18723c */ /* 0x040fe20000041818 */
[----:B------:R-:W3:Y:S05]  /*a340*/  MUFU.EX2 R33, R33 ;  /* 0x0000002100217308 */ /* 0x000eea0000000800 */
[----:B----4-:R-:W-:Y:S01]  /*a350*/  HMMA.16816.F32.BF16 R80, R28, R16, R80 ;  /* 0x000000101c50723c */ /* 0x010fe20000041850 */
[----:B--2---:R-:W-:-:S05]  /*a360*/  F2FP.BF16.F32.PACK_AB R69, R3, R32 ;  /* 0x000000200345723e */ /* 0x004fca00000010ff */
[C---:B------:R-:W-:Y:S01]  /*a370*/  HMMA.16816.F32.BF16 R76, R28.reuse, R18, R76 ;  /* 0x000000121c4c723c */ /* 0x040fe2000004184c */
[----:B------:R-:W-:Y:S02]  /*a380*/  FADD.FTZ R17, R85, R66 ;  /* 0x0000004255117221 */ /* 0x000fe40000010000 */
[----:B------:R-:W2:Y:S02]  /*a390*/  LDSM.16.MT88.4 R84, [R164+0x9800] ;  /* 0x00980000a454783b */ /* 0x000ea40000004200 */
[----:B------:R-:W-:Y:S01]  /*a3a0*/  FADD.FTZ R17, R74, R17 ;  /* 0x000000114a117221 */ /* 0x000fe20000010000 */
[----:B------:R-:W-:Y:S01]  /*a3b0*/  HMMA.16816.F32.BF16 R12, R28, R42, R12 ;  /* 0x0000002a1c0c723c */ /* 0x000fe2000004180c */
[----:B---3--:R-:W-:Y:S02]  /*a3c0*/  F2FP.BF16.F32.PACK_AB R71, R188, R33 ;  /* 0x00000021bc47723e */ /* 0x008fe400000010ff */
[----:B------:R-:W-:Y:S02]  /*a3d0*/  FADD.FTZ R72, R72, R17 ;  /* 0x0000001148487221 */ /* 0x000fe40000010000 */
[----:B------:R-:W3:Y:S02]  /*a3e0*/  LDSM.16.MT88.4 R16, [R163+0x9800] ;  /* 0x00980000a310783b */ /* 0x000ee40000004200 */
[----:B------:R-:W-:Y:S01]  /*a3f0*/  FADD.FTZ R89, R89, R72 ;  /* 0x0000004859597221 */ /* 0x000fe20000010000 */
[----:B------:R-:W-:Y:S01]  /*a400*/  FADD.FTZ R29, R103, R68 ;  /* 0x00000044671d7221 */ /* 0x000fe20000010000 */
[----:B------:R-:W-:-:S02]  /*a410*/  F2FP.BF16.F32.PACK_AB R68, R0, R37 ;  /* 0x000000250044723e */ /* 0x000fc400000010ff */
        /* <DEDUP_REMOVED lines=9> */
[----:B------:R-:W-:Y:S01]  /*a4b0*/  HMMA.16816.F32.BF16 R92, R68, R22, R92 ;  /* 0x00000016445c723c */ /* 0x000fe2000004185c */
[----:B------:R-:W1:Y:S01]  /*a4c0*/  LDSM.16.MT88.4 R20, [R162+0x9800] ;  /* 0x00980000a214783b */ /* 0x000e620000004200 */
[----:B------:R-:W-:Y:S01]  /*a4d0*/  FADD.FTZ R112, R112, R125 ;  /* 0x0000007d70707221 */ /* 0x000fe20000010000 */
[----:B------:R-:W-:-:S03]  /*a4e0*/  FADD.FTZ R127, R127, R108 ;  /* 0x0000006c7f7f7221 */ /* 0x000fc60000010000 */
[----:B------:R-:W-:Y:S01]  /*a4f0*/  FADD.FTZ R121, R121, R112 ;  /* 0x0000007079797221 */ /* 0x000fe20000010000 */
[----:B------:R-:W-:-:S04]  /*a500*/  FADD.FTZ R110, R110, R127 ;  /* 0x0000007f6e6e7221 */ /* 0x000fc80000010000 */
[----:B------:R-:W-:Y:S01]  /*a510*/  FADD.FTZ R131, R131, R110 ;  /* 0x0000006e83837221 */ /* 0x000fe20000010000 */
[----:B--2---:R-:W-:Y:S03]  /*a520*/  HMMA.16816.F32.BF16 R88, R68, R84, R4 ;  /* 0x000000544458723c */ /* 0x004fe60000041804 */
[----:B------:R-:W-:-:S03]  /*a530*/  FADD.FTZ R116, R116, R131 ;  /* 0x0000008374747221 */ /* 0x000fc60000010000 */
[----:B------:R-:W-:Y:S01]  /*a540*/  HMMA.16816.F32.BF16 R84, R68, R86, R8 ;  /* 0x000000564454723c */ /* 0x000fe20000041808 */
[----:B------:R-:W-:-:S04]  /*a550*/  FADD.FTZ R4, R114, R121 ;  /* 0x0000007972047221 */ /* 0x000fc80000010000 */
[----:B------:R-:W-:Y:S01]  /*a560*/  FADD.FTZ R4, R123, R4 ;  /* 0x000000047b047221 */ /* 0x000fe20000010000 */
[C---:B---3--:R-:W-:Y:S03]  /*a570*/  HMMA.16816.F32.BF16 R80, R68.reuse, R16, R80 ;  /* 0x000000104450723c */ /* 0x048fe60000041850 */
[----:B------:R-:W-:Y:S01]  /*a580*/  FADD.FTZ R105, R105, R4 ;  /* 0x0000000469697221 */ /* 0x000fe20000010000 */
[----:B------:R-:W-:Y:S02]  /*a590*/  FADD.FTZ R4, R113, R116 ;  /* 0x0000007471047221 */ /* 0x000fe40000010000 */
[----:B------:R-:W-:Y:S01]  /*a5a0*/  HMMA.16816.F32.BF16 R76, R68, R18, R76 ;  /* 0x00000012444c723c */ /* 0x000fe2000004184c */
        /* <DEDUP_REMOVED lines=23> */
[----:B------:R-:W-:Y:S02]  /*a720*/  MOV R2, R59 ;  /* 0x0000003b00027202 */ /* 0x000fe40000000f00 */
[----:B------:R-:W-:-:S07]  /*a730*/  FADD.FTZ R188, R188, R33 ;  /* 0x00000021bcbc7221 */ /* 0x000fce0000010000 */
.L_x_6443:
        /* <DEDUP_REMOVED lines=13> */
[----:B------:R-:W-:Y:S01]  /*a810*/  ULDC UR10, c[0x0][0x39c] ;  /* 0x0000e700000a7ab9 */ /* 0x000fe20000000800 */
[----:B------:R-:W-:-:S10]  /*a820*/  ULDC UR4, c[0x0][0x2ec] ;  /* 0x0000bb0000047ab9 */ /* 0x000fd40000000800 */
.L_x_6453:
[----:B------:R-:W-:Y:S04]  /*a830*/  DEPBAR.LE SB0, 0x0 ;  /* 0x000080000000791a */ /* 0x000fe80000000000 */
[----:B------:R-:W-:Y:S01]  /*a840*/  BAR.SYNC.DEFER_BLOCKING 0x0 ;  /* 0x0000000000007b1d */ /* 0x000fe20000010000 */
[----:B------:R-:W-:Y:S02]  /*a850*/  MOV R10, R187 ;  /* 0x000000bb000a7202 */ /* 0x000fe40000000f00 */
[----:B------:R-:W-:Y:S03]  /*a860*/  MOV R0, R186 ;  /* 0x000000ba00007202 */ /* 0x000fe60000000f00 */
[----:B------:R-:W-:Y:S05]  /*a870*/  @!P0 BRA `(.L_x_6450) ;  /* 0x0000000000f48947 */ /* 0x000fea0003800000 */
[----:B------:R-:W1:Y:S01]  /*a880*/  LDC R0, c[0x0][0x380] ;  /* 0x0000e000ff007b82 */ /* 0x000e620000000800 */
[----:B------:R-:W-:Y:S04]  /*a890*/  SHF.L.U32 R11, R177, 0x7, RZ ;  /* 0x00000007b10b7819 */ /* 0x000fe800000006ff */
[----:B------:R-:W-:Y:S02]  /*a8a0*/  IABS R6, R11 ;  /* 0x0000000b00067213 */ /* 0x000fe40000000000 */
[-C--:B-1----:R-:W-:Y:S04]  /*a8b0*/  IABS R2, R0.reuse ;  /* 0x0000000000027213 */ /* 0x082fe80000000000 */
[----:B------:R-:W1:Y:S10]  /*a8c0*/  I2F.RP R7, R2 ;  /* 0x0000000200077306 */ /* 0x000e740000209400 */
[----:B-1----:R-:W1:Y:S02]  /*a8d0*/  MUFU.RCP R3, R7 ;  /* 0x0000000700037308 */ /* 0x002e640000001000 */
[----:B-1----:R-:W-:Y:S02]  /*a8e0*/  VIADD R8, R3, 0xffffffe ;  /* 0x0ffffffe03087836 */ /* 0x002fe40000000000 */
[C---:B------:R-:W-:Y:S01]  /*a8f0*/  VIADD R3, R11.reuse, 0xffffff80 ;  /* 0xffffff800b037836 */ /* 0x040fe20000000000 */
[-C--:B------:R-:W-:Y:S05]  /*a900*/  LOP3.LUT R11, R11, R0.reuse, RZ, 0x3c, !PT ;  /* 0x000000000b0b7212 */ /* 0x080fea00078e3cff */
[----:B------:R-:W1:Y:S01]  /*a910*/  F2I.FTZ.U32.TRUNC.NTZ R9, R8 ;  /* 0x0000000800097305 */ /* 0x000e62000021f000 */
[----:B------:R-:W-:Y:S02]  /*a920*/  IABS R4, R3 ;  /* 0x0000000300047213 */ /* 0x000fe40000000000 */
[----:B------:R-:W-:Y:S02]  /*a930*/  LOP3.LUT R3, R3, R0, RZ, 0x3c, !PT ;  /* 0x0000000003037212 */ /* 0x000fe400078e3cff */
[----:B------:R-:W-:Y:S02]  /*a940*/  ISETP.GE.AND P3, PT, R11, RZ, PT ;  /* 0x000000ff0b00720c */ /* 0x000fe40003f66270 */
        /* <DEDUP_REMOVED lines=48> */
.L_x_6450:
        /* <DEDUP_REMOVED lines=24> */
[----:B------:R-:W-:Y:S01]  /*add0*/  ISETP.GE.AND P1, PT, R177, 0x2, PT ;  /* 0x00000002b100780c */ /* 0x000fe20003f26270 */
[----:B------:R-:W-:Y:S08]  /*ade0*/  LDGSTS.E.BYPASS.LTC128B.128 [R179+0x8800], desc[UR14][R2.64] ;  /* 0x0880000002b37fae */ /* 0x000ff0000b901d4e */
[----:B------:R-:W-:Y:S08]  /*adf0*/  LDGSTS.E.BYPASS.LTC128B.128 [R179+0x9000], desc[UR14][R198.64] ;  /* 0x09000000c6b37fae */ /* 0x000ff0000b901d4e */
[----:B------:R1:W-:Y:S08]  /*ae00*/  LDGSTS.E.BYPASS.LTC128B.128 [R179+0x9800], desc[UR14][R200.64] ;  /* 0x09800000c8b37fae */ /* 0x0003f0000b901d4e */
[----:B------:R-:W-:Y:S08]  /*ae10*/  LDSM.16.M88.4 R104, [R172] ;  /* 0x00000000ac68783b */ /* 0x000ff00000000200 */
[----:B------:R-:W2:Y:S08]  /*ae20*/  LDSM.16.M88.4 R108, [R171+0x2000] ;  /* 0x00200000ab6c783b */ /* 0x000eb00000000200 */
        /* <DEDUP_REMOVED lines=9> */
[----:B------:R-:W1:Y:S08]  /*aec0*/  LDSM.16.M88.4 R144, [R165+0x2000] ;  /* 0x00200000a590783b */ /* 0x000e700000000200 */
        /* <DEDUP_REMOVED lines=225> */
[----:B------:R-:W-:Y:S06]  /*bce0*/  @!P0 BRA `(.L_x_6452) ;  /* 0x0000000000f88947 */ /* 0x000fec0003800000 */
[----:B-1----:R-:W1:Y:S01]  /*bcf0*/  LDC R0, c[0x0][0x380] ;  /* 0x0000e000ff007b82 */ /* 0x002e620000000800 */
        /* <DEDUP_REMOVED lines=61> */
.L_x_6452:
        /* <DEDUP_REMOVED lines=28> */
.L_x_6451:
        /* <DEDUP_REMOVED lines=181> */
[----:B------:R-:W-:Y:S01]  /*cde0*/  ISETP.GT.AND P1, PT, R177, 0x1, PT ;  /* 0x00000001b100780c */ /* 0x000fe20003f24270 */
        /* <DEDUP_REMOVED lines=260> */
.L_x_6449:
        /* <DEDUP_REMOVED lines=138> */
.L_x_6454:
        /* <DEDUP_REMOVED lines=10> */
.L_x_6455:
[----:B------:R-:W1:Y:S01]  /*e770*/  S2R R5, SR_CTAID.Y ;  /* 0x0000000000057919 */ /* 0x000e620000002600 */
[----:B------:R-:W1:Y:S08]  /*e780*/  S2UR UR6, SR_CTAID.Z ;  /* 0x00000000000679c3 */ /* 0x000e700000002700 */
[----:B------:R-:W1:Y:S08]  /*e790*/  LDC R0, c[0x0][0x270] ;  /* 0x00009c00ff007b82 */ /* 0x000e700000000800 */
[----:B------:R-:W3:Y:S01]  /*e7a0*/  LDC R13, c[0x0][0x2c4] ;  /* 0x0000b100ff0d7b82 */ /* 0x000ee20000000800 */
[----:B-1----:R-:W-:-:S04]  /*e7b0*/  IMAD R0, R5, R0, UR6 ;  /* 0x0000000605007e24 */ /* 0x002fc8000f8e0200 */
[----:B---3--:R-:W-:-:S07]  /*e7c0*/  IMAD R13, R0, R13, RZ ;  /* 0x0000000d000d7224 */ /* 0x008fce00078e02ff */
.L_x_6456:
        /* <DEDUP_REMOVED lines=25> */
.L_x_6458:
[----:B------:R-:W-:Y:S05]  /*e960*/  BSYNC B0 ;  /* 0x0000000000007941 */ /* 0x000fea0003800000 */
.L_x_6457:
        /* <DEDUP_REMOVED lines=40> */
.L_x_6460:
[----:B------:R-:W-:Y:S05]  /*ebf0*/  BSYNC B0 ;  /* 0x0000000000007941 */ /* 0x000fea0003800000 */
.L_x_6459:
        /* <DEDUP_REMOVED lines=15> */
.L_x_6462:
[----:B------:R-:W-:Y:S05]  /*ecf0*/  BSYNC B0 ;  /* 0x0000000000007941 */ /* 0x000fea0003800000 */
.L_x_6461:
        /* <DEDUP_REMOVED lines=15> */
.L_x_6464:
[----:B------:R-:W-:Y:S05]  /*edf0*/  BSYNC B0 ;  /* 0x0000000000007941 */ /* 0x000fea0003800000 */
.L_x_6463:
        /* <DEDUP_REMOVED lines=13> */
.L_x_6465:
        /* <DEDUP_REMOVED lines=11> */
.L_x_8047:


//--------------------- .text._ZN5flash24flash_fwd_splitkv_kernelI23Flash_fwd_kernel_traitsILi64ELi64ELi128ELi4ELb0ELb0EN7cutlass10bfloat16_tE19Flash_kernel_traitsILi64ELi64ELi128ELi4ES3_EELb1ELb0ELb1ELb0ELb0ELb0ELb0ELb0EEEvNS_16Flash_fwd_paramsE --------------------------
	.section	.text._ZN5flash24flash_fwd_splitkv_kernelI23Flash_fwd_kernel_traitsILi64ELi64ELi128ELi4ELb0ELb0EN7cutlass10bfloat16_tE19Flash_kernel_traitsILi64ELi64ELi128ELi4ES3_EELb1ELb0ELb1ELb0ELb0ELb0ELb0ELb0EEEvNS_16Flash_fwd_paramsE,"ax",@progbits
	.align	128
        .global         _ZN5flash24flash_fwd_splitkv_kernelI23Flash_fwd_kernel_traitsILi64ELi64ELi128ELi4ELb0ELb0EN7cutlass10bfloat16_tE19Flash_kernel_traitsILi64ELi64ELi128ELi4ES3_EELb1ELb0ELb1ELb0ELb0ELb0ELb0ELb0EEEvNS_16Flash_fwd_paramsE
        .type           _ZN5flash24flash_fwd_splitkv_kernelI23Flash_fwd_kernel_traitsILi64ELi64ELi128ELi4ELb0ELb0EN7cutlass10bfloat16_tE19Flash_kernel_traitsILi64ELi64ELi128ELi4ES3_EELb1ELb0ELb1ELb0ELb0ELb0ELb0ELb0EEEvNS_16Flash_fwd_paramsE,@function
        .size           _ZN5flash24flash_fwd_splitkv_kernelI23Flash_fwd_kernel_traitsILi64ELi64ELi128ELi4ELb0ELb0EN7cutlass10bfloat16_tE19Flash_kernel_traitsILi64ELi64ELi128ELi4ES3_EELb1ELb0ELb1ELb0ELb0ELb0ELb0ELb0EEEvNS_16Flash_fwd_paramsE,(.L_x_8048 - _ZN5flash24flash_fwd_splitkv_kernelI23Flash_fwd_kernel_traitsILi64ELi64ELi128ELi4ELb0ELb0EN7cutlass10bfloat16_tE19Flash_kernel_traitsILi64ELi64ELi128ELi4ES3_EELb1ELb0ELb1ELb0ELb0ELb0ELb0ELb0EEEvNS_16Flash_fwd_paramsE)
        .other          _ZN5flash24flash_fwd_splitkv_kernelI23Flash_fwd_kernel_traitsILi64ELi64ELi128ELi4ELb0ELb0EN7cutlass10bfloat16_tE19Flash_kernel_traitsILi64ELi64ELi128ELi4ES3_EELb1ELb0ELb1ELb0ELb0ELb0ELb0ELb0EEEvNS_16Flash_fwd_paramsE,@"STO_CUDA_ENTRY STV_DEFAULT"
_ZN5flash24flash_fwd_splitkv_kernelI23Flash_fwd_kernel_traitsILi64ELi64ELi128ELi4ELb0ELb0EN7cutlass10bfloat16_tE19Flash_kernel_traitsILi64ELi64ELi128ELi4ES3_EELb1ELb0ELb1ELb0ELb0ELb0ELb0ELb0EEEvNS_16Flash_fwd_paramsE:
.text._ZN5flash24flash_fwd_splitkv_kernelI23Flash_fwd_kernel_traitsILi64ELi64ELi128ELi4ELb0ELb0EN7cutlass10bfloat16_tE19Flash_kernel_traitsILi64ELi64ELi128ELi4ES3_EELb1ELb0ELb1ELb0ELb0ELb0ELb0ELb0EEEvNS_16Flash_fwd_paramsE:
        /* <DEDUP_REMOVED lines=38> */
.L_x_6466:
[----:B------:R-:W1:Y:S02]  /*0260*/  LDC R5, c[0x0][0x2c8] ;  /* 0x0000b200ff057b82 */ /* 0x000e640000000800 */
.L_x_6467:
        /* <DEDUP_REMOVED lines=39> */
[----:B------:R-:W-:Y:S01]  /*04e0*/  ULDC UR6, c[0x0][0x270] ;  /* 0x00009c0000067ab9 */ /* 0x000fe20000000800 */
[----:B------:R-:W-:Y:S01]  /*04f0*/  BSSY B0, `(.L_x_6469) ;  /* 0x0000035000007945 */ /* 0x000fe20003800000 */
[----:B------:R-:W-:-:S04]  /*0500*/  LEA.HI R6, R7, R124, RZ, 0x3 ;  /* 0x0000007c07067211 */ /* 0x000fc800078f18ff */
[----:B------:R-:W-:Y:S02]  /*0510*/  LOP3.LUT R7, R6, 0xfffffff8, RZ, 0xc0, !PT ;  /* 0xfffffff806077812 */ /* 0x000fe400078ec0ff */
[----:B------:R-:W-:Y:S01]  /*0520*/  SHF.R.S32.HI R6, RZ, 0x3, R6 ;  /* 0x00000003ff067819 */ /* 0x000fe20000011406 */
[----:B------:R-:W2:Y:S01]  /*0530*/  @!P0 LDC.64 R2, c[0x0][0x290] ;  /* 0x0000a400ff028b82 */ /* 0x000ea20000000a00 */
[----:B------:R-:W-:Y:S01]  /*0540*/  @!P0 SHF.R.S32.HI R11, RZ, 0x1f, R14 ;  /* 0x0000001fff0b8819 */ /* 0x000fe2000001140e */
[----:B------:R-:W-:Y:S01]  /*0550*/  IMAD.IADD R7, R124, 0x1, -R7 ;  /* 0x000000017c077824 */ /* 0x000fe200078e0a07 */
[----:B------:R-:W-:-:S03]  /*0560*/  IADD3 R10, R6, 0x10, RZ ;  /* 0x00000010060a7810 */ /* 0x000fc60007ffe0ff */
[C---:B------:R-:W-:Y:S01]  /*0570*/  IMAD.SHL.U32 R12, R7.reuse, 0x8, RZ ;  /* 0x00000008070c7824 */ /* 0x040fe200078e00ff */
[----:B------:R-:W-:-:S04]  /*0580*/  ISETP.NE.AND P4, PT, R7, RZ, PT ;  /* 0x000000ff0700720c */ /* 0x000fc80003f85270 */
[--C-:B------:R-:W-:Y:S01]  /*0590*/  SHF.R.S32.HI R13, RZ, 0x1f, R12.reuse ;  /* 0x0000001fff0d7819 */ /* 0x100fe2000001140c */
[CC--:B-1----:R-:W-:Y:S01]  /*05a0*/  @P0 IMAD.WIDE.U32 R8, R167.reuse, R4.reuse, RZ ;  /* 0x00000004a7080225 */ /* 0x0c2fe200078e00ff */
[----:B------:R-:W-:Y:S01]  /*05b0*/  ISETP.GE.AND P5, PT, R12, UR4, PT ;  /* 0x000000040c007c0c */ /* 0x000fe2000bfa6270 */
[----:B------:R-:W-:Y:S02]  /*05c0*/  ULDC.64 UR4, c[0x0][0x2a0] ;  /* 0x0000a80000047ab9 */ /* 0x000fe40000000a00 */
[----:B------:R-:W-:Y:S01]  /*05d0*/  @P0 IMAD R167, R167, R5, R9 ;  /* 0x00000005a7a70224 */ /* 0x000fe200078e0209 */
[----:B------:R-:W-:Y:S01]  /*05e0*/  SHF.R.S32.HI R9, RZ, 0x1f, R125 ;  /* 0x0000001fff097819 */ /* 0x000fe2000001147d */
[----:B------:R-:W-:-:S04]  /*05f0*/  IMAD.WIDE.U32 R12, R125, R4, R12 ;  /* 0x000000047d0c7225 */ /* 0x000fc800078e000c */
[-C--:B--2---:R-:W-:Y:S02]  /*0600*/  @!P0 IMAD R0, R11, R2.reuse, RZ ;  /* 0x000000020b008224 */ /* 0x084fe400078e02ff */
[----:B------:R-:W-:Y:S01]  /*0610*/  @!P0 IMAD.WIDE.U32 R16, R14, R2, RZ ;  /* 0x000000020e108225 */ /* 0x000fe200078e00ff */
[----:B------:R-:W-:-:S03]  /*0620*/  IADD3 R2, R6, 0x20, RZ ;  /* 0x0000002006027810 */ /* 0x000fc60007ffe0ff */
[----:B------:R-:W-:Y:S02]  /*0630*/  @!P0 IMAD R0, R14, R3, R0 ;  /* 0x000000030e008224 */ /* 0x000fe400078e0200 */
[----:B------:R-:W-:Y:S02]  /*0640*/  IMAD.IADD R3, R166, 0x1, -R125 ;  /* 0x00000001a6037824 */ /* 0x000fe400078e0a7d */
[----:B------:R-:W-:Y:S02]  /*0650*/  @!P0 IMAD.IADD R167, R17, 0x1, R0 ;  /* 0x0000000111a78824 */ /* 0x000fe400078e0200 */
[----:B------:R-:W-:Y:S01]  /*0660*/  @!P0 IMAD.MOV.U32 R8, RZ, RZ, R16 ;  /* 0x000000ffff088224 */ /* 0x000fe200078e0010 */
[CC--:B------:R-:W-:Y:S01]  /*0670*/  ISETP.GE.AND P2, PT, R10.reuse, R3.reuse, PT ;  /* 0x000000030a00720c */ /* 0x0c0fe20003f46270 */
[----:B------:R-:W-:Y:S01]  /*0680*/  IMAD R0, R9, R4, RZ ;  /* 0x0000000409007224 */ /* 0x000fe200078e02ff */
[----:B------:R-:W-:Y:S01]  /*0690*/  ISETP.GE.OR P3, PT, R10, R3, P5 ;  /* 0x000000030a00720c */ /* 0x000fe20002f66670 */
[----:B------:R-:W-:Y:S01]  /*06a0*/  IMAD R14, R14, UR6, R18 ;  /* 0x000000060e0e7c24 */ /* 0x000fe2000f8e0212 */
[----:B------:R-:W-:Y:S01]  /*06b0*/  IADD3 R10, P0, R8, R12, RZ ;  /* 0x0000000c080a7210 */ /* 0x000fe20007f1e0ff */
[----:B------:R-:W-:Y:S01]  /*06c0*/  IMAD R0, R125, R5, R0 ;  /* 0x000000057d007224 */ /* 0x000fe200078e0200 */
[----:B------:R-:W-:-:S02]  /*06d0*/  SHF.R.S32.HI R9, RZ, 0x1f, R18 ;  /* 0x0000001fff097819 */ /* 0x000fc40000011412 */
[----:B------:R-:W-:Y:S02]  /*06e0*/  ISETP.GE.AND P1, PT, R2, R3, PT ;  /* 0x000000030200720c */ /* 0x000fe40003f26270 */
[----:B------:R-:W-:Y:S01]  /*06f0*/  IADD3.X R11, R167, R13, R0, P0, !PT ;  /* 0x0000000da70b7210 */ /* 0x000fe200007fe400 */
[----:B------:R-:W-:Y:S01]  /*0700*/  IMAD R9, R9, UR4, RZ ;  /* 0x0000000409097c24 */ /* 0x000fe2000f8e02ff */
[CC--:B------:R-:W-:Y:S01]  /*0710*/  ISETP.GE.OR P0, PT, R6.reuse, R3.reuse, P5 ;  /* 0x000000030600720c */ /* 0x0c0fe20002f06670 */
[----:B------:R-:W-:Y:S01]  /*0720*/  VIADD R0, R6, 0x30 ;  /* 0x0000003006007836 */ /* 0x000fe20000000000 */
[----:B------:R-:W-:Y:S01]  /*0730*/  ISETP.GE.OR P6, PT, R2, R3, P5 ;  /* 0x000000030200720c */ /* 0x000fe20002fc6670 */
[C---:B------:R-:W-:Y:S01]  /*0740*/  IMAD.WIDE.U32 R10, R18.reuse, UR4, R10 ;  /* 0x00000004120a7c25 */ /* 0x040fe2000f8e000a */
[----:B------:R-:W-:Y:S01]  /*0750*/  ULDC UR4, c[0x0][0x2c4] ;  /* 0x0000b10000047ab9 */ /* 0x000fe20000000800 */
[----:B------:R-:W-:Y:S02]  /*0760*/  SHF.R.S32.HI R13, RZ, 0x1f, R6 ;  /* 0x0000001fff0d7819 */ /* 0x000fe40000011406 */
[----:B------:R-:W-:-:S02]  /*0770*/  IMAD R9, R18, UR5, R9 ;  /* 0x0000000512097c24 */ /* 0x000fc4000f8e0209 */
[----:B------:R-:W-:-:S03]  /*0780*/  IMAD R14, R14, UR4, R125 ;  /* 0x000000040e0e7c24 */ /* 0x000fc6000f8e027d */
[----:B------:R-:W-:Y:S01]  /*0790*/  IADD3 R9, R11, R9, RZ ;  /* 0x000000090b097210 */ /* 0x000fe20007ffe0ff */
[----:B------:R-:W-:Y:S06]  /*07a0*/  @P0 BRA `(.L_x_6470) ;  /* 0x0000000000240947 */ /* 0x000fec0003800000 */
        /* <DEDUP_REMOVED lines=9> */
.L_x_6470:
[----:B------:R-:W-:Y:S05]  /*0840*/  BSYNC B0 ;  /* 0x0000000000007941 */ /* 0x000fea0003800000 */
.L_x_6469:
[----:B------:R-:W-:Y:S01]  /*0850*/  BSSY B0, `(.L_x_6471) ;  /* 0x0000011000007945 */ /* 0x000fe20003800000 */
[-C--:B------:R-:W-:Y:S02]  /*0860*/  ISETP.GE.AND P0, PT, R0, R3.reuse, PT ;  /* 0x000000030000720c */ /* 0x080fe40003f06270 */
[-C--:B------:R-:W-:Y:S02]  /*0870*/  ISETP.GE.OR P4, PT, R6, R3.reuse, P4 ;  /* 0x000000030600720c */ /* 0x080fe40002786670 */
[----:B------:R-:W-:Y:S01]  /*0880*/  ISETP.GE.OR P5, PT, R0, R3, P5 ;  /* 0x000000030000720c */ /* 0x000fe20002fa6670 */
[----:B------:R-:W-:-:S12]  /*0890*/  @P3 BRA `(.L_x_6472) ;  /* 0x0000000000303947 */ /* 0x000fd80003800000 */
        /* <DEDUP_REMOVED lines=11> */
[----:B------:R2:W-:Y:S02]  /*0950*/  STG.E.128 desc[UR10][R2.64], RZ ;  /* 0x000000ff02007986 */ /* 0x0005e4000c101d0a */
.L_x_6472:
[----:B------:R-:W-:Y:S05]  /*0960*/  BSYNC B0 ;  /* 0x0000000000007941 */ /* 0x000fea0003800000 */
.L_x_6471:
[----:B------:R-:W-:Y:S01]  /*0970*/  BSSY B0, `(.L_x_6473) ;  /* 0x0000011000007945 */ /* 0x000fe20003800000 */
[----:B--2---:R-:W-:Y:S02]  /*0980*/  IADD3 R2, P3, R14, R6, RZ ;  /* 0x000000060e027210 */ /* 0x004fe40007f7e0ff */
[C---:B------:R-:W-:Y:S02]  /*0990*/  ISETP.NE.OR P2, PT, R7.reuse, RZ, P2 ;  /* 0x000000ff0700720c */ /* 0x040fe40001745670 */
[----:B------:R-:W-:Y:S01]  /*09a0*/  ISETP.NE.OR P1, PT, R7, RZ, P1 ;  /* 0x000000ff0700720c */ /* 0x000fe20000f25670 */
        /* <DEDUP_REMOVED lines=8> */
[----:B-1----:R-:W-:-:S03]  /*0a30*/  LEA R18, P6, R16, UR4, 0x1 ;  /* 0x0000000410127c11 */ /* 0x002fc6000f8c08ff */
[----:B------:R-:W-:-:S05]  /*0a40*/  IMAD R0, R3, R5, R0 ;  /* 0x0000000503007224 */ /* 0x000fca00078e0200 */
[----:B------:R-:W-:-:S04]  /*0a50*/  IADD3 R3, R17, R0, RZ ;  /* 0x0000000011037210 */ /* 0x000fc80007ffe0ff */
[----:B------:R-:W-:-:S05]  /*0a60*/  LEA.HI.X R19, R16, UR5, R3, 0x1, P6 ;  /* 0x0000000510137c11 */ /* 0x000fca000b0f0c03 */
[----:B------:R2:W-:Y:S02]  /*0a70*/  STG.E.128 desc[UR10][R18.64], RZ ;  /* 0x000000ff12007986 */ /* 0x0005e4000c101d0a */
.L_x_6474:
[----:B------:R-:W-:Y:S05]  /*0a80*/  BSYNC B0 ;  /* 0x0000000000007941 */ /* 0x000fea0003800000 */
.L_x_6473:
        /* <DEDUP_REMOVED lines=13> */
.L_x_6476:
[----:B------:R-:W-:Y:S05]  /*0b60*/  BSYNC B0 ;  /* 0x0000000000007941 */ /* 0x000fea0003800000 */
.L_x_6475:
        /* <DEDUP_REMOVED lines=15> */
.L_x_6468:
        /* <DEDUP_REMOVED lines=24> */
.L_x_6477:
        /* <DEDUP_REMOVED lines=13> */
[----:B------:R-:W-:Y:S01]  /*0eb0*/  IMAD R0, R3, R2, RZ ;  /* 0x0000000203007224 */ /* 0x000fe200078e02ff */
[----:B------:R-:W-:-:S03]  /*0ec0*/  IABS R3, R15 ;  /* 0x0000000f00037213 */ /* 0x000fc60000000000 */
        /* <DEDUP_REMOVED lines=32> */
[----:B------:R-:W-:-:S05]  /*10d0*/  IMAD R15, R6, R4, R15 ;  /* 0x00000004060f7224 */ /* 0x000fca00078e020f */
[----:B------:R-:W-:-:S07]  /*10e0*/  SHF.R.S32.HI R21, RZ, 0x1f, R15 ;  /* 0x0000001fff157819 */ /* 0x000fce000001140f */
        /* <DEDUP_REMOVED lines=10> */
[----:B---3--:R-:W-:Y:S02]  /*1190*/  SHF.R.S32.HI R17, RZ, 0x1f, R24 ;  /* 0x0000001fff117819 */ /* 0x008fe40000011418 */
        /* <DEDUP_REMOVED lines=21> */
.L_x_6478:
        /* <DEDUP_REMOVED lines=9> */
[----:B-1----:R-:W-:Y:S01]  /*1380*/  VIADD R4, R4, 0xffffffe ;  /* 0x0ffffffe04047836 */ /* 0x002fe20000000000 */
[----:B------:R-:W1:Y:S05]  /*1390*/  @P3 LDC.64 R6, c[0x0][0x250] ;  /* 0x00009400ff063b82 */ /* 0x000e6a0000000a00 */
[----:B------:R-:W3:Y:S02]  /*13a0*/  F2I.FTZ.U32.TRUNC.NTZ R5, R4 ;  /* 0x0000000400057305 */ /* 0x000ee4000021f000 */
[----:B---3--:R-:W-:Y:S01]  /*13b0*/  IMAD.MOV R0, RZ, RZ, -R5 ;  /* 0x000000ffff007224 */ /* 0x008fe200078e0a05 */
[----:B------:R-:W-:-:S03]  /*13c0*/  MOV R4, RZ ;  /* 0x000000ff00047202 */ /* 0x000fc60000000f00 */
[----:B------:R-:W-:Y:S01]  /*13d0*/  IMAD R2, R0, R3, RZ ;  /* 0x0000000300027224 */ /* 0x000fe200078e02ff */
[----:B------:R-:W-:-:S03]  /*13e0*/  IABS R0, R18 ;  /* 0x0000001200007213 */ /* 0x000fc60000000000 */
[----:B------:R-:W-:-:S04]  /*13f0*/  IMAD.HI.U32 R5, R5, R2, R4 ;  /* 0x0000000205057227 */ /* 0x000fc800078e0004 */
[----:B------:R-:W-:-:S04]  /*1400*/  IMAD.MOV.U32 R2, RZ, RZ, R0 ;  /* 0x000000ffff027224 */ /* 0x000fc800078e0000 */
[----:B------:R-:W-:-:S04]  /*1410*/  IMAD.HI.U32 R24, R5, R2, RZ ;  /* 0x0000000205187227 */ /* 0x000fc800078e00ff */
[----:B------:R-:W-:Y:S02]  /*1420*/  IMAD.MOV R0, RZ, RZ, -R24 ;  /* 0x000000ffff007224 */ /* 0x000fe400078e0a18 */
[C---:B--2---:R-:W-:Y:S02]  /*1430*/  @P3 IMAD R5, R16.reuse, R117, RZ ;  /* 0x0000007510053224 */ /* 0x044fe400078e02ff */
[----:B------:R-:W-:Y:S02]  /*1440*/  IMAD R0, R3, R0, R2 ;  /* 0x0000000003007224 */ /* 0x000fe400078e0202 */
[----:B------:R-:W-:-:S03]  /*1450*/  @P3 IMAD.WIDE.U32 R16, R16, R116, RZ ;  /* 0x0000007410103225 */ /* 0x000fc600078e00ff */
[----:B------:R-:W-:Y:S02]  /*1460*/  ISETP.GT.U32.AND P0, PT, R3, R0, PT ;  /* 0x000000000300720c */ /* 0x000fe40003f04070 */
[----:B------:R-:W-:Y:S02]  /*1470*/  @P3 IADD3 R5, R17, R5, RZ ;  /* 0x0000000511053210 */ /* 0x000fe40007ffe0ff */
[----:B------:R-:W-:-:S09]  /*1480*/  @P3 MOV R4, R16 ;  /* 0x0000001000043202 */ /* 0x000fd20000000f00 */
        /* <DEDUP_REMOVED lines=22> */
.L_x_6480:
        /* <DEDUP_REMOVED lines=8> */
[----:B--2---:R-:W-:Y:S01]  /*1670*/  IMAD R0, R17, R2, RZ ;  /* 0x0000000211007224 */ /* 0x004fe200078e02ff */
[----:B------:R-:W-:Y:S01]  /*1680*/  @P3 MOV R20, R12 ;  /* 0x0000000c00143202 */ /* 0x000fe20000000f00 */
        /* <DEDUP_REMOVED lines=18> */
.L_x_6479:
[----:B------:R-:W-:Y:S01]  /*17b0*/  ISETP.NE.AND P0, PT, R167, -0x1, PT ;  /* 0xffffffffa700780c */ /* 0x000fe20003f05270 */
[----:B------:R-:W1:Y:S01]  /*17c0*/  S2UR UR4, SR_CgaCtaId ;  /* 0x00000000000479c3 */ /* 0x000e620000008800 */
[----:B------:R-:W-:Y:S01]  /*17d0*/  SHF.R.S32.HI R127, RZ, 0x1f, R124 ;  /* 0x0000001fff7f7819 */ /* 0x000fe2000001147c */
[----:B------:R-:W-:Y:S01]  /*17e0*/  VIADD R164, R120, 0xffffffff ;  /* 0xffffffff78a47836 */ /* 0x000fe20000000000 */
[----:B------:R-:W-:Y:S01]  /*17f0*/  ULDC.64 UR8, c[0x0][0x268] ;  /* 0x00009a0000087ab9 */ /* 0x000fe20000000a00 */
[----:B------:R-:W-:Y:S01]  /*1800*/  IMAD.IADD R159, R166, 0x1, -R125 ;  /* 0x00000001a69f7824 */ /* 0x000fe200078e0a7d */
[CC--:B------:R-:W-:Y:S01]  /*1810*/  LEA.HI R11, R127.reuse, R124.reuse, RZ, 0x3 ;  /* 0x0000007c7f0b7211 */ /* 0x0c0fe200078f18ff */
[----:B------:R-:W-:Y:S01]  /*1820*/  IMAD.SHL.U32 R2, R164, 0x80, RZ ;  /* 0x00000080a4027824 */ /* 0x000fe200078e00ff */
[----:B------:R-:W-:Y:S01]  /*1830*/  LEA.HI R3, R127, R124, RZ, 0x4 ;  /* 0x0000007c7f037211 */ /* 0x000fe200078f20ff */
[----:B------:R-:W-:Y:S01]  /*1840*/  ULDC.64 UR6, c[0x0][0x258] ;  /* 0x0000960000067ab9 */ /* 0x000fe20000000a00 */
[----:B------:R-:W-:Y:S01]  /*1850*/  SHF.R.S32.HI R12, RZ, 0x3, R11 ;  /* 0x00000003ff0c7819 */ /* 0x000fe2000001140b */
[----:B-----5:R-:W-:Y:S01]  /*1860*/  IMAD.IADD R8, R123, 0x1, -R2 ;  /* 0x000000017b087824 */ /* 0x020fe200078e0a02 */
[----:B------:R-:W-:Y:S01]  /*1870*/  LOP3.LUT R11, R11, 0xfffffff8, RZ, 0xc0, !PT ;  /* 0xfffffff80b0b7812 */ /* 0x000fe200078ec0ff */
[----:B------:R-:W2:Y:S01]  /*1880*/  @!P0 LDC.64 R4, c[0x0][0x228] ;  /* 0x00008a00ff048b82 */ /* 0x000ea20000000a00 */
[----:B------:R-:W-:Y:S01]  /*1890*/  @!P0 SHF.R.S32.HI R19, RZ, 0x1f, R14 ;  /* 0x0000001fff138819 */ /* 0x000fe2000001140e */
[----:B------:R-:W-:Y:S01]  /*18a0*/  IMAD.SHL.U32 R165, R12, 0x40, RZ ;  /* 0x000000400ca57824 */ /* 0x000fe200078e00ff */
[----:B------:R-:W-:Y:S01]  /*18b0*/  UMOV UR5, 0x400 ;  /* 0x0000040000057882 */ /* 0x000fe20000000000 */
[----:B------:R-:W-:Y:S01]  /*18c0*/  IMAD.IADD R88, R124, 0x1, -R11 ;  /* 0x000000017c587824 */ /* 0x000fe200078e0a0b */
[----:B------:R-:W-:Y:S01]  /*18d0*/  LOP3.LUT R11, R3, 0xfffffff0, RZ, 0xc0, !PT ;  /* 0xfffffff0030b7812 */ /* 0x000fe200078ec0ff */
[----:B------:R-:W-:Y:S01]  /*18e0*/  VIADD R13, R12, 0x10 ;  /* 0x000000100c0d7836 */ /* 0x000fe20000000000 */
[----:B------:R-:W-:Y:S01]  /*18f0*/  LOP3.LUT R165, R165, 0x1c0, RZ, 0xc0, !PT ;  /* 0x000001c0a5a57812 */ /* 0x000fe200078ec0ff */
[----:B------:R-:W3:Y:S01]  /*1900*/  @P0 LDC.64 R6, c[0x0][0x240] ;  /* 0x00009000ff060b82 */ /* 0x000ee20000000a00 */
[----:B------:R-:W-:Y:S01]  /*1910*/  IMAD.SHL.U32 R168, R88, 0x8, RZ ;  /* 0x0000000858a87824 */ /* 0x000fe200078e00ff */
[----:B------:R-:W-:Y:S01]  /*1920*/  BSSY B0, `(.L_x_6481) ;  /* 0x0000041000007945 */ /* 0x000fe20003800000 */
[----:B------:R-:W-:Y:S01]  /*1930*/  IMAD.IADD R11, R124, 0x1, -R11 ;  /* 0x000000017c0b7824 */ /* 0x000fe200078e0a0b */
[----:B------:R-:W-:Y:S01]  /*1940*/  ISETP.GE.AND P4, PT, R13, R159, PT ;  /* 0x0000009f0d00720c */ /* 0x000fe20003f86270 */
[----:B-1----:R-:W-:Y:S01]  /*1950*/  ULEA UR4, UR4, UR5, 0x18 ;  /* 0x0000000504047291 */ /* 0x002fe2000f8ec03f */
[----:B------:R-:W-:-:S02]  /*1960*/  LOP3.LUT R22, R165, 0x38, R168, 0xf8, !PT ;  /* 0x00000038a5167812 */ /* 0x000fc400078ef8a8 */
[----:B------:R-:W-:Y:S02]  /*1970*/  SHF.R.U32.HI R165, RZ, 0x3, R165 ;  /* 0x00000003ffa57819 */ /* 0x000fe400000116a5 */
[----:B------:R-:W-:Y:S02]  /*1980*/  IADD3 R26, P2, R168, R26, RZ ;  /* 0x0000001aa81a7210 */ /* 0x000fe40007f5e0ff */
[----:B------:R-:W-:Y:S02]  /*1990*/  LOP3.LUT R165, R22, R165, RZ, 0x3c, !PT ;  /* 0x000000a516a57212 */ /* 0x000fe400078e3cff */
[----:B------:R-:W-:Y:S01]  /*19a0*/  LEA.HI R22, R127, R124, RZ, 0x6 ;  /* 0x0000007c7f167211 */ /* 0x000fe200078f30ff */
[-C--:B--2---:R-:W-:Y:S01]  /*19b0*/  @!P0 IMAD R10, R19, R4.reuse, RZ ;  /* 0x00000004130a8224 */ /* 0x084fe200078e02ff */
[----:B------:R-:W-:Y:S01]  /*19c0*/  SHF.R.S32.HI R19, RZ, 0x1f, R18 ;  /* 0x0000001fff137819 */ /* 0x000fe20000011412 */
[----:B------:R-:W-:Y:S01]  /*19d0*/  @!P0 IMAD.WIDE.U32 R30, R14, R4, RZ ;  /* 0x000000040e1e8225 */ /* 0x000fe200078e00ff */
[----:B------:R-:W-:-:S02]  /*19e0*/  ISETP.GE.AND P5, PT, R13, R8, PT ;  /* 0x000000080d00720c */ /* 0x000fc40003fa6270 */
[----:B------:R-:W-:Y:S01]  /*19f0*/  ISETP.GE.AND P3, PT, R13, R8, PT ;  /* 0x000000080d00720c */ /* 0x000fe20003f66270 */
[----:B------:R-:W-:Y:S01]  /*1a00*/  @!P0 IMAD R5, R14, R5, R10 ;  /* 0x000000050e058224 */ /* 0x000fe200078e020a */
[----:B------:R-:W-:Y:S01]  /*1a10*/  SHF.R.S32.HI R10, RZ, 0x1f, R11 ;  /* 0x0000001fff0a7819 */ /* 0x000fe2000001140b */
[C---:B---3--:R-:W-:Y:S01]  /*1a20*/  @P0 IMAD.WIDE.U32 R32, R167.reuse, R6, RZ ;  /* 0x00000006a7200225 */ /* 0x048fe200078e00ff */
[----:B------:R-:W-:Y:S02]  /*1a30*/  SHF.R.S32.HI R13, RZ, 0x1f, R12 ;  /* 0x0000001fff0d7819 */ /* 0x000fe4000001140c */
[----:B------:R-:W-:Y:S01]  /*1a40*/  LEA.HI R10, R10, R11, RZ, 0x3 ;  /* 0x0000000b0a0a7211 */ /* 0x000fe200078f18ff */
[----:B------:R-:W-:Y:S01]  /*1a50*/  @P0 IMAD R7, R167, R7, R33 ;  /* 0x00000007a7070224 */ /* 0x000fe200078e0221 */
[----:B------:R-:W-:Y:S01]  /*1a60*/  @P0 MOV R4, R32 ;  /* 0x0000002000040202 */ /* 0x000fe20000000f00 */
[----:B------:R-:W-:Y:S01]  /*1a70*/  @!P0 IMAD.MOV.U32 R4, RZ, RZ, R30 ;  /* 0x000000ffff048224 */ /* 0x000fe200078e001e */
[----:B------:R-:W-:Y:S01]  /*1a80*/  LOP3.LUT R6, R10, 0xfffffff8, RZ, 0xc0, !PT ;  /* 0xfffffff80a067812 */ /* 0x000fe200078ec0ff */
[----:B------:R-:W-:Y:S01]  /*1a90*/  @!P0 IMAD.IADD R7, R31, 0x1, R5 ;  /* 0x000000011f078824 */ /* 0x000fe200078e0205 */
[----:B------:R-:W-:Y:S01]  /*1aa0*/  SHF.R.S32.HI R5, RZ, 0x1f, R168 ;  /* 0x0000001fff057819 */ /* 0x000fe200000114a8 */
[----:B------:R-:W-:Y:S01]  /*1ab0*/  IMAD.SHL.U32 R22, R22, 0x8, RZ ;  /* 0x0000000816167824 */ /* 0x000fe200078e00ff */
[C---:B------:R-:W-:Y:S01]  /*1ac0*/  IADD3 R32, P1, R168.reuse, R20, RZ ;  /* 0x00000014a8207210 */ /* 0x040fe20007f3e0ff */
[----:B------:R-:W-:Y:S01]  /*1ad0*/  IMAD.IADD R11, R11, 0x1, -R6 ;  /* 0x000000010b0b7824 */ /* 0x000fe200078e0a06 */
[----:B------:R-:W-:Y:S01]  /*1ae0*/  IADD3 R6, P0, R168, R4, RZ ;  /* 0x00000004a8067210 */ /* 0x000fe20007f1e0ff */
[----:B------:R-:W-:Y:S01]  /*1af0*/  IMAD.X R27, R5, 0x1, R0, P2 ;  /* 0x00000001051b7824 */ /* 0x000fe200010e0600 */
[----:B------:R-:W-:Y:S01]  /*1b00*/  LOP3.LUT R165, R165, 0xfffffe00, R22, 0xf8, !PT ;  /* 0xfffffe00a5a57812 */ /* 0x000fe200078ef816 */
[C---:B------:R-:W-:Y:S01]  /*1b10*/  IMAD.X R33, R5.reuse, 0x1, R16, P1 ;  /* 0x0000000105217824 */ /* 0x040fe200008e0610 */
[----:B------:R-:W-:Y:S01]  /*1b20*/  IADD3.X R7, R5, R7, RZ, P0, !PT ;  /* 0x0000000705077210 */ /* 0x000fe200007fe4ff */
[----:B------:R-:W-:Y:S01]  /*1b30*/  IMAD R31, R19, UR6, RZ ;  /* 0x00000006131f7c24 */ /* 0x000fe2000f8e02ff */
[----:B------:R-:W-:Y:S01]  /*1b40*/  ISETP.GE.AND P0, PT, R12, R159, PT ;  /* 0x0000009f0c00720c */ /* 0x000fe20003f06270 */
[----:B------:R-:W-:Y:S01]  /*1b50*/  IMAD R5, R17, UR8, RZ ;  /* 0x0000000811057c24 */ /* 0x000fe2000f8e02ff */
[----:B------:R-:W-:Y:S01]  /*1b60*/  LEA R165, R165, UR4, 0x1 ;  /* 0x00000004a5a57c11 */ /* 0x000fe2000f8e08ff */
[----:B------:R-:W-:-:S04]  /*1b70*/  IMAD.WIDE R28, R9, 0x40, R12 ;  /* 0x00000040091c7825 */ /* 0x000fc800078e020c */
[C---:B------:R-:W-:Y:S02]  /*1b80*/  VIADD R17, R12.reuse, 0x20 ;  /* 0x000000200c117836 */ /* 0x040fe40000000000 */
[----:B------:R-:W-:Y:S02]  /*1b90*/  VIADD R9, R12, 0x30 ;  /* 0x000000300c097836 */ /* 0x000fe40000000000 */
[C---:B------:R-:W-:Y:S01]  /*1ba0*/  IMAD R31, R18.reuse, UR7, R31 ;  /* 0x00000007121f7c24 */ /* 0x040fe2000f8e021f */
[-C--:B------:R-:W-:Y:S01]  /*1bb0*/  ISETP.GE.AND P2, PT, R17, R159.reuse, PT ;  /* 0x0000009f1100720c */ /* 0x080fe20003f46270 */
[----:B------:R-:W-:Y:S01]  /*1bc0*/  IMAD.WIDE.U32 R6, R18, UR6, R6 ;  /* 0x0000000612067c25 */ /* 0x000fe2000f8e0006 */
[----:B------:R-:W-:-:S03]  /*1bd0*/  ISETP.GE.AND P1, PT, R9, R159, PT ;  /* 0x0000009f0900720c */ /* 0x000fc60003f26270 */
[C---:B------:R-:W-:Y:S02]  /*1be0*/  IMAD R22, R24.reuse, UR9, R5 ;  /* 0x0000000918167c24 */ /* 0x040fe4000f8e0205 */
[----:B------:R-:W-:-:S04]  /*1bf0*/  IMAD.WIDE.U32 R24, R24, UR8, R32 ;  /* 0x0000000818187c25 */ /* 0x000fc8000f8e0020 */
        /* <DEDUP_REMOVED lines=19> */
.L_x_6482:
[----:B------:R-:W-:Y:S05]  /*1d30*/  BSYNC B0 ;  /* 0x0000000000007941 */ /* 0x000fea0003800000 */
.L_x_6481:
        /* <DEDUP_REMOVED lines=22> */
.L_x_6484:
[----:B------:R-:W-:Y:S05]  /*1ea0*/  BSYNC B0 ;  /* 0x0000000000007941 */ /* 0x000fea0003800000 */
.L_x_6483:
        /* <DEDUP_REMOVED lines=22> */
.L_x_6486:
[----:B------:R-:W-:Y:S05]  /*2010*/  BSYNC B0 ;  /* 0x0000000000007941 */ /* 0x000fea0003800000 */
.L_x_6485:
        /* <DEDUP_REMOVED lines=21> */
.L_x_6488:
[----:B------:R-:W-:Y:S05]  /*2170*/  BSYNC B0 ;  /* 0x0000000000007941 */ /* 0x000fea0003800000 */
.L_x_6487:
[C---:B------:R-:W-:Y:S01]  /*2180*/  IADD3 R112, P0, R12.reuse, R15, RZ ;  /* 0x0000000f0c707210 */ /* 0x040fe20007f1e0ff */
[----:B--2-4-:R-:W-:Y:S01]  /*2190*/  IMAD.MOV.U32 R5, RZ, RZ, 0x20 ;  /* 0x00000020ff057424 */ /* 0x014fe200078e00ff */
[----:B------:R-:W2:Y:S01]  /*21a0*/  LDC.64 R118, c[0x0][0x250] ;  /* 0x00009400ff767b82 */ /* 0x000ea20000000a00 */
[----:B------:R-:W-:Y:S01]  /*21b0*/  IMAD R15, R13, R116, RZ ;  /* 0x000000740d0f7224 */ /* 0x000fe200078e02ff */
[----:B------:R-:W-:Y:S01]  /*21c0*/  R2P PR, R11, 0x6 ;  /* 0x000000060b007804 */ /* 0x000fe20000000000 */
[----:B------:R-:W-:Y:S01]  /*21d0*/  IMAD.MOV.U32 R0, RZ, RZ, 0x10 ;  /* 0x00000010ff007424 */ /* 0x000fe200078e00ff */
[----:B------:R-:W-:Y:S01]  /*21e0*/  BSSY B0, `(.L_x_6489) ;  /* 0x0000019000007945 */ /* 0x000fe20003800000 */
[C---:B------:R-:W-:Y:S01]  /*21f0*/  IMAD R15, R12.reuse, R117, R15 ;  /* 0x000000750c0f7224 */ /* 0x040fe200078e020f */
[----:B------:R-:W-:Y:S01]  /*2200*/  ISETP.GE.AND P4, PT, R17, R8, PT ;  /* 0x000000081100720c */ /* 0x000fe20003f86270 */
[----:B------:R-:W-:Y:S01]  /*2210*/  IMAD.WIDE.U32 R26, R12, R116, R26 ;  /* 0x000000740c1a7225 */ /* 0x000fe200078e001a */
[----:B------:R-:W4:Y:S01]  /*2220*/  LDC.64 R6, c[0x0][0x3c8] ;  /* 0x0000f200ff067b82 */ /* 0x000f220000000a00 */
[----:B------:R-:W-:-:S02]  /*2230*/  SEL R5, R5, 0xffffffe0, !P2 ;  /* 0xffffffe005057807 */ /* 0x000fc40005000000 */
[-C--:B------:R-:W-:Y:S01]  /*2240*/  ISETP.GE.AND P2, PT, R12, R8.reuse, PT ;  /* 0x000000080c00720c */ /* 0x080fe20003f46270 */
[----:B------:R-:W-:Y:S01]  /*2250*/  IMAD.X R21, R13, 0x1, R21, P0 ;  /* 0x000000010d157824 */ /* 0x000fe200000e0615 */
[----:B------:R-:W-:Y:S01]  /*2260*/  SEL R4, R0, 0xfffffff0, !P1 ;  /* 0xfffffff000047807 */ /* 0x000fe20004800000 */
[----:B------:R-:W-:Y:S01]  /*2270*/  IMAD.IADD R121, R27, 0x1, R15 ;  /* 0x000000011b797824 */ /* 0x000fe200078e020f */
[-C--:B------:R-:W-:Y:S01]  /*2280*/  ISETP.GE.AND P0, PT, R17, R8.reuse, PT ;  /* 0x000000081100720c */ /* 0x080fe20003f06270 */
[----:B------:R-:W-:Y:S01]  /*2290*/  IMAD.MOV.U32 R122, RZ, RZ, R26 ;  /* 0x000000ffff7a7224 */ /* 0x000fe200078e001a */
[----:B------:R-:W-:-:S07]  /*22a0*/  ISETP.GE.AND P1, PT, R9, R8, PT ;  /* 0x000000080900720c */ /* 0x000fce0003f26270 */
[----:B------:R-:W-:Y:S06]  /*22b0*/  @P2 BRA `(.L_x_6490) ;  /* 0x00000000002c2947 */ /* 0x000fec0003800000 */
        /* <DEDUP_REMOVED lines=11> */
.L_x_6490:
[----:B------:R-:W-:Y:S05]  /*2370*/  BSYNC B0 ;  /* 0x0000000000007941 */ /* 0x000fea0003800000 */
.L_x_6489:
        /* <DEDUP_REMOVED lines=19> */
.L_x_6492:
[----:B------:R-:W-:Y:S05]  /*24b0*/  BSYNC B0 ;  /* 0x0000000000007941 */ /* 0x000fea0003800000 */
.L_x_6491:
        /* <DEDUP_REMOVED lines=16> */
.L_x_6494:
[----:B------:R-:W-:Y:S05]  /*25c0*/  BSYNC B0 ;  /* 0x0000000000007941 */ /* 0x000fea0003800000 */
.L_x_6493:
[----:B------:R-:W-:Y:S01]  /*25d0*/  BSSY B0, `(.L_x_6495) ;  /* 0x0000014000007945 */ /* 0x000fe20003800000 */
[----:B------:R-:W-:Y:S02]  /*25e0*/  ISETP.GE.AND P4, PT, R15, R8, PT ;  /* 0x000000080f00720c */ /* 0x000fe40003f86270 */
[----:B-1----:R-:W-:Y:S01]  /*25f0*/  IADD3 R17, R12, 0x50, RZ ;  /* 0x000000500c117810 */ /* 0x002fe20007ffe0ff */
[----:B------:R-:W-:Y:S05]  /*2600*/  @P1 BRA `(.L_x_6496) ;  /* 0x0000000000401947 */ /* 0x000fea0003800000 */
[----:B------:R-:W-:Y:S02]  /*2610*/  ULDC UR5, c[0x0][0x2d0] ;  /* 0x0000b40000057ab9 */ /* 0x000fe40000000800 */
[----:B------:R-:W-:-:S13]  /*2620*/  ISETP.GE.AND P1, PT, R168, UR5, PT ;  /* 0x00000005a8007c0c */ /* 0x000fda000bf26270 */
[----:B------:R1:W-:Y:S01]  /*2630*/  @P1 STS.128 [R165+0x3800], RZ ;  /* 0x003800ffa5001388 */ /* 0x0003e20000000c00 */
[----:B------:R-:W-:Y:S05]  /*2640*/  @P1 BRA `(.L_x_6496) ;  /* 0x0000000000301947 */ /* 0x000fea0003800000 */
[----:B------:R-:W-:Y:S01]  /*2650*/  MOV R26, R122 ;  /* 0x0000007a001a7202 */ /* 0x000fe20000000f00 */
        /* <DEDUP_REMOVED lines=11> */
.L_x_6496:
[----:B------:R-:W-:Y:S05]  /*2710*/  BSYNC B0 ;  /* 0x0000000000007941 */ /* 0x000fea0003800000 */
.L_x_6495:
        /* <DEDUP_REMOVED lines=8> */
[----:B------:R-:W-:Y:S01]  /*27a0*/  LEA R16, P5, R116, R122, 0x6 ;  /* 0x0000007a74107211 */ /* 0x000fe200078a30ff */
        /* <DEDUP_REMOVED lines=8> */
.L_x_6498:
[----:B------:R-:W-:Y:S05]  /*2830*/  BSYNC B0 ;  /* 0x0000000000007941 */ /* 0x000fea0003800000 */
.L_x_6497:
        /* <DEDUP_REMOVED lines=20> */
.L_x_6500:
[----:B------:R-:W-:Y:S05]  /*2980*/  BSYNC B0 ;  /* 0x0000000000007941 */ /* 0x000fea0003800000 */
.L_x_6499:
[----:B------:R-:W-:Y:S01]  /*2990*/  BSSY B0, `(.L_x_6501) ;  /* 0x0000016000007945 */ /* 0x000fe20003800000 */
[----:B------:R-:W-:Y:S01]  /*29a0*/  IMAD.IADD R23, R25, 0x1, R22 ;  /* 0x0000000119177824 */ /* 0x000fe200078e0216 */
[----:B------:R-:W-:Y:S01]  /*29b0*/  ISETP.GE.AND P1, PT, R9, R8, PT ;  /* 0x000000080900720c */ /* 0x000fe20003f26270 */
[----:B------:R-:W-:Y:S01]  /*29c0*/  IMAD.MOV.U32 R22, RZ, RZ, R24 ;  /* 0x000000ffff167224 */ /* 0x000fe200078e0018 */
[----:B------:R-:W-:Y:S01]  /*29d0*/  SHF.R.S32.HI R16, RZ, 0x1f, R14 ;  /* 0x0000001fff107819 */ /* 0x000fe2000001140e */
        /* <DEDUP_REMOVED lines=11> */
[----:B-1----:R-:W-:-:S04]  /*2a90*/  LEA R26, P5, R24, UR6, 0x1 ;  /* 0x00000006181a7c11 */ /* 0x002fc8000f8a08ff */
[----:B------:R-:W-:-:S05]  /*2aa0*/  LEA.HI.X R27, R24, UR7, R20, 0x1, P5 ;  /* 0x00000007181b7c11 */ /* 0x000fca000a8f0c14 */
[----:B------:R-:W-:Y:S01]  /*2ab0*/  @!PT LDS RZ, [RZ] ;  /* 0x00000000fffff984 */ /* 0x000fe20000000800 */
[----:B------:R-:W-:Y:S01]  /*2ac0*/  @!PT LDS RZ, [RZ] ;  /* 0x00000000fffff984 */ /* 0x000fe20000000800 */
[----:B------:R-:W-:Y:S01]  /*2ad0*/  @!PT LDS RZ, [RZ] ;  /* 0x00000000fffff984 */ /* 0x000fe20000000800 */
[----:B------:R1:W-:Y:S04]  /*2ae0*/  LDGSTS.E.BYPASS.LTC128B.128 [R165+0x5000], desc[UR10][R26.64] ;  /* 0x050000001aa57fae */ /* 0x0003e8000b901d4a */
.L_x_6502:
[----:B------:R-:W-:Y:S05]  /*2af0*/  BSYNC B0 ;  /* 0x0000000000007941 */ /* 0x000fea0003800000 */
.L_x_6501:
        /* <DEDUP_REMOVED lines=18> */
.L_x_6504:
[----:B------:R-:W-:Y:S05]  /*2c20*/  BSYNC B0 ;  /* 0x0000000000007941 */ /* 0x000fea0003800000 */
.L_x_6503:
[----:B------:R-:W0:Y:S01]  /*2c30*/  LDGDEPBAR ;  /* 0x00000000000079af */ /* 0x000e220000000000 */
[----:B------:R-:W-:Y:S01]  /*2c40*/  ULDC.64 UR6, c[0x0][0x3d0] ;  /* 0x0000f40000067ab9 */ /* 0x000fe20000000a00 */
[----:B--2---:R-:W-:Y:S01]  /*2c50*/  IMAD R21, R21, R118, RZ ;  /* 0x0000007615157224 */ /* 0x004fe200078e02ff */
[----:B------:R-:W-:Y:S01]  /*2c60*/  ULDC UR5, c[0x0][0x2e8] ;  /* 0x0000ba0000057ab9 */ /* 0x000fe20000000800 */
[----:B------:R-:W-:Y:S02]  /*2c70*/  IMAD R25, R16, UR6, RZ ;  /* 0x0000000610197c24 */ /* 0x000fe4000f8e02ff */
[----:B------:R-:W-:-:S04]  /*2c80*/  IMAD.WIDE.U32 R18, R14, UR6, R18 ;  /* 0x000000060e127c25 */ /* 0x000fc8000f8e0012 */
[----:B------:R-:W-:Y:S01]  /*2c90*/  IMAD R25, R14, UR7, R25 ;  /* 0x000000070e197c24 */ /* 0x000fe2000f8e0219 */
[----:B----4-:R-:W-:Y:S01]  /*2ca0*/  LEA R20, P1, R18, R6, 0x2 ;  /* 0x0000000612147211 */ /* 0x010fe200078210ff */
[C---:B------:R-:W-:Y:S01]  /*2cb0*/  IMAD R21, R112.reuse, R119, R21 ;  /* 0x0000007770157224 */ /* 0x040fe200078e0215 */
[----:B------:R-:W-:Y:S01]  /*2cc0*/  SHF.R.S32.HI R6, RZ, 0x4, R3 ;  /* 0x00000004ff067819 */ /* 0x000fe20000011403 */
[----:B------:R-:W-:Y:S01]  /*2cd0*/  IMAD.WIDE.U32 R112, R112, R118, R22 ;  /* 0x0000007670707225 */ /* 0x000fe200078e0016 */
[----:B------:R-:W-:Y:S02]  /*2ce0*/  ULDC.64 UR6, c[0x0][0x220] ;  /* 0x0000880000067ab9 */ /* 0x000fe40000000a00 */
[----:B------:R-:W-:Y:S01]  /*2cf0*/  LEA.HI R3, R3, R6, RZ, 0x1 ;  /* 0x0000000603037211 */ /* 0x000fe200078f08ff */
[----:B------:R-:W-:Y:S01]  /*2d00*/  IMAD.IADD R25, R19, 0x1, R25 ;  /* 0x0000000113197824 */ /* 0x000fe200078e0219 */
[----:B------:R-:W-:Y:S01]  /*2d10*/  LEA R180, P5, R112, UR6, 0x1 ;  /* 0x0000000670b47c11 */ /* 0x000fe2000f8a08ff */
[----:B------:R-:W-:-:S03]  /*2d20*/  IMAD.IADD R115, R113, 0x1, R21 ;  /* 0x0000000171737824 */ /* 0x000fc600078e0215 */
[----:B------:R-:W-:Y:S01]  /*2d30*/  LEA.HI.X R21, R18, R7, R25, 0x2, P1 ;  /* 0x0000000712157211 */ /* 0x000fe200008f1419 */
[----:B------:R-:W-:-:S04]  /*2d40*/  DEPBAR.LE SB0, 0x0 ;  /* 0x000080000000791a */ /* 0x000fc80000000000 */
[----:B------:R2:W5:Y:S01]  /*2d50*/  LDG.E R126, desc[UR10][R20.64] ;  /* 0x0000000a147e7981 */ /* 0x000562000c1e1900 */
[----:B------:R-:W-:Y:S01]  /*2d60*/  BAR.SYNC.DEFER_BLOCKING 0x0 ;  /* 0x0000000000007b1d */ /* 0x000fe20000010000 */
[-C--:B------:R-:W-:Y:S02]  /*2d70*/  ISETP.GE.AND P1, PT, R12, R8.reuse, PT ;  /* 0x000000080c00720c */ /* 0x080fe40003f26270 */
[----:B------:R-:W-:Y:S02]  /*2d80*/  LOP3.LUT R157, R3, 0xfffffffe, RZ, 0xc0, !PT ;  /* 0xfffffffe039d7812 */ /* 0x000fe400078ec0ff */
[----:B------:R-:W-:Y:S01]  /*2d90*/  LEA.HI.X R181, R112, UR7, R115, 0x1, P5 ;  /* 0x0000000770b57c11 */ /* 0x000fe2000a8f0c73 */
[----:B------:R-:W4:Y:S01]  /*2da0*/  MUFU.RCP R3, UR5 ;  /* 0x0000000500037d08 */ /* 0x000f220008001000 */
[----:B------:R-:W-:Y:S01]  /*2db0*/  BSSY B0, `(.L_x_6505) ;  /* 0x000000c000007945 */ /* 0x000fe20003800000 */
[----:B------:R-:W-:-:S06]  /*2dc0*/  ISETP.GE.AND P5, PT, R17, R8, PT ;  /* 0x000000081100720c */ /* 0x000fcc0003fa6270 */
[----:B------:R2:W-:Y:S01]  /*2dd0*/  @P1 STS.128 [R165+0x6000], RZ ;  /* 0x006000ffa5001388 */ /* 0x0005e20000000c00 */
[----:B------:R-:W-:Y:S06]  /*2de0*/  @P1 BRA `(.L_x_6506) ;  /* 0x0000000000201947 */ /* 0x000fec0003800000 */
        /* <DEDUP_REMOVED lines=8> */
.L_x_6506:
[----:B------:R-:W-:Y:S05]  /*2e70*/  BSYNC B0 ;  /* 0x0000000000007941 */ /* 0x000fea0003800000 */
.L_x_6505:
[----:B------:R1:W-:Y:S01]  /*2e80*/  @P3 STS.128 [R165+0x6800], RZ ;  /* 0x006800ffa5003388 */ /* 0x0003e20000000c00 */
[----:B------:R-:W-:Y:S01]  /*2e90*/  IMAD.SHL.U32 R7, R88, 0x40, RZ ;  /* 0x0000004058077824 */ /* 0x000fe200078e00ff */
[----:B------:R-:W-:Y:S01]  /*2ea0*/  LEA.HI R127, R127, R124, RZ, 0x5 ;  /* 0x0000007c7f7f7211 */ /* 0x000fe200078f28ff */
[----:B------:R-:W-:Y:S01]  /*2eb0*/  IMAD.IADD R157, R6, 0x1, -R157 ;  /* 0x00000001069d7824 */ /* 0x000fe200078e0a9d */
[----:B------:R-:W-:Y:S01]  /*2ec0*/  BSSY B0, `(.L_x_6507) ;  /* 0x000001e000007945 */ /* 0x000fe20003800000 */
[----:B------:R-:W-:Y:S01]  /*2ed0*/  IMAD.SHL.U32 R6, R11, 0x40, RZ ;  /* 0x000000400b067824 */ /* 0x000fe200078e00ff */
[----:B------:R-:W-:Y:S01]  /*2ee0*/  SHF.R.S32.HI R128, RZ, 0x5, R127 ;  /* 0x00000005ff807819 */ /* 0x000fe2000001147f */
[----:B------:R-:W-:Y:S01]  /*2ef0*/  IMAD.SHL.U32 R13, R12, 0x8, RZ ;  /* 0x000000080c0d7824 */ /* 0x000fe200078e00ff */
[----:B------:R-:W-:Y:S01]  /*2f00*/  LOP3.LUT R12, R7, 0x1c0, RZ, 0xc0, !PT ;  /* 0x000001c0070c7812 */ /* 0x000fe200078ec0ff */
        /* <DEDUP_REMOVED lines=11> */
[----:B------:R-:W-:Y:S02]  /*2fc0*/  ISETP.GE.AND P1, PT, R15, R8, PT ;  /* 0x000000080f00720c */ /* 0x000fe40003f26270 */
[----:B------:R-:W-:-:S02]  /*2fd0*/  LOP3.LUT R10, R13, R12, RZ, 0x3c, !PT ;  /* 0x0000000c0d0a7212 */ /* 0x000fc400078e3cff */
        /* <DEDUP_REMOVED lines=12> */
.L_x_6508:
[----:B------:R-:W-:Y:S05]  /*30a0*/  BSYNC B0 ;  /* 0x0000000000007941 */ /* 0x000fea0003800000 */
.L_x_6507:
        /* <DEDUP_REMOVED lines=18> */
.L_x_6510:
[----:B------:R-:W-:Y:S05]  /*31d0*/  BSYNC B0 ;  /* 0x0000000000007941 */ /* 0x000fea0003800000 */
.L_x_6509:
[----:B------:R1:W-:Y:S01]  /*31e0*/  @P2 STS.128 [R165+0x7800], RZ ;  /* 0x007800ffa5002388 */ /* 0x0003e20000000c00 */
[----:B------:R-:W-:Y:S04]  /*31f0*/  BSSY B0, `(.L_x_6511) ;  /* 0x000000d000007945 */ /* 0x000fe80003800000 */
[----:B------:R-:W-:Y:S05]  /*3200*/  @P2 BRA `(.L_x_6512) ;  /* 0x00000000002c2947 */ /* 0x000fea0003800000 */
        /* <DEDUP_REMOVED lines=11> */
.L_x_6512:
[----:B------:R-:W-:Y:S05]  /*32c0*/  BSYNC B0 ;  /* 0x0000000000007941 */ /* 0x000fea0003800000 */
.L_x_6511:
        /* <DEDUP_REMOVED lines=13> */
.L_x_6514:
[----:B------:R-:W-:Y:S05]  /*33a0*/  BSYNC B0 ;  /* 0x0000000000007941 */ /* 0x000fea0003800000 */
.L_x_6513:
        /* <DEDUP_REMOVED lines=14> */
.L_x_6516:
[----:B------:R-:W-:Y:S05]  /*3490*/  BSYNC B0 ;  /* 0x0000000000007941 */ /* 0x000fea0003800000 */
.L_x_6515:
        /* <DEDUP_REMOVED lines=14> */
.L_x_6518:
[----:B------:R-:W-:Y:S05]  /*3580*/  BSYNC B0 ;  /* 0x0000000000007941 */ /* 0x000fea0003800000 */
.L_x_6517:
        /* <DEDUP_REMOVED lines=14> */
.L_x_6520:
[----:B------:R-:W-:Y:S05]  /*3670*/  BSYNC B0 ;  /* 0x0000000000007941 */ /* 0x000fea0003800000 */
.L_x_6519:
[----:B------:R-:W-:Y:S01]  /*3680*/  LDSM.16.M88.4 R32, [R158] ;  /* 0x000000009e20783b */ /* 0x000fe20000000200 */
[----:B------:R-:W-:Y:S01]  /*3690*/  LOP3.LUT P0, RZ, R88, 0x2, RZ, 0xc0, !PT ;  /* 0x0000000258ff7812 */ /* 0x000fe2000780c0ff */
[--C-:B------:R-:W-:Y:S01]  /*36a0*/  IMAD R156, R4, 0x2, R158.reuse ;  /* 0x00000002049c7824 */ /* 0x100fe200078e029e */
[----:B------:R-:W-:Y:S01]  /*36b0*/  LOP3.LUT R127, R127, 0xffffffe0, RZ, 0xc0, !PT ;  /* 0xffffffe07f7f7812 */ /* 0x000fe200078ec0ff */
[----:B------:R-:W2:Y:S01]  /*36c0*/  LDSM.16.M88.4 R84, [R157+0x3000] ;  /* 0x003000009d54783b */ /* 0x000ea20000000200 */
[----:B------:R-:W-:Y:S01]  /*36d0*/  SEL R0, R0, 0xfffffff0, !P0 ;  /* 0xfffffff000007807 */ /* 0x000fe20004000000 */
[----:B------:R-:W-:Y:S01]  /*36e0*/  VIADD R154, R157, 0x2040 ;  /* 0x000020409d9a7836 */ /* 0x000fe20000000000 */
[----:B------:R-:W-:Y:S01]  /*36f0*/  LOP3.LUT P0, RZ, R88, 0x4, RZ, 0xc0, !PT ;  /* 0x0000000458ff7812 */ /* 0x000fe2000780c0ff */
[----:B------:R-:W3:Y:S01]  /*3700*/  LDSM.16.M88.4 R24, [R157+0x2000] ;  /* 0x002000009d18783b */ /* 0x000ee20000000200 */
[----:B------:R-:W-:Y:S02]  /*3710*/  IMAD R155, R5, 0x2, R158 ;  /* 0x00000002059b7824 */ /* 0x000fe400078e029e */
[----:B------:R-:W-:Y:S01]  /*3720*/  IMAD R151, R0, 0x2, R157 ;  /* 0x0000000200977824 */ /* 0x000fe200078e029d */
[----:B------:R-:W4:Y:S01]  /*3730*/  LDSM.16.M88.4 R16, [R157+0x2800] ;  /* 0x002800009d10783b */ /* 0x000f220000000200 */
[----:B------:R-:W-:-:S02]  /*3740*/  IMAD R153, R4, 0x2, R155 ;  /* 0x0000000204997824 */ /* 0x000fc400078e029b */
[----:B------:R-:W-:Y:S01]  /*3750*/  IMAD R125, R128, 0x10, R125 ;  /* 0x00000010807d7824 */ /* 0x000fe200078e027d */
[----:B------:R-:W-:Y:S01]  /*3760*/  LDSM.16.M88.4 R96, [R156] ;  /* 0x000000009c60783b */ /* 0x000fe20000000200 */
[----:B------:R-:W-:Y:S02]  /*3770*/  IMAD.SHL.U32 R173, R124, 0x2, RZ ;  /* 0x000000027cad7824 */ /* 0x000fe400078e00ff */
[----:B------:R-:W-:Y:S01]  /*3780*/  IMAD.IADD R6, R7, 0x1, R6 ;  /* 0x0000000107067824 */ /* 0x000fe200078e0206 */
[----:B------:R-:W4:Y:S02]  /*3790*/  LDSM.16.M88.4 R56, [R151+0x3000] ;  /* 0x003000009738783b */ /* 0x000f240000000200 */
[----:B------:R-:W-:Y:S02]  /*37a0*/  LOP3.LUT R173, R173, 0x6, RZ, 0xc0, !PT ;  /* 0x00000006adad7812 */ /* 0x000fe400078ec0ff */
[----:B------:R-:W4:Y:S04]  /*37b0*/  LDSM.16.M88.4 R76, [R157+0x3800] ;  /* 0x003800009d4c783b */ /* 0x000f280000000200 */
[----:B------:R-:W4:Y:S04]  /*37c0*/  LDSM.16.M88.4 R68, [R157+0x4000] ;  /* 0x004000009d44783b */ /* 0x000f280000000200 */
[----:B------:R-:W4:Y:S04]  /*37d0*/  LDSM.16.M88.4 R48, [R157+0x4800] ;  /* 0x004800009d30783b */ /* 0x000f280000000200 */
[----:B------:R-:W4:Y:S04]  /*37e0*/  LDSM.16.M88.4 R40, [R157+0x5000] ;  /* 0x005000009d28783b */ /* 0x000f280000000200 */
[----:B-1----:R-:W1:Y:S04]  /*37f0*/  LDSM.16.M88.4 R8, [R157+0x5800] ;  /* 0x005800009d08783b */ /* 0x002e680000000200 */
[----:B------:R-:W1:Y:S01]  /*3800*/  LDSM.16.M88.4 R64, [R151+0x2000] ;  /* 0x002000009740783b */ /* 0x000e620000000200 */
[C---:B--2---:R-:W-:Y:S03]  /*3810*/  HMMA.16816.F32.BF16 R12, R32.reuse, R84, RZ ;  /* 0x00000054200c723c */ /* 0x044fe600000418ff */
[----:B------:R-:W2:Y:S03]  /*3820*/  LDSM.16.M88.4 R60, [R151+0x2800] ;  /* 0x00280000973c783b */ /* 0x000ea60000000200 */
[C---:B---3--:R-:W-:Y:S01]  /*3830*/  HMMA.16816.F32.BF16 R28, R32.reuse, R24, RZ ;  /* 0x00000018201c723c */ /* 0x048fe200000418ff */
[----:B------:R-:W3:Y:S04]  /*3840*/  LDSM.16.M88.4 R92, [R151+0x4800] ;  /* 0x00480000975c783b */ /* 0x000ee80000000200 */
[----:B------:R-:W-:Y:S01]  /*3850*/  LDSM.16.M88.4 R88, [R151+0x5000] ;  /* 0x005000009758783b */ /* 0x000fe20000000200 */
[C---:B----4-:R-:W-:Y:S03]  /*3860*/  HMMA.16816.F32.BF16 R20, R32.reuse, R16, RZ ;  /* 0x000000102014723c */ /* 0x050fe600000418ff */
[----:B------:R-:W-:Y:S03]  /*3870*/  LDSM.16.M88.4 R104, [R151+0x4000] ;  /* 0x004000009768783b */ /* 0x000fe60000000200 */
[C---:B------:R-:W-:Y:S01]  /*3880*/  HMMA.16816.F32.BF16 R24, R32.reuse, R26, RZ ;  /* 0x0000001a2018723c */ /* 0x040fe200000418ff */
[----:B------:R-:W-:Y:S04]  /*3890*/  LDSM.16.M88.4 R100, [R151+0x5800] ;  /* 0x005800009764783b */ /* 0x000fe80000000200 */
[----:B------:R-:W0:Y:S01]  /*38a0*/  LDGDEPBAR ;  /* 0x00000000000079af */ /* 0x000e220000000000 */
[----:B------:R-:W-:Y:S06]  /*38b0*/  HMMA.16816.F32.BF16 R16, R32, R18, RZ ;  /* 0x000000122010723c */ /* 0x000fec00000418ff */
[----:B------:R-:W-:Y:S06]  /*38c0*/  HMMA.16816.F32.BF16 R12, R96, R56, R12 ;  /* 0x00000038600c723c */ /* 0x000fec000004180c */
[----:B------:R-:W-:Y:S01]  /*38d0*/  HMMA.16816.F32.BF16 R80, R32, R76, RZ ;  /* 0x0000004c2050723c */ /* 0x000fe200000418ff */
[----:B------:R-:W-:-:S04]  /*38e0*/  VIADD R56, R157, 0x2000 ;  /* 0x000020009d387836 */ /* 0x000fc80000000000 */
[----:B------:R-:W-:Y:S01]  /*38f0*/  @P0 VIADD R154, R56, 0xffffffc0 ;  /* 0xffffffc0389a0836 */ /* 0x000fe20000000000 */
[C---:B------:R-:W-:Y:S03]  /*3900*/  HMMA.16816.F32.BF16 R72, R32.reuse, R68, RZ ;  /* 0x000000442048723c */ /* 0x040fe600000418ff */
[----:B------:R-:W-:Y:S01]  /*3910*/  IMAD R140, R0, 0x2, R154 ;  /* 0x00000002008c7824 */ /* 0x000fe200078e029a */
[----:B------:R-:W-:Y:S01]  /*3920*/  LDSM.16.M88.4 R108, [R154+0x3800] ;  /* 0x003800009a6c783b */ /* 0x000fe20000000200 */
[----:B------:R-:W-:Y:S01]  /*3930*/  IMAD.IADD R0, R124, 0x1, -R127 ;  /* 0x000000017c007824 */ /* 0x000fe200078e0a7f */
[----:B------:R-:W-:Y:S01]  /*3940*/  HMMA.16816.F32.BF16 R52, R32, R48, RZ ;  /* 0x000000302034723c */ /* 0x000fe200000418ff */
[C---:B------:R-:W-:Y:S02]  /*3950*/  VIADD R147, R154.reuse, 0x800 ;  /* 0x000008009a937836 */ /* 0x040fe40000000000 */
[----:B------:R-:W-:-:S02]  /*3960*/  VIADD R146, R154, 0x1000 ;  /* 0x000010009a927836 */ /* 0x000fc40000000000 */
[C---:B------:R-:W-:Y:S01]  /*3970*/  VIADD R145, R154.reuse, 0x1800 ;  /* 0x000018009a917836 */ /* 0x040fe20000000000 */
[C---:B------:R-:W-:Y:S01]  /*3980*/  HMMA.16816.F32.BF16 R44, R32.reuse, R40, RZ ;  /* 0x00000028202c723c */ /* 0x040fe200000418ff */
        /* <DEDUP_REMOVED lines=14> */
[----:B------:R-:W-:Y:S05]  /*3a70*/  LDSM.16.M88.4 R64, [R155] ;  /* 0x000000009b40783b */ /* 0x000fea0000000200 */
[C---:B--2---:R-:W-:Y:S06]  /*3a80*/  HMMA.16816.F32.BF16 R20, R96.reuse, R60, R20 ;  /* 0x0000003c6014723c */ /* 0x044fec0000041814 */
[C---:B------:R-:W-:Y:S01]  /*3a90*/  HMMA.16816.F32.BF16 R16, R96.reuse, R62, R16 ;  /* 0x0000003e6010723c */ /* 0x040fe20000041810 */
[----:B------:R-:W2:Y:S05]  /*3aa0*/  LDSM.16.M88.4 R60, [R154] ;  /* 0x000000009a3c783b */ /* 0x000eaa0000000200 */
[C---:B------:R-:W-:Y:S01]  /*3ab0*/  HMMA.16816.F32.BF16 R84, R96.reuse, R58, R84 ;  /* 0x0000003a6054723c */ /* 0x040fe20000041854 */
[----:B------:R-:W4:Y:S05]  /*3ac0*/  LDSM.16.M88.4 R56, [R154+0x800] ;  /* 0x000800009a38783b */ /* 0x000f2a0000000200 */
[C---:B---3--:R-:W-:Y:S06]  /*3ad0*/  HMMA.16816.F32.BF16 R52, R96.reuse, R92, R52 ;  /* 0x0000005c6034723c */ /* 0x048fec0000041834 */
[C---:B-1----:R-:W-:Y:S06]  /*3ae0*/  HMMA.16816.F32.BF16 R80, R96.reuse, R8, R80 ;  /* 0x000000086050723c */ /* 0x042fec0000041850 */
[C---:B------:R-:W-:Y:S01]  /*3af0*/  HMMA.16816.F32.BF16 R76, R96.reuse, R10, R76 ;  /* 0x0000000a604c723c */ /* 0x040fe2000004184c */
[----:B------:R-:W1:Y:S05]  /*3b00*/  LDSM.16.M88.4 R8, [R154+0x1000] ;  /* 0x001000009a08783b */ /* 0x000e6a0000000200 */
[C---:B------:R-:W-:Y:S01]  /*3b10*/  HMMA.16816.F32.BF16 R48, R96.reuse, R94, R48 ;  /* 0x0000005e6030723c */ /* 0x040fe20000041830 */
[----:B------:R-:W-:Y:S05]  /*3b20*/  LDSM.16.M88.4 R92, [R154+0x1800] ;  /* 0x001800009a5c783b */ /* 0x000fea0000000200 */
[----:B------:R-:W-:Y:S06]  /*3b30*/  HMMA.16816.F32.BF16 R44, R96, R88, R44 ;  /* 0x00000058602c723c */ /* 0x000fec000004182c */
[C---:B--2---:R-:W-:Y:S06]  /*3b40*/  HMMA.16816.F32.BF16 R28, R64.reuse, R60, R28 ;  /* 0x0000003c401c723c */ /* 0x044fec000004181c */
[----:B------:R-:W-:Y:S01]  /*3b50*/  HMMA.16816.F32.BF16 R24, R64, R62, R24 ;  /* 0x0000003e4018723c */ /* 0x000fe20000041818 */
[----:B------:R-:W2:Y:S05]  /*3b60*/  LDSM.16.M88.4 R60, [R154+0x2800] ;  /* 0x002800009a3c783b */ /* 0x000eaa0000000200 */
[----:B------:R-:W-:Y:S01]  /*3b70*/  HMMA.16816.F32.BF16 R40, R96, R90, R40 ;  /* 0x0000005a6028723c */ /* 0x000fe20000041828 */
[----:B------:R-:W3:Y:S05]  /*3b80*/  LDSM.16.M88.4 R88, [R154+0x2000] ;  /* 0x002000009a58783b */ /* 0x000eea0000000200 */
[C---:B----4-:R-:W-:Y:S06]  /*3b90*/  HMMA.16816.F32.BF16 R20, R64.reuse, R56, R20 ;  /* 0x000000384014723c */ /* 0x050fec0000041814 */
[C---:B------:R-:W-:Y:S01]  /*3ba0*/  HMMA.16816.F32.BF16 R16, R64.reuse, R58, R16 ;  /* 0x0000003a4010723c */ /* 0x040fe20000041810 */
[----:B------:R-:W4:Y:S05]  /*3bb0*/  LDSM.16.M88.4 R56, [R154+0x3000] ;  /* 0x003000009a38783b */ /* 0x000f2a0000000200 */
[C---:B-1----:R-:W-:Y:S06]  /*3bc0*/  HMMA.16816.F32.BF16 R12, R64.reuse, R8, R12 ;  /* 0x00000008400c723c */ /* 0x042fec000004180c */
[----:B------:R-:W-:Y:S01]  /*3bd0*/  HMMA.16816.F32.BF16 R84, R64, R10, R84 ;  /* 0x0000000a4054723c */ /* 0x000fe20000041854 */
[----:B------:R-:W-:Y:S05]  /*3be0*/  LDSM.16.M88.4 R8, [R153] ;  /* 0x000000009908783b */ /* 0x000fea0000000200 */
[----:B------:R-:W-:Y:S06]  /*3bf0*/  HMMA.16816.F32.BF16 R72, R96, R104, R72 ;  /* 0x000000686048723c */ /* 0x000fec0000041848 */
[C---:B--2---:R-:W-:Y:S06]  /*3c00*/  HMMA.16816.F32.BF16 R52, R64.reuse, R60, R52 ;  /* 0x0000003c4034723c */ /* 0x044fec0000041834 */
[----:B------:R-:W-:Y:S01]  /*3c10*/  HMMA.16816.F32.BF16 R48, R64, R62, R48 ;  /* 0x0000003e4030723c */ /* 0x000fe20000041830 */
[----:B------:R-:W1:Y:S05]  /*3c20*/  LDSM.16.M88.4 R60, [R140+0x2800] ;  /* 0x002800008c3c783b */ /* 0x000e6a0000000200 */
[C---:B------:R-:W-:Y:S01]  /*3c30*/  HMMA.16816.F32.BF16 R68, R96.reuse, R106, R68 ;  /* 0x0000006a6044723c */ /* 0x040fe20000041844 */
[----:B------:R-:W2:Y:S05]  /*3c40*/  LDSM.16.M88.4 R104, [R140] ;  /* 0x000000008c68783b */ /* 0x000eaa0000000200 */
[C---:B------:R-:W-:Y:S06]  /*3c50*/  HMMA.16816.F32.BF16 R36, R96.reuse, R100, R36 ;  /* 0x000000646024723c */ /* 0x040fec0000041824 */
[----:B------:R-:W-:Y:S01]  /*3c60*/  HMMA.16816.F32.BF16 R32, R96, R102, R32 ;  /* 0x000000666020723c */ /* 0x000fe20000041820 */
[----:B------:R-:W2:Y:S04]  /*3c70*/  LDSM.16.M88.4 R100, [R140+0x800] ;  /* 0x000800008c64783b */ /* 0x000ea80000000200 */
[----:B------:R-:W2:Y:S01]  /*3c80*/  LDSM.16.M88.4 R96, [R140+0x1000] ;  /* 0x001000008c60783b */ /* 0x000ea20000000200 */
        /* <DEDUP_REMOVED lines=11> */
[----:B------:R-:W4:Y:S01]  /*3d40*/  LDSM.16.M88.4 R64, [R140+0x3800] ;  /* 0x003800008c40783b */ /* 0x000f220000000200 */
[----:B------:R-:W-:-:S04]  /*3d50*/  DEPBAR.LE SB0, 0x0 ;  /* 0x000080000000791a */ /* 0x000fc80000000000 */
[C---:B-1----:R-:W-:Y:S06]  /*3d60*/  HMMA.16816.F32.BF16 R52, R8.reuse, R60, R52 ;  /* 0x0000003c0834723c */ /* 0x042fec0000041834 */
[----:B--2---:R-:W-:Y:S01]  /*3d70*/  HMMA.16816.F32.BF16 R28, R8, R104, R28 ;  /* 0x00000068081c723c */ /* 0x004fe2000004181c */
[----:B------:R-:W-:Y:S01]  /*3d80*/  SHF.R.S32.HI R61, RZ, 0x1f, R0 ;  /* 0x0000001fff3d7819 */ /* 0x000fe20000011400 */
[----:B------:R-:W-:-:S03]  /*3d90*/  IMAD.IADD R60, R2, 0x1, R173 ;  /* 0x00000001023c7824 */ /* 0x000fc600078e02ad */
[----:B------:R-:W-:Y:S01]  /*3da0*/  LEA.HI R61, R61, R0, RZ, 0x2 ;  /* 0x000000003d3d7211 */ /* 0x000fe200078f10ff */
[----:B------:R-:W-:Y:S03]  /*3db0*/  HMMA.16816.F32.BF16 R24, R8, R106, R24 ;  /* 0x0000006a0818723c */ /* 0x000fe60000041818 */
[----:B------:R-:W-:-:S03]  /*3dc0*/  SHF.R.S32.HI R172, RZ, 0x2, R61 ;  /* 0x00000002ffac7819 */ /* 0x000fc6000001143d */
[----:B------:R-:W-:Y:S01]  /*3dd0*/  HMMA.16816.F32.BF16 R20, R8, R100, R20 ;  /* 0x000000640814723c */ /* 0x000fe20000041814 */
[----:B------:R-:W-:-:S04]  /*3de0*/  IADD3 R125, R125, 0x1, R172 ;  /* 0x000000017d7d7810 */ /* 0x000fc80007ffe0ac */
[----:B------:R-:W-:Y:S01]  /*3df0*/  IADD3 R125, R123, R125, -R166 ;  /* 0x0000007d7b7d7210 */ /* 0x000fe20007ffe8a6 */
[C---:B------:R-:W-:Y:S04]  /*3e00*/  HMMA.16816.F32.BF16 R16, R8.reuse, R102, R16 ;  /* 0x000000660810723c */ /* 0x040fe80000041810 */
[----:B------:R-:W-:Y:S02]  /*3e10*/  IMAD.IADD R0, R125, 0x1, R114 ;  /* 0x000000017d007824 */ /* 0x000fe400078e0272 */
[----:B------:R-:W-:Y:S03]  /*3e20*/  HMMA.16816.F32.BF16 R12, R8, R96, R12 ;  /* 0x00000060080c723c */ /* 0x000fe6000004180c */
[----:B------:R-:W-:-:S02]  /*3e30*/  VIMNMX R124, R0, R123, PT ;  /* 0x0000007b007c7248 */ /* 0x000fc40003fe0100 */
[----:B------:R-:W-:Y:S01]  /*3e40*/  VIADDMNMX R123, R0, 0x8, R123, PT ;  /* 0x00000008007b7846 */ /* 0x000fe2000380017b */
[----:B-----5:R-:W-:Y:S01]  /*3e50*/  FMUL.FTZ R0, R126, R3 ;  /* 0x000000037e007220 */ /* 0x020fe20000410000 */
[----:B------:R-:W-:Y:S01]  /*3e60*/  HMMA.16816.F32.BF16 R84, R8, R98, R84 ;  /* 0x000000620854723c */ /* 0x000fe20000041854 */
[----:B------:R-:W-:-:S05]  /*3e70*/  VIADD R3, R60, 0x1 ;  /* 0x000000013c037836 */ /* 0x000fca0000000000 */
[C---:B------:R-:W-:Y:S01]  /*3e80*/  HMMA.16816.F32.BF16 R80, R8.reuse, R92, R80 ;  /* 0x0000005c0850723c */ /* 0x040fe20000041850 */
[C---:B------:R-:W-:Y:S02]  /*3e90*/  ISETP.GE.AND P5, PT, R3.reuse, R124, PT ;  /* 0x0000007c0300720c */ /* 0x040fe40003fa6270 */
[----:B------:R-:W-:Y:S02]  /*3ea0*/  ISETP.GE.AND P3, PT, R3, R123, PT ;  /* 0x0000007b0300720c */ /* 0x000fe40003f66270 */
[----:B------:R-:W-:Y:S01]  /*3eb0*/  I2FP.F32.S32 R7, R3 ;  /* 0x0000000300077245 */ /* 0x000fe20000201400 */
[C---:B------:R-:W-:Y:S04]  /*3ec0*/  HMMA.16816.F32.BF16 R76, R8.reuse, R94, R76 ;  /* 0x0000005e084c723c */ /* 0x040fe8000004184c */
[CC--:B------:R-:W-:Y:S01]  /*3ed0*/  FFMA.FTZ R29, R0.reuse, R7.reuse, R29 ;  /* 0x00000007001d7223 */ /* 0x0c0fe2000001001d */
[----:B------:R-:W-:Y:S01]  /*3ee0*/  FFMA.FTZ R31, R0, R7, R31 ;  /* 0x00000007001f7223 */ /* 0x000fe2000001001f */
[----:B---3--:R-:W-:Y:S01]  /*3ef0*/  HMMA.16816.F32.BF16 R72, R8, R88, R72 ;  /* 0x000000580848723c */ /* 0x008fe20000041848 */
[----:B------:R-:W-:-:S02]  /*3f00*/  VIADD R7, R60, 0x10 ;  /* 0x000000103c077836 */ /* 0x000fc40000000000 */
[----:B------:R-:W-:Y:S02]  /*3f10*/  FSEL R61, R29, -INF , !P5 ;  /* 0xff8000001d3d7808 */ /* 0x000fe40006800000 */
[----:B------:R-:W-:Y:S01]  /*3f20*/  FSEL R92, R31, -INF , !P3 ;  /* 0xff8000001f5c7808 */ /* 0x000fe20005800000 */
[C---:B------:R-:W-:Y:S01]  /*3f30*/  HMMA.16816.F32.BF16 R68, R8.reuse, R90, R68 ;  /* 0x0000005a0844723c */ /* 0x040fe20000041844 */
[----:B------:R-:W-:Y:S01]  /*3f40*/  BAR.SYNC.DEFER_BLOCKING 0x0 ;  /* 0x0000000000007b1d */ /* 0x000fe20000010000 */
[C---:B------:R-:W-:Y:S02]  /*3f50*/  ISETP.GE.AND P5, PT, R7.reuse, R124, PT ;  /* 0x0000007c0700720c */ /* 0x040fe40003fa6270 */
[----:B------:R-:W-:Y:S02]  /*3f60*/  ISETP.GE.AND P3, PT, R7, R123, PT ;  /* 0x0000007b0700720c */ /* 0x000fe40003f66270 */
[----:B------:R-:W-:Y:S01]  /*3f70*/  HMMA.16816.F32.BF16 R48, R8, R62, R48 ;  /* 0x0000003e0830723c */ /* 0x000fe20000041830 */
[----:B------:R-:W-:-:S05]  /*3f80*/  I2FP.F32.S32 R7, R7 ;  /* 0x0000000700077245 */ /* 0x000fca0000201400 */
[----:B----4-:R-:W-:Y:S01]  /*3f90*/  HMMA.16816.F32.BF16 R44, R8, R56, R44 ;  /* 0x00000038082c723c */ /* 0x010fe2000004182c */
[CC--:B------:R-:W-:Y:S01]  /*3fa0*/  FFMA.FTZ R20, R0.reuse, R7.reuse, R20 ;  /* 0x0000000700147223 */ /* 0x0c0fe20000010014 */
[----:B------:R-:W-:-:S04]  /*3fb0*/  FFMA.FTZ R22, R0, R7, R22 ;  /* 0x0000000700167223 */ /* 0x000fc80000010016 */
[----:B------:R-:W-:Y:S01]  /*3fc0*/  HMMA.16816.F32.BF16 R40, R8, R58, R40 ;  /* 0x0000003a0828723c */ /* 0x000fe20000041828 */
[----:B------:R-:W-:Y:S02]  /*3fd0*/  FSEL R89, R20, -INF , !P5 ;  /* 0xff80000014597808 */ /* 0x000fe40006800000 */
[----:B------:R-:W-:-:S03]  /*3fe0*/  FSEL R88, R22, -INF , !P3 ;  /* 0xff80000016587808 */ /* 0x000fc60005800000 */
[----:B------:R-:W-:Y:S01]  /*3ff0*/  HMMA.16816.F32.BF16 R36, R8, R64, R36 ;  /* 0x000000400824723c */ /* 0x000fe20000041824 */
[----:B------:R-:W-:-:S05]  /*4000*/  VIADD R58, R60, 0x11 ;  /* 0x000000113c3a7836 */ /* 0x000fca0000000000 */
[----:B------:R-:W-:Y:S07]  /*4010*/  HMMA.16816.F32.BF16 R32, R8, R66, R32 ;  /* 0x000000420820723c */ /* 0x000fee0000041820 */
[C---:B------:R-:W-:Y:S02]  /*4020*/  VIADD R9, R60.reuse, 0x8 ;  /* 0x000000083c097836 */ /* 0x040fe40000000000 */
[C---:B------:R-:W-:Y:S02]  /*4030*/  VIADD R8, R60.reuse, 0x9 ;  /* 0x000000093c087836 */ /* 0x040fe40000000000 */
[----:B------:R-:W-:Y:S01]  /*4040*/  VIADD R10, R60, 0x69 ;  /* 0x000000693c0a7836 */ /* 0x000fe20000000000 */
[----:B------:R-:W-:-:S02]  /*4050*/  I2FP.F32.S32 R3, R9 ;  /* 0x0000000900037245 */ /* 0x000fc40000201400 */
[C---:B------:R-:W-:Y:S02]  /*4060*/  ISETP.GE.AND P1, PT, R8.reuse, R124, PT ;  /* 0x0000007c0800720c */ /* 0x040fe40003f26270 */
[----:B------:R-:W-:Y:S01]  /*4070*/  ISETP.GE.AND P2, PT, R8, R123, PT ;  /* 0x0000007b0800720c */ /* 0x000fe20003f46270 */
[CC--:B------:R-:W-:Y:S01]  /*4080*/  FFMA.FTZ R24, R0.reuse, R3.reuse, R24 ;  /* 0x0000000300187223 */ /* 0x0c0fe20000010018 */
[----:B------:R-:W-:Y:S01]  /*4090*/  I2FP.F32.S32 R8, R8 ;  /* 0x0000000800087245 */ /* 0x000fe20000201400 */
[----:B------:R-:W-:Y:S01]  /*40a0*/  FFMA.FTZ R26, R0, R3, R26 ;  /* 0x00000003001a7223 */ /* 0x000fe2000001001a */
[C---:B------:R-:W-:Y:S01]  /*40b0*/  ISETP.GE.AND P4, PT, R9.reuse, R124, PT ;  /* 0x0000007c0900720c */ /* 0x040fe20003f86270 */
[----:B------:R-:W-:Y:S01]  /*40c0*/  VIADD R3, R60, 0x18 ;  /* 0x000000183c037836 */ /* 0x000fe20000000000 */
[----:B------:R-:W-:Y:S01]  /*40d0*/  ISETP.GE.AND P0, PT, R9, R123, PT ;  /* 0x0000007b0900720c */ /* 0x000fe20003f06270 */
[CC--:B------:R-:W-:Y:S01]  /*40e0*/  FFMA.FTZ R25, R0.reuse, R8.reuse, R25 ;  /* 0x0000000800197223 */ /* 0x0c0fe20000010019 */
[----:B------:R-:W-:Y:S01]  /*40f0*/  FFMA.FTZ R27, R0, R8, R27 ;  /* 0x00000008001b7223 */ /* 0x000fe2000001001b */
[----:B------:R-:W-:Y:S01]  /*4100*/  FSEL R63, R24, -INF , !P4 ;  /* 0xff800000183f7808 */ /* 0x000fe20006000000 */
[----:B------:R-:W-:Y:S01]  /*4110*/  VIADD R9, R60, 0x19 ;  /* 0x000000193c097836 */ /* 0x000fe20000000000 */
[----:B------:R-:W-:Y:S01]  /*4120*/  FSEL R64, R26, -INF , !P0 ;  /* 0xff8000001a407808 */ /* 0x000fe20004000000 */
[----:B------:R-:W-:Y:S01]  /*4130*/  VIADD R8, R60, 0x21 ;  /* 0x000000213c087836 */ /* 0x000fe20000000000 */
[----:B------:R-:W-:-:S02]  /*4140*/  ISETP.GE.AND P4, PT, R58, R124, PT ;  /* 0x0000007c3a00720c */ /* 0x000fc40003f86270 */
[-C--:B------:R-:W-:Y:S02]  /*4150*/  ISETP.GE.AND P0, PT, R58, R123.reuse, PT ;  /* 0x0000007b3a00720c */ /* 0x080fe40003f06270 */
[----:B------:R-:W-:Y:S02]  /*4160*/  FSEL R29, R25, -INF , !P1 ;  /* 0xff800000191d7808 */ /* 0x000fe40004800000 */
[----:B------:R-:W-:Y:S02]  /*4170*/  FSEL R90, R27, -INF , !P2 ;  /* 0xff8000001b5a7808 */ /* 0x000fe40005000000 */
[----:B------:R-:W-:Y:S02]  /*4180*/  I2FP.F32.S32 R58, R58 ;  /* 0x0000003a003a7245 */ /* 0x000fe40000201400 */
[C---:B------:R-:W-:Y:S02]  /*4190*/  ISETP.GE.AND P1, PT, R3.reuse, R124, PT ;  /* 0x0000007c0300720c */ /* 0x040fe40003f26270 */
[----:B------:R-:W-:Y:S01]  /*41a0*/  ISETP.GE.AND P2, PT, R3, R123, PT ;  /* 0x0000007b0300720c */ /* 0x000fe20003f46270 */
[CC--:B------:R-:W-:Y:S01]  /*41b0*/  FFMA.FTZ R21, R0.reuse, R58.reuse, R21 ;  /* 0x0000003a00157223 */ /* 0x0c0fe20000010015 */
[----:B------:R-:W-:Y:S01]  /*41c0*/  I2FP.F32.S32 R3, R3 ;  /* 0x0000000300037245 */ /* 0x000fe20000201400 */
[----:B------:R-:W-:Y:S01]  /*41d0*/  FFMA.FTZ R58, R0, R58, R23 ;  /* 0x0000003a003a7223 */ /* 0x000fe20000010017 */
[----:B------:R-:W-:-:S02]  /*41e0*/  ISETP.GE.AND P5, PT, R9, R124, PT ;  /* 0x0000007c0900720c */ /* 0x000fc40003fa6270 */
[----:B------:R-:W-:Y:S01]  /*41f0*/  FSEL R23, R21, -INF , !P4 ;  /* 0xff80000015177808 */ /* 0x000fe20006000000 */
[CC--:B------:R-:W-:Y:S01]  /*4200*/  FFMA.FTZ R16, R0.reuse, R3.reuse, R16 ;  /* 0x0000000300107223 */ /* 0x0c0fe20000010010 */
[----:B------:R-:W-:Y:S01]  /*4210*/  FFMA.FTZ R18, R0, R3, R18 ;  /* 0x0000000300127223 */ /* 0x000fe20000010012 */
[----:B------:R-:W-:Y:S01]  /*4220*/  VIADD R3, R60, 0x20 ;  /* 0x000000203c037836 */ /* 0x000fe20000000000 */
[----:B------:R-:W-:Y:S02]  /*4230*/  FSEL R58, R58, -INF , !P0 ;  /* 0xff8000003a3a7808 */ /* 0x000fe40004000000 */
[----:B------:R-:W-:Y:S01]  /*4240*/  FSEL R21, R16, -INF , !P1 ;  /* 0xff80000010157808 */ /* 0x000fe20004800000 */
[----:B------:R-:W-:Y:S01]  /*4250*/  VIADD R16, R60, 0x51 ;  /* 0x000000513c107836 */ /* 0x000fe20000000000 */
[----:B------:R-:W-:Y:S02]  /*4260*/  FSEL R24, R18, -INF , !P2 ;  /* 0xff80000012187808 */ /* 0x000fe40005000000 */
        /* <DEDUP_REMOVED lines=16> */
[C---:B------:R-:W-:Y:S01]  /*4370*/  VIADD R8, R60.reuse, 0x29 ;  /* 0x000000293c087836 */ /* 0x040fe20000000000 */
[----:B------:R-:W-:Y:S01]  /*4380*/  FSEL R56, R19, -INF , !P3 ;  /* 0xff80000013387808 */ /* 0x000fe20005800000 */
        /* <DEDUP_REMOVED lines=81> */
[----:B------:R-:W-:Y:S02]  /*48a0*/  I2FP.F32.S32 R8, R8 ;  /* 0x0000000800087245 */ /* 0x000fe40000201400 */
[C---:B------:R-:W-:Y:S02]  /*48b0*/  ISETP.GE.AND P4, PT, R3.reuse, R124, PT ;  /* 0x0000007c0300720c */ /* 0x040fe40003f86270 */
[----:B------:R-:W-:Y:S01]  /*48c0*/  ISETP.GE.AND P0, PT, R3, R123, PT ;  /* 0x0000007b0300720c */ /* 0x000fe20003f06270 */
[C---:B------:R-:W-:Y:S01]  /*48d0*/  FFMA.FTZ R69, R0.reuse, R8, R69 ;  /* 0x0000000800457223 */ /* 0x040fe20000010045 */
[----:B------:R-:W-:Y:S01]  /*48e0*/  I2FP.F32.S32 R16, R16 ;  /* 0x0000001000107245 */ /* 0x000fe20000201400 */
[----:B------:R-:W-:Y:S01]  /*48f0*/  FFMA.FTZ R71, R0, R8, R71 ;  /* 0x0000000800477223 */ /* 0x000fe20000010047 */
[----:B------:R-:W-:Y:S01]  /*4900*/  I2FP.F32.S32 R3, R3 ;  /* 0x0000000300037245 */ /* 0x000fe20000201400 */
[----:B------:R-:W-:Y:S01]  /*4910*/  VIADD R8, R60, 0x59 ;  /* 0x000000593c087836 */ /* 0x000fe20000000000 */
[----:B------:R-:W-:Y:S01]  /*4920*/  FSEL R111, R69, -INF , !P5 ;  /* 0xff800000456f7808 */ /* 0x000fe20006800000 */
[CC--:B------:R-:W-:Y:S01]  /*4930*/  FFMA.FTZ R17, R0.reuse, R16.reuse, R53 ;  /* 0x0000001000117223 */ /* 0x0c0fe20000010035 */
[C---:B------:R-:W-:Y:S01]  /*4940*/  FFMA.FTZ R16, R0.reuse, R16, R55 ;  /* 0x0000001000107223 */ /* 0x040fe20000010037 */
[CC--:B------:R-:W-:Y:S01]  /*4950*/  FFMA.FTZ R19, R0.reuse, R3.reuse, R52 ;  /* 0x0000000300137223 */ /* 0x0c0fe20000010034 */
[----:B------:R-:W-:Y:S01]  /*4960*/  FFMA.FTZ R18, R0, R3, R54 ;  /* 0x0000000300127223 */ /* 0x000fe20000010036 */
        /* <DEDUP_REMOVED lines=8> */
[----:B------:R-:W-:Y:S02]  /*49f0*/  I2FP.F32.S32 R9, R9 ;  /* 0x0000000900097245 */ /* 0x000fe40000201400 */
[CC--:B------:R-:W-:Y:S02]  /*4a00*/  ISETP.GE.AND P4, PT, R8.reuse, R124.reuse, PT ;  /* 0x0000007c0800720c */ /* 0x0c0fe40003f86270 */
[----:B------:R-:W-:Y:S01]  /*4a10*/  ISETP.GE.AND P0, PT, R8, R123, PT ;  /* 0x0000007b0800720c */ /* 0x000fe20003f06270 */
[CC--:B------:R-:W-:Y:S01]  /*4a20*/  FFMA.FTZ R52, R0.reuse, R9.reuse, R50 ;  /* 0x0000000900347223 */ /* 0x0c0fe20000010032 */
[C---:B------:R-:W-:Y:S01]  /*4a30*/  ISETP.GE.AND P1, PT, R3.reuse, R124, PT ;  /* 0x0000007c0300720c */ /* 0x040fe20003f26270 */
[----:B------:R-:W-:Y:S01]  /*4a40*/  FFMA.FTZ R48, R0, R9, R48 ;  /* 0x0000000900307223 */ /* 0x000fe20000010030 */
[----:B------:R-:W-:Y:S01]  /*4a50*/  ISETP.GE.AND P2, PT, R3, R123, PT ;  /* 0x0000007b0300720c */ /* 0x000fe20003f46270 */
[----:B------:R-:W-:Y:S01]  /*4a60*/  VIADD R9, R60, 0x70 ;  /* 0x000000703c097836 */ /* 0x000fe20000000000 */
[----:B------:R-:W-:-:S02]  /*4a70*/  I2FP.F32.S32 R8, R8 ;  /* 0x0000000800087245 */ /* 0x000fc40000201400 */
        /* <DEDUP_REMOVED lines=9> */
[----:B------:R-:W-:-:S02]  /*4b10*/  FSEL R50, R50, -INF , !P0 ;  /* 0xff80000032327808 */ /* 0x000fc40004000000 */
[CC--:B------:R-:W-:Y:S02]  /*4b20*/  ISETP.GE.AND P4, PT, R3.reuse, R124.reuse, PT ;  /* 0x0000007c0300720c */ /* 0x0c0fe40003f86270 */
[----:B------:R-:W-:Y:S02]  /*4b30*/  ISETP.GE.AND P0, PT, R3, R123, PT ;  /* 0x0000007b0300720c */ /* 0x000fe40003f06270 */
[----:B------:R-:W-:Y:S02]  /*4b40*/  FSEL R31, R31, -INF , !P1 ;  /* 0xff8000001f1f7808 */ /* 0x000fe40004800000 */
[----:B------:R-:W-:Y:S02]  /*4b50*/  FSEL R26, R26, -INF , !P2 ;  /* 0xff8000001a1a7808 */ /* 0x000fe40005000000 */
[----:B------:R-:W-:Y:S02]  /*4b60*/  I2FP.F32.S32 R3, R3 ;  /* 0x0000000300037245 */ /* 0x000fe40000201400 */
[----:B------:R-:W-:-:S02]  /*4b70*/  ISETP.GE.AND P1, PT, R10, R124, PT ;  /* 0x0000007c0a00720c */ /* 0x000fc40003f26270 */
[----:B------:R-:W-:Y:S01]  /*4b80*/  ISETP.GE.AND P2, PT, R10, R123, PT ;  /* 0x0000007b0a00720c */ /* 0x000fe20003f46270 */
[CC--:B------:R-:W-:Y:S01]  /*4b90*/  FFMA.FTZ R8, R0.reuse, R3.reuse, R40 ;  /* 0x0000000300087223 */ /* 0x0c0fe20000010028 */
[----:B------:R-:W-:Y:S01]  /*4ba0*/  I2FP.F32.S32 R10, R10 ;  /* 0x0000000a000a7245 */ /* 0x000fe20000201400 */
[----:B------:R-:W-:Y:S01]  /*4bb0*/  FFMA.FTZ R42, R0, R3, R42 ;  /* 0x00000003002a7223 */ /* 0x000fe2000001002a */
[----:B------:R-:W-:Y:S01]  /*4bc0*/  FSEL R52, R52, -INF , !P3 ;  /* 0xff80000034347808 */ /* 0x000fe20005800000 */
[----:B------:R-:W-:Y:S01]  /*4bd0*/  VIADD R3, R60, 0x78 ;  /* 0x000000783c037836 */ /* 0x000fe20000000000 */
[----:B------:R-:W-:Y:S01]  /*4be0*/  ISETP.GE.AND P5, PT, R44, R124, PT ;  /* 0x0000007c2c00720c */ /* 0x000fe20003fa6270 */
[CC--:B------:R-:W-:Y:S01]  /*4bf0*/  FFMA.FTZ R41, R0.reuse, R10.reuse, R41 ;  /* 0x0000000a00297223 */ /* 0x0c0fe20000010029 */
[----:B------:R-:W-:Y:S01]  /*4c00*/  FFMA.FTZ R40, R0, R10, R43 ;  /* 0x0000000a00287223 */ /* 0x000fe2000001002b */
[----:B------:R-:W-:Y:S01]  /*4c10*/  VIADD R10, R60, 0x71 ;  /* 0x000000713c0a7836 */ /* 0x000fe20000000000 */
[----:B------:R-:W-:Y:S01]  /*4c20*/  FSEL R43, R8, -INF , !P4 ;  /* 0xff800000082b7808 */ /* 0x000fe20006000000 */
[----:B------:R-:W-:Y:S01]  /*4c30*/  VIADD R8, R60, 0x79 ;  /* 0x000000793c087836 */ /* 0x000fe20000000000 */
[----:B------:R-:W-:-:S02]  /*4c40*/  FSEL R42, R42, -INF , !P0 ;  /* 0xff8000002a2a7808 */ /* 0x000fc40004000000 */
[C---:B------:R-:W-:Y:S02]  /*4c50*/  ISETP.GE.AND P4, PT, R10.reuse, R124, PT ;  /* 0x0000007c0a00720c */ /* 0x040fe40003f86270 */
[-C--:B------:R-:W-:Y:S02]  /*4c60*/  ISETP.GE.AND P0, PT, R10, R123.reuse, PT ;  /* 0x0000007b0a00720c */ /* 0x080fe40003f06270 */
[----:B------:R-:W-:Y:S02]  /*4c70*/  I2FP.F32.S32 R10, R10 ;  /* 0x0000000a000a7245 */ /* 0x000fe40000201400 */
[----:B------:R-:W-:Y:S02]  /*4c80*/  ISETP.GE.AND P3, PT, R44, R123, PT ;  /* 0x0000007b2c00720c */ /* 0x000fe40003f66270 */
[----:B------:R-:W-:Y:S01]  /*4c90*/  I2FP.F32.S32 R44, R44 ;  /* 0x0000002c002c7245 */ /* 0x000fe20000201400 */
[CC--:B------:R-:W-:Y:S01]  /*4ca0*/  FFMA.FTZ R25, R0.reuse, R10.reuse, R37 ;  /* 0x0000000a00197223 */ /* 0x0c0fe20000010025 */
[----:B------:R-:W-:Y:S01]  /*4cb0*/  FFMA.FTZ R20, R0, R10, R39 ;  /* 0x0000000a00147223 */ /* 0x000fe20000010027 */
[----:B------:R-:W-:-:S02]  /*4cc0*/  I2FP.F32.S32 R11, R3 ;  /* 0x00000003000b7245 */ /* 0x000fc40000201400 */
[CC--:B------:R-:W-:Y:S01]  /*4cd0*/  FFMA.FTZ R45, R0.reuse, R44.reuse, R45 ;  /* 0x0000002c002d7223 */ /* 0x0c0fe2000001002d */
[C---:B------:R-:W-:Y:S01]  /*4ce0*/  FFMA.FTZ R44, R0.reuse, R44, R47 ;  /* 0x0000002c002c7223 */ /* 0x040fe2000001002f */
[----:B------:R-:W-:Y:S01]  /*4cf0*/  FSEL R25, R25, -INF , !P4 ;  /* 0xff80000019197808 */ /* 0x000fe20006000000 */
[----:B------:R-:W-:Y:S01]  /*4d00*/  FFMA.FTZ R34, R0, R11, R34 ;  /* 0x0000000b00227223 */ /* 0x000fe20000010022 */
[----:B------:R-:W-:Y:S02]  /*4d10*/  FSEL R20, R20, -INF , !P0 ;  /* 0xff80000014147808 */ /* 0x000fe40004000000 */
[----:B------:R-:W-:Y:S02]  /*4d20*/  FSEL R41, R41, -INF , !P1 ;  /* 0xff80000029297808 */ /* 0x000fe40004800000 */
[----:B------:R-:W-:Y:S02]  /*4d30*/  FSEL R40, R40, -INF , !P2 ;  /* 0xff80000028287808 */ /* 0x000fe40005000000 */
[----:B------:R-:W-:-:S02]  /*4d40*/  ISETP.GE.AND P4, PT, R8, R124, PT ;  /* 0x0000007c0800720c */ /* 0x000fc40003f86270 */
[-C--:B------:R-:W-:Y:S02]  /*4d50*/  ISETP.GE.AND P0, PT, R8, R123.reuse, PT ;  /* 0x0000007b0800720c */ /* 0x080fe40003f06270 */
[C---:B------:R-:W-:Y:S02]  /*4d60*/  ISETP.GE.AND P1, PT, R3.reuse, R124, PT ;  /* 0x0000007c0300720c */ /* 0x040fe40003f26270 */
[----:B------:R-:W-:Y:S01]  /*4d70*/  ISETP.GE.AND P2, PT, R3, R123, PT ;  /* 0x0000007b0300720c */ /* 0x000fe20003f46270 */
[----:B------:R-:W-:Y:S01]  /*4d80*/  FFMA.FTZ R3, R0, R11, R32 ;  /* 0x0000000b00037223 */ /* 0x000fe20000010020 */
[----:B------:R-:W-:Y:S02]  /*4d90*/  I2FP.F32.S32 R8, R8 ;  /* 0x0000000800087245 */ /* 0x000fe40000201400 */
[----:B------:R-:W-:Y:S02]  /*4da0*/  FSEL R45, R45, -INF , !P5 ;  /* 0xff8000002d2d7808 */ /* 0x000fe40006800000 */
[----:B------:R-:W-:Y:S01]  /*4db0*/  FSEL R44, R44, -INF , !P3 ;  /* 0xff8000002c2c7808 */ /* 0x000fe20005800000 */
[----:B------:R-:W-:Y:S01]  /*4dc0*/  FFMA.FTZ R32, R0, R8, R33 ;  /* 0x0000000800207223 */ /* 0x000fe20000010021 */
[----:B------:R-:W-:-:S02]  /*4dd0*/  ISETP.GE.AND P5, PT, R9, R124, PT ;  /* 0x0000007c0900720c */ /* 0x000fc40003fa6270 */
[----:B------:R-:W-:Y:S02]  /*4de0*/  ISETP.GE.AND P3, PT, R9, R123, PT ;  /* 0x0000007b0900720c */ /* 0x000fe40003f66270 */
[----:B------:R-:W-:Y:S02]  /*4df0*/  I2FP.F32.S32 R9, R9 ;  /* 0x0000000900097245 */ /* 0x000fe40000201400 */
[----:B------:R-:W-:Y:S02]  /*4e00*/  FSEL R33, R3, -INF , !P1 ;  /* 0xff80000003217808 */ /* 0x000fe40004800000 */
[----:B------:R-:W-:Y:S01]  /*4e10*/  ISETP.GE.AND P1, PT, R120, 0x2, PT ;  /* 0x000000027800780c */ /* 0x000fe20003f26270 */
[CC--:B------:R-:W-:Y:S01]  /*4e20*/  FFMA.FTZ R27, R0.reuse, R9.reuse, R36 ;  /* 0x00000009001b7223 */ /* 0x0c0fe20000010024 */
[----:B------:R-:W-:Y:S01]  /*4e30*/  FFMA.FTZ R22, R0, R9, R38 ;  /* 0x0000000900167223 */ /* 0x000fe20000010026 */
[----:B------:R-:W-:Y:S02]  /*4e40*/  I2FP.F32.S32 R9, R60 ;  /* 0x0000003c00097245 */ /* 0x000fe40000201400 */
[----:B------:R-:W-:-:S02]  /*4e50*/  FSEL R32, R32, -INF , !P4 ;  /* 0xff80000020207808 */ /* 0x000fc40006000000 */
[----:B------:R-:W-:Y:S01]  /*4e60*/  FSEL R27, R27, -INF , !P5 ;  /* 0xff8000001b1b7808 */ /* 0x000fe20006800000 */
[-C--:B------:R-:W-:Y:S01]  /*4e70*/  FFMA.FTZ R37, R0, R9.reuse, R28 ;  /* 0x0000000900257223 */ /* 0x080fe2000001001c */
[----:B------:R-:W-:Y:S01]  /*4e80*/  FSEL R22, R22, -INF , !P3 ;  /* 0xff80000016167808 */ /* 0x000fe20005800000 */
[C---:B------:R-:W-:Y:S01]  /*4e90*/  FFMA.FTZ R46, R0.reuse, R9, R30 ;  /* 0x00000009002e7223 */ /* 0x040fe2000001001e */
[----:B------:R-:W-:Y:S01]  /*4ea0*/  FFMA.FTZ R28, R0, R8, R35 ;  /* 0x00000008001c7223 */ /* 0x000fe20000010023 */
[C---:B------:R-:W-:Y:S02]  /*4eb0*/  ISETP.GE.AND P5, PT, R60.reuse, R124, PT ;  /* 0x0000007c3c00720c */ /* 0x040fe40003fa6270 */
[----:B------:R-:W-:Y:S02]  /*4ec0*/  ISETP.GE.AND P3, PT, R60, R123, PT ;  /* 0x0000007b3c00720c */ /* 0x000fe40003f66270 */
[----:B------:R-:W-:Y:S02]  /*4ed0*/  FSEL R30, R34, -INF , !P2 ;  /* 0xff800000221e7808 */ /* 0x000fe40005000000 */
[----:B------:R-:W-:-:S02]  /*4ee0*/  FSEL R37, R37, -INF , !P5 ;  /* 0xff80000025257808 */ /* 0x000fc40006800000 */
        /* <DEDUP_REMOVED lines=63> */
.L_x_6522:
[----:B------:R-:W-:-:S04]  /*52e0*/  LEA R39, -R116, RZ, 0x7 ;  /* 0x000000ff74277211 */ /* 0x000fc800078e39ff */
[----:B------:R-:W-:-:S07]  /*52f0*/  SHF.R.S32.HI R36, RZ, 0x1f, R39 ;  /* 0x0000001fff247819 */ /* 0x000fce0000011427 */
.L_x_6523:
        /* <DEDUP_REMOVED lines=18> */
[C---:B------:R-:W-:Y:S02]  /*5420*/  @!P0 IMAD R11, R117.reuse, 0x50, RZ ;  /* 0x00000050750b8824 */ /* 0x040fe400078e02ff */
[----:B------:R-:W-:Y:S01]  /*5430*/  @!P0 IMAD R49, R117, 0x30, RZ ;  /* 0x0000003075318824 */ /* 0x000fe200078e02ff */
[C---:B-1----:R-:W-:Y:S01]  /*5440*/  @!P0 LEA R72, P5, R9.reuse, R2, 0x1 ;  /* 0x0000000209488211 */ /* 0x042fe200078a08ff */
[C---:B------:R-:W-:Y:S01]  /*5450*/  @!P0 IMAD.X R8, R36.reuse, 0x1, R121, P2 ;  /* 0x0000000124088824 */ /* 0x040fe200010e0679 */
[----:B------:R-:W-:Y:S01]  /*5460*/  @!P0 IADD3.X R54, R36, R71, R11, P3, !PT ;  /* 0x0000004724368210 */ /* 0x000fe20001ffe40b */
[----:B------:R-:W-:Y:S01]  /*5470*/  @!P0 IMAD.WIDE.U32 R68, R116, 0x60, R12 ;  /* 0x0000006074448825 */ /* 0x000fe200078e000c */
[----:B------:R-:W-:Y:S01]  /*5480*/  @!P0 IADD3.X R49, R36, R73, R49, P4, !PT ;  /* 0x0000004924318210 */ /* 0x000fe200027fe431 */
[----:B------:R-:W1:Y:S01]  /*5490*/  @!P0 LDC.64 R12, c[0x0][0x218] ;  /* 0x00008600ff0c8b82 */ /* 0x000e620000000a00 */
[----:B------:R-:W-:Y:S01]  /*54a0*/  @!P0 LEA.HI.X R73, R9, R3, R8, 0x1, P5 ;  /* 0x0000000309498211 */ /* 0x000fe200028f0c08 */
[----:B------:R-:W-:Y:S01]  /*54b0*/  @!P0 IMAD R55, R117, 0x60, RZ ;  /* 0x0000006075378824 */ /* 0x000fe200078e02ff */
[----:B------:R-:W-:-:S02]  /*54c0*/  @!P0 IADD3 R48, P2, R39, R68, RZ ;  /* 0x0000004427308210 */ /* 0x000fc40007f5e0ff */
[-C--:B------:R-:W-:Y:S01]  /*54d0*/  @!P0 LEA R60, P3, R116, R122.reuse, 0x5 ;  /* 0x0000007a743c8211 */ /* 0x080fe200078628ff */
[----:B------:R-:W-:Y:S01]  /*54e0*/  @!PT LDS RZ, [RZ] ;  /* 0x00000000fffff984 */ /* 0x000fe20000000800 */
[----:B------:R-:W-:Y:S01]  /*54f0*/  @!PT LDS RZ, [RZ] ;  /* 0x00000000fffff984 */ /* 0x000fe20000000800 */
[----:B------:R-:W-:Y:S01]  /*5500*/  @!PT LDS RZ, [RZ] ;  /* 0x00000000fffff984 */ /* 0x000fe20000000800 */
[----:B------:R2:W-:Y:S01]  /*5510*/  @!P0 LDGSTS.E.BYPASS.LTC128B.128 [R165+0x2000], desc[UR10][R72.64] ;  /* 0x0200000048a58fae */ /* 0x0005e2000b901d4a */
[----:B------:R-:W-:Y:S01]  /*5520*/  @!P0 IADD3.X R55, R36, R69, R55, P2, !PT ;  /* 0x0000004524378210 */ /* 0x000fe200017fe437 */
[----:B------:R-:W5:Y:S01]  /*5530*/  @!P0 LDC.64 R10, c[0x0][0x218] ;  /* 0x00008600ff0a8b82 */ /* 0x000f620000000a00 */
[----:B------:R-:W-:Y:S01]  /*5540*/  @!P0 IADD3 R69, P4, P2, R39, R122, R161 ;  /* 0x0000007a27458210 */ /* 0x000fe20007a9e0a1 */
[----:B------:R2:W-:Y:S01]  /*5550*/  @P0 STS.128 [R165+0x2800], RZ ;  /* 0x002800ffa5000388 */ /* 0x0005e20000000c00 */
[-C--:B------:R-:W-:Y:S02]  /*5560*/  @!P0 LEA.HI.X R71, R116, R121.reuse, R117, 0x5, P3 ;  /* 0x0000007974478211 */ /* 0x080fe400018f2c75 */
[----:B------:R-:W-:Y:S02]  /*5570*/  @!P0 IADD3.X R62, R36, R121, R160, P4, P2 ;  /* 0x00000079243e8210 */ /* 0x000fe400027e44a0 */
[----:B---3--:R-:W-:Y:S01]  /*5580*/  @!P0 LEA R68, P4, R69, R34, 0x1 ;  /* 0x0000002245448211 */ /* 0x008fe200078808ff */
[----:B------:R-:W3:Y:S01]  /*5590*/  @!P0 LDC.64 R8, c[0x0][0x218] ;  /* 0x00008600ff088b82 */ /* 0x000ee20000000a00 */
[----:B------:R-:W-:-:S02]  /*55a0*/  @!P0 LEA R34, P2, R116, R122, 0x6 ;  /* 0x0000007a74228211 */ /* 0x000fc400078430ff */
[----:B------:R-:W-:Y:S02]  /*55b0*/  @!P0 IADD3 R60, P3, R39, R60, RZ ;  /* 0x0000003c273c8210 */ /* 0x000fe40007f7e0ff */
[----:B------:R-:W-:Y:S02]  /*55c0*/  @!P0 LEA.HI.X R69, R69, R35, R62, 0x1, P4 ;  /* 0x0000002345458211 */ /* 0x000fe400020f0c3e */
[----:B------:R-:W-:Y:S01]  /*55d0*/  @!P0 IADD3 R34, P4, R39, R34, RZ ;  /* 0x0000002227228210 */ /* 0x000fe20007f9e0ff */
[----:B------:R-:W2:Y:S01]  /*55e0*/  @!P0 LDC.64 R2, c[0x0][0x218] ;  /* 0x00008600ff028b82 */ /* 0x000ea20000000a00 */
[----:B------:R-:W-:Y:S01]  /*55f0*/  @!P0 LEA.HI.X R35, R116, R121, R117, 0x6, P2 ;  /* 0x0000007974238211 */ /* 0x000fe200010f3475 */
[----:B------:R-:W-:Y:S01]  /*5600*/  @!P0 IMAD.X R71, R36, 0x1, R71, P3 ;  /* 0x0000000124478824 */ /* 0x000fe200018e0647 */
[----:B----4-:R-:W-:Y:S01]  /*5610*/  @!P0 LEA R14, P3, R60, R14, 0x1 ;  /* 0x0000000e3c0e8211 */ /* 0x010fe200078608ff */
[----:B------:R-:W-:Y:S01]  /*5620*/  @!PT LDS RZ, [RZ] ;  /* 0x00000000fffff984 */ /* 0x000fe20000000800 */
[----:B------:R-:W-:Y:S01]  /*5630*/  @!PT LDS RZ, [RZ] ;  /* 0x00000000fffff984 */ /* 0x000fe20000000800 */
[----:B------:R-:W-:Y:S01]  /*5640*/  @!PT LDS RZ, [RZ] ;  /* 0x00000000fffff984 */ /* 0x000fe20000000800 */
[----:B------:R4:W-:Y:S01]  /*5650*/  @!P0 LDGSTS.E.BYPASS.LTC128B.128 [R165+0x2800], desc[UR10][R68.64] ;  /* 0x0280000044a58fae */ /* 0x0009e2000b901d4a */
[----:B-1----:R-:W-:Y:S01]  /*5660*/  @!P0 LEA R12, P2, R38, R12, 0x1 ;  /* 0x0000000c260c8211 */ /* 0x002fe200078408ff */
[----:B------:R-:W-:Y:S01]  /*5670*/  @!P0 IMAD.X R35, R36, 0x1, R35, P4 ;  /* 0x0000000124238824 */ /* 0x000fe200020e0623 */
[----:B------:R-:W-:Y:S01]  /*5680*/  @!P0 LEA.HI.X R15, R60, R15, R71, 0x1, P3 ;  /* 0x0000000f3c0f8211 */ /* 0x000fe200018f0c47 */
[----:B------:R4:W-:Y:S01]  /*5690*/  @P0 STS.128 [R165+0x3000], RZ ;  /* 0x003000ffa5000388 */ /* 0x0009e20000000c00 */
[----:B-----5:R-:W-:-:S02]  /*56a0*/  @!P0 LEA R10, P4, R34, R10, 0x1 ;  /* 0x0000000a220a8211 */ /* 0x020fc400078808ff */
[----:B------:R-:W-:Y:S01]  /*56b0*/  @!P0 LEA.HI.X R13, R38, R13, R49, 0x1, P2 ;  /* 0x0000000d260d8211 */ /* 0x000fe200010f0c31 */
[----:B------:R-:W-:Y:S01]  /*56c0*/  @!PT LDS RZ, [RZ] ;  /* 0x00000000fffff984 */ /* 0x000fe20000000800 */
[----:B------:R-:W-:Y:S01]  /*56d0*/  @!PT LDS RZ, [RZ] ;  /* 0x00000000fffff984 */ /* 0x000fe20000000800 */
[----:B------:R-:W-:Y:S01]  /*56e0*/  @!PT LDS RZ, [RZ] ;  /* 0x00000000fffff984 */ /* 0x000fe20000000800 */
[----:B------:R4:W-:Y:S01]  /*56f0*/  @!P0 LDGSTS.E.BYPASS.LTC128B.128 [R165+0x3000], desc[UR10][R14.64] ;  /* 0x030000000ea58fae */ /* 0x0009e2000b901d4a */
[----:B------:R-:W-:Y:S02]  /*5700*/  @!P0 LEA.HI.X R11, R34, R11, R35, 0x1, P4 ;  /* 0x0000000b220b8211 */ /* 0x000fe400020f0c23 */
[C---:B---3--:R-:W-:Y:S01]  /*5710*/  @!P0 LEA R8, P3, R47.reuse, R8, 0x1 ;  /* 0x000000082f088211 */ /* 0x048fe200078608ff */
[----:B------:R4:W-:Y:S03]  /*5720*/  @P0 STS.128 [R165+0x3800], RZ ;  /* 0x003800ffa5000388 */ /* 0x0009e60000000c00 */
[----:B------:R-:W-:Y:S01]  /*5730*/  @!P0 LEA.HI.X R9, R47, R9, R54, 0x1, P3 ;  /* 0x000000092f098211 */ /* 0x000fe200018f0c36 */
[----:B------:R-:W-:Y:S01]  /*5740*/  @!PT LDS RZ, [RZ] ;  /* 0x00000000fffff984 */ /* 0x000fe20000000800 */
[----:B------:R-:W-:Y:S01]  /*5750*/  @!PT LDS RZ, [RZ] ;  /* 0x00000000fffff984 */ /* 0x000fe20000000800 */
[----:B------:R-:W-:Y:S01]  /*5760*/  @!PT LDS RZ, [RZ] ;  /* 0x00000000fffff984 */ /* 0x000fe20000000800 */
[----:B------:R4:W-:Y:S01]  /*5770*/  @!P0 LDGSTS.E.BYPASS.LTC128B.128 [R165+0x3800], desc[UR10][R12.64] ;  /* 0x038000000ca58fae */ /* 0x0009e2000b901d4a */
[----:B--2---:R-:W-:-:S03]  /*5780*/  @!P0 LEA R2, P2, R48, R2, 0x1 ;  /* 0x0000000230028211 */ /* 0x004fc600078408ff */
        /* <DEDUP_REMOVED lines=18> */
[----:B----4-:R-:W-:Y:S01]  /*58b0*/  IMAD.MOV.U32 R2, RZ, RZ, R122 ;  /* 0x000000ffff027224 */ /* 0x010fe200078e007a */
        /* <DEDUP_REMOVED lines=12> */
.L_x_6525:
[----:B------:R-:W-:Y:S05]  /*5980*/  BSYNC B0 ;  /* 0x0000000000007941 */ /* 0x000fea0003800000 */
.L_x_6524:
[----:B------:R-:W0:Y:S01]  /*5990*/  LDGDEPBAR ;  /* 0x00000000000079af */ /* 0x000e220000000000 */
[----:B------:R-:W-:-:S04]  /*59a0*/  IADD3 R122, P0, R39, R122, RZ ;  /* 0x0000007a277a7210 */ /* 0x000fc80007f1e0ff */
[----:B------:R-:W-:-:S09]  /*59b0*/  IADD3.X R121, R36, R121, RZ, P0, !PT ;  /* 0x0000007924797210 */ /* 0x000fd200007fe4ff */
.L_x_6521:
[----:B----4-:R-:W-:Y:S01]  /*59c0*/  FMNMX.FTZ R2, R37, R61, !PT ;  /* 0x0000003d25027209 */ /* 0x010fe20007810000 */
[----:B------:R-:W-:Y:S01]  /*59d0*/  ULDC UR12, c[0x0][0x2ec] ;  /* 0x0000bb00000c7ab9 */ /* 0x000fe20000000800 */
[----:B------:R-:W-:Y:S01]  /*59e0*/  FMNMX.FTZ R3, R46, R92, !PT ;  /* 0x0000005c2e037209 */ /* 0x000fe20007810000 */
        /* <DEDUP_REMOVED lines=60> */
[----:B-1----:R-:W-:Y:S02]  /*5db0*/  FMNMX.FTZ R8, R28, R3, !PT ;  /* 0x000000031c087209 */ /* 0x002fe40007810000 */
[----:B------:R-:W-:Y:S01]  /*5dc0*/  LEA R152, R6, UR4, 0x1 ;  /* 0x0000000406987c11 */ /* 0x000fe2000f8e08ff */
[----:B------:R-:W1:Y:S03]  /*5dd0*/  SHFL.BFLY PT, R10, R11, 0x2, 0x1f ;  /* 0x0c401f000b0a7f89 */ /* 0x000e6600000e0000 */
[-C--:B------:R-:W-:Y:S01]  /*5de0*/  LEA R150, R4, R152.reuse, 0x1 ;  /* 0x0000009804967211 */ /* 0x080fe200078e08ff */
[----:B------:R-:W2:Y:S01]  /*5df0*/  SHFL.BFLY PT, R9, R8, 0x2, 0x1f ;  /* 0x0c401f0008097f89 */ /* 0x000ea200000e0000 */
[----:B------:R-:W-:-:S03]  /*5e00*/  LEA R149, R5, R152, 0x1 ;  /* 0x0000009805957211 */ /* 0x000fc600078e08ff */
[----:B------:R-:W-:Y:S01]  /*5e10*/  LDSM.16.MT88.4 R72, [R150+0x6000] ;  /* 0x006000009648783b */ /* 0x000fe20000004200 */
[----:B------:R-:W-:-:S03]  /*5e20*/  LEA R148, R4, R149, 0x1 ;  /* 0x0000009504947211 */ /* 0x000fc600078e08ff */
[----:B------:R-:W-:Y:S04]  /*5e30*/  LDSM.16.MT88.4 R80, [R149+0x6000] ;  /* 0x006000009550783b */ /* 0x000fe80000004200 */
[----:B------:R-:W-:Y:S01]  /*5e40*/  LDSM.16.MT88.4 R12, [R152+0x6800] ;  /* 0x00680000980c783b */ /* 0x000fe20000004200 */
        /* <DEDUP_REMOVED lines=9> */
[----:B------:R-:W-:Y:S02]  /*5ee0*/  FSEL R36, R36, RZ, P0 ;  /* 0x000000ff24247208 */ /* 0x000fe40000000000 */
[----:B------:R-:W-:-:S03]  /*5ef0*/  FSETP.NEU.FTZ.AND P0, PT, R2, -INF , PT ;  /* 0xff8000000200780b */ /* 0x000fc60003f1d000 */
[--C-:B------:R-:W-:Y:S01]  /*5f00*/  FFMA.FTZ R47, R29, UR12, -R36.reuse ;  /* 0x0000000c1d2f7c23 */ /* 0x100fe20008010824 */
[----:B------:R-:W-:Y:S01]  /*5f10*/  FMUL.FTZ R29, R2, UR12 ;  /* 0x0000000c021d7c20 */ /* 0x000fe20008410000 */
[--C-:B------:R-:W-:Y:S01]  /*5f20*/  FFMA.FTZ R60, R63, UR12, -R36.reuse ;  /* 0x0000000c3f3c7c23 */ /* 0x100fe20008010824 */
[--C-:B------:R-:W-:Y:S01]  /*5f30*/  FFMA.FTZ R62, R37, UR12, -R36.reuse ;  /* 0x0000000c253e7c23 */ /* 0x100fe20008010824 */
[--C-:B------:R-:W-:Y:S01]  /*5f40*/  FFMA.FTZ R61, R61, UR12, -R36.reuse ;  /* 0x0000000c3d3d7c23 */ /* 0x100fe20008010824 */
[--C-:B------:R-:W-:Y:S01]  /*5f50*/  FFMA.FTZ R37, R23, UR12, -R36.reuse ;  /* 0x0000000c17257c23 */ /* 0x100fe20008010824 */
[----:B------:R-:W-:Y:S01]  /*5f60*/  FSEL R29, R29, RZ, P0 ;  /* 0x000000ff1d1d7208 */ /* 0x000fe20000000000 */
        /* <DEDUP_REMOVED lines=8> */
[----:B------:R-:W1:Y:S01]  /*5ff0*/  LDSM.16.MT88.4 R92, [R152+0x6000] ;  /* 0x00600000985c783b */ /* 0x000e620000004200 */
        /* <DEDUP_REMOVED lines=25> */
[----:B--2---:R-:W-:Y:S01]  /*6190*/  F2FP.BF16.F32.PACK_AB R88, R61, R62 ;  /* 0x0000003e3d58723e */ /* 0x004fe200000010ff */
        /* <DEDUP_REMOVED lines=19> */
[----:B------:R-:W-:Y:S01]  /*62d0*/  LDSM.16.MT88.4 R16, [R150+0x8800] ;  /* 0x008800009610783b */ /* 0x000fe20000004200 */
[----:B------:R-:W-:Y:S01]  /*62e0*/  FADD.FTZ R61, R62, R61 ;  /* 0x0000003d3e3d7221 */ /* 0x000fe20000010000 */
[--C-:B------:R-:W-:Y:S01]  /*62f0*/  FFMA.FTZ R52, R41, UR12, -R36.reuse ;  /* 0x0000000c29347c23 */ /* 0x100fe20008010824 */
[----:B------:R-:W3:Y:S01]  /*6300*/  MUFU.EX2 R39, R39 ;  /* 0x0000002700277308 */ /* 0x000ee20000000800 */
[----:B--2---:R-:W-:Y:S01]  /*6310*/  F2FP.BF16.F32.PACK_AB R89, R63, R66 ;  /* 0x000000423f59723e */ /* 0x004fe200000010ff */
[----:B------:R-:W-:Y:S01]  /*6320*/  FADD.FTZ R62, R60, R61 ;  /* 0x0000003d3c3e7221 */ /* 0x000fe20000010000 */
[--C-:B------:R-:W-:Y:S01]  /*6330*/  FFMA.FTZ R60, R31, UR12, -R36.reuse ;  /* 0x0000000c1f3c7c23 */ /* 0x100fe20008010824 */
[--C-:B------:R-:W-:Y:S01]  /*6340*/  FFMA.FTZ R31, R43, UR12, -R36.reuse ;  /* 0x0000000c2b1f7c23 */ /* 0x100fe20008010824 */
[----:B------:R-:W-:Y:S01]  /*6350*/  FFMA.FTZ R45, R45, UR12, -R36 ;  /* 0x0000000c2d2d7c23 */ /* 0x000fe20008010824 */
[--C-:B------:R-:W-:Y:S01]  /*6360*/  FFMA.FTZ R43, R26, UR12, -R29.reuse ;  /* 0x0000000c1a2b7c23 */ /* 0x100fe2000801081d */
[--C-:B------:R-:W-:Y:S01]  /*6370*/  FFMA.FTZ R41, R42, UR12, -R29.reuse ;  /* 0x0000000c2a297c23 */ /* 0x100fe2000801081d */
[----:B------:R-:W-:Y:S01]  /*6380*/  MUFU.EX2 R38, R38 ;  /* 0x0000002600267308 */ /* 0x000fe20000000800 */
[----:B------:R-:W-:Y:S01]  /*6390*/  FADD.FTZ R47, R47, R62 ;  /* 0x0000003e2f2f7221 */ /* 0x000fe20000010000 */
[----:B------:R-:W-:Y:S01]  /*63a0*/  FFMA.FTZ R44, R44, UR12, -R29 ;  /* 0x0000000c2c2c7c23 */ /* 0x000fe2000801081d */
[----:B------:R-:W-:Y:S01]  /*63b0*/  FADD.FTZ R63, R66, R63 ;  /* 0x0000003f423f7221 */ /* 0x000fe20000010000 */
[--C-:B------:R-:W-:Y:S01]  /*63c0*/  FFMA.FTZ R27, R27, UR12, -R36.reuse ;  /* 0x0000000c1b1b7c23 */ /* 0x100fe20008010824 */
[----:B------:R-:W-:Y:S01]  /*63d0*/  FFMA.FTZ R33, R33, UR12, -R36 ;  /* 0x0000000c21217c23 */ /* 0x000fe20008010824 */
[----:B------:R-:W-:Y:S01]  /*63e0*/  FFMA.FTZ R30, R30, UR12, -R29 ;  /* 0x0000000c1e1e7c23 */ /* 0x000fe2000801081d */
[----:B------:R-:W-:Y:S01]  /*63f0*/  LEA R176, P0, R122, UR8, 0x1 ;  /* 0x000000087ab07c11 */ /* 0x000fe2000f8008ff */
[----:B------:R-:W2:Y:S01]  /*6400*/  MUFU.EX2 R37, R37 ;  /* 0x0000002500257308 */ /* 0x000ea20000000800 */
[----:B---3--:R-:W-:Y:S01]  /*6410*/  F2FP.BF16.F32.PACK_AB R91, R39, R64 ;  /* 0x00000040275b723e */ /* 0x008fe200000010ff */
[----:B------:R-:W-:Y:S01]  /*6420*/  FADD.FTZ R64, R64, R63 ;  /* 0x0000003f40407221 */ /* 0x000fe20000010000 */
[----:B------:R-:W-:-:S03]  /*6430*/  LEA.HI.X R177, R122, UR9, R121, 0x1, P0 ;  /* 0x000000097ab17c11 */ /* 0x000fc600080f0c79 */
        /* <DEDUP_REMOVED lines=12> */
[C---:B------:R-:W-:Y:S05]  /*6500*/  HMMA.16816.F32.BF16 R84, R88.reuse, R4, RZ ;  /* 0x000000045854723c */ /* 0x040fea00000418ff */
[----:B------:R-:W3:Y:S01]  /*6510*/  MUFU.EX2 R21, R21 ;  /* 0x0000001500157308 */ /* 0x000ee20000000800 */
[----:B------:R-:W-:Y:S01]  /*6520*/  HMMA.16816.F32.BF16 R88, R88, R6, RZ ;  /* 0x000000065858723c */ /* 0x000fe200000418ff */
[----:B--2---:R-:W-:-:S02]  /*6530*/  F2FP.BF16.F32.PACK_AB R4, R37, R38 ;  /* 0x000000262504723e */ /* 0x004fc400000010ff */
[----:B-1----:R-:W-:Y:S01]  /*6540*/  F2FP.BF16.F32.PACK_AB R5, R35, R46 ;  /* 0x0000002e2305723e */ /* 0x002fe200000010ff */
[----:B------:R-:W-:Y:S01]  /*6550*/  FADD.FTZ R46, R46, R39 ;  /* 0x000000272e2e7221 */ /* 0x000fe20000010000 */
[----:B------:R-:W-:Y:S02]  /*6560*/  FFMA.FTZ R39, R32, UR12, -R36 ;  /* 0x0000000c20277c23 */ /* 0x000fe40008010824 */
[----:B------:R-:W-:Y:S01]  /*6570*/  F2FP.BF16.F32.PACK_AB R6, R23, R34 ;  /* 0x000000221706723e */ /* 0x000fe200000010ff */
[----:B------:R-:W-:Y:S01]  /*6580*/  MUFU.EX2 R59, R59 ;  /* 0x0000003b003b7308 */ /* 0x000fe20000000800 */
[----:B---3--:R-:W-:-:S07]  /*6590*/  F2FP.BF16.F32.PACK_AB R7, R21, R24 ;  /* 0x000000181507723e */ /* 0x008fce00000010ff */
[----:B------:R-:W1:Y:S01]  /*65a0*/  MUFU.EX2 R58, R58 ;  /* 0x0000003a003a7308 */ /* 0x000e620000000800 */
[C---:B------:R-:W-:Y:S07]  /*65b0*/  HMMA.16816.F32.BF16 R68, R4.reuse, R8, R68 ;  /* 0x000000080444723c */ /* 0x040fee0000041844 */
[----:B------:R-:W-:Y:S01]  /*65c0*/  MUFU.EX2 R56, R56 ;  /* 0x0000003800387308 */ /* 0x000fe20000000800 */
[C---:B------:R-:W-:Y:S01]  /*65d0*/  HMMA.16816.F32.BF16 R72, R4.reuse, R10, R72 ;  /* 0x0000000a0448723c */ /* 0x040fe20000041848 */
[----:B------:R-:W2:Y:S06]  /*65e0*/  LDSM.16.MT88.4 R8, [R148+0x6800] ;  /* 0x006800009408783b */ /* 0x000eac0000004200 */
[----:B------:R-:W-:Y:S01]  /*65f0*/  MUFU.EX2 R49, R49 ;  /* 0x0000003100317308 */ /* 0x000fe20000000800 */
[C---:B------:R-:W-:Y:S06]  /*6600*/  HMMA.16816.F32.BF16 R96, R4.reuse, R12, R96 ;  /* 0x0000000c0460723c */ /* 0x040fec0000041860 */
[C---:B------:R-:W-:Y:S01]  /*6610*/  HMMA.16816.F32.BF16 R92, R4.reuse, R14, R92 ;  /* 0x0000000e045c723c */ /* 0x040fe2000004185c */
[----:B------:R-:W3:Y:S01]  /*6620*/  LDSM.16.MT88.4 R12, [R149+0x6800] ;  /* 0x00680000950c783b */ /* 0x000ee20000004200 */
[----:B------:R-:W-:Y:S08]  /*6630*/  MUFU.EX2 R57, R57 ;  /* 0x0000003900397308 */ /* 0x000ff00000000800 */
[----:B------:R-:W4:Y:S08]  /*6640*/  MUFU.EX2 R54, R54 ;  /* 0x0000003600367308 */ /* 0x000f300000000800 */
[----:B------:R-:W-:Y:S08]  /*6650*/  MUFU.EX2 R55, R55 ;  /* 0x0000003700377308 */ /* 0x000ff00000000800 */
[----:B------:R-:W5:Y:S01]  /*6660*/  MUFU.EX2 R48, R48 ;  /* 0x0000003000307308 */ /* 0x000f620000000800 */
[C---:B--2---:R-:W-:Y:S07]  /*6670*/  HMMA.16816.F32.BF16 R84, R4.reuse, R8, R84 ;  /* 0x000000080454723c */ /* 0x044fee0000041854 */
[----:B------:R-:W-:Y:S01]  /*6680*/  MUFU.EX2 R128, R128 ;  /* 0x0000008000807308 */ /* 0x000fe20000000800 */
[C---:B------:R-:W-:Y:S01]  /*6690*/  HMMA.16816.F32.BF16 R88, R4.reuse, R10, R88 ;  /* 0x0000000a0458723c */ /* 0x040fe20000041858 */
[----:B------:R-:W2:Y:S05]  /*66a0*/  LDSM.16.MT88.4 R8, [R150+0x7000] ;  /* 0x007000009608783b */ /* 0x000eaa0000004200 */
[C---:B---3--:R-:W-:Y:S01]  /*66b0*/  HMMA.16816.F32.BF16 R76, R4.reuse, R12, R76 ;  /* 0x0000000c044c723c */ /* 0x048fe2000004184c */
[----:B------:R-:W3:Y:S05]  /*66c0*/  MUFU.EX2 R109, R109 ;  /* 0x0000006d006d7308 */ /* 0x000eea0000000800 */
[----:B------:R-:W-:Y:S01]  /*66d0*/  HMMA.16816.F32.BF16 R80, R4, R14, R80 ;  /* 0x0000000e0450723c */ /* 0x000fe20000041850 */
[----:B------:R-:W3:Y:S02]  /*66e0*/  LDSM.16.MT88.4 R12, [R152+0x7000] ;  /* 0x00700000980c783b */ /* 0x000ee40000004200 */
[----:B------:R-:W-:Y:S04]  /*66f0*/  MUFU.EX2 R102, R102 ;  /* 0x0000006600667308 */ /* 0x000fe80000000800 */
[----:B-1----:R-:W-:-:S02]  /*6700*/  F2FP.BF16.F32.PACK_AB R4, R58, R59 ;  /* 0x0000003b3a04723e */ /* 0x002fc400000010ff */
[----:B----4-:R-:W-:Y:S02]  /*6710*/  F2FP.BF16.F32.PACK_AB R5, R54, R57 ;  /* 0x000000393605723e */ /* 0x010fe400000010ff */
[----:B------:R-:W-:Y:S01]  /*6720*/  F2FP.BF16.F32.PACK_AB R6, R49, R56 ;  /* 0x000000383106723e */ /* 0x000fe200000010ff */
[----:B------:R-:W-:Y:S01]  /*6730*/  MUFU.EX2 R67, R67 ;  /* 0x0000004300437308 */ /* 0x000fe20000000800 */
[----:B-----5:R-:W-:-:S07]  /*6740*/  F2FP.BF16.F32.PACK_AB R7, R48, R55 ;  /* 0x000000373007723e */ /* 0x020fce00000010ff */
[----:B------:R-:W-:Y:S08]  /*6750*/  MUFU.EX2 R126, R126 ;  /* 0x0000007e007e7308 */ /* 0x000ff00000000800 */
[----:B------:R-:W1:Y:S01]  /*6760*/  MUFU.EX2 R107, R107 ;  /* 0x0000006b006b7308 */ /* 0x000e620000000800 */
[C---:B--2---:R-:W-:Y:S06]  /*6770*/  HMMA.16816.F32.BF16 R68, R4.reuse, R8, R68 ;  /* 0x000000080444723c */ /* 0x044fec0000041844 */
[C---:B------:R-:W-:Y:S01]  /*6780*/  HMMA.16816.F32.BF16 R72, R4.reuse, R10, R72 ;  /* 0x0000000a0448723c */ /* 0x040fe20000041848 */
[----:B------:R-:W2:Y:S01]  /*6790*/  LDSM.16.MT88.4 R8, [R148+0x7000] ;  /* 0x007000009408783b */ /* 0x000ea20000004200 */
[----:B------:R-:W-:Y:S04]  /*67a0*/  MUFU.EX2 R100, R100 ;  /* 0x0000006400647308 */ /* 0x000fe80000000800 */
[C---:B---3--:R-:W-:Y:S04]  /*67b0*/  HMMA.16816.F32.BF16 R96, R4.reuse, R12, R96 ;  /* 0x0000000c0460723c */ /* 0x048fe80000041860 */
[----:B------:R-:W3:Y:S02]  /*67c0*/  MUFU.EX2 R65, R65 ;  /* 0x0000004100417308 */ /* 0x000ee40000000800 */
[C---:B------:R-:W-:Y:S01]  /*67d0*/  HMMA.16816.F32.BF16 R92, R4.reuse, R14, R92 ;  /* 0x0000000e045c723c */ /* 0x040fe2000004185c */
[----:B------:R-:W4:Y:S05]  /*67e0*/  LDSM.16.MT88.4 R12, [R149+0x7000] ;  /* 0x00700000950c783b */ /* 0x000f2a0000004200 */
[----:B------:R-:W-:Y:S08]  /*67f0*/  MUFU.EX2 R132, R132 ;  /* 0x0000008400847308 */ /* 0x000ff00000000800 */
[----:B------:R-:W5:Y:S08]  /*6800*/  MUFU.EX2 R103, R103 ;  /* 0x0000006700677308 */ /* 0x000f700000000800 */
[----:B------:R-:W-:Y:S01]  /*6810*/  MUFU.EX2 R130, R130 ;  /* 0x0000008200827308 */ /* 0x000fe20000000800 */
[C---:B--2---:R-:W-:Y:S07]  /*6820*/  HMMA.16816.F32.BF16 R84, R4.reuse, R8, R84 ;  /* 0x000000080454723c */ /* 0x044fee0000041854 */
[----:B------:R-:W-:Y:S01]  /*6830*/  MUFU.EX2 R101, R101 ;  /* 0x0000006500657308 */ /* 0x000fe20000000800 */
[C---:B------:R-:W-:Y:S01]  /*6840*/  HMMA.16816.F32.BF16 R88, R4.reuse, R10, R88 ;  /* 0x0000000a0458723c */ /* 0x040fe20000041858 */
[----:B------:R-:W2:Y:S06]  /*6850*/  LDSM.16.MT88.4 R8, [R150+0x7800] ;  /* 0x007800009608783b */ /* 0x000eac0000004200 */
[----:B------:R-:W-:Y:S01]  /*6860*/  MUFU.EX2 R111, R111 ;  /* 0x0000006f006f7308 */ /* 0x000fe20000000800 */
[C---:B----4-:R-:W-:Y:S07]  /*6870*/  HMMA.16816.F32.BF16 R76, R4.reuse, R12, R76 ;  /* 0x0000000c044c723c */ /* 0x050fee000004184c */
[----:B------:R-:W4:Y:S01]  /*6880*/  MUFU.EX2 R108, R108 ;  /* 0x0000006c006c7308 */ /* 0x000f220000000800 */
[----:B------:R-:W-:Y:S01]  /*6890*/  HMMA.16816.F32.BF16 R80, R4, R14, R80 ;  /* 0x0000000e0450723c */ /* 0x000fe20000041850 */
[----:B------:R-:W5:Y:S06]  /*68a0*/  LDSM.16.MT88.4 R12, [R152+0x7800] ;  /* 0x00780000980c783b */ /* 0x000f6c0000004200 */
[----:B------:R-:W-:Y:S01]  /*68b0*/  F2FP.BF16.F32.PACK_AB R4, R109, R128 ;  /* 0x000000806d04723e */ /* 0x000fe200000010ff */
[----:B------:R-:W-:Y:S01]  /*68c0*/  MUFU.EX2 R105, R105 ;  /* 0x0000006900697308 */ /* 0x000fe20000000800 */
[----:B-1----:R-:W-:-:S02]  /*68d0*/  F2FP.BF16.F32.PACK_AB R5, R107, R126 ;  /* 0x0000007e6b05723e */ /* 0x002fc400000010ff */
[----:B------:R-:W-:Y:S02]  /*68e0*/  F2FP.BF16.F32.PACK_AB R6, R67, R102 ;  /* 0x000000664306723e */ /* 0x000fe400000010ff */
[----:B---3--:R-:W-:-:S03]  /*68f0*/  F2FP.BF16.F32.PACK_AB R7, R65, R100 ;  /* 0x000000644107723e */ /* 0x008fc600000010ff */
[----:B------:R-:W1:Y:S08]  /*6900*/  MUFU.EX2 R104, R104 ;  /* 0x0000006800687308 */ /* 0x000e700000000800 */
[----:B------:R-:W-:Y:S01]  /*6910*/  MUFU.EX2 R110, R110 ;  /* 0x0000006e006e7308 */ /* 0x000fe20000000800 */
[C---:B--2---:R-:W-:Y:S07]  /*6920*/  HMMA.16816.F32.BF16 R68, R4.reuse, R8, R68 ;  /* 0x000000080444723c */ /* 0x044fee0000041844 */
[----:B------:R-:W2:Y:S01]  /*6930*/  MUFU.EX2 R125, R125 ;  /* 0x0000007d007d7308 */ /* 0x000ea20000000800 */
[C---:B------:R-:W-:Y:S01]  /*6940*/  HMMA.16816.F32.BF16 R72, R4.reuse, R10, R72 ;  /* 0x0000000a0448723c */ /* 0x040fe20000041848 */
[----:B------:R-:W3:Y:S06]  /*6950*/  LDSM.16.MT88.4 R8, [R148+0x7800] ;  /* 0x007800009408783b */ /* 0x000eec0000004200 */
[----:B------:R-:W-:Y:S01]  /*6960*/  MUFU.EX2 R106, R106 ;  /* 0x0000006a006a7308 */ /* 0x000fe20000000800 */
[C---:B-----5:R-:W-:Y:S06]  /*6970*/  HMMA.16816.F32.BF16 R96, R4.reuse, R12, R96 ;  /* 0x0000000c0460723c */ /* 0x060fec0000041860 */
[C---:B------:R-:W-:Y:S01]  /*6980*/  HMMA.16816.F32.BF16 R92, R4.reuse, R14, R92 ;  /* 0x0000000e045c723c */ /* 0x040fe2000004185c */
[----:B------:R-:W5:Y:S01]  /*6990*/  LDSM.16.MT88.4 R12, [R149+0x7800] ;  /* 0x00780000950c783b */ /* 0x000f620000004200 */
[----:B------:R-:W-:Y:S08]  /*69a0*/  MUFU.EX2 R51, R51 ;  /* 0x0000003300337308 */ /* 0x000ff00000000800 */
[----:B------:R-:W-:Y:S08]  /*69b0*/  MUFU.EX2 R134, R134 ;  /* 0x0000008600867308 */ /* 0x000ff00000000800 */
[----:B------:R-:W2:Y:S08]  /*69c0*/  MUFU.EX2 R53, R53 ;  /* 0x0000003500357308 */ /* 0x000eb00000000800 */
[----:B------:R-:W-:Y:S01]  /*69d0*/  MUFU.EX2 R127, R127 ;  /* 0x0000007f007f7308 */ /* 0x000fe20000000800 */
[C---:B---3--:R-:W-:Y:S07]  /*69e0*/  HMMA.16816.F32.BF16 R84, R4.reuse, R8, R84 ;  /* 0x000000080454723c */ /* 0x048fee0000041854 */
[----:B------:R-:W3:Y:S01]  /*69f0*/  MUFU.EX2 R50, R50 ;  /* 0x0000003200327308 */ /* 0x000ee20000000800 */
[C---:B------:R-:W-:Y:S01]  /*6a00*/  HMMA.16816.F32.BF16 R88, R4.reuse, R10, R88 ;  /* 0x0000000a0458723c */ /* 0x040fe20000041858 */
[----:B------:R-:W2:Y:S05]  /*6a10*/  LDSM.16.MT88.4 R8, [R150+0x8000] ;  /* 0x008000009608783b */ /* 0x000eaa0000004200 */
[C---:B-----5:R-:W-:Y:S01]  /*6a20*/  HMMA.16816.F32.BF16 R76, R4.reuse, R12, R76 ;  /* 0x0000000c044c723c */ /* 0x060fe2000004184c */
[----:B------:R-:W-:Y:S05]  /*6a30*/  MUFU.EX2 R60, R60 ;  /* 0x0000003c003c7308 */ /* 0x000fea0000000800 */
[----:B------:R-:W-:Y:S01]  /*6a40*/  HMMA.16816.F32.BF16 R80, R4, R14, R80 ;  /* 0x0000000e0450723c */ /* 0x000fe20000041850 */
[----:B------:R-:W5:Y:S02]  /*6a50*/  LDSM.16.MT88.4 R12, [R152+0x8000] ;  /* 0x00800000980c783b */ /* 0x000f640000004200 */
[----:B------:R-:W3:Y:S04]  /*6a60*/  MUFU.EX2 R45, R45 ;  /* 0x0000002d002d7308 */ /* 0x000ee80000000800 */
[----:B------:R-:W-:-:S02]  /*6a70*/  F2FP.BF16.F32.PACK_AB R4, R103, R132 ;  /* 0x000000846704723e */ /* 0x000fc400000010ff */
[----:B----4-:R-:W-:Y:S02]  /*6a80*/  F2FP.BF16.F32.PACK_AB R5, R108, R111 ;  /* 0x0000006f6c05723e */ /* 0x010fe400000010ff */
[----:B------:R-:W-:Y:S01]  /*6a90*/  F2FP.BF16.F32.PACK_AB R6, R101, R130 ;  /* 0x000000826506723e */ /* 0x000fe200000010ff */
[----:B------:R-:W-:Y:S01]  /*6aa0*/  MUFU.EX2 R31, R31 ;  /* 0x0000001f001f7308 */ /* 0x000fe20000000800 */
[----:B-1----:R-:W-:-:S07]  /*6ab0*/  F2FP.BF16.F32.PACK_AB R7, R104, R105 ;  /* 0x000000696807723e */ /* 0x002fce00000010ff */
[----:B------:R-:W1:Y:S08]  /*6ac0*/  MUFU.EX2 R52, R52 ;  /* 0x0000003400347308 */ /* 0x000e700000000800 */
[----:B------:R-:W-:Y:S01]  /*6ad0*/  MUFU.EX2 R43, R43 ;  /* 0x0000002b002b7308 */ /* 0x000fe20000000800 */
[C---:B--2---:R-:W-:Y:S06]  /*6ae0*/  HMMA.16816.F32.BF16 R68, R4.reuse, R8, R68 ;  /* 0x000000080444723c */ /* 0x044fec0000041844 */
[C---:B------:R-:W-:Y:S01]  /*6af0*/  HMMA.16816.F32.BF16 R72, R4.reuse, R10, R72 ;  /* 0x0000000a0448723c */ /* 0x040fe20000041848 */
[----:B------:R-:W2:Y:S01]  /*6b00*/  LDSM.16.MT88.4 R8, [R148+0x8000] ;  /* 0x008000009408783b */ /* 0x000ea20000004200 */
[----:B------:R-:W4:Y:S04]  /*6b10*/  MUFU.EX2 R42, R44 ;  /* 0x0000002c002a7308 */ /* 0x000f280000000800 */
[C---:B-----5:R-:W-:Y:S04]  /*6b20*/  HMMA.16816.F32.BF16 R96, R4.reuse, R12, R96 ;  /* 0x0000000c0460723c */ /* 0x060fe80000041860 */
[----:B------:R-:W-:Y:S02]  /*6b30*/  MUFU.EX2 R41, R41 ;  /* 0x0000002900297308 */ /* 0x000fe40000000800 */
[C---:B------:R-:W-:Y:S01]  /*6b40*/  HMMA.16816.F32.BF16 R92, R4.reuse, R14, R92 ;  /* 0x0000000e045c723c */ /* 0x040fe2000004185c */
[----:B------:R-:W5:Y:S05]  /*6b50*/  LDSM.16.MT88.4 R12, [R149+0x8000] ;  /* 0x00800000950c783b */ /* 0x000f6a0000004200 */
[----:B------:R-:W-:Y:S08]  /*6b60*/  MUFU.EX2 R32, R27 ;  /* 0x0000001b00207308 */ /* 0x000ff00000000800 */
[----:B------:R-:W-:Y:S08]  /*6b70*/  MUFU.EX2 R33, R33 ;  /* 0x0000002100217308 */ /* 0x000ff00000000800 */
[----:B------:R-:W-:Y:S01]  /*6b80*/  MUFU.EX2 R30, R30 ;  /* 0x0000001e001e7308 */ /* 0x000fe20000000800 */
[C---:B--2---:R-:W-:Y:S06]  /*6b90*/  HMMA.16816.F32.BF16 R84, R4.reuse, R8, R84 ;  /* 0x000000080454723c */ /* 0x044fec0000041854 */
[C---:B------:R-:W-:Y:S01]  /*6ba0*/  HMMA.16816.F32.BF16 R88, R4.reuse, R10, R88 ;  /* 0x0000000a0458723c */ /* 0x040fe20000041858 */
[----:B------:R-:W2:Y:S05]  /*6bb0*/  LDSM.16.MT88.4 R8, [R152+0x8800] ;  /* 0x008800009808783b */ /* 0x000eaa0000004200 */
[C---:B-----5:R-:W-:Y:S06]  /*6bc0*/  HMMA.16816.F32.BF16 R76, R4.reuse, R12, R76 ;  /* 0x0000000c044c723c */ /* 0x060fec000004184c */
[----:B------:R-:W-:Y:S01]  /*6bd0*/  HMMA.16816.F32.BF16 R80, R4, R14, R80 ;  /* 0x0000000e0450723c */ /* 0x000fe20000041850 */
[----:B------:R-:W5:Y:S06]  /*6be0*/  LDSM.16.MT88.4 R12, [R149+0x8800] ;  /* 0x00880000950c783b */ /* 0x000f6c0000004200 */
[----:B------:R-:W-:-:S02]  /*6bf0*/  F2FP.BF16.F32.PACK_AB R4, R125, R110 ;  /* 0x0000006e7d04723e */ /* 0x000fc400000010ff */
[----:B------:R-:W-:Y:S02]  /*6c00*/  F2FP.BF16.F32.PACK_AB R5, R53, R134 ;  /* 0x000000863505723e */ /* 0x000fe400000010ff */
[----:B------:R-:W-:Y:S02]  /*6c10*/  F2FP.BF16.F32.PACK_AB R6, R51, R106 ;  /* 0x0000006a3306723e */ /* 0x000fe400000010ff */
[----:B---3--:R-:W-:-:S07]  /*6c20*/  F2FP.BF16.F32.PACK_AB R7, R50, R127 ;  /* 0x0000007f3207723e */ /* 0x008fce00000010ff */
[C---:B------:R-:W-:Y:S06]  /*6c30*/  HMMA.16816.F32.BF16 R68, R4.reuse, R16, R68 ;  /* 0x000000100444723c */ /* 0x040fec0000041844 */
[C---:B------:R-:W-:Y:S01]  /*6c40*/  HMMA.16816.F32.BF16 R72, R4.reuse, R18, R72 ;  /* 0x000000120448723c */ /* 0x040fe20000041848 */
[----:B------:R-:W-:Y:S05]  /*6c50*/  LDSM.16.MT88.4 R16, [R152+0x9000] ;  /* 0x009000009810783b */ /* 0x000fea0000004200 */
[C---:B--2---:R-:W-:Y:S06]  /*6c60*/  HMMA.16816.F32.BF16 R96, R4.reuse, R8, R96 ;  /* 0x000000080460723c */ /* 0x044fec0000041860 */
[C---:B------:R-:W-:Y:S01]  /*6c70*/  HMMA.16816.F32.BF16 R92, R4.reuse, R10, R92 ;  /* 0x0000000a045c723c */ /* 0x040fe2000004185c */
[----:B------:R-:W2:Y:S05]  /*6c80*/  LDSM.16.MT88.4 R8, [R148+0x8800] ;  /* 0x008800009408783b */ /* 0x000eaa0000004200 */
[C---:B-----5:R-:W-:Y:S06]  /*6c90*/  HMMA.16816.F32.BF16 R76, R4.reuse, R12, R76 ;  /* 0x0000000c044c723c */ /* 0x060fec000004184c */
[C---:B------:R-:W-:Y:S01]  /*6ca0*/  HMMA.16816.F32.BF16 R80, R4.reuse, R14, R80 ;  /* 0x0000000e0450723c */ /* 0x040fe20000041850 */
[----:B------:R-:W3:Y:S05]  /*6cb0*/  LDSM.16.MT88.4 R12, [R150+0x9000] ;  /* 0x00900000960c783b */ /* 0x000eea0000004200 */
[C---:B--2---:R-:W-:Y:S06]  /*6cc0*/  HMMA.16816.F32.BF16 R84, R4.reuse, R8, R84 ;  /* 0x000000080454723c */ /* 0x044fec0000041854 */
[----:B------:R-:W-:Y:S01]  /*6cd0*/  HMMA.16816.F32.BF16 R88, R4, R10, R88 ;  /* 0x0000000a0458723c */ /* 0x000fe20000041858 */
[----:B------:R-:W-:Y:S01]  /*6ce0*/  FFMA.FTZ R9, R40, UR12, -R29 ;  /* 0x0000000c28097c23 */ /* 0x000fe2000801081d */
[----:B------:R-:W-:Y:S01]  /*6cf0*/  FADD.FTZ R8, R38, R47 ;  /* 0x0000002f26087221 */ /* 0x000fe20000010000 */
[----:B------:R-:W-:Y:S01]  /*6d00*/  FFMA.FTZ R40, R25, UR12, -R36 ;  /* 0x0000000c19287c23 */ /* 0x000fe20008010824 */
[----:B------:R-:W-:Y:S01]  /*6d10*/  FADD.FTZ R25, R35, R46 ;  /* 0x0000002e23197221 */ /* 0x000fe20000010000 */
[----:B------:R4:W2:Y:S01]  /*6d20*/  MUFU.EX2 R38, R9 ;  /* 0x0000000900267308 */ /* 0x0008a20000000800 */
[----:B------:R-:W-:Y:S01]  /*6d30*/  FADD.FTZ R37, R37, R8 ;  /* 0x0000000825257221 */ /* 0x000fe20000010000 */
[----:B------:R-:W-:Y:S01]  /*6d40*/  F2FP.BF16.F32.PACK_AB R8, R45, R60 ;  /* 0x0000003c2d08723e */ /* 0x000fe200000010ff */
[----:B------:R-:W5:Y:S01]  /*6d50*/  LDSM.16.MT88.4 R4, [R149+0x9000] ;  /* 0x009000009504783b */ /* 0x000f620000004200 */
[----:B-1----:R-:W-:Y:S01]  /*6d60*/  F2FP.BF16.F32.PACK_AB R10, R52, R31 ;  /* 0x0000001f340a723e */ /* 0x002fe200000010ff */
[----:B------:R-:W-:Y:S01]  /*6d70*/  FADD.FTZ R36, R34, R37 ;  /* 0x0000002522247221 */ /* 0x000fe20000010000 */
[----:B------:R-:W-:-:S02]  /*6d80*/  FFMA.FTZ R37, R20, UR12, -R29 ;  /* 0x0000000c14257c23 */ /* 0x000fc4000801081d */
[----:B------:R-:W1:Y:S08]  /*6d90*/  MUFU.EX2 R35, R40 ;  /* 0x0000002800237308 */ /* 0x000e700000000800 */
[----:B------:R-:W-:Y:S01]  /*6da0*/  MUFU.EX2 R34, R39 ;  /* 0x0000002700227308 */ /* 0x000fe20000000800 */
[----:B----4-:R-:W-:Y:S02]  /*6db0*/  F2FP.BF16.F32.PACK_AB R9, R42, R43 ;  /* 0x0000002b2a09723e */ /* 0x010fe400000010ff */
[----:B--2---:R-:W-:-:S05]  /*6dc0*/  F2FP.BF16.F32.PACK_AB R11, R38, R41 ;  /* 0x00000029260b723e */ /* 0x004fca00000010ff */
[----:B------:R-:W-:Y:S02]  /*6dd0*/  MUFU.EX2 R37, R37 ;  /* 0x0000002500257308 */ /* 0x000fe40000000800 */
[C---:B------:R-:W-:Y:S06]  /*6de0*/  HMMA.16816.F32.BF16 R96, R8.reuse, R16, R96 ;  /* 0x000000100860723c */ /* 0x040fec0000041860 */
[C---:B------:R-:W-:Y:S01]  /*6df0*/  HMMA.16816.F32.BF16 R92, R8.reuse, R18, R92 ;  /* 0x00000012085c723c */ /* 0x040fe2000004185c */
[----:B------:R-:W-:Y:S01]  /*6e00*/  FADD.FTZ R16, R24, R25 ;  /* 0x0000001918107221 */ /* 0x000fe20000010000 */
[--C-:B------:R-:W-:Y:S01]  /*6e10*/  FFMA.FTZ R17, R22, UR12, -R29.reuse ;  /* 0x0000000c16117c23 */ /* 0x100fe2000801081d */
[----:B------:R-:W2:Y:S01]  /*6e20*/  LDSM.16.MT88.4 R24, [R148+0x9000] ;  /* 0x009000009418783b */ /* 0x000ea20000004200 */
[----:B------:R-:W-:Y:S01]  /*6e30*/  FFMA.FTZ R29, R28, UR12, -R29 ;  /* 0x0000000c1c1d7c23 */ /* 0x000fe2000801081d */
[----:B------:R-:W-:Y:S01]  /*6e40*/  FADD.FTZ R16, R21, R16 ;  /* 0x0000001015107221 */ /* 0x000fe20000010000 */
[----:B---3--:R-:W-:Y:S01]  /*6e50*/  HMMA.16816.F32.BF16 R68, R8, R12, R68 ;  /* 0x0000000c0844723c */ /* 0x008fe20000041844 */
[----:B------:R-:W-:-:S02]  /*6e60*/  FADD.FTZ R18, R23, R36 ;  /* 0x0000002417127221 */ /* 0x000fc40000010000 */
[----:B------:R-:W3:Y:S01]  /*6e70*/  LDSM.16.MT88.4 R20, [R152+0x9800] ;  /* 0x009800009814783b */ /* 0x000ee20000004200 */
[----:B------:R-:W-:Y:S01]  /*6e80*/  FADD.FTZ R57, R57, R16 ;  /* 0x0000001039397221 */ /* 0x000fe20000010000 */
[----:B------:R-:W4:Y:S01]  /*6e90*/  MUFU.EX2 R36, R17 ;  /* 0x0000001100247308 */ /* 0x000f220000000800 */
[----:B------:R-:W-:Y:S01]  /*6ea0*/  HMMA.16816.F32.BF16 R72, R8, R14, R72 ;  /* 0x0000000e0848723c */ /* 0x000fe20000041848 */
[----:B------:R-:W-:Y:S01]  /*6eb0*/  FADD.FTZ R13, R59, R18 ;  /* 0x000000123b0d7221 */ /* 0x000fe20000010000 */
[----:B------:R-:W-:-:S03]  /*6ec0*/  FADD.FTZ R54, R54, R57 ;  /* 0x0000003936367221 */ /* 0x000fc60000010000 */
[----:B------:R-:W-:Y:S01]  /*6ed0*/  FADD.FTZ R13, R58, R13 ;  /* 0x0000000d3a0d7221 */ /* 0x000fe20000010000 */
[----:B------:R-:W-:Y:S01]  /*6ee0*/  FADD.FTZ R55, R55, R54 ;  /* 0x0000003637377221 */ /* 0x000fe20000010000 */
[----:B------:R-:W2:Y:S01]  /*6ef0*/  MUFU.EX2 R29, R29 ;  /* 0x0000001d001d7308 */ /* 0x000ea20000000800 */
[C---:B-----5:R-:W-:Y:S01]  /*6f00*/  HMMA.16816.F32.BF16 R76, R8.reuse, R4, R76 ;  /* 0x00000004084c723c */ /* 0x060fe2000004184c */
[----:B------:R-:W-:Y:S01]  /*6f10*/  FADD.FTZ R56, R56, R13 ;  /* 0x0000000d38387221 */ /* 0x000fe20000010000 */
[----:B------:R-:W-:Y:S01]  /*6f20*/  FADD.FTZ R55, R48, R55 ;  /* 0x0000003730377221 */ /* 0x000fe20000010000 */
[----:B------:R-:W5:Y:S02]  /*6f30*/  LDSM.16.MT88.4 R12, [R149+0x9800] ;  /* 0x00980000950c783b */ /* 0x000f640000004200 */
[----:B------:R-:W-:Y:S01]  /*6f40*/  FADD.FTZ R49, R49, R56 ;  /* 0x0000003831317221 */ /* 0x000fe20000010000 */
[----:B------:R-:W-:Y:S01]  /*6f50*/  FADD.FTZ R126, R126, R55 ;  /* 0x000000377e7e7221 */ /* 0x000fe20000010000 */
[----:B------:R-:W-:Y:S01]  /*6f60*/  HMMA.16816.F32.BF16 R80, R8, R6, R80 ;  /* 0x000000060850723c */ /* 0x000fe20000041850 */
[----:B-1----:R-:W-:Y:S01]  /*6f70*/  F2FP.BF16.F32.PACK_AB R4, R35, R32 ;  /* 0x000000202304723e */ /* 0x002fe200000010ff */
[----:B------:R-:W-:Y:S01]  /*6f80*/  FADD.FTZ R128, R128, R49 ;  /* 0x0000003180807221 */ /* 0x000fe20000010000 */
[----:B------:R-:W-:Y:S01]  /*6f90*/  FADD.FTZ R107, R107, R126 ;  /* 0x0000007e6b6b7221 */ /* 0x000fe20000010000 */
[----:B----4-:R-:W-:Y:S01]  /*6fa0*/  F2FP.BF16.F32.PACK_AB R5, R37, R36 ;  /* 0x000000242505723e */ /* 0x010fe200000010ff */
[----:B------:R-:W1:Y:S01]  /*6fb0*/  LDSM.16.MT88.4 R16, [R150+0x9800] ;  /* 0x009800009610783b */ /* 0x000e620000004200 */
[----:B------:R-:W-:Y:S01]  /*6fc0*/  FADD.FTZ R109, R109, R128 ;  /* 0x000000806d6d7221 */ /* 0x000fe20000010000 */
[----:B------:R-:W-:Y:S01]  /*6fd0*/  FADD.FTZ R100, R100, R107 ;  /* 0x0000006b64647221 */ /* 0x000fe20000010000 */
[----:B------:R-:W-:-:S02]  /*6fe0*/  F2FP.BF16.F32.PACK_AB R6, R34, R33 ;  /* 0x000000212206723e */ /* 0x000fc400000010ff */
[----:B------:R-:W-:Y:S01]  /*6ff0*/  FADD.FTZ R102, R102, R109 ;  /* 0x0000006d66667221 */ /* 0x000fe20000010000 */
[----:B------:R-:W-:Y:S01]  /*7000*/  FADD.FTZ R100, R65, R100 ;  /* 0x0000006441647221 */ /* 0x000fe20000010000 */
[----:B--2---:R-:W-:Y:S02]  /*7010*/  F2FP.BF16.F32.PACK_AB R7, R29, R30 ;  /* 0x0000001e1d07723e */ /* 0x004fe400000010ff */
[----:B------:R-:W-:Y:S01]  /*7020*/  FADD.FTZ R67, R67, R102 ;  /* 0x0000006643437221 */ /* 0x000fe20000010000 */
[----:B------:R-:W-:Y:S01]  /*7030*/  FADD.FTZ R111, R111, R100 ;  /* 0x000000646f6f7221 */ /* 0x000fe20000010000 */
[----:B------:R-:W-:Y:S02]  /*7040*/  HMMA.16816.F32.BF16 R84, R8, R24, R84 ;  /* 0x000000180854723c */ /* 0x000fe40000041854 */
[----:B------:R-:W-:Y:S01]  /*7050*/  FADD.FTZ R132, R132, R67 ;  /* 0x0000004384847221 */ /* 0x000fe20000010000 */
[----:B------:R-:W-:-:S03]  /*7060*/  FADD.FTZ R108, R108, R111 ;  /* 0x0000006f6c6c7221 */ /* 0x000fc60000010000 */
[----:B------:R-:W-:Y:S01]  /*7070*/  HMMA.16816.F32.BF16 R88, R8, R26, R88 ;  /* 0x0000001a0858723c */ /* 0x000fe20000041858 */
[----:B------:R-:W2:Y:S01]  /*7080*/  LDSM.16.MT88.4 R8, [R148+0x9800] ;  /* 0x009800009408783b */ /* 0x000ea20000004200 */
[----:B------:R-:W-:-:S04]  /*7090*/  FADD.FTZ R103, R103, R132 ;  /* 0x0000008467677221 */ /* 0x000fc80000010000 */
[----:B---3--:R-:W-:Y:S01]  /*70a0*/  HMMA.16816.F32.BF16 R96, R4, R20, R96 ;  /* 0x000000140460723c */ /* 0x008fe20000041860 */
[----:B------:R-:W-:-:S04]  /*70b0*/  FADD.FTZ R130, R130, R103 ;  /* 0x0000006782827221 */ /* 0x000fc80000010000 */
[----:B------:R-:W-:Y:S01]  /*70c0*/  FADD.FTZ R101, R101, R130 ;  /* 0x0000008265657221 */ /* 0x000fe20000010000 */
[C---:B------:R-:W-:Y:S01]  /*70d0*/  HMMA.16816.F32.BF16 R92, R4.reuse, R22, R92 ;  /* 0x00000016045c723c */ /* 0x040fe2000004185c */
[----:B------:R-:W-:Y:S02]  /*70e0*/  FADD.FTZ R21, R105, R108 ;  /* 0x0000006c69157221 */ /* 0x000fe40000010000 */
[----:B------:R-:W-:Y:S02]  /*70f0*/  FADD.FTZ R110, R110, R101 ;  /* 0x000000656e6e7221 */ /* 0x000fe40000010000 */
[----:B------:R-:W-:Y:S01]  /*7100*/  FADD.FTZ R21, R104, R21 ;  /* 0x0000001568157221 */ /* 0x000fe20000010000 */
[----:B-----5:R-:W-:Y:S01]  /*7110*/  HMMA.16816.F32.BF16 R76, R4, R12, R76 ;  /* 0x0000000c044c723c */ /* 0x020fe2000004184c */
        /* <DEDUP_REMOVED lines=12> */
[----:B------:R-:W-:-:S04]  /*71e0*/  FADD.FTZ R43, R43, R50 ;  /* 0x000000322b2b7221 */ /* 0x000fc80000010000 */
[----:B------:R-:W-:Y:S01]  /*71f0*/  FADD.FTZ R42, R42, R43 ;  /* 0x0000002b2a2a7221 */ /* 0x000fe20000010000 */
[----:B--2---:R-:W-:Y:S03]  /*7200*/  HMMA.16816.F32.BF16 R84, R4, R8, R84 ;  /* 0x000000080454723c */ /* 0x004fe60000041854 */
        /* <DEDUP_REMOVED lines=29> */
[----:B------:R-:W-:Y:S02]  /*73e0*/  ISETP.GE.AND P2, PT, R14, RZ, PT ;  /* 0x000000ff0e00720c */ /* 0x000fe40003f46270 */
[----:B------:R-:W-:Y:S01]  /*73f0*/  LOP3.LUT R6, RZ, R5, RZ, 0x33, !PT ;  /* 0x00000005ff067212 */ /* 0x000fe200078e33ff */
        /* <DEDUP_REMOVED lines=35> */
[----:B------:R-:W-:-:S04]  /*7630*/  IMAD R5, R5, R118, RZ ;  /* 0x0000007605057224 */ /* 0x000fc800078e02ff */
[----:B------:R-:W-:Y:S02]  /*7640*/  IMAD R5, R6, R119, R5 ;  /* 0x0000007706057224 */ /* 0x000fe400078e0205 */
[----:B--2---:R-:W-:Y:S02]  /*7650*/  IMAD.IADD R4, R4, 0x1, -R9 ;  /* 0x0000000104047824 */ /* 0x004fe400078e0a09 */
[----:B------:R-:W-:-:S03]  /*7660*/  IMAD.WIDE.U32 R8, R6, R118, RZ ;  /* 0x0000007606087225 */ /* 0x000fc600078e00ff */
[----:B------:R-:W-:Y:S02]  /*7670*/  SHF.R.S32.HI R7, RZ, 0x1f, R4 ;  /* 0x0000001fff077819 */ /* 0x000fe40000011404 */
[----:B------:R-:W-:-:S03]  /*7680*/  IADD3 R9, R9, R5, RZ ;  /* 0x0000000509097210 */ /* 0x000fc60007ffe0ff */
[----:B------:R-:W-:-:S04]  /*7690*/  IMAD R7, R7, UR4, RZ ;  /* 0x0000000407077c24 */ /* 0x000fc8000f8e02ff */
[C---:B------:R-:W-:Y:S02]  /*76a0*/  IMAD R7, R4.reuse, UR5, R7 ;  /* 0x0000000504077c24 */ /* 0x040fe4000f8e0207 */
[----:B------:R-:W-:-:S04]  /*76b0*/  IMAD.WIDE.U32 R4, R4, UR4, R8 ;  /* 0x0000000404047c25 */ /* 0x000fc8000f8e0008 */
[----:B------:R-:W-:Y:S01]  /*76c0*/  IMAD.IADD R5, R5, 0x1, R7 ;  /* 0x0000000105057824 */ /* 0x000fe200078e0207 */
[----:B------:R-:W-:Y:S06]  /*76d0*/  BRA `(.L_x_6528) ;  /* 0x0000000000087947 */ /* 0x000fec0003800000 */
.L_x_6527:
[----:B------:R-:W-:-:S04]  /*76e0*/  LEA R4, -R118, RZ, 0x7 ;  /* 0x000000ff76047211 */ /* 0x000fc800078e39ff */
[----:B------:R-:W-:-:S07]  /*76f0*/  SHF.R.S32.HI R5, RZ, 0x1f, R4 ;  /* 0x0000001fff057819 */ /* 0x000fce0000011404 */
.L_x_6528:
        /* <DEDUP_REMOVED lines=8> */
[----:B------:R-:W-:Y:S01]  /*7780*/  @!P0 IMAD.MOV.U32 R114, RZ, RZ, R112 ;  /* 0x000000ffff728224 */ /* 0x000fe200078e0070 */
[----:B------:R-:W-:Y:S01]  /*7790*/  @!P0 IADD3.X R10, R5, R115, R162, P2, P1 ;  /* 0x00000073050a8210 */ /* 0x000fe200017e24a2 */
[C---:B------:R-:W-:Y:S01]  /*77a0*/  @!P0 IMAD.WIDE.U32 R12, R118.reuse, 0x50, R12 ;  /* 0x00000050760c8825 */ /* 0x040fe200078e000c */
[C---:B------:R-:W-:Y:S01]  /*77b0*/  @!P0 LEA R16, P3, R11.reuse, UR6, 0x1 ;  /* 0x000000060b108c11 */ /* 0x040fe2000f8608ff */
[----:B------:R-:W-:Y:S01]  /*77c0*/  @!PT LDS RZ, [RZ] ;  /* 0x00000000fffff984 */ /* 0x000fe20000000800 */
[----:B------:R-:W-:Y:S01]  /*77d0*/  @!PT LDS RZ, [RZ] ;  /* 0x00000000fffff984 */ /* 0x000fe20000000800 */
[----:B------:R-:W-:Y:S01]  /*77e0*/  @!PT LDS RZ, [RZ] ;  /* 0x00000000fffff984 */ /* 0x000fe20000000800 */
[----:B------:R-:W-:Y:S02]  /*77f0*/  @!P0 LDGSTS.E.BYPASS.LTC128B.128 [R165+0x6000], desc[UR10][R180.64] ;  /* 0x06000000b4a58fae */ /* 0x000fe4000b901d4a */
[----:B------:R-:W-:Y:S01]  /*7800*/  @!P0 IMAD.WIDE.U32 R14, R118, 0x30, R114 ;  /* 0x00000030760e8825 */ /* 0x000fe200078e0072 */
[C---:B------:R-:W-:Y:S01]  /*7810*/  @!P0 IADD3 R9, P1, R4.reuse, R12, RZ ;  /* 0x0000000c04098210 */ /* 0x040fe20007f3e0ff */
[----:B------:R-:W-:Y:S01]  /*7820*/  @P0 STS.128 [R165+0x6800], RZ ;  /* 0x006800ffa5000388 */ /* 0x000fe20000000c00 */
[----:B------:R-:W-:Y:S01]  /*7830*/  @!P0 LEA.HI.X R17, R11, UR7, R10, 0x1, P3 ;  /* 0x000000070b118c11 */ /* 0x000fe200098f0c0a */
[C---:B------:R-:W-:Y:S01]  /*7840*/  @!P0 IMAD R8, R119.reuse, 0x50, RZ ;  /* 0x0000005077088824 */ /* 0x040fe200078e02ff */
[----:B------:R-:W-:Y:S01]  /*7850*/  @!P0 IADD3 R7, P2, R4, R14, RZ ;  /* 0x0000000e04078210 */ /* 0x000fe20007f5e0ff */
[----:B------:R-:W-:Y:S01]  /*7860*/  @!P0 IMAD R6, R119, 0x30, RZ ;  /* 0x0000003077068824 */ /* 0x000fe200078e02ff */
[CC--:B------:R-:W-:Y:S01]  /*7870*/  @!P0 LEA R11, P3, R118.reuse, R112.reuse, 0x5 ;  /* 0x00000070760b8211 */ /* 0x0c0fe200078628ff */
[----:B------:R-:W-:Y:S01]  /*7880*/  @!P0 IMAD.MOV.U32 R20, RZ, RZ, R112 ;  /* 0x000000ffff148224 */ /* 0x000fe200078e0070 */
[C---:B------:R-:W-:Y:S01]  /*7890*/  @!P0 IADD3.X R8, R5.reuse, R13, R8, P1, !PT ;  /* 0x0000000d05088210 */ /* 0x040fe20000ffe408 */
[--C-:B------:R-:W-:Y:S01]  /*78a0*/  @!P0 IMAD.MOV.U32 R21, RZ, RZ, R115.reuse ;  /* 0x000000ffff158224 */ /* 0x100fe200078e0073 */
[----:B------:R-:W-:Y:S01]  /*78b0*/  @!P0 IADD3.X R6, R5, R15, R6, P2, !PT ;  /* 0x0000000f05068210 */ /* 0x000fe200017fe406 */
[----:B------:R-:W-:Y:S01]  /*78c0*/  @!P0 IMAD.MOV.U32 R18, RZ, RZ, R112 ;  /* 0x000000ffff128224 */ /* 0x000fe200078e0070 */
[----:B------:R-:W-:Y:S01]  /*78d0*/  @!P0 LEA R13, P1, R118, R112, 0x6 ;  /* 0x00000070760d8211 */ /* 0x000fe200078230ff */
[----:B------:R-:W-:Y:S01]  /*78e0*/  @!P0 IMAD.MOV.U32 R19, RZ, RZ, R115 ;  /* 0x000000ffff138224 */ /* 0x000fe200078e0073 */
[----:B------:R-:W-:Y:S01]  /*78f0*/  @!P0 IADD3 R11, P2, R4, R11, RZ ;  /* 0x0000000b040b8210 */ /* 0x000fe20007f5e0ff */
[C---:B------:R-:W-:Y:S01]  /*7900*/  @!P0 IMAD.WIDE.U32 R20, R118.reuse, 0x60, R20 ;  /* 0x0000006076148825 */ /* 0x040fe200078e0014 */
[CCC-:B------:R-:W-:Y:S01]  /*7910*/  @!P0 LEA.HI.X R12, R118.reuse, R115.reuse, R119.reuse, 0x5, P3 ;  /* 0x00000073760c8211 */ /* 0x1c0fe200018f2c77 */
[----:B------:R-:W-:Y:S01]  /*7920*/  @!PT LDS RZ, [RZ] ;  /* 0x00000000fffff984 */ /* 0x000fe20000000800 */
[----:B------:R-:W-:Y:S01]  /*7930*/  @!PT LDS RZ, [RZ] ;  /* 0x00000000fffff984 */ /* 0x000fe20000000800 */
[----:B------:R-:W-:Y:S01]  /*7940*/  @!PT LDS RZ, [RZ] ;  /* 0x00000000fffff984 */ /* 0x000fe20000000800 */
[----:B------:R-:W-:Y:S01]  /*7950*/  @!P0 LDGSTS.E.BYPASS.LTC128B.128 [R165+0x6800], desc[UR10][R16.64] ;  /* 0x0680000010a58fae */ /* 0x000fe2000b901d4a */
[----:B------:R-:W-:Y:S01]  /*7960*/  @!P0 LEA.HI.X R114, R118, R115, R119, 0x6, P1 ;  /* 0x0000007376728211 */ /* 0x000fe200008f3477 */
[----:B------:R-:W-:Y:S01]  /*7970*/  @!P0 IMAD R10, R119, 0x60, RZ ;  /* 0x00000060770a8824 */ /* 0x000fe200078e02ff */
[----:B------:R-:W-:Y:S01]  /*7980*/  @!P0 IADD3 R13, P1, R4, R13, RZ ;  /* 0x0000000d040d8210 */ /* 0x000fe20007f3e0ff */
[----:B------:R-:W-:Y:S01]  /*7990*/  @!P0 IMAD.WIDE.U32 R18, R118, 0x70, R18 ;  /* 0x0000007076128825 */ /* 0x000fe200078e0012 */
[----:B------:R-:W-:Y:S03]  /*79a0*/  @P0 STS.128 [R165+0x7000], RZ ;  /* 0x007000ffa5000388 */ /* 0x000fe60000000c00 */
[----:B------:R-:W-:Y:S01]  /*79b0*/  @!P0 IMAD.X R12, R5, 0x1, R12, P2 ;  /* 0x00000001050c8824 */ /* 0x000fe200010e060c */
[C---:B------:R-:W-:Y:S01]  /*79c0*/  @!P0 IADD3 R15, P2, R4.reuse, R20, RZ ;  /* 0x00000014040f8210 */ /* 0x040fe20007f5e0ff */
[----:B------:R-:W-:Y:S01]  /*79d0*/  @!P0 IMAD R14, R119, 0x70, RZ ;  /* 0x00000070770e8824 */ /* 0x000fe200078e02ff */
[----:B------:R-:W-:Y:S01]  /*79e0*/  @!P0 LEA R20, P4, R11, UR6, 0x1 ;  /* 0x000000060b148c11 */ /* 0x000fe2000f8808ff */
[----:B------:R-:W-:Y:S01]  /*79f0*/  @!P0 IMAD.X R114, R5, 0x1, R114, P1 ;  /* 0x0000000105728824 */ /* 0x000fe200008e0672 */
[----:B------:R-:W-:-:S02]  /*7a00*/  @!P0 IADD3 R4, P1, R4, R18, RZ ;  /* 0x0000001204048210 */ /* 0x000fc40007f3e0ff */
[----:B------:R-:W-:Y:S02]  /*7a10*/  @!P0 IADD3.X R10, R5, R10, R21, P2, !PT ;  /* 0x0000000a050a8210 */ /* 0x000fe400017fe415 */
[----:B------:R-:W-:Y:S02]  /*7a20*/  @!P0 LEA R18, P3, R13, UR6, 0x1 ;  /* 0x000000060d128c11 */ /* 0x000fe4000f8608ff */
[----:B------:R-:W-:Y:S02]  /*7a30*/  @!P0 LEA.HI.X R21, R11, UR7, R12, 0x1, P4 ;  /* 0x000000070b158c11 */ /* 0x000fe4000a0f0c0c */
[----:B------:R-:W-:Y:S02]  /*7a40*/  @!P0 LEA R22, P4, R7, UR6, 0x1 ;  /* 0x0000000607168c11 */ /* 0x000fe4000f8808ff */
[----:B------:R-:W-:Y:S01]  /*7a50*/  @!P0 IADD3.X R5, R5, R19, R14, P1, !PT ;  /* 0x0000001305058210 */ /* 0x000fe20000ffe40e */
[----:B------:R-:W-:Y:S01]  /*7a60*/  @!PT LDS RZ, [RZ] ;  /* 0x00000000fffff984 */ /* 0x000fe20000000800 */
[----:B------:R-:W-:Y:S01]  /*7a70*/  @!PT LDS RZ, [RZ] ;  /* 0x00000000fffff984 */ /* 0x000fe20000000800 */
[----:B------:R-:W-:Y:S01]  /*7a80*/  @!PT LDS RZ, [RZ] ;  /* 0x00000000fffff984 */ /* 0x000fe20000000800 */
[----:B------:R-:W-:Y:S01]  /*7a90*/  @!P0 LDGSTS.E.BYPASS.LTC128B.128 [R165+0x7000], desc[UR10][R20.64] ;  /* 0x0700000014a58fae */ /* 0x000fe2000b901d4a */
[----:B------:R-:W-:-:S02]  /*7aa0*/  @!P0 LEA.HI.X R19, R13, UR7, R114, 0x1, P3 ;  /* 0x000000070d138c11 */ /* 0x000fc400098f0c72 */
[----:B------:R-:W-:Y:S01]  /*7ab0*/  @!P0 LEA R32, P3, R9, UR6, 0x1 ;  /* 0x0000000609208c11 */ /* 0x000fe2000f8608ff */
[----:B------:R-:W-:Y:S01]  /*7ac0*/  @P0 STS.128 [R165+0x7800], RZ ;  /* 0x007800ffa5000388 */ /* 0x000fe20000000c00 */
[----:B------:R-:W-:Y:S02]  /*7ad0*/  @!P0 LEA.HI.X R23, R7, UR7, R6, 0x1, P4 ;  /* 0x0000000707178c11 */ /* 0x000fe4000a0f0c06 */
[----:B------:R-:W-:Y:S02]  /*7ae0*/  @!P0 LEA R26, P2, R15, UR6, 0x1 ;  /* 0x000000060f1a8c11 */ /* 0x000fe4000f8408ff */
        /* <DEDUP_REMOVED lines=32> */
[----:B------:R-:W5:Y:S04]  /*7cf0*/  LDSM.16.M88.4 R40, [R157+0x3000] ;  /* 0x003000009d28783b */ /* 0x000f680000000200 */
[----:B-1----:R-:W1:Y:S04]  /*7d00*/  LDSM.16.M88.4 R32, [R157+0x3800] ;  /* 0x003800009d20783b */ /* 0x002e680000000200 */
[----:B------:R-:W-:Y:S04]  /*7d10*/  LDSM.16.M88.4 R64, [R156] ;  /* 0x000000009c40783b */ /* 0x000fe80000000200 */
[----:B------:R-:W1:Y:S04]  /*7d20*/  LDSM.16.M88.4 R28, [R151+0x2000] ;  /* 0x00200000971c783b */ /* 0x000e680000000200 */
[----:B--2---:R-:W2:Y:S04]  /*7d30*/  LDSM.16.M88.4 R24, [R157+0x4000] ;  /* 0x004000009d18783b */ /* 0x004ea80000000200 */
[----:B------:R-:W2:Y:S04]  /*7d40*/  LDSM.16.M88.4 R20, [R151+0x2800] ;  /* 0x002800009714783b */ /* 0x000ea80000000200 */
[----:B------:R-:W2:Y:S04]  /*7d50*/  LDSM.16.M88.4 R60, [R151+0x3000] ;  /* 0x00300000973c783b */ /* 0x000ea80000000200 */
[----:B------:R-:W2:Y:S01]  /*7d60*/  LDSM.16.M88.4 R56, [R151+0x3800] ;  /* 0x003800009738783b */ /* 0x000ea20000000200 */
[C---:B---3--:R-:W-:Y:S03]  /*7d70*/  HMMA.16816.F32.BF16 R16, R108.reuse, R12, RZ ;  /* 0x0000000c6c10723c */ /* 0x048fe600000418ff */
[----:B------:R-:W3:Y:S04]  /*7d80*/  LDSM.16.M88.4 R112, [R157+0x4800] ;  /* 0x004800009d70783b */ /* 0x000ee80000000200 */
[----:B------:R-:W3:Y:S01]  /*7d90*/  LDSM.16.M88.4 R104, [R157+0x5000] ;  /* 0x005000009d68783b */ /* 0x000ee20000000200 */
[C---:B------:R-:W-:Y:S03]  /*7da0*/  HMMA.16816.F32.BF16 R12, R108.reuse, R14, RZ ;  /* 0x0000000e6c0c723c */ /* 0x040fe600000418ff */
[----:B------:R-:W3:Y:S03]  /*7db0*/  LDSM.16.M88.4 R100, [R157+0x5800] ;  /* 0x005800009d64783b */ /* 0x000ee60000000200 */
[C---:B----4-:R-:W-:Y:S01]  /*7dc0*/  HMMA.16816.F32.BF16 R8, R108.reuse, R4, RZ ;  /* 0x000000046c08723c */ /* 0x050fe200000418ff */
[----:B------:R-:W4:Y:S04]  /*7dd0*/  LDSM.16.M88.4 R52, [R151+0x4000] ;  /* 0x004000009734783b */ /* 0x000f280000000200 */
[----:B------:R-:W4:Y:S01]  /*7de0*/  LDSM.16.M88.4 R48, [R151+0x4800] ;  /* 0x004800009730783b */ /* 0x000f220000000200 */
[C---:B-----5:R-:W-:Y:S03]  /*7df0*/  HMMA.16816.F32.BF16 R44, R108.reuse, R40, RZ ;  /* 0x000000286c2c723c */ /* 0x060fe600000418ff */
[----:B------:R-:W0:Y:S03]  /*7e00*/  LDGDEPBAR ;  /* 0x00000000000079af */ /* 0x000e260000000000 */
[C---:B-1----:R-:W-:Y:S06]  /*7e10*/  HMMA.16816.F32.BF16 R36, R108.reuse, R32, RZ ;  /* 0x000000206c24723c */ /* 0x042fec00000418ff */
[----:B------:R-:W-:Y:S06]  /*7e20*/  HMMA.16816.F32.BF16 R4, R108, R6, RZ ;  /* 0x000000066c04723c */ /* 0x000fec00000418ff */
[C---:B------:R-:W-:Y:S06]  /*7e30*/  HMMA.16816.F32.BF16 R16, R64.reuse, R28, R16 ;  /* 0x0000001c4010723c */ /* 0x040fec0000041810 */
[----:B------:R-:W-:Y:S06]  /*7e40*/  HMMA.16816.F32.BF16 R12, R64, R30, R12 ;  /* 0x0000001e400c723c */ /* 0x000fec000004180c */
[C---:B------:R-:W-:Y:S06]  /*7e50*/  HMMA.16816.F32.BF16 R40, R108.reuse, R42, RZ ;  /* 0x0000002a6c28723c */ /* 0x040fec00000418ff */
[C---:B------:R-:W-:Y:S06]  /*7e60*/  HMMA.16816.F32.BF16 R32, R108.reuse, R34, RZ ;  /* 0x000000226c20723c */ /* 0x040fec00000418ff */
[C---:B--2---:R-:W-:Y:S06]  /*7e70*/  HMMA.16816.F32.BF16 R28, R108.reuse, R24, RZ ;  /* 0x000000186c1c723c */ /* 0x044fec00000418ff */
[----:B------:R-:W-:Y:S06]  /*7e80*/  HMMA.16816.F32.BF16 R24, R108, R26, RZ ;  /* 0x0000001a6c18723c */ /* 0x000fec00000418ff */
[C---:B------:R-:W-:Y:S06]  /*7e90*/  HMMA.16816.F32.BF16 R8, R64.reuse, R20, R8 ;  /* 0x000000144008723c */ /* 0x040fec0000041808 */
[C---:B------:R-:W-:Y:S06]  /*7ea0*/  HMMA.16816.F32.BF16 R4, R64.reuse, R22, R4 ;  /* 0x000000164004723c */ /* 0x040fec0000041804 */
[C---:B------:R-:W-:Y:S06]  /*7eb0*/  HMMA.16816.F32.BF16 R44, R64.reuse, R60, R44 ;  /* 0x0000003c402c723c */ /* 0x040fec000004182c */
[C---:B------:R-:W-:Y:S06]  /*7ec0*/  HMMA.16816.F32.BF16 R40, R64.reuse, R62, R40 ;  /* 0x0000003e4028723c */ /* 0x040fec0000041828 */
[C---:B------:R-:W-:Y:S06]  /*7ed0*/  HMMA.16816.F32.BF16 R36, R64.reuse, R56, R36 ;  /* 0x000000384024723c */ /* 0x040fec0000041824 */
[----:B------:R-:W-:Y:S06]  /*7ee0*/  HMMA.16816.F32.BF16 R32, R64, R58, R32 ;  /* 0x0000003a4020723c */ /* 0x000fec0000041820 */
        /* <DEDUP_REMOVED lines=9> */
[----:B------:R-:W2:Y:S05]  /*7f80*/  LDSM.16.M88.4 R52, [R151+0x5800] ;  /* 0x005800009734783b */ /* 0x000eaa0000000200 */
[C---:B------:R-:W-:Y:S06]  /*7f90*/  HMMA.16816.F32.BF16 R20, R64.reuse, R48, R20 ;  /* 0x000000304014723c */ /* 0x040fec0000041814 */
[C---:B------:R-:W-:Y:S01]  /*7fa0*/  HMMA.16816.F32.BF16 R112, R64.reuse, R50, R112 ;  /* 0x000000324070723c */ /* 0x040fe20000041870 */
[----:B------:R-:W-:Y:S05]  /*7fb0*/  LDSM.16.M88.4 R48, [R147] ;  /* 0x000000009330783b */ /* 0x000fea0000000200 */
[C---:B-1----:R-:W-:Y:S06]  /*7fc0*/  HMMA.16816.F32.BF16 R56, R64.reuse, R108, R56 ;  /* 0x0000006c4038723c */ /* 0x042fec0000041838 */
[C---:B------:R-:W-:Y:S01]  /*7fd0*/  HMMA.16816.F32.BF16 R104, R64.reuse, R110, R104 ;  /* 0x0000006e4068723c */ /* 0x040fe20000041868 */
[----:B------:R-:W-:Y:S05]  /*7fe0*/  LDSM.16.M88.4 R108, [R146] ;  /* 0x00000000926c783b */ /* 0x000fea0000000200 */
[C---:B--2---:R-:W-:Y:S06]  /*7ff0*/  HMMA.16816.F32.BF16 R60, R64.reuse, R52, R60 ;  /* 0x00000034403c723c */ /* 0x044fec000004183c */
        /* <DEDUP_REMOVED lines=20> */
[----:B------:R-:W-:Y:S05]  /*8140*/  LDSM.16.M88.4 R48, [R140+0x800] ;  /* 0x000800008c30783b */ /* 0x000fea0000000200 */
[C---:B-1----:R-:W-:Y:S06]  /*8150*/  HMMA.16816.F32.BF16 R60, R52.reuse, R64, R60 ;  /* 0x00000040343c723c */ /* 0x042fec000004183c */
[C---:B------:R-:W-:Y:S01]  /*8160*/  HMMA.16816.F32.BF16 R100, R52.reuse, R66, R100 ;  /* 0x000000423464723c */ /* 0x040fe20000041864 */
[----:B------:R-:W-:Y:S05]  /*8170*/  LDSM.16.M88.4 R64, [R140] ;  /* 0x000000008c40783b */ /* 0x000fea0000000200 */
[C---:B--2---:R-:W-:Y:S06]  /*8180*/  HMMA.16816.F32.BF16 R56, R52.reuse, R108, R56 ;  /* 0x0000006c3438723c */ /* 0x044fec0000041838 */
[----:B------:R-:W-:Y:S01]  /*8190*/  HMMA.16816.F32.BF16 R104, R52, R110, R104 ;  /* 0x0000006e3468723c */ /* 0x000fe20000041868 */
[----:B------:R-:W1:Y:S04]  /*81a0*/  LDSM.16.M88.4 R52, [R153] ;  /* 0x000000009934783b */ /* 0x000e680000000200 */
[----:B------:R-:W2:Y:S01]  /*81b0*/  LDSM.16.M88.4 R108, [R140+0x1000] ;  /* 0x001000008c6c783b */ /* 0x000ea20000000200 */
        /* <DEDUP_REMOVED lines=19> */
[C---:B------:R-:W-:Y:S06]  /*82f0*/  HMMA.16816.F32.BF16 R100, R52.reuse, R66, R100 ;  /* 0x000000423464723c */ /* 0x040fec0000041864 */
[C---:B--2---:R-:W-:Y:S06]  /*8300*/  HMMA.16816.F32.BF16 R56, R52.reuse, R108, R56 ;  /* 0x0000006c3438723c */ /* 0x044fec0000041838 */
[----:B------:R-:W-:Y:S07]  /*8310*/  HMMA.16816.F32.BF16 R104, R52, R110, R104 ;  /* 0x0000006e3468723c */ /* 0x000fee0000041868 */
[----:B------:R-:W-:-:S05]  /*8320*/  IMAD.SHL.U32 R52, R164, 0x80, RZ ;  /* 0x00000080a4347824 */ /* 0x000fca00078e00ff */
[C---:B------:R-:W-:Y:S02]  /*8330*/  LOP3.LUT R175, R52.reuse, R173, RZ, 0xfc, !PT ;  /* 0x000000ad34af7212 */ /* 0x040fe400078efcff */
[C-C-:B------:R-:W-:Y:S02]  /*8340*/  LOP3.LUT R49, R52.reuse, 0x8, R173.reuse, 0xfe, !PT ;  /* 0x0000000834317812 */ /* 0x140fe400078efead */
[----:B------:R-:W-:Y:S01]  /*8350*/  LOP3.LUT R51, R52, 0x10, R173, 0xfe, !PT ;  /* 0x0000001034337812 */ /* 0x000fe200078efead */
[----:B------:R-:W-:Y:S01]  /*8360*/  VIADD R50, R175, 0x1 ;  /* 0x00000001af327836 */ /* 0x000fe20000000000 */
[----:B------:R-:W-:Y:S01]  /*8370*/  BAR.SYNC.DEFER_BLOCKING 0x0 ;  /* 0x0000000000007b1d */ /* 0x000fe20000010000 */
[-C--:B------:R-:W-:Y:S01]  /*8380*/  ISETP.GE.AND P4, PT, R49, R124.reuse, PT ;  /* 0x0000007c3100720c */ /* 0x080fe20003f86270 */
[----:B------:R-:W-:Y:S01]  /*8390*/  VIADD R199, R175, 0x19 ;  /* 0x00000019afc77836 */ /* 0x000fe20000000000 */
[----:B------:R-:W-:Y:S02]  /*83a0*/  ISETP.GE.AND P5, PT, R49, R123, PT ;  /* 0x0000007b3100720c */ /* 0x000fe40003fa6270 */
[----:B------:R-:W-:-:S02]  /*83b0*/  ISETP.GE.AND P3, PT, R50, R124, PT ;  /* 0x0000007c3200720c */ /* 0x000fc40003f66270 */
[----:B------:R-:W-:Y:S02]  /*83c0*/  ISETP.GE.AND P2, PT, R50, R123, PT ;  /* 0x0000007b3200720c */ /* 0x000fe40003f46270 */
[----:B------:R-:W-:Y:S02]  /*83d0*/  I2FP.F32.S32 R50, R50 ;  /* 0x0000003200327245 */ /* 0x000fe40000201400 */
[----:B------:R-:W-:Y:S02]  /*83e0*/  I2FP.F32.S32 R49, R49 ;  /* 0x0000003100317245 */ /* 0x000fe40000201400 */
[----:B------:R-:W-:Y:S01]  /*83f0*/  LOP3.LUT R67, R52, 0x68, R173, 0xfe, !PT ;  /* 0x0000006834437812 */ /* 0x000fe200078efead */
[CC--:B------:R-:W-:Y:S01]  /*8400*/  FFMA.FTZ R48, R0.reuse, R50.reuse, R17 ;  /* 0x0000003200307223 */ /* 0x0c0fe20000010011 */
[C---:B------:R-:W-:Y:S01]  /*8410*/  FFMA.FTZ R19, R0.reuse, R50, R19 ;  /* 0x0000003200137223 */ /* 0x040fe20000010013 */
[CC--:B------:R-:W-:Y:S01]  /*8420*/  FFMA.FTZ R12, R0.reuse, R49.reuse, R12 ;  /* 0x00000031000c7223 */ /* 0x0c0fe2000001000c */
[----:B------:R-:W-:Y:S01]  /*8430*/  FFMA.FTZ R17, R0, R49, R14 ;  /* 0x0000003100117223 */ /* 0x000fe2000001000e */
[----:B------:R-:W-:Y:S01]  /*8440*/  VIADD R49, R175, 0x9 ;  /* 0x00000009af317836 */ /* 0x000fe20000000000 */
        /* <DEDUP_REMOVED lines=16> */
[----:B------:R-:W-:-:S02]  /*8550*/  LOP3.LUT R15, R52, 0x18, R173, 0xfe, !PT ;  /* 0x00000018340f7812 */ /* 0x000fc400078efead */
[----:B------:R-:W-:Y:S02]  /*8560*/  FSEL R8, R48, -INF , !P2 ;  /* 0xff80000030087808 */ /* 0x000fe40005000000 */
[----:B------:R-:W-:Y:S02]  /*8570*/  FSEL R13, R13, -INF , !P4 ;  /* 0xff8000000d0d7808 */ /* 0x000fe40006000000 */
[----:B------:R-:W-:Y:S02]  /*8580*/  FSEL R198, R198, -INF , !P3 ;  /* 0xff800000c6c67808 */ /* 0x000fe40005800000 */
[----:B------:R-:W-:Y:S02]  /*8590*/  FSEL R51, R51, -INF , !P5 ;  /* 0xff80000033337808 */ /* 0x000fe40006800000 */
[-C--:B------:R-:W-:Y:S02]  /*85a0*/  ISETP.GE.AND P2, PT, R15, R124.reuse, PT ;  /* 0x0000007c0f00720c */ /* 0x080fe40003f46270 */
[----:B------:R-:W-:-:S02]  /*85b0*/  ISETP.GE.AND P4, PT, R10, R124, PT ;  /* 0x0000007c0a00720c */ /* 0x000fc40003f86270 */
[-C--:B------:R-:W-:Y:S02]  /*85c0*/  ISETP.GE.AND P3, PT, R10, R123.reuse, PT ;  /* 0x0000007b0a00720c */ /* 0x080fe40003f66270 */
[----:B------:R-:W-:Y:S02]  /*85d0*/  ISETP.GE.AND P5, PT, R15, R123, PT ;  /* 0x0000007b0f00720c */ /* 0x000fe40003fa6270 */
[----:B------:R-:W-:Y:S02]  /*85e0*/  I2FP.F32.S32 R10, R10 ;  /* 0x0000000a000a7245 */ /* 0x000fe40000201400 */
[----:B------:R-:W-:-:S03]  /*85f0*/  I2FP.F32.S32 R15, R15 ;  /* 0x0000000f000f7245 */ /* 0x000fc60000201400 */
[CC--:B------:R-:W-:Y:S01]  /*8600*/  FFMA.FTZ R11, R0.reuse, R10.reuse, R11 ;  /* 0x0000000a000b7223 */ /* 0x0c0fe2000001000b */
[C---:B------:R-:W-:Y:S01]  /*8610*/  FFMA.FTZ R200, R0.reuse, R10, R9 ;  /* 0x0000000a00c87223 */ /* 0x040fe20000010009 */
[CC--:B------:R-:W-:Y:S01]  /*8620*/  FFMA.FTZ R4, R0.reuse, R15.reuse, R4 ;  /* 0x0000000f00047223 */ /* 0x0c0fe20000010004 */
[----:B------:R-:W-:Y:S01]  /*8630*/  FFMA.FTZ R6, R0, R15, R6 ;  /* 0x0000000f00067223 */ /* 0x000fe20000010006 */
[----:B------:R-:W-:Y:S02]  /*8640*/  LOP3.LUT R9, R52, 0x20, R173, 0xfe, !PT ;  /* 0x0000002034097812 */ /* 0x000fe400078efead */
[----:B------:R-:W-:Y:S02]  /*8650*/  FSEL R49, R11, -INF , !P3 ;  /* 0xff8000000b317808 */ /* 0x000fe40005800000 */
[----:B------:R-:W-:Y:S01]  /*8660*/  FSEL R50, R4, -INF , !P2 ;  /* 0xff80000004327808 */ /* 0x000fe20005000000 */
[----:B------:R-:W-:Y:S01]  /*8670*/  VIADD R4, R175, 0x21 ;  /* 0x00000021af047836 */ /* 0x000fe20000000000 */
[----:B------:R-:W-:-:S02]  /*8680*/  FSEL R200, R200, -INF , !P4 ;  /* 0xff800000c8c87808 */ /* 0x000fc40006000000 */
[CC--:B------:R-:W-:Y:S02]  /*8690*/  ISETP.GE.AND P3, PT, R199.reuse, R124.reuse, PT ;  /* 0x0000007cc700720c */ /* 0x0c0fe40003f66270 */
[----:B------:R-:W-:Y:S02]  /*86a0*/  ISETP.GE.AND P2, PT, R199, R123, PT ;  /* 0x0000007bc700720c */ /* 0x000fe40003f46270 */
[----:B------:R-:W-:Y:S02]  /*86b0*/  FSEL R197, R6, -INF , !P5 ;  /* 0xff80000006c57808 */ /* 0x000fe40006800000 */
[C---:B------:R-:W-:Y:S02]  /*86c0*/  ISETP.GE.AND P4, PT, R9.reuse, R124, PT ;  /* 0x0000007c0900720c */ /* 0x040fe40003f86270 */
[----:B------:R-:W-:Y:S02]  /*86d0*/  I2FP.F32.S32 R199, R199 ;  /* 0x000000c700c77245 */ /* 0x000fe40000201400 */
[----:B------:R-:W-:-:S02]  /*86e0*/  ISETP.GE.AND P5, PT, R9, R123, PT ;  /* 0x0000007b0900720c */ /* 0x000fc40003fa6270 */
[----:B------:R-:W-:Y:S01]  /*86f0*/  I2FP.F32.S32 R9, R9 ;  /* 0x0000000900097245 */ /* 0x000fe20000201400 */
[CC--:B------:R-:W-:Y:S01]  /*8700*/  FFMA.FTZ R5, R0.reuse, R199.reuse, R5 ;  /* 0x000000c700057223 */ /* 0x0c0fe20000010005 */
[----:B------:R-:W-:Y:S01]  /*8710*/  FFMA.FTZ R199, R0, R199, R7 ;  /* 0x000000c700c77223 */ /* 0x000fe20000010007 */
[----:B------:R-:W-:Y:S02]  /*8720*/  LOP3.LUT R7, R52, 0x28, R173, 0xfe, !PT ;  /* 0x0000002834077812 */ /* 0x000fe400078efead */
[CC--:B------:R-:W-:Y:S01]  /*8730*/  FFMA.FTZ R44, R0.reuse, R9.reuse, R44 ;  /* 0x00000009002c7223 */ /* 0x0c0fe2000001002c */
[----:B------:R-:W-:Y:S01]  /*8740*/  FFMA.FTZ R46, R0, R9, R46 ;  /* 0x00000009002e7223 */ /* 0x000fe2000001002e */
[----:B------:R-:W-:Y:S02]  /*8750*/  FSEL R48, R5, -INF , !P3 ;  /* 0xff80000005307808 */ /* 0x000fe40005800000 */
[----:B------:R-:W-:Y:S02]  /*8760*/  FSEL R199, R199, -INF , !P2 ;  /* 0xff800000c7c77808 */ /* 0x000fe40005000000 */
[----:B------:R-:W-:-:S02]  /*8770*/  FSEL R136, R44, -INF , !P4 ;  /* 0xff8000002c887808 */ /* 0x000fc40006000000 */
[----:B------:R-:W-:Y:S02]  /*8780*/  FSEL R137, R46, -INF , !P5 ;  /* 0xff8000002e897808 */ /* 0x000fe40006800000 */
[CC--:B------:R-:W-:Y:S02]  /*8790*/  ISETP.GE.AND P3, PT, R7.reuse, R124.reuse, PT ;  /* 0x0000007c0700720c */ /* 0x0c0fe40003f66270 */
[C---:B------:R-:W-:Y:S02]  /*87a0*/  ISETP.GE.AND P2, PT, R4.reuse, R124, PT ;  /* 0x0000007c0400720c */ /* 0x040fe40003f46270 */
[-C--:B------:R-:W-:Y:S02]  /*87b0*/  ISETP.GE.AND P4, PT, R4, R123.reuse, PT ;  /* 0x0000007b0400720c */ /* 0x080fe40003f86270 */
[----:B------:R-:W-:Y:S02]  /*87c0*/  ISETP.GE.AND P5, PT, R7, R123, PT ;  /* 0x0000007b0700720c */ /* 0x000fe40003fa6270 */
[----:B------:R-:W-:-:S02]  /*87d0*/  I2FP.F32.S32 R4, R4 ;  /* 0x0000000400047245 */ /* 0x000fc40000201400 */
[----:B------:R-:W-:Y:S02]  /*87e0*/  I2FP.F32.S32 R7, R7 ;  /* 0x0000000700077245 */ /* 0x000fe40000201400 */
[----:B------:R-:W-:Y:S01]  /*87f0*/  LOP3.LUT R5, R52, 0x30, R173, 0xfe, !PT ;  /* 0x0000003034057812 */ /* 0x000fe200078efead */
[CC--:B------:R-:W-:Y:S01]  /*8800*/  FFMA.FTZ R45, R0.reuse, R4.reuse, R45 ;  /* 0x00000004002d7223 */ /* 0x0c0fe2000001002d */
[C---:B------:R-:W-:Y:S01]  /*8810*/  FFMA.FTZ R47, R0.reuse, R4, R47 ;  /* 0x00000004002f7223 */ /* 0x040fe2000001002f */
[CC--:B------:R-:W-:Y:S01]  /*8820*/  FFMA.FTZ R40, R0.reuse, R7.reuse, R40 ;  /* 0x0000000700287223 */ /* 0x0c0fe20000010028 */
[----:B------:R-:W-:Y:S01]  /*8830*/  FFMA.FTZ R42, R0, R7, R42 ;  /* 0x00000007002a7223 */ /* 0x000fe2000001002a */
[----:B------:R-:W-:Y:S01]  /*8840*/  VIADD R4, R175, 0x29 ;  /* 0x00000029af047836 */ /* 0x000fe20000000000 */
[----:B------:R-:W-:Y:S02]  /*8850*/  FSEL R194, R45, -INF , !P2 ;  /* 0xff8000002dc27808 */ /* 0x000fe40005000000 */
[----:B------:R-:W-:-:S02]  /*8860*/  FSEL R191, R47, -INF , !P4 ;  /* 0xff8000002fbf7808 */ /* 0x000fc40006000000 */
[----:B------:R-:W-:Y:S02]  /*8870*/  FSEL R174, R40, -INF , !P3 ;  /* 0xff80000028ae7808 */ /* 0x000fe40005800000 */
[----:B------:R-:W-:Y:S02]  /*8880*/  FSEL R139, R42, -INF , !P5 ;  /* 0xff8000002a8b7808 */ /* 0x000fe40006800000 */
[CC--:B------:R-:W-:Y:S02]  /*8890*/  ISETP.GE.AND P2, PT, R5.reuse, R124.reuse, PT ;  /* 0x0000007c0500720c */ /* 0x0c0fe40003f46270 */
[C---:B------:R-:W-:Y:S02]  /*88a0*/  ISETP.GE.AND P4, PT, R4.reuse, R124, PT ;  /* 0x0000007c0400720c */ /* 0x040fe40003f86270 */
[-C--:B------:R-:W-:Y:S02]  /*88b0*/  ISETP.GE.AND P3, PT, R4, R123.reuse, PT ;  /* 0x0000007b0400720c */ /* 0x080fe40003f66270 */
[----:B------:R-:W-:-:S02]  /*88c0*/  ISETP.GE.AND P5, PT, R5, R123, PT ;  /* 0x0000007b0500720c */ /* 0x000fc40003fa6270 */
        /* <DEDUP_REMOVED lines=91> */
[CC--:B------:R-:W-:Y:S02]  /*8e80*/  ISETP.GE.AND P4, PT, R4.reuse, R124.reuse, PT ;  /* 0x0000007c0400720c */ /* 0x0c0fe40003f86270 */
[----:B------:R-:W-:Y:S02]  /*8e90*/  ISETP.GE.AND P3, PT, R4, R123, PT ;  /* 0x0000007b0400720c */ /* 0x000fe40003f66270 */
[----:B------:R-:W-:Y:S02]  /*8ea0*/  FSEL R119, R114, -INF , !P5 ;  /* 0xff80000072777808 */ /* 0x000fe40006800000 */
[----:B------:R-:W-:-:S02]  /*8eb0*/  ISETP.GE.AND P2, PT, R5, R124, PT ;  /* 0x0000007c0500720c */ /* 0x000fc40003f46270 */
[----:B------:R-:W-:Y:S02]  /*8ec0*/  I2FP.F32.S32 R4, R4 ;  /* 0x0000000400047245 */ /* 0x000fe40000201400 */
[----:B------:R-:W-:Y:S02]  /*8ed0*/  ISETP.GE.AND P5, PT, R5, R123, PT ;  /* 0x0000007b0500720c */ /* 0x000fe40003fa6270 */
[----:B------:R-:W-:Y:S01]  /*8ee0*/  I2FP.F32.S32 R5, R5 ;  /* 0x0000000500057245 */ /* 0x000fe20000201400 */
[CC--:B------:R-:W-:Y:S01]  /*8ef0*/  FFMA.FTZ R120, R0.reuse, R4.reuse, R113 ;  /* 0x0000000400787223 */ /* 0x0c0fe20000010071 */
[C---:B------:R-:W-:Y:S01]  /*8f00*/  FFMA.FTZ R113, R0.reuse, R4, R115 ;  /* 0x0000000400717223 */ /* 0x040fe20000010073 */
[----:B------:R-:W-:Y:S02]  /*8f10*/  VIADD R4, R175, 0x61 ;  /* 0x00000061af047836 */ /* 0x000fe40000000000 */
[CC--:B------:R-:W-:Y:S01]  /*8f20*/  FFMA.FTZ R56, R0.reuse, R5.reuse, R56 ;  /* 0x0000000500387223 */ /* 0x0c0fe20000010038 */
[----:B------:R-:W-:Y:S01]  /*8f30*/  FFMA.FTZ R58, R0, R5, R58 ;  /* 0x00000005003a7223 */ /* 0x000fe2000001003a */
[----:B------:R-:W-:Y:S01]  /*8f40*/  FSEL R113, R113, -INF , !P3 ;  /* 0xff80000071717808 */ /* 0x000fe20005800000 */
[----:B------:R-:W-:Y:S01]  /*8f50*/  VIADD R5, R175, 0x71 ;  /* 0x00000071af057836 */ /* 0x000fe20000000000 */
[----:B------:R-:W-:-:S02]  /*8f60*/  ISETP.GE.AND P3, PT, R4, R124, PT ;  /* 0x0000007c0400720c */ /* 0x000fc40003f66270 */
[----:B------:R-:W-:Y:S02]  /*8f70*/  FSEL R108, R56, -INF , !P2 ;  /* 0xff800000386c7808 */ /* 0x000fe40005000000 */
[-C--:B------:R-:W-:Y:S02]  /*8f80*/  ISETP.GE.AND P2, PT, R4, R123.reuse, PT ;  /* 0x0000007b0400720c */ /* 0x080fe40003f46270 */
[----:B------:R-:W-:Y:S02]  /*8f90*/  I2FP.F32.S32 R4, R4 ;  /* 0x0000000400047245 */ /* 0x000fe40000201400 */
[----:B------:R-:W-:Y:S02]  /*8fa0*/  FSEL R120, R120, -INF , !P4 ;  /* 0xff80000078787808 */ /* 0x000fe40006000000 */
[----:B------:R-:W-:Y:S01]  /*8fb0*/  FSEL R111, R58, -INF , !P5 ;  /* 0xff8000003a6f7808 */ /* 0x000fe20006800000 */
[C---:B------:R-:W-:Y:S01]  /*8fc0*/  FFMA.FTZ R57, R0.reuse, R4, R57 ;  /* 0x0000000400397223 */ /* 0x040fe20000010039 */
[C---:B------:R-:W-:Y:S01]  /*8fd0*/  ISETP.GE.AND P4, PT, R67.reuse, R124, PT ;  /* 0x0000007c4300720c */ /* 0x040fe20003f86270 */
[----:B------:R-:W-:Y:S01]  /*8fe0*/  FFMA.FTZ R59, R0, R4, R59 ;  /* 0x00000004003b7223 */ /* 0x000fe2000001003b */
[----:B------:R-:W-:Y:S01]  /*8ff0*/  ISETP.GE.AND P5, PT, R67, R123, PT ;  /* 0x0000007b4300720c */ /* 0x000fe20003fa6270 */
[----:B------:R-:W-:Y:S01]  /*9000*/  VIADD R4, R175, 0x69 ;  /* 0x00000069af047836 */ /* 0x000fe20000000000 */
[----:B------:R-:W-:-:S02]  /*9010*/  I2FP.F32.S32 R67, R67 ;  /* 0x0000004300437245 */ /* 0x000fc40000201400 */
[----:B------:R-:W-:Y:S02]  /*9020*/  FSEL R66, R57, -INF , !P3 ;  /* 0xff80000039427808 */ /* 0x000fe40005800000 */
[----:B------:R-:W-:Y:S01]  /*9030*/  FSEL R109, R59, -INF , !P2 ;  /* 0xff8000003b6d7808 */ /* 0x000fe20005000000 */
[CC--:B------:R-:W-:Y:S01]  /*9040*/  FFMA.FTZ R64, R0.reuse, R67.reuse, R104 ;  /* 0x0000004300407223 */ /* 0x0c0fe20000010068 */
[C---:B------:R-:W-:Y:S01]  /*9050*/  ISETP.GE.AND P3, PT, R55.reuse, R124, PT ;  /* 0x0000007c3700720c */ /* 0x040fe20003f66270 */
[----:B------:R-:W-:Y:S01]  /*9060*/  FFMA.FTZ R67, R0, R67, R106 ;  /* 0x0000004300437223 */ /* 0x000fe2000001006a */
[----:B------:R-:W-:Y:S02]  /*9070*/  ISETP.GE.AND P2, PT, R55, R123, PT ;  /* 0x0000007b3700720c */ /* 0x000fe40003f46270 */
[----:B------:R-:W-:Y:S02]  /*9080*/  I2FP.F32.S32 R65, R4 ;  /* 0x0000000400417245 */ /* 0x000fe40000201400 */
[----:B------:R-:W-:-:S02]  /*9090*/  I2FP.F32.S32 R55, R55 ;  /* 0x0000003700377245 */ /* 0x000fc40000201400 */
[----:B------:R-:W-:Y:S01]  /*90a0*/  FSEL R67, R67, -INF , !P5 ;  /* 0xff80000043437808 */ /* 0x000fe20006800000 */
[CC--:B------:R-:W-:Y:S01]  /*90b0*/  FFMA.FTZ R104, R0.reuse, R65.reuse, R105 ;  /* 0x0000004100687223 */ /* 0x0c0fe20000010069 */
[C---:B------:R-:W-:Y:S01]  /*90c0*/  FFMA.FTZ R65, R0.reuse, R65, R107 ;  /* 0x0000004100417223 */ /* 0x040fe2000001006b */
[----:B------:R-:W-:Y:S01]  /*90d0*/  FFMA.FTZ R54, R0, R55, R60 ;  /* 0x0000003700367223 */ /* 0x000fe2000001003c */
[----:B------:R-:W-:Y:S01]  /*90e0*/  ISETP.GE.AND P5, PT, R4, R123, PT ;  /* 0x0000007b0400720c */ /* 0x000fe20003fa6270 */
[----:B------:R-:W-:Y:S01]  /*90f0*/  FFMA.FTZ R55, R0, R55, R62 ;  /* 0x0000003700377223 */ /* 0x000fe2000001003e */
[----:B------:R-:W-:Y:S02]  /*9100*/  FSEL R64, R64, -INF , !P4 ;  /* 0xff80000040407808 */ /* 0x000fe40006000000 */
[----:B------:R-:W-:Y:S02]  /*9110*/  FSEL R65, R65, -INF , !P5 ;  /* 0xff80000041417808 */ /* 0x000fe40006800000 */
[----:B------:R-:W-:-:S02]  /*9120*/  FSEL R54, R54, -INF , !P3 ;  /* 0xff80000036367808 */ /* 0x000fc40005800000 */
[CC--:B------:R-:W-:Y:S02]  /*9130*/  ISETP.GE.AND P5, PT, R5.reuse, R124.reuse, PT ;  /* 0x0000007c0500720c */ /* 0x0c0fe40003fa6270 */
[----:B------:R-:W-:Y:S02]  /*9140*/  ISETP.GE.AND P3, PT, R5, R123, PT ;  /* 0x0000007b0500720c */ /* 0x000fe40003f66270 */
[----:B------:R-:W-:Y:S02]  /*9150*/  ISETP.GE.AND P4, PT, R4, R124, PT ;  /* 0x0000007c0400720c */ /* 0x000fe40003f86270 */
[----:B------:R-:W-:Y:S02]  /*9160*/  I2FP.F32.S32 R5, R5 ;  /* 0x0000000500057245 */ /* 0x000fe40000201400 */
[----:B------:R-:W-:Y:S02]  /*9170*/  LOP3.LUT R4, R52, 0x78, R173, 0xfe, !PT ;  /* 0x0000007834047812 */ /* 0x000fe400078efead */
[----:B------:R-:W-:Y:S01]  /*9180*/  FSEL R104, R104, -INF , !P4 ;  /* 0xff80000068687808 */ /* 0x000fe20006000000 */
[CC--:B------:R-:W-:Y:S01]  /*9190*/  FFMA.FTZ R61, R0.reuse, R5.reuse, R61 ;  /* 0x00000005003d7223 */ /* 0x0c0fe2000001003d */
[----:B------:R-:W-:Y:S01]  /*91a0*/  FSEL R55, R55, -INF , !P2 ;  /* 0xff80000037377808 */ /* 0x000fe20005000000 */
[----:B------:R-:W-:Y:S01]  /*91b0*/  FFMA.FTZ R53, R0, R5, R63 ;  /* 0x0000000500357223 */ /* 0x000fe2000001003f */
[----:B------:R-:W-:-:S02]  /*91c0*/  I2FP.F32.S32 R7, R4 ;  /* 0x0000000400077245 */ /* 0x000fc40000201400 */
[CC--:B------:R-:W-:Y:S02]  /*91d0*/  ISETP.GE.AND P4, PT, R4.reuse, R124.reuse, PT ;  /* 0x0000007c0400720c */ /* 0x0c0fe40003f86270 */
[----:B------:R-:W-:Y:S01]  /*91e0*/  ISETP.GE.AND P2, PT, R4, R123, PT ;  /* 0x0000007b0400720c */ /* 0x000fe20003f46270 */
[----:B------:R-:W-:Y:S02]  /*91f0*/  VIADD R4, R175, 0x79 ;  /* 0x00000079af047836 */ /* 0x000fe40000000000 */
[CC--:B------:R-:W-:Y:S01]  /*9200*/  FFMA.FTZ R60, R0.reuse, R7.reuse, R100 ;  /* 0x00000007003c7223 */ /* 0x0c0fe20000010064 */
[----:B------:R-:W-:Y:S01]  /*9210*/  FFMA.FTZ R46, R0, R7, R102 ;  /* 0x00000007002e7223 */ /* 0x000fe20000010066 */
[----:B------:R-:W-:Y:S02]  /*9220*/  FSEL R61, R61, -INF , !P5 ;  /* 0xff8000003d3d7808 */ /* 0x000fe40006800000 */
[----:B------:R-:W-:Y:S02]  /*9230*/  FSEL R53, R53, -INF , !P3 ;  /* 0xff80000035357808 */ /* 0x000fe40005800000 */
[----:B------:R-:W-:-:S02]  /*9240*/  ISETP.GE.AND P5, PT, R175, R124, PT ;  /* 0x0000007caf00720c */ /* 0x000fc40003fa6270 */
[----:B------:R-:W-:Y:S02]  /*9250*/  ISETP.GE.AND P3, PT, R175, R123, PT ;  /* 0x0000007baf00720c */ /* 0x000fe40003f66270 */
[----:B------:R-:W-:Y:S02]  /*9260*/  I2FP.F32.S32 R175, R175 ;  /* 0x000000af00af7245 */ /* 0x000fe40000201400 */
[----:B------:R-:W-:Y:S02]  /*9270*/  I2FP.F32.S32 R6, R4 ;  /* 0x0000000400067245 */ /* 0x000fe40000201400 */
[----:B------:R-:W-:Y:S01]  /*9280*/  FSEL R60, R60, -INF , !P4 ;  /* 0xff8000003c3c7808 */ /* 0x000fe20006000000 */
[----:B------:R-:W-:Y:S01]  /*9290*/  FFMA.FTZ R5, R0, R175, R18 ;  /* 0x000000af00057223 */ /* 0x000fe20000010012 */
[----:B------:R-:W-:Y:S01]  /*92a0*/  FSEL R46, R46, -INF , !P2 ;  /* 0xff8000002e2e7808 */ /* 0x000fe20005000000 */
[----:B------:R-:W-:Y:S01]  /*92b0*/  FFMA.FTZ R62, R0, R6, R101 ;  /* 0x00000006003e7223 */ /* 0x000fe20000010065 */
[----:B------:R-:W-:Y:S01]  /*92c0*/  ISETP.GE.AND P4, PT, R4, R124, PT ;  /* 0x0000007c0400720c */ /* 0x000fe20003f86270 */
[----:B------:R-:W-:Y:S01]  /*92d0*/  FFMA.FTZ R47, R0, R6, R103 ;  /* 0x00000006002f7223 */ /* 0x000fe20000010067 */
[----:B------:R-:W-:Y:S01]  /*92e0*/  ISETP.GE.AND P2, PT, R4, R123, PT ;  /* 0x0000007b0400720c */ /* 0x000fe20003f46270 */
[----:B------:R-:W-:Y:S01]  /*92f0*/  FFMA.FTZ R4, R0, R175, R16 ;  /* 0x000000af00047223 */ /* 0x000fe20000010010 */
[----:B------:R-:W-:-:S02]  /*9300*/  FSEL R5, R5, -INF , !P3 ;  /* 0xff80000005057808 */ /* 0x000fc40005800000 */
[----:B------:R-:W-:Y:S02]  /*9310*/  FSEL R62, R62, -INF , !P4 ;  /* 0xff8000003e3e7808 */ /* 0x000fe40006000000 */
[----:B------:R-:W-:Y:S02]  /*9320*/  FSEL R4, R4, -INF , !P5 ;  /* 0xff80000004047808 */ /* 0x000fe40006800000 */
[----:B------:R-:W-:Y:S01]  /*9330*/  FSEL R47, R47, -INF , !P2 ;  /* 0xff8000002f2f7808 */ /* 0x000fe20005000000 */
[----:B------:R-:W-:Y:S06]  /*9340*/  @!P1 BRA `(.L_x_6529) ;  /* 0x0000000800609947 */ /* 0x000fec0003800000 */
[----:B------:R-:W-:Y:S05]  /*9350*/  @!P6 BRA `(.L_x_6530) ;  /* 0x0000000000ece947 */ /* 0x000fea0003800000 */
[----:B------:R-:W1:Y:S01]  /*9360*/  LDC R7, c[0x0][0x380] ;  /* 0x0000e000ff077b82 */ /* 0x000e620000000800 */
[----:B------:R-:W-:Y:S01]  /*9370*/  IMAD.MOV.U32 R10, RZ, RZ, RZ ;  /* 0x000000ffff0a7224 */ /* 0x000fe200078e00ff */
[C---:B------:R-:W-:Y:S01]  /*9380*/  IADD3 R18, R52.reuse, -0x80, RZ ;  /* 0xffffff8034127810 */ /* 0x040fe20007ffe0ff */
[----:B------:R-:W-:Y:S01]  /*9390*/  ULDC.64 UR4, c[0x0][0x230] ;  /* 0x00008c0000047ab9 */ /* 0x000fe20000000a00 */
        /* <DEDUP_REMOVED lines=8> */
[----:B-1----:R-:W-:-:S05]  /*9420*/  IADD3 R9, RZ, -R11, RZ ;  /* 0x8000000bff097210 */ /* 0x002fca0007ffe0ff */
[----:B------:R-:W-:-:S04]  /*9430*/  IMAD R9, R9, R6, RZ ;  /* 0x0000000609097224 */ /* 0x000fc800078e02ff */
[----:B------:R-:W-:Y:S01]  /*9440*/  IMAD.HI.U32 R16, R11, R9, R10 ;  /* 0x000000090b107227 */ /* 0x000fe200078e000a */
[----:B------:R-:W-:Y:S02]  /*9450*/  IABS R10, R18 ;  /* 0x00000012000a7213 */ /* 0x000fe40000000000 */
[----:B------:R-:W-:-:S03]  /*9460*/  LOP3.LUT R18, R18, R7, RZ, 0x3c, !PT ;  /* 0x0000000712127212 */ /* 0x000fc600078e3cff */
        /* <DEDUP_REMOVED lines=42> */
.L_x_6530:
[----:B------:R-:W-:-:S04]  /*9710*/  LEA R7, -R116, RZ, 0x7 ;  /* 0x000000ff74077211 */ /* 0x000fc800078e39ff */
[----:B------:R-:W-:-:S07]  /*9720*/  SHF.R.S32.HI R6, RZ, 0x1f, R7 ;  /* 0x0000001fff067819 */ /* 0x000fce0000011407 */
.L_x_6531:
[C---:B------:R-:W-:Y:S01]  /*9730*/  @!P0 IADD3 R10, P2, P1, R7.reuse, R122, R161 ;  /* 0x0000007a070a8210 */ /* 0x040fe2000795e0a1 */
[----:B------:R-:W-:Y:S01]  /*9740*/  @!P0 IMAD.MOV.U32 R123, RZ, RZ, R121 ;  /* 0x000000ffff7b8224 */ /* 0x000fe200078e0079 */
[C---:B------:R-:W-:Y:S01]  /*9750*/  @!P0 LEA R22, P3, R7.reuse, R176, 0x1 ;  /* 0x000000b007168211 */ /* 0x040fe200078608ff */
[----:B------:R1:W-:Y:S01]  /*9760*/  @P0 STS.128 [R165+0x2000], RZ ;  /* 0x002000ffa5000388 */ /* 0x0003e20000000c00 */
[----:B------:R-:W-:Y:S01]  /*9770*/  @!P0 IADD3.X R9, R6, R121, R160, P2, P1 ;  /* 0x0000007906098210 */ /* 0x000fe200017e24a0 */
[----:B------:R-:W-:Y:S01]  /*9780*/  @!P0 IMAD.WIDE.U32 R20, R116, 0x30, R122 ;  /* 0x0000003074148825 */ /* 0x000fe200078e007a */
[C---:B------:R-:W-:Y:S01]  /*9790*/  @!P0 LEA R24, P1, R10.reuse, UR8, 0x1 ;  /* 0x000000080a188c11 */ /* 0x040fe2000f8208ff */
[----:B------:R-:W-:Y:S01]  /*97a0*/  BSSY B0, `(.L_x_6532) ;  /* 0x000004f000007945 */ /* 0x000fe20003800000 */
[----:B------:R-:W-:Y:S02]  /*97b0*/  @!P0 LEA.HI.X R23, R7, R177, R6, 0x1, P3 ;  /* 0x000000b107178211 */ /* 0x000fe400018f0c06 */
[----:B------:R-:W-:Y:S01]  /*97c0*/  @!P0 LEA.HI.X R25, R10, UR9, R9, 0x1, P1 ;  /* 0x000000090a198c11 */ /* 0x000fe200088f0c09 */
[----:B------:R-:W-:Y:S01]  /*97d0*/  @!P0 IMAD R9, R117, 0x30, RZ ;  /* 0x0000003075098824 */ /* 0x000fe200078e02ff */
[----:B------:R-:W-:Y:S01]  /*97e0*/  @!P0 LEA R10, P3, R116, R122, 0x5 ;  /* 0x0000007a740a8211 */ /* 0x000fe200078628ff */
[----:B------:R-:W-:Y:S01]  /*97f0*/  @!PT LDS RZ, [RZ] ;  /* 0x00000000fffff984 */ /* 0x000fe20000000800 */
[----:B------:R-:W-:Y:S01]  /*9800*/  @!PT LDS RZ, [RZ] ;  /* 0x00000000fffff984 */ /* 0x000fe20000000800 */
[----:B------:R-:W-:Y:S01]  /*9810*/  @!PT LDS RZ, [RZ] ;  /* 0x00000000fffff984 */ /* 0x000fe20000000800 */
[----:B------:R2:W-:Y:S01]  /*9820*/  @!P0 LDGSTS.E.BYPASS.LTC128B.128 [R165+0x2000], desc[UR10][R22.64] ;  /* 0x0200000016a58fae */ /* 0x0005e2000b901d4a */
[----:B------:R-:W-:-:S02]  /*9830*/  @!P0 IADD3 R15, P1, R7, R20, RZ ;  /* 0x00000014070f8210 */ /* 0x000fc40007f3e0ff */
[----:B------:R-:W-:Y:S01]  /*9840*/  @!P0 IADD3 R10, P2, R7, R10, RZ ;  /* 0x0000000a070a8210 */ /* 0x000fe20007f5e0ff */
[----:B------:R1:W-:Y:S01]  /*9850*/  @P0 STS.128 [R165+0x2800], RZ ;  /* 0x002800ffa5000388 */ /* 0x0003e20000000c00 */
[----:B------:R-:W-:Y:S02]  /*9860*/  @!P0 LEA.HI.X R11, R116, R121, R117, 0x5, P3 ;  /* 0x00000079740b8211 */ /* 0x000fe400018f2c75 */
[C---:B------:R-:W-:Y:S01]  /*9870*/  @!P0 IADD3.X R20, R6.reuse, R9, R21, P1, !PT ;  /* 0x0000000906148210 */ /* 0x040fe20000ffe415 */
[----:B------:R-:W-:Y:S01]  /*9880*/  @!PT LDS RZ, [RZ] ;  /* 0x00000000fffff984 */ /* 0x000fe20000000800 */
[----:B------:R-:W-:Y:S01]  /*9890*/  @!PT LDS RZ, [RZ] ;  /* 0x00000000fffff984 */ /* 0x000fe20000000800 */
[----:B------:R-:W-:Y:S01]  /*98a0*/  @!PT LDS RZ, [RZ] ;  /* 0x00000000fffff984 */ /* 0x000fe20000000800 */
[----:B------:R3:W-:Y:S02]  /*98b0*/  @!P0 LDGSTS.E.BYPASS.LTC128B.128 [R165+0x2800], desc[UR10][R24.64] ;  /* 0x0280000018a58fae */ /* 0x0007e4000b901d4a */
[----:B------:R-:W-:Y:S02]  /*98c0*/  @!P0 IMAD.X R11, R6, 0x1, R11, P2 ;  /* 0x00000001060b8824 */ /* 0x000fe400010e060b */
[----:B------:R1:W-:Y:S01]  /*98d0*/  @P0 STS.128 [R165+0x3000], RZ ;  /* 0x003000ffa5000388 */ /* 0x0003e20000000c00 */
[----:B--2---:R-:W-:-:S04]  /*98e0*/  @!P0 LEA R22, P1, R10, UR8, 0x1 ;  /* 0x000000080a168c11 */ /* 0x004fc8000f8208ff */
[----:B------:R-:W-:Y:S01]  /*98f0*/  @!P0 LEA.HI.X R23, R10, UR9, R11, 0x1, P1 ;  /* 0x000000090a178c11 */ /* 0x000fe200088f0c0b */
[----:B------:R-:W-:Y:S01]  /*9900*/  @!P0 IMAD R11, R117, 0x50, RZ ;  /* 0x00000050750b8824 */ /* 0x000fe200078e02ff */
[C---:B------:R-:W-:Y:S01]  /*9910*/  @!P0 LEA R26, P1, R15.reuse, UR8, 0x1 ;  /* 0x000000080f1a8c11 */ /* 0x040fe2000f8208ff */
[C---:B---3--:R-:W-:Y:S01]  /*9920*/  @!P0 IMAD.WIDE.U32 R24, R116.reuse, 0x50, R122 ;  /* 0x0000005074188825 */ /* 0x048fe200078e007a */
[C---:B------:R-:W-:Y:S01]  /*9930*/  @!P0 LEA R10, P2, R116.reuse, R122, 0x6 ;  /* 0x0000007a740a8211 */ /* 0x040fe200078430ff */
[----:B------:R-:W-:Y:S01]  /*9940*/  @!PT LDS RZ, [RZ] ;  /* 0x00000000fffff984 */ /* 0x000fe20000000800 */
[----:B------:R-:W-:Y:S01]  /*9950*/  @!PT LDS RZ, [RZ] ;  /* 0x00000000fffff984 */ /* 0x000fe20000000800 */
[----:B------:R-:W-:Y:S01]  /*9960*/  @!PT LDS RZ, [RZ] ;  /* 0x00000000fffff984 */ /* 0x000fe20000000800 */
[----:B------:R2:W-:Y:S01]  /*9970*/  @!P0 LDGSTS.E.BYPASS.LTC128B.128 [R165+0x3000], desc[UR10][R22.64] ;  /* 0x0300000016a58fae */ /* 0x0005e2000b901d4a */
[----:B------:R-:W-:Y:S01]  /*9980*/  @!P0 LEA.HI.X R27, R15, UR9, R20, 0x1, P1 ;  /* 0x000000090f1b8c11 */ /* 0x000fe200088f0c14 */
[C---:B------:R-:W-:Y:S01]  /*9990*/  @!P0 IMAD.WIDE.U32 R20, R116.reuse, 0x60, R122 ;  /* 0x0000006074148825 */ /* 0x040fe200078e007a */
[----:B------:R-:W-:Y:S01]  /*99a0*/  @!P0 IADD3 R16, P1, R7, R24, RZ ;  /* 0x0000001807108210 */ /* 0x000fe20007f3e0ff */
[----:B------:R1:W-:Y:S01]  /*99b0*/  @P0 STS.128 [R165+0x3800], RZ ;  /* 0x003800ffa5000388 */ /* 0x0003e20000000c00 */
[----:B------:R-:W-:Y:S01]  /*99c0*/  @!P0 LEA.HI.X R9, R116, R121, R117, 0x6, P2 ;  /* 0x0000007974098211 */ /* 0x000fe200010f3475 */
[----:B------:R-:W-:Y:S01]  /*99d0*/  @!P0 IMAD R15, R117, 0x60, RZ ;  /* 0x00000060750f8824 */ /* 0x000fe200078e02ff */
[----:B------:R-:W-:Y:S01]  /*99e0*/  @!P0 IADD3.X R11, R6, R11, R25, P1, !PT ;  /* 0x0000000b060b8210 */ /* 0x000fe20000ffe419 */
[----:B------:R-:W-:Y:S01]  /*99f0*/  @!PT LDS RZ, [RZ] ;  /* 0x00000000fffff984 */ /* 0x000fe20000000800 */
[----:B------:R-:W-:Y:S01]  /*9a00*/  @!PT LDS RZ, [RZ] ;  /* 0x00000000fffff984 */ /* 0x000fe20000000800 */
[----:B------:R-:W-:Y:S01]  /*9a10*/  @!PT LDS RZ, [RZ] ;  /* 0x00000000fffff984 */ /* 0x000fe20000000800 */
[----:B------:R1:W-:Y:S01]  /*9a20*/  @!P0 LDGSTS.E.BYPASS.LTC128B.128 [R165+0x3800], desc[UR10][R26.64] ;  /* 0x038000001aa58fae */ /* 0x0003e2000b901d4a */
[----:B------:R-:W-:-:S03]  /*9a30*/  @!P0 IADD3 R18, P1, R7, R20, RZ ;  /* 0x0000001407128210 */ /* 0x000fc60007f3e0ff */
[----:B------:R1:W-:Y:S01]  /*9a40*/  @P0 STS.128 [R165+0x4000], RZ ;  /* 0x004000ffa5000388 */ /* 0x0003e20000000c00 */
[----:B------:R-:W-:Y:S02]  /*9a50*/  @!P0 IADD3.X R15, R6, R15, R21, P1, !PT ;  /* 0x0000000f060f8210 */ /* 0x000fe40000ffe415 */
[----:B------:R-:W-:-:S05]  /*9a60*/  @!P0 IADD3 R10, P1, R7, R10, RZ ;  /* 0x0000000a070a8210 */ /* 0x000fca0007f3e0ff */
[----:B------:R-:W-:Y:S01]  /*9a70*/  @!P0 IMAD.X R9, R6, 0x1, R9, P1 ;  /* 0x0000000106098824 */ /* 0x000fe200008e0609 */
[----:B------:R-:W-:-:S04]  /*9a80*/  @!P0 LEA R20, P1, R10, UR8, 0x1 ;  /* 0x000000080a148c11 */ /* 0x000fc8000f8208ff */
[----:B------:R-:W-:Y:S02]  /*9a90*/  @!P0 LEA.HI.X R21, R10, UR9, R9, 0x1, P1 ;  /* 0x000000090a158c11 */ /* 0x000fe400088f0c09 */
[----:B------:R-:W-:-:S03]  /*9aa0*/  @!P0 LEA R10, P1, R16, UR8, 0x1 ;  /* 0x00000008100a8c11 */ /* 0x000fc6000f8208ff */
[----:B------:R-:W-:Y:S01]  /*9ab0*/  @!PT LDS RZ, [RZ] ;  /* 0x00000000fffff984 */ /* 0x000fe20000000800 */
[----:B------:R-:W-:Y:S01]  /*9ac0*/  @!PT LDS RZ, [RZ] ;  /* 0x00000000fffff984 */ /* 0x000fe20000000800 */
[----:B------:R-:W-:Y:S01]  /*9ad0*/  @!PT LDS RZ, [RZ] ;  /* 0x00000000fffff984 */ /* 0x000fe20000000800 */
[----:B------:R1:W-:Y:S01]  /*9ae0*/  @!P0 LDGSTS.E.BYPASS.LTC128B.128 [R165+0x4000], desc[UR10][R20.64] ;  /* 0x0400000014a58fae */ /* 0x0003e2000b901d4a */
[----:B------:R-:W-:Y:S02]  /*9af0*/  @!P0 LEA.HI.X R11, R16, UR9, R11, 0x1, P1 ;  /* 0x00000009100b8c11 */ /* 0x000fe400088f0c0b */
[C---:B--2---:R-:W-:Y:S01]  /*9b00*/  @!P0 LEA R22, P1, R18.reuse, UR8, 0x1 ;  /* 0x0000000812168c11 */ /* 0x044fe2000f8208ff */
        /* <DEDUP_REMOVED lines=24> */
.L_x_6533:
[----:B------:R-:W-:Y:S05]  /*9c90*/  BSYNC B0 ;  /* 0x0000000000007941 */ /* 0x000fea0003800000 */
.L_x_6532:
[----:B------:R-:W0:Y:S01]  /*9ca0*/  LDGDEPBAR ;  /* 0x00000000000079af */ /* 0x000e220000000000 */
[----:B------:R-:W-:-:S04]  /*9cb0*/  LEA R176, P0, R7, R176, 0x1 ;  /* 0x000000b007b07211 */ /* 0x000fc800078008ff */
[----:B------:R-:W-:-:S09]  /*9cc0*/  LEA.HI.X R177, R7, R177, R6, 0x1, P0 ;  /* 0x000000b107b17211 */ /* 0x000fd200000f0c06 */
.L_x_6529:
[----:B-1----:R-:W-:Y:S01]  /*9cd0*/  FMNMX.FTZ R10, R2, R5, !PT ;  /* 0x00000005020a7209 */ /* 0x002fe20007810000 */
        /* <DEDUP_REMOVED lines=68> */
[----:B------:R-:W3:Y:S01]  /*a120*/  SHFL.BFLY PT, R6, R9, 0x2, 0x1f ;  /* 0x0c401f0009067f89 */ /* 0x000ee200000e0000 */
[----:B-1----:R-:W-:Y:S02]  /*a130*/  FMNMX.FTZ R7, R10, R7, !PT ;  /* 0x000000070a077209 */ /* 0x002fe40007810000 */
[----:B---3--:R-:W-:-:S03]  /*a140*/  FMNMX.FTZ R6, R9, R6, !PT ;  /* 0x0000000609067209 */ /* 0x008fc60007810000 */
[----:B------:R-:W1:Y:S04]  /*a150*/  SHFL.BFLY PT, R44, R7, 0x1, 0x1f ;  /* 0x0c201f00072c7f89 */ /* 0x000e6800000e0000 */
[----:B------:R-:W3:Y:S01]  /*a160*/  SHFL.BFLY PT, R45, R6, 0x1, 0x1f ;  /* 0x0c201f00062d7f89 */ /* 0x000ee200000e0000 */
[----:B-1----:R-:W-:Y:S02]  /*a170*/  FMNMX.FTZ R44, R7, R44, !PT ;  /* 0x0000002c072c7209 */ /* 0x002fe40007810000 */
[----:B---3--:R-:W-:-:S03]  /*a180*/  FMNMX.FTZ R45, R6, R45, !PT ;  /* 0x0000002d062d7209 */ /* 0x008fc60007810000 */
[C---:B------:R-:W-:Y:S01]  /*a190*/  FMUL.FTZ R52, R44.reuse, UR12 ;  /* 0x0000000c2c347c20 */ /* 0x040fe20008410000 */
[----:B------:R-:W-:Y:S02]  /*a1a0*/  FSETP.NEU.FTZ.AND P0, PT, R44, -INF , PT ;  /* 0xff8000002c00780b */ /* 0x000fe40003f1d000 */
[C---:B------:R-:W-:Y:S01]  /*a1b0*/  FSETP.NEU.FTZ.AND P1, PT, R45.reuse, -INF , PT ;  /* 0xff8000002d00780b */ /* 0x040fe20003f3d000 */
[C---:B------:R-:W-:Y:S01]  /*a1c0*/  FMUL.FTZ R101, R45.reuse, UR12 ;  /* 0x0000000c2d657c20 */ /* 0x040fe20008410000 */
[----:B------:R-:W-:Y:S02]  /*a1d0*/  FSEL R52, R52, RZ, P0 ;  /* 0x000000ff34347208 */ /* 0x000fe40000000000 */
[----:B------:R-:W-:Y:S02]  /*a1e0*/  FSEL R184, R45, RZ, P1 ;  /* 0x000000ff2db87208 */ /* 0x000fe40000800000 */
[----:B------:R-:W-:Y:S01]  /*a1f0*/  FSEL R101, R101, RZ, P1 ;  /* 0x000000ff65657208 */ /* 0x000fe20000800000 */
[--C-:B------:R-:W-:Y:S01]  /*a200*/  FFMA.FTZ R17, R17, UR12, -R52.reuse ;  /* 0x0000000c11117c23 */ /* 0x100fe20008010834 */
[----:B------:R-:W-:Y:S01]  /*a210*/  FFMA.FTZ R175, R5, UR12, -R52 ;  /* 0x0000000c05af7c23 */ /* 0x000fe20008010834 */
[----:B------:R-:W-:Y:S01]  /*a220*/  FADD.FTZ R184, R3, -R184 ;  /* 0x800000b803b87221 */ /* 0x000fe20000010000 */
[--C-:B------:R-:W-:Y:S01]  /*a230*/  FFMA.FTZ R112, R19, UR12, -R52.reuse ;  /* 0x0000000c13707c23 */ /* 0x100fe20008010834 */
[----:B------:R1:W-:Y:S01]  /*a240*/  MUFU.EX2 R3, R17 ;  /* 0x0000001100037308 */ /* 0x0003e20000000800 */
[----:B------:R-:W-:Y:S01]  /*a250*/  FSEL R5, R44, RZ, P0 ;  /* 0x000000ff2c057208 */ /* 0x000fe20000000000 */
[--C-:B------:R-:W-:Y:S01]  /*a260*/  FFMA.FTZ R182, R4, UR12, -R101.reuse ;  /* 0x0000000c04b67c23 */ /* 0x100fe20008010865 */
[--C-:B------:R-:W-:Y:S01]  /*a270*/  FFMA.FTZ R115, R14, UR12, -R101.reuse ;  /* 0x0000000c0e737c23 */ /* 0x100fe20008010865 */
[--C-:B------:R-:W-:Y:S01]  /*a280*/  FFMA.FTZ R114, R12, UR12, -R101.reuse ;  /* 0x0000000c0c727c23 */ /* 0x100fe20008010865 */
[----:B------:R-:W-:Y:S01]  /*a290*/  FFMA.FTZ R63, R8, UR12, -R101 ;  /* 0x0000000c083f7c23 */ /* 0x000fe20008010865 */
[----:B------:R-:W-:Y:S01]  /*a2a0*/  FADD.FTZ R2, R2, -R5 ;  /* 0x8000000502027221 */ /* 0x000fe20000010000 */
[----:B------:R-:W-:Y:S01]  /*a2b0*/  FMUL.FTZ R184, R184, UR12 ;  /* 0x0000000cb8b87c20 */ /* 0x000fe20008410000 */
[----:B------:R-:W-:Y:S01]  /*a2c0*/  LDSM.16.MT88.4 R8, [R152+0x6000] ;  /* 0x006000009808783b */ /* 0x000fe20000004200 */
[----:B------:R-:W-:Y:S01]  /*a2d0*/  MUFU.EX2 R182, R182 ;  /* 0x000000b600b67308 */ /* 0x000fe20000000800 */
[----:B------:R-:W-:Y:S01]  /*a2e0*/  FMUL.FTZ R183, R2, UR12 ;  /* 0x0000000c02b77c20 */ /* 0x000fe20008410000 */
[--C-:B------:R-:W-:Y:S01]  /*a2f0*/  FFMA.FTZ R2, R13, UR12, -R52.reuse ;  /* 0x0000000c0d027c23 */ /* 0x100fe20008010834 */
[--C-:B------:R-:W-:Y:S01]  /*a300*/  FFMA.FTZ R100, R50, UR12, -R101.reuse ;  /* 0x0000000c32647c23 */ /* 0x100fe20008010865 */
[--C-:B------:R-:W-:Y:S01]  /*a310*/  FFMA.FTZ R103, R48, UR12, -R101.reuse ;  /* 0x0000000c30677c23 */ /* 0x100fe20008010865 */
[--C-:B------:R-:W-:Y:S01]  /*a320*/  FFMA.FTZ R107, R51, UR12, -R52.reuse ;  /* 0x0000000c336b7c23 */ /* 0x100fe20008010834 */
[--C-:B------:R-:W-:Y:S01]  /*a330*/  FFMA.FTZ R116, R49, UR12, -R52.reuse ;  /* 0x0000000c31747c23 */ /* 0x100fe20008010834 */
[--C-:B------:R-:W-:Y:S01]  /*a340*/  FFMA.FTZ R105, R198, UR12, -R101.reuse ;  /* 0x0000000cc6697c23 */ /* 0x100fe20008010865 */
[----:B-1----:R-:W1:Y:S01]  /*a350*/  LDSM.16.MT88.4 R16, [R150+0x6000] ;  /* 0x006000009610783b */ /* 0x002e620000004200 */
[----:B------:R-:W3:Y:S01]  /*a360*/  MUFU.EX2 R115, R115 ;  /* 0x0000007300737308 */ /* 0x000ee20000000800 */
[--C-:B------:R-:W-:Y:S01]  /*a370*/  FFMA.FTZ R102, R200, UR12, -R101.reuse ;  /* 0x0000000cc8667c23 */ /* 0x100fe20008010865 */
        /* <DEDUP_REMOVED lines=25> */
[--C-:B------:R-:W-:Y:S01]  /*a510*/  FFMA.FTZ R54, R54, UR12, -R101.reuse ;  /* 0x0000000c36367c23 */ /* 0x100fe20008010865 */
[--C-:B------:R-:W-:Y:S01]  /*a520*/  FFMA.FTZ R61, R61, UR12, -R101.reuse ;  /* 0x0000000c3d3d7c23 */ /* 0x100fe20008010865 */
[----:B------:R-:W-:-:S03]  /*a530*/  FFMA.FTZ R62, R62, UR12, -R101 ;  /* 0x0000000c3e3e7c23 */ /* 0x000fc60008010865 */
[----:B------:R-:W3:Y:S01]  /*a540*/  MUFU.EX2 R112, R112 ;  /* 0x0000007000707308 */ /* 0x000ee20000000800 */
[----:B-----5:R-:W-:-:S07]  /*a550*/  F2FP.BF16.F32.PACK_AB R34, R63, R114 ;  /* 0x000000723f22723e */ /* 0x020fce00000010ff */
[----:B------:R-:W5:Y:S08]  /*a560*/  MUFU.EX2 R184, R184 ;  /* 0x000000b800b87308 */ /* 0x000f700000000800 */
[----:B------:R-:W1:Y:S01]  /*a570*/  MUFU.EX2 R183, R183 ;  /* 0x000000b700b77308 */ /* 0x000e620000000800 */
[----:B---3--:R-:W-:-:S07]  /*a580*/  F2FP.BF16.F32.PACK_AB R33, R112, R175 ;  /* 0x000000af7021723e */ /* 0x008fce00000010ff */
[----:B------:R-:W3:Y:S01]  /*a590*/  MUFU.EX2 R2, R2 ;  /* 0x0000000200027308 */ /* 0x000ee20000000800 */
[-C--:B-----5:R-:W-:Y:S01]  /*a5a0*/  FMUL.FTZ R12, R68, R184.reuse ;  /* 0x000000b8440c7220 */ /* 0x0a0fe20000410000 */
[-C--:B------:R-:W-:Y:S01]  /*a5b0*/  FMUL.FTZ R13, R69, R184.reuse ;  /* 0x000000b8450d7220 */ /* 0x080fe20000410000 */
[-C--:B------:R-:W-:Y:S01]  /*a5c0*/  FMUL.FTZ R72, R72, R184.reuse ;  /* 0x000000b848487220 */ /* 0x080fe20000410000 */
[-C--:B------:R-:W-:Y:S01]  /*a5d0*/  FMUL.FTZ R73, R73, R184.reuse ;  /* 0x000000b849497220 */ /* 0x080fe20000410000 */
[-C--:B------:R-:W-:Y:S01]  /*a5e0*/  FMUL.FTZ R4, R96, R184.reuse ;  /* 0x000000b860047220 */ /* 0x080fe20000410000 */
[-C--:B------:R-:W-:Y:S01]  /*a5f0*/  FMUL.FTZ R5, R97, R184.reuse ;  /* 0x000000b861057220 */ /* 0x080fe20000410000 */
[-C--:B--2---:R-:W-:Y:S01]  /*a600*/  FMUL.FTZ R20, R76, R184.reuse ;  /* 0x000000b84c147220 */ /* 0x084fe20000410000 */
[----:B------:R-:W-:Y:S01]  /*a610*/  MUFU.EX2 R105, R105 ;  /* 0x0000006900697308 */ /* 0x000fe20000000800 */
[-C--:B-1----:R-:W-:Y:S01]  /*a620*/  FMUL.FTZ R14, R70, R183.reuse ;  /* 0x000000b7460e7220 */ /* 0x082fe20000410000 */
[-C--:B------:R-:W-:Y:S01]  /*a630*/  FMUL.FTZ R15, R71, R183.reuse ;  /* 0x000000b7470f7220 */ /* 0x080fe20000410000 */
[-C--:B------:R-:W-:Y:S01]  /*a640*/  FMUL.FTZ R74, R74, R183.reuse ;  /* 0x000000b74a4a7220 */ /* 0x080fe20000410000 */
[-C--:B------:R-:W-:Y:S01]  /*a650*/  FMUL.FTZ R75, R75, R183.reuse ;  /* 0x000000b74b4b7220 */ /* 0x080fe20000410000 */
[-C--:B------:R-:W-:Y:S01]  /*a660*/  FMUL.FTZ R6, R98, R183.reuse ;  /* 0x000000b762067220 */ /* 0x080fe20000410000 */
[----:B------:R-:W-:Y:S01]  /*a670*/  FMUL.FTZ R7, R99, R183 ;  /* 0x000000b763077220 */ /* 0x000fe20000410000 */
[-C--:B------:R-:W-:Y:S01]  /*a680*/  FMUL.FTZ R21, R77, R184.reuse ;  /* 0x000000b84d157220 */ /* 0x080fe20000410000 */
[----:B------:R-:W1:Y:S01]  /*a690*/  MUFU.EX2 R102, R102 ;  /* 0x0000006600667308 */ /* 0x000e620000000800 */
[----:B---3--:R-:W-:Y:S01]  /*a6a0*/  F2FP.BF16.F32.PACK_AB R35, R2, R3 ;  /* 0x000000030223723e */ /* 0x008fe200000010ff */
        /* <DEDUP_REMOVED lines=24> */
[----:B------:R-:W-:Y:S01]  /*a830*/  LDSM.16.MT88.4 R72, [R150+0x8800] ;  /* 0x008800009648783b */ /* 0x000fe20000004200 */
[----:B------:R-:W-:Y:S01]  /*a840*/  FFMA.FTZ R175, R178, R183, R175 ;  /* 0x000000b7b2af7223 */ /* 0x000fe200000100af */
[----:B------:R-:W-:Y:S01]  /*a850*/  FFMA.FTZ R182, R179, R184, R182 ;  /* 0x000000b8b3b67223 */ /* 0x000fe200000100b6 */
[----:B------:R-:W-:Y:S01]  /*a860*/  FFMA.FTZ R178, R47, UR12, -R52 ;  /* 0x0000000c2fb27c23 */ /* 0x000fe20008010834 */
[C---:B------:R-:W-:Y:S01]  /*a870*/  HMMA.16816.F32.BF16 R20, R32.reuse, R24, R20 ;  /* 0x000000182014723c */ /* 0x040fe20000041814 */
[----:B------:R-:W-:Y:S01]  /*a880*/  FADD.FTZ R112, R112, R175 ;  /* 0x000000af70707221 */ /* 0x000fe20000010000 */
[----:B------:R-:W-:Y:S01]  /*a890*/  FADD.FTZ R115, R115, R182 ;  /* 0x000000b673737221 */ /* 0x000fe20000010000 */
[----:B------:R-:W2:Y:S03]  /*a8a0*/  MUFU.EX2 R116, R116 ;  /* 0x0000007400747308 */ /* 0x000ea60000000800 */
[----:B------:R-:W-:Y:S01]  /*a8b0*/  HMMA.16816.F32.BF16 R8, R32, R10, R92 ;  /* 0x0000000a2008723c */ /* 0x000fe2000004185c */
[----:B------:R-:W-:Y:S01]  /*a8c0*/  LDSM.16.MT88.4 R92, [R152+0x8800] ;  /* 0x00880000985c783b */ /* 0x000fe20000004200 */
[----:B------:R-:W-:-:S03]  /*a8d0*/  FADD.FTZ R114, R114, R115 ;  /* 0x0000007372727221 */ /* 0x000fc60000010000 */
[----:B------:R-:W-:Y:S01]  /*a8e0*/  MUFU.EX2 R117, R117 ;  /* 0x0000007500757308 */ /* 0x000fe20000000800 */
[----:B------:R-:W-:Y:S01]  /*a8f0*/  HMMA.16816.F32.BF16 R24, R32, R26, R80 ;  /* 0x0000001a2018723c */ /* 0x000fe20000041850 */
[----:B------:R-:W-:Y:S01]  /*a900*/  LDSM.16.MT88.4 R80, [R149+0x8000] ;  /* 0x008000009550783b */ /* 0x000fe20000004200 */
[----:B------:R-:W-:-:S04]  /*a910*/  FADD.FTZ R114, R63, R114 ;  /* 0x000000723f727221 */ /* 0x000fc80000010000 */
[C---:B------:R-:W-:Y:S01]  /*a920*/  HMMA.16816.F32.BF16 R28, R32.reuse, R36, R28 ;  /* 0x00000024201c723c */ /* 0x040fe2000004181c */
[----:B------:R-:W3:Y:S05]  /*a930*/  MUFU.EX2 R106, R106 ;  /* 0x0000006a006a7308 */ /* 0x000eea0000000800 */
[----:B------:R-:W-:Y:S01]  /*a940*/  HMMA.16816.F32.BF16 R32, R32, R38, R88 ;  /* 0x000000262020723c */ /* 0x000fe20000041858 */
[----:B-1----:R-:W-:Y:S01]  /*a950*/  F2FP.BF16.F32.PACK_AB R36, R102, R105 ;  /* 0x000000696624723e */ /* 0x002fe200000010ff */
[----:B------:R-:W-:Y:S01]  /*a960*/  FADD.FTZ R105, R105, R114 ;  /* 0x0000007269697221 */ /* 0x000fe20000010000 */
[----:B--2---:R-:W-:Y:S01]  /*a970*/  F2FP.BF16.F32.PACK_AB R37, R116, R107 ;  /* 0x0000006b7425723e */ /* 0x004fe200000010ff */
[----:B------:R-:W-:Y:S02]  /*a980*/  MUFU.EX2 R136, R136 ;  /* 0x0000008800887308 */ /* 0x000fe40000000800 */
[----:B------:R-:W-:Y:S01]  /*a990*/  FADD.FTZ R105, R102, R105 ;  /* 0x0000006966697221 */ /* 0x000fe20000010000 */
[----:B------:R-:W-:-:S03]  /*a9a0*/  F2FP.BF16.F32.PACK_AB R38, R103, R100 ;  /* 0x000000646726723e */ /* 0x000fc600000010ff */
[----:B------:R-:W-:Y:S01]  /*a9b0*/  FADD.FTZ R100, R100, R105 ;  /* 0x0000006964647221 */ /* 0x000fe20000010000 */
[----:B---3--:R-:W-:Y:S01]  /*a9c0*/  F2FP.BF16.F32.PACK_AB R39, R106, R117 ;  /* 0x000000756a27723e */ /* 0x008fe200000010ff */
[----:B------:R-:W1:Y:S02]  /*a9d0*/  MUFU.EX2 R123, R123 ;  /* 0x0000007b007b7308 */ /* 0x000e640000000800 */
[----:B------:R-:W-:-:S04]  /*a9e0*/  FADD.FTZ R103, R103, R100 ;  /* 0x0000006467677221 */ /* 0x000fc80000010000 */
        /* <DEDUP_REMOVED lines=8> */
[----:B------:R-:W-:Y:S05]  /*aa70*/  LDSM.16.MT88.4 R56, [R152+0x7000] ;  /* 0x007000009838783b */ /* 0x000fea0000004200 */
[C---:B------:R-:W-:Y:S01]  /*aa80*/  HMMA.16816.F32.BF16 R20, R36.reuse, R40, R20 ;  /* 0x000000282414723c */ /* 0x040fe20000041814 */
[----:B------:R-:W3:Y:S05]  /*aa90*/  MUFU.EX2 R174, R174 ;  /* 0x000000ae00ae7308 */ /* 0x000eea0000000800 */
        /* <DEDUP_REMOVED lines=9> */
[----:B-1----:R-:W-:Y:S01]  /*ab30*/  F2FP.BF16.F32.PACK_AB R36, R123, R136 ;  /* 0x000000887b24723e */ /* 0x002fe200000010ff */
[----:B------:R-:W-:Y:S01]  /*ab40*/  FADD.FTZ R136, R136, R103 ;  /* 0x0000006788887221 */ /* 0x000fe20000010000 */
[----:B---3--:R-:W-:-:S02]  /*ab50*/  F2FP.BF16.F32.PACK_AB R37, R174, R137 ;  /* 0x00000089ae25723e */ /* 0x008fc400000010ff */
[----:B------:R-:W-:Y:S01]  /*ab60*/  F2FP.BF16.F32.PACK_AB R38, R121, R122 ;  /* 0x0000007a7926723e */ /* 0x000fe200000010ff */
[----:B------:R-:W-:Y:S01]  /*ab70*/  FADD.FTZ R123, R123, R136 ;  /* 0x000000887b7b7221 */ /* 0x000fe20000010000 */
[----:B-----5:R-:W-:Y:S01]  /*ab80*/  F2FP.BF16.F32.PACK_AB R39, R124, R139 ;  /* 0x0000008b7c27723e */ /* 0x020fe200000010ff */
[----:B------:R-:W-:Y:S06]  /*ab90*/  MUFU.EX2 R186, R186 ;  /* 0x000000ba00ba7308 */ /* 0x000fec0000000800 */
[C---:B----4-:R-:W-:Y:S02]  /*aba0*/  HMMA.16816.F32.BF16 R20, R36.reuse, R40, R20 ;  /* 0x000000282414723c */ /* 0x050fe40000041814 */
[----:B------:R-:W-:Y:S04]  /*abb0*/  MUFU.EX2 R185, R185 ;  /* 0x000000b900b97308 */ /* 0x000fe80000000800 */
[C---:B------:R-:W-:Y:S01]  /*abc0*/  HMMA.16816.F32.BF16 R24, R36.reuse, R42, R24 ;  /* 0x0000002a2418723c */ /* 0x040fe20000041818 */
[----:B------:R-:W-:Y:S03]  /*abd0*/  LDSM.16.MT88.4 R40, [R149+0x7800] ;  /* 0x007800009528783b */ /* 0x000fe60000004200 */
[----:B------:R-:W-:Y:S02]  /*abe0*/  MUFU.EX2 R190, R190 ;  /* 0x000000be00be7308 */ /* 0x000fe40000000800 */
[C---:B------:R-:W-:Y:S06]  /*abf0*/  HMMA.16816.F32.BF16 R4, R36.reuse, R56, R4 ;  /* 0x000000382404723c */ /* 0x040fec0000041804 */
        /* <DEDUP_REMOVED lines=8> */
[----:B------:R-:W-:Y:S01]  /*ac80*/  MUFU.EX2 R178, R178 ;  /* 0x000000b200b27308 */ /* 0x000fe20000000800 */
[C---:B--2---:R-:W-:Y:S06]  /*ac90*/  HMMA.16816.F32.BF16 R28, R36.reuse, R48, R28 ;  /* 0x00000030241c723c */ /* 0x044fec000004181c */
[----:B------:R-:W-:Y:S01]  /*aca0*/  HMMA.16816.F32.BF16 R32, R36, R50, R32 ;  /* 0x000000322420723c */ /* 0x000fe20000041820 */
[----:B------:R-:W2:Y:S06]  /*acb0*/  LDSM.16.MT88.4 R48, [R150+0x7800] ;  /* 0x007800009630783b */ /* 0x000eac0000004200 */
[----:B------:R-:W-:-:S02]  /*acc0*/  F2FP.BF16.F32.PACK_AB R36, R188, R191 ;  /* 0x000000bfbc24723e */ /* 0x000fc400000010ff */
[----:B-1----:R-:W-:Y:S02]  /*acd0*/  F2FP.BF16.F32.PACK_AB R37, R193, R190 ;  /* 0x000000bec125723e */ /* 0x002fe400000010ff */
[----:B------:R-:W-:Y:S02]  /*ace0*/  F2FP.BF16.F32.PACK_AB R38, R185, R186 ;  /* 0x000000bab926723e */ /* 0x000fe400000010ff */
[----:B---3--:R-:W-:-:S07]  /*acf0*/  F2FP.BF16.F32.PACK_AB R39, R192, R187 ;  /* 0x000000bbc027723e */ /* 0x008fce00000010ff */
[C---:B------:R-:W-:Y:S06]  /*ad00*/  HMMA.16816.F32.BF16 R20, R36.reuse, R40, R20 ;  /* 0x000000282414723c */ /* 0x040fec0000041814 */
[C---:B------:R-:W-:Y:S01]  /*ad10*/  HMMA.16816.F32.BF16 R24, R36.reuse, R42, R24 ;  /* 0x0000002a2418723c */ /* 0x040fe20000041818 */
[----:B------:R-:W-:Y:S05]  /*ad20*/  LDSM.16.MT88.4 R40, [R152+0x8000] ;  /* 0x008000009828783b */ /* 0x000fea0000004200 */
[C---:B------:R-:W-:Y:S06]  /*ad30*/  HMMA.16816.F32.BF16 R4, R36.reuse, R56, R4 ;  /* 0x000000382404723c */ /* 0x040fec0000041804 */
[----:B------:R-:W-:Y:S01]  /*ad40*/  HMMA.16816.F32.BF16 R8, R36, R58, R8 ;  /* 0x0000003a2408723c */ /* 0x000fe20000041808 */
[--C-:B------:R-:W-:Y:S01]  /*ad50*/  FFMA.FTZ R56, R132, UR12, -R101.reuse ;  /* 0x0000000c84387c23 */ /* 0x100fe20008010865 */
[----:B------:R-:W-:-:S04]  /*ad60*/  FFMA.FTZ R57, R138, UR12, -R101 ;  /* 0x0000000c8a397c23 */ /* 0x000fc80008010865 */
[C---:B--2---:R-:W-:Y:S01]  /*ad70*/  HMMA.16816.F32.BF16 R12, R36.reuse, R48, R12 ;  /* 0x00000030240c723c */ /* 0x044fe2000004180c */
[--C-:B------:R-:W-:Y:S01]  /*ad80*/  FFMA.FTZ R58, R130, UR12, -R101.reuse ;  /* 0x0000000c823a7c23 */ /* 0x100fe20008010865 */
[----:B------:R-:W-:Y:S01]  /*ad90*/  FFMA.FTZ R59, R134, UR12, -R101 ;  /* 0x0000000c863b7c23 */ /* 0x000fe20008010865 */
[----:B------:R-:W-:Y:S03]  /*ada0*/  MUFU.EX2 R56, R56 ;  /* 0x0000003800387308 */ /* 0x000fe60000000800 */
[----:B------:R-:W-:Y:S01]  /*adb0*/  HMMA.16816.F32.BF16 R16, R36, R50, R16 ;  /* 0x000000322410723c */ /* 0x000fe20000041810 */
[----:B------:R-:W1:Y:S04]  /*adc0*/  LDSM.16.MT88.4 R48, [R148+0x7800] ;  /* 0x007800009430783b */ /* 0x000e680000004200 */
[----:B------:R-:W-:Y:S08]  /*add0*/  MUFU.EX2 R58, R58 ;  /* 0x0000003a003a7308 */ /* 0x000ff00000000800 */
[----:B------:R-:W2:Y:S08]  /*ade0*/  MUFU.EX2 R59, R59 ;  /* 0x0000003b003b7308 */ /* 0x000eb00000000800 */
[----:B------:R-:W3:Y:S01]  /*adf0*/  MUFU.EX2 R57, R57 ;  /* 0x0000003900397308 */ /* 0x000ee20000000800 */
[----:B--2---:R-:W-:-:S02]  /*ae00*/  F2FP.BF16.F32.PACK_AB R88, R59, R58 ;  /* 0x0000003a3b58723e */ /* 0x004fc400000010ff */
[----:B---3--:R-:W-:Y:S01]  /*ae10*/  F2FP.BF16.F32.PACK_AB R90, R57, R56 ;  /* 0x00000038395a723e */ /* 0x008fe200000010ff */
[C---:B-1----:R-:W-:Y:S06]  /*ae20*/  HMMA.16816.F32.BF16 R28, R36.reuse, R48, R28 ;  /* 0x00000030241c723c */ /* 0x042fec000004181c */
[----:B------:R-:W-:Y:S01]  /*ae30*/  HMMA.16816.F32.BF16 R32, R36, R50, R32 ;  /* 0x000000322420723c */ /* 0x000fe20000041820 */
[--C-:B------:R-:W-:Y:S01]  /*ae40*/  FFMA.FTZ R48, R135, UR12, -R52.reuse ;  /* 0x0000000c87307c23 */ /* 0x100fe20008010834 */
[--C-:B------:R-:W-:Y:S01]  /*ae50*/  FFMA.FTZ R49, R129, UR12, -R52.reuse ;  /* 0x0000000c81317c23 */ /* 0x100fe20008010834 */
[----:B------:R-:W1:Y:S04]  /*ae60*/  LDSM.16.MT88.4 R36, [R150+0x8000] ;  /* 0x008000009624783b */ /* 0x000e680000004200 */
[--C-:B------:R-:W-:Y:S01]  /*ae70*/  FFMA.FTZ R51, R131, UR12, -R52.reuse ;  /* 0x0000000c83337c23 */ /* 0x100fe20008010834 */
[----:B------:R-:W-:Y:S01]  /*ae80*/  FFMA.FTZ R50, R133, UR12, -R52 ;  /* 0x0000000c85327c23 */ /* 0x000fe20008010834 */
[----:B------:R-:W-:Y:S08]  /*ae90*/  MUFU.EX2 R48, R48 ;  /* 0x0000003000307308 */ /* 0x000ff00000000800 */
[----:B------:R-:W2:Y:S08]  /*aea0*/  MUFU.EX2 R51, R51 ;  /* 0x0000003300337308 */ /* 0x000eb00000000800 */
[----:B------:R-:W-:Y:S08]  /*aeb0*/  MUFU.EX2 R49, R49 ;  /* 0x0000003100317308 */ /* 0x000ff00000000800 */
[----:B------:R-:W3:Y:S01]  /*aec0*/  MUFU.EX2 R50, R50 ;  /* 0x0000003200327308 */ /* 0x000ee20000000800 */
[----:B--2---:R-:W-:-:S02]  /*aed0*/  F2FP.BF16.F32.PACK_AB R89, R51, R48 ;  /* 0x000000303359723e */ /* 0x004fc400000010ff */
[----:B---3--:R-:W-:-:S07]  /*aee0*/  F2FP.BF16.F32.PACK_AB R91, R50, R49 ;  /* 0x00000031325b723e */ /* 0x008fce00000010ff */
[C---:B------:R-:W-:Y:S01]  /*aef0*/  HMMA.16816.F32.BF16 R96, R88.reuse, R40, R4 ;  /* 0x000000285860723c */ /* 0x040fe20000041804 */
[----:B------:R-:W2:Y:S05]  /*af00*/  LDSM.16.MT88.4 R4, [R148+0x8000] ;  /* 0x008000009404783b */ /* 0x000eaa0000004200 */
[----:B------:R-:W-:Y:S01]  /*af10*/  HMMA.16816.F32.BF16 R8, R88, R42, R8 ;  /* 0x0000002a5808723c */ /* 0x000fe20000041808 */
[--C-:B------:R-:W-:Y:S01]  /*af20*/  FFMA.FTZ R40, R125, UR12, -R52.reuse ;  /* 0x0000000c7d287c23 */ /* 0x100fe20008010834 */
[----:B------:R-:W-:-:S04]  /*af30*/  FFMA.FTZ R41, R119, UR12, -R52 ;  /* 0x0000000c77297c23 */ /* 0x000fc80008010834 */
[C---:B-1----:R-:W-:Y:S01]  /*af40*/  HMMA.16816.F32.BF16 R12, R88.reuse, R36, R12 ;  /* 0x00000024580c723c */ /* 0x042fe2000004180c */
[----:B------:R-:W-:Y:S01]  /*af50*/  FFMA.FTZ R43, R127, UR12, -R52 ;  /* 0x0000000c7f2b7c23 */ /* 0x000fe20008010834 */
[----:B------:R-:W-:Y:S04]  /*af60*/  MUFU.EX2 R40, R40 ;  /* 0x0000002800287308 */ /* 0x000fe80000000800 */
[C---:B------:R-:W-:Y:S01]  /*af70*/  HMMA.16816.F32.BF16 R16, R88.reuse, R38, R16 ;  /* 0x000000265810723c */ /* 0x040fe20000041810 */
[--C-:B------:R-:W-:Y:S01]  /*af80*/  FFMA.FTZ R36, R110, UR12, -R101.reuse ;  /* 0x0000000c6e247c23 */ /* 0x100fe20008010865 */
[--C-:B------:R-:W-:Y:S02]  /*af90*/  FFMA.FTZ R37, R120, UR12, -R101.reuse ;  /* 0x0000000c78257c23 */ /* 0x100fe40008010865 */
[----:B------:R-:W-:Y:S02]  /*afa0*/  MUFU.EX2 R38, R128 ;  /* 0x0000008000267308 */ /* 0x000fe40000000800 */
[----:B------:R-:W-:Y:S01]  /*afb0*/  HMMA.16816.F32.BF16 R20, R88, R80, R20 ;  /* 0x000000505814723c */ /* 0x000fe20000041814 */
[----:B------:R-:W-:-:S05]  /*afc0*/  FFMA.FTZ R39, R126, UR12, -R101 ;  /* 0x0000000c7e277c23 */ /* 0x000fca0008010865 */
[----:B------:R-:W-:Y:S01]  /*afd0*/  MUFU.EX2 R36, R36 ;  /* 0x0000002400247308 */ /* 0x000fe20000000800 */
[C---:B------:R-:W-:Y:S01]  /*afe0*/  HMMA.16816.F32.BF16 R80, R88.reuse, R82, R24 ;  /* 0x000000525850723c */ /* 0x040fe20000041818 */
[----:B------:R-:W1:Y:S06]  /*aff0*/  LDSM.16.MT88.4 R24, [R149+0x8800] ;  /* 0x008800009518783b */ /* 0x000e6c0000004200 */
[----:B------:R-:W3:Y:S01]  /*b000*/  MUFU.EX2 R39, R39 ;  /* 0x0000002700277308 */ /* 0x000ee20000000800 */
[C---:B--2---:R-:W-:Y:S07]  /*b010*/  HMMA.16816.F32.BF16 R84, R88.reuse, R4, R28 ;  /* 0x000000045854723c */ /* 0x044fee000004181c */
[----:B------:R-:W2:Y:S01]  /*b020*/  MUFU.EX2 R37, R37 ;  /* 0x0000002500257308 */ /* 0x000ea20000000800 */
[----:B------:R-:W-:Y:S01]  /*b030*/  HMMA.16816.F32.BF16 R88, R88, R6, R32 ;  /* 0x000000065858723c */ /* 0x000fe20000041820 */
[--C-:B------:R-:W-:Y:S01]  /*b040*/  FFMA.FTZ R31, R108, UR12, -R101.reuse ;  /* 0x0000000c6c1f7c23 */ /* 0x100fe20008010865 */
[--C-:B------:R-:W-:Y:S01]  /*b050*/  FFMA.FTZ R29, R64, UR12, -R101.reuse ;  /* 0x0000000c401d7c23 */ /* 0x100fe20008010865 */
[----:B------:R-:W-:-:S04]  /*b060*/  FFMA.FTZ R30, R104, UR12, -R101 ;  /* 0x0000000c681e7c23 */ /* 0x000fc80008010865 */
[----:B------:R-:W4:Y:S01]  /*b070*/  MUFU.EX2 R43, R43 ;  /* 0x0000002b002b7308 */ /* 0x000f220000000800 */
[----:B---3--:R-:W-:Y:S01]  /*b080*/  F2FP.BF16.F32.PACK_AB R4, R39, R38 ;  /* 0x000000262704723e */ /* 0x008fe200000010ff */
[----:B------:R-:W-:Y:S01]  /*b090*/  FFMA.FTZ R32, R66, UR12, -R101 ;  /* 0x0000000c42207c23 */ /* 0x000fe20008010865 */
[----:B------:R-:W-:-:S05]  /*b0a0*/  FFMA.FTZ R33, R111, UR12, -R52 ;  /* 0x0000000c6f217c23 */ /* 0x000fca0008010834 */
[----:B------:R-:W-:Y:S01]  /*b0b0*/  MUFU.EX2 R41, R41 ;  /* 0x0000002900297308 */ /* 0x000fe20000000800 */
[----:B--2---:R-:W-:-:S07]  /*b0c0*/  F2FP.BF16.F32.PACK_AB R6, R37, R36 ;  /* 0x000000242506723e */ /* 0x004fce00000010ff */
[----:B------:R-:W2:Y:S01]  /*b0d0*/  MUFU.EX2 R28, R113 ;  /* 0x00000071001c7308 */ /* 0x000ea20000000800 */
[----:B----4-:R-:W-:-:S07]  /*b0e0*/  F2FP.BF16.F32.PACK_AB R5, R43, R40 ;  /* 0x000000282b05723e */ /* 0x010fce00000010ff */
[----:B------:R-:W-:Y:S08]  /*b0f0*/  MUFU.EX2 R31, R31 ;  /* 0x0000001f001f7308 */ /* 0x000ff00000000800 */
[----:B------:R-:W3:Y:S01]  /*b100*/  MUFU.EX2 R32, R32 ;  /* 0x0000002000207308 */ /* 0x000ee20000000800 */
[----:B--2---:R-:W-:-:S07]  /*b110*/  F2FP.BF16.F32.PACK_AB R7, R28, R41 ;  /* 0x000000291c07723e */ /* 0x004fce00000010ff */
[C---:B------:R-:W-:Y:S01]  /*b120*/  HMMA.16816.F32.BF16 R68, R4.reuse, R72, R12 ;  /* 0x000000480444723c */ /* 0x040fe2000004180c */
[----:B------:R-:W2:Y:S01]  /*b130*/  LDSM.16.MT88.4 R12, [R148+0x8800] ;  /* 0x00880000940c783b */ /* 0x000ea20000004200 */
[----:B------:R-:W-:Y:S04]  /*b140*/  MUFU.EX2 R29, R29 ;  /* 0x0000001d001d7308 */ /* 0x000fe80000000800 */
[C---:B------:R-:W-:Y:S04]  /*b150*/  HMMA.16816.F32.BF16 R96, R4.reuse, R92, R96 ;  /* 0x0000005c0460723c */ /* 0x040fe80000041860 */
[----:B------:R-:W-:Y:S02]  /*b160*/  MUFU.EX2 R30, R30 ;  /* 0x0000001e001e7308 */ /* 0x000fe40000000800 */
[C---:B------:R-:W-:Y:S01]  /*b170*/  HMMA.16816.F32.BF16 R92, R4.reuse, R94, R8 ;  /* 0x0000005e045c723c */ /* 0x040fe20000041808 */
[----:B------:R-:W4:Y:S05]  /*b180*/  LDSM.16.MT88.4 R8, [R150+0x9000] ;  /* 0x009000009608783b */ /* 0x000f2a0000004200 */
[C---:B------:R-:W-:Y:S01]  /*b190*/  HMMA.16816.F32.BF16 R72, R4.reuse, R74, R16 ;  /* 0x0000004a0448723c */ /* 0x040fe20000041810 */
[----:B------:R-:W-:Y:S01]  /*b1a0*/  LDSM.16.MT88.4 R16, [R149+0x9000] ;  /* 0x009000009510783b */ /* 0x000fe20000004200 */
[----:B------:R-:W-:Y:S04]  /*b1b0*/  MUFU.EX2 R33, R33 ;  /* 0x0000002100217308 */ /* 0x000fe80000000800 */
[C---:B-1----:R-:W-:Y:S01]  /*b1c0*/  HMMA.16816.F32.BF16 R76, R4.reuse, R24, R20 ;  /* 0x00000018044c723c */ /* 0x042fe20000041814 */
[----:B------:R-:W1:Y:S05]  /*b1d0*/  LDSM.16.MT88.4 R20, [R152+0x9000] ;  /* 0x009000009814783b */ /* 0x000e6a0000004200 */
[----:B------:R-:W-:Y:S01]  /*b1e0*/  HMMA.16816.F32.BF16 R80, R4, R26, R80 ;  /* 0x0000001a0450723c */ /* 0x000fe20000041850 */
[--C-:B------:R-:W-:Y:S01]  /*b1f0*/  FFMA.FTZ R24, R109, UR12, -R52.reuse ;  /* 0x0000000c6d187c23 */ /* 0x100fe20008010834 */
[----:B------:R-:W-:-:S05]  /*b200*/  FFMA.FTZ R25, R67, UR12, -R52 ;  /* 0x0000000c43197c23 */ /* 0x000fca0008010834 */
[--C-:B------:R-:W-:Y:S01]  /*b210*/  FFMA.FTZ R26, R65, UR12, -R52.reuse ;  /* 0x0000000c411a7c23 */ /* 0x100fe20008010834 */
[----:B------:R-:W5:Y:S01]  /*b220*/  MUFU.EX2 R24, R24 ;  /* 0x0000001800187308 */ /* 0x000f620000000800 */
[----:B------:R-:W-:Y:S01]  /*b230*/  FFMA.FTZ R27, R46, UR12, -R52 ;  /* 0x0000000c2e1b7c23 */ /* 0x000fe20008010834 */
[C---:B--2---:R-:W-:Y:S06]  /*b240*/  HMMA.16816.F32.BF16 R84, R4.reuse, R12, R84 ;  /* 0x0000000c0454723c */ /* 0x044fec0000041854 */
[----:B------:R-:W-:Y:S01]  /*b250*/  MUFU.EX2 R25, R25 ;  /* 0x0000001900197308 */ /* 0x000fe20000000800 */
[----:B------:R-:W-:Y:S01]  /*b260*/  HMMA.16816.F32.BF16 R88, R4, R14, R88 ;  /* 0x0000000e0458723c */ /* 0x000fe20000041858 */
[----:B------:R-:W-:Y:S01]  /*b270*/  FADD.FTZ R13, R3, R112 ;  /* 0x00000070030d7221 */ /* 0x000fe20000010000 */
[----:B------:R-:W-:-:S03]  /*b280*/  FFMA.FTZ R3, R60, UR12, -R101 ;  /* 0x0000000c3c037c23 */ /* 0x000fc60008010865 */
[----:B------:R-:W-:Y:S02]  /*b290*/  FADD.FTZ R34, R2, R13 ;  /* 0x0000000d02227221 */ /* 0x000fe40000010000 */
[----:B------:R-:W2:Y:S01]  /*b2a0*/  LDSM.16.MT88.4 R12, [R148+0x9000] ;  /* 0x00900000940c783b */ /* 0x000ea20000004200 */
[----:B------:R-:W4:Y:S01]  /*b2b0*/  MUFU.EX2 R26, R26 ;  /* 0x0000001a001a7308 */ /* 0x000f220000000800 */
[----:B---3--:R-:W-:Y:S01]  /*b2c0*/  F2FP.BF16.F32.PACK_AB R4, R32, R31 ;  /* 0x0000001f2004723e */ /* 0x008fe200000010ff */
[----:B------:R-:W-:Y:S01]  /*b2d0*/  FADD.FTZ R107, R107, R34 ;  /* 0x000000226b6b7221 */ /* 0x000fe20000010000 */
[----:B-----5:R-:W-:Y:S02]  /*b2e0*/  F2FP.BF16.F32.PACK_AB R5, R24, R33 ;  /* 0x000000211805723e */ /* 0x020fe400000010ff */
[----:B------:R-:W-:Y:S01]  /*b2f0*/  F2FP.BF16.F32.PACK_AB R6, R30, R29 ;  /* 0x0000001d1e06723e */ /* 0x000fe200000010ff */
[----:B------:R-:W-:Y:S02]  /*b300*/  FADD.FTZ R116, R116, R107 ;  /* 0x0000006b74747221 */ /* 0x000fe40000010000 */
[----:B------:R-:W-:Y:S02]  /*b310*/  MUFU.EX2 R2, R54 ;  /* 0x0000003600027308 */ /* 0x000fe40000000800 */
[----:B------:R-:W-:-:S04]  /*b320*/  FADD.FTZ R117, R117, R116 ;  /* 0x0000007475757221 */ /* 0x000fc80000010000 */
[----:B------:R-:W-:Y:S02]  /*b330*/  FADD.FTZ R106, R106, R117 ;  /* 0x000000756a6a7221 */ /* 0x000fe40000010000 */
[----:B------:R-:W-:Y:S01]  /*b340*/  MUFU.EX2 R3, R3 ;  /* 0x0000000300037308 */ /* 0x000fe20000000800 */
[----:B----4-:R-:W-:Y:S01]  /*b350*/  F2FP.BF16.F32.PACK_AB R7, R26, R25 ;  /* 0x000000191a07723e */ /* 0x010fe200000010ff */
[----:B------:R-:W-:-:S04]  /*b360*/  FADD.FTZ R137, R137, R106 ;  /* 0x0000006a89897221 */ /* 0x000fc80000010000 */
[----:B------:R-:W-:Y:S02]  /*b370*/  FADD.FTZ R174, R174, R137 ;  /* 0x00000089aeae7221 */ /* 0x000fe40000010000 */
[----:B------:R-:W-:Y:S01]  /*b380*/  HMMA.16816.F32.BF16 R68, R4, R8, R68 ;  /* 0x000000080444723c */ /* 0x000fe20000041844 */
[----:B------:R-:W-:Y:S01]  /*b390*/  MUFU.EX2 R27, R27 ;  /* 0x0000001b001b7308 */ /* 0x000fe20000000800 */
[----:B------:R-:W-:-:S04]  /*b3a0*/  FADD.FTZ R139, R139, R174 ;  /* 0x000000ae8b8b7221 */ /* 0x000fc80000010000 */
[----:B------:R-:W-:Y:S01]  /*b3b0*/  HMMA.16816.F32.BF16 R72, R4, R10, R72 ;  /* 0x0000000a0448723c */ /* 0x000fe20000041848 */
[----:B------:R-:W3:Y:S01]  /*b3c0*/  LDSM.16.MT88.4 R8, [R152+0x9800] ;  /* 0x009800009808783b */ /* 0x000ee20000004200 */
[----:B------:R-:W-:-:S04]  /*b3d0*/  FADD.FTZ R139, R124, R139 ;  /* 0x0000008b7c8b7221 */ /* 0x000fc80000010000 */
[----:B-1----:R-:W-:Y:S01]  /*b3e0*/  HMMA.16816.F32.BF16 R92, R4, R22, R92 ;  /* 0x00000016045c723c */ /* 0x002fe2000004185c */
[----:B------:R-:W-:-:S04]  /*b3f0*/  FADD.FTZ R34, R190, R139 ;  /* 0x0000008bbe227221 */ /* 0x000fc80000010000 */
[----:B------:R-:W-:Y:S01]  /*b400*/  FADD.FTZ R34, R193, R34 ;  /* 0x00000022c1227221 */ /* 0x000fe20000010000 */
[----:B------:R-:W-:Y:S01]  /*b410*/  HMMA.16816.F32.BF16 R76, R4, R16, R76 ;  /* 0x00000010044c723c */ /* 0x000fe2000004184c */
[--C-:B------:R-:W-:Y:S01]  /*b420*/  FFMA.FTZ R22, R55, UR12, -R52.reuse ;  /* 0x0000000c37167c23 */ /* 0x100fe20008010834 */
[----:B------:R-:W-:-:S04]  /*b430*/  FFMA.FTZ R23, R53, UR12, -R52 ;  /* 0x0000000c35177c23 */ /* 0x000fc80008010834 */
[C---:B------:R-:W-:Y:S01]  /*b440*/  HMMA.16816.F32.BF16 R80, R4.reuse, R18, R80 ;  /* 0x000000120450723c */ /* 0x040fe20000041850 */
[----:B------:R-:W1:Y:S01]  /*b450*/  LDSM.16.MT88.4 R16, [R150+0x9800] ;  /* 0x009800009610783b */ /* 0x000e620000004200 */
[----:B------:R-:W-:Y:S04]  /*b460*/  MUFU.EX2 R22, R22 ;  /* 0x0000001600167308 */ /* 0x000fe80000000800 */
[C---:B--2---:R-:W-:Y:S04]  /*b470*/  HMMA.16816.F32.BF16 R84, R4.reuse, R12, R84 ;  /* 0x0000000c0454723c */ /* 0x044fe80000041854 */
[----:B------:R-:W2:Y:S02]  /*b480*/  MUFU.EX2 R23, R23 ;  /* 0x0000001700177308 */ /* 0x000ea40000000800 */
[----:B------:R-:W-:Y:S01]  /*b490*/  HMMA.16816.F32.BF16 R96, R4, R20, R96 ;  /* 0x000000140460723c */ /* 0x000fe20000041860 */
[----:B------:R-:W-:-:S04]  /*b4a0*/  FADD.FTZ R12, R122, R123 ;  /* 0x0000007b7a0c7221 */ /* 0x000fc80000010000 */
[----:B------:R-:W-:Y:S01]  /*b4b0*/  FADD.FTZ R12, R121, R12 ;  /* 0x0000000c790c7221 */ /* 0x000fe20000010000 */
[----:B------:R-:W4:Y:S01]  /*b4c0*/  MUFU.EX2 R21, R61 ;  /* 0x0000003d00157308 */ /* 0x000f220000000800 */
[----:B------:R-:W-:Y:S02]  /*b4d0*/  HMMA.16816.F32.BF16 R88, R4, R14, R88 ;  /* 0x0000000e0458723c */ /* 0x000fe40000041858 */
[----:B------:R-:W-:Y:S02]  /*b4e0*/  FADD.FTZ R35, R191, R12 ;  /* 0x0000000cbf237221 */ /* 0x000fe40000010000 */
[----:B------:R-:W5:Y:S02]  /*b4f0*/  LDSM.16.MT88.4 R12, [R149+0x9800] ;  /* 0x00980000950c783b */ /* 0x000f640000004200 */
[----:B------:R-:W-:Y:S01]  /*b500*/  FADD.FTZ R35, R188, R35 ;  /* 0x00000023bc237221 */ /* 0x000fe20000010000 */
[----:B------:R-:W3:Y:S01]  /*b510*/  MUFU.EX2 R20, R62 ;  /* 0x0000003e00147308 */ /* 0x000ee20000000800 */
[----:B--2---:R-:W-:-:S02]  /*b520*/  F2FP.BF16.F32.PACK_AB R5, R23, R22 ;  /* 0x000000161705723e */ /* 0x004fc400000010ff */
[----:B------:R-:W-:Y:S01]  /*b530*/  F2FP.BF16.F32.PACK_AB R7, R178, R27 ;  /* 0x0000001bb207723e */ /* 0x000fe200000010ff */
[----:B------:R-:W-:Y:S01]  /*b540*/  FADD.FTZ R186, R186, R35 ;  /* 0x00000023baba7221 */ /* 0x000fe20000010000 */
[----:B------:R-:W-:-:S03]  /*b550*/  FADD.FTZ R35, R187, R34 ;  /* 0x00000022bb237221 */ /* 0x000fc60000010000 */
[----:B------:R-:W-:Y:S01]  /*b560*/  FADD.FTZ R185, R185, R186 ;  /* 0x000000bab9b97221 */ /* 0x000fe20000010000 */
[----:B----4-:R-:W-:Y:S01]  /*b570*/  F2FP.BF16.F32.PACK_AB R4, R21, R2 ;  /* 0x000000021504723e */ /* 0x010fe200000010ff */
[----:B------:R-:W-:Y:S02]  /*b580*/  FADD.FTZ R35, R192, R35 ;  /* 0x00000023c0237221 */ /* 0x000fe40000010000 */
[----:B------:R-:W-:Y:S02]  /*b590*/  FADD.FTZ R58, R58, R185 ;  /* 0x000000b93a3a7221 */ /* 0x000fe40000010000 */
[----:B------:R-:W-:Y:S02]  /*b5a0*/  FADD.FTZ R34, R48, R35 ;  /* 0x0000002330227221 */ /* 0x000fe40000010000 */
[----:B------:R-:W-:Y:S01]  /*b5b0*/  FADD.FTZ R59, R59, R58 ;  /* 0x0000003a3b3b7221 */ /* 0x000fe20000010000 */
[----:B---3--:R-:W-:Y:S01]  /*b5c0*/  F2FP.BF16.F32.PACK_AB R6, R20, R3 ;  /* 0x000000031406723e */ /* 0x008fe200000010ff */
[----:B------:R-:W-:-:S02]  /*b5d0*/  FADD.FTZ R34, R51, R34 ;  /* 0x0000002233227221 */ /* 0x000fc40000010000 */
[----:B------:R-:W-:-:S04]  /*b5e0*/  FADD.FTZ R56, R56, R59 ;  /* 0x0000003b38387221 */ /* 0x000fc80000010000 */
[----:B------:R-:W-:Y:S01]  /*b5f0*/  HMMA.16816.F32.BF16 R96, R4, R8, R96 ;  /* 0x000000080460723c */ /* 0x000fe20000041860 */
[----:B------:R-:W-:-:S04]  /*b600*/  FADD.FTZ R57, R57, R56 ;  /* 0x0000003839397221 */ /* 0x000fc80000010000 */
[----:B------:R-:W-:Y:S01]  /*b610*/  FADD.FTZ R38, R38, R57 ;  /* 0x0000003926267221 */ /* 0x000fe20000010000 */
[----:B------:R-:W-:Y:S01]  /*b620*/  HMMA.16816.F32.BF16 R92, R4, R10, R92 ;  /* 0x0000000a045c723c */ /* 0x000fe2000004185c */
[----:B------:R-:W2:Y:S02]  /*b630*/  LDSM.16.MT88.4 R8, [R148+0x9800] ;  /* 0x009800009408783b */ /* 0x000ea40000004200 */
[----:B------:R-:W-:-:S03]  /*b640*/  FADD.FTZ R39, R39, R38 ;  /* 0x0000002627277221 */ /* 0x000fc60000010000 */
[C---:B-1----:R-:W-:Y:S06]  /*b650*/  HMMA.16816.F32.BF16 R68, R4.reuse, R16, R68 ;  /* 0x000000100444723c */ /* 0x042fec0000041844 */
[----:B-----5:R-:W-:Y:S01]  /*b660*/  HMMA.16816.F32.BF16 R76, R4, R12, R76 ;  /* 0x0000000c044c723c */ /* 0x020fe2000004184c */
        /* <DEDUP_REMOVED lines=11> */
[----:B------:R-:W-:-:S04]  /*b720*/  FADD.FTZ R28, R28, R41 ;  /* 0x000000291c1c7221 */ /* 0x000fc80000010000 */
        /* <DEDUP_REMOVED lines=17> */
[----:B------:R-:W-:-:S07]  /*b840*/  MOV R3, R45 ;  /* 0x0000002d00037202 */ /* 0x000fce0000000f00 */
.L_x_6526:
        /* <DEDUP_REMOVED lines=8> */
.L_x_6538:
        /* <DEDUP_REMOVED lines=70> */
.L_x_6535:
        /* <DEDUP_REMOVED lines=56> */
[----:B------:R-:W-:Y:S04]  /*c0b0*/  @!P0 IMAD.WIDE.U32 R190, R102, 0x70, R190 ;  /* 0x0000007066be8825 */ /* 0x000fe800078e00be */
[----:B------:R-:W-:Y:S01]  /*c0c0*/  @!P0 IMAD.IADD R102, R183, 0x1, R195 ;  /* 0x00000001b7668824 */ /* 0x000fe200078e02c3 */
[-C--:B------:R-:W-:Y:S01]  /*c0d0*/  @!P0 LEA.HI.X R183, R188, R181.reuse, R185, 0x1, P3 ;  /* 0x000000b5bcb78211 */ /* 0x080fe200018f0cb9 */
[----:B------:R-:W-:Y:S01]  /*c0e0*/  @!P0 IMAD.IADD R103, R103, 0x1, R191 ;  /* 0x0000000167678824 */ /* 0x000fe200078e02bf */
[----:B------:R-:W-:Y:S02]  /*c0f0*/  @!P0 LEA R180, P1, R190, R180, 0x1 ;  /* 0x000000b4beb48211 */ /* 0x000fe400078208ff */
[-C--:B------:R-:W-:Y:S01]  /*c100*/  @!P0 LEA.HI.X R185, R194, R181.reuse, R102, 0x1, P2 ;  /* 0x000000b5c2b98211 */ /* 0x080fe200010f0c66 */
[----:B------:R-:W-:Y:S01]  /*c110*/  @!PT LDS RZ, [RZ] ;  /* 0x00000000fffff984 */ /* 0x000fe20000000800 */
[----:B------:R-:W-:Y:S01]  /*c120*/  @!PT LDS RZ, [RZ] ;  /* 0x00000000fffff984 */ /* 0x000fe20000000800 */
[----:B------:R-:W-:Y:S01]  /*c130*/  @!PT LDS RZ, [RZ] ;  /* 0x00000000fffff984 */ /* 0x000fe20000000800 */
[----:B------:R-:W-:Y:S01]  /*c140*/  @!P0 LDGSTS.E.BYPASS.LTC128B.128 [R165+0x8800], desc[UR10][R182.64] ;  /* 0x08800000b6a58fae */ /* 0x000fe2000b901d4a */
[----:B------:R-:W-:Y:S02]  /*c150*/  @!P0 LEA.HI.X R181, R190, R181, R103, 0x1, P1 ;  /* 0x000000b5beb58211 */ /* 0x000fe400008f0c67 */
[----:B------:R-:W-:Y:S01]  /*c160*/  ISETP.GE.AND P1, PT, R164, 0x2, PT ;  /* 0x00000002a400780c */ /* 0x000fe20003f26270 */
        /* <DEDUP_REMOVED lines=21> */
[----:B------:R-:W1:Y:S01]  /*c2c0*/  LDSM.16.M88.4 R136, [R157+0x5800] ;  /* 0x005800009d88783b */ /* 0x000e620000000200 */
        /* <DEDUP_REMOVED lines=42> */
[C---:B-1----:R-:W-:Y:S06]  /*c570*/  HMMA.16816.F32.BF16 R60, R108.reuse, R104, R60 ;  /* 0x000000686c3c723c */ /* 0x042fec000004183c */
[----:B------:R-:W-:Y:S01]  /*c580*/  HMMA.16816.F32.BF16 R64, R108, R106, R64 ;  /* 0x0000006a6c40723c */ /* 0x000fe20000041840 */
[----:B------:R-:W1:Y:S04]  /*c590*/  LDSM.16.M88.4 R104, [R146] ;  /* 0x000000009268783b */ /* 0x000e680000000200 */
[----:B------:R-:W4:Y:S01]  /*c5a0*/  LDSM.16.M88.4 R108, [R145] ;  /* 0x00000000916c783b */ /* 0x000f220000000200 */
[C---:B--2---:R-:W-:Y:S06]  /*c5b0*/  HMMA.16816.F32.BF16 R4, R112.reuse, R116, R4 ;  /* 0x000000747004723c */ /* 0x044fec0000041804 */
[C---:B------:R-:W-:Y:S01]  /*c5c0*/  HMMA.16816.F32.BF16 R8, R112.reuse, R118, R8 ;  /* 0x000000767008723c */ /* 0x040fe20000041808 */
[----:B------:R-:W-:Y:S05]  /*c5d0*/  LDSM.16.M88.4 R116, [R143] ;  /* 0x000000008f74783b */ /* 0x000fea0000000200 */
[C---:B---3--:R-:W-:Y:S06]  /*c5e0*/  HMMA.16816.F32.BF16 R12, R112.reuse, R120, R12 ;  /* 0x00000078700c723c */ /* 0x048fec000004180c */
        /* <DEDUP_REMOVED lines=16> */
[----:B------:R-:W3:Y:S05]  /*c6f0*/  LDSM.16.M88.4 R120, [R140+0x800] ;  /* 0x000800008c78783b */ /* 0x000eea0000000200 */
[C---:B--2---:R-:W-:Y:S06]  /*c700*/  HMMA.16816.F32.BF16 R60, R112.reuse, R108, R60 ;  /* 0x0000006c703c723c */ /* 0x044fec000004183c */
[----:B------:R-:W-:Y:S01]  /*c710*/  HMMA.16816.F32.BF16 R64, R112, R110, R64 ;  /* 0x0000006e7040723c */ /* 0x000fe20000041840 */
[----:B------:R-:W2:Y:S04]  /*c720*/  LDSM.16.M88.4 R108, [R140+0x1000] ;  /* 0x001000008c6c783b */ /* 0x000ea80000000200 */
[----:B------:R-:W4:Y:S01]  /*c730*/  LDSM.16.M88.4 R112, [R140+0x1800] ;  /* 0x001800008c70783b */ /* 0x000f220000000200 */
[C---:B-1----:R-:W-:Y:S06]  /*c740*/  HMMA.16816.F32.BF16 R4, R104.reuse, R116, R4 ;  /* 0x000000746804723c */ /* 0x042fec0000041804 */
[C---:B------:R-:W-:Y:S01]  /*c750*/  HMMA.16816.F32.BF16 R8, R104.reuse, R118, R8 ;  /* 0x000000766808723c */ /* 0x040fe20000041808 */
[----:B------:R-:W-:Y:S05]  /*c760*/  LDSM.16.M88.4 R116, [R140+0x2800] ;  /* 0x002800008c74783b */ /* 0x000fea0000000200 */
[C---:B---3--:R-:W-:Y:S06]  /*c770*/  HMMA.16816.F32.BF16 R12, R104.reuse, R120, R12 ;  /* 0x00000078680c723c */ /* 0x048fec000004180c */
[C---:B------:R-:W-:Y:S01]  /*c780*/  HMMA.16816.F32.BF16 R16, R104.reuse, R122, R16 ;  /* 0x0000007a6810723c */ /* 0x040fe20000041810 */
[----:B------:R-:W-:Y:S05]  /*c790*/  LDSM.16.M88.4 R120, [R140+0x3000] ;  /* 0x003000008c78783b */ /* 0x000fea0000000200 */
[C---:B--2---:R-:W-:Y:S06]  /*c7a0*/  HMMA.16816.F32.BF16 R20, R104.reuse, R108, R20 ;  /* 0x0000006c6814723c */ /* 0x044fec0000041814 */
[C---:B------:R-:W-:Y:S01]  /*c7b0*/  HMMA.16816.F32.BF16 R24, R104.reuse, R110, R24 ;  /* 0x0000006e6818723c */ /* 0x040fe20000041818 */
[----:B------:R-:W1:Y:S05]  /*c7c0*/  LDSM.16.M88.4 R108, [R140+0x2000] ;  /* 0x002000008c6c783b */ /* 0x000e6a0000000200 */
[C---:B----4-:R-:W-:Y:S06]  /*c7d0*/  HMMA.16816.F32.BF16 R28, R104.reuse, R112, R28 ;  /* 0x00000070681c723c */ /* 0x050fec000004181c */
[C---:B------:R-:W-:Y:S01]  /*c7e0*/  HMMA.16816.F32.BF16 R32, R104.reuse, R114, R32 ;  /* 0x000000726820723c */ /* 0x040fe20000041820 */
[----:B------:R-:W2:Y:S01]  /*c7f0*/  LDSM.16.M88.4 R112, [R140+0x3800] ;  /* 0x003800008c70783b */ /* 0x000ea20000000200 */
        /* <DEDUP_REMOVED lines=61> */
[-C--:B------:R-:W-:Y:S01]  /*cbd0*/  LEA R114, P2, R109, R170.reuse, 0x2 ;  /* 0x000000aa6d727211 */ /* 0x080fe200078410ff */
[----:B------:R-:W4:Y:S01]  /*cbe0*/  LDC.64 R2, c[0x0][0x230] ;  /* 0x00008c00ff027b82 */ /* 0x000f220000000a00 */
[C---:B------:R-:W-:Y:S01]  /*cbf0*/  LEA R112, P1, R111.reuse, R170, 0x2 ;  /* 0x000000aa6f707211 */ /* 0x040fe200078210ff */
[----:B------:R-:W-:Y:S01]  /*cc00*/  IMAD.IADD R110, R111, 0x1, -R109 ;  /* 0x000000016f6e7824 */ /* 0x000fe200078e0a6d */
[-C--:B------:R-:W-:Y:S02]  /*cc10*/  LEA.HI.X.SX32 R115, R109, R171.reuse, 0x2, P2 ;  /* 0x000000ab6d737211 */ /* 0x080fe400010f16ff */
[----:B------:R-:W-:Y:S01]  /*cc20*/  LEA.HI.X.SX32 R113, R111, R171, 0x2, P1 ;  /* 0x000000ab6f717211 */ /* 0x000fe200008f16ff */
[----:B------:R-:W-:Y:S02]  /*cc30*/  IMAD R103, R110, R103, -0x80 ;  /* 0xffffff806e677424 */ /* 0x000fe400078e0267 */
[----:B------:R-:W5:Y:S03]  /*cc40*/  LDG.E R106, desc[UR10][R114.64] ;  /* 0x0000000a726a7981 */ /* 0x000f66000c1e1900 */
[----:B------:R-:W-:Y:S01]  /*cc50*/  SHF.R.S32.HI R109, RZ, 0x1f, R103 ;  /* 0x0000001fff6d7819 */ /* 0x000fe20000011467 */
[----:B------:R-:W5:Y:S04]  /*cc60*/  LDG.E R107, desc[UR10][R112.64] ;  /* 0x0000000a706b7981 */ /* 0x000f68000c1e1900 */
[----:B------:R-:W-:Y:S04]  /*cc70*/  IMAD R110, R109, R102, RZ ;  /* 0x000000666d6e7224 */ /* 0x000fe800078e02ff */
[----:B-1----:R-:W-:Y:S01]  /*cc80*/  IMAD R110, R103, R105, R110 ;  /* 0x00000069676e7224 */ /* 0x002fe200078e026e */
[----:B-----5:R-:W-:Y:S01]  /*cc90*/  IADD3 R109, -R107, R106, RZ ;  /* 0x0000006a6b6d7210 */ /* 0x020fe20007ffe1ff */
[----:B------:R-:W-:Y:S03]  /*cca0*/  IMAD.WIDE.U32 R106, R103, R102, RZ ;  /* 0x00000066676a7225 */ /* 0x000fe600078e00ff */
[----:B------:R-:W-:Y:S01]  /*ccb0*/  SHF.R.S32.HI R103, RZ, 0x1f, R109 ;  /* 0x0000001fff677819 */ /* 0x000fe2000001146d */
[----:B------:R-:W-:Y:S04]  /*ccc0*/  IMAD.IADD R107, R107, 0x1, R110 ;  /* 0x000000016b6b7824 */ /* 0x000fe800078e026e */
[-C--:B----4-:R-:W-:Y:S02]  /*ccd0*/  IMAD R110, R103, R2.reuse, RZ ;  /* 0x00000002676e7224 */ /* 0x090fe400078e02ff */
[C---:B------:R-:W-:Y:S04]  /*cce0*/  IMAD.WIDE.U32 R106, R109.reuse, R2, R106 ;  /* 0x000000026d6a7225 */ /* 0x040fe800078e006a */
[----:B------:R-:W-:Y:S05]  /*ccf0*/  IMAD R110, R109, R3, R110 ;  /* 0x000000036d6e7224 */ /* 0x000fea00078e026e */
[----:B------:R-:W-:Y:S07]  /*cd00*/  IADD3 R107, R107, R110, RZ ;  /* 0x0000006e6b6b7210 */ /* 0x000fee0007ffe0ff */
.L_x_6537:
[----:B------:R1:W-:Y:S01]  /*cd10*/  @P0 STS.128 [R165+0x2000], RZ ;  /* 0x002000ffa5000388 */ /* 0x0003e20000000c00 */
[----:B------:R-:W-:Y:S01]  /*cd20*/  LEA R120, P2, R106, R176, 0x1 ;  /* 0x000000b06a787211 */ /* 0x000fe200078408ff */
[----:B------:R-:W4:Y:S01]  /*cd30*/  @!P0 LDC R105, c[0x0][0x24c] ;  /* 0x00009300ff698b82 */ /* 0x000f220000000800 */
        /* <DEDUP_REMOVED lines=38> */
[C---:B------:R-:W-:Y:S02]  /*cfa0*/  @!P0 IMAD.WIDE.U32 R112, R102.reuse, 0x60, R112 ;  /* 0x0000006066708825 */ /* 0x040fe400078e0070 */
[----:B------:R-:W-:Y:S01]  /*cfb0*/  @!PT LDS RZ, [RZ] ;  /* 0x00000000fffff984 */ /* 0x000fe20000000800 */
[----:B------:R-:W-:Y:S01]  /*cfc0*/  @!PT LDS RZ, [RZ] ;  /* 0x00000000fffff984 */ /* 0x000fe20000000800 */
[----:B------:R-:W-:Y:S01]  /*cfd0*/  @!PT LDS RZ, [RZ] ;  /* 0x00000000fffff984 */ /* 0x000fe20000000800 */
[----:B------:R2:W-:Y:S04]  /*cfe0*/  @!P0 LDGSTS.E.BYPASS.LTC128B.128 [R165+0x3800], desc[UR10][R122.64] ;  /* 0x038000007aa58fae */ /* 0x0005e8000b901d4a */
[----:B------:R2:W-:Y:S01]  /*cff0*/  @P0 STS.128 [R165+0x4000], RZ ;  /* 0x004000ffa5000388 */ /* 0x0005e20000000c00 */
[----:B-1----:R-:W-:Y:S02]  /*d000*/  @!P0 IMAD.MOV.U32 R110, RZ, RZ, R106 ;  /* 0x000000ffff6e8224 */ /* 0x002fe400078e006a */
[----:B------:R-:W-:Y:S02]  /*d010*/  @!P0 IMAD.MOV.U32 R111, RZ, RZ, R107 ;  /* 0x000000ffff6f8224 */ /* 0x000fe400078e006b */
[----:B-----5:R-:W-:Y:S01]  /*d020*/  @!P0 IMAD R103, R103, 0x50, RZ ;  /* 0x0000005067678824 */ /* 0x020fe200078e02ff */
[C---:B----4-:R-:W-:Y:S01]  /*d030*/  @!P0 LEA.HI.X R105, R102.reuse, R107, R105, 0x6, P1 ;  /* 0x0000006b66698211 */ /* 0x050fe200008f3469 */
[----:B------:R-:W-:Y:S01]  /*d040*/  @!P0 IMAD.WIDE.U32 R110, R102, 0x70, R110 ;  /* 0x00000070666e8825 */ /* 0x000fe200078e006e */
[-C--:B------:R-:W-:Y:S02]  /*d050*/  @!P0 LEA R106, P1, R108, R176.reuse, 0x1 ;  /* 0x000000b06c6a8211 */ /* 0x080fe400078208ff */
[-C--:B------:R-:W-:Y:S01]  /*d060*/  @!P0 LEA R102, P3, R114, R176.reuse, 0x1 ;  /* 0x000000b072668211 */ /* 0x080fe200078608ff */
[----:B------:R-:W-:Y:S01]  /*d070*/  @!P0 IMAD.IADD R103, R103, 0x1, R115 ;  /* 0x0000000167678824 */ /* 0x000fe200078e0273 */
[-C--:B------:R-:W-:Y:S01]  /*d080*/  @!P0 LEA.HI.X R107, R108, R177.reuse, R105, 0x1, P1 ;  /* 0x000000b16c6b8211 */ /* 0x080fe200008f0c69 */
[----:B---3--:R-:W-:Y:S01]  /*d090*/  @!P0 IMAD R105, R2, 0x70, RZ ;  /* 0x0000007002698824 */ /* 0x008fe200078e02ff */
[-C--:B------:R-:W-:Y:S01]  /*d0a0*/  @!P0 LEA R2, P2, R112, R176.reuse, 0x1 ;  /* 0x000000b070028211 */ /* 0x080fe200078408ff */
[----:B--2---:R-:W-:Y:S01]  /*d0b0*/  @!P0 IMAD R3, R3, 0x60, RZ ;  /* 0x0000006003038824 */ /* 0x004fe200078e02ff */
        /* <DEDUP_REMOVED lines=28> */
.L_x_6536:
[----:B------:R-:W-:Y:S01]  /*d280*/  IADD3 R116, R164, -0x1, RZ ;  /* 0xffffffffa4747810 */ /* 0x000fe20007ffe0ff */
[----:B------:R-:W-:Y:S03]  /*d290*/  LDSM.16.MT88.4 R108, [R150+0x6000] ;  /* 0x00600000966c783b */ /* 0x000fe60000004200 */
[----:B-1----:R-:W-:Y:S04]  /*d2a0*/  LEA R2, R116, R173, 0x7 ;  /* 0x000000ad74027211 */ /* 0x002fe800078e38ff */
[C---:B------:R-:W-:Y:S01]  /*d2b0*/  IADD3 R3, R2.reuse, 0x8, RZ ;  /* 0x0000000802037810 */ /* 0x040fe20007ffe0ff */
[----:B------:R-:W-:Y:S01]  /*d2c0*/  LDSM.16.MT88.4 R112, [R149+0x6000] ;  /* 0x006000009570783b */ /* 0x000fe20000004200 */
[C---:B------:R-:W-:Y:S02]  /*d2d0*/  IADD3 R102, R2.reuse, 0x9, RZ ;  /* 0x0000000902667810 */ /* 0x040fe40007ffe0ff */
[----:B------:R-:W-:Y:S02]  /*d2e0*/  I2FP.F32.S32 R3, R3 ;  /* 0x0000000300037245 */ /* 0x000fe40000201400 */
[----:B------:R-:W-:Y:S02]  /*d2f0*/  IADD3 R104, R2, 0x1, RZ ;  /* 0x0000000102687810 */ /* 0x000fe40007ffe0ff */
[----:B------:R-:W-:Y:S01]  /*d300*/  I2FP.F32.S32 R102, R102 ;  /* 0x0000006600667245 */ /* 0x000fe20000201400 */
[CC--:B------:R-:W-:Y:S01]  /*d310*/  FFMA.FTZ R10, R0.reuse, R3.reuse, R10 ;  /* 0x00000003000a7223 */ /* 0x0c0fe2000001000a */
[C---:B------:R-:W-:Y:S01]  /*d320*/  FFMA.FTZ R8, R0.reuse, R3, R8 ;  /* 0x0000000300087223 */ /* 0x040fe20000010008 */
[----:B------:R-:W-:Y:S02]  /*d330*/  I2FP.F32.S32 R103, R2 ;  /* 0x0000000200677245 */ /* 0x000fe40000201400 */
[----:B------:R-:W-:Y:S01]  /*d340*/  I2FP.F32.S32 R104, R104 ;  /* 0x0000006800687245 */ /* 0x000fe20000201400 */
[-C--:B------:R-:W-:Y:S01]  /*d350*/  FFMA.FTZ R11, R0, R102.reuse, R11 ;  /* 0x00000066000b7223 */ /* 0x080fe2000001000b */
[----:B------:R-:W-:Y:S01]  /*d360*/  IADD3 R3, R2, 0x18, RZ ;  /* 0x0000001802037810 */ /* 0x000fe20007ffe0ff */
[----:B------:R-:W-:Y:S01]  /*d370*/  FFMA.FTZ R9, R0, R102, R9 ;  /* 0x0000006600097223 */ /* 0x000fe20000010009 */
[----:B------:R-:W-:Y:S01]  /*d380*/  IADD3 R102, R2, 0x19, RZ ;  /* 0x0000001902667810 */ /* 0x000fe20007ffe0ff */
[C---:B------:R-:W-:Y:S01]  /*d390*/  FFMA.FTZ R4, R0.reuse, R103, R4 ;  /* 0x0000006700047223 */ /* 0x040fe20000010004 */
[----:B------:R-:W-:Y:S01]  /*d3a0*/  I2FP.F32.S32 R3, R3 ;  /* 0x0000000300037245 */ /* 0x000fe20000201400 */
[CC--:B------:R-:W-:Y:S01]  /*d3b0*/  FFMA.FTZ R7, R0.reuse, R104.reuse, R7 ;  /* 0x0000006800077223 */ /* 0x0c0fe20000010007 */
[C---:B------:R-:W-:Y:S01]  /*d3c0*/  FFMA.FTZ R5, R0.reuse, R104, R5 ;  /* 0x0000006800057223 */ /* 0x040fe20000010005 */
[----:B------:R-:W-:Y:S01]  /*d3d0*/  FFMA.FTZ R6, R0, R103, R6 ;  /* 0x0000006700067223 */ /* 0x000fe20000010006 */
[----:B------:R-:W-:Y:S01]  /*d3e0*/  IADD3 R103, R2, 0x10, RZ ;  /* 0x0000001002677810 */ /* 0x000fe20007ffe0ff */
[-C--:B------:R-:W-:Y:S01]  /*d3f0*/  FFMA.FTZ R18, R0, R3.reuse, R18 ;  /* 0x0000000300127223 */ /* 0x080fe20000010012 */
[----:B------:R-:W-:Y:S01]  /*d400*/  IADD3 R104, R2, 0x11, RZ ;  /* 0x0000001102687810 */ /* 0x000fe20007ffe0ff */
[C---:B------:R-:W-:Y:S01]  /*d410*/  FFMA.FTZ R16, R0.reuse, R3, R16 ;  /* 0x0000000300107223 */ /* 0x040fe20000010010 */
[----:B------:R-:W-:Y:S02]  /*d420*/  I2FP.F32.S32 R102, R102 ;  /* 0x0000006600667245 */ /* 0x000fe40000201400 */
        /* <DEDUP_REMOVED lines=8> */
[C---:B------:R-:W-:Y:S01]  /*d4b0*/  FFMA.FTZ R12, R0.reuse, R103, R12 ;  /* 0x00000067000c7223 */ /* 0x040fe2000001000c */
[CC--:B------:R-:W-:Y:S01]  /*d4c0*/  FFMA.FTZ R15, R0.reuse, R104.reuse, R15 ;  /* 0x00000068000f7223 */ /* 0x0c0fe2000001000f */
        /* <DEDUP_REMOVED lines=20> */
[----:B------:R-:W-:Y:S01]  /*d610*/  FFMA.FTZ R29, R0, R3, R29 ;  /* 0x00000003001d7223 */ /* 0x000fe2000001001d */
[----:B------:R-:W-:Y:S02]  /*d620*/  I2FP.F32.S32 R102, R102 ;  /* 0x0000006600667245 */ /* 0x000fe40000201400 */
[----:B------:R-:W-:Y:S02]  /*d630*/  IADD3 R105, R2, 0x30, RZ ;  /* 0x0000003002697810 */ /* 0x000fe40007ffe0ff */
[----:B------:R-:W-:Y:S01]  /*d640*/  I2FP.F32.S32 R103, R103 ;  /* 0x0000006700677245 */ /* 0x000fe20000201400 */
[C---:B------:R-:W-:Y:S01]  /*d650*/  FFMA.FTZ R35, R0.reuse, R102, R35 ;  /* 0x0000006600237223 */ /* 0x040fe20000010023 */
[----:B------:R-:W-:Y:S01]  /*d660*/  I2FP.F32.S32 R3, R104 ;  /* 0x0000006800037245 */ /* 0x000fe20000201400 */
[----:B------:R-:W-:Y:S01]  /*d670*/  FFMA.FTZ R33, R0, R102, R33 ;  /* 0x0000006600217223 */ /* 0x000fe20000010021 */
[----:B------:R-:W-:Y:S01]  /*d680*/  FMNMX.FTZ R104, R6, R101, !PT ;  /* 0x0000006506687209 */ /* 0x000fe20007810000 */
[C---:B------:R-:W-:Y:S01]  /*d690*/  FFMA.FTZ R34, R0.reuse, R103, R34 ;  /* 0x0000006700227223 */ /* 0x040fe20000010022 */
[----:B------:R-:W-:Y:S01]  /*d6a0*/  I2FP.F32.S32 R105, R105 ;  /* 0x0000006900697245 */ /* 0x000fe20000201400 */
[----:B------:R-:W-:Y:S01]  /*d6b0*/  FFMA.FTZ R32, R0, R103, R32 ;  /* 0x0000006700207223 */ /* 0x000fe20000010020 */
[----:B------:R-:W-:Y:S01]  /*d6c0*/  FMNMX.FTZ R102, R4, R100, !PT ;  /* 0x0000006404667209 */ /* 0x000fe20007810000 */
[C---:B------:R-:W-:Y:S01]  /*d6d0*/  FFMA.FTZ R38, R0.reuse, R3, R38 ;  /* 0x0000000300267223 */ /* 0x040fe20000010026 */
[----:B------:R-:W-:Y:S01]  /*d6e0*/  FMNMX.FTZ R107, R7, R104, !PT ;  /* 0x00000068076b7209 */ /* 0x000fe20007810000 */
[-C--:B------:R-:W-:Y:S01]  /*d6f0*/  FFMA.FTZ R30, R0, R105.reuse, R30 ;  /* 0x00000069001e7223 */ /* 0x080fe2000001001e */
[----:B------:R-:W-:Y:S01]  /*d700*/  IADD3 R103, R2, 0x41, RZ ;  /* 0x0000004102677810 */ /* 0x000fe20007ffe0ff */
[C---:B------:R-:W-:Y:S01]  /*d710*/  FFMA.FTZ R28, R0.reuse, R105, R28 ;  /* 0x00000069001c7223 */ /* 0x040fe2000001001c */
[----:B------:R-:W-:Y:S01]  /*d720*/  FMNMX.FTZ R105, R5, R102, !PT ;  /* 0x0000006605697209 */ /* 0x000fe20007810000 */
[----:B------:R-:W-:Y:S01]  /*d730*/  FFMA.FTZ R36, R0, R3, R36 ;  /* 0x0000000300247223 */ /* 0x000fe20000010024 */
[----:B------:R-:W-:Y:S02]  /*d740*/  FMNMX.FTZ R106, R10, R107, !PT ;  /* 0x0000006b0a6a7209 */ /* 0x000fe40007810000 */
[----:B------:R-:W-:Y:S02]  /*d750*/  I2FP.F32.S32 R103, R103 ;  /* 0x0000006700677245 */ /* 0x000fe40000201400 */
[----:B------:R-:W-:Y:S02]  /*d760*/  FMNMX.FTZ R104, R8, R105, !PT ;  /* 0x0000006908687209 */ /* 0x000fe40007810000 */
[----:B------:R-:W-:Y:S01]  /*d770*/  FMNMX.FTZ R105, R11, R106, !PT ;  /* 0x0000006a0b697209 */ /* 0x000fe20007810000 */
[-C--:B------:R-:W-:Y:S01]  /*d780*/  FFMA.FTZ R39, R0, R103.reuse, R39 ;  /* 0x0000006700277223 */ /* 0x080fe20000010027 */
[----:B------:R-:W-:Y:S01]  /*d790*/  IADD3 R3, R2, 0x48, RZ ;  /* 0x0000004802037810 */ /* 0x000fe20007ffe0ff */
[----:B------:R-:W-:Y:S01]  /*d7a0*/  FFMA.FTZ R37, R0, R103, R37 ;  /* 0x0000006700257223 */ /* 0x000fe20000010025 */
[----:B------:R-:W-:Y:S02]  /*d7b0*/  FMNMX.FTZ R103, R9, R104, !PT ;  /* 0x0000006809677209 */ /* 0x000fe40007810000 */
[----:B------:R-:W-:Y:S02]  /*d7c0*/  FMNMX.FTZ R106, R14, R105, !PT ;  /* 0x000000690e6a7209 */ /* 0x000fe40007810000 */
[----:B------:R-:W-:Y:S02]  /*d7d0*/  I2FP.F32.S32 R3, R3 ;  /* 0x0000000300037245 */ /* 0x000fe40000201400 */
[----:B------:R-:W-:Y:S02]  /*d7e0*/  FMNMX.FTZ R104, R12, R103, !PT ;  /* 0x000000670c687209 */ /* 0x000fe40007810000 */
[----:B------:R-:W-:Y:S01]  /*d7f0*/  FMNMX.FTZ R103, R15, R106, !PT ;  /* 0x0000006a0f677209 */ /* 0x000fe20007810000 */
[CC--:B------:R-:W-:Y:S01]  /*d800*/  FFMA.FTZ R42, R0.reuse, R3.reuse, R42 ;  /* 0x00000003002a7223 */ /* 0x0c0fe2000001002a */
[----:B------:R-:W-:Y:S01]  /*d810*/  FFMA.FTZ R40, R0, R3, R40 ;  /* 0x0000000300287223 */ /* 0x000fe20000010028 */
        /* <DEDUP_REMOVED lines=11> */
[CC--:B------:R-:W-:Y:S01]  /*d8d0*/  FFMA.FTZ R46, R0.reuse, R103.reuse, R46 ;  /* 0x00000067002e7223 */ /* 0x0c0fe2000001002e */
[----:B------:R-:W-:Y:S01]  /*d8e0*/  FMNMX.FTZ R105, R23, R106, !PT ;  /* 0x0000006a17697209 */ /* 0x000fe20007810000 */
[C---:B------:R-:W-:Y:S01]  /*d8f0*/  FFMA.FTZ R44, R0.reuse, R103, R44 ;  /* 0x00000067002c7223 */ /* 0x040fe2000001002c */
[----:B------:R-:W-:Y:S01]  /*d900*/  FMNMX.FTZ R103, R21, R104, !PT ;  /* 0x0000006815677209 */ /* 0x000fe20007810000 */
[-C--:B------:R-:W-:Y:S01]  /*d910*/  FFMA.FTZ R43, R0, R102.reuse, R43 ;  /* 0x00000066002b7223 */ /* 0x080fe2000001002b */
[----:B------:R-:W-:Y:S01]  /*d920*/  FMNMX.FTZ R106, R26, R105, !PT ;  /* 0x000000691a6a7209 */ /* 0x000fe20007810000 */
[----:B------:R-:W-:Y:S01]  /*d930*/  FFMA.FTZ R41, R0, R102, R41 ;  /* 0x0000006600297223 */ /* 0x000fe20000010029 */
[----:B------:R-:W-:Y:S02]  /*d940*/  IADD3 R102, R2, 0x51, RZ ;  /* 0x0000005102667810 */ /* 0x000fe40007ffe0ff */
        /* <DEDUP_REMOVED lines=15> */
[----:B------:R-:W-:Y:S01]  /*da40*/  FFMA.FTZ R50, R0, R3, R50 ;  /* 0x0000000300327223 */ /* 0x000fe20000010032 */
[----:B------:R-:W-:Y:S01]  /*da50*/  FMNMX.FTZ R104, R32, R105, !PT ;  /* 0x0000006920687209 */ /* 0x000fe20007810000 */
[C---:B------:R-:W-:Y:S01]  /*da60*/  FFMA.FTZ R48, R0.reuse, R3, R48 ;  /* 0x0000000300307223 */ /* 0x040fe20000010030 */
        /* <DEDUP_REMOVED lines=19> */
[----:B------:R-:W-:Y:S02]  /*dba0*/  I2FP.F32.S32 R103, R103 ;  /* 0x0000006700677245 */ /* 0x000fe40000201400 */
[----:B------:R-:W-:Y:S02]  /*dbb0*/  I2FP.F32.S32 R102, R102 ;  /* 0x0000006600667245 */ /* 0x000fe40000201400 */
[----:B------:R-:W-:Y:S01]  /*dbc0*/  FMNMX.FTZ R104, R44, R105, !PT ;  /* 0x000000692c687209 */ /* 0x000fe20007810000 */
        /* <DEDUP_REMOVED lines=9> */
[----:B------:R-:W-:Y:S02]  /*dc60*/  IADD3 R3, R2, 0x70, RZ ;  /* 0x0000007002037810 */ /* 0x000fe40007ffe0ff */
[----:B------:R-:W-:Y:S02]  /*dc70*/  FMNMX.FTZ R103, R51, R106, !PT ;  /* 0x0000006a33677209 */ /* 0x000fe40007810000 */
[----:B------:R-:W-:Y:S02]  /*dc80*/  I2FP.F32.S32 R102, R102 ;  /* 0x0000006600667245 */ /* 0x000fe40000201400 */
[----:B------:R-:W-:Y:S02]  /*dc90*/  I2FP.F32.S32 R3, R3 ;  /* 0x0000000300037245 */ /* 0x000fe40000201400 */
[----:B------:R-:W-:Y:S01]  /*dca0*/  FMNMX.FTZ R105, R49, R104, !PT ;  /* 0x0000006831697209 */ /* 0x000fe20007810000 */
[-C--:B------:R-:W-:Y:S01]  /*dcb0*/  FFMA.FTZ R59, R0, R102.reuse, R59 ;  /* 0x00000066003b7223 */ /* 0x080fe2000001003b */
[----:B------:R-:W-:Y:S01]  /*dcc0*/  FMNMX.FTZ R104, R54, R103, !PT ;  /* 0x0000006736687209 */ /* 0x000fe20007810000 */
[----:B------:R-:W-:Y:S01]  /*dcd0*/  FFMA.FTZ R57, R0, R102, R57 ;  /* 0x0000006600397223 */ /* 0x000fe20000010039 */
[----:B------:R-:W-:Y:S01]  /*dce0*/  FMNMX.FTZ R102, R52, R105, !PT ;  /* 0x0000006934667209 */ /* 0x000fe20007810000 */
[CC--:B------:R-:W-:Y:S01]  /*dcf0*/  FFMA.FTZ R62, R0.reuse, R3.reuse, R62 ;  /* 0x00000003003e7223 */ /* 0x0c0fe2000001003e */
[----:B------:R-:W-:Y:S01]  /*dd00*/  FMNMX.FTZ R107, R55, R104, !PT ;  /* 0x00000068376b7209 */ /* 0x000fe20007810000 */
[----:B------:R-:W-:Y:S01]  /*dd10*/  FFMA.FTZ R60, R0, R3, R60 ;  /* 0x00000003003c7223 */ /* 0x000fe2000001003c */
[----:B------:R-:W-:Y:S02]  /*dd20*/  IADD3 R3, R2, 0x71, RZ ;  /* 0x0000007102037810 */ /* 0x000fe40007ffe0ff */
[----:B------:R-:W-:Y:S02]  /*dd30*/  FMNMX.FTZ R105, R53, R102, !PT ;  /* 0x0000006635697209 */ /* 0x000fe40007810000 */
[----:B------:R-:W-:Y:S02]  /*dd40*/  FMNMX.FTZ R104, R58, R107, !PT ;  /* 0x0000006b3a687209 */ /* 0x000fe40007810000 */
[----:B------:R-:W-:Y:S02]  /*dd50*/  I2FP.F32.S32 R3, R3 ;  /* 0x0000000300037245 */ /* 0x000fe40000201400 */
[C---:B------:R-:W-:Y:S02]  /*dd60*/  IADD3 R102, R2.reuse, 0x79, RZ ;  /* 0x0000007902667810 */ /* 0x040fe40007ffe0ff */
[----:B------:R-:W-:Y:S01]  /*dd70*/  IADD3 R103, R2, 0x78, RZ ;  /* 0x0000007802677810 */ /* 0x000fe20007ffe0ff */
[----:B------:R-:W-:Y:S01]  /*dd80*/  FFMA.FTZ R61, R0, R3, R61 ;  /* 0x00000003003d7223 */ /* 0x000fe2000001003d */
[----:B------:R-:W-:Y:S01]  /*dd90*/  FMNMX.FTZ R2, R56, R105, !PT ;  /* 0x0000006938027209 */ /* 0x000fe20007810000 */
[----:B------:R-:W-:Y:S01]  /*dda0*/  FFMA.FTZ R63, R0, R3, R63 ;  /* 0x00000003003f7223 */ /* 0x000fe2000001003f */
[----:B------:R-:W-:Y:S02]  /*ddb0*/  FMNMX.FTZ R105, R59, R104, !PT ;  /* 0x000000683b697209 */ /* 0x000fe40007810000 */
[----:B------:R-:W-:Y:S02]  /*ddc0*/  I2FP.F32.S32 R103, R103 ;  /* 0x0000006700677245 */ /* 0x000fe40000201400 */
[----:B------:R-:W-:Y:S02]  /*ddd0*/  FMNMX.FTZ R3, R57, R2, !PT ;  /* 0x0000000239037209 */ /* 0x000fe40007810000 */
[----:B------:R-:W-:Y:S01]  /*dde0*/  FMNMX.FTZ R104, R62, R105, !PT ;  /* 0x000000693e687209 */ /* 0x000fe20007810000 */
[CC--:B------:R-:W-:Y:S01]  /*ddf0*/  FFMA.FTZ R66, R0.reuse, R103.reuse, R66 ;  /* 0x0000006700427223 */ /* 0x0c0fe20000010042 */
[----:B------:R-:W-:Y:S01]  /*de00*/  I2FP.F32.S32 R102, R102 ;  /* 0x0000006600667245 */ /* 0x000fe20000201400 */
[----:B------:R-:W-:Y:S01]  /*de10*/  FFMA.FTZ R64, R0, R103, R64 ;  /* 0x0000006700407223 */ /* 0x000fe20000010040 */
[----:B------:R-:W-:Y:S02]  /*de20*/  FMNMX.FTZ R2, R60, R3, !PT ;  /* 0x000000033c027209 */ /* 0x000fe40007810000 */
[----:B------:R-:W-:Y:S01]  /*de30*/  FMNMX.FTZ R3, R63, R104, !PT ;  /* 0x000000683f037209 */ /* 0x000fe20007810000 */
[C---:B------:R-:W-:Y:S01]  /*de40*/  FFMA.FTZ R67, R0.reuse, R102, R67 ;  /* 0x0000006600437223 */ /* 0x040fe20000010043 */
[----:B------:R-:W-:Y:S01]  /*de50*/  FMNMX.FTZ R107, R61, R2, !PT ;  /* 0x000000023d6b7209 */ /* 0x000fe20007810000 */
[----:B------:R-:W-:Y:S01]  /*de60*/  FFMA.FTZ R65, R0, R102, R65 ;  /* 0x0000006600417223 */ /* 0x000fe20000010041 */
        /* <DEDUP_REMOVED lines=12> */
[----:B------:R-:W-:Y:S02]  /*df30*/  FADD.FTZ R100, -R3, R100 ;  /* 0x0000006403647221 */ /* 0x000fe40000010100 */
[----:B------:R-:W1:Y:S01]  /*df40*/  LDSM.16.MT88.4 R104, [R152+0x6000] ;  /* 0x006000009868783b */ /* 0x000e620000004200 */
[C---:B------:R-:W-:Y:S01]  /*df50*/  FSETP.NEU.FTZ.AND P0, PT, R2.reuse, -INF , PT ;  /* 0xff8000000200780b */ /* 0x040fe20003f1d000 */
[C---:B------:R-:W-:Y:S01]  /*df60*/  FADD.FTZ R101, -R2.reuse, R101 ;  /* 0x0000006502657221 */ /* 0x040fe20000010100 */
[----:B------:R-:W-:Y:S01]  /*df70*/  FMUL.FTZ R117, R2, UR4 ;  /* 0x0000000402757c20 */ /* 0x000fe20008410000 */
[----:B------:R-:W-:Y:S02]  /*df80*/  FMUL.FTZ R103, R100, UR4 ;  /* 0x0000000464677c20 */ /* 0x000fe40008410000 */
[----:B------:R-:W-:Y:S02]  /*df90*/  FMUL.FTZ R102, R101, UR4 ;  /* 0x0000000465667c20 */ /* 0x000fe40008410000 */
[----:B------:R-:W2:Y:S01]  /*dfa0*/  MUFU.EX2 R100, R103 ;  /* 0x0000006700647308 */ /* 0x000ea20000000800 */
[----:B------:R-:W-:Y:S02]  /*dfb0*/  FSEL R117, R117, RZ, P0 ;  /* 0x000000ff75757208 */ /* 0x000fe40000000000 */
[----:B------:R-:W-:Y:S03]  /*dfc0*/  FSETP.NEU.FTZ.AND P0, PT, R3, -INF , PT ;  /* 0xff8000000300780b */ /* 0x000fe60003f1d000 */
[--C-:B------:R-:W-:Y:S01]  /*dfd0*/  FFMA.FTZ R130, R38, UR4, -R117.reuse ;  /* 0x0000000426827c23 */ /* 0x100fe20008010875 */
[--C-:B------:R-:W-:Y:S03]  /*dfe0*/  FFMA.FTZ R129, R39, UR4, -R117.reuse ;  /* 0x0000000427817c23 */ /* 0x100fe60008010875 */
[----:B------:R3:W4:Y:S01]  /*dff0*/  MUFU.EX2 R101, R102 ;  /* 0x0000006600657308 */ /* 0x0007220000000800 */
[--C-:B------:R-:W-:Y:S01]  /*e000*/  FFMA.FTZ R126, R6, UR4, -R117.reuse ;  /* 0x00000004067e7c23 */ /* 0x100fe20008010875 */
[----:B------:R-:W-:Y:S01]  /*e010*/  FMUL.FTZ R6, R3, UR4 ;  /* 0x0000000403067c20 */ /* 0x000fe20008410000 */
        /* <DEDUP_REMOVED lines=12> */
[----:B------:R-:W-:Y:S03]  /*e0e0*/  FMUL.FTZ R80, R100, R80 ;  /* 0x0000005064507220 */ /* 0x000fe60000410000 */
[----:B------:R-:W2:Y:S01]  /*e0f0*/  MUFU.EX2 R124, R124 ;  /* 0x0000007c007c7308 */ /* 0x000ea20000000800 */
[----:B---3--:R-:W-:Y:S01]  /*e100*/  FSEL R102, R6, RZ, P0 ;  /* 0x000000ff06667208 */ /* 0x008fe20000000000 */
[C---:B----4-:R-:W-:Y:S01]  /*e110*/  FMUL.FTZ R10, R101.reuse, R94 ;  /* 0x0000005e650a7220 */ /* 0x050fe20000410000 */
[C---:B------:R-:W-:Y:S01]  /*e120*/  FMUL.FTZ R11, R101.reuse, R95 ;  /* 0x0000005f650b7220 */ /* 0x040fe20000410000 */
[C---:B------:R-:W-:Y:S01]  /*e130*/  FMUL.FTZ R14, R101.reuse, R90 ;  /* 0x0000005a650e7220 */ /* 0x040fe20000410000 */
[----:B------:R-:W-:Y:S01]  /*e140*/  FMUL.FTZ R15, R101, R91 ;  /* 0x0000005b650f7220 */ /* 0x000fe20000410000 */
        /* <DEDUP_REMOVED lines=8> */
[----:B------:R-:W3:Y:S01]  /*e1d0*/  LDSM.16.MT88.4 R92, [R148+0x6000] ;  /* 0x00600000945c783b */ /* 0x000ee20000004200 */
[--C-:B------:R-:W-:Y:S03]  /*e1e0*/  FFMA.FTZ R132, R37, UR4, -R102.reuse ;  /* 0x0000000425847c23 */ /* 0x100fe60008010866 */
[----:B------:R-:W4:Y:S01]  /*e1f0*/  MUFU.EX2 R118, R118 ;  /* 0x0000007600767308 */ /* 0x000f220000000800 */
[C---:B------:R-:W-:Y:S01]  /*e200*/  FMUL.FTZ R6, R101.reuse, R98 ;  /* 0x0000006265067220 */ /* 0x040fe20000410000 */
[C---:B------:R-:W-:Y:S01]  /*e210*/  FMUL.FTZ R7, R101.reuse, R99 ;  /* 0x0000006365077220 */ /* 0x040fe20000410000 */
[C---:B------:R-:W-:Y:S01]  /*e220*/  FMUL.FTZ R4, R100.reuse, R96 ;  /* 0x0000006064047220 */ /* 0x040fe20000410000 */
[----:B------:R-:W-:Y:S01]  /*e230*/  FMUL.FTZ R5, R100, R97 ;  /* 0x0000006164057220 */ /* 0x000fe20000410000 */
[----:B--2---:R-:W-:Y:S01]  /*e240*/  F2FP.BF16.F32.PACK_AB R97, R124, R126 ;  /* 0x0000007e7c61723e */ /* 0x004fe200000010ff */
[----:B------:R-:W-:Y:S01]  /*e250*/  LDSM.16.MT88.4 R36, [R152+0x9000] ;  /* 0x009000009824783b */ /* 0x000fe20000004200 */
[C---:B------:R-:W-:Y:S03]  /*e260*/  FMUL.FTZ R70, R101.reuse, R70 ;  /* 0x0000004665467220 */ /* 0x040fe60000410000 */
        /* <DEDUP_REMOVED lines=8> */
[----:B------:R-:W2:Y:S01]  /*e2f0*/  MUFU.EX2 R121, R121 ;  /* 0x0000007900797308 */ /* 0x000ea20000000800 */
[----:B----4-:R-:W-:Y:S01]  /*e300*/  F2FP.BF16.F32.PACK_AB R99, R118, R119 ;  /* 0x000000777663723e */ /* 0x010fe200000010ff */
[----:B------:R-:W-:Y:S01]  /*e310*/  FMUL.FTZ R81, R100, R81 ;  /* 0x0000005164517220 */ /* 0x000fe20000410000 */
[--C-:B------:R-:W-:Y:S01]  /*e320*/  FFMA.FTZ R128, R12, UR4, -R102.reuse ;  /* 0x000000040c807c23 */ /* 0x100fe20008010866 */
[C---:B------:R-:W-:Y:S01]  /*e330*/  FMUL.FTZ R12, R100.reuse, R88 ;  /* 0x00000058640c7220 */ /* 0x040fe20000410000 */
[C---:B------:R-:W-:Y:S01]  /*e340*/  FMUL.FTZ R86, R101.reuse, R86 ;  /* 0x0000005665567220 */ /* 0x040fe20000410000 */
[----:B------:R-:W-:Y:S01]  /*e350*/  FMUL.FTZ R87, R101, R87 ;  /* 0x0000005765577220 */ /* 0x000fe20000410000 */
        /* <DEDUP_REMOVED lines=23> */
[----:B------:R-:W-:Y:S01]  /*e4d0*/  FFMA.FTZ R55, R59, UR4, -R117 ;  /* 0x000000043b377c23 */ /* 0x000fe20008010875 */
[--C-:B------:R-:W-:Y:S03]  /*e4e0*/  FFMA.FTZ R52, R52, UR4, -R102.reuse ;  /* 0x0000000434347c23 */ /* 0x100fe60008010866 */
[----:B------:R-:W2:Y:S01]  /*e4f0*/  MUFU.EX2 R122, R122 ;  /* 0x0000007a007a7308 */ /* 0x000ea20000000800 */
[----:B----4-:R-:W-:Y:S01]  /*e500*/  F2FP.BF16.F32.PACK_AB R98, R103, R120 ;  /* 0x000000786762723e */ /* 0x010fe200000010ff */
[--C-:B------:R-:W-:Y:S01]  /*e510*/  FFMA.FTZ R53, R53, UR4, -R102.reuse ;  /* 0x0000000435357c23 */ /* 0x100fe20008010866 */
[--C-:B------:R-:W-:Y:S01]  /*e520*/  FFMA.FTZ R56, R56, UR4, -R102.reuse ;  /* 0x0000000438387c23 */ /* 0x100fe20008010866 */
[----:B------:R-:W-:Y:S01]  /*e530*/  FFMA.FTZ R57, R57, UR4, -R102 ;  /* 0x0000000439397c23 */ /* 0x000fe20008010866 */
[----:B------:R-:W-:Y:S01]  /*e540*/  FFMA.FTZ R127, R100, R179, R127 ;  /* 0x000000b3647f7223 */ /* 0x000fe2000001007f */
[----:B------:R-:W-:Y:S01]  /*e550*/  FFMA.FTZ R126, R101, R178, R126 ;  /* 0x000000b2657e7223 */ /* 0x000fe2000001007e */
[----:B------:R-:W-:Y:S03]  /*e560*/  ISETP.GT.AND P0, PT, R164, 0x1, PT ;  /* 0x00000001a400780c */ /* 0x000fe60003f04270 */
[----:B------:R-:W-:Y:S01]  /*e570*/  MUFU.EX2 R123, R123 ;  /* 0x0000007b007b7308 */ /* 0x000fe20000000800 */
[C---:B-1----:R-:W-:Y:S05]  /*e580*/  HMMA.16816.F32.BF16 R4, R96.reuse, R104, R4 ;  /* 0x000000686004723c */ /* 0x042fea0000041804 */
[----:B------:R-:W-:Y:S01]  /*e590*/  FADD.FTZ R127, R121, R127 ;  /* 0x0000007f797f7221 */ /* 0x000fe20000010000 */
[C---:B------:R-:W-:Y:S03]  /*e5a0*/  HMMA.16816.F32.BF16 R8, R96.reuse, R106, R8 ;  /* 0x0000006a6008723c */ /* 0x040fe60000041808 */
[----:B------:R-:W-:Y:S01]  /*e5b0*/  MUFU.EX2 R128, R128 ;  /* 0x0000008000807308 */ /* 0x000fe20000000800 */
[----:B------:R-:W1:Y:S01]  /*e5c0*/  LDSM.16.MT88.4 R104, [R152+0x6800] ;  /* 0x006800009868783b */ /* 0x000e620000004200 */
[----:B------:R-:W-:Y:S01]  /*e5d0*/  FADD.FTZ R120, R120, R127 ;  /* 0x0000007f78787221 */ /* 0x000fe20000010000 */
[C---:B------:R-:W-:Y:S07]  /*e5e0*/  HMMA.16816.F32.BF16 R68, R96.reuse, R108, R68 ;  /* 0x0000006c6044723c */ /* 0x040fee0000041844 */
[----:B------:R-:W-:Y:S01]  /*e5f0*/  MUFU.EX2 R130, R130 ;  /* 0x0000008200827308 */ /* 0x000fe20000000800 */
[----:B------:R-:W-:Y:S01]  /*e600*/  FADD.FTZ R103, R103, R120 ;  /* 0x0000007867677221 */ /* 0x000fe20000010000 */
        /* <DEDUP_REMOVED lines=8> */
[C---:B---3--:R-:W-:Y:S07]  /*e690*/  HMMA.16816.F32.BF16 R84, R96.reuse, R92, R84 ;  /* 0x0000005c6054723c */ /* 0x048fee0000041854 */
[----:B------:R-:W-:Y:S01]  /*e6a0*/  MUFU.EX2 R42, R42 ;  /* 0x0000002a002a7308 */ /* 0x000fe20000000800 */
[--C-:B------:R-:W-:Y:S03]  /*e6b0*/  FFMA.FTZ R115, R13, UR4, -R102.reuse ;  /* 0x000000040d737c23 */ /* 0x100fe60008010866 */
[----:B------:R-:W-:Y:S01]  /*e6c0*/  FFMA.FTZ R114, R16, UR4, -R102 ;  /* 0x0000000410727c23 */ /* 0x000fe20008010866 */
[----:B------:R-:W-:Y:S01]  /*e6d0*/  FMUL.FTZ R13, R100, R89 ;  /* 0x00000059640d7220 */ /* 0x000fe20000410000 */
[----:B--2---:R-:W-:Y:S01]  /*e6e0*/  F2FP.BF16.F32.PACK_AB R17, R122, R125 ;  /* 0x0000007d7a11723e */ /* 0x004fe200000010ff */
[----:B------:R-:W2:Y:S03]  /*e6f0*/  LDSM.16.MT88.4 R88, [R149+0x6800] ;  /* 0x006800009558783b */ /* 0x000ea60000004200 */
[----:B------:R-:W3:Y:S01]  /*e700*/  MUFU.EX2 R115, R115 ;  /* 0x0000007300737308 */ /* 0x000ee20000000800 */
[----:B-----5:R-:W-:Y:S01]  /*e710*/  F2FP.BF16.F32.PACK_AB R19, R112, R123 ;  /* 0x0000007b7013723e */ /* 0x020fe200000010ff */
[----:B------:R-:W-:Y:S01]  /*e720*/  FADD.FTZ R119, R119, R126 ;  /* 0x0000007e77777221 */ /* 0x000fe20000010000 */
[----:B------:R-:W-:Y:S02]  /*e730*/  HMMA.16816.F32.BF16 R12, R96, R94, R12 ;  /* 0x0000005e600c723c */ /* 0x000fe4000004180c */
[----:B------:R-:W5:Y:S01]  /*e740*/  LDSM.16.MT88.4 R92, [R148+0x6800] ;  /* 0x00680000945c783b */ /* 0x000f620000004200 */
[----:B------:R-:W-:Y:S04]  /*e750*/  MOV R164, R116 ;  /* 0x0000007400a47202 */ /* 0x000fe80000000f00 */
[----:B------:R-:W-:Y:S01]  /*e760*/  MUFU.EX2 R114, R114 ;  /* 0x0000007200727308 */ /* 0x000fe20000000800 */
[----:B------:R-:W-:Y:S03]  /*e770*/  FADD.FTZ R118, R118, R119 ;  /* 0x0000007776767221 */ /* 0x000fe60000010000 */
[--C-:B------:R-:W-:Y:S01]  /*e780*/  FFMA.FTZ R58, R62, UR4, -R117.reuse ;  /* 0x000000043e3a7c23 */ /* 0x100fe20008010875 */
[----:B------:R-:W-:Y:S01]  /*e790*/  FFMA.FTZ R59, R63, UR4, -R117 ;  /* 0x000000043f3b7c23 */ /* 0x000fe20008010875 */
[----:B------:R-:W-:Y:S01]  /*e7a0*/  LDSM.16.MT88.4 R96, [R150+0x7000] ;  /* 0x007000009660783b */ /* 0x000fe20000004200 */
[----:B------:R-:W-:Y:S03]  /*e7b0*/  FADD.FTZ R125, R125, R118 ;  /* 0x000000767d7d7221 */ /* 0x000fe60000010000 */
[----:B------:R-:W1:Y:S01]  /*e7c0*/  MUFU.EX2 R113, R113 ;  /* 0x0000007100717308 */ /* 0x000e620000000800 */
[C---:B---3--:R-:W-:Y:S01]  /*e7d0*/  F2FP.BF16.F32.PACK_AB R16, R115.reuse, R128 ;  /* 0x000000807310723e */ /* 0x048fe200000010ff */
[----:B------:R-:W-:Y:S01]  /*e7e0*/  FADD.FTZ R128, R128, R103 ;  /* 0x0000006780807221 */ /* 0x000fe20000010000 */
[----:B------:R-:W-:Y:S01]  /*e7f0*/  FADD.FTZ R122, R122, R125 ;  /* 0x0000007d7a7a7221 */ /* 0x000fe20000010000 */
[----:B------:R-:W-:Y:S01]  /*e800*/  MOV R101, R2 ;  /* 0x0000000200657202 */ /* 0x000fe20000000f00 */
[----:B------:R-:W-:Y:S01]  /*e810*/  FFMA.FTZ R62, R66, UR4, -R117 ;  /* 0x00000004423e7c23 */ /* 0x000fe20008010875 */
[----:B------:R-:W-:Y:S01]  /*e820*/  FADD.FTZ R115, R115, R128 ;  /* 0x0000008073737221 */ /* 0x000fe20000010000 */
[----:B------:R-:W-:Y:S03]  /*e830*/  FADD.FTZ R123, R123, R122 ;  /* 0x0000007a7b7b7221 */ /* 0x000fe60000010000 */
[----:B------:R-:W-:Y:S01]  /*e840*/  MUFU.EX2 R43, R43 ;  /* 0x0000002b002b7308 */ /* 0x000fe20000000800 */
[--C-:B------:R-:W-:Y:S01]  /*e850*/  FFMA.FTZ R60, R60, UR4, -R102.reuse ;  /* 0x000000043c3c7c23 */ /* 0x100fe20008010866 */
[----:B------:R-:W-:Y:S01]  /*e860*/  MOV R100, R3 ;  /* 0x0000000300647202 */ /* 0x000fe20000000f00 */
[----:B------:R-:W-:Y:S07]  /*e870*/  FADD.FTZ R112, R112, R123 ;  /* 0x0000007b70707221 */ /* 0x000fee0000010000 */
[----:B------:R-:W-:Y:S01]  /*e880*/  MUFU.EX2 R131, R131 ;  /* 0x0000008300837308 */ /* 0x000fe20000000800 */
[----:B-1----:R-:W-:Y:S09]  /*e890*/  F2FP.BF16.F32.PACK_AB R18, R113, R114 ;  /* 0x000000727112723e */ /* 0x002ff200000010ff */
[----:B------:R-:W-:Y:S01]  /*e8a0*/  MUFU.EX2 R132, R132 ;  /* 0x0000008400847308 */ /* 0x000fe20000000800 */
[C---:B------:R-:W-:Y:S06]  /*e8b0*/  HMMA.16816.F32.BF16 R4, R16.reuse, R104, R4 ;  /* 0x000000681004723c */ /* 0x040fec0000041804 */
[C---:B------:R-:W-:Y:S03]  /*e8c0*/  HMMA.16816.F32.BF16 R8, R16.reuse, R106, R8 ;  /* 0x0000006a1008723c */ /* 0x040fe60000041808 */
[----:B------:R-:W-:Y:S02]  /*e8d0*/  MUFU.EX2 R40, R40 ;  /* 0x0000002800287308 */ /* 0x000fe40000000800 */
        /* <DEDUP_REMOVED lines=9> */
[----:B------:R-:W1:Y:S01]  /*e970*/  MUFU.EX2 R104, R104 ;  /* 0x0000006800687308 */ /* 0x000e620000000800 */
[----:B------:R-:W2:Y:S01]  /*e980*/  LDSM.16.MT88.4 R88, [R152+0x7000] ;  /* 0x007000009858783b */ /* 0x000ea20000004200 */
[----:B------:R-:W-:Y:S01]  /*e990*/  FFMA.FTZ R106, R27, UR4, -R117 ;  /* 0x000000041b6a7c23 */ /* 0x000fe20008010875 */
[--C-:B------:R-:W-:Y:S01]  /*e9a0*/  FFMA.FTZ R111, R20, UR4, -R102.reuse ;  /* 0x00000004146f7c23 */ /* 0x100fe20008010866 */
[--C-:B------:R-:W-:Y:S01]  /*e9b0*/  FFMA.FTZ R110, R21, UR4, -R102.reuse ;  /* 0x00000004156e7c23 */ /* 0x100fe20008010866 */
[--C-:B------:R-:W-:Y:S05]  /*e9c0*/  FFMA.FTZ R109, R24, UR4, -R102.reuse ;  /* 0x00000004186d7c23 */ /* 0x100fea0008010866 */
[----:B------:R-:W-:Y:S01]  /*e9d0*/  MUFU.EX2 R105, R105 ;  /* 0x0000006900697308 */ /* 0x000fe20000000800 */
[C---:B-----5:R-:W-:Y:S01]  /*e9e0*/  HMMA.16816.F32.BF16 R84, R16.reuse, R92, R84 ;  /* 0x0000005c1054723c */ /* 0x060fe20000041854 */
[----:B------:R-:W3:Y:S02]  /*e9f0*/  LDSM.16.MT88.4 R20, [R149+0x7000] ;  /* 0x007000009514783b */ /* 0x000ee40000004200 */
[----:B------:R-:W-:Y:S03]  /*ea00*/  FFMA.FTZ R108, R25, UR4, -R102 ;  /* 0x00000004196c7c23 */ /* 0x000fe60008010866 */
[----:B------:R-:W-:Y:S03]  /*ea10*/  HMMA.16816.F32.BF16 R12, R16, R94, R12 ;  /* 0x0000005e100c723c */ /* 0x000fe6000004180c */
[----:B------:R-:W4:Y:S01]  /*ea20*/  MUFU.EX2 R106, R106 ;  /* 0x0000006a006a7308 */ /* 0x000f220000000800 */
[----:B------:R-:W5:Y:S03]  /*ea30*/  LDSM.16.MT88.4 R24, [R148+0x7000] ;  /* 0x007000009418783b */ /* 0x000f660000004200 */
[C---:B-1----:R-:W-:Y:S01]  /*ea40*/  F2FP.BF16.F32.PACK_AB R17, R104.reuse, R107 ;  /* 0x0000006b6811723e */ /* 0x042fe200000010ff */
[----:B------:R-:W-:Y:S05]  /*ea50*/  FADD.FTZ R107, R107, R112 ;  /* 0x000000706b6b7221 */ /* 0x000fea0000010000 */
[----:B------:R-:W-:Y:S01]  /*ea60*/  MUFU.EX2 R111, R111 ;  /* 0x0000006f006f7308 */ /* 0x000fe20000000800 */
[----:B------:R-:W-:Y:S01]  /*ea70*/  LDSM.16.MT88.4 R92, [R152+0x9800] ;  /* 0x00980000985c783b */ /* 0x000fe20000004200 */
[----:B------:R-:W-:Y:S08]  /*ea80*/  FADD.FTZ R104, R104, R107 ;  /* 0x0000006b68687221 */ /* 0x000ff00000010000 */
[----:B------:R-:W1:Y:S01]  /*ea90*/  MUFU.EX2 R110, R110 ;  /* 0x0000006e006e7308 */ /* 0x000e620000000800 */
[C---:B----4-:R-:W-:Y:S01]  /*eaa0*/  F2FP.BF16.F32.PACK_AB R19, R106.reuse, R105 ;  /* 0x000000696a13723e */ /* 0x050fe200000010ff */
[----:B------:R-:W-:Y:S04]  /*eab0*/  FADD.FTZ R105, R105, R104 ;  /* 0x0000006869697221 */ /* 0x000fe80000010000 */
[----:B------:R-:W-:Y:S04]  /*eac0*/  FADD.FTZ R106, R106, R105 ;  /* 0x000000696a6a7221 */ /* 0x000fe80000010000 */
[----:B------:R-:W-:Y:S10]  /*ead0*/  MUFU.EX2 R109, R109 ;  /* 0x0000006d006d7308 */ /* 0x000ff40000000800 */
[----:B------:R-:W4:Y:S01]  /*eae0*/  MUFU.EX2 R108, R108 ;  /* 0x0000006c006c7308 */ /* 0x000f220000000800 */
[----:B-1----:R-:W-:Y:S09]  /*eaf0*/  F2FP.BF16.F32.PACK_AB R16, R110, R111 ;  /* 0x0000006f6e10723e */ /* 0x002ff200000010ff */
[----:B------:R-:W-:Y:S10]  /*eb00*/  MUFU.EX2 R46, R46 ;  /* 0x0000002e002e7308 */ /* 0x000ff40000000800 */
[----:B------:R-:W-:Y:S01]  /*eb10*/  MUFU.EX2 R41, R41 ;  /* 0x0000002900297308 */ /* 0x000fe20000000800 */
[----:B----4-:R-:W-:Y:S07]  /*eb20*/  F2FP.BF16.F32.PACK_AB R18, R108, R109 ;  /* 0x0000006d6c12723e */ /* 0x010fee00000010ff */
[C---:B--2---:R-:W-:Y:S02]  /*eb30*/  HMMA.16816.F32.BF16 R4, R16.reuse, R88, R4 ;  /* 0x000000581004723c */ /* 0x044fe40000041804 */
[----:B------:R-:W-:Y:S04]  /*eb40*/  MUFU.EX2 R50, R50 ;  /* 0x0000003200327308 */ /* 0x000fe80000000800 */
[C---:B------:R-:W-:Y:S06]  /*eb50*/  HMMA.16816.F32.BF16 R8, R16.reuse, R90, R8 ;  /* 0x0000005a1008723c */ /* 0x040fec0000041808 */
[----:B------:R-:W-:Y:S01]  /*eb60*/  MUFU.EX2 R47, R47 ;  /* 0x0000002f002f7308 */ /* 0x000fe20000000800 */
[--C-:B------:R-:W-:Y:S01]  /*eb70*/  FFMA.FTZ R89, R34, UR4, -R117.reuse ;  /* 0x0000000422597c23 */ /* 0x100fe20008010875 */
[C---:B------:R-:W-:Y:S03]  /*eb80*/  HMMA.16816.F32.BF16 R68, R16.reuse, R96, R68 ;  /* 0x000000601044723c */ /* 0x040fe60000041844 */
[--C-:B------:R-:W-:Y:S03]  /*eb90*/  FFMA.FTZ R91, R30, UR4, -R117.reuse ;  /* 0x000000041e5b7c23 */ /* 0x100fe60008010875 */
[C---:B------:R-:W-:Y:S02]  /*eba0*/  HMMA.16816.F32.BF16 R72, R16.reuse, R98, R72 ;  /* 0x000000621048723c */ /* 0x040fe40000041848 */
[----:B------:R-:W-:Y:S03]  /*ebb0*/  MUFU.EX2 R44, R44 ;  /* 0x0000002c002c7308 */ /* 0x000fe60000000800 */
[--C-:B------:R-:W-:Y:S01]  /*ebc0*/  FFMA.FTZ R90, R31, UR4, -R117.reuse ;  /* 0x000000041f5a7c23 */ /* 0x100fe20008010875 */
[C---:B---3--:R-:W-:Y:S06]  /*ebd0*/  HMMA.16816.F32.BF16 R76, R16.reuse, R20, R76 ;  /* 0x00000014104c723c */ /* 0x048fec000004184c */
[----:B------:R-:W-:Y:S01]  /*ebe0*/  MUFU.EX2 R45, R45 ;  /* 0x0000002d002d7308 */ /* 0x000fe20000000800 */
[--C-:B------:R-:W-:Y:S01]  /*ebf0*/  FFMA.FTZ R96, R28, UR4, -R102.reuse ;  /* 0x000000041c607c23 */ /* 0x100fe20008010866 */
[C---:B------:R-:W-:Y:S01]  /*ec00*/  HMMA.16816.F32.BF16 R80, R16.reuse, R22, R80 ;  /* 0x000000161050723c */ /* 0x040fe20000041850 */
[----:B------:R-:W-:Y:S02]  /*ec10*/  LDSM.16.MT88.4 R20, [R150+0x7800] ;  /* 0x007800009614783b */ /* 0x000fe40000004200 */
[--C-:B------:R-:W-:Y:S03]  /*ec20*/  FFMA.FTZ R97, R29, UR4, -R102.reuse ;  /* 0x000000041d617c23 */ /* 0x100fe60008010866 */
[C---:B-----5:R-:W-:Y:S02]  /*ec30*/  HMMA.16816.F32.BF16 R84, R16.reuse, R24, R84 ;  /* 0x000000181054723c */ /* 0x060fe40000041854 */
[----:B------:R-:W-:Y:S01]  /*ec40*/  MUFU.EX2 R91, R91 ;  /* 0x0000005b005b7308 */ /* 0x000fe20000000800 */
[----:B------:R-:W1:Y:S02]  /*ec50*/  LDSM.16.MT88.4 R28, [R152+0x7800] ;  /* 0x00780000981c783b */ /* 0x000e640000004200 */
[--C-:B------:R-:W-:Y:S01]  /*ec60*/  FFMA.FTZ R88, R35, UR4, -R117.reuse ;  /* 0x0000000423587c23 */ /* 0x100fe20008010875 */
[----:B------:R-:W-:Y:S06]  /*ec70*/  HMMA.16816.F32.BF16 R12, R16, R26, R12 ;  /* 0x0000001a100c723c */ /* 0x000fec000004180c */
[----:B------:R-:W2:Y:S01]  /*ec80*/  MUFU.EX2 R90, R90 ;  /* 0x0000005a005a7308 */ /* 0x000ea20000000800 */
[--C-:B------:R-:W-:Y:S01]  /*ec90*/  FFMA.FTZ R98, R32, UR4, -R102.reuse ;  /* 0x0000000420627c23 */ /* 0x100fe20008010866 */
[----:B------:R-:W-:Y:S01]  /*eca0*/  FFMA.FTZ R99, R33, UR4, -R102 ;  /* 0x0000000421637c23 */ /* 0x000fe20008010866 */
[----:B------:R-:W3:Y:S02]  /*ecb0*/  LDSM.16.MT88.4 R24, [R149+0x7800] ;  /* 0x007800009518783b */ /* 0x000ee40000004200 */
[----:B------:R-:W-:Y:S05]  /*ecc0*/  FFMA.FTZ R117, R67, UR4, -R117 ;  /* 0x0000000443757c23 */ /* 0x000fea0008010875 */
[----:B------:R-:W-:Y:S01]  /*ecd0*/  MUFU.EX2 R89, R89 ;  /* 0x0000005900597308 */ /* 0x000fe20000000800 */
[----:B------:R-:W-:Y:S09]  /*ece0*/  LDSM.16.MT88.4 R32, [R149+0x8800] ;  /* 0x008800009520783b */ /* 0x000ff20000004200 */
[----:B------:R-:W4:Y:S01]  /*ecf0*/  MUFU.EX2 R88, R88 ;  /* 0x0000005800587308 */ /* 0x000f220000000800 */
[C---:B--2---:R-:W-:Y:S01]  /*ed00*/  F2FP.BF16.F32.PACK_AB R17, R90.reuse, R91 ;  /* 0x0000005b5a11723e */ /* 0x044fe200000010ff */
[----:B------:R-:W-:Y:S04]  /*ed10*/  FADD.FTZ R91, R91, R106 ;  /* 0x0000006a5b5b7221 */ /* 0x000fe80000010000 */
[----:B------:R-:W-:Y:S04]  /*ed20*/  FADD.FTZ R90, R90, R91 ;  /* 0x0000005b5a5a7221 */ /* 0x000fe80000010000 */
[----:B------:R-:W-:Y:S10]  /*ed30*/  MUFU.EX2 R96, R96 ;  /* 0x0000006000607308 */ /* 0x000ff40000000800 */
[----:B------:R-:W2:Y:S01]  /*ed40*/  MUFU.EX2 R97, R97 ;  /* 0x0000006100617308 */ /* 0x000ea20000000800 */
[C---:B----4-:R-:W-:Y:S01]  /*ed50*/  F2FP.BF16.F32.PACK_AB R19, R88.reuse, R89 ;  /* 0x000000595813723e */ /* 0x050fe200000010ff */
[----:B------:R-:W-:Y:S04]  /*ed60*/  FADD.FTZ R89, R89, R90 ;  /* 0x0000005a59597221 */ /* 0x000fe80000010000 */
[----:B------:R-:W-:Y:S04]  /*ed70*/  FADD.FTZ R89, R88, R89 ;  /* 0x0000005958597221 */ /* 0x000fe80000010000 */
[----:B------:R-:W-:Y:S10]  /*ed80*/  MUFU.EX2 R98, R98 ;  /* 0x0000006200627308 */ /* 0x000ff40000000800 */
[----:B------:R-:W4:Y:S01]  /*ed90*/  MUFU.EX2 R99, R99 ;  /* 0x0000006300637308 */ /* 0x000f220000000800 */
[----:B--2---:R-:W-:Y:S09]  /*eda0*/  F2FP.BF16.F32.PACK_AB R16, R97, R96 ;  /* 0x000000606110723e */ /* 0x004ff200000010ff */
[----:B------:R-:W-:Y:S10]  /*edb0*/  MUFU.EX2 R48, R48 ;  /* 0x0000003000307308 */ /* 0x000ff40000000800 */
[----:B------:R-:W-:Y:S01]  /*edc0*/  MUFU.EX2 R49, R49 ;  /* 0x0000003100317308 */ /* 0x000fe20000000800 */
[----:B----4-:R-:W-:Y:S07]  /*edd0*/  F2FP.BF16.F32.PACK_AB R18, R99, R98 ;  /* 0x000000626312723e */ /* 0x010fee00000010ff */
[C---:B-1----:R-:W-:Y:S02]  /*ede0*/  HMMA.16816.F32.BF16 R4, R16.reuse, R28, R4 ;  /* 0x0000001c1004723c */ /* 0x042fe40000041804 */
[----:B------:R-:W-:Y:S04]  /*edf0*/  MUFU.EX2 R51, R51 ;  /* 0x0000003300337308 */ /* 0x000fe80000000800 */
[C---:B------:R-:W-:Y:S01]  /*ee00*/  HMMA.16816.F32.BF16 R8, R16.reuse, R30, R8 ;  /* 0x0000001e1008723c */ /* 0x040fe20000041808 */
[----:B------:R-:W1:Y:S05]  /*ee10*/  LDSM.16.MT88.4 R28, [R148+0x7800] ;  /* 0x00780000941c783b */ /* 0x000e6a0000004200 */
[----:B------:R-:W-:Y:S01]  /*ee20*/  MUFU.EX2 R134, R134 ;  /* 0x0000008600867308 */ /* 0x000fe20000000800 */
[C---:B------:R-:W-:Y:S09]  /*ee30*/  HMMA.16816.F32.BF16 R68, R16.reuse, R20, R68 ;  /* 0x000000141044723c */ /* 0x040ff20000041844 */
[----:B------:R-:W-:Y:S01]  /*ee40*/  MUFU.EX2 R54, R54 ;  /* 0x0000003600367308 */ /* 0x000fe20000000800 */
[C---:B------:R-:W-:Y:S01]  /*ee50*/  HMMA.16816.F32.BF16 R72, R16.reuse, R22, R72 ;  /* 0x000000161048723c */ /* 0x040fe20000041848 */
[----:B------:R-:W2:Y:S05]  /*ee60*/  LDSM.16.MT88.4 R20, [R152+0x8000] ;  /* 0x008000009814783b */ /* 0x000eaa0000004200 */
[C---:B---3--:R-:W-:Y:S03]  /*ee70*/  HMMA.16816.F32.BF16 R76, R16.reuse, R24, R76 ;  /* 0x00000018104c723c */ /* 0x048fe6000004184c */
[----:B------:R-:W-:Y:S03]  /*ee80*/  MUFU.EX2 R55, R55 ;  /* 0x0000003700377308 */ /* 0x000fe60000000800 */
[C---:B------:R-:W-:Y:S01]  /*ee90*/  HMMA.16816.F32.BF16 R80, R16.reuse, R26, R80 ;  /* 0x0000001a1050723c */ /* 0x040fe20000041850 */
[----:B------:R-:W3:Y:S06]  /*eea0*/  LDSM.16.MT88.4 R24, [R150+0x8000] ;  /* 0x008000009618783b */ /* 0x000eec0000004200 */
[----:B------:R-:W-:Y:S10]  /*eeb0*/  MUFU.EX2 R52, R52 ;  /* 0x0000003400347308 */ /* 0x000ff40000000800 */
[----:B------:R-:W-:Y:S01]  /*eec0*/  MUFU.EX2 R53, R53 ;  /* 0x0000003500357308 */ /* 0x000fe20000000800 */
[C---:B-1----:R-:W-:Y:S09]  /*eed0*/  HMMA.16816.F32.BF16 R84, R16.reuse, R28, R84 ;  /* 0x0000001c1054723c */ /* 0x042ff20000041854 */
[----:B------:R-:W-:Y:S01]  /*eee0*/  MUFU.EX2 R56, R56 ;  /* 0x0000003800387308 */ /* 0x000fe20000000800 */
[----:B------:R-:W-:Y:S01]  /*eef0*/  HMMA.16816.F32.BF16 R12, R16, R30, R12 ;  /* 0x0000001e100c723c */ /* 0x000fe2000004180c */
[----:B------:R-:W1:Y:S08]  /*ef00*/  LDSM.16.MT88.4 R28, [R149+0x8000] ;  /* 0x00800000951c783b */ /* 0x000e700000004200 */
[----:B------:R-:W-:Y:S02]  /*ef10*/  MUFU.EX2 R57, R57 ;  /* 0x0000003900397308 */ /* 0x000fe40000000800 */
[----:B------:R-:W-:Y:S01]  /*ef20*/  F2FP.BF16.F32.PACK_AB R17, R129, R130 ;  /* 0x000000828111723e */ /* 0x000fe200000010ff */
[----:B------:R-:W-:Y:S01]  /*ef30*/  FADD.FTZ R130, R130, R89 ;  /* 0x0000005982827221 */ /* 0x000fe20000010000 */
[----:B------:R-:W-:Y:S06]  /*ef40*/  F2FP.BF16.F32.PACK_AB R19, R43, R42 ;  /* 0x0000002a2b13723e */ /* 0x000fec00000010ff */
[----:B------:R-:W-:Y:S01]  /*ef50*/  MUFU.EX2 R58, R58 ;  /* 0x0000003a003a7308 */ /* 0x000fe20000000800 */
[----:B------:R-:W-:Y:S01]  /*ef60*/  F2FP.BF16.F32.PACK_AB R16, R132, R131 ;  /* 0x000000838410723e */ /* 0x000fe200000010ff */
[----:B------:R-:W-:Y:S01]  /*ef70*/  FADD.FTZ R129, R129, R130 ;  /* 0x0000008281817221 */ /* 0x000fe20000010000 */
[----:B------:R-:W-:Y:S03]  /*ef80*/  F2FP.BF16.F32.PACK_AB R18, R133, R40 ;  /* 0x000000288512723e */ /* 0x000fe600000010ff */
[----:B------:R-:W-:Y:S04]  /*ef90*/  FADD.FTZ R42, R42, R129 ;  /* 0x000000812a2a7221 */ /* 0x000fe80000010000 */
[----:B------:R-:W4:Y:S01]  /*efa0*/  MUFU.EX2 R59, R59 ;  /* 0x0000003b003b7308 */ /* 0x000f220000000800 */
[C---:B--2---:R-:W-:Y:S03]  /*efb0*/  HMMA.16816.F32.BF16 R4, R16.reuse, R20, R4 ;  /* 0x000000141004723c */ /* 0x044fe60000041804 */
[----:B------:R-:W-:Y:S03]  /*efc0*/  FADD.FTZ R43, R43, R42 ;  /* 0x0000002a2b2b7221 */ /* 0x000fe60000010000 */
[C---:B------:R-:W-:Y:S01]  /*efd0*/  HMMA.16816.F32.BF16 R8, R16.reuse, R22, R8 ;  /* 0x000000161008723c */ /* 0x040fe20000041808 */
[----:B------:R-:W2:Y:S02]  /*efe0*/  LDSM.16.MT88.4 R20, [R148+0x8000] ;  /* 0x008000009414783b */ /* 0x000ea40000004200 */
[----:B------:R-:W-:Y:S03]  /*eff0*/  MUFU.EX2 R62, R62 ;  /* 0x0000003e003e7308 */ /* 0x000fe60000000800 */
[C---:B---3--:R-:W-:Y:S07]  /*f000*/  HMMA.16816.F32.BF16 R68, R16.reuse, R24, R68 ;  /* 0x000000181044723c */ /* 0x048fee0000041844 */
[----:B------:R-:W3:Y:S01]  /*f010*/  MUFU.EX2 R117, R117 ;  /* 0x0000007500757308 */ /* 0x000ee20000000800 */
[----:B----4-:R-:W-:Y:S01]  /*f020*/  F2FP.BF16.F32.PACK_AB R89, R59, R58 ;  /* 0x0000003a3b59723e */ /* 0x010fe200000010ff */
[C---:B------:R-:W-:Y:S01]  /*f030*/  HMMA.16816.F32.BF16 R72, R16.reuse, R26, R72 ;  /* 0x0000001a1048723c */ /* 0x040fe20000041848 */
[----:B------:R-:W4:Y:S05]  /*f040*/  LDSM.16.MT88.4 R24, [R152+0x8800] ;  /* 0x008800009818783b */ /* 0x000f2a0000004200 */
[C---:B-1----:R-:W-:Y:S06]  /*f050*/  HMMA.16816.F32.BF16 R76, R16.reuse, R28, R76 ;  /* 0x0000001c104c723c */ /* 0x042fec000004184c */
[C---:B------:R-:W-:Y:S01]  /*f060*/  HMMA.16816.F32.BF16 R80, R16.reuse, R30, R80 ;  /* 0x0000001e1050723c */ /* 0x040fe20000041850 */
[----:B------:R-:W1:Y:S04]  /*f070*/  LDSM.16.MT88.4 R28, [R150+0x8800] ;  /* 0x00880000961c783b */ /* 0x000e680000004200 */
[----:B---3--:R-:W-:Y:S01]  /*f080*/  F2FP.BF16.F32.PACK_AB R91, R117, R62 ;  /* 0x0000003e755b723e */ /* 0x008fe200000010ff */
[C---:B--2---:R-:W-:Y:S06]  /*f090*/  HMMA.16816.F32.BF16 R84, R16.reuse, R20, R84 ;  /* 0x000000141054723c */ /* 0x044fec0000041854 */
[----:B------:R-:W-:Y:S01]  /*f0a0*/  HMMA.16816.F32.BF16 R12, R16, R22, R12 ;  /* 0x00000016100c723c */ /* 0x000fe2000004180c */
[----:B------:R-:W2:Y:S06]  /*f0b0*/  LDSM.16.MT88.4 R20, [R148+0x8800] ;  /* 0x008800009414783b */ /* 0x000eac0000004200 */
[----:B------:R-:W-:Y:S01]  /*f0c0*/  F2FP.BF16.F32.PACK_AB R17, R41, R46 ;  /* 0x0000002e2911723e */ /* 0x000fe200000010ff */
[----:B------:R-:W-:Y:S03]  /*f0d0*/  FADD.FTZ R46, R46, R43 ;  /* 0x0000002b2e2e7221 */ /* 0x000fe60000010000 */
[----:B------:R-:W-:Y:S01]  /*f0e0*/  F2FP.BF16.F32.PACK_AB R19, R47, R50 ;  /* 0x000000322f13723e */ /* 0x000fe200000010ff */
[----:B------:R-:W-:Y:S01]  /*f0f0*/  FADD.FTZ R41, R41, R46 ;  /* 0x0000002e29297221 */ /* 0x000fe20000010000 */
[----:B------:R-:W-:Y:S02]  /*f100*/  F2FP.BF16.F32.PACK_AB R16, R45, R44 ;  /* 0x0000002c2d10723e */ /* 0x000fe400000010ff */
[----:B------:R-:W-:Y:S01]  /*f110*/  F2FP.BF16.F32.PACK_AB R18, R49, R48 ;  /* 0x000000303112723e */ /* 0x000fe200000010ff */
[----:B------:R-:W-:Y:S04]  /*f120*/  FADD.FTZ R50, R50, R41 ;  /* 0x0000002932327221 */ /* 0x000fe80000010000 */
[----:B------:R-:W-:Y:S02]  /*f130*/  FADD.FTZ R50, R47, R50 ;  /* 0x000000322f327221 */ /* 0x000fe40000010000 */
[C---:B----4-:R-:W-:Y:S06]  /*f140*/  HMMA.16816.F32.BF16 R4, R16.reuse, R24, R4 ;  /* 0x000000181004723c */ /* 0x050fec0000041804 */
[C---:B------:R-:W-:Y:S05]  /*f150*/  HMMA.16816.F32.BF16 R8, R16.reuse, R26, R8 ;  /* 0x0000001a1008723c */ /* 0x040fea0000041808 */
[----:B------:R-:W-:Y:S01]  /*f160*/  F2FP.BF16.F32.PACK_AB R25, R134, R51 ;  /* 0x000000338619723e */ /* 0x000fe200000010ff */
[C---:B-1----:R-:W-:Y:S05]  /*f170*/  HMMA.16816.F32.BF16 R68, R16.reuse, R28, R68 ;  /* 0x0000001c1044723c */ /* 0x042fea0000041844 */
[----:B------:R-:W-:Y:S01]  /*f180*/  F2FP.BF16.F32.PACK_AB R27, R55, R54 ;  /* 0x00000036371b723e */ /* 0x000fe200000010ff */
[C---:B------:R-:W-:Y:S01]  /*f190*/  HMMA.16816.F32.BF16 R72, R16.reuse, R30, R72 ;  /* 0x0000001e1048723c */ /* 0x040fe20000041848 */
[----:B------:R-:W1:Y:S04]  /*f1a0*/  LDSM.16.MT88.4 R28, [R150+0x9000] ;  /* 0x00900000961c783b */ /* 0x000e680000004200 */
[----:B------:R-:W-:Y:S01]  /*f1b0*/  F2FP.BF16.F32.PACK_AB R24, R53, R52 ;  /* 0x000000343518723e */ /* 0x000fe200000010ff */
[C---:B------:R-:W-:Y:S05]  /*f1c0*/  HMMA.16816.F32.BF16 R76, R16.reuse, R32, R76 ;  /* 0x00000020104c723c */ /* 0x040fea000004184c */
[----:B------:R-:W-:Y:S01]  /*f1d0*/  F2FP.BF16.F32.PACK_AB R26, R57, R56 ;  /* 0x00000038391a723e */ /* 0x000fe200000010ff */
[C---:B------:R-:W-:Y:S01]  /*f1e0*/  HMMA.16816.F32.BF16 R80, R16.reuse, R34, R80 ;  /* 0x000000221050723c */ /* 0x040fe20000041850 */
[----:B------:R-:W3:Y:S05]  /*f1f0*/  LDSM.16.MT88.4 R32, [R149+0x9000] ;  /* 0x009000009520783b */ /* 0x000eea0000004200 */
[C---:B--2---:R-:W-:Y:S06]  /*f200*/  HMMA.16816.F32.BF16 R84, R16.reuse, R20, R84 ;  /* 0x000000141054723c */ /* 0x044fec0000041854 */
[----:B------:R-:W-:Y:S01]  /*f210*/  HMMA.16816.F32.BF16 R12, R16, R22, R12 ;  /* 0x00000016100c723c */ /* 0x000fe2000004180c */
[----:B------:R-:W2:Y:S04]  /*f220*/  LDSM.16.MT88.4 R16, [R148+0x9000] ;  /* 0x009000009410783b */ /* 0x000ea80000004200 */
[----:B------:R-:W-:Y:S01]  /*f230*/  FADD.FTZ R20, R114, R115 ;  /* 0x0000007372147221 */ /* 0x000fe20000010000 */
[C---:B------:R-:W-:Y:S01]  /*f240*/  HMMA.16816.F32.BF16 R4, R24.reuse, R36, R4 ;  /* 0x000000241804723c */ /* 0x040fe20000041804 */
[----:B------:R-:W-:Y:S04]  /*f250*/  MUFU.EX2 R36, R60 ;  /* 0x0000003c00247308 */ /* 0x000fe80000000800 */
[----:B------:R-:W-:Y:S01]  /*f260*/  FADD.FTZ R20, R113, R20 ;  /* 0x0000001471147221 */ /* 0x000fe20000010000 */
[C---:B------:R-:W-:Y:S05]  /*f270*/  HMMA.16816.F32.BF16 R8, R24.reuse, R38, R8 ;  /* 0x000000261808723c */ /* 0x040fea0000041808 */
[----:B------:R-:W-:Y:S01]  /*f280*/  FADD.FTZ R111, R111, R20 ;  /* 0x000000146f6f7221 */ /* 0x000fe20000010000 */
[C---:B-1----:R-:W-:Y:S01]  /*f290*/  HMMA.16816.F32.BF16 R68, R24.reuse, R28, R68 ;  /* 0x0000001c1844723c */ /* 0x042fe20000041844 */
[----:B------:R-:W1:Y:S04]  /*f2a0*/  LDSM.16.MT88.4 R20, [R150+0x9800] ;  /* 0x009800009614783b */ /* 0x000e680000004200 */
[--C-:B------:R-:W-:Y:S01]  /*f2b0*/  FFMA.FTZ R37, R61, UR4, -R102.reuse ;  /* 0x000000043d257c23 */ /* 0x100fe20008010866 */
[C---:B------:R-:W-:Y:S03]  /*f2c0*/  HMMA.16816.F32.BF16 R72, R24.reuse, R30, R72 ;  /* 0x0000001e1848723c */ /* 0x040fe60000041848 */
[----:B------:R-:W4:Y:S02]  /*f2d0*/  LDSM.16.MT88.4 R28, [R149+0x9800] ;  /* 0x00980000951c783b */ /* 0x000f240000004200 */
[--C-:B------:R-:W-:Y:S01]  /*f2e0*/  FFMA.FTZ R38, R64, UR4, -R102.reuse ;  /* 0x0000000440267c23 */ /* 0x100fe20008010866 */
[C---:B---3--:R-:W-:Y:S01]  /*f2f0*/  HMMA.16816.F32.BF16 R76, R24.reuse, R32, R76 ;  /* 0x00000020184c723c */ /* 0x048fe2000004184c */
[----:B------:R-:W3:Y:S04]  /*f300*/  MUFU.EX2 R37, R37 ;  /* 0x0000002500257308 */ /* 0x000ee80000000800 */
[----:B------:R-:W-:Y:S01]  /*f310*/  FADD.FTZ R110, R110, R111 ;  /* 0x0000006f6e6e7221 */ /* 0x000fe20000010000 */
[C---:B------:R-:W-:Y:S05]  /*f320*/  HMMA.16816.F32.BF16 R80, R24.reuse, R34, R80 ;  /* 0x000000221850723c */ /* 0x040fea0000041850 */
[----:B------:R-:W-:Y:S01]  /*f330*/  MUFU.EX2 R38, R38 ;  /* 0x0000002600267308 */ /* 0x000fe20000000800 */
[----:B------:R-:W-:Y:S01]  /*f340*/  FFMA.FTZ R102, R65, UR4, -R102 ;  /* 0x0000000441667c23 */ /* 0x000fe20008010866 */
[C---:B--2---:R-:W-:Y:S04]  /*f350*/  HMMA.16816.F32.BF16 R84, R24.reuse, R16, R84 ;  /* 0x000000101854723c */ /* 0x044fe80000041854 */
[----:B------:R-:W-:Y:S02]  /*f360*/  FADD.FTZ R109, R109, R110 ;  /* 0x0000006e6d6d7221 */ /* 0x000fe40000010000 */
[----:B------:R-:W-:Y:S02]  /*f370*/  HMMA.16816.F32.BF16 R12, R24, R18, R12 ;  /* 0x00000012180c723c */ /* 0x000fe4000004180c */
[----:B------:R-:W2:Y:S01]  /*f380*/  MUFU.EX2 R179, R102 ;  /* 0x0000006600b37308 */ /* 0x000ea20000000800 */
[----:B------:R-:W5:Y:S02]  /*f390*/  LDSM.16.MT88.4 R16, [R148+0x9800] ;  /* 0x009800009410783b */ /* 0x000f640000004200 */
[----:B------:R-:W-:Y:S01]  /*f3a0*/  FADD.FTZ R109, R108, R109 ;  /* 0x0000006d6c6d7221 */ /* 0x000fe20000010000 */
[----:B---3--:R-:W-:Y:S05]  /*f3b0*/  F2FP.BF16.F32.PACK_AB R88, R37, R36 ;  /* 0x000000242558723e */ /* 0x008fea00000010ff */
[----:B------:R-:W-:Y:S04]  /*f3c0*/  FADD.FTZ R96, R96, R109 ;  /* 0x0000006d60607221 */ /* 0x000fe80000010000 */
[----:B------:R-:W-:Y:S01]  /*f3d0*/  FADD.FTZ R97, R97, R96 ;  /* 0x0000006061617221 */ /* 0x000fe20000010000 */
[----:B--2---:R-:W-:Y:S03]  /*f3e0*/  F2FP.BF16.F32.PACK_AB R90, R179, R38 ;  /* 0x00000026b35a723e */ /* 0x004fe600000010ff */
[----:B------:R-:W-:Y:S04]  /*f3f0*/  FADD.FTZ R32, R98, R97 ;  /* 0x0000006162207221 */ /* 0x000fe80000010000 */
[----:B------:R-:W-:Y:S02]  /*f400*/  FADD.FTZ R32, R99, R32 ;  /* 0x0000002063207221 */ /* 0x000fe40000010000 */
        /* <DEDUP_REMOVED lines=10> */
[C---:B------:R-:W-:Y:S05]  /*f4b0*/  HMMA.16816.F32.BF16 R80, R88.reuse, R30, R80 ;  /* 0x0000001e5850723c */ /* 0x040fea0000041850 */
[----:B------:R-:W-:Y:S01]  /*f4c0*/  FADD.FTZ R45, R45, R44 ;  /* 0x0000002c2d2d7221 */ /* 0x000fe20000010000 */
[----:B------:R-:W-:Y:S01]  /*f4d0*/  FADD.FTZ R5, R51, R50 ;  /* 0x0000003233057221 */ /* 0x000fe20000010000 */
[C---:B-----5:R-:W-:Y:S04]  /*f4e0*/  HMMA.16816.F32.BF16 R84, R88.reuse, R16, R84 ;  /* 0x000000105854723c */ /* 0x060fe80000041854 */
        /* <DEDUP_REMOVED lines=15> */
[----:B------:R-:W-:Y:S04]  /*f5e0*/  FADD.FTZ R37, R37, R36 ;  /* 0x0000002425257221 */ /* 0x000fe80000010000 */
[----:B------:R-:W-:Y:S04]  /*f5f0*/  FADD.FTZ R38, R38, R37 ;  /* 0x0000002526267221 */ /* 0x000fe80000010000 */
[----:B------:R-:W-:Y:S01]  /*f600*/  FADD.FTZ R179, R179, R38 ;  /* 0x00000026b3b37221 */ /* 0x000fe20000010000 */
[----:B------:R-:W-:Y:S06]  /*f610*/  @P0 BRA `(.L_x_6538) ;  /* 0xffffffc000ac0947 */ /* 0x000fec000383ffff */
.L_x_6534:
[----:B------:R-:W1:Y:S01]  /*f620*/  SHFL.BFLY PT, R9, R178, 0x2, 0x1f ;  /* 0x0c401f00b2097f89 */ /* 0x000e6200000e0000 */
[----:B------:R-:W2:Y:S01]  /*f630*/  S2UR UR4, SR_CgaCtaId ;  /* 0x00000000000479c3 */ /* 0x000ea20000008800 */
[----:B------:R-:W-:Y:S01]  /*f640*/  MOV R7, 0x3f800000 ;  /* 0x3f80000000077802 */ /* 0x000fe20000000f00 */
[----:B------:R-:W-:Y:S01]  /*f650*/  IMAD.MOV.U32 R8, RZ, RZ, 0x3f800000 ;  /* 0x3f800000ff087424 */ /* 0x000fe200078e00ff */
[----:B------:R-:W3:Y:S01]  /*f660*/  SHFL.BFLY PT, R0, R179, 0x2, 0x1f ;  /* 0x0c401f00b3007f89 */ /* 0x000ee200000e0000 */
[----:B------:R-:W-:Y:S01]  /*f670*/  UMOV UR5, 0x400 ;  /* 0x0000040000057882 */ /* 0x000fe20000000000 */
[----:B------:R-:W-:Y:S01]  /*f680*/  MOV R16, 0x7f800000 ;  /* 0x7f80000000107802 */ /* 0x000fe20000000f00 */
[----:B------:R-:W4:Y:S01]  /*f690*/  S2R R5, SR_TID.X ;  /* 0x0000000000057919 */ /* 0x000f220000002100 */
[----:B-1----:R-:W-:Y:S01]  /*f6a0*/  FADD.FTZ R9, R9, R178 ;  /* 0x000000b209097221 */ /* 0x002fe20000010000 */
[----:B--2---:R-:W-:Y:S01]  /*f6b0*/  ULEA UR4, UR4, UR5, 0x18 ;  /* 0x0000000504047291 */ /* 0x004fe2000f8ec03f */
[----:B---3--:R-:W-:-:S03]  /*f6c0*/  FADD.FTZ R11, R0, R179 ;  /* 0x000000b3000b7221 */ /* 0x008fc60000010000 */
[----:B------:R-:W1:Y:S04]  /*f6d0*/  SHFL.BFLY PT, R4, R9, 0x1, 0x1f ;  /* 0x0c201f0009047f89 */ /* 0x000e6800000e0000 */
[----:B------:R-:W2:Y:S01]  /*f6e0*/  SHFL.BFLY PT, R6, R11, 0x1, 0x1f ;  /* 0x0c201f000b067f89 */ /* 0x000ea200000e0000 */
[----:B----4-:R-:W-:Y:S01]  /*f6f0*/  SHF.R.S32.HI R0, RZ, 0x1f, R5 ;  /* 0x0000001fff007819 */ /* 0x010fe20000011405 */
[----:B-1----:R-:W-:-:S03]  /*f700*/  FADD.FTZ R4, R9, R4 ;  /* 0x0000000409047221 */ /* 0x002fc60000010000 */
[----:B------:R-:W-:Y:S01]  /*f710*/  LEA.HI R9, R0, R5, RZ, 0x2 ;  /* 0x0000000500097211 */ /* 0x000fe200078f10ff */
[----:B--2---:R-:W-:-:S03]  /*f720*/  FADD.FTZ R6, R11, R6 ;  /* 0x000000060b067221 */ /* 0x004fc60000010000 */
[--C-:B------:R-:W-:Y:S02]  /*f730*/  SHF.R.S32.HI R11, RZ, 0x2, R9.reuse ;  /* 0x00000002ff0b7819 */ /* 0x100fe40000011409 */
[----:B------:R-:W-:Y:S02]  /*f740*/  SHF.R.S32.HI R10, RZ, 0x1f, R9 ;  /* 0x0000001fff0a7819 */ /* 0x000fe40000011409 */
[----:B------:R-:W-:Y:S02]  /*f750*/  FSETP.NE.FTZ.AND P4, PT, R6, RZ, PT ;  /* 0x000000ff0600720b */ /* 0x000fe40003f95000 */
[----:B------:R-:W-:Y:S02]  /*f760*/  LEA.HI R10, R10, R11, RZ, 0x3 ;  /* 0x0000000b0a0a7211 */ /* 0x000fe400078f18ff */
[----:B------:R-:W-:Y:S02]  /*f770*/  FSETP.NE.FTZ.AND P3, PT, R4, RZ, PT ;  /* 0x000000ff0400720b */ /* 0x000fe40003f75000 */
[----:B------:R-:W-:-:S02]  /*f780*/  LOP3.LUT R10, R10, 0xfffffff8, RZ, 0xc0, !PT ;  /* 0xfffffff80a0a7812 */ /* 0x000fc400078ec0ff */
[----:B------:R-:W-:Y:S02]  /*f790*/  LOP3.LUT R12, R9, 0x3ffffffc, RZ, 0xc0, !PT ;  /* 0x3ffffffc090c7812 */ /* 0x000fe400078ec0ff */
[----:B------:R-:W-:Y:S02]  /*f7a0*/  IADD3 R10, R11, -R10, RZ ;  /* 0x8000000a0b0a7210 */ /* 0x000fe40007ffe0ff */
[-C--:B------:R-:W-:Y:S01]  /*f7b0*/  LEA.HI R11, R0, R5.reuse, RZ, 0x5 ;  /* 0x00000005000b7211 */ /* 0x080fe200078f28ff */
[----:B------:R-:W1:Y:S01]  /*f7c0*/  @P4 MUFU.RCP R7, R6 ;  /* 0x0000000600074308 */ /* 0x000e620000001000 */
[----:B------:R-:W-:Y:S01]  /*f7d0*/  IADD3 R12, -R12, R5, RZ ;  /* 0x000000050c0c7210 */ /* 0x000fe20007ffe1ff */
[----:B------:R-:W-:Y:S01]  /*f7e0*/  IMAD.SHL.U32 R9, R10, 0x40, RZ ;  /* 0x000000400a097824 */ /* 0x000fe200078e00ff */
[----:B------:R-:W-:-:S04]  /*f7f0*/  SHF.R.S32.HI R13, RZ, 0x5, R11 ;  /* 0x00000005ff0d7819 */ /* 0x000fc8000001140b */
[----:B------:R-:W-:Y:S01]  /*f800*/  LOP3.LUT R14, R9, 0x1c0, RZ, 0xc0, !PT ;  /* 0x000001c0090e7812 */ /* 0x000fe200078ec0ff */
[----:B------:R-:W2:Y:S01]  /*f810*/  @P3 MUFU.RCP R8, R4 ;  /* 0x0000000400083308 */ /* 0x000ea20000001000 */
[----:B------:R-:W-:Y:S01]  /*f820*/  LOP3.LUT R9, R10, 0x1, RZ, 0xc0, !PT ;  /* 0x000000010a097812 */ /* 0x000fe200078ec0ff */
[----:B------:R-:W-:Y:S01]  /*f830*/  IMAD R12, R13, 0x200, R12 ;  /* 0x000002000d0c7824 */ /* 0x000fe200078e020c */
[----:B------:R-:W-:Y:S02]  /*f840*/  LEA.HI R15, R14, R14, RZ, 0x1d ;  /* 0x0000000e0e0f7211 */ /* 0x000fe400078fe8ff */
[----:B------:R-:W-:Y:S02]  /*f850*/  ISETP.NE.U32.AND P0, PT, R9, 0x1, PT ;  /* 0x000000010900780c */ /* 0x000fe40003f05070 */
[----:B------:R-:W-:Y:S01]  /*f860*/  MOV R9, 0x10 ;  /* 0x0000001000097802 */ /* 0x000fe20000000f00 */
[----:B------:R-:W-:Y:S01]  /*f870*/  IMAD.U32 R12, R12, 0x2, R15 ;  /* 0x000000020c0c7824 */ /* 0x000fe200078e000f */
[----:B------:R-:W-:Y:S01]  /*f880*/  R2P PR, R10, 0x6 ;  /* 0x000000060a007804 */ /* 0x000fe20000000000 */
[C---:B-1----:R-:W-:Y:S01]  /*f890*/  FMUL.FTZ R96, R7.reuse, R96 ;  /* 0x0000006007607220 */ /* 0x042fe20000410000 */
[----:B------:R-:W-:Y:S01]  /*f8a0*/  MOV R10, 0x20 ;  /* 0x00000020000a7802 */ /* 0x000fe20000000f00 */
[C---:B------:R-:W-:Y:S01]  /*f8b0*/  FMUL.FTZ R97, R7.reuse, R97 ;  /* 0x0000006107617220 */ /* 0x040fe20000410000 */
[----:B------:R-:W-:Y:S01]  /*f8c0*/  LEA R15, R12, UR4, 0x1 ;  /* 0x000000040c0f7c11 */ /* 0x000fe2000f8e08ff */
[C---:B------:R-:W-:Y:S01]  /*f8d0*/  FMUL.FTZ R92, R7.reuse, R92 ;  /* 0x0000005c075c7220 */ /* 0x040fe20000410000 */
[----:B------:R-:W-:Y:S01]  /*f8e0*/  FMUL.FTZ R93, R7, R93 ;  /* 0x0000005d075d7220 */ /* 0x000fe20000410000 */
[----:B------:R-:W-:Y:S01]  /*f8f0*/  SEL R9, R9, 0xfffffff0, P0 ;  /* 0xfffffff009097807 */ /* 0x000fe20000000000 */
[C---:B--2---:R-:W-:Y:S01]  /*f900*/  FMUL.FTZ R99, R8.reuse, R99 ;  /* 0x0000006308637220 */ /* 0x044fe20000410000 */
[C---:B------:R-:W-:Y:S01]  /*f910*/  FMUL.FTZ R98, R8.reuse, R98 ;  /* 0x0000006208627220 */ /* 0x040fe20000410000 */
        /* <DEDUP_REMOVED lines=17> */
[----:B------:R-:W-:Y:S01]  /*fa30*/  F2FP.BF16.F32.PACK_AB R96, R97, R96 ;  /* 0x000000606160723e */ /* 0x000fe200000010ff */
[----:B------:R-:W-:Y:S01]  /*fa40*/  FMUL.FTZ R80, R7, R80 ;  /* 0x0000005007507220 */ /* 0x000fe20000410000 */
[----:B------:R-:W-:Y:S01]  /*fa50*/  F2FP.BF16.F32.PACK_AB R98, R99, R98 ;  /* 0x000000626362723e */ /* 0x000fe200000010ff */
[----:B------:R-:W-:Y:S01]  /*fa60*/  FMUL.FTZ R81, R7, R81 ;  /* 0x0000005107517220 */ /* 0x000fe20000410000 */
[----:B------:R-:W-:Y:S01]  /*fa70*/  IADD3 R17, R15, R9, RZ ;  /* 0x000000090f117210 */ /* 0x000fe20007ffe0ff */
[C---:B------:R-:W-:Y:S01]  /*fa80*/  FMUL.FTZ R83, R8.reuse, R83 ;  /* 0x0000005308537220 */ /* 0x040fe20000410000 */
[C---:B------:R-:W-:Y:S01]  /*fa90*/  FMUL.FTZ R82, R8.reuse, R82 ;  /* 0x0000005208527220 */ /* 0x040fe20000410000 */
        /* <DEDUP_REMOVED lines=9> */
[----:B------:R-:W-:Y:S01]  /*fb30*/  FMUL.FTZ R8, R8, R90 ;  /* 0x0000005a08087220 */ /* 0x000fe20000410000 */
[----:B------:R-:W-:Y:S01]  /*fb40*/  F2FP.BF16.F32.PACK_AB R68, R69, R68 ;  /* 0x000000444544723e */ /* 0x000fe200000010ff */
[----:B------:R-:W-:Y:S01]  /*fb50*/  IMAD.IADD R21, R15, 0x1, R10 ;  /* 0x000000010f157824 */ /* 0x000fe200078e020a */
[----:B------:R-:W-:Y:S01]  /*fb60*/  F2FP.BF16.F32.PACK_AB R70, R71, R70 ;  /* 0x000000464746723e */ /* 0x000fe200000010ff */
[----:B------:R-:W-:Y:S01]  /*fb70*/  STS [R15], R96 ;  /* 0x000000600f007388 */ /* 0x000fe20000000800 */
[----:B------:R-:W-:Y:S01]  /*fb80*/  IADD3 R9, R9, R19, RZ ;  /* 0x0000001309097210 */ /* 0x000fe20007ffe0ff */
[----:B------:R-:W1:Y:S01]  /*fb90*/  @P4 LDC R12, c[0x0][0x2e8] ;  /* 0x0000ba00ff0c4b82 */ /* 0x000e620000000800 */
[----:B------:R-:W-:Y:S01]  /*fba0*/  F2FP.BF16.F32.PACK_AB R72, R73, R72 ;  /* 0x000000484948723e */ /* 0x000fe200000010ff */
[----:B------:R2:W-:Y:S01]  /*fbb0*/  STS [R15+0x400], R98 ;  /* 0x000400620f007388 */ /* 0x0005e20000000800 */
[----:B------:R-:W-:Y:S01]  /*fbc0*/  F2FP.BF16.F32.PACK_AB R74, R75, R74 ;  /* 0x0000004a4b4a723e */ /* 0x000fe200000010ff */
[----:B------:R-:W3:Y:S01]  /*fbd0*/  @P4 MUFU.LG2 R6, R6 ;  /* 0x0000000600064308 */ /* 0x000ee20000000c00 */
[----:B------:R-:W-:Y:S01]  /*fbe0*/  IADD3 R23, R17, R10, RZ ;  /* 0x0000000a11177210 */ /* 0x000fe20007ffe0ff */
[----:B------:R-:W-:Y:S01]  /*fbf0*/  STS [R17], R92 ;  /* 0x0000005c11007388 */ /* 0x000fe20000000800 */
[----:B------:R-:W-:Y:S01]  /*fc00*/  F2FP.BF16.F32.PACK_AB R76, R77, R76 ;  /* 0x0000004c4d4c723e */ /* 0x000fe200000010ff */
[----:B------:R-:W-:Y:S01]  /*fc10*/  ULDC.U8 UR4, c[0x0][0x3d8] ;  /* 0x0000f60000047ab9 */ /* 0x000fe20000000000 */
[----:B------:R-:W-:Y:S01]  /*fc20*/  F2FP.BF16.F32.PACK_AB R78, R79, R78 ;  /* 0x0000004e4f4e723e */ /* 0x000fe200000010ff */
[----:B------:R4:W-:Y:S01]  /*fc30*/  STS [R17+0x400], R94 ;  /* 0x0004005e11007388 */ /* 0x0009e20000000800 */
[----:B------:R-:W-:Y:S01]  /*fc40*/  F2FP.BF16.F32.PACK_AB R80, R81, R80 ;  /* 0x000000505150723e */ /* 0x000fe200000010ff */
[----:B------:R-:W5:Y:S01]  /*fc50*/  @P3 MUFU.LG2 R4, R4 ;  /* 0x0000000400043308 */ /* 0x000f620000000c00 */
[----:B------:R-:W-:Y:S01]  /*fc60*/  F2FP.BF16.F32.PACK_AB R82, R83, R82 ;  /* 0x000000525352723e */ /* 0x000fe200000010ff */
[----:B------:R-:W-:Y:S01]  /*fc70*/  STS [R21], R68 ;  /* 0x0000004415007388 */ /* 0x000fe20000000800 */
[----:B------:R-:W-:-:S02]  /*fc80*/  F2FP.BF16.F32.PACK_AB R84, R85, R84 ;  /* 0x000000545554723e */ /* 0x000fc400000010ff */
[----:B------:R-:W-:Y:S01]  /*fc90*/  F2FP.BF16.F32.PACK_AB R86, R87, R86 ;  /* 0x000000565756723e */ /* 0x000fe200000010ff */
[----:B------:R-:W-:Y:S01]  /*fca0*/  STS [R21+0x400], R70 ;  /* 0x0004004615007388 */ /* 0x000fe20000000800 */
[----:B------:R-:W-:Y:S02]  /*fcb0*/  F2FP.BF16.F32.PACK_AB R7, R7, R88 ;  /* 0x000000580707723e */ /* 0x000fe400000010ff */
[----:B------:R-:W-:Y:S01]  /*fcc0*/  F2FP.BF16.F32.PACK_AB R8, R91, R8 ;  /* 0x000000085b08723e */ /* 0x000fe200000010ff */
[----:B------:R-:W-:Y:S01]  /*fcd0*/  STS [R23], R72 ;  /* 0x0000004817007388 */ /* 0x000fe20000000800 */
[----:B------:R-:W-:Y:S01]  /*fce0*/  ISETP.NE.AND P0, PT, RZ, UR4, PT ;  /* 0x00000004ff007c0c */ /* 0x000fe2000bf05270 */
[----:B---3--:R-:W-:Y:S01]  /*fcf0*/  @P4 FMUL.FTZ R6, R6, 0.69314718246459960938 ;  /* 0x3f31721806064820 */ /* 0x008fe20000410000 */
[----:B------:R-:W-:Y:S01]  /*fd00*/  MOV R14, 0x7f800000 ;  /* 0x7f800000000e7802 */ /* 0x000fe20000000f00 */
[----:B------:R-:W-:Y:S01]  /*fd10*/  STS [R23+0x400], R74 ;  /* 0x0004004a17007388 */ /* 0x000fe20000000800 */
[----:B--2---:R-:W2:Y:S01]  /*fd20*/  @P3 LDC R15, c[0x0][0x2e8] ;  /* 0x0000ba00ff0f3b82 */ /* 0x004ea20000000800 */
[----:B-1----:R-:W-:-:S02]  /*fd30*/  @P4 FFMA.FTZ R14, R3, R12, R6 ;  /* 0x0000000c030e4223 */ /* 0x002fc40000010006 */
[----:B------:R-:W-:Y:S04]  /*fd40*/  STS [R19], R76 ;  /* 0x0000004c13007388 */ /* 0x000fe80000000800 */
[----:B------:R-:W-:Y:S01]  /*fd50*/  STS [R19+0x400], R78 ;  /* 0x0004004e13007388 */ /* 0x000fe20000000800 */
[C---:B----4-:R-:W-:Y:S01]  /*fd60*/  IADD3 R17, R10.reuse, R19, RZ ;  /* 0x000000130a117210 */ /* 0x050fe20007ffe0ff */
[----:B------:R-:W-:Y:S02]  /*fd70*/  IMAD.IADD R10, R10, 0x1, R9 ;  /* 0x000000010a0a7824 */ /* 0x000fe400078e0209 */
[----:B------:R-:W-:Y:S04]  /*fd80*/  STS [R9], R80 ;  /* 0x0000005009007388 */ /* 0x000fe80000000800 */
[----:B------:R5:W-:Y:S04]  /*fd90*/  STS [R9+0x400], R82 ;  /* 0x0004005209007388 */ /* 0x000be80000000800 */
[----:B------:R1:W-:Y:S04]  /*fda0*/  STS [R17], R84 ;  /* 0x0000005411007388 */ /* 0x0003e80000000800 */
[----:B------:R1:W-:Y:S04]  /*fdb0*/  STS [R17+0x400], R86 ;  /* 0x0004005611007388 */ /* 0x0003e80000000800 */
[----:B------:R1:W-:Y:S04]  /*fdc0*/  STS [R10], R7 ;  /* 0x000000070a007388 */ /* 0x0003e80000000800 */
[----:B------:R1:W-:Y:S01]  /*fdd0*/  STS [R10+0x400], R8 ;  /* 0x000400080a007388 */ /* 0x0003e20000000800 */
[----:B-----5:R-:W-:-:S04]  /*fde0*/  @P3 FMUL.FTZ R9, R4, 0.69314718246459960938 ;  /* 0x3f31721804093820 */ /* 0x020fc80000410000 */
[----:B--2---:R-:W-:Y:S01]  /*fdf0*/  @P3 FFMA.FTZ R16, R2, R15, R9 ;  /* 0x0000000f02103223 */ /* 0x004fe20000010009 */
[----:B------:R-:W-:Y:S06]  /*fe00*/  @!P0 BRA `(.L_x_6539) ;  /* 0x0000000000248947 */ /* 0x000fec0003800000 */
[----:B-1----:R-:W1:Y:S01]  /*fe10*/  S2R R8, SR_CTAID.Y ;  /* 0x0000000000087919 */ /* 0x002e620000002600 */
[----:B------:R-:W1:Y:S01]  /*fe20*/  LDC R3, c[0x0][0x2c4] ;  /* 0x0000b100ff037b82 */ /* 0x000e620000000800 */
[----:B------:R-:W-:-:S07]  /*fe30*/  ISETP.NE.AND P0, PT, R167, -0x1, PT ;  /* 0xffffffffa700780c */ /* 0x000fce0003f05270 */
[----:B------:R-:W2:Y:S08]  /*fe40*/  S2UR UR6, SR_CTAID.Z ;  /* 0x00000000000679c3 */ /* 0x000eb00000002700 */
[----:B------:R-:W2:Y:S01]  /*fe50*/  LDC R9, c[0x0][0x2e4] ;  /* 0x0000b900ff097b82 */ /* 0x000ea20000000800 */
[----:B-1----:R-:W-:-:S05]  /*fe60*/  IMAD R2, R8, R3, RZ ;  /* 0x0000000308027224 */ /* 0x002fca00078e02ff */
[----:B------:R-:W-:-:S05]  /*fe70*/  SEL R2, R2, R167, !P0 ;  /* 0x000000a702027207 */ /* 0x000fca0004000000 */
[----:B--2---:R-:W-:Y:S01]  /*fe80*/  IMAD R9, R9, UR6, R2 ;  /* 0x0000000609097c24 */ /* 0x004fe2000f8e0202 */
[----:B------:R-:W-:Y:S06]  /*fe90*/  BRA `(.L_x_6540) ;  /* 0x0000000000187947 */ /* 0x000fec0003800000 */
.L_x_6539:
[----:B-1----:R-:W1:Y:S01]  /*fea0*/  S2R R8, SR_CTAID.Y ;  /* 0x0000000000087919 */ /* 0x002e620000002600 */
[----:B------:R-:W1:Y:S08]  /*feb0*/  S2UR UR6, SR_CTAID.Z ;  /* 0x00000000000679c3 */ /* 0x000e700000002700 */
[----:B------:R-:W1:Y:S08]  /*fec0*/  LDC R3, c[0x0][0x270] ;  /* 0x00009c00ff037b82 */ /* 0x000e700000000800 */
[----:B------:R-:W2:Y:S01]  /*fed0*/  LDC R9, c[0x0][0x2c4] ;  /* 0x0000b100ff097b82 */ /* 0x000ea20000000800 */
[----:B-1----:R-:W-:-:S04]  /*fee0*/  IMAD R2, R8, R3, UR6 ;  /* 0x0000000608027e24 */ /* 0x002fc8000f8e0203 */
[----:B--2---:R-:W-:-:S07]  /*fef0*/  IMAD R9, R2, R9, RZ ;  /* 0x0000000902097224 */ /* 0x004fce00078e02ff */
.L_x_6540:
[----:B------:R-:W-:Y:S01]  /*ff00*/  LOP3.LUT R10, R11, 0xffffffe0, RZ, 0xc0, !PT ;  /* 0xffffffe00b0a7812 */ /* 0x000fe200078ec0ff */
[----:B------:R-:W1:Y:S01]  /*ff10*/  LDC.64 R2, c[0x0][0x290] ;  /* 0x0000a400ff027b82 */ /* 0x000e620000000a00 */
[----:B------:R-:W-:Y:S01]  /*ff20*/  SHF.R.S32.HI R4, RZ, 0x1f, R13 ;  /* 0x0000001fff047819 */ /* 0x000fe2000001140d */
[----:B------:R-:W-:Y:S02]  /*ff30*/  BSSY B0, `(.L_x_6541) ;  /* 0x0000017000007945 */ /* 0x000fe40003800000 */
[----:B------:R-:W-:Y:S01]  /*ff40*/  IMAD.IADD R10, R5, 0x1, -R10 ;  /* 0x00000001050a7824 */ /* 0x000fe200078e0a0a */
[----:B------:R-:W-:-:S03]  /*ff50*/  LEA.HI R4, R4, R13, RZ, 0x2 ;  /* 0x0000000d04047211 */ /* 0x000fc600078f10ff */
[----:B------:R-:W2:Y:S08]  /*ff60*/  LDC.64 R6, c[0x0][0x298] ;  /* 0x0000a600ff067b82 */ /* 0x000eb00000000a00 */
[----:B------:R-:W-:Y:S01]  /*ff70*/  BAR.SYNC.DEFER_BLOCKING 0x0 ;  /* 0x0000000000007b1d */ /* 0x000fe20000010000 */
[----:B------:R-:W-:Y:S02]  /*ff80*/  LOP3.LUT P0, RZ, R10, 0x3, RZ, 0xc0, !PT ;  /* 0x000000030aff7812 */ /* 0x000fe4000780c0ff */
        /* <DEDUP_REMOVED lines=17> */
.L_x_6542:
[----:B------:R-:W-:Y:S05]  /*100a0*/  BSYNC B0 ;  /* 0x0000000000007941 */ /* 0x000fea0003800000 */
.L_x_6541:
[----:B------:R-:W4:Y:S01]  /*100b0*/  S2UR UR7, SR_CTAID.X ;  /* 0x00000000000779c3 */ /* 0x000f220000002500 */
[----:B------:R-:W5:Y:S01]  /*100c0*/  S2R R4, SR_TID.X ;  /* 0x0000000000047919 */ /* 0x000f620000002100 */
[----:B------:R-:W-:Y:S01]  /*100d0*/  SHF.R.S32.HI R9, RZ, 0x1f, R8 ;  /* 0x0000001fff097819 */ /* 0x000fe20000011408 */
[-C--:B-1----:R-:W-:Y:S01]  /*100e0*/  IMAD.WIDE.U32 R12, R8, R2.reuse, RZ ;  /* 0x00000002080c7225 */ /* 0x082fe200078e00ff */
[----:B------:R-:W-:Y:S01]  /*100f0*/  LEA.HI R0, R0, R5, RZ, 0x3 ;  /* 0x0000000500007211 */ /* 0x000fe200078f18ff */
[----:B------:R-:W-:Y:S01]  /*10100*/  ULDC UR5, c[0x0][0x2d0] ;  /* 0x0000b40000057ab9 */ /* 0x000fe20000000800 */
[----:B------:R-:W-:Y:S01]  /*10110*/  ISETP.NE.AND P1, PT, R167, -0x1, PT ;  /* 0xffffffffa700780c */ /* 0x000fe20003f25270 */
[----:B------:R-:W-:Y:S01]  /*10120*/  IMAD R9, R9, R2, RZ ;  /* 0x0000000209097224 */ /* 0x000fe200078e02ff */
[----:B------:R-:W-:Y:S01]  /*10130*/  SHF.R.S32.HI R169, RZ, 0x1f, R168 ;  /* 0x0000001fffa97819 */ /* 0x000fe200000114a8 */
[C---:B--23--:R-:W-:Y:S01]  /*10140*/  IMAD.WIDE.U32 R14, R167.reuse, R6, RZ ;  /* 0x00000006a70e7225 */ /* 0x04cfe200078e00ff */
[----:B------:R-:W-:Y:S01]  /*10150*/  ISETP.GE.AND P0, PT, R168, UR5, PT ;  /* 0x00000005a8007c0c */ /* 0x000fe2000bf06270 */
[----:B------:R-:W-:Y:S01]  /*10160*/  BSSY B0, `(.L_x_6543) ;  /* 0x000002b000007945 */ /* 0x000fe20003800000 */
[----:B------:R-:W-:Y:S01]  /*10170*/  SHF.R.S32.HI R0, RZ, 0x3, R0 ;  /* 0x00000003ff007819 */ /* 0x000fe20000011400 */
[----:B------:R-:W-:Y:S01]  /*10180*/  IMAD R5, R8, R3, R9 ;  /* 0x0000000308057224 */ /* 0x000fe200078e0209 */
[----:B------:R-:W-:Y:S01]  /*10190*/  SEL R12, R12, R14, !P1 ;  /* 0x0000000e0c0c7207 */ /* 0x000fe20004800000 */
[----:B------:R-:W1:Y:S01]  /*101a0*/  LDC.64 R2, c[0x0][0x2a0] ;  /* 0x0000a800ff027b82 */ /* 0x000e620000000a00 */
[----:B------:R-:W-:Y:S01]  /*101b0*/  IMAD R167, R167, R7, R15 ;  /* 0x00000007a7a77224 */ /* 0x000fe200078e020f */
[----:B------:R2:W3:Y:S01]  /*101c0*/  LDS.128 R8, [R165+0x1800] ;  /* 0x00180000a5087984 */ /* 0x0004e20000000c00 */
[----:B------:R-:W-:-:S02]  /*101d0*/  VIADD R16, R0, 0x10 ;  /* 0x0000001000107836 */ /* 0x000fc40000000000 */
[----:B------:R-:W-:-:S03]  /*101e0*/  @!P1 IMAD.IADD R167, R13, 0x1, R5 ;  /* 0x000000010da79824 */ /* 0x000fc600078e0205 */
[----:B------:R-:W-:Y:S01]  /*101f0*/  ISETP.GE.OR P3, PT, R16, R159, P0 ;  /* 0x0000009f1000720c */ /* 0x000fe20000766670 */
[----:B----4-:R-:W-:-:S04]  /*10200*/  USHF.L.U32 UR7, UR7, 0x6, URZ ;  /* 0x0000000607077899 */ /* 0x010fc8000800063f */
[----:B------:R-:W-:Y:S02]  /*10210*/  USHF.R.S32.HI UR4, URZ, 0x1f, UR7 ;  /* 0x0000001f3f047899 */ /* 0x000fe40008011407 */
[----:B------:R-:W-:Y:S01]  /*10220*/  IMAD.WIDE.U32 R168, R6, UR7, R168 ;  /* 0x0000000706a87c25 */ /* 0x000fe2000f8e00a8 */
[----:B-----5:R-:W-:-:S03]  /*10230*/  SHF.R.S32.HI R5, RZ, 0x1f, R4 ;  /* 0x0000001fff057819 */ /* 0x020fc60000011404 */
[----:B------:R-:W-:Y:S01]  /*10240*/  IMAD R14, R6, UR4, RZ ;  /* 0x00000004060e7c24 */ /* 0x000fe2000f8e02ff */
[----:B------:R-:W-:Y:S01]  /*10250*/  IADD3 R12, P1, R12, R168, RZ ;  /* 0x000000a80c0c7210 */ /* 0x000fe20007f3e0ff */
[----:B------:R-:W-:Y:S01]  /*10260*/  USHF.R.S32.HI UR4, URZ, 0x1f, UR6 ;  /* 0x0000001f3f047899 */ /* 0x000fe20008011406 */
[----:B------:R-:W-:Y:S01]  /*10270*/  LEA.HI R5, R5, R4, RZ, 0x3 ;  /* 0x0000000405057211 */ /* 0x000fe200078f18ff */
[----:B------:R-:W-:Y:S02]  /*10280*/  IMAD R14, R7, UR7, R14 ;  /* 0x00000007070e7c24 */ /* 0x000fe4000f8e020e */
[----:B------:R-:W-:Y:S02]  /*10290*/  VIADD R4, R0, 0x30 ;  /* 0x0000003000047836 */ /* 0x000fe40000000000 */
[----:B------:R-:W-:Y:S01]  /*102a0*/  VIADD R15, R166, -UR7 ;  /* 0x80000007a60f7c36 */ /* 0x000fe20008000000 */
[----:B------:R-:W-:Y:S01]  /*102b0*/  IADD3.X R13, R167, R169, R14, P1, !PT ;  /* 0x000000a9a70d7210 */ /* 0x000fe20000ffe40e */
[----:B------:R-:W-:Y:S01]  /*102c0*/  VIADD R14, R0, 0x20 ;  /* 0x00000020000e7836 */ /* 0x000fe20000000000 */
[----:B------:R-:W-:Y:S01]  /*102d0*/  ISETP.GE.OR P1, PT, R4, R159, P0 ;  /* 0x0000009f0400720c */ /* 0x000fe20000726670 */
[----:B-1----:R-:W-:-:S03]  /*102e0*/  IMAD R16, R2, UR4, RZ ;  /* 0x0000000402107c24 */ /* 0x002fc6000f8e02ff */
[----:B------:R-:W-:Y:S01]  /*102f0*/  ISETP.GE.OR P2, PT, R14, R159, P0 ;  /* 0x0000009f0e00720c */ /* 0x000fe20000746670 */
[----:B------:R-:W-:Y:S01]  /*10300*/  IMAD R21, R3, UR6, R16 ;  /* 0x0000000603157c24 */ /* 0x000fe2000f8e0210 */
[----:B------:R-:W-:Y:S01]  /*10310*/  ISETP.GE.OR P0, PT, R0, R15, P0 ;  /* 0x0000000f0000720c */ /* 0x000fe20000706670 */
[----:B------:R-:W-:Y:S01]  /*10320*/  IMAD.WIDE.U32 R16, R2, UR6, R12 ;  /* 0x0000000602107c25 */ /* 0x000fe2000f8e000c */
[----:B------:R-:W-:Y:S01]  /*10330*/  SHF.R.S32.HI R3, RZ, 0x3, R5 ;  /* 0x00000003ff037819 */ /* 0x000fe20000011405 */
[----:B------:R2:W1:Y:S02]  /*10340*/  LDS.128 R12, [R165] ;  /* 0x00000000a50c7984 */ /* 0x0004640000000c00 */
[----:B------:R-:W-:Y:S01]  /*10350*/  IMAD.IADD R21, R21, 0x1, R17 ;  /* 0x0000000115157824 */ /* 0x000fe200078e0211 */
[----:B------:R-:W-:-:S07]  /*10360*/  SHF.R.S32.HI R3, RZ, 0x1f, R3 ;  /* 0x0000001fff037819 */ /* 0x000fce0000011403 */
        /* <DEDUP_REMOVED lines=10> */
.L_x_6544:
[----:B------:R-:W-:Y:S05]  /*10410*/  BSYNC B0 ;  /* 0x0000000000007941 */ /* 0x000fea0003800000 */
.L_x_6543:
[----:B-1-3--:R1:W3:Y:S01]  /*10420*/  LDS.128 R12, [R165+0x800] ;  /* 0x00080000a50c7984 */ /* 0x00a2e20000000c00 */
        /* <DEDUP_REMOVED lines=14> */
.L_x_6546:
[----:B------:R-:W-:Y:S05]  /*10510*/  BSYNC B0 ;  /* 0x0000000000007941 */ /* 0x000fea0003800000 */
.L_x_6545:
        /* <DEDUP_REMOVED lines=15> */
.L_x_6548:
[----:B------:R-:W-:Y:S05]  /*10610*/  BSYNC B0 ;  /* 0x0000000000007941 */ /* 0x000fea0003800000 */
.L_x_6547:
[----:B------:R-:W-:Y:S05]  /*10620*/  @P1 EXIT ;  /* 0x000000000000194d */ /* 0x000fea0003800000 */
[----:B------:R-:W-:Y:S01]  /*10630*/  IADD3 R0, P0, R0, 0x30, RZ ;  /* 0x0000003000007810 */ /* 0x000fe20007f1e0ff */
[----:B------:R-:W-:Y:S01]  /*10640*/  ULDC.64 UR4, c[0x0][0x280] ;  /* 0x0000a00000047ab9 */ /* 0x000fe20000000a00 */
[----:B------:R-:W-:Y:S02]  /*10650*/  MOV R17, R21 ;  /* 0x0000001500117202 */ /* 0x000fe40000000f00 */
[----:B------:R-:W-:Y:S01]  /*10660*/  IADD3.X R3, RZ, R3, RZ, P0, !PT ;  /* 0x00000003ff037210 */ /* 0x000fe200007fe4ff */
[----:B------:R-:W-:-:S04]  /*10670*/  IMAD.WIDE.U32 R16, R0, R6, R16 ;  /* 0x0000000600107225 */ /* 0x000fc800078e0010 */
[----:B------:R-:W-:Y:S01]  /*10680*/  IMAD R2, R3, R6, RZ ;  /* 0x0000000603027224 */ /* 0x000fe200078e02ff */
[----:B----4-:R-:W-:-:S03]  /*10690*/  LEA R4, P0, R16, UR4, 0x1 ;  /* 0x0000000410047c11 */ /* 0x010fc6000f8008ff */
[----:B------:R-:W-:-:S05]  /*106a0*/  IMAD R2, R0, R7, R2 ;  /* 0x0000000700027224 */ /* 0x000fca00078e0202 */
[----:B------:R-:W-:-:S04]  /*106b0*/  IADD3 R3, R2, R17, RZ ;  /* 0x0000001102037210 */ /* 0x000fc80007ffe0ff */
[----:B------:R-:W-:-:S05]  /*106c0*/  LEA.HI.X R5, R16, UR5, R3, 0x1, P0 ;  /* 0x0000000510057c11 */ /* 0x000fca00080f0c03 */
[----:B------:R-:W-:Y:S01]  /*106d0*/  STG.E.128 desc[UR10][R4.64], R8 ;  /* 0x0000000804007986 */ /* 0x000fe2000c101d0a */
[----:B------:R-:W-:Y:S05]  /*106e0*/  EXIT ;  /* 0x000000000000794d */ /* 0x000fea0003800000 */
.L_x_6549:
        /* <DEDUP_REMOVED lines=9> */
.L_x_8048:


//--------------------- .text._ZN5flash24flash_fwd_splitkv_kernelI23Flash_fwd_kernel_traitsILi64ELi64ELi128ELi4ELb0ELb0EN7cutlass10bfloat16_tE19Flash_kernel_traitsILi64ELi64ELi128ELi4ES3_EELb1ELb0ELb1ELb0ELb0ELb1ELb0ELb0EEEvNS_16Flash_fwd_paramsE --------------------------
	.section	.text._ZN5flash24flash_fwd_splitkv_kernelI23Flash_fwd_kernel_traitsILi64ELi64ELi128ELi4ELb0ELb0EN7cutlass10bfloat16_tE19Flash_kernel_traitsILi64ELi64ELi128ELi4ES3_EELb1ELb0ELb1ELb0ELb0ELb1ELb0ELb0EEEvNS_16Flash_fwd_paramsE,"ax",@progbits
	.align	128
        .global         _ZN5flash24flash_fwd_splitkv_kernelI23Flash_fwd_kernel_traitsILi64ELi64ELi128ELi4ELb0ELb0EN7cutlass10bfloat16_tE19Flash_kernel_traitsILi64ELi64ELi128ELi4ES3_EELb1ELb0ELb1ELb0ELb0ELb1ELb0ELb0EEEvNS_16Flash_fwd_paramsE
        .type           _ZN5flash24flash_fwd_splitkv_kernelI23Flash_fwd_kernel_traitsILi64ELi64ELi128ELi4ELb0ELb0EN7cutlass10bfloat16_tE19Flash_kernel_traitsILi64ELi64ELi128ELi4ES3_EELb1ELb0ELb1ELb0ELb0ELb1ELb0ELb0EEEvNS_16Flash_fwd_paramsE,@function
        .size           _ZN5flash24flash_fwd_splitkv_kernelI23Flash_fwd_kernel_traitsILi64ELi64ELi128ELi4ELb0ELb0EN7cutlass10bfloat16_tE19Flash_kernel_traitsILi64ELi64ELi128ELi4ES3_EELb1ELb0ELb1ELb0ELb0ELb1ELb0ELb0EEEvNS_16Flash_fwd_paramsE,(.L_x_8049 - _ZN5flash24flash_fwd_splitkv_kernelI23Flash_fwd_kernel_traitsILi64ELi64ELi128ELi4ELb0ELb0EN7cutlass10bfloat16_tE19Flash_kernel_traitsILi64ELi64ELi128ELi4ES3_EELb1ELb0ELb1ELb0ELb0ELb1ELb0ELb0EEEvNS_16Flash_fwd_paramsE)
        .other          _ZN5flash24flash_fwd_splitkv_kernelI23Flash_fwd_kernel_traitsILi64ELi64ELi128ELi4ELb0ELb0EN7cutlass10bfloat16_tE19Flash_kernel_traitsILi64ELi64ELi128ELi4ES3_EELb1ELb0ELb1ELb0ELb0ELb1ELb0ELb0EEEvNS_16Flash_fwd_paramsE,@"STO_CUDA_ENTRY STV_DEFAULT"
_ZN5flash24flash_fwd_splitkv_kernelI23Flash_fwd_kernel_traitsILi64ELi64ELi128ELi4ELb0ELb0EN7cutlass10bfloat16_tE19Flash_kernel_traitsILi64ELi64ELi128ELi4ES3_EELb1ELb0ELb1ELb0ELb0ELb1ELb0ELb0EEEvNS_16Flash_fwd_paramsE:
.text._ZN5flash24flash_fwd_splitkv_kernelI23Flash_fwd_kernel_traitsILi64ELi64ELi128ELi4ELb0ELb0EN7cutlass10bfloat16_tE19Flash_kernel_traitsILi64ELi64ELi128ELi4ES3_EELb1ELb0ELb1ELb0ELb0ELb1ELb0ELb0EEEvNS_16Flash_fwd_paramsE:
        /* <DEDUP_REMOVED lines=38> */
.L_x_6550:
[----:B------:R-:W1:Y:S02]  /*0260*/  LDC R5, c[0x0][0x2c8] ;  /* 0x0000b200ff057b82 */ /* 0x000e640000000800 */
.L_x_6551:
        /* <DEDUP_REMOVED lines=14> */
[----:B------:R-:W-:Y:S02]  /*0350*/  ULDC UR5, c[0x0][0x2c8] ;  /* 0x0000b20000057ab9 */ /* 0x000fe40000000800 */
[----:B------:R-:W-:Y:S01]  /*0360*/  @!P1 ISETP.NE.AND.EX P0, PT, R3, RZ, PT, P0 ;  /* 0x000000ff0300920c */ /* 0x000fe20003f05300 */
[----:B------:R-:W-:Y:S01]  /*0370*/  UIADD3 UR5, UR5, 0x7f, URZ ;  /* 0x0000007f05057890 */ /* 0x000fe2000fffe03f */
[----:B------:R-:W3:Y:S02]  /*0380*/  S2R R3, SR_TID.X ;  /* 0x0000000000037919 */ /* 0x000ee40000002100 */
[----:B------:R-:W-:Y:S01]  /*0390*/  @!P1 SEL R0, R0, RZ, P0 ;  /* 0x000000ff00009207 */ /* 0x000fe20000000000 */
[----:B------:R-:W-:-:S03]  /*03a0*/  USHF.R.S32.HI UR4, URZ, 0x1f, UR5 ;  /* 0x0000001f3f047899 */ /* 0x000fc60008011405 */
[----:B-1----:R-:W-:Y:S01]  /*03b0*/  @!P1 IADD3 R125, R0, R5, -R10 ;  /* 0x00000005007d9210 */ /* 0x002fe20007ffe80a */
[----:B------:R-:W-:Y:S01]  /*03c0*/  ULEA.HI UR4, UR4, UR5, URZ, 0x7 ;  /* 0x0000000504047291 */ /* 0x000fe2000f8f383f */
[----:B------:R-:W-:-:S03]  /*03d0*/  IADD3 R5, -R180, 0xbf, R127 ;  /* 0x000000bfb4057810 */ /* 0x000fc60007ffe17f */
        /* <DEDUP_REMOVED lines=24> */
[----:B------:R-:W-:Y:S01]  /*0560*/  IADD3 R12, R8, 0x10, RZ ;  /* 0x00000010080c7810 */ /* 0x000fe20007ffe0ff */
[----:B------:R-:W-:Y:S02]  /*0570*/  IMAD.IADD R3, R180, 0x1, -R127 ;  /* 0x00000001b4037824 */ /* 0x000fe400078e0a7f */
[C---:B------:R-:W-:Y:S01]  /*0580*/  IMAD.SHL.U32 R14, R2.reuse, 0x8, RZ ;  /* 0x00000008020e7824 */ /* 0x040fe200078e00ff */
[----:B------:R-:W-:-:S02]  /*0590*/  ISETP.NE.AND P4, PT, R2, RZ, PT ;  /* 0x000000ff0200720c */ /* 0x000fc40003f85270 */
[----:B------:R-:W-:Y:S02]  /*05a0*/  ISETP.GE.AND P2, PT, R12, R3, PT ;  /* 0x000000030c00720c */ /* 0x000fe40003f46270 */
[--C-:B------:R-:W-:Y:S01]  /*05b0*/  SHF.R.S32.HI R15, RZ, 0x1f, R14.reuse ;  /* 0x0000001fff0f7819 */ /* 0x100fe2000001140e */
[CC--:B-1----:R-:W-:Y:S01]  /*05c0*/  @P0 IMAD.WIDE.U32 R10, R181.reuse, R6.reuse, RZ ;  /* 0x00000006b50a0225 */ /* 0x0c2fe200078e00ff */
[----:B------:R-:W-:Y:S01]  /*05d0*/  ISETP.GE.AND P5, PT, R14, UR4, PT ;  /* 0x000000040e007c0c */ /* 0x000fe2000bfa6270 */
[----:B------:R-:W-:Y:S02]  /*05e0*/  ULDC.64 UR4, c[0x0][0x2a0] ;  /* 0x0000a80000047ab9 */ /* 0x000fe40000000a00 */
[----:B------:R-:W-:Y:S01]  /*05f0*/  @P0 IMAD R181, R181, R7, R11 ;  /* 0x00000007b5b50224 */ /* 0x000fe200078e020b */
[----:B------:R-:W-:Y:S01]  /*0600*/  ISETP.GE.OR P3, PT, R12, R3, P5 ;  /* 0x000000030c00720c */ /* 0x000fe20002f66670 */
[----:B------:R-:W-:-:S04]  /*0610*/  IMAD.WIDE.U32 R14, R127, R6, R14 ;  /* 0x000000067f0e7225 */ /* 0x000fc800078e000e */
        /* <DEDUP_REMOVED lines=14> */
[----:B------:R-:W-:-:S04]  /*0700*/  IMAD R0, R127, R7, R0 ;  /* 0x000000077f007224 */ /* 0x000fc800078e0200 */
[----:B------:R-:W-:Y:S01]  /*0710*/  IMAD R5, R5, UR4, RZ ;  /* 0x0000000405057c24 */ /* 0x000fe2000f8e02ff */
[----:B------:R-:W-:Y:S01]  /*0720*/  IADD3.X R11, R181, R15, R0, P0, !PT ;  /* 0x0000000fb50b7210 */ /* 0x000fe200007fe400 */
[C---:B------:R-:W-:Y:S01]  /*0730*/  VIADD R0, R8.reuse, 0x30 ;  /* 0x0000003008007836 */ /* 0x040fe20000000000 */
[----:B------:R-:W-:Y:S01]  /*0740*/  ISETP.GE.OR P0, PT, R8, R3, P5 ;  /* 0x000000030800720c */ /* 0x000fe20002f06670 */
[C---:B------:R-:W-:Y:S02]  /*0750*/  IMAD R5, R22.reuse, UR5, R5 ;  /* 0x0000000516057c24 */ /* 0x040fe4000f8e0205 */
        /* <DEDUP_REMOVED lines=14> */
.L_x_6554:
[----:B------:R-:W-:Y:S05]  /*0840*/  BSYNC B0 ;  /* 0x0000000000007941 */ /* 0x000fea0003800000 */
.L_x_6553:
        /* <DEDUP_REMOVED lines=17> */
.L_x_6556:
[----:B------:R-:W-:Y:S05]  /*0960*/  BSYNC B0 ;  /* 0x0000000000007941 */ /* 0x000fea0003800000 */
.L_x_6555:
[----:B------:R-:W-:Y:S01]  /*0970*/  BSSY B0, `(.L_x_6557) ;  /* 0x0000011000007945 */ /* 0x000fe20003800000 */
[----:B------:R-:W-:Y:S02]  /*0980*/  IADD3 R4, P3, R18, R8, RZ ;  /* 0x0000000812047210 */ /* 0x000fe40007f7e0ff */
[C---:B------:R-:W-:Y:S02]  /*0990*/  ISETP.NE.OR P2, PT, R2.reuse, RZ, P2 ;  /* 0x000000ff0200720c */ /* 0x040fe40001745670 */
[----:B------:R-:W-:Y:S01]  /*09a0*/  ISETP.NE.OR P1, PT, R2, RZ, P1 ;  /* 0x000000ff0200720c */ /* 0x000fe20000f25670 */
[----:B------:R-:W-:-:S12]  /*09b0*/  @P6 BRA `(.L_x_6558) ;  /* 0x0000000000306947 */ /* 0x000fd80003800000 */
[----:B------:R-:W-:Y:S01]  /*09c0*/  IADD3 R3, P6, R8, 0x20, RZ ;  /* 0x0000002008037810 */ /* 0x000fe20007fde0ff */
[----:B--2---:R-:W-:Y:S01]  /*09d0*/  IMAD.MOV.U32 R14, RZ, RZ, R10 ;  /* 0x000000ffff0e7224 */ /* 0x004fe200078e000a */
        /* <DEDUP_REMOVED lines=10> */
.L_x_6558:
[----:B------:R-:W-:Y:S05]  /*0a80*/  BSYNC B0 ;  /* 0x0000000000007941 */ /* 0x000fea0003800000 */
.L_x_6557:
[----:B------:R-:W-:Y:S04]  /*0a90*/  BSSY B0, `(.L_x_6559) ;  /* 0x000000d000007945 */ /* 0x000fe80003800000 */
[----:B------:R-:W-:Y:S05]  /*0aa0*/  @P5 BRA `(.L_x_6560) ;  /* 0x00000000002c5947 */ /* 0x000fea0003800000 */
        /* <DEDUP_REMOVED lines=10> */
[----:B------:R4:W-:Y:S02]  /*0b50*/  STG.E.128 desc[UR12][R6.64], RZ ;  /* 0x000000ff06007986 */ /* 0x0009e4000c101d0c */
.L_x_6560:
[----:B------:R-:W-:Y:S05]  /*0b60*/  BSYNC B0 ;  /* 0x0000000000007941 */ /* 0x000fea0003800000 */
.L_x_6559:
[----:B------:R-:W-:Y:S01]  /*0b70*/  ULDC.64 UR4, c[0x0][0x2b0] ;  /* 0x0000ac0000047ab9 */ /* 0x000fe20000000a00 */
[----:B------:R-:W-:Y:S01]  /*0b80*/  ISETP.NE.OR P0, PT, R2, RZ, P0 ;  /* 0x000000ff0200720c */ /* 0x000fe20000705670 */
        /* <DEDUP_REMOVED lines=13> */
.L_x_6552:
        /* <DEDUP_REMOVED lines=24> */
.L_x_6561:
[----:B------:R-:W-:Y:S05]  /*0de0*/  @!P6 BRA `(.L_x_6562) ;  /* 0x00000004003ce947 */ /* 0x000fea0003800000 */
[----:B------:R-:W2:Y:S01]  /*0df0*/  LDC R6, c[0x0][0x380] ;  /* 0x0000e000ff067b82 */ /* 0x000ea20000000800 */
[----:B------:R-:W-:Y:S01]  /*0e00*/  LEA R17, R122, 0xffffff80, 0x7 ;  /* 0xffffff807a117811 */ /* 0x000fe200078e38ff */
[----:B------:R-:W-:-:S06]  /*0e10*/  ULDC.64 UR4, c[0x0][0x230] ;  /* 0x00008c0000047ab9 */ /* 0x000fcc0000000a00 */
[----:B------:R-:W3:Y:S01]  /*0e20*/  LDC.64 R100, c[0x0][0x248] ;  /* 0x00009200ff647b82 */ /* 0x000ee20000000a00 */
[----:B--2--5:R-:W-:-:S04]  /*0e30*/  IABS R2, R6 ;  /* 0x0000000600027213 */ /* 0x024fc80000000000 */
[----:B-1----:R-:W1:Y:S08]  /*0e40*/  I2F.RP R4, R2 ;  /* 0x0000000200047306 */ /* 0x002e700000209400 */
        /* <DEDUP_REMOVED lines=23> */
[----:B------:R-:W2:Y:S01]  /*0fc0*/  LDG.E R0, desc[UR12][R14.64] ;  /* 0x0000000c0e007981 */ /* 0x000ea2000c1e1900 */
        /* <DEDUP_REMOVED lines=18> */
[----:B------:R-:W-:Y:S01]  /*10f0*/  LOP3.LUT R2, R22, R9, RZ, 0x3c, !PT ;  /* 0x0000000916027212 */ /* 0x000fe200078e3cff */
[----:B------:R-:W1:Y:S03]  /*1100*/  LDC.64 R4, c[0x0][0x238] ;  /* 0x00008e00ff047b82 */ /* 0x000e660000000a00 */
[----:B------:R-:W-:-:S02]  /*1110*/  ISETP.GE.AND P0, PT, R2, RZ, PT ;  /* 0x000000ff0200720c */ /* 0x000fc40003f06270 */
[----:B------:R-:W-:-:S05]  /*1120*/  IADD3 R2, -R11, RZ, RZ ;  /* 0x000000ff0b027210 */ /* 0x000fca0007ffe1ff */
[----:B------:R-:W-:Y:S02]  /*1130*/  IMAD R17, R6, R2, R17 ;  /* 0x0000000206117224 */ /* 0x000fe400078e0211 */
[----:B------:R-:W-:-:S03]  /*1140*/  @P2 VIADD R28, R28, 0x1 ;  /* 0x000000011c1c2836 */ /* 0x000fc60000000000 */
[----:B------:R-:W-:Y:S02]  /*1150*/  SHF.R.S32.HI R25, RZ, 0x1f, R17 ;  /* 0x0000001fff197819 */ /* 0x000fe40000011411 */
[----:B------:R-:W-:Y:S02]  /*1160*/  @!P0 IADD3 R28, -R28, RZ, RZ ;  /* 0x000000ff1c1c8210 */ /* 0x000fe40007ffe1ff */
[----:B------:R-:W-:-:S04]  /*1170*/  @!P1 LOP3.LUT R28, RZ, R9, RZ, 0x33, !PT ;  /* 0x00000009ff1c9212 */ /* 0x000fc800078e33ff */
[----:B------:R-:W-:Y:S02]  /*1180*/  SHF.R.S32.HI R21, RZ, 0x1f, R28 ;  /* 0x0000001fff157819 */ /* 0x000fe4000001141c */
[----:B--2---:R-:W-:Y:S01]  /*1190*/  SHF.R.S32.HI R7, RZ, 0x1f, R0 ;  /* 0x0000001fff077819 */ /* 0x004fe20000011400 */
[----:B------:R-:W-:-:S04]  /*11a0*/  IMAD.WIDE.U32 R10, R0, UR4, RZ ;  /* 0x00000004000a7c25 */ /* 0x000fc8000f8e00ff */
[C---:B------:R-:W-:Y:S02]  /*11b0*/  IMAD R13, R7.reuse, UR4, RZ ;  /* 0x00000004070d7c24 */ /* 0x040fe4000f8e02ff */
[----:B-1----:R-:W-:Y:S02]  /*11c0*/  IMAD R7, R7, R4, RZ ;  /* 0x0000000407077224 */ /* 0x002fe400078e02ff */
[C---:B------:R-:W-:Y:S01]  /*11d0*/  IMAD R2, R0.reuse, UR5, R13 ;  /* 0x0000000500027c24 */ /* 0x040fe2000f8e020d */
[----:B------:R-:W-:Y:S01]  /*11e0*/  ULDC.64 UR4, c[0x0][0x260] ;  /* 0x0000980000047ab9 */ /* 0x000fe20000000a00 */
[----:B------:R-:W-:Y:S02]  /*11f0*/  IMAD R5, R0, R5, R7 ;  /* 0x0000000500057224 */ /* 0x000fe400078e0207 */
[----:B------:R-:W-:Y:S02]  /*1200*/  IMAD.IADD R11, R11, 0x1, R2 ;  /* 0x000000010b0b7824 */ /* 0x000fe400078e0202 */
[----:B---3--:R-:W-:-:S02]  /*1210*/  IMAD R2, R25, R100, RZ ;  /* 0x0000006419027224 */ /* 0x008fc400078e02ff */
[----:B------:R-:W-:-:S04]  /*1220*/  IMAD.WIDE.U32 R8, R17, R100, R10 ;  /* 0x0000006411087225 */ /* 0x000fc800078e000a */
[----:B------:R-:W-:Y:S01]  /*1230*/  IMAD R2, R17, R101, R2 ;  /* 0x0000006511027224 */ /* 0x000fe200078e0202 */
[----:B------:R-:W-:Y:S01]  /*1240*/  MOV R10, R8 ;  /* 0x00000008000a7202 */ /* 0x000fe20000000f00 */
[----:B------:R-:W-:-:S03]  /*1250*/  IMAD.WIDE.U32 R6, R0, R4, RZ ;  /* 0x0000000400067225 */ /* 0x000fc600078e00ff */
[----:B------:R-:W-:Y:S01]  /*1260*/  IADD3 R11, R9, R2, RZ ;  /* 0x00000002090b7210 */ /* 0x000fe20007ffe0ff */
[----:B------:R-:W-:Y:S02]  /*1270*/  IMAD R9, R21, UR4, RZ ;  /* 0x0000000415097c24 */ /* 0x000fe4000f8e02ff */
[----:B------:R-:W-:Y:S02]  /*1280*/  IMAD.MOV.U32 R20, RZ, RZ, R6 ;  /* 0x000000ffff147224 */ /* 0x000fe400078e0006 */
[C---:B------:R-:W-:Y:S01]  /*1290*/  IMAD R0, R28.reuse, UR5, R9 ;  /* 0x000000051c007c24 */ /* 0x040fe2000f8e0209 */
[----:B------:R-:W-:Y:S01]  /*12a0*/  IADD3 R9, R7, R5, RZ ;  /* 0x0000000507097210 */ /* 0x000fe20007ffe0ff */
[----:B------:R-:W-:-:S05]  /*12b0*/  IMAD.WIDE.U32 R30, R28, UR4, R10 ;  /* 0x000000041c1e7c25 */ /* 0x000fca000f8e000a */
[----:B------:R-:W-:Y:S01]  /*12c0*/  IADD3 R0, R31, R0, RZ ;  /* 0x000000001f007210 */ /* 0x000fe20007ffe0ff */
[----:B------:R-:W-:Y:S06]  /*12d0*/  BRA `(.L_x_6563) ;  /* 0x0000000400307947 */ /* 0x000fec0003800000 */
.L_x_6562:
        /* <DEDUP_REMOVED lines=48> */
.L_x_6564:
        /* <DEDUP_REMOVED lines=28> */
.L_x_6563:
[----:B------:R-:W-:Y:S01]  /*17a0*/  ISETP.NE.AND P0, PT, R181, -0x1, PT ;  /* 0xffffffffb500780c */ /* 0x000fe20003f05270 */
[----:B------:R-:W1:Y:S01]  /*17b0*/  S2UR UR4, SR_CgaCtaId ;  /* 0x00000000000479c3 */ /* 0x000e620000008800 */
[----:B------:R-:W-:Y:S01]  /*17c0*/  SHF.R.S32.HI R10, RZ, 0x1f, R3 ;  /* 0x0000001fff0a7819 */ /* 0x000fe20000011403 */
[----:B------:R-:W-:Y:S01]  /*17d0*/  VIADD R178, R122, 0xffffffff ;  /* 0xffffffff7ab27836 */ /* 0x000fe20000000000 */
[----:B------:R-:W-:Y:S01]  /*17e0*/  ULDC.64 UR6, c[0x0][0x258] ;  /* 0x0000960000067ab9 */ /* 0x000fe20000000a00 */
[----:B------:R-:W-:Y:S01]  /*17f0*/  IMAD.IADD R173, R180, 0x1, -R127 ;  /* 0x00000001b4ad7824 */ /* 0x000fe200078e0a7f */
[-C--:B------:R-:W-:Y:S01]  /*1800*/  LEA.HI R16, R10, R3.reuse, RZ, 0x3 ;  /* 0x000000030a107211 */ /* 0x080fe200078f18ff */
[----:B-----5:R-:W-:Y:S01]  /*1810*/  IMAD.SHL.U32 R2, R178, 0x80, RZ ;  /* 0x00000080b2027824 */ /* 0x020fe200078e00ff */
[-C--:B------:R-:W-:Y:S01]  /*1820*/  LEA.HI R13, R10, R3.reuse, RZ, 0x4 ;  /* 0x000000030a0d7211 */ /* 0x080fe200078f20ff */
[----:B------:R-:W-:Y:S01]  /*1830*/  ULDC.64 UR8, c[0x0][0x268] ;  /* 0x00009a0000087ab9 */ /* 0x000fe20000000a00 */
[----:B------:R-:W-:Y:S01]  /*1840*/  SHF.R.S32.HI R14, RZ, 0x3, R16 ;  /* 0x00000003ff0e7819 */ /* 0x000fe20000011410 */
[----:B------:R-:W-:Y:S01]  /*1850*/  IMAD.IADD R8, R125, 0x1, -R2 ;  /* 0x000000017d087824 */ /* 0x000fe200078e0a02 */
[----:B------:R-:W-:Y:S01]  /*1860*/  LOP3.LUT R16, R16, 0xfffffff8, RZ, 0xc0, !PT ;  /* 0xfffffff810107812 */ /* 0x000fe200078ec0ff */
[----:B------:R-:W2:Y:S01]  /*1870*/  @!P0 LDC.64 R4, c[0x0][0x228] ;  /* 0x00008a00ff048b82 */ /* 0x000ea20000000a00 */
[----:B------:R-:W-:Y:S01]  /*1880*/  @!P0 SHF.R.S32.HI R11, RZ, 0x1f, R18 ;  /* 0x0000001fff0b8819 */ /* 0x000fe20000011412 */
[----:B------:R-:W-:Y:S01]  /*1890*/  IMAD.SHL.U32 R179, R14, 0x40, RZ ;  /* 0x000000400eb37824 */ /* 0x000fe200078e00ff */
[----:B------:R-:W-:Y:S01]  /*18a0*/  LOP3.LUT R12, R13, 0xfffffff0, RZ, 0xc0, !PT ;  /* 0xfffffff00d0c7812 */ /* 0x000fe200078ec0ff */
[----:B------:R-:W-:Y:S01]  /*18b0*/  IMAD.IADD R16, R3, 0x1, -R16 ;  /* 0x0000000103107824 */ /* 0x000fe200078e0a10 */
[----:B------:R-:W-:Y:S01]  /*18c0*/  LEA.HI R23, R10, R3, RZ, 0x6 ;  /* 0x000000030a177211 */ /* 0x000fe200078f30ff */
[----:B------:R-:W-:Y:S01]  /*18d0*/  VIADD R15, R14, 0x10 ;  /* 0x000000100e0f7836 */ /* 0x000fe20000000000 */
[----:B------:R-:W-:Y:S01]  /*18e0*/  LOP3.LUT R179, R179, 0x1c0, RZ, 0xc0, !PT ;  /* 0x000001c0b3b37812 */ /* 0x000fe200078ec0ff */
[----:B------:R-:W3:Y:S01]  /*18f0*/  @P0 LDC.64 R6, c[0x0][0x240] ;  /* 0x00009000ff060b82 */ /* 0x000ee20000000a00 */
[----:B------:R-:W-:Y:S01]  /*1900*/  IMAD.SHL.U32 R182, R16, 0x8, RZ ;  /* 0x0000000810b67824 */ /* 0x000fe200078e00ff */
[----:B------:R-:W-:Y:S01]  /*1910*/  UMOV UR5, 0x400 ;  /* 0x0000040000057882 */ /* 0x000fe20000000000 */
[----:B------:R-:W-:Y:S01]  /*1920*/  IMAD.IADD R12, R3, 0x1, -R12 ;  /* 0x00000001030c7824 */ /* 0x000fe200078e0a0c */
[----:B------:R-:W-:Y:S01]  /*1930*/  ISETP.GE.AND P4, PT, R15, R173, PT ;  /* 0x000000ad0f00720c */ /* 0x000fe20003f86270 */
[----:B-1----:R-:W-:Y:S01]  /*1940*/  ULEA UR4, UR4, UR5, 0x18 ;  /* 0x0000000504047291 */ /* 0x002fe2000f8ec03f */
[----:B------:R-:W-:Y:S01]  /*1950*/  LOP3.LUT R24, R179, 0x38, R182, 0xf8, !PT ;  /* 0x00000038b3187812 */ /* 0x000fe200078ef8b6 */
[----:B------:R-:W-:Y:S01]  /*1960*/  BSSY B0, `(.L_x_6565) ;  /* 0x000003c000007945 */ /* 0x000fe20003800000 */
[----:B------:R-:W-:-:S02]  /*1970*/  SHF.R.U32.HI R179, RZ, 0x3, R179 ;  /* 0x00000003ffb37819 */ /* 0x000fc400000116b3 */
[CC--:B------:R-:W-:Y:S02]  /*1980*/  ISETP.GE.AND P5, PT, R15.reuse, R8.reuse, PT ;  /* 0x000000080f00720c */ /* 0x0c0fe40003fa6270 */
[----:B------:R-:W-:Y:S02]  /*1990*/  LOP3.LUT R179, R24, R179, RZ, 0x3c, !PT ;  /* 0x000000b318b37212 */ /* 0x000fe400078e3cff */
[----:B------:R-:W-:Y:S01]  /*19a0*/  ISETP.GE.AND P3, PT, R15, R8, PT ;  /* 0x000000080f00720c */ /* 0x000fe20003f66270 */
[-C--:B--2---:R-:W-:Y:S01]  /*19b0*/  @!P0 IMAD R11, R11, R4.reuse, RZ ;  /* 0x000000040b0b8224 */ /* 0x084fe200078e02ff */
[----:B------:R-:W-:Y:S01]  /*19c0*/  SHF.R.S32.HI R15, RZ, 0x1f, R14 ;  /* 0x0000001fff0f7819 */ /* 0x000fe2000001140e */
[----:B------:R-:W-:Y:S01]  /*19d0*/  @!P0 IMAD.WIDE.U32 R26, R18, R4, RZ ;  /* 0x00000004121a8225 */ /* 0x000fe200078e00ff */
[----:B------:R-:W-:-:S03]  /*19e0*/  IADD3 R30, P2, R182, R30, RZ ;  /* 0x0000001eb61e7210 */ /* 0x000fc60007f5e0ff */
[----:B------:R-:W-:Y:S01]  /*19f0*/  @!P0 IMAD R5, R18, R5, R11 ;  /* 0x0000000512058224 */ /* 0x000fe200078e020b */
[----:B------:R-:W-:Y:S01]  /*1a00*/  SHF.R.S32.HI R11, RZ, 0x1f, R12 ;  /* 0x0000001fff0b7819 */ /* 0x000fe2000001140c */
[----:B---3--:R-:W-:-:S03]  /*1a10*/  @P0 IMAD.WIDE.U32 R34, R181, R6, RZ ;  /* 0x00000006b5220225 */ /* 0x008fc600078e00ff */
[----:B------:R-:W-:Y:S01]  /*1a20*/  LEA.HI R11, R11, R12, RZ, 0x3 ;  /* 0x0000000c0b0b7211 */ /* 0x000fe200078f18ff */
[----:B------:R-:W-:Y:S01]  /*1a30*/  IMAD.SHL.U32 R6, R23, 0x8, RZ ;  /* 0x0000000817067824 */ /* 0x000fe200078e00ff */
[----:B------:R-:W-:Y:S01]  /*1a40*/  @P0 MOV R4, R34 ;  /* 0x0000002200040202 */ /* 0x000fe20000000f00 */
[----:B------:R-:W-:Y:S01]  /*1a50*/  @!P0 IMAD.MOV.U32 R4, RZ, RZ, R26 ;  /* 0x000000ffff048224 */ /* 0x000fe200078e001a */
[----:B------:R-:W-:Y:S01]  /*1a60*/  LOP3.LUT R23, R11, 0xfffffff8, RZ, 0xc0, !PT ;  /* 0xfffffff80b177812 */ /* 0x000fe200078ec0ff */
[----:B------:R-:W-:Y:S01]  /*1a70*/  @P0 IMAD R7, R181, R7, R35 ;  /* 0x00000007b5070224 */ /* 0x000fe200078e0223 */
[----:B------:R-:W-:Y:S01]  /*1a80*/  LOP3.LUT R179, R179, 0xfffffe00, R6, 0xf8, !PT ;  /* 0xfffffe00b3b37812 */ /* 0x000fe200078ef806 */
[----:B------:R-:W-:Y:S01]  /*1a90*/  @!P0 IMAD.IADD R7, R27, 0x1, R5 ;  /* 0x000000011b078824 */ /* 0x000fe200078e0205 */
[----:B------:R-:W-:Y:S01]  /*1aa0*/  SHF.R.S32.HI R6, RZ, 0x1f, R182 ;  /* 0x0000001fff067819 */ /* 0x000fe200000114b6 */
[----:B------:R-:W-:Y:S01]  /*1ab0*/  IMAD.IADD R12, R12, 0x1, -R23 ;  /* 0x000000010c0c7824 */ /* 0x000fe200078e0a17 */
[----:B------:R-:W-:Y:S01]  /*1ac0*/  IADD3 R26, P0, R182, R4, RZ ;  /* 0x00000004b61a7210 */ /* 0x000fe20007f1e0ff */
[----:B------:R-:W-:Y:S01]  /*1ad0*/  IMAD R5, R21, UR8, RZ ;  /* 0x0000000815057c24 */ /* 0x000fe2000f8e02ff */
[----:B------:R-:W-:Y:S01]  /*1ae0*/  SHF.R.S32.HI R23, RZ, 0x1f, R22 ;  /* 0x0000001fff177819 */ /* 0x000fe20000011416 */
[----:B------:R-:W-:Y:S01]  /*1af0*/  IMAD.WIDE R32, R19, 0x40, R14 ;  /* 0x0000004013207825 */ /* 0x000fe200078e020e */
[----:B------:R-:W-:-:S02]  /*1b00*/  IADD3.X R27, R6, R7, RZ, P0, !PT ;  /* 0x00000007061b7210 */ /* 0x000fc400007fe4ff */
[----:B------:R-:W-:Y:S01]  /*1b10*/  ISETP.GE.AND P0, PT, R14, R173, PT ;  /* 0x000000ad0e00720c */ /* 0x000fe20003f06270 */
[----:B------:R-:W-:Y:S01]  /*1b20*/  IMAD R7, R23, UR6, RZ ;  /* 0x0000000617077c24 */ /* 0x000fe2000f8e02ff */
[----:B------:R-:W-:Y:S01]  /*1b30*/  IADD3 R34, P1, R182, R20, RZ ;  /* 0x00000014b6227210 */ /* 0x000fe20007f3e0ff */
[----:B------:R-:W-:Y:S01]  /*1b40*/  IMAD.X R31, R6, 0x1, R0, P2 ;  /* 0x00000001061f7824 */ /* 0x000fe200010e0600 */
[----:B------:R-:W-:Y:S01]  /*1b50*/  LEA R179, R179, UR4, 0x1 ;  /* 0x00000004b3b37c11 */ /* 0x000fe2000f8e08ff */
[----:B------:R-:W-:Y:S02]  /*1b60*/  IMAD R21, R22, UR7, R7 ;  /* 0x0000000716157c24 */ /* 0x000fe4000f8e0207 */
[----:B------:R-:W-:Y:S02]  /*1b70*/  IMAD.X R35, R6, 0x1, R9, P1 ;  /* 0x0000000106237824 */ /* 0x000fe400008e0609 */
[C---:B------:R-:W-:Y:S02]  /*1b80*/  VIADD R19, R14.reuse, 0x20 ;  /* 0x000000200e137836 */ /* 0x040fe40000000000 */
[----:B------:R-:W-:-:S02]  /*1b90*/  VIADD R9, R14, 0x30 ;  /* 0x000000300e097836 */ /* 0x000fc40000000000 */
[----:B------:R-:W-:Y:S01]  /*1ba0*/  IMAD.WIDE.U32 R6, R22, UR6, R26 ;  /* 0x0000000616067c25 */ /* 0x000fe2000f8e001a */
[-C--:B------:R-:W-:Y:S02]  /*1bb0*/  ISETP.GE.AND P2, PT, R19, R173.reuse, PT ;  /* 0x000000ad1300720c */ /* 0x080fe40003f46270 */
[----:B------:R-:W-:Y:S01]  /*1bc0*/  ISETP.GE.AND P1, PT, R9, R173, PT ;  /* 0x000000ad0900720c */ /* 0x000fe20003f26270 */
        /* <DEDUP_REMOVED lines=21> */
.L_x_6566:
[----:B------:R-:W-:Y:S05]  /*1d20*/  BSYNC B0 ;  /* 0x0000000000007941 */ /* 0x000fea0003800000 */
.L_x_6565:
        /* <DEDUP_REMOVED lines=22> */
.L_x_6568:
[----:B------:R-:W-:Y:S05]  /*1e90*/  BSYNC B0 ;  /* 0x0000000000007941 */ /* 0x000fea0003800000 */
.L_x_6567:
        /* <DEDUP_REMOVED lines=22> */
.L_x_6570:
[----:B------:R-:W-:Y:S05]  /*2000*/  BSYNC B0 ;  /* 0x0000000000007941 */ /* 0x000fea0003800000 */
.L_x_6569:
        /* <DEDUP_REMOVED lines=21> */
.L_x_6572:
[----:B------:R-:W-:Y:S05]  /*2160*/  BSYNC B0 ;  /* 0x0000000000007941 */ /* 0x000fea0003800000 */
.L_x_6571:
[----:B------:R-:W-:Y:S01]  /*2170*/  IADD3 R128, P0, R14, R17, RZ ;  /* 0x000000110e807210 */ /* 0x000fe20007f1e0ff */
        /* <DEDUP_REMOVED lines=30> */
.L_x_6574:
[----:B------:R-:W-:Y:S05]  /*2360*/  BSYNC B0 ;  /* 0x0000000000007941 */ /* 0x000fea0003800000 */
.L_x_6573:
        /* <DEDUP_REMOVED lines=19> */
.L_x_6576:
[----:B------:R-:W-:Y:S05]  /*24a0*/  BSYNC B0 ;  /* 0x0000000000007941 */ /* 0x000fea0003800000 */
.L_x_6575:
        /* <DEDUP_REMOVED lines=16> */
.L_x_6578:
[----:B------:R-:W-:Y:S05]  /*25b0*/  BSYNC B0 ;  /* 0x0000000000007941 */ /* 0x000fea0003800000 */
.L_x_6577:
        /* <DEDUP_REMOVED lines=20> */
.L_x_6580:
[----:B------:R-:W-:Y:S05]  /*2700*/  BSYNC B0 ;  /* 0x0000000000007941 */ /* 0x000fea0003800000 */
.L_x_6579:
        /* <DEDUP_REMOVED lines=17> */
.L_x_6582:
[----:B------:R-:W-:Y:S05]  /*2820*/  BSYNC B0 ;  /* 0x0000000000007941 */ /* 0x000fea0003800000 */
.L_x_6581:
        /* <DEDUP_REMOVED lines=20> */
.L_x_6584:
[----:B------:R-:W-:Y:S05]  /*2970*/  BSYNC B0 ;  /* 0x0000000000007941 */ /* 0x000fea0003800000 */
.L_x_6583:
[----:B------:R-:W-:Y:S01]  /*2980*/  BSSY B0, `(.L_x_6585) ;  /* 0x0000016000007945 */ /* 0x000fe20003800000 */
[----:B------:R-:W-:Y:S01]  /*2990*/  IMAD.IADD R27, R29, 0x1, R26 ;  /* 0x000000011d1b7824 */ /* 0x000fe200078e021a */
[----:B------:R-:W-:Y:S01]  /*29a0*/  ISETP.GE.AND P1, PT, R9, R8, PT ;  /* 0x000000080900720c */ /* 0x000fe20003f26270 */
[----:B------:R-:W-:Y:S01]  /*29b0*/  IMAD.MOV.U32 R26, RZ, RZ, R28 ;  /* 0x000000ffff1a7224 */ /* 0x000fe200078e001c */
[----:B-1----:R-:W-:Y:S01]  /*29c0*/  SHF.R.S32.HI R20, RZ, 0x1f, R18 ;  /* 0x0000001fff147819 */ /* 0x002fe20000011412 */
        /* <DEDUP_REMOVED lines=17> */
.L_x_6586:
[----:B------:R-:W-:Y:S05]  /*2ae0*/  BSYNC B0 ;  /* 0x0000000000007941 */ /* 0x000fea0003800000 */
.L_x_6585:
        /* <DEDUP_REMOVED lines=18> */
.L_x_6588:
[----:B------:R-:W-:Y:S05]  /*2c10*/  BSYNC B0 ;  /* 0x0000000000007941 */ /* 0x000fea0003800000 */
.L_x_6587:
        /* <DEDUP_REMOVED lines=10> */
[----:B------:R-:W-:Y:S01]  /*2cc0*/  IMAD.IADD R21, R23, 0x1, R21 ;  /* 0x0000000117157824 */ /* 0x000fe200078e0215 */
[----:B------:R-:W-:Y:S01]  /*2cd0*/  ULDC.64 UR6, c[0x0][0x220] ;  /* 0x0000880000067ab9 */ /* 0x000fe20000000a00 */
[----:B------:R-:W-:Y:S01]  /*2ce0*/  IMAD.WIDE.U32 R128, R128, R120, R26 ;  /* 0x0000007880807225 */ /* 0x000fe200078e001a */
[----:B------:R-:W-:Y:S02]  /*2cf0*/  LEA.HI R13, R13, R6, RZ, 0x1 ;  /* 0x000000060d0d7211 */ /* 0x000fe400078f08ff */
[----:B------:R-:W-:Y:S01]  /*2d00*/  LEA.HI.X R133, R22, R7, R21, 0x2, P1 ;  /* 0x0000000716857211 */ /* 0x000fe200008f1415 */
[----:B------:R-:W-:Y:S01]  /*2d10*/  IMAD.IADD R131, R129, 0x1, R25 ;  /* 0x0000000181837824 */ /* 0x000fe200078e0219 */
[----:B------:R-:W-:-:S02]  /*2d20*/  ISETP.GE.AND P1, PT, R14, R8, PT ;  /* 0x000000080e00720c */ /* 0x000fc40003f26270 */
[----:B------:R-:W-:Y:S01]  /*2d30*/  LEA R194, P5, R128, UR6, 0x1 ;  /* 0x0000000680c27c11 */ /* 0x000fe2000f8a08ff */
[----:B------:R2:W5:Y:S01]  /*2d40*/  LDG.E R132, desc[UR12][R132.64] ;  /* 0x0000000c84847981 */ /* 0x000562000c1e1900 */
[----:B------:R-:W-:-:S04]  /*2d50*/  DEPBAR.LE SB0, 0x0 ;  /* 0x000080000000791a */ /* 0x000fc80000000000 */
[----:B------:R-:W-:Y:S01]  /*2d60*/  BAR.SYNC.DEFER_BLOCKING 0x0 ;  /* 0x0000000000007b1d */ /* 0x000fe20000010000 */
[----:B------:R-:W-:Y:S02]  /*2d70*/  LEA.HI.X R195, R128, UR7, R131, 0x1, P5 ;  /* 0x0000000780c37c11 */ /* 0x000fe4000a8f0c83 */
[----:B------:R-:W-:-:S03]  /*2d80*/  ISETP.GE.AND P5, PT, R19, R8, PT ;  /* 0x000000081300720c */ /* 0x000fc60003fa6270 */
[----:B------:R-:W4:Y:S01]  /*2d90*/  MUFU.RCP R7, UR5 ;  /* 0x0000000500077d08 */ /* 0x000f220008001000 */
[----:B------:R-:W-:Y:S01]  /*2da0*/  BSSY B0, `(.L_x_6589) ;  /* 0x000000c000007945 */ /* 0x000fe20003800000 */
[----:B------:R2:W-:Y:S01]  /*2db0*/  @P1 STS.128 [R179+0x6000], RZ ;  /* 0x006000ffb3001388 */ /* 0x0005e20000000c00 */
[----:B------:R-:W-:Y:S02]  /*2dc0*/  LOP3.LUT R13, R13, 0xfffffffe, RZ, 0xc0, !PT ;  /* 0xfffffffe0d0d7812 */ /* 0x000fe400078ec0ff */
        /* <DEDUP_REMOVED lines=9> */
.L_x_6590:
[----:B------:R-:W-:Y:S05]  /*2e60*/  BSYNC B0 ;  /* 0x0000000000007941 */ /* 0x000fea0003800000 */
.L_x_6589:
[----:B------:R1:W-:Y:S01]  /*2e70*/  @P3 STS.128 [R179+0x6800], RZ ;  /* 0x006800ffb3003388 */ /* 0x0003e20000000c00 */
[----:B------:R-:W-:Y:S01]  /*2e80*/  IMAD.SHL.U32 R15, R16, 0x40, RZ ;  /* 0x00000040100f7824 */ /* 0x000fe200078e00ff */
[----:B--2---:R-:W-:Y:S01]  /*2e90*/  LEA.HI R133, R10, R3, RZ, 0x5 ;  /* 0x000000030a857211 */ /* 0x004fe200078f28ff */
        /* <DEDUP_REMOVED lines=9> */
[----:B------:R-:W-:Y:S01]  /*2f30*/  SHF.R.U32.HI R10, RZ, 0x3, R12 ;  /* 0x00000003ff0a7819 */ /* 0x000fe2000001160c */
[----:B------:R-:W-:Y:S01]  /*2f40*/  IMAD.SHL.U32 R177, R120, 0x10, RZ ;  /* 0x0000001078b17824 */ /* 0x000fe200078e00ff */
[----:B------:R-:W-:-:S02]  /*2f50*/  LOP3.LUT R11, R6, 0x8, R15, 0xf8, !PT ;  /* 0x00000008060b7812 */ /* 0x000fc400078ef80f */
[----:B------:R-:W-:Y:S02]  /*2f60*/  SHF.R.U32.HI R6, RZ, 0x3, R6 ;  /* 0x00000003ff067819 */ /* 0x000fe40000011606 */
[----:B------:R-:W-:Y:S02]  /*2f70*/  LOP3.LUT R103, R103, 0xfffffe00, RZ, 0xc0, !PT ;  /* 0xfffffe0067677812 */ /* 0x000fe400078ec0ff */
[----:B------:R-:W-:Y:S02]  /*2f80*/  LOP3.LUT R13, R12, 0x8, R13, 0xf8, !PT ;  /* 0x000000080c0d7812 */ /* 0x000fe400078ef80d */
        /* <DEDUP_REMOVED lines=16> */
.L_x_6592:
[----:B------:R-:W-:Y:S05]  /*3090*/  BSYNC B0 ;  /* 0x0000000000007941 */ /* 0x000fea0003800000 */
.L_x_6591:
        /* <DEDUP_REMOVED lines=18> */
.L_x_6594:
[----:B------:R-:W-:Y:S05]  /*31c0*/  BSYNC B0 ;  /* 0x0000000000007941 */ /* 0x000fea0003800000 */
.L_x_6593:
        /* <DEDUP_REMOVED lines=14> */
.L_x_6596:
[----:B------:R-:W-:Y:S05]  /*32b0*/  BSYNC B0 ;  /* 0x0000000000007941 */ /* 0x000fea0003800000 */
.L_x_6595:
        /* <DEDUP_REMOVED lines=13> */
.L_x_6598:
[----:B------:R-:W-:Y:S05]  /*3390*/  BSYNC B0 ;  /* 0x0000000000007941 */ /* 0x000fea0003800000 */
.L_x_6597:
        /* <DEDUP_REMOVED lines=14> */
.L_x_6600:
[----:B------:R-:W-:Y:S05]  /*3480*/  BSYNC B0 ;  /* 0x0000000000007941 */ /* 0x000fea0003800000 */
.L_x_6599:
        /* <DEDUP_REMOVED lines=14> */
.L_x_6602:
[----:B------:R-:W-:Y:S05]  /*3570*/  BSYNC B0 ;  /* 0x0000000000007941 */ /* 0x000fea0003800000 */
.L_x_6601:
        /* <DEDUP_REMOVED lines=14> */
.L_x_6604:
[----:B------:R-:W-:Y:S05]  /*3660*/  BSYNC B0 ;  /* 0x0000000000007941 */ /* 0x000fea0003800000 */
.L_x_6603:
[----:B------:R-:W-:Y:S01]  /*3670*/  LDSM.16.M88.4 R24, [R172] ;  /* 0x00000000ac18783b */ /* 0x000fe20000000200 */
[----:B------:R-:W-:Y:S01]  /*3680*/  LOP3.LUT P0, RZ, R16, 0x2, RZ, 0xc0, !PT ;  /* 0x0000000210ff7812 */ /* 0x000fe2000780c0ff */
[--C-:B------:R-:W-:Y:S01]  /*3690*/  IMAD R170, R4, 0x2, R172.reuse ;  /* 0x0000000204aa7824 */ /* 0x100fe200078e02ac */
[----:B------:R-:W-:Y:S01]  /*36a0*/  ULDC UR10, c[0x0][0x39c] ;  /* 0x0000e700000a7ab9 */ /* 0x000fe20000000800 */
[----:B------:R-:W2:Y:S01]  /*36b0*/  LDSM.16.M88.4 R112, [R171+0x2000] ;  /* 0x00200000ab70783b */ /* 0x000ea20000000200 */
[----:B------:R-:W-:Y:S01]  /*36c0*/  SEL R0, R0, 0xfffffff0, !P0 ;  /* 0xfffffff000007807 */ /* 0x000fe20004000000 */
[C---:B------:R-:W-:Y:S01]  /*36d0*/  VIADD R168, R171.reuse, 0x2040 ;  /* 0x00002040aba87836 */ /* 0x040fe20000000000 */
[----:B------:R-:W-:Y:S01]  /*36e0*/  LOP3.LUT P0, RZ, R16, 0x4, RZ, 0xc0, !PT ;  /* 0x0000000410ff7812 */ /* 0x000fe2000780c0ff */
[----:B------:R-:W3:Y:S01]  /*36f0*/  LDSM.16.M88.4 R72, [R171+0x2800] ;  /* 0x00280000ab48783b */ /* 0x000ee20000000200 */
[----:B------:R-:W-:Y:S02]  /*3700*/  VIADD R16, R171, 0x2000 ;  /* 0x00002000ab107836 */ /* 0x000fe40000000000 */
[----:B------:R-:W-:Y:S01]  /*3710*/  IMAD R165, R0, 0x2, R171 ;  /* 0x0000000200a57824 */ /* 0x000fe200078e02ab */
[----:B------:R-:W4:Y:S01]  /*3720*/  LDSM.16.M88.4 R64, [R171+0x3000] ;  /* 0x00300000ab40783b */ /* 0x000f220000000200 */
[----:B------:R-:W-:-:S02]  /*3730*/  IMAD R169, R5, 0x2, R172 ;  /* 0x0000000205a97824 */ /* 0x000fc400078e02ac */
[----:B------:R-:W-:Y:S01]  /*3740*/  IMAD R127, R134, 0x10, R127 ;  /* 0x00000010867f7824 */ /* 0x000fe200078e027f */
[----:B------:R-:W4:Y:S01]  /*3750*/  LDSM.16.M88.4 R56, [R171+0x3800] ;  /* 0x00380000ab38783b */ /* 0x000f220000000200 */
[----:B------:R-:W-:Y:S02]  /*3760*/  IMAD R167, R4, 0x2, R169 ;  /* 0x0000000204a77824 */ /* 0x000fe400078e02a9 */
[----:B------:R-:W-:Y:S01]  /*3770*/  IMAD.SHL.U32 R187, R3, 0x2, RZ ;  /* 0x0000000203bb7824 */ /* 0x000fe200078e00ff */
[----:B------:R-:W4:Y:S01]  /*3780*/  LDSM.16.M88.4 R48, [R171+0x4000] ;  /* 0x00400000ab30783b */ /* 0x000f220000000200 */
[----:B------:R-:W-:Y:S02]  /*3790*/  @P0 VIADD R168, R16, 0xffffffc0 ;  /* 0xffffffc010a80836 */ /* 0x000fe40000000000 */
[----:B------:R-:W-:Y:S01]  /*37a0*/  IMAD.IADD R6, R103, 0x1, R6 ;  /* 0x0000000167067824 */ /* 0x000fe200078e0206 */
[----:B------:R-:W4:Y:S01]  /*37b0*/  LDSM.16.M88.4 R40, [R171+0x4800] ;  /* 0x00480000ab28783b */ /* 0x000f220000000200 */
[----:B------:R-:W-:Y:S01]  /*37c0*/  IMAD R102, R0, 0x2, R168 ;  /* 0x0000000200667824 */ /* 0x000fe200078e02a8 */
[----:B------:R-:W-:Y:S01]  /*37d0*/  LOP3.LUT R0, R133, 0xffffffe0, RZ, 0xc0, !PT ;  /* 0xffffffe085007812 */ /* 0x000fe200078ec0ff */
[C---:B------:R-:W-:Y:S01]  /*37e0*/  VIADD R160, R168.reuse, 0x1000 ;  /* 0x00001000a8a07836 */ /* 0x040fe20000000000 */
[----:B------:R-:W4:Y:S01]  /*37f0*/  LDSM.16.M88.4 R32, [R171+0x5000] ;  /* 0x00500000ab20783b */ /* 0x000f220000000200 */
[----:B------:R-:W-:Y:S01]  /*3800*/  LOP3.LUT R187, R187, 0x6, RZ, 0xc0, !PT ;  /* 0x00000006bbbb7812 */ /* 0x000fe200078ec0ff */
[C---:B------:R-:W-:Y:S01]  /*3810*/  VIADD R159, R168.reuse, 0x1800 ;  /* 0x00001800a89f7836 */ /* 0x040fe20000000000 */
[----:B------:R-:W-:Y:S01]  /*3820*/  IADD3 R161, R168, 0x800, RZ ;  /* 0x00000800a8a17810 */ /* 0x000fe20007ffe0ff */
[----:B------:R-:W4:Y:S01]  /*3830*/  LDSM.16.M88.4 R80, [R171+0x5800] ;  /* 0x00580000ab50783b */ /* 0x000f220000000200 */
[----:B------:R-:W-:-:S02]  /*3840*/  IMAD.IADD R0, R3, 0x1, -R0 ;  /* 0x0000000103007824 */ /* 0x000fc400078e0a00 */
[----:B------:R-:W-:Y:S01]  /*3850*/  IMAD.IADD R3, R2, 0x1, R187 ;  /* 0x0000000102037824 */ /* 0x000fe200078e02bb */
[----:B------:R-:W-:Y:S01]  /*3860*/  LDSM.16.M88.4 R104, [R170] ;  /* 0x00000000aa68783b */ /* 0x000fe20000000200 */
[C---:B------:R-:W-:Y:S02]  /*3870*/  VIADD R158, R168.reuse, 0x2000 ;  /* 0x00002000a89e7836 */ /* 0x040fe40000000000 */
[C---:B------:R-:W-:Y:S01]  /*3880*/  VIADD R157, R168.reuse, 0x2800 ;  /* 0x00002800a89d7836 */ /* 0x040fe20000000000 */
[----:B-1----:R-:W1:Y:S01]  /*3890*/  LDSM.16.M88.4 R8, [R165+0x2000] ;  /* 0x00200000a508783b */ /* 0x002e620000000200 */
[C---:B------:R-:W-:Y:S02]  /*38a0*/  VIADD R156, R168.reuse, 0x3000 ;  /* 0x00003000a89c7836 */ /* 0x040fe40000000000 */
[----:B------:R-:W-:Y:S01]  /*38b0*/  VIADD R103, R168, 0x3800 ;  /* 0x00003800a8677836 */ /* 0x000fe20000000000 */
[C---:B--2---:R-:W-:Y:S01]  /*38c0*/  HMMA.16816.F32.BF16 R12, R24.reuse, R112, RZ ;  /* 0x00000070180c723c */ /* 0x044fe200000418ff */
[----:B------:R-:W2:Y:S04]  /*38d0*/  LDSM.16.M88.4 R92, [R165+0x3000] ;  /* 0x00300000a55c783b */ /* 0x000ea80000000200 */
[----:B------:R-:W2:Y:S01]  /*38e0*/  LDSM.16.M88.4 R96, [R165+0x2800] ;  /* 0x00280000a560783b */ /* 0x000ea20000000200 */
[C---:B---3--:R-:W-:Y:S03]  /*38f0*/  HMMA.16816.F32.BF16 R76, R24.reuse, R72, RZ ;  /* 0x00000048184c723c */ /* 0x048fe600000418ff */
[----:B------:R-:W-:Y:S03]  /*3900*/  LDSM.16.M88.4 R20, [R169] ;  /* 0x00000000a914783b */ /* 0x000fe60000000200 */
[C---:B----4-:R-:W-:Y:S01]  /*3910*/  HMMA.16816.F32.BF16 R68, R24.reuse, R64, RZ ;  /* 0x000000401844723c */ /* 0x050fe200000418ff */
[----:B------:R-:W-:Y:S04]  /*3920*/  LDSM.16.M88.4 R16, [R168] ;  /* 0x00000000a810783b */ /* 0x000fe80000000200 */
[----:B------:R-:W-:Y:S01]  /*3930*/  LDSM.16.M88.4 R84, [R165+0x4000] ;  /* 0x00400000a554783b */ /* 0x000fe20000000200 */
[C---:B------:R-:W-:Y:S03]  /*3940*/  HMMA.16816.F32.BF16 R60, R24.reuse, R56, RZ ;  /* 0x00000038183c723c */ /* 0x040fe600000418ff */
[----:B------:R-:W-:Y:S03]  /*3950*/  LDSM.16.M88.4 R88, [R165+0x3800] ;  /* 0x00380000a558783b */ /* 0x000fe60000000200 */
[C---:B------:R-:W-:Y:S01]  /*3960*/  HMMA.16816.F32.BF16 R52, R24.reuse, R48, RZ ;  /* 0x000000301834723c */ /* 0x040fe200000418ff */
[----:B------:R-:W-:Y:S04]  /*3970*/  LDSM.16.M88.4 R116, [R168+0x800] ;  /* 0x00080000a874783b */ /* 0x000fe80000000200 */
[----:B------:R-:W-:Y:S01]  /*3980*/  LDSM.16.M88.4 R108, [R102] ;  /* 0x00000000666c783b */ /* 0x000fe20000000200 */
[C---:B------:R-:W-:Y:S03]  /*3990*/  HMMA.16816.F32.BF16 R44, R24.reuse, R40, RZ ;  /* 0x00000028182c723c */ /* 0x040fe600000418ff */
[----:B------:R-:W0:Y:S03]  /*39a0*/  LDGDEPBAR ;  /* 0x00000000000079af */ /* 0x000e260000000000 */
        /* <DEDUP_REMOVED lines=13> */
[----:B------:R-:W-:Y:S05]  /*3a80*/  LDSM.16.M88.4 R8, [R167] ;  /* 0x00000000a708783b */ /* 0x000fea0000000200 */
[C---:B--2---:R-:W-:Y:S06]  /*3a90*/  HMMA.16816.F32.BF16 R68, R104.reuse, R92, R68 ;  /* 0x0000005c6844723c */ /* 0x044fec0000041844 */
[C---:B------:R-:W-:Y:S01]  /*3aa0*/  HMMA.16816.F32.BF16 R64, R104.reuse, R94, R64 ;  /* 0x0000005e6840723c */ /* 0x040fe20000041840 */
[----:B------:R-:W1:Y:S05]  /*3ab0*/  LDSM.16.M88.4 R92, [R165+0x5800] ;  /* 0x00580000a55c783b */ /* 0x000e6a0000000200 */
[C---:B------:R-:W-:Y:S06]  /*3ac0*/  HMMA.16816.F32.BF16 R76, R104.reuse, R96, R76 ;  /* 0x00000060684c723c */ /* 0x040fec000004184c */
[C---:B------:R-:W-:Y:S01]  /*3ad0*/  HMMA.16816.F32.BF16 R72, R104.reuse, R98, R72 ;  /* 0x000000626848723c */ /* 0x040fe20000041848 */
[----:B------:R-:W-:Y:S05]  /*3ae0*/  LDSM.16.M88.4 R96, [R165+0x5000] ;  /* 0x00500000a560783b */ /* 0x000fea0000000200 */
[C---:B---3--:R-:W-:Y:S06]  /*3af0*/  HMMA.16816.F32.BF16 R44, R104.reuse, R80, R44 ;  /* 0x00000050682c723c */ /* 0x048fec000004182c */
[----:B------:R-:W-:Y:S01]  /*3b00*/  HMMA.16816.F32.BF16 R40, R104, R82, R40 ;  /* 0x000000526828723c */ /* 0x000fe20000041828 */
[----:B------:R-:W2:Y:S05]  /*3b10*/  LDSM.16.M88.4 R80, [R168+0x1800] ;  /* 0x00180000a850783b */ /* 0x000eaa0000000200 */
[----:B------:R-:W-:Y:S06]  /*3b20*/  HMMA.16816.F32.BF16 R12, R20, R16, R12 ;  /* 0x00000010140c723c */ /* 0x000fec000004180c */
[C---:B------:R-:W-:Y:S06]  /*3b30*/  HMMA.16816.F32.BF16 R52, R104.reuse, R84, R52 ;  /* 0x000000546834723c */ /* 0x040fec0000041834 */
[----:B------:R-:W-:Y:S01]  /*3b40*/  HMMA.16816.F32.BF16 R48, R104, R86, R48 ;  /* 0x000000566830723c */ /* 0x000fe20000041830 */
[----:B------:R-:W3:Y:S05]  /*3b50*/  LDSM.16.M88.4 R84, [R168+0x1000] ;  /* 0x00100000a854783b */ /* 0x000eea0000000200 */
[----:B------:R-:W-:Y:S01]  /*3b60*/  HMMA.16816.F32.BF16 R112, R20, R18, R112 ;  /* 0x000000121470723c */ /* 0x000fe20000041870 */
[----:B------:R-:W4:Y:S05]  /*3b70*/  LDSM.16.M88.4 R16, [R102+0x800] ;  /* 0x000800006610783b */ /* 0x000f2a0000000200 */
[C---:B------:R-:W-:Y:S06]  /*3b80*/  HMMA.16816.F32.BF16 R60, R104.reuse, R88, R60 ;  /* 0x00000058683c723c */ /* 0x040fec000004183c */
[----:B------:R-:W-:Y:S01]  /*3b90*/  HMMA.16816.F32.BF16 R56, R104, R90, R56 ;  /* 0x0000005a6838723c */ /* 0x000fe20000041838 */
[----:B------:R-:W4:Y:S05]  /*3ba0*/  LDSM.16.M88.4 R88, [R168+0x2000] ;  /* 0x00200000a858783b */ /* 0x000f2a0000000200 */
[C---:B------:R-:W-:Y:S06]  /*3bb0*/  HMMA.16816.F32.BF16 R76, R20.reuse, R116, R76 ;  /* 0x00000074144c723c */ /* 0x040fec000004184c */
[----:B------:R-:W-:Y:S06]  /*3bc0*/  HMMA.16816.F32.BF16 R72, R20, R118, R72 ;  /* 0x000000761448723c */ /* 0x000fec0000041848 */
[C---:B-1----:R-:W-:Y:S06]  /*3bd0*/  HMMA.16816.F32.BF16 R28, R104.reuse, R92, R28 ;  /* 0x0000005c681c723c */ /* 0x042fec000004181c */
[----:B------:R-:W-:Y:S01]  /*3be0*/  HMMA.16816.F32.BF16 R24, R104, R94, R24 ;  /* 0x0000005e6818723c */ /* 0x000fe20000041818 */
[----:B------:R-:W1:Y:S05]  /*3bf0*/  LDSM.16.M88.4 R92, [R102+0x1000] ;  /* 0x00100000665c783b */ /* 0x000e6a0000000200 */
[C---:B--2---:R-:W-:Y:S06]  /*3c00*/  HMMA.16816.F32.BF16 R60, R20.reuse, R80, R60 ;  /* 0x00000050143c723c */ /* 0x044fec000004183c */
[C---:B------:R-:W-:Y:S01]  /*3c10*/  HMMA.16816.F32.BF16 R56, R20.reuse, R82, R56 ;  /* 0x000000521438723c */ /* 0x040fe20000041838 */
[----:B------:R-:W2:Y:S05]  /*3c20*/  LDSM.16.M88.4 R80, [R168+0x3000] ;  /* 0x00300000a850783b */ /* 0x000eaa0000000200 */
[C---:B---3--:R-:W-:Y:S06]  /*3c30*/  HMMA.16816.F32.BF16 R68, R20.reuse, R84, R68 ;  /* 0x000000541444723c */ /* 0x048fec0000041844 */
[----:B------:R-:W-:Y:S01]  /*3c40*/  HMMA.16816.F32.BF16 R64, R20, R86, R64 ;  /* 0x000000561440723c */ /* 0x000fe20000041840 */
[----:B------:R-:W3:Y:S05]  /*3c50*/  LDSM.16.M88.4 R84, [R168+0x2800] ;  /* 0x00280000a854783b */ /* 0x000eea0000000200 */
[C---:B----4-:R-:W-:Y:S06]  /*3c60*/  HMMA.16816.F32.BF16 R76, R8.reuse, R16, R76 ;  /* 0x00000010084c723c */ /* 0x050fec000004184c */
[C---:B------:R-:W-:Y:S01]  /*3c70*/  HMMA.16816.F32.BF16 R72, R8.reuse, R18, R72 ;  /* 0x000000120848723c */ /* 0x040fe20000041848 */
[----:B------:R-:W4:Y:S05]  /*3c80*/  LDSM.16.M88.4 R16, [R168+0x3800] ;  /* 0x00380000a810783b */ /* 0x000f2a0000000200 */
[----:B------:R-:W-:Y:S06]  /*3c90*/  HMMA.16816.F32.BF16 R112, R8, R110, R112 ;  /* 0x0000006e0870723c */ /* 0x000fec0000041870 */
[----:B------:R-:W-:Y:S01]  /*3ca0*/  HMMA.16816.F32.BF16 R36, R104, R96, R36 ;  /* 0x000000606824723c */ /* 0x000fe20000041824 */
[----:B------:R-:W-:-:S05]  /*3cb0*/  VIADD R110, R3, 0x20 ;  /* 0x00000020036e7836 */ /* 0x000fca0000000000 */
[----:B------:R-:W-:Y:S01]  /*3cc0*/  HMMA.16816.F32.BF16 R32, R104, R98, R32 ;  /* 0x000000626820723c */ /* 0x000fe20000041820 */
[----:B------:R-:W-:-:S05]  /*3cd0*/  FMUL.FTZ R111, R78, UR10 ;  /* 0x0000000a4e6f7c20 */ /* 0x000fca0008410000 */
[----:B------:R-:W-:Y:S01]  /*3ce0*/  HMMA.16816.F32.BF16 R12, R8, R108, R12 ;  /* 0x0000006c080c723c */ /* 0x000fe2000004180c */
[----:B------:R-:W-:Y:S05]  /*3cf0*/  MUFU.TANH R111, R111 ;  /* 0x0000006f006f7308 */ /* 0x000fea0000002400 */
[----:B------:R-:W-:Y:S01]  /*3d00*/  FMUL.FTZ R105, R113, UR10 ;  /* 0x0000000a71697c20 */ /* 0x000fe20008410000 */
[C---:B------:R-:W-:Y:S01]  /*3d10*/  HMMA.16816.F32.BF16 R48, R20.reuse, R90, R48 ;  /* 0x0000005a1430723c */ /* 0x040fe20000041830 */
[----:B------:R-:W-:Y:S01]  /*3d20*/  FMUL.FTZ R109, R76, UR10 ;  /* 0x0000000a4c6d7c20 */ /* 0x000fe20008410000 */
[----:B------:R-:W-:Y:S01]  /*3d30*/  FMUL.FTZ R113, R79, UR10 ;  /* 0x0000000a4f717c20 */ /* 0x000fe20008410000 */
[----:B------:R-:W-:Y:S01]  /*3d40*/  FMUL.FTZ R99, R112, UR10 ;  /* 0x0000000a70637c20 */ /* 0x000fe20008410000 */
[----:B------:R-:W-:Y:S01]  /*3d50*/  FMUL.FTZ R107, R114, UR10 ;  /* 0x0000000a726b7c20 */ /* 0x000fe20008410000 */
[----:B------:R-:W-:Y:S01]  /*3d60*/  MUFU.TANH R105, R105 ;  /* 0x0000006900697308 */ /* 0x000fe20000002400 */
[----:B------:R-:W-:Y:S01]  /*3d70*/  HMMA.16816.F32.BF16 R52, R20, R88, R52 ;  /* 0x000000581434723c */ /* 0x000fe20000041834 */
[----:B------:R-:W-:Y:S01]  /*3d80*/  FMUL.FTZ R91, R77, UR10 ;  /* 0x0000000a4d5b7c20 */ /* 0x000fe20008410000 */
[----:B------:R-:W-:Y:S01]  /*3d90*/  VIADD R108, R3, 0x30 ;  /* 0x00000030036c7836 */ /* 0x000fe20000000000 */
[----:B------:R-:W4:Y:S03]  /*3da0*/  LDSM.16.M88.4 R76, [R102+0x1800] ;  /* 0x00180000664c783b */ /* 0x000f260000000200 */
[----:B-1----:R-:W-:Y:S01]  /*3db0*/  HMMA.16816.F32.BF16 R68, R8, R92, R68 ;  /* 0x0000005c0844723c */ /* 0x002fe20000041844 */
[----:B------:R-:W-:Y:S01]  /*3dc0*/  FMUL.FTZ R89, R115, UR10 ;  /* 0x0000000a73597c20 */ /* 0x000fe20008410000 */
[----:B------:R-:W-:Y:S01]  /*3dd0*/  FMUL.FTZ R115, R75, UR10 ;  /* 0x0000000a4b737c20 */ /* 0x000fe20008410000 */
[----:B------:R-:W-:Y:S02]  /*3de0*/  MUFU.TANH R99, R99 ;  /* 0x0000006300637308 */ /* 0x000fe40000002400 */
[----:B------:R-:W-:Y:S01]  /*3df0*/  FMUL.FTZ R13, R13, UR10 ;  /* 0x0000000a0d0d7c20 */ /* 0x000fe20008410000 */
[C---:B--2---:R-:W-:Y:S01]  /*3e00*/  HMMA.16816.F32.BF16 R36, R20.reuse, R80, R36 ;  /* 0x000000501424723c */ /* 0x044fe20000041824 */
[----:B------:R-:W-:Y:S01]  /*3e10*/  FMUL.FTZ R93, R72, UR10 ;  /* 0x0000000a485d7c20 */ /* 0x000fe20008410000 */
[----:B------:R-:W-:Y:S01]  /*3e20*/  FMUL.FTZ R15, R15, UR10 ;  /* 0x0000000a0f0f7c20 */ /* 0x000fe20008410000 */
[----:B------:R-:W-:Y:S01]  /*3e30*/  FMUL.FTZ R12, R12, UR10 ;  /* 0x0000000a0c0c7c20 */ /* 0x000fe20008410000 */
[----:B------:R-:W-:Y:S01]  /*3e40*/  FMUL.FTZ R14, R14, UR10 ;  /* 0x0000000a0e0e7c20 */ /* 0x000fe20008410000 */
[----:B------:R-:W1:Y:S01]  /*3e50*/  MUFU.TANH R13, R13 ;  /* 0x0000000d000d7308 */ /* 0x000e620000002400 */
[----:B------:R-:W-:Y:S01]  /*3e60*/  HMMA.16816.F32.BF16 R32, R20, R82, R32 ;  /* 0x000000521420723c */ /* 0x000fe20000041820 */
[----:B------:R-:W-:-:S05]  /*3e70*/  FMUL.FTZ R81, R73, UR10 ;  /* 0x0000000a49517c20 */ /* 0x000fca0008410000 */
[C---:B---3--:R-:W-:Y:S01]  /*3e80*/  HMMA.16816.F32.BF16 R44, R20.reuse, R84, R44 ;  /* 0x00000054142c723c */ /* 0x048fe2000004182c */
[----:B------:R-:W-:Y:S01]  /*3e90*/  FMUL.FTZ R83, R74, UR10 ;  /* 0x0000000a4a537c20 */ /* 0x000fe20008410000 */
[----:B------:R-:W2:Y:S01]  /*3ea0*/  MUFU.TANH R15, R15 ;  /* 0x0000000f000f7308 */ /* 0x000ea20000002400 */
[----:B------:R-:W3:Y:S03]  /*3eb0*/  LDSM.16.M88.4 R72, [R102+0x2800] ;  /* 0x002800006648783b */ /* 0x000ee60000000200 */
[C---:B------:R-:W-:Y:S01]  /*3ec0*/  HMMA.16816.F32.BF16 R40, R20.reuse, R86, R40 ;  /* 0x000000561428723c */ /* 0x040fe20000041828 */
[----:B------:R-:W1:Y:S01]  /*3ed0*/  LDSM.16.M88.4 R84, [R102+0x2000] ;  /* 0x002000006654783b */ /* 0x000e620000000200 */
[----:B------:R-:W-:Y:S01]  /*3ee0*/  FMUL.FTZ R68, R68, UR10 ;  /* 0x0000000a44447c20 */ /* 0x000fe20008410000 */
[----:B------:R-:W-:Y:S01]  /*3ef0*/  FMUL.FTZ R70, R70, UR10 ;  /* 0x0000000a46467c20 */ /* 0x000fe20008410000 */
[----:B------:R-:W-:Y:S01]  /*3f00*/  MUFU.TANH R107, R107 ;  /* 0x0000006b006b7308 */ /* 0x000fe20000002400 */
[----:B------:R-:W-:Y:S01]  /*3f10*/  FMUL.FTZ R69, R69, UR10 ;  /* 0x0000000a45457c20 */ /* 0x000fe20008410000 */
[----:B----4-:R-:W-:Y:S01]  /*3f20*/  HMMA.16816.F32.BF16 R28, R20, R16, R28 ;  /* 0x00000010141c723c */ /* 0x010fe2000004181c */
[----:B------:R-:W-:-:S05]  /*3f30*/  FMUL.FTZ R71, R71, UR10 ;  /* 0x0000000a47477c20 */ /* 0x000fca0008410000 */
[----:B------:R-:W-:Y:S01]  /*3f40*/  HMMA.16816.F32.BF16 R24, R20, R18, R24 ;  /* 0x000000121418723c */ /* 0x000fe20000041818 */
[----:B------:R-:W4:Y:S01]  /*3f50*/  LDSM.16.M88.4 R16, [R102+0x3000] ;  /* 0x003000006610783b */ /* 0x000f220000000200 */
[----:B------:R-:W2:Y:S03]  /*3f60*/  MUFU.TANH R89, R89 ;  /* 0x0000005900597308 */ /* 0x000ea60000002400 */
[----:B------:R-:W2:Y:S01]  /*3f70*/  LDSM.16.M88.4 R20, [R102+0x3800] ;  /* 0x003800006614783b */ /* 0x000ea20000000200 */
[----:B------:R-:W-:Y:S01]  /*3f80*/  HMMA.16816.F32.BF16 R64, R8, R94, R64 ;  /* 0x0000005e0840723c */ /* 0x000fe20000041840 */
[----:B------:R-:W-:-:S04]  /*3f90*/  DEPBAR.LE SB0, 0x0 ;  /* 0x000080000000791a */ /* 0x000fc80000000000 */
[----:B------:R1:W-:Y:S01]  /*3fa0*/  MUFU.TANH R95, R68 ;  /* 0x00000044005f7308 */ /* 0x0003e20000002400 */
[C---:B------:R-:W-:Y:S06]  /*3fb0*/  HMMA.16816.F32.BF16 R60, R8.reuse, R76, R60 ;  /* 0x0000004c083c723c */ /* 0x040fec000004183c */
[C---:B------:R-:W-:Y:S01]  /*3fc0*/  HMMA.16816.F32.BF16 R56, R8.reuse, R78, R56 ;  /* 0x0000004e0838723c */ /* 0x040fe20000041838 */
[----:B------:R-:W-:Y:S05]  /*3fd0*/  MUFU.TANH R91, R91 ;  /* 0x0000005b005b7308 */ /* 0x000fea0000002400 */
[----:B---3--:R-:W-:Y:S03]  /*3fe0*/  HMMA.16816.F32.BF16 R44, R8, R72, R44 ;  /* 0x00000048082c723c */ /* 0x008fe6000004182c */
[----:B------:R-:W-:Y:S01]  /*3ff0*/  MUFU.TANH R113, R113 ;  /* 0x0000007100717308 */ /* 0x000fe20000002400 */
[----:B-1----:R-:W-:-:S02]  /*4000*/  VIADD R68, R3, 0x9 ;  /* 0x0000000903447836 */ /* 0x002fc40000000000 */
[----:B------:R-:W-:Y:S01]  /*4010*/  FMUL.FTZ R65, R65, UR10 ;  /* 0x0000000a41417c20 */ /* 0x000fe20008410000 */
[C---:B------:R-:W-:Y:S01]  /*4020*/  HMMA.16816.F32.BF16 R52, R8.reuse, R84, R52 ;  /* 0x000000540834723c */ /* 0x040fe20000041834 */
[----:B------:R-:W-:Y:S01]  /*4030*/  SHF.R.S32.HI R73, RZ, 0x1f, R0 ;  /* 0x0000001fff497819 */ /* 0x000fe20000011400 */
[----:B------:R-:W-:Y:S01]  /*4040*/  FMUL.FTZ R64, R64, UR10 ;  /* 0x0000000a40407c20 */ /* 0x000fe20008410000 */
[----:B------:R-:W-:Y:S01]  /*4050*/  FMUL.FTZ R66, R66, UR10 ;  /* 0x0000000a42427c20 */ /* 0x000fe20008410000 */
[----:B------:R-:W1:Y:S01]  /*4060*/  MUFU.TANH R93, R93 ;  /* 0x0000005d005d7308 */ /* 0x000e620000002400 */
[----:B------:R-:W-:Y:S01]  /*4070*/  LEA.HI R186, R73, R0, RZ, 0x2 ;  /* 0x0000000049ba7211 */ /* 0x000fe200078f10ff */
[C---:B------:R-:W-:Y:S01]  /*4080*/  HMMA.16816.F32.BF16 R48, R8.reuse, R86, R48 ;  /* 0x000000560830723c */ /* 0x040fe20000041830 */
[----:B------:R-:W-:Y:S01]  /*4090*/  FMUL.FTZ R60, R60, UR10 ;  /* 0x0000000a3c3c7c20 */ /* 0x000fe20008410000 */
[----:B------:R-:W-:Y:S01]  /*40a0*/  FMUL.FTZ R63, R63, UR10 ;  /* 0x0000000a3f3f7c20 */ /* 0x000fe20008410000 */
[----:B------:R-:W-:Y:S01]  /*40b0*/  SHF.R.S32.HI R186, RZ, 0x2, R186 ;  /* 0x00000002ffba7819 */ /* 0x000fe200000114ba */
[----:B------:R-:W-:Y:S01]  /*40c0*/  FMUL.FTZ R61, R61, UR10 ;  /* 0x0000000a3d3d7c20 */ /* 0x000fe20008410000 */
[----:B------:R-:W-:Y:S01]  /*40d0*/  FMUL.FTZ R56, R56, UR10 ;  /* 0x0000000a38387c20 */ /* 0x000fe20008410000 */
[----:B----4-:R-:W-:Y:S01]  /*40e0*/  HMMA.16816.F32.BF16 R36, R8, R16, R36 ;  /* 0x000000100824723c */ /* 0x010fe20000041824 */
[----:B------:R3:W-:Y:S01]  /*40f0*/  MUFU.TANH R97, R12 ;  /* 0x0000000c00617308 */ /* 0x0007e20000002400 */
[----:B------:R-:W-:-:S04]  /*4100*/  FMUL.FTZ R58, R58, UR10 ;  /* 0x0000000a3a3a7c20 */ /* 0x000fc80008410000 */
[C---:B--2---:R-:W-:Y:S01]  /*4110*/  HMMA.16816.F32.BF16 R28, R8.reuse, R20, R28 ;  /* 0x00000014081c723c */ /* 0x044fe2000004181c */
[----:B------:R-:W-:Y:S01]  /*4120*/  FMUL.FTZ R17, R67, UR10 ;  /* 0x0000000a43117c20 */ /* 0x000fe20008410000 */
[----:B------:R-:W-:Y:S01]  /*4130*/  IADD3 R67, R127, 0x1, R186 ;  /* 0x000000017f437810 */ /* 0x000fe20007ffe0ba */
[----:B------:R-:W2:Y:S01]  /*4140*/  MUFU.TANH R83, R83 ;  /* 0x0000005300537308 */ /* 0x000ea20000002400 */
[----:B------:R-:W-:Y:S01]  /*4150*/  FMUL.FTZ R44, R44, UR10 ;  /* 0x0000000a2c2c7c20 */ /* 0x000fe20008410000 */
[----:B------:R-:W-:Y:S01]  /*4160*/  FMUL.FTZ R45, R45, UR10 ;  /* 0x0000000a2d2d7c20 */ /* 0x000fe20008410000 */
[C---:B------:R-:W-:Y:S01]  /*4170*/  HMMA.16816.F32.BF16 R24, R8.reuse, R22, R24 ;  /* 0x000000160818723c */ /* 0x040fe20000041818 */
[----:B------:R-:W-:Y:S01]  /*4180*/  IADD3 R67, R125, R67, -R180 ;  /* 0x000000437d437210 */ /* 0x000fe20007ffe8b4 */
[----:B------:R-:W-:Y:S01]  /*4190*/  FMUL.FTZ R54, R54, UR10 ;  /* 0x0000000a36367c20 */ /* 0x000fe20008410000 */
[----:B------:R-:W-:Y:S01]  /*41a0*/  FMUL.FTZ R53, R53, UR10 ;  /* 0x0000000a35357c20 */ /* 0x000fe20008410000 */
[----:B------:R-:W-:Y:S01]  /*41b0*/  FMUL.FTZ R52, R52, UR10 ;  /* 0x0000000a34347c20 */ /* 0x000fe20008410000 */
[----:B------:R-:W-:Y:S01]  /*41c0*/  IADD3 R0, R67, R126, RZ ;  /* 0x0000007e43007210 */ /* 0x000fe20007ffe0ff */
[C---:B------:R-:W-:Y:S01]  /*41d0*/  HMMA.16816.F32.BF16 R32, R8.reuse, R18, R32 ;  /* 0x000000120820723c */ /* 0x040fe20000041820 */
[----:B------:R4:W-:Y:S01]  /*41e0*/  MUFU.TANH R67, R60 ;  /* 0x0000003c00437308 */ /* 0x0009e20000002400 */
[----:B------:R-:W-:Y:S01]  /*41f0*/  FMUL.FTZ R22, R46, UR10 ;  /* 0x0000000a2e167c20 */ /* 0x000fe20008410000 */
[C---:B------:R-:W-:Y:S01]  /*4200*/  VIMNMX R126, R0.reuse, R125, PT ;  /* 0x0000007d007e7248 */ /* 0x040fe20003fe0100 */
[C---:B------:R-:W-:Y:S01]  /*4210*/  VIADD R46, R3.reuse, 0x10 ;  /* 0x00000010032e7836 */ /* 0x040fe20000000000 */
[----:B------:R-:W-:Y:S01]  /*4220*/  VIADDMNMX R125, R0, 0x8, R125, PT ;  /* 0x00000008007d7846 */ /* 0x000fe2000380017d */
[----:B-----5:R-:W-:Y:S01]  /*4230*/  FMUL.FTZ R0, R132, R7 ;  /* 0x0000000784007220 */ /* 0x020fe20000410000 */
[----:B------:R-:W-:Y:S01]  /*4240*/  VIADD R19, R3, 0x1 ;  /* 0x0000000103137836 */ /* 0x000fe20000000000 */
[CC--:B------:R-:W-:Y:S01]  /*4250*/  ISETP.GE.AND P1, PT, R68.reuse, R126.reuse, PT ;  /* 0x0000007e4400720c */ /* 0x0c0fe20003f26270 */
[----:B------:R-:W-:Y:S01]  /*4260*/  FMUL.FTZ R7, R59, UR10 ;  /* 0x0000000a3b077c20 */ /* 0x000fe20008410000 */
[-C--:B------:R-:W-:Y:S01]  /*4270*/  ISETP.GE.AND P2, PT, R68, R125.reuse, PT ;  /* 0x0000007d4400720c */ /* 0x080fe20003f46270 */
[----:B------:R1:W-:Y:S01]  /*4280*/  MUFU.TANH R77, R70 ;  /* 0x00000046004d7308 */ /* 0x0003e20000002400 */
[C---:B------:R-:W-:Y:S01]  /*4290*/  ISETP.GE.AND P5, PT, R19.reuse, R126, PT ;  /* 0x0000007e1300720c */ /* 0x040fe20003fa6270 */
[----:B------:R-:W-:Y:S01]  /*42a0*/  HMMA.16816.F32.BF16 R40, R8, R74, R40 ;  /* 0x0000004a0828723c */ /* 0x000fe20000041828 */
[----:B------:R-:W-:Y:S01]  /*42b0*/  ISETP.GE.AND P3, PT, R19, R125, PT ;  /* 0x0000007d1300720c */ /* 0x000fe20003f66270 */
[----:B---3--:R-:W-:Y:S01]  /*42c0*/  FMUL.FTZ R12, R29, UR10 ;  /* 0x0000000a1d0c7c20 */ /* 0x008fe20008410000 */
[----:B------:R-:W-:Y:S01]  /*42d0*/  I2FP.F32.S32 R19, R19 ;  /* 0x0000001300137245 */ /* 0x000fe20000201400 */
[----:B------:R-:W-:Y:S01]  /*42e0*/  FMUL.FTZ R50, R50, UR10 ;  /* 0x0000000a32327c20 */ /* 0x000fe20008410000 */
[----:B----4-:R-:W-:Y:S01]  /*42f0*/  VIADD R60, R3, 0x8 ;  /* 0x00000008033c7836 */ /* 0x010fe20000000000 */
[----:B------:R-:W-:Y:S01]  /*4300*/  I2FP.F32.S32 R68, R68 ;  /* 0x0000004400447245 */ /* 0x000fe20000201400 */
[----:B------:R-:W-:Y:S01]  /*4310*/  FMUL.FTZ R8, R57, UR10 ;  /* 0x0000000a39087c20 */ /* 0x000fe20008410000 */
[----:B------:R-:W-:Y:S01]  /*4320*/  FFMA.FTZ R29, R0, R19, R13 ;  /* 0x00000013001d7223 */ /* 0x000fe2000001000d */
[----:B------:R-:W3:Y:S01]  /*4330*/  MUFU.TANH R109, R109 ;  /* 0x0000006d006d7308 */ /* 0x000ee20000002400 */
[----:B------:R-:W-:Y:S01]  /*4340*/  ISETP.GE.AND P4, PT, R60, R126, PT ;  /* 0x0000007e3c00720c */ /* 0x000fe20003f86270 */
[----:B------:R-:W-:Y:S01]  /*4350*/  FMUL.FTZ R10, R24, UR10 ;  /* 0x0000000a180a7c20 */ /* 0x000fe20008410000 */
[----:B------:R-:W-:Y:S01]  /*4360*/  ISETP.GE.AND P0, PT, R60, R125, PT ;  /* 0x0000007d3c00720c */ /* 0x000fe20003f06270 */
[----:B------:R-:W-:Y:S01]  /*4370*/  FMUL.FTZ R11, R62, UR10 ;  /* 0x0000000a3e0b7c20 */ /* 0x000fe20008410000 */
[----:B------:R-:W-:Y:S01]  /*4380*/  I2FP.F32.S32 R60, R60 ;  /* 0x0000003c003c7245 */ /* 0x000fe20000201400 */
[C---:B-1----:R-:W-:Y:S01]  /*4390*/  FFMA.FTZ R70, R0.reuse, R19, R15 ;  /* 0x0000001300467223 */ /* 0x042fe2000001000f */
[CC--:B------:R-:W-:Y:S01]  /*43a0*/  FFMA.FTZ R19, R0.reuse, R68.reuse, R105 ;  /* 0x0000004400137223 */ /* 0x0c0fe20000010069 */
[----:B------:R-:W-:Y:S01]  /*43b0*/  MUFU.TANH R57, R63 ;  /* 0x0000003f00397308 */ /* 0x000fe20000002400 */
[C---:B------:R-:W-:Y:S01]  /*43c0*/  FFMA.FTZ R68, R0.reuse, R68, R89 ;  /* 0x0000004400447223 */ /* 0x040fe20000010059 */
[CC--:B------:R-:W-:Y:S01]  /*43d0*/  FFMA.FTZ R23, R0.reuse, R60.reuse, R99 ;  /* 0x0000003c00177223 */ /* 0x0c0fe20000010063 */
[----:B------:R-:W-:Y:S01]  /*43e0*/  FFMA.FTZ R60, R0, R60, R107 ;  /* 0x0000003c003c7223 */ /* 0x000fe2000001006b */
[----:B------:R-:W-:Y:S01]  /*43f0*/  IADD3 R24, R3, 0x18, RZ ;  /* 0x0000001803187810 */ /* 0x000fe20007ffe0ff */
[----:B------:R-:W-:Y:S01]  /*4400*/  FMUL.FTZ R16, R35, UR10 ;  /* 0x0000000a23107c20 */ /* 0x000fe20008410000 */
[----:B------:R-:W-:Y:S01]  /*4410*/  FSEL R19, R19, -INF , !P1 ;  /* 0xff80000013137808 */ /* 0x000fe20004800000 */
[----:B------:R-:W-:Y:S01]  /*4420*/  FMUL.FTZ R18, R37, UR10 ;  /* 0x0000000a25127c20 */ /* 0x000fe20008410000 */
[----:B------:R-:W1:Y:S01]  /*4430*/  MUFU.TANH R69, R69 ;  /* 0x0000004500457308 */ /* 0x000e620000002400 */
[----:B------:R-:W-:Y:S01]  /*4440*/  FSEL R23, R23, -INF , !P4 ;  /* 0xff80000017177808 */ /* 0x000fe20006000000 */
[----:B------:R-:W-:Y:S01]  /*4450*/  FMUL.FTZ R55, R55, UR10 ;  /* 0x0000000a37377c20 */ /* 0x000fe20008410000 */
[----:B------:R-:W-:Y:S01]  /*4460*/  FSEL R60, R60, -INF , !P0 ;  /* 0xff8000003c3c7808 */ /* 0x000fe20004000000 */
[----:B------:R-:W-:Y:S01]  /*4470*/  FMUL.FTZ R48, R48, UR10 ;  /* 0x0000000a30307c20 */ /* 0x000fe20008410000 */
[----:B------:R-:W-:Y:S01]  /*4480*/  FSEL R68, R68, -INF , !P2 ;  /* 0xff80000044447808 */ /* 0x000fe20005000000 */
[----:B------:R-:W-:Y:S01]  /*4490*/  FMUL.FTZ R49, R49, UR10 ;  /* 0x0000000a31317c20 */ /* 0x000fe20008410000 */
[C---:B------:R-:W-:Y:S01]  /*44a0*/  ISETP.GE.AND P1, PT, R24.reuse, R126, PT ;  /* 0x0000007e1800720c */ /* 0x040fe20003f26270 */
[----:B------:R4:W-:Y:S01]  /*44b0*/  MUFU.TANH R63, R7 ;  /* 0x00000007003f7308 */ /* 0x0009e20000002400 */
[-C--:B------:R-:W-:Y:S01]  /*44c0*/  ISETP.GE.AND P2, PT, R24, R125.reuse, PT ;  /* 0x0000007d1800720c */ /* 0x080fe20003f46270 */
[----:B------:R-:W-:Y:S01]  /*44d0*/  FMUL.FTZ R20, R41, UR10 ;  /* 0x0000000a29147c20 */ /* 0x000fe20008410000 */
[----:B------:R-:W-:Y:S01]  /*44e0*/  I2FP.F32.S32 R24, R24 ;  /* 0x0000001800187245 */ /* 0x000fe20000201400 */
[----:B------:R-:W-:Y:S01]  /*44f0*/  FMUL.FTZ R51, R51, UR10 ;  /* 0x0000000a33337c20 */ /* 0x000fe20008410000 */
[----:B------:R-:W-:Y:S01]  /*4500*/  FSEL R29, R29, -INF , !P5 ;  /* 0xff8000001d1d7808 */ /* 0x000fe20006800000 */
[----:B------:R-:W-:Y:S01]  /*4510*/  FMUL.FTZ R40, R40, UR10 ;  /* 0x0000000a28287c20 */ /* 0x000fe20008410000 */
[----:B------:R-:W-:Y:S01]  /*4520*/  FSEL R70, R70, -INF , !P3 ;  /* 0xff80000046467808 */ /* 0x000fe20005800000 */
[----:B------:R-:W1:Y:S01]  /*4530*/  MUFU.TANH R71, R71 ;  /* 0x0000004700477308 */ /* 0x000e620000002400 */
[----:B------:R-:W-:Y:S01]  /*4540*/  ISETP.GE.AND P5, PT, R46, R126, PT ;  /* 0x0000007e2e00720c */ /* 0x000fe20003fa6270 */
[-C--:B------:R-:W-:Y:S01]  /*4550*/  FFMA.FTZ R21, R0, R24.reuse, R93 ;  /* 0x0000001800157223 */ /* 0x080fe2000001005d */
[----:B------:R-:W-:Y:S01]  /*4560*/  ISETP.GE.AND P3, PT, R46, R125, PT ;  /* 0x0000007d2e00720c */ /* 0x000fe20003f66270 */
[----:B--2---:R-:W-:Y:S01]  /*4570*/  FFMA.FTZ R24, R0, R24, R83 ;  /* 0x0000001800187223 */ /* 0x004fe20000010053 */
[----:B------:R-:W-:Y:S01]  /*4580*/  I2FP.F32.S32 R46, R46 ;  /* 0x0000002e002e7245 */ /* 0x000fe20000201400 */
[----:B------:R-:W-:Y:S01]  /*4590*/  VIADD R132, R3, 0x40 ;  /* 0x0000004003847836 */ /* 0x000fe20000000000 */
[----:B------:R-:W-:Y:S01]  /*45a0*/  FSEL R21, R21, -INF , !P1 ;  /* 0xff80000015157808 */ /* 0x000fe20004800000 */
[----:B------:R2:W-:Y:S01]  /*45b0*/  MUFU.TANH R15, R54 ;  /* 0x00000036000f7308 */ /* 0x0005e20000002400 */
[----:B----4-:R-:W-:-:S02]  /*45c0*/  VIADD R7, R3, 0x11 ;  /* 0x0000001103077836 */ /* 0x010fc40000000000 */
[CC--:B---3--:R-:W-:Y:S01]  /*45d0*/  FFMA.FTZ R37, R0.reuse, R46.reuse, R109 ;  /* 0x0000002e00257223 */ /* 0x0c8fe2000001006d */
[----:B------:R-:W-:Y:S01]  /*45e0*/  FFMA.FTZ R46, R0, R46, R111 ;  /* 0x0000002e002e7223 */ /* 0x000fe2000001006f */
[----:B------:R-:W-:Y:S01]  /*45f0*/  FSEL R24, R24, -INF , !P2 ;  /* 0xff80000018187808 */ /* 0x000fe20005000000 */
[----:B------:R-:W-:Y:S01]  /*4600*/  FMUL.FTZ R47, R47, UR10 ;  /* 0x0000000a2f2f7c20 */ /* 0x000fe20008410000 */
[----:B------:R-:W-:Y:S01]  /*4610*/  ISETP.GE.AND P4, PT, R7, R126, PT ;  /* 0x0000007e0700720c */ /* 0x000fe20003f86270 */
[----:B------:R-:W-:Y:S01]  /*4620*/  FMUL.FTZ R43, R43, UR10 ;  /* 0x0000000a2b2b7c20 */ /* 0x000fe20008410000 */
[----:B------:R-:W-:Y:S01]  /*4630*/  ISETP.GE.AND P0, PT, R7, R125, PT ;  /* 0x0000007d0700720c */ /* 0x000fe20003f06270 */
[----:B------:R3:W-:Y:S01]  /*4640*/  MUFU.TANH R89, R50 ;  /* 0x0000003200597308 */ /* 0x0007e20000002400 */
[----:B------:R-:W-:Y:S01]  /*4650*/  FSEL R37, R37, -INF , !P5 ;  /* 0xff80000025257808 */ /* 0x000fe20006800000 */
[----:B------:R-:W-:Y:S01]  /*4660*/  FMUL.FTZ R42, R42, UR10 ;  /* 0x0000000a2a2a7c20 */ /* 0x000fe20008410000 */
[----:B------:R-:W-:Y:S01]  /*4670*/  FSEL R46, R46, -INF , !P3 ;  /* 0xff8000002e2e7808 */ /* 0x000fe20005800000 */
[----:B------:R-:W-:Y:S01]  /*4680*/  FMUL.FTZ R36, R36, UR10 ;  /* 0x0000000a24247c20 */ /* 0x000fe20008410000 */
[----:B------:R-:W-:Y:S01]  /*4690*/  FMUL.FTZ R38, R38, UR10 ;  /* 0x0000000a26267c20 */ /* 0x000fe20008410000 */
[----:B------:R-:W-:Y:S01]  /*46a0*/  FMUL.FTZ R32, R32, UR10 ;  /* 0x0000000a20207c20 */ /* 0x000fe20008410000 */
[----:B------:R-:W-:Y:S01]  /*46b0*/  FMUL.FTZ R39, R39, UR10 ;  /* 0x0000000a27277c20 */ /* 0x000fe20008410000 */
[----:B--2---:R-:W-:Y:S01]  /*46c0*/  I2FP.F32.S32 R54, R7 ;  /* 0x0000000700367245 */ /* 0x004fe20000201400 */
[----:B------:R-:W-:Y:S01]  /*46d0*/  VIADD R7, R3, 0x21 ;  /* 0x0000002103077836 */ /* 0x000fe20000000000 */
[----:B------:R-:W-:Y:S01]  /*46e0*/  MUFU.TANH R81, R81 ;  /* 0x0000005100517308 */ /* 0x000fe20000002400 */
[----:B------:R-:W-:Y:S01]  /*46f0*/  FMUL.FTZ R33, R33, UR10 ;  /* 0x0000000a21217c20 */ /* 0x000fe20008410000 */
[----:B------:R-:W-:Y:S01]  /*4700*/  FMUL.FTZ R34, R34, UR10 ;  /* 0x0000000a22227c20 */ /* 0x000fe20008410000 */
[CC--:B------:R-:W-:Y:S01]  /*4710*/  FFMA.FTZ R35, R0.reuse, R54.reuse, R91 ;  /* 0x0000003600237223 */ /* 0x0c0fe2000001005b */
[----:B------:R-:W-:Y:S01]  /*4720*/  FFMA.FTZ R54, R0, R54, R113 ;  /* 0x0000003600367223 */ /* 0x000fe20000010071 */
[-C--:B------:R-:W-:Y:S01]  /*4730*/  ISETP.GE.AND P1, PT, R7, R126.reuse, PT ;  /* 0x0000007e0700720c */ /* 0x080fe20003f26270 */
[----:B------:R-:W-:Y:S01]  /*4740*/  FMUL.FTZ R31, R31, UR10 ;  /* 0x0000000a1f1f7c20 */ /* 0x000fe20008410000 */
[----:B---3--:R-:W-:Y:S01]  /*4750*/  I2FP.F32.S32 R50, R7 ;  /* 0x0000000700327245 */ /* 0x008fe20000201400 */
[----:B------:R-:W-:Y:S01]  /*4760*/  MUFU.TANH R115, R115 ;  /* 0x0000007300737308 */ /* 0x000fe20000002400 */
[----:B------:R-:W-:Y:S01]  /*4770*/  FSEL R35, R35, -INF , !P4 ;  /* 0xff80000023237808 */ /* 0x000fe20006000000 */
[----:B------:R-:W-:Y:S01]  /*4780*/  FMUL.FTZ R28, R28, UR10 ;  /* 0x0000000a1c1c7c20 */ /* 0x000fe20008410000 */
[----:B------:R-:W-:Y:S01]  /*4790*/  FSEL R54, R54, -INF , !P0 ;  /* 0xff80000036367808 */ /* 0x000fe20004000000 */
[----:B------:R-:W-:Y:S01]  /*47a0*/  FMUL.FTZ R30, R30, UR10 ;  /* 0x0000000a1e1e7c20 */ /* 0x000fe20008410000 */
[C---:B------:R-:W-:Y:S01]  /*47b0*/  ISETP.GE.AND P4, PT, R110.reuse, R126, PT ;  /* 0x0000007e6e00720c */ /* 0x040fe20003f86270 */
[----:B------:R-:W-:Y:S01]  /*47c0*/  FMUL.FTZ R25, R25, UR10 ;  /* 0x0000000a19197c20 */ /* 0x000fe20008410000 */
[-C--:B------:R-:W-:Y:S01]  /*47d0*/  ISETP.GE.AND P0, PT, R110, R125.reuse, PT ;  /* 0x0000007d6e00720c */ /* 0x080fe20003f06270 */
[----:B------:R-:W2:Y:S01]  /*47e0*/  MUFU.TANH R11, R11 ;  /* 0x0000000b000b7308 */ /* 0x000ea20000002400 */
[----:B------:R-:W-:Y:S01]  /*47f0*/  I2FP.F32.S32 R110, R110 ;  /* 0x0000006e006e7245 */ /* 0x000fe20000201400 */
[----:B------:R-:W-:Y:S01]  /*4800*/  FMUL.FTZ R26, R26, UR10 ;  /* 0x0000000a1a1a7c20 */ /* 0x000fe20008410000 */
[----:B------:R-:W-:-:S05]  /*4810*/  ISETP.GE.AND P2, PT, R7, R125, PT ;  /* 0x0000007d0700720c */ /* 0x000fca0003f46270 */
[----:B------:R3:W-:Y:S08]  /*4820*/  MUFU.TANH R59, R8 ;  /* 0x00000008003b7308 */ /* 0x0007f00000002400 */
[----:B------:R1:W-:Y:S08]  /*4830*/  MUFU.TANH R13, R53 ;  /* 0x00000035000d7308 */ /* 0x0003f00000002400 */
[----:B------:R4:W-:Y:S01]  /*4840*/  MUFU.TANH R79, R64 ;  /* 0x00000040004f7308 */ /* 0x0009e20000002400 */
[----:B---3--:R-:W-:-:S07]  /*4850*/  FMUL.FTZ R8, R27, UR10 ;  /* 0x0000000a1b087c20 */ /* 0x008fce0008410000 */
[----:B------:R3:W-:Y:S01]  /*4860*/  MUFU.TANH R27, R52 ;  /* 0x00000034001b7308 */ /* 0x0007e20000002400 */
[CC--:B-1----:R-:W-:Y:S01]  /*4870*/  FFMA.FTZ R53, R0.reuse, R50.reuse, R69 ;  /* 0x0000003200357223 */ /* 0x0c2fe20000010045 */
[----:B------:R-:W-:-:S04]  /*4880*/  FFMA.FTZ R50, R0, R50, R71 ;  /* 0x0000003200327223 */ /* 0x000fc80000010047 */
[----:B------:R-:W-:Y:S02]  /*4890*/  FSEL R53, R53, -INF , !P1 ;  /* 0xff80000035357808 */ /* 0x000fe40004800000 */
[----:B------:R1:W-:Y:S01]  /*48a0*/  MUFU.TANH R73, R66 ;  /* 0x0000004200497308 */ /* 0x0003e20000002400 */
[----:B------:R-:W-:Y:S01]  /*48b0*/  FSEL R50, R50, -INF , !P2 ;  /* 0xff80000032327808 */ /* 0x000fe20005000000 */
[C---:B----4-:R-:W-:Y:S01]  /*48c0*/  VIADD R64, R3.reuse, 0x51 ;  /* 0x0000005103407836 */ /* 0x050fe20000000000 */
[C---:B------:R-:W-:Y:S02]  /*48d0*/  ISETP.GE.AND P1, PT, R108.reuse, R126, PT ;  /* 0x0000007e6c00720c */ /* 0x040fe40003f26270 */
[----:B------:R-:W-:Y:S02]  /*48e0*/  ISETP.GE.AND P2, PT, R108, R125, PT ;  /* 0x0000007d6c00720c */ /* 0x000fe40003f46270 */
[----:B------:R-:W-:Y:S01]  /*48f0*/  I2FP.F32.S32 R108, R108 ;  /* 0x0000006c006c7245 */ /* 0x000fe20000201400 */
[----:B------:R-:W4:Y:S01]  /*4900*/  MUFU.TANH R65, R65 ;  /* 0x0000004100417308 */ /* 0x000f220000002400 */
[----:B---3--:R-:W-:-:S03]  /*4910*/  VIADD R52, R3, 0x19 ;  /* 0x0000001903347836 */ /* 0x008fc60000000000 */
[CC--:B------:R-:W-:Y:S01]  /*4920*/  FFMA.FTZ R67, R0.reuse, R108.reuse, R67 ;  /* 0x0000006c00437223 */ /* 0x0c0fe20000010043 */
[----:B--2---:R-:W-:Y:S01]  /*4930*/  FFMA.FTZ R108, R0, R108, R11 ;  /* 0x0000006c006c7223 */ /* 0x004fe2000001000b */
[C---:B------:R-:W-:Y:S02]  /*4940*/  ISETP.GE.AND P5, PT, R52.reuse, R126, PT ;  /* 0x0000007e3400720c */ /* 0x040fe40003fa6270 */
[----:B------:R-:W2:Y:S01]  /*4950*/  MUFU.TANH R17, R17 ;  /* 0x0000001100117308 */ /* 0x000ea20000002400 */
[----:B------:R-:W-:Y:S01]  /*4960*/  ISETP.GE.AND P3, PT, R52, R125, PT ;  /* 0x0000007d3400720c */ /* 0x000fe20003f66270 */
[----:B-1----:R-:W-:Y:S01]  /*4970*/  VIADD R66, R3, 0x50 ;  /* 0x0000005003427836 */ /* 0x002fe20000000000 */
[----:B------:R-:W-:Y:S02]  /*4980*/  I2FP.F32.S32 R52, R52 ;  /* 0x0000003400347245 */ /* 0x000fe40000201400 */
[----:B------:R-:W-:Y:S02]  /*4990*/  FSEL R107, R67, -INF , !P1 ;  /* 0xff800000436b7808 */ /* 0x000fe40004800000 */
[----:B------:R-:W-:Y:S01]  /*49a0*/  FSEL R108, R108, -INF , !P2 ;  /* 0xff8000006c6c7808 */ /* 0x000fe20005000000 */
[----:B------:R1:W-:Y:S01]  /*49b0*/  MUFU.TANH R75, R55 ;  /* 0x00000037004b7308 */ /* 0x0003e20000002400 */
[CC--:B------:R-:W-:Y:S01]  /*49c0*/  FFMA.FTZ R7, R0.reuse, R52.reuse, R81 ;  /* 0x0000003400077223 */ /* 0x0c0fe20000010051 */
[----:B------:R-:W-:-:S04]  /*49d0*/  FFMA.FTZ R52, R0, R52, R115 ;  /* 0x0000003400347223 */ /* 0x000fc80000010073 */
[----:B------:R-:W-:Y:S02]  /*49e0*/  FSEL R7, R7, -INF , !P5 ;  /* 0xff80000007077808 */ /* 0x000fe40006800000 */
[----:B------:R-:W-:Y:S01]  /*49f0*/  MUFU.TANH R9, R61 ;  /* 0x0000003d00097308 */ /* 0x000fe20000002400 */
[----:B------:R-:W-:-:S07]  /*4a00*/  FSEL R52, R52, -INF , !P3 ;  /* 0xff80000034347808 */ /* 0x000fce0005800000 */
[----:B------:R3:W-:Y:S01]  /*4a10*/  MUFU.TANH R85, R48 ;  /* 0x0000003000557308 */ /* 0x0007e20000002400 */
[CC--:B-1----:R-:W-:Y:S01]  /*4a20*/  FFMA.FTZ R55, R0.reuse, R110.reuse, R95 ;  /* 0x0000006e00377223 */ /* 0x0c2fe2000001005f */
[----:B------:R-:W-:-:S04]  /*4a30*/  FFMA.FTZ R110, R0, R110, R77 ;  /* 0x0000006e006e7223 */ /* 0x000fc8000001004d */
[----:B------:R-:W-:Y:S02]  /*4a40*/  FSEL R55, R55, -INF , !P4 ;  /* 0xff80000037377808 */ /* 0x000fe40006000000 */
[----:B------:R1:W-:Y:S01]  /*4a50*/  MUFU.TANH R83, R49 ;  /* 0x0000003100537308 */ /* 0x0003e20000002400 */
[----:B------:R-:W-:-:S07]  /*4a60*/  FSEL R110, R110, -INF , !P0 ;  /* 0xff8000006e6e7808 */ /* 0x000fce0004000000 */
[----:B------:R4:W2:Y:S01]  /*4a70*/  MUFU.TANH R41, R56 ;  /* 0x0000003800297308 */ /* 0x0008a20000002400 */
[----:B---3--:R-:W-:-:S05]  /*4a80*/  VIADD R48, R3, 0x29 ;  /* 0x0000002903307836 */ /* 0x008fca0000000000 */
[C---:B------:R-:W-:Y:S02]  /*4a90*/  ISETP.GE.AND P4, PT, R48.reuse, R126, PT ;  /* 0x0000007e3000720c */ /* 0x040fe40003f86270 */
[----:B------:R-:W3:Y:S01]  /*4aa0*/  MUFU.TANH R61, R58 ;  /* 0x0000003a003d7308 */ /* 0x000ee20000002400 */
[----:B-1----:R-:W-:Y:S01]  /*4ab0*/  VIADD R49, R3, 0x28 ;  /* 0x0000002803317836 */ /* 0x002fe20000000000 */
[-C--:B------:R-:W-:Y:S02]  /*4ac0*/  ISETP.GE.AND P0, PT, R48, R125.reuse, PT ;  /* 0x0000007d3000720c */ /* 0x080fe40003f06270 */
[----:B------:R-:W-:Y:S02]  /*4ad0*/  I2FP.F32.S32 R48, R48 ;  /* 0x0000003000307245 */ /* 0x000fe40000201400 */
[----:B------:R-:W-:Y:S02]  /*4ae0*/  ISETP.GE.AND P5, PT, R49, R126, PT ;  /* 0x0000007e3100720c */ /* 0x000fe40003fa6270 */
[----:B------:R1:W3:Y:S01]  /*4af0*/  MUFU.TANH R77, R44 ;  /* 0x0000002c004d7308 */ /* 0x0002e20000002400 */
[----:B----4-:R-:W-:Y:S01]  /*4b00*/  VIADD R56, R3, 0x38 ;  /* 0x0000003803387836 */ /* 0x010fe20000000000 */
[----:B------:R-:W-:-:S06]  /*4b10*/  ISETP.GE.AND P3, PT, R49, R125, PT ;  /* 0x0000007d3100720c */ /* 0x000fcc0003f66270 */
[----:B------:R4:W3:Y:S08]  /*4b20*/  MUFU.TANH R69, R22 ;  /* 0x0000001600457308 */ /* 0x0008f00000002400 */
[----:B------:R3:W3:Y:S01]  /*4b30*/  MUFU.TANH R87, R51 ;  /* 0x0000003300577308 */ /* 0x0006e20000002400 */
[----:B-1----:R-:W-:Y:S01]  /*4b40*/  I2FP.F32.S32 R44, R49 ;  /* 0x00000031002c7245 */ /* 0x002fe20000201400 */
[CC--:B------:R-:W-:Y:S01]  /*4b50*/  FFMA.FTZ R49, R0.reuse, R48.reuse, R65 ;  /* 0x0000003000317223 */ /* 0x0c0fe20000010041 */
[----:B--2---:R-:W-:-:S03]  /*4b60*/  FFMA.FTZ R48, R0, R48, R17 ;  /* 0x0000003000307223 */ /* 0x004fc60000010011 */
[----:B------:R-:W-:Y:S01]  /*4b70*/  FFMA.FTZ R73, R0, R44, R73 ;  /* 0x0000002c00497223 */ /* 0x000fe20000010049 */
[----:B------:R-:W-:Y:S01]  /*4b80*/  FSEL R49, R49, -INF , !P4 ;  /* 0xff80000031317808 */ /* 0x000fe20006000000 */
[----:B------:R1:W-:Y:S01]  /*4b90*/  MUFU.TANH R11, R40 ;  /* 0x00000028000b7308 */ /* 0x0003e20000002400 */
[----:B----4-:R-:W-:Y:S02]  /*4ba0*/  IADD3 R22, R3, 0x39, RZ ;  /* 0x0000003903167810 */ /* 0x010fe40007ffe0ff */
[----:B------:R-:W-:Y:S02]  /*4bb0*/  FSEL R106, R73, -INF , !P3 ;  /* 0xff800000496a7808 */ /* 0x000fe40005800000 */
[C---:B------:R-:W-:Y:S02]  /*4bc0*/  ISETP.GE.AND P1, PT, R22.reuse, R126, PT ;  /* 0x0000007e1600720c */ /* 0x040fe40003f26270 */
[----:B------:R-:W-:Y:S01]  /*4bd0*/  ISETP.GE.AND P2, PT, R22, R125, PT ;  /* 0x0000007d1600720c */ /* 0x000fe20003f46270 */
[----:B------:R2:W-:Y:S01]  /*4be0*/  MUFU.TANH R17, R20 ;  /* 0x0000001400117308 */ /* 0x0005e20000002400 */
[----:B---3--:R-:W-:Y:S01]  /*4bf0*/  FFMA.FTZ R51, R0, R44, R79 ;  /* 0x0000002c00337223 */ /* 0x008fe2000001004f */
[----:B------:R-:W-:Y:S01]  /*4c00*/  VIADD R44, R3, 0x31 ;  /* 0x00000031032c7836 */ /* 0x000fe20000000000 */
[----:B------:R-:W-:-:S02]  /*4c10*/  I2FP.F32.S32 R22, R22 ;  /* 0x0000001600167245 */ /* 0x000fc40000201400 */
[----:B------:R-:W-:Y:S02]  /*4c20*/  FSEL R48, R48, -INF , !P0 ;  /* 0xff80000030307808 */ /* 0x000fe40004000000 */
[----:B------:R-:W-:Y:S01]  /*4c30*/  FSEL R51, R51, -INF , !P5 ;  /* 0xff80000033337808 */ /* 0x000fe20006800000 */
[C---:B------:R-:W-:Y:S01]  /*4c40*/  FFMA.FTZ R59, R0.reuse, R22, R59 ;  /* 0x00000016003b7223 */ /* 0x040fe2000001003b */
[----:B-1----:R-:W-:Y:S01]  /*4c50*/  I2FP.F32.S32 R40, R56 ;  /* 0x0000003800287245 */ /* 0x002fe20000201400 */
[----:B------:R-:W-:Y:S01]  /*4c60*/  FFMA.FTZ R63, R0, R22, R63 ;  /* 0x00000016003f7223 */ /* 0x000fe2000001003f */
[C---:B------:R-:W-:Y:S01]  /*4c70*/  ISETP.GE.AND P5, PT, R44.reuse, R126, PT ;  /* 0x0000007e2c00720c */ /* 0x040fe20003fa6270 */
[C---:B------:R-:W-:Y:S01]  /*4c80*/  VIADD R22, R3.reuse, 0x41 ;  /* 0x0000004103167836 */ /* 0x040fe20000000000 */
[-C--:B------:R-:W-:Y:S01]  /*4c90*/  ISETP.GE.AND P3, PT, R44, R125.reuse, PT ;  /* 0x0000007d2c00720c */ /* 0x080fe20003f66270 */
[C---:B------:R-:W-:Y:S01]  /*4ca0*/  FFMA.FTZ R67, R0.reuse, R40, R41 ;  /* 0x0000002800437223 */ /* 0x040fe20000010029 */
[----:B------:R-:W-:Y:S01]  /*4cb0*/  I2FP.F32.S32 R44, R44 ;  /* 0x0000002c002c7245 */ /* 0x000fe20000201400 */
[----:B------:R-:W-:Y:S01]  /*4cc0*/  FFMA.FTZ R61, R0, R40, R61 ;  /* 0x00000028003d7223 */ /* 0x000fe2000001003d */
[C---:B------:R-:W-:Y:S01]  /*4cd0*/  ISETP.GE.AND P4, PT, R56.reuse, R126, PT ;  /* 0x0000007e3800720c */ /* 0x040fe20003f86270 */
[----:B--2---:R-:W-:Y:S01]  /*4ce0*/  VIADD R20, R3, 0x48 ;  /* 0x0000004803147836 */ /* 0x004fe20000000000 */
[----:B------:R-:W-:Y:S01]  /*4cf0*/  ISETP.GE.AND P0, PT, R56, R125, PT ;  /* 0x0000007d3800720c */ /* 0x000fe20003f06270 */
[CC--:B------:R-:W-:Y:S01]  /*4d00*/  FFMA.FTZ R9, R0.reuse, R44.reuse, R9 ;  /* 0x0000002c00097223 */ /* 0x0c0fe20000010009 */
[----:B------:R-:W-:Y:S01]  /*4d10*/  FFMA.FTZ R57, R0, R44, R57 ;  /* 0x0000002c00397223 */ /* 0x000fe20000010039 */
[----:B------:R-:W-:Y:S01]  /*4d20*/  FSEL R67, R67, -INF , !P4 ;  /* 0xff80000043437808 */ /* 0x000fe20006000000 */
[----:B------:R-:W1:Y:S01]  /*4d30*/  MUFU.TANH R45, R45 ;  /* 0x0000002d002d7308 */ /* 0x000e620000002400 */
[----:B------:R-:W-:-:S02]  /*4d40*/  FSEL R104, R61, -INF , !P0 ;  /* 0xff8000003d687808 */ /* 0x000fc40004000000 */
[C---:B------:R-:W-:Y:S02]  /*4d50*/  ISETP.GE.AND P4, PT, R22.reuse, R126, PT ;  /* 0x0000007e1600720c */ /* 0x040fe40003f86270 */
[-C--:B------:R-:W-:Y:S02]  /*4d60*/  ISETP.GE.AND P0, PT, R22, R125.reuse, PT ;  /* 0x0000007d1600720c */ /* 0x080fe40003f06270 */
[----:B------:R-:W-:Y:S01]  /*4d70*/  I2FP.F32.S32 R22, R22 ;  /* 0x0000001600167245 */ /* 0x000fe20000201400 */
[----:B------:R-:W2:Y:S01]  /*4d80*/  MUFU.TANH R47, R47 ;  /* 0x0000002f002f7308 */ /* 0x000ea20000002400 */
[----:B------:R-:W-:Y:S02]  /*4d90*/  FSEL R105, R9, -INF , !P5 ;  /* 0xff80000009697808 */ /* 0x000fe40006800000 */
[----:B------:R-:W-:Y:S01]  /*4da0*/  FSEL R134, R57, -INF , !P3 ;  /* 0xff80000039867808 */ /* 0x000fe20005800000 */
[----:B------:R-:W-:Y:S01]  /*4db0*/  FFMA.FTZ R13, R0, R22, R13 ;  /* 0x00000016000d7223 */ /* 0x000fe2000001000d */
[----:B------:R-:W-:Y:S01]  /*4dc0*/  ISETP.GE.AND P5, PT, R132, R126, PT ;  /* 0x0000007e8400720c */ /* 0x000fe20003fa6270 */
[----:B------:R-:W-:Y:S01]  /*4dd0*/  FFMA.FTZ R75, R0, R22, R75 ;  /* 0x00000016004b7223 */ /* 0x000fe2000001004b */
[----:B------:R-:W-:Y:S01]  /*4de0*/  ISETP.GE.AND P3, PT, R132, R125, PT ;  /* 0x0000007d8400720c */ /* 0x000fe20003f66270 */
[----:B------:R3:W-:Y:S01]  /*4df0*/  MUFU.TANH R9, R18 ;  /* 0x0000001200097308 */ /* 0x0007e20000002400 */
[----:B------:R-:W-:Y:S01]  /*4e00*/  FSEL R65, R59, -INF , !P1 ;  /* 0xff8000003b417808 */ /* 0x000fe20004800000 */
[----:B------:R-:W-:Y:S01]  /*4e10*/  VIADD R22, R3, 0x59 ;  /* 0x0000005903167836 */ /* 0x000fe20000000000 */
[----:B------:R-:W-:-:S02]  /*4e20*/  FSEL R114, R63, -INF , !P2 ;  /* 0xff8000003f727808 */ /* 0x000fc40005000000 */
[----:B------:R-:W-:Y:S02]  /*4e30*/  I2FP.F32.S32 R132, R132 ;  /* 0x0000008400847245 */ /* 0x000fe40000201400 */
[C---:B------:R-:W-:Y:S01]  /*4e40*/  ISETP.GE.AND P1, PT, R20.reuse, R126, PT ;  /* 0x0000007e1400720c */ /* 0x040fe20003f26270 */
[----:B------:R-:W4:Y:S01]  /*4e50*/  MUFU.TANH R43, R43 ;  /* 0x0000002b002b7308 */ /* 0x000f220000002400 */
[-C--:B------:R-:W-:Y:S01]  /*4e60*/  ISETP.GE.AND P2, PT, R20, R125.reuse, PT ;  /* 0x0000007d1400720c */ /* 0x080fe20003f46270 */
[C---:B------:R-:W-:Y:S01]  /*4e70*/  FFMA.FTZ R27, R0.reuse, R132, R27 ;  /* 0x00000084001b7223 */ /* 0x040fe2000001001b */
[----:B------:R-:W-:Y:S01]  /*4e80*/  I2FP.F32.S32 R20, R20 ;  /* 0x0000001400147245 */ /* 0x000fe20000201400 */
[C---:B------:R-:W-:Y:S01]  /*4e90*/  FFMA.FTZ R132, R0.reuse, R132, R15 ;  /* 0x0000008400847223 */ /* 0x040fe2000001000f */
[----:B------:R-:W-:Y:S02]  /*4ea0*/  FSEL R113, R13, -INF , !P4 ;  /* 0xff8000000d717808 */ /* 0x000fe40006000000 */
[----:B------:R-:W-:Y:S01]  /*4eb0*/  FSEL R118, R75, -INF , !P0 ;  /* 0xff8000004b767808 */ /* 0x000fe20004000000 */
[CC--:B------:R-:W-:Y:S01]  /*4ec0*/  FFMA.FTZ R85, R0.reuse, R20.reuse, R85 ;  /* 0x0000001400557223 */ /* 0x0c0fe20000010055 */
[----:B------:R-:W-:Y:S01]  /*4ed0*/  FFMA.FTZ R89, R0, R20, R89 ;  /* 0x0000001400597223 */ /* 0x000fe20000010059 */
[C---:B------:R-:W-:Y:S01]  /*4ee0*/  ISETP.GE.AND P4, PT, R66.reuse, R126, PT ;  /* 0x0000007e4200720c */ /* 0x040fe20003f86270 */
[C---:B---3--:R-:W-:Y:S01]  /*4ef0*/  VIADD R18, R3.reuse, 0x49 ;  /* 0x0000004903127836 */ /* 0x048fe20000000000 */
[----:B------:R-:W-:Y:S01]  /*4f00*/  ISETP.GE.AND P0, PT, R66, R125, PT ;  /* 0x0000007d4200720c */ /* 0x000fe20003f06270 */
[----:B------:R-:W3:Y:S01]  /*4f10*/  MUFU.TANH R71, R42 ;  /* 0x0000002a00477308 */ /* 0x000ee20000002400 */
[----:B------:R-:W-:Y:S01]  /*4f20*/  I2FP.F32.S32 R66, R66 ;  /* 0x0000004200427245 */ /* 0x000fe20000201400 */
[----:B------:R-:W-:Y:S01]  /*4f30*/  VIADD R20, R3, 0x58 ;  /* 0x0000005803147836 */ /* 0x000fe20000000000 */
[----:B------:R-:W-:-:S02]  /*4f40*/  FSEL R115, R27, -INF , !P5 ;  /* 0xff8000001b737808 */ /* 0x000fc40006800000 */
[----:B------:R-:W-:Y:S01]  /*4f50*/  FSEL R132, R132, -INF , !P3 ;  /* 0xff80000084847808 */ /* 0x000fe20005800000 */
[CC--:B------:R-:W-:Y:S01]  /*4f60*/  FFMA.FTZ R63, R0.reuse, R66.reuse, R77 ;  /* 0x00000042003f7223 */ /* 0x0c0fe2000001004d */
[----:B------:R-:W-:Y:S01]  /*4f70*/  FSEL R111, R85, -INF , !P1 ;  /* 0xff800000556f7808 */ /* 0x000fe20004800000 */
[----:B------:R-:W-:Y:S01]  /*4f80*/  FFMA.FTZ R66, R0, R66, R69 ;  /* 0x0000004200427223 */ /* 0x000fe20000010045 */
[----:B------:R-:W-:Y:S01]  /*4f90*/  FSEL R116, R89, -INF , !P2 ;  /* 0xff80000059747808 */ /* 0x000fe20005000000 */
[----:B------:R-:W3:Y:S01]  /*4fa0*/  MUFU.TANH R41, R36 ;  /* 0x0000002400297308 */ /* 0x000ee20000002400 */
[CC--:B------:R-:W-:Y:S02]  /*4fb0*/  ISETP.GE.AND P5, PT, R18.reuse, R126.reuse, PT ;  /* 0x0000007e1200720c */ /* 0x0c0fe40003fa6270 */
[----:B------:R-:W-:Y:S02]  /*4fc0*/  ISETP.GE.AND P3, PT, R18, R125, PT ;  /* 0x0000007d1200720c */ /* 0x000fe40003f66270 */
[----:B------:R-:W-:-:S02]  /*4fd0*/  ISETP.GE.AND P1, PT, R64, R126, PT ;  /* 0x0000007e4000720c */ /* 0x000fc40003f26270 */
[-C--:B------:R-:W-:Y:S01]  /*4fe0*/  ISETP.GE.AND P2, PT, R64, R125.reuse, PT ;  /* 0x0000007d4000720c */ /* 0x080fe20003f46270 */
[----:B------:R-:W3:Y:S01]  /*4ff0*/  MUFU.TANH R15, R38 ;  /* 0x00000026000f7308 */ /* 0x000ee20000002400 */
[----:B------:R-:W-:Y:S02]  /*5000*/  I2FP.F32.S32 R18, R18 ;  /* 0x0000001200127245 */ /* 0x000fe40000201400 */
[----:B------:R-:W-:Y:S02]  /*5010*/  I2FP.F32.S32 R64, R64 ;  /* 0x0000004000407245 */ /* 0x000fe40000201400 */
[----:B------:R-:W-:Y:S01]  /*5020*/  FSEL R63, R63, -INF , !P4 ;  /* 0xff8000003f3f7808 */ /* 0x000fe20006000000 */
[CC--:B------:R-:W-:Y:S01]  /*5030*/  FFMA.FTZ R83, R0.reuse, R18.reuse, R83 ;  /* 0x0000001200537223 */ /* 0x0c0fe20000010053 */
[C---:B------:R-:W-:Y:S01]  /*5040*/  FFMA.FTZ R87, R0.reuse, R18, R87 ;  /* 0x0000001200577223 */ /* 0x040fe20000010057 */
[-C--:B-1----:R-:W-:Y:S01]  /*5050*/  FFMA.FTZ R45, R0, R64.reuse, R45 ;  /* 0x00000040002d7223 */ /* 0x082fe2000001002d */
[----:B------:R-:W-:Y:S01]  /*5060*/  FSEL R66, R66, -INF , !P0 ;  /* 0xff80000042427808 */ /* 0x000fe20004000000 */
[----:B--2---:R-:W-:Y:S01]  /*5070*/  FFMA.FTZ R64, R0, R64, R47 ;  /* 0x0000004000407223 */ /* 0x004fe2000001002f */
[C---:B------:R-:W-:Y:S01]  /*5080*/  ISETP.GE.AND P4, PT, R22.reuse, R126, PT ;  /* 0x0000007e1600720c */ /* 0x040fe20003f86270 */
[----:B------:R1:W2:Y:S01]  /*5090*/  MUFU.TANH R13, R32 ;  /* 0x00000020000d7308 */ /* 0x0002a20000002400 */
[----:B------:R-:W-:-:S02]  /*50a0*/  ISETP.GE.AND P0, PT, R22, R125, PT ;  /* 0x0000007d1600720c */ /* 0x000fc40003f06270 */
[----:B------:R-:W-:Y:S02]  /*50b0*/  I2FP.F32.S32 R22, R22 ;  /* 0x0000001600167245 */ /* 0x000fe40000201400 */
[----:B------:R-:W-:Y:S02]  /*50c0*/  IADD3 R18, R3, 0x60, RZ ;  /* 0x0000006003127810 */ /* 0x000fe40007ffe0ff */
[----:B------:R-:W-:Y:S01]  /*50d0*/  FSEL R109, R83, -INF , !P5 ;  /* 0xff800000536d7808 */ /* 0x000fe20006800000 */
[----:B------:R4:W-:Y:S01]  /*50e0*/  MUFU.TANH R69, R16 ;  /* 0x0000001000457308 */ /* 0x0009e20000002400 */
[----:B------:R-:W-:Y:S01]  /*50f0*/  FSEL R112, R87, -INF , !P3 ;  /* 0xff80000057707808 */ /* 0x000fe20005800000 */
[----:B------:R-:W-:Y:S01]  /*5100*/  FFMA.FTZ R17, R0, R22, R17 ;  /* 0x0000001600117223 */ /* 0x000fe20000010011 */
[C---:B------:R-:W-:Y:S02]  /*5110*/  ISETP.GE.AND P5, PT, R20.reuse, R126, PT ;  /* 0x0000007e1400720c */ /* 0x040fe40003fa6270 */
[----:B------:R-:W-:-:S02]  /*5120*/  ISETP.GE.AND P3, PT, R20, R125, PT ;  /* 0x0000007d1400720c */ /* 0x000fc40003f66270 */
[----:B------:R-:W-:Y:S01]  /*5130*/  FSEL R61, R45, -INF , !P1 ;  /* 0xff8000002d3d7808 */ /* 0x000fe20004800000 */
[----:B------:R-:W-:Y:S01]  /*5140*/  MUFU.TANH R39, R39 ;  /* 0x0000002700277308 */ /* 0x000fe20000002400 */
[----:B------:R-:W-:Y:S01]  /*5150*/  FSEL R64, R64, -INF , !P2 ;  /* 0xff80000040407808 */ /* 0x000fe20005000000 */
[----:B-1----:R-:W-:Y:S01]  /*5160*/  VIADD R32, R3, 0x68 ;  /* 0x0000006803207836 */ /* 0x002fe20000000000 */
[----:B------:R-:W-:Y:S02]  /*5170*/  I2FP.F32.S32 R20, R20 ;  /* 0x0000001400147245 */ /* 0x000fe40000201400 */
[C---:B------:R-:W-:Y:S02]  /*5180*/  ISETP.GE.AND P1, PT, R18.reuse, R126, PT ;  /* 0x0000007e1200720c */ /* 0x040fe40003f26270 */
[-C--:B------:R-:W-:Y:S01]  /*5190*/  ISETP.GE.AND P2, PT, R18, R125.reuse, PT ;  /* 0x0000007d1200720c */ /* 0x080fe20003f46270 */
[----:B------:R-:W-:Y:S01]  /*51a0*/  MUFU.TANH R33, R33 ;  /* 0x0000002100217308 */ /* 0x000fe20000002400 */
[C---:B----4-:R-:W-:Y:S01]  /*51b0*/  FFMA.FTZ R16, R0.reuse, R22, R43 ;  /* 0x0000001600107223 */ /* 0x050fe2000001002b */
[----:B------:R-:W-:Y:S01]  /*51c0*/  I2FP.F32.S32 R18, R18 ;  /* 0x0000001200127245 */ /* 0x000fe20000201400 */
[CC--:B------:R-:W-:Y:S01]  /*51d0*/  FFMA.FTZ R59, R0.reuse, R20.reuse, R11 ;  /* 0x00000014003b7223 */ /* 0x0c0fe2000001000b */
[----:B---3--:R-:W-:Y:S01]  /*51e0*/  FFMA.FTZ R71, R0, R20, R71 ;  /* 0x0000001400477223 */ /* 0x008fe20000010047 */
[----:B------:R-:W-:Y:S01]  /*51f0*/  FSEL R57, R17, -INF , !P4 ;  /* 0xff80000011397808 */ /* 0x000fe20006000000 */
[C---:B------:R-:W-:Y:S01]  /*5200*/  VIADD R22, R3.reuse, 0x61 ;  /* 0x0000006103167836 */ /* 0x040fe20000000000 */
[----:B------:R-:W-:Y:S01]  /*5210*/  FSEL R16, R16, -INF , !P0 ;  /* 0xff80000010107808 */ /* 0x000fe20004000000 */
[----:B------:R-:W1:Y:S01]  /*5220*/  MUFU.TANH R47, R34 ;  /* 0x00000022002f7308 */ /* 0x000e620000002400 */
[CC--:B------:R-:W-:Y:S01]  /*5230*/  FFMA.FTZ R41, R0.reuse, R18.reuse, R41 ;  /* 0x0000001200297223 */ /* 0x0c0fe20000010029 */
[----:B------:R-:W-:Y:S01]  /*5240*/  FFMA.FTZ R44, R0, R18, R15 ;  /* 0x00000012002c7223 */ /* 0x000fe2000001000f */
[C---:B------:R-:W-:Y:S01]  /*5250*/  ISETP.GE.AND P4, PT, R32.reuse, R126, PT ;  /* 0x0000007e2000720c */ /* 0x040fe20003f86270 */
[C---:B------:R-:W-:Y:S01]  /*5260*/  VIADD R20, R3.reuse, 0x69 ;  /* 0x0000006903147836 */ /* 0x040fe20000000000 */
[----:B------:R-:W-:Y:S01]  /*5270*/  ISETP.GE.AND P0, PT, R32, R125, PT ;  /* 0x0000007d2000720c */ /* 0x000fe20003f06270 */
[----:B------:R-:W-:Y:S01]  /*5280*/  VIADD R17, R3, 0x71 ;  /* 0x0000007103117836 */ /* 0x000fe20000000000 */
[----:B------:R-:W-:Y:S01]  /*5290*/  I2FP.F32.S32 R32, R32 ;  /* 0x0000002000207245 */ /* 0x000fe20000201400 */
[----:B------:R-:W-:Y:S01]  /*52a0*/  MUFU.TANH R27, R28 ;  /* 0x0000001c001b7308 */ /* 0x000fe20000002400 */
[----:B------:R-:W-:-:S02]  /*52b0*/  FSEL R59, R59, -INF , !P5 ;  /* 0xff8000003b3b7808 */ /* 0x000fc40006800000 */
[----:B------:R-:W-:Y:S02]  /*52c0*/  FSEL R18, R71, -INF , !P3 ;  /* 0xff80000047127808 */ /* 0x000fe40005800000 */
[C---:B------:R-:W-:Y:S02]  /*52d0*/  ISETP.GE.AND P5, PT, R22.reuse, R126, PT ;  /* 0x0000007e1600720c */ /* 0x040fe40003fa6270 */
[----:B------:R-:W-:Y:S01]  /*52e0*/  ISETP.GE.AND P3, PT, R22, R125, PT ;  /* 0x0000007d1600720c */ /* 0x000fe20003f66270 */
[----:B------:R3:W-:Y:S01]  /*52f0*/  MUFU.TANH R11, R12 ;  /* 0x0000000c000b7308 */ /* 0x0007e20000002400 */
[----:B------:R-:W-:Y:S01]  /*5300*/  FSEL R45, R41, -INF , !P1 ;  /* 0xff800000292d7808 */ /* 0x000fe20004800000 */
[-C--:B--2---:R-:W-:Y:S01]  /*5310*/  FFMA.FTZ R41, R0, R32.reuse, R13 ;  /* 0x0000002000297223 */ /* 0x084fe2000001000d */
[----:B------:R-:W-:Y:S01]  /*5320*/  FSEL R44, R44, -INF , !P2 ;  /* 0xff8000002c2c7808 */ /* 0x000fe20005000000 */
[----:B-1----:R-:W-:Y:S01]  /*5330*/  FFMA.FTZ R40, R0, R32, R47 ;  /* 0x0000002000287223 */ /* 0x002fe2000001002f */
[----:B------:R-:W-:-:S02]  /*5340*/  I2FP.F32.S32 R22, R22 ;  /* 0x0000001600167245 */ /* 0x000fc40000201400 */
[C---:B------:R-:W-:Y:S01]  /*5350*/  ISETP.GE.AND P1, PT, R20.reuse, R126, PT ;  /* 0x0000007e1400720c */ /* 0x040fe20003f26270 */
[----:B------:R-:W1:Y:S01]  /*5360*/  MUFU.TANH R13, R10 ;  /* 0x0000000a000d7308 */ /* 0x000e620000002400 */
[----:B------:R-:W-:Y:S01]  /*5370*/  ISETP.GE.AND P2, PT, R20, R125, PT ;  /* 0x0000007d1400720c */ /* 0x000fe20003f46270 */
[C---:B------:R-:W-:Y:S01]  /*5380*/  FFMA.FTZ R39, R0.reuse, R22, R39 ;  /* 0x0000001600277223 */ /* 0x040fe20000010027 */
[----:B------:R-:W-:Y:S01]  /*5390*/  I2FP.F32.S32 R20, R20 ;  /* 0x0000001400147245 */ /* 0x000fe20000201400 */
[C---:B------:R-:W-:Y:S01]  /*53a0*/  FFMA.FTZ R9, R0.reuse, R22, R9 ;  /* 0x0000001600097223 */ /* 0x040fe20000010009 */
[----:B------:R-:W-:Y:S02]  /*53b0*/  FSEL R41, R41, -INF , !P4 ;  /* 0xff80000029297808 */ /* 0x000fe40006000000 */
[----:B------:R-:W-:Y:S01]  /*53c0*/  FSEL R42, R39, -INF , !P3 ;  /* 0xff800000272a7808 */ /* 0x000fe20005800000 */
[----:B------:R-:W2:Y:S01]  /*53d0*/  MUFU.TANH R15, R30 ;  /* 0x0000001e000f7308 */ /* 0x000ea20000002400 */
[CC--:B------:R-:W-:Y:S01]  /*53e0*/  FFMA.FTZ R33, R0.reuse, R20.reuse, R33 ;  /* 0x0000001400217223 */ /* 0x0c0fe20000010021 */
[----:B------:R-:W-:Y:S01]  /*53f0*/  FFMA.FTZ R36, R0, R20, R69 ;  /* 0x0000001400247223 */ /* 0x000fe20000010045 */
[----:B---3--:R-:W-:Y:S01]  /*5400*/  VIADD R12, R3, 0x78 ;  /* 0x00000078030c7836 */ /* 0x008fe20000000000 */
[----:B------:R-:W-:Y:S01]  /*5410*/  FSEL R43, R9, -INF , !P5 ;  /* 0xff800000092b7808 */ /* 0x000fe20006800000 */
[----:B------:R-:W-:Y:S01]  /*5420*/  VIADD R20, R3, 0x70 ;  /* 0x0000007003147836 */ /* 0x000fe20000000000 */
[----:B------:R-:W-:-:S02]  /*5430*/  FSEL R39, R33, -INF , !P1 ;  /* 0xff80000021277808 */ /* 0x000fc40004800000 */
[----:B------:R-:W3:Y:S01]  /*5440*/  MUFU.TANH R31, R31 ;  /* 0x0000001f001f7308 */ /* 0x000ee20000002400 */
[----:B------:R-:W-:Y:S02]  /*5450*/  FSEL R36, R36, -INF , !P2 ;  /* 0xff80000024247808 */ /* 0x000fe40005000000 */
[C---:B------:R-:W-:Y:S02]  /*5460*/  ISETP.GE.AND P1, PT, R12.reuse, R126, PT ;  /* 0x0000007e0c00720c */ /* 0x040fe40003f26270 */
[-C--:B------:R-:W-:Y:S02]  /*5470*/  ISETP.GE.AND P2, PT, R12, R125.reuse, PT ;  /* 0x0000007d0c00720c */ /* 0x080fe40003f46270 */
[----:B------:R-:W-:Y:S01]  /*5480*/  I2FP.F32.S32 R12, R12 ;  /* 0x0000000c000c7245 */ /* 0x000fe20000201400 */
[----:B------:R4:W3:Y:S01]  /*5490*/  MUFU.TANH R9, R26 ;  /* 0x0000001a00097308 */ /* 0x0008e20000002400 */
[C---:B------:R-:W-:Y:S02]  /*54a0*/  ISETP.GE.AND P5, PT, R20.reuse, R126, PT ;  /* 0x0000007e1400720c */ /* 0x040fe40003fa6270 */
[----:B------:R-:W-:Y:S01]  /*54b0*/  ISETP.GE.AND P3, PT, R20, R125, PT ;  /* 0x0000007d1400720c */ /* 0x000fe20003f66270 */
[----:B-1----:R-:W-:Y:S01]  /*54c0*/  FFMA.FTZ R13, R0, R12, R13 ;  /* 0x0000000c000d7223 */ /* 0x002fe2000001000d */
[----:B------:R-:W-:-:S02]  /*54d0*/  I2FP.F32.S32 R10, R20 ;  /* 0x00000014000a7245 */ /* 0x000fc40000201400 */
[----:B------:R-:W-:Y:S01]  /*54e0*/  FSEL R40, R40, -INF , !P0 ;  /* 0xff80000028287808 */ /* 0x000fe20004000000 */
[----:B------:R-:W-:Y:S01]  /*54f0*/  MUFU.TANH R25, R25 ;  /* 0x0000001900197308 */ /* 0x000fe20000002400 */
[C---:B------:R-:W-:Y:S01]  /*5500*/  ISETP.GE.AND P4, PT, R17.reuse, R126, PT ;  /* 0x0000007e1100720c */ /* 0x040fe20003f86270 */
[CC--:B------:R-:W-:Y:S01]  /*5510*/  FFMA.FTZ R27, R0.reuse, R10.reuse, R27 ;  /* 0x0000000a001b7223 */ /* 0x0c0fe2000001001b */
[----:B------:R-:W-:Y:S01]  /*5520*/  BAR.SYNC.DEFER_BLOCKING 0x0 ;  /* 0x0000000000007b1d */ /* 0x000fe20000010000 */
[----:B------:R-:W-:Y:S01]  /*5530*/  ISETP.GE.AND P0, PT, R17, R125, PT ;  /* 0x0000007d1100720c */ /* 0x000fe20003f06270 */
[C---:B--2---:R-:W-:Y:S01]  /*5540*/  FFMA.FTZ R15, R0.reuse, R10, R15 ;  /* 0x0000000a000f7223 */ /* 0x044fe2000001000f */
[----:B------:R-:W-:Y:S01]  /*5550*/  I2FP.F32.S32 R20, R17 ;  /* 0x0000001100147245 */ /* 0x000fe20000201400 */
[----:B------:R-:W-:Y:S02]  /*5560*/  VIADD R10, R3, 0x79 ;  /* 0x00000079030a7836 */ /* 0x000fe40000000000 */
[----:B------:R-:W1:Y:S01]  /*5570*/  MUFU.TANH R17, R14 ;  /* 0x0000000e00117308 */ /* 0x000e620000002400 */
[----:B----4-:R-:W-:Y:S01]  /*5580*/  FSEL R26, R13, -INF , !P1 ;  /* 0xff8000000d1a7808 */ /* 0x010fe20004800000 */
[CC--:B------:R-:W-:Y:S01]  /*5590*/  FFMA.FTZ R11, R0.reuse, R20.reuse, R11 ;  /* 0x00000014000b7223 */ /* 0x0c0fe2000001000b */
[----:B---3--:R-:W-:Y:S01]  /*55a0*/  FFMA.FTZ R20, R0, R20, R31 ;  /* 0x0000001400147223 */ /* 0x008fe2000001001f */
[----:B------:R-:W-:Y:S01]  /*55b0*/  ISETP.GE.AND P1, PT, R122, 0x2, PT ;  /* 0x000000027a00780c */ /* 0x000fe20003f26270 */
[----:B------:R-:W-:Y:S01]  /*55c0*/  FFMA.FTZ R9, R0, R12, R9 ;  /* 0x0000000c00097223 */ /* 0x000fe20000010009 */
[----:B------:R-:W-:-:S02]  /*55d0*/  FSEL R31, R27, -INF , !P5 ;  /* 0xff8000001b1f7808 */ /* 0x000fc40006800000 */
[----:B------:R-:W2:Y:S01]  /*55e0*/  MUFU.TANH R33, R8 ;  /* 0x0000000800217308 */ /* 0x000ea20000002400 */
[----:B------:R-:W-:Y:S02]  /*55f0*/  FSEL R22, R15, -INF , !P3 ;  /* 0xff8000000f167808 */ /* 0x000fe40005800000 */
[----:B------:R-:W-:Y:S02]  /*5600*/  FSEL R27, R11, -INF , !P4 ;  /* 0xff8000000b1b7808 */ /* 0x000fe40006000000 */
        /* <DEDUP_REMOVED lines=8> */
[CC--:B------:R-:W-:Y:S01]  /*5690*/  FFMA.FTZ R97, R0.reuse, R3.reuse, R97 ;  /* 0x0000000300617223 */ /* 0x0c0fe20000010061 */
[C---:B-1----:R-:W-:Y:S01]  /*56a0*/  FFMA.FTZ R62, R0.reuse, R3, R17 ;  /* 0x00000003003e7223 */ /* 0x042fe20000010011 */
[CC--:B------:R-:W-:Y:S01]  /*56b0*/  FFMA.FTZ R25, R0.reuse, R10.reuse, R25 ;  /* 0x0000000a00197223 */ /* 0x0c0fe20000010019 */
[----:B--2---:R-:W-:-:S02]  /*56c0*/  FFMA.FTZ R28, R0, R10, R33 ;  /* 0x0000000a001c7223 */ /* 0x004fc40000010021 */
        /* <DEDUP_REMOVED lines=65> */
.L_x_6606:
[----:B------:R-:W-:-:S04]  /*5ae0*/  LEA R47, -R100, RZ, 0x7 ;  /* 0x000000ff642f7211 */ /* 0x000fc800078e39ff */
[----:B------:R-:W-:-:S07]  /*5af0*/  SHF.R.S32.HI R34, RZ, 0x1f, R47 ;  /* 0x0000001fff227819 */ /* 0x000fce000001142f */
.L_x_6607:
        /* <DEDUP_REMOVED lines=104> */
.L_x_6609:
[----:B------:R-:W-:Y:S05]  /*6180*/  BSYNC B0 ;  /* 0x0000000000007941 */ /* 0x000fea0003800000 */
.L_x_6608:
[----:B------:R-:W0:Y:S01]  /*6190*/  LDGDEPBAR ;  /* 0x00000000000079af */ /* 0x000e220000000000 */
[----:B------:R-:W-:-:S04]  /*61a0*/  IADD3 R124, P0, R47, R124, RZ ;  /* 0x0000007c2f7c7210 */ /* 0x000fc80007f1e0ff */
[----:B------:R-:W-:-:S09]  /*61b0*/  IADD3.X R123, R34, R123, RZ, P0, !PT ;  /* 0x0000007b227b7210 */ /* 0x000fd200007fe4ff */
.L_x_6605:
[----:B-1----:R-:W-:Y:S01]  /*61c0*/  FMNMX.FTZ R2, R17, R29, !PT ;  /* 0x0000001d11027209 */ /* 0x002fe20007810000 */
        /* <DEDUP_REMOVED lines=57> */
[----:B--2---:R-:W-:Y:S02]  /*6560*/  FMNMX.FTZ R9, R27, R2, !PT ;  /* 0x000000021b097209 */ /* 0x004fe40007810000 */
[----:B------:R-:W-:Y:S02]  /*6570*/  FMNMX.FTZ R3, R20, R3, !PT ;  /* 0x0000000314037209 */ /* 0x000fe40007810000 */
[----:B------:R-:W-:Y:S02]  /*6580*/  FMNMX.FTZ R2, R26, R9, !PT ;  /* 0x000000091a027209 */ /* 0x000fe40007810000 */
[----:B------:R-:W-:-:S02]  /*6590*/  FMNMX.FTZ R3, R30, R3, !PT ;  /* 0x000000031e037209 */ /* 0x000fc40007810000 */
[----:B------:R-:W-:Y:S02]  /*65a0*/  FMNMX.FTZ R11, R25, R2, !PT ;  /* 0x00000002190b7209 */ /* 0x000fe40007810000 */
[----:B------:R-:W-:Y:S02]  /*65b0*/  FMNMX.FTZ R8, R28, R3, !PT ;  /* 0x000000031c087209 */ /* 0x000fe40007810000 */
        /* <DEDUP_REMOVED lines=22> */
[--C-:B------:R-:W-:Y:S01]  /*6720*/  FFMA.FTZ R17, R29, UR11, -R34.reuse ;  /* 0x0000000b1d117c23 */ /* 0x100fe20008010822 */
[----:B------:R-:W-:Y:S01]  /*6730*/  FMUL.FTZ R29, R2, UR11 ;  /* 0x0000000b021d7c20 */ /* 0x000fe20008410000 */
[--C-:B------:R-:W-:Y:S01]  /*6740*/  FFMA.FTZ R47, R19, UR11, -R34.reuse ;  /* 0x0000000b132f7c23 */ /* 0x100fe20008010822 */
[--C-:B------:R-:W-:Y:S01]  /*6750*/  FFMA.FTZ R38, R37, UR11, -R34.reuse ;  /* 0x0000000b25267c23 */ /* 0x100fe20008010822 */
[--C-:B------:R-:W-:Y:S01]  /*6760*/  FFMA.FTZ R56, R23, UR11, -R34.reuse ;  /* 0x0000000b17387c23 */ /* 0x100fe20008010822 */
[--C-:B------:R-:W-:Y:S01]  /*6770*/  FFMA.FTZ R23, R7, UR11, -R34.reuse ;  /* 0x0000000b07177c23 */ /* 0x100fe20008010822 */
[----:B------:R-:W-:Y:S01]  /*6780*/  FSEL R29, R29, RZ, P0 ;  /* 0x000000ff1d1d7208 */ /* 0x000fe20000000000 */
[----:B------:R-:W-:Y:S01]  /*6790*/  MUFU.EX2 R58, R58 ;  /* 0x0000003a003a7308 */ /* 0x000fe20000000800 */
[----:B------:R-:W1:Y:S01]  /*67a0*/  LDSM.16.MT88.4 R4, [R162+0x6000] ;  /* 0x00600000a204783b */ /* 0x000e620000004200 */
        /* <DEDUP_REMOVED lines=40> */
[----:B------:R-:W-:Y:S01]  /*6a30*/  FFMA.FTZ R112, R112, UR11, -R29 ;  /* 0x0000000b70707c23 */ /* 0x000fe2000801081d */
[----:B------:R-:W-:Y:S01]  /*6a40*/  FADD.FTZ R17, R58, R17 ;  /* 0x000000113a117221 */ /* 0x000fe20000010000 */
        /* <DEDUP_REMOVED lines=10> */
[--C-:B------:R-:W-:Y:S01]  /*6af0*/  FFMA.FTZ R43, R43, UR11, -R34.reuse ;  /* 0x0000000b2b2b7c23 */ /* 0x100fe20008010822 */
[--C-:B------:R-:W-:Y:S01]  /*6b00*/  FFMA.FTZ R41, R41, UR11, -R34.reuse ;  /* 0x0000000b29297c23 */ /* 0x100fe20008010822 */
[----:B------:R-:W3:Y:S01]  /*6b10*/  MUFU.EX2 R37, R37 ;  /* 0x0000002500257308 */ /* 0x000ee20000000800 */
[----:B--2---:R-:W-:Y:S01]  /*6b20*/  F2FP.BF16.F32.PACK_AB R69, R19, R62 ;  /* 0x0000003e1345723e */ /* 0x004fe200000010ff */
[----:B------:R-:W-:Y:S01]  /*6b30*/  FADD.FTZ R19, R62, R19 ;  /* 0x000000133e137221 */ /* 0x000fe20000010000 */
[----:B------:R-:W-:Y:S01]  /*6b40*/  FADD.FTZ R62, R56, R17 ;  /* 0x00000011383e7221 */ /* 0x000fe20000010000 */
[----:B------:R-:W-:Y:S01]  /*6b50*/  FFMA.FTZ R56, R39, UR11, -R34 ;  /* 0x0000000b27387c23 */ /* 0x000fe20008010822 */
[--C-:B------:R-:W-:Y:S01]  /*6b60*/  FFMA.FTZ R44, R44, UR11, -R29.reuse ;  /* 0x0000000b2c2c7c23 */ /* 0x100fe2000801081d */
[--C-:B------:R-:W-:Y:S01]  /*6b70*/  FFMA.FTZ R45, R42, UR11, -R29.reuse ;  /* 0x0000000b2a2d7c23 */ /* 0x100fe2000801081d */
[--C-:B------:R-:W-:Y:S01]  /*6b80*/  FFMA.FTZ R39, R40, UR11, -R29.reuse ;  /* 0x0000000b28277c23 */ /* 0x100fe2000801081d */
[----:B------:R-:W-:Y:S01]  /*6b90*/  MUFU.EX2 R38, R38 ;  /* 0x0000002600267308 */ /* 0x000fe20000000800 */
[--C-:B------:R-:W-:Y:S01]  /*6ba0*/  FFMA.FTZ R36, R36, UR11, -R29.reuse ;  /* 0x0000000b24247c23 */ /* 0x100fe2000801081d */
[----:B------:R-:W-:Y:S01]  /*6bb0*/  FADD.FTZ R47, R47, R62 ;  /* 0x0000003e2f2f7221 */ /* 0x000fe20000010000 */
[--C-:B------:R-:W-:Y:S01]  /*6bc0*/  FFMA.FTZ R193, R25, UR11, -R34.reuse ;  /* 0x0000000b19c17c23 */ /* 0x100fe20008010822 */
[----:B------:R-:W-:Y:S01]  /*6bd0*/  FFMA.FTZ R30, R30, UR11, -R29 ;  /* 0x0000000b1e1e7c23 */ /* 0x000fe2000801081d */
[----:B------:R-:W-:Y:S01]  /*6be0*/  FFMA.FTZ R31, R31, UR11, -R34 ;  /* 0x0000000b1f1f7c23 */ /* 0x000fe20008010822 */
[----:B------:R-:W-:-:S02]  /*6bf0*/  LEA R190, P0, R124, UR8, 0x1 ;  /* 0x000000087cbe7c11 */ /* 0x000fc4000f8008ff */
[----:B------:R-:W2:Y:S01]  /*6c00*/  MUFU.EX2 R35, R35 ;  /* 0x0000002300237308 */ /* 0x000ea20000000800 */
[C---:B---3--:R-:W-:Y:S01]  /*6c10*/  F2FP.BF16.F32.PACK_AB R71, R37.reuse, R60 ;  /* 0x0000003c2547723e */ /* 0x048fe200000010ff */
[----:B------:R-:W-:Y:S01]  /*6c20*/  FADD.FTZ R60, R60, R19 ;  /* 0x000000133c3c7221 */ /* 0x000fe20000010000 */
[----:B------:R-:W-:Y:S01]  /*6c30*/  LEA.HI.X R191, R124, UR9, R123, 0x1, P0 ;  /* 0x000000097cbf7c11 */ /* 0x000fe200080f0c7b */
[----:B------:R-:W-:Y:S02]  /*6c40*/  LDSM.16.MT88.4 R16, [R164+0x8800] ;  /* 0x00880000a410783b */ /* 0x000fe40000004200 */
        /* <DEDUP_REMOVED lines=15> */
[----:B--2---:R-:W-:Y:S01]  /*6d40*/  F2FP.BF16.F32.PACK_AB R4, R35, R38 ;  /* 0x000000262304723e */ /* 0x004fe200000010ff */
[----:B------:R-:W-:Y:S01]  /*6d50*/  FADD.FTZ R38, R38, R47 ;  /* 0x0000002f26267221 */ /* 0x000fe20000010000 */
[----:B---3--:R-:W-:Y:S01]  /*6d60*/  F2FP.BF16.F32.PACK_AB R5, R33, R46 ;  /* 0x0000002e2105723e */ /* 0x008fe200000010ff */
[----:B------:R-:W-:Y:S01]  /*6d70*/  FADD.FTZ R46, R46, R37 ;  /* 0x000000252e2e7221 */ /* 0x000fe20000010000 */
[----:B------:R-:W-:-:S02]  /*6d80*/  FFMA.FTZ R37, R27, UR11, -R34 ;  /* 0x0000000b1b257c23 */ /* 0x000fc40008010822 */
[----:B------:R-:W-:Y:S01]  /*6d90*/  F2FP.BF16.F32.PACK_AB R6, R23, R32 ;  /* 0x000000201706723e */ /* 0x000fe200000010ff */
[----:B------:R-:W-:Y:S01]  /*6da0*/  MUFU.EX2 R55, R55 ;  /* 0x0000003700377308 */ /* 0x000fe20000000800 */
[----:B------:R-:W-:Y:S01]  /*6db0*/  FADD.FTZ R33, R33, R46 ;  /* 0x0000002e21217221 */ /* 0x000fe20000010000 */
[----:B-1----:R-:W-:-:S06]  /*6dc0*/  F2FP.BF16.F32.PACK_AB R7, R21, R24 ;  /* 0x000000181507723e */ /* 0x002fcc00000010ff */
        /* <DEDUP_REMOVED lines=82> */
[----:B------:R-:W-:Y:S08]  /*72f0*/  MUFU.EX2 R56, R56 ;  /* 0x0000003800387308 */ /* 0x000ff00000000800 */
[----:B------:R-:W-:Y:S01]  /*7300*/  MUFU.EX2 R44, R44 ;  /* 0x0000002c002c7308 */ /* 0x000fe20000000800 */
[C---:B--2---:R-:W-:Y:S06]  /*7310*/  HMMA.16816.F32.BF16 R88, R4.reuse, R8, R88 ;  /* 0x000000080458723c */ /* 0x044fec0000041858 */
[C---:B------:R-:W-:Y:S01]  /*7320*/  HMMA.16816.F32.BF16 R84, R4.reuse, R10, R84 ;  /* 0x0000000a0454723c */ /* 0x040fe20000041854 */
[----:B------:R-:W1:Y:S01]  /*7330*/  LDSM.16.MT88.4 R8, [R162+0x8000] ;  /* 0x00800000a208783b */ /* 0x000e620000004200 */
[----:B------:R-:W2:Y:S04]  /*7340*/  MUFU.EX2 R45, R45 ;  /* 0x0000002d002d7308 */ /* 0x000ea80000000800 */
[C---:B-----5:R-:W-:Y:S04]  /*7350*/  HMMA.16816.F32.BF16 R96, R4.reuse, R12, R96 ;  /* 0x0000000c0460723c */ /* 0x060fe80000041860 */
[----:B------:R-:W-:Y:S02]  /*7360*/  MUFU.EX2 R39, R39 ;  /* 0x0000002700277308 */ /* 0x000fe40000000800 */
[C---:B------:R-:W-:Y:S01]  /*7370*/  HMMA.16816.F32.BF16 R92, R4.reuse, R14, R92 ;  /* 0x0000000e045c723c */ /* 0x040fe2000004185c */
[----:B------:R-:W4:Y:S05]  /*7380*/  LDSM.16.MT88.4 R12, [R163+0x8000] ;  /* 0x00800000a30c783b */ /* 0x000f2a0000004200 */
[----:B------:R-:W5:Y:S08]  /*7390*/  MUFU.EX2 R36, R36 ;  /* 0x0000002400247308 */ /* 0x000f700000000800 */
[----:B------:R-:W-:Y:S08]  /*73a0*/  MUFU.EX2 R31, R31 ;  /* 0x0000001f001f7308 */ /* 0x000ff00000000800 */
[----:B------:R-:W-:Y:S01]  /*73b0*/  MUFU.EX2 R193, R193 ;  /* 0x000000c100c17308 */ /* 0x000fe20000000800 */
[C---:B-1----:R-:W-:Y:S07]  /*73c0*/  HMMA.16816.F32.BF16 R72, R4.reuse, R8, R72 ;  /* 0x000000080448723c */ /* 0x042fee0000041848 */
[----:B------:R-:W-:Y:S01]  /*73d0*/  MUFU.EX2 R30, R30 ;  /* 0x0000001e001e7308 */ /* 0x000fe20000000800 */
[C---:B------:R-:W-:Y:S01]  /*73e0*/  HMMA.16816.F32.BF16 R68, R4.reuse, R10, R68 ;  /* 0x0000000a0444723c */ /* 0x040fe20000041844 */
[----:B------:R-:W1:Y:S05]  /*73f0*/  LDSM.16.MT88.4 R8, [R166+0x8800] ;  /* 0x00880000a608783b */ /* 0x000e6a0000004200 */
[C---:B----4-:R-:W-:Y:S06]  /*7400*/  HMMA.16816.F32.BF16 R80, R4.reuse, R12, R80 ;  /* 0x0000000c0450723c */ /* 0x050fec0000041850 */
[----:B------:R-:W-:Y:S01]  /*7410*/  HMMA.16816.F32.BF16 R76, R4, R14, R76 ;  /* 0x0000000e044c723c */ /* 0x000fe2000004184c */
[----:B------:R-:W4:Y:S06]  /*7420*/  LDSM.16.MT88.4 R12, [R163+0x8800] ;  /* 0x00880000a30c783b */ /* 0x000f2c0000004200 */
[----:B------:R-:W-:-:S02]  /*7430*/  F2FP.BF16.F32.PACK_AB R4, R118, R63 ;  /* 0x0000003f7604723e */ /* 0x000fc400000010ff */
[----:B------:R-:W-:Y:S02]  /*7440*/  F2FP.BF16.F32.PACK_AB R5, R61, R66 ;  /* 0x000000423d05723e */ /* 0x000fe400000010ff */
[----:B------:R-:W-:Y:S02]  /*7450*/  F2FP.BF16.F32.PACK_AB R6, R57, R116 ;  /* 0x000000743906723e */ /* 0x000fe400000010ff */
[----:B---3--:R-:W-:-:S07]  /*7460*/  F2FP.BF16.F32.PACK_AB R7, R59, R64 ;  /* 0x000000403b07723e */ /* 0x008fce00000010ff */
[C---:B------:R-:W-:Y:S06]  /*7470*/  HMMA.16816.F32.BF16 R88, R4.reuse, R16, R88 ;  /* 0x000000100458723c */ /* 0x040fec0000041858 */
[C---:B------:R-:W-:Y:S01]  /*7480*/  HMMA.16816.F32.BF16 R84, R4.reuse, R18, R84 ;  /* 0x000000120454723c */ /* 0x040fe20000041854 */
[----:B------:R-:W-:Y:S05]  /*7490*/  LDSM.16.MT88.4 R16, [R166+0x9000] ;  /* 0x00900000a610783b */ /* 0x000fea0000004200 */
[C---:B-1----:R-:W-:Y:S06]  /*74a0*/  HMMA.16816.F32.BF16 R96, R4.reuse, R8, R96 ;  /* 0x000000080460723c */ /* 0x042fec0000041860 */
[C---:B------:R-:W-:Y:S01]  /*74b0*/  HMMA.16816.F32.BF16 R92, R4.reuse, R10, R92 ;  /* 0x0000000a045c723c */ /* 0x040fe2000004185c */
[----:B------:R-:W1:Y:S05]  /*74c0*/  LDSM.16.MT88.4 R8, [R162+0x8800] ;  /* 0x00880000a208783b */ /* 0x000e6a0000004200 */
[C---:B----4-:R-:W-:Y:S06]  /*74d0*/  HMMA.16816.F32.BF16 R80, R4.reuse, R12, R80 ;  /* 0x0000000c0450723c */ /* 0x050fec0000041850 */
[C---:B------:R-:W-:Y:S01]  /*74e0*/  HMMA.16816.F32.BF16 R76, R4.reuse, R14, R76 ;  /* 0x0000000e044c723c */ /* 0x040fe2000004184c */
[----:B------:R-:W3:Y:S05]  /*74f0*/  LDSM.16.MT88.4 R12, [R164+0x9000] ;  /* 0x00900000a40c783b */ /* 0x000eea0000004200 */
[C---:B-1----:R-:W-:Y:S06]  /*7500*/  HMMA.16816.F32.BF16 R72, R4.reuse, R8, R72 ;  /* 0x000000080448723c */ /* 0x042fec0000041848 */
[----:B------:R-:W-:Y:S01]  /*7510*/  HMMA.16816.F32.BF16 R68, R4, R10, R68 ;  /* 0x0000000a0444723c */ /* 0x000fe20000041844 */
[----:B------:R-:W-:Y:S01]  /*7520*/  FADD.FTZ R9, R35, R38 ;  /* 0x0000002623097221 */ /* 0x000fe20000010000 */
[----:B------:R-:W-:Y:S01]  /*7530*/  F2FP.BF16.F32.PACK_AB R8, R43, R58 ;  /* 0x0000003a2b08723e */ /* 0x000fe200000010ff */
[----:B------:R-:W1:Y:S01]  /*7540*/  LDSM.16.MT88.4 R4, [R163+0x9000] ;  /* 0x00900000a304783b */ /* 0x000e620000004200 */
[----:B------:R-:W-:Y:S01]  /*7550*/  FFMA.FTZ R35, R26, UR11, -R34 ;  /* 0x0000000b1a237c23 */ /* 0x000fe20008010822 */
[----:B------:R-:W-:Y:S01]  /*7560*/  FADD.FTZ R38, R32, R9 ;  /* 0x0000000920267221 */ /* 0x000fe20000010000 */
[----:B--2---:R-:W-:Y:S01]  /*7570*/  F2FP.BF16.F32.PACK_AB R9, R45, R44 ;  /* 0x0000002c2d09723e */ /* 0x004fe200000010ff */
[----:B------:R-:W2:Y:S01]  /*7580*/  MUFU.EX2 R34, R37 ;  /* 0x0000002500227308 */ /* 0x000ea20000000800 */
[----:B------:R-:W-:Y:S01]  /*7590*/  F2FP.BF16.F32.PACK_AB R10, R56, R41 ;  /* 0x00000029380a723e */ /* 0x000fe200000010ff */
[----:B------:R-:W-:Y:S01]  /*75a0*/  FADD.FTZ R38, R23, R38 ;  /* 0x0000002617267221 */ /* 0x000fe20000010000 */
[----:B-----5:R-:W-:-:S05]  /*75b0*/  F2FP.BF16.F32.PACK_AB R11, R36, R39 ;  /* 0x00000027240b723e */ /* 0x020fca00000010ff */
[----:B------:R-:W-:Y:S02]  /*75c0*/  MUFU.EX2 R32, R35 ;  /* 0x0000002300207308 */ /* 0x000fe40000000800 */
[C---:B------:R-:W-:Y:S06]  /*75d0*/  HMMA.16816.F32.BF16 R96, R8.reuse, R16, R96 ;  /* 0x000000100860723c */ /* 0x040fec0000041860 */
[C---:B---3--:R-:W-:Y:S01]  /*75e0*/  HMMA.16816.F32.BF16 R88, R8.reuse, R12, R88 ;  /* 0x0000000c0858723c */ /* 0x048fe20000041858 */
[----:B------:R-:W-:Y:S01]  /*75f0*/  FADD.FTZ R16, R24, R33 ;  /* 0x0000002118107221 */ /* 0x000fe20000010000 */
[--C-:B------:R-:W-:Y:S01]  /*7600*/  FFMA.FTZ R33, R22, UR11, -R29.reuse ;  /* 0x0000000b16217c23 */ /* 0x100fe2000801081d */
[----:B------:R-:W-:Y:S01]  /*7610*/  FFMA.FTZ R17, R20, UR11, -R29 ;  /* 0x0000000b14117c23 */ /* 0x000fe2000801081d */
[----:B------:R-:W3:Y:S01]  /*7620*/  LDSM.16.MT88.4 R24, [R162+0x9000] ;  /* 0x00900000a218783b */ /* 0x000ee20000004200 */
[----:B------:R-:W-:Y:S01]  /*7630*/  FADD.FTZ R16, R21, R16 ;  /* 0x0000001015107221 */ /* 0x000fe20000010000 */
[C---:B------:R-:W-:Y:S01]  /*7640*/  HMMA.16816.F32.BF16 R92, R8.reuse, R18, R92 ;  /* 0x00000012085c723c */ /* 0x040fe2000004185c */
[----:B------:R-:W-:Y:S01]  /*7650*/  FADD.FTZ R13, R55, R38 ;  /* 0x00000026370d7221 */ /* 0x000fe20000010000 */
[----:B------:R-:W4:Y:S01]  /*7660*/  LDSM.16.MT88.4 R20, [R166+0x9800] ;  /* 0x00980000a614783b */ /* 0x000f220000004200 */
[----:B------:R-:W-:Y:S01]  /*7670*/  FADD.FTZ R53, R53, R16 ;  /* 0x0000001035357221 */ /* 0x000fe20000010000 */
[----:B------:R5:W-:Y:S01]  /*7680*/  MUFU.EX2 R38, R17 ;  /* 0x0000001100267308 */ /* 0x000be20000000800 */
[----:B------:R-:W-:Y:S01]  /*7690*/  FADD.FTZ R13, R54, R13 ;  /* 0x0000000d360d7221 */ /* 0x000fe20000010000 */
[----:B------:R-:W-:Y:S01]  /*76a0*/  FFMA.FTZ R29, R28, UR11, -R29 ;  /* 0x0000000b1c1d7c23 */ /* 0x000fe2000801081d */
[----:B------:R-:W-:Y:S01]  /*76b0*/  FADD.FTZ R50, R50, R53 ;  /* 0x0000003532327221 */ /* 0x000fe20000010000 */
[----:B------:R-:W-:Y:S01]  /*76c0*/  HMMA.16816.F32.BF16 R84, R8, R14, R84 ;  /* 0x0000000e0854723c */ /* 0x000fe20000041854 */
[----:B------:R-:W-:-:S02]  /*76d0*/  FADD.FTZ R52, R52, R13 ;  /* 0x0000000d34347221 */ /* 0x000fc40000010000 */
[----:B------:R-:W-:Y:S01]  /*76e0*/  FADD.FTZ R51, R51, R50 ;  /* 0x0000003233337221 */ /* 0x000fe20000010000 */
[----:B------:R-:W2:Y:S01]  /*76f0*/  MUFU.EX2 R33, R33 ;  /* 0x0000002100217308 */ /* 0x000ea20000000800 */
[----:B------:R-:W-:Y:S01]  /*7700*/  FADD.FTZ R49, R49, R52 ;  /* 0x0000003431317221 */ /* 0x000fe20000010000 */
[----:B------:R-:W4:Y:S01]  /*7710*/  LDSM.16.MT88.4 R12, [R163+0x9800] ;  /* 0x00980000a30c783b */ /* 0x000f220000004200 */
[----:B------:R-:W-:Y:S01]  /*7720*/  FADD.FTZ R51, R48, R51 ;  /* 0x0000003330337221 */ /* 0x000fe20000010000 */
[C---:B-1----:R-:W-:Y:S01]  /*7730*/  HMMA.16816.F32.BF16 R80, R8.reuse, R4, R80 ;  /* 0x000000040850723c */ /* 0x042fe20000041850 */
[----:B------:R-:W-:Y:S02]  /*7740*/  FADD.FTZ R110, R110, R49 ;  /* 0x000000316e6e7221 */ /* 0x000fe40000010000 */
[----:B------:R-:W-:Y:S01]  /*7750*/  FADD.FTZ R108, R108, R51 ;  /* 0x000000336c6c7221 */ /* 0x000fe20000010000 */
[----:B------:R-:W1:Y:S01]  /*7760*/  MUFU.EX2 R29, R29 ;  /* 0x0000001d001d7308 */ /* 0x000e620000000800 */
[----:B-----5:R-:W5:Y:S01]  /*7770*/  LDSM.16.MT88.4 R16, [R164+0x9800] ;  /* 0x00980000a410783b */ /* 0x020f620000004200 */
[----:B------:R-:W-:Y:S01]  /*7780*/  FADD.FTZ R107, R107, R110 ;  /* 0x0000006e6b6b7221 */ /* 0x000fe20000010000 */
[----:B------:R-:W-:Y:S01]  /*7790*/  FADD.FTZ R105, R105, R108 ;  /* 0x0000006c69697221 */ /* 0x000fe20000010000 */
[----:B------:R-:W-:Y:S01]  /*77a0*/  HMMA.16816.F32.BF16 R76, R8, R6, R76 ;  /* 0x00000006084c723c */ /* 0x000fe2000004184c */
[----:B--2---:R-:W-:Y:S01]  /*77b0*/  F2FP.BF16.F32.PACK_AB R4, R34, R31 ;  /* 0x0000001f2204723e */ /* 0x004fe200000010ff */
[----:B------:R-:W-:Y:S01]  /*77c0*/  FADD.FTZ R106, R106, R107 ;  /* 0x0000006b6a6a7221 */ /* 0x000fe20000010000 */
[----:B------:R-:W-:Y:S01]  /*77d0*/  FADD.FTZ R104, R104, R105 ;  /* 0x0000006968687221 */ /* 0x000fe20000010000 */
[----:B------:R-:W-:-:S02]  /*77e0*/  F2FP.BF16.F32.PACK_AB R5, R38, R33 ;  /* 0x000000212605723e */ /* 0x000fc400000010ff */
[----:B------:R-:W-:Y:S01]  /*77f0*/  FADD.FTZ R67, R67, R106 ;  /* 0x0000006a43437221 */ /* 0x000fe20000010000 */
[----:B------:R-:W-:Y:S01]  /*7800*/  FADD.FTZ R65, R65, R104 ;  /* 0x0000006841417221 */ /* 0x000fe20000010000 */
[----:B------:R-:W-:Y:S02]  /*7810*/  F2FP.BF16.F32.PACK_AB R6, R193, R32 ;  /* 0x00000020c106723e */ /* 0x000fe400000010ff */
[----:B------:R-:W-:Y:S01]  /*7820*/  FADD.FTZ R134, R134, R67 ;  /* 0x0000004386867221 */ /* 0x000fe20000010000 */
[----:B------:R-:W-:Y:S01]  /*7830*/  FADD.FTZ R132, R132, R65 ;  /* 0x0000004184847221 */ /* 0x000fe20000010000 */
[----:B-1----:R-:W-:Y:S02]  /*7840*/  F2FP.BF16.F32.PACK_AB R7, R29, R30 ;  /* 0x0000001e1d07723e */ /* 0x002fe400000010ff */
[----:B------:R-:W-:Y:S01]  /*7850*/  FADD.FTZ R115, R115, R134 ;  /* 0x0000008673737221 */ /* 0x000fe20000010000 */
[----:B------:R-:W-:Y:S01]  /*7860*/  FADD.FTZ R132, R113, R132 ;  /* 0x0000008471847221 */ /* 0x000fe20000010000 */
[----:B---3--:R-:W-:Y:S02]  /*7870*/  HMMA.16816.F32.BF16 R72, R8, R24, R72 ;  /* 0x000000180848723c */ /* 0x008fe40000041848 */
[----:B------:R-:W-:-:S04]  /*7880*/  FADD.FTZ R114, R114, R115 ;  /* 0x0000007372727221 */ /* 0x000fc80000010000 */
[----:B----4-:R-:W-:Y:S01]  /*7890*/  HMMA.16816.F32.BF16 R96, R4, R20, R96 ;  /* 0x000000140460723c */ /* 0x010fe20000041860 */
[----:B------:R-:W-:-:S05]  /*78a0*/  FADD.FTZ R114, R111, R114 ;  /* 0x000000726f727221 */ /* 0x000fca0000010000 */
[----:B------:R-:W-:Y:S01]  /*78b0*/  HMMA.16816.F32.BF16 R68, R8, R26, R68 ;  /* 0x0000001a0844723c */ /* 0x000fe20000041844 */
[----:B------:R-:W-:Y:S01]  /*78c0*/  FADD.FTZ R21, R109, R132 ;  /* 0x000000846d157221 */ /* 0x000fe20000010000 */
[----:B------:R-:W1:Y:S03]  /*78d0*/  LDSM.16.MT88.4 R8, [R162+0x9800] ;  /* 0x00980000a208783b */ /* 0x000e660000004200 */
[----:B------:R-:W-:Y:S01]  /*78e0*/  FADD.FTZ R21, R112, R21 ;  /* 0x0000001570157221 */ /* 0x000fe20000010000 */
[----:B------:R-:W-:Y:S03]  /*78f0*/  HMMA.16816.F32.BF16 R80, R4, R12, R80 ;  /* 0x0000000c0450723c */ /* 0x000fe60000041850 */
[----:B------:R-:W-:-:S03]  /*7900*/  FADD.FTZ R66, R66, R21 ;  /* 0x0000001542427221 */ /* 0x000fc60000010000 */
        /* <DEDUP_REMOVED lines=26> */
[----:B------:R-:W-:-:S04]  /*7ab0*/  FADD.FTZ R31, R34, R31 ;  /* 0x0000001f221f7221 */ /* 0x000fc80000010000 */
[----:B------:R-:W-:-:S04]  /*7ac0*/  FADD.FTZ R32, R32, R31 ;  /* 0x0000001f20207221 */ /* 0x000fc80000010000 */
[----:B------:R-:W-:Y:S01]  /*7ad0*/  FADD.FTZ R193, R193, R32 ;  /* 0x00000020c1c17221 */ /* 0x000fe20000010000 */
[----:B------:R-:W-:Y:S08]  /*7ae0*/  @!P1 BRA `(.L_x_6610) ;  /* 0x0000004c00589947 */ /* 0x000ff00003800000 */
        /* <DEDUP_REMOVED lines=63> */
.L_x_6611:
[----:B------:R-:W-:-:S04]  /*7ee0*/  LEA R4, -R120, RZ, 0x7 ;  /* 0x000000ff78047211 */ /* 0x000fc800078e39ff */
[----:B------:R-:W-:-:S07]  /*7ef0*/  SHF.R.S32.HI R5, RZ, 0x1f, R4 ;  /* 0x0000001fff057819 */ /* 0x000fce0000011404 */
.L_x_6612:
        /* <DEDUP_REMOVED lines=178> */
[----:B------:R-:W-:Y:S01]  /*8a20*/  HMMA.16816.F32.BF16 R8, R52, R48, R8 ;  /* 0x000000303408723c */ /* 0x000fe20000041808 */
[----:B------:R-:W-:Y:S01]  /*8a30*/  FMUL.FTZ R17, R17, UR10 ;  /* 0x0000000a11117c20 */ /* 0x000fe20008410000 */
[----:B------:R-:W-:Y:S01]  /*8a40*/  FMUL.FTZ R19, R19, UR10 ;  /* 0x0000000a13137c20 */ /* 0x000fe20008410000 */
[----:B------:R-:W-:Y:S01]  /*8a50*/  FMUL.FTZ R16, R16, UR10 ;  /* 0x0000000a10107c20 */ /* 0x000fe20008410000 */
[----:B------:R-:W-:-:S02]  /*8a60*/  FMUL.FTZ R18, R18, UR10 ;  /* 0x0000000a12127c20 */ /* 0x000fc40008410000 */
[----:B------:R-:W-:Y:S01]  /*8a70*/  HMMA.16816.F32.BF16 R4, R52, R50, R4 ;  /* 0x000000323404723c */ /* 0x000fe20000041804 */
[----:B------:R-:W3:Y:S01]  /*8a80*/  LDSM.16.M88.4 R48, [R102+0x2800] ;  /* 0x002800006630783b */ /* 0x000ee20000000200 */
[----:B------:R-:W-:Y:S01]  /*8a90*/  FMUL.FTZ R14, R14, UR10 ;  /* 0x0000000a0e0e7c20 */ /* 0x000fe20008410000 */
[----:B------:R-:W-:Y:S01]  /*8aa0*/  FMUL.FTZ R12, R12, UR10 ;  /* 0x0000000a0c0c7c20 */ /* 0x000fe20008410000 */
[----:B------:R-:W-:Y:S01]  /*8ab0*/  FMUL.FTZ R13, R13, UR10 ;  /* 0x0000000a0d0d7c20 */ /* 0x000fe20008410000 */
[----:B------:R-:W-:Y:S01]  /*8ac0*/  FMUL.FTZ R15, R15, UR10 ;  /* 0x0000000a0f0f7c20 */ /* 0x000fe20008410000 */
[----:B------:R-:W-:Y:S01]  /*8ad0*/  MUFU.TANH R147, R14 ;  /* 0x0000000e00937308 */ /* 0x000fe20000002400 */
[----:B------:R-:W-:Y:S01]  /*8ae0*/  FMUL.FTZ R44, R44, UR10 ;  /* 0x0000000a2c2c7c20 */ /* 0x000fe20008410000 */
[----:B------:R-:W-:Y:S01]  /*8af0*/  FMUL.FTZ R46, R46, UR10 ;  /* 0x0000000a2e2e7c20 */ /* 0x000fe20008410000 */
[----:B------:R-:W-:-:S03]  /*8b00*/  FMUL.FTZ R47, R47, UR10 ;  /* 0x0000000a2f2f7c20 */ /* 0x000fc60008410000 */
[----:B------:R-:W-:Y:S01]  /*8b10*/  FMUL.FTZ R42, R42, UR10 ;  /* 0x0000000a2a2a7c20 */ /* 0x000fe20008410000 */
[----:B------:R-:W-:Y:S01]  /*8b20*/  FMUL.FTZ R43, R43, UR10 ;  /* 0x0000000a2b2b7c20 */ /* 0x000fe20008410000 */
[----:B------:R-:W4:Y:S01]  /*8b30*/  MUFU.TANH R135, R12 ;  /* 0x0000000c00877308 */ /* 0x000f220000002400 */
[----:B------:R-:W-:Y:S01]  /*8b40*/  FMUL.FTZ R40, R40, UR10 ;  /* 0x0000000a28287c20 */ /* 0x000fe20008410000 */
[C---:B-1----:R-:W-:Y:S02]  /*8b50*/  HMMA.16816.F32.BF16 R36, R52.reuse, R64, R36 ;  /* 0x000000403424723c */ /* 0x042fe40000041824 */
[----:B------:R-:W-:Y:S01]  /*8b60*/  FMUL.FTZ R11, R11, UR10 ;  /* 0x0000000a0b0b7c20 */ /* 0x000fe20008410000 */
[----:B------:R-:W-:Y:S01]  /*8b70*/  FMUL.FTZ R10, R10, UR10 ;  /* 0x0000000a0a0a7c20 */ /* 0x000fe20008410000 */
[----:B------:R-:W-:Y:S01]  /*8b80*/  FMUL.FTZ R8, R8, UR10 ;  /* 0x0000000a08087c20 */ /* 0x000fe20008410000 */
[----:B------:R-:W-:Y:S01]  /*8b90*/  FMUL.FTZ R9, R9, UR10 ;  /* 0x0000000a09097c20 */ /* 0x000fe20008410000 */
[----:B------:R-:W-:Y:S01]  /*8ba0*/  MUFU.TANH R129, R44 ;  /* 0x0000002c00817308 */ /* 0x000fe20000002400 */
[C---:B------:R-:W-:Y:S01]  /*8bb0*/  HMMA.16816.F32.BF16 R32, R52.reuse, R66, R32 ;  /* 0x000000423420723c */ /* 0x040fe20000041820 */
[----:B------:R-:W1:Y:S01]  /*8bc0*/  LDSM.16.M88.4 R64, [R102+0x3800] ;  /* 0x003800006640783b */ /* 0x000e620000000200 */
[----:B------:R-:W-:Y:S01]  /*8bd0*/  FMUL.FTZ R4, R4, UR10 ;  /* 0x0000000a04047c20 */ /* 0x000fe20008410000 */
[----:B------:R-:W-:Y:S01]  /*8be0*/  FMUL.FTZ R7, R7, UR10 ;  /* 0x0000000a07077c20 */ /* 0x000fe20008410000 */
[----:B------:R-:W-:Y:S01]  /*8bf0*/  FMUL.FTZ R5, R5, UR10 ;  /* 0x0000000a05057c20 */ /* 0x000fe20008410000 */
[----:B------:R-:W-:Y:S01]  /*8c00*/  FMUL.FTZ R6, R6, UR10 ;  /* 0x0000000a06067c20 */ /* 0x000fe20008410000 */
[C---:B--2---:R-:W-:Y:S01]  /*8c10*/  HMMA.16816.F32.BF16 R28, R52.reuse, R112, R28 ;  /* 0x00000070341c723c */ /* 0x044fe2000004181c */
[----:B------:R2:W-:Y:S05]  /*8c20*/  MUFU.TANH R131, R4 ;  /* 0x0000000400837308 */ /* 0x0005ea0000002400 */
[----:B------:R-:W-:Y:S01]  /*8c30*/  HMMA.16816.F32.BF16 R24, R52, R114, R24 ;  /* 0x000000723418723c */ /* 0x000fe20000041818 */
[----:B------:R-:W5:Y:S01]  /*8c40*/  LDSM.16.M88.4 R112, [R102+0x3000] ;  /* 0x003000006670783b */ /* 0x000f620000000200 */
[----:B------:R-:W-:-:S04]  /*8c50*/  DEPBAR.LE SB0, 0x0 ;  /* 0x000080000000791a */ /* 0x000fc80000000000 */
[C---:B---3--:R-:W-:Y:S01]  /*8c60*/  HMMA.16816.F32.BF16 R20, R52.reuse, R48, R20 ;  /* 0x000000303414723c */ /* 0x048fe20000041814 */
[----:B------:R3:W-:Y:S01]  /*8c70*/  MUFU.TANH R145, R10 ;  /* 0x0000000a00917308 */ /* 0x0007e20000002400 */
[----:B------:R-:W-:Y:S01]  /*8c80*/  FMUL.FTZ R38, R38, UR10 ;  /* 0x0000000a26267c20 */ /* 0x000fe20008410000 */
[----:B------:R-:W-:Y:S01]  /*8c90*/  FMUL.FTZ R36, R36, UR10 ;  /* 0x0000000a24247c20 */ /* 0x000fe20008410000 */
[----:B--2---:R-:W-:Y:S02]  /*8ca0*/  IMAD.SHL.U32 R4, R178, 0x80, RZ ;  /* 0x00000080b2047824 */ /* 0x004fe400078e00ff */
[----:B------:R-:W-:Y:S01]  /*8cb0*/  HMMA.16816.F32.BF16 R116, R52, R50, R116 ;  /* 0x000000323474723c */ /* 0x000fe20000041874 */
[----:B------:R-:W-:Y:S02]  /*8cc0*/  FMUL.FTZ R34, R34, UR10 ;  /* 0x0000000a22227c20 */ /* 0x000fe40008410000 */
[----:B------:R2:W-:Y:S01]  /*8cd0*/  MUFU.TANH R51, R13 ;  /* 0x0000000d00337308 */ /* 0x0005e20000002400 */
[----:B------:R-:W-:-:S02]  /*8ce0*/  FMUL.FTZ R32, R32, UR10 ;  /* 0x0000000a20207c20 */ /* 0x000fc40008410000 */
[----:B------:R-:W-:Y:S01]  /*8cf0*/  FMUL.FTZ R28, R28, UR10 ;  /* 0x0000000a1c1c7c20 */ /* 0x000fe20008410000 */
[----:B------:R-:W-:Y:S01]  /*8d00*/  FMUL.FTZ R30, R30, UR10 ;  /* 0x0000000a1e1e7c20 */ /* 0x000fe20008410000 */
[----:B------:R-:W-:-:S03]  /*8d10*/  FMUL.FTZ R31, R31, UR10 ;  /* 0x0000000a1f1f7c20 */ /* 0x000fc60008410000 */
[----:B------:R4:W-:Y:S01]  /*8d20*/  MUFU.TANH R133, R8 ;  /* 0x0000000800857308 */ /* 0x0009e20000002400 */
[----:B---3--:R-:W-:Y:S01]  /*8d30*/  LOP3.LUT R10, R4, 0x8, R187, 0xfe, !PT ;  /* 0x00000008040a7812 */ /* 0x008fe200078efebb */
[----:B------:R-:W-:Y:S01]  /*8d40*/  FMUL.FTZ R24, R24, UR10 ;  /* 0x0000000a18187c20 */ /* 0x000fe20008410000 */
[----:B------:R-:W-:Y:S02]  /*8d50*/  FMUL.FTZ R26, R26, UR10 ;  /* 0x0000000a1a1a7c20 */ /* 0x000fe40008410000 */
[C---:B------:R-:W-:Y:S01]  /*8d60*/  ISETP.GE.AND P2, PT, R10.reuse, R126, PT ;  /* 0x0000007e0a00720c */ /* 0x040fe20003f46270 */
[C---:B-1----:R-:W-:Y:S01]  /*8d70*/  HMMA.16816.F32.BF16 R60, R52.reuse, R64, R60 ;  /* 0x00000040343c723c */ /* 0x042fe2000004183c */
[----:B------:R-:W-:Y:S01]  /*8d80*/  ISETP.GE.AND P3, PT, R10, R125, PT ;  /* 0x0000007d0a00720c */ /* 0x000fe20003f66270 */
[----:B------:R1:W-:Y:S01]  /*8d90*/  MUFU.TANH R143, R6 ;  /* 0x00000006008f7308 */ /* 0x0003e20000002400 */
[----:B------:R-:W-:Y:S01]  /*8da0*/  I2FP.F32.S32 R10, R10 ;  /* 0x0000000a000a7245 */ /* 0x000fe20000201400 */
[----:B------:R-:W-:Y:S01]  /*8db0*/  FMUL.FTZ R12, R23, UR10 ;  /* 0x0000000a170c7c20 */ /* 0x000fe20008410000 */
[----:B------:R-:W-:Y:S01]  /*8dc0*/  FMUL.FTZ R14, R21, UR10 ;  /* 0x0000000a150e7c20 */ /* 0x000fe20008410000 */
[C---:B------:R-:W-:Y:S01]  /*8dd0*/  HMMA.16816.F32.BF16 R104, R52.reuse, R66, R104 ;  /* 0x000000423468723c */ /* 0x040fe20000041868 */
[----:B--2---:R-:W-:Y:S01]  /*8de0*/  FMUL.FTZ R13, R37, UR10 ;  /* 0x0000000a250d7c20 */ /* 0x004fe20008410000 */
[----:B------:R-:W-:Y:S01]  /*8df0*/  FMUL.FTZ R37, R39, UR10 ;  /* 0x0000000a27257c20 */ /* 0x000fe20008410000 */
[----:B------:R-:W-:Y:S01]  /*8e00*/  FMUL.FTZ R20, R20, UR10 ;  /* 0x0000000a14147c20 */ /* 0x000fe20008410000 */
[----:B------:R2:W-:Y:S01]  /*8e10*/  MUFU.TANH R67, R11 ;  /* 0x0000000b00437308 */ /* 0x0005e20000002400 */
[----:B----4-:R-:W-:Y:S01]  /*8e20*/  FFMA.FTZ R8, R0, R10, R135 ;  /* 0x0000000a00087223 */ /* 0x010fe20000010087 */
[C---:B-----5:R-:W-:Y:S01]  /*8e30*/  HMMA.16816.F32.BF16 R56, R52.reuse, R112, R56 ;  /* 0x000000703438723c */ /* 0x060fe20000041838 */
[----:B------:R-:W-:Y:S01]  /*8e40*/  FMUL.FTZ R22, R22, UR10 ;  /* 0x0000000a16167c20 */ /* 0x000fe20008410000 */
[----:B------:R-:W-:Y:S01]  /*8e50*/  FMUL.FTZ R116, R116, UR10 ;  /* 0x0000000a74747c20 */ /* 0x000fe20008410000 */
[----:B------:R-:W-:Y:S01]  /*8e60*/  FMUL.FTZ R118, R118, UR10 ;  /* 0x0000000a76767c20 */ /* 0x000fe20008410000 */
[----:B------:R-:W-:Y:S01]  /*8e70*/  FSEL R8, R8, -INF , !P2 ;  /* 0xff80000008087808 */ /* 0x000fe20005000000 */
[----:B------:R-:W-:Y:S01]  /*8e80*/  FMUL.FTZ R119, R119, UR10 ;  /* 0x0000000a77777c20 */ /* 0x000fe20008410000 */
[----:B------:R-:W-:Y:S01]  /*8e90*/  HMMA.16816.F32.BF16 R108, R52, R114, R108 ;  /* 0x00000072346c723c */ /* 0x000fe2000004186c */
[----:B------:R3:W4:Y:S01]  /*8ea0*/  MUFU.TANH R53, R17 ;  /* 0x0000001100357308 */ /* 0x0007220000002400 */
[----:B-1----:R-:W-:Y:S01]  /*8eb0*/  FMUL.FTZ R6, R35, UR10 ;  /* 0x0000000a23067c20 */ /* 0x002fe20008410000 */
[----:B------:R-:W-:-:S03]  /*8ec0*/  FMUL.FTZ R117, R117, UR10 ;  /* 0x0000000a75757c20 */ /* 0x000fc60008410000 */
[----:B------:R-:W-:Y:S01]  /*8ed0*/  FMUL.FTZ R61, R61, UR10 ;  /* 0x0000000a3d3d7c20 */ /* 0x000fe20008410000 */
[----:B------:R-:W-:Y:S02]  /*8ee0*/  FMUL.FTZ R63, R63, UR10 ;  /* 0x0000000a3f3f7c20 */ /* 0x000fe40008410000 */
[----:B------:R-:W1:Y:S01]  /*8ef0*/  MUFU.TANH R115, R19 ;  /* 0x0000001300737308 */ /* 0x000e620000002400 */
[----:B--2---:R-:W-:Y:S02]  /*8f00*/  LOP3.LUT R11, R4, R187, RZ, 0xfc, !PT ;  /* 0x000000bb040b7212 */ /* 0x004fe400078efcff */
[----:B------:R-:W-:-:S03]  /*8f10*/  FMUL.FTZ R107, R107, UR10 ;  /* 0x0000000a6b6b7c20 */ /* 0x000fc60008410000 */
[----:B------:R-:W-:Y:S02]  /*8f20*/  VIADD R149, R11, 0x21 ;  /* 0x000000210b957836 */ /* 0x000fe40000000000 */
[----:B------:R2:W-:Y:S01]  /*8f30*/  MUFU.TANH R55, R7 ;  /* 0x0000000700377308 */ /* 0x0005e20000002400 */
[----:B---3--:R-:W-:Y:S01]  /*8f40*/  FMUL.FTZ R17, R45, UR10 ;  /* 0x0000000a2d117c20 */ /* 0x008fe20008410000 */
[----:B------:R-:W-:Y:S02]  /*8f50*/  VIADD R151, R11, 0x39 ;  /* 0x000000390b977836 */ /* 0x000fe40000000000 */
[----:B------:R-:W-:Y:S01]  /*8f60*/  FMUL.FTZ R56, R56, UR10 ;  /* 0x0000000a38387c20 */ /* 0x000fe20008410000 */
[----:B------:R-:W-:Y:S01]  /*8f70*/  FMUL.FTZ R58, R58, UR10 ;  /* 0x0000000a3a3a7c20 */ /* 0x000fe20008410000 */
[----:B------:R-:W-:Y:S01]  /*8f80*/  FMUL.FTZ R57, R57, UR10 ;  /* 0x0000000a39397c20 */ /* 0x000fe20008410000 */
[----:B------:R-:W-:Y:S01]  /*8f90*/  FMUL.FTZ R59, R59, UR10 ;  /* 0x0000000a3b3b7c20 */ /* 0x000fe20008410000 */
[----:B------:R-:W-:Y:S01]  /*8fa0*/  FMUL.FTZ R108, R108, UR10 ;  /* 0x0000000a6c6c7c20 */ /* 0x000fe20008410000 */
[----:B------:R3:W-:Y:S01]  /*8fb0*/  MUFU.TANH R19, R5 ;  /* 0x0000000500137308 */ /* 0x0007e20000002400 */
[----:B------:R-:W-:Y:S01]  /*8fc0*/  FMUL.FTZ R110, R110, UR10 ;  /* 0x0000000a6e6e7c20 */ /* 0x000fe20008410000 */
[----:B------:R-:W-:Y:S01]  /*8fd0*/  FMUL.FTZ R111, R111, UR10 ;  /* 0x0000000a6f6f7c20 */ /* 0x000fe20008410000 */
[----:B------:R-:W-:-:S05]  /*8fe0*/  FMUL.FTZ R109, R109, UR10 ;  /* 0x0000000a6d6d7c20 */ /* 0x000fca0008410000 */
[----:B------:R5:W1:Y:S01]  /*8ff0*/  MUFU.TANH R113, R15 ;  /* 0x0000000f00717308 */ /* 0x000a620000002400 */
[----:B--2---:R-:W-:-:S07]  /*9000*/  FMUL.FTZ R7, R33, UR10 ;  /* 0x0000000a21077c20 */ /* 0x004fce0008410000 */
[----:B------:R-:W2:Y:S01]  /*9010*/  MUFU.TANH R49, R9 ;  /* 0x0000000900317308 */ /* 0x000ea20000002400 */
[----:B---3--:R-:W-:Y:S01]  /*9020*/  FMUL.FTZ R5, R29, UR10 ;  /* 0x0000000a1d057c20 */ /* 0x008fe20008410000 */
[----:B------:R-:W-:-:S06]  /*9030*/  FMUL.FTZ R29, R25, UR10 ;  /* 0x0000000a191d7c20 */ /* 0x000fcc0008410000 */
[----:B------:R3:W-:Y:S01]  /*9040*/  MUFU.TANH R25, R7 ;  /* 0x0000000700197308 */ /* 0x0007e20000002400 */
[----:B-----5:R-:W-:Y:S01]  /*9050*/  FMUL.FTZ R15, R41, UR10 ;  /* 0x0000000a290f7c20 */ /* 0x020fe20008410000 */
[----:B------:R-:W-:-:S06]  /*9060*/  VIADD R41, R11, 0x19 ;  /* 0x000000190b297836 */ /* 0x000fcc0000000000 */
[----:B------:R5:W-:Y:S08]  /*9070*/  MUFU.TANH R35, R28 ;  /* 0x0000001c00237308 */ /* 0x000bf00000002400 */
[----:B------:R2:W-:Y:S01]  /*9080*/  MUFU.TANH R23, R6 ;  /* 0x0000000600177308 */ /* 0x0005e20000002400 */
[----:B---3--:R-:W-:-:S05]  /*9090*/  VIADD R7, R11, 0x1 ;  /* 0x000000010b077836 */ /* 0x008fca0000000000 */
[C---:B------:R-:W-:Y:S02]  /*90a0*/  ISETP.GE.AND P5, PT, R7.reuse, R126, PT ;  /* 0x0000007e0700720c */ /* 0x040fe40003fa6270 */
[----:B------:R-:W-:Y:S01]  /*90b0*/  ISETP.GE.AND P4, PT, R7, R125, PT ;  /* 0x0000007d0700720c */ /* 0x000fe20003f86270 */
[----:B-----5:R-:W-:Y:S01]  /*90c0*/  VIADD R28, R11, 0x9 ;  /* 0x000000090b1c7836 */ /* 0x020fe20000000000 */
[----:B------:R-:W-:Y:S01]  /*90d0*/  I2FP.F32.S32 R7, R7 ;  /* 0x0000000700077245 */ /* 0x000fe20000201400 */
[----:B------:R3:W-:Y:S03]  /*90e0*/  MUFU.TANH R65, R16 ;  /* 0x0000001000417308 */ /* 0x0007e60000002400 */
[----:B------:R-:W-:Y:S01]  /*90f0*/  ISETP.GE.AND P2, PT, R28, R125, PT ;  /* 0x0000007d1c00720c */ /* 0x000fe20003f46270 */
[CC--:B----4-:R-:W-:Y:S01]  /*9100*/  FFMA.FTZ R53, R0.reuse, R7.reuse, R53 ;  /* 0x0000000700357223 */ /* 0x0d0fe20000010035 */
[C---:B-1----:R-:W-:Y:S01]  /*9110*/  FFMA.FTZ R9, R0.reuse, R7, R115 ;  /* 0x0000000700097223 */ /* 0x042fe20000010073 */
[----:B------:R-:W-:Y:S01]  /*9120*/  FFMA.FTZ R7, R0, R10, R147 ;  /* 0x0000000a00077223 */ /* 0x000fe20000010093 */
[----:B--2---:R-:W-:Y:S01]  /*9130*/  LOP3.LUT R6, R4, 0x10, R187, 0xfe, !PT ;  /* 0x0000001004067812 */ /* 0x004fe200078efebb */
[----:B------:R-:W-:Y:S01]  /*9140*/  MUFU.TANH R21, R34 ;  /* 0x0000002200157308 */ /* 0x000fe20000002400 */
[----:B------:R-:W-:-:S02]  /*9150*/  FSEL R10, R53, -INF , !P5 ;  /* 0xff800000350a7808 */ /* 0x000fc40006800000 */
[----:B------:R-:W-:Y:S02]  /*9160*/  FSEL R7, R7, -INF , !P3 ;  /* 0xff80000007077808 */ /* 0x000fe40005800000 */
[C---:B------:R-:W-:Y:S02]  /*9170*/  ISETP.GE.AND P5, PT, R6.reuse, R126, PT ;  /* 0x0000007e0600720c */ /* 0x040fe40003fa6270 */
[----:B------:R-:W-:Y:S01]  /*9180*/  ISETP.GE.AND P3, PT, R6, R125, PT ;  /* 0x0000007d0600720c */ /* 0x000fe20003f66270 */
[----:B------:R1:W-:Y:S01]  /*9190*/  MUFU.TANH R53, R30 ;  /* 0x0000001e00357308 */ /* 0x0003e20000002400 */
[----:B---3--:R-:W-:Y:S01]  /*91a0*/  FMUL.FTZ R16, R27, UR10 ;  /* 0x0000000a1b107c20 */ /* 0x008fe20008410000 */
[----:B------:R-:W-:Y:S02]  /*91b0*/  I2FP.F32.S32 R6, R6 ;  /* 0x0000000600067245 */ /* 0x000fe40000201400 */
[----:B------:R-:W-:Y:S02]  /*91c0*/  FSEL R9, R9, -INF , !P4 ;  /* 0xff80000009097808 */ /* 0x000fe40006000000 */
[----:B------:R-:W-:-:S02]  /*91d0*/  ISETP.GE.AND P4, PT, R28, R126, PT ;  /* 0x0000007e1c00720c */ /* 0x000fc40003f86270 */
[----:B------:R2:W-:Y:S08]  /*91e0*/  MUFU.TANH R27, R5 ;  /* 0x00000005001b7308 */ /* 0x0005f00000002400 */
[----:B------:R3:W-:Y:S01]  /*91f0*/  MUFU.TANH R33, R32 ;  /* 0x0000002000217308 */ /* 0x0007e20000002400 */
[----:B-1----:R-:W-:-:S05]  /*9200*/  FFMA.FTZ R30, R0, R6, R133 ;  /* 0x00000006001e7223 */ /* 0x002fca0000010085 */
[----:B------:R-:W-:Y:S02]  /*9210*/  FSEL R30, R30, -INF , !P5 ;  /* 0xff8000001e1e7808 */ /* 0x000fe40006800000 */
[----:B------:R-:W1:Y:S01]  /*9220*/  MUFU.TANH R141, R46 ;  /* 0x0000002e008d7308 */ /* 0x000e620000002400 */
[----:B--2---:R-:W-:Y:S02]  /*9230*/  I2FP.F32.S32 R5, R28 ;  /* 0x0000001c00057245 */ /* 0x004fe40000201400 */
[----:B------:R-:W-:-:S03]  /*9240*/  LOP3.LUT R28, R4, 0x18, R187, 0xfe, !PT ;  /* 0x00000018041c7812 */ /* 0x000fc600078efebb */
[CC--:B------:R-:W-:Y:S01]  /*9250*/  FFMA.FTZ R34, R0.reuse, R5.reuse, R51 ;  /* 0x0000000500227223 */ /* 0x0c0fe20000010033 */
[C---:B------:R-:W-:Y:S01]  /*9260*/  FFMA.FTZ R5, R0.reuse, R5, R113 ;  /* 0x0000000500057223 */ /* 0x040fe20000010071 */
[----:B------:R-:W-:Y:S01]  /*9270*/  FFMA.FTZ R51, R0, R6, R145 ;  /* 0x0000000600337223 */ /* 0x000fe20000010091 */
[----:B---3--:R-:W-:Y:S01]  /*9280*/  VIADD R32, R11, 0x11 ;  /* 0x000000110b207836 */ /* 0x008fe20000000000 */
[----:B------:R2:W-:Y:S01]  /*9290*/  MUFU.TANH R139, R42 ;  /* 0x0000002a008b7308 */ /* 0x0005e20000002400 */
[----:B------:R-:W-:Y:S02]  /*92a0*/  FSEL R6, R34, -INF , !P4 ;  /* 0xff80000022067808 */ /* 0x000fe40006000000 */
[----:B------:R-:W-:Y:S02]  /*92b0*/  FSEL R5, R5, -INF , !P2 ;  /* 0xff80000005057808 */ /* 0x000fe40005000000 */
[C---:B------:R-:W-:Y:S02]  /*92c0*/  ISETP.GE.AND P2, PT, R32.reuse, R126, PT ;  /* 0x0000007e2000720c */ /* 0x040fe40003f46270 */
[----:B------:R-:W-:Y:S01]  /*92d0*/  ISETP.GE.AND P5, PT, R32, R125, PT ;  /* 0x0000007d2000720c */ /* 0x000fe20003fa6270 */
[----:B------:R3:W-:Y:S01]  /*92e0*/  MUFU.TANH R45, R43 ;  /* 0x0000002b002d7308 */ /* 0x0007e20000002400 */
[----:B------:R-:W-:-:S02]  /*92f0*/  FSEL R51, R51, -INF , !P3 ;  /* 0xff80000033337808 */ /* 0x000fc40005800000 */
[C---:B------:R-:W-:Y:S02]  /*9300*/  ISETP.GE.AND P4, PT, R28.reuse, R126, PT ;  /* 0x0000007e1c00720c */ /* 0x040fe40003f86270 */
[----:B------:R-:W-:Y:S02]  /*9310*/  I2FP.F32.S32 R32, R32 ;  /* 0x0000002000207245 */ /* 0x000fe40000201400 */
[----:B------:R-:W-:Y:S01]  /*9320*/  ISETP.GE.AND P3, PT, R28, R125, PT ;  /* 0x0000007d1c00720c */ /* 0x000fe20003f66270 */
[----:B------:R-:W4:Y:S01]  /*9330*/  MUFU.TANH R17, R17 ;  /* 0x0000001100117308 */ /* 0x000f220000002400 */
[----:B------:R-:W-:Y:S01]  /*9340*/  I2FP.F32.S32 R28, R28 ;  /* 0x0000001c001c7245 */ /* 0x000fe20000201400 */
[CC--:B------:R-:W-:Y:S01]  /*9350*/  FFMA.FTZ R34, R0.reuse, R32.reuse, R49 ;  /* 0x0000002000227223 */ /* 0x0c0fe20000010031 */
[----:B------:R-:W-:Y:S01]  /*9360*/  FFMA.FTZ R49, R0, R32, R67 ;  /* 0x0000002000317223 */ /* 0x000fe20000010043 */
[----:B------:R-:W-:Y:S02]  /*9370*/  LOP3.LUT R32, R4, 0x20, R187, 0xfe, !PT ;  /* 0x0000002004207812 */ /* 0x000fe400078efebb */
[----:B--2---:R-:W-:-:S02]  /*9380*/  FFMA.FTZ R42, R0, R28, R131 ;  /* 0x0000001c002a7223 */ /* 0x004fc40000010083 */
[----:B------:R-:W-:Y:S01]  /*9390*/  FSEL R49, R49, -INF , !P5 ;  /* 0xff80000031317808 */ /* 0x000fe20006800000 */
[----:B---3--:R-:W-:Y:S01]  /*93a0*/  FFMA.FTZ R43, R0, R28, R143 ;  /* 0x0000001c002b7223 */ /* 0x008fe2000001008f */
[----:B------:R-:W-:Y:S01]  /*93b0*/  FSEL R28, R34, -INF , !P2 ;  /* 0xff800000221c7808 */ /* 0x000fe20005000000 */
[----:B------:R2:W-:Y:S01]  /*93c0*/  MUFU.TANH R39, R24 ;  /* 0x0000001800277308 */ /* 0x0005e20000002400 */
[----:B------:R-:W-:Y:S02]  /*93d0*/  FSEL R42, R42, -INF , !P4 ;  /* 0xff8000002a2a7808 */ /* 0x000fe40006000000 */
[CC--:B------:R-:W-:Y:S02]  /*93e0*/  ISETP.GE.AND P5, PT, R41.reuse, R126.reuse, PT ;  /* 0x0000007e2900720c */ /* 0x0c0fe40003fa6270 */
[----:B------:R-:W-:Y:S02]  /*93f0*/  ISETP.GE.AND P4, PT, R41, R125, PT ;  /* 0x0000007d2900720c */ /* 0x000fe40003f86270 */
[----:B------:R-:W-:Y:S01]  /*9400*/  FSEL R43, R43, -INF , !P3 ;  /* 0xff8000002b2b7808 */ /* 0x000fe20005800000 */
[----:B------:R-:W3:Y:S01]  /*9410*/  MUFU.TANH R47, R47 ;  /* 0x0000002f002f7308 */ /* 0x000ee20000002400 */
[----:B------:R-:W-:-:S02]  /*9420*/  ISETP.GE.AND P2, PT, R32, R126, PT ;  /* 0x0000007e2000720c */ /* 0x000fc40003f46270 */
[----:B------:R-:W-:Y:S02]  /*9430*/  I2FP.F32.S32 R41, R41 ;  /* 0x0000002900297245 */ /* 0x000fe40000201400 */
[----:B------:R-:W-:Y:S02]  /*9440*/  ISETP.GE.AND P3, PT, R32, R125, PT ;  /* 0x0000007d2000720c */ /* 0x000fe40003f66270 */
[----:B------:R-:W-:Y:S01]  /*9450*/  I2FP.F32.S32 R32, R32 ;  /* 0x0000002000207245 */ /* 0x000fe20000201400 */
[CC--:B------:R-:W-:Y:S01]  /*9460*/  FFMA.FTZ R19, R0.reuse, R41.reuse, R19 ;  /* 0x0000002900137223 */ /* 0x0c0fe20000010013 */
[----:B------:R-:W-:Y:S01]  /*9470*/  FFMA.FTZ R41, R0, R41, R55 ;  /* 0x0000002900297223 */ /* 0x000fe20000010037 */
[----:B--2---:R-:W-:Y:S01]  /*9480*/  LOP3.LUT R24, R4, 0x28, R187, 0xfe, !PT ;  /* 0x0000002804187812 */ /* 0x004fe200078efebb */
[----:B------:R2:W5:Y:S01]  /*9490*/  MUFU.TANH R127, R40 ;  /* 0x00000028007f7308 */ /* 0x0005620000002400 */
[CC--:B------:R-:W-:Y:S01]  /*94a0*/  FFMA.FTZ R129, R0.reuse, R32.reuse, R129 ;  /* 0x0000002000817223 */ /* 0x0c0fe20000010081 */
[----:B-1----:R-:W-:Y:S01]  /*94b0*/  FFMA.FTZ R131, R0, R32, R141 ;  /* 0x0000002000837223 */ /* 0x002fe2000001008d */
[----:B------:R-:W-:-:S02]  /*94c0*/  FSEL R41, R41, -INF , !P4 ;  /* 0xff80000029297808 */ /* 0x000fc40006000000 */
[----:B------:R-:W-:Y:S02]  /*94d0*/  ISETP.GE.AND P4, PT, R149, R126, PT ;  /* 0x0000007e9500720c */ /* 0x000fe40003f86270 */
[----:B------:R-:W-:Y:S01]  /*94e0*/  FSEL R196, R129, -INF , !P2 ;  /* 0xff80000081c47808 */ /* 0x000fe20005000000 */
[----:B------:R-:W1:Y:S01]  /*94f0*/  MUFU.TANH R15, R15 ;  /* 0x0000000f000f7308 */ /* 0x000e620000002400 */
[----:B------:R-:W-:Y:S02]  /*9500*/  FSEL R131, R131, -INF , !P3 ;  /* 0xff80000083837808 */ /* 0x000fe40005800000 */
[-C--:B------:R-:W-:Y:S02]  /*9510*/  ISETP.GE.AND P2, PT, R149, R125.reuse, PT ;  /* 0x0000007d9500720c */ /* 0x080fe40003f46270 */
[----:B------:R-:W-:Y:S02]  /*9520*/  ISETP.GE.AND P3, PT, R24, R125, PT ;  /* 0x0000007d1800720c */ /* 0x000fe40003f66270 */
[----:B------:R-:W-:Y:S01]  /*9530*/  I2FP.F32.S32 R149, R149 ;  /* 0x0000009500957245 */ /* 0x000fe20000201400 */
[----:B------:R-:W1:Y:S01]  /*9540*/  MUFU.TANH R137, R38 ;  /* 0x0000002600897308 */ /* 0x000e620000002400 */
[----:B--2---:R-:W-:-:S02]  /*9550*/  FSEL R40, R19, -INF , !P5 ;  /* 0xff80000013287808 */ /* 0x004fc40006800000 */
[----:B------:R-:W-:Y:S01]  /*9560*/  ISETP.GE.AND P5, PT, R24, R126, PT ;  /* 0x0000007e1800720c */ /* 0x000fe20003fa6270 */
[CC--:B----4-:R-:W-:Y:S01]  /*9570*/  FFMA.FTZ R188, R0.reuse, R149.reuse, R17 ;  /* 0x0000009500bc7223 */ /* 0x0d0fe20000010011 */
[----:B------:R-:W-:Y:S01]  /*9580*/  I2FP.F32.S32 R24, R24 ;  /* 0x0000001800187245 */ /* 0x000fe20000201400 */
[----:B------:R-:W-:Y:S02]  /*9590*/  VIADD R17, R11, 0x29 ;  /* 0x000000290b117836 */ /* 0x000fe40000000000 */
[----:B---3--:R-:W-:Y:S01]  /*95a0*/  FFMA.FTZ R149, R0, R149, R47 ;  /* 0x0000009500957223 */ /* 0x008fe2000001002f */
[----:B------:R-:W2:Y:S01]  /*95b0*/  MUFU.TANH R121, R36 ;  /* 0x0000002400797308 */ /* 0x000ea20000002400 */
[----:B------:R-:W-:Y:S01]  /*95c0*/  FSEL R188, R188, -INF , !P4 ;  /* 0xff800000bcbc7808 */ /* 0x000fe20006000000 */
[CC--:B------:R-:W-:Y:S01]  /*95d0*/  FFMA.FTZ R139, R0.reuse, R24.reuse, R139 ;  /* 0x00000018008b7223 */ /* 0x0c0fe2000001008b */
[----:B-----5:R-:W-:Y:S01]  /*95e0*/  FFMA.FTZ R127, R0, R24, R127 ;  /* 0x00000018007f7223 */ /* 0x020fe2000001007f */
[----:B------:R-:W-:-:S02]  /*95f0*/  FSEL R149, R149, -INF , !P2 ;  /* 0xff80000095957808 */ /* 0x000fc40005000000 */
[----:B------:R-:W-:Y:S02]  /*9600*/  ISETP.GE.AND P2, PT, R17, R126, PT ;  /* 0x0000007e1100720c */ /* 0x000fe40003f46270 */
[----:B------:R3:W-:Y:S01]  /*9610*/  MUFU.TANH R67, R16 ;  /* 0x0000001000437308 */ /* 0x0007e20000002400 */
[----:B------:R-:W-:Y:S02]  /*9620*/  FSEL R147, R139, -INF , !P3 ;  /* 0xff8000008b937808 */ /* 0x000fe40005800000 */
[----:B------:R-:W-:Y:S02]  /*9630*/  FSEL R136, R127, -INF , !P5 ;  /* 0xff8000007f887808 */ /* 0x000fe40006800000 */
[----:B------:R-:W-:-:S03]  /*9640*/  ISETP.GE.AND P5, PT, R17, R125, PT ;  /* 0x0000007d1100720c */ /* 0x000fc60003fa6270 */
[----:B------:R4:W-:Y:S08]  /*9650*/  MUFU.TANH R19, R14 ;  /* 0x0000000e00137308 */ /* 0x0009f00000002400 */
[----:B------:R-:W5:Y:S01]  /*9660*/  MUFU.TANH R37, R37 ;  /* 0x0000002500257308 */ /* 0x000f620000002400 */
[----:B---3--:R-:W-:-:S04]  /*9670*/  LOP3.LUT R16, R4, 0x30, R187, 0xfe, !PT ;  /* 0x0000003004107812 */ /* 0x008fc800078efebb */
[C---:B------:R-:W-:Y:S02]  /*9680*/  ISETP.GE.AND P4, PT, R16.reuse, R126, PT ;  /* 0x0000007e1000720c */ /* 0x040fe40003f86270 */
[----:B------:R-:W-:Y:S01]  /*9690*/  ISETP.GE.AND P3, PT, R16, R125, PT ;  /* 0x0000007d1000720c */ /* 0x000fe20003f66270 */
[----:B------:R-:W3:Y:S01]  /*96a0*/  MUFU.TANH R13, R13 ;  /* 0x0000000d000d7308 */ /* 0x000ee20000002400 */
[----:B----4-:R-:W-:Y:S02]  /*96b0*/  I2FP.F32.S32 R14, R17 ;  /* 0x00000011000e7245 */ /* 0x010fe40000201400 */
[----:B------:R-:W-:-:S03]  /*96c0*/  I2FP.F32.S32 R16, R16 ;  /* 0x0000001000107245 */ /* 0x000fc60000201400 */
[CC--:B-1----:R-:W-:Y:S01]  /*96d0*/  FFMA.FTZ R15, R0.reuse, R14.reuse, R15 ;  /* 0x0000000e000f7223 */ /* 0x0c2fe2000001000f */
[C---:B------:R-:W-:Y:S01]  /*96e0*/  FFMA.FTZ R45, R0.reuse, R14, R45 ;  /* 0x0000000e002d7223 */ /* 0x040fe2000001002d */
[CC--:B------:R-:W-:Y:S01]  /*96f0*/  FFMA.FTZ R137, R0.reuse, R16.reuse, R137 ;  /* 0x0000001000897223 */ /* 0x0c0fe20000010089 */
[----:B--2---:R-:W-:Y:S01]  /*9700*/  FFMA.FTZ R121, R0, R16, R121 ;  /* 0x0000001000797223 */ /* 0x004fe20000010079 */
[----:B------:R-:W-:Y:S01]  /*9710*/  LOP3.LUT R14, R4, 0x38, R187, 0xfe, !PT ;  /* 0x00000038040e7812 */ /* 0x000fe200078efebb */
[----:B------:R-:W-:Y:S01]  /*9720*/  VIADD R16, R11, 0x31 ;  /* 0x000000310b107836 */ /* 0x000fe20000000000 */
[----:B------:R-:W-:Y:S01]  /*9730*/  FSEL R134, R15, -INF , !P2 ;  /* 0xff8000000f867808 */ /* 0x000fe20005000000 */
[----:B------:R1:W-:Y:S01]  /*9740*/  MUFU.TANH R17, R12 ;  /* 0x0000000c00117308 */ /* 0x0003e20000002400 */
[----:B------:R-:W-:Y:S02]  /*9750*/  FSEL R189, R137, -INF , !P3 ;  /* 0xff80000089bd7808 */ /* 0x000fe40005800000 */
[----:B------:R-:W-:-:S02]  /*9760*/  ISETP.GE.AND P2, PT, R14, R126, PT ;  /* 0x0000007e0e00720c */ /* 0x000fc40003f46270 */
[-C--:B------:R-:W-:Y:S02]  /*9770*/  ISETP.GE.AND P3, PT, R14, R125.reuse, PT ;  /* 0x0000007d0e00720c */ /* 0x080fe40003f66270 */
[----:B------:R-:W-:Y:S01]  /*9780*/  I2FP.F32.S32 R14, R14 ;  /* 0x0000000e000e7245 */ /* 0x000fe20000201400 */
[----:B------:R-:W2:Y:S01]  /*9790*/  MUFU.TANH R31, R31 ;  /* 0x0000001f001f7308 */ /* 0x000ea20000002400 */
[----:B------:R-:W-:Y:S02]  /*97a0*/  FSEL R152, R121, -INF , !P4 ;  /* 0xff80000079987808 */ /* 0x000fe40006000000 */
[----:B------:R-:W-:Y:S01]  /*97b0*/  FSEL R127, R45, -INF , !P5 ;  /* 0xff8000002d7f7808 */ /* 0x000fe20006800000 */
[-C--:B------:R-:W-:Y:S01]  /*97c0*/  FFMA.FTZ R33, R0, R14.reuse, R33 ;  /* 0x0000000e00217223 */ /* 0x080fe20000010021 */
[----:B------:R-:W-:Y:S01]  /*97d0*/  ISETP.GE.AND P4, PT, R16, R125, PT ;  /* 0x0000007d1000720c */ /* 0x000fe20003f86270 */
[----:B------:R-:W-:Y:S01]  /*97e0*/  FFMA.FTZ R155, R0, R14, R21 ;  /* 0x0000000e009b7223 */ /* 0x000fe20000010015 */
[----:B------:R-:W-:Y:S01]  /*97f0*/  ISETP.GE.AND P5, PT, R16, R126, PT ;  /* 0x0000007e1000720c */ /* 0x000fe20003fa6270 */
[----:B------:R-:W4:Y:S01]  /*9800*/  MUFU.TANH R113, R26 ;  /* 0x0000001a00717308 */ /* 0x000f220000002400 */
[----:B-1----:R-:W-:Y:S01]  /*9810*/  I2FP.F32.S32 R12, R16 ;  /* 0x00000010000c7245 */ /* 0x002fe20000201400 */
[----:B------:R-:W-:Y:S01]  /*9820*/  FMUL.FTZ R16, R106, UR10 ;  /* 0x0000000a6a107c20 */ /* 0x000fe20008410000 */
[----:B------:R-:W-:-:S02]  /*9830*/  FSEL R148, R33, -INF , !P2 ;  /* 0xff80000021947808 */ /* 0x000fc40005000000 */
[----:B------:R-:W-:Y:S01]  /*9840*/  ISETP.GE.AND P2, PT, R151, R125, PT ;  /* 0x0000007d9700720c */ /* 0x000fe20003f46270 */
[CC--:B-----5:R-:W-:Y:S01]  /*9850*/  FFMA.FTZ R37, R0.reuse, R12.reuse, R37 ;  /* 0x0000000c00257223 */ /* 0x0e0fe20000010025 */
[----:B---3--:R-:W-:Y:S01]  /*9860*/  FFMA.FTZ R13, R0, R12, R13 ;  /* 0x0000000c000d7223 */ /* 0x008fe2000001000d */
[----:B------:R-:W-:Y:S01]  /*9870*/  LOP3.LUT R12, R4, 0x40, R187, 0xfe, !PT ;  /* 0x00000040040c7812 */ /* 0x000fe200078efebb */
[----:B------:R-:W-:Y:S01]  /*9880*/  MUFU.TANH R55, R20 ;  /* 0x0000001400377308 */ /* 0x000fe20000002400 */
[----:B------:R-:W-:Y:S02]  /*9890*/  FSEL R155, R155, -INF , !P3 ;  /* 0xff8000009b9b7808 */ /* 0x000fe40005800000 */
[----:B------:R-:W-:Y:S02]  /*98a0*/  FSEL R153, R37, -INF , !P4 ;  /* 0xff80000025997808 */ /* 0x000fe40006000000 */
[----:B------:R-:W-:Y:S02]  /*98b0*/  FSEL R154, R13, -INF , !P5 ;  /* 0xff8000000d9a7808 */ /* 0x000fe40006800000 */
[-C--:B------:R-:W-:Y:S01]  /*98c0*/  ISETP.GE.AND P4, PT, R151, R126.reuse, PT ;  /* 0x0000007e9700720c */ /* 0x080fe20003f86270 */
[----:B------:R-:W1:Y:S01]  /*98d0*/  MUFU.TANH R29, R29 ;  /* 0x0000001d001d7308 */ /* 0x000e620000002400 */
[----:B------:R-:W-:-:S02]  /*98e0*/  ISETP.GE.AND P5, PT, R12, R126, PT ;  /* 0x0000007e0c00720c */ /* 0x000fc40003fa6270 */
[----:B------:R-:W-:Y:S02]  /*98f0*/  I2FP.F32.S32 R151, R151 ;  /* 0x0000009700977245 */ /* 0x000fe40000201400 */
[----:B------:R-:W-:Y:S02]  /*9900*/  ISETP.GE.AND P3, PT, R12, R125, PT ;  /* 0x0000007d0c00720c */ /* 0x000fe40003f66270 */
[----:B------:R-:W-:Y:S01]  /*9910*/  I2FP.F32.S32 R12, R12 ;  /* 0x0000000c000c7245 */ /* 0x000fe20000201400 */
[CC--:B------:R-:W-:Y:S01]  /*9920*/  FFMA.FTZ R25, R0.reuse, R151.reuse, R25 ;  /* 0x0000009700197223 */ /* 0x0c0fe20000010019 */
[----:B------:R-:W-:Y:S01]  /*9930*/  FFMA.FTZ R151, R0, R151, R23 ;  /* 0x0000009700977223 */ /* 0x000fe20000010017 */
[----:B------:R-:W-:Y:S01]  /*9940*/  LOP3.LUT R14, R4, 0x48, R187, 0xfe, !PT ;  /* 0x00000048040e7812 */ /* 0x000fe200078efebb */
[----:B------:R-:W3:Y:S01]  /*9950*/  MUFU.TANH R47, R22 ;  /* 0x00000016002f7308 */ /* 0x000ee20000002400 */
[CC--:B------:R-:W-:Y:S01]  /*9960*/  FFMA.FTZ R35, R0.reuse, R12.reuse, R35 ;  /* 0x0000000c00237223 */ /* 0x0c0fe20000010023 */
[----:B------:R-:W-:Y:S01]  /*9970*/  FFMA.FTZ R53, R0, R12, R53 ;  /* 0x0000000c00357223 */ /* 0x000fe20000010035 */
[----:B------:R-:W-:Y:S01]  /*9980*/  VIADD R12, R11, 0x41 ;  /* 0x000000410b0c7836 */ /* 0x000fe20000000000 */
[----:B------:R-:W-:-:S02]  /*9990*/  FSEL R150, R25, -INF , !P4 ;  /* 0xff80000019967808 */ /* 0x000fc40006000000 */
[----:B------:R-:W-:Y:S02]  /*99a0*/  FSEL R151, R151, -INF , !P2 ;  /* 0xff80000097977808 */ /* 0x000fe40005000000 */
[----:B------:R-:W-:Y:S01]  /*99b0*/  FSEL R146, R35, -INF , !P5 ;  /* 0xff80000023927808 */ /* 0x000fe20006800000 */
[----:B------:R-:W5:Y:S01]  /*99c0*/  MUFU.TANH R15, R116 ;  /* 0x00000074000f7308 */ /* 0x000f620000002400 */
[----:B------:R-:W-:Y:S02]  /*99d0*/  FSEL R139, R53, -INF , !P3 ;  /* 0xff800000358b7808 */ /* 0x000fe40005800000 */
[-C--:B------:R-:W-:Y:S02]  /*99e0*/  ISETP.GE.AND P4, PT, R14, R126.reuse, PT ;  /* 0x0000007e0e00720c */ /* 0x080fe40003f86270 */
[C---:B------:R-:W-:Y:S02]  /*99f0*/  ISETP.GE.AND P2, PT, R12.reuse, R126, PT ;  /* 0x0000007e0c00720c */ /* 0x040fe40003f46270 */
[-C--:B------:R-:W-:Y:S01]  /*9a00*/  ISETP.GE.AND P5, PT, R12, R125.reuse, PT ;  /* 0x0000007d0c00720c */ /* 0x080fe20003fa6270 */
[----:B------:R-:W5:Y:S01]  /*9a10*/  MUFU.TANH R21, R118 ;  /* 0x0000007600157308 */ /* 0x000f620000002400 */
[----:B------:R-:W-:-:S02]  /*9a20*/  ISETP.GE.AND P3, PT, R14, R125, PT ;  /* 0x0000007d0e00720c */ /* 0x000fc40003f66270 */
[----:B------:R-:W-:Y:S02]  /*9a30*/  I2FP.F32.S32 R12, R12 ;  /* 0x0000000c000c7245 */ /* 0x000fe40000201400 */
[----:B------:R-:W-:-:S03]  /*9a40*/  I2FP.F32.S32 R14, R14 ;  /* 0x0000000e000e7245 */ /* 0x000fc60000201400 */
[CC--:B------:R-:W-:Y:S01]  /*9a50*/  FFMA.FTZ R27, R0.reuse, R12.reuse, R27 ;  /* 0x0000000c001b7223 */ /* 0x0c0fe2000001001b */
[C---:B--2---:R-:W-:Y:S01]  /*9a60*/  FFMA.FTZ R31, R0.reuse, R12, R31 ;  /* 0x0000000c001f7223 */ /* 0x044fe2000001001f */
[CC--:B------:R-:W-:Y:S01]  /*9a70*/  FFMA.FTZ R39, R0.reuse, R14.reuse, R39 ;  /* 0x0000000e00277223 */ /* 0x0c0fe20000010027 */
[----:B----4-:R-:W-:Y:S01]  /*9a80*/  FFMA.FTZ R113, R0, R14, R113 ;  /* 0x0000000e00717223 */ /* 0x010fe20000010071 */
[----:B------:R-:W-:Y:S01]  /*9a90*/  VIADD R14, R11, 0x49 ;  /* 0x000000490b0e7836 */ /* 0x000fe20000000000 */
[----:B------:R-:W-:Y:S01]  /*9aa0*/  LOP3.LUT R12, R4, 0x50, R187, 0xfe, !PT ;  /* 0x00000050040c7812 */ /* 0x000fe200078efebb */
[----:B------:R2:W-:Y:S01]  /*9ab0*/  MUFU.TANH R13, R119 ;  /* 0x00000077000d7308 */ /* 0x0005e20000002400 */
[----:B------:R-:W-:Y:S02]  /*9ac0*/  FSEL R144, R27, -INF , !P2 ;  /* 0xff8000001b907808 */ /* 0x000fe40005000000 */
[----:B------:R-:W-:Y:S02]  /*9ad0*/  FSEL R137, R31, -INF , !P5 ;  /* 0xff8000001f897808 */ /* 0x000fe40006800000 */
[----:B------:R-:W-:-:S02]  /*9ae0*/  FSEL R142, R39, -INF , !P4 ;  /* 0xff800000278e7808 */ /* 0x000fc40006000000 */
[----:B------:R-:W-:Y:S01]  /*9af0*/  FSEL R135, R113, -INF , !P3 ;  /* 0xff80000071877808 */ /* 0x000fe20005800000 */
[----:B------:R-:W4:Y:S01]  /*9b00*/  MUFU.TANH R117, R117 ;  /* 0x0000007500757308 */ /* 0x000f220000002400 */
[-C--:B------:R-:W-:Y:S02]  /*9b10*/  ISETP.GE.AND P2, PT, R12, R126.reuse, PT ;  /* 0x0000007e0c00720c */ /* 0x080fe40003f46270 */
[C---:B------:R-:W-:Y:S02]  /*9b20*/  ISETP.GE.AND P5, PT, R14.reuse, R126, PT ;  /* 0x0000007e0e00720c */ /* 0x040fe40003fa6270 */
[-C--:B------:R-:W-:Y:S02]  /*9b30*/  ISETP.GE.AND P4, PT, R14, R125.reuse, PT ;  /* 0x0000007d0e00720c */ /* 0x080fe40003f86270 */
[----:B------:R-:W-:Y:S01]  /*9b40*/  ISETP.GE.AND P3, PT, R12, R125, PT ;  /* 0x0000007d0c00720c */ /* 0x000fe20003f66270 */
[----:B------:R-:W4:Y:S01]  /*9b50*/  MUFU.TANH R23, R56 ;  /* 0x0000003800177308 */ /* 0x000f220000002400 */
[----:B------:R-:W-:Y:S01]  /*9b60*/  I2FP.F32.S32 R14, R14 ;  /* 0x0000000e000e7245 */ /* 0x000fe20000201400 */
[----:B--2---:R-:W-:Y:S01]  /*9b70*/  VIADD R119, R11, 0x51 ;  /* 0x000000510b777836 */ /* 0x004fe20000000000 */
[----:B------:R-:W-:-:S03]  /*9b80*/  I2FP.F32.S32 R12, R12 ;  /* 0x0000000c000c7245 */ /* 0x000fc60000201400 */
[CC--:B------:R-:W-:Y:S01]  /*9b90*/  FFMA.FTZ R67, R0.reuse, R14.reuse, R67 ;  /* 0x0000000e00437223 */ /* 0x0c0fe20000010043 */
[C---:B-1----:R-:W-:Y:S01]  /*9ba0*/  FFMA.FTZ R29, R0.reuse, R14, R29 ;  /* 0x0000000e001d7223 */ /* 0x042fe2000001001d */
[CC--:B------:R-:W-:Y:S01]  /*9bb0*/  FFMA.FTZ R55, R0.reuse, R12.reuse, R55 ;  /* 0x0000000c00377223 */ /* 0x0c0fe20000010037 */
[----:B---3--:R-:W-:Y:S01]  /*9bc0*/  FFMA.FTZ R47, R0, R12, R47 ;  /* 0x0000000c002f7223 */ /* 0x008fe2000001002f */
[----:B------:R-:W-:Y:S01]  /*9bd0*/  LOP3.LUT R14, R4, 0x58, R187, 0xfe, !PT ;  /* 0x00000058040e7812 */ /* 0x000fe200078efebb */
[----:B------:R-:W1:Y:S01]  /*9be0*/  MUFU.TANH R27, R58 ;  /* 0x0000003a001b7308 */ /* 0x000e620000002400 */
[----:B------:R-:W-:Y:S02]  /*9bf0*/  FSEL R133, R67, -INF , !P4 ;  /* 0xff80000043857808 */ /* 0x000fe40006000000 */
[----:B------:R-:W-:Y:S02]  /*9c00*/  FSEL R132, R55, -INF , !P2 ;  /* 0xff80000037847808 */ /* 0x000fe40005000000 */
[----:B------:R-:W-:-:S02]  /*9c10*/  FSEL R140, R29, -INF , !P5 ;  /* 0xff8000001d8c7808 */ /* 0x000fc40006800000 */
[CC--:B------:R-:W-:Y:S01]  /*9c20*/  ISETP.GE.AND P4, PT, R119.reuse, R126.reuse, PT ;  /* 0x0000007e7700720c */ /* 0x0c0fe20003f86270 */
[----:B------:R-:W2:Y:S01]  /*9c30*/  MUFU.TANH R57, R57 ;  /* 0x0000003900397308 */ /* 0x000ea20000002400 */
[----:B------:R-:W-:Y:S02]  /*9c40*/  ISETP.GE.AND P2, PT, R119, R125, PT ;  /* 0x0000007d7700720c */ /* 0x000fe40003f46270 */
[----:B------:R-:W-:Y:S02]  /*9c50*/  FSEL R121, R47, -INF , !P3 ;  /* 0xff8000002f797808 */ /* 0x000fe40005800000 */
[C---:B------:R-:W-:Y:S02]  /*9c60*/  ISETP.GE.AND P5, PT, R14.reuse, R126, PT ;  /* 0x0000007e0e00720c */ /* 0x040fe40003fa6270 */
[----:B------:R-:W-:Y:S01]  /*9c70*/  I2FP.F32.S32 R119, R119 ;  /* 0x0000007700777245 */ /* 0x000fe20000201400 */
[----:B------:R-:W3:Y:S01]  /*9c80*/  MUFU.TANH R59, R59 ;  /* 0x0000003b003b7308 */ /* 0x000ee20000002400 */
[----:B------:R-:W-:Y:S01]  /*9c90*/  BAR.SYNC.DEFER_BLOCKING 0x0 ;  /* 0x0000000000007b1d */ /* 0x000fe20000010000 */
[----:B------:R-:W-:-:S02]  /*9ca0*/  ISETP.GE.AND P3, PT, R14, R125, PT ;  /* 0x0000007d0e00720c */ /* 0x000fc40003f66270 */
[----:B------:R-:W-:Y:S01]  /*9cb0*/  I2FP.F32.S32 R14, R14 ;  /* 0x0000000e000e7245 */ /* 0x000fe20000201400 */
[CC--:B------:R-:W-:Y:S01]  /*9cc0*/  FFMA.FTZ R19, R0.reuse, R119.reuse, R19 ;  /* 0x0000007700137223 */ /* 0x0c0fe20000010013 */
[----:B------:R-:W-:Y:S01]  /*9cd0*/  FFMA.FTZ R119, R0, R119, R17 ;  /* 0x0000007700777223 */ /* 0x000fe20000010011 */
[----:B------:R-:W-:Y:S01]  /*9ce0*/  LOP3.LUT R12, R4, 0x60, R187, 0xfe, !PT ;  /* 0x00000060040c7812 */ /* 0x000fe200078efebb */
[----:B------:R2:W3:Y:S01]  /*9cf0*/  MUFU.TANH R29, R108 ;  /* 0x0000006c001d7308 */ /* 0x0004e20000002400 */
[CC--:B-----5:R-:W-:Y:S01]  /*9d00*/  FFMA.FTZ R15, R0.reuse, R14.reuse, R15 ;  /* 0x0000000e000f7223 */ /* 0x0e0fe2000001000f */
[----:B------:R-:W-:Y:S01]  /*9d10*/  FFMA.FTZ R21, R0, R14, R21 ;  /* 0x0000000e00157223 */ /* 0x000fe20000010015 */
[----:B------:R-:W-:Y:S01]  /*9d20*/  VIADD R14, R11, 0x59 ;  /* 0x000000590b0e7836 */ /* 0x000fe20000000000 */
[----:B------:R-:W-:Y:S01]  /*9d30*/  FSEL R130, R19, -INF , !P4 ;  /* 0xff80000013827808 */ /* 0x000fe20006000000 */
[----:B------:R-:W-:Y:S01]  /*9d40*/  FMUL.FTZ R19, R60, UR10 ;  /* 0x0000000a3c137c20 */ /* 0x000fe20008410000 */
[----:B------:R-:W-:-:S02]  /*9d50*/  FSEL R119, R119, -INF , !P2 ;  /* 0xff80000077777808 */ /* 0x000fc40005000000 */
[----:B------:R-:W-:Y:S01]  /*9d60*/  FSEL R122, R15, -INF , !P5 ;  /* 0xff8000000f7a7808 */ /* 0x000fe20006800000 */
[----:B------:R-:W5:Y:S01]  /*9d70*/  MUFU.TANH R17, R110 ;  /* 0x0000006e00117308 */ /* 0x000f620000002400 */
[----:B------:R-:W-:Y:S01]  /*9d80*/  FSEL R113, R21, -INF , !P3 ;  /* 0xff80000015717808 */ /* 0x000fe20005800000 */
[----:B------:R-:W-:Y:S01]  /*9d90*/  FMUL.FTZ R21, R62, UR10 ;  /* 0x0000000a3e157c20 */ /* 0x000fe20008410000 */
[CC--:B------:R-:W-:Y:S02]  /*9da0*/  ISETP.GE.AND P4, PT, R12.reuse, R126.reuse, PT ;  /* 0x0000007e0c00720c */ /* 0x0c0fe40003f86270 */
[-C--:B------:R-:W-:Y:S02]  /*9db0*/  ISETP.GE.AND P2, PT, R12, R125.reuse, PT ;  /* 0x0000007d0c00720c */ /* 0x080fe40003f46270 */
[C---:B------:R-:W-:Y:S01]  /*9dc0*/  ISETP.GE.AND P5, PT, R14.reuse, R126, PT ;  /* 0x0000007e0e00720c */ /* 0x040fe20003fa6270 */
[----:B------:R3:W-:Y:S01]  /*9dd0*/  MUFU.TANH R15, R111 ;  /* 0x0000006f000f7308 */ /* 0x0007e20000002400 */
[----:B------:R-:W-:-:S02]  /*9de0*/  ISETP.GE.AND P3, PT, R14, R125, PT ;  /* 0x0000007d0e00720c */ /* 0x000fc40003f66270 */
[----:B------:R-:W-:Y:S02]  /*9df0*/  I2FP.F32.S32 R14, R14 ;  /* 0x0000000e000e7245 */ /* 0x000fe40000201400 */
[----:B------:R-:W-:-:S03]  /*9e00*/  I2FP.F32.S32 R12, R12 ;  /* 0x0000000c000c7245 */ /* 0x000fc60000201400 */
[CC--:B----4-:R-:W-:Y:S01]  /*9e10*/  FFMA.FTZ R117, R0.reuse, R14.reuse, R117 ;  /* 0x0000000e00757223 */ /* 0x0d0fe20000010075 */
[C---:B------:R-:W-:Y:S01]  /*9e20*/  FFMA.FTZ R13, R0.reuse, R14, R13 ;  /* 0x0000000e000d7223 */ /* 0x040fe2000001000d */
[CC--:B------:R-:W-:Y:S01]  /*9e30*/  FFMA.FTZ R23, R0.reuse, R12.reuse, R23 ;  /* 0x0000000c00177223 */ /* 0x0c0fe20000010017 */
[----:B-1----:R-:W-:Y:S01]  /*9e40*/  FFMA.FTZ R27, R0, R12, R27 ;  /* 0x0000000c001b7223 */ /* 0x002fe2000001001b */
[----:B------:R-:W-:Y:S01]  /*9e50*/  VIADD R14, R11, 0x61 ;  /* 0x000000610b0e7836 */ /* 0x000fe20000000000 */
[----:B------:R-:W-:Y:S01]  /*9e60*/  LOP3.LUT R12, R4, 0x68, R187, 0xfe, !PT ;  /* 0x00000068040c7812 */ /* 0x000fe200078efebb */
[----:B------:R5:W1:Y:S01]  /*9e70*/  MUFU.TANH R25, R109 ;  /* 0x0000006d00197308 */ /* 0x000a620000002400 */
[----:B------:R-:W-:Y:S02]  /*9e80*/  FSEL R128, R117, -INF , !P5 ;  /* 0xff80000075807808 */ /* 0x000fe40006800000 */
[----:B------:R-:W-:Y:S02]  /*9e90*/  FSEL R115, R13, -INF , !P3 ;  /* 0xff8000000d737808 */ /* 0x000fe40005800000 */
[----:B--2---:R-:W-:Y:S01]  /*9ea0*/  FSEL R108, R23, -INF , !P4 ;  /* 0xff800000176c7808 */ /* 0x004fe20006000000 */
[----:B------:R-:W-:Y:S01]  /*9eb0*/  FMUL.FTZ R23, R104, UR10 ;  /* 0x0000000a68177c20 */ /* 0x000fe20008410000 */
[----:B---3--:R-:W-:Y:S01]  /*9ec0*/  FSEL R111, R27, -INF , !P2 ;  /* 0xff8000001b6f7808 */ /* 0x008fe20005000000 */
[----:B------:R-:W2:Y:S01]  /*9ed0*/  MUFU.TANH R19, R19 ;  /* 0x0000001300137308 */ /* 0x000ea20000002400 */
[----:B------:R-:W-:-:S02]  /*9ee0*/  ISETP.GE.AND P5, PT, R12, R126, PT ;  /* 0x0000007e0c00720c */ /* 0x000fc40003fa6270 */
[C---:B------:R-:W-:Y:S02]  /*9ef0*/  ISETP.GE.AND P3, PT, R14.reuse, R126, PT ;  /* 0x0000007e0e00720c */ /* 0x040fe40003f66270 */
[-C--:B------:R-:W-:Y:S02]  /*9f00*/  ISETP.GE.AND P4, PT, R14, R125.reuse, PT ;  /* 0x0000007d0e00720c */ /* 0x080fe40003f86270 */
[----:B------:R-:W-:Y:S01]  /*9f10*/  ISETP.GE.AND P2, PT, R12, R125, PT ;  /* 0x0000007d0c00720c */ /* 0x000fe20003f46270 */
[----:B------:R-:W3:Y:S01]  /*9f20*/  MUFU.TANH R21, R21 ;  /* 0x0000001500157308 */ /* 0x000ee20000002400 */
[----:B------:R-:W-:Y:S02]  /*9f30*/  I2FP.F32.S32 R14, R14 ;  /* 0x0000000e000e7245 */ /* 0x000fe40000201400 */
[----:B------:R-:W-:-:S03]  /*9f40*/  I2FP.F32.S32 R12, R12 ;  /* 0x0000000c000c7245 */ /* 0x000fc60000201400 */
[CC--:B------:R-:W-:Y:S01]  /*9f50*/  FFMA.FTZ R57, R0.reuse, R14.reuse, R57 ;  /* 0x0000000e00397223 */ /* 0x0c0fe20000010039 */
[C---:B------:R-:W-:Y:S01]  /*9f60*/  FFMA.FTZ R59, R0.reuse, R14, R59 ;  /* 0x0000000e003b7223 */ /* 0x040fe2000001003b */
[CC--:B------:R-:W-:Y:S01]  /*9f70*/  FFMA.FTZ R29, R0.reuse, R12.reuse, R29 ;  /* 0x0000000c001d7223 */ /* 0x0c0fe2000001001d */
[----:B-----5:R-:W-:Y:S01]  /*9f80*/  FFMA.FTZ R109, R0, R12, R17 ;  /* 0x0000000c006d7223 */ /* 0x020fe20000010011 */
[----:B------:R-:W-:Y:S01]  /*9f90*/  VIADD R12, R11, 0x69 ;  /* 0x000000690b0c7836 */ /* 0x000fe20000000000 */
[----:B------:R-:W-:Y:S01]  /*9fa0*/  LOP3.LUT R14, R4, 0x70, R187, 0xfe, !PT ;  /* 0x00000070040e7812 */ /* 0x000fe200078efebb */
[----:B------:R-:W4:Y:S01]  /*9fb0*/  MUFU.TANH R13, R61 ;  /* 0x0000003d000d7308 */ /* 0x000f220000002400 */
[----:B------:R-:W-:Y:S02]  /*9fc0*/  FSEL R66, R57, -INF , !P3 ;  /* 0xff80000039427808 */ /* 0x000fe40005800000 */
[----:B------:R-:W-:Y:S02]  /*9fd0*/  FSEL R67, R59, -INF , !P4 ;  /* 0xff8000003b437808 */ /* 0x000fe40006000000 */
[----:B------:R-:W-:-:S02]  /*9fe0*/  FSEL R104, R29, -INF , !P5 ;  /* 0xff8000001d687808 */ /* 0x000fc40006800000 */
[----:B------:R-:W-:Y:S01]  /*9ff0*/  FSEL R109, R109, -INF , !P2 ;  /* 0xff8000006d6d7808 */ /* 0x000fe20005000000 */
[----:B------:R5:W4:Y:S01]  /*a000*/  MUFU.TANH R17, R63 ;  /* 0x0000003f00117308 */ /* 0x000b220000002400 */
[-C--:B------:R-:W-:Y:S02]  /*a010*/  ISETP.GE.AND P3, PT, R14, R126.reuse, PT ;  /* 0x0000007e0e00720c */ /* 0x080fe40003f66270 */
[C---:B------:R-:W-:Y:S02]  /*a020*/  ISETP.GE.AND P4, PT, R12.reuse, R126, PT ;  /* 0x0000007e0c00720c */ /* 0x040fe40003f86270 */
[-C--:B------:R-:W-:Y:S02]  /*a030*/  ISETP.GE.AND P5, PT, R12, R125.reuse, PT ;  /* 0x0000007d0c00720c */ /* 0x080fe40003fa6270 */
[----:B------:R-:W-:Y:S01]  /*a040*/  ISETP.GE.AND P2, PT, R14, R125, PT ;  /* 0x0000007d0e00720c */ /* 0x000fe20003f46270 */
[----:B------:R-:W4:Y:S01]  /*a050*/  MUFU.TANH R23, R23 ;  /* 0x0000001700177308 */ /* 0x000f220000002400 */
[----:B------:R-:W-:-:S02]  /*a060*/  I2FP.F32.S32 R12, R12 ;  /* 0x0000000c000c7245 */ /* 0x000fc40000201400 */
[----:B------:R-:W-:-:S03]  /*a070*/  I2FP.F32.S32 R14, R14 ;  /* 0x0000000e000e7245 */ /* 0x000fc60000201400 */
[CC--:B-1----:R-:W-:Y:S01]  /*a080*/  FFMA.FTZ R106, R0.reuse, R12.reuse, R25 ;  /* 0x0000000c006a7223 */ /* 0x0c2fe20000010019 */
[C---:B------:R-:W-:Y:S01]  /*a090*/  FFMA.FTZ R15, R0.reuse, R12, R15 ;  /* 0x0000000c000f7223 */ /* 0x040fe2000001000f */
[CC--:B--2---:R-:W-:Y:S01]  /*a0a0*/  FFMA.FTZ R19, R0.reuse, R14.reuse, R19 ;  /* 0x0000000e00137223 */ /* 0x0c4fe20000010013 */
[----:B------:R-:W1:Y:S01]  /*a0b0*/  MUFU.TANH R25, R16 ;  /* 0x0000001000197308 */ /* 0x000e620000002400 */
[----:B---3--:R-:W-:Y:S01]  /*a0c0*/  FFMA.FTZ R21, R0, R14, R21 ;  /* 0x0000000e00157223 */ /* 0x008fe20000010015 */
[----:B------:R-:W-:Y:S01]  /*a0d0*/  VIADD R14, R11, 0x71 ;  /* 0x000000710b0e7836 */ /* 0x000fe20000000000 */
[----:B------:R-:W-:Y:S02]  /*a0e0*/  LOP3.LUT R12, R4, 0x78, R187, 0xfe, !PT ;  /* 0x00000078040c7812 */ /* 0x000fe400078efebb */
[----:B------:R-:W-:Y:S01]  /*a0f0*/  FSEL R54, R19, -INF , !P3 ;  /* 0xff80000013367808 */ /* 0x000fe20005800000 */
[----:B------:R-:W-:Y:S01]  /*a100*/  FMUL.FTZ R19, R105, UR10 ;  /* 0x0000000a69137c20 */ /* 0x000fe20008410000 */
[----:B-----5:R-:W-:Y:S01]  /*a110*/  FSEL R63, R15, -INF , !P5 ;  /* 0xff8000000f3f7808 */ /* 0x020fe20006800000 */
[----:B------:R-:W-:Y:S01]  /*a120*/  MUFU.TANH R107, R107 ;  /* 0x0000006b006b7308 */ /* 0x000fe20000002400 */
[----:B------:R-:W-:-:S02]  /*a130*/  ISETP.GE.AND P5, PT, R14, R126, PT ;  /* 0x0000007e0e00720c */ /* 0x000fc40003fa6270 */
[-C--:B------:R-:W-:Y:S02]  /*a140*/  ISETP.GE.AND P3, PT, R14, R125.reuse, PT ;  /* 0x0000007d0e00720c */ /* 0x080fe40003f66270 */
[----:B------:R-:W-:Y:S02]  /*a150*/  FSEL R106, R106, -INF , !P4 ;  /* 0xff8000006a6a7808 */ /* 0x000fe40006000000 */
[----:B------:R-:W-:Y:S01]  /*a160*/  I2FP.F32.S32 R14, R14 ;  /* 0x0000000e000e7245 */ /* 0x000fe20000201400 */
[----:B------:R-:W-:Y:S01]  /*a170*/  MUFU.TANH R15, R18 ;  /* 0x00000012000f7308 */ /* 0x000fe20000002400 */
[----:B------:R-:W-:Y:S02]  /*a180*/  FSEL R55, R21, -INF , !P2 ;  /* 0xff80000015377808 */ /* 0x000fe40005000000 */
[----:B------:R-:W-:Y:S01]  /*a190*/  ISETP.GE.AND P4, PT, R12, R126, PT ;  /* 0x0000007e0c00720c */ /* 0x000fe20003f86270 */
[-C--:B----4-:R-:W-:Y:S01]  /*a1a0*/  FFMA.FTZ R13, R0, R14.reuse, R13 ;  /* 0x0000000e000d7223 */ /* 0x090fe2000001000d */
[----:B------:R-:W-:Y:S01]  /*a1b0*/  ISETP.GE.AND P2, PT, R12, R125, PT ;  /* 0x0000007d0c00720c */ /* 0x000fe20003f46270 */
[----:B------:R-:W-:Y:S01]  /*a1c0*/  FFMA.FTZ R17, R0, R14, R17 ;  /* 0x0000000e00117223 */ /* 0x000fe20000010011 */
[----:B------:R-:W-:Y:S01]  /*a1d0*/  I2FP.F32.S32 R12, R12 ;  /* 0x0000000c000c7245 */ /* 0x000fe20000201400 */
[----:B------:R-:W2:Y:S01]  /*a1e0*/  MUFU.TANH R19, R19 ;  /* 0x0000001300137308 */ /* 0x000ea20000002400 */
[----:B------:R-:W-:-:S02]  /*a1f0*/  FSEL R61, R13, -INF , !P5 ;  /* 0xff8000000d3d7808 */ /* 0x000fc40006800000 */
[----:B------:R-:W-:Y:S01]  /*a200*/  FSEL R53, R17, -INF , !P3 ;  /* 0xff80000011357808 */ /* 0x000fe20005800000 */
[CC--:B------:R-:W-:Y:S01]  /*a210*/  FFMA.FTZ R23, R0.reuse, R12.reuse, R23 ;  /* 0x0000000c00177223 */ /* 0x0c0fe20000010017 */
[----:B-1----:R-:W-:Y:S01]  /*a220*/  FFMA.FTZ R25, R0, R12, R25 ;  /* 0x0000000c00197223 */ /* 0x002fe20000010019 */
[C---:B------:R-:W-:Y:S01]  /*a230*/  VIADD R12, R11.reuse, 0x79 ;  /* 0x000000790b0c7836 */ /* 0x040fe20000000000 */
[C---:B------:R-:W-:Y:S02]  /*a240*/  ISETP.GE.AND P5, PT, R11.reuse, R126, PT ;  /* 0x0000007e0b00720c */ /* 0x040fe40003fa6270 */
[----:B------:R-:W-:Y:S02]  /*a250*/  ISETP.GE.AND P3, PT, R11, R125, PT ;  /* 0x0000007d0b00720c */ /* 0x000fe40003f66270 */
[----:B------:R-:W-:Y:S02]  /*a260*/  I2FP.F32.S32 R11, R11 ;  /* 0x0000000b000b7245 */ /* 0x000fe40000201400 */
[----:B------:R-:W-:-:S02]  /*a270*/  I2FP.F32.S32 R14, R12 ;  /* 0x0000000c000e7245 */ /* 0x000fc40000201400 */
[----:B------:R-:W-:Y:S02]  /*a280*/  FSEL R60, R23, -INF , !P4 ;  /* 0xff800000173c7808 */ /* 0x000fe40006000000 */
[----:B------:R-:W-:Y:S01]  /*a290*/  FSEL R47, R25, -INF , !P2 ;  /* 0xff800000192f7808 */ /* 0x000fe20005000000 */
[----:B--2---:R-:W-:Y:S01]  /*a2a0*/  FFMA.FTZ R19, R0, R14, R19 ;  /* 0x0000000e00137223 */ /* 0x004fe20000010013 */
[----:B------:R-:W-:Y:S01]  /*a2b0*/  ISETP.GE.AND P4, PT, R12, R126, PT ;  /* 0x0000007e0c00720c */ /* 0x000fe20003f86270 */
[----:B------:R-:W-:Y:S01]  /*a2c0*/  FFMA.FTZ R46, R0, R14, R107 ;  /* 0x0000000e002e7223 */ /* 0x000fe2000001006b */
[----:B------:R-:W-:Y:S01]  /*a2d0*/  ISETP.GE.AND P2, PT, R12, R125, PT ;  /* 0x0000007d0c00720c */ /* 0x000fe20003f46270 */
[CC--:B------:R-:W-:Y:S01]  /*a2e0*/  FFMA.FTZ R12, R0.reuse, R11.reuse, R65 ;  /* 0x0000000b000c7223 */ /* 0x0c0fe20000010041 */
[----:B------:R-:W-:Y:S01]  /*a2f0*/  FFMA.FTZ R11, R0, R11, R15 ;  /* 0x0000000b000b7223 */ /* 0x000fe2000001000f */
[----:B------:R-:W-:Y:S02]  /*a300*/  FSEL R62, R19, -INF , !P4 ;  /* 0xff800000133e7808 */ /* 0x000fe40006000000 */
[----:B------:R-:W-:-:S02]  /*a310*/  FSEL R46, R46, -INF , !P2 ;  /* 0xff8000002e2e7808 */ /* 0x000fc40005000000 */
[----:B------:R-:W-:Y:S02]  /*a320*/  FSEL R12, R12, -INF , !P5 ;  /* 0xff8000000c0c7808 */ /* 0x000fe40006800000 */
[----:B------:R-:W-:Y:S01]  /*a330*/  FSEL R11, R11, -INF , !P3 ;  /* 0xff8000000b0b7808 */ /* 0x000fe20005800000 */
[----:B------:R-:W-:Y:S06]  /*a340*/  @!P1 BRA `(.L_x_6613) ;  /* 0x0000000800609947 */ /* 0x000fec0003800000 */
[----:B------:R-:W-:Y:S05]  /*a350*/  @!P6 BRA `(.L_x_6614) ;  /* 0x0000000000ece947 */ /* 0x000fea0003800000 */
[----:B------:R-:W1:Y:S01]  /*a360*/  LDC R15, c[0x0][0x380] ;  /* 0x0000e000ff0f7b82 */ /* 0x000e620000000800 */
[----:B------:R-:W-:Y:S01]  /*a370*/  IMAD.MOV.U32 R16, RZ, RZ, RZ ;  /* 0x000000ffff107224 */ /* 0x000fe200078e00ff */
[----:B------:R-:W-:Y:S01]  /*a380*/  IADD3 R20, R4, -0x80, RZ ;  /* 0xffffff8004147810 */ /* 0x000fe20007ffe0ff */
        /* <DEDUP_REMOVED lines=13> */
[-C--:B------:R-:W-:Y:S02]  /*a460*/  LOP3.LUT R20, R20, R15.reuse, RZ, 0x3c, !PT ;  /* 0x0000000f14147212 */ /* 0x080fe400078e3cff */
[----:B------:R-:W-:Y:S01]  /*a470*/  ISETP.GE.AND P3, PT, R4, RZ, PT ;  /* 0x000000ff0400720c */ /* 0x000fe20003f66270 */
[----:B------:R-:W-:Y:S01]  /*a480*/  IMAD.HI.U32 R19, R19, R16, RZ ;  /* 0x0000001013137227 */ /* 0x000fe200078e00ff */
[----:B------:R-:W-:-:S03]  /*a490*/  LOP3.LUT R4, RZ, R15, RZ, 0x33, !PT ;  /* 0x0000000fff047212 */ /* 0x000fc600078e33ff */
        /* <DEDUP_REMOVED lines=39> */
.L_x_6614:
[----:B------:R-:W-:-:S04]  /*a710*/  LEA R13, -R100, RZ, 0x7 ;  /* 0x000000ff640d7211 */ /* 0x000fc800078e39ff */
[----:B------:R-:W-:-:S07]  /*a720*/  SHF.R.S32.HI R4, RZ, 0x1f, R13 ;  /* 0x0000001fff047819 */ /* 0x000fce000001140d */
.L_x_6615:
[C---:B------:R-:W-:Y:S01]  /*a730*/  @!P0 IADD3 R15, P2, P1, R13.reuse, R124, R175 ;  /* 0x0000007c0d0f8210 */ /* 0x040fe2000795e0af */
[----:B------:R-:W-:Y:S01]  /*a740*/  @!P0 IMAD.MOV.U32 R125, RZ, RZ, R123 ;  /* 0x000000ffff7d8224 */ /* 0x000fe200078e007b */
[----:B------:R-:W-:Y:S01]  /*a750*/  @!P0 LEA R22, P3, R13, R190, 0x1 ;  /* 0x000000be0d168211 */ /* 0x000fe200078608ff */
[----:B------:R1:W-:Y:S01]  /*a760*/  @P0 STS.128 [R179+0x2000], RZ ;  /* 0x002000ffb3000388 */ /* 0x0003e20000000c00 */
[----:B------:R-:W-:Y:S01]  /*a770*/  @!P0 IADD3.X R14, R4, R123, R174, P2, P1 ;  /* 0x0000007b040e8210 */ /* 0x000fe200017e24ae */
[C---:B------:R-:W-:Y:S01]  /*a780*/  @!P0 IMAD.WIDE.U32 R18, R100.reuse, 0x30, R124 ;  /* 0x0000003064128825 */ /* 0x040fe200078e007c */
[----:B------:R-:W-:Y:S01]  /*a790*/  @!P0 LEA R20, P1, R15, UR8, 0x1 ;  /* 0x000000080f148c11 */ /* 0x000fe2000f8208ff */
        /* <DEDUP_REMOVED lines=13> */
[----:B------:R-:W-:Y:S01]  /*a870*/  @!P0 IADD3.X R15, R4, R15, R19, P1, !PT ;  /* 0x0000000f040f8210 */ /* 0x000fe20000ffe413 */
[----:B------:R-:W-:Y:S01]  /*a880*/  @!PT LDS RZ, [RZ] ;  /* 0x00000000fffff984 */ /* 0x000fe20000000800 */
[----:B------:R-:W-:Y:S01]  /*a890*/  @!PT LDS RZ, [RZ] ;  /* 0x00000000fffff984 */ /* 0x000fe20000000800 */
[----:B------:R-:W-:Y:S01]  /*a8a0*/  @!PT LDS RZ, [RZ] ;  /* 0x00000000fffff984 */ /* 0x000fe20000000800 */
[----:B------:R3:W-:Y:S01]  /*a8b0*/  @!P0 LDGSTS.E.BYPASS.LTC128B.128 [R179+0x2800], desc[UR12][R20.64] ;  /* 0x0280000014b38fae */ /* 0x0007e2000b901d4c */
[----:B------:R-:W-:Y:S01]  /*a8c0*/  @!P0 LEA R18, P1, R14, UR8, 0x1 ;  /* 0x000000080e128c11 */ /* 0x000fe2000f8208ff */
[----:B------:R-:W-:Y:S02]  /*a8d0*/  @!P0 IMAD.X R17, R4, 0x1, R17, P2 ;  /* 0x0000000104118824 */ /* 0x000fe400010e0611 */
[----:B------:R1:W-:Y:S03]  /*a8e0*/  @P0 STS.128 [R179+0x3000], RZ ;  /* 0x003000ffb3000388 */ /* 0x0003e60000000c00 */
[----:B------:R-:W-:-:S02]  /*a8f0*/  @!P0 LEA.HI.X R19, R14, UR9, R17, 0x1, P1 ;  /* 0x000000090e138c11 */ /* 0x000fc400088f0c11 */
[----:B------:R-:W-:Y:S02]  /*a900*/  @!P0 LEA R24, P1, R16, UR8, 0x1 ;  /* 0x0000000810188c11 */ /* 0x000fe4000f8208ff */
[----:B------:R-:W-:Y:S01]  /*a910*/  @!P0 LEA R14, P2, R100, R124, 0x6 ;  /* 0x0000007c640e8211 */ /* 0x000fe200078430ff */
[----:B------:R-:W-:Y:S01]  /*a920*/  @!PT LDS RZ, [RZ] ;  /* 0x00000000fffff984 */ /* 0x000fe20000000800 */
[----:B------:R-:W-:Y:S01]  /*a930*/  @!PT LDS RZ, [RZ] ;  /* 0x00000000fffff984 */ /* 0x000fe20000000800 */
[----:B------:R-:W-:Y:S01]  /*a940*/  @!PT LDS RZ, [RZ] ;  /* 0x00000000fffff984 */ /* 0x000fe20000000800 */
[----:B------:R4:W-:Y:S01]  /*a950*/  @!P0 LDGSTS.E.BYPASS.LTC128B.128 [R179+0x3000], desc[UR12][R18.64] ;  /* 0x0300000012b38fae */ /* 0x0009e2000b901d4c */
[----:B------:R-:W-:Y:S01]  /*a960*/  @!P0 LEA.HI.X R25, R16, UR9, R15, 0x1, P1 ;  /* 0x0000000910198c11 */ /* 0x000fe200088f0c0f */
[----:B------:R-:W-:Y:S02]  /*a970*/  @!P0 IMAD R15, R101, 0x50, RZ ;  /* 0x00000050650f8824 */ /* 0x000fe400078e02ff */
[----:B------:R1:W-:Y:S01]  /*a980*/  @P0 STS.128 [R179+0x3800], RZ ;  /* 0x003800ffb3000388 */ /* 0x0003e20000000c00 */
[----:B--2---:R-:W-:-:S03]  /*a990*/  @!P0 IMAD.WIDE.U32 R22, R100, 0x50, R124 ;  /* 0x0000005064168825 */ /* 0x004fc600078e007c */
[----:B------:R-:W-:Y:S01]  /*a9a0*/  @!PT LDS RZ, [RZ] ;  /* 0x00000000fffff984 */ /* 0x000fe20000000800 */
[----:B------:R-:W-:Y:S01]  /*a9b0*/  @!PT LDS RZ, [RZ] ;  /* 0x00000000fffff984 */ /* 0x000fe20000000800 */
[----:B------:R-:W-:Y:S01]  /*a9c0*/  @!PT LDS RZ, [RZ] ;  /* 0x00000000fffff984 */ /* 0x000fe20000000800 */
[----:B------:R1:W-:Y:S01]  /*a9d0*/  @!P0 LDGSTS.E.BYPASS.LTC128B.128 [R179+0x3800], desc[UR12][R24.64] ;  /* 0x0380000018b38fae */ /* 0x0003e2000b901d4c */
[----:B------:R-:W-:-:S03]  /*a9e0*/  @!P0 IADD3 R17, P1, R13, R22, RZ ;  /* 0x000000160d118210 */ /* 0x000fc60007f3e0ff */
[----:B------:R1:W-:Y:S01]  /*a9f0*/  @P0 STS.128 [R179+0x4000], RZ ;  /* 0x004000ffb3000388 */ /* 0x0003e20000000c00 */
[----:B---3--:R-:W-:Y:S01]  /*aa00*/  @!P0 IMAD.WIDE.U32 R20, R100, 0x60, R124 ;  /* 0x0000006064148825 */ /* 0x008fe200078e007c */
[----:B------:R-:W-:-:S03]  /*aa10*/  @!P0 IADD3.X R16, R4, R15, R23, P1, !PT ;  /* 0x0000000f04108210 */ /* 0x000fc60000ffe417 */
[----:B------:R-:W-:Y:S01]  /*aa20*/  @!P0 IMAD R15, R101, 0x60, RZ ;  /* 0x00000060650f8824 */ /* 0x000fe200078e02ff */
[----:B----4-:R-:W-:-:S04]  /*aa30*/  @!P0 IADD3 R19, P1, R13, R20, RZ ;  /* 0x000000140d138210 */ /* 0x010fc80007f3e0ff */
[----:B------:R-:W-:Y:S02]  /*aa40*/  @!P0 IADD3.X R18, R4, R15, R21, P1, !PT ;  /* 0x0000000f04128210 */ /* 0x000fe40000ffe415 */
[----:B------:R-:W-:Y:S02]  /*aa50*/  @!P0 IADD3 R14, P1, R13, R14, RZ ;  /* 0x0000000e0d0e8210 */ /* 0x000fe40007f3e0ff */
[----:B------:R-:W-:-:S05]  /*aa60*/  @!P0 LEA.HI.X R15, R100, R123, R101, 0x6, P2 ;  /* 0x0000007b640f8211 */ /* 0x000fca00010f3465 */
        /* <DEDUP_REMOVED lines=34> */
.L_x_6617:
[----:B------:R-:W-:Y:S05]  /*ac90*/  BSYNC B0 ;  /* 0x0000000000007941 */ /* 0x000fea0003800000 */
.L_x_6616:
[----:B------:R-:W0:Y:S01]  /*aca0*/  LDGDEPBAR ;  /* 0x00000000000079af */ /* 0x000e220000000000 */
[----:B------:R-:W-:-:S04]  /*acb0*/  LEA R190, P0, R13, R190, 0x1 ;  /* 0x000000be0dbe7211 */ /* 0x000fc800078008ff */
[----:B------:R-:W-:-:S09]  /*acc0*/  LEA.HI.X R191, R13, R191, R4, 0x1, P0 ;  /* 0x000000bf0dbf7211 */ /* 0x000fd200000f0c04 */
.L_x_6613:
[----:B-1----:R-:W-:Y:S01]  /*acd0*/  FMNMX.FTZ R14, R2, R11, !PT ;  /* 0x0000000b020e7209 */ /* 0x002fe20007810000 */
[----:B--2---:R-:W-:Y:S01]  /*ace0*/  LDSM.16.MT88.4 R16, [R164+0x6000] ;  /* 0x00600000a410783b */ /* 0x004fe20000004200 */
        /* <DEDUP_REMOVED lines=78> */
[----:B------:R-:W-:-:S04]  /*b1d0*/  FSEL R52, R52, RZ, P0 ;  /* 0x000000ff34347208 */ /* 0x000fc80000000000 */
[----:B------:R-:W-:Y:S01]  /*b1e0*/  FSEL R65, R65, RZ, P1 ;  /* 0x000000ff41417208 */ /* 0x000fe20000800000 */
[--C-:B------:R-:W-:Y:S01]  /*b1f0*/  FFMA.FTZ R4, R7, UR11, -R52.reuse ;  /* 0x0000000b07047c23 */ /* 0x100fe20008010834 */
[----:B------:R-:W-:Y:S01]  /*b200*/  FSEL R7, R44, RZ, P0 ;  /* 0x000000ff2c077208 */ /* 0x000fe20000000000 */
[--C-:B------:R-:W-:Y:S01]  /*b210*/  FFMA.FTZ R141, R11, UR11, -R52.reuse ;  /* 0x0000000b0b8d7c23 */ /* 0x100fe20008010834 */
[----:B------:R-:W-:Y:S01]  /*b220*/  FFMA.FTZ R114, R9, UR11, -R52 ;  /* 0x0000000b09727c23 */ /* 0x000fe20008010834 */
[----:B------:R-:W-:Y:S01]  /*b230*/  FFMA.FTZ R64, R6, UR11, -R65 ;  /* 0x0000000b06407c23 */ /* 0x000fe20008010841 */
[----:B------:R-:W-:Y:S01]  /*b240*/  FSEL R6, R45, RZ, P1 ;  /* 0x000000ff2d067208 */ /* 0x000fe20000800000 */
[----:B------:R-:W-:Y:S01]  /*b250*/  FADD.FTZ R2, R2, -R7 ;  /* 0x8000000702027221 */ /* 0x000fe20000010000 */
[--C-:B------:R-:W-:Y:S01]  /*b260*/  FFMA.FTZ R138, R12, UR11, -R65.reuse ;  /* 0x0000000b0c8a7c23 */ /* 0x100fe20008010841 */
[--C-:B------:R-:W-:Y:S01]  /*b270*/  FFMA.FTZ R116, R10, UR11, -R65.reuse ;  /* 0x0000000b0a747c23 */ /* 0x100fe20008010841 */
[--C-:B------:R-:W-:Y:S01]  /*b280*/  FFMA.FTZ R117, R8, UR11, -R65.reuse ;  /* 0x0000000b08757c23 */ /* 0x100fe20008010841 */
[----:B------:R-:W-:Y:S01]  /*b290*/  FADD.FTZ R145, R3, -R6 ;  /* 0x8000000603917221 */ /* 0x000fe20000010000 */
[----:B------:R-:W-:Y:S01]  /*b2a0*/  FMUL.FTZ R143, R2, UR11 ;  /* 0x0000000b028f7c20 */ /* 0x000fe20008410000 */
[--C-:B------:R-:W-:Y:S01]  /*b2b0*/  FFMA.FTZ R2, R5, UR11, -R52.reuse ;  /* 0x0000000b05027c23 */ /* 0x100fe20008010834 */
[----:B------:R-:W1:Y:S01]  /*b2c0*/  LDSM.16.MT88.4 R8, [R166+0x6000] ;  /* 0x00600000a608783b */ /* 0x000e620000004200 */
[----:B------:R-:W-:Y:S01]  /*b2d0*/  FMUL.FTZ R145, R145, UR11 ;  /* 0x0000000b91917c20 */ /* 0x000fe20008410000 */
        /* <DEDUP_REMOVED lines=12> */
[----:B------:R-:W4:Y:S01]  /*b3a0*/  LDSM.16.MT88.4 R40, [R163+0x6800] ;  /* 0x00680000a328783b */ /* 0x000f220000004200 */
        /* <DEDUP_REMOVED lines=21> */
[--C-:B------:R-:W-:Y:S01]  /*b500*/  FFMA.FTZ R54, R54, UR11, -R65.reuse ;  /* 0x0000000b36367c23 */ /* 0x100fe20008010841 */
[--C-:B------:R-:W-:Y:S01]  /*b510*/  FFMA.FTZ R61, R61, UR11, -R65.reuse ;  /* 0x0000000b3d3d7c23 */ /* 0x100fe20008010841 */
[----:B------:R-:W-:-:S04]  /*b520*/  FFMA.FTZ R62, R62, UR11, -R65 ;  /* 0x0000000b3e3e7c23 */ /* 0x000fc80008010841 */
[----:B------:R-:W3:Y:S01]  /*b530*/  MUFU.EX2 R114, R114 ;  /* 0x0000007200727308 */ /* 0x000ee20000000800 */
[----:B-----5:R-:W-:-:S07]  /*b540*/  F2FP.BF16.F32.PACK_AB R34, R64, R117 ;  /* 0x000000754022723e */ /* 0x020fce00000010ff */
[----:B------:R-:W-:Y:S08]  /*b550*/  MUFU.EX2 R3, R4 ;  /* 0x0000000400037308 */ /* 0x000ff00000000800 */
[----:B------:R-:W5:Y:S01]  /*b560*/  MUFU.EX2 R145, R145 ;  /* 0x0000009100917308 */ /* 0x000f620000000800 */
[----:B---3--:R-:W-:-:S07]  /*b570*/  F2FP.BF16.F32.PACK_AB R33, R114, R141 ;  /* 0x0000008d7221723e */ /* 0x008fce00000010ff */
[----:B------:R-:W3:Y:S08]  /*b580*/  MUFU.EX2 R143, R143 ;  /* 0x0000008f008f7308 */ /* 0x000ef00000000800 */
[----:B------:R-:W1:Y:S01]  /*b590*/  MUFU.EX2 R2, R2 ;  /* 0x0000000200027308 */ /* 0x000e620000000800 */
[-C--:B-----5:R-:W-:Y:S01]  /*b5a0*/  FMUL.FTZ R12, R88, R145.reuse ;  /* 0x00000091580c7220 */ /* 0x0a0fe20000410000 */
[-C--:B------:R-:W-:Y:S01]  /*b5b0*/  FMUL.FTZ R13, R89, R145.reuse ;  /* 0x00000091590d7220 */ /* 0x080fe20000410000 */
[-C--:B------:R-:W-:Y:S01]  /*b5c0*/  FMUL.FTZ R84, R84, R145.reuse ;  /* 0x0000009154547220 */ /* 0x080fe20000410000 */
[-C--:B------:R-:W-:Y:S01]  /*b5d0*/  FMUL.FTZ R85, R85, R145.reuse ;  /* 0x0000009155557220 */ /* 0x080fe20000410000 */
[-C--:B------:R-:W-:Y:S01]  /*b5e0*/  FMUL.FTZ R4, R96, R145.reuse ;  /* 0x0000009160047220 */ /* 0x080fe20000410000 */
[-C--:B------:R-:W-:Y:S01]  /*b5f0*/  FMUL.FTZ R5, R97, R145.reuse ;  /* 0x0000009161057220 */ /* 0x080fe20000410000 */
[----:B------:R-:W-:Y:S01]  /*b600*/  FMUL.FTZ R20, R80, R145 ;  /* 0x0000009150147220 */ /* 0x000fe20000410000 */
[----:B------:R-:W-:Y:S01]  /*b610*/  MUFU.EX2 R110, R110 ;  /* 0x0000006e006e7308 */ /* 0x000fe20000000800 */
[-C--:B---3--:R-:W-:Y:S01]  /*b620*/  FMUL.FTZ R14, R90, R143.reuse ;  /* 0x0000008f5a0e7220 */ /* 0x088fe20000410000 */
[-C--:B------:R-:W-:Y:S01]  /*b630*/  FMUL.FTZ R15, R91, R143.reuse ;  /* 0x0000008f5b0f7220 */ /* 0x080fe20000410000 */
[-C--:B------:R-:W-:Y:S01]  /*b640*/  FMUL.FTZ R86, R86, R143.reuse ;  /* 0x0000008f56567220 */ /* 0x080fe20000410000 */
[-C--:B------:R-:W-:Y:S01]  /*b650*/  FMUL.FTZ R87, R87, R143.reuse ;  /* 0x0000008f57577220 */ /* 0x080fe20000410000 */
[-C--:B------:R-:W-:Y:S01]  /*b660*/  FMUL.FTZ R6, R98, R143.reuse ;  /* 0x0000008f62067220 */ /* 0x080fe20000410000 */
[----:B------:R-:W-:Y:S01]  /*b670*/  FMUL.FTZ R7, R99, R143 ;  /* 0x0000008f63077220 */ /* 0x000fe20000410000 */
[----:B------:R-:W-:Y:S01]  /*b680*/  FMUL.FTZ R21, R81, R145 ;  /* 0x0000009151157220 */ /* 0x000fe20000410000 */
[----:B------:R-:W3:Y:S01]  /*b690*/  MUFU.EX2 R105, R105 ;  /* 0x0000006900697308 */ /* 0x000ee20000000800 */
[----:B-1----:R-:W-:Y:S01]  /*b6a0*/  F2FP.BF16.F32.PACK_AB R35, R2, R3 ;  /* 0x000000030223723e */ /* 0x002fe200000010ff */
[-C--:B------:R-:W-:Y:S01]  /*b6b0*/  FMUL.FTZ R22, R82, R143.reuse ;  /* 0x0000008f52167220 */ /* 0x080fe20000410000 */
        /* <DEDUP_REMOVED lines=30> */
[----:B------:R-:W1:Y:S02]  /*b8a0*/  MUFU.EX2 R123, R123 ;  /* 0x0000007b007b7308 */ /* 0x000e640000000800 */
[----:B------:R-:W-:Y:S01]  /*b8b0*/  FADD.FTZ R117, R117, R116 ;  /* 0x0000007475757221 */ /* 0x000fe20000010000 */
[----:B------:R-:W-:Y:S01]  /*b8c0*/  HMMA.16816.F32.BF16 R8, R32, R10, R92 ;  /* 0x0000000a2008723c */ /* 0x000fe2000004185c */
[----:B------:R-:W-:Y:S02]  /*b8d0*/  LDSM.16.MT88.4 R92, [R166+0x8800] ;  /* 0x00880000a65c783b */ /* 0x000fe40000004200 */
[----:B------:R-:W-:-:S02]  /*b8e0*/  FADD.FTZ R117, R64, R117 ;  /* 0x0000007540757221 */ /* 0x000fc40000010000 */
[----:B------:R-:W-:Y:S01]  /*b8f0*/  MUFU.EX2 R118, R118 ;  /* 0x0000007600767308 */ /* 0x000fe20000000800 */
[C---:B------:R-:W-:Y:S01]  /*b900*/  HMMA.16816.F32.BF16 R24, R32.reuse, R26, R76 ;  /* 0x0000001a2018723c */ /* 0x040fe2000004184c */
[----:B------:R-:W-:Y:S05]  /*b910*/  LDSM.16.MT88.4 R76, [R163+0x8000] ;  /* 0x00800000a34c783b */ /* 0x000fea0000004200 */
[C---:B------:R-:W-:Y:S01]  /*b920*/  HMMA.16816.F32.BF16 R28, R32.reuse, R36, R28 ;  /* 0x00000024201c723c */ /* 0x040fe2000004181c */
[----:B------:R-:W5:Y:S05]  /*b930*/  MUFU.EX2 R107, R107 ;  /* 0x0000006b006b7308 */ /* 0x000f6a0000000800 */
[----:B------:R-:W-:Y:S01]  /*b940*/  HMMA.16816.F32.BF16 R32, R32, R38, R68 ;  /* 0x000000262020723c */ /* 0x000fe20000041844 */
[----:B---3--:R-:W-:Y:S01]  /*b950*/  F2FP.BF16.F32.PACK_AB R36, R105, R110 ;  /* 0x0000006e6924723e */ /* 0x008fe200000010ff */
[----:B------:R-:W-:Y:S01]  /*b960*/  FADD.FTZ R110, R110, R117 ;  /* 0x000000756e6e7221 */ /* 0x000fe20000010000 */
[----:B-1----:R-:W-:Y:S01]  /*b970*/  F2FP.BF16.F32.PACK_AB R37, R123, R112 ;  /* 0x000000707b25723e */ /* 0x002fe200000010ff */
[----:B------:R-:W-:Y:S02]  /*b980*/  MUFU.EX2 R129, R129 ;  /* 0x0000008100817308 */ /* 0x000fe40000000800 */
[----:B------:R-:W-:Y:S01]  /*b990*/  FADD.FTZ R105, R105, R110 ;  /* 0x0000006e69697221 */ /* 0x000fe20000010000 */
[----:B------:R-:W-:-:S03]  /*b9a0*/  F2FP.BF16.F32.PACK_AB R38, R101, R100 ;  /* 0x000000646526723e */ /* 0x000fc600000010ff */
[----:B------:R-:W-:Y:S01]  /*b9b0*/  FADD.FTZ R100, R100, R105 ;  /* 0x0000006964647221 */ /* 0x000fe20000010000 */
[----:B-----5:R-:W-:Y:S01]  /*b9c0*/  F2FP.BF16.F32.PACK_AB R39, R107, R118 ;  /* 0x000000766b27723e */ /* 0x020fe200000010ff */
[----:B------:R-:W1:Y:S02]  /*b9d0*/  MUFU.EX2 R126, R126 ;  /* 0x0000007e007e7308 */ /* 0x000e640000000800 */
[----:B------:R-:W-:-:S04]  /*b9e0*/  FADD.FTZ R100, R101, R100 ;  /* 0x0000006465647221 */ /* 0x000fc80000010000 */
[C---:B--2---:R-:W-:Y:S02]  /*b9f0*/  HMMA.16816.F32.BF16 R12, R36.reuse, R48, R12 ;  /* 0x00000030240c723c */ /* 0x044fe4000004180c */
        /* <DEDUP_REMOVED lines=8> */
[C---:B----4-:R-:W-:Y:S01]  /*ba80*/  HMMA.16816.F32.BF16 R20, R36.reuse, R40, R20 ;  /* 0x000000282414723c */ /* 0x050fe20000041814 */
        /* <DEDUP_REMOVED lines=120> */
[----:B------:R-:W-:Y:S01]  /*c210*/  FFMA.FTZ R26, R63, UR11, -R52 ;  /* 0x0000000b3f1a7c23 */ /* 0x000fe20008010834 */
[----:B------:R-:W5:Y:S01]  /*c220*/  MUFU.EX2 R24, R24 ;  /* 0x0000001800187308 */ /* 0x000f620000000800 */
[----:B------:R-:W-:Y:S01]  /*c230*/  FADD.FTZ R27, R3, R114 ;  /* 0x00000072031b7221 */ /* 0x000fe20000010000 */
[----:B------:R-:W-:Y:S01]  /*c240*/  FFMA.FTZ R3, R60, UR11, -R65 ;  /* 0x0000000b3c037c23 */ /* 0x000fe20008010841 */
[----:B--2---:R-:W-:Y:S02]  /*c250*/  HMMA.16816.F32.BF16 R72, R4, R12, R72 ;  /* 0x0000000c0448723c */ /* 0x004fe40000041848 */
[----:B------:R-:W-:-:S03]  /*c260*/  FADD.FTZ R27, R2, R27 ;  /* 0x0000001b021b7221 */ /* 0x000fc60000010000 */
[----:B------:R-:W-:Y:S01]  /*c270*/  MUFU.EX2 R25, R25 ;  /* 0x0000001900197308 */ /* 0x000fe20000000800 */
[----:B------:R-:W-:Y:S01]  /*c280*/  HMMA.16816.F32.BF16 R68, R4, R14, R68 ;  /* 0x0000000e0444723c */ /* 0x000fe20000041844 */
[----:B------:R-:W2:Y:S01]  /*c290*/  LDSM.16.MT88.4 R12, [R162+0x9000] ;  /* 0x00900000a20c783b */ /* 0x000ea20000004200 */
[----:B------:R-:W-:Y:S01]  /*c2a0*/  FADD.FTZ R112, R112, R27 ;  /* 0x0000001b70707221 */ /* 0x000fe20000010000 */
[----:B------:R-:W-:-:S03]  /*c2b0*/  FFMA.FTZ R27, R47, UR11, -R52 ;  /* 0x0000000b2f1b7c23 */ /* 0x000fc60008010834 */
[----:B------:R-:W-:Y:S01]  /*c2c0*/  FADD.FTZ R123, R123, R112 ;  /* 0x000000707b7b7221 */ /* 0x000fe20000010000 */
[----:B------:R-:W4:Y:S01]  /*c2d0*/  MUFU.EX2 R26, R26 ;  /* 0x0000001a001a7308 */ /* 0x000f220000000800 */
[----:B---3--:R-:W-:Y:S02]  /*c2e0*/  F2FP.BF16.F32.PACK_AB R4, R32, R31 ;  /* 0x0000001f2004723e */ /* 0x008fe400000010ff */
[----:B-----5:R-:W-:Y:S01]  /*c2f0*/  F2FP.BF16.F32.PACK_AB R5, R24, R33 ;  /* 0x000000211805723e */ /* 0x020fe200000010ff */
[----:B------:R-:W-:Y:S01]  /*c300*/  FADD.FTZ R118, R118, R123 ;  /* 0x0000007b76767221 */ /* 0x000fe20000010000 */
[----:B------:R-:W-:-:S03]  /*c310*/  F2FP.BF16.F32.PACK_AB R6, R30, R29 ;  /* 0x0000001d1e06723e */ /* 0x000fc600000010ff */
[----:B------:R-:W-:Y:S01]  /*c320*/  FADD.FTZ R118, R107, R118 ;  /* 0x000000766b767221 */ /* 0x000fe20000010000 */
[----:B------:R-:W-:Y:S03]  /*c330*/  MUFU.EX2 R2, R54 ;  /* 0x0000003600027308 */ /* 0x000fe60000000800 */
[----:B------:R-:W-:-:S04]  /*c340*/  FADD.FTZ R131, R131, R118 ;  /* 0x0000007683837221 */ /* 0x000fc80000010000 */
[----:B------:R-:W-:Y:S01]  /*c350*/  FADD.FTZ R131, R136, R131 ;  /* 0x0000008388837221 */ /* 0x000fe20000010000 */
[----:B----4-:R-:W-:Y:S01]  /*c360*/  F2FP.BF16.F32.PACK_AB R7, R26, R25 ;  /* 0x000000191a07723e */ /* 0x010fe200000010ff */
[----:B------:R-:W-:Y:S02]  /*c370*/  MUFU.EX2 R3, R3 ;  /* 0x0000000300037308 */ /* 0x000fe40000000800 */
[----:B------:R-:W-:-:S04]  /*c380*/  FADD.FTZ R134, R134, R131 ;  /* 0x0000008386867221 */ /* 0x000fc80000010000 */
[C---:B------:R-:W-:Y:S01]  /*c390*/  HMMA.16816.F32.BF16 R88, R4.reuse, R8, R88 ;  /* 0x000000080458723c */ /* 0x040fe20000041858 */
[----:B------:R-:W-:Y:S01]  /*c3a0*/  FADD.FTZ R127, R127, R134 ;  /* 0x000000867f7f7221 */ /* 0x000fe20000010000 */
[----:B------:R-:W-:Y:S03]  /*c3b0*/  MUFU.EX2 R27, R27 ;  /* 0x0000001b001b7308 */ /* 0x000fe60000000800 */
[----:B------:R-:W-:Y:S01]  /*c3c0*/  FADD.FTZ R150, R150, R127 ;  /* 0x0000007f96967221 */ /* 0x000fe20000010000 */
[----:B------:R-:W-:Y:S01]  /*c3d0*/  HMMA.16816.F32.BF16 R84, R4, R10, R84 ;  /* 0x0000000a0454723c */ /* 0x000fe20000041854 */
[----:B------:R-:W3:Y:S02]  /*c3e0*/  LDSM.16.MT88.4 R8, [R166+0x9800] ;  /* 0x00980000a608783b */ /* 0x000ee40000004200 */
[----:B------:R-:W-:-:S03]  /*c3f0*/  FADD.FTZ R153, R153, R150 ;  /* 0x0000009699997221 */ /* 0x000fc60000010000 */
[----:B-1----:R-:W-:Y:S01]  /*c400*/  HMMA.16816.F32.BF16 R92, R4, R22, R92 ;  /* 0x00000016045c723c */ /* 0x002fe2000004185c */
[----:B------:R-:W-:-:S04]  /*c410*/  FADD.FTZ R154, R154, R153 ;  /* 0x000000999a9a7221 */ /* 0x000fc80000010000 */
[----:B------:R-:W-:Y:S01]  /*c420*/  FADD.FTZ R151, R151, R154 ;  /* 0x0000009a97977221 */ /* 0x000fe20000010000 */
[----:B------:R-:W-:Y:S01]  /*c430*/  HMMA.16816.F32.BF16 R80, R4, R16, R80 ;  /* 0x000000100450723c */ /* 0x000fe20000041850 */
[--C-:B------:R-:W-:Y:S01]  /*c440*/  FFMA.FTZ R22, R55, UR11, -R52.reuse ;  /* 0x0000000b37167c23 */ /* 0x100fe20008010834 */
[----:B------:R-:W-:Y:S01]  /*c450*/  FFMA.FTZ R23, R53, UR11, -R52 ;  /* 0x0000000b35177c23 */ /* 0x000fe20008010834 */
[----:B------:R-:W-:-:S03]  /*c460*/  FADD.FTZ R34, R48, R151 ;  /* 0x0000009730227221 */ /* 0x000fc60000010000 */
[----:B------:R-:W-:Y:S01]  /*c470*/  HMMA.16816.F32.BF16 R76, R4, R18, R76 ;  /* 0x00000012044c723c */ /* 0x000fe2000004184c */
[----:B------:R-:W1:Y:S01]  /*c480*/  LDSM.16.MT88.4 R16, [R164+0x9800] ;  /* 0x00980000a410783b */ /* 0x000e620000004200 */
[----:B------:R-:W-:Y:S01]  /*c490*/  MUFU.EX2 R22, R22 ;  /* 0x0000001600167308 */ /* 0x000fe20000000800 */
[----:B------:R-:W-:-:S03]  /*c4a0*/  FADD.FTZ R34, R51, R34 ;  /* 0x0000002233227221 */ /* 0x000fc60000010000 */
        /* <DEDUP_REMOVED lines=13> */
[----:B------:R-:W-:-:S04]  /*c580*/  FADD.FTZ R148, R148, R149 ;  /* 0x0000009594947221 */ /* 0x000fc80000010000 */
[----:B------:R-:W-:Y:S01]  /*c590*/  FADD.FTZ R147, R147, R148 ;  /* 0x0000009493937221 */ /* 0x000fe20000010000 */
[----:B----4-:R-:W-:-:S03]  /*c5a0*/  F2FP.BF16.F32.PACK_AB R4, R21, R2 ;  /* 0x000000021504723e */ /* 0x010fc600000010ff */
[----:B------:R-:W-:-:S04]  /*c5b0*/  FADD.FTZ R58, R58, R147 ;  /* 0x000000933a3a7221 */ /* 0x000fc80000010000 */
[----:B------:R-:W-:Y:S01]  /*c5c0*/  FADD.FTZ R59, R59, R58 ;  /* 0x0000003a3b3b7221 */ /* 0x000fe20000010000 */
[----:B---3--:R-:W-:-:S03]  /*c5d0*/  F2FP.BF16.F32.PACK_AB R6, R20, R3 ;  /* 0x000000031406723e */ /* 0x008fc600000010ff */
        /* <DEDUP_REMOVED lines=39> */
.L_x_6610:
        /* <DEDUP_REMOVED lines=9> */
.L_x_6622:
        /* <DEDUP_REMOVED lines=70> */
.L_x_6619:
        /* <DEDUP_REMOVED lines=79> */
[----:B------:R-:W4:Y:S08]  /*d230*/  LDSM.16.M88.4 R108, [R171+0x2000] ;  /* 0x00200000ab6c783b */ /* 0x000f300000000200 */
[----:B------:R-:W5:Y:S08]  /*d240*/  LDSM.16.M88.4 R112, [R171+0x2800] ;  /* 0x00280000ab70783b */ /* 0x000f700000000200 */
[----:B------:R-:W1:Y:S08]  /*d250*/  LDSM.16.M88.4 R116, [R171+0x3000] ;  /* 0x00300000ab74783b */ /* 0x000e700000000200 */
[----:B------:R-:W2:Y:S08]  /*d260*/  LDSM.16.M88.4 R120, [R171+0x3800] ;  /* 0x00380000ab78783b */ /* 0x000eb00000000200 */
[----:B------:R-:W3:Y:S01]  /*d270*/  LDSM.16.M88.4 R124, [R171+0x4000] ;  /* 0x00400000ab7c783b */ /* 0x000ee20000000200 */
[C---:B----4-:R-:W-:Y:S07]  /*d280*/  HMMA.16816.F32.BF16 R4, R104.reuse, R108, RZ ;  /* 0x0000006c6804723c */ /* 0x050fee00000418ff */
[----:B------:R-:W4:Y:S01]  /*d290*/  LDSM.16.M88.4 R128, [R171+0x4800] ;  /* 0x00480000ab80783b */ /* 0x000f220000000200 */
[C---:B------:R-:W-:Y:S07]  /*d2a0*/  HMMA.16816.F32.BF16 R8, R104.reuse, R110, RZ ;  /* 0x0000006e6808723c */ /* 0x040fee00000418ff */
[----:B------:R-:W4:Y:S01]  /*d2b0*/  LDSM.16.M88.4 R132, [R171+0x5000] ;  /* 0x00500000ab84783b */ /* 0x000f220000000200 */
[C---:B-----5:R-:W-:Y:S07]  /*d2c0*/  HMMA.16816.F32.BF16 R12, R104.reuse, R112, RZ ;  /* 0x00000070680c723c */ /* 0x060fee00000418ff */
[----:B------:R-:W0:Y:S01]  /*d2d0*/  LDGDEPBAR ;  /* 0x00000000000079af */ /* 0x000e220000000000 */
[C---:B------:R-:W-:Y:S07]  /*d2e0*/  HMMA.16816.F32.BF16 R16, R104.reuse, R114, RZ ;  /* 0x000000726810723c */ /* 0x040fee00000418ff */
[----:B------:R-:W5:Y:S01]  /*d2f0*/  LDSM.16.M88.4 R136, [R171+0x5800] ;  /* 0x00580000ab88783b */ /* 0x000f620000000200 */
[C---:B-1----:R-:W-:Y:S07]  /*d300*/  HMMA.16816.F32.BF16 R20, R104.reuse, R116, RZ ;  /* 0x000000746814723c */ /* 0x042fee00000418ff */
[----:B------:R-:W-:Y:S01]  /*d310*/  LDSM.16.M88.4 R140, [R170] ;  /* 0x00000000aa8c783b */ /* 0x000fe20000000200 */
[C---:B------:R-:W-:Y:S06]  /*d320*/  HMMA.16816.F32.BF16 R24, R104.reuse, R118, RZ ;  /* 0x000000766818723c */ /* 0x040fec00000418ff */
[C---:B--2---:R-:W-:Y:S01]  /*d330*/  HMMA.16816.F32.BF16 R28, R104.reuse, R120, RZ ;  /* 0x00000078681c723c */ /* 0x044fe200000418ff */
[----:B------:R-:W1:Y:S05]  /*d340*/  LDSM.16.M88.4 R144, [R165+0x2000] ;  /* 0x00200000a590783b */ /* 0x000e6a0000000200 */
[C---:B------:R-:W-:Y:S03]  /*d350*/  HMMA.16816.F32.BF16 R32, R104.reuse, R122, RZ ;  /* 0x0000007a6820723c */ /* 0x040fe600000418ff */
[----:B------:R-:W2:Y:S03]  /*d360*/  LDSM.16.M88.4 R148, [R165+0x2800] ;  /* 0x00280000a594783b */ /* 0x000ea60000000200 */
[C---:B---3--:R-:W-:Y:S05]  /*d370*/  HMMA.16816.F32.BF16 R36, R104.reuse, R124, RZ ;  /* 0x0000007c6824723c */ /* 0x048fea00000418ff */
[----:B------:R-:W3:Y:S01]  /*d380*/  LDSM.16.M88.4 R152, [R165+0x3000] ;  /* 0x00300000a598783b */ /* 0x000ee20000000200 */
[C---:B------:R-:W-:Y:S06]  /*d390*/  HMMA.16816.F32.BF16 R40, R104.reuse, R126, RZ ;  /* 0x0000007e6828723c */ /* 0x040fec00000418ff */
[C---:B----4-:R-:W-:Y:S01]  /*d3a0*/  HMMA.16816.F32.BF16 R44, R104.reuse, R128, RZ ;  /* 0x00000080682c723c */ /* 0x050fe200000418ff */
[----:B------:R-:W-:Y:S05]  /*d3b0*/  LDSM.16.M88.4 R108, [R165+0x4000] ;  /* 0x00400000a56c783b */ /* 0x000fea0000000200 */
[C---:B------:R-:W-:Y:S03]  /*d3c0*/  HMMA.16816.F32.BF16 R48, R104.reuse, R130, RZ ;  /* 0x000000826830723c */ /* 0x040fe600000418ff */
[----:B------:R-:W-:Y:S03]  /*d3d0*/  LDSM.16.M88.4 R112, [R165+0x4800] ;  /* 0x00480000a570783b */ /* 0x000fe60000000200 */
[C---:B------:R-:W-:Y:S05]  /*d3e0*/  HMMA.16816.F32.BF16 R52, R104.reuse, R132, RZ ;  /* 0x000000846834723c */ /* 0x040fea00000418ff */
[----:B------:R-:W-:Y:S01]  /*d3f0*/  LDSM.16.M88.4 R116, [R165+0x5000] ;  /* 0x00500000a574783b */ /* 0x000fe20000000200 */
[C---:B------:R-:W-:Y:S06]  /*d400*/  HMMA.16816.F32.BF16 R56, R104.reuse, R134, RZ ;  /* 0x000000866838723c */ /* 0x040fec00000418ff */
[C---:B-----5:R-:W-:Y:S01]  /*d410*/  HMMA.16816.F32.BF16 R60, R104.reuse, R136, RZ ;  /* 0x00000088683c723c */ /* 0x060fe200000418ff */
[----:B------:R-:W-:Y:S05]  /*d420*/  LDSM.16.M88.4 R120, [R158] ;  /* 0x000000009e78783b */ /* 0x000fea0000000200 */
[----:B------:R-:W-:Y:S03]  /*d430*/  HMMA.16816.F32.BF16 R64, R104, R138, RZ ;  /* 0x0000008a6840723c */ /* 0x000fe600000418ff */
[----:B------:R-:W4:Y:S03]  /*d440*/  LDSM.16.M88.4 R104, [R165+0x3800] ;  /* 0x00380000a568783b */ /* 0x000f260000000200 */
[C---:B-1----:R-:W-:Y:S06]  /*d450*/  HMMA.16816.F32.BF16 R4, R140.reuse, R144, R4 ;  /* 0x000000908c04723c */ /* 0x042fec0000041804 */
[C---:B------:R-:W-:Y:S06]  /*d460*/  HMMA.16816.F32.BF16 R8, R140.reuse, R146, R8 ;  /* 0x000000928c08723c */ /* 0x040fec0000041808 */
[C---:B--2---:R-:W-:Y:S06]  /*d470*/  HMMA.16816.F32.BF16 R12, R140.reuse, R148, R12 ;  /* 0x000000948c0c723c */ /* 0x044fec000004180c */
[C---:B------:R-:W-:Y:S06]  /*d480*/  HMMA.16816.F32.BF16 R16, R140.reuse, R150, R16 ;  /* 0x000000968c10723c */ /* 0x040fec0000041810 */
[C---:B---3--:R-:W-:Y:S06]  /*d490*/  HMMA.16816.F32.BF16 R20, R140.reuse, R152, R20 ;  /* 0x000000988c14723c */ /* 0x048fec0000041814 */
[C---:B------:R-:W-:Y:S06]  /*d4a0*/  HMMA.16816.F32.BF16 R24, R140.reuse, R154, R24 ;  /* 0x0000009a8c18723c */ /* 0x040fec0000041818 */
[C---:B----4-:R-:W-:Y:S06]  /*d4b0*/  HMMA.16816.F32.BF16 R28, R140.reuse, R104, R28 ;  /* 0x000000688c1c723c */ /* 0x050fec000004181c */
        /* <DEDUP_REMOVED lines=34> */
[----:B------:R-:W1:Y:S05]  /*d6e0*/  LDSM.16.M88.4 R104, [R102+0x800] ;  /* 0x000800006668783b */ /* 0x000e6a0000000200 */
[C---:B--2---:R-:W-:Y:S06]  /*d6f0*/  HMMA.16816.F32.BF16 R60, R108.reuse, R112, R60 ;  /* 0x000000706c3c723c */ /* 0x044fec000004183c */
[----:B------:R-:W-:Y:S01]  /*d700*/  HMMA.16816.F32.BF16 R64, R108, R114, R64 ;  /* 0x000000726c40723c */ /* 0x000fe20000041840 */
[----:B------:R-:W2:Y:S05]  /*d710*/  LDSM.16.M88.4 R108, [R102+0x1000] ;  /* 0x00100000666c783b */ /* 0x000eaa0000000200 */
[C---:B---3--:R-:W-:Y:S06]  /*d720*/  HMMA.16816.F32.BF16 R4, R116.reuse, R120, R4 ;  /* 0x000000787404723c */ /* 0x048fec0000041804 */
[C---:B------:R-:W-:Y:S06]  /*d730*/  HMMA.16816.F32.BF16 R8, R116.reuse, R122, R8 ;  /* 0x0000007a7408723c */ /* 0x040fec0000041808 */
[C---:B-1----:R-:W-:Y:S06]  /*d740*/  HMMA.16816.F32.BF16 R12, R116.reuse, R104, R12 ;  /* 0x00000068740c723c */ /* 0x042fec000004180c */
[C---:B------:R-:W-:Y:S01]  /*d750*/  HMMA.16816.F32.BF16 R16, R116.reuse, R106, R16 ;  /* 0x0000006a7410723c */ /* 0x040fe20000041810 */
[----:B------:R-:W1:Y:S05]  /*d760*/  LDSM.16.M88.4 R104, [R102+0x1800] ;  /* 0x001800006668783b */ /* 0x000e6a0000000200 */
[C---:B--2---:R-:W-:Y:S05]  /*d770*/  HMMA.16816.F32.BF16 R20, R116.reuse, R108, R20 ;  /* 0x0000006c7414723c */ /* 0x044fea0000041814 */
[----:B------:R-:W-:Y:S01]  /*d780*/  FMUL.FTZ R197, R4, UR5 ;  /* 0x0000000504c57c20 */ /* 0x000fe20008410000 */
[C---:B------:R-:W-:Y:S01]  /*d790*/  HMMA.16816.F32.BF16 R24, R116.reuse, R110, R24 ;  /* 0x0000006e7418723c */ /* 0x040fe20000041818 */
[----:B------:R-:W2:Y:S04]  /*d7a0*/  LDSM.16.M88.4 R108, [R102+0x2000] ;  /* 0x00200000666c783b */ /* 0x000ea80000000200 */
[----:B------:R-:W3:Y:S01]  /*d7b0*/  MUFU.TANH R197, R197 ;  /* 0x000000c500c57308 */ /* 0x000ee20000002400 */
[----:B------:R-:W-:Y:S01]  /*d7c0*/  FMUL.FTZ R199, R5, UR5 ;  /* 0x0000000505c77c20 */ /* 0x000fe20008410000 */
[----:B------:R-:W-:Y:S01]  /*d7d0*/  FMUL.FTZ R201, R6, UR5 ;  /* 0x0000000506c97c20 */ /* 0x000fe20008410000 */
[----:B------:R-:W-:Y:S03]  /*d7e0*/  FMUL.FTZ R203, R7, UR5 ;  /* 0x0000000507cb7c20 */ /* 0x000fe60008410000 */
[----:B------:R-:W-:Y:S01]  /*d7f0*/  FMUL.FTZ R205, R8, UR5 ;  /* 0x0000000508cd7c20 */ /* 0x000fe20008410000 */
[----:B------:R-:W-:Y:S03]  /*d800*/  FMUL.FTZ R207, R9, UR5 ;  /* 0x0000000509cf7c20 */ /* 0x000fe60008410000 */
[----:B------:R-:W4:Y:S01]  /*d810*/  MUFU.TANH R199, R199 ;  /* 0x000000c700c77308 */ /* 0x000f220000002400 */
        /* <DEDUP_REMOVED lines=14> */
[----:B------:R-:W-:Y:S03]  /*d900*/  FMUL.FTZ R224, R23, UR5 ;  /* 0x0000000517e07c20 */ /* 0x000fe60008410000 */
[----:B------:R-:W3:Y:S01]  /*d910*/  MUFU.TANH R203, R203 ;  /* 0x000000cb00cb7308 */ /* 0x000ee20000002400 */
[C---:B-1----:R-:W-:Y:S03]  /*d920*/  HMMA.16816.F32.BF16 R28, R116.reuse, R104, R28 ;  /* 0x00000068741c723c */ /* 0x042fe6000004181c */
[----:B------:R-:W-:Y:S01]  /*d930*/  FMUL.FTZ R214, R24, UR5 ;  /* 0x0000000518d67c20 */ /* 0x000fe20008410000 */
[----:B------:R-:W-:Y:S01]  /*d940*/  FMUL.FTZ R212, R25, UR5 ;  /* 0x0000000519d47c20 */ /* 0x000fe20008410000 */
[----:B------:R-:W-:Y:S01]  /*d950*/  FMUL.FTZ R222, R26, UR5 ;  /* 0x000000051ade7c20 */ /* 0x000fe20008410000 */
[C---:B------:R-:W-:Y:S03]  /*d960*/  HMMA.16816.F32.BF16 R32, R116.reuse, R106, R32 ;  /* 0x0000006a7420723c */ /* 0x040fe60000041820 */
[----:B------:R-:W1:Y:S01]  /*d970*/  MUFU.TANH R205, R205 ;  /* 0x000000cd00cd7308 */ /* 0x000e620000002400 */
[----:B------:R-:W5:Y:S01]  /*d980*/  LDSM.16.M88.4 R104, [R102+0x2800] ;  /* 0x002800006668783b */ /* 0x000f620000000200 */
[----:B------:R-:W-:Y:S01]  /*d990*/  FMUL.FTZ R220, R27, UR5 ;  /* 0x000000051bdc7c20 */ /* 0x000fe20008410000 */
[C---:B--2---:R-:W-:Y:S07]  /*d9a0*/  HMMA.16816.F32.BF16 R36, R116.reuse, R108, R36 ;  /* 0x0000006c7424723c */ /* 0x044fee0000041824 */
[----:B------:R-:W2:Y:S01]  /*d9b0*/  MUFU.TANH R207, R207 ;  /* 0x000000cf00cf7308 */ /* 0x000ea20000002400 */
        /* <DEDUP_REMOVED lines=17> */
[----:B------:R-:W-:Y:S08]  /*dad0*/  FMUL.FTZ R227, R40, UR5 ;  /* 0x0000000528e37c20 */ /* 0x000ff00008410000 */
[----:B------:R3:W1:Y:S01]  /*dae0*/  MUFU.TANH R152, R225 ;  /* 0x000000e100987308 */ /* 0x0006620000002400 */
[C---:B-----5:R-:W-:Y:S06]  /*daf0*/  HMMA.16816.F32.BF16 R44, R116.reuse, R104, R44 ;  /* 0x00000068742c723c */ /* 0x060fec000004182c */
[C---:B------:R-:W-:Y:S03]  /*db00*/  HMMA.16816.F32.BF16 R48, R116.reuse, R106, R48 ;  /* 0x0000006a7430723c */ /* 0x040fe60000041830 */
[----:B------:R5:W1:Y:S01]  /*db10*/  MUFU.TANH R154, R194 ;  /* 0x000000c2009a7308 */ /* 0x000a620000002400 */
[----:B------:R-:W2:Y:S02]  /*db20*/  LDSM.16.M88.4 R104, [R102+0x3800] ;  /* 0x003800006668783b */ /* 0x000ea40000000200 */
[----:B------:R-:W-:Y:S07]  /*db30*/  DEPBAR.LE SB0, 0x0 ;  /* 0x000080000000791a */ /* 0x000fee0000000000 */
[----:B------:R1:W1:Y:S01]  /*db40*/  MUFU.TANH R150, R195 ;  /* 0x000000c300967308 */ /* 0x0002620000002400 */
[----:B------:R-:W-:Y:S01]  /*db50*/  BAR.SYNC.DEFER_BLOCKING 0x0 ;  /* 0x0000000000007b1d */ /* 0x000fe20000010000 */
[C---:B----4-:R-:W-:Y:S05]  /*db60*/  HMMA.16816.F32.BF16 R52, R116.reuse, R108, R52 ;  /* 0x0000006c7434723c */ /* 0x050fea0000041834 */
[----:B---3--:R-:W-:Y:S03]  /*db70*/  FMUL.FTZ R225, R41, UR5 ;  /* 0x0000000529e17c20 */ /* 0x008fe60008410000 */
[----:B------:R3:W4:Y:S01]  /*db80*/  MUFU.TANH R144, R223 ;  /* 0x000000df00907308 */ /* 0x0007220000002400 */
[C---:B------:R-:W-:Y:S03]  /*db90*/  HMMA.16816.F32.BF16 R56, R116.reuse, R110, R56 ;  /* 0x0000006e7438723c */ /* 0x040fe60000041838 */
[----:B------:R-:W-:Y:S01]  /*dba0*/  FMUL.FTZ R233, R45, UR5 ;  /* 0x000000052de97c20 */ /* 0x000fe20008410000 */
[----:B------:R-:W-:Y:S01]  /*dbb0*/  FMUL.FTZ R231, R46, UR5 ;  /* 0x000000052ee77c20 */ /* 0x000fe20008410000 */
[----:B------:R-:W-:Y:S04]  /*dbc0*/  FMUL.FTZ R229, R47, UR5 ;  /* 0x000000052fe57c20 */ /* 0x000fe80008410000 */
[----:B------:R4:W2:Y:S02]  /*dbd0*/  MUFU.TANH R142, R227 ;  /* 0x000000e3008e7308 */ /* 0x0008a40000002400 */
[----:B-----5:R-:W-:Y:S01]  /*dbe0*/  FMUL.FTZ R194, R43, UR5 ;  /* 0x000000052bc27c20 */ /* 0x020fe20008410000 */
[----:B------:R-:W-:Y:S01]  /*dbf0*/  FMUL.FTZ R234, R44, UR5 ;  /* 0x000000052cea7c20 */ /* 0x000fe20008410000 */
[----:B-1----:R-:W-:Y:S06]  /*dc00*/  FMUL.FTZ R195, R48, UR5 ;  /* 0x0000000530c37c20 */ /* 0x002fec0008410000 */
[----:B------:R1:W1:Y:S01]  /*dc10*/  MUFU.TANH R128, R233 ;  /* 0x000000e900807308 */ /* 0x0002620000002400 */
[----:B---3--:R-:W-:Y:S09]  /*dc20*/  FMUL.FTZ R223, R42, UR5 ;  /* 0x000000052adf7c20 */ /* 0x008ff20008410000 */
[----:B------:R3:W3:Y:S01]  /*dc30*/  MUFU.TANH R140, R225 ;  /* 0x000000e1008c7308 */ /* 0x0006e20000002400 */
[C---:B--2---:R-:W-:Y:S03]  /*dc40*/  HMMA.16816.F32.BF16 R60, R116.reuse, R104, R60 ;  /* 0x00000068743c723c */ /* 0x044fe6000004183c */
[----:B----4-:R-:W-:Y:S03]  /*dc50*/  FMUL.FTZ R227, R49, UR5 ;  /* 0x0000000531e37c20 */ /* 0x010fe60008410000 */
[----:B------:R-:W-:Y:S03]  /*dc60*/  HMMA.16816.F32.BF16 R64, R116, R106, R64 ;  /* 0x0000006a7440723c */ /* 0x000fe60000041840 */
[----:B------:R2:W4:Y:S02]  /*dc70*/  MUFU.TANH R138, R231 ;  /* 0x000000e7008a7308 */ /* 0x0005240000002400 */
[----:B-1----:R-:W-:Y:S08]  /*dc80*/  FMUL.FTZ R233, R57, UR5 ;  /* 0x0000000539e97c20 */ /* 0x002ff00008410000 */
[----:B------:R1:W1:Y:S01]  /*dc90*/  MUFU.TANH R136, R229 ;  /* 0x000000e500887308 */ /* 0x0002620000002400 */
[----:B---3--:R-:W-:Y:S09]  /*dca0*/  FMUL.FTZ R225, R50, UR5 ;  /* 0x0000000532e17c20 */ /* 0x008ff20008410000 */
[----:B------:R3:W3:Y:S01]  /*dcb0*/  MUFU.TANH R146, R194 ;  /* 0x000000c200927308 */ /* 0x0006e20000002400 */
[----:B--2---:R-:W-:Y:S01]  /*dcc0*/  FMUL.FTZ R231, R53, UR5 ;  /* 0x0000000535e77c20 */ /* 0x004fe20008410000 */
[----:B------:R-:W-:Y:S01]  /*dcd0*/  FMUL.FTZ R236, R63, UR5 ;  /* 0x000000053fec7c20 */ /* 0x000fe20008410000 */
[----:B------:R-:W-:Y:S07]  /*dce0*/  FMUL.FTZ R235, R65, UR5 ;  /* 0x0000000541eb7c20 */ /* 0x000fee0008410000 */
[----:B------:R2:W2:Y:S01]  /*dcf0*/  MUFU.TANH R130, R234 ;  /* 0x000000ea00827308 */ /* 0x0004a20000002400 */
[----:B-1----:R-:W-:Y:S09]  /*dd00*/  FMUL.FTZ R229, R54, UR5 ;  /* 0x0000000536e57c20 */ /* 0x002ff20008410000 */
[----:B------:R1:W1:Y:S01]  /*dd10*/  MUFU.TANH R124, R195 ;  /* 0x000000c3007c7308 */ /* 0x0002620000002400 */
[----:B---3--:R-:W-:Y:S09]  /*dd20*/  FMUL.FTZ R194, R51, UR5 ;  /* 0x0000000533c27c20 */ /* 0x008ff20008410000 */
[----:B------:R3:W3:Y:S01]  /*dd30*/  MUFU.TANH R108, R233 ;  /* 0x000000e9006c7308 */ /* 0x0006e20000002400 */
[----:B--2---:R-:W-:Y:S09]  /*dd40*/  FMUL.FTZ R234, R56, UR5 ;  /* 0x0000000538ea7c20 */ /* 0x004ff20008410000 */
        /* <DEDUP_REMOVED lines=8> */
[----:B------:R-:W1:Y:S01]  /*ddd0*/  MUFU.TANH R134, R225 ;  /* 0x000000e100867308 */ /* 0x000e620000002400 */
[----:B---3--:R-:W-:Y:S09]  /*dde0*/  FMUL.FTZ R231, R60, UR5 ;  /* 0x000000053ce77c20 */ /* 0x008ff20008410000 */
[----:B------:R3:W1:Y:S01]  /*ddf0*/  MUFU.TANH R132, R194 ;  /* 0x000000c200847308 */ /* 0x0006620000002400 */
[----:B--2---:R-:W-:Y:S09]  /*de00*/  FMUL.FTZ R229, R61, UR5 ;  /* 0x000000053de57c20 */ /* 0x004ff20008410000 */
[----:B------:R2:W1:Y:S10]  /*de10*/  MUFU.TANH R225, R195 ;  /* 0x000000c300e17308 */ /* 0x0004740000002400 */
[----:B------:R5:W1:Y:S01]  /*de20*/  MUFU.TANH R112, R234 ;  /* 0x000000ea00707308 */ /* 0x000a620000002400 */
[----:B---3--:R-:W-:Y:S09]  /*de30*/  FMUL.FTZ R194, R59, UR5 ;  /* 0x000000053bc27c20 */ /* 0x008ff20008410000 */
[----:B------:R3:W1:Y:S01]  /*de40*/  MUFU.TANH R106, R233 ;  /* 0x000000e9006a7308 */ /* 0x0006620000002400 */
[----:B--2---:R-:W-:Y:S09]  /*de50*/  FMUL.FTZ R195, R64, UR5 ;  /* 0x0000000540c37c20 */ /* 0x004ff20008410000 */
[----:B------:R-:W2:Y:S01]  /*de60*/  MUFU.TANH R232, R232 ;  /* 0x000000e800e87308 */ /* 0x000ea20000002400 */
[----:B-----5:R-:W-:Y:S09]  /*de70*/  FMUL.FTZ R234, R66, UR5 ;  /* 0x0000000542ea7c20 */ /* 0x020ff20008410000 */
[----:B------:R-:W1:Y:S01]  /*de80*/  MUFU.TANH R217, R217 ;  /* 0x000000d900d97308 */ /* 0x000e620000002400 */
[----:B---3--:R-:W-:Y:S09]  /*de90*/  FMUL.FTZ R233, R67, UR5 ;  /* 0x0000000543e97c20 */ /* 0x008ff20008410000 */
        /* <DEDUP_REMOVED lines=25> */
[----:B------:R-:W1:Y:S01]  /*e030*/  MUFU.TANH R229, R229 ;  /* 0x000000e500e57308 */ /* 0x000e620000002400 */
[----:B-----5:R-:W-:Y:S09]  /*e040*/  MOV R194, R2 ;  /* 0x0000000200c27202 */ /* 0x020ff20000000f00 */
[----:B------:R-:W1:Y:S10]  /*e050*/  MUFU.TANH R104, R236 ;  /* 0x000000ec00687308 */ /* 0x000e740000002400 */
[----:B------:R5:W1:Y:S10]  /*e060*/  MUFU.TANH R62, R195 ;  /* 0x000000c3003e7308 */ /* 0x000a740000002400 */
[----:B------:R1:W1:Y:S10]  /*e070*/  MUFU.TANH R61, R235 ;  /* 0x000000eb003d7308 */ /* 0x0002740000002400 */
[----:B------:R1:W1:Y:S01]  /*e080*/  MUFU.TANH R37, R234 ;  /* 0x000000ea00257308 */ /* 0x0002620000002400 */
[----:B-----5:R-:W-:Y:S09]  /*e090*/  MOV R195, R3 ;  /* 0x0000000300c37202 */ /* 0x020ff20000000f00 */
[----:B------:R1:W1:Y:S01]  /*e0a0*/  MUFU.TANH R36, R233 ;  /* 0x000000e900247308 */ /* 0x0002620000002400 */
[----:B--234-:R-:W-:Y:S05]  /*e0b0*/  @!P1 BRA `(.L_x_6620) ;  /* 0x00000008006c9947 */ /* 0x01cfea0003800000 */
[----:B------:R-:W2:Y:S08]  /*e0c0*/  LDC R4, c[0x0][0x248] ;  /* 0x00009200ff047b82 */ /* 0x000eb00000000800 */
[----:B------:R-:W3:Y:S08]  /*e0d0*/  @!P0 LDC R10, c[0x0][0x24c] ;  /* 0x00009300ff0a8b82 */ /* 0x000ef00000000800 */
[----:B------:R-:W4:Y:S01]  /*e0e0*/  @!P0 LDC R6, c[0x0][0x24c] ;  /* 0x00009300ff068b82 */ /* 0x000f220000000800 */
[----:B--2---:R-:W-:Y:S04]  /*e0f0*/  LEA R8, -R4, RZ, 0x7 ;  /* 0x000000ff04087211 */ /* 0x004fe800078e39ff */
        /* <DEDUP_REMOVED lines=11> */
[----:B------:R-:W-:Y:S04]  /*e1b0*/  LOP3.LUT R12, R12, R5, RZ, 0x3c, !PT ;  /* 0x000000050c0c7212 */ /* 0x000fe800078e3cff */
        /* <DEDUP_REMOVED lines=23> */
[----:B------:R-:W2:Y:S01]  /*e330*/  LDC R7, c[0x0][0x24c] ;  /* 0x00009300ff077b82 */ /* 0x000ea20000000800 */
        /* <DEDUP_REMOVED lines=9> */
[----:B------:R-:W5:Y:S01]  /*e3d0*/  LDC.64 R2, c[0x0][0x230] ;  /* 0x00008c00ff027b82 */ /* 0x000f620000000a00 */
[C---:B------:R-:W-:Y:S01]  /*e3e0*/  LEA R14, P1, R13.reuse, R184, 0x2 ;  /* 0x000000b80d0e7211 */ /* 0x040fe200078210ff */
[----:B------:R-:W-:Y:S01]  /*e3f0*/  IMAD.IADD R12, R13, 0x1, -R11 ;  /* 0x000000010d0c7824 */ /* 0x000fe200078e0a0b */
[-C--:B------:R-:W-:Y:S02]  /*e400*/  LEA.HI.X.SX32 R17, R11, R185.reuse, 0x2, P2 ;  /* 0x000000b90b117211 */ /* 0x080fe400010f16ff */
[----:B------:R-:W-:Y:S01]  /*e410*/  LEA.HI.X.SX32 R15, R13, R185, 0x2, P1 ;  /* 0x000000b90d0f7211 */ /* 0x000fe200008f16ff */
[----:B------:R-:W-:Y:S02]  /*e420*/  IMAD R5, R12, R5, -0x80 ;  /* 0xffffff800c057424 */ /* 0x000fe400078e0205 */
[----:B------:R-:W3:Y:S03]  /*e430*/  LDG.E R8, desc[UR12][R16.64] ;  /* 0x0000000c10087981 */ /* 0x000ee6000c1e1900 */
[----:B------:R-:W-:Y:S01]  /*e440*/  SHF.R.S32.HI R11, RZ, 0x1f, R5 ;  /* 0x0000001fff0b7819 */ /* 0x000fe20000011405 */
[----:B------:R-:W3:Y:S04]  /*e450*/  LDG.E R9, desc[UR12][R14.64] ;  /* 0x0000000c0e097981 */ /* 0x000ee8000c1e1900 */
[----:B------:R-:W-:Y:S04]  /*e460*/  IMAD R12, R11, R4, RZ ;  /* 0x000000040b0c7224 */ /* 0x000fe800078e02ff */
[----:B--2---:R-:W-:Y:S01]  /*e470*/  IMAD R12, R5, R7, R12 ;  /* 0x00000007050c7224 */ /* 0x004fe200078e020c */
[----:B---3--:R-:W-:Y:S01]  /*e480*/  IADD3 R11, -R9, R8, RZ ;  /* 0x00000008090b7210 */ /* 0x008fe20007ffe1ff */
[----:B------:R-:W-:Y:S03]  /*e490*/  IMAD.WIDE.U32 R8, R5, R4, RZ ;  /* 0x0000000405087225 */ /* 0x000fe600078e00ff */
[----:B------:R-:W-:Y:S01]  /*e4a0*/  SHF.R.S32.HI R5, RZ, 0x1f, R11 ;  /* 0x0000001fff057819 */ /* 0x000fe2000001140b */
[----:B------:R-:W-:Y:S04]  /*e4b0*/  IMAD.IADD R9, R9, 0x1, R12 ;  /* 0x0000000109097824 */ /* 0x000fe800078e020c */
[-C--:B-----5:R-:W-:Y:S02]  /*e4c0*/  IMAD R12, R5, R2.reuse, RZ ;  /* 0x00000002050c7224 */ /* 0x0a0fe400078e02ff */
[C---:B------:R-:W-:Y:S04]  /*e4d0*/  IMAD.WIDE.U32 R8, R11.reuse, R2, R8 ;  /* 0x000000020b087225 */ /* 0x040fe800078e0008 */
[----:B------:R-:W-:Y:S05]  /*e4e0*/  IMAD R12, R11, R3, R12 ;  /* 0x000000030b0c7224 */ /* 0x000fea00078e020c */
[----:B------:R-:W-:Y:S07]  /*e4f0*/  IADD3 R9, R9, R12, RZ ;  /* 0x0000000c09097210 */ /* 0x000fee0007ffe0ff */
.L_x_6621:
[----:B------:R2:W-:Y:S01]  /*e500*/  @P0 STS.128 [R179+0x2000], RZ ;  /* 0x002000ffb3000388 */ /* 0x0005e20000000c00 */
[----:B------:R-:W-:Y:S01]  /*e510*/  LEA R22, P2, R8, R190, 0x1 ;  /* 0x000000be08167211 */ /* 0x000fe200078408ff */
[----:B------:R-:W5:Y:S01]  /*e520*/  @!P0 LDC R7, c[0x0][0x24c] ;  /* 0x00009300ff078b82 */ /* 0x000f620000000800 */
        /* <DEDUP_REMOVED lines=44> */
[----:B--2---:R-:W-:Y:S02]  /*e7f0*/  @!P0 IMAD.MOV.U32 R12, RZ, RZ, R8 ;  /* 0x000000ffff0c8224 */ /* 0x004fe400078e0008 */
[----:B------:R-:W-:Y:S02]  /*e800*/  @!P0 IMAD.MOV.U32 R13, RZ, RZ, R9 ;  /* 0x000000ffff0d8224 */ /* 0x000fe400078e0009 */
[----:B-1----:R-:W-:Y:S01]  /*e810*/  @!P0 IMAD R5, R5, 0x50, RZ ;  /* 0x0000005005058824 */ /* 0x002fe200078e02ff */
[C---:B-----5:R-:W-:Y:S01]  /*e820*/  @!P0 LEA.HI.X R7, R4.reuse, R9, R7, 0x6, P1 ;  /* 0x0000000904078211 */ /* 0x060fe200008f3407 */
[----:B------:R-:W-:Y:S01]  /*e830*/  @!P0 IMAD.WIDE.U32 R12, R4, 0x70, R12 ;  /* 0x00000070040c8825 */ /* 0x000fe200078e000c */
[-C--:B------:R-:W-:Y:S02]  /*e840*/  @!P0 LEA R8, P1, R10, R190.reuse, 0x1 ;  /* 0x000000be0a088211 */ /* 0x080fe400078208ff */
[-C--:B------:R-:W-:Y:S01]  /*e850*/  @!P0 LEA R4, P3, R16, R190.reuse, 0x1 ;  /* 0x000000be10048211 */ /* 0x080fe200078608ff */
[----:B------:R-:W-:Y:S01]  /*e860*/  @!P0 IMAD.IADD R5, R5, 0x1, R17 ;  /* 0x0000000105058824 */ /* 0x000fe200078e0211 */
[-C--:B------:R-:W-:Y:S01]  /*e870*/  @!P0 LEA.HI.X R9, R10, R191.reuse, R7, 0x1, P1 ;  /* 0x000000bf0a098211 */ /* 0x080fe200008f0c07 */
[----:B----4-:R-:W-:Y:S01]  /*e880*/  @!P0 IMAD R7, R2, 0x70, RZ ;  /* 0x0000007002078824 */ /* 0x010fe200078e02ff */
        /* <DEDUP_REMOVED lines=30> */
.L_x_6620:
[----:B------:R-:W-:Y:S01]  /*ea70*/  IADD3 R60, R178, -0x1, RZ ;  /* 0xffffffffb23c7810 */ /* 0x000fe20007ffe0ff */
[----:B------:R-:W-:Y:S03]  /*ea80*/  LDSM.16.MT88.4 R16, [R166+0x6000] ;  /* 0x00600000a610783b */ /* 0x000fe60000004200 */
[----:B--2---:R-:W-:Y:S04]  /*ea90*/  LEA R2, R60, R187, 0x7 ;  /* 0x000000bb3c027211 */ /* 0x004fe800078e38ff */
[----:B------:R-:W-:Y:S01]  /*eaa0*/  I2FP.F32.S32 R3, R2 ;  /* 0x0000000200037245 */ /* 0x000fe20000201400 */
[----:B------:R-:W-:Y:S01]  /*eab0*/  LDSM.16.MT88.4 R20, [R164+0x6000] ;  /* 0x00600000a414783b */ /* 0x000fe20000004200 */
[C---:B------:R-:W-:Y:S02]  /*eac0*/  IADD3 R4, R2.reuse, 0x9, RZ ;  /* 0x0000000902047810 */ /* 0x040fe40007ffe0ff */
[----:B------:R-:W-:Y:S01]  /*ead0*/  IADD3 R7, R2, 0x21, RZ ;  /* 0x0000002102077810 */ /* 0x000fe20007ffe0ff */
[CC--:B------:R-:W-:Y:S01]  /*eae0*/  FFMA.FTZ R197, R0.reuse, R3.reuse, R197 ;  /* 0x0000000300c57223 */ /* 0x0c0fe200000100c5 */
[----:B------:R-:W-:Y:S01]  /*eaf0*/  FFMA.FTZ R201, R0, R3, R201 ;  /* 0x0000000300c97223 */ /* 0x000fe200000100c9 */
[----:B------:R-:W-:Y:S02]  /*eb00*/  IADD3 R3, R2, 0x19, RZ ;  /* 0x0000001902037810 */ /* 0x000fe40007ffe0ff */
[----:B------:R-:W-:Y:S01]  /*eb10*/  I2FP.F32.S32 R4, R4 ;  /* 0x0000000400047245 */ /* 0x000fe20000201400 */
[----:B------:R-:W-:Y:S01]  /*eb20*/  LDSM.16.MT88.4 R32, [R163+0x6000] ;  /* 0x00600000a320783b */ /* 0x000fe20000004200 */
[----:B------:R-:W-:Y:S02]  /*eb30*/  I2FP.F32.S32 R3, R3 ;  /* 0x0000000300037245 */ /* 0x000fe40000201400 */
[----:B------:R-:W-:Y:S01]  /*eb40*/  I2FP.F32.S32 R7, R7 ;  /* 0x0000000700077245 */ /* 0x000fe20000201400 */
[CC--:B------:R-:W-:Y:S01]  /*eb50*/  FFMA.FTZ R207, R0.reuse, R4.reuse, R207 ;  /* 0x0000000400cf7223 */ /* 0x0c0fe200000100cf */
[C---:B------:R-:W-:Y:S01]  /*eb60*/  FFMA.FTZ R211, R0.reuse, R4, R211 ;  /* 0x0000000400d37223 */ /* 0x040fe200000100d3 */
[CC--:B-1----:R-:W-:Y:S01]  /*eb70*/  FFMA.FTZ R219, R0.reuse, R3.reuse, R219 ;  /* 0x0000000300db7223 */ /* 0x0c2fe200000100db */
[----:B------:R-:W-:Y:S01]  /*eb80*/  FFMA.FTZ R228, R0, R3, R228 ;  /* 0x0000000300e47223 */ /* 0x000fe200000100e4 */
[----:B------:R-:W-:Y:S01]  /*eb90*/  IADD3 R3, R2, 0x28, RZ ;  /* 0x0000002802037810 */ /* 0x000fe20007ffe0ff */
[-C--:B------:R-:W-:Y:S01]  /*eba0*/  FFMA.FTZ R224, R0, R7.reuse, R224 ;  /* 0x0000000700e07223 */ /* 0x080fe200000100e0 */
[----:B------:R-:W-:Y:S01]  /*ebb0*/  IADD3 R4, R2, 0x18, RZ ;  /* 0x0000001802047810 */ /* 0x000fe20007ffe0ff */
[----:B------:R-:W-:Y:S01]  /*ebc0*/  FFMA.FTZ R216, R0, R7, R216 ;  /* 0x0000000700d87223 */ /* 0x000fe200000100d8 */
[----:B------:R-:W-:Y:S01]  /*ebd0*/  I2FP.F32.S32 R3, R3 ;  /* 0x0000000300037245 */ /* 0x000fe20000201400 */
[----:B------:R-:W-:Y:S01]  /*ebe0*/  LDSM.16.MT88.4 R44, [R162+0x6000] ;  /* 0x00600000a22c783b */ /* 0x000fe20000004200 */
[----:B------:R-:W-:Y:S02]  /*ebf0*/  I2FP.F32.S32 R4, R4 ;  /* 0x0000000400047245 */ /* 0x000fe40000201400 */
[----:B------:R-:W-:Y:S01]  /*ec00*/  IADD3 R8, R2, 0x1, RZ ;  /* 0x0000000102087810 */ /* 0x000fe20007ffe0ff */
[CC--:B------:R-:W-:Y:S01]  /*ec10*/  FFMA.FTZ R222, R0.reuse, R3.reuse, R222 ;  /* 0x0000000300de7223 */ /* 0x0c0fe200000100de */
        /* <DEDUP_REMOVED lines=9> */
[-C--:B------:R-:W-:Y:S01]  /*ecb0*/  FFMA.FTZ R208, R0, R3.reuse, R208 ;  /* 0x0000000300d07223 */ /* 0x080fe200000100d0 */
[----:B------:R-:W-:Y:S01]  /*ecc0*/  IADD3 R4, R2, 0x40, RZ ;  /* 0x0000004002047810 */ /* 0x000fe20007ffe0ff */
[C---:B------:R-:W-:Y:S01]  /*ecd0*/  FFMA.FTZ R200, R0.reuse, R3, R200 ;  /* 0x0000000300c87223 */ /* 0x040fe200000100c8 */
[----:B------:R-:W-:Y:S01]  /*ece0*/  I2FP.F32.S32 R6, R6 ;  /* 0x0000000600067245 */ /* 0x000fe20000201400 */
[CC--:B------:R-:W-:Y:S01]  /*ecf0*/  FFMA.FTZ R203, R0.reuse, R8.reuse, R203 ;  /* 0x0000000800cb7223 */ /* 0x0c0fe200000100cb */
[----:B------:R-:W-:Y:S01]  /*ed00*/  I2FP.F32.S32 R7, R7 ;  /* 0x0000000700077245 */ /* 0x000fe20000201400 */
[C---:B------:R-:W-:Y:S01]  /*ed10*/  FFMA.FTZ R199, R0.reuse, R8, R199 ;  /* 0x0000000800c77223 */ /* 0x040fe200000100c7 */
[----:B------:R-:W-:Y:S01]  /*ed20*/  I2FP.F32.S32 R3, R4 ;  /* 0x0000000400037245 */ /* 0x000fe20000201400 */
[CC--:B------:R-:W-:Y:S01]  /*ed30*/  FFMA.FTZ R209, R0.reuse, R6.reuse, R209 ;  /* 0x0000000600d17223 */ /* 0x0c0fe200000100d1 */
[----:B------:R-:W-:Y:S01]  /*ed40*/  FMNMX.FTZ R4, R201, R101, !PT ;  /* 0x00000065c9047209 */ /* 0x000fe20007810000 */
[----:B------:R-:W-:Y:S01]  /*ed50*/  FFMA.FTZ R205, R0, R6, R205 ;  /* 0x0000000600cd7223 */ /* 0x000fe200000100cd */
[----:B------:R-:W-:Y:S01]  /*ed60*/  IADD3 R48, R2, 0x10, RZ ;  /* 0x0000001002307810 */ /* 0x000fe20007ffe0ff */
[CC--:B------:R-:W-:Y:S01]  /*ed70*/  FFMA.FTZ R206, R0.reuse, R7.reuse, R206 ;  /* 0x0000000700ce7223 */ /* 0x0c0fe200000100ce */
[----:B------:R-:W-:Y:S01]  /*ed80*/  FMNMX.FTZ R6, R197, R100, !PT ;  /* 0x00000064c5067209 */ /* 0x000fe20007810000 */
[C---:B------:R-:W-:Y:S01]  /*ed90*/  FFMA.FTZ R198, R0.reuse, R7, R198 ;  /* 0x0000000700c67223 */ /* 0x040fe200000100c6 */
[----:B------:R-:W-:Y:S01]  /*eda0*/  FMNMX.FTZ R4, R203, R4, !PT ;  /* 0x00000004cb047209 */ /* 0x000fe20007810000 */
[-C--:B------:R-:W-:Y:S01]  /*edb0*/  FFMA.FTZ R154, R0, R3.reuse, R154 ;  /* 0x00000003009a7223 */ /* 0x080fe2000001009a */
[----:B------:R-:W-:Y:S01]  /*edc0*/  IADD3 R7, R2, 0x41, RZ ;  /* 0x0000004102077810 */ /* 0x000fe20007ffe0ff */
[----:B------:R-:W-:Y:S01]  /*edd0*/  FFMA.FTZ R152, R0, R3, R152 ;  /* 0x0000000300987223 */ /* 0x000fe20000010098 */
[----:B------:R-:W-:Y:S02]  /*ede0*/  I2FP.F32.S32 R48, R48 ;  /* 0x0000003000307245 */ /* 0x000fe40000201400 */
[----:B------:R-:W-:Y:S02]  /*edf0*/  IADD3 R5, R2, 0x11, RZ ;  /* 0x0000001102057810 */ /* 0x000fe40007ffe0ff */
[----:B------:R-:W-:Y:S01]  /*ee00*/  FMNMX.FTZ R6, R199, R6, !PT ;  /* 0x00000006c7067209 */ /* 0x000fe20007810000 */
[C---:B------:R-:W-:Y:S01]  /*ee10*/  FFMA.FTZ R217, R0.reuse, R48, R217 ;  /* 0x0000003000d97223 */ /* 0x040fe200000100d9 */
[----:B------:R-:W-:Y:S01]  /*ee20*/  FMNMX.FTZ R4, R209, R4, !PT ;  /* 0x00000004d1047209 */ /* 0x000fe20007810000 */
[C---:B------:R-:W-:Y:S01]  /*ee30*/  FFMA.FTZ R48, R0.reuse, R48, R213 ;  /* 0x0000003000307223 */ /* 0x040fe200000100d5 */
[----:B------:R-:W-:Y:S02]  /*ee40*/  I2FP.F32.S32 R7, R7 ;  /* 0x0000000700077245 */ /* 0x000fe40000201400 */
[----:B------:R-:W-:Y:S02]  /*ee50*/  I2FP.F32.S32 R5, R5 ;  /* 0x0000000500057245 */ /* 0x000fe40000201400 */
[----:B------:R-:W-:Y:S01]  /*ee60*/  FMNMX.FTZ R6, R205, R6, !PT ;  /* 0x00000006cd067209 */ /* 0x000fe20007810000 */
[CC--:B------:R-:W-:Y:S01]  /*ee70*/  FFMA.FTZ R150, R0.reuse, R7.reuse, R150 ;  /* 0x0000000700967223 */ /* 0x0c0fe20000010096 */
[----:B------:R-:W-:Y:S01]  /*ee80*/  FMNMX.FTZ R4, R211, R4, !PT ;  /* 0x00000004d3047209 */ /* 0x000fe20007810000 */
[C---:B------:R-:W-:Y:S01]  /*ee90*/  FFMA.FTZ R144, R0.reuse, R7, R144 ;  /* 0x0000000700907223 */ /* 0x040fe20000010090 */
[----:B------:R-:W-:Y:S01]  /*eea0*/  FMNMX.FTZ R7, R207, R6, !PT ;  /* 0x00000006cf077209 */ /* 0x000fe20007810000 */
[CC--:B------:R-:W-:Y:S01]  /*eeb0*/  FFMA.FTZ R215, R0.reuse, R5.reuse, R215 ;  /* 0x0000000500d77223 */ /* 0x0c0fe200000100d7 */
[----:B------:R-:W-:Y:S01]  /*eec0*/  FMNMX.FTZ R4, R217, R4, !PT ;  /* 0x00000004d9047209 */ /* 0x000fe20007810000 */
[----:B------:R-:W-:Y:S01]  /*eed0*/  FFMA.FTZ R232, R0, R5, R232 ;  /* 0x0000000500e87223 */ /* 0x000fe200000100e8 */
        /* <DEDUP_REMOVED lines=10> */
[----:B------:R-:W-:Y:S01]  /*ef80*/  FFMA.FTZ R226, R0, R5, R226 ;  /* 0x0000000500e27223 */ /* 0x000fe200000100e2 */
[----:B------:R-:W-:Y:S01]  /*ef90*/  FMNMX.FTZ R9, R230, R7, !PT ;  /* 0x00000007e6097209 */ /* 0x000fe20007810000 */
[----:B------:R-:W-:Y:S01]  /*efa0*/  FFMA.FTZ R218, R0, R5, R218 ;  /* 0x0000000500da7223 */ /* 0x000fe200000100da */
[----:B------:R-:W-:Y:S02]  /*efb0*/  FMNMX.FTZ R7, R219, R4, !PT ;  /* 0x00000004db077209 */ /* 0x000fe40007810000 */
[----:B------:R-:W-:Y:S02]  /*efc0*/  IADD3 R5, R2, 0x29, RZ ;  /* 0x0000002902057810 */ /* 0x000fe40007ffe0ff */
[----:B------:R-:W-:Y:S02]  /*efd0*/  FMNMX.FTZ R9, R228, R9, !PT ;  /* 0x00000009e4097209 */ /* 0x000fe40007810000 */
[----:B------:R-:W-:Y:S02]  /*efe0*/  FMNMX.FTZ R7, R226, R7, !PT ;  /* 0x00000007e2077209 */ /* 0x000fe40007810000 */
[----:B------:R-:W-:Y:S02]  /*eff0*/  I2FP.F32.S32 R5, R5 ;  /* 0x0000000500057245 */ /* 0x000fe40000201400 */
[----:B------:R-:W-:Y:S02]  /*f000*/  FMNMX.FTZ R9, R218, R9, !PT ;  /* 0x00000009da097209 */ /* 0x000fe40007810000 */
[----:B------:R-:W-:Y:S01]  /*f010*/  FMNMX.FTZ R7, R224, R7, !PT ;  /* 0x00000007e0077209 */ /* 0x000fe20007810000 */
[----:B------:R-:W-:Y:S01]  /*f020*/  FFMA.FTZ R220, R0, R5, R220 ;  /* 0x0000000500dc7223 */ /* 0x000fe200000100dc */
[----:B------:R-:W-:Y:S01]  /*f030*/  FMNMX.FTZ R9, R216, R9, !PT ;  /* 0x00000009d8097209 */ /* 0x000fe20007810000 */
[----:B------:R-:W-:Y:S01]  /*f040*/  FFMA.FTZ R212, R0, R5, R212 ;  /* 0x0000000500d47223 */ /* 0x000fe200000100d4 */
[----:B------:R-:W-:Y:S02]  /*f050*/  FMNMX.FTZ R7, R222, R7, !PT ;  /* 0x00000007de077209 */ /* 0x000fe40007810000 */
[----:B------:R-:W-:Y:S02]  /*f060*/  FMNMX.FTZ R9, R214, R9, !PT ;  /* 0x00000009d6097209 */ /* 0x000fe40007810000 */
[----:B------:R-:W-:Y:S02]  /*f070*/  FMNMX.FTZ R7, R220, R7, !PT ;  /* 0x00000007dc077209 */ /* 0x000fe40007810000 */
        /* <DEDUP_REMOVED lines=8> */
[----:B------:R-:W-:Y:S02]  /*f100*/  IADD3 R5, R2, 0x48, RZ ;  /* 0x0000004802057810 */ /* 0x000fe40007ffe0ff */
[----:B------:R-:W-:Y:S02]  /*f110*/  FMNMX.FTZ R9, R200, R9, !PT ;  /* 0x00000009c8097209 */ /* 0x000fe40007810000 */
        /* <DEDUP_REMOVED lines=9> */
[C---:B------:R-:W-:Y:S02]  /*f1b0*/  IADD3 R5, R2.reuse, 0x51, RZ ;  /* 0x0000005102057810 */ /* 0x040fe40007ffe0ff */
[----:B------:R-:W-:Y:S02]  /*f1c0*/  IADD3 R11, R2, 0x50, RZ ;  /* 0x00000050020b7810 */ /* 0x000fe40007ffe0ff */
[----:B------:R-:W-:Y:S02]  /*f1d0*/  I2FP.F32.S32 R3, R3 ;  /* 0x0000000300037245 */ /* 0x000fe40000201400 */
[----:B------:R-:W-:Y:S02]  /*f1e0*/  FMNMX.FTZ R9, R152, R9, !PT ;  /* 0x0000000998097209 */ /* 0x000fe40007810000 */
[----:B------:R-:W-:Y:S01]  /*f1f0*/  FMNMX.FTZ R7, R150, R7, !PT ;  /* 0x0000000796077209 */ /* 0x000fe20007810000 */
[C---:B------:R-:W-:Y:S01]  /*f200*/  FFMA.FTZ R146, R0.reuse, R3, R146 ;  /* 0x0000000300927223 */ /* 0x040fe20000010092 */
[----:B------:R-:W-:Y:S01]  /*f210*/  I2FP.F32.S32 R5, R5 ;  /* 0x0000000500057245 */ /* 0x000fe20000201400 */
[----:B------:R-:W-:Y:S01]  /*f220*/  FFMA.FTZ R140, R0, R3, R140 ;  /* 0x00000003008c7223 */ /* 0x000fe2000001008c */
[----:B------:R-:W-:Y:S02]  /*f230*/  I2FP.F32.S32 R11, R11 ;  /* 0x0000000b000b7245 */ /* 0x000fe40000201400 */
[----:B------:R-:W-:Y:S01]  /*f240*/  FMNMX.FTZ R9, R144, R9, !PT ;  /* 0x0000000990097209 */ /* 0x000fe20007810000 */
[----:B------:R-:W-:Y:S01]  /*f250*/  FFMA.FTZ R136, R0, R5, R136 ;  /* 0x0000000500887223 */ /* 0x000fe20000010088 */
[----:B------:R-:W-:Y:S01]  /*f260*/  FMNMX.FTZ R7, R148, R7, !PT ;  /* 0x0000000794077209 */ /* 0x000fe20007810000 */
[----:B------:R-:W-:Y:S01]  /*f270*/  FFMA.FTZ R128, R0, R5, R128 ;  /* 0x0000000500807223 */ /* 0x000fe20000010080 */
[----:B------:R-:W-:Y:S01]  /*f280*/  IADD3 R3, R2, 0x58, RZ ;  /* 0x0000005802037810 */ /* 0x000fe20007ffe0ff */
[-C--:B------:R-:W-:Y:S01]  /*f290*/  FFMA.FTZ R138, R0, R11.reuse, R138 ;  /* 0x0000000b008a7223 */ /* 0x080fe2000001008a */
[----:B------:R-:W-:Y:S01]  /*f2a0*/  IADD3 R5, R2, 0x60, RZ ;  /* 0x0000006002057810 */ /* 0x000fe20007ffe0ff */
[----:B------:R-:W-:Y:S01]  /*f2b0*/  FFMA.FTZ R130, R0, R11, R130 ;  /* 0x0000000b00827223 */ /* 0x000fe20000010082 */
[----:B------:R-:W-:Y:S02]  /*f2c0*/  FMNMX.FTZ R9, R142, R9, !PT ;  /* 0x000000098e097209 */ /* 0x000fe40007810000 */
[----:B------:R-:W-:Y:S02]  /*f2d0*/  FMNMX.FTZ R7, R146, R7, !PT ;  /* 0x0000000792077209 */ /* 0x000fe40007810000 */
[----:B------:R-:W-:Y:S02]  /*f2e0*/  IADD3 R11, R2, 0x59, RZ ;  /* 0x00000059020b7810 */ /* 0x000fe40007ffe0ff */
[----:B------:R-:W-:Y:S02]  /*f2f0*/  I2FP.F32.S32 R3, R3 ;  /* 0x0000000300037245 */ /* 0x000fe40000201400 */
[----:B------:R-:W-:Y:S02]  /*f300*/  I2FP.F32.S32 R5, R5 ;  /* 0x0000000500057245 */ /* 0x000fe40000201400 */
[----:B------:R-:W-:Y:S01]  /*f310*/  FMNMX.FTZ R9, R140, R9, !PT ;  /* 0x000000098c097209 */ /* 0x000fe20007810000 */
[----:B------:R-:W-:Y:S01]  /*f320*/  FFMA.FTZ R134, R0, R3, R134 ;  /* 0x0000000300867223 */ /* 0x000fe20000010086 */
[----:B------:R-:W-:Y:S01]  /*f330*/  FMNMX.FTZ R7, R138, R7, !PT ;  /* 0x000000078a077209 */ /* 0x000fe20007810000 */
[C---:B------:R-:W-:Y:S01]  /*f340*/  FFMA.FTZ R58, R0.reuse, R5, R223 ;  /* 0x00000005003a7223 */ /* 0x040fe200000100df */
[----:B------:R-:W-:Y:S01]  /*f350*/  I2FP.F32.S32 R11, R11 ;  /* 0x0000000b000b7245 */ /* 0x000fe20000201400 */
[----:B------:R-:W-:Y:S01]  /*f360*/  FFMA.FTZ R120, R0, R5, R120 ;  /* 0x0000000500787223 */ /* 0x000fe20000010078 */
[----:B------:R-:W-:Y:S01]  /*f370*/  FMNMX.FTZ R9, R130, R9, !PT ;  /* 0x0000000982097209 */ /* 0x000fe20007810000 */
[----:B------:R-:W-:Y:S01]  /*f380*/  FFMA.FTZ R124, R0, R3, R124 ;  /* 0x00000003007c7223 */ /* 0x000fe2000001007c */
[----:B------:R-:W-:Y:S01]  /*f390*/  FMNMX.FTZ R7, R136, R7, !PT ;  /* 0x0000000788077209 */ /* 0x000fe20007810000 */
[-C--:B------:R-:W-:Y:S01]  /*f3a0*/  FFMA.FTZ R132, R0, R11.reuse, R132 ;  /* 0x0000000b00847223 */ /* 0x080fe20000010084 */
[----:B------:R-:W-:Y:S01]  /*f3b0*/  IADD3 R5, R2, 0x69, RZ ;  /* 0x0000006902057810 */ /* 0x000fe20007ffe0ff */
[----:B------:R-:W-:Y:S01]  /*f3c0*/  FFMA.FTZ R122, R0, R11, R122 ;  /* 0x0000000b007a7223 */ /* 0x000fe2000001007a */
[----:B------:R-:W-:Y:S02]  /*f3d0*/  IADD3 R3, R2, 0x61, RZ ;  /* 0x0000006102037810 */ /* 0x000fe40007ffe0ff */
[----:B------:R-:W-:Y:S02]  /*f3e0*/  FMNMX.FTZ R9, R128, R9, !PT ;  /* 0x0000000980097209 */ /* 0x000fe40007810000 */
[----:B------:R-:W-:Y:S02]  /*f3f0*/  FMNMX.FTZ R7, R134, R7, !PT ;  /* 0x0000000786077209 */ /* 0x000fe40007810000 */
[----:B------:R-:W-:Y:S02]  /*f400*/  I2FP.F32.S32 R5, R5 ;  /* 0x0000000500057245 */ /* 0x000fe40000201400 */
[----:B------:R-:W-:Y:S02]  /*f410*/  I2FP.F32.S32 R3, R3 ;  /* 0x0000000300037245 */ /* 0x000fe40000201400 */
[----:B------:R-:W-:Y:S01]  /*f420*/  IADD3 R11, R2, 0x68, RZ ;  /* 0x00000068020b7810 */ /* 0x000fe20007ffe0ff */
[----:B------:R-:W-:Y:S01]  /*f430*/  FFMA.FTZ R56, R0, R5, R56 ;  /* 0x0000000500387223 */ /* 0x000fe20000010038 */
[----:B------:R-:W-:Y:S01]  /*f440*/  FMNMX.FTZ R9, R124, R9, !PT ;  /* 0x000000097c097209 */ /* 0x000fe20007810000 */
[----:B------:R-:W-:Y:S01]  /*f450*/  FFMA.FTZ R108, R0, R5, R108 ;  /* 0x00000005006c7223 */ /* 0x000fe2000001006c */
[----:B------:R-:W-:Y:S01]  /*f460*/  FMNMX.FTZ R7, R132, R7, !PT ;  /* 0x0000000784077209 */ /* 0x000fe20007810000 */
[C---:B------:R-:W-:Y:S01]  /*f470*/  FFMA.FTZ R118, R0.reuse, R3, R225 ;  /* 0x0000000300767223 */ /* 0x040fe200000100e1 */
[----:B------:R-:W-:Y:S01]  /*f480*/  I2FP.F32.S32 R11, R11 ;  /* 0x0000000b000b7245 */ /* 0x000fe20000201400 */
[----:B------:R-:W-:Y:S01]  /*f490*/  FFMA.FTZ R114, R0, R3, R114 ;  /* 0x0000000300727223 */ /* 0x000fe20000010072 */
[----:B------:R-:W-:Y:S02]  /*f4a0*/  FMNMX.FTZ R5, R122, R9, !PT ;  /* 0x000000097a057209 */ /* 0x000fe40007810000 */
[----:B------:R-:W-:Y:S01]  /*f4b0*/  FMNMX.FTZ R9, R120, R7, !PT ;  /* 0x0000000778097209 */ /* 0x000fe20007810000 */
[-C--:B------:R-:W-:Y:S01]  /*f4c0*/  FFMA.FTZ R116, R0, R11.reuse, R227 ;  /* 0x0000000b00747223 */ /* 0x080fe200000100e3 */
[----:B------:R-:W-:Y:S01]  /*f4d0*/  IADD3 R3, R2, 0x70, RZ ;  /* 0x0000007002037810 */ /* 0x000fe20007ffe0ff */
[----:B------:R-:W-:Y:S01]  /*f4e0*/  FFMA.FTZ R112, R0, R11, R112 ;  /* 0x0000000b00707223 */ /* 0x000fe20000010070 */
[----:B------:R-:W-:Y:S02]  /*f4f0*/  FMNMX.FTZ R7, R58, R5, !PT ;  /* 0x000000053a077209 */ /* 0x000fe40007810000 */
[----:B------:R-:W-:Y:S02]  /*f500*/  FMNMX.FTZ R9, R118, R9, !PT ;  /* 0x0000000976097209 */ /* 0x000fe40007810000 */
[----:B------:R-:W-:Y:S02]  /*f510*/  IADD3 R11, R2, 0x71, RZ ;  /* 0x00000071020b7810 */ /* 0x000fe40007ffe0ff */
[----:B------:R-:W-:Y:S02]  /*f520*/  I2FP.F32.S32 R3, R3 ;  /* 0x0000000300037245 */ /* 0x000fe40000201400 */
[----:B------:R-:W-:Y:S02]  /*f530*/  FMNMX.FTZ R7, R114, R7, !PT ;  /* 0x0000000772077209 */ /* 0x000fe40007810000 */
[----:B------:R-:W-:Y:S01]  /*f540*/  FMNMX.FTZ R9, R116, R9, !PT ;  /* 0x0000000974097209 */ /* 0x000fe20007810000 */
[C---:B------:R-:W-:Y:S01]  /*f550*/  FFMA.FTZ R106, R0.reuse, R3, R106 ;  /* 0x00000003006a7223 */ /* 0x040fe2000001006a */
[----:B------:R-:W-:Y:S01]  /*f560*/  I2FP.F32.S32 R11, R11 ;  /* 0x0000000b000b7245 */ /* 0x000fe20000201400 */
[----:B------:R-:W-:Y:S01]  /*f570*/  FFMA.FTZ R66, R0, R3, R231 ;  /* 0x0000000300427223 */ /* 0x000fe200000100e7 */
[----:B------:R-:W-:Y:S02]  /*f580*/  IADD3 R5, R2, 0x78, RZ ;  /* 0x0000007802057810 */ /* 0x000fe40007ffe0ff */
[----:B------:R-:W-:Y:S01]  /*f590*/  FMNMX.FTZ R7, R112, R7, !PT ;  /* 0x0000000770077209 */ /* 0x000fe20007810000 */
[----:B------:R-:W-:Y:S01]  /*f5a0*/  FFMA.FTZ R104, R0, R11, R104 ;  /* 0x0000000b00687223 */ /* 0x000fe20000010068 */
[----:B------:R-:W-:Y:S01]  /*f5b0*/  FMNMX.FTZ R9, R56, R9, !PT ;  /* 0x0000000938097209 */ /* 0x000fe20007810000 */
[----:B------:R-:W-:Y:S01]  /*f5c0*/  FFMA.FTZ R64, R0, R11, R229 ;  /* 0x0000000b00407223 */ /* 0x000fe200000100e5 */
[----:B------:R-:W-:Y:S02]  /*f5d0*/  I2FP.F32.S32 R5, R5 ;  /* 0x0000000500057245 */ /* 0x000fe40000201400 */
[----:B------:R-:W-:Y:S02]  /*f5e0*/  IADD3 R3, R2, 0x79, RZ ;  /* 0x0000007902037810 */ /* 0x000fe40007ffe0ff */
[----:B------:R-:W-:Y:S01]  /*f5f0*/  FMNMX.FTZ R7, R108, R7, !PT ;  /* 0x000000076c077209 */ /* 0x000fe20007810000 */
[----:B------:R-:W-:Y:S01]  /*f600*/  FFMA.FTZ R37, R0, R5, R37 ;  /* 0x0000000500257223 */ /* 0x000fe20000010025 */
[----:B------:R-:W-:Y:S01]  /*f610*/  FMNMX.FTZ R9, R106, R9, !PT ;  /* 0x000000096a097209 */ /* 0x000fe20007810000 */
[----:B------:R-:W-:Y:S01]  /*f620*/  FFMA.FTZ R62, R0, R5, R62 ;  /* 0x00000005003e7223 */ /* 0x000fe2000001003e */
        /* <DEDUP_REMOVED lines=33> */
[----:B------:R-:W-:Y:S03]  /*f840*/  FFMA.FTZ R125, R56, UR4, -R65 ;  /* 0x00000004387d7c23 */ /* 0x000fe60008010841 */
[----:B------:R-:W2:Y:S01]  /*f850*/  MUFU.EX2 R39, R39 ;  /* 0x0000002700277308 */ /* 0x000ea20000000800 */
[--C-:B------:R-:W-:Y:S01]  /*f860*/  FFMA.FTZ R57, R197, UR4, -R63.reuse ;  /* 0x00000004c5397c23 */ /* 0x100fe2000801083f */
[--C-:B------:R-:W-:Y:S01]  /*f870*/  FFMA.FTZ R105, R199, UR4, -R63.reuse ;  /* 0x00000004c7697c23 */ /* 0x100fe2000801083f */
[--C-:B------:R-:W-:Y:S01]  /*f880*/  FFMA.FTZ R110, R205, UR4, -R63.reuse ;  /* 0x00000004cd6e7c23 */ /* 0x100fe2000801083f */
[----:B------:R-:W-:Y:S01]  /*f890*/  FFMA.FTZ R67, R207, UR4, -R63 ;  /* 0x00000004cf437c23 */ /* 0x000fe2000801083f */
[----:B------:R-:W-:Y:S01]  /*f8a0*/  FFMA.FTZ R123, R118, UR4, -R65 ;  /* 0x00000004767b7c23 */ /* 0x000fe20008010841 */
[----:B------:R-:W-:Y:S01]  /*f8b0*/  FFMA.FTZ R118, R58, UR4, -R63 ;  /* 0x000000043a767c23 */ /* 0x000fe2000801083f */
[----:B------:R-:W-:Y:S03]  /*f8c0*/  FFMA.FTZ R217, R217, UR4, -R65 ;  /* 0x00000004d9d97c23 */ /* 0x000fe60008010841 */
[----:B------:R-:W-:Y:S01]  /*f8d0*/  MUFU.EX2 R126, R126 ;  /* 0x0000007e007e7308 */ /* 0x000fe20000000800 */
[C---:B-1----:R-:W-:Y:S01]  /*f8e0*/  FMUL.FTZ R8, R38.reuse, R92 ;  /* 0x0000005c26087220 */ /* 0x042fe20000410000 */
[C---:B------:R-:W-:Y:S01]  /*f8f0*/  FMUL.FTZ R9, R38.reuse, R93 ;  /* 0x0000005d26097220 */ /* 0x040fe20000410000 */
[C---:B------:R-:W-:Y:S01]  /*f900*/  FMUL.FTZ R4, R38.reuse, R96 ;  /* 0x0000006026047220 */ /* 0x040fe20000410000 */
[C---:B------:R-:W-:Y:S01]  /*f910*/  FMUL.FTZ R5, R38.reuse, R97 ;  /* 0x0000006126057220 */ /* 0x040fe20000410000 */
[C---:B------:R-:W-:Y:S01]  /*f920*/  FMUL.FTZ R12, R38.reuse, R88 ;  /* 0x00000058260c7220 */ /* 0x040fe20000410000 */
[C---:B------:R-:W-:Y:S01]  /*f930*/  FMUL.FTZ R13, R38.reuse, R89 ;  /* 0x00000059260d7220 */ /* 0x040fe20000410000 */
[----:B------:R-:W-:Y:S03]  /*f940*/  FMUL.FTZ R24, R38, R76 ;  /* 0x0000004c26187220 */ /* 0x000fe60000410000 */
[----:B------:R-:W1:Y:S01]  /*f950*/  MUFU.EX2 R107, R107 ;  /* 0x0000006b006b7308 */ /* 0x000e620000000800 */
[C---:B--2---:R-:W-:Y:S01]  /*f960*/  FMUL.FTZ R10, R39.reuse, R94 ;  /* 0x0000005e270a7220 */ /* 0x044fe20000410000 */
[C---:B------:R-:W-:Y:S01]  /*f970*/  FMUL.FTZ R11, R39.reuse, R95 ;  /* 0x0000005f270b7220 */ /* 0x040fe20000410000 */
[--C-:B------:R-:W-:Y:S01]  /*f980*/  FFMA.FTZ R76, R48, UR4, -R63.reuse ;  /* 0x00000004304c7c23 */ /* 0x100fe2000801083f */
[----:B------:R-:W-:Y:S01]  /*f990*/  LDSM.16.MT88.4 R92, [R166+0x9800] ;  /* 0x00980000a65c783b */ /* 0x000fe20000004200 */
[C---:B------:R-:W-:Y:S01]  /*f9a0*/  FMUL.FTZ R25, R38.reuse, R77 ;  /* 0x0000004d26197220 */ /* 0x040fe20000410000 */
[C---:B------:R-:W-:Y:S01]  /*f9b0*/  FMUL.FTZ R31, R39.reuse, R75 ;  /* 0x0000004b271f7220 */ /* 0x040fe20000410000 */
[C---:B------:R-:W-:Y:S03]  /*f9c0*/  FMUL.FTZ R28, R38.reuse, R72 ;  /* 0x00000048261c7220 */ /* 0x040fe60000410000 */
[----:B------:R-:W-:Y:S01]  /*f9d0*/  MUFU.EX2 R101, R101 ;  /* 0x0000006500657308 */ /* 0x000fe20000000800 */
[----:B------:R-:W-:Y:S01]  /*f9e0*/  FMUL.FTZ R29, R38, R73 ;  /* 0x00000049261d7220 */ /* 0x000fe20000410000 */
[C---:B------:R-:W-:Y:S01]  /*f9f0*/  FMUL.FTZ R30, R39.reuse, R74 ;  /* 0x0000004a271e7220 */ /* 0x040fe20000410000 */
[C---:B------:R-:W-:Y:S01]  /*fa00*/  FMUL.FTZ R6, R39.reuse, R98 ;  /* 0x0000006227067220 */ /* 0x040fe20000410000 */
[----:B------:R-:W2:Y:S01]  /*fa10*/  LDSM.16.MT88.4 R48, [R166+0x6800] ;  /* 0x00680000a630783b */ /* 0x000ea20000004200 */
[C---:B------:R-:W-:Y:S01]  /*fa20*/  FMUL.FTZ R7, R39.reuse, R99 ;  /* 0x0000006327077220 */ /* 0x040fe20000410000 */
[C---:B------:R-:W-:Y:S01]  /*fa30*/  FMUL.FTZ R14, R39.reuse, R90 ;  /* 0x0000005a270e7220 */ /* 0x040fe20000410000 */
[----:B------:R-:W-:Y:S03]  /*fa40*/  FMUL.FTZ R15, R39, R91 ;  /* 0x0000005b270f7220 */ /* 0x000fe60000410000 */
[----:B------:R-:W3:Y:S01]  /*fa50*/  MUFU.EX2 R100, R100 ;  /* 0x0000006400647308 */ /* 0x000ee20000000800 */
[----:B-1----:R-:W-:Y:S01]  /*fa60*/  F2FP.BF16.F32.PACK_AB R41, R107, R126 ;  /* 0x0000007e6b29723e */ /* 0x002fe200000010ff */
[C---:B------:R-:W-:Y:S01]  /*fa70*/  FMUL.FTZ R26, R39.reuse, R78 ;  /* 0x0000004e271a7220 */ /* 0x040fe20000410000 */
[----:B------:R-:W-:Y:S01]  /*fa80*/  FMUL.FTZ R27, R39, R79 ;  /* 0x0000004f271b7220 */ /* 0x000fe20000410000 */
[--C-:B------:R-:W-:Y:S01]  /*fa90*/  FFMA.FTZ R75, R232, UR4, -R63.reuse ;  /* 0x00000004e84b7c23 */ /* 0x100fe2000801083f */
[----:B------:R-:W-:Y:S01]  /*faa0*/  FFMA.FTZ R73, R230, UR4, -R63 ;  /* 0x00000004e6497c23 */ /* 0x000fe2000801083f */
[--C-:B------:R-:W-:Y:S01]  /*fab0*/  FFMA.FTZ R221, R221, UR4, -R65.reuse ;  /* 0x00000004dddd7c23 */ /* 0x100fe20008010841 */
[----:B------:R-:W-:Y:S03]  /*fac0*/  FFMA.FTZ R219, R219, UR4, -R65 ;  /* 0x00000004dbdb7c23 */ /* 0x000fe60008010841 */
[----:B------:R-:W-:Y:S01]  /*fad0*/  MUFU.EX2 R57, R57 ;  /* 0x0000003900397308 */ /* 0x000fe20000000800 */
[--C-:B------:R-:W-:Y:S01]  /*fae0*/  FFMA.FTZ R79, R216, UR4, -R63.reuse ;  /* 0x00000004d84f7c23 */ /* 0x100fe2000801083f */
[--C-:B------:R-:W-:Y:S01]  /*faf0*/  FFMA.FTZ R78, R214, UR4, -R63.reuse ;  /* 0x00000004d64e7c23 */ /* 0x100fe2000801083f */
[----:B------:R-:W-:Y:S01]  /*fb00*/  FFMA.FTZ R77, R212, UR4, -R63 ;  /* 0x00000004d44d7c23 */ /* 0x000fe2000801083f */
[--C-:B------:R-:W-:Y:S01]  /*fb10*/  FFMA.FTZ R89, R210, UR4, -R65.reuse ;  /* 0x00000004d2597c23 */ /* 0x100fe20008010841 */
[----:B------:R-:W-:Y:S01]  /*fb20*/  FFMA.FTZ R88, R208, UR4, -R65 ;  /* 0x00000004d0587c23 */ /* 0x000fe20008010841 */
[----:B------:R-:W-:Y:S01]  /*fb30*/  FFMA.FTZ R90, R202, UR4, -R63 ;  /* 0x00000004ca5a7c23 */ /* 0x000fe2000801083f */
[--C-:B------:R-:W-:Y:S03]  /*fb40*/  FFMA.FTZ R99, R154, UR4, -R65.reuse ;  /* 0x000000049a637c23 */ /* 0x100fe60008010841 */
[----:B------:R-:W1:Y:S01]  /*fb50*/  MUFU.EX2 R105, R105 ;  /* 0x0000006900697308 */ /* 0x000e620000000800 */
        /* <DEDUP_REMOVED lines=10> */
[--C-:B------:R-:W-:Y:S01]  /*fc00*/  FFMA.FTZ R128, R128, UR4, -R63.reuse ;  /* 0x0000000480807c23 */ /* 0x100fe2000801083f */
[--C-:B------:R-:W-:Y:S01]  /*fc10*/  FFMA.FTZ R121, R124, UR4, -R63.reuse ;  /* 0x000000047c797c23 */ /* 0x100fe2000801083f */
[----:B------:R-:W-:Y:S01]  /*fc20*/  FFMA.FTZ R122, R122, UR4, -R63 ;  /* 0x000000047a7a7c23 */ /* 0x000fe2000801083f */
[----:B------:R-:W-:Y:S01]  /*fc30*/  FFMA.FTZ R126, R39, R192, R126 ;  /* 0x000000c0277e7223 */ /* 0x000fe2000001007e */
[----:B------:R-:W-:Y:S03]  /*fc40*/  FFMA.FTZ R120, R120, UR4, -R65 ;  /* 0x0000000478787c23 */ /* 0x000fe60008010841 */
[----:B------:R-:W3:Y:S01]  /*fc50*/  MUFU.EX2 R67, R67 ;  /* 0x0000004300437308 */ /* 0x000ee20000000800 */
[----:B-1----:R-:W-:Y:S01]  /*fc60*/  F2FP.BF16.F32.PACK_AB R40, R105, R57 ;  /* 0x000000396928723e */ /* 0x002fe200000010ff */
[----:B------:R-:W-:Y:S01]  /*fc70*/  FFMA.FTZ R72, R228, UR4, -R63 ;  /* 0x00000004e4487c23 */ /* 0x000fe2000801083f */
[----:B------:R-:W-:Y:S01]  /*fc80*/  FADD.FTZ R126, R107, R126 ;  /* 0x0000007e6b7e7221 */ /* 0x000fe20000010000 */
[----:B------:R-:W-:Y:S01]  /*fc90*/  FFMA.FTZ R116, R116, UR4, -R65 ;  /* 0x0000000474747c23 */ /* 0x000fe20008010841 */
[--C-:B------:R-:W-:Y:S01]  /*fca0*/  FFMA.FTZ R112, R112, UR4, -R63.reuse ;  /* 0x0000000470707c23 */ /* 0x100fe2000801083f */
[--C-:B------:R-:W-:Y:S01]  /*fcb0*/  FFMA.FTZ R127, R108, UR4, -R63.reuse ;  /* 0x000000046c7f7c23 */ /* 0x100fe2000801083f */
[----:B------:R-:W-:Y:S03]  /*fcc0*/  FFMA.FTZ R114, R114, UR4, -R63 ;  /* 0x0000000472727c23 */ /* 0x000fe6000801083f */
        /* <DEDUP_REMOVED lines=8> */
[----:B------:R-:W-:Y:S01]  /*fd50*/  MUFU.EX2 R76, R76 ;  /* 0x0000004c004c7308 */ /* 0x000fe20000000800 */
[----:B---3--:R-:W-:Y:S01]  /*fd60*/  F2FP.BF16.F32.PACK_AB R42, R67, R110 ;  /* 0x0000006e432a723e */ /* 0x008fe200000010ff */
[--C-:B------:R-:W-:Y:S01]  /*fd70*/  FFMA.FTZ R140, R140, UR4, -R63.reuse ;  /* 0x000000048c8c7c23 */ /* 0x100fe2000801083f */
[----:B------:R-:W-:Y:S01]  /*fd80*/  FFMA.FTZ R66, R66, UR4, -R63 ;  /* 0x0000000442427c23 */ /* 0x000fe2000801083f */
[----:B------:R-:W-:Y:S02]  /*fd90*/  ISETP.GT.AND P0, PT, R178, 0x1, PT ;  /* 0x00000001b200780c */ /* 0x000fe40003f04270 */
[----:B------:R-:W-:Y:S04]  /*fda0*/  MOV R178, R60 ;  /* 0x0000003c00b27202 */ /* 0x000fe80000000f00 */
[----:B------:R-:W-:Y:S01]  /*fdb0*/  MUFU.EX2 R75, R75 ;  /* 0x0000004b004b7308 */ /* 0x000fe20000000800 */
[C---:B------:R-:W-:Y:S06]  /*fdc0*/  HMMA.16816.F32.BF16 R4, R40.reuse, R16, R4 ;  /* 0x000000102804723c */ /* 0x040fec0000041804 */
[C---:B------:R-:W-:Y:S03]  /*fdd0*/  HMMA.16816.F32.BF16 R8, R40.reuse, R18, R8 ;  /* 0x000000122808723c */ /* 0x040fe60000041808 */
[----:B------:R-:W-:Y:S02]  /*fde0*/  MUFU.EX2 R73, R73 ;  /* 0x0000004900497308 */ /* 0x000fe40000000800 */
[C---:B------:R-:W-:Y:S01]  /*fdf0*/  FMUL.FTZ R17, R38.reuse, R85 ;  /* 0x0000005526117220 */ /* 0x040fe20000410000 */
[C---:B------:R-:W-:Y:S01]  /*fe00*/  FMUL.FTZ R16, R38.reuse, R84 ;  /* 0x0000005426107220 */ /* 0x040fe20000410000 */
[C---:B------:R-:W-:Y:S01]  /*fe10*/  FMUL.FTZ R18, R39.reuse, R86 ;  /* 0x0000005627127220 */ /* 0x040fe20000410000 */
[----:B------:R-:W-:Y:S05]  /*fe20*/  FMUL.FTZ R19, R39, R87 ;  /* 0x0000005727137220 */ /* 0x000fea0000410000 */
[----:B------:R-:W-:Y:S01]  /*fe30*/  MUFU.EX2 R72, R72 ;  /* 0x0000004800487308 */ /* 0x000fe20000000800 */
[C---:B------:R-:W-:Y:S03]  /*fe40*/  HMMA.16816.F32.BF16 R12, R40.reuse, R20, R12 ;  /* 0x00000014280c723c */ /* 0x040fe6000004180c */
[--C-:B------:R-:W-:Y:S03]  /*fe50*/  FFMA.FTZ R84, R215, UR4, -R65.reuse ;  /* 0x00000004d7547c23 */ /* 0x100fe60008010841 */
[C---:B------:R-:W-:Y:S03]  /*fe60*/  HMMA.16816.F32.BF16 R16, R40.reuse, R22, R16 ;  /* 0x000000162810723c */ /* 0x040fe60000041810 */
[----:B------:R-:W-:Y:S02]  /*fe70*/  MUFU.EX2 R87, R217 ;  /* 0x000000d900577308 */ /* 0x000fe40000000800 */
[C---:B------:R-:W-:Y:S01]  /*fe80*/  FMUL.FTZ R20, R38.reuse, R80 ;  /* 0x0000005026147220 */ /* 0x040fe20000410000 */
[----:B------:R-:W-:Y:S01]  /*fe90*/  FMUL.FTZ R21, R38, R81 ;  /* 0x0000005126157220 */ /* 0x000fe20000410000 */
[C---:B------:R-:W-:Y:S01]  /*fea0*/  FMUL.FTZ R22, R39.reuse, R82 ;  /* 0x0000005227167220 */ /* 0x040fe20000410000 */
[C---:B------:R-:W-:Y:S05]  /*feb0*/  FMUL.FTZ R23, R39.reuse, R83 ;  /* 0x0000005327177220 */ /* 0x040fea0000410000 */
[----:B------:R-:W1:Y:S01]  /*fec0*/  MUFU.EX2 R84, R84 ;  /* 0x0000005400547308 */ /* 0x000e620000000800 */
        /* <DEDUP_REMOVED lines=11> */
[C---:B------:R-:W-:Y:S04]  /*ff80*/  HMMA.16816.F32.BF16 R28, R40.reuse, R44, R28 ;  /* 0x0000002c281c723c */ /* 0x040fe8000004181c */
[----:B------:R-:W-:Y:S01]  /*ff90*/  MUFU.EX2 R79, R79 ;  /* 0x0000004f004f7308 */ /* 0x000fe20000000800 */
[--C-:B------:R-:W-:Y:S01]  /*ffa0*/  FFMA.FTZ R71, R226, UR4, -R65.reuse ;  /* 0x00000004e2477c23 */ /* 0x100fe20008010841 */
[--C-:B------:R-:W-:Y:S01]  /*ffb0*/  FFMA.FTZ R68, R224, UR4, -R65.reuse ;  /* 0x00000004e0447c23 */ /* 0x100fe20008010841 */
[----:B------:R-:W-:Y:S01]  /*ffc0*/  HMMA.16816.F32.BF16 R32, R40, R46, R32 ;  /* 0x0000002e2820723c */ /* 0x000fe20000041820 */
[----:B------:R-:W4:Y:S06]  /*ffd0*/  LDSM.16.MT88.4 R44, [R163+0x6800] ;  /* 0x00680000a32c783b */ /* 0x000f2c0000004200 */
[----:B------:R-:W-:Y:S01]  /*ffe0*/  MUFU.EX2 R71, R71 ;  /* 0x0000004700477308 */ /* 0x000fe20000000800 */
[--C-:B------:R-:W-:Y:S03]  /*fff0*/  FFMA.FTZ R69, R222, UR4, -R65.reuse ;  /* 0x00000004de457c23 */ /* 0x100fe60008010841 */
[----:B-1----:R-:W-:Y:S01]  /*10000*/  F2FP.BF16.F32.PACK_AB R41, R84, R87 ;  /* 0x000000575429723e */ /* 0x002fe200000010ff */
[----:B------:R-:W-:Y:S01]  /*10010*/  FFMA.FTZ R70, R220, UR4, -R65 ;  /* 0x00000004dc467c23 */ /* 0x000fe20008010841 */
[----:B---3--:R-:W-:Y:S01]  /*10020*/  F2FP.BF16.F32.PACK_AB R43, R74, R81 ;  /* 0x000000514a2b723e */ /* 0x008fe200000010ff */
[----:B------:R-:W-:Y:S03]  /*10030*/  FFMA.FTZ R38, R38, R193, R57 ;  /* 0x000000c126267223 */ /* 0x000fe60000010039 */
[----:B------:R-:W1:Y:S01]  /*10040*/  MUFU.EX2 R68, R68 ;  /* 0x0000004400447308 */ /* 0x000e620000000800 */
[----:B------:R-:W-:Y:S01]  /*10050*/  F2FP.BF16.F32.PACK_AB R40, R75, R76 ;  /* 0x0000004c4b28723e */ /* 0x000fe200000010ff */
[----:B------:R-:W-:Y:S01]  /*10060*/  LDSM.16.MT88.4 R56, [R163+0x8800] ;  /* 0x00880000a338783b */ /* 0x000fe20000004200 */
[----:B------:R-:W-:Y:S01]  /*10070*/  F2FP.BF16.F32.PACK_AB R42, R72, R73 ;  /* 0x00000049482a723e */ /* 0x000fe200000010ff */
[----:B------:R-:W-:Y:S01]  /*10080*/  FADD.FTZ R39, R101, R126 ;  /* 0x0000007e65277221 */ /* 0x000fe20000010000 */
[----:B------:R-:W-:Y:S05]  /*10090*/  FADD.FTZ R105, R105, R38 ;  /* 0x0000002669697221 */ /* 0x000fea0000010000 */
[----:B------:R-:W-:Y:S01]  /*100a0*/  MUFU.EX2 R69, R69 ;  /* 0x0000004500457308 */ /* 0x000fe20000000800 */
[----:B------:R-:W-:Y:S01]  /*100b0*/  FADD.FTZ R38, R100, R39 ;  /* 0x0000002764267221 */ /* 0x000fe20000010000 */
[C---:B--2---:R-:W-:Y:S03]  /*100c0*/  HMMA.16816.F32.BF16 R4, R40.reuse, R48, R4 ;  /* 0x000000302804723c */ /* 0x044fe60000041804 */
[----:B------:R-:W-:Y:S01]  /*100d0*/  FADD.FTZ R87, R87, R38 ;  /* 0x0000002657577221 */ /* 0x000fe20000010000 */
[--C-:B------:R-:W-:Y:S01]  /*100e0*/  FFMA.FTZ R38, R37, UR4, -R65.reuse ;  /* 0x0000000425267c23 */ /* 0x100fe20008010841 */
[----:B------:R-:W-:Y:S03]  /*100f0*/  FFMA.FTZ R100, R104, UR4, -R65 ;  /* 0x0000000468647c23 */ /* 0x000fe60008010841 */
[----:B------:R-:W2:Y:S01]  /*10100*/  MUFU.EX2 R70, R70 ;  /* 0x0000004600467308 */ /* 0x000ea20000000800 */
[C---:B------:R-:W-:Y:S01]  /*10110*/  HMMA.16816.F32.BF16 R8, R40.reuse, R50, R8 ;  /* 0x000000322808723c */ /* 0x040fe20000041808 */
[----:B------:R-:W3:Y:S02]  /*10120*/  LDSM.16.MT88.4 R48, [R162+0x6800] ;  /* 0x00680000a230783b */ /* 0x000ee40000004200 */
[----:B------:R-:W-:Y:S01]  /*10130*/  FADD.FTZ R84, R84, R87 ;  /* 0x0000005754547221 */ /* 0x000fe20000010000 */
[----:B------:R-:W-:Y:S02]  /*10140*/  FFMA.FTZ R65, R36, UR4, -R65 ;  /* 0x0000000424417c23 */ /* 0x000fe40008010841 */
[C---:B------:R-:W-:Y:S03]  /*10150*/  HMMA.16816.F32.BF16 R12, R40.reuse, R52, R12 ;  /* 0x00000034280c723c */ /* 0x040fe6000004180c */
[----:B------:R-:W-:Y:S02]  /*10160*/  MUFU.EX2 R78, R78 ;  /* 0x0000004e004e7308 */ /* 0x000fe40000000800 */
[----:B------:R-:W-:Y:S01]  /*10170*/  FADD.FTZ R81, R81, R84 ;  /* 0x0000005451517221 */ /* 0x000fe20000010000 */
[C---:B------:R-:W-:Y:S01]  /*10180*/  HMMA.16816.F32.BF16 R16, R40.reuse, R54, R16 ;  /* 0x000000362810723c */ /* 0x040fe20000041810 */
[----:B------:R-:W-:Y:S06]  /*10190*/  LDSM.16.MT88.4 R52, [R164+0x7000] ;  /* 0x00700000a434783b */ /* 0x000fec0000004200 */
[----:B------:R-:W5:Y:S01]  /*101a0*/  MUFU.EX2 R77, R77 ;  /* 0x0000004d004d7308 */ /* 0x000f620000000800 */
[----:B------:R-:W-:Y:S01]  /*101b0*/  FADD.FTZ R110, R110, R105 ;  /* 0x000000696e6e7221 */ /* 0x000fe20000010000 */
[C---:B----4-:R-:W-:Y:S01]  /*101c0*/  HMMA.16816.F32.BF16 R20, R40.reuse, R44, R20 ;  /* 0x0000002c2814723c */ /* 0x050fe20000041814 */
[----:B------:R-:W-:Y:S07]  /*101d0*/  LDSM.16.MT88.4 R84, [R164+0x9800] ;  /* 0x00980000a454783b */ /* 0x000fee0000004200 */
[----:B------:R-:W-:Y:S01]  /*101e0*/  MUFU.EX2 R89, R89 ;  /* 0x0000005900597308 */ /* 0x000fe20000000800 */
[C---:B------:R-:W-:Y:S01]  /*101f0*/  HMMA.16816.F32.BF16 R24, R40.reuse, R46, R24 ;  /* 0x0000002e2818723c */ /* 0x040fe20000041818 */
[----:B------:R-:W4:Y:S02]  /*10200*/  LDSM.16.MT88.4 R44, [R166+0x7000] ;  /* 0x00700000a62c783b */ /* 0x000f240000004200 */
[----:B------:R-:W-:Y:S06]  /*10210*/  FADD.FTZ R67, R67, R110 ;  /* 0x0000006e43437221 */ /* 0x000fec0000010000 */
[----:B------:R-:W4:Y:S02]  /*10220*/  MUFU.EX2 R88, R88 ;  /* 0x0000005800587308 */ /* 0x000f240000000800 */
[----:B------:R-:W-:Y:S01]  /*10230*/  FADD.FTZ R74, R74, R81 ;  /* 0x000000514a4a7221 */ /* 0x000fe20000010000 */
[----:B------:R-:W-:Y:S07]  /*10240*/  FADD.FTZ R76, R76, R67 ;  /* 0x000000434c4c7221 */ /* 0x000fee0000010000 */
[----:B------:R-:W-:Y:S01]  /*10250*/  MUFU.EX2 R83, R83 ;  /* 0x0000005300537308 */ /* 0x000fe20000000800 */
[----:B------:R-:W-:Y:S01]  /*10260*/  FADD.FTZ R76, R75, R76 ;  /* 0x0000004c4b4c7221 */ /* 0x000fe20000010000 */
[C---:B---3--:R-:W-:Y:S08]  /*10270*/  HMMA.16816.F32.BF16 R28, R40.reuse, R48, R28 ;  /* 0x00000030281c723c */ /* 0x048ff0000004181c */
[----:B------:R-:W3:Y:S01]  /*10280*/  MUFU.EX2 R82, R82 ;  /* 0x0000005200527308 */ /* 0x000ee20000000800 */
[----:B------:R-:W-:Y:S01]  /*10290*/  HMMA.16816.F32.BF16 R32, R40, R50, R32 ;  /* 0x000000322820723c */ /* 0x000fe20000041820 */
[----:B------:R-:W3:Y:S08]  /*102a0*/  LDSM.16.MT88.4 R48, [R163+0x7000] ;  /* 0x00700000a330783b */ /* 0x000ef00000004200 */
[----:B------:R-:W-:Y:S02]  /*102b0*/  MUFU.EX2 R90, R90 ;  /* 0x0000005a005a7308 */ /* 0x000fe40000000800 */
[----:B-1----:R-:W-:Y:S02]  /*102c0*/  F2FP.BF16.F32.PACK_AB R41, R68, R71 ;  /* 0x000000474429723e */ /* 0x002fe400000010ff */
[----:B--2---:R-:W-:Y:S01]  /*102d0*/  F2FP.BF16.F32.PACK_AB R43, R70, R69 ;  /* 0x00000045462b723e */ /* 0x004fe200000010ff */
[----:B------:R-:W-:Y:S01]  /*102e0*/  FADD.FTZ R71, R71, R74 ;  /* 0x0000004a47477221 */ /* 0x000fe20000010000 */
[----:B------:R-:W-:Y:S02]  /*102f0*/  F2FP.BF16.F32.PACK_AB R40, R79, R80 ;  /* 0x000000504f28723e */ /* 0x000fe400000010ff */
[----:B-----5:R-:W-:Y:S02]  /*10300*/  F2FP.BF16.F32.PACK_AB R42, R77, R78 ;  /* 0x0000004e4d2a723e */ /* 0x020fe400000010ff */
[----:B------:R-:W-:Y:S01]  /*10310*/  MUFU.EX2 R138, R138 ;  /* 0x0000008a008a7308 */ /* 0x000fe20000000800 */
[----:B------:R-:W-:Y:S04]  /*10320*/  FADD.FTZ R68, R68, R71 ;  /* 0x0000004744447221 */ /* 0x000fe80000010000 */
[----:B------:R-:W-:Y:S01]  /*10330*/  FADD.FTZ R69, R69, R68 ;  /* 0x0000004445457221 */ /* 0x000fe20000010000 */
[C---:B----4-:R-:W-:Y:S04]  /*10340*/  HMMA.16816.F32.BF16 R4, R40.reuse, R44, R4 ;  /* 0x0000002c2804723c */ /* 0x050fe80000041804 */
[----:B------:R-:W-:Y:S01]  /*10350*/  MUFU.EX2 R115, R115 ;  /* 0x0000007300737308 */ /* 0x000fe20000000800 */
[----:B------:R-:W-:Y:S01]  /*10360*/  FADD.FTZ R70, R70, R69 ;  /* 0x0000004546467221 */ /* 0x000fe20000010000 */
[C---:B------:R-:W-:Y:S01]  /*10370*/  HMMA.16816.F32.BF16 R8, R40.reuse, R46, R8 ;  /* 0x0000002e2808723c */ /* 0x040fe20000041808 */
[----:B------:R-:W1:Y:S07]  /*10380*/  LDSM.16.MT88.4 R44, [R162+0x7000] ;  /* 0x00700000a22c783b */ /* 0x000e6e0000004200 */
[----:B------:R-:W-:Y:S01]  /*10390*/  MUFU.EX2 R134, R134 ;  /* 0x0000008600867308 */ /* 0x000fe20000000800 */
[C---:B------:R-:W-:Y:S06]  /*103a0*/  HMMA.16816.F32.BF16 R12, R40.reuse, R52, R12 ;  /* 0x00000034280c723c */ /* 0x040fec000004180c */
[C---:B------:R-:W-:Y:S01]  /*103b0*/  HMMA.16816.F32.BF16 R16, R40.reuse, R54, R16 ;  /* 0x000000362810723c */ /* 0x040fe20000041810 */
[----:B------:R-:W2:Y:S02]  /*103c0*/  LDSM.16.MT88.4 R52, [R166+0x7800] ;  /* 0x00780000a634783b */ /* 0x000ea40000004200 */
[----:B------:R-:W-:Y:S03]  /*103d0*/  MUFU.EX2 R117, R117 ;  /* 0x0000007500757308 */ /* 0x000fe60000000800 */
[C---:B---3--:R-:W-:Y:S07]  /*103e0*/  HMMA.16816.F32.BF16 R20, R40.reuse, R48, R20 ;  /* 0x000000302814723c */ /* 0x048fee0000041814 */
[----:B------:R-:W-:Y:S01]  /*103f0*/  MUFU.EX2 R119, R119 ;  /* 0x0000007700777308 */ /* 0x000fe20000000800 */
[C---:B------:R-:W-:Y:S01]  /*10400*/  HMMA.16816.F32.BF16 R24, R40.reuse, R50, R24 ;  /* 0x000000322818723c */ /* 0x040fe20000041818 */
[----:B------:R-:W3:Y:S08]  /*10410*/  LDSM.16.MT88.4 R48, [R164+0x7800] ;  /* 0x00780000a430783b */ /* 0x000ef00000004200 */
[----:B------:R-:W4:Y:S10]  /*10420*/  MUFU.EX2 R91, R91 ;  /* 0x0000005b005b7308 */ /* 0x000f340000000800 */
[----:B------:R-:W-:Y:S01]  /*10430*/  MUFU.EX2 R96, R96 ;  /* 0x0000006000607308 */ /* 0x000fe20000000800 */
[C---:B-1----:R-:W-:Y:S09]  /*10440*/  HMMA.16816.F32.BF16 R28, R40.reuse, R44, R28 ;  /* 0x0000002c281c723c */ /* 0x042ff2000004181c */
[----:B------:R-:W1:Y:S01]  /*10450*/  MUFU.EX2 R97, R97 ;  /* 0x0000006100617308 */ /* 0x000e620000000800 */
[----:B------:R-:W-:Y:S01]  /*10460*/  HMMA.16816.F32.BF16 R32, R40, R46, R32 ;  /* 0x0000002e2820723c */ /* 0x000fe20000041820 */
[----:B------:R-:W5:Y:S06]  /*10470*/  LDSM.16.MT88.4 R44, [R163+0x7800] ;  /* 0x00780000a32c783b */ /* 0x000f6c0000004200 */
[----:B------:R-:W-:Y:S02]  /*10480*/  F2FP.BF16.F32.PACK_AB R41, R88, R89 ;  /* 0x000000595829723e */ /* 0x000fe400000010ff */
[----:B------:R-:W-:Y:S02]  /*10490*/  MUFU.EX2 R99, R99 ;  /* 0x0000006300637308 */ /* 0x000fe40000000800 */
[----:B------:R-:W-:Y:S01]  /*104a0*/  F2FP.BF16.F32.PACK_AB R43, R82, R83 ;  /* 0x00000053522b723e */ /* 0x000fe200000010ff */
[----:B------:R-:W-:Y:S01]  /*104b0*/  FADD.FTZ R89, R89, R70 ;  /* 0x0000004659597221 */ /* 0x000fe20000010000 */
[----:B----4-:R-:W-:Y:S02]  /*104c0*/  F2FP.BF16.F32.PACK_AB R40, R91, R90 ;  /* 0x0000005a5b28723e */ /* 0x010fe400000010ff */
[----:B-1----:R-:W-:Y:S04]  /*104d0*/  F2FP.BF16.F32.PACK_AB R42, R97, R96 ;  /* 0x00000060612a723e */ /* 0x002fe800000010ff */
[----:B------:R-:W-:Y:S01]  /*104e0*/  MUFU.EX2 R128, R128 ;  /* 0x0000008000807308 */ /* 0x000fe20000000800 */
[----:B------:R-:W-:Y:S04]  /*104f0*/  FADD.FTZ R88, R88, R89 ;  /* 0x0000005958587221 */ /* 0x000fe80000010000 */
[----:B------:R-:W-:Y:S01]  /*10500*/  FADD.FTZ R83, R83, R88 ;  /* 0x0000005853537221 */ /* 0x000fe20000010000 */
[C---:B--2---:R-:W-:Y:S04]  /*10510*/  HMMA.16816.F32.BF16 R4, R40.reuse, R52, R4 ;  /* 0x000000342804723c */ /* 0x044fe80000041804 */
[----:B------:R-:W-:Y:S01]  /*10520*/  MUFU.EX2 R121, R121 ;  /* 0x0000007900797308 */ /* 0x000fe20000000800 */
[----:B------:R-:W-:Y:S01]  /*10530*/  FADD.FTZ R82, R82, R83 ;  /* 0x0000005352527221 */ /* 0x000fe20000010000 */
[C---:B------:R-:W-:Y:S01]  /*10540*/  HMMA.16816.F32.BF16 R8, R40.reuse, R54, R8 ;  /* 0x000000362808723c */ /* 0x040fe20000041808 */
[----:B------:R-:W1:Y:S07]  /*10550*/  LDSM.16.MT88.4 R52, [R162+0x7800] ;  /* 0x00780000a234783b */ /* 0x000e6e0000004200 */
[----:B------:R-:W-:Y:S01]  /*10560*/  MUFU.EX2 R122, R122 ;  /* 0x0000007a007a7308 */ /* 0x000fe20000000800 */
[C---:B---3--:R-:W-:Y:S06]  /*10570*/  HMMA.16816.F32.BF16 R12, R40.reuse, R48, R12 ;  /* 0x00000030280c723c */ /* 0x048fec000004180c */
[C---:B------:R-:W-:Y:S01]  /*10580*/  HMMA.16816.F32.BF16 R16, R40.reuse, R50, R16 ;  /* 0x000000322810723c */ /* 0x040fe20000041810 */
[----:B------:R-:W2:Y:S02]  /*10590*/  LDSM.16.MT88.4 R48, [R166+0x8000] ;  /* 0x00800000a630783b */ /* 0x000ea40000004200 */
[----:B------:R-:W-:Y:S03]  /*105a0*/  MUFU.EX2 R120, R120 ;  /* 0x0000007800787308 */ /* 0x000fe60000000800 */
[C---:B-----5:R-:W-:Y:S07]  /*105b0*/  HMMA.16816.F32.BF16 R20, R40.reuse, R44, R20 ;  /* 0x0000002c2814723c */ /* 0x060fee0000041814 */
[----:B------:R-:W3:Y:S01]  /*105c0*/  MUFU.EX2 R123, R123 ;  /* 0x0000007b007b7308 */ /* 0x000ee20000000800 */
[C---:B------:R-:W-:Y:S01]  /*105d0*/  HMMA.16816.F32.BF16 R24, R40.reuse, R46, R24 ;  /* 0x0000002e2818723c */ /* 0x040fe20000041818 */
[----:B------:R-:W4:Y:S08]  /*105e0*/  LDSM.16.MT88.4 R44, [R164+0x8000] ;  /* 0x00800000a42c783b */ /* 0x000f300000004200 */
[----:B------:R-:W5:Y:S10]  /*105f0*/  MUFU.EX2 R98, R98 ;  /* 0x0000006200627308 */ /* 0x000f740000000800 */
[----:B------:R-:W-:Y:S01]  /*10600*/  MUFU.EX2 R109, R109 ;  /* 0x0000006d006d7308 */ /* 0x000fe20000000800 */
[----:B---3--:R-:W-:Y:S01]  /*10610*/  F2FP.BF16.F32.PACK_AB R37, R123, R120 ;  /* 0x000000787b25723e */ /* 0x008fe200000010ff */
[C---:B-1----:R-:W-:Y:S08]  /*10620*/  HMMA.16816.F32.BF16 R28, R40.reuse, R52, R28 ;  /* 0x00000034281c723c */ /* 0x042ff0000004181c */
[----:B------:R-:W1:Y:S01]  /*10630*/  MUFU.EX2 R146, R146 ;  /* 0x0000009200927308 */ /* 0x000e620000000800 */
[----:B------:R-:W-:Y:S01]  /*10640*/  HMMA.16816.F32.BF16 R32, R40, R54, R32 ;  /* 0x000000362820723c */ /* 0x000fe20000041820 */
[----:B------:R-:W3:Y:S08]  /*10650*/  LDSM.16.MT88.4 R52, [R163+0x8000] ;  /* 0x00800000a334783b */ /* 0x000ef00000004200 */
[----:B------:R-:W-:Y:S02]  /*10660*/  MUFU.EX2 R111, R111 ;  /* 0x0000006f006f7308 */ /* 0x000fe40000000800 */
[----:B-----5:R-:W-:Y:S01]  /*10670*/  F2FP.BF16.F32.PACK_AB R41, R98, R99 ;  /* 0x000000636229723e */ /* 0x020fe200000010ff */
[----:B------:R-:W-:Y:S07]  /*10680*/  FADD.FTZ R99, R99, R82 ;  /* 0x0000005263637221 */ /* 0x000fee0000010000 */
[----:B------:R-:W5:Y:S01]  /*10690*/  MUFU.EX2 R144, R144 ;  /* 0x0000009000907308 */ /* 0x000f620000000800 */
[----:B-1----:R-:W-:Y:S09]  /*106a0*/  F2FP.BF16.F32.PACK_AB R43, R146, R109 ;  /* 0x0000006d922b723e */ /* 0x002ff200000010ff */
[----:B------:R-:W-:Y:S10]  /*106b0*/  MUFU.EX2 R113, R113 ;  /* 0x0000007100717308 */ /* 0x000ff40000000800 */
[----:B------:R-:W1:Y:S01]  /*106c0*/  MUFU.EX2 R140, R140 ;  /* 0x0000008c008c7308 */ /* 0x000e620000000800 */
[----:B-----5:R-:W-:Y:S09]  /*106d0*/  F2FP.BF16.F32.PACK_AB R40, R144, R111 ;  /* 0x0000006f9028723e */ /* 0x020ff200000010ff */
[----:B------:R-:W-:Y:S10]  /*106e0*/  MUFU.EX2 R116, R116 ;  /* 0x0000007400747308 */ /* 0x000ff40000000800 */
[----:B------:R-:W5:Y:S01]  /*106f0*/  MUFU.EX2 R125, R125 ;  /* 0x0000007d007d7308 */ /* 0x000f620000000800 */
[----:B-1----:R-:W-:Y:S07]  /*10700*/  F2FP.BF16.F32.PACK_AB R42, R140, R113 ;  /* 0x000000718c2a723e */ /* 0x002fee00000010ff */
[C---:B--2---:R-:W-:Y:S02]  /*10710*/  HMMA.16816.F32.BF16 R4, R40.reuse, R48, R4 ;  /* 0x000000302804723c */ /* 0x044fe40000041804 */
[----:B------:R-:W-:Y:S04]  /*10720*/  MUFU.EX2 R118, R118 ;  /* 0x0000007600767308 */ /* 0x000fe80000000800 */
[C---:B------:R-:W-:Y:S01]  /*10730*/  HMMA.16816.F32.BF16 R8, R40.reuse, R50, R8 ;  /* 0x000000322808723c */ /* 0x040fe20000041808 */
[----:B------:R-:W1:Y:S05]  /*10740*/  LDSM.16.MT88.4 R48, [R162+0x8000] ;  /* 0x00800000a230783b */ /* 0x000e6a0000004200 */
[----:B------:R-:W2:Y:S01]  /*10750*/  MUFU.EX2 R107, R114 ;  /* 0x00000072006b7308 */ /* 0x000ea20000000800 */
[----:B-----5:R-:W-:Y:S01]  /*10760*/  F2FP.BF16.F32.PACK_AB R39, R125, R116 ;  /* 0x000000747d27723e */ /* 0x020fe200000010ff */
[C---:B----4-:R-:W-:Y:S08]  /*10770*/  HMMA.16816.F32.BF16 R12, R40.reuse, R44, R12 ;  /* 0x0000002c280c723c */ /* 0x050ff0000004180c */
[----:B------:R-:W-:Y:S01]  /*10780*/  MUFU.EX2 R112, R112 ;  /* 0x0000007000707308 */ /* 0x000fe20000000800 */
[C---:B------:R-:W-:Y:S01]  /*10790*/  HMMA.16816.F32.BF16 R16, R40.reuse, R46, R16 ;  /* 0x0000002e2810723c */ /* 0x040fe20000041810 */
[----:B------:R-:W4:Y:S05]  /*107a0*/  LDSM.16.MT88.4 R44, [R166+0x8800] ;  /* 0x00880000a62c783b */ /* 0x000f2a0000004200 */
[C---:B---3--:R-:W-:Y:S03]  /*107b0*/  HMMA.16816.F32.BF16 R20, R40.reuse, R52, R20 ;  /* 0x000000342814723c */ /* 0x048fe60000041814 */
[----:B------:R-:W3:Y:S02]  /*107c0*/  MUFU.EX2 R127, R127 ;  /* 0x0000007f007f7308 */ /* 0x000ee40000000800 */
[----:B--2---:R-:W-:Y:S01]  /*107d0*/  F2FP.BF16.F32.PACK_AB R36, R107, R118 ;  /* 0x000000766b24723e */ /* 0x004fe200000010ff */
[C---:B------:R-:W-:Y:S01]  /*107e0*/  HMMA.16816.F32.BF16 R24, R40.reuse, R54, R24 ;  /* 0x000000362818723c */ /* 0x040fe20000041818 */
[----:B------:R-:W2:Y:S06]  /*107f0*/  LDSM.16.MT88.4 R52, [R164+0x8800] ;  /* 0x00880000a434783b */ /* 0x000eac0000004200 */
[----:B------:R3:W-:Y:S10]  /*10800*/  MUFU.EX2 R67, R38 ;  /* 0x0000002600437308 */ /* 0x0007f40000000800 */
[----:B------:R-:W-:Y:S01]  /*10810*/  MUFU.EX2 R101, R106 ;  /* 0x0000006a00657308 */ /* 0x000fe20000000800 */
[C---:B-1----:R-:W-:Y:S09]  /*10820*/  HMMA.16816.F32.BF16 R28, R40.reuse, R48, R28 ;  /* 0x00000030281c723c */ /* 0x042ff2000004181c */
[----:B------:R-:W1:Y:S02]  /*10830*/  MUFU.EX2 R100, R100 ;  /* 0x0000006400647308 */ /* 0x000e640000000800 */
[----:B---3--:R-:W-:Y:S01]  /*10840*/  F2FP.BF16.F32.PACK_AB R38, R127, R112 ;  /* 0x000000707f26723e */ /* 0x008fe200000010ff */
[----:B------:R-:W-:Y:S01]  /*10850*/  HMMA.16816.F32.BF16 R32, R40, R50, R32 ;  /* 0x000000322820723c */ /* 0x000fe20000041820 */
[----:B------:R-:W3:Y:S06]  /*10860*/  LDSM.16.MT88.4 R48, [R162+0x8800] ;  /* 0x00880000a230783b */ /* 0x000eec0000004200 */
[----:B------:R-:W5:Y:S01]  /*10870*/  MUFU.EX2 R192, R65 ;  /* 0x0000004100c07308 */ /* 0x000f620000000800 */
[----:B------:R-:W-:Y:S03]  /*10880*/  F2FP.BF16.F32.PACK_AB R41, R115, R138 ;  /* 0x0000008a7329723e */ /* 0x000fe600000010ff */
[----:B------:R-:W-:Y:S02]  /*10890*/  F2FP.BF16.F32.PACK_AB R43, R117, R134 ;  /* 0x00000086752b723e */ /* 0x000fe400000010ff */
[----:B------:R-:W-:Y:S02]  /*108a0*/  F2FP.BF16.F32.PACK_AB R40, R128, R119 ;  /* 0x000000778028723e */ /* 0x000fe400000010ff */
[----:B------:R-:W-:Y:S02]  /*108b0*/  F2FP.BF16.F32.PACK_AB R42, R122, R121 ;  /* 0x000000797a2a723e */ /* 0x000fe400000010ff */
[----:B-1----:R-:W-:Y:S02]  /*108c0*/  F2FP.BF16.F32.PACK_AB R69, R100, R101 ;  /* 0x000000656445723e */ /* 0x002fe400000010ff */
[----:B-----5:R-:W-:Y:S03]  /*108d0*/  F2FP.BF16.F32.PACK_AB R71, R192, R67 ;  /* 0x00000043c047723e */ /* 0x020fe600000010ff */
[C---:B----4-:R-:W-:Y:S06]  /*108e0*/  HMMA.16816.F32.BF16 R4, R40.reuse, R44, R4 ;  /* 0x0000002c2804723c */ /* 0x050fec0000041804 */
[C---:B------:R-:W-:Y:S01]  /*108f0*/  HMMA.16816.F32.BF16 R8, R40.reuse, R46, R8 ;  /* 0x0000002e2808723c */ /* 0x040fe20000041808 */
[----:B------:R-:W1:Y:S05]  /*10900*/  LDSM.16.MT88.4 R44, [R166+0x9000] ;  /* 0x00900000a62c783b */ /* 0x000e6a0000004200 */
[C---:B--2---:R-:W-:Y:S06]  /*10910*/  HMMA.16816.F32.BF16 R12, R40.reuse, R52, R12 ;  /* 0x00000034280c723c */ /* 0x044fec000004180c */
[C---:B------:R-:W-:Y:S01]  /*10920*/  HMMA.16816.F32.BF16 R16, R40.reuse, R54, R16 ;  /* 0x000000362810723c */ /* 0x040fe20000041810 */
[----:B------:R-:W2:Y:S05]  /*10930*/  LDSM.16.MT88.4 R52, [R164+0x9000] ;  /* 0x00900000a434783b */ /* 0x000eaa0000004200 */
[C---:B------:R-:W-:Y:S06]  /*10940*/  HMMA.16816.F32.BF16 R20, R40.reuse, R56, R20 ;  /* 0x000000382814723c */ /* 0x040fec0000041814 */
[C---:B------:R-:W-:Y:S01]  /*10950*/  HMMA.16816.F32.BF16 R24, R40.reuse, R58, R24 ;  /* 0x0000003a2818723c */ /* 0x040fe20000041818 */
[----:B------:R-:W4:Y:S05]  /*10960*/  LDSM.16.MT88.4 R56, [R163+0x9000] ;  /* 0x00900000a338783b */ /* 0x000f2a0000004200 */
[C---:B---3--:R-:W-:Y:S06]  /*10970*/  HMMA.16816.F32.BF16 R28, R40.reuse, R48, R28 ;  /* 0x00000030281c723c */ /* 0x048fec000004181c */
[----:B------:R-:W-:Y:S01]  /*10980*/  HMMA.16816.F32.BF16 R32, R40, R50, R32 ;  /* 0x000000322820723c */ /* 0x000fe20000041820 */
[----:B------:R-:W3:Y:S04]  /*10990*/  LDSM.16.MT88.4 R40, [R162+0x9000] ;  /* 0x00900000a228783b */ /* 0x000ee80000004200 */
[----:B------:R-:W-:Y:S01]  /*109a0*/  FADD.FTZ R49, R73, R76 ;  /* 0x0000004c49317221 */ /* 0x000fe20000010000 */
[C---:B-1----:R-:W-:Y:S01]  /*109b0*/  HMMA.16816.F32.BF16 R4, R36.reuse, R44, R4 ;  /* 0x0000002c2404723c */ /* 0x042fe20000041804 */
[----:B------:R-:W-:Y:S04]  /*109c0*/  MUFU.EX2 R44, R66 ;  /* 0x00000042002c7308 */ /* 0x000fe80000000800 */
[----:B------:R-:W-:Y:S01]  /*109d0*/  FADD.FTZ R49, R72, R49 ;  /* 0x0000003148317221 */ /* 0x000fe20000010000 */
[C---:B------:R-:W-:Y:S05]  /*109e0*/  HMMA.16816.F32.BF16 R8, R36.reuse, R46, R8 ;  /* 0x0000002e2408723c */ /* 0x040fea0000041808 */
[----:B------:R-:W-:Y:S01]  /*109f0*/  FADD.FTZ R80, R80, R49 ;  /* 0x0000003150507221 */ /* 0x000fe20000010000 */
[C---:B--2---:R-:W-:Y:S05]  /*10a00*/  HMMA.16816.F32.BF16 R12, R36.reuse, R52, R12 ;  /* 0x00000034240c723c */ /* 0x044fea000004180c */
[--C-:B------:R-:W-:Y:S01]  /*10a10*/  FFMA.FTZ R45, R64, UR4, -R63.reuse ;  /* 0x00000004402d7c23 */ /* 0x100fe2000801083f */
[C---:B------:R-:W-:Y:S05]  /*10a20*/  HMMA.16816.F32.BF16 R16, R36.reuse, R54, R16 ;  /* 0x000000362410723c */ /* 0x040fea0000041810 */
[--C-:B------:R-:W-:Y:S01]  /*10a30*/  FFMA.FTZ R46, R62, UR4, -R63.reuse ;  /* 0x000000043e2e7c23 */ /* 0x100fe2000801083f */
[C---:B----4-:R-:W-:Y:S01]  /*10a40*/  HMMA.16816.F32.BF16 R20, R36.reuse, R56, R20 ;  /* 0x000000382414723c */ /* 0x050fe20000041814 */
[----:B------:R-:W1:Y:S04]  /*10a50*/  MUFU.EX2 R45, R45 ;  /* 0x0000002d002d7308 */ /* 0x000e680000000800 */
[----:B------:R-:W-:Y:S01]  /*10a60*/  FADD.FTZ R79, R79, R80 ;  /* 0x000000504f4f7221 */ /* 0x000fe20000010000 */
[C---:B------:R-:W-:Y:S05]  /*10a70*/  HMMA.16816.F32.BF16 R24, R36.reuse, R58, R24 ;  /* 0x0000003a2418723c */ /* 0x040fea0000041818 */
[----:B------:R-:W-:Y:S01]  /*10a80*/  MUFU.EX2 R46, R46 ;  /* 0x0000002e002e7308 */ /* 0x000fe20000000800 */
[----:B------:R-:W-:Y:S01]  /*10a90*/  FFMA.FTZ R63, R61, UR4, -R63 ;  /* 0x000000043d3f7c23 */ /* 0x000fe2000801083f */
[C---:B---3--:R-:W-:Y:S04]  /*10aa0*/  HMMA.16816.F32.BF16 R28, R36.reuse, R40, R28 ;  /* 0x00000028241c723c */ /* 0x048fe8000004181c */
[----:B------:R-:W-:Y:S02]  /*10ab0*/  FADD.FTZ R78, R78, R79 ;  /* 0x0000004f4e4e7221 */ /* 0x000fe40000010000 */
[----:B------:R-:W-:Y:S02]  /*10ac0*/  HMMA.16816.F32.BF16 R32, R36, R42, R32 ;  /* 0x0000002a2420723c */ /* 0x000fe40000041820 */
[----:B------:R-:W2:Y:S01]  /*10ad0*/  MUFU.EX2 R63, R63 ;  /* 0x0000003f003f7308 */ /* 0x000ea20000000800 */
[----:B------:R-:W-:Y:S02]  /*10ae0*/  LDSM.16.MT88.4 R36, [R162+0x9800] ;  /* 0x00980000a224783b */ /* 0x000fe40000004200 */
[----:B------:R-:W-:Y:S01]  /*10af0*/  FADD.FTZ R77, R77, R78 ;  /* 0x0000004e4d4d7221 */ /* 0x000fe20000010000 */
[----:B-1----:R-:W-:Y:S01]  /*10b00*/  F2FP.BF16.F32.PACK_AB R68, R45, R44 ;  /* 0x0000002c2d44723e */ /* 0x002fe200000010ff */
[----:B------:R-:W-:Y:S04]  /*10b10*/  FADD.FTZ R40, R98, R99 ;  /* 0x0000006362287221 */ /* 0x000fe80000010000 */
[----:B------:R-:W-:Y:S02]  /*10b20*/  FADD.FTZ R90, R90, R77 ;  /* 0x0000004d5a5a7221 */ /* 0x000fe40000010000 */
[----:B------:R-:W1:Y:S02]  /*10b30*/  LDSM.16.MT88.4 R76, [R163+0x9800] ;  /* 0x00980000a34c783b */ /* 0x000e640000004200 */
        /* <DEDUP_REMOVED lines=45> */
.L_x_6618:
        /* <DEDUP_REMOVED lines=136> */
.L_x_6623:
[----:B-1----:R-:W1:Y:S01]  /*11690*/  S2R R8, SR_CTAID.Y ;  /* 0x0000000000087919 */ /* 0x002e620000002600 */
[----:B------:R-:W1:Y:S08]  /*116a0*/  S2UR UR6, SR_CTAID.Z ;  /* 0x00000000000679c3 */ /* 0x000e700000002700 */
[----:B------:R-:W1:Y:S08]  /*116b0*/  LDC R3, c[0x0][0x270] ;  /* 0x00009c00ff037b82 */ /* 0x000e700000000800 */
[----:B------:R-:W2:Y:S01]  /*116c0*/  LDC R9, c[0x0][0x2c4] ;  /* 0x0000b100ff097b82 */ /* 0x000ea20000000800 */
[----:B-1----:R-:W-:-:S04]  /*116d0*/  IMAD R2, R8, R3, UR6 ;  /* 0x0000000608027e24 */ /* 0x002fc8000f8e0203 */
[----:B--2---:R-:W-:-:S07]  /*116e0*/  IMAD R9, R2, R9, RZ ;  /* 0x0000000902097224 */ /* 0x004fce00078e02ff */
.L_x_6624:
        /* <DEDUP_REMOVED lines=26> */
.L_x_6626:
[----:B------:R-:W-:Y:S05]  /*11890*/  BSYNC B0 ;  /* 0x0000000000007941 */ /* 0x000fea0003800000 */
.L_x_6625:
        /* <DEDUP_REMOVED lines=54> */
.L_x_6628:
[----:B------:R-:W-:Y:S05]  /*11c00*/  BSYNC B0 ;  /* 0x0000000000007941 */ /* 0x000fea0003800000 */
.L_x_6627:
        /* <DEDUP_REMOVED lines=15> */
.L_x_6630:
[----:B------:R-:W-:Y:S05]  /*11d00*/  BSYNC B0 ;  /* 0x0000000000007941 */ /* 0x000fea0003800000 */
.L_x_6629:
        /* <DEDUP_REMOVED lines=15> */
.L_x_6632:
[----:B------:R-:W-:Y:S05]  /*11e00*/  BSYNC B0 ;  /* 0x0000000000007941 */ /* 0x000fea0003800000 */
.L_x_6631:
        /* <DEDUP_REMOVED lines=13> */
.L_x_6633:
        /* <DEDUP_REMOVED lines=10> */
.L_x_8049:


//--------------------- .text._ZN5flash24flash_fwd_splitkv_kernelI23Flash_fwd_kernel_traitsILi64ELi64ELi128ELi4ELb0ELb0EN7cutlass10bfloat16_tE19Flash_kernel_traitsILi64ELi64ELi128ELi4ES3_EELb1ELb0ELb0ELb0ELb1ELb0ELb0ELb1EEEvNS_16Flash_fwd_paramsE --------------------------
	.section	.text._ZN5flash24flash_fwd_splitkv_kernelI23Flash_fwd_kernel_traitsILi64ELi64ELi128ELi4ELb0ELb0EN7cutlass10bfloat16_tE19Flash_kernel_traitsILi64ELi64ELi128ELi4ES3_EELb1ELb0ELb0ELb0ELb1ELb0ELb0ELb1EEEvNS_16Flash_fwd_paramsE,"ax",@progbits
	.align	128
        .global         _ZN5flash24flash_fwd_splitkv_kernelI23Flash_fwd_kernel_traitsILi64ELi64ELi128ELi4ELb0ELb0EN7cutlass10bfloat16_tE19Flash_kernel_traitsILi64ELi64ELi128ELi4ES3_EELb1ELb0ELb0ELb0ELb1ELb0ELb0ELb1EEEvNS_16Flash_fwd_paramsE
        .type           _ZN5flash24flash_fwd_splitkv_kernelI23Flash_fwd_kernel_traitsILi64ELi64ELi128ELi4ELb0ELb0EN7cutlass10bfloat16_tE19Flash_kernel_traitsILi64ELi64ELi128ELi4ES3_EELb1ELb0ELb0ELb0ELb1ELb0ELb0ELb1EEEvNS_16Flash_fwd_paramsE,@function
        .size           _ZN5flash24flash_fwd_splitkv_kernelI23Flash_fwd_kernel_traitsILi64ELi64ELi128ELi4ELb0ELb0EN7cutlass10bfloat16_tE19Flash_kernel_traitsILi64ELi64ELi128ELi4ES3_EELb1ELb0ELb0ELb0ELb1ELb0ELb0ELb1EEEvNS_16Flash_fwd_paramsE,(.L_x_8050 - _ZN5flash24flash_fwd_splitkv_kernelI23Flash_fwd_kernel_traitsILi64ELi64ELi128ELi4ELb0ELb0EN7cutlass10bfloat16_tE19Flash_kernel_traitsILi64ELi64ELi128ELi4ES3_EELb1ELb0ELb0ELb0ELb1ELb0ELb0ELb1EEEvNS_16Flash_fwd_paramsE)
        .other          _ZN5flash24flash_fwd_splitkv_kernelI23Flash_fwd_kernel_traitsILi64ELi64ELi128ELi4ELb0ELb0EN7cutlass10bfloat16_tE19Flash_kernel_traitsILi64ELi64ELi128ELi4ES3_EELb1ELb0ELb0ELb0ELb1ELb0ELb0ELb1EEEvNS_16Flash_fwd_paramsE,@"STO_CUDA_ENTRY STV_DEFAULT"
_ZN5flash24flash_fwd_splitkv_kernelI23Flash_fwd_kernel_traitsILi64ELi64ELi128ELi4ELb0ELb0EN7cutlass10bfloat16_tE19Flash_kernel_traitsILi64ELi64ELi128ELi4ES3_EELb1ELb0ELb0ELb0ELb1ELb0ELb0ELb1EEEvNS_16Flash_fwd_paramsE:
.text._ZN5flash24flash_fwd_splitkv_kernelI23Flash_fwd_kernel_traitsILi64ELi64ELi128ELi4ELb0ELb0EN7cutlass10bfloat16_tE19Flash_kernel_traitsILi64ELi64ELi128ELi4ES3_EELb1ELb0ELb0ELb0ELb1ELb0ELb0ELb1EEEvNS_16Flash_fwd_paramsE:
        /* <DEDUP_REMOVED lines=40> */
.L_x_6634:
[----:B------:R-:W1:Y:S02]  /*0280*/  LDC R73, c[0x0][0x2c8] ;  /* 0x0000b200ff497b82 */ /* 0x000e640000000800 */
.L_x_6635:
        /* <DEDUP_REMOVED lines=46> */
[----:B------:R-:W2:Y:S02]  /*0570*/  @!P0 LDC.64 R2, c[0x0][0x290] ;  /* 0x0000a400ff028b82 */ /* 0x000ea40000000a00 */
[----:B------:R-:W-:-:S04]  /*0580*/  IMAD.IADD R6, R60, 0x1, -R7 ;  /* 0x000000013c067824 */ /* 0x000fc800078e0a07 */
[----:B------:R-:W-:Y:S02]  /*0590*/  IMAD.SHL.U32 R14, R6, 0x8, RZ ;  /* 0x00000008060e7824 */ /* 0x000fe400078e00ff */
[----:B------:R-:W-:-:S03]  /*05a0*/  VIADD R6, R0, 0x20 ;  /* 0x0000002000067836 */ /* 0x000fc60000000000 */
[----:B------:R-:W-:-:S03]  /*05b0*/  SHF.R.S32.HI R15, RZ, 0x1f, R14 ;  /* 0x0000001fff0f7819 */ /* 0x000fc6000001140e */
[----:B-1----:R-:W-:-:S04]  /*05c0*/  IMAD.WIDE.U32 R14, R63, R4, R14 ;  /* 0x000000043f0e7225 */ /* 0x002fc800078e000e */
[----:B--2---:R-:W-:Y:S02]  /*05d0*/  @!P0 IMAD R10, R9, R2, RZ ;  /* 0x00000002090a8224 */ /* 0x004fe400078e02ff */
[----:B------:R-:W-:-:S04]  /*05e0*/  @P0 IMAD.WIDE.U32 R8, R169, R4, RZ ;  /* 0x00000004a9080225 */ /* 0x000fc800078e00ff */
[----:B------:R-:W-:Y:S01]  /*05f0*/  @P0 IMAD R169, R169, R5, R9 ;  /* 0x00000005a9a90224 */ /* 0x000fe200078e0209 */
[----:B------:R-:W-:Y:S01]  /*0600*/  SHF.R.S32.HI R9, RZ, 0x1f, R63 ;  /* 0x0000001fff097819 */ /* 0x000fe2000001143f */
[----:B------:R-:W-:-:S04]  /*0610*/  @!P0 IMAD.WIDE.U32 R12, R23, R2, RZ ;  /* 0x00000002170c8225 */ /* 0x000fc800078e00ff */
[----:B------:R-:W-:Y:S01]  /*0620*/  @!P0 IMAD R7, R23, R3, R10 ;  /* 0x0000000317078224 */ /* 0x000fe200078e020a */
[----:B------:R-:W-:Y:S01]  /*0630*/  @!P0 MOV R8, R12 ;  /* 0x0000000c00088202 */ /* 0x000fe20000000f00 */
[----:B------:R-:W-:Y:S01]  /*0640*/  IMAD R2, R9, R4, RZ ;  /* 0x0000000409027224 */ /* 0x000fe200078e02ff */
[----:B------:R-:W-:Y:S01]  /*0650*/  P2R R3, PR, RZ, 0x4 ;  /* 0x00000004ff037803 */ /* 0x000fe20000000000 */
[----:B------:R-:W-:Y:S01]  /*0660*/  @!P0 IMAD.IADD R169, R13, 0x1, R7 ;  /* 0x000000010da98824 */ /* 0x000fe200078e0207 */
[----:B------:R-:W-:Y:S01]  /*0670*/  IADD3 R8, P0, R8, R14, RZ ;  /* 0x0000000e08087210 */ /* 0x000fe20007f1e0ff */
[----:B------:R-:W-:Y:S01]  /*0680*/  IMAD R2, R63, R5, R2 ;  /* 0x000000053f027224 */ /* 0x000fe200078e0202 */
[----:B------:R-:W-:Y:S01]  /*0690*/  SHF.R.S32.HI R7, RZ, 0x1f, R136 ;  /* 0x0000001fff077819 */ /* 0x000fe20000011488 */
[----:B------:R-:W-:Y:S02]  /*06a0*/  IMAD.IADD R3, R168, 0x1, -R63 ;  /* 0x00000001a8037824 */ /* 0x000fe400078e0a3f */
[C---:B------:R-:W-:Y:S01]  /*06b0*/  VIADD R10, R0.reuse, 0x10 ;  /* 0x00000010000a7836 */ /* 0x040fe20000000000 */
[----:B------:R-:W-:Y:S01]  /*06c0*/  IADD3.X R9, R169, R15, R2, P0, !PT ;  /* 0x0000000fa9097210 */ /* 0x000fe200007fe402 */
[----:B------:R-:W-:Y:S01]  /*06d0*/  IMAD R7, R7, UR4, RZ ;  /* 0x0000000407077c24 */ /* 0x000fe2000f8e02ff */
[-C--:B------:R-:W-:Y:S01]  /*06e0*/  ISETP.GE.AND P0, PT, R0, R3.reuse, PT ;  /* 0x000000030000720c */ /* 0x080fe20003f06270 */
        /* <DEDUP_REMOVED lines=8> */
[-C--:B------:R-:W-:Y:S02]  /*0770*/  ISETP.GE.AND P3, PT, R6, R3.reuse, PT ;  /* 0x000000030600720c */ /* 0x080fe40003f66270 */
[----:B------:R-:W-:Y:S02]  /*0780*/  ISETP.GE.OR P2, PT, R0, R3, P2 ;  /* 0x000000030000720c */ /* 0x000fe40001746670 */
[----:B------:R-:W-:Y:S02]  /*0790*/  SHF.R.S32.HI R8, RZ, 0x1f, R0 ;  /* 0x0000001fff087819 */ /* 0x000fe40000011400 */
[----:B------:R-:W-:Y:S01]  /*07a0*/  IADD3 R15, R137, R7, RZ ;  /* 0x00000007890f7210 */ /* 0x000fe20007ffe0ff */
        /* <DEDUP_REMOVED lines=10> */
.L_x_6638:
[----:B------:R-:W-:Y:S05]  /*0850*/  BSYNC B0 ;  /* 0x0000000000007941 */ /* 0x000fea0003800000 */
.L_x_6637:
[----:B------:R-:W-:Y:S01]  /*0860*/  BSSY B0, `(.L_x_6639) ;  /* 0x0000010000007945 */ /* 0x000fe20003800000 */
[----:B------:R-:W-:Y:S02]  /*0870*/  IADD3 R6, P6, R63, R0, RZ ;  /* 0x000000003f067210 */ /* 0x000fe40007fde0ff */
[----:B-1----:R-:W-:Y:S01]  /*0880*/  IADD3 R10, R0, 0x30, RZ ;  /* 0x00000030000a7810 */ /* 0x002fe20007ffe0ff */
[----:B------:R-:W-:Y:S05]  /*0890*/  @P1 BRA `(.L_x_6640) ;  /* 0x0000000000301947 */ /* 0x000fea0003800000 */
        /* <DEDUP_REMOVED lines=12> */
.L_x_6640:
[----:B------:R-:W-:Y:S05]  /*0960*/  BSYNC B0 ;  /* 0x0000000000007941 */ /* 0x000fea0003800000 */
.L_x_6639:
[----:B------:R-:W-:Y:S01]  /*0970*/  BSSY B0, `(.L_x_6641) ;  /* 0x000000f000007945 */ /* 0x000fe20003800000 */
[----:B------:R-:W-:-:S03]  /*0980*/  ISETP.GE.AND P1, PT, R10, R3, PT ;  /* 0x000000030a00720c */ /* 0x000fc60003f26270 */
[----:B------:R-:W-:Y:S10]  /*0990*/  @P3 BRA `(.L_x_6642) ;  /* 0x0000000000303947 */ /* 0x000ff40003800000 */
        /* <DEDUP_REMOVED lines=12> */
.L_x_6642:
[----:B------:R-:W-:Y:S05]  /*0a60*/  BSYNC B0 ;  /* 0x0000000000007941 */ /* 0x000fea0003800000 */
.L_x_6641:
        /* <DEDUP_REMOVED lines=13> */
.L_x_6644:
[----:B------:R-:W-:Y:S05]  /*0b40*/  BSYNC B0 ;  /* 0x0000000000007941 */ /* 0x000fea0003800000 */
.L_x_6643:
[----:B------:R-:W-:Y:S01]  /*0b50*/  LOP3.LUT P1, RZ, R60, 0x7, RZ, 0xc0, !PT ;  /* 0x000000073cff7812 */ /* 0x000fe2000782c0ff */
[----:B------:R-:W-:Y:S01]  /*0b60*/  ULDC.64 UR4, c[0x0][0x2b0] ;  /* 0x0000ac0000047ab9 */ /* 0x000fe20000000a00 */
[----:B------:R-:W-:Y:S01]  /*0b70*/  LEA.HI.X.SX32 R63, R63, R8, 0x1, P6 ;  /* 0x000000083f3f7211 */ /* 0x000fe200030f0eff */
[----:B------:R-:W-:Y:S01]  /*0b80*/  @!P2 IMAD.MOV.U32 R9, RZ, RZ, 0x7f800000 ;  /* 0x7f800000ff09a424 */ /* 0x000fe200078e00ff */
[----:B------:R-:W-:Y:S01]  /*0b90*/  ISETP.GE.OR P1, PT, R10, R3, P1 ;  /* 0x000000030a00720c */ /* 0x000fe20000f26670 */
[----:B------:R-:W-:Y:S01]  /*0ba0*/  @!P5 IMAD.MOV.U32 R7, RZ, RZ, 0x7f800000 ;  /* 0x7f800000ff07d424 */ /* 0x000fe200078e00ff */
[----:B------:R-:W-:Y:S01]  /*0bb0*/  LEA R2, P0, R6, UR4, 0x2 ;  /* 0x0000000406027c11 */ /* 0x000fe2000f8010ff */
[----:B---3--:R-:W-:-:S03]  /*0bc0*/  @!P4 IMAD.MOV.U32 R5, RZ, RZ, 0x7f800000 ;  /* 0x7f800000ff05c424 */ /* 0x008fc600078e00ff */
        /* <DEDUP_REMOVED lines=8> */
.L_x_6636:
        /* <DEDUP_REMOVED lines=25> */
.L_x_6645:
[----:B------:R-:W-:Y:S05]  /*0de0*/  @!P2 BRA `(.L_x_6646) ;  /* 0x000000040040a947 */ /* 0x000fea0003800000 */
[----:B------:R-:W1:Y:S01]  /*0df0*/  LDC R19, c[0x0][0x380] ;  /* 0x0000e000ff137b82 */ /* 0x000e620000000800 */
[----:B------:R-:W-:Y:S01]  /*0e00*/  LEA R52, R50, 0xffffff80, 0x7 ;  /* 0xffffff8032347811 */ /* 0x000fe200078e38ff */
[----:B------:R-:W-:-:S06]  /*0e10*/  ULDC.64 UR4, c[0x0][0x230] ;  /* 0x00008c0000047ab9 */ /* 0x000fcc0000000a00 */
[----:B------:R-:W2:Y:S08]  /*0e20*/  LDC R7, c[0x0][0x278] ;  /* 0x00009e00ff077b82 */ /* 0x000eb00000000800 */
[----:B------:R-:W3:Y:S01]  /*0e30*/  LDC.64 R150, c[0x0][0x248] ;  /* 0x00009200ff967b82 */ /* 0x000ee20000000a00 */
        /* <DEDUP_REMOVED lines=24> */
[----:B------:R-:W4:Y:S01]  /*0fc0*/  LDG.E R0, desc[UR6][R20.64] ;  /* 0x0000000614007981 */ /* 0x000f22000c1e1900 */
[----:B--2---:R-:W-:Y:S01]  /*0fd0*/  IABS R2, R7 ;  /* 0x0000000700027213 */ /* 0x004fe20000000000 */
        /* <DEDUP_REMOVED lines=36> */
[----:B---3--:R-:W-:-:S02]  /*1220*/  IMAD R6, R13, R150, RZ ;  /* 0x000000960d067224 */ /* 0x008fc400078e02ff */
[----:B------:R-:W-:Y:S02]  /*1230*/  IMAD R7, R101, UR4, RZ ;  /* 0x0000000465077c24 */ /* 0x000fe4000f8e02ff */
[C---:B------:R-:W-:Y:S02]  /*1240*/  IMAD R6, R17.reuse, R151, R6 ;  /* 0x0000009711067224 */ /* 0x040fe400078e0206 */
[----:B------:R-:W-:-:S04]  /*1250*/  IMAD.WIDE.U32 R18, R17, R150, R18 ;  /* 0x0000009611127225 */ /* 0x000fc800078e0012 */
[----:B------:R-:W-:Y:S02]  /*1260*/  IMAD.IADD R19, R19, 0x1, R6 ;  /* 0x0000000113137824 */ /* 0x000fe400078e0206 */
[----:B------:R-:W-:-:S04]  /*1270*/  IMAD.WIDE.U32 R20, R0, R2, RZ ;  /* 0x0000000200147225 */ /* 0x000fc800078e00ff */
[C---:B------:R-:W-:Y:S01]  /*1280*/  IMAD R7, R4.reuse, UR5, R7 ;  /* 0x0000000504077c24 */ /* 0x040fe2000f8e0207 */
[----:B------:R-:W-:Y:S01]  /*1290*/  MOV R8, R20 ;  /* 0x0000001400087202 */ /* 0x000fe20000000f00 */
[----:B-----5:R-:W-:-:S04]  /*12a0*/  IMAD.WIDE.U32 R22, R4, UR4, R18 ;  /* 0x0000000404167c25 */ /* 0x020fc8000f8e0012 */
[----:B------:R-:W-:Y:S01]  /*12b0*/  IMAD.IADD R19, R21, 0x1, R3 ;  /* 0x0000000115137824 */ /* 0x000fe200078e0203 */
[----:B------:R-:W-:Y:S02]  /*12c0*/  IADD3 R21, R23, R7, RZ ;  /* 0x0000000717157210 */ /* 0x000fe40007ffe0ff */
[----:B------:R-:W-:Y:S01]  /*12d0*/  MOV R0, R22 ;  /* 0x0000001600007202 */ /* 0x000fe20000000f00 */
[----:B------:R-:W-:Y:S06]  /*12e0*/  BRA `(.L_x_6647) ;  /* 0x00000004003c7947 */ /* 0x000fec0003800000 */
.L_x_6646:
        /* <DEDUP_REMOVED lines=48> */
.L_x_6648:
[----:B------:R-:W-:Y:S01]  /*15f0*/  IMAD R0, R13, R150, RZ ;  /* 0x000000960d007224 */ /* 0x000fe200078e02ff */
[----:B------:R-:W-:Y:S01]  /*1600*/  @!P1 LOP3.LUT R12, RZ, R19, RZ, 0x33, !PT ;  /* 0x00000013ff0c9212 */ /* 0x000fe200078e33ff */
[-C--:B------:R-:W-:Y:S01]  /*1610*/  IMAD.WIDE.U32 R6, R150, R52.reuse, R6 ;  /* 0x0000003496067225 */ /* 0x080fe200078e0006 */
[----:B------:R-:W-:Y:S02]  /*1620*/  @P0 IADD3 R17, R10, R17, RZ ;  /* 0x000000110a110210 */ /* 0x000fe40007ffe0ff */
[----:B------:R-:W-:Y:S01]  /*1630*/  SHF.R.S32.HI R101, RZ, 0x1f, R12 ;  /* 0x0000001fff657819 */ /* 0x000fe2000001140c */
[----:B------:R-:W-:Y:S02]  /*1640*/  IMAD R0, R151, R52, R0 ;  /* 0x0000003497007224 */ /* 0x000fe400078e0200 */
[----:B------:R-:W-:Y:S01]  /*1650*/  @P0 IMAD.WIDE.U32 R18, R17, R4, RZ ;  /* 0x0000000411120225 */ /* 0x000fe200078e00ff */
[----:B------:R-:W-:Y:S02]  /*1660*/  MOV R4, R12 ;  /* 0x0000000c00047202 */ /* 0x000fe40000000f00 */
[----:B------:R-:W-:Y:S01]  /*1670*/  IADD3 R7, R7, R0, RZ ;  /* 0x0000000007077210 */ /* 0x000fe20007ffe0ff */
[----:B--2---:R-:W-:Y:S01]  /*1680*/  IMAD R0, R101, R2, RZ ;  /* 0x0000000265007224 */ /* 0x004fe200078e02ff */
[----:B------:R-:W-:Y:S01]  /*1690*/  @P0 MOV R8, R18 ;  /* 0x0000001200080202 */ /* 0x000fe20000000f00 */
[----:B------:R-:W-:Y:S01]  /*16a0*/  @P0 IMAD R19, R17, R5, R19 ;  /* 0x0000000511130224 */ /* 0x000fe200078e0213 */
[----:B------:R-:W-:Y:S01]  /*16b0*/  MOV R17, R52 ;  /* 0x0000003400117202 */ /* 0x000fe20000000f00 */
[----:B------:R-:W-:-:S04]  /*16c0*/  IMAD.WIDE.U32 R6, R12, R2, R6 ;  /* 0x000000020c067225 */ /* 0x000fc800078e0006 */
[----:B------:R-:W-:Y:S01]  /*16d0*/  IMAD R3, R12, R3, R0 ;  /* 0x000000030c037224 */ /* 0x000fe200078e0200 */
[----:B------:R-:W-:-:S04]  /*16e0*/  MOV R0, R6 ;  /* 0x0000000600007202 */ /* 0x000fc80000000f00 */
        /* <DEDUP_REMOVED lines=15> */
.L_x_6647:
[----:B------:R1:W5:Y:S01]  /*17e0*/  @P4 LDG.E R5, desc[UR6][R140.64] ;  /* 0x000000068c054981 */ /* 0x000362000c1e1900 */
[----:B------:R-:W-:Y:S01]  /*17f0*/  SHF.R.S32.HI R61, RZ, 0x1f, R60 ;  /* 0x0000001fff3d7819 */ /* 0x000fe2000001143c */
[----:B------:R-:W2:Y:S01]  /*1800*/  LDC.64 R2, c[0x0][0x240] ;  /* 0x00009000ff027b82 */ /* 0x000ea20000000a00 */
[----:B------:R-:W-:Y:S01]  /*1810*/  ISETP.NE.AND P0, PT, R169, -0x1, PT ;  /* 0xffffffffa900780c */ /* 0x000fe20003f05270 */
[----:B------:R-:W-:Y:S01]  /*1820*/  ULDC.64 UR4, c[0x0][0x268] ;  /* 0x00009a0000047ab9 */ /* 0x000fe20000000a00 */
[CC--:B------:R-:W-:Y:S01]  /*1830*/  LEA.HI R7, R61.reuse, R60.reuse, RZ, 0x3 ;  /* 0x0000003c3d077211 */ /* 0x0c0fe200078f18ff */
[----:B------:R-:W-:Y:S01]  /*1840*/  ULDC.64 UR12, c[0x0][0x218] ;  /* 0x00008600000c7ab9 */ /* 0x000fe20000000a00 */
[-C--:B------:R-:W-:Y:S01]  /*1850*/  LEA.HI R72, R61, R60.reuse, RZ, 0x4 ;  /* 0x0000003c3d487211 */ /* 0x080fe200078f20ff */
[----:B------:R-:W-:Y:S01]  /*1860*/  ULDC.64 UR10, c[0x0][0x258] ;  /* 0x00009600000a7ab9 */ /* 0x000fe20000000a00 */
[----:B------:R-:W-:Y:S01]  /*1870*/  SHF.R.S32.HI R172, RZ, 0x3, R7 ;  /* 0x00000003ffac7819 */ /* 0x000fe20000011407 */
[----:B------:R-:W3:Y:S01]  /*1880*/  LDC.64 R142, c[0x0][0x250] ;  /* 0x00009400ff8e7b82 */ /* 0x000ee20000000a00 */
[----:B------:R-:W-:Y:S01]  /*1890*/  LOP3.LUT R7, R7, 0xfffffff8, RZ, 0xc0, !PT ;  /* 0xfffffff807077812 */ /* 0x000fe200078ec0ff */
[----:B------:R-:W-:Y:S01]  /*18a0*/  IMAD.MOV.U32 R49, RZ, RZ, 0x10 ;  /* 0x00000010ff317424 */ /* 0x000fe200078e00ff */
[----:B------:R-:W-:Y:S01]  /*18b0*/  LOP3.LUT R71, R72, 0xfffffff0, RZ, 0xc0, !PT ;  /* 0xfffffff048477812 */ /* 0x000fe200078ec0ff */
[----:B------:R-:W-:Y:S01]  /*18c0*/  IMAD.SHL.U32 R135, R172, 0x40, RZ ;  /* 0x00000040ac877824 */ /* 0x000fe200078e00ff */
[-C--:B------:R-:W-:Y:S01]  /*18d0*/  LEA.HI R10, R61, R60.reuse, RZ, 0x6 ;  /* 0x0000003c3d0a7211 */ /* 0x080fe200078f30ff */
[----:B------:R-:W-:Y:S01]  /*18e0*/  IMAD.IADD R64, R60, 0x1, -R7 ;  /* 0x000000013c407824 */ /* 0x000fe200078e0a07 */
[----:B------:R-:W-:Y:S01]  /*18f0*/  SHF.R.S32.HI R173, RZ, 0x1f, R172 ;  /* 0x0000001fffad7819 */ /* 0x000fe200000114ac */
[----:B------:R-:W4:Y:S01]  /*1900*/  @!P0 LDC.64 R6, c[0x0][0x228] ;  /* 0x00008a00ff068b82 */ /* 0x000f220000000a00 */
[----:B------:R-:W-:Y:S01]  /*1910*/  LOP3.LUT R135, R135, 0x1c0, RZ, 0xc0, !PT ;  /* 0x000001c087877812 */ /* 0x000fe200078ec0ff */
[----:B------:R-:W-:Y:S01]  /*1920*/  IMAD.SHL.U32 R14, R64, 0x8, RZ ;  /* 0x00000008400e7824 */ /* 0x000fe200078e00ff */
[----:B------:R-:W-:Y:S01]  /*1930*/  LEA.HI R61, R61, R60, RZ, 0x5 ;  /* 0x0000003c3d3d7211 */ /* 0x000fe200078f28ff */
[----:B------:R-:W-:Y:S01]  /*1940*/  IMAD.IADD R71, R60, 0x1, -R71 ;  /* 0x000000013c477824 */ /* 0x000fe200078e0a47 */
[----:B------:R-:W-:Y:S01]  /*1950*/  SHF.L.U64.HI R68, R150, 0x4, R151 ;  /* 0x0000000496447819 */ /* 0x000fe20000010297 */
[----:B------:R-:W-:Y:S01]  /*1960*/  IMAD.SHL.U32 R10, R10, 0x8, RZ ;  /* 0x000000080a0a7824 */ /* 0x000fe200078e00ff */
[----:B------:R-:W-:Y:S01]  /*1970*/  LOP3.LUT R12, R135, 0x38, R14, 0xf8, !PT ;  /* 0x00000038870c7812 */ /* 0x000fe200078ef80e */
[----:B-----5:R-:W-:Y:S01]  /*1980*/  IMAD.WIDE R22, R15, 0x40, R172 ;  /* 0x000000400f167825 */ /* 0x020fe200078e02ac */
[----:B------:R-:W-:Y:S01]  /*1990*/  SHF.R.U32.HI R135, RZ, 0x3, R135 ;  /* 0x00000003ff877819 */ /* 0x000fe20000011687 */
[----:B------:R-:W1:Y:S01]  /*19a0*/  LDC R78, c[0x0][0x2e0] ;  /* 0x0000b800ff4e7b82 */ /* 0x000e620000000800 */
[----:B------:R-:W-:Y:S01]  /*19b0*/  SHF.R.S32.HI R66, RZ, 0x1f, R71 ;  /* 0x0000001fff427819 */ /* 0x000fe20000011447 */
[----:B--2---:R-:W-:Y:S01]  /*19c0*/  @P0 IMAD.WIDE.U32 R26, R169, R2, RZ ;  /* 0x00000002a91a0225 */ /* 0x004fe200078e00ff */
[----:B------:R-:W-:-:S02]  /*19d0*/  LOP3.LUT R135, R12, R135, RZ, 0x3c, !PT ;  /* 0x000000870c877212 */ /* 0x000fc400078e3cff */
[----:B------:R-:W-:Y:S01]  /*19e0*/  IADD3 R24, P1, R14, R0, RZ ;  /* 0x000000000e187210 */ /* 0x000fe20007f3e0ff */
[----:B------:R-:W-:Y:S01]  /*19f0*/  IMAD.SHL.U32 R76, R64, 0x4, RZ ;  /* 0x00000004404c7824 */ /* 0x000fe200078e00ff */
[----:B------:R-:W-:Y:S01]  /*1a00*/  SHF.R.S32.HI R15, RZ, 0x1f, R14 ;  /* 0x0000001fff0f7819 */ /* 0x000fe2000001140e */
[----:B------:R-:W-:Y:S01]  /*1a10*/  IMAD.MOV.U32 R51, RZ, RZ, 0x20 ;  /* 0x00000020ff337424 */ /* 0x000fe200078e00ff */
[----:B------:R-:W-:Y:S01]  /*1a20*/  LEA.HI R66, R66, R71, RZ, 0x3 ;  /* 0x0000004742427211 */ /* 0x000fe200078f18ff */
[----:B---3--:R-:W-:Y:S01]  /*1a30*/  IMAD.SHL.U32 R70, R142, 0x10, RZ ;  /* 0x000000108e467824 */ /* 0x008fe200078e00ff */
[----:B------:R-:W-:Y:S01]  /*1a40*/  LOP3.LUT R135, R135, 0xfffffe00, R10, 0xf8, !PT ;  /* 0xfffffe0087877812 */ /* 0x000fe200078ef80a */
[----:B------:R-:W-:Y:S01]  /*1a50*/  IMAD.X R25, R15, 0x1, R21, P1 ;  /* 0x000000010f197824 */ /* 0x000fe200008e0615 */
[----:B------:R-:W-:Y:S01]  /*1a60*/  LOP3.LUT R10, R66, 0xfffffff8, RZ, 0xc0, !PT ;  /* 0xfffffff8420a7812 */ /* 0x000fe200078ec0ff */
[----:B------:R-:W-:Y:S01]  /*1a70*/  @P0 IMAD R21, R169, R3, R27 ;  /* 0x00000003a9150224 */ /* 0x000fe200078e021b */
[----:B------:R-:W-:Y:S01]  /*1a80*/  @P0 MOV R0, R26 ;  /* 0x0000001a00000202 */ /* 0x000fe20000000f00 */
[----:B----4-:R-:W-:Y:S01]  /*1a90*/  @!P0 IMAD R12, R9, R6, RZ ;  /* 0x00000006090c8224 */ /* 0x010fe200078e02ff */
[----:B------:R-:W-:Y:S01]  /*1aa0*/  IADD3 R18, P1, R14, R8, RZ ;  /* 0x000000080e127210 */ /* 0x000fe20007f3e0ff */
[----:B------:R-:W-:Y:S01]  /*1ab0*/  @!P0 IMAD.WIDE.U32 R26, R11, R6, RZ ;  /* 0x000000060b1a8225 */ /* 0x000fe200078e00ff */
[----:B------:R-:W-:-:S02]  /*1ac0*/  SHF.L.U32 R67, R150, 0x4, RZ ;  /* 0x0000000496437819 */ /* 0x000fc400000006ff */
[----:B------:R-:W-:Y:S01]  /*1ad0*/  SHF.L.U64.HI R69, R142, 0x4, R143 ;  /* 0x000000048e457819 */ /* 0x000fe2000001028f */
[----:B------:R-:W-:Y:S02]  /*1ae0*/  IMAD.IADD R71, R71, 0x1, -R10 ;  /* 0x0000000147477824 */ /* 0x000fe400078e0a0a */
[----:B------:R-:W-:Y:S01]  /*1af0*/  IMAD R10, R173, R150, RZ ;  /* 0x00000096ad0a7224 */ /* 0x000fe200078e02ff */
[----:B-1----:R-:W-:Y:S01]  /*1b00*/  LEA.HI R78, R78, R78, RZ, 0x1 ;  /* 0x0000004e4e4e7211 */ /* 0x002fe200078f08ff */
[----:B------:R-:W-:Y:S02]  /*1b10*/  @!P0 IMAD R7, R11, R7, R12 ;  /* 0x000000070b078224 */ /* 0x000fe400078e020c */
[----:B------:R-:W-:Y:S01]  /*1b20*/  @!P0 IMAD.MOV.U32 R0, RZ, RZ, R26 ;  /* 0x000000ffff008224 */ /* 0x000fe200078e001a */
[----:B------:R-:W-:Y:S01]  /*1b30*/  SHF.R.S32.HI R79, RZ, 0x1, R78 ;  /* 0x00000001ff4f7819 */ /* 0x000fe2000001144e */
[C---:B------:R-:W-:Y:S02]  /*1b40*/  IMAD R10, R172.reuse, R151, R10 ;  /* 0x00000097ac0a7224 */ /* 0x040fe400078e020a */
[----:B------:R-:W-:-:S04]  /*1b50*/  IMAD.WIDE.U32 R24, R172, R150, R24 ;  /* 0x00000096ac187225 */ /* 0x000fc800078e0018 */
[----:B------:R-:W-:Y:S01]  /*1b60*/  IMAD.X R19, R15, 0x1, R19, P1 ;  /* 0x000000010f137824 */ /* 0x000fe200008e0613 */
[----:B------:R-:W-:Y:S01]  /*1b70*/  IADD3 R16, P1, R14, R0, RZ ;  /* 0x000000000e107210 */ /* 0x000fe20007f3e0ff */
[----:B------:R-:W-:Y:S01]  /*1b80*/  @!P0 IMAD.IADD R21, R27, 0x1, R7 ;  /* 0x000000011b158824 */ /* 0x000fe200078e0207 */
[----:B------:R-:W-:Y:S01]  /*1b90*/  IADD3 R6, P0, R172, R17, RZ ;  /* 0x00000011ac067210 */ /* 0x000fe20007f1e0ff */
[----:B------:R-:W-:Y:S01]  /*1ba0*/  IMAD.IADD R10, R25, 0x1, R10 ;  /* 0x00000001190a7824 */ /* 0x000fe200078e020a */
[C---:B------:R-:W-:Y:S01]  /*1bb0*/  LEA R86, P2, R24.reuse, UR12, 0x1 ;  /* 0x0000000c18567c11 */ /* 0x040fe2000f8408ff */
[----:B------:R-:W-:Y:S01]  /*1bc0*/  IMAD R25, R101, UR4, RZ ;  /* 0x0000000465197c24 */ /* 0x000fe2000f8e02ff */
[----:B------:R-:W-:Y:S01]  /*1bd0*/  IADD3.X R17, R15, R21, RZ, P1, !PT ;  /* 0x000000150f117210 */ /* 0x000fe20000ffe4ff */
[----:B------:R-:W-:Y:S01]  /*1be0*/  IMAD R0, R23, R2, RZ ;  /* 0x0000000217007224 */ /* 0x000fe200078e02ff */
[----:B------:R-:W-:Y:S01]  /*1bf0*/  SHF.L.U64.HI R85, R24, 0x1, R10 ;  /* 0x0000000118557819 */ /* 0x000fe2000001020a */
[----:B------:R-:W-:Y:S01]  /*1c00*/  IMAD.X R13, R173, 0x1, R13, P0 ;  /* 0x00000001ad0d7824 */ /* 0x000fe200000e060d */
[----:B------:R-:W-:Y:S01]  /*1c10*/  MOV R164, R86 ;  /* 0x0000005600a47202 */ /* 0x000fe20000000f00 */
[C---:B------:R-:W-:Y:S01]  /*1c20*/  IMAD R25, R4.reuse, UR5, R25 ;  /* 0x0000000504197c24 */ /* 0x040fe2000f8e0219 */
[----:B------:R-:W-:Y:S01]  /*1c30*/  IADD3.X R85, R85, UR13, RZ, P2, !PT ;  /* 0x0000000d55557c10 */ /* 0x000fe200097fe4ff */
[----:B------:R-:W-:Y:S01]  /*1c40*/  IMAD.WIDE.U32 R18, R4, UR4, R18 ;  /* 0x0000000404127c25 */ /* 0x000fe2000f8e0012 */
[----:B------:R-:W-:-:S03]  /*1c50*/  ULDC.64 UR4, c[0x0][0x220] ;  /* 0x0000880000047ab9 */ /* 0x000fc60000000a00 */
[C---:B------:R-:W-:Y:S01]  /*1c60*/  IMAD R0, R22.reuse, R3, R0 ;  /* 0x0000000316007224 */ /* 0x040fe200078e0200 */
[----:B------:R-:W-:Y:S01]  /*1c70*/  LOP3.LUT R3, R61, 0xffffffe0, RZ, 0xc0, !PT ;  /* 0xffffffe03d037812 */ /* 0x000fe200078ec0ff */
[----:B------:R-:W-:Y:S01]  /*1c80*/  IMAD.WIDE.U32 R16, R22, R2, R16 ;  /* 0x0000000216107225 */ /* 0x000fe200078e0010 */
[----:B------:R-:W-:Y:S02]  /*1c90*/  SHF.R.S32.HI R2, RZ, 0x1f, R136 ;  /* 0x0000001fff027819 */ /* 0x000fe40000011488 */
[----:B------:R-:W-:Y:S01]  /*1ca0*/  SHF.R.S32.HI R61, RZ, 0x5, R61 ;  /* 0x00000005ff3d7819 */ /* 0x000fe2000001143d */
[----:B------:R-:W-:Y:S02]  /*1cb0*/  IMAD R13, R13, R142, RZ ;  /* 0x0000008e0d0d7224 */ /* 0x000fe400078e02ff */
[----:B------:R-:W-:Y:S02]  /*1cc0*/  IMAD.IADD R19, R19, 0x1, R25 ;  /* 0x0000000113137824 */ /* 0x000fe400078e0219 */
[----:B------:R-:W-:Y:S01]  /*1cd0*/  IMAD.IADD R17, R17, 0x1, R0 ;  /* 0x0000000111117824 */ /* 0x000fe200078e0200 */
[----:B------:R-:W-:Y:S01]  /*1ce0*/  SHF.R.S32.HI R0, RZ, 0x1f, R73 ;  /* 0x0000001fff007819 */ /* 0x000fe20000011449 */
[----:B------:R-:W-:-:S02]  /*1cf0*/  IMAD R13, R6, R143, R13 ;  /* 0x0000008f060d7224 */ /* 0x000fc400078e020d */
[----:B------:R-:W-:Y:S01]  /*1d00*/  IMAD.WIDE.U32 R6, R6, R142, R18 ;  /* 0x0000008e06067225 */ /* 0x000fe200078e0012 */
[----:B------:R-:W-:-:S03]  /*1d10*/  LEA.HI R83, R0, R73, RZ, 0x7 ;  /* 0x0000004900537211 */ /* 0x000fc600078f38ff */
[----:B------:R-:W-:Y:S01]  /*1d20*/  IMAD.IADD R13, R7, 0x1, R13 ;  /* 0x00000001070d7824 */ /* 0x000fe200078e020d */
[----:B------:R-:W-:Y:S01]  /*1d30*/  SHF.R.S32.HI R83, RZ, 0x7, R83 ;  /* 0x00000007ff537819 */ /* 0x000fe20000011453 */
[----:B------:R-:W-:Y:S01]  /*1d40*/  IMAD R139, R2, UR10, RZ ;  /* 0x0000000a028b7c24 */ /* 0x000fe2000f8e02ff */
[----:B------:R-:W-:Y:S01]  /*1d50*/  LEA R88, P0, R6, UR4, 0x1 ;  /* 0x0000000406587c11 */ /* 0x000fe2000f8008ff */
[----:B------:R-:W-:Y:S01]  /*1d60*/  IMAD R77, R172, R79, R76 ;  /* 0x0000004fac4d7224 */ /* 0x000fe200078e024c */
[----:B------:R-:W-:Y:S01]  /*1d70*/  SHF.L.U64.HI R89, R6, 0x1, R13 ;  /* 0x0000000106597819 */ /* 0x000fe2000001020d */
[----:B------:R-:W-:Y:S01]  /*1d80*/  IMAD R139, R136, UR11, R139 ;  /* 0x0000000b888b7c24 */ /* 0x000fe2000f8e028b */
[----:B------:R-:W-:Y:S01]  /*1d90*/  VIMNMX R83, RZ, R83, !PT ;  /* 0x00000053ff537248 */ /* 0x000fe20007fe0100 */
[----:B------:R-:W-:Y:S01]  /*1da0*/  IMAD.IADD R76, R76, 0x1, R77 ;  /* 0x000000014c4c7824 */ /* 0x000fe200078e024d */
[----:B------:R-:W-:Y:S01]  /*1db0*/  IADD3.X R89, R89, UR5, RZ, P0, !PT ;  /* 0x0000000559597c10 */ /* 0x000fe200087fe4ff */
[----:B------:R-:W-:Y:S01]  /*1dc0*/  IMAD.WIDE.U32 R136, R136, UR10, R16 ;  /* 0x0000000a88887c25 */ /* 0x000fe2000f8e0010 */
[----:B------:R-:W-:-:S02]  /*1dd0*/  R2P PR, R71, 0x6 ;  /* 0x0000000647007804 */ /* 0x000fc40000000000 */
[----:B------:R-:W-:Y:S01]  /*1de0*/  ISETP.GT.AND P0, PT, R50, R83, PT ;  /* 0x000000533200720c */ /* 0x000fe20003f04270 */
[----:B------:R-:W-:Y:S01]  /*1df0*/  IMAD.IADD R62, R60, 0x1, -R3 ;  /* 0x000000013c3e7824 */ /* 0x000fe200078e0a03 */
[----:B------:R-:W-:Y:S01]  /*1e00*/  SHF.R.S32.HI R75, RZ, 0x1f, R77 ;  /* 0x0000001fff4b7819 */ /* 0x000fe2000001144d */
[----:B------:R-:W-:Y:S01]  /*1e10*/  IMAD.MOV.U32 R163, RZ, RZ, R85 ;  /* 0x000000ffffa37224 */ /* 0x000fe200078e0055 */
[----:B------:R-:W-:Y:S01]  /*1e20*/  SHF.R.S32.HI R74, RZ, 0x1f, R76 ;  /* 0x0000001fff4a7819 */ /* 0x000fe2000001144c */
[----:B------:R-:W-:Y:S01]  /*1e30*/  IMAD.IADD R139, R137, 0x1, R139 ;  /* 0x00000001898b7824 */ /* 0x000fe200078e028b */
[----:B------:R-:W-:Y:S01]  /*1e40*/  SEL R49, R49, 0xfffffff0, !P1 ;  /* 0xfffffff031317807 */ /* 0x000fe20004800000 */
[----:B------:R-:W-:Y:S01]  /*1e50*/  IMAD.MOV.U32 R167, RZ, RZ, R88 ;  /* 0x000000ffffa77224 */ /* 0x000fe200078e0058 */
[----:B------:R-:W-:Y:S01]  /*1e60*/  SEL R51, R51, 0xffffffe0, !P2 ;  /* 0xffffffe033337807 */ /* 0x000fe20005000000 */
[----:B------:R-:W-:Y:S02]  /*1e70*/  IMAD.MOV.U32 R166, RZ, RZ, R89 ;  /* 0x000000ffffa67224 */ /* 0x000fe400078e0059 */
[----:B------:R-:W-:-:S02]  /*1e80*/  @!P4 IMAD.MOV.U32 R5, RZ, RZ, RZ ;  /* 0x000000ffff05c224 */ /* 0x000fc400078e00ff */
[----:B------:R-:W-:Y:S05]  /*1e90*/  @!P0 BRA `(.L_x_6649) ;  /* 0x0000006800488947 */ /* 0x000fea0003800000 */
        /* <DEDUP_REMOVED lines=8> */
[----:B------:R-:W-:Y:S01]  /*1f20*/  ULDC.64 UR12, c[0x0][0x350] ;  /* 0x0000d400000c7ab9 */ /* 0x000fe20000000a00 */
[----:B------:R-:W2:Y:S01]  /*1f30*/  LDC R84, c[0x0][0x340] ;  /* 0x0000d000ff547b82 */ /* 0x000ea20000000800 */
[----:B------:R-:W-:Y:S01]  /*1f40*/  SHF.L.U32 R21, R151, 0x6, RZ ;  /* 0x0000000697157819 */ /* 0x000fe200000006ff */
[C---:B------:R-:W-:Y:S01]  /*1f50*/  IMAD R16, R11.reuse, UR11, R16 ;  /* 0x0000000b0b107c24 */ /* 0x040fe2000f8e0210 */
[----:B------:R-:W-:Y:S01]  /*1f60*/  ULDC.64 UR10, c[0x0][0x348] ;  /* 0x0000d200000a7ab9 */ /* 0x000fe20000000a00 */
[----:B------:R-:W-:Y:S01]  /*1f70*/  IMAD.WIDE.U32 R6, R11, UR4, R14 ;  /* 0x000000040b067c25 */ /* 0x000fe2000f8e000e */
[----:B------:R-:W-:Y:S01]  /*1f80*/  SHF.L.U32 R132, R79, 0x4, RZ ;  /* 0x000000044f847819 */ /* 0x000fe200000006ff */
[----:B------:R-:W-:Y:S01]  /*1f90*/  ULDC.U8 UR30, c[0x0][0x3c3] ;  /* 0x0000f0c0001e7ab9 */ /* 0x000fe20000000000 */
[----:B------:R-:W-:Y:S01]  /*1fa0*/  IADD3 R17, R19, R16, RZ ;  /* 0x0000001013117210 */ /* 0x000fe20007ffe0ff */
[----:B------:R-:W-:Y:S01]  /*1fb0*/  IMAD R12, R11, UR5, R12 ;  /* 0x000000050b0c7c24 */ /* 0x000fe2000f8e020c */
[----:B------:R-:W-:Y:S01]  /*1fc0*/  SHF.R.S32.HI R11, RZ, 0x1f, R52 ;  /* 0x0000001fff0b7819 */ /* 0x000fe20000011434 */
[----:B------:R-:W-:Y:S01]  /*1fd0*/  ULDC.64 UR4, c[0x0][0x340] ;  /* 0x0000d00000047ab9 */ /* 0x000fe20000000a00 */
[----:B------:R-:W-:Y:S01]  /*1fe0*/  MOV R16, R18 ;  /* 0x0000001200107202 */ /* 0x000fe20000000f00 */
[----:B------:R-:W-:Y:S01]  /*1ff0*/  IMAD.IADD R13, R7, 0x1, R12 ;  /* 0x00000001070d7824 */ /* 0x000fe200078e020c */
[----:B------:R-:W-:Y:S01]  /*2000*/  IADD3.X R11, R11, R173, ~R0, P1, P0 ;  /* 0x000000ad0b0b7210 */ /* 0x000fe20000fe0c00 */
[----:B------:R-:W-:Y:S01]  /*2010*/  IMAD.MOV.U32 R12, RZ, RZ, R6 ;  /* 0x000000ffff0c7224 */ /* 0x000fe200078e0006 */
[----:B------:R-:W-:Y:S01]  /*2020*/  SHF.L.U32 R7, R143, 0x6, RZ ;  /* 0x000000068f077819 */ /* 0x000fe200000006ff */
[----:B------:R-:W-:Y:S01]  /*2030*/  IMAD.WIDE.U32 R102, R142, 0x40, RZ ;  /* 0x000000408e667825 */ /* 0x000fe200078e00ff */
[----:B------:R-:W-:Y:S01]  /*2040*/  IADD3 R52, R5, R52, RZ ;  /* 0x0000003405347210 */ /* 0x000fe20007ffe0ff */
[----:B------:R-:W-:Y:S01]  /*2050*/  USHF.L.U64.HI UR15, UR4, 0x5, UR5 ;  /* 0x00000005040f7899 */ /* 0x000fe20008010205 */
[----:B------:R-:W-:Y:S01]  /*2060*/  SHF.L.U32 R125, R79, 0x6, RZ ;  /* 0x000000064f7d7819 */ /* 0x000fe200000006ff */
[C---:B------:R-:W-:Y:S01]  /*2070*/  IMAD R9, R11.reuse, UR4, RZ ;  /* 0x000000040b097c24 */ /* 0x040fe2000f8e02ff */
[----:B------:R-:W-:Y:S01]  /*2080*/  SHF.L.U32 R97, R102, 0x1, RZ ;  /* 0x0000000166617819 */ /* 0x000fe200000006ff */
[-C--:B-1----:R-:W-:Y:S01]  /*2090*/  IMAD R0, R11, R2.reuse, RZ ;  /* 0x000000020b007224 */ /* 0x082fe200078e02ff */
[----:B------:R-:W-:Y:S01]  /*20a0*/  USHF.L.U32 UR24, UR4, 0x5, URZ ;  /* 0x0000000504187899 */ /* 0x000fe2000800063f */
[C---:B------:R-:W-:Y:S01]  /*20b0*/  IMAD R6, R8.reuse, UR5, R9 ;  /* 0x0000000508067c24 */ /* 0x040fe2000f8e0209 */
[----:B------:R-:W-:Y:S01]  /*20c0*/  USHF.L.U64.HI UR25, UR4, 0x6, UR5 ;  /* 0x0000000604197899 */ /* 0x000fe20008010205 */
[----:B------:R-:W-:Y:S01]  /*20d0*/  IMAD.WIDE.U32 R16, R8, UR4, R16 ;  /* 0x0000000408107c25 */ /* 0x000fe2000f8e0010 */
[----:B------:R-:W-:Y:S01]  /*20e0*/  USHF.L.U32 UR26, UR4, 0x6, URZ ;  /* 0x00000006041a7899 */ /* 0x000fe2000800063f */
[----:B------:R-:W-:Y:S01]  /*20f0*/  SHF.L.U64.HI R90, R2, 0x5, R3 ;  /* 0x00000005025a7819 */ /* 0x000fe20000010203 */
[----:B------:R-:W-:Y:S01]  /*2100*/  USHF.L.U64.HI UR27, UR4, 0x4, UR5 ;  /* 0x00000004041b7899 */ /* 0x000fe20008010205 */
[C---:B------:R-:W-:Y:S01]  /*2110*/  IMAD R0, R8.reuse, R3, R0 ;  /* 0x0000000308007224 */ /* 0x040fe200078e0200 */
[----:B------:R-:W-:Y:S01]  /*2120*/  USHF.L.U32 UR28, UR4, 0x4, URZ ;  /* 0x00000004041c7899 */ /* 0x000fe2000800063f */
[----:B------:R-:W-:Y:S01]  /*2130*/  IMAD.WIDE.U32 R8, R8, R2, R12 ;  /* 0x0000000208087225 */ /* 0x000fe200078e000c */
[----:B------:R-:W-:Y:S01]  /*2140*/  UIMAD.WIDE.U32 UR22, UR4, 0x60, URZ ;  /* 0x00000060041678a5 */ /* 0x000fe2000f8e003f */
[----:B------:R-:W-:Y:S01]  /*2150*/  SHF.L.U64.HI R93, R2, 0x6, R3 ;  /* 0x00000006025d7819 */ /* 0x000fe20000010203 */
[----:B------:R-:W-:Y:S01]  /*2160*/  UIMAD UR14, UR5, 0x60, URZ ;  /* 0x00000060050e78a4 */ /* 0x000fe2000f8e023f */
[----:B------:R-:W-:Y:S01]  /*2170*/  IMAD.IADD R7, R103, 0x1, R7 ;  /* 0x0000000167077824 */ /* 0x000fe200078e0207 */
[----:B------:R-:W-:Y:S01]  /*2180*/  MOV R10, R8 ;  /* 0x00000008000a7202 */ /* 0x000fe20000000f00 */
[----:B------:R-:W-:Y:S01]  /*2190*/  IMAD R99, R101, UR12, RZ ;  /* 0x0000000c65637c24 */ /* 0x000fe2000f8e02ff */
[----:B------:R-:W-:Y:S01]  /*21a0*/  UIMAD.WIDE.U32 UR20, UR4, 0xa0, URZ ;  /* 0x000000a0041478a5 */ /* 0x000fe2000f8e003f */
[----:B------:R-:W-:Y:S01]  /*21b0*/  IMAD.IADD R17, R17, 0x1, R6 ;  /* 0x0000000111117824 */ /* 0x000fe200078e0206 */
[----:B------:R-:W-:Y:S01]  /*21c0*/  SHF.L.U64.HI R102, R102, 0x1, R7 ;  /* 0x0000000166667819 */ /* 0x000fe20000010207 */
[----:B------:R-:W-:Y:S01]  /*21d0*/  IMAD R101, R101, UR10, RZ ;  /* 0x0000000a65657c24 */ /* 0x000fe2000f8e02ff */
[----:B------:R-:W-:Y:S01]  /*21e0*/  UIMAD.WIDE.U32 UR18, UR4, 0xc0, URZ ;  /* 0x000000c0041278a5 */ /* 0x000fe2000f8e003f */
[----:B------:R-:W-:Y:S01]  /*21f0*/  IMAD.IADD R11, R9, 0x1, R0 ;  /* 0x00000001090b7824 */ /* 0x000fe200078e0200 */
[----:B------:R-:W-:Y:S01]  /*2200*/  UIMAD.WIDE.U32 UR32, UR4, 0xe0, URZ ;  /* 0x000000e0042078a5 */ /* 0x000fe2000f8e003f */
[C---:B------:R-:W-:Y:S01]  /*2210*/  IMAD R99, R4.reuse, UR13, R99 ;  /* 0x0000000d04637c24 */ /* 0x040fe2000f8e0263 */
[----:B------:R-:W-:Y:S01]  /*2220*/  UIMAD UR31, UR5, 0xe0, URZ ;  /* 0x000000e0051f78a4 */ /* 0x000fe2000f8e023f */
[----:B------:R-:W-:Y:S01]  /*2230*/  IMAD.WIDE.U32 R6, R4, UR12, R16 ;  /* 0x0000000c04067c25 */ /* 0x000fe2000f8e0010 */
[----:B------:R-:W-:Y:S01]  /*2240*/  ULDC.64 UR12, c[0x0][0x320] ;  /* 0x0000c800000c7ab9 */ /* 0x000fe20000000a00 */
[----:B------:R-:W-:Y:S01]  /*2250*/  SHF.L.U64.HI R118, R2, 0x4, R3 ;  /* 0x0000000402767819 */ /* 0x000fe20000010203 */
[----:B------:R-:W-:Y:S01]  /*2260*/  USHF.L.U64.HI UR27, UR28, 0x1, UR27 ;  /* 0x000000011c1b7899 */ /* 0x000fe2000801021b */
[----:B------:R-:W-:Y:S01]  /*2270*/  IMAD R101, R4, UR11, R101 ;  /* 0x0000000b04657c24 */ /* 0x000fe2000f8e0265 */
[----:B------:R-:W-:Y:S01]  /*2280*/  LEA R110, P1, R6, UR12, 0x1 ;  /* 0x0000000c066e7c11 */ /* 0x000fe2000f8208ff */
[----:B------:R-:W-:Y:S01]  /*2290*/  IMAD.WIDE.U32 R4, R4, UR10, R10 ;  /* 0x0000000a04047c25 */ /* 0x000fe2000f8e000a */
[----:B------:R-:W-:Y:S01]  /*22a0*/  ULDC.64 UR10, c[0x0][0x318] ;  /* 0x0000c600000a7ab9 */ /* 0x000fe20000000a00 */
[----:B------:R-:W-:Y:S01]  /*22b0*/  UIMAD UR12, UR5, 0xc0, URZ ;  /* 0x000000c0050c78a4 */ /* 0x000fe2000f8e023f */
[----:B------:R-:W-:Y:S01]  /*22c0*/  SHF.L.U32 R91, R2, 0x5, RZ ;  /* 0x00000005025b7819 */ /* 0x000fe200000006ff */
[----:B------:R-:W-:Y:S01]  /*22d0*/  IMAD.IADD R99, R7, 0x1, R99 ;  /* 0x0000000107637824 */ /* 0x000fe200078e0263 */
[----:B------:R-:W-:Y:S01]  /*22e0*/  IADD3 R101, R5, R101, RZ ;  /* 0x0000006505657210 */ /* 0x000fe20007ffe0ff */
[----:B------:R-:W-:Y:S01]  /*22f0*/  IMAD R52, R79, R52, RZ ;  /* 0x000000344f347224 */ /* 0x000fe200078e02ff */
[----:B------:R-:W-:Y:S01]  /*2300*/  LEA R112, P0, R4, UR10, 0x1 ;  /* 0x0000000a04707c11 */ /* 0x000fe2000f8008ff */
[C---:B------:R-:W-:Y:S01]  /*2310*/  IMAD.SHL.U32 R98, R143.reuse, 0x20, RZ ;  /* 0x000000208f627824 */ /* 0x040fe200078e00ff */
[----:B------:R-:W-:Y:S01]  /*2320*/  LEA.HI.X R99, R6, UR13, R99, 0x1, P1 ;  /* 0x0000000d06637c11 */ /* 0x000fe200088f0c63 */
[----:B------:R-:W-:Y:S01]  /*2330*/  IMAD.WIDE.U32 R8, R142, 0x20, RZ ;  /* 0x000000208e087825 */ /* 0x000fe200078e00ff */
[----:B------:R-:W-:Y:S01]  /*2340*/  LEA.HI.X R101, R4, UR11, R101, 0x1, P0 ;  /* 0x0000000b04657c11 */ /* 0x000fe200080f0c65 */
[----:B------:R-:W-:Y:S01]  /*2350*/  UIMAD UR13, UR5, 0xa0, URZ ;  /* 0x000000a0050d78a4 */ /* 0x000fe2000f8e023f */
[----:B------:R-:W-:Y:S01]  /*2360*/  SHF.R.S32.HI R53, RZ, 0x1f, R52 ;  /* 0x0000001fff357819 */ /* 0x000fe20000011434 */
[C---:B------:R-:W-:Y:S01]  /*2370*/  IMAD R17, R143.reuse, 0x60, RZ ;  /* 0x000000608f117824 */ /* 0x040fe200078e02ff */
[-C--:B------:R-:W-:Y:S01]  /*2380*/  IADD3 R116, P0, R76, R52.reuse, RZ ;  /* 0x000000344c747210 */ /* 0x080fe20007f1e0ff */
[----:B------:R-:W-:Y:S01]  /*2390*/  IMAD R13, R143, 0xa0, RZ ;  /* 0x000000a08f0d7824 */ /* 0x000fe200078e02ff */
[----:B------:R-:W-:Y:S01]  /*23a0*/  IADD3 R52, P1, R77, R52, RZ ;  /* 0x000000344d347210 */ /* 0x000fe20007f3e0ff */
[C---:B------:R-:W-:Y:S01]  /*23b0*/  IMAD R7, R143.reuse, 0xc0, RZ ;  /* 0x000000c08f077824 */ /* 0x040fe200078e02ff */
[----:B------:R-:W-:Y:S01]  /*23c0*/  IADD3.X R105, R74, R53, RZ, P0, !PT ;  /* 0x000000354a697210 */ /* 0x000fe200007fe4ff */
[----:B------:R-:W-:Y:S01]  /*23d0*/  IMAD R5, R143, 0xe0, RZ ;  /* 0x000000e08f057824 */ /* 0x000fe200078e02ff */
[----:B------:R-:W-:Y:S01]  /*23e0*/  ULDC.64 UR10, c[0x0][0x360] ;  /* 0x0000d800000a7ab9 */ /* 0x000fe20000000a00 */
[----:B------:R-:W-:Y:S01]  /*23f0*/  IMAD.X R53, R75, 0x1, R53, P1 ;  /* 0x000000014b357824 */ /* 0x000fe200008e0635 */
[----:B------:R-:W-:Y:S01]  /*2400*/  SHF.L.U64.HI R105, R116, 0x1, R105 ;  /* 0x0000000174697819 */ /* 0x000fe20000010269 */
[----:B------:R-:W-:Y:S01]  /*2410*/  IMAD.WIDE.U32 R148, R142, 0x60, RZ ;  /* 0x000000608e947825 */ /* 0x000fe200078e00ff */
[----:B------:R-:W-:Y:S01]  /*2420*/  SHF.L.U32 R116, R116, 0x1, RZ ;  /* 0x0000000174747819 */ /* 0x000fe200000006ff */
[----:B------:R-:W-:Y:S01]  /*2430*/  ULDC.64 UR4, c[0x0][0x358] ;  /* 0x0000d60000047ab9 */ /* 0x000fe20000000a00 */
[C---:B------:R-:W-:Y:S01]  /*2440*/  SHF.L.U64.HI R53, R52.reuse, 0x1, R53 ;  /* 0x0000000134357819 */ /* 0x040fe20000010235 */
[----:B------:R-:W-:Y:S01]  /*2450*/  IMAD.SHL.U32 R52, R52, 0x2, RZ ;  /* 0x0000000234347824 */ /* 0x000fe200078e00ff */
[----:B------:R-:W-:Y:S01]  /*2460*/  IADD3 R98, R9, R98, RZ ;  /* 0x0000006209627210 */ /* 0x000fe20007ffe0ff */
[----:B------:R-:W-:Y:S01]  /*2470*/  IMAD.WIDE.U32 R146, R142, 0xa0, RZ ;  /* 0x000000a08e927825 */ /* 0x000fe200078e00ff */
[----:B------:R-:W-:Y:S01]  /*2480*/  IADD3 R114, P3, R116, UR10, RZ ;  /* 0x0000000a74727c10 */ /* 0x000fe2000ff7e0ff */
[----:B------:R-:W-:Y:S01]  /*2490*/  USHF.L.U64.HI UR34, UR24, 0x1, UR15 ;  /* 0x0000000118227899 */ /* 0x000fe2000801020f */
[----:B------:R-:W-:Y:S01]  /*24a0*/  IADD3 R10, P1, R52, UR10, RZ ;  /* 0x0000000a340a7c10 */ /* 0x000fe2000ff3e0ff */
[----:B------:R-:W-:Y:S01]  /*24b0*/  IMAD.WIDE.U32 R144, R142, 0xc0, RZ ;  /* 0x000000c08e907825 */ /* 0x000fe200078e00ff */
[----:B------:R-:W-:Y:S01]  /*24c0*/  IADD3 R116, P2, R116, UR4, RZ ;  /* 0x0000000474747c10 */ /* 0x000fe2000ff5e0ff */
[----:B------:R-:W-:Y:S01]  /*24d0*/  UIADD3 UR35, UR23, UR14, URZ ;  /* 0x0000000e17237290 */ /* 0x000fe2000fffe03f */
[----:B------:R-:W-:Y:S01]  /*24e0*/  IADD3 R52, P0, R52, UR4, RZ ;  /* 0x0000000434347c10 */ /* 0x000fe2000ff1e0ff */
[----:B------:R-:W-:Y:S01]  /*24f0*/  IMAD.SHL.U32 R19, R151, 0x20, RZ ;  /* 0x0000002097137824 */ /* 0x000fe200078e00ff */
[----:B------:R-:W-:Y:S01]  /*2500*/  SHF.L.U64.HI R98, R8, 0x1, R98 ;  /* 0x0000000108627819 */ /* 0x000fe20000010262 */
[----:B------:R-:W-:Y:S01]  /*2510*/  IMAD.WIDE.U32 R152, R150, 0x40, RZ ;  /* 0x0000004096987825 */ /* 0x000fe200078e00ff */
[----:B------:R-:W-:Y:S01]  /*2520*/  SHF.L.U32 R107, R2, 0x4, RZ ;  /* 0x00000004026b7819 */ /* 0x000fe200000006ff */
[----:B------:R-:W-:Y:S01]  /*2530*/  USHF.L.U64.HI UR25, UR26, 0x1, UR25 ;  /* 0x000000011a197899 */ /* 0x000fe20008010219 */
[----:B------:R-:W-:Y:S01]  /*2540*/  IADD3 R81, R172, 0x20, RZ ;  /* 0x00000020ac517810 */ /* 0x000fe20007ffe0ff */
[----:B------:R-:W-:Y:S01]  /*2550*/  IMAD.WIDE.U32 R142, R142, 0xe0, RZ ;  /* 0x000000e08e8e7825 */ /* 0x000fe200078e00ff */
[C---:B------:R-:W-:Y:S01]  /*2560*/  IADD3 R134, R172.reuse, 0x40, RZ ;  /* 0x00000040ac867810 */ /* 0x040fe20007ffe0ff */
[----:B------:R-:W-:Y:S01]  /*2570*/  UIADD3 UR36, UR21, UR13, URZ ;  /* 0x0000000d15247290 */ /* 0x000fe2000fffe03f */
[----:B------:R-:W-:Y:S01]  /*2580*/  IADD3 R131, R172, 0x60, RZ ;  /* 0x00000060ac837810 */ /* 0x000fe20007ffe0ff */
        /* <DEDUP_REMOVED lines=9> */
[----:B------:R-:W-:Y:S01]  /*2620*/  SHF.R.S32.HI R123, RZ, 0x1f, R132 ;  /* 0x0000001fff7b7819 */ /* 0x000fe20000011484 */
[----:B------:R-:W-:Y:S01]  /*2630*/  IMAD.WIDE.U32 R150, R150, 0x20, RZ ;  /* 0x0000002096967825 */ /* 0x000fe200078e00ff */
[----:B------:R-:W-:Y:S01]  /*2640*/  SHF.R.S32.HI R122, RZ, 0x1f, R127 ;  /* 0x0000001fff7a7819 */ /* 0x000fe2000001147f */
[----:B------:R-:W-:Y:S01]  /*2650*/  UIADD3 UR37, UR19, UR12, URZ ;  /* 0x0000000c13257290 */ /* 0x000fe2000fffe03f */
        /* <DEDUP_REMOVED lines=9> */
[----:B------:R-:W-:Y:S01]  /*26f0*/  VIADD R133, R172, 0x50 ;  /* 0x00000050ac857836 */ /* 0x000fe20000000000 */
[----:B--2---:R-:W-:Y:S01]  /*2700*/  LEA R84, -R84, RZ, 0x7 ;  /* 0x000000ff54547211 */ /* 0x004fe200078e39ff */
[----:B------:R-:W-:Y:S01]  /*2710*/  VIADD R129, R172, 0x70 ;  /* 0x00000070ac817836 */ /* 0x000fe20000000000 */
[----:B------:R-:W-:Y:S01]  /*2720*/  IADD3.X R103, R105, UR11, RZ, P3, !PT ;  /* 0x0000000b69677c10 */ /* 0x000fe20009ffe4ff */
[----:B------:R-:W-:Y:S01]  /*2730*/  IMAD.MOV.U32 R11, RZ, RZ, R50 ;  /* 0x000000ffff0b7224 */ /* 0x000fe200078e0032 */
[----:B------:R-:W-:Y:S01]  /*2740*/  IADD3.X R9, R53, UR11, RZ, P1, !PT ;  /* 0x0000000b35097c10 */ /* 0x000fe20008ffe4ff */
[----:B------:R-:W-:Y:S01]  /*2750*/  IMAD.IADD R92, R151, 0x1, R19 ;  /* 0x00000001975c7824 */ /* 0x000fe200078e0213 */
[----:B------:R-:W-:Y:S01]  /*2760*/  IADD3.X R105, R105, UR5, RZ, P2, !PT ;  /* 0x0000000569697c10 */ /* 0x000fe200097fe4ff */
[----:B------:R-:W-:Y:S01]  /*2770*/  IMAD.IADD R106, R145, 0x1, R7 ;  /* 0x00000001916a7824 */ /* 0x000fe200078e0207 */
[----:B------:R-:W-:Y:S01]  /*2780*/  IADD3.X R53, R53, UR5, RZ, P0, !PT ;  /* 0x0000000535357c10 */ /* 0x000fe200087fe4ff */
[----:B------:R-:W-:Y:S01]  /*2790*/  ULDC UR4, c[0x0][0x2e0] ;  /* 0x0000b80000047ab9 */ /* 0x000fe20000000800 */
        /* <DEDUP_REMOVED lines=10> */
.L_x_6703:
[----:B------:R-:W-:Y:S02]  /*2840*/  IMAD.SHL.U32 R13, R11, 0x80, RZ ;  /* 0x000000800b0d7824 */ /* 0x000fe400078e00ff */
[----:B--234-:R-:W-:Y:S02]  /*2850*/  IMAD.MOV.U32 R16, RZ, RZ, R110 ;  /* 0x000000ffff107224 */ /* 0x01cfe400078e006e */
[----:B------:R-:W-:Y:S02]  /*2860*/  VIADD R12, R13, 0xffffff80 ;  /* 0xffffff800d0c7836 */ /* 0x000fe40000000000 */
[----:B------:R-:W-:Y:S02]  /*2870*/  IMAD.MOV.U32 R17, RZ, RZ, R99 ;  /* 0x000000ffff117224 */ /* 0x000fe400078e0063 */
[--C-:B------:R-:W-:Y:S02]  /*2880*/  IMAD.IADD R4, R65, 0x1, -R12.reuse ;  /* 0x0000000141047824 */ /* 0x100fe400078e0a0c */
[----:B------:R-:W-:Y:S03]  /*2890*/  IMAD.IADD R0, R73, 0x1, -R12 ;  /* 0x0000000149007824 */ /* 0x000fe600078e0a0c */
[-C--:B------:R-:W-:Y:S02]  /*28a0*/  ISETP.GE.AND P0, PT, R82, R4.reuse, PT ;  /* 0x000000045200720c */ /* 0x080fe40003f06270 */
[----:B------:R-:W-:Y:S02]  /*28b0*/  ISETP.GE.AND P2, PT, R134, R4, PT ;  /* 0x000000048600720c */ /* 0x000fe40003f46270 */
[----:B------:R-:W-:Y:S02]  /*28c0*/  ISETP.GE.AND P3, PT, R82, R0, !P0 ;  /* 0x000000005200720c */ /* 0x000fe40004766270 */
[C---:B------:R-:W-:Y:S02]  /*28d0*/  ISETP.GE.AND P0, PT, R81.reuse, R4, PT ;  /* 0x000000045100720c */ /* 0x040fe40003f06270 */
[-C--:B------:R-:W-:Y:S02]  /*28e0*/  ISETP.GE.AND P2, PT, R134, R0.reuse, !P2 ;  /* 0x000000008600720c */ /* 0x080fe40005746270 */
[----:B------:R-:W-:Y:S02]  /*28f0*/  ISETP.GE.AND P6, PT, R81, R0, !P0 ;  /* 0x000000005100720c */ /* 0x000fe400047c6270 */
[C---:B------:R-:W-:Y:S04]  /*2900*/  ISETP.GE.AND P0, PT, R80.reuse, R4, PT ;  /* 0x000000045000720c */ /* 0x040fe80003f06270 */
[----:B------:R-:W-:Y:S02]  /*2910*/  ISETP.GE.AND P4, PT, R80, R0, !P0 ;  /* 0x000000005000720c */ /* 0x000fe40004786270 */
[----:B------:R-:W-:Y:S02]  /*2920*/  @P3 IADD3 R6, P0, R110, UR28, RZ ;  /* 0x0000001c6e063c10 */ /* 0x000fe4000ff1e0ff */
[-C--:B------:R-:W-:Y:S02]  /*2930*/  @P3 LEA R56, P1, R70, R88.reuse, 0x1 ;  /* 0x0000005846383211 */ /* 0x080fe400078208ff */
[----:B------:R-:W-:Y:S02]  /*2940*/  @P3 IADD3.X R7, R99, UR27, RZ, P0, !PT ;  /* 0x0000001b63073c10 */ /* 0x000fe400087fe4ff */
[----:B------:R-:W-:Y:S02]  /*2950*/  @P6 IADD3 R32, P0, R110, UR24, RZ ;  /* 0x000000186e206c10 */ /* 0x000fe4000ff1e0ff */
[----:B------:R-:W-:Y:S02]  /*2960*/  @P3 LEA.HI.X R57, R70, R89, R69, 0x1, P1 ;  /* 0x0000005946393211 */ /* 0x000fe400008f0c45 */
[----:B------:R-:W-:Y:S02]  /*2970*/  @P6 IADD3 R54, P1, R95, R88, RZ ;  /* 0x000000585f366210 */ /* 0x000fe40007f3e0ff */
[----:B------:R-:W-:Y:S02]  /*2980*/  @P6 IADD3.X R33, R99, UR34, RZ, P0, !PT ;  /* 0x0000002263216c10 */ /* 0x000fe400087fe4ff */
[----:B------:R-:W-:Y:S01]  /*2990*/  @P4 IADD3 R28, P0, R110, UR22, RZ ;  /* 0x000000166e1c4c10 */ /* 0x000fe2000ff1e0ff */
[--C-:B------:R-:W-:Y:S01]  /*29a0*/  @P6 IMAD.X R55, R98, 0x1, R89.reuse, P1 ;  /* 0x0000000162376824 */ /* 0x100fe200008e0659 */
[----:B------:R-:W-:Y:S02]  /*29b0*/  ISETP.GE.AND P1, PT, R133, R4, PT ;  /* 0x000000048500720c */ /* 0x000fe40003f26270 */
[----:B------:R-:W-:Y:S02]  /*29c0*/  @P4 IADD3.X R29, R99, UR35, RZ, P0, !PT ;  /* 0x00000023631d4c10 */ /* 0x000fe400087fe4ff */
[----:B------:R-:W-:Y:S02]  /*29d0*/  @P4 IADD3 R46, P0, R88, R148, RZ ;  /* 0x00000094582e4210 */ /* 0x000fe40007f1e0ff */
[----:B------:R-:W-:Y:S03]  /*29e0*/  ISETP.GE.AND P5, PT, R133, R0, !P1 ;  /* 0x000000008500720c */ /* 0x000fe60004fa6270 */
[--C-:B------:R-:W-:Y:S01]  /*29f0*/  @P4 IMAD.X R47, R100, 0x1, R89.reuse, P0 ;  /* 0x00000001642f4824 */ /* 0x100fe200000e0659 */
[----:B------:R-:W-:Y:S04]  /*2a00*/  @P2 IADD3 R24, P0, R110, UR26, RZ ;  /* 0x0000001a6e182c10 */ /* 0x000fe8000ff1e0ff */
[----:B------:R-:W-:Y:S02]  /*2a10*/  @P2 IADD3.X R25, R99, UR25, RZ, P0, !PT ;  /* 0x0000001963192c10 */ /* 0x000fe400087fe4ff */
[----:B------:R-:W-:Y:S05]  /*2a20*/  @P2 IADD3 R44, P0, R97, R88, RZ ;  /* 0x00000058612c2210 */ /* 0x000fea0007f1e0ff */
[--C-:B------:R-:W-:Y:S01]  /*2a30*/  @P2 IMAD.X R45, R102, 0x1, R89.reuse, P0 ;  /* 0x00000001662d2824 */ /* 0x100fe200000e0659 */
[----:B------:R-:W-:Y:S04]  /*2a40*/  @P5 IADD3 R20, P0, R110, UR20, RZ ;  /* 0x000000146e145c10 */ /* 0x000fe8000ff1e0ff */
[----:B------:R-:W-:Y:S02]  /*2a50*/  @P5 IADD3.X R21, R99, UR36, RZ, P0, !PT ;  /* 0x0000002463155c10 */ /* 0x000fe400087fe4ff */
[----:B------:R-:W-:Y:S05]  /*2a60*/  @P5 IADD3 R42, P0, R88, R146, RZ ;  /* 0x00000092582a5210 */ /* 0x000fea0007f1e0ff */
[--C-:B------:R-:W-:Y:S01]  /*2a70*/  @P5 IMAD.X R43, R104, 0x1, R89.reuse, P0 ;  /* 0x00000001682b5824 */ /* 0x100fe200000e0659 */
[C---:B------:R-:W-:Y:S04]  /*2a80*/  ISETP.GE.AND P0, PT, R131.reuse, R4, PT ;  /* 0x000000048300720c */ /* 0x040fe80003f06270 */
[----:B------:R-:W-:Y:S04]  /*2a90*/  ISETP.GE.AND P1, PT, R131, R0, !P0 ;  /* 0x000000008300720c */ /* 0x000fe80004726270 */
[----:B------:R-:W-:Y:S09]  /*2aa0*/  P2R R155, PR, RZ, 0x2 ;  /* 0x00000002ff9b7803 */ /* 0x000ff20000000000 */
        /* <DEDUP_REMOVED lines=10> */
[----:B------:R-:W-:Y:S01]  /*2b50*/  @P1 IMAD.X R3, R108, 0x1, R89, P0 ;  /* 0x000000016c031824 */ /* 0x000fe200000e0659 */
[C---:B------:R-:W-:Y:S04]  /*2b60*/  LEA R110, P0, R84.reuse, R16, 0x1 ;  /* 0x00000010546e7211 */ /* 0x040fe800078008ff */
[----:B------:R-:W-:Y:S02]  /*2b70*/  LEA.HI.X.SX32 R99, R84, R17, 0x1, P0 ;  /* 0x0000001154637211 */ /* 0x000fe400000f0eff */
[C---:B------:R-:W-:Y:S04]  /*2b80*/  ISETP.GE.AND P0, PT, R172.reuse, R4, PT ;  /* 0x00000004ac00720c */ /* 0x040fe80003f06270 */
[----:B------:R-:W-:Y:S02]  /*2b90*/  ISETP.GE.AND P1, PT, R172, R0, !P0 ;  /* 0x00000000ac00720c */ /* 0x000fe40004726270 */
[----:B------:R-:W-:Y:S04]  /*2ba0*/  ISETP.NE.AND P0, PT, R154, RZ, PT ;  /* 0x000000ff9a00720c */ /* 0x000fe80003f05270 */
[----:B------:R-:W-:Y:S02]  /*2bb0*/  P2R R0, PR, RZ, 0x1 ;  /* 0x00000001ff007803 */ /* 0x000fe40000000000 */
[----:B------:R-:W-:Y:S05]  /*2bc0*/  ISETP.NE.AND P0, PT, R155, RZ, PT ;  /* 0x000000ff9b00720c */ /* 0x000fea0003f05270 */
[----:B------:R-:W2:Y:S04]  /*2bd0*/  @P1 LDG.E.128 R16, desc[UR6][R16.64] ;  /* 0x0000000610101981 */ /* 0x000ea8000c1e1d00 */
[----:B--2---:R1:W-:Y:S04]  /*2be0*/  @P1 STG.E.128 desc[UR6][R88.64], R16 ;  /* 0x0000001058001986 */ /* 0x0043e8000c101d06 */
[----:B------:R-:W2:Y:S04]  /*2bf0*/  @P3 LDG.E.128 R4, desc[UR6][R6.64] ;  /* 0x0000000606043981 */ /* 0x000ea8000c1e1d00 */
[----:B--2---:R2:W-:Y:S04]  /*2c00*/  @P3 STG.E.128 desc[UR6][R56.64], R4 ;  /* 0x0000000438003986 */ /* 0x0045e8000c101d06 */
[----:B------:R-:W3:Y:S04]  /*2c10*/  @P6 LDG.E.128 R32, desc[UR6][R32.64] ;  /* 0x0000000620206981 */ /* 0x000ee8000c1e1d00 */
[----:B---3--:R3:W-:Y:S04]  /*2c20*/  @P6 STG.E.128 desc[UR6][R54.64], R32 ;  /* 0x0000002036006986 */ /* 0x0087e8000c101d06 */
[----:B------:R-:W4:Y:S04]  /*2c30*/  @P4 LDG.E.128 R28, desc[UR6][R28.64] ;  /* 0x000000061c1c4981 */ /* 0x000f28000c1e1d00 */
[----:B----4-:R3:W-:Y:S04]  /*2c40*/  @P4 STG.E.128 desc[UR6][R46.64], R28 ;  /* 0x0000001c2e004986 */ /* 0x0107e8000c101d06 */
[----:B------:R-:W4:Y:S04]  /*2c50*/  @P2 LDG.E.128 R24, desc[UR6][R24.64] ;  /* 0x0000000618182981 */ /* 0x000f28000c1e1d00 */
[----:B----4-:R3:W-:Y:S04]  /*2c60*/  @P2 STG.E.128 desc[UR6][R44.64], R24 ;  /* 0x000000182c002986 */ /* 0x0107e8000c101d06 */
[----:B------:R-:W4:Y:S04]  /*2c70*/  @P5 LDG.E.128 R20, desc[UR6][R20.64] ;  /* 0x0000000614145981 */ /* 0x000f28000c1e1d00 */
[----:B----4-:R3:W-:Y:S04]  /*2c80*/  @P5 STG.E.128 desc[UR6][R42.64], R20 ;  /* 0x000000142a005986 */ /* 0x0107e8000c101d06 */
[----:B-1----:R-:W4:Y:S04]  /*2c90*/  @P0 LDG.E.128 R16, desc[UR6][R40.64] ;  /* 0x0000000628100981 */ /* 0x002f28000c1e1d00 */
[----:B----4-:R3:W-:Y:S01]  /*2ca0*/  @P0 STG.E.128 desc[UR6][R38.64], R16 ;  /* 0x0000001026000986 */ /* 0x0107e2000c101d06 */
[----:B------:R-:W-:Y:S11]  /*2cb0*/  ISETP.NE.AND P0, PT, R0, RZ, PT ;  /* 0x000000ff0000720c */ /* 0x000ff60003f05270 */
[----:B------:R-:W-:Y:S02]  /*2cc0*/  @!UPT UIADD3 URZ, URZ, URZ, URZ ;  /* 0x0000003f3f3ff290 */ /* 0x000fe4000fffe03f */
[----:B--2---:R-:W2:Y:S04]  /*2cd0*/  @P0 LDG.E.128 R4, desc[UR6][R36.64] ;  /* 0x0000000624040981 */ /* 0x004ea8000c1e1d00 */
[----:B--2---:R3:W-:Y:S01]  /*2ce0*/  @P0 STG.E.128 desc[UR6][R2.64], R4 ;  /* 0x0000000402000986 */ /* 0x0047e2000c101d06 */
[----:B------:R-:W-:Y:S11]  /*2cf0*/  ISETP.NE.AND P0, PT, RZ, UR4, PT ;  /* 0x00000004ff007c0c */ /* 0x000ff6000bf05270 */
[----:B------:R-:W-:Y:S02]  /*2d00*/  @!UPT UIADD3 URZ, URZ, URZ, URZ ;  /* 0x0000003f3f3ff290 */ /* 0x000fe4000fffe03f */
[----:B------:R-:W-:Y:S05]  /*2d10*/  @!P0 BRA `(.L_x_6650) ;  /* 0x0000005000048947 */ /* 0x000fea0003800000 */
[----:B------:R-:W-:Y:S11]  /*2d20*/  ISETP.NE.AND P0, PT, RZ, UR30, PT ;  /* 0x0000001eff007c0c */ /* 0x000ff6000bf05270 */
[----:B------:R-:W-:Y:S02]  /*2d30*/  @!UPT UIADD3 URZ, URZ, URZ, URZ ;  /* 0x0000003f3f3ff290 */ /* 0x000fe4000fffe03f */
[----:B------:R-:W-:Y:S05]  /*2d40*/  @!P0 BRA `(.L_x_6651) ;  /* 0x0000001c00c08947 */ /* 0x000fea0003800000 */
[----:B---3--:R-:W1:Y:S01]  /*2d50*/  LDC R33, c[0x0][0x2e0] ;  /* 0x0000b800ff217b82 */ /* 0x008e620000000800 */
[----:B------:R-:W-:Y:S01]  /*2d60*/  BSSY B0, `(.L_x_6652) ;  /* 0x0000035000007945 */ /* 0x000fe20003800000 */
[----:B-1----:R-:W-:Y:S03]  /*2d70*/  LEA R33, -R33, RZ, 0x6 ;  /* 0x000000ff21217211 */ /* 0x002fe600078e31ff */
[----:B------:R-:W-:Y:S05]  /*2d80*/  @!P1 BRA `(.L_x_6653) ;  /* 0x0000000000c89947 */ /* 0x000fea0003800000 */
[----:B------:R-:W-:Y:S02]  /*2d90*/  ISETP.GE.AND P0, PT, R14, UR4, PT ;  /* 0x000000040e007c0c */ /* 0x000fe4000bf06270 */
[----:B------:R-:W-:Y:S02]  /*2da0*/  MOV R113, R101 ;  /* 0x0000006500717202 */ /* 0x000fe40000000f00 */
[----:B------:R-:W-:Y:S03]  /*2db0*/  MOV R87, R85 ;  /* 0x0000005500577202 */ /* 0x000fe60000000f00 */
[----:B------:R-:W2:Y:S06]  /*2dc0*/  LDG.E.128 R16, desc[UR6][R112.64] ;  /* 0x0000000670107981 */ /* 0x000eac000c1e1d00 */
[----:B------:R-:W-:Y:S01]  /*2dd0*/  @!P0 MOV R31, R53 ;  /* 0x00000035001f8202 */ /* 0x000fe20000000f00 */
[----:B------:R-:W-:Y:S02]  /*2de0*/  @!P0 IMAD.MOV.U32 R8, RZ, RZ, R10 ;  /* 0x000000ffff088224 */ /* 0x000fe400078e000a */
[----:B------:R-:W-:Y:S03]  /*2df0*/  @!P0 IMAD.MOV.U32 R30, RZ, RZ, R52 ;  /* 0x000000ffff1e8224 */ /* 0x000fe600078e0034 */
[----:B------:R1:W3:Y:S06]  /*2e00*/  @!P0 LDG.E.64 R6, desc[UR6][R8.64] ;  /* 0x0000000608068981 */ /* 0x0002ec000c1e1b00 */
[----:B------:R-:W4:Y:S01]  /*2e10*/  @!P0 LDG.E.64 R26, desc[UR6][R30.64] ;  /* 0x000000061e1a8981 */ /* 0x000f22000c1e1b00 */
[C---:B--2---:R-:W-:Y:S02]  /*2e20*/  @!P0 LOP3.LUT R23, R16.reuse, 0xffff0000, RZ, 0xc0, !PT ;  /* 0xffff000010178812 */ /* 0x044fe400078ec0ff */
[----:B------:R-:W-:Y:S02]  /*2e30*/  @!P0 SHF.L.U32 R21, R16, 0x10, RZ ;  /* 0x0000001010158819 */ /* 0x000fe400000006ff */
[----:B-1----:R-:W-:Y:S02]  /*2e40*/  @!P0 SHF.L.U32 R8, R18, 0x10, RZ ;  /* 0x0000001012088819 */ /* 0x002fe400000006ff */
[C---:B---3--:R-:W-:Y:S02]  /*2e50*/  @!P0 SHF.L.U32 R22, R6.reuse, 0x10, RZ ;  /* 0x0000001006168819 */ /* 0x048fe400000006ff */
[----:B------:R-:W-:Y:S01]  /*2e60*/  @!P0 LOP3.LUT R20, R6, 0xffff0000, RZ, 0xc0, !PT ;  /* 0xffff000006148812 */ /* 0x000fe200078ec0ff */
[----:B------:R-:W-:Y:S01]  /*2e70*/  @!P0 IMAD.U32 R6, R19, 0x10000, RZ ;  /* 0x0001000013068824 */ /* 0x000fe200078e00ff */
[----:B------:R-:W-:Y:S01]  /*2e80*/  @!P0 SHF.L.U32 R5, R7, 0x10, RZ ;  /* 0x0000001007058819 */ /* 0x000fe200000006ff */
[-C--:B------:R-:W-:Y:S01]  /*2e90*/  @!P0 FMUL.FTZ R35, R23, R22.reuse ;  /* 0x0000001617238220 */ /* 0x080fe20000410000 */
[----:B----4-:R-:W-:Y:S01]  /*2ea0*/  @!P0 LOP3.LUT R29, R27, 0xffff0000, RZ, 0xc0, !PT ;  /* 0xffff00001b1d8812 */ /* 0x010fe200078ec0ff */
[C---:B------:R-:W-:Y:S01]  /*2eb0*/  @!P0 IMAD.U32 R24, R26.reuse, 0x10000, RZ ;  /* 0x000100001a188824 */ /* 0x040fe200078e00ff */
[----:B------:R-:W-:Y:S01]  /*2ec0*/  @!P0 LOP3.LUT R7, R7, 0xffff0000, RZ, 0xc0, !PT ;  /* 0xffff000007078812 */ /* 0x000fe200078ec0ff */
[C---:B------:R-:W-:Y:S01]  /*2ed0*/  @!P0 FMUL.FTZ R0, R21.reuse, R22 ;  /* 0x0000001615008220 */ /* 0x040fe20000410000 */
[----:B------:R-:W-:Y:S01]  /*2ee0*/  @!P0 LOP3.LUT R26, R26, 0xffff0000, RZ, 0xc0, !PT ;  /* 0xffff00001a1a8812 */ /* 0x000fe200078ec0ff */
[-C--:B------:R-:W-:Y:S01]  /*2ef0*/  @!P0 FFMA.FTZ R35, R21, R24.reuse, -R35 ;  /* 0x0000001815238223 */ /* 0x080fe20000010823 */
[----:B------:R-:W-:Y:S02]  /*2f00*/  @!P0 IMAD.U32 R21, R17, 0x10000, RZ ;  /* 0x0001000011158824 */ /* 0x000fe400078e00ff */
[----:B------:R-:W-:Y:S01]  /*2f10*/  @!P0 FFMA.FTZ R0, R23, R24, R0 ;  /* 0x0000001817008223 */ /* 0x000fe20000010000 */
[----:B------:R-:W-:Y:S01]  /*2f20*/  @!P0 LOP3.LUT R24, R18, 0xffff0000, RZ, 0xc0, !PT ;  /* 0xffff000012188812 */ /* 0x000fe200078ec0ff */
[----:B------:R-:W-:Y:S01]  /*2f30*/  @!P0 IMAD.U32 R25, R27, 0x10000, RZ ;  /* 0x000100001b198824 */ /* 0x000fe200078e00ff */
        /* <DEDUP_REMOVED lines=11> */
[-C--:B------:R-:W-:Y:S01]  /*2ff0*/  @!P0 FFMA.FTZ R28, R8, R25.reuse, -R28 ;  /* 0x00000019081c8223 */ /* 0x080fe2000001081c */
[----:B------:R-:W-:Y:S01]  /*3000*/  @!P0 FFMA.FTZ R3, R24, R25, R3 ;  /* 0x0000001918038223 */ /* 0x000fe20000010003 */
[----:B------:R-:W-:Y:S01]  /*3010*/  @!P0 FFMA.FTZ R37, R21, R26, -R37 ;  /* 0x0000001a15258223 */ /* 0x000fe20000010825 */
[-C--:B------:R-:W-:Y:S01]  /*3020*/  @!P0 FFMA.FTZ R39, R6, R29.reuse, -R39 ;  /* 0x0000001d06278223 */ /* 0x080fe20000010827 */
[----:B------:R-:W-:Y:S02]  /*3030*/  @!P0 FFMA.FTZ R4, R27, R29, R4 ;  /* 0x0000001d1b048223 */ /* 0x000fe40000010004 */
[----:B------:R-:W-:Y:S02]  /*3040*/  @!P0 F2FP.BF16.F32.PACK_AB R28, R3, R28 ;  /* 0x0000001c031c823e */ /* 0x000fe400000010ff */
[----:B------:R-:W-:Y:S02]  /*3050*/  @!P0 F2FP.BF16.F32.PACK_AB R32, R2, R37 ;  /* 0x000000250220823e */ /* 0x000fe400000010ff */
[----:B------:R-:W-:Y:S01]  /*3060*/  @!P0 F2FP.BF16.F32.PACK_AB R39, R4, R39 ;  /* 0x000000270427823e */ /* 0x000fe200000010ff */
[----:B------:R-:W-:Y:S01]  /*3070*/  @!P0 IMAD.MOV.U32 R18, RZ, RZ, R28 ;  /* 0x000000ffff128224 */ /* 0x000fe200078e001c */
[----:B------:R-:W-:Y:S02]  /*3080*/  @!P0 MOV R17, R32 ;  /* 0x0000002000118202 */ /* 0x000fe40000000f00 */
[----:B------:R-:W-:Y:S05]  /*3090*/  @!P0 MOV R19, R39 ;  /* 0x0000002700138202 */ /* 0x000fea0000000f00 */
[----:B------:R1:W-:Y:S02]  /*30a0*/  STG.E.128 desc[UR6][R86.64], R16 ;  /* 0x0000001056007986 */ /* 0x0003e4000c101d06 */
.L_x_6653:
[----:B------:R-:W-:Y:S05]  /*30b0*/  BSYNC B0 ;  /* 0x0000000000007941 */ /* 0x000fea0003800000 */
.L_x_6652:
[----:B------:R-:W-:Y:S04]  /*30c0*/  BSSY B0, `(.L_x_6654) ;  /* 0x0000039000007945 */ /* 0x000fe80003800000 */
[----:B------:R-:W-:Y:S05]  /*30d0*/  @!P3 BRA `(.L_x_6655) ;  /* 0x0000000000dcb947 */ /* 0x000fea0003800000 */
        /* <DEDUP_REMOVED lines=55> */
.L_x_6655:
[----:B------:R-:W-:Y:S05]  /*3450*/  BSYNC B0 ;  /* 0x0000000000007941 */ /* 0x000fea0003800000 */
.L_x_6654:
[----:B------:R-:W-:Y:S04]  /*3460*/  BSSY B0, `(.L_x_6656) ;  /* 0x0000039000007945 */ /* 0x000fe80003800000 */
[----:B------:R-:W-:Y:S05]  /*3470*/  @!P6 BRA `(.L_x_6657) ;  /* 0x0000000000dce947 */ /* 0x000fea0003800000 */
        /* <DEDUP_REMOVED lines=55> */
.L_x_6657:
[----:B------:R-:W-:Y:S05]  /*37f0*/  BSYNC B0 ;  /* 0x0000000000007941 */ /* 0x000fea0003800000 */
.L_x_6656:
[----:B------:R-:W-:Y:S04]  /*3800*/  BSSY B0, `(.L_x_6658) ;  /* 0x000003f000007945 */ /* 0x000fe80003800000 */
[----:B------:R-:W-:Y:S05]  /*3810*/  @!P4 BRA `(.L_x_6659) ;  /* 0x0000000000f4c947 */ /* 0x000fea0003800000 */
[----:B------:R-:W-:Y:S01]  /*3820*/  ISETP.GE.AND P0, PT, R14, UR4, PT ;  /* 0x000000040e007c0c */ /* 0x000fe2000bf06270 */
[----:B------:R-:W2:Y:S01]  /*3830*/  LDC.64 R34, c[0x0][0x338] ;  /* 0x0000ce00ff227b82 */ /* 0x000ea20000000a00 */
[----:B------:R-:W-:Y:S02]  /*3840*/  IMAD.MOV.U32 R113, RZ, RZ, R101 ;  /* 0x000000ffff717224 */ /* 0x000fe400078e0065 */
[----:B-1----:R-:W-:Y:S09]  /*3850*/  IMAD.MOV.U32 R87, RZ, RZ, R85 ;  /* 0x000000ffff577224 */ /* 0x002ff200078e0055 */
[C---:B------:R-:W-:Y:S02]  /*3860*/  @!P0 SHF.L.U32 R37, R130.reuse, 0x1, RZ ;  /* 0x0000000182258819 */ /* 0x040fe400000006ff */
[----:B------:R-:W-:Y:S02]  /*3870*/  @!P0 SHF.L.U64.HI R26, R130, 0x1, R121 ;  /* 0x00000001821a8819 */ /* 0x000fe40000010279 */
[C---:B------:R-:W-:Y:S04]  /*3880*/  @!P0 IADD3 R30, P1, R37.reuse, R52, RZ ;  /* 0x00000034251e8210 */ /* 0x040fe80007f3e0ff */
[----:B------:R-:W-:Y:S02]  /*3890*/  @!P0 IADD3.X R31, R26, R53, RZ, P1, !PT ;  /* 0x000000351a1f8210 */ /* 0x000fe40000ffe4ff */
[----:B------:R-:W-:Y:S01]  /*38a0*/  @!P0 IADD3 R6, P1, R37, R10, RZ ;  /* 0x0000000a25068210 */ /* 0x000fe20007f3e0ff */
[----:B--23--:R-:W-:Y:S02]  /*38b0*/  IMAD.WIDE.U32 R38, R34, 0x60, R112 ;  /* 0x0000006022267825 */ /* 0x00cfe400078e0070 */
[----:B------:R-:W2:Y:S01]  /*38c0*/  @!P0 LDG.E.64 R28, desc[UR6][R30.64] ;  /* 0x000000061e1c8981 */ /* 0x000ea2000c1e1b00 */
[----:B------:R-:W-:Y:S01]  /*38d0*/  @!P0 IADD3.X R7, R26, R9, RZ, P1, !PT ;  /* 0x000000091a078210 */ /* 0x000fe20000ffe4ff */
[----:B------:R-:W-:Y:S04]  /*38e0*/  IMAD R35, R35, 0x60, RZ ;  /* 0x0000006023237824 */ /* 0x000fe800078e02ff */
[----:B------:R-:W-:Y:S01]  /*38f0*/  IMAD.IADD R39, R39, 0x1, R35 ;  /* 0x0000000127277824 */ /* 0x000fe200078e0223 */
[----:B------:R-:W3:Y:S01]  /*3900*/  @!P0 LDG.E.64 R6, desc[UR6][R6.64] ;  /* 0x0000000606068981 */ /* 0x000ee2000c1e1b00 */
[----:B------:R-:W1:Y:S05]  /*3910*/  LDC.64 R34, c[0x0][0x248] ;  /* 0x00009200ff227b82 */ /* 0x000e6a0000000a00 */
[----:B------:R-:W4:Y:S01]  /*3920*/  LDG.E.128 R16, desc[UR6][R38.64] ;  /* 0x0000000626107981 */ /* 0x000f22000c1e1d00 */
[----:B-1----:R-:W-:Y:S04]  /*3930*/  IMAD.WIDE.U32 R42, R34, 0x60, R86 ;  /* 0x00000060222a7825 */ /* 0x002fe800078e0056 */
[----:B------:R-:W-:Y:S05]  /*3940*/  IMAD R35, R35, 0x60, RZ ;  /* 0x0000006023237824 */ /* 0x000fea00078e02ff */
[----:B------:R-:W-:Y:S02]  /*3950*/  IADD3 R43, R43, R35, RZ ;  /* 0x000000232b2b7210 */ /* 0x000fe40007ffe0ff */
[C---:B--2---:R-:W-:Y:S02]  /*3960*/  @!P0 SHF.L.U32 R25, R28.reuse, 0x10, RZ ;  /* 0x000000101c198819 */ /* 0x044fe400000006ff */
[----:B------:R-:W-:Y:S02]  /*3970*/  @!P0 LOP3.LUT R22, R28, 0xffff0000, RZ, 0xc0, !PT ;  /* 0xffff00001c168812 */ /* 0x000fe400078ec0ff */
[C---:B------:R-:W-:Y:S02]  /*3980*/  @!P0 SHF.L.U32 R27, R29.reuse, 0x10, RZ ;  /* 0x000000101d1b8819 */ /* 0x040fe400000006ff */
[----:B------:R-:W-:Y:S02]  /*3990*/  @!P0 LOP3.LUT R29, R29, 0xffff0000, RZ, 0xc0, !PT ;  /* 0xffff00001d1d8812 */ /* 0x000fe400078ec0ff */
[C---:B---3--:R-:W-:Y:S01]  /*39a0*/  @!P0 LOP3.LUT R8, R6.reuse, 0xffff0000, RZ, 0xc0, !PT ;  /* 0xffff000006088812 */ /* 0x048fe200078ec0ff */
[----:B------:R-:W-:Y:S01]  /*39b0*/  @!P0 IMAD.U32 R5, R6, 0x10000, RZ ;  /* 0x0001000006058824 */ /* 0x000fe200078e00ff */
[C---:B----4-:R-:W-:Y:S01]  /*39c0*/  @!P0 LOP3.LUT R23, R16.reuse, 0xffff0000, RZ, 0xc0, !PT ;  /* 0xffff000010178812 */ /* 0x050fe200078ec0ff */
[----:B------:R-:W-:Y:S01]  /*39d0*/  @!P0 IMAD.U32 R20, R16, 0x10000, RZ ;  /* 0x0001000010148824 */ /* 0x000fe200078e00ff */
[----:B------:R-:W-:Y:S01]  /*39e0*/  @!P0 LOP3.LUT R24, R18, 0xffff0000, RZ, 0xc0, !PT ;  /* 0xffff000012188812 */ /* 0x000fe200078ec0ff */
[----:B------:R-:W-:Y:S01]  /*39f0*/  @!P0 IMAD.U32 R21, R17, 0x10000, RZ ;  /* 0x0001000011158824 */ /* 0x000fe200078e00ff */
[----:B------:R-:W-:Y:S01]  /*3a00*/  @!P0 SHF.L.U32 R6, R19, 0x10, RZ ;  /* 0x0000001013068819 */ /* 0x000fe200000006ff */
[-C--:B------:R-:W-:Y:S01]  /*3a10*/  @!P0 FMUL.FTZ R37, R23, R5.reuse ;  /* 0x0000000517258220 */ /* 0x080fe20000410000 */
[C---:B------:R-:W-:Y:S01]  /*3a20*/  @!P0 FMUL.FTZ R0, R20.reuse, R5 ;  /* 0x0000000514008220 */ /* 0x040fe20000410000 */
[----:B------:R-:W-:Y:S01]  /*3a30*/  @!P0 SHF.L.U32 R5, R7, 0x10, RZ ;  /* 0x0000001007058819 */ /* 0x000fe200000006ff */
[-C--:B------:R-:W-:Y:S01]  /*3a40*/  @!P0 FMUL.FTZ R2, R21, R8.reuse ;  /* 0x0000000815028220 */ /* 0x080fe20000410000 */
        /* <DEDUP_REMOVED lines=10> */
[-C--:B------:R-:W-:Y:S01]  /*3af0*/  @!P0 FMUL.FTZ R4, R6, R7.reuse ;  /* 0x0000000706048220 */ /* 0x080fe20000410000 */
[----:B------:R-:W-:Y:S01]  /*3b00*/  @!P0 FMUL.FTZ R41, R25, R7 ;  /* 0x0000000719298220 */ /* 0x000fe20000410000 */
[----:B------:R-:W-:Y:S01]  /*3b10*/  @!P0 MOV R16, R37 ;  /* 0x0000002500108202 */ /* 0x000fe20000000f00 */
        /* <DEDUP_REMOVED lines=13> */
.L_x_6659:
[----:B------:R-:W-:Y:S05]  /*3bf0*/  BSYNC B0 ;  /* 0x0000000000007941 */ /* 0x000fea0003800000 */
.L_x_6658:
[----:B------:R-:W-:Y:S04]  /*3c00*/  BSSY B0, `(.L_x_6660) ;  /* 0x0000039000007945 */ /* 0x000fe80003800000 */
[----:B------:R-:W-:Y:S05]  /*3c10*/  @!P2 BRA `(.L_x_6661) ;  /* 0x0000000000dca947 */ /* 0x000fea0003800000 */
[----:B------:R-:W-:Y:S02]  /*3c20*/  ISETP.GE.AND P0, PT, R14, UR4, PT ;  /* 0x000000040e007c0c */ /* 0x000fe4000bf06270 */
[C---:B------:R-:W-:Y:S04]  /*3c30*/  LEA R36, P1, R94.reuse, R112, 0x1 ;  /* 0x000000705e247211 */ /* 0x040fe800078208ff */
[----:B------:R-:W-:Y:S05]  /*3c40*/  LEA.HI.X R37, R94, R101, R93, 0x1, P1 ;  /* 0x000000655e257211 */ /* 0x000fea00008f0c5d */
[----:B-1234-:R1:W2:Y:S02]  /*3c50*/  LDG.E.128 R16, desc[UR6][R36.64] ;  /* 0x0000000624107981 */ /* 0x01e2a4000c1e1d00 */
[C---:B------:R-:W-:Y:S01]  /*3c60*/  @!P0 SHF.L.U64.HI R26, R125.reuse, 0x1, R120 ;  /* 0x000000017d1a8819 */ /* 0x040fe20000010278 */
[----:B------:R-:W-:Y:S05]  /*3c70*/  @!P0 IMAD.SHL.U32 R35, R125, 0x2, RZ ;  /* 0x000000027d238824 */ /* 0x000fea00078e00ff */
[C---:B------:R-:W-:Y:S02]  /*3c80*/  @!P0 IADD3 R6, P1, R35.reuse, R10, RZ ;  /* 0x0000000a23068210 */ /* 0x040fe40007f3e0ff */
[----:B------:R-:W-:Y:S02]  /*3c90*/  @!P0 IADD3 R30, P2, R35, R52, RZ ;  /* 0x00000034231e8210 */ /* 0x000fe40007f5e0ff */
[C---:B------:R-:W-:Y:S03]  /*3ca0*/  @!P0 IADD3.X R7, R26.reuse, R9, RZ, P1, !PT ;  /* 0x000000091a078210 */ /* 0x040fe60000ffe4ff */
[----:B------:R-:W-:Y:S03]  /*3cb0*/  @!P0 IMAD.X R31, R26, 0x1, R53, P2 ;  /* 0x000000011a1f8824 */ /* 0x000fe600010e0635 */
[----:B------:R-:W3:Y:S06]  /*3cc0*/  @!P0 LDG.E.64 R6, desc[UR6][R6.64] ;  /* 0x0000000606068981 */ /* 0x000eec000c1e1b00 */
[----:B------:R-:W4:Y:S01]  /*3cd0*/  @!P0 LDG.E.64 R28, desc[UR6][R30.64] ;  /* 0x000000061e1c8981 */ /* 0x000f22000c1e1b00 */
[----:B-1----:R-:W-:Y:S02]  /*3ce0*/  LEA R36, P1, R152, R86, 0x1 ;  /* 0x0000005698247211 */ /* 0x002fe400078208ff */
[C---:B--2---:R-:W-:Y:S01]  /*3cf0*/  @!P0 LOP3.LUT R23, R16.reuse, 0xffff0000, RZ, 0xc0, !PT ;  /* 0xffff000010178812 */ /* 0x044fe200078ec0ff */
[----:B------:R-:W-:Y:S01]  /*3d00*/  @!P0 IMAD.U32 R20, R16, 0x10000, RZ ;  /* 0x0001000010148824 */ /* 0x000fe200078e00ff */
[----:B------:R-:W-:Y:S02]  /*3d10*/  @!P0 SHF.L.U32 R21, R17, 0x10, RZ ;  /* 0x0000001011158819 */ /* 0x000fe400000006ff */
[----:B------:R-:W-:Y:S02]  /*3d20*/  @!P0 LOP3.LUT R24, R18, 0xffff0000, RZ, 0xc0, !PT ;  /* 0xffff000012188812 */ /* 0x000fe400078ec0ff */
[C---:B---3--:R-:W-:Y:S01]  /*3d30*/  @!P0 LOP3.LUT R8, R6.reuse, 0xffff0000, RZ, 0xc0, !PT ;  /* 0xffff000006088812 */ /* 0x048fe200078ec0ff */
[----:B------:R-:W-:Y:S01]  /*3d40*/  @!P0 IMAD.U32 R5, R6, 0x10000, RZ ;  /* 0x0001000006058824 */ /* 0x000fe200078e00ff */
[----:B------:R-:W-:Y:S03]  /*3d50*/  @!P0 SHF.L.U32 R6, R19, 0x10, RZ ;  /* 0x0000001013068819 */ /* 0x000fe600000006ff */
[-C--:B------:R-:W-:Y:S01]  /*3d60*/  @!P0 FMUL.FTZ R35, R23, R5.reuse ;  /* 0x0000000517238220 */ /* 0x080fe20000410000 */
[----:B----4-:R-:W-:Y:S01]  /*3d70*/  @!P0 SHF.L.U32 R25, R28, 0x10, RZ ;  /* 0x000000101c198819 */ /* 0x010fe200000006ff */
[----:B------:R-:W-:Y:S01]  /*3d80*/  @!P0 FMUL.FTZ R0, R20, R5 ;  /* 0x0000000514008220 */ /* 0x000fe20000410000 */
[----:B------:R-:W-:Y:S01]  /*3d90*/  @!P0 LOP3.LUT R22, R28, 0xffff0000, RZ, 0xc0, !PT ;  /* 0xffff00001c168812 */ /* 0x000fe200078ec0ff */
[C---:B------:R-:W-:Y:S01]  /*3da0*/  @!P0 IMAD.U32 R5, R7.reuse, 0x10000, RZ ;  /* 0x0001000007058824 */ /* 0x040fe200078e00ff */
[----:B------:R-:W-:Y:S01]  /*3db0*/  @!P0 LOP3.LUT R7, R7, 0xffff0000, RZ, 0xc0, !PT ;  /* 0xffff000007078812 */ /* 0x000fe200078ec0ff */
[-C--:B------:R-:W-:Y:S01]  /*3dc0*/  @!P0 FFMA.FTZ R35, R20, R25.reuse, -R35 ;  /* 0x0000001914238223 */ /* 0x080fe20000010823 */
[----:B------:R-:W-:Y:S01]  /*3dd0*/  @!P0 SHF.L.U32 R27, R29, 0x10, RZ ;  /* 0x000000101d1b8819 */ /* 0x000fe200000006ff */
        /* <DEDUP_REMOVED lines=27> */
.L_x_6661:
[----:B------:R-:W-:Y:S05]  /*3f90*/  BSYNC B0 ;  /* 0x0000000000007941 */ /* 0x000fea0003800000 */
.L_x_6660:
[----:B------:R-:W-:Y:S04]  /*3fa0*/  BSSY B0, `(.L_x_6662) ;  /* 0x000003f000007945 */ /* 0x000fe80003800000 */
[----:B------:R-:W-:Y:S05]  /*3fb0*/  @!P5 BRA `(.L_x_6663) ;  /* 0x0000000000f4d947 */ /* 0x000fea0003800000 */
[----:B------:R-:W-:Y:S01]  /*3fc0*/  ISETP.GE.AND P0, PT, R14, UR4, PT ;  /* 0x000000040e007c0c */ /* 0x000fe2000bf06270 */
[----:B------:R-:W2:Y:S01]  /*3fd0*/  LDC.64 R34, c[0x0][0x338] ;  /* 0x0000ce00ff227b82 */ /* 0x000ea20000000a00 */
[----:B------:R-:W-:Y:S01]  /*3fe0*/  MOV R113, R101 ;  /* 0x0000006500717202 */ /* 0x000fe20000000f00 */
[----:B-1----:R-:W-:Y:S10]  /*3ff0*/  IMAD.MOV.U32 R87, RZ, RZ, R85 ;  /* 0x000000ffff577224 */ /* 0x002ff400078e0055 */
[C---:B------:R-:W-:Y:S01]  /*4000*/  @!P0 SHF.L.U64.HI R26, R128.reuse, 0x1, R119 ;  /* 0x00000001801a8819 */ /* 0x040fe20000010277 */
[----:B------:R-:W-:Y:S05]  /*4010*/  @!P0 IMAD.SHL.U32 R37, R128, 0x2, RZ ;  /* 0x0000000280258824 */ /* 0x000fea00078e00ff */
[C---:B------:R-:W-:Y:S02]  /*4020*/  @!P0 IADD3 R6, P1, R37.reuse, R10, RZ ;  /* 0x0000000a25068210 */ /* 0x040fe40007f3e0ff */
[----:B------:R-:W-:Y:S02]  /*4030*/  @!P0 IADD3 R30, P2, R37, R52, RZ ;  /* 0x00000034251e8210 */ /* 0x000fe40007f5e0ff */
[----:B------:R-:W-:Y:S01]  /*4040*/  @!P0 IADD3.X R7, R26, R9, RZ, P1, !PT ;  /* 0x000000091a078210 */ /* 0x000fe20000ffe4ff */
[----:B--23--:R-:W-:Y:S04]  /*4050*/  IMAD.WIDE.U32 R38, R34, 0xa0, R112 ;  /* 0x000000a022267825 */ /* 0x00cfe800078e0070 */
[----:B------:R-:W-:Y:S01]  /*4060*/  IMAD R35, R35, 0xa0, RZ ;  /* 0x000000a023237824 */ /* 0x000fe200078e02ff */
[----:B------:R-:W2:Y:S01]  /*4070*/  @!P0 LDG.E.64 R6, desc[UR6][R6.64] ;  /* 0x0000000606068981 */ /* 0x000ea2000c1e1b00 */
[----:B------:R-:W-:Y:S03]  /*4080*/  @!P0 IMAD.X R31, R26, 0x1, R53, P2 ;  /* 0x000000011a1f8824 */ /* 0x000fe600010e0635 */
[----:B------:R-:W-:Y:S02]  /*4090*/  IADD3 R39, R39, R35, RZ ;  /* 0x0000002327277210 */ /* 0x000fe40007ffe0ff */
[----:B------:R-:W3:Y:S01]  /*40a0*/  @!P0 LDG.E.64 R28, desc[UR6][R30.64] ;  /* 0x000000061e1c8981 */ /* 0x000ee2000c1e1b00 */
[----:B------:R-:W1:Y:S05]  /*40b0*/  LDC.64 R34, c[0x0][0x248] ;  /* 0x00009200ff227b82 */ /* 0x000e6a0000000a00 */
[----:B----4-:R-:W4:Y:S01]  /*40c0*/  LDG.E.128 R16, desc[UR6][R38.64] ;  /* 0x0000000626107981 */ /* 0x010f22000c1e1d00 */
[----:B-1----:R-:W-:Y:S04]  /*40d0*/  IMAD.WIDE.U32 R42, R34, 0xa0, R86 ;  /* 0x000000a0222a7825 */ /* 0x002fe800078e0056 */
[----:B------:R-:W-:Y:S05]  /*40e0*/  IMAD R35, R35, 0xa0, RZ ;  /* 0x000000a023237824 */ /* 0x000fea00078e02ff */
[----:B------:R-:W-:Y:S02]  /*40f0*/  IADD3 R43, R43, R35, RZ ;  /* 0x000000232b2b7210 */ /* 0x000fe40007ffe0ff */
[C---:B--2---:R-:W-:Y:S01]  /*4100*/  @!P0 LOP3.LUT R8, R6.reuse, 0xffff0000, RZ, 0xc0, !PT ;  /* 0xffff000006088812 */ /* 0x044fe200078ec0ff */
[----:B------:R-:W-:Y:S01]  /*4110*/  @!P0 IMAD.U32 R5, R6, 0x10000, RZ ;  /* 0x0001000006058824 */ /* 0x000fe200078e00ff */
[C---:B---3--:R-:W-:Y:S02]  /*4120*/  @!P0 SHF.L.U32 R25, R28.reuse, 0x10, RZ ;  /* 0x000000101c198819 */ /* 0x048fe400000006ff */
[----:B------:R-:W-:Y:S02]  /*4130*/  @!P0 LOP3.LUT R22, R28, 0xffff0000, RZ, 0xc0, !PT ;  /* 0xffff00001c168812 */ /* 0x000fe400078ec0ff */
[----:B------:R-:W-:Y:S02]  /*4140*/  @!P0 SHF.L.U32 R27, R29, 0x10, RZ ;  /* 0x000000101d1b8819 */ /* 0x000fe400000006ff */
[C---:B----4-:R-:W-:Y:S01]  /*4150*/  @!P0 LOP3.LUT R23, R16.reuse, 0xffff0000, RZ, 0xc0, !PT ;  /* 0xffff000010178812 */ /* 0x050fe200078ec0ff */
[----:B------:R-:W-:Y:S01]  /*4160*/  @!P0 IMAD.U32 R20, R16, 0x10000, RZ ;  /* 0x0001000010148824 */ /* 0x000fe200078e00ff */
[----:B------:R-:W-:Y:S01]  /*4170*/  @!P0 LOP3.LUT R24, R18, 0xffff0000, RZ, 0xc0, !PT ;  /* 0xffff000012188812 */ /* 0x000fe200078ec0ff */
[----:B------:R-:W-:Y:S01]  /*4180*/  @!P0 IMAD.U32 R21, R17, 0x10000, RZ ;  /* 0x0001000011158824 */ /* 0x000fe200078e00ff */
[----:B------:R-:W-:Y:S01]  /*4190*/  @!P0 SHF.L.U32 R6, R19, 0x10, RZ ;  /* 0x0000001013068819 */ /* 0x000fe200000006ff */
[-C--:B------:R-:W-:Y:S01]  /*41a0*/  @!P0 FMUL.FTZ R37, R23, R5.reuse ;  /* 0x0000000517258220 */ /* 0x080fe20000410000 */
[----:B------:R-:W-:Y:S01]  /*41b0*/  @!P0 LOP3.LUT R29, R29, 0xffff0000, RZ, 0xc0, !PT ;  /* 0xffff00001d1d8812 */ /* 0x000fe200078ec0ff */
[C---:B------:R-:W-:Y:S01]  /*41c0*/  @!P0 FMUL.FTZ R0, R20.reuse, R5 ;  /* 0x0000000514008220 */ /* 0x040fe20000410000 */
[----:B------:R-:W-:Y:S01]  /*41d0*/  @!P0 SHF.L.U32 R5, R7, 0x10, RZ ;  /* 0x0000001007058819 */ /* 0x000fe200000006ff */
[-C--:B------:R-:W-:Y:S01]  /*41e0*/  @!P0 FFMA.FTZ R37, R20, R25.reuse, -R37 ;  /* 0x0000001914258223 */ /* 0x080fe20000010825 */
[----:B------:R-:W-:Y:S01]  /*41f0*/  @!P0 SHF.L.U32 R20, R18, 0x10, RZ ;  /* 0x0000001012148819 */ /* 0x000fe200000006ff */
[----:B------:R-:W-:Y:S01]  /*4200*/  @!P0 FFMA.FTZ R0, R23, R25, R0 ;  /* 0x0000001917008223 */ /* 0x000fe20000010000 */
[----:B------:R-:W-:Y:S01]  /*4210*/  @!P0 LOP3.LUT R23, R17, 0xffff0000, RZ, 0xc0, !PT ;  /* 0xffff000011178812 */ /* 0x000fe200078ec0ff */
[-C--:B------:R-:W-:Y:S01]  /*4220*/  @!P0 FMUL.FTZ R2, R21, R8.reuse ;  /* 0x0000000815028220 */ /* 0x080fe20000410000 */
[----:B------:R-:W-:Y:S01]  /*4230*/  @!P0 LOP3.LUT R7, R7, 0xffff0000, RZ, 0xc0, !PT ;  /* 0xffff000007078812 */ /* 0x000fe200078ec0ff */
[----:B------:R-:W-:Y:S01]  /*4240*/  @!P0 FMUL.FTZ R3, R20, R5 ;  /* 0x0000000514038220 */ /* 0x000fe20000410000 */
        /* <DEDUP_REMOVED lines=20> */
.L_x_6663:
[----:B------:R-:W-:Y:S05]  /*4390*/  BSYNC B0 ;  /* 0x0000000000007941 */ /* 0x000fea0003800000 */
.L_x_6662:
[----:B------:R-:W-:Y:S01]  /*43a0*/  ISETP.NE.AND P0, PT, R155, RZ, PT ;  /* 0x000000ff9b00720c */ /* 0x000fe20003f05270 */
[----:B------:R-:W-:Y:S11]  /*43b0*/  BSSY B0, `(.L_x_6664) ;  /* 0x0000040000007945 */ /* 0x000ff60003800000 */
[----:B------:R-:W-:Y:S01]  /*43c0*/  @!UPT UIADD3 URZ, URZ, URZ, URZ ;  /* 0x0000003f3f3ff290 */ /* 0x000fe2000fffe03f */
        /* <DEDUP_REMOVED lines=62> */
.L_x_6665:
[----:B------:R-:W-:Y:S05]  /*47b0*/  BSYNC B0 ;  /* 0x0000000000007941 */ /* 0x000fea0003800000 */
.L_x_6664:
        /* <DEDUP_REMOVED lines=65> */
.L_x_6667:
[----:B------:R-:W-:Y:S05]  /*4bd0*/  BSYNC B0 ;  /* 0x0000000000007941 */ /* 0x000fea0003800000 */
.L_x_6666:
[C---:B------:R-:W-:Y:S01]  /*4be0*/  LEA R52, P1, R33.reuse, R52, 0x1 ;  /* 0x0000003421347211 */ /* 0x040fe200078208ff */
[----:B------:R-:W-:Y:S01]  /*4bf0*/  IMAD.MOV.U32 R8, RZ, RZ, R10 ;  /* 0x000000ffff087224 */ /* 0x000fe200078e000a */
[----:B------:R-:W-:Y:S02]  /*4c00*/  UMOV UR4, UR29 ;  /* 0x0000001d00047c82 */ /* 0x000fe40008000000 */
[C---:B------:R-:W-:Y:S02]  /*4c10*/  LEA.HI.X.SX32 R53, R33.reuse, R53, 0x1, P1 ;  /* 0x0000003521357211 */ /* 0x040fe400008f0eff */
[C---:B------:R-:W-:Y:S04]  /*4c20*/  LEA R10, P0, R33.reuse, R8, 0x1 ;  /* 0x00000008210a7211 */ /* 0x040fe800078008ff */
[----:B------:R-:W-:Y:S01]  /*4c30*/  LEA.HI.X.SX32 R9, R33, R9, 0x1, P0 ;  /* 0x0000000921097211 */ /* 0x000fe200000f0eff */
[----:B------:R-:W-:Y:S08]  /*4c40*/  BRA `(.L_x_6668) ;  /* 0x00000034005c7947 */ /* 0x000ff00003800000 */
.L_x_6651:
[----:B------:R-:W-:Y:S01]  /*4c50*/  ULEA.HI UR31, UR4, UR4, URZ, 0x1 ;  /* 0x00000004041f7291 */ /* 0x000fe2000f8f083f */
[----:B------:R-:W-:Y:S03]  /*4c60*/  BSSY B1, `(.L_x_6669) ;  /* 0x000005a000017945 */ /* 0x000fe60003800000 */
[----:B------:R-:W-:Y:S06]  /*4c70*/  USHF.R.S32.HI UR31, URZ, 0x1, UR31 ;  /* 0x000000013f1f7899 */ /* 0x000fec000801141f */
[----:B------:R-:W-:Y:S01]  /*4c80*/  MOV R157, UR31 ;  /* 0x0000001f009d7c02 */ /* 0x000fe20008000f00 */
[----:B------:R-:W-:Y:S05]  /*4c90*/  @!P1 BRA `(.L_x_6670) ;  /* 0x0000000400589947 */ /* 0x000fea0003800000 */
[----:B------:R-:W-:Y:S01]  /*4ca0*/  ISETP.GE.AND P0, PT, R14, UR4, PT ;  /* 0x000000040e007c0c */ /* 0x000fe2000bf06270 */
[----:B------:R-:W-:Y:S01]  /*4cb0*/  IMAD.MOV.U32 R113, RZ, RZ, R101 ;  /* 0x000000ffff717224 */ /* 0x000fe200078e0065 */
[----:B------:R-:W-:Y:S01]  /*4cc0*/  BSSY B0, `(.L_x_6671) ;  /* 0x0000052000007945 */ /* 0x000fe20003800000 */
[----:B------:R-:W-:Y:S03]  /*4cd0*/  MOV R87, R85 ;  /* 0x0000005500577202 */ /* 0x000fe60000000f00 */
[----:B---3--:R1:W5:Y:S07]  /*4ce0*/  LDG.E.128 R44, desc[UR6][R112.64] ;  /* 0x00000006702c7981 */ /* 0x00836e000c1e1d00 */
[----:B------:R-:W-:Y:S05]  /*4cf0*/  @P0 BRA `(.L_x_6672) ;  /* 0x0000000400380947 */ /* 0x000fea0003800000 */
[----:B------:R-:W-:Y:S01]  /*4d00*/  ISETP.GE.AND P0, PT, R14, R157, PT ;  /* 0x0000009d0e00720c */ /* 0x000fe20003f06270 */
[----:B------:R-:W-:Y:S01]  /*4d10*/  IMAD.MOV.U32 R55, RZ, RZ, RZ ;  /* 0x000000ffff377224 */ /* 0x000fe200078e00ff */
[----:B------:R-:W-:Y:S01]  /*4d20*/  MOV R115, R103 ;  /* 0x0000006700737202 */ /* 0x000fe20000000f00 */
[----:B------:R-:W-:Y:S01]  /*4d30*/  IMAD.MOV.U32 R117, RZ, RZ, R105 ;  /* 0x000000ffff757224 */ /* 0x000fe200078e0069 */
[C---:B-----5:R-:W-:Y:S01]  /*4d40*/  SHF.L.U32 R33, R44.reuse, 0x10, RZ ;  /* 0x000000102c217819 */ /* 0x060fe200000006ff */
[C---:B------:R-:W-:Y:S01]  /*4d50*/  IMAD.U32 R38, R45.reuse, 0x10000, RZ ;  /* 0x000100002d267824 */ /* 0x040fe200078e00ff */
[----:B------:R-:W-:Y:S02]  /*4d60*/  LOP3.LUT R35, R44, 0xffff0000, RZ, 0xc0, !PT ;  /* 0xffff00002c237812 */ /* 0x000fe400078ec0ff */
[----:B------:R-:W-:Y:S02]  /*4d70*/  LOP3.LUT R39, R45, 0xffff0000, RZ, 0xc0, !PT ;  /* 0xffff00002d277812 */ /* 0x000fe400078ec0ff */
[C---:B------:R-:W-:Y:S02]  /*4d80*/  SHF.L.U32 R42, R46.reuse, 0x10, RZ ;  /* 0x000000102e2a7819 */ /* 0x040fe400000006ff */
[----:B------:R-:W-:Y:S01]  /*4d90*/  LOP3.LUT R43, R46, 0xffff0000, RZ, 0xc0, !PT ;  /* 0xffff00002e2b7812 */ /* 0x000fe200078ec0ff */
[----:B------:R-:W-:Y:S02]  /*4da0*/  @P0 IMAD R55, RZ, RZ, -UR31 ;  /* 0x8000001fff370e24 */ /* 0x000fe4000f8e02ff */
[C---:B------:R-:W-:Y:S01]  /*4db0*/  IMAD.U32 R46, R47.reuse, 0x10000, RZ ;  /* 0x000100002f2e7824 */ /* 0x040fe200078e00ff */
[----:B------:R-:W-:Y:S02]  /*4dc0*/  LOP3.LUT R47, R47, 0xffff0000, RZ, 0xc0, !PT ;  /* 0xffff00002f2f7812 */ /* 0x000fe400078ec0ff */
[C---:B------:R-:W-:Y:S04]  /*4dd0*/  LEA R176, P1, R55.reuse, R114, 0x1 ;  /* 0x0000007237b07211 */ /* 0x040fe800078208ff */
[----:B------:R-:W-:Y:S01]  /*4de0*/  LEA.HI.X.SX32 R177, R55, R115, 0x1, P1 ;  /* 0x0000007337b17211 */ /* 0x000fe200008f0eff */
[----:B------:R-:W-:Y:S01]  /*4df0*/  IMAD.MOV.U32 R55, RZ, RZ, R157 ;  /* 0x000000ffff377224 */ /* 0x000fe200078e009d */
[----:B------:R-:W-:Y:S04]  /*4e00*/  @P0 IADD3 R55, RZ, -UR31, RZ ;  /* 0x8000001fff370c10 */ /* 0x000fe8000fffe0ff */
[C---:B------:R-:W-:Y:S01]  /*4e10*/  LEA R20, P1, R55.reuse, R112, 0x1 ;  /* 0x0000007037147211 */ /* 0x040fe200078208ff */
[----:B------:R-:W2:Y:S03]  /*4e20*/  LDG.E.128 R176, desc[UR6][R176.64] ;  /* 0x00000006b0b07981 */ /* 0x000ea6000c1e1d00 */
[----:B------:R-:W-:Y:S01]  /*4e30*/  LEA.HI.X.SX32 R21, R55, R113, 0x1, P1 ;  /* 0x0000007137157211 */ /* 0x000fe200008f0eff */
[----:B------:R-:W-:Y:S01]  /*4e40*/  IMAD.MOV.U32 R55, RZ, RZ, RZ ;  /* 0x000000ffff377224 */ /* 0x000fe200078e00ff */
[----:B------:R-:W-:Y:S04]  /*4e50*/  @P0 IADD3 R55, RZ, -UR31, RZ ;  /* 0x8000001fff370c10 */ /* 0x000fe8000fffe0ff */
[C---:B------:R-:W-:Y:S01]  /*4e60*/  LEA R36, P1, R55.reuse, R116, 0x1 ;  /* 0x0000007437247211 */ /* 0x040fe200078208ff */
[----:B------:R-:W3:Y:S03]  /*4e70*/  LDG.E.128 R20, desc[UR6][R20.64] ;  /* 0x0000000614147981 */ /* 0x000ee6000c1e1d00 */
        /* <DEDUP_REMOVED lines=17> */
[----:B------:R-:W-:Y:S01]  /*4f90*/  @!P0 FADD.FTZ R19, -R19, -RZ ;  /* 0x800000ff13138221 */ /* 0x000fe20000010100 */
[----:B------:R-:W-:Y:S01]  /*4fa0*/  LOP3.LUT R29, R21, 0xffff0000, RZ, 0xc0, !PT ;  /* 0xffff0000151d7812 */ /* 0x000fe200078ec0ff */
[----:B------:R-:W-:Y:S01]  /*4fb0*/  FMUL.FTZ R0, R32, R31 ;  /* 0x0000001f20007220 */ /* 0x000fe20000410000 */
[----:B------:R-:W-:Y:S01]  /*4fc0*/  SHF.L.U32 R26, R22, 0x10, RZ ;  /* 0x00000010161a7819 */ /* 0x000fe200000006ff */
[----:B------:R-:W-:Y:S01]  /*4fd0*/  @!P0 FADD.FTZ R18, -R18, -RZ ;  /* 0x800000ff12128221 */ /* 0x000fe20000010100 */
[----:B----4-:R-:W-:Y:S01]  /*4fe0*/  SHF.L.U32 R34, R56, 0x10, RZ ;  /* 0x0000001038227819 */ /* 0x010fe200000006ff */
[----:B------:R-:W-:Y:S01]  /*4ff0*/  IMAD.U32 R20, R23, 0x10000, RZ ;  /* 0x0001000017147824 */ /* 0x000fe200078e00ff */
[----:B------:R-:W-:Y:S01]  /*5000*/  LOP3.LUT R21, R22, 0xffff0000, RZ, 0xc0, !PT ;  /* 0xffff000016157812 */ /* 0x000fe200078ec0ff */
[----:B------:R-:W-:Y:S01]  /*5010*/  FMUL.FTZ R2, R30, R27 ;  /* 0x0000001b1e027220 */ /* 0x000fe20000410000 */
[----:B------:R-:W-:Y:S01]  /*5020*/  LOP3.LUT R36, R56, 0xffff0000, RZ, 0xc0, !PT ;  /* 0xffff000038247812 */ /* 0x000fe200078ec0ff */
        /* <DEDUP_REMOVED lines=27> */
.L_x_6672:
[----:B------:R-:W-:Y:S05]  /*51e0*/  BSYNC B0 ;  /* 0x0000000000007941 */ /* 0x000fea0003800000 */
.L_x_6671:
[----:B-----5:R2:W-:Y:S02]  /*51f0*/  STG.E.128 desc[UR6][R86.64], R44 ;  /* 0x0000002c56007986 */ /* 0x0205e4000c101d06 */
.L_x_6670:
[----:B------:R-:W-:Y:S05]  /*5200*/  BSYNC B1 ;  /* 0x0000000000017941 */ /* 0x000fea0003800000 */
.L_x_6669:
[----:B------:R-:W-:Y:S04]  /*5210*/  BSSY B1, `(.L_x_6673) ;  /* 0x000005d000017945 */ /* 0x000fe80003800000 */
[----:B------:R-:W-:Y:S05]  /*5220*/  @!P3 BRA `(.L_x_6674) ;  /* 0x00000004006cb947 */ /* 0x000fea0003800000 */
[C---:B------:R-:W-:Y:S01]  /*5230*/  LEA R158, P0, R107.reuse, R112, 0x1 ;  /* 0x000000706b9e7211 */ /* 0x040fe200078008ff */
[----:B------:R-:W-:Y:S03]  /*5240*/  BSSY B0, `(.L_x_6675) ;  /* 0x0000058000007945 */ /* 0x000fe60003800000 */
[----:B------:R-:W-:Y:S02]  /*5250*/  LEA.HI.X R159, R107, R101, R118, 0x1, P0 ;  /* 0x000000656b9f7211 */ /* 0x000fe400000f0c76 */
[C---:B---3--:R-:W-:Y:S03]  /*5260*/  LEA R54, P0, R67.reuse, R86, 0x1 ;  /* 0x0000005643367211 */ /* 0x048fe600078008ff */
[----:B--2---:R2:W5:Y:S01]  /*5270*/  LDG.E.128 R44, desc[UR6][R158.64] ;  /* 0x000000069e2c7981 */ /* 0x004562000c1e1d00 */
[----:B------:R-:W-:Y:S02]  /*5280*/  LEA.HI.X R55, R67, R85, R68, 0x1, P0 ;  /* 0x0000005543377211 */ /* 0x000fe400000f0c44 */
[----:B------:R-:W-:Y:S11]  /*5290*/  ISETP.GE.AND P0, PT, R14, UR4, PT ;  /* 0x000000040e007c0c */ /* 0x000ff6000bf06270 */
[----:B------:R-:W-:Y:S02]  /*52a0*/  @!UPT UIADD3 URZ, URZ, URZ, URZ ;  /* 0x0000003f3f3ff290 */ /* 0x000fe4000fffe03f */
[----:B------:R-:W-:Y:S05]  /*52b0*/  @P0 BRA `(.L_x_6676) ;  /* 0x0000000400400947 */ /* 0x000fea0003800000 */
[----:B------:R-:W-:Y:S01]  /*52c0*/  ISETP.GE.AND P0, PT, R14, R157, PT ;  /* 0x0000009d0e00720c */ /* 0x000fe20003f06270 */
[----:B------:R-:W-:Y:S01]  /*52d0*/  IMAD.MOV.U32 R87, RZ, RZ, R157 ;  /* 0x000000ffff577224 */ /* 0x000fe200078e009d */
[C---:B-----5:R-:W-:Y:S01]  /*52e0*/  LOP3.LUT R35, R44.reuse, 0xffff0000, RZ, 0xc0, !PT ;  /* 0xffff00002c237812 */ /* 0x060fe200078ec0ff */
[----:B------:R-:W-:Y:S01]  /*52f0*/  IMAD.MOV.U32 R156, RZ, RZ, RZ ;  /* 0x000000ffff9c7224 */ /* 0x000fe200078e00ff */
[C---:B------:R-:W-:Y:S01]  /*5300*/  SHF.L.U32 R38, R45.reuse, 0x10, RZ ;  /* 0x000000102d267819 */ /* 0x040fe200000006ff */
[----:B------:R-:W-:Y:S01]  /*5310*/  IMAD.U32 R33, R44, 0x10000, RZ ;  /* 0x000100002c217824 */ /* 0x000fe200078e00ff */
[----:B------:R-:W-:Y:S01]  /*5320*/  LOP3.LUT R39, R45, 0xffff0000, RZ, 0xc0, !PT ;  /* 0xffff00002d277812 */ /* 0x000fe200078ec0ff */
[C---:B------:R-:W-:Y:S01]  /*5330*/  IMAD.U32 R42, R46.reuse, 0x10000, RZ ;  /* 0x000100002e2a7824 */ /* 0x040fe200078e00ff */
[----:B------:R-:W-:Y:S02]  /*5340*/  LOP3.LUT R43, R46, 0xffff0000, RZ, 0xc0, !PT ;  /* 0xffff00002e2b7812 */ /* 0x000fe400078ec0ff */
[C---:B------:R-:W-:Y:S02]  /*5350*/  SHF.L.U32 R46, R47.reuse, 0x10, RZ ;  /* 0x000000102f2e7819 */ /* 0x040fe400000006ff */
[----:B------:R-:W-:Y:S01]  /*5360*/  LOP3.LUT R47, R47, 0xffff0000, RZ, 0xc0, !PT ;  /* 0xffff00002f2f7812 */ /* 0x000fe200078ec0ff */
[----:B------:R-:W-:Y:S01]  /*5370*/  @P0 IMAD R87, RZ, RZ, -UR31 ;  /* 0x8000001fff570e24 */ /* 0x000fe2000f8e02ff */
[----:B------:R-:W-:Y:S04]  /*5380*/  @P0 IADD3 R156, RZ, -UR31, RZ ;  /* 0x8000001fff9c0c10 */ /* 0x000fe8000fffe0ff */
[C---:B------:R-:W-:Y:S02]  /*5390*/  LEA R20, P1, R87.reuse, R158, 0x1 ;  /* 0x0000009e57147211 */ /* 0x040fe400078208ff */
[----:B--2---:R-:W-:Y:S01]  /*53a0*/  MOV R158, RZ ;  /* 0x000000ff009e7202 */ /* 0x004fe20000000f00 */
[----:B------:R-:W-:Y:S01]  /*53b0*/  @P0 IMAD R158, RZ, RZ, -UR31 ;  /* 0x8000001fff9e0e24 */ /* 0x000fe2000f8e02ff */
[----:B------:R-:W-:Y:S04]  /*53c0*/  LEA.HI.X.SX32 R21, R87, R159, 0x1, P1 ;  /* 0x0000009f57157211 */ /* 0x000fe800008f0eff */
[----:B-1----:R-:W-:Y:S02]  /*53d0*/  IADD3 R113, P1, R132, R158, RZ ;  /* 0x0000009e84717210 */ /* 0x002fe40007f3e0ff */
[----:B------:R-:W2:Y:S02]  /*53e0*/  LDG.E.128 R20, desc[UR6][R20.64] ;  /* 0x0000000614147981 */ /* 0x000ea4000c1e1d00 */
[-C--:B------:R-:W-:Y:S02]  /*53f0*/  LEA.HI.X.SX32 R158, R158, R123.reuse, 0x1, P1 ;  /* 0x0000007b9e9e7211 */ /* 0x080fe400008f0eff */
        /* <DEDUP_REMOVED lines=60> */
.L_x_6676:
[----:B------:R-:W-:Y:S05]  /*57c0*/  BSYNC B0 ;  /* 0x0000000000007941 */ /* 0x000fea0003800000 */
.L_x_6675:
[----:B-----5:R4:W-:Y:S02]  /*57d0*/  STG.E.128 desc[UR6][R54.64], R44 ;  /* 0x0000002c36007986 */ /* 0x0209e4000c101d06 */
.L_x_6674:
[----:B------:R-:W-:Y:S05]  /*57e0*/  BSYNC B1 ;  /* 0x0000000000017941 */ /* 0x000fea0003800000 */
.L_x_6673:
[----:B------:R-:W-:Y:S04]  /*57f0*/  BSSY B1, `(.L_x_6677) ;  /* 0x000005d000017945 */ /* 0x000fe80003800000 */
[----:B------:R-:W-:Y:S05]  /*5800*/  @!P6 BRA `(.L_x_6678) ;  /* 0x00000004006ce947 */ /* 0x000fea0003800000 */
[C---:B------:R-:W-:Y:S01]  /*5810*/  LEA R160, P0, R91.reuse, R112, 0x1 ;  /* 0x000000705ba07211 */ /* 0x040fe200078008ff */
[----:B------:R-:W-:Y:S03]  /*5820*/  BSSY B0, `(.L_x_6679) ;  /* 0x0000058000007945 */ /* 0x000fe60003800000 */
[----:B------:R-:W-:Y:S02]  /*5830*/  LEA.HI.X R161, R91, R101, R90, 0x1, P0 ;  /* 0x000000655ba17211 */ /* 0x000fe400000f0c5a */
[C---:B--2---:R-:W-:Y:S03]  /*5840*/  LEA R158, P0, R150.reuse, R86, 0x1 ;  /* 0x00000056969e7211 */ /* 0x044fe600078008ff */
[----:B---34-:R2:W5:Y:S01]  /*5850*/  LDG.E.128 R44, desc[UR6][R160.64] ;  /* 0x00000006a02c7981 */ /* 0x018562000c1e1d00 */
        /* <DEDUP_REMOVED lines=18> */
[----:B------:R-:W-:Y:S01]  /*5980*/  LEA.HI.X.SX32 R17, R48, R161, 0x1, P1 ;  /* 0x000000a130117211 */ /* 0x000fe200008f0eff */
[----:B------:R-:W-:Y:S01]  /*5990*/  IMAD.MOV.U32 R48, RZ, RZ, RZ ;  /* 0x000000ffff307224 */ /* 0x000fe200078e00ff */
[C---:B-1----:R-:W-:Y:S02]  /*59a0*/  IADD3 R113, P1, R127.reuse, R156, RZ ;  /* 0x0000009c7f717210 */ /* 0x042fe40007f3e0ff */
[----:B------:R-:W-:Y:S02]  /*59b0*/  @P0 IADD3 R48, RZ, -UR31, RZ ;  /* 0x8000001fff300c10 */ /* 0x000fe4000fffe0ff */
[----:B------:R-:W-:Y:S01]  /*59c0*/  LEA.HI.X.SX32 R156, R156, R122, 0x1, P1 ;  /* 0x0000007a9c9c7211 */ /* 0x000fe200008f0eff */
[----:B------:R-:W3:Y:S01]  /*59d0*/  LDG.E.128 R16, desc[UR6][R16.64] ;  /* 0x0000000610107981 */ /* 0x000ee2000c1e1d00 */
[----:B------:R-:W-:Y:S04]  /*59e0*/  IADD3 R87, P1, R127, R48, RZ ;  /* 0x000000307f577210 */ /* 0x000fe80007f3e0ff */
[----:B------:R-:W-:Y:S02]  /*59f0*/  LEA.HI.X.SX32 R48, R48, R122, 0x1, P1 ;  /* 0x0000007a30307211 */ /* 0x000fe400008f0eff */
[C---:B------:R-:W-:Y:S04]  /*5a00*/  LEA R176, P1, R113.reuse, R114, 0x1 ;  /* 0x0000007271b07211 */ /* 0x040fe800078208ff */
[----:B------:R-:W-:Y:S02]  /*5a10*/  LEA.HI.X R177, R113, R103, R156, 0x1, P1 ;  /* 0x0000006771b17211 */ /* 0x000fe400008f0c9c */
[C---:B------:R-:W-:Y:S04]  /*5a20*/  LEA R54, P1, R87.reuse, R116, 0x1 ;  /* 0x0000007457367211 */ /* 0x040fe800078208ff */
[----:B------:R-:W-:Y:S01]  /*5a30*/  LEA.HI.X R55, R87, R105, R48, 0x1, P1 ;  /* 0x0000006957377211 */ /* 0x000fe200008f0c30 */
[----:B------:R-:W4:Y:S08]  /*5a40*/  LDG.E.128 R176, desc[UR6][R176.64] ;  /* 0x00000006b0b07981 */ /* 0x000f30000c1e1d00 */
[----:B------:R-:W2:Y:S01]  /*5a50*/  LDG.E.128 R56, desc[UR6][R54.64] ;  /* 0x0000000636387981 */ /* 0x000ea2000c1e1d00 */
[C---:B---3--:R-:W-:Y:S01]  /*5a60*/  LOP3.LUT R25, R16.reuse, 0xffff0000, RZ, 0xc0, !PT ;  /* 0xffff000010197812 */ /* 0x048fe200078ec0ff */
[----:B------:R-:W-:Y:S01]  /*5a70*/  IMAD.U32 R27, R16, 0x10000, RZ ;  /* 0x00010000101b7824 */ /* 0x000fe200078e00ff */
[C---:B------:R-:W-:Y:S01]  /*5a80*/  LOP3.LUT R20, R18.reuse, 0xffff0000, RZ, 0xc0, !PT ;  /* 0xffff000012147812 */ /* 0x040fe200078ec0ff */
[----:B------:R-:W-:Y:S01]  /*5a90*/  IMAD.U32 R21, R18, 0x10000, RZ ;  /* 0x0001000012157824 */ /* 0x000fe200078e00ff */
[C---:B------:R-:W-:Y:S02]  /*5aa0*/  SHF.L.U32 R16, R19.reuse, 0x10, RZ ;  /* 0x0000001013107819 */ /* 0x040fe400000006ff */
[----:B------:R-:W-:Y:S02]  /*5ab0*/  LOP3.LUT R18, R19, 0xffff0000, RZ, 0xc0, !PT ;  /* 0xffff000013127812 */ /* 0x000fe400078ec0ff */
[C---:B------:R-:W-:Y:S02]  /*5ac0*/  SHF.L.U32 R22, R17.reuse, 0x10, RZ ;  /* 0x0000001011167819 */ /* 0x040fe400000006ff */
[----:B------:R-:W-:Y:S02]  /*5ad0*/  LOP3.LUT R24, R17, 0xffff0000, RZ, 0xc0, !PT ;  /* 0xffff000011187812 */ /* 0x000fe400078ec0ff */
[C---:B----4-:R-:W-:Y:S01]  /*5ae0*/  LOP3.LUT R28, R176.reuse, 0xffff0000, RZ, 0xc0, !PT ;  /* 0xffff0000b01c7812 */ /* 0x050fe200078ec0ff */
        /* <DEDUP_REMOVED lines=12> */
[----:B--2---:R-:W-:Y:S01]  /*5bb0*/  LOP3.LUT R34, R56, 0xffff0000, RZ, 0xc0, !PT ;  /* 0xffff000038227812 */ /* 0x004fe200078ec0ff */
[----:B------:R-:W-:Y:S01]  /*5bc0*/  @!P0 FADD.FTZ R26, -R26, -RZ ;  /* 0x800000ff1a1a8221 */ /* 0x000fe20000010100 */
[----:B------:R-:W-:Y:S02]  /*5bd0*/  IMAD.U32 R32, R56, 0x10000, RZ ;  /* 0x0001000038207824 */ /* 0x000fe400078e00ff */
[----:B------:R-:W-:Y:S01]  /*5be0*/  FMUL.FTZ R2, R25, R28 ;  /* 0x0000001c19027220 */ /* 0x000fe20000410000 */
[----:B------:R-:W-:Y:S01]  /*5bf0*/  SHF.L.U32 R37, R57, 0x10, RZ ;  /* 0x0000001039257819 */ /* 0x000fe200000006ff */
[----:B------:R-:W-:Y:S01]  /*5c00*/  @!P0 FADD.FTZ R23, -R23, -RZ ;  /* 0x800000ff17178221 */ /* 0x000fe20000010100 */
[----:B------:R-:W-:Y:S01]  /*5c10*/  FMUL.FTZ R3, R22, R31 ;  /* 0x0000001f16037220 */ /* 0x000fe20000410000 */
[----:B------:R-:W-:Y:S01]  /*5c20*/  LOP3.LUT R38, R57, 0xffff0000, RZ, 0xc0, !PT ;  /* 0xffff000039267812 */ /* 0x000fe200078ec0ff */
[----:B------:R-:W-:Y:S01]  /*5c30*/  @!P0 FADD.FTZ R19, -R19, -RZ ;  /* 0x800000ff13138221 */ /* 0x000fe20000010100 */
[----:B------:R-:W-:Y:S01]  /*5c40*/  FMUL.FTZ R4, R24, R29 ;  /* 0x0000001d18047220 */ /* 0x000fe20000410000 */
[C---:B------:R-:W-:Y:S01]  /*5c50*/  LOP3.LUT R42, R58.reuse, 0xffff0000, RZ, 0xc0, !PT ;  /* 0xffff00003a2a7812 */ /* 0x040fe200078ec0ff */
        /* <DEDUP_REMOVED lines=20> */
.L_x_6680:
[----:B------:R-:W-:Y:S05]  /*5da0*/  BSYNC B0 ;  /* 0x0000000000007941 */ /* 0x000fea0003800000 */
.L_x_6679:
[----:B-----5:R3:W-:Y:S02]  /*5db0*/  STG.E.128 desc[UR6][R158.64], R44 ;  /* 0x0000002c9e007986 */ /* 0x0207e4000c101d06 */
.L_x_6678:
[----:B------:R-:W-:Y:S05]  /*5dc0*/  BSYNC B1 ;  /* 0x0000000000017941 */ /* 0x000fea0003800000 */
.L_x_6677:
[----:B------:R-:W-:Y:S04]  /*5dd0*/  BSSY B1, `(.L_x_6681) ;  /* 0x0000062000017945 */ /* 0x000fe80003800000 */
[----:B------:R-:W-:Y:S05]  /*5de0*/  @!P4 BRA `(.L_x_6682) ;  /* 0x000000040080c947 */ /* 0x000fea0003800000 */
[----:B---3--:R-:W3:Y:S01]  /*5df0*/  LDC.64 R2, c[0x0][0x338] ;  /* 0x0000ce00ff027b82 */ /* 0x008ee20000000a00 */
[----:B-1----:R-:W-:Y:S01]  /*5e00*/  MOV R113, R101 ;  /* 0x0000006500717202 */ /* 0x002fe20000000f00 */
[----:B------:R-:W-:Y:S01]  /*5e10*/  BSSY B0, `(.L_x_6683) ;  /* 0x000005c000007945 */ /* 0x000fe20003800000 */
[----:B------:R-:W-:Y:S02]  /*5e20*/  ISETP.GE.AND P0, PT, R14, UR4, PT ;  /* 0x000000040e007c0c */ /* 0x000fe4000bf06270 */
[----:B--2---:R-:W-:Y:S01]  /*5e30*/  MOV R87, R85 ;  /* 0x0000005500577202 */ /* 0x004fe20000000f00 */
[----:B---3--:R-:W-:Y:S04]  /*5e40*/  IMAD.WIDE.U32 R160, R2, 0x60, R112 ;  /* 0x0000006002a07825 */ /* 0x008fe800078e0070 */
[----:B------:R-:W-:Y:S05]  /*5e50*/  IMAD R3, R3, 0x60, RZ ;  /* 0x0000006003037824 */ /* 0x000fea00078e02ff */
[----:B------:R-:W-:Y:S02]  /*5e60*/  IADD3 R161, R161, R3, RZ ;  /* 0x00000003a1a17210 */ /* 0x000fe40007ffe0ff */
[----:B------:R-:W1:Y:S03]  /*5e70*/  LDC.64 R2, c[0x0][0x248] ;  /* 0x00009200ff027b82 */ /* 0x000e660000000a00 */
[----:B----4-:R2:W5:Y:S01]  /*5e80*/  LDG.E.128 R44, desc[UR6][R160.64] ;  /* 0x00000006a02c7981 */ /* 0x010562000c1e1d00 */
[----:B-1----:R-:W-:Y:S04]  /*5e90*/  IMAD.WIDE.U32 R158, R2, 0x60, R86 ;  /* 0x00000060029e7825 */ /* 0x002fe800078e0056 */
[----:B------:R-:W-:Y:S05]  /*5ea0*/  IMAD R3, R3, 0x60, RZ ;  /* 0x0000006003037824 */ /* 0x000fea00078e02ff */
[----:B------:R-:W-:Y:S01]  /*5eb0*/  IADD3 R159, R159, R3, RZ ;  /* 0x000000039f9f7210 */ /* 0x000fe20007ffe0ff */
[----:B--2---:R-:W-:Y:S06]  /*5ec0*/  @P0 BRA `(.L_x_6684) ;  /* 0x0000000400400947 */ /* 0x004fec0003800000 */
        /* <DEDUP_REMOVED lines=15> */
[----:B------:R-:W-:Y:S04]  /*5fc0*/  IADD3 R87, P1, R130, R48, RZ ;  /* 0x0000003082577210 */ /* 0x000fe80007f3e0ff */
[----:B------:R-:W-:Y:S01]  /*5fd0*/  LEA.HI.X.SX32 R48, R48, R121, 0x1, P1 ;  /* 0x0000007930307211 */ /* 0x000fe200008f0eff */
[----:B------:R-:W2:Y:S01]  /*5fe0*/  LDG.E.128 R16, desc[UR6][R16.64] ;  /* 0x0000000610107981 */ /* 0x000ea2000c1e1d00 */
[C---:B------:R-:W-:Y:S04]  /*5ff0*/  LEA R176, P1, R87.reuse, R114, 0x1 ;  /* 0x0000007257b07211 */ /* 0x040fe800078208ff */
[----:B------:R-:W-:Y:S01]  /*6000*/  LEA.HI.X R177, R87, R103, R48, 0x1, P1 ;  /* 0x0000006757b17211 */ /* 0x000fe200008f0c30 */
[----:B------:R-:W-:Y:S01]  /*6010*/  IMAD.MOV.U32 R48, RZ, RZ, RZ ;  /* 0x000000ffff307224 */ /* 0x000fe200078e00ff */
[----:B------:R-:W-:Y:S04]  /*6020*/  @P0 IADD3 R48, RZ, -UR31, RZ ;  /* 0x8000001fff300c10 */ /* 0x000fe8000fffe0ff */
[----:B------:R-:W-:Y:S01]  /*6030*/  IADD3 R87, P1, R130, R48, RZ ;  /* 0x0000003082577210 */ /* 0x000fe20007f3e0ff */
[----:B------:R-:W3:Y:S03]  /*6040*/  LDG.E.128 R176, desc[UR6][R176.64] ;  /* 0x00000006b0b07981 */ /* 0x000ee6000c1e1d00 */
[----:B------:R-:W-:Y:S02]  /*6050*/  LEA.HI.X.SX32 R48, R48, R121, 0x1, P1 ;  /* 0x0000007930307211 */ /* 0x000fe400008f0eff */
[C---:B------:R-:W-:Y:S04]  /*6060*/  LEA R54, P1, R87.reuse, R116, 0x1 ;  /* 0x0000007457367211 */ /* 0x040fe800078208ff */
[----:B------:R-:W-:Y:S05]  /*6070*/  LEA.HI.X R55, R87, R105, R48, 0x1, P1 ;  /* 0x0000006957377211 */ /* 0x000fea00008f0c30 */
[----:B------:R-:W4:Y:S01]  /*6080*/  LDG.E.128 R56, desc[UR6][R54.64] ;  /* 0x0000000636387981 */ /* 0x000f22000c1e1d00 */
[C---:B--2---:R-:W-:Y:S01]  /*6090*/  LOP3.LUT R25, R16.reuse, 0xffff0000, RZ, 0xc0, !PT ;  /* 0xffff000010197812 */ /* 0x044fe200078ec0ff */
[----:B------:R-:W-:Y:S01]  /*60a0*/  IMAD.U32 R27, R16, 0x10000, RZ ;  /* 0x00010000101b7824 */ /* 0x000fe200078e00ff */
[C---:B------:R-:W-:Y:S01]  /*60b0*/  LOP3.LUT R20, R18.reuse, 0xffff0000, RZ, 0xc0, !PT ;  /* 0xffff000012147812 */ /* 0x040fe200078ec0ff */
[----:B------:R-:W-:Y:S01]  /*60c0*/  IMAD.U32 R21, R18, 0x10000, RZ ;  /* 0x0001000012157824 */ /* 0x000fe200078e00ff */
[C---:B------:R-:W-:Y:S02]  /*60d0*/  SHF.L.U32 R16, R19.reuse, 0x10, RZ ;  /* 0x0000001013107819 */ /* 0x040fe400000006ff */
        /* <DEDUP_REMOVED lines=17> */
[C---:B----4-:R-:W-:Y:S01]  /*61f0*/  LOP3.LUT R34, R56.reuse, 0xffff0000, RZ, 0xc0, !PT ;  /* 0xffff000038227812 */ /* 0x050fe200078ec0ff */
        /* <DEDUP_REMOVED lines=29> */
.L_x_6684:
[----:B------:R-:W-:Y:S05]  /*63d0*/  BSYNC B0 ;  /* 0x0000000000007941 */ /* 0x000fea0003800000 */
.L_x_6683:
[----:B-----5:R1:W-:Y:S02]  /*63e0*/  STG.E.128 desc[UR6][R158.64], R44 ;  /* 0x0000002c9e007986 */ /* 0x0203e4000c101d06 */
.L_x_6682:
[----:B------:R-:W-:Y:S05]  /*63f0*/  BSYNC B1 ;  /* 0x0000000000017941 */ /* 0x000fea0003800000 */
.L_x_6681:
[----:B------:R-:W-:Y:S04]  /*6400*/  BSSY B1, `(.L_x_6685) ;  /* 0x000005c000017945 */ /* 0x000fe80003800000 */
[----:B------:R-:W-:Y:S05]  /*6410*/  @!P2 BRA `(.L_x_6686) ;  /* 0x000000040068a947 */ /* 0x000fea0003800000 */
[----:B--2---:R-:W-:Y:S01]  /*6420*/  LEA R160, P0, R94, R112, 0x1 ;  /* 0x000000705ea07211 */ /* 0x004fe200078008ff */
[----:B------:R-:W-:Y:S01]  /*6430*/  BSSY B0, `(.L_x_6687) ;  /* 0x0000057000007945 */ /* 0x000fe20003800000 */
[----:B------:R-:W-:Y:S02]  /*6440*/  ISETP.GE.AND P1, PT, R14, UR4, PT ;  /* 0x000000040e007c0c */ /* 0x000fe4000bf26270 */
[----:B------:R-:W-:Y:S02]  /*6450*/  LEA.HI.X R161, R94, R101, R93, 0x1, P0 ;  /* 0x000000655ea17211 */ /* 0x000fe400000f0c5d */
[C---:B-1-3--:R-:W-:Y:S03]  /*6460*/  LEA R158, P0, R152.reuse, R86, 0x1 ;  /* 0x00000056989e7211 */ /* 0x04afe600078008ff */
[----:B----4-:R1:W5:Y:S01]  /*6470*/  LDG.E.128 R44, desc[UR6][R160.64] ;  /* 0x00000006a02c7981 */ /* 0x010362000c1e1d00 */
        /* <DEDUP_REMOVED lines=19> */
[C---:B------:R-:W-:Y:S02]  /*65b0*/  LEA R176, P1, R87.reuse, R114, 0x1 ;  /* 0x0000007257b07211 */ /* 0x040fe400078208ff */
[----:B------:R-:W2:Y:S02]  /*65c0*/  LDG.E.128 R16, desc[UR6][R16.64] ;  /* 0x0000000610107981 */ /* 0x000ea4000c1e1d00 */
        /* <DEDUP_REMOVED lines=15> */
[----:B------:R-:W-:Y:S01]  /*66c0*/  SHF.L.U32 R22, R17, 0x10, RZ ;  /* 0x0000001011167819 */ /* 0x000fe200000006ff */
        /* <DEDUP_REMOVED lines=12> */
[----:B------:R-:W-:Y:S01]  /*6790*/  FMUL.FTZ R0, R27, R30 ;  /* 0x0000001e1b007220 */ /* 0x000fe20000410000 */
[----:B------:R-:W-:Y:S01]  /*67a0*/  LOP3.LUT R17, R179, 0xffff0000, RZ, 0xc0, !PT ;  /* 0xffff0000b3117812 */ /* 0x000fe200078ec0ff */
        /* <DEDUP_REMOVED lines=31> */
.L_x_6688:
[----:B------:R-:W-:Y:S05]  /*69a0*/  BSYNC B0 ;  /* 0x0000000000007941 */ /* 0x000fea0003800000 */
.L_x_6687:
[----:B-----5:R2:W-:Y:S02]  /*69b0*/  STG.E.128 desc[UR6][R158.64], R44 ;  /* 0x0000002c9e007986 */ /* 0x0205e4000c101d06 */
.L_x_6686:
[----:B------:R-:W-:Y:S05]  /*69c0*/  BSYNC B1 ;  /* 0x0000000000017941 */ /* 0x000fea0003800000 */
.L_x_6685:
        /* <DEDUP_REMOVED lines=96> */
.L_x_6692:
[----:B------:R-:W-:Y:S05]  /*6fd0*/  BSYNC B0 ;  /* 0x0000000000007941 */ /* 0x000fea0003800000 */
.L_x_6691:
[----:B-----5:R1:W-:Y:S02]  /*6fe0*/  STG.E.128 desc[UR6][R158.64], R44 ;  /* 0x0000002c9e007986 */ /* 0x0203e4000c101d06 */
.L_x_6690:
[----:B------:R-:W-:Y:S05]  /*6ff0*/  BSYNC B1 ;  /* 0x0000000000017941 */ /* 0x000fea0003800000 */
.L_x_6689:
[----:B------:R-:W-:Y:S01]  /*7000*/  ISETP.NE.AND P0, PT, R155, RZ, PT ;  /* 0x000000ff9b00720c */ /* 0x000fe20003f05270 */
[----:B------:R-:W-:Y:S11]  /*7010*/  BSSY B1, `(.L_x_6693) ;  /* 0x0000063000017945 */ /* 0x000ff60003800000 */
[----:B------:R-:W-:Y:S01]  /*7020*/  @!UPT UIADD3 URZ, URZ, URZ, URZ ;  /* 0x0000003f3f3ff290 */ /* 0x000fe2000fffe03f */
        /* <DEDUP_REMOVED lines=95> */
.L_x_6696:
[----:B------:R-:W-:Y:S05]  /*7620*/  BSYNC B0 ;  /* 0x0000000000007941 */ /* 0x000fea0003800000 */
.L_x_6695:
[----:B-----5:R1:W-:Y:S02]  /*7630*/  STG.E.128 desc[UR6][R158.64], R44 ;  /* 0x0000002c9e007986 */ /* 0x0203e4000c101d06 */
.L_x_6694:
[----:B------:R-:W-:Y:S05]  /*7640*/  BSYNC B1 ;  /* 0x0000000000017941 */ /* 0x000fea0003800000 */
.L_x_6693:
        /* <DEDUP_REMOVED lines=30> */
[C---:B------:R-:W-:Y:S02]  /*7830*/  LEA R16, P1, R157.reuse, R158, 0x1 ;  /* 0x0000009e9d107211 */ /* 0x040fe400078208ff */
[----:B------:R-:W-:Y:S02]  /*7840*/  IADD3 R48, P2, R124, R87, RZ ;  /* 0x000000577c307210 */ /* 0x000fe40007f5e0ff */
[----:B------:R-:W-:Y:S02]  /*7850*/  LEA.HI.X.SX32 R17, R157, R159, 0x1, P1 ;  /* 0x0000009f9d117211 */ /* 0x000fe400008f0eff */
[----:B------:R-:W-:Y:S02]  /*7860*/  LEA.HI.X.SX32 R87, R87, R109, 0x1, P2 ;  /* 0x0000006d57577211 */ /* 0x000fe400010f0eff */
[C---:B------:R-:W-:Y:S02]  /*7870*/  LEA R158, P1, R48.reuse, R114, 0x1 ;  /* 0x00000072309e7211 */ /* 0x040fe400078208ff */
[----:B------:R-:W2:Y:S02]  /*7880*/  LDG.E.128 R16, desc[UR6][R16.64] ;  /* 0x0000000610107981 */ /* 0x000ea4000c1e1d00 */
[----:B------:R-:W-:Y:S01]  /*7890*/  LEA.HI.X R159, R48, R103, R87, 0x1, P1 ;  /* 0x00000067309f7211 */ /* 0x000fe200008f0c57 */
[----:B------:R-:W-:Y:S02]  /*78a0*/  IMAD.MOV.U32 R48, RZ, RZ, RZ ;  /* 0x000000ffff307224 */ /* 0x000fe400078e00ff */
[----:B------:R-:W-:Y:S03]  /*78b0*/  @P0 IMAD R48, RZ, RZ, -UR31 ;  /* 0x8000001fff300e24 */ /* 0x000fe6000f8e02ff */
[----:B------:R-:W3:Y:S02]  /*78c0*/  LDG.E.128 R156, desc[UR6][R158.64] ;  /* 0x000000069e9c7981 */ /* 0x000ee4000c1e1d00 */
[----:B------:R-:W-:Y:S04]  /*78d0*/  IADD3 R87, P1, R124, R48, RZ ;  /* 0x000000307c577210 */ /* 0x000fe80007f3e0ff */
[----:B------:R-:W-:Y:S02]  /*78e0*/  LEA.HI.X.SX32 R48, R48, R109, 0x1, P1 ;  /* 0x0000006d30307211 */ /* 0x000fe400008f0eff */
[C---:B------:R-:W-:Y:S04]  /*78f0*/  LEA R54, P1, R87.reuse, R116, 0x1 ;  /* 0x0000007457367211 */ /* 0x040fe800078208ff */
[----:B------:R-:W-:Y:S05]  /*7900*/  LEA.HI.X R55, R87, R105, R48, 0x1, P1 ;  /* 0x0000006957377211 */ /* 0x000fea00008f0c30 */
[----:B------:R-:W4:Y:S01]  /*7910*/  LDG.E.128 R56, desc[UR6][R54.64] ;  /* 0x0000000636387981 */ /* 0x000f22000c1e1d00 */
[C---:B--2---:R-:W-:Y:S01]  /*7920*/  LOP3.LUT R25, R16.reuse, 0xffff0000, RZ, 0xc0, !PT ;  /* 0xffff000010197812 */ /* 0x044fe200078ec0ff */
[----:B------:R-:W-:Y:S01]  /*7930*/  IMAD.U32 R27, R16, 0x10000, RZ ;  /* 0x00010000101b7824 */ /* 0x000fe200078e00ff */
[C---:B------:R-:W-:Y:S01]  /*7940*/  SHF.L.U32 R21, R18.reuse, 0x10, RZ ;  /* 0x0000001012157819 */ /* 0x040fe200000006ff */
[----:B------:R-:W-:Y:S01]  /*7950*/  IMAD.U32 R16, R19, 0x10000, RZ ;  /* 0x0001000013107824 */ /* 0x000fe200078e00ff */
[----:B------:R-:W-:Y:S01]  /*7960*/  LOP3.LUT R20, R18, 0xffff0000, RZ, 0xc0, !PT ;  /* 0xffff000012147812 */ /* 0x000fe200078ec0ff */
[----:B------:R-:W-:Y:S01]  /*7970*/  IMAD.U32 R22, R17, 0x10000, RZ ;  /* 0x0001000011167824 */ /* 0x000fe200078e00ff */
        /* <DEDUP_REMOVED lines=15> */
[----:B------:R-:W-:Y:S01]  /*7a70*/  @!P0 FADD.FTZ R26, -R26, -RZ ;  /* 0x800000ff1a1a8221 */ /* 0x000fe20000010100 */
[----:B------:R-:W-:Y:S01]  /*7a80*/  FMUL.FTZ R2, R25, R28 ;  /* 0x0000001c19027220 */ /* 0x000fe20000410000 */
[----:B------:R-:W-:Y:S01]  /*7a90*/  @!P0 FADD.FTZ R23, -R23, -RZ ;  /* 0x800000ff17178221 */ /* 0x000fe20000010100 */
[C---:B----4-:R-:W-:Y:S01]  /*7aa0*/  LOP3.LUT R34, R56.reuse, 0xffff0000, RZ, 0xc0, !PT ;  /* 0xffff000038227812 */ /* 0x050fe200078ec0ff */
[----:B------:R-:W-:Y:S01]  /*7ab0*/  IMAD.U32 R32, R56, 0x10000, RZ ;  /* 0x0001000038207824 */ /* 0x000fe200078e00ff */
[C---:B------:R-:W-:Y:S01]  /*7ac0*/  SHF.L.U32 R37, R57.reuse, 0x10, RZ ;  /* 0x0000001039257819 */ /* 0x040fe200000006ff */
        /* <DEDUP_REMOVED lines=25> */
.L_x_6700:
[----:B------:R-:W-:Y:S05]  /*7c60*/  BSYNC B0 ;  /* 0x0000000000007941 */ /* 0x000fea0003800000 */
.L_x_6699:
[----:B-----5:R1:W-:Y:S02]  /*7c70*/  STG.E.128 desc[UR6][R154.64], R44 ;  /* 0x0000002c9a007986 */ /* 0x0203e4000c101d06 */
.L_x_6698:
[----:B------:R-:W-:Y:S05]  /*7c80*/  BSYNC B1 ;  /* 0x0000000000017941 */ /* 0x000fea0003800000 */
.L_x_6697:
[----:B---3--:R-:W3:Y:S01]  /*7c90*/  LDC R3, c[0x0][0x2e0] ;  /* 0x0000b800ff037b82 */ /* 0x008ee20000000800 */
[----:B------:R-:W-:Y:S01]  /*7ca0*/  IMAD.MOV.U32 R117, RZ, RZ, R105 ;  /* 0x000000ffff757224 */ /* 0x000fe200078e0069 */
[----:B------:R-:W-:Y:S01]  /*7cb0*/  UMOV UR4, UR5 ;  /* 0x0000000500047c82 */ /* 0x000fe20008000000 */
[----:B------:R-:W-:Y:S02]  /*7cc0*/  IMAD.MOV.U32 R115, RZ, RZ, R103 ;  /* 0x000000ffff737224 */ /* 0x000fe400078e0067 */
[----:B---3--:R-:W-:Y:S05]  /*7cd0*/  IMAD.U32 R3, R3, -0x40, RZ ;  /* 0xffffffc003037824 */ /* 0x008fea00078e00ff */
[C---:B------:R-:W-:Y:S02]  /*7ce0*/  LEA R116, P1, R3.reuse, R116, 0x1 ;  /* 0x0000007403747211 */ /* 0x040fe400078208ff */
[C---:B------:R-:W-:Y:S02]  /*7cf0*/  LEA R114, P0, R3.reuse, R114, 0x1 ;  /* 0x0000007203727211 */ /* 0x040fe400078008ff */
[C---:B------:R-:W-:Y:S02]  /*7d00*/  LEA.HI.X.SX32 R105, R3.reuse, R117, 0x1, P1 ;  /* 0x0000007503697211 */ /* 0x040fe400008f0eff */
[----:B------:R-:W-:Y:S01]  /*7d10*/  LEA.HI.X.SX32 R103, R3, R115, 0x1, P0 ;  /* 0x0000007303677211 */ /* 0x000fe200000f0eff */
[----:B------:R-:W-:Y:S08]  /*7d20*/  BRA `(.L_x_6668) ;  /* 0x0000000400247947 */ /* 0x000ff00003800000 */
.L_x_6650:
[----:B---3--:R-:W1:Y:S01]  /*7d30*/  @P4 LDC.64 R2, c[0x0][0x338] ;  /* 0x0000ce00ff024b82 */ /* 0x008e620000000a00 */
[-C--:B------:R-:W-:Y:S01]  /*7d40*/  @P1 MOV R113, R101.reuse ;  /* 0x0000006500711202 */ /* 0x080fe20000000f00 */
[----:B------:R-:W-:Y:S01]  /*7d50*/  @P1 IMAD.MOV.U32 R87, RZ, RZ, R85 ;  /* 0x000000ffff571224 */ /* 0x000fe200078e0055 */
[C---:B------:R-:W-:Y:S01]  /*7d60*/  @P3 LEA R20, P0, R107.reuse, R112, 0x1 ;  /* 0x000000706b143211 */ /* 0x040fe200078008ff */
[----:B------:R-:W-:Y:S02]  /*7d70*/  UMOV UR4, URZ ;  /* 0x0000003f00047c82 */ /* 0x000fe40008000000 */
[----:B------:R2:W3:Y:S01]  /*7d80*/  @P1 LDG.E.128 R4, desc[UR6][R112.64] ;  /* 0x0000000670041981 */ /* 0x0004e2000c1e1d00 */
[----:B------:R-:W-:Y:S02]  /*7d90*/  @P3 LEA.HI.X R21, R107, R101, R118, 0x1, P0 ;  /* 0x000000656b153211 */ /* 0x000fe400000f0c76 */
[C---:B------:R-:W-:Y:S04]  /*7da0*/  @P3 LEA R26, P0, R67.reuse, R86, 0x1 ;  /* 0x00000056431a3211 */ /* 0x040fe800078008ff */
[----:B------:R-:W-:Y:S02]  /*7db0*/  @P3 LEA.HI.X R27, R67, R85, R68, 0x1, P0 ;  /* 0x00000055431b3211 */ /* 0x000fe400000f0c44 */
[C---:B------:R-:W-:Y:S04]  /*7dc0*/  @P6 LEA R16, P0, R91.reuse, R112, 0x1 ;  /* 0x000000705b106211 */ /* 0x040fe800078008ff */
[----:B------:R-:W-:Y:S02]  /*7dd0*/  @P6 LEA.HI.X R17, R91, R101, R90, 0x1, P0 ;  /* 0x000000655b116211 */ /* 0x000fe400000f0c5a */
[C---:B------:R-:W-:Y:S01]  /*7de0*/  @P6 LEA R24, P0, R150.reuse, R86, 0x1 ;  /* 0x0000005696186211 */ /* 0x040fe200078008ff */
[----:B-1----:R-:W-:Y:S03]  /*7df0*/  @P4 IMAD R3, R3, 0x60, RZ ;  /* 0x0000006003034824 */ /* 0x002fe600078e02ff */
[----:B------:R-:W-:Y:S02]  /*7e00*/  @P6 LEA.HI.X R25, R150, R85, R92, 0x1, P0 ;  /* 0x0000005596196211 */ /* 0x000fe400000f0c5c */
[C---:B------:R-:W-:Y:S04]  /*7e10*/  @P2 LEA R30, P0, R94.reuse, R112, 0x1 ;  /* 0x000000705e1e2211 */ /* 0x040fe800078008ff */
[-C--:B------:R-:W-:Y:S02]  /*7e20*/  @P2 LEA.HI.X R31, R94, R101.reuse, R93, 0x1, P0 ;  /* 0x000000655e1f2211 */ /* 0x080fe400000f0c5d */
[-C--:B--2---:R-:W-:Y:S03]  /*7e30*/  @P4 MOV R113, R101.reuse ;  /* 0x0000006500714202 */ /* 0x084fe60000000f00 */
[----:B------:R-:W-:Y:S01]  /*7e40*/  @P4 IMAD.WIDE.U32 R28, R2, 0x60, R112 ;  /* 0x00000060021c4825 */ /* 0x000fe200078e0070 */
[----:B------:R-:W-:Y:S03]  /*7e50*/  @P5 MOV R113, R101 ;  /* 0x0000006500715202 */ /* 0x000fe60000000f00 */
[----:B------:R-:W-:Y:S02]  /*7e60*/  @P4 IMAD.IADD R29, R29, 0x1, R3 ;  /* 0x000000011d1d4824 */ /* 0x000fe400078e0203 */
[----:B------:R-:W1:Y:S02]  /*7e70*/  @P4 LDC.64 R2, c[0x0][0x248] ;  /* 0x00009200ff024b82 */ /* 0x000e640000000a00 */
[----:B-1----:R-:W-:Y:S01]  /*7e80*/  @P4 IMAD R3, R3, 0x60, RZ ;  /* 0x0000006003034824 */ /* 0x002fe200078e02ff */
[----:B---3--:R1:W-:Y:S01]  /*7e90*/  @P1 STG.E.128 desc[UR6][R86.64], R4 ;  /* 0x0000000456001986 */ /* 0x0083e2000c101d06 */
[----:B------:R-:W-:Y:S04]  /*7ea0*/  ISETP.NE.AND P1, PT, R154, RZ, PT ;  /* 0x000000ff9a00720c */ /* 0x000fe80003f25270 */
[----:B------:R-:W2:Y:S01]  /*7eb0*/  @P3 LDG.E.128 R20, desc[UR6][R20.64] ;  /* 0x0000000614143981 */ /* 0x000ea2000c1e1d00 */
[-C--:B-1----:R-:W-:Y:S04]  /*7ec0*/  @P4 MOV R87, R85.reuse ;  /* 0x0000005500574202 */ /* 0x082fe80000000f00 */
[----:B--2---:R1:W-:Y:S01]  /*7ed0*/  @P3 STG.E.128 desc[UR6][R26.64], R20 ;  /* 0x000000141a003986 */ /* 0x0043e2000c101d06 */
[----:B------:R-:W-:Y:S04]  /*7ee0*/  ISETP.NE.AND P3, PT, R155, RZ, PT ;  /* 0x000000ff9b00720c */ /* 0x000fe80003f65270 */
[----:B------:R-:W2:Y:S01]  /*7ef0*/  @P6 LDG.E.128 R16, desc[UR6][R16.64] ;  /* 0x0000000610106981 */ /* 0x000ea2000c1e1d00 */
[----:B-1----:R-:W-:Y:S01]  /*7f00*/  @P4 IMAD.WIDE.U32 R20, R2, 0x60, R86 ;  /* 0x0000006002144825 */ /* 0x002fe200078e0056 */
[C---:B------:R-:W-:Y:S02]  /*7f10*/  @P2 LEA R26, P0, R152.reuse, R86, 0x1 ;  /* 0x00000056981a2211 */ /* 0x040fe400078008ff */
[-C--:B------:R-:W-:Y:S01]  /*7f20*/  @P5 MOV R87, R85.reuse ;  /* 0x0000005500575202 */ /* 0x080fe20000000f00 */
[----:B------:R-:W-:Y:S01]  /*7f30*/  @P4 IMAD.IADD R21, R21, 0x1, R3 ;  /* 0x0000000115154824 */ /* 0x000fe200078e0203 */
[-C--:B------:R-:W-:Y:S01]  /*7f40*/  @P2 LEA.HI.X R27, R152, R85.reuse, R96, 0x1, P0 ;  /* 0x00000055981b2211 */ /* 0x080fe200000f0c60 */
[----:B------:R-:W1:Y:S02]  /*7f50*/  @P5 LDC.64 R2, c[0x0][0x338] ;  /* 0x0000ce00ff025b82 */ /* 0x000e640000000a00 */
[----:B-1----:R-:W-:Y:S01]  /*7f60*/  @P5 IMAD R3, R3, 0xa0, RZ ;  /* 0x000000a003035824 */ /* 0x002fe200078e02ff */
[----:B--2---:R1:W-:Y:S05]  /*7f70*/  @P6 STG.E.128 desc[UR6][R24.64], R16 ;  /* 0x0000001018006986 */ /* 0x0043ea000c101d06 */
[----:B------:R-:W2:Y:S05]  /*7f80*/  @P4 LDG.E.128 R4, desc[UR6][R28.64] ;  /* 0x000000061c044981 */ /* 0x000eaa000c1e1d00 */
[----:B--2---:R2:W-:Y:S05]  /*7f90*/  @P4 STG.E.128 desc[UR6][R20.64], R4 ;  /* 0x0000000414004986 */ /* 0x0045ea000c101d06 */
[----:B-1----:R-:W3:Y:S01]  /*7fa0*/  @P2 LDG.E.128 R16, desc[UR6][R30.64] ;  /* 0x000000061e102981 */ /* 0x002ee2000c1e1d00 */
[----:B--2---:R-:W-:Y:S01]  /*7fb0*/  @P5 IMAD.WIDE.U32 R20, R2, 0xa0, R112 ;  /* 0x000000a002145825 */ /* 0x004fe200078e0070 */
[----:B------:R-:W1:Y:S03]  /*7fc0*/  @P5 LDC.64 R4, c[0x0][0x248] ;  /* 0x00009200ff045b82 */ /* 0x000e660000000a00 */
[----:B------:R-:W-:Y:S02]  /*7fd0*/  @P5 IMAD.IADD R21, R21, 0x1, R3 ;  /* 0x0000000115155824 */ /* 0x000fe400078e0203 */
[----:B------:R-:W-:Y:S03]  /*7fe0*/  @P3 IMAD.MOV.U32 R113, RZ, RZ, R101 ;  /* 0x000000ffff713224 */ /* 0x000fe600078e0065 */
[----:B------:R-:W2:Y:S01]  /*7ff0*/  @P3 LDC.64 R2, c[0x0][0x338] ;  /* 0x0000ce00ff023b82 */ /* 0x000ea20000000a00 */
[----:B-1----:R-:W-:Y:S01]  /*8000*/  @P5 IMAD.WIDE.U32 R6, R4, 0xa0, R86 ;  /* 0x000000a004065825 */ /* 0x002fe200078e0056 */
[----:B------:R-:W-:Y:S03]  /*8010*/  @P3 MOV R87, R85 ;  /* 0x0000005500573202 */ /* 0x000fe60000000f00 */
[----:B------:R-:W-:Y:S02]  /*8020*/  @P5 IMAD R5, R5, 0xa0, RZ ;  /* 0x000000a005055824 */ /* 0x000fe400078e02ff */
[----:B--2---:R-:W-:Y:S03]  /*8030*/  @P3 IMAD.WIDE.U32 R24, R2, 0xc0, R112 ;  /* 0x000000c002183825 */ /* 0x004fe600078e0070 */
[----:B------:R-:W-:Y:S02]  /*8040*/  @P5 IADD3 R7, R7, R5, RZ ;  /* 0x0000000507075210 */ /* 0x000fe40007ffe0ff */
[----:B------:R-:W1:Y:S01]  /*8050*/  @P3 LDC.64 R4, c[0x0][0x248] ;  /* 0x00009200ff043b82 */ /* 0x000e620000000a00 */
[----:B------:R-:W-:Y:S02]  /*8060*/  @P3 IMAD R3, R3, 0xc0, RZ ;  /* 0x000000c003033824 */ /* 0x000fe400078e02ff */
[----:B------:R-:W-:Y:S02]  /*8070*/  @P1 IMAD.MOV.U32 R113, RZ, RZ, R101 ;  /* 0x000000ffff711224 */ /* 0x000fe400078e0065 */
[----:B------:R-:W-:Y:S03]  /*8080*/  @P3 IMAD.IADD R25, R25, 0x1, R3 ;  /* 0x0000000119193824 */ /* 0x000fe600078e0203 */
[----:B------:R-:W2:Y:S01]  /*8090*/  @P1 LDC.64 R2, c[0x0][0x338] ;  /* 0x0000ce00ff021b82 */ /* 0x000ea20000000a00 */
[----:B-1----:R-:W-:Y:S02]  /*80a0*/  @P3 IMAD R5, R5, 0xc0, RZ ;  /* 0x000000c005053824 */ /* 0x002fe400078e02ff */
[----:B--2---:R-:W-:Y:S01]  /*80b0*/  @P1 IMAD R3, R3, 0xe0, RZ ;  /* 0x000000e003031824 */ /* 0x004fe200078e02ff */
[----:B---3--:R1:W-:Y:S05]  /*80c0*/  @P2 STG.E.128 desc[UR6][R26.64], R16 ;  /* 0x000000101a002986 */ /* 0x0083ea000c101d06 */
[----:B------:R-:W2:Y:S05]  /*80d0*/  @P5 LDG.E.128 R20, desc[UR6][R20.64] ;  /* 0x0000000614145981 */ /* 0x000eaa000c1e1d00 */
[----:B--2---:R2:W-:Y:S05]  /*80e0*/  @P5 STG.E.128 desc[UR6][R6.64], R20 ;  /* 0x0000001406005986 */ /* 0x0045ea000c101d06 */
[----:B-1----:R1:W3:Y:S02]  /*80f0*/  @P3 LDG.E.128 R16, desc[UR6][R24.64] ;  /* 0x0000000618103981 */ /* 0x0022e4000c1e1d00 */
[----:B-1----:R-:W-:Y:S04]  /*8100*/  @P1 IMAD.WIDE.U32 R24, R2, 0xe0, R112 ;  /* 0x000000e002181825 */ /* 0x002fe800078e0070 */
[----:B--2---:R-:W-:Y:S01]  /*8110*/  @P3 IMAD.WIDE.U32 R6, R4, 0xc0, R86 ;  /* 0x000000c004063825 */ /* 0x004fe200078e0056 */
[----:B------:R-:W-:Y:S03]  /*8120*/  @P1 MOV R87, R85 ;  /* 0x0000005500571202 */ /* 0x000fe60000000f00 */
[----:B------:R-:W-:Y:S01]  /*8130*/  @P1 IMAD.IADD R25, R25, 0x1, R3 ;  /* 0x0000000119191824 */ /* 0x000fe200078e0203 */
[----:B------:R-:W-:Y:S01]  /*8140*/  @P3 IADD3 R7, R7, R5, RZ ;  /* 0x0000000507073210 */ /* 0x000fe20007ffe0ff */
[----:B------:R-:W1:Y:S02]  /*8150*/  @P1 LDC.64 R2, c[0x0][0x248] ;  /* 0x00009200ff021b82 */ /* 0x000e640000000a00 */
[----:B-1----:R-:W-:Y:S04]  /*8160*/  @P1 IMAD.WIDE.U32 R20, R2, 0xe0, R86 ;  /* 0x000000e002141825 */ /* 0x002fe800078e0056 */
[----:B------:R-:W-:Y:S05]  /*8170*/  @P1 IMAD R3, R3, 0xe0, RZ ;  /* 0x000000e003031824 */ /* 0x000fea00078e02ff */
[----:B------:R-:W-:Y:S01]  /*8180*/  @P1 IADD3 R21, R21, R3, RZ ;  /* 0x0000000315151210 */ /* 0x000fe20007ffe0ff */
[----:B---3--:R1:W-:Y:S05]  /*8190*/  @P3 STG.E.128 desc[UR6][R6.64], R16 ;  /* 0x0000001006003986 */ /* 0x0083ea000c101d06 */
[----:B-1----:R-:W2:Y:S05]  /*81a0*/  @P1 LDG.E.128 R4, desc[UR6][R24.64] ;  /* 0x0000000618041981 */ /* 0x002eaa000c1e1d00 */
[----:B--2---:R1:W-:Y:S02]  /*81b0*/  @P1 STG.E.128 desc[UR6][R20.64], R4 ;  /* 0x0000000414001986 */ /* 0x0043e4000c101d06 */
.L_x_6668:
[----:B------:R-:W-:Y:S01]  /*81c0*/  ISETP.NE.AND P1, PT, R170, RZ, PT ;  /* 0x000000ffaa00720c */ /* 0x000fe20003f25270 */
[----:B------:R-:W5:Y:S01]  /*81d0*/  LDC R0, c[0x0][0x338] ;  /* 0x0000ce00ff007b82 */ /* 0x000f620000000800 */
[----:B-1----:R-:W-:Y:S02]  /*81e0*/  IMAD.MOV.U32 R113, RZ, RZ, R101 ;  /* 0x000000ffff717224 */ /* 0x002fe400078e0065 */
        /* <DEDUP_REMOVED lines=8> */
[----:B------:R-:W-:Y:S01]  /*8270*/  IMAD.MOV.U32 R20, RZ, RZ, RZ ;  /* 0x000000ffff147224 */ /* 0x000fe200078e00ff */
[----:B------:R-:W1:Y:S01]  /*8280*/  LDC R2, c[0x0][0x380] ;  /* 0x0000e000ff027b82 */ /* 0x000e620000000800 */
[----:B------:R-:W-:Y:S02]  /*8290*/  IADD3 R13, R13, -0x100, RZ ;  /* 0xffffff000d0d7810 */ /* 0x000fe40007ffe0ff */
[----:B--234-:R-:W-:Y:S02]  /*82a0*/  IABS R17, R12 ;  /* 0x0000000c00117213 */ /* 0x01cfe40000000000 */
[-C--:B------:R-:W-:Y:S02]  /*82b0*/  IADD3 R0, -R12, R13.reuse, RZ ;  /* 0x0000000d0c007210 */ /* 0x080fe40007ffe1ff */
[-C--:B-1----:R-:W-:Y:S02]  /*82c0*/  IABS R5, R2.reuse ;  /* 0x0000000200057213 */ /* 0x082fe40000000000 */
[----:B------:R-:W-:Y:S02]  /*82d0*/  LOP3.LUT R3, RZ, R2, RZ, 0x33, !PT ;  /* 0x00000002ff037212 */ /* 0x000fe400078e33ff */
[----:B------:R-:W1:Y:S10]  /*82e0*/  I2F.RP R18, R5 ;  /* 0x0000000500127306 */ /* 0x000e740000209400 */
[----:B-1----:R-:W1:Y:S02]  /*82f0*/  MUFU.RCP R7, R18 ;  /* 0x0000001200077308 */ /* 0x002e640000001000 */
[----:B-1----:R-:W-:Y:S01]  /*8300*/  VIADD R16, R7, 0xffffffe ;  /* 0x0ffffffe07107836 */ /* 0x002fe20000000000 */
[----:B------:R-:W-:Y:S07]  /*8310*/  IABS R7, R13 ;  /* 0x0000000d00077213 */ /* 0x000fee0000000000 */
[----:B------:R-:W1:Y:S02]  /*8320*/  F2I.FTZ.U32.TRUNC.NTZ R21, R16 ;  /* 0x0000001000157305 */ /* 0x000e64000021f000 */
[--C-:B-1----:R-:W-:Y:S04]  /*8330*/  IMAD.MOV R8, RZ, RZ, -R21.reuse ;  /* 0x000000ffff087224 */ /* 0x102fe800078e0a15 */
        /* <DEDUP_REMOVED lines=18> */
[----:B------:R-:W-:Y:S02]  /*8460*/  LOP3.LUT R7, R12, R2, RZ, 0x3c, !PT ;  /* 0x000000020c077212 */ /* 0x000fe400078e3cff */
[----:B------:R-:W-:Y:S02]  /*8470*/  ISETP.GE.AND P4, PT, R5, RZ, PT ;  /* 0x000000ff0500720c */ /* 0x000fe40003f86270 */
[----:B------:R-:W-:Y:S03]  /*8480*/  ISETP.GE.AND P5, PT, R7, RZ, PT ;  /* 0x000000ff0700720c */ /* 0x000fe60003fa6270 */
[----:B------:R-:W-:Y:S02]  /*8490*/  @P3 VIADD R6, R6, 0x1 ;  /* 0x0000000106063836 */ /* 0x000fe40000000000 */
[----:B------:R-:W-:Y:S06]  /*84a0*/  @P2 IADD3 R4, R4, 0x1, RZ ;  /* 0x0000000104042810 */ /* 0x000fec0007ffe0ff */
[----:B------:R-:W-:Y:S02]  /*84b0*/  @!P4 IADD3 R4, -R4, RZ, RZ ;  /* 0x000000ff0404c210 */ /* 0x000fe40007ffe1ff */
[----:B------:R-:W-:Y:S02]  /*84c0*/  @!P5 IMAD.MOV R6, RZ, RZ, -R6 ;  /* 0x000000ffff06d224 */ /* 0x000fe400078e0a06 */
[C---:B------:R-:W-:Y:S03]  /*84d0*/  SEL R4, R3.reuse, R4, !P0 ;  /* 0x0000000403047207 */ /* 0x040fe60004000000 */
        /* <DEDUP_REMOVED lines=10> */
[----:B--2---:R-:W-:Y:S02]  /*8580*/  IADD3 R18, -R8, R5, RZ ;  /* 0x0000000508127210 */ /* 0x004fe40007ffe1ff */
[----:B------:R-:W-:Y:S02]  /*8590*/  SHF.R.S32.HI R8, RZ, 0x1f, R0 ;  /* 0x0000001fff087819 */ /* 0x000fe40000011400 */
[----:B------:R-:W-:Y:S01]  /*85a0*/  SHF.R.S32.HI R16, RZ, 0x1f, R18 ;  /* 0x0000001fff107819 */ /* 0x000fe20000011412 */
[----:B------:R-:W-:Y:S04]  /*85b0*/  IMAD.WIDE.U32 R20, R18, UR12, RZ ;  /* 0x0000000c12147c25 */ /* 0x000fe8000f8e00ff */
[----:B------:R-:W-:Y:S02]  /*85c0*/  IMAD R5, R16, UR12, RZ ;  /* 0x0000000c10057c24 */ /* 0x000fe4000f8e02ff */
[----:B------:R-:W-:Y:S02]  /*85d0*/  IMAD R7, R8, UR16, RZ ;  /* 0x0000001008077c24 */ /* 0x000fe4000f8e02ff */
[----:B------:R-:W-:Y:S02]  /*85e0*/  IMAD R5, R18, UR13, R5 ;  /* 0x0000000d12057c24 */ /* 0x000fe4000f8e0205 */
[----:B------:R-:W-:Y:S03]  /*85f0*/  IMAD R7, R0, UR17, R7 ;  /* 0x0000001100077c24 */ /* 0x000fe6000f8e0207 */
[----:B------:R-:W-:Y:S01]  /*8600*/  IADD3 R21, R21, R5, RZ ;  /* 0x0000000515157210 */ /* 0x000fe20007ffe0ff */
[----:B------:R-:W-:Y:S02]  /*8610*/  IMAD.IADD R23, R23, 0x1, R7 ;  /* 0x0000000117177824 */ /* 0x000fe400078e0207 */
[----:B------:R-:W-:Y:S02]  /*8620*/  IMAD R5, R16, UR14, RZ ;  /* 0x0000000e10057c24 */ /* 0x000fe4000f8e02ff */
[----:B------:R-:W-:Y:S02]  /*8630*/  IMAD R7, R8, UR10, RZ ;  /* 0x0000000a08077c24 */ /* 0x000fe4000f8e02ff */
[----:B------:R-:W-:Y:S04]  /*8640*/  IMAD.WIDE.U32 R22, R18, UR14, R22 ;  /* 0x0000000e12167c25 */ /* 0x000fe8000f8e0016 */
[----:B------:R-:W-:Y:S01]  /*8650*/  IMAD.WIDE.U32 R20, R0, UR10, R20 ;  /* 0x0000000a00147c25 */ /* 0x000fe2000f8e0014 */
[----:B------:R-:W-:Y:S03]  /*8660*/  LEA R88, P1, R22, R88, 0x1 ;  /* 0x0000005816587211 */ /* 0x000fe600078208ff */
[----:B------:R-:W-:Y:S01]  /*8670*/  IMAD R5, R18, UR15, R5 ;  /* 0x0000000f12057c24 */ /* 0x000fe2000f8e0205 */
[----:B------:R-:W-:Y:S01]  /*8680*/  LEA R86, P0, R20, R86, 0x1 ;  /* 0x0000005614567211 */ /* 0x000fe200078008ff */
[----:B------:R-:W-:Y:S02]  /*8690*/  IMAD R7, R0, UR11, R7 ;  /* 0x0000000b00077c24 */ /* 0x000fe4000f8e0207 */
[----:B------:R-:W-:Y:S03]  /*86a0*/  IMAD.IADD R8, R23, 0x1, R5 ;  /* 0x0000000117087824 */ /* 0x000fe600078e0205 */
[----:B------:R-:W-:Y:S02]  /*86b0*/  IADD3 R16, R21, R7, RZ ;  /* 0x0000000715107210 */ /* 0x000fe40007ffe0ff */
[----:B------:R-:W-:Y:S02]  /*86c0*/  LEA.HI.X R89, R22, R89, R8, 0x1, P1 ;  /* 0x0000005916597211 */ /* 0x000fe400008f0c08 */
[----:B------:R-:W-:Y:S01]  /*86d0*/  LEA.HI.X R85, R20, R85, R16, 0x1, P0 ;  /* 0x0000005514557211 */ /* 0x000fe200000f0c10 */
[----:B------:R-:W-:Y:S06]  /*86e0*/  BRA `(.L_x_6702) ;  /* 0x0000000000247947 */ /* 0x000fec0003800000 */
.L_x_6701:
[----:B------:R-:W1:Y:S01]  /*86f0*/  LDC R2, c[0x0][0x250] ;  /* 0x00009400ff027b82 */ /* 0x000e620000000800 */
[----:B--2---:R-:W-:Y:S07]  /*8700*/  IMAD.MOV.U32 R87, RZ, RZ, R85 ;  /* 0x000000ffff577224 */ /* 0x004fee00078e0055 */
[----:B------:R-:W2:Y:S02]  /*8710*/  LDC R0, c[0x0][0x248] ;  /* 0x00009200ff007b82 */ /* 0x000ea40000000800 */
[----:B--2---:R-:W-:Y:S02]  /*8720*/  IMAD.U32 R5, R0, -0x80, RZ ;  /* 0xffffff8000057824 */ /* 0x004fe400078e00ff */
[----:B-1----:R-:W-:Y:S03]  /*8730*/  IMAD.U32 R3, R2, -0x80, RZ ;  /* 0xffffff8002037824 */ /* 0x002fe600078e00ff */
[----:B------:R-:W-:Y:S02]  /*8740*/  LEA R86, P0, R5, R86, 0x1 ;  /* 0x0000005605567211 */ /* 0x000fe400078008ff */
[----:B------:R-:W-:Y:S02]  /*8750*/  LEA R88, P1, R3, R88, 0x1 ;  /* 0x0000005803587211 */ /* 0x000fe400078208ff */
[----:B------:R-:W-:Y:S02]  /*8760*/  LEA.HI.X.SX32 R85, R5, R87, 0x1, P0 ;  /* 0x0000005705557211 */ /* 0x000fe400000f0eff */
[----:B------:R-:W-:Y:S09]  /*8770*/  LEA.HI.X.SX32 R89, R3, R89, 0x1, P1 ;  /* 0x0000005903597211 */ /* 0x000ff200008f0eff */
.L_x_6702:
[----:B------:R-:W-:Y:S04]  /*8780*/  IADD3 R11, R11, -0x1, RZ ;  /* 0xffffffff0b0b7810 */ /* 0x000fe80007ffe0ff */
[----:B------:R-:W-:Y:S11]  /*8790*/  ISETP.GT.AND P0, PT, R11, R83, PT ;  /* 0x000000530b00720c */ /* 0x000ff60003f04270 */
[----:B------:R-:W-:Y:S02]  /*87a0*/  @!UPT UIADD3 URZ, URZ, URZ, URZ ;  /* 0x0000003f3f3ff290 */ /* 0x000fe4000fffe03f */
[----:B------:R-:W-:Y:S05]  /*87b0*/  @P0 BRA `(.L_x_6703) ;  /* 0xffffffa000200947 */ /* 0x000fea000383ffff */
.L_x_6649:
[----:B------:R-:W1:Y:S01]  /*87c0*/  S2UR UR4, SR_CgaCtaId ;  /* 0x00000000000479c3 */ /* 0x000e620000008800 */
[----:B------:R-:W-:Y:S01]  /*87d0*/  ULDC UR5, c[0x0][0x2e0] ;  /* 0x0000b80000057ab9 */ /* 0x000fe20000000800 */
[----:B------:R-:W-:-:S06]  /*87e0*/  UMOV UR10, 0x400 ;  /* 0x00000400000a7882 */ /* 0x000fcc0000000000 */
[----:B------:R-:W-:Y:S01]  /*87f0*/  BAR.SYNC.DEFER_BLOCKING 0x0 ;  /* 0x0000000000007b1d */ /* 0x000fe20000010000 */
[----:B------:R-:W-:-:S07]  /*8800*/  ISETP.NE.AND P0, PT, RZ, UR5, PT ;  /* 0x00000005ff007c0c */ /* 0x000fce000bf05270 */
[----:B------:R-:W5:Y:S01]  /*8810*/  LDC.64 R2, c[0x0][0x240] ;  /* 0x00009000ff027b82 */ /* 0x000f620000000a00 */
[----:B------:R-:W-:Y:S01]  /*8820*/  BSSY B2, `(.L_x_6704) ;  /* 0x00002bd000027945 */ /* 0x000fe20003800000 */
[----:B-1----:R-:W-:-:S06]  /*8830*/  ULEA UR4, UR4, UR10, 0x18 ;  /* 0x0000000a04047291 */ /* 0x002fcc000f8ec03f */
[----:B------:R-:W-:Y:S02]  /*8840*/  LEA R171, R135, UR4, 0x1 ;  /* 0x0000000487ab7c11 */ /* 0x000fe4000f8e08ff */
[C---:B-----5:R-:W-:Y:S01]  /*8850*/  SHF.L.U64.HI R13, R2.reuse, 0x4, R3 ;  /* 0x00000004020d7819 */ /* 0x060fe20000010203 */
[----:B--234-:R-:W-:Y:S01]  /*8860*/  IMAD.SHL.U32 R17, R2, 0x10, RZ ;  /* 0x0000001002117824 */ /* 0x01cfe200078e00ff */
[----:B------:R-:W-:Y:S06]  /*8870*/  @!P0 BRA `(.L_x_6705) ;  /* 0x00000028004c8947 */ /* 0x000fec0003800000 */
[----:B------:R-:W-:Y:S01]  /*8880*/  ISETP.NE.U32.AND P0, PT, RZ, UR8, PT ;  /* 0x00000008ff007c0c */ /* 0x000fe2000bf05070 */
[----:B------:R-:W-:-:S03]  /*8890*/  IMAD.MOV.U32 R4, RZ, RZ, RZ ;  /* 0x000000ffff047224 */ /* 0x000fc600078e00ff */
[----:B------:R-:W-:Y:S01]  /*88a0*/  ISETP.NE.AND.EX P0, PT, RZ, UR9, PT, P0 ;  /* 0x00000009ff007c0c */ /* 0x000fe2000bf05300 */
[----:B------:R-:W-:Y:S01]  /*88b0*/  IMAD.MOV.U32 R138, RZ, RZ, R136 ;  /* 0x000000ffff8a7224 */ /* 0x000fe200078e0088 */
[----:B------:R-:W-:-:S11]  /*88c0*/  ULDC.64 UR8, c[0x0][0x210] ;  /* 0x0000840000087ab9 */ /* 0x000fd60000000a00 */
[----:B------:R-:W2:Y:S01]  /*88d0*/  @P0 LDG.E R4, desc[UR6][R140.64] ;  /* 0x000000068c040981 */ /* 0x000ea2000c1e1900 */
[CC--:B------:R-:W-:Y:S01]  /*88e0*/  LEA R0, P0, R2.reuse, R136.reuse, 0x5 ;  /* 0x0000008802007211 */ /* 0x0c0fe200078028ff */
[C---:B------:R-:W-:Y:S01]  /*88f0*/  IMAD.WIDE.U32 R6, R2.reuse, 0x30, R138 ;  /* 0x0000003002067825 */ /* 0x040fe200078e008a */
[----:B------:R-:W-:Y:S02]  /*8900*/  IADD3 R17, P1, R17, R136, RZ ;  /* 0x0000008811117210 */ /* 0x000fe40007f3e0ff */
[----:B------:R-:W-:Y:S01]  /*8910*/  LEA.HI.X R5, R2, R139, R3, 0x5, P0 ;  /* 0x0000008b02057211 */ /* 0x000fe200000f2c03 */
[----:B------:R-:W-:Y:S01]  /*8920*/  IMAD R3, R3, 0x30, RZ ;  /* 0x0000003003037824 */ /* 0x000fe200078e02ff */
[----:B------:R-:W-:Y:S01]  /*8930*/  LEA R28, P0, R0, UR8, 0x1 ;  /* 0x00000008001c7c11 */ /* 0x000fe2000f8008ff */
[----:B------:R-:W-:Y:S01]  /*8940*/  IMAD.X R2, R13, 0x1, R139, P1 ;  /* 0x000000010d027824 */ /* 0x000fe200008e068b */
[----:B------:R-:W-:Y:S01]  /*8950*/  LEA R10, P2, R136, UR8, 0x1 ;  /* 0x00000008880a7c11 */ /* 0x000fe2000f8408ff */
[----:B------:R-:W-:Y:S01]  /*8960*/  IMAD.IADD R3, R7, 0x1, R3 ;  /* 0x0000000107037824 */ /* 0x000fe200078e0203 */
[----:B------:R-:W-:Y:S01]  /*8970*/  LEA.HI.X R29, R0, UR9, R5, 0x1, P0 ;  /* 0x00000009001d7c11 */ /* 0x000fe200080f0c05 */
[----:B------:R-:W-:Y:S01]  /*8980*/  IMAD.SHL.U32 R13, R79, 0x10, RZ ;  /* 0x000000104f0d7824 */ /* 0x000fe200078e00ff */
[----:B------:R-:W-:-:S02]  /*8990*/  LEA R26, P0, R6, UR8, 0x1 ;  /* 0x00000008061a7c11 */ /* 0x000fc4000f8008ff */
[C---:B------:R-:W-:Y:S01]  /*89a0*/  LEA R24, P1, R17.reuse, UR8, 0x1 ;  /* 0x0000000811187c11 */ /* 0x040fe2000f8208ff */
[----:B------:R-:W-:Y:S01]  /*89b0*/  ULDC.U8 UR8, c[0x0][0x3c3] ;  /* 0x0000f0c000087ab9 */ /* 0x000fe20000000000 */
[----:B------:R-:W-:Y:S01]  /*89c0*/  LEA.HI.X R27, R6, UR9, R3, 0x1, P0 ;  /* 0x00000009061b7c11 */ /* 0x000fe200080f0c03 */
[----:B------:R-:W-:Y:S01]  /*89d0*/  IMAD.IADD R3, R168, 0x1, -R63 ;  /* 0x00000001a8037824 */ /* 0x000fe200078e0a3f */
[----:B------:R-:W-:Y:S02]  /*89e0*/  ISETP.NE.AND P0, PT, RZ, UR8, PT ;  /* 0x00000008ff007c0c */ /* 0x000fe4000bf05270 */
[----:B------:R-:W-:Y:S02]  /*89f0*/  LEA.HI.X R11, R136, UR9, R139, 0x1, P2 ;  /* 0x00000009880b7c11 */ /* 0x000fe400090f0c8b */
[----:B------:R-:W-:Y:S02]  /*8a00*/  LEA.HI.X R25, R17, UR9, R2, 0x1, P1 ;  /* 0x0000000911197c11 */ /* 0x000fe400088f0c02 */
[----:B--2---:R-:W-:-:S05]  /*8a10*/  IADD3 R4, R4, R73, R63 ;  /* 0x0000004904047210 */ /* 0x004fca0007ffe03f */
[----:B------:R-:W-:-:S05]  /*8a20*/  IMAD R4, R79, R4, RZ ;  /* 0x000000044f047224 */ /* 0x000fca00078e02ff */
[-C--:B------:R-:W-:Y:S02]  /*8a30*/  IADD3 R77, P2, R77, R4.reuse, RZ ;  /* 0x000000044d4d7210 */ /* 0x080fe40007f5e0ff */
[----:B------:R-:W-:Y:S02]  /*8a40*/  IADD3 R2, P1, R76, R4, RZ ;  /* 0x000000044c027210 */ /* 0x000fe40007f3e0ff */
[----:B------:R-:W-:-:S05]  /*8a50*/  SHF.R.S32.HI R4, RZ, 0x1f, R4 ;  /* 0x0000001fff047819 */ /* 0x000fca0000011404 */
[--C-:B------:R-:W-:Y:S02]  /*8a60*/  IMAD.X R18, R75, 0x1, R4.reuse, P2 ;  /* 0x000000014b127824 */ /* 0x100fe400010e0604 */
[----:B------:R-:W-:Y:S01]  /*8a70*/  IMAD.X R12, R74, 0x1, R4, P1 ;  /* 0x000000014a0c7824 */ /* 0x000fe200008e0604 */
[----:B------:R-:W-:Y:S06]  /*8a80*/  @!P0 BRA `(.L_x_6706) ;  /* 0x0000000c00c08947 */ /* 0x000fec0003800000 */
[----:B------:R-:W-:Y:S01]  /*8a90*/  ISETP.GE.AND P0, PT, R172, R3, PT ;  /* 0x00000003ac00720c */ /* 0x000fe20003f06270 */
[----:B------:R-:W-:Y:S03]  /*8aa0*/  BSSY B1, `(.L_x_6707) ;  /* 0x0000037000017945 */ /* 0x000fe60003800000 */
[----:B------:R-:W-:-:S13]  /*8ab0*/  ISETP.LT.OR P0, PT, R60, -0x7, P0 ;  /* 0xfffffff93c00780c */ /* 0x000fda0000701670 */
        /* <DEDUP_REMOVED lines=12> */
[----:B------:R-:W-:-:S04]  /*8b80*/  IADD3.X R7, R0, UR11, RZ, P1, !PT ;  /* 0x0000000b00077c10 */ /* 0x000fc80008ffe4ff */
        /* <DEDUP_REMOVED lines=17> */
[-C--:B------:R-:W-:Y:S01]  /*8ca0*/  FMUL.FTZ R11, R8, R21.reuse ;  /* 0x00000015080b7220 */ /* 0x080fe20000410000 */
[----:B------:R-:W-:Y:S01]  /*8cb0*/  FMUL.FTZ R21, R12, R21 ;  /* 0x000000150c157220 */ /* 0x000fe20000410000 */
[----:B------:R-:W-:Y:S01]  /*8cc0*/  SHF.L.U32 R4, R4, 0x10, RZ ;  /* 0x0000001004047819 */ /* 0x000fe200000006ff */
[----:B------:R-:W-:Y:S01]  /*8cd0*/  FFMA.FTZ R19, R2, R31, -R19 ;  /* 0x0000001f02137223 */ /* 0x000fe20000010813 */
[----:B------:R-:W-:Y:S01]  /*8ce0*/  SHF.L.U32 R6, R6, 0x10, RZ ;  /* 0x0000001006067819 */ /* 0x000fe200000006ff */
[----:B------:R-:W-:Y:S01]  /*8cf0*/  FFMA.FTZ R8, R8, R23, R21 ;  /* 0x0000001708087223 */ /* 0x000fe20000010015 */
[----:B------:R-:W-:Y:S01]  /*8d00*/  FMUL.FTZ R21, R10, R5 ;  /* 0x000000050a157220 */ /* 0x000fe20000410000 */
[----:B------:R-:W-:Y:S01]  /*8d10*/  FMUL.FTZ R2, R17, R4 ;  /* 0x0000000411027220 */ /* 0x000fe20000410000 */
[----:B------:R-:W-:-:S02]  /*8d20*/  IMAD.U32 R7, R7, 0x10000, RZ ;  /* 0x0001000007077824 */ /* 0x000fc400078e00ff */
[C---:B------:R-:W-:Y:S01]  /*8d30*/  FMUL.FTZ R4, R9.reuse, R4 ;  /* 0x0000000409047220 */ /* 0x040fe20000410000 */
[----:B------:R-:W-:Y:S01]  /*8d40*/  FMUL.FTZ R5, R16, R5 ;  /* 0x0000000510057220 */ /* 0x000fe20000410000 */
[----:B------:R-:W-:Y:S01]  /*8d50*/  FFMA.FTZ R11, R12, R23, -R11 ;  /* 0x000000170c0b7223 */ /* 0x000fe2000001080b */
[----:B------:R-:W-:Y:S01]  /*8d60*/  FFMA.FTZ R0, R0, R31, R33 ;  /* 0x0000001f00007223 */ /* 0x000fe20000010021 */
[-C--:B------:R-:W-:Y:S01]  /*8d70*/  FFMA.FTZ R2, R9, R6.reuse, -R2 ;  /* 0x0000000609027223 */ /* 0x080fe20000010802 */
[----:B------:R-:W-:Y:S01]  /*8d80*/  FFMA.FTZ R17, R17, R6, R4 ;  /* 0x0000000611117223 */ /* 0x000fe20000010004 */
[-C--:B------:R-:W-:Y:S01]  /*8d90*/  FFMA.FTZ R21, R16, R7.reuse, -R21 ;  /* 0x0000000710157223 */ /* 0x080fe20000010815 */
[----:B------:R-:W-:Y:S01]  /*8da0*/  FFMA.FTZ R10, R10, R7, R5 ;  /* 0x000000070a0a7223 */ /* 0x000fe20000010005 */
[----:B------:R-:W-:Y:S02]  /*8db0*/  F2FP.BF16.F32.PACK_AB R11, R8, R11 ;  /* 0x0000000b080b723e */ /* 0x000fe400000010ff */
[----:B------:R-:W-:-:S02]  /*8dc0*/  F2FP.BF16.F32.PACK_AB R9, R0, R19 ;  /* 0x000000130009723e */ /* 0x000fc400000010ff */
[----:B------:R-:W-:Y:S02]  /*8dd0*/  F2FP.BF16.F32.PACK_AB R8, R17, R2 ;  /* 0x000000021108723e */ /* 0x000fe400000010ff */
[----:B------:R-:W-:Y:S02]  /*8de0*/  F2FP.BF16.F32.PACK_AB R10, R10, R21 ;  /* 0x000000150a0a723e */ /* 0x000fe400000010ff */
.L_x_6710:
[----:B------:R-:W-:Y:S05]  /*8df0*/  BSYNC B0 ;  /* 0x0000000000007941 */ /* 0x000fea0003800000 */
.L_x_6709:
[----:B-----5:R1:W-:Y:S02]  /*8e00*/  STS.128 [R171], R8 ;  /* 0x00000008ab007388 */ /* 0x0203e40000000c00 */
.L_x_6708:
[----:B------:R-:W-:Y:S05]  /*8e10*/  BSYNC B1 ;  /* 0x0000000000017941 */ /* 0x000fea0003800000 */
.L_x_6707:
[----:B------:R-:W-:Y:S01]  /*8e20*/  VIADD R0, R172, 0x10 ;  /* 0x00000010ac007836 */ /* 0x000fe20000000000 */
[----:B------:R-:W-:Y:S04]  /*8e30*/  BSSY B1, `(.L_x_6711) ;  /* 0x000003b000017945 */ /* 0x000fe80003800000 */
[----:B------:R-:W-:-:S04]  /*8e40*/  ISETP.GE.AND P0, PT, R0, R3, PT ;  /* 0x000000030000720c */ /* 0x000fc80003f06270 */
[----:B------:R-:W-:-:S13]  /*8e50*/  ISETP.LT.OR P0, PT, R60, -0x87, P0 ;  /* 0xffffff793c00780c */ /* 0x000fda0000701670 */
[----:B------:R-:W-:Y:S05]  /*8e60*/  @P0 BRA `(.L_x_6712) ;  /* 0x0000000000dc0947 */ /* 0x000fea0003800000 */
[----:B-1----:R1:W5:Y:S01]  /*8e70*/  LDG.E.128 R8, desc[UR6][R24.64] ;  /* 0x0000000618087981 */ /* 0x002362000c1e1d00 */
        /* <DEDUP_REMOVED lines=30> */
[----:B------:R-:W-:Y:S01]  /*9060*/  SHF.L.U32 R5, R5, 0x10, RZ ;  /* 0x0000001005057819 */ /* 0x000fe200000006ff */
[-C--:B------:R-:W-:Y:S01]  /*9070*/  FMUL.FTZ R23, R13, R10.reuse ;  /* 0x0000000a0d177220 */ /* 0x080fe20000410000 */
[----:B-1----:R-:W-:Y:S01]  /*9080*/  FMUL.FTZ R24, R8, R10 ;  /* 0x0000000a08187220 */ /* 0x002fe20000410000 */
[----:B------:R-:W-:Y:S01]  /*9090*/  FFMA.FTZ R2, R2, R21, R11 ;  /* 0x0000001502027223 */ /* 0x000fe2000001000b */
[----:B------:R-:W-:Y:S01]  /*90a0*/  SHF.L.U32 R7, R7, 0x10, RZ ;  /* 0x0000001007077819 */ /* 0x000fe200000006ff */
[-C--:B------:R-:W-:Y:S01]  /*90b0*/  FFMA.FTZ R23, R8, R20.reuse, R23 ;  /* 0x0000001408177223 */ /* 0x080fe20000010017 */
[-C--:B------:R-:W-:Y:S01]  /*90c0*/  FMUL.FTZ R11, R22, R5.reuse ;  /* 0x00000005160b7220 */ /* 0x080fe20000410000 */
[----:B------:R-:W-:Y:S01]  /*90d0*/  FFMA.FTZ R24, R13, R20, -R24 ;  /* 0x000000140d187223 */ /* 0x000fe20000010818 */
[----:B------:R-:W-:Y:S01]  /*90e0*/  FMUL.FTZ R8, R17, R4 ;  /* 0x0000000411087220 */ /* 0x000fe20000410000 */
[----:B------:R-:W-:Y:S01]  /*90f0*/  FMUL.FTZ R5, R16, R5 ;  /* 0x0000000510057220 */ /* 0x000fe20000410000 */
[----:B------:R-:W-:-:S02]  /*9100*/  IMAD.U32 R6, R6, 0x10000, RZ ;  /* 0x0001000006067824 */ /* 0x000fc400078e00ff */
[C---:B------:R-:W-:Y:S01]  /*9110*/  FMUL.FTZ R4, R9.reuse, R4 ;  /* 0x0000000409047220 */ /* 0x040fe20000410000 */
[-C--:B------:R-:W-:Y:S01]  /*9120*/  FFMA.FTZ R11, R16, R7.reuse, -R11 ;  /* 0x00000007100b7223 */ /* 0x080fe2000001080b */
[----:B------:R-:W-:Y:S01]  /*9130*/  FFMA.FTZ R22, R22, R7, R5 ;  /* 0x0000000716167223 */ /* 0x000fe20000010005 */
[----:B------:R-:W-:Y:S01]  /*9140*/  FFMA.FTZ R19, R12, R21, -R19 ;  /* 0x000000150c137223 */ /* 0x000fe20000010813 */
[-C--:B------:R-:W-:Y:S01]  /*9150*/  FFMA.FTZ R8, R9, R6.reuse, -R8 ;  /* 0x0000000609087223 */ /* 0x080fe20000010808 */
[----:B------:R-:W-:Y:S01]  /*9160*/  FFMA.FTZ R17, R17, R6, R4 ;  /* 0x0000000611117223 */ /* 0x000fe20000010004 */
[----:B------:R-:W-:Y:S02]  /*9170*/  F2FP.BF16.F32.PACK_AB R23, R23, R24 ;  /* 0x000000181717723e */ /* 0x000fe400000010ff */
[----:B------:R-:W-:Y:S02]  /*9180*/  F2FP.BF16.F32.PACK_AB R10, R22, R11 ;  /* 0x0000000b160a723e */ /* 0x000fe400000010ff */
[----:B------:R-:W-:Y:S01]  /*9190*/  F2FP.BF16.F32.PACK_AB R9, R2, R19 ;  /* 0x000000130209723e */ /* 0x000fe200000010ff */
[----:B------:R-:W-:Y:S01]  /*91a0*/  IMAD.MOV.U32 R11, RZ, RZ, R23 ;  /* 0x000000ffff0b7224 */ /* 0x000fe200078e0017 */
[----:B------:R-:W-:-:S02]  /*91b0*/  F2FP.BF16.F32.PACK_AB R8, R17, R8 ;  /* 0x000000081108723e */ /* 0x000fc400000010ff */
.L_x_6714:
[----:B------:R-:W-:Y:S05]  /*91c0*/  BSYNC B0 ;  /* 0x0000000000007941 */ /* 0x000fea0003800000 */
.L_x_6713:
[----:B-----5:R2:W-:Y:S02]  /*91d0*/  STS.128 [R171+0x800], R8 ;  /* 0x00080008ab007388 */ /* 0x0205e40000000c00 */
.L_x_6712:
[----:B------:R-:W-:Y:S05]  /*91e0*/  BSYNC B1 ;  /* 0x0000000000017941 */ /* 0x000fea0003800000 */
.L_x_6711:
[----:B-1----:R-:W-:Y:S01]  /*91f0*/  VIADD R24, R172, 0x20 ;  /* 0x00000020ac187836 */ /* 0x002fe20000000000 */
[----:B------:R-:W-:Y:S04]  /*9200*/  BSSY B1, `(.L_x_6715) ;  /* 0x000003c000017945 */ /* 0x000fe80003800000 */
[----:B------:R-:W-:-:S04]  /*9210*/  ISETP.GE.AND P0, PT, R24, R3, PT ;  /* 0x000000031800720c */ /* 0x000fc80003f06270 */
[----:B------:R-:W-:-:S13]  /*9220*/  ISETP.LT.OR P0, PT, R60, -0x107, P0 ;  /* 0xfffffef93c00780c */ /* 0x000fda0000701670 */
        /* <DEDUP_REMOVED lines=31> */
[----:B------:R-:W-:Y:S01]  /*9420*/  LOP3.LUT R20, R7, 0xffff0000, RZ, 0xc0, !PT ;  /* 0xffff000007147812 */ /* 0x000fe200078ec0ff */
[----:B------:R-:W-:Y:S01]  /*9430*/  FMUL.FTZ R11, R12, R11 ;  /* 0x0000000b0c0b7220 */ /* 0x000fe20000410000 */
[-C--:B------:R-:W-:Y:S01]  /*9440*/  FMUL.FTZ R23, R13, R10.reuse ;  /* 0x0000000a0d177220 */ /* 0x080fe20000410000 */
[----:B------:R-:W-:Y:S01]  /*9450*/  SHF.L.U32 R4, R4, 0x10, RZ ;  /* 0x0000001004047819 */ /* 0x000fe200000006ff */
[----:B-1----:R-:W-:Y:S01]  /*9460*/  FMUL.FTZ R28, R8, R10 ;  /* 0x0000000a081c7220 */ /* 0x002fe20000410000 */
        /* <DEDUP_REMOVED lines=19> */
.L_x_6718:
[----:B------:R-:W-:Y:S05]  /*95a0*/  BSYNC B0 ;  /* 0x0000000000007941 */ /* 0x000fea0003800000 */
.L_x_6717:
[----:B-----5:R3:W-:Y:S02]  /*95b0*/  STS.128 [R171+0x1000], R8 ;  /* 0x00100008ab007388 */ /* 0x0207e40000000c00 */
.L_x_6716:
[----:B------:R-:W-:Y:S05]  /*95c0*/  BSYNC B1 ;  /* 0x0000000000017941 */ /* 0x000fea0003800000 */
.L_x_6715:
[----:B------:R-:W-:-:S05]  /*95d0*/  VIADD R16, R172, 0x30 ;  /* 0x00000030ac107836 */ /* 0x000fca0000000000 */
[----:B------:R-:W-:-:S04]  /*95e0*/  ISETP.GE.AND P0, PT, R16, R3, PT ;  /* 0x000000031000720c */ /* 0x000fc80003f06270 */
[----:B------:R-:W-:-:S13]  /*95f0*/  ISETP.LT.OR P0, PT, R60, -0x187, P0 ;  /* 0xfffffe793c00780c */ /* 0x000fda0000701670 */
[----:B------:R-:W-:Y:S05]  /*9600*/  @P0 BRA `(.L_x_6719) ;  /* 0x0000001c00780947 */ /* 0x000fea0003800000 */
[----:B--23--:R2:W5:Y:S01]  /*9610*/  LDG.E.128 R8, desc[UR6][R26.64] ;  /* 0x000000061a087981 */ /* 0x00c562000c1e1d00 */
        /* <DEDUP_REMOVED lines=21> */
[----:B------:R-:W-:-:S02]  /*9770*/  LOP3.LUT R18, R10, 0xffff0000, RZ, 0xc0, !PT ;  /* 0xffff00000a127812 */ /* 0x000fc400078ec0ff */
[C---:B------:R-:W-:Y:S02]  /*9780*/  SHF.L.U32 R12, R11.reuse, 0x10, RZ ;  /* 0x000000100b0c7819 */ /* 0x040fe400000006ff */
[----:B------:R-:W-:Y:S02]  /*9790*/  LOP3.LUT R11, R11, 0xffff0000, RZ, 0xc0, !PT ;  /* 0xffff00000b0b7812 */ /* 0x000fe400078ec0ff */
        /* <DEDUP_REMOVED lines=9> */
[----:B------:R-:W-:Y:S01]  /*9830*/  LOP3.LUT R17, R5, 0xffff0000, RZ, 0xc0, !PT ;  /* 0xffff000005117812 */ /* 0x000fe200078ec0ff */
[-C--:B------:R-:W-:Y:S01]  /*9840*/  FMUL.FTZ R6, R14, R2.reuse ;  /* 0x000000020e067220 */ /* 0x080fe20000410000 */
[----:B------:R-:W-:Y:S01]  /*9850*/  FMUL.FTZ R7, R9, R2 ;  /* 0x0000000209077220 */ /* 0x000fe20000410000 */
[-C--:B------:R-:W-:Y:S01]  /*9860*/  FMUL.FTZ R21, R11, R15.reuse ;  /* 0x0000000f0b157220 */ /* 0x080fe20000410000 */
[----:B------:R-:W-:Y:S01]  /*9870*/  FMUL.FTZ R8, R12, R15 ;  /* 0x0000000f0c087220 */ /* 0x000fe20000410000 */
[----:B------:R-:W-:Y:S01]  /*9880*/  SHF.L.U32 R4, R4, 0x10, RZ ;  /* 0x0000001004047819 */ /* 0x000fe200000006ff */
[-C--:B------:R-:W-:Y:S01]  /*9890*/  FMUL.FTZ R2, R18, R3.reuse ;  /* 0x0000000312027220 */ /* 0x080fe20000410000 */
        /* <DEDUP_REMOVED lines=12> */
.L_x_6721:
[----:B------:R-:W-:Y:S05]  /*9960*/  BSYNC B0 ;  /* 0x0000000000007941 */ /* 0x000fea0003800000 */
.L_x_6720:
[----:B-----5:R3:W-:Y:S01]  /*9970*/  STS.128 [R171+0x1800], R8 ;  /* 0x00180008ab007388 */ /* 0x0207e20000000c00 */
[----:B------:R-:W-:Y:S05]  /*9980*/  BRA `(.L_x_6719) ;  /* 0x0000001800987947 */ /* 0x000fea0003800000 */
.L_x_6706:
[----:B------:R-:W-:Y:S01]  /*9990*/  ISETP.GE.AND P0, PT, R172, R3, PT ;  /* 0x00000003ac00720c */ /* 0x000fe20003f06270 */
[----:B------:R-:W-:Y:S03]  /*99a0*/  BSSY B1, `(.L_x_6722) ;  /* 0x000005b000017945 */ /* 0x000fe60003800000 */
[----:B------:R-:W-:-:S13]  /*99b0*/  ISETP.LT.OR P0, PT, R60, -0x7, P0 ;  /* 0xfffffff93c00780c */ /* 0x000fda0000701670 */
        /* <DEDUP_REMOVED lines=22> */
[----:B-1----:R-:W3:Y:S01]  /*9b20*/  LDG.E.128 R8, desc[UR6][R8.64] ;  /* 0x0000000608087981 */ /* 0x002ee2000c1e1d00 */
[----:B------:R-:W-:Y:S02]  /*9b30*/  LEA.HI.X.SX32 R0, R19, R12, 0x1, P1 ;  /* 0x0000000c13007211 */ /* 0x000fe400008f0eff */
[----:B------:R-:W-:-:S04]  /*9b40*/  LEA R16, P1, R17, UR8, 0x1 ;  /* 0x0000000811107c11 */ /* 0x000fc8000f8208ff */
[----:B------:R-:W-:-:S06]  /*9b50*/  LEA.HI.X R17, R17, UR9, R0, 0x1, P1 ;  /* 0x0000000911117c11 */ /* 0x000fcc00088f0c00 */
[----:B------:R-:W4:Y:S01]  /*9b60*/  LDG.E.128 R16, desc[UR6][R16.64] ;  /* 0x0000000610107981 */ /* 0x000f22000c1e1d00 */
[C---:B-----5:R-:W-:Y:S01]  /*9b70*/  LOP3.LUT R0, R21.reuse, 0xffff0000, RZ, 0xc0, !PT ;  /* 0xffff000015007812 */ /* 0x060fe200078ec0ff */
        /* <DEDUP_REMOVED lines=59> */
.L_x_6725:
[----:B------:R-:W-:Y:S05]  /*9f30*/  BSYNC B0 ;  /* 0x0000000000007941 */ /* 0x000fea0003800000 */
.L_x_6724:
[----:B-----5:R2:W-:Y:S02]  /*9f40*/  STS.128 [R171], R20 ;  /* 0x00000014ab007388 */ /* 0x0205e40000000c00 */
.L_x_6723:
[----:B------:R-:W-:Y:S05]  /*9f50*/  BSYNC B1 ;  /* 0x0000000000017941 */ /* 0x000fea0003800000 */
.L_x_6722:
[----:B------:R-:W-:Y:S01]  /*9f60*/  VIADD R0, R172, 0x10 ;  /* 0x00000010ac007836 */ /* 0x000fe20000000000 */
        /* <DEDUP_REMOVED lines=22> */
[----:B-1----:R-:W-:-:S03]  /*a0d0*/  LEA R10, P1, R8, UR8, 0x1 ;  /* 0x00000008080a7c11 */ /* 0x002fc6000f8208ff */
[----:B------:R-:W3:Y:S01]  /*a0e0*/  LDG.E.128 R4, desc[UR6][R4.64] ;  /* 0x0000000604047981 */ /* 0x000ee2000c1e1d00 */
[----:B------:R-:W-:Y:S01]  /*a0f0*/  LEA.HI.X R11, R8, UR9, R9, 0x1, P1 ;  /* 0x00000009080b7c11 */ /* 0x000fe200088f0c09 */
[----:B------:R-:W-:Y:S01]  /*a100*/  ULDC.64 UR8, c[0x0][0x358] ;  /* 0x0000d60000087ab9 */ /* 0x000fe20000000a00 */
[----:B------:R-:W-:-:S04]  /*a110*/  IADD3 R16, P1, R17, R16, RZ ;  /* 0x0000001011107210 */ /* 0x000fc80007f3e0ff */
[----:B------:R-:W4:Y:S01]  /*a120*/  LDG.E.128 R8, desc[UR6][R10.64] ;  /* 0x000000060a087981 */ /* 0x000f22000c1e1d00 */
[----:B------:R-:W-:Y:S02]  /*a130*/  LEA.HI.X.SX32 R17, R17, R18, 0x1, P1 ;  /* 0x0000001211117211 */ /* 0x000fe400008f0eff */
[----:B------:R-:W-:-:S04]  /*a140*/  LEA R18, P1, R16, UR8, 0x1 ;  /* 0x0000000810127c11 */ /* 0x000fc8000f8208ff */
[----:B------:R-:W-:-:S06]  /*a150*/  LEA.HI.X R19, R16, UR9, R17, 0x1, P1 ;  /* 0x0000000910137c11 */ /* 0x000fcc00088f0c11 */
[----:B------:R-:W4:Y:S01]  /*a160*/  LDG.E.128 R16, desc[UR6][R18.64] ;  /* 0x0000000612107981 */ /* 0x000f22000c1e1d00 */
[C---:B-----5:R-:W-:Y:S01]  /*a170*/  LOP3.LUT R13, R21.reuse, 0xffff0000, RZ, 0xc0, !PT ;  /* 0xffff0000150d7812 */ /* 0x060fe200078ec0ff */
[----:B------:R-:W-:Y:S01]  /*a180*/  IMAD.U32 R30, R21, 0x10000, RZ ;  /* 0x00010000151e7824 */ /* 0x000fe200078e00ff */
[C---:B------:R-:W-:Y:S01]  /*a190*/  LOP3.LUT R21, R23.reuse, 0xffff0000, RZ, 0xc0, !PT ;  /* 0xffff000017157812 */ /* 0x040fe200078ec0ff */
[----:B------:R-:W-:Y:S01]  /*a1a0*/  IMAD.U32 R32, R23, 0x10000, RZ ;  /* 0x0001000017207824 */ /* 0x000fe200078e00ff */
[----:B--2---:R-:W-:Y:S01]  /*a1b0*/  SHF.L.U32 R25, R22, 0x10, RZ ;  /* 0x0000001016197819 */ /* 0x004fe200000006ff */
[C---:B------:R-:W-:Y:S01]  /*a1c0*/  IMAD.U32 R24, R20.reuse, 0x10000, RZ ;  /* 0x0001000014187824 */ /* 0x040fe200078e00ff */
[----:B------:R-:W-:Y:S02]  /*a1d0*/  LOP3.LUT R20, R20, 0xffff0000, RZ, 0xc0, !PT ;  /* 0xffff000014147812 */ /* 0x000fe400078ec0ff */
[----:B------:R-:W-:Y:S01]  /*a1e0*/  LOP3.LUT R22, R22, 0xffff0000, RZ, 0xc0, !PT ;  /* 0xffff000016167812 */ /* 0x000fe200078ec0ff */
[C---:B---3--:R-:W-:Y:S01]  /*a1f0*/  IMAD.U32 R31, R4.reuse, 0x10000, RZ ;  /* 0x00010000041f7824 */ /* 0x048fe200078e00ff */
[----:B------:R-:W-:Y:S01]  /*a200*/  LOP3.LUT R23, R4, 0xffff0000, RZ, 0xc0, !PT ;  /* 0xffff000004177812 */ /* 0x000fe200078ec0ff */
[----:B------:R-:W-:Y:S01]  /*a210*/  IMAD.U32 R33, R6, 0x10000, RZ ;  /* 0x0001000006217824 */ /* 0x000fe200078e00ff */
[----:B------:R-:W-:-:S02]  /*a220*/  SHF.L.U32 R4, R5, 0x10, RZ ;  /* 0x0000001005047819 */ /* 0x000fc400000006ff */
[----:B------:R-:W-:Y:S02]  /*a230*/  LOP3.LUT R34, R5, 0xffff0000, RZ, 0xc0, !PT ;  /* 0xffff000005227812 */ /* 0x000fe400078ec0ff */
[C---:B------:R-:W-:Y:S01]  /*a240*/  SHF.L.U32 R5, R7.reuse, 0x10, RZ ;  /* 0x0000001007057819 */ /* 0x040fe200000006ff */
[----:B----4-:R-:W-:Y:S01]  /*a250*/  IMAD.U32 R36, R8, 0x10000, RZ ;  /* 0x0001000008247824 */ /* 0x010fe200078e00ff */
        /* <DEDUP_REMOVED lines=20> */
[C---:B------:R-:W-:Y:S01]  /*a3a0*/  IMAD.U32 R8, R16.reuse, 0x10000, RZ ;  /* 0x0001000010087824 */ /* 0x040fe200078e00ff */
        /* <DEDUP_REMOVED lines=24> */
.L_x_6729:
[----:B------:R-:W-:Y:S05]  /*a530*/  BSYNC B0 ;  /* 0x0000000000007941 */ /* 0x000fea0003800000 */
.L_x_6728:
[----:B-----5:R3:W-:Y:S02]  /*a540*/  STS.128 [R171+0x800], R20 ;  /* 0x00080014ab007388 */ /* 0x0207e40000000c00 */
.L_x_6727:
[----:B------:R-:W-:Y:S05]  /*a550*/  BSYNC B1 ;  /* 0x0000000000017941 */ /* 0x000fea0003800000 */
.L_x_6726:
[----:B--2---:R-:W-:Y:S01]  /*a560*/  VIADD R24, R172, 0x20 ;  /* 0x00000020ac187836 */ /* 0x004fe20000000000 */
[----:B------:R-:W-:Y:S04]  /*a570*/  BSSY B1, `(.L_x_6730) ;  /* 0x0000060000017945 */ /* 0x000fe80003800000 */
[----:B------:R-:W-:-:S04]  /*a580*/  ISETP.GE.AND P0, PT, R24, R3, PT ;  /* 0x000000031800720c */ /* 0x000fc80003f06270 */
[----:B------:R-:W-:-:S13]  /*a590*/  ISETP.LT.OR P0, PT, R60, -0x107, P0 ;  /* 0xfffffef93c00780c */ /* 0x000fda0000701670 */
[----:B------:R-:W-:Y:S05]  /*a5a0*/  @P0 BRA `(.L_x_6731) ;  /* 0x0000000400700947 */ /* 0x000fea0003800000 */
[----:B---3--:R2:W5:Y:S01]  /*a5b0*/  LDG.E.128 R20, desc[UR6][R28.64] ;  /* 0x000000061c147981 */ /* 0x008562000c1e1d00 */
        /* <DEDUP_REMOVED lines=19> */
[----:B-1----:R-:W-:-:S04]  /*a6f0*/  LEA R10, P1, R8, UR8, 0x1 ;  /* 0x00000008080a7c11 */ /* 0x002fc8000f8208ff */
        /* <DEDUP_REMOVED lines=8> */
[----:B-----5:R-:W-:Y:S01]  /*a780*/  LOP3.LUT R13, R21, 0xffff0000, RZ, 0xc0, !PT ;  /* 0xffff0000150d7812 */ /* 0x020fe200078ec0ff */
[----:B------:R-:W-:Y:S01]  /*a790*/  IMAD.U32 R31, R23, 0x10000, RZ ;  /* 0x00010000171f7824 */ /* 0x000fe200078e00ff */
[----:B--2---:R-:W-:Y:S02]  /*a7a0*/  SHF.L.U32 R29, R21, 0x10, RZ ;  /* 0x00000010151d7819 */ /* 0x004fe400000006ff */
        /* <DEDUP_REMOVED lines=12> */
[C---:B----4-:R-:W-:Y:S01]  /*a870*/  IMAD.U32 R7, R9.reuse, 0x10000, RZ ;  /* 0x0001000009077824 */ /* 0x050fe200078e00ff */
        /* <DEDUP_REMOVED lines=15> */
[----:B------:R-:W-:-:S02]  /*a970*/  IMAD.U32 R5, R17, 0x10000, RZ ;  /* 0x0001000011057824 */ /* 0x000fc400078e00ff */
        /* <DEDUP_REMOVED lines=29> */
.L_x_6733:
[----:B------:R-:W-:Y:S05]  /*ab50*/  BSYNC B0 ;  /* 0x0000000000007941 */ /* 0x000fea0003800000 */
.L_x_6732:
[----:B-----5:R4:W-:Y:S02]  /*ab60*/  STS.128 [R171+0x1000], R20 ;  /* 0x00100014ab007388 */ /* 0x0209e40000000c00 */
.L_x_6731:
[----:B------:R-:W-:Y:S05]  /*ab70*/  BSYNC B1 ;  /* 0x0000000000017941 */ /* 0x000fea0003800000 */
.L_x_6730:
[----:B------:R-:W-:-:S05]  /*ab80*/  VIADD R16, R172, 0x30 ;  /* 0x00000030ac107836 */ /* 0x000fca0000000000 */
[----:B------:R-:W-:-:S04]  /*ab90*/  ISETP.GE.AND P0, PT, R16, R3, PT ;  /* 0x000000031000720c */ /* 0x000fc80003f06270 */
        /* <DEDUP_REMOVED lines=12> */
[----:B-1----:R-:W-:Y:S01]  /*ac60*/  IMAD R11, R79, 0x30, RZ ;  /* 0x000000304f0b7824 */ /* 0x002fe200078e02ff */
[----:B------:R-:W-:Y:S01]  /*ac70*/  @P0 IADD3 R8, -R3, RZ, RZ ;  /* 0x000000ff03080210 */ /* 0x000fe20007ffe1ff */
[----:B------:R-:W-:-:S03]  /*ac80*/  @P0 IMAD.MOV R9, RZ, RZ, -R79 ;  /* 0x000000ffff090224 */ /* 0x000fc600078e0a4f */
[----:B------:R-:W-:-:S04]  /*ac90*/  IADD3 R2, P1, R11, R2, RZ ;  /* 0x000000020b027210 */ /* 0x000fc80007f3e0ff */
[----:B------:R-:W-:Y:S01]  /*aca0*/  LEA.HI.X.SX32 R3, R11, R12, 0x1, P1 ;  /* 0x0000000c0b037211 */ /* 0x000fe200008f0eff */
[----:B------:R-:W-:Y:S01]  /*acb0*/  IMAD.MOV.U32 R17, RZ, RZ, RZ ;  /* 0x000000ffff117224 */ /* 0x000fe200078e00ff */
[C---:B------:R-:W-:Y:S01]  /*acc0*/  IADD3 R12, P1, R8.reuse, R2, RZ ;  /* 0x00000002080c7210 */ /* 0x040fe20007f3e0ff */
[----:B------:R-:W-:Y:S01]  /*acd0*/  IMAD.WIDE R10, R9, 0x2, R26 ;  /* 0x00000002090a7825 */ /* 0x000fe200078e021a */
[----:B------:R-:W-:Y:S02]  /*ace0*/  @P0 SHF.R.S32.HI R78, RZ, 0x1, R78 ;  /* 0x00000001ff4e0819 */ /* 0x000fe4000001144e */
[----:B------:R-:W-:Y:S02]  /*acf0*/  LEA.HI.X.SX32 R13, R8, R3, 0x1, P1 ;  /* 0x00000003080d7211 */ /* 0x000fe400008f0eff */
[----:B------:R-:W-:Y:S01]  /*ad00*/  LEA R14, P1, R12, UR8, 0x1 ;  /* 0x000000080c0e7c11 */ /* 0x000fe2000f8208ff */
[----:B------:R-:W2:Y:S01]  /*ad10*/  LDG.E.128 R8, desc[UR6][R10.64] ;  /* 0x000000060a087981 */ /* 0x000ea2000c1e1d00 */
[----:B------:R-:W-:-:S02]  /*ad20*/  @P0 IADD3 R17, -R78, RZ, RZ ;  /* 0x000000ff4e110210 */ /* 0x000fc40007ffe1ff */
[----:B------:R-:W-:Y:S01]  /*ad30*/  LEA.HI.X R15, R12, UR9, R13, 0x1, P1 ;  /* 0x000000090c0f7c11 */ /* 0x000fe200088f0c0d */
[----:B------:R-:W-:Y:S01]  /*ad40*/  ULDC.64 UR8, c[0x0][0x358] ;  /* 0x0000d60000087ab9 */ /* 0x000fe20000000a00 */
[----:B------:R-:W-:-:S04]  /*ad50*/  IADD3 R2, P1, R17, R2, RZ ;  /* 0x0000000211027210 */ /* 0x000fc80007f3e0ff */
[----:B------:R-:W2:Y:S01]  /*ad60*/  LDG.E.128 R12, desc[UR6][R14.64] ;  /* 0x000000060e0c7981 */ /* 0x000ea2000c1e1d00 */
[----:B------:R-:W-:Y:S02]  /*ad70*/  LEA.HI.X.SX32 R3, R17, R3, 0x1, P1 ;  /* 0x0000000311037211 */ /* 0x000fe400008f0eff */
[----:B---34-:R-:W-:-:S04]  /*ad80*/  LEA R20, P1, R2, UR8, 0x1 ;  /* 0x0000000802147c11 */ /* 0x018fc8000f8208ff */
[----:B------:R-:W-:-:S06]  /*ad90*/  LEA.HI.X R21, R2, UR9, R3, 0x1, P1 ;  /* 0x0000000902157c11 */ /* 0x000fcc00088f0c03 */
[----:B------:R-:W3:Y:S01]  /*ada0*/  LDG.E.128 R20, desc[UR6][R20.64] ;  /* 0x0000000614147981 */ /* 0x000ee2000c1e1d00 */
[C---:B-----5:R-:W-:Y:S01]  /*adb0*/  LOP3.LUT R2, R5.reuse, 0xffff0000, RZ, 0xc0, !PT ;  /* 0xffff000005027812 */ /* 0x060fe200078ec0ff */
[----:B------:R-:W-:Y:S01]  /*adc0*/  IMAD.U32 R19, R5, 0x10000, RZ ;  /* 0x0001000005137824 */ /* 0x000fe200078e00ff */
[C---:B------:R-:W-:Y:S01]  /*add0*/  LOP3.LUT R3, R4.reuse, 0xffff0000, RZ, 0xc0, !PT ;  /* 0xffff000004037812 */ /* 0x040fe200078ec0ff */
[----:B------:R-:W-:Y:S01]  /*ade0*/  IMAD.U32 R17, R4, 0x10000, RZ ;  /* 0x0001000004117824 */ /* 0x000fe200078e00ff */
[C---:B------:R-:W-:Y:S01]  /*adf0*/  SHF.L.U32 R18, R6.reuse, 0x10, RZ ;  /* 0x0000001006127819 */ /* 0x040fe200000006ff */
[C---:B------:R-:W-:Y:S01]  /*ae00*/  IMAD.U32 R26, R7.reuse, 0x10000, RZ ;  /* 0x00010000071a7824 */ /* 0x040fe200078e00ff */
[----:B------:R-:W-:Y:S02]  /*ae10*/  LOP3.LUT R5, R6, 0xffff0000, RZ, 0xc0, !PT ;  /* 0xffff000006057812 */ /* 0x000fe400078ec0ff */
[----:B------:R-:W-:Y:S02]  /*ae20*/  LOP3.LUT R4, R7, 0xffff0000, RZ, 0xc0, !PT ;  /* 0xffff000007047812 */ /* 0x000fe400078ec0ff */
[C---:B--2---:R-:W-:Y:S01]  /*ae30*/  SHF.L.U32 R6, R9.reuse, 0x10, RZ ;  /* 0x0000001009067819 */ /* 0x044fe200000006ff */
[----:B------:R-:W-:Y:S01]  /*ae40*/  IMAD.U32 R25, R8, 0x10000, RZ ;  /* 0x0001000008197824 */ /* 0x000fe200078e00ff */
[----:B------:R-:W-:Y:S01]  /*ae50*/  LOP3.LUT R28, R9, 0xffff0000, RZ, 0xc0, !PT ;  /* 0xffff0000091c7812 */ /* 0x000fe200078ec0ff */
[----:B------:R-:W-:Y:S01]  /*ae60*/  IMAD.U32 R27, R10, 0x10000, RZ ;  /* 0x000100000a1b7824 */ /* 0x000fe200078e00ff */
[----:B------:R-:W-:Y:S01]  /*ae70*/  LOP3.LUT R7, R8, 0xffff0000, RZ, 0xc0, !PT ;  /* 0xffff000008077812 */ /* 0x000fe200078ec0ff */
[----:B------:R-:W-:Y:S01]  /*ae80*/  IMAD.U32 R8, R11, 0x10000, RZ ;  /* 0x000100000b087824 */ /* 0x000fe200078e00ff */
[----:B------:R-:W-:-:S02]  /*ae90*/  LOP3.LUT R9, R10, 0xffff0000, RZ, 0xc0, !PT ;  /* 0xffff00000a097812 */ /* 0x000fc400078ec0ff */
[----:B------:R-:W-:Y:S01]  /*aea0*/  LOP3.LUT R29, R11, 0xffff0000, RZ, 0xc0, !PT ;  /* 0xffff00000b1d7812 */ /* 0x000fe200078ec0ff */
[----:B------:R-:W-:Y:S01]  /*aeb0*/  IMAD.U32 R11, R13, 0x10000, RZ ;  /* 0x000100000d0b7824 */ /* 0x000fe200078e00ff */
[C---:B------:R-:W-:Y:S02]  /*aec0*/  SHF.L.U32 R30, R12.reuse, 0x10, RZ ;  /* 0x000000100c1e7819 */ /* 0x040fe400000006ff */
[----:B------:R-:W-:Y:S01]  /*aed0*/  LOP3.LUT R10, R12, 0xffff0000, RZ, 0xc0, !PT ;  /* 0xffff00000c0a7812 */ /* 0x000fe200078ec0ff */
[----:B------:R-:W-:Y:S01]  /*aee0*/  @!P0 FADD.FTZ R11, -R11, -RZ ;  /* 0x800000ff0b0b8221 */ /* 0x000fe20000010100 */
        /* <DEDUP_REMOVED lines=8> */
[----:B------:R-:W-:Y:S01]  /*af70*/  @!P0 FADD.FTZ R10, -R10, -RZ ;  /* 0x800000ff0a0a8221 */ /* 0x000fe20000010100 */
[----:B------:R-:W-:Y:S01]  /*af80*/  FMUL.FTZ R13, R8, R13 ;  /* 0x0000000d080d7220 */ /* 0x000fe20000410000 */
[----:B------:R-:W-:Y:S01]  /*af90*/  @!P0 FADD.FTZ R31, -R31, -RZ ;  /* 0x800000ff1f1f8221 */ /* 0x000fe20000010100 */
[----:B------:R-:W-:Y:S01]  /*afa0*/  @!P0 FADD.FTZ R14, -R14, -RZ ;  /* 0x800000ff0e0e8221 */ /* 0x000fe20000010100 */
[----:B------:R-:W-:Y:S01]  /*afb0*/  FMUL.FTZ R12, R9, R12 ;  /* 0x0000000c090c7220 */ /* 0x000fe20000410000 */
[C---:B---3--:R-:W-:Y:S01]  /*afc0*/  SHF.L.U32 R9, R20.reuse, 0x10, RZ ;  /* 0x0000001014097819 */ /* 0x048fe200000006ff */
[----:B------:R-:W-:Y:S01]  /*afd0*/  FMUL.FTZ R30, R25, R30 ;  /* 0x0000001e191e7220 */ /* 0x000fe20000410000 */
[----:B------:R-:W-:Y:S01]  /*afe0*/  LOP3.LUT R8, R20, 0xffff0000, RZ, 0xc0, !PT ;  /* 0xffff000014087812 */ /* 0x000fe200078ec0ff */
[----:B------:R-:W-:Y:S01]  /*aff0*/  FMUL.FTZ R10, R7, R10 ;  /* 0x0000000a070a7220 */ /* 0x000fe20000410000 */
[----:B------:R-:W-:Y:S01]  /*b000*/  @!P0 FADD.FTZ R32, -R32, -RZ ;  /* 0x800000ff20208221 */ /* 0x000fe20000010100 */
[----:B------:R-:W-:Y:S01]  /*b010*/  FMUL.FTZ R29, R29, R14 ;  /* 0x0000000e1d1d7220 */ /* 0x000fe20000410000 */
[----:B------:R-:W-:Y:S01]  /*b020*/  SHF.L.U32 R15, R22, 0x10, RZ ;  /* 0x00000010160f7819 */ /* 0x000fe200000006ff */
[----:B------:R-:W-:Y:S01]  /*b030*/  FMUL.FTZ R6, R6, R11 ;  /* 0x0000000b06067220 */ /* 0x000fe20000410000 */
[----:B------:R-:W-:Y:S01]  /*b040*/  LOP3.LUT R14, R22, 0xffff0000, RZ, 0xc0, !PT ;  /* 0xffff0000160e7812 */ /* 0x000fe200078ec0ff */
[----:B------:R-:W-:Y:S01]  /*b050*/  FMUL.FTZ R31, R28, R31 ;  /* 0x0000001f1c1f7220 */ /* 0x000fe20000410000 */
[C---:B------:R-:W-:Y:S01]  /*b060*/  LOP3.LUT R20, R21.reuse, 0xffff0000, RZ, 0xc0, !PT ;  /* 0xffff000015147812 */ /* 0x040fe200078ec0ff */
[----:B------:R-:W-:Y:S01]  /*b070*/  IMAD.U32 R7, R21, 0x10000, RZ ;  /* 0x0001000015077824 */ /* 0x000fe200078e00ff */
[C---:B------:R-:W-:Y:S01]  /*b080*/  LOP3.LUT R22, R23.reuse, 0xffff0000, RZ, 0xc0, !PT ;  /* 0xffff000017167812 */ /* 0x040fe200078ec0ff */
[----:B------:R-:W-:-:S02]  /*b090*/  IMAD.U32 R11, R23, 0x10000, RZ ;  /* 0x00010000170b7824 */ /* 0x000fc400078e00ff */
        /* <DEDUP_REMOVED lines=9> */
[----:B------:R-:W-:Y:S02]  /*b130*/  F2FP.BF16.F32.PACK_AB R8, R8, R9 ;  /* 0x000000090808723e */ /* 0x000fe400000010ff */
[----:B------:R-:W-:-:S02]  /*b140*/  F2FP.BF16.F32.PACK_AB R5, R31, R6 ;  /* 0x000000061f05723e */ /* 0x000fc400000010ff */
[----:B------:R-:W-:Y:S02]  /*b150*/  F2FP.BF16.F32.PACK_AB R7, R4, R11 ;  /* 0x0000000b0407723e */ /* 0x000fe400000010ff */
[----:B------:R-:W-:Y:S02]  /*b160*/  F2FP.BF16.F32.PACK_AB R6, R12, R15 ;  /* 0x0000000f0c06723e */ /* 0x000fe400000010ff */
[----:B------:R-:W-:Y:S02]  /*b170*/  MOV R4, R8 ;  /* 0x0000000800047202 */ /* 0x000fe40000000f00 */
.L_x_6735:
[----:B------:R-:W-:Y:S05]  /*b180*/  BSYNC B0 ;  /* 0x0000000000007941 */ /* 0x000fea0003800000 */
.L_x_6734:
[----:B-----5:R1:W-:Y:S01]  /*b190*/  STS.128 [R171+0x1800], R4 ;  /* 0x00180004ab007388 */ /* 0x0203e20000000c00 */
[----:B------:R-:W-:Y:S05]  /*b1a0*/  BRA `(.L_x_6719) ;  /* 0x0000000000907947 */ /* 0x000fea0003800000 */
.L_x_6705:
        /* <DEDUP_REMOVED lines=8> */
[----:B------:R-:W1:Y:S06]  /*b230*/  @!P3 LDC.64 R10, c[0x0][0x210] ;  /* 0x00008400ff0abb82 */ /* 0x000e6c0000000a00 */
[----:B------:R-:W-:Y:S02]  /*b240*/  @!P0 IMAD.MOV.U32 R18, RZ, RZ, R136 ;  /* 0x000000ffff128224 */ /* 0x000fe400078e0088 */
[----:B------:R-:W2:Y:S01]  /*b250*/  @!P2 LDC.64 R8, c[0x0][0x210] ;  /* 0x00008400ff08ab82 */ /* 0x000ea20000000a00 */
[----:B------:R-:W-:Y:S02]  /*b260*/  @!P0 IMAD.MOV.U32 R19, RZ, RZ, R139 ;  /* 0x000000ffff138224 */ /* 0x000fe400078e008b */
[----:B------:R-:W-:-:S05]  /*b270*/  @!P0 IMAD.WIDE.U32 R18, R2, 0x30, R18 ;  /* 0x0000003002128825 */ /* 0x000fca00078e0012 */
[----:B------:R-:W3:Y:S08]  /*b280*/  @!P1 LDC.64 R6, c[0x0][0x210] ;  /* 0x00008400ff069b82 */ /* 0x000ef00000000a00 */
[----:B------:R-:W4:Y:S01]  /*b290*/  @!P0 LDC.64 R4, c[0x0][0x210] ;  /* 0x00008400ff048b82 */ /* 0x000f220000000a00 */
[----:B-1----:R-:W-:Y:S02]  /*b2a0*/  @!P3 LEA R14, P4, R136, R10, 0x1 ;  /* 0x0000000a880eb211 */ /* 0x002fe400078808ff */
[----:B------:R-:W-:-:S02]  /*b2b0*/  @!P1 LEA R10, P5, R2, R136, 0x5 ;  /* 0x00000088020a9211 */ /* 0x000fc400078a28ff */
[----:B------:R-:W-:Y:S01]  /*b2c0*/  @!P3 LEA.HI.X R15, R136, R11, R139, 0x1, P4 ;  /* 0x0000000b880fb211 */ /* 0x000fe200020f0c8b */
[----:B------:R-:W-:Y:S01]  /*b2d0*/  @!P0 IMAD R11, R3, 0x30, RZ ;  /* 0x00000030030b8824 */ /* 0x000fe200078e02ff */
[----:B------:R-:W-:Y:S02]  /*b2e0*/  @!P2 IADD3 R17, P4, R17, R136, RZ ;  /* 0x000000881111a210 */ /* 0x000fe40007f9e0ff */
[----:B------:R-:W-:Y:S01]  /*b2f0*/  @!P1 LEA.HI.X R2, R2, R139, R3, 0x5, P5 ;  /* 0x0000008b02029211 */ /* 0x000fe200028f2c03 */
[----:B------:R-:W-:Y:S01]  /*b300*/  @!P0 IMAD.IADD R11, R19, 0x1, R11 ;  /* 0x00000001130b8824 */ /* 0x000fe200078e020b */
[----:B------:R-:W-:Y:S01]  /*b310*/  @!PT LDS RZ, [RZ] ;  /* 0x00000000fffff984 */ /* 0x000fe20000000800 */
[----:B------:R-:W-:Y:S01]  /*b320*/  @!PT LDS RZ, [RZ] ;  /* 0x00000000fffff984 */ /* 0x000fe20000000800 */
[----:B------:R-:W-:Y:S01]  /*b330*/  @!PT LDS RZ, [RZ] ;  /* 0x00000000fffff984 */ /* 0x000fe20000000800 */
[----:B------:R1:W-:Y:S01]  /*b340*/  @!P3 LDGSTS.E.BYPASS.LTC128B.128 [R171], desc[UR6][R14.64] ;  /* 0x000000000eabbfae */ /* 0x0003e2000b901d46 */
[----:B------:R-:W-:Y:S01]  /*b350*/  @!P2 IMAD.X R12, R13, 0x1, R139, P4 ;  /* 0x000000010d0ca824 */ /* 0x000fe200020e068b */
[----:B--2---:R-:W-:Y:S02]  /*b360*/  @!P2 LEA R8, P4, R17, R8, 0x1 ;  /* 0x000000081108a211 */ /* 0x004fe400078808ff */
[----:B---3--:R-:W-:-:S02]  /*b370*/  @!P1 LEA R6, P5, R10, R6, 0x1 ;  /* 0x000000060a069211 */ /* 0x008fc400078a08ff */
[----:B------:R-:W-:Y:S02]  /*b380*/  @!P2 LEA.HI.X R9, R17, R9, R12, 0x1, P4 ;  /* 0x000000091109a211 */ /* 0x000fe400020f0c0c */
[----:B------:R-:W-:-:S03]  /*b390*/  @!P1 LEA.HI.X R7, R10, R7, R2, 0x1, P5 ;  /* 0x000000070a079211 */ /* 0x000fc600028f0c02 */
[----:B------:R1:W-:Y:S01]  /*b3a0*/  @!P2 LDGSTS.E.BYPASS.LTC128B.128 [R171+0x800], desc[UR6][R8.64] ;  /* 0x0080000008abafae */ /* 0x0003e2000b901d46 */
[----:B----4-:R-:W-:-:S03]  /*b3b0*/  @!P0 LEA R4, P4, R18, R4, 0x1 ;  /* 0x0000000412048211 */ /* 0x010fc600078808ff */
[----:B------:R1:W-:Y:S01]  /*b3c0*/  @!P1 LDGSTS.E.BYPASS.LTC128B.128 [R171+0x1000], desc[UR6][R6.64] ;  /* 0x0100000006ab9fae */ /* 0x0003e2000b901d46 */
[----:B------:R-:W-:-:S05]  /*b3d0*/  @!P0 LEA.HI.X R5, R18, R5, R11, 0x1, P4 ;  /* 0x0000000512058211 */ /* 0x000fca00020f0c0b */
[----:B------:R1:W-:Y:S04]  /*b3e0*/  @!P0 LDGSTS.E.BYPASS.LTC128B.128 [R171+0x1800], desc[UR6][R4.64] ;  /* 0x0180000004ab8fae */ /* 0x0003e8000b901d46 */
.L_x_6719:
[----:B------:R-:W-:Y:S05]  /*b3f0*/  BSYNC B2 ;  /* 0x0000000000027941 */ /* 0x000fea0003800000 */
.L_x_6704:
[----:B------:R-:W-:Y:S01]  /*b400*/  VIADD R176, R50, 0xffffffff ;  /* 0xffffffff32b07836 */ /* 0x000fe20000000000 */
[----:B-1----:R-:W-:Y:S01]  /*b410*/  SHF.R.S32.HI R15, RZ, 0x4, R72 ;  /* 0x00000004ff0f7819 */ /* 0x002fe20000011448 */
[----:B---34-:R-:W-:Y:S01]  /*b420*/  VIADD R20, R172, 0x50 ;  /* 0x00000050ac147836 */ /* 0x018fe20000000000 */
[----:B------:R-:W-:Y:S01]  /*b430*/  SHF.R.S32.HI R177, RZ, 0x1f, R62 ;  /* 0x0000001fffb17819 */ /* 0x000fe2000001143e */
[----:B------:R-:W-:Y:S01]  /*b440*/  IMAD.SHL.U32 R2, R176, 0x80, RZ ;  /* 0x00000080b0027824 */ /* 0x000fe200078e00ff */
[----:B------:R-:W-:Y:S01]  /*b450*/  LEA.HI R72, R72, R15, RZ, 0x1 ;  /* 0x0000000f48487211 */ /* 0x000fe200078f08ff */
[C---:B------:R-:W-:Y:S01]  /*b460*/  VIADD R18, R172.reuse, 0x60 ;  /* 0x00000060ac127836 */ /* 0x040fe20000000000 */
[----:B------:R-:W-:Y:S01]  /*b470*/  LEA.HI R177, R177, R62, RZ, 0x2 ;  /* 0x0000003eb1b17211 */ /* 0x000fe200078f10ff */
[----:B------:R-:W-:Y:S01]  /*b480*/  IMAD.IADD R3, R65, 0x1, -R2 ;  /* 0x0000000141037824 */ /* 0x000fe200078e0a02 */
[----:B------:R-:W-:Y:S01]  /*b490*/  ULDC UR5, c[0x0][0x398] ;  /* 0x0000e60000057ab9 */ /* 0x000fe20000000800 */
[C---:B------:R-:W-:Y:S01]  /*b4a0*/  VIADD R22, R172.reuse, 0x40 ;  /* 0x00000040ac167836 */ /* 0x040fe20000000000 */
[----:B------:R-:W-:Y:S01]  /*b4b0*/  SHF.R.S32.HI R177, RZ, 0x2, R177 ;  /* 0x00000002ffb17819 */ /* 0x000fe200000114b1 */
[----:B------:R-:W-:Y:S01]  /*b4c0*/  VIADD R14, R172, 0x70 ;  /* 0x00000070ac0e7836 */ /* 0x000fe20000000000 */
[-C--:B------:R-:W-:Y:S01]  /*b4d0*/  ISETP.GE.AND P5, PT, R24, R3.reuse, PT ;  /* 0x000000031800720c */ /* 0x080fe20003fa6270 */
[----:B------:R-:W-:Y:S01]  /*b4e0*/  IMAD.SHL.U32 R71, R71, 0x40, RZ ;  /* 0x0000004047477824 */ /* 0x000fe200078e00ff */
[-C--:B------:R-:W-:Y:S01]  /*b4f0*/  ISETP.GE.AND P0, PT, R0, R3.reuse, PT ;  /* 0x000000030000720c */ /* 0x080fe20003f06270 */
[----:B------:R-:W-:Y:S01]  /*b500*/  IMAD.SHL.U32 R66, R66, 0x40, RZ ;  /* 0x0000004042427824 */ /* 0x000fe200078e00ff */
[-C--:B------:R-:W-:Y:S01]  /*b510*/  ISETP.GE.AND P1, PT, R172, R3.reuse, PT ;  /* 0x00000003ac00720c */ /* 0x080fe20003f26270 */
[----:B------:R-:W-:Y:S01]  /*b520*/  IMAD.SHL.U32 R139, R60, 0x2, RZ ;  /* 0x000000023c8b7824 */ /* 0x000fe200078e00ff */
[----:B------:R-:W-:-:S02]  /*b530*/  ISETP.GE.AND P3, PT, R16, R3, PT ;  /* 0x000000031000720c */ /* 0x000fc40003f66270 */
[-C--:B------:R-:W-:Y:S02]  /*b540*/  ISETP.GE.AND P4, PT, R22, R3.reuse, PT ;  /* 0x000000031600720c */ /* 0x080fe40003f86270 */
[----:B------:R-:W-:Y:S02]  /*b550*/  ISETP.GE.AND P6, PT, R24, R3, PT ;  /* 0x000000031800720c */ /* 0x000fe40003fc6270 */
[----:B------:R-:W-:Y:S01]  /*b560*/  LOP3.LUT R66, R66, 0xfffffe00, RZ, 0xc0, !PT ;  /* 0xfffffe0042427812 */ /* 0x000fe200078ec0ff */
[----:B------:R-:W1:Y:S01]  /*b570*/  @!P5 LDC.64 R4, c[0x0][0x248] ;  /* 0x00009200ff04db82 */ /* 0x000e620000000a00 */
[----:B------:R-:W-:Y:S02]  /*b580*/  LOP3.LUT R139, R139, 0x6, RZ, 0xc0, !PT ;  /* 0x000000068b8b7812 */ /* 0x000fe400078ec0ff */
[C---:B------:R-:W-:Y:S01]  /*b590*/  @!P0 LEA R6, P2, R67.reuse, R164, 0x1 ;  /* 0x000000a443068211 */ /* 0x040fe200078408ff */
[----:B------:R-:W-:Y:S02]  /*b5a0*/  @!P1 IMAD.MOV.U32 R162, RZ, RZ, R164 ;  /* 0x000000ffffa29224 */ /* 0x000fe400078e00a4 */
[----:B------:R-:W-:Y:S01]  /*b5b0*/  IMAD.IADD R139, R2, 0x1, R139 ;  /* 0x00000001028b7824 */ /* 0x000fe200078e028b */
[----:B------:R-:W-:Y:S01]  /*b5c0*/  @!P0 LEA.HI.X R7, R67, R163, R68, 0x1, P2 ;  /* 0x000000a343078211 */ /* 0x000fe200010f0c44 */
[----:B------:R-:W3:Y:S01]  /*b5d0*/  @!P3 LDC.64 R12, c[0x0][0x248] ;  /* 0x00009200ff0cbb82 */ /* 0x000ee20000000a00 */
[-C--:B------:R-:W-:Y:S01]  /*b5e0*/  ISETP.GE.AND P2, PT, R20, R3.reuse, PT ;  /* 0x000000031400720c */ /* 0x080fe20003f46270 */
[----:B------:R-:W-:Y:S01]  /*b5f0*/  @!PT LDS RZ, [RZ] ;  /* 0x00000000fffff984 */ /* 0x000fe20000000800 */
[----:B------:R-:W-:Y:S01]  /*b600*/  @!PT LDS RZ, [RZ] ;  /* 0x00000000fffff984 */ /* 0x000fe20000000800 */
[----:B------:R-:W-:Y:S01]  /*b610*/  @!PT LDS RZ, [RZ] ;  /* 0x00000000fffff984 */ /* 0x000fe20000000800 */
[----:B------:R4:W-:Y:S01]  /*b620*/  @!P1 LDGSTS.E.BYPASS.LTC128B.128 [R171+0x2000], desc[UR6][R162.64] ;  /* 0x02000000a2ab9fae */ /* 0x0009e2000b901d46 */
[----:B------:R-:W-:-:S03]  /*b630*/  ISETP.GE.AND P1, PT, R18, R3, PT ;  /* 0x000000031200720c */ /* 0x000fc60003f26270 */
[----:B------:R5:W-:Y:S02]  /*b640*/  @!P0 LDGSTS.E.BYPASS.LTC128B.128 [R171+0x2800], desc[UR6][R6.64] ;  /* 0x0280000006ab8fae */ /* 0x000be4000b901d46 */
[----:B--2---:R-:W2:Y:S01]  /*b650*/  @!P4 LDC.64 R10, c[0x0][0x248] ;  /* 0x00009200ff0acb82 */ /* 0x004ea20000000a00 */
[----:B-1----:R-:W-:-:S07]  /*b660*/  @!P5 LEA R26, P0, R4, R164, 0x6 ;  /* 0x000000a4041ad211 */ /* 0x002fce00078030ff */
[----:B------:R-:W1:Y:S01]  /*b670*/  @!P2 LDC.64 R8, c[0x0][0x248] ;  /* 0x00009200ff08ab82 */ /* 0x000e620000000a00 */
[----:B------:R-:W-:Y:S02]  /*b680*/  @!P5 LEA.HI.X R27, R4, R163, R5, 0x6, P0 ;  /* 0x000000a3041bd211 */ /* 0x000fe400000f3405 */
[-C--:B------:R-:W-:Y:S01]  /*b690*/  ISETP.GE.AND P0, PT, R14, R3.reuse, PT ;  /* 0x000000030e00720c */ /* 0x080fe20003f06270 */
[----:B---3--:R-:W-:Y:S02]  /*b6a0*/  @!P3 IMAD R13, R13, 0x60, RZ ;  /* 0x000000600d0db824 */ /* 0x008fe400078e02ff */
[----:B------:R-:W-:Y:S01]  /*b6b0*/  @!P5 LDGSTS.E.BYPASS.LTC128B.128 [R171+0x3000], desc[UR6][R26.64] ;  /* 0x030000001aabdfae */ /* 0x000fe2000b901d46 */
[----:B------:R-:W-:Y:S01]  /*b6c0*/  ISETP.GE.AND P5, PT, R0, R3, PT ;  /* 0x000000030000720c */ /* 0x000fe20003fa6270 */
[----:B------:R-:W-:Y:S02]  /*b6d0*/  IMAD.SHL.U32 R0, R172, 0x8, RZ ;  /* 0x00000008ac007824 */ /* 0x000fe400078e00ff */
[----:B----4-:R-:W-:Y:S01]  /*b6e0*/  @!P3 IMAD.MOV.U32 R162, RZ, RZ, R164 ;  /* 0x000000ffffa2b224 */ /* 0x010fe200078e00a4 */
[----:B-----5:R-:W3:Y:S03]  /*b6f0*/  @!P1 LDC.64 R6, c[0x0][0x248] ;  /* 0x00009200ff069b82 */ /* 0x020ee60000000a00 */
[----:B------:R-:W-:-:S04]  /*b700*/  @!P3 IMAD.WIDE.U32 R28, R12, 0x60, R162 ;  /* 0x000000600c1cb825 */ /* 0x000fc800078e00a2 */
[----:B------:R-:W-:Y:S02]  /*b710*/  @!P2 IMAD.MOV.U32 R162, RZ, RZ, R164 ;  /* 0x000000ffffa2a224 */ /* 0x000fe400078e00a4 */
[----:B------:R-:W-:Y:S01]  /*b720*/  @!P3 IMAD.IADD R35, R13, 0x1, R29 ;  /* 0x000000010d23b824 */ /* 0x000fe200078e021d */
[----:B------:R-:W4:Y:S01]  /*b730*/  @!P0 LDC.64 R4, c[0x0][0x248] ;  /* 0x00009200ff048b82 */ /* 0x000f220000000a00 */
[----:B-1----:R-:W-:-:S04]  /*b740*/  @!P2 IMAD.WIDE.U32 R12, R8, 0xa0, R162 ;  /* 0x000000a0080ca825 */ /* 0x002fc800078e00a2 */
[----:B------:R-:W-:Y:S02]  /*b750*/  @!P3 IMAD.MOV.U32 R34, RZ, RZ, R28 ;  /* 0x000000ffff22b224 */ /* 0x000fe400078e001c */
[----:B------:R-:W-:Y:S02]  /*b760*/  @!P1 IMAD.MOV.U32 R162, RZ, RZ, R164 ;  /* 0x000000ffffa29224 */ /* 0x000fe400078e00a4 */
[----:B------:R-:W-:Y:S01]  /*b770*/  @!P2 IMAD R9, R9, 0xa0, RZ ;  /* 0x000000a00909a824 */ /* 0x000fe200078e02ff */
[----:B------:R-:W-:Y:S01]  /*b780*/  @!P3 LDGSTS.E.BYPASS.LTC128B.128 [R171+0x3800], desc[UR6][R34.64] ;  /* 0x0380000022abbfae */ /* 0x000fe2000b901d46 */
[C---:B--2---:R-:W-:Y:S02]  /*b790*/  @!P4 LEA R32, P3, R10.reuse, R164, 0x7 ;  /* 0x000000a40a20c211 */ /* 0x044fe400078638ff */
[----:B------:R-:W-:Y:S02]  /*b7a0*/  @!P2 IMAD.IADD R13, R9, 0x1, R13 ;  /* 0x00000001090da824 */ /* 0x000fe400078e020d */
[----:B------:R-:W-:Y:S01]  /*b7b0*/  @!P4 LEA.HI.X R33, R10, R163, R11, 0x7, P3 ;  /* 0x000000a30a21c211 */ /* 0x000fe200018f3c0b */
[----:B---3--:R-:W-:Y:S01]  /*b7c0*/  @!P1 IMAD.WIDE.U32 R28, R6, 0xc0, R162 ;  /* 0x000000c0061c9825 */ /* 0x008fe200078e00a2 */
[----:B------:R-:W-:-:S03]  /*b7d0*/  ISETP.GE.AND P3, PT, R16, R3, PT ;  /* 0x000000031000720c */ /* 0x000fc60003f66270 */
[----:B------:R-:W-:Y:S01]  /*b7e0*/  @!P0 IMAD.MOV.U32 R162, RZ, RZ, R164 ;  /* 0x000000ffffa28224 */ /* 0x000fe200078e00a4 */
[----:B------:R-:W-:Y:S01]  /*b7f0*/  @!P4 LDGSTS.E.BYPASS.LTC128B.128 [R171+0x4000], desc[UR6][R32.64] ;  /* 0x0400000020abcfae */ /* 0x000fe2000b901d46 */
[----:B------:R-:W-:Y:S01]  /*b800*/  @!P1 IMAD R7, R7, 0xc0, RZ ;  /* 0x000000c007079824 */ /* 0x000fe200078e02ff */
[-C--:B------:R-:W-:Y:S01]  /*b810*/  ISETP.GE.AND P4, PT, R22, R3.reuse, PT ;  /* 0x000000031600720c */ /* 0x080fe20003f86270 */
[----:B----4-:R-:W-:Y:S01]  /*b820*/  @!P0 IMAD.WIDE.U32 R30, R4, 0xe0, R162 ;  /* 0x000000e0041e8825 */ /* 0x010fe200078e00a2 */
[----:B------:R1:W-:Y:S01]  /*b830*/  @!P2 LDGSTS.E.BYPASS.LTC128B.128 [R171+0x4800], desc[UR6][R12.64] ;  /* 0x048000000cabafae */ /* 0x0003e2000b901d46 */
[----:B------:R-:W-:Y:S02]  /*b840*/  ISETP.GE.AND P2, PT, R20, R3, PT ;  /* 0x000000031400720c */ /* 0x000fe40003f46270 */
[----:B------:R-:W-:Y:S02]  /*b850*/  @!P0 IMAD R5, R5, 0xe0, RZ ;  /* 0x000000e005058824 */ /* 0x000fe400078e02ff */
[----:B------:R-:W-:Y:S01]  /*b860*/  @!P1 IMAD.IADD R29, R7, 0x1, R29 ;  /* 0x00000001071d9824 */ /* 0x000fe200078e021d */
[----:B------:R-:W2:Y:S01]  /*b870*/  @!P3 LDC.64 R10, c[0x0][0x250] ;  /* 0x00009400ff0abb82 */ /* 0x000ea20000000a00 */
[----:B------:R-:W-:-:S02]  /*b880*/  @!P0 IMAD.IADD R31, R5, 0x1, R31 ;  /* 0x00000001051f8824 */ /* 0x000fc400078e021f */
[----:B------:R-:W-:Y:S01]  /*b890*/  IMAD.SHL.U32 R7, R64, 0x40, RZ ;  /* 0x0000004040077824 */ /* 0x000fe200078e00ff */
[----:B------:R-:W-:Y:S01]  /*b8a0*/  @!P1 LDGSTS.E.BYPASS.LTC128B.128 [R171+0x5000], desc[UR6][R28.64] ;  /* 0x050000001cab9fae */ /* 0x000fe2000b901d46 */
[----:B------:R-:W-:Y:S01]  /*b8b0*/  @!P5 LEA R24, P1, R70, R167, 0x1 ;  /* 0x000000a74618d211 */ /* 0x000fe200078208ff */
[----:B------:R-:W-:Y:S02]  /*b8c0*/  IMAD R162, R61, 0x400, R66 ;  /* 0x000004003da27824 */ /* 0x000fe400078e0242 */
[----:B------:R-:W-:Y:S01]  /*b8d0*/  @!P0 LDGSTS.E.BYPASS.LTC128B.128 [R171+0x5800], desc[UR6][R30.64] ;  /* 0x058000001eab8fae */ /* 0x000fe2000b901d46 */
[----:B------:R-:W1:Y:S01]  /*b8e0*/  @!P6 LDC.64 R4, c[0x0][0x250] ;  /* 0x00009400ff04eb82 */ /* 0x000e620000000a00 */
[----:B------:R-:W-:Y:S02]  /*b8f0*/  ISETP.GE.AND P0, PT, R172, R3, PT ;  /* 0x00000003ac00720c */ /* 0x000fe40003f06270 */
[----:B------:R-:W0:Y:S01]  /*b900*/  LDGDEPBAR ;  /* 0x00000000000079af */ /* 0x000e220000000000 */
[----:B------:R-:W-:-:S02]  /*b910*/  LOP3.LUT R7, R7, 0x1c0, RZ, 0xc0, !PT ;  /* 0x000001c007077812 */ /* 0x000fc400078ec0ff */
[----:B------:R-:W-:Y:S02]  /*b920*/  @!P5 LEA.HI.X R25, R70, R166, R69, 0x1, P1 ;  /* 0x000000a64619d211 */ /* 0x000fe400008f0c45 */
[----:B------:R-:W-:Y:S02]  /*b930*/  ISETP.GE.AND P1, PT, R18, R3, PT ;  /* 0x000000031200720c */ /* 0x000fe40003f26270 */
[----:B------:R-:W-:-:S04]  /*b940*/  LOP3.LUT R161, R7, 0x8, R0, 0xf8, !PT ;  /* 0x0000000807a17812 */ /* 0x000fc800078ef800 */
[----:B------:R-:W-:Y:S02]  /*b950*/  @!P0 IMAD.MOV.U32 R8, RZ, RZ, R167 ;  /* 0x000000ffff088224 */ /* 0x000fe400078e00a7 */
[----:B------:R-:W-:Y:S01]  /*b960*/  @!P0 IMAD.MOV.U32 R9, RZ, RZ, R166 ;  /* 0x000000ffff098224 */ /* 0x000fe200078e00a6 */
[----:B------:R-:W-:-:S04]  /*b970*/  DEPBAR.LE SB0, 0x0 ;  /* 0x000080000000791a */ /* 0x000fc80000000000 */
[----:B------:R-:W-:Y:S06]  /*b980*/  BAR.SYNC.DEFER_BLOCKING 0x0 ;  /* 0x0000000000007b1d */ /* 0x000fec0000010000 */
[----:B------:R-:W-:Y:S04]  /*b990*/  @P0 STS.128 [R171+0x6000], RZ ;  /* 0x006000ffab000388 */ /* 0x000fe80000000c00 */
[----:B------:R-:W-:Y:S01]  /*b9a0*/  @!PT LDS RZ, [RZ] ;  /* 0x00000000fffff984 */ /* 0x000fe20000000800 */
[----:B------:R-:W-:Y:S01]  /*b9b0*/  @!PT LDS RZ, [RZ] ;  /* 0x00000000fffff984 */ /* 0x000fe20000000800 */
[----:B------:R-:W-:Y:S01]  /*b9c0*/  @!PT LDS RZ, [RZ] ;  /* 0x00000000fffff984 */ /* 0x000fe20000000800 */
[----:B------:R3:W-:Y:S01]  /*b9d0*/  @!P0 LDGSTS.E.BYPASS.LTC128B.128 [R171+0x6000], desc[UR6][R8.64] ;  /* 0x0600000008ab8fae */ /* 0x0007e2000b901d46 */
[----:B-1----:R-:W-:-:S03]  /*b9e0*/  @!P6 LEA R12, P0, R4, R167, 0x6 ;  /* 0x000000a7040ce211 */ /* 0x002fc600078030ff */
[----:B------:R-:W-:Y:S01]  /*b9f0*/  @P5 STS.128 [R171+0x6800], RZ ;  /* 0x006800ffab005388 */ /* 0x000fe20000000c00 */
[----:B------:R-:W-:Y:S01]  /*ba00*/  @!P6 LEA.HI.X R13, R4, R166, R5, 0x6, P0 ;  /* 0x000000a6040de211 */ /* 0x000fe200000f3405 */
[----:B------:R-:W-:Y:S01]  /*ba10*/  @!P3 IMAD.MOV.U32 R5, RZ, RZ, R166 ;  /* 0x000000ffff05b224 */ /* 0x000fe200078e00a6 */
[----:B------:R-:W-:Y:S01]  /*ba20*/  ISETP.GE.AND P0, PT, R14, R3, PT ;  /* 0x000000030e00720c */ /* 0x000fe20003f06270 */
[----:B------:R-:W-:Y:S01]  /*ba30*/  @!PT LDS RZ, [RZ] ;  /* 0x00000000fffff984 */ /* 0x000fe20000000800 */
[----:B------:R-:W-:Y:S01]  /*ba40*/  @!PT LDS RZ, [RZ] ;  /* 0x00000000fffff984 */ /* 0x000fe20000000800 */
[----:B------:R-:W-:Y:S01]  /*ba50*/  @!PT LDS RZ, [RZ] ;  /* 0x00000000fffff984 */ /* 0x000fe20000000800 */
[----:B------:R-:W-:Y:S01]  /*ba60*/  @!P5 LDGSTS.E.BYPASS.LTC128B.128 [R171+0x6800], desc[UR6][R24.64] ;  /* 0x0680000018abdfae */ /* 0x000fe2000b901d46 */
[----:B------:R-:W-:Y:S02]  /*ba70*/  LOP3.LUT R4, R72, 0xfffffffe, RZ, 0xc0, !PT ;  /* 0xfffffffe48047812 */ /* 0x000fe400078ec0ff */
[----:B------:R-:W-:Y:S01]  /*ba80*/  SHF.R.U32.HI R14, RZ, 0x3, R7 ;  /* 0x00000003ff0e7819 */ /* 0x000fe20000011607 */
[----:B------:R-:W-:Y:S01]  /*ba90*/  @P6 STS.128 [R171+0x7000], RZ ;  /* 0x007000ffab006388 */ /* 0x000fe20000000c00 */
[----:B------:R-:W1:Y:S01]  /*baa0*/  @!P2 LDC.64 R6, c[0x0][0x250] ;  /* 0x00009400ff06ab82 */ /* 0x000e620000000a00 */
[----:B------:R-:W-:Y:S01]  /*bab0*/  IMAD.IADD R0, R15, 0x1, -R4 ;  /* 0x000000010f007824 */ /* 0x000fe200078e0a04 */
[----:B------:R-:W-:Y:S01]  /*bac0*/  LOP3.LUT R161, R161, R14, RZ, 0x3c, !PT ;  /* 0x0000000ea1a17212 */ /* 0x000fe200078e3cff */
[----:B------:R-:W-:Y:S01]  /*bad0*/  @!P3 IMAD.MOV.U32 R4, RZ, RZ, R167 ;  /* 0x000000ffff04b224 */ /* 0x000fe200078e00a7 */
[----:B------:R-:W-:Y:S01]  /*bae0*/  LOP3.LUT R14, R71, 0x1c0, RZ, 0xc0, !PT ;  /* 0x000001c0470e7812 */ /* 0x000fe200078ec0ff */
[----:B--2---:R-:W-:Y:S01]  /*baf0*/  @!P3 IMAD R15, R11, 0x60, RZ ;  /* 0x000000600b0fb824 */ /* 0x004fe200078e02ff */
[----:B------:R-:W-:Y:S01]  /*bb00*/  @!PT LDS RZ, [RZ] ;  /* 0x00000000fffff984 */ /* 0x000fe20000000800 */
[----:B------:R-:W-:Y:S01]  /*bb10*/  @!PT LDS RZ, [RZ] ;  /* 0x00000000fffff984 */ /* 0x000fe20000000800 */
[----:B------:R-:W-:Y:S01]  /*bb20*/  @!PT LDS RZ, [RZ] ;  /* 0x00000000fffff984 */ /* 0x000fe20000000800 */
[----:B------:R2:W-:Y:S01]  /*bb30*/  @!P6 LDGSTS.E.BYPASS.LTC128B.128 [R171+0x7000], desc[UR6][R12.64] ;  /* 0x070000000cabefae */ /* 0x0005e2000b901d46 */
[----:B------:R-:W-:-:S02]  /*bb40*/  @!P3 IMAD.WIDE.U32 R16, R10, 0x60, R4 ;  /* 0x000000600a10b825 */ /* 0x000fc400078e0004 */
[----:B------:R-:W4:Y:S01]  /*bb50*/  @!P1 LDC.64 R10, c[0x0][0x250] ;  /* 0x00009400ff0a9b82 */ /* 0x000f220000000a00 */
[----:B------:R-:W-:Y:S01]  /*bb60*/  @P3 STS.128 [R171+0x7800], RZ ;  /* 0x007800ffab003388 */ /* 0x000fe20000000c00 */
[C---:B------:R-:W-:Y:S02]  /*bb70*/  IMAD.SHL.U32 R3, R0.reuse, 0x8, RZ ;  /* 0x0000000800037824 */ /* 0x040fe400078e00ff */
[----:B------:R-:W-:Y:S02]  /*bb80*/  @!P3 IMAD.IADD R17, R15, 0x1, R17 ;  /* 0x000000010f11b824 */ /* 0x000fe400078e0211 */
[----:B------:R-:W-:Y:S01]  /*bb90*/  IMAD R161, R0, 0x200, R161 ;  /* 0x0000020000a17824 */ /* 0x000fe200078e02a1 */
[----:B------:R-:W-:Y:S01]  /*bba0*/  LOP3.LUT R3, R14, 0x8, R3, 0xf8, !PT ;  /* 0x000000080e037812 */ /* 0x000fe200078ef803 */
[----:B---3--:R-:W3:Y:S01]  /*bbb0*/  @!P4 LDC.64 R8, c[0x0][0x250] ;  /* 0x00009400ff08cb82 */ /* 0x008ee20000000a00 */
[----:B------:R-:W-:Y:S01]  /*bbc0*/  SHF.R.U32.HI R14, RZ, 0x3, R14 ;  /* 0x00000003ff0e7819 */ /* 0x000fe2000001160e */
[----:B------:R-:W-:Y:S01]  /*bbd0*/  @!PT LDS RZ, [RZ] ;  /* 0x00000000fffff984 */ /* 0x000fe20000000800 */
[----:B------:R-:W-:Y:S01]  /*bbe0*/  @!PT LDS RZ, [RZ] ;  /* 0x00000000fffff984 */ /* 0x000fe20000000800 */
[----:B------:R-:W-:Y:S01]  /*bbf0*/  @!PT LDS RZ, [RZ] ;  /* 0x00000000fffff984 */ /* 0x000fe20000000800 */
[----:B------:R-:W-:Y:S01]  /*bc00*/  @!P3 LDGSTS.E.BYPASS.LTC128B.128 [R171+0x7800], desc[UR6][R16.64] ;  /* 0x0780000010abbfae */ /* 0x000fe2000b901d46 */
[----:B------:R-:W-:Y:S01]  /*bc10*/  LEA R161, R161, UR4, 0x1 ;  /* 0x00000004a1a17c11 */ /* 0x000fe2000f8e08ff */
[----:B------:R-:W-:Y:S01]  /*bc20*/  IMAD.MOV.U32 R0, RZ, RZ, 0x20 ;  /* 0x00000020ff007424 */ /* 0x000fe200078e00ff */
[----:B------:R-:W-:Y:S01]  /*bc30*/  LOP3.LUT R3, R3, R14, RZ, 0x3c, !PT ;  /* 0x0000000e03037212 */ /* 0x000fe200078e3cff */
[----:B------:R-:W-:Y:S01]  /*bc40*/  @P4 STS.128 [R171+0x8000], RZ ;  /* 0x008000ffab004388 */ /* 0x000fe20000000c00 */
[----:B-1----:R-:W-:Y:S01]  /*bc50*/  @!P2 IMAD R7, R7, 0xa0, RZ ;  /* 0x000000a00707a824 */ /* 0x002fe200078e02ff */
[----:B------:R-:W1:Y:S01]  /*bc60*/  @!P0 LDC.64 R4, c[0x0][0x250] ;  /* 0x00009400ff048b82 */ /* 0x000e620000000a00 */
[----:B------:R-:W-:-:S02]  /*bc70*/  VIADD R158, R161, 0x2040 ;  /* 0x00002040a19e7836 */ /* 0x000fc40000000000 */
[C---:B------:R-:W-:Y:S01]  /*bc80*/  IMAD.IADD R162, R3.reuse, 0x1, R162 ;  /* 0x0000000103a27824 */ /* 0x040fe200078e02a2 */
[----:B------:R-:W-:Y:S01]  /*bc90*/  LOP3.LUT R3, R3, R66, RZ, 0xfc, !PT ;  /* 0x0000004203037212 */ /* 0x000fe200078efcff */
[----:B--2---:R-:W-:-:S03]  /*bca0*/  @!P0 IMAD.MOV.U32 R12, RZ, RZ, R167 ;  /* 0x000000ffff0c8224 */ /* 0x004fc600078e00a7 */
[----:B------:R-:W-:Y:S01]  /*bcb0*/  LEA R162, R162, UR4, 0x1 ;  /* 0x00000004a2a27c11 */ /* 0x000fe2000f8e08ff */
[----:B------:R-:W-:Y:S02]  /*bcc0*/  @!P0 IMAD.MOV.U32 R13, RZ, RZ, R166 ;  /* 0x000000ffff0d8224 */ /* 0x000fe400078e00a6 */
[----:B----4-:R-:W-:Y:S02]  /*bcd0*/  @!P1 IMAD R11, R11, 0xc0, RZ ;  /* 0x000000c00b0b9824 */ /* 0x010fe400078e02ff */
[--C-:B------:R-:W-:Y:S01]  /*bce0*/  IMAD R160, R49, 0x2, R162.reuse ;  /* 0x0000000231a07824 */ /* 0x100fe200078e02a2 */
[----:B---3--:R-:W-:Y:S01]  /*bcf0*/  @!P4 LEA R18, P5, R8, R167, 0x7 ;  /* 0x000000a70812c211 */ /* 0x008fe200078a38ff */
[----:B------:R-:W-:-:S03]  /*bd00*/  IMAD R159, R51, 0x2, R162 ;  /* 0x00000002339f7824 */ /* 0x000fc600078e02a2 */
[----:B------:R-:W-:Y:S01]  /*bd10*/  @!P4 LEA.HI.X R19, R8, R166, R9, 0x7, P5 ;  /* 0x000000a60813c211 */ /* 0x000fe200028f3c09 */
[----:B------:R-:W-:Y:S02]  /*bd20*/  @!P2 IMAD.MOV.U32 R8, RZ, RZ, R167 ;  /* 0x000000ffff08a224 */ /* 0x000fe400078e00a7 */
[----:B------:R-:W-:Y:S02]  /*bd30*/  @!P2 IMAD.MOV.U32 R9, RZ, RZ, R166 ;  /* 0x000000ffff09a224 */ /* 0x000fe400078e00a6 */
[----:B-1----:R-:W-:Y:S01]  /*bd40*/  @!P0 IMAD.WIDE.U32 R12, R4, 0xe0, R12 ;  /* 0x000000e0040c8825 */ /* 0x002fe200078e000c */
[----:B------:R-:W-:Y:S01]  /*bd50*/  @!PT LDS RZ, [RZ] ;  /* 0x00000000fffff984 */ /* 0x000fe20000000800 */
[----:B------:R-:W-:Y:S01]  /*bd60*/  @!PT LDS RZ, [RZ] ;  /* 0x00000000fffff984 */ /* 0x000fe20000000800 */
[----:B------:R-:W-:Y:S01]  /*bd70*/  @!PT LDS RZ, [RZ] ;  /* 0x00000000fffff984 */ /* 0x000fe20000000800 */
[----:B------:R1:W-:Y:S03]  /*bd80*/  @!P4 LDGSTS.E.BYPASS.LTC128B.128 [R171+0x8000], desc[UR6][R18.64] ;  /* 0x0800000012abcfae */ /* 0x0003e6000b901d46 */
[----:B------:R-:W-:Y:S01]  /*bd90*/  @!P2 IMAD.WIDE.U32 R8, R6, 0xa0, R8 ;  /* 0x000000a00608a825 */ /* 0x000fe200078e0008 */
[----:B------:R-:W-:Y:S03]  /*bda0*/  @P2 STS.128 [R171+0x8800], RZ ;  /* 0x008800ffab002388 */ /* 0x000fe60000000c00 */
[----:B------:R-:W-:-:S02]  /*bdb0*/  @!P2 IMAD.IADD R9, R7, 0x1, R9 ;  /* 0x000000010709a824 */ /* 0x000fc400078e0209 */
[----:B------:R-:W-:Y:S02]  /*bdc0*/  @!P1 IMAD.MOV.U32 R6, RZ, RZ, R167 ;  /* 0x000000ffff069224 */ /* 0x000fe400078e00a7 */
        /* <DEDUP_REMOVED lines=8> */
[----:B------:R-:W-:-:S02]  /*be50*/  @!P1 IMAD.IADD R7, R11, 0x1, R7 ;  /* 0x000000010b079824 */ /* 0x000fc400078e0207 */
[----:B------:R-:W-:Y:S02]  /*be60*/  @!P0 IMAD.IADD R13, R5, 0x1, R13 ;  /* 0x00000001050d8824 */ /* 0x000fe400078e020d */
[----:B------:R-:W-:Y:S01]  /*be70*/  VIADD R4, R161, 0x2000 ;  /* 0x00002000a1047836 */ /* 0x000fe20000000000 */
[----:B------:R-:W-:Y:S01]  /*be80*/  @!PT LDS RZ, [RZ] ;  /* 0x00000000fffff984 */ /* 0x000fe20000000800 */
[----:B------:R-:W-:Y:S01]  /*be90*/  @!PT LDS RZ, [RZ] ;  /* 0x00000000fffff984 */ /* 0x000fe20000000800 */
[----:B------:R-:W-:Y:S01]  /*bea0*/  @!PT LDS RZ, [RZ] ;  /* 0x00000000fffff984 */ /* 0x000fe20000000800 */
[----:B------:R-:W-:Y:S01]  /*beb0*/  @!P1 LDGSTS.E.BYPASS.LTC128B.128 [R171+0x9000], desc[UR6][R6.64] ;  /* 0x0900000006ab9fae */ /* 0x000fe2000b901d46 */
[----:B------:R-:W-:Y:S01]  /*bec0*/  R2P PR, R64, 0x6 ;  /* 0x0000000640007804 */ /* 0x000fe20000000000 */
[----:B------:R-:W-:Y:S02]  /*bed0*/  IMAD R157, R49, 0x2, R159 ;  /* 0x00000002319d7824 */ /* 0x000fe400078e029f */
[----:B------:R-:W-:Y:S02]  /*bee0*/  @P0 STS.128 [R171+0x9800], RZ ;  /* 0x009800ffab000388 */ /* 0x000fe40000000c00 */
[----:B------:R-:W-:Y:S02]  /*bef0*/  SEL R0, R0, 0xffffffe0, !P1 ;  /* 0xffffffe000007807 */ /* 0x000fe40004800000 */
[----:B------:R-:W-:Y:S01]  /*bf00*/  @!PT LDS RZ, [RZ] ;  /* 0x00000000fffff984 */ /* 0x000fe20000000800 */
[----:B------:R-:W-:Y:S01]  /*bf10*/  @!PT LDS RZ, [RZ] ;  /* 0x00000000fffff984 */ /* 0x000fe20000000800 */
[----:B------:R-:W-:Y:S01]  /*bf20*/  @!PT LDS RZ, [RZ] ;  /* 0x00000000fffff984 */ /* 0x000fe20000000800 */
[----:B------:R2:W-:Y:S03]  /*bf30*/  @!P0 LDGSTS.E.BYPASS.LTC128B.128 [R171+0x9800], desc[UR6][R12.64] ;  /* 0x098000000cab8fae */ /* 0x0005e6000b901d46 */
[----:B------:R-:W-:Y:S01]  /*bf40*/  IMAD.IADD R155, R161, 0x1, R0 ;  /* 0x00000001a19b7824 */ /* 0x000fe200078e0200 */
[----:B------:R-:W-:Y:S02]  /*bf50*/  LDSM.16.M88.4 R52, [R162] ;  /* 0x00000000a234783b */ /* 0x000fe40000000200 */
[----:B------:R-:W-:-:S02]  /*bf60*/  @P2 VIADD R158, R4, 0xffffffc0 ;  /* 0xffffffc0049e2836 */ /* 0x000fc40000000000 */
[----:B------:R-:W3:Y:S02]  /*bf70*/  LDSM.16.M88.4 R32, [R161+0x2000] ;  /* 0x00200000a120783b */ /* 0x000ee40000000200 */
[----:B------:R-:W-:Y:S02]  /*bf80*/  IMAD.IADD R144, R0, 0x1, R158 ;  /* 0x0000000100907824 */ /* 0x000fe400078e029e */
[----:B------:R-:W4:Y:S01]  /*bf90*/  LDSM.16.M88.4 R24, [R161+0x2800] ;  /* 0x00280000a118783b */ /* 0x000f220000000200 */
[----:B------:R-:W-:Y:S02]  /*bfa0*/  IMAD R0, R61, 0x10, R63 ;  /* 0x000000103d007824 */ /* 0x000fe400078e023f */
[C---:B------:R-:W-:Y:S01]  /*bfb0*/  VIADD R151, R158.reuse, 0x800 ;  /* 0x000008009e977836 */ /* 0x040fe20000000000 */
[----:B-1----:R-:W1:Y:S01]  /*bfc0*/  LDSM.16.M88.4 R16, [R161+0x3000] ;  /* 0x00300000a110783b */ /* 0x002e620000000200 */
[----:B------:R-:W-:Y:S01]  /*bfd0*/  VIADD R150, R158, 0x1000 ;  /* 0x000010009e967836 */ /* 0x000fe20000000000 */
[----:B------:R-:W-:Y:S01]  /*bfe0*/  IADD3 R0, R0, 0x1, R177 ;  /* 0x0000000100007810 */ /* 0x000fe20007ffe0b1 */
[C---:B------:R-:W-:Y:S01]  /*bff0*/  VIADD R149, R158.reuse, 0x1800 ;  /* 0x000018009e957836 */ /* 0x040fe20000000000 */
[----:B------:R-:W-:Y:S01]  /*c000*/  LDSM.16.M88.4 R120, [R160] ;  /* 0x00000000a078783b */ /* 0x000fe20000000200 */
[C---:B------:R-:W-:Y:S01]  /*c010*/  VIADD R148, R158.reuse, 0x2000 ;  /* 0x000020009e947836 */ /* 0x040fe20000000000 */
[----:B------:R-:W-:Y:S01]  /*c020*/  IADD3 R0, R65, R0, -R168 ;  /* 0x0000000041007210 */ /* 0x000fe20007ffe8a8 */
[C---:B------:R-:W-:Y:S01]  /*c030*/  VIADD R147, R158.reuse, 0x2800 ;  /* 0x000028009e937836 */ /* 0x040fe20000000000 */
[----:B------:R-:W5:Y:S01]  /*c040*/  LDSM.16.M88.4 R40, [R155+0x2000] ;  /* 0x002000009b28783b */ /* 0x000f620000000200 */
[----:B------:R-:W-:-:S02]  /*c050*/  VIADD R146, R158, 0x3000 ;  /* 0x000030009e927836 */ /* 0x000fc40000000000 */
[----:B------:R-:W-:Y:S01]  /*c060*/  VIADD R0, R0, UR5 ;  /* 0x0000000500007c36 */ /* 0x000fe20008000000 */
[----:B--2---:R-:W2:Y:S01]  /*c070*/  LDSM.16.M88.4 R12, [R155+0x2800] ;  /* 0x002800009b0c783b */ /* 0x004ea20000000200 */
[----:B------:R-:W-:-:S03]  /*c080*/  VIADD R145, R158, 0x3800 ;  /* 0x000038009e917836 */ /* 0x000fc60000000000 */
[----:B------:R-:W2:Y:S01]  /*c090*/  LDSM.16.M88.4 R8, [R155+0x3000] ;  /* 0x003000009b08783b */ /* 0x000ea20000000200 */
[C---:B------:R-:W-:Y:S02]  /*c0a0*/  VIMNMX R48, R0.reuse, R65, PT ;  /* 0x0000004100307248 */ /* 0x040fe40003fe0100 */
[----:B------:R-:W-:Y:S01]  /*c0b0*/  VIADDMNMX R132, R0, 0x8, R65, PT ;  /* 0x0000000800847846 */ /* 0x000fe20003800141 */
[----:B------:R-:W2:Y:S04]  /*c0c0*/  LDSM.16.M88.4 R92, [R161+0x3800] ;  /* 0x00380000a15c783b */ /* 0x000ea80000000200 */
[----:B------:R-:W2:Y:S04]  /*c0d0*/  LDSM.16.M88.4 R84, [R161+0x4000] ;  /* 0x00400000a154783b */ /* 0x000ea80000000200 */
[----:B------:R-:W2:Y:S01]  /*c0e0*/  LDSM.16.M88.4 R76, [R161+0x4800] ;  /* 0x00480000a14c783b */ /* 0x000ea20000000200 */
[C---:B---3--:R-:W-:Y:S03]  /*c0f0*/  HMMA.16816.F32.BF16 R36, R52.reuse, R32, RZ ;  /* 0x000000203424723c */ /* 0x048fe600000418ff */
[----:B------:R-:W3:Y:S04]  /*c100*/  LDSM.16.M88.4 R68, [R161+0x5000] ;  /* 0x00500000a144783b */ /* 0x000ee80000000200 */
[----:B------:R-:W3:Y:S01]  /*c110*/  LDSM.16.M88.4 R124, [R161+0x5800] ;  /* 0x00580000a17c783b */ /* 0x000ee20000000200 */
[C---:B------:R-:W-:Y:S03]  /*c120*/  HMMA.16816.F32.BF16 R32, R52.reuse, R34, RZ ;  /* 0x000000223420723c */ /* 0x040fe600000418ff */
[----:B------:R-:W-:Y:S03]  /*c130*/  LDSM.16.M88.4 R4, [R159] ;  /* 0x000000009f04783b */ /* 0x000fe60000000200 */
[C---:B----4-:R-:W-:Y:S01]  /*c140*/  HMMA.16816.F32.BF16 R28, R52.reuse, R24, RZ ;  /* 0x00000018341c723c */ /* 0x050fe200000418ff */
[----:B------:R-:W4:Y:S04]  /*c150*/  LDSM.16.M88.4 R44, [R158] ;  /* 0x000000009e2c783b */ /* 0x000f280000000200 */
[----:B------:R-:W-:Y:S01]  /*c160*/  LDSM.16.M88.4 R116, [R155+0x3800] ;  /* 0x003800009b74783b */ /* 0x000fe20000000200 */
[C---:B-1----:R-:W-:Y:S03]  /*c170*/  HMMA.16816.F32.BF16 R20, R52.reuse, R16, RZ ;  /* 0x000000103414723c */ /* 0x042fe600000418ff */
[----:B------:R-:W-:Y:S03]  /*c180*/  LDSM.16.M88.4 R100, [R155+0x5800] ;  /* 0x005800009b64783b */ /* 0x000fe60000000200 */
[C---:B------:R-:W-:Y:S01]  /*c190*/  HMMA.16816.F32.BF16 R24, R52.reuse, R26, RZ ;  /* 0x0000001a3418723c */ /* 0x040fe200000418ff */
[----:B------:R-:W-:Y:S04]  /*c1a0*/  LDSM.16.M88.4 R60, [R144+0x1000] ;  /* 0x00100000903c783b */ /* 0x000fe80000000200 */
[----:B------:R-:W-:Y:S01]  /*c1b0*/  LDSM.16.M88.4 R112, [R155+0x4000] ;  /* 0x004000009b70783b */ /* 0x000fe20000000200 */
[----:B------:R-:W-:Y:S03]  /*c1c0*/  HMMA.16816.F32.BF16 R16, R52, R18, RZ ;  /* 0x000000123410723c */ /* 0x000fe600000418ff */
[----:B------:R-:W-:Y:S03]  /*c1d0*/  LDSM.16.M88.4 R108, [R155+0x4800] ;  /* 0x004800009b6c783b */ /* 0x000fe60000000200 */
[C---:B-----5:R-:W-:Y:S01]  /*c1e0*/  HMMA.16816.F32.BF16 R36, R120.reuse, R40, R36 ;  /* 0x000000287824723c */ /* 0x060fe20000041824 */
[----:B------:R-:W-:Y:S04]  /*c1f0*/  LDSM.16.M88.4 R104, [R155+0x5000] ;  /* 0x005000009b68783b */ /* 0x000fe80000000200 */
[----:B------:R-:W-:Y:S01]  /*c200*/  LDSM.16.M88.4 R64, [R158+0x2000] ;  /* 0x002000009e40783b */ /* 0x000fe20000000200 */
[C---:B------:R-:W-:Y:S03]  /*c210*/  HMMA.16816.F32.BF16 R32, R120.reuse, R42, R32 ;  /* 0x0000002a7820723c */ /* 0x040fe60000041820 */
[----:B------:R-:W1:Y:S03]  /*c220*/  LDSM.16.M88.4 R40, [R158+0x800] ;  /* 0x000800009e28783b */ /* 0x000e660000000200 */
[C---:B--2---:R-:W-:Y:S01]  /*c230*/  HMMA.16816.F32.BF16 R28, R120.reuse, R12, R28 ;  /* 0x0000000c781c723c */ /* 0x044fe2000004181c */
[----:B------:R-:W0:Y:S05]  /*c240*/  LDGDEPBAR ;  /* 0x00000000000079af */ /* 0x000e2a0000000000 */
[C---:B------:R-:W-:Y:S01]  /*c250*/  HMMA.16816.F32.BF16 R24, R120.reuse, R14, R24 ;  /* 0x0000000e7818723c */ /* 0x040fe20000041818 */
[----:B------:R-:W-:Y:S05]  /*c260*/  LDSM.16.M88.4 R12, [R144] ;  /* 0x00000000900c783b */ /* 0x000fea0000000200 */
[C---:B------:R-:W-:Y:S06]  /*c270*/  HMMA.16816.F32.BF16 R20, R120.reuse, R8, R20 ;  /* 0x000000087814723c */ /* 0x040fec0000041814 */
        /* <DEDUP_REMOVED lines=11> */
[----:B------:R-:W-:Y:S01]  /*c330*/  HMMA.16816.F32.BF16 R52, R52, R126, RZ ;  /* 0x0000007e3434723c */ /* 0x000fe200000418ff */
[----:B------:R-:W3:Y:S05]  /*c340*/  LDSM.16.M88.4 R124, [R158+0x1000] ;  /* 0x001000009e7c783b */ /* 0x000eea0000000200 */
[C---:B----4-:R-:W-:Y:S06]  /*c350*/  HMMA.16816.F32.BF16 R36, R4.reuse, R44, R36 ;  /* 0x0000002c0424723c */ /* 0x050fec0000041824 */
[C---:B------:R-:W-:Y:S01]  /*c360*/  HMMA.16816.F32.BF16 R44, R4.reuse, R46, R32 ;  /* 0x0000002e042c723c */ /* 0x040fe20000041820 */
[----:B------:R-:W4:Y:S05]  /*c370*/  LDSM.16.M88.4 R32, [R144+0x800] ;  /* 0x000800009020783b */ /* 0x000f2a0000000200 */
[C---:B-1----:R-:W-:Y:S06]  /*c380*/  HMMA.16816.F32.BF16 R28, R4.reuse, R40, R28 ;  /* 0x00000028041c723c */ /* 0x042fec000004181c */
[----:B------:R-:W-:Y:S01]  /*c390*/  HMMA.16816.F32.BF16 R24, R4, R42, R24 ;  /* 0x0000002a0418723c */ /* 0x000fe20000041818 */
[----:B------:R-:W1:Y:S05]  /*c3a0*/  LDSM.16.M88.4 R40, [R158+0x1800] ;  /* 0x001800009e28783b */ /* 0x000e6a0000000200 */
[----:B--2---:R-:W-:Y:S06]  /*c3b0*/  HMMA.16816.F32.BF16 R36, R8, R12, R36 ;  /* 0x0000000c0824723c */ /* 0x004fec0000041824 */
[----:B------:R-:W-:Y:S01]  /*c3c0*/  HMMA.16816.F32.BF16 R96, R120, R116, R96 ;  /* 0x000000747860723c */ /* 0x000fe20000041860 */
[----:B------:R-:W-:-:S05]  /*c3d0*/  VIADD R13, R139, 0x1 ;  /* 0x000000018b0d7836 */ /* 0x000fca0000000000 */
[C---:B------:R-:W-:Y:S01]  /*c3e0*/  ISETP.GE.AND P1, PT, R13.reuse, R48, PT ;  /* 0x000000300d00720c */ /* 0x040fe20003f26270 */
[----:B------:R-:W-:Y:S01]  /*c3f0*/  HMMA.16816.F32.BF16 R44, R8, R14, R44 ;  /* 0x0000000e082c723c */ /* 0x000fe2000004182c */
[----:B------:R-:W-:Y:S01]  /*c400*/  ISETP.GE.AND P0, PT, R13, R132, PT ;  /* 0x000000840d00720c */ /* 0x000fe20003f06270 */
[----:B------:R-:W-:-:S03]  /*c410*/  VIADD R13, R139, 0x8 ;  /* 0x000000088b0d7836 */ /* 0x000fc60000000000 */
[----:B------:R-:W-:Y:S01]  /*c420*/  P2R R140, PR, RZ, 0x1 ;  /* 0x00000001ff8c7803 */ /* 0x000fe20000000000 */
[----:B---3--:R-:W-:Y:S01]  /*c430*/  HMMA.16816.F32.BF16 R20, R4, R124, R20 ;  /* 0x0000007c0414723c */ /* 0x008fe20000041814 */
[C---:B------:R-:W-:Y:S02]  /*c440*/  ISETP.GE.AND P0, PT, R13.reuse, R48, PT ;  /* 0x000000300d00720c */ /* 0x040fe40003f06270 */
[----:B------:R-:W-:Y:S02]  /*c450*/  ISETP.GE.AND P2, PT, R13, R132, PT ;  /* 0x000000840d00720c */ /* 0x000fe40003f46270 */
[----:B------:R-:W2:Y:S01]  /*c460*/  LDSM.16.M88.4 R12, [R144+0x1800] ;  /* 0x00180000900c783b */ /* 0x000ea20000000200 */
[----:B------:R-:W-:Y:S01]  /*c470*/  HMMA.16816.F32.BF16 R92, R120, R118, R92 ;  /* 0x00000076785c723c */ /* 0x000fe2000004185c */
[----:B------:R-:W-:Y:S01]  /*c480*/  FSEL R130, R37, -INF , !P1 ;  /* 0xff80000025827808 */ /* 0x000fe20004800000 */
[----:B------:R-:W-:-:S04]  /*c490*/  VIADD R37, R139, 0x20 ;  /* 0x000000208b257836 */ /* 0x000fc80000000000 */
[----:B------:R-:W-:Y:S06]  /*c4a0*/  HMMA.16816.F32.BF16 R16, R4, R126, R16 ;  /* 0x0000007e0410723c */ /* 0x000fec0000041810 */
[----:B----4-:R-:W-:Y:S01]  /*c4b0*/  HMMA.16816.F32.BF16 R28, R8, R32, R28 ;  /* 0x00000020081c723c */ /* 0x010fe2000004181c */
[----:B------:R-:W-:Y:S02]  /*c4c0*/  FSEL R0, R44, -INF , !P0 ;  /* 0xff8000002c007808 */ /* 0x000fe40004000000 */
[----:B------:R-:W-:-:S03]  /*c4d0*/  FSEL R135, R46, -INF , !P2 ;  /* 0xff8000002e877808 */ /* 0x000fc60005000000 */
[----:B------:R-:W-:Y:S01]  /*c4e0*/  HMMA.16816.F32.BF16 R24, R8, R34, R24 ;  /* 0x000000220818723c */ /* 0x000fe20000041818 */
[----:B------:R-:W-:-:S05]  /*c4f0*/  VIADD R33, R139, 0x10 ;  /* 0x000000108b217836 */ /* 0x000fca0000000000 */
[----:B------:R-:W-:Y:S01]  /*c500*/  HMMA.16816.F32.BF16 R56, R120, R100, R56 ;  /* 0x000000647838723c */ /* 0x000fe20000041838 */
[----:B------:R-:W-:Y:S01]  /*c510*/  ISETP.GE.AND P5, PT, R33, R48, PT ;  /* 0x000000302100720c */ /* 0x000fe20003fa6270 */
[----:B------:R-:W-:Y:S01]  /*c520*/  VIADD R35, R139, 0x11 ;  /* 0x000000118b237836 */ /* 0x000fe20000000000 */
[----:B------:R-:W-:Y:S01]  /*c530*/  ISETP.GE.AND P0, PT, R33, R132, PT ;  /* 0x000000842100720c */ /* 0x000fe20003f06270 */
[C---:B------:R-:W-:Y:S02]  /*c540*/  VIADD R33, R139.reuse, 0x18 ;  /* 0x000000188b217836 */ /* 0x040fe40000000000 */
[----:B-1----:R-:W-:Y:S01]  /*c550*/  HMMA.16816.F32.BF16 R96, R4, R40, R96 ;  /* 0x000000280460723c */ /* 0x002fe20000041860 */
[----:B------:R-:W-:Y:S01]  /*c560*/  VIADD R101, R139, 0x9 ;  /* 0x000000098b657836 */ /* 0x000fe20000000000 */
[C---:B------:R-:W-:Y:S02]  /*c570*/  ISETP.GE.AND P1, PT, R35.reuse, R48, PT ;  /* 0x000000302300720c */ /* 0x040fe40003f26270 */
[----:B------:R-:W-:-:S02]  /*c580*/  ISETP.GE.AND P2, PT, R35, R132, PT ;  /* 0x000000842300720c */ /* 0x000fc40003f46270 */
[C---:B------:R-:W-:Y:S01]  /*c590*/  ISETP.GE.AND P3, PT, R101.reuse, R48, PT ;  /* 0x000000306500720c */ /* 0x040fe20003f66270 */
[----:B------:R-:W-:Y:S01]  /*c5a0*/  HMMA.16816.F32.BF16 R20, R8, R60, R20 ;  /* 0x0000003c0814723c */ /* 0x000fe20000041814 */
[----:B------:R-:W-:Y:S02]  /*c5b0*/  ISETP.GE.AND P4, PT, R101, R132, PT ;  /* 0x000000846500720c */ /* 0x000fe40003f86270 */
[----:B------:R-:W-:Y:S01]  /*c5c0*/  FSEL R46, R45, -INF , !P3 ;  /* 0xff8000002d2e7808 */ /* 0x000fe20005800000 */
[----:B------:R-:W-:Y:S01]  /*c5d0*/  VIADD R45, R139, 0x19 ;  /* 0x000000198b2d7836 */ /* 0x000fe20000000000 */
[----:B------:R-:W-:Y:S01]  /*c5e0*/  FSEL R137, R47, -INF , !P4 ;  /* 0xff8000002f897808 */ /* 0x000fe20006000000 */
[----:B------:R-:W-:Y:S01]  /*c5f0*/  HMMA.16816.F32.BF16 R92, R4, R42, R92 ;  /* 0x0000002a045c723c */ /* 0x000fe2000004185c */
[C---:B------:R-:W-:Y:S01]  /*c600*/  ISETP.GE.AND P3, PT, R33.reuse, R48, PT ;  /* 0x000000302100720c */ /* 0x040fe20003f66270 */
[----:B------:R-:W-:Y:S01]  /*c610*/  LDSM.16.M88.4 R40, [R144+0x2000] ;  /* 0x002000009028783b */ /* 0x000fe20000000200 */
[----:B------:R-:W-:-:S02]  /*c620*/  ISETP.GE.AND P4, PT, R33, R132, PT ;  /* 0x000000842100720c */ /* 0x000fc40003f86270 */
[----:B------:R-:W-:Y:S01]  /*c630*/  FSEL R136, R28, -INF , !P5 ;  /* 0xff8000001c887808 */ /* 0x000fe20006800000 */
[----:B------:R-:W1:Y:S01]  /*c640*/  LDSM.16.M88.4 R32, [R158+0x2800] ;  /* 0x002800009e20783b */ /* 0x000e620000000200 */
[----:B------:R-:W-:Y:S01]  /*c650*/  HMMA.16816.F32.BF16 R16, R8, R62, R16 ;  /* 0x0000003e0810723c */ /* 0x000fe20000041810 */
[----:B------:R-:W-:Y:S02]  /*c660*/  FSEL R131, R30, -INF , !P0 ;  /* 0xff8000001e837808 */ /* 0x000fe40004000000 */
[C---:B------:R-:W-:Y:S02]  /*c670*/  ISETP.GE.AND P5, PT, R45.reuse, R48, PT ;  /* 0x000000302d00720c */ /* 0x040fe40003fa6270 */
[----:B------:R-:W-:Y:S01]  /*c680*/  ISETP.GE.AND P0, PT, R45, R132, PT ;  /* 0x000000842d00720c */ /* 0x000fe20003f06270 */
        /* <DEDUP_REMOVED lines=8> */
[----:B------:R-:W2:Y:S01]  /*c710*/  LDSM.16.M88.4 R24, [R158+0x3000] ;  /* 0x003000009e18783b */ /* 0x000ea20000000200 */
[----:B------:R-:W-:Y:S01]  /*c720*/  FSEL R138, R29, -INF , !P1 ;  /* 0xff8000001d8a7808 */ /* 0x000fe20004800000 */
[----:B------:R-:W-:Y:S01]  /*c730*/  VIADD R13, R139, 0x30 ;  /* 0x000000308b0d7836 */ /* 0x000fe20000000000 */
[C---:B------:R-:W-:Y:S01]  /*c740*/  ISETP.GE.AND P1, PT, R37.reuse, R48, PT ;  /* 0x000000302500720c */ /* 0x040fe20003f26270 */
[C---:B------:R-:W-:Y:S01]  /*c750*/  HMMA.16816.F32.BF16 R84, R120.reuse, R114, R84 ;  /* 0x000000727854723c */ /* 0x040fe20000041854 */
[----:B------:R-:W-:Y:S01]  /*c760*/  ISETP.GE.AND P2, PT, R37, R132, PT ;  /* 0x000000842500720c */ /* 0x000fe20003f46270 */
[----:B------:R-:W-:Y:S01]  /*c770*/  VIADD R29, R139, 0x28 ;  /* 0x000000288b1d7836 */ /* 0x000fe20000000000 */
[----:B------:R-:W-:Y:S01]  /*c780*/  ISETP.GE.AND P3, PT, R31, R48, PT ;  /* 0x000000301f00720c */ /* 0x000fe20003f66270 */
[----:B------:R-:W-:Y:S01]  /*c790*/  VIADD R37, R139, 0x29 ;  /* 0x000000298b257836 */ /* 0x000fe20000000000 */
[----:B------:R-:W-:Y:S01]  /*c7a0*/  ISETP.GE.AND P4, PT, R31, R132, PT ;  /* 0x000000841f00720c */ /* 0x000fe20003f86270 */
[----:B------:R-:W-:Y:S01]  /*c7b0*/  HMMA.16816.F32.BF16 R80, R120, R108, R80 ;  /* 0x0000006c7850723c */ /* 0x000fe20000041850 */
[----:B------:R-:W-:-:S02]  /*c7c0*/  FSEL R128, R20, -INF , !P1 ;  /* 0xff80000014807808 */ /* 0x000fc40004800000 */
[C---:B------:R-:W-:Y:S02]  /*c7d0*/  ISETP.GE.AND P5, PT, R29.reuse, R48, PT ;  /* 0x000000301d00720c */ /* 0x040fe40003fa6270 */
[----:B------:R-:W-:Y:S01]  /*c7e0*/  ISETP.GE.AND P0, PT, R29, R132, PT ;  /* 0x000000841d00720c */ /* 0x000fe20003f06270 */
[C---:B------:R-:W-:Y:S01]  /*c7f0*/  HMMA.16816.F32.BF16 R76, R120.reuse, R110, R76 ;  /* 0x0000006e784c723c */ /* 0x040fe2000004184c */
[----:B------:R-:W-:Y:S01]  /*c800*/  ISETP.GE.AND P1, PT, R37, R48, PT ;  /* 0x000000302500720c */ /* 0x000fe20003f26270 */
[----:B------:R-:W3:Y:S01]  /*c810*/  LDSM.16.M88.4 R28, [R144+0x2800] ;  /* 0x00280000901c783b */ /* 0x000ee20000000200 */
[----:B------:R-:W-:Y:S02]  /*c820*/  FSEL R126, R16, -INF , !P5 ;  /* 0xff800000107e7808 */ /* 0x000fe40006800000 */
[----:B------:R-:W-:Y:S01]  /*c830*/  FSEL R125, R18, -INF , !P0 ;  /* 0xff800000127d7808 */ /* 0x000fe20004000000 */
[----:B------:R-:W-:Y:S01]  /*c840*/  HMMA.16816.F32.BF16 R72, R120, R104, R72 ;  /* 0x000000687848723c */ /* 0x000fe20000041848 */
[----:B------:R-:W-:-:S05]  /*c850*/  FSEL R124, R17, -INF , !P1 ;  /* 0xff800000117c7808 */ /* 0x000fca0004800000 */
[C---:B------:R-:W-:Y:S06]  /*c860*/  HMMA.16816.F32.BF16 R68, R120.reuse, R106, R68 ;  /* 0x0000006a7844723c */ /* 0x040fec0000041844 */
[----:B------:R-:W-:Y:S06]  /*c870*/  HMMA.16816.F32.BF16 R52, R120, R102, R52 ;  /* 0x000000667834723c */ /* 0x000fec0000041834 */
[----:B------:R-:W-:Y:S01]  /*c880*/  HMMA.16816.F32.BF16 R92, R8, R14, R92 ;  /* 0x0000000e085c723c */ /* 0x000fe2000004185c */
[----:B------:R-:W-:Y:S01]  /*c890*/  FSEL R122, R21, -INF , !P3 ;  /* 0xff800000157a7808 */ /* 0x000fe20005800000 */
[----:B------:R-:W-:Y:S01]  /*c8a0*/  VIADD R21, R139, 0x40 ;  /* 0x000000408b157836 */ /* 0x000fe20000000000 */
[----:B------:R-:W-:Y:S01]  /*c8b0*/  FSEL R121, R23, -INF , !P4 ;  /* 0xff80000017797808 */ /* 0x000fe20006000000 */
[----:B------:R-:W-:Y:S01]  /*c8c0*/  VIADD R23, R139, 0x39 ;  /* 0x000000398b177836 */ /* 0x000fe20000000000 */
[----:B------:R-:W-:Y:S01]  /*c8d0*/  FSEL R123, R22, -INF , !P2 ;  /* 0xff800000167b7808 */ /* 0x000fe20005000000 */
[C---:B------:R-:W-:Y:S01]  /*c8e0*/  HMMA.16816.F32.BF16 R88, R4.reuse, R64, R88 ;  /* 0x000000400458723c */ /* 0x040fe20000041858 */
[----:B------:R-:W-:Y:S01]  /*c8f0*/  ISETP.GE.AND P3, PT, R13, R48, PT ;  /* 0x000000300d00720c */ /* 0x000fe20003f66270 */
[----:B------:R-:W-:Y:S01]  /*c900*/  VIADD R15, R139, 0x31 ;  /* 0x000000318b0f7836 */ /* 0x000fe20000000000 */
[-C--:B------:R-:W-:Y:S01]  /*c910*/  ISETP.GE.AND P4, PT, R13, R132.reuse, PT ;  /* 0x000000840d00720c */ /* 0x080fe20003f86270 */
[----:B------:R-:W-:Y:S01]  /*c920*/  VIADD R13, R139, 0x38 ;  /* 0x000000388b0d7836 */ /* 0x000fe20000000000 */
[----:B------:R-:W-:Y:S01]  /*c930*/  ISETP.GE.AND P2, PT, R37, R132, PT ;  /* 0x000000842500720c */ /* 0x000fe20003f46270 */
[----:B------:R-:W-:Y:S01]  /*c940*/  HMMA.16816.F32.BF16 R84, R4, R66, R84 ;  /* 0x000000420454723c */ /* 0x000fe20000041854 */
[----:B------:R-:W-:-:S02]  /*c950*/  ISETP.GE.AND P5, PT, R15, R48, PT ;  /* 0x000000300f00720c */ /* 0x000fc40003fa6270 */
[----:B------:R-:W-:Y:S02]  /*c960*/  FSEL R127, R19, -INF , !P2 ;  /* 0xff800000137f7808 */ /* 0x000fe40005000000 */
[----:B------:R-:W-:Y:S01]  /*c970*/  ISETP.GE.AND P0, PT, R15, R132, PT ;  /* 0x000000840f00720c */ /* 0x000fe20003f06270 */
[C---:B-1----:R-:W-:Y:S01]  /*c980*/  HMMA.16816.F32.BF16 R80, R4.reuse, R32, R80 ;  /* 0x000000200450723c */ /* 0x042fe20000041850 */
[C---:B------:R-:W-:Y:S01]  /*c990*/  ISETP.GE.AND P1, PT, R13.reuse, R48, PT ;  /* 0x000000300d00720c */ /* 0x040fe20003f26270 */
[----:B------:R-:W-:Y:S01]  /*c9a0*/  LDSM.16.M88.4 R16, [R144+0x3000] ;  /* 0x003000009010783b */ /* 0x000fe20000000200 */
[----:B------:R-:W-:Y:S02]  /*c9b0*/  ISETP.GE.AND P2, PT, R13, R132, PT ;  /* 0x000000840d00720c */ /* 0x000fe40003f46270 */
[----:B------:R-:W-:Y:S01]  /*c9c0*/  FSEL R64, R97, -INF , !P5 ;  /* 0xff80000061407808 */ /* 0x000fe20006800000 */
[----:B------:R-:W1:Y:S01]  /*c9d0*/  LDSM.16.M88.4 R12, [R158+0x3800] ;  /* 0x003800009e0c783b */ /* 0x000e620000000200 */
[----:B------:R-:W-:Y:S01]  /*c9e0*/  HMMA.16816.F32.BF16 R76, R4, R34, R76 ;  /* 0x00000022044c723c */ /* 0x000fe2000004184c */
[----:B------:R-:W-:-:S02]  /*c9f0*/  FSEL R67, R99, -INF , !P0 ;  /* 0xff80000063437808 */ /* 0x000fc40004000000 */
[----:B------:R-:W-:Y:S02]  /*ca00*/  FSEL R62, R96, -INF , !P3 ;  /* 0xff800000603e7808 */ /* 0x000fe40005800000 */
[----:B------:R-:W-:Y:S01]  /*ca10*/  FSEL R65, R98, -INF , !P4 ;  /* 0xff80000062417808 */ /* 0x000fe20006000000 */
[C---:B--2---:R-:W-:Y:S01]  /*ca20*/  HMMA.16816.F32.BF16 R72, R4.reuse, R24, R72 ;  /* 0x000000180448723c */ /* 0x044fe20000041848 */
[C---:B------:R-:W-:Y:S02]  /*ca30*/  ISETP.GE.AND P5, PT, R21.reuse, R48, PT ;  /* 0x000000301500720c */ /* 0x040fe40003fa6270 */
[----:B------:R-:W-:Y:S01]  /*ca40*/  ISETP.GE.AND P0, PT, R21, R132, PT ;  /* 0x000000841500720c */ /* 0x000fe20003f06270 */
[----:B------:R-:W-:Y:S01]  /*ca50*/  VIADD R21, R139, 0x48 ;  /* 0x000000488b157836 */ /* 0x000fe20000000000 */
[C---:B------:R-:W-:Y:S01]  /*ca60*/  ISETP.GE.AND P3, PT, R23.reuse, R48, PT ;  /* 0x000000301700720c */ /* 0x040fe20003f66270 */
[----:B------:R-:W-:Y:S01]  /*ca70*/  HMMA.16816.F32.BF16 R68, R4, R26, R68 ;  /* 0x0000001a0444723c */ /* 0x000fe20000041844 */
[----:B------:R-:W2:Y:S01]  /*ca80*/  LDSM.16.M88.4 R24, [R144+0x3800] ;  /* 0x003800009018783b */ /* 0x000ea20000000200 */
[----:B------:R-:W-:Y:S01]  /*ca90*/  ISETP.GE.AND P4, PT, R23, R132, PT ;  /* 0x000000841700720c */ /* 0x000fe20003f86270 */
[----:B------:R-:W-:Y:S01]  /*caa0*/  VIADD R23, R139, 0x41 ;  /* 0x000000418b177836 */ /* 0x000fe20000000000 */
[----:B------:R-:W-:Y:S01]  /*cab0*/  FSEL R100, R93, -INF , !P3 ;  /* 0xff8000005d647808 */ /* 0x000fe20005800000 */
[----:B------:R-:W-:-:S04]  /*cac0*/  DEPBAR.LE SB0, 0x0 ;  /* 0x000080000000791a */ /* 0x000fc80000000000 */
[C---:B------:R-:W-:Y:S01]  /*cad0*/  HMMA.16816.F32.BF16 R88, R8.reuse, R40, R88 ;  /* 0x000000280858723c */ /* 0x040fe20000041858 */
[----:B------:R-:W-:Y:S02]  /*cae0*/  FSEL R103, R95, -INF , !P4 ;  /* 0xff8000005f677808 */ /* 0x000fe40006000000 */
[C---:B------:R-:W-:Y:S02]  /*caf0*/  ISETP.GE.AND P3, PT, R21.reuse, R48, PT ;  /* 0x000000301500720c */ /* 0x040fe40003f66270 */
[----:B------:R-:W-:Y:S01]  /*cb00*/  ISETP.GE.AND P4, PT, R21, R132, PT ;  /* 0x000000841500720c */ /* 0x000fe20003f86270 */
[----:B------:R-:W-:Y:S01]  /*cb10*/  HMMA.16816.F32.BF16 R84, R8, R42, R84 ;  /* 0x0000002a0854723c */ /* 0x000fe20000041854 */
[----:B------:R-:W-:Y:S01]  /*cb20*/  VIADD R21, R139, 0x49 ;  /* 0x000000498b157836 */ /* 0x000fe20000000000 */
[----:B------:R-:W-:Y:S02]  /*cb30*/  FSEL R104, R92, -INF , !P1 ;  /* 0xff8000005c687808 */ /* 0x000fe40004800000 */
[----:B------:R-:W-:-:S02]  /*cb40*/  ISETP.GE.AND P1, PT, R23, R48, PT ;  /* 0x000000301700720c */ /* 0x000fc40003f26270 */
[----:B---3--:R-:W-:Y:S01]  /*cb50*/  HMMA.16816.F32.BF16 R80, R8, R28, R80 ;  /* 0x0000001c0850723c */ /* 0x008fe20000041850 */
[----:B------:R-:W-:Y:S02]  /*cb60*/  FSEL R101, R94, -INF , !P2 ;  /* 0xff8000005e657808 */ /* 0x000fe40005000000 */
[----:B------:R-:W-:Y:S01]  /*cb70*/  ISETP.GE.AND P2, PT, R23, R132, PT ;  /* 0x000000841700720c */ /* 0x000fe20003f46270 */
[C---:B------:R-:W-:Y:S02]  /*cb80*/  VIADD R23, R139.reuse, 0x51 ;  /* 0x000000518b177836 */ /* 0x040fe40000000000 */
[----:B-1----:R-:W-:Y:S06]  /*cb90*/  HMMA.16816.F32.BF16 R56, R4, R12, R56 ;  /* 0x0000000c0438723c */ /* 0x002fec0000041838 */
[----:B------:R-:W-:Y:S01]  /*cba0*/  HMMA.16816.F32.BF16 R76, R8, R30, R76 ;  /* 0x0000001e084c723c */ /* 0x000fe2000004184c */
[----:B------:R-:W-:Y:S01]  /*cbb0*/  FSEL R106, R88, -INF , !P5 ;  /* 0xff800000586a7808 */ /* 0x000fe20006800000 */
[----:B------:R-:W-:Y:S01]  /*cbc0*/  VIADD R13, R139, 0x58 ;  /* 0x000000588b0d7836 */ /* 0x000fe20000000000 */
[----:B------:R-:W-:-:S02]  /*cbd0*/  FSEL R113, R90, -INF , !P0 ;  /* 0xff8000005a717808 */ /* 0x000fc40004000000 */
[C---:B------:R-:W-:Y:S01]  /*cbe0*/  ISETP.GE.AND P5, PT, R21.reuse, R48, PT ;  /* 0x000000301500720c */ /* 0x040fe20003fa6270 */
[C---:B------:R-:W-:Y:S01]  /*cbf0*/  HMMA.16816.F32.BF16 R72, R8.reuse, R16, R72 ;  /* 0x000000100848723c */ /* 0x040fe20000041848 */
[----:B------:R-:W-:Y:S01]  /*cc00*/  ISETP.GE.AND P0, PT, R21, R132, PT ;  /* 0x000000841500720c */ /* 0x000fe20003f06270 */
[----:B------:R-:W-:Y:S01]  /*cc10*/  VIADD R21, R139, 0x50 ;  /* 0x000000508b157836 */ /* 0x000fe20000000000 */
[----:B------:R-:W-:Y:S02]  /*cc20*/  FSEL R108, R89, -INF , !P1 ;  /* 0xff800000596c7808 */ /* 0x000fe40004800000 */
[----:B------:R-:W-:Y:S01]  /*cc30*/  FSEL R115, R86, -INF , !P4 ;  /* 0xff80000056737808 */ /* 0x000fe20006000000 */
[----:B------:R-:W-:Y:S01]  /*cc40*/  HMMA.16816.F32.BF16 R68, R8, R18, R68 ;  /* 0x000000120844723c */ /* 0x000fe20000041844 */
[----:B------:R-:W-:Y:S01]  /*cc50*/  ISETP.GE.AND P1, PT, R21, R48, PT ;  /* 0x000000301500720c */ /* 0x000fe20003f26270 */
[----:B------:R-:W-:Y:S01]  /*cc60*/  VIADD R17, R139, 0x59 ;  /* 0x000000598b117836 */ /* 0x000fe20000000000 */
[----:B------:R-:W-:-:S02]  /*cc70*/  ISETP.GE.AND P4, PT, R23, R132, PT ;  /* 0x000000841700720c */ /* 0x000fc40003f86270 */
[----:B------:R-:W-:Y:S01]  /*cc80*/  FSEL R116, R80, -INF , !P1 ;  /* 0xff80000050747808 */ /* 0x000fe20004800000 */
[----:B------:R-:W-:Y:S01]  /*cc90*/  HMMA.16816.F32.BF16 R52, R4, R14, R52 ;  /* 0x0000000e0434723c */ /* 0x000fe20000041834 */
[----:B------:R-:W-:Y:S02]  /*cca0*/  ISETP.GE.AND P1, PT, R13, R132, PT ;  /* 0x000000840d00720c */ /* 0x000fe40003f26270 */
[----:B------:R-:W-:Y:S02]  /*ccb0*/  FSEL R109, R83, -INF , !P4 ;  /* 0xff800000536d7808 */ /* 0x000fe40006000000 */
[----:B------:R-:W-:Y:S01]  /*ccc0*/  FSEL R120, R84, -INF , !P3 ;  /* 0xff80000054787808 */ /* 0x000fe20005800000 */
[----:B--2---:R-:W-:Y:S01]  /*ccd0*/  HMMA.16816.F32.BF16 R56, R8, R24, R56 ;  /* 0x000000180838723c */ /* 0x004fe20000041838 */
[C---:B------:R-:W-:Y:S01]  /*cce0*/  VIADD R5, R139.reuse, 0x60 ;  /* 0x000000608b057836 */ /* 0x040fe20000000000 */
[----:B------:R-:W-:Y:S01]  /*ccf0*/  FSEL R107, R78, -INF , !P1 ;  /* 0xff8000004e6b7808 */ /* 0x000fe20004800000 */
[----:B------:R-:W-:Y:S01]  /*cd00*/  VIADD R7, R139, 0x61 ;  /* 0x000000618b077836 */ /* 0x000fe20000000000 */
[----:B------:R-:W-:-:S02]  /*cd10*/  ISETP.GE.AND P3, PT, R23, R48, PT ;  /* 0x000000301700720c */ /* 0x000fc40003f66270 */
[C---:B------:R-:W-:Y:S02]  /*cd20*/  ISETP.GE.AND P4, PT, R5.reuse, R48, PT ;  /* 0x000000300500720c */ /* 0x040fe40003f86270 */
[----:B------:R-:W-:Y:S01]  /*cd30*/  ISETP.GE.AND P6, PT, R5, R132, PT ;  /* 0x000000840500720c */ /* 0x000fe20003fc6270 */
[----:B------:R-:W-:Y:S01]  /*cd40*/  VIADD R5, R139, 0x68 ;  /* 0x000000688b057836 */ /* 0x000fe20000000000 */
[-C--:B------:R-:W-:Y:S02]  /*cd50*/  ISETP.GE.AND P1, PT, R7, R48.reuse, PT ;  /* 0x000000300700720c */ /* 0x080fe40003f26270 */
[----:B------:R-:W-:Y:S02]  /*cd60*/  FSEL R114, R81, -INF , !P3 ;  /* 0xff80000051727808 */ /* 0x000fe40005800000 */
[----:B------:R-:W-:Y:S02]  /*cd70*/  P2R R4, PR, RZ, 0x2 ;  /* 0x00000002ff047803 */ /* 0x000fe40000000000 */
[----:B------:R-:W-:-:S02]  /*cd80*/  ISETP.GE.AND P3, PT, R5, R48, PT ;  /* 0x000000300500720c */ /* 0x000fc40003f66270 */
[----:B------:R-:W-:Y:S01]  /*cd90*/  ISETP.GE.AND P1, PT, R5, R132, PT ;  /* 0x000000840500720c */ /* 0x000fe20003f26270 */
[----:B------:R-:W-:Y:S01]  /*cda0*/  VIADD R5, R139, 0x70 ;  /* 0x000000708b057836 */ /* 0x000fe20000000000 */
[----:B------:R-:W-:Y:S01]  /*cdb0*/  FSEL R110, R85, -INF , !P5 ;  /* 0xff800000556e7808 */ /* 0x000fe20006800000 */
[----:B------:R-:W-:Y:S01]  /*cdc0*/  HMMA.16816.F32.BF16 R24, R8, R26, R52 ;  /* 0x0000001a0818723c */ /* 0x000fe20000041834 */
[----:B------:R-:W-:Y:S01]  /*cdd0*/  BAR.SYNC.DEFER_BLOCKING 0x0 ;  /* 0x0000000000007b1d */ /* 0x000fe20000010000 */
[----:B------:R-:W-:Y:S02]  /*cde0*/  ISETP.GE.AND P5, PT, R13, R48, PT ;  /* 0x000000300d00720c */ /* 0x000fe40003fa6270 */
[----:B------:R-:W-:Y:S02]  /*cdf0*/  FSEL R63, R74, -INF , !P6 ;  /* 0xff8000004a3f7808 */ /* 0x000fe40007000000 */
[----:B------:R-:W-:Y:S02]  /*ce00*/  FSEL R22, R68, -INF , !P3 ;  /* 0xff80000044167808 */ /* 0x000fe40005800000 */
[----:B------:R-:W-:-:S02]  /*ce10*/  FSEL R117, R91, -INF , !P2 ;  /* 0xff8000005b757808 */ /* 0x000fc40005000000 */
[----:B------:R-:W-:Y:S02]  /*ce20*/  FSEL R119, R87, -INF , !P0 ;  /* 0xff80000057777808 */ /* 0x000fe40004000000 */
[----:B------:R-:W-:Y:S02]  /*ce30*/  FSEL R118, R76, -INF , !P5 ;  /* 0xff8000004c767808 */ /* 0x000fe40006800000 */
[C---:B------:R-:W-:Y:S02]  /*ce40*/  ISETP.GE.AND P6, PT, R5.reuse, R48, PT ;  /* 0x000000300500720c */ /* 0x040fe40003fc6270 */
[-C--:B------:R-:W-:Y:S01]  /*ce50*/  ISETP.GE.AND P3, PT, R5, R132.reuse, PT ;  /* 0x000000840500720c */ /* 0x080fe20003f66270 */
[----:B------:R-:W-:Y:S01]  /*ce60*/  VIADD R5, R139, 0x71 ;  /* 0x000000718b057836 */ /* 0x000fe20000000000 */
[-C--:B------:R-:W-:Y:S02]  /*ce70*/  ISETP.GE.AND P2, PT, R21, R132.reuse, PT ;  /* 0x000000841500720c */ /* 0x080fe40003f46270 */
[----:B------:R-:W-:-:S02]  /*ce80*/  ISETP.GE.AND P0, PT, R17, R132, PT ;  /* 0x000000841100720c */ /* 0x000fc40003f06270 */
[----:B------:R-:W-:Y:S01]  /*ce90*/  ISETP.GE.AND P5, PT, R7, R132, PT ;  /* 0x000000840700720c */ /* 0x000fe20003fa6270 */
[----:B------:R-:W-:Y:S01]  /*cea0*/  VIADD R7, R139, 0x69 ;  /* 0x000000698b077836 */ /* 0x000fe20000000000 */
[----:B------:R-:W-:Y:S02]  /*ceb0*/  FSEL R111, R82, -INF , !P2 ;  /* 0xff800000526f7808 */ /* 0x000fe40005000000 */
[----:B------:R-:W-:Y:S02]  /*cec0*/  FSEL R105, R79, -INF , !P0 ;  /* 0xff8000004f697808 */ /* 0x000fe40004000000 */
[----:B------:R-:W-:Y:S02]  /*ced0*/  FSEL R23, R75, -INF , !P5 ;  /* 0xff8000004b177808 */ /* 0x000fe40006800000 */
[----:B------:R-:W-:Y:S02]  /*cee0*/  ISETP.GE.AND P2, PT, R17, R48, PT ;  /* 0x000000301100720c */ /* 0x000fe40003f46270 */
[----:B------:R-:W-:-:S02]  /*cef0*/  ISETP.NE.AND P0, PT, R4, RZ, PT ;  /* 0x000000ff0400720c */ /* 0x000fc40003f05270 */
[-C--:B------:R-:W-:Y:S02]  /*cf00*/  ISETP.GE.AND P5, PT, R5, R48.reuse, PT ;  /* 0x000000300500720c */ /* 0x080fe40003fa6270 */
[----:B------:R-:W-:Y:S02]  /*cf10*/  FSEL R43, R58, -INF , !P3 ;  /* 0xff8000003a2b7808 */ /* 0x000fe40005800000 */
[----:B------:R-:W-:Y:S02]  /*cf20*/  FSEL R112, R77, -INF , !P2 ;  /* 0xff8000004d707808 */ /* 0x000fe40005000000 */
[----:B------:R-:W-:Y:S02]  /*cf30*/  FSEL R66, R73, -INF , !P0 ;  /* 0xff80000049427808 */ /* 0x000fe40004000000 */
[----:B------:R-:W-:Y:S02]  /*cf40*/  FSEL R58, R57, -INF , !P5 ;  /* 0xff800000393a7808 */ /* 0x000fe40006800000 */
[----:B------:R-:W-:-:S02]  /*cf50*/  ISETP.GE.AND P2, PT, R7, R48, PT ;  /* 0x000000300700720c */ /* 0x000fc40003f46270 */
[-C--:B------:R-:W-:Y:S01]  /*cf60*/  ISETP.GE.AND P0, PT, R7, R132.reuse, PT ;  /* 0x000000840700720c */ /* 0x080fe20003f06270 */
[----:B------:R-:W-:Y:S01]  /*cf70*/  VIADD R7, R139, 0x78 ;  /* 0x000000788b077836 */ /* 0x000fe20000000000 */
[----:B------:R-:W-:Y:S02]  /*cf80*/  ISETP.GE.AND P5, PT, R50, 0x2, PT ;  /* 0x000000023200780c */ /* 0x000fe40003fa6270 */
[----:B------:R-:W-:Y:S02]  /*cf90*/  FSEL R61, R70, -INF , !P1 ;  /* 0xff800000463d7808 */ /* 0x000fe40004800000 */
[----:B------:R-:W-:Y:S02]  /*cfa0*/  ISETP.GE.AND P1, PT, R5, R132, PT ;  /* 0x000000840500720c */ /* 0x000fe40003f26270 */
[----:B------:R-:W-:Y:S02]  /*cfb0*/  FSEL R20, R69, -INF , !P2 ;  /* 0xff80000045147808 */ /* 0x000fe40005000000 */
[----:B------:R-:W-:-:S02]  /*cfc0*/  FSEL R21, R71, -INF , !P0 ;  /* 0xff80000047157808 */ /* 0x000fc40004000000 */
[----:B------:R-:W-:Y:S02]  /*cfd0*/  FSEL R102, R72, -INF , !P4 ;  /* 0xff80000048667808 */ /* 0x000fe40006000000 */
[C---:B------:R-:W-:Y:S02]  /*cfe0*/  ISETP.GE.AND P0, PT, R139.reuse, R48, PT ;  /* 0x000000308b00720c */ /* 0x040fe40003f06270 */
[C---:B------:R-:W-:Y:S01]  /*cff0*/  ISETP.GE.AND P2, PT, R139.reuse, R132, PT ;  /* 0x000000848b00720c */ /* 0x040fe20003f46270 */
[----:B------:R-:W-:Y:S01]  /*d000*/  VIADD R139, R139, 0x79 ;  /* 0x000000798b8b7836 */ /* 0x000fe20000000000 */
[----:B------:R-:W-:Y:S02]  /*d010*/  ISETP.NE.AND P4, PT, R140, RZ, PT ;  /* 0x000000ff8c00720c */ /* 0x000fe40003f85270 */
[----:B------:R-:W-:Y:S02]  /*d020*/  P2R R4, PR, RZ, 0x2 ;  /* 0x00000002ff047803 */ /* 0x000fe40000000000 */
[----:B------:R-:W-:-:S02]  /*d030*/  FSEL R5, R39, -INF , !P4 ;  /* 0xff80000027057808 */ /* 0x000fc40006000000 */
[----:B------:R-:W-:Y:S02]  /*d040*/  FSEL R60, R56, -INF , !P6 ;  /* 0xff800000383c7808 */ /* 0x000fe40007000000 */
[----:B------:R-:W-:Y:S02]  /*d050*/  FSEL R36, R36, -INF , !P0 ;  /* 0xff80000024247808 */ /* 0x000fe40004000000 */
[C---:B------:R-:W-:Y:S02]  /*d060*/  ISETP.GE.AND P4, PT, R7.reuse, R48, PT ;  /* 0x000000300700720c */ /* 0x040fe40003f86270 */
[----:B------:R-:W-:Y:S02]  /*d070*/  ISETP.GE.AND P1, PT, R7, R132, PT ;  /* 0x000000840700720c */ /* 0x000fe40003f26270 */
[----:B------:R-:W-:Y:S02]  /*d080*/  ISETP.NE.AND P6, PT, R4, RZ, PT ;  /* 0x000000ff0400720c */ /* 0x000fe40003fc5270 */
[----:B------:R-:W-:-:S02]  /*d090*/  ISETP.GE.AND P3, PT, R139, R48, PT ;  /* 0x000000308b00720c */ /* 0x000fc40003f66270 */
[----:B------:R-:W-:Y:S02]  /*d0a0*/  ISETP.GE.AND P0, PT, R139, R132, PT ;  /* 0x000000848b00720c */ /* 0x000fe40003f06270 */
[----:B------:R-:W-:Y:S02]  /*d0b0*/  FSEL R7, R38, -INF , !P2 ;  /* 0xff80000026077808 */ /* 0x000fe40005000000 */
[----:B------:R-:W-:Y:S02]  /*d0c0*/  FSEL R37, R59, -INF , !P6 ;  /* 0xff8000003b257808 */ /* 0x000fe40007000000 */
[----:B------:R-:W-:Y:S02]  /*d0d0*/  FSEL R54, R24, -INF , !P4 ;  /* 0xff80000018367808 */ /* 0x000fe40006000000 */
[----:B------:R-:W-:Y:S02]  /*d0e0*/  FSEL R33, R26, -INF , !P1 ;  /* 0xff8000001a217808 */ /* 0x000fe40004800000 */
[----:B------:R-:W-:-:S02]  /*d0f0*/  FSEL R52, R25, -INF , !P3 ;  /* 0xff80000019347808 */ /* 0x000fc40005800000 */
[----:B------:R-:W-:Y:S01]  /*d100*/  FSEL R27, R27, -INF , !P0 ;  /* 0xff8000001b1b7808 */ /* 0x000fe20004000000 */
[----:B------:R-:W-:Y:S06]  /*d110*/  @!P5 BRA `(.L_x_6736) ;  /* 0x000000040088d947 */ /* 0x000fec0003800000 */
[----:B------:R-:W-:-:S13]  /*d120*/  ISETP.NE.AND P6, PT, R170, RZ, PT ;  /* 0x000000ffaa00720c */ /* 0x000fda0003fc5270 */
[----:B------:R-:W-:Y:S05]  /*d130*/  @!P6 BRA `(.L_x_6737) ;  /* 0x0000000000f0e947 */ /* 0x000fea0003800000 */
[----:B------:R-:W1:Y:S01]  /*d140*/  LDC R9, c[0x0][0x380] ;  /* 0x0000e000ff097b82 */ /* 0x000e620000000800 */
[C---:B------:R-:W-:Y:S01]  /*d150*/  VIADD R12, R2.reuse, 0xffffff80 ;  /* 0xffffff80020c7836 */ /* 0x040fe20000000000 */
[----:B------:R-:W-:Y:S01]  /*d160*/  IABS R8, R2 ;  /* 0x0000000200087213 */ /* 0x000fe20000000000 */
[----:B------:R-:W-:Y:S01]  /*d170*/  ULDC.64 UR10, c[0x0][0x248] ;  /* 0x00009200000a7ab9 */ /* 0x000fe20000000a00 */
[----:B------:R-:W-:Y:S02]  /*d180*/  ULDC.64 UR8, c[0x0][0x230] ;  /* 0x00008c0000087ab9 */ /* 0x000fe40000000a00 */
[----:B------:R-:W-:Y:S02]  /*d190*/  IABS R6, R12 ;  /* 0x0000000c00067213 */ /* 0x000fe40000000000 */
[-C--:B-1----:R-:W-:Y:S02]  /*d1a0*/  IABS R4, R9.reuse ;  /* 0x0000000900047213 */ /* 0x082fe40000000000 */
[----:B------:R-:W-:-:S02]  /*d1b0*/  LOP3.LUT R2, R2, R9, RZ, 0x3c, !PT ;  /* 0x0000000902027212 */ /* 0x000fc400078e3cff */
[----:B------:R-:W1:Y:S01]  /*d1c0*/  I2F.RP R10, R4 ;  /* 0x00000004000a7306 */ /* 0x000e620000209400 */
[-C--:B------:R-:W-:Y:S02]  /*d1d0*/  LOP3.LUT R12, R12, R9.reuse, RZ, 0x3c, !PT ;  /* 0x000000090c0c7212 */ /* 0x080fe400078e3cff */
[----:B------:R-:W-:Y:S02]  /*d1e0*/  ISETP.GE.AND P4, PT, R2, RZ, PT ;  /* 0x000000ff0200720c */ /* 0x000fe40003f86270 */
[----:B------:R-:W-:-:S03]  /*d1f0*/  LOP3.LUT R2, RZ, R9, RZ, 0x33, !PT ;  /* 0x00000009ff027212 */ /* 0x000fc600078e33ff */
        /* <DEDUP_REMOVED lines=48> */
.L_x_6737:
[----:B------:R-:W-:Y:S02]  /*d500*/  ULDC UR10, c[0x0][0x248] ;  /* 0x00009200000a7ab9 */ /* 0x000fe40000000800 */
[----:B------:R-:W-:-:S06]  /*d510*/  USHF.L.U32 UR5, UR10, 0x7, URZ ;  /* 0x000000070a057899 */ /* 0x000fcc000800063f */
[----:B------:R-:W-:-:S04]  /*d520*/  IADD3 R4, RZ, -UR5, RZ ;  /* 0x80000005ff047c10 */ /* 0x000fc8000fffe0ff */
[----:B------:R-:W-:-:S07]  /*d530*/  SHF.R.S32.HI R2, RZ, 0x1f, R4 ;  /* 0x0000001fff027819 */ /* 0x000fce0000011404 */
.L_x_6738:
[----:B------:R-:W-:Y:S01]  /*d540*/  USHF.L.U32 UR8, UR10, 0x5, URZ ;  /* 0x000000050a087899 */ /* 0x000fe2000800063f */
[C---:B------:R-:W-:Y:S01]  /*d550*/  LEA R164, P0, R4.reuse, R164, 0x1 ;  /* 0x000000a404a47211 */ /* 0x040fe200078008ff */
[----:B------:R-:W-:Y:S02]  /*d560*/  ULDC UR5, c[0x0][0x24c] ;  /* 0x0000930000057ab9 */ /* 0x000fe40000000800 */
[----:B------:R-:W-:Y:S01]  /*d570*/  USHF.L.U64.HI UR5, UR10, 0x5, UR5 ;  /* 0x000000050a057899 */ /* 0x000fe20008010205 */
[----:B------:R-:W-:Y:S02]  /*d580*/  LEA.HI.X R163, R4, R163, R2, 0x1, P0 ;  /* 0x000000a304a37211 */ /* 0x000fe400000f0c02 */
        /* <DEDUP_REMOVED lines=27> */
.L_x_6736:
[----:B-1----:R-:W-:Y:S01]  /*d740*/  FMNMX.FTZ R9, R36, R130, !PT ;  /* 0x0000008224097209 */ /* 0x002fe20007810000 */
        /* <DEDUP_REMOVED lines=156> */
[----:B------:R-:W-:Y:S01]  /*e110*/  FADD.FTZ R46, R53, R46 ;  /* 0x0000002e352e7221 */ /* 0x000fe20000010000 */
[----:B------:R-:W-:Y:S01]  /*e120*/  LDSM.16.MT88.4 R20, [R154+0x9000] ;  /* 0x009000009a14783b */ /* 0x000fe20000004200 */
[--C-:B------:R-:W-:Y:S01]  /*e130*/  FFMA.FTZ R60, R60, UR10, -R55.reuse ;  /* 0x0000000a3c3c7c23 */ /* 0x100fe20008010837 */
[----:B------:R-:W-:Y:S01]  /*e140*/  FADD.FTZ R45, R45, R44 ;  /* 0x0000002c2d2d7221 */ /* 0x000fe20000010000 */
[----:B------:R-:W2:Y:S01]  /*e150*/  MUFU.EX2 R34, R34 ;  /* 0x0000002200227308 */ /* 0x000ea20000000800 */
[----:B---3--:R-:W-:Y:S01]  /*e160*/  F2FP.BF16.F32.PACK_AB R79, R42, R41 ;  /* 0x000000292a4f723e */ /* 0x008fe200000010ff */
[----:B------:R-:W-:Y:S01]  /*e170*/  FFMA.FTZ R121, R58, UR10, -R55 ;  /* 0x0000000a3a797c23 */ /* 0x000fe20008010837 */
[----:B------:R-:W-:Y:S01]  /*e180*/  FADD.FTZ R40, R40, R45 ;  /* 0x0000002d28287221 */ /* 0x000fe20000010000 */
[--C-:B------:R-:W-:Y:S01]  /*e190*/  FFMA.FTZ R181, R52, UR10, -R55.reuse ;  /* 0x0000000a34b57c23 */ /* 0x100fe20008010837 */
[--C-:B------:R-:W-:Y:S01]  /*e1a0*/  FFMA.FTZ R180, R27, UR10, -R30.reuse ;  /* 0x0000000a1bb47c23 */ /* 0x100fe2000801081e */
[----:B------:R-:W-:Y:S01]  /*e1b0*/  FFMA.FTZ R54, R54, UR10, -R55 ;  /* 0x0000000a36367c23 */ /* 0x000fe20008010837 */
[----:B------:R-:W-:Y:S01]  /*e1c0*/  FFMA.FTZ R43, R43, UR10, -R30 ;  /* 0x0000000a2b2b7c23 */ /* 0x000fe2000801081e */
        /* <DEDUP_REMOVED lines=16> */
[----:B---3--:R-:W-:-:S03]  /*e2d0*/  F2FP.BF16.F32.PACK_AB R5, R35, R38 ;  /* 0x000000262305723e */ /* 0x008fc600000010ff */
[----:B------:R-:W-:Y:S01]  /*e2e0*/  FADD.FTZ R39, R34, R39 ;  /* 0x0000002722277221 */ /* 0x000fe20000010000 */
[----:B------:R-:W-:Y:S01]  /*e2f0*/  F2FP.BF16.F32.PACK_AB R6, R31, R32 ;  /* 0x000000201f06723e */ /* 0x000fe200000010ff */
[----:B------:R-:W-:Y:S02]  /*e300*/  MUFU.EX2 R28, R28 ;  /* 0x0000001c001c7308 */ /* 0x000fe40000000800 */
[----:B------:R-:W-:-:S04]  /*e310*/  FADD.FTZ R32, R32, R39 ;  /* 0x0000002720207221 */ /* 0x000fc80000010000 */
[----:B------:R-:W-:Y:S01]  /*e320*/  FADD.FTZ R31, R31, R32 ;  /* 0x000000201f1f7221 */ /* 0x000fe20000010000 */
[----:B-1----:R-:W-:Y:S01]  /*e330*/  F2FP.BF16.F32.PACK_AB R7, R26, R29 ;  /* 0x0000001d1a07723e */ /* 0x002fe200000010ff */
[----:B------:R-:W1:Y:S06]  /*e340*/  MUFU.EX2 R25, R25 ;  /* 0x0000001900197308 */ /* 0x000e6c0000000800 */
[C---:B------:R-:W-:Y:S02]  /*e350*/  HMMA.16816.F32.BF16 R96, R4.reuse, R16, R96 ;  /* 0x000000100460723c */ /* 0x040fe40000041860 */
        /* <DEDUP_REMOVED lines=53> */
[----:B------:R-:W-:-:S03]  /*e6b0*/  F2FP.BF16.F32.PACK_AB R7, R67, R104 ;  /* 0x000000684307723e */ /* 0x000fc600000010ff */
[----:B------:R-:W-:Y:S02]  /*e6c0*/  FADD.FTZ R64, R64, R57 ;  /* 0x0000003940407221 */ /* 0x000fe40000010000 */
[----:B------:R-:W-:Y:S02]  /*e6d0*/  MUFU.EX2 R103, R103 ;  /* 0x0000006700677308 */ /* 0x000fe40000000800 */
[----:B----4-:R-:W-:Y:S01]  /*e6e0*/  HMMA.16816.F32.BF16 R96, R4, R8, R96 ;  /* 0x000000080460723c */ /* 0x010fe20000041860 */
[----:B------:R-:W-:-:S05]  /*e6f0*/  FADD.FTZ R59, R59, R64 ;  /* 0x000000403b3b7221 */ /* 0x000fca0000010000 */
        /* <DEDUP_REMOVED lines=18> */
[----:B------:R-:W-:Y:S01]  /*e820*/  F2FP.BF16.F32.PACK_AB R4, R101, R106 ;  /* 0x0000006a6504723e */ /* 0x000fe200000010ff */
[----:B------:R-:W-:Y:S01]  /*e830*/  FADD.FTZ R106, R106, R59 ;  /* 0x0000003b6a6a7221 */ /* 0x000fe20000010000 */
[----:B--2---:R-:W-:-:S02]  /*e840*/  F2FP.BF16.F32.PACK_AB R5, R113, R110 ;  /* 0x0000006e7105723e */ /* 0x004fc400000010ff */
[----:B------:R-:W-:-:S03]  /*e850*/  F2FP.BF16.F32.PACK_AB R6, R103, R108 ;  /* 0x0000006c6706723e */ /* 0x000fc600000010ff */
[----:B------:R-:W-:Y:S01]  /*e860*/  MUFU.EX2 R119, R119 ;  /* 0x0000007700777308 */ /* 0x000fe20000000800 */
[----:B-----5:R-:W-:Y:S01]  /*e870*/  F2FP.BF16.F32.PACK_AB R7, R120, R115 ;  /* 0x000000737807723e */ /* 0x020fe200000010ff */
[----:B------:R-:W-:-:S04]  /*e880*/  FADD.FTZ R101, R101, R106 ;  /* 0x0000006a65657221 */ /* 0x000fc80000010000 */
[----:B------:R-:W-:Y:S02]  /*e890*/  FADD.FTZ R108, R108, R101 ;  /* 0x000000656c6c7221 */ /* 0x000fe40000010000 */
[----:B----4-:R-:W-:Y:S01]  /*e8a0*/  HMMA.16816.F32.BF16 R96, R4, R16, R96 ;  /* 0x000000100460723c */ /* 0x010fe20000041860 */
[----:B------:R-:W-:Y:S01]  /*e8b0*/  MUFU.EX2 R111, R111 ;  /* 0x0000006f006f7308 */ /* 0x000fe20000000800 */
[----:B------:R-:W-:-:S04]  /*e8c0*/  FADD.FTZ R108, R103, R108 ;  /* 0x0000006c676c7221 */ /* 0x000fc80000010000 */
        /* <DEDUP_REMOVED lines=16> */
[----:B------:R-:W2:Y:S06]  /*e9d0*/  LDSM.16.MT88.4 R16, [R153+0x8800] ;  /* 0x008800009910783b */ /* 0x000eac0000004200 */
[----:B------:R-:W-:Y:S01]  /*e9e0*/  MUFU.EX2 R66, R66 ;  /* 0x0000004200427308 */ /* 0x000fe20000000800 */
[----:B------:R-:W-:Y:S01]  /*e9f0*/  F2FP.BF16.F32.PACK_AB R4, R114, R117 ;  /* 0x000000757204723e */ /* 0x000fe200000010ff */
[----:B------:R-:W-:Y:S01]  /*ea00*/  FADD.FTZ R117, R117, R108 ;  /* 0x0000006c75757221 */ /* 0x000fe20000010000 */
[----:B----4-:R-:W-:-:S02]  /*ea10*/  F2FP.BF16.F32.PACK_AB R5, R112, R111 ;  /* 0x0000006f7005723e */ /* 0x010fc400000010ff */
[----:B------:R-:W-:-:S03]  /*ea20*/  F2FP.BF16.F32.PACK_AB R6, R119, R116 ;  /* 0x000000747706723e */ /* 0x000fc600000010ff */
[----:B------:R-:W-:Y:S01]  /*ea30*/  MUFU.EX2 R63, R63 ;  /* 0x0000003f003f7308 */ /* 0x000fe20000000800 */
[----:B-1----:R-:W-:Y:S01]  /*ea40*/  F2FP.BF16.F32.PACK_AB R7, R118, R107 ;  /* 0x0000006b7607723e */ /* 0x002fe200000010ff */
[----:B------:R-:W-:-:S04]  /*ea50*/  FADD.FTZ R117, R114, R117 ;  /* 0x0000007572757221 */ /* 0x000fc80000010000 */
[----:B------:R-:W-:Y:S02]  /*ea60*/  FADD.FTZ R116, R116, R117 ;  /* 0x0000007574747221 */ /* 0x000fe40000010000 */
[----:B---3--:R-:W-:Y:S01]  /*ea70*/  HMMA.16816.F32.BF16 R96, R4, R12, R96 ;  /* 0x0000000c0460723c */ /* 0x008fe20000041860 */
[----:B------:R-:W1:Y:S01]  /*ea80*/  MUFU.EX2 R122, R122 ;  /* 0x0000007a007a7308 */ /* 0x000e620000000800 */
[----:B------:R-:W-:-:S04]  /*ea90*/  FADD.FTZ R119, R119, R116 ;  /* 0x0000007477777221 */ /* 0x000fc80000010000 */
[C---:B------:R-:W-:Y:S01]  /*eaa0*/  HMMA.16816.F32.BF16 R92, R4.reuse, R14, R92 ;  /* 0x0000000e045c723c */ /* 0x040fe2000004185c */
[----:B------:R-:W3:Y:S02]  /*eab0*/  LDSM.16.MT88.4 R12, [R152+0x8800] ;  /* 0x00880000980c783b */ /* 0x000ee40000004200 */
[----:B------:R-:W-:Y:S03]  /*eac0*/  MUFU.EX2 R61, R61 ;  /* 0x0000003d003d7308 */ /* 0x000fe60000000800 */
[C---:B-----5:R-:W-:Y:S05]  /*ead0*/  HMMA.16816.F32.BF16 R88, R4.reuse, R8, R88 ;  /* 0x000000080458723c */ /* 0x060fea0000041858 */
[----:B------:R-:W4:Y:S01]  /*eae0*/  MUFU.EX2 R124, R124 ;  /* 0x0000007c007c7308 */ /* 0x000f220000000800 */
[C---:B------:R-:W-:Y:S01]  /*eaf0*/  HMMA.16816.F32.BF16 R84, R4.reuse, R10, R84 ;  /* 0x0000000a0454723c */ /* 0x040fe20000041854 */
[----:B------:R-:W5:Y:S05]  /*eb00*/  LDSM.16.MT88.4 R8, [R156+0x9000] ;  /* 0x009000009c08783b */ /* 0x000f6a0000004200 */
        /* <DEDUP_REMOVED lines=11> */
[----:B------:R-:W-:Y:S01]  /*ebc0*/  F2FP.BF16.F32.PACK_AB R4, R105, R102 ;  /* 0x000000666904723e */ /* 0x000fe200000010ff */
[----:B------:R-:W-:Y:S01]  /*ebd0*/  FADD.FTZ R102, R102, R119 ;  /* 0x0000007766667221 */ /* 0x000fe20000010000 */
[----:B-1----:R-:W-:-:S02]  /*ebe0*/  F2FP.BF16.F32.PACK_AB R5, R122, R63 ;  /* 0x0000003f7a05723e */ /* 0x002fc400000010ff */
[----:B------:R-:W-:Y:S01]  /*ebf0*/  F2FP.BF16.F32.PACK_AB R6, R66, R109 ;  /* 0x0000006d4206723e */ /* 0x000fe200000010ff */
[----:B------:R-:W-:Y:S01]  /*ec00*/  FADD.FTZ R102, R105, R102 ;  /* 0x0000006669667221 */ /* 0x000fe20000010000 */
[----:B----4-:R-:W-:-:S03]  /*ec10*/  F2FP.BF16.F32.PACK_AB R7, R124, R61 ;  /* 0x0000003d7c07723e */ /* 0x010fc600000010ff */
[----:B------:R-:W-:-:S04]  /*ec20*/  FADD.FTZ R109, R109, R102 ;  /* 0x000000666d6d7221 */ /* 0x000fc80000010000 */
[----:B-----5:R-:W-:Y:S01]  /*ec30*/  HMMA.16816.F32.BF16 R96, R4, R8, R96 ;  /* 0x000000080460723c */ /* 0x020fe20000041860 */
[----:B------:R-:W-:-:S05]  /*ec40*/  FADD.FTZ R109, R66, R109 ;  /* 0x0000006d426d7221 */ /* 0x000fca0000010000 */
[C---:B------:R-:W-:Y:S01]  /*ec50*/  HMMA.16816.F32.BF16 R92, R4.reuse, R10, R92 ;  /* 0x0000000a045c723c */ /* 0x040fe2000004185c */
[----:B------:R-:W-:Y:S02]  /*ec60*/  FADD.FTZ R9, R41, R46 ;  /* 0x0000002e29097221 */ /* 0x000fe40000010000 */
[----:B------:R-:W-:Y:S02]  /*ec70*/  MUFU.EX2 R41, R43 ;  /* 0x0000002b00297308 */ /* 0x000fe40000000800 */
[----:B------:R-:W-:Y:S01]  /*ec80*/  FADD.FTZ R9, R42, R9 ;  /* 0x000000092a097221 */ /* 0x000fe20000010000 */
[C---:B------:R-:W-:Y:S03]  /*ec90*/  HMMA.16816.F32.BF16 R88, R4.reuse, R20, R88 ;  /* 0x000000140458723c */ /* 0x040fe60000041858 */
[----:B------:R-:W-:Y:S02]  /*eca0*/  FADD.FTZ R38, R38, R9 ;  /* 0x0000000926267221 */ /* 0x000fe40000010000 */
[----:B------:R-:W1:Y:S01]  /*ecb0*/  LDSM.16.MT88.4 R8, [R156+0x9800] ;  /* 0x009800009c08783b */ /* 0x000e620000004200 */
[----:B------:R-:W-:Y:S01]  /*ecc0*/  HMMA.16816.F32.BF16 R84, R4, R22, R84 ;  /* 0x000000160454723c */ /* 0x000fe20000041854 */
[----:B------:R-:W-:Y:S01]  /*ecd0*/  FADD.FTZ R38, R35, R38 ;  /* 0x0000002623267221 */ /* 0x000fe20000010000 */
[--C-:B------:R-:W-:Y:S01]  /*ece0*/  FFMA.FTZ R20, R37, UR10, -R30.reuse ;  /* 0x0000000a25147c23 */ /* 0x100fe2000801081e */
[----:B------:R-:W-:-:S02]  /*ecf0*/  FFMA.FTZ R21, R33, UR10, -R30 ;  /* 0x0000000a21157c23 */ /* 0x000fc4000801081e */
[----:B------:R-:W-:Y:S01]  /*ed00*/  FADD.FTZ R29, R29, R38 ;  /* 0x000000261d1d7221 */ /* 0x000fe20000010000 */
[----:B--2---:R-:W-:Y:S02]  /*ed10*/  HMMA.16816.F32.BF16 R80, R4, R16, R80 ;  /* 0x000000100450723c */ /* 0x004fe40000041850 */
[----:B------:R-:W2:Y:S01]  /*ed20*/  MUFU.EX2 R20, R20 ;  /* 0x0000001400147308 */ /* 0x000ea20000000800 */
[----:B------:R-:W-:-:S03]  /*ed30*/  FADD.FTZ R29, R26, R29 ;  /* 0x0000001d1a1d7221 */ /* 0x000fc60000010000 */
[C---:B------:R-:W-:Y:S01]  /*ed40*/  HMMA.16816.F32.BF16 R68, R4.reuse, R18, R68 ;  /* 0x000000120444723c */ /* 0x040fe20000041844 */
[----:B------:R-:W-:Y:S01]  /*ed50*/  FADD.FTZ R36, R36, R29 ;  /* 0x0000001d24247221 */ /* 0x000fe20000010000 */
[----:B------:R-:W4:Y:S02]  /*ed60*/  LDSM.16.MT88.4 R16, [R154+0x9800] ;  /* 0x009800009a10783b */ /* 0x000f240000004200 */
[----:B------:R-:W5:Y:S01]  /*ed70*/  MUFU.EX2 R21, R21 ;  /* 0x0000001500157308 */ /* 0x000f620000000800 */
[----:B------:R-:W-:Y:S01]  /*ed80*/  FADD.FTZ R51, R51, R36 ;  /* 0x0000002433337221 */ /* 0x000fe20000010000 */
[----:B---3--:R-:W-:Y:S03]  /*ed90*/  HMMA.16816.F32.BF16 R72, R4, R12, R72 ;  /* 0x0000000c0448723c */ /* 0x008fe60000041848 */
[----:B------:R-:W-:-:S03]  /*eda0*/  FADD.FTZ R56, R56, R51 ;  /* 0x0000003338387221 */ /* 0x000fc60000010000 */
[----:B------:R-:W-:Y:S01]  /*edb0*/  HMMA.16816.F32.BF16 R76, R4, R14, R76 ;  /* 0x0000000e044c723c */ /* 0x000fe2000004184c */
[----:B------:R-:W-:Y:S01]  /*edc0*/  FADD.FTZ R56, R49, R56 ;  /* 0x0000003831387221 */ /* 0x000fe20000010000 */
[----:B------:R-:W3:Y:S03]  /*edd0*/  LDSM.16.MT88.4 R12, [R153+0x9800] ;  /* 0x00980000990c783b */ /* 0x000ee60000004200 */
[----:B------:R-:W-:Y:S02]  /*ede0*/  FADD.FTZ R65, R65, R56 ;  /* 0x0000003841417221 */ /* 0x000fe40000010000 */
[----:B------:R-:W-:Y:S01]  /*edf0*/  F2FP.BF16.F32.PACK_AB R4, R121, R60 ;  /* 0x0000003c7904723e */ /* 0x000fe200000010ff */
[----:B------:R-:W-:Y:S01]  /*ee00*/  FADD.FTZ R60, R60, R109 ;  /* 0x0000006d3c3c7221 */ /* 0x000fe20000010000 */
[----:B------:R-:W-:Y:S01]  /*ee10*/  FADD.FTZ R65, R100, R65 ;  /* 0x0000004164417221 */ /* 0x000fe20000010000 */
[----:B--2---:R-:W-:-:S02]  /*ee20*/  F2FP.BF16.F32.PACK_AB R5, R20, R41 ;  /* 0x000000291405723e */ /* 0x004fc400000010ff */
[----:B------:R-:W-:Y:S01]  /*ee30*/  F2FP.BF16.F32.PACK_AB R6, R181, R52 ;  /* 0x00000034b506723e */ /* 0x000fe200000010ff */
[----:B------:R-:W-:Y:S01]  /*ee40*/  FADD.FTZ R104, R104, R65 ;  /* 0x0000004168687221 */ /* 0x000fe20000010000 */
[----:B-----5:R-:W-:Y:S01]  /*ee50*/  F2FP.BF16.F32.PACK_AB R7, R180, R21 ;  /* 0x00000015b407723e */ /* 0x020fe200000010ff */
[----:B------:R-:W-:Y:S02]  /*ee60*/  FADD.FTZ R121, R121, R60 ;  /* 0x0000003c79797221 */ /* 0x000fe40000010000 */
[----:B------:R-:W-:Y:S02]  /*ee70*/  FADD.FTZ R67, R67, R104 ;  /* 0x0000006843437221 */ /* 0x000fe40000010000 */
[----:B------:R-:W-:Y:S02]  /*ee80*/  FADD.FTZ R52, R52, R121 ;  /* 0x0000007934347221 */ /* 0x000fe40000010000 */
[----:B------:R-:W-:Y:S01]  /*ee90*/  FADD.FTZ R110, R110, R67 ;  /* 0x000000436e6e7221 */ /* 0x000fe20000010000 */
[----:B-1----:R-:W-:Y:S01]  /*eea0*/  HMMA.16816.F32.BF16 R96, R4, R8, R96 ;  /* 0x000000080460723c */ /* 0x002fe20000041860 */
        /* <DEDUP_REMOVED lines=11> */
[----:B---3--:R-:W-:Y:S03]  /*ef60*/  HMMA.16816.F32.BF16 R80, R4, R12, R80 ;  /* 0x0000000c0450723c */ /* 0x008fe60000041850 */
        /* <DEDUP_REMOVED lines=11> */
[----:B------:R-:W-:Y:S01]  /*f020*/  FADD.FTZ R180, R180, R21 ;  /* 0x00000015b4b47221 */ /* 0x000fe20000010000 */
[----:B------:R-:W-:-:S03]  /*f030*/  NOP ;  /* 0x0000000000007918 */ /* 0x000fc60000000000 */
        /* <DEDUP_REMOVED lines=8> */
[----:B------:R-:W-:Y:S01]  /*f0c0*/  ULDC.64 UR8, c[0x0][0x250] ;  /* 0x0000940000087ab9 */ /* 0x000fe20000000a00 */
[----:B------:R-:W-:Y:S02]  /*f0d0*/  ULDC.64 UR4, c[0x0][0x238] ;  /* 0x00008e0000047ab9 */ /* 0x000fe40000000a00 */
        /* <DEDUP_REMOVED lines=57> */
.L_x_6740:
[----:B------:R-:W-:Y:S02]  /*f470*/  ULDC UR8, c[0x0][0x250] ;  /* 0x0000940000087ab9 */ /* 0x000fe40000000800 */
[----:B------:R-:W-:-:S06]  /*f480*/  USHF.L.U32 UR4, UR8, 0x7, URZ ;  /* 0x0000000708047899 */ /* 0x000fcc000800063f */
[----:B------:R-:W-:-:S04]  /*f490*/  IADD3 R4, RZ, -UR4, RZ ;  /* 0x80000004ff047c10 */ /* 0x000fc8000fffe0ff */
[----:B------:R-:W-:-:S07]  /*f4a0*/  SHF.R.S32.HI R3, RZ, 0x1f, R4 ;  /* 0x0000001fff037819 */ /* 0x000fce0000011404 */
.L_x_6741:
[----:B------:R-:W-:Y:S01]  /*f4b0*/  USHF.L.U32 UR5, UR8, 0x5, URZ ;  /* 0x0000000508057899 */ /* 0x000fe2000800063f */
[C---:B------:R-:W-:Y:S01]  /*f4c0*/  LEA R167, P0, R4.reuse, R167, 0x1 ;  /* 0x000000a704a77211 */ /* 0x040fe200078008ff */
[----:B------:R-:W-:Y:S02]  /*f4d0*/  ULDC UR4, c[0x0][0x254] ;  /* 0x0000950000047ab9 */ /* 0x000fe40000000800 */
[----:B------:R-:W-:Y:S01]  /*f4e0*/  USHF.L.U64.HI UR4, UR8, 0x5, UR4 ;  /* 0x0000000508047899 */ /* 0x000fe20008010204 */
[----:B------:R-:W-:Y:S01]  /*f4f0*/  LEA.HI.X R166, R4, R166, R3, 0x1, P0 ;  /* 0x000000a604a67211 */ /* 0x000fe200000f0c03 */
[----:B------:R-:W-:Y:S01]  /*f500*/  IMAD.MOV.U32 R12, RZ, RZ, R167 ;  /* 0x000000ffff0c7224 */ /* 0x000fe200078e00a7 */
[----:B------:R-:W-:Y:S01]  /*f510*/  IADD3 R6, P0, R167, UR5, RZ ;  /* 0x00000005a7067c10 */ /* 0x000fe2000ff1e0ff */
[----:B------:R-:W1:Y:S02]  /*f520*/  S2R R3, SR_TID.X ;  /* 0x0000000000037919 */ /* 0x000e640000002100 */
[----:B------:R-:W-:Y:S01]  /*f530*/  IMAD.MOV.U32 R13, RZ, RZ, R166 ;  /* 0x000000ffff0d7224 */ /* 0x000fe200078e00a6 */
[----:B------:R-:W-:-:S02]  /*f540*/  IADD3.X R7, R166, UR4, RZ, P0, !PT ;  /* 0x00000004a6077c10 */ /* 0x000fc400087fe4ff */
[----:B------:R-:W-:Y:S02]  /*f550*/  IADD3 R4, P0, R6, UR5, RZ ;  /* 0x0000000506047c10 */ /* 0x000fe4000ff1e0ff */
[----:B------:R-:W-:Y:S01]  /*f560*/  @!PT LDS RZ, [RZ] ;  /* 0x00000000fffff984 */ /* 0x000fe20000000800 */
[----:B------:R-:W-:Y:S01]  /*f570*/  @!PT LDS RZ, [RZ] ;  /* 0x00000000fffff984 */ /* 0x000fe20000000800 */
[----:B------:R-:W-:Y:S01]  /*f580*/  @!PT LDS RZ, [RZ] ;  /* 0x00000000fffff984 */ /* 0x000fe20000000800 */
[----:B------:R2:W-:Y:S02]  /*f590*/  LDGSTS.E.BYPASS.LTC128B.128 [R171+0x6000], desc[UR6][R12.64] ;  /* 0x060000000cab7fae */ /* 0x0005e4000b901d46 */
[----:B------:R-:W-:Y:S02]  /*f5a0*/  IADD3.X R5, R7, UR4, RZ, P0, !PT ;  /* 0x0000000407057c10 */ /* 0x000fe400087fe4ff */
[----:B------:R-:W-:Y:S01]  /*f5b0*/  IADD3 R16, P0, R4, UR5, RZ ;  /* 0x0000000504107c10 */ /* 0x000fe2000ff1e0ff */
[----:B------:R-:W-:Y:S03]  /*f5c0*/  LDGSTS.E.BYPASS.LTC128B.128 [R171+0x6800], desc[UR6][R6.64] ;  /* 0x0680000006ab7fae */ /* 0x000fe6000b901d46 */
[----:B------:R-:W-:Y:S01]  /*f5d0*/  IADD3.X R17, R5, UR4, RZ, P0, !PT ;  /* 0x0000000405117c10 */ /* 0x000fe200087fe4ff */
[----:B------:R3:W-:Y:S01]  /*f5e0*/  LDGSTS.E.BYPASS.LTC128B.128 [R171+0x7000], desc[UR6][R4.64] ;  /* 0x0700000004ab7fae */ /* 0x0007e2000b901d46 */
        /* <DEDUP_REMOVED lines=8> */
[----:B------:R-:W-:Y:S01]  /*f670*/  IADD3.X R19, R9, UR4, RZ, P0, !PT ;  /* 0x0000000409137c10 */ /* 0x000fe200087fe4ff */
[----:B-1----:R-:W-:Y:S01]  /*f680*/  IMAD.SHL.U32 R3, R3, 0x2, RZ ;  /* 0x0000000203037824 */ /* 0x002fe200078e00ff */
[----:B------:R-:W-:-:S03]  /*f690*/  IADD3 R24, P0, R18, UR5, RZ ;  /* 0x0000000512187c10 */ /* 0x000fc6000ff1e0ff */
[----:B------:R1:W-:Y:S01]  /*f6a0*/  LDGSTS.E.BYPASS.LTC128B.128 [R171+0x9000], desc[UR6][R18.64] ;  /* 0x0900000012ab7fae */ /* 0x0003e2000b901d46 */
[----:B------:R-:W-:Y:S02]  /*f6b0*/  IADD3.X R25, R19, UR4, RZ, P0, !PT ;  /* 0x0000000413197c10 */ /* 0x000fe400087fe4ff */
[----:B------:R-:W-:Y:S02]  /*f6c0*/  LOP3.LUT R49, R3, 0x6, RZ, 0xc0, !PT ;  /* 0x0000000603317812 */ /* 0x000fe400078ec0ff */
[----:B------:R-:W-:Y:S01]  /*f6d0*/  ISETP.GE.AND P0, PT, R50, 0x3, PT ;  /* 0x000000033200780c */ /* 0x000fe20003f06270 */
[----:B------:R4:W-:Y:S03]  /*f6e0*/  LDGSTS.E.BYPASS.LTC128B.128 [R171+0x9800], desc[UR6][R24.64] ;  /* 0x0980000018ab7fae */ /* 0x0009e6000b901d46 */
[----:B------:R-:W-:Y:S01]  /*f6f0*/  P2R R50, PR, RZ, 0x1 ;  /* 0x00000001ff327803 */ /* 0x000fe20000000000 */
[----:B------:R-:W-:Y:S04]  /*f700*/  LDSM.16.M88.4 R116, [R162] ;  /* 0x00000000a274783b */ /* 0x000fe80000000200 */
[----:B--2---:R-:W1:Y:S04]  /*f710*/  LDSM.16.M88.4 R12, [R161+0x2000] ;  /* 0x00200000a10c783b */ /* 0x004e680000000200 */
[----:B---3--:R-:W2:Y:S04]  /*f720*/  LDSM.16.M88.4 R4, [R161+0x2800] ;  /* 0x00280000a104783b */ /* 0x008ea80000000200 */
[----:B------:R-:W3:Y:S04]  /*f730*/  LDSM.16.M88.4 R56, [R161+0x3000] ;  /* 0x00300000a138783b */ /* 0x000ee80000000200 */
[----:B------:R-:W5:Y:S04]  /*f740*/  LDSM.16.M88.4 R44, [R161+0x3800] ;  /* 0x00380000a12c783b */ /* 0x000f680000000200 */
[----:B------:R-:W4:Y:S04]  /*f750*/  LDSM.16.M88.4 R36, [R161+0x4000] ;  /* 0x00400000a124783b */ /* 0x000f280000000200 */
[----:B------:R-:W4:Y:S04]  /*f760*/  LDSM.16.M88.4 R28, [R161+0x4800] ;  /* 0x00480000a11c783b */ /* 0x000f280000000200 */
[----:B------:R-:W4:Y:S04]  /*f770*/  LDSM.16.M88.4 R20, [R161+0x5000] ;  /* 0x00500000a114783b */ /* 0x000f280000000200 */
[----:B------:R-:W4:Y:S04]  /*f780*/  LDSM.16.M88.4 R108, [R161+0x5800] ;  /* 0x00580000a16c783b */ /* 0x000f280000000200 */
[----:B------:R-:W-:Y:S04]  /*f790*/  LDSM.16.M88.4 R64, [R160] ;  /* 0x00000000a040783b */ /* 0x000fe80000000200 */
[----:B------:R-:W4:Y:S04]  /*f7a0*/  LDSM.16.M88.4 R104, [R155+0x2000] ;  /* 0x002000009b68783b */ /* 0x000f280000000200 */
[----:B------:R-:W4:Y:S01]  /*f7b0*/  LDSM.16.M88.4 R100, [R155+0x2800] ;  /* 0x002800009b64783b */ /* 0x000f220000000200 */
[C---:B-1----:R-:W-:Y:S03]  /*f7c0*/  HMMA.16816.F32.BF16 R16, R116.reuse, R12, RZ ;  /* 0x0000000c7410723c */ /* 0x042fe600000418ff */
[----:B------:R-:W1:Y:S03]  /*f7d0*/  LDSM.16.M88.4 R128, [R155+0x3000] ;  /* 0x003000009b80783b */ /* 0x000e660000000200 */
[C---:B--2---:R-:W-:Y:S01]  /*f7e0*/  HMMA.16816.F32.BF16 R8, R116.reuse, R4, RZ ;  /* 0x000000047408723c */ /* 0x044fe200000418ff */
[----:B------:R-:W2:Y:S04]  /*f7f0*/  LDSM.16.M88.4 R124, [R155+0x3800] ;  /* 0x003800009b7c783b */ /* 0x000ea80000000200 */
[----:B------:R-:W2:Y:S01]  /*f800*/  LDSM.16.M88.4 R112, [R155+0x4000] ;  /* 0x004000009b70783b */ /* 0x000ea20000000200 */
[C---:B------:R-:W-:Y:S03]  /*f810*/  HMMA.16816.F32.BF16 R12, R116.reuse, R14, RZ ;  /* 0x0000000e740c723c */ /* 0x040fe600000418ff */
[----:B------:R-:W0:Y:S03]  /*f820*/  LDGDEPBAR ;  /* 0x00000000000079af */ /* 0x000e260000000000 */
[C---:B------:R-:W-:Y:S06]  /*f830*/  HMMA.16816.F32.BF16 R4, R116.reuse, R6, RZ ;  /* 0x000000067404723c */ /* 0x040fec00000418ff */
[C---:B---3--:R-:W-:Y:S06]  /*f840*/  HMMA.16816.F32.BF16 R60, R116.reuse, R56, RZ ;  /* 0x00000038743c723c */ /* 0x048fec00000418ff */
[C---:B-----5:R-:W-:Y:S06]  /*f850*/  HMMA.16816.F32.BF16 R52, R116.reuse, R44, RZ ;  /* 0x0000002c7434723c */ /* 0x060fec00000418ff */
        /* <DEDUP_REMOVED lines=33> */
[----:B------:R-:W-:Y:S01]  /*fa70*/  HMMA.16816.F32.BF16 R116, R64, R102, R116 ;  /* 0x000000664074723c */ /* 0x000fe20000041874 */
[----:B------:R-:W4:Y:S04]  /*fa80*/  LDSM.16.M88.4 R64, [R149] ;  /* 0x000000009540783b */ /* 0x000f280000000200 */
[----:B------:R-:W5:Y:S01]  /*fa90*/  LDSM.16.M88.4 R100, [R150] ;  /* 0x000000009664783b */ /* 0x000f620000000200 */
[C---:B-1----:R-:W-:Y:S06]  /*faa0*/  HMMA.16816.F32.BF16 R40, R124.reuse, R128, R40 ;  /* 0x000000807c28723c */ /* 0x042fec0000041828 */
[C---:B------:R-:W-:Y:S06]  /*fab0*/  HMMA.16816.F32.BF16 R36, R124.reuse, R130, R36 ;  /* 0x000000827c24723c */ /* 0x040fec0000041824 */
        /* <DEDUP_REMOVED lines=11> */
[----:B------:R-:W4:Y:S05]  /*fb70*/  LDSM.16.M88.4 R100, [R144] ;  /* 0x000000009064783b */ /* 0x000f2a0000000200 */
[C---:B-1----:R-:W-:Y:S06]  /*fb80*/  HMMA.16816.F32.BF16 R32, R124.reuse, R108, R32 ;  /* 0x0000006c7c20723c */ /* 0x042fec0000041820 */
[C---:B------:R-:W-:Y:S01]  /*fb90*/  HMMA.16816.F32.BF16 R28, R124.reuse, R110, R28 ;  /* 0x0000006e7c1c723c */ /* 0x040fe2000004181c */
[----:B------:R-:W1:Y:S05]  /*fba0*/  LDSM.16.M88.4 R108, [R144+0x1000] ;  /* 0x00100000906c783b */ /* 0x000e6a0000000200 */
[C---:B--2---:R-:W-:Y:S06]  /*fbb0*/  HMMA.16816.F32.BF16 R24, R124.reuse, R104, R24 ;  /* 0x000000687c18723c */ /* 0x044fec0000041818 */
[----:B------:R-:W-:Y:S01]  /*fbc0*/  HMMA.16816.F32.BF16 R20, R124, R106, R20 ;  /* 0x0000006a7c14723c */ /* 0x000fe20000041814 */
        /* <DEDUP_REMOVED lines=8> */
[C---:B------:R-:W-:Y:S06]  /*fc50*/  HMMA.16816.F32.BF16 R56, R112.reuse, R110, R56 ;  /* 0x0000006e7038723c */ /* 0x040fec0000041838 */
[C---:B--2---:R-:W-:Y:S06]  /*fc60*/  HMMA.16816.F32.BF16 R52, R112.reuse, R104, R52 ;  /* 0x000000687034723c */ /* 0x044fec0000041834 */
[C---:B------:R-:W-:Y:S06]  /*fc70*/  HMMA.16816.F32.BF16 R44, R112.reuse, R106, R44 ;  /* 0x0000006a702c723c */ /* 0x040fec000004182c */
[C---:B---3--:R-:W-:Y:S06]  /*fc80*/  HMMA.16816.F32.BF16 R32, R112.reuse, R64, R32 ;  /* 0x000000407020723c */ /* 0x048fec0000041820 */
[C---:B------:R-:W-:Y:S01]  /*fc90*/  HMMA.16816.F32.BF16 R28, R112.reuse, R66, R28 ;  /* 0x00000042701c723c */ /* 0x040fe2000004181c */
[----:B------:R-:W1:Y:S05]  /*fca0*/  LDSM.16.M88.4 R64, [R144+0x3000] ;  /* 0x003000009040783b */ /* 0x000e6a0000000200 */
[C---:B----4-:R-:W-:Y:S06]  /*fcb0*/  HMMA.16816.F32.BF16 R40, R112.reuse, R100, R40 ;  /* 0x000000647028723c */ /* 0x050fec0000041828 */
[----:B------:R-:W-:Y:S01]  /*fcc0*/  HMMA.16816.F32.BF16 R36, R112, R102, R36 ;  /* 0x000000667024723c */ /* 0x000fe20000041824 */
[----:B------:R-:W-:-:S05]  /*fcd0*/  IMAD.SHL.U32 R100, R176, 0x80, RZ ;  /* 0x00000080b0647824 */ /* 0x000fca00078e00ff */
[C---:B------:R-:W-:Y:S02]  /*fce0*/  LOP3.LUT R3, R100.reuse, 0x8, R49, 0xfe, !PT ;  /* 0x0000000864037812 */ /* 0x040fe400078efe31 */
[----:B------:R-:W-:Y:S02]  /*fcf0*/  LOP3.LUT R51, R100, R49, RZ, 0xfc, !PT ;  /* 0x0000003164337212 */ /* 0x000fe400078efcff */
[C---:B------:R-:W-:Y:S02]  /*fd00*/  ISETP.GE.AND P4, PT, R3.reuse, R48, PT ;  /* 0x000000300300720c */ /* 0x040fe40003f86270 */
[----:B------:R-:W-:Y:S01]  /*fd10*/  ISETP.GE.AND P5, PT, R3, R132, PT ;  /* 0x000000840300720c */ /* 0x000fe20003fa6270 */
[C---:B------:R-:W-:Y:S01]  /*fd20*/  VIADD R3, R51.reuse, 0x9 ;  /* 0x0000000933037836 */ /* 0x040fe20000000000 */
[C---:B------:R-:W-:Y:S01]  /*fd30*/  ISETP.GE.AND P1, PT, R51.reuse, R48, PT ;  /* 0x000000303300720c */ /* 0x040fe20003f26270 */
[C---:B------:R-:W-:Y:S01]  /*fd40*/  VIADD R101, R51.reuse, 0x1 ;  /* 0x0000000133657836 */ /* 0x040fe20000000000 */
[----:B------:R-:W-:-:S02]  /*fd50*/  ISETP.GE.AND P0, PT, R51, R132, PT ;  /* 0x000000843300720c */ /* 0x000fc40003f06270 */
        /* <DEDUP_REMOVED lines=8> */
[----:B------:R-:W-:Y:S01]  /*fde0*/  FSEL R13, R13, -INF , !P1 ;  /* 0xff8000000d0d7808 */ /* 0x000fe20004800000 */
[----:B-1----:R-:W-:Y:S01]  /*fdf0*/  HMMA.16816.F32.BF16 R24, R112, R64, R24 ;  /* 0x000000407018723c */ /* 0x002fe20000041818 */
[----:B------:R-:W-:-:S02]  /*fe00*/  FSEL R15, R15, -INF , !P0 ;  /* 0xff8000000f0f7808 */ /* 0x000fc40004000000 */
[----:B------:R-:W-:Y:S01]  /*fe10*/  FSEL R215, R17, -INF , !P3 ;  /* 0xff80000011d77808 */ /* 0x000fe20005800000 */
[----:B------:R-:W-:Y:S01]  /*fe20*/  VIADD R17, R51, 0x21 ;  /* 0x0000002133117836 */ /* 0x000fe20000000000 */
[----:B------:R-:W-:Y:S01]  /*fe30*/  FSEL R213, R19, -INF , !P2 ;  /* 0xff80000013d57808 */ /* 0x000fe20005000000 */
[----:B------:R-:W-:Y:S01]  /*fe40*/  HMMA.16816.F32.BF16 R20, R112, R66, R20 ;  /* 0x000000427014723c */ /* 0x000fe20000041814 */
[C---:B------:R-:W-:Y:S02]  /*fe50*/  ISETP.GE.AND P1, PT, R3.reuse, R48, PT ;  /* 0x000000300300720c */ /* 0x040fe40003f26270 */
[----:B------:R-:W-:Y:S01]  /*fe60*/  ISETP.GE.AND P0, PT, R3, R132, PT ;  /* 0x000000840300720c */ /* 0x000fe20003f06270 */
[----:B------:R-:W-:Y:S01]  /*fe70*/  VIADD R3, R51, 0x29 ;  /* 0x0000002933037836 */ /* 0x000fe20000000000 */
[C---:B------:R-:W-:Y:S02]  /*fe80*/  ISETP.GE.AND P3, PT, R101.reuse, R48, PT ;  /* 0x000000306500720c */ /* 0x040fe40003f66270 */
[----:B------:R-:W-:-:S02]  /*fe90*/  ISETP.GE.AND P2, PT, R101, R132, PT ;  /* 0x000000846500720c */ /* 0x000fc40003f46270 */
[----:B------:R-:W-:Y:S02]  /*fea0*/  FSEL R209, R9, -INF , !P3 ;  /* 0xff80000009d17808 */ /* 0x000fe40005800000 */
[----:B------:R-:W-:Y:S02]  /*feb0*/  FSEL R203, R11, -INF , !P2 ;  /* 0xff8000000bcb7808 */ /* 0x000fe40005000000 */
[----:B------:R-:W-:Y:S01]  /*fec0*/  FSEL R207, R5, -INF , !P1 ;  /* 0xff80000005cf7808 */ /* 0x000fe20004800000 */
[----:B------:R-:W-:Y:S01]  /*fed0*/  VIADD R5, R51, 0x31 ;  /* 0x0000003133057836 */ /* 0x000fe20000000000 */
[----:B------:R-:W-:Y:S02]  /*fee0*/  FSEL R199, R7, -INF , !P0 ;  /* 0xff80000007c77808 */ /* 0x000fe40004000000 */
[C---:B------:R-:W-:Y:S02]  /*fef0*/  ISETP.GE.AND P3, PT, R17.reuse, R48, PT ;  /* 0x000000301100720c */ /* 0x040fe40003f66270 */
[----:B------:R-:W-:-:S02]  /*ff00*/  ISETP.GE.AND P2, PT, R17, R132, PT ;  /* 0x000000841100720c */ /* 0x000fc40003f46270 */
[C---:B------:R-:W-:Y:S01]  /*ff10*/  ISETP.GE.AND P1, PT, R3.reuse, R48, PT ;  /* 0x000000300300720c */ /* 0x040fe20003f26270 */
[----:B------:R-:W1:Y:S01]  /*ff20*/  LDSM.16.M88.4 R16, [R145] ;  /* 0x000000009110783b */ /* 0x000e620000000200 */
[----:B------:R-:W-:Y:S01]  /*ff30*/  ISETP.GE.AND P0, PT, R3, R132, PT ;  /* 0x000000840300720c */ /* 0x000fe20003f06270 */
[----:B------:R-:W-:Y:S01]  /*ff40*/  VIADD R3, R51, 0x39 ;  /* 0x0000003933037836 */ /* 0x000fe20000000000 */
[----:B------:R-:W-:Y:S02]  /*ff50*/  FSEL R191, R61, -INF , !P3 ;  /* 0xff8000003dbf7808 */ /* 0x000fe40005800000 */
[----:B------:R-:W-:Y:S02]  /*ff60*/  FSEL R187, R63, -INF , !P2 ;  /* 0xff8000003fbb7808 */ /* 0x000fe40005000000 */
[----:B------:R-:W-:Y:S02]  /*ff70*/  ISETP.GE.AND P3, PT, R5, R48, PT ;  /* 0x000000300500720c */ /* 0x000fe40003f66270 */
[----:B------:R-:W-:-:S02]  /*ff80*/  FSEL R193, R57, -INF , !P1 ;  /* 0xff80000039c17808 */ /* 0x000fc40004800000 */
[----:B------:R-:W-:Y:S01]  /*ff90*/  ISETP.GE.AND P2, PT, R5, R132, PT ;  /* 0x000000840500720c */ /* 0x000fe20003f46270 */
[----:B------:R-:W-:Y:S01]  /*ffa0*/  VIADD R5, R51, 0x41 ;  /* 0x0000004133057836 */ /* 0x000fe20000000000 */
        /* <DEDUP_REMOVED lines=16> */
[C---:B------:R-:W-:Y:S01]  /*100b0*/  ISETP.GE.AND P3, PT, R5.reuse, R48, PT ;  /* 0x000000300500720c */ /* 0x040fe20003f66270 */
[C---:B-1----:R-:W-:Y:S01]  /*100c0*/  HMMA.16816.F32.BF16 R120, R124.reuse, R16, R120 ;  /* 0x000000107c78723c */ /* 0x042fe20000041878 */
[----:B------:R-:W-:Y:S01]  /*100d0*/  ISETP.GE.AND P2, PT, R5, R132, PT ;  /* 0x000000840500720c */ /* 0x000fe20003f46270 */
[----:B------:R-:W-:Y:S01]  /*100e0*/  VIADD R5, R51, 0x61 ;  /* 0x0000006133057836 */ /* 0x000fe20000000000 */
[----:B------:R-:W-:Y:S02]  /*100f0*/  FSEL R105, R39, -INF , !P0 ;  /* 0xff80000027697808 */ /* 0x000fe40004000000 */
[----:B------:R-:W-:Y:S01]  /*10100*/  ISETP.GE.AND P0, PT, R3, R48, PT ;  /* 0x000000300300720c */ /* 0x000fe20003f06270 */
[----:B------:R-:W-:Y:S01]  /*10110*/  HMMA.16816.F32.BF16 R116, R124, R18, R116 ;  /* 0x000000127c74723c */ /* 0x000fe20000041874 */
[----:B------:R-:W-:-:S02]  /*10120*/  FSEL R111, R37, -INF , !P1 ;  /* 0xff800000256f7808 */ /* 0x000fc40004800000 */
[----:B------:R-:W-:Y:S02]  /*10130*/  ISETP.GE.AND P1, PT, R3, R132, PT ;  /* 0x000000840300720c */ /* 0x000fe40003f26270 */
        /* <DEDUP_REMOVED lines=9> */
[----:B------:R-:W-:Y:S02]  /*101d0*/  ISETP.GE.AND P0, PT, R5, R132, PT ;  /* 0x000000840500720c */ /* 0x000fe40003f06270 */
[----:B------:R-:W-:Y:S02]  /*101e0*/  LOP3.LUT R5, R100, 0x18, R49, 0xfe, !PT ;  /* 0x0000001864057812 */ /* 0x000fe400078efe31 */
[----:B------:R-:W-:-:S02]  /*101f0*/  FSEL R101, R33, -INF , !P3 ;  /* 0xff80000021657808 */ /* 0x000fc40005800000 */
[----:B------:R-:W-:Y:S02]  /*10200*/  FSEL R41, R25, -INF , !P2 ;  /* 0xff80000019297808 */ /* 0x000fe40005000000 */
[----:B------:R-:W-:Y:S02]  /*10210*/  LOP3.LUT R9, R100, 0x20, R49, 0xfe, !PT ;  /* 0x0000002064097812 */ /* 0x000fe400078efe31 */
[C---:B------:R-:W-:Y:S02]  /*10220*/  ISETP.GE.AND P3, PT, R7.reuse, R48, PT ;  /* 0x000000300700720c */ /* 0x040fe40003f66270 */
[----:B------:R-:W-:Y:S02]  /*10230*/  ISETP.GE.AND P2, PT, R7, R132, PT ;  /* 0x000000840700720c */ /* 0x000fe40003f46270 */
[----:B------:R-:W-:Y:S02]  /*10240*/  FSEL R45, R21, -INF , !P1 ;  /* 0xff800000152d7808 */ /* 0x000fe40004800000 */
[----:B------:R-:W-:-:S02]  /*10250*/  FSEL R47, R23, -INF , !P0 ;  /* 0xff800000172f7808 */ /* 0x000fc40004000000 */
[C---:B------:R-:W-:Y:S02]  /*10260*/  ISETP.GE.AND P1, PT, R5.reuse, R48, PT ;  /* 0x000000300500720c */ /* 0x040fe40003f26270 */
[----:B------:R-:W-:Y:S02]  /*10270*/  ISETP.GE.AND P0, PT, R5, R132, PT ;  /* 0x000000840500720c */ /* 0x000fe40003f06270 */
[----:B------:R-:W-:Y:S02]  /*10280*/  FSEL R7, R12, -INF , !P4 ;  /* 0xff8000000c077808 */ /* 0x000fe40006000000 */
[----:B------:R-:W-:Y:S02]  /*10290*/  FSEL R5, R14, -INF , !P5 ;  /* 0xff8000000e057808 */ /* 0x000fe40006800000 */
[----:B------:R-:W-:Y:S02]  /*102a0*/  ISETP.GE.AND P5, PT, R9, R48, PT ;  /* 0x000000300900720c */ /* 0x000fe40003fa6270 */
[----:B------:R-:W-:-:S02]  /*102b0*/  FSEL R21, R8, -INF , !P3 ;  /* 0xff80000008157808 */ /* 0x000fc40005800000 */
[----:B------:R-:W-:Y:S02]  /*102c0*/  ISETP.GE.AND P4, PT, R9, R132, PT ;  /* 0x000000840900720c */ /* 0x000fe40003f86270 */
[----:B------:R-:W-:Y:S02]  /*102d0*/  FSEL R29, R10, -INF , !P2 ;  /* 0xff8000000a1d7808 */ /* 0x000fe40005000000 */
[----:B------:R-:W1:Y:S01]  /*102e0*/  LDSM.16.M88.4 R8, [R144+0x3800] ;  /* 0x003800009008783b */ /* 0x000e620000000200 */
[----:B------:R-:W-:Y:S01]  /*102f0*/  LOP3.LUT R19, R100, 0x28, R49, 0xfe, !PT ;  /* 0x0000002864137812 */ /* 0x000fe200078efe31 */
[----:B------:R-:W-:-:S04]  /*10300*/  DEPBAR.LE SB0, 0x0 ;  /* 0x000080000000791a */ /* 0x000fc80000000000 */
[C---:B------:R-:W-:Y:S02]  /*10310*/  ISETP.GE.AND P3, PT, R19.reuse, R48, PT ;  /* 0x000000301300720c */ /* 0x040fe40003f66270 */
        /* <DEDUP_REMOVED lines=15> */
[----:B------:R-:W-:Y:S01]  /*10410*/  FSEL R205, R56, -INF , !P3 ;  /* 0xff80000038cd7808 */ /* 0x000fe20005800000 */
[----:B-1----:R-:W-:Y:S01]  /*10420*/  HMMA.16816.F32.BF16 R120, R112, R8, R120 ;  /* 0x000000087078723c */ /* 0x002fe20000041878 */
[----:B------:R-:W-:-:S02]  /*10430*/  ISETP.GE.AND P4, PT, R17, R48, PT ;  /* 0x000000301100720c */ /* 0x000fc40003f86270 */
[C---:B------:R-:W-:Y:S02]  /*10440*/  ISETP.GE.AND P2, PT, R19.reuse, R48, PT ;  /* 0x000000301300720c */ /* 0x040fe40003f46270 */
[-C--:B------:R-:W-:Y:S01]  /*10450*/  ISETP.GE.AND P1, PT, R19, R132.reuse, PT ;  /* 0x000000841300720c */ /* 0x080fe20003f26270 */
[----:B------:R-:W-:Y:S01]  /*10460*/  HMMA.16816.F32.BF16 R116, R112, R10, R116 ;  /* 0x0000000a7074723c */ /* 0x000fe20000041874 */
        /* <DEDUP_REMOVED lines=16> */
[----:B------:R-:W-:Y:S02]  /*10570*/  ISETP.NE.AND P6, PT, R50, RZ, PT ;  /* 0x000000ff3200720c */ /* 0x000fe40003fc5270 */
[----:B------:R-:W-:Y:S01]  /*10580*/  FSEL R109, R34, -INF , !P0 ;  /* 0xff800000226d7808 */ /* 0x000fe20004000000 */
[----:B------:R-:W-:Y:S01]  /*10590*/  BAR.SYNC.DEFER_BLOCKING 0x0 ;  /* 0x0000000000007b1d */ /* 0x000fe20000010000 */
[C---:B------:R-:W-:Y:S02]  /*105a0*/  ISETP.GE.AND P2, PT, R9.reuse, R48, PT ;  /* 0x000000300900720c */ /* 0x040fe40003f46270 */
[-C--:B------:R-:W-:Y:S01]  /*105b0*/  ISETP.GE.AND P4, PT, R9, R132.reuse, PT ;  /* 0x000000840900720c */ /* 0x080fe20003f86270 */
[----:B------:R-:W-:Y:S01]  /*105c0*/  VIADD R9, R51, 0x71 ;  /* 0x0000007133097836 */ /* 0x000fe20000000000 */
[----:B------:R-:W-:Y:S01]  /*105d0*/  ISETP.GE.AND P0, PT, R17, R132, PT ;  /* 0x000000841100720c */ /* 0x000fe20003f06270 */
[----:B------:R-:W-:Y:S01]  /*105e0*/  VIADD R51, R51, 0x79 ;  /* 0x0000007933337836 */ /* 0x000fe20000000000 */
[----:B------:R-:W-:-:S02]  /*105f0*/  LOP3.LUT R19, R100, 0x60, R49, 0xfe, !PT ;  /* 0x0000006064137812 */ /* 0x000fc400078efe31 */
[----:B------:R-:W-:Y:S02]  /*10600*/  FSEL R131, R38, -INF , !P1 ;  /* 0xff80000026837808 */ /* 0x000fe40004800000 */
[----:B------:R-:W-:Y:S02]  /*10610*/  FSEL R133, R42, -INF , !P3 ;  /* 0xff8000002a857808 */ /* 0x000fe40005800000 */
[----:B------:R-:W-:Y:S02]  /*10620*/  FSEL R127, R32, -INF , !P5 ;  /* 0xff800000207f7808 */ /* 0x000fe40006800000 */
[----:B------:R-:W-:Y:S02]  /*10630*/  FSEL R38, R22, -INF , !P0 ;  /* 0xff80000016267808 */ /* 0x000fe40004000000 */
[C---:B------:R-:W-:Y:S02]  /*10640*/  ISETP.GE.AND P3, PT, R19.reuse, R48, PT ;  /* 0x000000301300720c */ /* 0x040fe40003f66270 */
[----:B------:R-:W-:-:S02]  /*10650*/  ISETP.GE.AND P5, PT, R19, R132, PT ;  /* 0x000000841300720c */ /* 0x000fc40003fa6270 */
[-C--:B------:R-:W-:Y:S02]  /*10660*/  ISETP.GE.AND P1, PT, R17, R48.reuse, PT ;  /* 0x000000301100720c */ /* 0x080fe40003f26270 */
[----:B------:R-:W-:Y:S02]  /*10670*/  ISETP.GE.AND P0, PT, R9, R48, PT ;  /* 0x000000300900720c */ /* 0x000fe40003f06270 */
[----:B------:R-:W-:Y:S02]  /*10680*/  LOP3.LUT R49, R100, 0x78, R49, 0xfe, !PT ;  /* 0x0000007864317812 */ /* 0x000fe400078efe31 */
[----:B------:R-:W-:Y:S02]  /*10690*/  FSEL R103, R24, -INF , !P3 ;  /* 0xff80000018677808 */ /* 0x000fe40005800000 */
[----:B------:R-:W-:Y:S02]  /*106a0*/  FSEL R36, R26, -INF , !P5 ;  /* 0xff8000001a247808 */ /* 0x000fe40006800000 */
[----:B------:R-:W-:-:S02]  /*106b0*/  FSEL R67, R20, -INF , !P1 ;  /* 0xff80000014437808 */ /* 0x000fc40004800000 */
[----:B------:R-:W-:Y:S02]  /*106c0*/  FSEL R42, R120, -INF , !P2 ;  /* 0xff800000782a7808 */ /* 0x000fe40005000000 */
[----:B------:R-:W-:Y:S02]  /*106d0*/  FSEL R40, R121, -INF , !P0 ;  /* 0xff80000079287808 */ /* 0x000fe40004000000 */
[C---:B------:R-:W-:Y:S02]  /*106e0*/  ISETP.GE.AND P5, PT, R49.reuse, R48, PT ;  /* 0x000000303100720c */ /* 0x040fe40003fa6270 */
        /* <DEDUP_REMOVED lines=73> */
.L_x_6743:
[----:B------:R-:W-:Y:S02]  /*10b80*/  ULDC UR8, c[0x0][0x248] ;  /* 0x0000920000087ab9 */ /* 0x000fe40000000800 */
[----:B------:R-:W-:-:S06]  /*10b90*/  USHF.L.U32 UR4, UR8, 0x7, URZ ;  /* 0x0000000708047899 */ /* 0x000fcc000800063f */
[----:B------:R-:W-:-:S04]  /*10ba0*/  IADD3 R6, RZ, -UR4, RZ ;  /* 0x80000004ff067c10 */ /* 0x000fc8000fffe0ff */
[----:B------:R-:W-:-:S07]  /*10bb0*/  SHF.R.S32.HI R4, RZ, 0x1f, R6 ;  /* 0x0000001fff047819 */ /* 0x000fce0000011406 */
.L_x_6744:
[----:B------:R-:W-:Y:S01]  /*10bc0*/  USHF.L.U32 UR4, UR8, 0x5, URZ ;  /* 0x0000000508047899 */ /* 0x000fe2000800063f */
[C---:B------:R-:W-:Y:S01]  /*10bd0*/  LEA R164, P0, R6.reuse, R164, 0x1 ;  /* 0x000000a406a47211 */ /* 0x040fe200078008ff */
[----:B------:R-:W-:Y:S02]  /*10be0*/  ULDC UR5, c[0x0][0x24c] ;  /* 0x0000930000057ab9 */ /* 0x000fe40000000800 */
[----:B------:R-:W-:Y:S01]  /*10bf0*/  USHF.L.U64.HI UR5, UR8, 0x5, UR5 ;  /* 0x0000000508057899 */ /* 0x000fe20008010205 */
        /* <DEDUP_REMOVED lines=29> */
.L_x_6742:
        /* <DEDUP_REMOVED lines=47> */
[----:B-1----:R-:W-:-:S02]  /*110c0*/  FMNMX.FTZ R11, R39, R4, !PT ;  /* 0x00000004270b7209 */ /* 0x002fc40007810000 */
[----:B------:R-:W-:-:S04]  /*110d0*/  FMNMX.FTZ R6, R103, R6, !PT ;  /* 0x0000000667067209 */ /* 0x000fc80007810000 */
[----:B------:R-:W-:-:S04]  /*110e0*/  FMNMX.FTZ R6, R41, R6, !PT ;  /* 0x0000000629067209 */ /* 0x000fc80007810000 */
[----:B------:R-:W-:-:S04]  /*110f0*/  FMNMX.FTZ R6, R67, R6, !PT ;  /* 0x0000000643067209 */ /* 0x000fc80007810000 */
[----:B------:R-:W-:Y:S02]  /*11100*/  FMNMX.FTZ R9, R45, R6, !PT ;  /* 0x000000062d097209 */ /* 0x000fe40007810000 */
[----:B------:R-:W-:Y:S02]  /*11110*/  FMNMX.FTZ R6, R36, R11, !PT ;  /* 0x0000000b24067209 */ /* 0x000fe40007810000 */
[----:B------:R-:W-:-:S04]  /*11120*/  FMNMX.FTZ R9, R42, R9, !PT ;  /* 0x000000092a097209 */ /* 0x000fc80007810000 */
        /* <DEDUP_REMOVED lines=21> */
[----:B------:R-:W-:Y:S01]  /*11280*/  FSEL R7, R61, RZ, P1 ;  /* 0x000000ff3d077208 */ /* 0x000fe20000800000 */
[--C-:B------:R-:W-:Y:S01]  /*11290*/  FFMA.FTZ R60, R217, UR10, -R62.reuse ;  /* 0x0000000ad93c7c23 */ /* 0x100fe2000801083e */
[----:B--2---:R-:W-:Y:S01]  /*112a0*/  FMNMX.FTZ R59, R4, R59, !PT ;  /* 0x0000003b043b7209 */ /* 0x004fe20007810000 */
[--C-:B------:R-:W-:Y:S01]  /*112b0*/  FFMA.FTZ R58, R215, UR10, -R62.reuse ;  /* 0x0000000ad73a7c23 */ /* 0x100fe2000801083e */
[--C-:B------:R-:W-:Y:S01]  /*112c0*/  FFMA.FTZ R56, R13, UR10, -R62.reuse ;  /* 0x0000000a0d387c23 */ /* 0x100fe2000801083e */
[----:B------:R-:W-:Y:S01]  /*112d0*/  FADD.FTZ R2, R2, -R7 ;  /* 0x8000000702027221 */ /* 0x000fe20000010000 */
[C---:B------:R-:W-:Y:S01]  /*112e0*/  FSETP.NEU.FTZ.AND P0, PT, R59.reuse, -INF , PT ;  /* 0xff8000003b00780b */ /* 0x040fe20003f1d000 */
[C---:B------:R-:W-:Y:S01]  /*112f0*/  FMUL.FTZ R54, R59.reuse, UR10 ;  /* 0x0000000a3b367c20 */ /* 0x040fe20008410000 */
[----:B------:R-:W-:Y:S01]  /*11300*/  MUFU.EX2 R60, R60 ;  /* 0x0000003c003c7308 */ /* 0x000fe20000000800 */
[----:B------:R-:W-:Y:S01]  /*11310*/  FMUL.FTZ R2, R2, UR10 ;  /* 0x0000000a02027c20 */ /* 0x000fe20008410000 */
[----:B------:R-:W-:Y:S01]  /*11320*/  FSEL R9, R59, RZ, P0 ;  /* 0x000000ff3b097208 */ /* 0x000fe20000000000 */
[--C-:B------:R-:W-:Y:S01]  /*11330*/  FFMA.FTZ R64, R21, UR10, -R62.reuse ;  /* 0x0000000a15407c23 */ /* 0x100fe2000801083e */
[----:B------:R-:W-:Y:S01]  /*11340*/  FSEL R54, R54, RZ, P0 ;  /* 0x000000ff36367208 */ /* 0x000fe20000000000 */
[----:B------:R-:W-:Y:S01]  /*11350*/  LDSM.16.MT88.4 R20, [R153+0x6000] ;  /* 0x006000009914783b */ /* 0x000fe20000004200 */
[----:B------:R-:W-:Y:S01]  /*11360*/  FFMA.FTZ R66, R25, UR10, -R62 ;  /* 0x0000000a19427c23 */ /* 0x000fe2000801083e */
[----:B------:R-:W-:Y:S01]  /*11370*/  FADD.FTZ R9, R0, -R9 ;  /* 0x8000000900097221 */ /* 0x000fe20000010000 */
[----:B------:R-:W1:Y:S01]  /*11380*/  MUFU.EX2 R58, R58 ;  /* 0x0000003a003a7308 */ /* 0x000e620000000800 */
[--C-:B------:R-:W-:Y:S01]  /*11390*/  FFMA.FTZ R52, R5, UR10, -R54.reuse ;  /* 0x0000000a05347c23 */ /* 0x100fe20008010836 */
[--C-:B------:R-:W-:Y:S01]  /*113a0*/  FFMA.FTZ R55, R211, UR10, -R54.reuse ;  /* 0x0000000ad3377c23 */ /* 0x100fe20008010836 */
[----:B------:R-:W2:Y:S01]  /*113b0*/  LDSM.16.MT88.4 R4, [R156+0x6000] ;  /* 0x006000009c04783b */ /* 0x000ea20000004200 */
[--C-:B------:R-:W-:Y:S01]  /*113c0*/  FFMA.FTZ R53, R213, UR10, -R54.reuse ;  /* 0x0000000ad5357c23 */ /* 0x100fe20008010836 */
[----:B------:R-:W-:Y:S01]  /*113d0*/  FFMA.FTZ R63, R15, UR10, -R54 ;  /* 0x0000000a0f3f7c23 */ /* 0x000fe20008010836 */
[----:B------:R-:W-:Y:S01]  /*113e0*/  FMUL.FTZ R0, R9, UR10 ;  /* 0x0000000a09007c20 */ /* 0x000fe20008410000 */
[--C-:B------:R-:W-:Y:S01]  /*113f0*/  FFMA.FTZ R65, R209, UR10, -R62.reuse ;  /* 0x0000000ad1417c23 */ /* 0x100fe2000801083e */
        /* <DEDUP_REMOVED lines=9> */
[----:B-1----:R-:W-:Y:S01]  /*11490*/  F2FP.BF16.F32.PACK_AB R12, R58, R60 ;  /* 0x0000003c3a0c723e */ /* 0x002fe200000010ff */
        /* <DEDUP_REMOVED lines=11> */
[----:B------:R-:W-:Y:S01]  /*11550*/  FFMA.FTZ R120, R3, UR10, -R54 ;  /* 0x0000000a03787c23 */ /* 0x000fe20008010836 */
[--C-:B------:R-:W-:Y:S01]  /*11560*/  FFMA.FTZ R116, R127, UR10, -R62.reuse ;  /* 0x0000000a7f747c23 */ /* 0x100fe2000801083e */
[--C-:B------:R-:W-:Y:S01]  /*11570*/  FFMA.FTZ R101, R101, UR10, -R62.reuse ;  /* 0x0000000a65657c23 */ /* 0x100fe2000801083e */
[----:B------:R-:W1:Y:S01]  /*11580*/  MUFU.EX2 R53, R53 ;  /* 0x0000003500357308 */ /* 0x000e620000000800 */
[----:B----4-:R-:W-:Y:S01]  /*11590*/  F2FP.BF16.F32.PACK_AB R14, R56, R57 ;  /* 0x00000039380e723e */ /* 0x010fe200000010ff */
[--C-:B------:R-:W-:Y:S01]  /*115a0*/  FFMA.FTZ R118, R125, UR10, -R62.reuse ;  /* 0x0000000a7d767c23 */ /* 0x100fe2000801083e */
[----:B------:R-:W-:Y:S01]  /*115b0*/  FFMA.FTZ R123, R37, UR10, -R62 ;  /* 0x0000000a257b7c23 */ /* 0x000fe2000801083e */
[--C-:B------:R-:W-:Y:S01]  /*115c0*/  FFMA.FTZ R109, R109, UR10, -R54.reuse ;  /* 0x0000000a6d6d7c23 */ /* 0x100fe20008010836 */
[--C-:B------:R-:W-:Y:S01]  /*115d0*/  FFMA.FTZ R3, R113, UR10, -R54.reuse ;  /* 0x0000000a71037c23 */ /* 0x100fe20008010836 */
[----:B------:R-:W-:Y:S01]  /*115e0*/  FFMA.FTZ R122, R39, UR10, -R54 ;  /* 0x0000000a277a7c23 */ /* 0x000fe20008010836 */
[----:B------:R-:W-:Y:S01]  /*115f0*/  FFMA.FTZ R126, R45, UR10, -R62 ;  /* 0x0000000a2d7e7c23 */ /* 0x000fe2000801083e */
[----:B------:R-:W-:Y:S01]  /*11600*/  MUFU.EX2 R52, R52 ;  /* 0x0000003400347308 */ /* 0x000fe20000000800 */
[--C-:B------:R-:W-:Y:S01]  /*11610*/  FFMA.FTZ R128, R43, UR10, -R54.reuse ;  /* 0x0000000a2b807c23 */ /* 0x100fe20008010836 */
[--C-:B------:R-:W-:Y:S01]  /*11620*/  FFMA.FTZ R45, R36, UR10, -R54.reuse ;  /* 0x0000000a242d7c23 */ /* 0x100fe20008010836 */
[----:B------:R-:W-:Y:S01]  /*11630*/  FFMA.FTZ R43, R38, UR10, -R54 ;  /* 0x0000000a262b7c23 */ /* 0x000fe20008010836 */
[--C-:B------:R-:W-:Y:S01]  /*11640*/  FFMA.FTZ R124, R41, UR10, -R62.reuse ;  /* 0x0000000a297c7c23 */ /* 0x100fe2000801083e */
[----:B------:R-:W-:Y:S01]  /*11650*/  LDSM.16.MT88.4 R36, [R153+0x9000] ;  /* 0x009000009924783b */ /* 0x000fe20000004200 */
[--C-:B------:R-:W-:Y:S01]  /*11660*/  FFMA.FTZ R103, R103, UR10, -R62.reuse ;  /* 0x0000000a67677c23 */ /* 0x100fe2000801083e */
[----:B------:R-:W-:Y:S01]  /*11670*/  FFMA.FTZ R41, R67, UR10, -R62 ;  /* 0x0000000a43297c23 */ /* 0x000fe2000801083e */
[----:B------:R-:W4:Y:S01]  /*11680*/  MUFU.EX2 R63, R63 ;  /* 0x0000003f003f7308 */ /* 0x000f220000000800 */
[----:B-1----:R-:W-:Y:S01]  /*11690*/  F2FP.BF16.F32.PACK_AB R13, R53, R55 ;  /* 0x00000037350d723e */ /* 0x002fe200000010ff */
[----:B------:R-:W-:Y:S01]  /*116a0*/  FFMA.FTZ R130, R47, UR10, -R54 ;  /* 0x0000000a2f827c23 */ /* 0x000fe20008010836 */
[--C-:B------:R-:W-:Y:S01]  /*116b0*/  FFMA.FTZ R42, R42, UR10, -R62.reuse ;  /* 0x0000000a2a2a7c23 */ /* 0x100fe2000801083e */
[--C-:B------:R-:W-:Y:S01]  /*116c0*/  FFMA.FTZ R47, R40, UR10, -R62.reuse ;  /* 0x0000000a282f7c23 */ /* 0x100fe2000801083e */
[----:B------:R-:W-:-:S03]  /*116d0*/  FFMA.FTZ R51, R51, UR10, -R62 ;  /* 0x0000000a33337c23 */ /* 0x000fc6000801083e */
[----:B------:R-:W1:Y:S08]  /*116e0*/  MUFU.EX2 R2, R2 ;  /* 0x0000000200027308 */ /* 0x000e700000000800 */
[----:B------:R-:W5:Y:S01]  /*116f0*/  MUFU.EX2 R0, R0 ;  /* 0x0000000000007308 */ /* 0x000f620000000800 */
[----:B----4-:R-:W-:-:S07]  /*11700*/  F2FP.BF16.F32.PACK_AB R15, R63, R52 ;  /* 0x000000343f0f723e */ /* 0x010fce00000010ff */
[----:B------:R-:W-:Y:S01]  /*11710*/  MUFU.EX2 R64, R64 ;  /* 0x0000004000407308 */ /* 0x000fe20000000800 */
[-C--:B-1----:R-:W-:Y:S01]  /*11720*/  FMUL.FTZ R16, R96, R2.reuse ;  /* 0x0000000260107220 */ /* 0x082fe20000410000 */
[-C--:B------:R-:W-:Y:S01]  /*11730*/  FMUL.FTZ R17, R97, R2.reuse ;  /* 0x0000000261117220 */ /* 0x080fe20000410000 */
[-C--:B------:R-:W-:Y:S01]  /*11740*/  FMUL.FTZ R92, R92, R2.reuse ;  /* 0x000000025c5c7220 */ /* 0x080fe20000410000 */
[-C--:B------:R-:W-:Y:S01]  /*11750*/  FMUL.FTZ R93, R93, R2.reuse ;  /* 0x000000025d5d7220 */ /* 0x080fe20000410000 */
[-C--:B------:R-:W-:Y:S01]  /*11760*/  FMUL.FTZ R24, R80, R2.reuse ;  /* 0x0000000250187220 */ /* 0x080fe20000410000 */
[--C-:B------:R-:W-:Y:S01]  /*11770*/  FFMA.FTZ R80, R29, UR10, -R54.reuse ;  /* 0x0000000a1d507c23 */ /* 0x100fe20008010836 */
[----:B------:R-:W-:Y:S01]  /*11780*/  FMUL.FTZ R88, R88, R2 ;  /* 0x0000000258587220 */ /* 0x000fe20000410000 */
[----:B------:R-:W-:Y:S01]  /*11790*/  LDSM.16.MT88.4 R28, [R156+0x6800] ;  /* 0x006800009c1c783b */ /* 0x000fe20000004200 */
[-C--:B-----5:R-:W-:Y:S01]  /*117a0*/  FMUL.FTZ R18, R98, R0.reuse ;  /* 0x0000000062127220 */ /* 0x0a0fe20000410000 */
[-C--:B------:R-:W-:Y:S01]  /*117b0*/  FMUL.FTZ R19, R99, R0.reuse ;  /* 0x0000000063137220 */ /* 0x080fe20000410000 */
[-C--:B------:R-:W-:Y:S01]  /*117c0*/  FMUL.FTZ R94, R94, R0.reuse ;  /* 0x000000005e5e7220 */ /* 0x080fe20000410000 */
[----:B------:R-:W-:Y:S01]  /*117d0*/  FMUL.FTZ R95, R95, R0 ;  /* 0x000000005f5f7220 */ /* 0x000fe20000410000 */
[----:B------:R-:W-:Y:S01]  /*117e0*/  FMUL.FTZ R89, R89, R2 ;  /* 0x0000000259597220 */ /* 0x000fe20000410000 */
[-C--:B------:R-:W-:Y:S01]  /*117f0*/  FMUL.FTZ R90, R90, R0.reuse ;  /* 0x000000005a5a7220 */ /* 0x080fe20000410000 */
[----:B------:R-:W-:Y:S01]  /*11800*/  FMUL.FTZ R91, R91, R0 ;  /* 0x000000005b5b7220 */ /* 0x000fe20000410000 */
[-C--:B------:R-:W-:Y:S01]  /*11810*/  FMUL.FTZ R84, R84, R2.reuse ;  /* 0x0000000254547220 */ /* 0x080fe20000410000 */
[C---:B--2---:R-:W-:Y:S01]  /*11820*/  HMMA.16816.F32.BF16 R16, R12.reuse, R4, R16 ;  /* 0x000000040c10723c */ /* 0x044fe20000041810 */
[----:B------:R-:W-:Y:S01]  /*11830*/  FMUL.FTZ R85, R85, R2 ;  /* 0x0000000255557220 */ /* 0x000fe20000410000 */
[-C--:B------:R-:W-:Y:S01]  /*11840*/  FMUL.FTZ R86, R86, R0.reuse ;  /* 0x0000000056567220 */ /* 0x080fe20000410000 */
[----:B------:R-:W-:Y:S01]  /*11850*/  FMUL.FTZ R87, R87, R0 ;  /* 0x0000000057577220 */ /* 0x000fe20000410000 */
        /* <DEDUP_REMOVED lines=8> */
[----:B------:R-:W-:Y:S01]  /*118e0*/  FMUL.FTZ R71, R71, R0 ;  /* 0x0000000047477220 */ /* 0x000fe20000410000 */
[--C-:B------:R-:W-:Y:S01]  /*118f0*/  FFMA.FTZ R81, R203, UR10, -R54.reuse ;  /* 0x0000000acb517c23 */ /* 0x100fe20008010836 */
[--C-:B------:R-:W-:Y:S01]  /*11900*/  FFMA.FTZ R82, R35, UR10, -R54.reuse ;  /* 0x0000000a23527c23 */ /* 0x100fe20008010836 */
[----:B------:R-:W-:Y:S01]  /*11910*/  FFMA.FTZ R83, R199, UR10, -R54 ;  /* 0x0000000ac7537c23 */ /* 0x000fe20008010836 */
[C---:B---3--:R-:W-:Y:S01]  /*11920*/  HMMA.16816.F32.BF16 R88, R12.reuse, R8, R88 ;  /* 0x000000080c58723c */ /* 0x048fe20000041858 */
[----:B------:R-:W2:Y:S01]  /*11930*/  MUFU.EX2 R65, R65 ;  /* 0x0000004100417308 */ /* 0x000ea20000000800 */
        /* <DEDUP_REMOVED lines=11> */
[----:B------:R-:W-:Y:S01]  /*119f0*/  FFMA.FTZ R84, R33, UR10, -R62 ;  /* 0x0000000a21547c23 */ /* 0x000fe2000801083e */
[--C-:B------:R-:W-:Y:S01]  /*11a00*/  FFMA.FTZ R87, R201, UR10, -R54.reuse ;  /* 0x0000000ac9577c23 */ /* 0x100fe20008010836 */
[--C-:B------:R-:W-:Y:S01]  /*11a10*/  FFMA.FTZ R96, R187, UR10, -R54.reuse ;  /* 0x0000000abb607c23 */ /* 0x100fe20008010836 */
[--C-:B------:R-:W-:Y:S01]  /*11a20*/  FFMA.FTZ R97, R197, UR10, -R54.reuse ;  /* 0x0000000ac5617c23 */ /* 0x100fe20008010836 */
[----:B------:R-:W3:Y:S01]  /*11a30*/  MUFU.EX2 R85, R207 ;  /* 0x000000cf00557308 */ /* 0x000ee20000000800 */
[C---:B------:R-:W-:Y:S01]  /*11a40*/  HMMA.16816.F32.BF16 R68, R12.reuse, R22, R68 ;  /* 0x000000160c44723c */ /* 0x040fe20000041844 */
[----:B------:R-:W4:Y:S01]  /*11a50*/  LDSM.16.MT88.4 R20, [R154+0x6800] ;  /* 0x006800009a14783b */ /* 0x000f220000004200 */
[----:B--2---:R-:W-:Y:S01]  /*11a60*/  F2FP.BF16.F32.PACK_AB R32, R65, R64 ;  /* 0x000000404120723e */ /* 0x004fe200000010ff */
[----:B------:R-:W-:Y:S01]  /*11a70*/  FFMA.FTZ R98, R185, UR10, -R54 ;  /* 0x0000000ab9627c23 */ /* 0x000fe20008010836 */
[----:B------:R-:W-:Y:S01]  /*11a80*/  FFMA.FTZ R99, R165, UR10, -R62 ;  /* 0x0000000aa5637c23 */ /* 0x000fe2000801083e */
[----:B------:R-:W-:Y:S01]  /*11a90*/  FFMA.FTZ R181, R181, R2, R60 ;  /* 0x00000002b5b57223 */ /* 0x000fe2000001003c */
[----:B------:R-:W-:Y:S01]  /*11aa0*/  FFMA.FTZ R0, R180, R0, R55 ;  /* 0x00000000b4007223 */ /* 0x000fe20000010037 */
[----:B------:R-:W-:Y:S01]  /*11ab0*/  MUFU.EX2 R80, R80 ;  /* 0x0000005000507308 */ /* 0x000fe20000000800 */
[----:B------:R-:W-:Y:S01]  /*11ac0*/  FFMA.FTZ R2, R44, UR10, -R54 ;  /* 0x0000000a2c027c23 */ /* 0x000fe20008010836 */
[----:B------:R-:W-:Y:S01]  /*11ad0*/  FADD.FTZ R58, R58, R181 ;  /* 0x000000b53a3a7221 */ /* 0x000fe20000010000 */
[----:B------:R-:W-:Y:S01]  /*11ae0*/  FADD.FTZ R53, R53, R0 ;  /* 0x0000000035357221 */ /* 0x000fe20000010000 */
[----:B------:R-:W-:Y:S01]  /*11af0*/  FFMA.FTZ R181, R50, UR10, -R62 ;  /* 0x0000000a32b57c23 */ /* 0x000fe2000801083e */
[----:B-1----:R-:W-:Y:S01]  /*11b00*/  HMMA.16816.F32.BF16 R72, R12, R4, R72 ;  /* 0x000000040c48723c */ /* 0x002fe20000041848 */
[----:B------:R-:W-:-:S02]  /*11b10*/  FADD.FTZ R57, R57, R58 ;  /* 0x0000003a39397221 */ /* 0x000fc40000010000 */
[----:B------:R-:W1:Y:S01]  /*11b20*/  MUFU.EX2 R81, R81 ;  /* 0x0000005100517308 */ /* 0x000e620000000800 */
[----:B---3--:R-:W-:Y:S01]  /*11b30*/  F2FP.BF16.F32.PACK_AB R34, R85, R66 ;  /* 0x000000425522723e */ /* 0x008fe200000010ff */
[----:B------:R-:W-:Y:S01]  /*11b40*/  FADD.FTZ R52, R52, R53 ;  /* 0x0000003534347221 */ /* 0x000fe20000010000 */
[----:B------:R-:W-:Y:S01]  /*11b50*/  FADD.FTZ R57, R56, R57 ;  /* 0x0000003938397221 */ /* 0x000fe20000010000 */
[----:B------:R-:W-:Y:S01]  /*11b60*/  HMMA.16816.F32.BF16 R4, R12, R6, R76 ;  /* 0x000000060c04723c */ /* 0x000fe2000004184c */
[----:B------:R-:W2:Y:S01]  /*11b70*/  LDSM.16.MT88.4 R12, [R153+0x6800] ;  /* 0x00680000990c783b */ /* 0x000ea20000004200 */
[----:B------:R-:W-:Y:S01]  /*11b80*/  FADD.FTZ R63, R63, R52 ;  /* 0x000000343f3f7221 */ /* 0x000fe20000010000 */
[----:B------:R-:W-:Y:S01]  /*11b90*/  FADD.FTZ R64, R64, R57 ;  /* 0x0000003940407221 */ /* 0x000fe20000010000 */
[----:B------:R-:W-:Y:S03]  /*11ba0*/  MUFU.EX2 R82, R82 ;  /* 0x0000005200527308 */ /* 0x000fe60000000800 */
[--C-:B------:R-:W-:Y:S01]  /*11bb0*/  FFMA.FTZ R77, R191, UR10, -R62.reuse ;  /* 0x0000000abf4d7c23 */ /* 0x100fe2000801083e */
[--C-:B------:R-:W-:Y:S01]  /*11bc0*/  FFMA.FTZ R76, R205, UR10, -R62.reuse ;  /* 0x0000000acd4c7c23 */ /* 0x100fe2000801083e */
[----:B------:R-:W-:Y:S01]  /*11bd0*/  FFMA.FTZ R79, R193, UR10, -R62 ;  /* 0x0000000ac14f7c23 */ /* 0x000fe2000801083e */
[----:B------:R-:W-:-:S02]  /*11be0*/  FADD.FTZ R65, R65, R64 ;  /* 0x0000004041417221 */ /* 0x000fc40000010000 */
[----:B------:R-:W3:Y:S01]  /*11bf0*/  MUFU.EX2 R83, R83 ;  /* 0x0000005300537308 */ /* 0x000ee20000000800 */
[----:B-1----:R-:W-:Y:S01]  /*11c00*/  F2FP.BF16.F32.PACK_AB R33, R81, R80 ;  /* 0x000000505121723e */ /* 0x002fe200000010ff */
[----:B------:R-:W-:Y:S01]  /*11c10*/  FADD.FTZ R80, R80, R63 ;  /* 0x0000003f50507221 */ /* 0x000fe20000010000 */
[----:B------:R-:W-:-:S03]  /*11c20*/  FADD.FTZ R66, R66, R65 ;  /* 0x0000004142427221 */ /* 0x000fc60000010000 */
[----:B------:R-:W-:Y:S01]  /*11c30*/  FADD.FTZ R81, R81, R80 ;  /* 0x0000005051517221 */ /* 0x000fe20000010000 */
[----:B------:R-:W-:Y:S01]  /*11c40*/  FADD.FTZ R85, R85, R66 ;  /* 0x0000004255557221 */ /* 0x000fe20000010000 */
[----:B------:R-:W-:Y:S08]  /*11c50*/  MUFU.EX2 R78, R84 ;  /* 0x00000054004e7308 */ /* 0x000ff00000000800 */
[----:B------:R-:W1:Y:S01]  /*11c60*/  MUFU.EX2 R77, R77 ;  /* 0x0000004d004d7308 */ /* 0x000e620000000800 */
[----:B---3--:R-:W-:Y:S01]  /*11c70*/  F2FP.BF16.F32.PACK_AB R35, R83, R82 ;  /* 0x000000525323723e */ /* 0x008fe200000010ff */
[----:B------:R-:W-:-:S04]  /*11c80*/  FADD.FTZ R82, R82, R81 ;  /* 0x0000005152527221 */ /* 0x000fc80000010000 */
[----:B------:R-:W-:Y:S02]  /*11c90*/  FADD.FTZ R82, R83, R82 ;  /* 0x0000005253527221 */ /* 0x000fe40000010000 */
[C---:B------:R-:W-:Y:S01]  /*11ca0*/  HMMA.16816.F32.BF16 R16, R32.reuse, R28, R16 ;  /* 0x0000001c2010723c */ /* 0x040fe20000041810 */
[----:B------:R-:W-:Y:S05]  /*11cb0*/  MUFU.EX2 R76, R76 ;  /* 0x0000004c004c7308 */ /* 0x000fea0000000800 */
[C---:B------:R-:W-:Y:S01]  /*11cc0*/  HMMA.16816.F32.BF16 R92, R32.reuse, R30, R92 ;  /* 0x0000001e205c723c */ /* 0x040fe2000004185c */
[----:B------:R-:W3:Y:S02]  /*11cd0*/  LDSM.16.MT88.4 R28, [R152+0x6800] ;  /* 0x00680000981c783b */ /* 0x000ee40000004200 */
[----:B------:R-:W-:Y:S03]  /*11ce0*/  MUFU.EX2 R79, R79 ;  /* 0x0000004f004f7308 */ /* 0x000fe60000000800 */
[C---:B----4-:R-:W-:Y:S05]  /*11cf0*/  HMMA.16816.F32.BF16 R88, R32.reuse, R20, R88 ;  /* 0x000000142058723c */ /* 0x050fea0000041858 */
[----:B------:R-:W-:Y:S01]  /*11d00*/  MUFU.EX2 R87, R87 ;  /* 0x0000005700577308 */ /* 0x000fe20000000800 */
[C---:B------:R-:W-:Y:S01]  /*11d10*/  HMMA.16816.F32.BF16 R8, R32.reuse, R22, R8 ;  /* 0x000000162008723c */ /* 0x040fe20000041808 */
[----:B------:R-:W4:Y:S05]  /*11d20*/  LDSM.16.MT88.4 R20, [R156+0x7000] ;  /* 0x007000009c14783b */ /* 0x000f2a0000004200 */
[C---:B--2---:R-:W-:Y:S01]  /*11d30*/  HMMA.16816.F32.BF16 R24, R32.reuse, R12, R24 ;  /* 0x0000000c2018723c */ /* 0x044fe20000041818 */
[----:B------:R-:W2:Y:S05]  /*11d40*/  MUFU.EX2 R96, R96 ;  /* 0x0000006000607308 */ /* 0x000eaa0000000800 */
[C---:B------:R-:W-:Y:S01]  /*11d50*/  HMMA.16816.F32.BF16 R68, R32.reuse, R14, R68 ;  /* 0x0000000e2044723c */ /* 0x040fe20000041844 */
[----:B------:R-:W5:Y:S02]  /*11d60*/  LDSM.16.MT88.4 R12, [R154+0x7000] ;  /* 0x007000009a0c783b */ /* 0x000f640000004200 */
[----:B------:R-:W-:Y:S08]  /*11d70*/  MUFU.EX2 R97, R97 ;  /* 0x0000006100617308 */ /* 0x000ff00000000800 */
[----:B------:R-:W4:Y:S01]  /*11d80*/  MUFU.EX2 R98, R98 ;  /* 0x0000006200627308 */ /* 0x000f220000000800 */
[C---:B---3--:R-:W-:Y:S07]  /*11d90*/  HMMA.16816.F32.BF16 R72, R32.reuse, R28, R72 ;  /* 0x0000001c2048723c */ /* 0x048fee0000041848 */
[----:B------:R-:W-:Y:S01]  /*11da0*/  MUFU.EX2 R102, R102 ;  /* 0x0000006600667308 */ /* 0x000fe20000000800 */
[----:B------:R-:W-:Y:S01]  /*11db0*/  HMMA.16816.F32.BF16 R4, R32, R30, R4 ;  /* 0x0000001e2004723c */ /* 0x000fe20000041804 */
[----:B------:R-:W3:Y:S06]  /*11dc0*/  LDSM.16.MT88.4 R28, [R153+0x7000] ;  /* 0x00700000991c783b */ /* 0x000eec0000004200 */
[----:B------:R-:W3:Y:S01]  /*11dd0*/  MUFU.EX2 R99, R99 ;  /* 0x0000006300637308 */ /* 0x000ee20000000800 */
[----:B-1----:R-:W-:Y:S01]  /*11de0*/  F2FP.BF16.F32.PACK_AB R32, R77, R78 ;  /* 0x0000004e4d20723e */ /* 0x002fe200000010ff */
[----:B------:R-:W-:Y:S01]  /*11df0*/  FADD.FTZ R78, R78, R85 ;  /* 0x000000554e4e7221 */ /* 0x000fe20000010000 */
[----:B--2---:R-:W-:-:S02]  /*11e00*/  F2FP.BF16.F32.PACK_AB R33, R96, R87 ;  /* 0x000000576021723e */ /* 0x004fc400000010ff */
        /* <DEDUP_REMOVED lines=9> */
[----:B------:R-:W1:Y:S02]  /*11ea0*/  LDSM.16.MT88.4 R20, [R152+0x7000] ;  /* 0x007000009814783b */ /* 0x000e640000004200 */
[----:B------:R-:W-:Y:S03]  /*11eb0*/  MUFU.EX2 R104, R104 ;  /* 0x0000006800687308 */ /* 0x000fe60000000800 */
[C---:B-----5:R-:W-:Y:S05]  /*11ec0*/  HMMA.16816.F32.BF16 R88, R32.reuse, R12, R88 ;  /* 0x0000000c2058723c */ /* 0x060fea0000041858 */
[----:B------:R-:W2:Y:S01]  /*11ed0*/  MUFU.EX2 R117, R117 ;  /* 0x0000007500757308 */ /* 0x000ea20000000800 */
        /* <DEDUP_REMOVED lines=40> */
[----:B----4-:R-:W-:Y:S02]  /*12160*/  F2FP.BF16.F32.PACK_AB R33, R107, R112 ;  /* 0x000000706b21723e */ /* 0x010fe400000010ff */
[----:B------:R-:W-:-:S03]  /*12170*/  F2FP.BF16.F32.PACK_AB R34, R111, R110 ;  /* 0x0000006e6f22723e */ /* 0x000fc600000010ff */
[----:B------:R-:W-:Y:S01]  /*12180*/  MUFU.EX2 R109, R109 ;  /* 0x0000006d006d7308 */ /* 0x000fe20000000800 */
[----:B-1----:R-:W-:-:S07]  /*12190*/  F2FP.BF16.F32.PACK_AB R35, R105, R114 ;  /* 0x000000726923723e */ /* 0x002fce00000010ff */
[C---:B---3--:R-:W-:Y:S01]  /*121a0*/  HMMA.16816.F32.BF16 R16, R32.reuse, R28, R16 ;  /* 0x0000001c2010723c */ /* 0x048fe20000041810 */
[----:B------:R-:W1:Y:S05]  /*121b0*/  MUFU.EX2 R120, R120 ;  /* 0x0000007800787308 */ /* 0x000e6a0000000800 */
        /* <DEDUP_REMOVED lines=11> */
[----:B------:R-:W-:Y:S08]  /*12270*/  MUFU.EX2 R124, R124 ;  /* 0x0000007c007c7308 */ /* 0x000ff00000000800 */
[----:B------:R-:W-:Y:S01]  /*12280*/  MUFU.EX2 R41, R41 ;  /* 0x0000002900297308 */ /* 0x000fe20000000800 */
[C---:B---3--:R-:W-:Y:S07]  /*12290*/  HMMA.16816.F32.BF16 R72, R32.reuse, R28, R72 ;  /* 0x0000001c2048723c */ /* 0x048fee0000041848 */
[----:B------:R-:W-:Y:S01]  /*122a0*/  MUFU.EX2 R126, R126 ;  /* 0x0000007e007e7308 */ /* 0x000fe20000000800 */
[----:B------:R-:W-:Y:S01]  /*122b0*/  HMMA.16816.F32.BF16 R4, R32, R30, R4 ;  /* 0x0000001e2004723c */ /* 0x000fe20000041804 */
[----:B------:R-:W3:Y:S06]  /*122c0*/  LDSM.16.MT88.4 R28, [R153+0x8800] ;  /* 0x00880000991c783b */ /* 0x000eec0000004200 */
[----:B------:R-:W-:Y:S01]  /*122d0*/  MUFU.EX2 R45, R45 ;  /* 0x0000002d002d7308 */ /* 0x000fe20000000800 */
[----:B------:R-:W-:-:S02]  /*122e0*/  F2FP.BF16.F32.PACK_AB R32, R101, R116 ;  /* 0x000000746520723e */ /* 0x000fc400000010ff */
[----:B-1----:R-:W-:Y:S02]  /*122f0*/  F2FP.BF16.F32.PACK_AB R33, R120, R109 ;  /* 0x0000006d7821723e */ /* 0x002fe400000010ff */
[----:B------:R-:W-:-:S03]  /*12300*/  F2FP.BF16.F32.PACK_AB R34, R123, R118 ;  /* 0x000000767b22723e */ /* 0x000fc600000010ff */
[----:B------:R-:W-:Y:S01]  /*12310*/  MUFU.EX2 R128, R128 ;  /* 0x0000008000807308 */ /* 0x000fe20000000800 */
[----:B----4-:R-:W-:-:S07]  /*12320*/  F2FP.BF16.F32.PACK_AB R35, R122, R3 ;  /* 0x000000037a23723e */ /* 0x010fce00000010ff */
[C---:B-----5:R-:W-:Y:S01]  /*12330*/  HMMA.16816.F32.BF16 R16, R32.reuse, R20, R16 ;  /* 0x000000142010723c */ /* 0x060fe20000041810 */
        /* <DEDUP_REMOVED lines=8> */
[C---:B---3--:R-:W-:Y:S01]  /*123c0*/  HMMA.16816.F32.BF16 R24, R32.reuse, R28, R24 ;  /* 0x0000001c2018723c */ /* 0x048fe20000041818 */
[----:B------:R-:W3:Y:S05]  /*123d0*/  MUFU.EX2 R47, R47 ;  /* 0x0000002f002f7308 */ /* 0x000eea0000000800 */
[C---:B------:R-:W-:Y:S01]  /*123e0*/  HMMA.16816.F32.BF16 R68, R32.reuse, R30, R68 ;  /* 0x0000001e2044723c */ /* 0x040fe20000041844 */
[----:B------:R-:W4:Y:S02]  /*123f0*/  LDSM.16.MT88.4 R28, [R154+0x9000] ;  /* 0x009000009a1c783b */ /* 0x000f240000004200 */
[----:B------:R-:W-:Y:S08]  /*12400*/  MUFU.EX2 R0, R51 ;  /* 0x0000003300007308 */ /* 0x000ff00000000800 */
[----:B------:R-:W5:Y:S01]  /*12410*/  MUFU.EX2 R181, R181 ;  /* 0x000000b500b57308 */ /* 0x000f620000000800 */
[----:B---3--:R-:W-:Y:S01]  /*12420*/  F2FP.BF16.F32.PACK_AB R76, R47, R42 ;  /* 0x0000002a2f4c723e */ /* 0x008fe200000010ff */
[C---:B-1----:R-:W-:Y:S06]  /*12430*/  HMMA.16816.F32.BF16 R72, R32.reuse, R20, R72 ;  /* 0x000000142048723c */ /* 0x042fec0000041848 */
[----:B------:R-:W-:Y:S01]  /*12440*/  MUFU.EX2 R2, R2 ;  /* 0x0000000200027308 */ /* 0x000fe20000000800 */
[----:B------:R-:W-:Y:S01]  /*12450*/  HMMA.16816.F32.BF16 R4, R32, R22, R4 ;  /* 0x000000162004723c */ /* 0x000fe20000041804 */
[----:B------:R-:W1:Y:S01]  /*12460*/  LDSM.16.MT88.4 R32, [R152+0x9000] ;  /* 0x009000009820783b */ /* 0x000e620000004200 */
[----:B------:R-:W-:-:S02]  /*12470*/  F2FP.BF16.F32.PACK_AB R20, R124, R103 ;  /* 0x000000677c14723e */ /* 0x000fc400000010ff */
[----:B------:R-:W-:Y:S02]  /*12480*/  F2FP.BF16.F32.PACK_AB R21, R128, R45 ;  /* 0x0000002d8015723e */ /* 0x000fe400000010ff */
[----:B-----5:R-:W-:Y:S02]  /*12490*/  F2FP.BF16.F32.PACK_AB R78, R181, R0 ;  /* 0x00000000b54e723e */ /* 0x020fe400000010ff */
[----:B------:R-:W-:Y:S02]  /*124a0*/  F2FP.BF16.F32.PACK_AB R22, R126, R41 ;  /* 0x000000297e16723e */ /* 0x000fe400000010ff */
[----:B------:R-:W-:-:S07]  /*124b0*/  F2FP.BF16.F32.PACK_AB R23, R130, R43 ;  /* 0x0000002b8217723e */ /* 0x000fce00000010ff */
[C---:B--2---:R-:W-:Y:S06]  /*124c0*/  HMMA.16816.F32.BF16 R16, R20.reuse, R12, R16 ;  /* 0x0000000c1410723c */ /* 0x044fec0000041810 */
[C---:B------:R-:W-:Y:S01]  /*124d0*/  HMMA.16816.F32.BF16 R92, R20.reuse, R14, R92 ;  /* 0x0000000e145c723c */ /* 0x040fe2000004185c */
[----:B------:R-:W2:Y:S05]  /*124e0*/  LDSM.16.MT88.4 R12, [R156+0x9800] ;  /* 0x009800009c0c783b */ /* 0x000eaa0000004200 */
[C---:B------:R-:W-:Y:S06]  /*124f0*/  HMMA.16816.F32.BF16 R24, R20.reuse, R36, R24 ;  /* 0x000000241418723c */ /* 0x040fec0000041818 */
[----:B----4-:R-:W-:Y:S01]  /*12500*/  HMMA.16816.F32.BF16 R88, R20, R28, R88 ;  /* 0x0000001c1458723c */ /* 0x010fe20000041858 */
[----:B------:R-:W-:-:S02]  /*12510*/  FADD.FTZ R37, R87, R82 ;  /* 0x0000005257257221 */ /* 0x000fc40000010000 */
[----:B------:R-:W3:Y:S02]  /*12520*/  LDSM.16.MT88.4 R84, [R154+0x9800] ;  /* 0x009800009a54783b */ /* 0x000ee40000004200 */
[----:B------:R-:W-:Y:S01]  /*12530*/  FADD.FTZ R96, R96, R37 ;  /* 0x0000002560607221 */ /* 0x000fe20000010000 */
[----:B------:R-:W-:Y:S01]  /*12540*/  HMMA.16816.F32.BF16 R8, R20, R30, R8 ;  /* 0x0000001e1408723c */ /* 0x000fe20000041808 */
[--C-:B------:R-:W-:Y:S01]  /*12550*/  FFMA.FTZ R29, R49, UR10, -R54.reuse ;  /* 0x0000000a311d7c23 */ /* 0x100fe20008010836 */
[----:B------:R-:W-:Y:S01]  /*12560*/  FFMA.FTZ R28, R48, UR10, -R54 ;  /* 0x0000000a301c7c23 */ /* 0x000fe20008010836 */
[----:B------:R-:W-:-:S03]  /*12570*/  FADD.FTZ R97, R97, R96 ;  /* 0x0000006061617221 */ /* 0x000fc60000010000 */
[----:B-1----:R-:W-:Y:S01]  /*12580*/  HMMA.16816.F32.BF16 R72, R20, R32, R72 ;  /* 0x000000201448723c */ /* 0x002fe20000041848 */
[----:B------:R-:W-:Y:S01]  /*12590*/  FFMA.FTZ R31, R46, UR10, -R54 ;  /* 0x0000000a2e1f7c23 */ /* 0x000fe20008010836 */
[----:B------:R-:W1:Y:S01]  /*125a0*/  MUFU.EX2 R29, R29 ;  /* 0x0000001d001d7308 */ /* 0x000e620000000800 */
[----:B------:R-:W-:-:S03]  /*125b0*/  FADD.FTZ R97, R98, R97 ;  /* 0x0000006162617221 */ /* 0x000fc60000010000 */
[C---:B------:R-:W-:Y:S01]  /*125c0*/  HMMA.16816.F32.BF16 R68, R20.reuse, R38, R68 ;  /* 0x000000261444723c */ /* 0x040fe20000041844 */
[----:B------:R-:W-:Y:S01]  /*125d0*/  FADD.FTZ R104, R104, R97 ;  /* 0x0000006168687221 */ /* 0x000fe20000010000 */
[----:B------:R-:W-:Y:S02]  /*125e0*/  FADD.FTZ R33, R99, R102 ;  /* 0x0000006663217221 */ /* 0x000fe40000010000 */
[----:B------:R-:W-:Y:S01]  /*125f0*/  MUFU.EX2 R28, R28 ;  /* 0x0000001c001c7308 */ /* 0x000fe20000000800 */
[----:B------:R-:W-:Y:S01]  /*12600*/  FADD.FTZ R117, R117, R104 ;  /* 0x0000006875757221 */ /* 0x000fe20000010000 */
[----:B------:R-:W-:Y:S01]  /*12610*/  FADD.FTZ R100, R100, R33 ;  /* 0x0000002164647221 */ /* 0x000fe20000010000 */
[----:B------:R-:W-:Y:S01]  /*12620*/  HMMA.16816.F32.BF16 R4, R20, R34, R4 ;  /* 0x000000221404723c */ /* 0x000fe20000041804 */
[----:B------:R-:W4:Y:S01]  /*12630*/  LDSM.16.MT88.4 R20, [R153+0x9800] ;  /* 0x009800009914783b */ /* 0x000f220000004200 */
[----:B------:R-:W-:Y:S01]  /*12640*/  FADD.FTZ R106, R106, R117 ;  /* 0x000000756a6a7221 */ /* 0x000fe20000010000 */
[----:B------:R-:W-:-:S02]  /*12650*/  FADD.FTZ R115, R115, R100 ;  /* 0x0000006473737221 */ /* 0x000fc40000010000 */
[----:B------:R-:W5:Y:S01]  /*12660*/  MUFU.EX2 R31, R31 ;  /* 0x0000001f001f7308 */ /* 0x000f620000000800 */
[----:B-1----:R-:W-:Y:S01]  /*12670*/  F2FP.BF16.F32.PACK_AB R77, R29, R2 ;  /* 0x000000021d4d723e */ /* 0x002fe200000010ff */
[----:B------:R-:W-:Y:S01]  /*12680*/  FADD.FTZ R119, R119, R106 ;  /* 0x0000006a77777221 */ /* 0x000fe20000010000 */
[----:B------:R-:W-:-:S03]  /*12690*/  FADD.FTZ R108, R108, R115 ;  /* 0x000000736c6c7221 */ /* 0x000fc60000010000 */
[----:B------:R-:W-:Y:S01]  /*126a0*/  FADD.FTZ R112, R112, R119 ;  /* 0x0000007770707221 */ /* 0x000fe20000010000 */
[----:B------:R-:W-:-:S03]  /*126b0*/  FADD.FTZ R121, R121, R108 ;  /* 0x0000006c79797221 */ /* 0x000fc60000010000 */
[----:B------:R-:W-:Y:S01]  /*126c0*/  FADD.FTZ R107, R107, R112 ;  /* 0x000000706b6b7221 */ /* 0x000fe20000010000 */
[----:B------:R-:W-:-:S04]  /*126d0*/  FADD.FTZ R110, R110, R121 ;  /* 0x000000796e6e7221 */ /* 0x000fc80000010000 */
[----:B------:R-:W-:Y:S01]  /*126e0*/  FADD.FTZ R111, R111, R110 ;  /* 0x0000006e6f6f7221 */ /* 0x000fe20000010000 */
[----:B-----5:R-:W-:-:S03]  /*126f0*/  F2FP.BF16.F32.PACK_AB R79, R31, R28 ;  /* 0x0000001c1f4f723e */ /* 0x020fc600000010ff */
[----:B------:R-:W-:-:S04]  /*12700*/  FADD.FTZ R116, R116, R111 ;  /* 0x0000006f74747221 */ /* 0x000fc80000010000 */
[----:B------:R-:W-:Y:S01]  /*12710*/  FADD.FTZ R101, R101, R116 ;  /* 0x0000007465657221 */ /* 0x000fe20000010000 */
[C---:B--2---:R-:W-:Y:S06]  /*12720*/  HMMA.16816.F32.BF16 R96, R76.reuse, R12, R16 ;  /* 0x0000000c4c60723c */ /* 0x044fec0000041810 */
[----:B------:R-:W-:Y:S01]  /*12730*/  HMMA.16816.F32.BF16 R92, R76, R14, R92 ;  /* 0x0000000e4c5c723c */ /* 0x000fe2000004185c */
[----:B------:R-:W1:Y:S01]  /*12740*/  LDSM.16.MT88.4 R12, [R152+0x9800] ;  /* 0x00980000980c783b */ /* 0x000e620000004200 */
[----:B------:R-:W-:-:S04]  /*12750*/  FADD.FTZ R16, R114, R107 ;  /* 0x0000006b72107221 */ /* 0x000fc80000010000 */
[----:B------:R-:W-:Y:S01]  /*12760*/  FADD.FTZ R16, R105, R16 ;  /* 0x0000001069107221 */ /* 0x000fe20000010000 */
[----:B---3--:R-:W-:Y:S03]  /*12770*/  HMMA.16816.F32.BF16 R88, R76, R84, R88 ;  /* 0x000000544c58723c */ /* 0x008fe60000041858 */
        /* <DEDUP_REMOVED lines=22> */
[----:B------:R-:W-:Y:S01]  /*128e0*/  FADD.FTZ R47, R47, R42 ;  /* 0x0000002a2f2f7221 */ /* 0x000fe20000010000 */
[----:B------:R-:W-:Y:S01]  /*128f0*/  MOV R2, R61 ;  /* 0x0000003d00027202 */ /* 0x000fe20000000f00 */
[----:B------:R-:W-:Y:S02]  /*12900*/  FADD.FTZ R28, R28, R29 ;  /* 0x0000001d1c1c7221 */ /* 0x000fe40000010000 */
[----:B------:R-:W-:Y:S02]  /*12910*/  FADD.FTZ R0, R0, R47 ;  /* 0x0000002f00007221 */ /* 0x000fe40000010000 */
[----:B------:R-:W-:-:S02]  /*12920*/  FADD.FTZ R180, R31, R28 ;  /* 0x0000001c1fb47221 */ /* 0x000fc40000010000 */
[----:B------:R-:W-:Y:S01]  /*12930*/  FADD.FTZ R181, R181, R0 ;  /* 0x00000000b5b57221 */ /* 0x000fe20000010000 */
[----:B------:R-:W-:-:S14]  /*12940*/  MOV R0, R59 ;  /* 0x0000003b00007202 */ /* 0x000fdc0000000f00 */
.L_x_6739:
[----:B------:R-:W-:-:S13]  /*12950*/  ISETP.GE.AND P0, PT, R176, 0x1, PT ;  /* 0x00000001b000780c */ /* 0x000fda0003f06270 */
[----:B------:R-:W-:Y:S05]  /*12960*/  @!P0 BRA `(.L_x_6745) ;  /* 0x0000002c00d08947 */ /* 0x000fea0003800000 */
[----:B------:R-:W-:Y:S01]  /*12970*/  ULDC UR9, c[0x0][0x250] ;  /* 0x0000940000097ab9 */ /* 0x000fe20000000800 */
[----:B------:R-:W-:Y:S01]  /*12980*/  ULDC.64 UR12, c[0x0][0x250] ;  /* 0x00009400000c7ab9 */ /* 0x000fe20000000a00 */
[----:B------:R-:W-:Y:S01]  /*12990*/  ULEA UR9, -UR9, URZ, 0x7 ;  /* 0x0000003f09097291 */ /* 0x000fe2000f8e393f */
[----:B------:R-:W-:Y:S01]  /*129a0*/  IMAD.MOV.U32 R3, RZ, RZ, R0 ;  /* 0x000000ffff037224 */ /* 0x000fe200078e0000 */
[----:B------:R-:W-:Y:S01]  /*129b0*/  ULDC UR11, c[0x0][0x248] ;  /* 0x00009200000b7ab9 */ /* 0x000fe20000000800 */
[----:B------:R-:W-:Y:S01]  /*129c0*/  IMAD.MOV.U32 R101, RZ, RZ, R2 ;  /* 0x000000ffff657224 */ /* 0x000fe200078e0002 */
[----:B------:R-:W-:Y:S02]  /*129d0*/  USHF.R.S32.HI UR4, URZ, 0x1f, UR9 ;  /* 0x0000001f3f047899 */ /* 0x000fe40008011409 */
[----:B------:R-:W-:Y:S01]  /*129e0*/  MOV R179, UR9 ;  /* 0x0000000900b37c02 */ /* 0x000fe20008000f00 */
[----:B------:R-:W-:Y:S01]  /*129f0*/  ULDC UR8, c[0x0][0x24c] ;  /* 0x0000930000087ab9 */ /* 0x000fe20000000800 */
[----:B------:R-:W-:-:S02]  /*12a00*/  USHF.L.U64.HI UR13, UR12, 0x5, UR13 ;  /* 0x000000050c0d7899 */ /* 0x000fc4000801020d */
[----:B------:R-:W-:Y:S01]  /*12a10*/  MOV R178, UR4 ;  /* 0x0000000400b27c02 */ /* 0x000fe20008000f00 */
[----:B------:R-:W-:Y:S02]  /*12a20*/  USHF.L.U32 UR12, UR12, 0x5, URZ ;  /* 0x000000050c0c7899 */ /* 0x000fe4000800063f */
[----:B------:R-:W-:Y:S02]  /*12a30*/  USHF.L.U64.HI UR8, UR11, 0x5, UR8 ;  /* 0x000000050b087899 */ /* 0x000fe40008010208 */
[----:B------:R-:W-:Y:S01]  /*12a40*/  USHF.L.U32 UR5, UR11, 0x5, URZ ;  /* 0x000000050b057899 */ /* 0x000fe2000800063f */
[----:B------:R-:W-:-:S11]  /*12a50*/  ULDC UR4, c[0x0][0x2ec] ;  /* 0x0000bb0000047ab9 */ /* 0x000fd60000000800 */
.L_x_6749:
[----:B------:R-:W-:Y:S04]  /*12a60*/  DEPBAR.LE SB0, 0x0 ;  /* 0x000080000000791a */ /* 0x000fe80000000000 */
[----:B------:R-:W-:Y:S01]  /*12a70*/  BAR.SYNC.DEFER_BLOCKING 0x0 ;  /* 0x0000000000007b1d */ /* 0x000fe20000010000 */
[----:B------:R-:W-:Y:S01]  /*12a80*/  ISETP.NE.AND P6, PT, R170, RZ, PT ;  /* 0x000000ffaa00720c */ /* 0x000fe20003fc5270 */
[----:B------:R-:W-:Y:S01]  /*12a90*/  IMAD.MOV.U32 R8, RZ, RZ, R179 ;  /* 0x000000ffff087224 */ /* 0x000fe200078e00b3 */
[----:B------:R-:W-:Y:S11]  /*12aa0*/  MOV R41, R178 ;  /* 0x000000b200297202 */ /* 0x000ff60000000f00 */
        /* <DEDUP_REMOVED lines=35> */
[----:B------:R-:W1:Y:S08]  /*12ce0*/  LDC.64 R6, c[0x0][0x250] ;  /* 0x00009400ff067b82 */ /* 0x000e700000000a00 */
        /* <DEDUP_REMOVED lines=26> */
.L_x_6746:
        /* <DEDUP_REMOVED lines=13> */
[----:B------:R-:W-:Y:S03]  /*12f60*/  LDGSTS.E.BYPASS.LTC128B.128 [R171+0x6800], desc[UR6][R48.64] ;  /* 0x0680000030ab7fae */ /* 0x000fe6000b901d46 */
[----:B------:R-:W-:Y:S01]  /*12f70*/  IADD3.X R45, R47, UR13, RZ, P0, !PT ;  /* 0x0000000d2f2d7c10 */ /* 0x000fe200087fe4ff */
[----:B------:R-:W-:Y:S01]  /*12f80*/  LDGSTS.E.BYPASS.LTC128B.128 [R171+0x7000], desc[UR6][R46.64] ;  /* 0x070000002eab7fae */ /* 0x000fe2000b901d46 */
[----:B------:R-:W-:Y:S03]  /*12f90*/  IADD3 R42, P0, R44, UR12, RZ ;  /* 0x0000000c2c2a7c10 */ /* 0x000fe6000ff1e0ff */
[----:B------:R-:W-:Y:S01]  /*12fa0*/  LDGSTS.E.BYPASS.LTC128B.128 [R171+0x7800], desc[UR6][R44.64] ;  /* 0x078000002cab7fae */ /* 0x000fe2000b901d46 */
        /* <DEDUP_REMOVED lines=8> */
[----:B------:R-:W-:Y:S01]  /*13030*/  LDGSTS.E.BYPASS.LTC128B.128 [R171+0x9000], desc[UR6][R52.64] ;  /* 0x0900000034ab7fae */ /* 0x000fe2000b901d46 */
[----:B------:R-:W-:Y:S02]  /*13040*/  IADD3.X R55, R53, UR13, RZ, P0, !PT ;  /* 0x0000000d35377c10 */ /* 0x000fe400087fe4ff */
[----:B------:R-:W-:Y:S03]  /*13050*/  ISETP.GE.AND P0, PT, R176, 0x2, PT ;  /* 0x00000002b000780c */ /* 0x000fe60003f06270 */
[----:B------:R2:W-:Y:S04]  /*13060*/  LDGSTS.E.BYPASS.LTC128B.128 [R171+0x9800], desc[UR6][R54.64] ;  /* 0x0980000036ab7fae */ /* 0x0005e8000b901d46 */
[----:B------:R-:W-:Y:S04]  /*13070*/  LDSM.16.M88.4 R104, [R162] ;  /* 0x00000000a268783b */ /* 0x000fe80000000200 */
[----:B------:R-:W3:Y:S04]  /*13080*/  LDSM.16.M88.4 R108, [R161+0x2000] ;  /* 0x00200000a16c783b */ /* 0x000ee80000000200 */
[----:B------:R-:W4:Y:S04]  /*13090*/  LDSM.16.M88.4 R112, [R161+0x2800] ;  /* 0x00280000a170783b */ /* 0x000f280000000200 */
[----:B------:R-:W5:Y:S04]  /*130a0*/  LDSM.16.M88.4 R116, [R161+0x3000] ;  /* 0x00300000a174783b */ /* 0x000f680000000200 */
[----:B------:R-:W1:Y:S04]  /*130b0*/  LDSM.16.M88.4 R120, [R161+0x3800] ;  /* 0x00380000a178783b */ /* 0x000e680000000200 */
[----:B------:R-:W0:Y:S04]  /*130c0*/  LDGDEPBAR ;  /* 0x00000000000079af */ /* 0x000e280000000000 */
[----:B------:R-:W2:Y:S04]  /*130d0*/  LDSM.16.M88.4 R124, [R161+0x4000] ;  /* 0x00400000a17c783b */ /* 0x000ea80000000200 */
[----:B------:R-:W2:Y:S04]  /*130e0*/  LDSM.16.M88.4 R128, [R161+0x4800] ;  /* 0x00480000a180783b */ /* 0x000ea80000000200 */
[----:B------:R-:W2:Y:S04]  /*130f0*/  LDSM.16.M88.4 R132, [R161+0x5000] ;  /* 0x00500000a184783b */ /* 0x000ea80000000200 */
[----:B------:R-:W2:Y:S04]  /*13100*/  LDSM.16.M88.4 R136, [R161+0x5800] ;  /* 0x00580000a188783b */ /* 0x000ea80000000200 */
[----:B------:R-:W-:Y:S01]  /*13110*/  LDSM.16.M88.4 R140, [R155+0x3800] ;  /* 0x003800009b8c783b */ /* 0x000fe20000000200 */
[C---:B---3--:R-:W-:Y:S06]  /*13120*/  HMMA.16816.F32.BF16 R4, R104.reuse, R108, RZ ;  /* 0x0000006c6804723c */ /* 0x048fec00000418ff */
[C---:B------:R-:W-:Y:S01]  /*13130*/  HMMA.16816.F32.BF16 R8, R104.reuse, R110, RZ ;  /* 0x0000006e6808723c */ /* 0x040fe200000418ff */
[----:B------:R-:W-:Y:S05]  /*13140*/  LDSM.16.M88.4 R108, [R160] ;  /* 0x00000000a06c783b */ /* 0x000fea0000000200 */
        /* <DEDUP_REMOVED lines=9> */
[C---:B--2---:R-:W-:Y:S06]  /*131e0*/  HMMA.16816.F32.BF16 R36, R104.reuse, R124, RZ ;  /* 0x0000007c6824723c */ /* 0x044fec00000418ff */
[C---:B------:R-:W-:Y:S01]  /*131f0*/  HMMA.16816.F32.BF16 R40, R104.reuse, R126, RZ ;  /* 0x0000007e6828723c */ /* 0x040fe200000418ff */
[----:B------:R-:W2:Y:S05]  /*13200*/  LDSM.16.M88.4 R124, [R155+0x4000] ;  /* 0x004000009b7c783b */ /* 0x000eaa0000000200 */
        /* <DEDUP_REMOVED lines=16> */
[----:B------:R-:W1:Y:S05]  /*13310*/  LDSM.16.M88.4 R120, [R159] ;  /* 0x000000009f78783b */ /* 0x000e6a0000000200 */
[C---:B------:R-:W-:Y:S06]  /*13320*/  HMMA.16816.F32.BF16 R28, R108.reuse, R140, R28 ;  /* 0x0000008c6c1c723c */ /* 0x040fec000004181c */
[C---:B------:R-:W-:Y:S06]  /*13330*/  HMMA.16816.F32.BF16 R32, R108.reuse, R142, R32 ;  /* 0x0000008e6c20723c */ /* 0x040fec0000041820 */
[C---:B--2---:R-:W-:Y:S06]  /*13340*/  HMMA.16816.F32.BF16 R36, R108.reuse, R124, R36 ;  /* 0x0000007c6c24723c */ /* 0x044fec0000041824 */
[C---:B------:R-:W-:Y:S01]  /*13350*/  HMMA.16816.F32.BF16 R40, R108.reuse, R126, R40 ;  /* 0x0000007e6c28723c */ /* 0x040fe20000041828 */
[----:B------:R-:W2:Y:S05]  /*13360*/  LDSM.16.M88.4 R124, [R151] ;  /* 0x00000000977c783b */ /* 0x000eaa0000000200 */
[C---:B-----5:R-:W-:Y:S06]  /*13370*/  HMMA.16816.F32.BF16 R44, R108.reuse, R104, R44 ;  /* 0x000000686c2c723c */ /* 0x060fec000004182c */
[C---:B------:R-:W-:Y:S01]  /*13380*/  HMMA.16816.F32.BF16 R48, R108.reuse, R106, R48 ;  /* 0x0000006a6c30723c */ /* 0x040fe20000041830 */
[----:B------:R-:W5:Y:S05]  /*13390*/  LDSM.16.M88.4 R104, [R150] ;  /* 0x000000009668783b */ /* 0x000f6a0000000200 */
[C---:B---3--:R-:W-:Y:S06]  /*133a0*/  HMMA.16816.F32.BF16 R52, R108.reuse, R112, R52 ;  /* 0x000000706c34723c */ /* 0x048fec0000041834 */
[C---:B------:R-:W-:Y:S01]  /*133b0*/  HMMA.16816.F32.BF16 R56, R108.reuse, R114, R56 ;  /* 0x000000726c38723c */ /* 0x040fe20000041838 */
[----:B------:R-:W-:Y:S05]  /*133c0*/  LDSM.16.M88.4 R112, [R148] ;  /* 0x000000009470783b */ /* 0x000fea0000000200 */
[C---:B----4-:R-:W-:Y:S06]  /*133d0*/  HMMA.16816.F32.BF16 R60, R108.reuse, R116, R60 ;  /* 0x000000746c3c723c */ /* 0x050fec000004183c */
[----:B------:R-:W-:Y:S01]  /*133e0*/  HMMA.16816.F32.BF16 R64, R108, R118, R64 ;  /* 0x000000766c40723c */ /* 0x000fe20000041840 */
[----:B------:R-:W3:Y:S04]  /*133f0*/  LDSM.16.M88.4 R108, [R149] ;  /* 0x00000000956c783b */ /* 0x000ee80000000200 */
[----:B------:R-:W4:Y:S01]  /*13400*/  LDSM.16.M88.4 R116, [R147] ;  /* 0x000000009374783b */ /* 0x000f220000000200 */
[C---:B-1----:R-:W-:Y:S06]  /*13410*/  HMMA.16816.F32.BF16 R4, R120.reuse, R128, R4 ;  /* 0x000000807804723c */ /* 0x042fec0000041804 */
[C---:B------:R-:W-:Y:S01]  /*13420*/  HMMA.16816.F32.BF16 R8, R120.reuse, R130, R8 ;  /* 0x000000827808723c */ /* 0x040fe20000041808 */
[----:B------:R-:W1:Y:S05]  /*13430*/  LDSM.16.M88.4 R128, [R146] ;  /* 0x000000009280783b */ /* 0x000e6a0000000200 */
[C---:B--2---:R-:W-:Y:S06]  /*13440*/  HMMA.16816.F32.BF16 R12, R120.reuse, R124, R12 ;  /* 0x0000007c780c723c */ /* 0x044fec000004180c */
[C---:B------:R-:W-:Y:S01]  /*13450*/  HMMA.16816.F32.BF16 R16, R120.reuse, R126, R16 ;  /* 0x0000007e7810723c */ /* 0x040fe20000041810 */
[----:B------:R-:W-:Y:S05]  /*13460*/  LDSM.16.M88.4 R124, [R144+0x800] ;  /* 0x00080000907c783b */ /* 0x000fea0000000200 */
[C---:B-----5:R-:W-:Y:S06]  /*13470*/  HMMA.16816.F32.BF16 R20, R120.reuse, R104, R20 ;  /* 0x000000687814723c */ /* 0x060fec0000041814 */
[C---:B------:R-:W-:Y:S01]  /*13480*/  HMMA.16816.F32.BF16 R24, R120.reuse, R106, R24 ;  /* 0x0000006a7818723c */ /* 0x040fe20000041818 */
[----:B------:R-:W2:Y:S05]  /*13490*/  LDSM.16.M88.4 R104, [R145] ;  /* 0x000000009168783b */ /* 0x000eaa0000000200 */
[C---:B---3--:R-:W-:Y:S06]  /*134a0*/  HMMA.16816.F32.BF16 R28, R120.reuse, R108, R28 ;  /* 0x0000006c781c723c */ /* 0x048fec000004181c */
[C---:B------:R-:W-:Y:S01]  /*134b0*/  HMMA.16816.F32.BF16 R32, R120.reuse, R110, R32 ;  /* 0x0000006e7820723c */ /* 0x040fe20000041820 */
[----:B------:R-:W-:Y:S05]  /*134c0*/  LDSM.16.M88.4 R108, [R157] ;  /* 0x000000009d6c783b */ /* 0x000fea0000000200 */
[C---:B------:R-:W-:Y:S06]  /*134d0*/  HMMA.16816.F32.BF16 R36, R120.reuse, R112, R36 ;  /* 0x000000707824723c */ /* 0x040fec0000041824 */
[C---:B------:R-:W-:Y:S01]  /*134e0*/  HMMA.16816.F32.BF16 R40, R120.reuse, R114, R40 ;  /* 0x000000727828723c */ /* 0x040fe20000041828 */
[----:B------:R-:W3:Y:S05]  /*134f0*/  LDSM.16.M88.4 R112, [R144] ;  /* 0x000000009070783b */ /* 0x000eea0000000200 */
[C---:B----4-:R-:W-:Y:S06]  /*13500*/  HMMA.16816.F32.BF16 R44, R120.reuse, R116, R44 ;  /* 0x00000074782c723c */ /* 0x050fec000004182c */
[C---:B------:R-:W-:Y:S01]  /*13510*/  HMMA.16816.F32.BF16 R48, R120.reuse, R118, R48 ;  /* 0x000000767830723c */ /* 0x040fe20000041830 */
[----:B------:R-:W4:Y:S05]  /*13520*/  LDSM.16.M88.4 R116, [R144+0x1000] ;  /* 0x001000009074783b */ /* 0x000f2a0000000200 */
[C---:B-1----:R-:W-:Y:S06]  /*13530*/  HMMA.16816.F32.BF16 R52, R120.reuse, R128, R52 ;  /* 0x000000807834723c */ /* 0x042fec0000041834 */
[C---:B------:R-:W-:Y:S01]  /*13540*/  HMMA.16816.F32.BF16 R56, R120.reuse, R130, R56 ;  /* 0x000000827838723c */ /* 0x040fe20000041838 */
[----:B------:R-:W-:Y:S05]  /*13550*/  LDSM.16.M88.4 R128, [R144+0x3800] ;  /* 0x003800009080783b */ /* 0x000fea0000000200 */
[C---:B--2---:R-:W-:Y:S06]  /*13560*/  HMMA.16816.F32.BF16 R60, R120.reuse, R104, R60 ;  /* 0x00000068783c723c */ /* 0x044fec000004183c */
[----:B------:R-:W-:Y:S01]  /*13570*/  HMMA.16816.F32.BF16 R64, R120, R106, R64 ;  /* 0x0000006a7840723c */ /* 0x000fe20000041840 */
[----:B------:R-:W1:Y:S04]  /*13580*/  LDSM.16.M88.4 R104, [R144+0x1800] ;  /* 0x001800009068783b */ /* 0x000e680000000200 */
[----:B------:R-:W-:Y:S01]  /*13590*/  LDSM.16.M88.4 R120, [R144+0x2800] ;  /* 0x002800009078783b */ /* 0x000fe20000000200 */
[C---:B---3--:R-:W-:Y:S06]  /*135a0*/  HMMA.16816.F32.BF16 R4, R108.reuse, R112, R4 ;  /* 0x000000706c04723c */ /* 0x048fec0000041804 */
[C---:B------:R-:W-:Y:S01]  /*135b0*/  HMMA.16816.F32.BF16 R8, R108.reuse, R114, R8 ;  /* 0x000000726c08723c */ /* 0x040fe20000041808 */
[----:B------:R-:W2:Y:S05]  /*135c0*/  LDSM.16.M88.4 R112, [R144+0x2000] ;  /* 0x002000009070783b */ /* 0x000eaa0000000200 */
[C---:B------:R-:W-:Y:S06]  /*135d0*/  HMMA.16816.F32.BF16 R12, R108.reuse, R124, R12 ;  /* 0x0000007c6c0c723c */ /* 0x040fec000004180c */
        /* <DEDUP_REMOVED lines=12> */
[C---:B---3--:R-:W-:Y:S06]  /*136a0*/  HMMA.16816.F32.BF16 R52, R108.reuse, R124, R52 ;  /* 0x0000007c6c34723c */ /* 0x048fec0000041834 */
        /* <DEDUP_REMOVED lines=73> */
.L_x_6748:
        /* <DEDUP_REMOVED lines=29> */
.L_x_6747:
        /* <DEDUP_REMOVED lines=442> */
.L_x_6745:
        /* <DEDUP_REMOVED lines=29> */
[----:B------:R-:W-:Y:S01]  /*15a80*/  IMAD.SHL.U32 R12, R10, 0x40, RZ ;  /* 0x000000400a0c7824 */ /* 0x000fe200078e00ff */
[----:B------:R-:W-:Y:S02]  /*15a90*/  SHF.R.S32.HI R13, RZ, 0x5, R11 ;  /* 0x00000005ff0d7819 */ /* 0x000fe4000001140b */
[----:B------:R-:W-:Y:S01]  /*15aa0*/  ISETP.NE.U32.AND P4, PT, R9, 0x1, PT ;  /* 0x000000010900780c */ /* 0x000fe20003f85070 */
[----:B------:R-:W3:Y:S01]  /*15ab0*/  @P3 MUFU.LG2 R6, R6 ;  /* 0x0000000600063308 */ /* 0x000ee20000000c00 */
[----:B------:R-:W-:Y:S01]  /*15ac0*/  LOP3.LUT R12, R12, 0x1c0, RZ, 0xc0, !PT ;  /* 0x000001c00c0c7812 */ /* 0x000fe200078ec0ff */
[----:B------:R-:W-:Y:S01]  /*15ad0*/  IMAD R14, R13, 0x200, R14 ;  /* 0x000002000d0e7824 */ /* 0x000fe200078e020e */
[----:B------:R-:W-:Y:S01]  /*15ae0*/  R2P PR, R10, 0x6 ;  /* 0x000000060a007804 */ /* 0x000fe20000000000 */
[C---:B-1----:R-:W-:Y:S01]  /*15af0*/  FMUL.FTZ R96, R7.reuse, R96 ;  /* 0x0000006007607220 */ /* 0x042fe20000410000 */
[----:B------:R-:W-:Y:S01]  /*15b00*/  LEA.HI R15, R12, R12, RZ, 0x1d ;  /* 0x0000000c0c0f7211 */ /* 0x000fe200078fe8ff */
[C---:B------:R-:W-:Y:S01]  /*15b10*/  FMUL.FTZ R97, R7.reuse, R97 ;  /* 0x0000006107617220 */ /* 0x040fe20000410000 */
[----:B------:R-:W-:Y:S01]  /*15b20*/  MOV R9, 0xfffffff0 ;  /* 0xfffffff000097802 */ /* 0x000fe20000000f00 */
[----:B------:R-:W-:Y:S01]  /*15b30*/  FMUL.FTZ R92, R7, R92 ;  /* 0x0000005c075c7220 */ /* 0x000fe20000410000 */
[----:B------:R-:W-:Y:S01]  /*15b40*/  MOV R10, 0x20 ;  /* 0x00000020000a7802 */ /* 0x000fe20000000f00 */
[----:B------:R-:W-:-:S02]  /*15b50*/  IMAD.U32 R14, R14, 0x2, R15 ;  /* 0x000000020e0e7824 */ /* 0x000fc400078e000f */
[C---:B--2---:R-:W-:Y:S01]  /*15b60*/  FMUL.FTZ R99, R8.reuse, R99 ;  /* 0x0000006308637220 */ /* 0x044fe20000410000 */
[----:B------:R-:W-:Y:S01]  /*15b70*/  FMUL.FTZ R98, R8, R98 ;  /* 0x0000006208627220 */ /* 0x000fe20000410000 */
[----:B------:R-:W-:Y:S01]  /*15b80*/  SEL R9, R9, 0x10, !P4 ;  /* 0x0000001009097807 */ /* 0x000fe20006000000 */
[C---:B------:R-:W-:Y:S01]  /*15b90*/  FMUL.FTZ R93, R7.reuse, R93 ;  /* 0x0000005d075d7220 */ /* 0x040fe20000410000 */
[----:B------:R-:W-:Y:S01]  /*15ba0*/  LEA R15, R14, UR4, 0x1 ;  /* 0x000000040e0f7c11 */ /* 0x000fe2000f8e08ff */
[C---:B------:R-:W-:Y:S01]  /*15bb0*/  FMUL.FTZ R95, R8.reuse, R95 ;  /* 0x0000005f085f7220 */ /* 0x040fe20000410000 */
[C---:B------:R-:W-:Y:S01]  /*15bc0*/  FMUL.FTZ R94, R8.reuse, R94 ;  /* 0x0000005e085e7220 */ /* 0x040fe20000410000 */
[----:B------:R-:W-:Y:S01]  /*15bd0*/  FMUL.FTZ R88, R7, R88 ;  /* 0x0000005807587220 */ /* 0x000fe20000410000 */
[----:B------:R-:W-:Y:S01]  /*15be0*/  IADD3 R19, R15, 0x40, RZ ;  /* 0x000000400f137810 */ /* 0x000fe20007ffe0ff */
        /* <DEDUP_REMOVED lines=60> */
[----:B------:R-:W-:Y:S01]  /*15fb0*/  STS [R19], R80 ;  /* 0x0000005013007388 */ /* 0x000fe20000000800 */
[----:B------:R-:W-:-:S03]  /*15fc0*/  MOV R14, 0x7f800000 ;  /* 0x7f800000000e7802 */ /* 0x000fc60000000f00 */
        /* <DEDUP_REMOVED lines=12> */
[----:B------:R-:W-:Y:S06]  /*16090*/  @!P1 BRA `(.L_x_6750) ;  /* 0x0000000000249947 */ /* 0x000fec0003800000 */
[----:B------:R-:W1:Y:S01]  /*160a0*/  S2R R0, SR_CTAID.Y ;  /* 0x0000000000007919 */ /* 0x000e620000002600 */
[----:B------:R-:W1:Y:S01]  /*160b0*/  LDC R7, c[0x0][0x2c4] ;  /* 0x0000b100ff077b82 */ /* 0x000e620000000800 */
[----:B------:R-:W-:Y:S01]  /*160c0*/  ISETP.NE.AND P0, PT, R169, -0x1, PT ;  /* 0xffffffffa900780c */ /* 0x000fe20003f05270 */
[----:B------:R-:W2:Y:S06]  /*160d0*/  S2R R5, SR_CTAID.Z ;  /* 0x0000000000057919 */ /* 0x000eac0000002700 */
[----:B------:R-:W2:Y:S01]  /*160e0*/  LDC R2, c[0x0][0x2e4] ;  /* 0x0000b900ff027b82 */ /* 0x000ea20000000800 */
[----:B-1----:R-:W-:-:S05]  /*160f0*/  IMAD R6, R0, R7, RZ ;  /* 0x0000000700067224 */ /* 0x002fca00078e02ff */
[----:B------:R-:W-:-:S05]  /*16100*/  SEL R7, R6, R169, !P0 ;  /* 0x000000a906077207 */ /* 0x000fca0004000000 */
[----:B--2---:R-:W-:Y:S01]  /*16110*/  IMAD R7, R5, R2, R7 ;  /* 0x0000000205077224 */ /* 0x004fe200078e0207 */
[----:B------:R-:W-:Y:S06]  /*16120*/  BRA `(.L_x_6751) ;  /* 0x0000000000187947 */ /* 0x000fec0003800000 */
.L_x_6750:
[----:B------:R-:W1:Y:S01]  /*16130*/  S2R R5, SR_CTAID.Z ;  /* 0x0000000000057919 */ /* 0x000e620000002700 */
[----:B------:R-:W1:Y:S01]  /*16140*/  LDC R2, c[0x0][0x270] ;  /* 0x00009c00ff027b82 */ /* 0x000e620000000800 */
[----:B------:R-:W1:Y:S07]  /*16150*/  S2R R0, SR_CTAID.Y ;  /* 0x0000000000007919 */ /* 0x000e6e0000002600 */
[----:B------:R-:W2:Y:S01]  /*16160*/  LDC R7, c[0x0][0x2c4] ;  /* 0x0000b100ff077b82 */ /* 0x000ea20000000800 */
[----:B-1----:R-:W-:-:S04]  /*16170*/  IMAD R2, R0, R2, R5 ;  /* 0x0000000200027224 */ /* 0x002fc800078e0205 */
[----:B--2---:R-:W-:-:S07]  /*16180*/  IMAD R7, R2, R7, RZ ;  /* 0x0000000702077224 */ /* 0x004fce00078e02ff */
.L_x_6751:
        /* <DEDUP_REMOVED lines=26> */
.L_x_6753:
[----:B------:R-:W-:Y:S05]  /*16330*/  BSYNC B0 ;  /* 0x0000000000007941 */ /* 0x000fea0003800000 */
.L_x_6752:
[----:B------:R-:W3:Y:S01]  /*16340*/  S2UR UR5, SR_CTAID.X ;  /* 0x00000000000579c3 */ /* 0x000ee20000002500 */
[----:B------:R-:W-:Y:S01]  /*16350*/  LEA.HI R11, R3, R4, RZ, 0x3 ;  /* 0x00000004030b7211 */ /* 0x000fe200078f18ff */
[----:B--2---:R2:W4:Y:S01]  /*16360*/  LDS.128 R12, [R171+0x1800] ;  /* 0x00180000ab0c7984 */ /* 0x0045220000000c00 */
[----:B------:R-:W-:Y:S01]  /*16370*/  ISETP.NE.AND P0, PT, R169, -0x1, PT ;  /* 0xffffffffa900780c */ /* 0x000fe20003f05270 */
[----:B------:R-:W-:Y:S01]  /*16380*/  BSSY B0, `(.L_x_6754) ;  /* 0x0000033000007945 */ /* 0x000fe20003800000 */
[----:B------:R-:W-:Y:S02]  /*16390*/  LOP3.LUT R11, R11, 0xfffffff8, RZ, 0xc0, !PT ;  /* 0xfffffff80b0b7812 */ /* 0x000fe400078ec0ff */
[----:B-1----:R-:W-:Y:S01]  /*163a0*/  SHF.R.S32.HI R3, RZ, 0x1f, R2 ;  /* 0x0000001fff037819 */ /* 0x002fe20000011402 */
[----:B------:R-:W1:Y:S02]  /*163b0*/  LDC.64 R6, c[0x0][0x290] ;  /* 0x0000a400ff067b82 */ /* 0x000e640000000a00 */
[----:B------:R-:W-:Y:S01]  /*163c0*/  IMAD.IADD R4, R4, 0x1, -R11 ;  /* 0x0000000104047824 */ /* 0x000fe200078e0a0b */
[----:B------:R-:W-:-:S02]  /*163d0*/  SHF.R.S32.HI R11, RZ, 0x1f, R0 ;  /* 0x0000001fff0b7819 */ /* 0x000fc40000011400 */
[----:B------:R-:W-:Y:S01]  /*163e0*/  LEA.HI R2, R3, R2, RZ, 0x3 ;  /* 0x0000000203027211 */ /* 0x000fe200078f18ff */
[----:B------:R-:W-:Y:S02]  /*163f0*/  IMAD.SHL.U32 R16, R4, 0x8, RZ ;  /* 0x0000000804107824 */ /* 0x000fe400078e00ff */
[----:B------:R-:W5:Y:S01]  /*16400*/  LDC.64 R8, c[0x0][0x298] ;  /* 0x0000a600ff087b82 */ /* 0x000f620000000a00 */
[----:B------:R-:W-:Y:S01]  /*16410*/  VIADD R3, R172, 0x10 ;  /* 0x00000010ac037836 */ /* 0x000fe20000000000 */
[----:B------:R-:W-:Y:S02]  /*16420*/  SHF.R.S32.HI R2, RZ, 0x3, R2 ;  /* 0x00000003ff027819 */ /* 0x000fe40000011402 */
[----:B------:R-:W-:Y:S01]  /*16430*/  SHF.R.S32.HI R17, RZ, 0x1f, R16 ;  /* 0x0000001fff117819 */ /* 0x000fe20000011410 */
[----:B---3--:R-:W-:-:S04]  /*16440*/  USHF.L.U32 UR5, UR5, 0x6, URZ ;  /* 0x0000000605057899 */ /* 0x008fc8000800063f */
[----:B------:R-:W-:Y:S02]  /*16450*/  USHF.R.S32.HI UR4, URZ, 0x1f, UR5 ;  /* 0x0000001f3f047899 */ /* 0x000fe40008011405 */
[----:B------:R-:W-:Y:S02]  /*16460*/  VIADD R168, R168, -UR5 ;  /* 0x80000005a8a87c36 */ /* 0x000fe40008000000 */
[----:B-1----:R-:W-:-:S03]  /*16470*/  IMAD R11, R11, R6, RZ ;  /* 0x000000060b0b7224 */ /* 0x002fc600078e02ff */
[----:B------:R-:W-:Y:S01]  /*16480*/  ISETP.GE.AND P2, PT, R3, R168, PT ;  /* 0x000000a80300720c */ /* 0x000fe20003f46270 */
[C---:B------:R-:W-:Y:S01]  /*16490*/  IMAD R7, R0.reuse, R7, R11 ;  /* 0x0000000700077224 */ /* 0x040fe200078e020b */
[----:B------:R-:W-:Y:S01]  /*164a0*/  SHF.R.S32.HI R3, RZ, 0x1f, R5 ;  /* 0x0000001fff037819 */ /* 0x000fe20000011405 */
[----:B------:R-:W-:-:S04]  /*164b0*/  IMAD.WIDE.U32 R10, R0, R6, RZ ;  /* 0x00000006000a7225 */ /* 0x000fc800078e00ff */
[----:B-----5:R-:W-:-:S04]  /*164c0*/  IMAD.WIDE.U32 R18, R169, R8, RZ ;  /* 0x00000008a9127225 */ /* 0x020fc800078e00ff */
[----:B------:R-:W-:Y:S01]  /*164d0*/  IMAD.WIDE.U32 R16, R8, UR5, R16 ;  /* 0x0000000508107c25 */ /* 0x000fe2000f8e0010 */
[----:B------:R-:W-:-:S03]  /*164e0*/  SEL R18, R10, R18, !P0 ;  /* 0x000000120a127207 */ /* 0x000fc60004000000 */
[----:B------:R-:W-:Y:S02]  /*164f0*/  IMAD R0, R8, UR4, RZ ;  /* 0x0000000408007c24 */ /* 0x000fe4000f8e02ff */
[----:B------:R-:W-:Y:S01]  /*16500*/  IMAD R169, R169, R9, R19 ;  /* 0x00000009a9a97224 */ /* 0x000fe200078e0213 */
[----:B------:R-:W-:Y:S01]  /*16510*/  @!P0 IADD3 R169, R11, R7, RZ ;  /* 0x000000070ba98210 */ /* 0x000fe20007ffe0ff */
[----:B------:R-:W-:Y:S01]  /*16520*/  IMAD R0, R9, UR5, R0 ;  /* 0x0000000509007c24 */ /* 0x000fe2000f8e0200 */
[----:B------:R-:W-:Y:S01]  /*16530*/  IADD3 R18, P0, R18, R16, RZ ;  /* 0x0000001012127210 */ /* 0x000fe20007f1e0ff */
[----:B------:R-:W-:Y:S01]  /*16540*/  ULDC.64 UR4, c[0x0][0x2a0] ;  /* 0x0000a80000047ab9 */ /* 0x000fe20000000a00 */
[C---:B------:R-:W-:Y:S02]  /*16550*/  VIADD R7, R172.reuse, 0x30 ;  /* 0x00000030ac077836 */ /* 0x040fe40000000000 */
[----:B------:R-:W-:Y:S01]  /*16560*/  IADD3.X R19, R169, R0, R17, P0, !PT ;  /* 0x00000000a9137210 */ /* 0x000fe200007fe411 */
[----:B------:R-:W-:Y:S01]  /*16570*/  IMAD R0, R3, UR4, RZ ;  /* 0x0000000403007c24 */ /* 0x000fe2000f8e02ff */
[CC--:B------:R-:W-:Y:S01]  /*16580*/  ISETP.GE.AND P0, PT, R172.reuse, R168.reuse, PT ;  /* 0x000000a8ac00720c */ /* 0x0c0fe20003f06270 */
[----:B------:R-:W-:Y:S01]  /*16590*/  VIADD R11, R172, 0x20 ;  /* 0x00000020ac0b7836 */ /* 0x000fe20000000000 */
[-C--:B------:R-:W-:Y:S01]  /*165a0*/  ISETP.GE.AND P3, PT, R7, R168.reuse, PT ;  /* 0x000000a80700720c */ /* 0x080fe20003f66270 */
[C---:B------:R-:W-:Y:S01]  /*165b0*/  IMAD R21, R5.reuse, UR5, R0 ;  /* 0x0000000505157c24 */ /* 0x040fe2000f8e0200 */
[----:B------:R-:W-:Y:S01]  /*165c0*/  SHF.R.S32.HI R3, RZ, 0x1f, R2 ;  /* 0x0000001fff037819 */ /* 0x000fe20000011402 */
[----:B------:R-:W-:Y:S01]  /*165d0*/  IMAD.WIDE.U32 R18, R5, UR4, R18 ;  /* 0x0000000405127c25 */ /* 0x000fe2000f8e0012 */
[----:B------:R-:W-:Y:S01]  /*165e0*/  ISETP.GE.AND P1, PT, R11, R168, PT ;  /* 0x000000a80b00720c */ /* 0x000fe20003f26270 */
[----:B------:R2:W1:Y:S03]  /*165f0*/  LDS.128 R4, [R171] ;  /* 0x00000000ab047984 */ /* 0x0004660000000c00 */
[----:B------:R-:W-:-:S03]  /*16600*/  IADD3 R21, R21, R19, RZ ;  /* 0x0000001315157210 */ /* 0x000fc60007ffe0ff */
[----:B----4-:R-:W-:Y:S06]  /*16610*/  @P0 BRA `(.L_x_6755) ;  /* 0x0000000000240947 */ /* 0x010fec0003800000 */
        /* <DEDUP_REMOVED lines=9> */
.L_x_6755:
[----:B------:R-:W-:Y:S05]  /*166b0*/  BSYNC B0 ;  /* 0x0000000000007941 */ /* 0x000fea0003800000 */
.L_x_6754:
        /* <DEDUP_REMOVED lines=15> */
.L_x_6757:
[----:B------:R-:W-:Y:S05]  /*167b0*/  BSYNC B0 ;  /* 0x0000000000007941 */ /* 0x000fea0003800000 */
.L_x_6756:
        /* <DEDUP_REMOVED lines=15> */
.L_x_6759:
[----:B------:R-:W-:Y:S05]  /*168b0*/  BSYNC B0 ;  /* 0x0000000000007941 */ /* 0x000fea0003800000 */
.L_x_6758:
        /* <DEDUP_REMOVED lines=13> */
.L_x_6760:
        /* <DEDUP_REMOVED lines=15> */
.L_x_8050:


//--------------------- .text._ZN5flash24flash_fwd_splitkv_kernelI23Flash_fwd_kernel_traitsILi64ELi64ELi128ELi4ELb0ELb0EN7cutlass10bfloat16_tE19Flash_kernel_traitsILi64ELi64ELi128ELi4ES3_EELb1ELb0ELb0ELb0ELb1ELb1ELb0ELb1EEEvNS_16Flash_fwd_paramsE --------------------------
	.section	.text._ZN5flash24flash_fwd_splitkv_kernelI23Flash_fwd_kernel_traitsILi64ELi64ELi128ELi4ELb0ELb0EN7cutlass10bfloat16_tE19Flash_kernel_traitsILi64ELi64ELi128ELi4ES3_EELb1ELb0ELb0ELb0ELb1ELb1ELb0ELb1EEEvNS_16Flash_fwd_paramsE,"ax",@progbits
	.align	128
        .global         _ZN5flash24flash_fwd_splitkv_kernelI23Flash_fwd_kernel_traitsILi64ELi64ELi128ELi4ELb0ELb0EN7cutlass10bfloat16_tE19Flash_kernel_traitsILi64ELi64ELi128ELi4ES3_EELb1ELb0ELb0ELb0ELb1ELb1ELb0ELb1EEEvNS_16Flash_fwd_paramsE
        .type           _ZN5flash24flash_fwd_splitkv_kernelI23Flash_fwd_kernel_traitsILi64ELi64ELi128ELi4ELb0ELb0EN7cutlass10bfloat16_tE19Flash_kernel_traitsILi64ELi64ELi128ELi4ES3_EELb1ELb0ELb0ELb0ELb1ELb1ELb0ELb1EEEvNS_16Flash_fwd_paramsE,@function
        .size           _ZN5flash24flash_fwd_splitkv_kernelI23Flash_fwd_kernel_traitsILi64ELi64ELi128ELi4ELb0ELb0EN7cutlass10bfloat16_tE19Flash_kernel_traitsILi64ELi64ELi128ELi4ES3_EELb1ELb0ELb0ELb0ELb1ELb1ELb0ELb1EEEvNS_16Flash_fwd_paramsE,(.L_x_8051 - _ZN5flash24flash_fwd_splitkv_kernelI23Flash_fwd_kernel_traitsILi64ELi64ELi128ELi4ELb0ELb0EN7cutlass10bfloat16_tE19Flash_kernel_traitsILi64ELi64ELi128ELi4ES3_EELb1ELb0ELb0ELb0ELb1ELb1ELb0ELb1EEEvNS_16Flash_fwd_paramsE)
        .other          _ZN5flash24flash_fwd_splitkv_kernelI23Flash_fwd_kernel_traitsILi64ELi64ELi128ELi4ELb0ELb0EN7cutlass10bfloat16_tE19Flash_kernel_traitsILi64ELi64ELi128ELi4ES3_EELb1ELb0ELb0ELb0ELb1ELb1ELb0ELb1EEEvNS_16Flash_fwd_paramsE,@"STO_CUDA_ENTRY STV_DEFAULT"
_ZN5flash24flash_fwd_splitkv_kernelI23Flash_fwd_kernel_traitsILi64ELi64ELi128ELi4ELb0ELb0EN7cutlass10bfloat16_tE19Flash_kernel_traitsILi64ELi64ELi128ELi4ES3_EELb1ELb0ELb0ELb0ELb1ELb1ELb0ELb1EEEvNS_16Flash_fwd_paramsE:
.text._ZN5flash24flash_fwd_splitkv_kernelI23Flash_fwd_kernel_traitsILi64ELi64ELi128ELi4ELb0ELb0EN7cutlass10bfloat16_tE19Flash_kernel_traitsILi64ELi64ELi128ELi4ES3_EELb1ELb0ELb0ELb0ELb1ELb1ELb0ELb1EEEvNS_16Flash_fwd_paramsE:
        /* <DEDUP_REMOVED lines=40> */
.L_x_6761:
[----:B------:R-:W1:Y:S02]  /*0280*/  LDC R73, c[0x0][0x2c8] ;  /* 0x0000b200ff497b82 */ /* 0x000e640000000800 */
.L_x_6762:
        /* <DEDUP_REMOVED lines=92> */
.L_x_6765:
[----:B------:R-:W-:Y:S05]  /*0850*/  BSYNC B0 ;  /* 0x0000000000007941 */ /* 0x000fea0003800000 */
.L_x_6764:
        /* <DEDUP_REMOVED lines=16> */
.L_x_6767:
[----:B------:R-:W-:Y:S05]  /*0960*/  BSYNC B0 ;  /* 0x0000000000007941 */ /* 0x000fea0003800000 */
.L_x_6766:
        /* <DEDUP_REMOVED lines=15> */
.L_x_6769:
[----:B------:R-:W-:Y:S05]  /*0a60*/  BSYNC B0 ;  /* 0x0000000000007941 */ /* 0x000fea0003800000 */
.L_x_6768:
        /* <DEDUP_REMOVED lines=13> */
.L_x_6771:
[----:B------:R-:W-:Y:S05]  /*0b40*/  BSYNC B0 ;  /* 0x0000000000007941 */ /* 0x000fea0003800000 */
.L_x_6770:
        /* <DEDUP_REMOVED lines=16> */
.L_x_6763:
        /* <DEDUP_REMOVED lines=25> */
.L_x_6772:
[----:B------:R-:W-:Y:S05]  /*0de0*/  @!P2 BRA `(.L_x_6773) ;  /* 0x000000040040a947 */ /* 0x000fea0003800000 */
[----:B-----5:R-:W1:Y:S01]  /*0df0*/  LDC R13, c[0x0][0x380] ;  /* 0x0000e000ff0d7b82 */ /* 0x020e620000000800 */
        /* <DEDUP_REMOVED lines=60> */
[-C--:B-1----:R-:W-:Y:S02]  /*11c0*/  IMAD R5, R5, R2.reuse, RZ ;  /* 0x0000000205057224 */ /* 0x082fe400078e02ff */
[C---:B------:R-:W-:Y:S01]  /*11d0*/  IMAD R6, R0.reuse, UR5, R17 ;  /* 0x0000000500067c24 */ /* 0x040fe2000f8e0211 */
[----:B------:R-:W-:Y:S01]  /*11e0*/  SHF.R.S32.HI R17, RZ, 0x1f, R19 ;  /* 0x0000001fff117819 */ /* 0x000fe20000011413 */
[----:B------:R-:W-:Y:S01]  /*11f0*/  ULDC.64 UR4, c[0x0][0x260] ;  /* 0x0000980000047ab9 */ /* 0x000fe20000000a00 */
[----:B------:R-:W-:Y:S02]  /*1200*/  IMAD.WIDE.U32 R20, R0, R2, RZ ;  /* 0x0000000200147225 */ /* 0x000fe400078e00ff */
[----:B------:R-:W-:Y:S02]  /*1210*/  IADD3 R13, R13, R6, RZ ;  /* 0x000000060d0d7210 */ /* 0x000fe40007ffe0ff */
[----:B---3--:R-:W-:Y:S01]  /*1220*/  IMAD R6, R17, R152, RZ ;  /* 0x0000009811067224 */ /* 0x008fe200078e02ff */
[----:B------:R-:W-:Y:S01]  /*1230*/  MOV R8, R20 ;  /* 0x0000001400087202 */ /* 0x000fe20000000f00 */
[----:B------:R-:W-:-:S02]  /*1240*/  IMAD R7, R101, UR4, RZ ;  /* 0x0000000465077c24 */ /* 0x000fc4000f8e02ff */
[C---:B------:R-:W-:Y:S02]  /*1250*/  IMAD R6, R19.reuse, R153, R6 ;  /* 0x0000009913067224 */ /* 0x040fe400078e0206 */
[----:B------:R-:W-:-:S04]  /*1260*/  IMAD.WIDE.U32 R12, R19, R152, R12 ;  /* 0x00000098130c7225 */ /* 0x000fc800078e000c */
[----:B------:R-:W-:Y:S02]  /*1270*/  IMAD.IADD R13, R13, 0x1, R6 ;  /* 0x000000010d0d7824 */ /* 0x000fe400078e0206 */
[C---:B------:R-:W-:Y:S02]  /*1280*/  IMAD R7, R4.reuse, UR5, R7 ;  /* 0x0000000504077c24 */ /* 0x040fe4000f8e0207 */
[----:B------:R-:W-:-:S04]  /*1290*/  IMAD.WIDE.U32 R12, R4, UR4, R12 ;  /* 0x00000004040c7c25 */ /* 0x000fc8000f8e000c */
[----:B------:R-:W-:Y:S01]  /*12a0*/  IMAD R3, R0, R3, R5 ;  /* 0x0000000300037224 */ /* 0x000fe200078e0205 */
[----:B------:R-:W-:Y:S02]  /*12b0*/  IADD3 R23, R13, R7, RZ ;  /* 0x000000070d177210 */ /* 0x000fe40007ffe0ff */
[----:B------:R-:W-:Y:S01]  /*12c0*/  MOV R0, R12 ;  /* 0x0000000c00007202 */ /* 0x000fe20000000f00 */
[----:B------:R-:W-:Y:S01]  /*12d0*/  IMAD.IADD R21, R21, 0x1, R3 ;  /* 0x0000000115157824 */ /* 0x000fe200078e0203 */
[----:B------:R-:W-:Y:S06]  /*12e0*/  BRA `(.L_x_6774) ;  /* 0x00000004003c7947 */ /* 0x000fec0003800000 */
.L_x_6773:
        /* <DEDUP_REMOVED lines=48> */
.L_x_6775:
        /* <DEDUP_REMOVED lines=31> */
.L_x_6774:
[----:B------:R1:W5:Y:S02]  /*17e0*/  @P4 LDG.E R5, desc[UR6][R142.64] ;  /* 0x000000068e054981 */ /* 0x000364000c1e1900 */
[----:B-----5:R-:W-:Y:S01]  /*17f0*/  SHF.R.S32.HI R13, RZ, 0x1f, R60 ;  /* 0x0000001fff0d7819 */ /* 0x020fe2000001143c */
        /* <DEDUP_REMOVED lines=24> */
[----:B------:R-:W-:Y:S01]  /*1980*/  IMAD.WIDE R24, R15, 0x40, R136 ;  /* 0x000000400f187825 */ /* 0x000fe200078e0288 */
        /* <DEDUP_REMOVED lines=19> */
[----:B------:R-:W-:-:S02]  /*1ac0*/  LOP3.LUT R63, R62, 0xffffffe0, RZ, 0xc0, !PT ;  /* 0xffffffe03e3f7812 */ /* 0x000fc400078ec0ff */
[----:B------:R-:W-:Y:S01]  /*1ad0*/  SHF.L.U32 R67, R152, 0x4, RZ ;  /* 0x0000000498437819 */ /* 0x000fe200000006ff */
[----:B------:R-:W-:Y:S01]  /*1ae0*/  IMAD.IADD R71, R71, 0x1, -R10 ;  /* 0x0000000147477824 */ /* 0x000fe200078e0a0a */
[----:B------:R-:W-:Y:S01]  /*1af0*/  SHF.L.U64.HI R70, R144, 0x4, R145 ;  /* 0x0000000490467819 */ /* 0x000fe20000010291 */
[----:B------:R-:W-:Y:S01]  /*1b00*/  IMAD R10, R137, R152, RZ ;  /* 0x00000098890a7224 */ /* 0x000fe200078e02ff */
[----:B-1----:R-:W-:Y:S01]  /*1b10*/  LEA.HI R78, R78, R78, RZ, 0x1 ;  /* 0x0000004e4e4e7211 */ /* 0x002fe200078f08ff */
[----:B------:R-:W-:Y:S01]  /*1b20*/  @!P0 IMAD R7, R11, R7, R12 ;  /* 0x000000070b078224 */ /* 0x000fe200078e020c */
[----:B------:R-:W-:Y:S01]  /*1b30*/  SHF.R.S32.HI R62, RZ, 0x5, R62 ;  /* 0x00000005ff3e7819 */ /* 0x000fe2000001143e */
        /* <DEDUP_REMOVED lines=20> */
[C---:B------:R-:W-:Y:S02]  /*1c80*/  IMAD R0, R24.reuse, R3, R0 ;  /* 0x0000000318007224 */ /* 0x040fe400078e0200 */
[----:B------:R-:W-:Y:S01]  /*1c90*/  IMAD.WIDE.U32 R18, R24, R2, R18 ;  /* 0x0000000218127225 */ /* 0x000fe200078e0012 */
[----:B------:R-:W-:-:S03]  /*1ca0*/  SHF.R.S32.HI R2, RZ, 0x1f, R138 ;  /* 0x0000001fff027819 */ /* 0x000fc6000001148a */
[-C--:B------:R-:W-:Y:S02]  /*1cb0*/  IMAD R17, R17, R144.reuse, RZ ;  /* 0x0000009011117224 */ /* 0x080fe400078e02ff */
[----:B------:R-:W-:Y:S02]  /*1cc0*/  IMAD.IADD R21, R21, 0x1, R27 ;  /* 0x0000000115157824 */ /* 0x000fe400078e021b */
[----:B------:R-:W-:Y:S01]  /*1cd0*/  IMAD.IADD R19, R19, 0x1, R0 ;  /* 0x0000000113137824 */ /* 0x000fe200078e0200 */
[----:B------:R-:W-:Y:S01]  /*1ce0*/  SHF.R.S32.HI R0, RZ, 0x1f, R73 ;  /* 0x0000001fff007819 */ /* 0x000fe20000011449 */
[C---:B------:R-:W-:Y:S02]  /*1cf0*/  IMAD R17, R6.reuse, R145, R17 ;  /* 0x0000009106117224 */ /* 0x040fe400078e0211 */
        /* <DEDUP_REMOVED lines=180> */
.L_x_6830:
        /* <DEDUP_REMOVED lines=14> */
[C---:B------:R-:W-:Y:S02]  /*2920*/  @P3 IADD3 R6, P0, R110.reuse, UR28, RZ ;  /* 0x0000001c6e063c10 */ /* 0x040fe4000ff1e0ff */
[-C--:B------:R-:W-:Y:S02]  /*2930*/  @P3 LEA R56, P1, R69, R88.reuse, 0x1 ;  /* 0x0000005845383211 */ /* 0x080fe400078208ff */
[----:B------:R-:W-:Y:S02]  /*2940*/  @P3 IADD3.X R7, R99, UR27, RZ, P0, !PT ;  /* 0x0000001b63073c10 */ /* 0x000fe400087fe4ff */
[C---:B------:R-:W-:Y:S02]  /*2950*/  @P6 IADD3 R32, P0, R110.reuse, UR24, RZ ;  /* 0x000000186e206c10 */ /* 0x040fe4000ff1e0ff */
        /* <DEDUP_REMOVED lines=117> */
.L_x_6780:
[----:B------:R-:W-:Y:S05]  /*30b0*/  BSYNC B0 ;  /* 0x0000000000007941 */ /* 0x000fea0003800000 */
.L_x_6779:
        /* <DEDUP_REMOVED lines=57> */
.L_x_6782:
[----:B------:R-:W-:Y:S05]  /*3450*/  BSYNC B0 ;  /* 0x0000000000007941 */ /* 0x000fea0003800000 */
.L_x_6781:
        /* <DEDUP_REMOVED lines=57> */
.L_x_6784:
[----:B------:R-:W-:Y:S05]  /*37f0*/  BSYNC B0 ;  /* 0x0000000000007941 */ /* 0x000fea0003800000 */
.L_x_6783:
        /* <DEDUP_REMOVED lines=63> */
.L_x_6786:
[----:B------:R-:W-:Y:S05]  /*3bf0*/  BSYNC B0 ;  /* 0x0000000000007941 */ /* 0x000fea0003800000 */
.L_x_6785:
        /* <DEDUP_REMOVED lines=57> */
.L_x_6788:
[----:B------:R-:W-:Y:S05]  /*3f90*/  BSYNC B0 ;  /* 0x0000000000007941 */ /* 0x000fea0003800000 */
.L_x_6787:
        /* <DEDUP_REMOVED lines=63> */
.L_x_6790:
[----:B------:R-:W-:Y:S05]  /*4390*/  BSYNC B0 ;  /* 0x0000000000007941 */ /* 0x000fea0003800000 */
.L_x_6789:
        /* <DEDUP_REMOVED lines=65> */
.L_x_6792:
[----:B------:R-:W-:Y:S05]  /*47b0*/  BSYNC B0 ;  /* 0x0000000000007941 */ /* 0x000fea0003800000 */
.L_x_6791:
        /* <DEDUP_REMOVED lines=65> */
.L_x_6794:
[----:B------:R-:W-:Y:S05]  /*4bd0*/  BSYNC B0 ;  /* 0x0000000000007941 */ /* 0x000fea0003800000 */
.L_x_6793:
[C---:B------:R-:W-:Y:S01]  /*4be0*/  LEA R52, P1, R33.reuse, R52, 0x1 ;  /* 0x0000003421347211 */ /* 0x040fe200078208ff */
[----:B------:R-:W-:Y:S01]  /*4bf0*/  IMAD.MOV.U32 R8, RZ, RZ, R10 ;  /* 0x000000ffff087224 */ /* 0x000fe200078e000a */
[----:B------:R-:W-:Y:S02]  /*4c00*/  UMOV UR4, UR29 ;  /* 0x0000001d00047c82 */ /* 0x000fe40008000000 */
[C---:B------:R-:W-:Y:S02]  /*4c10*/  LEA.HI.X.SX32 R53, R33.reuse, R53, 0x1, P1 ;  /* 0x0000003521357211 */ /* 0x040fe400008f0eff */
[C---:B------:R-:W-:Y:S04]  /*4c20*/  LEA R10, P0, R33.reuse, R8, 0x1 ;  /* 0x00000008210a7211 */ /* 0x040fe800078008ff */
[----:B------:R-:W-:Y:S01]  /*4c30*/  LEA.HI.X.SX32 R9, R33, R9, 0x1, P0 ;  /* 0x0000000921097211 */ /* 0x000fe200000f0eff */
[----:B------:R-:W-:Y:S08]  /*4c40*/  BRA `(.L_x_6795) ;  /* 0x00000034005c7947 */ /* 0x000ff00003800000 */
.L_x_6778:
        /* <DEDUP_REMOVED lines=89> */
.L_x_6799:
[----:B------:R-:W-:Y:S05]  /*51e0*/  BSYNC B0 ;  /* 0x0000000000007941 */ /* 0x000fea0003800000 */
.L_x_6798:
[----:B-----5:R2:W-:Y:S02]  /*51f0*/  STG.E.128 desc[UR6][R86.64], R44 ;  /* 0x0000002c56007986 */ /* 0x0205e4000c101d06 */
.L_x_6797:
[----:B------:R-:W-:Y:S05]  /*5200*/  BSYNC B1 ;  /* 0x0000000000017941 */ /* 0x000fea0003800000 */
.L_x_6796:
        /* <DEDUP_REMOVED lines=91> */
.L_x_6803:
[----:B------:R-:W-:Y:S05]  /*57c0*/  BSYNC B0 ;  /* 0x0000000000007941 */ /* 0x000fea0003800000 */
.L_x_6802:
[----:B-----5:R4:W-:Y:S02]  /*57d0*/  STG.E.128 desc[UR6][R54.64], R44 ;  /* 0x0000002c36007986 */ /* 0x0209e4000c101d06 */
.L_x_6801:
[----:B------:R-:W-:Y:S05]  /*57e0*/  BSYNC B1 ;  /* 0x0000000000017941 */ /* 0x000fea0003800000 */
.L_x_6800:
[----:B------:R-:W-:Y:S04]  /*57f0*/  BSSY B1, `(.L_x_6804) ;  /* 0x000005d000017945 */ /* 0x000fe80003800000 */
[----:B------:R-:W-:Y:S05]  /*5800*/  @!P6 BRA `(.L_x_6805) ;  /* 0x00000004006ce947 */ /* 0x000fea0003800000 */
[C---:B--2---:R-:W-:Y:S01]  /*5810*/  LEA R160, P0, R91.reuse, R112, 0x1 ;  /* 0x000000705ba07211 */ /* 0x044fe200078008ff */
[----:B------:R-:W-:Y:S03]  /*5820*/  BSSY B0, `(.L_x_6806) ;  /* 0x0000058000007945 */ /* 0x000fe60003800000 */
[----:B------:R-:W-:Y:S02]  /*5830*/  LEA.HI.X R161, R91, R101, R90, 0x1, P0 ;  /* 0x000000655ba17211 */ /* 0x000fe400000f0c5a */
[C---:B------:R-:W-:Y:S03]  /*5840*/  LEA R176, P0, R152.reuse, R86, 0x1 ;  /* 0x0000005698b07211 */ /* 0x040fe600078008ff */
        /* <DEDUP_REMOVED lines=27> */
[C---:B--2---:R-:W-:Y:S04]  /*5a00*/  LEA R160, P1, R113.reuse, R114, 0x1 ;  /* 0x0000007271a07211 */ /* 0x044fe800078208ff */
[----:B------:R-:W-:Y:S02]  /*5a10*/  LEA.HI.X R161, R113, R103, R158, 0x1, P1 ;  /* 0x0000006771a17211 */ /* 0x000fe400008f0c9e */
[C---:B------:R-:W-:Y:S04]  /*5a20*/  LEA R54, P1, R87.reuse, R116, 0x1 ;  /* 0x0000007457367211 */ /* 0x040fe800078208ff */
[----:B------:R-:W-:Y:S01]  /*5a30*/  LEA.HI.X R55, R87, R105, R48, 0x1, P1 ;  /* 0x0000006957377211 */ /* 0x000fe200008f0c30 */
[----:B------:R-:W2:Y:S08]  /*5a40*/  LDG.E.128 R160, desc[UR6][R160.64] ;  /* 0x00000006a0a07981 */ /* 0x000eb0000c1e1d00 */
[----:B------:R-:W4:Y:S01]  /*5a50*/  LDG.E.128 R56, desc[UR6][R54.64] ;  /* 0x0000000636387981 */ /* 0x000f22000c1e1d00 */
        /* <DEDUP_REMOVED lines=21> */
[----:B----4-:R-:W-:Y:S01]  /*5bb0*/  LOP3.LUT R34, R56, 0xffff0000, RZ, 0xc0, !PT ;  /* 0xffff000038227812 */ /* 0x010fe200078ec0ff */
        /* <DEDUP_REMOVED lines=30> */
.L_x_6807:
[----:B------:R-:W-:Y:S05]  /*5da0*/  BSYNC B0 ;  /* 0x0000000000007941 */ /* 0x000fea0003800000 */
.L_x_6806:
[----:B-----5:R3:W-:Y:S02]  /*5db0*/  STG.E.128 desc[UR6][R176.64], R44 ;  /* 0x0000002cb0007986 */ /* 0x0207e4000c101d06 */
.L_x_6805:
[----:B------:R-:W-:Y:S05]  /*5dc0*/  BSYNC B1 ;  /* 0x0000000000017941 */ /* 0x000fea0003800000 */
.L_x_6804:
        /* <DEDUP_REMOVED lines=96> */
.L_x_6811:
[----:B------:R-:W-:Y:S05]  /*63d0*/  BSYNC B0 ;  /* 0x0000000000007941 */ /* 0x000fea0003800000 */
.L_x_6810:
[----:B-----5:R1:W-:Y:S02]  /*63e0*/  STG.E.128 desc[UR6][R176.64], R44 ;  /* 0x0000002cb0007986 */ /* 0x0203e4000c101d06 */
.L_x_6809:
[----:B------:R-:W-:Y:S05]  /*63f0*/  BSYNC B1 ;  /* 0x0000000000017941 */ /* 0x000fea0003800000 */
.L_x_6808:
        /* <DEDUP_REMOVED lines=27> */
[C---:B-1----:R-:W-:Y:S02]  /*65b0*/  LEA R160, P1, R87.reuse, R114, 0x1 ;  /* 0x0000007257a07211 */ /* 0x042fe400078208ff */
        /* <DEDUP_REMOVED lines=62> */
.L_x_6815:
[----:B------:R-:W-:Y:S05]  /*69a0*/  BSYNC B0 ;  /* 0x0000000000007941 */ /* 0x000fea0003800000 */
.L_x_6814:
[----:B-----5:R2:W-:Y:S02]  /*69b0*/  STG.E.128 desc[UR6][R176.64], R44 ;  /* 0x0000002cb0007986 */ /* 0x0205e4000c101d06 */
.L_x_6813:
[----:B------:R-:W-:Y:S05]  /*69c0*/  BSYNC B1 ;  /* 0x0000000000017941 */ /* 0x000fea0003800000 */
.L_x_6812:
        /* <DEDUP_REMOVED lines=96> */
.L_x_6819:
[----:B------:R-:W-:Y:S05]  /*6fd0*/  BSYNC B0 ;  /* 0x0000000000007941 */ /* 0x000fea0003800000 */
.L_x_6818:
[----:B-----5:R1:W-:Y:S02]  /*6fe0*/  STG.E.128 desc[UR6][R176.64], R44 ;  /* 0x0000002cb0007986 */ /* 0x0203e4000c101d06 */
.L_x_6817:
[----:B------:R-:W-:Y:S05]  /*6ff0*/  BSYNC B1 ;  /* 0x0000000000017941 */ /* 0x000fea0003800000 */
.L_x_6816:
        /* <DEDUP_REMOVED lines=98> */
.L_x_6823:
[----:B------:R-:W-:Y:S05]  /*7620*/  BSYNC B0 ;  /* 0x0000000000007941 */ /* 0x000fea0003800000 */
.L_x_6822:
[----:B-----5:R1:W-:Y:S02]  /*7630*/  STG.E.128 desc[UR6][R176.64], R44 ;  /* 0x0000002cb0007986 */ /* 0x0203e4000c101d06 */
.L_x_6821:
[----:B------:R-:W-:Y:S05]  /*7640*/  BSYNC B1 ;  /* 0x0000000000017941 */ /* 0x000fea0003800000 */
.L_x_6820:
        /* <DEDUP_REMOVED lines=97> */
.L_x_6827:
[----:B------:R-:W-:Y:S05]  /*7c60*/  BSYNC B0 ;  /* 0x0000000000007941 */ /* 0x000fea0003800000 */
.L_x_6826:
[----:B-----5:R1:W-:Y:S02]  /*7c70*/  STG.E.128 desc[UR6][R160.64], R44 ;  /* 0x0000002ca0007986 */ /* 0x0203e4000c101d06 */
.L_x_6825:
[----:B------:R-:W-:Y:S05]  /*7c80*/  BSYNC B1 ;  /* 0x0000000000017941 */ /* 0x000fea0003800000 */
.L_x_6824:
        /* <DEDUP_REMOVED lines=10> */
.L_x_6777:
        /* <DEDUP_REMOVED lines=73> */
.L_x_6795:
        /* <DEDUP_REMOVED lines=83> */
.L_x_6828:
        /* <DEDUP_REMOVED lines=9> */
.L_x_6829:
[----:B------:R-:W-:Y:S04]  /*8780*/  IADD3 R11, R11, -0x1, RZ ;  /* 0xffffffff0b0b7810 */ /* 0x000fe80007ffe0ff */
[----:B------:R-:W-:Y:S11]  /*8790*/  ISETP.GT.AND P0, PT, R11, R83, PT ;  /* 0x000000530b00720c */ /* 0x000ff60003f04270 */
[----:B------:R-:W-:Y:S02]  /*87a0*/  @!UPT UIADD3 URZ, URZ, URZ, URZ ;  /* 0x0000003f3f3ff290 */ /* 0x000fe4000fffe03f */
[----:B------:R-:W-:Y:S05]  /*87b0*/  @P0 BRA `(.L_x_6830) ;  /* 0xffffffa000200947 */ /* 0x000fea000383ffff */
.L_x_6776:
        /* <DEDUP_REMOVED lines=99> */
.L_x_6837:
[----:B------:R-:W-:Y:S05]  /*8df0*/  BSYNC B0 ;  /* 0x0000000000007941 */ /* 0x000fea0003800000 */
.L_x_6836:
[----:B-----5:R1:W-:Y:S02]  /*8e00*/  STS.128 [R173], R8 ;  /* 0x00000008ad007388 */ /* 0x0203e40000000c00 */
.L_x_6835:
[----:B------:R-:W-:Y:S05]  /*8e10*/  BSYNC B1 ;  /* 0x0000000000017941 */ /* 0x000fea0003800000 */
.L_x_6834:
        /* <DEDUP_REMOVED lines=58> */
.L_x_6841:
[----:B------:R-:W-:Y:S05]  /*91c0*/  BSYNC B0 ;  /* 0x0000000000007941 */ /* 0x000fea0003800000 */
.L_x_6840:
[----:B-----5:R2:W-:Y:S02]  /*91d0*/  STS.128 [R173+0x800], R8 ;  /* 0x00080008ad007388 */ /* 0x0205e40000000c00 */
.L_x_6839:
[----:B------:R-:W-:Y:S05]  /*91e0*/  BSYNC B1 ;  /* 0x0000000000017941 */ /* 0x000fea0003800000 */
.L_x_6838:
        /* <DEDUP_REMOVED lines=59> */
.L_x_6845:
[----:B------:R-:W-:Y:S05]  /*95a0*/  BSYNC B0 ;  /* 0x0000000000007941 */ /* 0x000fea0003800000 */
.L_x_6844:
[----:B-----5:R3:W-:Y:S02]  /*95b0*/  STS.128 [R173+0x1000], R8 ;  /* 0x00100008ad007388 */ /* 0x0207e40000000c00 */
.L_x_6843:
[----:B------:R-:W-:Y:S05]  /*95c0*/  BSYNC B1 ;  /* 0x0000000000017941 */ /* 0x000fea0003800000 */
.L_x_6842:
        /* <DEDUP_REMOVED lines=57> */
.L_x_6848:
[----:B------:R-:W-:Y:S05]  /*9960*/  BSYNC B0 ;  /* 0x0000000000007941 */ /* 0x000fea0003800000 */
.L_x_6847:
[----:B-----5:R3:W-:Y:S01]  /*9970*/  STS.128 [R173+0x1800], R8 ;  /* 0x00180008ad007388 */ /* 0x0207e20000000c00 */
[----:B------:R-:W-:Y:S05]  /*9980*/  BRA `(.L_x_6846) ;  /* 0x0000001800987947 */ /* 0x000fea0003800000 */
.L_x_6833:
        /* <DEDUP_REMOVED lines=90> */
.L_x_6852:
[----:B------:R-:W-:Y:S05]  /*9f30*/  BSYNC B0 ;  /* 0x0000000000007941 */ /* 0x000fea0003800000 */
.L_x_6851:
[----:B-----5:R2:W-:Y:S02]  /*9f40*/  STS.128 [R173], R20 ;  /* 0x00000014ad007388 */ /* 0x0205e40000000c00 */
.L_x_6850:
[----:B------:R-:W-:Y:S05]  /*9f50*/  BSYNC B1 ;  /* 0x0000000000017941 */ /* 0x000fea0003800000 */
.L_x_6849:
        /* <DEDUP_REMOVED lines=93> */
.L_x_6856:
[----:B------:R-:W-:Y:S05]  /*a530*/  BSYNC B0 ;  /* 0x0000000000007941 */ /* 0x000fea0003800000 */
.L_x_6855:
[----:B-----5:R3:W-:Y:S02]  /*a540*/  STS.128 [R173+0x800], R20 ;  /* 0x00080014ad007388 */ /* 0x0207e40000000c00 */
.L_x_6854:
[----:B------:R-:W-:Y:S05]  /*a550*/  BSYNC B1 ;  /* 0x0000000000017941 */ /* 0x000fea0003800000 */
.L_x_6853:
        /* <DEDUP_REMOVED lines=95> */
.L_x_6860:
[----:B------:R-:W-:Y:S05]  /*ab50*/  BSYNC B0 ;  /* 0x0000000000007941 */ /* 0x000fea0003800000 */
.L_x_6859:
[----:B-----5:R4:W-:Y:S02]  /*ab60*/  STS.128 [R173+0x1000], R20 ;  /* 0x00100014ad007388 */ /* 0x0209e40000000c00 */
.L_x_6858:
[----:B------:R-:W-:Y:S05]  /*ab70*/  BSYNC B1 ;  /* 0x0000000000017941 */ /* 0x000fea0003800000 */
.L_x_6857:
        /* <DEDUP_REMOVED lines=96> */
.L_x_6862:
[----:B------:R-:W-:Y:S05]  /*b180*/  BSYNC B0 ;  /* 0x0000000000007941 */ /* 0x000fea0003800000 */
.L_x_6861:
[----:B-----5:R1:W-:Y:S01]  /*b190*/  STS.128 [R173+0x1800], R4 ;  /* 0x00180004ad007388 */ /* 0x0203e20000000c00 */
[----:B------:R-:W-:Y:S05]  /*b1a0*/  BRA `(.L_x_6846) ;  /* 0x0000000000907947 */ /* 0x000fea0003800000 */
.L_x_6832:
        /* <DEDUP_REMOVED lines=36> */
.L_x_6846:
[----:B------:R-:W-:Y:S05]  /*b3f0*/  BSYNC B2 ;  /* 0x0000000000027941 */ /* 0x000fea0003800000 */
.L_x_6831:
[----:B------:R-:W-:Y:S01]  /*b400*/  VIADD R176, R50, 0xffffffff ;  /* 0xffffffff32b07836 */ /* 0x000fe20000000000 */
[----:B------:R-:W-:Y:S01]  /*b410*/  ULDC.64 UR12, c[0x0][0x398] ;  /* 0x0000e600000c7ab9 */ /* 0x000fe20000000a00 */
[----:B---34-:R-:W-:Y:S02]  /*b420*/  VIADD R20, R136, 0x50 ;  /* 0x0000005088147836 */ /* 0x018fe40000000000 */
[----:B------:R-:W-:Y:S02]  /*b430*/  IMAD.SHL.U32 R2, R176, 0x80, RZ ;  /* 0x00000080b0027824 */ /* 0x000fe400078e00ff */
[C---:B------:R-:W-:Y:S02]  /*b440*/  VIADD R18, R136.reuse, 0x60 ;  /* 0x0000006088127836 */ /* 0x040fe40000000000 */
[----:B------:R-:W-:Y:S02]  /*b450*/  IMAD.IADD R3, R61, 0x1, -R2 ;  /* 0x000000013d037824 */ /* 0x000fe400078e0a02 */
[----:B------:R-:W-:-:S02]  /*b460*/  VIADD R22, R136, 0x40 ;  /* 0x0000004088167836 */ /* 0x000fc40000000000 */
[----:B-1----:R-:W-:Y:S01]  /*b470*/  VIADD R14, R136, 0x70 ;  /* 0x00000070880e7836 */ /* 0x002fe20000000000 */
[-C--:B------:R-:W-:Y:S02]  /*b480*/  ISETP.GE.AND P5, PT, R24, R3.reuse, PT ;  /* 0x000000031800720c */ /* 0x080fe40003fa6270 */
[-C--:B------:R-:W-:Y:S02]  /*b490*/  ISETP.GE.AND P0, PT, R0, R3.reuse, PT ;  /* 0x000000030000720c */ /* 0x080fe40003f06270 */
[-C--:B------:R-:W-:Y:S02]  /*b4a0*/  ISETP.GE.AND P1, PT, R136, R3.reuse, PT ;  /* 0x000000038800720c */ /* 0x080fe40003f26270 */
[-C--:B------:R-:W-:Y:S02]  /*b4b0*/  ISETP.GE.AND P3, PT, R16, R3.reuse, PT ;  /* 0x000000031000720c */ /* 0x080fe40003f66270 */
[-C--:B------:R-:W-:Y:S02]  /*b4c0*/  ISETP.GE.AND P4, PT, R22, R3.reuse, PT ;  /* 0x000000031600720c */ /* 0x080fe40003f86270 */
[----:B------:R-:W-:-:S03]  /*b4d0*/  ISETP.GE.AND P6, PT, R24, R3, PT ;  /* 0x000000031800720c */ /* 0x000fc60003fc6270 */
[----:B------:R-:W1:Y:S02]  /*b4e0*/  @!P5 LDC.64 R4, c[0x0][0x248] ;  /* 0x00009200ff04db82 */ /* 0x000e640000000a00 */
[CC--:B------:R-:W-:Y:S02]  /*b4f0*/  @!P0 LEA R6, P2, R67.reuse, R166.reuse, 0x1 ;  /* 0x000000a643068211 */ /* 0x0c0fe400078408ff */
[----:B------:R-:W-:Y:S02]  /*b500*/  @!P1 IMAD.MOV.U32 R164, RZ, RZ, R166 ;  /* 0x000000ffffa49224 */ /* 0x000fe400078e00a6 */
[----:B------:R-:W-:Y:S01]  /*b510*/  @!P0 LEA.HI.X R7, R67, R165, R68, 0x1, P2 ;  /* 0x000000a543078211 */ /* 0x000fe200010f0c44 */
[----:B------:R-:W-:Y:S01]  /*b520*/  IMAD.SHL.U32 R67, R66, 0x40, RZ ;  /* 0x0000004042437824 */ /* 0x000fe200078e00ff */
[-C--:B------:R-:W-:Y:S01]  /*b530*/  ISETP.GE.AND P2, PT, R20, R3.reuse, PT ;  /* 0x000000031400720c */ /* 0x080fe20003f46270 */
[----:B------:R-:W-:Y:S01]  /*b540*/  @!PT LDS RZ, [RZ] ;  /* 0x00000000fffff984 */ /* 0x000fe20000000800 */
[----:B------:R-:W-:Y:S01]  /*b550*/  @!PT LDS RZ, [RZ] ;  /* 0x00000000fffff984 */ /* 0x000fe20000000800 */
[----:B------:R-:W-:Y:S01]  /*b560*/  @!PT LDS RZ, [RZ] ;  /* 0x00000000fffff984 */ /* 0x000fe20000000800 */
[----:B------:R3:W-:Y:S01]  /*b570*/  @!P1 LDGSTS.E.BYPASS.LTC128B.128 [R173+0x2000], desc[UR6][R164.64] ;  /* 0x02000000a4ad9fae */ /* 0x0007e2000b901d46 */
[----:B------:R-:W-:Y:S01]  /*b580*/  ISETP.GE.AND P1, PT, R18, R3, PT ;  /* 0x000000031200720c */ /* 0x000fe20003f26270 */
[----:B------:R-:W4:Y:S01]  /*b590*/  @!P3 LDC.64 R12, c[0x0][0x248] ;  /* 0x00009200ff0cbb82 */ /* 0x000f220000000a00 */
[----:B------:R-:W-:Y:S01]  /*b5a0*/  LOP3.LUT R67, R67, 0xfffffe00, RZ, 0xc0, !PT ;  /* 0xfffffe0043437812 */ /* 0x000fe200078ec0ff */
[----:B------:R5:W-:Y:S06]  /*b5b0*/  @!P0 LDGSTS.E.BYPASS.LTC128B.128 [R173+0x2800], desc[UR6][R6.64] ;  /* 0x0280000006ad8fae */ /* 0x000bec000b901d46 */
[----:B--2---:R-:W2:Y:S01]  /*b5c0*/  @!P4 LDC.64 R10, c[0x0][0x248] ;  /* 0x00009200ff0acb82 */ /* 0x004ea20000000a00 */
[----:B-1----:R-:W-:-:S07]  /*b5d0*/  @!P5 LEA R26, P0, R4, R166, 0x6 ;  /* 0x000000a6041ad211 */ /* 0x002fce00078030ff */
[----:B------:R-:W1:Y:S01]  /*b5e0*/  @!P2 LDC.64 R8, c[0x0][0x248] ;  /* 0x00009200ff08ab82 */ /* 0x000e620000000a00 */
[----:B------:R-:W-:Y:S02]  /*b5f0*/  @!P5 LEA.HI.X R27, R4, R165, R5, 0x6, P0 ;  /* 0x000000a5041bd211 */ /* 0x000fe400000f3405 */
[----:B------:R-:W-:-:S03]  /*b600*/  ISETP.GE.AND P0, PT, R14, R3, PT ;  /* 0x000000030e00720c */ /* 0x000fc60003f06270 */
[----:B------:R-:W-:Y:S01]  /*b610*/  @!P5 LDGSTS.E.BYPASS.LTC128B.128 [R173+0x3000], desc[UR6][R26.64] ;  /* 0x030000001aaddfae */ /* 0x000fe2000b901d46 */
[----:B------:R-:W-:Y:S01]  /*b620*/  ISETP.GE.AND P5, PT, R0, R3, PT ;  /* 0x000000030000720c */ /* 0x000fe20003fa6270 */
[----:B----4-:R-:W-:Y:S02]  /*b630*/  @!P3 IMAD R13, R13, 0x60, RZ ;  /* 0x000000600d0db824 */ /* 0x010fe400078e02ff */
[----:B---3--:R-:W-:Y:S02]  /*b640*/  @!P3 IMAD.MOV.U32 R164, RZ, RZ, R166 ;  /* 0x000000ffffa4b224 */ /* 0x008fe400078e00a6 */
[----:B------:R-:W-:Y:S01]  /*b650*/  IMAD.SHL.U32 R0, R64, 0x40, RZ ;  /* 0x0000004040007824 */ /* 0x000fe200078e00ff */
[----:B-----5:R-:W3:Y:S01]  /*b660*/  @!P1 LDC.64 R6, c[0x0][0x248] ;  /* 0x00009200ff069b82 */ /* 0x020ee20000000a00 */
[----:B------:R-:W-:-:S03]  /*b670*/  @!P3 IMAD.WIDE.U32 R28, R12, 0x60, R164 ;  /* 0x000000600c1cb825 */ /* 0x000fc600078e00a4 */
[----:B------:R-:W-:Y:S01]  /*b680*/  LOP3.LUT R15, R0, 0x1c0, RZ, 0xc0, !PT ;  /* 0x000001c0000f7812 */ /* 0x000fe200078ec0ff */
[----:B------:R-:W-:Y:S02]  /*b690*/  @!P2 IMAD.MOV.U32 R164, RZ, RZ, R166 ;  /* 0x000000ffffa4a224 */ /* 0x000fe400078e00a6 */
[----:B------:R-:W-:Y:S01]  /*b6a0*/  @!P3 IMAD.IADD R35, R13, 0x1, R29 ;  /* 0x000000010d23b824 */ /* 0x000fe200078e021d */
[----:B------:R-:W4:Y:S01]  /*b6b0*/  @!P0 LDC.64 R4, c[0x0][0x248] ;  /* 0x00009200ff048b82 */ /* 0x000f220000000a00 */
[----:B------:R-:W-:Y:S01]  /*b6c0*/  @!P3 IMAD.MOV.U32 R34, RZ, RZ, R28 ;  /* 0x000000ffff22b224 */ /* 0x000fe200078e001c */
[----:B------:R-:W-:Y:S01]  /*b6d0*/  SHF.R.U32.HI R163, RZ, 0x3, R15 ;  /* 0x00000003ffa37819 */ /* 0x000fe2000001160f */
[----:B-1----:R-:W-:-:S03]  /*b6e0*/  @!P2 IMAD.WIDE.U32 R12, R8, 0xa0, R164 ;  /* 0x000000a0080ca825 */ /* 0x002fc600078e00a4 */
[----:B------:R-:W-:Y:S01]  /*b6f0*/  @!P3 LDGSTS.E.BYPASS.LTC128B.128 [R173+0x3800], desc[UR6][R34.64] ;  /* 0x0380000022adbfae */ /* 0x000fe2000b901d46 */
[----:B------:R-:W-:Y:S01]  /*b700*/  @!P1 IMAD.MOV.U32 R164, RZ, RZ, R166 ;  /* 0x000000ffffa49224 */ /* 0x000fe200078e00a6 */
[----:B--2---:R-:W-:Y:S01]  /*b710*/  @!P4 LEA R32, P3, R10, R166, 0x7 ;  /* 0x000000a60a20c211 */ /* 0x004fe200078638ff */
[----:B------:R-:W-:-:S03]  /*b720*/  @!P2 IMAD R9, R9, 0xa0, RZ ;  /* 0x000000a00909a824 */ /* 0x000fc600078e02ff */
[----:B------:R-:W-:Y:S01]  /*b730*/  @!P4 LEA.HI.X R33, R10, R165, R11, 0x7, P3 ;  /* 0x000000a50a21c211 */ /* 0x000fe200018f3c0b */
[----:B------:R-:W-:Y:S01]  /*b740*/  @!P2 IMAD.IADD R13, R9, 0x1, R13 ;  /* 0x00000001090da824 */ /* 0x000fe200078e020d */
[-C--:B------:R-:W-:Y:S01]  /*b750*/  ISETP.GE.AND P3, PT, R16, R3.reuse, PT ;  /* 0x000000031000720c */ /* 0x080fe20003f66270 */
[----:B---3--:R-:W-:Y:S02]  /*b760*/  @!P1 IMAD.WIDE.U32 R28, R6, 0xc0, R164 ;  /* 0x000000c0061c9825 */ /* 0x008fe400078e00a4 */
[----:B------:R-:W-:Y:S01]  /*b770*/  @!P4 LDGSTS.E.BYPASS.LTC128B.128 [R173+0x4000], desc[UR6][R32.64] ;  /* 0x0400000020adcfae */ /* 0x000fe2000b901d46 */
[-C--:B------:R-:W-:Y:S01]  /*b780*/  ISETP.GE.AND P4, PT, R22, R3.reuse, PT ;  /* 0x000000031600720c */ /* 0x080fe20003f86270 */
[----:B------:R-:W-:Y:S02]  /*b790*/  @!P0 IMAD.MOV.U32 R164, RZ, RZ, R166 ;  /* 0x000000ffffa48224 */ /* 0x000fe400078e00a6 */
[----:B------:R1:W-:Y:S01]  /*b7a0*/  @!P2 LDGSTS.E.BYPASS.LTC128B.128 [R173+0x4800], desc[UR6][R12.64] ;  /* 0x048000000cadafae */ /* 0x0003e2000b901d46 */
[----:B------:R-:W-:Y:S01]  /*b7b0*/  @!P1 IMAD R7, R7, 0xc0, RZ ;  /* 0x000000c007079824 */ /* 0x000fe200078e02ff */
[----:B------:R-:W-:Y:S01]  /*b7c0*/  ISETP.GE.AND P2, PT, R20, R3, PT ;  /* 0x000000031400720c */ /* 0x000fe20003f46270 */
[----:B----4-:R-:W-:Y:S01]  /*b7d0*/  @!P0 IMAD.WIDE.U32 R30, R4, 0xe0, R164 ;  /* 0x000000e0041e8825 */ /* 0x010fe200078e00a4 */
[----:B------:R-:W-:-:S03]  /*b7e0*/  SHF.R.S32.HI R11, RZ, 0x4, R72 ;  /* 0x00000004ff0b7819 */ /* 0x000fc60000011448 */
[----:B------:R-:W-:Y:S01]  /*b7f0*/  @!P0 IMAD R5, R5, 0xe0, RZ ;  /* 0x000000e005058824 */ /* 0x000fe200078e02ff */
[----:B------:R-:W-:Y:S01]  /*b800*/  LEA.HI R72, R72, R11, RZ, 0x1 ;  /* 0x0000000b48487211 */ /* 0x000fe200078f08ff */
[----:B------:R-:W-:Y:S01]  /*b810*/  @!P1 IMAD.IADD R29, R7, 0x1, R29 ;  /* 0x00000001071d9824 */ /* 0x000fe200078e021d */
[----:B------:R-:W2:Y:S01]  /*b820*/  @!P4 LDC.64 R8, c[0x0][0x250] ;  /* 0x00009400ff08cb82 */ /* 0x000ea20000000a00 */
[----:B------:R-:W-:Y:S01]  /*b830*/  @!P0 IMAD.IADD R31, R5, 0x1, R31 ;  /* 0x00000001051f8824 */ /* 0x000fe200078e021f */
[----:B------:R-:W-:Y:S01]  /*b840*/  LOP3.LUT R0, R72, 0xfffffffe, RZ, 0xc0, !PT ;  /* 0xfffffffe48007812 */ /* 0x000fe200078ec0ff */
[C---:B------:R-:W-:Y:S01]  /*b850*/  IMAD R164, R62.reuse, 0x400, R67 ;  /* 0x000004003ea47824 */ /* 0x040fe200078e0243 */
[----:B------:R-:W-:Y:S01]  /*b860*/  @!P1 LDGSTS.E.BYPASS.LTC128B.128 [R173+0x5000], desc[UR6][R28.64] ;  /* 0x050000001cad9fae */ /* 0x000fe2000b901d46 */
[C---:B------:R-:W-:Y:S01]  /*b870*/  @!P5 LEA R24, P1, R69.reuse, R168, 0x1 ;  /* 0x000000a84518d211 */ /* 0x040fe200078208ff */
[----:B------:R-:W-:Y:S02]  /*b880*/  IMAD R62, R62, 0x10, R65 ;  /* 0x000000103e3e7824 */ /* 0x000fe400078e0241 */
[----:B------:R-:W-:Y:S01]  /*b890*/  @!P0 LDGSTS.E.BYPASS.LTC128B.128 [R173+0x5800], desc[UR6][R30.64] ;  /* 0x058000001ead8fae */ /* 0x000fe2000b901d46 */
[----:B------:R-:W1:Y:S01]  /*b8a0*/  @!P6 LDC.64 R4, c[0x0][0x250] ;  /* 0x00009400ff04eb82 */ /* 0x000e620000000a00 */
[C---:B------:R-:W-:Y:S01]  /*b8b0*/  ISETP.GE.AND P0, PT, R136.reuse, R3, PT ;  /* 0x000000038800720c */ /* 0x040fe20003f06270 */
[----:B------:R-:W-:Y:S01]  /*b8c0*/  IMAD.SHL.U32 R136, R136, 0x8, RZ ;  /* 0x0000000888887824 */ /* 0x000fe200078e00ff */
[----:B------:R-:W0:Y:S01]  /*b8d0*/  LDGDEPBAR ;  /* 0x00000000000079af */ /* 0x000e220000000000 */
[----:B------:R-:W-:Y:S01]  /*b8e0*/  @!P5 LEA.HI.X R25, R69, R169, R70, 0x1, P1 ;  /* 0x000000a94519d211 */ /* 0x000fe200008f0c46 */
[----:B------:R-:W-:Y:S01]  /*b8f0*/  IMAD.IADD R0, R11, 0x1, -R0 ;  /* 0x000000010b007824 */ /* 0x000fe200078e0a00 */
[----:B------:R-:W-:-:S02]  /*b900*/  ISETP.GE.AND P1, PT, R18, R3, PT ;  /* 0x000000031200720c */ /* 0x000fc40003f26270 */
[----:B------:R-:W3:Y:S01]  /*b910*/  @!P3 LDC.64 R6, c[0x0][0x250] ;  /* 0x00009400ff06bb82 */ /* 0x000ee20000000a00 */
[----:B------:R-:W-:-:S04]  /*b920*/  LOP3.LUT R136, R15, 0x8, R136, 0xf8, !PT ;  /* 0x000000080f887812 */ /* 0x000fc800078ef888 */
[----:B------:R-:W-:-:S05]  /*b930*/  LOP3.LUT R163, R136, R163, RZ, 0x3c, !PT ;  /* 0x000000a388a37212 */ /* 0x000fca00078e3cff */
[----:B------:R-:W-:Y:S01]  /*b940*/  IMAD R163, R0, 0x200, R163 ;  /* 0x0000020000a37824 */ /* 0x000fe200078e02a3 */
[----:B------:R-:W4:Y:S04]  /*b950*/  @!P1 LDC.64 R10, c[0x0][0x250] ;  /* 0x00009400ff0a9b82 */ /* 0x000f280000000a00 */
[----:B------:R-:W-:Y:S01]  /*b960*/  LEA R163, R163, UR4, 0x1 ;  /* 0x00000004a3a37c11 */ /* 0x000fe2000f8e08ff */
[----:B------:R-:W-:-:S04]  /*b970*/  DEPBAR.LE SB0, 0x0 ;  /* 0x000080000000791a */ /* 0x000fc80000000000 */
[----:B------:R-:W-:Y:S01]  /*b980*/  BAR.SYNC.DEFER_BLOCKING 0x0 ;  /* 0x0000000000007b1d */ /* 0x000fe20000010000 */
[----:B---3--:R-:W-:-:S04]  /*b990*/  @!P3 IMAD.WIDE.U32 R16, R6, 0x60, R168 ;  /* 0x000000600610b825 */ /* 0x008fc800078e00a8 */
[----:B------:R-:W-:Y:S02]  /*b9a0*/  @!P3 IMAD R15, R7, 0x60, RZ ;  /* 0x00000060070fb824 */ /* 0x000fe400078e02ff */
[----:B------:R-:W-:Y:S02]  /*b9b0*/  VIADD R160, R163, 0x2040 ;  /* 0x00002040a3a07836 */ /* 0x000fe40000000000 */
[----:B------:R-:W-:Y:S02]  /*b9c0*/  @!P3 IMAD.IADD R17, R15, 0x1, R17 ;  /* 0x000000010f11b824 */ /* 0x000fe400078e0211 */
[----:B----4-:R-:W-:Y:S01]  /*b9d0*/  @!P1 IMAD R11, R11, 0xc0, RZ ;  /* 0x000000c00b0b9824 */ /* 0x010fe200078e02ff */
[----:B------:R-:W-:Y:S04]  /*b9e0*/  @P0 STS.128 [R173+0x6000], RZ ;  /* 0x006000ffad000388 */ /* 0x000fe80000000c00 */
[----:B------:R-:W-:Y:S01]  /*b9f0*/  @!PT LDS RZ, [RZ] ;  /* 0x00000000fffff984 */ /* 0x000fe20000000800 */
[----:B------:R-:W-:Y:S01]  /*ba00*/  @!PT LDS RZ, [RZ] ;  /* 0x00000000fffff984 */ /* 0x000fe20000000800 */
[----:B------:R-:W-:Y:S01]  /*ba10*/  @!PT LDS RZ, [RZ] ;  /* 0x00000000fffff984 */ /* 0x000fe20000000800 */
[----:B------:R-:W-:Y:S01]  /*ba20*/  @!P0 LDGSTS.E.BYPASS.LTC128B.128 [R173+0x6000], desc[UR6][R168.64] ;  /* 0x06000000a8ad8fae */ /* 0x000fe2000b901d46 */
[----:B-1----:R-:W-:-:S03]  /*ba30*/  @!P6 LEA R12, P0, R4, R168, 0x6 ;  /* 0x000000a8040ce211 */ /* 0x002fc600078030ff */
[----:B------:R-:W-:Y:S01]  /*ba40*/  @P5 STS.128 [R173+0x6800], RZ ;  /* 0x006800ffad005388 */ /* 0x000fe20000000c00 */
[----:B------:R-:W-:Y:S02]  /*ba50*/  @!P6 LEA.HI.X R13, R4, R169, R5, 0x6, P0 ;  /* 0x000000a9040de211 */ /* 0x000fe400000f3405 */
[----:B------:R-:W-:Y:S01]  /*ba60*/  ISETP.GE.AND P0, PT, R14, R3, PT ;  /* 0x000000030e00720c */ /* 0x000fe20003f06270 */
[----:B------:R-:W1:Y:S01]  /*ba70*/  @!P2 LDC.64 R4, c[0x0][0x250] ;  /* 0x00009400ff04ab82 */ /* 0x000e620000000a00 */
[----:B------:R-:W-:Y:S01]  /*ba80*/  IMAD.SHL.U32 R14, R71, 0x40, RZ ;  /* 0x00000040470e7824 */ /* 0x000fe200078e00ff */
[----:B------:R-:W-:Y:S01]  /*ba90*/  @!PT LDS RZ, [RZ] ;  /* 0x00000000fffff984 */ /* 0x000fe20000000800 */
[----:B------:R-:W-:Y:S01]  /*baa0*/  @!PT LDS RZ, [RZ] ;  /* 0x00000000fffff984 */ /* 0x000fe20000000800 */
[----:B------:R-:W-:Y:S01]  /*bab0*/  @!PT LDS RZ, [RZ] ;  /* 0x00000000fffff984 */ /* 0x000fe20000000800 */
[----:B------:R-:W-:Y:S01]  /*bac0*/  @!P5 LDGSTS.E.BYPASS.LTC128B.128 [R173+0x6800], desc[UR6][R24.64] ;  /* 0x0680000018addfae */ /* 0x000fe2000b901d46 */
[----:B------:R-:W-:Y:S01]  /*bad0*/  IMAD.SHL.U32 R3, R0, 0x8, RZ ;  /* 0x0000000800037824 */ /* 0x000fe200078e00ff */
[----:B--2---:R-:W-:Y:S01]  /*bae0*/  @!P4 LEA R18, P5, R8, R168, 0x7 ;  /* 0x000000a80812c211 */ /* 0x004fe200078a38ff */
[----:B------:R-:W-:Y:S01]  /*baf0*/  IMAD.MOV.U32 R0, RZ, RZ, 0x20 ;  /* 0x00000020ff007424 */ /* 0x000fe200078e00ff */
[----:B------:R-:W-:Y:S01]  /*bb00*/  LOP3.LUT R14, R14, 0x1c0, RZ, 0xc0, !PT ;  /* 0x000001c00e0e7812 */ /* 0x000fe200078ec0ff */
[----:B------:R-:W-:Y:S01]  /*bb10*/  @P6 STS.128 [R173+0x7000], RZ ;  /* 0x007000ffad006388 */ /* 0x000fe20000000c00 */
[----:B------:R-:W-:-:S02]  /*bb20*/  @!P4 LEA.HI.X R19, R8, R169, R9, 0x7, P5 ;  /* 0x000000a90813c211 */ /* 0x000fc400028f3c09 */
[----:B------:R-:W-:Y:S01]  /*bb30*/  LOP3.LUT R3, R14, 0x8, R3, 0xf8, !PT ;  /* 0x000000080e037812 */ /* 0x000fe200078ef803 */
[----:B------:R-:W-:Y:S01]  /*bb40*/  @!PT LDS RZ, [RZ] ;  /* 0x00000000fffff984 */ /* 0x000fe20000000800 */
[----:B------:R-:W-:Y:S01]  /*bb50*/  @!PT LDS RZ, [RZ] ;  /* 0x00000000fffff984 */ /* 0x000fe20000000800 */
[----:B------:R-:W-:Y:S01]  /*bb60*/  @!PT LDS RZ, [RZ] ;  /* 0x00000000fffff984 */ /* 0x000fe20000000800 */
[----:B------:R2:W-:Y:S01]  /*bb70*/  @!P6 LDGSTS.E.BYPASS.LTC128B.128 [R173+0x7000], desc[UR6][R12.64] ;  /* 0x070000000cadefae */ /* 0x0005e2000b901d46 */
[----:B------:R-:W2:Y:S01]  /*bb80*/  @!P0 LDC.64 R6, c[0x0][0x250] ;  /* 0x00009400ff068b82 */ /* 0x000ea20000000a00 */
[----:B------:R-:W-:Y:S02]  /*bb90*/  SHF.R.U32.HI R14, RZ, 0x3, R14 ;  /* 0x00000003ff0e7819 */ /* 0x000fe4000001160e */
[----:B------:R-:W-:Y:S02]  /*bba0*/  @P3 STS.128 [R173+0x7800], RZ ;  /* 0x007800ffad003388 */ /* 0x000fe40000000c00 */
[----:B------:R-:W-:Y:S02]  /*bbb0*/  LOP3.LUT R3, R3, R14, RZ, 0x3c, !PT ;  /* 0x0000000e03037212 */ /* 0x000fe400078e3cff */
[----:B------:R-:W-:Y:S01]  /*bbc0*/  @!PT LDS RZ, [RZ] ;  /* 0x00000000fffff984 */ /* 0x000fe20000000800 */
[----:B------:R-:W-:Y:S01]  /*bbd0*/  @!PT LDS RZ, [RZ] ;  /* 0x00000000fffff984 */ /* 0x000fe20000000800 */
[----:B------:R-:W-:Y:S01]  /*bbe0*/  @!PT LDS RZ, [RZ] ;  /* 0x00000000fffff984 */ /* 0x000fe20000000800 */
[----:B------:R-:W-:Y:S03]  /*bbf0*/  @!P3 LDGSTS.E.BYPASS.LTC128B.128 [R173+0x7800], desc[UR6][R16.64] ;  /* 0x0780000010adbfae */ /* 0x000fe6000b901d46 */
[C---:B------:R-:W-:Y:S01]  /*bc00*/  IMAD.IADD R164, R3.reuse, 0x1, R164 ;  /* 0x0000000103a47824 */ /* 0x040fe200078e02a4 */
[----:B------:R-:W-:Y:S01]  /*bc10*/  @P4 STS.128 [R173+0x8000], RZ ;  /* 0x008000ffad004388 */ /* 0x000fe20000000c00 */
[----:B-1----:R-:W-:Y:S01]  /*bc20*/  @!P2 IMAD.WIDE.U32 R8, R4, 0xa0, R168 ;  /* 0x000000a00408a825 */ /* 0x002fe200078e00a8 */
[----:B------:R-:W-:-:S02]  /*bc30*/  LOP3.LUT R3, R3, R67, RZ, 0xfc, !PT ;  /* 0x0000004303037212 */ /* 0x000fc400078efcff */
[----:B------:R-:W-:Y:S01]  /*bc40*/  @!PT LDS RZ, [RZ] ;  /* 0x00000000fffff984 */ /* 0x000fe20000000800 */
[----:B------:R-:W-:Y:S01]  /*bc50*/  @!PT LDS RZ, [RZ] ;  /* 0x00000000fffff984 */ /* 0x000fe20000000800 */
[----:B------:R-:W-:Y:S01]  /*bc60*/  @!PT LDS RZ, [RZ] ;  /* 0x00000000fffff984 */ /* 0x000fe20000000800 */
[----:B------:R-:W-:Y:S01]  /*bc70*/  @!P4 LDGSTS.E.BYPASS.LTC128B.128 [R173+0x8000], desc[UR6][R18.64] ;  /* 0x0800000012adcfae */ /* 0x000fe2000b901d46 */
[----:B------:R-:W-:Y:S01]  /*bc80*/  @!P2 IMAD R5, R5, 0xa0, RZ ;  /* 0x000000a00505a824 */ /* 0x000fe200078e02ff */
[----:B------:R-:W-:Y:S02]  /*bc90*/  LEA R164, R164, UR4, 0x1 ;  /* 0x00000004a4a47c11 */ /* 0x000fe4000f8e08ff */
[----:B------:R-:W-:Y:S01]  /*bca0*/  @P2 STS.128 [R173+0x8800], RZ ;  /* 0x008800ffad002388 */ /* 0x000fe20000000c00 */
[----:B------:R-:W-:Y:S02]  /*bcb0*/  @!P2 IMAD.IADD R9, R5, 0x1, R9 ;  /* 0x000000010509a824 */ /* 0x000fe400078e0209 */
[----:B------:R-:W-:-:S03]  /*bcc0*/  @!P1 IMAD.WIDE.U32 R4, R10, 0xc0, R168 ;  /* 0x000000c00a049825 */ /* 0x000fc600078e00a8 */
[----:B------:R-:W-:Y:S01]  /*bcd0*/  @!PT LDS RZ, [RZ] ;  /* 0x00000000fffff984 */ /* 0x000fe20000000800 */
[----:B------:R-:W-:Y:S01]  /*bce0*/  @!PT LDS RZ, [RZ] ;  /* 0x00000000fffff984 */ /* 0x000fe20000000800 */
[----:B------:R-:W-:Y:S01]  /*bcf0*/  @!PT LDS RZ, [RZ] ;  /* 0x00000000fffff984 */ /* 0x000fe20000000800 */
[----:B------:R1:W-:Y:S01]  /*bd00*/  @!P2 LDGSTS.E.BYPASS.LTC128B.128 [R173+0x8800], desc[UR6][R8.64] ;  /* 0x0880000008adafae */ /* 0x0003e2000b901d46 */
[----:B--2---:R-:W-:-:S03]  /*bd10*/  @!P0 IMAD.WIDE.U32 R12, R6, 0xe0, R168 ;  /* 0x000000e0060c8825 */ /* 0x004fc600078e00a8 */
[----:B------:R-:W-:Y:S01]  /*bd20*/  @P1 STS.128 [R173+0x9000], RZ ;  /* 0x009000ffad001388 */ /* 0x000fe20000000c00 */
[----:B------:R-:W-:Y:S02]  /*bd30*/  @!P0 IMAD R7, R7, 0xe0, RZ ;  /* 0x000000e007078824 */ /* 0x000fe400078e02ff */
[----:B------:R-:W-:Y:S02]  /*bd40*/  @!P1 IMAD.IADD R5, R11, 0x1, R5 ;  /* 0x000000010b059824 */ /* 0x000fe400078e0205 */
[----:B------:R-:W-:Y:S02]  /*bd50*/  @!P0 IMAD.IADD R13, R7, 0x1, R13 ;  /* 0x00000001070d8824 */ /* 0x000fe400078e020d */
[--C-:B------:R-:W-:Y:S01]  /*bd60*/  IMAD R162, R49, 0x2, R164.reuse ;  /* 0x0000000231a27824 */ /* 0x100fe200078e02a4 */
[----:B------:R-:W-:Y:S01]  /*bd70*/  @!PT LDS RZ, [RZ] ;  /* 0x00000000fffff984 */ /* 0x000fe20000000800 */
[----:B------:R-:W-:Y:S01]  /*bd80*/  @!PT LDS RZ, [RZ] ;  /* 0x00000000fffff984 */ /* 0x000fe20000000800 */
[----:B------:R-:W-:Y:S01]  /*bd90*/  @!PT LDS RZ, [RZ] ;  /* 0x00000000fffff984 */ /* 0x000fe20000000800 */
[----:B------:R2:W-:Y:S01]  /*bda0*/  @!P1 LDGSTS.E.BYPASS.LTC128B.128 [R173+0x9000], desc[UR6][R4.64] ;  /* 0x0900000004ad9fae */ /* 0x0005e2000b901d46 */
[----:B------:R-:W-:Y:S01]  /*bdb0*/  R2P PR, R64, 0x6 ;  /* 0x0000000640007804 */ /* 0x000fe20000000000 */
[----:B------:R-:W-:-:S02]  /*bdc0*/  IMAD R161, R51, 0x2, R164 ;  /* 0x0000000233a17824 */ /* 0x000fc400078e02a4 */
[----:B------:R-:W-:Y:S02]  /*bdd0*/  @P0 STS.128 [R173+0x9800], RZ ;  /* 0x009800ffad000388 */ /* 0x000fe40000000c00 */
[----:B------:R-:W-:Y:S01]  /*bde0*/  SEL R0, R0, 0xffffffe0, !P1 ;  /* 0xffffffe000007807 */ /* 0x000fe20004800000 */
[----:B------:R-:W-:Y:S01]  /*bdf0*/  IMAD R159, R49, 0x2, R161 ;  /* 0x00000002319f7824 */ /* 0x000fe200078e02a1 */
[----:B------:R-:W-:Y:S01]  /*be00*/  @!PT LDS RZ, [RZ] ;  /* 0x00000000fffff984 */ /* 0x000fe20000000800 */
[----:B------:R-:W-:Y:S01]  /*be10*/  @!PT LDS RZ, [RZ] ;  /* 0x00000000fffff984 */ /* 0x000fe20000000800 */
[----:B------:R-:W-:Y:S01]  /*be20*/  @!PT LDS RZ, [RZ] ;  /* 0x00000000fffff984 */ /* 0x000fe20000000800 */
[----:B------:R3:W-:Y:S03]  /*be30*/  @!P0 LDGSTS.E.BYPASS.LTC128B.128 [R173+0x9800], desc[UR6][R12.64] ;  /* 0x098000000cad8fae */ /* 0x0007e6000b901d46 */
[C---:B------:R-:W-:Y:S01]  /*be40*/  IMAD.IADD R157, R163.reuse, 0x1, R0 ;  /* 0x00000001a39d7824 */ /* 0x040fe200078e0200 */
[----:B------:R-:W-:Y:S04]  /*be50*/  LDSM.16.M88.4 R20, [R163+0x2000] ;  /* 0x00200000a314783b */ /* 0x000fe80000000200 */
[----:B-1----:R-:W1:Y:S04]  /*be60*/  LDSM.16.M88.4 R8, [R164] ;  /* 0x00000000a408783b */ /* 0x002e680000000200 */
[----:B------:R-:W-:Y:S04]  /*be70*/  LDSM.16.M88.4 R16, [R162] ;  /* 0x00000000a210783b */ /* 0x000fe80000000200 */
[----:B------:R-:W-:Y:S01]  /*be80*/  LDSM.16.M88.4 R40, [R157+0x2000] ;  /* 0x002000009d28783b */ /* 0x000fe20000000200 */
[----:B--2---:R-:W-:-:S03]  /*be90*/  VIADD R4, R163, 0x2000 ;  /* 0x00002000a3047836 */ /* 0x004fc60000000000 */
[----:B------:R-:W2:Y:S01]  /*bea0*/  LDSM.16.M88.4 R32, [R163+0x2800] ;  /* 0x00280000a320783b */ /* 0x000ea20000000200 */
[----:B------:R-:W-:-:S03]  /*beb0*/  @P2 VIADD R160, R4, 0xffffffc0 ;  /* 0xffffffc004a02836 */ /* 0x000fc60000000000 */
[----:B------:R-:W4:Y:S01]  /*bec0*/  LDSM.16.M88.4 R56, [R157+0x2800] ;  /* 0x002800009d38783b */ /* 0x000f220000000200 */
[----:B------:R-:W-:-:S03]  /*bed0*/  IMAD.IADD R100, R0, 0x1, R160 ;  /* 0x0000000100647824 */ /* 0x000fc600078e02a0 */
[----:B---3--:R-:W-:Y:S01]  /*bee0*/  LDSM.16.M88.4 R12, [R161] ;  /* 0x00000000a10c783b */ /* 0x008fe20000000200 */
[C---:B------:R-:W-:Y:S02]  /*bef0*/  VIADD R153, R160.reuse, 0x800 ;  /* 0x00000800a0997836 */ /* 0x040fe40000000000 */
[C---:B------:R-:W-:Y:S01]  /*bf00*/  VIADD R152, R160.reuse, 0x1000 ;  /* 0x00001000a0987836 */ /* 0x040fe20000000000 */
[----:B------:R-:W3:Y:S01]  /*bf10*/  LDSM.16.M88.4 R28, [R160] ;  /* 0x00000000a01c783b */ /* 0x000ee20000000200 */
[C---:B------:R-:W-:Y:S02]  /*bf20*/  VIADD R151, R160.reuse, 0x1800 ;  /* 0x00001800a0977836 */ /* 0x040fe40000000000 */
[C---:B------:R-:W-:Y:S01]  /*bf30*/  VIADD R150, R160.reuse, 0x2000 ;  /* 0x00002000a0967836 */ /* 0x040fe20000000000 */
[----:B------:R-:W-:Y:S01]  /*bf40*/  LDSM.16.M88.4 R4, [R159] ;  /* 0x000000009f04783b */ /* 0x000fe20000000200 */
[C---:B------:R-:W-:Y:S02]  /*bf50*/  VIADD R149, R160.reuse, 0x2800 ;  /* 0x00002800a0957836 */ /* 0x040fe40000000000 */
[C---:B------:R-:W-:Y:S01]  /*bf60*/  VIADD R148, R160.reuse, 0x3000 ;  /* 0x00003000a0947836 */ /* 0x040fe20000000000 */
[----:B------:R-:W-:Y:S01]  /*bf70*/  LDSM.16.M88.4 R36, [R100] ;  /* 0x000000006424783b */ /* 0x000fe20000000200 */
[----:B------:R-:W-:-:S03]  /*bf80*/  VIADD R102, R160, 0x3800 ;  /* 0x00003800a0667836 */ /* 0x000fc60000000000 */
[----:B------:R-:W-:Y:S01]  /*bf90*/  LDSM.16.M88.4 R52, [R157+0x3000] ;  /* 0x003000009d34783b */ /* 0x000fe20000000200 */
[C---:B-1----:R-:W-:Y:S03]  /*bfa0*/  HMMA.16816.F32.BF16 R68, R8.reuse, R20, RZ ;  /* 0x000000140844723c */ /* 0x042fe600000418ff */
[----:B------:R-:W1:Y:S04]  /*bfb0*/  LDSM.16.M88.4 R72, [R160+0x800] ;  /* 0x00080000a048783b */ /* 0x000e680000000200 */
[----:B------:R-:W0:Y:S01]  /*bfc0*/  LDGDEPBAR ;  /* 0x00000000000079af */ /* 0x000e220000000000 */
[C---:B------:R-:W-:Y:S06]  /*bfd0*/  HMMA.16816.F32.BF16 R20, R8.reuse, R22, RZ ;  /* 0x000000160814723c */ /* 0x040fec00000418ff */
[C---:B--2---:R-:W-:Y:S06]  /*bfe0*/  HMMA.16816.F32.BF16 R24, R8.reuse, R32, RZ ;  /* 0x000000200818723c */ /* 0x044fec00000418ff */
[----:B------:R-:W-:Y:S06]  /*bff0*/  HMMA.16816.F32.BF16 R32, R8, R34, RZ ;  /* 0x000000220820723c */ /* 0x000fec00000418ff */
[C---:B------:R-:W-:Y:S06]  /*c000*/  HMMA.16816.F32.BF16 R68, R16.reuse, R40, R68 ;  /* 0x000000281044723c */ /* 0x040fec0000041844 */
[C---:B------:R-:W-:Y:S01]  /*c010*/  HMMA.16816.F32.BF16 R20, R16.reuse, R42, R20 ;  /* 0x0000002a1014723c */ /* 0x040fe20000041814 */
[----:B------:R-:W2:Y:S05]  /*c020*/  LDSM.16.M88.4 R40, [R163+0x3000] ;  /* 0x00300000a328783b */ /* 0x000eaa0000000200 */
[C---:B----4-:R-:W-:Y:S06]  /*c030*/  HMMA.16816.F32.BF16 R24, R16.reuse, R56, R24 ;  /* 0x000000381018723c */ /* 0x050fec0000041818 */
[----:B------:R-:W-:Y:S01]  /*c040*/  HMMA.16816.F32.BF16 R32, R16, R58, R32 ;  /* 0x0000003a1020723c */ /* 0x000fe20000041820 */
[----:B------:R-:W-:Y:S05]  /*c050*/  LDSM.16.M88.4 R56, [R163+0x3800] ;  /* 0x00380000a338783b */ /* 0x000fea0000000200 */
[C---:B---3--:R-:W-:Y:S06]  /*c060*/  HMMA.16816.F32.BF16 R68, R12.reuse, R28, R68 ;  /* 0x0000001c0c44723c */ /* 0x048fec0000041844 */
[C---:B------:R-:W-:Y:S01]  /*c070*/  HMMA.16816.F32.BF16 R20, R12.reuse, R30, R20 ;  /* 0x0000001e0c14723c */ /* 0x040fe20000041814 */
[----:B------:R-:W3:Y:S05]  /*c080*/  LDSM.16.M88.4 R28, [R100+0x800] ;  /* 0x00080000641c783b */ /* 0x000eea0000000200 */
[C---:B-1----:R-:W-:Y:S06]  /*c090*/  HMMA.16816.F32.BF16 R24, R12.reuse, R72, R24 ;  /* 0x000000480c18723c */ /* 0x042fec0000041818 */
[----:B------:R-:W-:Y:S06]  /*c0a0*/  HMMA.16816.F32.BF16 R32, R12, R74, R32 ;  /* 0x0000004a0c20723c */ /* 0x000fec0000041820 */
[----:B--2---:R-:W-:Y:S06]  /*c0b0*/  HMMA.16816.F32.BF16 R44, R8, R40, RZ ;  /* 0x00000028082c723c */ /* 0x004fec00000418ff */
[C---:B------:R-:W-:Y:S06]  /*c0c0*/  HMMA.16816.F32.BF16 R68, R4.reuse, R36, R68 ;  /* 0x000000240444723c */ /* 0x040fec0000041844 */
[----:B------:R-:W-:Y:S01]  /*c0d0*/  HMMA.16816.F32.BF16 R20, R4, R38, R20 ;  /* 0x000000260414723c */ /* 0x000fe20000041814 */
[----:B------:R-:W1:Y:S05]  /*c0e0*/  LDSM.16.M88.4 R36, [R160+0x1000] ;  /* 0x00100000a024783b */ /* 0x000e6a0000000200 */
[----:B------:R-:W-:Y:S06]  /*c0f0*/  HMMA.16816.F32.BF16 R40, R8, R42, RZ ;  /* 0x0000002a0828723c */ /* 0x000fec00000418ff */
[----:B------:R-:W-:Y:S06]  /*c100*/  HMMA.16816.F32.BF16 R44, R16, R52, R44 ;  /* 0x00000034102c723c */ /* 0x000fec000004182c */
[----:B------:R-:W-:Y:S01]  /*c110*/  FMUL.FTZ R0, R68, UR13 ;  /* 0x0000000d44007c20 */ /* 0x000fe20008410000 */
[----:B------:R-:W-:Y:S01]  /*c120*/  FMUL.FTZ R64, R69, UR13 ;  /* 0x0000000d45407c20 */ /* 0x000fe20008410000 */
[----:B------:R-:W-:Y:S01]  /*c130*/  FMUL.FTZ R66, R70, UR13 ;  /* 0x0000000d46427c20 */ /* 0x000fe20008410000 */
[----:B------:R-:W-:Y:S01]  /*c140*/  FMUL.FTZ R80, R71, UR13 ;  /* 0x0000000d47507c20 */ /* 0x000fe20008410000 */
[----:B---3--:R-:W-:Y:S01]  /*c150*/  HMMA.16816.F32.BF16 R24, R4, R28, R24 ;  /* 0x0000001c0418723c */ /* 0x008fe20000041818 */
[----:B------:R-:W2:Y:S01]  /*c160*/  LDSM.16.M88.4 R68, [R157+0x3800] ;  /* 0x003800009d44783b */ /* 0x000ea20000000200 */
[----:B------:R-:W-:Y:S01]  /*c170*/  FMUL.FTZ R82, R20, UR13 ;  /* 0x0000000d14527c20 */ /* 0x000fe20008410000 */
[----:B------:R-:W-:Y:S01]  /*c180*/  FMUL.FTZ R81, R21, UR13 ;  /* 0x0000000d15517c20 */ /* 0x000fe20008410000 */
[----:B------:R-:W-:Y:S01]  /*c190*/  FMUL.FTZ R85, R22, UR13 ;  /* 0x0000000d16557c20 */ /* 0x000fe20008410000 */
[----:B------:R-:W-:Y:S01]  /*c1a0*/  FMUL.FTZ R84, R23, UR13 ;  /* 0x0000000d17547c20 */ /* 0x000fe20008410000 */
[----:B------:R-:W-:Y:S01]  /*c1b0*/  HMMA.16816.F32.BF16 R72, R8, R56, RZ ;  /* 0x000000380848723c */ /* 0x000fe200000418ff */
[----:B------:R-:W-:Y:S01]  /*c1c0*/  LDSM.16.M88.4 R20, [R160+0x1800] ;  /* 0x00180000a014783b */ /* 0x000fe20000000200 */
[----:B------:R-:W3:Y:S04]  /*c1d0*/  MUFU.TANH R64, R64 ;  /* 0x0000004000407308 */ /* 0x000ee80000002400 */
[----:B------:R-:W-:Y:S01]  /*c1e0*/  HMMA.16816.F32.BF16 R40, R16, R54, R40 ;  /* 0x000000361028723c */ /* 0x000fe20000041828 */
[----:B------:R-:W4:Y:S03]  /*c1f0*/  LDSM.16.M88.4 R52, [R100+0x1000] ;  /* 0x001000006434783b */ /* 0x000f260000000200 */
[----:B------:R-:W5:Y:S02]  /*c200*/  MUFU.TANH R85, R85 ;  /* 0x0000005500557308 */ /* 0x000f640000002400 */
[----:B------:R-:W-:Y:S01]  /*c210*/  HMMA.16816.F32.BF16 R32, R4, R30, R32 ;  /* 0x0000001e0420723c */ /* 0x000fe20000041820 */
[----:B------:R-:W3:Y:S05]  /*c220*/  LDSM.16.M88.4 R28, [R163+0x4000] ;  /* 0x00400000a31c783b */ /* 0x000eea0000000200 */
[----:B-1----:R-:W-:Y:S01]  /*c230*/  HMMA.16816.F32.BF16 R44, R12, R36, R44 ;  /* 0x000000240c2c723c */ /* 0x002fe2000004182c */
[----:B------:R-:W-:Y:S01]  /*c240*/  FMUL.FTZ R24, R24, UR13 ;  /* 0x0000000d18187c20 */ /* 0x000fe20008410000 */
[----:B------:R-:W-:Y:S01]  /*c250*/  FMUL.FTZ R83, R25, UR13 ;  /* 0x0000000d19537c20 */ /* 0x000fe20008410000 */
[----:B------:R-:W-:Y:S01]  /*c260*/  FMUL.FTZ R88, R27, UR13 ;  /* 0x0000000d1b587c20 */ /* 0x000fe20008410000 */
[----:B------:R-:W1:Y:S02]  /*c270*/  MUFU.TANH R84, R84 ;  /* 0x0000005400547308 */ /* 0x000e640000002400 */
[----:B------:R-:W-:Y:S06]  /*c280*/  HMMA.16816.F32.BF16 R56, R8, R58, RZ ;  /* 0x0000003a0838723c */ /* 0x000fec00000418ff */
[----:B------:R-:W-:Y:S01]  /*c290*/  HMMA.16816.F32.BF16 R40, R12, R38, R40 ;  /* 0x000000260c28723c */ /* 0x000fe20000041828 */
[----:B------:R5:W-:Y:S01]  /*c2a0*/  MUFU.TANH R86, R24 ;  /* 0x0000001800567308 */ /* 0x000be20000002400 */
[----:B------:R-:W-:Y:S04]  /*c2b0*/  LDSM.16.M88.4 R36, [R100+0x1800] ;  /* 0x001800006424783b */ /* 0x000fe80000000200 */
[----:B--2---:R-:W-:Y:S01]  /*c2c0*/  HMMA.16816.F32.BF16 R72, R16, R68, R72 ;  /* 0x000000441048723c */ /* 0x004fe20000041848 */
[----:B------:R-:W-:Y:S01]  /*c2d0*/  FMUL.FTZ R32, R32, UR13 ;  /* 0x0000000d20207c20 */ /* 0x000fe20008410000 */
[----:B------:R-:W-:Y:S01]  /*c2e0*/  FMUL.FTZ R33, R33, UR13 ;  /* 0x0000000d21217c20 */ /* 0x000fe20008410000 */
[----:B------:R-:W-:Y:S01]  /*c2f0*/  FMUL.FTZ R90, R34, UR13 ;  /* 0x0000000d225a7c20 */ /* 0x000fe20008410000 */
[----:B------:R-:W-:Y:S01]  /*c300*/  FMUL.FTZ R89, R35, UR13 ;  /* 0x0000000d23597c20 */ /* 0x000fe20008410000 */
[----:B------:R-:W-:Y:S02]  /*c310*/  MUFU.TANH R87, R32 ;  /* 0x0000002000577308 */ /* 0x000fe40000002400 */
[----:B------:R-:W-:Y:S01]  /*c320*/  FMUL.FTZ R68, R26, UR13 ;  /* 0x0000000d1a447c20 */ /* 0x000fe20008410000 */
[----:B----4-:R-:W-:Y:S01]  /*c330*/  HMMA.16816.F32.BF16 R44, R4, R52, R44 ;  /* 0x00000034042c723c */ /* 0x010fe2000004182c */
[----:B-----5:R-:W2:Y:S04]  /*c340*/  LDSM.16.M88.4 R24, [R157+0x4000] ;  /* 0x004000009d18783b */ /* 0x020ea80000000200 */
[----:B------:R4:W-:Y:S01]  /*c350*/  MUFU.TANH R69, R33 ;  /* 0x0000002100457308 */ /* 0x0009e20000002400 */
[----:B------:R-:W-:Y:S07]  /*c360*/  HMMA.16816.F32.BF16 R56, R16, R70, R56 ;  /* 0x000000461038723c */ /* 0x000fee0000041838 */
[----:B------:R-:W-:Y:S01]  /*c370*/  MUFU.TANH R81, R81 ;  /* 0x0000005100517308 */ /* 0x000fe20000002400 */
[----:B------:R-:W-:Y:S06]  /*c380*/  HMMA.16816.F32.BF16 R40, R4, R54, R40 ;  /* 0x000000360428723c */ /* 0x000fec0000041828 */
[----:B---3--:R-:W-:Y:S01]  /*c390*/  HMMA.16816.F32.BF16 R76, R8, R28, RZ ;  /* 0x0000001c084c723c */ /* 0x008fe200000418ff */
[----:B----4-:R-:W3:Y:S01]  /*c3a0*/  LDSM.16.M88.4 R32, [R160+0x2000] ;  /* 0x00200000a020783b */ /* 0x010ee20000000200 */
[----:B------:R-:W-:Y:S02]  /*c3b0*/  MUFU.TANH R68, R68 ;  /* 0x0000004400447308 */ /* 0x000fe40000002400 */
[----:B------:R-:W-:Y:S01]  /*c3c0*/  FMUL.FTZ R44, R44, UR13 ;  /* 0x0000000d2c2c7c20 */ /* 0x000fe20008410000 */
[----:B------:R-:W-:Y:S01]  /*c3d0*/  FMUL.FTZ R70, R45, UR13 ;  /* 0x0000000d2d467c20 */ /* 0x000fe20008410000 */
[----:B------:R-:W-:Y:S01]  /*c3e0*/  FMUL.FTZ R136, R46, UR13 ;  /* 0x0000000d2e887c20 */ /* 0x000fe20008410000 */
[----:B------:R-:W-:-:S03]  /*c3f0*/  FMUL.FTZ R92, R47, UR13 ;  /* 0x0000000d2f5c7c20 */ /* 0x000fc60008410000 */
[----:B------:R4:W-:Y:S01]  /*c400*/  MUFU.TANH R91, R44 ;  /* 0x0000002c005b7308 */ /* 0x0009e20000002400 */
[----:B------:R-:W-:Y:S06]  /*c410*/  HMMA.16816.F32.BF16 R28, R8, R30, RZ ;  /* 0x0000001e081c723c */ /* 0x000fec00000418ff */
[C---:B------:R-:W-:Y:S01]  /*c420*/  HMMA.16816.F32.BF16 R72, R12.reuse, R20, R72 ;  /* 0x000000140c48723c */ /* 0x040fe20000041848 */
[----:B------:R-:W-:Y:S01]  /*c430*/  FMUL.FTZ R40, R40, UR13 ;  /* 0x0000000d28287c20 */ /* 0x000fe20008410000 */
[----:B------:R-:W-:Y:S01]  /*c440*/  FMUL.FTZ R71, R41, UR13 ;  /* 0x0000000d29477c20 */ /* 0x000fe20008410000 */
[----:B------:R-:W-:Y:S01]  /*c450*/  FMUL.FTZ R134, R42, UR13 ;  /* 0x0000000d2a867c20 */ /* 0x000fe20008410000 */
[----:B------:R-:W-:Y:S01]  /*c460*/  FMUL.FTZ R138, R43, UR13 ;  /* 0x0000000d2b8a7c20 */ /* 0x000fe20008410000 */
[----:B------:R5:W-:Y:S01]  /*c470*/  MUFU.TANH R93, R40 ;  /* 0x00000028005d7308 */ /* 0x000be20000002400 */
[----:B------:R-:W-:Y:S01]  /*c480*/  HMMA.16816.F32.BF16 R56, R12, R22, R56 ;  /* 0x000000160c38723c */ /* 0x000fe20000041838 */
[----:B------:R-:W-:Y:S04]  /*c490*/  LDSM.16.M88.4 R20, [R100+0x2000] ;  /* 0x002000006414783b */ /* 0x000fe80000000200 */
[----:B----4-:R-:W4:Y:S01]  /*c4a0*/  LDSM.16.M88.4 R44, [R163+0x4800] ;  /* 0x00480000a32c783b */ /* 0x010f220000000200 */
[C---:B--2---:R-:W-:Y:S01]  /*c4b0*/  HMMA.16816.F32.BF16 R76, R16.reuse, R24, R76 ;  /* 0x00000018104c723c */ /* 0x044fe2000004184c */
[----:B------:R-:W2:Y:S05]  /*c4c0*/  MUFU.TANH R80, R80 ;  /* 0x0000005000507308 */ /* 0x000eaa0000002400 */
[----:B------:R-:W-:Y:S03]  /*c4d0*/  HMMA.16816.F32.BF16 R28, R16, R26, R28 ;  /* 0x0000001a101c723c */ /* 0x000fe6000004181c */
[----:B------:R-:W2:Y:S01]  /*c4e0*/  MUFU.TANH R82, R82 ;  /* 0x0000005200527308 */ /* 0x000ea20000002400 */
[----:B-----5:R-:W5:Y:S02]  /*c4f0*/  LDSM.16.M88.4 R40, [R157+0x4800] ;  /* 0x004800009d28783b */ /* 0x020f640000000200 */
[C---:B------:R-:W-:Y:S05]  /*c500*/  HMMA.16816.F32.BF16 R72, R4.reuse, R36, R72 ;  /* 0x000000240448723c */ /* 0x040fea0000041848 */
[----:B------:R-:W2:Y:S01]  /*c510*/  MUFU.TANH R83, R83 ;  /* 0x0000005300537308 */ /* 0x000ea20000002400 */
[----:B------:R-:W-:Y:S01]  /*c520*/  HMMA.16816.F32.BF16 R56, R4, R38, R56 ;  /* 0x000000260438723c */ /* 0x000fe20000041838 */
[----:B------:R-:W-:Y:S05]  /*c530*/  LDSM.16.M88.4 R36, [R160+0x2800] ;  /* 0x00280000a024783b */ /* 0x000fea0000000200 */
[C---:B---3--:R-:W-:Y:S01]  /*c540*/  HMMA.16816.F32.BF16 R76, R12.reuse, R32, R76 ;  /* 0x000000200c4c723c */ /* 0x048fe2000004184c */
[----:B------:R-:W3:Y:S05]  /*c550*/  MUFU.TANH R88, R88 ;  /* 0x0000005800587308 */ /* 0x000eea0000002400 */
[----:B------:R-:W-:Y:S03]  /*c560*/  HMMA.16816.F32.BF16 R28, R12, R34, R28 ;  /* 0x000000220c1c723c */ /* 0x000fe6000004181c */
[----:B------:R-:W3:Y:S03]  /*c570*/  MUFU.TANH R89, R89 ;  /* 0x0000005900597308 */ /* 0x000ee60000002400 */
[----:B------:R-:W-:Y:S01]  /*c580*/  FMUL.FTZ R74, R74, UR13 ;  /* 0x0000000d4a4a7c20 */ /* 0x000fe20008410000 */
[----:B------:R-:W-:Y:S01]  /*c590*/  FMUL.FTZ R123, R72, UR13 ;  /* 0x0000000d487b7c20 */ /* 0x000fe20008410000 */
[----:B------:R-:W-:Y:S01]  /*c5a0*/  FMUL.FTZ R72, R73, UR13 ;  /* 0x0000000d49487c20 */ /* 0x000fe20008410000 */
[C---:B----4-:R-:W-:Y:S01]  /*c5b0*/  HMMA.16816.F32.BF16 R24, R8.reuse, R44, RZ ;  /* 0x0000002c0818723c */ /* 0x050fe200000418ff */
[----:B------:R-:W-:Y:S01]  /*c5c0*/  IMAD.SHL.U32 R73, R60, 0x2, RZ ;  /* 0x000000023c497824 */ /* 0x000fe200078e00ff */
[----:B------:R-:W-:Y:S01]  /*c5d0*/  MUFU.TANH R116, R74 ;  /* 0x0000004a00747308 */ /* 0x000fe20000002400 */
[----:B------:R-:W-:Y:S01]  /*c5e0*/  FMUL.FTZ R56, R56, UR13 ;  /* 0x0000000d38387c20 */ /* 0x000fe20008410000 */
[----:B------:R-:W-:Y:S01]  /*c5f0*/  FMUL.FTZ R57, R57, UR13 ;  /* 0x0000000d39397c20 */ /* 0x000fe20008410000 */
[----:B------:R-:W-:Y:S01]  /*c600*/  FMUL.FTZ R58, R58, UR13 ;  /* 0x0000000d3a3a7c20 */ /* 0x000fe20008410000 */
[----:B------:R-:W-:Y:S01]  /*c610*/  HMMA.16816.F32.BF16 R52, R8, R46, RZ ;  /* 0x0000002e0834723c */ /* 0x000fe200000418ff */
[----:B------:R-:W4:Y:S01]  /*c620*/  LDSM.16.M88.4 R44, [R163+0x5000] ;  /* 0x00500000a32c783b */ /* 0x000f220000000200 */
[----:B------:R-:W-:Y:S01]  /*c630*/  FMUL.FTZ R59, R59, UR13 ;  /* 0x0000000d3b3b7c20 */ /* 0x000fe20008410000 */
[----:B------:R-:W-:Y:S01]  /*c640*/  LOP3.LUT R73, R73, 0x6, RZ, 0xc0, !PT ;  /* 0x0000000649497812 */ /* 0x000fe200078ec0ff */
[----:B------:R-:W-:Y:S01]  /*c650*/  MUFU.TANH R125, R56 ;  /* 0x00000038007d7308 */ /* 0x000fe20000002400 */
[----:B------:R-:W-:Y:S01]  /*c660*/  FMUL.FTZ R75, R75, UR13 ;  /* 0x0000000d4b4b7c20 */ /* 0x000fe20008410000 */
[----:B------:R-:W-:Y:S02]  /*c670*/  HMMA.16816.F32.BF16 R76, R4, R20, R76 ;  /* 0x00000014044c723c */ /* 0x000fe4000004184c */
[----:B------:R-:W-:-:S04]  /*c680*/  IMAD.IADD R73, R2, 0x1, R73 ;  /* 0x0000000102497824 */ /* 0x000fc800078e0249 */
[----:B------:R-:W-:Y:S01]  /*c690*/  MUFU.TANH R74, R57 ;  /* 0x00000039004a7308 */ /* 0x000fe20000002400 */
[----:B------:R-:W-:Y:S01]  /*c6a0*/  SHF.R.S32.HI R20, RZ, 0x1f, R63 ;  /* 0x0000001fff147819 */ /* 0x000fe2000001143f */
[----:B------:R-:W-:Y:S03]  /*c6b0*/  HMMA.16816.F32.BF16 R28, R4, R22, R28 ;  /* 0x00000016041c723c */ /* 0x000fe6000004181c */
[----:B------:R-:W-:-:S03]  /*c6c0*/  LEA.HI R177, R20, R63, RZ, 0x2 ;  /* 0x0000003f14b17211 */ /* 0x000fc600078f10ff */
[----:B-----5:R-:W-:Y:S01]  /*c6d0*/  HMMA.16816.F32.BF16 R32, R16, R40, R24 ;  /* 0x000000281020723c */ /* 0x020fe20000041818 */
[----:B------:R-:W-:Y:S01]  /*c6e0*/  LDSM.16.M88.4 R24, [R100+0x2800] ;  /* 0x002800006418783b */ /* 0x000fe20000000200 */
[----:B------:R-:W-:Y:S01]  /*c6f0*/  MUFU.TANH R112, R58 ;  /* 0x0000003a00707308 */ /* 0x000fe20000002400 */
[----:B------:R-:W-:-:S03]  /*c700*/  SHF.R.S32.HI R177, RZ, 0x2, R177 ;  /* 0x00000002ffb17819 */ /* 0x000fc600000114b1 */
[----:B------:R-:W-:Y:S01]  /*c710*/  HMMA.16816.F32.BF16 R52, R16, R42, R52 ;  /* 0x0000002a1034723c */ /* 0x000fe20000041834 */
[----:B------:R-:W5:Y:S03]  /*c720*/  LDSM.16.M88.4 R40, [R157+0x5000] ;  /* 0x005000009d28783b */ /* 0x000f660000000200 */
[----:B------:R1:W-:Y:S01]  /*c730*/  MUFU.TANH R114, R59 ;  /* 0x0000003b00727308 */ /* 0x0003e20000002400 */
[----:B------:R-:W-:Y:S01]  /*c740*/  FMUL.FTZ R76, R76, UR13 ;  /* 0x0000000d4c4c7c20 */ /* 0x000fe20008410000 */
[----:B------:R-:W-:Y:S01]  /*c750*/  FMUL.FTZ R78, R78, UR13 ;  /* 0x0000000d4e4e7c20 */ /* 0x000fe20008410000 */
[----:B------:R-:W-:Y:S01]  /*c760*/  FMUL.FTZ R79, R79, UR13 ;  /* 0x0000000d4f4f7c20 */ /* 0x000fe20008410000 */
[----:B------:R-:W-:-:S04]  /*c770*/  FMUL.FTZ R77, R77, UR13 ;  /* 0x0000000d4d4d7c20 */ /* 0x000fc80008410000 */
[----:B------:R-:W-:Y:S01]  /*c780*/  FMUL.FTZ R111, R28, UR13 ;  /* 0x0000000d1c6f7c20 */ /* 0x000fe20008410000 */
[----:B------:R-:W-:Y:S02]  /*c790*/  VIADD R28, R73, 0x8 ;  /* 0x00000008491c7836 */ /* 0x000fe40000000000 */
[----:B------:R-:W-:Y:S01]  /*c7a0*/  FMUL.FTZ R29, R29, UR13 ;  /* 0x0000000d1d1d7c20 */ /* 0x000fe20008410000 */
[----:B----4-:R-:W-:Y:S01]  /*c7b0*/  HMMA.16816.F32.BF16 R20, R8, R44, RZ ;  /* 0x0000002c0814723c */ /* 0x010fe200000418ff */
[----:B------:R-:W-:Y:S01]  /*c7c0*/  FMUL.FTZ R30, R30, UR13 ;  /* 0x0000000d1e1e7c20 */ /* 0x000fe20008410000 */
[----:B------:R-:W-:Y:S01]  /*c7d0*/  FMUL.FTZ R128, R31, UR13 ;  /* 0x0000000d1f807c20 */ /* 0x000fe20008410000 */
[----:B------:R-:W-:Y:S03]  /*c7e0*/  MUFU.TANH R109, R29 ;  /* 0x0000001d006d7308 */ /* 0x000fe60000002400 */
[----:B------:R-:W-:Y:S01]  /*c7f0*/  HMMA.16816.F32.BF16 R32, R12, R36, R32 ;  /* 0x000000240c20723c */ /* 0x000fe20000041820 */
[----:B-1----:R-:W1:Y:S04]  /*c800*/  LDSM.16.M88.4 R56, [R163+0x5800] ;  /* 0x00580000a338783b */ /* 0x002e680000000200 */
[----:B------:R-:W-:Y:S01]  /*c810*/  MUFU.TANH R130, R30 ;  /* 0x0000001e00827308 */ /* 0x000fe20000002400 */
[----:B------:R-:W-:Y:S01]  /*c820*/  HMMA.16816.F32.BF16 R44, R8, R46, RZ ;  /* 0x0000002e082c723c */ /* 0x000fe200000418ff */
[----:B------:R-:W-:-:S04]  /*c830*/  IADD3 R36, R62, 0x1, R177 ;  /* 0x000000013e247810 */ /* 0x000fc80007ffe0b1 */
[----:B------:R-:W-:Y:S01]  /*c840*/  IADD3 R36, R61, R36, -R170 ;  /* 0x000000243d247210 */ /* 0x000fe20007ffe8aa */
[----:B------:R-:W-:Y:S01]  /*c850*/  HMMA.16816.F32.BF16 R52, R12, R38, R52 ;  /* 0x000000260c34723c */ /* 0x000fe20000041834 */
[----:B------:R-:W-:Y:S03]  /*c860*/  MUFU.TANH R113, R76 ;  /* 0x0000004c00717308 */ /* 0x000fe60000002400 */
[----:B------:R-:W-:Y:S02]  /*c870*/  VIADD R36, R36, UR12 ;  /* 0x0000000c24247c36 */ /* 0x000fe40008000000 */
[----:B-----5:R-:W-:Y:S03]  /*c880*/  HMMA.16816.F32.BF16 R20, R16, R40, R20 ;  /* 0x000000281014723c */ /* 0x020fe60000041814 */
[C---:B------:R-:W-:Y:S01]  /*c890*/  VIMNMX R48, R36.reuse, R61, PT ;  /* 0x0000003d24307248 */ /* 0x040fe20003fe0100 */
[----:B------:R4:W-:Y:S01]  /*c8a0*/  MUFU.TANH R132, R78 ;  /* 0x0000004e00847308 */ /* 0x0009e20000002400 */
[----:B------:R-:W-:Y:S01]  /*c8b0*/  VIADDMNMX R101, R36, 0x8, R61, PT ;  /* 0x0000000824657846 */ /* 0x000fe2000380013d */
[----:B------:R-:W-:Y:S01]  /*c8c0*/  VIADD R36, R73, 0x1 ;  /* 0x0000000149247836 */ /* 0x000fe20000000000 */
[----:B------:R-:W-:Y:S01]  /*c8d0*/  LDSM.16.M88.4 R60, [R157+0x5800] ;  /* 0x005800009d3c783b */ /* 0x000fe20000000200 */
[----:B------:R-:W-:Y:S01]  /*c8e0*/  HMMA.16816.F32.BF16 R32, R4, R24, R32 ;  /* 0x000000180420723c */ /* 0x000fe20000041820 */
[----:B------:R-:W-:-:S02]  /*c8f0*/  ISETP.GE.AND P2, PT, R28, R48, PT ;  /* 0x000000301c00720c */ /* 0x000fc40003f46270 */
[-C--:B------:R-:W-:Y:S01]  /*c900*/  ISETP.GE.AND P3, PT, R28, R101.reuse, PT ;  /* 0x000000651c00720c */ /* 0x080fe20003f66270 */
[----:B------:R5:W-:Y:S01]  /*c910*/  MUFU.TANH R110, R75 ;  /* 0x0000004b006e7308 */ /* 0x000be20000002400 */
[C---:B------:R-:W-:Y:S01]  /*c920*/  ISETP.GE.AND P1, PT, R36.reuse, R48, PT ;  /* 0x000000302400720c */ /* 0x040fe20003f26270 */
[----:B------:R-:W-:Y:S01]  /*c930*/  HMMA.16816.F32.BF16 R44, R16, R42, R44 ;  /* 0x0000002a102c723c */ /* 0x000fe2000004182c */
[----:B------:R-:W-:Y:S01]  /*c940*/  VIADD R24, R73, 0x9 ;  /* 0x0000000949187836 */ /* 0x000fe20000000000 */
[-C--:B------:R-:W-:Y:S02]  /*c950*/  ISETP.GE.AND P0, PT, R36, R101.reuse, PT ;  /* 0x000000652400720c */ /* 0x080fe40003f06270 */
[----:B------:R-:W3:Y:S01]  /*c960*/  LDSM.16.M88.4 R36, [R160+0x3000] ;  /* 0x00300000a024783b */ /* 0x000ee20000000200 */
[----:B------:R-:W-:Y:S01]  /*c970*/  FSEL R41, R64, -INF , !P1 ;  /* 0xff80000040297808 */ /* 0x000fe20004800000 */
[----:B------:R-:W-:Y:S01]  /*c980*/  HMMA.16816.F32.BF16 R52, R4, R26, R52 ;  /* 0x0000001a0434723c */ /* 0x000fe20000041834 */
[----:B------:R-:W-:Y:S01]  /*c990*/  ISETP.GE.AND P5, PT, R24, R101, PT ;  /* 0x000000651800720c */ /* 0x000fe20003fa6270 */
[----:B------:R-:W3:Y:S01]  /*c9a0*/  MUFU.TANH R90, R90 ;  /* 0x0000005a005a7308 */ /* 0x000ee20000002400 */
[----:B----4-:R-:W-:-:S02]  /*c9b0*/  FSEL R78, R85, -INF , !P3 ;  /* 0xff800000554e7808 */ /* 0x010fc40005800000 */
[----:B------:R-:W-:Y:S01]  /*c9c0*/  FSEL R76, R84, -INF , !P5 ;  /* 0xff800000544c7808 */ /* 0x000fe20006800000 */
[C---:B-1----:R-:W-:Y:S01]  /*c9d0*/  HMMA.16816.F32.BF16 R28, R8.reuse, R56, RZ ;  /* 0x00000038081c723c */ /* 0x042fe200000418ff */
[-C--:B------:R-:W-:Y:S01]  /*c9e0*/  ISETP.GE.AND P4, PT, R24, R48.reuse, PT ;  /* 0x000000301800720c */ /* 0x080fe20003f86270 */
[----:B------:R-:W-:Y:S01]  /*c9f0*/  VIADD R24, R73, 0x10 ;  /* 0x0000001049187836 */ /* 0x000fe20000000000 */
[----:B--2---:R-:W-:Y:S01]  /*ca00*/  FSEL R80, R80, -INF , !P0 ;  /* 0xff80000050507808 */ /* 0x004fe20004000000 */
[----:B------:R-:W1:Y:S01]  /*ca10*/  MUFU.TANH R92, R92 ;  /* 0x0000005c005c7308 */ /* 0x000e620000002400 */
[----:B------:R-:W-:Y:S01]  /*ca20*/  FSEL R81, R81, -INF , !P4 ;  /* 0xff80000051517808 */ /* 0x000fe20006000000 */
[----:B------:R-:W-:Y:S01]  /*ca30*/  FMUL.FTZ R121, R32, UR13 ;  /* 0x0000000d20797c20 */ /* 0x000fe20008410000 */
[----:B------:R-:W-:Y:S01]  /*ca40*/  VIADD R32, R73, 0x18 ;  /* 0x0000001849207836 */ /* 0x000fe20000000000 */
[CC--:B------:R-:W-:Y:S01]  /*ca50*/  ISETP.GE.AND P6, PT, R24.reuse, R48.reuse, PT ;  /* 0x000000301800720c */ /* 0x0c0fe20003fc6270 */
[----:B------:R-:W-:Y:S01]  /*ca60*/  FMUL.FTZ R33, R33, UR13 ;  /* 0x0000000d21217c20 */ /* 0x000fe20008410000 */
[-C--:B------:R-:W-:Y:S01]  /*ca70*/  ISETP.GE.AND P1, PT, R24, R101.reuse, PT ;  /* 0x000000651800720c */ /* 0x080fe20003f26270 */
[C---:B------:R-:W-:Y:S01]  /*ca80*/  VIADD R24, R73.reuse, 0x11 ;  /* 0x0000001149187836 */ /* 0x040fe20000000000 */
[CC--:B------:R-:W-:Y:S01]  /*ca90*/  ISETP.GE.AND P3, PT, R32.reuse, R48.reuse, PT ;  /* 0x000000302000720c */ /* 0x0c0fe20003f66270 */
[----:B------:R2:W-:Y:S01]  /*caa0*/  MUFU.TANH R119, R33 ;  /* 0x0000002100777308 */ /* 0x0005e20000002400 */
[-C--:B------:R-:W-:Y:S01]  /*cab0*/  ISETP.GE.AND P5, PT, R32, R101.reuse, PT ;  /* 0x000000652000720c */ /* 0x080fe20003fa6270 */
[----:B------:R-:W-:Y:S01]  /*cac0*/  VIADD R32, R73, 0x19 ;  /* 0x0000001949207836 */ /* 0x000fe20000000000 */
[----:B------:R-:W-:Y:S01]  /*cad0*/  FSEL R43, R86, -INF , !P6 ;  /* 0xff800000562b7808 */ /* 0x000fe20007000000 */
[----:B------:R-:W-:Y:S01]  /*cae0*/  FMUL.FTZ R126, R34, UR13 ;  /* 0x0000000d227e7c20 */ /* 0x000fe20008410000 */
[----:B------:R-:W-:Y:S01]  /*caf0*/  FSEL R68, R68, -INF , !P1 ;  /* 0xff80000044447808 */ /* 0x000fe20004800000 */
[----:B------:R-:W-:Y:S01]  /*cb00*/  FMUL.FTZ R122, R35, UR13 ;  /* 0x0000000d237a7c20 */ /* 0x000fe20008410000 */
[-C--:B------:R-:W-:Y:S01]  /*cb10*/  ISETP.GE.AND P4, PT, R32, R48.reuse, PT ;  /* 0x000000302000720c */ /* 0x080fe20003f86270 */
[----:B------:R-:W-:Y:S01]  /*cb20*/  HMMA.16816.F32.BF16 R56, R8, R58, RZ ;  /* 0x0000003a0838723c */ /* 0x000fe200000418ff */
[----:B-----5:R-:W-:Y:S01]  /*cb30*/  FSEL R75, R82, -INF , !P2 ;  /* 0xff800000524b7808 */ /* 0x020fe20005000000 */
[----:B------:R-:W-:Y:S01]  /*cb40*/  LDSM.16.M88.4 R8, [R100+0x3800] ;  /* 0x003800006408783b */ /* 0x000fe20000000200 */
[----:B------:R-:W-:Y:S01]  /*cb50*/  P2R R40, PR, RZ, 0x10 ;  /* 0x00000010ff287803 */ /* 0x000fe20000000000 */
[----:B------:R-:W4:Y:S01]  /*cb60*/  MUFU.TANH R136, R136 ;  /* 0x0000008800887308 */ /* 0x000f220000002400 */
[-C--:B------:R-:W-:Y:S01]  /*cb70*/  ISETP.GE.AND P4, PT, R32, R101.reuse, PT ;  /* 0x000000652000720c */ /* 0x080fe20003f86270 */
[----:B------:R-:W-:Y:S01]  /*cb80*/  VIADD R32, R73, 0x20 ;  /* 0x0000002049207836 */ /* 0x000fe20000000000 */
[CC--:B------:R-:W-:Y:S01]  /*cb90*/  ISETP.GE.AND P2, PT, R24.reuse, R48.reuse, PT ;  /* 0x000000301800720c */ /* 0x0c0fe20003f46270 */
[----:B------:R-:W-:Y:S01]  /*cba0*/  FMUL.FTZ R53, R53, UR13 ;  /* 0x0000000d35357c20 */ /* 0x000fe20008410000 */
[-C--:B------:R-:W-:Y:S01]  /*cbb0*/  ISETP.GE.AND P0, PT, R24, R101.reuse, PT ;  /* 0x000000651800720c */ /* 0x080fe20003f06270 */
[----:B------:R-:W-:Y:S01]  /*cbc0*/  FMUL.FTZ R55, R55, UR13 ;  /* 0x0000000d37377c20 */ /* 0x000fe20008410000 */
[CC--:B------:R-:W-:Y:S01]  /*cbd0*/  ISETP.GE.AND P6, PT, R32.reuse, R48.reuse, PT ;  /* 0x000000302000720c */ /* 0x0c0fe20003fc6270 */
[----:B------:R-:W5:Y:S01]  /*cbe0*/  LDSM.16.M88.4 R24, [R100+0x3000] ;  /* 0x003000006418783b */ /* 0x000f620000000200 */
[-C--:B------:R-:W-:Y:S01]  /*cbf0*/  ISETP.GE.AND P1, PT, R32, R101.reuse, PT ;  /* 0x000000652000720c */ /* 0x080fe20003f26270 */
[----:B---3--:R-:W-:Y:S01]  /*cc00*/  HMMA.16816.F32.BF16 R20, R12, R36, R20 ;  /* 0x000000240c14723c */ /* 0x008fe20000041814 */
[----:B------:R-:W-:Y:S01]  /*cc10*/  FSEL R83, R83, -INF , !P2 ;  /* 0xff80000053537808 */ /* 0x000fe20005000000 */
[----:B------:R-:W-:Y:S01]  /*cc20*/  MUFU.TANH R70, R70 ;  /* 0x0000004600467308 */ /* 0x000fe20000002400 */
[----:B------:R-:W-:Y:S01]  /*cc30*/  FSEL R88, R88, -INF , !P0 ;  /* 0xff80000058587808 */ /* 0x000fe20004000000 */
[----:B------:R-:W-:Y:S01]  /*cc40*/  FMUL.FTZ R52, R52, UR13 ;  /* 0x0000000d34347c20 */ /* 0x000fe20008410000 */
[----:B------:R-:W-:Y:S01]  /*cc50*/  FSEL R87, R87, -INF , !P3 ;  /* 0xff80000057577808 */ /* 0x000fe20005800000 */
[C---:B--2---:R-:W-:Y:S01]  /*cc60*/  HMMA.16816.F32.BF16 R32, R16.reuse, R60, R28 ;  /* 0x0000003c1020723c */ /* 0x044fe2000004181c */
[----:B------:R-:W2:Y:S01]  /*cc70*/  LDSM.16.M88.4 R28, [R160+0x3800] ;  /* 0x00380000a01c783b */ /* 0x000ea20000000200 */
[----:B------:R-:W-:Y:S01]  /*cc80*/  VIADD R36, R73, 0x21 ;  /* 0x0000002149247836 */ /* 0x000fe20000000000 */
[----:B------:R-:W-:Y:S01]  /*cc90*/  ISETP.NE.AND P3, PT, R40, RZ, PT ;  /* 0x000000ff2800720c */ /* 0x000fe20003f65270 */
[----:B------:R-:W-:Y:S01]  /*cca0*/  MUFU.TANH R123, R123 ;  /* 0x0000007b007b7308 */ /* 0x000fe20000002400 */
[----:B------:R-:W-:Y:S01]  /*ccb0*/  FSEL R82, R89, -INF , !P4 ;  /* 0xff80000059527808 */ /* 0x000fe20006000000 */
[----:B------:R-:W-:Y:S01]  /*ccc0*/  HMMA.16816.F32.BF16 R56, R16, R62, R56 ;  /* 0x0000003e1038723c */ /* 0x000fe20000041838 */
[-C--:B------:R-:W-:Y:S01]  /*ccd0*/  ISETP.GE.AND P2, PT, R36, R48.reuse, PT ;  /* 0x000000302400720c */ /* 0x080fe20003f46270 */
[----:B------:R-:W-:Y:S01]  /*cce0*/  FMUL.FTZ R54, R54, UR13 ;  /* 0x0000000d36367c20 */ /* 0x000fe20008410000 */
[-C--:B------:R-:W-:Y:S01]  /*ccf0*/  ISETP.GE.AND P0, PT, R36, R101.reuse, PT ;  /* 0x000000652400720c */ /* 0x080fe20003f06270 */
[----:B------:R-:W-:Y:S01]  /*cd00*/  VIADD R36, R73, 0x28 ;  /* 0x0000002849247836 */ /* 0x000fe20000000000 */
[----:B------:R-:W-:Y:S01]  /*cd10*/  FSEL R69, R69, -INF , !P3 ;  /* 0xff80000045457808 */ /* 0x000fe20005800000 */
[----:B------:R-:W-:Y:S01]  /*cd20*/  HMMA.16816.F32.BF16 R44, R12, R38, R44 ;  /* 0x000000260c2c723c */ /* 0x000fe2000004182c */
[----:B------:R-:W-:Y:S01]  /*cd30*/  FSEL R90, R90, -INF , !P5 ;  /* 0xff8000005a5a7808 */ /* 0x000fe20006800000 */
[----:B------:R-:W-:Y:S01]  /*cd40*/  MUFU.TANH R71, R71 ;  /* 0x0000004700477308 */ /* 0x000fe20000002400 */
[C---:B------:R-:W-:Y:S01]  /*cd50*/  ISETP.GE.AND P3, PT, R36.reuse, R48, PT ;  /* 0x000000302400720c */ /* 0x040fe20003f66270 */
[C---:B------:R-:W-:Y:S01]  /*cd60*/  VIADD R17, R73.reuse, 0x41 ;  /* 0x0000004149117836 */ /* 0x040fe20000000000 */
[----:B------:R-:W-:Y:S01]  /*cd70*/  ISETP.GE.AND P4, PT, R36, R101, PT ;  /* 0x000000652400720c */ /* 0x000fe20003f86270 */
[----:B------:R-:W-:Y:S01]  /*cd80*/  VIADD R16, R73, 0x48 ;  /* 0x0000004849107836 */ /* 0x000fe20000000000 */
[----:B------:R-:W-:Y:S01]  /*cd90*/  P2R R36, PR, RZ, 0x8 ;  /* 0x00000008ff247803 */ /* 0x000fe20000000000 */
[----:B------:R-:W-:-:S04]  /*cda0*/  DEPBAR.LE SB0, 0x0 ;  /* 0x000080000000791a */ /* 0x000fc80000000000 */
[----:B-1----:R-:W-:Y:S01]  /*cdb0*/  FSEL R38, R92, -INF , !P0 ;  /* 0xff8000005c267808 */ /* 0x002fe20004000000 */
[----:B------:R-:W1:Y:S01]  /*cdc0*/  MUFU.TANH R134, R134 ;  /* 0x0000008600867308 */ /* 0x000e620000002400 */
[----:B----4-:R-:W-:Y:S02]  /*cdd0*/  FSEL R136, R136, -INF , !P1 ;  /* 0xff80000088887808 */ /* 0x010fe40004800000 */
[----:B------:R-:W-:Y:S02]  /*cde0*/  ISETP.NE.AND P1, PT, R36, RZ, PT ;  /* 0x000000ff2400720c */ /* 0x000fe40003f25270 */
[----:B------:R-:W-:Y:S01]  /*cdf0*/  FSEL R131, R91, -INF , !P6 ;  /* 0xff8000005b837808 */ /* 0x000fe20007000000 */
[C---:B-----5:R-:W-:Y:S01]  /*ce00*/  HMMA.16816.F32.BF16 R20, R4.reuse, R24, R20 ;  /* 0x000000180414723c */ /* 0x060fe20000041814 */
[----:B------:R-:W-:Y:S01]  /*ce10*/  FSEL R129, R93, -INF , !P1 ;  /* 0xff8000005d817808 */ /* 0x000fe20004800000 */
[----:B------:R-:W3:Y:S04]  /*ce20*/  MUFU.TANH R124, R79 ;  /* 0x0000004f007c7308 */ /* 0x000ee80000002400 */
[----:B------:R-:W-:Y:S01]  /*ce30*/  HMMA.16816.F32.BF16 R44, R4, R26, R44 ;  /* 0x0000001a042c723c */ /* 0x000fe2000004182c */
[----:B------:R-:W-:-:S02]  /*ce40*/  VIADD R24, R73, 0x30 ;  /* 0x0000003049187836 */ /* 0x000fc40000000000 */
[C---:B------:R-:W-:Y:S01]  /*ce50*/  VIADD R25, R73.reuse, 0x29 ;  /* 0x0000002949197836 */ /* 0x040fe20000000000 */
[----:B------:R-:W4:Y:S01]  /*ce60*/  MUFU.TANH R72, R72 ;  /* 0x0000004800487308 */ /* 0x000f220000002400 */
[----:B-1----:R-:W-:Y:S01]  /*ce70*/  FSEL R134, R134, -INF , !P4 ;  /* 0xff80000086867808 */ /* 0x002fe20006000000 */
[C---:B--2---:R-:W-:Y:S01]  /*ce80*/  HMMA.16816.F32.BF16 R32, R12.reuse, R28, R32 ;  /* 0x0000001c0c20723c */ /* 0x044fe20000041820 */
[CC--:B------:R-:W-:Y:S02]  /*ce90*/  ISETP.GE.AND P5, PT, R24.reuse, R48.reuse, PT ;  /* 0x000000301800720c */ /* 0x0c0fe40003fa6270 */
[-C--:B------:R-:W-:Y:S01]  /*cea0*/  ISETP.GE.AND P0, PT, R24, R101.reuse, PT ;  /* 0x000000651800720c */ /* 0x080fe20003f06270 */
[----:B------:R-:W-:Y:S01]  /*ceb0*/  VIADD R24, R73, 0x31 ;  /* 0x0000003149187836 */ /* 0x000fe20000000000 */
[C---:B------:R-:W-:Y:S01]  /*cec0*/  ISETP.GE.AND P6, PT, R25.reuse, R48, PT ;  /* 0x000000301900720c */ /* 0x040fe20003fc6270 */
[----:B------:R-:W-:Y:S01]  /*ced0*/  HMMA.16816.F32.BF16 R56, R12, R30, R56 ;  /* 0x0000001e0c38723c */ /* 0x000fe20000041838 */
[----:B------:R-:W1:Y:S01]  /*cee0*/  MUFU.TANH R138, R138 ;  /* 0x0000008a008a7308 */ /* 0x000e620000002400 */
[----:B------:R-:W-:-:S02]  /*cef0*/  ISETP.GE.AND P3, PT, R25, R101, PT ;  /* 0x000000651900720c */ /* 0x000fc40003f66270 */
[-C--:B------:R-:W-:Y:S02]  /*cf00*/  ISETP.GE.AND P1, PT, R24, R48.reuse, PT ;  /* 0x000000301800720c */ /* 0x080fe40003f26270 */
[----:B------:R-:W-:Y:S01]  /*cf10*/  FSEL R25, R70, -INF , !P2 ;  /* 0xff80000046197808 */ /* 0x000fe20005000000 */
[----:B------:R-:W-:Y:S01]  /*cf20*/  FMUL.FTZ R103, R21, UR13 ;  /* 0x0000000d15677c20 */ /* 0x000fe20008410000 */
[----:B------:R-:W-:Y:S01]  /*cf30*/  P2R R36, PR, RZ, 0x2 ;  /* 0x00000002ff247803 */ /* 0x000fe20000000000 */
[----:B------:R-:W2:Y:S01]  /*cf40*/  MUFU.TANH R128, R128 ;  /* 0x0000008000807308 */ /* 0x000ea20000002400 */
[-C--:B------:R-:W-:Y:S01]  /*cf50*/  ISETP.GE.AND P1, PT, R24, R101.reuse, PT ;  /* 0x000000651800720c */ /* 0x080fe20003f26270 */
[----:B------:R-:W-:Y:S01]  /*cf60*/  VIADD R24, R73, 0x38 ;  /* 0x0000003849187836 */ /* 0x000fe20000000000 */
[----:B------:R-:W-:Y:S01]  /*cf70*/  FSEL R123, R123, -INF , !P5 ;  /* 0xff8000007b7b7808 */ /* 0x000fe20006800000 */
[----:B------:R-:W-:Y:S01]  /*cf80*/  VIADD R21, R73, 0x40 ;  /* 0x0000004049157836 */ /* 0x000fe20000000000 */
[----:B------:R-:W-:Y:S01]  /*cf90*/  FSEL R127, R71, -INF , !P6 ;  /* 0xff800000477f7808 */ /* 0x000fe20007000000 */
[----:B------:R-:W-:Y:S01]  /*cfa0*/  FMUL.FTZ R22, R22, UR13 ;  /* 0x0000000d16167c20 */ /* 0x000fe20008410000 */
[-C--:B------:R-:W-:Y:S01]  /*cfb0*/  ISETP.GE.AND P2, PT, R24, R101.reuse, PT ;  /* 0x000000651800720c */ /* 0x080fe20003f46270 */
[----:B------:R-:W5:Y:S01]  /*cfc0*/  MUFU.TANH R107, R77 ;  /* 0x0000004d006b7308 */ /* 0x000f620000002400 */
[C---:B------:R-:W-:Y:S01]  /*cfd0*/  HMMA.16816.F32.BF16 R32, R4.reuse, R8, R32 ;  /* 0x000000080420723c */ /* 0x040fe20000041820 */
[-C--:B------:R-:W-:Y:S01]  /*cfe0*/  ISETP.GE.AND P5, PT, R21, R48.reuse, PT ;  /* 0x000000301500720c */ /* 0x080fe20003fa6270 */
[----:B------:R-:W-:Y:S01]  /*cff0*/  FMUL.FTZ R20, R20, UR13 ;  /* 0x0000000d14147c20 */ /* 0x000fe20008410000 */
[----:B------:R-:W-:Y:S01]  /*d000*/  FSEL R112, R112, -INF , !P2 ;  /* 0xff80000070707808 */ /* 0x000fe20005000000 */
[----:B------:R-:W-:Y:S01]  /*d010*/  FMUL.FTZ R44, R44, UR13 ;  /* 0x0000000d2c2c7c20 */ /* 0x000fe20008410000 */
[----:B------:R-:W-:Y:S01]  /*d020*/  FSEL R110, R110, -INF , !P1 ;  /* 0xff8000006e6e7808 */ /* 0x000fe20004800000 */
[----:B------:R-:W-:Y:S01]  /*d030*/  HMMA.16816.F32.BF16 R56, R4, R10, R56 ;  /* 0x0000000a0438723c */ /* 0x000fe20000041838 */
[----:B------:R-:W5:Y:S01]  /*d040*/  MUFU.TANH R111, R111 ;  /* 0x0000006f006f7308 */ /* 0x000f620000002400 */
[-C--:B------:R-:W-:Y:S01]  /*d050*/  ISETP.GE.AND P2, PT, R17, R101.reuse, PT ;  /* 0x000000651100720c */ /* 0x080fe20003f46270 */
[C---:B------:R-:W-:Y:S01]  /*d060*/  VIADD R8, R73.reuse, 0x50 ;  /* 0x0000005049087836 */ /* 0x040fe20000000000 */
[----:B------:R-:W-:Y:S01]  /*d070*/  ISETP.NE.AND P6, PT, R36, RZ, PT ;  /* 0x000000ff2400720c */ /* 0x000fe20003fc5270 */
[C---:B------:R-:W-:Y:S01]  /*d080*/  VIADD R9, R73.reuse, 0x49 ;  /* 0x0000004949097836 */ /* 0x040fe20000000000 */
[-C--:B------:R-:W-:Y:S01]  /*d090*/  ISETP.GE.AND P4, PT, R24, R48.reuse, PT ;  /* 0x000000301800720c */ /* 0x080fe20003f86270 */
[----:B------:R-:W-:Y:S01]  /*d0a0*/  VIADD R24, R73, 0x39 ;  /* 0x0000003949187836 */ /* 0x000fe20000000000 */
[-C--:B------:R-:W-:Y:S01]  /*d0b0*/  ISETP.GE.AND P1, PT, R21, R101.reuse, PT ;  /* 0x000000651500720c */ /* 0x080fe20003f26270 */
[----:B------:R-:W5:Y:S01]  /*d0c0*/  MUFU.TANH R121, R121 ;  /* 0x0000007900797308 */ /* 0x000f620000002400 */
[----:B------:R-:W-:Y:S01]  /*d0d0*/  FSEL R113, R113, -INF , !P5 ;  /* 0xff80000071717808 */ /* 0x000fe20006800000 */
[----:B------:R-:W-:Y:S01]  /*d0e0*/  FMUL.FTZ R45, R45, UR13 ;  /* 0x0000000d2d2d7c20 */ /* 0x000fe20008410000 */
[----:B---3--:R-:W-:Y:S01]  /*d0f0*/  FSEL R124, R124, -INF , !P2 ;  /* 0xff8000007c7c7808 */ /* 0x008fe20005000000 */
[----:B------:R-:W-:Y:S01]  /*d100*/  VIADD R5, R73, 0x68 ;  /* 0x0000006849057836 */ /* 0x000fe20000000000 */
[----:B----4-:R-:W-:Y:S01]  /*d110*/  FSEL R65, R72, -INF , !P6 ;  /* 0xff80000048417808 */ /* 0x010fe20007000000 */
[----:B------:R-:W-:Y:S01]  /*d120*/  FMUL.FTZ R47, R47, UR13 ;  /* 0x0000000d2f2f7c20 */ /* 0x000fe20008410000 */
[----:B------:R-:W-:Y:S01]  /*d130*/  FSEL R132, R132, -INF , !P1 ;  /* 0xff80000084847808 */ /* 0x000fe20004800000 */
[----:B------:R-:W3:Y:S01]  /*d140*/  MUFU.TANH R115, R53 ;  /* 0x0000003500737308 */ /* 0x000ee20000002400 */
[CC--:B------:R-:W-:Y:S01]  /*d150*/  ISETP.GE.AND P5, PT, R8.reuse, R48.reuse, PT ;  /* 0x000000300800720c */ /* 0x0c0fe20003fa6270 */
[----:B------:R-:W-:Y:S01]  /*d160*/  FMUL.FTZ R35, R35, UR13 ;  /* 0x0000000d23237c20 */ /* 0x000fe20008410000 */
[-C--:B------:R-:W-:Y:S01]  /*d170*/  ISETP.GE.AND P2, PT, R8, R101.reuse, PT ;  /* 0x000000650800720c */ /* 0x080fe20003f46270 */
[----:B------:R-:W-:Y:S01]  /*d180*/  VIADD R8, R73, 0x58 ;  /* 0x0000005849087836 */ /* 0x000fe20000000000 */
[----:B-1----:R-:W-:Y:S01]  /*d190*/  FSEL R138, R138, -INF , !P3 ;  /* 0xff8000008a8a7808 */ /* 0x002fe20005800000 */
[----:B------:R-:W-:Y:S01]  /*d1a0*/  FMUL.FTZ R32, R32, UR13 ;  /* 0x0000000d20207c20 */ /* 0x000fe20008410000 */
[----:B------:R-:W-:Y:S01]  /*d1b0*/  FSEL R116, R116, -INF , !P0 ;  /* 0xff80000074747808 */ /* 0x000fe20004000000 */
[----:B------:R1:W4:Y:S01]  /*d1c0*/  MUFU.TANH R118, R55 ;  /* 0x0000003700767308 */ /* 0x0003220000002400 */
[-C--:B------:R-:W-:Y:S01]  /*d1d0*/  ISETP.GE.AND P6, PT, R9, R48.reuse, PT ;  /* 0x000000300900720c */ /* 0x080fe20003fc6270 */
[----:B------:R-:W-:Y:S01]  /*d1e0*/  FMUL.FTZ R23, R23, UR13 ;  /* 0x0000000d17177c20 */ /* 0x000fe20008410000 */
[-C--:B------:R-:W-:Y:S01]  /*d1f0*/  ISETP.GE.AND P1, PT, R9, R101.reuse, PT ;  /* 0x000000650900720c */ /* 0x080fe20003f26270 */
[C---:B------:R-:W-:Y:S01]  /*d200*/  VIADD R9, R73.reuse, 0x51 ;  /* 0x0000005149097836 */ /* 0x040fe20000000000 */
[CC--:B------:R-:W-:Y:S01]  /*d210*/  ISETP.GE.AND P3, PT, R24.reuse, R48.reuse, PT ;  /* 0x000000301800720c */ /* 0x0c0fe20003f66270 */
[----:B------:R-:W-:Y:S01]  /*d220*/  VIADD R6, R73, 0x61 ;  /* 0x0000006149067836 */ /* 0x000fe20000000000 */
[-C--:B------:R-:W-:Y:S01]  /*d230*/  ISETP.GE.AND P0, PT, R24, R101.reuse, PT ;  /* 0x000000651800720c */ /* 0x080fe20003f06270 */
[----:B------:R-:W4:Y:S01]  /*d240*/  MUFU.TANH R122, R122 ;  /* 0x0000007a007a7308 */ /* 0x000f220000002400 */
[----:B------:R-:W-:Y:S01]  /*d250*/  FSEL R109, R109, -INF , !P6 ;  /* 0xff8000006d6d7808 */ /* 0x000fe20007000000 */
[----:B------:R-:W-:Y:S01]  /*d260*/  FMUL.FTZ R46, R46, UR13 ;  /* 0x0000000d2e2e7c20 */ /* 0x000fe20008410000 */
[----:B--2---:R-:W-:Y:S01]  /*d270*/  FSEL R128, R128, -INF , !P1 ;  /* 0xff80000080807808 */ /* 0x004fe20004800000 */
[----:B------:R-:W-:Y:S01]  /*d280*/  FMUL.FTZ R34, R34, UR13 ;  /* 0x0000000d22227c20 */ /* 0x000fe20008410000 */
[----:B------:R-:W-:Y:S01]  /*d290*/  FSEL R125, R125, -INF , !P4 ;  /* 0xff8000007d7d7808 */ /* 0x000fe20006000000 */
[----:B------:R-:W-:Y:S01]  /*d2a0*/  FMUL.FTZ R33, R33, UR13 ;  /* 0x0000000d21217c20 */ /* 0x000fe20008410000 */
[----:B------:R-:W-:Y:S01]  /*d2b0*/  FSEL R67, R74, -INF , !P3 ;  /* 0xff8000004a437808 */ /* 0x000fe20005800000 */
[----:B------:R-:W2:Y:S01]  /*d2c0*/  MUFU.TANH R126, R126 ;  /* 0x0000007e007e7308 */ /* 0x000ea20000002400 */
[----:B------:R-:W-:Y:S01]  /*d2d0*/  FSEL R114, R114, -INF , !P0 ;  /* 0xff80000072727808 */ /* 0x000fe20004000000 */
[C---:B------:R-:W-:Y:S01]  /*d2e0*/  VIADD R7, R73.reuse, 0x71 ;  /* 0x0000007149077836 */ /* 0x040fe20000000000 */
[-C--:B------:R-:W-:Y:S01]  /*d2f0*/  ISETP.GE.AND P6, PT, R8, R48.reuse, PT ;  /* 0x000000300800720c */ /* 0x080fe20003fc6270 */
[----:B-1----:R-:W-:Y:S01]  /*d300*/  FMUL.FTZ R55, R56, UR13 ;  /* 0x0000000d38377c20 */ /* 0x002fe20008410000 */
[-C--:B------:R-:W-:Y:S01]  /*d310*/  ISETP.GE.AND P1, PT, R8, R101.reuse, PT ;  /* 0x000000650800720c */ /* 0x080fe20003f26270 */
[----:B------:R-:W-:Y:S01]  /*d320*/  VIADD R8, R73, 0x59 ;  /* 0x0000005949087836 */ /* 0x000fe20000000000 */
[-C--:B------:R-:W-:Y:S01]  /*d330*/  ISETP.GE.AND P4, PT, R17, R48.reuse, PT ;  /* 0x000000301100720c */ /* 0x080fe20003f86270 */
[----:B------:R-:W1:Y:S01]  /*d340*/  MUFU.TANH R117, R52 ;  /* 0x0000003400757308 */ /* 0x000e620000002400 */
[C---:B------:R-:W-:Y:S01]  /*d350*/  ISETP.GE.AND P3, PT, R16.reuse, R48, PT ;  /* 0x000000301000720c */ /* 0x040fe20003f66270 */
[----:B------:R-:W-:Y:S01]  /*d360*/  FMUL.FTZ R53, R57, UR13 ;  /* 0x0000000d39357c20 */ /* 0x000fe20008410000 */
[----:B------:R-:W-:Y:S01]  /*d370*/  ISETP.GE.AND P0, PT, R16, R101, PT ;  /* 0x000000651000720c */ /* 0x000fe20003f06270 */
[----:B------:R-:W-:Y:S01]  /*d380*/  FMUL.FTZ R30, R59, UR13 ;  /* 0x0000000d3b1e7c20 */ /* 0x000fe20008410000 */
[----:B-----5:R-:W-:-:S02]  /*d390*/  FSEL R107, R107, -INF , !P4 ;  /* 0xff8000006b6b7808 */ /* 0x020fc40006000000 */
[----:B------:R-:W-:Y:S01]  /*d3a0*/  FSEL R111, R111, -INF , !P3 ;  /* 0xff8000006f6f7808 */ /* 0x000fe20005800000 */
[----:B------:R-:W5:Y:S01]  /*d3b0*/  MUFU.TANH R108, R22 ;  /* 0x00000016006c7308 */ /* 0x000f620000002400 */
[----:B------:R-:W-:Y:S02]  /*d3c0*/  FSEL R130, R130, -INF , !P0 ;  /* 0xff80000082827808 */ /* 0x000fe40004000000 */
[----:B------:R-:W-:Y:S02]  /*d3d0*/  FSEL R121, R121, -INF , !P5 ;  /* 0xff80000079797808 */ /* 0x000fe40006800000 */
[CC--:B------:R-:W-:Y:S02]  /*d3e0*/  ISETP.GE.AND P4, PT, R9.reuse, R48.reuse, PT ;  /* 0x000000300900720c */ /* 0x0c0fe40003f86270 */
[-C--:B------:R-:W-:Y:S01]  /*d3f0*/  ISETP.GE.AND P0, PT, R9, R101.reuse, PT ;  /* 0x000000650900720c */ /* 0x080fe20003f06270 */
[----:B------:R-:W5:Y:S01]  /*d400*/  MUFU.TANH R120, R54 ;  /* 0x0000003600787308 */ /* 0x000f620000002400 */
[C---:B------:R-:W-:Y:S01]  /*d410*/  ISETP.GE.AND P5, PT, R8.reuse, R48, PT ;  /* 0x000000300800720c */ /* 0x040fe20003fa6270 */
[----:B------:R-:W-:Y:S01]  /*d420*/  VIADD R9, R73, 0x60 ;  /* 0x0000006049097836 */ /* 0x000fe20000000000 */
[----:B------:R-:W-:-:S02]  /*d430*/  ISETP.GE.AND P3, PT, R8, R101, PT ;  /* 0x000000650800720c */ /* 0x000fc40003f66270 */
[----:B---3--:R-:W-:Y:S02]  /*d440*/  FSEL R115, R115, -INF , !P5 ;  /* 0xff80000073737808 */ /* 0x008fe40006800000 */
[----:B----4-:R-:W-:Y:S01]  /*d450*/  FSEL R118, R118, -INF , !P3 ;  /* 0xff80000076767808 */ /* 0x010fe20005800000 */
[----:B------:R-:W3:Y:S01]  /*d460*/  MUFU.TANH R105, R20 ;  /* 0x0000001400697308 */ /* 0x000ee20000002400 */
[----:B------:R-:W-:Y:S02]  /*d470*/  FSEL R122, R122, -INF , !P0 ;  /* 0xff8000007a7a7808 */ /* 0x000fe40004000000 */
[C---:B------:R-:W-:Y:S02]  /*d480*/  ISETP.GE.AND P5, PT, R5.reuse, R48, PT ;  /* 0x000000300500720c */ /* 0x040fe40003fa6270 */
[-C--:B------:R-:W-:Y:S01]  /*d490*/  ISETP.GE.AND P3, PT, R5, R101.reuse, PT ;  /* 0x000000650500720c */ /* 0x080fe20003f66270 */
[----:B------:R-:W-:Y:S01]  /*d4a0*/  VIADD R5, R73, 0x70 ;  /* 0x0000007049057836 */ /* 0x000fe20000000000 */
[----:B------:R-:W-:Y:S01]  /*d4b0*/  ISETP.GE.AND P0, PT, R9, R101, PT ;  /* 0x000000650900720c */ /* 0x000fe20003f06270 */
[----:B------:R-:W4:Y:S01]  /*d4c0*/  MUFU.TANH R63, R44 ;  /* 0x0000002c003f7308 */ /* 0x000f220000002400 */
[----:B--2---:R-:W-:-:S02]  /*d4d0*/  FSEL R126, R126, -INF , !P2 ;  /* 0xff8000007e7e7808 */ /* 0x004fc40005000000 */
[----:B-1----:R-:W-:Y:S02]  /*d4e0*/  FSEL R117, R117, -INF , !P6 ;  /* 0xff80000075757808 */ /* 0x002fe40007000000 */
[----:B------:R-:W-:Y:S02]  /*d4f0*/  FSEL R119, R119, -INF , !P4 ;  /* 0xff80000077777808 */ /* 0x000fe40006000000 */
[CC--:B------:R-:W-:Y:S01]  /*d500*/  ISETP.GE.AND P6, PT, R6.reuse, R48.reuse, PT ;  /* 0x000000300600720c */ /* 0x0c0fe20003fc6270 */
[----:B------:R-:W1:Y:S01]  /*d510*/  MUFU.TANH R61, R45 ;  /* 0x0000002d003d7308 */ /* 0x000e620000002400 */
[----:B------:R-:W-:Y:S01]  /*d520*/  ISETP.GE.AND P2, PT, R6, R101, PT ;  /* 0x000000650600720c */ /* 0x000fe20003f46270 */
[----:B------:R-:W-:Y:S01]  /*d530*/  VIADD R6, R73, 0x69 ;  /* 0x0000006949067836 */ /* 0x000fe20000000000 */
[----:B------:R-:W-:Y:S02]  /*d540*/  ISETP.GE.AND P4, PT, R9, R48, PT ;  /* 0x000000300900720c */ /* 0x000fe40003f86270 */
[----:B-----5:R-:W-:-:S02]  /*d550*/  FSEL R108, R108, -INF , !P0 ;  /* 0xff8000006c6c7808 */ /* 0x020fc40004000000 */
[-C--:B------:R-:W-:Y:S01]  /*d560*/  ISETP.GE.AND P0, PT, R5, R48.reuse, PT ;  /* 0x000000300500720c */ /* 0x080fe20003f06270 */
[----:B------:R-:W2:Y:S01]  /*d570*/  MUFU.TANH R40, R35 ;  /* 0x0000002300287308 */ /* 0x000ea20000002400 */
[----:B------:R-:W-:Y:S02]  /*d580*/  FSEL R120, R120, -INF , !P1 ;  /* 0xff80000078787808 */ /* 0x000fe40004800000 */
[----:B---3--:R-:W-:Y:S02]  /*d590*/  FSEL R105, R105, -INF , !P4 ;  /* 0xff80000069697808 */ /* 0x008fe40006000000 */
[----:B----4-:R-:W-:Y:S02]  /*d5a0*/  FSEL R63, R63, -INF , !P5 ;  /* 0xff8000003f3f7808 */ /* 0x010fe40006800000 */
[C---:B------:R-:W-:Y:S01]  /*d5b0*/  ISETP.GE.AND P4, PT, R6.reuse, R48, PT ;  /* 0x000000300600720c */ /* 0x040fe20003f86270 */
[----:B------:R-:W3:Y:S01]  /*d5c0*/  MUFU.TANH R64, R47 ;  /* 0x0000002f00407308 */ /* 0x000ee20000002400 */
[----:B------:R-:W-:-:S02]  /*d5d0*/  ISETP.GE.AND P1, PT, R6, R101, PT ;  /* 0x000000650600720c */ /* 0x000fc40003f26270 */
[----:B------:R-:W-:Y:S02]  /*d5e0*/  ISETP.GE.AND P5, PT, R7, R101, PT ;  /* 0x000000650700720c */ /* 0x000fe40003fa6270 */
[----:B------:R-:W-:Y:S02]  /*d5f0*/  P2R R6, PR, RZ, 0x1 ;  /* 0x00000001ff067803 */ /* 0x000fe40000000000 */
[----:B-1----:R-:W-:Y:S01]  /*d600*/  FSEL R61, R61, -INF , !P4 ;  /* 0xff8000003d3d7808 */ /* 0x002fe20006000000 */
[----:B------:R-:W1:Y:S01]  /*d610*/  MUFU.TANH R8, R32 ;  /* 0x0000002000087308 */ /* 0x000e620000002400 */
[----:B--2---:R-:W-:Y:S02]  /*d620*/  FSEL R40, R40, -INF , !P5 ;  /* 0xff80000028287808 */ /* 0x004fe40006800000 */
[----:B------:R-:W-:Y:S02]  /*d630*/  ISETP.NE.AND P4, PT, R6, RZ, PT ;  /* 0x000000ff0600720c */ /* 0x000fe40003f85270 */
[----:B------:R-:W-:-:S02]  /*d640*/  ISETP.GE.AND P5, PT, R50, 0x2, PT ;  /* 0x000000023200780c */ /* 0x000fc40003fa6270 */
[-C--:B------:R-:W-:Y:S01]  /*d650*/  ISETP.GE.AND P0, PT, R5, R101.reuse, PT ;  /* 0x000000650500720c */ /* 0x080fe20003f06270 */
[----:B------:R-:W2:Y:S01]  /*d660*/  MUFU.TANH R106, R23 ;  /* 0x00000017006a7308 */ /* 0x000ea20000002400 */
[----:B---3--:R-:W-:Y:S01]  /*d670*/  FSEL R64, R64, -INF , !P1 ;  /* 0xff80000040407808 */ /* 0x008fe20004800000 */
[C---:B------:R-:W-:Y:S01]  /*d680*/  VIADD R5, R73.reuse, 0x78 ;  /* 0x0000007849057836 */ /* 0x040fe20000000000 */
[----:B------:R-:W-:-:S05]  /*d690*/  ISETP.GE.AND P1, PT, R73, R101, PT ;  /* 0x000000654900720c */ /* 0x000fca0003f26270 */
[----:B------:R-:W3:Y:S01]  /*d6a0*/  MUFU.TANH R104, R46 ;  /* 0x0000002e00687308 */ /* 0x000ee20000002400 */
[----:B-1----:R-:W-:Y:S02]  /*d6b0*/  FSEL R59, R8, -INF , !P4 ;  /* 0xff800000083b7808 */ /* 0x002fe40006000000 */
[C---:B------:R-:W-:Y:S01]  /*d6c0*/  ISETP.GE.AND P4, PT, R73.reuse, R48, PT ;  /* 0x000000304900720c */ /* 0x040fe20003f86270 */
[----:B------:R-:W-:-:S04]  /*d6d0*/  VIADD R73, R73, 0x79 ;  /* 0x0000007949497836 */ /* 0x000fc80000000000 */
[----:B------:R1:W4:Y:S01]  /*d6e0*/  MUFU.TANH R46, R34 ;  /* 0x00000022002e7308 */ /* 0x0003220000002400 */
[----:B--2---:R-:W-:Y:S02]  /*d6f0*/  FSEL R106, R106, -INF , !P2 ;  /* 0xff8000006a6a7808 */ /* 0x004fe40005000000 */
[----:B------:R-:W-:-:S05]  /*d700*/  ISETP.GE.AND P2, PT, R7, R48, PT ;  /* 0x000000300700720c */ /* 0x000fca0003f46270 */
[----:B------:R-:W2:Y:S01]  /*d710*/  MUFU.TANH R103, R103 ;  /* 0x0000006700677308 */ /* 0x000ea20000002400 */
[----:B---3--:R-:W-:Y:S02]  /*d720*/  FSEL R104, R104, -INF , !P3 ;  /* 0xff80000068687808 */ /* 0x008fe40005800000 */
[----:B------:R-:W-:-:S05]  /*d730*/  ISETP.GE.AND P3, PT, R5, R101, PT ;  /* 0x000000650500720c */ /* 0x000fca0003f66270 */
[----:B------:R-:W3:Y:S01]  /*d740*/  MUFU.TANH R4, R33 ;  /* 0x0000002100047308 */ /* 0x000ee20000002400 */
[----:B-1----:R-:W-:Y:S01]  /*d750*/  FMUL.FTZ R34, R58, UR13 ;  /* 0x0000000d3a227c20 */ /* 0x002fe20008410000 */
[----:B----4-:R-:W-:Y:S02]  /*d760*/  FSEL R46, R46, -INF , !P0 ;  /* 0xff8000002e2e7808 */ /* 0x010fe40004000000 */
[----:B------:R-:W-:-:S04]  /*d770*/  ISETP.GE.AND P0, PT, R73, R101, PT ;  /* 0x000000654900720c */ /* 0x000fc80003f06270 */
[----:B------:R-:W1:Y:S01]  /*d780*/  MUFU.TANH R0, R0 ;  /* 0x0000000000007308 */ /* 0x000e620000002400 */
[----:B--2---:R-:W-:Y:S01]  /*d790*/  FSEL R103, R103, -INF , !P6 ;  /* 0xff80000067677808 */ /* 0x004fe20007000000 */
[----:B------:R-:W-:Y:S01]  /*d7a0*/  BAR.SYNC.DEFER_BLOCKING 0x0 ;  /* 0x0000000000007b1d */ /* 0x000fe20000010000 */
[----:B------:R-:W-:-:S05]  /*d7b0*/  ISETP.GE.AND P6, PT, R5, R48, PT ;  /* 0x000000300500720c */ /* 0x000fca0003fc6270 */
[----:B------:R-:W2:Y:S01]  /*d7c0*/  MUFU.TANH R66, R66 ;  /* 0x0000004200427308 */ /* 0x000ea20000002400 */
[----:B---3--:R-:W-:Y:S02]  /*d7d0*/  FSEL R57, R4, -INF , !P2 ;  /* 0xff80000004397808 */ /* 0x008fe40005000000 */
[----:B------:R-:W-:-:S05]  /*d7e0*/  ISETP.GE.AND P2, PT, R73, R48, PT ;  /* 0x000000304900720c */ /* 0x000fca0003f46270 */
[----:B------:R-:W3:Y:S01]  /*d7f0*/  MUFU.TANH R55, R55 ;  /* 0x0000003700377308 */ /* 0x000ee20000002400 */
[----:B-1----:R-:W-:-:S07]  /*d800*/  FSEL R5, R0, -INF , !P4 ;  /* 0xff80000000057808 */ /* 0x002fce0006000000 */
        /* <DEDUP_REMOVED lines=12> */
[C---:B------:R-:W-:Y:S01]  /*d8d0*/  IADD3 R10, R2.reuse, -0x80, RZ ;  /* 0xffffff80020a7810 */ /* 0x040fe20007ffe0ff */
[----:B------:R-:W-:Y:S01]  /*d8e0*/  ULDC.64 UR10, c[0x0][0x248] ;  /* 0x00009200000a7ab9 */ /* 0x000fe20000000a00 */
[----:B------:R-:W-:Y:S01]  /*d8f0*/  IABS R6, R2 ;  /* 0x0000000200067213 */ /* 0x000fe20000000000 */
[----:B------:R-:W-:Y:S01]  /*d900*/  ULDC.64 UR8, c[0x0][0x230] ;  /* 0x00008c0000087ab9 */ /* 0x000fe20000000a00 */
        /* <DEDUP_REMOVED lines=54> */
.L_x_6864:
[----:B------:R-:W-:Y:S02]  /*dc70*/  ULDC UR10, c[0x0][0x248] ;  /* 0x00009200000a7ab9 */ /* 0x000fe40000000800 */
[----:B------:R-:W-:-:S06]  /*dc80*/  USHF.L.U32 UR5, UR10, 0x7, URZ ;  /* 0x000000070a057899 */ /* 0x000fcc000800063f */
[----:B------:R-:W-:-:S04]  /*dc90*/  IADD3 R8, RZ, -UR5, RZ ;  /* 0x80000005ff087c10 */ /* 0x000fc8000fffe0ff */
[----:B------:R-:W-:-:S07]  /*dca0*/  SHF.R.S32.HI R0, RZ, 0x1f, R8 ;  /* 0x0000001fff007819 */ /* 0x000fce0000011408 */
.L_x_6865:
        /* <DEDUP_REMOVED lines=32> */
.L_x_6863:
        /* <DEDUP_REMOVED lines=67> */
[----:B------:R-:W-:-:S02]  /*e2e0*/  LEA R156, R49, R158, 0x1 ;  /* 0x0000009e319c7211 */ /* 0x000fc400078e08ff */
[----:B------:R-:W-:Y:S01]  /*e2f0*/  LEA R154, R49, R155, 0x1 ;  /* 0x0000009b319a7211 */ /* 0x000fe200078e08ff */
        /* <DEDUP_REMOVED lines=10> */
[----:B--2---:R-:W-:Y:S01]  /*e3a0*/  FMNMX.FTZ R0, R7, R0, !PT ;  /* 0x0000000007007209 */ /* 0x004fe20007810000 */
[C---:B------:R-:W-:Y:S01]  /*e3b0*/  FMUL.FTZ R60, R2.reuse, UR10 ;  /* 0x0000000a023c7c20 */ /* 0x040fe20008410000 */
[----:B------:R-:W-:-:S03]  /*e3c0*/  FSETP.NEU.FTZ.AND P0, PT, R2, -INF , PT ;  /* 0xff8000000200780b */ /* 0x000fc60003f1d000 */
[----:B------:R-:W-:Y:S01]  /*e3d0*/  FMUL.FTZ R31, R0, UR10 ;  /* 0x0000000a001f7c20 */ /* 0x000fe20008410000 */
[----:B------:R-:W-:Y:S02]  /*e3e0*/  FSEL R60, R60, RZ, P0 ;  /* 0x000000ff3c3c7208 */ /* 0x000fe40000000000 */
[----:B------:R-:W-:-:S03]  /*e3f0*/  FSETP.NEU.FTZ.AND P0, PT, R0, -INF , PT ;  /* 0xff8000000000780b */ /* 0x000fc60003f1d000 */
        /* <DEDUP_REMOVED lines=15> */
[----:B------:R-:W1:Y:S01]  /*e4f0*/  LDSM.16.MT88.4 R84, [R156+0x6000] ;  /* 0x006000009c54783b */ /* 0x000e620000004200 */
        /* <DEDUP_REMOVED lines=54> */
[----:B------:R-:W-:Y:S01]  /*e860*/  FFMA.FTZ R64, R64, UR10, -R31 ;  /* 0x0000000a40407c23 */ /* 0x000fe2000801081f */
[----:B------:R-:W-:Y:S01]  /*e870*/  FADD.FTZ R45, R54, R45 ;  /* 0x0000002d362d7221 */ /* 0x000fe20000010000 */
[----:B------:R-:W-:Y:S01]  /*e880*/  FADD.FTZ R56, R56, R47 ;  /* 0x0000002f38387221 */ /* 0x000fe20000010000 */
[--C-:B------:R-:W-:Y:S01]  /*e890*/  FFMA.FTZ R59, R59, UR10, -R60.reuse ;  /* 0x0000000a3b3b7c23 */ /* 0x100fe2000801083c */
[--C-:B------:R-:W-:Y:S01]  /*e8a0*/  FFMA.FTZ R104, R57, UR10, -R60.reuse ;  /* 0x0000000a39687c23 */ /* 0x100fe2000801083c */
[----:B------:R-:W-:Y:S01]  /*e8b0*/  FADD.FTZ R52, R52, R45 ;  /* 0x0000002d34347221 */ /* 0x000fe20000010000 */
[----:B------:R-:W-:Y:S01]  /*e8c0*/  MUFU.EX2 R39, R39 ;  /* 0x0000002700277308 */ /* 0x000fe20000000800 */
[--C-:B------:R-:W-:Y:S01]  /*e8d0*/  FFMA.FTZ R180, R30, UR10, -R31.reuse ;  /* 0x0000000a1eb47c23 */ /* 0x100fe2000801081f */
[----:B------:R-:W-:Y:S01]  /*e8e0*/  FFMA.FTZ R55, R55, UR10, -R60 ;  /* 0x0000000a37377c23 */ /* 0x000fe2000801083c */
[----:B------:R-:W-:Y:S01]  /*e8f0*/  FADD.FTZ R52, R41, R52 ;  /* 0x0000003429347221 */ /* 0x000fe20000010000 */
[----:B------:R-:W-:Y:S01]  /*e900*/  FFMA.FTZ R60, R53, UR10, -R60 ;  /* 0x0000000a353c7c23 */ /* 0x000fe2000801083c */
[----:B------:R-:W-:-:S03]  /*e910*/  FFMA.FTZ R46, R46, UR10, -R31 ;  /* 0x0000000a2e2e7c23 */ /* 0x000fc6000801081f */
[----:B------:R-:W3:Y:S01]  /*e920*/  MUFU.EX2 R36, R36 ;  /* 0x0000002400247308 */ /* 0x000ee20000000800 */
[----:B----4-:R-:W-:-:S07]  /*e930*/  F2FP.BF16.F32.PACK_AB R71, R44, R43 ;  /* 0x0000002b2c47723e */ /* 0x010fce00000010ff */
        /* <DEDUP_REMOVED lines=14> */
[----:B---3--:R-:W-:Y:S01]  /*ea20*/  F2FP.BF16.F32.PACK_AB R4, R36, R39 ;  /* 0x000000272404723e */ /* 0x008fe200000010ff */
[----:B------:R-:W-:Y:S01]  /*ea30*/  FADD.FTZ R39, R39, R52 ;  /* 0x0000003427277221 */ /* 0x000fe20000010000 */
[----:B-1----:R-:W-:-:S03]  /*ea40*/  F2FP.BF16.F32.PACK_AB R5, R37, R42 ;  /* 0x0000002a2505723e */ /* 0x002fc600000010ff */
[----:B------:R-:W-:Y:S01]  /*ea50*/  FADD.FTZ R36, R36, R39 ;  /* 0x0000002724247221 */ /* 0x000fe20000010000 */
[----:B------:R-:W-:Y:S01]  /*ea60*/  F2FP.BF16.F32.PACK_AB R6, R32, R35 ;  /* 0x000000232006723e */ /* 0x000fe200000010ff */
[----:B------:R-:W-:Y:S02]  /*ea70*/  MUFU.EX2 R29, R29 ;  /* 0x0000001d001d7308 */ /* 0x000fe40000000800 */
[----:B------:R-:W-:-:S04]  /*ea80*/  FADD.FTZ R35, R35, R36 ;  /* 0x0000002423237221 */ /* 0x000fc80000010000 */
[----:B------:R-:W-:Y:S01]  /*ea90*/  FADD.FTZ R32, R32, R35 ;  /* 0x0000002320207221 */ /* 0x000fe20000010000 */
[----:B--2---:R-:W-:Y:S01]  /*eaa0*/  F2FP.BF16.F32.PACK_AB R7, R28, R33 ;  /* 0x000000211c07723e */ /* 0x004fe200000010ff */
        /* <DEDUP_REMOVED lines=13> */
[----:B------:R-:W-:Y:S05]  /*eb80*/  LDSM.16.MT88.4 R20, [R155+0x8000] ;  /* 0x008000009b14783b */ /* 0x000fea0000004200 */
[----:B------:R-:W-:Y:S08]  /*eb90*/  MUFU.EX2 R38, R38 ;  /* 0x0000002600267308 */ /* 0x000ff00000000800 */
[----:B------:R-:W5:Y:S01]  /*eba0*/  MUFU.EX2 R3, R3 ;  /* 0x0000000300037308 */ /* 0x000f620000000800 */
        /* <DEDUP_REMOVED lines=9> */
[----:B-----5:R-:W-:Y:S01]  /*ec40*/  F2FP.BF16.F32.PACK_AB R7, R3, R38 ;  /* 0x000000260307723e */ /* 0x020fe200000010ff */
[----:B------:R-:W-:Y:S02]  /*ec50*/  FADD.FTZ R26, R26, R29 ;  /* 0x0000001d1a1a7221 */ /* 0x000fe40000010000 */
[----:B------:R-:W-:Y:S02]  /*ec60*/  MUFU.EX2 R66, R66 ;  /* 0x0000004200427308 */ /* 0x000fe40000000800 */
[----:B------:R-:W-:Y:S02]  /*ec70*/  FADD.FTZ R27, R27, R26 ;  /* 0x0000001a1b1b7221 */ /* 0x000fe40000010000 */
[C---:B---3--:R-:W-:Y:S02]  /*ec80*/  HMMA.16816.F32.BF16 R96, R4.reuse, R8, R96 ;  /* 0x000000080460723c */ /* 0x048fe40000041860 */
[----:B------:R-:W-:Y:S02]  /*ec90*/  FADD.FTZ R24, R24, R27 ;  /* 0x0000001b18187221 */ /* 0x000fe40000010000 */
[----:B------:R-:W-:Y:S02]  /*eca0*/  MUFU.EX2 R49, R49 ;  /* 0x0000003100317308 */ /* 0x000fe40000000800 */
[C---:B------:R-:W-:Y:S01]  /*ecb0*/  HMMA.16816.F32.BF16 R92, R4.reuse, R10, R92 ;  /* 0x0000000a045c723c */ /* 0x040fe2000004185c */
[----:B------:R-:W3:Y:S05]  /*ecc0*/  LDSM.16.MT88.4 R8, [R154+0x7000] ;  /* 0x007000009a08783b */ /* 0x000eea0000004200 */
[C---:B------:R-:W-:Y:S01]  /*ecd0*/  HMMA.16816.F32.BF16 R88, R4.reuse, R16, R88 ;  /* 0x000000100458723c */ /* 0x040fe20000041858 */
        /* <DEDUP_REMOVED lines=61> */
[C---:B------:R-:W-:Y:S01]  /*f0b0*/  HMMA.16816.F32.BF16 R80, R4.reuse, R20, R80 ;  /* 0x000000140450723c */ /* 0x040fe20000041850 */
[----:B------:R-:W5:Y:S05]  /*f0c0*/  MUFU.EX2 R118, R118 ;  /* 0x0000007600767308 */ /* 0x000f6a0000000800 */
[C---:B------:R-:W-:Y:S01]  /*f0d0*/  HMMA.16816.F32.BF16 R76, R4.reuse, R22, R76 ;  /* 0x00000016044c723c */ /* 0x040fe2000004184c */
[----:B------:R-:W-:Y:S02]  /*f0e0*/  LDSM.16.MT88.4 R20, [R156+0x9000] ;  /* 0x009000009c14783b */ /* 0x000fe40000004200 */
[----:B------:R-:W-:Y:S03]  /*f0f0*/  MUFU.EX2 R105, R105 ;  /* 0x0000006900697308 */ /* 0x000fe60000000800 */
[C---:B-1----:R-:W-:Y:S05]  /*f100*/  HMMA.16816.F32.BF16 R72, R4.reuse, R16, R72 ;  /* 0x000000100448723c */ /* 0x042fea0000041848 */
[----:B------:R-:W1:Y:S01]  /*f110*/  MUFU.EX2 R120, R120 ;  /* 0x0000007800787308 */ /* 0x000e620000000800 */
[----:B------:R-:W-:Y:S01]  /*f120*/  HMMA.16816.F32.BF16 R68, R4, R18, R68 ;  /* 0x000000120444723c */ /* 0x000fe20000041844 */
[----:B------:R-:W1:Y:S06]  /*f130*/  LDSM.16.MT88.4 R16, [R155+0x8800] ;  /* 0x008800009b10783b */ /* 0x000e6c0000004200 */
[----:B------:R-:W-:Y:S01]  /*f140*/  F2FP.BF16.F32.PACK_AB R4, R119, R130 ;  /* 0x000000827704723e */ /* 0x000fe200000010ff */
[----:B------:R-:W-:Y:S01]  /*f150*/  MUFU.EX2 R126, R126 ;  /* 0x0000007e007e7308 */ /* 0x000fe20000000800 */
[----:B----4-:R-:W-:Y:S01]  /*f160*/  F2FP.BF16.F32.PACK_AB R5, R122, R115 ;  /* 0x000000737a05723e */ /* 0x010fe200000010ff */
[----:B------:R-:W-:Y:S01]  /*f170*/  FADD.FTZ R130, R130, R109 ;  /* 0x0000006d82827221 */ /* 0x000fe20000010000 */
[----:B------:R-:W-:-:S02]  /*f180*/  F2FP.BF16.F32.PACK_AB R6, R132, R117 ;  /* 0x000000758406723e */ /* 0x000fc400000010ff */
[----:B-----5:R-:W-:Y:S01]  /*f190*/  F2FP.BF16.F32.PACK_AB R7, R118, R121 ;  /* 0x000000797607723e */ /* 0x020fe200000010ff */
[----:B------:R-:W-:Y:S02]  /*f1a0*/  FADD.FTZ R130, R119, R130 ;  /* 0x0000008277827221 */ /* 0x000fe40000010000 */
[----:B------:R-:W-:Y:S02]  /*f1b0*/  MUFU.EX2 R61, R61 ;  /* 0x0000003d003d7308 */ /* 0x000fe40000000800 */
[----:B------:R-:W-:Y:S02]  /*f1c0*/  FADD.FTZ R117, R117, R130 ;  /* 0x0000008275757221 */ /* 0x000fe40000010000 */
[C---:B--2---:R-:W-:Y:S02]  /*f1d0*/  HMMA.16816.F32.BF16 R96, R4.reuse, R12, R96 ;  /* 0x0000000c0460723c */ /* 0x044fe40000041860 */
[----:B------:R-:W-:Y:S02]  /*f1e0*/  FADD.FTZ R132, R132, R117 ;  /* 0x0000007584847221 */ /* 0x000fe40000010000 */
[----:B------:R-:W-:Y:S02]  /*f1f0*/  MUFU.EX2 R63, R63 ;  /* 0x0000003f003f7308 */ /* 0x000fe40000000800 */
[C---:B------:R-:W-:Y:S01]  /*f200*/  HMMA.16816.F32.BF16 R92, R4.reuse, R14, R92 ;  /* 0x0000000e045c723c */ /* 0x040fe2000004185c */
[----:B------:R-:W2:Y:S05]  /*f210*/  LDSM.16.MT88.4 R12, [R154+0x8800] ;  /* 0x008800009a0c783b */ /* 0x000eaa0000004200 */
[C---:B---3--:R-:W-:Y:S01]  /*f220*/  HMMA.16816.F32.BF16 R88, R4.reuse, R8, R88 ;  /* 0x000000080458723c */ /* 0x048fe20000041858 */
[----:B------:R-:W3:Y:S05]  /*f230*/  MUFU.EX2 R106, R106 ;  /* 0x0000006a006a7308 */ /* 0x000eea0000000800 */
[C---:B------:R-:W-:Y:S01]  /*f240*/  HMMA.16816.F32.BF16 R84, R4.reuse, R10, R84 ;  /* 0x0000000a0454723c */ /* 0x040fe20000041854 */
[----:B------:R-:W4:Y:S02]  /*f250*/  LDSM.16.MT88.4 R8, [R158+0x9000] ;  /* 0x009000009e08783b */ /* 0x000f240000004200 */
[----:B------:R-:W-:Y:S03]  /*f260*/  MUFU.EX2 R103, R103 ;  /* 0x0000006700677308 */ /* 0x000fe60000000800 */
[C---:B-1----:R-:W-:Y:S05]  /*f270*/  HMMA.16816.F32.BF16 R80, R4.reuse, R16, R80 ;  /* 0x000000100450723c */ /* 0x042fea0000041850 */
[----:B------:R-:W1:Y:S01]  /*f280*/  MUFU.EX2 R64, R64 ;  /* 0x0000004000407308 */ /* 0x000e620000000800 */
[C---:B------:R-:W-:Y:S01]  /*f290*/  HMMA.16816.F32.BF16 R76, R4.reuse, R18, R76 ;  /* 0x00000012044c723c */ /* 0x040fe2000004184c */
[----:B------:R-:W-:Y:S06]  /*f2a0*/  LDSM.16.MT88.4 R16, [R155+0x9000] ;  /* 0x009000009b10783b */ /* 0x000fec0000004200 */
[----:B------:R-:W-:Y:S08]  /*f2b0*/  MUFU.EX2 R59, R59 ;  /* 0x0000003b003b7308 */ /* 0x000ff00000000800 */
[----:B------:R-:W5:Y:S01]  /*f2c0*/  MUFU.EX2 R104, R104 ;  /* 0x0000006800687308 */ /* 0x000f620000000800 */
[C---:B--2---:R-:W-:Y:S06]  /*f2d0*/  HMMA.16816.F32.BF16 R72, R4.reuse, R12, R72 ;  /* 0x0000000c0448723c */ /* 0x044fec0000041848 */
[----:B------:R-:W-:Y:S01]  /*f2e0*/  HMMA.16816.F32.BF16 R68, R4, R14, R68 ;  /* 0x0000000e0444723c */ /* 0x000fe20000041844 */
[----:B------:R-:W2:Y:S01]  /*f2f0*/  LDSM.16.MT88.4 R12, [R154+0x9000] ;  /* 0x009000009a0c783b */ /* 0x000ea20000004200 */
[----:B------:R-:W-:Y:S05]  /*f300*/  MUFU.EX2 R53, R55 ;  /* 0x0000003700357308 */ /* 0x000fea0000000800 */
[----:B------:R-:W-:Y:S01]  /*f310*/  F2FP.BF16.F32.PACK_AB R4, R120, R105 ;  /* 0x000000697804723e */ /* 0x000fe200000010ff */
[----:B------:R-:W-:Y:S01]  /*f320*/  FADD.FTZ R105, R105, R132 ;  /* 0x0000008469697221 */ /* 0x000fe20000010000 */
[----:B---3--:R-:W-:Y:S01]  /*f330*/  F2FP.BF16.F32.PACK_AB R5, R106, R63 ;  /* 0x0000003f6a05723e */ /* 0x008fe200000010ff */
[----:B------:R-:W-:Y:S01]  /*f340*/  MUFU.EX2 R54, R60 ;  /* 0x0000003c00367308 */ /* 0x000fe20000000800 */
[----:B------:R-:W-:Y:S01]  /*f350*/  F2FP.BF16.F32.PACK_AB R6, R61, R126 ;  /* 0x0000007e3d06723e */ /* 0x000fe200000010ff */
[----:B------:R-:W-:Y:S01]  /*f360*/  FADD.FTZ R105, R120, R105 ;  /* 0x0000006978697221 */ /* 0x000fe20000010000 */
[----:B-1----:R-:W-:-:S03]  /*f370*/  F2FP.BF16.F32.PACK_AB R7, R64, R103 ;  /* 0x000000674007723e */ /* 0x002fc600000010ff */
[----:B------:R-:W-:Y:S02]  /*f380*/  FADD.FTZ R126, R126, R105 ;  /* 0x000000697e7e7221 */ /* 0x000fe40000010000 */
[----:B------:R-:W-:Y:S02]  /*f390*/  MUFU.EX2 R180, R180 ;  /* 0x000000b400b47308 */ /* 0x000fe40000000800 */
[----:B----4-:R-:W-:Y:S01]  /*f3a0*/  HMMA.16816.F32.BF16 R96, R4, R8, R96 ;  /* 0x000000080460723c */ /* 0x010fe20000041860 */
        /* <DEDUP_REMOVED lines=16> */
[----:B------:R-:W-:Y:S01]  /*f4b0*/  HMMA.16816.F32.BF16 R80, R4, R16, R80 ;  /* 0x000000100450723c */ /* 0x000fe20000041850 */
[----:B------:R-:W-:-:S03]  /*f4c0*/  FADD.FTZ R13, R25, R28 ;  /* 0x0000001c190d7221 */ /* 0x000fc60000010000 */
[----:B------:R-:W3:Y:S01]  /*f4d0*/  MUFU.EX2 R21, R21 ;  /* 0x0000001500157308 */ /* 0x000ee20000000800 */
[----:B------:R-:W-:Y:S01]  /*f4e0*/  FADD.FTZ R13, R58, R13 ;  /* 0x0000000d3a0d7221 */ /* 0x000fe20000010000 */
[----:B------:R-:W-:Y:S01]  /*f4f0*/  HMMA.16816.F32.BF16 R76, R4, R18, R76 ;  /* 0x00000012044c723c */ /* 0x000fe2000004184c */
[----:B------:R-:W4:Y:S02]  /*f500*/  LDSM.16.MT88.4 R16, [R156+0x9800] ;  /* 0x009800009c10783b */ /* 0x000f240000004200 */
[----:B------:R-:W-:-:S03]  /*f510*/  FADD.FTZ R38, R38, R13 ;  /* 0x0000000d26267221 */ /* 0x000fc60000010000 */
[----:B------:R-:W-:Y:S01]  /*f520*/  HMMA.16816.F32.BF16 R68, R4, R14, R68 ;  /* 0x0000000e0444723c */ /* 0x000fe20000041844 */
[----:B------:R-:W-:Y:S01]  /*f530*/  FADD.FTZ R38, R3, R38 ;  /* 0x0000002603267221 */ /* 0x000fe20000010000 */
[----:B------:R-:W4:Y:S03]  /*f540*/  LDSM.16.MT88.4 R12, [R155+0x9800] ;  /* 0x009800009b0c783b */ /* 0x000f260000004200 */
[----:B------:R-:W-:Y:S02]  /*f550*/  FADD.FTZ R65, R65, R38 ;  /* 0x0000002641417221 */ /* 0x000fe40000010000 */
[----:B-----5:R-:W-:Y:S01]  /*f560*/  F2FP.BF16.F32.PACK_AB R4, R104, R59 ;  /* 0x0000003b6804723e */ /* 0x020fe200000010ff */
[----:B------:R-:W-:Y:S01]  /*f570*/  FADD.FTZ R59, R59, R126 ;  /* 0x0000007e3b3b7221 */ /* 0x000fe20000010000 */
[----:B------:R-:W-:Y:S01]  /*f580*/  FADD.FTZ R65, R110, R65 ;  /* 0x000000416e417221 */ /* 0x000fe20000010000 */
[----:B--2---:R-:W-:-:S02]  /*f590*/  F2FP.BF16.F32.PACK_AB R5, R20, R43 ;  /* 0x0000002b1405723e */ /* 0x004fc400000010ff */
[----:B------:R-:W-:Y:S01]  /*f5a0*/  F2FP.BF16.F32.PACK_AB R6, R54, R53 ;  /* 0x000000353606723e */ /* 0x000fe200000010ff */
[----:B------:R-:W-:Y:S01]  /*f5b0*/  FADD.FTZ R112, R112, R65 ;  /* 0x0000004170707221 */ /* 0x000fe20000010000 */
[----:B---3--:R-:W-:Y:S01]  /*f5c0*/  F2FP.BF16.F32.PACK_AB R7, R180, R21 ;  /* 0x00000015b407723e */ /* 0x008fe200000010ff */
        /* <DEDUP_REMOVED lines=37> */
[----:B------:R-:W-:Y:S01]  /*f820*/  IMAD.SHL.U32 R5, R176, 0x80, RZ ;  /* 0x00000080b0057824 */ /* 0x000fe200078e00ff */
[----:B------:R-:W-:Y:S01]  /*f830*/  ULDC.64 UR8, c[0x0][0x250] ;  /* 0x0000940000087ab9 */ /* 0x000fe20000000a00 */
[----:B------:R-:W-:-:S03]  /*f840*/  ULDC.64 UR4, c[0x0][0x238] ;  /* 0x00008e0000047ab9 */ /* 0x000fc60000000a00 */
        /* <DEDUP_REMOVED lines=30> */
[----:B------:R-:W-:Y:S02]  /*fa30*/  ISETP.NE.AND P0, PT, R4, RZ, PT ;  /* 0x000000ff0400720c */ /* 0x000fe40003f05270 */
        /* <DEDUP_REMOVED lines=25> */
.L_x_6867:
[----:B------:R-:W-:Y:S02]  /*fbd0*/  ULDC UR8, c[0x0][0x250] ;  /* 0x0000940000087ab9 */ /* 0x000fe40000000800 */
[----:B------:R-:W-:-:S06]  /*fbe0*/  USHF.L.U32 UR4, UR8, 0x7, URZ ;  /* 0x0000000708047899 */ /* 0x000fcc000800063f */
[----:B------:R-:W-:-:S04]  /*fbf0*/  IADD3 R8, RZ, -UR4, RZ ;  /* 0x80000004ff087c10 */ /* 0x000fc8000fffe0ff */
[----:B------:R-:W-:-:S07]  /*fc00*/  SHF.R.S32.HI R4, RZ, 0x1f, R8 ;  /* 0x0000001fff047819 */ /* 0x000fce0000011408 */
.L_x_6868:
[----:B------:R-:W-:Y:S01]  /*fc10*/  USHF.L.U32 UR5, UR8, 0x5, URZ ;  /* 0x0000000508057899 */ /* 0x000fe2000800063f */
[C---:B------:R-:W-:Y:S01]  /*fc20*/  LEA R168, P0, R8.reuse, R168, 0x1 ;  /* 0x000000a808a87211 */ /* 0x040fe200078008ff */
[----:B------:R-:W-:Y:S02]  /*fc30*/  ULDC UR4, c[0x0][0x254] ;  /* 0x0000950000047ab9 */ /* 0x000fe40000000800 */
[----:B------:R-:W-:Y:S01]  /*fc40*/  USHF.L.U64.HI UR4, UR8, 0x5, UR4 ;  /* 0x0000000508047899 */ /* 0x000fe20008010204 */
[----:B------:R-:W-:Y:S02]  /*fc50*/  LEA.HI.X R169, R8, R169, R4, 0x1, P0 ;  /* 0x000000a908a97211 */ /* 0x000fe400000f0c04 */
[----:B------:R-:W-:-:S03]  /*fc60*/  IADD3 R12, P0, R168, UR5, RZ ;  /* 0x00000005a80c7c10 */ /* 0x000fc6000ff1e0ff */
[----:B------:R-:W-:Y:S01]  /*fc70*/  @!PT LDS RZ, [RZ] ;  /* 0x00000000fffff984 */ /* 0x000fe20000000800 */
[----:B------:R-:W-:Y:S01]  /*fc80*/  @!PT LDS RZ, [RZ] ;  /* 0x00000000fffff984 */ /* 0x000fe20000000800 */
[----:B------:R-:W-:Y:S01]  /*fc90*/  @!PT LDS RZ, [RZ] ;  /* 0x00000000fffff984 */ /* 0x000fe20000000800 */
[----:B------:R-:W-:Y:S01]  /*fca0*/  LDGSTS.E.BYPASS.LTC128B.128 [R173+0x6000], desc[UR6][R168.64] ;  /* 0x06000000a8ad7fae */ /* 0x000fe2000b901d46 */
        /* <DEDUP_REMOVED lines=19> */
[----:B------:R-:W-:-:S03]  /*fde0*/  ISETP.GE.AND P0, PT, R50, 0x3, PT ;  /* 0x000000033200780c */ /* 0x000fc60003f06270 */
[----:B------:R3:W-:Y:S04]  /*fdf0*/  LDGSTS.E.BYPASS.LTC128B.128 [R173+0x9800], desc[UR6][R18.64] ;  /* 0x0980000012ad7fae */ /* 0x0007e8000b901d46 */
[----:B------:R-:W-:Y:S04]  /*fe00*/  LDSM.16.M88.4 R56, [R164] ;  /* 0x00000000a438783b */ /* 0x000fe80000000200 */
[----:B------:R-:W4:Y:S04]  /*fe10*/  LDSM.16.M88.4 R36, [R163+0x2000] ;  /* 0x00200000a324783b */ /* 0x000f280000000200 */
[----:B------:R-:W5:Y:S04]  /*fe20*/  LDSM.16.M88.4 R28, [R163+0x2800] ;  /* 0x00280000a31c783b */ /* 0x000f680000000200 */
[----:B------:R-:W3:Y:S04]  /*fe30*/  LDSM.16.M88.4 R20, [R163+0x3000] ;  /* 0x00300000a314783b */ /* 0x000ee80000000200 */
[----:B------:R-:W-:Y:S04]  /*fe40*/  LDSM.16.M88.4 R128, [R162] ;  /* 0x00000000a280783b */ /* 0x000fe80000000200 */
[----:B------:R-:W3:Y:S04]  /*fe50*/  LDSM.16.M88.4 R44, [R157+0x2000] ;  /* 0x002000009d2c783b */ /* 0x000ee80000000200 */
[----:B-1----:R-:W1:Y:S04]  /*fe60*/  LDSM.16.M88.4 R12, [R163+0x3800] ;  /* 0x00380000a30c783b */ /* 0x002e680000000200 */
[----:B--2---:R-:W2:Y:S04]  /*fe70*/  LDSM.16.M88.4 R4, [R163+0x4000] ;  /* 0x00400000a304783b */ /* 0x004ea80000000200 */
[----:B------:R-:W2:Y:S04]  /*fe80*/  LDSM.16.M88.4 R108, [R163+0x4800] ;  /* 0x00480000a36c783b */ /* 0x000ea80000000200 */
[----:B------:R-:W2:Y:S04]  /*fe90*/  LDSM.16.M88.4 R64, [R163+0x5000] ;  /* 0x00500000a340783b */ /* 0x000ea80000000200 */
[----:B------:R-:W2:Y:S01]  /*fea0*/  LDSM.16.M88.4 R124, [R163+0x5800] ;  /* 0x00580000a37c783b */ /* 0x000ea20000000200 */
[C---:B----4-:R-:W-:Y:S03]  /*feb0*/  HMMA.16816.F32.BF16 R40, R56.reuse, R36, RZ ;  /* 0x000000243828723c */ /* 0x050fe600000418ff */
[----:B------:R-:W4:Y:S04]  /*fec0*/  LDSM.16.M88.4 R120, [R157+0x2800] ;  /* 0x002800009d78783b */ /* 0x000f280000000200 */
[----:B------:R-:W4:Y:S01]  /*fed0*/  LDSM.16.M88.4 R116, [R157+0x3000] ;  /* 0x003000009d74783b */ /* 0x000f220000000200 */
[C---:B------:R-:W-:Y:S03]  /*fee0*/  HMMA.16816.F32.BF16 R36, R56.reuse, R38, RZ ;  /* 0x000000263824723c */ /* 0x040fe600000418ff */
[----:B------:R-:W4:Y:S03]  /*fef0*/  LDSM.16.M88.4 R52, [R157+0x3800] ;  /* 0x003800009d34783b */ /* 0x000f260000000200 */
[C---:B-----5:R-:W-:Y:S01]  /*ff00*/  HMMA.16816.F32.BF16 R32, R56.reuse, R28, RZ ;  /* 0x0000001c3820723c */ /* 0x060fe200000418ff */
[----:B------:R-:W0:Y:S05]  /*ff10*/  LDGDEPBAR ;  /* 0x00000000000079af */ /* 0x000e2a0000000000 */
[C---:B---3--:R-:W-:Y:S06]  /*ff20*/  HMMA.16816.F32.BF16 R24, R56.reuse, R20, RZ ;  /* 0x000000143818723c */ /* 0x048fec00000418ff */
[C---:B------:R-:W-:Y:S06]  /*ff30*/  HMMA.16816.F32.BF16 R28, R56.reuse, R30, RZ ;  /* 0x0000001e381c723c */ /* 0x040fec00000418ff */
[----:B------:R-:W-:Y:S06]  /*ff40*/  HMMA.16816.F32.BF16 R20, R56, R22, RZ ;  /* 0x000000163814723c */ /* 0x000fec00000418ff */
[C---:B------:R-:W-:Y:S06]  /*ff50*/  HMMA.16816.F32.BF16 R40, R128.reuse, R44, R40 ;  /* 0x0000002c8028723c */ /* 0x040fec0000041828 */
[----:B------:R-:W-:Y:S01]  /*ff60*/  HMMA.16816.F32.BF16 R36, R128, R46, R36 ;  /* 0x0000002e8024723c */ /* 0x000fe20000041824 */
[----:B------:R-:W3:Y:S05]  /*ff70*/  LDSM.16.M88.4 R44, [R157+0x4000] ;  /* 0x004000009d2c783b */ /* 0x000eea0000000200 */
[C---:B-1----:R-:W-:Y:S06]  /*ff80*/  HMMA.16816.F32.BF16 R16, R56.reuse, R12, RZ ;  /* 0x0000000c3810723c */ /* 0x042fec00000418ff */
        /* <DEDUP_REMOVED lines=15> */
[----:B------:R-:W4:Y:S05]  /*10080*/  LDSM.16.M88.4 R116, [R157+0x5800] ;  /* 0x005800009d74783b */ /* 0x000f2a0000000200 */
        /* <DEDUP_REMOVED lines=8> */
[----:B------:R-:W-:Y:S05]  /*10110*/  LDSM.16.M88.4 R124, [R100+0x800] ;  /* 0x00080000647c783b */ /* 0x000fea0000000200 */
[C---:B--2---:R-:W-:Y:S06]  /*10120*/  HMMA.16816.F32.BF16 R104, R128.reuse, R120, R104 ;  /* 0x000000788068723c */ /* 0x044fec0000041868 */
[C---:B------:R-:W-:Y:S01]  /*10130*/  HMMA.16816.F32.BF16 R64, R128.reuse, R122, R64 ;  /* 0x0000007a8040723c */ /* 0x040fe20000041840 */
[----:B------:R-:W1:Y:S05]  /*10140*/  LDSM.16.M88.4 R120, [R153] ;  /* 0x000000009978783b */ /* 0x000e6a0000000200 */
[C---:B----4-:R-:W-:Y:S06]  /*10150*/  HMMA.16816.F32.BF16 R60, R128.reuse, R116, R60 ;  /* 0x00000074803c723c */ /* 0x050fec000004183c */
[----:B------:R-:W-:Y:S01]  /*10160*/  HMMA.16816.F32.BF16 R128, R128, R118, R56 ;  /* 0x000000768080723c */ /* 0x000fe20000041838 */
[----:B------:R-:W-:Y:S04]  /*10170*/  LDSM.16.M88.4 R116, [R159] ;  /* 0x000000009f74783b */ /* 0x000fe80000000200 */
[----:B------:R-:W2:Y:S01]  /*10180*/  LDSM.16.M88.4 R56, [R100] ;  /* 0x000000006438783b */ /* 0x000ea20000000200 */
[C---:B---3--:R-:W-:Y:S06]  /*10190*/  HMMA.16816.F32.BF16 R40, R52.reuse, R44, R40 ;  /* 0x0000002c3428723c */ /* 0x048fec0000041828 */
[C---:B------:R-:W-:Y:S01]  /*101a0*/  HMMA.16816.F32.BF16 R36, R52.reuse, R46, R36 ;  /* 0x0000002e3424723c */ /* 0x040fe20000041824 */
[----:B------:R-:W3:Y:S05]  /*101b0*/  LDSM.16.M88.4 R44, [R152] ;  /* 0x00000000982c783b */ /* 0x000eea0000000200 */
[C---:B-1----:R-:W-:Y:S06]  /*101c0*/  HMMA.16816.F32.BF16 R28, R52.reuse, R122, R28 ;  /* 0x0000007a341c723c */ /* 0x042fec000004181c */
[----:B------:R-:W-:Y:S06]  /*101d0*/  HMMA.16816.F32.BF16 R32, R52, R120, R32 ;  /* 0x000000783420723c */ /* 0x000fec0000041820 */
[C---:B--2---:R-:W-:Y:S06]  /*101e0*/  HMMA.16816.F32.BF16 R40, R116.reuse, R56, R40 ;  /* 0x000000387428723c */ /* 0x044fec0000041828 */
[----:B------:R-:W-:Y:S06]  /*101f0*/  HMMA.16816.F32.BF16 R36, R116, R58, R36 ;  /* 0x0000003a7424723c */ /* 0x000fec0000041824 */
[C---:B---3--:R-:W-:Y:S06]  /*10200*/  HMMA.16816.F32.BF16 R24, R52.reuse, R44, R24 ;  /* 0x0000002c3418723c */ /* 0x048fec0000041818 */
[----:B------:R-:W-:Y:S01]  /*10210*/  HMMA.16816.F32.BF16 R20, R52, R46, R20 ;  /* 0x0000002e3414723c */ /* 0x000fe20000041814 */
[----:B------:R-:W1:Y:S05]  /*10220*/  LDSM.16.M88.4 R44, [R151] ;  /* 0x00000000972c783b */ /* 0x000e6a0000000200 */
[----:B------:R-:W-:Y:S01]  /*10230*/  FMUL.FTZ R56, R40, UR13 ;  /* 0x0000000d28387c20 */ /* 0x000fe20008410000 */
[----:B------:R-:W-:Y:S01]  /*10240*/  FMUL.FTZ R3, R41, UR13 ;  /* 0x0000000d29037c20 */ /* 0x000fe20008410000 */
[----:B------:R-:W-:Y:S01]  /*10250*/  FMUL.FTZ R57, R42, UR13 ;  /* 0x0000000d2a397c20 */ /* 0x000fe20008410000 */
[----:B------:R-:W-:Y:S01]  /*10260*/  FMUL.FTZ R58, R43, UR13 ;  /* 0x0000000d2b3a7c20 */ /* 0x000fe20008410000 */
[C---:B------:R-:W-:Y:S01]  /*10270*/  HMMA.16816.F32.BF16 R28, R116.reuse, R126, R28 ;  /* 0x0000007e741c723c */ /* 0x040fe2000004181c */
[----:B------:R-:W2:Y:S01]  /*10280*/  LDSM.16.M88.4 R40, [R100+0x1000] ;  /* 0x001000006428783b */ /* 0x000ea20000000200 */
[----:B------:R-:W-:Y:S01]  /*10290*/  FMUL.FTZ R36, R36, UR13 ;  /* 0x0000000d24247c20 */ /* 0x000fe20008410000 */
[----:B------:R-:W-:Y:S01]  /*102a0*/  FMUL.FTZ R37, R37, UR13 ;  /* 0x0000000d25257c20 */ /* 0x000fe20008410000 */
[----:B------:R-:W-:Y:S01]  /*102b0*/  FMUL.FTZ R38, R38, UR13 ;  /* 0x0000000d26267c20 */ /* 0x000fe20008410000 */
[----:B------:R-:W3:Y:S01]  /*102c0*/  MUFU.TANH R56, R56 ;  /* 0x0000003800387308 */ /* 0x000ee20000002400 */
[----:B------:R-:W-:Y:S07]  /*102d0*/  HMMA.16816.F32.BF16 R32, R116, R124, R32 ;  /* 0x0000007c7420723c */ /* 0x000fee0000041820 */
[----:B------:R-:W-:Y:S08]  /*102e0*/  MUFU.TANH R51, R36 ;  /* 0x0000002400337308 */ /* 0x000ff00000002400 */
[----:B------:R-:W-:Y:S03]  /*102f0*/  MUFU.TANH R59, R37 ;  /* 0x00000025003b7308 */ /* 0x000fe60000002400 */
[----:B------:R-:W-:Y:S01]  /*10300*/  FMUL.FTZ R28, R28, UR13 ;  /* 0x0000000d1c1c7c20 */ /* 0x000fe20008410000 */
[----:B------:R-:W-:Y:S01]  /*10310*/  FMUL.FTZ R29, R29, UR13 ;  /* 0x0000000d1d1d7c20 */ /* 0x000fe20008410000 */
[----:B------:R-:W-:Y:S01]  /*10320*/  FMUL.FTZ R30, R30, UR13 ;  /* 0x0000000d1e1e7c20 */ /* 0x000fe20008410000 */
[----:B------:R-:W-:-:S02]  /*10330*/  FMUL.FTZ R31, R31, UR13 ;  /* 0x0000000d1f1f7c20 */ /* 0x000fc40008410000 */
[----:B------:R4:W-:Y:S01]  /*10340*/  MUFU.TANH R49, R38 ;  /* 0x0000002600317308 */ /* 0x0009e20000002400 */
[----:B------:R-:W-:Y:S01]  /*10350*/  FMUL.FTZ R133, R35, UR13 ;  /* 0x0000000d23857c20 */ /* 0x000fe20008410000 */
[C---:B-1----:R-:W-:Y:S06]  /*10360*/  HMMA.16816.F32.BF16 R16, R52.reuse, R44, R16 ;  /* 0x0000002c3410723c */ /* 0x042fec0000041810 */
[----:B------:R-:W-:Y:S01]  /*10370*/  HMMA.16816.F32.BF16 R12, R52, R46, R12 ;  /* 0x0000002e340c723c */ /* 0x000fe2000004180c */
[----:B------:R-:W-:Y:S01]  /*10380*/  FMUL.FTZ R45, R39, UR13 ;  /* 0x0000000d272d7c20 */ /* 0x000fe20008410000 */
[----:B------:R-:W-:Y:S01]  /*10390*/  FMUL.FTZ R44, R32, UR13 ;  /* 0x0000000d202c7c20 */ /* 0x000fe20008410000 */
[----:B------:R-:W-:Y:S03]  /*103a0*/  MUFU.TANH R47, R29 ;  /* 0x0000001d002f7308 */ /* 0x000fe60000002400 */
[C---:B--2---:R-:W-:Y:S01]  /*103b0*/  HMMA.16816.F32.BF16 R24, R116.reuse, R40, R24 ;  /* 0x000000287418723c */ /* 0x044fe20000041818 */
[----:B------:R-:W-:Y:S01]  /*103c0*/  FMUL.FTZ R46, R33, UR13 ;  /* 0x0000000d212e7c20 */ /* 0x000fe20008410000 */
[----:B----4-:R-:W1:Y:S03]  /*103d0*/  LDSM.16.M88.4 R36, [R150] ;  /* 0x000000009624783b */ /* 0x010e660000000200 */
[----:B------:R-:W-:Y:S01]  /*103e0*/  MUFU.TANH R41, R30 ;  /* 0x0000001e00297308 */ /* 0x000fe20000002400 */
[----:B------:R-:W-:Y:S01]  /*103f0*/  HMMA.16816.F32.BF16 R20, R116, R42, R20 ;  /* 0x0000002a7414723c */ /* 0x000fe20000041814 */
[----:B------:R-:W-:-:S02]  /*10400*/  FMUL.FTZ R40, R34, UR13 ;  /* 0x0000000d22287c20 */ /* 0x000fc40008410000 */
[----:B------:R-:W2:Y:S04]  /*10410*/  LDSM.16.M88.4 R32, [R100+0x1800] ;  /* 0x001800006420783b */ /* 0x000ea80000000200 */
[----:B------:R-:W-:Y:S08]  /*10420*/  MUFU.TANH R43, R28 ;  /* 0x0000001c002b7308 */ /* 0x000ff00000002400 */
[----:B------:R4:W-:Y:S03]  /*10430*/  MUFU.TANH R125, R31 ;  /* 0x0000001f007d7308 */ /* 0x0009e60000002400 */
[----:B------:R-:W-:Y:S01]  /*10440*/  FMUL.FTZ R42, R24, UR13 ;  /* 0x0000000d182a7c20 */ /* 0x000fe20008410000 */
[----:B------:R-:W-:Y:S01]  /*10450*/  FMUL.FTZ R132, R25, UR13 ;  /* 0x0000000d19847c20 */ /* 0x000fe20008410000 */
[----:B------:R-:W-:Y:S01]  /*10460*/  FMUL.FTZ R127, R26, UR13 ;  /* 0x0000000d1a7f7c20 */ /* 0x000fe20008410000 */
[----:B------:R-:W-:-:S02]  /*10470*/  FMUL.FTZ R121, R27, UR13 ;  /* 0x0000000d1b797c20 */ /* 0x000fc40008410000 */
[----:B------:R-:W5:Y:S01]  /*10480*/  LDSM.16.M88.4 R24, [R100+0x2000] ;  /* 0x002000006418783b */ /* 0x000f620000000200 */
[----:B------:R-:W-:Y:S01]  /*10490*/  FMUL.FTZ R20, R20, UR13 ;  /* 0x0000000d14147c20 */ /* 0x000fe20008410000 */
[----:B------:R-:W-:Y:S01]  /*104a0*/  FMUL.FTZ R21, R21, UR13 ;  /* 0x0000000d15157c20 */ /* 0x000fe20008410000 */
[----:B------:R-:W-:Y:S01]  /*104b0*/  FMUL.FTZ R22, R22, UR13 ;  /* 0x0000000d16167c20 */ /* 0x000fe20008410000 */
[----:B------:R-:W-:Y:S01]  /*104c0*/  FMUL.FTZ R23, R23, UR13 ;  /* 0x0000000d17177c20 */ /* 0x000fe20008410000 */
[----:B------:R-:W-:Y:S01]  /*104d0*/  MUFU.TANH R57, R57 ;  /* 0x0000003900397308 */ /* 0x000fe20000002400 */
[----:B----4-:R-:W4:Y:S07]  /*104e0*/  LDSM.16.M88.4 R28, [R149] ;  /* 0x00000000951c783b */ /* 0x010f2e0000000200 */
[----:B------:R-:W3:Y:S01]  /*104f0*/  MUFU.TANH R3, R3 ;  /* 0x0000000300037308 */ /* 0x000ee20000002400 */
[----:B-1----:R-:W-:Y:S06]  /*10500*/  HMMA.16816.F32.BF16 R8, R52, R36, R8 ;  /* 0x000000243408723c */ /* 0x002fec0000041808 */
[C---:B--2---:R-:W-:Y:S01]  /*10510*/  HMMA.16816.F32.BF16 R16, R116.reuse, R32, R16 ;  /* 0x000000207410723c */ /* 0x044fe20000041810 */
[----:B------:R-:W-:Y:S05]  /*10520*/  MUFU.TANH R32, R20 ;  /* 0x0000001400207308 */ /* 0x000fea0000002400 */
[----:B------:R-:W-:Y:S03]  /*10530*/  HMMA.16816.F32.BF16 R12, R116, R34, R12 ;  /* 0x00000022740c723c */ /* 0x000fe6000004180c */
[----:B------:R-:W-:Y:S03]  /*10540*/  MUFU.TANH R37, R21 ;  /* 0x0000001500257308 */ /* 0x000fe60000002400 */
[----:B------:R-:W-:Y:S05]  /*10550*/  HMMA.16816.F32.BF16 R4, R52, R38, R4 ;  /* 0x000000263404723c */ /* 0x000fea0000041804 */
[----:B------:R-:W-:Y:S01]  /*10560*/  MUFU.TANH R33, R22 ;  /* 0x0000001600217308 */ /* 0x000fe20000002400 */
[----:B-----5:R-:W-:Y:S06]  /*10570*/  HMMA.16816.F32.BF16 R8, R116, R24, R8 ;  /* 0x000000187408723c */ /* 0x020fec0000041808 */
[----:B------:R-:W-:Y:S01]  /*10580*/  FMUL.FTZ R34, R16, UR13 ;  /* 0x0000000d10227c20 */ /* 0x000fe20008410000 */
[----:B------:R-:W-:Y:S01]  /*10590*/  FMUL.FTZ R126, R17, UR13 ;  /* 0x0000000d117e7c20 */ /* 0x000fe20008410000 */
[----:B------:R-:W-:Y:S01]  /*105a0*/  FMUL.FTZ R123, R18, UR13 ;  /* 0x0000000d127b7c20 */ /* 0x000fe20008410000 */
[----:B------:R-:W-:Y:S01]  /*105b0*/  FMUL.FTZ R38, R19, UR13 ;  /* 0x0000000d13267c20 */ /* 0x000fe20008410000 */
[----:B------:R1:W-:Y:S01]  /*105c0*/  MUFU.TANH R35, R23 ;  /* 0x0000001700237308 */ /* 0x0003e20000002400 */
[C---:B----4-:R-:W-:Y:S01]  /*105d0*/  HMMA.16816.F32.BF16 R112, R52.reuse, R28, R112 ;  /* 0x0000001c3470723c */ /* 0x050fe20000041870 */
[----:B------:R-:W2:Y:S01]  /*105e0*/  S2R R28, SR_TID.X ;  /* 0x00000000001c7919 */ /* 0x000ea20000002100 */
[----:B------:R-:W-:Y:S01]  /*105f0*/  FMUL.FTZ R13, R13, UR13 ;  /* 0x0000000d0d0d7c20 */ /* 0x000fe20008410000 */
[----:B------:R-:W-:Y:S01]  /*10600*/  FMUL.FTZ R24, R14, UR13 ;  /* 0x0000000d0e187c20 */ /* 0x000fe20008410000 */
[----:B------:R-:W-:Y:S01]  /*10610*/  FMUL.FTZ R15, R15, UR13 ;  /* 0x0000000d0f0f7c20 */ /* 0x000fe20008410000 */
[----:B------:R-:W4:Y:S01]  /*10620*/  LDSM.16.M88.4 R16, [R148] ;  /* 0x000000009410783b */ /* 0x000f220000000200 */
[----:B------:R-:W-:Y:S01]  /*10630*/  HMMA.16816.F32.BF16 R108, R52, R30, R108 ;  /* 0x0000001e346c723c */ /* 0x000fe2000004186c */
[----:B------:R5:W-:Y:S01]  /*10640*/  MUFU.TANH R124, R13 ;  /* 0x0000000d007c7308 */ /* 0x000be20000002400 */
[----:B------:R-:W-:-:S04]  /*10650*/  FMUL.FTZ R12, R12, UR13 ;  /* 0x0000000d0c0c7c20 */ /* 0x000fc80008410000 */
[----:B------:R-:W-:Y:S01]  /*10660*/  HMMA.16816.F32.BF16 R4, R116, R26, R4 ;  /* 0x0000001a7404723c */ /* 0x000fe20000041804 */
[----:B------:R-:W-:Y:S01]  /*10670*/  FMUL.FTZ R8, R8, UR13 ;  /* 0x0000000d08087c20 */ /* 0x000fe20008410000 */
[----:B-1----:R-:W1:Y:S01]  /*10680*/  LDSM.16.M88.4 R20, [R100+0x2800] ;  /* 0x002800006414783b */ /* 0x002e620000000200 */
[----:B------:R-:W-:Y:S01]  /*10690*/  FMUL.FTZ R9, R9, UR13 ;  /* 0x0000000d09097c20 */ /* 0x000fe20008410000 */
[----:B------:R-:W-:Y:S01]  /*106a0*/  FMUL.FTZ R10, R10, UR13 ;  /* 0x0000000d0a0a7c20 */ /* 0x000fe20008410000 */
[----:B------:R3:W-:Y:S01]  /*106b0*/  MUFU.TANH R25, R8 ;  /* 0x0000000800197308 */ /* 0x0007e20000002400 */
[----:B------:R-:W-:Y:S01]  /*106c0*/  FMUL.FTZ R11, R11, UR13 ;  /* 0x0000000d0b0b7c20 */ /* 0x000fe20008410000 */
[----:B------:R-:W-:Y:S01]  /*106d0*/  P2R R26, PR, RZ, 0x1 ;  /* 0x00000001ff1a7803 */ /* 0x000fe20000000000 */
[----:B-----5:R-:W-:-:S05]  /*106e0*/  IMAD.SHL.U32 R13, R176, 0x80, RZ ;  /* 0x00000080b00d7824 */ /* 0x020fca00078e00ff */
[----:B------:R-:W-:Y:S01]  /*106f0*/  MUFU.TANH R122, R9 ;  /* 0x00000009007a7308 */ /* 0x000fe20000002400 */
[----:B--2---:R-:W-:-:S07]  /*10700*/  IMAD.SHL.U32 R14, R28, 0x2, RZ ;  /* 0x000000021c0e7824 */ /* 0x004fce00078e00ff */
[----:B------:R-:W-:Y:S03]  /*10710*/  MUFU.TANH R27, R10 ;  /* 0x0000000a001b7308 */ /* 0x000fe60000002400 */
[----:B------:R-:W-:Y:S01]  /*10720*/  FMUL.FTZ R28, R4, UR13 ;  /* 0x0000000d041c7c20 */ /* 0x000fe20008410000 */
[----:B------:R-:W-:Y:S01]  /*10730*/  FMUL.FTZ R5, R5, UR13 ;  /* 0x0000000d05057c20 */ /* 0x000fe20008410000 */
[----:B------:R-:W-:Y:S01]  /*10740*/  LOP3.LUT R14, R14, 0x6, RZ, 0xc0, !PT ;  /* 0x000000060e0e7812 */ /* 0x000fe200078ec0ff */
[----:B------:R-:W-:Y:S01]  /*10750*/  FMUL.FTZ R6, R6, UR13 ;  /* 0x0000000d06067c20 */ /* 0x000fe20008410000 */
[----:B------:R-:W-:Y:S02]  /*10760*/  FMUL.FTZ R7, R7, UR13 ;  /* 0x0000000d07077c20 */ /* 0x000fe40008410000 */
[----:B---3--:R-:W-:Y:S01]  /*10770*/  LOP3.LUT R8, R13, 0x8, R14, 0xfe, !PT ;  /* 0x000000080d087812 */ /* 0x008fe200078efe0e */
[----:B------:R2:W-:Y:S01]  /*10780*/  MUFU.TANH R31, R11 ;  /* 0x0000000b001f7308 */ /* 0x0005e20000002400 */
[----:B----4-:R-:W-:Y:S02]  /*10790*/  HMMA.16816.F32.BF16 R64, R52, R18, R64 ;  /* 0x000000123440723c */ /* 0x010fe40000041840 */
[----:B------:R-:W-:-:S02]  /*107a0*/  ISETP.GE.AND P4, PT, R8, R48, PT ;  /* 0x000000300800720c */ /* 0x000fc40003f86270 */
[----:B------:R-:W-:Y:S02]  /*107b0*/  ISETP.GE.AND P5, PT, R8, R101, PT ;  /* 0x000000650800720c */ /* 0x000fe40003fa6270 */
[----:B------:R-:W-:Y:S01]  /*107c0*/  HMMA.16816.F32.BF16 R104, R52, R16, R104 ;  /* 0x000000103468723c */ /* 0x000fe20000041868 */
[----:B------:R-:W-:Y:S01]  /*107d0*/  LOP3.LUT R19, R13, R14, RZ, 0xfc, !PT ;  /* 0x0000000e0d137212 */ /* 0x000fe200078efcff */
[----:B------:R-:W-:Y:S03]  /*107e0*/  MUFU.TANH R45, R45 ;  /* 0x0000002d002d7308 */ /* 0x000fe60000002400 */
[CC--:B------:R-:W-:Y:S01]  /*107f0*/  ISETP.GE.AND P0, PT, R19.reuse, R48.reuse, PT ;  /* 0x000000301300720c */ /* 0x0c0fe20003f06270 */
[----:B------:R-:W-:Y:S01]  /*10800*/  VIADD R4, R19, 0x1 ;  /* 0x0000000113047836 */ /* 0x000fe20000000000 */
[----:B-1----:R-:W-:Y:S01]  /*10810*/  HMMA.16816.F32.BF16 R112, R116, R20, R112 ;  /* 0x000000147470723c */ /* 0x002fe20000041870 */
[----:B--2---:R-:W1:Y:S02]  /*10820*/  LDSM.16.M88.4 R8, [R100+0x3000] ;  /* 0x003000006408783b */ /* 0x004e640000000200 */
[----:B------:R-:W2:Y:S01]  /*10830*/  MUFU.TANH R58, R58 ;  /* 0x0000003a003a7308 */ /* 0x000ea20000002400 */
[----:B------:R-:W-:-:S02]  /*10840*/  ISETP.GE.AND P2, PT, R4, R48, PT ;  /* 0x000000300400720c */ /* 0x000fc40003f46270 */
[-C--:B------:R-:W-:Y:S01]  /*10850*/  ISETP.GE.AND P3, PT, R4, R101.reuse, PT ;  /* 0x000000650400720c */ /* 0x080fe20003f66270 */
[C---:B------:R-:W-:Y:S01]  /*10860*/  VIADD R4, R19.reuse, 0x9 ;  /* 0x0000000913047836 */ /* 0x040fe20000000000 */
[----:B------:R-:W-:Y:S01]  /*10870*/  FSEL R18, R56, -INF , !P0 ;  /* 0xff80000038127808 */ /* 0x000fe20004000000 */
[----:B------:R-:W-:Y:S01]  /*10880*/  HMMA.16816.F32.BF16 R108, R116, R22, R108 ;  /* 0x00000016746c723c */ /* 0x000fe2000004186c */
[----:B------:R-:W-:Y:S01]  /*10890*/  ISETP.GE.AND P0, PT, R19, R101, PT ;  /* 0x000000651300720c */ /* 0x000fe20003f06270 */
[----:B------:R-:W3:Y:S01]  /*108a0*/  MUFU.TANH R46, R46 ;  /* 0x0000002e002e7308 */ /* 0x000ee20000002400 */
[----:B------:R-:W-:Y:S02]  /*108b0*/  ISETP.GE.AND P1, PT, R4, R48, PT ;  /* 0x000000300400720c */ /* 0x000fe40003f26270 */
[----:B------:R-:W-:Y:S01]  /*108c0*/  FSEL R30, R3, -INF , !P2 ;  /* 0xff800000031e7808 */ /* 0x000fe20005000000 */
[----:B------:R-:W-:Y:S01]  /*108d0*/  VIADD R3, R19, 0x11 ;  /* 0x0000001113037836 */ /* 0x000fe20000000000 */
[----:B------:R-:W-:-:S03]  /*108e0*/  FSEL R36, R59, -INF , !P1 ;  /* 0xff8000003b247808 */ /* 0x000fc60004800000 */
[----:B------:R-:W4:Y:S01]  /*108f0*/  MUFU.TANH R133, R133 ;  /* 0x0000008500857308 */ /* 0x000f220000002400 */
[----:B--2---:R-:W-:Y:S02]  /*10900*/  FSEL R17, R58, -INF , !P3 ;  /* 0xff8000003a117808 */ /* 0x004fe40005800000 */
[C---:B------:R-:W-:Y:S02]  /*10910*/  ISETP.GE.AND P3, PT, R3.reuse, R48, PT ;  /* 0x000000300300720c */ /* 0x040fe40003f66270 */
[----:B------:R-:W-:Y:S01]  /*10920*/  ISETP.GE.AND P2, PT, R3, R101, PT ;  /* 0x000000650300720c */ /* 0x000fe20003f46270 */
[----:B------:R-:W-:Y:S01]  /*10930*/  FMUL.FTZ R21, R112, UR13 ;  /* 0x0000000d70157c20 */ /* 0x000fe20008410000 */
[----:B------:R-:W-:Y:S01]  /*10940*/  FMUL.FTZ R22, R113, UR13 ;  /* 0x0000000d71167c20 */ /* 0x000fe20008410000 */
[----:B------:R2:W-:Y:S01]  /*10950*/  MUFU.TANH R29, R15 ;  /* 0x0000000f001d7308 */ /* 0x0005e20000002400 */
[----:B---3--:R-:W-:Y:S01]  /*10960*/  FSEL R134, R46, -INF , !P3 ;  /* 0xff8000002e867808 */ /* 0x008fe20005800000 */
[----:B------:R-:W-:Y:S01]  /*10970*/  FMUL.FTZ R59, R115, UR13 ;  /* 0x0000000d733b7c20 */ /* 0x000fe20008410000 */
[----:B------:R-:W-:-:S03]  /*10980*/  FMUL.FTZ R103, R114, UR13 ;  /* 0x0000000d72677c20 */ /* 0x000fc60008410000 */
[----:B------:R-:W-:Y:S02]  /*10990*/  FMUL.FTZ R112, R109, UR13 ;  /* 0x0000000d6d707c20 */ /* 0x000fe40008410000 */
[----:B------:R-:W3:Y:S01]  /*109a0*/  MUFU.TANH R132, R132 ;  /* 0x0000008400847308 */ /* 0x000ee20000002400 */
[----:B----4-:R-:W-:Y:S01]  /*109b0*/  FSEL R133, R133, -INF , !P2 ;  /* 0xff80000085857808 */ /* 0x010fe20005000000 */
[C---:B-1----:R-:W-:Y:S06]  /*109c0*/  HMMA.16816.F32.BF16 R104, R116.reuse, R8, R104 ;  /* 0x000000087468723c */ /* 0x042fec0000041868 */
[----:B------:R-:W1:Y:S01]  /*109d0*/  MUFU.TANH R121, R121 ;  /* 0x0000007900797308 */ /* 0x000e620000002400 */
[----:B--2---:R-:W-:Y:S01]  /*109e0*/  FSEL R15, R57, -INF , !P0 ;  /* 0xff800000390f7808 */ /* 0x004fe20004000000 */
[----:B------:R-:W-:Y:S01]  /*109f0*/  FMUL.FTZ R57, R111, UR13 ;  /* 0x0000000d6f397c20 */ /* 0x000fe20008410000 */
[-C--:B------:R-:W-:Y:S01]  /*10a00*/  ISETP.GE.AND P0, PT, R4, R101.reuse, PT ;  /* 0x000000650400720c */ /* 0x080fe20003f06270 */
[C---:B------:R-:W-:Y:S01]  /*10a10*/  VIADD R4, R19.reuse, 0x19 ;  /* 0x0000001913047836 */ /* 0x040fe20000000000 */
[----:B------:R-:W-:Y:S01]  /*10a20*/  HMMA.16816.F32.BF16 R64, R116, R10, R64 ;  /* 0x0000000a7440723c */ /* 0x000fe20000041840 */
[----:B------:R-:W-:Y:S01]  /*10a30*/  VIADD R8, R19, 0x31 ;  /* 0x0000003113087836 */ /* 0x000fe20000000000 */
[----:B------:R-:W-:Y:S01]  /*10a40*/  FSEL R45, R45, -INF , !P0 ;  /* 0xff8000002d2d7808 */ /* 0x000fe20004000000 */
[----:B------:R2:W-:Y:S01]  /*10a50*/  MUFU.TANH R120, R5 ;  /* 0x0000000500787308 */ /* 0x0005e20000002400 */
[C---:B------:R-:W-:Y:S01]  /*10a60*/  ISETP.GE.AND P1, PT, R4.reuse, R48, PT ;  /* 0x000000300400720c */ /* 0x040fe20003f26270 */
[C---:B------:R-:W-:Y:S01]  /*10a70*/  VIADD R9, R19.reuse, 0x39 ;  /* 0x0000003913097836 */ /* 0x040fe20000000000 */
[----:B------:R-:W-:Y:S01]  /*10a80*/  ISETP.GE.AND P0, PT, R4, R101, PT ;  /* 0x000000650400720c */ /* 0x000fe20003f06270 */
[----:B------:R-:W-:Y:S01]  /*10a90*/  VIADD R4, R19, 0x29 ;  /* 0x0000002913047836 */ /* 0x000fe20000000000 */
[----:B------:R-:W-:-:S02]  /*10aa0*/  FSEL R16, R47, -INF , !P1 ;  /* 0xff8000002f107808 */ /* 0x000fc40004800000 */
[----:B------:R-:W-:Y:S01]  /*10ab0*/  FSEL R125, R125, -INF , !P0 ;  /* 0xff8000007d7d7808 */ /* 0x000fe20004000000 */
[----:B------:R-:W4:Y:S01]  /*10ac0*/  MUFU.TANH R126, R126 ;  /* 0x0000007e007e7308 */ /* 0x000f220000002400 */
[CC--:B------:R-:W-:Y:S02]  /*10ad0*/  ISETP.GE.AND P1, PT, R4.reuse, R48.reuse, PT ;  /* 0x000000300400720c */ /* 0x0c0fe40003f26270 */
[-C--:B------:R-:W-:Y:S02]  /*10ae0*/  ISETP.GE.AND P0, PT, R4, R101.reuse, PT ;  /* 0x000000650400720c */ /* 0x080fe40003f06270 */
[----:B------:R-:W-:Y:S02]  /*10af0*/  FSEL R56, R37, -INF , !P1 ;  /* 0xff80000025387808 */ /* 0x000fe40004800000 */
[----:B------:R-:W-:Y:S01]  /*10b00*/  FSEL R109, R35, -INF , !P0 ;  /* 0xff800000236d7808 */ /* 0x000fe20004000000 */
[----:B------:R-:W5:Y:S01]  /*10b10*/  MUFU.TANH R38, R38 ;  /* 0x0000002600267308 */ /* 0x000f620000002400 */
[----:B--2---:R-:W-:Y:S01]  /*10b20*/  VIADD R5, R19, 0x21 ;  /* 0x0000002113057836 */ /* 0x004fe20000000000 */
[-C--:B------:R-:W-:Y:S01]  /*10b30*/  ISETP.GE.AND P1, PT, R9, R48.reuse, PT ;  /* 0x000000300900720c */ /* 0x080fe20003f26270 */
[----:B------:R-:W-:Y:S01]  /*10b40*/  FMUL.FTZ R46, R105, UR13 ;  /* 0x0000000d692e7c20 */ /* 0x000fe20008410000 */
[-C--:B------:R-:W-:Y:S01]  /*10b50*/  ISETP.GE.AND P0, PT, R9, R101.reuse, PT ;  /* 0x000000650900720c */ /* 0x080fe20003f06270 */
[----:B------:R-:W-:Y:S01]  /*10b60*/  VIADD R9, R19, 0x49 ;  /* 0x0000004913097836 */ /* 0x000fe20000000000 */
[-C--:B------:R-:W-:Y:S01]  /*10b70*/  ISETP.GE.AND P3, PT, R5, R48.reuse, PT ;  /* 0x000000300500720c */ /* 0x080fe20003f66270 */
[----:B------:R-:W-:Y:S01]  /*10b80*/  FMUL.FTZ R47, R107, UR13 ;  /* 0x0000000d6b2f7c20 */ /* 0x000fe20008410000 */
[----:B------:R-:W-:Y:S01]  /*10b90*/  MUFU.TANH R20, R6 ;  /* 0x0000000600147308 */ /* 0x000fe20000002400 */
[-C--:B------:R-:W-:Y:S01]  /*10ba0*/  ISETP.GE.AND P2, PT, R5, R101.reuse, PT ;  /* 0x000000650500720c */ /* 0x080fe20003f46270 */
[----:B------:R-:W-:Y:S01]  /*10bb0*/  FMUL.FTZ R50, R65, UR13 ;  /* 0x0000000d41327c20 */ /* 0x000fe20008410000 */
[----:B---3--:R-:W-:Y:S01]  /*10bc0*/  FSEL R132, R132, -INF , !P3 ;  /* 0xff80000084847808 */ /* 0x008fe20005800000 */
[----:B------:R-:W-:Y:S01]  /*10bd0*/  FMUL.FTZ R66, R66, UR13 ;  /* 0x0000000d42427c20 */ /* 0x000fe20008410000 */
[----:B-1----:R-:W-:Y:S01]  /*10be0*/  FSEL R121, R121, -INF , !P2 ;  /* 0xff80000079797808 */ /* 0x002fe20005000000 */
[----:B------:R-:W-:Y:S01]  /*10bf0*/  FMUL.FTZ R65, R110, UR13 ;  /* 0x0000000d6e417c20 */ /* 0x000fe20008410000 */
[C---:B------:R-:W-:Y:S01]  /*10c00*/  ISETP.GE.AND P3, PT, R8.reuse, R48, PT ;  /* 0x000000300800720c */ /* 0x040fe20003f66270 */
[----:B------:R1:W2:Y:S01]  /*10c10*/  MUFU.TANH R3, R7 ;  /* 0x0000000700037308 */ /* 0x0002a20000002400 */
[----:B------:R-:W-:Y:S01]  /*10c20*/  ISETP.GE.AND P2, PT, R8, R101, PT ;  /* 0x000000650800720c */ /* 0x000fe20003f46270 */
[----:B------:R-:W-:Y:S01]  /*10c30*/  VIADD R8, R19, 0x41 ;  /* 0x0000004113087836 */ /* 0x000fe20000000000 */
[----:B----4-:R-:W-:Y:S01]  /*10c40*/  FSEL R126, R126, -INF , !P3 ;  /* 0xff8000007e7e7808 */ /* 0x010fe20005800000 */
[----:B------:R-:W-:Y:S01]  /*10c50*/  FMUL.FTZ R106, R106, UR13 ;  /* 0x0000000d6a6a7c20 */ /* 0x000fe20008410000 */
[----:B-----5:R-:W-:-:S02]  /*10c60*/  FSEL R111, R38, -INF , !P2 ;  /* 0xff800000266f7808 */ /* 0x020fc40005000000 */
[C---:B------:R-:W-:Y:S01]  /*10c70*/  ISETP.GE.AND P3, PT, R8.reuse, R48, PT ;  /* 0x000000300800720c */ /* 0x040fe20003f66270 */
[----:B------:R-:W3:Y:S01]  /*10c80*/  MUFU.TANH R22, R22 ;  /* 0x0000001600167308 */ /* 0x000ee20000002400 */
[----:B------:R-:W-:Y:S01]  /*10c90*/  ISETP.GE.AND P2, PT, R8, R101, PT ;  /* 0x000000650800720c */ /* 0x000fe20003f46270 */
[----:B------:R-:W-:Y:S01]  /*10ca0*/  VIADD R8, R19, 0x51 ;  /* 0x0000005113087836 */ /* 0x000fe20000000000 */
[----:B------:R-:W-:Y:S02]  /*10cb0*/  FSEL R124, R124, -INF , !P1 ;  /* 0xff8000007c7c7808 */ /* 0x000fe40004800000 */
[----:B------:R-:W-:Y:S02]  /*10cc0*/  FSEL R113, R29, -INF , !P0 ;  /* 0xff8000001d717808 */ /* 0x000fe40004000000 */
[----:B------:R-:W-:Y:S01]  /*10cd0*/  FSEL R122, R122, -INF , !P3 ;  /* 0xff8000007a7a7808 */ /* 0x000fe20005800000 */
[----:B------:R-:W4:Y:S01]  /*10ce0*/  MUFU.TANH R59, R59 ;  /* 0x0000003b003b7308 */ /* 0x000f220000002400 */
[----:B-1----:R-:W1:Y:S01]  /*10cf0*/  LDSM.16.M88.4 R4, [R102] ;  /* 0x000000006604783b */ /* 0x002e620000000200 */
[----:B------:R-:W-:-:S02]  /*10d00*/  FSEL R105, R31, -INF , !P2 ;  /* 0xff8000001f697808 */ /* 0x000fc40005000000 */
[CC--:B------:R-:W-:Y:S02]  /*10d10*/  ISETP.GE.AND P1, PT, R9.reuse, R48.reuse, PT ;  /* 0x000000300900720c */ /* 0x0c0fe40003f26270 */
[-C--:B------:R-:W-:Y:S02]  /*10d20*/  ISETP.GE.AND P0, PT, R9, R101.reuse, PT ;  /* 0x000000650900720c */ /* 0x080fe40003f06270 */
[C---:B------:R-:W-:Y:S01]  /*10d30*/  ISETP.GE.AND P3, PT, R8.reuse, R48, PT ;  /* 0x000000300800720c */ /* 0x040fe20003f66270 */
[----:B------:R-:W5:Y:S01]  /*10d40*/  MUFU.TANH R112, R112 ;  /* 0x0000007000707308 */ /* 0x000f620000002400 */
[----:B------:R-:W-:Y:S02]  /*10d50*/  ISETP.GE.AND P2, PT, R8, R101, PT ;  /* 0x000000650800720c */ /* 0x000fe40003f46270 */
[----:B------:R-:W5:Y:S01]  /*10d60*/  LDSM.16.M88.4 R8, [R100+0x3800] ;  /* 0x003800006408783b */ /* 0x000f620000000200 */
[----:B--2---:R-:W-:Y:S01]  /*10d70*/  FSEL R107, R3, -INF , !P0 ;  /* 0xff800000036b7808 */ /* 0x004fe20004000000 */
[----:B------:R-:W-:Y:S01]  /*10d80*/  FMUL.FTZ R3, R67, UR13 ;  /* 0x0000000d43037c20 */ /* 0x000fe20008410000 */
[----:B------:R-:W-:Y:S01]  /*10d90*/  FSEL R120, R120, -INF , !P1 ;  /* 0xff80000078787808 */ /* 0x000fe20004800000 */
[----:B------:R-:W-:-:S04]  /*10da0*/  DEPBAR.LE SB0, 0x0 ;  /* 0x000080000000791a */ /* 0x000fc80000000000 */
[----:B------:R-:W2:Y:S01]  /*10db0*/  MUFU.TANH R57, R57 ;  /* 0x0000003900397308 */ /* 0x000ea20000002400 */
[----:B---3--:R-:W-:Y:S01]  /*10dc0*/  FSEL R114, R22, -INF , !P3 ;  /* 0xff80000016727808 */ /* 0x008fe20005800000 */
[----:B------:R-:W-:Y:S01]  /*10dd0*/  FMUL.FTZ R22, R108, UR13 ;  /* 0x0000000d6c167c20 */ /* 0x000fe20008410000 */
[----:B----4-:R-:W-:-:S05]  /*10de0*/  FSEL R59, R59, -INF , !P2 ;  /* 0xff8000003b3b7808 */ /* 0x010fca0005000000 */
[----:B------:R-:W3:Y:S08]  /*10df0*/  MUFU.TANH R46, R46 ;  /* 0x0000002e002e7308 */ /* 0x000ef00000002400 */
[----:B------:R-:W4:Y:S01]  /*10e00*/  MUFU.TANH R47, R47 ;  /* 0x0000002f002f7308 */ /* 0x000f220000002400 */
[C---:B-1----:R-:W-:Y:S07]  /*10e10*/  HMMA.16816.F32.BF16 R60, R52.reuse, R4, R60 ;  /* 0x00000004343c723c */ /* 0x042fee000004183c */
[----:B------:R-:W1:Y:S01]  /*10e20*/  MUFU.TANH R50, R50 ;  /* 0x0000003200327308 */ /* 0x000e620000002400 */
[----:B------:R-:W-:Y:S01]  /*10e30*/  HMMA.16816.F32.BF16 R128, R52, R6, R128 ;  /* 0x000000063480723c */ /* 0x000fe20000041880 */
[----:B------:R-:W-:Y:S01]  /*10e40*/  VIADD R4, R19, 0x59 ;  /* 0x0000005913047836 */ /* 0x000fe20000000000 */
[----:B------:R-:W-:-:S05]  /*10e50*/  LOP3.LUT R5, R13, 0x18, R14, 0xfe, !PT ;  /* 0x000000180d057812 */ /* 0x000fca00078efe0e */
[----:B------:R-:W1:Y:S01]  /*10e60*/  MUFU.TANH R3, R3 ;  /* 0x0000000300037308 */ /* 0x000e620000002400 */
[-C--:B------:R-:W-:Y:S01]  /*10e70*/  ISETP.GE.AND P1, PT, R4, R48.reuse, PT ;  /* 0x000000300400720c */ /* 0x080fe20003f26270 */
[----:B------:R-:W-:Y:S01]  /*10e80*/  FMUL.FTZ R54, R104, UR13 ;  /* 0x0000000d68367c20 */ /* 0x000fe20008410000 */
[-C--:B------:R-:W-:Y:S01]  /*10e90*/  ISETP.GE.AND P0, PT, R4, R101.reuse, PT ;  /* 0x000000650400720c */ /* 0x080fe20003f06270 */
[----:B------:R-:W-:Y:S01]  /*10ea0*/  VIADD R4, R19, 0x61 ;  /* 0x0000006113047836 */ /* 0x000fe20000000000 */
[----:B-----5:R-:W-:Y:S01]  /*10eb0*/  FSEL R112, R112, -INF , !P1 ;  /* 0xff80000070707808 */ /* 0x020fe20004800000 */
[----:B------:R-:W-:Y:S01]  /*10ec0*/  FMUL.FTZ R52, R64, UR13 ;  /* 0x0000000d40347c20 */ /* 0x000fe20008410000 */
[----:B--2---:R-:W-:Y:S01]  /*10ed0*/  FSEL R57, R57, -INF , !P0 ;  /* 0xff80000039397808 */ /* 0x004fe20004000000 */
[----:B------:R-:W2:Y:S01]  /*10ee0*/  MUFU.TANH R44, R44 ;  /* 0x0000002c002c7308 */ /* 0x000ea20000002400 */
[C---:B------:R-:W-:Y:S02]  /*10ef0*/  ISETP.GE.AND P3, PT, R4.reuse, R48, PT ;  /* 0x000000300400720c */ /* 0x040fe40003f66270 */
[----:B------:R-:W-:Y:S01]  /*10f00*/  ISETP.GE.AND P2, PT, R4, R101, PT ;  /* 0x000000650400720c */ /* 0x000fe20003f46270 */
[----:B------:R-:W-:Y:S01]  /*10f10*/  VIADD R4, R19, 0x69 ;  /* 0x0000006913047836 */ /* 0x000fe20000000000 */
[----:B------:R-:W-:Y:S01]  /*10f20*/  HMMA.16816.F32.BF16 R60, R116, R8, R60 ;  /* 0x00000008743c723c */ /* 0x000fe2000004183c */
[----:B------:R-:W-:-:S02]  /*10f30*/  LOP3.LUT R6, R13, 0x20, R14, 0xfe, !PT ;  /* 0x000000200d067812 */ /* 0x000fc400078efe0e */
[----:B------:R-:W5:Y:S01]  /*10f40*/  MUFU.TANH R40, R40 ;  /* 0x0000002800287308 */ /* 0x000f620000002400 */
[CC--:B------:R-:W-:Y:S02]  /*10f50*/  ISETP.GE.AND P1, PT, R4.reuse, R48.reuse, PT ;  /* 0x000000300400720c */ /* 0x0c0fe40003f26270 */
[----:B------:R-:W-:Y:S01]  /*10f60*/  ISETP.GE.AND P0, PT, R4, R101, PT ;  /* 0x000000650400720c */ /* 0x000fe20003f06270 */
[----:B------:R-:W-:Y:S01]  /*10f70*/  HMMA.16816.F32.BF16 R128, R116, R10, R128 ;  /* 0x0000000a7480723c */ /* 0x000fe20000041880 */
[----:B------:R-:W-:Y:S02]  /*10f80*/  LOP3.LUT R4, R13, 0x10, R14, 0xfe, !PT ;  /* 0x000000100d047812 */ /* 0x000fe400078efe0e */
[----:B---3--:R-:W-:Y:S01]  /*10f90*/  FSEL R46, R46, -INF , !P3 ;  /* 0xff8000002e2e7808 */ /* 0x008fe20005800000 */
[----:B------:R-:W3:Y:S01]  /*10fa0*/  MUFU.TANH R127, R127 ;  /* 0x0000007f007f7308 */ /* 0x000ee20000002400 */
[----:B----4-:R-:W-:Y:S02]  /*10fb0*/  FSEL R47, R47, -INF , !P2 ;  /* 0xff8000002f2f7808 */ /* 0x010fe40005000000 */
[----:B------:R-:W-:-:S02]  /*10fc0*/  ISETP.GE.AND P3, PT, R4, R48, PT ;  /* 0x000000300400720c */ /* 0x000fc40003f66270 */
[-C--:B------:R-:W-:Y:S02]  /*10fd0*/  ISETP.GE.AND P2, PT, R4, R101.reuse, PT ;  /* 0x000000650400720c */ /* 0x080fe40003f46270 */
[----:B------:R-:W-:Y:S01]  /*10fe0*/  FSEL R4, R51, -INF , !P4 ;  /* 0xff80000033047808 */ /* 0x000fe20006000000 */
[----:B------:R-:W4:Y:S01]  /*10ff0*/  MUFU.TANH R42, R42 ;  /* 0x0000002a002a7308 */ /* 0x000f220000002400 */
[--C-:B------:R-:W-:Y:S02]  /*11000*/  LOP3.LUT R7, R13, 0x28, R14.reuse, 0xfe, !PT ;  /* 0x000000280d077812 */ /* 0x100fe400078efe0e */
[----:B-1----:R-:W-:Y:S02]  /*11010*/  FSEL R50, R50, -INF , !P1 ;  /* 0xff80000032327808 */ /* 0x002fe40004800000 */
[----:B------:R-:W-:Y:S01]  /*11020*/  FSEL R3, R3, -INF , !P0 ;  /* 0xff80000003037808 */ /* 0x000fe20004000000 */
[----:B------:R-:W-:Y:S01]  /*11030*/  FMUL.FTZ R23, R60, UR13 ;  /* 0x0000000d3c177c20 */ /* 0x000fe20008410000 */
[-C--:B------:R-:W-:Y:S01]  /*11040*/  ISETP.GE.AND P4, PT, R6, R101.reuse, PT ;  /* 0x000000650600720c */ /* 0x080fe20003f86270 */
[----:B------:R-:W1:Y:S01]  /*11050*/  MUFU.TANH R24, R24 ;  /* 0x0000001800187308 */ /* 0x000e620000002400 */
[----:B------:R-:W-:Y:S01]  /*11060*/  ISETP.GE.AND P1, PT, R5, R48, PT ;  /* 0x000000300500720c */ /* 0x000fe20003f26270 */
[----:B------:R-:W-:Y:S01]  /*11070*/  FMUL.FTZ R61, R61, UR13 ;  /* 0x0000000d3d3d7c20 */ /* 0x000fe20008410000 */
[----:B------:R-:W-:Y:S01]  /*11080*/  ISETP.GE.AND P0, PT, R5, R101, PT ;  /* 0x000000650500720c */ /* 0x000fe20003f06270 */
[----:B------:R-:W-:Y:S01]  /*11090*/  FMUL.FTZ R63, R63, UR13 ;  /* 0x0000000d3f3f7c20 */ /* 0x000fe20008410000 */
[----:B------:R-:W-:-:S02]  /*110a0*/  LOP3.LUT R8, R13, 0x38, R14, 0xfe, !PT ;  /* 0x000000380d087812 */ /* 0x000fc400078efe0e */
[----:B------:R-:W-:Y:S01]  /*110b0*/  FSEL R5, R49, -INF , !P5 ;  /* 0xff80000031057808 */ /* 0x000fe20006800000 */
[----:B------:R-:W1:Y:S01]  /*110c0*/  MUFU.TANH R34, R34 ;  /* 0x0000002200227308 */ /* 0x000e620000002400 */
[----:B--2---:R-:W-:Y:S02]  /*110d0*/  FSEL R44, R44, -INF , !P3 ;  /* 0xff8000002c2c7808 */ /* 0x004fe40005800000 */
[----:B-----5:R-:W-:Y:S02]  /*110e0*/  FSEL R51, R40, -INF , !P2 ;  /* 0xff80000028337808 */ /* 0x020fe40005000000 */
[-C--:B------:R-:W-:Y:S02]  /*110f0*/  ISETP.GE.AND P5, PT, R6, R48.reuse, PT ;  /* 0x000000300600720c */ /* 0x080fe40003fa6270 */
[C---:B------:R-:W-:Y:S01]  /*11100*/  ISETP.GE.AND P3, PT, R7.reuse, R48, PT ;  /* 0x000000300700720c */ /* 0x040fe20003f66270 */
[----:B------:R-:W2:Y:S01]  /*11110*/  MUFU.TANH R123, R123 ;  /* 0x0000007b007b7308 */ /* 0x000ea20000002400 */
[----:B------:R-:W-:-:S02]  /*11120*/  ISETP.GE.AND P2, PT, R7, R101, PT ;  /* 0x000000650700720c */ /* 0x000fc40003f46270 */
[--C-:B------:R-:W-:Y:S02]  /*11130*/  LOP3.LUT R7, R13, 0x30, R14.reuse, 0xfe, !PT ;  /* 0x000000300d077812 */ /* 0x100fe400078efe0e */
[----:B---3--:R-:W-:Y:S02]  /*11140*/  FSEL R127, R127, -INF , !P4 ;  /* 0xff8000007f7f7808 */ /* 0x008fe40006000000 */
[----:B------:R-:W-:Y:S01]  /*11150*/  ISETP.GE.AND P4, PT, R8, R101, PT ;  /* 0x000000650800720c */ /* 0x000fe20003f86270 */
[----:B------:R-:W3:Y:S01]  /*11160*/  MUFU.TANH R12, R12 ;  /* 0x0000000c000c7308 */ /* 0x000ee20000002400 */
[----:B------:R-:W-:Y:S02]  /*11170*/  LOP3.LUT R10, R13, 0x50, R14, 0xfe, !PT ;  /* 0x000000500d0a7812 */ /* 0x000fe400078efe0e */
[----:B------:R-:W-:Y:S02]  /*11180*/  FSEL R6, R43, -INF , !P1 ;  /* 0xff8000002b067808 */ /* 0x000fe40004800000 */
[----:B------:R-:W-:-:S02]  /*11190*/  FSEL R53, R41, -INF , !P0 ;  /* 0xff80000029357808 */ /* 0x000fc40004000000 */
[----:B----4-:R-:W-:Y:S01]  /*111a0*/  FSEL R58, R42, -INF , !P5 ;  /* 0xff8000002a3a7808 */ /* 0x010fe20006800000 */
[----:B------:R-:W4:Y:S01]  /*111b0*/  MUFU.TANH R28, R28 ;  /* 0x0000001c001c7308 */ /* 0x000f220000002400 */
[CC--:B------:R-:W-:Y:S02]  /*111c0*/  ISETP.GE.AND P1, PT, R7.reuse, R48.reuse, PT ;  /* 0x000000300700720c */ /* 0x0c0fe40003f26270 */
[----:B------:R-:W-:Y:S02]  /*111d0*/  ISETP.GE.AND P0, PT, R7, R101, PT ;  /* 0x000000650700720c */ /* 0x000fe40003f06270 */
[----:B------:R-:W-:Y:S02]  /*111e0*/  ISETP.GE.AND P5, PT, R8, R48, PT ;  /* 0x000000300800720c */ /* 0x000fe40003fa6270 */
[C-C-:B------:R-:W-:Y:S01]  /*111f0*/  LOP3.LUT R9, R13.reuse, 0x40, R14.reuse, 0xfe, !PT ;  /* 0x000000400d097812 */ /* 0x140fe200078efe0e */
[----:B------:R-:W5:Y:S01]  /*11200*/  MUFU.TANH R103, R103 ;  /* 0x0000006700677308 */ /* 0x000f620000002400 */
[----:B------:R-:W-:-:S02]  /*11210*/  LOP3.LUT R11, R13, 0x48, R14, 0xfe, !PT ;  /* 0x000000480d0b7812 */ /* 0x000fc400078efe0e */
[----:B-1----:R-:W-:Y:S02]  /*11220*/  FSEL R117, R24, -INF , !P4 ;  /* 0xff80000018757808 */ /* 0x002fe40006000000 */
[----:B------:R-:W-:Y:S02]  /*11230*/  ISETP.GE.AND P4, PT, R10, R48, PT ;  /* 0x000000300a00720c */ /* 0x000fe40003f86270 */
[----:B------:R-:W-:Y:S01]  /*11240*/  FSEL R60, R32, -INF , !P3 ;  /* 0xff800000203c7808 */ /* 0x000fe20005800000 */
[----:B------:R-:W1:Y:S01]  /*11250*/  MUFU.TANH R21, R21 ;  /* 0x0000001500157308 */ /* 0x000e620000002400 */
[----:B------:R-:W-:Y:S02]  /*11260*/  FSEL R67, R33, -INF , !P2 ;  /* 0xff80000021437808 */ /* 0x000fe40005000000 */
[----:B------:R-:W-:Y:S02]  /*11270*/  FSEL R64, R34, -INF , !P1 ;  /* 0xff80000022407808 */ /* 0x000fe40004800000 */
[----:B--2---:R-:W-:-:S02]  /*11280*/  FSEL R123, R123, -INF , !P0 ;  /* 0xff8000007b7b7808 */ /* 0x004fc40004000000 */
[----:B---3--:R-:W-:Y:S01]  /*11290*/  FSEL R104, R12, -INF , !P5 ;  /* 0xff8000000c687808 */ /* 0x008fe20006800000 */
[----:B------:R-:W2:Y:S01]  /*112a0*/  MUFU.TANH R22, R22 ;  /* 0x0000001600167308 */ /* 0x000ea20000002400 */
[CC--:B------:R-:W-:Y:S02]  /*112b0*/  ISETP.GE.AND P3, PT, R9.reuse, R48.reuse, PT ;  /* 0x000000300900720c */ /* 0x0c0fe40003f66270 */
[-C--:B------:R-:W-:Y:S02]  /*112c0*/  ISETP.GE.AND P2, PT, R9, R101.reuse, PT ;  /* 0x000000650900720c */ /* 0x080fe40003f46270 */
[C---:B------:R-:W-:Y:S02]  /*112d0*/  ISETP.GE.AND P1, PT, R11.reuse, R48, PT ;  /* 0x000000300b00720c */ /* 0x040fe40003f26270 */
[----:B------:R-:W-:Y:S01]  /*112e0*/  ISETP.GE.AND P0, PT, R11, R101, PT ;  /* 0x000000650b00720c */ /* 0x000fe20003f06270 */
[----:B------:R3:W2:Y:S01]  /*112f0*/  MUFU.TANH R8, R23 ;  /* 0x0000001700087308 */ /* 0x0006a20000002400 */
[----:B------:R-:W-:-:S02]  /*11300*/  LOP3.LUT R12, R13, 0x58, R14, 0xfe, !PT ;  /* 0x000000580d0c7812 */ /* 0x000fc400078efe0e */
[----:B------:R-:W-:Y:S02]  /*11310*/  P2R R24, PR, RZ, 0x10 ;  /* 0x00000010ff187803 */ /* 0x000fe40000000000 */
[----:B------:R-:W-:Y:S02]  /*11320*/  LOP3.LUT R11, R13, 0x60, R14, 0xfe, !PT ;  /* 0x000000600d0b7812 */ /* 0x000fe400078efe0e */
[----:B------:R-:W-:Y:S01]  /*11330*/  FSEL R116, R25, -INF , !P3 ;  /* 0xff80000019747808 */ /* 0x000fe20005800000 */
[----:B------:R2:W2:Y:S01]  /*11340*/  MUFU.TANH R7, R66 ;  /* 0x0000004200077308 */ /* 0x0004a20000002400 */
[-C--:B------:R-:W-:Y:S01]  /*11350*/  ISETP.GE.AND P5, PT, R10, R101.reuse, PT ;  /* 0x000000650a00720c */ /* 0x080fe20003fa6270 */
[----:B------:R-:W-:Y:S01]  /*11360*/  FMUL.FTZ R10, R129, UR13 ;  /* 0x0000000d810a7c20 */ /* 0x000fe20008410000 */
[----:B------:R-:W-:Y:S01]  /*11370*/  FSEL R119, R27, -INF , !P2 ;  /* 0xff8000001b777808 */ /* 0x000fe20005000000 */
[----:B------:R-:W-:Y:S01]  /*11380*/  FMUL.FTZ R27, R62, UR13 ;  /* 0x0000000d3e1b7c20 */ /* 0x000fe20008410000 */
[-C--:B------:R-:W-:Y:S01]  /*11390*/  ISETP.GE.AND P6, PT, R12, R48.reuse, PT ;  /* 0x000000300c00720c */ /* 0x080fe20003fc6270 */
[----:B------:R-:W-:Y:S01]  /*113a0*/  FMUL.FTZ R25, R130, UR13 ;  /* 0x0000000d82197c20 */ /* 0x000fe20008410000 */
[----:B----4-:R-:W-:Y:S01]  /*113b0*/  FSEL R118, R28, -INF , !P1 ;  /* 0xff8000001c767808 */ /* 0x010fe20004800000 */
[----:B------:R-:W4:Y:S01]  /*113c0*/  MUFU.TANH R65, R65 ;  /* 0x0000004100417308 */ /* 0x000f220000002400 */
[----:B------:R-:W-:Y:S01]  /*113d0*/  ISETP.GE.AND P4, PT, R12, R101, PT ;  /* 0x000000650c00720c */ /* 0x000fe20003f86270 */
[----:B---3--:R-:W-:Y:S01]  /*113e0*/  FMUL.FTZ R23, R128, UR13 ;  /* 0x0000000d80177c20 */ /* 0x008fe20008410000 */
[----:B------:R-:W-:Y:S01]  /*113f0*/  ISETP.NE.AND P2, PT, R24, RZ, PT ;  /* 0x000000ff1800720c */ /* 0x000fe20003f45270 */
[----:B------:R-:W-:Y:S01]  /*11400*/  FMUL.FTZ R24, R131, UR13 ;  /* 0x0000000d83187c20 */ /* 0x000fe20008410000 */
[----:B------:R-:W-:-:S02]  /*11410*/  ISETP.GE.AND P3, PT, R11, R48, PT ;  /* 0x000000300b00720c */ /* 0x000fc40003f66270 */
[----:B------:R-:W-:Y:S01]  /*11420*/  ISETP.GE.AND P1, PT, R11, R101, PT ;  /* 0x000000650b00720c */ /* 0x000fe20003f26270 */
[----:B------:R-:W3:Y:S01]  /*11430*/  MUFU.TANH R54, R54 ;  /* 0x0000003600367308 */ /* 0x000ee20000002400 */
[C-C-:B------:R-:W-:Y:S02]  /*11440*/  LOP3.LUT R12, R13.reuse, 0x70, R14.reuse, 0xfe, !PT ;  /* 0x000000700d0c7812 */ /* 0x140fe400078efe0e */
[----:B------:R-:W-:Y:S02]  /*11450*/  LOP3.LUT R11, R13, 0x68, R14, 0xfe, !PT ;  /* 0x000000680d0b7812 */ /* 0x000fe400078efe0e */
[----:B-----5:R-:W-:Y:S02]  /*11460*/  FSEL R103, R103, -INF , !P5 ;  /* 0xff80000067677808 */ /* 0x020fe40006800000 */
[----:B------:R-:W-:Y:S01]  /*11470*/  ISETP.GE.AND P5, PT, R12, R48, PT ;  /* 0x000000300c00720c */ /* 0x000fe20003fa6270 */
[----:B------:R-:W5:Y:S01]  /*11480*/  MUFU.TANH R49, R106 ;  /* 0x0000006a00317308 */ /* 0x000f620000002400 */
[----:B------:R-:W-:-:S02]  /*11490*/  FSEL R115, R20, -INF , !P0 ;  /* 0xff80000014737808 */ /* 0x000fc40004000000 */
[----:B-1----:R-:W-:Y:S02]  /*114a0*/  FSEL R108, R21, -INF , !P2 ;  /* 0xff800000156c7808 */ /* 0x002fe40005000000 */
[CC--:B------:R-:W-:Y:S02]  /*114b0*/  ISETP.GE.AND P2, PT, R11.reuse, R48.reuse, PT ;  /* 0x000000300b00720c */ /* 0x0c0fe40003f46270 */
[-C--:B------:R-:W-:Y:S01]  /*114c0*/  ISETP.GE.AND P0, PT, R11, R101.reuse, PT ;  /* 0x000000650b00720c */ /* 0x080fe20003f06270 */
[----:B------:R-:W1:Y:S01]  /*114d0*/  MUFU.TANH R52, R52 ;  /* 0x0000003400347308 */ /* 0x000e620000002400 */
[----:B--2---:R-:W-:Y:S02]  /*114e0*/  FSEL R66, R22, -INF , !P6 ;  /* 0xff80000016427808 */ /* 0x004fe40007000000 */
[----:B------:R-:W-:Y:S02]  /*114f0*/  FSEL R22, R8, -INF , !P5 ;  /* 0xff80000008167808 */ /* 0x000fe40006800000 */
[----:B------:R-:W-:Y:S01]  /*11500*/  ISETP.GE.AND P6, PT, R12, R101, PT ;  /* 0x000000650c00720c */ /* 0x000fe20003fc6270 */
[----:B------:R-:W-:Y:S01]  /*11510*/  VIADD R12, R19, 0x71 ;  /* 0x00000071130c7836 */ /* 0x000fe20000000000 */
[----:B------:R-:W-:Y:S01]  /*11520*/  ISETP.NE.AND P5, PT, R26, RZ, PT ;  /* 0x000000ff1a00720c */ /* 0x000fe20003fa5270 */
[----:B------:R-:W2:Y:S01]  /*11530*/  MUFU.TANH R9, R61 ;  /* 0x0000003d00097308 */ /* 0x000ea20000002400 */
[----:B------:R-:W-:Y:S01]  /*11540*/  FSEL R20, R7, -INF , !P0 ;  /* 0xff80000007147808 */ /* 0x000fe20004000000 */
[----:B------:R-:W-:Y:S01]  /*11550*/  VIADD R19, R19, 0x79 ;  /* 0x0000007913137836 */ /* 0x000fe20000000000 */
[----:B------:R-:W-:-:S02]  /*11560*/  ISETP.GE.AND P0, PT, R12, R48, PT ;  /* 0x000000300c00720c */ /* 0x000fc40003f06270 */
[----:B------:R-:W-:Y:S02]  /*11570*/  LOP3.LUT R14, R13, 0x78, R14, 0xfe, !PT ;  /* 0x000000780d0e7812 */ /* 0x000fe400078efe0e */
[----:B----4-:R-:W-:Y:S01]  /*11580*/  FSEL R65, R65, -INF , !P4 ;  /* 0xff80000041417808 */ /* 0x010fe20006000000 */
[----:B------:R-:W4:Y:S01]  /*11590*/  MUFU.TANH R23, R23 ;  /* 0x0000001700177308 */ /* 0x000f220000002400 */
[----:B---3--:R-:W-:Y:S02]  /*115a0*/  FSEL R54, R54, -INF , !P3 ;  /* 0xff80000036367808 */ /* 0x008fe40005800000 */
[----:B-----5:R-:W-:Y:S02]  /*115b0*/  FSEL R49, R49, -INF , !P1 ;  /* 0xff80000031317808 */ /* 0x020fe40004800000 */
[----:B-1----:R-:W-:Y:S02]  /*115c0*/  FSEL R52, R52, -INF , !P2 ;  /* 0xff80000034347808 */ /* 0x002fe40005000000 */
[----:B------:R-:W-:Y:S01]  /*115d0*/  ISETP.GE.AND P4, PT, R14, R48, PT ;  /* 0x000000300e00720c */ /* 0x000fe20003f86270 */
[----:B------:R-:W1:Y:S01]  /*115e0*/  MUFU.TANH R10, R10 ;  /* 0x0000000a000a7308 */ /* 0x000e620000002400 */
[----:B--2---:R-:W-:-:S02]  /*115f0*/  FSEL R21, R9, -INF , !P0 ;  /* 0xff80000009157808 */ /* 0x004fc40004000000 */
[-C--:B------:R-:W-:Y:S02]  /*11600*/  ISETP.GE.AND P3, PT, R14, R101.reuse, PT ;  /* 0x000000650e00720c */ /* 0x080fe40003f66270 */
[-C--:B------:R-:W-:Y:S01]  /*11610*/  ISETP.GE.AND P2, PT, R12, R101.reuse, PT ;  /* 0x000000650c00720c */ /* 0x080fe20003f46270 */
[----:B------:R-:W-:Y:S01]  /*11620*/  BAR.SYNC.DEFER_BLOCKING 0x0 ;  /* 0x0000000000007b1d */ /* 0x000fe20000010000 */
[C---:B------:R-:W-:Y:S02]  /*11630*/  ISETP.GE.AND P1, PT, R19.reuse, R48, PT ;  /* 0x000000301300720c */ /* 0x040fe40003f26270 */
[----:B------:R-:W-:Y:S02]  /*11640*/  ISETP.GE.AND P0, PT, R19, R101, PT ;  /* 0x000000651300720c */ /* 0x000fe40003f06270 */
[----:B----4-:R-:W-:Y:S01]  /*11650*/  FSEL R23, R23, -INF , !P4 ;  /* 0xff80000017177808 */ /* 0x010fe20006000000 */
[----:B------:R-:W2:Y:S01]  /*11660*/  MUFU.TANH R27, R27 ;  /* 0x0000001b001b7308 */ /* 0x000ea20000002400 */
[----:B-1----:R-:W-:-:S07]  /*11670*/  FSEL R28, R10, -INF , !P1 ;  /* 0xff8000000a1c7808 */ /* 0x002fce0004800000 */
[----:B------:R-:W1:Y:S08]  /*11680*/  MUFU.TANH R11, R63 ;  /* 0x0000003f000b7308 */ /* 0x000e700000002400 */
        /* <DEDUP_REMOVED lines=68> */
.L_x_6870:
[----:B------:R-:W-:Y:S02]  /*11ad0*/  ULDC UR8, c[0x0][0x248] ;  /* 0x0000920000087ab9 */ /* 0x000fe40000000800 */
[----:B------:R-:W-:-:S06]  /*11ae0*/  USHF.L.U32 UR4, UR8, 0x7, URZ ;  /* 0x0000000708047899 */ /* 0x000fcc000800063f */
[----:B------:R-:W-:-:S04]  /*11af0*/  IADD3 R12, RZ, -UR4, RZ ;  /* 0x80000004ff0c7c10 */ /* 0x000fc8000fffe0ff */
[----:B------:R-:W-:-:S07]  /*11b00*/  SHF.R.S32.HI R8, RZ, 0x1f, R12 ;  /* 0x0000001fff087819 */ /* 0x000fce000001140c */
.L_x_6871:
        /* <DEDUP_REMOVED lines=32> */
.L_x_6869:
[----:B------:R-:W-:Y:S02]  /*11d10*/  FMNMX.FTZ R7, R2, R18, !PT ;  /* 0x0000001202077209 */ /* 0x000fe40007810000 */
        /* <DEDUP_REMOVED lines=83> */
[----:B-1----:R-:W-:Y:S01]  /*12250*/  FMNMX.FTZ R41, R8, R41, !PT ;  /* 0x0000002908297209 */ /* 0x002fe20007810000 */
[--C-:B------:R-:W-:Y:S01]  /*12260*/  FFMA.FTZ R58, R58, UR10, -R39.reuse ;  /* 0x0000000a3a3a7c23 */ /* 0x100fe20008010827 */
[--C-:B------:R-:W-:Y:S01]  /*12270*/  FFMA.FTZ R55, R132, UR10, -R39.reuse ;  /* 0x0000000a84377c23 */ /* 0x100fe20008010827 */
[--C-:B------:R-:W-:Y:S01]  /*12280*/  FFMA.FTZ R56, R56, UR10, -R39.reuse ;  /* 0x0000000a38387c23 */ /* 0x100fe20008010827 */
[C---:B------:R-:W-:Y:S01]  /*12290*/  FSETP.NEU.FTZ.AND P0, PT, R41.reuse, -INF , PT ;  /* 0xff8000002900780b */ /* 0x040fe20003f1d000 */
[C---:B------:R-:W-:Y:S01]  /*122a0*/  FMUL.FTZ R32, R41.reuse, UR10 ;  /* 0x0000000a29207c20 */ /* 0x040fe20008410000 */
[----:B------:R-:W-:Y:S01]  /*122b0*/  MUFU.EX2 R40, R40 ;  /* 0x0000002800287308 */ /* 0x000fe20000000800 */
[--C-:B------:R-:W-:Y:S01]  /*122c0*/  FFMA.FTZ R104, R104, UR10, -R39.reuse ;  /* 0x0000000a68687c23 */ /* 0x100fe20008010827 */
[----:B------:R-:W-:Y:S01]  /*122d0*/  FSEL R9, R41, RZ, P0 ;  /* 0x000000ff29097208 */ /* 0x000fe20000000000 */
[--C-:B------:R-:W-:Y:S01]  /*122e0*/  FFMA.FTZ R101, R124, UR10, -R39.reuse ;  /* 0x0000000a7c657c23 */ /* 0x100fe20008010827 */
[----:B------:R-:W-:Y:S01]  /*122f0*/  FSEL R32, R32, RZ, P0 ;  /* 0x000000ff20207208 */ /* 0x000fe20000000000 */
[--C-:B------:R-:W-:Y:S01]  /*12300*/  FFMA.FTZ R116, R116, UR10, -R39.reuse ;  /* 0x0000000a74747c23 */ /* 0x100fe20008010827 */
[----:B------:R-:W-:Y:S01]  /*12310*/  FFMA.FTZ R118, R118, UR10, -R39 ;  /* 0x0000000a76767c23 */ /* 0x000fe20008010827 */
[----:B------:R-:W-:Y:S01]  /*12320*/  FADD.FTZ R0, R0, -R9 ;  /* 0x8000000900007221 */ /* 0x000fe20000010000 */
[----:B------:R-:W-:Y:S01]  /*12330*/  MUFU.EX2 R38, R38 ;  /* 0x0000002600267308 */ /* 0x000fe20000000800 */
[--C-:B------:R-:W-:Y:S01]  /*12340*/  FFMA.FTZ R29, R5, UR10, -R32.reuse ;  /* 0x0000000a051d7c23 */ /* 0x100fe20008010820 */
[----:B------:R-:W-:Y:S01]  /*12350*/  FSEL R5, R42, RZ, P1 ;  /* 0x000000ff2a057208 */ /* 0x000fe20000800000 */
[--C-:B------:R-:W-:Y:S01]  /*12360*/  FFMA.FTZ R12, R45, UR10, -R32.reuse ;  /* 0x0000000a2d0c7c23 */ /* 0x100fe20008010820 */
[----:B------:R-:W-:Y:S01]  /*12370*/  LDSM.16.MT88.4 R8, [R156+0x6000] ;  /* 0x006000009c08783b */ /* 0x000fe20000004200 */
[--C-:B------:R-:W-:Y:S01]  /*12380*/  FFMA.FTZ R31, R15, UR10, -R32.reuse ;  /* 0x0000000a0f1f7c23 */ /* 0x100fe20008010820 */
[--C-:B------:R-:W-:Y:S01]  /*12390*/  FFMA.FTZ R30, R17, UR10, -R32.reuse ;  /* 0x0000000a111e7c23 */ /* 0x100fe20008010820 */
[----:B------:R-:W-:Y:S01]  /*123a0*/  FADD.FTZ R45, R2, -R5 ;  /* 0x80000005022d7221 */ /* 0x000fe20000010000 */
[----:B------:R-:W-:Y:S01]  /*123b0*/  FMUL.FTZ R43, R0, UR10 ;  /* 0x0000000a002b7c20 */ /* 0x000fe20008410000 */
[----:B------:R-:W1:Y:S01]  /*123c0*/  LDSM.16.MT88.4 R4, [R158+0x6000] ;  /* 0x006000009e04783b */ /* 0x000e620000004200 */
[----:B------:R-:W2:Y:S01]  /*123d0*/  MUFU.EX2 R36, R36 ;  /* 0x0000002400247308 */ /* 0x000ea20000000800 */
[----:B------:R-:W-:Y:S01]  /*123e0*/  FMUL.FTZ R45, R45, UR10 ;  /* 0x0000000a2d2d7c20 */ /* 0x000fe20008410000 */
[--C-:B------:R-:W-:Y:S01]  /*123f0*/  FFMA.FTZ R0, R51, UR10, -R32.reuse ;  /* 0x0000000a33007c23 */ /* 0x100fe20008010820 */
[----:B------:R-:W3:Y:S01]  /*12400*/  LDSM.16.MT88.4 R16, [R155+0x6000] ;  /* 0x006000009b10783b */ /* 0x000ee20000004200 */
        /* <DEDUP_REMOVED lines=28> */
[----:B------:R2:W5:Y:S01]  /*125d0*/  MUFU.EX2 R2, R12 ;  /* 0x0000000c00027308 */ /* 0x0005620000000800 */
        /* <DEDUP_REMOVED lines=16> */
[----:B--2---:R-:W-:Y:S01]  /*126e0*/  F2FP.BF16.F32.PACK_AB R12, R38, R40 ;  /* 0x00000028260c723e */ /* 0x004fe200000010ff */
[--C-:B------:R-:W-:Y:S01]  /*126f0*/  FFMA.FTZ R123, R23, UR10, -R39.reuse ;  /* 0x0000000a177b7c23 */ /* 0x100fe20008010827 */
[----:B-----5:R-:W-:Y:S01]  /*12700*/  F2FP.BF16.F32.PACK_AB R15, R2, R29 ;  /* 0x0000001d020f723e */ /* 0x020fe200000010ff */
[----:B------:R-:W-:Y:S01]  /*12710*/  LDSM.16.MT88.4 R20, [R154+0x9000] ;  /* 0x009000009a14783b */ /* 0x000fe20000004200 */
[----:B------:R-:W-:-:S03]  /*12720*/  FFMA.FTZ R28, R28, UR10, -R39 ;  /* 0x0000000a1c1c7c23 */ /* 0x000fc60008010827 */
[----:B------:R-:W-:Y:S01]  /*12730*/  MUFU.EX2 R35, R35 ;  /* 0x0000002300237308 */ /* 0x000fe20000000800 */
        /* <DEDUP_REMOVED lines=18> */
[-C--:B------:R-:W-:Y:S01]  /*12860*/  FMUL.FTZ R81, R81, R45.reuse ;  /* 0x0000002d51517220 */ /* 0x080fe20000410000 */
[----:B------:R-:W-:Y:S01]  /*12870*/  FMUL.FTZ R76, R76, R45 ;  /* 0x0000002d4c4c7220 */ /* 0x000fe20000410000 */
[-C--:B------:R-:W-:Y:S01]  /*12880*/  FMUL.FTZ R82, R82, R43.reuse ;  /* 0x0000002b52527220 */ /* 0x080fe20000410000 */
[----:B------:R-:W-:Y:S01]  /*12890*/  FMUL.FTZ R83, R83, R43 ;  /* 0x0000002b53537220 */ /* 0x000fe20000410000 */
[C---:B------:R-:W-:Y:S01]  /*128a0*/  HMMA.16816.F32.BF16 R92, R12.reuse, R6, R92 ;  /* 0x000000060c5c723c */ /* 0x040fe2000004185c */
[----:B------:R-:W1:Y:S01]  /*128b0*/  LDSM.16.MT88.4 R4, [R154+0x6000] ;  /* 0x006000009a04783b */ /* 0x000e620000004200 */
[----:B------:R-:W-:Y:S01]  /*128c0*/  FMUL.FTZ R77, R77, R45 ;  /* 0x0000002d4d4d7220 */ /* 0x000fe20000410000 */
[-C--:B------:R-:W-:Y:S01]  /*128d0*/  FMUL.FTZ R78, R78, R43.reuse ;  /* 0x0000002b4e4e7220 */ /* 0x080fe20000410000 */
[----:B------:R-:W-:Y:S01]  /*128e0*/  FMUL.FTZ R79, R79, R43 ;  /* 0x0000002b4f4f7220 */ /* 0x000fe20000410000 */
[----:B------:R-:W2:Y:S01]  /*128f0*/  MUFU.EX2 R34, R34 ;  /* 0x0000002200227308 */ /* 0x000ea20000000800 */
[C---:B------:R-:W-:Y:S01]  /*12900*/  HMMA.16816.F32.BF16 R88, R12.reuse, R8, R88 ;  /* 0x000000080c58723c */ /* 0x040fe20000041858 */
[-C--:B------:R-:W-:Y:S01]  /*12910*/  FMUL.FTZ R72, R72, R45.reuse ;  /* 0x0000002d48487220 */ /* 0x080fe20000410000 */
[-C--:B------:R-:W-:Y:S01]  /*12920*/  FMUL.FTZ R73, R73, R45.reuse ;  /* 0x0000002d49497220 */ /* 0x080fe20000410000 */
[----:B------:R-:W-:Y:S01]  /*12930*/  FMUL.FTZ R68, R68, R45 ;  /* 0x0000002d44447220 */ /* 0x000fe20000410000 */
[-C--:B------:R-:W-:Y:S01]  /*12940*/  FMUL.FTZ R74, R74, R43.reuse ;  /* 0x0000002b4a4a7220 */ /* 0x080fe20000410000 */
[----:B------:R-:W-:Y:S01]  /*12950*/  FMUL.FTZ R75, R75, R43 ;  /* 0x0000002b4b4b7220 */ /* 0x000fe20000410000 */
[C---:B------:R-:W-:Y:S01]  /*12960*/  HMMA.16816.F32.BF16 R84, R12.reuse, R10, R84 ;  /* 0x0000000a0c54723c */ /* 0x040fe20000041854 */
[----:B------:R-:W4:Y:S01]  /*12970*/  LDSM.16.MT88.4 R8, [R158+0x6800] ;  /* 0x006800009e08783b */ /* 0x000f220000004200 */
[----:B------:R-:W-:Y:S01]  /*12980*/  MUFU.EX2 R33, R33 ;  /* 0x0000002100217308 */ /* 0x000fe20000000800 */
[----:B------:R-:W-:Y:S01]  /*12990*/  FMUL.FTZ R69, R69, R45 ;  /* 0x0000002d45457220 */ /* 0x000fe20000410000 */
[-C--:B------:R-:W-:Y:S01]  /*129a0*/  FMUL.FTZ R70, R70, R43.reuse ;  /* 0x0000002b46467220 */ /* 0x080fe20000410000 */
[-C--:B------:R-:W-:Y:S01]  /*129b0*/  FMUL.FTZ R71, R71, R43.reuse ;  /* 0x0000002b47477220 */ /* 0x080fe20000410000 */
[----:B---3--:R-:W-:Y:S01]  /*129c0*/  HMMA.16816.F32.BF16 R80, R12, R16, R80 ;  /* 0x000000100c50723c */ /* 0x008fe20000041850 */
[----:B------:R-:W-:Y:S01]  /*129d0*/  FFMA.FTZ R43, R180, R43, R31 ;  /* 0x0000002bb42b7223 */ /* 0x000fe2000001001f */
[----:B------:R-:W-:-:S02]  /*129e0*/  FFMA.FTZ R45, R181, R45, R40 ;  /* 0x0000002db52d7223 */ /* 0x000fc40000010028 */
[----:B------:R-:W-:Y:S01]  /*129f0*/  MUFU.EX2 R44, R44 ;  /* 0x0000002c002c7308 */ /* 0x000fe20000000800 */
[----:B------:R-:W-:Y:S01]  /*12a00*/  FADD.FTZ R30, R30, R43 ;  /* 0x0000002b1e1e7221 */ /* 0x000fe20000010000 */
[----:B------:R-:W-:Y:S01]  /*12a10*/  HMMA.16816.F32.BF16 R76, R12, R18, R76 ;  /* 0x000000120c4c723c */ /* 0x000fe2000004184c */
[----:B------:R-:W3:Y:S01]  /*12a20*/  LDSM.16.MT88.4 R16, [R156+0x6800] ;  /* 0x006800009c10783b */ /* 0x000ee20000004200 */
[----:B------:R-:W-:Y:S01]  /*12a30*/  FADD.FTZ R38, R38, R45 ;  /* 0x0000002d26267221 */ /* 0x000fe20000010000 */
[----:B------:R-:W-:Y:S01]  /*12a40*/  FADD.FTZ R29, R29, R30 ;  /* 0x0000001e1d1d7221 */ /* 0x000fe20000010000 */
[--C-:B------:R-:W-:Y:S01]  /*12a50*/  FFMA.FTZ R30, R27, UR10, -R32.reuse ;  /* 0x0000000a1b1e7c23 */ /* 0x100fe20008010820 */
[----:B------:R-:W-:Y:S01]  /*12a60*/  FFMA.FTZ R27, R26, UR10, -R32 ;  /* 0x0000000a1a1b7c23 */ /* 0x000fe20008010820 */
[----:B------:R-:W-:Y:S01]  /*12a70*/  MUFU.EX2 R0, R0 ;  /* 0x0000000000007308 */ /* 0x000fe20000000800 */
[----:B------:R-:W-:Y:S01]  /*12a80*/  FADD.FTZ R37, R37, R38 ;  /* 0x0000002625257221 */ /* 0x000fe20000010000 */
[----:B------:R-:W-:-:S03]  /*12a90*/  FADD.FTZ R29, R2, R29 ;  /* 0x0000001d021d7221 */ /* 0x000fc60000010000 */
[----:B------:R-:W-:-:S03]  /*12aa0*/  FADD.FTZ R36, R36, R37 ;  /* 0x0000002524247221 */ /* 0x000fc60000010000 */
[----:B------:R-:W5:Y:S01]  /*12ab0*/  MUFU.EX2 R51, R51 ;  /* 0x0000003300337308 */ /* 0x000f620000000800 */
[C---:B-1----:R-:W-:Y:S07]  /*12ac0*/  HMMA.16816.F32.BF16 R72, R12.reuse, R4, R72 ;  /* 0x000000040c48723c */ /* 0x042fee0000041848 */
[----:B------:R-:W-:Y:S01]  /*12ad0*/  MUFU.EX2 R48, R48 ;  /* 0x0000003000307308 */ /* 0x000fe20000000800 */
[----:B------:R-:W-:Y:S01]  /*12ae0*/  HMMA.16816.F32.BF16 R68, R12, R6, R68 ;  /* 0x000000060c44723c */ /* 0x000fe20000041844 */
[----:B------:R-:W1:Y:S06]  /*12af0*/  LDSM.16.MT88.4 R4, [R155+0x6800] ;  /* 0x006800009b04783b */ /* 0x000e6c0000004200 */
[----:B------:R-:W4:Y:S01]  /*12b00*/  MUFU.EX2 R53, R53 ;  /* 0x0000003500357308 */ /* 0x000f220000000800 */
[----:B--2---:R-:W-:Y:S01]  /*12b10*/  F2FP.BF16.F32.PACK_AB R12, R34, R35 ;  /* 0x00000023220c723e */ /* 0x004fe200000010ff */
[----:B------:R-:W-:Y:S01]  /*12b20*/  FADD.FTZ R35, R35, R36 ;  /* 0x0000002423237221 */ /* 0x000fe20000010000 */
[----:B-----5:R-:W-:Y:S01]  /*12b30*/  F2FP.BF16.F32.PACK_AB R13, R51, R0 ;  /* 0x00000000330d723e */ /* 0x020fe200000010ff */
[----:B------:R-:W-:Y:S01]  /*12b40*/  FADD.FTZ R0, R0, R29 ;  /* 0x0000001d00007221 */ /* 0x000fe20000010000 */
[----:B------:R-:W-:Y:S01]  /*12b50*/  F2FP.BF16.F32.PACK_AB R14, R44, R33 ;  /* 0x000000212c0e723e */ /* 0x000fe200000010ff */
[----:B------:R-:W-:-:S02]  /*12b60*/  FADD.FTZ R34, R34, R35 ;  /* 0x0000002322227221 */ /* 0x000fc40000010000 */
[----:B------:R-:W-:Y:S01]  /*12b70*/  MUFU.EX2 R58, R58 ;  /* 0x0000003a003a7308 */ /* 0x000fe20000000800 */
[----:B------:R-:W-:Y:S01]  /*12b80*/  FADD.FTZ R51, R51, R0 ;  /* 0x0000000033337221 */ /* 0x000fe20000010000 */
[----:B------:R-:W-:Y:S01]  /*12b90*/  FADD.FTZ R33, R33, R34 ;  /* 0x0000002221217221 */ /* 0x000fe20000010000 */
[--C-:B------:R-:W-:Y:S01]  /*12ba0*/  FFMA.FTZ R0, R25, UR10, -R32.reuse ;  /* 0x0000000a19007c23 */ /* 0x100fe20008010820 */
[----:B------:R-:W-:Y:S02]  /*12bb0*/  FFMA.FTZ R25, R24, UR10, -R32 ;  /* 0x0000000a18197c23 */ /* 0x000fe40008010820 */
[----:B------:R-:W-:Y:S02]  /*12bc0*/  FADD.FTZ R33, R44, R33 ;  /* 0x000000212c217221 */ /* 0x000fe40000010000 */
[----:B------:R-:W2:Y:S01]  /*12bd0*/  MUFU.EX2 R55, R55 ;  /* 0x0000003700377308 */ /* 0x000ea20000000800 */
[----:B----4-:R-:W-:Y:S01]  /*12be0*/  F2FP.BF16.F32.PACK_AB R15, R53, R48 ;  /* 0x00000030350f723e */ /* 0x010fe200000010ff */
[----:B------:R-:W-:-:S04]  /*12bf0*/  FADD.FTZ R48, R48, R51 ;  /* 0x0000003330307221 */ /* 0x000fc80000010000 */
[----:B------:R-:W-:Y:S02]  /*12c00*/  FADD.FTZ R48, R53, R48 ;  /* 0x0000003035307221 */ /* 0x000fe40000010000 */
[C---:B------:R-:W-:Y:S01]  /*12c10*/  HMMA.16816.F32.BF16 R96, R12.reuse, R8, R96 ;  /* 0x000000080c60723c */ /* 0x040fe20000041860 */
[----:B------:R-:W-:Y:S05]  /*12c20*/  MUFU.EX2 R61, R61 ;  /* 0x0000003d003d7308 */ /* 0x000fea0000000800 */
[C---:B------:R-:W-:Y:S01]  /*12c30*/  HMMA.16816.F32.BF16 R92, R12.reuse, R10, R92 ;  /* 0x0000000a0c5c723c */ /* 0x040fe2000004185c */
[----:B------:R-:W4:Y:S02]  /*12c40*/  LDSM.16.MT88.4 R8, [R154+0x6800] ;  /* 0x006800009a08783b */ /* 0x000f240000004200 */
[----:B------:R-:W-:Y:S03]  /*12c50*/  MUFU.EX2 R56, R56 ;  /* 0x0000003800387308 */ /* 0x000fe60000000800 */
        /* <DEDUP_REMOVED lines=9> */
[----:B------:R-:W3:Y:S01]  /*12cf0*/  MUFU.EX2 R67, R67 ;  /* 0x0000004300437308 */ /* 0x000ee20000000800 */
[C---:B----4-:R-:W-:Y:S07]  /*12d00*/  HMMA.16816.F32.BF16 R72, R12.reuse, R8, R72 ;  /* 0x000000080c48723c */ /* 0x050fee0000041848 */
[----:B------:R-:W-:Y:S01]  /*12d10*/  MUFU.EX2 R109, R109 ;  /* 0x0000006d006d7308 */ /* 0x000fe20000000800 */
[----:B------:R-:W-:Y:S01]  /*12d20*/  HMMA.16816.F32.BF16 R68, R12, R10, R68 ;  /* 0x0000000a0c44723c */ /* 0x000fe20000041844 */
[----:B------:R-:W4:Y:S06]  /*12d30*/  LDSM.16.MT88.4 R8, [R155+0x7000] ;  /* 0x007000009b08783b */ /* 0x000f2c0000004200 */
[----:B------:R-:W4:Y:S01]  /*12d40*/  MUFU.EX2 R64, R64 ;  /* 0x0000004000407308 */ /* 0x000f220000000800 */
[----:B--2---:R-:W-:Y:S01]  /*12d50*/  F2FP.BF16.F32.PACK_AB R12, R55, R58 ;  /* 0x0000003a370c723e */ /* 0x004fe200000010ff */
[----:B------:R-:W-:Y:S01]  /*12d60*/  FADD.FTZ R58, R58, R33 ;  /* 0x000000213a3a7221 */ /* 0x000fe20000010000 */
[----:B-1----:R-:W-:Y:S01]  /*12d70*/  F2FP.BF16.F32.PACK_AB R13, R60, R63 ;  /* 0x0000003f3c0d723e */ /* 0x002fe200000010ff */
[----:B------:R-:W-:Y:S01]  /*12d80*/  FADD.FTZ R63, R63, R48 ;  /* 0x000000303f3f7221 */ /* 0x000fe20000010000 */
[----:B------:R-:W-:-:S03]  /*12d90*/  F2FP.BF16.F32.PACK_AB R14, R56, R61 ;  /* 0x0000003d380e723e */ /* 0x000fc600000010ff */
[----:B------:R-:W-:Y:S01]  /*12da0*/  MUFU.EX2 R104, R104 ;  /* 0x0000006800687308 */ /* 0x000fe20000000800 */
[----:B---3--:R-:W-:Y:S01]  /*12db0*/  F2FP.BF16.F32.PACK_AB R15, R67, R62 ;  /* 0x0000003e430f723e */ /* 0x008fe200000010ff */
[----:B------:R-:W-:Y:S01]  /*12dc0*/  FADD.FTZ R63, R60, R63 ;  /* 0x0000003f3c3f7221 */ /* 0x000fe20000010000 */
[----:B------:R-:W-:-:S03]  /*12dd0*/  FADD.FTZ R58, R55, R58 ;  /* 0x0000003a373a7221 */ /* 0x000fc60000010000 */
[----:B------:R-:W-:Y:S01]  /*12de0*/  FADD.FTZ R62, R62, R63 ;  /* 0x0000003f3e3e7221 */ /* 0x000fe20000010000 */
[----:B------:R-:W-:Y:S01]  /*12df0*/  FADD.FTZ R61, R61, R58 ;  /* 0x0000003a3d3d7221 */ /* 0x000fe20000010000 */
[----:B------:R-:W-:Y:S01]  /*12e00*/  HMMA.16816.F32.BF16 R96, R12, R16, R96 ;  /* 0x000000100c60723c */ /* 0x000fe20000041860 */
[----:B------:R-:W-:Y:S01]  /*12e10*/  MUFU.EX2 R101, R101 ;  /* 0x0000006500657308 */ /* 0x000fe20000000800 */
[----:B------:R-:W-:Y:S01]  /*12e20*/  FADD.FTZ R67, R67, R62 ;  /* 0x0000003e43437221 */ /* 0x000fe20000010000 */
[----:B------:R-:W-:-:S03]  /*12e30*/  FADD.FTZ R56, R56, R61 ;  /* 0x0000003d38387221 */ /* 0x000fc60000010000 */
        /* <DEDUP_REMOVED lines=16> */
[----:B------:R-:W1:Y:S01]  /*12f40*/  LDSM.16.MT88.4 R12, [R155+0x7800] ;  /* 0x007800009b0c783b */ /* 0x000e620000004200 */
[----:B------:R-:W-:-:S02]  /*12f50*/  F2FP.BF16.F32.PACK_AB R16, R64, R109 ;  /* 0x0000006d4010723e */ /* 0x000fc400000010ff */
[----:B--2---:R-:W-:-:S03]  /*12f60*/  F2FP.BF16.F32.PACK_AB R17, R111, R106 ;  /* 0x0000006a6f11723e */ /* 0x004fc600000010ff */
[----:B------:R-:W-:Y:S01]  /*12f70*/  MUFU.EX2 R118, R118 ;  /* 0x0000007600767308 */ /* 0x000fe20000000800 */
[----:B------:R-:W-:Y:S01]  /*12f80*/  FADD.FTZ R106, R106, R67 ;  /* 0x000000436a6a7221 */ /* 0x000fe20000010000 */
[----:B------:R-:W-:Y:S02]  /*12f90*/  F2FP.BF16.F32.PACK_AB R18, R101, R104 ;  /* 0x000000686512723e */ /* 0x000fe400000010ff */
[----:B-----5:R-:W-:Y:S01]  /*12fa0*/  F2FP.BF16.F32.PACK_AB R19, R113, R110 ;  /* 0x0000006e7113723e */ /* 0x020fe200000010ff */
[----:B------:R-:W-:-:S03]  /*12fb0*/  FADD.FTZ R111, R111, R106 ;  /* 0x0000006a6f6f7221 */ /* 0x000fc60000010000 */
[----:B------:R-:W-:Y:S03]  /*12fc0*/  MUFU.EX2 R121, R121 ;  /* 0x0000007900797308 */ /* 0x000fe60000000800 */
[C---:B---3--:R-:W-:Y:S05]  /*12fd0*/  HMMA.16816.F32.BF16 R96, R16.reuse, R4, R96 ;  /* 0x000000041060723c */ /* 0x048fea0000041860 */
        /* <DEDUP_REMOVED lines=8> */
[C---:B-1----:R-:W-:Y:S05]  /*13060*/  HMMA.16816.F32.BF16 R80, R16.reuse, R12, R80 ;  /* 0x0000000c1050723c */ /* 0x042fea0000041850 */
[----:B------:R-:W1:Y:S01]  /*13070*/  MUFU.EX2 R122, R122 ;  /* 0x0000007a007a7308 */ /* 0x000e620000000800 */
[C---:B------:R-:W-:Y:S01]  /*13080*/  HMMA.16816.F32.BF16 R76, R16.reuse, R14, R76 ;  /* 0x0000000e104c723c */ /* 0x040fe2000004184c */
[----:B------:R-:W5:Y:S06]  /*13090*/  LDSM.16.MT88.4 R12, [R156+0x8000] ;  /* 0x008000009c0c783b */ /* 0x000f6c0000004200 */
[----:B------:R-:W-:Y:S08]  /*130a0*/  MUFU.EX2 R107, R107 ;  /* 0x0000006b006b7308 */ /* 0x000ff00000000800 */
[----:B------:R-:W5:Y:S01]  /*130b0*/  MUFU.EX2 R108, R108 ;  /* 0x0000006c006c7308 */ /* 0x000f620000000800 */
[C---:B--2---:R-:W-:Y:S06]  /*130c0*/  HMMA.16816.F32.BF16 R72, R16.reuse, R4, R72 ;  /* 0x000000041048723c */ /* 0x044fec0000041848 */
[----:B------:R-:W-:Y:S01]  /*130d0*/  HMMA.16816.F32.BF16 R68, R16, R6, R68 ;  /* 0x000000061044723c */ /* 0x000fe20000041844 */
[----:B------:R-:W2:Y:S01]  /*130e0*/  LDSM.16.MT88.4 R4, [R155+0x8000] ;  /* 0x008000009b04783b */ /* 0x000ea20000004200 */
[----:B------:R-:W-:Y:S05]  /*130f0*/  MUFU.EX2 R66, R66 ;  /* 0x0000004200427308 */ /* 0x000fea0000000800 */
[----:B------:R-:W-:-:S02]  /*13100*/  F2FP.BF16.F32.PACK_AB R16, R117, R116 ;  /* 0x000000747510723e */ /* 0x000fc400000010ff */
[----:B---3--:R-:W-:Y:S01]  /*13110*/  F2FP.BF16.F32.PACK_AB R17, R120, R119 ;  /* 0x000000777811723e */ /* 0x008fe200000010ff */
[----:B------:R-:W-:Y:S01]  /*13120*/  MUFU.EX2 R115, R115 ;  /* 0x0000007300737308 */ /* 0x000fe20000000800 */
[----:B------:R-:W-:Y:S02]  /*13130*/  F2FP.BF16.F32.PACK_AB R18, R121, R118 ;  /* 0x000000767912723e */ /* 0x000fe400000010ff */
[----:B-1----:R-:W-:-:S05]  /*13140*/  F2FP.BF16.F32.PACK_AB R19, R122, R105 ;  /* 0x000000697a13723e */ /* 0x002fca00000010ff */
[----:B------:R-:W-:Y:S02]  /*13150*/  MUFU.EX2 R103, R103 ;  /* 0x0000006700677308 */ /* 0x000fe40000000800 */
[C---:B----4-:R-:W-:Y:S06]  /*13160*/  HMMA.16816.F32.BF16 R96, R16.reuse, R8, R96 ;  /* 0x000000081060723c */ /* 0x050fec0000041860 */
[C---:B------:R-:W-:Y:S01]  /*13170*/  HMMA.16816.F32.BF16 R92, R16.reuse, R10, R92 ;  /* 0x0000000a105c723c */ /* 0x040fe2000004185c */
[----:B------:R-:W1:Y:S01]  /*13180*/  LDSM.16.MT88.4 R8, [R154+0x8000] ;  /* 0x008000009a08783b */ /* 0x000e620000004200 */
[----:B------:R-:W3:Y:S04]  /*13190*/  MUFU.EX2 R112, R112 ;  /* 0x0000007000707308 */ /* 0x000ee80000000800 */
[C---:B-----5:R-:W-:Y:S04]  /*131a0*/  HMMA.16816.F32.BF16 R88, R16.reuse, R12, R88 ;  /* 0x0000000c1058723c */ /* 0x060fe80000041858 */
[----:B------:R-:W-:Y:S02]  /*131b0*/  MUFU.EX2 R59, R59 ;  /* 0x0000003b003b7308 */ /* 0x000fe40000000800 */
[C---:B------:R-:W-:Y:S01]  /*131c0*/  HMMA.16816.F32.BF16 R84, R16.reuse, R14, R84 ;  /* 0x0000000e1054723c */ /* 0x040fe20000041854 */
[----:B------:R-:W4:Y:S05]  /*131d0*/  LDSM.16.MT88.4 R12, [R158+0x8800] ;  /* 0x008800009e0c783b */ /* 0x000f2a0000004200 */
[----:B------:R-:W5:Y:S01]  /*131e0*/  MUFU.EX2 R114, R114 ;  /* 0x0000007200727308 */ /* 0x000f620000000800 */
[C---:B--2---:R-:W-:Y:S06]  /*131f0*/  HMMA.16816.F32.BF16 R80, R16.reuse, R4, R80 ;  /* 0x000000041050723c */ /* 0x044fec0000041850 */
[C---:B------:R-:W-:Y:S01]  /*13200*/  HMMA.16816.F32.BF16 R76, R16.reuse, R6, R76 ;  /* 0x00000006104c723c */ /* 0x040fe2000004184c */
[----:B------:R-:W2:Y:S01]  /*13210*/  LDSM.16.MT88.4 R4, [R156+0x8800] ;  /* 0x008800009c04783b */ /* 0x000ea20000004200 */
[----:B------:R-:W-:Y:S08]  /*13220*/  MUFU.EX2 R54, R54 ;  /* 0x0000003600367308 */ /* 0x000ff00000000800 */
[----:B------:R-:W2:Y:S01]  /*13230*/  MUFU.EX2 R65, R65 ;  /* 0x0000004100417308 */ /* 0x000ea20000000800 */
[C---:B-1----:R-:W-:Y:S07]  /*13240*/  HMMA.16816.F32.BF16 R72, R16.reuse, R8, R72 ;  /* 0x000000081048723c */ /* 0x042fee0000041848 */
[----:B------:R-:W-:Y:S01]  /*13250*/  MUFU.EX2 R46, R46 ;  /* 0x0000002e002e7308 */ /* 0x000fe20000000800 */
        /* <DEDUP_REMOVED lines=9> */
[----:B------:R-:W3:Y:S05]  /*132f0*/  MUFU.EX2 R50, R50 ;  /* 0x0000003200327308 */ /* 0x000eea0000000800 */
[C---:B------:R-:W-:Y:S01]  /*13300*/  HMMA.16816.F32.BF16 R92, R16.reuse, R14, R92 ;  /* 0x0000000e105c723c */ /* 0x040fe2000004185c */
[----:B------:R-:W4:Y:S02]  /*13310*/  LDSM.16.MT88.4 R12, [R154+0x8800] ;  /* 0x008800009a0c783b */ /* 0x000f240000004200 */
[----:B------:R-:W-:Y:S03]  /*13320*/  MUFU.EX2 R47, R47 ;  /* 0x0000002f002f7308 */ /* 0x000fe60000000800 */
[C---:B--2---:R-:W-:Y:S05]  /*13330*/  HMMA.16816.F32.BF16 R88, R16.reuse, R4, R88 ;  /* 0x000000041058723c */ /* 0x044fea0000041858 */
[----:B------:R-:W2:Y:S01]  /*13340*/  MUFU.EX2 R52, R52 ;  /* 0x0000003400347308 */ /* 0x000ea20000000800 */
[C---:B------:R-:W-:Y:S01]  /*13350*/  HMMA.16816.F32.BF16 R84, R16.reuse, R6, R84 ;  /* 0x000000061054723c */ /* 0x040fe20000041854 */
[----:B------:R-:W5:Y:S05]  /*13360*/  LDSM.16.MT88.4 R4, [R158+0x9000] ;  /* 0x009000009e04783b */ /* 0x000f6a0000004200 */
[C---:B-1----:R-:W-:Y:S01]  /*13370*/  HMMA.16816.F32.BF16 R80, R16.reuse, R8, R80 ;  /* 0x000000081050723c */ /* 0x042fe20000041850 */
[----:B------:R-:W-:Y:S05]  /*13380*/  MUFU.EX2 R3, R3 ;  /* 0x0000000300037308 */ /* 0x000fea0000000800 */
[C---:B------:R-:W-:Y:S01]  /*13390*/  HMMA.16816.F32.BF16 R76, R16.reuse, R10, R76 ;  /* 0x0000000a104c723c */ /* 0x040fe2000004184c */
[----:B------:R-:W1:Y:S02]  /*133a0*/  LDSM.16.MT88.4 R8, [R156+0x9000] ;  /* 0x009000009c08783b */ /* 0x000e640000004200 */
[----:B------:R-:W1:Y:S08]  /*133b0*/  MUFU.EX2 R40, R124 ;  /* 0x0000007c00287308 */ /* 0x000e700000000800 */
[----:B------:R-:W-:Y:S01]  /*133c0*/  MUFU.EX2 R31, R123 ;  /* 0x0000007b001f7308 */ /* 0x000fe20000000800 */
[C---:B----4-:R-:W-:Y:S07]  /*133d0*/  HMMA.16816.F32.BF16 R72, R16.reuse, R12, R72 ;  /* 0x0000000c1048723c */ /* 0x050fee0000041848 */
[----:B------:R-:W-:Y:S01]  /*133e0*/  MUFU.EX2 R28, R28 ;  /* 0x0000001c001c7308 */ /* 0x000fe20000000800 */
[----:B------:R-:W-:Y:S01]  /*133f0*/  HMMA.16816.F32.BF16 R68, R16, R14, R68 ;  /* 0x0000000e1044723c */ /* 0x000fe20000041844 */
[----:B------:R-:W4:Y:S06]  /*13400*/  LDSM.16.MT88.4 R12, [R155+0x9000] ;  /* 0x009000009b0c783b */ /* 0x000f2c0000004200 */
[----:B------:R-:W-:Y:S01]  /*13410*/  MUFU.EX2 R2, R30 ;  /* 0x0000001e00027308 */ /* 0x000fe20000000800 */
[----:B------:R-:W-:-:S02]  /*13420*/  F2FP.BF16.F32.PACK_AB R16, R65, R54 ;  /* 0x000000364110723e */ /* 0x000fc400000010ff */
[----:B---3--:R-:W-:Y:S02]  /*13430*/  F2FP.BF16.F32.PACK_AB R17, R50, R49 ;  /* 0x000000313211723e */ /* 0x008fe400000010ff */
[----:B------:R-:W-:-:S03]  /*13440*/  F2FP.BF16.F32.PACK_AB R18, R57, R46 ;  /* 0x0000002e3912723e */ /* 0x000fc600000010ff */
[----:B------:R-:W3:Y:S01]  /*13450*/  MUFU.EX2 R27, R27 ;  /* 0x0000001b001b7308 */ /* 0x000ee20000000800 */
[----:B--2---:R-:W-:-:S07]  /*13460*/  F2FP.BF16.F32.PACK_AB R19, R52, R47 ;  /* 0x0000002f3413723e */ /* 0x004fce00000010ff */
[C---:B-----5:R-:W-:Y:S01]  /*13470*/  HMMA.16816.F32.BF16 R96, R16.reuse, R4, R96 ;  /* 0x000000041060723c */ /* 0x060fe20000041860 */
[----:B------:R-:W-:Y:S05]  /*13480*/  MUFU.EX2 R0, R0 ;  /* 0x0000000000007308 */ /* 0x000fea0000000800 */
[C---:B------:R-:W-:Y:S01]  /*13490*/  HMMA.16816.F32.BF16 R92, R16.reuse, R6, R92 ;  /* 0x00000006105c723c */ /* 0x040fe2000004185c */
[----:B------:R-:W2:Y:S02]  /*134a0*/  LDSM.16.MT88.4 R4, [R158+0x9800] ;  /* 0x009800009e04783b */ /* 0x000ea40000004200 */
[----:B------:R-:W5:Y:S03]  /*134b0*/  MUFU.EX2 R25, R25 ;  /* 0x0000001900197308 */ /* 0x000f660000000800 */
[C---:B-1----:R-:W-:Y:S06]  /*134c0*/  HMMA.16816.F32.BF16 R88, R16.reuse, R8, R88 ;  /* 0x000000081058723c */ /* 0x042fec0000041858 */
[----:B------:R-:W-:Y:S01]  /*134d0*/  HMMA.16816.F32.BF16 R72, R16, R20, R72 ;  /* 0x000000141048723c */ /* 0x000fe20000041848 */
[----:B------:R-:W-:-:S02]  /*134e0*/  F2FP.BF16.F32.PACK_AB R8, R40, R3 ;  /* 0x000000032808723e */ /* 0x000fc400000010ff */
[----:B---3--:R-:W-:-:S03]  /*134f0*/  F2FP.BF16.F32.PACK_AB R9, R27, R2 ;  /* 0x000000021b09723e */ /* 0x008fc600000010ff */
[----:B----4-:R-:W-:Y:S01]  /*13500*/  HMMA.16816.F32.BF16 R80, R16, R12, R80 ;  /* 0x0000000c1050723c */ /* 0x010fe20000041850 */
[----:B------:R-:W-:Y:S01]  /*13510*/  FADD.FTZ R21, R109, R56 ;  /* 0x000000386d157221 */ /* 0x000fe20000010000 */
[----:B------:R-:W-:-:S03]  /*13520*/  FADD.FTZ R20, R110, R111 ;  /* 0x0000006f6e147221 */ /* 0x000fc60000010000 */
[----:B------:R-:W-:Y:S01]  /*13530*/  FADD.FTZ R21, R64, R21 ;  /* 0x0000001540157221 */ /* 0x000fe20000010000 */
[----:B------:R-:W-:Y:S01]  /*13540*/  HMMA.16816.F32.BF16 R76, R16, R14, R76 ;  /* 0x0000000e104c723c */ /* 0x000fe2000004184c */
[----:B------:R-:W1:Y:S01]  /*13550*/  LDSM.16.MT88.4 R12, [R156+0x9800] ;  /* 0x009800009c0c783b */ /* 0x000e620000004200 */
[----:B------:R-:W-:Y:S01]  /*13560*/  FADD.FTZ R20, R113, R20 ;  /* 0x0000001471147221 */ /* 0x000fe20000010000 */
[----:B------:R-:W-:-:S03]  /*13570*/  FADD.FTZ R104, R104, R21 ;  /* 0x0000001568687221 */ /* 0x000fc60000010000 */
[----:B------:R-:W-:Y:S01]  /*13580*/  HMMA.16816.F32.BF16 R84, R16, R10, R84 ;  /* 0x0000000a1054723c */ /* 0x000fe20000041854 */
[----:B------:R-:W-:Y:S01]  /*13590*/  FADD.FTZ R101, R101, R104 ;  /* 0x0000006865657221 */ /* 0x000fe20000010000 */
[----:B------:R-:W-:-:S03]  /*135a0*/  FADD.FTZ R119, R119, R20 ;  /* 0x0000001477777221 */ /* 0x000fc60000010000 */
[----:B------:R-:W-:Y:S01]  /*135b0*/  FADD.FTZ R116, R116, R101 ;  /* 0x0000006574747221 */ /* 0x000fe20000010000 */
[----:B------:R-:W-:Y:S01]  /*135c0*/  HMMA.16816.F32.BF16 R68, R16, R22, R68 ;  /* 0x000000161044723c */ /* 0x000fe20000041844 */
[----:B------:R-:W-:Y:S01]  /*135d0*/  F2FP.BF16.F32.PACK_AB R10, R28, R31 ;  /* 0x0000001f1c0a723e */ /* 0x000fe200000010ff */
[----:B------:R-:W3:Y:S01]  /*135e0*/  LDSM.16.MT88.4 R16, [R155+0x9800] ;  /* 0x009800009b10783b */ /* 0x000ee20000004200 */
[----:B-----5:R-:W-:Y:S01]  /*135f0*/  F2FP.BF16.F32.PACK_AB R11, R25, R0 ;  /* 0x00000000190b723e */ /* 0x020fe200000010ff */
[----:B------:R-:W-:Y:S01]  /*13600*/  FADD.FTZ R120, R120, R119 ;  /* 0x0000007778787221 */ /* 0x000fe20000010000 */
[----:B------:R-:W-:-:S03]  /*13610*/  FADD.FTZ R117, R117, R116 ;  /* 0x0000007475757221 */ /* 0x000fc60000010000 */
[----:B------:R-:W-:Y:S02]  /*13620*/  FADD.FTZ R105, R105, R120 ;  /* 0x0000007869697221 */ /* 0x000fe40000010000 */
[----:B--2---:R-:W-:Y:S02]  /*13630*/  HMMA.16816.F32.BF16 R96, R8, R4, R96 ;  /* 0x000000040860723c */ /* 0x004fe40000041860 */
[----:B------:R-:W-:-:S04]  /*13640*/  FADD.FTZ R122, R122, R105 ;  /* 0x000000697a7a7221 */ /* 0x000fc80000010000 */
[----:B------:R-:W-:Y:S01]  /*13650*/  HMMA.16816.F32.BF16 R92, R8, R6, R92 ;  /* 0x00000006085c723c */ /* 0x000fe2000004185c */
[----:B------:R-:W2:Y:S01]  /*13660*/  LDSM.16.MT88.4 R4, [R154+0x9800] ;  /* 0x009800009a04783b */ /* 0x000ea20000004200 */
[----:B------:R-:W-:-:S04]  /*13670*/  FADD.FTZ R103, R103, R122 ;  /* 0x0000007a67677221 */ /* 0x000fc80000010000 */
[----:B------:R-:W-:-:S04]  /*13680*/  FADD.FTZ R112, R112, R103 ;  /* 0x0000006770707221 */ /* 0x000fc80000010000 */
[----:B------:R-:W-:Y:S01]  /*13690*/  FADD.FTZ R59, R59, R112 ;  /* 0x000000703b3b7221 */ /* 0x000fe20000010000 */
[----:B-1----:R-:W-:Y:S03]  /*136a0*/  HMMA.16816.F32.BF16 R88, R8, R12, R88 ;  /* 0x0000000c0858723c */ /* 0x002fe60000041858 */
[----:B------:R-:W-:-:S04]  /*136b0*/  FADD.FTZ R114, R114, R59 ;  /* 0x0000003b72727221 */ /* 0x000fc80000010000 */
[----:B------:R-:W-:Y:S01]  /*136c0*/  FADD.FTZ R49, R49, R114 ;  /* 0x0000007231317221 */ /* 0x000fe20000010000 */
[C---:B------:R-:W-:Y:S01]  /*136d0*/  HMMA.16816.F32.BF16 R84, R8.reuse, R14, R84 ;  /* 0x0000000e0854723c */ /* 0x040fe20000041854 */
[----:B------:R-:W-:Y:S02]  /*136e0*/  FADD.FTZ R12, R118, R117 ;  /* 0x00000075760c7221 */ /* 0x000fe40000010000 */
[----:B------:R-:W-:Y:S02]  /*136f0*/  FADD.FTZ R50, R50, R49 ;  /* 0x0000003132327221 */ /* 0x000fe40000010000 */
[----:B------:R-:W-:Y:S01]  /*13700*/  FADD.FTZ R12, R121, R12 ;  /* 0x0000000c790c7221 */ /* 0x000fe20000010000 */
[----:B---3--:R-:W-:Y:S03]  /*13710*/  HMMA.16816.F32.BF16 R80, R8, R16, R80 ;  /* 0x000000100850723c */ /* 0x008fe60000041850 */
[----:B------:R-:W-:-:S04]  /*13720*/  FADD.FTZ R13, R107, R12 ;  /* 0x0000000c6b0d7221 */ /* 0x000fc80000010000 */
[----:B------:R-:W-:Y:S01]  /*13730*/  FADD.FTZ R13, R108, R13 ;  /* 0x0000000d6c0d7221 */ /* 0x000fe20000010000 */
[----:B------:R-:W-:Y:S03]  /*13740*/  HMMA.16816.F32.BF16 R76, R8, R18, R76 ;  /* 0x00000012084c723c */ /* 0x000fe6000004184c */
        /* <DEDUP_REMOVED lines=20> */
.L_x_6866:
[----:B------:R-:W-:-:S13]  /*13890*/  ISETP.GE.AND P0, PT, R176, 0x1, PT ;  /* 0x00000001b000780c */ /* 0x000fda0003f06270 */
[----:B------:R-:W-:Y:S05]  /*138a0*/  @!P0 BRA `(.L_x_6872) ;  /* 0x0000003400c48947 */ /* 0x000fea0003800000 */
[----:B------:R-:W-:Y:S01]  /*138b0*/  ULDC UR9, c[0x0][0x250] ;  /* 0x0000940000097ab9 */ /* 0x000fe20000000800 */
[----:B------:R-:W-:Y:S01]  /*138c0*/  ULDC.64 UR4, c[0x0][0x250] ;  /* 0x0000940000047ab9 */ /* 0x000fe20000000a00 */
[----:B------:R-:W-:Y:S01]  /*138d0*/  ULEA UR9, -UR9, URZ, 0x7 ;  /* 0x0000003f09097291 */ /* 0x000fe2000f8e393f */
[----:B------:R-:W-:Y:S01]  /*138e0*/  IMAD.MOV.U32 R101, RZ, RZ, R0 ;  /* 0x000000ffff657224 */ /* 0x000fe200078e0000 */
[----:B------:R-:W-:Y:S01]  /*138f0*/  USHF.L.U64.HI UR14, UR4, 0x5, UR5 ;  /* 0x00000005040e7899 */ /* 0x000fe20008010205 */
[----:B------:R-:W-:Y:S01]  /*13900*/  IMAD.MOV.U32 R103, RZ, RZ, R2 ;  /* 0x000000ffff677224 */ /* 0x000fe200078e0002 */
[----:B------:R-:W-:Y:S02]  /*13910*/  USHF.L.U32 UR13, UR4, 0x5, URZ ;  /* 0x00000005040d7899 */ /* 0x000fe4000800063f */
[----:B------:R-:W-:Y:S01]  /*13920*/  USHF.R.S32.HI UR4, URZ, 0x1f, UR9 ;  /* 0x0000001f3f047899 */ /* 0x000fe20008011409 */
[----:B------:R-:W-:Y:S01]  /*13930*/  MOV R179, UR9 ;  /* 0x0000000900b37c02 */ /* 0x000fe20008000f00 */
[----:B------:R-:W-:Y:S01]  /*13940*/  ULDC UR11, c[0x0][0x248] ;  /* 0x00009200000b7ab9 */ /* 0x000fe20000000800 */
[----:B------:R-:W-:Y:S01]  /*13950*/  ULDC UR8, c[0x0][0x24c] ;  /* 0x0000930000087ab9 */ /* 0x000fe20000000800 */
[----:B------:R-:W-:-:S02]  /*13960*/  USHF.L.U32 UR5, UR11, 0x5, URZ ;  /* 0x000000050b057899 */ /* 0x000fc4000800063f */
[----:B------:R-:W-:Y:S01]  /*13970*/  MOV R178, UR4 ;  /* 0x0000000400b27c02 */ /* 0x000fe20008000f00 */
[----:B------:R-:W-:Y:S01]  /*13980*/  USHF.L.U64.HI UR8, UR11, 0x5, UR8 ;  /* 0x000000050b087899 */ /* 0x000fe20008010208 */
[----:B------:R-:W-:Y:S01]  /*13990*/  ULDC UR4, c[0x0][0x2ec] ;  /* 0x0000bb0000047ab9 */ /* 0x000fe20000000800 */
[----:B------:R-:W-:-:S10]  /*139a0*/  ULDC UR12, c[0x0][0x39c] ;  /* 0x0000e700000c7ab9 */ /* 0x000fd40000000800 */
.L_x_6876:
        /* <DEDUP_REMOVED lines=38> */
[----:B------:R-:W1:Y:S01]  /*13c10*/  LDC.64 R4, c[0x0][0x250] ;  /* 0x00009400ff047b82 */ /* 0x000e620000000a00 */
        /* <DEDUP_REMOVED lines=28> */
.L_x_6873:
        /* <DEDUP_REMOVED lines=21> */
[----:B------:R1:W-:Y:S01]  /*13f30*/  LDGSTS.E.BYPASS.LTC128B.128 [R173+0x8000], desc[UR6][R12.64] ;  /* 0x080000000cad7fae */ /* 0x0003e2000b901d46 */
[----:B------:R-:W-:Y:S04]  /*13f40*/  IADD3 R22, P0, R20, UR13, RZ ;  /* 0x0000000d14167c10 */ /* 0x000fe8000ff1e0ff */
[----:B------:R-:W-:Y:S02]  /*13f50*/  IADD3.X R23, R21, UR14, RZ, P0, !PT ;  /* 0x0000000e15177c10 */ /* 0x000fe400087fe4ff */
[----:B------:R-:W-:Y:S01]  /*13f60*/  ISETP.GE.AND P0, PT, R176, 0x2, PT ;  /* 0x00000002b000780c */ /* 0x000fe20003f06270 */
[----:B------:R-:W-:Y:S08]  /*13f70*/  LDGSTS.E.BYPASS.LTC128B.128 [R173+0x8800], desc[UR6][R2.64] ;  /* 0x0880000002ad7fae */ /* 0x000ff0000b901d46 */
[----:B------:R-:W-:Y:S08]  /*13f80*/  LDGSTS.E.BYPASS.LTC128B.128 [R173+0x9000], desc[UR6][R20.64] ;  /* 0x0900000014ad7fae */ /* 0x000ff0000b901d46 */
[----:B------:R2:W-:Y:S08]  /*13f90*/  LDGSTS.E.BYPASS.LTC128B.128 [R173+0x9800], desc[UR6][R22.64] ;  /* 0x0980000016ad7fae */ /* 0x0005f0000b901d46 */
[----:B------:R-:W-:Y:S08]  /*13fa0*/  LDSM.16.M88.4 R104, [R164] ;  /* 0x00000000a468783b */ /* 0x000ff00000000200 */
[----:B------:R-:W3:Y:S08]  /*13fb0*/  LDSM.16.M88.4 R108, [R163+0x2000] ;  /* 0x00200000a36c783b */ /* 0x000ef00000000200 */
[----:B------:R-:W1:Y:S08]  /*13fc0*/  LDSM.16.M88.4 R112, [R163+0x2800] ;  /* 0x00280000a370783b */ /* 0x000e700000000200 */
[----:B------:R-:W2:Y:S08]  /*13fd0*/  LDSM.16.M88.4 R116, [R163+0x3000] ;  /* 0x00300000a374783b */ /* 0x000eb00000000200 */
[----:B------:R-:W4:Y:S08]  /*13fe0*/  LDSM.16.M88.4 R120, [R163+0x3800] ;  /* 0x00380000a378783b */ /* 0x000f300000000200 */
[----:B------:R-:W5:Y:S08]  /*13ff0*/  LDSM.16.M88.4 R124, [R163+0x4000] ;  /* 0x00400000a37c783b */ /* 0x000f700000000200 */
[----:B------:R-:W5:Y:S08]  /*14000*/  LDSM.16.M88.4 R128, [R163+0x4800] ;  /* 0x00480000a380783b */ /* 0x000f700000000200 */
[----:B------:R-:W0:Y:S08]  /*14010*/  LDGDEPBAR ;  /* 0x00000000000079af */ /* 0x000e300000000000 */
[----:B------:R-:W5:Y:S08]  /*14020*/  LDSM.16.M88.4 R132, [R163+0x5000] ;  /* 0x00500000a384783b */ /* 0x000f700000000200 */
[----:B------:R-:W5:Y:S08]  /*14030*/  LDSM.16.M88.4 R136, [R163+0x5800] ;  /* 0x00580000a388783b */ /* 0x000f700000000200 */
[----:B------:R-:W-:Y:S08]  /*14040*/  LDSM.16.M88.4 R140, [R162] ;  /* 0x00000000a28c783b */ /* 0x000ff00000000200 */
[----:B------:R-:W5:Y:S01]  /*14050*/  LDSM.16.M88.4 R144, [R157+0x2000] ;  /* 0x002000009d90783b */ /* 0x000f620000000200 */
[C---:B---3--:R-:W-:Y:S06]  /*14060*/  HMMA.16816.F32.BF16 R4, R104.reuse, R108, RZ ;  /* 0x0000006c6804723c */ /* 0x048fec00000418ff */
[C---:B------:R-:W-:Y:S01]  /*14070*/  HMMA.16816.F32.BF16 R8, R104.reuse, R110, RZ ;  /* 0x0000006e6808723c */ /* 0x040fe200000418ff */
[----:B------:R-:W-:Y:S05]  /*14080*/  LDSM.16.M88.4 R108, [R157+0x3000] ;  /* 0x003000009d6c783b */ /* 0x000fea0000000200 */
[C---:B-1----:R-:W-:Y:S06]  /*14090*/  HMMA.16816.F32.BF16 R12, R104.reuse, R112, RZ ;  /* 0x00000070680c723c */ /* 0x042fec00000418ff */
[C---:B------:R-:W-:Y:S01]  /*140a0*/  HMMA.16816.F32.BF16 R16, R104.reuse, R114, RZ ;  /* 0x000000726810723c */ /* 0x040fe200000418ff */
[----:B------:R-:W-:Y:S05]  /*140b0*/  LDSM.16.M88.4 R112, [R157+0x3800] ;  /* 0x003800009d70783b */ /* 0x000fea0000000200 */
[C---:B--2---:R-:W-:Y:S06]  /*140c0*/  HMMA.16816.F32.BF16 R20, R104.reuse, R116, RZ ;  /* 0x000000746814723c */ /* 0x044fec00000418ff */
        /* <DEDUP_REMOVED lines=64> */
[C---:B------:R-:W-:Y:S06]  /*144d0*/  HMMA.16816.F32.BF16 R16, R124.reuse, R106, R16 ;  /* 0x0000006a7c10723c */ /* 0x040fec0000041810 */
[----:B------:R-:W-:Y:S01]  /*144e0*/  FMUL.FTZ R2, R5, UR12 ;  /* 0x0000000c05027c20 */ /* 0x000fe20008410000 */
[----:B------:R-:W-:Y:S01]  /*144f0*/  FMUL.FTZ R0, R6, UR12 ;  /* 0x0000000c06007c20 */ /* 0x000fe20008410000 */
[----:B------:R-:W-:Y:S02]  /*14500*/  FMUL.FTZ R3, R4, UR12 ;  /* 0x0000000c04037c20 */ /* 0x000fe40008410000 */
[----:B------:R1:W3:Y:S01]  /*14510*/  MUFU.TANH R114, R2 ;  /* 0x0000000200727308 */ /* 0x0002e20000002400 */
[----:B------:R-:W-:Y:S01]  /*14520*/  FMUL.FTZ R189, R7, UR12 ;  /* 0x0000000c07bd7c20 */ /* 0x000fe20008410000 */
[----:B------:R-:W-:Y:S01]  /*14530*/  FMUL.FTZ R187, R8, UR12 ;  /* 0x0000000c08bb7c20 */ /* 0x000fe20008410000 */
[----:B------:R-:W-:Y:S01]  /*14540*/  FMUL.FTZ R185, R9, UR12 ;  /* 0x0000000c09b97c20 */ /* 0x000fe20008410000 */
[----:B------:R-:W-:Y:S01]  /*14550*/  FMUL.FTZ R183, R10, UR12 ;  /* 0x0000000c0ab77c20 */ /* 0x000fe20008410000 */
[----:B------:R-:W-:Y:S01]  /*14560*/  FMUL.FTZ R205, R11, UR12 ;  /* 0x0000000c0bcd7c20 */ /* 0x000fe20008410000 */
[C---:B--2---:R-:W-:Y:S04]  /*14570*/  HMMA.16816.F32.BF16 R20, R124.reuse, R108, R20 ;  /* 0x0000006c7c14723c */ /* 0x044fe80000041814 */
[----:B------:R2:W4:Y:S01]  /*14580*/  MUFU.TANH R6, R0 ;  /* 0x0000000000067308 */ /* 0x0005220000002400 */
[----:B------:R-:W-:Y:S01]  /*14590*/  FMUL.FTZ R203, R12, UR12 ;  /* 0x0000000c0ccb7c20 */ /* 0x000fe20008410000 */
[----:B------:R-:W-:Y:S01]  /*145a0*/  FMUL.FTZ R201, R13, UR12 ;  /* 0x0000000c0dc97c20 */ /* 0x000fe20008410000 */
[----:B------:R-:W-:Y:S01]  /*145b0*/  FMUL.FTZ R193, R14, UR12 ;  /* 0x0000000c0ec17c20 */ /* 0x000fe20008410000 */
[----:B------:R-:W-:Y:S03]  /*145c0*/  FMUL.FTZ R191, R15, UR12 ;  /* 0x0000000c0fbf7c20 */ /* 0x000fe60008410000 */
[----:B------:R-:W-:Y:S01]  /*145d0*/  FMUL.FTZ R16, R16, UR12 ;  /* 0x0000000c10107c20 */ /* 0x000fe20008410000 */
[----:B------:R-:W5:Y:S02]  /*145e0*/  LDSM.16.M88.4 R12, [R100+0x1800] ;  /* 0x00180000640c783b */ /* 0x000f640000000200 */
[----:B------:R-:W2:Y:S01]  /*145f0*/  MUFU.TANH R146, R3 ;  /* 0x0000000300927308 */ /* 0x000ea20000002400 */
[C---:B------:R-:W-:Y:S03]  /*14600*/  HMMA.16816.F32.BF16 R24, R124.reuse, R110, R24 ;  /* 0x0000006e7c18723c */ /* 0x040fe60000041818 */
[----:B------:R-:W-:Y:S01]  /*14610*/  FMUL.FTZ R17, R17, UR12 ;  /* 0x0000000c11117c20 */ /* 0x000fe20008410000 */
[----:B------:R-:W-:Y:S01]  /*14620*/  FMUL.FTZ R18, R18, UR12 ;  /* 0x0000000c12127c20 */ /* 0x000fe20008410000 */
[----:B------:R-:W-:Y:S04]  /*14630*/  FMUL.FTZ R19, R19, UR12 ;  /* 0x0000000c13137c20 */ /* 0x000fe80008410000 */
[----:B------:R-:W3:Y:S02]  /*14640*/  MUFU.TANH R207, R16 ;  /* 0x0000001000cf7308 */ /* 0x000ee40000002400 */
[----:B-1----:R-:W-:Y:S08]  /*14650*/  FMUL.FTZ R2, R20, UR12 ;  /* 0x0000000c14027c20 */ /* 0x002ff00008410000 */
[----:B------:R-:W1:Y:S01]  /*14660*/  MUFU.TANH R197, R17 ;  /* 0x0000001100c57308 */ /* 0x000e620000002400 */
[----:B--2---:R-:W-:Y:S01]  /*14670*/  FMUL.FTZ R0, R22, UR12 ;  /* 0x0000000c16007c20 */ /* 0x004fe20008410000 */
[----:B------:R-:W-:Y:S01]  /*14680*/  FMUL.FTZ R20, R23, UR12 ;  /* 0x0000000c17147c20 */ /* 0x000fe20008410000 */
[----:B------:R-:W-:Y:S07]  /*14690*/  FMUL.FTZ R21, R21, UR12 ;  /* 0x0000000c15157c20 */ /* 0x000fee0008410000 */
[----:B------:R-:W2:Y:S01]  /*146a0*/  MUFU.TANH R195, R18 ;  /* 0x0000001200c37308 */ /* 0x000ea20000002400 */
[----:B------:R-:W-:Y:S01]  /*146b0*/  FMUL.FTZ R22, R24, UR12 ;  /* 0x0000000c18167c20 */ /* 0x000fe20008410000 */
[----:B------:R-:W-:Y:S01]  /*146c0*/  FMUL.FTZ R25, R25, UR12 ;  /* 0x0000000c19197c20 */ /* 0x000fe20008410000 */
[----:B------:R-:W-:Y:S01]  /*146d0*/  FMUL.FTZ R26, R26, UR12 ;  /* 0x0000000c1a1a7c20 */ /* 0x000fe20008410000 */
[----:B------:R-:W-:Y:S06]  /*146e0*/  FMUL.FTZ R27, R27, UR12 ;  /* 0x0000000c1b1b7c20 */ /* 0x000fec0008410000 */
[----:B------:R4:W1:Y:S01]  /*146f0*/  MUFU.TANH R199, R19 ;  /* 0x0000001300c77308 */ /* 0x0008620000002400 */
[C---:B-----5:R-:W-:Y:S09]  /*14700*/  HMMA.16816.F32.BF16 R28, R124.reuse, R12, R28 ;  /* 0x0000000c7c1c723c */ /* 0x060ff2000004181c */
[----:B------:R-:W1:Y:S01]  /*14710*/  MUFU.TANH R189, R189 ;  /* 0x000000bd00bd7308 */ /* 0x000e620000002400 */
[C---:B------:R-:W-:Y:S01]  /*14720*/  HMMA.16816.F32.BF16 R32, R124.reuse, R14, R32 ;  /* 0x0000000e7c20723c */ /* 0x040fe20000041820 */
[----:B------:R-:W-:Y:S08]  /*14730*/  LDSM.16.M88.4 R12, [R100+0x2800] ;  /* 0x00280000640c783b */ /* 0x000ff00000000200 */
[----:B------:R-:W1:Y:S01]  /*14740*/  MUFU.TANH R187, R187 ;  /* 0x000000bb00bb7308 */ /* 0x000e620000002400 */
[----:B----4-:R-:W4:Y:S09]  /*14750*/  LDSM.16.M88.4 R16, [R100+0x2000] ;  /* 0x002000006410783b */ /* 0x010f320000000200 */
[----:B------:R-:W1:Y:S01]  /*14760*/  MUFU.TANH R185, R185 ;  /* 0x000000b900b97308 */ /* 0x000e620000002400 */
[----:B------:R-:W-:Y:S09]  /*14770*/  FMUL.FTZ R28, R28, UR12 ;  /* 0x0000000c1c1c7c20 */ /* 0x000ff20008410000 */
        /* <DEDUP_REMOVED lines=8> */
[----:B------:R-:W-:Y:S09]  /*14800*/  FMUL.FTZ R35, R35, UR12 ;  /* 0x0000000c23237c20 */ /* 0x000ff20008410000 */
[----:B------:R-:W1:Y:S10]  /*14810*/  MUFU.TANH R203, R203 ;  /* 0x000000cb00cb7308 */ /* 0x000e740000002400 */
[----:B------:R-:W1:Y:S01]  /*14820*/  MUFU.TANH R201, R201 ;  /* 0x000000c900c97308 */ /* 0x000e620000002400 */
[C---:B----4-:R-:W-:Y:S09]  /*14830*/  HMMA.16816.F32.BF16 R36, R124.reuse, R16, R36 ;  /* 0x000000107c24723c */ /* 0x050ff20000041824 */
[----:B------:R-:W4:Y:S01]  /*14840*/  MUFU.TANH R193, R193 ;  /* 0x000000c100c17308 */ /* 0x000f220000002400 */
[C---:B------:R-:W-:Y:S01]  /*14850*/  HMMA.16816.F32.BF16 R40, R124.reuse, R18, R40 ;  /* 0x000000127c28723c */ /* 0x040fe20000041828 */
[----:B------:R-:W5:Y:S08]  /*14860*/  LDSM.16.M88.4 R16, [R100+0x3000] ;  /* 0x003000006410783b */ /* 0x000f700000000200 */
[----:B------:R-:W1:Y:S01]  /*14870*/  MUFU.TANH R191, R191 ;  /* 0x000000bf00bf7308 */ /* 0x000e620000002400 */
[C---:B------:R-:W-:Y:S09]  /*14880*/  HMMA.16816.F32.BF16 R44, R124.reuse, R12, R44 ;  /* 0x0000000c7c2c723c */ /* 0x040ff2000004182c */
[----:B------:R-:W1:Y:S01]  /*14890*/  MUFU.TANH R10, R2 ;  /* 0x00000002000a7308 */ /* 0x000e620000002400 */
[C---:B------:R-:W-:Y:S01]  /*148a0*/  HMMA.16816.F32.BF16 R48, R124.reuse, R14, R48 ;  /* 0x0000000e7c30723c */ /* 0x040fe20000041830 */
[----:B------:R-:W3:Y:S01]  /*148b0*/  LDSM.16.M88.4 R12, [R100+0x3800] ;  /* 0x00380000640c783b */ /* 0x000ee20000000200 */
[----:B------:R-:W-:Y:S04]  /*148c0*/  DEPBAR.LE SB0, 0x0 ;  /* 0x000080000000791a */ /* 0x000fe80000000000 */
[----:B------:R-:W-:Y:S03]  /*148d0*/  FMUL.FTZ R36, R36, UR12 ;  /* 0x0000000c24247c20 */ /* 0x000fe60008410000 */
[----:B------:R-:W1:Y:S02]  /*148e0*/  MUFU.TANH R142, R21 ;  /* 0x00000015008e7308 */ /* 0x000e640000002400 */
[----:B------:R-:W-:Y:S01]  /*148f0*/  FMUL.FTZ R37, R37, UR12 ;  /* 0x0000000c25257c20 */ /* 0x000fe20008410000 */
[----:B------:R-:W-:Y:S01]  /*14900*/  FMUL.FTZ R38, R38, UR12 ;  /* 0x0000000c26267c20 */ /* 0x000fe20008410000 */
[----:B------:R-:W-:Y:S01]  /*14910*/  FMUL.FTZ R39, R39, UR12 ;  /* 0x0000000c27277c20 */ /* 0x000fe20008410000 */
[----:B------:R-:W-:Y:S01]  /*14920*/  FMUL.FTZ R40, R40, UR12 ;  /* 0x0000000c28287c20 */ /* 0x000fe20008410000 */
[----:B------:R-:W-:Y:S04]  /*14930*/  FMUL.FTZ R41, R41, UR12 ;  /* 0x0000000c29297c20 */ /* 0x000fe80008410000 */
[----:B------:R2:W1:Y:S01]  /*14940*/  MUFU.TANH R238, R36 ;  /* 0x0000002400ee7308 */ /* 0x0004620000002400 */
[----:B------:R-:W-:Y:S01]  /*14950*/  BAR.SYNC.DEFER_BLOCKING 0x0 ;  /* 0x0000000000007b1d */ /* 0x000fe20000010000 */
[----:B------:R-:W-:Y:S01]  /*14960*/  FMUL.FTZ R42, R42, UR12 ;  /* 0x0000000c2a2a7c20 */ /* 0x000fe20008410000 */
[----:B------:R-:W-:Y:S01]  /*14970*/  FMUL.FTZ R43, R43, UR12 ;  /* 0x0000000c2b2b7c20 */ /* 0x000fe20008410000 */
[----:B------:R-:W-:Y:S01]  /*14980*/  FMUL.FTZ R44, R44, UR12 ;  /* 0x0000000c2c2c7c20 */ /* 0x000fe20008410000 */
[----:B------:R-:W-:Y:S01]  /*14990*/  FMUL.FTZ R45, R45, UR12 ;  /* 0x0000000c2d2d7c20 */ /* 0x000fe20008410000 */
[----:B------:R-:W-:Y:S01]  /*149a0*/  FMUL.FTZ R46, R46, UR12 ;  /* 0x0000000c2e2e7c20 */ /* 0x000fe20008410000 */
[----:B------:R-:W-:Y:S03]  /*149b0*/  FMUL.FTZ R47, R47, UR12 ;  /* 0x0000000c2f2f7c20 */ /* 0x000fe60008410000 */
[----:B------:R1:W1:Y:S01]  /*149c0*/  MUFU.TANH R138, R0 ;  /* 0x00000000008a7308 */ /* 0x0002620000002400 */
[----:B------:R-:W-:Y:S01]  /*149d0*/  FMUL.FTZ R48, R48, UR12 ;  /* 0x0000000c30307c20 */ /* 0x000fe20008410000 */
[----:B------:R-:W-:Y:S01]  /*149e0*/  FMUL.FTZ R49, R49, UR12 ;  /* 0x0000000c31317c20 */ /* 0x000fe20008410000 */
[----:B------:R-:W-:Y:S01]  /*149f0*/  FMUL.FTZ R50, R50, UR12 ;  /* 0x0000000c32327c20 */ /* 0x000fe20008410000 */
[----:B------:R-:W-:Y:S01]  /*14a00*/  FMUL.FTZ R51, R51, UR12 ;  /* 0x0000000c33337c20 */ /* 0x000fe20008410000 */
[C---:B-----5:R-:W-:Y:S05]  /*14a10*/  HMMA.16816.F32.BF16 R52, R124.reuse, R16, R52 ;  /* 0x000000107c34723c */ /* 0x060fea0000041834 */
[----:B------:R-:W1:Y:S01]  /*14a20*/  MUFU.TANH R20, R20 ;  /* 0x0000001400147308 */ /* 0x000e620000002400 */
[C---:B------:R-:W-:Y:S09]  /*14a30*/  HMMA.16816.F32.BF16 R56, R124.reuse, R18, R56 ;  /* 0x000000127c38723c */ /* 0x040ff20000041838 */
[----:B------:R-:W1:Y:S01]  /*14a40*/  MUFU.TANH R22, R22 ;  /* 0x0000001600167308 */ /* 0x000e620000002400 */
[C---:B---3--:R-:W-:Y:S09]  /*14a50*/  HMMA.16816.F32.BF16 R60, R124.reuse, R12, R60 ;  /* 0x0000000c7c3c723c */ /* 0x048ff2000004183c */
[----:B------:R3:W1:Y:S01]  /*14a60*/  MUFU.TANH R134, R25 ;  /* 0x0000001900867308 */ /* 0x0006620000002400 */
[----:B------:R-:W-:Y:S03]  /*14a70*/  HMMA.16816.F32.BF16 R64, R124, R14, R64 ;  /* 0x0000000e7c40723c */ /* 0x000fe60000041840 */
        /* <DEDUP_REMOVED lines=17> */
[----:B--2---:R-:W-:Y:S01]  /*14b90*/  FMUL.FTZ R36, R66, UR12 ;  /* 0x0000000c42247c20 */ /* 0x004fe20008410000 */
[----:B------:R-:W-:Y:S06]  /*14ba0*/  FMUL.FTZ R3, R67, UR12 ;  /* 0x0000000c43037c20 */ /* 0x000fec0008410000 */
        /* <DEDUP_REMOVED lines=39> */
[----:B------:R-:W-:Y:S04]  /*14e20*/  ULEA UR10, -UR11, URZ, 0x7 ;  /* 0x0000003f0b0a7291 */ /* 0x000fe8000f8e393f */
[----:B------:R-:W-:Y:S02]  /*14e30*/  USHF.R.S32.HI UR9, URZ, 0x1f, UR10 ;  /* 0x0000001f3f097899 */ /* 0x000fe4000801140a */
[----:B------:R-:W-:Y:S04]  /*14e40*/  MOV R12, UR10 ;  /* 0x0000000a000c7c02 */ /* 0x000fe80008000f00 */
[----:B-1----:R-:W-:Y:S01]  /*14e50*/  MOV R0, UR9 ;  /* 0x0000000900007c02 */ /* 0x002fe20008000f00 */
        /* <DEDUP_REMOVED lines=43> */
[----:B------:R-:W1:Y:S01]  /*15110*/  LDC R2, c[0x0][0x24c] ;  /* 0x00009300ff027b82 */ /* 0x000e620000000800 */
        /* <DEDUP_REMOVED lines=15> */
[-C--:B---3--:R-:W-:Y:S04]  /*15210*/  IMAD.WIDE.U32 R12, R7, R4.reuse, R12 ;  /* 0x00000004070c7225 */ /* 0x088fe800078e000c */
[----:B------:R-:W-:Y:S04]  /*15220*/  IMAD R0, R11, R4, RZ ;  /* 0x000000040b007224 */ /* 0x000fe800078e02ff */
[----:B------:R-:W-:Y:S05]  /*15230*/  IMAD R0, R7, R5, R0 ;  /* 0x0000000507007224 */ /* 0x000fea00078e0200 */
[----:B------:R-:W-:Y:S07]  /*15240*/  IADD3 R0, R13, R0, RZ ;  /* 0x000000000d007210 */ /* 0x000fee0007ffe0ff */
.L_x_6875:
        /* <DEDUP_REMOVED lines=29> */
.L_x_6874:
[----:B--2---:R-:W-:Y:S01]  /*15420*/  FMNMX.FTZ R5, R146, R103, !PT ;  /* 0x0000006792057209 */ /* 0x004fe20007810000 */
[----:B------:R-:W-:Y:S01]  /*15430*/  LDSM.16.MT88.4 R16, [R158+0x6000] ;  /* 0x006000009e10783b */ /* 0x000fe20000004200 */
        /* <DEDUP_REMOVED lines=122> */
[----:B------:R-:W-:Y:S01]  /*15be0*/  FMUL.FTZ R35, R37, R71 ;  /* 0x0000004725237220 */ /* 0x000fe20000410000 */
[----:B------:R-:W-:Y:S01]  /*15bf0*/  FMUL.FTZ R21, R38, R81 ;  /* 0x0000005126157220 */ /* 0x000fe20000410000 */
        /* <DEDUP_REMOVED lines=19> */
[--C-:B------:R-:W-:Y:S03]  /*15d30*/  FFMA.FTZ R80, R236, UR4, -R65.reuse ;  /* 0x00000004ec507c23 */ /* 0x100fe60008010841 */
        /* <DEDUP_REMOVED lines=10> */
[----:B------:R-:W-:Y:S01]  /*15de0*/  FFMA.FTZ R115, R38, R181, R115 ;  /* 0x000000b526737223 */ /* 0x000fe20000010073 */
[--C-:B------:R-:W-:Y:S01]  /*15df0*/  FFMA.FTZ R108, R203, UR4, -R65.reuse ;  /* 0x00000004cb6c7c23 */ /* 0x100fe20008010841 */
[--C-:B------:R-:W-:Y:S01]  /*15e00*/  FFMA.FTZ R105, R201, UR4, -R65.reuse ;  /* 0x00000004c9697c23 */ /* 0x100fe20008010841 */
[--C-:B------:R-:W-:Y:S01]  /*15e10*/  FFMA.FTZ R104, R207, UR4, -R65.reuse ;  /* 0x00000004cf687c23 */ /* 0x100fe20008010841 */
[--C-:B------:R-:W-:Y:S01]  /*15e20*/  FFMA.FTZ R67, R197, UR4, -R65.reuse ;  /* 0x00000004c5437c23 */ /* 0x100fe20008010841 */
[--C-:B------:R-:W-:Y:S03]  /*15e30*/  FFMA.FTZ R71, R252, UR4, -R65.reuse ;  /* 0x00000004fc477c23 */ /* 0x100fe60008010841 */
[----:B------:R-:W2:Y:S01]  /*15e40*/  MUFU.EX2 R109, R109 ;  /* 0x0000006d006d7308 */ /* 0x000ea20000000800 */
[----:B-1----:R-:W-:Y:S01]  /*15e50*/  F2FP.BF16.F32.PACK_AB R43, R107, R110 ;  /* 0x0000006e6b2b723e */ /* 0x002fe200000010ff */
[----:B------:R-:W-:Y:S01]  /*15e60*/  FADD.FTZ R111, R111, R114 ;  /* 0x000000726f6f7221 */ /* 0x000fe20000010000 */
[--C-:B------:R-:W-:Y:S01]  /*15e70*/  FFMA.FTZ R124, R206, UR4, -R65.reuse ;  /* 0x00000004ce7c7c23 */ /* 0x100fe20008010841 */
[--C-:B------:R-:W-:Y:S01]  /*15e80*/  FFMA.FTZ R129, R204, UR4, -R65.reuse ;  /* 0x00000004cc817c23 */ /* 0x100fe20008010841 */
[----:B------:R-:W-:Y:S01]  /*15e90*/  FFMA.FTZ R128, R198, UR4, -R65 ;  /* 0x00000004c6807c23 */ /* 0x000fe20008010841 */
[----:B------:R-:W-:Y:S01]  /*15ea0*/  FADD.FTZ R110, R110, R111 ;  /* 0x0000006f6e6e7221 */ /* 0x000fe20000010000 */
[----:B------:R-:W-:Y:S03]  /*15eb0*/  FFMA.FTZ R133, R196, UR4, -R65 ;  /* 0x00000004c4857c23 */ /* 0x000fe60008010841 */
[----:B------:R-:W-:Y:S01]  /*15ec0*/  MUFU.EX2 R108, R108 ;  /* 0x0000006c006c7308 */ /* 0x000fe20000000800 */
[----:B------:R-:W-:Y:S01]  /*15ed0*/  FADD.FTZ R115, R113, R115 ;  /* 0x0000007371737221 */ /* 0x000fe20000010000 */
[----:B------:R-:W-:Y:S01]  /*15ee0*/  FADD.FTZ R107, R107, R110 ;  /* 0x0000006e6b6b7221 */ /* 0x000fe20000010000 */
[--C-:B------:R-:W-:Y:S01]  /*15ef0*/  FFMA.FTZ R192, R192, UR4, -R65.reuse ;  /* 0x00000004c0c07c23 */ /* 0x100fe20008010841 */
[----:B------:R-:W-:Y:S01]  /*15f00*/  ISETP.GT.AND P0, PT, R176, 0x1, PT ;  /* 0x00000001b000780c */ /* 0x000fe20003f04270 */
[----:B------:R-:W-:Y:S05]  /*15f10*/  FFMA.FTZ R182, R182, UR4, -R65 ;  /* 0x00000004b6b67c23 */ /* 0x000fea0008010841 */
[----:B------:R-:W1:Y:S01]  /*15f20*/  MUFU.EX2 R105, R105 ;  /* 0x0000006900697308 */ /* 0x000e620000000800 */
[C---:B--2---:R-:W-:Y:S01]  /*15f30*/  F2FP.BF16.F32.PACK_AB R42, R109.reuse, R112 ;  /* 0x000000706d2a723e */ /* 0x044fe200000010ff */
[----:B------:R-:W-:Y:S04]  /*15f40*/  FADD.FTZ R112, R112, R115 ;  /* 0x0000007370707221 */ /* 0x000fe80000010000 */
[----:B------:R-:W-:Y:S04]  /*15f50*/  FADD.FTZ R109, R109, R112 ;  /* 0x000000706d6d7221 */ /* 0x000fe80000010000 */
[----:B------:R-:W-:Y:S01]  /*15f60*/  MUFU.EX2 R106, R106 ;  /* 0x0000006a006a7308 */ /* 0x000fe20000000800 */
[C---:B------:R-:W-:Y:S09]  /*15f70*/  HMMA.16816.F32.BF16 R4, R40.reuse, R16, R4 ;  /* 0x000000102804723c */ /* 0x040ff20000041804 */
[----:B------:R-:W2:Y:S02]  /*15f80*/  MUFU.EX2 R101, R101 ;  /* 0x0000006500657308 */ /* 0x000ea40000000800 */
[----:B------:R-:W-:Y:S01]  /*15f90*/  FFMA.FTZ R16, R10, UR4, -R65 ;  /* 0x000000040a107c23 */ /* 0x000fe20008010841 */
[----:B------:R-:W-:Y:S01]  /*15fa0*/  FMUL.FTZ R10, R37, R94 ;  /* 0x0000005e250a7220 */ /* 0x000fe20000410000 */
[----:B------:R-:W-:Y:S01]  /*15fb0*/  FMUL.FTZ R17, R38, R85 ;  /* 0x0000005526117220 */ /* 0x000fe20000410000 */
[C---:B-1----:R-:W-:Y:S01]  /*15fc0*/  F2FP.BF16.F32.PACK_AB R48, R105.reuse, R108 ;  /* 0x0000006c6930723e */ /* 0x042fe200000010ff */
[----:B------:R-:W-:Y:S04]  /*15fd0*/  FADD.FTZ R108, R108, R109 ;  /* 0x0000006d6c6c7221 */ /* 0x000fe80000010000 */
[----:B------:R1:W-:Y:S01]  /*15fe0*/  MUFU.EX2 R92, R16 ;  /* 0x00000010005c7308 */ /* 0x0003e20000000800 */
[C---:B------:R-:W-:Y:S03]  /*15ff0*/  HMMA.16816.F32.BF16 R8, R40.reuse, R18, R8 ;  /* 0x000000122808723c */ /* 0x040fe60000041808 */
[----:B------:R-:W-:Y:S06]  /*16000*/  FADD.FTZ R105, R105, R108 ;  /* 0x0000006c69697221 */ /* 0x000fec0000010000 */
[----:B------:R-:W-:Y:S01]  /*16010*/  MUFU.EX2 R104, R104 ;  /* 0x0000006800687308 */ /* 0x000fe20000000800 */
[C---:B------:R-:W-:Y:S03]  /*16020*/  HMMA.16816.F32.BF16 R12, R40.reuse, R24, R12 ;  /* 0x00000018280c723c */ /* 0x040fe6000004180c */
[C---:B------:R-:W-:Y:S01]  /*16030*/  FMUL.FTZ R18, R37.reuse, R86 ;  /* 0x0000005625127220 */ /* 0x040fe20000410000 */
[----:B------:R-:W-:Y:S05]  /*16040*/  FMUL.FTZ R19, R37, R87 ;  /* 0x0000005725137220 */ /* 0x000fea0000410000 */
[----:B------:R-:W3:Y:S02]  /*16050*/  MUFU.EX2 R67, R67 ;  /* 0x0000004300437308 */ /* 0x000ee40000000800 */
[C---:B-1----:R-:W-:Y:S01]  /*16060*/  FMUL.FTZ R16, R38.reuse, R84 ;  /* 0x0000005426107220 */ /* 0x042fe20000410000 */
[C---:B------:R-:W-:Y:S01]  /*16070*/  FMUL.FTZ R24, R38.reuse, R76 ;  /* 0x0000004c26187220 */ /* 0x040fe20000410000 */
[----:B------:R-:W-:Y:S01]  /*16080*/  FMUL.FTZ R25, R38, R77 ;  /* 0x0000004d26197220 */ /* 0x000fe20000410000 */
[----:B--2---:R-:W-:Y:S01]  /*16090*/  F2FP.BF16.F32.PACK_AB R49, R101, R106 ;  /* 0x0000006a6531723e */ /* 0x004fe200000010ff */
[----:B------:R-:W-:Y:S04]  /*160a0*/  FFMA.FTZ R77, R134, UR4, -R65 ;  /* 0x00000004864d7c23 */ /* 0x000fe80008010841 */
[----:B------:R1:W-:Y:S01]  /*160b0*/  MUFU.EX2 R84, R33 ;  /* 0x0000002100547308 */ /* 0x0003e20000000800 */
[C---:B------:R-:W-:Y:S06]  /*160c0*/  HMMA.16816.F32.BF16 R16, R40.reuse, R26, R16 ;  /* 0x0000001a2810723c */ /* 0x040fec0000041810 */
[C---:B------:R-:W-:Y:S03]  /*160d0*/  HMMA.16816.F32.BF16 R20, R40.reuse, R28, R20 ;  /* 0x0000001c2814723c */ /* 0x040fe60000041814 */
[----:B------:R2:W-:Y:S02]  /*160e0*/  MUFU.EX2 R76, R32 ;  /* 0x00000020004c7308 */ /* 0x0005e40000000800 */
[C---:B------:R-:W-:Y:S01]  /*160f0*/  FMUL.FTZ R26, R37.reuse, R78 ;  /* 0x0000004e251a7220 */ /* 0x040fe20000410000 */
[----:B------:R-:W-:Y:S01]  /*16100*/  FMUL.FTZ R27, R37, R79 ;  /* 0x0000004f251b7220 */ /* 0x000fe20000410000 */
[C---:B------:R-:W-:Y:S01]  /*16110*/  FMUL.FTZ R28, R38.reuse, R72 ;  /* 0x00000048261c7220 */ /* 0x040fe20000410000 */
[C---:B------:R-:W-:Y:S05]  /*16120*/  FMUL.FTZ R29, R38.reuse, R73 ;  /* 0x00000049261d7220 */ /* 0x040fea0000410000 */
[----:B------:R-:W-:Y:S01]  /*16130*/  MUFU.EX2 R97, R195 ;  /* 0x000000c300617308 */ /* 0x000fe20000000800 */
[----:B-1----:R-:W-:Y:S01]  /*16140*/  FMUL.FTZ R33, R38, R69 ;  /* 0x0000004526217220 */ /* 0x002fe20000410000 */
[----:B---3--:R-:W-:Y:S01]  /*16150*/  F2FP.BF16.F32.PACK_AB R50, R67, R104 ;  /* 0x000000684332723e */ /* 0x008fe200000010ff */
[C---:B------:R-:W-:Y:S03]  /*16160*/  HMMA.16816.F32.BF16 R24, R40.reuse, R30, R24 ;  /* 0x0000001e2818723c */ /* 0x040fe60000041818 */
[--C-:B------:R-:W-:Y:S04]  /*16170*/  FFMA.FTZ R73, R248, UR4, -R39.reuse ;  /* 0x00000004f8497c23 */ /* 0x100fe80008010827 */
[----:B------:R-:W1:Y:S01]  /*16180*/  MUFU.EX2 R66, R66 ;  /* 0x0000004200427308 */ /* 0x000e620000000800 */
[----:B--2---:R-:W-:Y:S03]  /*16190*/  FMUL.FTZ R32, R38, R68 ;  /* 0x0000004426207220 */ /* 0x004fe60000410000 */
[----:B------:R-:W-:Y:S01]  /*161a0*/  FFMA.FTZ R78, R242, UR4, -R39 ;  /* 0x00000004f24e7c23 */ /* 0x000fe20008010827 */
[C---:B------:R-:W-:Y:S01]  /*161b0*/  FMUL.FTZ R30, R37.reuse, R74 ;  /* 0x0000004a251e7220 */ /* 0x040fe20000410000 */
[----:B------:R-:W-:Y:S01]  /*161c0*/  FMUL.FTZ R31, R37, R75 ;  /* 0x0000004b251f7220 */ /* 0x000fe20000410000 */
[----:B------:R-:W-:Y:S03]  /*161d0*/  FADD.FTZ R38, R106, R107 ;  /* 0x0000006b6a267221 */ /* 0x000fe60000010000 */
[----:B------:R-:W2:Y:S01]  /*161e0*/  MUFU.EX2 R89, R142 ;  /* 0x0000008e00597308 */ /* 0x000ea20000000800 */
[----:B------:R-:W-:Y:S01]  /*161f0*/  FFMA.FTZ R68, R118, UR4, -R65 ;  /* 0x0000000476447c23 */ /* 0x000fe20008010841 */
[----:B------:R-:W-:Y:S01]  /*16200*/  FFMA.FTZ R118, R218, UR4, -R39 ;  /* 0x00000004da767c23 */ /* 0x000fe20008010827 */
[C---:B------:R-:W-:Y:S03]  /*16210*/  HMMA.16816.F32.BF16 R28, R40.reuse, R44, R28 ;  /* 0x0000002c281c723c */ /* 0x040fe6000004181c */
[----:B------:R-:W-:Y:S01]  /*16220*/  FADD.FTZ R38, R101, R38 ;  /* 0x0000002665267221 */ /* 0x000fe20000010000 */
[----:B------:R-:W-:Y:S03]  /*16230*/  FADD.FTZ R104, R104, R105 ;  /* 0x0000006968687221 */ /* 0x000fe60000010000 */
[----:B------:R-:W3:Y:S01]  /*16240*/  MUFU.EX2 R91, R91 ;  /* 0x0000005b005b7308 */ /* 0x000ee20000000800 */
[----:B-1----:R-:W-:Y:S01]  /*16250*/  F2FP.BF16.F32.PACK_AB R51, R66, R97 ;  /* 0x000000614233723e */ /* 0x002fe200000010ff */
[----:B------:R-:W-:Y:S01]  /*16260*/  HMMA.16816.F32.BF16 R32, R40, R46, R32 ;  /* 0x0000002e2820723c */ /* 0x000fe20000041820 */
[----:B------:R-:W1:Y:S02]  /*16270*/  LDSM.16.MT88.4 R40, [R154+0x6800] ;  /* 0x006800009a28783b */ /* 0x000e640000004200 */
[----:B------:R-:W-:Y:S01]  /*16280*/  FADD.FTZ R97, R97, R38 ;  /* 0x0000002661617221 */ /* 0x000fe20000010000 */
[----:B------:R-:W-:Y:S04]  /*16290*/  FADD.FTZ R67, R67, R104 ;  /* 0x0000006843437221 */ /* 0x000fe80000010000 */
[----:B------:R-:W4:Y:S01]  /*162a0*/  MUFU.EX2 R77, R77 ;  /* 0x0000004d004d7308 */ /* 0x000f220000000800 */
[C---:B------:R-:W-:Y:S05]  /*162b0*/  HMMA.16816.F32.BF16 R4, R48.reuse, R52, R4 ;  /* 0x000000343004723c */ /* 0x040fea0000041804 */
[----:B--2---:R-:W-:Y:S01]  /*162c0*/  F2FP.BF16.F32.PACK_AB R44, R89, R92 ;  /* 0x0000005c592c723e */ /* 0x004fe200000010ff */
[C---:B------:R-:W-:Y:S03]  /*162d0*/  HMMA.16816.F32.BF16 R8, R48.reuse, R54, R8 ;  /* 0x000000363008723c */ /* 0x040fe60000041808 */
[----:B------:R-:W-:Y:S01]  /*162e0*/  MUFU.EX2 R72, R130 ;  /* 0x0000008200487308 */ /* 0x000fe20000000800 */
[----:B------:R-:W2:Y:S01]  /*162f0*/  LDSM.16.MT88.4 R52, [R158+0x7000] ;  /* 0x007000009e34783b */ /* 0x000ea20000004200 */
[----:B---3--:R-:W-:Y:S01]  /*16300*/  F2FP.BF16.F32.PACK_AB R45, R84, R91 ;  /* 0x0000005b542d723e */ /* 0x008fe200000010ff */
[C---:B------:R-:W-:Y:S07]  /*16310*/  HMMA.16816.F32.BF16 R12, R48.reuse, R56, R12 ;  /* 0x00000038300c723c */ /* 0x040fee000004180c */
[----:B------:R-:W3:Y:S01]  /*16320*/  MUFU.EX2 R69, R122 ;  /* 0x0000007a00457308 */ /* 0x000ee20000000800 */
[----:B------:R-:W-:Y:S01]  /*16330*/  FADD.FTZ R92, R92, R67 ;  /* 0x000000435c5c7221 */ /* 0x000fe20000010000 */
[C---:B------:R-:W-:Y:S01]  /*16340*/  HMMA.16816.F32.BF16 R16, R48.reuse, R58, R16 ;  /* 0x0000003a3010723c */ /* 0x040fe20000041810 */
[----:B------:R-:W5:Y:S07]  /*16350*/  LDSM.16.MT88.4 R56, [R156+0x7000] ;  /* 0x007000009c38783b */ /* 0x000f6e0000004200 */
[----:B------:R-:W-:Y:S01]  /*16360*/  MUFU.EX2 R68, R68 ;  /* 0x0000004400447308 */ /* 0x000fe20000000800 */
[C---:B------:R-:W-:Y:S03]  /*16370*/  HMMA.16816.F32.BF16 R20, R48.reuse, R60, R20 ;  /* 0x0000003c3014723c */ /* 0x040fe60000041814 */
[----:B----4-:R-:W-:Y:S03]  /*16380*/  F2FP.BF16.F32.PACK_AB R46, R77, R76 ;  /* 0x0000004c4d2e723e */ /* 0x010fe600000010ff */
[C---:B------:R-:W-:Y:S03]  /*16390*/  HMMA.16816.F32.BF16 R24, R48.reuse, R62, R24 ;  /* 0x0000003e3018723c */ /* 0x040fe60000041818 */
[----:B------:R-:W4:Y:S01]  /*163a0*/  MUFU.EX2 R71, R71 ;  /* 0x0000004700477308 */ /* 0x000f220000000800 */
[----:B------:R-:W4:Y:S01]  /*163b0*/  LDSM.16.MT88.4 R60, [R155+0x7000] ;  /* 0x007000009b3c783b */ /* 0x000f220000004200 */
[----:B---3--:R-:W-:Y:S01]  /*163c0*/  F2FP.BF16.F32.PACK_AB R47, R69, R72 ;  /* 0x00000048452f723e */ /* 0x008fe200000010ff */
[C---:B-1----:R-:W-:Y:S07]  /*163d0*/  HMMA.16816.F32.BF16 R28, R48.reuse, R40, R28 ;  /* 0x00000028301c723c */ /* 0x042fee000004181c */
[----:B------:R-:W-:Y:S01]  /*163e0*/  MUFU.EX2 R70, R70 ;  /* 0x0000004600467308 */ /* 0x000fe20000000800 */
[----:B------:R-:W-:Y:S01]  /*163f0*/  FADD.FTZ R89, R89, R92 ;  /* 0x0000005c59597221 */ /* 0x000fe20000010000 */
[----:B------:R-:W-:Y:S01]  /*16400*/  HMMA.16816.F32.BF16 R32, R48, R42, R32 ;  /* 0x0000002a3020723c */ /* 0x000fe20000041820 */
[----:B------:R-:W1:Y:S07]  /*16410*/  LDSM.16.MT88.4 R40, [R154+0x7000] ;  /* 0x007000009a28783b */ /* 0x000e6e0000004200 */
[----:B------:R-:W3:Y:S01]  /*16420*/  MUFU.EX2 R73, R73 ;  /* 0x0000004900497308 */ /* 0x000ee20000000800 */
[C---:B--2---:R-:W-:Y:S01]  /*16430*/  HMMA.16816.F32.BF16 R4, R44.reuse, R52, R4 ;  /* 0x000000342c04723c */ /* 0x044fe20000041804 */
[----:B------:R-:W-:Y:S04]  /*16440*/  LDSM.16.MT88.4 R92, [R158+0x9800] ;  /* 0x009800009e5c783b */ /* 0x000fe80000004200 */
[--C-:B------:R-:W-:Y:S01]  /*16450*/  FFMA.FTZ R75, R246, UR4, -R65.reuse ;  /* 0x00000004f64b7c23 */ /* 0x100fe20008010841 */
[C---:B------:R-:W-:Y:S03]  /*16460*/  HMMA.16816.F32.BF16 R8, R44.reuse, R54, R8 ;  /* 0x000000362c08723c */ /* 0x040fe60000041808 */
[----:B------:R-:W-:Y:S01]  /*16470*/  MUFU.EX2 R78, R78 ;  /* 0x0000004e004e7308 */ /* 0x000fe20000000800 */
[----:B------:R-:W2:Y:S02]  /*16480*/  LDSM.16.MT88.4 R52, [R158+0x7800] ;  /* 0x007800009e34783b */ /* 0x000ea40000004200 */
[C---:B-----5:R-:W-:Y:S07]  /*16490*/  HMMA.16816.F32.BF16 R12, R44.reuse, R56, R12 ;  /* 0x000000382c0c723c */ /* 0x060fee000004180c */
[----:B------:R-:W-:Y:S01]  /*164a0*/  MUFU.EX2 R75, R75 ;  /* 0x0000004b004b7308 */ /* 0x000fe20000000800 */
[----:B------:R-:W-:Y:S01]  /*164b0*/  FFMA.FTZ R74, R244, UR4, -R65 ;  /* 0x00000004f44a7c23 */ /* 0x000fe20008010841 */
[C---:B------:R-:W-:Y:S01]  /*164c0*/  HMMA.16816.F32.BF16 R16, R44.reuse, R58, R16 ;  /* 0x0000003a2c10723c */ /* 0x040fe20000041810 */
[----:B------:R-:W5:Y:S07]  /*164d0*/  LDSM.16.MT88.4 R56, [R156+0x7800] ;  /* 0x007800009c38783b */ /* 0x000f6e0000004200 */
[----:B------:R-:W-:Y:S01]  /*164e0*/  MUFU.EX2 R74, R74 ;  /* 0x0000004a004a7308 */ /* 0x000fe20000000800 */
[C---:B----4-:R-:W-:Y:S03]  /*164f0*/  HMMA.16816.F32.BF16 R20, R44.reuse, R60, R20 ;  /* 0x0000003c2c14723c */ /* 0x050fe60000041814 */
[----:B------:R-:W-:Y:S03]  /*16500*/  FADD.FTZ R76, R76, R89 ;  /* 0x000000594c4c7221 */ /* 0x000fe60000010000 */
[C---:B------:R-:W-:Y:S03]  /*16510*/  HMMA.16816.F32.BF16 R24, R44.reuse, R62, R24 ;  /* 0x0000003e2c18723c */ /* 0x040fe60000041818 */
[----:B------:R-:W4:Y:S01]  /*16520*/  MUFU.EX2 R81, R81 ;  /* 0x0000005100517308 */ /* 0x000f220000000800 */
[----:B------:R-:W5:Y:S01]  /*16530*/  LDSM.16.MT88.4 R60, [R155+0x7800] ;  /* 0x007800009b3c783b */ /* 0x000f620000004200 */
[----:B------:R-:W-:Y:S01]  /*16540*/  F2FP.BF16.F32.PACK_AB R48, R71, R68 ;  /* 0x000000444730723e */ /* 0x000fe200000010ff */
[C---:B-1----:R-:W-:Y:S07]  /*16550*/  HMMA.16816.F32.BF16 R28, R44.reuse, R40, R28 ;  /* 0x000000282c1c723c */ /* 0x042fee000004181c */
[----:B------:R-:W-:Y:S01]  /*16560*/  MUFU.EX2 R83, R83 ;  /* 0x0000005300537308 */ /* 0x000fe20000000800 */
[----:B---3--:R-:W-:Y:S01]  /*16570*/  F2FP.BF16.F32.PACK_AB R49, R73, R70 ;  /* 0x000000464931723e */ /* 0x008fe200000010ff */
[----:B------:R-:W-:Y:S01]  /*16580*/  HMMA.16816.F32.BF16 R32, R44, R42, R32 ;  /* 0x0000002a2c20723c */ /* 0x000fe20000041820 */
[----:B------:R-:W1:Y:S07]  /*16590*/  LDSM.16.MT88.4 R40, [R154+0x7800] ;  /* 0x007800009a28783b */ /* 0x000e6e0000004200 */
[----:B------:R-:W3:Y:S03]  /*165a0*/  MUFU.EX2 R80, R80 ;  /* 0x0000005000507308 */ /* 0x000ee60000000800 */
[----:B----4-:R-:W-:Y:S01]  /*165b0*/  F2FP.BF16.F32.PACK_AB R51, R81, R78 ;  /* 0x0000004e5133723e */ /* 0x010fe200000010ff */
[----:B------:R-:W-:Y:S01]  /*165c0*/  FADD.FTZ R77, R77, R76 ;  /* 0x0000004c4d4d7221 */ /* 0x000fe20000010000 */
[----:B------:R-:W-:Y:S03]  /*165d0*/  F2FP.BF16.F32.PACK_AB R50, R74, R75 ;  /* 0x0000004b4a32723e */ /* 0x000fe600000010ff */
[----:B------:R-:W-:Y:S01]  /*165e0*/  FADD.FTZ R68, R68, R77 ;  /* 0x0000004d44447221 */ /* 0x000fe20000010000 */
[--C-:B------:R-:W-:Y:S01]  /*165f0*/  FFMA.FTZ R122, R210, UR4, -R39.reuse ;  /* 0x00000004d27a7c23 */ /* 0x100fe20008010827 */
[----:B------:R-:W-:Y:S01]  /*16600*/  MUFU.EX2 R82, R82 ;  /* 0x0000005200527308 */ /* 0x000fe20000000800 */
[----:B------:R-:W-:Y:S01]  /*16610*/  FFMA.FTZ R130, R194, UR4, -R39 ;  /* 0x00000004c2827c23 */ /* 0x000fe20008010827 */
[C---:B--2---:R-:W-:Y:S05]  /*16620*/  HMMA.16816.F32.BF16 R4, R48.reuse, R52, R4 ;  /* 0x000000343004723c */ /* 0x044fea0000041804 */
[----:B------:R-:W-:Y:S01]  /*16630*/  FADD.FTZ R66, R66, R97 ;  /* 0x0000006142427221 */ /* 0x000fe20000010000 */
[C---:B------:R-:W-:Y:S02]  /*16640*/  HMMA.16816.F32.BF16 R8, R48.reuse, R54, R8 ;  /* 0x000000363008723c */ /* 0x040fe40000041808 */
[----:B------:R-:W2:Y:S01]  /*16650*/  MUFU.EX2 R99, R99 ;  /* 0x0000006300637308 */ /* 0x000ea20000000800 */
[----:B------:R-:W4:Y:S02]  /*16660*/  LDSM.16.MT88.4 R52, [R158+0x8000] ;  /* 0x008000009e34783b */ /* 0x000f240000004200 */
[----:B---3--:R-:W-:Y:S01]  /*16670*/  F2FP.BF16.F32.PACK_AB R44, R80, R83 ;  /* 0x00000053502c723e */ /* 0x008fe200000010ff */
[C---:B-----5:R-:W-:Y:S06]  /*16680*/  HMMA.16816.F32.BF16 R12, R48.reuse, R56, R12 ;  /* 0x00000038300c723c */ /* 0x060fec000004180c */
[----:B------:R-:W-:Y:S01]  /*16690*/  MUFU.EX2 R88, R88 ;  /* 0x0000005800587308 */ /* 0x000fe20000000800 */
[----:B------:R-:W-:Y:S01]  /*166a0*/  FADD.FTZ R91, R91, R66 ;  /* 0x000000425b5b7221 */ /* 0x000fe20000010000 */
[C---:B------:R-:W-:Y:S01]  /*166b0*/  HMMA.16816.F32.BF16 R16, R48.reuse, R58, R16 ;  /* 0x0000003a3010723c */ /* 0x040fe20000041810 */
[----:B------:R-:W3:Y:S07]  /*166c0*/  LDSM.16.MT88.4 R56, [R156+0x8000] ;  /* 0x008000009c38783b */ /* 0x000eee0000004200 */
[----:B------:R-:W5:Y:S01]  /*166d0*/  MUFU.EX2 R117, R117 ;  /* 0x0000007500757308 */ /* 0x000f620000000800 */
[C---:B------:R-:W-:Y:S03]  /*166e0*/  HMMA.16816.F32.BF16 R20, R48.reuse, R60, R20 ;  /* 0x0000003c3014723c */ /* 0x040fe60000041814 */
[----:B--2---:R-:W-:Y:S03]  /*166f0*/  F2FP.BF16.F32.PACK_AB R45, R99, R82 ;  /* 0x00000052632d723e */ /* 0x004fe600000010ff */
[C---:B------:R-:W-:Y:S03]  /*16700*/  HMMA.16816.F32.BF16 R24, R48.reuse, R62, R24 ;  /* 0x0000003e3018723c */ /* 0x040fe60000041818 */
[----:B------:R-:W-:Y:S01]  /*16710*/  MUFU.EX2 R90, R90 ;  /* 0x0000005a005a7308 */ /* 0x000fe20000000800 */
[----:B------:R-:W2:Y:S01]  /*16720*/  LDSM.16.MT88.4 R60, [R155+0x8000] ;  /* 0x008000009b3c783b */ /* 0x000ea20000004200 */
[----:B------:R-:W-:Y:S01]  /*16730*/  FADD.FTZ R91, R84, R91 ;  /* 0x0000005b545b7221 */ /* 0x000fe20000010000 */
[C---:B-1----:R-:W-:Y:S07]  /*16740*/  HMMA.16816.F32.BF16 R28, R48.reuse, R40, R28 ;  /* 0x00000028301c723c */ /* 0x042fee000004181c */
[----:B------:R-:W1:Y:S01]  /*16750*/  MUFU.EX2 R119, R119 ;  /* 0x0000007700777308 */ /* 0x000e620000000800 */
[----:B------:R-:W-:Y:S03]  /*16760*/  LDSM.16.MT88.4 R84, [R156+0x9800] ;  /* 0x009800009c54783b */ /* 0x000fe60000004200 */
[----:B-----5:R-:W-:Y:S01]  /*16770*/  F2FP.BF16.F32.PACK_AB R46, R117, R88 ;  /* 0x00000058752e723e */ /* 0x020fe200000010ff */
[----:B------:R-:W-:Y:S05]  /*16780*/  HMMA.16816.F32.BF16 R32, R48, R42, R32 ;  /* 0x0000002a3020723c */ /* 0x000fea0000041820 */
[----:B------:R-:W-:Y:S01]  /*16790*/  MUFU.EX2 R116, R116 ;  /* 0x0000007400747308 */ /* 0x000fe20000000800 */
[----:B------:R-:W5:Y:S01]  /*167a0*/  LDSM.16.MT88.4 R40, [R154+0x8000] ;  /* 0x008000009a28783b */ /* 0x000f620000004200 */
[----:B------:R-:W-:Y:S01]  /*167b0*/  FADD.FTZ R72, R72, R91 ;  /* 0x0000005b48487221 */ /* 0x000fe20000010000 */
[----:B------:R-:W-:Y:S03]  /*167c0*/  FADD.FTZ R68, R71, R68 ;  /* 0x0000004447447221 */ /* 0x000fe60000010000 */
[----:B------:R-:W-:Y:S01]  /*167d0*/  FADD.FTZ R69, R69, R72 ;  /* 0x0000004845457221 */ /* 0x000fe20000010000 */
[----:B------:R-:W-:Y:S03]  /*167e0*/  FADD.FTZ R75, R75, R68 ;  /* 0x000000444b4b7221 */ /* 0x000fe60000010000 */
[----:B------:R-:W3:Y:S01]  /*167f0*/  MUFU.EX2 R121, R121 ;  /* 0x0000007900797308 */ /* 0x000ee20000000800 */
[----:B-1----:R-:W-:Y:S01]  /*16800*/  F2FP.BF16.F32.PACK_AB R47, R119, R90 ;  /* 0x0000005a772f723e */ /* 0x002fe200000010ff */
[----:B------:R-:W-:Y:S01]  /*16810*/  FADD.FTZ R70, R70, R69 ;  /* 0x0000004546467221 */ /* 0x000fe20000010000 */
[----:B------:R-:W-:Y:S01]  /*16820*/  FADD.FTZ R74, R74, R75 ;  /* 0x0000004b4a4a7221 */ /* 0x000fe20000010000 */
[----:B------:R-:W-:Y:S02]  /*16830*/  MOV R101, R0 ;  /* 0x0000000000657202 */ /* 0x000fe40000000f00 */
[----:B------:R-:W-:Y:S01]  /*16840*/  FADD.FTZ R73, R73, R70 ;  /* 0x0000004649497221 */ /* 0x000fe20000010000 */
[----:B------:R-:W-:Y:S01]  /*16850*/  FADD.FTZ R83, R83, R74 ;  /* 0x0000004a53537221 */ /* 0x000fe20000010000 */
[C---:B----4-:R-:W-:Y:S02]  /*16860*/  HMMA.16816.F32.BF16 R4, R44.reuse, R52, R4 ;  /* 0x000000342c04723c */ /* 0x050fe40000041804 */
[----:B------:R-:W-:Y:S03]  /*16870*/  MUFU.EX2 R118, R118 ;  /* 0x0000007600767308 */ /* 0x000fe60000000800 */
[----:B------:R-:W-:Y:S01]  /*16880*/  FADD.FTZ R83, R80, R83 ;  /* 0x0000005350537221 */ /* 0x000fe20000010000 */
[C---:B------:R-:W-:Y:S01]  /*16890*/  HMMA.16816.F32.BF16 R8, R44.reuse, R54, R8 ;  /* 0x000000362c08723c */ /* 0x040fe20000041808 */
[----:B------:R-:W1:Y:S05]  /*168a0*/  LDSM.16.MT88.4 R52, [R158+0x8800] ;  /* 0x008800009e34783b */ /* 0x000e6a0000004200 */
[----:B------:R-:W4:Y:S01]  /*168b0*/  MUFU.EX2 R123, R123 ;  /* 0x0000007b007b7308 */ /* 0x000f220000000800 */
[----:B---3--:R-:W-:Y:S01]  /*168c0*/  F2FP.BF16.F32.PACK_AB R48, R121, R116 ;  /* 0x000000747930723e */ /* 0x008fe200000010ff */
[C---:B------:R-:W-:Y:S08]  /*168d0*/  HMMA.16816.F32.BF16 R12, R44.reuse, R56, R12 ;  /* 0x000000382c0c723c */ /* 0x040ff0000004180c */
[----:B------:R-:W-:Y:S01]  /*168e0*/  MUFU.EX2 R120, R120 ;  /* 0x0000007800787308 */ /* 0x000fe20000000800 */
[C---:B------:R-:W-:Y:S01]  /*168f0*/  HMMA.16816.F32.BF16 R16, R44.reuse, R58, R16 ;  /* 0x0000003a2c10723c */ /* 0x040fe20000041810 */
[----:B------:R-:W3:Y:S02]  /*16900*/  LDSM.16.MT88.4 R56, [R156+0x8800] ;  /* 0x008800009c38783b */ /* 0x000ee40000004200 */
        /* <DEDUP_REMOVED lines=8> */
[C---:B-----5:R-:W-:Y:S08]  /*16990*/  HMMA.16816.F32.BF16 R28, R44.reuse, R40, R28 ;  /* 0x000000282c1c723c */ /* 0x060ff0000004181c */
[----:B------:R-:W5:Y:S01]  /*169a0*/  MUFU.EX2 R127, R127 ;  /* 0x0000007f007f7308 */ /* 0x000f620000000800 */
[----:B------:R-:W-:Y:S01]  /*169b0*/  HMMA.16816.F32.BF16 R32, R44, R42, R32 ;  /* 0x0000002a2c20723c */ /* 0x000fe20000041820 */
[----:B------:R-:W4:Y:S02]  /*169c0*/  LDSM.16.MT88.4 R40, [R154+0x8800] ;  /* 0x008800009a28783b */ /* 0x000f240000004200 */
[----:B--2---:R-:W-:Y:S01]  /*169d0*/  F2FP.BF16.F32.PACK_AB R50, R125, R120 ;  /* 0x000000787d32723e */ /* 0x004fe200000010ff */
[----:B------:R-:W-:Y:S05]  /*169e0*/  FADD.FTZ R116, R116, R117 ;  /* 0x0000007574747221 */ /* 0x000fea0000010000 */
[----:B------:R-:W-:Y:S01]  /*169f0*/  MUFU.EX2 R124, R124 ;  /* 0x0000007c007c7308 */ /* 0x000fe20000000800 */
[----:B------:R-:W2:Y:S01]  /*16a00*/  LDSM.16.MT88.4 R44, [R158+0x9000] ;  /* 0x009000009e2c783b */ /* 0x000ea20000004200 */
[----:B------:R-:W-:Y:S08]  /*16a10*/  FADD.FTZ R121, R121, R116 ;  /* 0x0000007479797221 */ /* 0x000ff00000010000 */
[----:B------:R-:W2:Y:S01]  /*16a20*/  MUFU.EX2 R129, R129 ;  /* 0x0000008100817308 */ /* 0x000ea20000000800 */
[----:B-----5:R-:W-:Y:S01]  /*16a30*/  F2FP.BF16.F32.PACK_AB R51, R127, R122 ;  /* 0x0000007a7f33723e */ /* 0x020fe200000010ff */
[----:B------:R-:W-:Y:S04]  /*16a40*/  FADD.FTZ R120, R120, R121 ;  /* 0x0000007978787221 */ /* 0x000fe80000010000 */
[----:B------:R-:W-:Y:S02]  /*16a50*/  FADD.FTZ R125, R125, R120 ;  /* 0x000000787d7d7221 */ /* 0x000fe40000010000 */
[C---:B-1----:R-:W-:Y:S02]  /*16a60*/  HMMA.16816.F32.BF16 R4, R48.reuse, R52, R4 ;  /* 0x000000343004723c */ /* 0x042fe40000041804 */
[----:B------:R-:W-:Y:S04]  /*16a70*/  MUFU.EX2 R126, R126 ;  /* 0x0000007e007e7308 */ /* 0x000fe80000000800 */
[C---:B------:R-:W-:Y:S01]  /*16a80*/  HMMA.16816.F32.BF16 R8, R48.reuse, R54, R8 ;  /* 0x000000363008723c */ /* 0x040fe20000041808 */
[----:B------:R-:W1:Y:S05]  /*16a90*/  LDSM.16.MT88.4 R52, [R156+0x9000] ;  /* 0x009000009c34783b */ /* 0x000e6a0000004200 */
[----:B------:R-:W5:Y:S01]  /*16aa0*/  MUFU.EX2 R131, R131 ;  /* 0x0000008300837308 */ /* 0x000f620000000800 */
[C---:B---3--:R-:W-:Y:S09]  /*16ab0*/  HMMA.16816.F32.BF16 R12, R48.reuse, R56, R12 ;  /* 0x00000038300c723c */ /* 0x048ff2000004180c */
[----:B------:R-:W-:Y:S01]  /*16ac0*/  MUFU.EX2 R128, R128 ;  /* 0x0000008000807308 */ /* 0x000fe20000000800 */
[C---:B------:R-:W-:Y:S01]  /*16ad0*/  HMMA.16816.F32.BF16 R16, R48.reuse, R58, R16 ;  /* 0x0000003a3010723c */ /* 0x040fe20000041810 */
[----:B------:R-:W3:Y:S05]  /*16ae0*/  LDSM.16.MT88.4 R56, [R155+0x9000] ;  /* 0x009000009b38783b */ /* 0x000eea0000004200 */
[C---:B----4-:R-:W-:Y:S03]  /*16af0*/  HMMA.16816.F32.BF16 R20, R48.reuse, R60, R20 ;  /* 0x0000003c3014723c */ /* 0x050fe60000041814 */
[----:B------:R-:W4:Y:S03]  /*16b00*/  MUFU.EX2 R133, R133 ;  /* 0x0000008500857308 */ /* 0x000f260000000800 */
[C---:B------:R-:W-:Y:S07]  /*16b10*/  HMMA.16816.F32.BF16 R24, R48.reuse, R62, R24 ;  /* 0x0000003e3018723c */ /* 0x040fee0000041818 */
[----:B------:R-:W-:Y:S01]  /*16b20*/  MUFU.EX2 R130, R130 ;  /* 0x0000008200827308 */ /* 0x000fe20000000800 */
[----:B------:R-:W-:Y:S01]  /*16b30*/  FFMA.FTZ R61, R188, UR4, -R65 ;  /* 0x00000004bc3d7c23 */ /* 0x000fe20008010841 */
[C---:B------:R-:W-:Y:S08]  /*16b40*/  HMMA.16816.F32.BF16 R28, R48.reuse, R40, R28 ;  /* 0x00000028301c723c */ /* 0x040ff0000004181c */
[----:B------:R-:W1:Y:S01]  /*16b50*/  MUFU.EX2 R135, R135 ;  /* 0x0000008700877308 */ /* 0x000e620000000800 */
[----:B------:R-:W-:Y:S01]  /*16b60*/  HMMA.16816.F32.BF16 R32, R48, R42, R32 ;  /* 0x0000002a3020723c */ /* 0x000fe20000041820 */
[----:B------:R-:W3:Y:S02]  /*16b70*/  LDSM.16.MT88.4 R48, [R154+0x9000] ;  /* 0x009000009a30783b */ /* 0x000ee40000004200 */
[----:B--2---:R-:W-:Y:S01]  /*16b80*/  F2FP.BF16.F32.PACK_AB R40, R129, R124 ;  /* 0x0000007c8128723e */ /* 0x004fe200000010ff */
[--C-:B------:R-:W-:Y:S01]  /*16b90*/  FFMA.FTZ R62, R186, UR4, -R39.reuse ;  /* 0x00000004ba3e7c23 */ /* 0x100fe20008010827 */
[----:B-----5:R-:W-:Y:S01]  /*16ba0*/  F2FP.BF16.F32.PACK_AB R41, R131, R126 ;  /* 0x0000007e8329723e */ /* 0x020fe200000010ff */
[----:B------:R-:W-:Y:S03]  /*16bb0*/  FFMA.FTZ R63, R184, UR4, -R39 ;  /* 0x00000004b83f7c23 */ /* 0x000fe60008010827 */
[----:B------:R-:W-:Y:S02]  /*16bc0*/  MUFU.EX2 R60, R192 ;  /* 0x000000c0003c7308 */ /* 0x000fe40000000800 */
[----:B----4-:R-:W-:Y:S01]  /*16bd0*/  F2FP.BF16.F32.PACK_AB R42, R133, R128 ;  /* 0x00000080852a723e */ /* 0x010fe200000010ff */
[----:B------:R-:W-:Y:S01]  /*16be0*/  FFMA.FTZ R65, R64, UR4, -R65 ;  /* 0x0000000440417c23 */ /* 0x000fe20008010841 */
[----:B------:R-:W-:Y:S01]  /*16bf0*/  FADD.FTZ R124, R124, R125 ;  /* 0x0000007d7c7c7221 */ /* 0x000fe20000010000 */
[----:B-1----:R-:W-:Y:S05]  /*16c00*/  F2FP.BF16.F32.PACK_AB R43, R135, R130 ;  /* 0x00000082872b723e */ /* 0x002fea00000010ff */
        /* <DEDUP_REMOVED lines=14> */
[C---:B---3--:R-:W-:Y:S01]  /*16cf0*/  HMMA.16816.F32.BF16 R20, R40.reuse, R56, R20 ;  /* 0x000000382814723c */ /* 0x048fe20000041814 */
        /* <DEDUP_REMOVED lines=44> */
.L_x_6872:
        /* <DEDUP_REMOVED lines=136> */
.L_x_6877:
[----:B------:R-:W1:Y:S01]  /*17840*/  S2R R5, SR_CTAID.Z ;  /* 0x0000000000057919 */ /* 0x000e620000002700 */
[----:B------:R-:W1:Y:S01]  /*17850*/  LDC R2, c[0x0][0x270] ;  /* 0x00009c00ff027b82 */ /* 0x000e620000000800 */
[----:B------:R-:W1:Y:S07]  /*17860*/  S2R R0, SR_CTAID.Y ;  /* 0x0000000000007919 */ /* 0x000e6e0000002600 */
[----:B------:R-:W2:Y:S01]  /*17870*/  LDC R7, c[0x0][0x2c4] ;  /* 0x0000b100ff077b82 */ /* 0x000ea20000000800 */
[----:B-1----:R-:W-:-:S04]  /*17880*/  IMAD R2, R0, R2, R5 ;  /* 0x0000000200027224 */ /* 0x002fc800078e0205 */
[----:B--2---:R-:W-:-:S07]  /*17890*/  IMAD R7, R2, R7, RZ ;  /* 0x0000000702077224 */ /* 0x004fce00078e02ff */
.L_x_6878:
        /* <DEDUP_REMOVED lines=26> */
.L_x_6880:
[----:B------:R-:W-:Y:S05]  /*17a40*/  BSYNC B0 ;  /* 0x0000000000007941 */ /* 0x000fea0003800000 */
.L_x_6879:
[----:B------:R-:W3:Y:S01]  /*17a50*/  S2UR UR5, SR_CTAID.X ;  /* 0x00000000000579c3 */ /* 0x000ee20000002500 */
[----:B------:R-:W-:Y:S01]  /*17a60*/  LEA.HI R3, R3, R4, RZ, 0x3 ;  /* 0x0000000403037211 */ /* 0x000fe200078f18ff */
[----:B--2---:R2:W4:Y:S01]  /*17a70*/  LDS.128 R12, [R173+0x1800] ;  /* 0x00180000ad0c7984 */ /* 0x0045220000000c00 */
[----:B-1----:R-:W-:Y:S01]  /*17a80*/  SHF.R.S32.HI R11, RZ, 0x1f, R2 ;  /* 0x0000001fff0b7819 */ /* 0x002fe20000011402 */
[----:B------:R-:W-:Y:S01]  /*17a90*/  BSSY B0, `(.L_x_6881) ;  /* 0x0000033000007945 */ /* 0x000fe20003800000 */
[----:B------:R-:W-:Y:S02]  /*17aa0*/  LOP3.LUT R3, R3, 0xfffffff8, RZ, 0xc0, !PT ;  /* 0xfffffff803037812 */ /* 0x000fe400078ec0ff */
[----:B------:R-:W-:Y:S01]  /*17ab0*/  LEA.HI R2, R11, R2, RZ, 0x3 ;  /* 0x000000020b027211 */ /* 0x000fe200078f18ff */
[----:B------:R-:W1:Y:S01]  /*17ac0*/  LDC.64 R6, c[0x0][0x290] ;  /* 0x0000a400ff067b82 */ /* 0x000e620000000a00 */
[----:B------:R-:W-:Y:S01]  /*17ad0*/  SHF.R.S32.HI R11, RZ, 0x1f, R0 ;  /* 0x0000001fff0b7819 */ /* 0x000fe20000011400 */
[----:B------:R-:W-:Y:S01]  /*17ae0*/  IMAD.IADD R4, R4, 0x1, -R3 ;  /* 0x0000000104047824 */ /* 0x000fe200078e0a03 */
[----:B------:R-:W-:-:S02]  /*17af0*/  ISETP.NE.AND P0, PT, R171, -0x1, PT ;  /* 0xffffffffab00780c */ /* 0x000fc40003f05270 */
[----:B------:R-:W-:Y:S01]  /*17b00*/  SHF.R.S32.HI R2, RZ, 0x3, R2 ;  /* 0x00000003ff027819 */ /* 0x000fe20000011402 */
[----:B------:R-:W-:Y:S02]  /*17b10*/  IMAD.SHL.U32 R16, R4, 0x8, RZ ;  /* 0x0000000804107824 */ /* 0x000fe400078e00ff */
[----:B------:R-:W5:Y:S02]  /*17b20*/  LDC.64 R8, c[0x0][0x298] ;  /* 0x0000a600ff087b82 */ /* 0x000f640000000a00 */
[----:B------:R-:W-:Y:S01]  /*17b30*/  VIADD R3, R2, 0x10 ;  /* 0x0000001002037836 */ /* 0x000fe20000000000 */
        /* <DEDUP_REMOVED lines=40> */
.L_x_6882:
[----:B------:R-:W-:Y:S05]  /*17dc0*/  BSYNC B0 ;  /* 0x0000000000007941 */ /* 0x000fea0003800000 */
.L_x_6881:
        /* <DEDUP_REMOVED lines=15> */
.L_x_6884:
[----:B------:R-:W-:Y:S05]  /*17ec0*/  BSYNC B0 ;  /* 0x0000000000007941 */ /* 0x000fea0003800000 */
.L_x_6883:
        /* <DEDUP_REMOVED lines=15> */
.L_x_6886:
[----:B------:R-:W-:Y:S05]  /*17fc0*/  BSYNC B0 ;  /* 0x0000000000007941 */ /* 0x000fea0003800000 */
.L_x_6885:
[----:B------:R-:W-:Y:S05]  /*17fd0*/  @P3 EXIT ;  /* 0x000000000000394d */ /* 0x000fea0003800000 */
[----:B------:R-:W-:Y:S01]  /*17fe0*/  IADD3 R2, P0, R2, 0x30, RZ ;  /* 0x0000003002027810 */ /* 0x000fe20007f1e0ff */
[----:B------:R-:W-:Y:S01]  /*17ff0*/  ULDC.64 UR4, c[0x0][0x280] ;  /* 0x0000a00000047ab9 */ /* 0x000fe20000000a00 */
[----:B------:R-:W-:Y:S02]  /*18000*/  MOV R19, R21 ;  /* 0x0000001500137202 */ /* 0x000fe40000000f00 */
[----:B------:R-:W-:Y:S01]  /*18010*/  IADD3.X R3, RZ, R3, RZ, P0, !PT ;  /* 0x00000003ff037210 */ /* 0x000fe200007fe4ff */
[----:B------:R-:W-:-:S04]  /*18020*/  IMAD.WIDE.U32 R18, R2, R8, R18 ;  /* 0x0000000802127225 */ /* 0x000fc800078e0012 */
[----:B------:R-:W-:-:S04]  /*18030*/  IMAD R0, R3, R8, RZ ;  /* 0x0000000803007224 */ /* 0x000fc800078e02ff */
[----:B------:R-:W-:Y:S01]  /*18040*/  IMAD R0, R2, R9, R0 ;  /* 0x0000000902007224 */ /* 0x000fe200078e0200 */
[----:B------:R-:W-:-:S04]  /*18050*/  LEA R2, P0, R18, UR4, 0x1 ;  /* 0x0000000412027c11 */ /* 0x000fc8000f8008ff */
[----:B------:R-:W-:-:S04]  /*18060*/  IADD3 R3, R0, R19, RZ ;  /* 0x0000001300037210 */ /* 0x000fc80007ffe0ff */
[----:B------:R-:W-:-:S05]  /*18070*/  LEA.HI.X R3, R18, UR5, R3, 0x1, P0 ;  /* 0x0000000512037c11 */ /* 0x000fca00080f0c03 */
[----:B------:R-:W-:Y:S01]  /*18080*/  STG.E.128 desc[UR6][R2.64], R12 ;  /* 0x0000000c02007986 */ /* 0x000fe2000c101d06 */
[----:B------:R-:W-:Y:S05]  /*18090*/  EXIT ;  /* 0x000000000000794d */ /* 0x000fea0003800000 */
.L_x_6887:
        /* <DEDUP_REMOVED lines=14> */
.L_x_8051:


//--------------------- .text._ZN5flash24flash_fwd_splitkv_kernelI23Flash_fwd_kernel_traitsILi64ELi64ELi128ELi4ELb0ELb0EN7cutlass10bfloat16_tE19Flash_kernel_traitsILi64ELi64ELi128ELi4ES3_EELb1ELb0ELb1ELb0ELb0ELb0ELb0ELb1EEEvNS_16Flash_fwd_paramsE --------------------------
	.section	.text._ZN5flash24flash_fwd_splitkv_kernelI23Flash_fwd_kernel_traitsILi64ELi64ELi128ELi4ELb0ELb0EN7cutlass10bfloat16_tE19Flash_kernel_traitsILi64ELi64ELi128ELi4ES3_EELb1ELb0ELb1ELb0ELb0ELb0ELb0ELb1EEEvNS_16Flash_fwd_paramsE,"ax",@progbits
	.align	128
        .global         _ZN5flash24flash_fwd_splitkv_kernelI23Flash_fwd_kernel_traitsILi64ELi64ELi128ELi4ELb0ELb0EN7cutlass10bfloat16_tE19Flash_kernel_traitsILi64ELi64ELi128ELi4ES3_EELb1ELb0ELb1ELb0ELb0ELb0ELb0ELb1EEEvNS_16Flash_fwd_paramsE
        .type           _ZN5flash24flash_fwd_splitkv_kernelI23Flash_fwd_kernel_traitsILi64ELi64ELi128ELi4ELb0ELb0EN7cutlass10bfloat16_tE19Flash_kernel_traitsILi64ELi64ELi128ELi4ES3_EELb1ELb0ELb1ELb0ELb0ELb0ELb0ELb1EEEvNS_16Flash_fwd_paramsE,@function
        .size           _ZN5flash24flash_fwd_splitkv_kernelI23Flash_fwd_kernel_traitsILi64ELi64ELi128ELi4ELb0ELb0EN7cutlass10bfloat16_tE19Flash_kernel_traitsILi64ELi64ELi128ELi4ES3_EELb1ELb0ELb1ELb0ELb0ELb0ELb0ELb1EEEvNS_16Flash_fwd_paramsE,(.L_x_8052 - _ZN5flash24flash_fwd_splitkv_kernelI23Flash_fwd_kernel_traitsILi64ELi64ELi128ELi4ELb0ELb0EN7cutlass10bfloat16_tE19Flash_kernel_traitsILi64ELi64ELi128ELi4ES3_EELb1ELb0ELb1ELb0ELb0ELb0ELb0ELb1EEEvNS_16Flash_fwd_paramsE)
        .other          _ZN5flash24flash_fwd_splitkv_kernelI23Flash_fwd_kernel_traitsILi64ELi64ELi128ELi4ELb0ELb0EN7cutlass10bfloat16_tE19Flash_kernel_traitsILi64ELi64ELi128ELi4ES3_EELb1ELb0ELb1ELb0ELb0ELb0ELb0ELb1EEEvNS_16Flash_fwd_paramsE,@"STO_CUDA_ENTRY STV_DEFAULT"
_ZN5flash24flash_fwd_splitkv_kernelI23Flash_fwd_kernel_traitsILi64ELi64ELi128ELi4ELb0ELb0EN7cutlass10bfloat16_tE19Flash_kernel_traitsILi64ELi64ELi128ELi4ES3_EELb1ELb0ELb1ELb0ELb0ELb0ELb0ELb1EEEvNS_16Flash_fwd_paramsE:
.text._ZN5flash24flash_fwd_splitkv_kernelI23Flash_fwd_kernel_traitsILi64ELi64ELi128ELi4ELb0ELb0EN7cutlass10bfloat16_tE19Flash_kernel_traitsILi64ELi64ELi128ELi4ES3_EELb1ELb0ELb1ELb0ELb0ELb0ELb0ELb1EEEvNS_16Flash_fwd_paramsE:
        /* <DEDUP_REMOVED lines=40> */
.L_x_6888:
[----:B------:R-:W1:Y:S02]  /*0280*/  LDC R7, c[0x0][0x2c8] ;  /* 0x0000b200ff077b82 */ /* 0x000e640000000800 */
.L_x_6889:
        /* <DEDUP_REMOVED lines=95> */
.L_x_6892:
[----:B------:R-:W-:Y:S05]  /*0880*/  BSYNC B0 ;  /* 0x0000000000007941 */ /* 0x000fea0003800000 */
.L_x_6891:
        /* <DEDUP_REMOVED lines=18> */
.L_x_6894:
[----:B------:R-:W-:Y:S05]  /*09b0*/  BSYNC B0 ;  /* 0x0000000000007941 */ /* 0x000fea0003800000 */
.L_x_6893:
        /* <DEDUP_REMOVED lines=19> */
.L_x_6896:
[----:B------:R-:W-:Y:S05]  /*0af0*/  BSYNC B0 ;  /* 0x0000000000007941 */ /* 0x000fea0003800000 */
.L_x_6895:
        /* <DEDUP_REMOVED lines=13> */
.L_x_6898:
[----:B------:R-:W-:Y:S05]  /*0bd0*/  BSYNC B0 ;  /* 0x0000000000007941 */ /* 0x000fea0003800000 */
.L_x_6897:
        /* <DEDUP_REMOVED lines=16> */
.L_x_6890:
        /* <DEDUP_REMOVED lines=25> */
.L_x_6899:
        /* <DEDUP_REMOVED lines=82> */
.L_x_6900:
        /* <DEDUP_REMOVED lines=49> */
.L_x_6902:
        /* <DEDUP_REMOVED lines=33> */
.L_x_6901:
        /* <DEDUP_REMOVED lines=249> */
.L_x_6957:
        /* <DEDUP_REMOVED lines=138> */
.L_x_6907:
[----:B------:R-:W-:Y:S05]  /*30e0*/  BSYNC B0 ;  /* 0x0000000000007941 */ /* 0x000fea0003800000 */
.L_x_6906:
        /* <DEDUP_REMOVED lines=57> */
.L_x_6909:
[----:B------:R-:W-:Y:S05]  /*3480*/  BSYNC B0 ;  /* 0x0000000000007941 */ /* 0x000fea0003800000 */
.L_x_6908:
        /* <DEDUP_REMOVED lines=57> */
.L_x_6911:
[----:B------:R-:W-:Y:S05]  /*3820*/  BSYNC B0 ;  /* 0x0000000000007941 */ /* 0x000fea0003800000 */
.L_x_6910:
        /* <DEDUP_REMOVED lines=62> */
.L_x_6913:
[----:B------:R-:W-:Y:S05]  /*3c10*/  BSYNC B0 ;  /* 0x0000000000007941 */ /* 0x000fea0003800000 */
.L_x_6912:
        /* <DEDUP_REMOVED lines=59> */
.L_x_6915:
[----:B------:R-:W-:Y:S05]  /*3fd0*/  BSYNC B0 ;  /* 0x0000000000007941 */ /* 0x000fea0003800000 */
.L_x_6914:
        /* <DEDUP_REMOVED lines=62> */
.L_x_6917:
[----:B------:R-:W-:Y:S05]  /*43c0*/  BSYNC B0 ;  /* 0x0000000000007941 */ /* 0x000fea0003800000 */
.L_x_6916:
        /* <DEDUP_REMOVED lines=62> */
.L_x_6919:
[----:B------:R-:W-:Y:S05]  /*47b0*/  BSYNC B0 ;  /* 0x0000000000007941 */ /* 0x000fea0003800000 */
.L_x_6918:
        /* <DEDUP_REMOVED lines=64> */
.L_x_6921:
[----:B------:R-:W-:Y:S05]  /*4bc0*/  BSYNC B0 ;  /* 0x0000000000007941 */ /* 0x000fea0003800000 */
.L_x_6920:
[C---:B------:R-:W-:Y:S01]  /*4bd0*/  LEA R46, P1, R29.reuse, R44, 0x1 ;  /* 0x0000002c1d2e7211 */ /* 0x040fe200078208ff */
[----:B------:R-:W-:Y:S01]  /*4be0*/  IMAD.MOV.U32 R8, RZ, RZ, R10 ;  /* 0x000000ffff087224 */ /* 0x000fe200078e000a */
[----:B------:R-:W-:Y:S02]  /*4bf0*/  UMOV UR4, UR30 ;  /* 0x0000001e00047c82 */ /* 0x000fe40008000000 */
[C---:B------:R-:W-:Y:S02]  /*4c00*/  LEA.HI.X.SX32 R45, R29.reuse, R45, 0x1, P1 ;  /* 0x0000002d1d2d7211 */ /* 0x040fe400008f0eff */
[C---:B------:R-:W-:Y:S04]  /*4c10*/  LEA R10, P0, R29.reuse, R8, 0x1 ;  /* 0x000000081d0a7211 */ /* 0x040fe800078008ff */
[----:B------:R-:W-:Y:S01]  /*4c20*/  LEA.HI.X.SX32 R9, R29, R9, 0x1, P0 ;  /* 0x000000091d097211 */ /* 0x000fe200000f0eff */
[----:B------:R-:W-:Y:S08]  /*4c30*/  BRA `(.L_x_6922) ;  /* 0x0000003400007947 */ /* 0x000ff00003800000 */
.L_x_6905:
        /* <DEDUP_REMOVED lines=86> */
.L_x_6926:
[----:B------:R-:W-:Y:S05]  /*51a0*/  BSYNC B0 ;  /* 0x0000000000007941 */ /* 0x000fea0003800000 */
.L_x_6925:
[----:B-----5:R2:W-:Y:S02]  /*51b0*/  STG.E.128 desc[UR6][R82.64], R40 ;  /* 0x0000002852007986 */ /* 0x0205e4000c101d06 */
.L_x_6924:
[----:B------:R-:W-:Y:S05]  /*51c0*/  BSYNC B1 ;  /* 0x0000000000017941 */ /* 0x000fea0003800000 */
.L_x_6923:
        /* <DEDUP_REMOVED lines=91> */
.L_x_6930:
[----:B------:R-:W-:Y:S05]  /*5780*/  BSYNC B0 ;  /* 0x0000000000007941 */ /* 0x000fea0003800000 */
.L_x_6929:
[----:B-----5:R4:W-:Y:S02]  /*5790*/  STG.E.128 desc[UR6][R146.64], R40 ;  /* 0x0000002892007986 */ /* 0x0209e4000c101d06 */
.L_x_6928:
[----:B------:R-:W-:Y:S05]  /*57a0*/  BSYNC B1 ;  /* 0x0000000000017941 */ /* 0x000fea0003800000 */
.L_x_6927:
        /* <DEDUP_REMOVED lines=91> */
.L_x_6934:
[----:B------:R-:W-:Y:S05]  /*5d60*/  BSYNC B0 ;  /* 0x0000000000007941 */ /* 0x000fea0003800000 */
.L_x_6933:
[----:B-----5:R3:W-:Y:S02]  /*5d70*/  STG.E.128 desc[UR6][R146.64], R40 ;  /* 0x0000002892007986 */ /* 0x0207e4000c101d06 */
.L_x_6932:
[----:B------:R-:W-:Y:S05]  /*5d80*/  BSYNC B1 ;  /* 0x0000000000017941 */ /* 0x000fea0003800000 */
.L_x_6931:
        /* <DEDUP_REMOVED lines=94> */
.L_x_6938:
[----:B------:R-:W-:Y:S05]  /*6370*/  BSYNC B0 ;  /* 0x0000000000007941 */ /* 0x000fea0003800000 */
.L_x_6937:
[----:B-----5:R1:W-:Y:S02]  /*6380*/  STG.E.128 desc[UR6][R146.64], R40 ;  /* 0x0000002892007986 */ /* 0x0203e4000c101d06 */
.L_x_6936:
[----:B------:R-:W-:Y:S05]  /*6390*/  BSYNC B1 ;  /* 0x0000000000017941 */ /* 0x000fea0003800000 */
.L_x_6935:
        /* <DEDUP_REMOVED lines=92> */
.L_x_6942:
[----:B------:R-:W-:Y:S05]  /*6960*/  BSYNC B0 ;  /* 0x0000000000007941 */ /* 0x000fea0003800000 */
.L_x_6941:
[----:B-----5:R2:W-:Y:S02]  /*6970*/  STG.E.128 desc[UR6][R146.64], R40 ;  /* 0x0000002892007986 */ /* 0x0205e4000c101d06 */
.L_x_6940:
[----:B------:R-:W-:Y:S05]  /*6980*/  BSYNC B1 ;  /* 0x0000000000017941 */ /* 0x000fea0003800000 */
.L_x_6939:
        /* <DEDUP_REMOVED lines=94> */
.L_x_6946:
[----:B------:R-:W-:Y:S05]  /*6f70*/  BSYNC B0 ;  /* 0x0000000000007941 */ /* 0x000fea0003800000 */
.L_x_6945:
[----:B-----5:R1:W-:Y:S02]  /*6f80*/  STG.E.128 desc[UR6][R146.64], R40 ;  /* 0x0000002892007986 */ /* 0x0203e4000c101d06 */
.L_x_6944:
[----:B------:R-:W-:Y:S05]  /*6f90*/  BSYNC B1 ;  /* 0x0000000000017941 */ /* 0x000fea0003800000 */
.L_x_6943:
        /* <DEDUP_REMOVED lines=94> */
.L_x_6950:
[----:B------:R-:W-:Y:S05]  /*7580*/  BSYNC B0 ;  /* 0x0000000000007941 */ /* 0x000fea0003800000 */
.L_x_6949:
[----:B-----5:R1:W-:Y:S02]  /*7590*/  STG.E.128 desc[UR6][R146.64], R40 ;  /* 0x0000002892007986 */ /* 0x0203e4000c101d06 */
.L_x_6948:
[----:B------:R-:W-:Y:S05]  /*75a0*/  BSYNC B1 ;  /* 0x0000000000017941 */ /* 0x000fea0003800000 */
.L_x_6947:
        /* <DEDUP_REMOVED lines=95> */
.L_x_6954:
[----:B------:R-:W-:Y:S05]  /*7ba0*/  BSYNC B0 ;  /* 0x0000000000007941 */ /* 0x000fea0003800000 */
.L_x_6953:
[----:B-----5:R1:W-:Y:S02]  /*7bb0*/  STG.E.128 desc[UR6][R148.64], R40 ;  /* 0x0000002894007986 */ /* 0x0203e4000c101d06 */
.L_x_6952:
[----:B------:R-:W-:Y:S05]  /*7bc0*/  BSYNC B1 ;  /* 0x0000000000017941 */ /* 0x000fea0003800000 */
.L_x_6951:
        /* <DEDUP_REMOVED lines=8> */
.L_x_6904:
        /* <DEDUP_REMOVED lines=63> */
.L_x_6922:
        /* <DEDUP_REMOVED lines=84> */
.L_x_6955:
        /* <DEDUP_REMOVED lines=8> */
.L_x_6956:
[----:B------:R-:W-:Y:S04]  /*8600*/  IADD3 R11, R11, -0x1, RZ ;  /* 0xffffffff0b0b7810 */ /* 0x000fe80007ffe0ff */
[----:B------:R-:W-:Y:S11]  /*8610*/  ISETP.GT.AND P0, PT, R11, R66, PT ;  /* 0x000000420b00720c */ /* 0x000ff60003f04270 */
[----:B------:R-:W-:Y:S02]  /*8620*/  @!UPT UIADD3 URZ, URZ, URZ, URZ ;  /* 0x0000003f3f3ff290 */ /* 0x000fe4000fffe03f */
[----:B------:R-:W-:Y:S05]  /*8630*/  @P0 BRA `(.L_x_6957) ;  /* 0xffffffa000800947 */ /* 0x000fea000383ffff */
.L_x_6903:
        /* <DEDUP_REMOVED lines=13> */
[----:B---3--:R-:W1:Y:S01]  /*8710*/  S2R R6, SR_CTAID.X ;  /* 0x0000000000067919 */ /* 0x008e620000002500 */
[----:B------:R-:W-:-:S11]  /*8720*/  ULDC.64 UR8, c[0x0][0x210] ;  /* 0x0000840000087ab9 */ /* 0x000fd60000000a00 */
[----:B------:R-:W3:Y:S01]  /*8730*/  @P0 S2R R2, SR_CTAID.Y ;  /* 0x0000000000020919 */ /* 0x000ee20000002600 */
[----:B------:R-:W3:Y:S02]  /*8740*/  @P0 LDC.64 R4, c[0x0][0x300] ;  /* 0x0000c000ff040b82 */ /* 0x000ee40000000a00 */
[----:B---3--:R-:W-:-:S06]  /*8750*/  @P0 IMAD.WIDE R8, R2, 0x4, R4 ;  /* 0x0000000402080825 */ /* 0x008fcc00078e0204 */
[----:B------:R-:W3:Y:S01]  /*8760*/  LDC.64 R2, c[0x0][0x240] ;  /* 0x00009000ff027b82 */ /* 0x000ee20000000a00 */
[----:B------:R5:W5:Y:S01]  /*8770*/  @P0 LDG.E R0, desc[UR6][R8.64] ;  /* 0x0000000608000981 */ /* 0x000b62000c1e1900 */
[----:B-1----:R-:W-:Y:S01]  /*8780*/  IMAD R5, R6, 0x40, R56 ;  /* 0x0000004006057824 */ /* 0x002fe200078e0238 */
[----:B--2-4-:R-:W-:Y:S01]  /*8790*/  LEA R14, P0, R128, UR8, 0x1 ;  /* 0x00000008800e7c11 */ /* 0x014fe2000f8008ff */
[----:B------:R-:W-:Y:S01]  /*87a0*/  IMAD.MOV.U32 R130, RZ, RZ, R128 ;  /* 0x000000ffff827224 */ /* 0x000fe200078e0080 */
[----:B------:R-:W-:Y:S01]  /*87b0*/  ULDC.U8 UR10, c[0x0][0x3c3] ;  /* 0x0000f0c0000a7ab9 */ /* 0x000fe20000000000 */
[----:B------:R-:W-:Y:S01]  /*87c0*/  IMAD R25, R6, -0x40, R163 ;  /* 0xffffffc006197824 */ /* 0x000fe200078e02a3 */
        /* <DEDUP_REMOVED lines=83> */
.L_x_6964:
[----:B------:R-:W-:Y:S05]  /*8d00*/  BSYNC B0 ;  /* 0x0000000000007941 */ /* 0x000fea0003800000 */
.L_x_6963:
[----:B-----5:R2:W-:Y:S02]  /*8d10*/  STS.128 [R171], R12 ;  /* 0x0000000cab007388 */ /* 0x0205e40000000c00 */
.L_x_6962:
[----:B------:R-:W-:Y:S05]  /*8d20*/  BSYNC B1 ;  /* 0x0000000000017941 */ /* 0x000fea0003800000 */
.L_x_6961:
        /* <DEDUP_REMOVED lines=61> */
.L_x_6968:
[----:B------:R-:W-:Y:S05]  /*9100*/  BSYNC B0 ;  /* 0x0000000000007941 */ /* 0x000fea0003800000 */
.L_x_6967:
[----:B-----5:R4:W-:Y:S02]  /*9110*/  STS.128 [R171+0x800], R40 ;  /* 0x00080028ab007388 */ /* 0x0209e40000000c00 */
.L_x_6966:
[----:B------:R-:W-:Y:S05]  /*9120*/  BSYNC B1 ;  /* 0x0000000000017941 */ /* 0x000fea0003800000 */
.L_x_6965:
        /* <DEDUP_REMOVED lines=62> */
.L_x_6972:
[----:B------:R-:W-:Y:S05]  /*9510*/  BSYNC B0 ;  /* 0x0000000000007941 */ /* 0x000fea0003800000 */
.L_x_6971:
[----:B-----5:R1:W-:Y:S02]  /*9520*/  STS.128 [R171+0x1000], R28 ;  /* 0x0010001cab007388 */ /* 0x0203e40000000c00 */
.L_x_6970:
[----:B------:R-:W-:Y:S05]  /*9530*/  BSYNC B1 ;  /* 0x0000000000017941 */ /* 0x000fea0003800000 */
.L_x_6969:
        /* <DEDUP_REMOVED lines=61> */
.L_x_6975:
[----:B------:R-:W-:Y:S05]  /*9910*/  BSYNC B0 ;  /* 0x0000000000007941 */ /* 0x000fea0003800000 */
.L_x_6974:
[----:B-----5:R1:W-:Y:S01]  /*9920*/  STS.128 [R171+0x1800], R24 ;  /* 0x00180018ab007388 */ /* 0x0203e20000000c00 */
[----:B------:R-:W-:Y:S05]  /*9930*/  BRA `(.L_x_6973) ;  /* 0x0000001c00747947 */ /* 0x000fea0003800000 */
.L_x_6960:
        /* <DEDUP_REMOVED lines=95> */
.L_x_6979:
[----:B------:R-:W-:Y:S05]  /*9f30*/  BSYNC B0 ;  /* 0x0000000000007941 */ /* 0x000fea0003800000 */
.L_x_6978:
[----:B-----5:R3:W-:Y:S02]  /*9f40*/  STS.128 [R171], R20 ;  /* 0x00000014ab007388 */ /* 0x0207e40000000c00 */
.L_x_6977:
[----:B------:R-:W-:Y:S05]  /*9f50*/  BSYNC B1 ;  /* 0x0000000000017941 */ /* 0x000fea0003800000 */
.L_x_6976:
        /* <DEDUP_REMOVED lines=97> */
.L_x_6983:
[----:B------:R-:W-:Y:S05]  /*a570*/  BSYNC B0 ;  /* 0x0000000000007941 */ /* 0x000fea0003800000 */
.L_x_6982:
[----:B-----5:R1:W-:Y:S02]  /*a580*/  STS.128 [R171+0x800], R20 ;  /* 0x00080014ab007388 */ /* 0x0203e40000000c00 */
.L_x_6981:
[----:B------:R-:W-:Y:S05]  /*a590*/  BSYNC B1 ;  /* 0x0000000000017941 */ /* 0x000fea0003800000 */
.L_x_6980:
        /* <DEDUP_REMOVED lines=99> */
.L_x_6987:
[----:B------:R-:W-:Y:S05]  /*abd0*/  BSYNC B0 ;  /* 0x0000000000007941 */ /* 0x000fea0003800000 */
.L_x_6986:
[----:B-----5:R3:W-:Y:S02]  /*abe0*/  STS.128 [R171+0x1000], R20 ;  /* 0x00100014ab007388 */ /* 0x0207e40000000c00 */
.L_x_6985:
[----:B------:R-:W-:Y:S05]  /*abf0*/  BSYNC B1 ;  /* 0x0000000000017941 */ /* 0x000fea0003800000 */
.L_x_6984:
        /* <DEDUP_REMOVED lines=99> */
.L_x_6989:
[----:B------:R-:W-:Y:S05]  /*b230*/  BSYNC B0 ;  /* 0x0000000000007941 */ /* 0x000fea0003800000 */
.L_x_6988:
[----:B-----5:R1:W-:Y:S01]  /*b240*/  STS.128 [R171+0x1800], R12 ;  /* 0x0018000cab007388 */ /* 0x0203e20000000c00 */
[----:B------:R-:W-:Y:S05]  /*b250*/  BRA `(.L_x_6973) ;  /* 0x00000004002c7947 */ /* 0x000fea0003800000 */
.L_x_6959:
        /* <DEDUP_REMOVED lines=22> */
.L_x_6991:
[----:B------:R-:W-:Y:S05]  /*b3c0*/  BSYNC B0 ;  /* 0x0000000000007941 */ /* 0x000fea0003800000 */
.L_x_6990:
        /* <DEDUP_REMOVED lines=16> */
.L_x_6993:
[----:B------:R-:W-:Y:S05]  /*b4d0*/  BSYNC B0 ;  /* 0x0000000000007941 */ /* 0x000fea0003800000 */
.L_x_6992:
        /* <DEDUP_REMOVED lines=16> */
.L_x_6995:
[----:B------:R-:W-:Y:S05]  /*b5e0*/  BSYNC B0 ;  /* 0x0000000000007941 */ /* 0x000fea0003800000 */
.L_x_6994:
        /* <DEDUP_REMOVED lines=18> */
.L_x_6973:
[----:B------:R-:W-:Y:S05]  /*b710*/  BSYNC B2 ;  /* 0x0000000000027941 */ /* 0x000fea0003800000 */
.L_x_6958:
[----:B------:R-:W-:Y:S01]  /*b720*/  VIADD R170, R52, 0xffffffff ;  /* 0xffffffff34aa7836 */ /* 0x000fe20000000000 */
[----:B------:R-:W-:Y:S01]  /*b730*/  ULDC.64 UR12, c[0x0][0x218] ;  /* 0x00008600000c7ab9 */ /* 0x000fe20000000a00 */
[----:B-12-4-:R-:W-:Y:S01]  /*b740*/  VIADD R14, R126, 0x40 ;  /* 0x000000407e0e7836 */ /* 0x016fe20000000000 */
[----:B------:R-:W-:Y:S01]  /*b750*/  LEA R168, P0, R122, UR12, 0x1 ;  /* 0x0000000c7aa87c11 */ /* 0x000fe2000f8008ff */
[----:B---3--:R-:W-:Y:S01]  /*b760*/  IMAD.SHL.U32 R2, R170, 0x80, RZ ;  /* 0x00000080aa027824 */ /* 0x008fe200078e00ff */
[----:B------:R-:W-:Y:S01]  /*b770*/  BSSY B0, `(.L_x_6996) ;  /* 0x0000014000007945 */ /* 0x000fe20003800000 */
[----:B------:R-:W-:Y:S01]  /*b780*/  VIADD R12, R126, 0x50 ;  /* 0x000000507e0c7836 */ /* 0x000fe20000000000 */
[----:B------:R-:W-:Y:S01]  /*b790*/  LEA.HI.X R169, R122, UR13, R125, 0x1, P0 ;  /* 0x0000000d7aa97c11 */ /* 0x000fe200080f0c7d */
[----:B------:R-:W-:Y:S02]  /*b7a0*/  IMAD.IADD R11, R53, 0x1, -R2 ;  /* 0x00000001350b7824 */ /* 0x000fe400078e0a02 */
[----:B------:R-:W-:-:S03]  /*b7b0*/  VIADD R10, R126, 0x60 ;  /* 0x000000607e0a7836 */ /* 0x000fc60000000000 */
        /* <DEDUP_REMOVED lines=15> */
.L_x_6997:
[----:B------:R-:W-:Y:S05]  /*b8b0*/  BSYNC B0 ;  /* 0x0000000000007941 */ /* 0x000fea0003800000 */
.L_x_6996:
        /* <DEDUP_REMOVED lines=14> */
.L_x_6999:
[----:B------:R-:W-:Y:S05]  /*b9a0*/  BSYNC B0 ;  /* 0x0000000000007941 */ /* 0x000fea0003800000 */
.L_x_6998:
        /* <DEDUP_REMOVED lines=14> */
.L_x_7001:
[----:B------:R-:W-:Y:S05]  /*ba90*/  BSYNC B0 ;  /* 0x0000000000007941 */ /* 0x000fea0003800000 */
.L_x_7000:
        /* <DEDUP_REMOVED lines=14> */
.L_x_7003:
[----:B------:R-:W-:Y:S05]  /*bb80*/  BSYNC B0 ;  /* 0x0000000000007941 */ /* 0x000fea0003800000 */
.L_x_7002:
        /* <DEDUP_REMOVED lines=13> */
.L_x_7005:
[----:B------:R-:W-:Y:S05]  /*bc60*/  BSYNC B0 ;  /* 0x0000000000007941 */ /* 0x000fea0003800000 */
.L_x_7004:
        /* <DEDUP_REMOVED lines=14> */
.L_x_7007:
[----:B------:R-:W-:Y:S05]  /*bd50*/  BSYNC B0 ;  /* 0x0000000000007941 */ /* 0x000fea0003800000 */
.L_x_7006:
        /* <DEDUP_REMOVED lines=14> */
.L_x_7009:
[----:B------:R-:W-:Y:S05]  /*be40*/  BSYNC B0 ;  /* 0x0000000000007941 */ /* 0x000fea0003800000 */
.L_x_7008:
        /* <DEDUP_REMOVED lines=14> */
.L_x_7011:
[----:B------:R-:W-:Y:S05]  /*bf30*/  BSYNC B0 ;  /* 0x0000000000007941 */ /* 0x000fea0003800000 */
.L_x_7010:
[----:B------:R-:W2:Y:S01]  /*bf40*/  S2UR UR5, SR_CTAID.Y ;  /* 0x00000000000579c3 */ /* 0x000ea20000002600 */
[----:B------:R-:W-:Y:S01]  /*bf50*/  ULDC.64 UR8, c[0x0][0x3d0] ;  /* 0x0000f40000087ab9 */ /* 0x000fe20000000a00 */
[----:B------:R-:W0:Y:S01]  /*bf60*/  LDGDEPBAR ;  /* 0x00000000000079af */ /* 0x000e220000000000 */
[-C--:B------:R-:W-:Y:S02]  /*bf70*/  ISETP.GE.AND P6, PT, R12, R11.reuse, PT ;  /* 0x0000000b0c00720c */ /* 0x080fe40003fc6270 */
[-C--:B------:R-:W-:Y:S01]  /*bf80*/  ISETP.GE.AND P2, PT, R0, R11.reuse, PT ;  /* 0x0000000b0000720c */ /* 0x080fe20003f46270 */
[----:B------:R-:W4:Y:S01]  /*bf90*/  S2R R103, SR_TID.X ;  /* 0x0000000000677919 */ /* 0x000f220000002100 */
[-C--:B------:R-:W-:Y:S01]  /*bfa0*/  ISETP.GE.AND P3, PT, R8, R11.reuse, PT ;  /* 0x0000000b0800720c */ /* 0x080fe20003f66270 */
[----:B------:R-:W3:Y:S01]  /*bfb0*/  S2UR UR14, SR_CTAID.Z ;  /* 0x00000000000e79c3 */ /* 0x000ee20000002700 */
[-C--:B------:R-:W-:Y:S02]  /*bfc0*/  ISETP.GE.AND P1, PT, R7, R11.reuse, PT ;  /* 0x0000000b0700720c */ /* 0x080fe40003f26270 */
[----:B------:R-:W-:Y:S01]  /*bfd0*/  ISETP.GE.AND P5, PT, R14, R11, PT ;  /* 0x0000000b0e00720c */ /* 0x000fe20003fa6270 */
[----:B--2---:R-:W-:Y:S01]  /*bfe0*/  USHF.R.S32.HI UR10, URZ, 0x1f, UR5 ;  /* 0x0000001f3f0a7899 */ /* 0x004fe20008011405 */
[----:B------:R-:W-:-:S04]  /*bff0*/  DEPBAR.LE SB0, 0x0 ;  /* 0x000080000000791a */ /* 0x000fc80000000000 */
[----:B------:R-:W-:Y:S02]  /*c000*/  UIMAD UR10, UR10, UR8, URZ ;  /* 0x000000080a0a72a4 */ /* 0x000fe4000f8e023f */
[----:B---3--:R-:W-:-:S04]  /*c010*/  USHF.R.S32.HI UR15, URZ, 0x1f, UR14 ;  /* 0x0000001f3f0f7899 */ /* 0x008fc8000801140e */
[----:B------:R-:W-:Y:S02]  /*c020*/  UIMAD.WIDE.U32 UR14, UR5, UR8, UR14 ;  /* 0x00000008050e72a5 */ /* 0x000fe4000f8e000e */
[----:B------:R-:W-:Y:S01]  /*c030*/  UIMAD UR5, UR5, UR9, UR10 ;  /* 0x00000009050572a4 */ /* 0x000fe2000f8e020a */
[----:B----4-:R-:W-:Y:S02]  /*c040*/  SHF.R.S32.HI R4, RZ, 0x1f, R103 ;  /* 0x0000001fff047819 */ /* 0x010fe40000011467 */
[----:B------:R-:W-:Y:S01]  /*c050*/  ULDC.64 UR8, c[0x0][0x3c8] ;  /* 0x0000f20000087ab9 */ /* 0x000fe20000000a00 */
[----:B------:R-:W-:Y:S01]  /*c060*/  UIADD3 UR5, UR15, UR5, URZ ;  /* 0x000000050f057290 */ /* 0x000fe2000fffe03f */
[CC--:B------:R-:W-:Y:S01]  /*c070*/  LEA.HI R157, R4.reuse, R103.reuse, RZ, 0x4 ;  /* 0x00000067049d7211 */ /* 0x0c0fe200078f20ff */
[----:B------:R-:W-:Y:S01]  /*c080*/  ULEA UR8, UP0, UR14, UR8, 0x2 ;  /* 0x000000080e087291 */ /* 0x000fe2000f80103f */
[----:B------:R-:W-:Y:S01]  /*c090*/  LEA.HI R0, R4, R103, RZ, 0x3 ;  /* 0x0000006704007211 */ /* 0x000fe200078f18ff */
[----:B------:R-:W-:Y:S01]  /*c0a0*/  ULDC.64 UR10, c[0x0][0x220] ;  /* 0x00008800000a7ab9 */ /* 0x000fe20000000a00 */
[----:B------:R-:W-:Y:S01]  /*c0b0*/  SHF.R.S32.HI R8, RZ, 0x4, R157 ;  /* 0x00000004ff087819 */ /* 0x000fe2000001149d */
[----:B------:R-:W-:Y:S01]  /*c0c0*/  ULEA.HI.X UR5, UR14, UR9, UR5, 0x2, UP0 ;  /* 0x000000090e057291 */ /* 0x000fe200080f1405 */
[----:B------:R-:W-:Y:S01]  /*c0d0*/  LEA R178, P0, R118, UR10, 0x1 ;  /* 0x0000000a76b27c11 */ /* 0x000fe2000f8008ff */
[----:B------:R-:W-:Y:S01]  /*c0e0*/  IMAD.U32 R12, RZ, RZ, UR8 ;  /* 0x00000008ff0c7e24 */ /* 0x000fe2000f8e00ff */
[----:B------:R-:W-:-:S02]  /*c0f0*/  LOP3.LUT R0, R0, 0xfffffff8, RZ, 0xc0, !PT ;  /* 0xfffffff800007812 */ /* 0x000fc400078ec0ff */
[----:B------:R-:W-:Y:S01]  /*c100*/  LEA.HI.X R179, R118, UR11, R121, 0x1, P0 ;  /* 0x0000000b76b37c11 */ /* 0x000fe200080f0c79 */
[----:B------:R-:W-:Y:S01]  /*c110*/  IMAD.U32 R13, RZ, RZ, UR5 ;  /* 0x00000005ff0d7e24 */ /* 0x000fe2000f8e00ff */
[----:B------:R-:W-:Y:S01]  /*c120*/  ISETP.GE.AND P0, PT, R126, R11, PT ;  /* 0x0000000b7e00720c */ /* 0x000fe20003f06270 */
[----:B------:R-:W-:Y:S01]  /*c130*/  ULDC UR5, c[0x0][0x2e8] ;  /* 0x0000ba0000057ab9 */ /* 0x000fe20000000800 */
[----:B------:R-:W-:Y:S02]  /*c140*/  LEA.HI R157, R157, R8, RZ, 0x1 ;  /* 0x000000089d9d7211 */ /* 0x000fe400078f08ff */
[----:B------:R2:W5:Y:S01]  /*c150*/  LDG.E R102, desc[UR6][R12.64] ;  /* 0x000000060c667981 */ /* 0x000562000c1e1900 */
[----:B------:R-:W3:Y:S01]  /*c160*/  MUFU.RCP R3, UR5 ;  /* 0x0000000500037d08 */ /* 0x000ee20008001000 */
[----:B------:R-:W-:Y:S01]  /*c170*/  BSSY B0, `(.L_x_7012) ;  /* 0x000000e000007945 */ /* 0x000fe20003800000 */
[----:B------:R-:W-:Y:S01]  /*c180*/  IMAD.IADD R0, R103, 0x1, -R0 ;  /* 0x0000000167007824 */ /* 0x000fe200078e0a00 */
[----:B------:R-:W-:Y:S01]  /*c190*/  BAR.SYNC.DEFER_BLOCKING 0x0 ;  /* 0x0000000000007b1d */ /* 0x000fe20000010000 */
[----:B------:R-:W-:-:S05]  /*c1a0*/  LOP3.LUT R157, R157, 0xfffffffe, RZ, 0xc0, !PT ;  /* 0xfffffffe9d9d7812 */ /* 0x000fca00078ec0ff */
        /* <DEDUP_REMOVED lines=10> */
.L_x_7013:
[----:B------:R-:W-:Y:S05]  /*c250*/  BSYNC B0 ;  /* 0x0000000000007941 */ /* 0x000fea0003800000 */
.L_x_7012:
        /* <DEDUP_REMOVED lines=32> */
.L_x_7015:
[----:B------:R-:W-:Y:S05]  /*c460*/  BSYNC B0 ;  /* 0x0000000000007941 */ /* 0x000fea0003800000 */
.L_x_7014:
        /* <DEDUP_REMOVED lines=12> */
[----:B------:R-:W2:Y:S02]  /*c530*/  LDC.64 R4, c[0x0][0x250] ;  /* 0x00009400ff047b82 */ /* 0x000ea40000000a00 */
[----:B--2---:R-:W-:-:S04]  /*c540*/  LEA R8, P0, R4, R178, 0x6 ;  /* 0x000000b204087211 */ /* 0x004fc800078030ff */
[----:B------:R-:W-:-:S05]  /*c550*/  LEA.HI.X R9, R4, R179, R5, 0x6, P0 ;  /* 0x000000b304097211 */ /* 0x000fca00000f3405 */
[----:B------:R-:W-:Y:S01]  /*c560*/  @!PT LDS RZ, [RZ] ;  /* 0x00000000fffff984 */ /* 0x000fe20000000800 */
[----:B------:R-:W-:Y:S01]  /*c570*/  @!PT LDS RZ, [RZ] ;  /* 0x00000000fffff984 */ /* 0x000fe20000000800 */
[----:B------:R-:W-:Y:S01]  /*c580*/  @!PT LDS RZ, [RZ] ;  /* 0x00000000fffff984 */ /* 0x000fe20000000800 */
[----:B------:R2:W-:Y:S04]  /*c590*/  LDGSTS.E.BYPASS.LTC128B.128 [R171+0x7000], desc[UR6][R8.64] ;  /* 0x0700000008ab7fae */ /* 0x0005e8000b901d46 */
.L_x_7017:
[----:B------:R-:W-:Y:S05]  /*c5a0*/  BSYNC B0 ;  /* 0x0000000000007941 */ /* 0x000fea0003800000 */
.L_x_7016:
[----:B------:R1:W-:Y:S01]  /*c5b0*/  @P3 STS.128 [R171+0x7800], RZ ;  /* 0x007800ffab003388 */ /* 0x0003e20000000c00 */
[----:B------:R-:W-:Y:S04]  /*c5c0*/  BSSY B0, `(.L_x_7018) ;  /* 0x000000e000007945 */ /* 0x000fe80003800000 */
[----:B------:R-:W-:Y:S05]  /*c5d0*/  @P3 BRA `(.L_x_7019) ;  /* 0x0000000000303947 */ /* 0x000fea0003800000 */
[----:B------:R-:W-:Y:S02]  /*c5e0*/  ULDC UR5, c[0x0][0x2d0] ;  /* 0x0000b40000057ab9 */ /* 0x000fe40000000800 */
[----:B------:R-:W-:-:S13]  /*c5f0*/  ISETP.GE.AND P0, PT, R100, UR5, PT ;  /* 0x0000000564007c0c */ /* 0x000fda000bf06270 */
[----:B------:R1:W-:Y:S01]  /*c600*/  @P0 STS.128 [R171+0x7800], RZ ;  /* 0x007800ffab000388 */ /* 0x0003e20000000c00 */
[----:B------:R-:W-:Y:S05]  /*c610*/  @P0 BRA `(.L_x_7019) ;  /* 0x0000000000200947 */ /* 0x000fea0003800000 */
[----:B------:R-:W2:Y:S02]  /*c620*/  LDC.64 R4, c[0x0][0x250] ;  /* 0x00009400ff047b82 */ /* 0x000ea40000000a00 */
[----:B--2---:R-:W-:-:S04]  /*c630*/  IMAD.WIDE.U32 R8, R4, 0x60, R178 ;  /* 0x0000006004087825 */ /* 0x004fc800078e00b2 */
[----:B------:R-:W-:-:S05]  /*c640*/  IMAD R5, R5, 0x60, RZ ;  /* 0x0000006005057824 */ /* 0x000fca00078e02ff */
[----:B------:R-:W-:-:S05]  /*c650*/  IADD3 R9, R5, R9, RZ ;  /* 0x0000000905097210 */ /* 0x000fca0007ffe0ff */
[----:B------:R-:W-:Y:S01]  /*c660*/  @!PT LDS RZ, [RZ] ;  /* 0x00000000fffff984 */ /* 0x000fe20000000800 */
[----:B------:R-:W-:Y:S01]  /*c670*/  @!PT LDS RZ, [RZ] ;  /* 0x00000000fffff984 */ /* 0x000fe20000000800 */
[----:B------:R-:W-:Y:S01]  /*c680*/  @!PT LDS RZ, [RZ] ;  /* 0x00000000fffff984 */ /* 0x000fe20000000800 */
[----:B------:R2:W-:Y:S02]  /*c690*/  LDGSTS.E.BYPASS.LTC128B.128 [R171+0x7800], desc[UR6][R8.64] ;  /* 0x0780000008ab7fae */ /* 0x0005e4000b901d46 */
.L_x_7019:
[----:B------:R-:W-:Y:S05]  /*c6a0*/  BSYNC B0 ;  /* 0x0000000000007941 */ /* 0x000fea0003800000 */
.L_x_7018:
        /* <DEDUP_REMOVED lines=14> */
.L_x_7021:
[----:B------:R-:W-:Y:S05]  /*c790*/  BSYNC B0 ;  /* 0x0000000000007941 */ /* 0x000fea0003800000 */
.L_x_7020:
        /* <DEDUP_REMOVED lines=15> */
.L_x_7023:
[----:B------:R-:W-:Y:S05]  /*c890*/  BSYNC B0 ;  /* 0x0000000000007941 */ /* 0x000fea0003800000 */
.L_x_7022:
        /* <DEDUP_REMOVED lines=15> */
.L_x_7025:
[----:B------:R-:W-:Y:S05]  /*c990*/  BSYNC B0 ;  /* 0x0000000000007941 */ /* 0x000fea0003800000 */
.L_x_7024:
        /* <DEDUP_REMOVED lines=15> */
.L_x_7027:
[----:B------:R-:W-:Y:S05]  /*ca90*/  BSYNC B0 ;  /* 0x0000000000007941 */ /* 0x000fea0003800000 */
.L_x_7026:
[----:B------:R-:W-:Y:S01]  /*caa0*/  LDSM.16.M88.4 R68, [R158] ;  /* 0x000000009e44783b */ /* 0x000fe20000000200 */
[----:B------:R-:W-:Y:S01]  /*cab0*/  LOP3.LUT P0, RZ, R54, 0x2, RZ, 0xc0, !PT ;  /* 0x0000000236ff7812 */ /* 0x000fe2000780c0ff */
[----:B------:R-:W-:Y:S01]  /*cac0*/  IMAD.MOV.U32 R5, RZ, RZ, 0x20 ;  /* 0x00000020ff057424 */ /* 0x000fe200078e00ff */
[----:B------:R-:W-:Y:S01]  /*cad0*/  ULDC UR5, c[0x0][0x398] ;  /* 0x0000e60000057ab9 */ /* 0x000fe20000000800 */
[----:B------:R-:W3:Y:S01]  /*cae0*/  LDSM.16.M88.4 R20, [R157+0x2000] ;  /* 0x002000009d14783b */ /* 0x000ee20000000200 */
[----:B------:R-:W-:Y:S01]  /*caf0*/  R2P PR, R0, 0x6 ;  /* 0x0000000600007804 */ /* 0x000fe20000000000 */
[----:B------:R-:W-:Y:S01]  /*cb00*/  VIADD R154, R157, 0x2040 ;  /* 0x000020409d9a7836 */ /* 0x000fe20000000000 */
[----:B------:R-:W-:Y:S01]  /*cb10*/  SEL R4, R5, 0xffffffe0, !P0 ;  /* 0xffffffe005047807 */ /* 0x000fe20004000000 */
[----:B--2---:R-:W2:Y:S01]  /*cb20*/  LDSM.16.M88.4 R12, [R157+0x2800] ;  /* 0x002800009d0c783b */ /* 0x004ea20000000200 */
[----:B------:R-:W-:Y:S01]  /*cb30*/  LOP3.LUT P0, RZ, R54, 0x4, RZ, 0xc0, !PT ;  /* 0x0000000436ff7812 */ /* 0x000fe2000780c0ff */
[----:B------:R-:W-:Y:S01]  /*cb40*/  VIADD R54, R157, 0x2000 ;  /* 0x000020009d367836 */ /* 0x000fe20000000000 */
[----:B------:R-:W-:Y:S01]  /*cb50*/  SEL R0, R5, 0xffffffe0, !P1 ;  /* 0xffffffe005007807 */ /* 0x000fe20004800000 */
[----:B------:R-:W4:Y:S01]  /*cb60*/  LDSM.16.M88.4 R92, [R157+0x3000] ;  /* 0x003000009d5c783b */ /* 0x000f220000000200 */
[----:B------:R-:W-:-:S02]  /*cb70*/  IMAD.IADD R156, R158, 0x1, R4 ;  /* 0x000000019e9c7824 */ /* 0x000fc400078e0204 */
[----:B------:R-:W-:Y:S01]  /*cb80*/  IMAD.MOV.U32 R5, RZ, RZ, 0x40 ;  /* 0x00000040ff057424 */ /* 0x000fe200078e00ff */
[----:B------:R-:W1:Y:S01]  /*cb90*/  LDSM.16.M88.4 R84, [R157+0x3800] ;  /* 0x003800009d54783b */ /* 0x000e620000000200 */
[----:B------:R-:W-:Y:S02]  /*cba0*/  IMAD.IADD R151, R157, 0x1, R0 ;  /* 0x000000019d977824 */ /* 0x000fe400078e0200 */
[----:B------:R-:W-:Y:S01]  /*cbb0*/  @P2 VIADD R154, R54, 0xffffffc0 ;  /* 0xffffffc0369a2836 */ /* 0x000fe20000000000 */
[----:B------:R-:W1:Y:S01]  /*cbc0*/  LDSM.16.M88.4 R56, [R157+0x4000] ;  /* 0x004000009d38783b */ /* 0x000e620000000200 */
[----:B------:R-:W-:Y:S01]  /*cbd0*/  SEL R5, R5, 0xffffffc0, !P0 ;  /* 0xffffffc005057807 */ /* 0x000fe20004000000 */
[----:B------:R-:W-:Y:S01]  /*cbe0*/  IMAD R55, R6, 0x4, R55 ;  /* 0x0000000406377824 */ /* 0x000fe200078e0237 */
[----:B------:R-:W-:Y:S01]  /*cbf0*/  LOP3.LUT R6, R7, R116, RZ, 0xfc, !PT ;  /* 0x0000007407067212 */ /* 0x000fe200078efcff */
[----:B------:R-:W1:Y:S01]  /*cc00*/  LDSM.16.M88.4 R44, [R157+0x4800] ;  /* 0x004800009d2c783b */ /* 0x000e620000000200 */
[----:B------:R-:W-:Y:S01]  /*cc10*/  IMAD.IADD R140, R0, 0x1, R154 ;  /* 0x00000001008c7824 */ /* 0x000fe200078e029a */
[----:B------:R-:W-:Y:S01]  /*cc20*/  LOP3.LUT R0, R117, 0xffffffe0, RZ, 0xc0, !PT ;  /* 0xffffffe075007812 */ /* 0x000fe200078ec0ff */
[----:B------:R-:W-:Y:S01]  /*cc30*/  IMAD.IADD R155, R158, 0x1, R5 ;  /* 0x000000019e9b7824 */ /* 0x000fe200078e0205 */
[----:B------:R-:W1:Y:S01]  /*cc40*/  LDSM.16.M88.4 R36, [R157+0x5000] ;  /* 0x005000009d24783b */ /* 0x000e620000000200 */
[----:B------:R-:W-:-:S02]  /*cc50*/  IMAD.SHL.U32 R173, R103, 0x2, RZ ;  /* 0x0000000267ad7824 */ /* 0x000fc400078e00ff */
[----:B------:R-:W-:Y:S01]  /*cc60*/  IMAD.IADD R153, R4, 0x1, R155 ;  /* 0x0000000104997824 */ /* 0x000fe200078e029b */
[----:B------:R-:W1:Y:S01]  /*cc70*/  LDSM.16.M88.4 R64, [R157+0x5800] ;  /* 0x005800009d40783b */ /* 0x000e620000000200 */
[----:B------:R-:W-:Y:S01]  /*cc80*/  IMAD.IADD R0, R103, 0x1, -R0 ;  /* 0x0000000167007824 */ /* 0x000fe200078e0a00 */
[----:B------:R-:W-:Y:S01]  /*cc90*/  LOP3.LUT R173, R173, 0x6, RZ, 0xc0, !PT ;  /* 0x00000006adad7812 */ /* 0x000fe200078ec0ff */
[C---:B------:R-:W-:Y:S01]  /*cca0*/  VIADD R147, R154.reuse, 0x800 ;  /* 0x000008009a937836 */ /* 0x040fe20000000000 */
[----:B------:R-:W-:Y:S01]  /*ccb0*/  LDSM.16.M88.4 R28, [R156] ;  /* 0x000000009c1c783b */ /* 0x000fe20000000200 */
[C---:B------:R-:W-:Y:S02]  /*ccc0*/  VIADD R146, R154.reuse, 0x1000 ;  /* 0x000010009a927836 */ /* 0x040fe40000000000 */
[C---:B------:R-:W-:Y:S01]  /*ccd0*/  VIADD R145, R154.reuse, 0x1800 ;  /* 0x000018009a917836 */ /* 0x040fe20000000000 */
[----:B------:R-:W1:Y:S01]  /*cce0*/  LDSM.16.M88.4 R8, [R151+0x2000] ;  /* 0x002000009708783b */ /* 0x000e620000000200 */
[----:B------:R-:W-:-:S02]  /*ccf0*/  VIADD R144, R154, 0x2000 ;  /* 0x000020009a907836 */ /* 0x000fc40000000000 */
[C---:B------:R-:W-:Y:S01]  /*cd00*/  VIADD R143, R154.reuse, 0x2800 ;  /* 0x000028009a8f7836 */ /* 0x040fe20000000000 */
[C---:B---3--:R-:W-:Y:S01]  /*cd10*/  HMMA.16816.F32.BF16 R24, R68.reuse, R20, RZ ;  /* 0x000000144418723c */ /* 0x048fe200000418ff */
[----:B------:R-:W3:Y:S01]  /*cd20*/  LDSM.16.M88.4 R132, [R151+0x2800] ;  /* 0x002800009784783b */ /* 0x000ee20000000200 */
[C---:B------:R-:W-:Y:S02]  /*cd30*/  VIADD R142, R154.reuse, 0x3000 ;  /* 0x000030009a8e7836 */ /* 0x040fe40000000000 */
[----:B------:R-:W-:Y:S01]  /*cd40*/  VIADD R141, R154, 0x3800 ;  /* 0x000038009a8d7836 */ /* 0x000fe20000000000 */
[----:B------:R-:W3:Y:S01]  /*cd50*/  LDSM.16.M88.4 R128, [R151+0x3000] ;  /* 0x003000009780783b */ /* 0x000ee20000000200 */
[C---:B------:R-:W-:Y:S03]  /*cd60*/  HMMA.16816.F32.BF16 R20, R68.reuse, R22, RZ ;  /* 0x000000164414723c */ /* 0x040fe600000418ff */
[----:B------:R-:W3:Y:S03]  /*cd70*/  LDSM.16.M88.4 R112, [R151+0x3800] ;  /* 0x003800009770783b */ /* 0x000ee60000000200 */
[C---:B--2---:R-:W-:Y:S01]  /*cd80*/  HMMA.16816.F32.BF16 R16, R68.reuse, R12, RZ ;  /* 0x0000000c4410723c */ /* 0x044fe200000418ff */
[----:B------:R-:W2:Y:S04]  /*cd90*/  LDSM.16.M88.4 R108, [R151+0x4000] ;  /* 0x00400000976c783b */ /* 0x000ea80000000200 */
[----:B------:R-:W2:Y:S01]  /*cda0*/  LDSM.16.M88.4 R104, [R151+0x4800] ;  /* 0x004800009768783b */ /* 0x000ea20000000200 */
[C---:B----4-:R-:W-:Y:S03]  /*cdb0*/  HMMA.16816.F32.BF16 R96, R68.reuse, R92, RZ ;  /* 0x0000005c4460723c */ /* 0x050fe600000418ff */
[----:B------:R-:W4:Y:S03]  /*cdc0*/  LDSM.16.M88.4 R76, [R151+0x5000] ;  /* 0x00500000974c783b */ /* 0x000f260000000200 */
[C---:B-1----:R-:W-:Y:S01]  /*cdd0*/  HMMA.16816.F32.BF16 R88, R68.reuse, R84, RZ ;  /* 0x000000544458723c */ /* 0x042fe200000418ff */
[----:B------:R-:W1:Y:S04]  /*cde0*/  LDSM.16.M88.4 R72, [R151+0x5800] ;  /* 0x005800009748783b */ /* 0x000e680000000200 */
        /* <DEDUP_REMOVED lines=14> */
[C---:B------:R-:W-:Y:S06]  /*ced0*/  HMMA.16816.F32.BF16 R24, R28.reuse, R8, R24 ;  /* 0x000000081c18723c */ /* 0x040fec0000041818 */
[C---:B------:R-:W-:Y:S01]  /*cee0*/  HMMA.16816.F32.BF16 R20, R28.reuse, R10, R20 ;  /* 0x0000000a1c14723c */ /* 0x040fe20000041814 */
[----:B------:R-:W1:Y:S05]  /*cef0*/  LDSM.16.M88.4 R8, [R154+0x800] ;  /* 0x000800009a08783b */ /* 0x000e6a0000000200 */
[C---:B---3--:R-:W-:Y:S06]  /*cf00*/  HMMA.16816.F32.BF16 R16, R28.reuse, R132, R16 ;  /* 0x000000841c10723c */ /* 0x048fec0000041810 */
        /* <DEDUP_REMOVED lines=16> */
[----:B------:R-:W-:Y:S05]  /*d010*/  LDSM.16.M88.4 R76, [R154+0x2000] ;  /* 0x002000009a4c783b */ /* 0x000fea0000000200 */
[C---:B-1----:R-:W-:Y:S06]  /*d020*/  HMMA.16816.F32.BF16 R32, R28.reuse, R72, R32 ;  /* 0x000000481c20723c */ /* 0x042fec0000041820 */
[----:B------:R-:W-:Y:S01]  /*d030*/  HMMA.16816.F32.BF16 R28, R28, R74, R68 ;  /* 0x0000004a1c1c723c */ /* 0x000fe20000041844 */
[----:B------:R-:W1:Y:S04]  /*d040*/  LDSM.16.M88.4 R68, [R154+0x3000] ;  /* 0x003000009a44783b */ /* 0x000e680000000200 */
[----:B------:R-:W-:Y:S01]  /*d050*/  LDSM.16.M88.4 R72, [R154+0x2800] ;  /* 0x002800009a48783b */ /* 0x000fe20000000200 */
[C---:B------:R-:W-:Y:S06]  /*d060*/  HMMA.16816.F32.BF16 R24, R80.reuse, R64, R24 ;  /* 0x000000405018723c */ /* 0x040fec0000041818 */
[C---:B------:R-:W-:Y:S01]  /*d070*/  HMMA.16816.F32.BF16 R20, R80.reuse, R66, R20 ;  /* 0x000000425014723c */ /* 0x040fe20000041814 */
[----:B------:R-:W3:Y:S05]  /*d080*/  LDSM.16.M88.4 R64, [R154+0x3800] ;  /* 0x003800009a40783b */ /* 0x000eea0000000200 */
[C---:B------:R-:W-:Y:S06]  /*d090*/  HMMA.16816.F32.BF16 R16, R80.reuse, R8, R16 ;  /* 0x000000085010723c */ /* 0x040fec0000041810 */
[C---:B------:R-:W-:Y:S01]  /*d0a0*/  HMMA.16816.F32.BF16 R12, R80.reuse, R10, R12 ;  /* 0x0000000a500c723c */ /* 0x040fe2000004180c */
[----:B------:R-:W4:Y:S05]  /*d0b0*/  LDSM.16.M88.4 R8, [R153] ;  /* 0x000000009908783b */ /* 0x000f2a0000000200 */
[C---:B--2---:R-:W-:Y:S06]  /*d0c0*/  HMMA.16816.F32.BF16 R96, R80.reuse, R108, R96 ;  /* 0x0000006c5060723c */ /* 0x044fec0000041860 */
[C---:B------:R-:W-:Y:S01]  /*d0d0*/  HMMA.16816.F32.BF16 R92, R80.reuse, R110, R92 ;  /* 0x0000006e505c723c */ /* 0x040fe2000004185c */
[----:B------:R-:W-:Y:S05]  /*d0e0*/  LDSM.16.M88.4 R108, [R140+0x1800] ;  /* 0x001800008c6c783b */ /* 0x000fea0000000200 */
[C---:B-1----:R-:W-:Y:S06]  /*d0f0*/  HMMA.16816.F32.BF16 R40, R80.reuse, R68, R40 ;  /* 0x000000445028723c */ /* 0x042fec0000041828 */
[C---:B------:R-:W-:Y:S01]  /*d100*/  HMMA.16816.F32.BF16 R36, R80.reuse, R70, R36 ;  /* 0x000000465024723c */ /* 0x040fe20000041824 */
[----:B------:R-:W-:Y:S05]  /*d110*/  LDSM.16.M88.4 R68, [R140+0x3800] ;  /* 0x003800008c44783b */ /* 0x000fea0000000200 */
[C---:B---3--:R-:W-:Y:S06]  /*d120*/  HMMA.16816.F32.BF16 R32, R80.reuse, R64, R32 ;  /* 0x000000405020723c */ /* 0x048fec0000041820 */
[C---:B------:R-:W-:Y:S01]  /*d130*/  HMMA.16816.F32.BF16 R28, R80.reuse, R66, R28 ;  /* 0x00000042501c723c */ /* 0x040fe2000004181c */
[----:B------:R-:W1:Y:S05]  /*d140*/  LDSM.16.M88.4 R64, [R140+0x3000] ;  /* 0x003000008c40783b */ /* 0x000e6a0000000200 */
[C---:B------:R-:W-:Y:S06]  /*d150*/  HMMA.16816.F32.BF16 R88, R80.reuse, R104, R88 ;  /* 0x000000685058723c */ /* 0x040fec0000041858 */
[C---:B------:R-:W-:Y:S01]  /*d160*/  HMMA.16816.F32.BF16 R84, R80.reuse, R106, R84 ;  /* 0x0000006a5054723c */ /* 0x040fe20000041854 */
[----:B------:R-:W2:Y:S05]  /*d170*/  LDSM.16.M88.4 R104, [R140+0x2000] ;  /* 0x002000008c68783b */ /* 0x000eaa0000000200 */
[C---:B------:R-:W-:Y:S06]  /*d180*/  HMMA.16816.F32.BF16 R60, R80.reuse, R76, R60 ;  /* 0x0000004c503c723c */ /* 0x040fec000004183c */
[----:B------:R-:W-:Y:S01]  /*d190*/  HMMA.16816.F32.BF16 R56, R80, R78, R56 ;  /* 0x0000004e5038723c */ /* 0x000fe20000041838 */
[----:B------:R-:W3:Y:S01]  /*d1a0*/  LDSM.16.M88.4 R76, [R140+0x2800] ;  /* 0x002800008c4c783b */ /* 0x000ee20000000200 */
[----:B------:R-:W-:-:S04]  /*d1b0*/  DEPBAR.LE SB0, 0x0 ;  /* 0x000080000000791a */ /* 0x000fc80000000000 */
[C---:B------:R-:W-:Y:S06]  /*d1c0*/  HMMA.16816.F32.BF16 R48, R80.reuse, R72, R48 ;  /* 0x000000485030723c */ /* 0x040fec0000041830 */
[----:B------:R-:W-:Y:S01]  /*d1d0*/  HMMA.16816.F32.BF16 R44, R80, R74, R44 ;  /* 0x0000004a502c723c */ /* 0x000fe2000004182c */
[----:B------:R-:W-:-:S04]  /*d1e0*/  SHF.R.S32.HI R73, RZ, 0x1f, R0 ;  /* 0x0000001fff497819 */ /* 0x000fc80000011400 */
[----:B------:R-:W-:Y:S01]  /*d1f0*/  LEA.HI R172, R73, R0, RZ, 0x2 ;  /* 0x0000000049ac7211 */ /* 0x000fe200078f10ff */
[----:B----4-:R-:W-:Y:S03]  /*d200*/  HMMA.16816.F32.BF16 R24, R8, R132, R24 ;  /* 0x000000840818723c */ /* 0x010fe60000041818 */
[----:B------:R-:W-:-:S03]  /*d210*/  SHF.R.S32.HI R172, RZ, 0x2, R172 ;  /* 0x00000002ffac7819 */ /* 0x000fc600000114ac */
[----:B------:R-:W-:Y:S02]  /*d220*/  HMMA.16816.F32.BF16 R20, R8, R134, R20 ;  /* 0x000000860814723c */ /* 0x000fe40000041814 */
[----:B------:R-:W-:-:S04]  /*d230*/  IMAD.U32 R0, R55, 0x10, R172 ;  /* 0x0000001037007824 */ /* 0x000fc800078e00ac */
[----:B-1----:R-:W-:Y:S01]  /*d240*/  HMMA.16816.F32.BF16 R40, R8, R64, R40 ;  /* 0x000000400828723c */ /* 0x002fe20000041828 */
[----:B------:R-:W-:-:S05]  /*d250*/  IADD3 R0, -R163, 0x1, R0 ;  /* 0x00000001a3007810 */ /* 0x000fca0007ffe100 */
[----:B------:R-:W-:Y:S01]  /*d260*/  HMMA.16816.F32.BF16 R32, R8, R68, R32 ;  /* 0x000000440820723c */ /* 0x000fe20000041820 */
[----:B------:R-:W-:Y:S01]  /*d270*/  IADD3 R64, R0, UR5, R53 ;  /* 0x0000000500407c10 */ /* 0x000fe2000fffe035 */
[----:B-----5:R-:W-:-:S03]  /*d280*/  FMUL.FTZ R0, R102, R3 ;  /* 0x0000000366007220 */ /* 0x020fc60000410000 */
[----:B------:R-:W-:Y:S01]  /*d290*/  VIMNMX R54, R64, R53, PT ;  /* 0x0000003540367248 */ /* 0x000fe20003fe0100 */
[----:B------:R-:W-:Y:S01]  /*d2a0*/  HMMA.16816.F32.BF16 R16, R8, R128, R16 ;  /* 0x000000800810723c */ /* 0x000fe20000041810 */
[----:B------:R-:W-:Y:S01]  /*d2b0*/  IMAD.IADD R69, R2, 0x1, R173 ;  /* 0x0000000102457824 */ /* 0x000fe200078e02ad */
[----:B------:R-:W-:-:S03]  /*d2c0*/  VIADDMNMX R53, R64, 0x8, R53, PT ;  /* 0x0000000840357846 */ /* 0x000fc60003800135 */
[----:B------:R-:W-:Y:S01]  /*d2d0*/  VIADD R3, R69, 0x1 ;  /* 0x0000000145037836 */ /* 0x000fe20000000000 */
[C---:B------:R-:W-:Y:S04]  /*d2e0*/  HMMA.16816.F32.BF16 R12, R8.reuse, R130, R12 ;  /* 0x00000082080c723c */ /* 0x040fe8000004180c */
[C---:B------:R-:W-:Y:S02]  /*d2f0*/  ISETP.GE.AND P1, PT, R3.reuse, R54, PT ;  /* 0x000000360300720c */ /* 0x040fe40003f26270 */
[----:B------:R-:W-:Y:S01]  /*d300*/  HMMA.16816.F32.BF16 R96, R8, R112, R96 ;  /* 0x000000700860723c */ /* 0x000fe20000041860 */
[----:B------:R-:W-:Y:S02]  /*d310*/  ISETP.GE.AND P0, PT, R3, R53, PT ;  /* 0x000000350300720c */ /* 0x000fe40003f06270 */
[----:B------:R-:W-:-:S03]  /*d320*/  I2FP.F32.S32 R7, R3 ;  /* 0x0000000300077245 */ /* 0x000fc60000201400 */
[C---:B------:R-:W-:Y:S02]  /*d330*/  HMMA.16816.F32.BF16 R92, R8.reuse, R114, R92 ;  /* 0x00000072085c723c */ /* 0x040fe4000004185c */
[CC--:B------:R-:W-:Y:S01]  /*d340*/  FFMA.FTZ R25, R0.reuse, R7.reuse, R25 ;  /* 0x0000000700197223 */ /* 0x0c0fe20000010019 */
[----:B------:R-:W-:Y:S01]  /*d350*/  FFMA.FTZ R27, R0, R7, R27 ;  /* 0x00000007001b7223 */ /* 0x000fe2000001001b */
[----:B------:R-:W-:Y:S02]  /*d360*/  VIADD R7, R69, 0x10 ;  /* 0x0000001045077836 */ /* 0x000fe40000000000 */
[C---:B------:R-:W-:Y:S01]  /*d370*/  HMMA.16816.F32.BF16 R88, R8.reuse, R108, R88 ;  /* 0x0000006c0858723c */ /* 0x040fe20000041858 */
[----:B------:R-:W-:Y:S02]  /*d380*/  FSEL R25, R25, -INF , !P1 ;  /* 0xff80000019197808 */ /* 0x000fe40004800000 */
[C---:B------:R-:W-:Y:S02]  /*d390*/  ISETP.GE.AND P6, PT, R7.reuse, R54, PT ;  /* 0x000000360700720c */ /* 0x040fe40003fc6270 */
[----:B------:R-:W-:Y:S01]  /*d3a0*/  ISETP.GE.AND P1, PT, R7, R53, PT ;  /* 0x000000350700720c */ /* 0x000fe20003f26270 */
[----:B------:R-:W-:Y:S01]  /*d3b0*/  HMMA.16816.F32.BF16 R84, R8, R110, R84 ;  /* 0x0000006e0854723c */ /* 0x000fe20000041854 */
[----:B------:R-:W-:-:S05]  /*d3c0*/  I2FP.F32.S32 R7, R7 ;  /* 0x0000000700077245 */ /* 0x000fca0000201400 */
[----:B--2---:R-:W-:Y:S01]  /*d3d0*/  HMMA.16816.F32.BF16 R60, R8, R104, R60 ;  /* 0x00000068083c723c */ /* 0x004fe2000004183c */
[----:B------:R-:W-:-:S05]  /*d3e0*/  FFMA.FTZ R16, R0, R7, R16 ;  /* 0x0000000700107223 */ /* 0x000fca0000010010 */
[C---:B------:R-:W-:Y:S06]  /*d3f0*/  HMMA.16816.F32.BF16 R56, R8.reuse, R106, R56 ;  /* 0x0000006a0838723c */ /* 0x040fec0000041838 */
[C---:B---3--:R-:W-:Y:S06]  /*d400*/  HMMA.16816.F32.BF16 R48, R8.reuse, R76, R48 ;  /* 0x0000004c0830723c */ /* 0x048fec0000041830 */
[C---:B------:R-:W-:Y:S06]  /*d410*/  HMMA.16816.F32.BF16 R44, R8.reuse, R78, R44 ;  /* 0x0000004e082c723c */ /* 0x040fec000004182c */
[C---:B------:R-:W-:Y:S06]  /*d420*/  HMMA.16816.F32.BF16 R36, R8.reuse, R66, R36 ;  /* 0x000000420824723c */ /* 0x040fec0000041824 */
[----:B------:R-:W-:Y:S01]  /*d430*/  HMMA.16816.F32.BF16 R28, R8, R70, R28 ;  /* 0x00000046081c723c */ /* 0x000fe2000004181c */
[----:B------:R-:W-:-:S06]  /*d440*/  VIADD R66, R69, 0x21 ;  /* 0x0000002145427836 */ /* 0x000fcc0000000000 */
[----:B------:R-:W-:Y:S01]  /*d450*/  VIADD R9, R69, 0x8 ;  /* 0x0000000845097836 */ /* 0x000fe20000000000 */
[----:B------:R-:W-:Y:S01]  /*d460*/  FSEL R70, R27, -INF , !P0 ;  /* 0xff8000001b467808 */ /* 0x000fe20004000000 */
[----:B------:R-:W-:Y:S02]  /*d470*/  VIADD R8, R69, 0x9 ;  /* 0x0000000945087836 */ /* 0x000fe40000000000 */
[----:B------:R-:W-:Y:S01]  /*d480*/  FFMA.FTZ R10, R0, R7, R18 ;  /* 0x00000007000a7223 */ /* 0x000fe20000010012 */
[----:B------:R-:W-:Y:S01]  /*d490*/  I2FP.F32.S32 R3, R9 ;  /* 0x0000000900037245 */ /* 0x000fe20000201400 */
[----:B------:R-:W-:Y:S01]  /*d4a0*/  BAR.SYNC.DEFER_BLOCKING 0x0 ;  /* 0x0000000000007b1d */ /* 0x000fe20000010000 */
[C---:B------:R-:W-:Y:S02]  /*d4b0*/  ISETP.GE.AND P4, PT, R8.reuse, R54, PT ;  /* 0x000000360800720c */ /* 0x040fe40003f86270 */
[----:B------:R-:W-:Y:S01]  /*d4c0*/  ISETP.GE.AND P5, PT, R8, R53, PT ;  /* 0x000000350800720c */ /* 0x000fe20003fa6270 */
[CC--:B------:R-:W-:Y:S01]  /*d4d0*/  FFMA.FTZ R68, R0.reuse, R3.reuse, R22 ;  /* 0x0000000300447223 */ /* 0x0c0fe20000010016 */
[----:B------:R-:W-:Y:S01]  /*d4e0*/  I2FP.F32.S32 R8, R8 ;  /* 0x0000000800087245 */ /* 0x000fe20000201400 */
[C---:B------:R-:W-:Y:S01]  /*d4f0*/  FFMA.FTZ R20, R0.reuse, R3, R20 ;  /* 0x0000000300147223 */ /* 0x040fe20000010014 */
[----:B------:R-:W-:Y:S01]  /*d500*/  ISETP.GE.AND P3, PT, R9, R53, PT ;  /* 0x000000350900720c */ /* 0x000fe20003f66270 */
[----:B------:R-:W-:Y:S01]  /*d510*/  VIADD R3, R69, 0x18 ;  /* 0x0000001845037836 */ /* 0x000fe20000000000 */
[----:B------:R-:W-:Y:S01]  /*d520*/  ISETP.GE.AND P2, PT, R9, R54, PT ;  /* 0x000000360900720c */ /* 0x000fe20003f46270 */
[CC--:B------:R-:W-:Y:S01]  /*d530*/  FFMA.FTZ R22, R0.reuse, R8.reuse, R23 ;  /* 0x0000000800167223 */ /* 0x0c0fe20000010017 */
[----:B------:R-:W-:Y:S01]  /*d540*/  FFMA.FTZ R11, R0, R8, R21 ;  /* 0x00000008000b7223 */ /* 0x000fe20000010015 */
[----:B------:R-:W-:Y:S01]  /*d550*/  VIADD R8, R69, 0x11 ;  /* 0x0000001145087836 */ /* 0x000fe20000000000 */
[----:B------:R-:W-:-:S02]  /*d560*/  FSEL R68, R68, -INF , !P3 ;  /* 0xff80000044447808 */ /* 0x000fc40005800000 */
[----:B------:R-:W-:Y:S02]  /*d570*/  FSEL R22, R22, -INF , !P5 ;  /* 0xff80000016167808 */ /* 0x000fe40006800000 */
[CC--:B------:R-:W-:Y:S02]  /*d580*/  ISETP.GE.AND P3, PT, R3.reuse, R54.reuse, PT ;  /* 0x000000360300720c */ /* 0x0c0fe40003f66270 */
[----:B------:R-:W-:Y:S02]  /*d590*/  ISETP.GE.AND P5, PT, R3, R53, PT ;  /* 0x000000350300720c */ /* 0x000fe40003fa6270 */
[----:B------:R-:W-:Y:S02]  /*d5a0*/  I2FP.F32.S32 R3, R3 ;  /* 0x0000000300037245 */ /* 0x000fe40000201400 */
[----:B------:R-:W-:Y:S02]  /*d5b0*/  FSEL R23, R20, -INF , !P2 ;  /* 0xff80000014177808 */ /* 0x000fe40005000000 */
[----:B------:R-:W-:Y:S01]  /*d5c0*/  ISETP.GE.AND P2, PT, R8, R54, PT ;  /* 0x000000360800720c */ /* 0x000fe20003f46270 */
[----:B------:R-:W-:Y:S01]  /*d5d0*/  FFMA.FTZ R7, R0, R3, R12 ;  /* 0x0000000300077223 */ /* 0x000fe2000001000c */
[----:B------:R-:W-:Y:S01]  /*d5e0*/  ISETP.GE.AND P0, PT, R8, R53, PT ;  /* 0x000000350800720c */ /* 0x000fe20003f06270 */
[C---:B------:R-:W-:Y:S01]  /*d5f0*/  FFMA.FTZ R12, R0.reuse, R3, R14 ;  /* 0x00000003000c7223 */ /* 0x040fe2000001000e */
[----:B------:R-:W-:Y:S01]  /*d600*/  I2FP.F32.S32 R8, R8 ;  /* 0x0000000800087245 */ /* 0x000fe20000201400 */
[----:B------:R-:W-:Y:S01]  /*d610*/  VIADD R14, R69, 0x19 ;  /* 0x00000019450e7836 */ /* 0x000fe20000000000 */
[----:B------:R-:W-:Y:S01]  /*d620*/  FSEL R11, R11, -INF , !P4 ;  /* 0xff8000000b0b7808 */ /* 0x000fe20006000000 */
[----:B------:R-:W-:Y:S01]  /*d630*/  VIADD R3, R69, 0x20 ;  /* 0x0000002045037836 */ /* 0x000fe20000000000 */
[----:B------:R-:W-:Y:S01]  /*d640*/  FSEL R7, R7, -INF , !P3 ;  /* 0xff80000007077808 */ /* 0x000fe20005800000 */
[CC--:B------:R-:W-:Y:S01]  /*d650*/  FFMA.FTZ R17, R0.reuse, R8.reuse, R17 ;  /* 0x0000000800117223 */ /* 0x0c0fe20000010011 */
[----:B------:R-:W-:Y:S01]  /*d660*/  FFMA.FTZ R8, R0, R8, R19 ;  /* 0x0000000800087223 */ /* 0x000fe20000010013 */
[----:B------:R-:W-:Y:S01]  /*d670*/  FSEL R19, R16, -INF , !P6 ;  /* 0xff80000010137808 */ /* 0x000fe20007000000 */
[----:B------:R-:W-:Y:S01]  /*d680*/  VIADD R16, R69, 0x29 ;  /* 0x0000002945107836 */ /* 0x000fe20000000000 */
[----:B------:R-:W-:-:S02]  /*d690*/  ISETP.GE.AND P6, PT, R14, R54, PT ;  /* 0x000000360e00720c */ /* 0x000fc40003fc6270 */
[----:B------:R-:W-:Y:S02]  /*d6a0*/  ISETP.GE.AND P4, PT, R14, R53, PT ;  /* 0x000000350e00720c */ /* 0x000fe40003f86270 */
[----:B------:R-:W-:Y:S02]  /*d6b0*/  P2R R9, PR, RZ, 0x40 ;  /* 0x00000040ff097803 */ /* 0x000fe40000000000 */
[----:B------:R-:W-:Y:S02]  /*d6c0*/  I2FP.F32.S32 R14, R14 ;  /* 0x0000000e000e7245 */ /* 0x000fe40000201400 */
[----:B------:R-:W-:Y:S02]  /*d6d0*/  FSEL R17, R17, -INF , !P2 ;  /* 0xff80000011117808 */ /* 0x000fe40005000000 */
[----:B------:R-:W-:Y:S02]  /*d6e0*/  FSEL R8, R8, -INF , !P0 ;  /* 0xff80000008087808 */ /* 0x000fe40004000000 */
[----:B------:R-:W-:-:S02]  /*d6f0*/  FSEL R10, R10, -INF , !P1 ;  /* 0xff8000000a0a7808 */ /* 0x000fc40004800000 */
[----:B------:R-:W-:Y:S01]  /*d700*/  ISETP.NE.AND P3, PT, R9, RZ, PT ;  /* 0x000000ff0900720c */ /* 0x000fe20003f65270 */
[----:B------:R-:W-:Y:S01]  /*d710*/  FFMA.FTZ R9, R0, R14, R13 ;  /* 0x0000000e00097223 */ /* 0x000fe2000001000d */
[----:B------:R-:W-:Y:S01]  /*d720*/  ISETP.GE.AND P2, PT, R66, R54, PT ;  /* 0x000000364200720c */ /* 0x000fe20003f46270 */
[----:B------:R-:W-:Y:S01]  /*d730*/  FFMA.FTZ R14, R0, R14, R15 ;  /* 0x0000000e000e7223 */ /* 0x000fe2000001000f */
[-C--:B------:R-:W-:Y:S01]  /*d740*/  ISETP.GE.AND P0, PT, R66, R53.reuse, PT ;  /* 0x000000354200720c */ /* 0x080fe20003f06270 */
[----:B------:R-:W-:Y:S01]  /*d750*/  VIADD R13, R69, 0x28 ;  /* 0x00000028450d7836 */ /* 0x000fe20000000000 */
[C---:B------:R-:W-:Y:S02]  /*d760*/  ISETP.GE.AND P6, PT, R3.reuse, R54, PT ;  /* 0x000000360300720c */ /* 0x040fe40003fc6270 */
[----:B------:R-:W-:Y:S02]  /*d770*/  ISETP.GE.AND P1, PT, R3, R53, PT ;  /* 0x000000350300720c */ /* 0x000fe40003f26270 */
[----:B------:R-:W-:-:S02]  /*d780*/  I2FP.F32.S32 R66, R66 ;  /* 0x0000004200427245 */ /* 0x000fc40000201400 */
[----:B------:R-:W-:Y:S02]  /*d790*/  I2FP.F32.S32 R3, R3 ;  /* 0x0000000300037245 */ /* 0x000fe40000201400 */
[----:B------:R-:W-:Y:S01]  /*d7a0*/  FSEL R9, R9, -INF , !P3 ;  /* 0xff80000009097808 */ /* 0x000fe20005800000 */
[CC--:B------:R-:W-:Y:S01]  /*d7b0*/  FFMA.FTZ R55, R0.reuse, R66.reuse, R97 ;  /* 0x0000004200377223 */ /* 0x0c0fe20000010061 */
[C---:B------:R-:W-:Y:S01]  /*d7c0*/  FFMA.FTZ R66, R0.reuse, R66, R99 ;  /* 0x0000004200427223 */ /* 0x040fe20000010063 */
[CC--:B------:R-:W-:Y:S01]  /*d7d0*/  FFMA.FTZ R96, R0.reuse, R3.reuse, R96 ;  /* 0x0000000300607223 */ /* 0x0c0fe20000010060 */
[----:B------:R-:W-:Y:S01]  /*d7e0*/  FFMA.FTZ R98, R0, R3, R98 ;  /* 0x0000000300627223 */ /* 0x000fe20000010062 */
[----:B------:R-:W-:Y:S01]  /*d7f0*/  FSEL R14, R14, -INF , !P4 ;  /* 0xff8000000e0e7808 */ /* 0x000fe20006000000 */
[----:B------:R-:W-:Y:S01]  /*d800*/  VIADD R3, R69, 0x30 ;  /* 0x0000003045037836 */ /* 0x000fe20000000000 */
[C---:B------:R-:W-:Y:S02]  /*d810*/  ISETP.GE.AND P3, PT, R13.reuse, R54, PT ;  /* 0x000000360d00720c */ /* 0x040fe40003f66270 */
[----:B------:R-:W-:-:S02]  /*d820*/  ISETP.GE.AND P4, PT, R13, R53, PT ;  /* 0x000000350d00720c */ /* 0x000fc40003f86270 */
[----:B------:R-:W-:Y:S02]  /*d830*/  I2FP.F32.S32 R13, R13 ;  /* 0x0000000d000d7245 */ /* 0x000fe40000201400 */
[----:B------:R-:W-:Y:S02]  /*d840*/  FSEL R12, R12, -INF , !P5 ;  /* 0xff8000000c0c7808 */ /* 0x000fe40006800000 */
[----:B------:R-:W-:Y:S01]  /*d850*/  P2R R15, PR, RZ, 0x8 ;  /* 0x00000008ff0f7803 */ /* 0x000fe20000000000 */
[-C--:B------:R-:W-:Y:S01]  /*d860*/  FFMA.FTZ R92, R0, R13.reuse, R92 ;  /* 0x0000000d005c7223 */ /* 0x080fe2000001005c */
[----:B------:R-:W-:Y:S01]  /*d870*/  FSEL R131, R96, -INF , !P6 ;  /* 0xff80000060837808 */ /* 0x000fe20007000000 */
[----:B------:R-:W-:Y:S01]  /*d880*/  FFMA.FTZ R64, R0, R13, R94 ;  /* 0x0000000d00407223 */ /* 0x000fe2000001005e */
[----:B------:R-:W-:Y:S01]  /*d890*/  FSEL R66, R66, -INF , !P0 ;  /* 0xff80000042427808 */ /* 0x000fe20004000000 */
[----:B------:R-:W-:Y:S01]  /*d8a0*/  VIADD R13, R69, 0x31 ;  /* 0x00000031450d7836 */ /* 0x000fe20000000000 */
[----:B------:R-:W-:-:S02]  /*d8b0*/  ISETP.GE.AND P6, PT, R16, R54, PT ;  /* 0x000000361000720c */ /* 0x000fc40003fc6270 */
[-C--:B------:R-:W-:Y:S02]  /*d8c0*/  ISETP.GE.AND P3, PT, R16, R53.reuse, PT ;  /* 0x000000351000720c */ /* 0x080fe40003f66270 */
[C---:B------:R-:W-:Y:S02]  /*d8d0*/  ISETP.GE.AND P5, PT, R3.reuse, R54, PT ;  /* 0x000000360300720c */ /* 0x040fe40003fa6270 */
[----:B------:R-:W-:Y:S02]  /*d8e0*/  ISETP.GE.AND P0, PT, R3, R53, PT ;  /* 0x000000350300720c */ /* 0x000fe40003f06270 */
[----:B------:R-:W-:Y:S02]  /*d8f0*/  I2FP.F32.S32 R16, R16 ;  /* 0x0000001000107245 */ /* 0x000fe40000201400 */
[----:B------:R-:W-:Y:S02]  /*d900*/  I2FP.F32.S32 R3, R3 ;  /* 0x0000000300037245 */ /* 0x000fe40000201400 */
[----:B------:R-:W-:Y:S01]  /*d910*/  FSEL R112, R98, -INF , !P1 ;  /* 0xff80000062707808 */ /* 0x000fe20004800000 */
[CC--:B------:R-:W-:Y:S01]  /*d920*/  FFMA.FTZ R93, R0.reuse, R16.reuse, R93 ;  /* 0x00000010005d7223 */ /* 0x0c0fe2000001005d */
[----:B------:R-:W-:Y:S01]  /*d930*/  ISETP.NE.AND P1, PT, R15, RZ, PT ;  /* 0x000000ff0f00720c */ /* 0x000fe20003f25270 */
[C---:B------:R-:W-:Y:S01]  /*d940*/  FFMA.FTZ R95, R0.reuse, R16, R95 ;  /* 0x00000010005f7223 */ /* 0x040fe2000001005f */
[----:B------:R-:W-:Y:S01]  /*d950*/  FSEL R55, R55, -INF , !P2 ;  /* 0xff80000037377808 */ /* 0x000fe20005000000 */
[CC--:B------:R-:W-:Y:S01]  /*d960*/  FFMA.FTZ R88, R0.reuse, R3.reuse, R88 ;  /* 0x0000000300587223 */ /* 0x0c0fe20000010058 */
[----:B------:R-:W-:Y:S01]  /*d970*/  FFMA.FTZ R90, R0, R3, R90 ;  /* 0x00000003005a7223 */ /* 0x000fe2000001005a */
[----:B------:R-:W-:Y:S01]  /*d980*/  VIADD R3, R69, 0x38 ;  /* 0x0000003845037836 */ /* 0x000fe20000000000 */
[----:B------:R-:W-:Y:S01]  /*d990*/  ISETP.GE.AND P2, PT, R13, R54, PT ;  /* 0x000000360d00720c */ /* 0x000fe20003f46270 */
[----:B------:R-:W-:Y:S01]  /*d9a0*/  VIADD R16, R69, 0x39 ;  /* 0x0000003945107836 */ /* 0x000fe20000000000 */
[----:B------:R-:W-:-:S02]  /*d9b0*/  FSEL R135, R92, -INF , !P1 ;  /* 0xff8000005c877808 */ /* 0x000fc40004800000 */
[----:B------:R-:W-:Y:S02]  /*d9c0*/  FSEL R64, R64, -INF , !P4 ;  /* 0xff80000040407808 */ /* 0x000fe40006000000 */
[----:B------:R-:W-:Y:S02]  /*d9d0*/  ISETP.GE.AND P1, PT, R13, R53, PT ;  /* 0x000000350d00720c */ /* 0x000fe40003f26270 */
[----:B------:R-:W-:Y:S02]  /*d9e0*/  P2R R15, PR, RZ, 0x4 ;  /* 0x00000004ff0f7803 */ /* 0x000fe40000000000 */
[----:B------:R-:W-:Y:S02]  /*d9f0*/  FSEL R110, R95, -INF , !P3 ;  /* 0xff8000005f6e7808 */ /* 0x000fe40005800000 */
[----:B------:R-:W-:Y:S02]  /*da00*/  FSEL R116, R90, -INF , !P0 ;  /* 0xff8000005a747808 */ /* 0x000fe40004000000 */
[----:B------:R-:W-:-:S02]  /*da10*/  I2FP.F32.S32 R13, R13 ;  /* 0x0000000d000d7245 */ /* 0x000fc40000201400 */
[CC--:B------:R-:W-:Y:S02]  /*da20*/  ISETP.GE.AND P4, PT, R3.reuse, R54.reuse, PT ;  /* 0x000000360300720c */ /* 0x0c0fe40003f86270 */
[----:B------:R-:W-:Y:S01]  /*da30*/  ISETP.GE.AND P2, PT, R3, R53, PT ;  /* 0x000000350300720c */ /* 0x000fe20003f46270 */
[-C--:B------:R-:W-:Y:S01]  /*da40*/  FFMA.FTZ R89, R0, R13.reuse, R89 ;  /* 0x0000000d00597223 */ /* 0x080fe20000010059 */
[----:B------:R-:W-:Y:S01]  /*da50*/  ISETP.GE.AND P3, PT, R16, R54, PT ;  /* 0x000000361000720c */ /* 0x000fe20003f66270 */
[----:B------:R-:W-:Y:S01]  /*da60*/  FFMA.FTZ R91, R0, R13, R91 ;  /* 0x0000000d005b7223 */ /* 0x000fe2000001005b */
[----:B------:R-:W-:Y:S01]  /*da70*/  ISETP.GE.AND P0, PT, R16, R53, PT ;  /* 0x000000351000720c */ /* 0x000fe20003f06270 */
[----:B------:R-:W-:Y:S01]  /*da80*/  VIADD R13, R69, 0x40 ;  /* 0x00000040450d7836 */ /* 0x000fe20000000000 */
[----:B------:R-:W-:Y:S02]  /*da90*/  I2FP.F32.S32 R3, R3 ;  /* 0x0000000300037245 */ /* 0x000fe40000201400 */
[----:B------:R-:W-:-:S02]  /*daa0*/  I2FP.F32.S32 R16, R16 ;  /* 0x0000001000107245 */ /* 0x000fc40000201400 */
[----:B------:R-:W-:Y:S01]  /*dab0*/  FSEL R107, R88, -INF , !P5 ;  /* 0xff800000586b7808 */ /* 0x000fe20006800000 */
[CC--:B------:R-:W-:Y:S01]  /*dac0*/  FFMA.FTZ R84, R0.reuse, R3.reuse, R84 ;  /* 0x0000000300547223 */ /* 0x0c0fe20000010054 */
[C---:B------:R-:W-:Y:S01]  /*dad0*/  FFMA.FTZ R86, R0.reuse, R3, R86 ;  /* 0x0000000300567223 */ /* 0x040fe20000010056 */
[CC--:B------:R-:W-:Y:S01]  /*dae0*/  FFMA.FTZ R85, R0.reuse, R16.reuse, R85 ;  /* 0x0000001000557223 */ /* 0x0c0fe20000010055 */
[----:B------:R-:W-:Y:S01]  /*daf0*/  FFMA.FTZ R87, R0, R16, R87 ;  /* 0x0000001000577223 */ /* 0x000fe20000010057 */
[----:B------:R-:W-:Y:S01]  /*db00*/  VIADD R16, R69, 0x41 ;  /* 0x0000004145107836 */ /* 0x000fe20000000000 */
[----:B------:R-:W-:Y:S01]  /*db10*/  FSEL R136, R91, -INF , !P1 ;  /* 0xff8000005b887808 */ /* 0x000fe20004800000 */
[----:B------:R-:W-:Y:S01]  /*db20*/  VIADD R3, R69, 0x48 ;  /* 0x0000004845037836 */ /* 0x000fe20000000000 */
[C---:B------:R-:W-:Y:S02]  /*db30*/  ISETP.GE.AND P5, PT, R13.reuse, R54, PT ;  /* 0x000000360d00720c */ /* 0x040fe40003fa6270 */
[----:B------:R-:W-:-:S02]  /*db40*/  ISETP.GE.AND P1, PT, R13, R53, PT ;  /* 0x000000350d00720c */ /* 0x000fc40003f26270 */
[----:B------:R-:W-:Y:S02]  /*db50*/  FSEL R111, R84, -INF , !P4 ;  /* 0xff800000546f7808 */ /* 0x000fe40006000000 */
[----:B------:R-:W-:Y:S02]  /*db60*/  FSEL R114, R86, -INF , !P2 ;  /* 0xff80000056727808 */ /* 0x000fe40005000000 */
[----:B------:R-:W-:Y:S02]  /*db70*/  FSEL R109, R85, -INF , !P3 ;  /* 0xff800000556d7808 */ /* 0x000fe40005800000 */
[----:B------:R-:W-:Y:S02]  /*db80*/  FSEL R134, R87, -INF , !P0 ;  /* 0xff80000057867808 */ /* 0x000fe40004000000 */
[----:B------:R-:W-:Y:S02]  /*db90*/  I2FP.F32.S32 R13, R13 ;  /* 0x0000000d000d7245 */ /* 0x000fe40000201400 */
[----:B------:R-:W-:-:S02]  /*dba0*/  ISETP.GE.AND P4, PT, R16, R54, PT ;  /* 0x000000361000720c */ /* 0x000fc40003f86270 */
[----:B------:R-:W-:Y:S01]  /*dbb0*/  ISETP.GE.AND P2, PT, R16, R53, PT ;  /* 0x000000351000720c */ /* 0x000fe20003f46270 */
[CC--:B------:R-:W-:Y:S01]  /*dbc0*/  FFMA.FTZ R60, R0.reuse, R13.reuse, R60 ;  /* 0x0000000d003c7223 */ /* 0x0c0fe2000001003c */
[C---:B------:R-:W-:Y:S01]  /*dbd0*/  ISETP.GE.AND P3, PT, R3.reuse, R54, PT ;  /* 0x000000360300720c */ /* 0x040fe20003f66270 */
[C---:B------:R-:W-:Y:S01]  /*dbe0*/  FFMA.FTZ R62, R0.reuse, R13, R62 ;  /* 0x0000000d003e7223 */ /* 0x040fe2000001003e */
[----:B------:R-:W-:Y:S01]  /*dbf0*/  ISETP.GE.AND P0, PT, R3, R53, PT ;  /* 0x000000350300720c */ /* 0x000fe20003f06270 */
[----:B------:R-:W-:Y:S01]  /*dc00*/  VIADD R13, R69, 0x49 ;  /* 0x00000049450d7836 */ /* 0x000fe20000000000 */
[----:B------:R-:W-:Y:S02]  /*dc10*/  I2FP.F32.S32 R16, R16 ;  /* 0x0000001000107245 */ /* 0x000fe40000201400 */
[----:B------:R-:W-:Y:S02]  /*dc20*/  I2FP.F32.S32 R3, R3 ;  /* 0x0000000300037245 */ /* 0x000fe40000201400 */
[----:B------:R-:W-:Y:S01]  /*dc30*/  FSEL R133, R93, -INF , !P6 ;  /* 0xff8000005d857808 */ /* 0x000fe20007000000 */
[CC--:B------:R-:W-:Y:S01]  /*dc40*/  FFMA.FTZ R61, R0.reuse, R16.reuse, R61 ;  /* 0x00000010003d7223 */ /* 0x0c0fe2000001003d */
[----:B------:R-:W-:Y:S01]  /*dc50*/  ISETP.NE.AND P6, PT, R15, RZ, PT ;  /* 0x000000ff0f00720c */ /* 0x000fe20003fc5270 */
[C---:B------:R-:W-:Y:S01]  /*dc60*/  FFMA.FTZ R63, R0.reuse, R16, R63 ;  /* 0x00000010003f7223 */ /* 0x040fe2000001003f */
[CC--:B------:R-:W-:Y:S01]  /*dc70*/  FFMA.FTZ R56, R0.reuse, R3.reuse, R56 ;  /* 0x0000000300387223 */ /* 0x0c0fe20000010038 */
[----:B------:R-:W-:Y:S01]  /*dc80*/  FFMA.FTZ R58, R0, R3, R58 ;  /* 0x00000003003a7223 */ /* 0x000fe2000001003a */
[----:B------:R-:W-:Y:S01]  /*dc90*/  VIADD R3, R69, 0x50 ;  /* 0x0000005045037836 */ /* 0x000fe20000000000 */
[----:B------:R-:W-:Y:S01]  /*dca0*/  FSEL R129, R89, -INF , !P6 ;  /* 0xff80000059817808 */ /* 0x000fe20007000000 */
[C---:B------:R-:W-:Y:S01]  /*dcb0*/  VIADD R16, R69.reuse, 0x51 ;  /* 0x0000005145107836 */ /* 0x040fe20000000000 */
[----:B------:R-:W-:Y:S01]  /*dcc0*/  FSEL R132, R62, -INF , !P1 ;  /* 0xff8000003e847808 */ /* 0x000fe20004800000 */
[----:B------:R-:W-:Y:S01]  /*dcd0*/  VIADD R15, R69, 0x71 ;  /* 0x00000071450f7836 */ /* 0x000fe20000000000 */
[----:B------:R-:W-:-:S02]  /*dce0*/  FSEL R117, R60, -INF , !P5 ;  /* 0xff8000003c757808 */ /* 0x000fc40006800000 */
[C---:B------:R-:W-:Y:S02]  /*dcf0*/  ISETP.GE.AND P6, PT, R13.reuse, R54, PT ;  /* 0x000000360d00720c */ /* 0x040fe40003fc6270 */
[----:B------:R-:W-:Y:S02]  /*dd00*/  ISETP.GE.AND P1, PT, R13, R53, PT ;  /* 0x000000350d00720c */ /* 0x000fe40003f26270 */
[----:B------:R-:W-:Y:S02]  /*dd10*/  FSEL R115, R61, -INF , !P4 ;  /* 0xff8000003d737808 */ /* 0x000fe40006000000 */
        /* <DEDUP_REMOVED lines=24> */
[----:B------:R-:W-:Y:S02]  /*dea0*/  I2FP.F32.S32 R13, R13 ;  /* 0x0000000d000d7245 */ /* 0x000fe40000201400 */
[CC--:B------:R-:W-:Y:S02]  /*deb0*/  ISETP.GE.AND P4, PT, R3.reuse, R54.reuse, PT ;  /* 0x000000360300720c */ /* 0x0c0fe40003f86270 */
[----:B------:R-:W-:Y:S01]  /*dec0*/  ISETP.GE.AND P0, PT, R3, R53, PT ;  /* 0x000000350300720c */ /* 0x000fe20003f06270 */
[C---:B------:R-:W-:Y:S01]  /*ded0*/  FFMA.FTZ R105, R0.reuse, R13, R44 ;  /* 0x0000000d00697223 */ /* 0x040fe2000001002c */
[----:B------:R-:W-:Y:S01]  /*dee0*/  I2FP.F32.S32 R3, R3 ;  /* 0x0000000300037245 */ /* 0x000fe20000201400 */
[----:B------:R-:W-:Y:S01]  /*def0*/  FFMA.FTZ R46, R0, R13, R46 ;  /* 0x0000000d002e7223 */ /* 0x000fe2000001002e */
[----:B------:R-:W-:Y:S01]  /*df00*/  FSEL R113, R56, -INF , !P3 ;  /* 0xff80000038717808 */ /* 0x000fe20005800000 */
[C---:B------:R-:W-:Y:S01]  /*df10*/  VIADD R13, R69.reuse, 0x70 ;  /* 0x00000070450d7836 */ /* 0x040fe20000000000 */
[----:B------:R-:W-:Y:S01]  /*df20*/  FSEL R67, R48, -INF , !P5 ;  /* 0xff80000030437808 */ /* 0x000fe20006800000 */
[----:B------:R-:W-:Y:S01]  /*df30*/  FFMA.FTZ R44, R0, R3, R40 ;  /* 0x00000003002c7223 */ /* 0x000fe20000010028 */
[C---:B------:R-:W-:Y:S01]  /*df40*/  ISETP.GE.AND P5, PT, R16.reuse, R54, PT ;  /* 0x000000361000720c */ /* 0x040fe20003fa6270 */
[C---:B------:R-:W-:Y:S01]  /*df50*/  VIADD R40, R69.reuse, 0x61 ;  /* 0x0000006145287836 */ /* 0x040fe20000000000 */
[----:B------:R-:W-:Y:S01]  /*df60*/  ISETP.GE.AND P3, PT, R16, R53, PT ;  /* 0x000000351000720c */ /* 0x000fe20003f66270 */
[----:B------:R-:W-:Y:S01]  /*df70*/  FFMA.FTZ R42, R0, R3, R42 ;  /* 0x00000003002a7223 */ /* 0x000fe2000001002a */
[----:B------:R-:W-:Y:S01]  /*df80*/  I2FP.F32.S32 R16, R16 ;  /* 0x0000001000107245 */ /* 0x000fe20000201400 */
[----:B------:R-:W-:Y:S01]  /*df90*/  VIADD R3, R69, 0x68 ;  /* 0x0000006845037836 */ /* 0x000fe20000000000 */
[----:B------:R-:W-:-:S02]  /*dfa0*/  FSEL R108, R50, -INF , !P2 ;  /* 0xff800000326c7808 */ /* 0x000fc40005000000 */
[----:B------:R-:W-:Y:S01]  /*dfb0*/  FSEL R105, R105, -INF , !P6 ;  /* 0xff80000069697808 */ /* 0x000fe20007000000 */
[CC--:B------:R-:W-:Y:S01]  /*dfc0*/  FFMA.FTZ R45, R0.reuse, R16.reuse, R45 ;  /* 0x00000010002d7223 */ /* 0x0c0fe2000001002d */
[----:B------:R-:W-:Y:S01]  /*dfd0*/  FFMA.FTZ R47, R0, R16, R47 ;  /* 0x00000010002f7223 */ /* 0x000fe2000001002f */
[C---:B------:R-:W-:Y:S01]  /*dfe0*/  ISETP.GE.AND P6, PT, R40.reuse, R54, PT ;  /* 0x000000362800720c */ /* 0x040fe20003fc6270 */
[----:B------:R-:W-:Y:S01]  /*dff0*/  VIADD R16, R69, 0x69 ;  /* 0x0000006945107836 */ /* 0x000fe20000000000 */
[-C--:B------:R-:W-:Y:S02]  /*e000*/  ISETP.GE.AND P2, PT, R40, R53.reuse, PT ;  /* 0x000000352800720c */ /* 0x080fe40003f46270 */
[----:B------:R-:W-:Y:S02]  /*e010*/  I2FP.F32.S32 R40, R40 ;  /* 0x0000002800287245 */ /* 0x000fe40000201400 */
[----:B------:R-:W-:Y:S02]  /*e020*/  FSEL R103, R45, -INF , !P5 ;  /* 0xff8000002d677808 */ /* 0x000fe40006800000 */
[----:B------:R-:W-:Y:S01]  /*e030*/  FSEL R102, R47, -INF , !P3 ;  /* 0xff8000002f667808 */ /* 0x000fe20005800000 */
[C---:B------:R-:W-:Y:S01]  /*e040*/  FFMA.FTZ R41, R0.reuse, R40, R41 ;  /* 0x0000002800297223 */ /* 0x040fe20000010029 */
[C---:B------:R-:W-:Y:S01]  /*e050*/  ISETP.GE.AND P5, PT, R3.reuse, R54, PT ;  /* 0x000000360300720c */ /* 0x040fe20003fa6270 */
[----:B------:R-:W-:Y:S01]  /*e060*/  FFMA.FTZ R40, R0, R40, R43 ;  /* 0x0000002800287223 */ /* 0x000fe2000001002b */
[----:B------:R-:W-:-:S02]  /*e070*/  ISETP.GE.AND P3, PT, R3, R53, PT ;  /* 0x000000350300720c */ /* 0x000fc40003f66270 */
[----:B------:R-:W-:Y:S02]  /*e080*/  I2FP.F32.S32 R3, R3 ;  /* 0x0000000300037245 */ /* 0x000fe40000201400 */
        /* <DEDUP_REMOVED lines=9> */
[C---:B------:R-:W-:Y:S01]  /*e120*/  ISETP.GE.AND P6, PT, R13.reuse, R54, PT ;  /* 0x000000360d00720c */ /* 0x040fe20003fc6270 */
[CC--:B------:R-:W-:Y:S01]  /*e130*/  FFMA.FTZ R37, R0.reuse, R16.reuse, R37 ;  /* 0x0000001000257223 */ /* 0x0c0fe20000010025 */
[----:B------:R-:W-:Y:S01]  /*e140*/  I2FP.F32.S32 R18, R15 ;  /* 0x0000000f00127245 */ /* 0x000fe20000201400 */
[----:B------:R-:W-:Y:S01]  /*e150*/  FFMA.FTZ R36, R0, R16, R39 ;  /* 0x0000001000247223 */ /* 0x000fe20000010027 */
[----:B------:R-:W-:Y:S02]  /*e160*/  FSEL R42, R42, -INF , !P0 ;  /* 0xff8000002a2a7808 */ /* 0x000fe40004000000 */
[----:B------:R-:W-:Y:S01]  /*e170*/  P2R R16, PR, RZ, 0x40 ;  /* 0x00000040ff107803 */ /* 0x000fe20000000000 */
[-C--:B------:R-:W-:Y:S01]  /*e180*/  FFMA.FTZ R35, R0, R18.reuse, R35 ;  /* 0x0000001200237223 */ /* 0x080fe20000010023 */
[----:B------:R-:W-:Y:S01]  /*e190*/  FSEL R38, R38, -INF , !P3 ;  /* 0xff80000026267808 */ /* 0x000fe20005800000 */
[----:B------:R-:W-:Y:S01]  /*e1a0*/  FFMA.FTZ R33, R0, R18, R33 ;  /* 0x0000001200217223 */ /* 0x000fe20000010021 */
[----:B------:R-:W-:-:S02]  /*e1b0*/  ISETP.GE.AND P0, PT, R13, R53, PT ;  /* 0x000000350d00720c */ /* 0x000fc40003f06270 */
[C---:B------:R-:W-:Y:S02]  /*e1c0*/  ISETP.GE.AND P6, PT, R3.reuse, R54, PT ;  /* 0x000000360300720c */ /* 0x040fe40003fc6270 */
[----:B------:R-:W-:Y:S02]  /*e1d0*/  ISETP.GE.AND P3, PT, R3, R53, PT ;  /* 0x000000350300720c */ /* 0x000fe40003f66270 */
[----:B------:R-:W-:Y:S02]  /*e1e0*/  I2FP.F32.S32 R13, R13 ;  /* 0x0000000d000d7245 */ /* 0x000fe40000201400 */
[----:B------:R-:W-:Y:S02]  /*e1f0*/  I2FP.F32.S32 R3, R3 ;  /* 0x0000000300037245 */ /* 0x000fe40000201400 */
[----:B------:R-:W-:Y:S01]  /*e200*/  FSEL R43, R43, -INF , !P5 ;  /* 0xff8000002b2b7808 */ /* 0x000fe20006800000 */
[C---:B------:R-:W-:Y:S01]  /*e210*/  FFMA.FTZ R32, R0.reuse, R13, R32 ;  /* 0x0000000d00207223 */ /* 0x040fe20000010020 */
[----:B------:R-:W-:Y:S01]  /*e220*/  ISETP.GE.AND P5, PT, R15, R53, PT ;  /* 0x000000350f00720c */ /* 0x000fe20003fa6270 */
[CC--:B------:R-:W-:Y:S01]  /*e230*/  FFMA.FTZ R21, R0.reuse, R3.reuse, R30 ;  /* 0x0000000300157223 */ /* 0x0c0fe2000001001e */
[----:B------:R-:W-:Y:S01]  /*e240*/  FSEL R41, R37, -INF , !P4 ;  /* 0xff80000025297808 */ /* 0x000fe20006000000 */
[----:B------:R-:W-:Y:S01]  /*e250*/  FFMA.FTZ R37, R0, R3, R28 ;  /* 0x0000000300257223 */ /* 0x000fe2000001001c */
[----:B------:R-:W-:Y:S01]  /*e260*/  ISETP.NE.AND P4, PT, R16, RZ, PT ;  /* 0x000000ff1000720c */ /* 0x000fe20003f85270 */
[----:B------:R-:W-:Y:S01]  /*e270*/  VIADD R3, R69, 0x79 ;  /* 0x0000007945037836 */ /* 0x000fe20000000000 */
[----:B------:R-:W-:Y:S01]  /*e280*/  FSEL R28, R35, -INF , !P5 ;  /* 0xff800000231c7808 */ /* 0x000fe20006800000 */
[----:B------:R-:W-:Y:S01]  /*e290*/  FFMA.FTZ R13, R0, R13, R34 ;  /* 0x0000000d000d7223 */ /* 0x000fe20000010022 */
[----:B------:R-:W-:-:S02]  /*e2a0*/  ISETP.GE.AND P5, PT, R52, 0x2, PT ;  /* 0x000000023400780c */ /* 0x000fc40003fa6270 */
[----:B------:R-:W-:Y:S02]  /*e2b0*/  FSEL R36, R36, -INF , !P1 ;  /* 0xff80000024247808 */ /* 0x000fe40004800000 */
[----:B------:R-:W-:Y:S02]  /*e2c0*/  FSEL R34, R32, -INF , !P4 ;  /* 0xff80000020227808 */ /* 0x000fe40006000000 */
[C---:B------:R-:W-:Y:S02]  /*e2d0*/  ISETP.GE.AND P4, PT, R69.reuse, R54, PT ;  /* 0x000000364500720c */ /* 0x040fe40003f86270 */
[----:B------:R-:W-:Y:S02]  /*e2e0*/  ISETP.GE.AND P1, PT, R69, R53, PT ;  /* 0x000000354500720c */ /* 0x000fe40003f26270 */
[----:B------:R-:W-:Y:S02]  /*e2f0*/  I2FP.F32.S32 R20, R3 ;  /* 0x0000000300147245 */ /* 0x000fe40000201400 */
[----:B------:R-:W-:-:S02]  /*e300*/  FSEL R40, R40, -INF , !P2 ;  /* 0xff80000028287808 */ /* 0x000fc40005000000 */
[----:B------:R-:W-:Y:S01]  /*e310*/  I2FP.F32.S32 R69, R69 ;  /* 0x0000004500457245 */ /* 0x000fe20000201400 */
[C---:B------:R-:W-:Y:S01]  /*e320*/  FFMA.FTZ R29, R0.reuse, R20, R29 ;  /* 0x00000014001d7223 */ /* 0x040fe2000001001d */
[----:B------:R-:W-:Y:S01]  /*e330*/  ISETP.GE.AND P2, PT, R15, R54, PT ;  /* 0x000000360f00720c */ /* 0x000fe20003f46270 */
[C---:B------:R-:W-:Y:S01]  /*e340*/  FFMA.FTZ R20, R0.reuse, R20, R31 ;  /* 0x0000001400147223 */ /* 0x040fe2000001001f */
[----:B------:R-:W-:Y:S01]  /*e350*/  FSEL R30, R13, -INF , !P0 ;  /* 0xff8000000d1e7808 */ /* 0x000fe20004000000 */
[CC--:B------:R-:W-:Y:S01]  /*e360*/  FFMA.FTZ R13, R0.reuse, R69.reuse, R24 ;  /* 0x00000045000d7223 */ /* 0x0c0fe20000010018 */
[----:B------:R-:W-:Y:S01]  /*e370*/  FSEL R33, R33, -INF , !P2 ;  /* 0xff80000021217808 */ /* 0x000fe20005000000 */
[----:B------:R-:W-:Y:S01]  /*e380*/  FFMA.FTZ R16, R0, R69, R26 ;  /* 0x0000004500107223 */ /* 0x000fe2000001001a */
[C---:B------:R-:W-:Y:S02]  /*e390*/  ISETP.GE.AND P2, PT, R3.reuse, R54, PT ;  /* 0x000000360300720c */ /* 0x040fe40003f46270 */
[----:B------:R-:W-:-:S02]  /*e3a0*/  ISETP.GE.AND P0, PT, R3, R53, PT ;  /* 0x000000350300720c */ /* 0x000fc40003f06270 */
[----:B------:R-:W-:Y:S02]  /*e3b0*/  FSEL R37, R37, -INF , !P6 ;  /* 0xff80000025257808 */ /* 0x000fe40007000000 */
[----:B------:R-:W-:Y:S02]  /*e3c0*/  FSEL R21, R21, -INF , !P3 ;  /* 0xff80000015157808 */ /* 0x000fe40005800000 */
[----:B------:R-:W-:Y:S02]  /*e3d0*/  FSEL R13, R13, -INF , !P4 ;  /* 0xff8000000d0d7808 */ /* 0x000fe40006000000 */
        /* <DEDUP_REMOVED lines=52> */
[----:B------:R-:W-:-:S04]  /*e720*/  IMAD R24, R24, R15, -0x80 ;  /* 0xffffff8018187424 */ /* 0x000fc800078e020f */
[----:B------:R-:W-:Y:S01]  /*e730*/  IMAD.WIDE.U32 R46, R24, R27, RZ ;  /* 0x0000001b182e7225 */ /* 0x000fe200078e00ff */
[----:B------:R-:W-:Y:S02]  /*e740*/  SHF.R.S32.HI R18, RZ, 0x1f, R24 ;  /* 0x0000001fff127819 */ /* 0x000fe40000011418 */
[----:B--2---:R-:W-:-:S03]  /*e750*/  IADD3 R2, -R3, R2, RZ ;  /* 0x0000000203027210 */ /* 0x004fc60007ffe1ff */
[----:B------:R-:W-:Y:S01]  /*e760*/  IMAD R3, R18, R27, RZ ;  /* 0x0000001b12037224 */ /* 0x000fe200078e02ff */
[----:B------:R-:W-:-:S03]  /*e770*/  SHF.R.S32.HI R15, RZ, 0x1f, R2 ;  /* 0x0000001fff0f7819 */ /* 0x000fc60000011402 */
[----:B------:R-:W-:Y:S01]  /*e780*/  IMAD R3, R24, UR9, R3 ;  /* 0x0000000918037c24 */ /* 0x000fe2000f8e0203 */
[----:B------:R-:W-:Y:S02]  /*e790*/  ULDC.64 UR8, c[0x0][0x230] ;  /* 0x00008c0000087ab9 */ /* 0x000fe40000000a00 */
[----:B------:R-:W-:Y:S02]  /*e7a0*/  IMAD R15, R15, UR8, RZ ;  /* 0x000000080f0f7c24 */ /* 0x000fe4000f8e02ff */
[----:B------:R-:W-:Y:S02]  /*e7b0*/  IMAD.IADD R47, R47, 0x1, R3 ;  /* 0x000000012f2f7824 */ /* 0x000fe400078e0203 */
[C---:B------:R-:W-:Y:S02]  /*e7c0*/  IMAD R15, R2.reuse, UR9, R15 ;  /* 0x00000009020f7c24 */ /* 0x040fe4000f8e020f */
[----:B------:R-:W-:-:S04]  /*e7d0*/  IMAD.WIDE.U32 R2, R2, UR8, R46 ;  /* 0x0000000802027c25 */ /* 0x000fc8000f8e002e */
[----:B------:R-:W-:Y:S01]  /*e7e0*/  IMAD.MOV.U32 R29, RZ, RZ, R2 ;  /* 0x000000ffff1d7224 */ /* 0x000fe200078e0002 */
[----:B------:R-:W-:Y:S01]  /*e7f0*/  IADD3 R18, R3, R15, RZ ;  /* 0x0000000f03127210 */ /* 0x000fe20007ffe0ff */
[----:B------:R-:W-:Y:S06]  /*e800*/  BRA `(.L_x_7030) ;  /* 0x0000000000107947 */ /* 0x000fec0003800000 */
.L_x_7029:
[----:B------:R-:W1:Y:S02]  /*e810*/  LDC R27, c[0x0][0x248] ;  /* 0x00009200ff1b7b82 */ /* 0x000e640000000800 */
[----:B-1----:R-:W-:-:S05]  /*e820*/  IMAD.SHL.U32 R29, R27, 0x80, RZ ;  /* 0x000000801b1d7824 */ /* 0x002fca00078e00ff */
[----:B------:R-:W-:-:S04]  /*e830*/  IADD3 R29, -R29, RZ, RZ ;  /* 0x000000ff1d1d7210 */ /* 0x000fc80007ffe1ff */
[----:B------:R-:W-:-:S07]  /*e840*/  SHF.R.S32.HI R18, RZ, 0x1f, R29 ;  /* 0x0000001fff127819 */ /* 0x000fce000001141d */
.L_x_7030:
        /* <DEDUP_REMOVED lines=50> */
[----:B------:R-:W-:Y:S01]  /*eb70*/  @!P0 IADD3 R26, P1, R29, R50, RZ ;  /* 0x000000321d1a8210 */ /* 0x000fe20007f3e0ff */
[----:B--2---:R-:W-:Y:S01]  /*eb80*/  @!P0 IMAD R3, R3, 0x50, RZ ;  /* 0x0000005003038824 */ /* 0x004fe200078e02ff */
[----:B------:R-:W-:Y:S01]  /*eb90*/  @!P0 LEA R50, P3, R24, UR12, 0x1 ;  /* 0x0000000c18328c11 */ /* 0x000fe2000f8608ff */
        /* <DEDUP_REMOVED lines=45> */
.L_x_7032:
[----:B------:R-:W-:Y:S05]  /*ee70*/  BSYNC B0 ;  /* 0x0000000000007941 */ /* 0x000fea0003800000 */
.L_x_7031:
[----:B------:R-:W0:Y:S01]  /*ee80*/  LDGDEPBAR ;  /* 0x00000000000079af */ /* 0x000e220000000000 */
[----:B------:R-:W-:-:S04]  /*ee90*/  LEA R168, P0, R29, R168, 0x1 ;  /* 0x000000a81da87211 */ /* 0x000fc800078008ff */
[----:B------:R-:W-:-:S09]  /*eea0*/  LEA.HI.X R169, R29, R169, R18, 0x1, P0 ;  /* 0x000000a91da97211 */ /* 0x000fd200000f0c12 */
.L_x_7028:
        /* <DEDUP_REMOVED lines=60> */
[----:B------:R-:W-:Y:S01]  /*f270*/  IADD3 R150, R4, R152, RZ ;  /* 0x0000009804967210 */ /* 0x000fe20007ffe0ff */
[----:B------:R-:W-:Y:S01]  /*f280*/  LDSM.16.MT88.4 R92, [R152+0x6000] ;  /* 0x00600000985c783b */ /* 0x000fe20000004200 */
[----:B-1----:R-:W-:-:S02]  /*f290*/  FMNMX.FTZ R27, R35, R2, !PT ;  /* 0x00000002231b7209 */ /* 0x002fc40007810000 */
[----:B------:R-:W-:Y:S01]  /*f2a0*/  FMNMX.FTZ R2, R28, R3, !PT ;  /* 0x000000031c027209 */ /* 0x000fe20007810000 */
[----:B------:R-:W-:Y:S01]  /*f2b0*/  LDSM.16.MT88.4 R72, [R150+0x6000] ;  /* 0x006000009648783b */ /* 0x000fe20000004200 */
[----:B------:R-:W-:Y:S02]  /*f2c0*/  IADD3 R149, R5, R152, RZ ;  /* 0x0000009805957210 */ /* 0x000fe40007ffe0ff */
[----:B------:R-:W-:Y:S01]  /*f2d0*/  FMNMX.FTZ R3, R21, R2, !PT ;  /* 0x0000000215037209 */ /* 0x000fe20007810000 */
[----:B------:R-:W1:Y:S01]  /*f2e0*/  SHFL.BFLY PT, R18, R27, 0x2, 0x1f ;  /* 0x0c401f001b127f89 */ /* 0x000e6200000e0000 */
[----:B------:R-:W-:Y:S02]  /*f2f0*/  IADD3 R148, R4, R149, RZ ;  /* 0x0000009504947210 */ /* 0x000fe40007ffe0ff */
[----:B------:R-:W-:Y:S01]  /*f300*/  FMNMX.FTZ R24, R20, R3, !PT ;  /* 0x0000000314187209 */ /* 0x000fe20007810000 */
        /* <DEDUP_REMOVED lines=8> */
[----:B---3--:R-:W-:Y:S01]  /*f390*/  FMUL.FTZ R46, R3, UR8 ;  /* 0x00000008032e7c20 */ /* 0x008fe20008410000 */
[----:B--2---:R-:W-:-:S04]  /*f3a0*/  FMNMX.FTZ R2, R15, R2, !PT ;  /* 0x000000020f027209 */ /* 0x004fc80007810000 */
        /* <DEDUP_REMOVED lines=30> */
[----:B------:R-:W5:Y:S01]  /*f590*/  LDSM.16.MT88.4 R12, [R149+0x6800] ;  /* 0x00680000950c783b */ /* 0x000f620000004200 */
        /* <DEDUP_REMOVED lines=39> */
[----:B------:R-:W-:Y:S01]  /*f810*/  FFMA.FTZ R41, R41, UR8, -R46 ;  /* 0x0000000829297c23 */ /* 0x000fe2000801082e */
[--C-:B------:R-:W-:Y:S01]  /*f820*/  FFMA.FTZ R42, R42, UR8, -R23.reuse ;  /* 0x000000082a2a7c23 */ /* 0x100fe20008010817 */
[--C-:B------:R-:W-:Y:S01]  /*f830*/  FFMA.FTZ R43, R40, UR8, -R23.reuse ;  /* 0x00000008282b7c23 */ /* 0x100fe20008010817 */
[----:B------:R-:W3:Y:S01]  /*f840*/  MUFU.EX2 R31, R31 ;  /* 0x0000001f001f7308 */ /* 0x000ee20000000800 */
[--C-:B------:R-:W-:Y:S01]  /*f850*/  FFMA.FTZ R45, R38, UR8, -R23.reuse ;  /* 0x00000008262d7c23 */ /* 0x100fe20008010817 */
[----:B------:R-:W-:Y:S01]  /*f860*/  FFMA.FTZ R36, R36, UR8, -R23 ;  /* 0x0000000824247c23 */ /* 0x000fe20008010817 */
[----:B------:R-:W-:Y:S01]  /*f870*/  FADD.FTZ R58, R49, R58 ;  /* 0x0000003a313a7221 */ /* 0x000fe20000010000 */
[----:B------:R-:W-:Y:S01]  /*f880*/  FADD.FTZ R51, R56, R51 ;  /* 0x0000003338337221 */ /* 0x000fe20000010000 */
[--C-:B------:R-:W-:Y:S01]  /*f890*/  FFMA.FTZ R34, R34, UR8, -R46.reuse ;  /* 0x0000000822227c23 */ /* 0x100fe2000801082e */
[--C-:B------:R-:W-:Y:S01]  /*f8a0*/  FFMA.FTZ R33, R33, UR8, -R46.reuse ;  /* 0x0000000821217c23 */ /* 0x100fe2000801082e */
[----:B------:R-:W-:Y:S01]  /*f8b0*/  FFMA.FTZ R38, R35, UR8, -R46 ;  /* 0x0000000823267c23 */ /* 0x000fe2000801082e */
[----:B------:R-:W2:Y:S01]  /*f8c0*/  MUFU.EX2 R26, R26 ;  /* 0x0000001a001a7308 */ /* 0x000ea20000000800 */
[----:B-1----:R-:W-:Y:S01]  /*f8d0*/  F2FP.BF16.F32.PACK_AB R83, R48, R47 ;  /* 0x0000002f3053723e */ /* 0x002fe200000010ff */
[----:B------:R-:W-:Y:S01]  /*f8e0*/  FADD.FTZ R40, R50, R51 ;  /* 0x0000003332287221 */ /* 0x000fe20000010000 */
[--C-:B------:R-:W-:Y:S01]  /*f8f0*/  FFMA.FTZ R30, R30, UR8, -R23.reuse ;  /* 0x000000081e1e7c23 */ /* 0x100fe20008010817 */
[--C-:B------:R-:W-:Y:S01]  /*f900*/  FFMA.FTZ R21, R21, UR8, -R23.reuse ;  /* 0x0000000815157c23 */ /* 0x100fe20008010817 */
[----:B------:R-:W-:Y:S01]  /*f910*/  FFMA.FTZ R176, R20, UR8, -R23 ;  /* 0x0000000814b07c23 */ /* 0x000fe20008010817 */
[----:B------:R-:W-:-:S02]  /*f920*/  FADD.FTZ R40, R39, R40 ;  /* 0x0000002827287221 */ /* 0x000fc40000010000 */
[----:B------:R-:W-:Y:S01]  /*f930*/  HMMA.16816.F32.BF16 R68, R80, R72, RZ ;  /* 0x000000485044723c */ /* 0x000fe200000418ff */
[----:B------:R-:W-:Y:S01]  /*f940*/  MUFU.EX2 R29, R29 ;  /* 0x0000001d001d7308 */ /* 0x000fe20000000800 */
[----:B---3--:R-:W-:-:S04]  /*f950*/  FADD.FTZ R39, R31, R40 ;  /* 0x000000281f277221 */ /* 0x008fc80000010000 */
        /* <DEDUP_REMOVED lines=12> */
[C---:B--2---:R-:W-:Y:S01]  /*fa20*/  F2FP.BF16.F32.PACK_AB R4, R26.reuse, R31 ;  /* 0x0000001f1a04723e */ /* 0x044fe200000010ff */
[----:B------:R-:W-:Y:S01]  /*fa30*/  FADD.FTZ R26, R26, R39 ;  /* 0x000000271a1a7221 */ /* 0x000fe20000010000 */
[----:B-1----:R-:W-:Y:S01]  /*fa40*/  F2FP.BF16.F32.PACK_AB R5, R27, R32 ;  /* 0x000000201b05723e */ /* 0x002fe200000010ff */
[----:B------:R-:W-:-:S03]  /*fa50*/  FFMA.FTZ R31, R28, UR8, -R23 ;  /* 0x000000081c1f7c23 */ /* 0x000fc60008010817 */
[----:B------:R-:W-:Y:S01]  /*fa60*/  F2FP.BF16.F32.PACK_AB R6, R24, R29 ;  /* 0x0000001d1806723e */ /* 0x000fe200000010ff */
[----:B------:R-:W-:Y:S01]  /*fa70*/  MUFU.EX2 R62, R62 ;  /* 0x0000003e003e7308 */ /* 0x000fe20000000800 */
[----:B------:R-:W-:-:S04]  /*fa80*/  FADD.FTZ R29, R29, R26 ;  /* 0x0000001a1d1d7221 */ /* 0x000fc80000010000 */
[----:B------:R-:W-:Y:S01]  /*fa90*/  FADD.FTZ R29, R24, R29 ;  /* 0x0000001d181d7221 */ /* 0x000fe20000010000 */
[----:B---3--:R-:W-:Y:S02]  /*faa0*/  F2FP.BF16.F32.PACK_AB R7, R22, R25 ;  /* 0x000000191607723e */ /* 0x008fe400000010ff */
[----:B------:R-:W1:Y:S05]  /*fab0*/  MUFU.EX2 R57, R57 ;  /* 0x0000003900397308 */ /* 0x000e6a0000000800 */
[C---:B------:R-:W-:Y:S03]  /*fac0*/  HMMA.16816.F32.BF16 R68, R4.reuse, R8, R68 ;  /* 0x000000080444723c */ /* 0x040fe60000041844 */
[----:B------:R-:W-:Y:S03]  /*fad0*/  MUFU.EX2 R60, R60 ;  /* 0x0000003c003c7308 */ /* 0x000fe60000000800 */
[C---:B------:R-:W-:Y:S01]  /*fae0*/  HMMA.16816.F32.BF16 R72, R4.reuse, R10, R72 ;  /* 0x0000000a0448723c */ /* 0x040fe20000041848 */
[----:B------:R-:W2:Y:S04]  /*faf0*/  LDSM.16.MT88.4 R8, [R148+0x6800] ;  /* 0x006800009408783b */ /* 0x000ea80000004200 */
[----:B------:R-:W-:Y:S01]  /*fb00*/  MUFU.EX2 R55, R55 ;  /* 0x0000003700377308 */ /* 0x000fe20000000800 */
[C---:B----4-:R-:W-:Y:S07]  /*fb10*/  HMMA.16816.F32.BF16 R96, R4.reuse, R16, R96 ;  /* 0x000000100460723c */ /* 0x050fee0000041860 */
[----:B------:R-:W-:Y:S01]  /*fb20*/  MUFU.EX2 R61, R61 ;  /* 0x0000003d003d7308 */ /* 0x000fe20000000800 */
[C---:B------:R-:W-:Y:S01]  /*fb30*/  HMMA.16816.F32.BF16 R92, R4.reuse, R18, R92 ;  /* 0x00000012045c723c */ /* 0x040fe2000004185c */
[----:B------:R-:W3:Y:S05]  /*fb40*/  LDSM.16.MT88.4 R16, [R152+0x7000] ;  /* 0x007000009810783b */ /* 0x000eea0000004200 */
[C---:B-----5:R-:W-:Y:S01]  /*fb50*/  HMMA.16816.F32.BF16 R88, R4.reuse, R12, R88 ;  /* 0x0000000c0458723c */ /* 0x060fe20000041858 */
        /* <DEDUP_REMOVED lines=102> */
[----:B------:R-:W2:Y:S01]  /*101c0*/  MUFU.EX2 R31, R31 ;  /* 0x0000001f001f7308 */ /* 0x000ea20000000800 */
[----:B------:R-:W-:Y:S01]  /*101d0*/  HMMA.16816.F32.BF16 R80, R4, R10, R80 ;  /* 0x0000000a0450723c */ /* 0x000fe20000041850 */
[----:B------:R-:W1:Y:S06]  /*101e0*/  LDSM.16.MT88.4 R8, [R150+0x8800] ;  /* 0x008800009608783b */ /* 0x000e6c0000004200 */
[----:B------:R-:W-:Y:S01]  /*101f0*/  MUFU.EX2 R21, R21 ;  /* 0x0000001500157308 */ /* 0x000fe20000000800 */
        /* <DEDUP_REMOVED lines=8> */
[----:B------:R-:W-:Y:S02]  /*10280*/  HMMA.16816.F32.BF16 R88, R4, R12, R88 ;  /* 0x0000000c0458723c */ /* 0x000fe40000041858 */
[----:B------:R-:W-:-:S04]  /*10290*/  FADD.FTZ R128, R65, R128 ;  /* 0x0000008041807221 */ /* 0x000fc80000010000 */
[C---:B------:R-:W-:Y:S01]  /*102a0*/  HMMA.16816.F32.BF16 R76, R4.reuse, R14, R76 ;  /* 0x0000000e044c723c */ /* 0x040fe2000004184c */
[----:B------:R-:W-:Y:S05]  /*102b0*/  LDSM.16.MT88.4 R12, [R152+0x9000] ;  /* 0x00900000980c783b */ /* 0x000fea0000004200 */
[C---:B------:R-:W-:Y:S06]  /*102c0*/  HMMA.16816.F32.BF16 R96, R4.reuse, R16, R96 ;  /* 0x000000100460723c */ /* 0x040fec0000041860 */
[C---:B------:R-:W-:Y:S01]  /*102d0*/  HMMA.16816.F32.BF16 R92, R4.reuse, R18, R92 ;  /* 0x00000012045c723c */ /* 0x040fe2000004185c */
[----:B------:R-:W-:Y:S05]  /*102e0*/  LDSM.16.MT88.4 R16, [R149+0x9000] ;  /* 0x009000009510783b */ /* 0x000fea0000004200 */
[C---:B-1----:R-:W-:Y:S06]  /*102f0*/  HMMA.16816.F32.BF16 R68, R4.reuse, R8, R68 ;  /* 0x000000080444723c */ /* 0x042fec0000041844 */
[C---:B------:R-:W-:Y:S01]  /*10300*/  HMMA.16816.F32.BF16 R72, R4.reuse, R10, R72 ;  /* 0x0000000a0448723c */ /* 0x040fe20000041848 */
[----:B------:R-:W1:Y:S05]  /*10310*/  LDSM.16.MT88.4 R8, [R148+0x8800] ;  /* 0x008800009408783b */ /* 0x000e6a0000004200 */
[C---:B-1----:R-:W-:Y:S06]  /*10320*/  HMMA.16816.F32.BF16 R84, R4.reuse, R8, R84 ;  /* 0x000000080454723c */ /* 0x042fec0000041854 */
[----:B------:R-:W-:Y:S01]  /*10330*/  HMMA.16816.F32.BF16 R80, R4, R10, R80 ;  /* 0x0000000a0450723c */ /* 0x000fe20000041850 */
[----:B------:R-:W1:Y:S06]  /*10340*/  LDSM.16.MT88.4 R8, [R150+0x9000] ;  /* 0x009000009608783b */ /* 0x000e6c0000004200 */
[----:B------:R-:W-:Y:S01]  /*10350*/  FADD.FTZ R5, R47, R58 ;  /* 0x0000003a2f057221 */ /* 0x000fe20000010000 */
[----:B------:R-:W-:Y:S01]  /*10360*/  FFMA.FTZ R47, R37, UR8, -R46 ;  /* 0x00000008252f7c23 */ /* 0x000fe2000801082e */
[----:B------:R-:W-:Y:S01]  /*10370*/  F2FP.BF16.F32.PACK_AB R4, R44, R125 ;  /* 0x0000007d2c04723e */ /* 0x000fe200000010ff */
[----:B------:R-:W-:Y:S01]  /*10380*/  FADD.FTZ R125, R125, R128 ;  /* 0x000000807d7d7221 */ /* 0x000fe20000010000 */
[----:B------:R-:W-:Y:S01]  /*10390*/  FADD.FTZ R37, R48, R5 ;  /* 0x0000000530257221 */ /* 0x000fe20000010000 */
[----:B------:R-:W-:Y:S01]  /*103a0*/  F2FP.BF16.F32.PACK_AB R5, R43, R42 ;  /* 0x0000002a2b05723e */ /* 0x000fe200000010ff */
[----:B------:R-:W3:Y:S01]  /*103b0*/  MUFU.EX2 R35, R47 ;  /* 0x0000002f00237308 */ /* 0x000ee20000000800 */
[----:B------:R-:W-:Y:S01]  /*103c0*/  F2FP.BF16.F32.PACK_AB R6, R41, R104 ;  /* 0x000000682906723e */ /* 0x000fe200000010ff */
[----:B------:R-:W-:Y:S01]  /*103d0*/  FADD.FTZ R32, R32, R37 ;  /* 0x0000002520207221 */ /* 0x000fe20000010000 */
[----:B----4-:R-:W-:Y:S01]  /*103e0*/  F2FP.BF16.F32.PACK_AB R7, R36, R45 ;  /* 0x0000002d2407723e */ /* 0x010fe200000010ff */
[----:B------:R-:W-:-:S02]  /*103f0*/  FADD.FTZ R125, R44, R125 ;  /* 0x0000007d2c7d7221 */ /* 0x000fc40000010000 */
[----:B------:R-:W-:Y:S02]  /*10400*/  FADD.FTZ R32, R27, R32 ;  /* 0x000000201b207221 */ /* 0x000fe40000010000 */
[----:B------:R-:W-:Y:S02]  /*10410*/  FADD.FTZ R104, R104, R125 ;  /* 0x0000007d68687221 */ /* 0x000fe40000010000 */
[----:B------:R-:W-:Y:S01]  /*10420*/  HMMA.16816.F32.BF16 R96, R4, R12, R96 ;  /* 0x0000000c0460723c */ /* 0x000fe20000041860 */
[----:B------:R-:W-:Y:S01]  /*10430*/  FADD.FTZ R25, R25, R32 ;  /* 0x0000002019197221 */ /* 0x000fe20000010000 */
[----:B------:R-:W-:-:S03]  /*10440*/  FADD.FTZ R41, R41, R104 ;  /* 0x0000006829297221 */ /* 0x000fc60000010000 */
[----:B------:R-:W-:Y:S01]  /*10450*/  FADD.FTZ R22, R22, R25 ;  /* 0x0000001916167221 */ /* 0x000fe20000010000 */
[C---:B------:R-:W-:Y:S01]  /*10460*/  HMMA.16816.F32.BF16 R92, R4.reuse, R14, R92 ;  /* 0x0000000e045c723c */ /* 0x040fe2000004185c */
[----:B------:R-:W4:Y:S05]  /*10470*/  LDSM.16.MT88.4 R12, [R148+0x9000] ;  /* 0x00900000940c783b */ /* 0x000f2a0000004200 */
[C---:B------:R-:W-:Y:S06]  /*10480*/  HMMA.16816.F32.BF16 R88, R4.reuse, R16, R88 ;  /* 0x000000100458723c */ /* 0x040fec0000041858 */
[C---:B-1----:R-:W-:Y:S06]  /*10490*/  HMMA.16816.F32.BF16 R68, R4.reuse, R8, R68 ;  /* 0x000000080444723c */ /* 0x042fec0000041844 */
[C---:B------:R-:W-:Y:S01]  /*104a0*/  HMMA.16816.F32.BF16 R72, R4.reuse, R10, R72 ;  /* 0x0000000a0448723c */ /* 0x040fe20000041848 */
[----:B------:R-:W1:Y:S05]  /*104b0*/  LDSM.16.MT88.4 R8, [R152+0x9800] ;  /* 0x009800009808783b */ /* 0x000e6a0000004200 */
[C---:B------:R-:W-:Y:S01]  /*104c0*/  HMMA.16816.F32.BF16 R76, R4.reuse, R18, R76 ;  /* 0x00000012044c723c */ /* 0x040fe2000004184c */
[----:B------:R-:W1:Y:S05]  /*104d0*/  LDSM.16.MT88.4 R16, [R150+0x9800] ;  /* 0x009800009610783b */ /* 0x000e6a0000004200 */
[C---:B----4-:R-:W-:Y:S06]  /*104e0*/  HMMA.16816.F32.BF16 R84, R4.reuse, R12, R84 ;  /* 0x0000000c0454723c */ /* 0x050fec0000041854 */
[----:B------:R-:W-:Y:S01]  /*104f0*/  HMMA.16816.F32.BF16 R80, R4, R14, R80 ;  /* 0x0000000e0450723c */ /* 0x000fe20000041850 */
[----:B------:R-:W-:-:S04]  /*10500*/  FADD.FTZ R13, R61, R22 ;  /* 0x000000163d0d7221 */ /* 0x000fc80000010000 */
[----:B------:R-:W-:Y:S02]  /*10510*/  FADD.FTZ R13, R66, R13 ;  /* 0x0000000d420d7221 */ /* 0x000fe40000010000 */
[----:B-----5:R-:W-:Y:S01]  /*10520*/  F2FP.BF16.F32.PACK_AB R4, R33, R34 ;  /* 0x000000222104723e */ /* 0x020fe200000010ff */
[----:B------:R-:W-:Y:S01]  /*10530*/  FADD.FTZ R34, R34, R41 ;  /* 0x0000002922227221 */ /* 0x000fe20000010000 */
[----:B------:R-:W-:Y:S01]  /*10540*/  FADD.FTZ R64, R64, R13 ;  /* 0x0000000d40407221 */ /* 0x000fe20000010000 */
[----:B--2---:R-:W-:Y:S01]  /*10550*/  F2FP.BF16.F32.PACK_AB R5, R31, R30 ;  /* 0x0000001e1f05723e */ /* 0x004fe200000010ff */
[----:B------:R-:W2:Y:S01]  /*10560*/  LDSM.16.MT88.4 R12, [R149+0x9800] ;  /* 0x00980000950c783b */ /* 0x000ea20000004200 */
[----:B---3--:R-:W-:Y:S01]  /*10570*/  F2FP.BF16.F32.PACK_AB R6, R38, R35 ;  /* 0x000000232606723e */ /* 0x008fe200000010ff */
[----:B------:R-:W-:Y:S01]  /*10580*/  FADD.FTZ R64, R59, R64 ;  /* 0x000000403b407221 */ /* 0x000fe20000010000 */
[----:B------:R-:W-:Y:S01]  /*10590*/  F2FP.BF16.F32.PACK_AB R7, R176, R21 ;  /* 0x00000015b007723e */ /* 0x000fe200000010ff */
[----:B------:R-:W-:-:S02]  /*105a0*/  FADD.FTZ R34, R33, R34 ;  /* 0x0000002221227221 */ /* 0x000fc40000010000 */
[----:B------:R-:W-:Y:S02]  /*105b0*/  FADD.FTZ R111, R111, R64 ;  /* 0x000000406f6f7221 */ /* 0x000fe40000010000 */
[----:B------:R-:W-:Y:S02]  /*105c0*/  FADD.FTZ R35, R35, R34 ;  /* 0x0000002223237221 */ /* 0x000fe40000010000 */
[----:B------:R-:W-:Y:S01]  /*105d0*/  FADD.FTZ R111, R116, R111 ;  /* 0x0000006f746f7221 */ /* 0x000fe20000010000 */
[----:B-1----:R-:W-:Y:S01]  /*105e0*/  HMMA.16816.F32.BF16 R96, R4, R8, R96 ;  /* 0x000000080460723c */ /* 0x002fe20000041860 */
[----:B------:R-:W-:Y:S02]  /*105f0*/  FADD.FTZ R177, R38, R35 ;  /* 0x0000002326b17221 */ /* 0x000fe40000010000 */
        /* <DEDUP_REMOVED lines=9> */
[----:B------:R-:W-:-:S04]  /*10690*/  FADD.FTZ R126, R123, R126 ;  /* 0x0000007e7b7e7221 */ /* 0x000fc80000010000 */
[----:B------:R-:W-:Y:S01]  /*106a0*/  FADD.FTZ R103, R103, R126 ;  /* 0x0000007e67677221 */ /* 0x000fe20000010000 */
[----:B--2---:R-:W-:Y:S03]  /*106b0*/  HMMA.16816.F32.BF16 R88, R4, R12, R88 ;  /* 0x0000000c0458723c */ /* 0x004fe60000041858 */
[----:B------:R-:W-:-:S04]  /*106c0*/  FADD.FTZ R106, R106, R103 ;  /* 0x000000676a6a7221 */ /* 0x000fc80000010000 */
[----:B------:R-:W-:Y:S01]  /*106d0*/  FADD.FTZ R105, R105, R106 ;  /* 0x0000006a69697221 */ /* 0x000fe20000010000 */
[----:B------:R-:W-:Y:S03]  /*106e0*/  HMMA.16816.F32.BF16 R76, R4, R14, R76 ;  /* 0x0000000e044c723c */ /* 0x000fe6000004184c */
        /* <DEDUP_REMOVED lines=79> */
.L_x_7034:
[----:B------:R-:W1:Y:S02]  /*10be0*/  LDC R9, c[0x0][0x250] ;  /* 0x00009400ff097b82 */ /* 0x000e640000000800 */
[----:B-1----:R-:W-:-:S05]  /*10bf0*/  IMAD.SHL.U32 R11, R9, 0x80, RZ ;  /* 0x00000080090b7824 */ /* 0x002fca00078e00ff */
[----:B------:R-:W-:-:S04]  /*10c00*/  IADD3 R11, -R11, RZ, RZ ;  /* 0x000000ff0b0b7210 */ /* 0x000fc80007ffe1ff */
[----:B------:R-:W-:-:S07]  /*10c10*/  SHF.R.S32.HI R8, RZ, 0x1f, R11 ;  /* 0x0000001fff087819 */ /* 0x000fce000001140b */
.L_x_7035:
        /* <DEDUP_REMOVED lines=58> */
[----:B------:R-:W-:Y:S01]  /*10fc0*/  @P0 STS.128 [R171+0x8000], RZ ;  /* 0x008000ffab000388 */ /* 0x000fe20000000c00 */
[----:B------:R-:W-:Y:S01]  /*10fd0*/  @!P0 LEA R22, P4, R10, UR10, 0x1 ;  /* 0x0000000a0a168c11 */ /* 0x000fe2000f8808ff */
[----:B------:R-:W-:-:S04]  /*10fe0*/  @!P0 IMAD.WIDE.U32 R14, R9, 0x70, R14 ;  /* 0x00000070090e8825 */ /* 0x000fc800078e000e */
[----:B-1----:R-:W-:Y:S01]  /*10ff0*/  @!P0 IMAD R9, R6, 0x50, RZ ;  /* 0x0000005006098824 */ /* 0x002fe200078e02ff */
[----:B------:R-:W-:Y:S01]  /*11000*/  @!P0 IADD3 R6, P2, R11, R16, RZ ;  /* 0x000000100b068210 */ /* 0x000fe20007f5e0ff */
[----:B--2---:R-:W-:Y:S02]  /*11010*/  @!P0 IMAD R5, R5, 0x60, RZ ;  /* 0x0000006005058824 */ /* 0x004fe400078e02ff */
[----:B-----5:R-:W-:Y:S01]  /*11020*/  @!P0 IMAD R21, R4, 0x70, RZ ;  /* 0x0000007004158824 */ /* 0x020fe200078e02ff */
[C---:B------:R-:W-:Y:S01]  /*11030*/  @!P0 IADD3 R4, P3, R11.reuse, R18, RZ ;  /* 0x000000120b048210 */ /* 0x040fe20007f7e0ff */
[C---:B------:R-:W-:Y:S01]  /*11040*/  @!P0 IMAD.X R7, R8.reuse, 0x1, R7, P1 ;  /* 0x0000000108078824 */ /* 0x040fe200008e0607 */
        /* <DEDUP_REMOVED lines=10> */
[----:B------:R1:W-:Y:S01]  /*110f0*/  @!P0 LDGSTS.E.BYPASS.LTC128B.128 [R171+0x8000], desc[UR6][R22.64] ;  /* 0x0800000016ab8fae */ /* 0x0003e2000b901d46 */
        /* <DEDUP_REMOVED lines=24> */
[----:B------:R-:W3:Y:S04]  /*11280*/  LDSM.16.M88.4 R64, [R157+0x2000] ;  /* 0x002000009d40783b */ /* 0x000ee80000000200 */
[----:B------:R-:W3:Y:S04]  /*11290*/  LDSM.16.M88.4 R28, [R157+0x4000] ;  /* 0x004000009d1c783b */ /* 0x000ee80000000200 */
[----:B-1----:R-:W1:Y:S04]  /*112a0*/  LDSM.16.M88.4 R20, [R157+0x4800] ;  /* 0x004800009d14783b */ /* 0x002e680000000200 */
[----:B--2---:R-:W2:Y:S04]  /*112b0*/  LDSM.16.M88.4 R12, [R157+0x5000] ;  /* 0x005000009d0c783b */ /* 0x004ea80000000200 */
[----:B------:R-:W2:Y:S04]  /*112c0*/  LDSM.16.M88.4 R124, [R157+0x5800] ;  /* 0x005800009d7c783b */ /* 0x000ea80000000200 */
[----:B------:R-:W-:Y:S04]  /*112d0*/  LDSM.16.M88.4 R108, [R156] ;  /* 0x000000009c6c783b */ /* 0x000fe80000000200 */
[----:B------:R-:W2:Y:S04]  /*112e0*/  LDSM.16.M88.4 R120, [R151+0x2800] ;  /* 0x002800009778783b */ /* 0x000ea80000000200 */
[----:B------:R-:W2:Y:S01]  /*112f0*/  LDSM.16.M88.4 R116, [R151+0x3000] ;  /* 0x003000009774783b */ /* 0x000ea20000000200 */
[C---:B----4-:R-:W-:Y:S03]  /*11300*/  HMMA.16816.F32.BF16 R60, R4.reuse, R56, RZ ;  /* 0x00000038043c723c */ /* 0x050fe600000418ff */
[----:B------:R-:W4:Y:S03]  /*11310*/  LDSM.16.M88.4 R112, [R151+0x3800] ;  /* 0x003800009770783b */ /* 0x000f260000000200 */
[C---:B-----5:R-:W-:Y:S01]  /*11320*/  HMMA.16816.F32.BF16 R48, R4.reuse, R44, RZ ;  /* 0x0000002c0430723c */ /* 0x060fe200000418ff */
[----:B------:R-:W5:Y:S04]  /*11330*/  LDSM.16.M88.4 R128, [R151+0x2000] ;  /* 0x002000009780783b */ /* 0x000f680000000200 */
[----:B------:R-:W0:Y:S01]  /*11340*/  LDGDEPBAR ;  /* 0x00000000000079af */ /* 0x000e220000000000 */
[C---:B---3--:R-:W-:Y:S06]  /*11350*/  HMMA.16816.F32.BF16 R40, R4.reuse, R36, RZ ;  /* 0x000000240428723c */ /* 0x048fec00000418ff */
[C---:B------:R-:W-:Y:S06]  /*11360*/  HMMA.16816.F32.BF16 R56, R4.reuse, R58, RZ ;  /* 0x0000003a0438723c */ /* 0x040fec00000418ff */
[C---:B------:R-:W-:Y:S06]  /*11370*/  HMMA.16816.F32.BF16 R44, R4.reuse, R46, RZ ;  /* 0x0000002e042c723c */ /* 0x040fec00000418ff */
[C---:B------:R-:W-:Y:S06]  /*11380*/  HMMA.16816.F32.BF16 R36, R4.reuse, R38, RZ ;  /* 0x000000260424723c */ /* 0x040fec00000418ff */
[C---:B------:R-:W-:Y:S06]  /*11390*/  HMMA.16816.F32.BF16 R104, R4.reuse, R64, RZ ;  /* 0x000000400468723c */ /* 0x040fec00000418ff */
[C---:B------:R-:W-:Y:S06]  /*113a0*/  HMMA.16816.F32.BF16 R32, R4.reuse, R28, RZ ;  /* 0x0000001c0420723c */ /* 0x040fec00000418ff */
[C---:B-1----:R-:W-:Y:S06]  /*113b0*/  HMMA.16816.F32.BF16 R24, R4.reuse, R20, RZ ;  /* 0x000000140418723c */ /* 0x042fec00000418ff */
[C---:B--2---:R-:W-:Y:S06]  /*113c0*/  HMMA.16816.F32.BF16 R16, R4.reuse, R12, RZ ;  /* 0x0000000c0410723c */ /* 0x044fec00000418ff */
        /* <DEDUP_REMOVED lines=14> */
[C---:B------:R-:W-:Y:S01]  /*114b0*/  HMMA.16816.F32.BF16 R36, R108.reuse, R114, R36 ;  /* 0x000000726c24723c */ /* 0x040fe20000041824 */
[----:B------:R-:W4:Y:S05]  /*114c0*/  LDSM.16.M88.4 R112, [R151+0x5800] ;  /* 0x005800009770783b */ /* 0x000f2a0000000200 */
[C---:B-----5:R-:W-:Y:S06]  /*114d0*/  HMMA.16816.F32.BF16 R104, R108.reuse, R128, R104 ;  /* 0x000000806c68723c */ /* 0x060fec0000041868 */
[C---:B------:R-:W-:Y:S06]  /*114e0*/  HMMA.16816.F32.BF16 R64, R108.reuse, R130, R64 ;  /* 0x000000826c40723c */ /* 0x040fec0000041840 */
[----:B-1----:R-:W-:Y:S01]  /*114f0*/  HMMA.16816.F32.BF16 R32, R108, R124, R32 ;  /* 0x0000007c6c20723c */ /* 0x002fe20000041820 */
[----:B------:R-:W-:-:S05]  /*11500*/  IMAD.SHL.U32 R130, R170, 0x80, RZ ;  /* 0x00000080aa827824 */ /* 0x000fca00078e00ff */
[----:B------:R-:W-:Y:S01]  /*11510*/  HMMA.16816.F32.BF16 R28, R108, R126, R28 ;  /* 0x0000007e6c1c723c */ /* 0x000fe2000004181c */
[----:B------:R-:W-:Y:S01]  /*11520*/  LDSM.16.M88.4 R124, [R154] ;  /* 0x000000009a7c783b */ /* 0x000fe20000000200 */
[----:B------:R-:W-:-:S04]  /*11530*/  LOP3.LUT R55, R130, 0x8, R173, 0xfe, !PT ;  /* 0x0000000882377812 */ /* 0x000fc800078efead */
[C---:B--2---:R-:W-:Y:S01]  /*11540*/  HMMA.16816.F32.BF16 R24, R108.reuse, R120, R24 ;  /* 0x000000786c18723c */ /* 0x044fe20000041818 */
[C---:B------:R-:W-:Y:S02]  /*11550*/  ISETP.GE.AND P3, PT, R55.reuse, R54, PT ;  /* 0x000000363700720c */ /* 0x040fe40003f66270 */
[----:B------:R-:W-:Y:S02]  /*11560*/  ISETP.GE.AND P4, PT, R55, R53, PT ;  /* 0x000000353700720c */ /* 0x000fe40003f86270 */
[----:B------:R-:W-:Y:S01]  /*11570*/  I2FP.F32.S32 R55, R55 ;  /* 0x0000003700377245 */ /* 0x000fe20000201400 */
[C---:B------:R-:W-:Y:S01]  /*11580*/  HMMA.16816.F32.BF16 R20, R108.reuse, R122, R20 ;  /* 0x0000007a6c14723c */ /* 0x040fe20000041814 */
[----:B------:R-:W-:Y:S05]  /*11590*/  LDSM.16.M88.4 R120, [R147] ;  /* 0x000000009378783b */ /* 0x000fea0000000200 */
[C---:B---3--:R-:W-:Y:S06]  /*115a0*/  HMMA.16816.F32.BF16 R16, R108.reuse, R116, R16 ;  /* 0x000000746c10723c */ /* 0x048fec0000041810 */
[C---:B------:R-:W-:Y:S01]  /*115b0*/  HMMA.16816.F32.BF16 R12, R108.reuse, R118, R12 ;  /* 0x000000766c0c723c */ /* 0x040fe2000004180c */
[----:B------:R-:W-:Y:S05]  /*115c0*/  LDSM.16.M88.4 R116, [R146] ;  /* 0x000000009274783b */ /* 0x000fea0000000200 */
[C---:B----4-:R-:W-:Y:S06]  /*115d0*/  HMMA.16816.F32.BF16 R8, R108.reuse, R112, R8 ;  /* 0x000000706c08723c */ /* 0x050fec0000041808 */
        /* <DEDUP_REMOVED lines=15> */
[C---:B-1----:R-:W-:Y:S06]  /*116d0*/  HMMA.16816.F32.BF16 R32, R108.reuse, R124, R32 ;  /* 0x0000007c6c20723c */ /* 0x042fec0000041820 */
[C---:B------:R-:W-:Y:S01]  /*116e0*/  HMMA.16816.F32.BF16 R28, R108.reuse, R126, R28 ;  /* 0x0000007e6c1c723c */ /* 0x040fe2000004181c */
[----:B------:R-:W-:Y:S05]  /*116f0*/  LDSM.16.M88.4 R124, [R153] ;  /* 0x00000000997c783b */ /* 0x000fea0000000200 */
[C---:B--2---:R-:W-:Y:S06]  /*11700*/  HMMA.16816.F32.BF16 R8, R108.reuse, R112, R8 ;  /* 0x000000706c08723c */ /* 0x044fec0000041808 */
[C---:B------:R-:W-:Y:S01]  /*11710*/  HMMA.16816.F32.BF16 R4, R108.reuse, R114, R4 ;  /* 0x000000726c04723c */ /* 0x040fe20000041804 */
[----:B------:R-:W1:Y:S05]  /*11720*/  LDSM.16.M88.4 R112, [R140+0x1000] ;  /* 0x001000008c70783b */ /* 0x000e6a0000000200 */
[C---:B---3--:R-:W-:Y:S06]  /*11730*/  HMMA.16816.F32.BF16 R24, R108.reuse, R120, R24 ;  /* 0x000000786c18723c */ /* 0x048fec0000041818 */
[C---:B------:R-:W-:Y:S01]  /*11740*/  HMMA.16816.F32.BF16 R20, R108.reuse, R122, R20 ;  /* 0x0000007a6c14723c */ /* 0x040fe20000041814 */
[----:B------:R-:W2:Y:S05]  /*11750*/  LDSM.16.M88.4 R120, [R140] ;  /* 0x000000008c78783b */ /* 0x000eaa0000000200 */
[C---:B----4-:R-:W-:Y:S06]  /*11760*/  HMMA.16816.F32.BF16 R16, R108.reuse, R116, R16 ;  /* 0x000000746c10723c */ /* 0x050fec0000041810 */
[----:B------:R-:W-:Y:S01]  /*11770*/  HMMA.16816.F32.BF16 R12, R108, R118, R12 ;  /* 0x000000766c0c723c */ /* 0x000fe2000004180c */
[----:B------:R-:W3:Y:S04]  /*11780*/  LDSM.16.M88.4 R116, [R140+0x800] ;  /* 0x000800008c74783b */ /* 0x000ee80000000200 */
[----:B------:R-:W4:Y:S01]  /*11790*/  LDSM.16.M88.4 R108, [R140+0x1800] ;  /* 0x001800008c6c783b */ /* 0x000f220000000200 */
        /* <DEDUP_REMOVED lines=11> */
[----:B------:R-:W4:Y:S01]  /*11850*/  LDSM.16.M88.4 R108, [R140+0x3800] ;  /* 0x003800008c6c783b */ /* 0x000f220000000200 */
[CC--:B------:R-:W-:Y:S01]  /*11860*/  FFMA.FTZ R64, R0.reuse, R55.reuse, R64 ;  /* 0x0000003700407223 */ /* 0x0c0fe20000010040 */
[----:B------:R-:W-:Y:S01]  /*11870*/  FFMA.FTZ R66, R0, R55, R66 ;  /* 0x0000003700427223 */ /* 0x000fe20000010042 */
[----:B------:R-:W-:-:S04]  /*11880*/  DEPBAR.LE SB0, 0x0 ;  /* 0x000080000000791a */ /* 0x000fc80000000000 */
[----:B-1----:R-:W-:Y:S01]  /*11890*/  HMMA.16816.F32.BF16 R16, R124, R112, R16 ;  /* 0x000000707c10723c */ /* 0x002fe20000041810 */
[----:B------:R-:W-:-:S05]  /*118a0*/  FSEL R103, R64, -INF , !P3 ;  /* 0xff80000040677808 */ /* 0x000fca0005800000 */
[----:B------:R-:W-:Y:S01]  /*118b0*/  HMMA.16816.F32.BF16 R12, R124, R114, R12 ;  /* 0x000000727c0c723c */ /* 0x000fe2000004180c */
[----:B------:R-:W-:-:S05]  /*118c0*/  LOP3.LUT R113, R130, R173, RZ, 0xfc, !PT ;  /* 0x000000ad82717212 */ /* 0x000fca00078efcff */
[C---:B------:R-:W-:Y:S01]  /*118d0*/  VIADD R102, R113.reuse, 0x1 ;  /* 0x0000000171667836 */ /* 0x040fe20000000000 */
[C---:B--2---:R-:W-:Y:S01]  /*118e0*/  HMMA.16816.F32.BF16 R28, R124.reuse, R122, R28 ;  /* 0x0000007a7c1c723c */ /* 0x044fe2000004181c */
[C---:B------:R-:W-:Y:S02]  /*118f0*/  VIADD R184, R113.reuse, 0x9 ;  /* 0x0000000971b87836 */ /* 0x040fe40000000000 */
[----:B------:R-:W-:Y:S01]  /*11900*/  VIADD R134, R113, 0x11 ;  /* 0x0000001171867836 */ /* 0x000fe20000000000 */
[----:B------:R-:W-:Y:S02]  /*11910*/  I2FP.F32.S32 R52, R102 ;  /* 0x0000006600347245 */ /* 0x000fe40000201400 */
[----:B------:R-:W-:Y:S01]  /*11920*/  ISETP.GE.AND P2, PT, R102, R54, PT ;  /* 0x000000366600720c */ /* 0x000fe20003f46270 */
[----:B------:R-:W-:Y:S01]  /*11930*/  HMMA.16816.F32.BF16 R32, R124, R120, R32 ;  /* 0x000000787c20723c */ /* 0x000fe20000041820 */
[----:B------:R-:W-:Y:S01]  /*11940*/  FSEL R122, R66, -INF , !P4 ;  /* 0xff800000427a7808 */ /* 0x000fe20006000000 */
[----:B------:R-:W-:-:S04]  /*11950*/  FFMA.FTZ R107, R0, R52, R107 ;  /* 0x00000034006b7223 */ /* 0x000fc8000001006b */
[C---:B---3--:R-:W-:Y:S06]  /*11960*/  HMMA.16816.F32.BF16 R24, R124.reuse, R116, R24 ;  /* 0x000000747c18723c */ /* 0x048fec0000041818 */
[----:B------:R-:W-:Y:S01]  /*11970*/  HMMA.16816.F32.BF16 R20, R124, R118, R20 ;  /* 0x000000767c14723c */ /* 0x000fe20000041814 */
[----:B------:R-:W-:Y:S01]  /*11980*/  FFMA.FTZ R117, R0, R52, R105 ;  /* 0x0000003400757223 */ /* 0x000fe20000010069 */
[----:B------:R-:W-:-:S04]  /*11990*/  LOP3.LUT R105, R130, 0x10, R173, 0xfe, !PT ;  /* 0x0000001082697812 */ /* 0x000fc800078efead */
[C---:B----4-:R-:W-:Y:S01]  /*119a0*/  HMMA.16816.F32.BF16 R8, R124.reuse, R108, R8 ;  /* 0x0000006c7c08723c */ /* 0x050fe20000041808 */
[----:B------:R-:W-:Y:S01]  /*119b0*/  FSEL R117, R117, -INF , !P2 ;  /* 0xff80000075757808 */ /* 0x000fe20005000000 */
[----:B------:R-:W-:Y:S01]  /*119c0*/  BAR.SYNC.DEFER_BLOCKING 0x0 ;  /* 0x0000000000007b1d */ /* 0x000fe20000010000 */
[-C--:B------:R-:W-:Y:S02]  /*119d0*/  ISETP.GE.AND P2, PT, R184, R54.reuse, PT ;  /* 0x00000036b800720c */ /* 0x080fe40003f46270 */
[C---:B------:R-:W-:Y:S01]  /*119e0*/  ISETP.GE.AND P5, PT, R105.reuse, R54, PT ;  /* 0x000000366900720c */ /* 0x040fe20003fa6270 */
[----:B------:R-:W-:Y:S01]  /*119f0*/  HMMA.16816.F32.BF16 R4, R124, R110, R4 ;  /* 0x0000006e7c04723c */ /* 0x000fe20000041804 */
[----:B------:R-:W-:Y:S02]  /*11a00*/  P2R R108, PR, RZ, 0x2 ;  /* 0x00000002ff6c7803 */ /* 0x000fe40000000000 */
[-C--:B------:R-:W-:Y:S02]  /*11a10*/  ISETP.GE.AND P1, PT, R102, R53.reuse, PT ;  /* 0x000000356600720c */ /* 0x080fe40003f26270 */
[----:B------:R-:W-:-:S02]  /*11a20*/  ISETP.GE.AND P3, PT, R105, R53, PT ;  /* 0x000000356900720c */ /* 0x000fc40003f66270 */
[----:B------:R-:W-:Y:S02]  /*11a30*/  FSEL R182, R107, -INF , !P1 ;  /* 0xff8000006bb67808 */ /* 0x000fe40004800000 */
[----:B------:R-:W-:Y:S02]  /*11a40*/  ISETP.GE.AND P1, PT, R184, R53, PT ;  /* 0x00000035b800720c */ /* 0x000fe40003f26270 */
[----:B------:R-:W-:Y:S02]  /*11a50*/  I2FP.F32.S32 R184, R184 ;  /* 0x000000b800b87245 */ /* 0x000fe40000201400 */
[----:B------:R-:W-:-:S03]  /*11a60*/  I2FP.F32.S32 R105, R105 ;  /* 0x0000006900697245 */ /* 0x000fc60000201400 */
[CC--:B------:R-:W-:Y:S01]  /*11a70*/  FFMA.FTZ R65, R0.reuse, R184.reuse, R65 ;  /* 0x000000b800417223 */ /* 0x0c0fe20000010041 */
[C---:B------:R-:W-:Y:S01]  /*11a80*/  FFMA.FTZ R184, R0.reuse, R184, R67 ;  /* 0x000000b800b87223 */ /* 0x040fe20000010043 */
[-C--:B------:R-:W-:Y:S01]  /*11a90*/  FFMA.FTZ R62, R0, R105.reuse, R62 ;  /* 0x00000069003e7223 */ /* 0x080fe2000001003e */
[----:B------:R-:W-:Y:S01]  /*11aa0*/  LOP3.LUT R67, R130, 0x18, R173, 0xfe, !PT ;  /* 0x0000001882437812 */ /* 0x000fe200078efead */
[----:B------:R-:W-:Y:S01]  /*11ab0*/  FFMA.FTZ R55, R0, R105, R60 ;  /* 0x0000006900377223 */ /* 0x000fe2000001003c */
[----:B------:R-:W-:Y:S02]  /*11ac0*/  FSEL R119, R65, -INF , !P2 ;  /* 0xff80000041777808 */ /* 0x000fe40005000000 */
[----:B------:R-:W-:Y:S02]  /*11ad0*/  FSEL R184, R184, -INF , !P1 ;  /* 0xff800000b8b87808 */ /* 0x000fe40004800000 */
[C---:B------:R-:W-:Y:S02]  /*11ae0*/  ISETP.GE.AND P2, PT, R134.reuse, R54, PT ;  /* 0x000000368600720c */ /* 0x040fe40003f46270 */
[----:B------:R-:W-:-:S02]  /*11af0*/  ISETP.GE.AND P1, PT, R134, R53, PT ;  /* 0x000000358600720c */ /* 0x000fc40003f26270 */
[----:B------:R-:W-:Y:S02]  /*11b00*/  FSEL R62, R62, -INF , !P3 ;  /* 0xff8000003e3e7808 */ /* 0x000fe40005800000 */
[C---:B------:R-:W-:Y:S02]  /*11b10*/  ISETP.GE.AND P4, PT, R67.reuse, R54, PT ;  /* 0x000000364300720c */ /* 0x040fe40003f86270 */
[----:B------:R-:W-:Y:S02]  /*11b20*/  I2FP.F32.S32 R134, R134 ;  /* 0x0000008600867245 */ /* 0x000fe40000201400 */
[----:B------:R-:W-:Y:S02]  /*11b30*/  ISETP.GE.AND P3, PT, R67, R53, PT ;  /* 0x000000354300720c */ /* 0x000fe40003f66270 */
[----:B------:R-:W-:Y:S01]  /*11b40*/  I2FP.F32.S32 R67, R67 ;  /* 0x0000004300437245 */ /* 0x000fe20000201400 */
[CC--:B------:R-:W-:Y:S01]  /*11b50*/  FFMA.FTZ R60, R0.reuse, R134.reuse, R61 ;  /* 0x00000086003c7223 */ /* 0x0c0fe2000001003d */
[----:B------:R-:W-:Y:S01]  /*11b60*/  FFMA.FTZ R134, R0, R134, R63 ;  /* 0x0000008600867223 */ /* 0x000fe2000001003f */
[----:B------:R-:W-:-:S02]  /*11b70*/  LOP3.LUT R65, R130, 0x20, R173, 0xfe, !PT ;  /* 0x0000002082417812 */ /* 0x000fc400078efead */
[CC--:B------:R-:W-:Y:S01]  /*11b80*/  FFMA.FTZ R61, R0.reuse, R67.reuse, R56 ;  /* 0x00000043003d7223 */ /* 0x0c0fe20000010038 */
[----:B------:R-:W-:Y:S01]  /*11b90*/  FFMA.FTZ R52, R0, R67, R58 ;  /* 0x0000004300347223 */ /* 0x000fe2000001003a */
[----:B------:R-:W-:Y:S01]  /*11ba0*/  VIADD R56, R113, 0x19 ;  /* 0x0000001971387836 */ /* 0x000fe20000000000 */
[----:B------:R-:W-:Y:S02]  /*11bb0*/  FSEL R55, R55, -INF , !P5 ;  /* 0xff80000037377808 */ /* 0x000fe40006800000 */
[----:B------:R-:W-:Y:S02]  /*11bc0*/  FSEL R63, R60, -INF , !P2 ;  /* 0xff8000003c3f7808 */ /* 0x000fe40005000000 */
[----:B------:R-:W-:Y:S02]  /*11bd0*/  FSEL R134, R134, -INF , !P1 ;  /* 0xff80000086867808 */ /* 0x000fe40004800000 */
[----:B------:R-:W-:Y:S02]  /*11be0*/  FSEL R52, R52, -INF , !P3 ;  /* 0xff80000034347808 */ /* 0x000fe40005800000 */
[----:B------:R-:W-:-:S02]  /*11bf0*/  ISETP.GE.AND P5, PT, R65, R54, PT ;  /* 0x000000364100720c */ /* 0x000fc40003fa6270 */
[C---:B------:R-:W-:Y:S02]  /*11c00*/  ISETP.GE.AND P2, PT, R56.reuse, R54, PT ;  /* 0x000000363800720c */ /* 0x040fe40003f46270 */
[-C--:B------:R-:W-:Y:S02]  /*11c10*/  ISETP.GE.AND P1, PT, R56, R53.reuse, PT ;  /* 0x000000353800720c */ /* 0x080fe40003f26270 */
        /* <DEDUP_REMOVED lines=134> */
[----:B------:R-:W-:Y:S01]  /*12480*/  FFMA.FTZ R105, R0, R25, R16 ;  /* 0x0000001900697223 */ /* 0x000fe20000010010 */
[----:B------:R-:W-:-:S02]  /*12490*/  VIADD R16, R113, 0x61 ;  /* 0x0000006171107836 */ /* 0x000fc40000000000 */
[----:B------:R-:W-:Y:S01]  /*124a0*/  FFMA.FTZ R18, R0, R25, R18 ;  /* 0x0000001900127223 */ /* 0x000fe20000010012 */
[----:B------:R-:W-:Y:S02]  /*124b0*/  FSEL R123, R123, -INF , !P2 ;  /* 0xff8000007b7b7808 */ /* 0x000fe40005000000 */
[----:B------:R-:W-:Y:S02]  /*124c0*/  FSEL R118, R23, -INF , !P1 ;  /* 0xff80000017767808 */ /* 0x000fe40004800000 */
[C---:B------:R-:W-:Y:S02]  /*124d0*/  ISETP.GE.AND P2, PT, R16.reuse, R54, PT ;  /* 0x000000361000720c */ /* 0x040fe40003f46270 */
[----:B------:R-:W-:Y:S02]  /*124e0*/  ISETP.GE.AND P1, PT, R16, R53, PT ;  /* 0x000000351000720c */ /* 0x000fe40003f26270 */
[----:B------:R-:W-:Y:S02]  /*124f0*/  I2FP.F32.S32 R16, R16 ;  /* 0x0000001000107245 */ /* 0x000fe40000201400 */
[----:B------:R-:W-:-:S02]  /*12500*/  LOP3.LUT R21, R130, 0x68, R173, 0xfe, !PT ;  /* 0x0000006882157812 */ /* 0x000fc400078efead */
[----:B------:R-:W-:Y:S01]  /*12510*/  FSEL R102, R18, -INF , !P3 ;  /* 0xff80000012667808 */ /* 0x000fe20005800000 */
[CC--:B------:R-:W-:Y:S01]  /*12520*/  FFMA.FTZ R17, R0.reuse, R16.reuse, R17 ;  /* 0x0000001000117223 */ /* 0x0c0fe20000010011 */
[----:B------:R-:W-:Y:S01]  /*12530*/  FFMA.FTZ R19, R0, R16, R19 ;  /* 0x0000001000137223 */ /* 0x000fe20000010013 */
[----:B------:R-:W-:Y:S01]  /*12540*/  VIADD R16, R113, 0x69 ;  /* 0x0000006971107836 */ /* 0x000fe20000000000 */
[C---:B------:R-:W-:Y:S02]  /*12550*/  ISETP.GE.AND P5, PT, R21.reuse, R54, PT ;  /* 0x000000361500720c */ /* 0x040fe40003fa6270 */
[----:B------:R-:W-:Y:S02]  /*12560*/  ISETP.GE.AND P3, PT, R21, R53, PT ;  /* 0x000000351500720c */ /* 0x000fe40003f66270 */
[----:B------:R-:W-:Y:S02]  /*12570*/  I2FP.F32.S32 R21, R21 ;  /* 0x0000001500157245 */ /* 0x000fe40000201400 */
[----:B------:R-:W-:-:S02]  /*12580*/  FSEL R114, R19, -INF , !P1 ;  /* 0xff80000013727808 */ /* 0x000fc40004800000 */
[----:B------:R-:W-:Y:S01]  /*12590*/  ISETP.GE.AND P4, PT, R16, R54, PT ;  /* 0x000000361000720c */ /* 0x000fe20003f86270 */
[----:B------:R-:W-:Y:S01]  /*125a0*/  FFMA.FTZ R14, R0, R21, R14 ;  /* 0x00000015000e7223 */ /* 0x000fe2000001000e */
[----:B------:R-:W-:Y:S01]  /*125b0*/  ISETP.GE.AND P1, PT, R16, R53, PT ;  /* 0x000000351000720c */ /* 0x000fe20003f26270 */
[----:B------:R-:W-:Y:S01]  /*125c0*/  FFMA.FTZ R107, R0, R21, R12 ;  /* 0x00000015006b7223 */ /* 0x000fe2000001000c */
[----:B------:R-:W-:Y:S02]  /*125d0*/  I2FP.F32.S32 R16, R16 ;  /* 0x0000001000107245 */ /* 0x000fe40000201400 */
[----:B------:R-:W-:Y:S02]  /*125e0*/  LOP3.LUT R12, R130, 0x70, R173, 0xfe, !PT ;  /* 0x00000070820c7812 */ /* 0x000fe400078efead */
[----:B------:R-:W-:Y:S01]  /*125f0*/  FSEL R111, R17, -INF , !P2 ;  /* 0xff800000116f7808 */ /* 0x000fe20005000000 */
[-C--:B------:R-:W-:Y:S01]  /*12600*/  FFMA.FTZ R109, R0, R16.reuse, R13 ;  /* 0x00000010006d7223 */ /* 0x080fe2000001000d */
[----:B------:R-:W-:Y:S01]  /*12610*/  LOP3.LUT R13, R130, 0x78, R173, 0xfe, !PT ;  /* 0x00000078820d7812 */ /* 0x000fe200078efead */
[----:B------:R-:W-:Y:S01]  /*12620*/  FFMA.FTZ R15, R0, R16, R15 ;  /* 0x00000010000f7223 */ /* 0x000fe2000001000f */
[----:B------:R-:W-:-:S02]  /*12630*/  FSEL R112, R14, -INF , !P3 ;  /* 0xff8000000e707808 */ /* 0x000fc40005800000 */
[----:B------:R-:W-:Y:S02]  /*12640*/  FSEL R105, R105, -INF , !P6 ;  /* 0xff80000069697808 */ /* 0x000fe40007000000 */
[----:B------:R-:W-:Y:S02]  /*12650*/  FSEL R107, R107, -INF , !P5 ;  /* 0xff8000006b6b7808 */ /* 0x000fe40006800000 */
[C---:B------:R-:W-:Y:S02]  /*12660*/  ISETP.GE.AND P2, PT, R12.reuse, R54, PT ;  /* 0x000000360c00720c */ /* 0x040fe40003f46270 */
[----:B------:R-:W-:Y:S02]  /*12670*/  ISETP.GE.AND P3, PT, R12, R53, PT ;  /* 0x000000350c00720c */ /* 0x000fe40003f66270 */
[----:B------:R-:W-:Y:S01]  /*12680*/  I2FP.F32.S32 R17, R12 ;  /* 0x0000000c00117245 */ /* 0x000fe20000201400 */
[----:B------:R-:W-:Y:S01]  /*12690*/  VIADD R12, R113, 0x71 ;  /* 0x00000071710c7836 */ /* 0x000fe20000000000 */
[----:B------:R-:W-:-:S02]  /*126a0*/  ISETP.GE.AND P6, PT, R13, R54, PT ;  /* 0x000000360d00720c */ /* 0x000fc40003fc6270 */
[----:B------:R-:W-:Y:S01]  /*126b0*/  ISETP.GE.AND P5, PT, R13, R53, PT ;  /* 0x000000350d00720c */ /* 0x000fe20003fa6270 */
[C---:B------:R-:W-:Y:S01]  /*126c0*/  FFMA.FTZ R59, R0.reuse, R17, R8 ;  /* 0x00000011003b7223 */ /* 0x040fe20000010008 */
[----:B------:R-:W-:Y:S01]  /*126d0*/  I2FP.F32.S32 R13, R13 ;  /* 0x0000000d000d7245 */ /* 0x000fe20000201400 */
[C---:B------:R-:W-:Y:S01]  /*126e0*/  FFMA.FTZ R10, R0.reuse, R17, R10 ;  /* 0x00000011000a7223 */ /* 0x040fe2000001000a */
[----:B------:R-:W-:Y:S02]  /*126f0*/  I2FP.F32.S32 R8, R12 ;  /* 0x0000000c00087245 */ /* 0x000fe40000201400 */
[----:B------:R-:W-:Y:S01]  /*12700*/  FSEL R59, R59, -INF , !P2 ;  /* 0xff8000003b3b7808 */ /* 0x000fe20005000000 */
[-C--:B------:R-:W-:Y:S01]  /*12710*/  FFMA.FTZ R4, R0, R13.reuse, R4 ;  /* 0x0000000d00047223 */ /* 0x080fe20000010004 */
[----:B------:R-:W-:Y:S01]  /*12720*/  ISETP.GE.AND P2, PT, R12, R54, PT ;  /* 0x000000360c00720c */ /* 0x000fe20003f46270 */
[CC--:B------:R-:W-:Y:S01]  /*12730*/  FFMA.FTZ R9, R0.reuse, R8.reuse, R9 ;  /* 0x0000000800097223 */ /* 0x0c0fe20000010009 */
[----:B------:R-:W-:Y:S01]  /*12740*/  FFMA.FTZ R11, R0, R8, R11 ;  /* 0x00000008000b7223 */ /* 0x000fe2000001000b */
[----:B------:R-:W-:Y:S01]  /*12750*/  VIADD R8, R113, 0x79 ;  /* 0x0000007971087836 */ /* 0x000fe20000000000 */
[----:B------:R-:W-:Y:S01]  /*12760*/  FSEL R65, R4, -INF , !P6 ;  /* 0xff80000004417808 */ /* 0x000fe20007000000 */
[----:B------:R-:W-:Y:S01]  /*12770*/  FFMA.FTZ R6, R0, R13, R6 ;  /* 0x0000000d00067223 */ /* 0x000fe20000010006 */
[----:B------:R-:W-:-:S02]  /*12780*/  ISETP.NE.AND P6, PT, R108, RZ, PT ;  /* 0x000000ff6c00720c */ /* 0x000fc40003fc5270 */
[----:B------:R-:W-:Y:S02]  /*12790*/  FSEL R109, R109, -INF , !P4 ;  /* 0xff8000006d6d7808 */ /* 0x000fe40006000000 */
[----:B------:R-:W-:Y:S02]  /*127a0*/  FSEL R66, R9, -INF , !P2 ;  /* 0xff80000009427808 */ /* 0x000fe40005000000 */
[C---:B------:R-:W-:Y:S02]  /*127b0*/  ISETP.GE.AND P4, PT, R113.reuse, R54, PT ;  /* 0x000000367100720c */ /* 0x040fe40003f86270 */
[----:B------:R-:W-:Y:S02]  /*127c0*/  ISETP.GE.AND P2, PT, R113, R53, PT ;  /* 0x000000357100720c */ /* 0x000fe40003f46270 */
[----:B------:R-:W-:Y:S02]  /*127d0*/  FSEL R110, R15, -INF , !P1 ;  /* 0xff8000000f6e7808 */ /* 0x000fe40004800000 */
[----:B------:R-:W-:-:S02]  /*127e0*/  I2FP.F32.S32 R113, R113 ;  /* 0x0000007100717245 */ /* 0x000fc40000201400 */
[----:B------:R-:W-:Y:S02]  /*127f0*/  I2FP.F32.S32 R4, R8 ;  /* 0x0000000800047245 */ /* 0x000fe40000201400 */
[----:B------:R-:W-:Y:S01]  /*12800*/  ISETP.GE.AND P1, PT, R12, R53, PT ;  /* 0x000000350c00720c */ /* 0x000fe20003f26270 */
[-C--:B------:R-:W-:Y:S01]  /*12810*/  FFMA.FTZ R104, R0, R113.reuse, R104 ;  /* 0x0000007100687223 */ /* 0x080fe20000010068 */
[----:B------:R-:W-:Y:S01]  /*12820*/  FSEL R56, R6, -INF , !P5 ;  /* 0xff80000006387808 */ /* 0x000fe20006800000 */
[----:B------:R-:W-:Y:S01]  /*12830*/  FFMA.FTZ R6, R0, R113, R106 ;  /* 0x0000007100067223 */ /* 0x000fe2000001006a */
[----:B------:R-:W-:Y:S01]  /*12840*/  FSEL R64, R10, -INF , !P3 ;  /* 0xff8000000a407808 */ /* 0x000fe20005800000 */
[CC--:B------:R-:W-:Y:S01]  /*12850*/  FFMA.FTZ R5, R0.reuse, R4.reuse, R5 ;  /* 0x0000000400057223 */ /* 0x0c0fe20000010005 */
[----:B------:R-:W-:Y:S01]  /*12860*/  FSEL R58, R11, -INF , !P1 ;  /* 0xff8000000b3a7808 */ /* 0x000fe20004800000 */
[----:B------:R-:W-:Y:S01]  /*12870*/  FFMA.FTZ R50, R0, R4, R7 ;  /* 0x0000000400327223 */ /* 0x000fe20000010007 */
[----:B------:R-:W-:-:S02]  /*12880*/  ISETP.GE.AND P3, PT, R8, R54, PT ;  /* 0x000000360800720c */ /* 0x000fc40003f66270 */
[----:B------:R-:W-:Y:S02]  /*12890*/  ISETP.GE.AND P1, PT, R8, R53, PT ;  /* 0x000000350800720c */ /* 0x000fe40003f26270 */
        /* <DEDUP_REMOVED lines=51> */
[----:B------:R-:W-:Y:S02]  /*12bd0*/  IADD3 R8, R5, -R8, RZ ;  /* 0x8000000805087210 */ /* 0x000fe40007ffe0ff */
[----:B------:R-:W1:Y:S03]  /*12be0*/  LDC.64 R4, c[0x0][0x230] ;  /* 0x00008c00ff047b82 */ /* 0x000e660000000a00 */
[----:B------:R-:W-:-:S02]  /*12bf0*/  IMAD R13, R8, R9, -0x80 ;  /* 0xffffff80080d7424 */ /* 0x000fc400078e0209 */
[----:B------:R-:W-:-:S03]  /*12c00*/  IMAD.U32 R8, RZ, RZ, UR4 ;  /* 0x00000004ff087e24 */ /* 0x000fc6000f8e00ff */
[----:B------:R-:W-:-:S05]  /*12c10*/  SHF.R.S32.HI R9, RZ, 0x1f, R13 ;  /* 0x0000001fff097819 */ /* 0x000fca000001140d */
[----:B------:R-:W-:-:S04]  /*12c20*/  IMAD R12, R9, R8, RZ ;  /* 0x00000008090c7224 */ /* 0x000fc800078e02ff */
[C---:B------:R-:W-:Y:S02]  /*12c30*/  IMAD R9, R13.reuse, UR5, R12 ;  /* 0x000000050d097c24 */ /* 0x040fe4000f8e020c */
[----:B------:R-:W-:-:S04]  /*12c40*/  IMAD.WIDE.U32 R12, R13, R8, RZ ;  /* 0x000000080d0c7225 */ /* 0x000fc800078e00ff */
[----:B------:R-:W-:Y:S01]  /*12c50*/  IMAD.IADD R13, R13, 0x1, R9 ;  /* 0x000000010d0d7824 */ /* 0x000fe200078e0209 */
[----:B--2---:R-:W-:-:S04]  /*12c60*/  IADD3 R10, -R11, R10, RZ ;  /* 0x0000000a0b0a7210 */ /* 0x004fc80007ffe1ff */
[----:B------:R-:W-:-:S05]  /*12c70*/  SHF.R.S32.HI R11, RZ, 0x1f, R10 ;  /* 0x0000001fff0b7819 */ /* 0x000fca000001140a */
[----:B-1----:R-:W-:-:S04]  /*12c80*/  IMAD R11, R11, R4, RZ ;  /* 0x000000040b0b7224 */ /* 0x002fc800078e02ff */
[C---:B------:R-:W-:Y:S02]  /*12c90*/  IMAD R11, R10.reuse, R5, R11 ;  /* 0x000000050a0b7224 */ /* 0x040fe400078e020b */
[----:B------:R-:W-:-:S04]  /*12ca0*/  IMAD.WIDE.U32 R4, R10, R4, R12 ;  /* 0x000000040a047225 */ /* 0x000fc800078e000c */
[----:B------:R-:W-:Y:S01]  /*12cb0*/  IMAD.MOV.U32 R10, RZ, RZ, R4 ;  /* 0x000000ffff0a7224 */ /* 0x000fe200078e0004 */
[----:B------:R-:W-:Y:S01]  /*12cc0*/  IADD3 R11, R5, R11, RZ ;  /* 0x0000000b050b7210 */ /* 0x000fe20007ffe0ff */
[----:B------:R-:W-:Y:S06]  /*12cd0*/  BRA `(.L_x_7038) ;  /* 0x0000000000107947 */ /* 0x000fec0003800000 */
.L_x_7037:
[----:B------:R-:W1:Y:S02]  /*12ce0*/  LDC R8, c[0x0][0x248] ;  /* 0x00009200ff087b82 */ /* 0x000e640000000800 */
[----:B-1----:R-:W-:-:S05]  /*12cf0*/  IMAD.SHL.U32 R10, R8, 0x80, RZ ;  /* 0x00000080080a7824 */ /* 0x002fca00078e00ff */
[----:B------:R-:W-:-:S04]  /*12d00*/  IADD3 R10, -R10, RZ, RZ ;  /* 0x000000ff0a0a7210 */ /* 0x000fc80007ffe1ff */
[----:B------:R-:W-:-:S07]  /*12d10*/  SHF.R.S32.HI R11, RZ, 0x1f, R10 ;  /* 0x0000001fff0b7819 */ /* 0x000fce000001140a */
.L_x_7038:
[----:B------:R-:W1:Y:S01]  /*12d20*/  @!P0 LDC R9, c[0x0][0x24c] ;  /* 0x00009300ff098b82 */ /* 0x000e620000000800 */
[----:B------:R-:W-:Y:S01]  /*12d30*/  @!P0 IADD3 R13, P1, R162, R10, RZ ;  /* 0x0000000aa20d8210 */ /* 0x000fe20007f3e0ff */
[----:B------:R-:W-:Y:S01]  /*12d40*/  @!P0 IMAD.WIDE.U32 R18, R8, 0x30, R10 ;  /* 0x0000003008128825 */ /* 0x000fe200078e000a */
[CC--:B------:R-:W-:Y:S01]  /*12d50*/  @!P0 LEA R16, P2, R10.reuse, R168.reuse, 0x1 ;  /* 0x000000a80a108211 */ /* 0x0c0fe200078408ff */
[----:B------:R2:W-:Y:S01]  /*12d60*/  @P0 STS.128 [R171+0x2000], RZ ;  /* 0x002000ffab000388 */ /* 0x0005e20000000c00 */
[----:B------:R-:W-:Y:S01]  /*12d70*/  BSSY B0, `(.L_x_7039) ;  /* 0x000004d000007945 */ /* 0x000fe20003800000 */
[--C-:B------:R-:W-:Y:S01]  /*12d80*/  @!P0 IMAD.X R4, R161, 0x1, R11.reuse, P1 ;  /* 0x00000001a1048824 */ /* 0x100fe200008e060b */
[C---:B------:R-:W-:Y:S01]  /*12d90*/  @!P0 LEA R22, P1, R13.reuse, R168, 0x1 ;  /* 0x000000a80d168211 */ /* 0x040fe200078208ff */
[----:B------:R-:W3:Y:S01]  /*12da0*/  @!P0 LDC R12, c[0x0][0x24c] ;  /* 0x00009300ff0c8b82 */ /* 0x000ee20000000800 */
[-C--:B------:R-:W-:Y:S02]  /*12db0*/  @!P0 LEA.HI.X R17, R10, R169.reuse, R11, 0x1, P2 ;  /* 0x000000a90a118211 */ /* 0x080fe400010f0c0b */
[----:B------:R-:W-:-:S02]  /*12dc0*/  @!P0 LEA.HI.X R23, R13, R169, R4, 0x1, P1 ;  /* 0x000000a90d178211 */ /* 0x000fc400008f0c04 */
[C---:B------:R-:W-:Y:S01]  /*12dd0*/  @!P0 LEA R13, P2, R8.reuse, R10, 0x5 ;  /* 0x0000000a080d8211 */ /* 0x040fe200078428ff */
[----:B------:R-:W-:Y:S01]  /*12de0*/  @!PT LDS RZ, [RZ] ;  /* 0x00000000fffff984 */ /* 0x000fe20000000800 */
[----:B------:R-:W-:Y:S01]  /*12df0*/  @!PT LDS RZ, [RZ] ;  /* 0x00000000fffff984 */ /* 0x000fe20000000800 */
[----:B------:R-:W-:Y:S01]  /*12e00*/  @!PT LDS RZ, [RZ] ;  /* 0x00000000fffff984 */ /* 0x000fe20000000800 */
[----:B------:R4:W-:Y:S02]  /*12e10*/  @!P0 LDGSTS.E.BYPASS.LTC128B.128 [R171+0x2000], desc[UR6][R16.64] ;  /* 0x0200000010ab8fae */ /* 0x0009e4000b901d46 */
[----:B------:R-:W5:Y:S01]  /*12e20*/  @!P0 LDC R5, c[0x0][0x24c] ;  /* 0x00009300ff058b82 */ /* 0x000f620000000800 */
[C---:B------:R-:W-:Y:S01]  /*12e30*/  @!P0 LEA R20, P1, R13.reuse, R168, 0x1 ;  /* 0x000000a80d148211 */ /* 0x040fe200078208ff */
[----:B------:R2:W-:Y:S04]  /*12e40*/  @P0 STS.128 [R171+0x2800], RZ ;  /* 0x002800ffab000388 */ /* 0x0005e80000000c00 */
[----:B------:R-:W-:Y:S01]  /*12e50*/  @!PT LDS RZ, [RZ] ;  /* 0x00000000fffff984 */ /* 0x000fe20000000800 */
[----:B------:R-:W-:Y:S01]  /*12e60*/  @!PT LDS RZ, [RZ] ;  /* 0x00000000fffff984 */ /* 0x000fe20000000800 */
[----:B------:R-:W-:Y:S01]  /*12e70*/  @!PT LDS RZ, [RZ] ;  /* 0x00000000fffff984 */ /* 0x000fe20000000800 */
[----:B------:R2:W-:Y:S02]  /*12e80*/  @!P0 LDGSTS.E.BYPASS.LTC128B.128 [R171+0x2800], desc[UR6][R22.64] ;  /* 0x0280000016ab8fae */ /* 0x0005e4000b901d46 */
[----:B------:R-:W2:Y:S01]  /*12e90*/  @!P0 LDC R4, c[0x0][0x24c] ;  /* 0x00009300ff048b82 */ /* 0x000ea20000000800 */
[C---:B-1----:R-:W-:Y:S01]  /*12ea0*/  @!P0 LEA.HI.X R14, R8.reuse, R11, R9, 0x5, P2 ;  /* 0x0000000b080e8211 */ /* 0x042fe200010f2c09 */
[----:B------:R1:W-:Y:S03]  /*12eb0*/  @P0 STS.128 [R171+0x3000], RZ ;  /* 0x003000ffab000388 */ /* 0x0003e60000000c00 */
[----:B------:R-:W-:Y:S01]  /*12ec0*/  @!P0 LEA.HI.X R21, R13, R169, R14, 0x1, P1 ;  /* 0x000000a90d158211 */ /* 0x000fe200008f0c0e */
[----:B------:R-:W-:-:S02]  /*12ed0*/  @!P0 IMAD.WIDE.U32 R14, R8, 0x50, R10 ;  /* 0x00000050080e8825 */ /* 0x000fc400078e000a */
[----:B------:R-:W1:Y:S02]  /*12ee0*/  @!P0 LDC R9, c[0x0][0x24c] ;  /* 0x00009300ff098b82 */ /* 0x000e640000000800 */
[----:B---3--:R-:W-:Y:S01]  /*12ef0*/  @!P0 IMAD R12, R12, 0x30, RZ ;  /* 0x000000300c0c8824 */ /* 0x008fe200078e02ff */
[----:B------:R-:W-:Y:S01]  /*12f00*/  @!PT LDS RZ, [RZ] ;  /* 0x00000000fffff984 */ /* 0x000fe20000000800 */
[----:B------:R-:W-:Y:S01]  /*12f10*/  @!PT LDS RZ, [RZ] ;  /* 0x00000000fffff984 */ /* 0x000fe20000000800 */
[----:B------:R-:W-:Y:S01]  /*12f20*/  @!PT LDS RZ, [RZ] ;  /* 0x00000000fffff984 */ /* 0x000fe20000000800 */
[----:B------:R3:W-:Y:S03]  /*12f30*/  @!P0 LDGSTS.E.BYPASS.LTC128B.128 [R171+0x3000], desc[UR6][R20.64] ;  /* 0x0300000014ab8fae */ /* 0x0007e6000b901d46 */
[----:B------:R-:W-:Y:S01]  /*12f40*/  @!P0 IMAD.IADD R12, R12, 0x1, R19 ;  /* 0x000000010c0c8824 */ /* 0x000fe200078e0213 */
        /* <DEDUP_REMOVED lines=8> */
[-C--:B------:R-:W-:Y:S01]  /*12fd0*/  @!P0 LEA.HI.X R19, R14, R169.reuse, R5, 0x1, P1 ;  /* 0x000000a90e138211 */ /* 0x080fe200008f0c05 */
[----:B------:R-:W-:Y:S01]  /*12fe0*/  @!PT LDS RZ, [RZ] ;  /* 0x00000000fffff984 */ /* 0x000fe20000000800 */
[----:B------:R-:W-:Y:S01]  /*12ff0*/  @!PT LDS RZ, [RZ] ;  /* 0x00000000fffff984 */ /* 0x000fe20000000800 */
[----:B------:R-:W-:Y:S01]  /*13000*/  @!PT LDS RZ, [RZ] ;  /* 0x00000000fffff984 */ /* 0x000fe20000000800 */
[----:B------:R3:W-:Y:S01]  /*13010*/  @!P0 LDGSTS.E.BYPASS.LTC128B.128 [R171+0x3800], desc[UR6][R16.64] ;  /* 0x0380000010ab8fae */ /* 0x0007e2000b901d46 */
[----:B------:R-:W-:Y:S01]  /*13020*/  @!P0 LEA R14, P1, R12, R168, 0x1 ;  /* 0x000000a80c0e8211 */ /* 0x000fe200078208ff */
[----:B------:R-:W-:Y:S01]  /*13030*/  @!P0 IMAD.IADD R5, R4, 0x1, R13 ;  /* 0x0000000104058824 */ /* 0x000fe200078e020d */
[----:B------:R-:W-:Y:S01]  /*13040*/  @!P0 LEA R4, P2, R8, R10, 0x6 ;  /* 0x0000000a08048211 */ /* 0x000fe200078430ff */
[----:B------:R3:W-:Y:S03]  /*13050*/  @P0 STS.128 [R171+0x4000], RZ ;  /* 0x004000ffab000388 */ /* 0x0007e60000000c00 */
[----:B------:R-:W-:Y:S02]  /*13060*/  @!P0 LEA.HI.X R15, R12, R169, R5, 0x1, P1 ;  /* 0x000000a90c0f8211 */ /* 0x000fe400008f0c05 */
[----:B------:R-:W-:-:S02]  /*13070*/  @!P0 LEA R12, P1, R4, R168, 0x1 ;  /* 0x000000a8040c8211 */ /* 0x000fc400078208ff */
[----:B-1----:R-:W-:-:S04]  /*13080*/  @!P0 LEA.HI.X R9, R8, R11, R9, 0x6, P2 ;  /* 0x0000000b08098211 */ /* 0x002fc800010f3409 */
        /* <DEDUP_REMOVED lines=17> */
[----:B------:R-:W-:Y:S01]  /*131a0*/  ULDC UR4, c[0x0][0x24c] ;  /* 0x0000930000047ab9 */ /* 0x000fe20000000800 */
[----:B---3--:R-:W-:Y:S01]  /*131b0*/  IMAD.WIDE.U32 R12, R8, 0x70, R10 ;  /* 0x00000070080c7825 */ /* 0x008fe200078e000a */
[----:B------:R-:W-:Y:S02]  /*131c0*/  UIMAD UR4, UR4, 0x70, URZ ;  /* 0x00000070040478a4 */ /* 0x000fe4000f8e023f */
[----:B------:R-:W-:-:S04]  /*131d0*/  LEA R8, P0, R12, R168, 0x1 ;  /* 0x000000a80c087211 */ /* 0x000fc800078008ff */
[----:B------:R-:W-:-:S04]  /*131e0*/  IADD3 R4, R13, UR4, RZ ;  /* 0x000000040d047c10 */ /* 0x000fc8000fffe0ff */
[----:B------:R-:W-:-:S05]  /*131f0*/  LEA.HI.X R9, R12, R169, R4, 0x1, P0 ;  /* 0x000000a90c097211 */ /* 0x000fca00000f0c04 */
[----:B------:R-:W-:Y:S01]  /*13200*/  @!PT LDS RZ, [RZ] ;  /* 0x00000000fffff984 */ /* 0x000fe20000000800 */
[----:B------:R-:W-:Y:S01]  /*13210*/  @!PT LDS RZ, [RZ] ;  /* 0x00000000fffff984 */ /* 0x000fe20000000800 */
[----:B------:R-:W-:Y:S01]  /*13220*/  @!PT LDS RZ, [RZ] ;  /* 0x00000000fffff984 */ /* 0x000fe20000000800 */
[----:B------:R1:W-:Y:S02]  /*13230*/  LDGSTS.E.BYPASS.LTC128B.128 [R171+0x5800], desc[UR6][R8.64] ;  /* 0x0580000008ab7fae */ /* 0x0003e4000b901d46 */
.L_x_7040:
[----:B------:R-:W-:Y:S05]  /*13240*/  BSYNC B0 ;  /* 0x0000000000007941 */ /* 0x000fea0003800000 */
.L_x_7039:
[----:B------:R-:W0:Y:S01]  /*13250*/  LDGDEPBAR ;  /* 0x00000000000079af */ /* 0x000e220000000000 */
[----:B------:R-:W-:-:S04]  /*13260*/  LEA R168, P0, R10, R168, 0x1 ;  /* 0x000000a80aa87211 */ /* 0x000fc800078008ff */
[----:B------:R-:W-:-:S09]  /*13270*/  LEA.HI.X R169, R10, R169, R11, 0x1, P0 ;  /* 0x000000a90aa97211 */ /* 0x000fd200000f0c0b */
.L_x_7036:
[----:B------:R-:W-:Y:S01]  /*13280*/  FMNMX.FTZ R4, R3, R7, !PT ;  /* 0x0000000703047209 */ /* 0x000fe20007810000 */
[----:B---3--:R-:W-:Y:S01]  /*13290*/  LDSM.16.MT88.4 R12, [R152+0x6000] ;  /* 0x00600000980c783b */ /* 0x008fe20000004200 */
        /* <DEDUP_REMOVED lines=60> */
[----:B-1----:R-:W-:Y:S02]  /*13660*/  FMNMX.FTZ R9, R59, R4, !PT ;  /* 0x000000043b097209 */ /* 0x002fe40007810000 */
        /* <DEDUP_REMOVED lines=16> */
[C---:B------:R-:W-:Y:S02]  /*13770*/  FSETP.NEU.FTZ.AND P1, PT, R49.reuse, -INF , PT ;  /* 0xff8000003100780b */ /* 0x040fe40003f3d000 */
[C---:B------:R-:W-:Y:S01]  /*13780*/  FSETP.NEU.FTZ.AND P0, PT, R48.reuse, -INF , PT ;  /* 0xff8000003000780b */ /* 0x040fe20003f1d000 */
[C---:B------:R-:W-:Y:S01]  /*13790*/  FMUL.FTZ R51, R48.reuse, UR8 ;  /* 0x0000000830337c20 */ /* 0x040fe20008410000 */
[----:B------:R-:W-:Y:S02]  /*137a0*/  FSEL R4, R49, RZ, P1 ;  /* 0x000000ff31047208 */ /* 0x000fe40000800000 */
[----:B------:R-:W-:Y:S02]  /*137b0*/  FSEL R5, R48, RZ, P0 ;  /* 0x000000ff30057208 */ /* 0x000fe40000000000 */
[----:B------:R-:W-:Y:S01]  /*137c0*/  FSEL R108, R108, RZ, P1 ;  /* 0x000000ff6c6c7208 */ /* 0x000fe20000800000 */
[----:B------:R-:W-:Y:S01]  /*137d0*/  FADD.FTZ R187, R3, -R4 ;  /* 0x8000000403bb7221 */ /* 0x000fe20000010000 */
[----:B------:R-:W-:Y:S01]  /*137e0*/  FSEL R51, R51, RZ, P0 ;  /* 0x000000ff33337208 */ /* 0x000fe20000000000 */
[----:B------:R-:W-:-:S02]  /*137f0*/  FADD.FTZ R2, R2, -R5 ;  /* 0x8000000502027221 */ /* 0x000fc40000010000 */
        /* <DEDUP_REMOVED lines=39> */
[----:B------:R-:W-:Y:S01]  /*13a70*/  FFMA.FTZ R65, R65, UR8, -R108 ;  /* 0x0000000841417c23 */ /* 0x000fe2000801086c */
[--C-:B------:R-:W-:Y:S01]  /*13a80*/  FFMA.FTZ R64, R64, UR8, -R51.reuse ;  /* 0x0000000840407c23 */ /* 0x100fe20008010833 */
[----:B------:R-:W-:Y:S01]  /*13a90*/  FFMA.FTZ R56, R56, UR8, -R51 ;  /* 0x0000000838387c23 */ /* 0x000fe20008010833 */
[----:B------:R-:W-:Y:S08]  /*13aa0*/  MUFU.EX2 R125, R125 ;  /* 0x0000007d007d7308 */ /* 0x000ff00000000800 */
[----:B------:R-:W2:Y:S01]  /*13ab0*/  MUFU.EX2 R103, R103 ;  /* 0x0000006700677308 */ /* 0x000ea20000000800 */
[----:B---3--:R-:W-:-:S07]  /*13ac0*/  F2FP.BF16.F32.PACK_AB R6, R57, R106 ;  /* 0x0000006a3906723e */ /* 0x008fce00000010ff */
[----:B------:R-:W-:Y:S08]  /*13ad0*/  MUFU.EX2 R104, R104 ;  /* 0x0000006800687308 */ /* 0x000ff00000000800 */
[----:B------:R-:W3:Y:S01]  /*13ae0*/  MUFU.EX2 R3, R184 ;  /* 0x000000b800037308 */ /* 0x000ee20000000800 */
[----:B--2---:R-:W-:-:S07]  /*13af0*/  F2FP.BF16.F32.PACK_AB R5, R103, R125 ;  /* 0x0000007d6705723e */ /* 0x004fce00000010ff */
[----:B------:R-:W2:Y:S08]  /*13b00*/  MUFU.EX2 R187, R187 ;  /* 0x000000bb00bb7308 */ /* 0x000eb00000000800 */
[----:B------:R-:W4:Y:S01]  /*13b10*/  MUFU.EX2 R130, R2 ;  /* 0x0000000200827308 */ /* 0x000f220000000800 */
[----:B---3--:R-:W-:Y:S01]  /*13b20*/  F2FP.BF16.F32.PACK_AB R7, R3, R104 ;  /* 0x000000680307723e */ /* 0x008fe200000010ff */
[----:B------:R-:W-:Y:S01]  /*13b30*/  FFMA.FTZ R184, R133, UR8, -R108 ;  /* 0x0000000885b87c23 */ /* 0x000fe2000801086c */
[----:B------:R-:W-:-:S05]  /*13b40*/  FFMA.FTZ R133, R200, UR8, -R51 ;  /* 0x00000008c8857c23 */ /* 0x000fca0008010833 */
        /* <DEDUP_REMOVED lines=11> */
[----:B------:R-:W-:Y:S01]  /*13c00*/  FFMA.FTZ R2, R115, UR8, -R108 ;  /* 0x0000000873027c23 */ /* 0x000fe2000801086c */
[-C--:B------:R-:W-:Y:S01]  /*13c10*/  FMUL.FTZ R94, R94, R130.reuse ;  /* 0x000000825e5e7220 */ /* 0x080fe20000410000 */
[-C--:B------:R-:W-:Y:S01]  /*13c20*/  FMUL.FTZ R95, R95, R130.reuse ;  /* 0x000000825f5f7220 */ /* 0x080fe20000410000 */
[----:B------:R-:W-:Y:S01]  /*13c30*/  FFMA.FTZ R115, R60, UR8, -R51 ;  /* 0x000000083c737c23 */ /* 0x000fe20008010833 */
[-C--:B------:R-:W-:Y:S01]  /*13c40*/  FMUL.FTZ R18, R70, R130.reuse ;  /* 0x0000008246127220 */ /* 0x080fe20000410000 */
[----:B------:R-:W3:Y:S01]  /*13c50*/  LDSM.16.MT88.4 R60, [R148+0x6800] ;  /* 0x00680000943c783b */ /* 0x000ee20000004200 */
        /* <DEDUP_REMOVED lines=25> */
[----:B------:R-:W4:Y:S01]  /*13df0*/  MUFU.EX2 R117, R117 ;  /* 0x0000007500757308 */ /* 0x000f220000000800 */
        /* <DEDUP_REMOVED lines=12> */
[----:B------:R-:W5:Y:S01]  /*13ec0*/  MUFU.EX2 R115, R115 ;  /* 0x0000007300737308 */ /* 0x000f620000000800 */
        /* <DEDUP_REMOVED lines=9> */
[----:B----4-:R-:W-:Y:S01]  /*13f60*/  F2FP.BF16.F32.PACK_AB R41, R117, R122 ;  /* 0x0000007a7529723e */ /* 0x010fe200000010ff */
[----:B------:R-:W-:-:S03]  /*13f70*/  FADD.FTZ R126, R126, R57 ;  /* 0x000000397e7e7221 */ /* 0x000fc60000010000 */
[----:B------:R-:W-:Y:S01]  /*13f80*/  F2FP.BF16.F32.PACK_AB R42, R2, R113 ;  /* 0x00000071022a723e */ /* 0x000fe200000010ff */
[----:B------:R-:W-:Y:S01]  /*13f90*/  FADD.FTZ R126, R119, R126 ;  /* 0x0000007e777e7221 */ /* 0x000fe20000010000 */
[----:B-----5:R-:W-:Y:S01]  /*13fa0*/  F2FP.BF16.F32.PACK_AB R43, R115, R124 ;  /* 0x0000007c732b723e */ /* 0x020fe200000010ff */
[----:B------:R-:W-:Y:S02]  /*13fb0*/  MUFU.EX2 R135, R135 ;  /* 0x0000008700877308 */ /* 0x000fe40000000800 */
[----:B------:R-:W-:-:S04]  /*13fc0*/  FADD.FTZ R113, R113, R126 ;  /* 0x0000007e71717221 */ /* 0x000fc80000010000 */
[C---:B-1----:R-:W-:Y:S01]  /*13fd0*/  HMMA.16816.F32.BF16 R8, R40.reuse, R52, R8 ;  /* 0x000000342808723c */ /* 0x042fe20000041808 */
[----:B------:R-:W-:Y:S01]  /*13fe0*/  FADD.FTZ R113, R2, R113 ;  /* 0x0000007102717221 */ /* 0x000fe20000010000 */
[----:B------:R-:W-:Y:S04]  /*13ff0*/  MUFU.EX2 R134, R134 ;  /* 0x0000008600867308 */ /* 0x000fe80000000800 */
[C---:B------:R-:W-:Y:S01]  /*14000*/  HMMA.16816.F32.BF16 R12, R40.reuse, R54, R12 ;  /* 0x00000036280c723c */ /* 0x040fe2000004180c */
[----:B------:R-:W1:Y:S03]  /*14010*/  LDSM.16.MT88.4 R52, [R152+0x7000] ;  /* 0x007000009834783b */ /* 0x000e660000004200 */
[----:B------:R-:W-:Y:S02]  /*14020*/  MUFU.EX2 R182, R182 ;  /* 0x000000b600b67308 */ /* 0x000fe40000000800 */
[C---:B---3--:R-:W-:Y:S06]  /*14030*/  HMMA.16816.F32.BF16 R32, R40.reuse, R60, R32 ;  /* 0x0000003c2820723c */ /* 0x048fec0000041820 */
        /* <DEDUP_REMOVED lines=12> */
[----:B--2---:R-:W-:Y:S01]  /*14100*/  F2FP.BF16.F32.PACK_AB R40, R183, R184 ;  /* 0x000000b8b728723e */ /* 0x004fe200000010ff */
[----:B------:R-:W-:Y:S01]  /*14110*/  FADD.FTZ R184, R184, R113 ;  /* 0x00000071b8b87221 */ /* 0x000fe20000010000 */
[----:B----4-:R-:W-:Y:S01]  /*14120*/  F2FP.BF16.F32.PACK_AB R41, R133, R182 ;  /* 0x000000b68529723e */ /* 0x010fe200000010ff */
[----:B------:R-:W2:Y:S01]  /*14130*/  MUFU.EX2 R193, R193 ;  /* 0x000000c100c17308 */ /* 0x000ea20000000800 */
[----:B------:R-:W-:Y:S01]  /*14140*/  F2FP.BF16.F32.PACK_AB R42, R134, R135 ;  /* 0x00000087862a723e */ /* 0x000fe200000010ff */
[----:B------:R-:W-:Y:S01]  /*14150*/  FADD.FTZ R184, R183, R184 ;  /* 0x000000b8b7b87221 */ /* 0x000fe20000010000 */
        /* <DEDUP_REMOVED lines=9> */
[----:B------:R-:W-:Y:S01]  /*141f0*/  FFMA.FTZ R61, R190, UR8, -R51 ;  /* 0x00000008be3d7c23 */ /* 0x000fe20008010833 */
[----:B------:R-:W-:-:S04]  /*14200*/  FFMA.FTZ R190, R181, UR8, -R108 ;  /* 0x00000008b5be7c23 */ /* 0x000fc8000801086c */
[----:B------:R-:W3:Y:S01]  /*14210*/  MUFU.EX2 R191, R191 ;  /* 0x000000bf00bf7308 */ /* 0x000ee20000000800 */
[C---:B------:R-:W-:Y:S01]  /*14220*/  HMMA.16816.F32.BF16 R24, R40.reuse, R38, R24 ;  /* 0x000000262818723c */ /* 0x040fe20000041818 */
[----:B------:R-:W4:Y:S05]  /*14230*/  LDSM.16.MT88.4 R36, [R149+0x7800] ;  /* 0x007800009524783b */ /* 0x000f2a0000004200 */
[C---:B------:R-:W-:Y:S01]  /*14240*/  HMMA.16816.F32.BF16 R16, R40.reuse, R44, R16 ;  /* 0x0000002c2810723c */ /* 0x040fe20000041810 */
[----:B------:R-:W-:Y:S05]  /*14250*/  MUFU.EX2 R60, R196 ;  /* 0x000000c4003c7308 */ /* 0x000fea0000000800 */
[C---:B------:R-:W-:Y:S01]  /*14260*/  HMMA.16816.F32.BF16 R20, R40.reuse, R46, R20 ;  /* 0x0000002e2814723c */ /* 0x040fe20000041814 */
[----:B------:R-:W5:Y:S02]  /*14270*/  LDSM.16.MT88.4 R44, [R150+0x7800] ;  /* 0x00780000962c783b */ /* 0x000f640000004200 */
[----:B------:R-:W1:Y:S03]  /*14280*/  MUFU.EX2 R61, R61 ;  /* 0x0000003d003d7308 */ /* 0x000e660000000800 */
[----:B------:R-:W-:Y:S05]  /*14290*/  HMMA.16816.F32.BF16 R4, R40, R62, R4 ;  /* 0x0000003e2804723c */ /* 0x000fea0000041804 */
[----:B------:R-:W-:Y:S02]  /*142a0*/  MUFU.EX2 R137, R137 ;  /* 0x0000008900897308 */ /* 0x000fe40000000800 */
[----:B--2---:R-:W-:Y:S01]  /*142b0*/  F2FP.BF16.F32.PACK_AB R40, R193, R194 ;  /* 0x000000c2c128723e */ /* 0x004fe200000010ff */
[--C-:B------:R-:W-:Y:S01]  /*142c0*/  FFMA.FTZ R62, R175, UR8, -R108.reuse ;  /* 0x00000008af3e7c23 */ /* 0x100fe2000801086c */
[----:B---3--:R-:W-:Y:S01]  /*142d0*/  F2FP.BF16.F32.PACK_AB R41, R191, R192 ;  /* 0x000000c0bf29723e */ /* 0x008fe200000010ff */
[----:B------:R-:W-:Y:S01]  /*142e0*/  FFMA.FTZ R63, R185, UR8, -R108 ;  /* 0x00000008b93f7c23 */ /* 0x000fe2000801086c */
[----:B------:R-:W-:Y:S01]  /*142f0*/  F2FP.BF16.F32.PACK_AB R42, R188, R189 ;  /* 0x000000bdbc2a723e */ /* 0x000fe200000010ff */
[----:B------:R-:W-:Y:S01]  /*14300*/  FFMA.FTZ R175, R174, UR8, -R51 ;  /* 0x00000008aeaf7c23 */ /* 0x000fe20008010833 */
[----:B------:R-:W2:Y:S01]  /*14310*/  MUFU.EX2 R190, R190 ;  /* 0x000000be00be7308 */ /* 0x000ea20000000800 */
[----:B-1----:R-:W-:-:S07]  /*14320*/  F2FP.BF16.F32.PACK_AB R43, R61, R60 ;  /* 0x0000003c3d2b723e */ /* 0x002fce00000010ff */
[C---:B------:R-:W-:Y:S01]  /*14330*/  HMMA.16816.F32.BF16 R8, R40.reuse, R52, R8 ;  /* 0x000000342808723c */ /* 0x040fe20000041808 */
[----:B------:R-:W-:Y:S05]  /*14340*/  MUFU.EX2 R62, R62 ;  /* 0x0000003e003e7308 */ /* 0x000fea0000000800 */
[----:B------:R-:W-:Y:S01]  /*14350*/  HMMA.16816.F32.BF16 R12, R40, R54, R12 ;  /* 0x00000036280c723c */ /* 0x000fe2000004180c */
[----:B------:R-:W1:Y:S02]  /*14360*/  LDSM.16.MT88.4 R52, [R148+0x7800] ;  /* 0x007800009434783b */ /* 0x000e640000004200 */
[----:B------:R-:W3:Y:S01]  /*14370*/  MUFU.EX2 R63, R63 ;  /* 0x0000003f003f7308 */ /* 0x000ee20000000800 */
[----:B--2---:R-:W-:-:S02]  /*14380*/  F2FP.BF16.F32.PACK_AB R80, R190, R137 ;  /* 0x00000089be50723e */ /* 0x004fc400000010ff */
[C---:B----4-:R-:W-:Y:S05]  /*14390*/  HMMA.16816.F32.BF16 R28, R40.reuse, R36, R28 ;  /* 0x00000024281c723c */ /* 0x050fea000004181c */
[----:B------:R-:W-:Y:S01]  /*143a0*/  MUFU.EX2 R138, R138 ;  /* 0x0000008a008a7308 */ /* 0x000fe20000000800 */
[C---:B------:R-:W-:Y:S01]  /*143b0*/  HMMA.16816.F32.BF16 R24, R40.reuse, R38, R24 ;  /* 0x000000262818723c */ /* 0x040fe20000041818 */
[----:B------:R-:W2:Y:S05]  /*143c0*/  LDSM.16.MT88.4 R36, [R150+0x8000] ;  /* 0x008000009624783b */ /* 0x000eaa0000004200 */
[----:B-----5:R-:W-:Y:S01]  /*143d0*/  HMMA.16816.F32.BF16 R16, R40, R44, R16 ;  /* 0x0000002c2810723c */ /* 0x020fe20000041810 */
[----:B------:R-:W4:Y:S01]  /*143e0*/  MUFU.EX2 R175, R175 ;  /* 0x000000af00af7308 */ /* 0x000f220000000800 */
[----:B---3--:R-:W-:-:S04]  /*143f0*/  F2FP.BF16.F32.PACK_AB R82, R63, R62 ;  /* 0x0000003e3f52723e */ /* 0x008fc800000010ff */
[C---:B------:R-:W-:Y:S01]  /*14400*/  HMMA.16816.F32.BF16 R20, R40.reuse, R46, R20 ;  /* 0x0000002e2814723c */ /* 0x040fe20000041814 */
[----:B------:R-:W3:Y:S02]  /*14410*/  LDSM.16.MT88.4 R44, [R152+0x8000] ;  /* 0x00800000982c783b */ /* 0x000ee40000004200 */
[----:B------:R-:W-:Y:S08]  /*14420*/  MUFU.EX2 R177, R177 ;  /* 0x000000b100b17308 */ /* 0x000ff00000000800 */
[----:B------:R-:W-:Y:S01]  /*14430*/  MUFU.EX2 R2, R56 ;  /* 0x0000003800027308 */ /* 0x000fe20000000800 */
[----:B----4-:R-:W-:Y:S01]  /*14440*/  F2FP.BF16.F32.PACK_AB R81, R175, R138 ;  /* 0x0000008aaf51723e */ /* 0x010fe200000010ff */
[C---:B-1----:R-:W-:Y:S06]  /*14450*/  HMMA.16816.F32.BF16 R32, R40.reuse, R52, R32 ;  /* 0x000000342820723c */ /* 0x042fec0000041820 */
        /* <DEDUP_REMOVED lines=10> */
[----:B------:R-:W4:Y:S01]  /*14500*/  MUFU.EX2 R43, R43 ;  /* 0x0000002b002b7308 */ /* 0x000f220000000800 */
[----:B-1----:R-:W-:-:S07]  /*14510*/  F2FP.BF16.F32.PACK_AB R83, R53, R52 ;  /* 0x000000343553723e */ /* 0x002fce00000010ff */
[C---:B--2---:R-:W-:Y:S01]  /*14520*/  HMMA.16816.F32.BF16 R16, R80.reuse, R36, R16 ;  /* 0x000000245010723c */ /* 0x044fe20000041810 */
        /* <DEDUP_REMOVED lines=58> */
[C---:B----4-:R-:W-:Y:S01]  /*148d0*/  HMMA.16816.F32.BF16 R96, R4.reuse, R20, R96 ;  /* 0x000000140460723c */ /* 0x050fe20000041860 */
[----:B------:R-:W-:Y:S05]  /*148e0*/  MUFU.EX2 R20, R65 ;  /* 0x0000004100147308 */ /* 0x000fea0000000800 */
[C---:B--2---:R-:W-:Y:S01]  /*148f0*/  HMMA.16816.F32.BF16 R68, R4.reuse, R12, R68 ;  /* 0x0000000c0444723c */ /* 0x044fe20000041844 */
[----:B------:R-:W-:Y:S02]  /*14900*/  FADD.FTZ R21, R3, R104 ;  /* 0x0000006803157221 */ /* 0x000fe40000010000 */
[----:B------:R-:W-:Y:S02]  /*14910*/  MUFU.EX2 R3, R64 ;  /* 0x0000004000037308 */ /* 0x000fe40000000800 */
[----:B------:R-:W-:Y:S01]  /*14920*/  FADD.FTZ R122, R122, R21 ;  /* 0x000000157a7a7221 */ /* 0x000fe20000010000 */
[----:B------:R-:W-:Y:S01]  /*14930*/  HMMA.16816.F32.BF16 R72, R4, R14, R72 ;  /* 0x0000000e0448723c */ /* 0x000fe20000041848 */
[----:B------:R-:W2:Y:S01]  /*14940*/  LDSM.16.MT88.4 R12, [R152+0x9800] ;  /* 0x00980000980c783b */ /* 0x000ea20000004200 */
[----:B------:R-:W-:Y:S01]  /*14950*/  FFMA.FTZ R21, R50, UR8, -R51 ;  /* 0x0000000832157c23 */ /* 0x000fe20008010833 */
[----:B------:R-:W-:-:S03]  /*14960*/  FADD.FTZ R117, R117, R122 ;  /* 0x0000007a75757221 */ /* 0x000fc60000010000 */
[C---:B------:R-:W-:Y:S01]  /*14970*/  HMMA.16816.F32.BF16 R92, R4.reuse, R22, R92 ;  /* 0x00000016045c723c */ /* 0x040fe2000004185c */
[----:B------:R-:W-:Y:S01]  /*14980*/  FADD.FTZ R124, R124, R117 ;  /* 0x000000757c7c7221 */ /* 0x000fe20000010000 */
[----:B------:R-:W-:Y:S03]  /*14990*/  MUFU.EX2 R21, R21 ;  /* 0x0000001500157308 */ /* 0x000fe60000000800 */
[----:B------:R-:W-:Y:S01]  /*149a0*/  FADD.FTZ R115, R115, R124 ;  /* 0x0000007c73737221 */ /* 0x000fe20000010000 */
[----:B------:R-:W-:Y:S01]  /*149b0*/  HMMA.16816.F32.BF16 R88, R4, R8, R88 ;  /* 0x000000080458723c */ /* 0x000fe20000041858 */
[----:B------:R-:W-:Y:S02]  /*149c0*/  FFMA.FTZ R22, R58, UR8, -R51 ;  /* 0x000000083a167c23 */ /* 0x000fe40008010833 */
[----:B------:R-:W-:-:S03]  /*149d0*/  FADD.FTZ R182, R182, R115 ;  /* 0x00000073b6b67221 */ /* 0x000fc60000010000 */
[C---:B------:R-:W-:Y:S01]  /*149e0*/  HMMA.16816.F32.BF16 R76, R4.reuse, R10, R76 ;  /* 0x0000000a044c723c */ /* 0x040fe2000004184c */
[----:B------:R-:W-:Y:S01]  /*149f0*/  FADD.FTZ R133, R133, R182 ;  /* 0x000000b685857221 */ /* 0x000fe20000010000 */
[----:B------:R-:W3:Y:S01]  /*14a00*/  LDSM.16.MT88.4 R8, [R150+0x9800] ;  /* 0x009800009608783b */ /* 0x000ee20000004200 */
[----:B------:R-:W4:Y:S02]  /*14a10*/  MUFU.EX2 R22, R22 ;  /* 0x0000001600167308 */ /* 0x000f240000000800 */
[----:B------:R-:W-:Y:S01]  /*14a20*/  FADD.FTZ R180, R180, R133 ;  /* 0x00000085b4b47221 */ /* 0x000fe20000010000 */
[----:B------:R-:W-:Y:S03]  /*14a30*/  HMMA.16816.F32.BF16 R84, R4, R16, R84 ;  /* 0x000000100454723c */ /* 0x000fe60000041854 */
[----:B------:R-:W-:-:S03]  /*14a40*/  FADD.FTZ R139, R139, R180 ;  /* 0x000000b48b8b7221 */ /* 0x000fc60000010000 */
[----:B------:R-:W-:Y:S01]  /*14a50*/  HMMA.16816.F32.BF16 R80, R4, R18, R80 ;  /* 0x000000120450723c */ /* 0x000fe20000041850 */
[----:B------:R-:W-:Y:S01]  /*14a60*/  FADD.FTZ R17, R135, R184 ;  /* 0x000000b887117221 */ /* 0x000fe20000010000 */
[----:B------:R-:W-:-:S03]  /*14a70*/  FADD.FTZ R192, R192, R139 ;  /* 0x0000008bc0c07221 */ /* 0x000fc60000010000 */
[----:B------:R-:W-:Y:S01]  /*14a80*/  FADD.FTZ R17, R134, R17 ;  /* 0x0000001186117221 */ /* 0x000fe20000010000 */
[----:B------:R-:W-:Y:S01]  /*14a90*/  FADD.FTZ R191, R191, R192 ;  /* 0x000000c0bfbf7221 */ /* 0x000fe20000010000 */
[----:B-1----:R-:W-:Y:S02]  /*14aa0*/  F2FP.BF16.F32.PACK_AB R4, R27, R26 ;  /* 0x0000001a1b04723e */ /* 0x002fe400000010ff */
[----:B------:R-:W-:Y:S01]  /*14ab0*/  FADD.FTZ R30, R194, R17 ;  /* 0x00000011c21e7221 */ /* 0x000fe20000010000 */
[----:B------:R-:W-:Y:S01]  /*14ac0*/  FADD.FTZ R60, R60, R191 ;  /* 0x000000bf3c3c7221 */ /* 0x000fe20000010000 */
[----:B----4-:R-:W-:Y:S01]  /*14ad0*/  F2FP.BF16.F32.PACK_AB R5, R22, R3 ;  /* 0x000000031605723e */ /* 0x010fe200000010ff */
[----:B------:R-:W1:Y:S01]  /*14ae0*/  LDSM.16.MT88.4 R16, [R149+0x9800] ;  /* 0x009800009510783b */ /* 0x000e620000004200 */
[----:B------:R-:W-:Y:S01]  /*14af0*/  FADD.FTZ R30, R193, R30 ;  /* 0x0000001ec11e7221 */ /* 0x000fe20000010000 */
[----:B------:R-:W-:Y:S01]  /*14b00*/  F2FP.BF16.F32.PACK_AB R6, R177, R20 ;  /* 0x00000014b106723e */ /* 0x000fe200000010ff */
[----:B------:R-:W-:Y:S01]  /*14b10*/  FADD.FTZ R61, R61, R60 ;  /* 0x0000003c3d3d7221 */ /* 0x000fe20000010000 */
[----:B------:R-:W-:Y:S01]  /*14b20*/  F2FP.BF16.F32.PACK_AB R7, R21, R2 ;  /* 0x000000021507723e */ /* 0x000fe200000010ff */
[----:B------:R-:W-:-:S02]  /*14b30*/  FADD.FTZ R189, R189, R30 ;  /* 0x0000001ebdbd7221 */ /* 0x000fc40000010000 */
[----:B------:R-:W-:Y:S02]  /*14b40*/  FADD.FTZ R138, R138, R61 ;  /* 0x0000003d8a8a7221 */ /* 0x000fe40000010000 */
[----:B------:R-:W-:Y:S02]  /*14b50*/  FADD.FTZ R188, R188, R189 ;  /* 0x000000bdbcbc7221 */ /* 0x000fe40000010000 */
[----:B--2---:R-:W-:Y:S01]  /*14b60*/  HMMA.16816.F32.BF16 R96, R4, R12, R96 ;  /* 0x0000000c0460723c */ /* 0x004fe20000041860 */
[----:B------:R-:W-:Y:S01]  /*14b70*/  FADD.FTZ R175, R175, R138 ;  /* 0x0000008aafaf7221 */ /* 0x000fe20000010000 */
[----:B------:R-:W-:-:S03]  /*14b80*/  FADD.FTZ R23, R137, R188 ;  /* 0x000000bc89177221 */ /* 0x000fc60000010000 */
[----:B------:R-:W-:Y:S01]  /*14b90*/  FADD.FTZ R52, R52, R175 ;  /* 0x000000af34347221 */ /* 0x000fe20000010000 */
[----:B------:R-:W-:Y:S01]  /*14ba0*/  HMMA.16816.F32.BF16 R92, R4, R14, R92 ;  /* 0x0000000e045c723c */ /* 0x000fe2000004185c */
[----:B------:R-:W2:Y:S01]  /*14bb0*/  LDSM.16.MT88.4 R12, [R148+0x9800] ;  /* 0x00980000940c783b */ /* 0x000ea20000004200 */
[----:B------:R-:W-:Y:S01]  /*14bc0*/  FADD.FTZ R23, R190, R23 ;  /* 0x00000017be177221 */ /* 0x000fe20000010000 */
[----:B------:R-:W-:-:S03]  /*14bd0*/  FADD.FTZ R53, R53, R52 ;  /* 0x0000003435357221 */ /* 0x000fc60000010000 */
[----:B------:R-:W-:Y:S01]  /*14be0*/  FADD.FTZ R62, R62, R23 ;  /* 0x000000173e3e7221 */ /* 0x000fe20000010000 */
[----:B---3--:R-:W-:Y:S03]  /*14bf0*/  HMMA.16816.F32.BF16 R72, R4, R10, R72 ;  /* 0x0000000a0448723c */ /* 0x008fe60000041848 */
[----:B------:R-:W-:-:S03]  /*14c00*/  FADD.FTZ R63, R63, R62 ;  /* 0x0000003e3f3f7221 */ /* 0x000fc60000010000 */
[----:B------:R-:W-:Y:S01]  /*14c10*/  HMMA.16816.F32.BF16 R68, R4, R8, R68 ;  /* 0x000000080444723c */ /* 0x000fe20000041844 */
[----:B------:R-:W-:-:S04]  /*14c20*/  FADD.FTZ R10, R44, R53 ;  /* 0x000000352c0a7221 */ /* 0x000fc80000010000 */
        /* <DEDUP_REMOVED lines=21> */
[----:B------:R-:W-:Y:S02]  /*14d80*/  FADD.FTZ R26, R26, R35 ;  /* 0x000000231a1a7221 */ /* 0x000fe40000010000 */
[----:B------:R-:W-:Y:S01]  /*14d90*/  FADD.FTZ R2, R2, R3 ;  /* 0x0000000302027221 */ /* 0x000fe20000010000 */
[----:B------:R-:W-:Y:S01]  /*14da0*/  MOV R3, R49 ;  /* 0x0000003100037202 */ /* 0x000fe20000000f00 */
[----:B------:R-:W-:-:S02]  /*14db0*/  FADD.FTZ R27, R27, R26 ;  /* 0x0000001a1b1b7221 */ /* 0x000fc40000010000 */
[----:B------:R-:W-:Y:S01]  /*14dc0*/  FADD.FTZ R176, R21, R2 ;  /* 0x0000000215b07221 */ /* 0x000fe20000010000 */
[----:B------:R-:W-:Y:S01]  /*14dd0*/  MOV R2, R48 ;  /* 0x0000003000027202 */ /* 0x000fe20000000f00 */
[----:B------:R-:W-:-:S04]  /*14de0*/  FADD.FTZ R20, R20, R27 ;  /* 0x0000001b14147221 */ /* 0x000fc80000010000 */
[----:B------:R-:W-:-:S07]  /*14df0*/  FADD.FTZ R177, R177, R20 ;  /* 0x00000014b1b17221 */ /* 0x000fce0000010000 */
.L_x_7033:
        /* <DEDUP_REMOVED lines=11> */
.L_x_7045:
        /* <DEDUP_REMOVED lines=71> */
.L_x_7042:
        /* <DEDUP_REMOVED lines=60> */
[----:B------:R-:W-:Y:S01]  /*156e0*/  @!P0 LEA R60, P1, R54, R178, 0x1 ;  /* 0x000000b2363c8211 */ /* 0x000fe200078208ff */
[----:B------:R-:W-:Y:S01]  /*156f0*/  IMAD.MOV.U32 R178, RZ, RZ, R2 ;  /* 0x000000ffffb27224 */ /* 0x000fe200078e0002 */
[-C--:B------:R-:W-:Y:S01]  /*15700*/  @!P0 LEA.HI.X R49, R58, R179.reuse, R44, 0x1, P2 ;  /* 0x000000b33a318211 */ /* 0x080fe200010f0c2c */
[----:B------:R-:W-:Y:S01]  /*15710*/  @!PT LDS RZ, [RZ] ;  /* 0x00000000fffff984 */ /* 0x000fe20000000800 */
[----:B------:R-:W-:Y:S01]  /*15720*/  @!PT LDS RZ, [RZ] ;  /* 0x00000000fffff984 */ /* 0x000fe20000000800 */
[----:B------:R-:W-:Y:S01]  /*15730*/  @!PT LDS RZ, [RZ] ;  /* 0x00000000fffff984 */ /* 0x000fe20000000800 */
[----:B------:R1:W-:Y:S01]  /*15740*/  @!P0 LDGSTS.E.BYPASS.LTC128B.128 [R171+0x8800], desc[UR6][R46.64] ;  /* 0x088000002eab8fae */ /* 0x0003e2000b901d46 */
[----:B------:R-:W-:Y:S01]  /*15750*/  @!P0 LEA.HI.X R61, R54, R179, R45, 0x1, P1 ;  /* 0x000000b3363d8211 */ /* 0x000fe200008f0c2d */
[----:B------:R-:W-:Y:S01]  /*15760*/  IMAD.MOV.U32 R179, RZ, RZ, R3 ;  /* 0x000000ffffb37224 */ /* 0x000fe200078e0003 */
[----:B------:R-:W-:Y:S01]  /*15770*/  ISETP.GE.AND P1, PT, R170, 0x2, PT ;  /* 0x00000002aa00780c */ /* 0x000fe20003f26270 */
        /* <DEDUP_REMOVED lines=13> */
[----:B------:R-:W1:Y:S04]  /*15850*/  LDSM.16.M88.4 R116, [R157+0x3000] ;  /* 0x003000009d74783b */ /* 0x000e680000000200 */
[----:B------:R-:W2:Y:S04]  /*15860*/  LDSM.16.M88.4 R120, [R157+0x3800] ;  /* 0x003800009d78783b */ /* 0x000ea80000000200 */
[----:B------:R-:W0:Y:S04]  /*15870*/  LDGDEPBAR ;  /* 0x00000000000079af */ /* 0x000e280000000000 */
[----:B------:R-:W3:Y:S04]  /*15880*/  LDSM.16.M88.4 R124, [R157+0x4000] ;  /* 0x004000009d7c783b */ /* 0x000ee80000000200 */
[----:B------:R-:W3:Y:S04]  /*15890*/  LDSM.16.M88.4 R128, [R157+0x4800] ;  /* 0x004800009d80783b */ /* 0x000ee80000000200 */
[----:B------:R-:W3:Y:S04]  /*158a0*/  LDSM.16.M88.4 R132, [R157+0x5000] ;  /* 0x005000009d84783b */ /* 0x000ee80000000200 */
[----:B------:R-:W3:Y:S01]  /*158b0*/  LDSM.16.M88.4 R136, [R157+0x5800] ;  /* 0x005800009d88783b */ /* 0x000ee20000000200 */
[C---:B----4-:R-:W-:Y:S06]  /*158c0*/  HMMA.16816.F32.BF16 R4, R104.reuse, R108, RZ ;  /* 0x0000006c6804723c */ /* 0x050fec00000418ff */
[C---:B------:R-:W-:Y:S01]  /*158d0*/  HMMA.16816.F32.BF16 R8, R104.reuse, R110, RZ ;  /* 0x0000006e6808723c */ /* 0x040fe200000418ff */
[----:B------:R-:W-:Y:S05]  /*158e0*/  LDSM.16.M88.4 R108, [R156] ;  /* 0x000000009c6c783b */ /* 0x000fea0000000200 */
        /* <DEDUP_REMOVED lines=9> */
[C---:B---3--:R-:W-:Y:S06]  /*15980*/  HMMA.16816.F32.BF16 R36, R104.reuse, R124, RZ ;  /* 0x0000007c6824723c */ /* 0x048fec00000418ff */
        /* <DEDUP_REMOVED lines=22> */
[----:B------:R-:W-:Y:S05]  /*15af0*/  LDSM.16.M88.4 R112, [R155] ;  /* 0x000000009b70783b */ /* 0x000fea0000000200 */
[C---:B-1----:R-:W-:Y:S06]  /*15b00*/  HMMA.16816.F32.BF16 R44, R108.reuse, R116, R44 ;  /* 0x000000746c2c723c */ /* 0x042fec000004182c */
[C---:B------:R-:W-:Y:S01]  /*15b10*/  HMMA.16816.F32.BF16 R48, R108.reuse, R118, R48 ;  /* 0x000000766c30723c */ /* 0x040fe20000041830 */
[----:B------:R-:W1:Y:S05]  /*15b20*/  LDSM.16.M88.4 R116, [R154] ;  /* 0x000000009a74783b */ /* 0x000e6a0000000200 */
[C---:B--2---:R-:W-:Y:S06]  /*15b30*/  HMMA.16816.F32.BF16 R52, R108.reuse, R120, R52 ;  /* 0x000000786c34723c */ /* 0x044fec0000041834 */
[C---:B------:R-:W-:Y:S01]  /*15b40*/  HMMA.16816.F32.BF16 R56, R108.reuse, R122, R56 ;  /* 0x0000007a6c38723c */ /* 0x040fe20000041838 */
[----:B------:R-:W2:Y:S05]  /*15b50*/  LDSM.16.M88.4 R120, [R147] ;  /* 0x000000009378783b */ /* 0x000eaa0000000200 */
[C---:B---3--:R-:W-:Y:S06]  /*15b60*/  HMMA.16816.F32.BF16 R60, R108.reuse, R104, R60 ;  /* 0x000000686c3c723c */ /* 0x048fec000004183c */
[----:B------:R-:W-:Y:S01]  /*15b70*/  HMMA.16816.F32.BF16 R64, R108, R106, R64 ;  /* 0x0000006a6c40723c */ /* 0x000fe20000041840 */
[----:B------:R-:W3:Y:S04]  /*15b80*/  LDSM.16.M88.4 R104, [R146] ;  /* 0x000000009268783b */ /* 0x000ee80000000200 */
[----:B------:R-:W4:Y:S01]  /*15b90*/  LDSM.16.M88.4 R108, [R145] ;  /* 0x00000000916c783b */ /* 0x000f220000000200 */
[C---:B-1----:R-:W-:Y:S06]  /*15ba0*/  HMMA.16816.F32.BF16 R4, R112.reuse, R116, R4 ;  /* 0x000000747004723c */ /* 0x042fec0000041804 */
[C---:B------:R-:W-:Y:S01]  /*15bb0*/  HMMA.16816.F32.BF16 R8, R112.reuse, R118, R8 ;  /* 0x000000767008723c */ /* 0x040fe20000041808 */
[----:B------:R-:W-:Y:S05]  /*15bc0*/  LDSM.16.M88.4 R116, [R143] ;  /* 0x000000008f74783b */ /* 0x000fea0000000200 */
[C---:B--2---:R-:W-:Y:S06]  /*15bd0*/  HMMA.16816.F32.BF16 R12, R112.reuse, R120, R12 ;  /* 0x00000078700c723c */ /* 0x044fec000004180c */
[C---:B------:R-:W-:Y:S01]  /*15be0*/  HMMA.16816.F32.BF16 R16, R112.reuse, R122, R16 ;  /* 0x0000007a7010723c */ /* 0x040fe20000041810 */
[----:B------:R-:W-:Y:S05]  /*15bf0*/  LDSM.16.M88.4 R120, [R142] ;  /* 0x000000008e78783b */ /* 0x000fea0000000200 */
[C---:B---3--:R-:W-:Y:S06]  /*15c00*/  HMMA.16816.F32.BF16 R20, R112.reuse, R104, R20 ;  /* 0x000000687014723c */ /* 0x048fec0000041814 */
        /* <DEDUP_REMOVED lines=83> */
[----:B------:R-:W-:Y:S01]  /*16140*/  ISETP.GE.U32.AND P5, PT, R108, R2, PT ;  /* 0x000000026c00720c */ /* 0x000fe20003fa6070 */
[----:B------:R-:W1:Y:S01]  /*16150*/  LDC R107, c[0x0][0x24c] ;  /* 0x00009300ff6b7b82 */ /* 0x000e620000000800 */
[----:B------:R-:W-:Y:S09]  /*16160*/  LOP3.LUT R2, RZ, R105, RZ, 0x33, !PT ;  /* 0x00000069ff027212 */ /* 0x000ff200078e33ff */
        /* <DEDUP_REMOVED lines=26> */
.L_x_7044:
[----:B------:R1:W-:Y:S01]  /*16310*/  @P0 STS.128 [R171+0x2000], RZ ;  /* 0x002000ffab000388 */ /* 0x0003e20000000c00 */
[----:B------:R-:W-:Y:S01]  /*16320*/  LEA R122, P2, R108, R168, 0x1 ;  /* 0x000000a86c7a7211 */ /* 0x000fe200078408ff */
[----:B------:R-:W4:Y:S01]  /*16330*/  @!P0 LDC R107, c[0x0][0x24c] ;  /* 0x00009300ff6b8b82 */ /* 0x000f220000000800 */
        /* <DEDUP_REMOVED lines=84> */
.L_x_7043:
[----:B------:R-:W-:Y:S01]  /*16880*/  IADD3 R116, R170, -0x1, RZ ;  /* 0xffffffffaa747810 */ /* 0x000fe20007ffe0ff */
[----:B------:R-:W-:Y:S03]  /*16890*/  LDSM.16.MT88.4 R112, [R149+0x6000] ;  /* 0x006000009570783b */ /* 0x000fe60000004200 */
[----:B-1----:R-:W-:Y:S04]  /*168a0*/  LEA R2, R116, R173, 0x7 ;  /* 0x000000ad74027211 */ /* 0x002fe800078e38ff */
[C---:B------:R-:W-:Y:S02]  /*168b0*/  IADD3 R3, R2.reuse, 0x8, RZ ;  /* 0x0000000802037810 */ /* 0x040fe40007ffe0ff */
[C---:B------:R-:W-:Y:S02]  /*168c0*/  IADD3 R104, R2.reuse, 0x9, RZ ;  /* 0x0000000902687810 */ /* 0x040fe40007ffe0ff */
[----:B------:R-:W-:Y:S02]  /*168d0*/  I2FP.F32.S32 R3, R3 ;  /* 0x0000000300037245 */ /* 0x000fe40000201400 */
[----:B------:R-:W-:Y:S02]  /*168e0*/  I2FP.F32.S32 R104, R104 ;  /* 0x0000006800687245 */ /* 0x000fe40000201400 */
[----:B------:R-:W-:Y:S01]  /*168f0*/  IADD3 R106, R2, 0x1, RZ ;  /* 0x00000001026a7810 */ /* 0x000fe20007ffe0ff */
[CC--:B------:R-:W-:Y:S01]  /*16900*/  FFMA.FTZ R10, R0.reuse, R3.reuse, R10 ;  /* 0x00000003000a7223 */ /* 0x0c0fe2000001000a */
[----:B------:R-:W-:Y:S01]  /*16910*/  I2FP.F32.S32 R105, R2 ;  /* 0x0000000200697245 */ /* 0x000fe20000201400 */
[C---:B------:R-:W-:Y:S01]  /*16920*/  FFMA.FTZ R8, R0.reuse, R3, R8 ;  /* 0x0000000300087223 */ /* 0x040fe20000010008 */
[CC--:B------:R-:W-:Y:S01]  /*16930*/  FFMA.FTZ R11, R0.reuse, R104.reuse, R11 ;  /* 0x00000068000b7223 */ /* 0x0c0fe2000001000b */
[C---:B------:R-:W-:Y:S01]  /*16940*/  FFMA.FTZ R9, R0.reuse, R104, R9 ;  /* 0x0000006800097223 */ /* 0x040fe20000010009 */
[----:B------:R-:W-:Y:S01]  /*16950*/  I2FP.F32.S32 R106, R106 ;  /* 0x0000006a006a7245 */ /* 0x000fe20000201400 */
[-C--:B------:R-:W-:Y:S01]  /*16960*/  FFMA.FTZ R6, R0, R105.reuse, R6 ;  /* 0x0000006900067223 */ /* 0x080fe20000010006 */
[----:B------:R-:W-:Y:S01]  /*16970*/  IADD3 R3, R2, 0x18, RZ ;  /* 0x0000001802037810 */ /* 0x000fe20007ffe0ff */
[----:B------:R-:W-:Y:S01]  /*16980*/  FFMA.FTZ R4, R0, R105, R4 ;  /* 0x0000006900047223 */ /* 0x000fe20000010004 */
[----:B------:R-:W-:Y:S01]  /*16990*/  IADD3 R104, R2, 0x19, RZ ;  /* 0x0000001902687810 */ /* 0x000fe20007ffe0ff */
[-C--:B------:R-:W-:Y:S01]  /*169a0*/  FFMA.FTZ R7, R0, R106.reuse, R7 ;  /* 0x0000006a00077223 */ /* 0x080fe20000010007 */
[----:B------:R-:W-:Y:S01]  /*169b0*/  IADD3 R105, R2, 0x10, RZ ;  /* 0x0000001002697810 */ /* 0x000fe20007ffe0ff */
[----:B------:R-:W-:Y:S01]  /*169c0*/  FFMA.FTZ R5, R0, R106, R5 ;  /* 0x0000006a00057223 */ /* 0x000fe20000010005 */
[----:B------:R-:W-:Y:S02]  /*169d0*/  I2FP.F32.S32 R3, R3 ;  /* 0x0000000300037245 */ /* 0x000fe40000201400 */
[----:B------:R-:W-:Y:S02]  /*169e0*/  I2FP.F32.S32 R104, R104 ;  /* 0x0000006800687245 */ /* 0x000fe40000201400 */
[----:B------:R-:W-:Y:S01]  /*169f0*/  IADD3 R106, R2, 0x11, RZ ;  /* 0x00000011026a7810 */ /* 0x000fe20007ffe0ff */
[C---:B------:R-:W-:Y:S01]  /*16a00*/  FFMA.FTZ R16, R0.reuse, R3, R16 ;  /* 0x0000000300107223 */ /* 0x040fe20000010010 */
[----:B------:R-:W-:Y:S01]  /*16a10*/  I2FP.F32.S32 R105, R105 ;  /* 0x0000006900697245 */ /* 0x000fe20000201400 */
[C---:B------:R-:W-:Y:S01]  /*16a20*/  FFMA.FTZ R18, R0.reuse, R3, R18 ;  /* 0x0000000300127223 */ /* 0x040fe20000010012 */
[----:B------:R-:W-:Y:S01]  /*16a30*/  I2FP.F32.S32 R106, R106 ;  /* 0x0000006a006a7245 */ /* 0x000fe20000201400 */
[CC--:B------:R-:W-:Y:S01]  /*16a40*/  FFMA.FTZ R19, R0.reuse, R104.reuse, R19 ;  /* 0x0000006800137223 */ /* 0x0c0fe20000010013 */
[----:B------:R-:W-:Y:S01]  /*16a50*/  FFMA.FTZ R17, R0, R104, R17 ;  /* 0x0000006800117223 */ /* 0x000fe20000010011 */
[----:B------:R-:W-:Y:S01]  /*16a60*/  IADD3 R3, R2, 0x28, RZ ;  /* 0x0000002802037810 */ /* 0x000fe20007ffe0ff */
[-C--:B------:R-:W-:Y:S01]  /*16a70*/  FFMA.FTZ R14, R0, R105.reuse, R14 ;  /* 0x00000069000e7223 */ /* 0x080fe2000001000e */
[----:B------:R-:W-:Y:S01]  /*16a80*/  IADD3 R104, R2, 0x29, RZ ;  /* 0x0000002902687810 */ /* 0x000fe20007ffe0ff */
[----:B------:R-:W-:Y:S01]  /*16a90*/  FFMA.FTZ R12, R0, R105, R12 ;  /* 0x00000069000c7223 */ /* 0x000fe2000001000c */
[----:B------:R-:W-:Y:S01]  /*16aa0*/  IADD3 R105, R2, 0x20, RZ ;  /* 0x0000002002697810 */ /* 0x000fe20007ffe0ff */
[CC--:B------:R-:W-:Y:S01]  /*16ab0*/  FFMA.FTZ R15, R0.reuse, R106.reuse, R15 ;  /* 0x0000006a000f7223 */ /* 0x0c0fe2000001000f */
[----:B------:R-:W-:Y:S01]  /*16ac0*/  I2FP.F32.S32 R3, R3 ;  /* 0x0000000300037245 */ /* 0x000fe20000201400 */
[----:B------:R-:W-:Y:S01]  /*16ad0*/  FFMA.FTZ R13, R0, R106, R13 ;  /* 0x0000006a000d7223 */ /* 0x000fe2000001000d */
[----:B------:R-:W-:Y:S02]  /*16ae0*/  I2FP.F32.S32 R104, R104 ;  /* 0x0000006800687245 */ /* 0x000fe40000201400 */
[----:B------:R-:W-:Y:S01]  /*16af0*/  IADD3 R106, R2, 0x21, RZ ;  /* 0x00000021026a7810 */ /* 0x000fe20007ffe0ff */
[C---:B------:R-:W-:Y:S01]  /*16b00*/  FFMA.FTZ R26, R0.reuse, R3, R26 ;  /* 0x00000003001a7223 */ /* 0x040fe2000001001a */
[----:B------:R-:W-:Y:S01]  /*16b10*/  I2FP.F32.S32 R105, R105 ;  /* 0x0000006900697245 */ /* 0x000fe20000201400 */
[C---:B------:R-:W-:Y:S01]  /*16b20*/  FFMA.FTZ R24, R0.reuse, R3, R24 ;  /* 0x0000000300187223 */ /* 0x040fe20000010018 */
[CC--:B------:R-:W-:Y:S01]  /*16b30*/  FFMA.FTZ R27, R0.reuse, R104.reuse, R27 ;  /* 0x00000068001b7223 */ /* 0x0c0fe2000001001b */
[----:B------:R-:W-:Y:S01]  /*16b40*/  FFMA.FTZ R25, R0, R104, R25 ;  /* 0x0000006800197223 */ /* 0x000fe20000010019 */
[----:B------:R-:W-:Y:S01]  /*16b50*/  IADD3 R3, R2, 0x31, RZ ;  /* 0x0000003102037810 */ /* 0x000fe20007ffe0ff */
[CC--:B------:R-:W-:Y:S01]  /*16b60*/  FFMA.FTZ R22, R0.reuse, R105.reuse, R22 ;  /* 0x0000006900167223 */ /* 0x0c0fe20000010016 */
[----:B------:R-:W-:Y:S01]  /*16b70*/  I2FP.F32.S32 R106, R106 ;  /* 0x0000006a006a7245 */ /* 0x000fe20000201400 */
[----:B------:R-:W-:Y:S01]  /*16b80*/  FFMA.FTZ R20, R0, R105, R20 ;  /* 0x0000006900147223 */ /* 0x000fe20000010014 */
[C---:B------:R-:W-:Y:S02]  /*16b90*/  IADD3 R104, R2.reuse, 0x39, RZ ;  /* 0x0000003902687810 */ /* 0x040fe40007ffe0ff */
[----:B------:R-:W-:Y:S01]  /*16ba0*/  IADD3 R105, R2, 0x38, RZ ;  /* 0x0000003802697810 */ /* 0x000fe20007ffe0ff */
[CC--:B------:R-:W-:Y:S01]  /*16bb0*/  FFMA.FTZ R23, R0.reuse, R106.reuse, R23 ;  /* 0x0000006a00177223 */ /* 0x0c0fe20000010017 */
[----:B------:R-:W-:Y:S01]  /*16bc0*/  I2FP.F32.S32 R3, R3 ;  /* 0x0000000300037245 */ /* 0x000fe20000201400 */
[----:B------:R-:W-:Y:S01]  /*16bd0*/  FFMA.FTZ R21, R0, R106, R21 ;  /* 0x0000006a00157223 */ /* 0x000fe20000010015 */
        /* <DEDUP_REMOVED lines=16> */
[C---:B------:R-:W-:Y:S01]  /*16ce0*/  FFMA.FTZ R28, R0.reuse, R107, R28 ;  /* 0x0000006b001c7223 */ /* 0x040fe2000001001c */
[----:B------:R-:W-:Y:S01]  /*16cf0*/  FMNMX.FTZ R109, R7, R106, !PT ;  /* 0x0000006a076d7209 */ /* 0x000fe20007810000 */
[CC--:B------:R-:W-:Y:S01]  /*16d00*/  FFMA.FTZ R38, R0.reuse, R3.reuse, R38 ;  /* 0x0000000300267223 */ /* 0x0c0fe20000010026 */
[----:B------:R-:W-:Y:S01]  /*16d10*/  FMNMX.FTZ R107, R5, R104, !PT ;  /* 0x00000068056b7209 */ /* 0x000fe20007810000 */
[----:B------:R-:W-:Y:S01]  /*16d20*/  FFMA.FTZ R36, R0, R3, R36 ;  /* 0x0000000300247223 */ /* 0x000fe20000010024 */
        /* <DEDUP_REMOVED lines=24> */
[----:B------:R-:W-:Y:S01]  /*16eb0*/  FFMA.FTZ R46, R0, R105, R46 ;  /* 0x00000069002e7223 */ /* 0x000fe2000001002e */
[----:B------:R-:W-:Y:S01]  /*16ec0*/  FMNMX.FTZ R106, R20, R107, !PT ;  /* 0x0000006b146a7209 */ /* 0x000fe20007810000 */
[C---:B------:R-:W-:Y:S01]  /*16ed0*/  FFMA.FTZ R44, R0.reuse, R105, R44 ;  /* 0x00000069002c7223 */ /* 0x040fe2000001002c */
[----:B------:R-:W-:Y:S01]  /*16ee0*/  FMNMX.FTZ R107, R23, R108, !PT ;  /* 0x0000006c176b7209 */ /* 0x000fe20007810000 */
[C---:B------:R-:W-:Y:S01]  /*16ef0*/  FFMA.FTZ R43, R0.reuse, R104, R43 ;  /* 0x00000068002b7223 */ /* 0x040fe2000001002b */
        /* <DEDUP_REMOVED lines=21> */
[----:B------:R-:W-:Y:S01]  /*17050*/  FFMA.FTZ R48, R0, R3, R48 ;  /* 0x0000000300307223 */ /* 0x000fe20000010030 */
[----:B------:R-:W-:Y:S01]  /*17060*/  IADD3 R3, R2, 0x60, RZ ;  /* 0x0000006002037810 */ /* 0x000fe20007ffe0ff */
[CC--:B------:R-:W-:Y:S01]  /*17070*/  FFMA.FTZ R51, R0.reuse, R105.reuse, R51 ;  /* 0x0000006900337223 */ /* 0x0c0fe20000010033 */
        /* <DEDUP_REMOVED lines=14> */
[----:B------:R-:W-:Y:S02]  /*17160*/  FMNMX.FTZ R107, R41, R106, !PT ;  /* 0x0000006a296b7209 */ /* 0x000fe40007810000 */
[----:B------:R-:W-:Y:S02]  /*17170*/  IADD3 R104, R2, 0x61, RZ ;  /* 0x0000006102687810 */ /* 0x000fe40007ffe0ff */
[----:B------:R-:W-:Y:S02]  /*17180*/  I2FP.F32.S32 R105, R105 ;  /* 0x0000006900697245 */ /* 0x000fe40000201400 */
[----:B------:R-:W-:Y:S02]  /*17190*/  FMNMX.FTZ R108, R46, R3, !PT ;  /* 0x000000032e6c7209 */ /* 0x000fe40007810000 */
[----:B------:R-:W-:Y:S01]  /*171a0*/  I2FP.F32.S32 R104, R104 ;  /* 0x0000006800687245 */ /* 0x000fe20000201400 */
        /* <DEDUP_REMOVED lines=10> */
[----:B------:R-:W-:Y:S02]  /*17250*/  IADD3 R3, R2, 0x70, RZ ;  /* 0x0000007002037810 */ /* 0x000fe40007ffe0ff */
[----:B------:R-:W-:Y:S02]  /*17260*/  I2FP.F32.S32 R104, R104 ;  /* 0x0000006800687245 */ /* 0x000fe40000201400 */
[----:B------:R-:W-:Y:S02]  /*17270*/  FMNMX.FTZ R105, R51, R108, !PT ;  /* 0x0000006c33697209 */ /* 0x000fe40007810000 */
[----:B------:R-:W-:Y:S01]  /*17280*/  I2FP.F32.S32 R3, R3 ;  /* 0x0000000300037245 */ /* 0x000fe20000201400 */
[C---:B------:R-:W-:Y:S01]  /*17290*/  FFMA.FTZ R59, R0.reuse, R104, R59 ;  /* 0x00000068003b7223 */ /* 0x040fe2000001003b */
[----:B------:R-:W-:Y:S01]  /*172a0*/  FMNMX.FTZ R107, R49, R106, !PT ;  /* 0x0000006a316b7209 */ /* 0x000fe20007810000 */
[----:B------:R-:W-:Y:S01]  /*172b0*/  FFMA.FTZ R57, R0, R104, R57 ;  /* 0x0000006800397223 */ /* 0x000fe20000010039 */
[----:B------:R-:W-:Y:S01]  /*172c0*/  FMNMX.FTZ R106, R54, R105, !PT ;  /* 0x00000069366a7209 */ /* 0x000fe20007810000 */
[----:B------:R-:W-:Y:S01]  /*172d0*/  FFMA.FTZ R62, R0, R3, R62 ;  /* 0x00000003003e7223 */ /* 0x000fe2000001003e */
[----:B------:R-:W-:Y:S01]  /*172e0*/  FMNMX.FTZ R104, R52, R107, !PT ;  /* 0x0000006b34687209 */ /* 0x000fe20007810000 */
[----:B------:R-:W-:Y:S01]  /*172f0*/  FFMA.FTZ R60, R0, R3, R60 ;  /* 0x00000003003c7223 */ /* 0x000fe2000001003c */
[C---:B------:R-:W-:Y:S02]  /*17300*/  IADD3 R3, R2.reuse, 0x71, RZ ;  /* 0x0000007102037810 */ /* 0x040fe40007ffe0ff */
        /* <DEDUP_REMOVED lines=9> */
[----:B------:R-:W-:Y:S02]  /*173a0*/  FMNMX.FTZ R107, R59, R106, !PT ;  /* 0x0000006a3b6b7209 */ /* 0x000fe40007810000 */
[----:B------:R-:W-:Y:S02]  /*173b0*/  FMNMX.FTZ R3, R57, R2, !PT ;  /* 0x0000000239037209 */ /* 0x000fe40007810000 */
[----:B------:R-:W-:Y:S02]  /*173c0*/  I2FP.F32.S32 R105, R105 ;  /* 0x0000006900697245 */ /* 0x000fe40000201400 */
[----:B------:R-:W-:Y:S02]  /*173d0*/  FMNMX.FTZ R106, R62, R107, !PT ;  /* 0x0000006b3e6a7209 */ /* 0x000fe40007810000 */
[----:B------:R-:W-:Y:S01]  /*173e0*/  FMNMX.FTZ R2, R60, R3, !PT ;  /* 0x000000033c027209 */ /* 0x000fe20007810000 */
[CC--:B------:R-:W-:Y:S01]  /*173f0*/  FFMA.FTZ R64, R0.reuse, R105.reuse, R64 ;  /* 0x0000006900407223 */ /* 0x0c0fe20000010040 */
[----:B------:R-:W-:Y:S01]  /*17400*/  I2FP.F32.S32 R104, R104 ;  /* 0x0000006800687245 */ /* 0x000fe20000201400 */
[C---:B------:R-:W-:Y:S01]  /*17410*/  FFMA.FTZ R66, R0.reuse, R105, R66 ;  /* 0x0000006900427223 */ /* 0x040fe20000010042 */
[----:B------:R-:W-:Y:S02]  /*17420*/  FMNMX.FTZ R109, R61, R2, !PT ;  /* 0x000000023d6d7209 */ /* 0x000fe40007810000 */
[----:B------:R-:W-:Y:S01]  /*17430*/  FMNMX.FTZ R3, R63, R106, !PT ;  /* 0x0000006a3f037209 */ /* 0x000fe20007810000 */
[CC--:B------:R-:W-:Y:S01]  /*17440*/  FFMA.FTZ R67, R0.reuse, R104.reuse, R67 ;  /* 0x0000006800437223 */ /* 0x0c0fe20000010043 */
        /* <DEDUP_REMOVED lines=9> */
[----:B------:R-:W-:Y:S08]  /*174e0*/  LDSM.16.MT88.4 R108, [R150+0x6000] ;  /* 0x00600000966c783b */ /* 0x000ff00000004200 */
[----:B------:R-:W1:Y:S08]  /*174f0*/  SHFL.BFLY PT, R2, R107, 0x1, 0x1f ;  /* 0x0c201f006b027f89 */ /* 0x000e7000000e0000 */
[----:B------:R-:W2:Y:S01]  /*17500*/  SHFL.BFLY PT, R3, R106, 0x1, 0x1f ;  /* 0x0c201f006a037f89 */ /* 0x000ea200000e0000 */
[----:B-1----:R-:W-:Y:S02]  /*17510*/  FMNMX.FTZ R2, R107, R2, !PT ;  /* 0x000000026b027209 */ /* 0x002fe40007810000 */
[----:B--2---:R-:W-:Y:S03]  /*17520*/  FMNMX.FTZ R3, R106, R3, !PT ;  /* 0x000000036a037209 */ /* 0x004fe60007810000 */
[C---:B------:R-:W-:Y:S01]  /*17530*/  FADD.FTZ R103, -R2.reuse, R103 ;  /* 0x0000006702677221 */ /* 0x040fe20000010100 */
[C---:B------:R-:W-:Y:S01]  /*17540*/  FMUL.FTZ R118, R2.reuse, UR4 ;  /* 0x0000000402767c20 */ /* 0x040fe20008410000 */
[----:B------:R-:W-:Y:S01]  /*17550*/  FSETP.NEU.FTZ.AND P0, PT, R2, -INF , PT ;  /* 0xff8000000200780b */ /* 0x000fe20003f1d000 */
[----:B------:R-:W-:Y:S01]  /*17560*/  FADD.FTZ R102, -R3, R102 ;  /* 0x0000006603667221 */ /* 0x000fe20000010100 */
[----:B------:R-:W-:Y:S02]  /*17570*/  FMUL.FTZ R104, R103, UR4 ;  /* 0x0000000467687c20 */ /* 0x000fe40008410000 */
[----:B------:R-:W-:Y:S01]  /*17580*/  FSEL R118, R118, RZ, P0 ;  /* 0x000000ff76767208 */ /* 0x000fe20000000000 */
[C---:B------:R-:W-:Y:S01]  /*17590*/  FMUL.FTZ R117, R3.reuse, UR4 ;  /* 0x0000000403757c20 */ /* 0x040fe20008410000 */
[----:B------:R-:W-:Y:S01]  /*175a0*/  FMUL.FTZ R105, R102, UR4 ;  /* 0x0000000466697c20 */ /* 0x000fe20008410000 */
[----:B------:R-:W1:Y:S01]  /*175b0*/  MUFU.EX2 R103, R104 ;  /* 0x0000006800677308 */ /* 0x000e620000000800 */
[----:B------:R-:W-:Y:S01]  /*175c0*/  FSETP.NEU.FTZ.AND P0, PT, R3, -INF , PT ;  /* 0xff8000000300780b */ /* 0x000fe20003f1d000 */
[--C-:B------:R-:W-:Y:S01]  /*175d0*/  FFMA.FTZ R121, R10, UR4, -R118.reuse ;  /* 0x000000040a797c23 */ /* 0x100fe20008010876 */
[--C-:B------:R-:W-:Y:S01]  /*175e0*/  FFMA.FTZ R120, R11, UR4, -R118.reuse ;  /* 0x000000040b787c23 */ /* 0x100fe20008010876 */
[--C-:B------:R-:W-:Y:S01]  /*175f0*/  FFMA.FTZ R124, R14, UR4, -R118.reuse ;  /* 0x000000040e7c7c23 */ /* 0x100fe20008010876 */
[----:B------:R-:W-:Y:S01]  /*17600*/  FSEL R117, R117, RZ, P0 ;  /* 0x000000ff75757208 */ /* 0x000fe20000000000 */
[--C-:B------:R-:W-:Y:S01]  /*17610*/  FFMA.FTZ R125, R15, UR4, -R118.reuse ;  /* 0x000000040f7d7c23 */ /* 0x100fe20008010876 */
[--C-:B------:R-:W-:Y:S03]  /*17620*/  FFMA.FTZ R130, R6, UR4, -R118.reuse ;  /* 0x0000000406827c23 */ /* 0x100fe60008010876 */
[----:B------:R2:W3:Y:S01]  /*17630*/  MUFU.EX2 R102, R105 ;  /* 0x0000006900667308 */ /* 0x0004e20000000800 */
        /* <DEDUP_REMOVED lines=11> */
[----:B------:R-:W-:Y:S01]  /*176f0*/  FMUL.FTZ R15, R103, R91 ;  /* 0x0000005b670f7220 */ /* 0x000fe20000410000 */
[--C-:B------:R-:W-:Y:S01]  /*17700*/  FFMA.FTZ R133, R41, UR4, -R117.reuse ;  /* 0x0000000429857c23 */ /* 0x100fe20008010875 */
[C---:B------:R-:W-:Y:S01]  /*17710*/  FMUL.FTZ R6, R103.reuse, R98 ;  /* 0x0000006267067220 */ /* 0x040fe20000410000 */
[C---:B------:R-:W-:Y:S03]  /*17720*/  FMUL.FTZ R7, R103.reuse, R99 ;  /* 0x0000006367077220 */ /* 0x040fe60000410000 */
[----:B------:R-:W1:Y:S01]  /*17730*/  MUFU.EX2 R126, R126 ;  /* 0x0000007e007e7308 */ /* 0x000e620000000800 */
[----:B--2---:R-:W2:Y:S01]  /*17740*/  LDSM.16.MT88.4 R104, [R152+0x6000] ;  /* 0x006000009868783b */ /* 0x004ea20000004200 */
[C---:B---3--:R-:W-:Y:S01]  /*17750*/  FMUL.FTZ R8, R102.reuse, R92 ;  /* 0x0000005c66087220 */ /* 0x048fe20000410000 */
[C---:B------:R-:W-:Y:S01]  /*17760*/  FMUL.FTZ R9, R102.reuse, R93 ;  /* 0x0000005d66097220 */ /* 0x040fe20000410000 */
[C---:B------:R-:W-:Y:S01]  /*17770*/  FMUL.FTZ R4, R102.reuse, R96 ;  /* 0x0000006066047220 */ /* 0x040fe20000410000 */
[C---:B------:R-:W-:Y:S01]  /*17780*/  FMUL.FTZ R5, R102.reuse, R97 ;  /* 0x0000006166057220 */ /* 0x040fe20000410000 */
[C---:B------:R-:W-:Y:S01]  /*17790*/  FMUL.FTZ R70, R103.reuse, R70 ;  /* 0x0000004667467220 */ /* 0x040fe20000410000 */
[C---:B------:R-:W-:Y:S03]  /*177a0*/  FMUL.FTZ R71, R103.reuse, R71 ;  /* 0x0000004767477220 */ /* 0x040fe60000410000 */
[----:B------:R-:W-:Y:S01]  /*177b0*/  MUFU.EX2 R121, R121 ;  /* 0x0000007900797308 */ /* 0x000fe20000000800 */
[----:B------:R-:W3:Y:S01]  /*177c0*/  LDSM.16.MT88.4 R92, [R148+0x6000] ;  /* 0x00600000945c783b */ /* 0x000ee20000004200 */
[C---:B------:R-:W-:Y:S01]  /*177d0*/  FMUL.FTZ R68, R102.reuse, R68 ;  /* 0x0000004466447220 */ /* 0x040fe20000410000 */
[C---:B------:R-:W-:Y:S01]  /*177e0*/  FMUL.FTZ R69, R102.reuse, R69 ;  /* 0x0000004566457220 */ /* 0x040fe20000410000 */
[C---:B------:R-:W-:Y:S01]  /*177f0*/  FMUL.FTZ R74, R103.reuse, R74 ;  /* 0x0000004a674a7220 */ /* 0x040fe20000410000 */
[C---:B------:R-:W-:Y:S01]  /*17800*/  FMUL.FTZ R75, R103.reuse, R75 ;  /* 0x0000004b674b7220 */ /* 0x040fe20000410000 */
[C---:B------:R-:W-:Y:S01]  /*17810*/  FMUL.FTZ R72, R102.reuse, R72 ;  /* 0x0000004866487220 */ /* 0x040fe20000410000 */
[----:B------:R-:W-:Y:S03]  /*17820*/  FMUL.FTZ R73, R102, R73 ;  /* 0x0000004966497220 */ /* 0x000fe60000410000 */
[----:B------:R-:W4:Y:S01]  /*17830*/  MUFU.EX2 R120, R120 ;  /* 0x0000007800787308 */ /* 0x000f220000000800 */
[----:B-1----:R-:W-:Y:S01]  /*17840*/  F2FP.BF16.F32.PACK_AB R97, R126, R130 ;  /* 0x000000827e61723e */ /* 0x002fe200000010ff */
[--C-:B------:R-:W-:Y:S01]  /*17850*/  FFMA.FTZ R128, R12, UR4, -R117.reuse ;  /* 0x000000040c807c23 */ /* 0x100fe20008010875 */
        /* <DEDUP_REMOVED lines=8> */
[C---:B------:R-:W-:Y:S01]  /*178e0*/  FMUL.FTZ R80, R102.reuse, R80 ;  /* 0x0000005066507220 */ /* 0x040fe20000410000 */
[----:B------:R-:W-:Y:S01]  /*178f0*/  FMUL.FTZ R81, R102, R81 ;  /* 0x0000005166517220 */ /* 0x000fe20000410000 */
[--C-:B------:R-:W-:Y:S01]  /*17900*/  FFMA.FTZ R18, R18, UR4, -R118.reuse ;  /* 0x0000000412127c23 */ /* 0x100fe20008010876 */
[--C-:B------:R-:W-:Y:S01]  /*17910*/  FFMA.FTZ R129, R22, UR4, -R118.reuse ;  /* 0x0000000416817c23 */ /* 0x100fe20008010876 */
[--C-:B------:R-:W-:Y:S03]  /*17920*/  FFMA.FTZ R132, R20, UR4, -R117.reuse ;  /* 0x0000000414847c23 */ /* 0x100fe60008010875 */
[----:B------:R-:W1:Y:S01]  /*17930*/  MUFU.EX2 R123, R123 ;  /* 0x0000007b007b7308 */ /* 0x000e620000000800 */
        /* <DEDUP_REMOVED lines=15> */
[----:B------:R-:W4:Y:S01]  /*17a30*/  MUFU.EX2 R119, R119 ;  /* 0x0000007700777308 */ /* 0x000f220000000800 */
[----:B-1----:R-:W-:Y:S01]  /*17a40*/  F2FP.BF16.F32.PACK_AB R96, R123, R127 ;  /* 0x0000007f7b60723e */ /* 0x002fe200000010ff */
[--C-:B------:R-:W-:Y:S01]  /*17a50*/  FFMA.FTZ R53, R53, UR4, -R117.reuse ;  /* 0x0000000435357c23 */ /* 0x100fe20008010875 */
[--C-:B------:R-:W-:Y:S01]  /*17a60*/  FFMA.FTZ R56, R56, UR4, -R117.reuse ;  /* 0x0000000438387c23 */ /* 0x100fe20008010875 */
[----:B------:R-:W-:Y:S01]  /*17a70*/  FFMA.FTZ R57, R57, UR4, -R117 ;  /* 0x0000000439397c23 */ /* 0x000fe20008010875 */
[----:B------:R-:W-:Y:S01]  /*17a80*/  FFMA.FTZ R130, R103, R176, R130 ;  /* 0x000000b067827223 */ /* 0x000fe20000010082 */
[----:B------:R-:W-:Y:S01]  /*17a90*/  FFMA.FTZ R127, R102, R177, R127 ;  /* 0x000000b1667f7223 */ /* 0x000fe2000001007f */
[----:B------:R-:W-:Y:S03]  /*17aa0*/  ISETP.GT.AND P0, PT, R170, 0x1, PT ;  /* 0x00000001aa00780c */ /* 0x000fe60003f04270 */
[----:B------:R-:W-:Y:S01]  /*17ab0*/  MUFU.EX2 R124, R124 ;  /* 0x0000007c007c7308 */ /* 0x000fe20000000800 */
[----:B------:R-:W-:Y:S01]  /*17ac0*/  FADD.FTZ R130, R126, R130 ;  /* 0x000000827e827221 */ /* 0x000fe20000010000 */
[----:B------:R-:W-:Y:S01]  /*17ad0*/  FADD.FTZ R127, R123, R127 ;  /* 0x0000007f7b7f7221 */ /* 0x000fe20000010000 */
[--C-:B------:R-:W-:Y:S01]  /*17ae0*/  FFMA.FTZ R60, R60, UR4, -R117.reuse ;  /* 0x000000043c3c7c23 */ /* 0x100fe20008010875 */
[----:B------:R-:W-:Y:S01]  /*17af0*/  FFMA.FTZ R61, R61, UR4, -R117 ;  /* 0x000000043d3d7c23 */ /* 0x000fe20008010875 */
[----:B------:R-:W-:Y:S01]  /*17b00*/  FADD.FTZ R121, R121, R130 ;  /* 0x0000008279797221 */ /* 0x000fe20000010000 */
[--C-:B------:R-:W-:Y:S01]  /*17b10*/  FFMA.FTZ R62, R62, UR4, -R118.reuse ;  /* 0x000000043e3e7c23 */ /* 0x100fe20008010876 */
[--C-:B------:R-:W-:Y:S03]  /*17b20*/  FFMA.FTZ R63, R63, UR4, -R118.reuse ;  /* 0x000000043f3f7c23 */ /* 0x100fe60008010876 */
[----:B------:R-:W1:Y:S01]  /*17b30*/  MUFU.EX2 R125, R125 ;  /* 0x0000007d007d7308 */ /* 0x000e620000000800 */
[C---:B----4-:R-:W-:Y:S01]  /*17b40*/  F2FP.BF16.F32.PACK_AB R98, R119.reuse, R122 ;  /* 0x0000007a7762723e */ /* 0x050fe200000010ff */
[----:B------:R-:W-:Y:S01]  /*17b50*/  FADD.FTZ R121, R120, R121 ;  /* 0x0000007978797221 */ /* 0x000fe20000010000 */
[----:B------:R-:W-:Y:S01]  /*17b60*/  FADD.FTZ R122, R122, R127 ;  /* 0x0000007f7a7a7221 */ /* 0x000fe20000010000 */
[----:B------:R-:W-:Y:S01]  /*17b70*/  MOV R170, R116 ;  /* 0x0000007400aa7202 */ /* 0x000fe20000000f00 */
[----:B------:R-:W-:Y:S02]  /*17b80*/  FFMA.FTZ R66, R66, UR4, -R118 ;  /* 0x0000000442427c23 */ /* 0x000fe40008010876 */
[----:B------:R-:W-:Y:S03]  /*17b90*/  FADD.FTZ R119, R119, R122 ;  /* 0x0000007a77777221 */ /* 0x000fe60000010000 */
[----:B------:R-:W-:Y:S01]  /*17ba0*/  MUFU.EX2 R128, R128 ;  /* 0x0000008000807308 */ /* 0x000fe20000000800 */
[C---:B--2---:R-:W-:Y:S06]  /*17bb0*/  HMMA.16816.F32.BF16 R4, R96.reuse, R104, R4 ;  /* 0x000000686004723c */ /* 0x044fec0000041804 */
[C---:B------:R-:W-:Y:S03]  /*17bc0*/  HMMA.16816.F32.BF16 R8, R96.reuse, R106, R8 ;  /* 0x0000006a6008723c */ /* 0x040fe60000041808 */
[----:B------:R-:W-:Y:S01]  /*17bd0*/  MUFU.EX2 R129, R129 ;  /* 0x0000008100817308 */ /* 0x000fe20000000800 */
[----:B------:R-:W-:Y:S02]  /*17be0*/  LDSM.16.MT88.4 R104, [R150+0x6800] ;  /* 0x006800009668783b */ /* 0x000fe40000004200 */
[C---:B------:R-:W-:Y:S07]  /*17bf0*/  HMMA.16816.F32.BF16 R68, R96.reuse, R108, R68 ;  /* 0x0000006c6044723c */ /* 0x040fee0000041844 */
[----:B------:R2:W-:Y:S01]  /*17c00*/  MUFU.EX2 R109, R18 ;  /* 0x00000012006d7308 */ /* 0x0005e20000000800 */
[C---:B------:R-:W-:Y:S09]  /*17c10*/  HMMA.16816.F32.BF16 R72, R96.reuse, R110, R72 ;  /* 0x0000006e6048723c */ /* 0x040ff20000041848 */
[----:B------:R-:W-:Y:S02]  /*17c20*/  MUFU.EX2 R132, R132 ;  /* 0x0000008400847308 */ /* 0x000fe40000000800 */
[--C-:B------:R-:W-:Y:S01]  /*17c30*/  FFMA.FTZ R108, R19, UR4, -R118.reuse ;  /* 0x00000004136c7c23 */ /* 0x100fe20008010876 */
[--C-:B------:R-:W-:Y:S01]  /*17c40*/  FFMA.FTZ R111, R13, UR4, -R117.reuse ;  /* 0x000000040d6f7c23 */ /* 0x100fe20008010875 */
[----:B------:R-:W-:Y:S02]  /*17c50*/  FMUL.FTZ R13, R102, R89 ;  /* 0x00000059660d7220 */ /* 0x000fe40000410000 */
[----:B------:R-:W4:Y:S01]  /*17c60*/  LDSM.16.MT88.4 R88, [R152+0x6800] ;  /* 0x006800009858783b */ /* 0x000f220000004200 */
[--C-:B------:R-:W-:Y:S01]  /*17c70*/  FFMA.FTZ R110, R16, UR4, -R117.reuse ;  /* 0x00000004106e7c23 */ /* 0x100fe20008010875 */
[C---:B------:R-:W-:Y:S02]  /*17c80*/  FMUL.FTZ R19, R103.reuse, R87 ;  /* 0x0000005767137220 */ /* 0x040fe40000410000 */
[----:B------:R-:W5:Y:S01]  /*17c90*/  MUFU.EX2 R108, R108 ;  /* 0x0000006c006c7308 */ /* 0x000f620000000800 */
[----:B--2---:R-:W-:Y:S01]  /*17ca0*/  FMUL.FTZ R18, R103, R86 ;  /* 0x0000005667127220 */ /* 0x004fe20000410000 */
[C---:B------:R-:W-:Y:S03]  /*17cb0*/  HMMA.16816.F32.BF16 R12, R96.reuse, R112, R12 ;  /* 0x00000070600c723c */ /* 0x040fe6000004180c */
[C---:B------:R-:W-:Y:S01]  /*17cc0*/  FMUL.FTZ R16, R102.reuse, R84 ;  /* 0x0000005466107220 */ /* 0x040fe20000410000 */
[----:B------:R-:W-:Y:S04]  /*17cd0*/  MOV R103, R2 ;  /* 0x0000000200677202 */ /* 0x000fe80000000f00 */
[----:B------:R-:W2:Y:S03]  /*17ce0*/  MUFU.EX2 R111, R111 ;  /* 0x0000006f006f7308 */ /* 0x000ea60000000800 */
[----:B------:R-:W-:Y:S01]  /*17cf0*/  FFMA.FTZ R113, R17, UR4, -R117 ;  /* 0x0000000411717c23 */ /* 0x000fe20008010875 */
[C---:B------:R-:W-:Y:S03]  /*17d00*/  HMMA.16816.F32.BF16 R76, R96.reuse, R114, R76 ;  /* 0x00000072604c723c */ /* 0x040fe6000004184c */
[----:B------:R-:W-:Y:S01]  /*17d10*/  FMUL.FTZ R17, R102, R85 ;  /* 0x0000005566117220 */ /* 0x000fe20000410000 */
[----:B-1----:R-:W-:Y:S01]  /*17d20*/  F2FP.BF16.F32.PACK_AB R85, R125, R124 ;  /* 0x0000007c7d55723e */ /* 0x002fe200000010ff */
[--C-:B------:R-:W-:Y:S01]  /*17d30*/  FFMA.FTZ R112, R23, UR4, -R118.reuse ;  /* 0x0000000417707c23 */ /* 0x100fe20008010876 */
[----:B------:R-:W-:Y:S01]  /*17d40*/  MUFU.EX2 R110, R110 ;  /* 0x0000006e006e7308 */ /* 0x000fe20000000800 */
[----:B-----5:R-:W-:Y:S01]  /*17d50*/  F2FP.BF16.F32.PACK_AB R87, R108, R109 ;  /* 0x0000006d6c57723e */ /* 0x020fe200000010ff */
[--C-:B------:R-:W-:Y:S02]  /*17d60*/  FFMA.FTZ R114, R26, UR4, -R118.reuse ;  /* 0x000000041a727c23 */ /* 0x100fe40008010876 */
[C---:B---3--:R-:W-:Y:S03]  /*17d70*/  HMMA.16816.F32.BF16 R16, R96.reuse, R92, R16 ;  /* 0x0000005c6010723c */ /* 0x048fe60000041810 */
[----:B------:R-:W-:Y:S03]  /*17d80*/  FFMA.FTZ R115, R27, UR4, -R118 ;  /* 0x000000041b737c23 */ /* 0x000fe60008010876 */
[----:B------:R-:W1:Y:S01]  /*17d90*/  MUFU.EX2 R113, R113 ;  /* 0x0000007100717308 */ /* 0x000e620000000800 */
[C---:B--2---:R-:W-:Y:S01]  /*17da0*/  F2FP.BF16.F32.PACK_AB R84, R111.reuse, R128 ;  /* 0x000000806f54723e */ /* 0x044fe200000010ff */
[----:B------:R-:W-:Y:S01]  /*17db0*/  HMMA.16816.F32.BF16 R80, R96, R94, R80 ;  /* 0x0000005e6050723c */ /* 0x000fe20000041850 */
[----:B------:R-:W2:Y:S02]  /*17dc0*/  LDSM.16.MT88.4 R92, [R149+0x6800] ;  /* 0x00680000955c783b */ /* 0x000ea40000004200 */
[----:B------:R-:W-:Y:S05]  /*17dd0*/  FADD.FTZ R128, R128, R119 ;  /* 0x0000007780807221 */ /* 0x000fea0000010000 */
[----:B------:R-:W-:Y:S03]  /*17de0*/  MUFU.EX2 R112, R112 ;  /* 0x0000007000707308 */ /* 0x000fe60000000800 */
[----:B------:R-:W-:Y:S01]  /*17df0*/  MOV R102, R3 ;  /* 0x0000000300667202 */ /* 0x000fe20000000f00 */
[----:B------:R-:W-:Y:S01]  /*17e00*/  LDSM.16.MT88.4 R96, [R152+0x7000] ;  /* 0x007000009860783b */ /* 0x000fe20000004200 */
[----:B------:R-:W-:Y:S05]  /*17e10*/  FADD.FTZ R111, R111, R128 ;  /* 0x000000806f6f7221 */ /* 0x000fea0000010000 */
[----:B------:R-:W-:Y:S01]  /*17e20*/  MUFU.EX2 R114, R114 ;  /* 0x0000007200727308 */ /* 0x000fe20000000800 */
[C---:B-1----:R-:W-:Y:S01]  /*17e30*/  F2FP.BF16.F32.PACK_AB R86, R113.reuse, R110 ;  /* 0x0000006e7156723e */ /* 0x042fe200000010ff */
[----:B------:R-:W-:Y:S04]  /*17e40*/  FADD.FTZ R110, R110, R111 ;  /* 0x0000006f6e6e7221 */ /* 0x000fe80000010000 */
[----:B------:R-:W-:Y:S04]  /*17e50*/  FADD.FTZ R113, R113, R110 ;  /* 0x0000006e71717221 */ /* 0x000fe80000010000 */
[----:B------:R-:W1:Y:S01]  /*17e60*/  MUFU.EX2 R115, R115 ;  /* 0x0000007300737308 */ /* 0x000e620000000800 */
[C---:B----4-:R-:W-:Y:S06]  /*17e70*/  HMMA.16816.F32.BF16 R4, R84.reuse, R88, R4 ;  /* 0x000000585404723c */ /* 0x050fec0000041804 */
[C---:B------:R-:W-:Y:S03]  /*17e80*/  HMMA.16816.F32.BF16 R8, R84.reuse, R90, R8 ;  /* 0x0000005a5408723c */ /* 0x040fe60000041808 */
[----:B------:R-:W-:Y:S01]  /*17e90*/  MUFU.EX2 R131, R131 ;  /* 0x0000008300837308 */ /* 0x000fe20000000800 */
[----:B------:R-:W3:Y:S02]  /*17ea0*/  LDSM.16.MT88.4 R88, [R148+0x6800] ;  /* 0x006800009458783b */ /* 0x000ee40000004200 */
[C---:B------:R-:W-:Y:S07]  /*17eb0*/  HMMA.16816.F32.BF16 R68, R84.reuse, R104, R68 ;  /* 0x000000685444723c */ /* 0x040fee0000041844 */
[----:B------:R-:W-:Y:S01]  /*17ec0*/  MUFU.EX2 R134, R134 ;  /* 0x0000008600867308 */ /* 0x000fe20000000800 */
[----:B-1----:R-:W-:Y:S01]  /*17ed0*/  F2FP.BF16.F32.PACK_AB R23, R115, R114 ;  /* 0x000000727317723e */ /* 0x002fe200000010ff */
[C---:B------:R-:W-:Y:S08]  /*17ee0*/  HMMA.16816.F32.BF16 R72, R84.reuse, R106, R72 ;  /* 0x0000006a5448723c */ /* 0x040ff00000041848 */
[----:B------:R-:W-:Y:S01]  /*17ef0*/  MUFU.EX2 R133, R133 ;  /* 0x0000008500857308 */ /* 0x000fe20000000800 */
[C---:B--2---:R-:W-:Y:S03]  /*17f00*/  HMMA.16816.F32.BF16 R12, R84.reuse, R92, R12 ;  /* 0x0000005c540c723c */ /* 0x044fe6000004180c */
[--C-:B------:R-:W-:Y:S01]  /*17f10*/  FFMA.FTZ R104, R24, UR4, -R117.reuse ;  /* 0x0000000418687c23 */ /* 0x100fe20008010875 */
[--C-:B------:R-:W-:Y:S05]  /*17f20*/  FFMA.FTZ R107, R25, UR4, -R117.reuse ;  /* 0x00000004196b7c23 */ /* 0x100fea0008010875 */
[----:B------:R-:W-:Y:S02]  /*17f30*/  MUFU.EX2 R46, R46 ;  /* 0x0000002e002e7308 */ /* 0x000fe40000000800 */
[----:B------:R-:W-:Y:S01]  /*17f40*/  FFMA.FTZ R105, R21, UR4, -R117 ;  /* 0x0000000415697c23 */ /* 0x000fe20008010875 */
[C---:B------:R-:W-:Y:S01]  /*17f50*/  HMMA.16816.F32.BF16 R76, R84.reuse, R94, R76 ;  /* 0x0000005e544c723c */ /* 0x040fe2000004184c */
[----:B------:R-:W1:Y:S02]  /*17f60*/  LDSM.16.MT88.4 R24, [R150+0x7000] ;  /* 0x007000009618783b */ /* 0x000e640000004200 */
[----:B------:R-:W-:Y:S01]  /*17f70*/  FFMA.FTZ R106, R30, UR4, -R118 ;  /* 0x000000041e6a7c23 */ /* 0x000fe20008010876 */
[----:B------:R-:W-:Y:S03]  /*17f80*/  F2FP.BF16.F32.PACK_AB R21, R112, R129 ;  /* 0x000000817015723e */ /* 0x000fe600000010ff */
[----:B------:R-:W2:Y:S02]  /*17f90*/  MUFU.EX2 R105, R105 ;  /* 0x0000006900697308 */ /* 0x000ea40000000800 */
[----:B------:R-:W-:Y:S08]  /*17fa0*/  LDSM.16.MT88.4 R92, [R152+0x9800] ;  /* 0x00980000985c783b */ /* 0x000ff00000004200 */
[----:B------:R-:W-:Y:S01]  /*17fb0*/  MUFU.EX2 R104, R104 ;  /* 0x0000006800687308 */ /* 0x000fe20000000800 */
[C---:B---3--:R-:W-:Y:S06]  /*17fc0*/  HMMA.16816.F32.BF16 R16, R84.reuse, R88, R16 ;  /* 0x000000585410723c */ /* 0x048fec0000041810 */
[----:B------:R-:W-:Y:S03]  /*17fd0*/  HMMA.16816.F32.BF16 R80, R84, R90, R80 ;  /* 0x0000005a5450723c */ /* 0x000fe60000041850 */
[----:B------:R-:W3:Y:S01]  /*17fe0*/  MUFU.EX2 R107, R107 ;  /* 0x0000006b006b7308 */ /* 0x000ee20000000800 */
[----:B------:R-:W4:Y:S01]  /*17ff0*/  LDSM.16.MT88.4 R84, [R149+0x7000] ;  /* 0x007000009554783b */ /* 0x000f220000004200 */
[C---:B--2---:R-:W-:Y:S01]  /*18000*/  F2FP.BF16.F32.PACK_AB R20, R105.reuse, R132 ;  /* 0x000000846914723e */ /* 0x044fe200000010ff */
[----:B------:R-:W-:Y:S07]  /*18010*/  FADD.FTZ R132, R132, R113 ;  /* 0x0000007184847221 */ /* 0x000fee0000010000 */
[----:B------:R-:W-:Y:S01]  /*18020*/  MUFU.EX2 R106, R106 ;  /* 0x0000006a006a7308 */ /* 0x000fe20000000800 */
[----:B------:R-:W2:Y:S01]  /*18030*/  LDSM.16.MT88.4 R88, [R148+0x7000] ;  /* 0x007000009458783b */ /* 0x000ea20000004200 */
[----:B------:R-:W-:Y:S08]  /*18040*/  FADD.FTZ R105, R105, R132 ;  /* 0x0000008469697221 */ /* 0x000ff00000010000 */
[----:B------:R-:W-:Y:S01]  /*18050*/  MUFU.EX2 R47, R47 ;  /* 0x0000002f002f7308 */ /* 0x000fe20000000800 */
[C---:B---3--:R-:W-:Y:S01]  /*18060*/  F2FP.BF16.F32.PACK_AB R22, R107.reuse, R104 ;  /* 0x000000686b16723e */ /* 0x048fe200000010ff */
[----:B------:R-:W-:Y:S04]  /*18070*/  FADD.FTZ R104, R104, R105 ;  /* 0x0000006968687221 */ /* 0x000fe80000010000 */
[----:B------:R-:W-:Y:S02]  /*18080*/  FADD.FTZ R104, R107, R104 ;  /* 0x000000686b687221 */ /* 0x000fe40000010000 */
[C---:B------:R-:W-:Y:S02]  /*18090*/  HMMA.16816.F32.BF16 R4, R20.reuse, R96, R4 ;  /* 0x000000601404723c */ /* 0x040fe40000041804 */
[----:B------:R-:W-:Y:S04]  /*180a0*/  MUFU.EX2 R50, R50 ;  /* 0x0000003200327308 */ /* 0x000fe80000000800 */
[C---:B------:R-:W-:Y:S06]  /*180b0*/  HMMA.16816.F32.BF16 R8, R20.reuse, R98, R8 ;  /* 0x000000621408723c */ /* 0x040fec0000041808 */
[----:B------:R-:W-:Y:S01]  /*180c0*/  MUFU.EX2 R51, R51 ;  /* 0x0000003300337308 */ /* 0x000fe20000000800 */
[--C-:B------:R-:W-:Y:S01]  /*180d0*/  FFMA.FTZ R97, R31, UR4, -R118.reuse ;  /* 0x000000041f617c23 */ /* 0x100fe20008010876 */
[C---:B-1----:R-:W-:Y:S01]  /*180e0*/  HMMA.16816.F32.BF16 R68, R20.reuse, R24, R68 ;  /* 0x000000181444723c */ /* 0x042fe20000041844 */
[----:B------:R-:W-:Y:S02]  /*180f0*/  LDSM.16.MT88.4 R28, [R150+0x7800] ;  /* 0x00780000961c783b */ /* 0x000fe40000004200 */
[--C-:B------:R-:W-:Y:S03]  /*18100*/  FFMA.FTZ R99, R34, UR4, -R118.reuse ;  /* 0x0000000422637c23 */ /* 0x100fe60008010876 */
[C---:B------:R-:W-:Y:S02]  /*18110*/  HMMA.16816.F32.BF16 R72, R20.reuse, R26, R72 ;  /* 0x0000001a1448723c */ /* 0x040fe40000041848 */
[----:B------:R-:W-:Y:S01]  /*18120*/  MUFU.EX2 R44, R44 ;  /* 0x0000002c002c7308 */ /* 0x000fe20000000800 */
[----:B------:R-:W1:Y:S02]  /*18130*/  LDSM.16.MT88.4 R24, [R152+0x7800] ;  /* 0x007800009818783b */ /* 0x000e640000004200 */
[--C-:B------:R-:W-:Y:S01]  /*18140*/  FFMA.FTZ R96, R35, UR4, -R118.reuse ;  /* 0x0000000423607c23 */ /* 0x100fe20008010876 */
[C---:B----4-:R-:W-:Y:S06]  /*18150*/  HMMA.16816.F32.BF16 R12, R20.reuse, R84, R12 ;  /* 0x00000054140c723c */ /* 0x050fec000004180c */
[----:B------:R-:W-:Y:S01]  /*18160*/  MUFU.EX2 R45, R45 ;  /* 0x0000002d002d7308 */ /* 0x000fe20000000800 */
[--C-:B------:R-:W-:Y:S01]  /*18170*/  FFMA.FTZ R98, R32, UR4, -R117.reuse ;  /* 0x0000000420627c23 */ /* 0x100fe20008010875 */
[C---:B------:R-:W-:Y:S03]  /*18180*/  HMMA.16816.F32.BF16 R76, R20.reuse, R86, R76 ;  /* 0x00000056144c723c */ /* 0x040fe6000004184c */
[--C-:B------:R-:W-:Y:S03]  /*18190*/  FFMA.FTZ R85, R33, UR4, -R117.reuse ;  /* 0x0000000421557c23 */ /* 0x100fe60008010875 */
[C---:B--2---:R-:W-:Y:S02]  /*181a0*/  HMMA.16816.F32.BF16 R16, R20.reuse, R88, R16 ;  /* 0x000000581410723c */ /* 0x044fe40000041810 */
[----:B------:R-:W2:Y:S01]  /*181b0*/  MUFU.EX2 R97, R97 ;  /* 0x0000006100617308 */ /* 0x000ea20000000800 */
[----:B------:R-:W3:Y:S02]  /*181c0*/  LDSM.16.MT88.4 R32, [R149+0x7800] ;  /* 0x007800009520783b */ /* 0x000ee40000004200 */
[--C-:B------:R-:W-:Y:S01]  /*181d0*/  FFMA.FTZ R84, R38, UR4, -R118.reuse ;  /* 0x0000000426547c23 */ /* 0x100fe20008010876 */
[----:B------:R-:W-:Y:S06]  /*181e0*/  HMMA.16816.F32.BF16 R80, R20, R90, R80 ;  /* 0x0000005a1450723c */ /* 0x000fec0000041850 */
[----:B------:R-:W-:Y:S01]  /*181f0*/  MUFU.EX2 R99, R99 ;  /* 0x0000006300637308 */ /* 0x000fe20000000800 */
[--C-:B------:R-:W-:Y:S01]  /*18200*/  FFMA.FTZ R87, R39, UR4, -R118.reuse ;  /* 0x0000000427577c23 */ /* 0x100fe20008010876 */
[--C-:B------:R-:W-:Y:S03]  /*18210*/  FFMA.FTZ R86, R42, UR4, -R118.reuse ;  /* 0x000000042a567c23 */ /* 0x100fe60008010876 */
[----:B------:R-:W-:Y:S01]  /*18220*/  F2FP.BF16.F32.PACK_AB R20, R134, R131 ;  /* 0x000000838614723e */ /* 0x000fe200000010ff */
[--C-:B------:R-:W-:Y:S04]  /*18230*/  FFMA.FTZ R89, R43, UR4, -R118.reuse ;  /* 0x000000042b597c23 */ /* 0x100fe80008010876 */
[----:B------:R-:W4:Y:S01]  /*18240*/  MUFU.EX2 R96, R96 ;  /* 0x0000006000607308 */ /* 0x000f220000000800 */
[----:B--2---:R-:W-:Y:S01]  /*18250*/  F2FP.BF16.F32.PACK_AB R21, R97, R106 ;  /* 0x0000006a6115723e */ /* 0x004fe200000010ff */
[--C-:B------:R-:W-:Y:S01]  /*18260*/  FFMA.FTZ R91, R36, UR4, -R117.reuse ;  /* 0x00000004245b7c23 */ /* 0x100fe20008010875 */
[--C-:B------:R-:W-:Y:S01]  /*18270*/  FFMA.FTZ R88, R37, UR4, -R117.reuse ;  /* 0x0000000425587c23 */ /* 0x100fe20008010875 */
[----:B------:R-:W-:Y:S01]  /*18280*/  FFMA.FTZ R90, R40, UR4, -R117 ;  /* 0x00000004285a7c23 */ /* 0x000fe20008010875 */
[----:B------:R-:W-:Y:S01]  /*18290*/  LDSM.16.MT88.4 R36, [R149+0x8800] ;  /* 0x008800009524783b */ /* 0x000fe20000004200 */
[----:B------:R-:W-:Y:S01]  /*182a0*/  FFMA.FTZ R118, R67, UR4, -R118 ;  /* 0x0000000443767c23 */ /* 0x000fe20008010876 */
[----:B------:R-:W-:Y:S03]  /*182b0*/  FADD.FTZ R131, R131, R104 ;  /* 0x0000006883837221 */ /* 0x000fe60000010000 */
[----:B------:R-:W-:Y:S01]  /*182c0*/  MUFU.EX2 R98, R98 ;  /* 0x0000006200627308 */ /* 0x000fe20000000800 */
[----:B------:R-:W-:Y:S02]  /*182d0*/  FADD.FTZ R131, R134, R131 ;  /* 0x0000008386837221 */ /* 0x000fe40000010000 */
[----:B------:R-:W-:Y:S07]  /*182e0*/  LDSM.16.MT88.4 R40, [R150+0x9000] ;  /* 0x009000009628783b */ /* 0x000fee0000004200 */
[----:B------:R-:W2:Y:S01]  /*182f0*/  MUFU.EX2 R85, R85 ;  /* 0x0000005500557308 */ /* 0x000ea20000000800 */
[----:B----4-:R-:W-:Y:S09]  /*18300*/  F2FP.BF16.F32.PACK_AB R23, R96, R99 ;  /* 0x000000636017723e */ /* 0x010ff200000010ff */
[----:B------:R-:W-:Y:S10]  /*18310*/  MUFU.EX2 R84, R84 ;  /* 0x0000005400547308 */ /* 0x000ff40000000800 */
[----:B------:R-:W4:Y:S01]  /*18320*/  MUFU.EX2 R87, R87 ;  /* 0x0000005700577308 */ /* 0x000f220000000800 */
[----:B--2---:R-:W-:Y:S07]  /*18330*/  F2FP.BF16.F32.PACK_AB R22, R85, R98 ;  /* 0x000000625516723e */ /* 0x004fee00000010ff */
        /* <DEDUP_REMOVED lines=10> */
[----:B------:R-:W3:Y:S03]  /*183e0*/  MUFU.EX2 R89, R89 ;  /* 0x0000005900597308 */ /* 0x000ee60000000800 */
[C---:B------:R-:W-:Y:S01]  /*183f0*/  HMMA.16816.F32.BF16 R76, R20.reuse, R34, R76 ;  /* 0x00000022144c723c */ /* 0x040fe2000004184c */
[----:B------:R-:W5:Y:S06]  /*18400*/  LDSM.16.MT88.4 R32, [R150+0x8000] ;  /* 0x008000009620783b */ /* 0x000f6c0000004200 */
[----:B------:R-:W-:Y:S10]  /*18410*/  MUFU.EX2 R91, R91 ;  /* 0x0000005b005b7308 */ /* 0x000ff40000000800 */
[----:B------:R-:W2:Y:S01]  /*18420*/  MUFU.EX2 R88, R88 ;  /* 0x0000005800587308 */ /* 0x000ea20000000800 */
[C---:B-1----:R-:W-:Y:S09]  /*18430*/  HMMA.16816.F32.BF16 R16, R20.reuse, R24, R16 ;  /* 0x000000181410723c */ /* 0x042ff20000041810 */
[----:B------:R-:W1:Y:S01]  /*18440*/  MUFU.EX2 R90, R90 ;  /* 0x0000005a005a7308 */ /* 0x000e620000000800 */
[----:B------:R-:W-:Y:S01]  /*18450*/  HMMA.16816.F32.BF16 R80, R20, R26, R80 ;  /* 0x0000001a1450723c */ /* 0x000fe20000041850 */
[----:B------:R-:W5:Y:S08]  /*18460*/  LDSM.16.MT88.4 R24, [R149+0x8000] ;  /* 0x008000009518783b */ /* 0x000f700000004200 */
[----:B------:R-:W-:Y:S02]  /*18470*/  MUFU.EX2 R54, R54 ;  /* 0x0000003600367308 */ /* 0x000fe40000000800 */
[----:B----4-:R-:W-:Y:S02]  /*18480*/  F2FP.BF16.F32.PACK_AB R21, R87, R84 ;  /* 0x000000545715723e */ /* 0x010fe400000010ff */
[----:B---3--:R-:W-:Y:S06]  /*18490*/  F2FP.BF16.F32.PACK_AB R23, R89, R86 ;  /* 0x000000565917723e */ /* 0x008fec00000010ff */
[----:B------:R-:W3:Y:S01]  /*184a0*/  MUFU.EX2 R55, R55 ;  /* 0x0000003700377308 */ /* 0x000ee20000000800 */
[----:B--2---:R-:W-:Y:S02]  /*184b0*/  F2FP.BF16.F32.PACK_AB R20, R88, R91 ;  /* 0x0000005b5814723e */ /* 0x004fe400000010ff */
[----:B-1----:R-:W-:Y:S07]  /*184c0*/  F2FP.BF16.F32.PACK_AB R22, R133, R90 ;  /* 0x0000005a8516723e */ /* 0x002fee00000010ff */
[----:B------:R-:W-:Y:S01]  /*184d0*/  MUFU.EX2 R58, R58 ;  /* 0x0000003a003a7308 */ /* 0x000fe20000000800 */
[C---:B------:R-:W-:Y:S06]  /*184e0*/  HMMA.16816.F32.BF16 R4, R20.reuse, R28, R4 ;  /* 0x0000001c1404723c */ /* 0x040fec0000041804 */
[C---:B------:R-:W-:Y:S01]  /*184f0*/  HMMA.16816.F32.BF16 R8, R20.reuse, R30, R8 ;  /* 0x0000001e1408723c */ /* 0x040fe20000041808 */
[----:B------:R-:W1:Y:S02]  /*18500*/  LDSM.16.MT88.4 R28, [R148+0x8000] ;  /* 0x00800000941c783b */ /* 0x000e640000004200 */
[----:B------:R-:W2:Y:S03]  /*18510*/  MUFU.EX2 R59, R59 ;  /* 0x0000003b003b7308 */ /* 0x000ea60000000800 */
[C---:B-----5:R-:W-:Y:S07]  /*18520*/  HMMA.16816.F32.BF16 R68, R20.reuse, R32, R68 ;  /* 0x000000201444723c */ /* 0x060fee0000041844 */
[----:B------:R-:W-:Y:S01]  /*18530*/  MUFU.EX2 R52, R52 ;  /* 0x0000003400347308 */ /* 0x000fe20000000800 */
[C---:B------:R-:W-:Y:S01]  /*18540*/  HMMA.16816.F32.BF16 R72, R20.reuse, R34, R72 ;  /* 0x000000221448723c */ /* 0x040fe20000041848 */
[----:B------:R-:W4:Y:S05]  /*18550*/  LDSM.16.MT88.4 R32, [R152+0x8800] ;  /* 0x008800009820783b */ /* 0x000f2a0000004200 */
[C---:B------:R-:W-:Y:S03]  /*18560*/  HMMA.16816.F32.BF16 R12, R20.reuse, R24, R12 ;  /* 0x00000018140c723c */ /* 0x040fe6000004180c */
[----:B------:R-:W5:Y:S03]  /*18570*/  MUFU.EX2 R53, R53 ;  /* 0x0000003500357308 */ /* 0x000f660000000800 */
[C---:B------:R-:W-:Y:S01]  /*18580*/  HMMA.16816.F32.BF16 R76, R20.reuse, R26, R76 ;  /* 0x0000001a144c723c */ /* 0x040fe2000004184c */
[----:B------:R-:W3:Y:S06]  /*18590*/  LDSM.16.MT88.4 R24, [R150+0x8800] ;  /* 0x008800009618783b */ /* 0x000eec0000004200 */
[----:B------:R-:W-:Y:S10]  /*185a0*/  MUFU.EX2 R56, R56 ;  /* 0x0000003800387308 */ /* 0x000ff40000000800 */
[----:B------:R-:W5:Y:S01]  /*185b0*/  MUFU.EX2 R57, R57 ;  /* 0x0000003900397308 */ /* 0x000f620000000800 */
[C---:B-1----:R-:W-:Y:S09]  /*185c0*/  HMMA.16816.F32.BF16 R16, R20.reuse, R28, R16 ;  /* 0x0000001c1410723c */ /* 0x042ff20000041810 */
[----:B------:R-:W-:Y:S01]  /*185d0*/  MUFU.EX2 R62, R62 ;  /* 0x0000003e003e7308 */ /* 0x000fe20000000800 */
[----:B------:R-:W-:Y:S01]  /*185e0*/  HMMA.16816.F32.BF16 R80, R20, R30, R80 ;  /* 0x0000001e1450723c */ /* 0x000fe20000041850 */
[----:B------:R-:W1:Y:S08]  /*185f0*/  LDSM.16.MT88.4 R28, [R148+0x8800] ;  /* 0x00880000941c783b */ /* 0x000e700000004200 */
[----:B------:R-:W5:Y:S02]  /*18600*/  MUFU.EX2 R63, R63 ;  /* 0x0000003f003f7308 */ /* 0x000f640000000800 */
[----:B------:R-:W-:Y:S02]  /*18610*/  F2FP.BF16.F32.PACK_AB R21, R47, R46 ;  /* 0x0000002e2f15723e */ /* 0x000fe400000010ff */
[----:B------:R-:W-:Y:S06]  /*18620*/  F2FP.BF16.F32.PACK_AB R23, R51, R50 ;  /* 0x000000323317723e */ /* 0x000fec00000010ff */
[----:B------:R-:W-:Y:S01]  /*18630*/  MUFU.EX2 R66, R66 ;  /* 0x0000004200427308 */ /* 0x000fe20000000800 */
[----:B------:R-:W-:Y:S02]  /*18640*/  F2FP.BF16.F32.PACK_AB R20, R45, R44 ;  /* 0x0000002c2d14723e */ /* 0x000fe400000010ff */
[----:B------:R-:W-:Y:S07]  /*18650*/  F2FP.BF16.F32.PACK_AB R22, R49, R48 ;  /* 0x000000303116723e */ /* 0x000fee00000010ff */
[----:B------:R-:W5:Y:S01]  /*18660*/  MUFU.EX2 R67, R118 ;  /* 0x0000007600437308 */ /* 0x000f620000000800 */
[C---:B----4-:R-:W-:Y:S06]  /*18670*/  HMMA.16816.F32.BF16 R4, R20.reuse, R32, R4 ;  /* 0x000000201404723c */ /* 0x050fec0000041804 */
[C---:B------:R-:W-:Y:S01]  /*18680*/  HMMA.16816.F32.BF16 R8, R20.reuse, R34, R8 ;  /* 0x000000221408723c */ /* 0x040fe20000041808 */
[----:B------:R-:W4:Y:S02]  /*18690*/  LDSM.16.MT88.4 R32, [R152+0x9000] ;  /* 0x009000009820783b */ /* 0x000f240000004200 */
[----:B------:R-:W-:Y:S03]  /*186a0*/  MUFU.EX2 R60, R60 ;  /* 0x0000003c003c7308 */ /* 0x000fe60000000800 */
[C---:B---3--:R-:W-:Y:S07]  /*186b0*/  HMMA.16816.F32.BF16 R68, R20.reuse, R24, R68 ;  /* 0x000000181444723c */ /* 0x048fee0000041844 */
[----:B------:R-:W3:Y:S01]  /*186c0*/  MUFU.EX2 R61, R61 ;  /* 0x0000003d003d7308 */ /* 0x000ee20000000800 */
[C---:B------:R-:W-:Y:S03]  /*186d0*/  HMMA.16816.F32.BF16 R72, R20.reuse, R26, R72 ;  /* 0x0000001a1448723c */ /* 0x040fe60000041848 */
[----:B------:R-:W-:Y:S03]  /*186e0*/  F2FP.BF16.F32.PACK_AB R25, R55, R54 ;  /* 0x000000363719723e */ /* 0x000fe600000010ff */
[C---:B------:R-:W-:Y:S05]  /*186f0*/  HMMA.16816.F32.BF16 R12, R20.reuse, R36, R12 ;  /* 0x00000024140c723c */ /* 0x040fea000004180c */
[----:B--2---:R-:W-:Y:S01]  /*18700*/  F2FP.BF16.F32.PACK_AB R27, R59, R58 ;  /* 0x0000003a3b1b723e */ /* 0x004fe200000010ff */
[C---:B------:R-:W-:Y:S01]  /*18710*/  HMMA.16816.F32.BF16 R76, R20.reuse, R38, R76 ;  /* 0x00000026144c723c */ /* 0x040fe2000004184c */
[----:B------:R-:W2:Y:S04]  /*18720*/  LDSM.16.MT88.4 R36, [R149+0x9000] ;  /* 0x009000009524783b */ /* 0x000ea80000004200 */
[----:B------:R-:W-:Y:S01]  /*18730*/  FADD.FTZ R24, R124, R121 ;  /* 0x000000797c187221 */ /* 0x000fe20000010000 */
[C---:B-1----:R-:W-:Y:S05]  /*18740*/  HMMA.16816.F32.BF16 R16, R20.reuse, R28, R16 ;  /* 0x0000001c1410723c */ /* 0x042fea0000041810 */
[----:B------:R-:W-:Y:S01]  /*18750*/  FADD.FTZ R24, R125, R24 ;  /* 0x000000187d187221 */ /* 0x000fe20000010000 */
[----:B------:R-:W-:Y:S01]  /*18760*/  HMMA.16816.F32.BF16 R80, R20, R30, R80 ;  /* 0x0000001e1450723c */ /* 0x000fe20000041850 */
[----:B------:R-:W1:Y:S04]  /*18770*/  LDSM.16.MT88.4 R20, [R148+0x9000] ;  /* 0x009000009414783b */ /* 0x000e680000004200 */
[----:B------:R-:W-:Y:S01]  /*18780*/  FADD.FTZ R109, R109, R24 ;  /* 0x000000186d6d7221 */ /* 0x000fe20000010000 */
[----:B-----5:R-:W-:Y:S02]  /*18790*/  F2FP.BF16.F32.PACK_AB R24, R53, R52 ;  /* 0x000000343518723e */ /* 0x020fe400000010ff */
[----:B------:R-:W-:Y:S03]  /*187a0*/  F2FP.BF16.F32.PACK_AB R26, R57, R56 ;  /* 0x00000038391a723e */ /* 0x000fe600000010ff */
[----:B------:R-:W-:Y:S01]  /*187b0*/  FADD.FTZ R108, R108, R109 ;  /* 0x0000006d6c6c7221 */ /* 0x000fe20000010000 */
[----:B------:R-:W-:Y:S02]  /*187c0*/  F2FP.BF16.F32.PACK_AB R29, R63, R62 ;  /* 0x0000003e3f1d723e */ /* 0x000fe400000010ff */
[----:B------:R-:W-:Y:S01]  /*187d0*/  F2FP.BF16.F32.PACK_AB R31, R67, R66 ;  /* 0x00000042431f723e */ /* 0x000fe200000010ff */
[C---:B----4-:R-:W-:Y:S05]  /*187e0*/  HMMA.16816.F32.BF16 R4, R24.reuse, R32, R4 ;  /* 0x000000201804723c */ /* 0x050fea0000041804 */
[----:B------:R-:W-:Y:S01]  /*187f0*/  FADD.FTZ R129, R129, R108 ;  /* 0x0000006c81817221 */ /* 0x000fe20000010000 */
[C---:B------:R-:W-:Y:S01]  /*18800*/  HMMA.16816.F32.BF16 R8, R24.reuse, R34, R8 ;  /* 0x000000221808723c */ /* 0x040fe20000041808 */
[----:B------:R-:W4:Y:S04]  /*18810*/  LDSM.16.MT88.4 R32, [R150+0x9800] ;  /* 0x009800009620783b */ /* 0x000f280000004200 */
[----:B------:R-:W-:Y:S01]  /*18820*/  FADD.FTZ R129, R112, R129 ;  /* 0x0000008170817221 */ /* 0x000fe20000010000 */
[C---:B------:R-:W-:Y:S05]  /*18830*/  HMMA.16816.F32.BF16 R68, R24.reuse, R40, R68 ;  /* 0x000000281844723c */ /* 0x040fea0000041844 */
[----:B------:R-:W-:Y:S01]  /*18840*/  FADD.FTZ R114, R114, R129 ;  /* 0x0000008172727221 */ /* 0x000fe20000010000 */
[C---:B------:R-:W-:Y:S05]  /*18850*/  HMMA.16816.F32.BF16 R72, R24.reuse, R42, R72 ;  /* 0x0000002a1848723c */ /* 0x040fea0000041848 */
[--C-:B------:R-:W-:Y:S01]  /*18860*/  FFMA.FTZ R40, R64, UR4, -R117.reuse ;  /* 0x0000000440287c23 */ /* 0x100fe20008010875 */
[C---:B--2---:R-:W-:Y:S05]  /*18870*/  HMMA.16816.F32.BF16 R12, R24.reuse, R36, R12 ;  /* 0x00000024180c723c */ /* 0x044fea000004180c */
[----:B------:R-:W-:Y:S01]  /*18880*/  FFMA.FTZ R117, R65, UR4, -R117 ;  /* 0x0000000441757c23 */ /* 0x000fe20008010875 */
[C---:B------:R-:W-:Y:S01]  /*18890*/  HMMA.16816.F32.BF16 R76, R24.reuse, R38, R76 ;  /* 0x00000026184c723c */ /* 0x040fe2000004184c */
[----:B------:R-:W-:Y:S01]  /*188a0*/  MUFU.EX2 R40, R40 ;  /* 0x0000002800287308 */ /* 0x000fe20000000800 */
[----:B------:R-:W2:Y:S03]  /*188b0*/  LDSM.16.MT88.4 R36, [R149+0x9800] ;  /* 0x009800009524783b */ /* 0x000ea60000004200 */
[----:B------:R-:W-:Y:S01]  /*188c0*/  FADD.FTZ R115, R115, R114 ;  /* 0x0000007273737221 */ /* 0x000fe20000010000 */
[C---:B-1----:R-:W-:Y:S05]  /*188d0*/  HMMA.16816.F32.BF16 R16, R24.reuse, R20, R16 ;  /* 0x000000141810723c */ /* 0x042fea0000041810 */
[----:B------:R-:W1:Y:S01]  /*188e0*/  MUFU.EX2 R117, R117 ;  /* 0x0000007500757308 */ /* 0x000e620000000800 */
[----:B------:R-:W-:Y:S01]  /*188f0*/  FADD.FTZ R106, R106, R115 ;  /* 0x000000736a6a7221 */ /* 0x000fe20000010000 */
[----:B------:R-:W-:Y:S01]  /*18900*/  HMMA.16816.F32.BF16 R80, R24, R22, R80 ;  /* 0x000000161850723c */ /* 0x000fe20000041850 */
[----:B------:R-:W5:Y:S03]  /*18910*/  LDSM.16.MT88.4 R20, [R148+0x9800] ;  /* 0x009800009414783b */ /* 0x000f660000004200 */
[----:B------:R-:W-:Y:S01]  /*18920*/  FADD.FTZ R106, R97, R106 ;  /* 0x0000006a616a7221 */ /* 0x000fe20000010000 */
[----:B------:R-:W-:Y:S01]  /*18930*/  FADD.FTZ R42, R98, R131 ;  /* 0x00000083622a7221 */ /* 0x000fe20000010000 */
[----:B---3--:R-:W-:Y:S02]  /*18940*/  F2FP.BF16.F32.PACK_AB R28, R61, R60 ;  /* 0x0000003c3d1c723e */ /* 0x008fe400000010ff */
[----:B------:R-:W-:Y:S03]  /*18950*/  FADD.FTZ R99, R99, R106 ;  /* 0x0000006a63637221 */ /* 0x000fe60000010000 */
[----:B------:R-:W-:Y:S01]  /*18960*/  FADD.FTZ R42, R85, R42 ;  /* 0x0000002a552a7221 */ /* 0x000fe20000010000 */
[----:B-1----:R-:W-:Y:S01]  /*18970*/  F2FP.BF16.F32.PACK_AB R30, R117, R40 ;  /* 0x00000028751e723e */ /* 0x002fe200000010ff */
        /* <DEDUP_REMOVED lines=8> */
[C---:B----4-:R-:W-:Y:S05]  /*18a00*/  HMMA.16816.F32.BF16 R68, R28.reuse, R32, R68 ;  /* 0x000000201c44723c */ /* 0x050fea0000041844 */
[----:B------:R-:W-:Y:S01]  /*18a10*/  FADD.FTZ R90, R90, R25 ;  /* 0x000000195a5a7221 */ /* 0x000fe20000010000 */
[C---:B------:R-:W-:Y:S05]  /*18a20*/  HMMA.16816.F32.BF16 R72, R28.reuse, R34, R72 ;  /* 0x000000221c48723c */ /* 0x040fea0000041848 */
[----:B------:R-:W-:Y:S01]  /*18a30*/  FADD.FTZ R89, R89, R86 ;  /* 0x0000005659597221 */ /* 0x000fe20000010000 */
[----:B------:R-:W-:Y:S05]  /*18a40*/  FADD.FTZ R133, R133, R90 ;  /* 0x0000005a85857221 */ /* 0x000fea0000010000 */
[----:B------:R-:W-:Y:S01]  /*18a50*/  FADD.FTZ R46, R46, R89 ;  /* 0x000000592e2e7221 */ /* 0x000fe20000010000 */
[----:B------:R-:W-:Y:S01]  /*18a60*/  FADD.FTZ R44, R44, R133 ;  /* 0x000000852c2c7221 */ /* 0x000fe20000010000 */
[C---:B--2---:R-:W-:Y:S03]  /*18a70*/  HMMA.16816.F32.BF16 R88, R28.reuse, R36, R12 ;  /* 0x000000241c58723c */ /* 0x044fe6000004180c */
[----:B------:R-:W-:Y:S01]  /*18a80*/  FADD.FTZ R47, R47, R46 ;  /* 0x0000002e2f2f7221 */ /* 0x000fe20000010000 */
[----:B------:R-:W-:Y:S02]  /*18a90*/  FADD.FTZ R45, R45, R44 ;  /* 0x0000002c2d2d7221 */ /* 0x000fe40000010000 */
        /* <DEDUP_REMOVED lines=24> */
.L_x_7041:
        /* <DEDUP_REMOVED lines=8> */
[----:B------:R-:W-:Y:S01]  /*18ca0*/  MOV R16, 0x7f800000 ;  /* 0x7f80000000107802 */ /* 0x000fe20000000f00 */
[----:B-1----:R-:W-:Y:S01]  /*18cb0*/  FADD.FTZ R9, R9, R176 ;  /* 0x000000b009097221 */ /* 0x002fe20000010000 */
[----:B--2---:R-:W-:Y:S01]  /*18cc0*/  ULEA UR4, UR4, UR5, 0x18 ;  /* 0x0000000504047291 */ /* 0x004fe2000f8ec03f */
[----:B---3--:R-:W-:-:S03]  /*18cd0*/  FADD.FTZ R11, R0, R177 ;  /* 0x000000b1000b7221 */ /* 0x008fc60000010000 */
[----:B------:R-:W1:Y:S04]  /*18ce0*/  SHFL.BFLY PT, R4, R9, 0x1, 0x1f ;  /* 0x0c201f0009047f89 */ /* 0x000e6800000e0000 */
[----:B------:R-:W2:Y:S01]  /*18cf0*/  SHFL.BFLY PT, R6, R11, 0x1, 0x1f ;  /* 0x0c201f000b067f89 */ /* 0x000ea200000e0000 */
[----:B----4-:R-:W-:Y:S01]  /*18d00*/  SHF.R.S32.HI R0, RZ, 0x1f, R5 ;  /* 0x0000001fff007819 */ /* 0x010fe20000011405 */
[----:B-1----:R-:W-:-:S03]  /*18d10*/  FADD.FTZ R4, R9, R4 ;  /* 0x0000000409047221 */ /* 0x002fc60000010000 */
[CC--:B------:R-:W-:Y:S02]  /*18d20*/  LEA.HI R9, R0.reuse, R5.reuse, RZ, 0x2 ;  /* 0x0000000500097211 */ /* 0x0c0fe400078f10ff */
[----:B------:R-:W-:Y:S01]  /*18d30*/  LEA.HI R0, R0, R5, RZ, 0x5 ;  /* 0x0000000500007211 */ /* 0x000fe200078f28ff */
[----:B--2---:R-:W-:Y:S01]  /*18d40*/  FADD.FTZ R6, R11, R6 ;  /* 0x000000060b067221 */ /* 0x004fe20000010000 */
[--C-:B------:R-:W-:Y:S02]  /*18d50*/  SHF.R.S32.HI R11, RZ, 0x2, R9.reuse ;  /* 0x00000002ff0b7819 */ /* 0x100fe40000011409 */
[----:B------:R-:W-:Y:S02]  /*18d60*/  SHF.R.S32.HI R10, RZ, 0x1f, R9 ;  /* 0x0000001fff0a7819 */ /* 0x000fe40000011409 */
[----:B------:R-:W-:Y:S02]  /*18d70*/  FSETP.NE.FTZ.AND P3, PT, R6, RZ, PT ;  /* 0x000000ff0600720b */ /* 0x000fe40003f75000 */
[----:B------:R-:W-:-:S02]  /*18d80*/  LEA.HI R10, R10, R11, RZ, 0x3 ;  /* 0x0000000b0a0a7211 */ /* 0x000fc400078f18ff */
[----:B------:R-:W-:Y:S02]  /*18d90*/  FSETP.NE.FTZ.AND P0, PT, R4, RZ, PT ;  /* 0x000000ff0400720b */ /* 0x000fe40003f15000 */
[----:B------:R-:W-:Y:S02]  /*18da0*/  LOP3.LUT R10, R10, 0xfffffff8, RZ, 0xc0, !PT ;  /* 0xfffffff80a0a7812 */ /* 0x000fe400078ec0ff */
[----:B------:R-:W-:Y:S02]  /*18db0*/  LOP3.LUT R12, R9, 0x3ffffffc, RZ, 0xc0, !PT ;  /* 0x3ffffffc090c7812 */ /* 0x000fe400078ec0ff */
[----:B------:R-:W-:Y:S02]  /*18dc0*/  IADD3 R10, R11, -R10, RZ ;  /* 0x8000000a0b0a7210 */ /* 0x000fe40007ffe0ff */
[----:B------:R-:W-:Y:S01]  /*18dd0*/  SHF.R.S32.HI R11, RZ, 0x5, R0 ;  /* 0x00000005ff0b7819 */ /* 0x000fe20000011400 */
[----:B------:R-:W1:Y:S01]  /*18de0*/  @P3 MUFU.RCP R7, R6 ;  /* 0x0000000600073308 */ /* 0x000e620000001000 */
[----:B------:R-:W-:Y:S01]  /*18df0*/  IADD3 R12, -R12, R5, RZ ;  /* 0x000000050c0c7210 */ /* 0x000fe20007ffe1ff */
[----:B------:R-:W-:-:S04]  /*18e00*/  IMAD.SHL.U32 R9, R10, 0x40, RZ ;  /* 0x000000400a097824 */ /* 0x000fc800078e00ff */
[----:B------:R-:W-:Y:S01]  /*18e10*/  IMAD R12, R11, 0x200, R12 ;  /* 0x000002000b0c7824 */ /* 0x000fe200078e020c */
[----:B------:R-:W-:Y:S01]  /*18e20*/  LOP3.LUT R13, R9, 0x1c0, RZ, 0xc0, !PT ;  /* 0x000001c0090d7812 */ /* 0x000fe200078ec0ff */
[----:B------:R-:W2:Y:S01]  /*18e30*/  @P0 MUFU.RCP R8, R4 ;  /* 0x0000000400080308 */ /* 0x000ea20000001000 */
[----:B------:R-:W-:Y:S02]  /*18e40*/  LOP3.LUT R9, R10, 0x1, RZ, 0xc0, !PT ;  /* 0x000000010a097812 */ /* 0x000fe400078ec0ff */
        /* <DEDUP_REMOVED lines=11> */
[----:B------:R-:W-:Y:S01]  /*18f00*/  SEL R9, R9, 0x10, !P4 ;  /* 0x0000001009097807 */ /* 0x000fe20006000000 */
        /* <DEDUP_REMOVED lines=63> */
[----:B---3--:R-:W-:Y:S02]  /*19300*/  @P3 FMUL.FTZ R6, R6, 0.69314718246459960938 ;  /* 0x3f31721806063820 */ /* 0x008fe40000410000 */
        /* <DEDUP_REMOVED lines=16> */
[----:B------:R-:W2:Y:S01]  /*19410*/  S2R R6, SR_CTAID.Y ;  /* 0x0000000000067919 */ /* 0x000ea20000002600 */
[----:B------:R-:W2:Y:S01]  /*19420*/  LDC R3, c[0x0][0x2c4] ;  /* 0x0000b100ff037b82 */ /* 0x000ea20000000800 */
[----:B------:R-:W-:Y:S01]  /*19430*/  ISETP.NE.AND P0, PT, R164, -0x1, PT ;  /* 0xffffffffa400780c */ /* 0x000fe20003f05270 */
[----:B-1----:R-:W1:Y:S06]  /*19440*/  S2R R7, SR_CTAID.Z ;  /* 0x0000000000077919 */ /* 0x002e6c0000002700 */
[----:B------:R-:W1:Y:S01]  /*19450*/  LDC R2, c[0x0][0x2e4] ;  /* 0x0000b900ff027b82 */ /* 0x000e620000000800 */
[----:B--2---:R-:W-:-:S05]  /*19460*/  IMAD R3, R6, R3, RZ ;  /* 0x0000000306037224 */ /* 0x004fca00078e02ff */
[----:B------:R-:W-:-:S05]  /*19470*/  SEL R3, R3, R164, !P0 ;  /* 0x000000a403037207 */ /* 0x000fca0004000000 */
[----:B-1----:R-:W-:Y:S01]  /*19480*/  IMAD R3, R7, R2, R3 ;  /* 0x0000000207037224 */ /* 0x002fe200078e0203 */
[----:B------:R-:W-:Y:S06]  /*19490*/  BRA `(.L_x_7047) ;  /* 0x0000000000187947 */ /* 0x000fec0003800000 */
.L_x_7046:
[----:B-1----:R-:W1:Y:S01]  /*194a0*/  S2R R7, SR_CTAID.Z ;  /* 0x0000000000077919 */ /* 0x002e620000002700 */
[----:B------:R-:W1:Y:S01]  /*194b0*/  LDC R2, c[0x0][0x270] ;  /* 0x00009c00ff027b82 */ /* 0x000e620000000800 */
[----:B------:R-:W1:Y:S07]  /*194c0*/  S2R R6, SR_CTAID.Y ;  /* 0x0000000000067919 */ /* 0x000e6e0000002600 */
[----:B------:R-:W2:Y:S01]  /*194d0*/  LDC R3, c[0x0][0x2c4] ;  /* 0x0000b100ff037b82 */ /* 0x000ea20000000800 */
[----:B-1----:R-:W-:-:S04]  /*194e0*/  IMAD R2, R6, R2, R7 ;  /* 0x0000000206027224 */ /* 0x002fc800078e0207 */
[----:B--2---:R-:W-:-:S07]  /*194f0*/  IMAD R3, R2, R3, RZ ;  /* 0x0000000302037224 */ /* 0x004fce00078e02ff */
.L_x_7047:
        /* <DEDUP_REMOVED lines=26> */
.L_x_7049:
[----:B------:R-:W-:Y:S05]  /*196a0*/  BSYNC B0 ;  /* 0x0000000000007941 */ /* 0x000fea0003800000 */
.L_x_7048:
[----:B------:R-:W3:Y:S01]  /*196b0*/  S2UR UR5, SR_CTAID.X ;  /* 0x00000000000579c3 */ /* 0x000ee20000002500 */
[----:B-1----:R-:W-:Y:S01]  /*196c0*/  SHF.R.S32.HI R9, RZ, 0x1f, R8 ;  /* 0x0000001fff097819 */ /* 0x002fe20000011408 */
[----:B------:R-:W-:Y:S01]  /*196d0*/  ULDC UR4, c[0x0][0x2d0] ;  /* 0x0000b40000047ab9 */ /* 0x000fe20000000800 */
[----:B------:R-:W-:Y:S01]  /*196e0*/  SHF.R.S32.HI R13, RZ, 0x1f, R6 ;  /* 0x0000001fff0d7819 */ /* 0x000fe20000011406 */
[----:B------:R-:W-:Y:S01]  /*196f0*/  BSSY B0, `(.L_x_7050) ;  /* 0x0000031000007945 */ /* 0x000fe20003800000 */
[----:B------:R-:W-:Y:S02]  /*19700*/  LEA.HI R0, R9, R8, RZ, 0x3 ;  /* 0x0000000809007211 */ /* 0x000fe400078f18ff */
[----:B------:R-:W-:Y:S01]  /*19710*/  ISETP.NE.AND P1, PT, R164, -0x1, PT ;  /* 0xffffffffa400780c */ /* 0x000fe20003f25270 */
[----:B--2---:R-:W1:Y:S01]  /*19720*/  LDC.64 R2, c[0x0][0x290] ;  /* 0x0000a400ff027b82 */ /* 0x004e620000000a00 */
[----:B------:R-:W-:Y:S01]  /*19730*/  SHF.R.S32.HI R0, RZ, 0x3, R0 ;  /* 0x00000003ff007819 */ /* 0x000fe20000011400 */
[----:B------:R2:W4:Y:S01]  /*19740*/  LDS.128 R8, [R171+0x1800] ;  /* 0x00180000ab087984 */ /* 0x0005220000000c00 */
[----:B------:R-:W-:-:S02]  /*19750*/  ISETP.GE.AND P0, PT, R100, UR4, PT ;  /* 0x0000000464007c0c */ /* 0x000fc4000bf06270 */
[----:B------:R-:W-:Y:S01]  /*19760*/  SHF.R.S32.HI R101, RZ, 0x1f, R100 ;  /* 0x0000001fff657819 */ /* 0x000fe20000011464 */
[----:B------:R-:W-:Y:S02]  /*19770*/  VIADD R12, R0, 0x10 ;  /* 0x00000010000c7836 */ /* 0x000fe40000000000 */
[----:B------:R-:W5:Y:S01]  /*19780*/  LDC.64 R4, c[0x0][0x298] ;  /* 0x0000a600ff047b82 */ /* 0x000f620000000a00 */
[----:B---3--:R-:W-:-:S04]  /*19790*/  USHF.L.U32 UR5, UR5, 0x6, URZ ;  /* 0x0000000605057899 */ /* 0x008fc8000800063f */
[----:B------:R-:W-:Y:S02]  /*197a0*/  USHF.R.S32.HI UR4, URZ, 0x1f, UR5 ;  /* 0x0000001f3f047899 */ /* 0x000fe40008011405 */
[----:B------:R-:W-:Y:S02]  /*197b0*/  VIADD R163, R163, -UR5 ;  /* 0x80000005a3a37c36 */ /* 0x000fe40008000000 */
[----:B-1----:R-:W-:-:S03]  /*197c0*/  IMAD R13, R13, R2, RZ ;  /* 0x000000020d0d7224 */ /* 0x002fc600078e02ff */
[----:B------:R-:W-:Y:S01]  /*197d0*/  ISETP.GE.OR P2, PT, R12, R163, P0 ;  /* 0x000000a30c00720c */ /* 0x000fe20000746670 */
[C---:B------:R-:W-:Y:S02]  /*197e0*/  IMAD R3, R6.reuse, R3, R13 ;  /* 0x0000000306037224 */ /* 0x040fe400078e020d */
[----:B------:R-:W-:Y:S01]  /*197f0*/  IMAD.WIDE.U32 R12, R6, R2, RZ ;  /* 0x00000002060c7225 */ /* 0x000fe200078e00ff */
[----:B------:R-:W-:-:S03]  /*19800*/  IADD3 R6, R0, 0x20, RZ ;  /* 0x0000002000067810 */ /* 0x000fc60007ffe0ff */
[----:B-----5:R-:W-:-:S04]  /*19810*/  IMAD.WIDE.U32 R14, R164, R4, RZ ;  /* 0x00000004a40e7225 */ /* 0x020fc800078e00ff */
[----:B------:R-:W-:Y:S01]  /*19820*/  IMAD R164, R164, R5, R15 ;  /* 0x00000005a4a47224 */ /* 0x000fe200078e020f */
[----:B------:R-:W-:Y:S01]  /*19830*/  SEL R14, R12, R14, !P1 ;  /* 0x0000000e0c0e7207 */ /* 0x000fe20004800000 */
[C---:B------:R-:W-:Y:S02]  /*19840*/  IMAD R2, R4.reuse, UR4, RZ ;  /* 0x0000000404027c24 */ /* 0x040fe4000f8e02ff */
[----:B------:R-:W-:Y:S01]  /*19850*/  @!P1 IMAD.IADD R164, R13, 0x1, R3 ;  /* 0x000000010da49824 */ /* 0x000fe200078e0203 */
[----:B------:R-:W-:Y:S01]  /*19860*/  SHF.R.S32.HI R3, RZ, 0x1f, R7 ;  /* 0x0000001fff037819 */ /* 0x000fe20000011407 */
[----:B------:R-:W-:-:S04]  /*19870*/  IMAD.WIDE.U32 R100, R4, UR5, R100 ;  /* 0x0000000504647c25 */ /* 0x000fc8000f8e0064 */
[----:B------:R-:W-:Y:S01]  /*19880*/  IMAD R13, R5, UR5, R2 ;  /* 0x00000005050d7c24 */ /* 0x000fe2000f8e0202 */
[----:B------:R-:W-:Y:S01]  /*19890*/  ULDC.64 UR4, c[0x0][0x2a0] ;  /* 0x0000a80000047ab9 */ /* 0x000fe20000000a00 */
[----:B------:R-:W-:Y:S01]  /*198a0*/  IADD3 R18, P1, R14, R100, RZ ;  /* 0x000000640e127210 */ /* 0x000fe20007f3e0ff */
[----:B------:R-:W-:Y:S01]  /*198b0*/  IMAD R12, R3, UR4, RZ ;  /* 0x00000004030c7c24 */ /* 0x000fe2000f8e02ff */
[----:B------:R-:W-:Y:S01]  /*198c0*/  SHF.R.S32.HI R3, RZ, 0x1f, R0 ;  /* 0x0000001fff037819 */ /* 0x000fe20000011400 */
[----:B------:R-:W-:Y:S01]  /*198d0*/  VIADD R2, R0, 0x30 ;  /* 0x0000003000027836 */ /* 0x000fe20000000000 */
[----:B------:R-:W-:Y:S01]  /*198e0*/  IADD3.X R19, R164, R101, R13, P1, !PT ;  /* 0x00000065a4137210 */ /* 0x000fe20000ffe40d */
[C---:B------:R-:W-:Y:S01]  /*198f0*/  IMAD R21, R7.reuse, UR5, R12 ;  /* 0x0000000507157c24 */ /* 0x040fe2000f8e020c */
[-C--:B------:R-:W-:Y:S01]  /*19900*/  ISETP.GE.OR P1, PT, R6, R163.reuse, P0 ;  /* 0x000000a30600720c */ /* 0x080fe20000726670 */
[----:B------:R2:W1:Y:S01]  /*19910*/  LDS.128 R12, [R171] ;  /* 0x00000000ab0c7984 */ /* 0x0004620000000c00 */
[-C--:B------:R-:W-:Y:S01]  /*19920*/  ISETP.GE.OR P3, PT, R2, R163.reuse, P0 ;  /* 0x000000a30200720c */ /* 0x080fe20000766670 */
[----:B------:R-:W-:Y:S01]  /*19930*/  IMAD.WIDE.U32 R18, R7, UR4, R18 ;  /* 0x0000000407127c25 */ /* 0x000fe2000f8e0012 */
[----:B------:R-:W-:-:S04]  /*19940*/  ISETP.GE.OR P0, PT, R0, R163, P0 ;  /* 0x000000a30000720c */ /* 0x000fc80000706670 */
[----:B------:R-:W-:-:S09]  /*19950*/  IADD3 R21, R21, R19, RZ ;  /* 0x0000001315157210 */ /* 0x000fd20007ffe0ff */
        /* <DEDUP_REMOVED lines=10> */
.L_x_7051:
[----:B------:R-:W-:Y:S05]  /*19a00*/  BSYNC B0 ;  /* 0x0000000000007941 */ /* 0x000fea0003800000 */
.L_x_7050:
        /* <DEDUP_REMOVED lines=15> */
.L_x_7053:
[----:B------:R-:W-:Y:S05]  /*19b00*/  BSYNC B0 ;  /* 0x0000000000007941 */ /* 0x000fea0003800000 */
.L_x_7052:
        /* <DEDUP_REMOVED lines=15> */
.L_x_7055:
[----:B------:R-:W-:Y:S05]  /*19c00*/  BSYNC B0 ;  /* 0x0000000000007941 */ /* 0x000fea0003800000 */
.L_x_7054:
        /* <DEDUP_REMOVED lines=13> */
.L_x_7056:
        /* <DEDUP_REMOVED lines=10> */
.L_x_8052:


//--------------------- .text._ZN5flash24flash_fwd_splitkv_kernelI23Flash_fwd_kernel_traitsILi64ELi64ELi128ELi4ELb0ELb0EN7cutlass10bfloat16_tE19Flash_kernel_traitsILi64ELi64ELi128ELi4ES3_EELb1ELb0ELb1ELb0ELb0ELb1ELb0ELb1EEEvNS_16Flash_fwd_paramsE --------------------------
	.section	.text._ZN5flash24flash_fwd_splitkv_kernelI23Flash_fwd_kernel_traitsILi64ELi64ELi128ELi4ELb0ELb0EN7cutlass10bfloat16_tE19Flash_kernel_traitsILi64ELi64ELi128ELi4ES3_EELb1ELb0ELb1ELb0ELb0ELb1ELb0ELb1EEEvNS_16Flash_fwd_paramsE,"ax",@progbits
	.align	128
        .global         _ZN5flash24flash_fwd_splitkv_kernelI23Flash_fwd_kernel_traitsILi64ELi64ELi128ELi4ELb0ELb0EN7cutlass10bfloat16_tE19Flash_kernel_traitsILi64ELi64ELi128ELi4ES3_EELb1ELb0ELb1ELb0ELb0ELb1ELb0ELb1EEEvNS_16Flash_fwd_paramsE
        .type           _ZN5flash24flash_fwd_splitkv_kernelI23Flash_fwd_kernel_traitsILi64ELi64ELi128ELi4ELb0ELb0EN7cutlass10bfloat16_tE19Flash_kernel_traitsILi64ELi64ELi128ELi4ES3_EELb1ELb0ELb1ELb0ELb0ELb1ELb0ELb1EEEvNS_16Flash_fwd_paramsE,@function
        .size           _ZN5flash24flash_fwd_splitkv_kernelI23Flash_fwd_kernel_traitsILi64ELi64ELi128ELi4ELb0ELb0EN7cutlass10bfloat16_tE19Flash_kernel_traitsILi64ELi64ELi128ELi4ES3_EELb1ELb0ELb1ELb0ELb0ELb1ELb0ELb1EEEvNS_16Flash_fwd_paramsE,(.L_x_8053 - _ZN5flash24flash_fwd_splitkv_kernelI23Flash_fwd_kernel_traitsILi64ELi64ELi128ELi4ELb0ELb0EN7cutlass10bfloat16_tE19Flash_kernel_traitsILi64ELi64ELi128ELi4ES3_EELb1ELb0ELb1ELb0ELb0ELb1ELb0ELb1EEEvNS_16Flash_fwd_paramsE)
        .other          _ZN5flash24flash_fwd_splitkv_kernelI23Flash_fwd_kernel_traitsILi64ELi64ELi128ELi4ELb0ELb0EN7cutlass10bfloat16_tE19Flash_kernel_traitsILi64ELi64ELi128ELi4ES3_EELb1ELb0ELb1ELb0ELb0ELb1ELb0ELb1EEEvNS_16Flash_fwd_paramsE,@"STO_CUDA_ENTRY STV_DEFAULT"
_ZN5flash24flash_fwd_splitkv_kernelI23Flash_fwd_kernel_traitsILi64ELi64ELi128ELi4ELb0ELb0EN7cutlass10bfloat16_tE19Flash_kernel_traitsILi64ELi64ELi128ELi4ES3_EELb1ELb0ELb1ELb0ELb0ELb1ELb0ELb1EEEvNS_16Flash_fwd_paramsE:
.text._ZN5flash24flash_fwd_splitkv_kernelI23Flash_fwd_kernel_traitsILi64ELi64ELi128ELi4ELb0ELb0EN7cutlass10bfloat16_tE19Flash_kernel_traitsILi64ELi64ELi128ELi4ES3_EELb1ELb0ELb1ELb0ELb0ELb1ELb0ELb1EEEvNS_16Flash_fwd_paramsE:
        /* <DEDUP_REMOVED lines=40> */
.L_x_7057:
[----:B------:R-:W1:Y:S02]  /*0280*/  LDC R7, c[0x0][0x2c8] ;  /* 0x0000b200ff077b82 */ /* 0x000e640000000800 */
.L_x_7058:
        /* <DEDUP_REMOVED lines=95> */
.L_x_7061:
[----:B------:R-:W-:Y:S05]  /*0880*/  BSYNC B0 ;  /* 0x0000000000007941 */ /* 0x000fea0003800000 */
.L_x_7060:
        /* <DEDUP_REMOVED lines=18> */
.L_x_7063:
[----:B------:R-:W-:Y:S05]  /*09b0*/  BSYNC B0 ;  /* 0x0000000000007941 */ /* 0x000fea0003800000 */
.L_x_7062:
        /* <DEDUP_REMOVED lines=19> */
.L_x_7065:
[----:B------:R-:W-:Y:S05]  /*0af0*/  BSYNC B0 ;  /* 0x0000000000007941 */ /* 0x000fea0003800000 */
.L_x_7064:
        /* <DEDUP_REMOVED lines=13> */
.L_x_7067:
[----:B------:R-:W-:Y:S05]  /*0bd0*/  BSYNC B0 ;  /* 0x0000000000007941 */ /* 0x000fea0003800000 */
.L_x_7066:
        /* <DEDUP_REMOVED lines=16> */
.L_x_7059:
        /* <DEDUP_REMOVED lines=25> */
.L_x_7068:
        /* <DEDUP_REMOVED lines=82> */
.L_x_7069:
        /* <DEDUP_REMOVED lines=49> */
.L_x_7071:
        /* <DEDUP_REMOVED lines=33> */
.L_x_7070:
        /* <DEDUP_REMOVED lines=249> */
.L_x_7126:
        /* <DEDUP_REMOVED lines=138> */
.L_x_7076:
[----:B------:R-:W-:Y:S05]  /*30e0*/  BSYNC B0 ;  /* 0x0000000000007941 */ /* 0x000fea0003800000 */
.L_x_7075:
        /* <DEDUP_REMOVED lines=57> */
.L_x_7078:
[----:B------:R-:W-:Y:S05]  /*3480*/  BSYNC B0 ;  /* 0x0000000000007941 */ /* 0x000fea0003800000 */
.L_x_7077:
        /* <DEDUP_REMOVED lines=57> */
.L_x_7080:
[----:B------:R-:W-:Y:S05]  /*3820*/  BSYNC B0 ;  /* 0x0000000000007941 */ /* 0x000fea0003800000 */
.L_x_7079:
        /* <DEDUP_REMOVED lines=62> */
.L_x_7082:
[----:B------:R-:W-:Y:S05]  /*3c10*/  BSYNC B0 ;  /* 0x0000000000007941 */ /* 0x000fea0003800000 */
.L_x_7081:
        /* <DEDUP_REMOVED lines=59> */
.L_x_7084:
[----:B------:R-:W-:Y:S05]  /*3fd0*/  BSYNC B0 ;  /* 0x0000000000007941 */ /* 0x000fea0003800000 */
.L_x_7083:
        /* <DEDUP_REMOVED lines=62> */
.L_x_7086:
[----:B------:R-:W-:Y:S05]  /*43c0*/  BSYNC B0 ;  /* 0x0000000000007941 */ /* 0x000fea0003800000 */
.L_x_7085:
        /* <DEDUP_REMOVED lines=62> */
.L_x_7088:
[----:B------:R-:W-:Y:S05]  /*47b0*/  BSYNC B0 ;  /* 0x0000000000007941 */ /* 0x000fea0003800000 */
.L_x_7087:
        /* <DEDUP_REMOVED lines=64> */
.L_x_7090:
[----:B------:R-:W-:Y:S05]  /*4bc0*/  BSYNC B0 ;  /* 0x0000000000007941 */ /* 0x000fea0003800000 */
.L_x_7089:
[C---:B------:R-:W-:Y:S01]  /*4bd0*/  LEA R46, P1, R29.reuse, R44, 0x1 ;  /* 0x0000002c1d2e7211 */ /* 0x040fe200078208ff */
[----:B------:R-:W-:Y:S01]  /*4be0*/  IMAD.MOV.U32 R8, RZ, RZ, R10 ;  /* 0x000000ffff087224 */ /* 0x000fe200078e000a */
[----:B------:R-:W-:Y:S02]  /*4bf0*/  UMOV UR4, UR30 ;  /* 0x0000001e00047c82 */ /* 0x000fe40008000000 */
[C---:B------:R-:W-:Y:S02]  /*4c00*/  LEA.HI.X.SX32 R45, R29.reuse, R45, 0x1, P1 ;  /* 0x0000002d1d2d7211 */ /* 0x040fe400008f0eff */
[C---:B------:R-:W-:Y:S04]  /*4c10*/  LEA R10, P0, R29.reuse, R8, 0x1 ;  /* 0x000000081d0a7211 */ /* 0x040fe800078008ff */
[----:B------:R-:W-:Y:S01]  /*4c20*/  LEA.HI.X.SX32 R9, R29, R9, 0x1, P0 ;  /* 0x000000091d097211 */ /* 0x000fe200000f0eff */
[----:B------:R-:W-:Y:S08]  /*4c30*/  BRA `(.L_x_7091) ;  /* 0x0000003400007947 */ /* 0x000ff00003800000 */
.L_x_7074:
        /* <DEDUP_REMOVED lines=86> */
.L_x_7095:
[----:B------:R-:W-:Y:S05]  /*51a0*/  BSYNC B0 ;  /* 0x0000000000007941 */ /* 0x000fea0003800000 */
.L_x_7094:
[----:B-----5:R2:W-:Y:S02]  /*51b0*/  STG.E.128 desc[UR6][R82.64], R40 ;  /* 0x0000002852007986 */ /* 0x0205e4000c101d06 */
.L_x_7093:
[----:B------:R-:W-:Y:S05]  /*51c0*/  BSYNC B1 ;  /* 0x0000000000017941 */ /* 0x000fea0003800000 */
.L_x_7092:
        /* <DEDUP_REMOVED lines=91> */
.L_x_7099:
[----:B------:R-:W-:Y:S05]  /*5780*/  BSYNC B0 ;  /* 0x0000000000007941 */ /* 0x000fea0003800000 */
.L_x_7098:
[----:B-----5:R4:W-:Y:S02]  /*5790*/  STG.E.128 desc[UR6][R146.64], R40 ;  /* 0x0000002892007986 */ /* 0x0209e4000c101d06 */
.L_x_7097:
[----:B------:R-:W-:Y:S05]  /*57a0*/  BSYNC B1 ;  /* 0x0000000000017941 */ /* 0x000fea0003800000 */
.L_x_7096:
        /* <DEDUP_REMOVED lines=91> */
.L_x_7103:
[----:B------:R-:W-:Y:S05]  /*5d60*/  BSYNC B0 ;  /* 0x0000000000007941 */ /* 0x000fea0003800000 */
.L_x_7102:
[----:B-----5:R3:W-:Y:S02]  /*5d70*/  STG.E.128 desc[UR6][R146.64], R40 ;  /* 0x0000002892007986 */ /* 0x0207e4000c101d06 */
.L_x_7101:
[----:B------:R-:W-:Y:S05]  /*5d80*/  BSYNC B1 ;  /* 0x0000000000017941 */ /* 0x000fea0003800000 */
.L_x_7100:
        /* <DEDUP_REMOVED lines=94> */
.L_x_7107:
[----:B------:R-:W-:Y:S05]  /*6370*/  BSYNC B0 ;  /* 0x0000000000007941 */ /* 0x000fea0003800000 */
.L_x_7106:
[----:B-----5:R1:W-:Y:S02]  /*6380*/  STG.E.128 desc[UR6][R146.64], R40 ;  /* 0x0000002892007986 */ /* 0x0203e4000c101d06 */
.L_x_7105:
[----:B------:R-:W-:Y:S05]  /*6390*/  BSYNC B1 ;  /* 0x0000000000017941 */ /* 0x000fea0003800000 */
.L_x_7104:
        /* <DEDUP_REMOVED lines=92> */
.L_x_7111:
[----:B------:R-:W-:Y:S05]  /*6960*/  BSYNC B0 ;  /* 0x0000000000007941 */ /* 0x000fea0003800000 */
.L_x_7110:
[----:B-----5:R2:W-:Y:S02]  /*6970*/  STG.E.128 desc[UR6][R146.64], R40 ;  /* 0x0000002892007986 */ /* 0x0205e4000c101d06 */
.L_x_7109:
[----:B------:R-:W-:Y:S05]  /*6980*/  BSYNC B1 ;  /* 0x0000000000017941 */ /* 0x000fea0003800000 */
.L_x_7108:
        /* <DEDUP_REMOVED lines=94> */
.L_x_7115:
[----:B------:R-:W-:Y:S05]  /*6f70*/  BSYNC B0 ;  /* 0x0000000000007941 */ /* 0x000fea0003800000 */
.L_x_7114:
[----:B-----5:R1:W-:Y:S02]  /*6f80*/  STG.E.128 desc[UR6][R146.64], R40 ;  /* 0x0000002892007986 */ /* 0x0203e4000c101d06 */
.L_x_7113:
[----:B------:R-:W-:Y:S05]  /*6f90*/  BSYNC B1 ;  /* 0x0000000000017941 */ /* 0x000fea0003800000 */
.L_x_7112:
        /* <DEDUP_REMOVED lines=94> */
.L_x_7119:
[----:B------:R-:W-:Y:S05]  /*7580*/  BSYNC B0 ;  /* 0x0000000000007941 */ /* 0x000fea0003800000 */
.L_x_7118:
[----:B-----5:R1:W-:Y:S02]  /*7590*/  STG.E.128 desc[UR6][R146.64], R40 ;  /* 0x0000002892007986 */ /* 0x0203e4000c101d06 */
.L_x_7117:
[----:B------:R-:W-:Y:S05]  /*75a0*/  BSYNC B1 ;  /* 0x0000000000017941 */ /* 0x000fea0003800000 */
.L_x_7116:
        /* <DEDUP_REMOVED lines=95> */
.L_x_7123:
[----:B------:R-:W-:Y:S05]  /*7ba0*/  BSYNC B0 ;  /* 0x0000000000007941 */ /* 0x000fea0003800000 */
.L_x_7122:
[----:B-----5:R1:W-:Y:S02]  /*7bb0*/  STG.E.128 desc[UR6][R148.64], R40 ;  /* 0x0000002894007986 */ /* 0x0203e4000c101d06 */
.L_x_7121:
[----:B------:R-:W-:Y:S05]  /*7bc0*/  BSYNC B1 ;  /* 0x0000000000017941 */ /* 0x000fea0003800000 */
.L_x_7120:
        /* <DEDUP_REMOVED lines=8> */
.L_x_7073:
        /* <DEDUP_REMOVED lines=63> */
.L_x_7091:
        /* <DEDUP_REMOVED lines=84> */
.L_x_7124:
        /* <DEDUP_REMOVED lines=8> */
.L_x_7125:
[----:B------:R-:W-:Y:S04]  /*8600*/  IADD3 R11, R11, -0x1, RZ ;  /* 0xffffffff0b0b7810 */ /* 0x000fe80007ffe0ff */
[----:B------:R-:W-:Y:S11]  /*8610*/  ISETP.GT.AND P0, PT, R11, R66, PT ;  /* 0x000000420b00720c */ /* 0x000ff60003f04270 */
[----:B------:R-:W-:Y:S02]  /*8620*/  @!UPT UIADD3 URZ, URZ, URZ, URZ ;  /* 0x0000003f3f3ff290 */ /* 0x000fe4000fffe03f */
[----:B------:R-:W-:Y:S05]  /*8630*/  @P0 BRA `(.L_x_7126) ;  /* 0xffffffa000800947 */ /* 0x000fea000383ffff */
.L_x_7072:
        /* <DEDUP_REMOVED lines=108> */
.L_x_7133:
[----:B------:R-:W-:Y:S05]  /*8d00*/  BSYNC B0 ;  /* 0x0000000000007941 */ /* 0x000fea0003800000 */
.L_x_7132:
[----:B-----5:R2:W-:Y:S02]  /*8d10*/  STS.128 [R187], R12 ;  /* 0x0000000cbb007388 */ /* 0x0205e40000000c00 */
.L_x_7131:
[----:B------:R-:W-:Y:S05]  /*8d20*/  BSYNC B1 ;  /* 0x0000000000017941 */ /* 0x000fea0003800000 */
.L_x_7130:
        /* <DEDUP_REMOVED lines=61> */
.L_x_7137:
[----:B------:R-:W-:Y:S05]  /*9100*/  BSYNC B0 ;  /* 0x0000000000007941 */ /* 0x000fea0003800000 */
.L_x_7136:
[----:B-----5:R4:W-:Y:S02]  /*9110*/  STS.128 [R187+0x800], R40 ;  /* 0x00080028bb007388 */ /* 0x0209e40000000c00 */
.L_x_7135:
[----:B------:R-:W-:Y:S05]  /*9120*/  BSYNC B1 ;  /* 0x0000000000017941 */ /* 0x000fea0003800000 */
.L_x_7134:
        /* <DEDUP_REMOVED lines=62> */
.L_x_7141:
[----:B------:R-:W-:Y:S05]  /*9510*/  BSYNC B0 ;  /* 0x0000000000007941 */ /* 0x000fea0003800000 */
.L_x_7140:
[----:B-----5:R1:W-:Y:S02]  /*9520*/  STS.128 [R187+0x1000], R28 ;  /* 0x0010001cbb007388 */ /* 0x0203e40000000c00 */
.L_x_7139:
[----:B------:R-:W-:Y:S05]  /*9530*/  BSYNC B1 ;  /* 0x0000000000017941 */ /* 0x000fea0003800000 */
.L_x_7138:
        /* <DEDUP_REMOVED lines=61> */
.L_x_7144:
[----:B------:R-:W-:Y:S05]  /*9910*/  BSYNC B0 ;  /* 0x0000000000007941 */ /* 0x000fea0003800000 */
.L_x_7143:
[----:B-----5:R1:W-:Y:S01]  /*9920*/  STS.128 [R187+0x1800], R24 ;  /* 0x00180018bb007388 */ /* 0x0203e20000000c00 */
[----:B------:R-:W-:Y:S05]  /*9930*/  BRA `(.L_x_7142) ;  /* 0x0000001c00747947 */ /* 0x000fea0003800000 */
.L_x_7129:
        /* <DEDUP_REMOVED lines=95> */
.L_x_7148:
[----:B------:R-:W-:Y:S05]  /*9f30*/  BSYNC B0 ;  /* 0x0000000000007941 */ /* 0x000fea0003800000 */
.L_x_7147:
[----:B-----5:R3:W-:Y:S02]  /*9f40*/  STS.128 [R187], R20 ;  /* 0x00000014bb007388 */ /* 0x0207e40000000c00 */
.L_x_7146:
[----:B------:R-:W-:Y:S05]  /*9f50*/  BSYNC B1 ;  /* 0x0000000000017941 */ /* 0x000fea0003800000 */
.L_x_7145:
        /* <DEDUP_REMOVED lines=97> */
.L_x_7152:
[----:B------:R-:W-:Y:S05]  /*a570*/  BSYNC B0 ;  /* 0x0000000000007941 */ /* 0x000fea0003800000 */
.L_x_7151:
[----:B-----5:R1:W-:Y:S02]  /*a580*/  STS.128 [R187+0x800], R20 ;  /* 0x00080014bb007388 */ /* 0x0203e40000000c00 */
.L_x_7150:
[----:B------:R-:W-:Y:S05]  /*a590*/  BSYNC B1 ;  /* 0x0000000000017941 */ /* 0x000fea0003800000 */
.L_x_7149:
        /* <DEDUP_REMOVED lines=99> */
.L_x_7156:
[----:B------:R-:W-:Y:S05]  /*abd0*/  BSYNC B0 ;  /* 0x0000000000007941 */ /* 0x000fea0003800000 */
.L_x_7155:
[----:B-----5:R3:W-:Y:S02]  /*abe0*/  STS.128 [R187+0x1000], R20 ;  /* 0x00100014bb007388 */ /* 0x0207e40000000c00 */
.L_x_7154:
[----:B------:R-:W-:Y:S05]  /*abf0*/  BSYNC B1 ;  /* 0x0000000000017941 */ /* 0x000fea0003800000 */
.L_x_7153:
        /* <DEDUP_REMOVED lines=99> */
.L_x_7158:
[----:B------:R-:W-:Y:S05]  /*b230*/  BSYNC B0 ;  /* 0x0000000000007941 */ /* 0x000fea0003800000 */
.L_x_7157:
[----:B-----5:R1:W-:Y:S01]  /*b240*/  STS.128 [R187+0x1800], R12 ;  /* 0x0018000cbb007388 */ /* 0x0203e20000000c00 */
[----:B------:R-:W-:Y:S05]  /*b250*/  BRA `(.L_x_7142) ;  /* 0x00000004002c7947 */ /* 0x000fea0003800000 */
.L_x_7128:
        /* <DEDUP_REMOVED lines=22> */
.L_x_7160:
[----:B------:R-:W-:Y:S05]  /*b3c0*/  BSYNC B0 ;  /* 0x0000000000007941 */ /* 0x000fea0003800000 */
.L_x_7159:
        /* <DEDUP_REMOVED lines=16> */
.L_x_7162:
[----:B------:R-:W-:Y:S05]  /*b4d0*/  BSYNC B0 ;  /* 0x0000000000007941 */ /* 0x000fea0003800000 */
.L_x_7161:
        /* <DEDUP_REMOVED lines=16> */
.L_x_7164:
[----:B------:R-:W-:Y:S05]  /*b5e0*/  BSYNC B0 ;  /* 0x0000000000007941 */ /* 0x000fea0003800000 */
.L_x_7163:
        /* <DEDUP_REMOVED lines=18> */
.L_x_7142:
[----:B------:R-:W-:Y:S05]  /*b710*/  BSYNC B2 ;  /* 0x0000000000027941 */ /* 0x000fea0003800000 */
.L_x_7127:
        /* <DEDUP_REMOVED lines=25> */
.L_x_7166:
[----:B------:R-:W-:Y:S05]  /*b8b0*/  BSYNC B0 ;  /* 0x0000000000007941 */ /* 0x000fea0003800000 */
.L_x_7165:
        /* <DEDUP_REMOVED lines=14> */
.L_x_7168:
[----:B------:R-:W-:Y:S05]  /*b9a0*/  BSYNC B0 ;  /* 0x0000000000007941 */ /* 0x000fea0003800000 */
.L_x_7167:
        /* <DEDUP_REMOVED lines=14> */
.L_x_7170:
[----:B------:R-:W-:Y:S05]  /*ba90*/  BSYNC B0 ;  /* 0x0000000000007941 */ /* 0x000fea0003800000 */
.L_x_7169:
        /* <DEDUP_REMOVED lines=14> */
.L_x_7172:
[----:B------:R-:W-:Y:S05]  /*bb80*/  BSYNC B0 ;  /* 0x0000000000007941 */ /* 0x000fea0003800000 */
.L_x_7171:
        /* <DEDUP_REMOVED lines=13> */
.L_x_7174:
[----:B------:R-:W-:Y:S05]  /*bc60*/  BSYNC B0 ;  /* 0x0000000000007941 */ /* 0x000fea0003800000 */
.L_x_7173:
        /* <DEDUP_REMOVED lines=14> */
.L_x_7176:
[----:B------:R-:W-:Y:S05]  /*bd50*/  BSYNC B0 ;  /* 0x0000000000007941 */ /* 0x000fea0003800000 */
.L_x_7175:
        /* <DEDUP_REMOVED lines=14> */
.L_x_7178:
[----:B------:R-:W-:Y:S05]  /*be40*/  BSYNC B0 ;  /* 0x0000000000007941 */ /* 0x000fea0003800000 */
.L_x_7177:
        /* <DEDUP_REMOVED lines=14> */
.L_x_7180:
[----:B------:R-:W-:Y:S05]  /*bf30*/  BSYNC B0 ;  /* 0x0000000000007941 */ /* 0x000fea0003800000 */
.L_x_7179:
        /* <DEDUP_REMOVED lines=49> */
.L_x_7182:
[----:B------:R-:W-:Y:S05]  /*c250*/  BSYNC B0 ;  /* 0x0000000000007941 */ /* 0x000fea0003800000 */
.L_x_7181:
[----:B------:R1:W-:Y:S01]  /*c260*/  @P1 STS.128 [R187+0x6800], RZ ;  /* 0x006800ffbb001388 */ /* 0x0003e20000000c00 */
[----:B------:R-:W-:Y:S01]  /*c270*/  IMAD.IADD R173, R8, 0x1, -R173 ;  /* 0x0000000108ad7824 */ /* 0x000fe200078e0aad */
[----:B------:R-:W-:Y:S01]  /*c280*/  LEA.HI R117, R4, R3, RZ, 0x5 ;  /* 0x0000000304757211 */ /* 0x000fe200078f28ff */
[----:B------:R-:W-:Y:S01]  /*c290*/  IMAD.SHL.U32 R5, R0, 0x40, RZ ;  /* 0x0000004000057824 */ /* 0x000fe200078e00ff */
[----:B------:R-:W-:Y:S01]  /*c2a0*/  BSSY B0, `(.L_x_7183) ;  /* 0x000001c000007945 */ /* 0x000fe20003800000 */
[----:B------:R-:W-:Y:S01]  /*c2b0*/  IMAD.SHL.U32 R8, R54, 0x40, RZ ;  /* 0x0000004036087824 */ /* 0x000fe200078e00ff */
[----:B--2---:R-:W-:Y:S01]  /*c2c0*/  SHF.R.S32.HI R103, RZ, 0x5, R117 ;  /* 0x00000005ff677819 */ /* 0x004fe20000011475 */
[----:B------:R-:W-:Y:S01]  /*c2d0*/  IMAD.SHL.U32 R116, R55, 0x40, RZ ;  /* 0x0000004037747824 */ /* 0x000fe200078e00ff */
[----:B------:R-:W-:Y:S01]  /*c2e0*/  LOP3.LUT R5, R5, 0x1c0, RZ, 0xc0, !PT ;  /* 0x000001c005057812 */ /* 0x000fe200078ec0ff */
[----:B------:R-:W-:Y:S01]  /*c2f0*/  IMAD.SHL.U32 R126, R126, 0x8, RZ ;  /* 0x000000087e7e7824 */ /* 0x000fe200078e00ff */
[----:B------:R-:W-:Y:S01]  /*c300*/  LOP3.LUT R8, R8, 0x1c0, RZ, 0xc0, !PT ;  /* 0x000001c008087812 */ /* 0x000fe200078ec0ff */
[----:B------:R-:W-:Y:S01]  /*c310*/  IMAD.SHL.U32 R55, R173, 0x8, RZ ;  /* 0x00000008ad377824 */ /* 0x000fe200078e00ff */
[----:B------:R-:W-:-:S02]  /*c320*/  LOP3.LUT R116, R116, 0xfffffe00, RZ, 0xc0, !PT ;  /* 0xfffffe0074747812 */ /* 0x000fc400078ec0ff */
[----:B------:R-:W-:Y:S02]  /*c330*/  LOP3.LUT R4, R5, 0x8, R126, 0xf8, !PT ;  /* 0x0000000805047812 */ /* 0x000fe400078ef87e */
[----:B------:R-:W-:Y:S01]  /*c340*/  LOP3.LUT R55, R8, 0x8, R55, 0xf8, !PT ;  /* 0x0000000808377812 */ /* 0x000fe200078ef837 */
[----:B------:R-:W-:Y:S01]  /*c350*/  IMAD R174, R103, 0x400, R116 ;  /* 0x0000040067ae7824 */ /* 0x000fe200078e0274 */
[----:B------:R-:W-:Y:S02]  /*c360*/  SHF.R.U32.HI R5, RZ, 0x3, R5 ;  /* 0x00000003ff057819 */ /* 0x000fe40000011605 */
        /* <DEDUP_REMOVED lines=15> */
.L_x_7184:
[----:B------:R-:W-:Y:S05]  /*c460*/  BSYNC B0 ;  /* 0x0000000000007941 */ /* 0x000fea0003800000 */
.L_x_7183:
        /* <DEDUP_REMOVED lines=19> */
.L_x_7186:
[----:B------:R-:W-:Y:S05]  /*c5a0*/  BSYNC B0 ;  /* 0x0000000000007941 */ /* 0x000fea0003800000 */
.L_x_7185:
        /* <DEDUP_REMOVED lines=15> */
.L_x_7188:
[----:B------:R-:W-:Y:S05]  /*c6a0*/  BSYNC B0 ;  /* 0x0000000000007941 */ /* 0x000fea0003800000 */
.L_x_7187:
        /* <DEDUP_REMOVED lines=14> */
.L_x_7190:
[----:B------:R-:W-:Y:S05]  /*c790*/  BSYNC B0 ;  /* 0x0000000000007941 */ /* 0x000fea0003800000 */
.L_x_7189:
        /* <DEDUP_REMOVED lines=15> */
.L_x_7192:
[----:B------:R-:W-:Y:S05]  /*c890*/  BSYNC B0 ;  /* 0x0000000000007941 */ /* 0x000fea0003800000 */
.L_x_7191:
        /* <DEDUP_REMOVED lines=15> */
.L_x_7194:
[----:B------:R-:W-:Y:S05]  /*c990*/  BSYNC B0 ;  /* 0x0000000000007941 */ /* 0x000fea0003800000 */
.L_x_7193:
        /* <DEDUP_REMOVED lines=15> */
.L_x_7196:
[----:B------:R-:W-:Y:S05]  /*ca90*/  BSYNC B0 ;  /* 0x0000000000007941 */ /* 0x000fea0003800000 */
.L_x_7195:
[----:B------:R-:W-:Y:S01]  /*caa0*/  LDSM.16.M88.4 R40, [R174] ;  /* 0x00000000ae28783b */ /* 0x000fe20000000200 */
[----:B------:R-:W-:Y:S01]  /*cab0*/  R2P PR, R0, 0x6 ;  /* 0x0000000600007804 */ /* 0x000fe20000000000 */
[----:B------:R-:W-:Y:S01]  /*cac0*/  IMAD.MOV.U32 R0, RZ, RZ, 0x20 ;  /* 0x00000020ff007424 */ /* 0x000fe200078e00ff */
[----:B------:R-:W-:Y:S01]  /*cad0*/  LOP3.LUT P0, RZ, R54, 0x2, RZ, 0xc0, !PT ;  /* 0x0000000236ff7812 */ /* 0x000fe2000780c0ff */
[----:B------:R-:W3:Y:S01]  /*cae0*/  LDSM.16.M88.4 R32, [R173+0x2000] ;  /* 0x00200000ad20783b */ /* 0x000ee20000000200 */
[----:B------:R-:W-:Y:S01]  /*caf0*/  IMAD.MOV.U32 R5, RZ, RZ, 0x40 ;  /* 0x00000040ff057424 */ /* 0x000fe200078e00ff */
[----:B------:R-:W-:Y:S01]  /*cb00*/  ULDC.64 UR14, c[0x0][0x398] ;  /* 0x0000e600000e7ab9 */ /* 0x000fe20000000a00 */
[C---:B------:R-:W-:Y:S01]  /*cb10*/  SEL R4, R0.reuse, 0xffffffe0, !P0 ;  /* 0xffffffe000047807 */ /* 0x040fe20004000000 */
[----:B------:R-:W4:Y:S01]  /*cb20*/  LDSM.16.M88.4 R68, [R173+0x4000] ;  /* 0x00400000ad44783b */ /* 0x000f220000000200 */
[----:B------:R-:W-:Y:S01]  /*cb30*/  SEL R0, R0, 0xffffffe0, !P1 ;  /* 0xffffffe000007807 */ /* 0x000fe20004800000 */
[----:B--2---:R-:W-:Y:S01]  /*cb40*/  VIADD R8, R173, 0x2000 ;  /* 0x00002000ad087836 */ /* 0x004fe20000000000 */
[----:B------:R-:W-:Y:S01]  /*cb50*/  LOP3.LUT P0, RZ, R54, 0x4, RZ, 0xc0, !PT ;  /* 0x0000000436ff7812 */ /* 0x000fe2000780c0ff */
[----:B------:R-:W2:Y:S01]  /*cb60*/  LDSM.16.M88.4 R24, [R173+0x2800] ;  /* 0x00280000ad18783b */ /* 0x000ea20000000200 */
[----:B------:R-:W-:-:S02]  /*cb70*/  IMAD.IADD R172, R174, 0x1, R4 ;  /* 0x00000001aeac7824 */ /* 0x000fc400078e0204 */
[----:B------:R-:W-:Y:S01]  /*cb80*/  IMAD.IADD R167, R173, 0x1, R0 ;  /* 0x00000001ada77824 */ /* 0x000fe200078e0200 */
[----:B------:R-:W1:Y:S01]  /*cb90*/  LDSM.16.M88.4 R60, [R173+0x4800] ;  /* 0x00480000ad3c783b */ /* 0x000e620000000200 */
[----:B------:R-:W-:Y:S01]  /*cba0*/  SEL R5, R5, 0xffffffc0, !P0 ;  /* 0xffffffc005057807 */ /* 0x000fe20004000000 */
[----:B------:R-:W-:Y:S02]  /*cbb0*/  VIADD R170, R173, 0x2040 ;  /* 0x00002040adaa7836 */ /* 0x000fe40000000000 */
[----:B------:R-:W1:Y:S01]  /*cbc0*/  LDSM.16.M88.4 R16, [R173+0x3000] ;  /* 0x00300000ad10783b */ /* 0x000e620000000200 */
[----:B------:R-:W-:Y:S02]  /*cbd0*/  @P2 VIADD R170, R8, 0xffffffc0 ;  /* 0xffffffc008aa2836 */ /* 0x000fe40000000000 */
[----:B------:R-:W-:Y:S01]  /*cbe0*/  IMAD.IADD R171, R174, 0x1, R5 ;  /* 0x00000001aeab7824 */ /* 0x000fe200078e0205 */
[----:B------:R-:W1:Y:S01]  /*cbf0*/  LDSM.16.M88.4 R76, [R173+0x3800] ;  /* 0x00380000ad4c783b */ /* 0x000e620000000200 */
[----:B------:R-:W-:Y:S01]  /*cc00*/  IMAD.IADD R156, R0, 0x1, R170 ;  /* 0x00000001009c7824 */ /* 0x000fe200078e02aa */
[----:B------:R-:W-:Y:S01]  /*cc10*/  LOP3.LUT R0, R117, 0xffffffe0, RZ, 0xc0, !PT ;  /* 0xffffffe075007812 */ /* 0x000fe200078ec0ff */
[----:B------:R-:W-:Y:S01]  /*cc20*/  IMAD.IADD R169, R4, 0x1, R171 ;  /* 0x0000000104a97824 */ /* 0x000fe200078e02ab */
[----:B------:R-:W1:Y:S01]  /*cc30*/  LDSM.16.M88.4 R128, [R173+0x5000] ;  /* 0x00500000ad80783b */ /* 0x000e620000000200 */
[----:B------:R-:W-:Y:S01]  /*cc40*/  IMAD R103, R6, 0x4, R103 ;  /* 0x0000000406677824 */ /* 0x000fe200078e0267 */
[----:B------:R-:W-:Y:S01]  /*cc50*/  LOP3.LUT R6, R55, R116, RZ, 0xfc, !PT ;  /* 0x0000007437067212 */ /* 0x000fe200078efcff */
[C---:B------:R-:W-:Y:S01]  /*cc60*/  IMAD.IADD R0, R3.reuse, 0x1, -R0 ;  /* 0x0000000103007824 */ /* 0x040fe200078e0a00 */
[----:B------:R-:W1:Y:S01]  /*cc70*/  LDSM.16.M88.4 R108, [R173+0x5800] ;  /* 0x00580000ad6c783b */ /* 0x000e620000000200 */
[----:B------:R-:W-:-:S02]  /*cc80*/  IMAD.SHL.U32 R189, R3, 0x2, RZ ;  /* 0x0000000203bd7824 */ /* 0x000fc400078e00ff */
[C---:B------:R-:W-:Y:S01]  /*cc90*/  VIADD R163, R170.reuse, 0x800 ;  /* 0x00000800aaa37836 */ /* 0x040fe20000000000 */
[----:B------:R-:W-:Y:S01]  /*cca0*/  LDSM.16.M88.4 R36, [R172] ;  /* 0x00000000ac24783b */ /* 0x000fe20000000200 */
[C---:B------:R-:W-:Y:S01]  /*ccb0*/  VIADD R162, R170.reuse, 0x1000 ;  /* 0x00001000aaa27836 */ /* 0x040fe20000000000 */
[----:B------:R-:W-:Y:S01]  /*ccc0*/  LOP3.LUT R189, R189, 0x6, RZ, 0xc0, !PT ;  /* 0x00000006bdbd7812 */ /* 0x000fe200078ec0ff */
[C---:B------:R-:W-:Y:S01]  /*ccd0*/  VIADD R161, R170.reuse, 0x1800 ;  /* 0x00001800aaa17836 */ /* 0x040fe20000000000 */
[----:B------:R-:W1:Y:S01]  /*cce0*/  LDSM.16.M88.4 R136, [R167+0x2000] ;  /* 0x00200000a788783b */ /* 0x000e620000000200 */
[----:B------:R-:W-:Y:S02]  /*ccf0*/  VIADD R160, R170, 0x2000 ;  /* 0x00002000aaa07836 */ /* 0x000fe40000000000 */
[----:B------:R-:W-:Y:S01]  /*cd00*/  IMAD.IADD R3, R2, 0x1, R189 ;  /* 0x0000000102037824 */ /* 0x000fe200078e02bd */
[----:B------:R-:W1:Y:S01]  /*cd10*/  LDSM.16.M88.4 R88, [R167+0x4000] ;  /* 0x00400000a758783b */ /* 0x000e620000000200 */
[----:B---3--:R-:W-:Y:S01]  /*cd20*/  HMMA.16816.F32.BF16 R12, R40, R32, RZ ;  /* 0x00000020280c723c */ /* 0x008fe200000418ff */
[----:B------:R-:W-:-:S02]  /*cd30*/  VIADD R159, R170, 0x2800 ;  /* 0x00002800aa9f7836 */ /* 0x000fc40000000000 */
[----:B------:R-:W3:Y:S01]  /*cd40*/  LDSM.16.M88.4 R104, [R167+0x2800] ;  /* 0x00280000a768783b */ /* 0x000ee20000000200 */
[C---:B------:R-:W-:Y:S02]  /*cd50*/  VIADD R202, R3.reuse, 0x20 ;  /* 0x0000002003ca7836 */ /* 0x040fe40000000000 */
[C---:B------:R-:W-:Y:S01]  /*cd60*/  HMMA.16816.F32.BF16 R32, R40.reuse, R34, RZ ;  /* 0x000000222820723c */ /* 0x040fe200000418ff */
[----:B------:R-:W3:Y:S01]  /*cd70*/  LDSM.16.M88.4 R84, [R167+0x4800] ;  /* 0x00480000a754783b */ /* 0x000ee20000000200 */
[----:B------:R-:W-:Y:S02]  /*cd80*/  VIADD R200, R3, 0x29 ;  /* 0x0000002903c87836 */ /* 0x000fe40000000000 */
[C---:B------:R-:W-:Y:S01]  /*cd90*/  VIADD R158, R170.reuse, 0x3000 ;  /* 0x00003000aa9e7836 */ /* 0x040fe20000000000 */
[----:B------:R-:W3:Y:S01]  /*cda0*/  LDSM.16.M88.4 R96, [R167+0x3000] ;  /* 0x00300000a760783b */ /* 0x000ee20000000200 */
[----:B----4-:R-:W-:Y:S01]  /*cdb0*/  HMMA.16816.F32.BF16 R72, R40, R68, RZ ;  /* 0x000000442848723c */ /* 0x010fe200000418ff */
[----:B------:R-:W-:-:S02]  /*cdc0*/  VIADD R157, R170, 0x3800 ;  /* 0x00003800aa9d7836 */ /* 0x000fc40000000000 */
[----:B------:R-:W-:Y:S03]  /*cdd0*/  LDSM.16.M88.4 R48, [R171] ;  /* 0x00000000ab30783b */ /* 0x000fe60000000200 */
[C---:B------:R-:W-:Y:S01]  /*cde0*/  HMMA.16816.F32.BF16 R68, R40.reuse, R70, RZ ;  /* 0x000000462844723c */ /* 0x040fe200000418ff */
[----:B------:R-:W4:Y:S04]  /*cdf0*/  LDSM.16.M88.4 R44, [R170] ;  /* 0x00000000aa2c783b */ /* 0x000f280000000200 */
[----:B------:R-:W4:Y:S01]  /*ce00*/  LDSM.16.M88.4 R92, [R167+0x3800] ;  /* 0x00380000a75c783b */ /* 0x000f220000000200 */
[C---:B--2---:R-:W-:Y:S03]  /*ce10*/  HMMA.16816.F32.BF16 R28, R40.reuse, R24, RZ ;  /* 0x00000018281c723c */ /* 0x044fe600000418ff */
[----:B------:R-:W-:Y:S03]  /*ce20*/  LDSM.16.M88.4 R8, [R169] ;  /* 0x00000000a908783b */ /* 0x000fe60000000200 */
[C---:B-1----:R-:W-:Y:S01]  /*ce30*/  HMMA.16816.F32.BF16 R64, R40.reuse, R60, RZ ;  /* 0x0000003c2840723c */ /* 0x042fe200000418ff */
[----:B------:R-:W-:Y:S04]  /*ce40*/  LDSM.16.M88.4 R112, [R156] ;  /* 0x000000009c70783b */ /* 0x000fe80000000200 */
[----:B------:R-:W0:Y:S01]  /*ce50*/  LDGDEPBAR ;  /* 0x00000000000079af */ /* 0x000e220000000000 */
        /* <DEDUP_REMOVED lines=9> */
[----:B------:R-:W-:Y:S06]  /*cef0*/  HMMA.16816.F32.BF16 R12, R36, R136, R12 ;  /* 0x00000088240c723c */ /* 0x000fec000004180c */
[----:B------:R-:W-:Y:S01]  /*cf00*/  HMMA.16816.F32.BF16 R40, R40, R110, RZ ;  /* 0x0000006e2828723c */ /* 0x000fe200000418ff */
[----:B------:R-:W1:Y:S05]  /*cf10*/  LDSM.16.M88.4 R108, [R170+0x800] ;  /* 0x00080000aa6c783b */ /* 0x000e6a0000000200 */
[C---:B------:R-:W-:Y:S06]  /*cf20*/  HMMA.16816.F32.BF16 R32, R36.reuse, R138, R32 ;  /* 0x0000008a2420723c */ /* 0x040fec0000041820 */
[C---:B------:R-:W-:Y:S06]  /*cf30*/  HMMA.16816.F32.BF16 R72, R36.reuse, R88, R72 ;  /* 0x000000582448723c */ /* 0x040fec0000041848 */
[C---:B------:R-:W-:Y:S01]  /*cf40*/  HMMA.16816.F32.BF16 R68, R36.reuse, R90, R68 ;  /* 0x0000005a2444723c */ /* 0x040fe20000041844 */
[----:B------:R-:W2:Y:S05]  /*cf50*/  LDSM.16.M88.4 R88, [R170+0x1000] ;  /* 0x00100000aa58783b */ /* 0x000eaa0000000200 */
[C---:B---3--:R-:W-:Y:S06]  /*cf60*/  HMMA.16816.F32.BF16 R28, R36.reuse, R104, R28 ;  /* 0x00000068241c723c */ /* 0x048fec000004181c */
[C---:B------:R-:W-:Y:S06]  /*cf70*/  HMMA.16816.F32.BF16 R64, R36.reuse, R84, R64 ;  /* 0x000000542440723c */ /* 0x040fec0000041840 */
[C---:B------:R-:W-:Y:S01]  /*cf80*/  HMMA.16816.F32.BF16 R60, R36.reuse, R86, R60 ;  /* 0x00000056243c723c */ /* 0x040fe2000004183c */
[----:B------:R-:W3:Y:S05]  /*cf90*/  LDSM.16.M88.4 R84, [R170+0x1800] ;  /* 0x00180000aa54783b */ /* 0x000eea0000000200 */
[C---:B------:R-:W-:Y:S06]  /*cfa0*/  HMMA.16816.F32.BF16 R20, R36.reuse, R96, R20 ;  /* 0x000000602414723c */ /* 0x040fec0000041814 */
[----:B------:R-:W-:Y:S01]  /*cfb0*/  HMMA.16816.F32.BF16 R16, R36, R98, R16 ;  /* 0x000000622410723c */ /* 0x000fe20000041810 */
[----:B------:R-:W-:Y:S05]  /*cfc0*/  LDSM.16.M88.4 R96, [R167+0x5800] ;  /* 0x00580000a760783b */ /* 0x000fea0000000200 */
[C---:B----4-:R-:W-:Y:S06]  /*cfd0*/  HMMA.16816.F32.BF16 R12, R48.reuse, R44, R12 ;  /* 0x0000002c300c723c */ /* 0x050fec000004180c */
[----:B------:R-:W-:Y:S01]  /*cfe0*/  HMMA.16816.F32.BF16 R32, R48, R46, R32 ;  /* 0x0000002e3020723c */ /* 0x000fe20000041820 */
[----:B------:R-:W4:Y:S05]  /*cff0*/  LDSM.16.M88.4 R44, [R156+0x800] ;  /* 0x000800009c2c783b */ /* 0x000f2a0000000200 */
[C---:B------:R-:W-:Y:S01]  /*d000*/  HMMA.16816.F32.BF16 R24, R36.reuse, R106, R24 ;  /* 0x0000006a2418723c */ /* 0x040fe20000041818 */
[----:B------:R-:W4:Y:S05]  /*d010*/  LDSM.16.M88.4 R104, [R167+0x5000] ;  /* 0x00500000a768783b */ /* 0x000f2a0000000200 */
[C---:B------:R-:W-:Y:S06]  /*d020*/  HMMA.16816.F32.BF16 R80, R36.reuse, R92, R80 ;  /* 0x0000005c2450723c */ /* 0x040fec0000041850 */
[----:B------:R-:W-:Y:S01]  /*d030*/  HMMA.16816.F32.BF16 R76, R36, R94, R76 ;  /* 0x0000005e244c723c */ /* 0x000fe2000004184c */
[----:B------:R-:W-:Y:S05]  /*d040*/  LDSM.16.M88.4 R92, [R156+0x1000] ;  /* 0x001000009c5c783b */ /* 0x000fea0000000200 */
[C---:B-1----:R-:W-:Y:S06]  /*d050*/  HMMA.16816.F32.BF16 R28, R48.reuse, R108, R28 ;  /* 0x0000006c301c723c */ /* 0x042fec000004181c */
[C---:B--2---:R-:W-:Y:S06]  /*d060*/  HMMA.16816.F32.BF16 R20, R48.reuse, R88, R20 ;  /* 0x000000583014723c */ /* 0x044fec0000041814 */
[C---:B------:R-:W-:Y:S01]  /*d070*/  HMMA.16816.F32.BF16 R16, R48.reuse, R90, R16 ;  /* 0x0000005a3010723c */ /* 0x040fe20000041810 */
[----:B------:R-:W1:Y:S05]  /*d080*/  LDSM.16.M88.4 R88, [R170+0x2800] ;  /* 0x00280000aa58783b */ /* 0x000e6a0000000200 */
[----:B------:R-:W-:Y:S06]  /*d090*/  HMMA.16816.F32.BF16 R24, R48, R110, R24 ;  /* 0x0000006e3018723c */ /* 0x000fec0000041818 */
[----:B------:R-:W-:Y:S06]  /*d0a0*/  HMMA.16816.F32.BF16 R32, R8, R114, R32 ;  /* 0x000000720820723c */ /* 0x000fec0000041820 */
[C---:B---3--:R-:W-:Y:S06]  /*d0b0*/  HMMA.16816.F32.BF16 R80, R48.reuse, R84, R80 ;  /* 0x000000543050723c */ /* 0x048fec0000041850 */
[----:B------:R-:W-:Y:S01]  /*d0c0*/  HMMA.16816.F32.BF16 R76, R48, R86, R76 ;  /* 0x00000056304c723c */ /* 0x000fe2000004184c */
[----:B------:R-:W2:Y:S05]  /*d0d0*/  LDSM.16.M88.4 R84, [R170+0x3000] ;  /* 0x00300000aa54783b */ /* 0x000eaa0000000200 */
[----:B----4-:R-:W-:Y:S06]  /*d0e0*/  HMMA.16816.F32.BF16 R28, R8, R44, R28 ;  /* 0x0000002c081c723c */ /* 0x010fec000004181c */
[----:B------:R-:W-:Y:S01]  /*d0f0*/  HMMA.16816.F32.BF16 R56, R36, R104, R56 ;  /* 0x000000682438723c */ /* 0x000fe20000041838 */
[----:B------:R-:W-:-:S04]  /*d100*/  FMUL.FTZ R32, R32, UR15 ;  /* 0x0000000f20207c20 */ /* 0x000fc80008410000 */
[----:B------:R3:W-:Y:S01]  /*d110*/  MUFU.TANH R45, R32 ;  /* 0x00000020002d7308 */ /* 0x0007e20000002400 */
[----:B------:R-:W-:Y:S01]  /*d120*/  HMMA.16816.F32.BF16 R128, R36, R106, R128 ;  /* 0x0000006a2480723c */ /* 0x000fe20000041880 */
[----:B------:R-:W-:-:S05]  /*d130*/  FMUL.FTZ R105, R34, UR15 ;  /* 0x0000000f22697c20 */ /* 0x000fca0008410000 */
[----:B------:R-:W-:Y:S01]  /*d140*/  HMMA.16816.F32.BF16 R24, R8, R46, R24 ;  /* 0x0000002e0818723c */ /* 0x000fe20000041818 */
[----:B------:R-:W-:Y:S01]  /*d150*/  FMUL.FTZ R107, R35, UR15 ;  /* 0x0000000f236b7c20 */ /* 0x000fe20008410000 */
[----:B------:R-:W-:Y:S01]  /*d160*/  MUFU.TANH R105, R105 ;  /* 0x0000006900697308 */ /* 0x000fe20000002400 */
[----:B------:R-:W-:-:S03]  /*d170*/  VIADD R106, R3, 0x21 ;  /* 0x00000021036a7836 */ /* 0x000fc60000000000 */
[----:B------:R-:W-:Y:S01]  /*d180*/  HMMA.16816.F32.BF16 R40, R36, R98, R40 ;  /* 0x000000622428723c */ /* 0x000fe20000041828 */
[----:B------:R-:W-:Y:S01]  /*d190*/  FMUL.FTZ R47, R28, UR15 ;  /* 0x0000000f1c2f7c20 */ /* 0x000fe20008410000 */
[----:B------:R-:W-:Y:S02]  /*d1a0*/  FMUL.FTZ R109, R29, UR15 ;  /* 0x0000000f1d6d7c20 */ /* 0x000fe40008410000 */
[----:B------:R-:W-:Y:S02]  /*d1b0*/  MUFU.TANH R107, R107 ;  /* 0x0000006b006b7308 */ /* 0x000fe40000002400 */
[C---:B-1----:R-:W-:Y:S01]  /*d1c0*/  HMMA.16816.F32.BF16 R64, R48.reuse, R88, R64 ;  /* 0x000000583040723c */ /* 0x042fe20000041840 */
[----:B------:R-:W-:Y:S02]  /*d1d0*/  FMUL.FTZ R99, R33, UR15 ;  /* 0x0000000f21637c20 */ /* 0x000fe40008410000 */
[----:B---3--:R-:W1:Y:S03]  /*d1e0*/  LDSM.16.M88.4 R32, [R170+0x3800] ;  /* 0x00380000aa20783b */ /* 0x008e660000000200 */
[----:B------:R-:W-:Y:S01]  /*d1f0*/  HMMA.16816.F32.BF16 R60, R48, R90, R60 ;  /* 0x0000005a303c723c */ /* 0x000fe2000004183c */
[----:B------:R-:W-:Y:S01]  /*d200*/  FMUL.FTZ R89, R30, UR15 ;  /* 0x0000000f1e597c20 */ /* 0x000fe20008410000 */
[----:B------:R-:W-:Y:S04]  /*d210*/  MUFU.TANH R99, R99 ;  /* 0x0000006300637308 */ /* 0x000fe80000002400 */
[----:B------:R-:W-:Y:S01]  /*d220*/  HMMA.16816.F32.BF16 R132, R36, R96, R132 ;  /* 0x000000602484723c */ /* 0x000fe20000041884 */
[----:B------:R-:W-:Y:S01]  /*d230*/  FMUL.FTZ R91, R31, UR15 ;  /* 0x0000000f1f5b7c20 */ /* 0x000fe20008410000 */
[----:B------:R-:W3:Y:S01]  /*d240*/  LDSM.16.M88.4 R36, [R170+0x2000] ;  /* 0x00200000aa24783b */ /* 0x000ee20000000200 */
[----:B------:R-:W-:Y:S01]  /*d250*/  FMUL.FTZ R111, R27, UR15 ;  /* 0x0000000f1b6f7c20 */ /* 0x000fe20008410000 */
[----:B------:R-:W-:Y:S02]  /*d260*/  MUFU.TANH R47, R47 ;  /* 0x0000002f002f7308 */ /* 0x000fe40000002400 */
[----:B------:R-:W4:Y:S01]  /*d270*/  LDSM.16.M88.4 R28, [R156+0x1800] ;  /* 0x001800009c1c783b */ /* 0x000f220000000200 */
[----:B------:R-:W-:Y:S05]  /*d280*/  HMMA.16816.F32.BF16 R20, R8, R92, R20 ;  /* 0x0000005c0814723c */ /* 0x000fea0000041814 */
[----:B------:R-:W-:Y:S01]  /*d290*/  MUFU.TANH R109, R109 ;  /* 0x0000006d006d7308 */ /* 0x000fe20000002400 */
[----:B--2---:R-:W-:Y:S01]  /*d2a0*/  HMMA.16816.F32.BF16 R56, R48, R84, R56 ;  /* 0x000000543038723c */ /* 0x004fe20000041838 */
[----:B------:R-:W-:-:S05]  /*d2b0*/  FMUL.FTZ R93, R24, UR15 ;  /* 0x0000000f185d7c20 */ /* 0x000fca0008410000 */
[----:B------:R-:W-:Y:S01]  /*d2c0*/  HMMA.16816.F32.BF16 R128, R48, R86, R128 ;  /* 0x000000563080723c */ /* 0x000fe20000041880 */
[----:B------:R-:W-:Y:S01]  /*d2d0*/  FMUL.FTZ R85, R25, UR15 ;  /* 0x0000000f19557c20 */ /* 0x000fe20008410000 */
[----:B------:R-:W-:Y:S04]  /*d2e0*/  MUFU.TANH R91, R91 ;  /* 0x0000005b005b7308 */ /* 0x000fe80000002400 */
[----:B------:R-:W-:Y:S01]  /*d2f0*/  HMMA.16816.F32.BF16 R16, R8, R94, R16 ;  /* 0x0000005e0810723c */ /* 0x000fe20000041810 */
[----:B------:R-:W-:Y:S02]  /*d300*/  FMUL.FTZ R87, R26, UR15 ;  /* 0x0000000f1a577c20 */ /* 0x000fe40008410000 */
[----:B------:R-:W2:Y:S01]  /*d310*/  LDSM.16.M88.4 R24, [R156+0x2800] ;  /* 0x002800009c18783b */ /* 0x000ea20000000200 */
[----:B------:R-:W-:Y:S02]  /*d320*/  MUFU.TANH R89, R89 ;  /* 0x0000005900597308 */ /* 0x000fe40000002400 */
[----:B-1----:R-:W-:Y:S01]  /*d330*/  HMMA.16816.F32.BF16 R132, R48, R32, R132 ;  /* 0x000000203084723c */ /* 0x002fe20000041884 */
[----:B------:R-:W-:-:S05]  /*d340*/  FMUL.FTZ R95, R20, UR15 ;  /* 0x0000000f145f7c20 */ /* 0x000fca0008410000 */
[C---:B------:R-:W-:Y:S01]  /*d350*/  HMMA.16816.F32.BF16 R40, R48.reuse, R34, R40 ;  /* 0x000000223028723c */ /* 0x040fe20000041828 */
[----:B------:R-:W1:Y:S01]  /*d360*/  LDSM.16.M88.4 R32, [R156+0x3000] ;  /* 0x003000009c20783b */ /* 0x000e620000000200 */
[----:B------:R-:W-:Y:S04]  /*d370*/  MUFU.TANH R93, R93 ;  /* 0x0000005d005d7308 */ /* 0x000fe80000002400 */
[C---:B---3--:R-:W-:Y:S04]  /*d380*/  HMMA.16816.F32.BF16 R72, R48.reuse, R36, R72 ;  /* 0x000000243048723c */ /* 0x048fe80000041848 */
[----:B------:R-:W-:Y:S02]  /*d390*/  MUFU.TANH R85, R85 ;  /* 0x0000005500557308 */ /* 0x000fe40000002400 */
[----:B------:R-:W-:Y:S01]  /*d3a0*/  HMMA.16816.F32.BF16 R68, R48, R38, R68 ;  /* 0x000000263044723c */ /* 0x000fe20000041844 */
[----:B------:R-:W3:Y:S01]  /*d3b0*/  LDSM.16.M88.4 R36, [R156+0x2000] ;  /* 0x002000009c24783b */ /* 0x000ee20000000200 */
[----:B------:R-:W-:Y:S01]  /*d3c0*/  FMUL.FTZ R18, R18, UR15 ;  /* 0x0000000f12127c20 */ /* 0x000fe20008410000 */
[----:B------:R-:W-:Y:S01]  /*d3d0*/  FMUL.FTZ R16, R16, UR15 ;  /* 0x0000000f10107c20 */ /* 0x000fe20008410000 */
[----:B------:R-:W-:Y:S01]  /*d3e0*/  FMUL.FTZ R17, R17, UR15 ;  /* 0x0000000f11117c20 */ /* 0x000fe20008410000 */
[----:B------:R-:W-:Y:S01]  /*d3f0*/  FMUL.FTZ R19, R19, UR15 ;  /* 0x0000000f13137c20 */ /* 0x000fe20008410000 */
[C---:B----4-:R-:W-:Y:S01]  /*d400*/  HMMA.16816.F32.BF16 R80, R8.reuse, R28, R80 ;  /* 0x0000001c0850723c */ /* 0x050fe20000041850 */
[----:B------:R-:W-:Y:S01]  /*d410*/  FMUL.FTZ R49, R21, UR15 ;  /* 0x0000000f15317c20 */ /* 0x000fe20008410000 */
[----:B------:R-:W-:Y:S04]  /*d420*/  MUFU.TANH R95, R95 ;  /* 0x0000005f005f7308 */ /* 0x000fe80000002400 */
[----:B------:R-:W-:Y:S01]  /*d430*/  HMMA.16816.F32.BF16 R76, R8, R30, R76 ;  /* 0x0000001e084c723c */ /* 0x000fe2000004184c */
[----:B------:R-:W-:Y:S01]  /*d440*/  FMUL.FTZ R29, R22, UR15 ;  /* 0x0000000f161d7c20 */ /* 0x000fe20008410000 */
[----:B------:R-:W-:-:S02]  /*d450*/  VIADD R28, R3, 0x30 ;  /* 0x00000030031c7836 */ /* 0x000fc40000000000 */
[----:B------:R-:W-:Y:S02]  /*d460*/  MUFU.TANH R111, R111 ;  /* 0x0000006f006f7308 */ /* 0x000fe40000002400 */
[----:B------:R-:W-:Y:S01]  /*d470*/  HMMA.16816.F32.BF16 R12, R8, R112, R12 ;  /* 0x00000070080c723c */ /* 0x000fe2000004180c */
[----:B------:R-:W-:Y:S01]  /*d480*/  FMUL.FTZ R31, R23, UR15 ;  /* 0x0000000f171f7c20 */ /* 0x000fe20008410000 */
[----:B------:R-:W-:Y:S01]  /*d490*/  VIADD R30, R3, 0x28 ;  /* 0x00000028031e7836 */ /* 0x000fe20000000000 */
[----:B------:R-:W4:Y:S01]  /*d4a0*/  LDSM.16.M88.4 R20, [R156+0x3800] ;  /* 0x003800009c14783b */ /* 0x000f220000000200 */
[----:B------:R-:W-:-:S04]  /*d4b0*/  DEPBAR.LE SB0, 0x0 ;  /* 0x000080000000791a */ /* 0x000fc80000000000 */
[C---:B--2---:R-:W-:Y:S01]  /*d4c0*/  HMMA.16816.F32.BF16 R64, R8.reuse, R24, R64 ;  /* 0x000000180840723c */ /* 0x044fe20000041840 */
[----:B------:R-:W-:Y:S03]  /*d4d0*/  MUFU.TANH R49, R49 ;  /* 0x0000003100317308 */ /* 0x000fe60000002400 */
[----:B------:R-:W-:Y:S01]  /*d4e0*/  FMUL.FTZ R80, R80, UR15 ;  /* 0x0000000f50507c20 */ /* 0x000fe20008410000 */
[----:B------:R-:W-:Y:S01]  /*d4f0*/  FMUL.FTZ R81, R81, UR15 ;  /* 0x0000000f51517c20 */ /* 0x000fe20008410000 */
[C---:B------:R-:W-:Y:S01]  /*d500*/  HMMA.16816.F32.BF16 R60, R8.reuse, R26, R60 ;  /* 0x0000001a083c723c */ /* 0x040fe2000004183c */
[----:B------:R-:W-:Y:S01]  /*d510*/  SHF.R.S32.HI R25, RZ, 0x1f, R0 ;  /* 0x0000001fff197819 */ /* 0x000fe20000011400 */
[----:B------:R-:W-:Y:S01]  /*d520*/  VIADD R24, R3, 0x8 ;  /* 0x0000000803187836 */ /* 0x000fe20000000000 */
[----:B------:R-:W-:Y:S01]  /*d530*/  MUFU.TANH R31, R31 ;  /* 0x0000001f001f7308 */ /* 0x000fe20000002400 */
[----:B------:R-:W-:Y:S01]  /*d540*/  FMUL.FTZ R55, R78, UR15 ;  /* 0x0000000f4e377c20 */ /* 0x000fe20008410000 */
[----:B------:R-:W-:Y:S01]  /*d550*/  LEA.HI R188, R25, R0, RZ, 0x2 ;  /* 0x0000000019bc7211 */ /* 0x000fe200078f10ff */
[C---:B-1----:R-:W-:Y:S01]  /*d560*/  HMMA.16816.F32.BF16 R56, R8.reuse, R32, R56 ;  /* 0x000000200838723c */ /* 0x042fe20000041838 */
[----:B------:R-:W-:Y:S01]  /*d570*/  FMUL.FTZ R27, R82, UR15 ;  /* 0x0000000f521b7c20 */ /* 0x000fe20008410000 */
[----:B------:R-:W-:Y:S01]  /*d580*/  FMUL.FTZ R79, R79, UR15 ;  /* 0x0000000f4f4f7c20 */ /* 0x000fe20008410000 */
[----:B------:R-:W-:Y:S01]  /*d590*/  SHF.R.S32.HI R188, RZ, 0x2, R188 ;  /* 0x00000002ffbc7819 */ /* 0x000fe200000114bc */
[----:B------:R-:W-:Y:S01]  /*d5a0*/  FMUL.FTZ R13, R13, UR15 ;  /* 0x0000000f0d0d7c20 */ /* 0x000fe20008410000 */
[----:B------:R-:W-:Y:S01]  /*d5b0*/  FMUL.FTZ R15, R15, UR15 ;  /* 0x0000000f0f0f7c20 */ /* 0x000fe20008410000 */
[----:B------:R-:W-:Y:S01]  /*d5c0*/  FMUL.FTZ R12, R12, UR15 ;  /* 0x0000000f0c0c7c20 */ /* 0x000fe20008410000 */
[----:B---3--:R-:W-:Y:S01]  /*d5d0*/  HMMA.16816.F32.BF16 R72, R8, R36, R72 ;  /* 0x000000240848723c */ /* 0x008fe20000041848 */
[----:B------:R-:W-:Y:S01]  /*d5e0*/  IMAD.U32 R0, R103, 0x10, R188 ;  /* 0x0000001067007824 */ /* 0x000fe200078e00bc */
[----:B------:R1:W-:Y:S01]  /*d5f0*/  MUFU.TANH R25, R18 ;  /* 0x0000001200197308 */ /* 0x0003e20000002400 */
[----:B------:R-:W-:-:S02]  /*d600*/  FMUL.FTZ R33, R83, UR15 ;  /* 0x0000000f53217c20 */ /* 0x000fc40008410000 */
[----:B------:R-:W-:Y:S01]  /*d610*/  FMUL.FTZ R66, R66, UR15 ;  /* 0x0000000f42427c20 */ /* 0x000fe20008410000 */
[----:B------:R-:W-:Y:S01]  /*d620*/  IADD3 R0, -R179, 0x1, R0 ;  /* 0x00000001b3007810 */ /* 0x000fe20007ffe100 */
[C---:B------:R-:W-:Y:S01]  /*d630*/  HMMA.16816.F32.BF16 R68, R8.reuse, R38, R68 ;  /* 0x000000260844723c */ /* 0x040fe20000041844 */
[----:B------:R-:W-:Y:S01]  /*d640*/  FMUL.FTZ R65, R65, UR15 ;  /* 0x0000000f41417c20 */ /* 0x000fe20008410000 */
[----:B------:R-:W-:Y:S01]  /*d650*/  FMUL.FTZ R67, R67, UR15 ;  /* 0x0000000f43437c20 */ /* 0x000fe20008410000 */
[----:B------:R-:W2:Y:S01]  /*d660*/  MUFU.TANH R13, R13 ;  /* 0x0000000d000d7308 */ /* 0x000ea20000002400 */
[----:B------:R-:W-:Y:S01]  /*d670*/  FMUL.FTZ R64, R64, UR15 ;  /* 0x0000000f40407c20 */ /* 0x000fe20008410000 */
[----:B------:R-:W-:Y:S01]  /*d680*/  FMUL.FTZ R60, R60, UR15 ;  /* 0x0000000f3c3c7c20 */ /* 0x000fe20008410000 */
[C---:B------:R-:W-:Y:S01]  /*d690*/  HMMA.16816.F32.BF16 R128, R8.reuse, R34, R128 ;  /* 0x000000220880723c */ /* 0x040fe20000041880 */
[----:B------:R-:W-:Y:S01]  /*d6a0*/  FMUL.FTZ R39, R77, UR15 ;  /* 0x0000000f4d277c20 */ /* 0x000fe20008410000 */
[----:B------:R-:W-:Y:S01]  /*d6b0*/  FMUL.FTZ R62, R62, UR15 ;  /* 0x0000000f3e3e7c20 */ /* 0x000fe20008410000 */
[----:B------:R-:W-:Y:S01]  /*d6c0*/  FMUL.FTZ R61, R61, UR15 ;  /* 0x0000000f3d3d7c20 */ /* 0x000fe20008410000 */
[----:B------:R-:W-:Y:S01]  /*d6d0*/  FMUL.FTZ R56, R56, UR15 ;  /* 0x0000000f38387c20 */ /* 0x000fe20008410000 */
[----:B------:R-:W3:Y:S01]  /*d6e0*/  MUFU.TANH R15, R15 ;  /* 0x0000000f000f7308 */ /* 0x000ee20000002400 */
[----:B----4-:R-:W-:Y:S01]  /*d6f0*/  HMMA.16816.F32.BF16 R132, R8, R20, R132 ;  /* 0x000000140884723c */ /* 0x010fe20000041884 */
[----:B-1----:R-:W-:-:S02]  /*d700*/  VIADD R18, R3, 0x9 ;  /* 0x0000000903127836 */ /* 0x002fc40000000000 */
[----:B------:R-:W-:Y:S01]  /*d710*/  FMUL.FTZ R35, R76, UR15 ;  /* 0x0000000f4c237c20 */ /* 0x000fe20008410000 */
[----:B------:R-:W-:Y:S01]  /*d720*/  FMUL.FTZ R63, R63, UR15 ;  /* 0x0000000f3f3f7c20 */ /* 0x000fe20008410000 */
[----:B------:R-:W-:Y:S01]  /*d730*/  FMUL.FTZ R58, R58, UR15 ;  /* 0x0000000f3a3a7c20 */ /* 0x000fe20008410000 */
[----:B------:R-:W-:Y:S01]  /*d740*/  FMUL.FTZ R74, R74, UR15 ;  /* 0x0000000f4a4a7c20 */ /* 0x000fe20008410000 */
[----:B------:R-:W-:Y:S01]  /*d750*/  HMMA.16816.F32.BF16 R40, R8, R22, R40 ;  /* 0x000000160828723c */ /* 0x000fe20000041828 */
[----:B------:R1:W-:Y:S01]  /*d760*/  MUFU.TANH R97, R12 ;  /* 0x0000000c00617308 */ /* 0x0003e20000002400 */
[----:B------:R-:W-:Y:S01]  /*d770*/  FMUL.FTZ R75, R75, UR15 ;  /* 0x0000000f4b4b7c20 */ /* 0x000fe20008410000 */
[----:B------:R-:W-:Y:S01]  /*d780*/  FMUL.FTZ R72, R72, UR15 ;  /* 0x0000000f48487c20 */ /* 0x000fe20008410000 */
[----:B------:R-:W-:Y:S01]  /*d790*/  FMUL.FTZ R73, R73, UR15 ;  /* 0x0000000f49497c20 */ /* 0x000fe20008410000 */
[----:B------:R-:W-:Y:S01]  /*d7a0*/  FMUL.FTZ R57, R57, UR15 ;  /* 0x0000000f39397c20 */ /* 0x000fe20008410000 */
[----:B------:R-:W-:Y:S01]  /*d7b0*/  FMUL.FTZ R70, R70, UR15 ;  /* 0x0000000f46467c20 */ /* 0x000fe20008410000 */
[----:B------:R-:W-:-:S02]  /*d7c0*/  VIADD R10, R3, 0x1 ;  /* 0x00000001030a7836 */ /* 0x000fc40000000000 */
        /* <DEDUP_REMOVED lines=10> */
[--C-:B-1----:R-:W-:Y:S01]  /*d870*/  IADD3 R12, R0, UR14, R53.reuse ;  /* 0x0000000e000c7c10 */ /* 0x102fe2000fffe035 */
[----:B-----5:R-:W-:Y:S01]  /*d880*/  FMUL.FTZ R0, R102, R7 ;  /* 0x0000000766007220 */ /* 0x020fe20000410000 */
[----:B------:R-:W-:Y:S01]  /*d890*/  FMUL.FTZ R7, R14, UR15 ;  /* 0x0000000f0e077c20 */ /* 0x000fe20008410000 */
[----:B------:R-:W-:Y:S01]  /*d8a0*/  VIADD R14, R3, 0x11 ;  /* 0x00000011030e7836 */ /* 0x000fe20000000000 */
[C---:B------:R-:W-:Y:S01]  /*d8b0*/  VIMNMX R54, R12.reuse, R53, PT ;  /* 0x000000350c367248 */ /* 0x040fe20003fe0100 */
[----:B------:R-:W-:Y:S01]  /*d8c0*/  FMUL.FTZ R133, R133, UR15 ;  /* 0x0000000f85857c20 */ /* 0x000fe20008410000 */
[----:B------:R-:W-:Y:S01]  /*d8d0*/  VIADDMNMX R53, R12, 0x8, R53, PT ;  /* 0x000000080c357846 */ /* 0x000fe20003800135 */
[----:B------:R-:W-:Y:S01]  /*d8e0*/  VIADD R12, R3, 0x18 ;  /* 0x00000018030c7836 */ /* 0x000fe20000000000 */
[CC--:B------:R-:W-:Y:S01]  /*d8f0*/  ISETP.GE.AND P1, PT, R10.reuse, R54.reuse, PT ;  /* 0x000000360a00720c */ /* 0x0c0fe20003f26270 */
[----:B------:R-:W-:Y:S01]  /*d900*/  MUFU.TANH R17, R17 ;  /* 0x0000001100117308 */ /* 0x000fe20000002400 */
[-C--:B------:R-:W-:Y:S01]  /*d910*/  ISETP.GE.AND P0, PT, R10, R53.reuse, PT ;  /* 0x000000350a00720c */ /* 0x080fe20003f06270 */
[----:B------:R-:W-:Y:S01]  /*d920*/  FMUL.FTZ R135, R135, UR15 ;  /* 0x0000000f87877c20 */ /* 0x000fe20008410000 */
[----:B------:R-:W-:Y:S01]  /*d930*/  ISETP.GE.AND P2, PT, R24, R54, PT ;  /* 0x000000361800720c */ /* 0x000fe20003f46270 */
[----:B------:R-:W-:Y:S01]  /*d940*/  FMUL.FTZ R20, R134, UR15 ;  /* 0x0000000f86147c20 */ /* 0x000fe20008410000 */
[-C--:B------:R-:W-:Y:S01]  /*d950*/  ISETP.GE.AND P3, PT, R24, R53.reuse, PT ;  /* 0x000000351800720c */ /* 0x080fe20003f66270 */
[----:B------:R-:W-:Y:S01]  /*d960*/  FMUL.FTZ R23, R132, UR15 ;  /* 0x0000000f84177c20 */ /* 0x000fe20008410000 */
[----:B------:R-:W-:Y:S01]  /*d970*/  I2FP.F32.S32 R10, R10 ;  /* 0x0000000a000a7245 */ /* 0x000fe20000201400 */
[----:B------:R-:W1:Y:S01]  /*d980*/  MUFU.TANH R87, R87 ;  /* 0x0000005700577308 */ /* 0x000e620000002400 */
[----:B------:R-:W-:Y:S01]  /*d990*/  I2FP.F32.S32 R24, R24 ;  /* 0x0000001800187245 */ /* 0x000fe20000201400 */
[----:B------:R-:W-:Y:S01]  /*d9a0*/  FMUL.FTZ R11, R42, UR15 ;  /* 0x0000000f2a0b7c20 */ /* 0x000fe20008410000 */
[----:B------:R-:W-:Y:S01]  /*d9b0*/  ISETP.GE.AND P4, PT, R18, R54, PT ;  /* 0x000000361200720c */ /* 0x000fe20003f86270 */
[CC--:B--2---:R-:W-:Y:S01]  /*d9c0*/  FFMA.FTZ R13, R0.reuse, R10.reuse, R13 ;  /* 0x0000000a000d7223 */ /* 0x0c4fe2000001000d */
[C---:B---3--:R-:W-:Y:S01]  /*d9d0*/  FFMA.FTZ R15, R0.reuse, R10, R15 ;  /* 0x0000000a000f7223 */ /* 0x048fe2000001000f */
[----:B------:R-:W-:Y:S01]  /*d9e0*/  FFMA.FTZ R44, R0, R24, R45 ;  /* 0x00000018002c7223 */ /* 0x000fe2000001002d */
[-C--:B------:R-:W-:Y:S01]  /*d9f0*/  ISETP.GE.AND P5, PT, R18, R53.reuse, PT ;  /* 0x000000351200720c */ /* 0x080fe20003fa6270 */
[----:B------:R-:W-:Y:S01]  /*da00*/  VIADD R10, R3, 0x10 ;  /* 0x00000010030a7836 */ /* 0x000fe20000000000 */
[----:B------:R-:W-:Y:S01]  /*da10*/  I2FP.F32.S32 R18, R18 ;  /* 0x0000001200127245 */ /* 0x000fe20000201400 */
[C---:B------:R-:W-:Y:S01]  /*da20*/  FFMA.FTZ R24, R0.reuse, R24, R105 ;  /* 0x0000001800187223 */ /* 0x040fe20000010069 */
[----:B------:R-:W-:Y:S01]  /*da30*/  FSEL R46, R13, -INF , !P1 ;  /* 0xff8000000d2e7808 */ /* 0x000fe20004800000 */
[----:B------:R-:W2:Y:S01]  /*da40*/  MUFU.TANH R19, R19 ;  /* 0x0000001300137308 */ /* 0x000ea20000002400 */
[----:B------:R-:W-:Y:S01]  /*da50*/  FSEL R32, R15, -INF , !P0 ;  /* 0xff8000000f207808 */ /* 0x000fe20004000000 */
[-C--:B------:R-:W-:Y:S01]  /*da60*/  FFMA.FTZ R26, R0, R18.reuse, R99 ;  /* 0x00000012001a7223 */ /* 0x080fe20000010063 */
[----:B------:R-:W-:Y:S01]  /*da70*/  FSEL R44, R44, -INF , !P2 ;  /* 0xff8000002c2c7808 */ /* 0x000fe20005000000 */
[----:B------:R-:W-:Y:S01]  /*da80*/  FFMA.FTZ R18, R0, R18, R107 ;  /* 0x0000001200127223 */ /* 0x000fe2000001006b */
[CC--:B------:R-:W-:Y:S01]  /*da90*/  ISETP.GE.AND P6, PT, R10.reuse, R54.reuse, PT ;  /* 0x000000360a00720c */ /* 0x0c0fe20003fc6270 */
[----:B------:R-:W-:Y:S01]  /*daa0*/  FMUL.FTZ R43, R43, UR15 ;  /* 0x0000000f2b2b7c20 */ /* 0x000fe20008410000 */
[-C--:B------:R-:W-:Y:S01]  /*dab0*/  ISETP.GE.AND P1, PT, R10, R53.reuse, PT ;  /* 0x000000350a00720c */ /* 0x080fe20003f26270 */
[----:B------:R3:W-:Y:S01]  /*dac0*/  MUFU.TANH R15, R8 ;  /* 0x00000008000f7308 */ /* 0x0007e20000002400 */
[----:B------:R-:W-:Y:S01]  /*dad0*/  ISETP.GE.AND P2, PT, R14, R54, PT ;  /* 0x000000360e00720c */ /* 0x000fe20003f46270 */
[----:B------:R-:W-:Y:S01]  /*dae0*/  FMUL.FTZ R40, R40, UR15 ;  /* 0x0000000f28287c20 */ /* 0x000fe20008410000 */
[----:B------:R-:W-:Y:S01]  /*daf0*/  ISETP.GE.AND P0, PT, R14, R53, PT ;  /* 0x000000350e00720c */ /* 0x000fe20003f06270 */
[----:B------:R-:W-:Y:S01]  /*db00*/  FMUL.FTZ R41, R41, UR15 ;  /* 0x0000000f29297c20 */ /* 0x000fe20008410000 */
[----:B------:R-:W-:-:S02]  /*db10*/  I2FP.F32.S32 R10, R10 ;  /* 0x0000000a000a7245 */ /* 0x000fc40000201400 */
[----:B------:R-:W-:Y:S01]  /*db20*/  I2FP.F32.S32 R14, R14 ;  /* 0x0000000e000e7245 */ /* 0x000fe20000201400 */
[----:B------:R-:W2:Y:S01]  /*db30*/  MUFU.TANH R21, R80 ;  /* 0x0000005000157308 */ /* 0x000ea20000002400 */
[----:B------:R-:W-:Y:S01]  /*db40*/  FSEL R24, R24, -INF , !P3 ;  /* 0xff80000018187808 */ /* 0x000fe20005800000 */
[----:B------:R-:W-:Y:S01]  /*db50*/  FFMA.FTZ R47, R0, R10, R47 ;  /* 0x0000000a002f7223 */ /* 0x000fe2000001002f */
[----:B------:R-:W-:Y:S01]  /*db60*/  FSEL R18, R18, -INF , !P5 ;  /* 0xff80000012127808 */ /* 0x000fe20006800000 */
[CC--:B------:R-:W-:Y:S01]  /*db70*/  FFMA.FTZ R50, R0.reuse, R14.reuse, R109 ;  /* 0x0000000e00327223 */ /* 0x0c0fe2000001006d */
[----:B------:R-:W-:Y:S01]  /*db80*/  FFMA.FTZ R91, R0, R14, R91 ;  /* 0x0000000e005b7223 */ /* 0x000fe2000001005b */
[----:B------:R-:W-:Y:S01]  /*db90*/  VIADD R14, R3, 0x19 ;  /* 0x00000019030e7836 */ /* 0x000fe20000000000 */
[----:B------:R-:W-:Y:S01]  /*dba0*/  ISETP.GE.AND P3, PT, R12, R54, PT ;  /* 0x000000360c00720c */ /* 0x000fe20003f66270 */
[----:B------:R-:W-:Y:S01]  /*dbb0*/  FFMA.FTZ R10, R0, R10, R89 ;  /* 0x0000000a000a7223 */ /* 0x000fe20000010059 */
[----:B------:R-:W-:Y:S01]  /*dbc0*/  ISETP.GE.AND P5, PT, R12, R53, PT ;  /* 0x000000350c00720c */ /* 0x000fe20003fa6270 */
[----:B------:R-:W2:Y:S01]  /*dbd0*/  MUFU.TANH R27, R27 ;  /* 0x0000001b001b7308 */ /* 0x000ea20000002400 */
[----:B------:R-:W-:-:S02]  /*dbe0*/  I2FP.F32.S32 R12, R12 ;  /* 0x0000000c000c7245 */ /* 0x000fc40000201400 */
[----:B------:R-:W-:Y:S02]  /*dbf0*/  FSEL R68, R47, -INF , !P6 ;  /* 0xff8000002f447808 */ /* 0x000fe40007000000 */
[----:B------:R-:W-:Y:S01]  /*dc00*/  ISETP.GE.AND P6, PT, R14, R54, PT ;  /* 0x000000360e00720c */ /* 0x000fe20003fc6270 */
[-C--:B----4-:R-:W-:Y:S01]  /*dc10*/  FFMA.FTZ R16, R0, R12.reuse, R93 ;  /* 0x0000000c00107223 */ /* 0x090fe2000001005d */
[----:B------:R-:W-:Y:S01]  /*dc20*/  FSEL R26, R26, -INF , !P4 ;  /* 0xff8000001a1a7808 */ /* 0x000fe20006000000 */
[----:B------:R-:W4:Y:S01]  /*dc30*/  MUFU.TANH R33, R33 ;  /* 0x0000002100217308 */ /* 0x000f220000002400 */
[----:B------:R-:W-:Y:S01]  /*dc40*/  ISETP.GE.AND P4, PT, R14, R53, PT ;  /* 0x000000350e00720c */ /* 0x000fe20003f86270 */
[----:B-1----:R-:W-:Y:S01]  /*dc50*/  FFMA.FTZ R12, R0, R12, R87 ;  /* 0x0000000c000c7223 */ /* 0x002fe20000010057 */
[----:B------:R-:W-:Y:S02]  /*dc60*/  P2R R22, PR, RZ, 0x40 ;  /* 0x00000040ff167803 */ /* 0x000fe40000000000 */
[----:B------:R-:W-:-:S02]  /*dc70*/  I2FP.F32.S32 R14, R14 ;  /* 0x0000000e000e7245 */ /* 0x000fc40000201400 */
[----:B------:R-:W-:Y:S01]  /*dc80*/  FSEL R10, R10, -INF , !P1 ;  /* 0xff8000000a0a7808 */ /* 0x000fe20004800000 */
[----:B------:R-:W-:Y:S01]  /*dc90*/  MUFU.TANH R35, R35 ;  /* 0x0000002300237308 */ /* 0x000fe20000002400 */
[----:B------:R-:W-:Y:S02]  /*dca0*/  FSEL R16, R16, -INF , !P3 ;  /* 0xff80000010107808 */ /* 0x000fe40005800000 */
[C---:B------:R-:W-:Y:S02]  /*dcb0*/  ISETP.GE.AND P6, PT, R202.reuse, R54, PT ;  /* 0x00000036ca00720c */ /* 0x040fe40003fc6270 */
[-C--:B------:R-:W-:Y:S02]  /*dcc0*/  ISETP.GE.AND P1, PT, R202, R53.reuse, PT ;  /* 0x00000035ca00720c */ /* 0x080fe40003f26270 */
[----:B------:R-:W-:Y:S01]  /*dcd0*/  ISETP.NE.AND P3, PT, R22, RZ, PT ;  /* 0x000000ff1600720c */ /* 0x000fe20003f65270 */
[C---:B------:R-:W-:Y:S01]  /*dce0*/  FFMA.FTZ R22, R0.reuse, R14, R85 ;  /* 0x0000000e00167223 */ /* 0x040fe20000010055 */
[----:B------:R-:W-:Y:S01]  /*dcf0*/  I2FP.F32.S32 R202, R202 ;  /* 0x000000ca00ca7245 */ /* 0x000fe20000201400 */
[----:B------:R-:W-:Y:S01]  /*dd00*/  FFMA.FTZ R14, R0, R14, R111 ;  /* 0x0000000e000e7223 */ /* 0x000fe2000001006f */
[----:B------:R-:W-:Y:S01]  /*dd10*/  FSEL R50, R50, -INF , !P2 ;  /* 0xff80000032327808 */ /* 0x000fe20005000000 */
[----:B------:R-:W-:Y:S01]  /*dd20*/  MUFU.TANH R39, R39 ;  /* 0x0000002700277308 */ /* 0x000fe20000002400 */
[----:B---3--:R-:W-:Y:S01]  /*dd30*/  FSEL R8, R91, -INF , !P0 ;  /* 0xff8000005b087808 */ /* 0x008fe20004000000 */
[----:B------:R-:W-:Y:S01]  /*dd40*/  FFMA.FTZ R95, R0, R202, R95 ;  /* 0x000000ca005f7223 */ /* 0x000fe2000001005f */
[----:B------:R-:W-:Y:S01]  /*dd50*/  ISETP.GE.AND P2, PT, R106, R54, PT ;  /* 0x000000366a00720c */ /* 0x000fe20003f46270 */
[----:B------:R-:W-:Y:S01]  /*dd60*/  FFMA.FTZ R202, R0, R202, R29 ;  /* 0x000000ca00ca7223 */ /* 0x000fe2000001001d */
[----:B------:R-:W-:-:S02]  /*dd70*/  ISETP.GE.AND P0, PT, R106, R53, PT ;  /* 0x000000356a00720c */ /* 0x000fc40003f06270 */
[----:B------:R-:W-:Y:S01]  /*dd80*/  I2FP.F32.S32 R106, R106 ;  /* 0x0000006a006a7245 */ /* 0x000fe20000201400 */
[----:B------:R-:W-:Y:S01]  /*dd90*/  MUFU.TANH R55, R55 ;  /* 0x0000003700377308 */ /* 0x000fe20000002400 */
[----:B------:R-:W-:Y:S02]  /*dda0*/  FSEL R22, R22, -INF , !P3 ;  /* 0xff80000016167808 */ /* 0x000fe40005800000 */
[----:B------:R-:W-:Y:S01]  /*ddb0*/  ISETP.GE.AND P3, PT, R30, R54, PT ;  /* 0x000000361e00720c */ /* 0x000fe20003f66270 */
[CC--:B------:R-:W-:Y:S01]  /*ddc0*/  FFMA.FTZ R49, R0.reuse, R106.reuse, R49 ;  /* 0x0000006a00317223 */ /* 0x0c0fe20000010031 */
[----:B------:R-:W-:Y:S01]  /*ddd0*/  FFMA.FTZ R106, R0, R106, R31 ;  /* 0x0000006a006a7223 */ /* 0x000fe2000001001f */
[----:B------:R-:W-:Y:S02]  /*dde0*/  FSEL R102, R95, -INF , !P6 ;  /* 0xff8000005f667808 */ /* 0x000fe40007000000 */
[----:B------:R-:W-:Y:S01]  /*ddf0*/  P2R R31, PR, RZ, 0x8 ;  /* 0x00000008ff1f7803 */ /* 0x000fe20000000000 */
[----:B------:R-:W-:Y:S01]  /*de00*/  MUFU.TANH R79, R79 ;  /* 0x0000004f004f7308 */ /* 0x000fe20000002400 */
[----:B------:R-:W-:-:S02]  /*de10*/  FSEL R14, R14, -INF , !P4 ;  /* 0xff8000000e0e7808 */ /* 0x000fc40006000000 */
[C---:B------:R-:W-:Y:S02]  /*de20*/  ISETP.GE.AND P6, PT, R200.reuse, R54, PT ;  /* 0x00000036c800720c */ /* 0x040fe40003fc6270 */
[-C--:B------:R-:W-:Y:S02]  /*de30*/  ISETP.GE.AND P3, PT, R200, R53.reuse, PT ;  /* 0x00000035c800720c */ /* 0x080fe40003f66270 */
[----:B------:R-:W-:Y:S01]  /*de40*/  ISETP.GE.AND P4, PT, R30, R53, PT ;  /* 0x000000351e00720c */ /* 0x000fe20003f86270 */
[----:B------:R-:W1:Y:S01]  /*de50*/  MUFU.TANH R9, R81 ;  /* 0x0000005100097308 */ /* 0x000e620000002400 */
[----:B------:R-:W-:Y:S02]  /*de60*/  I2FP.F32.S32 R200, R200 ;  /* 0x000000c800c87245 */ /* 0x000fe40000201400 */
[----:B------:R-:W-:Y:S02]  /*de70*/  I2FP.F32.S32 R30, R30 ;  /* 0x0000001e001e7245 */ /* 0x000fe40000201400 */
[----:B------:R-:W-:Y:S01]  /*de80*/  FSEL R202, R202, -INF , !P1 ;  /* 0xff800000caca7808 */ /* 0x000fe20004800000 */
[CC--:B------:R-:W-:Y:S01]  /*de90*/  FFMA.FTZ R204, R0.reuse, R200.reuse, R17 ;  /* 0x000000c800cc7223 */ /* 0x0c0fe20000010011 */
[C---:B--2---:R-:W-:Y:S01]  /*dea0*/  FFMA.FTZ R200, R0.reuse, R200, R19 ;  /* 0x000000c800c87223 */ /* 0x044fe20000010013 */
[CC--:B------:R-:W-:Y:S01]  /*deb0*/  FFMA.FTZ R37, R0.reuse, R30.reuse, R37 ;  /* 0x0000001e00257223 */ /* 0x0c0fe20000010025 */
[----:B------:R-:W-:Y:S01]  /*dec0*/  ISETP.NE.AND P1, PT, R31, RZ, PT ;  /* 0x000000ff1f00720c */ /* 0x000fe20003f25270 */
[C---:B------:R-:W-:Y:S01]  /*ded0*/  VIADD R19, R3.reuse, 0x31 ;  /* 0x0000003103137836 */ /* 0x040fe20000000000 */
[----:B------:R2:W-:Y:S01]  /*dee0*/  MUFU.TANH R31, R66 ;  /* 0x00000042001f7308 */ /* 0x0005e20000002400 */
[----:B------:R-:W-:Y:S01]  /*def0*/  FFMA.FTZ R25, R0, R30, R25 ;  /* 0x0000001e00197223 */ /* 0x000fe20000010019 */
[----:B------:R-:W-:Y:S01]  /*df00*/  FSEL R12, R12, -INF , !P5 ;  /* 0xff8000000c0c7808 */ /* 0x000fe20006800000 */
[----:B------:R-:W-:Y:S01]  /*df10*/  VIADD R30, R3, 0x38 ;  /* 0x00000038031e7836 */ /* 0x000fe20000000000 */
[----:B------:R-:W-:-:S02]  /*df20*/  FSEL R106, R106, -INF , !P0 ;  /* 0xff8000006a6a7808 */ /* 0x000fc40004000000 */
[C---:B------:R-:W-:Y:S02]  /*df30*/  ISETP.GE.AND P5, PT, R28.reuse, R54, PT ;  /* 0x000000361c00720c */ /* 0x040fe40003fa6270 */
[----:B------:R-:W-:Y:S01]  /*df40*/  ISETP.GE.AND P0, PT, R28, R53, PT ;  /* 0x000000351c00720c */ /* 0x000fe20003f06270 */
[----:B------:R-:W3:Y:S01]  /*df50*/  MUFU.TANH R13, R74 ;  /* 0x0000004a000d7308 */ /* 0x000ee20000002400 */
[----:B------:R-:W-:Y:S02]  /*df60*/  I2FP.F32.S32 R28, R28 ;  /* 0x0000001c001c7245 */ /* 0x000fe40000201400 */
[----:B------:R-:W-:Y:S02]  /*df70*/  FSEL R104, R25, -INF , !P4 ;  /* 0xff80000019687808 */ /* 0x000fe40006000000 */
[----:B------:R-:W-:Y:S01]  /*df80*/  FSEL R206, R49, -INF , !P2 ;  /* 0xff80000031ce7808 */ /* 0x000fe20005000000 */
[CC--:B------:R-:W-:Y:S01]  /*df90*/  FFMA.FTZ R21, R0.reuse, R28.reuse, R21 ;  /* 0x0000001c00157223 */ /* 0x0c0fe20000010015 */
[----:B------:R-:W-:Y:S01]  /*dfa0*/  FFMA.FTZ R27, R0, R28, R27 ;  /* 0x0000001c001b7223 */ /* 0x000fe2000001001b */
[----:B--2---:R-:W-:Y:S01]  /*dfb0*/  FSEL R66, R37, -INF , !P1 ;  /* 0xff80000025427808 */ /* 0x004fe20004800000 */
[----:B------:R-:W-:Y:S01]  /*dfc0*/  VIADD R28, R3, 0x39 ;  /* 0x00000039031c7836 */ /* 0x000fe20000000000 */
[----:B------:R-:W-:Y:S01]  /*dfd0*/  ISETP.GE.AND P1, PT, R19, R54, PT ;  /* 0x000000361300720c */ /* 0x000fe20003f26270 */
[----:B------:R-:W2:Y:S01]  /*dfe0*/  MUFU.TANH R51, R72 ;  /* 0x0000004800337308 */ /* 0x000ea20000002400 */
[----:B------:R-:W-:-:S02]  /*dff0*/  FSEL R200, R200, -INF , !P3 ;  /* 0xff800000c8c87808 */ /* 0x000fc40005800000 */
[----:B------:R-:W-:Y:S02]  /*e000*/  P2R R25, PR, RZ, 0x2 ;  /* 0x00000002ff197803 */ /* 0x000fe40000000000 */
[----:B------:R-:W-:Y:S02]  /*e010*/  ISETP.GE.AND P1, PT, R19, R53, PT ;  /* 0x000000351300720c */ /* 0x000fe40003f26270 */
[----:B------:R-:W-:Y:S01]  /*e020*/  I2FP.F32.S32 R19, R19 ;  /* 0x0000001300137245 */ /* 0x000fe20000201400 */
[----:B------:R-:W2:Y:S01]  /*e030*/  MUFU.TANH R75, R75 ;  /* 0x0000004b004b7308 */ /* 0x000ea20000002400 */
[----:B------:R-:W-:Y:S01]  /*e040*/  FSEL R114, R21, -INF , !P5 ;  /* 0xff80000015727808 */ /* 0x000fe20006800000 */
[----:B------:R-:W-:Y:S01]  /*e050*/  VIADD R21, R3, 0x40 ;  /* 0x0000004003157836 */ /* 0x000fe20000000000 */
[----:B------:R-:W-:Y:S01]  /*e060*/  FSEL R194, R27, -INF , !P0 ;  /* 0xff8000001bc27808 */ /* 0x000fe20004000000 */
[-C--:B----4-:R-:W-:Y:S01]  /*e070*/  FFMA.FTZ R33, R0, R19.reuse, R33 ;  /* 0x0000001300217223 */ /* 0x090fe20000010021 */
[-C--:B------:R-:W-:Y:S01]  /*e080*/  ISETP.GE.AND P4, PT, R30, R54.reuse, PT ;  /* 0x000000361e00720c */ /* 0x080fe20003f86270 */
[----:B-1----:R-:W-:Y:S01]  /*e090*/  FFMA.FTZ R198, R0, R19, R9 ;  /* 0x0000001300c67223 */ /* 0x002fe20000010009 */
[-C--:B------:R-:W-:Y:S01]  /*e0a0*/  ISETP.GE.AND P2, PT, R30, R53.reuse, PT ;  /* 0x000000351e00720c */ /* 0x080fe20003f46270 */
[----:B------:R-:W1:Y:S01]  /*e0b0*/  MUFU.TANH R45, R70 ;  /* 0x00000046002d7308 */ /* 0x000e620000002400 */
[C---:B------:R-:W-:Y:S01]  /*e0c0*/  ISETP.GE.AND P3, PT, R28.reuse, R54, PT ;  /* 0x000000361c00720c */ /* 0x040fe20003f66270 */
[----:B------:R-:W-:Y:S01]  /*e0d0*/  VIADD R27, R3, 0x58 ;  /* 0x00000058031b7836 */ /* 0x000fe20000000000 */
[----:B------:R-:W-:-:S02]  /*e0e0*/  ISETP.GE.AND P0, PT, R28, R53, PT ;  /* 0x000000351c00720c */ /* 0x000fc40003f06270 */
[----:B------:R-:W-:Y:S02]  /*e0f0*/  I2FP.F32.S32 R30, R30 ;  /* 0x0000001e001e7245 */ /* 0x000fe40000201400 */
[----:B------:R-:W-:Y:S01]  /*e100*/  I2FP.F32.S32 R28, R28 ;  /* 0x0000001c001c7245 */ /* 0x000fe20000201400 */
[----:B------:R-:W-:Y:S01]  /*e110*/  MUFU.TANH R69, R69 ;  /* 0x0000004500457308 */ /* 0x000fe20000002400 */
[----:B------:R-:W-:Y:S01]  /*e120*/  FSEL R192, R33, -INF , !P1 ;  /* 0xff80000021c07808 */ /* 0x000fe20004800000 */
[C---:B------:R-:W-:Y:S01]  /*e130*/  FFMA.FTZ R35, R0.reuse, R30, R35 ;  /* 0x0000001e00237223 */ /* 0x040fe20000010023 */
[C---:B------:R-:W-:Y:S01]  /*e140*/  ISETP.GE.AND P5, PT, R21.reuse, R54, PT ;  /* 0x000000361500720c */ /* 0x040fe20003fa6270 */
[C---:B------:R-:W-:Y:S01]  /*e150*/  FFMA.FTZ R55, R0.reuse, R30, R55 ;  /* 0x0000001e00377223 */ /* 0x040fe20000010037 */
[----:B------:R-:W-:Y:S01]  /*e160*/  ISETP.GE.AND P1, PT, R21, R53, PT ;  /* 0x000000351500720c */ /* 0x000fe20003f26270 */
[CC--:B------:R-:W-:Y:S01]  /*e170*/  FFMA.FTZ R39, R0.reuse, R28.reuse, R39 ;  /* 0x0000001c00277223 */ /* 0x0c0fe20000010027 */
[----:B------:R-:W-:Y:S01]  /*e180*/  FFMA.FTZ R79, R0, R28, R79 ;  /* 0x0000001c004f7223 */ /* 0x000fe2000001004f */
[----:B------:R-:W-:Y:S01]  /*e190*/  MUFU.TANH R71, R71 ;  /* 0x0000004700477308 */ /* 0x000fe20000002400 */
[----:B------:R-:W-:Y:S01]  /*e1a0*/  I2FP.F32.S32 R21, R21 ;  /* 0x0000001500157245 */ /* 0x000fe20000201400 */
[C---:B------:R-:W-:Y:S01]  /*e1b0*/  VIADD R30, R3.reuse, 0x41 ;  /* 0x00000041031e7836 */ /* 0x040fe20000000000 */
[----:B------:R-:W-:Y:S01]  /*e1c0*/  FSEL R204, R204, -INF , !P6 ;  /* 0xff800000cccc7808 */ /* 0x000fe20007000000 */
[----:B------:R-:W-:Y:S01]  /*e1d0*/  VIADD R28, R3, 0x48 ;  /* 0x00000048031c7836 */ /* 0x000fe20000000000 */
[----:B------:R-:W-:Y:S01]  /*e1e0*/  ISETP.NE.AND P6, PT, R25, RZ, PT ;  /* 0x000000ff1900720c */ /* 0x000fe20003fc5270 */
[CC--:B---3--:R-:W-:Y:S01]  /*e1f0*/  FFMA.FTZ R13, R0.reuse, R21.reuse, R13 ;  /* 0x00000015000d7223 */ /* 0x0c8fe2000001000d */
[----:B------:R-:W-:Y:S01]  /*e200*/  FSEL R112, R35, -INF , !P4 ;  /* 0xff80000023707808 */ /* 0x000fe20006000000 */
[----:B------:R-:W3:Y:S01]  /*e210*/  MUFU.TANH R73, R73 ;  /* 0x0000004900497308 */ /* 0x000ee20000002400 */
[----:B------:R-:W-:Y:S01]  /*e220*/  FSEL R190, R55, -INF , !P2 ;  /* 0xff80000037be7808 */ /* 0x000fe20005000000 */
[----:B------:R-:W-:Y:S01]  /*e230*/  VIADD R25, R3, 0x49 ;  /* 0x0000004903197836 */ /* 0x000fe20000000000 */
[----:B------:R-:W-:Y:S01]  /*e240*/  FSEL R196, R39, -INF , !P3 ;  /* 0xff80000027c47808 */ /* 0x000fe20005800000 */
[----:B--2---:R-:W-:Y:S01]  /*e250*/  FFMA.FTZ R51, R0, R21, R51 ;  /* 0x0000001500337223 */ /* 0x004fe20000010033 */
[----:B------:R-:W-:Y:S01]  /*e260*/  FSEL R154, R79, -INF , !P0 ;  /* 0xff8000004f9a7808 */ /* 0x000fe20004000000 */
[----:B------:R-:W-:Y:S01]  /*e270*/  VIADD R21, R3, 0x51 ;  /* 0x0000005103157836 */ /* 0x000fe20000000000 */
[C---:B------:R-:W-:Y:S01]  /*e280*/  ISETP.GE.AND P4, PT, R30.reuse, R54, PT ;  /* 0x000000361e00720c */ /* 0x040fe20003f86270 */
[----:B------:R-:W2:Y:S01]  /*e290*/  MUFU.TANH R29, R64 ;  /* 0x00000040001d7308 */ /* 0x000ea20000002400 */
[----:B------:R-:W-:-:S02]  /*e2a0*/  ISETP.GE.AND P2, PT, R30, R53, PT ;  /* 0x000000351e00720c */ /* 0x000fc40003f46270 */
[C---:B------:R-:W-:Y:S02]  /*e2b0*/  ISETP.GE.AND P3, PT, R28.reuse, R54, PT ;  /* 0x000000361c00720c */ /* 0x040fe40003f66270 */
[-C--:B------:R-:W-:Y:S02]  /*e2c0*/  ISETP.GE.AND P0, PT, R28, R53.reuse, PT ;  /* 0x000000351c00720c */ /* 0x080fe40003f06270 */
[----:B------:R-:W-:Y:S01]  /*e2d0*/  I2FP.F32.S32 R30, R30 ;  /* 0x0000001e001e7245 */ /* 0x000fe20000201400 */
[----:B------:R-:W4:Y:S01]  /*e2e0*/  MUFU.TANH R65, R65 ;  /* 0x0000004100417308 */ /* 0x000f220000002400 */
[----:B------:R-:W-:Y:S02]  /*e2f0*/  I2FP.F32.S32 R28, R28 ;  /* 0x0000001c001c7245 */ /* 0x000fe40000201400 */
[----:B------:R-:W-:Y:S01]  /*e300*/  FSEL R198, R198, -INF , !P6 ;  /* 0xff800000c6c67808 */ /* 0x000fe20007000000 */
[C---:B------:R-:W-:Y:S01]  /*e310*/  FFMA.FTZ R75, R0.reuse, R30, R75 ;  /* 0x0000001e004b7223 */ /* 0x040fe2000001004b */
[----:B------:R-:W-:Y:S01]  /*e320*/  FSEL R146, R13, -INF , !P1 ;  /* 0xff8000000d927808 */ /* 0x000fe20004800000 */
[C---:B------:R-:W-:Y:S01]  /*e330*/  FFMA.FTZ R136, R0.reuse, R28, R15 ;  /* 0x0000001c00887223 */ /* 0x040fe2000001000f */
[C---:B------:R-:W-:Y:S01]  /*e340*/  ISETP.GE.AND P6, PT, R25.reuse, R54, PT ;  /* 0x000000361900720c */ /* 0x040fe20003fc6270 */
[----:B------:R-:W4:Y:S01]  /*e350*/  MUFU.TANH R67, R67 ;  /* 0x0000004300437308 */ /* 0x000f220000002400 */
[----:B------:R-:W-:Y:S01]  /*e360*/  ISETP.GE.AND P1, PT, R25, R53, PT ;  /* 0x000000351900720c */ /* 0x000fe20003f26270 */
[C---:B-1----:R-:W-:Y:S01]  /*e370*/  FFMA.FTZ R45, R0.reuse, R28, R45 ;  /* 0x0000001c002d7223 */ /* 0x042fe2000001002d */
[----:B------:R-:W-:Y:S01]  /*e380*/  I2FP.F32.S32 R25, R25 ;  /* 0x0000001900197245 */ /* 0x000fe20000201400 */
[----:B------:R-:W-:Y:S01]  /*e390*/  VIADD R28, R3, 0x50 ;  /* 0x00000050031c7836 */ /* 0x000fe20000000000 */
[----:B------:R-:W-:Y:S01]  /*e3a0*/  FSEL R138, R51, -INF , !P5 ;  /* 0xff800000338a7808 */ /* 0x000fe20006800000 */
[C---:B---3--:R-:W-:Y:S01]  /*e3b0*/  FFMA.FTZ R73, R0.reuse, R30, R73 ;  /* 0x0000001e00497223 */ /* 0x048fe20000010049 */
[----:B------:R-:W-:Y:S01]  /*e3c0*/  FSEL R144, R75, -INF , !P2 ;  /* 0xff8000004b907808 */ /* 0x000fe20005000000 */
[----:B------:R-:W1:Y:S01]  /*e3d0*/  MUFU.TANH R17, R60 ;  /* 0x0000003c00117308 */ /* 0x000e620000002400 */
[CC--:B------:R-:W-:Y:S01]  /*e3e0*/  FFMA.FTZ R69, R0.reuse, R25.reuse, R69 ;  /* 0x0000001900457223 */ /* 0x0c0fe20000010045 */
[----:B------:R-:W-:Y:S01]  /*e3f0*/  FFMA.FTZ R71, R0, R25, R71 ;  /* 0x0000001900477223 */ /* 0x000fe20000010047 */
[C---:B------:R-:W-:Y:S01]  /*e400*/  ISETP.GE.AND P5, PT, R28.reuse, R54, PT ;  /* 0x000000361c00720c */ /* 0x040fe20003fa6270 */
[----:B------:R-:W-:Y:S01]  /*e410*/  VIADD R25, R3, 0x60 ;  /* 0x0000006003197836 */ /* 0x000fe20000000000 */
[----:B------:R-:W-:-:S02]  /*e420*/  ISETP.GE.AND P2, PT, R28, R53, PT ;  /* 0x000000351c00720c */ /* 0x000fc40003f46270 */
[----:B------:R-:W-:Y:S01]  /*e430*/  I2FP.F32.S32 R28, R28 ;  /* 0x0000001c001c7245 */ /* 0x000fe20000201400 */
[----:B------:R-:W3:Y:S01]  /*e440*/  MUFU.TANH R9, R62 ;  /* 0x0000003e00097308 */ /* 0x000ee20000002400 */
[----:B------:R-:W-:Y:S02]  /*e450*/  I2FP.F32.S32 R30, R21 ;  /* 0x00000015001e7245 */ /* 0x000fe40000201400 */
[----:B------:R-:W-:Y:S01]  /*e460*/  FSEL R148, R69, -INF , !P6 ;  /* 0xff80000045947808 */ /* 0x000fe20007000000 */
[CC--:B--2---:R-:W-:Y:S01]  /*e470*/  FFMA.FTZ R29, R0.reuse, R28.reuse, R29 ;  /* 0x0000001c001d7223 */ /* 0x0c4fe2000001001d */
[----:B------:R-:W-:Y:S01]  /*e480*/  FSEL R140, R71, -INF , !P1 ;  /* 0xff800000478c7808 */ /* 0x000fe20004800000 */
[C---:B------:R-:W-:Y:S01]  /*e490*/  FFMA.FTZ R31, R0.reuse, R28, R31 ;  /* 0x0000001c001f7223 */ /* 0x040fe2000001001f */
[----:B------:R-:W-:Y:S01]  /*e4a0*/  FSEL R150, R73, -INF , !P4 ;  /* 0xff80000049967808 */ /* 0x000fe20006000000 */
[----:B------:R-:W2:Y:S01]  /*e4b0*/  MUFU.TANH R19, R56 ;  /* 0x0000003800137308 */ /* 0x000ea20000002400 */
[----:B------:R-:W-:Y:S01]  /*e4c0*/  FSEL R142, R45, -INF , !P0 ;  /* 0xff8000002d8e7808 */ /* 0x000fe20004000000 */
[C---:B----4-:R-:W-:Y:S01]  /*e4d0*/  FFMA.FTZ R65, R0.reuse, R30, R65 ;  /* 0x0000001e00417223 */ /* 0x050fe20000010041 */
[C---:B------:R-:W-:Y:S01]  /*e4e0*/  ISETP.GE.AND P6, PT, R27.reuse, R54, PT ;  /* 0x000000361b00720c */ /* 0x040fe20003fc6270 */
[----:B------:R-:W-:Y:S01]  /*e4f0*/  FFMA.FTZ R67, R0, R30, R67 ;  /* 0x0000001e00437223 */ /* 0x000fe20000010043 */
[-C--:B------:R-:W-:Y:S01]  /*e500*/  ISETP.GE.AND P1, PT, R27, R53.reuse, PT ;  /* 0x000000351b00720c */ /* 0x080fe20003f26270 */
[----:B------:R-:W-:Y:S01]  /*e510*/  VIADD R28, R3, 0x59 ;  /* 0x00000059031c7836 */ /* 0x000fe20000000000 */
[C---:B------:R-:W-:Y:S01]  /*e520*/  ISETP.GE.AND P4, PT, R21.reuse, R54, PT ;  /* 0x000000361500720c */ /* 0x040fe20003f86270 */
[----:B------:R-:W4:Y:S01]  /*e530*/  MUFU.TANH R61, R61 ;  /* 0x0000003d003d7308 */ /* 0x000f220000002400 */
[----:B------:R-:W-:-:S02]  /*e540*/  ISETP.GE.AND P0, PT, R21, R53, PT ;  /* 0x000000351500720c */ /* 0x000fc40003f06270 */
[----:B------:R-:W-:Y:S02]  /*e550*/  I2FP.F32.S32 R27, R27 ;  /* 0x0000001b001b7245 */ /* 0x000fe40000201400 */
[----:B------:R-:W-:Y:S02]  /*e560*/  I2FP.F32.S32 R30, R25 ;  /* 0x00000019001e7245 */ /* 0x000fe40000201400 */
[----:B------:R-:W-:Y:S01]  /*e570*/  FSEL R136, R136, -INF , !P3 ;  /* 0xff80000088887808 */ /* 0x000fe20005800000 */
[----:B------:R-:W4:Y:S01]  /*e580*/  MUFU.TANH R63, R63 ;  /* 0x0000003f003f7308 */ /* 0x000f220000002400 */
[----:B------:R-:W-:Y:S01]  /*e590*/  FSEL R134, R29, -INF , !P5 ;  /* 0xff8000001d867808 */ /* 0x000fe20006800000 */
[CC--:B-1----:R-:W-:Y:S01]  /*e5a0*/  FFMA.FTZ R17, R0.reuse, R27.reuse, R17 ;  /* 0x0000001b00117223 */ /* 0x0c2fe20000010011 */
[----:B---3--:R-:W-:Y:S01]  /*e5b0*/  FFMA.FTZ R9, R0, R27, R9 ;  /* 0x0000001b00097223 */ /* 0x008fe20000010009 */
[C---:B------:R-:W-:Y:S01]  /*e5c0*/  ISETP.GE.AND P5, PT, R28.reuse, R54, PT ;  /* 0x000000361c00720c */ /* 0x040fe20003fa6270 */
[----:B------:R-:W-:Y:S01]  /*e5d0*/  VIADD R27, R3, 0x61 ;  /* 0x00000061031b7836 */ /* 0x000fe20000000000 */
[----:B------:R-:W-:Y:S01]  /*e5e0*/  ISETP.GE.AND P3, PT, R28, R53, PT ;  /* 0x000000351c00720c */ /* 0x000fe20003f66270 */
[----:B--2---:R-:W-:Y:S01]  /*e5f0*/  FFMA.FTZ R19, R0, R30, R19 ;  /* 0x0000001e00137223 */ /* 0x004fe20000010013 */
[----:B------:R-:W1:Y:S01]  /*e600*/  MUFU.TANH R15, R58 ;  /* 0x0000003a000f7308 */ /* 0x000e620000002400 */
[----:B------:R-:W-:-:S02]  /*e610*/  FSEL R132, R65, -INF , !P4 ;  /* 0xff80000041847808 */ /* 0x000fc40006000000 */
[----:B------:R-:W-:Y:S02]  /*e620*/  FSEL R116, R67, -INF , !P0 ;  /* 0xff80000043747808 */ /* 0x000fe40004000000 */
[----:B------:R-:W-:Y:S02]  /*e630*/  I2FP.F32.S32 R28, R28 ;  /* 0x0000001c001c7245 */ /* 0x000fe40000201400 */
[C---:B------:R-:W-:Y:S01]  /*e640*/  ISETP.GE.AND P4, PT, R25.reuse, R54, PT ;  /* 0x000000361900720c */ /* 0x040fe20003f86270 */
[----:B------:R-:W-:Y:S01]  /*e650*/  MUFU.TANH R57, R57 ;  /* 0x0000003900397308 */ /* 0x000fe20000002400 */
[----:B------:R-:W-:Y:S01]  /*e660*/  ISETP.GE.AND P0, PT, R25, R53, PT ;  /* 0x000000351900720c */ /* 0x000fe20003f06270 */
[----:B------:R-:W-:Y:S02]  /*e670*/  VIADD R25, R3, 0x68 ;  /* 0x0000006803197836 */ /* 0x000fe40000000000 */
[CC--:B----4-:R-:W-:Y:S01]  /*e680*/  FFMA.FTZ R61, R0.reuse, R28.reuse, R61 ;  /* 0x0000001c003d7223 */ /* 0x0d0fe2000001003d */
[C---:B------:R-:W-:Y:S01]  /*e690*/  FFMA.FTZ R63, R0.reuse, R28, R63 ;  /* 0x0000001c003f7223 */ /* 0x040fe2000001003f */
[----:B------:R-:W-:Y:S01]  /*e6a0*/  FSEL R64, R19, -INF , !P4 ;  /* 0xff80000013407808 */ /* 0x000fe20006000000 */
[C---:B------:R-:W-:Y:S01]  /*e6b0*/  VIADD R19, R3.reuse, 0x71 ;  /* 0x0000007103137836 */ /* 0x040fe20000000000 */
[----:B------:R-:W-:Y:S01]  /*e6c0*/  I2FP.F32.S32 R28, R25 ;  /* 0x00000019001c7245 */ /* 0x000fe20000201400 */
[----:B------:R-:W2:Y:S01]  /*e6d0*/  MUFU.TANH R13, R128 ;  /* 0x00000080000d7308 */ /* 0x000ea20000002400 */
[----:B-1----:R-:W-:Y:S01]  /*e6e0*/  FFMA.FTZ R56, R0, R30, R15 ;  /* 0x0000001e00387223 */ /* 0x002fe2000001000f */
[----:B------:R-:W-:Y:S01]  /*e6f0*/  VIADD R15, R3, 0x69 ;  /* 0x00000069030f7836 */ /* 0x000fe20000000000 */
[----:B------:R-:W-:-:S02]  /*e700*/  FSEL R110, R9, -INF , !P1 ;  /* 0xff800000096e7808 */ /* 0x000fc40004800000 */
[----:B------:R-:W-:Y:S02]  /*e710*/  FSEL R108, R63, -INF , !P3 ;  /* 0xff8000003f6c7808 */ /* 0x000fe40005800000 */
[----:B------:R-:W-:Y:S01]  /*e720*/  I2FP.F32.S32 R38, R15 ;  /* 0x0000000f00267245 */ /* 0x000fe20000201400 */
[----:B------:R1:W3:Y:S01]  /*e730*/  MUFU.TANH R21, R130 ;  /* 0x0000008200157308 */ /* 0x0002e20000002400 */
[----:B------:R-:W-:Y:S02]  /*e740*/  FSEL R56, R56, -INF , !P0 ;  /* 0xff80000038387808 */ /* 0x000fe40004000000 */
[-C--:B------:R-:W-:Y:S02]  /*e750*/  ISETP.GE.AND P3, PT, R25, R53.reuse, PT ;  /* 0x000000351900720c */ /* 0x080fe40003f66270 */
[C---:B------:R-:W-:Y:S02]  /*e760*/  ISETP.GE.AND P4, PT, R15.reuse, R54, PT ;  /* 0x000000360f00720c */ /* 0x040fe40003f86270 */
[----:B------:R-:W-:Y:S01]  /*e770*/  ISETP.GE.AND P1, PT, R15, R53, PT ;  /* 0x000000350f00720c */ /* 0x000fe20003f26270 */
[----:B------:R-:W4:Y:S01]  /*e780*/  MUFU.TANH R59, R59 ;  /* 0x0000003b003b7308 */ /* 0x000f220000002400 */
[----:B--2---:R-:W-:Y:S01]  /*e790*/  FFMA.FTZ R13, R0, R28, R13 ;  /* 0x0000001c000d7223 */ /* 0x004fe2000001000d */
[----:B------:R-:W-:Y:S01]  /*e7a0*/  FSEL R128, R61, -INF , !P5 ;  /* 0xff8000003d807808 */ /* 0x000fe20006800000 */
[----:B------:R-:W-:Y:S01]  /*e7b0*/  VIADD R15, R3, 0x78 ;  /* 0x00000078030f7836 */ /* 0x000fe20000000000 */
[----:B------:R-:W-:-:S02]  /*e7c0*/  ISETP.GE.AND P5, PT, R25, R54, PT ;  /* 0x000000361900720c */ /* 0x000fc40003fa6270 */
[----:B------:R-:W-:Y:S02]  /*e7d0*/  FSEL R126, R31, -INF , !P2 ;  /* 0xff8000001f7e7808 */ /* 0x000fe40005000000 */
[----:B------:R-:W2:Y:S01]  /*e7e0*/  MUFU.TANH R129, R129 ;  /* 0x0000008100817308 */ /* 0x000ea20000002400 */
[----:B-1----:R-:W-:Y:S01]  /*e7f0*/  FSEL R130, R17, -INF , !P6 ;  /* 0xff80000011827808 */ /* 0x002fe20007000000 */
[C---:B---3--:R-:W-:Y:S01]  /*e800*/  FFMA.FTZ R21, R0.reuse, R28, R21 ;  /* 0x0000001c00157223 */ /* 0x048fe20000010015 */
[----:B------:R-:W-:Y:S02]  /*e810*/  I2FP.F32.S32 R17, R27 ;  /* 0x0000001b00117245 */ /* 0x000fe40000201400 */
[----:B------:R-:W-:Y:S02]  /*e820*/  ISETP.GE.AND P6, PT, R27, R54, PT ;  /* 0x000000361b00720c */ /* 0x000fe40003fc6270 */
[----:B------:R-:W-:Y:S01]  /*e830*/  I2FP.F32.S32 R28, R19 ;  /* 0x00000013001c7245 */ /* 0x000fe20000201400 */
[----:B------:R-:W1:Y:S01]  /*e840*/  MUFU.TANH R133, R133 ;  /* 0x0000008500857308 */ /* 0x000e620000002400 */
[CC--:B------:R-:W-:Y:S01]  /*e850*/  FFMA.FTZ R57, R0.reuse, R17.reuse, R57 ;  /* 0x0000001100397223 */ /* 0x0c0fe20000010039 */
[----:B----4-:R-:W-:Y:S01]  /*e860*/  FFMA.FTZ R42, R0, R17, R59 ;  /* 0x00000011002a7223 */ /* 0x010fe2000001003b */
[----:B------:R-:W-:Y:S01]  /*e870*/  FSEL R60, R13, -INF , !P5 ;  /* 0xff8000000d3c7808 */ /* 0x000fe20006800000 */
[----:B------:R-:W-:Y:S01]  /*e880*/  VIADD R13, R3, 0x79 ;  /* 0x00000079030d7836 */ /* 0x000fe20000000000 */
[----:B------:R-:W-:-:S02]  /*e890*/  ISETP.GE.AND P5, PT, R19, R53, PT ;  /* 0x000000351300720c */ /* 0x000fc40003fa6270 */
[----:B------:R-:W-:Y:S01]  /*e8a0*/  FSEL R62, R57, -INF , !P6 ;  /* 0xff800000393e7808 */ /* 0x000fe20007000000 */
[----:B------:R-:W3:Y:S01]  /*e8b0*/  MUFU.TANH R135, R135 ;  /* 0x0000008700877308 */ /* 0x000ee20000002400 */
[----:B--2---:R-:W-:Y:S01]  /*e8c0*/  FFMA.FTZ R58, R0, R38, R129 ;  /* 0x00000026003a7223 */ /* 0x004fe20000010081 */
[----:B------:R-:W-:Y:S02]  /*e8d0*/  ISETP.GE.AND P2, PT, R27, R53, PT ;  /* 0x000000351b00720c */ /* 0x000fe40003f46270 */
[----:B------:R-:W-:Y:S02]  /*e8e0*/  I2FP.F32.S32 R30, R15 ;  /* 0x0000000f001e7245 */ /* 0x000fe40000201400 */
[----:B------:R-:W-:Y:S02]  /*e8f0*/  FSEL R58, R58, -INF , !P4 ;  /* 0xff8000003a3a7808 */ /* 0x000fe40006000000 */
[----:B------:R-:W2:Y:S01]  /*e900*/  MUFU.TANH R131, R131 ;  /* 0x0000008300837308 */ /* 0x000ea20000002400 */
[----:B-1----:R-:W-:Y:S01]  /*e910*/  FFMA.FTZ R35, R0, R28, R133 ;  /* 0x0000001c00237223 */ /* 0x002fe20000010085 */
[----:B------:R-:W-:-:S02]  /*e920*/  FSEL R42, R42, -INF , !P2 ;  /* 0xff8000002a2a7808 */ /* 0x000fc40005000000 */
[----:B------:R-:W-:-:S04]  /*e930*/  ISETP.GE.AND P2, PT, R19, R54, PT ;  /* 0x000000361300720c */ /* 0x000fc80003f46270 */
[----:B------:R-:W-:Y:S01]  /*e940*/  MUFU.TANH R23, R23 ;  /* 0x0000001700177308 */ /* 0x000fe20000002400 */
[----:B---3--:R-:W-:Y:S01]  /*e950*/  FFMA.FTZ R28, R0, R28, R135 ;  /* 0x0000001c001c7223 */ /* 0x008fe20000010087 */
[----:B------:R-:W-:Y:S02]  /*e960*/  FSEL R35, R35, -INF , !P2 ;  /* 0xff80000023237808 */ /* 0x000fe40005000000 */
[----:B------:R-:W-:Y:S02]  /*e970*/  ISETP.GE.AND P2, PT, R13, R54, PT ;  /* 0x000000360d00720c */ /* 0x000fe40003f46270 */
[----:B------:R-:W-:Y:S02]  /*e980*/  FSEL R28, R28, -INF , !P5 ;  /* 0xff8000001c1c7808 */ /* 0x000fe40006800000 */
[----:B------:R1:W-:Y:S01]  /*e990*/  MUFU.TANH R9, R20 ;  /* 0x0000001400097308 */ /* 0x0003e20000002400 */
[----:B--2---:R-:W-:Y:S01]  /*e9a0*/  FFMA.FTZ R38, R0, R38, R131 ;  /* 0x0000002600267223 */ /* 0x004fe20000010083 */
[----:B------:R-:W-:-:S04]  /*e9b0*/  ISETP.GE.AND P5, PT, R52, 0x2, PT ;  /* 0x000000023400780c */ /* 0x000fc80003fa6270 */
[----:B------:R-:W-:Y:S02]  /*e9c0*/  FSEL R38, R38, -INF , !P1 ;  /* 0xff80000026267808 */ /* 0x000fe40004800000 */
[----:B------:R-:W2:Y:S01]  /*e9d0*/  MUFU.TANH R17, R40 ;  /* 0x0000002800117308 */ /* 0x000ea20000002400 */
[----:B------:R-:W-:-:S07]  /*e9e0*/  ISETP.GE.AND P1, PT, R3, R53, PT ;  /* 0x000000350300720c */ /* 0x000fce0003f26270 */
[----:B------:R-:W3:Y:S01]  /*e9f0*/  MUFU.TANH R11, R11 ;  /* 0x0000000b000b7308 */ /* 0x000ee20000002400 */
[----:B-1----:R-:W-:-:S05]  /*ea00*/  VIADD R20, R3, 0x70 ;  /* 0x0000007003147836 */ /* 0x002fca0000000000 */
[C---:B------:R-:W-:Y:S02]  /*ea10*/  ISETP.GE.AND P6, PT, R20.reuse, R54, PT ;  /* 0x000000361400720c */ /* 0x040fe40003fc6270 */
[----:B------:R-:W-:Y:S01]  /*ea20*/  ISETP.GE.AND P0, PT, R20, R53, PT ;  /* 0x000000351400720c */ /* 0x000fe20003f06270 */
[----:B------:R-:W1:Y:S01]  /*ea30*/  MUFU.TANH R33, R41 ;  /* 0x0000002900217308 */ /* 0x000e620000002400 */
[----:B------:R-:W-:Y:S01]  /*ea40*/  I2FP.F32.S32 R20, R20 ;  /* 0x0000001400147245 */ /* 0x000fe20000201400 */
[C---:B--2---:R-:W-:Y:S01]  /*ea50*/  FFMA.FTZ R17, R0.reuse, R30, R17 ;  /* 0x0000001e00117223 */ /* 0x044fe20000010011 */
[----:B------:R-:W-:Y:S02]  /*ea60*/  P2R R25, PR, RZ, 0x40 ;  /* 0x00000040ff197803 */ /* 0x000fe40000000000 */
[----:B------:R-:W-:Y:S01]  /*ea70*/  FSEL R40, R21, -INF , !P3 ;  /* 0xff80000015287808 */ /* 0x000fe20005800000 */
[CC--:B------:R-:W-:Y:S01]  /*ea80*/  FFMA.FTZ R23, R0.reuse, R20.reuse, R23 ;  /* 0x0000001400177223 */ /* 0x0c0fe20000010017 */
[----:B------:R-:W-:Y:S01]  /*ea90*/  BAR.SYNC.DEFER_BLOCKING 0x0 ;  /* 0x0000000000007b1d */ /* 0x000fe20000010000 */
[----:B------:R-:W-:Y:S01]  /*eaa0*/  ISETP.NE.AND P4, PT, R25, RZ, PT ;  /* 0x000000ff1900720c */ /* 0x000fe20003f85270 */
[C---:B------:R-:W-:Y:S01]  /*eab0*/  FFMA.FTZ R9, R0.reuse, R20, R9 ;  /* 0x0000001400097223 */ /* 0x040fe20000010009 */
[----:B------:R-:W-:Y:S01]  /*eac0*/  I2FP.F32.S32 R20, R13 ;  /* 0x0000000d00147245 */ /* 0x000fe20000201400 */
[----:B---3--:R-:W-:Y:S01]  /*ead0*/  FFMA.FTZ R11, R0, R30, R11 ;  /* 0x0000001e000b7223 */ /* 0x008fe2000001000b */
[----:B------:R-:W-:Y:S01]  /*eae0*/  FSEL R36, R23, -INF , !P4 ;  /* 0xff80000017247808 */ /* 0x000fe20006000000 */
[----:B------:R-:W2:Y:S01]  /*eaf0*/  MUFU.TANH R7, R7 ;  /* 0x0000000700077308 */ /* 0x000ea20000002400 */
[----:B------:R-:W-:-:S02]  /*eb00*/  ISETP.GE.AND P4, PT, R3, R54, PT ;  /* 0x000000360300720c */ /* 0x000fc40003f86270 */
[----:B------:R-:W-:Y:S01]  /*eb10*/  I2FP.F32.S32 R3, R3 ;  /* 0x0000000300037245 */ /* 0x000fe20000201400 */
[C---:B-1----:R-:W-:Y:S01]  /*eb20*/  FFMA.FTZ R33, R0.reuse, R20, R33 ;  /* 0x0000001400217223 */ /* 0x042fe20000010021 */
[----:B------:R-:W-:Y:S02]  /*eb30*/  FSEL R30, R9, -INF , !P0 ;  /* 0xff800000091e7808 */ /* 0x000fe40004000000 */
[C---:B------:R-:W-:Y:S01]  /*eb40*/  ISETP.GE.AND P6, PT, R15.reuse, R54, PT ;  /* 0x000000360f00720c */ /* 0x040fe20003fc6270 */
[----:B------:R-:W1:Y:S01]  /*eb50*/  MUFU.TANH R43, R43 ;  /* 0x0000002b002b7308 */ /* 0x000e620000002400 */
[----:B------:R-:W-:Y:S01]  /*eb60*/  FFMA.FTZ R48, R0, R3, R97 ;  /* 0x0000000300307223 */ /* 0x000fe20000010061 */
[-C--:B------:R-:W-:Y:S02]  /*eb70*/  ISETP.GE.AND P3, PT, R15, R53.reuse, PT ;  /* 0x000000350f00720c */ /* 0x080fe40003f66270 */
[----:B------:R-:W-:Y:S02]  /*eb80*/  ISETP.GE.AND P0, PT, R13, R53, PT ;  /* 0x000000350d00720c */ /* 0x000fe40003f06270 */
[----:B------:R-:W-:-:S02]  /*eb90*/  FSEL R34, R17, -INF , !P6 ;  /* 0xff80000011227808 */ /* 0x000fc40007000000 */
[----:B------:R-:W-:Y:S01]  /*eba0*/  FSEL R21, R11, -INF , !P3 ;  /* 0xff8000000b157808 */ /* 0x000fe20005800000 */
[----:B--2---:R-:W-:Y:S01]  /*ebb0*/  FFMA.FTZ R7, R0, R3, R7 ;  /* 0x0000000300077223 */ /* 0x004fe20000010007 */
[----:B------:R-:W-:Y:S02]  /*ebc0*/  FSEL R48, R48, -INF , !P4 ;  /* 0xff80000030307808 */ /* 0x000fe40006000000 */
[----:B------:R-:W-:Y:S02]  /*ebd0*/  FSEL R33, R33, -INF , !P2 ;  /* 0xff80000021217808 */ /* 0x000fe40005000000 */
[----:B------:R-:W-:Y:S01]  /*ebe0*/  FSEL R70, R7, -INF , !P1 ;  /* 0xff80000007467808 */ /* 0x000fe20004800000 */
[----:B-1----:R-:W-:-:S05]  /*ebf0*/  FFMA.FTZ R20, R0, R20, R43 ;  /* 0x0000001400147223 */ /* 0x002fca000001002b */
        /* <DEDUP_REMOVED lines=51> */
[----:B------:R-:W-:Y:S02]  /*ef30*/  SHF.R.S32.HI R72, RZ, 0x1f, R74 ;  /* 0x0000001fff487819 */ /* 0x000fe4000001144a */
[----:B--2---:R-:W-:-:S03]  /*ef40*/  IADD3 R2, -R3, R2, RZ ;  /* 0x0000000203027210 */ /* 0x004fc60007ffe1ff */
[-C--:B------:R-:W-:Y:S02]  /*ef50*/  IMAD R3, R72, R9.reuse, RZ ;  /* 0x0000000948037224 */ /* 0x080fe400078e02ff */
[----:B------:R-:W-:Y:S01]  /*ef60*/  IMAD.WIDE.U32 R72, R74, R9, RZ ;  /* 0x000000094a487225 */ /* 0x000fe200078e00ff */
        /* <DEDUP_REMOVED lines=10> */
.L_x_7198:
[----:B------:R-:W1:Y:S02]  /*f010*/  LDC R9, c[0x0][0x248] ;  /* 0x00009200ff097b82 */ /* 0x000e640000000800 */
[----:B-1----:R-:W-:-:S05]  /*f020*/  IMAD.SHL.U32 R11, R9, 0x80, RZ ;  /* 0x00000080090b7824 */ /* 0x002fca00078e00ff */
[----:B------:R-:W-:-:S04]  /*f030*/  IADD3 R11, -R11, RZ, RZ ;  /* 0x000000ff0b0b7210 */ /* 0x000fc80007ffe1ff */
[----:B------:R-:W-:-:S07]  /*f040*/  SHF.R.S32.HI R72, RZ, 0x1f, R11 ;  /* 0x0000001fff487819 */ /* 0x000fce000001140b */
.L_x_7199:
        /* <DEDUP_REMOVED lines=17> */
[----:B------:R-:W-:-:S03]  /*f160*/  @!P0 IADD3 R76, P1, R11, R76, RZ ;  /* 0x0000004c0b4c8210 */ /* 0x000fc60007f3e0ff */
[----:B------:R-:W-:Y:S01]  /*f170*/  @!PT LDS RZ, [RZ] ;  /* 0x00000000fffff984 */ /* 0x000fe20000000800 */
[----:B------:R-:W-:Y:S01]  /*f180*/  @!PT LDS RZ, [RZ] ;  /* 0x00000000fffff984 */ /* 0x000fe20000000800 */
[----:B------:R-:W-:Y:S01]  /*f190*/  @!PT LDS RZ, [RZ] ;  /* 0x00000000fffff984 */ /* 0x000fe20000000800 */
[----:B------:R5:W-:Y:S02]  /*f1a0*/  @!P0 LDGSTS.E.BYPASS.LTC128B.128 [R187+0x2000], desc[UR6][R82.64] ;  /* 0x0200000052bb8fae */ /* 0x000be4000b901d46 */
[----:B------:R-:W2:Y:S01]  /*f1b0*/  @!P0 LDC R3, c[0x0][0x24c] ;  /* 0x00009300ff038b82 */ /* 0x000ea20000000800 */
[----:B-1----:R-:W-:Y:S01]  /*f1c0*/  @!P0 IMAD R15, R15, 0x30, RZ ;  /* 0x000000300f0f8824 */ /* 0x002fe200078e02ff */
[----:B------:R1:W-:Y:S04]  /*f1d0*/  @P0 STS.128 [R187+0x2800], RZ ;  /* 0x002800ffbb000388 */ /* 0x0003e80000000c00 */
[----:B------:R-:W-:Y:S01]  /*f1e0*/  @!P0 IADD3.X R15, R72, R77, R15, P1, !PT ;  /* 0x0000004d480f8210 */ /* 0x000fe20000ffe40f */
[----:B------:R-:W-:Y:S01]  /*f1f0*/  @!P0 IMAD.MOV.U32 R77, RZ, RZ, R125 ;  /* 0x000000ffff4d8224 */ /* 0x000fe200078e007d */
[----:B------:R-:W1:Y:S01]  /*f200*/  @!P0 LDC R2, c[0x0][0x24c] ;  /* 0x00009300ff028b82 */ /* 0x000e620000000800 */
[----:B---3--:R-:W-:Y:S01]  /*f210*/  @!P0 LEA.HI.X R13, R9, R125, R13, 0x5, P2 ;  /* 0x0000007d090d8211 */ /* 0x008fe200010f2c0d */
[----:B------:R-:W-:Y:S01]  /*f220*/  @!PT LDS RZ, [RZ] ;  /* 0x00000000fffff984 */ /* 0x000fe20000000800 */
[----:B------:R-:W-:Y:S01]  /*f230*/  @!PT LDS RZ, [RZ] ;  /* 0x00000000fffff984 */ /* 0x000fe20000000800 */
[----:B------:R-:W-:Y:S01]  /*f240*/  @!PT LDS RZ, [RZ] ;  /* 0x00000000fffff984 */ /* 0x000fe20000000800 */
[----:B------:R3:W-:Y:S01]  /*f250*/  @!P0 LDGSTS.E.BYPASS.LTC128B.128 [R187+0x2800], desc[UR6][R84.64] ;  /* 0x0280000054bb8fae */ /* 0x0007e2000b901d46 */
[----:B------:R-:W-:-:S02]  /*f260*/  @!P0 LEA R80, P2, R74, UR12, 0x1 ;  /* 0x0000000c4a508c11 */ /* 0x000fc4000f8408ff */
[----:B------:R-:W-:Y:S01]  /*f270*/  @!P0 LEA R78, P1, R76, UR12, 0x1 ;  /* 0x0000000c4c4e8c11 */ /* 0x000fe2000f8208ff */
[----:B------:R-:W-:Y:S01]  /*f280*/  @!P0 IMAD.X R13, R72, 0x1, R13, P3 ;  /* 0x00000001480d8824 */ /* 0x000fe200018e060d */
[----:B------:R1:W-:Y:S02]  /*f290*/  @P0 STS.128 [R187+0x3000], RZ ;  /* 0x003000ffbb000388 */ /* 0x0003e40000000c00 */
[----:B------:R-:W-:Y:S01]  /*f2a0*/  @!P0 LEA.HI.X R79, R76, UR13, R15, 0x1, P1 ;  /* 0x0000000d4c4f8c11 */ /* 0x000fe200088f0c0f */
[----:B------:R-:W-:Y:S01]  /*f2b0*/  @!P0 IMAD.MOV.U32 R76, RZ, RZ, R122 ;  /* 0x000000ffff4c8224 */ /* 0x000fe200078e007a */
[----:B------:R-:W-:Y:S02]  /*f2c0*/  @!P0 LEA.HI.X R81, R74, UR13, R13, 0x1, P2 ;  /* 0x0000000d4a518c11 */ /* 0x000fe400090f0c0d */
[C---:B------:R-:W-:Y:S01]  /*f2d0*/  @!P0 LEA R74, P3, R9.reuse, R122, 0x6 ;  /* 0x0000007a094a8211 */ /* 0x040fe200078630ff */
[----:B------:R-:W-:Y:S02]  /*f2e0*/  @!P0 IMAD.WIDE.U32 R76, R9, 0x60, R76 ;  /* 0x00000060094c8825 */ /* 0x000fe400078e004c */
[----:B------:R-:W-:Y:S01]  /*f2f0*/  @!PT LDS RZ, [RZ] ;  /* 0x00000000fffff984 */ /* 0x000fe20000000800 */
[----:B------:R-:W-:Y:S01]  /*f300*/  @!PT LDS RZ, [RZ] ;  /* 0x00000000fffff984 */ /* 0x000fe20000000800 */
[----:B------:R-:W-:Y:S01]  /*f310*/  @!PT LDS RZ, [RZ] ;  /* 0x00000000fffff984 */ /* 0x000fe20000000800 */
[----:B------:R1:W-:Y:S01]  /*f320*/  @!P0 LDGSTS.E.BYPASS.LTC128B.128 [R187+0x3000], desc[UR6][R80.64] ;  /* 0x0300000050bb8fae */ /* 0x0003e2000b901d46 */
[----:B------:R-:W-:Y:S01]  /*f330*/  @!P0 IADD3 R74, P4, R11, R74, RZ ;  /* 0x0000004a0b4a8210 */ /* 0x000fe20007f9e0ff */
[----:B-----5:R-:W-:Y:S01]  /*f340*/  @!P0 IMAD.MOV.U32 R82, RZ, RZ, R122 ;  /* 0x000000ffff528224 */ /* 0x020fe200078e007a */
[----:B----4-:R-:W-:Y:S01]  /*f350*/  @!P0 LEA.HI.X R7, R9, R125, R7, 0x6, P3 ;  /* 0x0000007d09078211 */ /* 0x010fe200018f3407 */
[----:B------:R-:W-:Y:S01]  /*f360*/  @!P0 IMAD.MOV.U32 R83, RZ, RZ, R125 ;  /* 0x000000ffff538224 */ /* 0x000fe200078e007d */
[----:B------:R-:W-:Y:S01]  /*f370*/  @!P0 IADD3 R15, P1, R11, R76, RZ ;  /* 0x0000004c0b0f8210 */ /* 0x000fe20007f3e0ff */
[----:B--2---:R-:W-:Y:S01]  /*f380*/  @!P0 IMAD R3, R3, 0x50, RZ ;  /* 0x0000005003038824 */ /* 0x004fe200078e02ff */
[----:B------:R2:W-:Y:S01]  /*f390*/  @P0 STS.128 [R187+0x3800], RZ ;  /* 0x003800ffbb000388 */ /* 0x0005e20000000c00 */
[----:B------:R-:W-:-:S03]  /*f3a0*/  @!P0 IMAD.WIDE.U32 R82, R9, 0x50, R82 ;  /* 0x0000005009528825 */ /* 0x000fc600078e0052 */
[----:B------:R-:W-:Y:S01]  /*f3b0*/  @!PT LDS RZ, [RZ] ;  /* 0x00000000fffff984 */ /* 0x000fe20000000800 */
[----:B------:R-:W-:Y:S01]  /*f3c0*/  @!PT LDS RZ, [RZ] ;  /* 0x00000000fffff984 */ /* 0x000fe20000000800 */
[----:B------:R-:W-:Y:S01]  /*f3d0*/  @!PT LDS RZ, [RZ] ;  /* 0x00000000fffff984 */ /* 0x000fe20000000800 */
[----:B------:R2:W-:Y:S01]  /*f3e0*/  @!P0 LDGSTS.E.BYPASS.LTC128B.128 [R187+0x3800], desc[UR6][R78.64] ;  /* 0x038000004ebb8fae */ /* 0x0005e2000b901d46 */
[----:B-1----:R-:W-:Y:S01]  /*f3f0*/  @!P0 IMAD R13, R2, 0x60, RZ ;  /* 0x00000060020d8824 */ /* 0x002fe200078e02ff */
[----:B------:R-:W-:Y:S01]  /*f400*/  @!P0 IADD3 R2, P2, R11, R82, RZ ;  /* 0x000000520b028210 */ /* 0x000fe20007f5e0ff */
[----:B------:R-:W-:Y:S01]  /*f410*/  @!P0 IMAD.X R7, R72, 0x1, R7, P4 ;  /* 0x0000000148078824 */ /* 0x000fe200020e0607 */
[----:B------:R-:W-:Y:S01]  /*f420*/  @!P0 LEA R82, P3, R74, UR12, 0x1 ;  /* 0x0000000c4a528c11 */ /* 0x000fe2000f8608ff */
[----:B------:R2:W-:Y:S01]  /*f430*/  @P0 STS.128 [R187+0x4000], RZ ;  /* 0x004000ffbb000388 */ /* 0x0005e20000000c00 */
[----:B------:R-:W-:Y:S02]  /*f440*/  @!P0 IADD3.X R3, R72, R83, R3, P2, !PT ;  /* 0x0000005348038210 */ /* 0x000fe400017fe403 */
[----:B------:R-:W-:Y:S02]  /*f450*/  @!P0 LEA R86, P2, R2, UR12, 0x1 ;  /* 0x0000000c02568c11 */ /* 0x000fe4000f8408ff */
[----:B------:R-:W-:-:S02]  /*f460*/  @!P0 IADD3.X R76, R72, R13, R77, P1, !PT ;  /* 0x0000000d484c8210 */ /* 0x000fc40000ffe44d */
[C---:B---3--:R-:W-:Y:S02]  /*f470*/  @!P0 LEA R84, P1, R15.reuse, UR12, 0x1 ;  /* 0x0000000c0f548c11 */ /* 0x048fe4000f8208ff */
        /* <DEDUP_REMOVED lines=31> */
.L_x_7201:
[----:B------:R-:W-:Y:S05]  /*f670*/  BSYNC B0 ;  /* 0x0000000000007941 */ /* 0x000fea0003800000 */
.L_x_7200:
[----:B------:R-:W0:Y:S01]  /*f680*/  LDGDEPBAR ;  /* 0x00000000000079af */ /* 0x000e220000000000 */
[----:B------:R-:W-:-:S04]  /*f690*/  LEA R184, P0, R11, R184, 0x1 ;  /* 0x000000b80bb87211 */ /* 0x000fc800078008ff */
[----:B------:R-:W-:-:S09]  /*f6a0*/  LEA.HI.X R185, R11, R185, R72, 0x1, P0 ;  /* 0x000000b90bb97211 */ /* 0x000fd200000f0c48 */
.L_x_7197:
        /* <DEDUP_REMOVED lines=62> */
[----:B------:R-:W-:-:S02]  /*fa90*/  FMNMX.FTZ R9, R33, R2, !PT ;  /* 0x0000000221097209 */ /* 0x000fc40007810000 */
[----:B------:R-:W-:Y:S01]  /*faa0*/  FMNMX.FTZ R2, R28, R3, !PT ;  /* 0x000000031c027209 */ /* 0x000fe20007810000 */
[----:B--2---:R-:W-:Y:S01]  /*fab0*/  LDSM.16.MT88.4 R84, [R166+0x6000] ;  /* 0x00600000a654783b */ /* 0x004fe20000004200 */
[----:B------:R-:W-:Y:S02]  /*fac0*/  IADD3 R165, R5, R168, RZ ;  /* 0x000000a805a57210 */ /* 0x000fe40007ffe0ff */
[----:B------:R-:W-:Y:S01]  /*fad0*/  FMNMX.FTZ R3, R21, R2, !PT ;  /* 0x0000000215037209 */ /* 0x000fe20007810000 */
[----:B------:R-:W2:Y:S01]  /*fae0*/  SHFL.BFLY PT, R72, R9, 0x2, 0x1f ;  /* 0x0c401f0009487f89 */ /* 0x000ea200000e0000 */
[----:B------:R-:W-:Y:S02]  /*faf0*/  IADD3 R164, R4, R165, RZ ;  /* 0x000000a504a47210 */ /* 0x000fe40007ffe0ff */
[----:B-1----:R-:W-:Y:S01]  /*fb00*/  FMNMX.FTZ R74, R20, R3, !PT ;  /* 0x00000003144a7209 */ /* 0x002fe20007810000 */
[----:B------:R-:W-:Y:S04]  /*fb10*/  LDSM.16.MT88.4 R76, [R165+0x6000] ;  /* 0x00600000a54c783b */ /* 0x000fe80000004200 */
[----:B------:R-:W1:Y:S01]  /*fb20*/  SHFL.BFLY PT, R7, R74, 0x2, 0x1f ;  /* 0x0c401f004a077f89 */ /* 0x000e6200000e0000 */
[----:B--2---:R-:W-:-:S05]  /*fb30*/  FMNMX.FTZ R72, R9, R72, !PT ;  /* 0x0000004809487209 */ /* 0x004fca0007810000 */
[----:B------:R-:W2:Y:S01]  /*fb40*/  SHFL.BFLY PT, R3, R72, 0x1, 0x1f ;  /* 0x0c201f0048037f89 */ /* 0x000ea200000e0000 */
[----:B-1----:R-:W-:-:S05]  /*fb50*/  FMNMX.FTZ R7, R74, R7, !PT ;  /* 0x000000074a077209 */ /* 0x002fca0007810000 */
[----:B------:R-:W1:Y:S01]  /*fb60*/  SHFL.BFLY PT, R2, R7, 0x1, 0x1f ;  /* 0x0c201f0007027f89 */ /* 0x000e6200000e0000 */
[----:B--2---:R-:W-:-:S04]  /*fb70*/  FMNMX.FTZ R3, R72, R3, !PT ;  /* 0x0000000348037209 */ /* 0x004fc80007810000 */
[C---:B------:R-:W-:Y:S01]  /*fb80*/  FSETP.NEU.FTZ.AND P0, PT, R3.reuse, -INF , PT ;  /* 0xff8000000300780b */ /* 0x040fe20003f1d000 */
[----:B------:R-:W-:Y:S01]  /*fb90*/  FMUL.FTZ R39, R3, UR8 ;  /* 0x0000000803277c20 */ /* 0x000fe20008410000 */
[----:B-1----:R-:W-:-:S04]  /*fba0*/  FMNMX.FTZ R2, R7, R2, !PT ;  /* 0x0000000207027209 */ /* 0x002fc80007810000 */
[----:B------:R-:W-:Y:S01]  /*fbb0*/  FSEL R39, R39, RZ, P0 ;  /* 0x000000ff27277208 */ /* 0x000fe20000000000 */
[----:B------:R-:W1:Y:S01]  /*fbc0*/  LDSM.16.MT88.4 R4, [R164+0x6000] ;  /* 0x00600000a404783b */ /* 0x000e620000004200 */
[C---:B------:R-:W-:Y:S01]  /*fbd0*/  FSETP.NEU.FTZ.AND P0, PT, R2.reuse, -INF , PT ;  /* 0xff8000000200780b */ /* 0x040fe20003f1d000 */
[----:B------:R-:W-:Y:S02]  /*fbe0*/  FMUL.FTZ R23, R2, UR8 ;  /* 0x0000000802177c20 */ /* 0x000fe40008410000 */
[--C-:B------:R-:W-:Y:S01]  /*fbf0*/  FFMA.FTZ R45, R46, UR8, -R39.reuse ;  /* 0x000000082e2d7c23 */ /* 0x100fe20008010827 */
[--C-:B------:R-:W-:Y:S01]  /*fc00*/  FFMA.FTZ R37, R26, UR8, -R39.reuse ;  /* 0x000000081a257c23 */ /* 0x100fe20008010827 */
[--C-:B------:R-:W-:Y:S01]  /*fc10*/  FFMA.FTZ R46, R44, UR8, -R39.reuse ;  /* 0x000000082c2e7c23 */ /* 0x100fe20008010827 */
[----:B------:R-:W-:Y:S01]  /*fc20*/  FSEL R23, R23, RZ, P0 ;  /* 0x000000ff17177208 */ /* 0x000fe20000000000 */
[--C-:B------:R-:W-:Y:S01]  /*fc30*/  FFMA.FTZ R26, R50, UR8, -R39.reuse ;  /* 0x00000008321a7c23 */ /* 0x100fe20008010827 */
[--C-:B------:R-:W-:Y:S01]  /*fc40*/  FFMA.FTZ R48, R48, UR8, -R39.reuse ;  /* 0x0000000830307c23 */ /* 0x100fe20008010827 */
[----:B------:R-:W-:Y:S01]  /*fc50*/  MUFU.EX2 R45, R45 ;  /* 0x0000002d002d7308 */ /* 0x000fe20000000800 */
[----:B------:R-:W-:Y:S01]  /*fc60*/  FFMA.FTZ R31, R68, UR8, -R39 ;  /* 0x00000008441f7c23 */ /* 0x000fe20008010827 */
[--C-:B------:R-:W-:Y:S01]  /*fc70*/  FFMA.FTZ R43, R70, UR8, -R23.reuse ;  /* 0x00000008462b7c23 */ /* 0x100fe20008010817 */
[--C-:B------:R-:W-:Y:S01]  /*fc80*/  FFMA.FTZ R50, R32, UR8, -R23.reuse ;  /* 0x0000000820327c23 */ /* 0x100fe20008010817 */
[--C-:B------:R-:W-:Y:S01]  /*fc90*/  FFMA.FTZ R41, R24, UR8, -R23.reuse ;  /* 0x0000000818297c23 */ /* 0x100fe20008010817 */
[--C-:B------:R-:W-:Y:S01]  /*fca0*/  FFMA.FTZ R44, R18, UR8, -R23.reuse ;  /* 0x00000008122c7c23 */ /* 0x100fe20008010817 */
[--C-:B------:R-:W-:Y:S01]  /*fcb0*/  FFMA.FTZ R32, R10, UR8, -R23.reuse ;  /* 0x000000080a207c23 */ /* 0x100fe20008010817 */
[----:B------:R-:W-:Y:S01]  /*fcc0*/  FFMA.FTZ R27, R8, UR8, -R23 ;  /* 0x00000008081b7c23 */ /* 0x000fe20008010817 */
[----:B------:R-:W2:Y:S01]  /*fcd0*/  MUFU.EX2 R48, R48 ;  /* 0x0000003000307308 */ /* 0x000ea20000000800 */
[----:B------:R-:W3:Y:S01]  /*fce0*/  LDSM.16.MT88.4 R8, [R166+0x6800] ;  /* 0x00680000a608783b */ /* 0x000ee20000004200 */
[--C-:B------:R-:W-:Y:S01]  /*fcf0*/  FFMA.FTZ R24, R22, UR8, -R39.reuse ;  /* 0x0000000816187c23 */ /* 0x100fe20008010827 */
[----:B------:R-:W-:Y:S01]  /*fd00*/  FFMA.FTZ R29, R16, UR8, -R39 ;  /* 0x00000008101d7c23 */ /* 0x000fe20008010827 */
[--C-:B------:R-:W-:Y:S01]  /*fd10*/  FFMA.FTZ R25, R12, UR8, -R23.reuse ;  /* 0x000000080c197c23 */ /* 0x100fe20008010817 */
[----:B------:R-:W-:Y:S01]  /*fd20*/  FFMA.FTZ R22, R14, UR8, -R23 ;  /* 0x000000080e167c23 */ /* 0x000fe20008010817 */
[----:B------:R-:W4:Y:S01]  /*fd30*/  LDSM.16.MT88.4 R16, [R168+0x6800] ;  /* 0x00680000a810783b */ /* 0x000f220000004200 */
[--C-:B------:R-:W-:Y:S01]  /*fd40*/  FFMA.FTZ R102, R102, UR8, -R39.reuse ;  /* 0x0000000866667c23 */ /* 0x100fe20008010827 */
[----:B------:R-:W-:Y:S01]  /*fd50*/  MUFU.EX2 R46, R46 ;  /* 0x0000002e002e7308 */ /* 0x000fe20000000800 */
[--C-:B------:R-:W-:Y:S01]  /*fd60*/  FFMA.FTZ R49, R206, UR8, -R39.reuse ;  /* 0x00000008ce317c23 */ /* 0x100fe20008010827 */
[----:B------:R-:W5:Y:S01]  /*fd70*/  LDSM.16.MT88.4 R12, [R165+0x6800] ;  /* 0x00680000a50c783b */ /* 0x000f620000004200 */
[--C-:B------:R-:W-:Y:S01]  /*fd80*/  FFMA.FTZ R66, R66, UR8, -R39.reuse ;  /* 0x0000000842427c23 */ /* 0x100fe20008010827 */
[----:B------:R-:W-:Y:S01]  /*fd90*/  FFMA.FTZ R47, R204, UR8, -R39 ;  /* 0x00000008cc2f7c23 */ /* 0x000fe20008010827 */
[--C-:B------:R-:W-:Y:S01]  /*fda0*/  FFMA.FTZ R55, R202, UR8, -R23.reuse ;  /* 0x00000008ca377c23 */ /* 0x100fe20008010817 */
[--C-:B------:R-:W-:Y:S01]  /*fdb0*/  FFMA.FTZ R106, R106, UR8, -R23.reuse ;  /* 0x000000086a6a7c23 */ /* 0x100fe20008010817 */
[--C-:B------:R-:W-:Y:S01]  /*fdc0*/  FFMA.FTZ R104, R104, UR8, -R23.reuse ;  /* 0x0000000868687c23 */ /* 0x100fe20008010817 */
[----:B------:R-:W1:Y:S01]  /*fdd0*/  MUFU.EX2 R37, R37 ;  /* 0x0000002500257308 */ /* 0x000e620000000800 */
[----:B--2---:R-:W-:Y:S01]  /*fde0*/  F2FP.BF16.F32.PACK_AB R68, R45, R48 ;  /* 0x000000302d44723e */ /* 0x004fe200000010ff */
        /* <DEDUP_REMOVED lines=15> */
[----:B-1----:R-:W-:Y:S01]  /*fee0*/  F2FP.BF16.F32.PACK_AB R70, R37, R46 ;  /* 0x0000002e2546723e */ /* 0x002fe200000010ff */
        /* <DEDUP_REMOVED lines=24> */
[----:B------:R-:W-:Y:S01]  /*10070*/  FADD.FTZ R45, R48, R45 ;  /* 0x0000002d302d7221 */ /* 0x000fe20000010000 */
[----:B------:R-:W-:Y:S01]  /*10080*/  FADD.FTZ R50, R43, R50 ;  /* 0x000000322b327221 */ /* 0x000fe20000010000 */
[--C-:B------:R-:W-:Y:S01]  /*10090*/  FFMA.FTZ R42, R36, UR8, -R39.reuse ;  /* 0x00000008242a7c23 */ /* 0x100fe20008010827 */
[----:B------:R-:W-:Y:S01]  /*100a0*/  FFMA.FTZ R36, R33, UR8, -R39 ;  /* 0x0000000821247c23 */ /* 0x000fe20008010827 */
[----:B------:R-:W-:Y:S01]  /*100b0*/  FADD.FTZ R40, R46, R45 ;  /* 0x0000002d2e287221 */ /* 0x000fe20000010000 */
[--C-:B------:R-:W-:Y:S01]  /*100c0*/  FFMA.FTZ R30, R30, UR8, -R23.reuse ;  /* 0x000000081e1e7c23 */ /* 0x100fe20008010817 */
[----:B------:R-:W2:Y:S01]  /*100d0*/  MUFU.EX2 R26, R26 ;  /* 0x0000001a001a7308 */ /* 0x000ea20000000800 */
[----:B-1----:R-:W-:Y:S01]  /*100e0*/  F2FP.BF16.F32.PACK_AB R71, R44, R41 ;  /* 0x000000292c47723e */ /* 0x002fe200000010ff */
[----:B------:R-:W-:Y:S01]  /*100f0*/  FADD.FTZ R40, R37, R40 ;  /* 0x0000002825287221 */ /* 0x000fe20000010000 */
[--C-:B------:R-:W-:Y:S01]  /*10100*/  FFMA.FTZ R21, R21, UR8, -R23.reuse ;  /* 0x0000000815157c23 */ /* 0x100fe20008010817 */
[----:B------:R-:W-:-:S04]  /*10110*/  FFMA.FTZ R192, R20, UR8, -R23 ;  /* 0x0000000814c07c23 */ /* 0x000fc80008010817 */
        /* <DEDUP_REMOVED lines=15> */
[----:B-1----:R-:W-:-:S04]  /*10210*/  F2FP.BF16.F32.PACK_AB R5, R27, R32 ;  /* 0x000000201b05723e */ /* 0x002fc800000010ff */
        /* <DEDUP_REMOVED lines=86> */
[----:B------:R-:W1:Y:S05]  /*10780*/  MUFU.EX2 R58, R58 ;  /* 0x0000003a003a7308 */ /* 0x000e6a0000000800 */
[C---:B------:R-:W-:Y:S01]  /*10790*/  HMMA.16816.F32.BF16 R76, R4.reuse, R14, R76 ;  /* 0x0000000e044c723c */ /* 0x040fe2000004184c */
[----:B------:R-:W-:Y:S02]  /*107a0*/  LDSM.16.MT88.4 R12, [R165+0x8800] ;  /* 0x00880000a50c783b */ /* 0x000fe40000004200 */
        /* <DEDUP_REMOVED lines=18> */
[----:B------:R-:W-:Y:S02]  /*108d0*/  F2FP.BF16.F32.PACK_AB R5, R116, R111 ;  /* 0x0000006f7405723e */ /* 0x000fe400000010ff */
        /* <DEDUP_REMOVED lines=14> */
[----:B------:R-:W-:Y:S01]  /*109c0*/  FADD.FTZ R5, R41, R50 ;  /* 0x0000003229057221 */ /* 0x000fe20000010000 */
[----:B------:R-:W-:Y:S01]  /*109d0*/  F2FP.BF16.F32.PACK_AB R4, R62, R117 ;  /* 0x000000753e04723e */ /* 0x000fe200000010ff */
[----:B------:R-:W-:Y:S01]  /*109e0*/  FFMA.FTZ R41, R35, UR8, -R39 ;  /* 0x0000000823297c23 */ /* 0x000fe20008010827 */
[----:B-1----:R-:W-:Y:S01]  /*109f0*/  F2FP.BF16.F32.PACK_AB R6, R58, R115 ;  /* 0x000000733a06723e */ /* 0x002fe200000010ff */
[----:B------:R-:W-:Y:S01]  /*10a00*/  FADD.FTZ R37, R44, R5 ;  /* 0x000000052c257221 */ /* 0x000fe20000010000 */
[----:B----4-:R-:W-:Y:S01]  /*10a10*/  F2FP.BF16.F32.PACK_AB R5, R123, R56 ;  /* 0x000000387b05723e */ /* 0x010fe200000010ff */
[----:B------:R-:W-:Y:S01]  /*10a20*/  FFMA.FTZ R35, R34, UR8, -R39 ;  /* 0x0000000822237c23 */ /* 0x000fe20008010827 */
[----:B-----5:R-:W-:Y:S01]  /*10a30*/  F2FP.BF16.F32.PACK_AB R7, R38, R125 ;  /* 0x0000007d2607723e */ /* 0x020fe200000010ff */
[----:B------:R-:W-:Y:S01]  /*10a40*/  FADD.FTZ R39, R31, R40 ;  /* 0x000000281f277221 */ /* 0x000fe20000010000 */
[----:B------:R-:W-:Y:S01]  /*10a50*/  FADD.FTZ R32, R32, R37 ;  /* 0x0000002520207221 */ /* 0x000fe20000010000 */
[----:B------:R-:W-:Y:S01]  /*10a60*/  FFMA.FTZ R31, R28, UR8, -R23 ;  /* 0x000000081c1f7c23 */ /* 0x000fe20008010817 */
[----:B------:R-:W-:Y:S01]  /*10a70*/  MUFU.EX2 R34, R42 ;  /* 0x0000002a00227308 */ /* 0x000fe20000000800 */
[----:B------:R-:W-:Y:S01]  /*10a80*/  FADD.FTZ R26, R26, R39 ;  /* 0x000000271a1a7221 */ /* 0x000fe20000010000 */
[----:B------:R-:W-:Y:S01]  /*10a90*/  FADD.FTZ R32, R27, R32 ;  /* 0x000000201b207221 */ /* 0x000fe20000010000 */
[----:B------:R-:W-:Y:S02]  /*10aa0*/  HMMA.16816.F32.BF16 R96, R4, R12, R96 ;  /* 0x0000000c0460723c */ /* 0x000fe40000041860 */
[----:B------:R-:W-:Y:S01]  /*10ab0*/  FADD.FTZ R29, R29, R26 ;  /* 0x0000001a1d1d7221 */ /* 0x000fe20000010000 */
[----:B------:R-:W-:-:S02]  /*10ac0*/  FADD.FTZ R25, R25, R32 ;  /* 0x0000002019197221 */ /* 0x000fc40000010000 */
[----:B------:R-:W1:Y:S01]  /*10ad0*/  MUFU.EX2 R33, R41 ;  /* 0x0000002900217308 */ /* 0x000e620000000800 */
[----:B------:R-:W-:Y:S01]  /*10ae0*/  HMMA.16816.F32.BF16 R92, R4, R14, R92 ;  /* 0x0000000e045c723c */ /* 0x000fe2000004185c */
[----:B------:R-:W3:Y:S01]  /*10af0*/  LDSM.16.MT88.4 R12, [R164+0x9000] ;  /* 0x00900000a40c783b */ /* 0x000ee20000004200 */
[----:B------:R-:W-:Y:S01]  /*10b00*/  FADD.FTZ R29, R24, R29 ;  /* 0x0000001d181d7221 */ /* 0x000fe20000010000 */
[----:B------:R-:W-:-:S03]  /*10b10*/  FADD.FTZ R22, R22, R25 ;  /* 0x0000001916167221 */ /* 0x000fc60000010000 */
[----:B------:R-:W-:Y:S01]  /*10b20*/  FADD.FTZ R102, R102, R29 ;  /* 0x0000001d66667221 */ /* 0x000fe20000010000 */
[----:B------:R-:W-:Y:S01]  /*10b30*/  MUFU.EX2 R35, R35 ;  /* 0x0000002300237308 */ /* 0x000fe20000000800 */
[----:B------:R-:W-:Y:S02]  /*10b40*/  HMMA.16816.F32.BF16 R80, R4, R16, R80 ;  /* 0x000000100450723c */ /* 0x000fe40000041850 */
[----:B------:R-:W-:-:S04]  /*10b50*/  FADD.FTZ R49, R49, R102 ;  /* 0x0000006631317221 */ /* 0x000fc80000010000 */
[C---:B--2---:R-:W-:Y:S01]  /*10b60*/  HMMA.16816.F32.BF16 R88, R4.reuse, R8, R88 ;  /* 0x000000080458723c */ /* 0x044fe20000041858 */
[----:B------:R-:W-:Y:S01]  /*10b70*/  FADD.FTZ R66, R66, R49 ;  /* 0x0000003142427221 */ /* 0x000fe20000010000 */
[----:B------:R-:W2:Y:S03]  /*10b80*/  MUFU.EX2 R31, R31 ;  /* 0x0000001f001f7308 */ /* 0x000ea60000000800 */
[----:B------:R-:W-:Y:S01]  /*10b90*/  FADD.FTZ R47, R47, R66 ;  /* 0x000000422f2f7221 */ /* 0x000fe20000010000 */
[----:B------:R-:W-:Y:S01]  /*10ba0*/  HMMA.16816.F32.BF16 R84, R4, R10, R84 ;  /* 0x0000000a0454723c */ /* 0x000fe20000041854 */
[----:B------:R-:W4:Y:S02]  /*10bb0*/  LDSM.16.MT88.4 R8, [R168+0x9800] ;  /* 0x00980000a808783b */ /* 0x000f240000004200 */
[----:B------:R-:W-:-:S03]  /*10bc0*/  FADD.FTZ R114, R114, R47 ;  /* 0x0000002f72727221 */ /* 0x000fc60000010000 */
[----:B------:R-:W-:Y:S01]  /*10bd0*/  HMMA.16816.F32.BF16 R76, R4, R18, R76 ;  /* 0x00000012044c723c */ /* 0x000fe2000004184c */
[----:B------:R-:W-:Y:S01]  /*10be0*/  FADD.FTZ R59, R59, R114 ;  /* 0x000000723b3b7221 */ /* 0x000fe20000010000 */
[----:B------:R-:W5:Y:S03]  /*10bf0*/  LDSM.16.MT88.4 R16, [R166+0x9800] ;  /* 0x00980000a610783b */ /* 0x000f660000004200 */
        /* <DEDUP_REMOVED lines=12> */
[----:B--2---:R-:W-:Y:S01]  /*10cc0*/  F2FP.BF16.F32.PACK_AB R5, R31, R30 ;  /* 0x0000001e1f05723e */ /* 0x004fe200000010ff */
[----:B------:R-:W-:Y:S01]  /*10cd0*/  FADD.FTZ R134, R134, R65 ;  /* 0x0000004186867221 */ /* 0x000fe20000010000 */
[----:B------:R-:W-:Y:S01]  /*10ce0*/  F2FP.BF16.F32.PACK_AB R6, R36, R35 ;  /* 0x000000232406723e */ /* 0x000fe200000010ff */
[----:B------:R-:W-:Y:S01]  /*10cf0*/  FADD.FTZ R104, R51, R104 ;  /* 0x0000006833687221 */ /* 0x000fe20000010000 */
[----:B------:R-:W-:Y:S01]  /*10d00*/  F2FP.BF16.F32.PACK_AB R7, R192, R21 ;  /* 0x00000015c007723e */ /* 0x000fe200000010ff */
        /* <DEDUP_REMOVED lines=8> */
[C---:B------:R-:W-:Y:S01]  /*10d90*/  HMMA.16816.F32.BF16 R92, R4.reuse, R10, R92 ;  /* 0x0000000a045c723c */ /* 0x040fe2000004185c */
[----:B------:R-:W-:Y:S01]  /*10da0*/  FADD.FTZ R122, R61, R122 ;  /* 0x0000007a3d7a7221 */ /* 0x000fe20000010000 */
[----:B------:R-:W2:Y:S01]  /*10db0*/  LDSM.16.MT88.4 R8, [R164+0x9800] ;  /* 0x00980000a408783b */ /* 0x000ea20000004200 */
[----:B------:R-:W-:Y:S02]  /*10dc0*/  FADD.FTZ R117, R117, R130 ;  /* 0x0000008275757221 */ /* 0x000fe40000010000 */
[----:B------:R-:W-:Y:S01]  /*10dd0*/  FADD.FTZ R103, R103, R122 ;  /* 0x0000007a67677221 */ /* 0x000fe20000010000 */
[C---:B-----5:R-:W-:Y:S01]  /*10de0*/  HMMA.16816.F32.BF16 R88, R4.reuse, R16, R88 ;  /* 0x000000100458723c */ /* 0x060fe20000041858 */
        /* <DEDUP_REMOVED lines=16> */
[----:B------:R-:W-:Y:S03]  /*10ef0*/  HMMA.16816.F32.BF16 R76, R4, R14, R76 ;  /* 0x0000000e044c723c */ /* 0x000fe6000004184c */
        /* <DEDUP_REMOVED lines=78> */
.L_x_7203:
[----:B------:R-:W1:Y:S02]  /*113e0*/  LDC R9, c[0x0][0x250] ;  /* 0x00009400ff097b82 */ /* 0x000e640000000800 */
[----:B-1----:R-:W-:-:S05]  /*113f0*/  IMAD.SHL.U32 R11, R9, 0x80, RZ ;  /* 0x00000080090b7824 */ /* 0x002fca00078e00ff */
[----:B------:R-:W-:-:S04]  /*11400*/  IADD3 R11, -R11, RZ, RZ ;  /* 0x000000ff0b0b7210 */ /* 0x000fc80007ffe1ff */
[----:B------:R-:W-:-:S07]  /*11410*/  SHF.R.S32.HI R8, RZ, 0x1f, R11 ;  /* 0x0000001fff087819 */ /* 0x000fce000001140b */
.L_x_7204:
        /* <DEDUP_REMOVED lines=157> */
[C---:B------:R-:W-:Y:S06]  /*11df0*/  HMMA.16816.F32.BF16 R48, R108.reuse, R116, R48 ;  /* 0x000000746c30723c */ /* 0x040fec0000041830 */
[C---:B------:R-:W-:Y:S01]  /*11e00*/  HMMA.16816.F32.BF16 R44, R108.reuse, R118, R44 ;  /* 0x000000766c2c723c */ /* 0x040fe2000004182c */
[----:B------:R-:W3:Y:S05]  /*11e10*/  LDSM.16.M88.4 R116, [R158] ;  /* 0x000000009e74783b */ /* 0x000eea0000000200 */
[C---:B------:R-:W-:Y:S06]  /*11e20*/  HMMA.16816.F32.BF16 R60, R108.reuse, R120, R60 ;  /* 0x000000786c3c723c */ /* 0x040fec000004183c */
[C---:B------:R-:W-:Y:S01]  /*11e30*/  HMMA.16816.F32.BF16 R56, R108.reuse, R122, R56 ;  /* 0x0000007a6c38723c */ /* 0x040fe20000041838 */
[----:B------:R-:W4:Y:S05]  /*11e40*/  LDSM.16.M88.4 R120, [R159] ;  /* 0x000000009f78783b */ /* 0x000f2a0000000200 */
[C---:B--2---:R-:W-:Y:S06]  /*11e50*/  HMMA.16816.F32.BF16 R40, R108.reuse, R112, R40 ;  /* 0x000000706c28723c */ /* 0x044fec0000041828 */
[C---:B------:R-:W-:Y:S01]  /*11e60*/  HMMA.16816.F32.BF16 R36, R108.reuse, R114, R36 ;  /* 0x000000726c24723c */ /* 0x040fe20000041824 */
[----:B------:R-:W2:Y:S05]  /*11e70*/  LDSM.16.M88.4 R112, [R157] ;  /* 0x000000009d70783b */ /* 0x000eaa0000000200 */
[C---:B-1----:R-:W-:Y:S06]  /*11e80*/  HMMA.16816.F32.BF16 R32, R108.reuse, R124, R32 ;  /* 0x0000007c6c20723c */ /* 0x042fec0000041820 */
[C---:B------:R-:W-:Y:S01]  /*11e90*/  HMMA.16816.F32.BF16 R28, R108.reuse, R126, R28 ;  /* 0x0000007e6c1c723c */ /* 0x040fe2000004181c */
[----:B------:R-:W-:Y:S05]  /*11ea0*/  LDSM.16.M88.4 R124, [R169] ;  /* 0x00000000a97c783b */ /* 0x000fea0000000200 */
[C---:B---3--:R-:W-:Y:S06]  /*11eb0*/  HMMA.16816.F32.BF16 R16, R108.reuse, R116, R16 ;  /* 0x000000746c10723c */ /* 0x048fec0000041810 */
[C---:B------:R-:W-:Y:S01]  /*11ec0*/  HMMA.16816.F32.BF16 R12, R108.reuse, R118, R12 ;  /* 0x000000766c0c723c */ /* 0x040fe2000004180c */
[----:B------:R-:W1:Y:S05]  /*11ed0*/  LDSM.16.M88.4 R116, [R156+0x800] ;  /* 0x000800009c74783b */ /* 0x000e6a0000000200 */
[C---:B----4-:R-:W-:Y:S06]  /*11ee0*/  HMMA.16816.F32.BF16 R24, R108.reuse, R120, R24 ;  /* 0x000000786c18723c */ /* 0x050fec0000041818 */
[C---:B------:R-:W-:Y:S01]  /*11ef0*/  HMMA.16816.F32.BF16 R20, R108.reuse, R122, R20 ;  /* 0x0000007a6c14723c */ /* 0x040fe20000041814 */
[----:B------:R-:W3:Y:S05]  /*11f00*/  LDSM.16.M88.4 R120, [R156] ;  /* 0x000000009c78783b */ /* 0x000eea0000000200 */
[C---:B--2---:R-:W-:Y:S06]  /*11f10*/  HMMA.16816.F32.BF16 R8, R108.reuse, R112, R8 ;  /* 0x000000706c08723c */ /* 0x044fec0000041808 */
[----:B------:R-:W-:Y:S01]  /*11f20*/  HMMA.16816.F32.BF16 R4, R108, R114, R4 ;  /* 0x000000726c04723c */ /* 0x000fe20000041804 */
[----:B------:R-:W2:Y:S04]  /*11f30*/  LDSM.16.M88.4 R108, [R156+0x1800] ;  /* 0x001800009c6c783b */ /* 0x000ea80000000200 */
[----:B------:R-:W4:Y:S01]  /*11f40*/  LDSM.16.M88.4 R112, [R156+0x1000] ;  /* 0x001000009c70783b */ /* 0x000f220000000200 */
[C---:B-1----:R-:W-:Y:S06]  /*11f50*/  HMMA.16816.F32.BF16 R60, R124.reuse, R116, R60 ;  /* 0x000000747c3c723c */ /* 0x042fec000004183c */
[C---:B------:R-:W-:Y:S01]  /*11f60*/  HMMA.16816.F32.BF16 R56, R124.reuse, R118, R56 ;  /* 0x000000767c38723c */ /* 0x040fe20000041838 */
[----:B------:R-:W1:Y:S05]  /*11f70*/  LDSM.16.M88.4 R116, [R156+0x2000] ;  /* 0x002000009c74783b */ /* 0x000e6a0000000200 */
[C---:B---3--:R-:W-:Y:S06]  /*11f80*/  HMMA.16816.F32.BF16 R64, R124.reuse, R122, R64 ;  /* 0x0000007a7c40723c */ /* 0x048fec0000041840 */
[C---:B------:R-:W-:Y:S06]  /*11f90*/  HMMA.16816.F32.BF16 R104, R124.reuse, R120, R104 ;  /* 0x000000787c68723c */ /* 0x040fec0000041868 */
[----:B--2---:R-:W-:Y:S01]  /*11fa0*/  HMMA.16816.F32.BF16 R40, R124, R108, R40 ;  /* 0x0000006c7c28723c */ /* 0x004fe20000041828 */
[----:B------:R-:W-:Y:S01]  /*11fb0*/  FMUL.FTZ R60, R60, UR15 ;  /* 0x0000000f3c3c7c20 */ /* 0x000fe20008410000 */
[----:B------:R-:W-:-:S04]  /*11fc0*/  FMUL.FTZ R121, R62, UR15 ;  /* 0x0000000f3e797c20 */ /* 0x000fc80008410000 */
[C---:B------:R-:W-:Y:S01]  /*11fd0*/  HMMA.16816.F32.BF16 R36, R124.reuse, R110, R36 ;  /* 0x0000006e7c24723c */ /* 0x040fe20000041824 */
[----:B------:R-:W2:Y:S01]  /*11fe0*/  LDSM.16.M88.4 R108, [R156+0x2800] ;  /* 0x002800009c6c783b */ /* 0x000ea20000000200 */
[----:B------:R-:W-:Y:S01]  /*11ff0*/  MUFU.TANH R121, R121 ;  /* 0x0000007900797308 */ /* 0x000fe20000002400 */
[----:B------:R-:W-:Y:S01]  /*12000*/  FMUL.FTZ R56, R56, UR15 ;  /* 0x0000000f38387c20 */ /* 0x000fe20008410000 */
[----:B------:R-:W-:Y:S01]  /*12010*/  FMUL.FTZ R58, R58, UR15 ;  /* 0x0000000f3a3a7c20 */ /* 0x000fe20008410000 */
[----:B------:R-:W-:Y:S01]  /*12020*/  FMUL.FTZ R59, R59, UR15 ;  /* 0x0000000f3b3b7c20 */ /* 0x000fe20008410000 */
[C---:B----4-:R-:W-:Y:S01]  /*12030*/  HMMA.16816.F32.BF16 R48, R124.reuse, R112, R48 ;  /* 0x000000707c30723c */ /* 0x050fe20000041830 */
[----:B------:R-:W-:Y:S01]  /*12040*/  FMUL.FTZ R64, R64, UR15 ;  /* 0x0000000f40407c20 */ /* 0x000fe20008410000 */
[----:B------:R-:W-:Y:S01]  /*12050*/  FMUL.FTZ R65, R65, UR15 ;  /* 0x0000000f41417c20 */ /* 0x000fe20008410000 */
[----:B------:R-:W-:Y:S01]  /*12060*/  FMUL.FTZ R66, R66, UR15 ;  /* 0x0000000f42427c20 */ /* 0x000fe20008410000 */
[----:B------:R-:W-:Y:S02]  /*12070*/  MUFU.TANH R129, R56 ;  /* 0x0000003800817308 */ /* 0x000fe40000002400 */
[----:B------:R-:W-:Y:S01]  /*12080*/  FMUL.FTZ R103, R105, UR15 ;  /* 0x0000000f69677c20 */ /* 0x000fe20008410000 */
[----:B------:R-:W-:Y:S01]  /*12090*/  HMMA.16816.F32.BF16 R44, R124, R114, R44 ;  /* 0x000000727c2c723c */ /* 0x000fe2000004182c */
[----:B------:R-:W-:Y:S01]  /*120a0*/  FMUL.FTZ R105, R107, UR15 ;  /* 0x0000000f6b697c20 */ /* 0x000fe20008410000 */
[----:B------:R-:W-:Y:S01]  /*120b0*/  FMUL.FTZ R55, R104, UR15 ;  /* 0x0000000f68377c20 */ /* 0x000fe20008410000 */
[----:B------:R-:W-:-:S02]  /*120c0*/  FMUL.FTZ R106, R106, UR15 ;  /* 0x0000000f6a6a7c20 */ /* 0x000fc40008410000 */
[----:B------:R3:W-:Y:S01]  /*120d0*/  MUFU.TANH R107, R64 ;  /* 0x00000040006b7308 */ /* 0x0007e20000002400 */
[C---:B-1----:R-:W-:Y:S01]  /*120e0*/  HMMA.16816.F32.BF16 R32, R124.reuse, R116, R32 ;  /* 0x000000747c20723c */ /* 0x042fe20000041820 */
[----:B------:R-:W-:Y:S01]  /*120f0*/  FMUL.FTZ R115, R67, UR15 ;  /* 0x0000000f43737c20 */ /* 0x000fe20008410000 */
[----:B------:R-:W-:Y:S01]  /*12100*/  FMUL.FTZ R67, R61, UR15 ;  /* 0x0000000f3d437c20 */ /* 0x000fe20008410000 */
[----:B------:R-:W-:Y:S01]  /*12110*/  FMUL.FTZ R42, R42, UR15 ;  /* 0x0000000f2a2a7c20 */ /* 0x000fe20008410000 */
[----:B------:R-:W-:Y:S01]  /*12120*/  FMUL.FTZ R40, R40, UR15 ;  /* 0x0000000f28287c20 */ /* 0x000fe20008410000 */
[----:B------:R-:W-:Y:S01]  /*12130*/  FMUL.FTZ R39, R39, UR15 ;  /* 0x0000000f27277c20 */ /* 0x000fe20008410000 */
[----:B------:R-:W-:Y:S01]  /*12140*/  HMMA.16816.F32.BF16 R28, R124, R118, R28 ;  /* 0x000000767c1c723c */ /* 0x000fe2000004181c */
[----:B------:R1:W-:Y:S01]  /*12150*/  MUFU.TANH R117, R60 ;  /* 0x0000003c00757308 */ /* 0x0003e20000002400 */
[----:B------:R-:W-:Y:S01]  /*12160*/  FMUL.FTZ R43, R43, UR15 ;  /* 0x0000000f2b2b7c20 */ /* 0x000fe20008410000 */
[----:B------:R-:W-:-:S02]  /*12170*/  FMUL.FTZ R41, R41, UR15 ;  /* 0x0000000f29297c20 */ /* 0x000fc40008410000 */
[----:B------:R-:W-:Y:S01]  /*12180*/  FMUL.FTZ R123, R48, UR15 ;  /* 0x0000000f307b7c20 */ /* 0x000fe20008410000 */
[----:B------:R-:W-:-:S03]  /*12190*/  FMUL.FTZ R131, R50, UR15 ;  /* 0x0000000f32837c20 */ /* 0x000fc60008410000 */
[----:B------:R-:W4:Y:S01]  /*121a0*/  MUFU.TANH R103, R103 ;  /* 0x0000006700677308 */ /* 0x000f220000002400 */
[----:B---3--:R-:W-:Y:S02]  /*121b0*/  FMUL.FTZ R64, R63, UR15 ;  /* 0x0000000f3f407c20 */ /* 0x008fe40008410000 */
[----:B------:R-:W-:Y:S01]  /*121c0*/  FMUL.FTZ R44, R44, UR15 ;  /* 0x0000000f2c2c7c20 */ /* 0x000fe20008410000 */
[----:B------:R-:W-:Y:S01]  /*121d0*/  FMUL.FTZ R46, R46, UR15 ;  /* 0x0000000f2e2e7c20 */ /* 0x000fe20008410000 */
[----:B------:R-:W-:Y:S01]  /*121e0*/  FMUL.FTZ R45, R45, UR15 ;  /* 0x0000000f2d2d7c20 */ /* 0x000fe20008410000 */
[----:B------:R-:W-:Y:S01]  /*121f0*/  FMUL.FTZ R47, R47, UR15 ;  /* 0x0000000f2f2f7c20 */ /* 0x000fe20008410000 */
[C---:B--2---:R-:W-:Y:S01]  /*12200*/  HMMA.16816.F32.BF16 R24, R124.reuse, R108, R24 ;  /* 0x0000006c7c18723c */ /* 0x044fe20000041818 */
[----:B------:R-:W2:Y:S01]  /*12210*/  MUFU.TANH R105, R105 ;  /* 0x0000006900697308 */ /* 0x000ea20000002400 */
[----:B-1----:R-:W1:Y:S04]  /*12220*/  LDSM.16.M88.4 R60, [R156+0x3000] ;  /* 0x003000009c3c783b */ /* 0x002e680000000200 */
[----:B------:R-:W-:Y:S01]  /*12230*/  HMMA.16816.F32.BF16 R20, R124, R110, R20 ;  /* 0x0000006e7c14723c */ /* 0x000fe20000041814 */
[----:B------:R-:W-:Y:S01]  /*12240*/  FMUL.FTZ R109, R57, UR15 ;  /* 0x0000000f396d7c20 */ /* 0x000fe20008410000 */
[----:B------:R-:W-:Y:S01]  /*12250*/  FMUL.FTZ R57, R49, UR15 ;  /* 0x0000000f31397c20 */ /* 0x000fe20008410000 */
[----:B------:R3:W-:Y:S01]  /*12260*/  MUFU.TANH R135, R44 ;  /* 0x0000002c00877308 */ /* 0x0007e20000002400 */
[----:B------:R-:W-:-:S03]  /*12270*/  FMUL.FTZ R52, R31, UR15 ;  /* 0x0000000f1f347c20 */ /* 0x000fc60008410000 */
[----:B------:R-:W-:Y:S02]  /*12280*/  FMUL.FTZ R111, R51, UR15 ;  /* 0x0000000f336f7c20 */ /* 0x000fe40008410000 */
[----:B------:R-:W5:Y:S01]  /*12290*/  LDSM.16.M88.4 R48, [R156+0x3800] ;  /* 0x003800009c30783b */ /* 0x000f620000000200 */
[----:B------:R-:W-:-:S04]  /*122a0*/  DEPBAR.LE SB0, 0x0 ;  /* 0x000080000000791a */ /* 0x000fc80000000000 */
[----:B------:R-:W-:Y:S04]  /*122b0*/  MUFU.TANH R65, R65 ;  /* 0x0000004100417308 */ /* 0x000fe80000002400 */
[----:B---3--:R-:W-:-:S04]  /*122c0*/  FMUL.FTZ R44, R27, UR15 ;  /* 0x0000000f1b2c7c20 */ /* 0x008fc80008410000 */
[----:B------:R-:W-:Y:S08]  /*122d0*/  MUFU.TANH R115, R115 ;  /* 0x0000007300737308 */ /* 0x000ff00000002400 */
[----:B------:R-:W3:Y:S01]  /*122e0*/  MUFU.TANH R113, R66 ;  /* 0x0000004200717308 */ /* 0x000ee20000002400 */
[C---:B-1----:R-:W-:Y:S07]  /*122f0*/  HMMA.16816.F32.BF16 R16, R124.reuse, R60, R16 ;  /* 0x0000003c7c10723c */ /* 0x042fee0000041810 */
[----:B------:R1:W-:Y:S01]  /*12300*/  MUFU.TANH R61, R40 ;  /* 0x00000028003d7308 */ /* 0x0003e20000002400 */
[C---:B------:R-:W-:Y:S07]  /*12310*/  HMMA.16816.F32.BF16 R12, R124.reuse, R62, R12 ;  /* 0x0000003e7c0c723c */ /* 0x040fee000004180c */
[----:B------:R4:W-:Y:S01]  /*12320*/  MUFU.TANH R63, R42 ;  /* 0x0000002a003f7308 */ /* 0x0009e20000002400 */
[C---:B-----5:R-:W-:Y:S07]  /*12330*/  HMMA.16816.F32.BF16 R4, R124.reuse, R50, R4 ;  /* 0x000000327c04723c */ /* 0x060fee0000041804 */
[----:B------:R-:W-:Y:S01]  /*12340*/  MUFU.TANH R67, R67 ;  /* 0x0000004300437308 */ /* 0x000fe20000002400 */
[----:B------:R-:W-:Y:S01]  /*12350*/  HMMA.16816.F32.BF16 R8, R124, R48, R8 ;  /* 0x000000307c08723c */ /* 0x000fe20000041808 */
[----:B------:R-:W-:Y:S01]  /*12360*/  FMUL.FTZ R50, R24, UR15 ;  /* 0x0000000f18327c20 */ /* 0x000fe20008410000 */
[----:B------:R-:W-:-:S02]  /*12370*/  IMAD.SHL.U32 R24, R186, 0x80, RZ ;  /* 0x00000080ba187824 */ /* 0x000fc400078e00ff */
[----:B------:R-:W-:Y:S01]  /*12380*/  FMUL.FTZ R51, R37, UR15 ;  /* 0x0000000f25337c20 */ /* 0x000fe20008410000 */
[----:B------:R-:W-:Y:S01]  /*12390*/  FMUL.FTZ R37, R38, UR15 ;  /* 0x0000000f26257c20 */ /* 0x000fe20008410000 */
[----:B------:R-:W-:Y:S01]  /*123a0*/  FMUL.FTZ R27, R16, UR15 ;  /* 0x0000000f101b7c20 */ /* 0x000fe20008410000 */
[----:B-1----:R-:W-:Y:S01]  /*123b0*/  P2R R40, PR, RZ, 0x2 ;  /* 0x00000002ff287803 */ /* 0x002fe20000000000 */
[----:B------:R-:W-:Y:S01]  /*123c0*/  FMUL.FTZ R125, R33, UR15 ;  /* 0x0000000f217d7c20 */ /* 0x000fe20008410000 */
[----:B----4-:R-:W-:Y:S01]  /*123d0*/  FMUL.FTZ R42, R20, UR15 ;  /* 0x0000000f142a7c20 */ /* 0x010fe20008410000 */
[----:B------:R-:W-:Y:S01]  /*123e0*/  LOP3.LUT R20, R24, R189, RZ, 0xfc, !PT ;  /* 0x000000bd18147212 */ /* 0x000fe200078efcff */
[----:B------:R-:W-:Y:S01]  /*123f0*/  FMUL.FTZ R33, R30, UR15 ;  /* 0x0000000f1e217c20 */ /* 0x000fe20008410000 */
[----:B------:R-:W-:Y:S01]  /*12400*/  FMUL.FTZ R127, R32, UR15 ;  /* 0x0000000f207f7c20 */ /* 0x000fe20008410000 */
[----:B------:R-:W-:Y:S01]  /*12410*/  FMUL.FTZ R30, R22, UR15 ;  /* 0x0000000f161e7c20 */ /* 0x000fe20008410000 */
[----:B------:R-:W-:Y:S01]  /*12420*/  FMUL.FTZ R32, R28, UR15 ;  /* 0x0000000f1c207c20 */ /* 0x000fe20008410000 */
[----:B------:R-:W-:-:S02]  /*12430*/  VIADD R16, R20, 0x1 ;  /* 0x0000000114107836 */ /* 0x000fc40000000000 */
[----:B------:R-:W-:Y:S01]  /*12440*/  FMUL.FTZ R22, R12, UR15 ;  /* 0x0000000f0c167c20 */ /* 0x000fe20008410000 */
[----:B------:R-:W-:Y:S01]  /*12450*/  FMUL.FTZ R28, R23, UR15 ;  /* 0x0000000f171c7c20 */ /* 0x000fe20008410000 */
[----:B------:R-:W-:Y:S01]  /*12460*/  LOP3.LUT R12, R24, 0x8, R189, 0xfe, !PT ;  /* 0x00000008180c7812 */ /* 0x000fe200078efebd */
[----:B------:R-:W-:Y:S01]  /*12470*/  FMUL.FTZ R23, R19, UR15 ;  /* 0x0000000f13177c20 */ /* 0x000fe20008410000 */
[----:B------:R-:W-:Y:S01]  /*12480*/  FMUL.FTZ R19, R14, UR15 ;  /* 0x0000000f0e137c20 */ /* 0x000fe20008410000 */
[----:B------:R-:W-:Y:S01]  /*12490*/  I2FP.F32.S32 R14, R16 ;  /* 0x00000010000e7245 */ /* 0x000fe20000201400 */
[----:B------:R-:W-:Y:S01]  /*124a0*/  FMUL.FTZ R48, R25, UR15 ;  /* 0x0000000f19307c20 */ /* 0x000fe20008410000 */
[----:B------:R-:W-:Y:S01]  /*124b0*/  ISETP.GE.AND P3, PT, R12, R54, PT ;  /* 0x000000360c00720c */ /* 0x000fe20003f66270 */
[----:B------:R-:W-:Y:S01]  /*124c0*/  FMUL.FTZ R25, R18, UR15 ;  /* 0x0000000f12197c20 */ /* 0x000fe20008410000 */
[-C--:B------:R-:W-:Y:S01]  /*124d0*/  ISETP.GE.AND P4, PT, R12, R53.reuse, PT ;  /* 0x000000350c00720c */ /* 0x080fe20003f86270 */
[----:B------:R-:W-:Y:S01]  /*124e0*/  FMUL.FTZ R18, R15, UR15 ;  /* 0x0000000f0f127c20 */ /* 0x000fe20008410000 */
[----:B------:R-:W-:Y:S01]  /*124f0*/  I2FP.F32.S32 R12, R12 ;  /* 0x0000000c000c7245 */ /* 0x000fe20000201400 */
[----:B------:R-:W-:Y:S01]  /*12500*/  FMUL.FTZ R38, R21, UR15 ;  /* 0x0000000f15267c20 */ /* 0x000fe20008410000 */
[----:B------:R-:W-:Y:S01]  /*12510*/  FFMA.FTZ R15, R0, R14, R103 ;  /* 0x0000000e000f7223 */ /* 0x000fe20000010067 */
[----:B------:R-:W-:Y:S01]  /*12520*/  FMUL.FTZ R21, R13, UR15 ;  /* 0x0000000f0d157c20 */ /* 0x000fe20008410000 */
[----:B------:R-:W-:Y:S01]  /*12530*/  ISETP.GE.AND P2, PT, R16, R54, PT ;  /* 0x000000361000720c */ /* 0x000fe20003f46270 */
[----:B--2---:R-:W-:Y:S01]  /*12540*/  FFMA.FTZ R14, R0, R14, R105 ;  /* 0x0000000e000e7223 */ /* 0x004fe20000010069 */
[-C--:B------:R-:W-:Y:S01]  /*12550*/  ISETP.GE.AND P1, PT, R16, R53.reuse, PT ;  /* 0x000000351000720c */ /* 0x080fe20003f26270 */
[----:B------:R-:W-:Y:S01]  /*12560*/  FFMA.FTZ R13, R0, R12, R107 ;  /* 0x0000000c000d7223 */ /* 0x000fe2000001006b */
[----:B------:R-:W-:Y:S01]  /*12570*/  VIADD R16, R20, 0x9 ;  /* 0x0000000914107836 */ /* 0x000fe20000000000 */
[----:B------:R-:W-:Y:S01]  /*12580*/  LOP3.LUT R56, R24, 0x10, R189, 0xfe, !PT ;  /* 0x0000001018387812 */ /* 0x000fe200078efebd */
[----:B------:R-:W-:Y:S01]  /*12590*/  FMUL.FTZ R49, R36, UR15 ;  /* 0x0000000f24317c20 */ /* 0x000fe20008410000 */
[----:B------:R-:W-:Y:S01]  /*125a0*/  FSEL R15, R15, -INF , !P2 ;  /* 0xff8000000f0f7808 */ /* 0x000fe20005000000 */
[----:B------:R-:W-:Y:S01]  /*125b0*/  MUFU.TANH R119, R64 ;  /* 0x0000004000777308 */ /* 0x000fe20000002400 */
[----:B------:R-:W-:Y:S01]  /*125c0*/  FSEL R14, R14, -INF , !P1 ;  /* 0xff8000000e0e7808 */ /* 0x000fe20004800000 */
[----:B------:R-:W-:Y:S01]  /*125d0*/  FMUL.FTZ R36, R34, UR15 ;  /* 0x0000000f22247c20 */ /* 0x000fe20008410000 */
[CC--:B------:R-:W-:Y:S01]  /*125e0*/  ISETP.GE.AND P2, PT, R16.reuse, R54.reuse, PT ;  /* 0x000000361000720c */ /* 0x0c0fe20003f46270 */
[----:B------:R-:W-:Y:S01]  /*125f0*/  FMUL.FTZ R34, R35, UR15 ;  /* 0x0000000f23227c20 */ /* 0x000fe20008410000 */
[----:B------:R-:W-:Y:S01]  /*12600*/  FSEL R13, R13, -INF , !P3 ;  /* 0xff8000000d0d7808 */ /* 0x000fe20005800000 */
[----:B------:R-:W-:Y:S01]  /*12610*/  FMUL.FTZ R35, R29, UR15 ;  /* 0x0000000f1d237c20 */ /* 0x000fe20008410000 */
[-C--:B------:R-:W-:Y:S01]  /*12620*/  ISETP.GE.AND P1, PT, R16, R53.reuse, PT ;  /* 0x000000351000720c */ /* 0x080fe20003f26270 */
[----:B------:R1:W-:Y:S01]  /*12630*/  MUFU.TANH R137, R46 ;  /* 0x0000002e00897308 */ /* 0x0003e20000002400 */
[----:B------:R-:W-:Y:S01]  /*12640*/  ISETP.GE.AND P5, PT, R56, R54, PT ;  /* 0x000000363800720c */ /* 0x000fe20003fa6270 */
[----:B---3--:R-:W-:Y:S01]  /*12650*/  FFMA.FTZ R12, R0, R12, R113 ;  /* 0x0000000c000c7223 */ /* 0x008fe20000010071 */
[----:B------:R-:W-:Y:S01]  /*12660*/  I2FP.F32.S32 R16, R16 ;  /* 0x0000001000107245 */ /* 0x000fe20000201400 */
[----:B------:R-:W-:Y:S01]  /*12670*/  VIADD R132, R20, 0x21 ;  /* 0x0000002114847836 */ /* 0x000fe20000000000 */
[----:B------:R-:W-:Y:S01]  /*12680*/  ISETP.GE.AND P3, PT, R56, R53, PT ;  /* 0x000000353800720c */ /* 0x000fe20003f66270 */
[----:B------:R-:W-:Y:S01]  /*12690*/  VIADD R150, R20, 0x29 ;  /* 0x0000002914967836 */ /* 0x000fe20000000000 */
[----:B------:R-:W-:Y:S01]  /*126a0*/  I2FP.F32.S32 R56, R56 ;  /* 0x0000003800387245 */ /* 0x000fe20000201400 */
[----:B------:R-:W-:Y:S01]  /*126b0*/  MUFU.TANH R29, R51 ;  /* 0x00000033001d7308 */ /* 0x000fe20000002400 */
[----:B------:R-:W-:Y:S01]  /*126c0*/  FSEL R12, R12, -INF , !P4 ;  /* 0xff8000000c0c7808 */ /* 0x000fe20006000000 */
[----:B------:R-:W-:Y:S01]  /*126d0*/  FMUL.FTZ R9, R9, UR15 ;  /* 0x0000000f09097c20 */ /* 0x000fe20008410000 */
[----:B------:R-:W-:Y:S01]  /*126e0*/  LOP3.LUT R136, R24, 0x28, R189, 0xfe, !PT ;  /* 0x0000002818887812 */ /* 0x000fe200078efebd */
[----:B------:R-:W-:Y:S01]  /*126f0*/  FFMA.FTZ R121, R0, R56, R121 ;  /* 0x0000003800797223 */ /* 0x000fe20000010079 */
[C-C-:B------:R-:W-:Y:S01]  /*12700*/  LOP3.LUT R114, R24.reuse, 0x60, R189.reuse, 0xfe, !PT ;  /* 0x0000006018727812 */ /* 0x140fe200078efebd */
[----:B------:R-:W-:Y:S01]  /*12710*/  FMUL.FTZ R11, R11, UR15 ;  /* 0x0000000f0b0b7c20 */ /* 0x000fe20008410000 */
[----:B------:R-:W-:Y:S01]  /*12720*/  LOP3.LUT R110, R24, 0x68, R189, 0xfe, !PT ;  /* 0x00000068186e7812 */ /* 0x000fe200078efebd */
[----:B------:R2:W3:Y:S01]  /*12730*/  MUFU.TANH R133, R58 ;  /* 0x0000003a00857308 */ /* 0x0004e20000002400 */
[----:B-1----:R-:W-:Y:S01]  /*12740*/  FMUL.FTZ R46, R26, UR15 ;  /* 0x0000000f1a2e7c20 */ /* 0x002fe20008410000 */
[----:B------:R-:W-:Y:S01]  /*12750*/  FMUL.FTZ R26, R17, UR15 ;  /* 0x0000000f111a7c20 */ /* 0x000fe20008410000 */
[CC--:B------:R-:W-:Y:S01]  /*12760*/  FFMA.FTZ R17, R0.reuse, R16.reuse, R65 ;  /* 0x0000001000117223 */ /* 0x0c0fe20000010041 */
[----:B------:R-:W-:Y:S01]  /*12770*/  FFMA.FTZ R16, R0, R16, R115 ;  /* 0x0000001000107223 */ /* 0x000fe20000010073 */
[----:B------:R-:W-:Y:S01]  /*12780*/  ISETP.GE.AND P6, PT, R114, R54, PT ;  /* 0x000000367200720c */ /* 0x000fe20003fc6270 */
[----:B------:R-:W-:Y:S01]  /*12790*/  FMUL.FTZ R5, R5, UR15 ;  /* 0x0000000f05057c20 */ /* 0x000fe20008410000 */
[----:B------:R-:W-:Y:S01]  /*127a0*/  FMUL.FTZ R7, R7, UR15 ;  /* 0x0000000f07077c20 */ /* 0x000fe20008410000 */
[----:B------:R1:W-:Y:S01]  /*127b0*/  MUFU.TANH R51, R39 ;  /* 0x0000002700337308 */ /* 0x0003e20000002400 */
[----:B------:R-:W-:-:S02]  /*127c0*/  FSEL R17, R17, -INF , !P2 ;  /* 0xff80000011117808 */ /* 0x000fc40005000000 */
[----:B------:R-:W-:-:S05]  /*127d0*/  FSEL R16, R16, -INF , !P1 ;  /* 0xff80000010107808 */ /* 0x000fca0004800000 */
[----:B------:R4:W-:Y:S01]  /*127e0*/  MUFU.TANH R107, R36 ;  /* 0x00000024006b7308 */ /* 0x0009e20000002400 */
[----:B--2---:R-:W-:-:S07]  /*127f0*/  VIADD R58, R20, 0x19 ;  /* 0x00000019143a7836 */ /* 0x004fce0000000000 */
[----:B------:R-:W2:Y:S01]  /*12800*/  MUFU.TANH R109, R109 ;  /* 0x0000006d006d7308 */ /* 0x000ea20000002400 */
[----:B-1----:R-:W-:Y:S01]  /*12810*/  FFMA.FTZ R39, R0, R56, R117 ;  /* 0x0000003800277223 */ /* 0x002fe20000010075 */
[----:B------:R-:W-:-:S04]  /*12820*/  VIADD R56, R20, 0x11 ;  /* 0x0000001114387836 */ /* 0x000fc80000000000 */
[----:B------:R-:W-:Y:S02]  /*12830*/  FSEL R39, R39, -INF , !P5 ;  /* 0xff80000027277808 */ /* 0x000fe40006800000 */
[----:B------:R-:W-:Y:S01]  /*12840*/  ISETP.GE.AND P2, PT, R56, R54, PT ;  /* 0x000000363800720c */ /* 0x000fe20003f46270 */
[----:B------:R-:W1:Y:S01]  /*12850*/  MUFU.TANH R59, R59 ;  /* 0x0000003b003b7308 */ /* 0x000e620000002400 */
[----:B----4-:R-:W-:Y:S02]  /*12860*/  LOP3.LUT R36, R24, 0x18, R189, 0xfe, !PT ;  /* 0x0000001818247812 */ /* 0x010fe400078efebd */
[----:B------:R-:W-:Y:S02]  /*12870*/  ISETP.GE.AND P1, PT, R56, R53, PT ;  /* 0x000000353800720c */ /* 0x000fe40003f26270 */
[----:B------:R-:W-:Y:S02]  /*12880*/  I2FP.F32.S32 R56, R56 ;  /* 0x0000003800387245 */ /* 0x000fe40000201400 */
[----:B------:R-:W-:Y:S01]  /*12890*/  ISETP.GE.AND P4, PT, R36, R54, PT ;  /* 0x000000362400720c */ /* 0x000fe20003f86270 */
[----:B------:R4:W-:Y:S08]  /*128a0*/  MUFU.TANH R103, R34 ;  /* 0x0000002200677308 */ /* 0x0009f00000002400 */
[----:B------:R-:W5:Y:S08]  /*128b0*/  MUFU.TANH R131, R131 ;  /* 0x0000008300837308 */ /* 0x000f700000002400 */
[----:B------:R2:W-:Y:S01]  /*128c0*/  MUFU.TANH R31, R37 ;  /* 0x00000025001f7308 */ /* 0x0005e20000002400 */
[----:B----4-:R-:W-:-:S02]  /*128d0*/  FSEL R34, R121, -INF , !P3 ;  /* 0xff80000079227808 */ /* 0x010fc40005800000 */
[----:B------:R-:W-:Y:S02]  /*128e0*/  ISETP.GE.AND P3, PT, R36, R53, PT ;  /* 0x000000352400720c */ /* 0x000fe40003f66270 */
[----:B------:R-:W-:-:S03]  /*128f0*/  I2FP.F32.S32 R36, R36 ;  /* 0x0000002400247245 */ /* 0x000fc60000201400 */
[----:B------:R4:W-:Y:S02]  /*12900*/  MUFU.TANH R105, R32 ;  /* 0x0000002000697308 */ /* 0x0009e40000002400 */
[CC--:B------:R-:W-:Y:S01]  /*12910*/  FFMA.FTZ R129, R0.reuse, R36.reuse, R129 ;  /* 0x0000002400817223 */ /* 0x0c0fe20000010081 */
[----:B---3--:R-:W-:-:S05]  /*12920*/  FFMA.FTZ R36, R0, R36, R133 ;  /* 0x0000002400247223 */ /* 0x008fca0000010085 */
[----:B------:R-:W3:Y:S01]  /*12930*/  MUFU.TANH R57, R57 ;  /* 0x0000003900397308 */ /* 0x000ee20000002400 */
[----:B--2---:R-:W-:Y:S01]  /*12940*/  FFMA.FTZ R37, R0, R56, R67 ;  /* 0x0000003800257223 */ /* 0x004fe20000010043 */
[----:B------:R-:W-:-:S04]  /*12950*/  FSEL R36, R36, -INF , !P3 ;  /* 0xff80000024247808 */ /* 0x000fc80005800000 */
[----:B------:R-:W-:Y:S02]  /*12960*/  FSEL R37, R37, -INF , !P2 ;  /* 0xff80000025257808 */ /* 0x000fe40005000000 */
[----:B------:R-:W-:Y:S01]  /*12970*/  ISETP.GE.AND P2, PT, R58, R54, PT ;  /* 0x000000363a00720c */ /* 0x000fe20003f46270 */
[----:B----4-:R-:W-:Y:S01]  /*12980*/  FFMA.FTZ R32, R0, R56, R119 ;  /* 0x0000003800207223 */ /* 0x010fe20000010077 */
[----:B------:R-:W-:Y:S01]  /*12990*/  LOP3.LUT R56, R24, 0x20, R189, 0xfe, !PT ;  /* 0x0000002018387812 */ /* 0x000fe200078efebd */
[----:B------:R-:W2:Y:S03]  /*129a0*/  MUFU.TANH R111, R111 ;  /* 0x0000006f006f7308 */ /* 0x000ea60000002400 */
[----:B------:R-:W-:Y:S02]  /*129b0*/  FSEL R32, R32, -INF , !P1 ;  /* 0xff80000020207808 */ /* 0x000fe40004800000 */
[----:B------:R-:W-:-:S02]  /*129c0*/  ISETP.GE.AND P1, PT, R58, R53, PT ;  /* 0x000000353a00720c */ /* 0x000fc40003f26270 */
[----:B------:R-:W-:Y:S01]  /*129d0*/  I2FP.F32.S32 R58, R58 ;  /* 0x0000003a003a7245 */ /* 0x000fe20000201400 */
[----:B------:R4:W-:Y:S01]  /*129e0*/  MUFU.TANH R113, R33 ;  /* 0x0000002100717308 */ /* 0x0009e20000002400 */
[C---:B------:R-:W-:Y:S02]  /*129f0*/  ISETP.GE.AND P5, PT, R56.reuse, R54, PT ;  /* 0x000000363800720c */ /* 0x040fe40003fa6270 */
[----:B------:R-:W-:Y:S01]  /*12a00*/  ISETP.GE.AND P3, PT, R56, R53, PT ;  /* 0x000000353800720c */ /* 0x000fe20003f66270 */
[C---:B------:R-:W-:Y:S01]  /*12a10*/  FFMA.FTZ R109, R0.reuse, R58, R109 ;  /* 0x0000003a006d7223 */ /* 0x040fe2000001006d */
[----:B------:R-:W-:Y:S01]  /*12a20*/  I2FP.F32.S32 R56, R56 ;  /* 0x0000003800387245 */ /* 0x000fe20000201400 */
[C---:B-1----:R-:W-:Y:S02]  /*12a30*/  FFMA.FTZ R59, R0.reuse, R58, R59 ;  /* 0x0000003a003b7223 */ /* 0x042fe4000001003b */
[----:B------:R-:W1:Y:S02]  /*12a40*/  MUFU.TANH R45, R45 ;  /* 0x0000002d002d7308 */ /* 0x000e640000002400 */
[----:B-----5:R-:W-:Y:S01]  /*12a50*/  FFMA.FTZ R131, R0, R56, R131 ;  /* 0x0000003800837223 */ /* 0x020fe20000010083 */
[----:B------:R-:W-:-:S02]  /*12a60*/  FSEL R60, R59, -INF , !P1 ;  /* 0xff8000003b3c7808 */ /* 0x000fc40004800000 */
[CC--:B------:R-:W-:Y:S02]  /*12a70*/  ISETP.GE.AND P1, PT, R132.reuse, R53.reuse, PT ;  /* 0x000000358400720c */ /* 0x0c0fe40003f26270 */
[----:B------:R-:W-:Y:S01]  /*12a80*/  FSEL R190, R131, -INF , !P3 ;  /* 0xff80000083be7808 */ /* 0x000fe20005800000 */
[----:B------:R5:W-:Y:S01]  /*12a90*/  MUFU.TANH R65, R35 ;  /* 0x0000002300417308 */ /* 0x000be20000002400 */
[----:B----4-:R-:W-:Y:S02]  /*12aa0*/  FSEL R33, R109, -INF , !P2 ;  /* 0xff8000006d217808 */ /* 0x010fe40005000000 */
[----:B------:R-:W-:Y:S02]  /*12ab0*/  ISETP.GE.AND P2, PT, R132, R54, PT ;  /* 0x000000368400720c */ /* 0x000fe40003f46270 */
[----:B------:R-:W-:Y:S02]  /*12ac0*/  I2FP.F32.S32 R132, R132 ;  /* 0x0000008400847245 */ /* 0x000fe40000201400 */
[----:B------:R-:W-:Y:S01]  /*12ad0*/  ISETP.GE.AND P3, PT, R136, R53, PT ;  /* 0x000000358800720c */ /* 0x000fe20003f66270 */
[----:B------:R-:W4:Y:S02]  /*12ae0*/  MUFU.TANH R47, R47 ;  /* 0x0000002f002f7308 */ /* 0x000f240000002400 */
[CC--:B---3--:R-:W-:Y:S01]  /*12af0*/  FFMA.FTZ R57, R0.reuse, R132.reuse, R57 ;  /* 0x0000008400397223 */ /* 0x0c8fe20000010039 */
[----:B--2---:R-:W-:-:S05]  /*12b00*/  FFMA.FTZ R132, R0, R132, R111 ;  /* 0x0000008400847223 */ /* 0x004fca000001006f */
[----:B------:R-:W-:Y:S01]  /*12b10*/  FSEL R132, R132, -INF , !P1 ;  /* 0xff80000084847808 */ /* 0x000fe20004800000 */
[----:B------:R-:W-:Y:S01]  /*12b20*/  MUFU.TANH R43, R43 ;  /* 0x0000002b002b7308 */ /* 0x000fe20000002400 */
[----:B-----5:R-:W-:Y:S02]  /*12b30*/  FSEL R35, R129, -INF , !P4 ;  /* 0xff80000081237808 */ /* 0x020fe40006000000 */
[----:B------:R-:W-:Y:S02]  /*12b40*/  ISETP.GE.AND P4, PT, R136, R54, PT ;  /* 0x000000368800720c */ /* 0x000fe40003f86270 */
[----:B------:R-:W-:Y:S02]  /*12b50*/  I2FP.F32.S32 R136, R136 ;  /* 0x0000008800887245 */ /* 0x000fe40000201400 */
[----:B------:R-:W-:Y:S01]  /*12b60*/  ISETP.GE.AND P1, PT, R150, R53, PT ;  /* 0x000000359600720c */ /* 0x000fe20003f26270 */
[----:B------:R-:W-:Y:S02]  /*12b70*/  MUFU.TANH R49, R49 ;  /* 0x0000003100317308 */ /* 0x000fe40000002400 */
[CC--:B------:R-:W-:Y:S01]  /*12b80*/  FFMA.FTZ R135, R0.reuse, R136.reuse, R135 ;  /* 0x0000008800877223 */ /* 0x0c0fe20000010087 */
[----:B------:R-:W-:Y:S01]  /*12b90*/  FFMA.FTZ R136, R0, R136, R137 ;  /* 0x0000008800887223 */ /* 0x000fe20000010089 */
[----:B------:R-:W-:-:S02]  /*12ba0*/  FSEL R137, R57, -INF , !P2 ;  /* 0xff80000039897808 */ /* 0x000fc40005000000 */
[----:B------:R-:W-:Y:S02]  /*12bb0*/  ISETP.GE.AND P2, PT, R150, R54, PT ;  /* 0x000000369600720c */ /* 0x000fe40003f46270 */
[----:B------:R-:W-:Y:S01]  /*12bc0*/  I2FP.F32.S32 R150, R150 ;  /* 0x0000009600967245 */ /* 0x000fe20000201400 */
[----:B------:R2:W-:Y:S01]  /*12bd0*/  MUFU.TANH R109, R50 ;  /* 0x00000032006d7308 */ /* 0x0005e20000002400 */
[----:B------:R-:W-:Y:S02]  /*12be0*/  FSEL R136, R136, -INF , !P3 ;  /* 0xff80000088887808 */ /* 0x000fe40005800000 */
[----:B------:R-:W-:Y:S01]  /*12bf0*/  FSEL R135, R135, -INF , !P4 ;  /* 0xff80000087877808 */ /* 0x000fe20006000000 */
[CC--:B-1----:R-:W-:Y:S01]  /*12c00*/  FFMA.FTZ R133, R0.reuse, R150.reuse, R45 ;  /* 0x0000009600857223 */ /* 0x0c2fe2000001002d */
[----:B----4-:R-:W-:Y:S01]  /*12c10*/  FFMA.FTZ R150, R0, R150, R47 ;  /* 0x0000009600967223 */ /* 0x010fe2000001002f */
[----:B------:R-:W-:Y:S02]  /*12c20*/  LOP3.LUT R45, R24, 0x38, R189, 0xfe, !PT ;  /* 0x00000038182d7812 */ /* 0x000fe400078efebd */
[----:B------:R-:W-:Y:S01]  /*12c30*/  MUFU.TANH R41, R41 ;  /* 0x0000002900297308 */ /* 0x000fe20000002400 */
[----:B------:R-:W-:-:S02]  /*12c40*/  FSEL R133, R133, -INF , !P2 ;  /* 0xff80000085857808 */ /* 0x000fc40005000000 */
[----:B------:R-:W-:Y:S02]  /*12c50*/  FSEL R150, R150, -INF , !P1 ;  /* 0xff80000096967808 */ /* 0x000fe40004800000 */
[----:B------:R-:W-:-:S03]  /*12c60*/  ISETP.GE.AND P4, PT, R45, R54, PT ;  /* 0x000000362d00720c */ /* 0x000fc60003f86270 */
[----:B------:R1:W-:Y:S01]  /*12c70*/  MUFU.TANH R111, R46 ;  /* 0x0000002e006f7308 */ /* 0x0003e20000002400 */
[----:B--2---:R-:W-:-:S04]  /*12c80*/  LOP3.LUT R50, R24, 0x30, R189, 0xfe, !PT ;  /* 0x0000003018327812 */ /* 0x004fc800078efebd */
[----:B------:R-:W-:-:S03]  /*12c90*/  ISETP.GE.AND P3, PT, R50, R53, PT ;  /* 0x000000353200720c */ /* 0x000fc60003f66270 */
[----:B------:R2:W-:Y:S08]  /*12ca0*/  MUFU.TANH R59, R48 ;  /* 0x00000030003b7308 */ /* 0x0005f00000002400 */
[----:B------:R-:W3:Y:S01]  /*12cb0*/  MUFU.TANH R123, R123 ;  /* 0x0000007b007b7308 */ /* 0x000ee20000002400 */
[----:B-1----:R-:W-:-:S05]  /*12cc0*/  VIADD R46, R20, 0x31 ;  /* 0x00000031142e7836 */ /* 0x002fca0000000000 */
[C---:B------:R-:W-:Y:S02]  /*12cd0*/  ISETP.GE.AND P2, PT, R46.reuse, R54, PT ;  /* 0x000000362e00720c */ /* 0x040fe40003f46270 */
[----:B------:R1:W-:Y:S01]  /*12ce0*/  MUFU.TANH R57, R44 ;  /* 0x0000002c00397308 */ /* 0x0003e20000002400 */
[----:B--2---:R-:W-:Y:S02]  /*12cf0*/  I2FP.F32.S32 R48, R50 ;  /* 0x0000003200307245 */ /* 0x004fe40000201400 */
[-C--:B------:R-:W-:Y:S02]  /*12d00*/  ISETP.GE.AND P1, PT, R46, R53.reuse, PT ;  /* 0x000000352e00720c */ /* 0x080fe40003f26270 */
[----:B------:R-:W-:Y:S01]  /*12d10*/  I2FP.F32.S32 R46, R46 ;  /* 0x0000002e002e7245 */ /* 0x000fe20000201400 */
[CC--:B------:R-:W-:Y:S01]  /*12d20*/  FFMA.FTZ R63, R0.reuse, R48.reuse, R63 ;  /* 0x00000030003f7223 */ /* 0x0c0fe2000001003f */
[C---:B------:R-:W-:Y:S01]  /*12d30*/  FFMA.FTZ R61, R0.reuse, R48, R61 ;  /* 0x00000030003d7223 */ /* 0x040fe2000001003d */
[----:B------:R2:W-:Y:S01]  /*12d40*/  MUFU.TANH R47, R42 ;  /* 0x0000002a002f7308 */ /* 0x0005e20000002400 */
[C---:B---3--:R-:W-:Y:S01]  /*12d50*/  FFMA.FTZ R123, R0.reuse, R56, R123 ;  /* 0x00000038007b7223 */ /* 0x048fe2000001007b */
[CC--:B------:R-:W-:Y:S01]  /*12d60*/  FFMA.FTZ R43, R0.reuse, R46.reuse, R43 ;  /* 0x0000002e002b7223 */ /* 0x0c0fe2000001002b */
[----:B------:R-:W-:Y:S01]  /*12d70*/  FSEL R198, R63, -INF , !P3 ;  /* 0xff8000003fc67808 */ /* 0x000fe20005800000 */
[----:B------:R-:W-:Y:S01]  /*12d80*/  FFMA.FTZ R41, R0, R46, R41 ;  /* 0x0000002e00297223 */ /* 0x000fe20000010029 */
[----:B------:R-:W-:-:S02]  /*12d90*/  ISETP.GE.AND P3, PT, R45, R53, PT ;  /* 0x000000352d00720c */ /* 0x000fc40003f66270 */
[----:B------:R-:W-:Y:S01]  /*12da0*/  FSEL R154, R43, -INF , !P1 ;  /* 0xff8000002b9a7808 */ /* 0x000fe20004800000 */
[----:B------:R-:W3:Y:S01]  /*12db0*/  MUFU.TANH R127, R127 ;  /* 0x0000007f007f7308 */ /* 0x000ee20000002400 */
[----:B-1----:R-:W-:Y:S02]  /*12dc0*/  I2FP.F32.S32 R44, R45 ;  /* 0x0000002d002c7245 */ /* 0x002fe40000201400 */
[----:B------:R-:W-:Y:S02]  /*12dd0*/  FSEL R195, R41, -INF , !P2 ;  /* 0xff80000029c37808 */ /* 0x000fe40005000000 */
[----:B------:R-:W-:Y:S01]  /*12de0*/  FSEL R139, R123, -INF , !P5 ;  /* 0xff8000007b8b7808 */ /* 0x000fe20006800000 */
[CC--:B------:R-:W-:Y:S01]  /*12df0*/  FFMA.FTZ R49, R0.reuse, R44.reuse, R49 ;  /* 0x0000002c00317223 */ /* 0x0c0fe20000010031 */
[----:B------:R-:W-:Y:S01]  /*12e00*/  FFMA.FTZ R31, R0, R44, R31 ;  /* 0x0000002c001f7223 */ /* 0x000fe2000001001f */
[----:B------:R-:W-:Y:S01]  /*12e10*/  VIADD R44, R20, 0x39 ;  /* 0x00000039142c7836 */ /* 0x000fe20000000000 */
[----:B--2---:R-:W-:Y:S01]  /*12e20*/  LOP3.LUT R42, R24, 0x40, R189, 0xfe, !PT ;  /* 0x00000040182a7812 */ /* 0x004fe200078efebd */
[----:B------:R1:W-:Y:S01]  /*12e30*/  MUFU.TANH R45, R38 ;  /* 0x00000026002d7308 */ /* 0x0003e20000002400 */
[----:B------:R-:W-:-:S02]  /*12e40*/  FSEL R151, R49, -INF , !P4 ;  /* 0xff80000031977808 */ /* 0x000fc40006000000 */
[----:B------:R-:W-:Y:S02]  /*12e50*/  I2FP.F32.S32 R43, R44 ;  /* 0x0000002c002b7245 */ /* 0x000fe40000201400 */
[----:B------:R-:W-:Y:S02]  /*12e60*/  FSEL R196, R31, -INF , !P3 ;  /* 0xff8000001fc47808 */ /* 0x000fe40005800000 */
[----:B------:R-:W-:Y:S01]  /*12e70*/  ISETP.GE.AND P3, PT, R42, R53, PT ;  /* 0x000000352a00720c */ /* 0x000fe20003f66270 */
[----:B------:R-:W2:Y:S01]  /*12e80*/  MUFU.TANH R125, R125 ;  /* 0x0000007d007d7308 */ /* 0x000ea20000002400 */
[-C--:B------:R-:W-:Y:S01]  /*12e90*/  FFMA.FTZ R155, R0, R43.reuse, R29 ;  /* 0x0000002b009b7223 */ /* 0x080fe2000001001d */
[----:B------:R-:W-:Y:S01]  /*12ea0*/  VIADD R29, R20, 0x41 ;  /* 0x00000041141d7836 */ /* 0x000fe20000000000 */
[-C--:B------:R-:W-:Y:S01]  /*12eb0*/  ISETP.GE.AND P5, PT, R50, R54.reuse, PT ;  /* 0x000000363200720c */ /* 0x080fe20003fa6270 */
[----:B------:R-:W-:Y:S01]  /*12ec0*/  FFMA.FTZ R51, R0, R43, R51 ;  /* 0x0000002b00337223 */ /* 0x000fe20000010033 */
[----:B------:R-:W-:-:S02]  /*12ed0*/  ISETP.GE.AND P2, PT, R44, R54, PT ;  /* 0x000000362c00720c */ /* 0x000fc40003f46270 */
[----:B------:R-:W-:Y:S01]  /*12ee0*/  FSEL R191, R61, -INF , !P5 ;  /* 0xff8000003dbf7808 */ /* 0x000fe20006800000 */
[----:B------:R4:W-:Y:S01]  /*12ef0*/  MUFU.TANH R41, R30 ;  /* 0x0000001e00297308 */ /* 0x0009e20000002400 */
[----:B-1----:R-:W-:Y:S02]  /*12f00*/  I2FP.F32.S32 R38, R42 ;  /* 0x0000002a00267245 */ /* 0x002fe40000201400 */
[----:B------:R-:W-:Y:S02]  /*12f10*/  ISETP.GE.AND P1, PT, R44, R53, PT ;  /* 0x000000352c00720c */ /* 0x000fe40003f26270 */
[----:B------:R-:W-:Y:S01]  /*12f20*/  ISETP.GE.AND P5, PT, R42, R54, PT ;  /* 0x000000362a00720c */ /* 0x000fe20003fa6270 */
[CC--:B------:R-:W-:Y:S01]  /*12f30*/  FFMA.FTZ R107, R0.reuse, R38.reuse, R107 ;  /* 0x00000026006b7223 */ /* 0x0c0fe2000001006b */
[----:B---3--:R-:W-:Y:S01]  /*12f40*/  FFMA.FTZ R127, R0, R38, R127 ;  /* 0x00000026007f7223 */ /* 0x008fe2000001007f */
[----:B------:R-:W1:Y:S01]  /*12f50*/  MUFU.TANH R67, R52 ;  /* 0x0000003400437308 */ /* 0x000e620000002400 */
[----:B------:R-:W-:-:S02]  /*12f60*/  FSEL R155, R155, -INF , !P2 ;  /* 0xff8000009b9b7808 */ /* 0x000fc40005000000 */
[----:B------:R-:W-:Y:S02]  /*12f70*/  FSEL R148, R107, -INF , !P3 ;  /* 0xff8000006b947808 */ /* 0x000fe40005800000 */
[----:B------:R-:W-:Y:S02]  /*12f80*/  FSEL R194, R51, -INF , !P1 ;  /* 0xff80000033c27808 */ /* 0x000fe40004800000 */
[-C--:B------:R-:W-:Y:S01]  /*12f90*/  ISETP.GE.AND P2, PT, R29, R54.reuse, PT ;  /* 0x000000361d00720c */ /* 0x080fe20003f46270 */
[----:B------:R3:W-:Y:S01]  /*12fa0*/  MUFU.TANH R31, R28 ;  /* 0x0000001c001f7308 */ /* 0x0007e20000002400 */
[----:B----4-:R-:W-:Y:S02]  /*12fb0*/  LOP3.LUT R30, R24, 0x48, R189, 0xfe, !PT ;  /* 0x00000048181e7812 */ /* 0x010fe400078efebd */
[----:B------:R-:W-:Y:S02]  /*12fc0*/  FSEL R149, R127, -INF , !P5 ;  /* 0xff8000007f957808 */ /* 0x000fe40006800000 */
[----:B------:R-:W-:-:S02]  /*12fd0*/  ISETP.GE.AND P4, PT, R30, R54, PT ;  /* 0x000000361e00720c */ /* 0x000fc40003f86270 */
[-C--:B------:R-:W-:Y:S01]  /*12fe0*/  ISETP.GE.AND P3, PT, R30, R53.reuse, PT ;  /* 0x000000351e00720c */ /* 0x080fe20003f66270 */
[----:B------:R4:W-:Y:S01]  /*12ff0*/  MUFU.TANH R43, R22 ;  /* 0x00000016002b7308 */ /* 0x0009e20000002400 */
[----:B------:R-:W-:Y:S02]  /*13000*/  I2FP.F32.S32 R30, R30 ;  /* 0x0000001e001e7245 */ /* 0x000fe40000201400 */
[----:B------:R-:W-:-:S03]  /*13010*/  ISETP.GE.AND P1, PT, R29, R53, PT ;  /* 0x000000351d00720c */ /* 0x000fc60003f26270 */
[CC--:B------:R-:W-:Y:S01]  /*13020*/  FFMA.FTZ R113, R0.reuse, R30.reuse, R113 ;  /* 0x0000001e00717223 */ /* 0x0c0fe20000010071 */
[----:B------:R-:W-:Y:S01]  /*13030*/  FFMA.FTZ R105, R0, R30, R105 ;  /* 0x0000001e00697223 */ /* 0x000fe20000010069 */
[----:B------:R-:W-:Y:S01]  /*13040*/  VIADD R30, R20, 0x49 ;  /* 0x00000049141e7836 */ /* 0x000fe20000000000 */
[----:B---3--:R-:W-:Y:S01]  /*13050*/  I2FP.F32.S32 R28, R29 ;  /* 0x0000001d001c7245 */ /* 0x008fe20000201400 */
[----:B------:R-:W3:Y:S01]  /*13060*/  MUFU.TANH R27, R27 ;  /* 0x0000001b001b7308 */ /* 0x000ee20000002400 */
[----:B------:R-:W-:Y:S02]  /*13070*/  FSEL R142, R113, -INF , !P3 ;  /* 0xff800000718e7808 */ /* 0x000fe40005800000 */
[----:B------:R-:W-:Y:S01]  /*13080*/  FSEL R145, R105, -INF , !P4 ;  /* 0xff80000069917808 */ /* 0x000fe20006000000 */
[CC--:B--2---:R-:W-:Y:S01]  /*13090*/  FFMA.FTZ R125, R0.reuse, R28.reuse, R125 ;  /* 0x0000001c007d7223 */ /* 0x0c4fe2000001007d */
[----:B------:R-:W-:Y:S01]  /*130a0*/  FFMA.FTZ R103, R0, R28, R103 ;  /* 0x0000001c00677223 */ /* 0x000fe20000010067 */
[----:B------:R-:W-:Y:S01]  /*130b0*/  LOP3.LUT R28, R24, 0x50, R189, 0xfe, !PT ;  /* 0x00000050181c7812 */ /* 0x000fe200078efebd */
[----:B----4-:R-:W-:Y:S01]  /*130c0*/  VIADD R22, R20, 0x59 ;  /* 0x0000005914167836 */ /* 0x010fe20000000000 */
[----:B------:R2:W-:Y:S01]  /*130d0*/  MUFU.TANH R29, R26 ;  /* 0x0000001a001d7308 */ /* 0x0005e20000002400 */
[----:B------:R-:W-:-:S02]  /*130e0*/  FSEL R147, R125, -INF , !P2 ;  /* 0xff8000007d937808 */ /* 0x000fc40005000000 */
[C---:B------:R-:W-:Y:S02]  /*130f0*/  ISETP.GE.AND P5, PT, R28.reuse, R54, PT ;  /* 0x000000361c00720c */ /* 0x040fe40003fa6270 */
[-C--:B------:R-:W-:Y:S02]  /*13100*/  ISETP.GE.AND P3, PT, R28, R53.reuse, PT ;  /* 0x000000351c00720c */ /* 0x080fe40003f66270 */
[----:B------:R-:W-:Y:S01]  /*13110*/  I2FP.F32.S32 R28, R28 ;  /* 0x0000001c001c7245 */ /* 0x000fe20000201400 */
[----:B------:R-:W-:Y:S01]  /*13120*/  MUFU.TANH R23, R23 ;  /* 0x0000001700177308 */ /* 0x000fe20000002400 */
[----:B------:R-:W-:Y:S02]  /*13130*/  FSEL R146, R103, -INF , !P1 ;  /* 0xff80000067927808 */ /* 0x000fe40004800000 */
[----:B------:R-:W-:Y:S01]  /*13140*/  ISETP.GE.AND P2, PT, R30, R54, PT ;  /* 0x000000361e00720c */ /* 0x000fe20003f46270 */
[CC--:B------:R-:W-:Y:S01]  /*13150*/  FFMA.FTZ R109, R0.reuse, R28.reuse, R109 ;  /* 0x0000001c006d7223 */ /* 0x0c0fe2000001006d */
[----:B------:R-:W-:Y:S01]  /*13160*/  FFMA.FTZ R111, R0, R28, R111 ;  /* 0x0000001c006f7223 */ /* 0x000fe2000001006f */
[----:B------:R-:W-:Y:S01]  /*13170*/  ISETP.GE.AND P1, PT, R30, R53, PT ;  /* 0x000000351e00720c */ /* 0x000fe20003f26270 */
[----:B------:R-:W-:Y:S01]  /*13180*/  VIADD R28, R20, 0x51 ;  /* 0x00000051141c7836 */ /* 0x000fe20000000000 */
[----:B------:R-:W-:Y:S01]  /*13190*/  MUFU.TANH R19, R19 ;  /* 0x0000001300137308 */ /* 0x000fe20000002400 */
[----:B--2---:R-:W-:-:S02]  /*131a0*/  I2FP.F32.S32 R26, R30 ;  /* 0x0000001e001a7245 */ /* 0x004fc40000201400 */
[----:B------:R-:W-:Y:S02]  /*131b0*/  FSEL R130, R111, -INF , !P3 ;  /* 0xff8000006f827808 */ /* 0x000fe40005800000 */
[----:B------:R-:W-:Y:S01]  /*131c0*/  FSEL R131, R109, -INF , !P5 ;  /* 0xff8000006d837808 */ /* 0x000fe20006800000 */
[CC--:B------:R-:W-:Y:S01]  /*131d0*/  FFMA.FTZ R65, R0.reuse, R26.reuse, R65 ;  /* 0x0000001a00417223 */ /* 0x0c0fe20000010041 */
[----:B-1----:R-:W-:Y:S01]  /*131e0*/  FFMA.FTZ R67, R0, R26, R67 ;  /* 0x0000001a00437223 */ /* 0x002fe20000010043 */
[----:B------:R-:W-:Y:S01]  /*131f0*/  LOP3.LUT R26, R24, 0x58, R189, 0xfe, !PT ;  /* 0x00000058181a7812 */ /* 0x000fe200078efebd */
[----:B------:R-:W1:Y:S01]  /*13200*/  MUFU.TANH R25, R25 ;  /* 0x0000001900197308 */ /* 0x000e620000002400 */
[----:B------:R-:W-:Y:S02]  /*13210*/  ISETP.GE.AND P5, PT, R114, R53, PT ;  /* 0x000000357200720c */ /* 0x000fe40003fa6270 */
[----:B------:R-:W-:Y:S02]  /*13220*/  FSEL R143, R65, -INF , !P2 ;  /* 0xff800000418f7808 */ /* 0x000fe40005000000 */
[----:B------:R-:W-:-:S02]  /*13230*/  FSEL R140, R67, -INF , !P1 ;  /* 0xff800000438c7808 */ /* 0x000fc40004800000 */
[C---:B------:R-:W-:Y:S01]  /*13240*/  ISETP.GE.AND P2, PT, R28.reuse, R54, PT ;  /* 0x000000361c00720c */ /* 0x040fe20003f46270 */
[----:B------:R-:W2:Y:S01]  /*13250*/  MUFU.TANH R21, R21 ;  /* 0x0000001500157308 */ /* 0x000ea20000002400 */
[-C--:B------:R-:W-:Y:S02]  /*13260*/  ISETP.GE.AND P1, PT, R28, R53.reuse, PT ;  /* 0x000000351c00720c */ /* 0x080fe40003f26270 */
[----:B------:R-:W-:Y:S02]  /*13270*/  I2FP.F32.S32 R28, R28 ;  /* 0x0000001c001c7245 */ /* 0x000fe40000201400 */
[C---:B------:R-:W-:Y:S02]  /*13280*/  ISETP.GE.AND P4, PT, R26.reuse, R54, PT ;  /* 0x000000361a00720c */ /* 0x040fe40003f86270 */
[----:B------:R-:W-:Y:S01]  /*13290*/  ISETP.GE.AND P3, PT, R26, R53, PT ;  /* 0x000000351a00720c */ /* 0x000fe20003f66270 */
[CC--:B------:R-:W-:Y:S01]  /*132a0*/  FFMA.FTZ R59, R0.reuse, R28.reuse, R59 ;  /* 0x0000001c003b7223 */ /* 0x0c0fe2000001003b */
[----:B------:R-:W-:Y:S01]  /*132b0*/  FFMA.FTZ R57, R0, R28, R57 ;  /* 0x0000001c00397223 */ /* 0x000fe20000010039 */
[----:B------:R-:W-:Y:S01]  /*132c0*/  I2FP.F32.S32 R26, R26 ;  /* 0x0000001a001a7245 */ /* 0x000fe20000201400 */
[----:B------:R-:W-:Y:S01]  /*132d0*/  MUFU.TANH R9, R9 ;  /* 0x0000000900097308 */ /* 0x000fe20000002400 */
[----:B------:R-:W-:-:S02]  /*132e0*/  I2FP.F32.S32 R114, R114 ;  /* 0x0000007200727245 */ /* 0x000fc40000201400 */
[----:B------:R-:W-:Y:S01]  /*132f0*/  FSEL R129, R59, -INF , !P2 ;  /* 0xff8000003b817808 */ /* 0x000fe20005000000 */
[CC--:B------:R-:W-:Y:S01]  /*13300*/  FFMA.FTZ R47, R0.reuse, R26.reuse, R47 ;  /* 0x0000001a002f7223 */ /* 0x0c0fe2000001002f */
[----:B------:R-:W-:Y:S01]  /*13310*/  FSEL R128, R57, -INF , !P1 ;  /* 0xff80000039807808 */ /* 0x000fe20004800000 */
[----:B------:R-:W-:Y:S01]  /*13320*/  FFMA.FTZ R41, R0, R26, R41 ;  /* 0x0000001a00297223 */ /* 0x000fe20000010029 */
[----:B------:R-:W-:Y:S01]  /*13330*/  ISETP.GE.AND P2, PT, R22, R54, PT ;  /* 0x000000361600720c */ /* 0x000fe20003f46270 */
[----:B------:R-:W-:Y:S01]  /*13340*/  FMUL.FTZ R26, R8, UR15 ;  /* 0x0000000f081a7c20 */ /* 0x000fe20008410000 */
[-C--:B------:R-:W-:Y:S01]  /*13350*/  ISETP.GE.AND P1, PT, R22, R53.reuse, PT ;  /* 0x000000351600720c */ /* 0x080fe20003f26270 */
[----:B------:R-:W-:Y:S01]  /*13360*/  VIADD R8, R20, 0x61 ;  /* 0x0000006114087836 */ /* 0x000fe20000000000 */
[----:B------:R-:W-:Y:S01]  /*13370*/  I2FP.F32.S32 R22, R22 ;  /* 0x0000001600167245 */ /* 0x000fe20000201400 */
[CC--:B---3--:R-:W-:Y:S01]  /*13380*/  FFMA.FTZ R27, R0.reuse, R114.reuse, R27 ;  /* 0x00000072001b7223 */ /* 0x0c8fe2000001001b */
[----:B------:R-:W-:Y:S01]  /*13390*/  FSEL R125, R47, -INF , !P4 ;  /* 0xff8000002f7d7808 */ /* 0x000fe20006000000 */
[C---:B-1----:R-:W-:Y:S01]  /*133a0*/  FFMA.FTZ R114, R0.reuse, R114, R25 ;  /* 0x0000007200727223 */ /* 0x042fe20000010019 */
[----:B------:R-:W-:Y:S01]  /*133b0*/  FSEL R124, R41, -INF , !P3 ;  /* 0xff800000297c7808 */ /* 0x000fe20005800000 */
[CC--:B------:R-:W-:Y:S01]  /*133c0*/  FFMA.FTZ R45, R0.reuse, R22.reuse, R45 ;  /* 0x00000016002d7223 */ /* 0x0c0fe2000001002d */
[----:B------:R-:W-:Y:S01]  /*133d0*/  FFMA.FTZ R31, R0, R22, R31 ;  /* 0x00000016001f7223 */ /* 0x000fe2000001001f */
[C---:B------:R-:W-:Y:S01]  /*133e0*/  ISETP.GE.AND P4, PT, R110.reuse, R54, PT ;  /* 0x000000366e00720c */ /* 0x040fe20003f86270 */
[----:B------:R-:W1:Y:S01]  /*133f0*/  MUFU.TANH R41, R18 ;  /* 0x0000001200297308 */ /* 0x000e620000002400 */
[----:B------:R-:W-:-:S02]  /*13400*/  ISETP.GE.AND P3, PT, R110, R53, PT ;  /* 0x000000356e00720c */ /* 0x000fc40003f66270 */
[----:B------:R-:W-:Y:S02]  /*13410*/  FSEL R127, R45, -INF , !P2 ;  /* 0xff8000002d7f7808 */ /* 0x000fe40005000000 */
[----:B------:R-:W-:Y:S02]  /*13420*/  FSEL R126, R31, -INF , !P1 ;  /* 0xff8000001f7e7808 */ /* 0x000fe40004800000 */
[C---:B------:R-:W-:Y:S01]  /*13430*/  ISETP.GE.AND P2, PT, R8.reuse, R54, PT ;  /* 0x000000360800720c */ /* 0x040fe20003f46270 */
[----:B------:R-:W-:Y:S01]  /*13440*/  MUFU.TANH R25, R26 ;  /* 0x0000001a00197308 */ /* 0x000fe20000002400 */
[----:B------:R-:W-:Y:S02]  /*13450*/  ISETP.GE.AND P1, PT, R8, R53, PT ;  /* 0x000000350800720c */ /* 0x000fe40003f26270 */
[----:B------:R-:W-:Y:S02]  /*13460*/  I2FP.F32.S32 R110, R110 ;  /* 0x0000006e006e7245 */ /* 0x000fe40000201400 */
[----:B------:R-:W-:-:S02]  /*13470*/  I2FP.F32.S32 R8, R8 ;  /* 0x0000000800087245 */ /* 0x000fc40000201400 */
[----:B------:R-:W-:Y:S01]  /*13480*/  FSEL R111, R27, -INF , !P6 ;  /* 0xff8000001b6f7808 */ /* 0x000fe20007000000 */
[CC--:B------:R-:W-:Y:S01]  /*13490*/  FFMA.FTZ R43, R0.reuse, R110.reuse, R43 ;  /* 0x0000006e002b7223 */ /* 0x0c0fe2000001002b */
[C---:B------:R-:W-:Y:S01]  /*134a0*/  FFMA.FTZ R110, R0.reuse, R110, R19 ;  /* 0x0000006e006e7223 */ /* 0x040fe20000010013 */
[-C--:B------:R-:W-:Y:S01]  /*134b0*/  FFMA.FTZ R23, R0, R8.reuse, R23 ;  /* 0x0000000800177223 */ /* 0x080fe20000010017 */
[----:B------:R-:W-:Y:S01]  /*134c0*/  FMUL.FTZ R19, R4, UR15 ;  /* 0x0000000f04137c20 */ /* 0x000fe20008410000 */
[----:B------:R-:W-:Y:S01]  /*134d0*/  FMUL.FTZ R27, R10, UR15 ;  /* 0x0000000f0a1b7c20 */ /* 0x000fe20008410000 */
[----:B------:R-:W-:Y:S01]  /*134e0*/  FFMA.FTZ R29, R0, R8, R29 ;  /* 0x00000008001d7223 */ /* 0x000fe2000001001d */
[----:B------:R-:W-:Y:S01]  /*134f0*/  VIADD R10, R20, 0x69 ;  /* 0x00000069140a7836 */ /* 0x000fe20000000000 */
[----:B------:R-:W-:Y:S01]  /*13500*/  FSEL R112, R23, -INF , !P1 ;  /* 0xff80000017707808 */ /* 0x000fe20004800000 */
[----:B------:R-:W-:Y:S01]  /*13510*/  FMUL.FTZ R23, R6, UR15 ;  /* 0x0000000f06177c20 */ /* 0x000fe20008410000 */
[----:B------:R-:W3:Y:S01]  /*13520*/  MUFU.TANH R19, R19 ;  /* 0x0000001300137308 */ /* 0x000ee20000002400 */
[----:B------:R-:W-:Y:S01]  /*13530*/  FSEL R109, R29, -INF , !P2 ;  /* 0xff8000001d6d7808 */ /* 0x000fe20005000000 */
[----:B------:R-:W-:Y:S01]  /*13540*/  VIADD R6, R20, 0x71 ;  /* 0x0000007114067836 */ /* 0x000fe20000000000 */
[----:B------:R-:W-:-:S02]  /*13550*/  ISETP.GE.AND P2, PT, R10, R54, PT ;  /* 0x000000360a00720c */ /* 0x000fc40003f46270 */
[----:B------:R-:W-:Y:S02]  /*13560*/  ISETP.GE.AND P1, PT, R10, R53, PT ;  /* 0x000000350a00720c */ /* 0x000fe40003f26270 */
[----:B------:R-:W-:Y:S01]  /*13570*/  I2FP.F32.S32 R10, R10 ;  /* 0x0000000a000a7245 */ /* 0x000fe20000201400 */
[----:B------:R-:W4:Y:S01]  /*13580*/  MUFU.TANH R23, R23 ;  /* 0x0000001700177308 */ /* 0x000f220000002400 */
[----:B------:R-:W-:Y:S02]  /*13590*/  LOP3.LUT R4, R24, 0x78, R189, 0xfe, !PT ;  /* 0x0000007818047812 */ /* 0x000fe400078efebd */
[----:B------:R-:W-:Y:S01]  /*135a0*/  FSEL R105, R43, -INF , !P4 ;  /* 0xff8000002b697808 */ /* 0x000fe20006000000 */
[CC--:B--2---:R-:W-:Y:S01]  /*135b0*/  FFMA.FTZ R21, R0.reuse, R10.reuse, R21 ;  /* 0x0000000a00157223 */ /* 0x0c4fe20000010015 */
[----:B-1----:R-:W-:Y:S01]  /*135c0*/  FFMA.FTZ R41, R0, R10, R41 ;  /* 0x0000000a00297223 */ /* 0x002fe20000010029 */
[----:B------:R-:W-:Y:S02]  /*135d0*/  LOP3.LUT R8, R24, 0x70, R189, 0xfe, !PT ;  /* 0x0000007018087812 */ /* 0x000fe400078efebd */
[----:B------:R-:W1:Y:S01]  /*135e0*/  MUFU.TANH R11, R11 ;  /* 0x0000000b000b7308 */ /* 0x000e620000002400 */
[----:B------:R-:W-:-:S02]  /*135f0*/  ISETP.GE.AND P6, PT, R4, R54, PT ;  /* 0x000000360400720c */ /* 0x000fc40003fc6270 */
[-C--:B------:R-:W-:Y:S02]  /*13600*/  ISETP.GE.AND P4, PT, R4, R53.reuse, PT ;  /* 0x000000350400720c */ /* 0x080fe40003f86270 */
[----:B------:R-:W-:Y:S02]  /*13610*/  I2FP.F32.S32 R4, R4 ;  /* 0x0000000400047245 */ /* 0x000fe40000201400 */
[----:B------:R-:W-:Y:S01]  /*13620*/  FSEL R114, R114, -INF , !P5 ;  /* 0xff80000072727808 */ /* 0x000fe20006800000 */
[----:B------:R-:W2:Y:S01]  /*13630*/  MUFU.TANH R27, R27 ;  /* 0x0000001b001b7308 */ /* 0x000ea20000002400 */
[----:B------:R-:W-:Y:S01]  /*13640*/  FSEL R110, R110, -INF , !P3 ;  /* 0xff8000006e6e7808 */ /* 0x000fe20005800000 */
[CC--:B---3--:R-:W-:Y:S01]  /*13650*/  FFMA.FTZ R19, R0.reuse, R4.reuse, R19 ;  /* 0x0000000400137223 */ /* 0x0c8fe20000010013 */
[----:B------:R-:W-:Y:S01]  /*13660*/  FSEL R107, R21, -INF , !P2 ;  /* 0xff800000156b7808 */ /* 0x000fe20005000000 */
[----:B----4-:R-:W-:Y:S01]  /*13670*/  FFMA.FTZ R23, R0, R4, R23 ;  /* 0x0000000400177223 */ /* 0x010fe20000010017 */
[----:B------:R-:W-:Y:S01]  /*13680*/  FSEL R108, R41, -INF , !P1 ;  /* 0xff800000296c7808 */ /* 0x000fe20004800000 */
[----:B------:R-:W-:Y:S01]  /*13690*/  VIADD R4, R20, 0x79 ;  /* 0x0000007914047836 */ /* 0x000fe20000000000 */
[C---:B------:R-:W-:Y:S01]  /*136a0*/  ISETP.GE.AND P5, PT, R8.reuse, R54, PT ;  /* 0x000000360800720c */ /* 0x040fe20003fa6270 */
[----:B------:R-:W3:Y:S01]  /*136b0*/  MUFU.TANH R55, R55 ;  /* 0x0000003700377308 */ /* 0x000ee20000002400 */
[----:B------:R-:W-:-:S02]  /*136c0*/  ISETP.GE.AND P3, PT, R8, R53, PT ;  /* 0x000000350800720c */ /* 0x000fc40003f66270 */
[C---:B------:R-:W-:Y:S01]  /*136d0*/  ISETP.GE.AND P2, PT, R6.reuse, R54, PT ;  /* 0x000000360600720c */ /* 0x040fe20003f46270 */
[----:B------:R-:W-:Y:S01]  /*136e0*/  BAR.SYNC.DEFER_BLOCKING 0x0 ;  /* 0x0000000000007b1d */ /* 0x000fe20000010000 */
[----:B------:R-:W-:Y:S02]  /*136f0*/  ISETP.GE.AND P1, PT, R6, R53, PT ;  /* 0x000000350600720c */ /* 0x000fe40003f26270 */
[----:B------:R-:W-:Y:S02]  /*13700*/  I2FP.F32.S32 R8, R8 ;  /* 0x0000000800087245 */ /* 0x000fe40000201400 */
[----:B------:R-:W-:Y:S01]  /*13710*/  I2FP.F32.S32 R6, R6 ;  /* 0x0000000600067245 */ /* 0x000fe20000201400 */
[----:B------:R-:W4:Y:S01]  /*13720*/  MUFU.TANH R21, R106 ;  /* 0x0000006a00157308 */ /* 0x000f220000002400 */
[----:B------:R-:W-:Y:S01]  /*13730*/  FSEL R65, R19, -INF , !P6 ;  /* 0xff80000013417808 */ /* 0x000fe20007000000 */
[----:B------:R-:W-:Y:S01]  /*13740*/  FFMA.FTZ R25, R0, R8, R25 ;  /* 0x0000000800197223 */ /* 0x000fe20000010019 */
[----:B------:R-:W-:Y:S01]  /*13750*/  ISETP.NE.AND P6, PT, R40, RZ, PT ;  /* 0x000000ff2800720c */ /* 0x000fe20003fc5270 */
[CC--:B------:R-:W-:Y:S01]  /*13760*/  FFMA.FTZ R9, R0.reuse, R6.reuse, R9 ;  /* 0x0000000600097223 */ /* 0x0c0fe20000010009 */
[C---:B-1----:R-:W-:Y:S01]  /*13770*/  FFMA.FTZ R11, R0.reuse, R6, R11 ;  /* 0x00000006000b7223 */ /* 0x042fe2000001000b */
[----:B--2---:R-:W-:Y:S01]  /*13780*/  FFMA.FTZ R27, R0, R8, R27 ;  /* 0x00000008001b7223 */ /* 0x004fe2000001001b */
[----:B------:R-:W-:Y:S01]  /*13790*/  FSEL R59, R25, -INF , !P5 ;  /* 0xff800000193b7808 */ /* 0x000fe20006800000 */
[----:B------:R-:W1:Y:S01]  /*137a0*/  MUFU.TANH R5, R5 ;  /* 0x0000000500057308 */ /* 0x000e620000002400 */
[----:B------:R-:W-:-:S02]  /*137b0*/  FSEL R66, R9, -INF , !P2 ;  /* 0xff80000009427808 */ /* 0x000fc40005000000 */
[C---:B------:R-:W-:Y:S02]  /*137c0*/  ISETP.GE.AND P5, PT, R20.reuse, R54, PT ;  /* 0x000000361400720c */ /* 0x040fe40003fa6270 */
[-C--:B------:R-:W-:Y:S02]  /*137d0*/  ISETP.GE.AND P2, PT, R20, R53.reuse, PT ;  /* 0x000000351400720c */ /* 0x080fe40003f46270 */
[----:B------:R-:W-:Y:S01]  /*137e0*/  I2FP.F32.S32 R20, R20 ;  /* 0x0000001400147245 */ /* 0x000fe20000201400 */
[----:B------:R-:W2:Y:S01]  /*137f0*/  MUFU.TANH R7, R7 ;  /* 0x0000000700077308 */ /* 0x000ea20000002400 */
[----:B------:R-:W-:Y:S02]  /*13800*/  I2FP.F32.S32 R6, R4 ;  /* 0x0000000400067245 */ /* 0x000fe40000201400 */
[----:B------:R-:W-:Y:S01]  /*13810*/  FSEL R64, R27, -INF , !P3 ;  /* 0xff8000001b407808 */ /* 0x000fe20005800000 */
[CC--:B---3--:R-:W-:Y:S01]  /*13820*/  FFMA.FTZ R55, R0.reuse, R20.reuse, R55 ;  /* 0x0000001400377223 */ /* 0x0c8fe20000010037 */
[----:B------:R-:W-:Y:S01]  /*13830*/  FSEL R58, R11, -INF , !P1 ;  /* 0xff8000000b3a7808 */ /* 0x000fe20004800000 */
[----:B----4-:R-:W-:Y:S01]  /*13840*/  FFMA.FTZ R21, R0, R20, R21 ;  /* 0x0000001400157223 */ /* 0x010fe20000010015 */
[----:B------:R-:W-:Y:S01]  /*13850*/  ISETP.GE.AND P3, PT, R4, R54, PT ;  /* 0x000000360400720c */ /* 0x000fe20003f66270 */
[----:B-1----:R-:W-:Y:S01]  /*13860*/  FFMA.FTZ R5, R0, R6, R5 ;  /* 0x0000000600057223 */ /* 0x002fe20000010005 */
[----:B------:R-:W-:-:S02]  /*13870*/  ISETP.GE.AND P1, PT, R4, R53, PT ;  /* 0x000000350400720c */ /* 0x000fc40003f26270 */
[----:B------:R-:W-:Y:S02]  /*13880*/  FSEL R56, R23, -INF , !P4 ;  /* 0xff80000017387808 */ /* 0x000fe40006000000 */
[----:B------:R-:W-:Y:S01]  /*13890*/  FSEL R67, R5, -INF , !P3 ;  /* 0xff80000005437808 */ /* 0x000fe20005800000 */
[----:B--2---:R-:W-:Y:S01]  /*138a0*/  FFMA.FTZ R50, R0, R6, R7 ;  /* 0x0000000600327223 */ /* 0x004fe20000010007 */
        /* <DEDUP_REMOVED lines=67> */
.L_x_7206:
[----:B------:R-:W1:Y:S02]  /*13ce0*/  LDC R8, c[0x0][0x248] ;  /* 0x00009200ff087b82 */ /* 0x000e640000000800 */
[----:B-1----:R-:W-:-:S05]  /*13cf0*/  IMAD.SHL.U32 R10, R8, 0x80, RZ ;  /* 0x00000080080a7824 */ /* 0x002fca00078e00ff */
[----:B------:R-:W-:-:S04]  /*13d00*/  IADD3 R10, -R10, RZ, RZ ;  /* 0x000000ff0a0a7210 */ /* 0x000fc80007ffe1ff */
[----:B------:R-:W-:-:S07]  /*13d10*/  SHF.R.S32.HI R11, RZ, 0x1f, R10 ;  /* 0x0000001fff0b7819 */ /* 0x000fce000001140a */
.L_x_7207:
        /* <DEDUP_REMOVED lines=82> */
.L_x_7209:
[----:B------:R-:W-:Y:S05]  /*14240*/  BSYNC B0 ;  /* 0x0000000000007941 */ /* 0x000fea0003800000 */
.L_x_7208:
[----:B------:R-:W0:Y:S01]  /*14250*/  LDGDEPBAR ;  /* 0x00000000000079af */ /* 0x000e220000000000 */
[----:B------:R-:W-:-:S04]  /*14260*/  LEA R184, P0, R10, R184, 0x1 ;  /* 0x000000b80ab87211 */ /* 0x000fc800078008ff */
[----:B------:R-:W-:-:S09]  /*14270*/  LEA.HI.X R185, R10, R185, R11, 0x1, P0 ;  /* 0x000000b90ab97211 */ /* 0x000fd200000f0c0b */
.L_x_7205:
        /* <DEDUP_REMOVED lines=80> */
[----:B------:R-:W-:Y:S01]  /*14780*/  FMUL.FTZ R51, R48, UR8 ;  /* 0x0000000830337c20 */ /* 0x000fe20008410000 */
[----:B------:R-:W-:Y:S02]  /*14790*/  FSEL R106, R106, RZ, P1 ;  /* 0x000000ff6a6a7208 */ /* 0x000fe40000800000 */
[----:B------:R-:W-:Y:S02]  /*147a0*/  FSEL R4, R49, RZ, P1 ;  /* 0x000000ff31047208 */ /* 0x000fe40000800000 */
[----:B------:R-:W-:Y:S01]  /*147b0*/  FSEL R51, R51, RZ, P0 ;  /* 0x000000ff33337208 */ /* 0x000fe20000000000 */
[--C-:B------:R-:W-:Y:S01]  /*147c0*/  FFMA.FTZ R122, R15, UR8, -R106.reuse ;  /* 0x000000080f7a7c23 */ /* 0x100fe2000801086a */
[----:B------:R-:W-:Y:S01]  /*147d0*/  FFMA.FTZ R104, R13, UR8, -R106 ;  /* 0x000000080d687c23 */ /* 0x000fe2000801086a */
[----:B------:R-:W-:Y:S01]  /*147e0*/  FSEL R5, R48, RZ, P0 ;  /* 0x000000ff30057208 */ /* 0x000fe20000000000 */
[----:B------:R-:W-:Y:S01]  /*147f0*/  FADD.FTZ R141, R3, -R4 ;  /* 0x80000004038d7221 */ /* 0x000fe20000010000 */
[--C-:B------:R-:W-:Y:S01]  /*14800*/  FFMA.FTZ R103, R14, UR8, -R51.reuse ;  /* 0x000000080e677c23 */ /* 0x100fe20008010833 */
[----:B------:R-:W-:Y:S01]  /*14810*/  FFMA.FTZ R102, R12, UR8, -R51 ;  /* 0x000000080c667c23 */ /* 0x000fe20008010833 */
[--C-:B------:R-:W-:Y:S01]  /*14820*/  FFMA.FTZ R144, R7, UR8, -R106.reuse ;  /* 0x0000000807907c23 */ /* 0x100fe2000801086a */
[----:B------:R-:W1:Y:S01]  /*14830*/  LDSM.16.MT88.4 R12, [R168+0x6000] ;  /* 0x00600000a80c783b */ /* 0x000e620000004200 */
[----:B------:R-:W-:Y:S01]  /*14840*/  FADD.FTZ R2, R2, -R5 ;  /* 0x8000000502027221 */ /* 0x000fe20000010000 */
        /* <DEDUP_REMOVED lines=14> */
[----:B------:R-:W3:Y:S01]  /*14930*/  LDSM.16.MT88.4 R60, [R164+0x6800] ;  /* 0x00680000a43c783b */ /* 0x000ee20000004200 */
[--C-:B------:R-:W-:Y:S01]  /*14940*/  FFMA.FTZ R138, R137, UR8, -R106.reuse ;  /* 0x00000008898a7c23 */ /* 0x100fe2000801086a */
[--C-:B------:R-:W-:Y:S01]  /*14950*/  FFMA.FTZ R134, R135, UR8, -R106.reuse ;  /* 0x0000000887867c23 */ /* 0x100fe2000801086a */
[--C-:B------:R-:W-:Y:S01]  /*14960*/  FFMA.FTZ R139, R139, UR8, -R106.reuse ;  /* 0x000000088b8b7c23 */ /* 0x100fe2000801086a */
[----:B------:R-:W4:Y:S01]  /*14970*/  LDSM.16.MT88.4 R36, [R165+0x6800] ;  /* 0x00680000a524783b */ /* 0x000f220000004200 */
        /* <DEDUP_REMOVED lines=22> */
[----:B------:R-:W-:-:S04]  /*14ae0*/  FFMA.FTZ R56, R56, UR8, -R51 ;  /* 0x0000000838387c23 */ /* 0x000fc80008010833 */
[----:B------:R-:W2:Y:S01]  /*14af0*/  MUFU.EX2 R103, R103 ;  /* 0x0000006700677308 */ /* 0x000ea20000000800 */
[----:B-----5:R-:W-:-:S07]  /*14b00*/  F2FP.BF16.F32.PACK_AB R6, R57, R104 ;  /* 0x000000683906723e */ /* 0x020fce00000010ff */
[----:B------:R-:W-:Y:S08]  /*14b10*/  MUFU.EX2 R102, R102 ;  /* 0x0000006600667308 */ /* 0x000ff00000000800 */
[----:B------:R-:W5:Y:S01]  /*14b20*/  MUFU.EX2 R3, R16 ;  /* 0x0000001000037308 */ /* 0x000f620000000800 */
[----:B--2---:R-:W-:-:S07]  /*14b30*/  F2FP.BF16.F32.PACK_AB R5, R103, R121 ;  /* 0x000000796705723e */ /* 0x004fce00000010ff */
        /* <DEDUP_REMOVED lines=10> */
[----:B------:R-:W-:Y:S01]  /*14be0*/  FMUL.FTZ R28, R80, R141 ;  /* 0x0000008d501c7220 */ /* 0x000fe20000410000 */
[----:B------:R-:W2:Y:S01]  /*14bf0*/  MUFU.EX2 R118, R118 ;  /* 0x0000007600767308 */ /* 0x000ea20000000800 */
[-C--:B-1----:R-:W-:Y:S01]  /*14c00*/  FMUL.FTZ R10, R98, R123.reuse ;  /* 0x0000007b620a7220 */ /* 0x082fe20000410000 */
        /* <DEDUP_REMOVED lines=29> */
[----:B------:R-:W-:Y:S01]  /*14de0*/  FMUL.FTZ R71, R71, R123 ;  /* 0x0000007b47477220 */ /* 0x000fe20000410000 */
        /* <DEDUP_REMOVED lines=28> */
[----:B-----5:R-:W-:Y:S01]  /*14fb0*/  F2FP.BF16.F32.PACK_AB R43, R115, R120 ;  /* 0x00000078732b723e */ /* 0x020fe200000010ff */
[----:B------:R-:W-:Y:S02]  /*14fc0*/  MUFU.EX2 R134, R134 ;  /* 0x0000008600867308 */ /* 0x000fe40000000800 */
[----:B------:R-:W-:-:S04]  /*14fd0*/  FADD.FTZ R113, R113, R118 ;  /* 0x0000007671717221 */ /* 0x000fc80000010000 */
[C---:B------:R-:W-:Y:S02]  /*14fe0*/  HMMA.16816.F32.BF16 R8, R40.reuse, R52, R8 ;  /* 0x000000342808723c */ /* 0x040fe40000041808 */
[----:B------:R-:W-:Y:S04]  /*14ff0*/  MUFU.EX2 R133, R133 ;  /* 0x0000008500857308 */ /* 0x000fe80000000800 */
[C---:B------:R-:W-:Y:S01]  /*15000*/  HMMA.16816.F32.BF16 R12, R40.reuse, R54, R12 ;  /* 0x00000036280c723c */ /* 0x040fe2000004180c */
[----:B------:R-:W1:Y:S03]  /*15010*/  LDSM.16.MT88.4 R52, [R168+0x7000] ;  /* 0x00700000a834783b */ /* 0x000e660000004200 */
[----:B------:R-:W-:Y:S02]  /*15020*/  MUFU.EX2 R137, R137 ;  /* 0x0000008900897308 */ /* 0x000fe40000000800 */
[C---:B---3--:R-:W-:Y:S06]  /*15030*/  HMMA.16816.F32.BF16 R32, R40.reuse, R60, R32 ;  /* 0x0000003c2820723c */ /* 0x048fec0000041820 */
[C---:B------:R-:W-:Y:S01]  /*15040*/  HMMA.16816.F32.BF16 R4, R40.reuse, R62, R4 ;  /* 0x0000003e2804723c */ /* 0x040fe20000041804 */
[----:B------:R-:W3:Y:S01]  /*15050*/  LDSM.16.MT88.4 R60, [R164+0x7000] ;  /* 0x00700000a43c783b */ /* 0x000ee20000004200 */
[----:B------:R-:W5:Y:S04]  /*15060*/  MUFU.EX2 R132, R132 ;  /* 0x0000008400847308 */ /* 0x000f680000000800 */
[C---:B----4-:R-:W-:Y:S04]  /*15070*/  HMMA.16816.F32.BF16 R28, R40.reuse, R36, R28 ;  /* 0x00000024281c723c */ /* 0x050fe8000004181c */
[----:B------:R-:W-:Y:S02]  /*15080*/  MUFU.EX2 R136, R136 ;  /* 0x0000008800887308 */ /* 0x000fe40000000800 */
[C---:B------:R-:W-:Y:S01]  /*15090*/  HMMA.16816.F32.BF16 R24, R40.reuse, R38, R24 ;  /* 0x000000262818723c */ /* 0x040fe20000041818 */
[----:B------:R-:W4:Y:S05]  /*150a0*/  LDSM.16.MT88.4 R36, [R165+0x7000] ;  /* 0x00700000a524783b */ /* 0x000f2a0000004200 */
[----:B------:R-:W1:Y:S01]  /*150b0*/  MUFU.EX2 R135, R135 ;  /* 0x0000008700877308 */ /* 0x000e620000000800 */
[C---:B------:R-:W-:Y:S06]  /*150c0*/  HMMA.16816.F32.BF16 R16, R40.reuse, R44, R16 ;  /* 0x0000002c2810723c */ /* 0x040fec0000041810 */
[----:B------:R-:W-:Y:S01]  /*150d0*/  HMMA.16816.F32.BF16 R20, R40, R46, R20 ;  /* 0x0000002e2814723c */ /* 0x000fe20000041814 */
[----:B------:R-:W4:Y:S01]  /*150e0*/  LDSM.16.MT88.4 R44, [R166+0x7000] ;  /* 0x00700000a62c783b */ /* 0x000f220000004200 */
[----:B------:R-:W-:Y:S05]  /*150f0*/  MUFU.EX2 R191, R191 ;  /* 0x000000bf00bf7308 */ /* 0x000fea0000000800 */
[----:B--2---:R-:W-:-:S02]  /*15100*/  F2FP.BF16.F32.PACK_AB R40, R138, R139 ;  /* 0x0000008b8a28723e */ /* 0x004fc400000010ff */
[----:B-----5:R-:W-:Y:S01]  /*15110*/  F2FP.BF16.F32.PACK_AB R41, R132, R137 ;  /* 0x000000898429723e */ /* 0x020fe200000010ff */
        /* <DEDUP_REMOVED lines=10> */
[----:B----4-:R-:W-:Y:S01]  /*151c0*/  HMMA.16816.F32.BF16 R28, R40, R36, R28 ;  /* 0x00000024281c723c */ /* 0x010fe2000004181c */
        /* <DEDUP_REMOVED lines=56> */
[C---:B------:R-:W-:Y:S06]  /*15550*/  HMMA.16816.F32.BF16 R28, R68.reuse, R76, R28 ;  /* 0x0000004c441c723c */ /* 0x040fec000004181c */
[C---:B---3--:R-:W-:Y:S06]  /*15560*/  HMMA.16816.F32.BF16 R8, R68.reuse, R44, R8 ;  /* 0x0000002c4408723c */ /* 0x048fec0000041808 */
[C---:B------:R-:W-:Y:S01]  /*15570*/  HMMA.16816.F32.BF16 R76, R68.reuse, R78, R24 ;  /* 0x0000004e444c723c */ /* 0x040fe20000041818 */
[--C-:B------:R-:W-:Y:S01]  /*15580*/  FFMA.FTZ R44, R130, UR8, -R51.reuse ;  /* 0x00000008822c7c23 */ /* 0x100fe20008010833 */
[----:B------:R-:W-:Y:S04]  /*15590*/  MUFU.EX2 R25, R128 ;  /* 0x0000008000197308 */ /* 0x000fe80000000800 */
[C---:B------:R-:W-:Y:S01]  /*155a0*/  HMMA.16816.F32.BF16 R12, R68.reuse, R46, R12 ;  /* 0x0000002e440c723c */ /* 0x040fe2000004180c */
[--C-:B------:R-:W-:Y:S01]  /*155b0*/  FFMA.FTZ R24, R124, UR8, -R51.reuse ;  /* 0x000000087c187c23 */ /* 0x100fe20008010833 */
[--C-:B------:R-:W-:Y:S01]  /*155c0*/  FFMA.FTZ R27, R126, UR8, -R51.reuse ;  /* 0x000000087e1b7c23 */ /* 0x100fe20008010833 */
[--C-:B------:R-:W-:Y:S01]  /*155d0*/  FFMA.FTZ R26, R111, UR8, -R106.reuse ;  /* 0x000000086f1a7c23 */ /* 0x100fe2000801086a */
[----:B------:R-:W2:Y:S08]  /*155e0*/  MUFU.EX2 R44, R44 ;  /* 0x0000002c002c7308 */ /* 0x000eb00000000800 */
[----:B------:R-:W-:Y:S01]  /*155f0*/  MUFU.EX2 R24, R24 ;  /* 0x0000001800187308 */ /* 0x000fe20000000800 */
[C---:B-1----:R-:W-:Y:S07]  /*15600*/  HMMA.16816.F32.BF16 R72, R68.reuse, R36, R32 ;  /* 0x000000244448723c */ /* 0x042fee0000041820 */
[----:B------:R-:W1:Y:S01]  /*15610*/  MUFU.EX2 R27, R27 ;  /* 0x0000001b001b7308 */ /* 0x000e620000000800 */
[----:B------:R-:W-:Y:S01]  /*15620*/  HMMA.16816.F32.BF16 R68, R68, R38, R4 ;  /* 0x000000264444723c */ /* 0x000fe20000041804 */
[--C-:B------:R-:W-:Y:S01]  /*15630*/  FFMA.FTZ R35, R109, UR8, -R106.reuse ;  /* 0x000000086d237c23 */ /* 0x100fe2000801086a */
[--C-:B------:R-:W-:Y:S01]  /*15640*/  FFMA.FTZ R32, R105, UR8, -R106.reuse ;  /* 0x0000000869207c23 */ /* 0x100fe2000801086a */
[----:B------:R-:W-:Y:S01]  /*15650*/  FFMA.FTZ R33, R107, UR8, -R106 ;  /* 0x000000086b217c23 */ /* 0x000fe2000801086a */
[----:B------:R-:W-:-:S03]  /*15660*/  FFMA.FTZ R34, R114, UR8, -R51 ;  /* 0x0000000872227c23 */ /* 0x000fc60008010833 */
[----:B------:R-:W-:Y:S01]  /*15670*/  MUFU.EX2 R26, R26 ;  /* 0x0000001a001a7308 */ /* 0x000fe20000000800 */
[----:B------:R-:W-:Y:S01]  /*15680*/  FFMA.FTZ R37, R66, UR8, -R106 ;  /* 0x0000000842257c23 */ /* 0x000fe2000801086a */
[----:B----4-:R-:W-:Y:S02]  /*15690*/  F2FP.BF16.F32.PACK_AB R4, R43, R40 ;  /* 0x000000282b04723e */ /* 0x010fe400000010ff */
[----:B--2---:R-:W-:Y:S02]  /*156a0*/  F2FP.BF16.F32.PACK_AB R5, R25, R44 ;  /* 0x0000002c1905723e */ /* 0x004fe400000010ff */
[----:B------:R-:W-:Y:S02]  /*156b0*/  F2FP.BF16.F32.PACK_AB R6, R42, R41 ;  /* 0x000000292a06723e */ /* 0x000fe400000010ff */
[----:B------:R-:W2:Y:S01]  /*156c0*/  MUFU.EX2 R35, R35 ;  /* 0x0000002300237308 */ /* 0x000ea20000000800 */
[----:B-1----:R-:W-:-:S07]  /*156d0*/  F2FP.BF16.F32.PACK_AB R7, R27, R24 ;  /* 0x000000181b07723e */ /* 0x002fce00000010ff */
[C---:B------:R-:W-:Y:S01]  /*156e0*/  HMMA.16816.F32.BF16 R96, R4.reuse, R92, R8 ;  /* 0x0000005c0460723c */ /* 0x040fe20000041808 */
[----:B------:R-:W1:Y:S01]  /*156f0*/  LDSM.16.MT88.4 R8, [R165+0x8800] ;  /* 0x00880000a508783b */ /* 0x000e620000004200 */
[----:B------:R-:W-:Y:S04]  /*15700*/  MUFU.EX2 R32, R32 ;  /* 0x0000002000207308 */ /* 0x000fe80000000800 */
[C---:B------:R-:W-:Y:S01]  /*15710*/  HMMA.16816.F32.BF16 R92, R4.reuse, R94, R12 ;  /* 0x0000005e045c723c */ /* 0x040fe2000004180c */
[----:B------:R-:W3:Y:S03]  /*15720*/  LDSM.16.MT88.4 R12, [R164+0x8800] ;  /* 0x00880000a40c783b */ /* 0x000ee60000004200 */
[----:B------:R-:W-:Y:S02]  /*15730*/  MUFU.EX2 R33, R33 ;  /* 0x0000002100217308 */ /* 0x000fe40000000800 */
[C---:B------:R-:W-:Y:S01]  /*15740*/  HMMA.16816.F32.BF16 R88, R4.reuse, R84, R16 ;  /* 0x000000540458723c */ /* 0x040fe20000041810 */
[----:B------:R-:W-:Y:S05]  /*15750*/  LDSM.16.MT88.4 R16, [R165+0x9000] ;  /* 0x00900000a510783b */ /* 0x000fea0000004200 */
[C---:B------:R-:W-:Y:S01]  /*15760*/  HMMA.16816.F32.BF16 R84, R4.reuse, R86, R20 ;  /* 0x000000560454723c */ /* 0x040fe20000041814 */
[----:B------:R-:W4:Y:S01]  /*15770*/  LDSM.16.MT88.4 R20, [R168+0x9000] ;  /* 0x00900000a814783b */ /* 0x000f220000004200 */
[----:B------:R-:W-:Y:S08]  /*15780*/  MUFU.EX2 R34, R34 ;  /* 0x0000002200227308 */ /* 0x000ff00000000800 */
[----:B------:R-:W-:Y:S01]  /*15790*/  MUFU.EX2 R37, R37 ;  /* 0x0000002500257308 */ /* 0x000fe20000000800 */
[C---:B-1----:R-:W-:Y:S07]  /*157a0*/  HMMA.16816.F32.BF16 R80, R4.reuse, R8, R28 ;  /* 0x000000080450723c */ /* 0x042fee000004181c */
[----:B------:R-:W1:Y:S01]  /*157b0*/  MUFU.EX2 R29, R112 ;  /* 0x00000070001d7308 */ /* 0x000e620000000800 */
[----:B------:R-:W-:Y:S01]  /*157c0*/  HMMA.16816.F32.BF16 R76, R4, R10, R76 ;  /* 0x0000000a044c723c */ /* 0x000fe2000004184c */
[----:B------:R-:W5:Y:S01]  /*157d0*/  LDSM.16.MT88.4 R8, [R166+0x9000] ;  /* 0x00900000a608783b */ /* 0x000f620000004200 */
[--C-:B------:R-:W-:Y:S01]  /*157e0*/  FFMA.FTZ R28, R110, UR8, -R51.reuse ;  /* 0x000000086e1c7c23 */ /* 0x100fe20008010833 */
[----:B------:R-:W-:Y:S01]  /*157f0*/  FFMA.FTZ R31, R108, UR8, -R51 ;  /* 0x000000086c1f7c23 */ /* 0x000fe20008010833 */
[----:B------:R-:W-:-:S02]  /*15800*/  FFMA.FTZ R30, R59, UR8, -R106 ;  /* 0x000000083b1e7c23 */ /* 0x000fc4000801086a */
[C---:B---3--:R-:W-:Y:S02]  /*15810*/  HMMA.16816.F32.BF16 R72, R4.reuse, R12, R72 ;  /* 0x0000000c0448723c */ /* 0x048fe40000041848 */
[----:B------:R-:W-:Y:S04]  /*15820*/  MUFU.EX2 R28, R28 ;  /* 0x0000001c001c7308 */ /* 0x000fe80000000800 */
[----:B------:R-:W-:Y:S01]  /*15830*/  HMMA.16816.F32.BF16 R68, R4, R14, R68 ;  /* 0x0000000e0444723c */ /* 0x000fe20000041844 */
[----:B------:R-:W3:Y:S03]  /*15840*/  LDSM.16.MT88.4 R12, [R164+0x9000] ;  /* 0x00900000a40c783b */ /* 0x000ee60000004200 */
[----:B------:R-:W4:Y:S03]  /*15850*/  MUFU.EX2 R31, R31 ;  /* 0x0000001f001f7308 */ /* 0x000f260000000800 */
[----:B--2---:R-:W-:-:S02]  /*15860*/  F2FP.BF16.F32.PACK_AB R4, R35, R26 ;  /* 0x0000001a2304723e */ /* 0x004fc400000010ff */
[----:B-1----:R-:W-:Y:S02]  /*15870*/  F2FP.BF16.F32.PACK_AB R5, R29, R34 ;  /* 0x000000221d05723e */ /* 0x002fe400000010ff */
[----:B------:R-:W-:Y:S01]  /*15880*/  F2FP.BF16.F32.PACK_AB R6, R33, R32 ;  /* 0x000000202106723e */ /* 0x000fe200000010ff */
[----:B------:R-:W1:Y:S01]  /*15890*/  MUFU.EX2 R30, R30 ;  /* 0x0000001e001e7308 */ /* 0x000e620000000800 */
[----:B----4-:R-:W-:-:S07]  /*158a0*/  F2FP.BF16.F32.PACK_AB R7, R31, R28 ;  /* 0x0000001c1f07723e */ /* 0x010fce00000010ff */
[C---:B------:R-:W-:Y:S01]  /*158b0*/  HMMA.16816.F32.BF16 R96, R4.reuse, R20, R96 ;  /* 0x000000140460723c */ /* 0x040fe20000041860 */
[----:B------:R-:W2:Y:S05]  /*158c0*/  MUFU.EX2 R20, R65 ;  /* 0x0000004100147308 */ /* 0x000eaa0000000800 */
[----:B-----5:R-:W-:Y:S01]  /*158d0*/  HMMA.16816.F32.BF16 R88, R4, R8, R88 ;  /* 0x000000080458723c */ /* 0x020fe20000041858 */
[----:B------:R-:W-:-:S04]  /*158e0*/  FADD.FTZ R21, R117, R102 ;  /* 0x0000006675157221 */ /* 0x000fc80000010000 */
[----:B------:R-:W-:Y:S01]  /*158f0*/  FADD.FTZ R21, R116, R21 ;  /* 0x0000001574157221 */ /* 0x000fe20000010000 */
[C---:B------:R-:W-:Y:S01]  /*15900*/  HMMA.16816.F32.BF16 R84, R4.reuse, R10, R84 ;  /* 0x0000000a0454723c */ /* 0x040fe20000041854 */
[----:B------:R-:W4:Y:S02]  /*15910*/  LDSM.16.MT88.4 R8, [R168+0x9800] ;  /* 0x00980000a808783b */ /* 0x000f240000004200 */
[----:B------:R-:W-:Y:S01]  /*15920*/  FADD.FTZ R120, R120, R21 ;  /* 0x0000001578787221 */ /* 0x000fe20000010000 */
[----:B------:R-:W-:Y:S02]  /*15930*/  FFMA.FTZ R21, R50, UR8, -R51 ;  /* 0x0000000832157c23 */ /* 0x000fe40008010833 */
[----:B------:R-:W-:Y:S01]  /*15940*/  HMMA.16816.F32.BF16 R80, R4, R16, R80 ;  /* 0x000000100450723c */ /* 0x000fe20000041850 */
[----:B------:R-:W-:-:S03]  /*15950*/  FADD.FTZ R120, R115, R120 ;  /* 0x0000007873787221 */ /* 0x000fc60000010000 */
[----:B------:R-:W-:Y:S01]  /*15960*/  MUFU.EX2 R21, R21 ;  /* 0x0000001500157308 */ /* 0x000fe20000000800 */
[----:B------:R-:W-:Y:S01]  /*15970*/  FADD.FTZ R137, R137, R120 ;  /* 0x0000007889897221 */ /* 0x000fe20000010000 */
[C---:B------:R-:W-:Y:S01]  /*15980*/  HMMA.16816.F32.BF16 R92, R4.reuse, R22, R92 ;  /* 0x00000016045c723c */ /* 0x040fe2000004185c */
[----:B------:R-:W-:Y:S02]  /*15990*/  FADD.FTZ R16, R2, R113 ;  /* 0x0000007102107221 */ /* 0x000fe40000010000 */
[----:B------:R-:W-:Y:S02]  /*159a0*/  FADD.FTZ R137, R132, R137 ;  /* 0x0000008984897221 */ /* 0x000fe40000010000 */
[----:B------:R-:W-:Y:S01]  /*159b0*/  FADD.FTZ R139, R139, R16 ;  /* 0x000000108b8b7221 */ /* 0x000fe20000010000 */
[----:B---3--:R-:W-:Y:S01]  /*159c0*/  HMMA.16816.F32.BF16 R72, R4, R12, R72 ;  /* 0x0000000c0448723c */ /* 0x008fe20000041848 */
[----:B------:R-:W-:Y:S01]  /*159d0*/  FFMA.FTZ R22, R58, UR8, -R51 ;  /* 0x000000083a167c23 */ /* 0x000fe20008010833 */
[----:B------:R-:W3:Y:S01]  /*159e0*/  MUFU.EX2 R2, R56 ;  /* 0x0000003800027308 */ /* 0x000ee20000000800 */
[----:B------:R-:W-:Y:S01]  /*159f0*/  FADD.FTZ R139, R138, R139 ;  /* 0x0000008b8a8b7221 */ /* 0x000fe20000010000 */
[----:B------:R-:W-:-:S02]  /*15a00*/  FADD.FTZ R136, R136, R137 ;  /* 0x0000008988887221 */ /* 0x000fc40000010000 */
[C---:B------:R-:W-:Y:S01]  /*15a10*/  HMMA.16816.F32.BF16 R76, R4.reuse, R18, R76 ;  /* 0x00000012044c723c */ /* 0x040fe2000004184c */
[----:B------:R-:W-:Y:S01]  /*15a20*/  FADD.FTZ R12, R134, R139 ;  /* 0x0000008b860c7221 */ /* 0x000fe20000010000 */
[----:B------:R-:W5:Y:S01]  /*15a30*/  LDSM.16.MT88.4 R16, [R166+0x9800] ;  /* 0x00980000a610783b */ /* 0x000f620000004200 */
[----:B------:R-:W-:Y:S01]  /*15a40*/  FADD.FTZ R136, R135, R136 ;  /* 0x0000008887887221 */ /* 0x000fe20000010000 */
[----:B------:R-:W4:Y:S01]  /*15a50*/  MUFU.EX2 R22, R22 ;  /* 0x0000001600167308 */ /* 0x000f220000000800 */
[----:B------:R-:W-:Y:S01]  /*15a60*/  FADD.FTZ R12, R133, R12 ;  /* 0x0000000c850c7221 */ /* 0x000fe20000010000 */
[----:B------:R-:W-:Y:S01]  /*15a70*/  HMMA.16816.F32.BF16 R68, R4, R14, R68 ;  /* 0x0000000e0444723c */ /* 0x000fe20000041844 */
[----:B------:R-:W-:Y:S02]  /*15a80*/  FADD.FTZ R155, R155, R136 ;  /* 0x000000889b9b7221 */ /* 0x000fe40000010000 */
[----:B------:R-:W-:Y:S02]  /*15a90*/  FADD.FTZ R191, R191, R12 ;  /* 0x0000000cbfbf7221 */ /* 0x000fe40000010000 */
[----:B------:R-:W5:Y:S01]  /*15aa0*/  LDSM.16.MT88.4 R12, [R165+0x9800] ;  /* 0x00980000a50c783b */ /* 0x000f620000004200 */
[----:B------:R-:W-:Y:S01]  /*15ab0*/  FADD.FTZ R154, R154, R155 ;  /* 0x0000009b9a9a7221 */ /* 0x000fe20000010000 */
[----:B------:R-:W-:Y:S01]  /*15ac0*/  FADD.FTZ R190, R190, R191 ;  /* 0x000000bfbebe7221 */ /* 0x000fe20000010000 */
[----:B-1----:R-:W-:-:S02]  /*15ad0*/  F2FP.BF16.F32.PACK_AB R4, R37, R30 ;  /* 0x0000001e2504723e */ /* 0x002fc400000010ff */
[----:B--2---:R-:W-:Y:S01]  /*15ae0*/  F2FP.BF16.F32.PACK_AB R6, R193, R20 ;  /* 0x00000014c106723e */ /* 0x004fe200000010ff */
[----:B------:R-:W-:Y:S01]  /*15af0*/  FADD.FTZ R61, R61, R154 ;  /* 0x0000009a3d3d7221 */ /* 0x000fe20000010000 */
[----:B---3--:R-:W-:Y:S01]  /*15b00*/  F2FP.BF16.F32.PACK_AB R7, R21, R2 ;  /* 0x000000021507723e */ /* 0x008fe200000010ff */
[----:B------:R-:W-:Y:S01]  /*15b10*/  FADD.FTZ R151, R151, R190 ;  /* 0x000000be97977221 */ /* 0x000fe20000010000 */
[----:B----4-:R-:W-:Y:S01]  /*15b20*/  F2FP.BF16.F32.PACK_AB R5, R22, R3 ;  /* 0x000000031605723e */ /* 0x010fe200000010ff */
[----:B------:R-:W-:Y:S02]  /*15b30*/  FADD.FTZ R60, R60, R61 ;  /* 0x0000003d3c3c7221 */ /* 0x000fe40000010000 */
[----:B------:R-:W-:Y:S02]  /*15b40*/  FADD.FTZ R150, R150, R151 ;  /* 0x0000009796967221 */ /* 0x000fe40000010000 */
[----:B------:R-:W-:Y:S02]  /*15b50*/  FADD.FTZ R39, R143, R60 ;  /* 0x0000003c8f277221 */ /* 0x000fe40000010000 */
[----:B------:R-:W-:Y:S01]  /*15b60*/  FADD.FTZ R23, R149, R150 ;  /* 0x0000009695177221 */ /* 0x000fe20000010000 */
[----:B------:R-:W-:Y:S01]  /*15b70*/  HMMA.16816.F32.BF16 R96, R4, R8, R96 ;  /* 0x000000080460723c */ /* 0x000fe20000041860 */
[----:B------:R-:W-:-:S02]  /*15b80*/  FADD.FTZ R39, R146, R39 ;  /* 0x0000002792277221 */ /* 0x000fc40000010000 */
[----:B------:R-:W-:-:S03]  /*15b90*/  FADD.FTZ R23, R194, R23 ;  /* 0x00000017c2177221 */ /* 0x000fc60000010000 */
[----:B------:R-:W-:Y:S01]  /*15ba0*/  HMMA.16816.F32.BF16 R92, R4, R10, R92 ;  /* 0x0000000a045c723c */ /* 0x000fe2000004185c */
[----:B------:R-:W1:Y:S01]  /*15bb0*/  LDSM.16.MT88.4 R8, [R164+0x9800] ;  /* 0x00980000a408783b */ /* 0x000e620000004200 */
[----:B------:R-:W-:Y:S01]  /*15bc0*/  FADD.FTZ R52, R52, R39 ;  /* 0x0000002734347221 */ /* 0x000fe20000010000 */
[----:B------:R-:W-:-:S03]  /*15bd0*/  FADD.FTZ R62, R62, R23 ;  /* 0x000000173e3e7221 */ /* 0x000fc60000010000 */
[----:B------:R-:W-:Y:S01]  /*15be0*/  FADD.FTZ R53, R53, R52 ;  /* 0x0000003435357221 */ /* 0x000fe20000010000 */
[----:B------:R-:W-:Y:S01]  /*15bf0*/  FADD.FTZ R63, R63, R62 ;  /* 0x0000003e3f3f7221 */ /* 0x000fe20000010000 */
[----:B-----5:R-:W-:Y:S02]  /*15c00*/  HMMA.16816.F32.BF16 R88, R4, R16, R88 ;  /* 0x000000100458723c */ /* 0x020fe40000041858 */
[----:B------:R-:W-:-:S04]  /*15c10*/  FADD.FTZ R44, R44, R53 ;  /* 0x000000352c2c7221 */ /* 0x000fc80000010000 */
[----:B------:R-:W-:Y:S01]  /*15c20*/  FADD.FTZ R25, R25, R44 ;  /* 0x0000002c19197221 */ /* 0x000fe20000010000 */
[----:B------:R-:W-:Y:S01]  /*15c30*/  FADD.FTZ R16, R40, R63 ;  /* 0x0000003f28107221 */ /* 0x000fe20000010000 */
[----:B------:R-:W-:Y:S02]  /*15c40*/  HMMA.16816.F32.BF16 R84, R4, R18, R84 ;  /* 0x000000120454723c */ /* 0x000fe40000041854 */
[----:B------:R-:W-:Y:S01]  /*15c50*/  FADD.FTZ R24, R24, R25 ;  /* 0x0000001918187221 */ /* 0x000fe20000010000 */
[----:B------:R-:W-:-:S03]  /*15c60*/  FADD.FTZ R16, R43, R16 ;  /* 0x000000102b107221 */ /* 0x000fc60000010000 */
[----:B------:R-:W-:Y:S01]  /*15c70*/  HMMA.16816.F32.BF16 R80, R4, R12, R80 ;  /* 0x0000000c0450723c */ /* 0x000fe20000041850 */
[----:B------:R-:W-:-:S04]  /*15c80*/  FADD.FTZ R27, R27, R24 ;  /* 0x000000181b1b7221 */ /* 0x000fc80000010000 */
[----:B------:R-:W-:Y:S01]  /*15c90*/  FADD.FTZ R34, R34, R27 ;  /* 0x0000001b22227221 */ /* 0x000fe20000010000 */
[----:B------:R-:W-:Y:S01]  /*15ca0*/  HMMA.16816.F32.BF16 R76, R4, R14, R76 ;  /* 0x0000000e044c723c */ /* 0x000fe2000004184c */
[----:B------:R-:W-:Y:S02]  /*15cb0*/  FADD.FTZ R13, R41, R16 ;  /* 0x00000010290d7221 */ /* 0x000fe40000010000 */
[----:B------:R-:W-:Y:S02]  /*15cc0*/  FADD.FTZ R29, R29, R34 ;  /* 0x000000221d1d7221 */ /* 0x000fe40000010000 */
[----:B------:R-:W-:-:S04]  /*15cd0*/  FADD.FTZ R13, R42, R13 ;  /* 0x0000000d2a0d7221 */ /* 0x000fc80000010000 */
[----:B------:R-:W-:-:S04]  /*15ce0*/  FADD.FTZ R26, R26, R13 ;  /* 0x0000000d1a1a7221 */ /* 0x000fc80000010000 */
[----:B------:R-:W-:Y:S01]  /*15cf0*/  FADD.FTZ R35, R35, R26 ;  /* 0x0000001a23237221 */ /* 0x000fe20000010000 */
[----:B-1----:R-:W-:Y:S03]  /*15d00*/  HMMA.16816.F32.BF16 R72, R4, R8, R72 ;  /* 0x000000080448723c */ /* 0x002fe60000041848 */
        /* <DEDUP_REMOVED lines=15> */
.L_x_7202:
        /* <DEDUP_REMOVED lines=12> */
.L_x_7214:
        /* <DEDUP_REMOVED lines=21> */
[-C--:B------:R-:W-:Y:S02]  /*16010*/  LOP3.LUT R3, R3, R8.reuse, RZ, 0x3c, !PT ;  /* 0x0000000803037212 */ /* 0x080fe400078e3cff */
[----:B------:R-:W-:Y:S02]  /*16020*/  ISETP.GE.AND P3, PT, R17, RZ, PT ;  /* 0x000000ff1100720c */ /* 0x000fe40003f66270 */
[----:B------:R-:W-:Y:S02]  /*16030*/  ISETP.GE.AND P6, PT, R3, RZ, PT ;  /* 0x000000ff0300720c */ /* 0x000fe40003fc6270 */
[----:B------:R-:W-:Y:S01]  /*16040*/  LOP3.LUT R17, RZ, R8, RZ, 0x33, !PT ;  /* 0x00000008ff117212 */ /* 0x000fe200078e33ff */
        /* <DEDUP_REMOVED lines=19> */
[----:B------:R-:W-:Y:S07]  /*16180*/  ISETP.NE.AND P1, PT, R8, RZ, PT ;  /* 0x000000ff0800720c */ /* 0x000fee0003f25270 */
[----:B------:R-:W5:Y:S02]  /*16190*/  LDC.64 R2, c[0x0][0x238] ;  /* 0x00008e00ff027b82 */ /* 0x000f640000000a00 */
        /* <DEDUP_REMOVED lines=11> */
[----:B------:R-:W2:Y:S02]  /*16250*/  LDG.E R9, desc[UR6][R20.64] ;  /* 0x0000000614097981 */ /* 0x000ea4000c1e1900 */
[----:B------:R-:W-:Y:S02]  /*16260*/  IMAD R17, R17, R8, -0x80 ;  /* 0xffffff8011117424 */ /* 0x000fe400078e0208 */
[----:B------:R-:W2:Y:S03]  /*16270*/  LDG.E R14, desc[UR6][R18.64] ;  /* 0x00000006120e7981 */ /* 0x000ea6000c1e1900 */
[----:B------:R-:W-:Y:S05]  /*16280*/  SHF.R.S32.HI R15, RZ, 0x1f, R17 ;  /* 0x0000001fff0f7819 */ /* 0x000fea0000011411 */
[-C--:B----4-:R-:W-:Y:S04]  /*16290*/  IMAD R8, R15, R6.reuse, RZ ;  /* 0x000000060f087224 */ /* 0x090fe800078e02ff */
[C---:B------:R-:W-:Y:S01]  /*162a0*/  IMAD R8, R17.reuse, R7, R8 ;  /* 0x0000000711087224 */ /* 0x040fe200078e0208 */
        /* <DEDUP_REMOVED lines=8> */
.L_x_7211:
        /* <DEDUP_REMOVED lines=80> */
[----:B------:R-:W4:Y:S08]  /*16830*/  LDSM.16.M88.4 R112, [R173+0x2800] ;  /* 0x00280000ad70783b */ /* 0x000f300000000200 */
[----:B------:R-:W3:Y:S08]  /*16840*/  LDSM.16.M88.4 R116, [R173+0x3000] ;  /* 0x00300000ad74783b */ /* 0x000ef00000000200 */
[----:B------:R-:W5:Y:S08]  /*16850*/  LDSM.16.M88.4 R120, [R173+0x3800] ;  /* 0x00380000ad78783b */ /* 0x000f700000000200 */
[----:B------:R-:W5:Y:S01]  /*16860*/  LDSM.16.M88.4 R124, [R173+0x4000] ;  /* 0x00400000ad7c783b */ /* 0x000f620000000200 */
[C---:B-1----:R-:W-:Y:S07]  /*16870*/  HMMA.16816.F32.BF16 R4, R104.reuse, R108, RZ ;  /* 0x0000006c6804723c */ /* 0x042fee00000418ff */
[----:B------:R-:W1:Y:S01]  /*16880*/  LDSM.16.M88.4 R128, [R173+0x4800] ;  /* 0x00480000ad80783b */ /* 0x000e620000000200 */
[C---:B--2---:R-:W-:Y:S07]  /*16890*/  HMMA.16816.F32.BF16 R8, R104.reuse, R110, RZ ;  /* 0x0000006e6808723c */ /* 0x044fee00000418ff */
[----:B------:R-:W2:Y:S01]  /*168a0*/  LDSM.16.M88.4 R132, [R173+0x5000] ;  /* 0x00500000ad84783b */ /* 0x000ea20000000200 */
[C---:B----4-:R-:W-:Y:S07]  /*168b0*/  HMMA.16816.F32.BF16 R12, R104.reuse, R112, RZ ;  /* 0x00000070680c723c */ /* 0x050fee00000418ff */
[----:B------:R-:W4:Y:S01]  /*168c0*/  LDSM.16.M88.4 R136, [R173+0x5800] ;  /* 0x00580000ad88783b */ /* 0x000f220000000200 */
[C---:B------:R-:W-:Y:S06]  /*168d0*/  HMMA.16816.F32.BF16 R16, R104.reuse, R114, RZ ;  /* 0x000000726810723c */ /* 0x040fec00000418ff */
[C---:B---3--:R-:W-:Y:S01]  /*168e0*/  HMMA.16816.F32.BF16 R20, R104.reuse, R116, RZ ;  /* 0x000000746814723c */ /* 0x048fe200000418ff */
[----:B------:R-:W0:Y:S08]  /*168f0*/  LDGDEPBAR ;  /* 0x00000000000079af */ /* 0x000e300000000000 */
[----:B------:R-:W-:Y:S01]  /*16900*/  LDSM.16.M88.4 R140, [R172] ;  /* 0x00000000ac8c783b */ /* 0x000fe20000000200 */
[C---:B------:R-:W-:Y:S06]  /*16910*/  HMMA.16816.F32.BF16 R24, R104.reuse, R118, RZ ;  /* 0x000000766818723c */ /* 0x040fec00000418ff */
[C---:B-----5:R-:W-:Y:S01]  /*16920*/  HMMA.16816.F32.BF16 R28, R104.reuse, R120, RZ ;  /* 0x00000078681c723c */ /* 0x060fe200000418ff */
[----:B------:R-:W3:Y:S05]  /*16930*/  LDSM.16.M88.4 R144, [R167+0x2000] ;  /* 0x00200000a790783b */ /* 0x000eea0000000200 */
[C---:B------:R-:W-:Y:S03]  /*16940*/  HMMA.16816.F32.BF16 R32, R104.reuse, R122, RZ ;  /* 0x0000007a6820723c */ /* 0x040fe600000418ff */
[----:B------:R-:W5:Y:S03]  /*16950*/  LDSM.16.M88.4 R148, [R167+0x2800] ;  /* 0x00280000a794783b */ /* 0x000f660000000200 */
[C---:B------:R-:W-:Y:S05]  /*16960*/  HMMA.16816.F32.BF16 R36, R104.reuse, R124, RZ ;  /* 0x0000007c6824723c */ /* 0x040fea00000418ff */
[----:B------:R-:W5:Y:S01]  /*16970*/  LDSM.16.M88.4 R152, [R167+0x3000] ;  /* 0x00300000a798783b */ /* 0x000f620000000200 */
[C---:B------:R-:W-:Y:S06]  /*16980*/  HMMA.16816.F32.BF16 R40, R104.reuse, R126, RZ ;  /* 0x0000007e6828723c */ /* 0x040fec00000418ff */
[C---:B-1----:R-:W-:Y:S01]  /*16990*/  HMMA.16816.F32.BF16 R44, R104.reuse, R128, RZ ;  /* 0x00000080682c723c */ /* 0x042fe200000418ff */
[----:B------:R-:W-:Y:S05]  /*169a0*/  LDSM.16.M88.4 R108, [R167+0x4000] ;  /* 0x00400000a76c783b */ /* 0x000fea0000000200 */
[C---:B------:R-:W-:Y:S03]  /*169b0*/  HMMA.16816.F32.BF16 R48, R104.reuse, R130, RZ ;  /* 0x000000826830723c */ /* 0x040fe600000418ff */
[----:B------:R-:W-:Y:S03]  /*169c0*/  LDSM.16.M88.4 R112, [R167+0x4800] ;  /* 0x00480000a770783b */ /* 0x000fe60000000200 */
[C---:B--2---:R-:W-:Y:S05]  /*169d0*/  HMMA.16816.F32.BF16 R52, R104.reuse, R132, RZ ;  /* 0x000000846834723c */ /* 0x044fea00000418ff */
[----:B------:R-:W-:Y:S01]  /*169e0*/  LDSM.16.M88.4 R116, [R167+0x5000] ;  /* 0x00500000a774783b */ /* 0x000fe20000000200 */
[C---:B------:R-:W-:Y:S06]  /*169f0*/  HMMA.16816.F32.BF16 R56, R104.reuse, R134, RZ ;  /* 0x000000866838723c */ /* 0x040fec00000418ff */
[C---:B----4-:R-:W-:Y:S01]  /*16a00*/  HMMA.16816.F32.BF16 R60, R104.reuse, R136, RZ ;  /* 0x00000088683c723c */ /* 0x050fe200000418ff */
[----:B------:R-:W-:Y:S05]  /*16a10*/  LDSM.16.M88.4 R120, [R160] ;  /* 0x00000000a078783b */ /* 0x000fea0000000200 */
[----:B------:R-:W-:Y:S03]  /*16a20*/  HMMA.16816.F32.BF16 R64, R104, R138, RZ ;  /* 0x0000008a6840723c */ /* 0x000fe600000418ff */
[----:B------:R-:W1:Y:S03]  /*16a30*/  LDSM.16.M88.4 R104, [R167+0x3800] ;  /* 0x00380000a768783b */ /* 0x000e660000000200 */
[C---:B---3--:R-:W-:Y:S06]  /*16a40*/  HMMA.16816.F32.BF16 R4, R140.reuse, R144, R4 ;  /* 0x000000908c04723c */ /* 0x048fec0000041804 */
[C---:B------:R-:W-:Y:S06]  /*16a50*/  HMMA.16816.F32.BF16 R8, R140.reuse, R146, R8 ;  /* 0x000000928c08723c */ /* 0x040fec0000041808 */
[C---:B-----5:R-:W-:Y:S06]  /*16a60*/  HMMA.16816.F32.BF16 R12, R140.reuse, R148, R12 ;  /* 0x000000948c0c723c */ /* 0x060fec000004180c */
[C---:B------:R-:W-:Y:S06]  /*16a70*/  HMMA.16816.F32.BF16 R16, R140.reuse, R150, R16 ;  /* 0x000000968c10723c */ /* 0x040fec0000041810 */
[C---:B------:R-:W-:Y:S06]  /*16a80*/  HMMA.16816.F32.BF16 R20, R140.reuse, R152, R20 ;  /* 0x000000988c14723c */ /* 0x040fec0000041814 */
        /* <DEDUP_REMOVED lines=40> */
[----:B------:R-:W-:Y:S06]  /*16d10*/  HMMA.16816.F32.BF16 R64, R108, R114, R64 ;  /* 0x000000726c40723c */ /* 0x000fec0000041840 */
[C---:B---3--:R-:W-:Y:S06]  /*16d20*/  HMMA.16816.F32.BF16 R4, R116.reuse, R120, R4 ;  /* 0x000000787404723c */ /* 0x048fec0000041804 */
[C---:B------:R-:W-:Y:S06]  /*16d30*/  HMMA.16816.F32.BF16 R8, R116.reuse, R122, R8 ;  /* 0x0000007a7408723c */ /* 0x040fec0000041808 */
[C---:B-1----:R-:W-:Y:S06]  /*16d40*/  HMMA.16816.F32.BF16 R12, R116.reuse, R104, R12 ;  /* 0x00000068740c723c */ /* 0x042fec000004180c */
[C---:B------:R-:W-:Y:S06]  /*16d50*/  HMMA.16816.F32.BF16 R16, R116.reuse, R106, R16 ;  /* 0x0000006a7410723c */ /* 0x040fec0000041810 */
[----:B------:R-:W-:Y:S01]  /*16d60*/  FMUL.FTZ R155, R4, UR5 ;  /* 0x00000005049b7c20 */ /* 0x000fe20008410000 */
[----:B------:R-:W-:Y:S01]  /*16d70*/  FMUL.FTZ R195, R5, UR5 ;  /* 0x0000000505c37c20 */ /* 0x000fe20008410000 */
[----:B------:R-:W-:Y:S03]  /*16d80*/  FMUL.FTZ R197, R6, UR5 ;  /* 0x0000000506c57c20 */ /* 0x000fe60008410000 */
[----:B------:R-:W-:Y:S01]  /*16d90*/  FMUL.FTZ R199, R7, UR5 ;  /* 0x0000000507c77c20 */ /* 0x000fe20008410000 */
[----:B------:R-:W1:Y:S01]  /*16da0*/  MUFU.TANH R155, R155 ;  /* 0x0000009b009b7308 */ /* 0x000e620000002400 */
[----:B------:R-:W2:Y:S01]  /*16db0*/  LDSM.16.M88.4 R4, [R156+0x1000] ;  /* 0x001000009c04783b */ /* 0x000ea20000000200 */
        /* <DEDUP_REMOVED lines=12> */
[----:B------:R-:W-:Y:S04]  /*16e80*/  FMUL.FTZ R18, R18, UR5 ;  /* 0x0000000512127c20 */ /* 0x000fe80008410000 */
[----:B------:R-:W4:Y:S10]  /*16e90*/  MUFU.TANH R203, R9 ;  /* 0x0000000900cb7308 */ /* 0x000f340000002400 */
[----:B------:R-:W1:Y:S10]  /*16ea0*/  MUFU.TANH R205, R10 ;  /* 0x0000000a00cd7308 */ /* 0x000e740000002400 */
        /* <DEDUP_REMOVED lines=83> */
[----:B-----5:R-:W-:Y:S01]  /*173e0*/  FMUL.FTZ R4, R62, UR5 ;  /* 0x000000053e047c20 */ /* 0x020fe20008410000 */
        /* <DEDUP_REMOVED lines=42> */
[----:B------:R-:W1:Y:S01]  /*17690*/  MUFU.TANH R36, R36 ;  /* 0x0000002400247308 */ /* 0x000e620000002400 */
[----:B--234-:R-:W-:Y:S05]  /*176a0*/  @!P1 BRA `(.L_x_7212) ;  /* 0x0000000800709947 */ /* 0x01cfea0003800000 */
[----:B-1----:R-:W1:Y:S01]  /*176b0*/  LDC R4, c[0x0][0x248] ;  /* 0x00009200ff047b82 */ /* 0x002e620000000800 */
        /* <DEDUP_REMOVED lines=15> */
[-C--:B------:R-:W-:Y:S02]  /*177b0*/  LOP3.LUT R23, R23, R6.reuse, RZ, 0x3c, !PT ;  /* 0x0000000617177212 */ /* 0x080fe400078e3cff */
[----:B------:R-:W-:Y:S02]  /*177c0*/  ISETP.GE.AND P3, PT, R25, RZ, PT ;  /* 0x000000ff1900720c */ /* 0x000fe40003f66270 */
[----:B------:R-:W-:Y:S02]  /*177d0*/  ISETP.GE.AND P6, PT, R23, RZ, PT ;  /* 0x000000ff1700720c */ /* 0x000fe40003fc6270 */
[----:B------:R-:W-:Y:S03]  /*177e0*/  LOP3.LUT R25, RZ, R6, RZ, 0x33, !PT ;  /* 0x00000006ff197212 */ /* 0x000fe600078e33ff */
        /* <DEDUP_REMOVED lines=20> */
[----:B------:R-:W1:Y:S01]  /*17930*/  LDC R12, c[0x0][0x24c] ;  /* 0x00009300ff0c7b82 */ /* 0x000e620000000800 */
[----:B------:R-:W-:Y:S02]  /*17940*/  ISETP.NE.AND P1, PT, R6, RZ, PT ;  /* 0x000000ff0600720c */ /* 0x000fe40003f25270 */
[----:B------:R-:W-:Y:S08]  /*17950*/  ISETP.GE.U32.AND P5, PT, R14, R2, PT ;  /* 0x000000020e00720c */ /* 0x000ff00003fa6070 */
[----:B------:R-:W-:Y:S05]  /*17960*/  @P4 VIADD R16, R16, 0x1 ;  /* 0x0000000110104836 */ /* 0x000fea0000000000 */
        /* <DEDUP_REMOVED lines=16> */
[C---:B-1----:R-:W-:Y:S02]  /*17a70*/  IMAD R27, R25.reuse, R12, R23 ;  /* 0x0000000c191b7224 */ /* 0x042fe400078e0217 */
[----:B------:R-:W-:Y:S04]  /*17a80*/  IMAD.WIDE.U32 R22, R25, R4, RZ ;  /* 0x0000000419167225 */ /* 0x000fe800078e00ff */
[----:B------:R-:W-:Y:S01]  /*17a90*/  IMAD.IADD R23, R23, 0x1, R27 ;  /* 0x0000000117177824 */ /* 0x000fe200078e021b */
[----:B----4-:R-:W-:Y:S04]  /*17aa0*/  IADD3 R21, -R21, R14, RZ ;  /* 0x0000000e15157210 */ /* 0x010fe80007ffe1ff */
[----:B------:R-:W-:Y:S01]  /*17ab0*/  SHF.R.S32.HI R25, RZ, 0x1f, R21 ;  /* 0x0000001fff197819 */ /* 0x000fe20000011415 */
[-C--:B-----5:R-:W-:Y:S04]  /*17ac0*/  IMAD.WIDE.U32 R22, R21, R2.reuse, R22 ;  /* 0x0000000215167225 */ /* 0x0a0fe800078e0016 */
[----:B------:R-:W-:Y:S04]  /*17ad0*/  IMAD R6, R25, R2, RZ ;  /* 0x0000000219067224 */ /* 0x000fe800078e02ff */
[----:B------:R-:W-:Y:S05]  /*17ae0*/  IMAD R6, R21, R3, R6 ;  /* 0x0000000315067224 */ /* 0x000fea00078e0206 */
[----:B------:R-:W-:Y:S07]  /*17af0*/  IADD3 R23, R23, R6, RZ ;  /* 0x0000000617177210 */ /* 0x000fee0007ffe0ff */
.L_x_7213:
[----:B------:R4:W-:Y:S01]  /*17b00*/  @P0 STS.128 [R187+0x2000], RZ ;  /* 0x002000ffbb000388 */ /* 0x0009e20000000c00 */
[----:B------:R-:W-:Y:S01]  /*17b10*/  LEA R34, P2, R22, R184, 0x1 ;  /* 0x000000b816227211 */ /* 0x000fe200078408ff */
[----:B------:R-:W1:Y:S01]  /*17b20*/  @!P0 LDC R21, c[0x0][0x24c] ;  /* 0x00009300ff158b82 */ /* 0x000e620000000800 */
        /* <DEDUP_REMOVED lines=15> */
[----:B------:R-:W-:Y:S01]  /*17c20*/  @!P0 IMAD.MOV.U32 R26, RZ, RZ, R22 ;  /* 0x000000ffff1a8224 */ /* 0x000fe200078e0016 */
[-C--:B------:R-:W-:Y:S01]  /*17c30*/  @!P0 LEA R32, P1, R12, R184.reuse, 0x1 ;  /* 0x000000b80c208211 */ /* 0x080fe200078208ff */
[--C-:B------:R-:W-:Y:S01]  /*17c40*/  @!P0 IMAD.MOV.U32 R29, RZ, RZ, R23.reuse ;  /* 0x000000ffff1d8224 */ /* 0x100fe200078e0017 */
        /* <DEDUP_REMOVED lines=30> */
[----:B-1----:R-:W-:Y:S01]  /*17e30*/  @!P0 LEA.HI.X R21, R4, R23, R21, 0x6, P1 ;  /* 0x0000001704158211 */ /* 0x002fe200008f3415 */
[----:B---3--:R-:W-:Y:S01]  /*17e40*/  @!P0 IMAD R31, R2, 0x70, RZ ;  /* 0x00000070021f8824 */ /* 0x008fe200078e02ff */
[-C--:B------:R-:W-:Y:S01]  /*17e50*/  @!P0 LEA R22, P1, R10, R184.reuse, 0x1 ;  /* 0x000000b80a168211 */ /* 0x080fe200078208ff */
[----:B------:R-:W-:Y:S01]  /*17e60*/  @!P0 IMAD.IADD R3, R3, 0x1, R27 ;  /* 0x0000000103038824 */ /* 0x000fe200078e021b */
[-C--:B------:R-:W-:Y:S01]  /*17e70*/  @!P0 LEA R2, P2, R26, R184.reuse, 0x1 ;  /* 0x000000b81a028211 */ /* 0x080fe200078408ff */
[----:B------:R-:W-:Y:S01]  /*17e80*/  @!P0 IMAD.WIDE.U32 R24, R4, 0x70, R24 ;  /* 0x0000007004188825 */ /* 0x000fe200078e0018 */
[-C--:B------:R-:W-:Y:S02]  /*17e90*/  @!P0 LEA.HI.X R23, R10, R185.reuse, R21, 0x1, P1 ;  /* 0x000000b90a178211 */ /* 0x080fe400008f0c15 */
[-C--:B------:R-:W-:Y:S01]  /*17ea0*/  @!P0 LEA.HI.X R3, R26, R185.reuse, R3, 0x1, P2 ;  /* 0x000000b91a038211 */ /* 0x080fe200010f0c03 */
[----:B-----5:R-:W-:Y:S01]  /*17eb0*/  @!P0 IMAD R21, R6, 0x50, RZ ;  /* 0x0000005006158824 */ /* 0x020fe200078e02ff */
[C---:B------:R-:W-:Y:S01]  /*17ec0*/  @!P0 LEA R30, P1, R24.reuse, R184, 0x1 ;  /* 0x000000b8181e8211 */ /* 0x040fe200078208ff */
[----:B------:R-:W-:Y:S01]  /*17ed0*/  @!PT LDS RZ, [RZ] ;  /* 0x00000000fffff984 */ /* 0x000fe20000000800 */
[----:B------:R-:W-:Y:S01]  /*17ee0*/  @!PT LDS RZ, [RZ] ;  /* 0x00000000fffff984 */ /* 0x000fe20000000800 */
[----:B------:R-:W-:Y:S01]  /*17ef0*/  @!PT LDS RZ, [RZ] ;  /* 0x00000000fffff984 */ /* 0x000fe20000000800 */
[----:B------:R2:W-:Y:S01]  /*17f00*/  @!P0 LDGSTS.E.BYPASS.LTC128B.128 [R187+0x4000], desc[UR6][R22.64] ;  /* 0x0400000016bb8fae */ /* 0x0005e2000b901d46 */
[----:B------:R-:W-:Y:S02]  /*17f10*/  @!P0 IMAD.IADD R31, R31, 0x1, R25 ;  /* 0x000000011f1f8824 */ /* 0x000fe400078e0219 */
[----:B------:R-:W-:Y:S01]  /*17f20*/  @!P0 IMAD.IADD R21, R21, 0x1, R29 ;  /* 0x0000000115158824 */ /* 0x000fe200078e021d */
[----:B------:R2:W-:Y:S01]  /*17f30*/  @P0 STS.128 [R187+0x4800], RZ ;  /* 0x004800ffbb000388 */ /* 0x0005e20000000c00 */
[----:B------:R-:W-:Y:S01]  /*17f40*/  IMAD.MOV.U32 R184, RZ, RZ, R34 ;  /* 0x000000ffffb87224 */ /* 0x000fe200078e0022 */
[-C--:B------:R-:W-:Y:S02]  /*17f50*/  @!P0 LEA.HI.X R31, R24, R185.reuse, R31, 0x1, P1 ;  /* 0x000000b9181f8211 */ /* 0x080fe400008f0c1f */
[----:B------:R-:W-:Y:S01]  /*17f60*/  @!P0 LEA.HI.X R21, R28, R185, R21, 0x1, P3 ;  /* 0x000000b91c158211 */ /* 0x000fe200018f0c15 */
[----:B------:R-:W-:Y:S04]  /*17f70*/  IMAD.MOV.U32 R185, RZ, RZ, R35 ;  /* 0x000000ffffb97224 */ /* 0x000fe800078e0023 */
        /* <DEDUP_REMOVED lines=15> */
.L_x_7212:
[----:B------:R-:W-:Y:S01]  /*18070*/  IADD3 R60, R186, -0x1, RZ ;  /* 0xffffffffba3c7810 */ /* 0x000fe20007ffe0ff */
[----:B-12---:R-:W-:Y:S03]  /*18080*/  LDSM.16.MT88.4 R28, [R165+0x6000] ;  /* 0x00600000a51c783b */ /* 0x006fe60000004200 */
[----:B------:R-:W-:Y:S04]  /*18090*/  LEA R2, R60, R189, 0x7 ;  /* 0x000000bd3c027211 */ /* 0x000fe800078e38ff */
[C---:B------:R-:W-:Y:S01]  /*180a0*/  IADD3 R4, R2.reuse, 0x1, RZ ;  /* 0x0000000102047810 */ /* 0x040fe20007ffe0ff */
[----:B------:R-:W-:Y:S01]  /*180b0*/  LDSM.16.MT88.4 R44, [R164+0x6000] ;  /* 0x00600000a42c783b */ /* 0x000fe20000004200 */
[----:B------:R-:W-:Y:S02]  /*180c0*/  I2FP.F32.S32 R3, R2 ;  /* 0x0000000200037245 */ /* 0x000fe40000201400 */
[----:B------:R-:W-:Y:S02]  /*180d0*/  I2FP.F32.S32 R4, R4 ;  /* 0x0000000400047245 */ /* 0x000fe40000201400 */
[----:B------:R-:W-:Y:S01]  /*180e0*/  IADD3 R32, R2, 0x19, RZ ;  /* 0x0000001902207810 */ /* 0x000fe20007ffe0ff */
[CC--:B------:R-:W-:Y:S01]  /*180f0*/  FFMA.FTZ R197, R0.reuse, R3.reuse, R197 ;  /* 0x0000000300c57223 */ /* 0x0c0fe200000100c5 */
[C---:B------:R-:W-:Y:S01]  /*18100*/  FFMA.FTZ R155, R0.reuse, R3, R155 ;  /* 0x00000003009b7223 */ /* 0x040fe2000001009b */
[CC--:B------:R-:W-:Y:S01]  /*18110*/  FFMA.FTZ R199, R0.reuse, R4.reuse, R199 ;  /* 0x0000000400c77223 */ /* 0x0c0fe200000100c7 */
[----:B------:R-:W-:Y:S01]  /*18120*/  FFMA.FTZ R195, R0, R4, R195 ;  /* 0x0000000400c37223 */ /* 0x000fe200000100c3 */
[C---:B------:R-:W-:Y:S01]  /*18130*/  IADD3 R4, R2.reuse, 0x10, RZ ;  /* 0x0000001002047810 */ /* 0x040fe20007ffe0ff */
[----:B------:R-:W-:Y:S01]  /*18140*/  LDSM.16.MT88.4 R48, [R168+0x6800] ;  /* 0x00680000a830783b */ /* 0x000fe20000004200 */
[----:B------:R-:W-:Y:S02]  /*18150*/  IADD3 R3, R2, 0x28, RZ ;  /* 0x0000002802037810 */ /* 0x000fe40007ffe0ff */
[----:B------:R-:W-:Y:S02]  /*18160*/  I2FP.F32.S32 R4, R4 ;  /* 0x0000000400047245 */ /* 0x000fe40000201400 */
[----:B------:R-:W-:Y:S02]  /*18170*/  I2FP.F32.S32 R3, R3 ;  /* 0x0000000300037245 */ /* 0x000fe40000201400 */
[----:B------:R-:W-:Y:S01]  /*18180*/  I2FP.F32.S32 R32, R32 ;  /* 0x0000002000207245 */ /* 0x000fe20000201400 */
[CC--:B------:R-:W-:Y:S01]  /*18190*/  FFMA.FTZ R211, R0.reuse, R4.reuse, R211 ;  /* 0x0000000400d37223 */ /* 0x0c0fe200000100d3 */
[C---:B------:R-:W-:Y:S01]  /*181a0*/  FFMA.FTZ R209, R0.reuse, R4, R209 ;  /* 0x0000000400d17223 */ /* 0x040fe200000100d1 */
[CC--:B------:R-:W-:Y:S01]  /*181b0*/  FFMA.FTZ R222, R0.reuse, R3.reuse, R222 ;  /* 0x0000000300de7223 */ /* 0x0c0fe200000100de */
[----:B------:R-:W-:Y:S01]  /*181c0*/  FFMA.FTZ R214, R0, R3, R214 ;  /* 0x0000000300d67223 */ /* 0x000fe200000100d6 */
[----:B------:R-:W-:Y:S01]  /*181d0*/  IADD3 R4, R2, 0x21, RZ ;  /* 0x0000002102047810 */ /* 0x000fe20007ffe0ff */
[-C--:B------:R-:W-:Y:S01]  /*181e0*/  FFMA.FTZ R26, R0, R32.reuse, R19 ;  /* 0x00000020001a7223 */ /* 0x080fe20000010013 */
[----:B------:R-:W-:Y:S01]  /*181f0*/  IADD3 R3, R2, 0x31, RZ ;  /* 0x0000003102037810 */ /* 0x000fe20007ffe0ff */
[----:B------:R-:W-:Y:S01]  /*18200*/  FFMA.FTZ R32, R0, R32, R17 ;  /* 0x0000002000207223 */ /* 0x000fe20000010011 */
[C---:B------:R-:W-:Y:S01]  /*18210*/  IADD3 R6, R2.reuse, 0x9, RZ ;  /* 0x0000000902067810 */ /* 0x040fe20007ffe0ff */
[----:B------:R-:W-:Y:S01]  /*18220*/  LDSM.16.MT88.4 R52, [R166+0x6800] ;  /* 0x00680000a634783b */ /* 0x000fe20000004200 */
[----:B------:R-:W-:Y:S02]  /*18230*/  I2FP.F32.S32 R17, R4 ;  /* 0x0000000400117245 */ /* 0x000fe40000201400 */
[----:B------:R-:W-:Y:S02]  /*18240*/  I2FP.F32.S32 R3, R3 ;  /* 0x0000000300037245 */ /* 0x000fe40000201400 */
[----:B------:R-:W-:Y:S01]  /*18250*/  IADD3 R8, R2, 0x8, RZ ;  /* 0x0000000802087810 */ /* 0x000fe20007ffe0ff */
[----:B------:R-:W-:Y:S01]  /*18260*/  FFMA.FTZ R224, R0, R17, R224 ;  /* 0x0000001100e07223 */ /* 0x000fe200000100e0 */
[----:B------:R-:W-:Y:S01]  /*18270*/  IADD3 R4, R2, 0x40, RZ ;  /* 0x0000004002047810 */ /* 0x000fe20007ffe0ff */
[C---:B------:R-:W-:Y:S01]  /*18280*/  FFMA.FTZ R208, R0.reuse, R3, R208 ;  /* 0x0000000300d07223 */ /* 0x040fe200000100d0 */
[----:B------:R-:W-:Y:S01]  /*18290*/  I2FP.F32.S32 R6, R6 ;  /* 0x0000000600067245 */ /* 0x000fe20000201400 */
[C---:B------:R-:W-:Y:S01]  /*182a0*/  FFMA.FTZ R216, R0.reuse, R17, R216 ;  /* 0x0000001100d87223 */ /* 0x040fe200000100d8 */
[----:B------:R-:W-:Y:S01]  /*182b0*/  I2FP.F32.S32 R8, R8 ;  /* 0x0000000800087245 */ /* 0x000fe20000201400 */
[----:B------:R-:W-:Y:S01]  /*182c0*/  FFMA.FTZ R200, R0, R3, R200 ;  /* 0x0000000300c87223 */ /* 0x000fe200000100c8 */
[----:B------:R-:W-:Y:S01]  /*182d0*/  IADD3 R17, R2, 0x38, RZ ;  /* 0x0000003802117810 */ /* 0x000fe20007ffe0ff */
[C---:B------:R-:W-:Y:S01]  /*182e0*/  FFMA.FTZ R207, R0.reuse, R6, R207 ;  /* 0x0000000600cf7223 */ /* 0x040fe200000100cf */
[----:B------:R-:W-:Y:S01]  /*182f0*/  I2FP.F32.S32 R3, R4 ;  /* 0x0000000400037245 */ /* 0x000fe20000201400 */
[----:B------:R-:W-:Y:S01]  /*18300*/  FFMA.FTZ R203, R0, R6, R203 ;  /* 0x0000000600cb7223 */ /* 0x000fe200000100cb */
[----:B------:R-:W-:Y:S01]  /*18310*/  IADD3 R24, R2, 0x11, RZ ;  /* 0x0000001102187810 */ /* 0x000fe20007ffe0ff */
[CC--:B------:R-:W-:Y:S01]  /*18320*/  FFMA.FTZ R205, R0.reuse, R8.reuse, R205 ;  /* 0x0000000800cd7223 */ /* 0x0c0fe200000100cd */
[----:B------:R-:W-:Y:S01]  /*18330*/  FMNMX.FTZ R4, R197, R103, !PT ;  /* 0x00000067c5047209 */ /* 0x000fe20007810000 */
[C---:B------:R-:W-:Y:S01]  /*18340*/  FFMA.FTZ R201, R0.reuse, R8, R201 ;  /* 0x0000000800c97223 */ /* 0x040fe200000100c9 */
[----:B------:R-:W-:Y:S01]  /*18350*/  FMNMX.FTZ R6, R155, R102, !PT ;  /* 0x000000669b067209 */ /* 0x000fe20007810000 */
[C---:B------:R-:W-:Y:S01]  /*18360*/  FFMA.FTZ R194, R0.reuse, R3, R194 ;  /* 0x0000000300c27223 */ /* 0x040fe200000100c2 */
[----:B------:R-:W-:Y:S01]  /*18370*/  I2FP.F32.S32 R17, R17 ;  /* 0x0000001100117245 */ /* 0x000fe20000201400 */
[C---:B------:R-:W-:Y:S01]  /*18380*/  FFMA.FTZ R146, R0.reuse, R3, R146 ;  /* 0x0000000300927223 */ /* 0x040fe20000010092 */
[----:B------:R-:W-:Y:S02]  /*18390*/  I2FP.F32.S32 R24, R24 ;  /* 0x0000001800187245 */ /* 0x000fe40000201400 */
[----:B------:R-:W-:Y:S01]  /*183a0*/  FMNMX.FTZ R4, R199, R4, !PT ;  /* 0x00000004c7047209 */ /* 0x000fe20007810000 */
[CC--:B------:R-:W-:Y:S01]  /*183b0*/  FFMA.FTZ R206, R0.reuse, R17.reuse, R206 ;  /* 0x0000001100ce7223 */ /* 0x0c0fe200000100ce */
[----:B------:R-:W-:Y:S01]  /*183c0*/  FMNMX.FTZ R6, R195, R6, !PT ;  /* 0x00000006c3067209 */ /* 0x000fe20007810000 */
[C---:B------:R-:W-:Y:S01]  /*183d0*/  FFMA.FTZ R198, R0.reuse, R17, R198 ;  /* 0x0000001100c67223 */ /* 0x040fe200000100c6 */
[----:B------:R-:W-:Y:S01]  /*183e0*/  FMNMX.FTZ R4, R205, R4, !PT ;  /* 0x00000004cd047209 */ /* 0x000fe20007810000 */
[-C--:B------:R-:W-:Y:S01]  /*183f0*/  FFMA.FTZ R15, R0, R24.reuse, R15 ;  /* 0x00000018000f7223 */ /* 0x080fe2000001000f */
[----:B------:R-:W-:Y:S01]  /*18400*/  IADD3 R17, R2, 0x41, RZ ;  /* 0x0000004102117810 */ /* 0x000fe20007ffe0ff */
[----:B------:R-:W-:Y:S01]  /*18410*/  FFMA.FTZ R24, R0, R24, R13 ;  /* 0x0000001800187223 */ /* 0x000fe2000001000d */
[C---:B------:R-:W-:Y:S02]  /*18420*/  IADD3 R34, R2.reuse, 0x18, RZ ;  /* 0x0000001802227810 */ /* 0x040fe40007ffe0ff */
[C---:B------:R-:W-:Y:S02]  /*18430*/  IADD3 R13, R2.reuse, 0x20, RZ ;  /* 0x00000020020d7810 */ /* 0x040fe40007ffe0ff */
[----:B------:R-:W-:Y:S02]  /*18440*/  FMNMX.FTZ R6, R201, R6, !PT ;  /* 0x00000006c9067209 */ /* 0x000fe40007810000 */
[----:B------:R-:W-:Y:S02]  /*18450*/  FMNMX.FTZ R4, R207, R4, !PT ;  /* 0x00000004cf047209 */ /* 0x000fe40007810000 */
[----:B------:R-:W-:Y:S02]  /*18460*/  IADD3 R19, R2, 0x30, RZ ;  /* 0x0000003002137810 */ /* 0x000fe40007ffe0ff */
[----:B------:R-:W-:Y:S02]  /*18470*/  I2FP.F32.S32 R17, R17 ;  /* 0x0000001100117245 */ /* 0x000fe40000201400 */
[----:B------:R-:W-:Y:S02]  /*18480*/  I2FP.F32.S32 R34, R34 ;  /* 0x0000002200227245 */ /* 0x000fe40000201400 */
[----:B------:R-:W-:Y:S01]  /*18490*/  FMNMX.FTZ R6, R203, R6, !PT ;  /* 0x00000006cb067209 */ /* 0x000fe20007810000 */
[C---:B------:R-:W-:Y:S01]  /*184a0*/  FFMA.FTZ R154, R0.reuse, R17, R154 ;  /* 0x00000011009a7223 */ /* 0x040fe2000001009a */
[----:B------:R-:W-:Y:S01]  /*184b0*/  I2FP.F32.S32 R13, R13 ;  /* 0x0000000d000d7245 */ /* 0x000fe20000201400 */
[C---:B------:R-:W-:Y:S01]  /*184c0*/  FFMA.FTZ R144, R0.reuse, R17, R144 ;  /* 0x0000001100907223 */ /* 0x040fe20000010090 */
[----:B------:R-:W-:Y:S01]  /*184d0*/  FMNMX.FTZ R4, R211, R4, !PT ;  /* 0x00000004d3047209 */ /* 0x000fe20007810000 */
[C---:B------:R-:W-:Y:S01]  /*184e0*/  FFMA.FTZ R215, R0.reuse, R34, R215 ;  /* 0x0000002200d77223 */ /* 0x040fe200000100d7 */
[----:B------:R-:W-:Y:S01]  /*184f0*/  I2FP.F32.S32 R19, R19 ;  /* 0x0000001300137245 */ /* 0x000fe20000201400 */
[CC--:B------:R-:W-:Y:S01]  /*18500*/  FFMA.FTZ R226, R0.reuse, R13.reuse, R226 ;  /* 0x0000000d00e27223 */ /* 0x0c0fe200000100e2 */
[----:B------:R-:W-:Y:S01]  /*18510*/  FMNMX.FTZ R17, R209, R6, !PT ;  /* 0x00000006d1117209 */ /* 0x000fe20007810000 */
[C---:B------:R-:W-:Y:S01]  /*18520*/  FFMA.FTZ R218, R0.reuse, R13, R218 ;  /* 0x0000000d00da7223 */ /* 0x040fe200000100da */
        /* <DEDUP_REMOVED lines=13> */
[----:B------:R-:W-:Y:S02]  /*18600*/  IADD3 R13, R2, 0x39, RZ ;  /* 0x00000039020d7810 */ /* 0x000fe40007ffe0ff */
        /* <DEDUP_REMOVED lines=25> */
[----:B------:R-:W-:Y:S02]  /*187a0*/  IADD3 R3, R2, 0x49, RZ ;  /* 0x0000004902037810 */ /* 0x000fe40007ffe0ff */
[----:B------:R-:W-:Y:S02]  /*187b0*/  FMNMX.FTZ R17, R204, R17, !PT ;  /* 0x00000011cc117209 */ /* 0x000fe40007810000 */
[----:B------:R-:W-:Y:S02]  /*187c0*/  IADD3 R13, R2, 0x60, RZ ;  /* 0x00000060020d7810 */ /* 0x000fe40007ffe0ff */
[----:B------:R-:W-:Y:S02]  /*187d0*/  FMNMX.FTZ R19, R196, R19, !PT ;  /* 0x00000013c4137209 */ /* 0x000fe40007810000 */
[----:B------:R-:W-:Y:S02]  /*187e0*/  I2FP.F32.S32 R3, R3 ;  /* 0x0000000300037245 */ /* 0x000fe40000201400 */
[----:B------:R-:W-:Y:S02]  /*187f0*/  FMNMX.FTZ R17, R194, R17, !PT ;  /* 0x00000011c2117209 */ /* 0x000fe40007810000 */
[----:B------:R-:W-:Y:S01]  /*18800*/  I2FP.F32.S32 R13, R13 ;  /* 0x0000000d000d7245 */ /* 0x000fe20000201400 */
[-C--:B------:R-:W-:Y:S01]  /*18810*/  FFMA.FTZ R148, R0, R3.reuse, R148 ;  /* 0x0000000300947223 */ /* 0x080fe20000010094 */
[----:B------:R-:W-:Y:S01]  /*18820*/  IADD3 R21, R2, 0x50, RZ ;  /* 0x0000005002157810 */ /* 0x000fe20007ffe0ff */
[----:B------:R-:W-:Y:S01]  /*18830*/  FFMA.FTZ R140, R0, R3, R140 ;  /* 0x00000003008c7223 */ /* 0x000fe2000001008c */
        /* <DEDUP_REMOVED lines=16> */
[----:B------:R-:W-:Y:S02]  /*18940*/  IADD3 R19, R2, 0x68, RZ ;  /* 0x0000006802137810 */ /* 0x000fe40007ffe0ff */
        /* <DEDUP_REMOVED lines=11> */
[----:B------:R-:W-:Y:S01]  /*18a00*/  IADD3 R5, R2, 0x69, RZ ;  /* 0x0000006902057810 */ /* 0x000fe20007ffe0ff */
[----:B------:R-:W-:Y:S01]  /*18a10*/  FFMA.FTZ R112, R0, R19, R112 ;  /* 0x0000001300707223 */ /* 0x000fe20000010070 */
[----:B------:R-:W-:Y:S01]  /*18a20*/  FMNMX.FTZ R13, R128, R13, !PT ;  /* 0x0000000d800d7209 */ /* 0x000fe20007810000 */
[----:B------:R-:W-:Y:S01]  /*18a30*/  FFMA.FTZ R120, R0, R3, R120 ;  /* 0x0000000300787223 */ /* 0x000fe20000010078 */
[----:B------:R-:W-:Y:S01]  /*18a40*/  FMNMX.FTZ R7, R134, R17, !PT ;  /* 0x0000001186077209 */ /* 0x000fe20007810000 */
[----:B------:R-:W-:Y:S01]  /*18a50*/  FFMA.FTZ R114, R0, R3, R114 ;  /* 0x0000000300727223 */ /* 0x000fe20000010072 */
[----:B------:R-:W-:Y:S01]  /*18a60*/  I2FP.F32.S32 R5, R5 ;  /* 0x0000000500057245 */ /* 0x000fe20000201400 */
[----:B------:R-:W-:Y:S01]  /*18a70*/  LDSM.16.MT88.4 R16, [R168+0x6000] ;  /* 0x00600000a810783b */ /* 0x000fe20000004200 */
[----:B------:R-:W-:Y:S02]  /*18a80*/  IADD3 R3, R2, 0x70, RZ ;  /* 0x0000007002037810 */ /* 0x000fe40007ffe0ff */
[----:B------:R-:W-:Y:S01]  /*18a90*/  FMNMX.FTZ R13, R126, R13, !PT ;  /* 0x0000000d7e0d7209 */ /* 0x000fe20007810000 */
[----:B------:R-:W-:Y:S01]  /*18aa0*/  FFMA.FTZ R56, R0, R5, R56 ;  /* 0x0000000500387223 */ /* 0x000fe20000010038 */
[----:B------:R-:W-:Y:S01]  /*18ab0*/  FMNMX.FTZ R7, R132, R7, !PT ;  /* 0x0000000784077209 */ /* 0x000fe20007810000 */
[----:B------:R-:W-:Y:S01]  /*18ac0*/  FFMA.FTZ R108, R0, R5, R108 ;  /* 0x00000005006c7223 */ /* 0x000fe2000001006c */
[----:B------:R-:W-:Y:S01]  /*18ad0*/  I2FP.F32.S32 R3, R3 ;  /* 0x0000000300037245 */ /* 0x000fe20000201400 */
[----:B------:R-:W-:Y:S01]  /*18ae0*/  LDSM.16.MT88.4 R20, [R166+0x6000] ;  /* 0x00600000a614783b */ /* 0x000fe20000004200 */
        /* <DEDUP_REMOVED lines=74> */
[----:B------:R-:W-:Y:S01]  /*18f90*/  FFMA.FTZ R76, R34, UR4, -R63 ;  /* 0x00000004224c7c23 */ /* 0x000fe2000801083f */
[C---:B------:R-:W-:Y:S01]  /*18fa0*/  FMUL.FTZ R34, R39.reuse, R70 ;  /* 0x0000004627227220 */ /* 0x040fe20000410000 */
[C---:B------:R-:W-:Y:S01]  /*18fb0*/  FMUL.FTZ R35, R39.reuse, R71 ;  /* 0x0000004727237220 */ /* 0x040fe20000410000 */
[----:B------:R-:W-:Y:S01]  /*18fc0*/  FMUL.FTZ R32, R38, R68 ;  /* 0x0000004426207220 */ /* 0x000fe20000410000 */
[----:B------:R-:W-:Y:S03]  /*18fd0*/  FFMA.FTZ R125, R120, UR4, -R65 ;  /* 0x00000004787d7c23 */ /* 0x000fe60008010841 */
[----:B------:R-:W-:Y:S01]  /*18fe0*/  MUFU.EX2 R103, R103 ;  /* 0x0000006700677308 */ /* 0x000fe20000000800 */
[----:B------:R-:W-:Y:S01]  /*18ff0*/  FFMA.FTZ R120, R58, UR4, -R63 ;  /* 0x000000043a787c23 */ /* 0x000fe2000801083f */
[C---:B------:R-:W-:Y:S01]  /*19000*/  FMUL.FTZ R6, R39.reuse, R98 ;  /* 0x0000006227067220 */ /* 0x040fe20000410000 */
[----:B------:R-:W-:Y:S01]  /*19010*/  FMUL.FTZ R7, R39, R99 ;  /* 0x0000006327077220 */ /* 0x000fe20000410000 */
[--C-:B------:R-:W-:Y:S01]  /*19020*/  FFMA.FTZ R25, R15, UR4, -R65.reuse ;  /* 0x000000040f197c23 */ /* 0x100fe20008010841 */
[C---:B------:R-:W-:Y:S01]  /*19030*/  FMUL.FTZ R14, R39.reuse, R90 ;  /* 0x0000005a270e7220 */ /* 0x040fe20000410000 */
[----:B------:R-:W-:Y:S01]  /*19040*/  FMUL.FTZ R15, R39, R91 ;  /* 0x0000005b270f7220 */ /* 0x000fe20000410000 */
[--C-:B------:R-:W-:Y:S03]  /*19050*/  FFMA.FTZ R27, R26, UR4, -R65.reuse ;  /* 0x000000041a1b7c23 */ /* 0x100fe60008010841 */
[----:B------:R-:W2:Y:S01]  /*19060*/  MUFU.EX2 R102, R102 ;  /* 0x0000006600667308 */ /* 0x000ea20000000800 */
[----:B-1----:R-:W-:Y:S01]  /*19070*/  F2FP.BF16.F32.PACK_AB R41, R107, R118 ;  /* 0x000000766b29723e */ /* 0x002fe200000010ff */
[----:B------:R-:W-:Y:S01]  /*19080*/  FMUL.FTZ R26, R39, R78 ;  /* 0x0000004e271a7220 */ /* 0x000fe20000410000 */
[--C-:B------:R-:W-:Y:S01]  /*19090*/  FFMA.FTZ R89, R215, UR4, -R65.reuse ;  /* 0x00000004d7597c23 */ /* 0x100fe20008010841 */
[--C-:B------:R-:W-:Y:S01]  /*190a0*/  FFMA.FTZ R71, R226, UR4, -R65.reuse ;  /* 0x00000004e2477c23 */ /* 0x100fe20008010841 */
[--C-:B------:R-:W-:Y:S01]  /*190b0*/  FFMA.FTZ R68, R224, UR4, -R65.reuse ;  /* 0x00000004e0447c23 */ /* 0x100fe20008010841 */
[----:B------:R-:W-:Y:S01]  /*190c0*/  FFMA.FTZ R70, R220, UR4, -R65 ;  /* 0x00000004dc467c23 */ /* 0x000fe20008010841 */
[----:B------:R-:W-:Y:S03]  /*190d0*/  FFMA.FTZ R90, R202, UR4, -R63 ;  /* 0x00000004ca5a7c23 */ /* 0x000fe6000801083f */
        /* <DEDUP_REMOVED lines=10> */
[----:B------:R-:W-:Y:S01]  /*19180*/  FFMA.FTZ R132, R132, UR4, -R65 ;  /* 0x0000000484847c23 */ /* 0x000fe20008010841 */
[--C-:B------:R-:W-:Y:S01]  /*19190*/  FFMA.FTZ R121, R130, UR4, -R63.reuse ;  /* 0x0000000482797c23 */ /* 0x100fe2000801083f */
[--C-:B------:R-:W-:Y:S01]  /*191a0*/  FFMA.FTZ R128, R128, UR4, -R63.reuse ;  /* 0x0000000480807c23 */ /* 0x100fe2000801083f */
[--C-:B------:R-:W-:Y:S01]  /*191b0*/  FFMA.FTZ R123, R126, UR4, -R63.reuse ;  /* 0x000000047e7b7c23 */ /* 0x100fe2000801083f */
[----:B------:R-:W-:Y:S01]  /*191c0*/  FFMA.FTZ R124, R124, UR4, -R63 ;  /* 0x000000047c7c7c23 */ /* 0x000fe2000801083f */
[--C-:B------:R-:W-:Y:S03]  /*191d0*/  FFMA.FTZ R122, R122, UR4, -R65.reuse ;  /* 0x000000047a7a7c23 */ /* 0x100fe60008010841 */
[----:B------:R-:W-:Y:S01]  /*191e0*/  MUFU.EX2 R110, R110 ;  /* 0x0000006e006e7308 */ /* 0x000fe20000000800 */
[----:B------:R-:W-:Y:S01]  /*191f0*/  FFMA.FTZ R116, R116, UR4, -R65 ;  /* 0x0000000474747c23 */ /* 0x000fe20008010841 */
[--C-:B------:R-:W-:Y:S01]  /*19200*/  FFMA.FTZ R129, R114, UR4, -R63.reuse ;  /* 0x0000000472817c23 */ /* 0x100fe2000801083f */
[--C-:B------:R-:W-:Y:S01]  /*19210*/  FFMA.FTZ R112, R112, UR4, -R63.reuse ;  /* 0x0000000470707c23 */ /* 0x100fe2000801083f */
[----:B------:R-:W-:Y:S01]  /*19220*/  FFMA.FTZ R108, R108, UR4, -R63 ;  /* 0x000000046c6c7c23 */ /* 0x000fe2000801083f */
[----:B------:R-:W-:Y:S01]  /*19230*/  FFMA.FTZ R106, R106, UR4, -R65 ;  /* 0x000000046a6a7c23 */ /* 0x000fe20008010841 */
[--C-:B------:R-:W-:Y:S01]  /*19240*/  FFMA.FTZ R97, R200, UR4, -R63.reuse ;  /* 0x00000004c8617c23 */ /* 0x100fe2000801083f */
[----:B------:R-:W-:Y:S03]  /*19250*/  FFMA.FTZ R88, R196, UR4, -R63 ;  /* 0x00000004c4587c23 */ /* 0x000fe6000801083f */
[----:B------:R-:W2:Y:S01]  /*19260*/  MUFU.EX2 R67, R67 ;  /* 0x0000004300437308 */ /* 0x000ea20000000800 */
[----:B-1----:R-:W-:Y:S01]  /*19270*/  F2FP.BF16.F32.PACK_AB R40, R105, R109 ;  /* 0x0000006d6928723e */ /* 0x002fe200000010ff */
[----:B------:R-:W-:Y:S01]  /*19280*/  FFMA.FTZ R109, R38, R193, R109 ;  /* 0x000000c1266d7223 */ /* 0x000fe2000001006d */
[--C-:B------:R-:W-:Y:S01]  /*19290*/  FFMA.FTZ R115, R146, UR4, -R63.reuse ;  /* 0x0000000492737c23 */ /* 0x100fe2000801083f */
[--C-:B------:R-:W-:Y:S01]  /*192a0*/  FFMA.FTZ R98, R144, UR4, -R63.reuse ;  /* 0x0000000490627c23 */ /* 0x100fe2000801083f */
[--C-:B------:R-:W-:Y:S01]  /*192b0*/  FFMA.FTZ R113, R142, UR4, -R63.reuse ;  /* 0x000000048e717c23 */ /* 0x100fe2000801083f */
[----:B------:R-:W-:Y:S01]  /*192c0*/  FFMA.FTZ R140, R140, UR4, -R63 ;  /* 0x000000048c8c7c23 */ /* 0x000fe2000801083f */
[----:B------:R-:W-:Y:S03]  /*192d0*/  FFMA.FTZ R118, R39, R192, R118 ;  /* 0x000000c027767223 */ /* 0x000fe60000010076 */
[----:B------:R1:W-:Y:S01]  /*192e0*/  MUFU.EX2 R91, R25 ;  /* 0x00000019005b7308 */ /* 0x0003e20000000800 */
[----:B------:R-:W-:Y:S01]  /*192f0*/  FADD.FTZ R109, R105, R109 ;  /* 0x0000006d696d7221 */ /* 0x000fe20000010000 */
[----:B------:R-:W-:Y:S01]  /*19300*/  ISETP.GT.AND P0, PT, R186, 0x1, PT ;  /* 0x00000001ba00780c */ /* 0x000fe20003f04270 */
[----:B------:R-:W-:Y:S01]  /*19310*/  FADD.FTZ R118, R107, R118 ;  /* 0x000000766b767221 */ /* 0x000fe20000010000 */
[----:B------:R-:W-:Y:S06]  /*19320*/  MOV R186, R60 ;  /* 0x0000003c00ba7202 */ /* 0x000fec0000000f00 */
[----:B------:R3:W-:Y:S01]  /*19330*/  MUFU.EX2 R78, R33 ;  /* 0x00000021004e7308 */ /* 0x0007e20000000800 */
[C---:B--2---:R-:W-:Y:S01]  /*19340*/  F2FP.BF16.F32.PACK_AB R42, R67.reuse, R110 ;  /* 0x0000006e432a723e */ /* 0x044fe200000010ff */
[----:B------:R-:W-:Y:S04]  /*19350*/  FADD.FTZ R110, R110, R109 ;  /* 0x0000006d6e6e7221 */ /* 0x000fe80000010000 */
[----:B------:R-:W-:Y:S01]  /*19360*/  FADD.FTZ R110, R67, R110 ;  /* 0x0000006e436e7221 */ /* 0x000fe20000010000 */
[----:B------:R-:W-:Y:S03]  /*19370*/  FFMA.FTZ R67, R37, UR4, -R65 ;  /* 0x0000000425437c23 */ /* 0x000fe60008010841 */
[----:B------:R-:W2:Y:S01]  /*19380*/  MUFU.EX2 R92, R211 ;  /* 0x000000d3005c7308 */ /* 0x000ea20000000800 */
        /* <DEDUP_REMOVED lines=8> */
[----:B------:R1:W-:Y:S01]  /*19410*/  MUFU.EX2 R84, R27 ;  /* 0x0000001b00547308 */ /* 0x0003e20000000800 */
[C---:B------:R-:W-:Y:S03]  /*19420*/  HMMA.16816.F32.BF16 R12, R40.reuse, R20, R12 ;  /* 0x00000014280c723c */ /* 0x040fe6000004180c */
[----:B------:R-:W-:Y:S01]  /*19430*/  FFMA.FTZ R85, R209, UR4, -R63 ;  /* 0x00000004d1557c23 */ /* 0x000fe2000801083f */
[----:B---3--:R-:W-:Y:S01]  /*19440*/  FMUL.FTZ R33, R38, R69 ;  /* 0x0000004526217220 */ /* 0x008fe20000410000 */
[----:B------:R-:W-:Y:S01]  /*19450*/  FFMA.FTZ R69, R222, UR4, -R65 ;  /* 0x00000004de457c23 */ /* 0x000fe20008010841 */
[C---:B------:R-:W-:Y:S03]  /*19460*/  HMMA.16816.F32.BF16 R16, R40.reuse, R22, R16 ;  /* 0x000000162810723c */ /* 0x040fe60000041810 */
[----:B------:R-:W-:Y:S02]  /*19470*/  MUFU.EX2 R76, R76 ;  /* 0x0000004c004c7308 */ /* 0x000fe40000000800 */
[C---:B------:R-:W-:Y:S01]  /*19480*/  FMUL.FTZ R20, R38.reuse, R80 ;  /* 0x0000005026147220 */ /* 0x040fe20000410000 */
[----:B------:R-:W-:Y:S01]  /*19490*/  FMUL.FTZ R21, R38, R81 ;  /* 0x0000005126157220 */ /* 0x000fe20000410000 */
[C---:B------:R-:W-:Y:S01]  /*194a0*/  FMUL.FTZ R22, R39.reuse, R82 ;  /* 0x0000005227167220 */ /* 0x040fe20000410000 */
[C---:B------:R-:W-:Y:S05]  /*194b0*/  FMUL.FTZ R23, R39.reuse, R83 ;  /* 0x0000005327177220 */ /* 0x040fea0000410000 */
[----:B------:R-:W3:Y:S01]  /*194c0*/  MUFU.EX2 R85, R85 ;  /* 0x0000005500557308 */ /* 0x000ee20000000800 */
[C---:B-1----:R-:W-:Y:S01]  /*194d0*/  FMUL.FTZ R27, R39.reuse, R79 ;  /* 0x0000004f271b7220 */ /* 0x042fe20000410000 */
[----:B------:R-:W-:Y:S01]  /*194e0*/  FFMA.FTZ R77, R212, UR4, -R63 ;  /* 0x00000004d44d7c23 */ /* 0x000fe2000801083f */
[--C-:B------:R-:W-:Y:S01]  /*194f0*/  FFMA.FTZ R79, R210, UR4, -R65.reuse ;  /* 0x00000004d24f7c23 */ /* 0x100fe20008010841 */
[--C-:B------:R-:W-:Y:S01]  /*19500*/  FFMA.FTZ R82, R208, UR4, -R65.reuse ;  /* 0x00000004d0527c23 */ /* 0x100fe20008010841 */
        /* <DEDUP_REMOVED lines=9> */
[C---:B------:R-:W-:Y:S01]  /*195a0*/  FMUL.FTZ R30, R39.reuse, R74 ;  /* 0x0000004a271e7220 */ /* 0x040fe20000410000 */
[----:B------:R-:W-:Y:S01]  /*195b0*/  FMUL.FTZ R31, R39, R75 ;  /* 0x0000004b271f7220 */ /* 0x000fe20000410000 */
[----:B------:R-:W-:Y:S03]  /*195c0*/  FADD.FTZ R39, R103, R118 ;  /* 0x0000007667277221 */ /* 0x000fe60000010000 */
[----:B------:R1:W4:Y:S01]  /*195d0*/  MUFU.EX2 R73, R57 ;  /* 0x0000003900497308 */ /* 0x0003220000000800 */
[--C-:B------:R-:W-:Y:S01]  /*195e0*/  FFMA.FTZ R75, R218, UR4, -R63.reuse ;  /* 0x00000004da4b7c23 */ /* 0x100fe2000801083f */
[--C-:B------:R-:W-:Y:S01]  /*195f0*/  FFMA.FTZ R74, R216, UR4, -R63.reuse ;  /* 0x00000004d84a7c23 */ /* 0x100fe2000801083f */
[C---:B------:R-:W-:Y:S03]  /*19600*/  HMMA.16816.F32.BF16 R28, R40.reuse, R44, R28 ;  /* 0x0000002c281c723c */ /* 0x040fe6000004181c */
[----:B------:R-:W-:Y:S01]  /*19610*/  FFMA.FTZ R72, R214, UR4, -R63 ;  /* 0x00000004d6487c23 */ /* 0x000fe2000801083f */
[----:B------:R-:W-:Y:S03]  /*19620*/  FADD.FTZ R39, R102, R39 ;  /* 0x0000002766277221 */ /* 0x000fe60000010000 */
[----:B------:R-:W-:Y:S01]  /*19630*/  MUFU.EX2 R69, R69 ;  /* 0x0000004500457308 */ /* 0x000fe20000000800 */
[----:B------:R-:W-:Y:S01]  /*19640*/  HMMA.16816.F32.BF16 R32, R40, R46, R32 ;  /* 0x0000002e2820723c */ /* 0x000fe20000041820 */
[----:B------:R-:W5:Y:S02]  /*19650*/  LDSM.16.MT88.4 R44, [R165+0x6800] ;  /* 0x00680000a52c783b */ /* 0x000f640000004200 */
[----:B--2---:R-:W-:Y:S01]  /*19660*/  FADD.FTZ R38, R92, R39 ;  /* 0x000000275c267221 */ /* 0x004fe20000010000 */
[--C-:B------:R-:W-:Y:S05]  /*19670*/  FFMA.FTZ R102, R104, UR4, -R65.reuse ;  /* 0x0000000468667c23 */ /* 0x100fea0008010841 */
[----:B------:R-:W2:Y:S02]  /*19680*/  MUFU.EX2 R70, R70 ;  /* 0x0000004600467308 */ /* 0x000ea40000000800 */
[C---:B------:R-:W-:Y:S01]  /*19690*/  F2FP.BF16.F32.PACK_AB R41, R91.reuse, R92 ;  /* 0x0000005c5b29723e */ /* 0x040fe200000010ff */
[----:B-1----:R-:W-:Y:S01]  /*196a0*/  LDSM.16.MT88.4 R56, [R165+0x8800] ;  /* 0x00880000a538783b */ /* 0x002fe20000004200 */
[----:B---3--:R-:W-:Y:S01]  /*196b0*/  F2FP.BF16.F32.PACK_AB R40, R78, R85 ;  /* 0x000000554e28723e */ /* 0x008fe200000010ff */
[----:B------:R-:W-:Y:S01]  /*196c0*/  FADD.FTZ R38, R91, R38 ;  /* 0x000000265b267221 */ /* 0x000fe20000010000 */
[----:B----4-:R-:W-:Y:S01]  /*196d0*/  F2FP.BF16.F32.PACK_AB R42, R73, R76 ;  /* 0x0000004c492a723e */ /* 0x010fe200000010ff */
[----:B------:R-:W-:Y:S03]  /*196e0*/  FFMA.FTZ R65, R36, UR4, -R65 ;  /* 0x0000000424417c23 */ /* 0x000fe60008010841 */
[----:B------:R-:W-:Y:S01]  /*196f0*/  MUFU.EX2 R75, R75 ;  /* 0x0000004b004b7308 */ /* 0x000fe20000000800 */
[C---:B------:R-:W-:Y:S01]  /*19700*/  F2FP.BF16.F32.PACK_AB R43, R84.reuse, R89 ;  /* 0x00000059542b723e */ /* 0x040fe200000010ff */
[----:B------:R-:W-:Y:S01]  /*19710*/  LDSM.16.MT88.4 R92, [R168+0x9800] ;  /* 0x00980000a85c783b */ /* 0x000fe20000004200 */
[----:B------:R-:W-:Y:S01]  /*19720*/  FADD.FTZ R89, R89, R38 ;  /* 0x0000002659597221 */ /* 0x000fe20000010000 */
[----:B------:R-:W-:Y:S03]  /*19730*/  FADD.FTZ R85, R85, R110 ;  /* 0x0000006e55557221 */ /* 0x000fe60000010000 */
[----:B------:R-:W-:Y:S03]  /*19740*/  FADD.FTZ R84, R84, R89 ;  /* 0x0000005954547221 */ /* 0x000fe60000010000 */
[----:B------:R-:W1:Y:S01]  /*19750*/  MUFU.EX2 R74, R74 ;  /* 0x0000004a004a7308 */ /* 0x000e620000000800 */
[C---:B------:R-:W-:Y:S03]  /*19760*/  HMMA.16816.F32.BF16 R4, R40.reuse, R48, R4 ;  /* 0x000000302804723c */ /* 0x040fe60000041804 */
[----:B------:R-:W-:Y:S03]  /*19770*/  FADD.FTZ R85, R78, R85 ;  /* 0x000000554e557221 */ /* 0x000fe60000010000 */
[C---:B------:R-:W-:Y:S03]  /*19780*/  HMMA.16816.F32.BF16 R8, R40.reuse, R50, R8 ;  /* 0x000000322808723c */ /* 0x040fe60000041808 */
[----:B------:R-:W-:Y:S01]  /*19790*/  MUFU.EX2 R72, R72 ;  /* 0x0000004800487308 */ /* 0x000fe20000000800 */
[----:B------:R-:W3:Y:S02]  /*197a0*/  LDSM.16.MT88.4 R48, [R164+0x6800] ;  /* 0x00680000a430783b */ /* 0x000ee40000004200 */
[C---:B------:R-:W-:Y:S07]  /*197b0*/  HMMA.16816.F32.BF16 R12, R40.reuse, R52, R12 ;  /* 0x00000034280c723c */ /* 0x040fee000004180c */
[----:B------:R-:W4:Y:S01]  /*197c0*/  MUFU.EX2 R77, R77 ;  /* 0x0000004d004d7308 */ /* 0x000f220000000800 */
[C---:B------:R-:W-:Y:S01]  /*197d0*/  HMMA.16816.F32.BF16 R16, R40.reuse, R54, R16 ;  /* 0x000000362810723c */ /* 0x040fe20000041810 */
[----:B------:R-:W4:Y:S08]  /*197e0*/  LDSM.16.MT88.4 R52, [R168+0x7000] ;  /* 0x00700000a834783b */ /* 0x000f300000004200 */
[----:B------:R-:W-:Y:S01]  /*197f0*/  MUFU.EX2 R79, R79 ;  /* 0x0000004f004f7308 */ /* 0x000fe20000000800 */
[C---:B-----5:R-:W-:Y:S06]  /*19800*/  HMMA.16816.F32.BF16 R20, R40.reuse, R44, R20 ;  /* 0x0000002c2814723c */ /* 0x060fec0000041814 */
[C---:B------:R-:W-:Y:S03]  /*19810*/  HMMA.16816.F32.BF16 R24, R40.reuse, R46, R24 ;  /* 0x0000002e2818723c */ /* 0x040fe60000041818 */
[----:B------:R-:W5:Y:S01]  /*19820*/  MUFU.EX2 R82, R82 ;  /* 0x0000005200527308 */ /* 0x000f620000000800 */
[----:B------:R-:W5:Y:S09]  /*19830*/  LDSM.16.MT88.4 R44, [R166+0x7000] ;  /* 0x00700000a62c783b */ /* 0x000f720000004200 */
[----:B------:R-:W-:Y:S10]  /*19840*/  MUFU.EX2 R81, R81 ;  /* 0x0000005100517308 */ /* 0x000ff40000000800 */
[----:B------:R-:W-:Y:S01]  /*19850*/  MUFU.EX2 R90, R90 ;  /* 0x0000005a005a7308 */ /* 0x000fe20000000800 */
[C---:B---3--:R-:W-:Y:S06]  /*19860*/  HMMA.16816.F32.BF16 R28, R40.reuse, R48, R28 ;  /* 0x00000030281c723c */ /* 0x048fec000004181c */
[----:B------:R-:W-:Y:S03]  /*19870*/  HMMA.16816.F32.BF16 R32, R40, R50, R32 ;  /* 0x000000322820723c */ /* 0x000fe60000041820 */
[----:B------:R-:W3:Y:S01]  /*19880*/  MUFU.EX2 R80, R80 ;  /* 0x0000005000507308 */ /* 0x000ee20000000800 */
[----:B------:R-:W3:Y:S03]  /*19890*/  LDSM.16.MT88.4 R48, [R165+0x7000] ;  /* 0x00700000a530783b */ /* 0x000ee60000004200 */
[----:B------:R-:W-:Y:S01]  /*198a0*/  F2FP.BF16.F32.PACK_AB R41, R68, R71 ;  /* 0x000000474429723e */ /* 0x000fe200000010ff */
[----:B------:R-:W-:Y:S05]  /*198b0*/  FADD.FTZ R71, R71, R84 ;  /* 0x0000005447477221 */ /* 0x000fea0000010000 */
[----:B------:R-:W3:Y:S01]  /*198c0*/  MUFU.EX2 R97, R97 ;  /* 0x0000006100617308 */ /* 0x000ee20000000800 */
[----:B--2---:R-:W-:Y:S01]  /*198d0*/  F2FP.BF16.F32.PACK_AB R43, R70, R69 ;  /* 0x00000045462b723e */ /* 0x004fe200000010ff */
[----:B------:R-:W-:Y:S01]  /*198e0*/  FADD.FTZ R68, R68, R71 ;  /* 0x0000004744447221 */ /* 0x000fe20000010000 */
[----:B-1----:R-:W-:Y:S02]  /*198f0*/  F2FP.BF16.F32.PACK_AB R40, R74, R75 ;  /* 0x0000004b4a28723e */ /* 0x002fe400000010ff */
[----:B----4-:R-:W-:Y:S01]  /*19900*/  F2FP.BF16.F32.PACK_AB R42, R77, R72 ;  /* 0x000000484d2a723e */ /* 0x010fe200000010ff */
[----:B------:R-:W-:Y:S04]  /*19910*/  FADD.FTZ R69, R69, R68 ;  /* 0x0000004445457221 */ /* 0x000fe80000010000 */
[----:B------:R-:W-:Y:S01]  /*19920*/  MUFU.EX2 R117, R117 ;  /* 0x0000007500757308 */ /* 0x000fe20000000800 */
[----:B------:R-:W-:Y:S01]  /*19930*/  FADD.FTZ R70, R70, R69 ;  /* 0x0000004546467221 */ /* 0x000fe20000010000 */
[C---:B------:R-:W-:Y:S08]  /*19940*/  HMMA.16816.F32.BF16 R4, R40.reuse, R52, R4 ;  /* 0x000000342804723c */ /* 0x040ff00000041804 */
[----:B------:R-:W-:Y:S01]  /*19950*/  MUFU.EX2 R136, R136 ;  /* 0x0000008800887308 */ /* 0x000fe20000000800 */
[C---:B------:R-:W-:Y:S01]  /*19960*/  HMMA.16816.F32.BF16 R8, R40.reuse, R54, R8 ;  /* 0x000000362808723c */ /* 0x040fe20000041808 */
[----:B------:R-:W1:Y:S08]  /*19970*/  LDSM.16.MT88.4 R52, [R164+0x7000] ;  /* 0x00700000a434783b */ /* 0x000e700000004200 */
[----:B------:R-:W-:Y:S01]  /*19980*/  MUFU.EX2 R119, R119 ;  /* 0x0000007700777308 */ /* 0x000fe20000000800 */
[C---:B-----5:R-:W-:Y:S06]  /*19990*/  HMMA.16816.F32.BF16 R12, R40.reuse, R44, R12 ;  /* 0x0000002c280c723c */ /* 0x060fec000004180c */
[C---:B------:R-:W-:Y:S01]  /*199a0*/  HMMA.16816.F32.BF16 R16, R40.reuse, R46, R16 ;  /* 0x0000002e2810723c */ /* 0x040fe20000041810 */
[----:B------:R-:W2:Y:S02]  /*199b0*/  LDSM.16.MT88.4 R44, [R168+0x7800] ;  /* 0x00780000a82c783b */ /* 0x000ea40000004200 */
[----:B------:R-:W-:Y:S03]  /*199c0*/  MUFU.EX2 R132, R132 ;  /* 0x0000008400847308 */ /* 0x000fe60000000800 */
[C---:B---3--:R-:W-:Y:S07]  /*199d0*/  HMMA.16816.F32.BF16 R20, R40.reuse, R48, R20 ;  /* 0x000000302814723c */ /* 0x048fee0000041814 */
[----:B------:R-:W-:Y:S01]  /*199e0*/  MUFU.EX2 R121, R121 ;  /* 0x0000007900797308 */ /* 0x000fe20000000800 */
[C---:B------:R-:W-:Y:S01]  /*199f0*/  HMMA.16816.F32.BF16 R24, R40.reuse, R50, R24 ;  /* 0x000000322818723c */ /* 0x040fe20000041818 */
[----:B------:R-:W3:Y:S08]  /*19a00*/  LDSM.16.MT88.4 R48, [R166+0x7800] ;  /* 0x00780000a630783b */ /* 0x000ef00000004200 */
[----:B------:R-:W-:Y:S10]  /*19a10*/  MUFU.EX2 R83, R83 ;  /* 0x0000005300537308 */ /* 0x000ff40000000800 */
[----:B------:R-:W4:Y:S01]  /*19a20*/  MUFU.EX2 R88, R88 ;  /* 0x0000005800587308 */ /* 0x000f220000000800 */
[C---:B-1----:R-:W-:Y:S09]  /*19a30*/  HMMA.16816.F32.BF16 R28, R40.reuse, R52, R28 ;  /* 0x00000034281c723c */ /* 0x042ff2000004181c */
[----:B------:R-:W-:Y:S01]  /*19a40*/  MUFU.EX2 R128, R128 ;  /* 0x0000008000807308 */ /* 0x000fe20000000800 */
[----:B------:R-:W-:Y:S01]  /*19a50*/  HMMA.16816.F32.BF16 R32, R40, R54, R32 ;  /* 0x000000362820723c */ /* 0x000fe20000041820 */
[----:B------:R-:W1:Y:S06]  /*19a60*/  LDSM.16.MT88.4 R52, [R165+0x7800] ;  /* 0x00780000a534783b */ /* 0x000e6c0000004200 */
[----:B------:R-:W-:Y:S02]  /*19a70*/  F2FP.BF16.F32.PACK_AB R41, R82, R79 ;  /* 0x0000004f5229723e */ /* 0x000fe400000010ff */
[----:B------:R-:W-:Y:S02]  /*19a80*/  MUFU.EX2 R96, R96 ;  /* 0x0000006000607308 */ /* 0x000fe40000000800 */
[----:B------:R-:W-:Y:S01]  /*19a90*/  F2FP.BF16.F32.PACK_AB R43, R80, R81 ;  /* 0x00000051502b723e */ /* 0x000fe200000010ff */
[----:B------:R-:W-:Y:S01]  /*19aa0*/  FADD.FTZ R79, R79, R70 ;  /* 0x000000464f4f7221 */ /* 0x000fe20000010000 */
[----:B------:R-:W-:Y:S02]  /*19ab0*/  F2FP.BF16.F32.PACK_AB R40, R97, R90 ;  /* 0x0000005a6128723e */ /* 0x000fe400000010ff */
[----:B----4-:R-:W-:Y:S01]  /*19ac0*/  F2FP.BF16.F32.PACK_AB R42, R88, R83 ;  /* 0x00000053582a723e */ /* 0x010fe200000010ff */
[----:B------:R-:W-:Y:S03]  /*19ad0*/  FADD.FTZ R82, R82, R79 ;  /* 0x0000004f52527221 */ /* 0x000fe60000010000 */
[----:B------:R-:W-:Y:S01]  /*19ae0*/  MUFU.EX2 R123, R123 ;  /* 0x0000007b007b7308 */ /* 0x000fe20000000800 */
[----:B------:R-:W-:Y:S02]  /*19af0*/  FADD.FTZ R81, R81, R82 ;  /* 0x0000005251517221 */ /* 0x000fe40000010000 */
[C---:B--2---:R-:W-:Y:S07]  /*19b00*/  HMMA.16816.F32.BF16 R4, R40.reuse, R44, R4 ;  /* 0x0000002c2804723c */ /* 0x044fee0000041804 */
[----:B------:R-:W-:Y:S01]  /*19b10*/  MUFU.EX2 R124, R124 ;  /* 0x0000007c007c7308 */ /* 0x000fe20000000800 */
[----:B------:R-:W-:Y:S01]  /*19b20*/  FADD.FTZ R81, R80, R81 ;  /* 0x0000005150517221 */ /* 0x000fe20000010000 */
[C---:B------:R-:W-:Y:S01]  /*19b30*/  HMMA.16816.F32.BF16 R8, R40.reuse, R46, R8 ;  /* 0x0000002e2808723c */ /* 0x040fe20000041808 */
[----:B------:R-:W2:Y:S07]  /*19b40*/  LDSM.16.MT88.4 R44, [R164+0x7800] ;  /* 0x00780000a42c783b */ /* 0x000eae0000004200 */
[----:B------:R-:W-:Y:S01]  /*19b50*/  MUFU.EX2 R122, R122 ;  /* 0x0000007a007a7308 */ /* 0x000fe20000000800 */
[C---:B---3--:R-:W-:Y:S06]  /*19b60*/  HMMA.16816.F32.BF16 R12, R40.reuse, R48, R12 ;  /* 0x00000030280c723c */ /* 0x048fec000004180c */
[C---:B------:R-:W-:Y:S01]  /*19b70*/  HMMA.16816.F32.BF16 R16, R40.reuse, R50, R16 ;  /* 0x000000322810723c */ /* 0x040fe20000041810 */
[----:B------:R-:W3:Y:S02]  /*19b80*/  LDSM.16.MT88.4 R48, [R168+0x8000] ;  /* 0x00800000a830783b */ /* 0x000ee40000004200 */
[----:B------:R-:W4:Y:S03]  /*19b90*/  MUFU.EX2 R125, R125 ;  /* 0x0000007d007d7308 */ /* 0x000f260000000800 */
[C---:B-1----:R-:W-:Y:S07]  /*19ba0*/  HMMA.16816.F32.BF16 R20, R40.reuse, R52, R20 ;  /* 0x000000342814723c */ /* 0x042fee0000041814 */
[----:B------:R-:W-:Y:S01]  /*19bb0*/  MUFU.EX2 R116, R116 ;  /* 0x0000007400747308 */ /* 0x000fe20000000800 */
[C---:B------:R-:W-:Y:S01]  /*19bc0*/  HMMA.16816.F32.BF16 R24, R40.reuse, R54, R24 ;  /* 0x000000362818723c */ /* 0x040fe20000041818 */
[----:B------:R-:W1:Y:S08]  /*19bd0*/  LDSM.16.MT88.4 R52, [R166+0x8000] ;  /* 0x00800000a634783b */ /* 0x000e700000004200 */
[----:B------:R-:W5:Y:S02]  /*19be0*/  MUFU.EX2 R99, R99 ;  /* 0x0000006300637308 */ /* 0x000f640000000800 */
[----:B----4-:R-:W-:Y:S08]  /*19bf0*/  F2FP.BF16.F32.PACK_AB R37, R125, R122 ;  /* 0x0000007a7d25723e */ /* 0x010ff000000010ff */
[----:B------:R-:W-:Y:S01]  /*19c00*/  MUFU.EX2 R111, R111 ;  /* 0x0000006f006f7308 */ /* 0x000fe20000000800 */
[C---:B--2---:R-:W-:Y:S09]  /*19c10*/  HMMA.16816.F32.BF16 R28, R40.reuse, R44, R28 ;  /* 0x0000002c281c723c */ /* 0x044ff2000004181c */
[----:B------:R-:W2:Y:S01]  /*19c20*/  MUFU.EX2 R148, R148 ;  /* 0x0000009400947308 */ /* 0x000ea20000000800 */
[----:B------:R-:W-:Y:S01]  /*19c30*/  HMMA.16816.F32.BF16 R32, R40, R46, R32 ;  /* 0x0000002e2820723c */ /* 0x000fe20000041820 */
[----:B------:R-:W4:Y:S08]  /*19c40*/  LDSM.16.MT88.4 R44, [R165+0x8000] ;  /* 0x00800000a52c783b */ /* 0x000f300000004200 */
[----:B------:R-:W-:Y:S02]  /*19c50*/  MUFU.EX2 R115, R115 ;  /* 0x0000007300737308 */ /* 0x000fe40000000800 */
[----:B-----5:R-:W-:Y:S01]  /*19c60*/  F2FP.BF16.F32.PACK_AB R41, R99, R96 ;  /* 0x000000606329723e */ /* 0x020fe200000010ff */
[----:B------:R-:W-:Y:S07]  /*19c70*/  FADD.FTZ R96, R96, R81 ;  /* 0x0000005160607221 */ /* 0x000fee0000010000 */
[----:B------:R-:W5:Y:S01]  /*19c80*/  MUFU.EX2 R98, R98 ;  /* 0x0000006200627308 */ /* 0x000f620000000800 */
[----:B--2---:R-:W-:Y:S09]  /*19c90*/  F2FP.BF16.F32.PACK_AB R43, R148, R111 ;  /* 0x0000006f942b723e */ /* 0x004ff200000010ff */
[----:B------:R-:W-:Y:S10]  /*19ca0*/  MUFU.EX2 R113, R113 ;  /* 0x0000007100717308 */ /* 0x000ff40000000800 */
[----:B------:R-:W2:Y:S01]  /*19cb0*/  MUFU.EX2 R140, R140 ;  /* 0x0000008c008c7308 */ /* 0x000ea20000000800 */
[----:B-----5:R-:W-:Y:S09]  /*19cc0*/  F2FP.BF16.F32.PACK_AB R40, R98, R115 ;  /* 0x000000736228723e */ /* 0x020ff200000010ff */
[----:B------:R-:W5:Y:S10]  /*19cd0*/  MUFU.EX2 R127, R127 ;  /* 0x0000007f007f7308 */ /* 0x000f740000000800 */
[----:B------:R-:W-:Y:S01]  /*19ce0*/  MUFU.EX2 R120, R120 ;  /* 0x0000007800787308 */ /* 0x000fe20000000800 */
[----:B--2---:R-:W-:Y:S07]  /*19cf0*/  F2FP.BF16.F32.PACK_AB R42, R140, R113 ;  /* 0x000000718c2a723e */ /* 0x004fee00000010ff */
[C---:B---3--:R-:W-:Y:S02]  /*19d00*/  HMMA.16816.F32.BF16 R4, R40.reuse, R48, R4 ;  /* 0x000000302804723c */ /* 0x048fe40000041804 */
[----:B------:R-:W2:Y:S01]  /*19d10*/  MUFU.EX2 R129, R129 ;  /* 0x0000008100817308 */ /* 0x000ea20000000800 */
[----:B-----5:R-:W-:Y:S03]  /*19d20*/  F2FP.BF16.F32.PACK_AB R39, R127, R116 ;  /* 0x000000747f27723e */ /* 0x020fe600000010ff */
[C---:B------:R-:W-:Y:S01]  /*19d30*/  HMMA.16816.F32.BF16 R8, R40.reuse, R50, R8 ;  /* 0x000000322808723c */ /* 0x040fe20000041808 */
[----:B------:R-:W3:Y:S05]  /*19d40*/  LDSM.16.MT88.4 R48, [R164+0x8000] ;  /* 0x00800000a430783b */ /* 0x000eea0000004200 */
[----:B------:R-:W-:Y:S01]  /*19d50*/  MUFU.EX2 R112, R112 ;  /* 0x0000007000707308 */ /* 0x000fe20000000800 */
[C---:B-1----:R-:W-:Y:S09]  /*19d60*/  HMMA.16816.F32.BF16 R12, R40.reuse, R52, R12 ;  /* 0x00000034280c723c */ /* 0x042ff2000004180c */
[----:B------:R-:W1:Y:S01]  /*19d70*/  MUFU.EX2 R107, R108 ;  /* 0x0000006c006b7308 */ /* 0x000e620000000800 */
[C---:B------:R-:W-:Y:S01]  /*19d80*/  HMMA.16816.F32.BF16 R16, R40.reuse, R54, R16 ;  /* 0x000000362810723c */ /* 0x040fe20000041810 */
[----:B------:R-:W5:Y:S02]  /*19d90*/  LDSM.16.MT88.4 R52, [R168+0x8800] ;  /* 0x00880000a834783b */ /* 0x000f640000004200 */
[----:B--2---:R-:W-:Y:S03]  /*19da0*/  F2FP.BF16.F32.PACK_AB R36, R129, R120 ;  /* 0x000000788124723e */ /* 0x004fe600000010ff */
[C---:B----4-:R-:W-:Y:S03]  /*19db0*/  HMMA.16816.F32.BF16 R20, R40.reuse, R44, R20 ;  /* 0x0000002c2814723c */ /* 0x050fe60000041814 */
[----:B------:R-:W-:Y:S03]  /*19dc0*/  MUFU.EX2 R103, R106 ;  /* 0x0000006a00677308 */ /* 0x000fe60000000800 */
[C---:B------:R-:W-:Y:S01]  /*19dd0*/  HMMA.16816.F32.BF16 R24, R40.reuse, R46, R24 ;  /* 0x0000002e2818723c */ /* 0x040fe20000041818 */
[----:B------:R-:W2:Y:S06]  /*19de0*/  LDSM.16.MT88.4 R44, [R166+0x8800] ;  /* 0x00880000a62c783b */ /* 0x000eac0000004200 */
[----:B------:R-:W4:Y:S01]  /*19df0*/  MUFU.EX2 R102, R102 ;  /* 0x0000006600667308 */ /* 0x000f220000000800 */
[----:B-1----:R-:W-:Y:S09]  /*19e00*/  F2FP.BF16.F32.PACK_AB R38, R107, R112 ;  /* 0x000000706b26723e */ /* 0x002ff200000010ff */
[----:B------:R-:W-:Y:S01]  /*19e10*/  MUFU.EX2 R67, R67 ;  /* 0x0000004300437308 */ /* 0x000fe20000000800 */
[C---:B---3--:R-:W-:Y:S09]  /*19e20*/  HMMA.16816.F32.BF16 R28, R40.reuse, R48, R28 ;  /* 0x00000030281c723c */ /* 0x048ff2000004181c */
[----:B------:R-:W1:Y:S02]  /*19e30*/  MUFU.EX2 R192, R65 ;  /* 0x0000004100c07308 */ /* 0x000e640000000800 */
[----:B----4-:R-:W-:Y:S01]  /*19e40*/  F2FP.BF16.F32.PACK_AB R69, R102, R103 ;  /* 0x000000676645723e */ /* 0x010fe200000010ff */
[----:B------:R-:W-:Y:S01]  /*19e50*/  HMMA.16816.F32.BF16 R32, R40, R50, R32 ;  /* 0x000000322820723c */ /* 0x000fe20000041820 */
[----:B------:R-:W3:Y:S06]  /*19e60*/  LDSM.16.MT88.4 R48, [R164+0x8800] ;  /* 0x00880000a430783b */ /* 0x000eec0000004200 */
[----:B------:R-:W-:Y:S04]  /*19e70*/  F2FP.BF16.F32.PACK_AB R41, R136, R117 ;  /* 0x000000758829723e */ /* 0x000fe800000010ff */
[----:B------:R-:W-:Y:S02]  /*19e80*/  F2FP.BF16.F32.PACK_AB R43, R132, R119 ;  /* 0x00000077842b723e */ /* 0x000fe400000010ff */
[----:B------:R-:W-:Y:S02]  /*19e90*/  F2FP.BF16.F32.PACK_AB R40, R128, R121 ;  /* 0x000000798028723e */ /* 0x000fe400000010ff */
[----:B------:R-:W-:Y:S02]  /*19ea0*/  F2FP.BF16.F32.PACK_AB R42, R124, R123 ;  /* 0x0000007b7c2a723e */ /* 0x000fe400000010ff */
[----:B-1----:R-:W-:Y:S05]  /*19eb0*/  F2FP.BF16.F32.PACK_AB R71, R192, R67 ;  /* 0x00000043c047723e */ /* 0x002fea00000010ff */
[C---:B-----5:R-:W-:Y:S06]  /*19ec0*/  HMMA.16816.F32.BF16 R4, R40.reuse, R52, R4 ;  /* 0x000000342804723c */ /* 0x060fec0000041804 */
        /* <DEDUP_REMOVED lines=11> */
[----:B------:R-:W-:Y:S01]  /*19f80*/  FFMA.FTZ R48, R66, UR4, -R63 ;  /* 0x0000000442307c23 */ /* 0x000fe2000801083f */
[C---:B-1----:R-:W-:Y:S05]  /*19f90*/  HMMA.16816.F32.BF16 R4, R36.reuse, R52, R4 ;  /* 0x000000342404723c */ /* 0x042fea0000041804 */
[----:B------:R-:W-:Y:S01]  /*19fa0*/  FADD.FTZ R50, R76, R85 ;  /* 0x000000554c327221 */ /* 0x000fe20000010000 */
[C---:B------:R-:W-:Y:S01]  /*19fb0*/  HMMA.16816.F32.BF16 R8, R36.reuse, R54, R8 ;  /* 0x000000362408723c */ /* 0x040fe20000041808 */
[----:B------:R-:W1:Y:S01]  /*19fc0*/  LDSM.16.MT88.4 R84, [R166+0x9800] ;  /* 0x00980000a654783b */ /* 0x000e620000004200 */
[----:B------:R-:W-:Y:S03]  /*19fd0*/  MUFU.EX2 R48, R48 ;  /* 0x0000003000307308 */ /* 0x000fe60000000800 */
[----:B------:R-:W-:Y:S01]  /*19fe0*/  FADD.FTZ R50, R73, R50 ;  /* 0x0000003249327221 */ /* 0x000fe20000010000 */
[C---:B--2---:R-:W-:Y:S05]  /*19ff0*/  HMMA.16816.F32.BF16 R12, R36.reuse, R44, R12 ;  /* 0x0000002c240c723c */ /* 0x044fea000004180c */
[----:B------:R-:W-:Y:S01]  /*1a000*/  FADD.FTZ R75, R75, R50 ;  /* 0x000000324b4b7221 */ /* 0x000fe20000010000 */
[C---:B------:R-:W-:Y:S05]  /*1a010*/  HMMA.16816.F32.BF16 R16, R36.reuse, R46, R16 ;  /* 0x0000002e2410723c */ /* 0x040fea0000041810 */
[----:B------:R-:W-:Y:S01]  /*1a020*/  FADD.FTZ R75, R74, R75 ;  /* 0x0000004b4a4b7221 */ /* 0x000fe20000010000 */
[C---:B----4-:R-:W-:Y:S05]  /*1a030*/  HMMA.16816.F32.BF16 R20, R36.reuse, R56, R20 ;  /* 0x000000382414723c */ /* 0x050fea0000041814 */
[--C-:B------:R-:W-:Y:S01]  /*1a040*/  FFMA.FTZ R49, R64, UR4, -R63.reuse ;  /* 0x0000000440317c23 */ /* 0x100fe2000801083f */
[C---:B------:R-:W-:Y:S05]  /*1a050*/  HMMA.16816.F32.BF16 R24, R36.reuse, R58, R24 ;  /* 0x0000003a2418723c */ /* 0x040fea0000041818 */
[----:B------:R-:W-:Y:S01]  /*1a060*/  FFMA.FTZ R44, R62, UR4, -R63 ;  /* 0x000000043e2c7c23 */ /* 0x000fe2000801083f */
[C---:B---3--:R-:W-:Y:S01]  /*1a070*/  HMMA.16816.F32.BF16 R28, R36.reuse, R40, R28 ;  /* 0x00000028241c723c */ /* 0x048fe2000004181c */
[----:B------:R-:W2:Y:S04]  /*1a080*/  MUFU.EX2 R49, R49 ;  /* 0x0000003100317308 */ /* 0x000ea80000000800 */
[----:B------:R-:W-:Y:S01]  /*1a090*/  FADD.FTZ R72, R72, R75 ;  /* 0x0000004b48487221 */ /* 0x000fe20000010000 */
[----:B------:R-:W-:Y:S01]  /*1a0a0*/  HMMA.16816.F32.BF16 R32, R36, R42, R32 ;  /* 0x0000002a2420723c */ /* 0x000fe20000041820 */
[----:B------:R-:W-:Y:S04]  /*1a0b0*/  LDSM.16.MT88.4 R36, [R164+0x9800] ;  /* 0x00980000a424783b */ /* 0x000fe80000004200 */
[----:B------:R-:W-:Y:S01]  /*1a0c0*/  MUFU.EX2 R44, R44 ;  /* 0x0000002c002c7308 */ /* 0x000fe20000000800 */
[----:B------:R-:W-:Y:S01]  /*1a0d0*/  FFMA.FTZ R63, R61, UR4, -R63 ;  /* 0x000000043d3f7c23 */ /* 0x000fe2000801083f */
[----:B------:R-:W-:Y:S01]  /*1a0e0*/  FADD.FTZ R77, R77, R72 ;  /* 0x000000484d4d7221 */ /* 0x000fe20000010000 */
[----:B------:R-:W-:Y:S07]  /*1a0f0*/  FADD.FTZ R40, R99, R96 ;  /* 0x0000006063287221 */ /* 0x000fee0000010000 */
[----:B------:R-:W3:Y:S01]  /*1a100*/  MUFU.EX2 R63, R63 ;  /* 0x0000003f003f7308 */ /* 0x000ee20000000800 */
[----:B------:R-:W-:Y:S01]  /*1a110*/  FADD.FTZ R90, R90, R77 ;  /* 0x0000004d5a5a7221 */ /* 0x000fe20000010000 */
[----:B--2---:R-:W-:Y:S01]  /*1a120*/  F2FP.BF16.F32.PACK_AB R68, R49, R48 ;  /* 0x000000303144723e */ /* 0x004fe200000010ff */
[----:B------:R-:W2:Y:S01]  /*1a130*/  LDSM.16.MT88.4 R76, [R165+0x9800] ;  /* 0x00980000a54c783b */ /* 0x000ea20000004200 */
[----:B------:R-:W-:Y:S01]  /*1a140*/  FADD.FTZ R111, R111, R40 ;  /* 0x000000286f6f7221 */ /* 0x000fe20000010000 */
[----:B------:R-:W-:Y:S03]  /*1a150*/  FADD.FTZ R90, R97, R90 ;  /* 0x0000005a615a7221 */ /* 0x000fe60000010000 */
[----:B------:R-:W-:Y:S01]  /*1a160*/  FADD.FTZ R148, R148, R111 ;  /* 0x0000006f94947221 */ /* 0x000fe20000010000 */
[----:B------:R-:W-:Y:S03]  /*1a170*/  FADD.FTZ R83, R83, R90 ;  /* 0x0000005a53537221 */ /* 0x000fe60000010000 */
[----:B------:R-:W-:Y:S01]  /*1a180*/  FADD.FTZ R117, R117, R148 ;  /* 0x0000009475757221 */ /* 0x000fe20000010000 */
[----:B------:R-:W-:Y:S03]  /*1a190*/  FADD.FTZ R88, R88, R83 ;  /* 0x0000005358587221 */ /* 0x000fe60000010000 */
        /* <DEDUP_REMOVED lines=37> */
[----:B------:R-:W-:Y:S01]  /*1a3f0*/  FADD.FTZ R193, R63, R44 ;  /* 0x0000002c3fc17221 */ /* 0x000fe20000010000 */
[----:B------:R-:W-:Y:S06]  /*1a400*/  @P0 BRA `(.L_x_7214) ;  /* 0xffffffb800ac0947 */ /* 0x000fec000383ffff */
.L_x_7210:
        /* <DEDUP_REMOVED lines=136> */
.L_x_7215:
[----:B-1----:R-:W1:Y:S01]  /*1ac90*/  S2R R7, SR_CTAID.Z ;  /* 0x0000000000077919 */ /* 0x002e620000002700 */
[----:B------:R-:W1:Y:S01]  /*1aca0*/  LDC R2, c[0x0][0x270] ;  /* 0x00009c00ff027b82 */ /* 0x000e620000000800 */
[----:B------:R-:W1:Y:S07]  /*1acb0*/  S2R R6, SR_CTAID.Y ;  /* 0x0000000000067919 */ /* 0x000e6e0000002600 */
[----:B------:R-:W2:Y:S01]  /*1acc0*/  LDC R3, c[0x0][0x2c4] ;  /* 0x0000b100ff037b82 */ /* 0x000ea20000000800 */
[----:B-1----:R-:W-:-:S04]  /*1acd0*/  IMAD R2, R6, R2, R7 ;  /* 0x0000000206027224 */ /* 0x002fc800078e0207 */
[----:B--2---:R-:W-:-:S07]  /*1ace0*/  IMAD R3, R2, R3, RZ ;  /* 0x0000000302037224 */ /* 0x004fce00078e02ff */
.L_x_7216:
        /* <DEDUP_REMOVED lines=26> */
.L_x_7218:
[----:B------:R-:W-:Y:S05]  /*1ae90*/  BSYNC B0 ;  /* 0x0000000000007941 */ /* 0x000fea0003800000 */
.L_x_7217:
        /* <DEDUP_REMOVED lines=53> */
.L_x_7220:
[----:B------:R-:W-:Y:S05]  /*1b1f0*/  BSYNC B0 ;  /* 0x0000000000007941 */ /* 0x000fea0003800000 */
.L_x_7219:
        /* <DEDUP_REMOVED lines=15> */
.L_x_7222:
[----:B------:R-:W-:Y:S05]  /*1b2f0*/  BSYNC B0 ;  /* 0x0000000000007941 */ /* 0x000fea0003800000 */
.L_x_7221:
        /* <DEDUP_REMOVED lines=15> */
.L_x_7224:
[----:B------:R-:W-:Y:S05]  /*1b3f0*/  BSYNC B0 ;  /* 0x0000000000007941 */ /* 0x000fea0003800000 */
.L_x_7223:
        /* <DEDUP_REMOVED lines=13> */
.L_x_7225:
        /* <DEDUP_REMOVED lines=11> */
.L_x_8053:


//--------------------- .text._ZN5flash24flash_fwd_splitkv_kernelI23Flash_fwd_kernel_traitsILi64ELi64ELi128ELi4ELb0ELb0EN7cutlass10bfloat16_tE19Flash_kernel_traitsILi64ELi64ELi128ELi4ES3_EELb1ELb0ELb0ELb0ELb1ELb0ELb1ELb0EEEvNS_16Flash_fwd_paramsE --------------------------
	.section	.text._ZN5flash24flash_fwd_splitkv_kernelI23Flash_fwd_kernel_traitsILi64ELi64ELi128ELi4ELb0ELb0EN7cutlass10bfloat16_tE19Flash_kernel_traitsILi64ELi64ELi128ELi4ES3_EELb1ELb0ELb0ELb0ELb1ELb0ELb1ELb0EEEvNS_16Flash_fwd_paramsE,"ax",@progbits
	.align	128
        .global         _ZN5flash24flash_fwd_splitkv_kernelI23Flash_fwd_kernel_traitsILi64ELi64ELi128ELi4ELb0ELb0EN7cutlass10bfloat16_tE19Flash_kernel_traitsILi64ELi64ELi128ELi4ES3_EELb1ELb0ELb0ELb0ELb1ELb0ELb1ELb0EEEvNS_16Flash_fwd_paramsE
        .type           _ZN5flash24flash_fwd_splitkv_kernelI23Flash_fwd_kernel_traitsILi64ELi64ELi128ELi4ELb0ELb0EN7cutlass10bfloat16_tE19Flash_kernel_traitsILi64ELi64ELi128ELi4ES3_EELb1ELb0ELb0ELb0ELb1ELb0ELb1ELb0EEEvNS_16Flash_fwd_paramsE,@function
        .size           _ZN5flash24flash_fwd_splitkv_kernelI23Flash_fwd_kernel_traitsILi64ELi64ELi128ELi4ELb0ELb0EN7cutlass10bfloat16_tE19Flash_kernel_traitsILi64ELi64ELi128ELi4ES3_EELb1ELb0ELb0ELb0ELb1ELb0ELb1ELb0EEEvNS_16Flash_fwd_paramsE,(.L_x_8054 - _ZN5flash24flash_fwd_splitkv_kernelI23Flash_fwd_kernel_traitsILi64ELi64ELi128ELi4ELb0ELb0EN7cutlass10bfloat16_tE19Flash_kernel_traitsILi64ELi64ELi128ELi4ES3_EELb1ELb0ELb0ELb0ELb1ELb0ELb1ELb0EEEvNS_16Flash_fwd_paramsE)
        .other          _ZN5flash24flash_fwd_splitkv_kernelI23Flash_fwd_kernel_traitsILi64ELi64ELi128ELi4ELb0ELb0EN7cutlass10bfloat16_tE19Flash_kernel_traitsILi64ELi64ELi128ELi4ES3_EELb1ELb0ELb0ELb0ELb1ELb0ELb1ELb0EEEvNS_16Flash_fwd_paramsE,@"STO_CUDA_ENTRY STV_DEFAULT"
_ZN5flash24flash_fwd_splitkv_kernelI23Flash_fwd_kernel_traitsILi64ELi64ELi128ELi4ELb0ELb0EN7cutlass10bfloat16_tE19Flash_kernel_traitsILi64ELi64ELi128ELi4ES3_EELb1ELb0ELb0ELb0ELb1ELb0ELb1ELb0EEEvNS_16Flash_fwd_paramsE:
.text._ZN5flash24flash_fwd_splitkv_kernelI23Flash_fwd_kernel_traitsILi64ELi64ELi128ELi4ELb0ELb0EN7cutlass10bfloat16_tE19Flash_kernel_traitsILi64ELi64ELi128ELi4ES3_EELb1ELb0ELb0ELb0ELb1ELb0ELb1ELb0EEEvNS_16Flash_fwd_paramsE:
[----:B------:R-:W-:Y:S08]  /*0000*/  LDC R1, c[0x0][0x28] ;  /* 0x00000a00ff017b82 */ /* 0x000ff00000000800 */
[----:B------:R-:W1:Y:S01]  /*0010*/  LDC R5, c[0x0][0x270] ;  /* 0x00009c00ff057b82 */ /* 0x000e620000000800 */
[----:B------:R-:W2:Y:S01]  /*0020*/  S2R R34, SR_CTAID.Z ;  /* 0x0000000000227919 */ /* 0x000ea20000002700 */
[----:B------:R-:W-:Y:S01]  /*0030*/  MOV R2, RZ ;  /* 0x000000ff00027202 */ /* 0x000fe20000000f00 */
[----:B------:R-:W-:Y:S01]  /*0040*/  ULDC.64 UR12, c[0x0][0x208] ;  /* 0x00008200000c7ab9 */ /* 0x000fe20000000a00 */
[----:B------:R-:W-:-:S04]  /*0050*/  MOV R8, 0xffffffff ;  /* 0xffffffff00087802 */ /* 0x000fc80000000f00 */
[----:B------:R-:W3:Y:S08]  /*0060*/  LDC.64 R10, c[0x0][0x2f0] ;  /* 0x0000bc00ff0a7b82 */ /* 0x000ef00000000a00 */
[----:B------:R-:W4:Y:S01]  /*0070*/  LDC.64 R14, c[0x0][0x2f8] ;  /* 0x0000be00ff0e7b82 */ /* 0x000f220000000a00 */
        /* <DEDUP_REMOVED lines=14> */
[----:B-1----:R-:W-:-:S04]  /*0160*/  ISETP.NE.U32.AND P0, PT, R2, RZ, PT ;  /* 0x000000ff0200720c */ /* 0x002fc80003f05070 */
[----:B------:R-:W-:-:S07]  /*0170*/  ISETP.NE.AND.EX P0, PT, R3, RZ, PT, P0 ;  /* 0x000000ff0300720c */ /* 0x000fce0003f05300 */
[----:B------:R-:W-:Y:S01]  /*0180*/  @P4 IMAD.IADD R0, R0, 0x1, -R5 ;  /* 0x0000000100004824 */ /* 0x000fe200078e0a05 */
[----:B------:R-:W-:Y:S01]  /*0190*/  @P4 IADD3 R173, R173, 0x1, RZ ;  /* 0x00000001adad4810 */ /* 0x000fe20007ffe0ff */
[----:B------:R-:W1:Y:S01]  /*01a0*/  LDC.64 R2, c[0x0][0x2f8] ;  /* 0x0000be00ff027b82 */ /* 0x000e620000000a00 */
[----:B--2---:R-:W-:Y:S02]  /*01b0*/  ISETP.NE.U32.AND P1, PT, R6, RZ, PT ;  /* 0x000000ff0600720c */ /* 0x004fe40003f25070 */
[----:B------:R-:W-:Y:S02]  /*01c0*/  ISETP.GE.U32.AND P3, PT, R0, R5, PT ;  /* 0x000000050000720c */ /* 0x000fe40003f66070 */
[----:B------:R-:W-:-:S03]  /*01d0*/  ISETP.NE.AND.EX P1, PT, R7, RZ, PT, P1 ;  /* 0x000000ff0700720c */ /* 0x000fc60003f25310 */
[----:B------:R-:W2:Y:S08]  /*01e0*/  LDC.U8 R0, c[0x0][0x3c2] ;  /* 0x0000f080ff007b82 */ /* 0x000eb00000000000 */
[----:B------:R-:W-:Y:S01]  /*01f0*/  @P3 VIADD R173, R173, 0x1 ;  /* 0x00000001adad3836 */ /* 0x000fe20000000000 */
[----:B------:R-:W-:Y:S01]  /*0200*/  @!P2 LOP3.LUT R173, RZ, R5, RZ, 0x33, !PT ;  /* 0x00000005ffada212 */ /* 0x000fe200078e33ff */
[----:B------:R-:W4:Y:S04]  /*0210*/  @P0 LDC.64 R12, c[0x0][0x300] ;  /* 0x0000c000ff0c0b82 */ /* 0x000f280000000a00 */
[----:B---3--:R-:W-:-:S05]  /*0220*/  IMAD.WIDE R18, R173, 0x4, R10 ;  /* 0x00000004ad127825 */ /* 0x008fca00078e020a */
[----:B------:R-:W3:Y:S04]  /*0230*/  @P1 LDG.E R8, desc[UR12][R18.64] ;  /* 0x0000000c12081981 */ /* 0x000ee8000c1e1900 */
[----:B------:R-:W3:Y:S01]  /*0240*/  @P1 LDG.E R7, desc[UR12][R18.64+0x4] ;  /* 0x0000040c12071981 */ /* 0x000ee2000c1e1900 */
[----:B--2---:R-:W-:Y:S01]  /*0250*/  ISETP.NE.AND P3, PT, R0, RZ, PT ;  /* 0x000000ff0000720c */ /* 0x004fe20003f65270 */
[----:B------:R-:W-:Y:S01]  /*0260*/  IMAD.MOV.U32 R10, RZ, RZ, RZ ;  /* 0x000000ffff0a7224 */ /* 0x000fe200078e00ff */
[----:B-1----:R-:W-:Y:S02]  /*0270*/  ISETP.EQ.U32.AND P2, PT, R2, RZ, PT ;  /* 0x000000ff0200720c */ /* 0x002fe40003f42070 */
[----:B------:R-:W-:Y:S02]  /*0280*/  MOV R11, 0xffffffff ;  /* 0xffffffff000b7802 */ /* 0x000fe40000000f00 */
[----:B------:R-:W-:Y:S01]  /*0290*/  ISETP.EQ.OR.EX P2, PT, R3, RZ, !P3, P2 ;  /* 0x000000ff0300720c */ /* 0x000fe20005f42720 */
[----:B----4-:R-:W-:-:S04]  /*02a0*/  @P0 IMAD.WIDE R16, R173, 0x4, R12 ;  /* 0x00000004ad100825 */ /* 0x010fc800078e020c */
[C---:B------:R-:W-:Y:S01]  /*02b0*/  IMAD.WIDE R12, R173.reuse, 0x4, R14 ;  /* 0x00000004ad0c7825 */ /* 0x040fe200078e020e */
[----:B------:R1:W5:Y:S07]  /*02c0*/  @P0 LDG.E R10, desc[UR12][R16.64] ;  /* 0x0000000c100a0981 */ /* 0x00036e000c1e1900 */
[----:B------:R1:W5:Y:S01]  /*02d0*/  @!P2 LDG.E R11, desc[UR12][R12.64] ;  /* 0x0000000c0c0ba981 */ /* 0x000362000c1e1900 */
[----:B------:R-:W-:Y:S02]  /*02e0*/  ISETP.NE.U32.AND P0, PT, R2, RZ, PT ;  /* 0x000000ff0200720c */ /* 0x000fe40003f05070 */
[----:B------:R-:W-:Y:S01]  /*02f0*/  IADD3 R2, -R173, RZ, RZ ;  /* 0x000000ffad027210 */ /* 0x000fe20007ffe1ff */
[----:B------:R-:W2:Y:S01]  /*0300*/  S2R R37, SR_CTAID.X ;  /* 0x0000000000257919 */ /* 0x000ea20000002500 */
[----:B------:R-:W-:Y:S01]  /*0310*/  ISETP.NE.AND.EX P0, PT, R3, RZ, PT, P0 ;  /* 0x000000ff0300720c */ /* 0x000fe20003f05300 */
[----:B------:R-:W4:Y:S02]  /*0320*/  S2R R0, SR_CTAID.Y ;  /* 0x0000000000007919 */ /* 0x000f240000002600 */
[----:B------:R-:W-:-:S02]  /*0330*/  IMAD R34, R5, R2, R34 ;  /* 0x0000000205227224 */ /* 0x000fc400078e0222 */
[----:B---3--:R-:W-:-:S06]  /*0340*/  @P1 IMAD.IADD R136, R7, 0x1, -R8 ;  /* 0x0000000107881824 */ /* 0x008fcc00078e0a08 */
[----:B------:R-:W3:Y:S02]  /*0350*/  @!P1 LDC R136, c[0x0][0x2c4] ;  /* 0x0000b100ff889b82 */ /* 0x000ee40000000800 */
[----:B-12-4-:R-:W-:Y:S05]  /*0360*/  @!P0 BRA `(.L_x_7226) ;  /* 0x0000000000108947 */ /* 0x016fea0003800000 */
[----:B------:R-:W2:Y:S02]  /*0370*/  @P3 LDG.E R2, desc[UR12][R12.64+0x4] ;  /* 0x0000040c0c023981 */ /* 0x000ea4000c1e1900 */
[----:B--2--5:R-:W-:-:S06]  /*0380*/  @P3 IADD3 R7, R2, -R11, RZ ;  /* 0x8000000b02073210 */ /* 0x024fcc0007ffe0ff */
[----:B------:R2:W5:Y:S01]  /*0390*/  @!P3 LDG.E R7, desc[UR12][R12.64] ;  /* 0x0000000c0c07b981 */ /* 0x000562000c1e1900 */
[----:B------:R-:W-:Y:S05]  /*03a0*/  BRA `(.L_x_7227) ;  /* 0x0000000000047947 */ /* 0x000fea0003800000 */
.L_x_7226:
[----:B------:R-:W1:Y:S02]  /*03b0*/  LDC R7, c[0x0][0x2c8] ;  /* 0x0000b200ff077b82 */ /* 0x000e640000000800 */
.L_x_7227:
[----:B------:R-:W4:Y:S02]  /*03c0*/  LDC.64 R2, c[0x0][0x308] ;  /* 0x0000c200ff027b82 */ /* 0x000f240000000a00 */
[----:B----4-:R-:W-:-:S04]  /*03d0*/  ISETP.NE.U32.AND P3, PT, R2, RZ, PT ;  /* 0x000000ff0200720c */ /* 0x010fc80003f65070 */
[----:B------:R-:W-:-:S13]  /*03e0*/  ISETP.NE.AND.EX P3, PT, R3, RZ, PT, P3 ;  /* 0x000000ff0300720c */ /* 0x000fda0003f65330 */
[----:B------:R-:W4:Y:S02]  /*03f0*/  @P3 LDC.64 R2, c[0x0][0x308] ;  /* 0x0000c200ff023b82 */ /* 0x000f240000000a00 */
[----:B----4-:R-:W-:-:S05]  /*0400*/  @P3 IMAD.WIDE R2, R173, 0x4, R2 ;  /* 0x00000004ad023825 */ /* 0x010fca00078e0202 */
[----:B------:R4:W5:Y:S01]  /*0410*/  @P3 LDG.E R139, desc[UR12][R2.64] ;  /* 0x0000000c028b3981 */ /* 0x000962000c1e1900 */
[----:B------:R-:W-:-:S05]  /*0420*/  IMAD.SHL.U32 R141, R37, 0x40, RZ ;  /* 0x00000040258d7824 */ /* 0x000fca00078e00ff */
[----:B---3--:R-:W-:-:S13]  /*0430*/  ISETP.GT.AND P0, PT, R136, R141, PT ;  /* 0x0000008d8800720c */ /* 0x008fda0003f04270 */
[----:B------:R-:W-:Y:S05]  /*0440*/  @!P0 EXIT ;  /* 0x000000000000894d */ /* 0x000fea0003800000 */
[----:B------:R-:W2:Y:S01]  /*0450*/  LDC R6, c[0x0][0x10] ;  /* 0x00000400ff067b82 */ /* 0x000ea20000000800 */
[----:B-----5:R-:W-:Y:S01]  /*0460*/  @P3 IMAD.IADD R139, R139, 0x1, -R10 ;  /* 0x000000018b8b3824 */ /* 0x020fe200078e0a0a */
[----:B------:R-:W3:Y:S06]  /*0470*/  S2R R133, SR_TID.X ;  /* 0x0000000000857919 */ /* 0x000eec0000002100 */
[----:B----4-:R-:W4:Y:S08]  /*0480*/  LDC R2, c[0x0][0x2c8] ;  /* 0x0000b200ff027b82 */ /* 0x010f300000000800 */
[----:B------:R-:W3:Y:S01]  /*0490*/  LDC R132, c[0x0][0x398] ;  /* 0x0000e600ff847b82 */ /* 0x000ee20000000800 */
[----:B--2---:R-:W-:-:S04]  /*04a0*/  IABS R12, R6 ;  /* 0x00000006000c7213 */ /* 0x004fc80000000000 */
[----:B------:R-:W2:Y:S01]  /*04b0*/  I2F.RP R4, R12 ;  /* 0x0000000c00047306 */ /* 0x000ea20000209400 */
[----:B----4-:R-:W-:-:S05]  /*04c0*/  VIADD R2, R2, 0x7f ;  /* 0x0000007f02027836 */ /* 0x010fca0000000000 */
[----:B------:R-:W-:-:S04]  /*04d0*/  SHF.R.S32.HI R15, RZ, 0x1f, R2 ;  /* 0x0000001fff0f7819 */ /* 0x000fc80000011402 */
[----:B------:R-:W-:Y:S01]  /*04e0*/  LEA.HI R15, R15, R2, RZ, 0x7 ;  /* 0x000000020f0f7211 */ /* 0x000fe200078f38ff */
[----:B--2---:R-:W2:Y:S01]  /*04f0*/  MUFU.RCP R16, R4 ;  /* 0x0000000400107308 */ /* 0x004ea20000001000 */
[-C--:B------:R-:W-:Y:S02]  /*0500*/  IABS R2, R6.reuse ;  /* 0x0000000600027213 */ /* 0x080fe40000000000 */
[----:B------:R-:W-:-:S03]  /*0510*/  LEA.HI.SX32 R15, R15, R6, 0x19 ;  /* 0x000000060f0f7211 */ /* 0x000fc600078fcaff */
[----:B------:R-:W-:Y:S02]  /*0520*/  IMAD.MOV R2, RZ, RZ, -R2 ;  /* 0x000000ffff027224 */ /* 0x000fe400078e0a02 */
[----:B------:R-:W-:Y:S02]  /*0530*/  VIADD R15, R15, 0xffffffff ;  /* 0xffffffff0f0f7836 */ /* 0x000fe40000000000 */
[----:B--2---:R-:W-:-:S04]  /*0540*/  VIADD R16, R16, 0xffffffe ;  /* 0x0ffffffe10107836 */ /* 0x004fc80000000000 */
[----:B------:R-:W2:Y:S02]  /*0550*/  F2I.FTZ.U32.TRUNC.NTZ R17, R16 ;  /* 0x0000001000117305 */ /* 0x000ea4000021f000 */
[--C-:B--2---:R-:W-:Y:S02]  /*0560*/  IMAD.MOV R3, RZ, RZ, -R17.reuse ;  /* 0x000000ffff037224 */ /* 0x104fe400078e0a11 */
[----:B------:R-:W-:Y:S02]  /*0570*/  IMAD.MOV.U32 R16, RZ, RZ, RZ ;  /* 0x000000ffff107224 */ /* 0x000fe400078e00ff */
[----:B------:R-:W-:Y:S01]  /*0580*/  IMAD R4, R3, R12, RZ ;  /* 0x0000000c03047224 */ /* 0x000fe200078e02ff */
[----:B------:R-:W-:Y:S02]  /*0590*/  IABS R3, R15 ;  /* 0x0000000f00037213 */ /* 0x000fe40000000000 */
[----:B------:R-:W-:Y:S01]  /*05a0*/  LOP3.LUT R15, R15, R6, RZ, 0x3c, !PT ;  /* 0x000000060f0f7212 */ /* 0x000fe200078e3cff */
[----:B------:R-:W-:-:S03]  /*05b0*/  IMAD.HI.U32 R4, R17, R4, R16 ;  /* 0x0000000411047227 */ /* 0x000fc600078e0010 */
[----:B------:R-:W-:-:S03]  /*05c0*/  ISETP.GE.AND P0, PT, R15, RZ, PT ;  /* 0x000000ff0f00720c */ /* 0x000fc60003f06270 */
[----:B------:R-:W-:Y:S02]  /*05d0*/  IMAD.HI.U32 R9, R4, R3, RZ ;  /* 0x0000000304097227 */ /* 0x000fe400078e00ff */
[----:B------:R-:W2:Y:S02]  /*05e0*/  @!P3 LDC R4, c[0x0][0x2cc] ;  /* 0x0000b300ff04bb82 */ /* 0x000ea40000000800 */
        /* <DEDUP_REMOVED lines=11> */
[----:B--2---:R-:W-:-:S03]  /*06a0*/  @!P3 SEL R4, R4, RZ, P2 ;  /* 0x000000ff0404b207 */ /* 0x004fc60001000000 */
[----:B------:R-:W-:Y:S01]  /*06b0*/  @!P0 IMAD.MOV R9, RZ, RZ, -R9 ;  /* 0x000000ffff098224 */ /* 0x000fe200078e0a09 */
[----:B-1----:R-:W-:Y:S02]  /*06c0*/  @!P3 IADD3 R139, R4, R7, -R10 ;  /* 0x00000007048bb210 */ /* 0x002fe40007ffe80a */
[----:B------:R-:W-:Y:S02]  /*06d0*/  @!P1 LOP3.LUT R9, RZ, R6, RZ, 0x33, !PT ;  /* 0x00000006ff099212 */ /* 0x000fe400078e33ff */
[----:B---3--:R-:W-:Y:S01]  /*06e0*/  IADD3 R3, R3, R132, R139 ;  /* 0x0000008403037210 */ /* 0x008fe20007ffe08b */
        /* <DEDUP_REMOVED lines=21> */
[----:B-1----:R-:W-:Y:S01]  /*0840*/  IMAD R2, R0, R2, R173 ;  /* 0x0000000200027224 */ /* 0x002fe200078e02ad */
[----:B------:R-:W-:-:S03]  /*0850*/  SHF.R.S32.HI R0, RZ, 0x4, R4 ;  /* 0x00000004ff007819 */ /* 0x000fc60000011404 */
[----:B------:R-:W-:Y:S02]  /*0860*/  IMAD R2, R2, R5, R34 ;  /* 0x0000000502027224 */ /* 0x000fe400078e0222 */
[----:B------:R-:W-:-:S04]  /*0870*/  IMAD.WIDE R6, R0, 0x40, R6 ;  /* 0x0000004000067825 */ /* 0x000fc800078e0206 */
[--C-:B------:R-:W-:Y:S02]  /*0880*/  IMAD R3, R2, R3, R141.reuse ;  /* 0x0000000302037224 */ /* 0x100fe400078e028d */
[----:B------:R-:W-:Y:S02]  /*0890*/  IMAD.IADD R141, R136, 0x1, -R141 ;  /* 0x00000001888d7824 */ /* 0x000fe400078e0a8d */
[----:B------:R-:W-:Y:S01]  /*08a0*/  IMAD R5, R3, UR4, RZ ;  /* 0x0000000403057c24 */ /* 0x000fe2000f8e02ff */
[----:B------:R-:W-:Y:S01]  /*08b0*/  ULDC.64 UR4, c[0x0][0x288] ;  /* 0x0000a20000047ab9 */ /* 0x000fe20000000a00 */
[C---:B------:R-:W-:Y:S01]  /*08c0*/  VIADD R16, R0.reuse, 0x8 ;  /* 0x0000000800107836 */ /* 0x040fe20000000000 */
[CC--:B------:R-:W-:Y:S01]  /*08d0*/  ISETP.GE.AND P2, PT, R0.reuse, R141.reuse, PT ;  /* 0x0000008d0000720c */ /* 0x0c0fe20003f46270 */
[C---:B------:R-:W-:Y:S01]  /*08e0*/  VIADD R10, R0.reuse, 0x18 ;  /* 0x00000018000a7836 */ /* 0x040fe20000000000 */
[C---:B------:R-:W-:Y:S01]  /*08f0*/  IADD3 R2, P0, R5.reuse, R6, RZ ;  /* 0x0000000605027210 */ /* 0x040fe20007f1e0ff */
[----:B------:R-:W-:Y:S01]  /*0900*/  VIADD R12, R0, 0x10 ;  /* 0x00000010000c7836 */ /* 0x000fe20000000000 */
[----:B------:R-:W-:Y:S01]  /*0910*/  ISETP.GE.AND P5, PT, R16, R141, PT ;  /* 0x0000008d1000720c */ /* 0x000fe20003fa6270 */
[C---:B------:R-:W-:Y:S01]  /*0920*/  VIADD R8, R0.reuse, 0x20 ;  /* 0x0000002000087836 */ /* 0x040fe20000000000 */
[----:B------:R-:W-:Y:S01]  /*0930*/  LEA.HI.X.SX32 R5, R5, R7, 0x1, P0 ;  /* 0x0000000705057211 */ /* 0x000fe200000f0eff */
[----:B------:R-:W-:Y:S01]  /*0940*/  VIADD R6, R0, 0x28 ;  /* 0x0000002800067836 */ /* 0x000fe20000000000 */
[----:B------:R-:W-:Y:S01]  /*0950*/  LEA R14, P0, R2, UR4, 0x2 ;  /* 0x00000004020e7c11 */ /* 0x000fe2000f8010ff */
[----:B------:R-:W-:Y:S01]  /*0960*/  VIADD R4, R0, 0x30 ;  /* 0x0000003000047836 */ /* 0x000fe20000000000 */
[----:B------:R-:W-:-:S02]  /*0970*/  ISETP.GE.AND P1, PT, R12, R141, PT ;  /* 0x0000008d0c00720c */ /* 0x000fc40003f26270 */
[----:B------:R-:W-:Y:S01]  /*0980*/  LEA.HI.X R15, R2, UR5, R5, 0x2, P0 ;  /* 0x00000005020f7c11 */ /* 0x000fe200080f1405 */
[----:B------:R-:W-:Y:S01]  /*0990*/  VIADD R2, R0, 0x38 ;  /* 0x0000003800027836 */ /* 0x000fe20000000000 */
[-C--:B------:R-:W-:Y:S01]  /*09a0*/  ISETP.GE.AND P0, PT, R10, R141.reuse, PT ;  /* 0x0000008d0a00720c */ /* 0x080fe20003f06270 */
[----:B------:R-:W-:Y:S01]  /*09b0*/  ULDC.64 UR4, c[0x0][0x2b8] ;  /* 0x0000ae0000047ab9 */ /* 0x000fe20000000a00 */
[-C--:B------:R-:W-:Y:S01]  /*09c0*/  ISETP.GE.AND P4, PT, R8, R141.reuse, PT ;  /* 0x0000008d0800720c */ /* 0x080fe20003f86270 */
[----:B------:R1:W-:Y:S01]  /*09d0*/  @!P5 STG.E.128 desc[UR12][R14.64+0x800], RZ ;  /* 0x000800ff0e00d986 */ /* 0x0003e2000c101d0c */
[-C--:B------:R-:W-:Y:S02]  /*09e0*/  ISETP.GE.OR P5, PT, R16, R141.reuse, P6 ;  /* 0x0000008d1000720c */ /* 0x080fe400037a6670 */
[----:B------:R-:W-:Y:S01]  /*09f0*/  SHF.R.S32.HI R5, RZ, 0x1f, R3 ;  /* 0x0000001fff057819 */ /* 0x000fe20000011403 */
[----:B------:R1:W-:Y:S01]  /*0a00*/  @!P2 STG.E.128 desc[UR12][R14.64], RZ ;  /* 0x000000ff0e00a986 */ /* 0x0003e2000c101d0c */
[----:B------:R-:W-:-:S02]  /*0a10*/  ISETP.GE.AND P3, PT, R6, R141, PT ;  /* 0x0000008d0600720c */ /* 0x000fc40003f66270 */
[-C--:B------:R-:W-:Y:S01]  /*0a20*/  ISETP.GE.AND P2, PT, R4, R141.reuse, PT ;  /* 0x0000008d0400720c */ /* 0x080fe20003f46270 */
[----:B------:R1:W-:Y:S01]  /*0a30*/  @!P1 STG.E.128 desc[UR12][R14.64+0x1000], RZ ;  /* 0x001000ff0e009986 */ /* 0x0003e2000c101d0c */
[----:B------:R-:W-:-:S03]  /*0a40*/  ISETP.GE.AND P1, PT, R2, R141, PT ;  /* 0x0000008d0200720c */ /* 0x000fc60003f26270 */
[----:B------:R1:W-:Y:S01]  /*0a50*/  @!P0 STG.E.128 desc[UR12][R14.64+0x1800], RZ ;  /* 0x001800ff0e008986 */ /* 0x0003e2000c101d0c */
[----:B------:R-:W-:-:S03]  /*0a60*/  IADD3 R3, P0, R3, R0, RZ ;  /* 0x0000000003037210 */ /* 0x000fc60007f1e0ff */
[----:B------:R1:W-:Y:S01]  /*0a70*/  @!P4 STG.E.128 desc[UR12][R14.64+0x2000], RZ ;  /* 0x002000ff0e00c986 */ /* 0x0003e2000c101d0c */
[----:B------:R-:W-:Y:S02]  /*0a80*/  ISETP.GE.OR P4, PT, R12, R141, P6 ;  /* 0x0000008d0c00720c */ /* 0x000fe40003786670 */
[----:B------:R-:W-:Y:S01]  /*0a90*/  LEA.HI.X.SX32 R12, R0, R5, 0x1, P0 ;  /* 0x00000005000c7211 */ /* 0x000fe200000f0eff */
[----:B------:R1:W-:Y:S01]  /*0aa0*/  @!P3 STG.E.128 desc[UR12][R14.64+0x2800], RZ ;  /* 0x002800ff0e00b986 */ /* 0x0003e2000c101d0c */
[C---:B------:R-:W-:Y:S02]  /*0ab0*/  LEA R16, P0, R3.reuse, UR4, 0x2 ;  /* 0x0000000403107c11 */ /* 0x040fe4000f8010ff */
[-C--:B------:R-:W-:Y:S01]  /*0ac0*/  ISETP.GE.OR P3, PT, R10, R141.reuse, P6 ;  /* 0x0000008d0a00720c */ /* 0x080fe20003766670 */
[----:B------:R1:W-:Y:S01]  /*0ad0*/  @!P2 STG.E.128 desc[UR12][R14.64+0x3000], RZ ;  /* 0x003000ff0e00a986 */ /* 0x0003e2000c101d0c */
[----:B------:R-:W-:Y:S01]  /*0ae0*/  LEA.HI.X R17, R3, UR5, R12, 0x2, P0 ;  /* 0x0000000503117c11 */ /* 0x000fe200080f140c */
[----:B------:R-:W-:Y:S01]  /*0af0*/  @!P5 IMAD.MOV.U32 R3, RZ, RZ, -0x800000 ;  /* 0xff800000ff03d424 */ /* 0x000fe200078e00ff */
[-C--:B------:R-:W-:Y:S01]  /*0b00*/  ISETP.GE.OR P2, PT, R8, R141.reuse, P6 ;  /* 0x0000008d0800720c */ /* 0x080fe20003746670 */
[----:B------:R1:W-:Y:S01]  /*0b10*/  @!P1 STG.E.128 desc[UR12][R14.64+0x3800], RZ ;  /* 0x003800ff0e009986 */ /* 0x0003e2000c101d0c */
[-C--:B------:R-:W-:Y:S01]  /*0b20*/  ISETP.GE.OR P1, PT, R6, R141.reuse, P6 ;  /* 0x0000008d0600720c */ /* 0x080fe20003726670 */
[----:B------:R-:W-:Y:S01]  /*0b30*/  @!P4 IMAD.MOV.U32 R19, RZ, RZ, -0x800000 ;  /* 0xff800000ff13c424 */ /* 0x000fe200078e00ff */
[-C--:B------:R-:W-:Y:S01]  /*0b40*/  ISETP.GE.OR P0, PT, R4, R141.reuse, P6 ;  /* 0x0000008d0400720c */ /* 0x080fe20003706670 */
[----:B------:R1:W-:Y:S01]  /*0b50*/  @!P5 STG.E desc[UR12][R16.64+0x20], R3 ;  /* 0x000020031000d986 */ /* 0x0003e2000c10190c */
[----:B------:R-:W-:-:S02]  /*0b60*/  ISETP.GE.OR P5, PT, R0, R141, P6 ;  /* 0x0000008d0000720c */ /* 0x000fc400037a6670 */
[----:B------:R-:W-:Y:S01]  /*0b70*/  ISETP.GE.OR P6, PT, R2, R141, P6 ;  /* 0x0000008d0200720c */ /* 0x000fe200037c6670 */
[----:B------:R-:W-:Y:S01]  /*0b80*/  @!P3 IMAD.MOV.U32 R11, RZ, RZ, -0x800000 ;  /* 0xff800000ff0bb424 */ /* 0x000fe200078e00ff */
[----:B------:R1:W-:Y:S03]  /*0b90*/  @!P4 STG.E desc[UR12][R16.64+0x40], R19 ;  /* 0x000040131000c986 */ /* 0x0003e6000c10190c */
[----:B------:R-:W-:Y:S01]  /*0ba0*/  @!P2 IMAD.MOV.U32 R9, RZ, RZ, -0x800000 ;  /* 0xff800000ff09a424 */ /* 0x000fe200078e00ff */
[----:B------:R1:W-:Y:S01]  /*0bb0*/  @!P3 STG.E desc[UR12][R16.64+0x60], R11 ;  /* 0x0000600b1000b986 */ /* 0x0003e2000c10190c */
        /* <DEDUP_REMOVED lines=8> */
[----:B-1----:R-:W-:-:S05]  /*0c40*/  MOV R3, 0xff800000 ;  /* 0xff80000000037802 */ /* 0x002fca0000000f00 */
[----:B------:R-:W-:Y:S01]  /*0c50*/  STG.E desc[UR12][R16.64+0xe0], R3 ;  /* 0x0000e00310007986 */ /* 0x000fe2000c10190c */
[----:B------:R-:W-:Y:S05]  /*0c60*/  EXIT ;  /* 0x000000000000794d */ /* 0x000fea0003800000 */
.L_x_7228:
        /* <DEDUP_REMOVED lines=24> */
.L_x_7229:
        /* <DEDUP_REMOVED lines=17> */
[----:B-----5:R-:W-:-:S05]  /*0f00*/  IMAD.HI.U32 R9, R5, R2, RZ ;  /* 0x0000000205097227 */ /* 0x020fca00078e00ff */
        /* <DEDUP_REMOVED lines=62> */
.L_x_7230:
        /* <DEDUP_REMOVED lines=48> */
.L_x_7232:
        /* <DEDUP_REMOVED lines=26> */
.L_x_7231:
[----:B------:R-:W-:Y:S01]  /*1790*/  ISETP.NE.AND P1, PT, R8, -0x1, PT ;  /* 0xffffffff0800780c */ /* 0x000fe20003f25270 */
[----:B------:R-:W-:Y:S01]  /*17a0*/  IMAD.IADD R163, R136, 0x1, -R141 ;  /* 0x0000000188a37824 */ /* 0x000fe200078e0a8d */
[----:B------:R-:W-:Y:S01]  /*17b0*/  SHF.R.S32.HI R126, RZ, 0x1f, R133 ;  /* 0x0000001fff7e7819 */ /* 0x000fe20000011485 */
[----:B------:R-:W-:Y:S01]  /*17c0*/  VIADD R169, R135, 0xffffffff ;  /* 0xffffffff87a97836 */ /* 0x000fe20000000000 */
[----:B------:R-:W1:Y:S01]  /*17d0*/  S2UR UR6, SR_CgaCtaId ;  /* 0x00000000000679c3 */ /* 0x000e620000008800 */
[----:B------:R-:W-:Y:S01]  /*17e0*/  SHF.R.S32.HI R31, RZ, 0x1f, R34 ;  /* 0x0000001fff1f7819 */ /* 0x000fe20000011422 */
[----:B------:R-:W-:Y:S01]  /*17f0*/  ULDC.64 UR4, c[0x0][0x258] ;  /* 0x0000960000047ab9 */ /* 0x000fe20000000a00 */
[CC--:B------:R-:W-:Y:S01]  /*1800*/  LEA.HI R7, R126.reuse, R133.reuse, RZ, 0x3 ;  /* 0x000000857e077211 */ /* 0x0c0fe200078f18ff */
[----:B------:R-:W-:Y:S01]  /*1810*/  IMAD.MOV.U32 R64, RZ, RZ, 0x20 ;  /* 0x00000020ff407424 */ /* 0x000fe200078e00ff */
[----:B------:R-:W-:Y:S01]  /*1820*/  LEA.HI R16, R126, R133, RZ, 0x6 ;  /* 0x000000857e107211 */ /* 0x000fe200078f30ff */
[----:B------:R-:W-:Y:S01]  /*1830*/  IMAD R31, R31, UR4, RZ ;  /* 0x000000041f1f7c24 */ /* 0x000fe2000f8e02ff */
[----:B------:R-:W-:Y:S01]  /*1840*/  SHF.R.S32.HI R14, RZ, 0x3, R7 ;  /* 0x00000003ff0e7819 */ /* 0x000fe20000011407 */
[----:B------:R-:W2:Y:S01]  /*1850*/  LDC.64 R128, c[0x0][0x250] ;  /* 0x00009400ff807b82 */ /* 0x000ea20000000a00 */
[----:B-----5:R-:W-:Y:S01]  /*1860*/  @!P1 SHF.R.S32.HI R9, RZ, 0x1f, R173 ;  /* 0x0000001fff099819 */ /* 0x020fe200000114ad */
[----:B------:R-:W-:Y:S01]  /*1870*/  IMAD R31, R34, UR5, R31 ;  /* 0x00000005221f7c24 */ /* 0x000fe2000f8e021f */
[----:B------:R-:W-:Y:S01]  /*1880*/  LOP3.LUT R32, R7, 0xfffffff8, RZ, 0xc0, !PT ;  /* 0xfffffff807207812 */ /* 0x000fe200078ec0ff */
[C---:B------:R-:W-:Y:S01]  /*1890*/  VIADD R12, R14.reuse, 0x10 ;  /* 0x000000100e0c7836 */ /* 0x040fe20000000000 */
[-C--:B------:R-:W-:Y:S01]  /*18a0*/  ISETP.GE.AND P3, PT, R14, R163.reuse, PT ;  /* 0x000000a30e00720c */ /* 0x080fe20003f66270 */
[----:B------:R-:W-:Y:S01]  /*18b0*/  IMAD.SHL.U32 R16, R16, 0x8, RZ ;  /* 0x0000000810107824 */ /* 0x000fe200078e00ff */
[----:B------:R-:W-:Y:S01]  /*18c0*/  SHF.R.S32.HI R15, RZ, 0x1f, R14 ;  /* 0x0000001fff0f7819 */ /* 0x000fe2000001140e */
[----:B------:R-:W3:Y:S01]  /*18d0*/  @P1 LDC.64 R4, c[0x0][0x240] ;  /* 0x00009000ff041b82 */ /* 0x000ee20000000a00 */
[----:B------:R-:W-:Y:S01]  /*18e0*/  IMAD.IADD R32, R133, 0x1, -R32 ;  /* 0x0000000185207824 */ /* 0x000fe200078e0a20 */
[----:B------:R-:W-:Y:S01]  /*18f0*/  ISETP.GE.AND P2, PT, R12, R163, PT ;  /* 0x000000a30c00720c */ /* 0x000fe20003f46270 */
[----:B------:R-:W-:-:S05]  /*1900*/  IMAD.WIDE R36, R37, 0x40, R14 ;  /* 0x0000004025247825 */ /* 0x000fca00078e020e */
[----:B------:R-:W4:Y:S01]  /*1910*/  @!P1 LDC.64 R2, c[0x0][0x228] ;  /* 0x00008a00ff029b82 */ /* 0x000f220000000a00 */
[----:B------:R-:W-:-:S05]  /*1920*/  IMAD.SHL.U32 R161, R32, 0x40, RZ ;  /* 0x0000004020a17824 */ /* 0x000fca00078e00ff */
[----:B------:R-:W-:Y:S01]  /*1930*/  LOP3.LUT R161, R161, 0x1c0, RZ, 0xc0, !PT ;  /* 0x000001c0a1a17812 */ /* 0x000fe200078ec0ff */
[----:B------:R-:W2:Y:S01]  /*1940*/  @!P2 S2R R20, SR_CgaCtaId ;  /* 0x000000000014a919 */ /* 0x000ea20000008800 */
[----:B---3--:R-:W-:-:S04]  /*1950*/  @P1 IMAD.WIDE.U32 R10, R8, R4, RZ ;  /* 0x00000004080a1225 */ /* 0x008fc800078e00ff */
[----:B------:R-:W-:Y:S02]  /*1960*/  @P1 IMAD R5, R8, R5, R11 ;  /* 0x0000000508051224 */ /* 0x000fe400078e020b */
[----:B------:R-:W-:Y:S02]  /*1970*/  IMAD.SHL.U32 R11, R32, 0x8, RZ ;  /* 0x00000008200b7824 */ /* 0x000fe400078e00ff */
[-C--:B----4-:R-:W-:Y:S02]  /*1980*/  @!P1 IMAD R4, R9, R2.reuse, RZ ;  /* 0x0000000209049224 */ /* 0x090fe400078e02ff */
[----:B------:R-:W-:Y:S01]  /*1990*/  @!P1 IMAD.WIDE.U32 R28, R173, R2, RZ ;  /* 0x00000002ad1c9225 */ /* 0x000fe200078e00ff */
[C---:B------:R-:W-:Y:S02]  /*19a0*/  IADD3 R26, P6, R11.reuse, R26, RZ ;  /* 0x0000001a0b1a7210 */ /* 0x040fe40007fde0ff */
[----:B------:R-:W-:Y:S01]  /*19b0*/  IADD3 R18, P4, R11, R18, RZ ;  /* 0x000000120b127210 */ /* 0x000fe20007f9e0ff */
[----:B------:R-:W-:-:S02]  /*19c0*/  @!P1 IMAD R7, R173, R3, R4 ;  /* 0x00000003ad079224 */ /* 0x000fc400078e0204 */
[----:B------:R-:W-:Y:S02]  /*19d0*/  IMAD.SHL.U32 R4, R14, 0x40, RZ ;  /* 0x000000400e047824 */ /* 0x000fe400078e00ff */
[----:B------:R-:W-:Y:S02]  /*19e0*/  IMAD.SHL.U32 R2, R169, 0x80, RZ ;  /* 0x00000080a9027824 */ /* 0x000fe400078e00ff */
[----:B------:R-:W-:Y:S01]  /*19f0*/  @!P1 IMAD.IADD R5, R29, 0x1, R7 ;  /* 0x000000011d059824 */ /* 0x000fe200078e0207 */
[----:B------:R-:W-:Y:S01]  /*1a00*/  LOP3.LUT R4, R4, 0x1c0, RZ, 0xc0, !PT ;  /* 0x000001c004047812 */ /* 0x000fe200078ec0ff */
[----:B------:R-:W-:Y:S01]  /*1a10*/  IMAD.IADD R3, R139, 0x1, -R2 ;  /* 0x000000018b037824 */ /* 0x000fe200078e0a02 */
[--C-:B------:R-:W-:Y:S02]  /*1a20*/  SHF.R.S32.HI R7, RZ, 0x1f, R11.reuse ;  /* 0x0000001fff077819 */ /* 0x100fe4000001140b */
[----:B------:R-:W-:Y:S02]  /*1a30*/  LOP3.LUT R8, R4, 0x38, R11, 0xf8, !PT ;  /* 0x0000003804087812 */ /* 0x000fe400078ef80b */
[----:B------:R-:W-:Y:S01]  /*1a40*/  SHF.R.U32.HI R13, RZ, 0x3, R4 ;  /* 0x00000003ff0d7819 */ /* 0x000fe20000011604 */
[----:B------:R-:W-:Y:S01]  /*1a50*/  @P1 IMAD.MOV.U32 R4, RZ, RZ, R10 ;  /* 0x000000ffff041224 */ /* 0x000fe200078e000a */
[----:B------:R-:W-:Y:S01]  /*1a60*/  ISETP.GE.AND P5, PT, R14, R3, PT ;  /* 0x000000030e00720c */ /* 0x000fe20003fa6270 */
[----:B------:R-:W-:Y:S01]  /*1a70*/  @!P1 IMAD.MOV.U32 R4, RZ, RZ, R28 ;  /* 0x000000ffff049224 */ /* 0x000fe200078e001c */
[----:B------:R-:W-:Y:S01]  /*1a80*/  LOP3.LUT R13, R8, R13, RZ, 0x3c, !PT ;  /* 0x0000000d080d7212 */ /* 0x000fe200078e3cff */
[----:B------:R-:W-:Y:S01]  /*1a90*/  IMAD.X R27, R7, 0x1, R0, P6 ;  /* 0x00000001071b7824 */ /* 0x000fe200030e0600 */
[----:B------:R-:W3:Y:S01]  /*1aa0*/  @!P3 LDC.64 R8, c[0x0][0x240] ;  /* 0x00009000ff08bb82 */ /* 0x000ee20000000a00 */
[C---:B------:R-:W-:Y:S01]  /*1ab0*/  VIADD R0, R14.reuse, 0x20 ;  /* 0x000000200e007836 */ /* 0x040fe20000000000 */
[----:B------:R-:W-:Y:S01]  /*1ac0*/  IADD3 R4, P1, R11, R4, RZ ;  /* 0x000000040b047210 */ /* 0x000fe20007f3e0ff */
[----:B------:R-:W-:Y:S01]  /*1ad0*/  IMAD.X R19, R7, 0x1, R6, P4 ;  /* 0x0000000107137824 */ /* 0x000fe200020e0606 */
[----:B------:R-:W-:Y:S01]  /*1ae0*/  LOP3.LUT R13, R13, 0xfffffe00, R16, 0xf8, !PT ;  /* 0xfffffe000d0d7812 */ /* 0x000fe200078ef810 */
[----:B------:R-:W-:Y:S01]  /*1af0*/  VIADD R16, R14, 0x30 ;  /* 0x000000300e107836 */ /* 0x000fe20000000000 */
[-C--:B------:R-:W-:Y:S01]  /*1b00*/  ISETP.GE.AND P4, PT, R0, R163.reuse, PT ;  /* 0x000000a30000720c */ /* 0x080fe20003f86270 */
[----:B------:R-:W-:Y:S01]  /*1b10*/  IMAD.X R5, R7, 0x1, R5, P1 ;  /* 0x0000000107057824 */ /* 0x000fe200008e0605 */
[----:B------:R-:W4:Y:S01]  /*1b20*/  @!P2 LDC.64 R10, c[0x0][0x240] ;  /* 0x00009000ff0aab82 */ /* 0x000f220000000a00 */
[----:B------:R-:W2:Y:S01]  /*1b30*/  @!P5 S2R R22, SR_CgaCtaId ;  /* 0x000000000016d919 */ /* 0x000ea20000008800 */
[----:B------:R-:W-:Y:S01]  /*1b40*/  @!P2 IADD3 R24, P1, R36, 0x10, RZ ;  /* 0x000000102418a810 */ /* 0x000fe20007f3e0ff */
[----:B------:R-:W-:Y:S01]  /*1b50*/  IMAD.WIDE.U32 R34, R34, UR4, R4 ;  /* 0x0000000422227c25 */ /* 0x000fe2000f8e0004 */
[----:B------:R-:W-:Y:S01]  /*1b60*/  UMOV UR4, 0x400 ;  /* 0x0000040000047882 */ /* 0x000fe20000000000 */
[----:B------:R-:W-:Y:S01]  /*1b70*/  ISETP.GE.AND P6, PT, R16, R163, PT ;  /* 0x000000a31000720c */ /* 0x000fe20003fc6270 */
[----:B-1----:R-:W-:Y:S01]  /*1b80*/  ULEA UR4, UR6, UR4, 0x18 ;  /* 0x0000000406047291 */ /* 0x002fe2000f8ec03f */
[----:B------:R-:W-:Y:S01]  /*1b90*/  @!P2 IMAD.X R29, RZ, RZ, R37, P1 ;  /* 0x000000ffff1da224 */ /* 0x000fe200008e0625 */
[----:B------:R-:W1:Y:S01]  /*1ba0*/  @!P3 LDC.64 R6, c[0x0][0x210] ;  /* 0x00008400ff06bb82 */ /* 0x000e620000000a00 */
[----:B------:R-:W-:Y:S01]  /*1bb0*/  IMAD.IADD R35, R35, 0x1, R31 ;  /* 0x0000000123237824 */ /* 0x000fe200078e021f */
[----:B------:R-:W-:Y:S01]  /*1bc0*/  @!P5 MOV R31, 0x400 ;  /* 0x00000400001fd802 */ /* 0x000fe20000000f00 */
[----:B------:R-:W1:Y:S01]  /*1bd0*/  @!P4 S2R R30, SR_CgaCtaId ;  /* 0x00000000001ec919 */ /* 0x000e620000008800 */
[----:B------:R-:W-:Y:S01]  /*1be0*/  @!P2 IMAD.MOV.U32 R42, RZ, RZ, R34 ;  /* 0x000000ffff2aa224 */ /* 0x000fe200078e0022 */
[----:B------:R-:W-:Y:S01]  /*1bf0*/  LEA R171, R13, UR4, 0x1 ;  /* 0x000000040dab7c11 */ /* 0x000fe2000f8e08ff */
[----:B------:R-:W-:Y:S01]  /*1c00*/  IMAD.WIDE.U32 R26, R14, R124, R26 ;  /* 0x0000007c0e1a7225 */ /* 0x000fe200078e001a */
[----:B------:R-:W-:Y:S01]  /*1c10*/  @!P2 MOV R43, R35 ;  /* 0x00000023002ba202 */ /* 0x000fe20000000f00 */
[----:B------:R-:W1:Y:S01]  /*1c20*/  @!P2 LDC.64 R4, c[0x0][0x210] ;  /* 0x00008400ff04ab82 */ /* 0x000e620000000a00 */
[----:B------:R-:W-:Y:S01]  /*1c30*/  ULDC.64 UR6, c[0x0][0x268] ;  /* 0x00009a0000067ab9 */ /* 0x000fe20000000a00 */
[----:B---3--:R-:W-:-:S02]  /*1c40*/  @!P3 IMAD R28, R37, R8, RZ ;  /* 0x00000008251cb224 */ /* 0x008fc400078e02ff */
[----:B------:R-:W-:-:S04]  /*1c50*/  @!P3 IMAD.WIDE.U32 R38, R36, R8, R34 ;  /* 0x000000082426b225 */ /* 0x000fc800078e0022 */
[----:B------:R-:W-:Y:S02]  /*1c60*/  @!P3 IMAD R28, R36, R9, R28 ;  /* 0x00000009241cb224 */ /* 0x000fe400078e021c */
[----:B----4-:R-:W-:Y:S01]  /*1c70*/  @!P2 IMAD R9, R29, R10, RZ ;  /* 0x0000000a1d09a224 */ /* 0x010fe200078e02ff */
[----:B------:R-:W-:Y:S01]  /*1c80*/  @!P2 MOV R29, 0x400 ;  /* 0x00000400001da802 */ /* 0x000fe20000000f00 */
[----:B------:R-:W-:Y:S02]  /*1c90*/  @!P3 IMAD.IADD R28, R39, 0x1, R28 ;  /* 0x00000001271cb824 */ /* 0x000fe400078e021c */
[----:B------:R-:W-:Y:S01]  /*1ca0*/  @!P2 IMAD R11, R24, R11, R9 ;  /* 0x0000000b180ba224 */ /* 0x000fe200078e0209 */
[----:B--2---:R-:W-:Y:S01]  /*1cb0*/  @!P2 LEA R20, R20, R29, 0x18 ;  /* 0x0000001d1414a211 */ /* 0x004fe200078ec0ff */
[----:B------:R-:W2:Y:S01]  /*1cc0*/  @!P4 LDC.64 R8, c[0x0][0x240] ;  /* 0x00009000ff08cb82 */ /* 0x000ea20000000a00 */
[----:B-1----:R-:W-:Y:S01]  /*1cd0*/  @!P3 LEA R40, P1, R38, R6, 0x1 ;  /* 0x000000062628b211 */ /* 0x002fe200078208ff */
[----:B------:R-:W-:Y:S01]  /*1ce0*/  @!P2 IMAD.WIDE.U32 R42, R24, R10, R42 ;  /* 0x0000000a182aa225 */ /* 0x000fe200078e002a */
[----:B------:R-:W-:-:S02]  /*1cf0*/  @!P5 LEA R22, R22, R31, 0x18 ;  /* 0x0000001f1616d211 */ /* 0x000fc400078ec0ff */
[----:B------:R-:W-:Y:S01]  /*1d00*/  @!P3 LEA.HI.X R41, R38, R7, R28, 0x1, P1 ;  /* 0x000000072629b211 */ /* 0x000fe200008f0c1c */
[----:B------:R-:W-:Y:S01]  /*1d10*/  @!P2 IMAD.IADD R10, R43, 0x1, R11 ;  /* 0x000000012b0aa824 */ /* 0x000fe200078e020b */
[----:B------:R-:W-:Y:S01]  /*1d20*/  @!P4 MOV R11, 0x400 ;  /* 0x00000400000bc802 */ /* 0x000fe20000000f00 */
[----:B------:R-:W1:Y:S01]  /*1d30*/  @!P6 LDC.64 R6, c[0x0][0x240] ;  /* 0x00009000ff06eb82 */ /* 0x000e620000000a00 */
[----:B------:R-:W-:Y:S01]  /*1d40*/  @!P2 LEA R38, P1, R42, R4, 0x1 ;  /* 0x000000042a26a211 */ /* 0x000fe200078208ff */
[----:B------:R-:W-:Y:S01]  /*1d50*/  @!PT LDS RZ, [RZ] ;  /* 0x00000000fffff984 */ /* 0x000fe20000000800 */
[----:B------:R-:W-:Y:S01]  /*1d60*/  @!PT LDS RZ, [RZ] ;  /* 0x00000000fffff984 */ /* 0x000fe20000000800 */
[----:B------:R-:W-:Y:S01]  /*1d70*/  @!PT LDS RZ, [RZ] ;  /* 0x00000000fffff984 */ /* 0x000fe20000000800 */
[----:B------:R3:W-:Y:S01]  /*1d80*/  @!P3 LDGSTS.E.BYPASS.LTC128B.128 [R171], desc[UR12][R40.64] ;  /* 0x0000000028abbfae */ /* 0x0007e2000b901d4c */
[----:B------:R-:W-:Y:S01]  /*1d90*/  @!P4 IADD3 R31, P3, R36, 0x20, RZ ;  /* 0x00000020241fc810 */ /* 0x000fe20007f7e0ff */
[----:B------:R-:W-:Y:S01]  /*1da0*/  IMAD.MOV.U32 R130, RZ, RZ, R26 ;  /* 0x000000ffff827224 */ /* 0x000fe200078e001a */
[----:B------:R-:W-:Y:S01]  /*1db0*/  @!P2 LEA.HI.X R39, R42, R5, R10, 0x1, P1 ;  /* 0x000000052a27a211 */ /* 0x000fe200008f0c0a */
[----:B------:R-:W4:Y:S01]  /*1dc0*/  @!P6 S2R R28, SR_CgaCtaId ;  /* 0x00000000001ce919 */ /* 0x000f220000008800 */
[----:B------:R-:W-:Y:S01]  /*1dd0*/  @!P4 LEA R30, R30, R11, 0x18 ;  /* 0x0000000b1e1ec211 */ /* 0x000fe200078ec0ff */
[----:B------:R-:W-:Y:S01]  /*1de0*/  @!P4 IMAD.X R5, RZ, RZ, R37, P3 ;  /* 0x000000ffff05c224 */ /* 0x000fe200018e0625 */
[----:B------:R-:W-:Y:S01]  /*1df0*/  ISETP.GE.AND P3, PT, R12, R3, PT ;  /* 0x000000030c00720c */ /* 0x000fe20003f66270 */
[----:B------:R-:W4:Y:S01]  /*1e00*/  @!P4 LDC.64 R10, c[0x0][0x210] ;  /* 0x00008400ff0acb82 */ /* 0x000f220000000a00 */
[----:B------:R-:W-:Y:S01]  /*1e10*/  @!P6 IADD3 R29, P1, R36, 0x30, RZ ;  /* 0x00000030241de810 */ /* 0x000fe20007f3e0ff */
[----:B------:R-:W-:-:S02]  /*1e20*/  @!P2 IMAD R36, R13, 0x2, R20 ;  /* 0x000000020d24a824 */ /* 0x000fc400078e0214 */
[----:B--2---:R-:W-:-:S03]  /*1e30*/  @!P4 IMAD R20, R5, R8, RZ ;  /* 0x000000080514c224 */ /* 0x004fc600078e02ff */
[----:B------:R2:W-:Y:S01]  /*1e40*/  @!P2 LDGSTS.E.BYPASS.LTC128B.128 [R36+0x800], desc[UR12][R38.64] ;  /* 0x008000002624afae */ /* 0x0005e2000b901d4c */
[----:B------:R-:W2:Y:S01]  /*1e50*/  @!P6 LDC.64 R4, c[0x0][0x210] ;  /* 0x00008400ff04eb82 */ /* 0x000ea20000000a00 */
[----:B------:R-:W-:Y:S02]  /*1e60*/  @!P6 IMAD.X R37, RZ, RZ, R37, P1 ;  /* 0x000000ffff25e224 */ /* 0x000fe400008e0625 */
[----:B------:R-:W-:Y:S01]  /*1e70*/  @!P4 IMAD R33, R31, R9, R20 ;  /* 0x000000091f21c224 */ /* 0x000fe200078e0214 */
[----:B------:R-:W2:Y:S01]  /*1e80*/  @!P3 S2R R24, SR_CgaCtaId ;  /* 0x000000000018b919 */ /* 0x000ea20000008800 */
[----:B------:R-:W-:Y:S01]  /*1e90*/  IADD3 R20, P1, R14, R25, RZ ;  /* 0x000000190e147210 */ /* 0x000fe20007f3e0ff */
[----:B------:R-:W-:-:S04]  /*1ea0*/  IMAD R25, R15, R124, RZ ;  /* 0x0000007c0f197224 */ /* 0x000fc800078e02ff */
[----:B------:R-:W-:Y:S01]  /*1eb0*/  IMAD.X R23, R15, 0x1, R23, P1 ;  /* 0x000000010f177824 */ /* 0x000fe200008e0617 */
[----:B------:R-:W-:Y:S01]  /*1ec0*/  ISETP.GE.AND P1, PT, R0, R3, PT ;  /* 0x000000030000720c */ /* 0x000fe20003f26270 */
[--C-:B---3--:R-:W-:Y:S02]  /*1ed0*/  @!P4 IMAD.MOV.U32 R40, RZ, RZ, R34.reuse ;  /* 0x000000ffff28c224 */ /* 0x108fe400078e0022 */
[--C-:B------:R-:W-:Y:S02]  /*1ee0*/  @!P4 IMAD.MOV.U32 R41, RZ, RZ, R35.reuse ;  /* 0x000000ffff29c224 */ /* 0x100fe400078e0023 */
[----:B-1----:R-:W-:-:S04]  /*1ef0*/  @!P6 IMAD.WIDE.U32 R34, R29, R6, R34 ;  /* 0x000000061d22e225 */ /* 0x002fc800078e0022 */
[----:B------:R-:W-:Y:S02]  /*1f00*/  @!P4 IMAD.WIDE.U32 R42, R31, R8, R40 ;  /* 0x000000081f2ac225 */ /* 0x000fe400078e0028 */
[----:B------:R-:W1:Y:S02]  /*1f10*/  @!P5 LDC.64 R8, c[0x0][0x218] ;  /* 0x00008600ff08db82 */ /* 0x000e640000000a00 */
[----:B------:R-:W-:Y:S01]  /*1f20*/  @!P6 IMAD R40, R37, R6, RZ ;  /* 0x000000062528e224 */ /* 0x000fe200078e02ff */
[----:B----4-:R-:W-:Y:S01]  /*1f30*/  @!P4 LEA R10, P2, R42, R10, 0x1 ;  /* 0x0000000a2a0ac211 */ /* 0x010fe200078408ff */
[----:B------:R-:W-:Y:S01]  /*1f40*/  IMAD R131, R14, R125, R25 ;  /* 0x0000007d0e837224 */ /* 0x000fe200078e0219 */
[----:B------:R-:W-:Y:S01]  /*1f50*/  @!P6 MOV R25, 0x400 ;  /* 0x000004000019e802 */ /* 0x000fe20000000f00 */
[----:B------:R-:W-:Y:S02]  /*1f60*/  @!P6 IMAD R15, R29, R7, R40 ;  /* 0x000000071d0fe224 */ /* 0x000fe400078e0228 */
[----:B------:R-:W-:Y:S01]  /*1f70*/  @!P4 IMAD.IADD R33, R43, 0x1, R33 ;  /* 0x000000012b21c824 */ /* 0x000fe200078e0221 */
[----:B------:R-:W3:Y:S01]  /*1f80*/  @!P3 LDC.64 R6, c[0x0][0x218] ;  /* 0x00008600ff06bb82 */ /* 0x000ee20000000a00 */
[----:B------:R-:W-:Y:S01]  /*1f90*/  @!P6 LEA R28, R28, R25, 0x18 ;  /* 0x000000191c1ce211 */ /* 0x000fe200078ec0ff */
[----:B------:R-:W-:-:S02]  /*1fa0*/  @!P4 IMAD R25, R13, 0x2, R30 ;  /* 0x000000020d19c824 */ /* 0x000fc400078e021e */
[----:B------:R-:W-:Y:S01]  /*1fb0*/  @!P4 LEA.HI.X R11, R42, R11, R33, 0x1, P2 ;  /* 0x0000000b2a0bc211 */ /* 0x000fe200010f0c21 */
[----:B------:R-:W-:Y:S01]  /*1fc0*/  @!P6 IMAD.IADD R15, R35, 0x1, R15 ;  /* 0x00000001230fe824 */ /* 0x000fe200078e020f */
[----:B--2---:R-:W-:Y:S01]  /*1fd0*/  @!P6 LEA R30, P2, R34, R4, 0x1 ;  /* 0x00000004221ee211 */ /* 0x004fe200078408ff */
[----:B------:R-:W-:Y:S02]  /*1fe0*/  IMAD.IADD R131, R27, 0x1, R131 ;  /* 0x000000011b837824 */ /* 0x000fe400078e0283 */
[----:B------:R-:W-:Y:S01]  /*1ff0*/  IMAD.WIDE.U32 R26, R124, 0x20, RZ ;  /* 0x000000207c1a7825 */ /* 0x000fe200078e00ff */
[----:B------:R-:W-:Y:S01]  /*2000*/  @!P6 LEA.HI.X R31, R34, R5, R15, 0x1, P2 ;  /* 0x00000005221fe211 */ /* 0x000fe200010f0c0f */
[----:B------:R2:W-:Y:S01]  /*2010*/  @!P4 LDGSTS.E.BYPASS.LTC128B.128 [R25+0x1000], desc[UR12][R10.64] ;  /* 0x010000000a19cfae */ /* 0x0005e2000b901d4c */
[----:B------:R-:W4:Y:S01]  /*2020*/  @!P1 LDC.64 R4, c[0x0][0x218] ;  /* 0x00008600ff049b82 */ /* 0x000f220000000a00 */
[----:B------:R-:W-:Y:S01]  /*2030*/  @!P3 MOV R15, 0x400 ;  /* 0x00000400000fb802 */ /* 0x000fe20000000f00 */
[----:B------:R-:W-:Y:S01]  /*2040*/  IMAD.SHL.U32 R34, R125, 0x20, RZ ;  /* 0x000000207d227824 */ /* 0x000fe200078e00ff */
[C---:B-1----:R-:W-:Y:S01]  /*2050*/  @!P5 LEA R36, P4, R130.reuse, R8, 0x1 ;  /* 0x000000088224d211 */ /* 0x042fe200078808ff */
[----:B------:R-:W-:Y:S01]  /*2060*/  IMAD R23, R23, R128, RZ ;  /* 0x0000008017177224 */ /* 0x000fe200078e02ff */
[----:B------:R-:W-:-:S02]  /*2070*/  @!P1 IADD3 R8, P2, R130, R26, RZ ;  /* 0x0000001a82089210 */ /* 0x000fc40007f5e0ff */
[----:B------:R-:W-:Y:S01]  /*2080*/  @!P3 LEA R26, R24, R15, 0x18 ;  /* 0x0000000f181ab211 */ /* 0x000fe200078ec0ff */
[----:B------:R-:W-:Y:S01]  /*2090*/  VIADD R24, R14, 0x50 ;  /* 0x000000500e187836 */ /* 0x000fe20000000000 */
[----:B------:R-:W-:Y:S01]  /*20a0*/  @!P5 LEA.HI.X R37, R130, R9, R131, 0x1, P4 ;  /* 0x000000098225d211 */ /* 0x000fe200020f0c83 */
[----:B------:R-:W-:Y:S01]  /*20b0*/  IMAD R23, R20, R129, R23 ;  /* 0x0000008114177224 */ /* 0x000fe200078e0217 */
[C---:B------:R-:W-:Y:S02]  /*20c0*/  @!P3 LEA R15, P4, R124.reuse, R130, 0x4 ;  /* 0x000000827c0fb211 */ /* 0x040fe400078820ff */
[----:B------:R-:W-:Y:S02]  /*20d0*/  @!P1 IADD3.X R9, R131, R27, R34, P2, !PT ;  /* 0x0000001b83099210 */ /* 0x000fe400017fe422 */
[----:B---3--:R-:W-:Y:S02]  /*20e0*/  @!P3 LEA R38, P2, R15, R6, 0x1 ;  /* 0x000000060f26b211 */ /* 0x008fe400078408ff */
[----:B--2---:R-:W-:Y:S01]  /*20f0*/  @!P3 LEA.HI.X R10, R124, R131, R125, 0x4, P4 ;  /* 0x000000837c0ab211 */ /* 0x004fe200020f247d */
[----:B------:R-:W-:-:S02]  /*2100*/  @!P6 IMAD R11, R13, 0x2, R28 ;  /* 0x000000020d0be824 */ /* 0x000fc400078e021c */
[----:B------:R-:W-:Y:S01]  /*2110*/  @!P5 IMAD R25, R13, 0x2, R22 ;  /* 0x000000020d19d824 */ /* 0x000fe200078e0216 */
[----:B------:R-:W-:Y:S01]  /*2120*/  @!P3 LEA.HI.X R39, R15, R7, R10, 0x1, P2 ;  /* 0x000000070f27b211 */ /* 0x000fe200010f0c0a */
[----:B------:R-:W-:Y:S01]  /*2130*/  @!P3 IMAD R7, R13, 0x2, R26 ;  /* 0x000000020d07b824 */ /* 0x000fe200078e021a */
[-C--:B------:R-:W-:Y:S01]  /*2140*/  ISETP.GE.AND P2, PT, R16, R3.reuse, PT ;  /* 0x000000031000720c */ /* 0x080fe20003f46270 */
[----:B------:R1:W-:Y:S01]  /*2150*/  @!P6 LDGSTS.E.BYPASS.LTC128B.128 [R11+0x1800], desc[UR12][R30.64] ;  /* 0x018000001e0befae */ /* 0x0003e2000b901d4c */
[C---:B------:R-:W-:Y:S01]  /*2160*/  IADD3 R22, R14.reuse, 0x40, RZ ;  /* 0x000000400e167810 */ /* 0x040fe20007ffe0ff */
[----:B------:R-:W-:Y:S01]  /*2170*/  VIADD R26, R14, 0x70 ;  /* 0x000000700e1a7836 */ /* 0x000fe20000000000 */
[----:B------:R-:W-:Y:S01]  /*2180*/  @!P1 MOV R15, 0x400 ;  /* 0x00000400000f9802 */ /* 0x000fe20000000f00 */
[----:B------:R2:W-:Y:S01]  /*2190*/  @!P5 LDGSTS.E.BYPASS.LTC128B.128 [R25+0x2000], desc[UR12][R36.64] ;  /* 0x020000002419dfae */ /* 0x0005e2000b901d4c */
[-C--:B------:R-:W-:Y:S01]  /*21a0*/  ISETP.GE.AND P5, PT, R24, R3.reuse, PT ;  /* 0x000000031800720c */ /* 0x080fe20003fa6270 */
[----:B------:R-:W-:Y:S01]  /*21b0*/  VIADD R28, R14, 0x60 ;  /* 0x000000600e1c7836 */ /* 0x000fe20000000000 */
[----:B------:R-:W-:Y:S01]  /*21c0*/  ISETP.GE.AND P6, PT, R22, R3, PT ;  /* 0x000000031600720c */ /* 0x000fe20003fc6270 */
[----:B------:R3:W-:Y:S01]  /*21d0*/  @!P3 LDGSTS.E.BYPASS.LTC128B.128 [R7+0x2800], desc[UR12][R38.64] ;  /* 0x028000002607bfae */ /* 0x0007e2000b901d4c */
[----:B----4-:R-:W-:-:S02]  /*21e0*/  @!P1 LEA R42, P3, R8, R4, 0x1 ;  /* 0x00000004082a9211 */ /* 0x010fc400078608ff */
[----:B------:R-:W-:Y:S01]  /*21f0*/  ISETP.GE.AND P4, PT, R28, R3, PT ;  /* 0x000000031c00720c */ /* 0x000fe20003f86270 */
[----:B------:R-:W4:Y:S01]  /*2200*/  @!P2 S2R R6, SR_CgaCtaId ;  /* 0x000000000006a919 */ /* 0x000f220000008800 */
[----:B------:R-:W-:Y:S01]  /*2210*/  @!P1 LEA.HI.X R43, R8, R5, R9, 0x1, P3 ;  /* 0x00000005082b9211 */ /* 0x000fe200018f0c09 */
[----:B------:R-:W-:Y:S01]  /*2220*/  @!P2 IMAD.WIDE.U32 R40, R124, 0x30, R130 ;  /* 0x000000307c28a825 */ /* 0x000fe200078e0082 */
[----:B------:R-:W-:Y:S01]  /*2230*/  ISETP.GE.AND P3, PT, R26, R3, PT ;  /* 0x000000031a00720c */ /* 0x000fe20003f66270 */
[----:B------:R-:W4:Y:S01]  /*2240*/  @!P1 S2R R8, SR_CgaCtaId ;  /* 0x0000000000089919 */ /* 0x000f220000008800 */
[----:B------:R-:W4:Y:S01]  /*2250*/  @!P2 LDC.64 R4, c[0x0][0x218] ;  /* 0x00008600ff04ab82 */ /* 0x000f220000000a00 */
[----:B------:R-:W-:Y:S02]  /*2260*/  @!P5 IMAD.MOV.U32 R35, RZ, RZ, R131 ;  /* 0x000000ffff23d224 */ /* 0x000fe400078e0083 */
[----:B------:R-:W4:Y:S01]  /*2270*/  @!P6 S2R R34, SR_CgaCtaId ;  /* 0x000000000022e919 */ /* 0x000f220000008800 */
[----:B------:R-:W-:Y:S01]  /*2280*/  @!P6 MOV R9, 0x400 ;  /* 0x000004000009e802 */ /* 0x000fe20000000f00 */
[----:B-1----:R-:W1:Y:S01]  /*2290*/  @!P5 S2R R30, SR_CgaCtaId ;  /* 0x00000000001ed919 */ /* 0x002e620000008800 */
[----:B------:R-:W-:-:S05]  /*22a0*/  @!P2 MOV R11, 0x400 ;  /* 0x00000400000ba802 */ /* 0x000fca0000000f00 */
[----:B------:R-:W-:Y:S01]  /*22b0*/  @!P3 IMAD.WIDE.U32 R48, R124, 0x70, R130 ;  /* 0x000000707c30b825 */ /* 0x000fe200078e0082 */
[----:B--2---:R-:W2:Y:S01]  /*22c0*/  @!P3 S2R R36, SR_CgaCtaId ;  /* 0x000000000024b919 */ /* 0x004ea20000008800 */
[----:B---3--:R-:W3:Y:S01]  /*22d0*/  @!P4 S2R R38, SR_CgaCtaId ;  /* 0x000000000026c919 */ /* 0x008ee20000008800 */
[----:B------:R-:W-:Y:S02]  /*22e0*/  @!P5 MOV R7, 0x400 ;  /* 0x000004000007d802 */ /* 0x000fe40000000f00 */
[----:B----4-:R-:W-:Y:S02]  /*22f0*/  @!P2 LEA R6, R6, R11, 0x18 ;  /* 0x0000000b0606a211 */ /* 0x010fe400078ec0ff */
[----:B------:R-:W4:Y:S01]  /*2300*/  @!P6 LDC.64 R10, c[0x0][0x218] ;  /* 0x00008600ff0aeb82 */ /* 0x000f220000000a00 */
[----:B------:R-:W-:Y:S02]  /*2310*/  @!P1 LEA R8, R8, R15, 0x18 ;  /* 0x0000000f08089211 */ /* 0x000fe400078ec0ff */
[----:B------:R-:W-:Y:S01]  /*2320*/  @!P2 IMAD R25, R13, 0x2, R6 ;  /* 0x000000020d19a824 */ /* 0x000fe200078e0206 */
[----:B------:R-:W-:-:S02]  /*2330*/  @!P6 LEA R34, R34, R9, 0x18 ;  /* 0x000000092222e211 */ /* 0x000fc400078ec0ff */
[----:B------:R-:W-:Y:S01]  /*2340*/  @!P1 IMAD R15, R13, 0x2, R8 ;  /* 0x000000020d0f9824 */ /* 0x000fe200078e0208 */
[----:B------:R-:W-:Y:S01]  /*2350*/  @!P4 MOV R9, 0x400 ;  /* 0x000004000009c802 */ /* 0x000fe20000000f00 */
[----:B------:R-:W-:-:S03]  /*2360*/  @!P2 IMAD R8, R125, 0x30, RZ ;  /* 0x000000307d08a824 */ /* 0x000fc600078e02ff */
[----:B------:R4:W-:Y:S01]  /*2370*/  @!P1 LDGSTS.E.BYPASS.LTC128B.128 [R15+0x3000], desc[UR12][R42.64] ;  /* 0x030000002a0f9fae */ /* 0x0009e2000b901d4c */
[----:B-1----:R-:W-:Y:S01]  /*2380*/  @!P5 LEA R30, R30, R7, 0x18 ;  /* 0x000000071e1ed211 */ /* 0x002fe200078ec0ff */
[----:B------:R-:W-:Y:S01]  /*2390*/  @!P2 IMAD.IADD R8, R41, 0x1, R8 ;  /* 0x000000012908a824 */ /* 0x000fe200078e0208 */
[----:B------:R-:W-:Y:S02]  /*23a0*/  @!P3 MOV R7, 0x400 ;  /* 0x000004000007b802 */ /* 0x000fe40000000f00 */
[----:B------:R-:W-:Y:S01]  /*23b0*/  @!P2 LEA R46, P1, R40, R4, 0x1 ;  /* 0x00000004282ea211 */ /* 0x000fe200078208ff */
[----:B------:R-:W-:Y:S01]  /*23c0*/  IMAD R4, R21, UR6, RZ ;  /* 0x0000000615047c24 */ /* 0x000fe2000f8e02ff */
[----:B--2---:R-:W-:Y:S01]  /*23d0*/  @!P3 LEA R36, R36, R7, 0x18 ;  /* 0x000000072424b211 */ /* 0x004fe200078ec0ff */
[----:B------:R-:W-:Y:S01]  /*23e0*/  @!P5 IMAD R30, R13, 0x2, R30 ;  /* 0x000000020d1ed824 */ /* 0x000fe200078e021e */
[----:B------:R-:W1:Y:S01]  /*23f0*/  @!P4 LDC.64 R6, c[0x0][0x218] ;  /* 0x00008600ff06cb82 */ /* 0x000e620000000a00 */
[----:B---3--:R-:W-:-:S02]  /*2400*/  @!P4 LEA R38, R38, R9, 0x18 ;  /* 0x000000092626c211 */ /* 0x008fc400078ec0ff */
[----:B------:R-:W-:Y:S01]  /*2410*/  @!P2 LEA.HI.X R47, R40, R5, R8, 0x1, P1 ;  /* 0x00000005282fa211 */ /* 0x000fe200008f0c08 */
[C---:B------:R-:W-:Y:S01]  /*2420*/  @!P3 IMAD R36, R13.reuse, 0x2, R36 ;  /* 0x000000020d24b824 */ /* 0x040fe200078e0224 */
[C---:B------:R-:W-:Y:S01]  /*2430*/  @!P6 LEA R21, P1, R124.reuse, R130, 0x6 ;  /* 0x000000827c15e211 */ /* 0x040fe200078230ff */
[----:B------:R-:W-:Y:S02]  /*2440*/  @!P4 IMAD R38, R13, 0x2, R38 ;  /* 0x000000020d26c824 */ /* 0x000fe400078e0226 */
[----:B------:R-:W2:Y:S01]  /*2450*/  @!P5 LDC.64 R8, c[0x0][0x218] ;  /* 0x00008600ff08db82 */ /* 0x000ea20000000a00 */
[----:B------:R-:W-:Y:S01]  /*2460*/  @!P6 LEA.HI.X R44, R124, R131, R125, 0x6, P1 ;  /* 0x000000837c2ce211 */ /* 0x000fe200008f347d */
[----:B------:R3:W-:Y:S01]  /*2470*/  @!P2 LDGSTS.E.BYPASS.LTC128B.128 [R25+0x3800], desc[UR12][R46.64] ;  /* 0x038000002e19afae */ /* 0x0007e2000b901d4c */
[----:B----4-:R-:W-:Y:S01]  /*2480*/  @!P6 LEA R40, P1, R21, R10, 0x1 ;  /* 0x0000000a1528e211 */ /* 0x010fe200078208ff */
[----:B------:R-:W-:-:S03]  /*2490*/  @!P3 IMAD R10, R125, 0x70, RZ ;  /* 0x000000707d0ab824 */ /* 0x000fc600078e02ff */
[----:B------:R-:W-:Y:S01]  /*24a0*/  @!P6 LEA.HI.X R41, R21, R11, R44, 0x1, P1 ;  /* 0x0000000b1529e211 */ /* 0x000fe200008f0c2c */
[----:B------:R-:W-:Y:S02]  /*24b0*/  @!P4 IMAD R11, R125, 0x60, RZ ;  /* 0x000000607d0bc824 */ /* 0x000fe400078e02ff */
[C---:B------:R-:W-:Y:S02]  /*24c0*/  IMAD R15, R17.reuse, UR7, R4 ;  /* 0x00000007110f7c24 */ /* 0x040fe4000f8e0204 */
[----:B------:R-:W4:Y:S01]  /*24d0*/  @!P3 LDC.64 R4, c[0x0][0x218] ;  /* 0x00008600ff04bb82 */ /* 0x000f220000000a00 */
[----:B------:R-:W-:Y:S01]  /*24e0*/  IMAD.WIDE.U32 R42, R17, UR6, R18 ;  /* 0x00000006112a7c25 */ /* 0x000fe2000f8e0012 */
[----:B------:R-:W-:-:S03]  /*24f0*/  ULDC.64 UR6, c[0x0][0x220] ;  /* 0x0000880000067ab9 */ /* 0x000fc60000000a00 */
[----:B------:R-:W-:Y:S01]  /*2500*/  @!P6 IMAD R19, R13, 0x2, R34 ;  /* 0x000000020d13e824 */ /* 0x000fe200078e0222 */
[----:B------:R-:W-:Y:S01]  /*2510*/  IADD3 R43, R43, R15, RZ ;  /* 0x0000000f2b2b7210 */ /* 0x000fe20007ffe0ff */
[--C-:B------:R-:W-:Y:S02]  /*2520*/  @!P5 IMAD.MOV.U32 R34, RZ, RZ, R130.reuse ;  /* 0x000000ffff22d224 */ /* 0x100fe400078e0082 */
[----:B------:R-:W-:Y:S01]  /*2530*/  @!P4 IMAD.WIDE.U32 R44, R124, 0x60, R130 ;  /* 0x000000607c2cc825 */ /* 0x000fe200078e0082 */
[----:B------:R-:W-:Y:S01]  /*2540*/  @!P6 LDGSTS.E.BYPASS.LTC128B.128 [R19+0x4000], desc[UR12][R40.64] ;  /* 0x040000002813efae */ /* 0x000fe2000b901d4c */
[----:B------:R-:W-:Y:S02]  /*2550*/  ISETP.GE.AND P6, PT, R16, R3, PT ;  /* 0x000000031000720c */ /* 0x000fe40003fc6270 */
[----:B------:R-:W-:Y:S01]  /*2560*/  @!P5 IMAD R17, R125, 0x50, RZ ;  /* 0x000000507d11d824 */ /* 0x000fe200078e02ff */
[----:B-1----:R-:W-:Y:S01]  /*2570*/  @!P4 LEA R6, P1, R44, R6, 0x1 ;  /* 0x000000062c06c211 */ /* 0x002fe200078208ff */
[----:B------:R-:W-:-:S02]  /*2580*/  @!P3 IMAD.IADD R10, R49, 0x1, R10 ;  /* 0x00000001310ab824 */ /* 0x000fc400078e020a */
[----:B---3--:R-:W-:-:S04]  /*2590*/  @!P5 IMAD.WIDE.U32 R46, R124, 0x50, R34 ;  /* 0x000000507c2ed825 */ /* 0x008fc800078e0022 */
[----:B------:R-:W-:Y:S01]  /*25a0*/  @!P4 IMAD.IADD R34, R45, 0x1, R11 ;  /* 0x000000012d22c824 */ /* 0x000fe200078e020b */
[----:B--2---:R-:W-:Y:S01]  /*25b0*/  @!P5 LEA R8, P2, R46, R8, 0x1 ;  /* 0x000000082e08d211 */ /* 0x004fe200078408ff */
[----:B------:R-:W-:Y:S02]  /*25c0*/  @!P5 IMAD.IADD R18, R47, 0x1, R17 ;  /* 0x000000012f12d824 */ /* 0x000fe400078e0211 */
[----:B------:R-:W-:Y:S01]  /*25d0*/  IMAD.WIDE.U32 R20, R20, R128, R42 ;  /* 0x0000008014147225 */ /* 0x000fe200078e002a */
[----:B------:R-:W-:Y:S02]  /*25e0*/  @!P4 LEA.HI.X R7, R44, R7, R34, 0x1, P1 ;  /* 0x000000072c07c211 */ /* 0x000fe400008f0c22 */
[----:B----4-:R-:W-:Y:S01]  /*25f0*/  @!P3 LEA R4, P1, R48, R4, 0x1 ;  /* 0x000000043004b211 */ /* 0x010fe200078208ff */
[----:B------:R-:W-:Y:S01]  /*2600*/  IMAD.IADD R23, R21, 0x1, R23 ;  /* 0x0000000115177824 */ /* 0x000fe200078e0217 */
[----:B------:R-:W-:Y:S02]  /*2610*/  @!P5 LEA.HI.X R9, R46, R9, R18, 0x1, P2 ;  /* 0x000000092e09d211 */ /* 0x000fe400010f0c12 */
[----:B------:R-:W-:Y:S01]  /*2620*/  @!P3 LEA.HI.X R5, R48, R5, R10, 0x1, P1 ;  /* 0x000000053005b211 */ /* 0x000fe200008f0c0a */
[----:B------:R-:W-:Y:S01]  /*2630*/  IMAD.WIDE.U32 R10, R128, 0x20, RZ ;  /* 0x00000020800a7825 */ /* 0x000fe200078e00ff */
[-C--:B------:R-:W-:Y:S01]  /*2640*/  ISETP.GE.AND P2, PT, R14, R3.reuse, PT ;  /* 0x000000030e00720c */ /* 0x080fe20003f46270 */
[----:B------:R1:W-:Y:S01]  /*2650*/  @!P5 LDGSTS.E.BYPASS.LTC128B.128 [R30+0x4800], desc[UR12][R8.64] ;  /* 0x04800000081edfae */ /* 0x0003e2000b901d4c */
[-C--:B------:R-:W-:Y:S01]  /*2660*/  ISETP.GE.AND P1, PT, R0, R3.reuse, PT ;  /* 0x000000030000720c */ /* 0x080fe20003f26270 */
[----:B------:R-:W-:Y:S01]  /*2670*/  IMAD.SHL.U32 R14, R14, 0x8, RZ ;  /* 0x000000080e0e7824 */ /* 0x000fe200078e00ff */
[-C--:B------:R-:W-:Y:S01]  /*2680*/  ISETP.GE.AND P5, PT, R12, R3.reuse, PT ;  /* 0x000000030c00720c */ /* 0x080fe20003fa6270 */
[----:B------:R-:W-:Y:S01]  /*2690*/  @!P4 LDGSTS.E.BYPASS.LTC128B.128 [R38+0x5000], desc[UR12][R6.64] ;  /* 0x050000000626cfae */ /* 0x000fe2000b901d4c */
[----:B------:R-:W-:-:S03]  /*26a0*/  ISETP.GE.AND P4, PT, R24, R3, PT ;  /* 0x000000031800720c */ /* 0x000fc60003f86270 */
[----:B------:R2:W-:Y:S01]  /*26b0*/  @!P3 LDGSTS.E.BYPASS.LTC128B.128 [R36+0x5800], desc[UR12][R4.64] ;  /* 0x058000000424bfae */ /* 0x0005e2000b901d4c */
[----:B------:R-:W-:-:S03]  /*26c0*/  LEA R166, P3, R20, UR6, 0x1 ;  /* 0x0000000614a67c11 */ /* 0x000fc6000f8608ff */
[----:B------:R-:W0:Y:S01]  /*26d0*/  LDGDEPBAR ;  /* 0x00000000000079af */ /* 0x000e220000000000 */
[----:B------:R-:W-:Y:S01]  /*26e0*/  LEA.HI.X R165, R20, UR7, R23, 0x1, P3 ;  /* 0x0000000714a57c11 */ /* 0x000fe200098f0c17 */
[----:B------:R-:W-:Y:S01]  /*26f0*/  @!P6 IMAD.MOV.U32 R12, RZ, RZ, R166 ;  /* 0x000000ffff0ce224 */ /* 0x000fe200078e00a6 */
[----:B------:R-:W-:-:S03]  /*2700*/  ISETP.GE.AND P3, PT, R28, R3, PT ;  /* 0x000000031c00720c */ /* 0x000fc60003f66270 */
[--C-:B------:R-:W-:Y:S02]  /*2710*/  @!P2 IMAD.MOV.U32 R167, RZ, RZ, R165.reuse ;  /* 0x000000ffffa7a224 */ /* 0x100fe400078e00a5 */
[----:B------:R-:W-:Y:S02]  /*2720*/  @!P6 IMAD.MOV.U32 R13, RZ, RZ, R165 ;  /* 0x000000ffff0de224 */ /* 0x000fe400078e00a5 */
[----:B-1----:R-:W-:Y:S01]  /*2730*/  IMAD.SHL.U32 R8, R129, 0x20, RZ ;  /* 0x0000002081087824 */ /* 0x002fe200078e00ff */
[----:B--2---:R-:W-:Y:S01]  /*2740*/  LEA.HI R4, R126, R133, RZ, 0x4 ;  /* 0x000000857e047211 */ /* 0x004fe200078f20ff */
[----:B------:R-:W-:-:S04]  /*2750*/  DEPBAR.LE SB0, 0x0 ;  /* 0x000080000000791a */ /* 0x000fc80000000000 */
[----:B------:R-:W-:Y:S01]  /*2760*/  BAR.SYNC.DEFER_BLOCKING 0x0 ;  /* 0x0000000000007b1d */ /* 0x000fe20000010000 */
[----:B------:R-:W-:Y:S02]  /*2770*/  LOP3.LUT R0, R4, 0xfffffff0, RZ, 0xc0, !PT ;  /* 0xfffffff004007812 */ /* 0x000fe400078ec0ff */
[----:B------:R-:W-:Y:S02]  /*2780*/  SHF.R.S32.HI R4, RZ, 0x4, R4 ;  /* 0x00000004ff047819 */ /* 0x000fe40000011404 */
[----:B------:R-:W-:Y:S01]  /*2790*/  LEA.HI R126, R126, R133, RZ, 0x5 ;  /* 0x000000857e7e7211 */ /* 0x000fe200078f28ff */
[----:B------:R-:W-:Y:S01]  /*27a0*/  IMAD.IADD R0, R133, 0x1, -R0 ;  /* 0x0000000185007824 */ /* 0x000fe200078e0a00 */
[----:B------:R-:W-:Y:S02]  /*27b0*/  LEA.HI R7, R4, R4, RZ, 0x1 ;  /* 0x0000000404077211 */ /* 0x000fe400078f08ff */
[----:B------:R-:W-:Y:S02]  /*27c0*/  SHF.R.S32.HI R138, RZ, 0x5, R126 ;  /* 0x00000005ff8a7819 */ /* 0x000fe4000001147e */
[----:B------:R-:W-:-:S02]  /*27d0*/  SHF.R.S32.HI R5, RZ, 0x1f, R0 ;  /* 0x0000001fff057819 */ /* 0x000fc40000011400 */
[----:B------:R-:W-:Y:S01]  /*27e0*/  LOP3.LUT R7, R7, 0xfffffffe, RZ, 0xc0, !PT ;  /* 0xfffffffe07077812 */ /* 0x000fe200078ec0ff */
[----:B------:R-:W-:Y:S01]  /*27f0*/  IMAD R141, R138, 0x10, R141 ;  /* 0x000000108a8d7824 */ /* 0x000fe200078e028d */
[----:B------:R-:W-:-:S03]  /*2800*/  LEA.HI R6, R5, R0, RZ, 0x3 ;  /* 0x0000000005067211 */ /* 0x000fc600078f18ff */
[----:B------:R-:W-:Y:S01]  /*2810*/  IMAD.IADD R4, R4, 0x1, -R7 ;  /* 0x0000000104047824 */ /* 0x000fe200078e0a07 */
[C---:B------:R-:W-:Y:S01]  /*2820*/  LOP3.LUT R5, R6.reuse, 0xfffffff8, RZ, 0xc0, !PT ;  /* 0xfffffff806057812 */ /* 0x040fe200078ec0ff */
[----:B------:R-:W-:Y:S02]  /*2830*/  IMAD.SHL.U32 R137, R6, 0x40, RZ ;  /* 0x0000004006897824 */ /* 0x000fe400078e00ff */
[----:B------:R-:W-:Y:S01]  /*2840*/  IMAD.SHL.U32 R7, R4, 0x8, RZ ;  /* 0x0000000804077824 */ /* 0x000fe200078e00ff */
[----:B------:R-:W-:Y:S01]  /*2850*/  @P2 STS.128 [R171+0x6000], RZ ;  /* 0x006000ffab002388 */ /* 0x000fe20000000c00 */
[----:B------:R-:W-:Y:S01]  /*2860*/  IMAD.IADD R0, R0, 0x1, -R5 ;  /* 0x0000000100007824 */ /* 0x000fe200078e0a05 */
[----:B------:R-:W-:Y:S01]  /*2870*/  LOP3.LUT R137, R137, 0xfffffe00, RZ, 0xc0, !PT ;  /* 0xfffffe0089897812 */ /* 0x000fe200078ec0ff */
[----:B------:R-:W-:Y:S01]  /*2880*/  @!P4 IMAD R5, R129, 0xa0, RZ ;  /* 0x000000a08105c824 */ /* 0x000fe200078e02ff */
[----:B------:R-:W-:Y:S01]  /*2890*/  @!PT LDS RZ, [RZ] ;  /* 0x00000000fffff984 */ /* 0x000fe20000000800 */
[----:B------:R-:W-:Y:S01]  /*28a0*/  @!PT LDS RZ, [RZ] ;  /* 0x00000000fffff984 */ /* 0x000fe20000000800 */
[----:B------:R-:W-:Y:S01]  /*28b0*/  @!PT LDS RZ, [RZ] ;  /* 0x00000000fffff984 */ /* 0x000fe20000000800 */
[----:B------:R1:W-:Y:S01]  /*28c0*/  @!P2 LDGSTS.E.BYPASS.LTC128B.128 [R171+0x6000], desc[UR12][R166.64] ;  /* 0x06000000a6abafae */ /* 0x0003e2000b901d4c */
[----:B------:R-:W-:Y:S01]  /*28d0*/  @!P5 IADD3 R16, P2, R166, R10, RZ ;  /* 0x0000000aa610d210 */ /* 0x000fe20007f5e0ff */
[----:B------:R-:W-:-:S02]  /*28e0*/  IMAD.SHL.U32 R134, R0, 0x40, RZ ;  /* 0x0000004000867824 */ /* 0x000fc400078e00ff */
[----:B------:R-:W-:Y:S01]  /*28f0*/  @P5 STS.128 [R171+0x6800], RZ ;  /* 0x006800ffab005388 */ /* 0x000fe20000000c00 */
[----:B------:R-:W-:Y:S02]  /*2900*/  @!P5 IADD3.X R17, R165, R11, R8, P2, !PT ;  /* 0x0000000ba511d210 */ /* 0x000fe400017fe408 */
[----:B------:R-:W-:Y:S02]  /*2910*/  ISETP.GE.AND P2, PT, R26, R3, PT ;  /* 0x000000031a00720c */ /* 0x000fe40003f46270 */
[----:B------:R-:W-:Y:S01]  /*2920*/  LOP3.LUT R8, R161, 0x8, R14, 0xf8, !PT ;  /* 0x00000008a1087812 */ /* 0x000fe200078ef80e */
[----:B------:R-:W-:Y:S01]  /*2930*/  @!PT LDS RZ, [RZ] ;  /* 0x00000000fffff984 */ /* 0x000fe20000000800 */
[----:B------:R-:W-:Y:S01]  /*2940*/  @!PT LDS RZ, [RZ] ;  /* 0x00000000fffff984 */ /* 0x000fe20000000800 */
[----:B------:R-:W-:Y:S01]  /*2950*/  @!PT LDS RZ, [RZ] ;  /* 0x00000000fffff984 */ /* 0x000fe20000000800 */
[----:B------:R2:W-:Y:S01]  /*2960*/  @!P5 LDGSTS.E.BYPASS.LTC128B.128 [R171+0x6800], desc[UR12][R16.64] ;  /* 0x0680000010abdfae */ /* 0x0005e2000b901d4c */
[C---:B------:R-:W-:Y:S01]  /*2970*/  @!P1 LEA R10, P5, R128.reuse, R166, 0x6 ;  /* 0x000000a6800a9211 */ /* 0x040fe200078a30ff */
[----:B------:R-:W-:Y:S01]  /*2980*/  @!P6 IMAD.WIDE.U32 R14, R128, 0x60, R12 ;  /* 0x00000060800ee825 */ /* 0x000fe200078e000c */
[----:B------:R-:W-:Y:S01]  /*2990*/  SHF.R.U32.HI R161, RZ, 0x3, R161 ;  /* 0x00000003ffa17819 */ /* 0x000fe200000116a1 */
[----:B------:R-:W-:Y:S01]  /*29a0*/  @P1 STS.128 [R171+0x7000], RZ ;  /* 0x007000ffab001388 */ /* 0x000fe20000000c00 */
[----:B------:R-:W-:-:S02]  /*29b0*/  LOP3.LUT R134, R134, 0x1c0, RZ, 0xc0, !PT ;  /* 0x000001c086867812 */ /* 0x000fc400078ec0ff */
[----:B------:R-:W-:Y:S02]  /*29c0*/  @!P1 LEA.HI.X R11, R128, R165, R129, 0x6, P5 ;  /* 0x000000a5800b9211 */ /* 0x000fe400028f3481 */
[----:B------:R-:W-:Y:S01]  /*29d0*/  ISETP.GE.AND P5, PT, R22, R3, PT ;  /* 0x000000031600720c */ /* 0x000fe20003fa6270 */
[C---:B------:R-:W-:Y:S01]  /*29e0*/  @!P2 IMAD R3, R129.reuse, 0xe0, RZ ;  /* 0x000000e08103a824 */ /* 0x040fe200078e02ff */
[----:B------:R-:W-:Y:S01]  /*29f0*/  LOP3.LUT R161, R8, R161, RZ, 0x3c, !PT ;  /* 0x000000a108a17212 */ /* 0x000fe200078e3cff */
[----:B------:R-:W-:Y:S01]  /*2a00*/  @!P6 IMAD R8, R129, 0x60, RZ ;  /* 0x000000608108e824 */ /* 0x000fe200078e02ff */
[----:B------:R-:W-:Y:S01]  /*2a10*/  LOP3.LUT R7, R134, 0x8, R7, 0xf8, !PT ;  /* 0x0000000886077812 */ /* 0x000fe200078ef807 */
[----:B------:R-:W-:Y:S01]  /*2a20*/  @!PT LDS RZ, [RZ] ;  /* 0x00000000fffff984 */ /* 0x000fe20000000800 */
[----:B------:R-:W-:Y:S01]  /*2a30*/  @!PT LDS RZ, [RZ] ;  /* 0x00000000fffff984 */ /* 0x000fe20000000800 */
[----:B------:R-:W-:Y:S01]  /*2a40*/  @!PT LDS RZ, [RZ] ;  /* 0x00000000fffff984 */ /* 0x000fe20000000800 */
[----:B------:R-:W-:Y:S01]  /*2a50*/  @!P1 LDGSTS.E.BYPASS.LTC128B.128 [R171+0x7000], desc[UR12][R10.64] ;  /* 0x070000000aab9fae */ /* 0x000fe2000b901d4c */
[----:B------:R-:W-:Y:S01]  /*2a60*/  SHF.R.U32.HI R134, RZ, 0x3, R134 ;  /* 0x00000003ff867819 */ /* 0x000fe20000011686 */
[----:B------:R-:W-:Y:S02]  /*2a70*/  IMAD R161, R4, 0x200, R161 ;  /* 0x0000020004a17824 */ /* 0x000fe400078e02a1 */
[----:B-1----:R-:W-:Y:S01]  /*2a80*/  @!P4 IMAD.MOV.U32 R167, RZ, RZ, R165 ;  /* 0x000000ffffa7c224 */ /* 0x002fe200078e00a5 */
[----:B------:R-:W-:Y:S01]  /*2a90*/  LOP3.LUT R134, R7, R134, RZ, 0x3c, !PT ;  /* 0x0000008607867212 */ /* 0x000fe200078e3cff */
[----:B------:R-:W-:Y:S01]  /*2aa0*/  @!P3 IMAD R7, R129, 0xc0, RZ ;  /* 0x000000c08107b824 */ /* 0x000fe200078e02ff */
[----:B------:R-:W-:Y:S01]  /*2ab0*/  @P6 STS.128 [R171+0x7800], RZ ;  /* 0x007800ffab006388 */ /* 0x000fe20000000c00 */
[----:B------:R-:W-:Y:S01]  /*2ac0*/  @!P4 IMAD.WIDE.U32 R12, R128, 0xa0, R166 ;  /* 0x000000a0800cc825 */ /* 0x000fe200078e00a6 */
[----:B------:R-:W-:-:S03]  /*2ad0*/  LEA R161, R161, UR4, 0x1 ;  /* 0x00000004a1a17c11 */ /* 0x000fc6000f8e08ff */
[----:B------:R-:W-:Y:S02]  /*2ae0*/  @!P3 IMAD.MOV.U32 R167, RZ, RZ, R165 ;  /* 0x000000ffffa7b224 */ /* 0x000fe400078e00a5 */
[----:B------:R-:W-:Y:S02]  /*2af0*/  @!P4 IMAD.IADD R5, R13, 0x1, R5 ;  /* 0x000000010d05c824 */ /* 0x000fe400078e0205 */
[----:B--2---:R-:W-:-:S04]  /*2b00*/  @!P3 IMAD.WIDE.U32 R16, R128, 0xc0, R166 ;  /* 0x000000c08010b825 */ /* 0x004fc800078e00a6 */
[----:B------:R-:W-:Y:S02]  /*2b10*/  @!P2 IMAD.MOV.U32 R167, RZ, RZ, R165 ;  /* 0x000000ffffa7a224 */ /* 0x000fe400078e00a5 */
[----:B------:R-:W-:Y:S02]  /*2b20*/  @!P4 IMAD.MOV.U32 R4, RZ, RZ, R12 ;  /* 0x000000ffff04c224 */ /* 0x000fe400078e000c */
[----:B------:R-:W-:-:S04]  /*2b30*/  @!P2 IMAD.WIDE.U32 R12, R128, 0xe0, R166 ;  /* 0x000000e0800ca825 */ /* 0x000fc800078e00a6 */
[----:B------:R-:W-:Y:S01]  /*2b40*/  @!P6 IMAD.IADD R9, R15, 0x1, R8 ;  /* 0x000000010f09e824 */ /* 0x000fe200078e0208 */
[----:B------:R-:W-:Y:S01]  /*2b50*/  @!P6 MOV R8, R14 ;  /* 0x0000000e0008e202 */ /* 0x000fe20000000f00 */
[----:B------:R-:W-:Y:S01]  /*2b60*/  @!P3 IMAD.IADD R7, R17, 0x1, R7 ;  /* 0x000000011107b824 */ /* 0x000fe200078e0207 */
[----:B------:R-:W-:Y:S01]  /*2b70*/  @!P5 LEA R14, P1, R128, R166, 0x7 ;  /* 0x000000a6800ed211 */ /* 0x000fe200078238ff */
[----:B------:R-:W-:Y:S02]  /*2b80*/  @!P2 IMAD.IADD R17, R13, 0x1, R3 ;  /* 0x000000010d11a824 */ /* 0x000fe400078e0203 */
[----:B------:R-:W-:Y:S01]  /*2b90*/  IMAD R3, R138, 0x400, R137 ;  /* 0x000004008a037824 */ /* 0x000fe200078e0289 */
[----:B------:R-:W-:Y:S01]  /*2ba0*/  @!P5 LEA.HI.X R15, R128, R165, R129, 0x7, P1 ;  /* 0x000000a5800fd211 */ /* 0x000fe200008f3c81 */
[----:B------:R-:W-:Y:S01]  /*2bb0*/  @!PT LDS RZ, [RZ] ;  /* 0x00000000fffff984 */ /* 0x000fe20000000800 */
[----:B------:R-:W-:Y:S01]  /*2bc0*/  @!PT LDS RZ, [RZ] ;  /* 0x00000000fffff984 */ /* 0x000fe20000000800 */
[----:B------:R-:W-:Y:S01]  /*2bd0*/  @!PT LDS RZ, [RZ] ;  /* 0x00000000fffff984 */ /* 0x000fe20000000800 */
[----:B------:R-:W-:Y:S01]  /*2be0*/  @!P6 LDGSTS.E.BYPASS.LTC128B.128 [R171+0x7800], desc[UR12][R8.64] ;  /* 0x0780000008abefae */ /* 0x000fe2000b901d4c */
[----:B------:R-:W-:Y:S02]  /*2bf0*/  @!P3 IMAD.MOV.U32 R6, RZ, RZ, R16 ;  /* 0x000000ffff06b224 */ /* 0x000fe400078e0010 */
[----:B------:R-:W-:Y:S01]  /*2c00*/  IMAD.IADD R162, R134, 0x1, R3 ;  /* 0x0000000186a27824 */ /* 0x000fe200078e0203 */
[----:B------:R-:W-:Y:S01]  /*2c10*/  @P5 STS.128 [R171+0x8000], RZ ;  /* 0x008000ffab005388 */ /* 0x000fe20000000c00 */
[----:B------:R-:W-:-:S02]  /*2c20*/  @!P2 IMAD.MOV.U32 R16, RZ, RZ, R12 ;  /* 0x000000ffff10a224 */ /* 0x000fc400078e000c */
[----:B------:R-:W-:Y:S01]  /*2c30*/  VIADD R158, R161, 0x2040 ;  /* 0x00002040a19e7836 */ /* 0x000fe20000000000 */
[----:B------:R-:W-:Y:S01]  /*2c40*/  @!PT LDS RZ, [RZ] ;  /* 0x00000000fffff984 */ /* 0x000fe20000000800 */
[----:B------:R-:W-:Y:S01]  /*2c50*/  @!PT LDS RZ, [RZ] ;  /* 0x00000000fffff984 */ /* 0x000fe20000000800 */
[----:B------:R-:W-:Y:S01]  /*2c60*/  @!PT LDS RZ, [RZ] ;  /* 0x00000000fffff984 */ /* 0x000fe20000000800 */
[----:B------:R1:W-:Y:S01]  /*2c70*/  @!P5 LDGSTS.E.BYPASS.LTC128B.128 [R171+0x8000], desc[UR12][R14.64] ;  /* 0x080000000eabdfae */ /* 0x0003e2000b901d4c */
[----:B------:R-:W-:-:S03]  /*2c80*/  LEA R162, R162, UR4, 0x1 ;  /* 0x00000004a2a27c11 */ /* 0x000fc6000f8e08ff */
        /* <DEDUP_REMOVED lines=45> */
[----:B------:R-:W-:Y:S01]  /*2f60*/  VIADD R4, R161, 0x2000 ;  /* 0x00002000a1047836 */ /* 0x000fe20000000000 */
[----:B------:R-:W-:Y:S01]  /*2f70*/  SEL R5, R64, 0xffffffe0, !P2 ;  /* 0xffffffe040057807 */ /* 0x000fe20005000000 */
[----:B------:R-:W-:Y:S01]  /*2f80*/  LDSM.16.M88.4 R96, [R155+0x5000] ;  /* 0x005000009b60783b */ /* 0x000fe20000000200 */
[----:B------:R-:W-:-:S02]  /*2f90*/  ISETP.GT.AND P2, PT, R169, R164, PT ;  /* 0x000000a4a900720c */ /* 0x000fc40003f44270 */
[----:B------:R-:W-:Y:S01]  /*2fa0*/  @P1 IADD3 R158, R4, -0x40, RZ ;  /* 0xffffffc0049e1810 */ /* 0x000fe20007ffe0ff */
[----:B------:R-:W-:Y:S01]  /*2fb0*/  IMAD R159, R5, 0x2, R162 ;  /* 0x00000002059f7824 */ /* 0x000fe200078e02a2 */
[C---:B--2---:R-:W-:Y:S01]  /*2fc0*/  HMMA.16816.F32.BF16 R80, R28.reuse, R60, RZ ;  /* 0x0000003c1c50723c */ /* 0x044fe200000418ff */
[----:B------:R-:W0:Y:S01]  /*2fd0*/  LDGDEPBAR ;  /* 0x00000000000079af */ /* 0x000e220000000000 */
[----:B------:R-:W-:Y:S01]  /*2fe0*/  LOP3.LUT R4, R134, R137, RZ, 0xfc, !PT ;  /* 0x0000008986047212 */ /* 0x000fe200078efcff */
[----:B------:R-:W-:Y:S02]  /*2ff0*/  IMAD R157, R3, 0x2, R159 ;  /* 0x00000002039d7824 */ /* 0x000fe400078e029f */
[----:B------:R-:W-:Y:S01]  /*3000*/  LDSM.16.M88.4 R76, [R159] ;  /* 0x000000009f4c783b */ /* 0x000fe20000000200 */
[C---:B------:R-:W-:Y:S01]  /*3010*/  HMMA.16816.F32.BF16 R56, R28.reuse, R52, RZ ;  /* 0x000000341c38723c */ /* 0x040fe200000418ff */
[----:B------:R-:W-:Y:S01]  /*3020*/  IMAD R144, R0, 0x2, R158 ;  /* 0x0000000200907824 */ /* 0x000fe200078e029e */
[----:B------:R-:W-:Y:S01]  /*3030*/  LOP3.LUT R0, R126, 0xffffffe0, RZ, 0xc0, !PT ;  /* 0xffffffe07e007812 */ /* 0x000fe200078ec0ff */
[----:B------:R-:W1:Y:S01]  /*3040*/  LDSM.16.M88.4 R64, [R158] ;  /* 0x000000009e40783b */ /* 0x000e620000000200 */
[----:B------:R-:W2:Y:S01]  /*3050*/  @!P2 LDC.64 R126, c[0x0][0x218] ;  /* 0x00008600ff7eab82 */ /* 0x000ea20000000a00 */
[----:B------:R-:W-:Y:S01]  /*3060*/  VIADD R151, R158, 0x800 ;  /* 0x000008009e977836 */ /* 0x000fe20000000000 */
[----:B------:R-:W-:Y:S01]  /*3070*/  HMMA.16816.F32.BF16 R48, R28, R44, RZ ;  /* 0x0000002c1c30723c */ /* 0x000fe200000418ff */
[----:B------:R-:W-:Y:S01]  /*3080*/  LDSM.16.M88.4 R120, [R158+0x1800] ;  /* 0x001800009e78783b */ /* 0x000fe20000000200 */
[----:B------:R-:W-:-:S02]  /*3090*/  IMAD.IADD R0, R133, 0x1, -R0 ;  /* 0x0000000185007824 */ /* 0x000fc400078e0a00 */
        /* <DEDUP_REMOVED lines=8> */
[----:B------:R-:W-:-:S03]  /*3120*/  VIADD R145, R158, 0x3800 ;  /* 0x000038009e917836 */ /* 0x000fc60000000000 */
        /* <DEDUP_REMOVED lines=20> */
[C---:B-1----:R-:W-:Y:S06]  /*3270*/  HMMA.16816.F32.BF16 R24, R76.reuse, R64, R24 ;  /* 0x000000404c18723c */ /* 0x042fec0000041818 */
        /* <DEDUP_REMOVED lines=56> */
[----:B------:R-:W-:Y:S01]  /*3600*/  IMAD.SHL.U32 R9, R133, 0x2, RZ ;  /* 0x0000000285097824 */ /* 0x000fe200078e00ff */
[----:B------:R-:W-:-:S02]  /*3610*/  VIMNMX R133, R132, R139, PT ;  /* 0x0000008b84857248 */ /* 0x000fc40003fe0100 */
[----:B------:R-:W-:Y:S02]  /*3620*/  VIADDMNMX R132, R132, 0x8, R139, PT ;  /* 0x0000000884847846 */ /* 0x000fe4000380018b */
        /* <DEDUP_REMOVED lines=63> */
.L_x_7234:
[----:B------:R-:W-:-:S04]  /*3a20*/  LEA R6, -R124, RZ, 0x7 ;  /* 0x000000ff7c067211 */ /* 0x000fc800078e39ff */
[----:B------:R-:W-:-:S07]  /*3a30*/  SHF.R.S32.HI R0, RZ, 0x1f, R6 ;  /* 0x0000001fff007819 */ /* 0x000fce0000011406 */
.L_x_7235:
        /* <DEDUP_REMOVED lines=33> */
.L_x_7233:
        /* <DEDUP_REMOVED lines=15> */
[C---:B------:R-:W-:Y:S01]  /*3d40*/  ISETP.GE.AND P5, PT, R6.reuse, R133, PT ;  /* 0x000000850600720c */ /* 0x040fe20003fa6270 */
[C---:B------:R-:W-:Y:S01]  /*3d50*/  IMAD R154, R3.reuse, 0x2, R156 ;  /* 0x00000002039a7824 */ /* 0x040fe200078e029c */
[-C--:B------:R-:W-:Y:S01]  /*3d60*/  ISETP.GE.AND P4, PT, R6, R132.reuse, PT ;  /* 0x000000840600720c */ /* 0x080fe20003f86270 */
[----:B------:R-:W-:Y:S01]  /*3d70*/  VIADD R6, R2, 0x18 ;  /* 0x0000001802067836 */ /* 0x000fe20000000000 */
[----:B------:R-:W-:Y:S01]  /*3d80*/  FSEL R11, R22, -INF , !P2 ;  /* 0xff800000160b7808 */ /* 0x000fe20005000000 */
[----:B------:R-:W-:Y:S01]  /*3d90*/  VIADD R22, R2, 0x68 ;  /* 0x0000006802167836 */ /* 0x000fe20000000000 */
[----:B------:R-:W-:Y:S01]  /*3da0*/  ISETP.GE.AND P2, PT, R0, R132, PT ;  /* 0x000000840000720c */ /* 0x000fe20003f46270 */
[----:B------:R-:W-:Y:S01]  /*3db0*/  IMAD R152, R3, 0x2, R153 ;  /* 0x0000000203987824 */ /* 0x000fe200078e0299 */
[----:B------:R-:W-:-:S02]  /*3dc0*/  FSEL R20, R20, -INF , !P3 ;  /* 0xff80000014147808 */ /* 0x000fc40005800000 */
[-C--:B------:R-:W-:Y:S02]  /*3dd0*/  ISETP.GE.AND P3, PT, R0, R133.reuse, PT ;  /* 0x000000850000720c */ /* 0x080fe40003f66270 */
[----:B------:R-:W-:Y:S02]  /*3de0*/  FSEL R0, R21, -INF , !P5 ;  /* 0xff80000015007808 */ /* 0x000fe40006800000 */
[----:B------:R-:W-:Y:S02]  /*3df0*/  FSEL R7, R23, -INF , !P4 ;  /* 0xff80000017077808 */ /* 0x000fe40006000000 */
[----:B------:R-:W-:Y:S02]  /*3e00*/  FSEL R9, R18, -INF , !P2 ;  /* 0xff80000012097808 */ /* 0x000fe40005000000 */
[C---:B------:R-:W-:Y:S02]  /*3e10*/  ISETP.GE.AND P5, PT, R8.reuse, R133, PT ;  /* 0x000000850800720c */ /* 0x040fe40003fa6270 */
[----:B------:R-:W-:-:S02]  /*3e20*/  ISETP.GE.AND P4, PT, R8, R132, PT ;  /* 0x000000840800720c */ /* 0x000fc40003f86270 */
[----:B------:R-:W-:Y:S02]  /*3e30*/  ISETP.GE.AND P2, PT, R6, R132, PT ;  /* 0x000000840600720c */ /* 0x000fe40003f46270 */
        /* <DEDUP_REMOVED lines=145> */
[----:B------:R-:W-:Y:S01]  /*4750*/  FMNMX.FTZ R26, R123, R26, !PT ;  /* 0x0000001a7b1a7209 */ /* 0x000fe20007810000 */
[----:B------:R-:W-:Y:S01]  /*4760*/  LDSM.16.MT88.4 R72, [R153+0x6000] ;  /* 0x006000009948783b */ /* 0x000fe20000004200 */
        /* <DEDUP_REMOVED lines=52> */
[----:B------:R-:W-:Y:S02]  /*4ab0*/  ISETP.GT.AND P4, PT, R169, R164, PT ;  /* 0x000000a4a900720c */ /* 0x000fe40003f84270 */
        /* <DEDUP_REMOVED lines=31> */
[----:B------:R-:W-:-:S03]  /*4cb0*/  FFMA.FTZ R179, R40, UR6, -R43 ;  /* 0x0000000628b37c23 */ /* 0x000fc6000801082b */
        /* <DEDUP_REMOVED lines=362> */
.L_x_7237:
[----:B------:R-:W-:-:S04]  /*6360*/  LEA R3, -R128, RZ, 0x7 ;  /* 0x000000ff80037211 */ /* 0x000fc800078e39ff */
[----:B------:R-:W-:-:S07]  /*6370*/  SHF.R.S32.HI R4, RZ, 0x1f, R3 ;  /* 0x0000001fff047819 */ /* 0x000fce0000011403 */
.L_x_7238:
[C---:B------:R-:W-:Y:S01]  /*6380*/  IMAD.SHL.U32 R5, R128.reuse, 0x20, RZ ;  /* 0x0000002080057824 */ /* 0x040fe200078e00ff */
[----:B------:R-:W-:Y:S02]  /*6390*/  LEA R166, P2, R3, R166, 0x1 ;  /* 0x000000a603a67211 */ /* 0x000fe400078408ff */
[----:B------:R-:W-:Y:S02]  /*63a0*/  SHF.L.U64.HI R6, R128, 0x5, R129 ;  /* 0x0000000580067819 */ /* 0x000fe40000010281 */
[----:B------:R-:W-:Y:S02]  /*63b0*/  IADD3 R8, P1, R5, R166, RZ ;  /* 0x000000a605087210 */ /* 0x000fe40007f3e0ff */
[----:B------:R-:W-:Y:S02]  /*63c0*/  LEA.HI.X R165, R3, R165, R4, 0x1, P2 ;  /* 0x000000a503a57211 */ /* 0x000fe400010f0c04 */
[-C--:B------:R-:W-:Y:S01]  /*63d0*/  IADD3 R10, P2, R8, R5.reuse, RZ ;  /* 0x00000005080a7210 */ /* 0x080fe20007f5e0ff */
[----:B------:R-:W1:Y:S02]  /*63e0*/  S2R R3, SR_TID.X ;  /* 0x0000000000037919 */ /* 0x000e640000002100 */
[--C-:B------:R-:W-:Y:S01]  /*63f0*/  IMAD.X R9, R6, 0x1, R165.reuse, P1 ;  /* 0x0000000106097824 */ /* 0x100fe200008e06a5 */
[----:B------:R-:W-:Y:S01]  /*6400*/  IADD3 R20, P1, R10, R5, RZ ;  /* 0x000000050a147210 */ /* 0x000fe20007f3e0ff */
[----:B------:R-:W-:-:S02]  /*6410*/  IMAD.MOV.U32 R167, RZ, RZ, R165 ;  /* 0x000000ffffa77224 */ /* 0x000fc400078e00a5 */
[--C-:B------:R-:W-:Y:S01]  /*6420*/  IMAD.X R11, R9, 0x1, R6.reuse, P2 ;  /* 0x00000001090b7824 */ /* 0x100fe200010e0606 */
[-C--:B------:R-:W-:Y:S02]  /*6430*/  IADD3 R14, P2, R20, R5.reuse, RZ ;  /* 0x00000005140e7210 */ /* 0x080fe40007f5e0ff */
[----:B------:R-:W-:Y:S01]  /*6440*/  @!PT LDS RZ, [RZ] ;  /* 0x00000000fffff984 */ /* 0x000fe20000000800 */
[----:B------:R-:W-:Y:S01]  /*6450*/  @!PT LDS RZ, [RZ] ;  /* 0x00000000fffff984 */ /* 0x000fe20000000800 */
[----:B------:R-:W-:Y:S01]  /*6460*/  @!PT LDS RZ, [RZ] ;  /* 0x00000000fffff984 */ /* 0x000fe20000000800 */
[----:B------:R-:W-:Y:S01]  /*6470*/  LDGSTS.E.BYPASS.LTC128B.128 [R171+0x6000], desc[UR12][R166.64] ;  /* 0x06000000a6ab7fae */ /* 0x000fe2000b901d4c */
[--C-:B------:R-:W-:Y:S01]  /*6480*/  IMAD.X R21, R11, 0x1, R6.reuse, P1 ;  /* 0x000000010b157824 */ /* 0x100fe200008e0606 */
[-C--:B------:R-:W-:Y:S02]  /*6490*/  IADD3 R12, P1, R14, R5.reuse, RZ ;  /* 0x000000050e0c7210 */ /* 0x080fe40007f3e0ff */
[----:B------:R-:W-:Y:S01]  /*64a0*/  LDGSTS.E.BYPASS.LTC128B.128 [R171+0x6800], desc[UR12][R8.64] ;  /* 0x0680000008ab7fae */ /* 0x000fe2000b901d4c */
[--C-:B------:R-:W-:Y:S01]  /*64b0*/  IMAD.X R15, R21, 0x1, R6.reuse, P2 ;  /* 0x00000001150f7824 */ /* 0x100fe200010e0606 */
[-C--:B------:R-:W-:Y:S02]  /*64c0*/  IADD3 R4, P2, R12, R5.reuse, RZ ;  /* 0x000000050c047210 */ /* 0x080fe40007f5e0ff */
[----:B------:R2:W-:Y:S01]  /*64d0*/  LDGSTS.E.BYPASS.LTC128B.128 [R171+0x7000], desc[UR12][R10.64] ;  /* 0x070000000aab7fae */ /* 0x0005e2000b901d4c */
[----:B------:R-:W-:Y:S01]  /*64e0*/  IMAD.X R13, R15, 0x1, R6, P1 ;  /* 0x000000010f0d7824 */ /* 0x000fe200008e0606 */
[----:B------:R-:W-:-:S02]  /*64f0*/  IADD3 R22, P1, R4, R5, RZ ;  /* 0x0000000504167210 */ /* 0x000fc40007f3e0ff */
[----:B------:R-:W-:Y:S01]  /*6500*/  LDGSTS.E.BYPASS.LTC128B.128 [R171+0x7800], desc[UR12][R20.64] ;  /* 0x0780000014ab7fae */ /* 0x000fe2000b901d4c */
[----:B------:R-:W-:-:S03]  /*6510*/  IMAD.X R5, R13, 0x1, R6, P2 ;  /* 0x000000010d057824 */ /* 0x000fc600010e0606 */
[----:B------:R-:W-:Y:S01]  /*6520*/  LDGSTS.E.BYPASS.LTC128B.128 [R171+0x8000], desc[UR12][R14.64] ;  /* 0x080000000eab7fae */ /* 0x000fe2000b901d4c */
[----:B------:R-:W-:-:S03]  /*6530*/  IMAD.X R23, R5, 0x1, R6, P1 ;  /* 0x0000000105177824 */ /* 0x000fc600008e0606 */
[----:B------:R-:W-:Y:S01]  /*6540*/  LDGSTS.E.BYPASS.LTC128B.128 [R171+0x8800], desc[UR12][R12.64] ;  /* 0x088000000cab7fae */ /* 0x000fe2000b901d4c */
[----:B-1----:R-:W-:-:S03]  /*6550*/  IMAD.SHL.U32 R3, R3, 0x2, RZ ;  /* 0x0000000203037824 */ /* 0x002fc600078e00ff */
[----:B------:R1:W-:Y:S04]  /*6560*/  LDGSTS.E.BYPASS.LTC128B.128 [R171+0x9000], desc[UR12][R4.64] ;  /* 0x0900000004ab7fae */ /* 0x0003e8000b901d4c */
[----:B------:R3:W-:Y:S01]  /*6570*/  LDGSTS.E.BYPASS.LTC128B.128 [R171+0x9800], desc[UR12][R22.64] ;  /* 0x0980000016ab7fae */ /* 0x0007e2000b901d4c */
[----:B------:R-:W-:-:S03]  /*6580*/  LOP3.LUT R187, R3, 0x6, RZ, 0xc0, !PT ;  /* 0x0000000603bb7812 */ /* 0x000fc600078ec0ff */
[----:B------:R-:W-:Y:S04]  /*6590*/  LDSM.16.M88.4 R112, [R162] ;  /* 0x00000000a270783b */ /* 0x000fe80000000200 */
[----:B------:R-:W4:Y:S04]  /*65a0*/  LDSM.16.M88.4 R24, [R161+0x2000] ;  /* 0x00200000a118783b */ /* 0x000f280000000200 */
[----:B------:R-:W-:Y:S04]  /*65b0*/  LDSM.16.M88.4 R108, [R160] ;  /* 0x00000000a06c783b */ /* 0x000fe80000000200 */
[----:B------:R-:W-:Y:S04]  /*65c0*/  LDSM.16.M88.4 R40, [R155+0x2000] ;  /* 0x002000009b28783b */ /* 0x000fe80000000200 */
[----:B------:R-:W5:Y:S04]  /*65d0*/  LDSM.16.M88.4 R52, [R161+0x4000] ;  /* 0x00400000a134783b */ /* 0x000f680000000200 */
[----:B------:R-:W3:Y:S04]  /*65e0*/  LDSM.16.M88.4 R44, [R161+0x4800] ;  /* 0x00480000a12c783b */ /* 0x000ee80000000200 */
[----:B------:R-:W3:Y:S04]  /*65f0*/  LDSM.16.M88.4 R36, [R161+0x5000] ;  /* 0x00500000a124783b */ /* 0x000ee80000000200 */
[----:B--2---:R-:W2:Y:S04]  /*6600*/  LDSM.16.M88.4 R8, [R161+0x3000] ;  /* 0x00300000a108783b */ /* 0x004ea80000000200 */
[----:B------:R-:W2:Y:S04]  /*6610*/  LDSM.16.M88.4 R16, [R161+0x2800] ;  /* 0x00280000a110783b */ /* 0x000ea80000000200 */
[----:B------:R-:W2:Y:S04]  /*6620*/  LDSM.16.M88.4 R104, [R155+0x4000] ;  /* 0x004000009b68783b */ /* 0x000ea80000000200 */
[----:B------:R-:W2:Y:S01]  /*6630*/  LDSM.16.M88.4 R100, [R155+0x4800] ;  /* 0x004800009b64783b */ /* 0x000ea20000000200 */
[C---:B----4-:R-:W-:Y:S03]  /*6640*/  HMMA.16816.F32.BF16 R28, R112.reuse, R24, RZ ;  /* 0x00000018701c723c */ /* 0x050fe600000418ff */
[----:B------:R-:W4:Y:S04]  /*6650*/  LDSM.16.M88.4 R64, [R155+0x5000] ;  /* 0x005000009b40783b */ /* 0x000f280000000200 */
[----:B-1----:R-:W1:Y:S01]  /*6660*/  LDSM.16.M88.4 R4, [R155+0x3000] ;  /* 0x003000009b04783b */ /* 0x002e620000000200 */
[C---:B------:R-:W-:Y:S03]  /*6670*/  HMMA.16816.F32.BF16 R24, R112.reuse, R26, RZ ;  /* 0x0000001a7018723c */ /* 0x040fe600000418ff */
[----:B------:R-:W1:Y:S03]  /*6680*/  LDSM.16.M88.4 R32, [R155+0x2800] ;  /* 0x002800009b20783b */ /* 0x000e660000000200 */
[C---:B-----5:R-:W-:Y:S01]  /*6690*/  HMMA.16816.F32.BF16 R56, R112.reuse, R52, RZ ;  /* 0x000000347038723c */ /* 0x060fe200000418ff */
[----:B------:R-:W5:Y:S04]  /*66a0*/  LDSM.16.M88.4 R60, [R161+0x3800] ;  /* 0x00380000a13c783b */ /* 0x000f680000000200 */
[----:B------:R-:W5:Y:S01]  /*66b0*/  LDSM.16.M88.4 R116, [R161+0x5800] ;  /* 0x00580000a174783b */ /* 0x000f620000000200 */
[----:B---3--:R-:W-:Y:S03]  /*66c0*/  HMMA.16816.F32.BF16 R48, R112, R44, RZ ;  /* 0x0000002c7030723c */ /* 0x008fe600000418ff */
[----:B------:R-:W-:Y:S03]  /*66d0*/  LDSM.16.M88.4 R120, [R155+0x3800] ;  /* 0x003800009b78783b */ /* 0x000fe60000000200 */
[C---:B------:R-:W-:Y:S01]  /*66e0*/  HMMA.16816.F32.BF16 R28, R108.reuse, R40, R28 ;  /* 0x000000286c1c723c */ /* 0x040fe2000004181c */
[----:B------:R-:W0:Y:S05]  /*66f0*/  LDGDEPBAR ;  /* 0x00000000000079af */ /* 0x000e2a0000000000 */
        /* <DEDUP_REMOVED lines=8> */
[----:B------:R-:W-:Y:S06]  /*6780*/  HMMA.16816.F32.BF16 R16, R112, R18, RZ ;  /* 0x000000127010723c */ /* 0x000fec00000418ff */
[C---:B------:R-:W-:Y:S06]  /*6790*/  HMMA.16816.F32.BF16 R56, R108.reuse, R104, R56 ;  /* 0x000000686c38723c */ /* 0x040fec0000041838 */
[C---:B------:R-:W-:Y:S01]  /*67a0*/  HMMA.16816.F32.BF16 R52, R108.reuse, R106, R52 ;  /* 0x0000006a6c34723c */ /* 0x040fe20000041834 */
[----:B------:R-:W-:Y:S05]  /*67b0*/  LDSM.16.M88.4 R104, [R159] ;  /* 0x000000009f68783b */ /* 0x000fea0000000200 */
[C---:B------:R-:W-:Y:S06]  /*67c0*/  HMMA.16816.F32.BF16 R48, R108.reuse, R100, R48 ;  /* 0x000000646c30723c */ /* 0x040fec0000041830 */
[C---:B------:R-:W-:Y:S01]  /*67d0*/  HMMA.16816.F32.BF16 R44, R108.reuse, R102, R44 ;  /* 0x000000666c2c723c */ /* 0x040fe2000004182c */
[----:B------:R-:W2:Y:S05]  /*67e0*/  LDSM.16.M88.4 R100, [R158] ;  /* 0x000000009e64783b */ /* 0x000eaa0000000200 */
[C---:B----4-:R-:W-:Y:S06]  /*67f0*/  HMMA.16816.F32.BF16 R40, R108.reuse, R64, R40 ;  /* 0x000000406c28723c */ /* 0x050fec0000041828 */
[C---:B------:R-:W-:Y:S01]  /*6800*/  HMMA.16816.F32.BF16 R36, R108.reuse, R66, R36 ;  /* 0x000000426c24723c */ /* 0x040fe20000041824 */
[----:B------:R-:W3:Y:S05]  /*6810*/  LDSM.16.M88.4 R64, [R151] ;  /* 0x000000009740783b */ /* 0x000eea0000000200 */
[C---:B-1----:R-:W-:Y:S06]  /*6820*/  HMMA.16816.F32.BF16 R12, R108.reuse, R4, R12 ;  /* 0x000000046c0c723c */ /* 0x042fec000004180c */
[C---:B------:R-:W-:Y:S06]  /*6830*/  HMMA.16816.F32.BF16 R8, R108.reuse, R6, R8 ;  /* 0x000000066c08723c */ /* 0x040fec0000041808 */
[C---:B------:R-:W-:Y:S06]  /*6840*/  HMMA.16816.F32.BF16 R20, R108.reuse, R32, R20 ;  /* 0x000000206c14723c */ /* 0x040fec0000041814 */
[----:B------:R-:W-:Y:S06]  /*6850*/  HMMA.16816.F32.BF16 R16, R108, R34, R16 ;  /* 0x000000226c10723c */ /* 0x000fec0000041810 */
[C---:B-----5:R-:W-:Y:S06]  /*6860*/  HMMA.16816.F32.BF16 R4, R112.reuse, R60, RZ ;  /* 0x0000003c7004723c */ /* 0x060fec00000418ff */
[C---:B------:R-:W-:Y:S06]  /*6870*/  HMMA.16816.F32.BF16 R60, R112.reuse, R62, RZ ;  /* 0x0000003e703c723c */ /* 0x040fec00000418ff */
[C---:B------:R-:W-:Y:S06]  /*6880*/  HMMA.16816.F32.BF16 R32, R112.reuse, R116, RZ ;  /* 0x000000747020723c */ /* 0x040fec00000418ff */
[----:B------:R-:W-:Y:S01]  /*6890*/  HMMA.16816.F32.BF16 R112, R112, R118, RZ ;  /* 0x000000767070723c */ /* 0x000fe200000418ff */
[----:B------:R-:W1:Y:S05]  /*68a0*/  LDSM.16.M88.4 R116, [R155+0x5800] ;  /* 0x005800009b74783b */ /* 0x000e6a0000000200 */
[C---:B--2---:R-:W-:Y:S06]  /*68b0*/  HMMA.16816.F32.BF16 R28, R104.reuse, R100, R28 ;  /* 0x00000064681c723c */ /* 0x044fec000004181c */
[C---:B------:R-:W-:Y:S01]  /*68c0*/  HMMA.16816.F32.BF16 R24, R104.reuse, R102, R24 ;  /* 0x000000666818723c */ /* 0x040fe20000041818 */
[----:B------:R-:W2:Y:S05]  /*68d0*/  LDSM.16.M88.4 R100, [R148] ;  /* 0x000000009464783b */ /* 0x000eaa0000000200 */
[C---:B---3--:R-:W-:Y:S06]  /*68e0*/  HMMA.16816.F32.BF16 R20, R104.reuse, R64, R20 ;  /* 0x000000406814723c */ /* 0x048fec0000041814 */
[----:B------:R-:W-:Y:S01]  /*68f0*/  HMMA.16816.F32.BF16 R16, R104, R66, R16 ;  /* 0x000000426810723c */ /* 0x000fe20000041810 */
[----:B------:R-:W3:Y:S05]  /*6900*/  LDSM.16.M88.4 R64, [R147] ;  /* 0x000000009340783b */ /* 0x000eea0000000200 */
[C---:B------:R-:W-:Y:S06]  /*6910*/  HMMA.16816.F32.BF16 R4, R108.reuse, R120, R4 ;  /* 0x000000786c04723c */ /* 0x040fec0000041804 */
[C---:B------:R-:W-:Y:S06]  /*6920*/  HMMA.16816.F32.BF16 R60, R108.reuse, R122, R60 ;  /* 0x0000007a6c3c723c */ /* 0x040fec000004183c */
        /* <DEDUP_REMOVED lines=9> */
[----:B------:R-:W2:Y:S05]  /*69c0*/  LDSM.16.M88.4 R64, [R144] ;  /* 0x000000009040783b */ /* 0x000eaa0000000200 */
[C---:B-1----:R-:W-:Y:S06]  /*69d0*/  HMMA.16816.F32.BF16 R12, R104.reuse, R116, R12 ;  /* 0x00000074680c723c */ /* 0x042fec000004180c */
[C---:B------:R-:W-:Y:S01]  /*69e0*/  HMMA.16816.F32.BF16 R8, R104.reuse, R118, R8 ;  /* 0x000000766808723c */ /* 0x040fe20000041808 */
[----:B------:R-:W1:Y:S05]  /*69f0*/  LDSM.16.M88.4 R116, [R146] ;  /* 0x000000009274783b */ /* 0x000e6a0000000200 */
[C---:B----4-:R-:W-:Y:S06]  /*6a00*/  HMMA.16816.F32.BF16 R4, R104.reuse, R108, R4 ;  /* 0x0000006c6804723c */ /* 0x050fec0000041804 */
[----:B------:R-:W-:Y:S01]  /*6a10*/  HMMA.16816.F32.BF16 R60, R104, R110, R60 ;  /* 0x0000006e683c723c */ /* 0x000fe2000004183c */
[----:B------:R-:W3:Y:S05]  /*6a20*/  LDSM.16.M88.4 R108, [R145] ;  /* 0x00000000916c783b */ /* 0x000eea0000000200 */
[C---:B--2---:R-:W-:Y:S06]  /*6a30*/  HMMA.16816.F32.BF16 R28, R100.reuse, R64, R28 ;  /* 0x00000040641c723c */ /* 0x044fec000004181c */
[----:B------:R-:W-:Y:S01]  /*6a40*/  HMMA.16816.F32.BF16 R24, R100, R66, R24 ;  /* 0x000000426418723c */ /* 0x000fe20000041818 */
[----:B------:R-:W2:Y:S05]  /*6a50*/  LDSM.16.M88.4 R64, [R144+0x2000] ;  /* 0x002000009040783b */ /* 0x000eaa0000000200 */
[C---:B-1----:R-:W-:Y:S06]  /*6a60*/  HMMA.16816.F32.BF16 R40, R104.reuse, R116, R40 ;  /* 0x000000746828723c */ /* 0x042fec0000041828 */
[C---:B------:R-:W-:Y:S01]  /*6a70*/  HMMA.16816.F32.BF16 R36, R104.reuse, R118, R36 ;  /* 0x000000766824723c */ /* 0x040fe20000041824 */
[----:B------:R-:W1:Y:S05]  /*6a80*/  LDSM.16.M88.4 R116, [R144+0x800] ;  /* 0x000800009074783b */ /* 0x000e6a0000000200 */
[C---:B---3--:R-:W-:Y:S06]  /*6a90*/  HMMA.16816.F32.BF16 R32, R104.reuse, R108, R32 ;  /* 0x0000006c6820723c */ /* 0x048fec0000041820 */
[----:B------:R-:W-:Y:S01]  /*6aa0*/  HMMA.16816.F32.BF16 R112, R104, R110, R112 ;  /* 0x0000006e6870723c */ /* 0x000fe20000041870 */
[----:B------:R-:W3:Y:S04]  /*6ab0*/  LDSM.16.M88.4 R108, [R144+0x1000] ;  /* 0x00100000906c783b */ /* 0x000ee80000000200 */
[----:B------:R-:W4:Y:S01]  /*6ac0*/  LDSM.16.M88.4 R104, [R144+0x1800] ;  /* 0x001800009068783b */ /* 0x000f220000000200 */
[C---:B--2---:R-:W-:Y:S06]  /*6ad0*/  HMMA.16816.F32.BF16 R56, R100.reuse, R64, R56 ;  /* 0x000000406438723c */ /* 0x044fec0000041838 */
[----:B------:R-:W-:Y:S01]  /*6ae0*/  HMMA.16816.F32.BF16 R52, R100, R66, R52 ;  /* 0x000000426434723c */ /* 0x000fe20000041834 */
[----:B------:R-:W-:-:S05]  /*6af0*/  IMAD.SHL.U32 R64, R169, 0x80, RZ ;  /* 0x00000080a9407824 */ /* 0x000fca00078e00ff */
[C-C-:B------:R-:W-:Y:S02]  /*6b00*/  LOP3.LUT R3, R64.reuse, 0x8, R187.reuse, 0xfe, !PT ;  /* 0x0000000840037812 */ /* 0x140fe400078efebb */
[C---:B------:R-:W-:Y:S02]  /*6b10*/  LOP3.LUT R185, R64.reuse, R187, RZ, 0xfc, !PT ;  /* 0x000000bb40b97212 */ /* 0x040fe400078efcff */
[CC--:B------:R-:W-:Y:S02]  /*6b20*/  ISETP.GE.AND P3, PT, R3.reuse, R133.reuse, PT ;  /* 0x000000850300720c */ /* 0x0c0fe40003f66270 */
[----:B------:R-:W-:Y:S02]  /*6b30*/  ISETP.GE.AND P1, PT, R3, R132, PT ;  /* 0x000000840300720c */ /* 0x000fe40003f26270 */
[----:B------:R-:W-:Y:S02]  /*6b40*/  LOP3.LUT R3, R64, 0x10, R187, 0xfe, !PT ;  /* 0x0000001040037812 */ /* 0x000fe400078efebb */
[-C--:B------:R-:W-:Y:S01]  /*6b50*/  ISETP.GE.AND P6, PT, R185, R133.reuse, PT ;  /* 0x00000085b900720c */ /* 0x080fe20003fc6270 */
[----:B-1----:R-:W-:Y:S01]  /*6b60*/  HMMA.16816.F32.BF16 R20, R100, R116, R20 ;  /* 0x000000746414723c */ /* 0x002fe20000041814 */
[----:B------:R-:W-:-:S02]  /*6b70*/  ISETP.GE.AND P4, PT, R3, R133, PT ;  /* 0x000000850300720c */ /* 0x000fc40003f86270 */
[-C--:B------:R-:W-:Y:S01]  /*6b80*/  ISETP.GE.AND P5, PT, R3, R132.reuse, PT ;  /* 0x000000840300720c */ /* 0x080fe20003fa6270 */
[C---:B------:R-:W-:Y:S01]  /*6b90*/  VIADD R3, R185.reuse, 0x1 ;  /* 0x00000001b9037836 */ /* 0x040fe20000000000 */
[-C--:B------:R-:W-:Y:S01]  /*6ba0*/  ISETP.GE.AND P2, PT, R185, R132.reuse, PT ;  /* 0x00000084b900720c */ /* 0x080fe20003f46270 */
[C---:B------:R-:W-:Y:S01]  /*6bb0*/  HMMA.16816.F32.BF16 R16, R100.reuse, R118, R16 ;  /* 0x000000766410723c */ /* 0x040fe20000041810 */
[----:B------:R-:W-:Y:S01]  /*6bc0*/  FSEL R186, R28, -INF , !P6 ;  /* 0xff8000001cba7808 */ /* 0x000fe20007000000 */
[----:B------:R-:W1:Y:S01]  /*6bd0*/  LDSM.16.M88.4 R116, [R144+0x2800] ;  /* 0x002800009074783b */ /* 0x000e620000000200 */
[----:B------:R-:W-:Y:S02]  /*6be0*/  FSEL R67, R30, -INF , !P2 ;  /* 0xff8000001e437808 */ /* 0x000fe40005000000 */
[C---:B------:R-:W-:Y:S01]  /*6bf0*/  ISETP.GE.AND P6, PT, R3.reuse, R133, PT ;  /* 0x000000850300720c */ /* 0x040fe20003fc6270 */
[----:B---3--:R-:W-:Y:S01]  /*6c00*/  HMMA.16816.F32.BF16 R12, R100, R108, R12 ;  /* 0x0000006c640c723c */ /* 0x008fe2000004180c */
[----:B------:R-:W-:Y:S01]  /*6c10*/  ISETP.GE.AND P2, PT, R3, R132, PT ;  /* 0x000000840300720c */ /* 0x000fe20003f46270 */
[----:B------:R-:W-:Y:S01]  /*6c20*/  VIADD R3, R185, 0x9 ;  /* 0x00000009b9037836 */ /* 0x000fe20000000000 */
[----:B------:R-:W-:-:S02]  /*6c30*/  FSEL R184, R29, -INF , !P6 ;  /* 0xff8000001db87808 */ /* 0x000fc40007000000 */
[----:B------:R-:W-:Y:S01]  /*6c40*/  FSEL R183, R31, -INF , !P2 ;  /* 0xff8000001fb77808 */ /* 0x000fe20005000000 */
[C---:B------:R-:W-:Y:S01]  /*6c50*/  HMMA.16816.F32.BF16 R8, R100.reuse, R110, R8 ;  /* 0x0000006e6408723c */ /* 0x040fe20000041808 */
[CC--:B------:R-:W-:Y:S01]  /*6c60*/  ISETP.GE.AND P6, PT, R3.reuse, R133.reuse, PT ;  /* 0x000000850300720c */ /* 0x0c0fe20003fc6270 */
[----:B------:R-:W2:Y:S01]  /*6c70*/  LDSM.16.M88.4 R108, [R144+0x3000] ;  /* 0x00300000906c783b */ /* 0x000ea20000000200 */
        /* <DEDUP_REMOVED lines=8> */
[----:B------:R-:W-:Y:S01]  /*6d00*/  FSEL R30, R21, -INF , !P6 ;  /* 0xff800000151e7808 */ /* 0x000fe20007000000 */
[----:B------:R-:W-:Y:S01]  /*6d10*/  HMMA.16816.F32.BF16 R60, R100, R106, R60 ;  /* 0x0000006a643c723c */ /* 0x000fe2000004183c */
[----:B------:R-:W-:Y:S01]  /*6d20*/  FSEL R29, R23, -INF , !P2 ;  /* 0xff800000171d7808 */ /* 0x000fe20005000000 */
[----:B------:R-:W3:Y:S01]  /*6d30*/  LDSM.16.M88.4 R104, [R144+0x3800] ;  /* 0x003800009068783b */ /* 0x000ee20000000200 */
[----:B------:R-:W-:Y:S01]  /*6d40*/  ISETP.GE.AND P6, PT, R3, R133, PT ;  /* 0x000000850300720c */ /* 0x000fe20003fc6270 */
[----:B------:R-:W-:-:S04]  /*6d50*/  DEPBAR.LE SB0, 0x0 ;  /* 0x000080000000791a */ /* 0x000fc80000000000 */
[-C--:B------:R-:W-:Y:S01]  /*6d60*/  ISETP.GE.AND P2, PT, R3, R132.reuse, PT ;  /* 0x000000840300720c */ /* 0x080fe20003f46270 */
        /* <DEDUP_REMOVED lines=8> */
[----:B------:R-:W-:-:S02]  /*6df0*/  FSEL R141, R15, -INF , !P2 ;  /* 0xff8000000f8d7808 */ /* 0x000fc40005000000 */
[CC--:B------:R-:W-:Y:S02]  /*6e00*/  ISETP.GE.AND P6, PT, R3.reuse, R133.reuse, PT ;  /* 0x000000850300720c */ /* 0x0c0fe40003fc6270 */
[-C--:B------:R-:W-:Y:S01]  /*6e10*/  ISETP.GE.AND P2, PT, R3, R132.reuse, PT ;  /* 0x000000840300720c */ /* 0x080fe20003f46270 */
[----:B------:R-:W-:Y:S01]  /*6e20*/  VIADD R3, R185, 0x31 ;  /* 0x00000031b9037836 */ /* 0x000fe20000000000 */
[----:B------:R-:W-:Y:S01]  /*6e30*/  FSEL R170, R9, -INF , !P6 ;  /* 0xff80000009aa7808 */ /* 0x000fe20007000000 */
[C---:B------:R-:W-:Y:S01]  /*6e40*/  HMMA.16816.F32.BF16 R44, R100.reuse, R118, R44 ;  /* 0x00000076642c723c */ /* 0x040fe2000004182c */
[----:B------:R-:W-:Y:S02]  /*6e50*/  FSEL R139, R11, -INF , !P2 ;  /* 0xff8000000b8b7808 */ /* 0x000fe40005000000 */
[C---:B------:R-:W-:Y:S02]  /*6e60*/  ISETP.GE.AND P6, PT, R3.reuse, R133, PT ;  /* 0x000000850300720c */ /* 0x040fe40003fc6270 */
[----:B------:R-:W-:Y:S01]  /*6e70*/  ISETP.GE.AND P2, PT, R3, R132, PT ;  /* 0x000000840300720c */ /* 0x000fe20003f46270 */
[----:B------:R-:W-:Y:S01]  /*6e80*/  VIADD R3, R185, 0x39 ;  /* 0x00000039b9037836 */ /* 0x000fe20000000000 */
[----:B------:R-:W-:Y:S01]  /*6e90*/  FSEL R138, R5, -INF , !P6 ;  /* 0xff800000058a7808 */ /* 0x000fe20007000000 */
[----:B--2---:R-:W-:Y:S01]  /*6ea0*/  HMMA.16816.F32.BF16 R36, R100, R110, R36 ;  /* 0x0000006e6424723c */ /* 0x004fe20000041824 */
[----:B------:R-:W-:-:S02]  /*6eb0*/  FSEL R129, R7, -INF , !P2 ;  /* 0xff80000007817808 */ /* 0x000fc40005000000 */
[CC--:B------:R-:W-:Y:S02]  /*6ec0*/  ISETP.GE.AND P6, PT, R3.reuse, R133.reuse, PT ;  /* 0x000000850300720c */ /* 0x0c0fe40003fc6270 */
[----:B------:R-:W-:Y:S01]  /*6ed0*/  ISETP.GE.AND P2, PT, R3, R132, PT ;  /* 0x000000840300720c */ /* 0x000fe20003f46270 */
[C---:B------:R-:W-:Y:S01]  /*6ee0*/  HMMA.16816.F32.BF16 R40, R100.reuse, R108, R40 ;  /* 0x0000006c6428723c */ /* 0x040fe20000041828 */
[----:B------:R-:W-:Y:S02]  /*6ef0*/  LOP3.LUT R3, R64, 0x18, R187, 0xfe, !PT ;  /* 0x0000001840037812 */ /* 0x000fe400078efebb */
[----:B------:R-:W-:Y:S02]  /*6f00*/  FSEL R136, R61, -INF , !P6 ;  /* 0xff8000003d887808 */ /* 0x000fe40007000000 */
[----:B------:R-:W-:Y:S01]  /*6f10*/  FSEL R123, R63, -INF , !P2 ;  /* 0xff8000003f7b7808 */ /* 0x000fe20005000000 */
[----:B---3--:R-:W-:Y:S01]  /*6f20*/  HMMA.16816.F32.BF16 R32, R100, R104, R32 ;  /* 0x000000686420723c */ /* 0x008fe20000041820 */
[----:B------:R-:W-:Y:S01]  /*6f30*/  BAR.SYNC.DEFER_BLOCKING 0x0 ;  /* 0x0000000000007b1d */ /* 0x000fe20000010000 */
[----:B------:R-:W-:-:S02]  /*6f40*/  ISETP.GE.AND P6, PT, R3, R133, PT ;  /* 0x000000850300720c */ /* 0x000fc40003fc6270 */
[-C--:B------:R-:W-:Y:S01]  /*6f50*/  ISETP.GE.AND P2, PT, R3, R132.reuse, PT ;  /* 0x000000840300720c */ /* 0x080fe20003f46270 */
[----:B------:R-:W-:Y:S01]  /*6f60*/  VIADD R3, R185, 0x41 ;  /* 0x00000041b9037836 */ /* 0x000fe20000000000 */
[----:B------:R-:W-:Y:S01]  /*6f70*/  FSEL R188, R24, -INF , !P3 ;  /* 0xff80000018bc7808 */ /* 0x000fe20005800000 */
[----:B------:R-:W-:Y:S01]  /*6f80*/  HMMA.16816.F32.BF16 R112, R100, R106, R112 ;  /* 0x0000006a6470723c */ /* 0x000fe20000041870 */
[----:B------:R-:W-:Y:S02]  /*6f90*/  FSEL R24, R20, -INF , !P4 ;  /* 0xff80000014187808 */ /* 0x000fe40006000000 */
[C---:B------:R-:W-:Y:S02]  /*6fa0*/  ISETP.GE.AND P3, PT, R3.reuse, R133, PT ;  /* 0x000000850300720c */ /* 0x040fe40003f66270 */
[----:B------:R-:W-:Y:S02]  /*6fb0*/  ISETP.GE.AND P4, PT, R3, R132, PT ;  /* 0x000000840300720c */ /* 0x000fe40003f86270 */
[----:B------:R-:W-:-:S02]  /*6fc0*/  LOP3.LUT R3, R64, 0x28, R187, 0xfe, !PT ;  /* 0x0000002840037812 */ /* 0x000fc400078efebb */
[----:B------:R-:W-:Y:S02]  /*6fd0*/  LOP3.LUT R7, R64, 0x20, R187, 0xfe, !PT ;  /* 0x0000002040077812 */ /* 0x000fe400078efebb */
[----:B------:R-:W-:Y:S02]  /*6fe0*/  FSEL R25, R22, -INF , !P5 ;  /* 0xff80000016197808 */ /* 0x000fe40006800000 */
[----:B------:R-:W-:Y:S02]  /*6ff0*/  FSEL R111, R59, -INF , !P4 ;  /* 0xff8000003b6f7808 */ /* 0x000fe40006000000 */
[----:B------:R-:W-:Y:S02]  /*7000*/  FSEL R5, R26, -INF , !P1 ;  /* 0xff8000001a057808 */ /* 0x000fe40004800000 */
[CC--:B------:R-:W-:Y:S02]  /*7010*/  ISETP.GE.AND P5, PT, R3.reuse, R133.reuse, PT ;  /* 0x000000850300720c */ /* 0x0c0fe40003fa6270 */
[----:B------:R-:W-:Y:S01]  /*7020*/  ISETP.GE.AND P4, PT, R3, R132, PT ;  /* 0x000000840300720c */ /* 0x000fe20003f86270 */
[----:B------:R-:W-:Y:S01]  /*7030*/  VIADD R3, R185, 0x49 ;  /* 0x00000049b9037836 */ /* 0x000fe20000000000 */
[----:B------:R-:W-:-:S02]  /*7040*/  ISETP.GE.AND P1, PT, R7, R133, PT ;  /* 0x000000850700720c */ /* 0x000fc40003f26270 */
[----:B------:R-:W-:Y:S02]  /*7050*/  FSEL R120, R57, -INF , !P3 ;  /* 0xff80000039787808 */ /* 0x000fe40005800000 */
[----:B------:R-:W-:Y:S02]  /*7060*/  FSEL R20, R16, -INF , !P6 ;  /* 0xff80000010147808 */ /* 0x000fe40007000000 */
[----:B------:R-:W-:Y:S02]  /*7070*/  FSEL R182, R12, -INF , !P1 ;  /* 0xff8000000cb67808 */ /* 0x000fe40004800000 */
        /* <DEDUP_REMOVED lines=8> */
[----:B------:R-:W-:-:S02]  /*7100*/  ISETP.GE.AND P3, PT, R3, R133, PT ;  /* 0x000000850300720c */ /* 0x000fc40003f66270 */
[-C--:B------:R-:W-:Y:S01]  /*7110*/  ISETP.GE.AND P1, PT, R3, R132.reuse, PT ;  /* 0x000000840300720c */ /* 0x080fe20003f26270 */
[----:B------:R-:W-:Y:S01]  /*7120*/  VIADD R3, R185, 0x51 ;  /* 0x00000051b9037836 */ /* 0x000fe20000000000 */
[----:B------:R-:W-:Y:S02]  /*7130*/  ISETP.GE.AND P2, PT, R7, R133, PT ;  /* 0x000000850700720c */ /* 0x000fe40003f46270 */
[----:B------:R-:W-:Y:S02]  /*7140*/  FSEL R118, R53, -INF , !P6 ;  /* 0xff80000035767808 */ /* 0x000fe40007000000 */
[----:B------:R-:W-:Y:S02]  /*7150*/  FSEL R180, R8, -INF , !P5 ;  /* 0xff80000008b47808 */ /* 0x000fe40006800000 */
[----:B------:R-:W-:Y:S02]  /*7160*/  FSEL R140, R4, -INF , !P2 ;  /* 0xff800000048c7808 */ /* 0x000fe40005000000 */
[----:B------:R-:W-:-:S02]  /*7170*/  ISETP.GE.AND P6, PT, R7, R132, PT ;  /* 0x000000840700720c */ /* 0x000fc40003fc6270 */
[CC--:B------:R-:W-:Y:S02]  /*7180*/  ISETP.GE.AND P5, PT, R3.reuse, R133.reuse, PT ;  /* 0x000000850300720c */ /* 0x0c0fe40003fa6270 */
[----:B------:R-:W-:Y:S02]  /*7190*/  ISETP.GE.AND P2, PT, R3, R132, PT ;  /* 0x000000840300720c */ /* 0x000fe40003f46270 */
[----:B------:R-:W-:Y:S02]  /*71a0*/  LOP3.LUT R3, R64, 0x48, R187, 0xfe, !PT ;  /* 0x0000004840037812 */ /* 0x000fe400078efebb */
[----:B------:R-:W-:Y:S02]  /*71b0*/  FSEL R137, R6, -INF , !P6 ;  /* 0xff80000006897808 */ /* 0x000fe40007000000 */
[----:B------:R-:W-:Y:S02]  /*71c0*/  FSEL R65, R51, -INF , !P2 ;  /* 0xff80000033417808 */ /* 0x000fe40005000000 */
[----:B------:R-:W-:-:S02]  /*71d0*/  ISETP.GE.AND P6, PT, R3, R133, PT ;  /* 0x000000850300720c */ /* 0x000fc40003fc6270 */
[----:B------:R-:W-:Y:S01]  /*71e0*/  ISETP.GE.AND P2, PT, R3, R132, PT ;  /* 0x000000840300720c */ /* 0x000fe20003f46270 */
[----:B------:R-:W-:Y:S01]  /*71f0*/  VIADD R3, R185, 0x59 ;  /* 0x00000059b9037836 */ /* 0x000fe20000000000 */
[----:B------:R-:W-:Y:S02]  /*7200*/  FSEL R142, R60, -INF , !P3 ;  /* 0xff8000003c8e7808 */ /* 0x000fe40005800000 */
[C-C-:B------:R-:W-:Y:S02]  /*7210*/  LOP3.LUT R7, R64.reuse, 0x40, R187.reuse, 0xfe, !PT ;  /* 0x0000004040077812 */ /* 0x140fe400078efebb */
[----:B------:R-:W-:Y:S02]  /*7220*/  ISETP.GE.AND P3, PT, R3, R133, PT ;  /* 0x000000850300720c */ /* 0x000fe40003f66270 */
[----:B------:R-:W-:Y:S02]  /*7230*/  LOP3.LUT R4, R64, 0x50, R187, 0xfe, !PT ;  /* 0x0000005040047812 */ /* 0x000fe400078efebb */
        /* <DEDUP_REMOVED lines=9> */
[-C--:B------:R-:W-:Y:S02]  /*72d0*/  ISETP.GE.AND P5, PT, R7, R132.reuse, PT ;  /* 0x000000840700720c */ /* 0x080fe40003fa6270 */
[----:B------:R-:W-:Y:S02]  /*72e0*/  ISETP.GE.AND P4, PT, R3, R132, PT ;  /* 0x000000840300720c */ /* 0x000fe40003f86270 */
[----:B------:R-:W-:Y:S02]  /*72f0*/  LOP3.LUT R3, R64, 0x58, R187, 0xfe, !PT ;  /* 0x0000005840037812 */ /* 0x000fe400078efebb */
[----:B------:R-:W-:Y:S02]  /*7300*/  FSEL R122, R52, -INF , !P6 ;  /* 0xff800000347a7808 */ /* 0x000fe40007000000 */
        /* <DEDUP_REMOVED lines=8> */
[----:B------:R-:W-:Y:S02]  /*7390*/  FSEL R3, R41, -INF , !P6 ;  /* 0xff80000029037808 */ /* 0x000fe40007000000 */
[-C--:B------:R-:W-:Y:S02]  /*73a0*/  ISETP.GE.AND P1, PT, R4, R132.reuse, PT ;  /* 0x000000840400720c */ /* 0x080fe40003f26270 */
[C---:B------:R-:W-:Y:S02]  /*73b0*/  ISETP.GE.AND P2, PT, R6.reuse, R133, PT ;  /* 0x000000850600720c */ /* 0x040fe40003f46270 */
[----:B------:R-:W-:Y:S02]  /*73c0*/  ISETP.GE.AND P6, PT, R6, R132, PT ;  /* 0x000000840600720c */ /* 0x000fe40003fc6270 */
[----:B------:R-:W-:-:S02]  /*73d0*/  LOP3.LUT R4, R64, 0x68, R187, 0xfe, !PT ;  /* 0x0000006840047812 */ /* 0x000fc400078efebb */
[----:B------:R-:W-:Y:S02]  /*73e0*/  LOP3.LUT R6, R64, 0x70, R187, 0xfe, !PT ;  /* 0x0000007040067812 */ /* 0x000fe400078efebb */
        /* <DEDUP_REMOVED lines=11> */
[----:B------:R-:W-:Y:S01]  /*74a0*/  ISETP.GE.AND P2, PT, R4, R132, PT ;  /* 0x000000840400720c */ /* 0x000fe20003f46270 */
[----:B------:R-:W-:Y:S01]  /*74b0*/  VIADD R4, R185, 0x71 ;  /* 0x00000071b9047836 */ /* 0x000fe20000000000 */
[----:B------:R-:W-:Y:S01]  /*74c0*/  ISETP.GT.AND P4, PT, R169, R164, PT ;  /* 0x000000a4a900720c */ /* 0x000fe20003f84270 */
[----:B------:R-:W-:Y:S01]  /*74d0*/  VIADD R185, R185, 0x79 ;  /* 0x00000079b9b97836 */ /* 0x000fe20000000000 */
[----:B------:R-:W-:-:S02]  /*74e0*/  FSEL R37, R37, -INF , !P5 ;  /* 0xff80000025257808 */ /* 0x000fc40006800000 */
[----:B------:R-:W-:Y:S02]  /*74f0*/  FSEL R38, R38, -INF , !P1 ;  /* 0xff80000026267808 */ /* 0x000fe40004800000 */
[-C--:B------:R-:W-:Y:S02]  /*7500*/  ISETP.GE.AND P5, PT, R6, R133.reuse, PT ;  /* 0x000000850600720c */ /* 0x080fe40003fa6270 */
[----:B------:R-:W-:Y:S02]  /*7510*/  ISETP.GE.AND P1, PT, R4, R133, PT ;  /* 0x000000850400720c */ /* 0x000fe40003f26270 */
[----:B------:R-:W-:Y:S02]  /*7520*/  LOP3.LUT R187, R64, 0x78, R187, 0xfe, !PT ;  /* 0x0000007840bb7812 */ /* 0x000fe400078efebb */
[----:B------:R-:W-:Y:S02]  /*7530*/  FSEL R42, R42, -INF , !P6 ;  /* 0xff8000002a2a7808 */ /* 0x000fe40007000000 */
[----:B------:R-:W-:-:S02]  /*7540*/  FSEL R39, R39, -INF , !P2 ;  /* 0xff80000027277808 */ /* 0x000fc40005000000 */
[----:B------:R-:W-:Y:S02]  /*7550*/  FSEL R36, R36, -INF , !P3 ;  /* 0xff80000024247808 */ /* 0x000fe40005800000 */
[----:B------:R-:W-:Y:S02]  /*7560*/  FSEL R41, R32, -INF , !P5 ;  /* 0xff80000020297808 */ /* 0x000fe40006800000 */
[----:B------:R-:W-:Y:S02]  /*7570*/  FSEL R44, R33, -INF , !P1 ;  /* 0xff800000212c7808 */ /* 0x000fe40004800000 */
[C---:B------:R-:W-:Y:S02]  /*7580*/  ISETP.GE.AND P6, PT, R187.reuse, R133, PT ;  /* 0x00000085bb00720c */ /* 0x040fe40003fc6270 */
[-C--:B------:R-:W-:Y:S02]  /*7590*/  ISETP.GE.AND P2, PT, R187, R132.reuse, PT ;  /* 0x00000084bb00720c */ /* 0x080fe40003f46270 */
[----:B------:R-:W-:-:S02]  /*75a0*/  ISETP.GE.AND P3, PT, R4, R132, PT ;  /* 0x000000840400720c */ /* 0x000fc40003f66270 */
[C---:B------:R-:W-:Y:S02]  /*75b0*/  ISETP.GE.AND P5, PT, R185.reuse, R133, PT ;  /* 0x00000085b900720c */ /* 0x040fe40003fa6270 */
[----:B------:R-:W-:Y:S02]  /*75c0*/  ISETP.GE.AND P1, PT, R185, R132, PT ;  /* 0x00000084b900720c */ /* 0x000fe40003f26270 */
[----:B------:R-:W-:Y:S02]  /*75d0*/  FSEL R48, R35, -INF , !P3 ;  /* 0xff80000023307808 */ /* 0x000fe40005800000 */
[----:B------:R-:W-:Y:S02]  /*75e0*/  FSEL R50, R112, -INF , !P6 ;  /* 0xff80000070327808 */ /* 0x000fe40007000000 */
[----:B------:R-:W-:Y:S02]  /*75f0*/  FSEL R49, R113, -INF , !P5 ;  /* 0xff80000071317808 */ /* 0x000fe40006800000 */
[----:B------:R-:W-:-:S02]  /*7600*/  FSEL R47, R114, -INF , !P2 ;  /* 0xff800000722f7808 */ /* 0x000fc40005000000 */
[----:B------:R-:W-:Y:S01]  /*7610*/  FSEL R46, R115, -INF , !P1 ;  /* 0xff800000732e7808 */ /* 0x000fe20004800000 */
[----:B------:R-:W-:Y:S06]  /*7620*/  @!P4 BRA `(.L_x_7239) ;  /* 0x000000040074c947 */ /* 0x000fec0003800000 */
        /* <DEDUP_REMOVED lines=49> */
[C---:B------:R-:W-:Y:S02]  /*7940*/  IMAD R4, R7.reuse, R125, R4 ;  /* 0x0000007d07047224 */ /* 0x040fe400078e0204 */
        /* <DEDUP_REMOVED lines=9> */
.L_x_7240:
[----:B------:R-:W-:-:S04]  /*79e0*/  LEA R8, -R124, RZ, 0x7 ;  /* 0x000000ff7c087211 */ /* 0x000fc800078e39ff */
[----:B------:R-:W-:-:S07]  /*79f0*/  SHF.R.S32.HI R4, RZ, 0x1f, R8 ;  /* 0x0000001fff047819 */ /* 0x000fce0000011408 */
.L_x_7241:
        /* <DEDUP_REMOVED lines=32> */
.L_x_7239:
[----:B-1----:R-:W-:Y:S01]  /*7c00*/  FMNMX.FTZ R7, R2, R186, !PT ;  /* 0x000000ba02077209 */ /* 0x002fe20007810000 */
        /* <DEDUP_REMOVED lines=76> */
[--C-:B------:R-:W-:Y:S01]  /*80d0*/  FFMA.FTZ R56, R188, UR6, -R59.reuse ;  /* 0x00000006bc387c23 */ /* 0x100fe2000801083b */
[----:B--2---:R-:W-:Y:S01]  /*80e0*/  FMNMX.FTZ R60, R7, R60, !PT ;  /* 0x0000003c073c7209 */ /* 0x004fe20007810000 */
[--C-:B------:R-:W-:Y:S01]  /*80f0*/  FFMA.FTZ R55, R66, UR6, -R59.reuse ;  /* 0x0000000642377c23 */ /* 0x100fe2000801083b */
[----:B------:R-:W-:Y:S01]  /*8100*/  FSEL R7, R61, RZ, P2 ;  /* 0x000000ff3d077208 */ /* 0x000fe20001000000 */
[----:B------:R-:W-:Y:S01]  /*8110*/  MUFU.EX2 R58, R58 ;  /* 0x0000003a003a7308 */ /* 0x000fe20000000800 */
[C---:B------:R-:W-:Y:S01]  /*8120*/  FSETP.NEU.FTZ.AND P1, PT, R60.reuse, -INF , PT ;  /* 0xff8000003c00780b */ /* 0x040fe20003f3d000 */
[----:B------:R-:W-:Y:S01]  /*8130*/  FMUL.FTZ R54, R60, UR6 ;  /* 0x000000063c367c20 */ /* 0x000fe20008410000 */
[----:B------:R-:W-:Y:S01]  /*8140*/  FFMA.FTZ R66, R20, UR6, -R59 ;  /* 0x0000000614427c23 */ /* 0x000fe2000801083b */
[----:B------:R-:W-:Y:S01]  /*8150*/  FADD.FTZ R8, R2, -R7 ;  /* 0x8000000702087221 */ /* 0x000fe20000010000 */
[----:B------:R-:W-:Y:S01]  /*8160*/  FSEL R9, R60, RZ, P1 ;  /* 0x000000ff3c097208 */ /* 0x000fe20000800000 */
[----:B------:R-:W-:Y:S01]  /*8170*/  LDSM.16.MT88.4 R20, [R152+0x6000] ;  /* 0x006000009814783b */ /* 0x000fe20000004200 */
[----:B------:R-:W-:Y:S01]  /*8180*/  FSEL R54, R54, RZ, P1 ;  /* 0x000000ff36367208 */ /* 0x000fe20000800000 */
[----:B------:R-:W-:Y:S01]  /*8190*/  FMUL.FTZ R62, R8, UR6 ;  /* 0x00000006083e7c20 */ /* 0x000fe20008410000 */
[----:B------:R-:W1:Y:S01]  /*81a0*/  MUFU.EX2 R57, R57 ;  /* 0x0000003900397308 */ /* 0x000e620000000800 */
[----:B------:R-:W-:Y:S01]  /*81b0*/  FADD.FTZ R9, R0, -R9 ;  /* 0x8000000900097221 */ /* 0x000fe20000010000 */
[--C-:B------:R-:W-:Y:S01]  /*81c0*/  FFMA.FTZ R64, R24, UR6, -R59.reuse ;  /* 0x0000000618407c23 */ /* 0x100fe2000801083b */
[--C-:B------:R-:W-:Y:S01]  /*81d0*/  FFMA.FTZ R51, R5, UR6, -R54.reuse ;  /* 0x0000000605337c23 */ /* 0x100fe20008010836 */
[--C-:B------:R-:W-:Y:S01]  /*81e0*/  FFMA.FTZ R53, R67, UR6, -R54.reuse ;  /* 0x0000000643357c23 */ /* 0x100fe20008010836 */
[----:B------:R-:W2:Y:S01]  /*81f0*/  LDSM.16.MT88.4 R4, [R156+0x6000] ;  /* 0x006000009c04783b */ /* 0x000ea20000004200 */
[----:B------:R-:W-:Y:S01]  /*8200*/  FMUL.FTZ R0, R9, UR6 ;  /* 0x0000000609007c20 */ /* 0x000fe20008410000 */
        /* <DEDUP_REMOVED lines=43> */
[----:B------:R-:W1:Y:S01]  /*84c0*/  MUFU.EX2 R2, R2 ;  /* 0x0000000200027308 */ /* 0x000e620000000800 */
[----:B----4-:R-:W-:Y:S01]  /*84d0*/  F2FP.BF16.F32.PACK_AB R13, R52, R53 ;  /* 0x00000035340d723e */ /* 0x010fe200000010ff */
[----:B------:R-:W-:Y:S01]  /*84e0*/  LDSM.16.MT88.4 R36, [R152+0x9000] ;  /* 0x009000009824783b */ /* 0x000fe20000004200 */
[----:B------:R-:W-:-:S05]  /*84f0*/  FFMA.FTZ R45, R45, UR6, -R54 ;  /* 0x000000062d2d7c23 */ /* 0x000fca0008010836 */
[----:B------:R-:W4:Y:S08]  /*8500*/  MUFU.EX2 R62, R62 ;  /* 0x0000003e003e7308 */ /* 0x000f300000000800 */
[----:B------:R-:W5:Y:S01]  /*8510*/  MUFU.EX2 R0, R0 ;  /* 0x0000000000007308 */ /* 0x000f620000000800 */
[----:B-1----:R-:W-:-:S07]  /*8520*/  F2FP.BF16.F32.PACK_AB R15, R2, R51 ;  /* 0x00000033020f723e */ /* 0x002fce00000010ff */
        /* <DEDUP_REMOVED lines=17> */
[C---:B--2---:R-:W-:Y:S01]  /*8640*/  HMMA.16816.F32.BF16 R96, R12.reuse, R4, R96 ;  /* 0x000000040c60723c */ /* 0x044fe20000041860 */
        /* <DEDUP_REMOVED lines=15> */
[----:B------:R-:W-:Y:S01]  /*8740*/  FMUL.FTZ R26, R82, R0 ;  /* 0x00000000521a7220 */ /* 0x000fe20000410000 */
[-C--:B------:R-:W-:Y:S01]  /*8750*/  FMUL.FTZ R76, R76, R62.reuse ;  /* 0x0000003e4c4c7220 */ /* 0x080fe20000410000 */
[C---:B------:R-:W-:Y:S01]  /*8760*/  HMMA.16816.F32.BF16 R72, R12.reuse, R18, R72 ;  /* 0x000000120c48723c */ /* 0x040fe20000041848 */
[----:B------:R-:W2:Y:S01]  /*8770*/  LDSM.16.MT88.4 R16, [R156+0x6800] ;  /* 0x006800009c10783b */ /* 0x000ea20000004200 */
[----:B------:R-:W-:Y:S01]  /*8780*/  FMUL.FTZ R77, R77, R62 ;  /* 0x0000003e4d4d7220 */ /* 0x000fe20000410000 */
[-C--:B------:R-:W-:Y:S01]  /*8790*/  FMUL.FTZ R78, R78, R0.reuse ;  /* 0x000000004e4e7220 */ /* 0x080fe20000410000 */
[----:B------:R-:W-:Y:S01]  /*87a0*/  FMUL.FTZ R79, R79, R0 ;  /* 0x000000004f4f7220 */ /* 0x000fe20000410000 */
[----:B------:R-:W-:Y:S01]  /*87b0*/  MUFU.EX2 R66, R66 ;  /* 0x0000004200427308 */ /* 0x000fe20000000800 */
[C---:B---3--:R-:W-:Y:S01]  /*87c0*/  HMMA.16816.F32.BF16 R4, R12.reuse, R8, R4 ;  /* 0x000000080c04723c */ /* 0x048fe20000041804 */
[--C-:B------:R-:W-:Y:S01]  /*87d0*/  FFMA.FTZ R88, R141, UR6, -R54.reuse ;  /* 0x000000068d587c23 */ /* 0x100fe20008010836 */
[--C-:B------:R-:W-:Y:S01]  /*87e0*/  FFMA.FTZ R82, R143, UR6, -R54.reuse ;  /* 0x000000068f527c23 */ /* 0x100fe20008010836 */
[----:B------:R-:W-:Y:S01]  /*87f0*/  FFMA.FTZ R89, R139, UR6, -R54 ;  /* 0x000000068b597c23 */ /* 0x000fe20008010836 */
[--C-:B------:R-:W-:Y:S01]  /*8800*/  FFMA.FTZ R90, R138, UR6, -R59.reuse ;  /* 0x000000068a5a7c23 */ /* 0x100fe2000801083b */
[----:B------:R-:W-:Y:S01]  /*8810*/  FFMA.FTZ R91, R142, UR6, -R59 ;  /* 0x000000068e5b7c23 */ /* 0x000fe2000801083b */
[----:B------:R-:W-:Y:S01]  /*8820*/  HMMA.16816.F32.BF16 R8, R12, R10, R84 ;  /* 0x0000000a0c08723c */ /* 0x000fe20000041854 */
[----:B------:R3:W4:Y:S01]  /*8830*/  MUFU.EX2 R85, R28 ;  /* 0x0000001c00557308 */ /* 0x0007220000000800 */
[----:B-1----:R-:W-:Y:S01]  /*8840*/  F2FP.BF16.F32.PACK_AB R32, R67, R64 ;  /* 0x000000404320723e */ /* 0x002fe200000010ff */
[----:B------:R-:W-:Y:S01]  /*8850*/  FFMA.FTZ R58, R179, R62, R58 ;  /* 0x0000003eb33a7223 */ /* 0x000fe2000001003a */
[----:B------:R-:W-:Y:S01]  /*8860*/  FFMA.FTZ R53, R178, R0, R53 ;  /* 0x00000000b2357223 */ /* 0x000fe20000010035 */
[----:B------:R-:W-:-:S02]  /*8870*/  FFMA.FTZ R179, R49, UR6, -R59 ;  /* 0x0000000631b37c23 */ /* 0x000fc4000801083b */
[--C-:B------:R-:W-:Y:S01]  /*8880*/  FFMA.FTZ R84, R25, UR6, -R54.reuse ;  /* 0x0000000619547c23 */ /* 0x100fe20008010836 */
[----:B------:R-:W-:Y:S01]  /*8890*/  FMUL.FTZ R25, R81, R62 ;  /* 0x0000003e51197220 */ /* 0x000fe20000410000 */
[--C-:B------:R-:W-:Y:S01]  /*88a0*/  FFMA.FTZ R81, R29, UR6, -R54.reuse ;  /* 0x000000061d517c23 */ /* 0x100fe20008010836 */
[----:B------:R-:W-:Y:S01]  /*88b0*/  MUFU.EX2 R83, R83 ;  /* 0x0000005300537308 */ /* 0x000fe20000000800 */
[----:B------:R-:W-:Y:S01]  /*88c0*/  FFMA.FTZ R87, R167, UR6, -R54 ;  /* 0x00000006a7577c23 */ /* 0x000fe20008010836 */
[----:B------:R-:W-:Y:S01]  /*88d0*/  FADD.FTZ R57, R57, R58 ;  /* 0x0000003a39397221 */ /* 0x000fe20000010000 */
[----:B------:R-:W-:Y:S01]  /*88e0*/  FADD.FTZ R52, R52, R53 ;  /* 0x0000003534347221 */ /* 0x000fe20000010000 */
[----:B------:R-:W-:Y:S01]  /*88f0*/  FFMA.FTZ R62, R44, UR6, -R59 ;  /* 0x000000062c3e7c23 */ /* 0x000fe2000801083b */
[C---:B------:R-:W-:Y:S01]  /*8900*/  HMMA.16816.F32.BF16 R24, R12.reuse, R20, R24 ;  /* 0x000000140c18723c */ /* 0x040fe20000041818 */
[----:B------:R-:W-:Y:S01]  /*8910*/  FADD.FTZ R56, R56, R57 ;  /* 0x0000003938387221 */ /* 0x000fe20000010000 */
[----:B------:R-:W-:Y:S01]  /*8920*/  FADD.FTZ R51, R51, R52 ;  /* 0x0000003433337221 */ /* 0x000fe20000010000 */
[----:B------:R-:W-:Y:S01]  /*8930*/  MUFU.EX2 R84, R84 ;  /* 0x0000005400547308 */ /* 0x000fe20000000800 */
[----:B---3--:R-:W1:Y:S01]  /*8940*/  LDSM.16.MT88.4 R28, [R154+0x6800] ;  /* 0x006800009a1c783b */ /* 0x008e620000004200 */
[----:B----4-:R-:W-:Y:S01]  /*8950*/  F2FP.BF16.F32.PACK_AB R34, R85, R66 ;  /* 0x000000425522723e */ /* 0x010fe200000010ff */
[----:B------:R-:W-:Y:S01]  /*8960*/  HMMA.16816.F32.BF16 R12, R12, R22, R76 ;  /* 0x000000160c0c723c */ /* 0x000fe2000004184c */
[----:B------:R-:W-:Y:S01]  /*8970*/  FADD.FTZ R55, R55, R56 ;  /* 0x0000003837377221 */ /* 0x000fe20000010000 */
[----:B------:R-:W3:Y:S01]  /*8980*/  LDSM.16.MT88.4 R20, [R153+0x6800] ;  /* 0x006800009914783b */ /* 0x000ee20000004200 */
[----:B------:R-:W-:Y:S01]  /*8990*/  FADD.FTZ R51, R2, R51 ;  /* 0x0000003302337221 */ /* 0x000fe20000010000 */
[----:B------:R-:W-:Y:S01]  /*89a0*/  FFMA.FTZ R44, R50, UR6, -R59 ;  /* 0x00000006322c7c23 */ /* 0x000fe2000801083b */
[----:B------:R-:W4:Y:S01]  /*89b0*/  MUFU.EX2 R81, R81 ;  /* 0x0000005100517308 */ /* 0x000f220000000800 */
[----:B------:R-:W-:Y:S01]  /*89c0*/  FADD.FTZ R64, R64, R55 ;  /* 0x0000003740407221 */ /* 0x000fe20000010000 */
[--C-:B------:R-:W-:Y:S01]  /*89d0*/  FFMA.FTZ R78, R182, UR6, -R59.reuse ;  /* 0x00000006b64e7c23 */ /* 0x100fe2000801083b */
[--C-:B------:R-:W-:Y:S01]  /*89e0*/  FFMA.FTZ R79, R172, UR6, -R59.reuse ;  /* 0x00000006ac4f7c23 */ /* 0x100fe2000801083b */
[--C-:B------:R-:W-:Y:S01]  /*89f0*/  FFMA.FTZ R77, R180, UR6, -R59.reuse ;  /* 0x00000006b44d7c23 */ /* 0x100fe2000801083b */
[----:B------:R-:W-:Y:S01]  /*8a00*/  FFMA.FTZ R76, R170, UR6, -R59 ;  /* 0x00000006aa4c7c23 */ /* 0x000fe2000801083b */
[----:B------:R-:W-:-:S02]  /*8a10*/  FADD.FTZ R67, R67, R64 ;  /* 0x0000004043437221 */ /* 0x000fc40000010000 */
[----:B------:R-:W5:Y:S02]  /*8a20*/  MUFU.EX2 R80, R80 ;  /* 0x0000005000507308 */ /* 0x000f640000000800 */
[----:B------:R-:W-:-:S04]  /*8a30*/  FADD.FTZ R66, R66, R67 ;  /* 0x0000004342427221 */ /* 0x000fc80000010000 */
[----:B------:R-:W-:Y:S02]  /*8a40*/  FADD.FTZ R85, R85, R66 ;  /* 0x0000004255557221 */ /* 0x000fe40000010000 */
[----:B------:R-:W-:Y:S01]  /*8a50*/  MUFU.EX2 R78, R78 ;  /* 0x0000004e004e7308 */ /* 0x000fe20000000800 */
[----:B----4-:R-:W-:-:S07]  /*8a60*/  F2FP.BF16.F32.PACK_AB R33, R81, R84 ;  /* 0x000000545121723e */ /* 0x010fce00000010ff */
[----:B------:R-:W4:Y:S01]  /*8a70*/  MUFU.EX2 R79, R79 ;  /* 0x0000004f004f7308 */ /* 0x000f220000000800 */
        /* <DEDUP_REMOVED lines=10> */
[C---:B---3--:R-:W-:Y:S01]  /*8b20*/  HMMA.16816.F32.BF16 R68, R32.reuse, R20, R68 ;  /* 0x000000142044723c */ /* 0x048fe20000041844 */
[----:B------:R-:W3:Y:S05]  /*8b30*/  MUFU.EX2 R88, R88 ;  /* 0x0000005800587308 */ /* 0x000eea0000000800 */
        /* <DEDUP_REMOVED lines=9> */
[----:B----4-:R-:W-:Y:S01]  /*8bd0*/  F2FP.BF16.F32.PACK_AB R32, R79, R78 ;  /* 0x0000004e4f20723e */ /* 0x010fe200000010ff */
[----:B------:R-:W-:Y:S01]  /*8be0*/  FADD.FTZ R78, R78, R85 ;  /* 0x000000554e4e7221 */ /* 0x000fe20000010000 */
[----:B---3--:R-:W-:-:S02]  /*8bf0*/  F2FP.BF16.F32.PACK_AB R33, R88, R87 ;  /* 0x000000575821723e */ /* 0x008fc400000010ff */
        /* <DEDUP_REMOVED lines=28> */
[----:B---3--:R-:W-:-:S02]  /*8dc0*/  F2FP.BF16.F32.PACK_AB R33, R103, R102 ;  /* 0x000000666721723e */ /* 0x008fc400000010ff */
[----:B------:R-:W-:-:S03]  /*8dd0*/  F2FP.BF16.F32.PACK_AB R34, R100, R91 ;  /* 0x0000005b6422723e */ /* 0x000fc600000010ff */
[----:B------:R-:W-:Y:S01]  /*8de0*/  MUFU.EX2 R115, R115 ;  /* 0x0000007300737308 */ /* 0x000fe20000000800 */
[----:B-----5:R-:W-:Y:S01]  /*8df0*/  F2FP.BF16.F32.PACK_AB R35, R107, R106 ;  /* 0x0000006a6b23723e */ /* 0x020fe200000010ff */
[----:B------:R-:W-:-:S06]  /*8e00*/  FADD.FTZ R90, R90, R101 ;  /* 0x000000655a5a7221 */ /* 0x000fcc0000010000 */
        /* <DEDUP_REMOVED lines=8> */
[----:B------:R-:W2:Y:S05]  /*8e90*/  LDSM.16.MT88.4 R16, [R156+0x8000] ;  /* 0x008000009c10783b */ /* 0x000eaa0000004200 */
[C---:B-1----:R-:W-:Y:S01]  /*8ea0*/  HMMA.16816.F32.BF16 R68, R32.reuse, R28, R68 ;  /* 0x0000001c2044723c */ /* 0x042fe20000041844 */
[----:B------:R-:W1:Y:S05]  /*8eb0*/  MUFU.EX2 R120, R120 ;  /* 0x0000007800787308 */ /* 0x000e6a0000000800 */
        /* <DEDUP_REMOVED lines=27> */
[----:B------:R-:W-:Y:S08]  /*9070*/  MUFU.EX2 R122, R122 ;  /* 0x0000007a007a7308 */ /* 0x000ff00000000800 */
[----:B------:R-:W-:Y:S01]  /*9080*/  MUFU.EX2 R3, R3 ;  /* 0x0000000300037308 */ /* 0x000fe20000000800 */
[C---:B--2---:R-:W-:Y:S07]  /*9090*/  HMMA.16816.F32.BF16 R24, R32.reuse, R16, R24 ;  /* 0x000000102018723c */ /* 0x044fee0000041818 */
[----:B------:R-:W-:Y:S01]  /*90a0*/  MUFU.EX2 R40, R40 ;  /* 0x0000002800287308 */ /* 0x000fe20000000800 */
[----:B------:R-:W-:Y:S01]  /*90b0*/  HMMA.16816.F32.BF16 R12, R32, R18, R12 ;  /* 0x00000012200c723c */ /* 0x000fe2000004180c */
[----:B------:R-:W2:Y:S01]  /*90c0*/  LDSM.16.MT88.4 R32, [R153+0x8800] ;  /* 0x008800009920783b */ /* 0x000ea20000004200 */
[----:B------:R-:W-:-:S02]  /*90d0*/  F2FP.BF16.F32.PACK_AB R16, R117, R110 ;  /* 0x0000006e7510723e */ /* 0x000fc400000010ff */
[----:B-1----:R-:W-:-:S03]  /*90e0*/  F2FP.BF16.F32.PACK_AB R17, R109, R108 ;  /* 0x0000006c6d11723e */ /* 0x002fc600000010ff */
[----:B------:R-:W-:Y:S01]  /*90f0*/  MUFU.EX2 R42, R42 ;  /* 0x0000002a002a7308 */ /* 0x000fe20000000800 */
[----:B------:R-:W-:Y:S02]  /*9100*/  F2FP.BF16.F32.PACK_AB R18, R119, R104 ;  /* 0x000000687712723e */ /* 0x000fe400000010ff */
[----:B----4-:R-:W-:-:S05]  /*9110*/  F2FP.BF16.F32.PACK_AB R19, R116, R65 ;  /* 0x000000417413723e */ /* 0x010fca00000010ff */
[----:B------:R-:W-:Y:S02]  /*9120*/  MUFU.EX2 R43, R43 ;  /* 0x0000002b002b7308 */ /* 0x000fe40000000800 */
[C---:B-----5:R-:W-:Y:S06]  /*9130*/  HMMA.16816.F32.BF16 R96, R16.reuse, R28, R96 ;  /* 0x0000001c1060723c */ /* 0x060fec0000041860 */
[----:B------:R-:W-:Y:S01]  /*9140*/  MUFU.EX2 R105, R105 ;  /* 0x0000006900697308 */ /* 0x000fe20000000800 */
[C---:B------:R-:W-:Y:S01]  /*9150*/  HMMA.16816.F32.BF16 R92, R16.reuse, R30, R92 ;  /* 0x0000001e105c723c */ /* 0x040fe2000004185c */
[----:B------:R-:W1:Y:S05]  /*9160*/  LDSM.16.MT88.4 R28, [R152+0x8800] ;  /* 0x00880000981c783b */ /* 0x000e6a0000004200 */
[C---:B---3--:R-:W-:Y:S01]  /*9170*/  HMMA.16816.F32.BF16 R4, R16.reuse, R20, R4 ;  /* 0x000000141004723c */ /* 0x048fe20000041804 */
[----:B------:R-:W-:Y:S05]  /*9180*/  MUFU.EX2 R124, R124 ;  /* 0x0000007c007c7308 */ /* 0x000fea0000000800 */
[C---:B------:R-:W-:Y:S01]  /*9190*/  HMMA.16816.F32.BF16 R8, R16.reuse, R22, R8 ;  /* 0x000000161008723c */ /* 0x040fe20000041808 */
[----:B------:R-:W3:Y:S02]  /*91a0*/  LDSM.16.MT88.4 R20, [R156+0x9000] ;  /* 0x009000009c14783b */ /* 0x000ee40000004200 */
[----:B------:R-:W-:Y:S03]  /*91b0*/  MUFU.EX2 R41, R41 ;  /* 0x0000002900297308 */ /* 0x000fe60000000800 */
[C---:B--2---:R-:W-:Y:S05]  /*91c0*/  HMMA.16816.F32.BF16 R68, R16.reuse, R32, R68 ;  /* 0x000000201044723c */ /* 0x044fea0000041844 */
[----:B------:R-:W2:Y:S01]  /*91d0*/  MUFU.EX2 R0, R62 ;  /* 0x0000003e00007308 */ /* 0x000ea20000000800 */
[C---:B------:R-:W-:Y:S01]  /*91e0*/  HMMA.16816.F32.BF16 R72, R16.reuse, R34, R72 ;  /* 0x000000221048723c */ /* 0x040fe20000041848 */
[----:B------:R-:W4:Y:S06]  /*91f0*/  LDSM.16.MT88.4 R32, [R154+0x9000] ;  /* 0x009000009a20783b */ /* 0x000f2c0000004200 */
[----:B------:R-:W-:Y:S08]  /*9200*/  MUFU.EX2 R44, R44 ;  /* 0x0000002c002c7308 */ /* 0x000ff00000000800 */
[----:B------:R-:W5:Y:S01]  /*9210*/  MUFU.EX2 R179, R179 ;  /* 0x000000b300b37308 */ /* 0x000f620000000800 */
[----:B--2---:R-:W-:Y:S01]  /*9220*/  F2FP.BF16.F32.PACK_AB R76, R0, R41 ;  /* 0x00000029004c723e */ /* 0x004fe200000010ff */
[C---:B-1----:R-:W-:Y:S06]  /*9230*/  HMMA.16816.F32.BF16 R24, R16.reuse, R28, R24 ;  /* 0x0000001c1018723c */ /* 0x042fec0000041818 */
[----:B------:R-:W-:Y:S01]  /*9240*/  HMMA.16816.F32.BF16 R12, R16, R30, R12 ;  /* 0x0000001e100c723c */ /* 0x000fe2000004180c */
[----:B------:R-:W1:Y:S01]  /*9250*/  LDSM.16.MT88.4 R16, [R153+0x9000] ;  /* 0x009000009910783b */ /* 0x000e620000004200 */
[----:B------:R-:W-:Y:S01]  /*9260*/  F2FP.BF16.F32.PACK_AB R28, R122, R63 ;  /* 0x0000003f7a1c723e */ /* 0x000fe200000010ff */
[----:B------:R-:W-:Y:S01]  /*9270*/  MUFU.EX2 R2, R45 ;  /* 0x0000002d00027308 */ /* 0x000fe20000000800 */
[----:B------:R-:W-:-:S03]  /*9280*/  F2FP.BF16.F32.PACK_AB R29, R43, R42 ;  /* 0x0000002a2b1d723e */ /* 0x000fc600000010ff */
[----:B------:R-:W-:Y:S02]  /*9290*/  F2FP.BF16.F32.PACK_AB R30, R40, R3 ;  /* 0x00000003281e723e */ /* 0x000fe400000010ff */
[----:B------:R-:W-:Y:S02]  /*92a0*/  F2FP.BF16.F32.PACK_AB R31, R124, R105 ;  /* 0x000000697c1f723e */ /* 0x000fe400000010ff */
[----:B-----5:R-:W-:-:S05]  /*92b0*/  F2FP.BF16.F32.PACK_AB R78, R179, R44 ;  /* 0x0000002cb34e723e */ /* 0x020fca00000010ff */
[C---:B---3--:R-:W-:Y:S06]  /*92c0*/  HMMA.16816.F32.BF16 R96, R28.reuse, R20, R96 ;  /* 0x000000141c60723c */ /* 0x048fec0000041860 */
[C---:B----4-:R-:W-:Y:S06]  /*92d0*/  HMMA.16816.F32.BF16 R4, R28.reuse, R32, R4 ;  /* 0x000000201c04723c */ /* 0x050fec0000041804 */
[----:B------:R-:W-:Y:S01]  /*92e0*/  HMMA.16816.F32.BF16 R92, R28, R22, R92 ;  /* 0x000000161c5c723c */ /* 0x000fe2000004185c */
[----:B------:R-:W-:Y:S01]  /*92f0*/  FADD.FTZ R32, R84, R51 ;  /* 0x0000003354207221 */ /* 0x000fe20000010000 */
[----:B------:R-:W2:Y:S01]  /*9300*/  LDSM.16.MT88.4 R20, [R156+0x9800] ;  /* 0x009800009c14783b */ /* 0x000ea20000004200 */
[----:B------:R-:W-:-:S02]  /*9310*/  FFMA.FTZ R33, R48, UR6, -R54 ;  /* 0x0000000630217c23 */ /* 0x000fc40008010836 */
[----:B------:R-:W-:Y:S01]  /*9320*/  FADD.FTZ R32, R81, R32 ;  /* 0x0000002051207221 */ /* 0x000fe20000010000 */
[C---:B------:R-:W-:Y:S03]  /*9330*/  HMMA.16816.F32.BF16 R8, R28.reuse, R34, R8 ;  /* 0x000000221c08723c */ /* 0x040fe60000041808 */
[----:B------:R-:W-:Y:S01]  /*9340*/  FADD.FTZ R83, R83, R32 ;  /* 0x0000002053537221 */ /* 0x000fe20000010000 */
[--C-:B------:R-:W-:Y:S01]  /*9350*/  FFMA.FTZ R32, R47, UR6, -R54.reuse ;  /* 0x000000062f207c23 */ /* 0x100fe20008010836 */
[----:B------:R-:W3:Y:S01]  /*9360*/  MUFU.EX2 R33, R33 ;  /* 0x0000002100217308 */ /* 0x000ee20000000800 */
[----:B------:R-:W-:Y:S01]  /*9370*/  HMMA.16816.F32.BF16 R24, R28, R36, R24 ;  /* 0x000000241c18723c */ /* 0x000fe20000041818 */
[----:B------:R-:W-:Y:S01]  /*9380*/  FADD.FTZ R80, R80, R83 ;  /* 0x0000005350507221 */ /* 0x000fe20000010000 */
[----:B------:R-:W-:-:S04]  /*9390*/  FFMA.FTZ R35, R46, UR6, -R54 ;  /* 0x000000062e237c23 */ /* 0x000fc80008010836 */
[C---:B-1----:R-:W-:Y:S01]  /*93a0*/  HMMA.16816.F32.BF16 R68, R28.reuse, R16, R68 ;  /* 0x000000101c44723c */ /* 0x042fe20000041844 */
[----:B------:R-:W-:Y:S05]  /*93b0*/  MUFU.EX2 R32, R32 ;  /* 0x0000002000207308 */ /* 0x000fea0000000800 */
[C---:B------:R-:W-:Y:S01]  /*93c0*/  HMMA.16816.F32.BF16 R72, R28.reuse, R18, R72 ;  /* 0x000000121c48723c */ /* 0x040fe20000041848 */
[----:B------:R-:W-:Y:S02]  /*93d0*/  FADD.FTZ R17, R87, R80 ;  /* 0x0000005057117221 */ /* 0x000fe40000010000 */
[----:B------:R-:W1:Y:S01]  /*93e0*/  LDSM.16.MT88.4 R84, [R154+0x9800] ;  /* 0x009800009a54783b */ /* 0x000e620000004200 */
[----:B------:R-:W4:Y:S01]  /*93f0*/  MUFU.EX2 R35, R35 ;  /* 0x0000002300237308 */ /* 0x000f220000000800 */
[----:B------:R-:W-:Y:S01]  /*9400*/  FADD.FTZ R17, R88, R17 ;  /* 0x0000001158117221 */ /* 0x000fe20000010000 */
[----:B------:R-:W-:Y:S01]  /*9410*/  HMMA.16816.F32.BF16 R12, R28, R38, R12 ;  /* 0x000000261c0c723c */ /* 0x000fe2000004180c */
[----:B---3--:R-:W-:-:S02]  /*9420*/  F2FP.BF16.F32.PACK_AB R77, R33, R2 ;  /* 0x00000002214d723e */ /* 0x008fc400000010ff */
[----:B------:R-:W-:Y:S02]  /*9430*/  FADD.FTZ R82, R82, R17 ;  /* 0x0000001152527221 */ /* 0x000fe40000010000 */
[----:B------:R-:W3:Y:S02]  /*9440*/  LDSM.16.MT88.4 R16, [R153+0x9800] ;  /* 0x009800009910783b */ /* 0x000ee40000004200 */
[----:B------:R-:W-:Y:S01]  /*9450*/  FADD.FTZ R89, R89, R82 ;  /* 0x0000005259597221 */ /* 0x000fe20000010000 */
[----:B------:R-:W-:-:S03]  /*9460*/  FADD.FTZ R29, R91, R90 ;  /* 0x0000005a5b1d7221 */ /* 0x000fc60000010000 */
        /* <DEDUP_REMOVED lines=13> */
[----:B------:R-:W2:Y:S01]  /*9540*/  LDSM.16.MT88.4 R20, [R152+0x9800] ;  /* 0x009800009814783b */ /* 0x000ea20000004200 */
[----:B------:R-:W-:Y:S01]  /*9550*/  FADD.FTZ R28, R121, R28 ;  /* 0x0000001c791c7221 */ /* 0x000fe20000010000 */
[----:B------:R-:W-:-:S03]  /*9560*/  FADD.FTZ R110, R110, R115 ;  /* 0x000000736e6e7221 */ /* 0x000fc60000010000 */
[----:B-1----:R-:W-:Y:S01]  /*9570*/  HMMA.16816.F32.BF16 R88, R76, R84, R4 ;  /* 0x000000544c58723c */ /* 0x002fe20000041804 */
[----:B------:R-:W-:-:S04]  /*9580*/  FADD.FTZ R117, R117, R110 ;  /* 0x0000006e75757221 */ /* 0x000fc80000010000 */
[----:B------:R-:W-:Y:S01]  /*9590*/  FADD.FTZ R104, R104, R117 ;  /* 0x0000007568687221 */ /* 0x000fe20000010000 */
[----:B------:R-:W-:Y:S01]  /*95a0*/  HMMA.16816.F32.BF16 R84, R76, R86, R8 ;  /* 0x000000564c54723c */ /* 0x000fe20000041808 */
[----:B------:R-:W-:-:S04]  /*95b0*/  FADD.FTZ R5, R111, R28 ;  /* 0x0000001c6f057221 */ /* 0x000fc80000010000 */
[----:B------:R-:W-:Y:S01]  /*95c0*/  FADD.FTZ R5, R120, R5 ;  /* 0x0000000578057221 */ /* 0x000fe20000010000 */
[----:B---3--:R-:W-:Y:S03]  /*95d0*/  HMMA.16816.F32.BF16 R68, R76, R16, R68 ;  /* 0x000000104c44723c */ /* 0x008fe60000041844 */
[----:B------:R-:W-:-:S03]  /*95e0*/  FADD.FTZ R4, R108, R5 ;  /* 0x000000056c047221 */ /* 0x000fc60000010000 */
[----:B------:R-:W-:Y:S01]  /*95f0*/  HMMA.16816.F32.BF16 R72, R76, R18, R72 ;  /* 0x000000124c48723c */ /* 0x000fe20000041848 */
[----:B------:R-:W-:-:S04]  /*9600*/  FADD.FTZ R4, R109, R4 ;  /* 0x000000046d047221 */ /* 0x000fc80000010000 */
[----:B------:R-:W-:Y:S01]  /*9610*/  FADD.FTZ R5, R65, R4 ;  /* 0x0000000441057221 */ /* 0x000fe20000010000 */
[----:B------:R-:W-:-:S03]  /*9620*/  FADD.FTZ R4, R119, R104 ;  /* 0x0000006877047221 */ /* 0x000fc60000010000 */
        /* <DEDUP_REMOVED lines=8> */
[----:B------:R-:W-:Y:S01]  /*96b0*/  HMMA.16816.F32.BF16 R76, R76, R22, R12 ;  /* 0x000000164c4c723c */ /* 0x000fe2000004180c */
[----:B------:R-:W-:Y:S02]  /*96c0*/  FADD.FTZ R40, R40, R3 ;  /* 0x0000000328287221 */ /* 0x000fe40000010000 */
[----:B------:R-:W-:Y:S02]  /*96d0*/  FADD.FTZ R3, R124, R105 ;  /* 0x000000697c037221 */ /* 0x000fe40000010000 */
[----:B------:R-:W-:Y:S02]  /*96e0*/  FADD.FTZ R41, R41, R40 ;  /* 0x0000002829297221 */ /* 0x000fe40000010000 */
[----:B------:R-:W-:Y:S02]  /*96f0*/  FADD.FTZ R2, R2, R3 ;  /* 0x0000000302027221 */ /* 0x000fe40000010000 */
[----:B------:R-:W-:Y:S01]  /*9700*/  FADD.FTZ R41, R0, R41 ;  /* 0x0000002900297221 */ /* 0x000fe20000010000 */
[----:B------:R-:W-:Y:S01]  /*9710*/  MOV R0, R60 ;  /* 0x0000003c00007202 */ /* 0x000fe20000000f00 */
[----:B------:R-:W-:Y:S01]  /*9720*/  FADD.FTZ R33, R33, R2 ;  /* 0x0000000221217221 */ /* 0x000fe20000010000 */
[----:B------:R-:W-:Y:S01]  /*9730*/  MOV R2, R61 ;  /* 0x0000003d00027202 */ /* 0x000fe20000000f00 */
[----:B------:R-:W-:-:S02]  /*9740*/  FADD.FTZ R44, R44, R41 ;  /* 0x000000292c2c7221 */ /* 0x000fc40000010000 */
[----:B------:R-:W-:Y:S02]  /*9750*/  FADD.FTZ R32, R32, R33 ;  /* 0x0000002120207221 */ /* 0x000fe40000010000 */
[----:B------:R-:W-:Y:S02]  /*9760*/  FADD.FTZ R179, R179, R44 ;  /* 0x0000002cb3b37221 */ /* 0x000fe40000010000 */
[----:B------:R-:W-:-:S07]  /*9770*/  FADD.FTZ R178, R35, R32 ;  /* 0x0000002023b27221 */ /* 0x000fce0000010000 */
.L_x_7236:
        /* <DEDUP_REMOVED lines=13> */
.L_x_7246:
[----:B------:R-:W-:Y:S04]  /*9850*/  DEPBAR.LE SB0, 0x0 ;  /* 0x000080000000791a */ /* 0x000fe80000000000 */
[----:B------:R-:W-:Y:S01]  /*9860*/  BAR.SYNC.DEFER_BLOCKING 0x0 ;  /* 0x0000000000007b1d */ /* 0x000fe20000010000 */
[----:B------:R-:W-:Y:S02]  /*9870*/  IADD3 R169, R169, -0x1, RZ ;  /* 0xffffffffa9a97810 */ /* 0x000fe40007ffe0ff */
[----:B------:R-:W-:Y:S02]  /*9880*/  MOV R8, R172 ;  /* 0x000000ac00087202 */ /* 0x000fe40000000f00 */
[----:B------:R-:W-:Y:S01]  /*9890*/  MOV R0, R170 ;  /* 0x000000aa00007202 */ /* 0x000fe20000000f00 */
[----:B------:R-:W-:Y:S06]  /*98a0*/  @!P0 BRA `(.L_x_7243) ;  /* 0x0000000000f48947 */ /* 0x000fec0003800000 */
        /* <DEDUP_REMOVED lines=61> */
.L_x_7243:
        /* <DEDUP_REMOVED lines=201> */
.L_x_7245:
        /* <DEDUP_REMOVED lines=28> */
.L_x_7244:
        /* <DEDUP_REMOVED lines=93> */
[--C-:B------:R-:W-:Y:S01]  /*b0a0*/  FFMA.FTZ R119, R16, UR4, -R116.reuse ;  /* 0x0000000410777c23 */ /* 0x100fe20008010874 */
[--C-:B------:R-:W-:Y:S01]  /*b0b0*/  FFMA.FTZ R135, R46, UR4, -R103.reuse ;  /* 0x000000042e877c23 */ /* 0x100fe20008010867 */
[--C-:B------:R-:W-:Y:S01]  /*b0c0*/  FFMA.FTZ R136, R47, UR4, -R103.reuse ;  /* 0x000000042f887c23 */ /* 0x100fe20008010867 */
[--C-:B------:R-:W-:Y:S01]  /*b0d0*/  FFMA.FTZ R139, R50, UR4, -R103.reuse ;  /* 0x00000004328b7c23 */ /* 0x100fe20008010867 */
[----:B------:R-:W-:Y:S01]  /*b0e0*/  LDSM.16.MT88.4 R44, [R154+0x8000] ;  /* 0x008000009a2c783b */ /* 0x000fe20000004200 */
[--C-:B------:R-:W-:Y:S03]  /*b0f0*/  FFMA.FTZ R140, R51, UR4, -R103.reuse ;  /* 0x00000004338c7c23 */ /* 0x100fe60008010867 */
[----:B------:R-:W-:Y:S01]  /*b100*/  MUFU.EX2 R125, R125 ;  /* 0x0000007d007d7308 */ /* 0x000fe20000000800 */
[C---:B--2---:R-:W-:Y:S01]  /*b110*/  FMUL.FTZ R12, R100.reuse, R92 ;  /* 0x0000005c640c7220 */ /* 0x044fe20000410000 */
[C---:B------:R-:W-:Y:S01]  /*b120*/  FMUL.FTZ R13, R100.reuse, R93 ;  /* 0x0000005d640d7220 */ /* 0x040fe20000410000 */
[----:B------:R-:W-:Y:S01]  /*b130*/  FMUL.FTZ R16, R100, R88 ;  /* 0x0000005864107220 */ /* 0x000fe20000410000 */
[--C-:B------:R-:W-:Y:S01]  /*b140*/  FFMA.FTZ R122, R14, UR4, -R103.reuse ;  /* 0x000000040e7a7c23 */ /* 0x100fe20008010867 */
[--C-:B------:R-:W-:Y:S01]  /*b150*/  FFMA.FTZ R117, R15, UR4, -R103.reuse ;  /* 0x000000040f757c23 */ /* 0x100fe20008010867 */
[----:B------:R-:W-:Y:S01]  /*b160*/  LDSM.16.MT88.4 R48, [R156+0x8800] ;  /* 0x008800009c30783b */ /* 0x000fe20000004200 */
[--C-:B------:R-:W-:Y:S03]  /*b170*/  FFMA.FTZ R118, R18, UR4, -R103.reuse ;  /* 0x0000000412767c23 */ /* 0x100fe60008010867 */
[----:B------:R-:W-:Y:S01]  /*b180*/  MUFU.EX2 R120, R120 ;  /* 0x0000007800787308 */ /* 0x000fe20000000800 */
[--C-:B------:R-:W-:Y:S01]  /*b190*/  FFMA.FTZ R124, R22, UR4, -R103.reuse ;  /* 0x00000004167c7c23 */ /* 0x100fe20008010867 */
[--C-:B------:R-:W-:Y:S01]  /*b1a0*/  FFMA.FTZ R121, R23, UR4, -R103.reuse ;  /* 0x0000000417797c23 */ /* 0x100fe20008010867 */
[C---:B------:R-:W-:Y:S01]  /*b1b0*/  FMUL.FTZ R76, R100.reuse, R76 ;  /* 0x0000004c644c7220 */ /* 0x040fe20000410000 */
[C---:B------:R-:W-:Y:S01]  /*b1c0*/  FMUL.FTZ R77, R100.reuse, R77 ;  /* 0x0000004d644d7220 */ /* 0x040fe20000410000 */
        /* <DEDUP_REMOVED lines=8> */
[--C-:B------:R-:W-:Y:S01]  /*b250*/  FFMA.FTZ R7, R19, UR4, -R103.reuse ;  /* 0x0000000413077c23 */ /* 0x100fe20008010867 */
[--C-:B------:R-:W-:Y:S01]  /*b260*/  FFMA.FTZ R129, R8, UR4, -R116.reuse ;  /* 0x0000000408817c23 */ /* 0x100fe20008010874 */
[C---:B------:R-:W-:Y:S03]  /*b270*/  FMUL.FTZ R8, R100.reuse, R96 ;  /* 0x0000006064087220 */ /* 0x040fe60000410000 */
[----:B------:R-:W-:Y:S01]  /*b280*/  MUFU.EX2 R130, R130 ;  /* 0x0000008200827308 */ /* 0x000fe20000000800 */
[--C-:B------:R-:W-:Y:S01]  /*b290*/  FFMA.FTZ R126, R9, UR4, -R116.reuse ;  /* 0x00000004097e7c23 */ /* 0x100fe20008010874 */
[----:B------:R-:W-:Y:S01]  /*b2a0*/  FMUL.FTZ R9, R100, R97 ;  /* 0x0000006164097220 */ /* 0x000fe20000410000 */
[--C-:B------:R-:W-:Y:S01]  /*b2b0*/  FFMA.FTZ R128, R10, UR4, -R103.reuse ;  /* 0x000000040a807c23 */ /* 0x100fe20008010867 */
[--C-:B------:R-:W-:Y:S01]  /*b2c0*/  FFMA.FTZ R123, R11, UR4, -R103.reuse ;  /* 0x000000040b7b7c23 */ /* 0x100fe20008010867 */
[----:B------:R-:W-:Y:S01]  /*b2d0*/  FMUL.FTZ R102, R3, UR4 ;  /* 0x0000000403667c20 */ /* 0x000fe20008410000 */
[--C-:B------:R-:W-:Y:S01]  /*b2e0*/  FFMA.FTZ R24, R24, UR4, -R116.reuse ;  /* 0x0000000418187c23 */ /* 0x100fe20008010874 */
[--C-:B------:R-:W-:Y:S03]  /*b2f0*/  FFMA.FTZ R26, R26, UR4, -R103.reuse ;  /* 0x000000041a1a7c23 */ /* 0x100fe60008010867 */
[----:B------:R-:W-:Y:S01]  /*b300*/  MUFU.EX2 R132, R132 ;  /* 0x0000008400847308 */ /* 0x000fe20000000800 */
[C---:B------:R-:W-:Y:S01]  /*b310*/  FMUL.FTZ R68, R100.reuse, R68 ;  /* 0x0000004464447220 */ /* 0x040fe20000410000 */
[C---:B------:R-:W-:Y:S01]  /*b320*/  FMUL.FTZ R69, R100.reuse, R69 ;  /* 0x0000004564457220 */ /* 0x040fe20000410000 */
[C---:B------:R-:W-:Y:S01]  /*b330*/  FMUL.FTZ R72, R100.reuse, R72 ;  /* 0x0000004864487220 */ /* 0x040fe20000410000 */
[----:B------:R-:W-:Y:S01]  /*b340*/  FMUL.FTZ R73, R100, R73 ;  /* 0x0000004964497220 */ /* 0x000fe20000410000 */
[--C-:B------:R-:W-:Y:S01]  /*b350*/  FFMA.FTZ R131, R4, UR4, -R116.reuse ;  /* 0x0000000404837c23 */ /* 0x100fe20008010874 */
[--C-:B------:R-:W-:Y:S01]  /*b360*/  FFMA.FTZ R52, R52, UR4, -R116.reuse ;  /* 0x0000000434347c23 */ /* 0x100fe20008010874 */
[--C-:B------:R-:W-:Y:S03]  /*b370*/  FFMA.FTZ R53, R53, UR4, -R116.reuse ;  /* 0x0000000435357c23 */ /* 0x100fe60008010874 */
[----:B------:R-:W2:Y:S01]  /*b380*/  MUFU.EX2 R3, R102 ;  /* 0x0000006600037308 */ /* 0x000ea20000000800 */
[--C-:B------:R-:W-:Y:S01]  /*b390*/  FFMA.FTZ R54, R54, UR4, -R103.reuse ;  /* 0x0000000436367c23 */ /* 0x100fe20008010867 */
[----:B------:R-:W-:Y:S01]  /*b3a0*/  FFMA.FTZ R55, R55, UR4, -R103 ;  /* 0x0000000437377c23 */ /* 0x000fe20008010867 */
[----:B------:R-:W-:Y:S02]  /*b3b0*/  ISETP.GT.AND P1, PT, R169, R164, PT ;  /* 0x000000a4a900720c */ /* 0x000fe40003f24270 */
[----:B------:R-:W-:Y:S05]  /*b3c0*/  MOV R101, R2 ;  /* 0x0000000200657202 */ /* 0x000fea0000000f00 */
[----:B------:R-:W3:Y:S10]  /*b3d0*/  MUFU.EX2 R131, R131 ;  /* 0x0000008300837308 */ /* 0x000ef40000000800 */
[----:B------:R-:W4:Y:S01]  /*b3e0*/  MUFU.EX2 R127, R127 ;  /* 0x0000007f007f7308 */ /* 0x000f220000000800 */
[C---:B--2---:R-:W-:Y:S01]  /*b3f0*/  FMUL.FTZ R14, R3.reuse, R94 ;  /* 0x0000005e030e7220 */ /* 0x044fe20000410000 */
[C---:B------:R-:W-:Y:S01]  /*b400*/  FMUL.FTZ R15, R3.reuse, R95 ;  /* 0x0000005f030f7220 */ /* 0x040fe20000410000 */
[C---:B------:R-:W-:Y:S01]  /*b410*/  FMUL.FTZ R18, R3.reuse, R90 ;  /* 0x0000005a03127220 */ /* 0x040fe20000410000 */
[----:B------:R-:W-:Y:S01]  /*b420*/  LDSM.16.MT88.4 R92, [R156+0x6800] ;  /* 0x006800009c5c783b */ /* 0x000fe20000004200 */
[C---:B------:R-:W-:Y:S01]  /*b430*/  FMUL.FTZ R19, R3.reuse, R91 ;  /* 0x0000005b03137220 */ /* 0x040fe20000410000 */
[C---:B------:R-:W-:Y:S01]  /*b440*/  FMUL.FTZ R22, R3.reuse, R86 ;  /* 0x0000005603167220 */ /* 0x040fe20000410000 */
[C---:B------:R-:W-:Y:S03]  /*b450*/  FMUL.FTZ R23, R3.reuse, R87 ;  /* 0x0000005703177220 */ /* 0x040fe60000410000 */
[----:B------:R-:W-:Y:S01]  /*b460*/  MUFU.EX2 R129, R129 ;  /* 0x0000008100817308 */ /* 0x000fe20000000800 */
[----:B---3--:R-:W-:Y:S01]  /*b470*/  F2FP.BF16.F32.PACK_AB R96, R130, R131 ;  /* 0x000000838260723e */ /* 0x008fe200000010ff */
[C---:B------:R-:W-:Y:S01]  /*b480*/  FMUL.FTZ R10, R3.reuse, R98 ;  /* 0x00000062030a7220 */ /* 0x040fe20000410000 */
[C---:B------:R-:W-:Y:S01]  /*b490*/  FMUL.FTZ R11, R3.reuse, R99 ;  /* 0x00000063030b7220 */ /* 0x040fe20000410000 */
[----:B------:R-:W2:Y:S01]  /*b4a0*/  LDSM.16.MT88.4 R88, [R152+0x6000] ;  /* 0x006000009858783b */ /* 0x000ea20000004200 */
[----:B------:R-:W-:Y:S01]  /*b4b0*/  FFMA.FTZ R102, R20, UR4, -R116 ;  /* 0x0000000414667c23 */ /* 0x000fe20008010874 */
[C---:B------:R-:W-:Y:S01]  /*b4c0*/  FMUL.FTZ R20, R100.reuse, R84 ;  /* 0x0000005464147220 */ /* 0x040fe20000410000 */
[----:B------:R-:W-:Y:S03]  /*b4d0*/  FMUL.FTZ R78, R3, R78 ;  /* 0x0000004e034e7220 */ /* 0x000fe60000410000 */
[----:B------:R-:W3:Y:S01]  /*b4e0*/  MUFU.EX2 R126, R126 ;  /* 0x0000007e007e7308 */ /* 0x000ee20000000800 */
[----:B----4-:R-:W-:Y:S01]  /*b4f0*/  F2FP.BF16.F32.PACK_AB R97, R127, R132 ;  /* 0x000000847f61723e */ /* 0x010fe200000010ff */
[C---:B------:R-:W-:Y:S01]  /*b500*/  FMUL.FTZ R79, R3.reuse, R79 ;  /* 0x0000004f034f7220 */ /* 0x040fe20000410000 */
[C---:B------:R-:W-:Y:S01]  /*b510*/  FMUL.FTZ R70, R3.reuse, R70 ;  /* 0x0000004603467220 */ /* 0x040fe20000410000 */
[----:B------:R-:W4:Y:S01]  /*b520*/  LDSM.16.MT88.4 R84, [R154+0x6800] ;  /* 0x006800009a54783b */ /* 0x000f220000004200 */
[C---:B------:R-:W-:Y:S01]  /*b530*/  FMUL.FTZ R71, R3.reuse, R71 ;  /* 0x0000004703477220 */ /* 0x040fe20000410000 */
[C---:B------:R-:W-:Y:S01]  /*b540*/  FMUL.FTZ R74, R3.reuse, R74 ;  /* 0x0000004a034a7220 */ /* 0x040fe20000410000 */
[C---:B------:R-:W-:Y:S03]  /*b550*/  FMUL.FTZ R75, R3.reuse, R75 ;  /* 0x0000004b034b7220 */ /* 0x040fe60000410000 */
[----:B------:R-:W-:Y:S01]  /*b560*/  MUFU.EX2 R128, R128 ;  /* 0x0000008000807308 */ /* 0x000fe20000000800 */
[----:B------:R-:W-:Y:S01]  /*b570*/  FFMA.FTZ R132, R3, R178, R132 ;  /* 0x000000b203847223 */ /* 0x000fe20000010084 */
[----:B------:R-:W-:Y:S03]  /*b580*/  FFMA.FTZ R131, R100, R179, R131 ;  /* 0x000000b364837223 */ /* 0x000fe60000010083 */
[----:B------:R-:W-:Y:S01]  /*b590*/  FADD.FTZ R127, R127, R132 ;  /* 0x000000847f7f7221 */ /* 0x000fe20000010000 */
[----:B------:R-:W-:Y:S04]  /*b5a0*/  FADD.FTZ R130, R130, R131 ;  /* 0x0000008382827221 */ /* 0x000fe80000010000 */
[----:B------:R-:W5:Y:S01]  /*b5b0*/  MUFU.EX2 R123, R123 ;  /* 0x0000007b007b7308 */ /* 0x000f620000000800 */
[C---:B---3--:R-:W-:Y:S01]  /*b5c0*/  F2FP.BF16.F32.PACK_AB R98, R126.reuse, R129 ;  /* 0x000000817e62723e */ /* 0x048fe200000010ff */
[----:B------:R-:W-:Y:S04]  /*b5d0*/  FADD.FTZ R129, R129, R130 ;  /* 0x0000008281817221 */ /* 0x000fe80000010000 */
[----:B------:R-:W-:Y:S04]  /*b5e0*/  FADD.FTZ R126, R126, R129 ;  /* 0x000000817e7e7221 */ /* 0x000fe80000010000 */
[----:B------:R-:W3:Y:S10]  /*b5f0*/  MUFU.EX2 R117, R117 ;  /* 0x0000007500757308 */ /* 0x000ef40000000800 */
[----:B------:R-:W-:Y:S01]  /*b600*/  MUFU.EX2 R119, R119 ;  /* 0x0000007700777308 */ /* 0x000fe20000000800 */
[C---:B-----5:R-:W-:Y:S01]  /*b610*/  F2FP.BF16.F32.PACK_AB R99, R123.reuse, R128 ;  /* 0x000000807b63723e */ /* 0x060fe200000010ff */
[----:B------:R-:W-:Y:S04]  /*b620*/  FADD.FTZ R128, R128, R127 ;  /* 0x0000007f80807221 */ /* 0x000fe80000010000 */
[----:B------:R-:W-:Y:S04]  /*b630*/  FADD.FTZ R123, R123, R128 ;  /* 0x000000807b7b7221 */ /* 0x000fe80000010000 */
[----:B------:R-:W5:Y:S01]  /*b640*/  MUFU.EX2 R6, R6 ;  /* 0x0000000600067308 */ /* 0x000f620000000800 */
[C---:B------:R-:W-:Y:S06]  /*b650*/  HMMA.16816.F32.BF16 R8, R96.reuse, R104, R8 ;  /* 0x000000686008723c */ /* 0x040fec0000041808 */
[C---:B------:R-:W-:Y:S03]  /*b660*/  HMMA.16816.F32.BF16 R12, R96.reuse, R106, R12 ;  /* 0x0000006a600c723c */ /* 0x040fe6000004180c */
[----:B------:R-:W-:Y:S01]  /*b670*/  MUFU.EX2 R118, R118 ;  /* 0x0000007600767308 */ /* 0x000fe20000000800 */
[----:B------:R-:W4:Y:S02]  /*b680*/  LDSM.16.MT88.4 R104, [R153+0x6800] ;  /* 0x006800009968783b */ /* 0x000f240000004200 */
[C---:B-1----:R-:W-:Y:S07]  /*b690*/  HMMA.16816.F32.BF16 R16, R96.reuse, R108, R16 ;  /* 0x0000006c6010723c */ /* 0x042fee0000041810 */
[----:B------:R1:W-:Y:S01]  /*b6a0*/  MUFU.EX2 R109, R24 ;  /* 0x00000018006d7308 */ /* 0x0003e20000000800 */
[C---:B------:R-:W-:Y:S09]  /*b6b0*/  HMMA.16816.F32.BF16 R20, R96.reuse, R110, R20 ;  /* 0x0000006e6014723c */ /* 0x040ff20000041814 */
[----:B------:R2:W-:Y:S01]  /*b6c0*/  MUFU.EX2 R110, R26 ;  /* 0x0000001a006e7308 */ /* 0x0005e20000000800 */
[C---:B------:R-:W-:Y:S03]  /*b6d0*/  HMMA.16816.F32.BF16 R68, R96.reuse, R112, R68 ;  /* 0x000000706044723c */ /* 0x040fe60000041844 */
[--C-:B------:R-:W-:Y:S01]  /*b6e0*/  FFMA.FTZ R108, R25, UR4, -R116.reuse ;  /* 0x00000004196c7c23 */ /* 0x100fe20008010874 */
[C---:B------:R-:W-:Y:S05]  /*b6f0*/  FMUL.FTZ R25, R100.reuse, R81 ;  /* 0x0000005164197220 */ /* 0x040fea0000410000 */
[----:B------:R-:W4:Y:S02]  /*b700*/  MUFU.EX2 R7, R7 ;  /* 0x0000000700077308 */ /* 0x000f240000000800 */
[--C-:B------:R-:W-:Y:S01]  /*b710*/  FFMA.FTZ R111, R27, UR4, -R103.reuse ;  /* 0x000000041b6f7c23 */ /* 0x100fe20008010867 */
[C---:B------:R-:W-:Y:S03]  /*b720*/  HMMA.16816.F32.BF16 R72, R96.reuse, R114, R72 ;  /* 0x000000726048723c */ /* 0x040fe60000041848 */
[----:B-1----:R-:W-:Y:S01]  /*b730*/  FMUL.FTZ R24, R100, R80 ;  /* 0x0000005064187220 */ /* 0x002fe20000410000 */
[C---:B------:R-:W-:Y:S01]  /*b740*/  FMUL.FTZ R27, R3.reuse, R83 ;  /* 0x00000053031b7220 */ /* 0x040fe20000410000 */
[----:B------:R-:W-:Y:S02]  /*b750*/  F2FP.BF16.F32.PACK_AB R80, R120, R125 ;  /* 0x0000007d7850723e */ /* 0x000fe400000010ff */
[----:B------:R-:W-:Y:S01]  /*b760*/  MUFU.EX2 R102, R102 ;  /* 0x0000006600667308 */ /* 0x000fe20000000800 */
[----:B--2---:R-:W-:Y:S03]  /*b770*/  FMUL.FTZ R26, R3, R82 ;  /* 0x00000052031a7220 */ /* 0x004fe60000410000 */
[----:B---3--:R-:W-:Y:S02]  /*b780*/  F2FP.BF16.F32.PACK_AB R81, R117, R122 ;  /* 0x0000007a7551723e */ /* 0x008fe400000010ff */
[----:B-----5:R-:W-:Y:S01]  /*b790*/  F2FP.BF16.F32.PACK_AB R82, R6, R119 ;  /* 0x000000770652723e */ /* 0x020fe200000010ff */
[--C-:B------:R-:W-:Y:S01]  /*b7a0*/  FFMA.FTZ R114, R34, UR4, -R103.reuse ;  /* 0x0000000422727c23 */ /* 0x100fe20008010867 */
[--C-:B------:R-:W-:Y:S02]  /*b7b0*/  FFMA.FTZ R115, R43, UR4, -R103.reuse ;  /* 0x000000042b737c23 */ /* 0x100fe40008010867 */
[----:B------:R-:W1:Y:S01]  /*b7c0*/  MUFU.EX2 R5, R5 ;  /* 0x0000000500057308 */ /* 0x000e620000000800 */
[C---:B------:R-:W-:Y:S03]  /*b7d0*/  HMMA.16816.F32.BF16 R24, R96.reuse, R88, R24 ;  /* 0x000000586018723c */ /* 0x040fe60000041818 */
[----:B----4-:R-:W-:Y:S01]  /*b7e0*/  F2FP.BF16.F32.PACK_AB R83, R7, R118 ;  /* 0x000000760753723e */ /* 0x010fe200000010ff */
[--C-:B------:R-:W-:Y:S01]  /*b7f0*/  FFMA.FTZ R112, R28, UR4, -R116.reuse ;  /* 0x000000041c707c23 */ /* 0x100fe20008010874 */
[----:B------:R-:W-:Y:S01]  /*b800*/  FFMA.FTZ R113, R29, UR4, -R116 ;  /* 0x000000041d717c23 */ /* 0x000fe20008010874 */
[----:B------:R-:W-:Y:S03]  /*b810*/  HMMA.16816.F32.BF16 R76, R96, R90, R76 ;  /* 0x0000005a604c723c */ /* 0x000fe6000004184c */
[----:B------:R-:W-:Y:S01]  /*b820*/  MUFU.EX2 R124, R124 ;  /* 0x0000007c007c7308 */ /* 0x000fe20000000800 */
[----:B------:R-:W2:Y:S01]  /*b830*/  LDSM.16.MT88.4 R88, [R152+0x6800] ;  /* 0x006800009858783b */ /* 0x000ea20000004200 */
[----:B------:R-:W-:Y:S01]  /*b840*/  FADD.FTZ R125, R125, R126 ;  /* 0x0000007e7d7d7221 */ /* 0x000fe20000010000 */
[C---:B------:R-:W-:Y:S07]  /*b850*/  HMMA.16816.F32.BF16 R8, R80.reuse, R92, R8 ;  /* 0x0000005c5008723c */ /* 0x040fee0000041808 */
[----:B------:R-:W3:Y:S01]  /*b860*/  MUFU.EX2 R121, R121 ;  /* 0x0000007900797308 */ /* 0x000ee20000000800 */
[--C-:B------:R-:W-:Y:S01]  /*b870*/  FFMA.FTZ R99, R32, UR4, -R116.reuse ;  /* 0x0000000420637c23 */ /* 0x100fe20008010874 */
[C---:B------:R-:W-:Y:S01]  /*b880*/  HMMA.16816.F32.BF16 R12, R80.reuse, R94, R12 ;  /* 0x0000005e500c723c */ /* 0x040fe2000004180c */
[----:B------:R-:W4:Y:S07]  /*b890*/  LDSM.16.MT88.4 R92, [R156+0x7000] ;  /* 0x007000009c5c783b */ /* 0x000f2e0000004200 */
[----:B------:R-:W5:Y:S01]  /*b8a0*/  MUFU.EX2 R108, R108 ;  /* 0x0000006c006c7308 */ /* 0x000f620000000800 */
[C---:B------:R-:W-:Y:S03]  /*b8b0*/  HMMA.16816.F32.BF16 R16, R80.reuse, R84, R16 ;  /* 0x000000545010723c */ /* 0x040fe60000041810 */
[--C-:B------:R-:W-:Y:S03]  /*b8c0*/  FFMA.FTZ R98, R33, UR4, -R116.reuse ;  /* 0x0000000421627c23 */ /* 0x100fe60008010874 */
[C---:B------:R-:W-:Y:S03]  /*b8d0*/  HMMA.16816.F32.BF16 R20, R80.reuse, R86, R20 ;  /* 0x000000565014723c */ /* 0x040fe60000041814 */
[----:B------:R-:W4:Y:S01]  /*b8e0*/  MUFU.EX2 R111, R111 ;  /* 0x0000006f006f7308 */ /* 0x000f220000000800 */
[----:B------:R-:W4:Y:S01]  /*b8f0*/  LDSM.16.MT88.4 R84, [R154+0x7000] ;  /* 0x007000009a54783b */ /* 0x000f220000004200 */
[----:B-1----:R-:W-:Y:S01]  /*b900*/  F2FP.BF16.F32.PACK_AB R28, R5, R102 ;  /* 0x00000066051c723e */ /* 0x002fe200000010ff */
[C---:B------:R-:W-:Y:S07]  /*b910*/  HMMA.16816.F32.BF16 R68, R80.reuse, R104, R68 ;  /* 0x000000685044723c */ /* 0x040fee0000041844 */
[----:B------:R-:W-:Y:S01]  /*b920*/  MUFU.EX2 R112, R112 ;  /* 0x0000007000707308 */ /* 0x000fe20000000800 */
[----:B---3--:R-:W-:Y:S01]  /*b930*/  F2FP.BF16.F32.PACK_AB R29, R121, R124 ;  /* 0x0000007c791d723e */ /* 0x008fe200000010ff */
[C---:B------:R-:W-:Y:S08]  /*b940*/  HMMA.16816.F32.BF16 R72, R80.reuse, R106, R72 ;  /* 0x0000006a5048723c */ /* 0x040ff00000041848 */
[----:B------:R-:W1:Y:S01]  /*b950*/  MUFU.EX2 R113, R113 ;  /* 0x0000007100717308 */ /* 0x000e620000000800 */
[C---:B--2---:R-:W-:Y:S03]  /*b960*/  HMMA.16816.F32.BF16 R24, R80.reuse, R88, R24 ;  /* 0x000000585018723c */ /* 0x044fe60000041818 */
[--C-:B------:R-:W-:Y:S03]  /*b970*/  FFMA.FTZ R105, R35, UR4, -R103.reuse ;  /* 0x0000000423697c23 */ /* 0x100fe60008010867 */
[----:B------:R-:W-:Y:S03]  /*b980*/  HMMA.16816.F32.BF16 R76, R80, R90, R76 ;  /* 0x0000005a504c723c */ /* 0x000fe6000004184c */
[----:B------:R2:W-:Y:S01]  /*b990*/  MUFU.EX2 R88, R36 ;  /* 0x0000002400587308 */ /* 0x0005e20000000800 */
[----:B------:R-:W3:Y:S01]  /*b9a0*/  LDSM.16.MT88.4 R32, [R153+0x7000] ;  /* 0x007000009920783b */ /* 0x000ee20000004200 */
[--C-:B------:R-:W-:Y:S01]  /*b9b0*/  FFMA.FTZ R97, R30, UR4, -R103.reuse ;  /* 0x000000041e617c23 */ /* 0x100fe20008010867 */
[--C-:B------:R-:W-:Y:S01]  /*b9c0*/  FFMA.FTZ R96, R31, UR4, -R103.reuse ;  /* 0x000000041f607c23 */ /* 0x100fe20008010867 */
[----:B-----5:R-:W-:Y:S01]  /*b9d0*/  F2FP.BF16.F32.PACK_AB R30, R108, R109 ;  /* 0x0000006d6c1e723e */ /* 0x020fe200000010ff */
[--C-:B------:R-:W-:Y:S05]  /*b9e0*/  FFMA.FTZ R89, R37, UR4, -R116.reuse ;  /* 0x0000000425597c23 */ /* 0x100fea0008010874 */
[----:B------:R-:W-:Y:S01]  /*b9f0*/  MUFU.EX2 R99, R99 ;  /* 0x0000006300637308 */ /* 0x000fe20000000800 */
[----:B------:R-:W5:Y:S01]  /*ba00*/  LDSM.16.MT88.4 R80, [R152+0x7000] ;  /* 0x007000009850783b */ /* 0x000f620000004200 */
[----:B----4-:R-:W-:Y:S01]  /*ba10*/  F2FP.BF16.F32.PACK_AB R31, R111, R110 ;  /* 0x0000006e6f1f723e */ /* 0x010fe200000010ff */
[--C-:B------:R-:W-:Y:S01]  /*ba20*/  FFMA.FTZ R91, R38, UR4, -R103.reuse ;  /* 0x00000004265b7c23 */ /* 0x100fe20008010867 */
[--C-:B------:R-:W-:Y:S01]  /*ba30*/  FFMA.FTZ R90, R39, UR4, -R103.reuse ;  /* 0x00000004275a7c23 */ /* 0x100fe20008010867 */
[--C-:B------:R-:W-:Y:S01]  /*ba40*/  FFMA.FTZ R107, R40, UR4, -R116.reuse ;  /* 0x00000004286b7c23 */ /* 0x100fe20008010874 */
[----:B------:R-:W-:Y:S01]  /*ba50*/  FFMA.FTZ R104, R41, UR4, -R116 ;  /* 0x0000000429687c23 */ /* 0x000fe20008010874 */
[----:B------:R-:W-:Y:S03]  /*ba60*/  FFMA.FTZ R106, R42, UR4, -R103 ;  /* 0x000000042a6a7c23 */ /* 0x000fe60008010867 */
[----:B------:R-:W-:Y:S01]  /*ba70*/  MUFU.EX2 R97, R97 ;  /* 0x0000006100617308 */ /* 0x000fe20000000800 */
[C---:B------:R-:W-:Y:S01]  /*ba80*/  HMMA.16816.F32.BF16 R8, R28.reuse, R92, R8 ;  /* 0x0000005c1c08723c */ /* 0x040fe20000041808 */
[----:B--2---:R-:W2:Y:S04]  /*ba90*/  LDSM.16.MT88.4 R36, [R156+0x7800] ;  /* 0x007800009c24783b */ /* 0x004ea80000004200 */
[----:B------:R-:W-:Y:S01]  /*baa0*/  FADD.FTZ R122, R122, R123 ;  /* 0x0000007b7a7a7221 */ /* 0x000fe20000010000 */
[C---:B------:R-:W-:Y:S03]  /*bab0*/  HMMA.16816.F32.BF16 R12, R28.reuse, R94, R12 ;  /* 0x0000005e1c0c723c */ /* 0x040fe6000004180c */
[----:B------:R-:W4:Y:S01]  /*bac0*/  MUFU.EX2 R96, R96 ;  /* 0x0000006000607308 */ /* 0x000f220000000800 */
[----:B------:R-:W-:Y:S01]  /*bad0*/  LDSM.16.MT88.4 R40, [R153+0x7800] ;  /* 0x007800009928783b */ /* 0x000fe20000004200 */
[----:B------:R-:W-:Y:S01]  /*bae0*/  FADD.FTZ R120, R120, R125 ;  /* 0x0000007d78787221 */ /* 0x000fe20000010000 */
[C---:B------:R-:W-:Y:S07]  /*baf0*/  HMMA.16816.F32.BF16 R16, R28.reuse, R84, R16 ;  /* 0x000000541c10723c */ /* 0x040fee0000041810 */
[----:B------:R-:W4:Y:S01]  /*bb00*/  MUFU.EX2 R98, R98 ;  /* 0x0000006200627308 */ /* 0x000f220000000800 */
[----:B------:R-:W-:Y:S01]  /*bb10*/  LDSM.16.MT88.4 R92, [R156+0x9800] ;  /* 0x009800009c5c783b */ /* 0x000fe20000004200 */
[C---:B------:R-:W-:Y:S08]  /*bb20*/  HMMA.16816.F32.BF16 R20, R28.reuse, R86, R20 ;  /* 0x000000561c14723c */ /* 0x040ff00000041814 */
[----:B------:R-:W-:Y:S01]  /*bb30*/  MUFU.EX2 R114, R114 ;  /* 0x0000007200727308 */ /* 0x000fe20000000800 */
[C---:B---3--:R-:W-:Y:S01]  /*bb40*/  HMMA.16816.F32.BF16 R68, R28.reuse, R32, R68 ;  /* 0x000000201c44723c */ /* 0x048fe20000041844 */
[----:B------:R-:W3:Y:S02]  /*bb50*/  LDSM.16.MT88.4 R84, [R154+0x7800] ;  /* 0x007800009a54783b */ /* 0x000ee40000004200 */
[----:B------:R-:W-:Y:S03]  /*bb60*/  FADD.FTZ R117, R117, R122 ;  /* 0x0000007a75757221 */ /* 0x000fe60000010000 */
[C---:B------:R-:W-:Y:S03]  /*bb70*/  HMMA.16816.F32.BF16 R72, R28.reuse, R34, R72 ;  /* 0x000000221c48723c */ /* 0x040fe60000041848 */
[----:B------:R-:W2:Y:S02]  /*bb80*/  MUFU.EX2 R105, R105 ;  /* 0x0000006900697308 */ /* 0x000ea40000000800 */
[----:B-1----:R-:W-:Y:S01]  /*bb90*/  F2FP.BF16.F32.PACK_AB R32, R113, R112 ;  /* 0x000000707120723e */ /* 0x002fe200000010ff */
[C---:B-----5:R-:W-:Y:S07]  /*bba0*/  HMMA.16816.F32.BF16 R24, R28.reuse, R80, R24 ;  /* 0x000000501c18723c */ /* 0x060fee0000041818 */
[----:B------:R-:W1:Y:S01]  /*bbb0*/  MUFU.EX2 R89, R89 ;  /* 0x0000005900597308 */ /* 0x000e620000000800 */
[----:B----4-:R-:W-:Y:S01]  /*bbc0*/  F2FP.BF16.F32.PACK_AB R33, R96, R97 ;  /* 0x000000616021723e */ /* 0x010fe200000010ff */
[----:B------:R-:W-:Y:S01]  /*bbd0*/  HMMA.16816.F32.BF16 R76, R28, R82, R76 ;  /* 0x000000521c4c723c */ /* 0x000fe2000004184c */
[----:B------:R-:W4:Y:S02]  /*bbe0*/  LDSM.16.MT88.4 R28, [R152+0x7800] ;  /* 0x00780000981c783b */ /* 0x000f240000004200 */
[----:B------:R-:W-:Y:S05]  /*bbf0*/  F2FP.BF16.F32.PACK_AB R34, R98, R99 ;  /* 0x000000636222723e */ /* 0x000fea00000010ff */
[----:B------:R-:W-:Y:S03]  /*bc00*/  MUFU.EX2 R91, R91 ;  /* 0x0000005b005b7308 */ /* 0x000fe60000000800 */
[----:B--2---:R-:W-:Y:S01]  /*bc10*/  F2FP.BF16.F32.PACK_AB R35, R105, R114 ;  /* 0x000000726923723e */ /* 0x004fe200000010ff */
[----:B------:R-:W-:Y:S01]  /*bc20*/  FADD.FTZ R119, R119, R120 ;  /* 0x0000007877777221 */ /* 0x000fe20000010000 */
[----:B------:R-:W2:Y:S01]  /*bc30*/  LDSM.16.MT88.4 R80, [R156+0x8000] ;  /* 0x008000009c50783b */ /* 0x000ea20000004200 */
[----:B------:R-:W-:Y:S02]  /*bc40*/  FADD.FTZ R118, R118, R117 ;  /* 0x0000007576767221 */ /* 0x000fe40000010000 */
[----:B------:R-:W-:Y:S01]  /*bc50*/  FADD.FTZ R119, R6, R119 ;  /* 0x0000007706777221 */ /* 0x000fe20000010000 */
[----:B------:R-:W-:Y:S01]  /*bc60*/  FFMA.FTZ R6, R62, UR4, -R103 ;  /* 0x000000043e067c23 */ /* 0x000fe20008010867 */
[C---:B------:R-:W-:Y:S01]  /*bc70*/  HMMA.16816.F32.BF16 R8, R32.reuse, R36, R8 ;  /* 0x000000242008723c */ /* 0x040fe20000041808 */
[----:B------:R-:W5:Y:S04]  /*bc80*/  MUFU.EX2 R90, R90 ;  /* 0x0000005a005a7308 */ /* 0x000f680000000800 */
[----:B------:R-:W-:Y:S01]  /*bc90*/  FADD.FTZ R7, R7, R118 ;  /* 0x0000007607077221 */ /* 0x000fe20000010000 */
[C---:B------:R-:W-:Y:S05]  /*bca0*/  HMMA.16816.F32.BF16 R12, R32.reuse, R38, R12 ;  /* 0x00000026200c723c */ /* 0x040fea000004180c */
[----:B------:R-:W-:Y:S01]  /*bcb0*/  MUFU.EX2 R107, R107 ;  /* 0x0000006b006b7308 */ /* 0x000fe20000000800 */
[----:B-1----:R-:W-:Y:S01]  /*bcc0*/  F2FP.BF16.F32.PACK_AB R36, R89, R88 ;  /* 0x000000585924723e */ /* 0x002fe200000010ff */
[C---:B---3--:R-:W-:Y:S08]  /*bcd0*/  HMMA.16816.F32.BF16 R16, R32.reuse, R84, R16 ;  /* 0x000000542010723c */ /* 0x048ff00000041810 */
[----:B------:R-:W1:Y:S01]  /*bce0*/  MUFU.EX2 R104, R104 ;  /* 0x0000006800687308 */ /* 0x000e620000000800 */
[C---:B------:R-:W-:Y:S01]  /*bcf0*/  HMMA.16816.F32.BF16 R20, R32.reuse, R86, R20 ;  /* 0x000000562014723c */ /* 0x040fe20000041814 */
[----:B------:R-:W-:Y:S02]  /*bd00*/  LDSM.16.MT88.4 R84, [R154+0x9800] ;  /* 0x009800009a54783b */ /* 0x000fe40000004200 */
[----:B-----5:R-:W-:Y:S03]  /*bd10*/  F2FP.BF16.F32.PACK_AB R37, R90, R91 ;  /* 0x0000005b5a25723e */ /* 0x020fe600000010ff */
[C---:B------:R-:W-:Y:S03]  /*bd20*/  HMMA.16816.F32.BF16 R68, R32.reuse, R40, R68 ;  /* 0x000000282044723c */ /* 0x040fe60000041844 */
[----:B------:R-:W-:Y:S02]  /*bd30*/  MUFU.EX2 R106, R106 ;  /* 0x0000006a006a7308 */ /* 0x000fe40000000800 */
[----:B------:R-:W-:Y:S01]  /*bd40*/  FADD.FTZ R102, R102, R119 ;  /* 0x0000007766667221 */ /* 0x000fe20000010000 */
[C---:B------:R-:W-:Y:S01]  /*bd50*/  HMMA.16816.F32.BF16 R72, R32.reuse, R42, R72 ;  /* 0x0000002a2048723c */ /* 0x040fe20000041848 */
[----:B------:R-:W3:Y:S06]  /*bd60*/  LDSM.16.MT88.4 R40, [R153+0x8000] ;  /* 0x008000009928783b */ /* 0x000eec0000004200 */
[----:B------:R-:W5:Y:S01]  /*bd70*/  MUFU.EX2 R115, R115 ;  /* 0x0000007300737308 */ /* 0x000f620000000800 */
[----:B-1----:R-:W-:Y:S01]  /*bd80*/  F2FP.BF16.F32.PACK_AB R38, R104, R107 ;  /* 0x0000006b6826723e */ /* 0x002fe200000010ff */
[C---:B----4-:R-:W-:Y:S08]  /*bd90*/  HMMA.16816.F32.BF16 R24, R32.reuse, R28, R24 ;  /* 0x0000001c2018723c */ /* 0x050ff00000041818 */
[----:B------:R-:W1:Y:S01]  /*bda0*/  MUFU.EX2 R134, R134 ;  /* 0x0000008600867308 */ /* 0x000e620000000800 */
[----:B------:R-:W-:Y:S01]  /*bdb0*/  HMMA.16816.F32.BF16 R76, R32, R30, R76 ;  /* 0x0000001e204c723c */ /* 0x000fe2000004184c */
[----:B------:R-:W4:Y:S02]  /*bdc0*/  LDSM.16.MT88.4 R28, [R152+0x8000] ;  /* 0x00800000981c783b */ /* 0x000f240000004200 */
[----:B------:R-:W-:Y:S01]  /*bdd0*/  FADD.FTZ R124, R124, R7 ;  /* 0x000000077c7c7221 */ /* 0x000fe20000010000 */
[----:B------:R-:W-:Y:S03]  /*bde0*/  FADD.FTZ R102, R5, R102 ;  /* 0x0000006605667221 */ /* 0x000fe60000010000 */
[--C-:B------:R-:W-:Y:S01]  /*bdf0*/  FFMA.FTZ R34, R56, UR4, -R116.reuse ;  /* 0x0000000438227c23 */ /* 0x100fe20008010874 */
[----:B-----5:R-:W-:Y:S01]  /*be00*/  F2FP.BF16.F32.PACK_AB R39, R115, R106 ;  /* 0x0000006a7327723e */ /* 0x020fe200000010ff */
[----:B------:R-:W-:Y:S02]  /*be10*/  MUFU.EX2 R135, R135 ;  /* 0x0000008700877308 */ /* 0x000fe40000000800 */
[----:B------:R-:W-:Y:S01]  /*be20*/  FFMA.FTZ R56, R57, UR4, -R116 ;  /* 0x0000000439387c23 */ /* 0x000fe20008010874 */
[--C-:B------:R-:W-:Y:S01]  /*be30*/  FFMA.FTZ R57, R58, UR4, -R103.reuse ;  /* 0x000000043a397c23 */ /* 0x100fe20008010867 */
[--C-:B------:R-:W-:Y:S01]  /*be40*/  FFMA.FTZ R58, R59, UR4, -R103.reuse ;  /* 0x000000043b3a7c23 */ /* 0x100fe20008010867 */
[----:B------:R-:W-:Y:S01]  /*be50*/  FADD.FTZ R121, R121, R124 ;  /* 0x0000007c79797221 */ /* 0x000fe20000010000 */
[C---:B--2---:R-:W-:Y:S04]  /*be60*/  HMMA.16816.F32.BF16 R8, R36.reuse, R80, R8 ;  /* 0x000000502408723c */ /* 0x044fe80000041808 */
[----:B------:R-:W2:Y:S01]  /*be70*/  MUFU.EX2 R136, R136 ;  /* 0x0000008800887308 */ /* 0x000ea20000000800 */
[----:B-1----:R-:W-:Y:S01]  /*be80*/  F2FP.BF16.F32.PACK_AB R32, R134, R133 ;  /* 0x000000858620723e */ /* 0x002fe200000010ff */
[C---:B------:R-:W-:Y:S08]  /*be90*/  HMMA.16816.F32.BF16 R12, R36.reuse, R82, R12 ;  /* 0x00000052240c723c */ /* 0x040ff0000004180c */
[----:B------:R-:W-:Y:S03]  /*bea0*/  MUFU.EX2 R137, R137 ;  /* 0x0000008900897308 */ /* 0x000fe60000000800 */
[----:B------:R-:W-:Y:S01]  /*beb0*/  FADD.FTZ R109, R109, R102 ;  /* 0x000000666d6d7221 */ /* 0x000fe20000010000 */
[C---:B------:R-:W-:Y:S03]  /*bec0*/  HMMA.16816.F32.BF16 R16, R36.reuse, R44, R16 ;  /* 0x0000002c2410723c */ /* 0x040fe60000041810 */
[--C-:B------:R-:W-:Y:S03]  /*bed0*/  FFMA.FTZ R59, R60, UR4, -R116.reuse ;  /* 0x000000043c3b7c23 */ /* 0x100fe60008010874 */
[C---:B------:R-:W-:Y:S01]  /*bee0*/  HMMA.16816.F32.BF16 R20, R36.reuse, R46, R20 ;  /* 0x0000002e2414723c */ /* 0x040fe20000041814 */
[----:B------:R-:W1:Y:S01]  /*bef0*/  LDSM.16.MT88.4 R44, [R154+0x8800] ;  /* 0x008800009a2c783b */ /* 0x000e620000004200 */
[----:B------:R-:W-:Y:S03]  /*bf00*/  MUFU.EX2 R138, R138 ;  /* 0x0000008a008a7308 */ /* 0x000fe60000000800 */
[----:B--2---:R-:W-:Y:S01]  /*bf10*/  F2FP.BF16.F32.PACK_AB R33, R136, R135 ;  /* 0x000000878821723e */ /* 0x004fe200000010ff */
[C---:B---3--:R-:W-:Y:S06]  /*bf20*/  HMMA.16816.F32.BF16 R68, R36.reuse, R40, R68 ;  /* 0x000000282444723c */ /* 0x048fec0000041844 */
[----:B------:R-:W-:Y:S01]  /*bf30*/  MUFU.EX2 R139, R139 ;  /* 0x0000008b008b7308 */ /* 0x000fe20000000800 */
[--C-:B------:R-:W-:Y:S01]  /*bf40*/  FFMA.FTZ R60, R61, UR4, -R116.reuse ;  /* 0x000000043d3c7c23 */ /* 0x100fe20008010874 */
[C---:B------:R-:W-:Y:S01]  /*bf50*/  HMMA.16816.F32.BF16 R72, R36.reuse, R42, R72 ;  /* 0x0000002a2448723c */ /* 0x040fe20000041848 */
[----:B------:R-:W2:Y:S02]  /*bf60*/  LDSM.16.MT88.4 R40, [R153+0x8800] ;  /* 0x008800009928783b */ /* 0x000ea40000004200 */
[----:B------:R-:W-:Y:S03]  /*bf70*/  FFMA.FTZ R5, R63, UR4, -R103 ;  /* 0x000000043f057c23 */ /* 0x000fe60008010867 */
[C---:B----4-:R-:W-:Y:S02]  /*bf80*/  HMMA.16816.F32.BF16 R24, R36.reuse, R28, R24 ;  /* 0x0000001c2418723c */ /* 0x050fe40000041818 */
[----:B------:R-:W3:Y:S03]  /*bf90*/  MUFU.EX2 R140, R140 ;  /* 0x0000008c008c7308 */ /* 0x000ee60000000800 */
[--C-:B------:R-:W-:Y:S01]  /*bfa0*/  FFMA.FTZ R7, R64, UR4, -R116.reuse ;  /* 0x0000000440077c23 */ /* 0x100fe20008010874 */
[----:B------:R-:W-:Y:S01]  /*bfb0*/  HMMA.16816.F32.BF16 R76, R36, R30, R76 ;  /* 0x0000001e244c723c */ /* 0x000fe2000004184c */
[----:B------:R-:W4:Y:S05]  /*bfc0*/  LDSM.16.MT88.4 R28, [R152+0x8800] ;  /* 0x00880000981c783b */ /* 0x000f2a0000004200 */
[----:B------:R5:W-:Y:S01]  /*bfd0*/  MUFU.EX2 R3, R34 ;  /* 0x0000002200037308 */ /* 0x000be20000000800 */
[----:B------:R-:W-:Y:S01]  /*bfe0*/  FFMA.FTZ R116, R65, UR4, -R116 ;  /* 0x0000000441747c23 */ /* 0x000fe20008010874 */
[----:B------:R-:W-:Y:S08]  /*bff0*/  FADD.FTZ R109, R108, R109 ;  /* 0x0000006d6c6d7221 */ /* 0x000ff00000010000 */
[----:B------:R-:W-:Y:S01]  /*c000*/  MUFU.EX2 R52, R52 ;  /* 0x0000003400347308 */ /* 0x000fe20000000800 */
[----:B---3--:R-:W-:Y:S01]  /*c010*/  F2FP.BF16.F32.PACK_AB R35, R140, R139 ;  /* 0x0000008b8c23723e */ /* 0x008fe200000010ff */
[----:B------:R-:W-:Y:S08]  /*c020*/  FADD.FTZ R112, R112, R109 ;  /* 0x0000006d70707221 */ /* 0x000ff00000010000 */
[----:B------:R-:W3:Y:S01]  /*c030*/  MUFU.EX2 R53, R53 ;  /* 0x0000003500357308 */ /* 0x000ee20000000800 */
[----:B-----5:R-:W-:Y:S07]  /*c040*/  F2FP.BF16.F32.PACK_AB R34, R138, R137 ;  /* 0x000000898a22723e */ /* 0x020fee00000010ff */
[C---:B------:R-:W-:Y:S02]  /*c050*/  HMMA.16816.F32.BF16 R8, R32.reuse, R48, R8 ;  /* 0x000000302008723c */ /* 0x040fe40000041808 */
[----:B------:R-:W-:Y:S04]  /*c060*/  MUFU.EX2 R54, R54 ;  /* 0x0000003600367308 */ /* 0x000fe80000000800 */
[C---:B------:R-:W-:Y:S01]  /*c070*/  HMMA.16816.F32.BF16 R12, R32.reuse, R50, R12 ;  /* 0x00000032200c723c */ /* 0x040fe2000004180c */
[----:B------:R-:W5:Y:S05]  /*c080*/  LDSM.16.MT88.4 R48, [R156+0x9000] ;  /* 0x009000009c30783b */ /* 0x000f6a0000004200 */
[----:B------:R-:W4:Y:S01]  /*c090*/  MUFU.EX2 R55, R55 ;  /* 0x0000003700377308 */ /* 0x000f220000000800 */
[----:B---3--:R-:W-:Y:S01]  /*c0a0*/  F2FP.BF16.F32.PACK_AB R36, R53, R52 ;  /* 0x000000343524723e */ /* 0x008fe200000010ff */
[C---:B-1----:R-:W-:Y:S08]  /*c0b0*/  HMMA.16816.F32.BF16 R16, R32.reuse, R44, R16 ;  /* 0x0000002c2010723c */ /* 0x042ff00000041810 */
[----:B------:R-:W1:Y:S01]  /*c0c0*/  MUFU.EX2 R56, R56 ;  /* 0x0000003800387308 */ /* 0x000e620000000800 */
[C---:B------:R-:W-:Y:S01]  /*c0d0*/  HMMA.16816.F32.BF16 R20, R32.reuse, R46, R20 ;  /* 0x0000002e2014723c */ /* 0x040fe20000041814 */
[----:B------:R-:W3:Y:S05]  /*c0e0*/  LDSM.16.MT88.4 R44, [R154+0x9000] ;  /* 0x009000009a2c783b */ /* 0x000eea0000004200 */
[C---:B--2---:R-:W-:Y:S03]  /*c0f0*/  HMMA.16816.F32.BF16 R68, R32.reuse, R40, R68 ;  /* 0x000000282044723c */ /* 0x044fe60000041844 */
[----:B------:R-:W-:Y:S02]  /*c100*/  MUFU.EX2 R57, R57 ;  /* 0x0000003900397308 */ /* 0x000fe40000000800 */
[----:B----4-:R-:W-:Y:S01]  /*c110*/  F2FP.BF16.F32.PACK_AB R37, R55, R54 ;  /* 0x000000363725723e */ /* 0x010fe200000010ff */
[C---:B------:R-:W-:Y:S01]  /*c120*/  HMMA.16816.F32.BF16 R72, R32.reuse, R42, R72 ;  /* 0x0000002a2048723c */ /* 0x040fe20000041848 */
[----:B------:R-:W2:Y:S06]  /*c130*/  LDSM.16.MT88.4 R40, [R153+0x9000] ;  /* 0x009000009928783b */ /* 0x000eac0000004200 */
[----:B------:R-:W4:Y:S01]  /*c140*/  MUFU.EX2 R58, R58 ;  /* 0x0000003a003a7308 */ /* 0x000f220000000800 */
[----:B-1----:R-:W-:Y:S01]  /*c150*/  F2FP.BF16.F32.PACK_AB R38, R56, R3 ;  /* 0x000000033826723e */ /* 0x002fe200000010ff */
[C---:B------:R-:W-:Y:S08]  /*c160*/  HMMA.16816.F32.BF16 R24, R32.reuse, R28, R24 ;  /* 0x0000001c2018723c */ /* 0x040ff00000041818 */
[----:B------:R-:W-:Y:S01]  /*c170*/  MUFU.EX2 R59, R59 ;  /* 0x0000003b003b7308 */ /* 0x000fe20000000800 */
[----:B------:R-:W-:Y:S01]  /*c180*/  HMMA.16816.F32.BF16 R76, R32, R30, R76 ;  /* 0x0000001e204c723c */ /* 0x000fe2000004184c */
[----:B------:R-:W1:Y:S06]  /*c190*/  LDSM.16.MT88.4 R28, [R152+0x9000] ;  /* 0x00900000981c783b */ /* 0x000e6c0000004200 */
[----:B------:R-:W-:Y:S01]  /*c1a0*/  FADD.FTZ R32, R110, R121 ;  /* 0x000000796e207221 */ /* 0x000fe20000010000 */
[----:B----4-:R-:W-:Y:S01]  /*c1b0*/  F2FP.BF16.F32.PACK_AB R39, R58, R57 ;  /* 0x000000393a27723e */ /* 0x010fe200000010ff */
[----:B------:R-:W-:Y:S02]  /*c1c0*/  MUFU.EX2 R60, R60 ;  /* 0x0000003c003c7308 */ /* 0x000fe40000000800 */
[----:B------:R-:W-:Y:S04]  /*c1d0*/  FADD.FTZ R32, R111, R32 ;  /* 0x000000206f207221 */ /* 0x000fe80000010000 */
[C---:B-----5:R-:W-:Y:S04]  /*c1e0*/  HMMA.16816.F32.BF16 R8, R36.reuse, R48, R8 ;  /* 0x000000302408723c */ /* 0x060fe80000041808 */
[----:B------:R-:W-:Y:S01]  /*c1f0*/  MUFU.EX2 R6, R6 ;  /* 0x0000000600067308 */ /* 0x000fe20000000800 */
[----:B------:R-:W-:Y:S01]  /*c200*/  FADD.FTZ R97, R97, R32 ;  /* 0x0000002061617221 */ /* 0x000fe20000010000 */
[C---:B------:R-:W-:Y:S08]  /*c210*/  HMMA.16816.F32.BF16 R12, R36.reuse, R50, R12 ;  /* 0x00000032240c723c */ /* 0x040ff0000004180c */
[----:B------:R-:W4:Y:S03]  /*c220*/  MUFU.EX2 R5, R5 ;  /* 0x0000000500057308 */ /* 0x000f260000000800 */
[--C-:B------:R-:W-:Y:S01]  /*c230*/  FFMA.FTZ R48, R66, UR4, -R103.reuse ;  /* 0x0000000442307c23 */ /* 0x100fe20008010867 */
[C---:B---3--:R-:W-:Y:S03]  /*c240*/  HMMA.16816.F32.BF16 R16, R36.reuse, R44, R16 ;  /* 0x0000002c2410723c */ /* 0x048fe60000041810 */
[----:B------:R-:W-:Y:S03]  /*c250*/  FFMA.FTZ R103, R67, UR4, -R103 ;  /* 0x0000000443677c23 */ /* 0x000fe60008010867 */
[C---:B------:R-:W-:Y:S01]  /*c260*/  HMMA.16816.F32.BF16 R20, R36.reuse, R46, R20 ;  /* 0x0000002e2414723c */ /* 0x040fe20000041814 */
[----:B------:R-:W3:Y:S01]  /*c270*/  LDSM.16.MT88.4 R44, [R153+0x9800] ;  /* 0x00980000992c783b */ /* 0x000ee20000004200 */
[----:B------:R-:W-:Y:S03]  /*c280*/  MUFU.EX2 R7, R7 ;  /* 0x0000000700077308 */ /* 0x000fe60000000800 */
[----:B------:R-:W-:Y:S01]  /*c290*/  FADD.FTZ R32, R113, R112 ;  /* 0x0000007071207221 */ /* 0x000fe20000010000 */
[C---:B--2---:R-:W-:Y:S06]  /*c2a0*/  HMMA.16816.F32.BF16 R68, R36.reuse, R40, R68 ;  /* 0x000000282444723c */ /* 0x044fec0000041844 */
[----:B------:R-:W2:Y:S01]  /*c2b0*/  MUFU.EX2 R116, R116 ;  /* 0x0000007400747308 */ /* 0x000ea20000000800 */
[----:B------:R-:W-:Y:S01]  /*c2c0*/  FADD.FTZ R97, R96, R97 ;  /* 0x0000006160617221 */ /* 0x000fe20000010000 */
[C---:B------:R-:W-:Y:S01]  /*c2d0*/  HMMA.16816.F32.BF16 R72, R36.reuse, R42, R72 ;  /* 0x0000002a2448723c */ /* 0x040fe20000041848 */
[----:B------:R-:W5:Y:S02]  /*c2e0*/  LDSM.16.MT88.4 R40, [R152+0x9800] ;  /* 0x009800009828783b */ /* 0x000f640000004200 */
[----:B------:R-:W-:Y:S03]  /*c2f0*/  FADD.FTZ R99, R99, R32 ;  /* 0x0000002063637221 */ /* 0x000fe60000010000 */
[C---:B-1----:R-:W-:Y:S02]  /*c300*/  HMMA.16816.F32.BF16 R24, R36.reuse, R28, R24 ;  /* 0x0000001c2418723c */ /* 0x042fe40000041818 */
[----:B------:R-:W-:Y:S03]  /*c310*/  MUFU.EX2 R48, R48 ;  /* 0x0000003000307308 */ /* 0x000fe60000000800 */
[----:B------:R-:W-:Y:S01]  /*c320*/  FADD.FTZ R32, R114, R97 ;  /* 0x0000006172207221 */ /* 0x000fe20000010000 */
[----:B------:R-:W-:Y:S06]  /*c330*/  HMMA.16816.F32.BF16 R76, R36, R30, R76 ;  /* 0x0000001e244c723c */ /* 0x000fec000004184c */
[----:B------:R-:W1:Y:S01]  /*c340*/  MUFU.EX2 R103, R103 ;  /* 0x0000006700677308 */ /* 0x000e620000000800 */
[----:B------:R-:W-:Y:S01]  /*c350*/  FADD.FTZ R32, R105, R32 ;  /* 0x0000002069207221 */ /* 0x000fe20000010000 */
[----:B----4-:R-:W-:Y:S03]  /*c360*/  F2FP.BF16.F32.PACK_AB R33, R5, R6 ;  /* 0x000000060521723e */ /* 0x010fe600000010ff */
[----:B------:R-:W-:Y:S01]  /*c370*/  FADD.FTZ R99, R98, R99 ;  /* 0x0000006362637221 */ /* 0x000fe20000010000 */
[----:B--2---:R-:W-:Y:S01]  /*c380*/  F2FP.BF16.F32.PACK_AB R34, R116, R7 ;  /* 0x000000077422723e */ /* 0x004fe200000010ff */
[----:B------:R-:W-:Y:S01]  /*c390*/  FADD.FTZ R91, R91, R32 ;  /* 0x000000205b5b7221 */ /* 0x000fe20000010000 */
[----:B------:R-:W-:Y:S01]  /*c3a0*/  F2FP.BF16.F32.PACK_AB R32, R60, R59 ;  /* 0x0000003b3c20723e */ /* 0x000fe200000010ff */
[----:B------:R-:W-:Y:S02]  /*c3b0*/  FADD.FTZ R88, R88, R99 ;  /* 0x0000006358587221 */ /* 0x000fe40000010000 */
[----:B------:R-:W-:Y:S02]  /*c3c0*/  FADD.FTZ R91, R90, R91 ;  /* 0x0000005b5a5b7221 */ /* 0x000fe40000010000 */
[----:B------:R-:W-:Y:S02]  /*c3d0*/  FADD.FTZ R88, R89, R88 ;  /* 0x0000005859587221 */ /* 0x000fe40000010000 */
[----:B------:R-:W-:Y:S01]  /*c3e0*/  FADD.FTZ R106, R106, R91 ;  /* 0x0000005b6a6a7221 */ /* 0x000fe20000010000 */
[----:B-1----:R-:W-:Y:S01]  /*c3f0*/  F2FP.BF16.F32.PACK_AB R35, R103, R48 ;  /* 0x000000306723723e */ /* 0x002fe200000010ff */
        /* <DEDUP_REMOVED lines=13> */
[----:B------:R-:W-:Y:S01]  /*c4d0*/  FADD.FTZ R139, R139, R136 ;  /* 0x000000888b8b7221 */ /* 0x000fe20000010000 */
[C---:B------:R-:W-:Y:S04]  /*c4e0*/  HMMA.16816.F32.BF16 R72, R32.reuse, R46, R72 ;  /* 0x0000002e2048723c */ /* 0x040fe80000041848 */
[----:B------:R-:W-:Y:S01]  /*c4f0*/  FADD.FTZ R137, R138, R137 ;  /* 0x000000898a897221 */ /* 0x000fe20000010000 */
[----:B------:R-:W-:Y:S01]  /*c500*/  FADD.FTZ R139, R140, R139 ;  /* 0x0000008b8c8b7221 */ /* 0x000fe20000010000 */
[C---:B-----5:R-:W-:Y:S05]  /*c510*/  HMMA.16816.F32.BF16 R80, R32.reuse, R40, R24 ;  /* 0x000000282050723c */ /* 0x060fea0000041818 */
        /* <DEDUP_REMOVED lines=19> */
.L_x_7242:
[----:B------:R-:W1:Y:S01]  /*c650*/  SHFL.BFLY PT, R8, R179, 0x2, 0x1f ;  /* 0x0c401f00b3087f89 */ /* 0x000e6200000e0000 */
[----:B------:R-:W-:Y:S01]  /*c660*/  MOV R12, 0x3f800000 ;  /* 0x3f800000000c7802 */ /* 0x000fe20000000f00 */
[----:B------:R-:W2:Y:S01]  /*c670*/  S2UR UR5, SR_CgaCtaId ;  /* 0x00000000000579c3 */ /* 0x000ea20000008800 */
[----:B------:R-:W-:Y:S01]  /*c680*/  UMOV UR4, 0x400 ;  /* 0x0000040000047882 */ /* 0x000fe20000000000 */
[----:B------:R-:W3:Y:S01]  /*c690*/  SHFL.BFLY PT, R5, R178, 0x2, 0x1f ;  /* 0x0c401f00b2057f89 */ /* 0x000ee200000e0000 */
[----:B------:R-:W-:Y:S01]  /*c6a0*/  BSSY B0, `(.L_x_7247) ;  /* 0x00000a3000007945 */ /* 0x000fe20003800000 */
[----:B------:R-:W4:Y:S01]  /*c6b0*/  S2R R3, SR_TID.X ;  /* 0x0000000000037919 */ /* 0x000f220000002100 */
[----:B------:R-:W5:Y:S03]  /*c6c0*/  S2R R4, SR_TID.X ;  /* 0x0000000000047919 */ /* 0x000f660000002100 */
[----:B------:R-:W-:Y:S01]  /*c6d0*/  BAR.SYNC.DEFER_BLOCKING 0x0 ;  /* 0x0000000000007b1d */ /* 0x000fe20000010000 */
[----:B-1----:R-:W-:Y:S01]  /*c6e0*/  FADD.FTZ R8, R8, R179 ;  /* 0x000000b308087221 */ /* 0x002fe20000010000 */
[----:B--2---:R-:W-:-:S06]  /*c6f0*/  ULEA UR5, UR5, UR4, 0x18 ;  /* 0x0000000405057291 */ /* 0x004fcc000f8ec03f */
[----:B------:R-:W1:Y:S01]  /*c700*/  S2UR UR4, SR_CTAID.Z ;  /* 0x00000000000479c3 */ /* 0x000e620000002700 */
[----:B---3--:R-:W-:Y:S01]  /*c710*/  FADD.FTZ R10, R5, R178 ;  /* 0x000000b2050a7221 */ /* 0x008fe20000010000 */
[----:B------:R-:W2:Y:S04]  /*c720*/  SHFL.BFLY PT, R7, R8, 0x1, 0x1f ;  /* 0x0c201f0008077f89 */ /* 0x000ea800000e0000 */
[----:B------:R-:W3:Y:S01]  /*c730*/  SHFL.BFLY PT, R5, R10, 0x1, 0x1f ;  /* 0x0c201f000a057f89 */ /* 0x000ee200000e0000 */
[----:B----4-:R-:W-:-:S04]  /*c740*/  SHF.R.S32.HI R6, RZ, 0x1f, R3 ;  /* 0x0000001fff067819 */ /* 0x010fc80000011403 */
[----:B------:R-:W-:Y:S02]  /*c750*/  LEA.HI R9, R6, R3, RZ, 0x2 ;  /* 0x0000000306097211 */ /* 0x000fe400078f10ff */
[----:B-----5:R-:W-:Y:S02]  /*c760*/  SHF.R.S32.HI R11, RZ, 0x1f, R4 ;  /* 0x0000001fff0b7819 */ /* 0x020fe40000011404 */
[----:B------:R-:W-:Y:S02]  /*c770*/  SHF.R.S32.HI R13, RZ, 0x2, R9 ;  /* 0x00000002ff0d7819 */ /* 0x000fe40000011409 */
[----:B------:R-:W-:Y:S02]  /*c780*/  LEA.HI R11, R11, R4, RZ, 0x4 ;  /* 0x000000040b0b7211 */ /* 0x000fe400078f20ff */
[----:B------:R-:W-:Y:S01]  /*c790*/  LOP3.LUT R16, R9, 0x1ffffffc, RZ, 0xc0, !PT ;  /* 0x1ffffffc09107812 */ /* 0x000fe200078ec0ff */
[----:B--2---:R-:W-:Y:S01]  /*c7a0*/  FADD.FTZ R7, R8, R7 ;  /* 0x0000000708077221 */ /* 0x004fe20000010000 */
[----:B------:R-:W-:-:S02]  /*c7b0*/  SHF.R.S32.HI R8, RZ, 0x1f, R9 ;  /* 0x0000001fff087819 */ /* 0x000fc40000011409 */
[----:B------:R-:W-:Y:S01]  /*c7c0*/  LOP3.LUT R15, R11, 0xfffffff0, RZ, 0xc0, !PT ;  /* 0xfffffff00b0f7812 */ /* 0x000fe200078ec0ff */
[----:B---3--:R-:W-:Y:S01]  /*c7d0*/  FADD.FTZ R5, R10, R5 ;  /* 0x000000050a057221 */ /* 0x008fe20000010000 */
[----:B------:R-:W-:Y:S01]  /*c7e0*/  FSETP.NE.FTZ.AND P4, PT, R7, RZ, PT ;  /* 0x000000ff0700720b */ /* 0x000fe20003f95000 */
[----:B------:R-:W-:Y:S01]  /*c7f0*/  IMAD.MOV.U32 R10, RZ, RZ, 0x3f800000 ;  /* 0x3f800000ff0a7424 */ /* 0x000fe200078e00ff */
[----:B------:R-:W-:Y:S02]  /*c800*/  LEA.HI R8, R8, R13, RZ, 0x3 ;  /* 0x0000000d08087211 */ /* 0x000fe400078f18ff */
[----:B------:R-:W-:Y:S02]  /*c810*/  FSETP.NE.FTZ.AND P3, PT, R5, RZ, PT ;  /* 0x000000ff0500720b */ /* 0x000fe40003f75000 */
[----:B------:R-:W-:Y:S02]  /*c820*/  LOP3.LUT R8, R8, 0xfffffff8, RZ, 0xc0, !PT ;  /* 0xfffffff808087812 */ /* 0x000fe400078ec0ff */
[----:B------:R-:W-:-:S02]  /*c830*/  IADD3 R4, -R15, R4, RZ ;  /* 0x000000040f047210 */ /* 0x000fc40007ffe1ff */
[----:B------:R-:W-:Y:S01]  /*c840*/  LEA.HI R6, R6, R3, RZ, 0x5 ;  /* 0x0000000306067211 */ /* 0x000fe200078f28ff */
[----:B------:R-:W-:Y:S02]  /*c850*/  IMAD.IADD R8, R13, 0x1, -R8 ;  /* 0x000000010d087824 */ /* 0x000fe400078e0a08 */
[----:B------:R-:W2:Y:S01]  /*c860*/  @P4 MUFU.RCP R12, R7 ;  /* 0x00000007000c4308 */ /* 0x000ea20000001000 */
[----:B------:R-:W3:Y:S02]  /*c870*/  @P4 LDC R47, c[0x0][0x2e8] ;  /* 0x0000ba00ff2f4b82 */ /* 0x000ee40000000800 */
[----:B------:R-:W-:-:S04]  /*c880*/  SHF.L.U32 R9, R8, 0x6, RZ ;  /* 0x0000000608097819 */ /* 0x000fc800000006ff */
[----:B------:R-:W-:Y:S01]  /*c890*/  LOP3.LUT R9, R9, 0x1c0, RZ, 0xc0, !PT ;  /* 0x000001c009097812 */ /* 0x000fe200078ec0ff */
[----:B------:R-:W4:Y:S08]  /*c8a0*/  @P3 MUFU.RCP R10, R5 ;  /* 0x00000005000a3308 */ /* 0x000f300000001000 */
[----:B------:R-:W5:Y:S01]  /*c8b0*/  @P3 MUFU.LG2 R5, R5 ;  /* 0x0000000500053308 */ /* 0x000f620000000c00 */
        /* <DEDUP_REMOVED lines=34> */
[----:B------:R-:W2:Y:S01]  /*cae0*/  @P4 MUFU.LG2 R7, R7 ;  /* 0x0000000700074308 */ /* 0x000ea20000000c00 */
[----:B------:R-:W-:Y:S01]  /*caf0*/  LOP3.LUT R11, R8, 0x1, RZ, 0xc0, !PT ;  /* 0x00000001080b7812 */ /* 0x000fe200078ec0ff */
[----:B-----5:R-:W-:Y:S01]  /*cb00*/  @P3 FMUL.FTZ R5, R5, 0.69314718246459960938 ;  /* 0x3f31721805053820 */ /* 0x020fe20000410000 */
[----:B------:R-:W-:Y:S01]  /*cb10*/  SHF.L.U32 R13, R12, 0x6, RZ ;  /* 0x000000060c0d7819 */ /* 0x000fe200000006ff */
[----:B------:R-:W-:Y:S01]  /*cb20*/  IMAD.SHL.U32 R14, R10, 0x4, RZ ;  /* 0x000000040a0e7824 */ /* 0x000fe200078e00ff */
[----:B------:R-:W-:-:S02]  /*cb30*/  ISETP.NE.U32.AND P0, PT, R11, 0x1, PT ;  /* 0x000000010b00780c */ /* 0x000fc40003f05070 */
[----:B------:R-:W-:Y:S01]  /*cb40*/  LOP3.LUT R11, R13, 0x1c0, RZ, 0xc0, !PT ;  /* 0x000001c00d0b7812 */ /* 0x000fe200078ec0ff */
[----:B------:R-:W-:Y:S01]  /*cb50*/  IMAD.IADD R13, R3, 0x1, -R16 ;  /* 0x00000001030d7824 */ /* 0x000fe200078e0a10 */
[----:B------:R-:W-:Y:S02]  /*cb60*/  R2P PR, R8, 0x6 ;  /* 0x0000000608007804 */ /* 0x000fe40000000000 */
[----:B------:R-:W-:Y:S02]  /*cb70*/  LOP3.LUT R14, R11, 0x38, R14, 0xf8, !PT ;  /* 0x000000380b0e7812 */ /* 0x000fe400078ef80e */
[----:B------:R-:W-:Y:S02]  /*cb80*/  SHF.R.U32.HI R11, RZ, 0x3, R11 ;  /* 0x00000003ff0b7819 */ /* 0x000fe4000001160b */
[----:B------:R-:W-:Y:S02]  /*cb90*/  SHF.R.S32.HI R8, RZ, 0x5, R6 ;  /* 0x00000005ff087819 */ /* 0x000fe40000011406 */
[----:B------:R-:W-:Y:S01]  /*cba0*/  LOP3.LUT R11, R14, R11, RZ, 0x3c, !PT ;  /* 0x0000000b0e0b7212 */ /* 0x000fe200078e3cff */
[----:B--2---:R-:W-:Y:S01]  /*cbb0*/  @P4 FMUL.FTZ R7, R7, 0.69314718246459960938 ;  /* 0x3f31721807074820 */ /* 0x004fe20000410000 */
[----:B------:R-:W-:-:S02]  /*cbc0*/  LEA R13, R8, R13, 0x9 ;  /* 0x0000000d080d7211 */ /* 0x000fc400078e48ff */
[----:B------:R-:W-:Y:S01]  /*cbd0*/  LEA.HI R14, R9, R9, RZ, 0x1d ;  /* 0x00000009090e7211 */ /* 0x000fe200078fe8ff */
[----:B------:R-:W-:Y:S01]  /*cbe0*/  IMAD.MOV.U32 R9, RZ, RZ, 0x20 ;  /* 0x00000020ff097424 */ /* 0x000fe200078e00ff */
[----:B------:R-:W-:Y:S01]  /*cbf0*/  LOP3.LUT R15, R10, 0xffffffe, RZ, 0xc0, !PT ;  /* 0x0ffffffe0a0f7812 */ /* 0x000fe200078ec0ff */
[----:B------:R-:W-:Y:S01]  /*cc00*/  IMAD.MOV.U32 R10, RZ, RZ, 0x40 ;  /* 0x00000040ff0a7424 */ /* 0x000fe200078e00ff */
[----:B------:R-:W-:Y:S02]  /*cc10*/  LEA R13, R13, R14, 0x1 ;  /* 0x0000000e0d0d7211 */ /* 0x000fe400078e08ff */
[----:B------:R-:W-:Y:S02]  /*cc20*/  IADD3 R14, R4, -R15, RZ ;  /* 0x8000000f040e7210 */ /* 0x000fe40007ffe0ff */
[----:B------:R-:W-:Y:S02]  /*cc30*/  LEA R16, R13, UR5, 0x2 ;  /* 0x000000050d107c11 */ /* 0x000fe4000f8e10ff */
[----:B------:R-:W-:-:S02]  /*cc40*/  SEL R9, R9, 0xffffffe0, P0 ;  /* 0xffffffe009097807 */ /* 0x000fc40000000000 */
[----:B------:R-:W-:Y:S01]  /*cc50*/  LEA R11, R14, R11, 0x2 ;  /* 0x0000000b0e0b7211 */ /* 0x000fe200078e10ff */
[----:B------:R-:W-:Y:S01]  /*cc60*/  STS.64 [R16], R96 ;  /* 0x0000006010007388 */ /* 0x000fe20000000a00 */
[----:B------:R-:W-:Y:S02]  /*cc70*/  SEL R13, R10, 0xffffffc0, !P1 ;  /* 0xffffffc00a0d7807 */ /* 0x000fe40004800000 */
[C---:B------:R-:W-:Y:S01]  /*cc80*/  IADD3 R14, R16.reuse, 0x80, RZ ;  /* 0x00000080100e7810 */ /* 0x040fe20007ffe0ff */
[C---:B------:R-:W-:Y:S01]  /*cc90*/  @P2 VIADD R14, R16.reuse, 0xffffff80 ;  /* 0xffffff80100e2836 */ /* 0x040fe20000000000 */
[C---:B------:R-:W-:Y:S01]  /*cca0*/  IADD3 R10, R16.reuse, R9, RZ ;  /* 0x00000009100a7210 */ /* 0x040fe20007ffe0ff */
[----:B------:R2:W-:Y:S01]  /*ccb0*/  STS.64 [R16+0x800], R98 ;  /* 0x0008006210007388 */ /* 0x0005e20000000a00 */
[----:B------:R-:W-:Y:S01]  /*ccc0*/  IMAD.IADD R15, R16, 0x1, R13 ;  /* 0x00000001100f7824 */ /* 0x000fe200078e020d */
[----:B------:R-:W-:Y:S02]  /*ccd0*/  SHF.R.S32.HI R45, RZ, 0x1f, R8 ;  /* 0x0000001fff2d7819 */ /* 0x000fe40000011408 */
[----:B------:R-:W-:Y:S01]  /*cce0*/  IADD3 R17, R10, R13, RZ ;  /* 0x0000000d0a117210 */ /* 0x000fe20007ffe0ff */
[----:B------:R-:W-:Y:S01]  /*ccf0*/  STS.64 [R10], R92 ;  /* 0x0000005c0a007388 */ /* 0x000fe20000000a00 */
[----:B------:R-:W-:-:S02]  /*cd00*/  IADD3 R18, R13, R14, RZ ;  /* 0x0000000e0d127210 */ /* 0x000fc40007ffe0ff */
[----:B------:R-:W-:Y:S01]  /*cd10*/  LEA.HI R44, R45, R8, RZ, 0x2 ;  /* 0x000000082d2c7211 */ /* 0x000fe200078f10ff */
[----:B------:R-:W-:Y:S01]  /*cd20*/  STS.64 [R10+0x800], R94 ;  /* 0x0008005e0a007388 */ /* 0x000fe20000000a00 */
[----:B------:R-:W4:Y:S01]  /*cd30*/  @P3 LDC R45, c[0x0][0x2e8] ;  /* 0x0000ba00ff2d3b82 */ /* 0x000f220000000800 */
[----:B------:R-:W-:Y:S02]  /*cd40*/  LOP3.LUT R6, R6, 0xffffffe0, RZ, 0xc0, !PT ;  /* 0xffffffe006067812 */ /* 0x000fe400078ec0ff */
[----:B------:R-:W-:Y:S01]  /*cd50*/  STS.64 [R15], R88 ;  /* 0x000000580f007388 */ /* 0x000fe20000000a00 */
[----:B------:R-:W-:Y:S02]  /*cd60*/  LOP3.LUT R49, R44, 0xffffffc, RZ, 0xc0, !PT ;  /* 0x0ffffffc2c317812 */ /* 0x000fe400078ec0ff */
[----:B------:R-:W-:Y:S01]  /*cd70*/  IADD3 R6, -R6, R3, RZ ;  /* 0x0000000306067210 */ /* 0x000fe20007ffe1ff */
[----:B------:R5:W-:Y:S01]  /*cd80*/  STS.64 [R15+0x800], R90 ;  /* 0x0008005a0f007388 */ /* 0x000be20000000a00 */
[----:B------:R-:W-:-:S02]  /*cd90*/  IADD3 R3, -R173, RZ, RZ ;  /* 0x000000ffad037210 */ /* 0x000fc40007ffe1ff */
[----:B------:R-:W-:Y:S01]  /*cda0*/  LOP3.LUT P0, RZ, R6, 0x3, RZ, 0xc0, !PT ;  /* 0x0000000306ff7812 */ /* 0x000fe2000780c0ff */
[----:B------:R-:W-:Y:S01]  /*cdb0*/  STS.64 [R17], R84 ;  /* 0x0000005411007388 */ /* 0x000fe20000000a00 */
[----:B------:R-:W-:Y:S01]  /*cdc0*/  IADD3 R49, R8, -R49, RZ ;  /* 0x8000003108317210 */ /* 0x000fe20007ffe0ff */
[----:B------:R-:W-:Y:S01]  /*cdd0*/  IMAD.MOV.U32 R8, RZ, RZ, -0x800000 ;  /* 0xff800000ff087424 */ /* 0x000fe200078e00ff */
[----:B------:R-:W-:Y:S01]  /*cde0*/  SHF.L.U32 R44, R4, 0x2, RZ ;  /* 0x00000002042c7819 */ /* 0x000fe200000006ff */
[----:B------:R-:W-:Y:S01]  /*cdf0*/  STS.64 [R17+0x800], R86 ;  /* 0x0008005611007388 */ /* 0x000fe20000000a00 */
[----:B------:R-:W-:Y:S01]  /*ce00*/  MOV R6, 0xff800000 ;  /* 0xff80000000067802 */ /* 0x000fe20000000f00 */
[----:B------:R-:W-:Y:S01]  /*ce10*/  IMAD R168, R49, 0x10, R168 ;  /* 0x0000001031a87824 */ /* 0x000fe200078e02a8 */
[----:B--2---:R-:W-:Y:S01]  /*ce20*/  IADD3 R16, R9, R14, RZ ;  /* 0x0000000e09107210 */ /* 0x004fe20007ffe0ff */
[----:B------:R-:W-:Y:S01]  /*ce30*/  STS.64 [R14], R68 ;  /* 0x000000440e007388 */ /* 0x000fe20000000a00 */
[----:B---3--:R-:W-:-:S03]  /*ce40*/  @P4 FFMA.FTZ R6, R2, R47, R7 ;  /* 0x0000002f02064223 */ /* 0x008fc60000010007 */
[----:B------:R-:W-:Y:S01]  /*ce50*/  IMAD.IADD R19, R13, 0x1, R16 ;  /* 0x000000010d137824 */ /* 0x000fe200078e0210 */
[----:B------:R2:W-:Y:S01]  /*ce60*/  STS.64 [R14+0x800], R70 ;  /* 0x000800460e007388 */ /* 0x0005e20000000a00 */
[----:B----4-:R-:W-:Y:S01]  /*ce70*/  @P3 FFMA.FTZ R8, R0, R45, R5 ;  /* 0x0000002d00083223 */ /* 0x010fe20000010005 */
[----:B------:R-:W-:Y:S02]  /*ce80*/  SHF.R.S32.HI R45, RZ, 0x1f, R44 ;  /* 0x0000001fff2d7819 */ /* 0x000fe4000001142c */
[----:B------:R3:W-:Y:S04]  /*ce90*/  STS.64 [R16], R72 ;  /* 0x0000004810007388 */ /* 0x0007e80000000a00 */
[----:B------:R3:W-:Y:S01]  /*cea0*/  STS.64 [R16+0x800], R74 ;  /* 0x0008004a10007388 */ /* 0x0007e20000000a00 */
[----:B-----5:R-:W-:-:S03]  /*ceb0*/  LEA R15, R11, UR5, 0x2 ;  /* 0x000000050b0f7c11 */ /* 0x020fc6000f8e10ff */
[----:B------:R3:W-:Y:S01]  /*cec0*/  STS.64 [R18], R80 ;  /* 0x0000005012007388 */ /* 0x0007e20000000a00 */
[----:B------:R-:W4:Y:S03]  /*ced0*/  LDC.64 R10, c[0x0][0x2c0] ;  /* 0x0000b000ff0a7b82 */ /* 0x000f260000000a00 */
[----:B------:R3:W-:Y:S04]  /*cee0*/  STS.64 [R18+0x800], R82 ;  /* 0x0008005212007388 */ /* 0x0007e80000000a00 */
[----:B------:R3:W-:Y:S04]  /*cef0*/  STS.64 [R19], R76 ;  /* 0x0000004c13007388 */ /* 0x0007e80000000a00 */
[----:B------:R3:W-:Y:S01]  /*cf00*/  STS.64 [R19+0x800], R78 ;  /* 0x0008004e13007388 */ /* 0x0007e20000000a00 */
[----:B--2---:R-:W1:Y:S08]  /*cf10*/  LDC R14, c[0x0][0x270] ;  /* 0x00009c00ff0e7b82 */ /* 0x004e700000000800 */
[----:B------:R-:W-:Y:S06]  /*cf20*/  BAR.SYNC.DEFER_BLOCKING 0x0 ;  /* 0x0000000000007b1d */ /* 0x000fec0000010000 */
[----:B------:R-:W4:Y:S01]  /*cf30*/  S2R R9, SR_CTAID.Y ;  /* 0x0000000000097919 */ /* 0x000f220000002600 */
[----:B------:R-:W2:Y:S01]  /*cf40*/  S2R R13, SR_CTAID.X ;  /* 0x00000000000d7919 */ /* 0x000ea20000002500 */
[----:B-1----:R-:W-:Y:S01]  /*cf50*/  IMAD R3, R14, R3, UR4 ;  /* 0x000000040e037e24 */ /* 0x002fe2000f8e0203 */
[----:B------:R3:W1:Y:S04]  /*cf60*/  LDS.128 R40, [R15] ;  /* 0x000000000f287984 */ /* 0x0006680000000c00 */
[----:B------:R3:W1:Y:S04]  /*cf70*/  LDS.128 R36, [R15+0x800] ;  /* 0x000800000f247984 */ /* 0x0006680000000c00 */
[----:B------:R3:W1:Y:S04]  /*cf80*/  LDS.128 R32, [R15+0x1000] ;  /* 0x001000000f207984 */ /* 0x0006680000000c00 */
[----:B------:R3:W1:Y:S04]  /*cf90*/  LDS.128 R28, [R15+0x1800] ;  /* 0x001800000f1c7984 */ /* 0x0006680000000c00 */
[----:B------:R3:W1:Y:S01]  /*cfa0*/  LDS.128 R24, [R15+0x2000] ;  /* 0x002000000f187984 */ /* 0x0006620000000c00 */
[----:B----4-:R-:W-:-:S03]  /*cfb0*/  IMAD R9, R9, R10, R173 ;  /* 0x0000000a09097224 */ /* 0x010fc600078e02ad */
[----:B------:R3:W4:Y:S01]  /*cfc0*/  LDS.128 R20, [R15+0x2800] ;  /* 0x002800000f147984 */ /* 0x0007220000000c00 */
[----:B--2---:R-:W-:Y:S01]  /*cfd0*/  SHF.L.U32 R10, R13, 0x6, RZ ;  /* 0x000000060d0a7819 */ /* 0x004fe200000006ff */
[----:B------:R-:W-:Y:S02]  /*cfe0*/  IMAD R3, R9, R14, R3 ;  /* 0x0000000e09037224 */ /* 0x000fe400078e0203 */
[----:B------:R3:W2:Y:S02]  /*cff0*/  LDS.128 R16, [R15+0x3000] ;  /* 0x003000000f107984 */ /* 0x0006a40000000c00 */
        /* <DEDUP_REMOVED lines=13> */
.L_x_7248:
[----:B------:R-:W-:Y:S05]  /*d0d0*/  BSYNC B0 ;  /* 0x0000000000007941 */ /* 0x000fea0003800000 */
.L_x_7247:
[----:B------:R-:W-:Y:S01]  /*d0e0*/  ULDC UR4, c[0x0][0x2dc] ;  /* 0x0000b70000047ab9 */ /* 0x000fe20000000800 */
[C---:B------:R-:W-:Y:S01]  /*d0f0*/  IMAD.WIDE R10, R12.reuse, 0x40, R44 ;  /* 0x000000400c0a7825 */ /* 0x040fe200078e022c */
[----:B-1----:R3:W1:Y:S03]  /*d100*/  LDS.128 R4, [R15+0x3800] ;  /* 0x003800000f047984 */ /* 0x0026660000000c00 */
[----:B------:R-:W-:Y:S01]  /*d110*/  IMAD R3, R3, UR4, RZ ;  /* 0x0000000403037c24 */ /* 0x000fe2000f8e02ff */
[----:B------:R-:W-:Y:S01]  /*d120*/  ULDC.64 UR4, c[0x0][0x288] ;  /* 0x0000a20000047ab9 */ /* 0x000fe20000000a00 */
[C---:B------:R-:W-:Y:S02]  /*d130*/  VIADD R8, R12.reuse, 0x8 ;  /* 0x000000080c087836 */ /* 0x040fe40000000000 */
[C---:B------:R-:W-:Y:S01]  /*d140*/  VIADD R2, R12.reuse, 0x10 ;  /* 0x000000100c027836 */ /* 0x040fe20000000000 */
[C---:B------:R-:W-:Y:S01]  /*d150*/  IADD3 R9, P0, R3.reuse, R10, RZ ;  /* 0x0000000a03097210 */ /* 0x040fe20007f1e0ff */
[----:B------:R-:W-:Y:S01]  /*d160*/  VIADD R0, R12, 0x18 ;  /* 0x000000180c007836 */ /* 0x000fe20000000000 */
[----:B------:R-:W-:Y:S01]  /*d170*/  ISETP.GE.AND P6, PT, R8, R163, PT ;  /* 0x000000a30800720c */ /* 0x000fe20003fc6270 */
[----:B------:R-:W-:Y:S01]  /*d180*/  VIADD R8, R12, 0x20 ;  /* 0x000000200c087836 */ /* 0x000fe20000000000 */
[----:B------:R-:W-:-:S02]  /*d190*/  LEA.HI.X.SX32 R10, R3, R11, 0x1, P0 ;  /* 0x0000000b030a7211 */ /* 0x000fc400000f0eff */
[-C--:B------:R-:W-:Y:S02]  /*d1a0*/  ISETP.GE.AND P0, PT, R12, R163.reuse, PT ;  /* 0x000000a30c00720c */ /* 0x080fe40003f06270 */
[C---:B------:R-:W-:Y:S02]  /*d1b0*/  LEA R14, P1, R9.reuse, UR4, 0x2 ;  /* 0x00000004090e7c11 */ /* 0x040fe4000f8210ff */
[-C--:B------:R-:W-:Y:S01]  /*d1c0*/  ISETP.GE.AND P5, PT, R2, R163.reuse, PT ;  /* 0x000000a30200720c */ /* 0x080fe20003fa6270 */
[----:B------:R-:W-:Y:S01]  /*d1d0*/  VIADD R2, R12, 0x28 ;  /* 0x000000280c027836 */ /* 0x000fe20000000000 */
[-C--:B------:R-:W-:Y:S01]  /*d1e0*/  ISETP.GE.AND P4, PT, R0, R163.reuse, PT ;  /* 0x000000a30000720c */ /* 0x080fe20003f86270 */
[----:B------:R-:W-:Y:S01]  /*d1f0*/  VIADD R0, R12, 0x30 ;  /* 0x000000300c007836 */ /* 0x000fe20000000000 */
[----:B------:R-:W-:Y:S01]  /*d200*/  ISETP.GE.AND P3, PT, R8, R163, PT ;  /* 0x000000a30800720c */ /* 0x000fe20003f66270 */
[----:B------:R-:W-:Y:S01]  /*d210*/  VIADD R12, R12, 0x38 ;  /* 0x000000380c0c7836 */ /* 0x000fe20000000000 */
[----:B---3--:R-:W-:-:S02]  /*d220*/  LEA.HI.X R15, R9, UR5, R10, 0x2, P1 ;  /* 0x00000005090f7c11 */ /* 0x008fc400088f140a */
[-C--:B------:R-:W-:Y:S02]  /*d230*/  ISETP.GE.AND P2, PT, R2, R163.reuse, PT ;  /* 0x000000a30200720c */ /* 0x080fe40003f46270 */
[-C--:B------:R-:W-:Y:S01]  /*d240*/  ISETP.GE.AND P1, PT, R0, R163.reuse, PT ;  /* 0x000000a30000720c */ /* 0x080fe20003f26270 */
[----:B------:R3:W-:Y:S04]  /*d250*/  @!P0 STG.E.64 desc[UR12][R14.64], R40 ;  /* 0x000000280e008986 */ /* 0x0007e8000c101b0c */
[----:B------:R3:W-:Y:S01]  /*d260*/  @!P0 STG.E.64 desc[UR12][R14.64+0x8], R42 ;  /* 0x0000082a0e008986 */ /* 0x0007e2000c101b0c */
[----:B------:R-:W-:-:S03]  /*d270*/  ISETP.GE.AND P0, PT, R12, R163, PT ;  /* 0x000000a30c00720c */ /* 0x000fc60003f06270 */
[----:B------:R3:W-:Y:S04]  /*d280*/  @!P6 STG.E.128 desc[UR12][R14.64+0x800], R36 ;  /* 0x000800240e00e986 */ /* 0x0007e8000c101d0c */
[----:B------:R3:W-:Y:S04]  /*d290*/  @!P5 STG.E.128 desc[UR12][R14.64+0x1000], R32 ;  /* 0x001000200e00d986 */ /* 0x0007e8000c101d0c */
[----:B------:R3:W-:Y:S04]  /*d2a0*/  @!P4 STG.E.128 desc[UR12][R14.64+0x1800], R28 ;  /* 0x0018001c0e00c986 */ /* 0x0007e8000c101d0c */
[----:B------:R3:W-:Y:S04]  /*d2b0*/  @!P3 STG.E.128 desc[UR12][R14.64+0x2000], R24 ;  /* 0x002000180e00b986 */ /* 0x0007e8000c101d0c */
[----:B----4-:R3:W-:Y:S04]  /*d2c0*/  @!P2 STG.E.128 desc[UR12][R14.64+0x2800], R20 ;  /* 0x002800140e00a986 */ /* 0x0107e8000c101d0c */
[----:B--2---:R3:W-:Y:S01]  /*d2d0*/  @!P1 STG.E.128 desc[UR12][R14.64+0x3000], R16 ;  /* 0x003000100e009986 */ /* 0x0047e2000c101d0c */
[----:B-1----:R-:W-:Y:S05]  /*d2e0*/  @P0 EXIT ;  /* 0x000000000000094d */ /* 0x002fea0003800000 */
[----:B------:R-:W-:Y:S01]  /*d2f0*/  STG.E.128 desc[UR12][R14.64+0x3800], R4 ;  /* 0x003800040e007986 */ /* 0x000fe2000c101d0c */
[----:B------:R-:W-:Y:S05]  /*d300*/  EXIT ;  /* 0x000000000000794d */ /* 0x000fea0003800000 */
.L_x_7249:
        /* <DEDUP_REMOVED lines=15> */
.L_x_8054:


//--------------------- .text._ZN5flash24flash_fwd_splitkv_kernelI23Flash_fwd_kernel_traitsILi64ELi64ELi128ELi4ELb0ELb0EN7cutlass10bfloat16_tE19Flash_kernel_traitsILi64ELi64ELi128ELi4ES3_EELb1ELb0ELb0ELb0ELb1ELb1ELb1ELb0EEEvNS_16Flash_fwd_paramsE --------------------------
	.section	.text._ZN5flash24flash_fwd_splitkv_kernelI23Flash_fwd_kernel_traitsILi64ELi64ELi128ELi4ELb0ELb0EN7cutlass10bfloat16_tE19Flash_kernel_traitsILi64ELi64ELi128ELi4ES3_EELb1ELb0ELb0ELb0ELb1ELb1ELb1ELb0EEEvNS_16Flash_fwd_paramsE,"ax",@progbits
	.align	128
        .global         _ZN5flash24flash_fwd_splitkv_kernelI23Flash_fwd_kernel_traitsILi64ELi64ELi128ELi4ELb0ELb0EN7cutlass10bfloat16_tE19Flash_kernel_traitsILi64ELi64ELi128ELi4ES3_EELb1ELb0ELb0ELb0ELb1ELb1ELb1ELb0EEEvNS_16Flash_fwd_paramsE
        .type           _ZN5flash24flash_fwd_splitkv_kernelI23Flash_fwd_kernel_traitsILi64ELi64ELi128ELi4ELb0ELb0EN7cutlass10bfloat16_tE19Flash_kernel_traitsILi64ELi64ELi128ELi4ES3_EELb1ELb0ELb0ELb0ELb1ELb1ELb1ELb0EEEvNS_16Flash_fwd_paramsE,@function
        .size           _ZN5flash24flash_fwd_splitkv_kernelI23Flash_fwd_kernel_traitsILi64ELi64ELi128ELi4ELb0ELb0EN7cutlass10bfloat16_tE19Flash_kernel_traitsILi64ELi64ELi128ELi4ES3_EELb1ELb0ELb0ELb0ELb1ELb1ELb1ELb0EEEvNS_16Flash_fwd_paramsE,(.L_x_8055 - _ZN5flash24flash_fwd_splitkv_kernelI23Flash_fwd_kernel_traitsILi64ELi64ELi128ELi4ELb0ELb0EN7cutlass10bfloat16_tE19Flash_kernel_traitsILi64ELi64ELi128ELi4ES3_EELb1ELb0ELb0ELb0ELb1ELb1ELb1ELb0EEEvNS_16Flash_fwd_paramsE)
        .other          _ZN5flash24flash_fwd_splitkv_kernelI23Flash_fwd_kernel_traitsILi64ELi64ELi128ELi4ELb0ELb0EN7cutlass10bfloat16_tE19Flash_kernel_traitsILi64ELi64ELi128ELi4ES3_EELb1ELb0ELb0ELb0ELb1ELb1ELb1ELb0EEEvNS_16Flash_fwd_paramsE,@"STO_CUDA_ENTRY STV_DEFAULT"
_ZN5flash24flash_fwd_splitkv_kernelI23Flash_fwd_kernel_traitsILi64ELi64ELi128ELi4ELb0ELb0EN7cutlass10bfloat16_tE19Flash_kernel_traitsILi64ELi64ELi128ELi4ES3_EELb1ELb0ELb0ELb0ELb1ELb1ELb1ELb0EEEvNS_16Flash_fwd_paramsE:
.text._ZN5flash24flash_fwd_splitkv_kernelI23Flash_fwd_kernel_traitsILi64ELi64ELi128ELi4ELb0ELb0EN7cutlass10bfloat16_tE19Flash_kernel_traitsILi64ELi64ELi128ELi4ES3_EELb1ELb0ELb0ELb0ELb1ELb1ELb1ELb0EEEvNS_16Flash_fwd_paramsE:
        /* <DEDUP_REMOVED lines=32> */
[----:B------:R-:W-:-:S05]  /*0200*/  @!P2 LOP3.LUT R183, RZ, R5, RZ, 0x33, !PT ;  /* 0x00000005ffb7a212 */ /* 0x000fca00078e33ff */
[----:B---3--:R-:W-:Y:S02]  /*0210*/  IMAD.WIDE R18, R183, 0x4, R8 ;  /* 0x00000004b7127825 */ /* 0x008fe400078e0208 */
[----:B------:R-:W3:Y:S03]  /*0220*/  @P0 LDC.64 R8, c[0x0][0x300] ;  /* 0x0000c000ff080b82 */ /* 0x000ee60000000a00 */
[----:B------:R-:W4:Y:S04]  /*0230*/  @P1 LDG.E R10, desc[UR14][R18.64] ;  /* 0x0000000e120a1981 */ /* 0x000f28000c1e1900 */
[----:B------:R-:W4:Y:S01]  /*0240*/  @P1 LDG.E R11, desc[UR14][R18.64+0x4] ;  /* 0x0000040e120b1981 */ /* 0x000f22000c1e1900 */
[----:B--2---:R-:W-:Y:S01]  /*0250*/  ISETP.NE.AND P3, PT, R0, RZ, PT ;  /* 0x000000ff0000720c */ /* 0x004fe20003f65270 */
[----:B------:R-:W-:Y:S01]  /*0260*/  IMAD.MOV.U32 R7, RZ, RZ, RZ ;  /* 0x000000ffff077224 */ /* 0x000fe200078e00ff */
[----:B-1----:R-:W-:-:S02]  /*0270*/  ISETP.EQ.U32.AND P2, PT, R2, RZ, PT ;  /* 0x000000ff0200720c */ /* 0x002fc40003f42070 */
[----:B------:R-:W-:Y:S02]  /*0280*/  MOV R12, 0xffffffff ;  /* 0xffffffff000c7802 */ /* 0x000fe40000000f00 */
[----:B------:R-:W-:Y:S01]  /*0290*/  ISETP.EQ.OR.EX P2, PT, R3, RZ, !P3, P2 ;  /* 0x000000ff0300720c */ /* 0x000fe20005f42720 */
[----:B---3--:R-:W-:-:S04]  /*02a0*/  @P0 IMAD.WIDE R16, R183, 0x4, R8 ;  /* 0x00000004b7100825 */ /* 0x008fc800078e0208 */
[C---:B----4-:R-:W-:Y:S01]  /*02b0*/  IMAD.WIDE R8, R183.reuse, 0x4, R14 ;  /* 0x00000004b7087825 */ /* 0x050fe200078e020e */
[----:B------:R1:W5:Y:S07]  /*02c0*/  @P0 LDG.E R7, desc[UR14][R16.64] ;  /* 0x0000000e10070981 */ /* 0x00036e000c1e1900 */
[----:B------:R1:W5:Y:S01]  /*02d0*/  @!P2 LDG.E R12, desc[UR14][R8.64] ;  /* 0x0000000e080ca981 */ /* 0x000362000c1e1900 */
[----:B------:R-:W-:Y:S02]  /*02e0*/  ISETP.NE.U32.AND P0, PT, R2, RZ, PT ;  /* 0x000000ff0200720c */ /* 0x000fe40003f05070 */
[----:B------:R-:W-:Y:S01]  /*02f0*/  IADD3 R2, -R183, RZ, RZ ;  /* 0x000000ffb7027210 */ /* 0x000fe20007ffe1ff */
[----:B------:R-:W2:Y:S01]  /*0300*/  S2R R41, SR_CTAID.X ;  /* 0x0000000000297919 */ /* 0x000ea20000002500 */
[----:B------:R-:W-:Y:S01]  /*0310*/  ISETP.NE.AND.EX P0, PT, R3, RZ, PT, P0 ;  /* 0x000000ff0300720c */ /* 0x000fe20003f05300 */
[----:B------:R-:W3:Y:S02]  /*0320*/  S2R R0, SR_CTAID.Y ;  /* 0x0000000000007919 */ /* 0x000ee40000002600 */
[----:B------:R-:W-:-:S02]  /*0330*/  IMAD R38, R5, R2, R38 ;  /* 0x0000000205267224 */ /* 0x000fc400078e0226 */
[----:B------:R-:W-:-:S06]  /*0340*/  @P1 IMAD.IADD R26, R11, 0x1, -R10 ;  /* 0x000000010b1a1824 */ /* 0x000fcc00078e0a0a */
[----:B------:R-:W4:Y:S02]  /*0350*/  @!P1 LDC R26, c[0x0][0x2c4] ;  /* 0x0000b100ff1a9b82 */ /* 0x000f240000000800 */
[----:B-123--:R-:W-:Y:S05]  /*0360*/  @!P0 BRA `(.L_x_7250) ;  /* 0x0000000000108947 */ /* 0x00efea0003800000 */
[----:B------:R-:W2:Y:S02]  /*0370*/  @P3 LDG.E R3, desc[UR14][R8.64+0x4] ;  /* 0x0000040e08033981 */ /* 0x000ea4000c1e1900 */
[----:B--2--5:R-:W-:-:S06]  /*0380*/  @P3 IADD3 R4, R3, -R12, RZ ;  /* 0x8000000c03043210 */ /* 0x024fcc0007ffe0ff */
[----:B------:R2:W5:Y:S01]  /*0390*/  @!P3 LDG.E R4, desc[UR14][R8.64] ;  /* 0x0000000e0804b981 */ /* 0x000562000c1e1900 */
[----:B------:R-:W-:Y:S05]  /*03a0*/  BRA `(.L_x_7251) ;  /* 0x0000000000047947 */ /* 0x000fea0003800000 */
.L_x_7250:
[----:B------:R-:W1:Y:S02]  /*03b0*/  LDC R4, c[0x0][0x2c8] ;  /* 0x0000b200ff047b82 */ /* 0x000e640000000800 */
.L_x_7251:
[----:B------:R-:W3:Y:S02]  /*03c0*/  LDC.64 R2, c[0x0][0x308] ;  /* 0x0000c200ff027b82 */ /* 0x000ee40000000a00 */
[----:B---3--:R-:W-:-:S04]  /*03d0*/  ISETP.NE.U32.AND P3, PT, R2, RZ, PT ;  /* 0x000000ff0200720c */ /* 0x008fc80003f65070 */
[----:B------:R-:W-:-:S13]  /*03e0*/  ISETP.NE.AND.EX P3, PT, R3, RZ, PT, P3 ;  /* 0x000000ff0300720c */ /* 0x000fda0003f65330 */
[----:B------:R-:W3:Y:S02]  /*03f0*/  @P3 LDC.64 R2, c[0x0][0x308] ;  /* 0x0000c200ff023b82 */ /* 0x000ee40000000a00 */
[----:B---3--:R-:W-:-:S05]  /*0400*/  @P3 IMAD.WIDE R2, R183, 0x4, R2 ;  /* 0x00000004b7023825 */ /* 0x008fca00078e0202 */
[----:B------:R3:W5:Y:S01]  /*0410*/  @P3 LDG.E R16, desc[UR14][R2.64] ;  /* 0x0000000e02103981 */ /* 0x000762000c1e1900 */
[----:B------:R-:W-:-:S05]  /*0420*/  IMAD.SHL.U32 R79, R41, 0x40, RZ ;  /* 0x00000040294f7824 */ /* 0x000fca00078e00ff */
[----:B----4-:R-:W-:-:S13]  /*0430*/  ISETP.GT.AND P0, PT, R26, R79, PT ;  /* 0x0000004f1a00720c */ /* 0x010fda0003f04270 */
[----:B------:R-:W-:Y:S05]  /*0440*/  @!P0 EXIT ;  /* 0x000000000000894d */ /* 0x000fea0003800000 */
[----:B--2---:R-:W2:Y:S01]  /*0450*/  LDC R8, c[0x0][0x10] ;  /* 0x00000400ff087b82 */ /* 0x004ea20000000800 */
[----:B-----5:R-:W-:-:S07]  /*0460*/  @P3 IMAD.IADD R27, R16, 0x1, -R7 ;  /* 0x00000001101b3824 */ /* 0x020fce00078e0a07 */
[----:B---3--:R-:W3:Y:S08]  /*0470*/  LDC R2, c[0x0][0x2c8] ;  /* 0x0000b200ff027b82 */ /* 0x008ef00000000800 */
[----:B------:R-:W4:Y:S01]  /*0480*/  LDC R24, c[0x0][0x398] ;  /* 0x0000e600ff187b82 */ /* 0x000f220000000800 */
[----:B--2---:R-:W-:-:S04]  /*0490*/  IABS R11, R8 ;  /* 0x00000008000b7213 */ /* 0x004fc80000000000 */
[----:B------:R-:W2:Y:S01]  /*04a0*/  I2F.RP R3, R11 ;  /* 0x0000000b00037306 */ /* 0x000ea20000209400 */
[----:B---3--:R-:W-:-:S05]  /*04b0*/  VIADD R2, R2, 0x7f ;  /* 0x0000007f02027836 */ /* 0x008fca0000000000 */
[----:B------:R-:W-:-:S04]  /*04c0*/  SHF.R.S32.HI R13, RZ, 0x1f, R2 ;  /* 0x0000001fff0d7819 */ /* 0x000fc80000011402 */
[----:B------:R-:W-:Y:S01]  /*04d0*/  LEA.HI R13, R13, R2, RZ, 0x7 ;  /* 0x000000020d0d7211 */ /* 0x000fe200078f38ff */
[----:B--2---:R-:W2:Y:S01]  /*04e0*/  MUFU.RCP R14, R3 ;  /* 0x00000003000e7308 */ /* 0x004ea20000001000 */
[-C--:B------:R-:W-:Y:S02]  /*04f0*/  IABS R2, R8.reuse ;  /* 0x0000000800027213 */ /* 0x080fe40000000000 */
[----:B------:R-:W-:-:S03]  /*0500*/  LEA.HI.SX32 R13, R13, R8, 0x19 ;  /* 0x000000080d0d7211 */ /* 0x000fc600078fcaff */
[----:B------:R-:W-:Y:S02]  /*0510*/  IMAD.MOV R2, RZ, RZ, -R2 ;  /* 0x000000ffff027224 */ /* 0x000fe400078e0a02 */
[----:B------:R-:W-:Y:S02]  /*0520*/  VIADD R13, R13, 0xffffffff ;  /* 0xffffffff0d0d7836 */ /* 0x000fe40000000000 */
[----:B--2---:R-:W-:-:S03]  /*0530*/  VIADD R14, R14, 0xffffffe ;  /* 0x0ffffffe0e0e7836 */ /* 0x004fc60000000000 */
[----:B------:R-:W-:Y:S02]  /*0540*/  IABS R3, R13 ;  /* 0x0000000d00037213 */ /* 0x000fe40000000000 */
[----:B------:R-:W-:Y:S01]  /*0550*/  LOP3.LUT R13, R13, R8, RZ, 0x3c, !PT ;  /* 0x000000080d0d7212 */ /* 0x000fe200078e3cff */
[----:B------:R-:W2:Y:S03]  /*0560*/  F2I.FTZ.U32.TRUNC.NTZ R15, R14 ;  /* 0x0000000e000f7305 */ /* 0x000ea6000021f000 */
[----:B------:R-:W-:Y:S01]  /*0570*/  ISETP.GE.AND P0, PT, R13, RZ, PT ;  /* 0x000000ff0d00720c */ /* 0x000fe20003f06270 */
[----:B--2---:R-:W-:Y:S02]  /*0580*/  IMAD.MOV R6, RZ, RZ, -R15 ;  /* 0x000000ffff067224 */ /* 0x004fe400078e0a0f */
[----:B------:R-:W-:Y:S02]  /*0590*/  IMAD.MOV.U32 R14, RZ, RZ, RZ ;  /* 0x000000ffff0e7224 */ /* 0x000fe400078e00ff */
[----:B------:R-:W-:-:S04]  /*05a0*/  IMAD R6, R6, R11, RZ ;  /* 0x0000000b06067224 */ /* 0x000fc800078e02ff */
[----:B------:R-:W-:-:S06]  /*05b0*/  IMAD.HI.U32 R6, R15, R6, R14 ;  /* 0x000000060f067227 */ /* 0x000fcc00078e000e */
[----:B------:R-:W-:Y:S02]  /*05c0*/  IMAD.HI.U32 R9, R6, R3, RZ ;  /* 0x0000000306097227 */ /* 0x000fe400078e00ff */
[----:B------:R-:W2:Y:S02]  /*05d0*/  @!P3 LDC R6, c[0x0][0x2cc] ;  /* 0x0000b300ff06bb82 */ /* 0x000ea40000000800 */
[----:B------:R-:W-:-:S05]  /*05e0*/  IMAD R14, R9, R2, R3 ;  /* 0x00000002090e7224 */ /* 0x000fca00078e0203 */
[----:B------:R-:W-:Y:S01]  /*05f0*/  ISETP.GT.U32.AND P1, PT, R11, R14, PT ;  /* 0x0000000e0b00720c */ /* 0x000fe20003f24070 */
[----:B------:R-:W3:-:S12]  /*0600*/  @!P3 LDC.64 R2, c[0x0][0x318] ;  /* 0x0000c600ff02bb82 */ /* 0x000ed80000000a00 */
[----:B------:R-:W-:Y:S02]  /*0610*/  @!P1 IMAD.IADD R14, R14, 0x1, -R11 ;  /* 0x000000010e0e9824 */ /* 0x000fe400078e0a0b */
[----:B------:R-:W-:Y:S01]  /*0620*/  @!P1 VIADD R9, R9, 0x1 ;  /* 0x0000000109099836 */ /* 0x000fe20000000000 */
[----:B------:R-:W-:Y:S02]  /*0630*/  ISETP.NE.AND P1, PT, R8, RZ, PT ;  /* 0x000000ff0800720c */ /* 0x000fe40003f25270 */
[----:B------:R-:W-:Y:S02]  /*0640*/  ISETP.GE.U32.AND P4, PT, R14, R11, PT ;  /* 0x0000000b0e00720c */ /* 0x000fe40003f86070 */
[----:B---3--:R-:W-:-:S04]  /*0650*/  @!P3 ISETP.NE.U32.AND P2, PT, R2, RZ, PT ;  /* 0x000000ff0200b20c */ /* 0x008fc80003f45070 */
[----:B------:R-:W-:Y:S02]  /*0660*/  @!P3 ISETP.NE.AND.EX P2, PT, R3, RZ, PT, P2 ;  /* 0x000000ff0300b20c */ /* 0x000fe40003f45320 */
[----:B------:R-:W-:-:S05]  /*0670*/  IADD3 R3, -R26, 0xbf, R79 ;  /* 0x000000bf1a037810 */ /* 0x000fca0007ffe14f */
[----:B------:R-:W-:Y:S01]  /*0680*/  @P4 VIADD R9, R9, 0x1 ;  /* 0x0000000109094836 */ /* 0x000fe20000000000 */
[----:B--2---:R-:W-:-:S03]  /*0690*/  @!P3 SEL R6, R6, RZ, P2 ;  /* 0x000000ff0606b207 */ /* 0x004fc60001000000 */
[----:B------:R-:W-:Y:S01]  /*06a0*/  @!P0 IMAD.MOV R9, RZ, RZ, -R9 ;  /* 0x000000ffff098224 */ /* 0x000fe200078e0a09 */
[----:B-1----:R-:W-:Y:S02]  /*06b0*/  @!P3 IADD3 R27, R6, R4, -R7 ;  /* 0x00000004061bb210 */ /* 0x002fe40007ffe807 */
[----:B------:R-:W-:Y:S01]  /*06c0*/  @!P1 LOP3.LUT R9, RZ, R8, RZ, 0x33, !PT ;  /* 0x00000008ff099212 */ /* 0x000fe200078e33ff */
[----:B------:R-:W1:Y:S01]  /*06d0*/  S2R R6, SR_TID.X ;  /* 0x0000000000067919 */ /* 0x000e620000002100 */
[----:B----4-:R-:W-:Y:S01]  /*06e0*/  IADD3 R3, R3, R24, R27 ;  /* 0x0000001803037210 */ /* 0x010fe20007ffe01b */
        /* <DEDUP_REMOVED lines=11> */
[----:B-1----:R-:W-:Y:S05]  /*07a0*/  @!P0 BRA `(.L_x_7252) ;  /* 0x0000000400308947 */ /* 0x002fea0003800000 */
        /* <DEDUP_REMOVED lines=76> */
.L_x_7252:
        /* <DEDUP_REMOVED lines=24> */
.L_x_7253:
[----:B------:R-:W-:Y:S05]  /*0df0*/  @!P0 BRA `(.L_x_7254) ;  /* 0x00000004003c8947 */ /* 0x000fea0003800000 */
[----:B------:R-:W1:Y:S01]  /*0e00*/  LDC R8, c[0x0][0x380] ;  /* 0x0000e000ff087b82 */ /* 0x000e620000000800 */
[----:B------:R-:W-:Y:S01]  /*0e10*/  LEA R35, R25, 0xffffff80, 0x7 ;  /* 0xffffff8019237811 */ /* 0x000fe200078e38ff */
[----:B------:R-:W-:-:S03]  /*0e20*/  ULDC.64 UR4, c[0x0][0x230] ;  /* 0x00008c0000047ab9 */ /* 0x000fc60000000a00 */
[----:B-----5:R-:W-:-:S03]  /*0e30*/  IABS R0, R35 ;  /* 0x0000002300007213 */ /* 0x020fc60000000000 */
        /* <DEDUP_REMOVED lines=63> */
[----:B------:R-:W-:Y:S01]  /*1230*/  IMAD R7, R23, UR4, RZ ;  /* 0x0000000417077c24 */ /* 0x000fe2000f8e02ff */
[----:B------:R-:W-:Y:S01]  /*1240*/  IADD3 R9, R9, R4, RZ ;  /* 0x0000000409097210 */ /* 0x000fe20007ffe0ff */
[----:B--2---:R-:W-:-:S02]  /*1250*/  IMAD R4, R29, R124, RZ ;  /* 0x0000007c1d047224 */ /* 0x004fc400078e02ff */
[----:B------:R-:W-:-:S04]  /*1260*/  IMAD.WIDE.U32 R20, R0, R2, RZ ;  /* 0x0000000200147225 */ /* 0x000fc800078e00ff */
[C---:B------:R-:W-:Y:S02]  /*1270*/  IMAD R4, R35.reuse, R125, R4 ;  /* 0x0000007d23047224 */ /* 0x040fe400078e0204 */
[----:B------:R-:W-:-:S04]  /*1280*/  IMAD.WIDE.U32 R8, R35, R124, R8 ;  /* 0x0000007c23087225 */ /* 0x000fc800078e0008 */
[----:B------:R-:W-:Y:S02]  /*1290*/  IMAD.IADD R9, R9, 0x1, R4 ;  /* 0x0000000109097824 */ /* 0x000fe400078e0204 */
[C---:B------:R-:W-:Y:S02]  /*12a0*/  IMAD R7, R18.reuse, UR5, R7 ;  /* 0x0000000512077c24 */ /* 0x040fe4000f8e0207 */
[----:B------:R-:W-:Y:S01]  /*12b0*/  IMAD.WIDE.U32 R32, R18, UR4, R8 ;  /* 0x0000000412207c25 */ /* 0x000fe2000f8e0008 */
[----:B------:R-:W-:-:S04]  /*12c0*/  IADD3 R9, R21, R3, RZ ;  /* 0x0000000315097210 */ /* 0x000fc80007ffe0ff */
[----:B------:R-:W-:Y:S01]  /*12d0*/  IADD3 R8, R33, R7, RZ ;  /* 0x0000000721087210 */ /* 0x000fe20007ffe0ff */
[----:B------:R-:W-:Y:S06]  /*12e0*/  BRA `(.L_x_7255) ;  /* 0x0000000400287947 */ /* 0x000fec0003800000 */
.L_x_7254:
        /* <DEDUP_REMOVED lines=47> */
.L_x_7256:
[----:B------:R-:W-:Y:S01]  /*15e0*/  MOV R15, R5 ;  /* 0x00000005000f7202 */ /* 0x000fe20000000f00 */
[----:B------:R-:W-:Y:S01]  /*15f0*/  IMAD R4, R29, R124, RZ ;  /* 0x0000007c1d047224 */ /* 0x000fe200078e02ff */
[----:B------:R-:W-:Y:S02]  /*1600*/  @!P1 LOP3.LUT R18, RZ, R11, RZ, 0x33, !PT ;  /* 0x0000000bff129212 */ /* 0x000fe400078e33ff */
[----:B------:R-:W-:Y:S01]  /*1610*/  @P4 IADD3 R12, R7, R12, RZ ;  /* 0x0000000c070c4210 */ /* 0x000fe20007ffe0ff */
[----:B------:R-:W-:Y:S01]  /*1620*/  IMAD.WIDE.U32 R14, R124, R35, R14 ;  /* 0x000000237c0e7225 */ /* 0x000fe200078e000e */
[----:B------:R-:W-:-:S03]  /*1630*/  SHF.R.S32.HI R23, RZ, 0x1f, R18 ;  /* 0x0000001fff177819 */ /* 0x000fc60000011412 */
[----:B------:R-:W-:Y:S02]  /*1640*/  IMAD R5, R125, R35, R4 ;  /* 0x000000237d057224 */ /* 0x000fe400078e0204 */
[----:B--2---:R-:W-:Y:S02]  /*1650*/  IMAD R4, R23, R2, RZ ;  /* 0x0000000217047224 */ /* 0x004fe400078e02ff */
[----:B------:R-:W-:Y:S01]  /*1660*/  @P4 IMAD.WIDE.U32 R20, R12, R8, RZ ;  /* 0x000000080c144225 */ /* 0x000fe200078e00ff */
[----:B------:R-:W-:-:S03]  /*1670*/  IADD3 R15, R15, R5, RZ ;  /* 0x000000050f0f7210 */ /* 0x000fc60007ffe0ff */
[C---:B------:R-:W-:Y:S02]  /*1680*/  IMAD R3, R18.reuse, R3, R4 ;  /* 0x0000000312037224 */ /* 0x040fe400078e0204 */
[----:B------:R-:W-:-:S04]  /*1690*/  IMAD.WIDE.U32 R32, R18, R2, R14 ;  /* 0x0000000212207225 */ /* 0x000fc800078e000e */
[----:B------:R-:W-:Y:S01]  /*16a0*/  @P4 IMAD R9, R12, R9, R21 ;  /* 0x000000090c094224 */ /* 0x000fe200078e0215 */
        /* <DEDUP_REMOVED lines=14> */
.L_x_7255:
[----:B------:R-:W-:Y:S01]  /*1790*/  ISETP.NE.AND P1, PT, R10, -0x1, PT ;  /* 0xffffffff0a00780c */ /* 0x000fe20003f25270 */
[----:B------:R-:W-:Y:S01]  /*17a0*/  IMAD.IADD R173, R26, 0x1, -R79 ;  /* 0x000000011aad7824 */ /* 0x000fe200078e0a4f */
[----:B------:R-:W-:Y:S01]  /*17b0*/  SHF.R.S32.HI R77, RZ, 0x1f, R6 ;  /* 0x0000001fff4d7819 */ /* 0x000fe20000011406 */
[----:B------:R-:W-:Y:S01]  /*17c0*/  VIADD R179, R25, 0xffffffff ;  /* 0xffffffff19b37836 */ /* 0x000fe20000000000 */
[----:B------:R-:W-:Y:S01]  /*17d0*/  SHF.R.S32.HI R43, RZ, 0x1f, R38 ;  /* 0x0000001fff2b7819 */ /* 0x000fe20000011426 */
[----:B------:R-:W1:Y:S01]  /*17e0*/  S2UR UR6, SR_CgaCtaId ;  /* 0x00000000000679c3 */ /* 0x000e620000008800 */
[CC--:B-----5:R-:W-:Y:S01]  /*17f0*/  LEA.HI R0, R77.reuse, R6.reuse, RZ, 0x3 ;  /* 0x000000064d007211 */ /* 0x0e0fe200078f18ff */
[----:B------:R-:W-:Y:S01]  /*1800*/  ULDC.64 UR4, c[0x0][0x258] ;  /* 0x0000960000047ab9 */ /* 0x000fe20000000a00 */
[----:B------:R-:W-:Y:S01]  /*1810*/  LEA.HI R37, R77, R6, RZ, 0x6 ;  /* 0x000000064d257211 */ /* 0x000fe200078f30ff */
[----:B------:R-:W-:Y:S01]  /*1820*/  IMAD R43, R43, UR4, RZ ;  /* 0x000000042b2b7c24 */ /* 0x000fe2000f8e02ff */
[----:B------:R-:W-:Y:S01]  /*1830*/  SHF.R.S32.HI R16, RZ, 0x3, R0 ;  /* 0x00000003ff107819 */ /* 0x000fe20000011400 */
[----:B------:R-:W-:Y:S01]  /*1840*/  ULDC UR8, c[0x0][0x39c] ;  /* 0x0000e70000087ab9 */ /* 0x000fe20000000800 */
[----:B------:R-:W-:Y:S01]  /*1850*/  SHF.L.U32 R37, R37, 0x3, RZ ;  /* 0x0000000325257819 */ /* 0x000fe200000006ff */
[----:B------:R-:W2:Y:S01]  /*1860*/  @P1 LDC.64 R4, c[0x0][0x240] ;  /* 0x00009000ff041b82 */ /* 0x000ea20000000a00 */
[----:B------:R-:W-:Y:S01]  /*1870*/  @!P1 SHF.R.S32.HI R7, RZ, 0x1f, R183 ;  /* 0x0000001fff079819 */ /* 0x000fe200000114b7 */
[----:B------:R-:W-:Y:S01]  /*1880*/  IMAD R43, R38, UR5, R43 ;  /* 0x00000005262b7c24 */ /* 0x000fe2000f8e022b */
[----:B------:R-:W-:-:S02]  /*1890*/  ISETP.GE.AND P3, PT, R16, R173, PT ;  /* 0x000000ad1000720c */ /* 0x000fc40003f66270 */
[----:B------:R-:W-:-:S03]  /*18a0*/  SHF.R.S32.HI R17, RZ, 0x1f, R16 ;  /* 0x0000001fff117819 */ /* 0x000fc60000011410 */
[----:B------:R-:W3:Y:S01]  /*18b0*/  @!P1 LDC.64 R2, c[0x0][0x228] ;  /* 0x00008a00ff029b82 */ /* 0x000ee20000000a00 */
[----:B------:R-:W-:-:S07]  /*18c0*/  IMAD.WIDE R40, R41, 0x40, R16 ;  /* 0x0000004029287825 */ /* 0x000fce00078e0210 */
[----:B------:R-:W4:Y:S01]  /*18d0*/  LDC.64 R132, c[0x0][0x250] ;  /* 0x00009400ff847b82 */ /* 0x000f220000000a00 */
[----:B--2---:R-:W-:-:S04]  /*18e0*/  @P1 IMAD.WIDE.U32 R44, R10, R4, RZ ;  /* 0x000000040a2c1225 */ /* 0x004fc800078e00ff */
[----:B------:R-:W-:Y:S01]  /*18f0*/  @P1 IMAD R10, R10, R5, R45 ;  /* 0x000000050a0a1224 */ /* 0x000fe200078e022d */
[----:B------:R-:W-:Y:S01]  /*1900*/  LOP3.LUT R5, R0, 0xfffffff8, RZ, 0xc0, !PT ;  /* 0xfffffff800057812 */ /* 0x000fe200078ec0ff */
[-C--:B---3--:R-:W-:Y:S01]  /*1910*/  @!P1 IMAD R4, R7, R2.reuse, RZ ;  /* 0x0000000207049224 */ /* 0x088fe200078e02ff */
[C---:B------:R-:W-:Y:S01]  /*1920*/  IADD3 R7, R16.reuse, 0x10, RZ ;  /* 0x0000001010077810 */ /* 0x040fe20007ffe0ff */
[----:B------:R-:W-:Y:S01]  /*1930*/  @!P1 IMAD.WIDE.U32 R12, R183, R2, RZ ;  /* 0x00000002b70c9225 */ /* 0x000fe200078e00ff */
[----:B------:R-:W-:Y:S02]  /*1940*/  IADD3 R5, -R5, R6, RZ ;  /* 0x0000000605057210 */ /* 0x000fe40007ffe1ff */
[----:B------:R-:W-:Y:S01]  /*1950*/  ISETP.GE.AND P2, PT, R7, R173, PT ;  /* 0x000000ad0700720c */ /* 0x000fe20003f46270 */
[----:B------:R-:W-:Y:S01]  /*1960*/  @!P1 IMAD R3, R183, R3, R4 ;  /* 0x00000003b7039224 */ /* 0x000fe200078e0204 */
[----:B------:R-:W-:Y:S01]  /*1970*/  SHF.L.U32 R171, R5, 0x6, RZ ;  /* 0x0000000605ab7819 */ /* 0x000fe200000006ff */
[----:B------:R-:W-:-:S02]  /*1980*/  IMAD.SHL.U32 R4, R16, 0x40, RZ ;  /* 0x0000004010047824 */ /* 0x000fc400078e00ff */
[----:B------:R-:W-:Y:S01]  /*1990*/  IMAD.SHL.U32 R45, R5, 0x8, RZ ;  /* 0x00000008052d7824 */ /* 0x000fe200078e00ff */
[----:B------:R-:W-:Y:S01]  /*19a0*/  @!P1 IADD3 R10, R13, R3, RZ ;  /* 0x000000030d0a9210 */ /* 0x000fe20007ffe0ff */
[----:B------:R-:W-:Y:S01]  /*19b0*/  @!P1 IMAD.MOV.U32 R44, RZ, RZ, R12 ;  /* 0x000000ffff2c9224 */ /* 0x000fe200078e000c */
[----:B------:R-:W-:Y:S01]  /*19c0*/  LOP3.LUT R4, R4, 0x1c0, RZ, 0xc0, !PT ;  /* 0x000001c004047812 */ /* 0x000fe200078ec0ff */
[----:B------:R-:W2:Y:S01]  /*19d0*/  @!P3 LDC.64 R12, c[0x0][0x240] ;  /* 0x00009000ff0cbb82 */ /* 0x000ea20000000a00 */
[----:B------:R-:W-:Y:S01]  /*19e0*/  IADD3 R20, P4, R45, R20, RZ ;  /* 0x000000142d147210 */ /* 0x000fe20007f9e0ff */
[----:B------:R-:W-:Y:S01]  /*19f0*/  IMAD.SHL.U32 R2, R179, 0x80, RZ ;  /* 0x00000080b3027824 */ /* 0x000fe200078e00ff */
[--C-:B------:R-:W-:Y:S01]  /*1a00*/  SHF.R.S32.HI R3, RZ, 0x1f, R45.reuse ;  /* 0x0000001fff037819 */ /* 0x100fe2000001142d */
[----:B------:R-:W3:Y:S01]  /*1a10*/  @!P2 S2R R22, SR_CgaCtaId ;  /* 0x000000000016a919 */ /* 0x000ee20000008800 */
[----:B------:R-:W-:Y:S01]  /*1a20*/  IADD3 R44, P1, R45, R44, RZ ;  /* 0x0000002c2d2c7210 */ /* 0x000fe20007f3e0ff */
[----:B------:R-:W-:Y:S01]  /*1a30*/  IMAD.IADD R0, R27, 0x1, -R2 ;  /* 0x000000011b007824 */ /* 0x000fe200078e0a02 */
[----:B------:R-:W-:Y:S01]  /*1a40*/  IADD3 R32, P6, R45, R32, RZ ;  /* 0x000000202d207210 */ /* 0x000fe20007fde0ff */
[----:B------:R-:W4:Y:S01]  /*1a50*/  @!P2 LDC.64 R14, c[0x0][0x240] ;  /* 0x00009000ff0eab82 */ /* 0x000f220000000a00 */
[----:B------:R-:W-:Y:S01]  /*1a60*/  LOP3.LUT R11, R4, 0x38, R45, 0xf8, !PT ;  /* 0x00000038040b7812 */ /* 0x000fe200078ef82d */
[C---:B------:R-:W-:Y:S01]  /*1a70*/  IMAD.X R21, R3.reuse, 0x1, R9, P4 ;  /* 0x0000000103157824 */ /* 0x040fe200020e0609 */
[C---:B------:R-:W-:Y:S01]  /*1a80*/  IADD3.X R33, R3.reuse, R8, RZ, P6, !PT ;  /* 0x0000000803217210 */ /* 0x040fe200037fe4ff */
[----:B------:R-:W-:Y:S01]  /*1a90*/  IMAD.X R45, R3, 0x1, R10, P1 ;  /* 0x00000001032d7824 */ /* 0x000fe200008e060a */
[----:B------:R-:W-:Y:S01]  /*1aa0*/  SHF.R.U32.HI R4, RZ, 0x3, R4 ;  /* 0x00000003ff047819 */ /* 0x000fe20000011604 */
[C---:B------:R-:W-:Y:S01]  /*1ab0*/  VIADD R3, R16.reuse, 0x20 ;  /* 0x0000002010037836 */ /* 0x040fe20000000000 */
[----:B------:R-:W-:Y:S01]  /*1ac0*/  ISETP.GE.AND P5, PT, R16, R0, PT ;  /* 0x000000001000720c */ /* 0x000fe20003fa6270 */
[----:B------:R-:W-:Y:S01]  /*1ad0*/  IMAD.WIDE.U32 R38, R38, UR4, R44 ;  /* 0x0000000426267c25 */ /* 0x000fe2000f8e002c */
[----:B------:R-:W-:Y:S01]  /*1ae0*/  LOP3.LUT R4, R11, R4, RZ, 0x3c, !PT ;  /* 0x000000040b047212 */ /* 0x000fe200078e3cff */
[----:B------:R-:W3:Y:S01]  /*1af0*/  @!P2 LDC.64 R8, c[0x0][0x210] ;  /* 0x00008400ff08ab82 */ /* 0x000ee20000000a00 */
[----:B------:R-:W-:Y:S01]  /*1b00*/  ISETP.GE.AND P4, PT, R3, R173, PT ;  /* 0x000000ad0300720c */ /* 0x000fe20003f86270 */
[----:B------:R-:W-:Y:S01]  /*1b10*/  IMAD.IADD R43, R39, 0x1, R43 ;  /* 0x00000001272b7824 */ /* 0x000fe200078e022b */
[----:B------:R-:W-:Y:S01]  /*1b20*/  @!P2 IADD3 R28, P1, R40, 0x10, RZ ;  /* 0x00000010281ca810 */ /* 0x000fe20007f3e0ff */
[----:B------:R-:W-:Y:S01]  /*1b30*/  UMOV UR4, 0x400 ;  /* 0x0000040000047882 */ /* 0x000fe20000000000 */
[----:B------:R-:W-:Y:S01]  /*1b40*/  LOP3.LUT R4, R4, 0xfffffe00, R37, 0xf8, !PT ;  /* 0xfffffe0004047812 */ /* 0x000fe200078ef825 */
[----:B--2---:R-:W-:Y:S01]  /*1b50*/  @!P3 IMAD R30, R41, R12, RZ ;  /* 0x0000000c291eb224 */ /* 0x004fe200078e02ff */
[----:B------:R-:W-:Y:S01]  /*1b60*/  @!P3 MOV R42, R38 ;  /* 0x00000026002ab202 */ /* 0x000fe20000000f00 */
[----:B------:R-:W2:Y:S01]  /*1b70*/  @!P3 LDC.64 R10, c[0x0][0x210] ;  /* 0x00008400ff0abb82 */ /* 0x000ea20000000a00 */
[----:B------:R-:W-:Y:S01]  /*1b80*/  @!P2 IMAD.X R19, RZ, RZ, R41, P1 ;  /* 0x000000ffff13a224 */ /* 0x000fe200008e0629 */
[----:B------:R-:W2:Y:S01]  /*1b90*/  @!P5 S2R R31, SR_CgaCtaId ;  /* 0x00000000001fd919 */ /* 0x000ea20000008800 */
[C---:B------:R-:W-:Y:S01]  /*1ba0*/  @!P3 IMAD R30, R40.reuse, R13, R30 ;  /* 0x0000000d281eb224 */ /* 0x040fe200078e021e */
[----:B-1----:R-:W-:Y:S01]  /*1bb0*/  ULEA UR4, UR6, UR4, 0x18 ;  /* 0x0000000406047291 */ /* 0x002fe2000f8ec03f */
[----:B------:R-:W-:Y:S01]  /*1bc0*/  @!P3 IMAD.WIDE.U32 R44, R40, R12, R42 ;  /* 0x0000000c282cb225 */ /* 0x000fe200078e002a */
[----:B------:R-:W1:Y:S01]  /*1bd0*/  @!P4 S2R R37, SR_CgaCtaId ;  /* 0x000000000025c919 */ /* 0x000e620000008800 */
[----:B------:R-:W-:Y:S01]  /*1be0*/  @!P2 MOV R49, R43 ;  /* 0x0000002b0031a202 */ /* 0x000fe20000000f00 */
[----:B------:R-:W-:Y:S01]  /*1bf0*/  ULDC.64 UR6, c[0x0][0x268] ;  /* 0x00009a0000067ab9 */ /* 0x000fe20000000a00 */
[----:B----4-:R-:W-:Y:S01]  /*1c00*/  @!P2 IMAD R13, R19, R14, RZ ;  /* 0x0000000e130da224 */ /* 0x010fe200078e02ff */
[----:B------:R-:W-:Y:S01]  /*1c10*/  LEA R181, R4, UR4, 0x1 ;  /* 0x0000000404b57c11 */ /* 0x000fe2000f8e08ff */
[----:B------:R-:W-:Y:S01]  /*1c20*/  VIADD R19, R16, 0x30 ;  /* 0x0000003010137836 */ /* 0x000fe20000000000 */
[----:B------:R-:W-:Y:S01]  /*1c30*/  @!P5 MOV R34, 0x400 ;  /* 0x000004000022d802 */ /* 0x000fe20000000f00 */
[----:B------:R-:W-:Y:S01]  /*1c40*/  @!P2 IMAD R15, R28, R15, R13 ;  /* 0x0000000f1c0fa224 */ /* 0x000fe200078e020d */
[----:B------:R-:W-:Y:S01]  /*1c50*/  @!P2 MOV R39, 0x400 ;  /* 0x000004000027a802 */ /* 0x000fe20000000f00 */
[----:B------:R-:W4:Y:S01]  /*1c60*/  @!P4 LDC.64 R12, c[0x0][0x240] ;  /* 0x00009000ff0ccb82 */ /* 0x000f220000000a00 */
[----:B------:R-:W-:Y:S01]  /*1c70*/  ISETP.GE.AND P6, PT, R19, R173, PT ;  /* 0x000000ad1300720c */ /* 0x000fe20003fc6270 */
[----:B------:R-:W-:Y:S01]  /*1c80*/  @!P3 IMAD.IADD R30, R45, 0x1, R30 ;  /* 0x000000012d1eb824 */ /* 0x000fe200078e021e */
[----:B---3--:R-:W-:Y:S01]  /*1c90*/  @!P2 LEA R39, R22, R39, 0x18 ;  /* 0x000000271627a211 */ /* 0x008fe200078ec0ff */
[----:B------:R-:W-:Y:S01]  /*1ca0*/  @!P2 IMAD.MOV.U32 R48, RZ, RZ, R38 ;  /* 0x000000ffff30a224 */ /* 0x000fe200078e0026 */
[----:B------:R-:W-:Y:S01]  /*1cb0*/  LOP3.LUT R171, R171, 0x1c0, RZ, 0xc0, !PT ;  /* 0x000001c0abab7812 */ /* 0x000fe200078ec0ff */
[----:B------:R-:W-:Y:S01]  /*1cc0*/  IMAD.WIDE.U32 R134, R16, R124, R32 ;  /* 0x0000007c10867225 */ /* 0x000fe200078e0020 */
[----:B--2---:R-:W-:-:S03]  /*1cd0*/  @!P3 LEA R46, P1, R44, R10, 0x1 ;  /* 0x0000000a2c2eb211 */ /* 0x004fc600078208ff */
[----:B------:R-:W-:Y:S01]  /*1ce0*/  @!P2 IMAD.WIDE.U32 R48, R28, R14, R48 ;  /* 0x0000000e1c30a225 */ /* 0x000fe200078e0030 */
[----:B------:R-:W-:-:S03]  /*1cf0*/  @!P3 LEA.HI.X R47, R44, R11, R30, 0x1, P1 ;  /* 0x0000000b2c2fb211 */ /* 0x000fc600008f0c1e */
[----:B------:R-:W-:Y:S01]  /*1d00*/  @!P2 IMAD.IADD R14, R49, 0x1, R15 ;  /* 0x00000001310ea824 */ /* 0x000fe200078e020f */
[----:B------:R-:W2:Y:S01]  /*1d10*/  @!P6 LDC.64 R10, c[0x0][0x240] ;  /* 0x00009000ff0aeb82 */ /* 0x000ea20000000a00 */
[----:B------:R-:W-:Y:S01]  /*1d20*/  @!P2 LEA R44, P1, R48, R8, 0x1 ;  /* 0x00000008302ca211 */ /* 0x000fe200078208ff */
[----:B------:R-:W-:Y:S01]  /*1d30*/  @!P6 IMAD.MOV.U32 R42, RZ, RZ, R38 ;  /* 0x000000ffff2ae224 */ /* 0x000fe200078e0026 */
[----:B------:R-:W-:Y:S01]  /*1d40*/  @!PT LDS RZ, [RZ] ;  /* 0x00000000fffff984 */ /* 0x000fe20000000800 */
[----:B------:R-:W-:Y:S01]  /*1d50*/  @!PT LDS RZ, [RZ] ;  /* 0x00000000fffff984 */ /* 0x000fe20000000800 */
[----:B------:R-:W-:Y:S01]  /*1d60*/  @!PT LDS RZ, [RZ] ;  /* 0x00000000fffff984 */ /* 0x000fe20000000800 */
[----:B------:R3:W-:Y:S01]  /*1d70*/  @!P3 LDGSTS.E.BYPASS.LTC128B.128 [R181], desc[UR14][R46.64] ;  /* 0x000000002eb5bfae */ /* 0x0007e2000b901d4e */
[----:B------:R-:W-:Y:S01]  /*1d80*/  @!P4 IADD3 R36, P3, R40, 0x20, RZ ;  /* 0x000000202824c810 */ /* 0x000fe20007f7e0ff */
[----:B------:R-:W-:Y:S01]  /*1d90*/  @!P2 IMAD R39, R4, 0x2, R39 ;  /* 0x000000020427a824 */ /* 0x000fe200078e0227 */
[----:B------:R-:W-:Y:S01]  /*1da0*/  @!P2 LEA.HI.X R45, R48, R9, R14, 0x1, P1 ;  /* 0x00000009302da211 */ /* 0x000fe200008f0c0e */
[----:B------:R-:W4:Y:S01]  /*1db0*/  @!P6 S2R R30, SR_CgaCtaId ;  /* 0x00000000001ee919 */ /* 0x000f220000008800 */
[----:B------:R-:W-:Y:S01]  /*1dc0*/  @!P4 MOV R8, 0x400 ;  /* 0x000004000008c802 */ /* 0x000fe20000000f00 */
[----:B------:R-:W4:Y:S01]  /*1dd0*/  @!P4 LDC.64 R14, c[0x0][0x210] ;  /* 0x00008400ff0ecb82 */ /* 0x000f220000000a00 */
[----:B------:R-:W-:Y:S01]  /*1de0*/  @!P4 IADD3.X R9, RZ, R41, RZ, P3, !PT ;  /* 0x00000029ff09c210 */ /* 0x000fe20001ffe4ff */
[----:B------:R4:W-:Y:S01]  /*1df0*/  @!P2 LDGSTS.E.BYPASS.LTC128B.128 [R39+0x800], desc[UR14][R44.64] ;  /* 0x008000002c27afae */ /* 0x0009e2000b901d4e */
[----:B------:R-:W-:Y:S01]  /*1e00*/  ISETP.GE.AND P3, PT, R7, R0, PT ;  /* 0x000000000700720c */ /* 0x000fe20003f66270 */
[----:B------:R-:W-:Y:S01]  /*1e10*/  IMAD R23, R23, UR6, RZ ;  /* 0x0000000617177c24 */ /* 0x000fe2000f8e02ff */
[----:B-1----:R-:W-:Y:S01]  /*1e20*/  @!P4 LEA R37, R37, R8, 0x18 ;  /* 0x000000082525c211 */ /* 0x002fe200078ec0ff */
[----:B------:R-:W-:Y:S01]  /*1e30*/  IMAD.WIDE.U32 R20, R18, UR6, R20 ;  /* 0x0000000612147c25 */ /* 0x000fe2000f8e0014 */
[----:B------:R-:W-:-:S02]  /*1e40*/  @!P5 LEA R31, R31, R34, 0x18 ;  /* 0x000000221f1fd211 */ /* 0x000fc400078ec0ff */
[----:B------:R-:W-:Y:S01]  /*1e50*/  @!P6 IADD3 R34, P1, R40, 0x30, RZ ;  /* 0x000000302822e810 */ /* 0x000fe20007f3e0ff */
[----:B------:R-:W-:Y:S02]  /*1e60*/  @!P4 IMAD R37, R4, 0x2, R37 ;  /* 0x000000020425c824 */ /* 0x000fe400078e0225 */
[----:B------:R-:W-:Y:S01]  /*1e70*/  IMAD R23, R18, UR7, R23 ;  /* 0x0000000712177c24 */ /* 0x000fe2000f8e0217 */
[----:B------:R-:W-:Y:S01]  /*1e80*/  ULDC.64 UR6, c[0x0][0x220] ;  /* 0x0000880000067ab9 */ /* 0x000fe20000000a00 */
[----:B------:R-:W-:Y:S01]  /*1e90*/  @!P6 IMAD.X R41, RZ, RZ, R41, P1 ;  /* 0x000000ffff29e224 */ /* 0x000fe200008e0629 */
[----:B------:R-:W-:Y:S01]  /*1ea0*/  IADD3 R22, P1, R16, R35, RZ ;  /* 0x0000002310167210 */ /* 0x000fe20007f3e0ff */
[----:B------:R-:W1:Y:S01]  /*1eb0*/  @!P3 S2R R28, SR_CgaCtaId ;  /* 0x00000000001cb919 */ /* 0x000e620000008800 */
[----:B------:R-:W-:Y:S01]  /*1ec0*/  IMAD R35, R17, R124, RZ ;  /* 0x0000007c11237224 */ /* 0x000fe200078e02ff */
[----:B------:R-:W-:Y:S01]  /*1ed0*/  IADD3 R21, R21, R23, RZ ;  /* 0x0000001715157210 */ /* 0x000fe20007ffe0ff */
[----:B--2---:R-:W-:Y:S01]  /*1ee0*/  @!P6 IMAD R41, R41, R10, RZ ;  /* 0x0000000a2929e224 */ /* 0x004fe200078e02ff */
[----:B------:R-:W-:Y:S01]  /*1ef0*/  IADD3.X R29, R17, R29, RZ, P1, !PT ;  /* 0x0000001d111d7210 */ /* 0x000fe20000ffe4ff */
[----:B---3--:R-:W-:Y:S01]  /*1f00*/  @!P4 IMAD.MOV.U32 R47, RZ, RZ, R43 ;  /* 0x000000ffff2fc224 */ /* 0x008fe200078e002b */
[----:B------:R-:W-:Y:S01]  /*1f10*/  @!P4 MOV R46, R38 ;  /* 0x00000026002ec202 */ /* 0x000fe20000000f00 */
[----:B----4-:R-:W-:Y:S01]  /*1f20*/  @!P4 IMAD R38, R9, R12, RZ ;  /* 0x0000000c0926c224 */ /* 0x010fe200078e02ff */
[----:B------:R-:W-:Y:S01]  /*1f30*/  ISETP.GE.AND P1, PT, R3, R0, PT ;  /* 0x000000000300720c */ /* 0x000fe20003f26270 */
[----:B------:R-:W2:Y:S01]  /*1f40*/  @!P6 LDC.64 R8, c[0x0][0x210] ;  /* 0x00008400ff08eb82 */ /* 0x000ea20000000a00 */
[----:B------:R-:W-:-:S02]  /*1f50*/  @!P6 IMAD R17, R34, R11, R41 ;  /* 0x0000000b2211e224 */ /* 0x000fc400078e0229 */
[C---:B------:R-:W-:Y:S01]  /*1f60*/  @!P4 IMAD R38, R36.reuse, R13, R38 ;  /* 0x0000000d2426c224 */ /* 0x040fe200078e0226 */
[----:B------:R-:W-:Y:S01]  /*1f70*/  @!P3 MOV R39, 0x400 ;  /* 0x000004000027b802 */ /* 0x000fe20000000f00 */
[----:B------:R-:W-:-:S03]  /*1f80*/  @!P4 IMAD.WIDE.U32 R46, R36, R12, R46 ;  /* 0x0000000c242ec225 */ /* 0x000fc600078e002e */
[----:B------:R-:W3:Y:S01]  /*1f90*/  @!P5 LDC.64 R12, c[0x0][0x218] ;  /* 0x00008600ff0cdb82 */ /* 0x000ee20000000a00 */
[----:B------:R-:W-:Y:S01]  /*1fa0*/  @!P6 IMAD.WIDE.U32 R42, R34, R10, R42 ;  /* 0x0000000a222ae225 */ /* 0x000fe200078e002a */
[----:B------:R-:W-:-:S03]  /*1fb0*/  @!P4 LEA R14, P2, R46, R14, 0x1 ;  /* 0x0000000e2e0ec211 */ /* 0x000fc600078408ff */
[----:B------:R-:W-:Y:S02]  /*1fc0*/  @!P4 IMAD.IADD R38, R47, 0x1, R38 ;  /* 0x000000012f26c824 */ /* 0x000fe400078e0226 */
[----:B------:R-:W-:Y:S01]  /*1fd0*/  @!P6 IMAD.IADD R17, R43, 0x1, R17 ;  /* 0x000000012b11e824 */ /* 0x000fe200078e0211 */
[----:B------:R-:W4:Y:S01]  /*1fe0*/  @!P3 LDC.64 R10, c[0x0][0x218] ;  /* 0x00008600ff0abb82 */ /* 0x000f220000000a00 */
[----:B------:R-:W-:Y:S01]  /*1ff0*/  IMAD R101, R16, R125, R35 ;  /* 0x0000007d10657224 */ /* 0x000fe200078e0223 */
[----:B------:R-:W-:Y:S01]  /*2000*/  @!P4 LEA.HI.X R15, R46, R15, R38, 0x1, P2 ;  /* 0x0000000f2e0fc211 */ /* 0x000fe200010f0c26 */
[-C--:B------:R-:W-:Y:S01]  /*2010*/  IMAD R29, R29, R132.reuse, RZ ;  /* 0x000000841d1d7224 */ /* 0x080fe200078e02ff */
[----:B------:R-:W-:Y:S01]  /*2020*/  @!P6 MOV R35, 0x400 ;  /* 0x000004000023e802 */ /* 0x000fe20000000f00 */
[----:B------:R-:W-:Y:S01]  /*2030*/  IMAD.WIDE.U32 R20, R22, R132, R20 ;  /* 0x0000008416147225 */ /* 0x000fe200078e0014 */
[----:B------:R-:W-:Y:S01]  /*2040*/  IADD3 R101, R135, R101, RZ ;  /* 0x0000006587657210 */ /* 0x000fe20007ffe0ff */
[----:B------:R4:W-:Y:S01]  /*2050*/  @!P4 LDGSTS.E.BYPASS.LTC128B.128 [R37+0x1000], desc[UR14][R14.64] ;  /* 0x010000000e25cfae */ /* 0x0009e2000b901d4e */
[----:B--2---:R-:W-:Y:S01]  /*2060*/  @!P6 LEA R32, P2, R42, R8, 0x1 ;  /* 0x000000082a20e211 */ /* 0x004fe200078408ff */
[----:B------:R-:W-:Y:S01]  /*2070*/  IMAD R29, R22, R133, R29 ;  /* 0x00000085161d7224 */ /* 0x000fe200078e021d */
[----:B------:R-:W-:Y:S01]  /*2080*/  @!P6 LEA R35, R30, R35, 0x18 ;  /* 0x000000231e23e211 */ /* 0x000fe200078ec0ff */
[----:B------:R-:W-:Y:S01]  /*2090*/  IMAD.SHL.U32 R30, R125, 0x20, RZ ;  /* 0x000000207d1e7824 */ /* 0x000fe200078e00ff */
[----:B------:R-:W-:Y:S01]  /*20a0*/  @!P6 LEA.HI.X R33, R42, R9, R17, 0x1, P2 ;  /* 0x000000092a21e211 */ /* 0x000fe200010f0c11 */
[----:B------:R-:W-:Y:S01]  /*20b0*/  IMAD.WIDE.U32 R42, R124, 0x20, RZ ;  /* 0x000000207c2a7825 */ /* 0x000fe200078e00ff */
[----:B------:R-:W2:Y:S01]  /*20c0*/  @!P1 LDC.64 R8, c[0x0][0x218] ;  /* 0x00008600ff089b82 */ /* 0x000ea20000000a00 */
[----:B-1----:R-:W-:-:S02]  /*20d0*/  @!P3 LEA R39, R28, R39, 0x18 ;  /* 0x000000271c27b211 */ /* 0x002fc400078ec0ff */
[C---:B---3--:R-:W-:Y:S01]  /*20e0*/  @!P5 LEA R40, P4, R134.reuse, R12, 0x1 ;  /* 0x0000000c8628d211 */ /* 0x048fe200078808ff */
[----:B------:R-:W-:Y:S01]  /*20f0*/  IMAD.IADD R29, R21, 0x1, R29 ;  /* 0x00000001151d7824 */ /* 0x000fe200078e021d */
[----:B------:R-:W-:Y:S01]  /*2100*/  @!P1 IADD3 R12, P2, R134, R42, RZ ;  /* 0x0000002a860c9210 */ /* 0x000fe20007f5e0ff */
[----:B------:R-:W-:Y:S01]  /*2110*/  @!P3 IMAD R45, R4, 0x2, R39 ;  /* 0x00000002042db824 */ /* 0x000fe200078e0227 */
[----:B------:R-:W-:Y:S02]  /*2120*/  @!P5 LEA.HI.X R41, R134, R13, R101, 0x1, P4 ;  /* 0x0000000d8629d211 */ /* 0x000fe400020f0c65 */
[----:B------:R-:W-:Y:S02]  /*2130*/  @!P3 LEA R17, P4, R124, R134, 0x4 ;  /* 0x000000867c11b211 */ /* 0x000fe400078820ff */
[----:B------:R-:W-:Y:S02]  /*2140*/  @!P1 IADD3.X R13, R101, R43, R30, P2, !PT ;  /* 0x0000002b650d9210 */ /* 0x000fe400017fe41e */
[----:B----4-:R-:W-:-:S02]  /*2150*/  @!P3 LEA R42, P2, R17, R10, 0x1 ;  /* 0x0000000a112ab211 */ /* 0x010fc400078408ff */
[----:B------:R-:W-:Y:S02]  /*2160*/  @!P6 LEA R35, R4, R35, 0x1 ;  /* 0x000000230423e211 */ /* 0x000fe400078e08ff */
[----:B------:R-:W-:Y:S02]  /*2170*/  @!P1 MOV R28, 0x400 ;  /* 0x00000400001c9802 */ /* 0x000fe40000000f00 */
[----:B------:R-:W-:Y:S01]  /*2180*/  @!P3 LEA.HI.X R14, R124, R101, R125, 0x4, P4 ;  /* 0x000000657c0eb211 */ /* 0x000fe200020f247d */
[----:B------:R-:W-:Y:S01]  /*2190*/  @!P5 IMAD R15, R4, 0x2, R31 ;  /* 0x00000002040fd824 */ /* 0x000fe200078e021f */
[----:B------:R1:W-:Y:S01]  /*21a0*/  @!P6 LDGSTS.E.BYPASS.LTC128B.128 [R35+0x1800], desc[UR14][R32.64] ;  /* 0x018000002023efae */ /* 0x0003e2000b901d4e */
[C---:B------:R-:W-:Y:S01]  /*21b0*/  VIADD R31, R16.reuse, 0x40 ;  /* 0x00000040101f7836 */ /* 0x040fe20000000000 */
[----:B------:R-:W-:Y:S02]  /*21c0*/  @!P3 LEA.HI.X R43, R17, R11, R14, 0x1, P2 ;  /* 0x0000000b112bb211 */ /* 0x000fe400010f0c0e */
[----:B------:R-:W-:Y:S01]  /*21d0*/  IADD3 R17, R16, 0x50, RZ ;  /* 0x0000005010117810 */ /* 0x000fe20007ffe0ff */
[----:B------:R-:W-:Y:S01]  /*21e0*/  @!P5 LDGSTS.E.BYPASS.LTC128B.128 [R15+0x2000], desc[UR14][R40.64] ;  /* 0x02000000280fdfae */ /* 0x000fe2000b901d4e */
[----:B------:R-:W-:-:S02]  /*21f0*/  ISETP.GE.AND P2, PT, R19, R0, PT ;  /* 0x000000001300720c */ /* 0x000fc40003f46270 */
[----:B------:R-:W-:Y:S01]  /*2200*/  ISETP.GE.AND P5, PT, R17, R0, PT ;  /* 0x000000001100720c */ /* 0x000fe20003fa6270 */
[----:B------:R3:W-:Y:S01]  /*2210*/  @!P3 LDGSTS.E.BYPASS.LTC128B.128 [R45+0x2800], desc[UR14][R42.64] ;  /* 0x028000002a2dbfae */ /* 0x0007e2000b901d4e */
[C---:B--2---:R-:W-:Y:S02]  /*2220*/  @!P1 LEA R50, P3, R12.reuse, R8, 0x1 ;  /* 0x000000080c329211 */ /* 0x044fe400078608ff */
[----:B------:R-:W-:Y:S02]  /*2230*/  ISETP.GE.AND P6, PT, R31, R0, PT ;  /* 0x000000001f00720c */ /* 0x000fe40003fc6270 */
[----:B------:R-:W-:Y:S02]  /*2240*/  @!P1 LEA.HI.X R51, R12, R9, R13, 0x1, P3 ;  /* 0x000000090c339211 */ /* 0x000fe400018f0c0d */
[----:B------:R-:W2:Y:S03]  /*2250*/  @!P1 S2R R13, SR_CgaCtaId ;  /* 0x00000000000d9919 */ /* 0x000ea60000008800 */
[----:B------:R-:W4:Y:S01]  /*2260*/  @!P2 LDC.64 R8, c[0x0][0x218] ;  /* 0x00008600ff08ab82 */ /* 0x000f220000000a00 */
[----:B------:R-:W2:Y:S01]  /*2270*/  @!P2 S2R R11, SR_CgaCtaId ;  /* 0x00000000000ba919 */ /* 0x000ea20000008800 */
[----:B------:R-:W-:Y:S01]  /*2280*/  @!P2 MOV R14, 0x400 ;  /* 0x00000400000ea802 */ /* 0x000fe20000000f00 */
[----:B------:R-:W-:Y:S01]  /*2290*/  @!P2 IMAD.MOV.U32 R100, RZ, RZ, R134 ;  /* 0x000000ffff64a224 */ /* 0x000fe200078e0086 */
[----:B------:R-:W-:Y:S01]  /*22a0*/  @!P5 MOV R10, 0x400 ;  /* 0x00000400000ad802 */ /* 0x000fe20000000f00 */
[----:B------:R-:W2:Y:S01]  /*22b0*/  @!P5 S2R R37, SR_CgaCtaId ;  /* 0x000000000025d919 */ /* 0x000ea20000008800 */
[----:B------:R-:W-:Y:S01]  /*22c0*/  @!P6 MOV R12, 0x400 ;  /* 0x00000400000ce802 */ /* 0x000fe20000000f00 */
[----:B------:R-:W-:Y:S01]  /*22d0*/  @!P5 IMAD R18, R125, 0x50, RZ ;  /* 0x000000507d12d824 */ /* 0x000fe200078e02ff */
[C---:B-1----:R-:W-:Y:S01]  /*22e0*/  IADD3 R33, R16.reuse, 0x70, RZ ;  /* 0x0000007010217810 */ /* 0x042fe20007ffe0ff */
[----:B------:R-:W-:Y:S01]  /*22f0*/  VIADD R35, R16, 0x60 ;  /* 0x0000006010237836 */ /* 0x000fe20000000000 */
[----:B------:R-:W1:Y:S01]  /*2300*/  @!P6 S2R R39, SR_CgaCtaId ;  /* 0x000000000027e919 */ /* 0x000e620000008800 */
[----:B------:R-:W-:-:S02]  /*2310*/  @!P5 MOV R135, R101 ;  /* 0x000000650087d202 */ /* 0x000fc40000000f00 */
[-C--:B------:R-:W-:Y:S02]  /*2320*/  ISETP.GE.AND P3, PT, R33, R0.reuse, PT ;  /* 0x000000002100720c */ /* 0x080fe40003f66270 */
[----:B------:R-:W-:Y:S01]  /*2330*/  ISETP.GE.AND P4, PT, R35, R0, PT ;  /* 0x000000002300720c */ /* 0x000fe20003f86270 */
[----:B---3--:R-:W-:-:S10]  /*2340*/  @!P2 IMAD.WIDE.U32 R44, R124, 0x30, R100 ;  /* 0x000000307c2ca825 */ /* 0x008fd400078e0064 */
[----:B------:R-:W3:Y:S02]  /*2350*/  @!P3 S2R R41, SR_CgaCtaId ;  /* 0x000000000029b919 */ /* 0x000ee40000008800 */
[----:B------:R-:W-:Y:S01]  /*2360*/  @!P4 IMAD.MOV.U32 R100, RZ, RZ, R134 ;  /* 0x000000ffff64c224 */ /* 0x000fe200078e0086 */
[----:B--2---:R-:W-:Y:S01]  /*2370*/  @!P1 LEA R13, R13, R28, 0x18 ;  /* 0x0000001c0d0d9211 */ /* 0x004fe200078ec0ff */
[----:B------:R-:W2:Y:S01]  /*2380*/  @!P4 S2R R43, SR_CgaCtaId ;  /* 0x00000000002bc919 */ /* 0x000ea20000008800 */
[----:B------:R-:W-:Y:S02]  /*2390*/  @!P4 MOV R28, 0x400 ;  /* 0x00000400001cc802 */ /* 0x000fe40000000f00 */
[----:B------:R-:W-:Y:S01]  /*23a0*/  @!P2 LEA R11, R11, R14, 0x18 ;  /* 0x0000000e0b0ba211 */ /* 0x000fe200078ec0ff */
[----:B------:R-:W-:Y:S01]  /*23b0*/  @!P1 IMAD R13, R4, 0x2, R13 ;  /* 0x00000002040d9824 */ /* 0x000fe200078e020d */
[----:B------:R-:W2:Y:S01]  /*23c0*/  @!P6 LDC.64 R14, c[0x0][0x218] ;  /* 0x00008600ff0eeb82 */ /* 0x000ea20000000a00 */
[----:B------:R-:W-:Y:S01]  /*23d0*/  @!P5 LEA R37, R37, R10, 0x18 ;  /* 0x0000000a2525d211 */ /* 0x000fe200078ec0ff */
[----:B------:R-:W-:-:S02]  /*23e0*/  @!P2 IMAD R10, R125, 0x30, RZ ;  /* 0x000000307d0aa824 */ /* 0x000fc400078e02ff */
[----:B------:R2:W-:Y:S01]  /*23f0*/  @!P1 LDGSTS.E.BYPASS.LTC128B.128 [R13+0x3000], desc[UR14][R50.64] ;  /* 0x03000000320d9fae */ /* 0x0005e2000b901d4e */
[----:B----4-:R-:W-:Y:S01]  /*2400*/  @!P2 LEA R46, P1, R44, R8, 0x1 ;  /* 0x000000082c2ea211 */ /* 0x010fe200078208ff */
[C---:B------:R-:W-:Y:S01]  /*2410*/  @!P2 IMAD R49, R4.reuse, 0x2, R11 ;  /* 0x000000020431a824 */ /* 0x040fe200078e020b */
[----:B-1----:R-:W-:Y:S01]  /*2420*/  @!P6 LEA R39, R39, R12, 0x18 ;  /* 0x0000000c2727e211 */ /* 0x002fe200078ec0ff */
[C---:B------:R-:W-:Y:S01]  /*2430*/  @!P5 IMAD R37, R4.reuse, 0x2, R37 ;  /* 0x000000020425d824 */ /* 0x040fe200078e0225 */
[----:B------:R-:W-:Y:S02]  /*2440*/  @!P2 IADD3 R10, R45, R10, RZ ;  /* 0x0000000a2d0aa210 */ /* 0x000fe40007ffe0ff */
[----:B------:R-:W-:Y:S01]  /*2450*/  @!P3 MOV R12, 0x400 ;  /* 0x00000400000cb802 */ /* 0x000fe20000000f00 */
[----:B------:R-:W-:Y:S01]  /*2460*/  @!P6 IMAD R39, R4, 0x2, R39 ;  /* 0x000000020427e824 */ /* 0x000fe200078e0227 */
[----:B------:R-:W-:Y:S02]  /*2470*/  @!P2 LEA.HI.X R47, R44, R9, R10, 0x1, P1 ;  /* 0x000000092c2fa211 */ /* 0x000fe400008f0c0a */
[----:B------:R-:W1:Y:S01]  /*2480*/  @!P4 LDC.64 R10, c[0x0][0x218] ;  /* 0x00008600ff0acb82 */ /* 0x000e620000000a00 */
[----:B------:R-:W-:-:S02]  /*2490*/  @!P6 LEA R45, P1, R124, R134, 0x6 ;  /* 0x000000867c2de211 */ /* 0x000fc400078230ff */
[----:B------:R4:W-:Y:S01]  /*24a0*/  @!P2 LDGSTS.E.BYPASS.LTC128B.128 [R49+0x3800], desc[UR14][R46.64] ;  /* 0x038000002e31afae */ /* 0x0009e2000b901d4e */
[----:B---3--:R-:W-:-:S04]  /*24b0*/  @!P3 LEA R41, R41, R12, 0x18 ;  /* 0x0000000c2929b211 */ /* 0x008fc800078ec0ff */
[----:B------:R-:W3:Y:S01]  /*24c0*/  @!P3 LDC.64 R8, c[0x0][0x218] ;  /* 0x00008600ff08bb82 */ /* 0x000ee20000000a00 */
[----:B--2---:R-:W-:Y:S01]  /*24d0*/  @!P4 LEA R43, R43, R28, 0x18 ;  /* 0x0000001c2b2bc211 */ /* 0x004fe200078ec0ff */
[----:B------:R-:W-:Y:S01]  /*24e0*/  @!P3 IMAD R41, R4, 0x2, R41 ;  /* 0x000000020429b824 */ /* 0x000fe200078e0229 */
[----:B------:R-:W-:Y:S02]  /*24f0*/  @!P6 LEA.HI.X R28, R124, R101, R125, 0x6, P1 ;  /* 0x000000657c1ce211 */ /* 0x000fe400008f347d */
[----:B------:R-:W-:-:S03]  /*2500*/  @!P6 LEA R44, P1, R45, R14, 0x1 ;  /* 0x0000000e2d2ce211 */ /* 0x000fc600078208ff */
[----:B------:R-:W2:Y:S01]  /*2510*/  @!P5 LDC.64 R12, c[0x0][0x218] ;  /* 0x00008600ff0cdb82 */ /* 0x000ea20000000a00 */
[----:B------:R-:W-:Y:S01]  /*2520*/  @!P3 IMAD R14, R125, 0x70, RZ ;  /* 0x000000707d0eb824 */ /* 0x000fe200078e02ff */
[----:B------:R-:W-:Y:S02]  /*2530*/  @!P4 LEA R43, R4, R43, 0x1 ;  /* 0x0000002b042bc211 */ /* 0x000fe400078e08ff */
[----:B------:R-:W-:Y:S01]  /*2540*/  @!P6 LEA.HI.X R45, R45, R15, R28, 0x1, P1 ;  /* 0x0000000f2d2de211 */ /* 0x000fe200008f0c1c */
[----:B------:R-:W-:Y:S01]  /*2550*/  @!P4 IMAD R15, R125, 0x60, RZ ;  /* 0x000000607d0fc824 */ /* 0x000fe200078e02ff */
[----:B------:R-:W-:-:S03]  /*2560*/  SHF.L.U32 R4, R133, 0x5, RZ ;  /* 0x0000000585047819 */ /* 0x000fc600000006ff */
[----:B------:R-:W-:Y:S01]  /*2570*/  @!P6 LDGSTS.E.BYPASS.LTC128B.128 [R39+0x4000], desc[UR14][R44.64] ;  /* 0x040000002c27efae */ /* 0x000fe2000b901d4e */
[----:B------:R-:W-:Y:S01]  /*2580*/  ISETP.GE.AND P6, PT, R19, R0, PT ;  /* 0x000000001300720c */ /* 0x000fe20003fc6270 */
[----:B----4-:R-:W-:Y:S01]  /*2590*/  @!P4 IMAD.WIDE.U32 R46, R124, 0x60, R100 ;  /* 0x000000607c2ec825 */ /* 0x010fe200078e0064 */
[----:B------:R-:W-:-:S03]  /*25a0*/  @!P3 MOV R100, R134 ;  /* 0x000000860064b202 */ /* 0x000fc60000000f00 */
[----:B------:R-:W-:Y:S01]  /*25b0*/  @!P5 IMAD.WIDE.U32 R48, R124, 0x50, R134 ;  /* 0x000000507c30d825 */ /* 0x000fe200078e0086 */
[----:B-1----:R-:W-:-:S03]  /*25c0*/  @!P4 LEA R10, P1, R46, R10, 0x1 ;  /* 0x0000000a2e0ac211 */ /* 0x002fc600078208ff */
[----:B------:R-:W-:Y:S02]  /*25d0*/  @!P4 IMAD.IADD R28, R47, 0x1, R15 ;  /* 0x000000012f1cc824 */ /* 0x000fe400078e020f */
[----:B------:R-:W-:Y:S01]  /*25e0*/  @!P3 IMAD.WIDE.U32 R50, R124, 0x70, R100 ;  /* 0x000000707c32b825 */ /* 0x000fe200078e0064 */
[----:B--2---:R-:W-:Y:S02]  /*25f0*/  @!P5 LEA R12, P2, R48, R12, 0x1 ;  /* 0x0000000c300cd211 */ /* 0x004fe400078408ff */
[----:B------:R-:W-:Y:S01]  /*2600*/  @!P4 LEA.HI.X R11, R46, R11, R28, 0x1, P1 ;  /* 0x0000000b2e0bc211 */ /* 0x000fe200008f0c1c */
[----:B------:R-:W-:Y:S01]  /*2610*/  @!P5 IMAD.IADD R18, R49, 0x1, R18 ;  /* 0x000000013112d824 */ /* 0x000fe200078e0212 */
[----:B---3--:R-:W-:Y:S01]  /*2620*/  @!P3 LEA R8, P1, R50, R8, 0x1 ;  /* 0x000000083208b211 */ /* 0x008fe200078208ff */
[----:B------:R-:W-:-:S03]  /*2630*/  @!P3 IMAD.IADD R14, R51, 0x1, R14 ;  /* 0x00000001330eb824 */ /* 0x000fc600078e020e */
[----:B------:R-:W-:Y:S02]  /*2640*/  @!P5 LEA.HI.X R13, R48, R13, R18, 0x1, P2 ;  /* 0x0000000d300dd211 */ /* 0x000fe400010f0c12 */
[----:B------:R-:W-:Y:S02]  /*2650*/  @!P3 LEA.HI.X R9, R50, R9, R14, 0x1, P1 ;  /* 0x000000093209b211 */ /* 0x000fe400008f0c0e */
[CC--:B------:R-:W-:Y:S01]  /*2660*/  ISETP.GE.AND P2, PT, R16.reuse, R0.reuse, PT ;  /* 0x000000001000720c */ /* 0x0c0fe20003f46270 */
        /* <DEDUP_REMOVED lines=9> */
[----:B------:R-:W-:Y:S02]  /*2700*/  LEA.HI.X R175, R20, UR7, R29, 0x1, P3 ;  /* 0x0000000714af7c11 */ /* 0x000fe400098f0c1d */
[----:B------:R-:W-:Y:S02]  /*2710*/  ISETP.GE.AND P3, PT, R35, R0, PT ;  /* 0x000000002300720c */ /* 0x000fe40003f66270 */
[----:B------:R-:W-:Y:S01]  /*2720*/  @!P6 MOV R17, R175 ;  /* 0x000000af0011e202 */ /* 0x000fe20000000f00 */
[----:B------:R-:W-:Y:S02]  /*2730*/  @!P2 IMAD.MOV.U32 R177, RZ, RZ, R175 ;  /* 0x000000ffffb1a224 */ /* 0x000fe400078e00af */
[----:B-1----:R-:W-:Y:S01]  /*2740*/  IMAD.WIDE.U32 R12, R132, 0x20, RZ ;  /* 0x00000020840c7825 */ /* 0x002fe200078e00ff */
        /* <DEDUP_REMOVED lines=12> */
[----:B------:R-:W-:Y:S02]  /*2810*/  LEA.HI R7, R10, R3, RZ, 0x3 ;  /* 0x000000030a077211 */ /* 0x000fe400078f18ff */
[----:B------:R-:W-:Y:S01]  /*2820*/  LOP3.LUT R77, R77, 0xffffffe0, RZ, 0xc0, !PT ;  /* 0xffffffe04d4d7812 */ /* 0x000fe200078ec0ff */
[----:B------:R-:W-:Y:S01]  /*2830*/  IMAD.IADD R8, R8, 0x1, -R9 ;  /* 0x0000000108087824 */ /* 0x000fe200078e0a09 */
[C---:B------:R-:W-:Y:S01]  /*2840*/  LOP3.LUT R10, R7.reuse, 0xfffffff8, RZ, 0xc0, !PT ;  /* 0xfffffff8070a7812 */ /* 0x040fe200078ec0ff */
[----:B------:R-:W-:Y:S01]  /*2850*/  IMAD.SHL.U32 R7, R7, 0x40, RZ ;  /* 0x0000004007077824 */ /* 0x000fe200078e00ff */
[----:B------:R-:W-:Y:S01]  /*2860*/  IADD3 R178, -R77, R6, RZ ;  /* 0x000000064db27210 */ /* 0x000fe20007ffe1ff */
[----:B------:R-:W-:Y:S01]  /*2870*/  @!P4 IMAD R9, R133, 0xa0, RZ ;  /* 0x000000a08509c824 */ /* 0x000fe200078e02ff */
[----:B------:R-:W-:Y:S01]  /*2880*/  @P2 STS.128 [R181+0x6000], RZ ;  /* 0x006000ffb5002388 */ /* 0x000fe20000000c00 */
[----:B------:R-:W-:Y:S01]  /*2890*/  IMAD.IADD R3, R3, 0x1, -R10 ;  /* 0x0000000103037824 */ /* 0x000fe200078e0a0a */
[----:B------:R-:W-:Y:S01]  /*28a0*/  LOP3.LUT R7, R7, 0xfffffe00, RZ, 0xc0, !PT ;  /* 0xfffffe0007077812 */ /* 0x000fe200078ec0ff */
[C---:B------:R-:W-:Y:S01]  /*28b0*/  @!P6 IMAD R10, R133.reuse, 0x60, RZ ;  /* 0x00000060850ae824 */ /* 0x040fe200078e02ff */
[----:B------:R-:W-:Y:S01]  /*28c0*/  @!PT LDS RZ, [RZ] ;  /* 0x00000000fffff984 */ /* 0x000fe20000000800 */
[----:B------:R-:W-:Y:S01]  /*28d0*/  @!PT LDS RZ, [RZ] ;  /* 0x00000000fffff984 */ /* 0x000fe20000000800 */
[----:B------:R-:W-:Y:S01]  /*28e0*/  @!PT LDS RZ, [RZ] ;  /* 0x00000000fffff984 */ /* 0x000fe20000000800 */
[----:B------:R1:W-:Y:S01]  /*28f0*/  @!P2 LDGSTS.E.BYPASS.LTC128B.128 [R181+0x6000], desc[UR14][R176.64] ;  /* 0x06000000b0b5afae */ /* 0x0003e2000b901d4e */
[----:B------:R-:W-:Y:S01]  /*2900*/  @!P5 IADD3 R20, P2, R176, R12, RZ ;  /* 0x0000000cb014d210 */ /* 0x000fe20007f5e0ff */
[----:B------:R-:W-:-:S02]  /*2910*/  @!P3 IMAD R12, R133, 0xc0, RZ ;  /* 0x000000c0850cb824 */ /* 0x000fc400078e02ff */
[----:B------:R-:W-:Y:S01]  /*2920*/  @P5 STS.128 [R181+0x6800], RZ ;  /* 0x006800ffb5005388 */ /* 0x000fe20000000c00 */
[----:B------:R-:W-:Y:S01]  /*2930*/  @!P5 IADD3.X R21, R175, R13, R4, P2, !PT ;  /* 0x0000000daf15d210 */ /* 0x000fe200017fe404 */
[----:B------:R-:W-:Y:S01]  /*2940*/  IMAD.SHL.U32 R13, R8, 0x8, RZ ;  /* 0x00000008080d7824 */ /* 0x000fe200078e00ff */
[----:B------:R-:W-:Y:S01]  /*2950*/  LOP3.LUT R4, R171, 0x8, R16, 0xf8, !PT ;  /* 0x00000008ab047812 */ /* 0x000fe200078ef810 */
[----:B------:R-:W-:Y:S01]  /*2960*/  @!P6 IMAD.MOV.U32 R16, RZ, RZ, R176 ;  /* 0x000000ffff10e224 */ /* 0x000fe200078e00b0 */
[----:B------:R-:W-:Y:S01]  /*2970*/  SHF.R.U32.HI R171, RZ, 0x3, R171 ;  /* 0x00000003ffab7819 */ /* 0x000fe200000116ab */
[----:B------:R-:W-:Y:S01]  /*2980*/  @!PT LDS RZ, [RZ] ;  /* 0x00000000fffff984 */ /* 0x000fe20000000800 */
[----:B------:R-:W-:Y:S01]  /*2990*/  @!PT LDS RZ, [RZ] ;  /* 0x00000000fffff984 */ /* 0x000fe20000000800 */
[----:B------:R-:W-:Y:S01]  /*29a0*/  @!PT LDS RZ, [RZ] ;  /* 0x00000000fffff984 */ /* 0x000fe20000000800 */
[----:B------:R2:W-:Y:S01]  /*29b0*/  @!P5 LDGSTS.E.BYPASS.LTC128B.128 [R181+0x6800], desc[UR14][R20.64] ;  /* 0x0680000014b5dfae */ /* 0x0005e2000b901d4e */
[C---:B------:R-:W-:Y:S01]  /*29c0*/  @!P1 LEA R14, P5, R132.reuse, R176, 0x6 ;  /* 0x000000b0840e9211 */ /* 0x040fe200078a30ff */
[C---:B------:R-:W-:Y:S01]  /*29d0*/  @!P6 IMAD.WIDE.U32 R18, R132.reuse, 0x60, R16 ;  /* 0x000000608412e825 */ /* 0x040fe200078e0010 */
[-C--:B------:R-:W-:Y:S01]  /*29e0*/  ISETP.GE.AND P2, PT, R33, R0.reuse, PT ;  /* 0x000000002100720c */ /* 0x080fe20003f46270 */
[----:B------:R-:W-:Y:S01]  /*29f0*/  @P1 STS.128 [R181+0x7000], RZ ;  /* 0x007000ffb5001388 */ /* 0x000fe20000000c00 */
[----:B------:R-:W-:Y:S01]  /*2a00*/  @!P1 LEA.HI.X R15, R132, R175, R133, 0x6, P5 ;  /* 0x000000af840f9211 */ /* 0x000fe200028f3485 */
[----:B------:R-:W-:Y:S01]  /*2a10*/  @!P6 IMAD.IADD R11, R19, 0x1, R10 ;  /* 0x00000001130be824 */ /* 0x000fe200078e020a */
[----:B------:R-:W-:Y:S01]  /*2a20*/  ISETP.GE.AND P5, PT, R31, R0, PT ;  /* 0x000000001f00720c */ /* 0x000fe20003fa6270 */
[----:B------:R-:W-:Y:S01]  /*2a30*/  @!P6 IMAD.MOV.U32 R10, RZ, RZ, R18 ;  /* 0x000000ffff0ae224 */ /* 0x000fe200078e0012 */
[----:B------:R-:W-:Y:S01]  /*2a40*/  LOP3.LUT R171, R4, R171, RZ, 0x3c, !PT ;  /* 0x000000ab04ab7212 */ /* 0x000fe200078e3cff */
[----:B------:R-:W-:Y:S01]  /*2a50*/  @!PT LDS RZ, [RZ] ;  /* 0x00000000fffff984 */ /* 0x000fe20000000800 */
[----:B------:R-:W-:Y:S01]  /*2a60*/  @!PT LDS RZ, [RZ] ;  /* 0x00000000fffff984 */ /* 0x000fe20000000800 */
[----:B------:R-:W-:Y:S01]  /*2a70*/  @!PT LDS RZ, [RZ] ;  /* 0x00000000fffff984 */ /* 0x000fe20000000800 */
[----:B------:R3:W-:Y:S01]  /*2a80*/  @!P1 LDGSTS.E.BYPASS.LTC128B.128 [R181+0x7000], desc[UR14][R14.64] ;  /* 0x070000000eb59fae */ /* 0x0007e2000b901d4e */
[----:B------:R-:W-:-:S03]  /*2a90*/  SHF.L.U32 R4, R3, 0x6, RZ ;  /* 0x0000000603047819 */ /* 0x000fc600000006ff */
[----:B------:R-:W-:Y:S01]  /*2aa0*/  IMAD R171, R8, 0x200, R171 ;  /* 0x0000020008ab7824 */ /* 0x000fe200078e02ab */
[----:B------:R-:W-:Y:S01]  /*2ab0*/  LOP3.LUT R4, R4, 0x1c0, RZ, 0xc0, !PT ;  /* 0x000001c004047812 */ /* 0x000fe200078ec0ff */
[----:B------:R-:W-:Y:S01]  /*2ac0*/  @!P2 IMAD R0, R133, 0xe0, RZ ;  /* 0x000000e08500a824 */ /* 0x000fe200078e02ff */
[----:B------:R-:W-:Y:S01]  /*2ad0*/  @P6 STS.128 [R181+0x7800], RZ ;  /* 0x007800ffb5006388 */ /* 0x000fe20000000c00 */
[----:B-1----:R-:W-:Y:S01]  /*2ae0*/  @!P4 IMAD.MOV.U32 R177, RZ, RZ, R175 ;  /* 0x000000ffffb1c224 */ /* 0x002fe200078e00af */
[----:B------:R-:W-:Y:S02]  /*2af0*/  LOP3.LUT R13, R4, 0x8, R13, 0xf8, !PT ;  /* 0x00000008040d7812 */ /* 0x000fe400078ef80d */
[----:B------:R-:W-:Y:S01]  /*2b00*/  SHF.R.U32.HI R4, RZ, 0x3, R4 ;  /* 0x00000003ff047819 */ /* 0x000fe20000011604 */
[----:B------:R-:W-:Y:S01]  /*2b10*/  @!P4 IMAD.WIDE.U32 R16, R132, 0xa0, R176 ;  /* 0x000000a08410c825 */ /* 0x000fe200078e00b0 */
[----:B------:R-:W-:Y:S01]  /*2b20*/  @!PT LDS RZ, [RZ] ;  /* 0x00000000fffff984 */ /* 0x000fe20000000800 */
[----:B------:R-:W-:Y:S01]  /*2b30*/  @!PT LDS RZ, [RZ] ;  /* 0x00000000fffff984 */ /* 0x000fe20000000800 */
[----:B------:R-:W-:Y:S01]  /*2b40*/  @!PT LDS RZ, [RZ] ;  /* 0x00000000fffff984 */ /* 0x000fe20000000800 */
[----:B------:R-:W-:Y:S01]  /*2b50*/  @!P6 LDGSTS.E.BYPASS.LTC128B.128 [R181+0x7800], desc[UR14][R10.64] ;  /* 0x078000000ab5efae */ /* 0x000fe2000b901d4e */
[----:B------:R-:W-:-:S02]  /*2b60*/  LEA R171, R171, UR4, 0x1 ;  /* 0x00000004abab7c11 */ /* 0x000fc4000f8e08ff */
[----:B------:R-:W-:Y:S01]  /*2b70*/  @!P3 IMAD.MOV.U32 R177, RZ, RZ, R175 ;  /* 0x000000ffffb1b224 */ /* 0x000fe200078e00af */
[C---:B--2---:R-:W-:Y:S01]  /*2b80*/  @!P5 LEA R20, P1, R132.reuse, R176, 0x7 ;  /* 0x000000b08414d211 */ /* 0x044fe200078238ff */
[----:B------:R-:W-:Y:S01]  /*2b90*/  @P5 STS.128 [R181+0x8000], RZ ;  /* 0x008000ffb5005388 */ /* 0x000fe20000000c00 */
[----:B------:R-:W-:Y:S01]  /*2ba0*/  LOP3.LUT R4, R13, R4, RZ, 0x3c, !PT ;  /* 0x000000040d047212 */ /* 0x000fe200078e3cff */
[C---:B------:R-:W-:Y:S01]  /*2bb0*/  @!P3 IMAD.WIDE.U32 R18, R132.reuse, 0xc0, R176 ;  /* 0x000000c08412b825 */ /* 0x040fe200078e00b0 */
[----:B------:R-:W-:Y:S02]  /*2bc0*/  @!P5 LEA.HI.X R21, R132, R175, R133, 0x7, P1 ;  /* 0x000000af8415d211 */ /* 0x000fe400008f3c85 */
[----:B------:R-:W-:Y:S01]  /*2bd0*/  @!P4 IADD3 R9, R17, R9, RZ ;  /* 0x000000091109c210 */ /* 0x000fe20007ffe0ff */
[----:B------:R-:W-:Y:S01]  /*2be0*/  @!P2 IMAD.MOV.U32 R177, RZ, RZ, R175 ;  /* 0x000000ffffb1a224 */ /* 0x000fe200078e00af */
[----:B------:R-:W-:Y:S01]  /*2bf0*/  @!P4 MOV R8, R16 ;  /* 0x000000100008c202 */ /* 0x000fe20000000f00 */
[----:B------:R-:W-:Y:S01]  /*2c00*/  @!PT LDS RZ, [RZ] ;  /* 0x00000000fffff984 */ /* 0x000fe20000000800 */
[----:B------:R-:W-:Y:S01]  /*2c10*/  @!PT LDS RZ, [RZ] ;  /* 0x00000000fffff984 */ /* 0x000fe20000000800 */
[----:B------:R-:W-:Y:S01]  /*2c20*/  @!PT LDS RZ, [RZ] ;  /* 0x00000000fffff984 */ /* 0x000fe20000000800 */
[----:B------:R1:W-:Y:S01]  /*2c30*/  @!P5 LDGSTS.E.BYPASS.LTC128B.128 [R181+0x8000], desc[UR14][R20.64] ;  /* 0x0800000014b5dfae */ /* 0x0003e2000b901d4e */
[----:B---3--:R-:W-:Y:S01]  /*2c40*/  IMAD R15, R76, 0x400, R7 ;  /* 0x000004004c0f7824 */ /* 0x008fe200078e0207 */
[----:B------:R-:W-:Y:S01]  /*2c50*/  @!P3 IADD3 R13, R19, R12, RZ ;  /* 0x0000000c130db210 */ /* 0x000fe20007ffe0ff */
[----:B------:R-:W-:Y:S01]  /*2c60*/  @!P2 IMAD.WIDE.U32 R16, R132, 0xe0, R176 ;  /* 0x000000e08410a825 */ /* 0x000fe200078e00b0 */
[----:B------:R-:W-:Y:S01]  /*2c70*/  @!P3 MOV R12, R18 ;  /* 0x00000012000cb202 */ /* 0x000fe20000000f00 */
[----:B------:R-:W-:Y:S01]  /*2c80*/  @P4 STS.128 [R181+0x8800], RZ ;  /* 0x008800ffb5004388 */ /* 0x000fe20000000c00 */
[C---:B------:R-:W-:Y:S01]  /*2c90*/  IADD3 R172, R4.reuse, R15, RZ ;  /* 0x0000000f04ac7210 */ /* 0x040fe20007ffe0ff */
[----:B------:R-:W-:Y:S01]  /*2ca0*/  @!P2 IMAD.IADD R29, R17, 0x1, R0 ;  /* 0x00000001111da824 */ /* 0x000fe200078e0200 */
[----:B------:R-:W-:Y:S01]  /*2cb0*/  LOP3.LUT R166, R4, R7, RZ, 0xfc, !PT ;  /* 0x0000000704a67212 */ /* 0x000fe200078efcff */
[----:B------:R-:W-:Y:S01]  /*2cc0*/  @!P2 IMAD.MOV.U32 R28, RZ, RZ, R16 ;  /* 0x000000ffff1ca224 */ /* 0x000fe200078e0010 */
[----:B------:R-:W-:Y:S01]  /*2cd0*/  @!PT LDS RZ, [RZ] ;  /* 0x00000000fffff984 */ /* 0x000fe20000000800 */
[----:B------:R-:W-:Y:S01]  /*2ce0*/  @!PT LDS RZ, [RZ] ;  /* 0x00000000fffff984 */ /* 0x000fe20000000800 */
[----:B------:R-:W-:Y:S01]  /*2cf0*/  @!PT LDS RZ, [RZ] ;  /* 0x00000000fffff984 */ /* 0x000fe20000000800 */
[----:B------:R2:W-:Y:S01]  /*2d00*/  @!P4 LDGSTS.E.BYPASS.LTC128B.128 [R181+0x8800], desc[UR14][R8.64] ;  /* 0x0880000008b5cfae */ /* 0x0005e2000b901d4e */
[----:B------:R-:W-:Y:S01]  /*2d10*/  LEA R172, R172, UR4, 0x1 ;  /* 0x00000004acac7c11 */ /* 0x000fe2000f8e08ff */
[----:B------:R-:W-:-:S02]  /*2d20*/  IMAD.MOV.U32 R0, RZ, RZ, 0x10 ;  /* 0x00000010ff007424 */ /* 0x000fc400078e00ff */
[----:B------:R-:W-:Y:S01]  /*2d30*/  @P3 STS.128 [R181+0x9000], RZ ;  /* 0x009000ffb5003388 */ /* 0x000fe20000000c00 */
[----:B------:R-:W-:-:S03]  /*2d40*/  VIADD R168, R171, 0x2040 ;  /* 0x00002040aba87836 */ /* 0x000fc60000000000 */
        /* <DEDUP_REMOVED lines=9> */
[----:B------:R-:W-:Y:S02]  /*2de0*/  R2P PR, R3, 0x6 ;  /* 0x0000000603007804 */ /* 0x000fe40000000000 */
[----:B------:R-:W-:Y:S01]  /*2df0*/  LOP3.LUT P3, RZ, R5, 0x2, RZ, 0xc0, !PT ;  /* 0x0000000205ff7812 */ /* 0x000fe2000786c0ff */
[----:B------:R-:W-:Y:S02]  /*2e00*/  LDSM.16.M88.4 R16, [R172] ;  /* 0x00000000ac10783b */ /* 0x000fe40000000200 */
[----:B------:R-:W-:-:S02]  /*2e10*/  SEL R3, R0, 0xfffffff0, !P1 ;  /* 0xfffffff000037807 */ /* 0x000fc40004800000 */
[----:B-1----:R-:W1:Y:S01]  /*2e20*/  LDSM.16.M88.4 R20, [R171+0x2000] ;  /* 0x00200000ab14783b */ /* 0x002e620000000200 */
[----:B------:R-:W-:Y:S02]  /*2e30*/  SEL R0, R0, 0xfffffff0, !P3 ;  /* 0xfffffff000007807 */ /* 0x000fe40005800000 */
[----:B------:R-:W-:Y:S01]  /*2e40*/  IMAD R170, R3, 0x2, R172 ;  /* 0x0000000203aa7824 */ /* 0x000fe200078e02ac */
[----:B------:R-:W4:Y:S01]  /*2e50*/  LDSM.16.M88.4 R40, [R171+0x2800] ;  /* 0x00280000ab28783b */ /* 0x000f220000000200 */
[----:B------:R-:W-:Y:S02]  /*2e60*/  LEA R165, R0, R171, 0x1 ;  /* 0x000000ab00a57211 */ /* 0x000fe400078e08ff */
[----:B------:R-:W-:Y:S01]  /*2e70*/  LOP3.LUT P1, RZ, R5, 0x4, RZ, 0xc0, !PT ;  /* 0x0000000405ff7812 */ /* 0x000fe2000782c0ff */
[----:B------:R-:W-:Y:S01]  /*2e80*/  IMAD.MOV.U32 R5, RZ, RZ, 0x20 ;  /* 0x00000020ff057424 */ /* 0x000fe200078e00ff */
[----:B--2---:R-:W-:Y:S01]  /*2e90*/  IADD3 R8, R171, 0x2000, RZ ;  /* 0x00002000ab087810 */ /* 0x004fe20007ffe0ff */
[----:B------:R-:W-:Y:S03]  /*2ea0*/  LDSM.16.M88.4 R48, [R165+0x2000] ;  /* 0x00200000a530783b */ /* 0x000fe60000000200 */
[----:B------:R-:W-:Y:S01]  /*2eb0*/  SEL R5, R5, 0xffffffe0, !P2 ;  /* 0xffffffe005057807 */ /* 0x000fe20005000000 */
[----:B---3--:R-:W2:Y:S01]  /*2ec0*/  LDSM.16.M88.4 R12, [R170] ;  /* 0x00000000aa0c783b */ /* 0x008ea20000000200 */
[----:B------:R-:W-:-:S02]  /*2ed0*/  ISETP.GT.AND P2, PT, R179, R174, PT ;  /* 0x000000aeb300720c */ /* 0x000fc40003f44270 */
[----:B------:R-:W-:Y:S01]  /*2ee0*/  LEA R169, R5, R172, 0x1 ;  /* 0x000000ac05a97211 */ /* 0x000fe200078e08ff */
[----:B------:R-:W3:Y:S02]  /*2ef0*/  LDSM.16.M88.4 R44, [R165+0x2800] ;  /* 0x00280000a52c783b */ /* 0x000ee40000000200 */
[----:B------:R-:W-:Y:S01]  /*2f00*/  @P1 VIADD R168, R8, 0xffffffc0 ;  /* 0xffffffc008a81836 */ /* 0x000fe20000000000 */
[----:B------:R-:W-:Y:S01]  /*2f10*/  LEA R167, R3, R169, 0x1 ;  /* 0x000000a903a77211 */ /* 0x000fe200078e08ff */
[----:B------:R-:W-:Y:S02]  /*2f20*/  LDSM.16.M88.4 R8, [R169] ;  /* 0x00000000a908783b */ /* 0x000fe40000000200 */
[----:B------:R-:W-:Y:S01]  /*2f30*/  IMAD R100, R0, 0x2, R168 ;  /* 0x0000000200647824 */ /* 0x000fe200078e02a8 */
[C---:B------:R-:W-:Y:S01]  /*2f40*/  IADD3 R161, R168.reuse, 0x800, RZ ;  /* 0x00000800a8a17810 */ /* 0x040fe20007ffe0ff */
[----:B------:R-:W3:Y:S01]  /*2f50*/  LDSM.16.M88.4 R32, [R168] ;  /* 0x00000000a820783b */ /* 0x000ee20000000200 */
[C---:B------:R-:W-:Y:S01]  /*2f60*/  VIADD R160, R168.reuse, 0x1000 ;  /* 0x00001000a8a07836 */ /* 0x040fe20000000000 */
[----:B------:R-:W2:Y:S01]  /*2f70*/  @!P2 LDC.64 R126, c[0x0][0x218] ;  /* 0x00008600ff7eab82 */ /* 0x000ea20000000a00 */
[C---:B------:R-:W-:Y:S01]  /*2f80*/  IADD3 R159, R168.reuse, 0x1800, RZ ;  /* 0x00001800a89f7810 */ /* 0x040fe20007ffe0ff */
[----:B------:R-:W-:Y:S01]  /*2f90*/  LDSM.16.M88.4 R36, [R167] ;  /* 0x00000000a724783b */ /* 0x000fe20000000200 */
[C---:B------:R-:W-:Y:S01]  /*2fa0*/  VIADD R158, R168.reuse, 0x2000 ;  /* 0x00002000a89e7836 */ /* 0x040fe20000000000 */
[C---:B------:R-:W-:Y:S01]  /*2fb0*/  IADD3 R157, R168.reuse, 0x2800, RZ ;  /* 0x00002800a89d7810 */ /* 0x040fe20007ffe0ff */
[C---:B------:R-:W-:Y:S01]  /*2fc0*/  VIADD R156, R168.reuse, 0x3000 ;  /* 0x00003000a89c7836 */ /* 0x040fe20000000000 */
[----:B------:R-:W-:Y:S01]  /*2fd0*/  LDSM.16.M88.4 R64, [R100] ;  /* 0x000000006440783b */ /* 0x000fe20000000200 */
[----:B------:R-:W-:-:S03]  /*2fe0*/  IADD3 R102, R168, 0x3800, RZ ;  /* 0x00003800a8667810 */ /* 0x000fc60007ffe0ff */
[----:B------:R-:W3:Y:S01]  /*2ff0*/  LDSM.16.M88.4 R60, [R168+0x800] ;  /* 0x00080000a83c783b */ /* 0x000ee20000000200 */
[C---:B-1----:R-:W-:Y:S03]  /*3000*/  HMMA.16816.F32.BF16 R56, R16.reuse, R20, RZ ;  /* 0x000000141038723c */ /* 0x042fe600000418ff */
[----:B------:R-:W-:Y:S03]  /*3010*/  LDSM.16.M88.4 R52, [R165+0x3000] ;  /* 0x00300000a534783b */ /* 0x000fe60000000200 */
[C---:B------:R-:W-:Y:S01]  /*3020*/  HMMA.16816.F32.BF16 R20, R16.reuse, R22, RZ ;  /* 0x000000161014723c */ /* 0x040fe200000418ff */
[----:B------:R-:W-:Y:S04]  /*3030*/  LDSM.16.M88.4 R68, [R100+0x800] ;  /* 0x000800006444783b */ /* 0x000fe80000000200 */
[----:B------:R-:W-:Y:S01]  /*3040*/  LDSM.16.M88.4 R72, [R100+0x2000] ;  /* 0x002000006448783b */ /* 0x000fe20000000200 */
[----:B----4-:R-:W-:Y:S01]  /*3050*/  HMMA.16816.F32.BF16 R28, R16, R40, RZ ;  /* 0x00000028101c723c */ /* 0x010fe200000418ff */
[----:B--2---:R-:W-:-:S02]  /*3060*/  @!P2 LEA R186, P1, R134, R126, 0x1 ;  /* 0x0000007e86baa211 */ /* 0x004fc400078208ff */
[----:B------:R-:W0:Y:S02]  /*3070*/  LDGDEPBAR ;  /* 0x00000000000079af */ /* 0x000e240000000000 */
[----:B------:R-:W-:Y:S01]  /*3080*/  @!P2 LEA.HI.X R187, R134, R127, R101, 0x1, P1 ;  /* 0x0000007f86bba211 */ /* 0x000fe200008f0c65 */
[----:B------:R-:W-:Y:S06]  /*3090*/  HMMA.16816.F32.BF16 R40, R16, R42, RZ ;  /* 0x0000002a1028723c */ /* 0x000fec00000418ff */
[C---:B------:R-:W-:Y:S06]  /*30a0*/  HMMA.16816.F32.BF16 R56, R12.reuse, R48, R56 ;  /* 0x000000300c38723c */ /* 0x040fec0000041838 */
[C---:B------:R-:W-:Y:S01]  /*30b0*/  HMMA.16816.F32.BF16 R20, R12.reuse, R50, R20 ;  /* 0x000000320c14723c */ /* 0x040fe20000041814 */
[----:B------:R-:W1:Y:S05]  /*30c0*/  LDSM.16.M88.4 R48, [R171+0x3000] ;  /* 0x00300000ab30783b */ /* 0x000e6a0000000200 */
[C---:B---3--:R-:W-:Y:S06]  /*30d0*/  HMMA.16816.F32.BF16 R28, R12.reuse, R44, R28 ;  /* 0x0000002c0c1c723c */ /* 0x048fec000004181c */
[----:B------:R-:W-:Y:S01]  /*30e0*/  HMMA.16816.F32.BF16 R40, R12, R46, R40 ;  /* 0x0000002e0c28723c */ /* 0x000fe20000041828 */
[----:B------:R-:W2:Y:S05]  /*30f0*/  LDSM.16.M88.4 R44, [R171+0x3800] ;  /* 0x00380000ab2c783b */ /* 0x000eaa0000000200 */
[C---:B------:R-:W-:Y:S06]  /*3100*/  HMMA.16816.F32.BF16 R56, R8.reuse, R32, R56 ;  /* 0x000000200838723c */ /* 0x040fec0000041838 */
        /* <DEDUP_REMOVED lines=49> */
[C---:B---3--:R-:W-:Y:S06]  /*3420*/  HMMA.16816.F32.BF16 R32, R36.reuse, R56, R32 ;  /* 0x000000382420723c */ /* 0x048fec0000041820 */
[----:B------:R-:W-:Y:S01]  /*3430*/  HMMA.16816.F32.BF16 R48, R36, R58, R48 ;  /* 0x0000003a2430723c */ /* 0x000fe20000041830 */
[----:B------:R-:W3:Y:S01]  /*3440*/  LDSM.16.M88.4 R56, [R168+0x2000] ;  /* 0x00200000a838783b */ /* 0x000ee20000000200 */
[----:B------:R-:W1:Y:S04]  /*3450*/  MUFU.TANH R86, R86 ;  /* 0x0000005600567308 */ /* 0x000e680000002400 */
[C---:B------:R-:W-:Y:S01]  /*3460*/  HMMA.16816.F32.BF16 R44, R12.reuse, R62, R44 ;  /* 0x0000003e0c2c723c */ /* 0x040fe2000004182c */
[----:B------:R-:W4:Y:S03]  /*3470*/  LDSM.16.M88.4 R60, [R100+0x1800] ;  /* 0x00180000643c783b */ /* 0x000f260000000200 */
        /* <DEDUP_REMOVED lines=19> */
[----:B---3--:R-:W-:Y:S01]  /*35b0*/  HMMA.16816.F32.BF16 R64, R8, R56, R64 ;  /* 0x000000380840723c */ /* 0x008fe20000041840 */
[----:B------:R-:W3:Y:S05]  /*35c0*/  MUFU.TANH R90, R90 ;  /* 0x0000005a005a7308 */ /* 0x000eea0000002400 */
[----:B------:R-:W-:Y:S03]  /*35d0*/  HMMA.16816.F32.BF16 R40, R16, R42, RZ ;  /* 0x0000002a1028723c */ /* 0x000fe600000418ff */
[----:B------:R-:W1:Y:S03]  /*35e0*/  MUFU.TANH R91, R91 ;  /* 0x0000005b005b7308 */ /* 0x000e660000002400 */
[----:B----4-:R-:W-:Y:S05]  /*35f0*/  HMMA.16816.F32.BF16 R52, R36, R60, R52 ;  /* 0x0000003c2434723c */ /* 0x010fea0000041834 */
[----:B------:R-:W4:Y:S01]  /*3600*/  MUFU.TANH R92, R92 ;  /* 0x0000005c005c7308 */ /* 0x000f220000002400 */
[----:B--2---:R-:W-:Y:S06]  /*3610*/  HMMA.16816.F32.BF16 R28, R12, R32, R28 ;  /* 0x000000200c1c723c */ /* 0x004fec000004181c */
[----:B------:R-:W-:Y:S01]  /*3620*/  HMMA.16816.F32.BF16 R44, R36, R62, R44 ;  /* 0x0000003e242c723c */ /* 0x000fe2000004182c */
[----:B------:R-:W2:Y:S01]  /*3630*/  LDSM.16.M88.4 R60, [R171+0x5800] ;  /* 0x00580000ab3c783b */ /* 0x000ea20000000200 */
        /* <DEDUP_REMOVED lines=10> */
[----:B------:R-:W3:Y:S01]  /*36e0*/  LDSM.16.M88.4 R32, [R100+0x2800] ;  /* 0x002800006420783b */ /* 0x000ee20000000200 */
        /* <DEDUP_REMOVED lines=15> */
[C---:B--2---:R-:W-:Y:S01]  /*37e0*/  HMMA.16816.F32.BF16 R68, R16.reuse, R60, RZ ;  /* 0x0000003c1044723c */ /* 0x044fe200000418ff */
[----:B------:R2:W1:Y:S05]  /*37f0*/  MUFU.TANH R117, R44 ;  /* 0x0000002c00757308 */ /* 0x00046a0000002400 */
[----:B------:R-:W-:Y:S01]  /*3800*/  FMUL.FTZ R149, R20, UR8 ;  /* 0x0000000814957c20 */ /* 0x000fe20008410000 */
[----:B------:R-:W-:Y:S01]  /*3810*/  FMUL.FTZ R191, R21, UR8 ;  /* 0x0000000815bf7c20 */ /* 0x000fe20008410000 */
[----:B------:R-:W-:Y:S01]  /*3820*/  FMUL.FTZ R155, R22, UR8 ;  /* 0x00000008169b7c20 */ /* 0x000fe20008410000 */
[C---:B----4-:R-:W-:Y:S01]  /*3830*/  HMMA.16816.F32.BF16 R52, R16.reuse, R48, RZ ;  /* 0x000000301034723c */ /* 0x050fe200000418ff */
[----:B------:R-:W-:Y:S01]  /*3840*/  FMUL.FTZ R177, R23, UR8 ;  /* 0x0000000817b17c20 */ /* 0x000fe20008410000 */
[----:B------:R-:W4:Y:S01]  /*3850*/  MUFU.TANH R95, R95 ;  /* 0x0000005f005f7308 */ /* 0x000f220000002400 */
[----:B------:R-:W-:Y:S03]  /*3860*/  LDSM.16.M88.4 R20, [R168+0x3800] ;  /* 0x00380000a814783b */ /* 0x000fe60000000200 */
[----:B------:R-:W-:Y:S01]  /*3870*/  HMMA.16816.F32.BF16 R48, R16, R50, RZ ;  /* 0x000000321030723c */ /* 0x000fe200000418ff */
[----:B--2---:R-:W2:Y:S03]  /*3880*/  LDSM.16.M88.4 R44, [R168+0x3000] ;  /* 0x00300000a82c783b */ /* 0x004ea60000000200 */
[----:B------:R-:W1:Y:S02]  /*3890*/  MUFU.TANH R96, R96 ;  /* 0x0000006000607308 */ /* 0x000e640000002400 */
[----:B---3--:R-:W-:Y:S06]  /*38a0*/  HMMA.16816.F32.BF16 R28, R36, R32, R28 ;  /* 0x00000020241c723c */ /* 0x008fec000004181c */
[----:B------:R-:W-:Y:S01]  /*38b0*/  HMMA.16816.F32.BF16 R16, R16, R62, RZ ;  /* 0x0000003e1010723c */ /* 0x000fe200000418ff */
[----:B------:R-:W3:Y:S05]  /*38c0*/  MUFU.TANH R97, R97 ;  /* 0x0000006100617308 */ /* 0x000eea0000002400 */
        /* <DEDUP_REMOVED lines=13> */
[----:B------:R-:W3:Y:S03]  /*39a0*/  MUFU.TANH R104, R104 ;  /* 0x0000006800687308 */ /* 0x000ee60000002400 */
[C---:B--2---:R-:W-:Y:S05]  /*39b0*/  HMMA.16816.F32.BF16 R52, R8.reuse, R44, R52 ;  /* 0x0000002c0834723c */ /* 0x044fea0000041834 */
[----:B------:R-:W2:Y:S01]  /*39c0*/  MUFU.TANH R105, R105 ;  /* 0x0000006900697308 */ /* 0x000ea20000002400 */
        /* <DEDUP_REMOVED lines=10> */
[----:B------:R1:W1:Y:S02]  /*3a70*/  MUFU.TANH R141, R41 ;  /* 0x00000029008d7308 */ /* 0x0002640000002400 */
[----:B----4-:R-:W-:Y:S01]  /*3a80*/  HMMA.16816.F32.BF16 R52, R36, R56, R52 ;  /* 0x000000382434723c */ /* 0x010fe20000041834 */
[----:B------:R-:W-:-:S04]  /*3a90*/  SHF.R.S32.HI R9, RZ, 0x1f, R178 ;  /* 0x0000001fff097819 */ /* 0x000fc800000114b2 */
[----:B------:R-:W-:Y:S01]  /*3aa0*/  LEA.HI R178, R9, R178, RZ, 0x2 ;  /* 0x000000b209b27211 */ /* 0x000fe200078f10ff */
[----:B------:R-:W-:Y:S01]  /*3ab0*/  HMMA.16816.F32.BF16 R48, R36, R58, R48 ;  /* 0x0000003a2430723c */ /* 0x000fe20000041830 */
[----:B------:R4:W2:Y:S01]  /*3ac0*/  MUFU.TANH R123, R43 ;  /* 0x0000002b007b7308 */ /* 0x0008a20000002400 */
[----:B------:R-:W-:Y:S01]  /*3ad0*/  IMAD.SHL.U32 R9, R6, 0x2, RZ ;  /* 0x0000000206097824 */ /* 0x000fe200078e00ff */
[----:B------:R-:W-:-:S04]  /*3ae0*/  SHF.R.S32.HI R178, RZ, 0x2, R178 ;  /* 0x00000002ffb27819 */ /* 0x000fc800000114b2 */
[----:B------:R-:W-:Y:S02]  /*3af0*/  IADD3 R79, R79, 0x1, R178 ;  /* 0x000000014f4f7810 */ /* 0x000fe40007ffe0b2 */
[----:B------:R-:W2:Y:S01]  /*3b00*/  MUFU.TANH R199, R199 ;  /* 0x000000c700c77308 */ /* 0x000ea20000002400 */
[----:B------:R-:W-:Y:S02]  /*3b10*/  LOP3.LUT R9, R9, 0x6, RZ, 0xc0, !PT ;  /* 0x0000000609097812 */ /* 0x000fe400078ec0ff */
[----:B------:R-:W-:Y:S01]  /*3b20*/  IADD3 R79, R27, R79, -R26 ;  /* 0x0000004f1b4f7210 */ /* 0x000fe20007ffe81a */
[C---:B-1----:R-:W-:Y:S03]  /*3b30*/  HMMA.16816.F32.BF16 R68, R36.reuse, R28, R68 ;  /* 0x0000001c2444723c */ /* 0x042fe60000041844 */
[----:B------:R-:W-:Y:S01]  /*3b40*/  IADD3 R24, R79, R24, RZ ;  /* 0x000000184f187210 */ /* 0x000fe20007ffe0ff */
[----:B------:R-:W1:Y:S01]  /*3b50*/  MUFU.TANH R129, R129 ;  /* 0x0000008100817308 */ /* 0x000e620000002400 */
[----:B------:R-:W-:Y:S01]  /*3b60*/  FMUL.FTZ R12, R54, UR8 ;  /* 0x00000008360c7c20 */ /* 0x000fe20008410000 */
[----:B------:R-:W-:Y:S01]  /*3b70*/  FMUL.FTZ R67, R55, UR8 ;  /* 0x0000000837437c20 */ /* 0x000fe20008410000 */
[----:B------:R-:W-:Y:S01]  /*3b80*/  FMUL.FTZ R52, R52, UR8 ;  /* 0x0000000834347c20 */ /* 0x000fe20008410000 */
[----:B------:R-:W-:Y:S01]  /*3b90*/  HMMA.16816.F32.BF16 R16, R36, R30, R16 ;  /* 0x0000001e2410723c */ /* 0x000fe20000041810 */
[----:B------:R-:W-:Y:S01]  /*3ba0*/  FMUL.FTZ R53, R53, UR8 ;  /* 0x0000000835357c20 */ /* 0x000fe20008410000 */
[----:B------:R-:W-:Y:S01]  /*3bb0*/  VIMNMX R135, R24, R27, PT ;  /* 0x0000001b18877248 */ /* 0x000fe20003fe0100 */
[----:B------:R-:W-:Y:S01]  /*3bc0*/  FMUL.FTZ R8, R49, UR8 ;  /* 0x0000000831087c20 */ /* 0x000fe20008410000 */
[----:B------:R-:W-:Y:S01]  /*3bd0*/  FMUL.FTZ R48, R48, UR8 ;  /* 0x0000000830307c20 */ /* 0x000fe20008410000 */
[----:B------:R-:W-:Y:S01]  /*3be0*/  FMUL.FTZ R50, R50, UR8 ;  /* 0x0000000832327c20 */ /* 0x000fe20008410000 */
[----:B------:R-:W-:Y:S01]  /*3bf0*/  FMUL.FTZ R51, R51, UR8 ;  /* 0x0000000833337c20 */ /* 0x000fe20008410000 */
[----:B------:R-:W-:Y:S01]  /*3c00*/  VIADDMNMX R103, R24, 0x8, R27, PT ;  /* 0x0000000818677846 */ /* 0x000fe2000380011b */
[----:B------:R-:W1:Y:S08]  /*3c10*/  MUFU.TANH R195, R195 ;  /* 0x000000c300c37308 */ /* 0x000e700000002400 */
        /* <DEDUP_REMOVED lines=99> */
.L_x_7258:
[----:B------:R-:W-:-:S04]  /*4250*/  LEA R6, -R124, RZ, 0x7 ;  /* 0x000000ff7c067211 */ /* 0x000fc800078e39ff */
[----:B------:R-:W-:-:S07]  /*4260*/  SHF.R.S32.HI R4, RZ, 0x1f, R6 ;  /* 0x0000001fff047819 */ /* 0x000fce0000011406 */
.L_x_7259:
        /* <DEDUP_REMOVED lines=33> */
.L_x_7257:
[----:B------:R-:W-:Y:S01]  /*4480*/  IMAD.IADD R2, R2, 0x1, R9 ;  /* 0x0000000102027824 */ /* 0x000fe200078e0209 */
[----:B------:R-:W-:Y:S01]  /*4490*/  LEA R166, R166, UR4, 0x1 ;  /* 0x00000004a6a67c11 */ /* 0x000fe2000f8e08ff */
[----:B------:R-:W-:Y:S02]  /*44a0*/  ULDC UR6, c[0x0][0x2ec] ;  /* 0x0000bb0000067ab9 */ /* 0x000fe40000000800 */
[C---:B------:R-:W-:Y:S02]  /*44b0*/  VIADD R4, R2.reuse, 0x1 ;  /* 0x0000000102047836 */ /* 0x040fe40000000000 */
[C---:B--2---:R-:W-:Y:S02]  /*44c0*/  VIADD R6, R2.reuse, 0x8 ;  /* 0x0000000802067836 */ /* 0x044fe40000000000 */
[----:B----4-:R-:W-:Y:S01]  /*44d0*/  VIADD R16, R2, 0x61 ;  /* 0x0000006102107836 */ /* 0x010fe20000000000 */
[----:B------:R-:W-:Y:S01]  /*44e0*/  ISETP.GE.AND P4, PT, R4, R135, PT ;  /* 0x000000870400720c */ /* 0x000fe20003f86270 */
[----:B------:R-:W-:Y:S01]  /*44f0*/  VIADD R10, R2, 0x69 ;  /* 0x00000069020a7836 */ /* 0x000fe20000000000 */
[----:B------:R-:W-:Y:S01]  /*4500*/  ISETP.GE.AND P6, PT, R4, R103, PT ;  /* 0x000000670400720c */ /* 0x000fe20003fc6270 */
[----:B------:R-:W-:Y:S01]  /*4510*/  VIADD R4, R2, 0x9 ;  /* 0x0000000902047836 */ /* 0x000fe20000000000 */
[----:B------:R-:W-:Y:S01]  /*4520*/  ISETP.GE.AND P3, PT, R6, R135, PT ;  /* 0x000000870600720c */ /* 0x000fe20003f66270 */
[----:B------:R-:W-:Y:S01]  /*4530*/  VIADD R14, R2, 0x68 ;  /* 0x00000068020e7836 */ /* 0x000fe20000000000 */
        /* <DEDUP_REMOVED lines=11> */
[----:B------:R-:W-:Y:S01]  /*45f0*/  FSEL R81, R81, -INF , !P6 ;  /* 0xff80000051517808 */ /* 0x000fe20007000000 */
[----:B------:R-:W-:Y:S01]  /*4600*/  LDSM.16.MT88.4 R76, [R163+0x6000] ;  /* 0x00600000a34c783b */ /* 0x000fe20000004200 */
        /* <DEDUP_REMOVED lines=32> */
[C---:B------:R-:W-:Y:S02]  /*4810*/  ISETP.GE.AND P4, PT, R6.reuse, R135, PT ;  /* 0x000000870600720c */ /* 0x040fe40003f86270 */
        /* <DEDUP_REMOVED lines=12> */
[C---:B------:R-:W-:Y:S02]  /*48e0*/  ISETP.GE.AND P2, PT, R6.reuse, R135, PT ;  /* 0x000000870600720c */ /* 0x040fe40003f46270 */
        /* <DEDUP_REMOVED lines=99> */
[-C--:B------:R-:W-:Y:S02]  /*4f20*/  ISETP.GE.AND P6, PT, R16, R135.reuse, PT ;  /* 0x000000871000720c */ /* 0x080fe40003fc6270 */
[----:B------:R-:W-:Y:S02]  /*4f30*/  FMNMX.FTZ R18, R141, R18, !PT ;  /* 0x000000128d127209 */ /* 0x000fe40007810000 */
        /* <DEDUP_REMOVED lines=58> */
[----:B------:R-:W-:Y:S02]  /*52e0*/  FMNMX.FTZ R4, R27, R4, !PT ;  /* 0x000000041b047209 */ /* 0x000fe40007810000 */
[----:B------:R-:W-:Y:S01]  /*52f0*/  ISETP.GT.AND P4, PT, R179, R174, PT ;  /* 0x000000aeb300720c */ /* 0x000fe20003f84270 */
[----:B------:R-:W1:Y:S04]  /*5300*/  SHFL.BFLY PT, R2, R39, 0x1, 0x1f ;  /* 0x0c201f0027027f89 */ /* 0x000e6800000e0000 */
[----:B------:R-:W2:Y:S01]  /*5310*/  SHFL.BFLY PT, R29, R4, 0x2, 0x1f ;  /* 0x0c401f00041d7f89 */ /* 0x000ea200000e0000 */
[----:B-1----:R-:W-:-:S02]  /*5320*/  FMNMX.FTZ R2, R39, R2, !PT ;  /* 0x0000000227027209 */ /* 0x002fc40007810000 */
[----:B--2---:R-:W-:-:S03]  /*5330*/  FMNMX.FTZ R29, R4, R29, !PT ;  /* 0x0000001d041d7209 */ /* 0x004fc60007810000 */
[C---:B------:R-:W-:Y:S01]  /*5340*/  FMUL.FTZ R38, R2.reuse, UR6 ;  /* 0x0000000602267c20 */ /* 0x040fe20008410000 */
[----:B------:R-:W-:Y:S01]  /*5350*/  FSETP.NEU.FTZ.AND P1, PT, R2, -INF , PT ;  /* 0xff8000000200780b */ /* 0x000fe20003f3d000 */
[----:B------:R-:W1:Y:S03]  /*5360*/  SHFL.BFLY PT, R0, R29, 0x1, 0x1f ;  /* 0x0c201f001d007f89 */ /* 0x000e6600000e0000 */
        /* <DEDUP_REMOVED lines=31> */
[----:B------:R-:W-:Y:S01]  /*5560*/  FFMA.FTZ R143, R143, UR6, -R38 ;  /* 0x000000068f8f7c23 */ /* 0x000fe20008010826 */
[----:B--2---:R-:W-:Y:S01]  /*5570*/  F2FP.BF16.F32.PACK_AB R68, R44, R53 ;  /* 0x000000352c44723e */ /* 0x004fe200000010ff */
[----:B------:R-:W1:Y:S01]  /*5580*/  MUFU.EX2 R36, R36 ;  /* 0x0000002400247308 */ /* 0x000e620000000800 */
[--C-:B------:R-:W-:Y:S01]  /*5590*/  FFMA.FTZ R59, R33, UR6, -R24.reuse ;  /* 0x00000006213b7c23 */ /* 0x100fe20008010818 */
[----:B------:R-:W-:Y:S01]  /*55a0*/  FFMA.FTZ R34, R85, UR6, -R24 ;  /* 0x0000000655227c23 */ /* 0x000fe20008010818 */
[----:B------:R-:W-:Y:S01]  /*55b0*/  FFMA.FTZ R33, R7, UR6, -R38 ;  /* 0x0000000607217c23 */ /* 0x000fe20008010826 */
        /* <DEDUP_REMOVED lines=26> */
[----:B------:R-:W-:Y:S01]  /*5760*/  FFMA.FTZ R104, R141, UR6, -R38 ;  /* 0x000000068d687c23 */ /* 0x000fe20008010826 */
[--C-:B------:R-:W-:Y:S01]  /*5770*/  FFMA.FTZ R139, R139, UR6, -R24.reuse ;  /* 0x000000068b8b7c23 */ /* 0x100fe20008010818 */
[--C-:B------:R-:W-:Y:S01]  /*5780*/  FFMA.FTZ R108, R137, UR6, -R24.reuse ;  /* 0x00000006896c7c23 */ /* 0x100fe20008010818 */
[----:B------:R-:W1:Y:S01]  /*5790*/  MUFU.EX2 R34, R34 ;  /* 0x0000002200227308 */ /* 0x000e620000000800 */
[----:B--2---:R-:W-:Y:S01]  /*57a0*/  F2FP.BF16.F32.PACK_AB R69, R46, R59 ;  /* 0x0000003b2e45723e */ /* 0x004fe200000010ff */
[----:B------:R-:W-:Y:S01]  /*57b0*/  FFMA.FTZ R131, R131, UR6, -R24 ;  /* 0x0000000683837c23 */ /* 0x000fe20008010818 */
[--C-:B------:R-:W-:Y:S01]  /*57c0*/  FFMA.FTZ R110, R113, UR6, -R38.reuse ;  /* 0x00000006716e7c23 */ /* 0x100fe20008010826 */
        /* <DEDUP_REMOVED lines=8> */
[----:B------:R-:W-:Y:S01]  /*5850*/  FFMA.FTZ R188, R27, UR6, -R24 ;  /* 0x000000061bbc7c23 */ /* 0x000fe20008010818 */
[----:B------:R-:W-:Y:S01]  /*5860*/  FFMA.FTZ R47, R47, UR6, -R38 ;  /* 0x000000062f2f7c23 */ /* 0x000fe20008010826 */
[----:B------:R-:W-:-:S02]  /*5870*/  FFMA.FTZ R37, R37, UR6, -R24 ;  /* 0x0000000625257c23 */ /* 0x000fc40008010818 */
[----:B------:R-:W2:Y:S01]  /*5880*/  MUFU.EX2 R29, R29 ;  /* 0x0000001d001d7308 */ /* 0x000ea20000000800 */
[----:B-1----:R-:W-:-:S07]  /*5890*/  F2FP.BF16.F32.PACK_AB R71, R34, R49 ;  /* 0x000000312247723e */ /* 0x002fce00000010ff */
        /* <DEDUP_REMOVED lines=11> */
[C---:B---3--:R-:W-:Y:S05]  /*5950*/  HMMA.16816.F32.BF16 R72, R68.reuse, R4, RZ ;  /* 0x000000044448723c */ /* 0x048fea00000418ff */
        /* <DEDUP_REMOVED lines=8> */
[C---:B----4-:R-:W-:Y:S07]  /*59e0*/  HMMA.16816.F32.BF16 R80, R4.reuse, R8, R80 ;  /* 0x000000080450723c */ /* 0x050fee0000041850 */
[----:B------:R-:W-:Y:S01]  /*59f0*/  MUFU.EX2 R63, R63 ;  /* 0x0000003f003f7308 */ /* 0x000fe20000000800 */
[C---:B------:R-:W-:Y:S01]  /*5a00*/  HMMA.16816.F32.BF16 R76, R4.reuse, R10, R76 ;  /* 0x0000000a044c723c */ /* 0x040fe2000004184c */
[----:B------:R-:W2:Y:S06]  /*5a10*/  LDSM.16.MT88.4 R8, [R163+0x7000] ;  /* 0x00700000a308783b */ /* 0x000eac0000004200 */
[----:B------:R-:W3:Y:S01]  /*5a20*/  MUFU.EX2 R42, R42 ;  /* 0x0000002a002a7308 */ /* 0x000ee20000000800 */
        /* <DEDUP_REMOVED lines=16> */
[----:B-----5:R-:W-:Y:S02]  /*5b30*/  F2FP.BF16.F32.PACK_AB R5, R48, R61 ;  /* 0x0000003d3005723e */ /* 0x020fe400000010ff */
[----:B--2---:R-:W-:-:S05]  /*5b40*/  F2FP.BF16.F32.PACK_AB R7, R40, R65 ;  /* 0x000000412807723e */ /* 0x004fca00000010ff */
[----:B------:R-:W1:Y:S02]  /*5b50*/  MUFU.EX2 R58, R58 ;  /* 0x0000003a003a7308 */ /* 0x000e640000000800 */
[C---:B------:R-:W-:Y:S06]  /*5b60*/  HMMA.16816.F32.BF16 R80, R4.reuse, R8, R80 ;  /* 0x000000080450723c */ /* 0x040fec0000041850 */
[----:B------:R-:W-:Y:S01]  /*5b70*/  MUFU.EX2 R117, R117 ;  /* 0x0000007500757308 */ /* 0x000fe20000000800 */
[C---:B------:R-:W-:Y:S01]  /*5b80*/  HMMA.16816.F32.BF16 R76, R4.reuse, R10, R76 ;  /* 0x0000000a044c723c */ /* 0x040fe2000004184c */
[----:B------:R-:W2:Y:S06]  /*5b90*/  LDSM.16.MT88.4 R8, [R163+0x7800] ;  /* 0x00780000a308783b */ /* 0x000eac0000004200 */
        /* <DEDUP_REMOVED lines=68> */
[----:B--2---:R-:W-:-:S07]  /*5fe0*/  F2FP.BF16.F32.PACK_AB R7, R20, R21 ;  /* 0x000000151407723e */ /* 0x004fce00000010ff */
[----:B------:R-:W1:Y:S01]  /*5ff0*/  MUFU.EX2 R23, R23 ;  /* 0x0000001700177308 */ /* 0x000e620000000800 */
[C---:B------:R-:W-:Y:S07]  /*6000*/  HMMA.16816.F32.BF16 R88, R4.reuse, R8, R88 ;  /* 0x000000080458723c */ /* 0x040fee0000041858 */
[----:B------:R-:W-:Y:S01]  /*6010*/  MUFU.EX2 R109, R109 ;  /* 0x0000006d006d7308 */ /* 0x000fe20000000800 */
[C---:B------:R-:W-:Y:S01]  /*6020*/  HMMA.16816.F32.BF16 R84, R4.reuse, R10, R84 ;  /* 0x0000000a0454723c */ /* 0x040fe20000041854 */
[----:B------:R-:W2:Y:S06]  /*6030*/  LDSM.16.MT88.4 R8, [R162+0x8800] ;  /* 0x00880000a208783b */ /* 0x000eac0000004200 */
[----:B------:R-:W3:Y:S01]  /*6040*/  MUFU.EX2 R22, R22 ;  /* 0x0000001600167308 */ /* 0x000ee20000000800 */
[C---:B----4-:R-:W-:Y:S06]  /*6050*/  HMMA.16816.F32.BF16 R80, R4.reuse, R12, R80 ;  /* 0x0000000c0450723c */ /* 0x050fec0000041850 */
[C---:B------:R-:W-:Y:S01]  /*6060*/  HMMA.16816.F32.BF16 R76, R4.reuse, R14, R76 ;  /* 0x0000000e044c723c */ /* 0x040fe2000004184c */
[----:B------:R-:W-:Y:S01]  /*6070*/  MUFU.EX2 R105, R105 ;  /* 0x0000006900697308 */ /* 0x000fe20000000800 */
[----:B------:R-:W4:Y:S04]  /*6080*/  LDSM.16.MT88.4 R12, [R166+0x9000] ;  /* 0x00900000a60c783b */ /* 0x000f280000004200 */
[C---:B------:R-:W-:Y:S03]  /*6090*/  HMMA.16816.F32.BF16 R96, R4.reuse, R16, R96 ;  /* 0x000000100460723c */ /* 0x040fe60000041860 */
[----:B------:R-:W5:Y:S03]  /*60a0*/  MUFU.EX2 R112, R112 ;  /* 0x0000007000707308 */ /* 0x000f660000000800 */
[----:B------:R-:W-:Y:S01]  /*60b0*/  HMMA.16816.F32.BF16 R92, R4, R18, R92 ;  /* 0x00000012045c723c */ /* 0x000fe2000004185c */
[----:B------:R-:W-:Y:S01]  /*60c0*/  FADD.FTZ R16, R59, R46 ;  /* 0x0000002e3b107221 */ /* 0x000fe20000010000 */
[--C-:B------:R-:W-:Y:S01]  /*60d0*/  FFMA.FTZ R46, R45, UR6, -R38.reuse ;  /* 0x000000062d2e7c23 */ /* 0x100fe20008010826 */
[----:B------:R-:W-:-:S02]  /*60e0*/  FFMA.FTZ R45, R43, UR6, -R38 ;  /* 0x000000062b2d7c23 */ /* 0x000fc40008010826 */
[----:B------:R-:W-:Y:S01]  /*60f0*/  MUFU.EX2 R57, R57 ;  /* 0x0000003900397308 */ /* 0x000fe20000000800 */
[----:B------:R-:W-:Y:S02]  /*6100*/  FADD.FTZ R49, R49, R16 ;  /* 0x0000001031317221 */ /* 0x000fe40000010000 */
[----:B------:R-:W4:Y:S05]  /*6110*/  LDSM.16.MT88.4 R16, [R163+0x9000] ;  /* 0x00900000a310783b */ /* 0x000f2a0000004200 */
[----:B------:R-:W-:Y:S01]  /*6120*/  MUFU.EX2 R41, R47 ;  /* 0x0000002f00297308 */ /* 0x000fe20000000800 */
[C---:B--2---:R-:W-:Y:S07]  /*6130*/  HMMA.16816.F32.BF16 R72, R4.reuse, R8, R72 ;  /* 0x000000080448723c */ /* 0x044fee0000041848 */
[----:B------:R-:W-:Y:S01]  /*6140*/  MUFU.EX2 R38, R45 ;  /* 0x0000002d00267308 */ /* 0x000fe20000000800 */
[----:B------:R-:W-:Y:S01]  /*6150*/  HMMA.16816.F32.BF16 R68, R4, R10, R68 ;  /* 0x0000000a0444723c */ /* 0x000fe20000041844 */
[----:B------:R-:W-:-:S04]  /*6160*/  FADD.FTZ R8, R53, R44 ;  /* 0x0000002c35087221 */ /* 0x000fc80000010000 */
[----:B------:R-:W-:Y:S02]  /*6170*/  FADD.FTZ R51, R51, R8 ;  /* 0x0000000833337221 */ /* 0x000fe40000010000 */
[----:B------:R-:W2:Y:S01]  /*6180*/  MUFU.EX2 R44, R55 ;  /* 0x00000037002c7308 */ /* 0x000ea20000000800 */
[----:B------:R-:W4:Y:S01]  /*6190*/  LDSM.16.MT88.4 R8, [R164+0x9000] ;  /* 0x00900000a408783b */ /* 0x000f220000004200 */
[----:B-1----:R-:W-:Y:S01]  /*61a0*/  F2FP.BF16.F32.PACK_AB R4, R23, R110 ;  /* 0x0000006e1704723e */ /* 0x002fe200000010ff */
[----:B------:R-:W-:Y:S01]  /*61b0*/  FADD.FTZ R43, R36, R51 ;  /* 0x00000033242b7221 */ /* 0x000fe20000010000 */
[----:B---3--:R-:W-:Y:S02]  /*61c0*/  F2FP.BF16.F32.PACK_AB R6, R22, R109 ;  /* 0x0000006d1606723e */ /* 0x008fe400000010ff */
[----:B-----5:R-:W-:Y:S01]  /*61d0*/  F2FP.BF16.F32.PACK_AB R5, R112, R105 ;  /* 0x000000697005723e */ /* 0x020fe200000010ff */
[----:B------:R-:W-:Y:S01]  /*61e0*/  FADD.FTZ R32, R32, R43 ;  /* 0x0000002b20207221 */ /* 0x000fe20000010000 */
[----:B------:R-:W1:Y:S03]  /*61f0*/  MUFU.EX2 R36, R46 ;  /* 0x0000002e00247308 */ /* 0x000e660000000800 */
[----:B------:R-:W-:Y:S01]  /*6200*/  FADD.FTZ R32, R29, R32 ;  /* 0x000000201d207221 */ /* 0x000fe20000010000 */
[----:B------:R-:W-:-:S03]  /*6210*/  FFMA.FTZ R29, R31, UR6, -R24 ;  /* 0x000000061f1d7c23 */ /* 0x000fc60008010818 */
[----:B------:R-:W-:Y:S01]  /*6220*/  FADD.FTZ R33, R33, R32 ;  /* 0x0000002021217221 */ /* 0x000fe20000010000 */
[----:B------:R-:W3:Y:S01]  /*6230*/  MUFU.EX2 R189, R189 ;  /* 0x000000bd00bd7308 */ /* 0x000ee20000000800 */
[----:B--2---:R-:W-:Y:S02]  /*6240*/  F2FP.BF16.F32.PACK_AB R7, R44, R57 ;  /* 0x000000392c07723e */ /* 0x004fe400000010ff */
[----:B------:R-:W-:-:S04]  /*6250*/  FADD.FTZ R28, R28, R33 ;  /* 0x000000211c1c7221 */ /* 0x000fc80000010000 */
[----:B------:R-:W-:Y:S01]  /*6260*/  FADD.FTZ R115, R115, R28 ;  /* 0x0000001c73737221 */ /* 0x000fe20000010000 */
[----:B----4-:R-:W-:Y:S01]  /*6270*/  HMMA.16816.F32.BF16 R96, R4, R12, R96 ;  /* 0x0000000c0460723c */ /* 0x010fe20000041860 */
[----:B------:R-:W-:Y:S02]  /*6280*/  MUFU.EX2 R35, R35 ;  /* 0x0000002300237308 */ /* 0x000fe40000000800 */
[----:B------:R-:W-:-:S03]  /*6290*/  FADD.FTZ R50, R50, R115 ;  /* 0x0000007332327221 */ /* 0x000fc60000010000 */
[C---:B------:R-:W-:Y:S01]  /*62a0*/  HMMA.16816.F32.BF16 R92, R4.reuse, R14, R92 ;  /* 0x0000000e045c723c */ /* 0x040fe2000004185c */
[----:B------:R-:W2:Y:S01]  /*62b0*/  LDSM.16.MT88.4 R12, [R162+0x9000] ;  /* 0x00900000a20c783b */ /* 0x000ea20000004200 */
[----:B------:R-:W-:Y:S01]  /*62c0*/  FADD.FTZ R63, R63, R50 ;  /* 0x000000323f3f7221 */ /* 0x000fe20000010000 */
[----:B------:R-:W-:Y:S03]  /*62d0*/  MUFU.EX2 R29, R29 ;  /* 0x0000001d001d7308 */ /* 0x000fe60000000800 */
[----:B------:R-:W-:Y:S01]  /*62e0*/  FADD.FTZ R42, R42, R63 ;  /* 0x0000003f2a2a7221 */ /* 0x000fe20000010000 */
[C---:B------:R-:W-:Y:S03]  /*62f0*/  HMMA.16816.F32.BF16 R80, R4.reuse, R16, R80 ;  /* 0x000000100450723c */ /* 0x040fe60000041850 */
[----:B------:R-:W-:Y:S01]  /*6300*/  FADD.FTZ R121, R121, R42 ;  /* 0x0000002a79797221 */ /* 0x000fe20000010000 */
[----:B------:R-:W-:Y:S02]  /*6310*/  MUFU.EX2 R188, R188 ;  /* 0x000000bc00bc7308 */ /* 0x000fe40000000800 */
[----:B------:R-:W-:Y:S01]  /*6320*/  HMMA.16816.F32.BF16 R88, R4, R8, R88 ;  /* 0x000000080458723c */ /* 0x000fe20000041858 */
[----:B------:R-:W-:-:S04]  /*6330*/  FADD.FTZ R58, R58, R121 ;  /* 0x000000793a3a7221 */ /* 0x000fc80000010000 */
[----:B------:R-:W-:Y:S01]  /*6340*/  FADD.FTZ R117, R117, R58 ;  /* 0x0000003a75757221 */ /* 0x000fe20000010000 */
[C---:B------:R-:W-:Y:S01]  /*6350*/  HMMA.16816.F32.BF16 R84, R4.reuse, R10, R84 ;  /* 0x0000000a0454723c */ /* 0x040fe20000041854 */
[----:B------:R-:W-:Y:S02]  /*6360*/  FADD.FTZ R8, R34, R49 ;  /* 0x0000003122087221 */ /* 0x000fe40000010000 */
[----:B------:R-:W4:Y:S01]  /*6370*/  MUFU.EX2 R34, R37 ;  /* 0x0000002500227308 */ /* 0x000f220000000800 */
[----:B------:R-:W-:Y:S01]  /*6380*/  FADD.FTZ R52, R52, R117 ;  /* 0x0000007534347221 */ /* 0x000fe20000010000 */
[----:B------:R-:W-:Y:S01]  /*6390*/  FADD.FTZ R39, R39, R8 ;  /* 0x0000000827277221 */ /* 0x000fe20000010000 */
[----:B------:R-:W-:Y:S01]  /*63a0*/  HMMA.16816.F32.BF16 R76, R4, R18, R76 ;  /* 0x00000012044c723c */ /* 0x000fe2000004184c */
[----:B------:R-:W5:Y:S01]  /*63b0*/  LDSM.16.MT88.4 R8, [R166+0x9800] ;  /* 0x00980000a608783b */ /* 0x000f620000004200 */
[----:B------:R-:W-:Y:S01]  /*63c0*/  FADD.FTZ R153, R153, R52 ;  /* 0x0000003499997221 */ /* 0x000fe20000010000 */
[----:B------:R-:W-:-:S02]  /*63d0*/  FADD.FTZ R39, R30, R39 ;  /* 0x000000271e277221 */ /* 0x000fc40000010000 */
[----:B------:R-:W5:Y:S01]  /*63e0*/  LDSM.16.MT88.4 R16, [R164+0x9800] ;  /* 0x00980000a410783b */ /* 0x000f620000004200 */
        /* <DEDUP_REMOVED lines=11> */
[----:B------:R-:W2:Y:S01]  /*64a0*/  LDSM.16.MT88.4 R12, [R163+0x9800] ;  /* 0x00980000a30c783b */ /* 0x000ea20000004200 */
[----:B------:R-:W-:Y:S02]  /*64b0*/  FADD.FTZ R106, R106, R147 ;  /* 0x000000936a6a7221 */ /* 0x000fe40000010000 */
[----:B------:R-:W-:Y:S02]  /*64c0*/  FADD.FTZ R40, R40, R65 ;  /* 0x0000004128287221 */ /* 0x000fe40000010000 */
[----:B-1----:R-:W-:Y:S01]  /*64d0*/  F2FP.BF16.F32.PACK_AB R4, R36, R41 ;  /* 0x000000292404723e */ /* 0x002fe200000010ff */
[----:B------:R-:W-:Y:S01]  /*64e0*/  FADD.FTZ R143, R143, R106 ;  /* 0x0000006a8f8f7221 */ /* 0x000fe20000010000 */
[----:B------:R-:W-:Y:S01]  /*64f0*/  FADD.FTZ R119, R119, R40 ;  /* 0x0000002877777221 */ /* 0x000fe20000010000 */
[----:B---3--:R-:W-:-:S02]  /*6500*/  F2FP.BF16.F32.PACK_AB R6, R189, R38 ;  /* 0x00000026bd06723e */ /* 0x008fc400000010ff */
[----:B----4-:R-:W-:Y:S01]  /*6510*/  F2FP.BF16.F32.PACK_AB R5, R35, R34 ;  /* 0x000000222305723e */ /* 0x010fe200000010ff */
[----:B------:R-:W-:Y:S01]  /*6520*/  FADD.FTZ R56, R56, R119 ;  /* 0x0000007738387221 */ /* 0x000fe20000010000 */
[----:B------:R-:W-:Y:S01]  /*6530*/  F2FP.BF16.F32.PACK_AB R7, R188, R29 ;  /* 0x0000001dbc07723e */ /* 0x000fe200000010ff */
[----:B------:R-:W-:Y:S02]  /*6540*/  FADD.FTZ R143, R104, R143 ;  /* 0x0000008f688f7221 */ /* 0x000fe40000010000 */
[----:B------:R-:W-:Y:S02]  /*6550*/  FADD.FTZ R129, R129, R56 ;  /* 0x0000003881817221 */ /* 0x000fe40000010000 */
[----:B------:R-:W-:Y:S02]  /*6560*/  FADD.FTZ R110, R110, R143 ;  /* 0x0000008f6e6e7221 */ /* 0x000fe40000010000 */
[----:B------:R-:W-:Y:S01]  /*6570*/  FADD.FTZ R54, R54, R129 ;  /* 0x0000008136367221 */ /* 0x000fe20000010000 */
[----:B-----5:R-:W-:Y:S01]  /*6580*/  HMMA.16816.F32.BF16 R96, R4, R8, R96 ;  /* 0x000000080460723c */ /* 0x020fe20000041860 */
[----:B------:R-:W-:-:S02]  /*6590*/  FADD.FTZ R110, R23, R110 ;  /* 0x0000006e176e7221 */ /* 0x000fc40000010000 */
[----:B------:R-:W-:Y:S02]  /*65a0*/  FADD.FTZ R151, R151, R54 ;  /* 0x0000003697977221 */ /* 0x000fe40000010000 */
[----:B------:R-:W-:Y:S01]  /*65b0*/  FADD.FTZ R109, R109, R110 ;  /* 0x0000006e6d6d7221 */ /* 0x000fe20000010000 */
[C---:B------:R-:W-:Y:S01]  /*65c0*/  HMMA.16816.F32.BF16 R92, R4.reuse, R10, R92 ;  /* 0x0000000a045c723c */ /* 0x040fe2000004185c */
[----:B------:R-:W-:Y:S01]  /*65d0*/  FADD.FTZ R62, R62, R151 ;  /* 0x000000973e3e7221 */ /* 0x000fe20000010000 */
[----:B------:R-:W1:Y:S01]  /*65e0*/  LDSM.16.MT88.4 R8, [R162+0x9800] ;  /* 0x00980000a208783b */ /* 0x000e620000004200 */
[----:B------:R-:W-:Y:S02]  /*65f0*/  FADD.FTZ R22, R22, R109 ;  /* 0x0000006d16167221 */ /* 0x000fe40000010000 */
[----:B------:R-:W-:Y:S01]  /*6600*/  FADD.FTZ R155, R155, R62 ;  /* 0x0000003e9b9b7221 */ /* 0x000fe20000010000 */
[----:B------:R-:W-:Y:S01]  /*6610*/  HMMA.16816.F32.BF16 R88, R4, R16, R88 ;  /* 0x000000100458723c */ /* 0x000fe20000041858 */
[----:B------:R-:W-:-:S02]  /*6620*/  FADD.FTZ R41, R41, R22 ;  /* 0x0000001629297221 */ /* 0x000fc40000010000 */
[----:B------:R-:W-:Y:S02]  /*6630*/  FADD.FTZ R66, R66, R155 ;  /* 0x0000009b42427221 */ /* 0x000fe40000010000 */
[----:B------:R-:W-:Y:S01]  /*6640*/  FADD.FTZ R41, R36, R41 ;  /* 0x0000002924297221 */ /* 0x000fe20000010000 */
[C---:B------:R-:W-:Y:S01]  /*6650*/  HMMA.16816.F32.BF16 R84, R4.reuse, R18, R84 ;  /* 0x000000120454723c */ /* 0x040fe20000041854 */
[----:B------:R-:W-:Y:S02]  /*6660*/  FADD.FTZ R139, R139, R66 ;  /* 0x000000428b8b7221 */ /* 0x000fe40000010000 */
[----:B------:R-:W-:Y:S02]  /*6670*/  FADD.FTZ R38, R38, R41 ;  /* 0x0000002926267221 */ /* 0x000fe40000010000 */
[----:B------:R-:W-:Y:S01]  /*6680*/  FADD.FTZ R108, R108, R139 ;  /* 0x0000008b6c6c7221 */ /* 0x000fe20000010000 */
[----:B--2---:R-:W-:Y:S01]  /*6690*/  HMMA.16816.F32.BF16 R80, R4, R12, R80 ;  /* 0x0000000c0450723c */ /* 0x004fe20000041850 */
[----:B------:R-:W-:-:S02]  /*66a0*/  FADD.FTZ R189, R189, R38 ;  /* 0x00000026bdbd7221 */ /* 0x000fc40000010000 */
        /* <DEDUP_REMOVED lines=78> */
.L_x_7261:
[----:B------:R-:W-:-:S04]  /*6b90*/  LEA R3, -R132, RZ, 0x7 ;  /* 0x000000ff84037211 */ /* 0x000fc800078e39ff */
[----:B------:R-:W-:-:S07]  /*6ba0*/  SHF.R.S32.HI R4, RZ, 0x1f, R3 ;  /* 0x0000001fff047819 */ /* 0x000fce0000011403 */
.L_x_7262:
[C---:B------:R-:W-:Y:S01]  /*6bb0*/  IMAD.SHL.U32 R5, R132.reuse, 0x20, RZ ;  /* 0x0000002084057824 */ /* 0x040fe200078e00ff */
[----:B------:R-:W-:Y:S02]  /*6bc0*/  LEA R176, P2, R3, R176, 0x1 ;  /* 0x000000b003b07211 */ /* 0x000fe400078408ff */
[----:B------:R-:W-:Y:S02]  /*6bd0*/  SHF.L.U64.HI R6, R132, 0x5, R133 ;  /* 0x0000000584067819 */ /* 0x000fe40000010285 */
[----:B------:R-:W-:Y:S02]  /*6be0*/  IADD3 R8, P1, R5, R176, RZ ;  /* 0x000000b005087210 */ /* 0x000fe40007f3e0ff */
[----:B------:R-:W-:Y:S02]  /*6bf0*/  LEA.HI.X R175, R3, R175, R4, 0x1, P2 ;  /* 0x000000af03af7211 */ /* 0x000fe400010f0c04 */
[----:B------:R-:W-:-:S03]  /*6c00*/  IADD3 R16, P2, R8, R5, RZ ;  /* 0x0000000508107210 */ /* 0x000fc60007f5e0ff */
[--C-:B------:R-:W-:Y:S01]  /*6c10*/  IMAD.X R9, R6, 0x1, R175.reuse, P1 ;  /* 0x0000000106097824 */ /* 0x100fe200008e06af */
[-C--:B------:R-:W-:Y:S01]  /*6c20*/  IADD3 R14, P1, R16, R5.reuse, RZ ;  /* 0x00000005100e7210 */ /* 0x080fe20007f3e0ff */
[----:B------:R-:W-:Y:S02]  /*6c30*/  IMAD.MOV.U32 R177, RZ, RZ, R175 ;  /* 0x000000ffffb17224 */ /* 0x000fe400078e00af */
        /* <DEDUP_REMOVED lines=9> */
[----:B------:R-:W-:Y:S01]  /*6cd0*/  IMAD.X R13, R15, 0x1, R6, P2 ;  /* 0x000000010f0d7824 */ /* 0x000fe200010e0606 */
[----:B------:R-:W-:-:S02]  /*6ce0*/  IADD3 R18, P2, R10, R5, RZ ;  /* 0x000000050a127210 */ /* 0x000fc40007f5e0ff */
[----:B------:R-:W-:Y:S01]  /*6cf0*/  LDGSTS.E.BYPASS.LTC128B.128 [R181+0x7000], desc[UR14][R16.64] ;  /* 0x0700000010b57fae */ /* 0x000fe2000b901d4e */
[--C-:B------:R-:W-:Y:S01]  /*6d00*/  IMAD.X R11, R13, 0x1, R6.reuse, P1 ;  /* 0x000000010d0b7824 */ /* 0x100fe200008e0606 */
[----:B------:R-:W-:Y:S02]  /*6d10*/  IADD3 R24, P1, R18, R5, RZ ;  /* 0x0000000512187210 */ /* 0x000fe40007f3e0ff */
[----:B------:R-:W-:Y:S01]  /*6d20*/  LDGSTS.E.BYPASS.LTC128B.128 [R181+0x7800], desc[UR14][R14.64] ;  /* 0x078000000eb57fae */ /* 0x000fe2000b901d4e */
[----:B------:R-:W-:-:S03]  /*6d30*/  IMAD.X R19, R11, 0x1, R6, P2 ;  /* 0x000000010b137824 */ /* 0x000fc600010e0606 */
[----:B------:R1:W-:Y:S01]  /*6d40*/  LDGSTS.E.BYPASS.LTC128B.128 [R181+0x8000], desc[UR14][R12.64] ;  /* 0x080000000cb57fae */ /* 0x0003e2000b901d4e */
[----:B------:R-:W-:-:S03]  /*6d50*/  IMAD.X R25, R19, 0x1, R6, P1 ;  /* 0x0000000113197824 */ /* 0x000fc600008e0606 */
[----:B------:R-:W-:Y:S04]  /*6d60*/  LDGSTS.E.BYPASS.LTC128B.128 [R181+0x8800], desc[UR14][R10.64] ;  /* 0x088000000ab57fae */ /* 0x000fe8000b901d4e */
[----:B------:R-:W-:Y:S04]  /*6d70*/  LDGSTS.E.BYPASS.LTC128B.128 [R181+0x9000], desc[UR14][R18.64] ;  /* 0x0900000012b57fae */ /* 0x000fe8000b901d4e */
[----:B------:R2:W-:Y:S04]  /*6d80*/  LDGSTS.E.BYPASS.LTC128B.128 [R181+0x9800], desc[UR14][R24.64] ;  /* 0x0980000018b57fae */ /* 0x0005e8000b901d4e */
[----:B------:R-:W-:Y:S04]  /*6d90*/  LDSM.16.M88.4 R4, [R172] ;  /* 0x00000000ac04783b */ /* 0x000fe80000000200 */
[----:B------:R-:W3:Y:S04]  /*6da0*/  LDSM.16.M88.4 R52, [R171+0x2800] ;  /* 0x00280000ab34783b */ /* 0x000ee80000000200 */
[----:B------:R-:W4:Y:S04]  /*6db0*/  LDSM.16.M88.4 R44, [R171+0x3000] ;  /* 0x00300000ab2c783b */ /* 0x000f280000000200 */
[----:B------:R-:W5:Y:S04]  /*6dc0*/  LDSM.16.M88.4 R60, [R171+0x2000] ;  /* 0x00200000ab3c783b */ /* 0x000f680000000200 */
[----:B------:R-:W2:Y:S04]  /*6dd0*/  LDSM.16.M88.4 R36, [R171+0x3800] ;  /* 0x00380000ab24783b */ /* 0x000ea80000000200 */
[----:B------:R-:W2:Y:S04]  /*6de0*/  LDSM.16.M88.4 R28, [R171+0x4000] ;  /* 0x00400000ab1c783b */ /* 0x000ea80000000200 */
[----:B------:R-:W2:Y:S04]  /*6df0*/  LDSM.16.M88.4 R20, [R171+0x4800] ;  /* 0x00480000ab14783b */ /* 0x000ea80000000200 */
[----:B-1----:R-:W1:Y:S04]  /*6e00*/  LDSM.16.M88.4 R12, [R171+0x5000] ;  /* 0x00500000ab0c783b */ /* 0x002e680000000200 */
[----:B------:R-:W1:Y:S04]  /*6e10*/  LDSM.16.M88.4 R120, [R171+0x5800] ;  /* 0x00580000ab78783b */ /* 0x000e680000000200 */
[----:B------:R-:W-:Y:S04]  /*6e20*/  LDSM.16.M88.4 R104, [R170] ;  /* 0x00000000aa68783b */ /* 0x000fe80000000200 */
[----:B------:R-:W1:Y:S04]  /*6e30*/  LDSM.16.M88.4 R116, [R165+0x2800] ;  /* 0x00280000a574783b */ /* 0x000e680000000200 */
[----:B------:R-:W1:Y:S01]  /*6e40*/  LDSM.16.M88.4 R112, [R165+0x3000] ;  /* 0x00300000a570783b */ /* 0x000e620000000200 */
[C---:B---3--:R-:W-:Y:S03]  /*6e50*/  HMMA.16816.F32.BF16 R56, R4.reuse, R52, RZ ;  /* 0x000000340438723c */ /* 0x048fe600000418ff */
[----:B------:R-:W3:Y:S03]  /*6e60*/  LDSM.16.M88.4 R108, [R165+0x3800] ;  /* 0x00380000a56c783b */ /* 0x000ee60000000200 */
[C---:B----4-:R-:W-:Y:S01]  /*6e70*/  HMMA.16816.F32.BF16 R48, R4.reuse, R44, RZ ;  /* 0x0000002c0430723c */ /* 0x050fe200000418ff */
[----:B------:R-:W-:Y:S04]  /*6e80*/  LDSM.16.M88.4 R128, [R165+0x2000] ;  /* 0x00200000a580783b */ /* 0x000fe80000000200 */
[----:B------:R-:W0:Y:S01]  /*6e90*/  LDGDEPBAR ;  /* 0x00000000000079af */ /* 0x000e220000000000 */
[C---:B------:R-:W-:Y:S06]  /*6ea0*/  HMMA.16816.F32.BF16 R52, R4.reuse, R54, RZ ;  /* 0x000000360434723c */ /* 0x040fec00000418ff */
[C---:B------:R-:W-:Y:S06]  /*6eb0*/  HMMA.16816.F32.BF16 R44, R4.reuse, R46, RZ ;  /* 0x0000002e042c723c */ /* 0x040fec00000418ff */
[C---:B-----5:R-:W-:Y:S06]  /*6ec0*/  HMMA.16816.F32.BF16 R64, R4.reuse, R60, RZ ;  /* 0x0000003c0440723c */ /* 0x060fec00000418ff */
[C---:B--2---:R-:W-:Y:S06]  /*6ed0*/  HMMA.16816.F32.BF16 R40, R4.reuse, R36, RZ ;  /* 0x000000240428723c */ /* 0x044fec00000418ff */
        /* <DEDUP_REMOVED lines=18> */
[C---:B------:R-:W-:Y:S01]  /*7000*/  HMMA.16816.F32.BF16 R36, R104.reuse, R110, R36 ;  /* 0x0000006e6824723c */ /* 0x040fe20000041824 */
[----:B------:R-:W3:Y:S05]  /*7010*/  LDSM.16.M88.4 R108, [R165+0x5800] ;  /* 0x00580000a56c783b */ /* 0x000eea0000000200 */
[C---:B-1----:R-:W-:Y:S06]  /*7020*/  HMMA.16816.F32.BF16 R32, R104.reuse, R120, R32 ;  /* 0x000000786820723c */ /* 0x042fec0000041820 */
[C---:B------:R-:W-:Y:S01]  /*7030*/  HMMA.16816.F32.BF16 R28, R104.reuse, R122, R28 ;  /* 0x0000007a681c723c */ /* 0x040fe2000004181c */
[----:B------:R-:W-:Y:S05]  /*7040*/  LDSM.16.M88.4 R120, [R169] ;  /* 0x00000000a978783b */ /* 0x000fea0000000200 */
[C---:B--2---:R-:W-:Y:S06]  /*7050*/  HMMA.16816.F32.BF16 R24, R104.reuse, R116, R24 ;  /* 0x000000746818723c */ /* 0x044fec0000041818 */
[C---:B------:R-:W-:Y:S01]  /*7060*/  HMMA.16816.F32.BF16 R20, R104.reuse, R118, R20 ;  /* 0x000000766814723c */ /* 0x040fe20000041814 */
[----:B------:R-:W1:Y:S05]  /*7070*/  LDSM.16.M88.4 R116, [R168] ;  /* 0x00000000a874783b */ /* 0x000e6a0000000200 */
[C---:B----4-:R-:W-:Y:S06]  /*7080*/  HMMA.16816.F32.BF16 R16, R104.reuse, R112, R16 ;  /* 0x000000706810723c */ /* 0x050fec0000041810 */
[C---:B------:R-:W-:Y:S01]  /*7090*/  HMMA.16816.F32.BF16 R12, R104.reuse, R114, R12 ;  /* 0x00000072680c723c */ /* 0x040fe2000004180c */
[----:B------:R-:W2:Y:S05]  /*70a0*/  LDSM.16.M88.4 R112, [R161] ;  /* 0x00000000a170783b */ /* 0x000eaa0000000200 */
[C---:B------:R-:W-:Y:S06]  /*70b0*/  HMMA.16816.F32.BF16 R64, R104.reuse, R128, R64 ;  /* 0x000000806840723c */ /* 0x040fec0000041840 */
[C---:B------:R-:W-:Y:S06]  /*70c0*/  HMMA.16816.F32.BF16 R60, R104.reuse, R130, R60 ;  /* 0x00000082683c723c */ /* 0x040fec000004183c */
[C---:B---3--:R-:W-:Y:S06]  /*70d0*/  HMMA.16816.F32.BF16 R8, R104.reuse, R108, R8 ;  /* 0x0000006c6808723c */ /* 0x048fec0000041808 */
        /* <DEDUP_REMOVED lines=24> */
[C---:B----4-:R-:W-:Y:S06]  /*7260*/  HMMA.16816.F32.BF16 R8, R120.reuse, R104, R8 ;  /* 0x000000687808723c */ /* 0x050fec0000041808 */
[----:B------:R-:W-:Y:S01]  /*7270*/  HMMA.16816.F32.BF16 R4, R120, R106, R4 ;  /* 0x0000006a7804723c */ /* 0x000fe20000041804 */
[----:B------:R-:W3:Y:S05]  /*7280*/  LDSM.16.M88.4 R104, [R100+0x1000] ;  /* 0x001000006468783b */ /* 0x000eea0000000200 */
[C---:B-1----:R-:W-:Y:S06]  /*7290*/  HMMA.16816.F32.BF16 R64, R116.reuse, R112, R64 ;  /* 0x000000707440723c */ /* 0x042fec0000041840 */
[C---:B------:R-:W-:Y:S01]  /*72a0*/  HMMA.16816.F32.BF16 R60, R116.reuse, R114, R60 ;  /* 0x00000072743c723c */ /* 0x040fe2000004183c */
[----:B------:R-:W1:Y:S05]  /*72b0*/  LDSM.16.M88.4 R112, [R100+0x1800] ;  /* 0x001800006470783b */ /* 0x000e6a0000000200 */
[C---:B--2---:R-:W-:Y:S06]  /*72c0*/  HMMA.16816.F32.BF16 R56, R116.reuse, R108, R56 ;  /* 0x0000006c7438723c */ /* 0x044fec0000041838 */
[C---:B------:R-:W-:Y:S06]  /*72d0*/  HMMA.16816.F32.BF16 R52, R116.reuse, R110, R52 ;  /* 0x0000006e7434723c */ /* 0x040fec0000041834 */
[----:B---3--:R-:W-:Y:S01]  /*72e0*/  HMMA.16816.F32.BF16 R48, R116, R104, R48 ;  /* 0x000000687430723c */ /* 0x008fe20000041830 */
[----:B------:R-:W-:Y:S01]  /*72f0*/  FMUL.FTZ R3, R64, UR8 ;  /* 0x0000000840037c20 */ /* 0x000fe20008410000 */
[----:B------:R-:W-:-:S04]  /*7300*/  FMUL.FTZ R109, R67, UR8 ;  /* 0x00000008436d7c20 */ /* 0x000fc80008410000 */
[C---:B------:R-:W-:Y:S01]  /*7310*/  HMMA.16816.F32.BF16 R44, R116.reuse, R106, R44 ;  /* 0x0000006a742c723c */ /* 0x040fe2000004182c */
[----:B------:R-:W-:Y:S01]  /*7320*/  FMUL.FTZ R104, R65, UR8 ;  /* 0x0000000841687c20 */ /* 0x000fe20008410000 */
[----:B------:R-:W-:Y:S01]  /*7330*/  FMUL.FTZ R105, R66, UR8 ;  /* 0x0000000842697c20 */ /* 0x000fe20008410000 */
[----:B------:R2:W-:Y:S01]  /*7340*/  MUFU.TANH R106, R109 ;  /* 0x0000006d006a7308 */ /* 0x0005e20000002400 */
[----:B------:R-:W3:Y:S01]  /*7350*/  LDSM.16.M88.4 R64, [R100+0x2000] ;  /* 0x002000006440783b */ /* 0x000ee20000000200 */
        /* <DEDUP_REMOVED lines=9> */
[C---:B-1----:R-:W-:Y:S04]  /*73f0*/  HMMA.16816.F32.BF16 R40, R116.reuse, R112, R40 ;  /* 0x000000707428723c */ /* 0x042fe80000041828 */
[----:B------:R-:W-:Y:S01]  /*7400*/  FMUL.FTZ R142, R48, UR8 ;  /* 0x00000008308e7c20 */ /* 0x000fe20008410000 */
[----:B------:R-:W-:Y:S01]  /*7410*/  FMUL.FTZ R138, R49, UR8 ;  /* 0x00000008318a7c20 */ /* 0x000fe20008410000 */
[----:B--2---:R-:W-:Y:S01]  /*7420*/  FMUL.FTZ R109, R57, UR8 ;  /* 0x00000008396d7c20 */ /* 0x004fe20008410000 */
[----:B------:R-:W-:Y:S01]  /*7430*/  FMUL.FTZ R139, R50, UR8 ;  /* 0x00000008328b7c20 */ /* 0x000fe20008410000 */
[----:B------:R-:W1:Y:S01]  /*7440*/  LDSM.16.M88.4 R56, [R100+0x2800] ;  /* 0x002800006438783b */ /* 0x000e620000000200 */
[----:B------:R-:W-:Y:S01]  /*7450*/  HMMA.16816.F32.BF16 R36, R116, R114, R36 ;  /* 0x000000727424723c */ /* 0x000fe20000041824 */
[----:B------:R-:W-:Y:S01]  /*7460*/  FMUL.FTZ R46, R46, UR8 ;  /* 0x000000082e2e7c20 */ /* 0x000fe20008410000 */
[----:B------:R-:W-:Y:S01]  /*7470*/  FMUL.FTZ R133, R51, UR8 ;  /* 0x0000000833857c20 */ /* 0x000fe20008410000 */
[----:B------:R-:W-:Y:S01]  /*7480*/  FMUL.FTZ R140, R44, UR8 ;  /* 0x000000082c8c7c20 */ /* 0x000fe20008410000 */
[----:B------:R-:W2:Y:S01]  /*7490*/  LDSM.16.M88.4 R48, [R100+0x3000] ;  /* 0x003000006430783b */ /* 0x000ea20000000200 */
[----:B------:R4:W-:Y:S01]  /*74a0*/  MUFU.TANH R137, R46 ;  /* 0x0000002e00897308 */ /* 0x0009e20000002400 */
[----:B------:R-:W-:Y:S01]  /*74b0*/  FMUL.FTZ R47, R47, UR8 ;  /* 0x000000082f2f7c20 */ /* 0x000fe20008410000 */
[----:B------:R-:W-:-:S06]  /*74c0*/  FMUL.FTZ R45, R45, UR8 ;  /* 0x000000082d2d7c20 */ /* 0x000fcc0008410000 */
[----:B------:R-:W5:Y:S02]  /*74d0*/  MUFU.TANH R105, R105 ;  /* 0x0000006900697308 */ /* 0x000f640000002400 */
[----:B------:R-:W-:Y:S01]  /*74e0*/  FMUL.FTZ R40, R40, UR8 ;  /* 0x0000000828287c20 */ /* 0x000fe20008410000 */
[----:B------:R-:W-:Y:S01]  /*74f0*/  FMUL.FTZ R130, R41, UR8 ;  /* 0x0000000829827c20 */ /* 0x000fe20008410000 */
[----:B------:R-:W-:Y:S01]  /*7500*/  FMUL.FTZ R129, R42, UR8 ;  /* 0x000000082a817c20 */ /* 0x000fe20008410000 */
[C---:B---3--:R-:W-:Y:S01]  /*7510*/  HMMA.16816.F32.BF16 R32, R116.reuse, R64, R32 ;  /* 0x000000407420723c */ /* 0x048fe20000041820 */
[----:B----4-:R-:W3:Y:S02]  /*7520*/  S2R R46, SR_TID.X ;  /* 0x00000000002e7919 */ /* 0x010ee40000002100 */
[----:B------:R4:W-:Y:S01]  /*7530*/  MUFU.TANH R44, R40 ;  /* 0x00000028002c7308 */ /* 0x0009e20000002400 */
[----:B------:R-:W-:Y:S02]  /*7540*/  FMUL.FTZ R115, R43, UR8 ;  /* 0x000000082b737c20 */ /* 0x000fe40008410000 */
[----:B------:R-:W-:Y:S01]  /*7550*/  FMUL.FTZ R121, R39, UR8 ;  /* 0x0000000827797c20 */ /* 0x000fe20008410000 */
[----:B------:R-:W-:Y:S01]  /*7560*/  FMUL.FTZ R36, R36, UR8 ;  /* 0x0000000824247c20 */ /* 0x000fe20008410000 */
[----:B------:R-:W-:Y:S01]  /*7570*/  HMMA.16816.F32.BF16 R28, R116, R66, R28 ;  /* 0x00000042741c723c */ /* 0x000fe2000004181c */
[----:B------:R-:W-:Y:S01]  /*7580*/  FMUL.FTZ R64, R53, UR8 ;  /* 0x0000000835407c20 */ /* 0x000fe20008410000 */
[----:B------:R-:W-:Y:S01]  /*7590*/  FMUL.FTZ R53, R54, UR8 ;  /* 0x0000000836357c20 */ /* 0x000fe20008410000 */
[----:B------:R-:W-:Y:S01]  /*75a0*/  FMUL.FTZ R54, R55, UR8 ;  /* 0x0000000837367c20 */ /* 0x000fe20008410000 */
[----:B------:R-:W5:Y:S01]  /*75b0*/  MUFU.TANH R104, R104 ;  /* 0x0000006800687308 */ /* 0x000f620000002400 */
[----:B------:R-:W-:Y:S01]  /*75c0*/  FMUL.FTZ R37, R37, UR8 ;  /* 0x0000000825257c20 */ /* 0x000fe20008410000 */
[----:B------:R-:W-:-:S06]  /*75d0*/  FMUL.FTZ R38, R38, UR8 ;  /* 0x0000000826267c20 */ /* 0x000fcc0008410000 */
[----:B------:R-:W5:Y:S01]  /*75e0*/  MUFU.TANH R107, R107 ;  /* 0x0000006b006b7308 */ /* 0x000f620000002400 */
[----:B----4-:R-:W4:Y:S01]  /*75f0*/  LDSM.16.M88.4 R40, [R100+0x3800] ;  /* 0x003800006428783b */ /* 0x010f220000000200 */
[----:B-1----:R-:W-:Y:S01]  /*7600*/  HMMA.16816.F32.BF16 R24, R116, R56, R24 ;  /* 0x000000387418723c */ /* 0x002fe20000041818 */
[----:B------:R-:W-:-:S04]  /*7610*/  DEPBAR.LE SB0, 0x0 ;  /* 0x000080000000791a */ /* 0x000fc80000000000 */
[----:B------:R-:W-:Y:S01]  /*7620*/  FMUL.FTZ R128, R32, UR8 ;  /* 0x0000000820807c20 */ /* 0x000fe20008410000 */
[----:B------:R-:W-:Y:S01]  /*7630*/  IMAD.SHL.U32 R32, R179, 0x80, RZ ;  /* 0x00000080b3207824 */ /* 0x000fe200078e00ff */
[----:B------:R-:W1:Y:S01]  /*7640*/  MUFU.TANH R108, R108 ;  /* 0x0000006c006c7308 */ /* 0x000e620000002400 */
[----:B------:R-:W-:Y:S01]  /*7650*/  FMUL.FTZ R34, R34, UR8 ;  /* 0x0000000822227c20 */ /* 0x000fe20008410000 */
[C---:B--2---:R-:W-:Y:S01]  /*7660*/  HMMA.16816.F32.BF16 R12, R116.reuse, R50, R12 ;  /* 0x00000032740c723c */ /* 0x044fe2000004180c */
[----:B------:R-:W-:Y:S01]  /*7670*/  FMUL.FTZ R122, R28, UR8 ;  /* 0x000000081c7a7c20 */ /* 0x000fe20008410000 */
[----:B------:R-:W-:Y:S01]  /*7680*/  FMUL.FTZ R35, R35, UR8 ;  /* 0x0000000823237c20 */ /* 0x000fe20008410000 */
[----:B------:R-:W-:Y:S01]  /*7690*/  FMUL.FTZ R29, R29, UR8 ;  /* 0x000000081d1d7c20 */ /* 0x000fe20008410000 */
[----:B---3--:R-:W-:Y:S02]  /*76a0*/  IMAD.SHL.U32 R39, R46, 0x2, RZ ;  /* 0x000000022e277824 */ /* 0x008fe400078e00ff */
[----:B------:R-:W-:Y:S01]  /*76b0*/  FMUL.FTZ R33, R33, UR8 ;  /* 0x0000000821217c20 */ /* 0x000fe20008410000 */
[----:B------:R-:W-:Y:S01]  /*76c0*/  MUFU.TANH R131, R47 ;  /* 0x0000002f00837308 */ /* 0x000fe20000002400 */
[----:B------:R-:W-:Y:S01]  /*76d0*/  HMMA.16816.F32.BF16 R20, R116, R58, R20 ;  /* 0x0000003a7414723c */ /* 0x000fe20000041814 */
[----:B------:R-:W-:Y:S01]  /*76e0*/  FMUL.FTZ R31, R31, UR8 ;  /* 0x000000081f1f7c20 */ /* 0x000fe20008410000 */
[----:B------:R-:W-:-:S04]  /*76f0*/  LOP3.LUT R39, R39, 0x6, RZ, 0xc0, !PT ;  /* 0x0000000627277812 */ /* 0x000fc800078ec0ff */
[----:B------:R-:W-:Y:S01]  /*7700*/  LOP3.LUT R46, R32, R39, RZ, 0xfc, !PT ;  /* 0x00000027202e7212 */ /* 0x000fe200078efcff */
[----:B------:R2:W-:Y:S01]  /*7710*/  MUFU.TANH R47, R34 ;  /* 0x00000022002f7308 */ /* 0x0005e20000002400 */
[----:B------:R-:W-:Y:S01]  /*7720*/  HMMA.16816.F32.BF16 R16, R116, R48, R16 ;  /* 0x000000307410723c */ /* 0x000fe20000041810 */
[----:B------:R-:W-:Y:S01]  /*7730*/  FMUL.FTZ R25, R25, UR8 ;  /* 0x0000000819197c20 */ /* 0x000fe20008410000 */
[C---:B------:R-:W-:Y:S01]  /*7740*/  ISETP.GE.AND P4, PT, R46.reuse, R135, PT ;  /* 0x000000872e00720c */ /* 0x040fe20003f86270 */
[C---:B------:R-:W-:Y:S01]  /*7750*/  VIADD R28, R46.reuse, 0x1 ;  /* 0x000000012e1c7836 */ /* 0x040fe20000000000 */
[-C--:B------:R-:W-:Y:S01]  /*7760*/  ISETP.GE.AND P2, PT, R46, R103.reuse, PT ;  /* 0x000000672e00720c */ /* 0x080fe20003f46270 */
[----:B------:R-:W-:Y:S02]  /*7770*/  FMUL.FTZ R27, R27, UR8 ;  /* 0x000000081b1b7c20 */ /* 0x000fe40008410000 */
[----:B------:R-:W3:Y:S01]  /*7780*/  MUFU.TANH R109, R109 ;  /* 0x0000006d006d7308 */ /* 0x000ee20000002400 */
[----:B-----5:R-:W-:Y:S01]  /*7790*/  FSEL R51, R105, -INF , !P2 ;  /* 0xff80000069337808 */ /* 0x020fe20005000000 */
[----:B------:R-:W-:Y:S01]  /*77a0*/  FMUL.FTZ R13, R13, UR8 ;  /* 0x000000080d0d7c20 */ /* 0x000fe20008410000 */
[----:B------:R-:W-:Y:S01]  /*77b0*/  ISETP.GE.AND P2, PT, R28, R103, PT ;  /* 0x000000671c00720c */ /* 0x000fe20003f46270 */
[----:B------:R-:W-:Y:S01]  /*77c0*/  FMUL.FTZ R15, R15, UR8 ;  /* 0x000000080f0f7c20 */ /* 0x000fe20008410000 */
[----:B------:R-:W-:-:S02]  /*77d0*/  VIADD R48, R46, 0x59 ;  /* 0x000000592e307836 */ /* 0x000fc40000000000 */
[----:B------:R-:W-:Y:S01]  /*77e0*/  FMUL.FTZ R12, R12, UR8 ;  /* 0x000000080c0c7c20 */ /* 0x000fe20008410000 */
[----:B------:R-:W-:Y:S01]  /*77f0*/  FSEL R65, R106, -INF , !P2 ;  /* 0xff8000006a417808 */ /* 0x000fe20005000000 */
[----:B------:R-:W-:Y:S01]  /*7800*/  MUFU.TANH R110, R110 ;  /* 0x0000006e006e7308 */ /* 0x000fe20000002400 */
[----:B--2---:R-:W-:Y:S01]  /*7810*/  FSEL R34, R3, -INF , !P4 ;  /* 0xff80000003227808 */ /* 0x004fe20006000000 */
[C---:B----4-:R-:W-:Y:S01]  /*7820*/  HMMA.16816.F32.BF16 R8, R116.reuse, R40, R8 ;  /* 0x000000287408723c */ /* 0x050fe20000041808 */
[-C--:B------:R-:W-:Y:S01]  /*7830*/  ISETP.GE.AND P4, PT, R28, R135.reuse, PT ;  /* 0x000000871c00720c */ /* 0x080fe20003f86270 */
[----:B------:R-:W-:Y:S02]  /*7840*/  VIADD R28, R46, 0x9 ;  /* 0x000000092e1c7836 */ /* 0x000fe40000000000 */
[----:B------:R-:W-:Y:S01]  /*7850*/  FMUL.FTZ R21, R21, UR8 ;  /* 0x0000000815157c20 */ /* 0x000fe20008410000 */
[----:B------:R-:W-:Y:S01]  /*7860*/  FMUL.FTZ R23, R23, UR8 ;  /* 0x0000000817177c20 */ /* 0x000fe20008410000 */
[----:B------:R-:W-:Y:S01]  /*7870*/  FSEL R56, R104, -INF , !P4 ;  /* 0xff80000068387808 */ /* 0x000fe20006000000 */
[----:B------:R-:W-:Y:S01]  /*7880*/  MUFU.TANH R136, R45 ;  /* 0x0000002d00887308 */ /* 0x000fe20000002400 */
[----:B------:R-:W-:Y:S01]  /*7890*/  ISETP.GE.AND P4, PT, R28, R135, PT ;  /* 0x000000871c00720c */ /* 0x000fe20003f86270 */
[----:B------:R-:W-:Y:S01]  /*78a0*/  FMUL.FTZ R40, R30, UR8 ;  /* 0x000000081e287c20 */ /* 0x000fe20008410000 */
[----:B------:R-:W-:Y:S01]  /*78b0*/  ISETP.GE.AND P2, PT, R28, R103, PT ;  /* 0x000000671c00720c */ /* 0x000fe20003f46270 */
[----:B------:R-:W-:Y:S01]  /*78c0*/  VIADD R28, R46, 0x11 ;  /* 0x000000112e1c7836 */ /* 0x000fe20000000000 */
[----:B------:R-:W-:Y:S01]  /*78d0*/  FSEL R30, R107, -INF , !P4 ;  /* 0xff8000006b1e7808 */ /* 0x000fe20006000000 */
[----:B------:R-:W-:Y:S01]  /*78e0*/  FMUL.FTZ R3, R19, UR8 ;  /* 0x0000000813037c20 */ /* 0x000fe20008410000 */
[----:B------:R-:W-:Y:S01]  /*78f0*/  FMUL.FTZ R17, R17, UR8 ;  /* 0x0000000811117c20 */ /* 0x000fe20008410000 */
[----:B------:R2:W-:Y:S01]  /*7900*/  MUFU.TANH R45, R36 ;  /* 0x00000024002d7308 */ /* 0x0005e20000002400 */
[----:B------:R-:W-:Y:S01]  /*7910*/  ISETP.GE.AND P4, PT, R28, R135, PT ;  /* 0x000000871c00720c */ /* 0x000fe20003f86270 */
[----:B------:R-:W-:Y:S01]  /*7920*/  HMMA.16816.F32.BF16 R4, R116, R42, R4 ;  /* 0x0000002a7404723c */ /* 0x000fe20000041804 */
[----:B------:R-:W-:Y:S01]  /*7930*/  FMUL.FTZ R107, R22, UR8 ;  /* 0x00000008166b7c20 */ /* 0x000fe20008410000 */
[----:B------:R-:W-:-:S04]  /*7940*/  FMUL.FTZ R14, R14, UR8 ;  /* 0x000000080e0e7c20 */ /* 0x000fc80008410000 */
[----:B------:R-:W4:Y:S01]  /*7950*/  MUFU.TANH R64, R64 ;  /* 0x0000004000407308 */ /* 0x000f220000002400 */
[----:B------:R-:W-:Y:S01]  /*7960*/  FMUL.FTZ R41, R8, UR8 ;  /* 0x0000000808297c20 */ /* 0x000fe20008410000 */
[----:B------:R-:W-:Y:S01]  /*7970*/  LOP3.LUT R8, R32, 0x50, R39, 0xfe, !PT ;  /* 0x0000005020087812 */ /* 0x000fe200078efe27 */
[----:B------:R-:W-:Y:S01]  /*7980*/  FMUL.FTZ R9, R9, UR8 ;  /* 0x0000000809097c20 */ /* 0x000fe20008410000 */
[----:B------:R-:W-:Y:S01]  /*7990*/  FMUL.FTZ R10, R10, UR8 ;  /* 0x000000080a0a7c20 */ /* 0x000fe20008410000 */
[----:B------:R-:W-:-:S03]  /*79a0*/  FMUL.FTZ R11, R11, UR8 ;  /* 0x000000080b0b7c20 */ /* 0x000fc60008410000 */
[----:B------:R-:W5:Y:S01]  /*79b0*/  MUFU.TANH R54, R54 ;  /* 0x0000003600367308 */ /* 0x000f620000002400 */
[----:B--2---:R-:W-:-:S04]  /*79c0*/  LOP3.LUT R36, R32, 0x8, R39, 0xfe, !PT ;  /* 0x0000000820247812 */ /* 0x004fc800078efe27 */
[C---:B------:R-:W-:Y:S02]  /*79d0*/  ISETP.GE.AND P1, PT, R36.reuse, R135, PT ;  /* 0x000000872400720c */ /* 0x040fe40003f26270 */
[----:B------:R-:W-:Y:S01]  /*79e0*/  ISETP.GE.AND P3, PT, R36, R103, PT ;  /* 0x000000672400720c */ /* 0x000fe20003f66270 */
[----:B------:R1:W-:Y:S01]  /*79f0*/  MUFU.TANH R111, R35 ;  /* 0x00000023006f7308 */ /* 0x0003e20000002400 */
[--C-:B------:R-:W-:Y:S01]  /*7a00*/  LOP3.LUT R36, R32, 0x10, R39.reuse, 0xfe, !PT ;  /* 0x0000001020247812 */ /* 0x100fe200078efe27 */
[----:B------:R-:W-:Y:S01]  /*7a10*/  FMUL.FTZ R50, R4, UR8 ;  /* 0x0000000804327c20 */ /* 0x000fe20008410000 */
[----:B------:R-:W-:Y:S01]  /*7a20*/  LOP3.LUT R4, R32, 0x60, R39, 0xfe, !PT ;  /* 0x0000006020047812 */ /* 0x000fe200078efe27 */
[----:B------:R-:W-:Y:S01]  /*7a30*/  FMUL.FTZ R5, R5, UR8 ;  /* 0x0000000805057c20 */ /* 0x000fe20008410000 */
[C---:B------:R-:W-:Y:S01]  /*7a40*/  ISETP.GE.AND P6, PT, R36.reuse, R135, PT ;  /* 0x000000872400720c */ /* 0x040fe20003fc6270 */
[----:B------:R-:W-:Y:S01]  /*7a50*/  FMUL.FTZ R7, R7, UR8 ;  /* 0x0000000807077c20 */ /* 0x000fe20008410000 */
[----:B------:R-:W-:Y:S01]  /*7a60*/  ISETP.GE.AND P5, PT, R36, R103, PT ;  /* 0x000000672400720c */ /* 0x000fe20003fa6270 */
[----:B------:R-:W2:Y:S01]  /*7a70*/  MUFU.TANH R138, R138 ;  /* 0x0000008a008a7308 */ /* 0x000ea20000002400 */
[----:B------:R-:W-:-:S07]  /*7a80*/  VIADD R36, R46, 0x19 ;  /* 0x000000192e247836 */ /* 0x000fce0000000000 */
[----:B------:R-:W2:Y:S01]  /*7a90*/  MUFU.TANH R133, R133 ;  /* 0x0000008500857308 */ /* 0x000ea20000002400 */
[----:B-1----:R-:W-:Y:S01]  /*7aa0*/  FSEL R35, R108, -INF , !P2 ;  /* 0xff8000006c237808 */ /* 0x002fe20005000000 */
[----:B------:R-:W-:Y:S01]  /*7ab0*/  FMUL.FTZ R108, R24, UR8 ;  /* 0x00000008186c7c20 */ /* 0x000fe20008410000 */
[----:B------:R-:W-:Y:S02]  /*7ac0*/  ISETP.GE.AND P2, PT, R28, R103, PT ;  /* 0x000000671c00720c */ /* 0x000fe40003f46270 */
[----:B---3--:R-:W-:Y:S01]  /*7ad0*/  FSEL R28, R109, -INF , !P4 ;  /* 0xff8000006d1c7808 */ /* 0x008fe20006000000 */
[----:B------:R-:W-:Y:S01]  /*7ae0*/  FMUL.FTZ R109, R26, UR8 ;  /* 0x000000081a6d7c20 */ /* 0x000fe20008410000 */
[----:B------:R-:W-:Y:S01]  /*7af0*/  ISETP.GE.AND P4, PT, R36, R135, PT ;  /* 0x000000872400720c */ /* 0x000fe20003f86270 */
[----:B------:R1:W-:Y:S01]  /*7b00*/  MUFU.TANH R114, R29 ;  /* 0x0000001d00727308 */ /* 0x0003e20000002400 */
[----:B------:R-:W-:Y:S02]  /*7b10*/  VIADD R26, R46, 0x69 ;  /* 0x000000692e1a7836 */ /* 0x000fe40000000000 */
[----:B----4-:R-:W-:-:S05]  /*7b20*/  FSEL R24, R64, -INF , !P4 ;  /* 0xff80000040187808 */ /* 0x010fca0006000000 */
[----:B------:R5:W-:Y:S08]  /*7b30*/  MUFU.TANH R120, R33 ;  /* 0x0000002100787308 */ /* 0x000bf00000002400 */
[----:B------:R-:W3:Y:S01]  /*7b40*/  MUFU.TANH R130, R130 ;  /* 0x0000008200827308 */ /* 0x000ee20000002400 */
[----:B-1----:R-:W-:Y:S01]  /*7b50*/  FSEL R29, R110, -INF , !P2 ;  /* 0xff8000006e1d7808 */ /* 0x002fe20005000000 */
[----:B------:R-:W-:Y:S01]  /*7b60*/  FMUL.FTZ R110, R20, UR8 ;  /* 0x00000008146e7c20 */ /* 0x000fe20008410000 */
[----:B------:R-:W-:Y:S01]  /*7b70*/  ISETP.GE.AND P2, PT, R36, R103, PT ;  /* 0x000000672400720c */ /* 0x000fe20003f46270 */
[----:B------:R-:W-:Y:S01]  /*7b80*/  VIADD R36, R46, 0x21 ;  /* 0x000000212e247836 */ /* 0x000fe20000000000 */
[----:B------:R-:W-:-:S03]  /*7b90*/  LOP3.LUT R20, R32, 0x18, R39, 0xfe, !PT ;  /* 0x0000001820147812 */ /* 0x000fc600078efe27 */
[----:B------:R-:W1:Y:S01]  /*7ba0*/  MUFU.TANH R115, R115 ;  /* 0x0000007300737308 */ /* 0x000e620000002400 */
[----:B-----5:R-:W-:Y:S02]  /*7bb0*/  FSEL R33, R54, -INF , !P2 ;  /* 0xff80000036217808 */ /* 0x020fe40005000000 */
[C---:B------:R-:W-:Y:S02]  /*7bc0*/  ISETP.GE.AND P4, PT, R36.reuse, R135, PT ;  /* 0x000000872400720c */ /* 0x040fe40003f86270 */
[----:B------:R-:W-:Y:S01]  /*7bd0*/  ISETP.GE.AND P2, PT, R36, R103, PT ;  /* 0x000000672400720c */ /* 0x000fe20003f46270 */
[----:B------:R-:W-:Y:S01]  /*7be0*/  VIADD R36, R46, 0x29 ;  /* 0x000000292e247836 */ /* 0x000fe20000000000 */
[----:B--2---:R-:W-:Y:S01]  /*7bf0*/  FSEL R138, R138, -INF , !P4 ;  /* 0xff8000008a8a7808 */ /* 0x004fe20006000000 */
[----:B------:R-:W2:Y:S01]  /*7c00*/  MUFU.TANH R112, R37 ;  /* 0x0000002500707308 */ /* 0x000ea20000002400 */
[----:B------:R-:W-:Y:S02]  /*7c10*/  FSEL R133, R133, -INF , !P2 ;  /* 0xff80000085857808 */ /* 0x000fe40005000000 */
[----:B------:R-:W-:-:S02]  /*7c20*/  ISETP.GE.AND P4, PT, R36, R135, PT ;  /* 0x000000872400720c */ /* 0x000fc40003f86270 */
[----:B------:R-:W-:Y:S01]  /*7c30*/  ISETP.GE.AND P2, PT, R36, R103, PT ;  /* 0x000000672400720c */ /* 0x000fe20003f46270 */
[----:B------:R-:W-:Y:S01]  /*7c40*/  VIADD R36, R46, 0x31 ;  /* 0x000000312e247836 */ /* 0x000fe20000000000 */
[----:B------:R-:W-:Y:S01]  /*7c50*/  FSEL R136, R136, -INF , !P4 ;  /* 0xff80000088887808 */ /* 0x000fe20006000000 */
[----:B------:R-:W4:Y:S01]  /*7c60*/  MUFU.TANH R121, R121 ;  /* 0x0000007900797308 */ /* 0x000f220000002400 */
[----:B------:R-:W-:Y:S02]  /*7c70*/  FSEL R131, R131, -INF , !P2 ;  /* 0xff80000083837808 */ /* 0x000fe40005000000 */
[C---:B------:R-:W-:Y:S02]  /*7c80*/  ISETP.GE.AND P4, PT, R36.reuse, R135, PT ;  /* 0x000000872400720c */ /* 0x040fe40003f86270 */
[----:B------:R-:W-:Y:S01]  /*7c90*/  ISETP.GE.AND P2, PT, R36, R103, PT ;  /* 0x000000672400720c */ /* 0x000fe20003f46270 */
[----:B------:R-:W-:Y:S01]  /*7ca0*/  VIADD R36, R46, 0x39 ;  /* 0x000000392e247836 */ /* 0x000fe20000000000 */
[----:B---3--:R-:W-:Y:S01]  /*7cb0*/  FSEL R130, R130, -INF , !P4 ;  /* 0xff80000082827808 */ /* 0x008fe20006000000 */
[----:B------:R-:W3:Y:S01]  /*7cc0*/  MUFU.TANH R113, R31 ;  /* 0x0000001f00717308 */ /* 0x000ee20000002400 */
[----:B-1----:R-:W-:-:S02]  /*7cd0*/  FSEL R115, R115, -INF , !P2 ;  /* 0xff80000073737808 */ /* 0x002fc40005000000 */
[C---:B------:R-:W-:Y:S02]  /*7ce0*/  ISETP.GE.AND P4, PT, R36.reuse, R135, PT ;  /* 0x000000872400720c */ /* 0x040fe40003f86270 */
[----:B------:R-:W-:Y:S01]  /*7cf0*/  ISETP.GE.AND P2, PT, R36, R103, PT ;  /* 0x000000672400720c */ /* 0x000fe20003f46270 */
[----:B------:R-:W-:Y:S01]  /*7d00*/  VIADD R36, R46, 0x41 ;  /* 0x000000412e247836 */ /* 0x000fe20000000000 */
[----:B--2---:R-:W-:Y:S01]  /*7d10*/  FSEL R112, R112, -INF , !P4 ;  /* 0xff80000070707808 */ /* 0x004fe20006000000 */
[----:B------:R-:W1:Y:S01]  /*7d20*/  MUFU.TANH R106, R25 ;  /* 0x00000019006a7308 */ /* 0x000e620000002400 */
[----:B----4-:R-:W-:Y:S02]  /*7d30*/  FSEL R121, R121, -INF , !P2 ;  /* 0xff80000079797808 */ /* 0x010fe40005000000 */
[C---:B------:R-:W-:Y:S02]  /*7d40*/  ISETP.GE.AND P4, PT, R36.reuse, R135, PT ;  /* 0x000000872400720c */ /* 0x040fe40003f86270 */
[----:B------:R-:W-:-:S02]  /*7d50*/  ISETP.GE.AND P2, PT, R36, R103, PT ;  /* 0x000000672400720c */ /* 0x000fc40003f46270 */
[----:B------:R-:W-:Y:S01]  /*7d60*/  FSEL R120, R120, -INF , !P4 ;  /* 0xff80000078787808 */ /* 0x000fe20006000000 */
[----:B------:R-:W2:Y:S01]  /*7d70*/  MUFU.TANH R105, R27 ;  /* 0x0000001b00697308 */ /* 0x000ea20000002400 */
[----:B------:R-:W-:-:S07]  /*7d80*/  FSEL R111, R111, -INF , !P2 ;  /* 0xff8000006f6f7808 */ /* 0x000fce0005000000 */
[----:B------:R4:W-:Y:S08]  /*7d90*/  MUFU.TANH R123, R38 ;  /* 0x00000026007b7308 */ /* 0x0009f00000002400 */
[----:B------:R-:W5:Y:S08]  /*7da0*/  MUFU.TANH R104, R21 ;  /* 0x0000001500687308 */ /* 0x000f700000002400 */
[----:B------:R-:W5:Y:S01]  /*7db0*/  MUFU.TANH R67, R23 ;  /* 0x0000001700437308 */ /* 0x000f620000002400 */
[----:B----4-:R-:W-:-:S05]  /*7dc0*/  VIADD R38, R46, 0x49 ;  /* 0x000000492e267836 */ /* 0x010fca0000000000 */
[C---:B------:R-:W-:Y:S02]  /*7dd0*/  ISETP.GE.AND P4, PT, R38.reuse, R135, PT ;  /* 0x000000872600720c */ /* 0x040fe40003f86270 */
[----:B------:R-:W-:Y:S01]  /*7de0*/  ISETP.GE.AND P2, PT, R38, R103, PT ;  /* 0x000000672600720c */ /* 0x000fe20003f46270 */
[----:B------:R-:W-:Y:S01]  /*7df0*/  VIADD R38, R46, 0x51 ;  /* 0x000000512e267836 */ /* 0x000fe20000000000 */
[----:B------:R4:W4:Y:S01]  /*7e00*/  MUFU.TANH R36, R17 ;  /* 0x0000001100247308 */ /* 0x0009220000002400 */
[----:B------:R-:W-:Y:S02]  /*7e10*/  FSEL R114, R114, -INF , !P4 ;  /* 0xff80000072727808 */ /* 0x000fe40006000000 */
[----:B---3--:R-:W-:Y:S02]  /*7e20*/  FSEL R113, R113, -INF , !P2 ;  /* 0xff80000071717808 */ /* 0x008fe40005000000 */
[C---:B------:R-:W-:Y:S02]  /*7e30*/  ISETP.GE.AND P4, PT, R38.reuse, R135, PT ;  /* 0x000000872600720c */ /* 0x040fe40003f86270 */
[----:B------:R-:W-:Y:S01]  /*7e40*/  ISETP.GE.AND P2, PT, R38, R103, PT ;  /* 0x000000672600720c */ /* 0x000fe20003f46270 */
[----:B------:R-:W3:Y:S01]  /*7e50*/  MUFU.TANH R3, R3 ;  /* 0x0000000300037308 */ /* 0x000ee20000002400 */
[----:B-1----:R-:W-:-:S02]  /*7e60*/  FSEL R106, R106, -INF , !P4 ;  /* 0xff8000006a6a7808 */ /* 0x002fc40006000000 */
[----:B--2---:R-:W-:Y:S02]  /*7e70*/  FSEL R105, R105, -INF , !P2 ;  /* 0xff80000069697808 */ /* 0x004fe40005000000 */
[C---:B------:R-:W-:Y:S02]  /*7e80*/  ISETP.GE.AND P4, PT, R48.reuse, R135, PT ;  /* 0x000000873000720c */ /* 0x040fe40003f86270 */
[----:B------:R-:W-:Y:S01]  /*7e90*/  ISETP.GE.AND P2, PT, R48, R103, PT ;  /* 0x000000673000720c */ /* 0x000fe20003f46270 */
[----:B------:R-:W1:Y:S01]  /*7ea0*/  MUFU.TANH R38, R13 ;  /* 0x0000000d00267308 */ /* 0x000e620000002400 */
[----:B------:R-:W-:Y:S01]  /*7eb0*/  VIADD R48, R46, 0x61 ;  /* 0x000000612e307836 */ /* 0x000fe20000000000 */
[----:B-----5:R-:W-:Y:S01]  /*7ec0*/  FSEL R104, R104, -INF , !P4 ;  /* 0xff80000068687808 */ /* 0x020fe20006000000 */
[----:B----4-:R-:W-:Y:S01]  /*7ed0*/  FMUL.FTZ R17, R18, UR8 ;  /* 0x0000000812117c20 */ /* 0x010fe20008410000 */
[----:B------:R-:W-:Y:S02]  /*7ee0*/  FSEL R67, R67, -INF , !P2 ;  /* 0xff80000043437808 */ /* 0x000fe40005000000 */
[----:B------:R-:W-:-:S02]  /*7ef0*/  ISETP.GE.AND P4, PT, R48, R135, PT ;  /* 0x000000873000720c */ /* 0x000fc40003f86270 */
[----:B------:R-:W2:Y:S01]  /*7f00*/  MUFU.TANH R37, R15 ;  /* 0x0000000f00257308 */ /* 0x000ea20000002400 */
[----:B------:R-:W-:Y:S02]  /*7f10*/  ISETP.GE.AND P2, PT, R48, R103, PT ;  /* 0x000000673000720c */ /* 0x000fe40003f46270 */
[----:B------:R-:W-:Y:S02]  /*7f20*/  FSEL R36, R36, -INF , !P4 ;  /* 0xff80000024247808 */ /* 0x000fe40006000000 */
[----:B---3--:R-:W-:Y:S02]  /*7f30*/  FSEL R3, R3, -INF , !P2 ;  /* 0xff80000003037808 */ /* 0x008fe40005000000 */
[C---:B------:R-:W-:Y:S01]  /*7f40*/  ISETP.GE.AND P4, PT, R26.reuse, R135, PT ;  /* 0x000000871a00720c */ /* 0x040fe20003f86270 */
[----:B------:R-:W3:Y:S01]  /*7f50*/  MUFU.TANH R60, R60 ;  /* 0x0000003c003c7308 */ /* 0x000ee20000002400 */
[----:B------:R-:W-:Y:S02]  /*7f60*/  ISETP.GE.AND P2, PT, R26, R103, PT ;  /* 0x000000671a00720c */ /* 0x000fe40003f46270 */
[----:B-1----:R-:W-:-:S02]  /*7f70*/  FSEL R38, R38, -INF , !P4 ;  /* 0xff80000026267808 */ /* 0x002fc40006000000 */
[----:B------:R-:W-:Y:S02]  /*7f80*/  ISETP.GE.AND P4, PT, R20, R135, PT ;  /* 0x000000871400720c */ /* 0x000fe40003f86270 */
[--C-:B------:R-:W-:Y:S01]  /*7f90*/  LOP3.LUT R18, R32, 0x30, R39.reuse, 0xfe, !PT ;  /* 0x0000003020127812 */ /* 0x100fe200078efe27 */
[----:B------:R-:W1:Y:S01]  /*7fa0*/  MUFU.TANH R61, R61 ;  /* 0x0000003d003d7308 */ /* 0x000e620000002400 */
[----:B--2---:R-:W-:Y:S01]  /*7fb0*/  FSEL R37, R37, -INF , !P2 ;  /* 0xff80000025257808 */ /* 0x004fe20005000000 */
[----:B------:R-:W-:Y:S01]  /*7fc0*/  FMUL.FTZ R15, R16, UR8 ;  /* 0x00000008100f7c20 */ /* 0x000fe20008410000 */
[----:B------:R-:W-:Y:S02]  /*7fd0*/  ISETP.GE.AND P2, PT, R20, R103, PT ;  /* 0x000000671400720c */ /* 0x000fe40003f46270 */
[C-C-:B------:R-:W-:Y:S02]  /*7fe0*/  LOP3.LUT R20, R32.reuse, 0x20, R39.reuse, 0xfe, !PT ;  /* 0x0000002020147812 */ /* 0x140fe400078efe27 */
[----:B------:R-:W-:Y:S01]  /*7ff0*/  LOP3.LUT R26, R32, 0x38, R39, 0xfe, !PT ;  /* 0x00000038201a7812 */ /* 0x000fe200078efe27 */
[----:B------:R-:W2:Y:S01]  /*8000*/  MUFU.TANH R62, R62 ;  /* 0x0000003e003e7308 */ /* 0x000ea20000002400 */
[----:B---3--:R-:W-:-:S02]  /*8010*/  FSEL R22, R60, -INF , !P1 ;  /* 0xff8000003c167808 */ /* 0x008fc40004800000 */
[----:B------:R-:W-:-:S05]  /*8020*/  ISETP.GE.AND P1, PT, R20, R135, PT ;  /* 0x000000871400720c */ /* 0x000fca0003f26270 */
[----:B------:R-:W3:Y:S01]  /*8030*/  MUFU.TANH R63, R63 ;  /* 0x0000003f003f7308 */ /* 0x000ee20000002400 */
[----:B-1----:R-:W-:Y:S02]  /*8040*/  FSEL R13, R61, -INF , !P3 ;  /* 0xff8000003d0d7808 */ /* 0x002fe40005800000 */
[----:B------:R-:W-:Y:S02]  /*8050*/  ISETP.GE.AND P3, PT, R20, R103, PT ;  /* 0x000000671400720c */ /* 0x000fe40003f66270 */
[----:B------:R-:W-:-:S03]  /*8060*/  LOP3.LUT R20, R32, 0x28, R39, 0xfe, !PT ;  /* 0x0000002820147812 */ /* 0x000fc600078efe27 */
[----:B------:R-:W1:Y:S01]  /*8070*/  MUFU.TANH R52, R52 ;  /* 0x0000003400347308 */ /* 0x000e620000002400 */
[----:B--2---:R-:W-:Y:S02]  /*8080*/  FSEL R16, R62, -INF , !P6 ;  /* 0xff8000003e107808 */ /* 0x004fe40007000000 */
[----:B------:R-:W-:-:S05]  /*8090*/  ISETP.GE.AND P6, PT, R20, R135, PT ;  /* 0x000000871400720c */ /* 0x000fca0003fc6270 */
[----:B------:R-:W2:Y:S01]  /*80a0*/  MUFU.TANH R53, R53 ;  /* 0x0000003500357308 */ /* 0x000ea20000002400 */
[----:B---3--:R-:W-:Y:S02]  /*80b0*/  FSEL R25, R63, -INF , !P5 ;  /* 0xff8000003f197808 */ /* 0x008fe40006800000 */
[----:B------:R-:W-:-:S04]  /*80c0*/  ISETP.GE.AND P5, PT, R20, R103, PT ;  /* 0x000000671400720c */ /* 0x000fc80003fa6270 */
[----:B------:R-:W-:Y:S01]  /*80d0*/  FSEL R137, R137, -INF , !P5 ;  /* 0xff80000089897808 */ /* 0x000fe20006800000 */
[----:B------:R-:W3:Y:S01]  /*80e0*/  MUFU.TANH R140, R140 ;  /* 0x0000008c008c7308 */ /* 0x000ee20000002400 */
[----:B-1----:R-:W-:Y:S02]  /*80f0*/  FSEL R20, R52, -INF , !P4 ;  /* 0xff80000034147808 */ /* 0x002fe40006000000 */
[----:B------:R-:W-:-:S04]  /*8100*/  ISETP.GE.AND P4, PT, R18, R135, PT ;  /* 0x000000871200720c */ /* 0x000fc80003f86270 */
[----:B------:R-:W-:Y:S01]  /*8110*/  FSEL R118, R44, -INF , !P4 ;  /* 0xff8000002c767808 */ /* 0x000fe20006000000 */
[----:B------:R-:W1:Y:S01]  /*8120*/  MUFU.TANH R142, R142 ;  /* 0x0000008e008e7308 */ /* 0x000e620000002400 */
[----:B--2---:R-:W-:Y:S02]  /*8130*/  FSEL R31, R53, -INF , !P2 ;  /* 0xff800000351f7808 */ /* 0x004fe40005000000 */
[----:B------:R-:W-:Y:S02]  /*8140*/  ISETP.GE.AND P2, PT, R18, R103, PT ;  /* 0x000000671200720c */ /* 0x000fe40003f46270 */
[----:B------:R-:W-:-:S03]  /*8150*/  LOP3.LUT R18, R32, 0x40, R39, 0xfe, !PT ;  /* 0x0000004020127812 */ /* 0x000fc600078efe27 */
[----:B------:R-:W2:Y:S01]  /*8160*/  MUFU.TANH R139, R139 ;  /* 0x0000008b008b7308 */ /* 0x000ea20000002400 */
[----:B---3--:R-:W-:Y:S02]  /*8170*/  FSEL R140, R140, -INF , !P6 ;  /* 0xff8000008c8c7808 */ /* 0x008fe40007000000 */
[C---:B------:R-:W-:Y:S02]  /*8180*/  ISETP.GE.AND P6, PT, R18.reuse, R135, PT ;  /* 0x000000871200720c */ /* 0x040fe40003fc6270 */
[----:B------:R-:W-:Y:S02]  /*8190*/  ISETP.GE.AND P5, PT, R18, R103, PT ;  /* 0x000000671200720c */ /* 0x000fe40003fa6270 */
[----:B------:R-:W-:Y:S01]  /*81a0*/  LOP3.LUT R18, R32, 0x48, R39, 0xfe, !PT ;  /* 0x0000004820127812 */ /* 0x000fe200078efe27 */
[----:B------:R-:W3:Y:S01]  /*81b0*/  MUFU.TANH R129, R129 ;  /* 0x0000008100817308 */ /* 0x000ee20000002400 */
[----:B-1----:R-:W-:Y:S02]  /*81c0*/  FSEL R142, R142, -INF , !P1 ;  /* 0xff8000008e8e7808 */ /* 0x002fe40004800000 */
[----:B------:R-:W-:-:S02]  /*81d0*/  ISETP.GE.AND P1, PT, R26, R135, PT ;  /* 0x000000871a00720c */ /* 0x000fc40003f26270 */
[----:B------:R-:W-:Y:S02]  /*81e0*/  ISETP.GE.AND P4, PT, R18, R135, PT ;  /* 0x000000871200720c */ /* 0x000fe40003f86270 */
[----:B------:R-:W-:Y:S01]  /*81f0*/  FSEL R116, R45, -INF , !P1 ;  /* 0xff8000002d747808 */ /* 0x000fe20004800000 */
[----:B------:R-:W1:Y:S01]  /*8200*/  MUFU.TANH R122, R122 ;  /* 0x0000007a007a7308 */ /* 0x000e620000002400 */
[----:B--2---:R-:W-:Y:S02]  /*8210*/  FSEL R139, R139, -INF , !P3 ;  /* 0xff8000008b8b7808 */ /* 0x004fe40005800000 */
[----:B------:R-:W-:Y:S02]  /*8220*/  ISETP.GE.AND P3, PT, R26, R103, PT ;  /* 0x000000671a00720c */ /* 0x000fe40003f66270 */
[----:B------:R-:W-:Y:S02]  /*8230*/  ISETP.GE.AND P1, PT, R8, R135, PT ;  /* 0x000000870800720c */ /* 0x000fe40003f26270 */
[----:B------:R-:W-:Y:S01]  /*8240*/  FSEL R123, R123, -INF , !P3 ;  /* 0xff8000007b7b7808 */ /* 0x000fe20005800000 */
[----:B------:R-:W2:Y:S01]  /*8250*/  MUFU.TANH R40, R40 ;  /* 0x0000002800287308 */ /* 0x000ea20000002400 */
[----:B---3--:R-:W-:-:S02]  /*8260*/  FSEL R129, R129, -INF , !P2 ;  /* 0xff80000081817808 */ /* 0x008fc40005000000 */
[-C--:B------:R-:W-:Y:S02]  /*8270*/  ISETP.GE.AND P2, PT, R18, R103.reuse, PT ;  /* 0x000000671200720c */ /* 0x080fe40003f46270 */
[----:B------:R-:W-:Y:S02]  /*8280*/  ISETP.GE.AND P3, PT, R8, R103, PT ;  /* 0x000000670800720c */ /* 0x000fe40003f66270 */
[----:B------:R-:W-:Y:S01]  /*8290*/  LOP3.LUT R8, R32, 0x58, R39, 0xfe, !PT ;  /* 0x0000005820087812 */ /* 0x000fe200078efe27 */
[----:B------:R-:W3:Y:S01]  /*82a0*/  MUFU.TANH R108, R108 ;  /* 0x0000006c006c7308 */ /* 0x000ee20000002400 */
[----:B-1----:R-:W-:Y:S02]  /*82b0*/  FSEL R122, R122, -INF , !P4 ;  /* 0xff8000007a7a7808 */ /* 0x002fe40006000000 */
[----:B------:R-:W-:Y:S02]  /*82c0*/  ISETP.GE.AND P4, PT, R4, R135, PT ;  /* 0x000000870400720c */ /* 0x000fe40003f86270 */
[----:B------:R-:W-:-:S02]  /*82d0*/  FSEL R119, R47, -INF , !P5 ;  /* 0xff8000002f777808 */ /* 0x000fc40006800000 */
[-C--:B------:R-:W-:Y:S01]  /*82e0*/  ISETP.GE.AND P5, PT, R8, R103.reuse, PT ;  /* 0x000000670800720c */ /* 0x080fe20003fa6270 */
[----:B------:R-:W1:Y:S01]  /*82f0*/  MUFU.TANH R109, R109 ;  /* 0x0000006d006d7308 */ /* 0x000e620000002400 */
[----:B--2---:R-:W-:Y:S02]  /*8300*/  FSEL R117, R40, -INF , !P2 ;  /* 0xff80000028757808 */ /* 0x004fe40005000000 */
[----:B------:R-:W-:Y:S02]  /*8310*/  ISETP.GE.AND P2, PT, R4, R103, PT ;  /* 0x000000670400720c */ /* 0x000fe40003f46270 */
[----:B------:R-:W-:-:S03]  /*8320*/  LOP3.LUT R4, R32, 0x68, R39, 0xfe, !PT ;  /* 0x0000006820047812 */ /* 0x000fc600078efe27 */
[----:B------:R-:W2:Y:S01]  /*8330*/  MUFU.TANH R15, R15 ;  /* 0x0000000f000f7308 */ /* 0x000ea20000002400 */
[----:B---3--:R-:W-:Y:S02]  /*8340*/  FSEL R108, R108, -INF , !P1 ;  /* 0xff8000006c6c7808 */ /* 0x008fe40004800000 */
        /* <DEDUP_REMOVED lines=10> */
[----:B------:R-:W-:-:S05]  /*83f0*/  ISETP.GE.AND P2, PT, R4, R103, PT ;  /* 0x000000670400720c */ /* 0x000fca0003f46270 */
[----:B------:R-:W3:Y:S01]  /*8400*/  MUFU.TANH R110, R110 ;  /* 0x0000006e006e7308 */ /* 0x000ee20000002400 */
[----:B-1----:R-:W-:Y:S02]  /*8410*/  FSEL R50, R50, -INF , !P4 ;  /* 0xff80000032327808 */ /* 0x002fe40006000000 */
[----:B------:R-:W-:-:S05]  /*8420*/  ISETP.GT.AND P4, PT, R179, R174, PT ;  /* 0x000000aeb300720c */ /* 0x000fca0003f84270 */
        /* <DEDUP_REMOVED lines=8> */
[----:B-1----:R-:W-:-:S07]  /*84b0*/  FSEL R42, R12, -INF , !P1 ;  /* 0xff8000000c2a7808 */ /* 0x002fce0004800000 */
[----:B------:R-:W1:Y:S01]  /*84c0*/  MUFU.TANH R41, R41 ;  /* 0x0000002900297308 */ /* 0x000e620000002400 */
[----:B--2---:R-:W-:Y:S02]  /*84d0*/  FSEL R107, R107, -INF , !P5 ;  /* 0xff8000006b6b7808 */ /* 0x004fe40006800000 */
[----:B------:R-:W-:-:S05]  /*84e0*/  ISETP.GE.AND P5, PT, R8, R103, PT ;  /* 0x000000670800720c */ /* 0x000fca0003fa6270 */
[----:B------:R-:W2:Y:S01]  /*84f0*/  MUFU.TANH R44, R9 ;  /* 0x00000009002c7308 */ /* 0x000ea20000002400 */
[----:B---3--:R-:W-:-:S07]  /*8500*/  FSEL R39, R14, -INF , !P3 ;  /* 0xff8000000e277808 */ /* 0x008fce0005800000 */
[----:B------:R3:W4:Y:S01]  /*8510*/  MUFU.TANH R49, R5 ;  /* 0x0000000500317308 */ /* 0x0007220000002400 */
[----:B-1----:R-:W-:-:S07]  /*8520*/  FSEL R41, R41, -INF , !P6 ;  /* 0xff80000029297808 */ /* 0x002fce0007000000 */
[----:B------:R-:W1:Y:S08]  /*8530*/  MUFU.TANH R48, R10 ;  /* 0x0000000a00307308 */ /* 0x000e700000002400 */
[----:B------:R-:W5:Y:S01]  /*8540*/  MUFU.TANH R47, R11 ;  /* 0x0000000b002f7308 */ /* 0x000f620000002400 */
[----:B---3--:R-:W-:Y:S01]  /*8550*/  FMUL.FTZ R5, R6, UR8 ;  /* 0x0000000806057c20 */ /* 0x008fe20008410000 */
[----:B------:R-:W-:-:S02]  /*8560*/  VIADD R6, R46, 0x71 ;  /* 0x000000712e067836 */ /* 0x000fc40000000000 */
[----:B------:R-:W-:Y:S01]  /*8570*/  VIADD R46, R46, 0x79 ;  /* 0x000000792e2e7836 */ /* 0x000fe20000000000 */
[----:B------:R-:W-:Y:S02]  /*8580*/  BAR.SYNC.DEFER_BLOCKING 0x0 ;  /* 0x0000000000007b1d */ /* 0x000fe40000010000 */
[C---:B------:R-:W-:Y:S02]  /*8590*/  ISETP.GE.AND P1, PT, R6.reuse, R135, PT ;  /* 0x000000870600720c */ /* 0x040fe40003f26270 */
[----:B------:R-:W-:Y:S02]  /*85a0*/  ISETP.GE.AND P3, PT, R6, R103, PT ;  /* 0x000000670600720c */ /* 0x000fe40003f66270 */
[----:B------:R-:W3:Y:S01]  /*85b0*/  MUFU.TANH R4, R5 ;  /* 0x0000000500047308 */ /* 0x000ee20000002400 */
[----:B--2---:R-:W-:Y:S02]  /*85c0*/  FSEL R44, R44, -INF , !P1 ;  /* 0xff8000002c2c7808 */ /* 0x004fe40004800000 */
[----:B------:R-:W-:-:S02]  /*85d0*/  ISETP.GE.AND P6, PT, R46, R135, PT ;  /* 0x000000872e00720c */ /* 0x000fc40003fc6270 */
[----:B------:R-:W-:Y:S02]  /*85e0*/  ISETP.GE.AND P1, PT, R46, R103, PT ;  /* 0x000000672e00720c */ /* 0x000fe40003f26270 */
[----:B----4-:R-:W-:Y:S01]  /*85f0*/  FSEL R49, R49, -INF , !P6 ;  /* 0xff80000031317808 */ /* 0x010fe20007000000 */
[----:B------:R-:W2:Y:S01]  /*8600*/  MUFU.TANH R45, R7 ;  /* 0x00000007002d7308 */ /* 0x000ea20000002400 */
[----:B-1----:R-:W-:Y:S02]  /*8610*/  FSEL R48, R48, -INF , !P5 ;  /* 0xff80000030307808 */ /* 0x002fe40006800000 */
[----:B-----5:R-:W-:Y:S02]  /*8620*/  FSEL R47, R47, -INF , !P3 ;  /* 0xff8000002f2f7808 */ /* 0x020fe40005800000 */
[----:B---3--:R-:W-:Y:S02]  /*8630*/  FSEL R46, R4, -INF , !P2 ;  /* 0xff800000042e7808 */ /* 0x008fe40005000000 */
[----:B--2---:R-:W-:Y:S01]  /*8640*/  FSEL R45, R45, -INF , !P1 ;  /* 0xff8000002d2d7808 */ /* 0x004fe20004800000 */
        /* <DEDUP_REMOVED lines=60> */
.L_x_7264:
[----:B------:R-:W-:-:S04]  /*8a10*/  LEA R6, -R124, RZ, 0x7 ;  /* 0x000000ff7c067211 */ /* 0x000fc800078e39ff */
[----:B------:R-:W-:-:S07]  /*8a20*/  SHF.R.S32.HI R4, RZ, 0x1f, R6 ;  /* 0x0000001fff047819 */ /* 0x000fce0000011406 */
.L_x_7265:
        /* <DEDUP_REMOVED lines=32> */
.L_x_7263:
[----:B-1----:R-:W-:Y:S02]  /*8c30*/  FMNMX.FTZ R5, R2, R34, !PT ;  /* 0x0000002202057209 */ /* 0x002fe40007810000 */
        /* <DEDUP_REMOVED lines=75> */
[----:B------:R-:W-:Y:S01]  /*90f0*/  LDSM.16.MT88.4 R16, [R163+0x6000] ;  /* 0x00600000a310783b */ /* 0x000fe20000004200 */
[----:B--2---:R-:W-:Y:S01]  /*9100*/  FMNMX.FTZ R60, R5, R60, !PT ;  /* 0x0000003c053c7209 */ /* 0x004fe20007810000 */
[--C-:B------:R-:W-:Y:S01]  /*9110*/  FFMA.FTZ R58, R34, UR6, -R59.reuse ;  /* 0x00000006223a7c23 */ /* 0x100fe2000801083b */
[----:B------:R-:W-:Y:S01]  /*9120*/  FSEL R5, R61, RZ, P2 ;  /* 0x000000ff3d057208 */ /* 0x000fe20001000000 */
[--C-:B------:R-:W-:Y:S01]  /*9130*/  FFMA.FTZ R56, R22, UR6, -R59.reuse ;  /* 0x0000000616387c23 */ /* 0x100fe2000801083b */
[C---:B------:R-:W-:Y:S01]  /*9140*/  FSETP.NEU.FTZ.AND P1, PT, R60.reuse, -INF , PT ;  /* 0xff8000003c00780b */ /* 0x040fe20003f3d000 */
[----:B------:R-:W-:Y:S01]  /*9150*/  FMUL.FTZ R54, R60, UR6 ;  /* 0x000000063c367c20 */ /* 0x000fe20008410000 */
[----:B------:R-:W-:Y:S01]  /*9160*/  FFMA.FTZ R55, R30, UR6, -R59 ;  /* 0x000000061e377c23 */ /* 0x000fe2000801083b */
[----:B------:R-:W-:Y:S01]  /*9170*/  FADD.FTZ R8, R2, -R5 ;  /* 0x8000000502087221 */ /* 0x000fe20000010000 */
[----:B------:R-:W-:Y:S01]  /*9180*/  FSEL R9, R60, RZ, P1 ;  /* 0x000000ff3c097208 */ /* 0x000fe20000800000 */
[----:B------:R-:W1:Y:S01]  /*9190*/  LDSM.16.MT88.4 R4, [R166+0x6000] ;  /* 0x00600000a604783b */ /* 0x000e620000004200 */
[----:B------:R-:W-:Y:S01]  /*91a0*/  FSEL R54, R54, RZ, P1 ;  /* 0x000000ff36367208 */ /* 0x000fe20000800000 */
[----:B------:R-:W-:Y:S01]  /*91b0*/  FMUL.FTZ R62, R8, UR6 ;  /* 0x00000006083e7c20 */ /* 0x000fe20008410000 */
[----:B------:R-:W-:Y:S01]  /*91c0*/  MUFU.EX2 R58, R58 ;  /* 0x0000003a003a7308 */ /* 0x000fe20000000800 */
[----:B------:R-:W-:Y:S01]  /*91d0*/  FADD.FTZ R9, R0, -R9 ;  /* 0x8000000900097221 */ /* 0x000fe20000010000 */
[--C-:B------:R-:W-:Y:S01]  /*91e0*/  FFMA.FTZ R66, R24, UR6, -R59.reuse ;  /* 0x0000000618427c23 */ /* 0x100fe2000801083b */
[--C-:B------:R-:W-:Y:S01]  /*91f0*/  FFMA.FTZ R53, R51, UR6, -R54.reuse ;  /* 0x0000000633357c23 */ /* 0x100fe20008010836 */
[--C-:B------:R-:W-:Y:S01]  /*9200*/  FFMA.FTZ R52, R65, UR6, -R54.reuse ;  /* 0x0000000641347c23 */ /* 0x100fe20008010836 */
[----:B------:R-:W-:Y:S01]  /*9210*/  FMUL.FTZ R0, R9, UR6 ;  /* 0x0000000609007c20 */ /* 0x000fe20008410000 */
[--C-:B------:R-:W-:Y:S01]  /*9220*/  FFMA.FTZ R51, R13, UR6, -R54.reuse ;  /* 0x000000060d337c23 */ /* 0x100fe20008010836 */
[----:B------:R-:W2:Y:S01]  /*9230*/  LDSM.16.MT88.4 R8, [R164+0x6000] ;  /* 0x00600000a408783b */ /* 0x000ea20000004200 */
[--C-:B------:R-:W-:Y:S01]  /*9240*/  FFMA.FTZ R2, R35, UR6, -R54.reuse ;  /* 0x0000000623027c23 */ /* 0x100fe20008010836 */
        /* <DEDUP_REMOVED lines=36> */
[----:B-----5:R-:W-:-:S07]  /*9490*/  F2FP.BF16.F32.PACK_AB R15, R2, R51 ;  /* 0x00000033020f723e */ /* 0x020fce00000010ff */
[----:B------:R-:W-:Y:S01]  /*94a0*/  MUFU.EX2 R63, R63 ;  /* 0x0000003f003f7308 */ /* 0x000fe20000000800 */
        /* <DEDUP_REMOVED lines=35> */
[----:B------:R-:W3:Y:S01]  /*96e0*/  LDSM.16.MT88.4 R16, [R166+0x6800] ;  /* 0x00680000a610783b */ /* 0x000ee20000004200 */
[----:B------:R-:W-:Y:S01]  /*96f0*/  FMUL.FTZ R69, R69, R62 ;  /* 0x0000003e45457220 */ /* 0x000fe20000410000 */
[-C--:B------:R-:W-:Y:S01]  /*9700*/  FMUL.FTZ R70, R70, R0.reuse ;  /* 0x0000000046467220 */ /* 0x080fe20000410000 */
[----:B------:R-:W-:Y:S01]  /*9710*/  FMUL.FTZ R71, R71, R0 ;  /* 0x0000000047477220 */ /* 0x000fe20000410000 */
[----:B------:R-:W-:Y:S01]  /*9720*/  MUFU.EX2 R65, R65 ;  /* 0x0000004100417308 */ /* 0x000fe20000000800 */
[C---:B--2---:R-:W-:Y:S01]  /*9730*/  HMMA.16816.F32.BF16 R4, R12.reuse, R8, R4 ;  /* 0x000000080c04723c */ /* 0x044fe20000041804 */
[--C-:B------:R-:W-:Y:S01]  /*9740*/  FFMA.FTZ R88, R133, UR6, -R54.reuse ;  /* 0x0000000685587c23 */ /* 0x100fe20008010836 */
[--C-:B------:R-:W-:Y:S01]  /*9750*/  FFMA.FTZ R74, R137, UR6, -R54.reuse ;  /* 0x00000006894a7c23 */ /* 0x100fe20008010836 */
[--C-:B------:R-:W-:Y:S01]  /*9760*/  FFMA.FTZ R89, R131, UR6, -R54.reuse ;  /* 0x0000000683597c23 */ /* 0x100fe20008010836 */
[--C-:B------:R-:W-:Y:S01]  /*9770*/  FFMA.FTZ R91, R116, UR6, -R59.reuse ;  /* 0x00000006745b7c23 */ /* 0x100fe2000801083b */
[--C-:B------:R-:W-:Y:S01]  /*9780*/  FFMA.FTZ R116, R115, UR6, -R54.reuse ;  /* 0x0000000673747c23 */ /* 0x100fe20008010836 */
[C---:B------:R-:W-:Y:S01]  /*9790*/  HMMA.16816.F32.BF16 R8, R12.reuse, R10, R84 ;  /* 0x0000000a0c08723c */ /* 0x040fe20000041854 */
[----:B------:R-:W2:Y:S01]  /*97a0*/  MUFU.EX2 R66, R66 ;  /* 0x0000004200427308 */ /* 0x000ea20000000800 */
[----:B-1----:R-:W-:Y:S01]  /*97b0*/  F2FP.BF16.F32.PACK_AB R32, R64, R63 ;  /* 0x0000003f4020723e */ /* 0x002fe200000010ff */
[--C-:B------:R-:W-:Y:S01]  /*97c0*/  FFMA.FTZ R90, R130, UR6, -R59.reuse ;  /* 0x00000006825a7c23 */ /* 0x100fe2000801083b */
[--C-:B------:R-:W-:Y:S01]  /*97d0*/  FFMA.FTZ R115, R123, UR6, -R54.reuse ;  /* 0x000000067b737c23 */ /* 0x100fe20008010836 */
[--C-:B------:R-:W-:Y:S01]  /*97e0*/  FFMA.FTZ R123, R114, UR6, -R59.reuse ;  /* 0x00000006727b7c23 */ /* 0x100fe2000801083b */
[--C-:B------:R-:W-:Y:S01]  /*97f0*/  FFMA.FTZ R114, R119, UR6, -R54.reuse ;  /* 0x0000000677727c23 */ /* 0x100fe20008010836 */
[--C-:B------:R-:W-:Y:S01]  /*9800*/  FFMA.FTZ R84, R25, UR6, -R54.reuse ;  /* 0x0000000619547c23 */ /* 0x100fe20008010836 */
[----:B------:R-:W-:Y:S01]  /*9810*/  FMUL.FTZ R25, R73, R62 ;  /* 0x0000003e49197220 */ /* 0x000fe20000410000 */
[--C-:B------:R-:W-:Y:S01]  /*9820*/  FFMA.FTZ R73, R29, UR6, -R54.reuse ;  /* 0x000000061d497c23 */ /* 0x100fe20008010836 */
[----:B------:R-:W-:Y:S01]  /*9830*/  MUFU.EX2 R75, R75 ;  /* 0x0000004b004b7308 */ /* 0x000fe20000000800 */
[----:B------:R-:W1:Y:S01]  /*9840*/  LDSM.16.MT88.4 R28, [R164+0x6800] ;  /* 0x00680000a41c783b */ /* 0x000e620000004200 */
[--C-:B------:R-:W-:Y:S01]  /*9850*/  FFMA.FTZ R85, R139, UR6, -R54.reuse ;  /* 0x000000068b557c23 */ /* 0x100fe20008010836 */
[--C-:B------:R-:W-:Y:S01]  /*9860*/  FFMA.FTZ R119, R111, UR6, -R54.reuse ;  /* 0x000000066f777c23 */ /* 0x100fe20008010836 */
[--C-:B------:R-:W-:Y:S01]  /*9870*/  FFMA.FTZ R111, R117, UR6, -R54.reuse ;  /* 0x00000006756f7c23 */ /* 0x100fe20008010836 */
[C---:B----4-:R-:W-:Y:S01]  /*9880*/  HMMA.16816.F32.BF16 R24, R12.reuse, R20, R24 ;  /* 0x000000140c18723c */ /* 0x050fe20000041818 */
[----:B------:R-:W-:Y:S01]  /*9890*/  FFMA.FTZ R117, R104, UR6, -R59 ;  /* 0x0000000668757c23 */ /* 0x000fe2000801083b */
[--C-:B------:R-:W-:Y:S01]  /*98a0*/  FFMA.FTZ R104, R109, UR6, -R54.reuse ;  /* 0x000000066d687c23 */ /* 0x100fe20008010836 */
[----:B------:R-:W-:Y:S01]  /*98b0*/  MUFU.EX2 R84, R84 ;  /* 0x0000005400547308 */ /* 0x000fe20000000800 */
[----:B--2---:R-:W-:Y:S01]  /*98c0*/  F2FP.BF16.F32.PACK_AB R34, R66, R65 ;  /* 0x000000414222723e */ /* 0x004fe200000010ff */
[--C-:B------:R-:W-:Y:S01]  /*98d0*/  FFMA.FTZ R109, R105, UR6, -R54.reuse ;  /* 0x00000006696d7c23 */ /* 0x100fe20008010836 */
[----:B------:R-:W-:Y:S01]  /*98e0*/  HMMA.16816.F32.BF16 R12, R12, R22, R68 ;  /* 0x000000160c0c723c */ /* 0x000fe20000041844 */
[----:B------:R-:W2:Y:S01]  /*98f0*/  LDSM.16.MT88.4 R20, [R163+0x6800] ;  /* 0x00680000a314783b */ /* 0x000ea20000004200 */
[--C-:B------:R-:W-:Y:S01]  /*9900*/  FFMA.FTZ R105, R107, UR6, -R54.reuse ;  /* 0x000000066b697c23 */ /* 0x100fe20008010836 */
[----:B------:R-:W-:Y:S01]  /*9910*/  FFMA.FTZ R107, R39, UR6, -R54 ;  /* 0x00000006276b7c23 */ /* 0x000fe20008010836 */
[----:B------:R-:W-:Y:S01]  /*9920*/  FFMA.FTZ R53, R188, R0, R53 ;  /* 0x00000000bc357223 */ /* 0x000fe20000010035 */
[----:B------:R-:W4:Y:S01]  /*9930*/  MUFU.EX2 R73, R73 ;  /* 0x0000004900497308 */ /* 0x000f220000000800 */
[----:B------:R-:W-:Y:S01]  /*9940*/  FFMA.FTZ R58, R189, R62, R58 ;  /* 0x0000003ebd3a7223 */ /* 0x000fe2000001003a */
[--C-:B------:R-:W-:Y:S01]  /*9950*/  FFMA.FTZ R70, R142, UR6, -R59.reuse ;  /* 0x000000068e467c23 */ /* 0x100fe2000801083b */
[--C-:B------:R-:W-:Y:S01]  /*9960*/  FFMA.FTZ R71, R138, UR6, -R59.reuse ;  /* 0x000000068a477c23 */ /* 0x100fe2000801083b */
[--C-:B------:R-:W-:Y:S01]  /*9970*/  FFMA.FTZ R69, R140, UR6, -R59.reuse ;  /* 0x000000068c457c23 */ /* 0x100fe2000801083b */
[----:B------:R-:W-:Y:S01]  /*9980*/  FFMA.FTZ R68, R136, UR6, -R59 ;  /* 0x0000000688447c23 */ /* 0x000fe2000801083b */
[----:B------:R-:W-:Y:S01]  /*9990*/  FADD.FTZ R52, R52, R53 ;  /* 0x0000003534347221 */ /* 0x000fe20000010000 */
[----:B------:R-:W-:Y:S01]  /*99a0*/  FADD.FTZ R57, R57, R58 ;  /* 0x0000003a39397221 */ /* 0x000fe20000010000 */
[----:B------:R-:W5:Y:S01]  /*99b0*/  MUFU.EX2 R72, R72 ;  /* 0x0000004800487308 */ /* 0x000f620000000800 */
[----:B------:R-:W-:Y:S01]  /*99c0*/  LDSM.16.MT88.4 R36, [R162+0x9000] ;  /* 0x00900000a224783b */ /* 0x000fe20000004200 */
[----:B------:R-:W-:Y:S01]  /*99d0*/  FADD.FTZ R51, R51, R52 ;  /* 0x0000003433337221 */ /* 0x000fe20000010000 */
[----:B------:R-:W-:Y:S01]  /*99e0*/  FADD.FTZ R56, R56, R57 ;  /* 0x0000003938387221 */ /* 0x000fe20000010000 */
[--C-:B------:R-:W-:Y:S01]  /*99f0*/  FFMA.FTZ R62, R44, UR6, -R59.reuse ;  /* 0x000000062c3e7c23 */ /* 0x100fe2000801083b */
[----:B------:R-:W-:Y:S01]  /*9a00*/  FFMA.FTZ R44, R50, UR6, -R59 ;  /* 0x00000006322c7c23 */ /* 0x000fe2000801083b */
[----:B------:R-:W-:Y:S01]  /*9a10*/  FADD.FTZ R51, R2, R51 ;  /* 0x0000003302337221 */ /* 0x000fe20000010000 */
[----:B------:R-:W-:Y:S01]  /*9a20*/  FADD.FTZ R56, R55, R56 ;  /* 0x0000003837387221 */ /* 0x000fe20000010000 */
[----:B------:R-:W-:Y:S01]  /*9a30*/  MUFU.EX2 R70, R70 ;  /* 0x0000004600467308 */ /* 0x000fe20000000800 */
[----:B----4-:R-:W-:Y:S01]  /*9a40*/  F2FP.BF16.F32.PACK_AB R33, R73, R84 ;  /* 0x000000544921723e */ /* 0x010fe200000010ff */
[----:B------:R-:W-:Y:S01]  /*9a50*/  FFMA.FTZ R189, R49, UR6, -R59 ;  /* 0x0000000631bd7c23 */ /* 0x000fe2000801083b */
[----:B------:R-:W-:-:S04]  /*9a60*/  FADD.FTZ R63, R63, R56 ;  /* 0x000000383f3f7221 */ /* 0x000fc80000010000 */
[----:B------:R-:W-:Y:S01]  /*9a70*/  FADD.FTZ R64, R64, R63 ;  /* 0x0000003f40407221 */ /* 0x000fe20000010000 */
[----:B------:R-:W4:Y:S01]  /*9a80*/  MUFU.EX2 R71, R71 ;  /* 0x0000004700477308 */ /* 0x000f220000000800 */
[----:B-----5:R-:W-:Y:S02]  /*9a90*/  F2FP.BF16.F32.PACK_AB R35, R72, R75 ;  /* 0x0000004b4823723e */ /* 0x020fe400000010ff */
[----:B------:R-:W-:-:S04]  /*9aa0*/  FADD.FTZ R65, R65, R64 ;  /* 0x0000004041417221 */ /* 0x000fc80000010000 */
[----:B------:R-:W-:Y:S01]  /*9ab0*/  FADD.FTZ R65, R66, R65 ;  /* 0x0000004142417221 */ /* 0x000fe20000010000 */
        /* <DEDUP_REMOVED lines=15> */
[C---:B---3--:R-:W-:Y:S07]  /*9bb0*/  HMMA.16816.F32.BF16 R24, R32.reuse, R16, R24 ;  /* 0x000000102018723c */ /* 0x048fee0000041818 */
[----:B------:R-:W-:Y:S01]  /*9bc0*/  MUFU.EX2 R101, R101 ;  /* 0x0000006500657308 */ /* 0x000fe20000000800 */
[----:B------:R-:W-:Y:S01]  /*9bd0*/  HMMA.16816.F32.BF16 R12, R32, R18, R12 ;  /* 0x00000012200c723c */ /* 0x000fe2000004180c */
[----:B------:R-:W3:Y:S06]  /*9be0*/  LDSM.16.MT88.4 R16, [R163+0x7000] ;  /* 0x00700000a310783b */ /* 0x000eec0000004200 */
[----:B------:R-:W3:Y:S01]  /*9bf0*/  MUFU.EX2 R90, R90 ;  /* 0x0000005a005a7308 */ /* 0x000ee20000000800 */
[----:B----4-:R-:W-:Y:S01]  /*9c00*/  F2FP.BF16.F32.PACK_AB R32, R71, R70 ;  /* 0x000000464720723e */ /* 0x010fe200000010ff */
[----:B------:R-:W-:Y:S01]  /*9c10*/  FADD.FTZ R70, R70, R65 ;  /* 0x0000004146467221 */ /* 0x000fe20000010000 */
[----:B--2---:R-:W-:-:S02]  /*9c20*/  F2FP.BF16.F32.PACK_AB R33, R88, R85 ;  /* 0x000000555821723e */ /* 0x004fc400000010ff */
        /* <DEDUP_REMOVED lines=79> */
[----:B------:R-:W3:Y:S01]  /*a120*/  LDSM.16.MT88.4 R32, [R163+0x8800] ;  /* 0x00880000a320783b */ /* 0x000ee20000004200 */
        /* <DEDUP_REMOVED lines=10> */
[C---:B--2---:R-:W-:Y:S01]  /*a1d0*/  HMMA.16816.F32.BF16 R4, R16.reuse, R20, R4 ;  /* 0x000000141004723c */ /* 0x044fe20000041804 */
[----:B------:R-:W-:Y:S05]  /*a1e0*/  MUFU.EX2 R128, R128 ;  /* 0x0000008000807308 */ /* 0x000fea0000000800 */
[C---:B------:R-:W-:Y:S01]  /*a1f0*/  HMMA.16816.F32.BF16 R8, R16.reuse, R22, R8 ;  /* 0x000000161008723c */ /* 0x040fe20000041808 */
[----:B------:R-:W2:Y:S02]  /*a200*/  LDSM.16.MT88.4 R20, [R166+0x9000] ;  /* 0x00900000a614783b */ /* 0x000ea40000004200 */
[----:B------:R-:W-:Y:S03]  /*a210*/  MUFU.EX2 R41, R41 ;  /* 0x0000002900297308 */ /* 0x000fe60000000800 */
[C---:B---3--:R-:W-:Y:S05]  /*a220*/  HMMA.16816.F32.BF16 R80, R16.reuse, R32, R80 ;  /* 0x000000201050723c */ /* 0x048fea0000041850 */
[----:B------:R-:W3:Y:S01]  /*a230*/  MUFU.EX2 R0, R62 ;  /* 0x0000003e00007308 */ /* 0x000ee20000000800 */
[C---:B------:R-:W-:Y:S01]  /*a240*/  HMMA.16816.F32.BF16 R76, R16.reuse, R34, R76 ;  /* 0x00000022104c723c */ /* 0x040fe2000004184c */
[----:B------:R-:W4:Y:S06]  /*a250*/  LDSM.16.MT88.4 R32, [R164+0x9000] ;  /* 0x00900000a420783b */ /* 0x000f2c0000004200 */
[----:B------:R-:W-:Y:S08]  /*a260*/  MUFU.EX2 R44, R44 ;  /* 0x0000002c002c7308 */ /* 0x000ff00000000800 */
[----:B------:R-:W5:Y:S01]  /*a270*/  MUFU.EX2 R189, R189 ;  /* 0x000000bd00bd7308 */ /* 0x000f620000000800 */
[----:B---3--:R-:W-:Y:S01]  /*a280*/  F2FP.BF16.F32.PACK_AB R68, R0, R41 ;  /* 0x000000290044723e */ /* 0x008fe200000010ff */
        /* <DEDUP_REMOVED lines=9> */
[C---:B--2---:R-:W-:Y:S06]  /*a320*/  HMMA.16816.F32.BF16 R96, R28.reuse, R20, R96 ;  /* 0x000000141c60723c */ /* 0x044fec0000041860 */
        /* <DEDUP_REMOVED lines=24> */
[----:B------:R-:W-:-:S04]  /*a4b0*/  FADD.FTZ R74, R89, R74 ;  /* 0x0000004a594a7221 */ /* 0x000fc80000010000 */
[----:B------:R-:W-:-:S04]  /*a4c0*/  FADD.FTZ R103, R103, R74 ;  /* 0x0000004a67677221 */ /* 0x000fc80000010000 */
[----:B------:R-:W-:Y:S01]  /*a4d0*/  FADD.FTZ R116, R116, R103 ;  /* 0x0000006774747221 */ /* 0x000fe20000010000 */
[----:B----4-:R-:W-:-:S03]  /*a4e0*/  F2FP.BF16.F32.PACK_AB R71, R35, R32 ;  /* 0x000000202347723e */ /* 0x010fc600000010ff */
[----:B------:R-:W-:-:S04]  /*a4f0*/  FADD.FTZ R29, R115, R116 ;  /* 0x00000074731d7221 */ /* 0x000fc80000010000 */
        /* <DEDUP_REMOVED lines=15> */
[----:B---3--:R-:W-:Y:S01]  /*a5f0*/  HMMA.16816.F32.BF16 R80, R68, R16, R80 ;  /* 0x000000104450723c */ /* 0x008fe20000041850 */
[----:B------:R-:W-:Y:S02]  /*a600*/  FADD.FTZ R106, R106, R113 ;  /* 0x000000716a6a7221 */ /* 0x000fe40000010000 */
        /* <DEDUP_REMOVED lines=26> */
.L_x_7260:
        /* <DEDUP_REMOVED lines=14> */
.L_x_7270:
[----:B------:R-:W-:Y:S04]  /*a890*/  DEPBAR.LE SB0, 0x0 ;  /* 0x000080000000791a */ /* 0x000fe80000000000 */
[----:B------:R-:W-:Y:S01]  /*a8a0*/  BAR.SYNC.DEFER_BLOCKING 0x0 ;  /* 0x0000000000007b1d */ /* 0x000fe20000010000 */
[----:B------:R-:W-:Y:S02]  /*a8b0*/  IADD3 R179, R179, -0x1, RZ ;  /* 0xffffffffb3b37810 */ /* 0x000fe40007ffe0ff */
[----:B------:R-:W-:Y:S02]  /*a8c0*/  MOV R10, R182 ;  /* 0x000000b6000a7202 */ /* 0x000fe40000000f00 */
[----:B------:R-:W-:Y:S01]  /*a8d0*/  MOV R0, R180 ;  /* 0x000000b400007202 */ /* 0x000fe20000000f00 */
[----:B------:R-:W-:Y:S06]  /*a8e0*/  @!P0 BRA `(.L_x_7267) ;  /* 0x0000000000f48947 */ /* 0x000fec0003800000 */
        /* <DEDUP_REMOVED lines=61> */
.L_x_7267:
        /* <DEDUP_REMOVED lines=25> */
[----:B------:R-:W-:Y:S05]  /*ae50*/  ISETP.GT.AND P1, PT, R179, R174, PT ;  /* 0x000000aeb300720c */ /* 0x000fea0003f24270 */
        /* <DEDUP_REMOVED lines=302> */
.L_x_7269:
        /* <DEDUP_REMOVED lines=28> */
.L_x_7268:
        /* <DEDUP_REMOVED lines=163> */
[----:B-1----:R-:W-:Y:S01]  /*cd30*/  F2FP.BF16.F32.PACK_AB R43, R108, R109 ;  /* 0x0000006d6c2b723e */ /* 0x002fe200000010ff */
[--C-:B------:R-:W-:Y:S01]  /*cd40*/  FFMA.FTZ R105, R247, UR4, -R64.reuse ;  /* 0x00000004f7697c23 */ /* 0x100fe20008010840 */
[--C-:B------:R-:W-:Y:S01]  /*cd50*/  FFMA.FTZ R66, R245, UR4, -R64.reuse ;  /* 0x00000004f5427c23 */ /* 0x100fe20008010840 */
[--C-:B------:R-:W-:Y:S01]  /*cd60*/  FFMA.FTZ R97, R209, UR4, -R64.reuse ;  /* 0x00000004d1617c23 */ /* 0x100fe20008010840 */
[--C-:B------:R-:W-:Y:S01]  /*cd70*/  FFMA.FTZ R118, R207, UR4, -R64.reuse ;  /* 0x00000004cf767c23 */ /* 0x100fe20008010840 */
[--C-:B------:R-:W-:Y:S01]  /*cd80*/  FFMA.FTZ R119, R205, UR4, -R64.reuse ;  /* 0x00000004cd777c23 */ /* 0x100fe20008010840 */
[----:B------:R-:W-:Y:S03]  /*cd90*/  FFMA.FTZ R120, R203, UR4, -R64 ;  /* 0x00000004cb787c23 */ /* 0x000fe60008010840 */
[----:B------:R-:W1:Y:S01]  /*cda0*/  MUFU.EX2 R111, R111 ;  /* 0x0000006f006f7308 */ /* 0x000e620000000800 */
[----:B------:R-:W-:Y:S01]  /*cdb0*/  FFMA.FTZ R115, R38, R189, R115 ;  /* 0x000000bd26737223 */ /* 0x000fe20000010073 */
[----:B------:R-:W-:Y:S01]  /*cdc0*/  FADD.FTZ R116, R112, R116 ;  /* 0x0000007470747221 */ /* 0x000fe20000010000 */
[----:B------:R-:W-:Y:S01]  /*cdd0*/  FFMA.FTZ R123, R201, UR4, -R64 ;  /* 0x00000004c97b7c23 */ /* 0x000fe20008010840 */
[----:B------:R-:W-:Y:S01]  /*cde0*/  ISETP.GT.AND P1, PT, R179, R174, PT ;  /* 0x000000aeb300720c */ /* 0x000fe20003f24270 */
[----:B------:R-:W-:Y:S01]  /*cdf0*/  FADD.FTZ R115, R113, R115 ;  /* 0x0000007371737221 */ /* 0x000fe20000010000 */
[----:B------:R-:W-:Y:S01]  /*ce00*/  FFMA.FTZ R113, R198, UR4, -R39 ;  /* 0x00000004c6717c23 */ /* 0x000fe20008010827 */
[----:B------:R-:W-:Y:S03]  /*ce10*/  FADD.FTZ R109, R109, R116 ;  /* 0x000000746d6d7221 */ /* 0x000fe60000010000 */
[----:B------:R-:W-:Y:S01]  /*ce20*/  MUFU.EX2 R110, R110 ;  /* 0x0000006e006e7308 */ /* 0x000fe20000000800 */
[--C-:B------:R-:W-:Y:S01]  /*ce30*/  FFMA.FTZ R124, R199, UR4, -R64.reuse ;  /* 0x00000004c77c7c23 */ /* 0x100fe20008010840 */
[--C-:B------:R-:W-:Y:S01]  /*ce40*/  FFMA.FTZ R127, R197, UR4, -R64.reuse ;  /* 0x00000004c57f7c23 */ /* 0x100fe20008010840 */
[----:B------:R-:W-:Y:S01]  /*ce50*/  FADD.FTZ R109, R108, R109 ;  /* 0x0000006d6c6d7221 */ /* 0x000fe20000010000 */
[--C-:B------:R-:W-:Y:S01]  /*ce60*/  FFMA.FTZ R112, R195, UR4, -R64.reuse ;  /* 0x00000004c3707c23 */ /* 0x100fe20008010840 */
[----:B------:R-:W-:Y:S05]  /*ce70*/  FFMA.FTZ R193, R193, UR4, -R64 ;  /* 0x00000004c1c17c23 */ /* 0x000fea0008010840 */
[----:B------:R-:W2:Y:S01]  /*ce80*/  MUFU.EX2 R107, R107 ;  /* 0x0000006b006b7308 */ /* 0x000ea20000000800 */
[C---:B-1----:R-:W-:Y:S01]  /*ce90*/  F2FP.BF16.F32.PACK_AB R42, R111.reuse, R114 ;  /* 0x000000726f2a723e */ /* 0x042fe200000010ff */
[----:B------:R-:W-:Y:S04]  /*cea0*/  FADD.FTZ R114, R114, R115 ;  /* 0x0000007372727221 */ /* 0x000fe80000010000 */
[----:B------:R-:W-:Y:S04]  /*ceb0*/  FADD.FTZ R111, R111, R114 ;  /* 0x000000726f6f7221 */ /* 0x000fe80000010000 */
[----:B------:R-:W1:Y:S01]  /*cec0*/  MUFU.EX2 R101, R101 ;  /* 0x0000006500657308 */ /* 0x000e620000000800 */
[C---:B------:R-:W-:Y:S06]  /*ced0*/  HMMA.16816.F32.BF16 R4, R40.reuse, R16, R4 ;  /* 0x000000102804723c */ /* 0x040fec0000041804 */
[C---:B------:R-:W-:Y:S03]  /*cee0*/  HMMA.16816.F32.BF16 R8, R40.reuse, R18, R8 ;  /* 0x000000122808723c */ /* 0x040fe60000041808 */
[----:B------:R-:W-:Y:S02]  /*cef0*/  MUFU.EX2 R105, R105 ;  /* 0x0000006900697308 */ /* 0x000fe40000000800 */
[C---:B------:R-:W-:Y:S01]  /*cf00*/  FMUL.FTZ R16, R38.reuse, R84 ;  /* 0x0000005426107220 */ /* 0x040fe20000410000 */
[C---:B------:R-:W-:Y:S07]  /*cf10*/  HMMA.16816.F32.BF16 R12, R40.reuse, R24, R12 ;  /* 0x00000018280c723c */ /* 0x040fee000004180c */
[----:B------:R-:W3:Y:S01]  /*cf20*/  MUFU.EX2 R66, R66 ;  /* 0x0000004200427308 */ /* 0x000ee20000000800 */
[C---:B------:R-:W-:Y:S03]  /*cf30*/  FMUL.FTZ R18, R37.reuse, R86 ;  /* 0x0000005625127220 */ /* 0x040fe60000410000 */
[----:B------:R-:W-:Y:S01]  /*cf40*/  FMUL.FTZ R19, R37, R87 ;  /* 0x0000005725137220 */ /* 0x000fe20000410000 */
[C---:B------:R-:W-:Y:S01]  /*cf50*/  FMUL.FTZ R17, R38.reuse, R85 ;  /* 0x0000005526117220 */ /* 0x040fe20000410000 */
[C---:B------:R-:W-:Y:S04]  /*cf60*/  FMUL.FTZ R24, R38.reuse, R76 ;  /* 0x0000004c26187220 */ /* 0x040fe80000410000 */
[----:B------:R-:W-:Y:S01]  /*cf70*/  MUFU.EX2 R104, R104 ;  /* 0x0000006800687308 */ /* 0x000fe20000000800 */
[----:B------:R-:W-:Y:S01]  /*cf80*/  FMUL.FTZ R25, R38, R77 ;  /* 0x0000004d26197220 */ /* 0x000fe20000410000 */
[----:B--2---:R-:W-:Y:S01]  /*cf90*/  F2FP.BF16.F32.PACK_AB R48, R107, R110 ;  /* 0x0000006e6b30723e */ /* 0x004fe200000010ff */
[C---:B------:R-:W-:Y:S03]  /*cfa0*/  HMMA.16816.F32.BF16 R16, R40.reuse, R26, R16 ;  /* 0x0000001a2810723c */ /* 0x040fe60000041810 */
[----:B-1----:R-:W-:Y:S01]  /*cfb0*/  F2FP.BF16.F32.PACK_AB R49, R101, R106 ;  /* 0x0000006a6531723e */ /* 0x002fe200000010ff */
[--C-:B------:R-:W-:Y:S03]  /*cfc0*/  FFMA.FTZ R77, R230, UR4, -R39.reuse ;  /* 0x00000004e64d7c23 */ /* 0x100fe60008010827 */
[----:B------:R-:W1:Y:S01]  /*cfd0*/  MUFU.EX2 R67, R67 ;  /* 0x0000004300437308 */ /* 0x000e620000000800 */
[C---:B------:R-:W-:Y:S03]  /*cfe0*/  HMMA.16816.F32.BF16 R20, R40.reuse, R28, R20 ;  /* 0x0000001c2814723c */ /* 0x040fe60000041814 */
[C---:B------:R-:W-:Y:S01]  /*cff0*/  FMUL.FTZ R26, R37.reuse, R78 ;  /* 0x0000004e251a7220 */ /* 0x040fe20000410000 */
[----:B------:R-:W-:Y:S05]  /*d000*/  FMUL.FTZ R27, R37, R79 ;  /* 0x0000004f251b7220 */ /* 0x000fea0000410000 */
[----:B------:R-:W-:Y:S02]  /*d010*/  MUFU.EX2 R65, R65 ;  /* 0x0000004100417308 */ /* 0x000fe40000000800 */
[C---:B------:R-:W-:Y:S01]  /*d020*/  FMUL.FTZ R28, R38.reuse, R72 ;  /* 0x00000048261c7220 */ /* 0x040fe20000410000 */
[----:B------:R-:W-:Y:S01]  /*d030*/  FMUL.FTZ R29, R38, R73 ;  /* 0x00000049261d7220 */ /* 0x000fe20000410000 */
[----:B---3--:R-:W-:Y:S01]  /*d040*/  F2FP.BF16.F32.PACK_AB R50, R66, R105 ;  /* 0x000000694232723e */ /* 0x008fe200000010ff */
[C---:B------:R-:W-:Y:S05]  /*d050*/  HMMA.16816.F32.BF16 R24, R40.reuse, R30, R24 ;  /* 0x0000001e2818723c */ /* 0x040fea0000041818 */
[----:B------:R-:W2:Y:S01]  /*d060*/  MUFU.EX2 R92, R231 ;  /* 0x000000e7005c7308 */ /* 0x000ea20000000800 */
[----:B-1----:R-:W-:Y:S01]  /*d070*/  F2FP.BF16.F32.PACK_AB R51, R67, R104 ;  /* 0x000000684333723e */ /* 0x002fe200000010ff */
[--C-:B------:R-:W-:Y:S01]  /*d080*/  FFMA.FTZ R78, R220, UR4, -R39.reuse ;  /* 0x00000004dc4e7c23 */ /* 0x100fe20008010827 */
[--C-:B------:R-:W-:Y:S03]  /*d090*/  FFMA.FTZ R79, R217, UR4, -R64.reuse ;  /* 0x00000004d94f7c23 */ /* 0x100fe60008010840 */
[--C-:B------:R-:W-:Y:S01]  /*d0a0*/  FFMA.FTZ R73, R219, UR4, -R64.reuse ;  /* 0x00000004db497c23 */ /* 0x100fe20008010840 */
[C---:B------:R-:W-:Y:S01]  /*d0b0*/  FMUL.FTZ R30, R37.reuse, R74 ;  /* 0x0000004a251e7220 */ /* 0x040fe20000410000 */
[----:B------:R-:W-:Y:S02]  /*d0c0*/  FMUL.FTZ R31, R37, R75 ;  /* 0x0000004b251f7220 */ /* 0x000fe40000410000 */
[----:B------:R-:W-:Y:S01]  /*d0d0*/  MUFU.EX2 R88, R236 ;  /* 0x000000ec00587308 */ /* 0x000fe20000000800 */
[----:B------:R-:W-:Y:S01]  /*d0e0*/  FFMA.FTZ R75, R222, UR4, -R39 ;  /* 0x00000004de4b7c23 */ /* 0x000fe20008010827 */
[----:B------:R-:W-:Y:S01]  /*d0f0*/  FFMA.FTZ R74, R221, UR4, -R64 ;  /* 0x00000004dd4a7c23 */ /* 0x000fe20008010840 */
[----:B------:R-:W-:Y:S01]  /*d100*/  FADD.FTZ R38, R106, R109 ;  /* 0x0000006d6a267221 */ /* 0x000fe20000010000 */
[----:B------:R-:W-:Y:S01]  /*d110*/  FADD.FTZ R110, R110, R111 ;  /* 0x0000006f6e6e7221 */ /* 0x000fe20000010000 */
[C---:B------:R-:W-:Y:S05]  /*d120*/  HMMA.16816.F32.BF16 R28, R40.reuse, R44, R28 ;  /* 0x0000002c281c723c */ /* 0x040fea000004181c */
[----:B------:R-:W1:Y:S01]  /*d130*/  MUFU.EX2 R89, R89 ;  /* 0x0000005900597308 */ /* 0x000e620000000800 */
[----:B------:R-:W-:Y:S01]  /*d140*/  FADD.FTZ R37, R101, R38 ;  /* 0x0000002665257221 */ /* 0x000fe20000010000 */
[----:B------:R-:W-:Y:S01]  /*d150*/  FADD.FTZ R110, R107, R110 ;  /* 0x0000006e6b6e7221 */ /* 0x000fe20000010000 */
[----:B------:R-:W-:Y:S01]  /*d160*/  HMMA.16816.F32.BF16 R32, R40, R46, R32 ;  /* 0x0000002e2820723c */ /* 0x000fe20000041820 */
[----:B------:R-:W3:Y:S06]  /*d170*/  LDSM.16.MT88.4 R40, [R162+0x6800] ;  /* 0x00680000a228783b */ /* 0x000eec0000004200 */
[----:B------:R-:W-:Y:S01]  /*d180*/  MUFU.EX2 R85, R229 ;  /* 0x000000e500557308 */ /* 0x000fe20000000800 */
[C---:B------:R-:W-:Y:S05]  /*d190*/  HMMA.16816.F32.BF16 R4, R48.reuse, R52, R4 ;  /* 0x000000343004723c */ /* 0x040fea0000041804 */
[----:B--2---:R-:W-:Y:S01]  /*d1a0*/  F2FP.BF16.F32.PACK_AB R44, R92, R65 ;  /* 0x000000415c2c723e */ /* 0x004fe200000010ff */
[C---:B------:R-:W-:Y:S03]  /*d1b0*/  HMMA.16816.F32.BF16 R8, R48.reuse, R54, R8 ;  /* 0x000000363008723c */ /* 0x040fe60000041808 */
[----:B------:R-:W2:Y:S01]  /*d1c0*/  MUFU.EX2 R76, R227 ;  /* 0x000000e3004c7308 */ /* 0x000ea20000000800 */
[----:B------:R-:W4:Y:S01]  /*d1d0*/  LDSM.16.MT88.4 R52, [R166+0x7000] ;  /* 0x00700000a634783b */ /* 0x000f220000004200 */
[----:B-1----:R-:W-:Y:S01]  /*d1e0*/  F2FP.BF16.F32.PACK_AB R45, R89, R88 ;  /* 0x00000058592d723e */ /* 0x002fe200000010ff */
[C---:B------:R-:W-:Y:S07]  /*d1f0*/  HMMA.16816.F32.BF16 R12, R48.reuse, R56, R12 ;  /* 0x00000038300c723c */ /* 0x040fee000004180c */
[----:B------:R-:W-:Y:S01]  /*d200*/  MUFU.EX2 R77, R77 ;  /* 0x0000004d004d7308 */ /* 0x000fe20000000800 */
[----:B------:R-:W-:Y:S01]  /*d210*/  FADD.FTZ R104, R104, R37 ;  /* 0x0000002568687221 */ /* 0x000fe20000010000 */
[C---:B------:R-:W-:Y:S01]  /*d220*/  HMMA.16816.F32.BF16 R16, R48.reuse, R58, R16 ;  /* 0x0000003a3010723c */ /* 0x040fe20000041810 */
[----:B------:R-:W1:Y:S07]  /*d230*/  LDSM.16.MT88.4 R56, [R164+0x7000] ;  /* 0x00700000a438783b */ /* 0x000e6e0000004200 */
[----:B------:R-:W5:Y:S01]  /*d240*/  MUFU.EX2 R72, R228 ;  /* 0x000000e400487308 */ /* 0x000f620000000800 */
[C---:B------:R-:W-:Y:S03]  /*d250*/  HMMA.16816.F32.BF16 R20, R48.reuse, R60, R20 ;  /* 0x0000003c3014723c */ /* 0x040fe60000041814 */
        /* <DEDUP_REMOVED lines=9> */
[----:B------:R-:W5:Y:S07]  /*d2f0*/  LDSM.16.MT88.4 R40, [R162+0x7000] ;  /* 0x00700000a228783b */ /* 0x000f6e0000004200 */
[----:B------:R-:W-:Y:S01]  /*d300*/  MUFU.EX2 R71, R71 ;  /* 0x0000004700477308 */ /* 0x000fe20000000800 */
[C---:B----4-:R-:W-:Y:S05]  /*d310*/  HMMA.16816.F32.BF16 R4, R44.reuse, R52, R4 ;  /* 0x000000342c04723c */ /* 0x050fea0000041804 */
[----:B------:R-:W-:Y:S01]  /*d320*/  FADD.FTZ R38, R88, R67 ;  /* 0x0000004358267221 */ /* 0x000fe20000010000 */
[C---:B------:R-:W-:Y:S03]  /*d330*/  HMMA.16816.F32.BF16 R8, R44.reuse, R54, R8 ;  /* 0x000000362c08723c */ /* 0x040fe60000041808 */
[----:B------:R-:W4:Y:S01]  /*d340*/  MUFU.EX2 R70, R70 ;  /* 0x0000004600467308 */ /* 0x000f220000000800 */
[----:B------:R-:W5:Y:S01]  /*d350*/  LDSM.16.MT88.4 R52, [R166+0x7800] ;  /* 0x00780000a634783b */ /* 0x000f620000004200 */
        /* <DEDUP_REMOVED lines=8> */
[----:B----4-:R-:W-:Y:S03]  /*d3e0*/  F2FP.BF16.F32.PACK_AB R49, R70, R71 ;  /* 0x000000474631723e */ /* 0x010fe600000010ff */
[C---:B------:R-:W-:Y:S03]  /*d3f0*/  HMMA.16816.F32.BF16 R24, R44.reuse, R62, R24 ;  /* 0x0000003e2c18723c */ /* 0x040fe60000041818 */
[----:B------:R-:W-:Y:S01]  /*d400*/  MUFU.EX2 R75, R75 ;  /* 0x0000004b004b7308 */ /* 0x000fe20000000800 */
[----:B------:R-:W2:Y:S01]  /*d410*/  LDSM.16.MT88.4 R60, [R163+0x7800] ;  /* 0x00780000a33c783b */ /* 0x000ea20000004200 */
[----:B------:R-:W-:Y:S01]  /*d420*/  FADD.FTZ R77, R77, R38 ;  /* 0x000000264d4d7221 */ /* 0x000fe20000010000 */
[C---:B-----5:R-:W-:Y:S07]  /*d430*/  HMMA.16816.F32.BF16 R28, R44.reuse, R40, R28 ;  /* 0x000000282c1c723c */ /* 0x060fee000004181c */
[----:B------:R-:W4:Y:S01]  /*d440*/  MUFU.EX2 R78, R78 ;  /* 0x0000004e004e7308 */ /* 0x000f220000000800 */
[----:B---3--:R-:W-:Y:S01]  /*d450*/  F2FP.BF16.F32.PACK_AB R50, R73, R74 ;  /* 0x0000004a4932723e */ /* 0x008fe200000010ff */
[----:B------:R-:W-:Y:S01]  /*d460*/  HMMA.16816.F32.BF16 R32, R44, R42, R32 ;  /* 0x0000002a2c20723c */ /* 0x000fe20000041820 */
[----:B------:R-:W3:Y:S07]  /*d470*/  LDSM.16.MT88.4 R40, [R162+0x7800] ;  /* 0x00780000a228783b */ /* 0x000eee0000004200 */
[----:B------:R-:W-:Y:S03]  /*d480*/  MUFU.EX2 R79, R79 ;  /* 0x0000004f004f7308 */ /* 0x000fe60000000800 */
[----:B------:R-:W-:Y:S01]  /*d490*/  FADD.FTZ R72, R72, R77 ;  /* 0x0000004d48487221 */ /* 0x000fe20000010000 */
[----:B------:R-:W-:Y:S01]  /*d4a0*/  FADD.FTZ R105, R105, R110 ;  /* 0x0000006e69697221 */ /* 0x000fe20000010000 */
[----:B------:R-:W-:Y:S01]  /*d4b0*/  FFMA.FTZ R101, R191, UR4, -R64 ;  /* 0x00000004bf657c23 */ /* 0x000fe20008010840 */
[----:B------:R-:W5:Y:S02]  /*d4c0*/  LDSM.16.MT88.4 R44, [R166+0x8000] ;  /* 0x00800000a62c783b */ /* 0x000f640000004200 */
[----:B------:R-:W-:Y:S01]  /*d4d0*/  FADD.FTZ R66, R66, R105 ;  /* 0x0000006942427221 */ /* 0x000fe20000010000 */
[----:B------:R-:W-:Y:S01]  /*d4e0*/  FADD.FTZ R71, R71, R72 ;  /* 0x0000004847477221 */ /* 0x000fe20000010000 */
[----:B------:R-:W5:Y:S01]  /*d4f0*/  MUFU.EX2 R80, R80 ;  /* 0x0000005000507308 */ /* 0x000f620000000800 */
[----:B----4-:R-:W-:Y:S01]  /*d500*/  F2FP.BF16.F32.PACK_AB R51, R78, R75 ;  /* 0x0000004b4e33723e */ /* 0x010fe200000010ff */
[----:B------:R-:W-:Y:S01]  /*d510*/  FADD.FTZ R37, R65, R66 ;  /* 0x0000004241257221 */ /* 0x000fe20000010000 */
[----:B------:R-:W-:Y:S01]  /*d520*/  FFMA.FTZ R66, R192, UR4, -R39 ;  /* 0x00000004c0427c23 */ /* 0x000fe20008010827 */
[----:B------:R-:W-:Y:S02]  /*d530*/  FADD.FTZ R70, R70, R71 ;  /* 0x0000004746467221 */ /* 0x000fe40000010000 */
[----:B------:R-:W-:Y:S04]  /*d540*/  FADD.FTZ R92, R92, R37 ;  /* 0x000000255c5c7221 */ /* 0x000fe80000010000 */
        /* <DEDUP_REMOVED lines=9> */
[----:B------:R-:W-:Y:S03]  /*d5e0*/  LDSM.16.MT88.4 R92, [R166+0x9800] ;  /* 0x00980000a65c783b */ /* 0x000fe60000004200 */
[----:B------:R-:W-:Y:S01]  /*d5f0*/  FADD.FTZ R68, R68, R85 ;  /* 0x0000005544447221 */ /* 0x000fe20000010000 */
[C---:B------:R-:W-:Y:S05]  /*d600*/  HMMA.16816.F32.BF16 R16, R48.reuse, R58, R16 ;  /* 0x0000003a3010723c */ /* 0x040fea0000041810 */
[----:B------:R-:W1:Y:S01]  /*d610*/  MUFU.EX2 R83, R83 ;  /* 0x0000005300537308 */ /* 0x000e620000000800 */
[C---:B--2---:R-:W-:Y:S01]  /*d620*/  HMMA.16816.F32.BF16 R20, R48.reuse, R60, R20 ;  /* 0x0000003c3014723c */ /* 0x044fe20000041814 */
[----:B------:R-:W2:Y:S04]  /*d630*/  LDSM.16.MT88.4 R56, [R163+0x8000] ;  /* 0x00800000a338783b */ /* 0x000ea80000004200 */
[----:B------:R-:W-:Y:S01]  /*d640*/  FADD.FTZ R37, R75, R70 ;  /* 0x000000464b257221 */ /* 0x000fe20000010000 */
[C---:B------:R-:W-:Y:S03]  /*d650*/  HMMA.16816.F32.BF16 R24, R48.reuse, R62, R24 ;  /* 0x0000003e3018723c */ /* 0x040fe60000041818 */
[----:B------:R-:W-:Y:S01]  /*d660*/  MUFU.EX2 R91, R91 ;  /* 0x0000005b005b7308 */ /* 0x000fe20000000800 */
[----:B------:R-:W-:Y:S01]  /*d670*/  LDSM.16.MT88.4 R60, [R166+0x8800] ;  /* 0x00880000a63c783b */ /* 0x000fe20000004200 */
[----:B------:R-:W-:Y:S01]  /*d680*/  FADD.FTZ R37, R78, R37 ;  /* 0x000000254e257221 */ /* 0x000fe20000010000 */
[C---:B---3--:R-:W-:Y:S07]  /*d690*/  HMMA.16816.F32.BF16 R28, R48.reuse, R40, R28 ;  /* 0x00000028301c723c */ /* 0x048fee000004181c */
[----:B------:R-:W3:Y:S01]  /*d6a0*/  MUFU.EX2 R96, R96 ;  /* 0x0000006000607308 */ /* 0x000ee20000000800 */
[----:B------:R-:W-:Y:S01]  /*d6b0*/  LDSM.16.MT88.4 R84, [R164+0x9800] ;  /* 0x00980000a454783b */ /* 0x000fe20000004200 */
[----:B------:R-:W-:Y:S08]  /*d6c0*/  HMMA.16816.F32.BF16 R32, R48, R42, R32 ;  /* 0x0000002a3020723c */ /* 0x000ff00000041820 */
[----:B------:R-:W-:Y:S03]  /*d6d0*/  MUFU.EX2 R97, R97 ;  /* 0x0000006100617308 */ /* 0x000fe60000000800 */
[----:B-----5:R-:W-:Y:S01]  /*d6e0*/  F2FP.BF16.F32.PACK_AB R40, R80, R79 ;  /* 0x0000004f5028723e */ /* 0x020fe200000010ff */
[----:B------:R-:W5:Y:S01]  /*d6f0*/  LDSM.16.MT88.4 R48, [R162+0x8000] ;  /* 0x00800000a230783b */ /* 0x000f620000004200 */
[----:B----4-:R-:W-:Y:S02]  /*d700*/  F2FP.BF16.F32.PACK_AB R41, R81, R82 ;  /* 0x000000525129723e */ /* 0x010fe400000010ff */
[----:B-1----:R-:W-:Y:S01]  /*d710*/  F2FP.BF16.F32.PACK_AB R42, R83, R90 ;  /* 0x0000005a532a723e */ /* 0x002fe200000010ff */
[----:B------:R-:W-:Y:S02]  /*d720*/  FADD.FTZ R82, R82, R37 ;  /* 0x0000002552527221 */ /* 0x000fe40000010000 */
[----:B------:R-:W1:Y:S01]  /*d730*/  MUFU.EX2 R118, R118 ;  /* 0x0000007600767308 */ /* 0x000e620000000800 */
        /* <DEDUP_REMOVED lines=10> */
[----:B-1----:R-:W-:Y:S01]  /*d7e0*/  F2FP.BF16.F32.PACK_AB R44, R118, R97 ;  /* 0x00000061762c723e */ /* 0x002fe200000010ff */
[C---:B------:R-:W-:Y:S08]  /*d7f0*/  HMMA.16816.F32.BF16 R12, R40.reuse, R52, R12 ;  /* 0x00000034280c723c */ /* 0x040ff0000004180c */
[----:B------:R-:W-:Y:S01]  /*d800*/  MUFU.EX2 R119, R119 ;  /* 0x0000007700777308 */ /* 0x000fe20000000800 */
[C---:B------:R-:W-:Y:S01]  /*d810*/  HMMA.16816.F32.BF16 R16, R40.reuse, R54, R16 ;  /* 0x000000362810723c */ /* 0x040fe20000041810 */
[----:B------:R-:W1:Y:S02]  /*d820*/  LDSM.16.MT88.4 R52, [R164+0x8800] ;  /* 0x00880000a434783b */ /* 0x000e640000004200 */
[----:B------:R-:W-:Y:S03]  /*d830*/  FADD.FTZ R91, R96, R91 ;  /* 0x0000005b605b7221 */ /* 0x000fe60000010000 */
[C---:B--2---:R-:W-:Y:S03]  /*d840*/  HMMA.16816.F32.BF16 R20, R40.reuse, R56, R20 ;  /* 0x000000382814723c */ /* 0x044fe60000041814 */
[----:B------:R-:W2:Y:S02]  /*d850*/  MUFU.EX2 R120, R120 ;  /* 0x0000007800787308 */ /* 0x000ea40000000800 */
[----:B---3--:R-:W-:Y:S01]  /*d860*/  F2FP.BF16.F32.PACK_AB R45, R117, R98 ;  /* 0x00000062752d723e */ /* 0x008fe200000010ff */
[C---:B------:R-:W-:Y:S01]  /*d870*/  HMMA.16816.F32.BF16 R24, R40.reuse, R58, R24 ;  /* 0x0000003a2818723c */ /* 0x040fe20000041818 */
[----:B------:R-:W3:Y:S06]  /*d880*/  LDSM.16.MT88.4 R56, [R163+0x8800] ;  /* 0x00880000a338783b */ /* 0x000eec0000004200 */
[----:B------:R-:W-:Y:S01]  /*d890*/  MUFU.EX2 R122, R122 ;  /* 0x0000007a007a7308 */ /* 0x000fe20000000800 */
[C---:B-----5:R-:W-:Y:S09]  /*d8a0*/  HMMA.16816.F32.BF16 R28, R40.reuse, R48, R28 ;  /* 0x00000030281c723c */ /* 0x060ff2000004181c */
[----:B------:R-:W4:Y:S01]  /*d8b0*/  MUFU.EX2 R121, R121 ;  /* 0x0000007900797308 */ /* 0x000f220000000800 */
[----:B------:R-:W-:Y:S01]  /*d8c0*/  HMMA.16816.F32.BF16 R32, R40, R50, R32 ;  /* 0x000000322820723c */ /* 0x000fe20000041820 */
[----:B------:R-:W5:Y:S02]  /*d8d0*/  LDSM.16.MT88.4 R40, [R162+0x8800] ;  /* 0x00880000a228783b */ /* 0x000f640000004200 */
[----:B--2---:R-:W-:Y:S06]  /*d8e0*/  F2FP.BF16.F32.PACK_AB R46, R120, R119 ;  /* 0x00000077782e723e */ /* 0x004fec00000010ff */
[----:B------:R-:W-:Y:S10]  /*d8f0*/  MUFU.EX2 R123, R123 ;  /* 0x0000007b007b7308 */ /* 0x000ff40000000800 */
[----:B------:R-:W2:Y:S01]  /*d900*/  MUFU.EX2 R124, R124 ;  /* 0x0000007c007c7308 */ /* 0x000ea20000000800 */
[----:B----4-:R-:W-:Y:S07]  /*d910*/  F2FP.BF16.F32.PACK_AB R47, R121, R122 ;  /* 0x0000007a792f723e */ /* 0x010fee00000010ff */
[C---:B------:R-:W-:Y:S02]  /*d920*/  HMMA.16816.F32.BF16 R4, R44.reuse, R60, R4 ;  /* 0x0000003c2c04723c */ /* 0x040fe40000041804 */
[----:B------:R-:W-:Y:S04]  /*d930*/  MUFU.EX2 R125, R125 ;  /* 0x0000007d007d7308 */ /* 0x000fe80000000800 */
[C---:B------:R-:W-:Y:S01]  /*d940*/  HMMA.16816.F32.BF16 R8, R44.reuse, R62, R8 ;  /* 0x0000003e2c08723c */ /* 0x040fe20000041808 */
[----:B------:R-:W4:Y:S05]  /*d950*/  LDSM.16.MT88.4 R60, [R166+0x9000] ;  /* 0x00900000a63c783b */ /* 0x000f2a0000004200 */
[----:B------:R-:W5:Y:S01]  /*d960*/  MUFU.EX2 R126, R126 ;  /* 0x0000007e007e7308 */ /* 0x000f620000000800 */
[----:B--2---:R-:W-:Y:S01]  /*d970*/  F2FP.BF16.F32.PACK_AB R48, R124, R123 ;  /* 0x0000007b7c30723e */ /* 0x004fe200000010ff */
[C---:B-1----:R-:W-:Y:S08]  /*d980*/  HMMA.16816.F32.BF16 R12, R44.reuse, R52, R12 ;  /* 0x000000342c0c723c */ /* 0x042ff0000004180c */
[----:B------:R-:W-:Y:S01]  /*d990*/  MUFU.EX2 R127, R127 ;  /* 0x0000007f007f7308 */ /* 0x000fe20000000800 */
[C---:B------:R-:W-:Y:S01]  /*d9a0*/  HMMA.16816.F32.BF16 R16, R44.reuse, R54, R16 ;  /* 0x000000362c10723c */ /* 0x040fe20000041810 */
[----:B------:R-:W1:Y:S05]  /*d9b0*/  LDSM.16.MT88.4 R52, [R164+0x9000] ;  /* 0x00900000a434783b */ /* 0x000e6a0000004200 */
[C---:B---3--:R-:W-:Y:S03]  /*d9c0*/  HMMA.16816.F32.BF16 R20, R44.reuse, R56, R20 ;  /* 0x000000382c14723c */ /* 0x048fe60000041814 */
[----:B------:R-:W2:Y:S02]  /*d9d0*/  MUFU.EX2 R112, R112 ;  /* 0x0000007000707308 */ /* 0x000ea40000000800 */
[----:B-----5:R-:W-:Y:S01]  /*d9e0*/  F2FP.BF16.F32.PACK_AB R49, R126, R125 ;  /* 0x0000007d7e31723e */ /* 0x020fe200000010ff */
[C---:B------:R-:W-:Y:S01]  /*d9f0*/  HMMA.16816.F32.BF16 R24, R44.reuse, R58, R24 ;  /* 0x0000003a2c18723c */ /* 0x040fe20000041818 */
[----:B------:R-:W3:Y:S06]  /*da00*/  LDSM.16.MT88.4 R56, [R163+0x9000] ;  /* 0x00900000a338783b */ /* 0x000eec0000004200 */
[----:B------:R-:W-:Y:S01]  /*da10*/  MUFU.EX2 R113, R113 ;  /* 0x0000007100717308 */ /* 0x000fe20000000800 */
[C---:B------:R-:W-:Y:S09]  /*da20*/  HMMA.16816.F32.BF16 R28, R44.reuse, R40, R28 ;  /* 0x000000282c1c723c */ /* 0x040ff2000004181c */
[----:B------:R-:W5:Y:S01]  /*da30*/  MUFU.EX2 R108, R196 ;  /* 0x000000c4006c7308 */ /* 0x000f620000000800 */
[----:B------:R-:W-:Y:S01]  /*da40*/  HMMA.16816.F32.BF16 R32, R44, R42, R32 ;  /* 0x0000002a2c20723c */ /* 0x000fe20000041820 */
[----:B------:R-:W3:Y:S02]  /*da50*/  LDSM.16.MT88.4 R40, [R162+0x9000] ;  /* 0x00900000a228783b */ /* 0x000ee40000004200 */
[----:B--2---:R-:W-:Y:S04]  /*da60*/  F2FP.BF16.F32.PACK_AB R50, R112, R127 ;  /* 0x0000007f7032723e */ /* 0x004fe800000010ff */
[--C-:B------:R-:W-:Y:S01]  /*da70*/  FFMA.FTZ R45, R36, UR4, -R39.reuse ;  /* 0x00000004242d7c23 */ /* 0x100fe20008010827 */
[----:B------:R-:W-:Y:S01]  /*da80*/  FFMA.FTZ R39, R3, UR4, -R39 ;  /* 0x0000000403277c23 */ /* 0x000fe20008010827 */
[----:B------:R-:W-:Y:S02]  /*da90*/  MUFU.EX2 R106, R193 ;  /* 0x000000c1006a7308 */ /* 0x000fe40000000800 */
[----:B------:R-:W-:Y:S01]  /*daa0*/  FADD.FTZ R3, R79, R74 ;  /* 0x0000004a4f037221 */ /* 0x000fe20000010000 */
[--C-:B------:R-:W-:Y:S01]  /*dab0*/  FFMA.FTZ R44, R190, UR4, -R64.reuse ;  /* 0x00000004be2c7c23 */ /* 0x100fe20008010840 */
[----:B------:R-:W2:Y:S01]  /*dac0*/  LDSM.16.MT88.4 R76, [R163+0x9800] ;  /* 0x00980000a34c783b */ /* 0x000ea20000004200 */
[----:B------:R-:W-:Y:S01]  /*dad0*/  FFMA.FTZ R64, R177, UR4, -R64 ;  /* 0x00000004b1407c23 */ /* 0x000fe20008010840 */
[----:B------:R-:W-:Y:S01]  /*dae0*/  FADD.FTZ R3, R80, R3 ;  /* 0x0000000350037221 */ /* 0x000fe20000010000 */
[----:B-----5:R-:W-:Y:S03]  /*daf0*/  F2FP.BF16.F32.PACK_AB R51, R108, R113 ;  /* 0x000000716c33723e */ /* 0x020fe600000010ff */
[----:B------:R5:W-:Y:S01]  /*db00*/  MUFU.EX2 R188, R39 ;  /* 0x0000002700bc7308 */ /* 0x000be20000000800 */
[----:B------:R-:W-:Y:S03]  /*db10*/  FADD.FTZ R46, R90, R3 ;  /* 0x000000035a2e7221 */ /* 0x000fe60000010000 */
[C---:B----4-:R-:W-:Y:S06]  /*db20*/  HMMA.16816.F32.BF16 R4, R48.reuse, R60, R4 ;  /* 0x0000003c3004723c */ /* 0x050fec0000041804 */
[----:B------:R-:W4:Y:S01]  /*db30*/  MUFU.EX2 R101, R101 ;  /* 0x0000006500657308 */ /* 0x000f220000000800 */
[----:B------:R-:W-:Y:S01]  /*db40*/  FADD.FTZ R46, R83, R46 ;  /* 0x0000002e532e7221 */ /* 0x000fe20000010000 */
[C---:B------:R-:W-:Y:S08]  /*db50*/  HMMA.16816.F32.BF16 R8, R48.reuse, R62, R8 ;  /* 0x0000003e3008723c */ /* 0x040ff00000041808 */
[----:B------:R-:W-:Y:S01]  /*db60*/  MUFU.EX2 R65, R194 ;  /* 0x000000c200417308 */ /* 0x000fe20000000800 */
[----:B-----5:R-:W5:Y:S01]  /*db70*/  LDSM.16.MT88.4 R36, [R162+0x9800] ;  /* 0x00980000a224783b */ /* 0x020f620000004200 */
[C---:B-1----:R-:W-:Y:S03]  /*db80*/  HMMA.16816.F32.BF16 R12, R48.reuse, R52, R12 ;  /* 0x00000034300c723c */ /* 0x042fe6000004180c */
[----:B------:R-:W-:Y:S03]  /*db90*/  FADD.FTZ R3, R97, R46 ;  /* 0x0000002e61037221 */ /* 0x000fe60000010000 */
[C---:B------:R-:W-:Y:S02]  /*dba0*/  HMMA.16816.F32.BF16 R16, R48.reuse, R54, R16 ;  /* 0x000000363010723c */ /* 0x040fe40000041810 */
[----:B------:R-:W1:Y:S03]  /*dbb0*/  MUFU.EX2 R66, R66 ;  /* 0x0000004200427308 */ /* 0x000e660000000800 */
[----:B----4-:R-:W-:Y:S01]  /*dbc0*/  F2FP.BF16.F32.PACK_AB R68, R101, R106 ;  /* 0x0000006a6544723e */ /* 0x010fe200000010ff */
[C---:B---3--:R-:W-:Y:S06]  /*dbd0*/  HMMA.16816.F32.BF16 R20, R48.reuse, R56, R20 ;  /* 0x000000383014723c */ /* 0x048fec0000041814 */
[----:B------:R-:W-:Y:S01]  /*dbe0*/  MUFU.EX2 R44, R44 ;  /* 0x0000002c002c7308 */ /* 0x000fe20000000800 */
[----:B------:R-:W-:Y:S01]  /*dbf0*/  FADD.FTZ R118, R118, R3 ;  /* 0x0000000376767221 */ /* 0x000fe20000010000 */
[C---:B------:R-:W-:Y:S08]  /*dc00*/  HMMA.16816.F32.BF16 R24, R48.reuse, R58, R24 ;  /* 0x0000003a3018723c */ /* 0x040ff00000041818 */
[----:B------:R-:W3:Y:S01]  /*dc10*/  MUFU.EX2 R189, R64 ;  /* 0x0000004000bd7308 */ /* 0x000ee20000000800 */
[C---:B------:R-:W-:Y:S03]  /*dc20*/  HMMA.16816.F32.BF16 R28, R48.reuse, R40, R28 ;  /* 0x00000028301c723c */ /* 0x040fe6000004181c */
[----:B-1----:R-:W-:Y:S03]  /*dc30*/  F2FP.BF16.F32.PACK_AB R69, R66, R65 ;  /* 0x000000414245723e */ /* 0x002fe600000010ff */
[----:B------:R-:W-:Y:S03]  /*dc40*/  HMMA.16816.F32.BF16 R32, R48, R42, R32 ;  /* 0x0000002a3020723c */ /* 0x000fe60000041820 */
[----:B------:R-:W1:Y:S02]  /*dc50*/  MUFU.EX2 R45, R45 ;  /* 0x0000002d002d7308 */ /* 0x000e640000000800 */
[----:B------:R-:W-:Y:S01]  /*dc60*/  FADD.FTZ R40, R98, R91 ;  /* 0x0000005b62287221 */ /* 0x000fe20000010000 */
[----:B------:R-:W-:Y:S01]  /*dc70*/  FADD.FTZ R119, R119, R118 ;  /* 0x0000007677777221 */ /* 0x000fe20000010000 */
[----:B---3--:R-:W-:Y:S04]  /*dc80*/  F2FP.BF16.F32.PACK_AB R70, R189, R44 ;  /* 0x0000002cbd46723e */ /* 0x008fe800000010ff */
        /* <DEDUP_REMOVED lines=20> */
[C---:B-----5:R-:W-:Y:S05]  /*ddd0*/  HMMA.16816.F32.BF16 R72, R68.reuse, R36, R28 ;  /* 0x000000244448723c */ /* 0x060fea000004181c */
[----:B------:R-:W-:Y:S01]  /*dde0*/  FADD.FTZ R65, R65, R108 ;  /* 0x0000006c41417221 */ /* 0x000fe20000010000 */
[----:B------:R-:W-:Y:S05]  /*ddf0*/  HMMA.16816.F32.BF16 R68, R68, R38, R32 ;  /* 0x000000264444723c */ /* 0x000fea0000041820 */
[----:B------:R-:W-:Y:S01]  /*de00*/  FADD.FTZ R101, R101, R106 ;  /* 0x0000006a65657221 */ /* 0x000fe20000010000 */
[----:B------:R-:W-:Y:S05]  /*de10*/  FADD.FTZ R66, R66, R65 ;  /* 0x0000004142427221 */ /* 0x000fea0000010000 */
[----:B------:R-:W-:Y:S01]  /*de20*/  FADD.FTZ R44, R44, R101 ;  /* 0x000000652c2c7221 */ /* 0x000fe20000010000 */
[----:B------:R-:W-:Y:S01]  /*de30*/  FADD.FTZ R45, R45, R66 ;  /* 0x000000422d2d7221 */ /* 0x000fe20000010000 */
[----:B------:R-:W-:Y:S02]  /*de40*/  MOV R101, R0 ;  /* 0x0000000000657202 */ /* 0x000fe40000000f00 */
[----:B------:R-:W-:Y:S01]  /*de50*/  FADD.FTZ R189, R189, R44 ;  /* 0x0000002cbdbd7221 */ /* 0x000fe20000010000 */
[----:B------:R-:W-:Y:S01]  /*de60*/  FADD.FTZ R188, R188, R45 ;  /* 0x0000002dbcbc7221 */ /* 0x000fe20000010000 */
[----:B------:R-:W-:Y:S07]  /*de70*/  @P1 BRA `(.L_x_7270) ;  /* 0xffffffc800841947 */ /* 0x000fee000383ffff */
.L_x_7266:
        /* <DEDUP_REMOVED lines=168> */
.L_x_7272:
[----:B------:R-:W-:Y:S05]  /*e900*/  BSYNC B0 ;  /* 0x0000000000007941 */ /* 0x000fea0003800000 */
.L_x_7271:
        /* <DEDUP_REMOVED lines=35> */
.L_x_7273:
        /* <DEDUP_REMOVED lines=12> */
.L_x_8055:


//--------------------- .text._ZN5flash24flash_fwd_splitkv_kernelI23Flash_fwd_kernel_traitsILi64ELi64ELi128ELi4ELb0ELb0EN7cutlass10bfloat16_tE19Flash_kernel_traitsILi64ELi64ELi128ELi4ES3_EELb1ELb0ELb1ELb0ELb0ELb0ELb1ELb0EEEvNS_16Flash_fwd_paramsE --------------------------
	.section	.text._ZN5flash24flash_fwd_splitkv_kernelI23Flash_fwd_kernel_traitsILi64ELi64ELi128ELi4ELb0ELb0EN7cutlass10bfloat16_tE19Flash_kernel_traitsILi64ELi64ELi128ELi4ES3_EELb1ELb0ELb1ELb0ELb0ELb0ELb1ELb0EEEvNS_16Flash_fwd_paramsE,"ax",@progbits
	.align	128
        .global         _ZN5flash24flash_fwd_splitkv_kernelI23Flash_fwd_kernel_traitsILi64ELi64ELi128ELi4ELb0ELb0EN7cutlass10bfloat16_tE19Flash_kernel_traitsILi64ELi64ELi128ELi4ES3_EELb1ELb0ELb1ELb0ELb0ELb0ELb1ELb0EEEvNS_16Flash_fwd_paramsE
        .type           _ZN5flash24flash_fwd_splitkv_kernelI23Flash_fwd_kernel_traitsILi64ELi64ELi128ELi4ELb0ELb0EN7cutlass10bfloat16_tE19Flash_kernel_traitsILi64ELi64ELi128ELi4ES3_EELb1ELb0ELb1ELb0ELb0ELb0ELb1ELb0EEEvNS_16Flash_fwd_paramsE,@function
        .size           _ZN5flash24flash_fwd_splitkv_kernelI23Flash_fwd_kernel_traitsILi64ELi64ELi128ELi4ELb0ELb0EN7cutlass10bfloat16_tE19Flash_kernel_traitsILi64ELi64ELi128ELi4ES3_EELb1ELb0ELb1ELb0ELb0ELb0ELb1ELb0EEEvNS_16Flash_fwd_paramsE,(.L_x_8056 - _ZN5flash24flash_fwd_splitkv_kernelI23Flash_fwd_kernel_traitsILi64ELi64ELi128ELi4ELb0ELb0EN7cutlass10bfloat16_tE19Flash_kernel_traitsILi64ELi64ELi128ELi4ES3_EELb1ELb0ELb1ELb0ELb0ELb0ELb1ELb0EEEvNS_16Flash_fwd_paramsE)
        .other          _ZN5flash24flash_fwd_splitkv_kernelI23Flash_fwd_kernel_traitsILi64ELi64ELi128ELi4ELb0ELb0EN7cutlass10bfloat16_tE19Flash_kernel_traitsILi64ELi64ELi128ELi4ES3_EELb1ELb0ELb1ELb0ELb0ELb0ELb1ELb0EEEvNS_16Flash_fwd_paramsE,@"STO_CUDA_ENTRY STV_DEFAULT"
_ZN5flash24flash_fwd_splitkv_kernelI23Flash_fwd_kernel_traitsILi64ELi64ELi128ELi4ELb0ELb0EN7cutlass10bfloat16_tE19Flash_kernel_traitsILi64ELi64ELi128ELi4ES3_EELb1ELb0ELb1ELb0ELb0ELb0ELb1ELb0EEEvNS_16Flash_fwd_paramsE:
.text._ZN5flash24flash_fwd_splitkv_kernelI23Flash_fwd_kernel_traitsILi64ELi64ELi128ELi4ELb0ELb0EN7cutlass10bfloat16_tE19Flash_kernel_traitsILi64ELi64ELi128ELi4ES3_EELb1ELb0ELb1ELb0ELb0ELb0ELb1ELb0EEEvNS_16Flash_fwd_paramsE:
[----:B------:R-:W-:Y:S08]  /*0000*/  LDC R1, c[0x0][0x28] ;  /* 0x00000a00ff017b82 */ /* 0x000ff00000000800 */
[----:B------:R-:W1:Y:S01]  /*0010*/  LDC R5, c[0x0][0x270] ;  /* 0x00009c00ff057b82 */ /* 0x000e620000000800 */
[----:B------:R-:W2:Y:S01]  /*0020*/  S2R R14, SR_CTAID.Z ;  /* 0x00000000000e7919 */ /* 0x000ea20000002700 */
[----:B------:R-:W-:Y:S01]  /*0030*/  MOV R2, RZ ;  /* 0x000000ff00027202 */ /* 0x000fe20000000f00 */
[----:B------:R-:W-:-:S05]  /*0040*/  ULDC.64 UR10, c[0x0][0x208] ;  /* 0x00008200000a7ab9 */ /* 0x000fca0000000a00 */
        /* <DEDUP_REMOVED lines=22> */
[-C--:B------:R-:W-:Y:S02]  /*01b0*/  ISETP.GE.U32.AND P3, PT, R0, R5.reuse, PT ;  /* 0x000000050000720c */ /* 0x080fe40003f66070 */
[----:B------:R-:W-:Y:S02]  /*01c0*/  ISETP.NE.AND.EX P1, PT, R7, RZ, PT, P1 ;  /* 0x000000ff0700720c */ /* 0x000fe40003f25310 */
[----:B------:R-:W-:Y:S01]  /*01d0*/  MOV R6, 0xffffffff ;  /* 0xffffffff00067802 */ /* 0x000fe20000000f00 */
        /* <DEDUP_REMOVED lines=30> */
.L_x_7274:
[----:B------:R-:W2:Y:S02]  /*03c0*/  LDC R7, c[0x0][0x2c8] ;  /* 0x0000b200ff077b82 */ /* 0x000ea40000000800 */
.L_x_7275:
        /* <DEDUP_REMOVED lines=9> */
[----:B---3--:R-:W3:Y:S01]  /*0460*/  LDC R8, c[0x0][0x10] ;  /* 0x00000400ff087b82 */ /* 0x008ee20000000800 */
[----:B-----5:R-:W-:-:S07]  /*0470*/  @P3 IMAD.IADD R114, R17, 0x1, -R10 ;  /* 0x0000000111723824 */ /* 0x020fce00078e0a0a */
[----:B-1----:R-:W1:Y:S08]  /*0480*/  LDC R2, c[0x0][0x2c8] ;  /* 0x0000b200ff027b82 */ /* 0x002e700000000800 */
[----:B------:R-:W4:Y:S01]  /*0490*/  @!P3 LDC R4, c[0x0][0x2cc] ;  /* 0x0000b300ff04bb82 */ /* 0x000f220000000800 */
[----:B---3--:R-:W-:-:S07]  /*04a0*/  IABS R11, R8 ;  /* 0x00000008000b7213 */ /* 0x008fce0000000000 */
[----:B------:R-:W3:Y:S01]  /*04b0*/  LDC R123, c[0x0][0x398] ;  /* 0x0000e600ff7b7b82 */ /* 0x000ee20000000800 */
[----:B------:R-:W-:Y:S01]  /*04c0*/  IABS R12, R8 ;  /* 0x00000008000c7213 */ /* 0x000fe20000000000 */
[----:B------:R-:W2:Y:S04]  /*04d0*/  I2F.RP R3, R11 ;  /* 0x0000000b00037306 */ /* 0x000ea80000209400 */
[----:B------:R-:W-:Y:S02]  /*04e0*/  IMAD.MOV R12, RZ, RZ, -R12 ;  /* 0x000000ffff0c7224 */ /* 0x000fe400078e0a0c */
[----:B-1----:R-:W-:-:S05]  /*04f0*/  VIADD R2, R2, 0x7f ;  /* 0x0000007f02027836 */ /* 0x002fca0000000000 */
[----:B------:R-:W-:-:S04]  /*0500*/  SHF.R.S32.HI R13, RZ, 0x1f, R2 ;  /* 0x0000001fff0d7819 */ /* 0x000fc80000011402 */
[----:B------:R-:W-:Y:S01]  /*0510*/  LEA.HI R13, R13, R2, RZ, 0x7 ;  /* 0x000000020d0d7211 */ /* 0x000fe200078f38ff */
[----:B--2---:R-:W1:Y:S03]  /*0520*/  MUFU.RCP R18, R3 ;  /* 0x0000000300127308 */ /* 0x004e660000001000 */
[----:B------:R-:W-:-:S05]  /*0530*/  LEA.HI.SX32 R13, R13, R8, 0x19 ;  /* 0x000000080d0d7211 */ /* 0x000fca00078fcaff */
[----:B------:R-:W-:Y:S02]  /*0540*/  VIADD R13, R13, 0xffffffff ;  /* 0xffffffff0d0d7836 */ /* 0x000fe40000000000 */
[----:B-1----:R-:W-:-:S04]  /*0550*/  VIADD R18, R18, 0xffffffe ;  /* 0x0ffffffe12127836 */ /* 0x002fc80000000000 */
[----:B------:R-:W1:Y:S02]  /*0560*/  F2I.FTZ.U32.TRUNC.NTZ R19, R18 ;  /* 0x0000001200137305 */ /* 0x000e64000021f000 */
[--C-:B-1----:R-:W-:Y:S02]  /*0570*/  IMAD.MOV R2, RZ, RZ, -R19.reuse ;  /* 0x000000ffff027224 */ /* 0x102fe400078e0a13 */
[----:B------:R-:W-:Y:S02]  /*0580*/  IMAD.MOV.U32 R18, RZ, RZ, RZ ;  /* 0x000000ffff127224 */ /* 0x000fe400078e00ff */
[----:B------:R-:W-:Y:S01]  /*0590*/  IMAD R9, R2, R11, RZ ;  /* 0x0000000b02097224 */ /* 0x000fe200078e02ff */
[----:B------:R-:W-:Y:S02]  /*05a0*/  IABS R2, R13 ;  /* 0x0000000d00027213 */ /* 0x000fe40000000000 */
[----:B------:R-:W-:Y:S01]  /*05b0*/  LOP3.LUT R13, R13, R8, RZ, 0x3c, !PT ;  /* 0x000000080d0d7212 */ /* 0x000fe200078e3cff */
[----:B------:R-:W-:-:S03]  /*05c0*/  IMAD.HI.U32 R9, R19, R9, R18 ;  /* 0x0000000913097227 */ /* 0x000fc600078e0012 */
[----:B------:R-:W-:-:S03]  /*05d0*/  ISETP.GE.AND P0, PT, R13, RZ, PT ;  /* 0x000000ff0d00720c */ /* 0x000fc60003f06270 */
[----:B------:R-:W-:-:S04]  /*05e0*/  IMAD.HI.U32 R9, R9, R2, RZ ;  /* 0x0000000209097227 */ /* 0x000fc800078e00ff */
[----:B------:R-:W-:Y:S02]  /*05f0*/  IMAD R12, R9, R12, R2 ;  /* 0x0000000c090c7224 */ /* 0x000fe400078e0202 */
[----:B------:R-:W1:Y:S03]  /*0600*/  @!P3 LDC.64 R2, c[0x0][0x318] ;  /* 0x0000c600ff02bb82 */ /* 0x000e660000000a00 */
[----:B------:R-:W-:-:S13]  /*0610*/  ISETP.GT.U32.AND P1, PT, R11, R12, PT ;  /* 0x0000000c0b00720c */ /* 0x000fda0003f24070 */
[----:B------:R-:W-:Y:S02]  /*0620*/  @!P1 IMAD.IADD R12, R12, 0x1, -R11 ;  /* 0x000000010c0c9824 */ /* 0x000fe400078e0a0b */
[----:B------:R-:W-:Y:S01]  /*0630*/  @!P1 VIADD R9, R9, 0x1 ;  /* 0x0000000109099836 */ /* 0x000fe20000000000 */
[----:B------:R-:W-:Y:S02]  /*0640*/  ISETP.NE.AND P1, PT, R8, RZ, PT ;  /* 0x000000ff0800720c */ /* 0x000fe40003f25270 */
[----:B------:R-:W-:Y:S02]  /*0650*/  ISETP.GE.U32.AND P4, PT, R12, R11, PT ;  /* 0x0000000b0c00720c */ /* 0x000fe40003f86070 */
[----:B-1----:R-:W-:-:S04]  /*0660*/  @!P3 ISETP.NE.U32.AND P2, PT, R2, RZ, PT ;  /* 0x000000ff0200b20c */ /* 0x002fc80003f45070 */
[----:B------:R-:W-:Y:S02]  /*0670*/  @!P3 ISETP.NE.AND.EX P2, PT, R3, RZ, PT, P2 ;  /* 0x000000ff0300b20c */ /* 0x000fe40003f45320 */
[----:B------:R-:W-:Y:S02]  /*0680*/  IADD3 R3, -R129, 0xbf, R126 ;  /* 0x000000bf81037810 */ /* 0x000fe40007ffe17e */
[----:B----4-:R-:W-:-:S03]  /*0690*/  @!P3 SEL R4, R4, RZ, P2 ;  /* 0x000000ff0404b207 */ /* 0x010fc60001000000 */
[----:B------:R-:W-:Y:S01]  /*06a0*/  @P4 VIADD R9, R9, 0x1 ;  /* 0x0000000109094836 */ /* 0x000fe20000000000 */
[----:B------:R-:W-:-:S03]  /*06b0*/  @!P3 IADD3 R114, R4, R7, -R10 ;  /* 0x000000070472b210 */ /* 0x000fc60007ffe80a */
[----:B------:R-:W-:Y:S01]  /*06c0*/  @!P0 IMAD.MOV R9, RZ, RZ, -R9 ;  /* 0x000000ffff098224 */ /* 0x000fe200078e0a09 */
[----:B------:R-:W-:Y:S01]  /*06d0*/  @!P1 LOP3.LUT R9, RZ, R8, RZ, 0x33, !PT ;  /* 0x00000008ff099212 */ /* 0x000fe200078e33ff */
[----:B------:R-:W-:Y:S01]  /*06e0*/  VIADD R7, R114, 0x7f ;  /* 0x0000007f72077836 */ /* 0x000fe20000000000 */
[----:B---3--:R-:W-:-:S03]  /*06f0*/  IADD3 R3, R3, R123, R114 ;  /* 0x0000007b03037210 */ /* 0x008fc60007ffe072 */
[----:B------:R-:W-:Y:S01]  /*0700*/  IMAD R160, R9, R0, RZ ;  /* 0x0000000009a07224 */ /* 0x000fe200078e02ff */
[----:B------:R-:W-:Y:S02]  /*0710*/  SHF.R.S32.HI R4, RZ, 0x1f, R7 ;  /* 0x0000001fff047819 */ /* 0x000fe40000011407 */
[----:B------:R-:W-:Y:S02]  /*0720*/  SHF.R.S32.HI R2, RZ, 0x1f, R3 ;  /* 0x0000001fff027819 */ /* 0x000fe40000011403 */
[----:B------:R-:W-:Y:S02]  /*0730*/  LEA.HI R4, R4, R7, RZ, 0x7 ;  /* 0x0000000704047211 */ /* 0x000fe400078f38ff */
[----:B------:R-:W-:Y:S02]  /*0740*/  LEA.HI R2, R2, R3, RZ, 0x7 ;  /* 0x0000000302027211 */ /* 0x000fe400078f38ff */
[----:B------:R-:W-:Y:S02]  /*0750*/  SHF.R.S32.HI R4, RZ, 0x7, R4 ;  /* 0x00000007ff047819 */ /* 0x000fe40000011404 */
[----:B------:R-:W-:-:S02]  /*0760*/  SHF.R.S32.HI R2, RZ, 0x7, R2 ;  /* 0x00000007ff027819 */ /* 0x000fc40000011402 */
[----:B------:R-:W-:-:S04]  /*0770*/  VIADDMNMX R7, R160, R9, R4, PT ;  /* 0x00000009a0077246 */ /* 0x000fc80003800104 */
[----:B------:R-:W-:-:S04]  /*0780*/  VIMNMX R7, R7, R2, PT ;  /* 0x0000000207077248 */ /* 0x000fc80003fe0100 */
[----:B------:R-:W-:-:S13]  /*0790*/  ISETP.GE.AND P0, PT, R160, R7, PT ;  /* 0x00000007a000720c */ /* 0x000fda0003f06270 */
[----:B------:R-:W-:Y:S05]  /*07a0*/  @!P0 BRA `(.L_x_7276) ;  /* 0x0000000400548947 */ /* 0x000fea0003800000 */
[----:B------:R-:W1:Y:S01]  /*07b0*/  LDC.64 R2, c[0x0][0x2c0] ;  /* 0x0000b000ff027b82 */ /* 0x000e620000000a00 */
[----:B------:R-:W-:Y:S01]  /*07c0*/  SHF.R.S32.HI R7, RZ, 0x1f, R122 ;  /* 0x0000001fff077819 */ /* 0x000fe2000001147a */
[----:B------:R-:W-:Y:S01]  /*07d0*/  ULDC UR4, c[0x0][0x2dc] ;  /* 0x0000b70000047ab9 */ /* 0x000fe20000000800 */
[----:B------:R-:W-:Y:S02]  /*07e0*/  IMAD.IADD R129, R129, 0x1, -R126 ;  /* 0x0000000181817824 */ /* 0x000fe400078e0a7e */
[----:B------:R-:W-:-:S04]  /*07f0*/  LEA.HI R4, R7, R122, RZ, 0x4 ;  /* 0x0000007a07047211 */ /* 0x000fc800078f20ff */
[----:B------:R-:W-:Y:S02]  /*0800*/  LOP3.LUT R7, R4, 0xfffffff0, RZ, 0xc0, !PT ;  /* 0xfffffff004077812 */ /* 0x000fe400078ec0ff */
[----:B------:R-:W-:-:S03]  /*0810*/  SHF.R.S32.HI R4, RZ, 0x4, R4 ;  /* 0x00000004ff047819 */ /* 0x000fc60000011404 */
[----:B------:R-:W-:Y:S02]  /*0820*/  IMAD.IADD R7, R122, 0x1, -R7 ;  /* 0x000000017a077824 */ /* 0x000fe400078e0a07 */
[C---:B------:R-:W-:Y:S02]  /*0830*/  VIADD R12, R4.reuse, 0x10 ;  /* 0x00000010040c7836 */ /* 0x040fe40000000000 */
[----:B------:R-:W-:Y:S02]  /*0840*/  IMAD.SHL.U32 R8, R7, 0x4, RZ ;  /* 0x0000000407087824 */ /* 0x000fe400078e00ff */
[----:B------:R-:W-:-:S03]  /*0850*/  VIADD R6, R4, 0x28 ;  /* 0x0000002804067836 */ /* 0x000fc60000000000 */
[----:B------:R-:W-:Y:S01]  /*0860*/  SHF.R.S32.HI R9, RZ, 0x1f, R8 ;  /* 0x0000001fff097819 */ /* 0x000fe20000011408 */
[----:B-1----:R-:W-:-:S04]  /*0870*/  IMAD R2, R0, R2, R169 ;  /* 0x0000000200027224 */ /* 0x002fc800078e02a9 */
[----:B------:R-:W-:Y:S02]  /*0880*/  IMAD R2, R2, R5, R14 ;  /* 0x0000000502027224 */ /* 0x000fe400078e020e */
[----:B------:R-:W-:-:S04]  /*0890*/  IMAD.WIDE R10, R4, 0x40, R8 ;  /* 0x00000040040a7825 */ /* 0x000fc800078e0208 */
[----:B------:R-:W-:Y:S02]  /*08a0*/  IMAD R3, R2, R3, R126 ;  /* 0x0000000302037224 */ /* 0x000fe400078e027e */
[----:B------:R-:W-:Y:S02]  /*08b0*/  VIADD R2, R4, 0x8 ;  /* 0x0000000804027836 */ /* 0x000fe40000000000 */
[----:B------:R-:W-:Y:S01]  /*08c0*/  IMAD R5, R3, UR4, RZ ;  /* 0x0000000403057c24 */ /* 0x000fe2000f8e02ff */
[----:B------:R-:W-:Y:S02]  /*08d0*/  ULDC UR4, c[0x0][0x2d0] ;  /* 0x0000b40000047ab9 */ /* 0x000fe40000000800 */
[----:B------:R-:W-:Y:S01]  /*08e0*/  ISETP.GE.AND P0, PT, R8, UR4, PT ;  /* 0x0000000408007c0c */ /* 0x000fe2000bf06270 */
[----:B------:R-:W-:Y:S01]  /*08f0*/  ULDC.64 UR4, c[0x0][0x288] ;  /* 0x0000a20000047ab9 */ /* 0x000fe20000000a00 */
[C---:B------:R-:W-:Y:S01]  /*0900*/  IADD3 R0, P1, R5.reuse, R10, RZ ;  /* 0x0000000a05007210 */ /* 0x040fe20007f3e0ff */
[----:B------:R-:W-:Y:S01]  /*0910*/  VIADD R10, R4, 0x18 ;  /* 0x00000018040a7836 */ /* 0x000fe20000000000 */
[----:B------:R-:W-:Y:S01]  /*0920*/  ISETP.GE.OR P4, PT, R12, R129, P0 ;  /* 0x000000810c00720c */ /* 0x000fe20000786670 */
[----:B------:R-:W-:Y:S01]  /*0930*/  VIADD R8, R4, 0x20 ;  /* 0x0000002004087836 */ /* 0x000fe20000000000 */
[----:B------:R-:W-:-:S02]  /*0940*/  LEA.HI.X.SX32 R5, R5, R11, 0x1, P1 ;  /* 0x0000000b05057211 */ /* 0x000fc400008f0eff */
        /* <DEDUP_REMOVED lines=23> */
[C---:B------:R-:W-:Y:S01]  /*0ac0*/  ISETP.NE.OR P5, PT, R7.reuse, RZ, P5 ;  /* 0x000000ff0700720c */ /* 0x040fe20002fa5670 */
[----:B------:R-:W-:Y:S01]  /*0ad0*/  @!P0 STG.E.128 desc[UR10][R14.64+0x3800], RZ ;  /* 0x003800ff0e008986 */ /* 0x000fe2000c101d0a */
[----:B------:R-:W-:Y:S02]  /*0ae0*/  ISETP.GE.AND P0, PT, R2, R129, PT ;  /* 0x000000810200720c */ /* 0x000fe40003f06270 */
[C---:B------:R-:W-:Y:S01]  /*0af0*/  ISETP.NE.OR P3, PT, R7.reuse, RZ, P3 ;  /* 0x000000ff0700720c */ /* 0x040fe20001f65670 */
[----:B------:R-:W-:Y:S01]  /*0b00*/  @!P1 STG.E.128 desc[UR10][R14.64+0x2800], RZ ;  /* 0x002800ff0e009986 */ /* 0x000fe2000c101d0a */
[----:B------:R-:W-:Y:S02]  /*0b10*/  ISETP.NE.OR P0, PT, R7, RZ, P0 ;  /* 0x000000ff0700720c */ /* 0x000fe40000705670 */
[----:B------:R-:W-:Y:S01]  /*0b20*/  IADD3 R3, P1, R3, R4, RZ ;  /* 0x0000000403037210 */ /* 0x000fe20007f3e0ff */
[----:B------:R1:W-:Y:S01]  /*0b30*/  @!P4 STG.E.128 desc[UR10][R14.64+0x3000], RZ ;  /* 0x003000ff0e00c986 */ /* 0x0003e2000c101d0a */
[----:B------:R-:W-:Y:S01]  /*0b40*/  ISETP.NE.OR P2, PT, R7, RZ, P2 ;  /* 0x000000ff0700720c */ /* 0x000fe20001745670 */
[----:B------:R-:W-:Y:S01]  /*0b50*/  @!P6 IMAD.MOV.U32 R19, RZ, RZ, -0x800000 ;  /* 0xff800000ff13e424 */ /* 0x000fe200078e00ff */
[----:B------:R-:W-:Y:S01]  /*0b60*/  LEA.HI.X.SX32 R8, R4, R5, 0x1, P1 ;  /* 0x0000000504087211 */ /* 0x000fe200008f0eff */
[----:B------:R-:W-:Y:S01]  /*0b70*/  @!P5 IMAD.MOV.U32 R17, RZ, RZ, -0x800000 ;  /* 0xff800000ff11d424 */ /* 0x000fe200078e00ff */
[----:B------:R-:W-:-:S02]  /*0b80*/  LEA R10, P4, R3, UR4, 0x2 ;  /* 0x00000004030a7c11 */ /* 0x000fc4000f8810ff */
        /* <DEDUP_REMOVED lines=12> */
[----:B------:R2:W-:Y:S02]  /*0c50*/  @!P5 STG.E desc[UR10][R10.64+0x40], R17 ;  /* 0x000040110a00d986 */ /* 0x0005e4000c10190a */
[----:B------:R-:W-:Y:S02]  /*0c60*/  @!P1 IMAD.MOV.U32 R5, RZ, RZ, -0x800000 ;  /* 0xff800000ff059424 */ /* 0x000fe400078e00ff */
[----:B-1----:R-:W-:Y:S01]  /*0c70*/  @!P4 IMAD.MOV.U32 R15, RZ, RZ, -0x800000 ;  /* 0xff800000ff0fc424 */ /* 0x002fe200078e00ff */
[----:B------:R2:W-:Y:S04]  /*0c80*/  @!P3 STG.E desc[UR10][R10.64+0x60], R13 ;  /* 0x0000600d0a00b986 */ /* 0x0005e8000c10190a */
[----:B------:R2:W-:Y:S04]  /*0c90*/  @!P2 STG.E desc[UR10][R10.64+0x80], R9 ;  /* 0x000080090a00a986 */ /* 0x0005e8000c10190a */
[----:B------:R2:W-:Y:S04]  /*0ca0*/  @!P1 STG.E desc[UR10][R10.64+0xa0], R5 ;  /* 0x0000a0050a009986 */ /* 0x0005e8000c10190a */
[----:B------:R2:W-:Y:S01]  /*0cb0*/  @!P4 STG.E desc[UR10][R10.64], R15 ;  /* 0x0000000f0a00c986 */ /* 0x0005e2000c10190a */
[----:B------:R-:W-:Y:S05]  /*0cc0*/  @P0 EXIT ;  /* 0x000000000000094d */ /* 0x000fea0003800000 */
[----:B--2---:R-:W-:-:S05]  /*0cd0*/  MOV R3, 0xff800000 ;  /* 0xff80000000037802 */ /* 0x004fca0000000f00 */
[----:B------:R-:W-:Y:S01]  /*0ce0*/  STG.E desc[UR10][R10.64+0xe0], R3 ;  /* 0x0000e0030a007986 */ /* 0x000fe2000c10190a */
[----:B------:R-:W-:Y:S05]  /*0cf0*/  EXIT ;  /* 0x000000000000794d */ /* 0x000fea0003800000 */
.L_x_7276:
        /* <DEDUP_REMOVED lines=24> */
.L_x_7277:
        /* <DEDUP_REMOVED lines=13> */
[----:B-----5:R-:W-:Y:S01]  /*0f50*/  IMAD R0, R3, R2, RZ ;  /* 0x0000000203007224 */ /* 0x020fe200078e02ff */
        /* <DEDUP_REMOVED lines=17> */
[----:B--2---:R-:W-:-:S04]  /*1070*/  IABS R2, R9 ;  /* 0x0000000900027213 */ /* 0x004fc80000000000 */
[----:B------:R-:W2:Y:S08]  /*1080*/  I2F.RP R5, R2 ;  /* 0x0000000200057306 */ /* 0x000eb00000209400 */
[----:B--2---:R-:W2:Y:S02]  /*1090*/  MUFU.RCP R12, R5 ;  /* 0x00000005000c7308 */ /* 0x004ea40000001000 */
[----:B--2---:R-:W-:-:S06]  /*10a0*/  IADD3 R12, R12, 0xffffffe, RZ ;  /* 0x0ffffffe0c0c7810 */ /* 0x004fcc0007ffe0ff */
[----:B------:R-:W2:Y:S02]  /*10b0*/  F2I.FTZ.U32.TRUNC.NTZ R13, R12 ;  /* 0x0000000c000d7305 */ /* 0x000ea4000021f000 */
[----:B--2---:R-:W-:Y:S01]  /*10c0*/  IMAD.MOV R3, RZ, RZ, -R13 ;  /* 0x000000ffff037224 */ /* 0x004fe200078e0a0d */
        /* <DEDUP_REMOVED lines=20> */
[----:B------:R-:W-:-:S04]  /*1210*/  @!P1 LOP3.LUT R8, RZ, R9, RZ, 0x33, !PT ;  /* 0x00000009ff089212 */ /* 0x000fc800078e33ff */
[----:B-1----:R-:W-:Y:S02]  /*1220*/  SHF.R.S32.HI R19, RZ, 0x1f, R8 ;  /* 0x0000001fff137819 */ /* 0x002fe40000011408 */
[----:B----4-:R-:W-:Y:S01]  /*1230*/  SHF.R.S32.HI R5, RZ, 0x1f, R0 ;  /* 0x0000001fff057819 */ /* 0x010fe20000011400 */
        /* <DEDUP_REMOVED lines=12> */
[----:B------:R-:W-:Y:S01]  /*1300*/  IMAD R9, R8, UR5, R9 ;  /* 0x0000000508097c24 */ /* 0x000fe2000f8e0209 */
[----:B------:R-:W-:Y:S01]  /*1310*/  IADD3 R11, R11, R4, RZ ;  /* 0x000000040b0b7210 */ /* 0x000fe20007ffe0ff */
[----:B------:R-:W-:-:S04]  /*1320*/  IMAD.WIDE.U32 R28, R0, R2, RZ ;  /* 0x00000002001c7225 */ /* 0x000fc800078e00ff */
[----:B------:R-:W-:-:S04]  /*1330*/  IMAD.WIDE.U32 R10, R8, UR4, R10 ;  /* 0x00000004080a7c25 */ /* 0x000fc8000f8e000a */
[----:B------:R-:W-:Y:S01]  /*1340*/  IMAD.IADD R18, R29, 0x1, R3 ;  /* 0x000000011d127824 */ /* 0x000fe200078e0203 */
[----:B------:R-:W-:Y:S02]  /*1350*/  IADD3 R12, R11, R9, RZ ;  /* 0x000000090b0c7210 */ /* 0x000fe40007ffe0ff */
[----:B------:R-:W-:Y:S01]  /*1360*/  MOV R16, R10 ;  /* 0x0000000a00107202 */ /* 0x000fe20000000f00 */
[----:B------:R-:W-:Y:S06]  /*1370*/  BRA `(.L_x_7279) ;  /* 0x00000004003c7947 */ /* 0x000fec0003800000 */
.L_x_7278:
        /* <DEDUP_REMOVED lines=49> */
.L_x_7280:
        /* <DEDUP_REMOVED lines=9> */
[----:B------:R-:W-:Y:S02]  /*1720*/  IADD3 R23, R23, R4, RZ ;  /* 0x0000000417177210 */ /* 0x000fe40007ffe0ff */
[----:B------:R-:W-:Y:S01]  /*1730*/  MOV R8, R11 ;  /* 0x0000000b00087202 */ /* 0x000fe20000000f00 */
[-C--:B--2---:R-:W-:Y:S02]  /*1740*/  IMAD R4, R19, R2.reuse, RZ ;  /* 0x0000000213047224 */ /* 0x084fe400078e02ff */
[----:B------:R-:W-:-:S04]  /*1750*/  IMAD.WIDE.U32 R20, R11, R2, R22 ;  /* 0x000000020b147225 */ /* 0x000fc800078e0016 */
[----:B------:R-:W-:Y:S01]  /*1760*/  IMAD R3, R11, R3, R4 ;  /* 0x000000030b037224 */ /* 0x000fe200078e0204 */
[----:B------:R-:W-:Y:S01]  /*1770*/  MOV R16, R20 ;  /* 0x0000001400107202 */ /* 0x000fe20000000f00 */
[----:B------:R-:W-:-:S03]  /*1780*/  @P4 IMAD R18, R18, R9, R29 ;  /* 0x0000000912124224 */ /* 0x000fc600078e021d */
[----:B------:R-:W-:Y:S01]  /*1790*/  IADD3 R12, R21, R3, RZ ;  /* 0x00000003150c7210 */ /* 0x000fe20007ffe0ff */
[----:B------:R-:W-:Y:S06]  /*17a0*/  @P4 BRA `(.L_x_7279) ;  /* 0x0000000000304947 */ /* 0x000fec0003800000 */
[----:B------:R-:W1:Y:S01]  /*17b0*/  LDC.64 R4, c[0x0][0x250] ;  /* 0x00009400ff047b82 */ /* 0x000e620000000a00 */
[----:B------:R-:W-:Y:S02]  /*17c0*/  SHF.R.S32.HI R11, RZ, 0x1f, R10 ;  /* 0x0000001fff0b7819 */ /* 0x000fe4000001140a */
[----:B-----5:R-:W-:-:S05]  /*17d0*/  SHF.R.S32.HI R9, RZ, 0x1f, R0 ;  /* 0x0000001fff097819 */ /* 0x020fca0000011400 */
[----:B------:R-:W2:Y:S01]  /*17e0*/  LDC.64 R2, c[0x0][0x238] ;  /* 0x00008e00ff027b82 */ /* 0x000ea20000000a00 */
[----:B-1----:R-:W-:-:S04]  /*17f0*/  IMAD R11, R11, R4, RZ ;  /* 0x000000040b0b7224 */ /* 0x002fc800078e02ff */
[C---:B------:R-:W-:Y:S02]  /*1800*/  IMAD R5, R10.reuse, R5, R11 ;  /* 0x000000050a057224 */ /* 0x040fe400078e020b */
[----:B------:R-:W-:-:S04]  /*1810*/  IMAD.WIDE.U32 R10, R10, R4, RZ ;  /* 0x000000040a0a7225 */ /* 0x000fc800078e00ff */
[----:B--2---:R-:W-:Y:S01]  /*1820*/  IMAD R9, R9, R2, RZ ;  /* 0x0000000209097224 */ /* 0x004fe200078e02ff */
[----:B------:R-:W-:-:S03]  /*1830*/  IADD3 R11, R11, R5, RZ ;  /* 0x000000050b0b7210 */ /* 0x000fc60007ffe0ff */
[C---:B------:R-:W-:Y:S02]  /*1840*/  IMAD R3, R0.reuse, R3, R9 ;  /* 0x0000000300037224 */ /* 0x040fe400078e0209 */
[----:B------:R-:W-:-:S05]  /*1850*/  IMAD.WIDE.U32 R28, R0, R2, R10 ;  /* 0x00000002001c7225 */ /* 0x000fca00078e000a */
[----:B------:R-:W-:-:S07]  /*1860*/  IADD3 R18, R29, R3, RZ ;  /* 0x000000031d127210 */ /* 0x000fce0007ffe0ff */
.L_x_7279:
[----:B------:R-:W-:Y:S01]  /*1870*/  ISETP.NE.AND P1, PT, R6, -0x1, PT ;  /* 0xffffffff0600780c */ /* 0x000fe20003f25270 */
[----:B------:R-:W-:Y:S01]  /*1880*/  VIADD R165, R7, 0xffffffff ;  /* 0xffffffff07a57836 */ /* 0x000fe20000000000 */
[----:B------:R-:W-:Y:S01]  /*1890*/  SHF.R.S32.HI R9, RZ, 0x1f, R122 ;  /* 0x0000001fff097819 */ /* 0x000fe2000001147a */
[----:B------:R-:W-:Y:S01]  /*18a0*/  IMAD.IADD R159, R129, 0x1, -R126 ;  /* 0x00000001819f7824 */ /* 0x000fe200078e0a7e */
[----:B------:R-:W1:Y:S01]  /*18b0*/  S2UR UR4, SR_CgaCtaId ;  /* 0x00000000000479c3 */ /* 0x000e620000008800 */
[----:B------:R-:W-:Y:S01]  /*18c0*/  IMAD.SHL.U32 R125, R165, 0x80, RZ ;  /* 0x00000080a57d7824 */ /* 0x000fe200078e00ff */
[----:B------:R-:W-:Y:S01]  /*18d0*/  LEA.HI R11, R9, R122, RZ, 0x3 ;  /* 0x0000007a090b7211 */ /* 0x000fe200078f18ff */
[----:B------:R-:W-:Y:S01]  /*18e0*/  ULDC.64 UR8, c[0x0][0x268] ;  /* 0x00009a0000087ab9 */ /* 0x000fe20000000a00 */
[----:B------:R-:W-:Y:S01]  /*18f0*/  ULDC.64 UR6, c[0x0][0x258] ;  /* 0x0000960000067ab9 */ /* 0x000fe20000000a00 */
[----:B------:R-:W-:Y:S01]  /*1900*/  UMOV UR5, 0x400 ;  /* 0x0000040000057882 */ /* 0x000fe20000000000 */
[----:B------:R-:W-:Y:S01]  /*1910*/  SHF.R.S32.HI R10, RZ, 0x3, R11 ;  /* 0x00000003ff0a7819 */ /* 0x000fe2000001140b */
[----:B------:R-:W-:Y:S01]  /*1920*/  BSSY B0, `(.L_x_7281) ;  /* 0x0000049000007945 */ /* 0x000fe20003800000 */
[----:B------:R-:W-:Y:S01]  /*1930*/  LOP3.LUT R11, R11, 0xfffffff8, RZ, 0xc0, !PT ;  /* 0xfffffff80b0b7812 */ /* 0x000fe200078ec0ff */
[----:B------:R-:W2:Y:S01]  /*1940*/  @P1 LDC.64 R4, c[0x0][0x240] ;  /* 0x00009000ff041b82 */ /* 0x000ea20000000a00 */
[----:B-----5:R-:W-:Y:S01]  /*1950*/  IADD3 R0, -R125, R114, RZ ;  /* 0x000000727d007210 */ /* 0x020fe20007ffe1ff */
[----:B------:R-:W-:-:S02]  /*1960*/  IMAD.SHL.U32 R20, R10, 0x40, RZ ;  /* 0x000000400a147824 */ /* 0x000fc400078e00ff */
[----:B------:R-:W-:Y:S01]  /*1970*/  IMAD.IADD R100, R122, 0x1, -R11 ;  /* 0x000000017a647824 */ /* 0x000fe200078e0a0b */
[----:B------:R-:W-:Y:S01]  /*1980*/  @!P1 SHF.R.S32.HI R11, RZ, 0x1f, R169 ;  /* 0x0000001fff0b9819 */ /* 0x000fe200000114a9 */
[----:B------:R-:W-:Y:S01]  /*1990*/  VIADD R21, R10, 0x10 ;  /* 0x000000100a157836 */ /* 0x000fe20000000000 */
[----:B------:R-:W-:Y:S01]  /*19a0*/  LOP3.LUT R20, R20, 0x1c0, RZ, 0xc0, !PT ;  /* 0x000001c014147812 */ /* 0x000fe200078ec0ff */
[----:B------:R-:W3:Y:S01]  /*19b0*/  @!P1 LDC.64 R2, c[0x0][0x228] ;  /* 0x00008a00ff029b82 */ /* 0x000ee20000000a00 */
[----:B------:R-:W-:Y:S02]  /*19c0*/  IMAD.SHL.U32 R167, R100, 0x8, RZ ;  /* 0x0000000864a77824 */ /* 0x000fe400078e00ff */
[----:B------:R-:W-:Y:S02]  /*19d0*/  SHF.R.U32.HI R25, RZ, 0x3, R20 ;  /* 0x00000003ff197819 */ /* 0x000fe40000011614 */
[C---:B------:R-:W-:Y:S02]  /*19e0*/  ISETP.GE.AND P6, PT, R21.reuse, R159, PT ;  /* 0x0000009f1500720c */ /* 0x040fe40003fc6270 */
[----:B------:R-:W-:Y:S01]  /*19f0*/  LOP3.LUT R166, R20, 0x38, R167, 0xf8, !PT ;  /* 0x0000003814a67812 */ /* 0x000fe200078ef8a7 */
[----:B------:R-:W4:Y:S01]  /*1a00*/  LDC.64 R118, c[0x0][0x250] ;  /* 0x00009400ff767b82 */ /* 0x000f220000000a00 */
[CC--:B------:R-:W-:Y:S01]  /*1a10*/  ISETP.GE.AND P2, PT, R21.reuse, R0.reuse, PT ;  /* 0x000000001500720c */ /* 0x0c0fe20003f46270 */
[----:B-1----:R-:W-:Y:S01]  /*1a20*/  ULEA UR4, UR4, UR5, 0x18 ;  /* 0x0000000504047291 */ /* 0x002fe2000f8ec03f */
[----:B------:R-:W-:-:S02]  /*1a30*/  ISETP.GE.AND P0, PT, R21, R0, PT ;  /* 0x000000001500720c */ /* 0x000fc40003f06270 */
[----:B------:R-:W-:Y:S02]  /*1a40*/  LOP3.LUT R166, R166, R25, RZ, 0x3c, !PT ;  /* 0x00000019a6a67212 */ /* 0x000fe400078e3cff */
[----:B------:R-:W-:Y:S01]  /*1a50*/  LEA.HI R21, R9, R122, RZ, 0x6 ;  /* 0x0000007a09157211 */ /* 0x000fe200078f30ff */
[----:B--2---:R-:W-:Y:S01]  /*1a60*/  @P1 IMAD.WIDE.U32 R22, R6, R4, RZ ;  /* 0x0000000406161225 */ /* 0x004fe200078e00ff */
[----:B------:R-:W-:-:S03]  /*1a70*/  IADD3 R28, P4, R167, R28, RZ ;  /* 0x0000001ca71c7210 */ /* 0x000fc60007f9e0ff */
[----:B------:R-:W-:Y:S02]  /*1a80*/  IMAD.SHL.U32 R21, R21, 0x8, RZ ;  /* 0x0000000815157824 */ /* 0x000fe400078e00ff */
[----:B------:R-:W-:Y:S02]  /*1a90*/  @P1 IMAD R5, R6, R5, R23 ;  /* 0x0000000506051224 */ /* 0x000fe400078e0217 */
[-C--:B---3--:R-:W-:Y:S01]  /*1aa0*/  @!P1 IMAD.WIDE.U32 R24, R169, R2.reuse, RZ ;  /* 0x00000002a9189225 */ /* 0x088fe200078e00ff */
[----:B------:R-:W-:Y:S02]  /*1ab0*/  LOP3.LUT R166, R166, 0xfffffe00, R21, 0xf8, !PT ;  /* 0xfffffe00a6a67812 */ /* 0x000fe400078ef815 */
[----:B------:R-:W-:Y:S01]  /*1ac0*/  SHF.R.S32.HI R21, RZ, 0x1f, R167 ;  /* 0x0000001fff157819 */ /* 0x000fe200000114a7 */
[----:B------:R-:W-:Y:S01]  /*1ad0*/  @!P1 IMAD R4, R11, R2, RZ ;  /* 0x000000020b049224 */ /* 0x000fe200078e02ff */
[----:B------:R-:W-:Y:S01]  /*1ae0*/  SHF.R.S32.HI R11, RZ, 0x1f, R10 ;  /* 0x0000001fff0b7819 */ /* 0x000fe2000001140a */
[----:B------:R-:W-:Y:S01]  /*1af0*/  @P1 IMAD.MOV.U32 R2, RZ, RZ, R22 ;  /* 0x000000ffff021224 */ /* 0x000fe200078e0016 */
[----:B------:R-:W-:Y:S01]  /*1b00*/  @!P1 MOV R2, R24 ;  /* 0x0000001800029202 */ /* 0x000fe20000000f00 */
[----:B------:R-:W-:Y:S01]  /*1b10*/  @!P1 IMAD R3, R169, R3, R4 ;  /* 0x00000003a9039224 */ /* 0x000fe200078e0204 */
[----:B------:R-:W-:Y:S01]  /*1b20*/  IADD3 R24, P5, R167, R16, RZ ;  /* 0x00000010a7187210 */ /* 0x000fe20007fbe0ff */
[----:B------:R-:W-:Y:S01]  /*1b30*/  IMAD.WIDE R22, R15, 0x40, R10 ;  /* 0x000000400f167825 */ /* 0x000fe200078e020a */
[----:B------:R-:W-:-:S02]  /*1b40*/  SHF.R.S32.HI R15, RZ, 0x1f, R14 ;  /* 0x0000001fff0f7819 */ /* 0x000fc4000001140e */
[----:B------:R-:W-:Y:S01]  /*1b50*/  LEA R166, R166, UR4, 0x1 ;  /* 0x00000004a6a67c11 */ /* 0x000fe2000f8e08ff */
[----:B------:R-:W-:Y:S01]  /*1b60*/  @!P1 IMAD.IADD R5, R25, 0x1, R3 ;  /* 0x0000000119059824 */ /* 0x000fe200078e0203 */
[----:B------:R-:W-:Y:S01]  /*1b70*/  IADD3 R26, P1, R167, R2, RZ ;  /* 0x00000002a71a7210 */ /* 0x000fe20007f3e0ff */
[C---:B------:R-:W-:Y:S01]  /*1b80*/  IMAD.X R29, R21.reuse, 0x1, R18, P4 ;  /* 0x00000001151d7824 */ /* 0x040fe200020e0612 */
[----:B------:R-:W1:Y:S01]  /*1b90*/  LDC.64 R2, c[0x0][0x3c8] ;  /* 0x0000f200ff027b82 */ /* 0x000e620000000a00 */
[C---:B------:R-:W-:Y:S01]  /*1ba0*/  IMAD.X R25, R21.reuse, 0x1, R12, P5 ;  /* 0x0000000115197824 */ /* 0x040fe200028e060c */
[C---:B------:R-:W-:Y:S01]  /*1bb0*/  IADD3 R112, P4, R10.reuse, R17, RZ ;  /* 0x000000110a707210 */ /* 0x040fe20007f9e0ff */
[----:B------:R-:W-:Y:S01]  /*1bc0*/  IMAD.X R27, R21, 0x1, R5, P1 ;  /* 0x00000001151b7824 */ /* 0x000fe200008e0605 */
[C---:B------:R-:W-:Y:S01]  /*1bd0*/  ISETP.GE.AND P1, PT, R10.reuse, R159, PT ;  /* 0x0000009f0a00720c */ /* 0x040fe20003f26270 */
[----:B------:R-:W-:Y:S01]  /*1be0*/  IMAD R5, R15, UR6, RZ ;  /* 0x000000060f057c24 */ /* 0x000fe2000f8e02ff */
[----:B------:R-:W-:Y:S01]  /*1bf0*/  IADD3 R17, R10, 0x20, RZ ;  /* 0x000000200a117810 */ /* 0x000fe20007ffe0ff */
[----:B------:R-:W-:-:S02]  /*1c00*/  IMAD R21, R19, UR8, RZ ;  /* 0x0000000813157c24 */ /* 0x000fc4000f8e02ff */
[C---:B------:R-:W-:Y:S01]  /*1c10*/  IMAD R5, R14.reuse, UR7, R5 ;  /* 0x000000070e057c24 */ /* 0x040fe2000f8e0205 */
[----:B------:R-:W-:Y:S01]  /*1c20*/  ISETP.GE.AND P5, PT, R17, R0, PT ;  /* 0x000000001100720c */ /* 0x000fe20003fa6270 */
[----:B------:R-:W-:-:S04]  /*1c30*/  IMAD.WIDE.U32 R26, R14, UR6, R26 ;  /* 0x000000060e1a7c25 */ /* 0x000fc8000f8e001a */
[C---:B------:R-:W-:Y:S02]  /*1c40*/  IMAD R4, R8.reuse, UR9, R21 ;  /* 0x0000000908047c24 */ /* 0x040fe4000f8e0215 */
[----:B------:R-:W-:-:S04]  /*1c50*/  IMAD.WIDE.U32 R20, R8, UR8, R28 ;  /* 0x0000000808147c25 */ /* 0x000fc8000f8e001c */
[----:B------:R-:W-:Y:S01]  /*1c60*/  IMAD.X R19, R11, 0x1, R13, P4 ;  /* 0x000000010b137824 */ /* 0x000fe200020e060d */
[----:B------:R-:W-:Y:S01]  /*1c70*/  ISETP.GE.AND P4, PT, R17, R159, PT ;  /* 0x0000009f1100720c */ /* 0x000fe20003f86270 */
[----:B------:R-:W-:Y:S01]  /*1c80*/  IMAD.IADD R29, R27, 0x1, R5 ;  /* 0x000000011b1d7824 */ /* 0x000fe200078e0205 */
[----:B----4-:R-:W-:Y:S11]  /*1c90*/  @P1 BRA `(.L_x_7282) ;  /* 0x0000000000441947 */ /* 0x010ff60003800000 */
        /* <DEDUP_REMOVED lines=17> */
.L_x_7282:
[----:B------:R-:W-:Y:S05]  /*1db0*/  BSYNC B0 ;  /* 0x0000000000007941 */ /* 0x000fea0003800000 */
.L_x_7281:
        /* <DEDUP_REMOVED lines=24> */
.L_x_7284:
[----:B------:R-:W-:Y:S05]  /*1f40*/  BSYNC B0 ;  /* 0x0000000000007941 */ /* 0x000fea0003800000 */
.L_x_7283:
[----:B------:R-:W-:Y:S01]  /*1f50*/  BSSY B0, `(.L_x_7285) ;  /* 0x0000018000007945 */ /* 0x000fe20003800000 */
[----:B------:R-:W-:Y:S01]  /*1f60*/  ISETP.GE.AND P6, PT, R5, R159, PT ;  /* 0x0000009f0500720c */ /* 0x000fe20003fc6270 */
[----:B------:R-:W-:Y:S02]  /*1f70*/  IMAD R8, R11, R116, RZ ;  /* 0x000000740b087224 */ /* 0x000fe400078e02ff */
[----:B------:R-:W-:Y:S10]  /*1f80*/  @P4 BRA `(.L_x_7286) ;  /* 0x0000000000504947 */ /* 0x000ff40003800000 */
[----:B------:R-:W-:Y:S02]  /*1f90*/  ULDC UR5, c[0x0][0x2d0] ;  /* 0x0000b40000057ab9 */ /* 0x000fe40000000800 */
[----:B------:R-:W-:-:S13]  /*1fa0*/  ISETP.GE.AND P4, PT, R167, UR5, PT ;  /* 0x00000005a7007c0c */ /* 0x000fda000bf86270 */
[----:B------:R1:W-:Y:S01]  /*1fb0*/  @P4 STS.128 [R166+0x1000], RZ ;  /* 0x001000ffa6004388 */ /* 0x0003e20000000c00 */
[----:B------:R-:W-:Y:S05]  /*1fc0*/  @P4 BRA `(.L_x_7286) ;  /* 0x0000000000404947 */ /* 0x000fea0003800000 */
[----:B-1----:R-:W-:Y:S01]  /*1fd0*/  IADD3 R13, P4, R22, 0x20, RZ ;  /* 0x00000020160d7810 */ /* 0x002fe20007f9e0ff */
        /* <DEDUP_REMOVED lines=15> */
.L_x_7286:
[----:B------:R-:W-:Y:S05]  /*20d0*/  BSYNC B0 ;  /* 0x0000000000007941 */ /* 0x000fea0003800000 */
.L_x_7285:
        /* <DEDUP_REMOVED lines=10> */
[----:B-1----:R-:W-:Y:S02]  /*2180*/  IMAD.X R13, RZ, RZ, R23, P4 ;  /* 0x000000ffff0d7224 */ /* 0x002fe400020e0617 */
        /* <DEDUP_REMOVED lines=11> */
.L_x_7288:
[----:B------:R-:W-:Y:S05]  /*2240*/  BSYNC B0 ;  /* 0x0000000000007941 */ /* 0x000fea0003800000 */
.L_x_7287:
[C---:B------:R-:W-:Y:S01]  /*2250*/  ISETP.GE.AND P6, PT, R10.reuse, R0, PT ;  /* 0x000000000a00720c */ /* 0x040fe20003fc6270 */
[C---:B------:R-:W-:Y:S01]  /*2260*/  IMAD R8, R10.reuse, R117, R8 ;  /* 0x000000750a087224 */ /* 0x040fe200078e0208 */
[----:B------:R-:W-:Y:S01]  /*2270*/  BSSY B0, `(.L_x_7289) ;  /* 0x0000010000007945 */ /* 0x000fe20003800000 */
[----:B------:R-:W-:Y:S01]  /*2280*/  IMAD.WIDE.U32 R120, R10, R116, R24 ;  /* 0x000000740a787225 */ /* 0x000fe200078e0018 */
[----:B------:R-:W-:-:S04]  /*2290*/  ISETP.GE.AND P4, PT, R5, R0, PT ;  /* 0x000000000500720c */ /* 0x000fc80003f86270 */
[----:B------:R-:W-:-:S05]  /*22a0*/  IADD3 R121, R121, R8, RZ ;  /* 0x0000000879797210 */ /* 0x000fca0007ffe0ff */
[----:B------:R-:W-:Y:S05]  /*22b0*/  @P6 BRA `(.L_x_7290) ;  /* 0x00000000002c6947 */ /* 0x000fea0003800000 */
        /* <DEDUP_REMOVED lines=11> */
.L_x_7290:
[----:B------:R-:W-:Y:S05]  /*2370*/  BSYNC B0 ;  /* 0x0000000000007941 */ /* 0x000fea0003800000 */
.L_x_7289:
        /* <DEDUP_REMOVED lines=19> */
.L_x_7292:
[----:B------:R-:W-:Y:S05]  /*24b0*/  BSYNC B0 ;  /* 0x0000000000007941 */ /* 0x000fea0003800000 */
.L_x_7291:
[----:B------:R-:W-:Y:S01]  /*24c0*/  BSSY B0, `(.L_x_7293) ;  /* 0x0000010000007945 */ /* 0x000fe20003800000 */
[----:B------:R-:W-:-:S03]  /*24d0*/  ISETP.GE.AND P2, PT, R13, R0, PT ;  /* 0x000000000d00720c */ /* 0x000fc60003f46270 */
[----:B------:R-:W-:Y:S10]  /*24e0*/  @P5 BRA `(.L_x_7294) ;  /* 0x0000000000345947 */ /* 0x000ff40003800000 */
[----:B------:R-:W-:Y:S02]  /*24f0*/  ULDC UR5, c[0x0][0x2d0] ;  /* 0x0000b40000057ab9 */ /* 0x000fe40000000800 */
[----:B------:R-:W-:-:S13]  /*2500*/  ISETP.GE.AND P5, PT, R167, UR5, PT ;  /* 0x00000005a7007c0c */ /* 0x000fda000bfa6270 */
[----:B------:R1:W-:Y:S01]  /*2510*/  @P5 STS.128 [R166+0x3000], RZ ;  /* 0x003000ffa6005388 */ /* 0x0003e20000000c00 */
[----:B------:R-:W-:Y:S05]  /*2520*/  @P5 BRA `(.L_x_7294) ;  /* 0x0000000000245947 */ /* 0x000fea0003800000 */
[----:B------:R-:W-:Y:S01]  /*2530*/  LEA R6, P5, R116, R120, 0x5 ;  /* 0x0000007874067211 */ /* 0x000fe200078a28ff */
[----:B------:R-:W-:-:S03]  /*2540*/  ULDC.64 UR6, c[0x0][0x218] ;  /* 0x0000860000067ab9 */ /* 0x000fc60000000a00 */
[----:B------:R-:W-:Y:S02]  /*2550*/  LEA.HI.X R5, R116, R121, R117, 0x5, P5 ;  /* 0x0000007974057211 */ /* 0x000fe400028f2c75 */
[----:B-1----:R-:W-:-:S04]  /*2560*/  LEA R16, P5, R6, UR6, 0x1 ;  /* 0x0000000606107c11 */ /* 0x002fc8000f8a08ff */
[----:B------:R-:W-:-:S05]  /*2570*/  LEA.HI.X R17, R6, UR7, R5, 0x1, P5 ;  /* 0x0000000706117c11 */ /* 0x000fca000a8f0c05 */
[----:B------:R-:W-:Y:S01]  /*2580*/  @!PT LDS RZ, [RZ] ;  /* 0x00000000fffff984 */ /* 0x000fe20000000800 */
[----:B------:R-:W-:Y:S01]  /*2590*/  @!PT LDS RZ, [RZ] ;  /* 0x00000000fffff984 */ /* 0x000fe20000000800 */
[----:B------:R-:W-:Y:S01]  /*25a0*/  @!PT LDS RZ, [RZ] ;  /* 0x00000000fffff984 */ /* 0x000fe20000000800 */
[----:B------:R1:W-:Y:S04]  /*25b0*/  LDGSTS.E.BYPASS.LTC128B.128 [R166+0x3000], desc[UR10][R16.64] ;  /* 0x0300000010a67fae */ /* 0x0003e8000b901d4a */
.L_x_7294:
[----:B------:R-:W-:Y:S05]  /*25c0*/  BSYNC B0 ;  /* 0x0000000000007941 */ /* 0x000fea0003800000 */
.L_x_7293:
        /* <DEDUP_REMOVED lines=8> */
[----:B------:R-:W-:Y:S01]  /*2650*/  IMAD R5, R117, 0x30, RZ ;  /* 0x0000003075057824 */ /* 0x000fe200078e02ff */
[----:B------:R-:W-:Y:S01]  /*2660*/  ULDC.64 UR6, c[0x0][0x218] ;  /* 0x0000860000067ab9 */ /* 0x000fe20000000a00 */
        /* <DEDUP_REMOVED lines=8> */
.L_x_7296:
[----:B------:R-:W-:Y:S05]  /*26f0*/  BSYNC B0 ;  /* 0x0000000000007941 */ /* 0x000fea0003800000 */
.L_x_7295:
        /* <DEDUP_REMOVED lines=17> */
.L_x_7298:
[----:B------:R-:W-:Y:S05]  /*2810*/  BSYNC B0 ;  /* 0x0000000000007941 */ /* 0x000fea0003800000 */
.L_x_7297:
        /* <DEDUP_REMOVED lines=18> */
.L_x_7300:
[----:B------:R-:W-:Y:S05]  /*2940*/  BSYNC B0 ;  /* 0x0000000000007941 */ /* 0x000fea0003800000 */
.L_x_7299:
[----:B------:R-:W-:Y:S01]  /*2950*/  BSSY B0, `(.L_x_7301) ;  /* 0x0000013000007945 */ /* 0x000fe20003800000 */
[----:B------:R-:W-:Y:S01]  /*2960*/  ISETP.GE.AND P4, PT, R5, R0, PT ;  /* 0x000000000500720c */ /* 0x000fe20003f86270 */
[----:B-1----:R-:W-:Y:S01]  /*2970*/  IMAD.IADD R23, R21, 0x1, R4 ;  /* 0x0000000115177824 */ /* 0x002fe200078e0204 */
[----:B------:R-:W-:Y:S01]  /*2980*/  SHF.R.S32.HI R6, RZ, 0x1f, R169 ;  /* 0x0000001fff067819 */ /* 0x000fe200000114a9 */
        /* <DEDUP_REMOVED lines=15> */
.L_x_7302:
[----:B------:R-:W-:Y:S05]  /*2a80*/  BSYNC B0 ;  /* 0x0000000000007941 */ /* 0x000fea0003800000 */
.L_x_7301:
        /* <DEDUP_REMOVED lines=16> */
.L_x_7304:
[----:B------:R-:W-:Y:S05]  /*2b90*/  BSYNC B0 ;  /* 0x0000000000007941 */ /* 0x000fea0003800000 */
.L_x_7303:
[----:B------:R-:W0:Y:S01]  /*2ba0*/  LDGDEPBAR ;  /* 0x00000000000079af */ /* 0x000e220000000000 */
[----:B------:R-:W-:Y:S01]  /*2bb0*/  ULDC.64 UR6, c[0x0][0x3d0] ;  /* 0x0000f40000067ab9 */ /* 0x000fe20000000a00 */
[----:B------:R-:W-:Y:S01]  /*2bc0*/  IMAD R115, R19, R118, RZ ;  /* 0x0000007613737224 */ /* 0x000fe200078e02ff */
[----:B------:R-:W-:Y:S01]  /*2bd0*/  LEA.HI R8, R9, R122, RZ, 0x4 ;  /* 0x0000007a09087211 */ /* 0x000fe200078f20ff */
[----:B------:R-:W-:Y:S01]  /*2be0*/  IMAD R4, R6, UR6, RZ ;  /* 0x0000000606047c24 */ /* 0x000fe2000f8e02ff */
[----:B------:R-:W-:Y:S01]  /*2bf0*/  ULDC UR5, c[0x0][0x2e8] ;  /* 0x0000ba0000057ab9 */ /* 0x000fe20000000800 */
[----:B------:R-:W-:Y:S01]  /*2c00*/  IMAD.WIDE.U32 R18, R169, UR6, R14 ;  /* 0x00000006a9127c25 */ /* 0x000fe2000f8e000e */
[----:B------:R-:W-:-:S03]  /*2c10*/  LOP3.LUT R15, R8, 0xfffffff0, RZ, 0xc0, !PT ;  /* 0xfffffff0080f7812 */ /* 0x000fc600078ec0ff */
[----:B------:R-:W-:Y:S01]  /*2c20*/  IMAD R4, R169, UR7, R4 ;  /* 0x00000007a9047c24 */ /* 0x000fe2000f8e0204 */
[----:B------:R-:W-:Y:S01]  /*2c30*/  LEA R14, P4, R18, R2, 0x2 ;  /* 0x00000002120e7211 */ /* 0x000fe200078810ff */
[----:B------:R-:W-:Y:S01]  /*2c40*/  IMAD.MOV.U32 R22, RZ, RZ, R20 ;  /* 0x000000ffff167224 */ /* 0x000fe200078e0014 */
[----:B------:R-:W-:Y:S01]  /*2c50*/  ULDC.64 UR6, c[0x0][0x220] ;  /* 0x0000880000067ab9 */ /* 0x000fe20000000a00 */
[----:B------:R-:W-:Y:S02]  /*2c60*/  IMAD.IADD R2, R19, 0x1, R4 ;  /* 0x0000000113027824 */ /* 0x000fe400078e0204 */
[----:B------:R-:W-:Y:S02]  /*2c70*/  IMAD.IADD R4, R122, 0x1, -R15 ;  /* 0x000000017a047824 */ /* 0x000fe400078e0a0f */
[----:B------:R-:W-:Y:S01]  /*2c80*/  IMAD R115, R112, R119, R115 ;  /* 0x0000007770737224 */ /* 0x000fe200078e0273 */
[----:B------:R-:W-:Y:S01]  /*2c90*/  LEA.HI.X R15, R18, R3, R2, 0x2, P4 ;  /* 0x00000003120f7211 */ /* 0x000fe200020f1402 */
[----:B------:R-:W-:Y:S01]  /*2ca0*/  IMAD.WIDE.U32 R112, R112, R118, R22 ;  /* 0x0000007670707225 */ /* 0x000fe200078e0016 */
[----:B------:R-:W-:Y:S01]  /*2cb0*/  SHF.R.S32.HI R3, RZ, 0x1f, R4 ;  /* 0x0000001fff037819 */ /* 0x000fe20000011404 */
[----:B------:R-:W-:Y:S01]  /*2cc0*/  BSSY B0, `(.L_x_7305) ;  /* 0x0000018000007945 */ /* 0x000fe20003800000 */
[----:B------:R-:W-:Y:S01]  /*2cd0*/  ISETP.GE.AND P4, PT, R17, R0, PT ;  /* 0x000000001100720c */ /* 0x000fe20003f86270 */
[----:B------:R1:W5:Y:S01]  /*2ce0*/  LDG.E R2, desc[UR10][R14.64] ;  /* 0x0000000a0e027981 */ /* 0x000362000c1e1900 */
[----:B------:R-:W-:-:S04]  /*2cf0*/  DEPBAR.LE SB0, 0x0 ;  /* 0x000080000000791a */ /* 0x000fc80000000000 */
[----:B------:R-:W-:Y:S01]  /*2d00*/  IMAD.IADD R115, R113, 0x1, R115 ;  /* 0x0000000171737824 */ /* 0x000fe200078e0273 */
[----:B------:R-:W-:Y:S01]  /*2d10*/  BAR.SYNC.DEFER_BLOCKING 0x0 ;  /* 0x0000000000007b1d */ /* 0x000fe20000010000 */
[C---:B------:R-:W-:Y:S02]  /*2d20*/  LEA R180, P2, R112.reuse, UR6, 0x1 ;  /* 0x0000000670b47c11 */ /* 0x040fe4000f8408ff */
[----:B------:R-:W-:Y:S02]  /*2d30*/  LEA.HI R6, R3, R4, RZ, 0x3 ;  /* 0x0000000403067211 */ /* 0x000fe400078f18ff */
[----:B------:R-:W-:Y:S02]  /*2d40*/  LEA.HI.X R179, R112, UR7, R115, 0x1, P2 ;  /* 0x0000000770b37c11 */ /* 0x000fe400090f0c73 */
[----:B------:R-:W-:-:S13]  /*2d50*/  ISETP.GE.AND P2, PT, R10, R0, PT ;  /* 0x000000000a00720c */ /* 0x000fda0003f46270 */
[----:B------:R1:W-:Y:S01]  /*2d60*/  @P2 STS.128 [R166+0x6000], RZ ;  /* 0x006000ffa6002388 */ /* 0x0003e20000000c00 */
[----:B------:R-:W1:Y:S01]  /*2d70*/  MUFU.RCP R3, UR5 ;  /* 0x0000000500037d08 */ /* 0x000e620008001000 */
[----:B------:R-:W-:Y:S02]  /*2d80*/  SHF.R.S32.HI R8, RZ, 0x4, R8 ;  /* 0x00000004ff087819 */ /* 0x000fe40000011408 */
[----:B------:R-:W-:Y:S01]  /*2d90*/  LOP3.LUT R17, R6, 0xfffffff8, RZ, 0xc0, !PT ;  /* 0xfffffff806117812 */ /* 0x000fe200078ec0ff */
[----:B------:R-:W-:Y:S06]  /*2da0*/  @P2 BRA `(.L_x_7306) ;  /* 0x0000000000242947 */ /* 0x000fec0003800000 */
        /* <DEDUP_REMOVED lines=9> */
.L_x_7306:
[----:B------:R-:W-:Y:S05]  /*2e40*/  BSYNC B0 ;  /* 0x0000000000007941 */ /* 0x000fea0003800000 */
.L_x_7305:
[----:B------:R1:W-:Y:S01]  /*2e50*/  @P0 STS.128 [R166+0x6800], RZ ;  /* 0x006800ffa6000388 */ /* 0x0003e20000000c00 */
[----:B------:R-:W-:Y:S01]  /*2e60*/  IMAD.SHL.U32 R11, R100, 0x40, RZ ;  /* 0x00000040640b7824 */ /* 0x000fe200078e00ff */
[----:B------:R-:W-:Y:S01]  /*2e70*/  LEA.HI R12, R8, R8, RZ, 0x1 ;  /* 0x00000008080c7211 */ /* 0x000fe200078f08ff */
[----:B------:R-:W-:Y:S01]  /*2e80*/  BSSY B0, `(.L_x_7307) ;  /* 0x0000013000007945 */ /* 0x000fe20003800000 */
[----:B------:R-:W-:Y:S01]  /*2e90*/  ISETP.GE.AND P2, PT, R13, R0, PT ;  /* 0x000000000d00720c */ /* 0x000fe20003f46270 */
        /* <DEDUP_REMOVED lines=17> */
.L_x_7308:
[----:B------:R-:W-:Y:S05]  /*2fb0*/  BSYNC B0 ;  /* 0x0000000000007941 */ /* 0x000fea0003800000 */
.L_x_7307:
[----:B------:R1:W-:Y:S01]  /*2fc0*/  @P1 STS.128 [R166+0x7000], RZ ;  /* 0x007000ffa6001388 */ /* 0x0003e20000000c00 */
[----:B------:R-:W-:Y:S01]  /*2fd0*/  ISETP.GE.AND P0, PT, R5, R0, PT ;  /* 0x000000000500720c */ /* 0x000fe20003f06270 */
[----:B------:R-:W-:Y:S01]  /*2fe0*/  IMAD.IADD R13, R8, 0x1, -R13 ;  /* 0x00000001080d7824 */ /* 0x000fe200078e0a0d */
[----:B------:R-:W-:Y:S01]  /*2ff0*/  LOP3.LUT R10, R11, 0x8, R10, 0xf8, !PT ;  /* 0x000000080b0a7812 */ /* 0x000fe200078ef80a */
[----:B------:R-:W-:Y:S01]  /*3000*/  IMAD.SHL.U32 R0, R4, 0x40, RZ ;  /* 0x0000004004007824 */ /* 0x000fe200078e00ff */
[----:B------:R-:W-:Y:S01]  /*3010*/  SHF.R.U32.HI R11, RZ, 0x3, R11 ;  /* 0x00000003ff0b7819 */ /* 0x000fe2000001160b */
[----:B------:R-:W-:Y:S01]  /*3020*/  IMAD.SHL.U32 R5, R13, 0x8, RZ ;  /* 0x000000080d057824 */ /* 0x000fe200078e00ff */
[----:B------:R-:W-:Y:S01]  /*3030*/  LEA.HI R128, R9, R122, RZ, 0x5 ;  /* 0x0000007a09807211 */ /* 0x000fe200078f28ff */
[----:B------:R-:W-:Y:S01]  /*3040*/  IMAD.SHL.U32 R127, R6, 0x40, RZ ;  /* 0x00000040067f7824 */ /* 0x000fe200078e00ff */
[----:B------:R-:W-:Y:S01]  /*3050*/  LOP3.LUT R0, R0, 0x1c0, RZ, 0xc0, !PT ;  /* 0x000001c000007812 */ /* 0x000fe200078ec0ff */
[----:B------:R-:W-:Y:S01]  /*3060*/  BSSY B0, `(.L_x_7309) ;  /* 0x0000014000007945 */ /* 0x000fe20003800000 */
[----:B------:R-:W-:-:S02]  /*3070*/  LOP3.LUT R10, R10, R11, RZ, 0x3c, !PT ;  /* 0x0000000b0a0a7212 */ /* 0x000fc400078e3cff */
[----:B------:R-:W-:Y:S02]  /*3080*/  SHF.R.S32.HI R124, RZ, 0x5, R128 ;  /* 0x00000005ff7c7819 */ /* 0x000fe40000011480 */
[----:B------:R-:W-:Y:S01]  /*3090*/  LOP3.LUT R5, R0, 0x8, R5, 0xf8, !PT ;  /* 0x0000000800057812 */ /* 0x000fe200078ef805 */
        /* <DEDUP_REMOVED lines=16> */
.L_x_7310:
[----:B------:R-:W-:Y:S05]  /*31a0*/  BSYNC B0 ;  /* 0x0000000000007941 */ /* 0x000fea0003800000 */
.L_x_7309:
        /* <DEDUP_REMOVED lines=15> */
.L_x_7312:
[----:B------:R-:W-:Y:S05]  /*32a0*/  BSYNC B0 ;  /* 0x0000000000007941 */ /* 0x000fea0003800000 */
.L_x_7311:
        /* <DEDUP_REMOVED lines=13> */
.L_x_7314:
[----:B------:R-:W-:Y:S05]  /*3380*/  BSYNC B0 ;  /* 0x0000000000007941 */ /* 0x000fea0003800000 */
.L_x_7313:
        /* <DEDUP_REMOVED lines=15> */
.L_x_7316:
[----:B------:R-:W-:Y:S05]  /*3480*/  BSYNC B0 ;  /* 0x0000000000007941 */ /* 0x000fea0003800000 */
.L_x_7315:
        /* <DEDUP_REMOVED lines=15> */
.L_x_7318:
[----:B------:R-:W-:Y:S05]  /*3580*/  BSYNC B0 ;  /* 0x0000000000007941 */ /* 0x000fea0003800000 */
.L_x_7317:
[----:B------:R1:W-:Y:S01]  /*3590*/  @P0 STS.128 [R166+0x9800], RZ ;  /* 0x009800ffa6000388 */ /* 0x0003e20000000c00 */
[----:B------:R-:W-:Y:S01]  /*35a0*/  IMAD.IADD R158, R6, 0x1, R5 ;  /* 0x00000001069e7824 */ /* 0x000fe200078e0205 */
[----:B------:R-:W-:Y:S01]  /*35b0*/  R2P PR, R4, 0x6 ;  /* 0x0000000604007804 */ /* 0x000fe20000000000 */
[----:B------:R-:W-:Y:S01]  /*35c0*/  IMAD.MOV.U32 R0, RZ, RZ, 0x10 ;  /* 0x00000010ff007424 */ /* 0x000fe200078e00ff */
[----:B------:R-:W-:Y:S01]  /*35d0*/  BSSY B0, `(.L_x_7319) ;  /* 0x0000013000007945 */ /* 0x000fe20003800000 */
[----:B------:R-:W-:Y:S01]  /*35e0*/  IMAD.MOV.U32 R5, RZ, RZ, 0x20 ;  /* 0x00000020ff057424 */ /* 0x000fe200078e00ff */
[----:B------:R-:W-:Y:S02]  /*35f0*/  LEA R157, R157, UR4, 0x1 ;  /* 0x000000049d9d7c11 */ /* 0x000fe4000f8e08ff */
[----:B------:R-:W-:Y:S02]  /*3600*/  LEA R158, R158, UR4, 0x1 ;  /* 0x000000049e9e7c11 */ /* 0x000fe4000f8e08ff */
[----:B------:R-:W-:-:S02]  /*3610*/  SEL R5, R5, 0xffffffe0, !P2 ;  /* 0xffffffe005057807 */ /* 0x000fc40005000000 */
[----:B------:R-:W-:Y:S01]  /*3620*/  SEL R4, R0, 0xfffffff0, !P1 ;  /* 0xfffffff000047807 */ /* 0x000fe20004800000 */
[----:B------:R-:W-:Y:S06]  /*3630*/  @P0 BRA `(.L_x_7320) ;  /* 0x0000000000300947 */ /* 0x000fec0003800000 */
        /* <DEDUP_REMOVED lines=12> */
.L_x_7320:
[----:B------:R-:W-:Y:S05]  /*3700*/  BSYNC B0 ;  /* 0x0000000000007941 */ /* 0x000fea0003800000 */
.L_x_7319:
        /* <DEDUP_REMOVED lines=10> */
[----:B------:R-:W-:Y:S01]  /*37b0*/  LOP3.LUT R6, R6, R127, RZ, 0xfc, !PT ;  /* 0x0000007f06067212 */ /* 0x000fe200078efcff */
[----:B------:R-:W-:Y:S01]  /*37c0*/  IMAD R151, R0, 0x2, R157 ;  /* 0x0000000200977824 */ /* 0x000fe200078e029d */
[----:B------:R-:W-:Y:S01]  /*37d0*/  LDSM.16.M88.4 R64, [R156] ;  /* 0x000000009c40783b */ /* 0x000fe20000000200 */
[----:B------:R-:W-:-:S02]  /*37e0*/  IMAD R153, R4, 0x2, R155 ;  /* 0x0000000204997824 */ /* 0x000fc400078e029b */
[----:B------:R-:W-:Y:S01]  /*37f0*/  IMAD.SHL.U32 R172, R122, 0x2, RZ ;  /* 0x000000027aac7824 */ /* 0x000fe200078e00ff */
[----:B------:R-:W4:Y:S04]  /*3800*/  LDSM.16.M88.4 R56, [R151+0x2800] ;  /* 0x002800009738783b */ /* 0x000f280000000200 */
[----:B------:R-:W4:Y:S01]  /*3810*/  LDSM.16.M88.4 R88, [R157+0x3000] ;  /* 0x003000009d58783b */ /* 0x000f220000000200 */
[----:B------:R-:W-:-:S03]  /*3820*/  LOP3.LUT R172, R172, 0x6, RZ, 0xc0, !PT ;  /* 0x00000006acac7812 */ /* 0x000fc600078ec0ff */
[----:B------:R-:W4:Y:S04]  /*3830*/  LDSM.16.M88.4 R80, [R157+0x3800] ;  /* 0x003800009d50783b */ /* 0x000f280000000200 */
[----:B------:R-:W4:Y:S04]  /*3840*/  LDSM.16.M88.4 R72, [R157+0x4000] ;  /* 0x004000009d48783b */ /* 0x000f280000000200 */
[----:B------:R-:W4:Y:S04]  /*3850*/  LDSM.16.M88.4 R48, [R157+0x4800] ;  /* 0x004800009d30783b */ /* 0x000f280000000200 */
[----:B------:R-:W4:Y:S04]  /*3860*/  LDSM.16.M88.4 R40, [R157+0x5000] ;  /* 0x005000009d28783b */ /* 0x000f280000000200 */
[----:B------:R-:W4:Y:S04]  /*3870*/  LDSM.16.M88.4 R68, [R157+0x5800] ;  /* 0x005800009d44783b */ /* 0x000f280000000200 */
[----:B------:R-:W4:Y:S01]  /*3880*/  LDSM.16.M88.4 R60, [R151+0x2000] ;  /* 0x00200000973c783b */ /* 0x000f220000000200 */
[C---:B--2---:R-:W-:Y:S03]  /*3890*/  HMMA.16816.F32.BF16 R20, R32.reuse, R16, RZ ;  /* 0x000000102014723c */ /* 0x044fe600000418ff */
[----:B-1----:R-:W1:Y:S03]  /*38a0*/  LDSM.16.M88.4 R8, [R151+0x3000] ;  /* 0x003000009708783b */ /* 0x002e660000000200 */
[C---:B------:R-:W-:Y:S01]  /*38b0*/  HMMA.16816.F32.BF16 R16, R32.reuse, R18, RZ ;  /* 0x000000122010723c */ /* 0x040fe200000418ff */
[----:B------:R-:W2:Y:S04]  /*38c0*/  LDSM.16.M88.4 R108, [R151+0x3800] ;  /* 0x00380000976c783b */ /* 0x000ea80000000200 */
[----:B------:R-:W2:Y:S01]  /*38d0*/  LDSM.16.M88.4 R96, [R151+0x4000] ;  /* 0x004000009760783b */ /* 0x000ea20000000200 */
[C---:B---3--:R-:W-:Y:S03]  /*38e0*/  HMMA.16816.F32.BF16 R28, R32.reuse, R24, RZ ;  /* 0x00000018201c723c */ /* 0x048fe600000418ff */
[----:B------:R-:W3:Y:S03]  /*38f0*/  LDSM.16.M88.4 R92, [R151+0x4800] ;  /* 0x00480000975c783b */ /* 0x000ee60000000200 */
[----:B------:R-:W-:Y:S01]  /*3900*/  HMMA.16816.F32.BF16 R24, R32, R26, RZ ;  /* 0x0000001a2018723c */ /* 0x000fe200000418ff */
[----:B------:R-:W3:Y:S04]  /*3910*/  LDSM.16.M88.4 R104, [R151+0x5000] ;  /* 0x005000009768783b */ /* 0x000ee80000000200 */
[----:B------:R-:W3:Y:S01]  /*3920*/  LDSM.16.M88.4 R100, [R151+0x5800] ;  /* 0x005800009764783b */ /* 0x000ee20000000200 */
[----:B----4-:R-:W-:Y:S03]  /*3930*/  HMMA.16816.F32.BF16 R20, R64, R56, R20 ;  /* 0x000000384014723c */ /* 0x010fe60000041814 */
[----:B------:R-:W0:Y:S03]  /*3940*/  LDGDEPBAR ;  /* 0x00000000000079af */ /* 0x000e260000000000 */
[----:B------:R-:W-:Y:S01]  /*3950*/  HMMA.16816.F32.BF16 R12, R32, R88, RZ ;  /* 0x00000058200c723c */ /* 0x000fe200000418ff */
[----:B------:R-:W-:-:S04]  /*3960*/  VIADD R56, R157, 0x2000 ;  /* 0x000020009d387836 */ /* 0x000fc80000000000 */
[----:B------:R-:W-:Y:S01]  /*3970*/  @P0 VIADD R154, R56, 0xffffffc0 ;  /* 0xffffffc0389a0836 */ /* 0x000fe20000000000 */
[C---:B------:R-:W-:Y:S03]  /*3980*/  HMMA.16816.F32.BF16 R84, R32.reuse, R80, RZ ;  /* 0x000000502054723c */ /* 0x040fe600000418ff */
[----:B------:R-:W-:Y:S02]  /*3990*/  IMAD R140, R0, 0x2, R154 ;  /* 0x00000002008c7824 */ /* 0x000fe400078e029a */
[C---:B------:R-:W-:Y:S01]  /*39a0*/  VIADD R147, R154.reuse, 0x800 ;  /* 0x000008009a937836 */ /* 0x040fe20000000000 */
[----:B------:R-:W-:Y:S01]  /*39b0*/  HMMA.16816.F32.BF16 R76, R32, R72, RZ ;  /* 0x00000048204c723c */ /* 0x000fe200000418ff */
[C---:B------:R-:W-:Y:S02]  /*39c0*/  VIADD R146, R154.reuse, 0x1000 ;  /* 0x000010009a927836 */ /* 0x040fe40000000000 */
[----:B------:R-:W-:-:S02]  /*39d0*/  VIADD R145, R154, 0x1800 ;  /* 0x000018009a917836 */ /* 0x000fc40000000000 */
[C---:B------:R-:W-:Y:S01]  /*39e0*/  VIADD R144, R154.reuse, 0x2000 ;  /* 0x000020009a907836 */ /* 0x040fe20000000000 */
[C---:B------:R-:W-:Y:S01]  /*39f0*/  HMMA.16816.F32.BF16 R52, R32.reuse, R48, RZ ;  /* 0x000000302034723c */ /* 0x040fe200000418ff */
[C---:B------:R-:W-:Y:S02]  /*3a00*/  VIADD R143, R154.reuse, 0x2800 ;  /* 0x000028009a8f7836 */ /* 0x040fe40000000000 */
[C---:B------:R-:W-:Y:S02]  /*3a10*/  VIADD R142, R154.reuse, 0x3000 ;  /* 0x000030009a8e7836 */ /* 0x040fe40000000000 */
[----:B------:R-:W-:Y:S01]  /*3a20*/  VIADD R141, R154, 0x3800 ;  /* 0x000038009a8d7836 */ /* 0x000fe20000000000 */
        /* <DEDUP_REMOVED lines=9> */
[C---:B------:R-:W-:Y:S01]  /*3ac0*/  HMMA.16816.F32.BF16 R16, R64.reuse, R58, R16 ;  /* 0x0000003a4010723c */ /* 0x040fe20000041810 */
[----:B------:R-:W4:Y:S05]  /*3ad0*/  LDSM.16.M88.4 R56, [R154+0x800] ;  /* 0x000800009a38783b */ /* 0x000f2a0000000200 */
[C---:B------:R-:W-:Y:S06]  /*3ae0*/  HMMA.16816.F32.BF16 R28, R64.reuse, R60, R28 ;  /* 0x0000003c401c723c */ /* 0x040fec000004181c */
[C---:B------:R-:W-:Y:S01]  /*3af0*/  HMMA.16816.F32.BF16 R24, R64.reuse, R62, R24 ;  /* 0x0000003e4018723c */ /* 0x040fe20000041818 */
[----:B------:R-:W4:Y:S05]  /*3b00*/  LDSM.16.M88.4 R60, [R154] ;  /* 0x000000009a3c783b */ /* 0x000f2a0000000200 */
[C---:B-1----:R-:W-:Y:S06]  /*3b10*/  HMMA.16816.F32.BF16 R12, R64.reuse, R8, R12 ;  /* 0x00000008400c723c */ /* 0x042fec000004180c */
[C---:B------:R-:W-:Y:S01]  /*3b20*/  HMMA.16816.F32.BF16 R88, R64.reuse, R10, R88 ;  /* 0x0000000a4058723c */ /* 0x040fe20000041858 */
[----:B------:R-:W1:Y:S05]  /*3b30*/  LDSM.16.M88.4 R8, [R154+0x1000] ;  /* 0x001000009a08783b */ /* 0x000e6a0000000200 */
[C---:B--2---:R-:W-:Y:S06]  /*3b40*/  HMMA.16816.F32.BF16 R84, R64.reuse, R108, R84 ;  /* 0x0000006c4054723c */ /* 0x044fec0000041854 */
[C---:B------:R-:W-:Y:S01]  /*3b50*/  HMMA.16816.F32.BF16 R80, R64.reuse, R110, R80 ;  /* 0x0000006e4050723c */ /* 0x040fe20000041850 */
[----:B------:R-:W-:Y:S05]  /*3b60*/  LDSM.16.M88.4 R108, [R140] ;  /* 0x000000008c6c783b */ /* 0x000fea0000000200 */
        /* <DEDUP_REMOVED lines=15> */
[----:B------:R-:W3:Y:S05]  /*3c60*/  LDSM.16.M88.4 R56, [R154+0x3800] ;  /* 0x003800009a38783b */ /* 0x000eea0000000200 */
[C---:B------:R-:W-:Y:S06]  /*3c70*/  HMMA.16816.F32.BF16 R28, R68.reuse, R60, R28 ;  /* 0x0000003c441c723c */ /* 0x040fec000004181c */
[C---:B------:R-:W-:Y:S01]  /*3c80*/  HMMA.16816.F32.BF16 R24, R68.reuse, R62, R24 ;  /* 0x0000003e4418723c */ /* 0x040fe20000041818 */
[----:B------:R-:W4:Y:S05]  /*3c90*/  LDSM.16.M88.4 R60, [R154+0x3000] ;  /* 0x003000009a3c783b */ /* 0x000f2a0000000200 */
        /* <DEDUP_REMOVED lines=14> */
[----:B------:R-:W3:Y:S05]  /*3d80*/  LDSM.16.M88.4 R92, [R140+0x2000] ;  /* 0x002000008c5c783b */ /* 0x000eea0000000200 */
[C---:B----4-:R-:W-:Y:S06]  /*3d90*/  HMMA.16816.F32.BF16 R44, R68.reuse, R60, R44 ;  /* 0x0000003c442c723c */ /* 0x050fec000004182c */
[----:B------:R-:W-:Y:S01]  /*3da0*/  HMMA.16816.F32.BF16 R40, R68, R62, R40 ;  /* 0x0000003e4428723c */ /* 0x000fe20000041828 */
[----:B------:R-:W4:Y:S01]  /*3db0*/  LDSM.16.M88.4 R60, [R140+0x3800] ;  /* 0x003800008c3c783b */ /* 0x000f220000000200 */
[----:B------:R-:W-:-:S04]  /*3dc0*/  DEPBAR.LE SB0, 0x0 ;  /* 0x000080000000791a */ /* 0x000fc80000000000 */
[----:B-1----:R-:W-:Y:S01]  /*3dd0*/  HMMA.16816.F32.BF16 R52, R8, R64, R52 ;  /* 0x000000400834723c */ /* 0x002fe20000041834 */
[----:B------:R-:W-:-:S05]  /*3de0*/  LOP3.LUT R69, R128, 0xffffffe0, RZ, 0xc0, !PT ;  /* 0xffffffe080457812 */ /* 0x000fca00078ec0ff */
[----:B------:R-:W-:Y:S01]  /*3df0*/  IMAD.IADD R69, R122, 0x1, -R69 ;  /* 0x000000017a457824 */ /* 0x000fe200078e0a45 */
[----:B------:R-:W-:Y:S01]  /*3e00*/  HMMA.16816.F32.BF16 R24, R8, R110, R24 ;  /* 0x0000006e0818723c */ /* 0x000fe20000041818 */
[----:B------:R-:W-:-:S03]  /*3e10*/  IMAD R65, R124, 0x10, R126 ;  /* 0x000000107c417824 */ /* 0x000fc600078e027e */
[----:B------:R-:W-:Y:S02]  /*3e20*/  SHF.R.S32.HI R168, RZ, 0x1f, R69 ;  /* 0x0000001fffa87819 */ /* 0x000fe40000011445 */
[----:B------:R-:W-:Y:S02]  /*3e30*/  HMMA.16816.F32.BF16 R28, R8, R108, R28 ;  /* 0x0000006c081c723c */ /* 0x000fe4000004181c */
[----:B------:R-:W-:-:S04]  /*3e40*/  LEA.HI R168, R168, R69, RZ, 0x2 ;  /* 0x00000045a8a87211 */ /* 0x000fc800078f10ff */
[----:B------:R-:W-:Y:S01]  /*3e50*/  SHF.R.S32.HI R168, RZ, 0x2, R168 ;  /* 0x00000002ffa87819 */ /* 0x000fe200000114a8 */
[----:B--2---:R-:W-:Y:S03]  /*3e60*/  HMMA.16816.F32.BF16 R44, R8, R56, R44 ;  /* 0x00000038082c723c */ /* 0x004fe6000004182c */
[----:B------:R-:W-:-:S03]  /*3e70*/  IADD3 R0, R65, 0x1, R168 ;  /* 0x0000000141007810 */ /* 0x000fc60007ffe0a8 */
[----:B------:R-:W-:Y:S01]  /*3e80*/  HMMA.16816.F32.BF16 R20, R8, R104, R20 ;  /* 0x000000680814723c */ /* 0x000fe20000041814 */
[----:B------:R-:W-:-:S05]  /*3e90*/  IADD3 R0, R114, R0, -R129 ;  /* 0x0000000072007210 */ /* 0x000fca0007ffe881 */
[----:B------:R-:W-:Y:S01]  /*3ea0*/  IMAD.IADD R57, R0, 0x1, R123 ;  /* 0x0000000100397824 */ /* 0x000fe200078e027b */
[----:B------:R-:W-:Y:S01]  /*3eb0*/  HMMA.16816.F32.BF16 R16, R8, R106, R16 ;  /* 0x0000006a0810723c */ /* 0x000fe20000041810 */
[----:B------:R-:W-:-:S03]  /*3ec0*/  IMAD.IADD R0, R125, 0x1, R172 ;  /* 0x000000017d007824 */ /* 0x000fc600078e02ac */
[C---:B------:R-:W-:Y:S01]  /*3ed0*/  VIMNMX R123, R57.reuse, R114, PT ;  /* 0x00000072397b7248 */ /* 0x040fe20003fe0100 */
[----:B------:R-:W-:Y:S01]  /*3ee0*/  VIADD R2, R0, 0x1 ;  /* 0x0000000100027836 */ /* 0x000fe20000000000 */
[----:B------:R-:W-:Y:S01]  /*3ef0*/  HMMA.16816.F32.BF16 R12, R8, R100, R12 ;  /* 0x00000064080c723c */ /* 0x000fe2000004180c */
[----:B------:R-:W-:-:S03]  /*3f00*/  VIADDMNMX R122, R57, 0x8, R114, PT ;  /* 0x00000008397a7846 */ /* 0x000fc60003800172 */
[C---:B------:R-:W-:Y:S02]  /*3f10*/  ISETP.GE.AND P6, PT, R2.reuse, R123, PT ;  /* 0x0000007b0200720c */ /* 0x040fe40003fc6270 */
[----:B------:R-:W-:Y:S01]  /*3f20*/  HMMA.16816.F32.BF16 R88, R8, R102, R88 ;  /* 0x000000660858723c */ /* 0x000fe20000041858 */
[----:B------:R-:W-:-:S05]  /*3f30*/  ISETP.GE.AND P4, PT, R2, R122, PT ;  /* 0x0000007a0200720c */ /* 0x000fca0003f86270 */
[C---:B---3--:R-:W-:Y:S06]  /*3f40*/  HMMA.16816.F32.BF16 R84, R8.reuse, R96, R84 ;  /* 0x000000600854723c */ /* 0x048fec0000041854 */
[C---:B------:R-:W-:Y:S06]  /*3f50*/  HMMA.16816.F32.BF16 R80, R8.reuse, R98, R80 ;  /* 0x000000620850723c */ /* 0x040fec0000041850 */
[C---:B------:R-:W-:Y:S06]  /*3f60*/  HMMA.16816.F32.BF16 R76, R8.reuse, R92, R76 ;  /* 0x0000005c084c723c */ /* 0x040fec000004184c */
[C---:B------:R-:W-:Y:S06]  /*3f70*/  HMMA.16816.F32.BF16 R72, R8.reuse, R94, R72 ;  /* 0x0000005e0848723c */ /* 0x040fec0000041848 */
[C---:B------:R-:W-:Y:S06]  /*3f80*/  HMMA.16816.F32.BF16 R48, R8.reuse, R66, R48 ;  /* 0x000000420830723c */ /* 0x040fec0000041830 */
[C---:B------:R-:W-:Y:S06]  /*3f90*/  HMMA.16816.F32.BF16 R40, R8.reuse, R58, R40 ;  /* 0x0000003a0828723c */ /* 0x040fec0000041828 */
[C---:B----4-:R-:W-:Y:S06]  /*3fa0*/  HMMA.16816.F32.BF16 R36, R8.reuse, R60, R36 ;  /* 0x0000003c0824723c */ /* 0x050fec0000041824 */
[----:B------:R-:W-:Y:S07]  /*3fb0*/  HMMA.16816.F32.BF16 R32, R8, R62, R32 ;  /* 0x0000003e0820723c */ /* 0x000fee0000041820 */
[C---:B------:R-:W-:Y:S01]  /*3fc0*/  VIADD R9, R0.reuse, 0x8 ;  /* 0x0000000800097836 */ /* 0x040fe20000000000 */
[----:B------:R-:W-:Y:S01]  /*3fd0*/  I2FP.F32.S32 R8, R2 ;  /* 0x0000000200087245 */ /* 0x000fe20000201400 */
[----:B------:R-:W-:-:S02]  /*3fe0*/  VIADD R10, R0, 0x9 ;  /* 0x00000009000a7836 */ /* 0x000fc40000000000 */
[C---:B------:R-:W-:Y:S01]  /*3ff0*/  VIADD R11, R0.reuse, 0x68 ;  /* 0x00000068000b7836 */ /* 0x040fe20000000000 */
[----:B------:R-:W-:Y:S01]  /*4000*/  BAR.SYNC.DEFER_BLOCKING 0x0 ;  /* 0x0000000000007b1d */ /* 0x000fe20000010000 */
[----:B------:R-:W-:Y:S01]  /*4010*/  ISETP.GE.AND P5, PT, R9, R123, PT ;  /* 0x0000007b0900720c */ /* 0x000fe20003fa6270 */
[----:B------:R-:W-:Y:S01]  /*4020*/  FFMA.FTZ R29, R3, R8, R29 ;  /* 0x00000008031d7223 */ /* 0x000fe2000001001d */
[----:B------:R-:W-:Y:S01]  /*4030*/  ISETP.GE.AND P0, PT, R9, R122, PT ;  /* 0x0000007a0900720c */ /* 0x000fe20003f06270 */
[C---:B------:R-:W-:Y:S01]  /*4040*/  FFMA.FTZ R31, R3.reuse, R8, R31 ;  /* 0x00000008031f7223 */ /* 0x040fe2000001001f */
[----:B------:R-:W-:Y:S01]  /*4050*/  I2FP.F32.S32 R9, R9 ;  /* 0x0000000900097245 */ /* 0x000fe20000201400 */
[----:B------:R-:W-:Y:S01]  /*4060*/  VIADD R8, R0, 0x10 ;  /* 0x0000001000087836 */ /* 0x000fe20000000000 */
[----:B------:R-:W-:Y:S02]  /*4070*/  I2FP.F32.S32 R2, R10 ;  /* 0x0000000a00027245 */ /* 0x000fe40000201400 */
[C---:B------:R-:W-:Y:S01]  /*4080*/  ISETP.GE.AND P1, PT, R10.reuse, R123, PT ;  /* 0x0000007b0a00720c */ /* 0x040fe20003f26270 */
[CC--:B------:R-:W-:Y:S01]  /*4090*/  FFMA.FTZ R24, R3.reuse, R9.reuse, R24 ;  /* 0x0000000903187223 */ /* 0x0c0fe20000010018 */
[C---:B------:R-:W-:Y:S01]  /*40a0*/  FFMA.FTZ R26, R3.reuse, R9, R26 ;  /* 0x00000009031a7223 */ /* 0x040fe2000001001a */
[CC--:B------:R-:W-:Y:S01]  /*40b0*/  FFMA.FTZ R25, R3.reuse, R2.reuse, R25 ;  /* 0x0000000203197223 */ /* 0x0c0fe20000010019 */
[----:B------:R-:W-:Y:S01]  /*40c0*/  FFMA.FTZ R27, R3, R2, R27 ;  /* 0x00000002031b7223 */ /* 0x000fe2000001001b */
        /* <DEDUP_REMOVED lines=157> */
[----:B------:R-:W-:-:S02]  /*4aa0*/  I2FP.F32.S32 R52, R52 ;  /* 0x0000003400347245 */ /* 0x000fc40000201400 */
        /* <DEDUP_REMOVED lines=15> */
[-C--:B------:R-:W-:Y:S01]  /*4ba0*/  ISETP.GE.AND P6, PT, R46, R123.reuse, PT ;  /* 0x0000007b2e00720c */ /* 0x080fe20003fc6270 */
[----:B------:R-:W-:Y:S01]  /*4bb0*/  VIADD R2, R0, 0x69 ;  /* 0x0000006900027836 */ /* 0x000fe20000000000 */
[----:B------:R-:W-:Y:S02]  /*4bc0*/  ISETP.GE.AND P4, PT, R46, R122, PT ;  /* 0x0000007a2e00720c */ /* 0x000fe40003f86270 */
[----:B------:R-:W-:Y:S02]  /*4bd0*/  I2FP.F32.S32 R46, R46 ;  /* 0x0000002e002e7245 */ /* 0x000fe40000201400 */
[----:B------:R-:W-:Y:S02]  /*4be0*/  FSEL R53, R49, -INF , !P5 ;  /* 0xff80000031357808 */ /* 0x000fe40006800000 */
[----:B------:R-:W-:Y:S01]  /*4bf0*/  FSEL R50, R50, -INF , !P0 ;  /* 0xff80000032327808 */ /* 0x000fe20004000000 */
[-C--:B------:R-:W-:Y:S01]  /*4c00*/  FFMA.FTZ R45, R3, R46.reuse, R45 ;  /* 0x0000002e032d7223 */ /* 0x080fe2000001002d */
[----:B------:R-:W-:Y:S01]  /*4c10*/  ISETP.GE.AND P5, PT, R11, R123, PT ;  /* 0x0000007b0b00720c */ /* 0x000fe20003fa6270 */
[----:B------:R-:W-:Y:S01]  /*4c20*/  FFMA.FTZ R46, R3, R46, R47 ;  /* 0x0000002e032e7223 */ /* 0x000fe2000001002f */
[----:B------:R-:W-:-:S02]  /*4c30*/  ISETP.GE.AND P0, PT, R11, R122, PT ;  /* 0x0000007a0b00720c */ /* 0x000fc40003f06270 */
        /* <DEDUP_REMOVED lines=8> */
[----:B------:R-:W-:-:S02]  /*4cc0*/  FSEL R45, R45, -INF , !P6 ;  /* 0xff8000002d2d7808 */ /* 0x000fc40007000000 */
        /* <DEDUP_REMOVED lines=8> */
[----:B------:R-:W-:Y:S01]  /*4d50*/  I2FP.F32.S32 R9, R2 ;  /* 0x0000000200097245 */ /* 0x000fe20000201400 */
[CC--:B------:R-:W-:Y:S01]  /*4d60*/  FFMA.FTZ R29, R3.reuse, R8.reuse, R36 ;  /* 0x00000008031d7223 */ /* 0x0c0fe20000010024 */
[C---:B------:R-:W-:Y:S01]  /*4d70*/  FFMA.FTZ R26, R3.reuse, R8, R38 ;  /* 0x00000008031a7223 */ /* 0x040fe20000010026 */
[----:B------:R-:W-:Y:S01]  /*4d80*/  FSEL R42, R42, -INF , !P0 ;  /* 0xff8000002a2a7808 */ /* 0x000fe20004000000 */
[----:B------:R-:W-:Y:S01]  /*4d90*/  VIADD R8, R0, 0x79 ;  /* 0x0000007900087836 */ /* 0x000fe20000000000 */
[C---:B------:R-:W-:Y:S01]  /*4da0*/  ISETP.GE.AND P5, PT, R10.reuse, R123, PT ;  /* 0x0000007b0a00720c */ /* 0x040fe20003fa6270 */
[----:B------:R-:W-:Y:S01]  /*4db0*/  FFMA.FTZ R34, R3, R9, R34 ;  /* 0x0000000903227223 */ /* 0x000fe20000010022 */
[----:B------:R-:W-:Y:S02]  /*4dc0*/  ISETP.GE.AND P0, PT, R10, R122, PT ;  /* 0x0000007a0a00720c */ /* 0x000fe40003f06270 */
[----:B------:R-:W-:Y:S02]  /*4dd0*/  FSEL R41, R41, -INF , !P1 ;  /* 0xff80000029297808 */ /* 0x000fe40004800000 */
[----:B------:R-:W-:-:S02]  /*4de0*/  FSEL R40, R40, -INF , !P2 ;  /* 0xff80000028287808 */ /* 0x000fc40005000000 */
[----:B------:R-:W-:Y:S02]  /*4df0*/  I2FP.F32.S32 R54, R0 ;  /* 0x0000000000367245 */ /* 0x000fe40000201400 */
[----:B------:R-:W-:Y:S02]  /*4e00*/  I2FP.F32.S32 R10, R10 ;  /* 0x0000000a000a7245 */ /* 0x000fe40000201400 */
[C---:B------:R-:W-:Y:S02]  /*4e10*/  ISETP.GE.AND P1, PT, R2.reuse, R123, PT ;  /* 0x0000007b0200720c */ /* 0x040fe40003f26270 */
[----:B------:R-:W-:Y:S01]  /*4e20*/  ISETP.GE.AND P2, PT, R2, R122, PT ;  /* 0x0000007a0200720c */ /* 0x000fe20003f46270 */
[----:B------:R-:W-:Y:S01]  /*4e30*/  FFMA.FTZ R2, R3, R9, R32 ;  /* 0x0000000903027223 */ /* 0x000fe20000010020 */
[----:B------:R-:W-:Y:S01]  /*4e40*/  FSEL R29, R29, -INF , !P6 ;  /* 0xff8000001d1d7808 */ /* 0x000fe20007000000 */
[CC--:B------:R-:W-:Y:S01]  /*4e50*/  FFMA.FTZ R27, R3.reuse, R10.reuse, R37 ;  /* 0x0000000a031b7223 */ /* 0x0c0fe20000010025 */
[----:B------:R-:W-:Y:S01]  /*4e60*/  FSEL R26, R26, -INF , !P4 ;  /* 0xff8000001a1a7808 */ /* 0x000fe20006000000 */
[----:B------:R-:W-:Y:S01]  /*4e70*/  FFMA.FTZ R24, R3, R10, R39 ;  /* 0x0000000a03187223 */ /* 0x000fe20000010027 */
[----:B------:R-:W-:-:S02]  /*4e80*/  ISETP.GE.AND P6, PT, R0, R123, PT ;  /* 0x0000007b0000720c */ /* 0x000fc40003fc6270 */
[----:B------:R-:W-:Y:S01]  /*4e90*/  ISETP.GE.AND P4, PT, R0, R122, PT ;  /* 0x0000007a0000720c */ /* 0x000fe20003f86270 */
[CC--:B------:R-:W-:Y:S01]  /*4ea0*/  FFMA.FTZ R0, R3.reuse, R54.reuse, R28 ;  /* 0x0000003603007223 */ /* 0x0c0fe2000001001c */
[----:B------:R-:W-:Y:S01]  /*4eb0*/  FFMA.FTZ R54, R3, R54, R30 ;  /* 0x0000003603367223 */ /* 0x000fe2000001001e */
[----:B------:R-:W-:Y:S02]  /*4ec0*/  FSEL R30, R2, -INF , !P1 ;  /* 0xff800000021e7808 */ /* 0x000fe40004800000 */
[----:B------:R-:W-:Y:S02]  /*4ed0*/  ISETP.GT.AND P1, PT, R165, R160, PT ;  /* 0x000000a0a500720c */ /* 0x000fe40003f24270 */
[----:B------:R-:W-:Y:S02]  /*4ee0*/  FSEL R27, R27, -INF , !P5 ;  /* 0xff8000001b1b7808 */ /* 0x000fe40006800000 */
[----:B------:R-:W-:Y:S02]  /*4ef0*/  FSEL R24, R24, -INF , !P0 ;  /* 0xff80000018187808 */ /* 0x000fe40004000000 */
[----:B------:R-:W-:-:S02]  /*4f00*/  ISETP.GE.AND P5, PT, R8, R123, PT ;  /* 0x0000007b0800720c */ /* 0x000fc40003fa6270 */
[----:B------:R-:W-:Y:S02]  /*4f10*/  ISETP.GE.AND P0, PT, R8, R122, PT ;  /* 0x0000007a0800720c */ /* 0x000fe40003f06270 */
[----:B------:R-:W-:Y:S02]  /*4f20*/  I2FP.F32.S32 R8, R8 ;  /* 0x0000000800087245 */ /* 0x000fe40000201400 */
[----:B------:R-:W-:Y:S02]  /*4f30*/  FSEL R34, R34, -INF , !P2 ;  /* 0xff80000022227808 */ /* 0x000fe40005000000 */
[----:B------:R-:W-:Y:S01]  /*4f40*/  FSEL R54, R54, -INF , !P4 ;  /* 0xff80000036367808 */ /* 0x000fe20006000000 */
[CC--:B------:R-:W-:Y:S01]  /*4f50*/  FFMA.FTZ R28, R3.reuse, R8.reuse, R33 ;  /* 0x00000008031c7223 */ /* 0x0c0fe20000010021 */
[----:B------:R-:W-:Y:S01]  /*4f60*/  FFMA.FTZ R32, R3, R8, R35 ;  /* 0x0000000803207223 */ /* 0x000fe20000010023 */
[----:B------:R-:W-:-:S03]  /*4f70*/  FSEL R33, R0, -INF , !P6 ;  /* 0xff80000000217808 */ /* 0x000fc60007000000 */
        /* <DEDUP_REMOVED lines=63> */
.L_x_7322:
[----:B------:R-:W-:-:S04]  /*5370*/  LEA R35, -R116, RZ, 0x7 ;  /* 0x000000ff74237211 */ /* 0x000fc800078e39ff */
[----:B------:R-:W-:-:S07]  /*5380*/  SHF.R.S32.HI R0, RZ, 0x1f, R35 ;  /* 0x0000001fff007819 */ /* 0x000fce0000011423 */
.L_x_7323:
        /* <DEDUP_REMOVED lines=8> */
[----:B------:R-:W-:-:S03]  /*5410*/  @!P0 IMAD.WIDE.U32 R48, R116, 0x60, R120 ;  /* 0x0000006074308825 */ /* 0x000fc600078e0078 */
[----:B------:R-:W3:Y:S01]  /*5420*/  @!P0 LDC.64 R18, c[0x0][0x218] ;  /* 0x00008600ff128b82 */ /* 0x000ee20000000a00 */
[----:B------:R-:W-:-:S04]  /*5430*/  @!P0 IMAD.WIDE.U32 R74, R116, 0x30, R36 ;  /* 0x00000030744a8825 */ /* 0x000fc800078e0024 */
[----:B------:R-:W-:Y:S01]  /*5440*/  @!P0 IMAD.MOV.U32 R14, RZ, RZ, R120 ;  /* 0x000000ffff0e8224 */ /* 0x000fe200078e0078 */
[----:B------:R-:W-:Y:S01]  /*5450*/  @!P0 IADD3 R2, P5, R35, R74, RZ ;  /* 0x0000004a23028210 */ /* 0x000fe20007fbe0ff */
[--C-:B------:R-:W-:Y:S01]  /*5460*/  @!P0 IMAD.MOV.U32 R15, RZ, RZ, R121.reuse ;  /* 0x000000ffff0f8224 */ /* 0x100fe200078e0079 */
[----:B------:R-:W4:Y:S01]  /*5470*/  @!P0 LDC.64 R16, c[0x0][0x218] ;  /* 0x00008600ff108b82 */ /* 0x000f220000000a00 */
[----:B------:R-:W-:Y:S02]  /*5480*/  @!P0 IMAD R13, R117, 0x60, RZ ;  /* 0x00000060750d8824 */ /* 0x000fe400078e02ff */
[----:B------:R-:W-:Y:S01]  /*5490*/  @!P0 IMAD.X R10, R0, 0x1, R121, P2 ;  /* 0x00000001000a8824 */ /* 0x000fe200010e0679 */
[----:B------:R-:W-:Y:S01]  /*54a0*/  @!P0 IADD3 R37, P2, R35, R48, RZ ;  /* 0x0000003023258210 */ /* 0x000fe20007f5e0ff */
[----:B------:R-:W-:Y:S02]  /*54b0*/  @!P0 IMAD R47, R117, 0x30, RZ ;  /* 0x00000030752f8824 */ /* 0x000fe400078e02ff */
[----:B------:R-:W-:Y:S01]  /*54c0*/  @!P0 IMAD.WIDE.U32 R72, R116, 0x50, R14 ;  /* 0x0000005074488825 */ /* 0x000fe200078e000e */
[----:B-1----:R-:W-:Y:S01]  /*54d0*/  @!P0 LEA R74, P6, R11, R8, 0x1 ;  /* 0x000000080b4a8211 */ /* 0x002fe200078c08ff */
[----:B------:R-:W1:Y:S01]  /*54e0*/  @!P0 LDC.64 R14, c[0x0][0x218] ;  /* 0x00008600ff0e8b82 */ /* 0x000e620000000a00 */
[C---:B------:R-:W-:Y:S01]  /*54f0*/  @!P0 IADD3.X R48, R0.reuse, R49, R13, P2, !PT ;  /* 0x0000003100308210 */ /* 0x040fe200017fe40d */
[----:B------:R-:W-:Y:S01]  /*5500*/  @!P0 IMAD R39, R117, 0x50, RZ ;  /* 0x0000005075278824 */ /* 0x000fe200078e02ff */
[----:B------:R-:W-:-:S02]  /*5510*/  @!P0 IADD3.X R38, R0, R75, R47, P5, !PT ;  /* 0x0000004b00268210 */ /* 0x000fc40002ffe42f */
[----:B------:R-:W-:Y:S02]  /*5520*/  @!P0 LEA.HI.X R75, R11, R9, R10, 0x1, P6 ;  /* 0x000000090b4b8211 */ /* 0x000fe400030f0c0a */
[C---:B------:R-:W-:Y:S01]  /*5530*/  @!P0 IADD3 R36, P4, R35.reuse, R72, RZ ;  /* 0x0000004823248210 */ /* 0x040fe20007f9e0ff */
[----:B------:R-:W5:Y:S01]  /*5540*/  @!P0 LDC.64 R12, c[0x0][0x218] ;  /* 0x00008600ff0c8b82 */ /* 0x000f620000000a00 */
[-C--:B------:R-:W-:Y:S01]  /*5550*/  @!P0 IADD3 R47, P5, P2, R35, R120.reuse, R162 ;  /* 0x00000078232f8210 */ /* 0x080fe20007abe0a2 */
[----:B------:R-:W-:Y:S01]  /*5560*/  @!PT LDS RZ, [RZ] ;  /* 0x00000000fffff984 */ /* 0x000fe20000000800 */
[----:B------:R-:W-:Y:S01]  /*5570*/  @!PT LDS RZ, [RZ] ;  /* 0x00000000fffff984 */ /* 0x000fe20000000800 */
[----:B------:R-:W-:Y:S01]  /*5580*/  @!PT LDS RZ, [RZ] ;  /* 0x00000000fffff984 */ /* 0x000fe20000000800 */
[----:B------:R2:W-:Y:S01]  /*5590*/  @!P0 LDGSTS.E.BYPASS.LTC128B.128 [R166+0x2000], desc[UR10][R74.64] ;  /* 0x020000004aa68fae */ /* 0x0005e2000b901d4a */
[----:B------:R-:W-:Y:S02]  /*55a0*/  @!P0 IADD3.X R39, R0, R73, R39, P4, !PT ;  /* 0x0000004900278210 */ /* 0x000fe400027fe427 */
        /* <DEDUP_REMOVED lines=66> */
.L_x_7325:
[----:B------:R-:W-:Y:S05]  /*59d0*/  BSYNC B0 ;  /* 0x0000000000007941 */ /* 0x000fea0003800000 */
.L_x_7324:
[----:B------:R-:W0:Y:S01]  /*59e0*/  LDGDEPBAR ;  /* 0x00000000000079af */ /* 0x000e220000000000 */
[----:B------:R-:W-:-:S04]  /*59f0*/  IADD3 R120, P0, R35, R120, RZ ;  /* 0x0000007823787210 */ /* 0x000fc80007f1e0ff */
[----:B------:R-:W-:-:S09]  /*5a00*/  IADD3.X R121, R0, R121, RZ, P0, !PT ;  /* 0x0000007900797210 */ /* 0x000fd200007fe4ff */
.L_x_7321:
[----:B------:R-:W-:Y:S01]  /*5a10*/  FMNMX.FTZ R0, R33, R61, !PT ;  /* 0x0000003d21007209 */ /* 0x000fe20007810000 */
[----:B------:R-:W-:Y:S01]  /*5a20*/  ULDC UR12, c[0x0][0x2ec] ;  /* 0x0000bb00000c7ab9 */ /* 0x000fe20000000800 */
[----:B-12---:R-:W-:Y:S01]  /*5a30*/  FMNMX.FTZ R9, R54, R92, !PT ;  /* 0x0000005c36097209 */ /* 0x006fe20007810000 */
        /* <DEDUP_REMOVED lines=97> */
[----:B------:R-:W1:Y:S01]  /*6050*/  LDSM.16.MT88.4 R92, [R152+0x6000] ;  /* 0x00600000985c783b */ /* 0x000e620000004200 */
        /* <DEDUP_REMOVED lines=44> */
[----:B------:R-:W-:Y:S01]  /*6320*/  LDSM.16.MT88.4 R20, [R150+0x8800] ;  /* 0x008800009614783b */ /* 0x000fe20000004200 */
[----:B------:R-:W-:Y:S01]  /*6330*/  FADD.FTZ R61, R64, R61 ;  /* 0x0000003d403d7221 */ /* 0x000fe20000010000 */
[--C-:B------:R-:W-:Y:S01]  /*6340*/  FFMA.FTZ R52, R41, UR12, -R38.reuse ;  /* 0x0000000c29347c23 */ /* 0x100fe20008010826 */
[----:B------:R-:W-:Y:S01]  /*6350*/  FFMA.FTZ R41, R44, UR12, -R33 ;  /* 0x0000000c2c297c23 */ /* 0x000fe20008010821 */
[----:B------:R-:W3:Y:S01]  /*6360*/  MUFU.EX2 R37, R37 ;  /* 0x0000002500257308 */ /* 0x000ee20000000800 */
[----:B--2---:R-:W-:Y:S01]  /*6370*/  F2FP.BF16.F32.PACK_AB R81, R63, R100 ;  /* 0x000000643f51723e */ /* 0x004fe200000010ff */
[----:B------:R-:W-:Y:S01]  /*6380*/  FADD.FTZ R63, R100, R63 ;  /* 0x0000003f643f7221 */ /* 0x000fe20000010000 */
[----:B------:R-:W-:Y:S01]  /*6390*/  FADD.FTZ R64, R62, R61 ;  /* 0x0000003d3e407221 */ /* 0x000fe20000010000 */
[--C-:B------:R-:W-:Y:S01]  /*63a0*/  FFMA.FTZ R62, R31, UR12, -R38.reuse ;  /* 0x0000000c1f3e7c23 */ /* 0x100fe20008010826 */
[--C-:B------:R-:W-:Y:S01]  /*63b0*/  FFMA.FTZ R45, R45, UR12, -R38.reuse ;  /* 0x0000000c2d2d7c23 */ /* 0x100fe20008010826 */
[----:B------:R-:W-:Y:S01]  /*63c0*/  FFMA.FTZ R43, R43, UR12, -R38 ;  /* 0x0000000c2b2b7c23 */ /* 0x000fe20008010826 */
        /* <DEDUP_REMOVED lines=9> */
[----:B---3--:R-:W-:Y:S01]  /*6460*/  F2FP.BF16.F32.PACK_AB R83, R37, R66 ;  /* 0x000000422553723e */ /* 0x008fe200000010ff */
[----:B------:R-:W-:Y:S01]  /*6470*/  FADD.FTZ R66, R66, R63 ;  /* 0x0000003f42427221 */ /* 0x000fe20000010000 */
[----:B------:R-:W-:-:S03]  /*6480*/  LEA.HI.X R175, R120, UR9, R121, 0x1, P0 ;  /* 0x0000000978af7c11 */ /* 0x000fc600080f0c79 */
[----:B------:R-:W-:Y:S01]  /*6490*/  FADD.FTZ R66, R37, R66 ;  /* 0x0000004225427221 */ /* 0x000fe20000010000 */
[----:B------:R-:W-:Y:S01]  /*64a0*/  FFMA.FTZ R37, R40, UR12, -R33 ;  /* 0x0000000c28257c23 */ /* 0x000fe20008010821 */
[----:B------:R-:W-:Y:S01]  /*64b0*/  HMMA.16816.F32.BF16 R68, R80, R72, RZ ;  /* 0x000000485044723c */ /* 0x000fe200000418ff */
[----:B------:R-:W-:Y:S01]  /*64c0*/  MUFU.EX2 R36, R36 ;  /* 0x0000002400247308 */ /* 0x000fe20000000800 */
[----:B------:R-:W-:-:S04]  /*64d0*/  FFMA.FTZ R40, R28, UR12, -R38 ;  /* 0x0000000c1c287c23 */ /* 0x000fc80008010826 */
        /* <DEDUP_REMOVED lines=12> */
[----:B--2---:R-:W-:Y:S01]  /*65a0*/  F2FP.BF16.F32.PACK_AB R8, R35, R48 ;  /* 0x000000302308723e */ /* 0x004fe200000010ff */
[----:B------:R-:W-:Y:S01]  /*65b0*/  FADD.FTZ R48, R48, R47 ;  /* 0x0000002f30307221 */ /* 0x000fe20000010000 */
[----:B-1----:R-:W-:Y:S01]  /*65c0*/  F2FP.BF16.F32.PACK_AB R9, R6, R39 ;  /* 0x000000270609723e */ /* 0x002fe200000010ff */
[----:B------:R-:W-:-:S03]  /*65d0*/  FADD.FTZ R39, R39, R66 ;  /* 0x0000004227277221 */ /* 0x000fc60000010000 */
[----:B------:R-:W-:Y:S01]  /*65e0*/  F2FP.BF16.F32.PACK_AB R10, R5, R36 ;  /* 0x00000024050a723e */ /* 0x000fe200000010ff */
[----:B------:R-:W-:Y:S01]  /*65f0*/  MUFU.EX2 R60, R60 ;  /* 0x0000003c003c7308 */ /* 0x000fe20000000800 */
[----:B------:R-:W-:Y:S01]  /*6600*/  FADD.FTZ R28, R6, R39 ;  /* 0x00000027061c7221 */ /* 0x000fe20000010000 */
[----:B---3--:R-:W-:-:S06]  /*6610*/  F2FP.BF16.F32.PACK_AB R11, R4, R25 ;  /* 0x00000019040b723e */ /* 0x008fcc00000010ff */
[----:B------:R-:W1:Y:S01]  /*6620*/  MUFU.EX2 R59, R59 ;  /* 0x0000003b003b7308 */ /* 0x000e620000000800 */
[----:B------:R-:W-:Y:S01]  /*6630*/  FADD.FTZ R25, R25, R28 ;  /* 0x0000001c19197221 */ /* 0x000fe20000010000 */
[C---:B------:R-:W-:Y:S06]  /*6640*/  HMMA.16816.F32.BF16 R68, R8.reuse, R12, R68 ;  /* 0x0000000c0844723c */ /* 0x040fec0000041844 */
        /* <DEDUP_REMOVED lines=91> */
[----:B------:R5:W-:Y:S08]  /*6c00*/  MUFU.EX2 R6, R29 ;  /* 0x0000001d00067308 */ /* 0x000bf00000000800 */
[----:B------:R5:W5:Y:S01]  /*6c10*/  MUFU.EX2 R39, R27 ;  /* 0x0000001b00277308 */ /* 0x000b620000000800 */
        /* <DEDUP_REMOVED lines=23> */
[----:B------:R-:W-:Y:S01]  /*6d90*/  FFMA.FTZ R35, R30, UR12, -R38 ;  /* 0x0000000c1e237c23 */ /* 0x000fe20008010826 */
[----:B------:R-:W-:Y:S01]  /*6da0*/  F2FP.BF16.F32.PACK_AB R12, R45, R62 ;  /* 0x0000003e2d0c723e */ /* 0x000fe200000010ff */
[----:B------:R-:W1:Y:S01]  /*6db0*/  LDSM.16.MT88.4 R8, [R149+0x9000] ;  /* 0x009000009508783b */ /* 0x000e620000004200 */
[----:B------:R-:W-:Y:S01]  /*6dc0*/  FADD.FTZ R38, R36, R13 ;  /* 0x0000000d24267221 */ /* 0x000fe20000010000 */
[----:B--2---:R-:W-:Y:S01]  /*6dd0*/  F2FP.BF16.F32.PACK_AB R13, R44, R41 ;  /* 0x000000292c0d723e */ /* 0x004fe200000010ff */
[----:B------:R-:W-:Y:S01]  /*6de0*/  MUFU.EX2 R36, R40 ;  /* 0x0000002800247308 */ /* 0x000fe20000000800 */
[----:B------:R-:W-:Y:S01]  /*6df0*/  F2FP.BF16.F32.PACK_AB R14, R52, R43 ;  /* 0x0000002b340e723e */ /* 0x000fe200000010ff */
[----:B-----5:R-:W2:Y:S01]  /*6e00*/  LDSM.16.MT88.4 R28, [R148+0x9000] ;  /* 0x00900000941c783b */ /* 0x020ea20000004200 */
[----:B------:R-:W-:-:S05]  /*6e10*/  F2FP.BF16.F32.PACK_AB R15, R37, R42 ;  /* 0x0000002a250f723e */ /* 0x000fca00000010ff */
[----:B------:R-:W-:Y:S02]  /*6e20*/  MUFU.EX2 R35, R35 ;  /* 0x0000002300237308 */ /* 0x000fe40000000800 */
[C---:B------:R-:W-:Y:S06]  /*6e30*/  HMMA.16816.F32.BF16 R96, R12.reuse, R20, R96 ;  /* 0x000000140c60723c */ /* 0x040fec0000041860 */
[----:B------:R-:W-:Y:S01]  /*6e40*/  HMMA.16816.F32.BF16 R92, R12, R22, R92 ;  /* 0x000000160c5c723c */ /* 0x000fe2000004185c */
[----:B------:R-:W-:Y:S01]  /*6e50*/  FADD.FTZ R21, R5, R38 ;  /* 0x0000002605157221 */ /* 0x000fe20000010000 */
[----:B------:R-:W-:Y:S01]  /*6e60*/  FADD.FTZ R20, R4, R25 ;  /* 0x0000001904147221 */ /* 0x000fe20000010000 */
[----:B------:R-:W-:-:S02]  /*6e70*/  FFMA.FTZ R4, R24, UR12, -R33 ;  /* 0x0000000c18047c23 */ /* 0x000fc40008010821 */
[----:B------:R-:W-:Y:S01]  /*6e80*/  FADD.FTZ R60, R60, R21 ;  /* 0x000000153c3c7221 */ /* 0x000fe20000010000 */
[----:B------:R-:W-:Y:S01]  /*6e90*/  FADD.FTZ R57, R57, R20 ;  /* 0x0000001439397221 */ /* 0x000fe20000010000 */
[--C-:B------:R-:W-:Y:S01]  /*6ea0*/  FFMA.FTZ R22, R26, UR12, -R33.reuse ;  /* 0x0000000c1a167c23 */ /* 0x100fe20008010821 */
[----:B------:R-:W-:Y:S01]  /*6eb0*/  FFMA.FTZ R33, R32, UR12, -R33 ;  /* 0x0000000c20217c23 */ /* 0x000fe20008010821 */
[----:B------:R-:W4:Y:S01]  /*6ec0*/  LDSM.16.MT88.4 R24, [R152+0x9800] ;  /* 0x009800009818783b */ /* 0x000f220000004200 */
[----:B------:R-:W-:Y:S01]  /*6ed0*/  FADD.FTZ R59, R59, R60 ;  /* 0x0000003c3b3b7221 */ /* 0x000fe20000010000 */
[----:B------:R-:W-:Y:S01]  /*6ee0*/  FADD.FTZ R57, R56, R57 ;  /* 0x0000003938397221 */ /* 0x000fe20000010000 */
[----:B------:R5:W-:Y:S01]  /*6ef0*/  MUFU.EX2 R5, R22 ;  /* 0x0000001600057308 */ /* 0x000be20000000800 */
[----:B---3--:R-:W-:Y:S01]  /*6f00*/  HMMA.16816.F32.BF16 R68, R12, R16, R68 ;  /* 0x000000100c44723c */ /* 0x008fe20000041844 */
[----:B------:R-:W-:Y:S01]  /*6f10*/  FADD.FTZ R58, R58, R59 ;  /* 0x0000003b3a3a7221 */ /* 0x000fe20000010000 */
[----:B------:R-:W-:-:S03]  /*6f20*/  FADD.FTZ R54, R54, R57 ;  /* 0x0000003936367221 */ /* 0x000fc60000010000 */
[----:B------:R-:W-:Y:S01]  /*6f30*/  FADD.FTZ R51, R51, R58 ;  /* 0x0000003a33337221 */ /* 0x000fe20000010000 */
[----:B------:R-:W-:Y:S01]  /*6f40*/  FADD.FTZ R49, R49, R54 ;  /* 0x0000003631317221 */ /* 0x000fe20000010000 */
[----:B------:R-:W3:Y:S01]  /*6f50*/  MUFU.EX2 R4, R4 ;  /* 0x0000000400047308 */ /* 0x000ee20000000800 */
[C---:B------:R-:W-:Y:S01]  /*6f60*/  HMMA.16816.F32.BF16 R72, R12.reuse, R18, R72 ;  /* 0x000000120c48723c */ /* 0x040fe20000041848 */
[----:B------:R-:W-:Y:S01]  /*6f70*/  FADD.FTZ R128, R128, R51 ;  /* 0x0000003380807221 */ /* 0x000fe20000010000 */
[----:B------:R-:W-:Y:S01]  /*6f80*/  FADD.FTZ R126, R126, R49 ;  /* 0x000000317e7e7221 */ /* 0x000fe20000010000 */
[----:B------:R-:W4:Y:S02]  /*6f90*/  LDSM.16.MT88.4 R16, [R149+0x9800] ;  /* 0x009800009510783b */ /* 0x000f240000004200 */
[----:B------:R-:W-:Y:S01]  /*6fa0*/  FADD.FTZ R109, R109, R128 ;  /* 0x000000806d6d7221 */ /* 0x000fe20000010000 */
[----:B------:R-:W-:Y:S01]  /*6fb0*/  FADD.FTZ R107, R107, R126 ;  /* 0x0000007e6b6b7221 */ /* 0x000fe20000010000 */
[----:B------:R-:W2:Y:S01]  /*6fc0*/  MUFU.EX2 R33, R33 ;  /* 0x0000002100217308 */ /* 0x000ea20000000800 */
[C---:B-1----:R-:W-:Y:S01]  /*6fd0*/  HMMA.16816.F32.BF16 R88, R12.reuse, R8, R88 ;  /* 0x000000080c58723c */ /* 0x042fe20000041858 */
[----:B------:R-:W-:Y:S01]  /*6fe0*/  FADD.FTZ R104, R104, R109 ;  /* 0x0000006d68687221 */ /* 0x000fe20000010000 */
[----:B------:R-:W-:Y:S01]  /*6ff0*/  FADD.FTZ R102, R102, R107 ;  /* 0x0000006b66667221 */ /* 0x000fe20000010000 */
[----:B-----5:R-:W1:Y:S02]  /*7000*/  LDSM.16.MT88.4 R20, [R150+0x9800] ;  /* 0x009800009614783b */ /* 0x020e640000004200 */
[----:B------:R-:W-:Y:S01]  /*7010*/  FADD.FTZ R67, R67, R104 ;  /* 0x0000006843437221 */ /* 0x000fe20000010000 */
[----:B------:R-:W-:Y:S01]  /*7020*/  FADD.FTZ R102, R65, R102 ;  /* 0x0000006641667221 */ /* 0x000fe20000010000 */
[----:B------:R-:W-:Y:S01]  /*7030*/  HMMA.16816.F32.BF16 R76, R12, R10, R76 ;  /* 0x0000000a0c4c723c */ /* 0x000fe2000004184c */
[----:B------:R-:W-:Y:S01]  /*7040*/  F2FP.BF16.F32.PACK_AB R8, R39, R6 ;  /* 0x000000062708723e */ /* 0x000fe200000010ff */
[----:B------:R-:W-:Y:S01]  /*7050*/  FADD.FTZ R132, R132, R67 ;  /* 0x0000004384847221 */ /* 0x000fe20000010000 */
[----:B---3--:R-:W-:Y:S01]  /*7060*/  F2FP.BF16.F32.PACK_AB R9, R4, R5 ;  /* 0x000000050409723e */ /* 0x008fe200000010ff */
[----:B------:R-:W-:-:S02]  /*7070*/  FADD.FTZ R111, R111, R102 ;  /* 0x000000666f6f7221 */ /* 0x000fc40000010000 */
[C---:B--2---:R-:W-:Y:S01]  /*7080*/  HMMA.16816.F32.BF16 R84, R12.reuse, R28, R84 ;  /* 0x0000001c0c54723c */ /* 0x044fe20000041854 */
[----:B------:R-:W-:Y:S01]  /*7090*/  F2FP.BF16.F32.PACK_AB R10, R36, R35 ;  /* 0x00000023240a723e */ /* 0x000fe200000010ff */
[----:B------:R-:W-:Y:S01]  /*70a0*/  FADD.FTZ R103, R103, R132 ;  /* 0x0000008467677221 */ /* 0x000fe20000010000 */
[----:B------:R-:W-:Y:S01]  /*70b0*/  F2FP.BF16.F32.PACK_AB R11, R33, R34 ;  /* 0x00000022210b723e */ /* 0x000fe200000010ff */
[----:B------:R-:W-:Y:S02]  /*70c0*/  FADD.FTZ R110, R110, R111 ;  /* 0x0000006f6e6e7221 */ /* 0x000fe40000010000 */
[----:B------:R-:W-:Y:S01]  /*70d0*/  HMMA.16816.F32.BF16 R80, R12, R30, R80 ;  /* 0x0000001e0c50723c */ /* 0x000fe20000041850 */
[----:B------:R-:W2:Y:S01]  /*70e0*/  LDSM.16.MT88.4 R12, [R148+0x9800] ;  /* 0x00980000940c783b */ /* 0x000ea20000004200 */
        /* <DEDUP_REMOVED lines=18> */
[----:B------:R-:W-:-:S03]  /*7210*/  FADD.FTZ R50, R50, R127 ;  /* 0x0000007f32327221 */ /* 0x000fc60000010000 */
        /* <DEDUP_REMOVED lines=82> */
.L_x_7327:
[----:B------:R-:W-:-:S04]  /*7740*/  LEA R5, -R118, RZ, 0x7 ;  /* 0x000000ff76057211 */ /* 0x000fc800078e39ff */
[----:B------:R-:W-:-:S07]  /*7750*/  SHF.R.S32.HI R4, RZ, 0x1f, R5 ;  /* 0x0000001fff047819 */ /* 0x000fce0000011405 */
.L_x_7328:
[----:B------:R-:W-:Y:S01]  /*7760*/  ULDC UR4, c[0x0][0x2d0] ;  /* 0x0000b40000047ab9 */ /* 0x000fe20000000800 */
[----:B------:R-:W-:Y:S02]  /*7770*/  LEA R180, P1, R5, R180, 0x1 ;  /* 0x000000b405b47211 */ /* 0x000fe400078208ff */
[----:B------:R-:W-:Y:S02]  /*7780*/  ISETP.GE.AND P0, PT, R167, UR4, PT ;  /* 0x00000004a7007c0c */ /* 0x000fe4000bf06270 */
[----:B------:R-:W-:-:S11]  /*7790*/  LEA.HI.X R179, R5, R179, R4, 0x1, P1 ;  /* 0x000000b305b37211 */ /* 0x000fd600008f0c04 */
[----:B------:R-:W-:Y:S01]  /*77a0*/  @!P0 IMAD.MOV.U32 R16, RZ, RZ, R112 ;  /* 0x000000ffff108224 */ /* 0x000fe200078e0070 */
[----:B------:R-:W-:Y:S01]  /*77b0*/  @!P0 IADD3 R15, P2, P1, R5, R112, R164 ;  /* 0x00000070050f8210 */ /* 0x000fe2000795e0a4 */
[----:B------:R-:W-:Y:S01]  /*77c0*/  @!P0 IMAD.MOV.U32 R17, RZ, RZ, R115 ;  /* 0x000000ffff118224 */ /* 0x000fe200078e0073 */
[----:B------:R-:W-:Y:S01]  /*77d0*/  @P0 STS.128 [R166+0x6000], RZ ;  /* 0x006000ffa6000388 */ /* 0x000fe20000000c00 */
[----:B------:R-:W-:Y:S01]  /*77e0*/  @!P0 IMAD.MOV.U32 R114, RZ, RZ, R112 ;  /* 0x000000ffff728224 */ /* 0x000fe200078e0070 */
[----:B------:R-:W-:Y:S01]  /*77f0*/  @!P0 IADD3.X R6, R4, R115, R163, P2, P1 ;  /* 0x0000007304068210 */ /* 0x000fe200017e24a3 */
[----:B------:R-:W-:Y:S01]  /*7800*/  @!P0 IMAD.WIDE.U32 R16, R118, 0x50, R16 ;  /* 0x0000005076108825 */ /* 0x000fe200078e0010 */
[----:B------:R-:W-:-:S03]  /*7810*/  @!P0 LEA R14, P4, R15, UR6, 0x1 ;  /* 0x000000060f0e8c11 */ /* 0x000fc6000f8808ff */
[C---:B------:R-:W-:Y:S01]  /*7820*/  @!P0 IMAD.WIDE.U32 R18, R118.reuse, 0x30, R114 ;  /* 0x0000003076128825 */ /* 0x040fe200078e0072 */
[----:B------:R-:W-:Y:S02]  /*7830*/  @!P0 IADD3 R9, P1, R5, R16, RZ ;  /* 0x0000001005098210 */ /* 0x000fe40007f3e0ff */
[----:B------:R-:W-:Y:S01]  /*7840*/  @!P0 LEA.HI.X R15, R15, UR7, R6, 0x1, P4 ;  /* 0x000000070f0f8c11 */ /* 0x000fe2000a0f0c06 */
[----:B------:R-:W-:Y:S01]  /*7850*/  @!P0 IMAD R11, R119, 0x50, RZ ;  /* 0x00000050770b8824 */ /* 0x000fe200078e02ff */
[----:B------:R-:W-:Y:S01]  /*7860*/  @!P0 IADD3 R7, P2, R5, R18, RZ ;  /* 0x0000001205078210 */ /* 0x000fe20007f5e0ff */
[----:B------:R-:W-:Y:S01]  /*7870*/  @!P0 IMAD R13, R119, 0x30, RZ ;  /* 0x00000030770d8824 */ /* 0x000fe200078e02ff */
[-C--:B------:R-:W-:Y:S01]  /*7880*/  @!P0 LEA R10, P4, R118, R112.reuse, 0x5 ;  /* 0x00000070760a8211 */ /* 0x080fe200078828ff */
[--C-:B------:R-:W-:Y:S01]  /*7890*/  @!P0 IMAD.MOV.U32 R18, RZ, RZ, R112.reuse ;  /* 0x000000ffff128224 */ /* 0x100fe200078e0070 */
[C---:B------:R-:W-:Y:S01]  /*78a0*/  @!P0 IADD3.X R8, R4.reuse, R17, R11, P1, !PT ;  /* 0x0000001104088210 */ /* 0x040fe20000ffe40b */
[----:B------:R-:W-:Y:S01]  /*78b0*/  @!P0 IMAD.MOV.U32 R16, RZ, RZ, R112 ;  /* 0x000000ffff108224 */ /* 0x000fe200078e0070 */
[----:B------:R-:W-:Y:S01]  /*78c0*/  @!P0 IADD3.X R6, R4, R19, R13, P2, !PT ;  /* 0x0000001304068210 */ /* 0x000fe200017fe40d */
[--C-:B------:R-:W-:Y:S01]  /*78d0*/  @!P0 IMAD.MOV.U32 R19, RZ, RZ, R115.reuse ;  /* 0x000000ffff138224 */ /* 0x100fe200078e0073 */
[C---:B------:R-:W-:Y:S01]  /*78e0*/  @!P0 LEA R12, P1, R118.reuse, R112, 0x6 ;  /* 0x00000070760c8211 */ /* 0x040fe200078230ff */
[----:B------:R-:W-:Y:S01]  /*78f0*/  @!P0 IMAD.MOV.U32 R17, RZ, RZ, R115 ;  /* 0x000000ffff118224 */ /* 0x000fe200078e0073 */
[----:B------:R-:W-:Y:S01]  /*7900*/  @!P0 IADD3 R10, P2, R5, R10, RZ ;  /* 0x0000000a050a8210 */ /* 0x000fe20007f5e0ff */
[C---:B------:R-:W-:Y:S01]  /*7910*/  @!P0 IMAD.WIDE.U32 R18, R118.reuse, 0x60, R18 ;  /* 0x0000006076128825 */ /* 0x040fe200078e0012 */
[----:B------:R-:W-:-:S02]  /*7920*/  @!P0 LEA.HI.X R13, R118, R115, R119, 0x5, P4 ;  /* 0x00000073760d8211 */ /* 0x000fc400020f2c77 */
[C---:B------:R-:W-:Y:S01]  /*7930*/  @!P0 LEA.HI.X R115, R118.reuse, R115, R119, 0x6, P1 ;  /* 0x0000007376738211 */ /* 0x040fe200008f3477 */
[----:B------:R-:W-:Y:S01]  /*7940*/  @!P0 IMAD.WIDE.U32 R16, R118, 0x70, R16 ;  /* 0x0000007076108825 */ /* 0x000fe200078e0010 */
[C---:B------:R-:W-:Y:S02]  /*7950*/  @!P0 IADD3 R12, P1, R5.reuse, R12, RZ ;  /* 0x0000000c050c8210 */ /* 0x040fe40007f3e0ff */
[----:B------:R-:W-:Y:S01]  /*7960*/  @!P0 LEA R20, P5, R10, UR6, 0x1 ;  /* 0x000000060a148c11 */ /* 0x000fe2000f8a08ff */
[----:B------:R-:W-:Y:S01]  /*7970*/  @!P0 IMAD.X R13, R4, 0x1, R13, P2 ;  /* 0x00000001040d8824 */ /* 0x000fe200010e060d */
[----:B------:R-:W-:Y:S01]  /*7980*/  @!P0 IADD3 R18, P2, R5, R18, RZ ;  /* 0x0000001205128210 */ /* 0x000fe20007f5e0ff */
[C---:B------:R-:W-:Y:S02]  /*7990*/  @!P0 IMAD R11, R119.reuse, 0x60, RZ ;  /* 0x00000060770b8824 */ /* 0x040fe400078e02ff */
[----:B------:R-:W-:Y:S01]  /*79a0*/  @!P0 IMAD R119, R119, 0x70, RZ ;  /* 0x0000007077778824 */ /* 0x000fe200078e02ff */
[----:B------:R-:W-:Y:S01]  /*79b0*/  @!P0 LEA.HI.X R21, R10, UR7, R13, 0x1, P5 ;  /* 0x000000070a158c11 */ /* 0x000fe2000a8f0c0d */
[----:B------:R-:W-:Y:S01]  /*79c0*/  @!P0 IMAD.X R115, R4, 0x1, R115, P1 ;  /* 0x0000000104738824 */ /* 0x000fe200008e0673 */
[----:B------:R-:W-:Y:S01]  /*79d0*/  @!P0 IADD3 R5, P1, R5, R16, RZ ;  /* 0x0000001005058210 */ /* 0x000fe20007f3e0ff */
[----:B------:R-:W-:Y:S01]  /*79e0*/  @!P0 IMAD.MOV.U32 R181, RZ, RZ, R179 ;  /* 0x000000ffffb58224 */ /* 0x000fe200078e00b3 */
[----:B------:R-:W-:-:S02]  /*79f0*/  @!P0 LEA R16, P4, R12, UR6, 0x1 ;  /* 0x000000060c108c11 */ /* 0x000fc4000f8808ff */
[----:B------:R-:W-:Y:S02]  /*7a00*/  @!P0 LEA R22, P5, R7, UR6, 0x1 ;  /* 0x0000000607168c11 */ /* 0x000fe4000f8a08ff */
[C---:B------:R-:W-:Y:S01]  /*7a10*/  @!P0 IADD3.X R11, R4.reuse, R11, R19, P2, !PT ;  /* 0x0000000b040b8210 */ /* 0x040fe200017fe413 */
[----:B------:R-:W-:Y:S01]  /*7a20*/  @!PT LDS RZ, [RZ] ;  /* 0x00000000fffff984 */ /* 0x000fe20000000800 */
[----:B------:R-:W-:Y:S01]  /*7a30*/  @!PT LDS RZ, [RZ] ;  /* 0x00000000fffff984 */ /* 0x000fe20000000800 */
[----:B------:R-:W-:Y:S01]  /*7a40*/  @!PT LDS RZ, [RZ] ;  /* 0x00000000fffff984 */ /* 0x000fe20000000800 */
[----:B------:R1:W-:Y:S01]  /*7a50*/  @!P0 LDGSTS.E.BYPASS.LTC128B.128 [R166+0x6000], desc[UR10][R180.64] ;  /* 0x06000000b4a68fae */ /* 0x0003e2000b901d4a */
[----:B------:R-:W-:Y:S02]  /*7a60*/  @!P0 IADD3.X R4, R4, R17, R119, P1, !PT ;  /* 0x0000001104048210 */ /* 0x000fe40000ffe477 */
[----:B------:R-:W-:Y:S01]  /*7a70*/  @!P0 LEA.HI.X R17, R12, UR7, R115, 0x1, P4 ;  /* 0x000000070c118c11 */ /* 0x000fe2000a0f0c73 */
[----:B------:R-:W-:Y:S01]  /*7a80*/  @P0 STS.128 [R166+0x6800], RZ ;  /* 0x006800ffa6000388 */ /* 0x000fe20000000c00 */
[----:B------:R-:W-:Y:S02]  /*7a90*/  @!P0 LEA R26, P4, R9, UR6, 0x1 ;  /* 0x00000006091a8c11 */ /* 0x000fe4000f8808ff */
[----:B------:R-:W-:Y:S01]  /*7aa0*/  @!P0 LEA.HI.X R23, R7, UR7, R6, 0x1, P5 ;  /* 0x0000000707178c11 */ /* 0x000fe2000a8f0c06 */
[----:B------:R-:W-:Y:S01]  /*7ab0*/  @!PT LDS RZ, [RZ] ;  /* 0x00000000fffff984 */ /* 0x000fe20000000800 */
[----:B------:R-:W-:Y:S01]  /*7ac0*/  @!PT LDS RZ, [RZ] ;  /* 0x00000000fffff984 */ /* 0x000fe20000000800 */
[----:B------:R-:W-:Y:S01]  /*7ad0*/  @!PT LDS RZ, [RZ] ;  /* 0x00000000fffff984 */ /* 0x000fe20000000800 */
[----:B------:R2:W-:Y:S01]  /*7ae0*/  @!P0 LDGSTS.E.BYPASS.LTC128B.128 [R166+0x6800], desc[UR10][R14.64] ;  /* 0x068000000ea68fae */ /* 0x0005e2000b901d4a */
[----:B------:R-:W-:-:S02]  /*7af0*/  @!P0 LEA R24, P2, R18, UR6, 0x1 ;  /* 0x0000000612188c11 */ /* 0x000fc4000f8408ff */
[----:B------:R-:W-:Y:S01]  /*7b00*/  @!P0 LEA R10, P1, R5, UR6, 0x1 ;  /* 0x00000006050a8c11 */ /* 0x000fe2000f8208ff */
[----:B------:R-:W-:Y:S01]  /*7b10*/  @P0 STS.128 [R166+0x7000], RZ ;  /* 0x007000ffa6000388 */ /* 0x000fe20000000c00 */
[----:B------:R-:W-:Y:S02]  /*7b20*/  @!P0 LEA.HI.X R27, R9, UR7, R8, 0x1, P4 ;  /* 0x00000007091b8c11 */ /* 0x000fe4000a0f0c08 */
[----:B------:R-:W-:Y:S01]  /*7b30*/  @!P0 LEA.HI.X R25, R18, UR7, R11, 0x1, P2 ;  /* 0x0000000712198c11 */ /* 0x000fe200090f0c0b */
[----:B------:R-:W-:Y:S01]  /*7b40*/  @!PT LDS RZ, [RZ] ;  /* 0x00000000fffff984 */ /* 0x000fe20000000800 */
[----:B------:R-:W-:Y:S01]  /*7b50*/  @!PT LDS RZ, [RZ] ;  /* 0x00000000fffff984 */ /* 0x000fe20000000800 */
[----:B------:R-:W-:Y:S01]  /*7b60*/  @!PT LDS RZ, [RZ] ;  /* 0x00000000fffff984 */ /* 0x000fe20000000800 */
[----:B------:R-:W-:Y:S01]  /*7b70*/  @!P0 LDGSTS.E.BYPASS.LTC128B.128 [R166+0x7000], desc[UR10][R20.64] ;  /* 0x0700000014a68fae */ /* 0x000fe2000b901d4a */
[----:B------:R-:W-:-:S03]  /*7b80*/  @!P0 LEA.HI.X R11, R5, UR7, R4, 0x1, P1 ;  /* 0x00000007050b8c11 */ /* 0x000fc600088f0c04 */
[----:B------:R-:W-:Y:S04]  /*7b90*/  @P0 STS.128 [R166+0x7800], RZ ;  /* 0x007800ffa6000388 */ /* 0x000fe80000000c00 */
[----:B------:R-:W-:Y:S01]  /*7ba0*/  @!PT LDS RZ, [RZ] ;  /* 0x00000000fffff984 */ /* 0x000fe20000000800 */
[----:B------:R-:W-:Y:S01]  /*7bb0*/  @!PT LDS RZ, [RZ] ;  /* 0x00000000fffff984 */ /* 0x000fe20000000800 */
[----:B------:R-:W-:Y:S01]  /*7bc0*/  @!PT LDS RZ, [RZ] ;  /* 0x00000000fffff984 */ /* 0x000fe20000000800 */
[----:B------:R-:W-:Y:S01]  /*7bd0*/  @!P0 LDGSTS.E.BYPASS.LTC128B.128 [R166+0x7800], desc[UR10][R22.64] ;  /* 0x0780000016a68fae */ /* 0x000fe2000b901d4a */
[----:B-1----:R-:W-:-:S03]  /*7be0*/  IMAD.SHL.U32 R181, R165, 0x80, RZ ;  /* 0x00000080a5b57824 */ /* 0x002fc600078e00ff */
[----:B------:R-:W-:Y:S04]  /*7bf0*/  @P0 STS.128 [R166+0x8000], RZ ;  /* 0x008000ffa6000388 */ /* 0x000fe80000000c00 */
[----:B------:R-:W-:Y:S01]  /*7c00*/  @!PT LDS RZ, [RZ] ;  /* 0x00000000fffff984 */ /* 0x000fe20000000800 */
[----:B------:R-:W-:Y:S01]  /*7c10*/  @!PT LDS RZ, [RZ] ;  /* 0x00000000fffff984 */ /* 0x000fe20000000800 */
[----:B------:R-:W-:Y:S01]  /*7c20*/  @!PT LDS RZ, [RZ] ;  /* 0x00000000fffff984 */ /* 0x000fe20000000800 */
[----:B------:R-:W-:Y:S01]  /*7c30*/  @!P0 LDGSTS.E.BYPASS.LTC128B.128 [R166+0x8000], desc[UR10][R16.64] ;  /* 0x0800000010a68fae */ /* 0x000fe2000b901d4a */
[----:B------:R-:W-:-:S03]  /*7c40*/  LOP3.LUT R174, R181, R172, RZ, 0xfc, !PT ;  /* 0x000000acb5ae7212 */ /* 0x000fc600078efcff */
        /* <DEDUP_REMOVED lines=16> */
[----:B--2---:R-:W2:Y:S04]  /*7d50*/  LDSM.16.M88.4 R12, [R157+0x2000] ;  /* 0x002000009d0c783b */ /* 0x004ea80000000200 */
[----:B------:R-:W3:Y:S04]  /*7d60*/  LDSM.16.M88.4 R4, [R157+0x2800] ;  /* 0x002800009d04783b */ /* 0x000ee80000000200 */
[----:B------:R-:W4:Y:S04]  /*7d70*/  LDSM.16.M88.4 R40, [R157+0x3000] ;  /* 0x003000009d28783b */ /* 0x000f280000000200 */
[----:B------:R-:W5:Y:S04]  /*7d80*/  LDSM.16.M88.4 R32, [R157+0x3800] ;  /* 0x003800009d20783b */ /* 0x000f680000000200 */
[----:B------:R-:W-:Y:S04]  /*7d90*/  LDSM.16.M88.4 R64, [R156] ;  /* 0x000000009c40783b */ /* 0x000fe80000000200 */
[----:B------:R-:W5:Y:S04]  /*7da0*/  LDSM.16.M88.4 R28, [R151+0x2000] ;  /* 0x00200000971c783b */ /* 0x000f680000000200 */
[----:B-1----:R-:W1:Y:S04]  /*7db0*/  LDSM.16.M88.4 R24, [R157+0x4000] ;  /* 0x004000009d18783b */ /* 0x002e680000000200 */
        /* <DEDUP_REMOVED lines=12> */
[----:B------:R-:W0:Y:S03]  /*7e80*/  LDGDEPBAR ;  /* 0x00000000000079af */ /* 0x000e260000000000 */
[C---:B-----5:R-:W-:Y:S06]  /*7e90*/  HMMA.16816.F32.BF16 R36, R108.reuse, R32, RZ ;  /* 0x000000206c24723c */ /* 0x060fec00000418ff */
[----:B------:R-:W-:Y:S06]  /*7ea0*/  HMMA.16816.F32.BF16 R4, R108, R6, RZ ;  /* 0x000000066c04723c */ /* 0x000fec00000418ff */
[C---:B------:R-:W-:Y:S06]  /*7eb0*/  HMMA.16816.F32.BF16 R16, R64.reuse, R28, R16 ;  /* 0x0000001c4010723c */ /* 0x040fec0000041810 */
[----:B------:R-:W-:Y:S06]  /*7ec0*/  HMMA.16816.F32.BF16 R12, R64, R30, R12 ;  /* 0x0000001e400c723c */ /* 0x000fec000004180c */
[C---:B------:R-:W-:Y:S06]  /*7ed0*/  HMMA.16816.F32.BF16 R40, R108.reuse, R42, RZ ;  /* 0x0000002a6c28723c */ /* 0x040fec00000418ff */
[C---:B------:R-:W-:Y:S06]  /*7ee0*/  HMMA.16816.F32.BF16 R32, R108.reuse, R34, RZ ;  /* 0x000000226c20723c */ /* 0x040fec00000418ff */
[C---:B-1----:R-:W-:Y:S06]  /*7ef0*/  HMMA.16816.F32.BF16 R28, R108.reuse, R24, RZ ;  /* 0x000000186c1c723c */ /* 0x042fec00000418ff */
[----:B------:R-:W-:Y:S06]  /*7f00*/  HMMA.16816.F32.BF16 R24, R108, R26, RZ ;  /* 0x0000001a6c18723c */ /* 0x000fec00000418ff */
[C---:B------:R-:W-:Y:S06]  /*7f10*/  HMMA.16816.F32.BF16 R8, R64.reuse, R20, R8 ;  /* 0x000000144008723c */ /* 0x040fec0000041808 */
[C---:B------:R-:W-:Y:S06]  /*7f20*/  HMMA.16816.F32.BF16 R4, R64.reuse, R22, R4 ;  /* 0x000000164004723c */ /* 0x040fec0000041804 */
[C---:B------:R-:W-:Y:S06]  /*7f30*/  HMMA.16816.F32.BF16 R44, R64.reuse, R60, R44 ;  /* 0x0000003c402c723c */ /* 0x040fec000004182c */
[C---:B------:R-:W-:Y:S06]  /*7f40*/  HMMA.16816.F32.BF16 R40, R64.reuse, R62, R40 ;  /* 0x0000003e4028723c */ /* 0x040fec0000041828 */
[C---:B------:R-:W-:Y:S06]  /*7f50*/  HMMA.16816.F32.BF16 R36, R64.reuse, R56, R36 ;  /* 0x000000384024723c */ /* 0x040fec0000041824 */
[----:B------:R-:W-:Y:S06]  /*7f60*/  HMMA.16816.F32.BF16 R32, R64, R58, R32 ;  /* 0x0000003a4020723c */ /* 0x000fec0000041820 */
[C---:B--2---:R-:W-:Y:S06]  /*7f70*/  HMMA.16816.F32.BF16 R20, R108.reuse, R112, RZ ;  /* 0x000000706c14723c */ /* 0x044fec00000418ff */
[C---:B------:R-:W-:Y:S06]  /*7f80*/  HMMA.16816.F32.BF16 R56, R108.reuse, R104, RZ ;  /* 0x000000686c38723c */ /* 0x040fec00000418ff */
[C---:B------:R-:W-:Y:S06]  /*7f90*/  HMMA.16816.F32.BF16 R60, R108.reuse, R100, RZ ;  /* 0x000000646c3c723c */ /* 0x040fec00000418ff */
[C---:B------:R-:W-:Y:S06]  /*7fa0*/  HMMA.16816.F32.BF16 R112, R108.reuse, R114, RZ ;  /* 0x000000726c70723c */ /* 0x040fec00000418ff */
[C---:B------:R-:W-:Y:S06]  /*7fb0*/  HMMA.16816.F32.BF16 R104, R108.reuse, R106, RZ ;  /* 0x0000006a6c68723c */ /* 0x040fec00000418ff */
[----:B------:R-:W-:Y:S01]  /*7fc0*/  HMMA.16816.F32.BF16 R100, R108, R102, RZ ;  /* 0x000000666c64723c */ /* 0x000fe200000418ff */
[----:B------:R-:W1:Y:S05]  /*7fd0*/  LDSM.16.M88.4 R108, [R151+0x5000] ;  /* 0x00500000976c783b */ /* 0x000e6a0000000200 */
[C---:B---3--:R-:W-:Y:S06]  /*7fe0*/  HMMA.16816.F32.BF16 R28, R64.reuse, R52, R28 ;  /* 0x00000034401c723c */ /* 0x048fec000004181c */
        /* <DEDUP_REMOVED lines=54> */
[----:B------:R-:W-:Y:S01]  /*8350*/  HMMA.16816.F32.BF16 R112, R52, R50, R112 ;  /* 0x000000323470723c */ /* 0x000fe20000041870 */
[----:B------:R-:W-:-:S05]  /*8360*/  VIADD R49, R174, 0x1 ;  /* 0x00000001ae317836 */ /* 0x000fca0000000000 */
[----:B------:R-:W-:Y:S01]  /*8370*/  I2FP.F32.S32 R48, R49 ;  /* 0x0000003100307245 */ /* 0x000fe20000201400 */
[----:B------:R-:W-:Y:S01]  /*8380*/  BAR.SYNC.DEFER_BLOCKING 0x0 ;  /* 0x0000000000007b1d */ /* 0x000fe20000010000 */
[C---:B------:R-:W-:Y:S02]  /*8390*/  ISETP.GE.AND P5, PT, R49.reuse, R123, PT ;  /* 0x0000007b3100720c */ /* 0x040fe40003fa6270 */
[----:B------:R-:W-:Y:S02]  /*83a0*/  ISETP.GE.AND P1, PT, R49, R122, PT ;  /* 0x0000007a3100720c */ /* 0x000fe40003f26270 */
[----:B------:R-:W-:-:S04]  /*83b0*/  LOP3.LUT R49, R181, 0x8, R172, 0xfe, !PT ;  /* 0x00000008b5317812 */ /* 0x000fc800078efeac */
[C---:B------:R-:W-:Y:S01]  /*83c0*/  ISETP.GE.AND P4, PT, R49.reuse, R123, PT ;  /* 0x0000007b3100720c */ /* 0x040fe20003f86270 */
[----:B-1----:R-:W-:Y:S01]  /*83d0*/  HMMA.16816.F32.BF16 R60, R52, R64, R60 ;  /* 0x00000040343c723c */ /* 0x002fe2000004183c */
[----:B------:R-:W-:-:S05]  /*83e0*/  ISETP.GE.AND P2, PT, R49, R122, PT ;  /* 0x0000007a3100720c */ /* 0x000fca0003f46270 */
[C---:B------:R-:W-:Y:S06]  /*83f0*/  HMMA.16816.F32.BF16 R100, R52.reuse, R66, R100 ;  /* 0x000000423464723c */ /* 0x040fec0000041864 */
[----:B--2---:R-:W-:Y:S01]  /*8400*/  HMMA.16816.F32.BF16 R56, R52, R108, R56 ;  /* 0x0000006c3438723c */ /* 0x004fe20000041838 */
[----:B------:R-:W-:-:S05]  /*8410*/  LOP3.LUT R67, R181, 0x68, R172, 0xfe, !PT ;  /* 0x00000068b5437812 */ /* 0x000fca00078efeac */
[----:B------:R-:W-:Y:S07]  /*8420*/  HMMA.16816.F32.BF16 R104, R52, R110, R104 ;  /* 0x0000006e3468723c */ /* 0x000fee0000041868 */
[CC--:B------:R-:W-:Y:S01]  /*8430*/  FFMA.FTZ R52, R3.reuse, R48.reuse, R17 ;  /* 0x0000003003347223 */ /* 0x0c0fe20000010011 */
[----:B------:R-:W-:Y:S01]  /*8440*/  FFMA.FTZ R17, R3, R48, R19 ;  /* 0x0000003003117223 */ /* 0x000fe20000010013 */
[----:B------:R-:W-:Y:S01]  /*8450*/  VIADD R48, R174, 0x9 ;  /* 0x00000009ae307836 */ /* 0x000fe20000000000 */
[----:B------:R-:W-:-:S02]  /*8460*/  I2FP.F32.S32 R19, R49 ;  /* 0x0000003100137245 */ /* 0x000fc40000201400 */
[----:B------:R-:W-:Y:S02]  /*8470*/  FSEL R52, R52, -INF , !P5 ;  /* 0xff80000034347808 */ /* 0x000fe40006800000 */
[C---:B------:R-:W-:Y:S01]  /*8480*/  ISETP.GE.AND P6, PT, R48.reuse, R123, PT ;  /* 0x0000007b3000720c */ /* 0x040fe20003fc6270 */
[CC--:B------:R-:W-:Y:S01]  /*8490*/  FFMA.FTZ R50, R3.reuse, R19.reuse, R12 ;  /* 0x0000001303327223 */ /* 0x0c0fe2000001000c */
[----:B------:R-:W-:Y:S01]  /*84a0*/  ISETP.GE.AND P5, PT, R48, R122, PT ;  /* 0x0000007a3000720c */ /* 0x000fe20003fa6270 */
[----:B------:R-:W-:Y:S01]  /*84b0*/  FFMA.FTZ R12, R3, R19, R14 ;  /* 0x00000013030c7223 */ /* 0x000fe2000001000e */
[----:B------:R-:W-:Y:S02]  /*84c0*/  I2FP.F32.S32 R48, R48 ;  /* 0x0000003000307245 */ /* 0x000fe40000201400 */
[----:B------:R-:W-:Y:S02]  /*84d0*/  LOP3.LUT R19, R181, 0x10, R172, 0xfe, !PT ;  /* 0x00000010b5137812 */ /* 0x000fe400078efeac */
[----:B------:R-:W-:Y:S01]  /*84e0*/  FSEL R17, R17, -INF , !P1 ;  /* 0xff80000011117808 */ /* 0x000fe20004800000 */
[CC--:B------:R-:W-:Y:S01]  /*84f0*/  FFMA.FTZ R49, R3.reuse, R48.reuse, R13 ;  /* 0x0000003003317223 */ /* 0x0c0fe2000001000d */
[----:B------:R-:W-:Y:S01]  /*8500*/  FFMA.FTZ R13, R3, R48, R15 ;  /* 0x00000030030d7223 */ /* 0x000fe2000001000f */
[----:B------:R-:W-:Y:S01]  /*8510*/  VIADD R48, R174, 0x11 ;  /* 0x00000011ae307836 */ /* 0x000fe20000000000 */
[----:B------:R-:W-:-:S02]  /*8520*/  FSEL R14, R50, -INF , !P4 ;  /* 0xff800000320e7808 */ /* 0x000fc40006000000 */
[----:B------:R-:W-:Y:S02]  /*8530*/  FSEL R15, R12, -INF , !P2 ;  /* 0xff8000000c0f7808 */ /* 0x000fe40005000000 */
[C---:B------:R-:W-:Y:S02]  /*8540*/  ISETP.GE.AND P1, PT, R19.reuse, R123, PT ;  /* 0x0000007b1300720c */ /* 0x040fe40003f26270 */
[----:B------:R-:W-:Y:S02]  /*8550*/  ISETP.GE.AND P4, PT, R19, R122, PT ;  /* 0x0000007a1300720c */ /* 0x000fe40003f86270 */
[----:B------:R-:W-:Y:S02]  /*8560*/  FSEL R12, R49, -INF , !P6 ;  /* 0xff800000310c7808 */ /* 0x000fe40007000000 */
[----:B------:R-:W-:Y:S02]  /*8570*/  I2FP.F32.S32 R19, R19 ;  /* 0x0000001300137245 */ /* 0x000fe40000201400 */
[----:B------:R-:W-:-:S02]  /*8580*/  ISETP.GE.AND P2, PT, R48, R123, PT ;  /* 0x0000007b3000720c */ /* 0x000fc40003f46270 */
[----:B------:R-:W-:Y:S01]  /*8590*/  ISETP.GE.AND P6, PT, R48, R122, PT ;  /* 0x0000007a3000720c */ /* 0x000fe20003fc6270 */
[CC--:B------:R-:W-:Y:S01]  /*85a0*/  FFMA.FTZ R198, R3.reuse, R19.reuse, R8 ;  /* 0x0000001303c67223 */ /* 0x0c0fe20000010008 */
[----:B------:R-:W-:Y:S01]  /*85b0*/  I2FP.F32.S32 R48, R48 ;  /* 0x0000003000307245 */ /* 0x000fe20000201400 */
[----:B------:R-:W-:Y:S01]  /*85c0*/  FFMA.FTZ R10, R3, R19, R10 ;  /* 0x00000013030a7223 */ /* 0x000fe2000001000a */
[----:B------:R-:W-:Y:S02]  /*85d0*/  LOP3.LUT R8, R181, 0x18, R172, 0xfe, !PT ;  /* 0x00000018b5087812 */ /* 0x000fe400078efeac */
[----:B------:R-:W-:Y:S01]  /*85e0*/  FSEL R13, R13, -INF , !P5 ;  /* 0xff8000000d0d7808 */ /* 0x000fe20006800000 */
[CC--:B------:R-:W-:Y:S01]  /*85f0*/  FFMA.FTZ R196, R3.reuse, R48.reuse, R9 ;  /* 0x0000003003c47223 */ /* 0x0c0fe20000010009 */
[----:B------:R-:W-:Y:S01]  /*8600*/  VIADD R9, R174, 0x19 ;  /* 0x00000019ae097836 */ /* 0x000fe20000000000 */
[----:B------:R-:W-:Y:S01]  /*8610*/  FSEL R198, R198, -INF , !P1 ;  /* 0xff800000c6c67808 */ /* 0x000fe20004800000 */
[----:B------:R-:W-:Y:S01]  /*8620*/  FFMA.FTZ R11, R3, R48, R11 ;  /* 0x00000030030b7223 */ /* 0x000fe2000001000b */
[----:B------:R-:W-:-:S02]  /*8630*/  ISETP.GE.AND P5, PT, R8, R123, PT ;  /* 0x0000007b0800720c */ /* 0x000fc40003fa6270 */
[----:B------:R-:W-:Y:S02]  /*8640*/  ISETP.GE.AND P1, PT, R8, R122, PT ;  /* 0x0000007a0800720c */ /* 0x000fe40003f26270 */
[----:B------:R-:W-:Y:S02]  /*8650*/  FSEL R51, R10, -INF , !P4 ;  /* 0xff8000000a337808 */ /* 0x000fe40006000000 */
[----:B------:R-:W-:Y:S02]  /*8660*/  I2FP.F32.S32 R8, R8 ;  /* 0x0000000800087245 */ /* 0x000fe40000201400 */
[----:B------:R-:W-:Y:S02]  /*8670*/  I2FP.F32.S32 R10, R9 ;  /* 0x00000009000a7245 */ /* 0x000fe40000201400 */
[----:B------:R-:W-:Y:S01]  /*8680*/  ISETP.GE.AND P4, PT, R9, R123, PT ;  /* 0x0000007b0900720c */ /* 0x000fe20003f86270 */
[CC--:B------:R-:W-:Y:S01]  /*8690*/  FFMA.FTZ R50, R3.reuse, R8.reuse, R4 ;  /* 0x0000000803327223 */ /* 0x0c0fe20000010004 */
[C---:B------:R-:W-:Y:S01]  /*86a0*/  FFMA.FTZ R6, R3.reuse, R8, R6 ;  /* 0x0000000803067223 */ /* 0x040fe20000010006 */
[-C--:B------:R-:W-:Y:S01]  /*86b0*/  FFMA.FTZ R48, R3, R10.reuse, R5 ;  /* 0x0000000a03307223 */ /* 0x080fe20000010005 */
[----:B------:R-:W-:Y:S01]  /*86c0*/  VIADD R4, R174, 0x21 ;  /* 0x00000021ae047836 */ /* 0x000fe20000000000 */
[----:B------:R-:W-:Y:S01]  /*86d0*/  LOP3.LUT R8, R181, 0x20, R172, 0xfe, !PT ;  /* 0x00000020b5087812 */ /* 0x000fe200078efeac */
[----:B------:R-:W-:Y:S01]  /*86e0*/  FFMA.FTZ R7, R3, R10, R7 ;  /* 0x0000000a03077223 */ /* 0x000fe20000010007 */
        /* <DEDUP_REMOVED lines=8> */
[----:B------:R-:W-:Y:S01]  /*8770*/  FFMA.FTZ R46, R3, R5, R46 ;  /* 0x00000005032e7223 */ /* 0x000fe2000001002e */
[----:B------:R-:W-:Y:S02]  /*8780*/  FSEL R196, R196, -INF , !P2 ;  /* 0xff800000c4c47808 */ /* 0x000fe40005000000 */
[----:B------:R-:W-:Y:S01]  /*8790*/  FSEL R49, R11, -INF , !P6 ;  /* 0xff8000000b317808 */ /* 0x000fe20007000000 */
[----:B------:R-:W-:Y:S01]  /*87a0*/  FFMA.FTZ R45, R3, R4, R45 ;  /* 0x00000004032d7223 */ /* 0x000fe2000001002d */
[----:B------:R-:W-:Y:S01]  /*87b0*/  ISETP.GE.AND P2, PT, R9, R122, PT ;  /* 0x0000007a0900720c */ /* 0x000fe20003f46270 */
[----:B------:R-:W-:Y:S01]  /*87c0*/  FFMA.FTZ R47, R3, R4, R47 ;  /* 0x00000004032f7223 */ /* 0x000fe2000001002f */
[----:B------:R-:W-:Y:S01]  /*87d0*/  ISETP.GE.AND P6, PT, R8, R123, PT ;  /* 0x0000007b0800720c */ /* 0x000fe20003fc6270 */
[----:B------:R-:W-:Y:S01]  /*87e0*/  VIADD R4, R174, 0x29 ;  /* 0x00000029ae047836 */ /* 0x000fe20000000000 */
        /* <DEDUP_REMOVED lines=15> */
[----:B------:R-:W-:-:S02]  /*88e0*/  LOP3.LUT R5, R181, 0x30, R172, 0xfe, !PT ;  /* 0x00000030b5057812 */ /* 0x000fc400078efeac */
[----:B------:R-:W-:Y:S01]  /*88f0*/  FSEL R191, R47, -INF , !P4 ;  /* 0xff8000002fbf7808 */ /* 0x000fe20006000000 */
[CC--:B------:R-:W-:Y:S01]  /*8900*/  FFMA.FTZ R41, R3.reuse, R4.reuse, R41 ;  /* 0x0000000403297223 */ /* 0x0c0fe20000010029 */
[----:B------:R-:W-:Y:S01]  /*8910*/  FFMA.FTZ R43, R3, R4, R43 ;  /* 0x00000004032b7223 */ /* 0x000fe2000001002b */
[----:B------:R-:W-:Y:S01]  /*8920*/  VIADD R4, R174, 0x31 ;  /* 0x00000031ae047836 */ /* 0x000fe20000000000 */
[----:B------:R-:W-:Y:S02]  /*8930*/  FSEL R194, R40, -INF , !P2 ;  /* 0xff80000028c27808 */ /* 0x000fe40005000000 */
[C---:B------:R-:W-:Y:S02]  /*8940*/  ISETP.GE.AND P4, PT, R5.reuse, R123, PT ;  /* 0x0000007b0500720c */ /* 0x040fe40003f86270 */
[----:B------:R-:W-:Y:S02]  /*8950*/  ISETP.GE.AND P2, PT, R5, R122, PT ;  /* 0x0000007a0500720c */ /* 0x000fe40003f46270 */
[----:B------:R-:W-:-:S02]  /*8960*/  FSEL R139, R42, -INF , !P6 ;  /* 0xff8000002a8b7808 */ /* 0x000fc40007000000 */
        /* <DEDUP_REMOVED lines=103> */
[----:B------:R-:W-:Y:S01]  /*8fe0*/  FSEL R115, R115, -INF , !P5 ;  /* 0xff80000073737808 */ /* 0x000fe20006800000 */
[----:B------:R-:W-:Y:S01]  /*8ff0*/  VIADD R5, R174, 0x79 ;  /* 0x00000079ae057836 */ /* 0x000fe20000000000 */
[----:B------:R-:W-:Y:S01]  /*9000*/  FSEL R108, R56, -INF , !P1 ;  /* 0xff800000386c7808 */ /* 0x000fe20004800000 */
[CC--:B------:R-:W-:Y:S01]  /*9010*/  FFMA.FTZ R57, R3.reuse, R4.reuse, R57 ;  /* 0x0000000403397223 */ /* 0x0c0fe20000010039 */
[----:B------:R-:W-:Y:S01]  /*9020*/  FFMA.FTZ R59, R3, R4, R59 ;  /* 0x00000004033b7223 */ /* 0x000fe2000001003b */
        /* <DEDUP_REMOVED lines=13> */
[-C--:B------:R-:W-:Y:S01]  /*9100*/  FFMA.FTZ R66, R3, R4.reuse, R105 ;  /* 0x0000000403427223 */ /* 0x080fe20000010069 */
[----:B------:R-:W-:Y:S01]  /*9110*/  FSEL R105, R59, -INF , !P6 ;  /* 0xff8000003b697808 */ /* 0x000fe20007000000 */
[----:B------:R-:W-:Y:S01]  /*9120*/  FFMA.FTZ R65, R3, R4, R107 ;  /* 0x0000000403417223 */ /* 0x000fe2000001006b */
[C---:B------:R-:W-:Y:S02]  /*9130*/  ISETP.GE.AND P6, PT, R55.reuse, R123, PT ;  /* 0x0000007b3700720c */ /* 0x040fe40003fc6270 */
[----:B------:R-:W-:Y:S02]  /*9140*/  ISETP.GE.AND P5, PT, R55, R122, PT ;  /* 0x0000007a3700720c */ /* 0x000fe40003fa6270 */
[----:B------:R-:W-:Y:S02]  /*9150*/  FSEL R67, R67, -INF , !P1 ;  /* 0xff80000043437808 */ /* 0x000fe40004800000 */
[----:B------:R-:W-:-:S02]  /*9160*/  FSEL R66, R66, -INF , !P4 ;  /* 0xff80000042427808 */ /* 0x000fc40006000000 */
[----:B------:R-:W-:Y:S02]  /*9170*/  I2FP.F32.S32 R55, R55 ;  /* 0x0000003700377245 */ /* 0x000fe40000201400 */
[C---:B------:R-:W-:Y:S02]  /*9180*/  ISETP.GE.AND P1, PT, R6.reuse, R123, PT ;  /* 0x0000007b0600720c */ /* 0x040fe40003f26270 */
[----:B------:R-:W-:Y:S01]  /*9190*/  ISETP.GE.AND P4, PT, R6, R122, PT ;  /* 0x0000007a0600720c */ /* 0x000fe20003f86270 */
[CC--:B------:R-:W-:Y:S01]  /*91a0*/  FFMA.FTZ R54, R3.reuse, R55.reuse, R60 ;  /* 0x0000003703367223 */ /* 0x0c0fe2000001003c */
[----:B------:R-:W-:Y:S01]  /*91b0*/  I2FP.F32.S32 R6, R6 ;  /* 0x0000000600067245 */ /* 0x000fe20000201400 */
[----:B------:R-:W-:Y:S01]  /*91c0*/  FFMA.FTZ R55, R3, R55, R62 ;  /* 0x0000003703377223 */ /* 0x000fe2000001003e */
[----:B------:R-:W-:Y:S02]  /*91d0*/  LOP3.LUT R4, R181, 0x78, R172, 0xfe, !PT ;  /* 0x00000078b5047812 */ /* 0x000fe400078efeac */
[----:B------:R-:W-:Y:S01]  /*91e0*/  FSEL R65, R65, -INF , !P2 ;  /* 0xff80000041417808 */ /* 0x000fe20005000000 */
[CC--:B------:R-:W-:Y:S01]  /*91f0*/  FFMA.FTZ R60, R3.reuse, R6.reuse, R61 ;  /* 0x00000006033c7223 */ /* 0x0c0fe2000001003d */
[----:B------:R-:W-:Y:S01]  /*9200*/  ISETP.GE.AND P2, PT, R4, R123, PT ;  /* 0x0000007b0400720c */ /* 0x000fe20003f46270 */
[----:B------:R-:W-:Y:S01]  /*9210*/  FFMA.FTZ R53, R3, R6, R63 ;  /* 0x0000000603357223 */ /* 0x000fe2000001003f */
[----:B------:R-:W-:-:S02]  /*9220*/  FSEL R54, R54, -INF , !P6 ;  /* 0xff80000036367808 */ /* 0x000fc40007000000 */
[----:B------:R-:W-:Y:S02]  /*9230*/  FSEL R60, R60, -INF , !P1 ;  /* 0xff8000003c3c7808 */ /* 0x000fe40004800000 */
[----:B------:R-:W-:Y:S02]  /*9240*/  ISETP.GE.AND P1, PT, R4, R122, PT ;  /* 0x0000007a0400720c */ /* 0x000fe40003f26270 */
[----:B------:R-:W-:Y:S02]  /*9250*/  I2FP.F32.S32 R4, R4 ;  /* 0x0000000400047245 */ /* 0x000fe40000201400 */
[----:B------:R-:W-:Y:S02]  /*9260*/  FSEL R53, R53, -INF , !P4 ;  /* 0xff80000035357808 */ /* 0x000fe40006000000 */
[C---:B------:R-:W-:Y:S01]  /*9270*/  ISETP.GE.AND P6, PT, R174.reuse, R123, PT ;  /* 0x0000007bae00720c */ /* 0x040fe20003fc6270 */
[CC--:B------:R-:W-:Y:S01]  /*9280*/  FFMA.FTZ R47, R3.reuse, R4.reuse, R102 ;  /* 0x00000004032f7223 */ /* 0x0c0fe20000010066 */
[----:B------:R-:W-:Y:S01]  /*9290*/  FFMA.FTZ R61, R3, R4, R100 ;  /* 0x00000004033d7223 */ /* 0x000fe20000010064 */
[----:B------:R-:W-:-:S02]  /*92a0*/  ISETP.GE.AND P4, PT, R174, R122, PT ;  /* 0x0000007aae00720c */ /* 0x000fc40003f86270 */
[----:B------:R-:W-:Y:S02]  /*92b0*/  I2FP.F32.S32 R174, R174 ;  /* 0x000000ae00ae7245 */ /* 0x000fe40000201400 */
[----:B------:R-:W-:Y:S02]  /*92c0*/  FSEL R47, R47, -INF , !P1 ;  /* 0xff8000002f2f7808 */ /* 0x000fe40004800000 */
[----:B------:R-:W-:Y:S01]  /*92d0*/  ISETP.GT.AND P1, PT, R165, R160, PT ;  /* 0x000000a0a500720c */ /* 0x000fe20003f24270 */
[----:B------:R-:W-:Y:S01]  /*92e0*/  FFMA.FTZ R16, R3, R174, R16 ;  /* 0x000000ae03107223 */ /* 0x000fe20000010010 */
[----:B------:R-:W-:Y:S02]  /*92f0*/  I2FP.F32.S32 R4, R5 ;  /* 0x0000000500047245 */ /* 0x000fe40000201400 */
[----:B------:R-:W-:Y:S02]  /*9300*/  FSEL R55, R55, -INF , !P5 ;  /* 0xff80000037377808 */ /* 0x000fe40006800000 */
[----:B------:R-:W-:Y:S01]  /*9310*/  FSEL R61, R61, -INF , !P2 ;  /* 0xff8000003d3d7808 */ /* 0x000fe20005000000 */
[-C--:B------:R-:W-:Y:S01]  /*9320*/  FFMA.FTZ R62, R3, R4.reuse, R101 ;  /* 0x00000004033e7223 */ /* 0x080fe20000010065 */
        /* <DEDUP_REMOVED lines=25> */
[----:B------:R-:W-:Y:S01]  /*94c0*/  IMAD.HI.U32 R16, R11, R10, RZ ;  /* 0x0000000a0b107227 */ /* 0x000fe200078e00ff */
[----:B------:R-:W-:-:S03]  /*94d0*/  LOP3.LUT R19, R19, R8, RZ, 0x3c, !PT ;  /* 0x0000000813137212 */ /* 0x000fc600078e3cff */
[----:B------:R-:W-:Y:S02]  /*94e0*/  IMAD.MOV R9, RZ, RZ, -R16 ;  /* 0x000000ffff097224 */ /* 0x000fe400078e0a10 */
[----:B------:R-:W-:-:S04]  /*94f0*/  IMAD.HI.U32 R11, R11, R7, RZ ;  /* 0x000000070b0b7227 */ /* 0x000fc800078e00ff */
[----:B------:R-:W-:Y:S01]  /*9500*/  IMAD R21, R6, R9, R10 ;  /* 0x0000000906157224 */ /* 0x000fe200078e020a */
[----:B------:R-:W-:-:S04]  /*9510*/  IADD3 R9, -R11, RZ, RZ ;  /* 0x000000ff0b097210 */ /* 0x000fc80007ffe1ff */
[C---:B------:R-:W-:Y:S01]  /*9520*/  ISETP.GT.U32.AND P5, PT, R6.reuse, R21, PT ;  /* 0x000000150600720c */ /* 0x040fe20003fa4070 */
[----:B------:R-:W-:Y:S01]  /*9530*/  IMAD R7, R6, R9, R7 ;  /* 0x0000000906077224 */ /* 0x000fe200078e0207 */
[----:B------:R-:W-:-:S04]  /*9540*/  LOP3.LUT R9, RZ, R8, RZ, 0x33, !PT ;  /* 0x00000008ff097212 */ /* 0x000fc800078e33ff */
        /* <DEDUP_REMOVED lines=8> */
[----:B------:R-:W-:-:S07]  /*95d0*/  ISETP.GE.U32.AND P6, PT, R7, R6, PT ;  /* 0x000000060700720c */ /* 0x000fce0003fc6070 */
[----:B------:R-:W-:Y:S02]  /*95e0*/  @P2 IADD3 R16, R16, 0x1, RZ ;  /* 0x0000000110102810 */ /* 0x000fe40007ffe0ff */
[----:B------:R-:W-:-:S03]  /*95f0*/  ISETP.GE.AND P2, PT, R19, RZ, PT ;  /* 0x000000ff1300720c */ /* 0x000fc60003f46270 */
[----:B------:R-:W-:Y:S01]  /*9600*/  @!P5 IMAD.MOV R16, RZ, RZ, -R16 ;  /* 0x000000ffff10d224 */ /* 0x000fe200078e0a10 */
[----:B------:R-:W-:-:S04]  /*9610*/  @P6 IADD3 R11, R11, 0x1, RZ ;  /* 0x000000010b0b6810 */ /* 0x000fc80007ffe0ff */
[----:B------:R-:W-:-:S05]  /*9620*/  SEL R7, R9, R16, !P4 ;  /* 0x0000001009077207 */ /* 0x000fca0006000000 */
[----:B------:R-:W-:Y:S01]  /*9630*/  @!P2 IADD3 R11, -R11, RZ, RZ ;  /* 0x000000ff0b0ba210 */ /* 0x000fe20007ffe1ff */
[----:B------:R-:W-:-:S03]  /*9640*/  IMAD.WIDE R20, R7, 0x4, R170 ;  /* 0x0000000407147825 */ /* 0x000fc600078e02aa */
[----:B------:R-:W-:Y:S02]  /*9650*/  SEL R9, R9, R11, !P4 ;  /* 0x0000000b09097207 */ /* 0x000fe40006000000 */
[----:B------:R-:W2:Y:S03]  /*9660*/  LDG.E R11, desc[UR10][R20.64] ;  /* 0x0000000a140b7981 */ /* 0x000ea6000c1e1900 */
[----:B------:R-:W-:-:S05]  /*9670*/  IMAD.WIDE R18, R9, 0x4, R170 ;  /* 0x0000000409127825 */ /* 0x000fca00078e02aa */
[----:B------:R-:W2:Y:S01]  /*9680*/  LDG.E R6, desc[UR10][R18.64] ;  /* 0x0000000a12067981 */ /* 0x000ea2000c1e1900 */
[----:B------:R-:W-:-:S04]  /*9690*/  IMAD.IADD R9, R7, 0x1, -R9 ;  /* 0x0000000107097824 */ /* 0x000fc800078e0a09 */
[----:B------:R-:W-:-:S05]  /*96a0*/  IMAD R9, R9, R8, -0x80 ;  /* 0xffffff8009097424 */ /* 0x000fca00078e0208 */
[----:B------:R-:W-:Y:S02]  /*96b0*/  SHF.R.S32.HI R7, RZ, 0x1f, R9 ;  /* 0x0000001fff077819 */ /* 0x000fe40000011409 */
[----:B--2---:R-:W-:-:S03]  /*96c0*/  IADD3 R8, -R11, R6, RZ ;  /* 0x000000060b087210 */ /* 0x004fc60007ffe1ff */
[-C--:B------:R-:W-:Y:S01]  /*96d0*/  IMAD R6, R7, R116.reuse, RZ ;  /* 0x0000007407067224 */ /* 0x080fe200078e02ff */
[----:B------:R-:W-:Y:S01]  /*96e0*/  SHF.R.S32.HI R7, RZ, 0x1f, R8 ;  /* 0x0000001fff077819 */ /* 0x000fe20000011408 */
[----:B------:R-:W-:-:S04]  /*96f0*/  IMAD.WIDE.U32 R10, R9, R116, RZ ;  /* 0x00000074090a7225 */ /* 0x000fc800078e00ff */
        /* <DEDUP_REMOVED lines=8> */
.L_x_7330:
[----:B------:R-:W-:-:S04]  /*9780*/  LEA R7, -R116, RZ, 0x7 ;  /* 0x000000ff74077211 */ /* 0x000fc800078e39ff */
[----:B------:R-:W-:-:S07]  /*9790*/  SHF.R.S32.HI R6, RZ, 0x1f, R7 ;  /* 0x0000001fff067819 */ /* 0x000fce0000011407 */
.L_x_7331:
[C---:B------:R-:W-:Y:S01]  /*97a0*/  @!P0 IADD3 R9, P4, P2, R7.reuse, R120, R162 ;  /* 0x0000007807098210 */ /* 0x040fe20007a9e0a2 */
[----:B------:R-:W-:Y:S01]  /*97b0*/  @!P0 IMAD.WIDE.U32 R18, R116, 0x30, R120 ;  /* 0x0000003074128825 */ /* 0x000fe200078e0078 */
[----:B------:R-:W-:Y:S01]  /*97c0*/  @!P0 LEA R22, P5, R7, R176, 0x1 ;  /* 0x000000b007168211 */ /* 0x000fe200078a08ff */
[----:B------:R1:W-:Y:S01]  /*97d0*/  @P0 STS.128 [R166+0x2000], RZ ;  /* 0x002000ffa6000388 */ /* 0x0003e20000000c00 */
[----:B------:R-:W-:Y:S01]  /*97e0*/  @!P0 IADD3.X R8, R6, R121, R161, P4, P2 ;  /* 0x0000007906088210 */ /* 0x000fe200027e44a1 */
[----:B------:R-:W-:Y:S01]  /*97f0*/  BSSY B0, `(.L_x_7332) ;  /* 0x000004f000007945 */ /* 0x000fe20003800000 */
[----:B------:R-:W-:Y:S02]  /*9800*/  @!P0 LEA R20, P2, R9, UR8, 0x1 ;  /* 0x0000000809148c11 */ /* 0x000fe4000f8408ff */
        /* <DEDUP_REMOVED lines=77> */
.L_x_7333:
[----:B------:R-:W-:Y:S05]  /*9ce0*/  BSYNC B0 ;  /* 0x0000000000007941 */ /* 0x000fea0003800000 */
.L_x_7332:
[----:B------:R-:W0:Y:S01]  /*9cf0*/  LDGDEPBAR ;  /* 0x00000000000079af */ /* 0x000e220000000000 */
[----:B------:R-:W-:-:S04]  /*9d00*/  LEA R176, P0, R7, R176, 0x1 ;  /* 0x000000b007b07211 */ /* 0x000fc800078008ff */
[----:B------:R-:W-:-:S09]  /*9d10*/  LEA.HI.X R175, R7, R175, R6, 0x1, P0 ;  /* 0x000000af07af7211 */ /* 0x000fd200000f0c06 */
.L_x_7329:
[----:B------:R-:W-:Y:S01]  /*9d20*/  FMNMX.FTZ R7, R2, R4, !PT ;  /* 0x0000000402077209 */ /* 0x000fe20007810000 */
[----:B-1----:R-:W-:Y:S01]  /*9d30*/  LDSM.16.MT88.4 R24, [R149+0x6000] ;  /* 0x006000009518783b */ /* 0x002fe20000004200 */
        /* <DEDUP_REMOVED lines=71> */
[----:B------:R-:W3:Y:S04]  /*a1b0*/  SHFL.BFLY PT, R44, R7, 0x1, 0x1f ;  /* 0x0c201f00072c7f89 */ /* 0x000ee800000e0000 */
[----:B--2---:R-:W-:Y:S01]  /*a1c0*/  LDSM.16.MT88.4 R8, [R152+0x6000] ;  /* 0x006000009808783b */ /* 0x004fe20000004200 */
[----:B-1----:R-:W-:-:S04]  /*a1d0*/  FMNMX.FTZ R45, R6, R45, !PT ;  /* 0x0000002d062d7209 */ /* 0x002fc80007810000 */
[C---:B------:R-:W-:Y:S01]  /*a1e0*/  FSETP.NEU.FTZ.AND P2, PT, R45.reuse, -INF , PT ;  /* 0xff8000002d00780b */ /* 0x040fe20003f5d000 */
[----:B------:R-:W-:Y:S01]  /*a1f0*/  FMUL.FTZ R101, R45, UR12 ;  /* 0x0000000c2d657c20 */ /* 0x000fe20008410000 */
[----:B---3--:R-:W-:Y:S02]  /*a200*/  FMNMX.FTZ R44, R7, R44, !PT ;  /* 0x0000002c072c7209 */ /* 0x008fe40007810000 */
[----:B------:R-:W-:Y:S02]  /*a210*/  FSEL R183, R45, RZ, P2 ;  /* 0x000000ff2db77208 */ /* 0x000fe40001000000 */
[----:B------:R-:W-:Y:S02]  /*a220*/  FSEL R101, R101, RZ, P2 ;  /* 0x000000ff65657208 */ /* 0x000fe40001000000 */
[----:B------:R-:W-:Y:S01]  /*a230*/  FSETP.NEU.FTZ.AND P0, PT, R44, -INF , PT ;  /* 0xff8000002c00780b */ /* 0x000fe20003f1d000 */
[----:B------:R-:W-:Y:S02]  /*a240*/  FADD.FTZ R183, R2, -R183 ;  /* 0x800000b702b77221 */ /* 0x000fe40000010000 */
[--C-:B------:R-:W-:Y:S01]  /*a250*/  FFMA.FTZ R117, R52, UR12, -R101.reuse ;  /* 0x0000000c34757c23 */ /* 0x100fe20008010865 */
[----:B------:R-:W-:Y:S01]  /*a260*/  FMUL.FTZ R52, R44, UR12 ;  /* 0x0000000c2c347c20 */ /* 0x000fe20008410000 */
[--C-:B------:R-:W-:Y:S01]  /*a270*/  FFMA.FTZ R174, R4, UR12, -R101.reuse ;  /* 0x0000000c04ae7c23 */ /* 0x100fe20008010865 */
[--C-:B------:R-:W-:Y:S01]  /*a280*/  FFMA.FTZ R116, R14, UR12, -R101.reuse ;  /* 0x0000000c0e747c23 */ /* 0x100fe20008010865 */
[--C-:B------:R-:W-:Y:S01]  /*a290*/  FFMA.FTZ R63, R12, UR12, -R101.reuse ;  /* 0x0000000c0c3f7c23 */ /* 0x100fe20008010865 */
[----:B------:R-:W-:Y:S01]  /*a2a0*/  FMUL.FTZ R183, R183, UR12 ;  /* 0x0000000cb7b77c20 */ /* 0x000fe20008410000 */
[----:B------:R-:W-:Y:S01]  /*a2b0*/  FSEL R52, R52, RZ, P0 ;  /* 0x000000ff34347208 */ /* 0x000fe20000000000 */
[----:B------:R-:W-:Y:S01]  /*a2c0*/  MUFU.EX2 R117, R117 ;  /* 0x0000007500757308 */ /* 0x000fe20000000800 */
[--C-:B------:R-:W-:Y:S01]  /*a2d0*/  FFMA.FTZ R107, R48, UR12, -R101.reuse ;  /* 0x0000000c306b7c23 */ /* 0x100fe20008010865 */
[--C-:B------:R-:W-:Y:S01]  /*a2e0*/  FFMA.FTZ R113, R198, UR12, -R101.reuse ;  /* 0x0000000cc6717c23 */ /* 0x100fe20008010865 */
[----:B------:R-:W-:Y:S01]  /*a2f0*/  FFMA.FTZ R100, R196, UR12, -R101 ;  /* 0x0000000cc4647c23 */ /* 0x000fe20008010865 */
[--C-:B------:R-:W-:Y:S01]  /*a300*/  FFMA.FTZ R114, R17, UR12, -R52.reuse ;  /* 0x0000000c11727c23 */ /* 0x100fe20008010834 */
[--C-:B------:R-:W-:Y:S01]  /*a310*/  FFMA.FTZ R181, R5, UR12, -R52.reuse ;  /* 0x0000000c05b57c23 */ /* 0x100fe20008010834 */
[----:B------:R-:W1:Y:S01]  /*a320*/  LDSM.16.MT88.4 R16, [R150+0x6000] ;  /* 0x006000009610783b */ /* 0x000e620000004200 */
[----:B------:R-:W-:Y:S01]  /*a330*/  FSEL R5, R44, RZ, P0 ;  /* 0x000000ff2c057208 */ /* 0x000fe20000000000 */
[--C-:B------:R-:W-:Y:S01]  /*a340*/  FFMA.FTZ R103, R13, UR12, -R52.reuse ;  /* 0x0000000c0d677c23 */ /* 0x100fe20008010834 */
[--C-:B------:R-:W-:Y:S01]  /*a350*/  FFMA.FTZ R15, R15, UR12, -R52.reuse ;  /* 0x0000000c0f0f7c23 */ /* 0x100fe20008010834 */
[----:B------:R-:W2:Y:S01]  /*a360*/  MUFU.EX2 R174, R174 ;  /* 0x000000ae00ae7308 */ /* 0x000ea20000000800 */
[--C-:B------:R-:W-:Y:S01]  /*a370*/  FFMA.FTZ R106, R51, UR12, -R52.reuse ;  /* 0x0000000c336a7c23 */ /* 0x100fe20008010834 */
[----:B------:R-:W-:Y:S01]  /*a380*/  FADD.FTZ R0, R0, -R5 ;  /* 0x8000000500007221 */ /* 0x000fe20000010000 */
[--C-:B------:R-:W-:Y:S01]  /*a390*/  FFMA.FTZ R123, R49, UR12, -R52.reuse ;  /* 0x0000000c317b7c23 */ /* 0x100fe20008010834 */
[--C-:B------:R-:W-:Y:S01]  /*a3a0*/  FFMA.FTZ R121, R127, UR12, -R52.reuse ;  /* 0x0000000c7f797c23 */ /* 0x100fe20008010834 */
[--C-:B------:R-:W-:Y:S01]  /*a3b0*/  FFMA.FTZ R102, R137, UR12, -R52.reuse ;  /* 0x0000000c89667c23 */ /* 0x100fe20008010834 */
[----:B------:R-:W-:Y:S01]  /*a3c0*/  FMUL.FTZ R0, R0, UR12 ;  /* 0x0000000c00007c20 */ /* 0x000fe20008410000 */
        /* <DEDUP_REMOVED lines=25> */
[----:B------:R-:W2:Y:S01]  /*a560*/  MUFU.EX2 R114, R114 ;  /* 0x0000007200727308 */ /* 0x000ea20000000800 */
[----:B---3--:R-:W-:-:S07]  /*a570*/  F2FP.BF16.F32.PACK_AB R34, R63, R116 ;  /* 0x000000743f22723e */ /* 0x008fce00000010ff */
[----:B------:R-:W-:Y:S08]  /*a580*/  MUFU.EX2 R2, R15 ;  /* 0x0000000f00027308 */ /* 0x000ff00000000800 */
[----:B------:R-:W3:Y:S01]  /*a590*/  MUFU.EX2 R183, R183 ;  /* 0x000000b700b77308 */ /* 0x000ee20000000800 */
[----:B--2---:R-:W-:-:S07]  /*a5a0*/  F2FP.BF16.F32.PACK_AB R33, R114, R181 ;  /* 0x000000b57221723e */ /* 0x004fce00000010ff */
[----:B------:R2:W4:Y:S08]  /*a5b0*/  MUFU.EX2 R182, R0 ;  /* 0x0000000000b67308 */ /* 0x0005300000000800 */
[----:B------:R-:W5:Y:S01]  /*a5c0*/  MUFU.EX2 R103, R103 ;  /* 0x0000006700677308 */ /* 0x000f620000000800 */
[-C--:B---3--:R-:W-:Y:S01]  /*a5d0*/  FMUL.FTZ R12, R68, R183.reuse ;  /* 0x000000b7440c7220 */ /* 0x088fe20000410000 */
[-C--:B------:R-:W-:Y:S01]  /*a5e0*/  FMUL.FTZ R13, R69, R183.reuse ;  /* 0x000000b7450d7220 */ /* 0x080fe20000410000 */
[-C--:B------:R-:W-:Y:S01]  /*a5f0*/  FMUL.FTZ R72, R72, R183.reuse ;  /* 0x000000b748487220 */ /* 0x080fe20000410000 */
[-C--:B------:R-:W-:Y:S01]  /*a600*/  FMUL.FTZ R73, R73, R183.reuse ;  /* 0x000000b749497220 */ /* 0x080fe20000410000 */
[-C--:B------:R-:W-:Y:S01]  /*a610*/  FMUL.FTZ R4, R96, R183.reuse ;  /* 0x000000b760047220 */ /* 0x080fe20000410000 */
[-C--:B------:R-:W-:Y:S01]  /*a620*/  FMUL.FTZ R5, R97, R183.reuse ;  /* 0x000000b761057220 */ /* 0x080fe20000410000 */
[-C--:B------:R-:W-:Y:S01]  /*a630*/  FMUL.FTZ R20, R88, R183.reuse ;  /* 0x000000b758147220 */ /* 0x080fe20000410000 */
[----:B------:R-:W-:Y:S01]  /*a640*/  MUFU.EX2 R113, R113 ;  /* 0x0000007100717308 */ /* 0x000fe20000000800 */
[----:B--2---:R-:W-:Y:S01]  /*a650*/  FFMA.FTZ R0, R50, UR12, -R101 ;  /* 0x0000000c32007c23 */ /* 0x004fe20008010865 */
[-C--:B----4-:R-:W-:Y:S01]  /*a660*/  FMUL.FTZ R14, R70, R182.reuse ;  /* 0x000000b6460e7220 */ /* 0x090fe20000410000 */
[----:B------:R-:W2:Y:S01]  /*a670*/  LDSM.16.MT88.4 R48, [R150+0x6800] ;  /* 0x006800009630783b */ /* 0x000ea20000004200 */
[-C--:B------:R-:W-:Y:S01]  /*a680*/  FMUL.FTZ R15, R71, R182.reuse ;  /* 0x000000b6470f7220 */ /* 0x080fe20000410000 */
[-C--:B------:R-:W-:Y:S01]  /*a690*/  FMUL.FTZ R74, R74, R182.reuse ;  /* 0x000000b64a4a7220 */ /* 0x080fe20000410000 */
[-C--:B------:R-:W-:Y:S01]  /*a6a0*/  FMUL.FTZ R75, R75, R182.reuse ;  /* 0x000000b64b4b7220 */ /* 0x080fe20000410000 */
[----:B------:R-:W-:Y:S01]  /*a6b0*/  FMUL.FTZ R6, R98, R182 ;  /* 0x000000b662067220 */ /* 0x000fe20000410000 */
[----:B------:R-:W3:Y:S01]  /*a6c0*/  MUFU.EX2 R100, R100 ;  /* 0x0000006400647308 */ /* 0x000ee20000000800 */
[----:B-----5:R-:W-:Y:S01]  /*a6d0*/  F2FP.BF16.F32.PACK_AB R35, R103, R2 ;  /* 0x000000026723723e */ /* 0x020fe200000010ff */
[-C--:B------:R-:W-:Y:S01]  /*a6e0*/  FMUL.FTZ R7, R99, R182.reuse ;  /* 0x000000b663077220 */ /* 0x080fe20000410000 */
[-C--:B------:R-:W-:Y:S01]  /*a6f0*/  FMUL.FTZ R21, R89, R183.reuse ;  /* 0x000000b759157220 */ /* 0x080fe20000410000 */
[-C--:B------:R-:W-:Y:S01]  /*a700*/  FMUL.FTZ R22, R90, R182.reuse ;  /* 0x000000b65a167220 */ /* 0x080fe20000410000 */
[-C--:B------:R-:W-:Y:S01]  /*a710*/  FMUL.FTZ R23, R91, R182.reuse ;  /* 0x000000b65b177220 */ /* 0x080fe20000410000 */
[-C--:B------:R-:W-:Y:S01]  /*a720*/  FMUL.FTZ R92, R92, R183.reuse ;  /* 0x000000b75c5c7220 */ /* 0x080fe20000410000 */
[-C--:B------:R-:W-:Y:S01]  /*a730*/  FMUL.FTZ R93, R93, R183.reuse ;  /* 0x000000b75d5d7220 */ /* 0x080fe20000410000 */
[C---:B-1----:R-:W-:Y:S01]  /*a740*/  HMMA.16816.F32.BF16 R12, R32.reuse, R16, R12 ;  /* 0x00000010200c723c */ /* 0x042fe2000004180c */
        /* <DEDUP_REMOVED lines=18> */
[----:B------:R-:W-:Y:S01]  /*a870*/  HMMA.16816.F32.BF16 R4, R32, R8, R4 ;  /* 0x000000082004723c */ /* 0x000fe20000041804 */
[----:B------:R-:W-:Y:S01]  /*a880*/  LDSM.16.MT88.4 R72, [R150+0x8800] ;  /* 0x008800009648783b */ /* 0x000fe20000004200 */
[----:B------:R-:W-:Y:S01]  /*a890*/  FFMA.FTZ R181, R178, R182, R181 ;  /* 0x000000b6b2b57223 */ /* 0x000fe200000100b5 */
[----:B------:R-:W-:Y:S01]  /*a8a0*/  FFMA.FTZ R174, R177, R183, R174 ;  /* 0x000000b7b1ae7223 */ /* 0x000fe200000100ae */
[----:B------:R-:W-:-:S02]  /*a8b0*/  FFMA.FTZ R177, R62, UR12, -R101 ;  /* 0x0000000c3eb17c23 */ /* 0x000fc40008010865 */
[----:B------:R-:W1:Y:S01]  /*a8c0*/  MUFU.EX2 R123, R123 ;  /* 0x0000007b007b7308 */ /* 0x000e620000000800 */
[----:B------:R-:W-:Y:S01]  /*a8d0*/  HMMA.16816.F32.BF16 R20, R32, R24, R20 ;  /* 0x000000182014723c */ /* 0x000fe20000041814 */
[----:B------:R-:W-:Y:S01]  /*a8e0*/  FADD.FTZ R181, R114, R181 ;  /* 0x000000b572b57221 */ /* 0x000fe20000010000 */
[----:B------:R-:W-:-:S04]  /*a8f0*/  FADD.FTZ R117, R117, R174 ;  /* 0x000000ae75757221 */ /* 0x000fc80000010000 */
[----:B------:R-:W-:Y:S01]  /*a900*/  HMMA.16816.F32.BF16 R8, R32, R10, R92 ;  /* 0x0000000a2008723c */ /* 0x000fe2000004185c */
[----:B------:R-:W-:Y:S01]  /*a910*/  MUFU.EX2 R121, R121 ;  /* 0x0000007900797308 */ /* 0x000fe20000000800 */
[----:B------:R-:W-:Y:S01]  /*a920*/  LDSM.16.MT88.4 R92, [R152+0x8800] ;  /* 0x00880000985c783b */ /* 0x000fe20000004200 */
[----:B------:R-:W-:-:S03]  /*a930*/  FADD.FTZ R116, R116, R117 ;  /* 0x0000007574747221 */ /* 0x000fc60000010000 */
[C---:B------:R-:W-:Y:S01]  /*a940*/  HMMA.16816.F32.BF16 R24, R32.reuse, R26, R76 ;  /* 0x0000001a2018723c */ /* 0x040fe2000004184c */
[----:B------:R-:W-:Y:S01]  /*a950*/  LDSM.16.MT88.4 R76, [R149+0x8000] ;  /* 0x00800000954c783b */ /* 0x000fe20000004200 */
[----:B------:R-:W-:Y:S01]  /*a960*/  FADD.FTZ R116, R63, R116 ;  /* 0x000000743f747221 */ /* 0x000fe20000010000 */
[----:B------:R-:W4:Y:S03]  /*a970*/  MUFU.EX2 R102, R102 ;  /* 0x0000006600667308 */ /* 0x000f260000000800 */
[C---:B------:R-:W-:Y:S05]  /*a980*/  HMMA.16816.F32.BF16 R28, R32.reuse, R36, R28 ;  /* 0x00000024201c723c */ /* 0x040fea000004181c */
[----:B------:R-:W-:Y:S01]  /*a990*/  MUFU.EX2 R137, R137 ;  /* 0x0000008900897308 */ /* 0x000fe20000000800 */
[----:B------:R-:W-:Y:S01]  /*a9a0*/  HMMA.16816.F32.BF16 R32, R32, R38, R80 ;  /* 0x000000262020723c */ /* 0x000fe20000041850 */
[----:B---3--:R-:W-:Y:S01]  /*a9b0*/  F2FP.BF16.F32.PACK_AB R36, R100, R113 ;  /* 0x000000716424723e */ /* 0x008fe200000010ff */
[----:B------:R-:W-:Y:S01]  /*a9c0*/  FADD.FTZ R113, R113, R116 ;  /* 0x0000007471717221 */ /* 0x000fe20000010000 */
[----:B-1----:R-:W-:-:S03]  /*a9d0*/  F2FP.BF16.F32.PACK_AB R37, R123, R106 ;  /* 0x0000006a7b25723e */ /* 0x002fc600000010ff */
[----:B------:R-:W-:Y:S01]  /*a9e0*/  FADD.FTZ R113, R100, R113 ;  /* 0x0000007164717221 */ /* 0x000fe20000010000 */
[----:B------:R-:W-:Y:S01]  /*a9f0*/  F2FP.BF16.F32.PACK_AB R38, R107, R0 ;  /* 0x000000006b26723e */ /* 0x000fe200000010ff */
[----:B------:R-:W1:Y:S01]  /*aa00*/  MUFU.EX2 R122, R122 ;  /* 0x0000007a007a7308 */ /* 0x000e620000000800 */
[----:B----4-:R-:W-:Y:S01]  /*aa10*/  F2FP.BF16.F32.PACK_AB R39, R102, R121 ;  /* 0x000000796627723e */ /* 0x010fe200000010ff */
[----:B------:R-:W-:-:S06]  /*aa20*/  FADD.FTZ R0, R0, R113 ;  /* 0x0000007100007221 */ /* 0x000fcc0000010000 */
[C---:B--2---:R-:W-:Y:S01]  /*aa30*/  HMMA.16816.F32.BF16 R12, R36.reuse, R48, R12 ;  /* 0x00000030240c723c */ /* 0x044fe2000004180c */
[----:B------:R-:W-:Y:S05]  /*aa40*/  MUFU.EX2 R127, R127 ;  /* 0x0000007f007f7308 */ /* 0x000fea0000000800 */
[C---:B------:R-:W-:Y:S01]  /*aa50*/  HMMA.16816.F32.BF16 R16, R36.reuse, R50, R16 ;  /* 0x000000322410723c */ /* 0x040fe20000041810 */
[----:B------:R-:W2:Y:S02]  /*aa60*/  LDSM.16.MT88.4 R48, [R148+0x6800] ;  /* 0x006800009430783b */ /* 0x000ea40000004200 */
[----:B------:R-:W-:Y:S03]  /*aa70*/  MUFU.EX2 R120, R120 ;  /* 0x0000007800787308 */ /* 0x000fe60000000800 */
[C---:B------:R-:W-:Y:S05]  /*aa80*/  HMMA.16816.F32.BF16 R4, R36.reuse, R56, R4 ;  /* 0x000000382404723c */ /* 0x040fea0000041804 */
        /* <DEDUP_REMOVED lines=16> */
[----:B------:R-:W-:-:S03]  /*ab90*/  F2FP.BF16.F32.PACK_AB R38, R120, R127 ;  /* 0x0000007f7826723e */ /* 0x000fc600000010ff */
[----:B------:R-:W-:Y:S01]  /*aba0*/  MUFU.EX2 R185, R185 ;  /* 0x000000b900b97308 */ /* 0x000fe20000000800 */
[----:B-----5:R-:W-:-:S07]  /*abb0*/  F2FP.BF16.F32.PACK_AB R39, R132, R139 ;  /* 0x0000008b8427723e */ /* 0x020fce00000010ff */
[----:B------:R-:W-:Y:S01]  /*abc0*/  MUFU.EX2 R184, R184 ;  /* 0x000000b800b87308 */ /* 0x000fe20000000800 */
[C---:B----4-:R-:W-:Y:S06]  /*abd0*/  HMMA.16816.F32.BF16 R20, R36.reuse, R40, R20 ;  /* 0x000000282414723c */ /* 0x050fec0000041814 */
[C---:B------:R-:W-:Y:S01]  /*abe0*/  HMMA.16816.F32.BF16 R24, R36.reuse, R42, R24 ;  /* 0x0000002a2418723c */ /* 0x040fe20000041818 */
[----:B------:R-:W-:Y:S01]  /*abf0*/  MUFU.EX2 R188, R188 ;  /* 0x000000bc00bc7308 */ /* 0x000fe20000000800 */
[----:B------:R-:W-:Y:S04]  /*ac00*/  LDSM.16.MT88.4 R40, [R149+0x7800] ;  /* 0x007800009528783b */ /* 0x000fe80000004200 */
[C---:B------:R-:W-:Y:S03]  /*ac10*/  HMMA.16816.F32.BF16 R4, R36.reuse, R56, R4 ;  /* 0x000000382404723c */ /* 0x040fe60000041804 */
[----:B------:R-:W1:Y:S03]  /*ac20*/  MUFU.EX2 R193, R193 ;  /* 0x000000c100c17308 */ /* 0x000e660000000800 */
[C---:B------:R-:W-:Y:S01]  /*ac30*/  HMMA.16816.F32.BF16 R8, R36.reuse, R58, R8 ;  /* 0x0000003a2408723c */ /* 0x040fe20000041808 */
[----:B------:R-:W-:Y:S04]  /*ac40*/  LDSM.16.MT88.4 R56, [R152+0x7800] ;  /* 0x007800009838783b */ /* 0x000fe80000004200 */
[----:B------:R-:W-:Y:S01]  /*ac50*/  MUFU.EX2 R187, R187 ;  /* 0x000000bb00bb7308 */ /* 0x000fe20000000800 */
[C---:B--2---:R-:W-:Y:S06]  /*ac60*/  HMMA.16816.F32.BF16 R12, R36.reuse, R48, R12 ;  /* 0x00000030240c723c */ /* 0x044fec000004180c */
[C---:B------:R-:W-:Y:S01]  /*ac70*/  HMMA.16816.F32.BF16 R16, R36.reuse, R50, R16 ;  /* 0x000000322410723c */ /* 0x040fe20000041810 */
[----:B------:R-:W2:Y:S01]  /*ac80*/  LDSM.16.MT88.4 R48, [R148+0x7000] ;  /* 0x007000009430783b */ /* 0x000ea20000004200 */
        /* <DEDUP_REMOVED lines=83> */
[----:B------:R-:W5:Y:S01]  /*b1c0*/  LDSM.16.MT88.4 R16, [R149+0x9000] ;  /* 0x009000009510783b */ /* 0x000f620000004200 */
[----:B------:R-:W-:Y:S04]  /*b1d0*/  MUFU.EX2 R33, R33 ;  /* 0x0000002100217308 */ /* 0x000fe80000000800 */
[C---:B-1----:R-:W-:Y:S01]  /*b1e0*/  HMMA.16816.F32.BF16 R88, R4.reuse, R24, R20 ;  /* 0x000000180458723c */ /* 0x042fe20000041814 */
[----:B------:R-:W1:Y:S05]  /*b1f0*/  LDSM.16.MT88.4 R20, [R152+0x9000] ;  /* 0x009000009814783b */ /* 0x000e6a0000004200 */
[----:B------:R-:W-:Y:S01]  /*b200*/  HMMA.16816.F32.BF16 R76, R4, R26, R76 ;  /* 0x0000001a044c723c */ /* 0x000fe2000004184c */
[--C-:B------:R-:W-:Y:S01]  /*b210*/  FFMA.FTZ R24, R105, UR12, -R52.reuse ;  /* 0x0000000c69187c23 */ /* 0x100fe20008010834 */
[----:B------:R-:W-:-:S05]  /*b220*/  FFMA.FTZ R25, R67, UR12, -R52 ;  /* 0x0000000c43197c23 */ /* 0x000fca0008010834 */
[--C-:B------:R-:W-:Y:S01]  /*b230*/  FFMA.FTZ R26, R65, UR12, -R52.reuse ;  /* 0x0000000c411a7c23 */ /* 0x100fe20008010834 */
[----:B------:R-:W4:Y:S01]  /*b240*/  MUFU.EX2 R24, R24 ;  /* 0x0000001800187308 */ /* 0x000f220000000800 */
[----:B------:R-:W-:Y:S01]  /*b250*/  FFMA.FTZ R27, R46, UR12, -R52 ;  /* 0x0000000c2e1b7c23 */ /* 0x000fe20008010834 */
[C---:B--2---:R-:W-:Y:S06]  /*b260*/  HMMA.16816.F32.BF16 R84, R4.reuse, R12, R84 ;  /* 0x0000000c0454723c */ /* 0x044fec0000041854 */
[----:B------:R-:W-:Y:S01]  /*b270*/  MUFU.EX2 R25, R25 ;  /* 0x0000001900197308 */ /* 0x000fe20000000800 */
[----:B------:R-:W-:Y:S01]  /*b280*/  HMMA.16816.F32.BF16 R80, R4, R14, R80 ;  /* 0x0000000e0450723c */ /* 0x000fe20000041850 */
[----:B------:R-:W-:Y:S01]  /*b290*/  FADD.FTZ R12, R2, R181 ;  /* 0x000000b5020c7221 */ /* 0x000fe20000010000 */
[----:B------:R-:W-:-:S03]  /*b2a0*/  FFMA.FTZ R2, R54, UR12, -R101 ;  /* 0x0000000c36027c23 */ /* 0x000fc60008010865 */
[----:B------:R-:W-:Y:S02]  /*b2b0*/  FADD.FTZ R103, R103, R12 ;  /* 0x0000000c67677221 */ /* 0x000fe40000010000 */
[----:B------:R-:W2:Y:S01]  /*b2c0*/  MUFU.EX2 R26, R26 ;  /* 0x0000001a001a7308 */ /* 0x000ea20000000800 */
[----:B------:R-:W1:Y:S01]  /*b2d0*/  LDSM.16.MT88.4 R12, [R148+0x9000] ;  /* 0x00900000940c783b */ /* 0x000e620000004200 */
[----:B---3--:R-:W-:Y:S01]  /*b2e0*/  F2FP.BF16.F32.PACK_AB R4, R32, R31 ;  /* 0x0000001f2004723e */ /* 0x008fe200000010ff */
[----:B------:R-:W-:Y:S01]  /*b2f0*/  FADD.FTZ R34, R106, R103 ;  /* 0x000000676a227221 */ /* 0x000fe20000010000 */
[----:B----4-:R-:W-:Y:S02]  /*b300*/  F2FP.BF16.F32.PACK_AB R5, R24, R33 ;  /* 0x000000211805723e */ /* 0x010fe400000010ff */
[----:B------:R-:W-:Y:S01]  /*b310*/  F2FP.BF16.F32.PACK_AB R6, R30, R29 ;  /* 0x0000001d1e06723e */ /* 0x000fe200000010ff */
[----:B------:R-:W-:Y:S01]  /*b320*/  FADD.FTZ R34, R123, R34 ;  /* 0x000000227b227221 */ /* 0x000fe20000010000 */
[----:B------:R-:W-:Y:S03]  /*b330*/  MUFU.EX2 R2, R2 ;  /* 0x0000000200027308 */ /* 0x000fe60000000800 */
[----:B------:R-:W-:-:S04]  /*b340*/  FADD.FTZ R121, R121, R34 ;  /* 0x0000002279797221 */ /* 0x000fc80000010000 */
[----:B------:R-:W-:Y:S01]  /*b350*/  FADD.FTZ R121, R102, R121 ;  /* 0x0000007966797221 */ /* 0x000fe20000010000 */
[----:B------:R-:W-:Y:S01]  /*b360*/  MUFU.EX2 R27, R27 ;  /* 0x0000001b001b7308 */ /* 0x000fe20000000800 */
[----:B--2---:R-:W-:Y:S02]  /*b370*/  F2FP.BF16.F32.PACK_AB R7, R26, R25 ;  /* 0x000000191a07723e */ /* 0x004fe400000010ff */
[----:B------:R-:W-:-:S04]  /*b380*/  FADD.FTZ R138, R138, R121 ;  /* 0x000000798a8a7221 */ /* 0x000fc80000010000 */
[----:B------:R-:W-:Y:S01]  /*b390*/  FADD.FTZ R138, R173, R138 ;  /* 0x0000008aad8a7221 */ /* 0x000fe20000010000 */
[----:B------:R-:W-:Y:S03]  /*b3a0*/  HMMA.16816.F32.BF16 R68, R4, R8, R68 ;  /* 0x000000080444723c */ /* 0x000fe60000041844 */
[----:B------:R-:W-:-:S03]  /*b3b0*/  FADD.FTZ R139, R139, R138 ;  /* 0x0000008a8b8b7221 */ /* 0x000fc60000010000 */
        /* <DEDUP_REMOVED lines=8> */
[----:B------:R3:W-:Y:S02]  /*b440*/  MUFU.EX2 R0, R47 ;  /* 0x0000002f00007308 */ /* 0x0007e40000000800 */
[----:B------:R-:W-:Y:S01]  /*b450*/  FADD.FTZ R137, R137, R16 ;  /* 0x0000001089897221 */ /* 0x000fe20000010000 */
[----:B-1----:R-:W-:Y:S01]  /*b460*/  HMMA.16816.F32.BF16 R92, R4, R22, R92 ;  /* 0x00000016045c723c */ /* 0x002fe2000004185c */
[----:B------:R-:W1:Y:S02]  /*b470*/  LDSM.16.MT88.4 R16, [R150+0x9800] ;  /* 0x009800009610783b */ /* 0x000e640000004200 */
[----:B------:R-:W-:-:S03]  /*b480*/  FADD.FTZ R122, R122, R137 ;  /* 0x000000897a7a7221 */ /* 0x000fc60000010000 */
[C---:B------:R-:W-:Y:S01]  /*b490*/  HMMA.16816.F32.BF16 R96, R4.reuse, R20, R96 ;  /* 0x000000140460723c */ /* 0x040fe20000041860 */
[--C-:B------:R-:W-:Y:S01]  /*b4a0*/  FFMA.FTZ R22, R55, UR12, -R52.reuse ;  /* 0x0000000c37167c23 */ /* 0x100fe20008010834 */
[----:B------:R-:W-:Y:S01]  /*b4b0*/  FFMA.FTZ R23, R53, UR12, -R52 ;  /* 0x0000000c35177c23 */ /* 0x000fe20008010834 */
[----:B------:R-:W4:Y:S01]  /*b4c0*/  MUFU.EX2 R21, R60 ;  /* 0x0000003c00157308 */ /* 0x000f220000000800 */
[----:B------:R-:W-:Y:S02]  /*b4d0*/  FADD.FTZ R127, R127, R122 ;  /* 0x0000007a7f7f7221 */ /* 0x000fe40000010000 */
[C---:B------:R-:W-:Y:S02]  /*b4e0*/  HMMA.16816.F32.BF16 R84, R4.reuse, R12, R84 ;  /* 0x0000000c0454723c */ /* 0x040fe40000041854 */
[----:B------:R-:W-:Y:S01]  /*b4f0*/  FADD.FTZ R120, R120, R127 ;  /* 0x0000007f78787221 */ /* 0x000fe20000010000 */
[----:B---3--:R-:W-:Y:S02]  /*b500*/  FADD.FTZ R47, R187, R34 ;  /* 0x00000022bb2f7221 */ /* 0x008fe40000010000 */
[----:B------:R-:W3:Y:S01]  /*b510*/  MUFU.EX2 R20, R61 ;  /* 0x0000003d00147308 */ /* 0x000ee20000000800 */
[----:B------:R-:W-:Y:S01]  /*b520*/  HMMA.16816.F32.BF16 R80, R4, R14, R80 ;  /* 0x0000000e0450723c */ /* 0x000fe20000041850 */
[----:B------:R-:W5:Y:S01]  /*b530*/  LDSM.16.MT88.4 R12, [R149+0x9800] ;  /* 0x00980000950c783b */ /* 0x000f620000004200 */
[----:B------:R-:W-:Y:S01]  /*b540*/  FADD.FTZ R191, R191, R120 ;  /* 0x00000078bfbf7221 */ /* 0x000fe20000010000 */
[----:B------:R-:W-:-:S03]  /*b550*/  FADD.FTZ R47, R190, R47 ;  /* 0x0000002fbe2f7221 */ /* 0x000fc60000010000 */
[----:B------:R-:W-:Y:S01]  /*b560*/  FADD.FTZ R186, R186, R191 ;  /* 0x000000bfbaba7221 */ /* 0x000fe20000010000 */
[----:B------:R-:W-:Y:S01]  /*b570*/  MUFU.EX2 R22, R22 ;  /* 0x0000001600167308 */ /* 0x000fe20000000800 */
[----:B----4-:R-:W-:Y:S01]  /*b580*/  F2FP.BF16.F32.PACK_AB R4, R21, R2 ;  /* 0x000000021504723e */ /* 0x010fe200000010ff */
[----:B------:R-:W-:Y:S01]  /*b590*/  FADD.FTZ R34, R48, R47 ;  /* 0x0000002f30227221 */ /* 0x000fe20000010000 */
[----:B------:R-:W-:Y:S01]  /*b5a0*/  F2FP.BF16.F32.PACK_AB R7, R27, R0 ;  /* 0x000000001b07723e */ /* 0x000fe200000010ff */
[----:B------:R-:W-:Y:S02]  /*b5b0*/  FADD.FTZ R35, R185, R186 ;  /* 0x000000bab9237221 */ /* 0x000fe40000010000 */
[----:B------:R-:W-:Y:S02]  /*b5c0*/  FADD.FTZ R34, R51, R34 ;  /* 0x0000002233227221 */ /* 0x000fe40000010000 */
[----:B------:R-:W4:Y:S01]  /*b5d0*/  MUFU.EX2 R23, R23 ;  /* 0x0000001700177308 */ /* 0x000f220000000800 */
[----:B---3--:R-:W-:Y:S01]  /*b5e0*/  F2FP.BF16.F32.PACK_AB R6, R177, R20 ;  /* 0x00000014b106723e */ /* 0x008fe200000010ff */
[----:B------:R-:W-:-:S04]  /*b5f0*/  FADD.FTZ R35, R184, R35 ;  /* 0x00000023b8237221 */ /* 0x000fc80000010000 */
[----:B------:R-:W-:-:S04]  /*b600*/  FADD.FTZ R58, R58, R35 ;  /* 0x000000233a3a7221 */ /* 0x000fc80000010000 */
[----:B------:R-:W-:-:S04]  /*b610*/  FADD.FTZ R59, R59, R58 ;  /* 0x0000003a3b3b7221 */ /* 0x000fc80000010000 */
[----:B------:R-:W-:Y:S01]  /*b620*/  FADD.FTZ R56, R56, R59 ;  /* 0x0000003b38387221 */ /* 0x000fe20000010000 */
[----:B----4-:R-:W-:-:S03]  /*b630*/  F2FP.BF16.F32.PACK_AB R5, R23, R22 ;  /* 0x000000161705723e */ /* 0x010fc600000010ff */
[----:B------:R-:W-:-:S04]  /*b640*/  FADD.FTZ R57, R57, R56 ;  /* 0x0000003839397221 */ /* 0x000fc80000010000 */
[----:B------:R-:W-:Y:S01]  /*b650*/  FADD.FTZ R38, R38, R57 ;  /* 0x0000003926267221 */ /* 0x000fe20000010000 */
[----:B--2---:R-:W-:Y:S03]  /*b660*/  HMMA.16816.F32.BF16 R96, R4, R8, R96 ;  /* 0x000000080460723c */ /* 0x004fe60000041860 */
[----:B------:R-:W-:-:S03]  /*b670*/  FADD.FTZ R39, R39, R38 ;  /* 0x0000002627277221 */ /* 0x000fc60000010000 */
[C---:B------:R-:W-:Y:S01]  /*b680*/  HMMA.16816.F32.BF16 R92, R4.reuse, R10, R92 ;  /* 0x0000000a045c723c */ /* 0x040fe2000004185c */
[----:B------:R-:W2:Y:S05]  /*b690*/  LDSM.16.MT88.4 R8, [R148+0x9800] ;  /* 0x009800009408783b */ /* 0x000eaa0000004200 */
        /* <DEDUP_REMOVED lines=30> */
[----:B------:R-:W-:Y:S02]  /*b880*/  MOV R0, R44 ;  /* 0x0000002c00007202 */ /* 0x000fe40000000f00 */
[----:B------:R-:W-:-:S07]  /*b890*/  FADD.FTZ R177, R177, R20 ;  /* 0x00000014b1b17221 */ /* 0x000fce0000010000 */
.L_x_7326:
[----:B------:R-:W-:Y:S05]  /*b8a0*/  @!P1 BRA `(.L_x_7334) ;  /* 0x0000003c00889947 */ /* 0x000fea0003800000 */
[----:B------:R-:W-:Y:S01]  /*b8b0*/  IMAD.U32 R174, R118, -0x80, RZ ;  /* 0xffffff8076ae7824 */ /* 0x000fe200078e00ff */
[----:B------:R-:W-:Y:S01]  /*b8c0*/  MOV R103, R0 ;  /* 0x0000000000677202 */ /* 0x000fe20000000f00 */
[----:B------:R-:W-:Y:S01]  /*b8d0*/  IMAD.MOV.U32 R101, RZ, RZ, R2 ;  /* 0x000000ffff657224 */ /* 0x000fe200078e0002 */
[----:B------:R-:W-:Y:S01]  /*b8e0*/  ULDC UR5, c[0x0][0x2d0] ;  /* 0x0000b40000057ab9 */ /* 0x000fe20000000800 */
[----:B------:R-:W-:Y:S01]  /*b8f0*/  ULDC UR4, c[0x0][0x2ec] ;  /* 0x0000bb0000047ab9 */ /* 0x000fe20000000800 */
[----:B------:R-:W-:-:S07]  /*b900*/  SHF.R.S32.HI R173, RZ, 0x1f, R174 ;  /* 0x0000001fffad7819 */ /* 0x000fce00000114ae */
.L_x_7338:
        /* <DEDUP_REMOVED lines=72> */
.L_x_7335:
[----:B------:R-:W-:Y:S01]  /*bd90*/  LEA R182, P2, R0, R180, 0x1 ;  /* 0x000000b400b67211 */ /* 0x000fe200078408ff */
        /* <DEDUP_REMOVED lines=23> */
[CC--:B------:R-:W-:Y:S01]  /*bf10*/  @!P0 LEA R198, P2, R2.reuse, R180.reuse, 0x1 ;  /* 0x000000b402c68211 */ /* 0x0c0fe200078408ff */
[----:B------:R-:W-:Y:S01]  /*bf20*/  @P0 STS.128 [R166+0x7000], RZ ;  /* 0x007000ffa6000388 */ /* 0x000fe20000000c00 */
[----:B------:R-:W5:Y:S01]  /*bf30*/  @!P0 LDC.64 R184, c[0x0][0x250] ;  /* 0x00009400ffb88b82 */ /* 0x000f620000000a00 */
[----:B------:R-:W-:Y:S01]  /*bf40*/  @!P0 IMAD.IADD R193, R193, 0x1, R197 ;  /* 0x00000001c1c18824 */ /* 0x000fe200078e02c5 */
[-C--:B------:R-:W-:Y:S02]  /*bf50*/  @!P0 LEA.HI.X R199, R2, R179.reuse, R100, 0x1, P2 ;  /* 0x000000b302c78211 */ /* 0x080fe400010f0c64 */
[----:B------:R-:W-:Y:S02]  /*bf60*/  @!P0 LEA R192, P2, R196, R180, 0x1 ;  /* 0x000000b4c4c08211 */ /* 0x000fe400078408ff */
[----:B---3--:R-:W-:Y:S01]  /*bf70*/  @!P0 LEA R102, P1, R190, R0, 0x6 ;  /* 0x00000000be668211 */ /* 0x008fe200078230ff */
[----:B------:R-:W-:Y:S01]  /*bf80*/  @!PT LDS RZ, [RZ] ;  /* 0x00000000fffff984 */ /* 0x000fe20000000800 */
[----:B------:R-:W-:Y:S01]  /*bf90*/  @!PT LDS RZ, [RZ] ;  /* 0x00000000fffff984 */ /* 0x000fe20000000800 */
[----:B------:R-:W-:Y:S01]  /*bfa0*/  @!PT LDS RZ, [RZ] ;  /* 0x00000000fffff984 */ /* 0x000fe20000000800 */
[----:B------:R3:W-:Y:S01]  /*bfb0*/  @!P0 LDGSTS.E.BYPASS.LTC128B.128 [R166+0x7000], desc[UR10][R198.64] ;  /* 0x07000000c6a68fae */ /* 0x0007e2000b901d4a */
[----:B------:R-:W-:Y:S01]  /*bfc0*/  @!P0 LEA.HI.X R193, R196, R179, R193, 0x1, P2 ;  /* 0x000000b3c4c18211 */ /* 0x000fe200010f0cc1 */
[--C-:B------:R-:W-:Y:S01]  /*bfd0*/  @!P0 IMAD.MOV.U32 R196, RZ, RZ, R0.reuse ;  /* 0x000000ffffc48224 */ /* 0x100fe200078e0000 */
[-C--:B------:R-:W-:Y:S01]  /*bfe0*/  @!P0 LEA.HI.X R191, R190, R181.reuse, R191, 0x6, P1 ;  /* 0x000000b5bebf8211 */ /* 0x080fe200008f34bf */
[----:B------:R-:W-:Y:S01]  /*bff0*/  @P0 STS.128 [R166+0x7800], RZ ;  /* 0x007800ffa6000388 */ /* 0x000fe20000000c00 */
[CC--:B------:R-:W-:Y:S02]  /*c000*/  @!P0 LEA R190, P1, R102.reuse, R180.reuse, 0x1 ;  /* 0x000000b466be8211 */ /* 0x0c0fe400078208ff */
[----:B------:R-:W-:Y:S01]  /*c010*/  @!P0 MOV R197, R181 ;  /* 0x000000b500c58202 */ /* 0x000fe20000000f00 */
[----:B------:R-:W-:Y:S01]  /*c020*/  @!PT LDS RZ, [RZ] ;  /* 0x00000000fffff984 */ /* 0x000fe20000000800 */
[----:B------:R-:W-:Y:S01]  /*c030*/  @!PT LDS RZ, [RZ] ;  /* 0x00000000fffff984 */ /* 0x000fe20000000800 */
[----:B------:R-:W-:Y:S01]  /*c040*/  @!PT LDS RZ, [RZ] ;  /* 0x00000000fffff984 */ /* 0x000fe20000000800 */
[----:B------:R-:W-:Y:S01]  /*c050*/  @!P0 LDGSTS.E.BYPASS.LTC128B.128 [R166+0x7800], desc[UR10][R192.64] ;  /* 0x07800000c0a68fae */ /* 0x000fe2000b901d4a */
[----:B------:R-:W-:Y:S03]  /*c060*/  @!P0 LEA.HI.X R191, R102, R179, R191, 0x1, P1 ;  /* 0x000000b366bf8211 */ /* 0x000fe600008f0cbf */
[----:B------:R-:W-:Y:S01]  /*c070*/  @P0 STS.128 [R166+0x8000], RZ ;  /* 0x008000ffa6000388 */ /* 0x000fe20000000c00 */
[----:B--2---:R-:W-:Y:S02]  /*c080*/  @!P0 IMAD.MOV.U32 R195, RZ, RZ, R181 ;  /* 0x000000ffffc38224 */ /* 0x004fe400078e00b5 */
[----:B------:R-:W-:Y:S01]  /*c090*/  @!P0 IMAD.MOV.U32 R194, RZ, RZ, R0 ;  /* 0x000000ffffc28224 */ /* 0x000fe200078e0000 */
[----:B------:R-:W-:Y:S01]  /*c0a0*/  @!PT LDS RZ, [RZ] ;  /* 0x00000000fffff984 */ /* 0x000fe20000000800 */
[----:B------:R-:W-:Y:S01]  /*c0b0*/  @!PT LDS RZ, [RZ] ;  /* 0x00000000fffff984 */ /* 0x000fe20000000800 */
[----:B------:R-:W-:Y:S01]  /*c0c0*/  @!PT LDS RZ, [RZ] ;  /* 0x00000000fffff984 */ /* 0x000fe20000000800 */
[----:B------:R-:W-:Y:S01]  /*c0d0*/  @!P0 LDGSTS.E.BYPASS.LTC128B.128 [R166+0x8000], desc[UR10][R190.64] ;  /* 0x08000000bea68fae */ /* 0x000fe2000b901d4a */
[----:B----4-:R-:W-:Y:S02]  /*c0e0*/  @!P0 IMAD R189, R189, 0x50, RZ ;  /* 0x00000050bdbd8824 */ /* 0x010fe400078e02ff */
[----:B------:R-:W-:Y:S01]  /*c0f0*/  @!P0 IMAD.WIDE.U32 R194, R188, 0x50, R194 ;  /* 0x00000050bcc28825 */ /* 0x000fe200078e00c2 */
[----:B------:R-:W-:Y:S03]  /*c100*/  @P0 STS.128 [R166+0x8800], RZ ;  /* 0x008800ffa6000388 */ /* 0x000fe60000000c00 */
[----:B-----5:R-:W-:Y:S02]  /*c110*/  @!P0 IMAD R185, R185, 0x70, RZ ;  /* 0x00000070b9b98824 */ /* 0x020fe400078e02ff */
[----:B------:R-:W-:Y:S02]  /*c120*/  @!P0 IMAD.IADD R189, R189, 0x1, R195 ;  /* 0x00000001bdbd8824 */ /* 0x000fe400078e02c3 */
[----:B---3--:R-:W-:Y:S02]  /*c130*/  @!P0 IMAD.MOV.U32 R199, RZ, RZ, R181 ;  /* 0x000000ffffc78224 */ /* 0x008fe400078e00b5 */
[----:B------:R-:W-:Y:S02]  /*c140*/  @!P0 IMAD.MOV.U32 R198, RZ, RZ, R0 ;  /* 0x000000ffffc68224 */ /* 0x000fe400078e0000 */
[----:B-1----:R-:W-:Y:S04]  /*c150*/  @!P0 IMAD.WIDE.U32 R196, R186, 0x60, R196 ;  /* 0x00000060bac48825 */ /* 0x002fe800078e00c4 */
[----:B------:R-:W-:Y:S01]  /*c160*/  @!P0 IMAD.WIDE.U32 R198, R184, 0x70, R198 ;  /* 0x00000070b8c68825 */ /* 0x000fe200078e00c6 */
[-C--:B------:R-:W-:Y:S02]  /*c170*/  @!P0 LEA R184, P4, R194, R180.reuse, 0x1 ;  /* 0x000000b4c2b88211 */ /* 0x080fe400078808ff */
[-C--:B------:R-:W-:Y:S01]  /*c180*/  @!P0 LEA R186, P2, R196, R180.reuse, 0x1 ;  /* 0x000000b4c4ba8211 */ /* 0x080fe200078408ff */
[----:B------:R-:W-:Y:S01]  /*c190*/  @!P0 IMAD R187, R187, 0x60, RZ ;  /* 0x00000060bbbb8824 */ /* 0x000fe200078e02ff */
[----:B------:R-:W-:Y:S02]  /*c1a0*/  @!P0 IADD3 R0, R185, R199, RZ ;  /* 0x000000c7b9008210 */ /* 0x000fe40007ffe0ff */
[-C--:B------:R-:W-:Y:S01]  /*c1b0*/  @!P0 LEA.HI.X R185, R194, R179.reuse, R189, 0x1, P4 ;  /* 0x000000b3c2b98211 */ /* 0x080fe200020f0cbd */
[----:B------:R-:W-:Y:S01]  /*c1c0*/  @!P0 IMAD.IADD R187, R187, 0x1, R197 ;  /* 0x00000001bbbb8824 */ /* 0x000fe200078e02c5 */
[----:B------:R-:W-:Y:S03]  /*c1d0*/  @!P0 LEA R180, P1, R198, R180, 0x1 ;  /* 0x000000b4c6b48211 */ /* 0x000fe600078208ff */
[----:B------:R-:W-:Y:S01]  /*c1e0*/  @!PT LDS RZ, [RZ] ;  /* 0x00000000fffff984 */ /* 0x000fe20000000800 */
[----:B------:R-:W-:Y:S01]  /*c1f0*/  @!PT LDS RZ, [RZ] ;  /* 0x00000000fffff984 */ /* 0x000fe20000000800 */
[----:B------:R-:W-:Y:S01]  /*c200*/  @!PT LDS RZ, [RZ] ;  /* 0x00000000fffff984 */ /* 0x000fe20000000800 */
[----:B------:R-:W-:Y:S01]  /*c210*/  @!P0 LDGSTS.E.BYPASS.LTC128B.128 [R166+0x8800], desc[UR10][R184.64] ;  /* 0x08800000b8a68fae */ /* 0x000fe2000b901d4a */
[-C--:B------:R-:W-:Y:S02]  /*c220*/  @!P0 LEA.HI.X R187, R196, R179.reuse, R187, 0x1, P2 ;  /* 0x000000b3c4bb8211 */ /* 0x080fe400010f0cbb */
        /* <DEDUP_REMOVED lines=160> */
[----:B------:R-:W1:Y:S08]  /*cc30*/  LDC R100, c[0x0][0x24c] ;  /* 0x00009300ff647b82 */ /* 0x000e700000000800 */
        /* <DEDUP_REMOVED lines=26> */
.L_x_7337:
[----:B------:R1:W-:Y:S01]  /*cde0*/  @P0 STS.128 [R166+0x2000], RZ ;  /* 0x002000ffa6000388 */ /* 0x0003e20000000c00 */
[----:B------:R-:W-:Y:S01]  /*cdf0*/  LEA R120, P2, R106, R176, 0x1 ;  /* 0x000000b06a787211 */ /* 0x000fe200078408ff */
[----:B------:R-:W4:Y:S01]  /*ce00*/  @!P0 LDC R102, c[0x0][0x24c] ;  /* 0x00009300ff668b82 */ /* 0x000f220000000800 */
[-C--:B------:R-:W-:Y:S01]  /*ce10*/  @!P0 IADD3 R105, P1, R162, R106.reuse, RZ ;  /* 0x0000006aa2698210 */ /* 0x080fe20007f3e0ff */
[--C-:B------:R-:W-:Y:S01]  /*ce20*/  @!P0 IMAD.WIDE.U32 R116, R0, 0x30, R106.reuse ;  /* 0x0000003000748825 */ /* 0x100fe200078e006a */
[--C-:B------:R-:W-:Y:S02]  /*ce30*/  LEA.HI.X R121, R106, R175, R107.reuse, 0x1, P2 ;  /* 0x000000af6a797211 */ /* 0x100fe400010f0c6b */
        /* <DEDUP_REMOVED lines=13> */
[CC--:B------:R-:W-:Y:S01]  /*cf10*/  @!P0 LEA R118, P1, R104.reuse, R176.reuse, 0x1 ;  /* 0x000000b068768211 */ /* 0x0c0fe200078208ff */
[----:B------:R-:W-:Y:S01]  /*cf20*/  @!P0 IMAD.MOV.U32 R115, RZ, RZ, R107 ;  /* 0x000000ffff738224 */ /* 0x000fe200078e006b */
[----:B------:R-:W2:Y:S01]  /*cf30*/  @!P0 LDC R105, c[0x0][0x24c] ;  /* 0x00009300ff698b82 */ /* 0x000ea20000000800 */
[----:B------:R-:W-:Y:S01]  /*cf40*/  @!PT LDS RZ, [RZ] ;  /* 0x00000000fffff984 */ /* 0x000fe20000000800 */
[----:B------:R-:W-:Y:S01]  /*cf50*/  @!PT LDS RZ, [RZ] ;  /* 0x00000000fffff984 */ /* 0x000fe20000000800 */
[----:B------:R-:W-:Y:S01]  /*cf60*/  @!PT LDS RZ, [RZ] ;  /* 0x00000000fffff984 */ /* 0x000fe20000000800 */
[----:B------:R1:W-:Y:S01]  /*cf70*/  @!P0 LDGSTS.E.BYPASS.LTC128B.128 [R166+0x2800], desc[UR10][R110.64] ;  /* 0x028000006ea68fae */ /* 0x0003e2000b901d4a */
[-C--:B------:R-:W-:Y:S01]  /*cf80*/  @!P0 LEA.HI.X R119, R104, R175.reuse, R109, 0x1, P1 ;  /* 0x000000af68778211 */ /* 0x080fe200008f0c6d */
[----:B---3--:R-:W-:Y:S01]  /*cf90*/  @!P0 IMAD R104, R108, 0x30, RZ ;  /* 0x000000306c688824 */ /* 0x008fe200078e02ff */
[----:B------:R-:W-:Y:S01]  /*cfa0*/  @!P0 LEA R122, P2, R116, R176, 0x1 ;  /* 0x000000b0747a8211 */ /* 0x000fe200078408ff */
[----:B------:R3:W-:Y:S01]  /*cfb0*/  @P0 STS.128 [R166+0x3000], RZ ;  /* 0x003000ffa6000388 */ /* 0x0007e20000000c00 */
[----:B------:R-:W-:Y:S01]  /*cfc0*/  @!P0 LEA R108, P1, R0, R106, 0x6 ;  /* 0x0000006a006c8211 */ /* 0x000fe200078230ff */
[----:B------:R-:W-:Y:S01]  /*cfd0*/  @!P0 IMAD.IADD R104, R104, 0x1, R117 ;  /* 0x0000000168688824 */ /* 0x000fe200078e0275 */
[----:B------:R-:W3:Y:S01]  /*cfe0*/  @!P0 LDC R2, c[0x0][0x24c] ;  /* 0x00009300ff028b82 */ /* 0x000ee20000000800 */
[----:B------:R-:W-:Y:S01]  /*cff0*/  @!PT LDS RZ, [RZ] ;  /* 0x00000000fffff984 */ /* 0x000fe20000000800 */
[----:B------:R-:W-:Y:S01]  /*d000*/  @!PT LDS RZ, [RZ] ;  /* 0x00000000fffff984 */ /* 0x000fe20000000800 */
[----:B------:R-:W-:Y:S01]  /*d010*/  @!PT LDS RZ, [RZ] ;  /* 0x00000000fffff984 */ /* 0x000fe20000000800 */
[----:B------:R2:W-:Y:S01]  /*d020*/  @!P0 LDGSTS.E.BYPASS.LTC128B.128 [R166+0x3000], desc[UR10][R118.64] ;  /* 0x0300000076a68fae */ /* 0x0005e2000b901d4a */
[----:B------:R-:W-:Y:S02]  /*d030*/  @!P0 IMAD.MOV.U32 R113, RZ, RZ, R107 ;  /* 0x000000ffff718224 */ /* 0x000fe400078e006b */
[----:B------:R-:W-:Y:S01]  /*d040*/  @!P0 LEA.HI.X R123, R116, R175, R104, 0x1, P2 ;  /* 0x000000af747b8211 */ /* 0x000fe200010f0c68 */
        /* <DEDUP_REMOVED lines=9> */
[-C--:B------:R-:W-:Y:S01]  /*d0e0*/  @!P0 LEA R104, P2, R112, R176.reuse, 0x1 ;  /* 0x000000b070688211 */ /* 0x080fe200078408ff */
[----:B-1----:R-:W-:Y:S02]  /*d0f0*/  @!P0 IMAD.MOV.U32 R110, RZ, RZ, R106 ;  /* 0x000000ffff6e8224 */ /* 0x002fe400078e006a */
[----:B------:R-:W-:Y:S02]  /*d100*/  @!P0 IMAD.MOV.U32 R111, RZ, RZ, R107 ;  /* 0x000000ffff6f8224 */ /* 0x000fe400078e006b */
[----:B-----5:R-:W-:Y:S01]  /*d110*/  @!P0 IMAD R109, R100, 0x60, RZ ;  /* 0x00000060646d8824 */ /* 0x020fe200078e02ff */
[C---:B--2---:R-:W-:Y:S01]  /*d120*/  @!P0 LEA.HI.X R105, R0.reuse, R107, R105, 0x6, P1 ;  /* 0x0000006b00698211 */ /* 0x044fe200008f3469 */
[----:B------:R-:W-:Y:S01]  /*d130*/  @!P0 IMAD.WIDE.U32 R110, R0, 0x70, R110 ;  /* 0x00000070006e8825 */ /* 0x000fe200078e006e */
[CC--:B------:R-:W-:Y:S03]  /*d140*/  @!P0 LEA R106, P1, R108.reuse, R176.reuse, 0x1 ;  /* 0x000000b06c6a8211 */ /* 0x0c0fe600078208ff */
[----:B------:R-:W-:Y:S01]  /*d150*/  @!P0 IMAD.IADD R109, R109, 0x1, R113 ;  /* 0x000000016d6d8824 */ /* 0x000fe200078e0271 */
[-C--:B------:R-:W-:Y:S01]  /*d160*/  @!P0 LEA.HI.X R107, R108, R175.reuse, R105, 0x1, P1 ;  /* 0x000000af6c6b8211 */ /* 0x080fe200008f0c69 */
[----:B----4-:R-:W-:Y:S01]  /*d170*/  @!P0 IMAD R105, R102, 0x50, RZ ;  /* 0x0000005066698824 */ /* 0x010fe200078e02ff */
[----:B------:R-:W-:Y:S01]  /*d180*/  @!P0 LEA R108, P1, R110, R176, 0x1 ;  /* 0x000000b06e6c8211 */ /* 0x000fe200078208ff */
[----:B---3--:R-:W-:Y:S02]  /*d190*/  @!P0 IMAD R117, R2, 0x70, RZ ;  /* 0x0000007002758824 */ /* 0x008fe400078e02ff */
        /* <DEDUP_REMOVED lines=27> */
.L_x_7336:
[----:B------:R-:W-:Y:S01]  /*d350*/  LEA R0, R165, R172, 0x7 ;  /* 0x000000aca5007211 */ /* 0x000fe200078e38ff */
[----:B------:R-:W-:Y:S03]  /*d360*/  LDSM.16.MT88.4 R112, [R149+0x6000] ;  /* 0x006000009570783b */ /* 0x000fe60000004200 */
[----:B------:R-:W-:Y:S02]  /*d370*/  I2FP.F32.S32 R2, R0 ;  /* 0x0000000000027245 */ /* 0x000fe40000201400 */
[C---:B------:R-:W-:Y:S02]  /*d380*/  IADD3 R100, R0.reuse, 0x1, RZ ;  /* 0x0000000100647810 */ /* 0x040fe40007ffe0ff */
[C---:B-1----:R-:W-:Y:S01]  /*d390*/  IADD3 R105, R0.reuse, 0x8, RZ ;  /* 0x0000000800697810 */ /* 0x042fe20007ffe0ff */
[CC--:B------:R-:W-:Y:S01]  /*d3a0*/  FFMA.FTZ R6, R3.reuse, R2.reuse, R6 ;  /* 0x0000000203067223 */ /* 0x0c0fe20000010006 */
[C---:B------:R-:W-:Y:S01]  /*d3b0*/  FFMA.FTZ R4, R3.reuse, R2, R4 ;  /* 0x0000000203047223 */ /* 0x040fe20000010004 */
[C---:B------:R-:W-:Y:S02]  /*d3c0*/  IADD3 R2, R0.reuse, 0x9, RZ ;  /* 0x0000000900027810 */ /* 0x040fe40007ffe0ff */
[----:B------:R-:W-:Y:S02]  /*d3d0*/  I2FP.F32.S32 R100, R100 ;  /* 0x0000006400647245 */ /* 0x000fe40000201400 */
[----:B------:R-:W-:Y:S02]  /*d3e0*/  I2FP.F32.S32 R2, R2 ;  /* 0x0000000200027245 */ /* 0x000fe40000201400 */
[----:B------:R-:W-:Y:S01]  /*d3f0*/  I2FP.F32.S32 R105, R105 ;  /* 0x0000006900697245 */ /* 0x000fe20000201400 */
[CC--:B------:R-:W-:Y:S01]  /*d400*/  FFMA.FTZ R7, R3.reuse, R100.reuse, R7 ;  /* 0x0000006403077223 */ /* 0x0c0fe20000010007 */
[C---:B------:R-:W-:Y:S01]  /*d410*/  FFMA.FTZ R5, R3.reuse, R100, R5 ;  /* 0x0000006403057223 */ /* 0x040fe20000010005 */
[C---:B------:R-:W-:Y:S01]  /*d420*/  IADD3 R100, R0.reuse, 0x11, RZ ;  /* 0x0000001100647810 */ /* 0x040fe20007ffe0ff */
[CC--:B------:R-:W-:Y:S01]  /*d430*/  FFMA.FTZ R11, R3.reuse, R2.reuse, R11 ;  /* 0x00000002030b7223 */ /* 0x0c0fe2000001000b */
[C---:B------:R-:W-:Y:S01]  /*d440*/  FFMA.FTZ R9, R3.reuse, R2, R9 ;  /* 0x0000000203097223 */ /* 0x040fe20000010009 */
[C---:B------:R-:W-:Y:S01]  /*d450*/  IADD3 R2, R0.reuse, 0x19, RZ ;  /* 0x0000001900027810 */ /* 0x040fe20007ffe0ff */
[CC--:B------:R-:W-:Y:S01]  /*d460*/  FFMA.FTZ R10, R3.reuse, R105.reuse, R10 ;  /* 0x00000069030a7223 */ /* 0x0c0fe2000001000a */
[----:B------:R-:W-:Y:S01]  /*d470*/  I2FP.F32.S32 R100, R100 ;  /* 0x0000006400647245 */ /* 0x000fe20000201400 */
[C---:B------:R-:W-:Y:S01]  /*d480*/  FFMA.FTZ R8, R3.reuse, R105, R8 ;  /* 0x0000006903087223 */ /* 0x040fe20000010008 */
[C---:B------:R-:W-:Y:S02]  /*d490*/  IADD3 R107, R0.reuse, 0x10, RZ ;  /* 0x00000010006b7810 */ /* 0x040fe40007ffe0ff */
[C---:B------:R-:W-:Y:S01]  /*d4a0*/  IADD3 R105, R0.reuse, 0x18, RZ ;  /* 0x0000001800697810 */ /* 0x040fe20007ffe0ff */
[C---:B------:R-:W-:Y:S01]  /*d4b0*/  FFMA.FTZ R15, R3.reuse, R100, R15 ;  /* 0x00000064030f7223 */ /* 0x040fe2000001000f */
[----:B------:R-:W-:Y:S01]  /*d4c0*/  I2FP.F32.S32 R2, R2 ;  /* 0x0000000200027245 */ /* 0x000fe20000201400 */
[C---:B------:R-:W-:Y:S01]  /*d4d0*/  FFMA.FTZ R13, R3.reuse, R100, R13 ;  /* 0x00000064030d7223 */ /* 0x040fe2000001000d */
[----:B------:R-:W-:Y:S02]  /*d4e0*/  I2FP.F32.S32 R107, R107 ;  /* 0x0000006b006b7245 */ /* 0x000fe40000201400 */
[----:B------:R-:W-:Y:S01]  /*d4f0*/  I2FP.F32.S32 R105, R105 ;  /* 0x0000006900697245 */ /* 0x000fe20000201400 */
[CC--:B------:R-:W-:Y:S01]  /*d500*/  FFMA.FTZ R17, R3.reuse, R2.reuse, R17 ;  /* 0x0000000203117223 */ /* 0x0c0fe20000010011 */
[C---:B------:R-:W-:Y:S01]  /*d510*/  IADD3 R100, R0.reuse, 0x21, RZ ;  /* 0x0000002100647810 */ /* 0x040fe20007ffe0ff */
        /* <DEDUP_REMOVED lines=8> */
[----:B------:R-:W-:Y:S02]  /*d5a0*/  I2FP.F32.S32 R2, R2 ;  /* 0x0000000200027245 */ /* 0x000fe40000201400 */
[C---:B------:R-:W-:Y:S01]  /*d5b0*/  IADD3 R105, R0.reuse, 0x28, RZ ;  /* 0x0000002800697810 */ /* 0x040fe20007ffe0ff */
[CC--:B------:R-:W-:Y:S01]  /*d5c0*/  FFMA.FTZ R23, R3.reuse, R100.reuse, R23 ;  /* 0x0000006403177223 */ /* 0x0c0fe20000010017 */
[----:B------:R-:W-:Y:S01]  /*d5d0*/  I2FP.F32.S32 R107, R107 ;  /* 0x0000006b006b7245 */ /* 0x000fe20000201400 */
[C---:B------:R-:W-:Y:S01]  /*d5e0*/  FFMA.FTZ R21, R3.reuse, R100, R21 ;  /* 0x0000006403157223 */ /* 0x040fe20000010015 */
[----:B------:R-:W-:Y:S01]  /*d5f0*/  I2FP.F32.S32 R105, R105 ;  /* 0x0000006900697245 */ /* 0x000fe20000201400 */
[CC--:B------:R-:W-:Y:S01]  /*d600*/  FFMA.FTZ R27, R3.reuse, R2.reuse, R27 ;  /* 0x00000002031b7223 */ /* 0x0c0fe2000001001b */
[C---:B------:R-:W-:Y:S01]  /*d610*/  IADD3 R100, R0.reuse, 0x31, RZ ;  /* 0x0000003100647810 */ /* 0x040fe20007ffe0ff */
[C---:B------:R-:W-:Y:S01]  /*d620*/  FFMA.FTZ R25, R3.reuse, R2, R25 ;  /* 0x0000000203197223 */ /* 0x040fe20000010019 */
[C---:B------:R-:W-:Y:S01]  /*d630*/  IADD3 R2, R0.reuse, 0x39, RZ ;  /* 0x0000003900027810 */ /* 0x040fe20007ffe0ff */
[CC--:B------:R-:W-:Y:S01]  /*d640*/  FFMA.FTZ R22, R3.reuse, R107.reuse, R22 ;  /* 0x0000006b03167223 */ /* 0x0c0fe20000010016 */
[C---:B------:R-:W-:Y:S01]  /*d650*/  FFMA.FTZ R20, R3.reuse, R107, R20 ;  /* 0x0000006b03147223 */ /* 0x040fe20000010014 */
[----:B------:R-:W-:Y:S01]  /*d660*/  I2FP.F32.S32 R100, R100 ;  /* 0x0000006400647245 */ /* 0x000fe20000201400 */
[CC--:B------:R-:W-:Y:S01]  /*d670*/  FFMA.FTZ R26, R3.reuse, R105.reuse, R26 ;  /* 0x00000069031a7223 */ /* 0x0c0fe2000001001a */
[C---:B------:R-:W-:Y:S01]  /*d680*/  IADD3 R107, R0.reuse, 0x38, RZ ;  /* 0x00000038006b7810 */ /* 0x040fe20007ffe0ff */
[C---:B------:R-:W-:Y:S01]  /*d690*/  FFMA.FTZ R24, R3.reuse, R105, R24 ;  /* 0x0000006903187223 */ /* 0x040fe20000010018 */
[----:B------:R-:W-:Y:S01]  /*d6a0*/  I2FP.F32.S32 R2, R2 ;  /* 0x0000000200027245 */ /* 0x000fe20000201400 */
[CC--:B------:R-:W-:Y:S01]  /*d6b0*/  FFMA.FTZ R31, R3.reuse, R100.reuse, R31 ;  /* 0x00000064031f7223 */ /* 0x0c0fe2000001001f */
[C---:B------:R-:W-:Y:S01]  /*d6c0*/  IADD3 R105, R0.reuse, 0x40, RZ ;  /* 0x0000004000697810 */ /* 0x040fe20007ffe0ff */
[C---:B------:R-:W-:Y:S01]  /*d6d0*/  FFMA.FTZ R29, R3.reuse, R100, R29 ;  /* 0x00000064031d7223 */ /* 0x040fe2000001001d */
[----:B------:R-:W-:Y:S01]  /*d6e0*/  I2FP.F32.S32 R107, R107 ;  /* 0x0000006b006b7245 */ /* 0x000fe20000201400 */
[CC--:B------:R-:W-:Y:S01]  /*d6f0*/  FFMA.FTZ R35, R3.reuse, R2.reuse, R35 ;  /* 0x0000000203237223 */ /* 0x0c0fe20000010023 */
[----:B------:R-:W-:Y:S01]  /*d700*/  I2FP.F32.S32 R105, R105 ;  /* 0x0000006900697245 */ /* 0x000fe20000201400 */
[C---:B------:R-:W-:Y:S01]  /*d710*/  FFMA.FTZ R33, R3.reuse, R2, R33 ;  /* 0x0000000203217223 */ /* 0x040fe20000010021 */
[----:B------:R-:W-:Y:S01]  /*d720*/  IADD3 R102, R0, 0x30, RZ ;  /* 0x0000003000667810 */ /* 0x000fe20007ffe0ff */
[C---:B------:R-:W-:Y:S01]  /*d730*/  FFMA.FTZ R34, R3.reuse, R107, R34 ;  /* 0x0000006b03227223 */ /* 0x040fe20000010022 */
[----:B------:R-:W-:Y:S01]  /*d740*/  FMNMX.FTZ R100, R6, R103, !PT ;  /* 0x0000006706647209 */ /* 0x000fe20007810000 */
[C---:B------:R-:W-:Y:S01]  /*d750*/  FFMA.FTZ R32, R3.reuse, R107, R32 ;  /* 0x0000006b03207223 */ /* 0x040fe20000010020 */
[----:B------:R-:W-:Y:S01]  /*d760*/  FMNMX.FTZ R2, R4, R101, !PT ;  /* 0x0000006504027209 */ /* 0x000fe20007810000 */
[CC--:B------:R-:W-:Y:S01]  /*d770*/  FFMA.FTZ R38, R3.reuse, R105.reuse, R38 ;  /* 0x0000006903267223 */ /* 0x0c0fe20000010026 */
[----:B------:R-:W-:Y:S01]  /*d780*/  I2FP.F32.S32 R102, R102 ;  /* 0x0000006600667245 */ /* 0x000fe20000201400 */
[----:B------:R-:W-:Y:S01]  /*d790*/  FFMA.FTZ R36, R3, R105, R36 ;  /* 0x0000006903247223 */ /* 0x000fe20000010024 */
[----:B------:R-:W-:Y:S02]  /*d7a0*/  FMNMX.FTZ R107, R7, R100, !PT ;  /* 0x00000064076b7209 */ /* 0x000fe40007810000 */
        /* <DEDUP_REMOVED lines=14> */
[----:B------:R-:W-:Y:S02]  /*d890*/  I2FP.F32.S32 R100, R100 ;  /* 0x0000006400647245 */ /* 0x000fe40000201400 */
[----:B------:R-:W-:Y:S02]  /*d8a0*/  FMNMX.FTZ R105, R15, R104, !PT ;  /* 0x000000680f697209 */ /* 0x000fe40007810000 */
[----:B------:R-:W-:Y:S01]  /*d8b0*/  FMNMX.FTZ R107, R13, R102, !PT ;  /* 0x000000660d6b7209 */ /* 0x000fe20007810000 */
[CC--:B------:R-:W-:Y:S01]  /*d8c0*/  FFMA.FTZ R42, R3.reuse, R100.reuse, R42 ;  /* 0x00000064032a7223 */ /* 0x0c0fe2000001002a */
[----:B------:R-:W-:Y:S01]  /*d8d0*/  FMNMX.FTZ R102, R18, R105, !PT ;  /* 0x0000006912667209 */ /* 0x000fe20007810000 */
        /* <DEDUP_REMOVED lines=11> */
[----:B------:R-:W-:Y:S01]  /*d990*/  FFMA.FTZ R44, R3, R102, R44 ;  /* 0x00000066032c7223 */ /* 0x000fe2000001002c */
        /* <DEDUP_REMOVED lines=11> */
[CC--:B------:R-:W-:Y:S01]  /*da50*/  FFMA.FTZ R47, R3.reuse, R2.reuse, R47 ;  /* 0x00000002032f7223 */ /* 0x0c0fe2000001002f */
[----:B------:R-:W-:Y:S01]  /*da60*/  FMNMX.FTZ R100, R30, R107, !PT ;  /* 0x0000006b1e647209 */ /* 0x000fe20007810000 */
[----:B------:R-:W-:Y:S01]  /*da70*/  FFMA.FTZ R45, R3, R2, R45 ;  /* 0x00000002032d7223 */ /* 0x000fe2000001002d */
        /* <DEDUP_REMOVED lines=38> */
[----:B------:R-:W-:Y:S02]  /*dce0*/  IADD3 R2, R0, 0x69, RZ ;  /* 0x0000006900027810 */ /* 0x000fe40007ffe0ff */
[----:B------:R-:W-:Y:S02]  /*dcf0*/  FMNMX.FTZ R102, R50, R109, !PT ;  /* 0x0000006d32667209 */ /* 0x000fe40007810000 */
[----:B------:R-:W-:Y:S02]  /*dd00*/  FMNMX.FTZ R100, R48, R107, !PT ;  /* 0x0000006b30647209 */ /* 0x000fe40007810000 */
[----:B------:R-:W-:Y:S02]  /*dd10*/  I2FP.F32.S32 R2, R2 ;  /* 0x0000000200027245 */ /* 0x000fe40000201400 */
        /* <DEDUP_REMOVED lines=10> */
[----:B------:R-:W-:Y:S01]  /*ddc0*/  FFMA.FTZ R60, R3, R105, R60 ;  /* 0x00000069033c7223 */ /* 0x000fe2000001003c */
[C---:B------:R-:W-:Y:S02]  /*ddd0*/  IADD3 R100, R0.reuse, 0x78, RZ ;  /* 0x0000007800647810 */ /* 0x040fe40007ffe0ff */
        /* <DEDUP_REMOVED lines=9> */
[----:B------:R-:W-:Y:S02]  /*de70*/  FMNMX.FTZ R105, R57, R100, !PT ;  /* 0x0000006439697209 */ /* 0x000fe40007810000 */
[----:B------:R-:W-:Y:S01]  /*de80*/  FMNMX.FTZ R107, R59, R104, !PT ;  /* 0x000000683b6b7209 */ /* 0x000fe20007810000 */
[CC--:B------:R-:W-:Y:S01]  /*de90*/  FFMA.FTZ R61, R3.reuse, R102.reuse, R61 ;  /* 0x00000066033d7223 */ /* 0x0c0fe2000001003d */
        /* <DEDUP_REMOVED lines=18> */
[----:B-1----:R-:W-:Y:S07]  /*dfc0*/  FMNMX.FTZ R0, R105, R0, !PT ;  /* 0x0000000069007209 */ /* 0x002fee0007810000 */
[----:B------:R-:W1:Y:S01]  /*dfd0*/  LDSM.16.MT88.4 R104, [R152+0x6000] ;  /* 0x006000009868783b */ /* 0x000e620000004200 */
[----:B--2---:R-:W-:Y:S01]  /*dfe0*/  FMNMX.FTZ R2, R109, R2, !PT ;  /* 0x000000026d027209 */ /* 0x004fe20007810000 */
[C---:B------:R-:W-:Y:S01]  /*dff0*/  FADD.FTZ R100, -R0.reuse, R103 ;  /* 0x0000006700647221 */ /* 0x040fe20000010100 */
[C---:B------:R-:W-:Y:S01]  /*e000*/  FMUL.FTZ R116, R0.reuse, UR4 ;  /* 0x0000000400747c20 */ /* 0x040fe20008410000 */
[----:B------:R-:W-:Y:S02]  /*e010*/  FSETP.NEU.FTZ.AND P0, PT, R0, -INF , PT ;  /* 0xff8000000000780b */ /* 0x000fe40003f1d000 */
[----:B------:R-:W-:Y:S01]  /*e020*/  FADD.FTZ R102, -R2, R101 ;  /* 0x0000006502667221 */ /* 0x000fe20000010100 */
[----:B------:R-:W-:Y:S01]  /*e030*/  FMUL.FTZ R101, R100, UR4 ;  /* 0x0000000464657c20 */ /* 0x000fe20008410000 */
[----:B------:R-:W2:Y:S01]  /*e040*/  LDSM.16.MT88.4 R108, [R150+0x6000] ;  /* 0x00600000966c783b */ /* 0x000ea20000004200 */
[----:B------:R-:W-:Y:S01]  /*e050*/  FSEL R116, R116, RZ, P0 ;  /* 0x000000ff74747208 */ /* 0x000fe20000000000 */
[----:B------:R-:W-:Y:S01]  /*e060*/  FMUL.FTZ R103, R102, UR4 ;  /* 0x0000000466677c20 */ /* 0x000fe20008410000 */
[C---:B------:R-:W-:Y:S01]  /*e070*/  FMUL.FTZ R102, R2.reuse, UR4 ;  /* 0x0000000402667c20 */ /* 0x040fe20008410000 */
[----:B------:R-:W-:Y:S01]  /*e080*/  FSETP.NEU.FTZ.AND P0, PT, R2, -INF , PT ;  /* 0xff8000000200780b */ /* 0x000fe20003f1d000 */
[----:B------:R-:W3:Y:S01]  /*e090*/  MUFU.EX2 R101, R101 ;  /* 0x0000006500657308 */ /* 0x000ee20000000800 */
[--C-:B------:R-:W-:Y:S01]  /*e0a0*/  FFMA.FTZ R128, R26, UR4, -R116.reuse ;  /* 0x000000041a807c23 */ /* 0x100fe20008010874 */
[--C-:B------:R-:W-:Y:S01]  /*e0b0*/  FFMA.FTZ R122, R10, UR4, -R116.reuse ;  /* 0x000000040a7a7c23 */ /* 0x100fe20008010874 */
[----:B------:R-:W-:Y:S01]  /*e0c0*/  FSEL R102, R102, RZ, P0 ;  /* 0x000000ff66667208 */ /* 0x000fe20000000000 */
[--C-:B------:R-:W-:Y:S01]  /*e0d0*/  FFMA.FTZ R119, R11, UR4, -R116.reuse ;  /* 0x000000040b777c23 */ /* 0x100fe20008010874 */
[--C-:B------:R-:W-:Y:S01]  /*e0e0*/  FFMA.FTZ R118, R14, UR4, -R116.reuse ;  /* 0x000000040e767c23 */ /* 0x100fe20008010874 */
[--C-:B------:R-:W-:Y:S01]  /*e0f0*/  FFMA.FTZ R117, R15, UR4, -R116.reuse ;  /* 0x000000040f757c23 */ /* 0x100fe20008010874 */
[----:B------:R-:W-:Y:S03]  /*e100*/  FFMA.FTZ R126, R6, UR4, -R116 ;  /* 0x00000004067e7c23 */ /* 0x000fe60008010874 */
[----:B------:R4:W5:Y:S01]  /*e110*/  MUFU.EX2 R100, R103 ;  /* 0x0000006700647308 */ /* 0x0009620000000800 */
[----:B------:R-:W-:Y:S01]  /*e120*/  FFMA.FTZ R120, R8, UR4, -R102 ;  /* 0x0000000408787c23 */ /* 0x000fe20008010866 */
[----:B------:R-:W-:Y:S01]  /*e130*/  FFMA.FTZ R124, R7, UR4, -R116 ;  /* 0x00000004077c7c23 */ /* 0x000fe20008010874 */
[--C-:B------:R-:W-:Y:S01]  /*e140*/  FFMA.FTZ R125, R4, UR4, -R102.reuse ;  /* 0x00000004047d7c23 */ /* 0x100fe20008010866 */
[----:B------:R-:W-:Y:S01]  /*e150*/  FFMA.FTZ R123, R5, UR4, -R102 ;  /* 0x00000004057b7c23 */ /* 0x000fe20008010866 */
[--C-:B------:R-:W-:Y:S01]  /*e160*/  FFMA.FTZ R19, R19, UR4, -R116.reuse ;  /* 0x0000000413137c23 */ /* 0x100fe20008010874 */
[----:B------:R-:W-:Y:S01]  /*e170*/  FFMA.FTZ R121, R18, UR4, -R116 ;  /* 0x0000000412797c23 */ /* 0x000fe20008010874 */
        /* <DEDUP_REMOVED lines=8> */
[----:B------:R-:W-:Y:S03]  /*e200*/  FMUL.FTZ R70, R101, R70 ;  /* 0x0000004665467220 */ /* 0x000fe60000410000 */
[----:B------:R-:W3:Y:S01]  /*e210*/  MUFU.EX2 R124, R124 ;  /* 0x0000007c007c7308 */ /* 0x000ee20000000800 */
[--C-:B----4-:R-:W-:Y:S01]  /*e220*/  FFMA.FTZ R103, R9, UR4, -R102.reuse ;  /* 0x0000000409677c23 */ /* 0x110fe20008010866 */
[C---:B-----5:R-:W-:Y:S01]  /*e230*/  FMUL.FTZ R8, R100.reuse, R92 ;  /* 0x0000005c64087220 */ /* 0x060fe20000410000 */
[C---:B------:R-:W-:Y:S01]  /*e240*/  FMUL.FTZ R9, R100.reuse, R93 ;  /* 0x0000005d64097220 */ /* 0x040fe20000410000 */
[C---:B------:R-:W-:Y:S01]  /*e250*/  FMUL.FTZ R4, R100.reuse, R96 ;  /* 0x0000006064047220 */ /* 0x040fe20000410000 */
[----:B------:R-:W4:Y:S01]  /*e260*/  LDSM.16.MT88.4 R92, [R148+0x6000] ;  /* 0x00600000945c783b */ /* 0x000f220000004200 */
        /* <DEDUP_REMOVED lines=8> */
[----:B------:R-:W-:Y:S01]  /*e2f0*/  FMUL.FTZ R73, R100, R73 ;  /* 0x0000004964497220 */ /* 0x000fe20000410000 */
[C---:B------:R-:W-:Y:S03]  /*e300*/  FMUL.FTZ R78, R101.reuse, R78 ;  /* 0x0000004e654e7220 */ /* 0x040fe60000410000 */
[----:B------:R-:W5:Y:S01]  /*e310*/  MUFU.EX2 R119, R119 ;  /* 0x0000007700777308 */ /* 0x000f620000000800 */
[----:B---3--:R-:W-:Y:S01]  /*e320*/  F2FP.BF16.F32.PACK_AB R97, R124, R126 ;  /* 0x0000007e7c61723e */ /* 0x008fe200000010ff */
[C---:B------:R-:W-:Y:S01]  /*e330*/  FMUL.FTZ R79, R101.reuse, R79 ;  /* 0x0000004f654f7220 */ /* 0x040fe20000410000 */
[C---:B------:R-:W-:Y:S01]  /*e340*/  FMUL.FTZ R76, R100.reuse, R76 ;  /* 0x0000004c644c7220 */ /* 0x040fe20000410000 */
[C---:B------:R-:W-:Y:S01]  /*e350*/  FMUL.FTZ R77, R100.reuse, R77 ;  /* 0x0000004d644d7220 */ /* 0x040fe20000410000 */
[C---:B------:R-:W-:Y:S01]  /*e360*/  FMUL.FTZ R18, R101.reuse, R86 ;  /* 0x0000005665127220 */ /* 0x040fe20000410000 */
[C---:B------:R-:W-:Y:S01]  /*e370*/  FMUL.FTZ R82, R101.reuse, R82 ;  /* 0x0000005265527220 */ /* 0x040fe20000410000 */
[----:B------:R-:W-:Y:S03]  /*e380*/  FMUL.FTZ R83, R101, R83 ;  /* 0x0000005365537220 */ /* 0x000fe60000410000 */
[----:B------:R-:W-:Y:S01]  /*e390*/  MUFU.EX2 R125, R125 ;  /* 0x0000007d007d7308 */ /* 0x000fe20000000800 */
[C---:B------:R-:W-:Y:S01]  /*e3a0*/  FMUL.FTZ R80, R100.reuse, R80 ;  /* 0x0000005064507220 */ /* 0x040fe20000410000 */
[----:B------:R-:W-:Y:S01]  /*e3b0*/  FMUL.FTZ R81, R100, R81 ;  /* 0x0000005164517220 */ /* 0x000fe20000410000 */
[--C-:B------:R-:W-:Y:S01]  /*e3c0*/  FFMA.FTZ R127, R44, UR4, -R102.reuse ;  /* 0x000000042c7f7c23 */ /* 0x100fe20008010866 */
[--C-:B------:R-:W-:Y:S01]  /*e3d0*/  FFMA.FTZ R44, R45, UR4, -R102.reuse ;  /* 0x000000042d2c7c23 */ /* 0x100fe20008010866 */
[----:B------:R-:W-:Y:S01]  /*e3e0*/  FFMA.FTZ R45, R48, UR4, -R102 ;  /* 0x00000004302d7c23 */ /* 0x000fe20008010866 */
[--C-:B------:R-:W-:Y:S01]  /*e3f0*/  FFMA.FTZ R46, R46, UR4, -R116.reuse ;  /* 0x000000042e2e7c23 */ /* 0x100fe20008010874 */
[--C-:B------:R-:W-:Y:S03]  /*e400*/  FFMA.FTZ R47, R47, UR4, -R116.reuse ;  /* 0x000000042f2f7c23 */ /* 0x100fe60008010874 */
[----:B------:R-:W3:Y:S01]  /*e410*/  MUFU.EX2 R123, R123 ;  /* 0x0000007b007b7308 */ /* 0x000ee20000000800 */
[----:B-----5:R-:W-:Y:S01]  /*e420*/  F2FP.BF16.F32.PACK_AB R99, R119, R122 ;  /* 0x0000007a7763723e */ /* 0x020fe200000010ff */
[--C-:B------:R-:W-:Y:S01]  /*e430*/  FFMA.FTZ R50, R50, UR4, -R116.reuse ;  /* 0x0000000432327c23 */ /* 0x100fe20008010874 */
[----:B------:R-:W-:Y:S01]  /*e440*/  FFMA.FTZ R51, R51, UR4, -R116 ;  /* 0x0000000433337c23 */ /* 0x000fe20008010874 */
[----:B------:R-:W-:Y:S01]  /*e450*/  FFMA.FTZ R48, R49, UR4, -R102 ;  /* 0x0000000431307c23 */ /* 0x000fe20008010866 */
[----:B------:R-:W-:Y:S01]  /*e460*/  FFMA.FTZ R126, R101, R178, R126 ;  /* 0x000000b2657e7223 */ /* 0x000fe2000001007e */
        /* <DEDUP_REMOVED lines=14> */
[----:B------:R-:W-:Y:S01]  /*e550*/  ISETP.GT.AND P0, PT, R165, R160, PT ;  /* 0x000000a0a500720c */ /* 0x000fe20003f04270 */
[----:B------:R-:W-:Y:S01]  /*e560*/  FFMA.FTZ R63, R66, UR4, -R116 ;  /* 0x00000004423f7c23 */ /* 0x000fe20008010874 */
[----:B------:R-:W-:Y:S01]  /*e570*/  FADD.FTZ R125, R123, R125 ;  /* 0x0000007d7b7d7221 */ /* 0x000fe20000010000 */
[--C-:B------:R-:W-:Y:S03]  /*e580*/  FFMA.FTZ R60, R60, UR4, -R102.reuse ;  /* 0x000000043c3c7c23 */ /* 0x100fe60008010866 */
[----:B------:R-:W-:Y:S01]  /*e590*/  MUFU.EX2 R118, R118 ;  /* 0x0000007600767308 */ /* 0x000fe20000000800 */
[--C-:B------:R-:W-:Y:S01]  /*e5a0*/  FFMA.FTZ R61, R61, UR4, -R102.reuse ;  /* 0x000000043d3d7c23 */ /* 0x100fe20008010866 */
[----:B------:R-:W-:Y:S08]  /*e5b0*/  FFMA.FTZ R64, R64, UR4, -R102 ;  /* 0x0000000440407c23 */ /* 0x000ff00008010866 */
[----:B------:R-:W-:Y:S01]  /*e5c0*/  MUFU.EX2 R117, R117 ;  /* 0x0000007500757308 */ /* 0x000fe20000000800 */
[C---:B-----5:R-:W-:Y:S01]  /*e5d0*/  F2FP.BF16.F32.PACK_AB R98, R103.reuse, R120 ;  /* 0x000000786762723e */ /* 0x060fe200000010ff */
[----:B------:R-:W-:Y:S04]  /*e5e0*/  FADD.FTZ R120, R120, R125 ;  /* 0x0000007d78787221 */ /* 0x000fe80000010000 */
[----:B------:R-:W-:Y:S01]  /*e5f0*/  FADD.FTZ R120, R103, R120 ;  /* 0x0000007867787221 */ /* 0x000fe20000010000 */
[----:B------:R-:W-:Y:S03]  /*e600*/  MOV R103, R0 ;  /* 0x0000000000677202 */ /* 0x000fe60000000f00 */
[----:B------:R-:W-:Y:S01]  /*e610*/  MUFU.EX2 R121, R121 ;  /* 0x0000007900797308 */ /* 0x000fe20000000800 */
[C---:B-1----:R-:W-:Y:S06]  /*e620*/  HMMA.16816.F32.BF16 R4, R96.reuse, R104, R4 ;  /* 0x000000686004723c */ /* 0x042fec0000041804 */
[C---:B------:R-:W-:Y:S03]  /*e630*/  HMMA.16816.F32.BF16 R8, R96.reuse, R106, R8 ;  /* 0x0000006a6008723c */ /* 0x040fe60000041808 */
[----:B------:R-:W-:Y:S01]  /*e640*/  MUFU.EX2 R128, R128 ;  /* 0x0000008000807308 */ /* 0x000fe20000000800 */
[----:B------:R-:W-:Y:S02]  /*e650*/  LDSM.16.MT88.4 R104, [R150+0x6800] ;  /* 0x006800009668783b */ /* 0x000fe40000004200 */
[C---:B--2---:R-:W-:Y:S07]  /*e660*/  HMMA.16816.F32.BF16 R68, R96.reuse, R108, R68 ;  /* 0x0000006c6044723c */ /* 0x044fee0000041844 */
[----:B------:R1:W2:Y:S01]  /*e670*/  MUFU.EX2 R108, R19 ;  /* 0x00000013006c7308 */ /* 0x0002a20000000800 */
[C---:B------:R-:W-:Y:S09]  /*e680*/  HMMA.16816.F32.BF16 R72, R96.reuse, R110, R72 ;  /* 0x0000006e6048723c */ /* 0x040ff20000041848 */
[----:B------:R-:W-:Y:S02]  /*e690*/  MUFU.EX2 R130, R130 ;  /* 0x0000008200827308 */ /* 0x000fe40000000800 */
[--C-:B------:R-:W-:Y:S01]  /*e6a0*/  FFMA.FTZ R109, R12, UR4, -R102.reuse ;  /* 0x000000040c6d7c23 */ /* 0x100fe20008010866 */
[--C-:B------:R-:W-:Y:S01]  /*e6b0*/  FFMA.FTZ R110, R13, UR4, -R102.reuse ;  /* 0x000000040d6e7c23 */ /* 0x100fe20008010866 */
[C---:B------:R-:W-:Y:S01]  /*e6c0*/  FMUL.FTZ R12, R100.reuse, R88 ;  /* 0x00000058640c7220 */ /* 0x040fe20000410000 */
[----:B------:R-:W-:Y:S01]  /*e6d0*/  FMUL.FTZ R13, R100, R89 ;  /* 0x00000059640d7220 */ /* 0x000fe20000410000 */
[--C-:B------:R-:W-:Y:S04]  /*e6e0*/  FFMA.FTZ R111, R16, UR4, -R102.reuse ;  /* 0x00000004106f7c23 */ /* 0x100fe80008010866 */
[----:B------:R-:W-:Y:S01]  /*e6f0*/  MUFU.EX2 R109, R109 ;  /* 0x0000006d006d7308 */ /* 0x000fe20000000800 */
[----:B------:R-:W3:Y:S01]  /*e700*/  LDSM.16.MT88.4 R88, [R152+0x6800] ;  /* 0x006800009858783b */ /* 0x000ee20000004200 */
[----:B-1----:R-:W-:Y:S01]  /*e710*/  FMUL.FTZ R19, R101, R87 ;  /* 0x0000005765137220 */ /* 0x002fe20000410000 */
[----:B--2---:R-:W-:Y:S01]  /*e720*/  F2FP.BF16.F32.PACK_AB R87, R108, R121 ;  /* 0x000000796c57723e */ /* 0x004fe200000010ff */
[C---:B------:R-:W-:Y:S01]  /*e730*/  FMUL.FTZ R16, R100.reuse, R84 ;  /* 0x0000005464107220 */ /* 0x040fe20000410000 */
[C---:B------:R-:W-:Y:S05]  /*e740*/  HMMA.16816.F32.BF16 R12, R96.reuse, R112, R12 ;  /* 0x00000070600c723c */ /* 0x040fea000004180c */
[----:B------:R-:W1:Y:S01]  /*e750*/  MUFU.EX2 R110, R110 ;  /* 0x0000006e006e7308 */ /* 0x000e620000000800 */
[----:B------:R-:W-:Y:S01]  /*e760*/  MOV R101, R2 ;  /* 0x0000000200657202 */ /* 0x000fe20000000f00 */
[C---:B------:R-:W-:Y:S08]  /*e770*/  HMMA.16816.F32.BF16 R76, R96.reuse, R114, R76 ;  /* 0x00000072604c723c */ /* 0x040ff0000004184c */
[----:B------:R-:W-:Y:S03]  /*e780*/  MUFU.EX2 R111, R111 ;  /* 0x0000006f006f7308 */ /* 0x000fe60000000800 */
[----:B------:R-:W-:Y:S01]  /*e790*/  FFMA.FTZ R112, R17, UR4, -R102 ;  /* 0x0000000411707c23 */ /* 0x000fe20008010866 */
[--C-:B------:R-:W-:Y:S01]  /*e7a0*/  FFMA.FTZ R113, R27, UR4, -R116.reuse ;  /* 0x000000041b717c23 */ /* 0x100fe20008010874 */
[----:B------:R-:W-:Y:S01]  /*e7b0*/  FMUL.FTZ R17, R100, R85 ;  /* 0x0000005564117220 */ /* 0x000fe20000410000 */
[----:B------:R-:W-:Y:S01]  /*e7c0*/  F2FP.BF16.F32.PACK_AB R85, R117, R118 ;  /* 0x000000767555723e */ /* 0x000fe200000010ff */
[--C-:B------:R-:W-:Y:S03]  /*e7d0*/  FFMA.FTZ R114, R22, UR4, -R116.reuse ;  /* 0x0000000416727c23 */ /* 0x100fe60008010874 */
[----:B------:R-:W2:Y:S01]  /*e7e0*/  MUFU.EX2 R112, R112 ;  /* 0x0000007000707308 */ /* 0x000ea20000000800 */
[C---:B-1----:R-:W-:Y:S01]  /*e7f0*/  F2FP.BF16.F32.PACK_AB R84, R110.reuse, R109 ;  /* 0x0000006d6e54723e */ /* 0x042fe200000010ff */
[C---:B----4-:R-:W-:Y:S03]  /*e800*/  HMMA.16816.F32.BF16 R16, R96.reuse, R92, R16 ;  /* 0x0000005c6010723c */ /* 0x050fe60000041810 */
[----:B------:R-:W-:Y:S01]  /*e810*/  FFMA.FTZ R115, R23, UR4, -R116 ;  /* 0x0000000417737c23 */ /* 0x000fe20008010874 */
[----:B------:R-:W-:Y:S04]  /*e820*/  FADD.FTZ R109, R109, R120 ;  /* 0x000000786d6d7221 */ /* 0x000fe80000010000 */
[----:B------:R-:W-:Y:S01]  /*e830*/  MUFU.EX2 R114, R114 ;  /* 0x0000007200727308 */ /* 0x000fe20000000800 */
[----:B------:R-:W-:Y:S01]  /*e840*/  HMMA.16816.F32.BF16 R80, R96, R94, R80 ;  /* 0x0000005e6050723c */ /* 0x000fe20000041850 */
[----:B------:R-:W1:Y:S02]  /*e850*/  LDSM.16.MT88.4 R92, [R149+0x6800] ;  /* 0x00680000955c783b */ /* 0x000e640000004200 */
[----:B------:R-:W-:Y:S06]  /*e860*/  FADD.FTZ R110, R110, R109 ;  /* 0x0000006d6e6e7221 */ /* 0x000fec0000010000 */
[----:B------:R-:W-:Y:S02]  /*e870*/  MUFU.EX2 R115, R115 ;  /* 0x0000007300737308 */ /* 0x000fe40000000800 */
[----:B--2---:R-:W-:Y:S01]  /*e880*/  F2FP.BF16.F32.PACK_AB R86, R112, R111 ;  /* 0x0000006f7056723e */ /* 0x004fe200000010ff */
[----:B------:R-:W-:Y:S07]  /*e890*/  LDSM.16.MT88.4 R96, [R152+0x7000] ;  /* 0x007000009860783b */ /* 0x000fee0000004200 */
[----:B------:R-:W2:Y:S01]  /*e8a0*/  MUFU.EX2 R113, R113 ;  /* 0x0000007100717308 */ /* 0x000ea20000000800 */
[C---:B---3--:R-:W-:Y:S06]  /*e8b0*/  HMMA.16816.F32.BF16 R4, R84.reuse, R88, R4 ;  /* 0x000000585404723c */ /* 0x048fec0000041804 */
[C---:B------:R-:W-:Y:S03]  /*e8c0*/  HMMA.16816.F32.BF16 R8, R84.reuse, R90, R8 ;  /* 0x0000005a5408723c */ /* 0x040fe60000041808 */
[----:B------:R-:W-:Y:S01]  /*e8d0*/  MUFU.EX2 R46, R46 ;  /* 0x0000002e002e7308 */ /* 0x000fe20000000800 */
[----:B------:R-:W3:Y:S02]  /*e8e0*/  LDSM.16.MT88.4 R88, [R148+0x6800] ;  /* 0x006800009458783b */ /* 0x000ee40000004200 */
[C---:B------:R-:W-:Y:S07]  /*e8f0*/  HMMA.16816.F32.BF16 R68, R84.reuse, R104, R68 ;  /* 0x000000685444723c */ /* 0x040fee0000041844 */
[----:B------:R-:W-:Y:S01]  /*e900*/  MUFU.EX2 R47, R47 ;  /* 0x0000002f002f7308 */ /* 0x000fe20000000800 */
[----:B--2---:R-:W-:Y:S01]  /*e910*/  F2FP.BF16.F32.PACK_AB R23, R113, R128 ;  /* 0x000000807117723e */ /* 0x004fe200000010ff */
[C---:B------:R-:W-:Y:S08]  /*e920*/  HMMA.16816.F32.BF16 R72, R84.reuse, R106, R72 ;  /* 0x0000006a5448723c */ /* 0x040ff00000041848 */
[----:B------:R-:W-:Y:S03]  /*e930*/  MUFU.EX2 R50, R50 ;  /* 0x0000003200327308 */ /* 0x000fe60000000800 */
[--C-:B------:R-:W-:Y:S01]  /*e940*/  FFMA.FTZ R104, R24, UR4, -R102.reuse ;  /* 0x0000000418687c23 */ /* 0x100fe20008010866 */
[C---:B-1----:R-:W-:Y:S03]  /*e950*/  HMMA.16816.F32.BF16 R12, R84.reuse, R92, R12 ;  /* 0x0000005c540c723c */ /* 0x042fe6000004180c */
[--C-:B------:R-:W-:Y:S01]  /*e960*/  FFMA.FTZ R105, R21, UR4, -R102.reuse ;  /* 0x0000000415697c23 */ /* 0x100fe20008010866 */
[--C-:B------:R-:W-:Y:S02]  /*e970*/  FFMA.FTZ R107, R32, UR4, -R102.reuse ;  /* 0x00000004206b7c23 */ /* 0x100fe40008010866 */
[----:B------:R-:W-:Y:S01]  /*e980*/  MUFU.EX2 R104, R104 ;  /* 0x0000006800687308 */ /* 0x000fe20000000800 */
[----:B------:R-:W-:Y:S01]  /*e990*/  FFMA.FTZ R93, R25, UR4, -R102 ;  /* 0x00000004195d7c23 */ /* 0x000fe20008010866 */
[C---:B------:R-:W-:Y:S01]  /*e9a0*/  HMMA.16816.F32.BF16 R76, R84.reuse, R94, R76 ;  /* 0x0000005e544c723c */ /* 0x040fe2000004184c */
[----:B------:R-:W1:Y:S02]  /*e9b0*/  LDSM.16.MT88.4 R24, [R150+0x7000] ;  /* 0x007000009618783b */ /* 0x000e640000004200 */
[--C-:B------:R-:W-:Y:S01]  /*e9c0*/  FFMA.FTZ R92, R31, UR4, -R116.reuse ;  /* 0x000000041f5c7c23 */ /* 0x100fe20008010874 */
[----:B------:R-:W-:Y:S04]  /*e9d0*/  F2FP.BF16.F32.PACK_AB R21, R115, R114 ;  /* 0x000000727315723e */ /* 0x000fe800000010ff */
[----:B------:R-:W2:Y:S03]  /*e9e0*/  MUFU.EX2 R105, R105 ;  /* 0x0000006900697308 */ /* 0x000ea60000000800 */
[----:B------:R-:W-:Y:S01]  /*e9f0*/  FFMA.FTZ R95, R30, UR4, -R116 ;  /* 0x000000041e5f7c23 */ /* 0x000fe20008010874 */
[----:B------:R-:W-:Y:S06]  /*ea00*/  FFMA.FTZ R94, R28, UR4, -R102 ;  /* 0x000000041c5e7c23 */ /* 0x000fec0008010866 */
[----:B------:R-:W4:Y:S01]  /*ea10*/  MUFU.EX2 R93, R93 ;  /* 0x0000005d005d7308 */ /* 0x000f220000000800 */
[C---:B---3--:R-:W-:Y:S06]  /*ea20*/  HMMA.16816.F32.BF16 R16, R84.reuse, R88, R16 ;  /* 0x000000585410723c */ /* 0x048fec0000041810 */
[----:B------:R-:W-:Y:S03]  /*ea30*/  HMMA.16816.F32.BF16 R80, R84, R90, R80 ;  /* 0x0000005a5450723c */ /* 0x000fe60000041850 */
[----:B------:R-:W-:Y:S01]  /*ea40*/  MUFU.EX2 R95, R95 ;  /* 0x0000005f005f7308 */ /* 0x000fe20000000800 */
[----:B------:R-:W3:Y:S01]  /*ea50*/  LDSM.16.MT88.4 R84, [R149+0x7000] ;  /* 0x007000009554783b */ /* 0x000ee20000004200 */
[----:B--2---:R-:W-:Y:S08]  /*ea60*/  F2FP.BF16.F32.PACK_AB R20, R105, R130 ;  /* 0x000000826914723e */ /* 0x004ff000000010ff */
[----:B------:R-:W2:Y:S01]  /*ea70*/  MUFU.EX2 R92, R92 ;  /* 0x0000005c005c7308 */ /* 0x000ea20000000800 */
[----:B------:R-:W5:Y:S01]  /*ea80*/  LDSM.16.MT88.4 R88, [R148+0x7000] ;  /* 0x007000009458783b */ /* 0x000f620000004200 */
[----:B----4-:R-:W-:Y:S08]  /*ea90*/  F2FP.BF16.F32.PACK_AB R22, R93, R104 ;  /* 0x000000685d16723e */ /* 0x010ff000000010ff */
[----:B------:R-:W-:Y:S01]  /*eaa0*/  MUFU.EX2 R94, R94 ;  /* 0x0000005e005e7308 */ /* 0x000fe20000000800 */
[C---:B------:R-:W-:Y:S06]  /*eab0*/  HMMA.16816.F32.BF16 R4, R20.reuse, R96, R4 ;  /* 0x000000601404723c */ /* 0x040fec0000041804 */
[C---:B------:R-:W-:Y:S03]  /*eac0*/  HMMA.16816.F32.BF16 R8, R20.reuse, R98, R8 ;  /* 0x000000621408723c */ /* 0x040fe60000041808 */
[----:B------:R-:W-:Y:S02]  /*ead0*/  MUFU.EX2 R107, R107 ;  /* 0x0000006b006b7308 */ /* 0x000fe40000000800 */
[--C-:B------:R-:W-:Y:S01]  /*eae0*/  FFMA.FTZ R97, R34, UR4, -R116.reuse ;  /* 0x0000000422617c23 */ /* 0x100fe20008010874 */
[C---:B-1----:R-:W-:Y:S07]  /*eaf0*/  HMMA.16816.F32.BF16 R68, R20.reuse, R24, R68 ;  /* 0x000000181444723c */ /* 0x042fee0000041844 */
[----:B------:R-:W-:Y:S01]  /*eb00*/  MUFU.EX2 R51, R51 ;  /* 0x0000003300337308 */ /* 0x000fe20000000800 */
[----:B------:R-:W-:Y:S01]  /*eb10*/  FFMA.FTZ R96, R35, UR4, -R116 ;  /* 0x0000000423607c23 */ /* 0x000fe20008010874 */
[C---:B------:R-:W-:Y:S01]  /*eb20*/  HMMA.16816.F32.BF16 R72, R20.reuse, R26, R72 ;  /* 0x0000001a1448723c */ /* 0x040fe20000041848 */
[----:B------:R-:W1:Y:S02]  /*eb30*/  LDSM.16.MT88.4 R24, [R152+0x7800] ;  /* 0x007800009818783b */ /* 0x000e640000004200 */
[--C-:B------:R-:W-:Y:S03]  /*eb40*/  FFMA.FTZ R99, R29, UR4, -R102.reuse ;  /* 0x000000041d637c23 */ /* 0x100fe60008010866 */
[C---:B---3--:R-:W-:Y:S02]  /*eb50*/  HMMA.16816.F32.BF16 R12, R20.reuse, R84, R12 ;  /* 0x00000054140c723c */ /* 0x048fe4000004180c */
[----:B------:R-:W-:Y:S01]  /*eb60*/  MUFU.EX2 R97, R97 ;  /* 0x0000006100617308 */ /* 0x000fe20000000800 */
[----:B------:R-:W3:Y:S02]  /*eb70*/  LDSM.16.MT88.4 R28, [R150+0x7800] ;  /* 0x00780000961c783b */ /* 0x000ee40000004200 */
[----:B------:R-:W-:Y:S01]  /*eb80*/  FFMA.FTZ R98, R33, UR4, -R102 ;  /* 0x0000000421627c23 */ /* 0x000fe20008010866 */
[C---:B------:R-:W-:Y:S06]  /*eb90*/  HMMA.16816.F32.BF16 R76, R20.reuse, R86, R76 ;  /* 0x00000056144c723c */ /* 0x040fec000004184c */
[----:B------:R-:W4:Y:S01]  /*eba0*/  MUFU.EX2 R99, R99 ;  /* 0x0000006300637308 */ /* 0x000f220000000800 */
[----:B------:R-:W3:Y:S01]  /*ebb0*/  LDSM.16.MT88.4 R32, [R149+0x7800] ;  /* 0x007800009520783b */ /* 0x000ee20000004200 */
[C---:B-----5:R-:W-:Y:S08]  /*ebc0*/  HMMA.16816.F32.BF16 R16, R20.reuse, R88, R16 ;  /* 0x000000581410723c */ /* 0x060ff00000041810 */
[----:B------:R-:W5:Y:S01]  /*ebd0*/  MUFU.EX2 R96, R96 ;  /* 0x0000006000607308 */ /* 0x000f620000000800 */
[----:B------:R-:W-:Y:S03]  /*ebe0*/  HMMA.16816.F32.BF16 R80, R20, R90, R80 ;  /* 0x0000005a1450723c */ /* 0x000fe60000041850 */
[--C-:B------:R-:W-:Y:S01]  /*ebf0*/  FFMA.FTZ R84, R38, UR4, -R116.reuse ;  /* 0x0000000426547c23 */ /* 0x100fe20008010874 */
[--C-:B------:R-:W-:Y:S05]  /*ec00*/  FFMA.FTZ R85, R39, UR4, -R116.reuse ;  /* 0x0000000427557c23 */ /* 0x100fea0008010874 */
[----:B------:R-:W1:Y:S02]  /*ec10*/  MUFU.EX2 R98, R98 ;  /* 0x0000006200627308 */ /* 0x000e640000000800 */
[----:B--2---:R-:W-:Y:S02]  /*ec20*/  F2FP.BF16.F32.PACK_AB R21, R92, R95 ;  /* 0x0000005f5c15723e */ /* 0x004fe400000010ff */
[----:B----4-:R-:W-:Y:S01]  /*ec30*/  F2FP.BF16.F32.PACK_AB R20, R99, R94 ;  /* 0x0000005e6314723e */ /* 0x010fe200000010ff */
[--C-:B------:R-:W-:Y:S01]  /*ec40*/  FFMA.FTZ R87, R42, UR4, -R116.reuse ;  /* 0x000000042a577c23 */ /* 0x100fe20008010874 */
[----:B------:R-:W-:Y:S01]  /*ec50*/  FFMA.FTZ R86, R43, UR4, -R116 ;  /* 0x000000042b567c23 */ /* 0x000fe20008010874 */
[--C-:B------:R-:W-:Y:S01]  /*ec60*/  FFMA.FTZ R91, R36, UR4, -R102.reuse ;  /* 0x00000004245b7c23 */ /* 0x100fe20008010866 */
[--C-:B------:R-:W-:Y:S01]  /*ec70*/  FFMA.FTZ R90, R37, UR4, -R102.reuse ;  /* 0x00000004255a7c23 */ /* 0x100fe20008010866 */
[----:B-----5:R-:W-:Y:S01]  /*ec80*/  F2FP.BF16.F32.PACK_AB R23, R96, R97 ;  /* 0x000000616017723e */ /* 0x020fe200000010ff */
[--C-:B------:R-:W-:Y:S01]  /*ec90*/  FFMA.FTZ R89, R40, UR4, -R102.reuse ;  /* 0x0000000428597c23 */ /* 0x100fe20008010866 */
[----:B------:R-:W-:Y:S01]  /*eca0*/  FFMA.FTZ R88, R41, UR4, -R102 ;  /* 0x0000000429587c23 */ /* 0x000fe20008010866 */
[----:B------:R-:W-:Y:S01]  /*ecb0*/  MUFU.EX2 R84, R84 ;  /* 0x0000005400547308 */ /* 0x000fe20000000800 */
[----:B------:R-:W-:Y:S01]  /*ecc0*/  LDSM.16.MT88.4 R36, [R150+0x8800] ;  /* 0x008800009624783b */ /* 0x000fe20000004200 */
[----:B------:R-:W-:Y:S01]  /*ecd0*/  FFMA.FTZ R116, R67, UR4, -R116 ;  /* 0x0000000443747c23 */ /* 0x000fe20008010874 */
[----:B------:R-:W-:Y:S01]  /*ece0*/  FFMA.FTZ R102, R65, UR4, -R102 ;  /* 0x0000000441667c23 */ /* 0x000fe20008010866 */
[----:B-1----:R-:W-:Y:S06]  /*ecf0*/  F2FP.BF16.F32.PACK_AB R22, R98, R107 ;  /* 0x0000006b6216723e */ /* 0x002fec00000010ff */
[----:B------:R-:W1:Y:S01]  /*ed00*/  MUFU.EX2 R85, R85 ;  /* 0x0000005500557308 */ /* 0x000e620000000800 */
[----:B------:R-:W-:Y:S01]  /*ed10*/  LDSM.16.MT88.4 R40, [R149+0x8800] ;  /* 0x008800009528783b */ /* 0x000fe20000004200 */
[C---:B------:R-:W-:Y:S08]  /*ed20*/  HMMA.16816.F32.BF16 R4, R20.reuse, R24, R4 ;  /* 0x000000181404723c */ /* 0x040ff00000041804 */
[----:B------:R-:W-:Y:S01]  /*ed30*/  MUFU.EX2 R87, R87 ;  /* 0x0000005700577308 */ /* 0x000fe20000000800 */
[C---:B------:R-:W-:Y:S01]  /*ed40*/  HMMA.16816.F32.BF16 R8, R20.reuse, R26, R8 ;  /* 0x0000001a1408723c */ /* 0x040fe20000041808 */
[----:B------:R-:W2:Y:S05]  /*ed50*/  LDSM.16.MT88.4 R24, [R148+0x7800] ;  /* 0x007800009418783b */ /* 0x000eaa0000004200 */
[C---:B---3--:R-:W-:Y:S03]  /*ed60*/  HMMA.16816.F32.BF16 R68, R20.reuse, R28, R68 ;  /* 0x0000001c1444723c */ /* 0x048fe60000041844 */
[----:B------:R-:W3:Y:S03]  /*ed70*/  MUFU.EX2 R86, R86 ;  /* 0x0000005600567308 */ /* 0x000ee60000000800 */
[C---:B------:R-:W-:Y:S01]  /*ed80*/  HMMA.16816.F32.BF16 R72, R20.reuse, R30, R72 ;  /* 0x0000001e1448723c */ /* 0x040fe20000041848 */
[----:B------:R-:W4:Y:S06]  /*ed90*/  LDSM.16.MT88.4 R28, [R152+0x8000] ;  /* 0x00800000981c783b */ /* 0x000f2c0000004200 */
[----:B------:R-:W-:Y:S01]  /*eda0*/  MUFU.EX2 R91, R91 ;  /* 0x0000005b005b7308 */ /* 0x000fe20000000800 */
[C---:B------:R-:W-:Y:S09]  /*edb0*/  HMMA.16816.F32.BF16 R12, R20.reuse, R32, R12 ;  /* 0x00000020140c723c */ /* 0x040ff2000004180c */
[----:B------:R-:W5:Y:S01]  /*edc0*/  MUFU.EX2 R90, R90 ;  /* 0x0000005a005a7308 */ /* 0x000f620000000800 */
[C---:B------:R-:W-:Y:S01]  /*edd0*/  HMMA.16816.F32.BF16 R76, R20.reuse, R34, R76 ;  /* 0x00000022144c723c */ /* 0x040fe2000004184c */
[----:B------:R-:W4:Y:S08]  /*ede0*/  LDSM.16.MT88.4 R32, [R150+0x8000] ;  /* 0x008000009620783b */ /* 0x000f300000004200 */
[----:B------:R-:W-:Y:S10]  /*edf0*/  MUFU.EX2 R89, R89 ;  /* 0x0000005900597308 */ /* 0x000ff40000000800 */
[----:B------:R-:W5:Y:S01]  /*ee00*/  MUFU.EX2 R88, R88 ;  /* 0x0000005800587308 */ /* 0x000f620000000800 */
[C---:B--2---:R-:W-:Y:S06]  /*ee10*/  HMMA.16816.F32.BF16 R16, R20.reuse, R24, R16 ;  /* 0x000000181410723c */ /* 0x044fec0000041810 */
[----:B------:R-:W-:Y:S01]  /*ee20*/  HMMA.16816.F32.BF16 R80, R20, R26, R80 ;  /* 0x0000001a1450723c */ /* 0x000fe20000041850 */
[----:B------:R-:W2:Y:S02]  /*ee30*/  LDSM.16.MT88.4 R24, [R149+0x8000] ;  /* 0x008000009518783b */ /* 0x000ea40000004200 */
[----:B------:R-:W-:Y:S04]  /*ee40*/  MUFU.EX2 R127, R127 ;  /* 0x0000007f007f7308 */ /* 0x000fe80000000800 */
[----:B-1----:R-:W-:Y:S06]  /*ee50*/  F2FP.BF16.F32.PACK_AB R21, R85, R84 ;  /* 0x000000545515723e */ /* 0x002fec00000010ff */
[----:B------:R-:W1:Y:S01]  /*ee60*/  MUFU.EX2 R44, R44 ;  /* 0x0000002c002c7308 */ /* 0x000e620000000800 */
[----:B---3--:R-:W-:Y:S02]  /*ee70*/  F2FP.BF16.F32.PACK_AB R23, R86, R87 ;  /* 0x000000575617723e */ /* 0x008fe400000010ff */
[----:B-----5:R-:W-:Y:S02]  /*ee80*/  F2FP.BF16.F32.PACK_AB R20, R90, R91 ;  /* 0x0000005b5a14723e */ /* 0x020fe400000010ff */
[----:B------:R-:W-:Y:S05]  /*ee90*/  F2FP.BF16.F32.PACK_AB R22, R88, R89 ;  /* 0x000000595816723e */ /* 0x000fea00000010ff */
[----:B------:R-:W-:Y:S02]  /*eea0*/  MUFU.EX2 R45, R45 ;  /* 0x0000002d002d7308 */ /* 0x000fe40000000800 */
[C---:B----4-:R-:W-:Y:S08]  /*eeb0*/  HMMA.16816.F32.BF16 R4, R20.reuse, R28, R4 ;  /* 0x0000001c1404723c */ /* 0x050ff00000041804 */
[----:B------:R-:W3:Y:S01]  /*eec0*/  MUFU.EX2 R48, R48 ;  /* 0x0000003000307308 */ /* 0x000ee20000000800 */
[C---:B------:R-:W-:Y:S01]  /*eed0*/  HMMA.16816.F32.BF16 R8, R20.reuse, R30, R8 ;  /* 0x0000001e1408723c */ /* 0x040fe20000041808 */
[----:B------:R-:W4:Y:S05]  /*eee0*/  LDSM.16.MT88.4 R28, [R148+0x8000] ;  /* 0x00800000941c783b */ /* 0x000f2a0000004200 */
[C---:B------:R-:W-:Y:S03]  /*eef0*/  HMMA.16816.F32.BF16 R68, R20.reuse, R32, R68 ;  /* 0x000000201444723c */ /* 0x040fe60000041844 */
[----:B------:R-:W-:Y:S03]  /*ef00*/  MUFU.EX2 R54, R54 ;  /* 0x0000003600367308 */ /* 0x000fe60000000800 */
[C---:B------:R-:W-:Y:S01]  /*ef10*/  HMMA.16816.F32.BF16 R72, R20.reuse, R34, R72 ;  /* 0x000000221448723c */ /* 0x040fe20000041848 */
[----:B------:R-:W5:Y:S06]  /*ef20*/  LDSM.16.MT88.4 R32, [R152+0x8800] ;  /* 0x008800009820783b */ /* 0x000f6c0000004200 */
[----:B------:R-:W-:Y:S01]  /*ef30*/  MUFU.EX2 R55, R55 ;  /* 0x0000003700377308 */ /* 0x000fe20000000800 */
[C---:B--2---:R-:W-:Y:S09]  /*ef40*/  HMMA.16816.F32.BF16 R12, R20.reuse, R24, R12 ;  /* 0x00000018140c723c */ /* 0x044ff2000004180c */
[----:B------:R-:W-:Y:S01]  /*ef50*/  MUFU.EX2 R49, R49 ;  /* 0x0000003100317308 */ /* 0x000fe20000000800 */
[C---:B------:R-:W-:Y:S03]  /*ef60*/  HMMA.16816.F32.BF16 R76, R20.reuse, R26, R76 ;  /* 0x0000001a144c723c */ /* 0x040fe6000004184c */
[----:B-1----:R-:W-:Y:S01]  /*ef70*/  F2FP.BF16.F32.PACK_AB R24, R44, R127 ;  /* 0x0000007f2c18723e */ /* 0x002fe200000010ff */
[----:B------:R-:W-:Y:S03]  /*ef80*/  FADD.FTZ R25, R124, R126 ;  /* 0x0000007e7c197221 */ /* 0x000fe60000010000 */
[----:B------:R-:W-:Y:S02]  /*ef90*/  F2FP.BF16.F32.PACK_AB R27, R51, R50 ;  /* 0x00000032331b723e */ /* 0x000fe400000010ff */
[----:B------:R-:W1:Y:S02]  /*efa0*/  MUFU.EX2 R58, R58 ;  /* 0x0000003a003a7308 */ /* 0x000e640000000800 */
[----:B---3--:R-:W-:Y:S01]  /*efb0*/  F2FP.BF16.F32.PACK_AB R26, R48, R45 ;  /* 0x0000002d301a723e */ /* 0x008fe200000010ff */
[----:B------:R-:W-:Y:S01]  /*efc0*/  FADD.FTZ R122, R122, R25 ;  /* 0x000000197a7a7221 */ /* 0x000fe20000010000 */
[----:B------:R-:W-:Y:S06]  /*efd0*/  F2FP.BF16.F32.PACK_AB R25, R47, R46 ;  /* 0x0000002e2f19723e */ /* 0x000fec00000010ff */
[----:B------:R-:W-:Y:S01]  /*efe0*/  MUFU.EX2 R52, R52 ;  /* 0x0000003400347308 */ /* 0x000fe20000000800 */
[C---:B----4-:R-:W-:Y:S03]  /*eff0*/  HMMA.16816.F32.BF16 R16, R20.reuse, R28, R16 ;  /* 0x0000001c1410723c */ /* 0x050fe60000041810 */
[----:B------:R-:W-:Y:S03]  /*f000*/  FADD.FTZ R119, R119, R122 ;  /* 0x0000007a77777221 */ /* 0x000fe60000010000 */
[----:B------:R-:W-:Y:S01]  /*f010*/  HMMA.16816.F32.BF16 R80, R20, R30, R80 ;  /* 0x0000001e1450723c */ /* 0x000fe20000041850 */
[----:B------:R-:W2:Y:S02]  /*f020*/  LDSM.16.MT88.4 R20, [R148+0x8800] ;  /* 0x008800009414783b */ /* 0x000ea40000004200 */
[----:B------:R-:W3:Y:S02]  /*f030*/  MUFU.EX2 R53, R53 ;  /* 0x0000003500357308 */ /* 0x000ee40000000800 */
[----:B------:R-:W-:Y:S01]  /*f040*/  FADD.FTZ R29, R111, R110 ;  /* 0x0000006e6f1d7221 */ /* 0x000fe20000010000 */
[C---:B-----5:R-:W-:Y:S07]  /*f050*/  HMMA.16816.F32.BF16 R4, R24.reuse, R32, R4 ;  /* 0x000000201804723c */ /* 0x060fee0000041804 */
[----:B------:R-:W-:Y:S01]  /*f060*/  MUFU.EX2 R56, R56 ;  /* 0x0000003800387308 */ /* 0x000fe20000000800 */
[----:B-1----:R-:W-:Y:S01]  /*f070*/  F2FP.BF16.F32.PACK_AB R31, R58, R49 ;  /* 0x000000313a1f723e */ /* 0x002fe200000010ff */
[C---:B------:R-:W-:Y:S01]  /*f080*/  HMMA.16816.F32.BF16 R8, R24.reuse, R34, R8 ;  /* 0x000000221808723c */ /* 0x040fe20000041808 */
[----:B------:R-:W1:Y:S02]  /*f090*/  LDSM.16.MT88.4 R32, [R152+0x9000] ;  /* 0x009000009820783b */ /* 0x000e640000004200 */
[----:B------:R-:W-:Y:S03]  /*f0a0*/  FADD.FTZ R29, R112, R29 ;  /* 0x0000001d701d7221 */ /* 0x000fe60000010000 */
[C---:B------:R-:W-:Y:S02]  /*f0b0*/  HMMA.16816.F32.BF16 R68, R24.reuse, R36, R68 ;  /* 0x000000241844723c */ /* 0x040fe40000041844 */
[----:B------:R-:W4:Y:S03]  /*f0c0*/  MUFU.EX2 R57, R57 ;  /* 0x0000003900397308 */ /* 0x000f260000000800 */
[----:B---3--:R-:W-:Y:S01]  /*f0d0*/  F2FP.BF16.F32.PACK_AB R28, R53, R52 ;  /* 0x00000034351c723e */ /* 0x008fe200000010ff */
[C---:B------:R-:W-:Y:S01]  /*f0e0*/  HMMA.16816.F32.BF16 R72, R24.reuse, R38, R72 ;  /* 0x000000261848723c */ /* 0x040fe20000041848 */
[----:B------:R-:W3:Y:S05]  /*f0f0*/  LDSM.16.MT88.4 R36, [R150+0x9000] ;  /* 0x009000009624783b */ /* 0x000eea0000004200 */
[----:B------:R-:W-:Y:S01]  /*f100*/  MUFU.EX2 R59, R59 ;  /* 0x0000003b003b7308 */ /* 0x000fe20000000800 */
[----:B------:R-:W-:Y:S01]  /*f110*/  FADD.FTZ R118, R118, R119 ;  /* 0x0000007776767221 */ /* 0x000fe20000010000 */
[C---:B------:R-:W-:Y:S03]  /*f120*/  HMMA.16816.F32.BF16 R12, R24.reuse, R40, R12 ;  /* 0x00000028180c723c */ /* 0x040fe6000004180c */
[----:B------:R-:W-:Y:S03]  /*f130*/  FADD.FTZ R118, R117, R118 ;  /* 0x0000007675767221 */ /* 0x000fe60000010000 */
[C---:B------:R-:W-:Y:S01]  /*f140*/  HMMA.16816.F32.BF16 R76, R24.reuse, R42, R76 ;  /* 0x0000002a184c723c */ /* 0x040fe2000004184c */
[----:B------:R-:W5:Y:S01]  /*f150*/  LDSM.16.MT88.4 R40, [R149+0x9000] ;  /* 0x009000009528783b */ /* 0x000f620000004200 */
[----:B------:R-:W1:Y:S03]  /*f160*/  MUFU.EX2 R62, R62 ;  /* 0x0000003e003e7308 */ /* 0x000e660000000800 */
[----:B------:R-:W-:Y:S01]  /*f170*/  FADD.FTZ R121, R121, R118 ;  /* 0x0000007679797221 */ /* 0x000fe20000010000 */
[C---:B--2---:R-:W-:Y:S06]  /*f180*/  HMMA.16816.F32.BF16 R16, R24.reuse, R20, R16 ;  /* 0x000000141810723c */ /* 0x044fec0000041810 */
[----:B------:R-:W-:Y:S01]  /*f190*/  MUFU.EX2 R63, R63 ;  /* 0x0000003f003f7308 */ /* 0x000fe20000000800 */
[----:B------:R-:W-:Y:S01]  /*f1a0*/  FADD.FTZ R121, R108, R121 ;  /* 0x000000796c797221 */ /* 0x000fe20000010000 */
[----:B------:R-:W-:Y:S01]  /*f1b0*/  HMMA.16816.F32.BF16 R80, R24, R22, R80 ;  /* 0x000000161850723c */ /* 0x000fe20000041850 */
[----:B------:R-:W2:Y:S02]  /*f1c0*/  LDSM.16.MT88.4 R20, [R148+0x9000] ;  /* 0x009000009414783b */ /* 0x000ea40000004200 */
[----:B------:R-:W-:Y:S01]  /*f1d0*/  FADD.FTZ R114, R114, R121 ;  /* 0x0000007972727221 */ /* 0x000fe20000010000 */
[----:B------:R-:W-:Y:S01]  /*f1e0*/  FADD.FTZ R130, R130, R29 ;  /* 0x0000001d82827221 */ /* 0x000fe20000010000 */
[----:B------:R-:W-:Y:S03]  /*f1f0*/  F2FP.BF16.F32.PACK_AB R29, R55, R54 ;  /* 0x00000036371d723e */ /* 0x000fe600000010ff */
[----:B------:R-:W2:Y:S03]  /*f200*/  MUFU.EX2 R116, R116 ;  /* 0x0000007400747308 */ /* 0x000ea60000000800 */
[----:B------:R-:W-:Y:S01]  /*f210*/  FADD.FTZ R115, R115, R114 ;  /* 0x0000007273737221 */ /* 0x000fe20000010000 */
[----:B----4-:R-:W-:Y:S01]  /*f220*/  F2FP.BF16.F32.PACK_AB R30, R57, R56 ;  /* 0x00000038391e723e */ /* 0x010fe200000010ff */
[----:B------:R-:W-:Y:S01]  /*f230*/  FADD.FTZ R105, R105, R130 ;  /* 0x0000008269697221 */ /* 0x000fe20000010000 */
[----:B-1----:R-:W-:Y:S01]  /*f240*/  F2FP.BF16.F32.PACK_AB R25, R62, R59 ;  /* 0x0000003b3e19723e */ /* 0x002fe200000010ff */
[----:B------:R-:W-:Y:S03]  /*f250*/  FADD.FTZ R128, R128, R115 ;  /* 0x0000007380807221 */ /* 0x000fe60000010000 */
[----:B------:R-:W-:Y:S01]  /*f260*/  MUFU.EX2 R60, R60 ;  /* 0x0000003c003c7308 */ /* 0x000fe20000000800 */
[----:B------:R-:W-:Y:S01]  /*f270*/  FADD.FTZ R104, R104, R105 ;  /* 0x0000006968687221 */ /* 0x000fe20000010000 */
[C---:B------:R-:W-:Y:S05]  /*f280*/  HMMA.16816.F32.BF16 R4, R28.reuse, R32, R4 ;  /* 0x000000201c04723c */ /* 0x040fea0000041804 */
[----:B------:R-:W-:Y:S01]  /*f290*/  FADD.FTZ R128, R113, R128 ;  /* 0x0000008071807221 */ /* 0x000fe20000010000 */
[C---:B------:R-:W-:Y:S01]  /*f2a0*/  HMMA.16816.F32.BF16 R8, R28.reuse, R34, R8 ;  /* 0x000000221c08723c */ /* 0x040fe20000041808 */
[----:B------:R-:W-:Y:S01]  /*f2b0*/  LDSM.16.MT88.4 R32, [R150+0x9800] ;  /* 0x009800009620783b */ /* 0x000fe20000004200 */
[----:B------:R-:W1:Y:S03]  /*f2c0*/  MUFU.EX2 R61, R61 ;  /* 0x0000003d003d7308 */ /* 0x000e660000000800 */
[----:B------:R-:W-:Y:S01]  /*f2d0*/  FADD.FTZ R93, R93, R104 ;  /* 0x000000685d5d7221 */ /* 0x000fe20000010000 */
[C---:B---3--:R-:W-:Y:S06]  /*f2e0*/  HMMA.16816.F32.BF16 R68, R28.reuse, R36, R68 ;  /* 0x000000241c44723c */ /* 0x048fec0000041844 */
[----:B------:R-:W-:Y:S01]  /*f2f0*/  MUFU.EX2 R64, R64 ;  /* 0x0000004000407308 */ /* 0x000fe20000000800 */
[----:B------:R-:W-:Y:S01]  /*f300*/  FADD.FTZ R95, R95, R128 ;  /* 0x000000805f5f7221 */ /* 0x000fe20000010000 */
[C---:B------:R-:W-:Y:S01]  /*f310*/  HMMA.16816.F32.BF16 R72, R28.reuse, R38, R72 ;  /* 0x000000261c48723c */ /* 0x040fe20000041848 */
[----:B------:R-:W-:Y:S02]  /*f320*/  LDSM.16.MT88.4 R36, [R149+0x9800] ;  /* 0x009800009524783b */ /* 0x000fe40000004200 */
[----:B------:R-:W-:Y:S03]  /*f330*/  FADD.FTZ R24, R94, R93 ;  /* 0x0000005d5e187221 */ /* 0x000fe60000010000 */
[C---:B-----5:R-:W-:Y:S02]  /*f340*/  HMMA.16816.F32.BF16 R12, R28.reuse, R40, R12 ;  /* 0x000000281c0c723c */ /* 0x060fe4000004180c */
[----:B------:R-:W3:Y:S03]  /*f350*/  MUFU.EX2 R177, R102 ;  /* 0x0000006600b17308 */ /* 0x000ee60000000800 */
[----:B------:R-:W-:Y:S01]  /*f360*/  FADD.FTZ R26, R92, R95 ;  /* 0x0000005f5c1a7221 */ /* 0x000fe20000010000 */
[C---:B------:R-:W-:Y:S01]  /*f370*/  HMMA.16816.F32.BF16 R76, R28.reuse, R42, R76 ;  /* 0x0000002a1c4c723c */ /* 0x040fe2000004184c */
[----:B------:R-:W4:Y:S04]  /*f380*/  LDSM.16.MT88.4 R92, [R152+0x9800] ;  /* 0x00980000985c783b */ /* 0x000f280000004200 */
[----:B------:R-:W-:Y:S01]  /*f390*/  FADD.FTZ R24, R99, R24 ;  /* 0x0000001863187221 */ /* 0x000fe20000010000 */
[C---:B--2---:R-:W-:Y:S03]  /*f3a0*/  HMMA.16816.F32.BF16 R16, R28.reuse, R20, R16 ;  /* 0x000000141c10723c */ /* 0x044fe60000041810 */
[----:B------:R-:W2:Y:S02]  /*f3b0*/  LDSM.16.MT88.4 R40, [R148+0x9800] ;  /* 0x009800009428783b */ /* 0x000ea40000004200 */
[----:B------:R-:W-:Y:S01]  /*f3c0*/  FADD.FTZ R97, R97, R26 ;  /* 0x0000001a61617221 */ /* 0x000fe20000010000 */
[----:B------:R-:W-:Y:S05]  /*f3d0*/  HMMA.16816.F32.BF16 R80, R28, R22, R80 ;  /* 0x000000161c50723c */ /* 0x000fea0000041850 */
[----:B------:R-:W-:Y:S01]  /*f3e0*/  FADD.FTZ R107, R107, R24 ;  /* 0x000000186b6b7221 */ /* 0x000fe20000010000 */
[----:B------:R-:W-:Y:S01]  /*f3f0*/  F2FP.BF16.F32.PACK_AB R27, R116, R63 ;  /* 0x0000003f741b723e */ /* 0x000fe200000010ff */
[----:B------:R-:W-:Y:S01]  /*f400*/  FADD.FTZ R97, R96, R97 ;  /* 0x0000006160617221 */ /* 0x000fe20000010000 */
[----:B-1----:R-:W-:Y:S03]  /*f410*/  F2FP.BF16.F32.PACK_AB R24, R61, R60 ;  /* 0x0000003c3d18723e */ /* 0x002fe600000010ff */
        /* <DEDUP_REMOVED lines=10> */
[C---:B----4-:R-:W-:Y:S05]  /*f4c0*/  HMMA.16816.F32.BF16 R96, R24.reuse, R92, R4 ;  /* 0x0000005c1860723c */ /* 0x050fea0000041804 */
        /* <DEDUP_REMOVED lines=32> */
.L_x_7334:
        /* <DEDUP_REMOVED lines=162> */
.L_x_7340:
[----:B------:R-:W-:Y:S05]  /*100f0*/  BSYNC B0 ;  /* 0x0000000000007941 */ /* 0x000fea0003800000 */
.L_x_7339:
        /* <DEDUP_REMOVED lines=44> */
.L_x_7341:
        /* <DEDUP_REMOVED lines=12> */
.L_x_8056:


//--------------------- .text._ZN5flash24flash_fwd_splitkv_kernelI23Flash_fwd_kernel_traitsILi64ELi64ELi128ELi4ELb0ELb0EN7cutlass10bfloat16_tE19Flash_kernel_traitsILi64ELi64ELi128ELi4ES3_EELb1ELb0ELb1ELb0ELb0ELb1ELb1ELb0EEEvNS_16Flash_fwd_paramsE --------------------------
	.section	.text._ZN5flash24flash_fwd_splitkv_kernelI23Flash_fwd_kernel_traitsILi64ELi64ELi128ELi4ELb0ELb0EN7cutlass10bfloat16_tE19Flash_kernel_traitsILi64ELi64ELi128ELi4ES3_EELb1ELb0ELb1ELb0ELb0ELb1ELb1ELb0EEEvNS_16Flash_fwd_paramsE,"ax",@progbits
	.align	128
        .global         _ZN5flash24flash_fwd_splitkv_kernelI23Flash_fwd_kernel_traitsILi64ELi64ELi128ELi4ELb0ELb0EN7cutlass10bfloat16_tE19Flash_kernel_traitsILi64ELi64ELi128ELi4ES3_EELb1ELb0ELb1ELb0ELb0ELb1ELb1ELb0EEEvNS_16Flash_fwd_paramsE
        .type           _ZN5flash24flash_fwd_splitkv_kernelI23Flash_fwd_kernel_traitsILi64ELi64ELi128ELi4ELb0ELb0EN7cutlass10bfloat16_tE19Flash_kernel_traitsILi64ELi64ELi128ELi4ES3_EELb1ELb0ELb1ELb0ELb0ELb1ELb1ELb0EEEvNS_16Flash_fwd_paramsE,@function
        .size           _ZN5flash24flash_fwd_splitkv_kernelI23Flash_fwd_kernel_traitsILi64ELi64ELi128ELi4ELb0ELb0EN7cutlass10bfloat16_tE19Flash_kernel_traitsILi64ELi64ELi128ELi4ES3_EELb1ELb0ELb1ELb0ELb0ELb1ELb1ELb0EEEvNS_16Flash_fwd_paramsE,(.L_x_8057 - _ZN5flash24flash_fwd_splitkv_kernelI23Flash_fwd_kernel_traitsILi64ELi64ELi128ELi4ELb0ELb0EN7cutlass10bfloat16_tE19Flash_kernel_traitsILi64ELi64ELi128ELi4ES3_EELb1ELb0ELb1ELb0ELb0ELb1ELb1ELb0EEEvNS_16Flash_fwd_paramsE)
        .other          _ZN5flash24flash_fwd_splitkv_kernelI23Flash_fwd_kernel_traitsILi64ELi64ELi128ELi4ELb0ELb0EN7cutlass10bfloat16_tE19Flash_kernel_traitsILi64ELi64ELi128ELi4ES3_EELb1ELb0ELb1ELb0ELb0ELb1ELb1ELb0EEEvNS_16Flash_fwd_paramsE,@"STO_CUDA_ENTRY STV_DEFAULT"
_ZN5flash24flash_fwd_splitkv_kernelI23Flash_fwd_kernel_traitsILi64ELi64ELi128ELi4ELb0ELb0EN7cutlass10bfloat16_tE19Flash_kernel_traitsILi64ELi64ELi128ELi4ES3_EELb1ELb0ELb1ELb0ELb0ELb1ELb1ELb0EEEvNS_16Flash_fwd_paramsE:
.text._ZN5flash24flash_fwd_splitkv_kernelI23Flash_fwd_kernel_traitsILi64ELi64ELi128ELi4ELb0ELb0EN7cutlass10bfloat16_tE19Flash_kernel_traitsILi64ELi64ELi128ELi4ES3_EELb1ELb0ELb1ELb0ELb0ELb1ELb1ELb0EEEvNS_16Flash_fwd_paramsE:
        /* <DEDUP_REMOVED lines=10> */
[----:B-1----:R-:W-:Y:S01]  /*00a0*/  VIADD R4, R4, 0xffffffe ;  /* 0x0ffffffe04047836 */ /* 0x002fe20000000000 */
[----:B------:R-:W-:-:S05]  /*00b0*/  MOV R6, 0xffffffff ;  /* 0xffffffff00067802 */ /* 0x000fca0000000f00 */
        /* <DEDUP_REMOVED lines=13> */
[----:B------:R-:W-:Y:S02]  /*0190*/  @P4 IADD3 R183, R183, 0x1, RZ ;  /* 0x00000001b7b74810 */ /* 0x000fe40007ffe0ff */
[----:B--2---:R-:W-:Y:S02]  /*01a0*/  ISETP.NE.U32.AND P1, PT, R4, RZ, PT ;  /* 0x000000ff0400720c */ /* 0x004fe40003f25070 */
[-C--:B------:R-:W-:Y:S02]  /*01b0*/  ISETP.GE.U32.AND P3, PT, R0, R9.reuse, PT ;  /* 0x000000090000720c */ /* 0x080fe40003f66070 */
[----:B------:R-:W-:Y:S01]  /*01c0*/  ISETP.NE.AND.EX P1, PT, R5, RZ, PT, P1 ;  /* 0x000000ff0500720c */ /* 0x000fe20003f25310 */
[----:B------:R-:W1:Y:S08]  /*01d0*/  LDC.U8 R0, c[0x0][0x3c2] ;  /* 0x0000f080ff007b82 */ /* 0x000e700000000000 */
[----:B------:R-:W2:Y:S02]  /*01e0*/  LDC.64 R4, c[0x0][0x2f8] ;  /* 0x0000be00ff047b82 */ /* 0x000ea40000000a00 */
[----:B------:R-:W-:Y:S01]  /*01f0*/  @P3 VIADD R183, R183, 0x1 ;  /* 0x00000001b7b73836 */ /* 0x000fe20000000000 */
[----:B------:R-:W-:-:S05]  /*0200*/  @!P2 LOP3.LUT R183, RZ, R9, RZ, 0x33, !PT ;  /* 0x00000009ffb7a212 */ /* 0x000fca00078e33ff */
[----:B---3--:R-:W-:Y:S02]  /*0210*/  IMAD.WIDE R20, R183, 0x4, R10 ;  /* 0x00000004b7147825 */ /* 0x008fe400078e020a */
[----:B------:R-:W3:Y:S03]  /*0220*/  @P0 LDC.64 R10, c[0x0][0x300] ;  /* 0x0000c000ff0a0b82 */ /* 0x000ee60000000a00 */
[----:B------:R-:W4:Y:S04]  /*0230*/  @P1 LDG.E R6, desc[UR12][R20.64] ;  /* 0x0000000c14061981 */ /* 0x000f28000c1e1900 */
[----:B------:R-:W4:Y:S01]  /*0240*/  @P1 LDG.E R133, desc[UR12][R20.64+0x4] ;  /* 0x0000040c14851981 */ /* 0x000f22000c1e1900 */
[----:B-1----:R-:W-:Y:S01]  /*0250*/  ISETP.NE.AND P3, PT, R0, RZ, PT ;  /* 0x000000ff0000720c */ /* 0x002fe20003f65270 */
[----:B------:R-:W-:Y:S01]  /*0260*/  IMAD.MOV.U32 R3, RZ, RZ, RZ ;  /* 0x000000ffff037224 */ /* 0x000fe200078e00ff */
[----:B------:R-:W-:-:S02]  /*0270*/  MOV R14, 0xffffffff ;  /* 0xffffffff000e7802 */ /* 0x000fc40000000f00 */
[----:B--2---:R-:W-:-:S04]  /*0280*/  ISETP.EQ.U32.AND P2, PT, R4, RZ, PT ;  /* 0x000000ff0400720c */ /* 0x004fc80003f42070 */
        /* <DEDUP_REMOVED lines=19> */
.L_x_7342:
[----:B------:R-:W2:Y:S02]  /*03c0*/  LDC R8, c[0x0][0x2c8] ;  /* 0x0000b200ff087b82 */ /* 0x000ea40000000800 */
.L_x_7343:
        /* <DEDUP_REMOVED lines=9> */
[----:B---3--:R-:W1:Y:S01]  /*0460*/  LDC R10, c[0x0][0x10] ;  /* 0x00000400ff0a7b82 */ /* 0x008e620000000800 */
[----:B-----5:R-:W-:-:S07]  /*0470*/  @P3 IMAD.IADD R124, R124, 0x1, -R3 ;  /* 0x000000017c7c3824 */ /* 0x020fce00078e0a03 */
[----:B----4-:R-:W3:Y:S08]  /*0480*/  LDC R4, c[0x0][0x2c8] ;  /* 0x0000b200ff047b82 */ /* 0x010ef00000000800 */
[----:B------:R-:W4:Y:S01]  /*0490*/  LDC R125, c[0x0][0x398] ;  /* 0x0000e600ff7d7b82 */ /* 0x000f220000000800 */
[----:B-1----:R-:W-:-:S04]  /*04a0*/  IABS R12, R10 ;  /* 0x0000000a000c7213 */ /* 0x002fc80000000000 */
[----:B------:R-:W1:Y:S01]  /*04b0*/  I2F.RP R7, R12 ;  /* 0x0000000c00077306 */ /* 0x000e620000209400 */
[----:B---3--:R-:W-:-:S05]  /*04c0*/  VIADD R4, R4, 0x7f ;  /* 0x0000007f04047836 */ /* 0x008fca0000000000 */
[----:B------:R-:W-:-:S04]  /*04d0*/  SHF.R.S32.HI R15, RZ, 0x1f, R4 ;  /* 0x0000001fff0f7819 */ /* 0x000fc80000011404 */
[----:B------:R-:W-:Y:S01]  /*04e0*/  LEA.HI R15, R15, R4, RZ, 0x7 ;  /* 0x000000040f0f7211 */ /* 0x000fe200078f38ff */
[----:B-1----:R-:W1:Y:S01]  /*04f0*/  MUFU.RCP R20, R7 ;  /* 0x0000000700147308 */ /* 0x002e620000001000 */
[-C--:B------:R-:W-:Y:S02]  /*0500*/  IABS R4, R10.reuse ;  /* 0x0000000a00047213 */ /* 0x080fe40000000000 */
[----:B------:R-:W-:-:S03]  /*0510*/  LEA.HI.SX32 R15, R15, R10, 0x19 ;  /* 0x0000000a0f0f7211 */ /* 0x000fc600078fcaff */
[----:B------:R-:W-:Y:S02]  /*0520*/  IMAD.MOV R4, RZ, RZ, -R4 ;  /* 0x000000ffff047224 */ /* 0x000fe400078e0a04 */
[----:B------:R-:W-:-:S05]  /*0530*/  VIADD R15, R15, 0xffffffff ;  /* 0xffffffff0f0f7836 */ /* 0x000fca0000000000 */
[----:B------:R-:W-:Y:S02]  /*0540*/  IABS R13, R15 ;  /* 0x0000000f000d7213 */ /* 0x000fe40000000000 */
[----:B------:R-:W-:Y:S01]  /*0550*/  LOP3.LUT R15, R15, R10, RZ, 0x3c, !PT ;  /* 0x0000000a0f0f7212 */ /* 0x000fe200078e3cff */
[----:B-1----:R-:W-:Y:S01]  /*0560*/  VIADD R20, R20, 0xffffffe ;  /* 0x0ffffffe14147836 */ /* 0x002fe20000000000 */
[----:B------:R-:W1:Y:S02]  /*0570*/  @!P3 LDC R7, c[0x0][0x2cc] ;  /* 0x0000b300ff07bb82 */ /* 0x000e640000000800 */
[----:B------:R-:W-:Y:S01]  /*0580*/  ISETP.GE.AND P0, PT, R15, RZ, PT ;  /* 0x000000ff0f00720c */ /* 0x000fe20003f06270 */
[----:B------:R-:W3:Y:S02]  /*0590*/  F2I.FTZ.U32.TRUNC.NTZ R21, R20 ;  /* 0x0000001400157305 */ /* 0x000ee4000021f000 */
[----:B---3--:R-:W-:Y:S02]  /*05a0*/  IMAD.MOV R5, RZ, RZ, -R21 ;  /* 0x000000ffff057224 */ /* 0x008fe400078e0a15 */
[----:B------:R-:W-:-:S02]  /*05b0*/  IMAD.MOV.U32 R20, RZ, RZ, RZ ;  /* 0x000000ffff147224 */ /* 0x000fc400078e00ff */
[----:B------:R-:W-:-:S04]  /*05c0*/  IMAD R16, R5, R12, RZ ;  /* 0x0000000c05107224 */ /* 0x000fc800078e02ff */
[----:B------:R-:W-:-:S06]  /*05d0*/  IMAD.HI.U32 R16, R21, R16, R20 ;  /* 0x0000001015107227 */ /* 0x000fcc00078e0014 */
[----:B------:R-:W-:-:S04]  /*05e0*/  IMAD.HI.U32 R11, R16, R13, RZ ;  /* 0x0000000d100b7227 */ /* 0x000fc800078e00ff */
[----:B------:R-:W-:Y:S02]  /*05f0*/  IMAD R13, R11, R4, R13 ;  /* 0x000000040b0d7224 */ /* 0x000fe400078e020d */
[----:B------:R-:W3:Y:S03]  /*0600*/  @!P3 LDC.64 R4, c[0x0][0x318] ;  /* 0x0000c600ff04bb82 */ /* 0x000ee60000000a00 */
[----:B------:R-:W-:-:S13]  /*0610*/  ISETP.GT.U32.AND P1, PT, R12, R13, PT ;  /* 0x0000000d0c00720c */ /* 0x000fda0003f24070 */
[----:B------:R-:W-:Y:S02]  /*0620*/  @!P1 IMAD.IADD R13, R13, 0x1, -R12 ;  /* 0x000000010d0d9824 */ /* 0x000fe400078e0a0c */
[----:B------:R-:W-:Y:S01]  /*0630*/  @!P1 VIADD R11, R11, 0x1 ;  /* 0x000000010b0b9836 */ /* 0x000fe20000000000 */
[----:B------:R-:W-:Y:S02]  /*0640*/  ISETP.NE.AND P1, PT, R10, RZ, PT ;  /* 0x000000ff0a00720c */ /* 0x000fe40003f25270 */
[----:B------:R-:W-:Y:S02]  /*0650*/  ISETP.GE.U32.AND P4, PT, R13, R12, PT ;  /* 0x0000000c0d00720c */ /* 0x000fe40003f86070 */
[----:B---3--:R-:W-:-:S04]  /*0660*/  @!P3 ISETP.NE.U32.AND P2, PT, R4, RZ, PT ;  /* 0x000000ff0400b20c */ /* 0x008fc80003f45070 */
[----:B------:R-:W-:Y:S02]  /*0670*/  @!P3 ISETP.NE.AND.EX P2, PT, R5, RZ, PT, P2 ;  /* 0x000000ff0500b20c */ /* 0x000fe40003f45320 */
[----:B------:R-:W-:Y:S02]  /*0680*/  IADD3 R5, -R133, 0xbf, R128 ;  /* 0x000000bf85057810 */ /* 0x000fe40007ffe180 */
[----:B-1----:R-:W-:-:S03]  /*0690*/  @!P3 SEL R7, R7, RZ, P2 ;  /* 0x000000ff0707b207 */ /* 0x002fc60001000000 */
[----:B------:R-:W-:Y:S01]  /*06a0*/  @P4 VIADD R11, R11, 0x1 ;  /* 0x000000010b0b4836 */ /* 0x000fe20000000000 */
[----:B--2---:R-:W-:-:S03]  /*06b0*/  @!P3 IADD3 R124, R7, R8, -R3 ;  /* 0x00000008077cb210 */ /* 0x004fc60007ffe803 */
[----:B------:R-:W-:Y:S01]  /*06c0*/  @!P0 IMAD.MOV R11, RZ, RZ, -R11 ;  /* 0x000000ffff0b8224 */ /* 0x000fe200078e0a0b */
[----:B------:R-:W-:Y:S01]  /*06d0*/  @!P1 LOP3.LUT R11, RZ, R10, RZ, 0x33, !PT ;  /* 0x0000000aff0b9212 */ /* 0x000fe200078e33ff */
[----:B------:R-:W-:Y:S01]  /*06e0*/  VIADD R8, R124, 0x7f ;  /* 0x0000007f7c087836 */ /* 0x000fe20000000000 */
[----:B----4-:R-:W-:-:S03]  /*06f0*/  IADD3 R5, R5, R125, R124 ;  /* 0x0000007d05057210 */ /* 0x010fc60007ffe07c */
        /* <DEDUP_REMOVED lines=21> */
[----:B------:R-:W-:Y:S02]  /*0850*/  VIADD R2, R6, 0x8 ;  /* 0x0000000806027836 */ /* 0x000fe40000000000 */
[----:B-1----:R-:W-:-:S03]  /*0860*/  IMAD R4, R0, R4, R183 ;  /* 0x0000000400047224 */ /* 0x002fc600078e02b7 */
[----:B------:R-:W-:Y:S01]  /*0870*/  ISETP.GE.AND P6, PT, R2, R133, PT ;  /* 0x000000850200720c */ /* 0x000fe20003fc6270 */
[----:B------:R-:W-:Y:S01]  /*0880*/  IMAD R4, R4, R9, R18 ;  /* 0x0000000904047224 */ /* 0x000fe200078e0212 */
[----:B------:R-:W-:Y:S02]  /*0890*/  SHF.R.S32.HI R9, RZ, 0x1f, R8 ;  /* 0x0000001fff097819 */ /* 0x000fe40000011408 */
[----:B------:R-:W-:Y:S01]  /*08a0*/  ISETP.NE.OR P6, PT, R3, RZ, P6 ;  /* 0x000000ff0300720c */ /* 0x000fe200037c5670 */
[----:B------:R-:W-:Y:S02]  /*08b0*/  IMAD R5, R4, R5, R128 ;  /* 0x0000000504057224 */ /* 0x000fe400078e0280 */
[----:B------:R-:W-:-:S04]  /*08c0*/  IMAD.WIDE R10, R6, 0x40, R8 ;  /* 0x00000040060a7825 */ /* 0x000fc800078e0208 */
[----:B------:R-:W-:Y:S01]  /*08d0*/  IMAD R7, R5, UR4, RZ ;  /* 0x0000000405077c24 */ /* 0x000fe2000f8e02ff */
[----:B------:R-:W-:Y:S01]  /*08e0*/  ULDC UR4, c[0x0][0x2d0] ;  /* 0x0000b40000047ab9 */ /* 0x000fe20000000800 */
[----:B------:R-:W-:Y:S01]  /*08f0*/  VIADD R4, R6, 0x28 ;  /* 0x0000002806047836 */ /* 0x000fe20000000000 */
[----:B------:R-:W-:Y:S01]  /*0900*/  ISETP.GE.AND P0, PT, R8, UR4, PT ;  /* 0x0000000408007c0c */ /* 0x000fe2000bf06270 */
[----:B------:R-:W-:Y:S01]  /*0910*/  ULDC.64 UR4, c[0x0][0x288] ;  /* 0x0000a20000047ab9 */ /* 0x000fe20000000a00 */
[C---:B------:R-:W-:Y:S01]  /*0920*/  IADD3 R0, P1, R7.reuse, R10, RZ ;  /* 0x0000000a07007210 */ /* 0x040fe20007f3e0ff */
[----:B------:R-:W-:Y:S01]  /*0930*/  VIADD R10, R6, 0x18 ;  /* 0x00000018060a7836 */ /* 0x000fe20000000000 */
[----:B------:R-:W-:Y:S01]  /*0940*/  ISETP.GE.OR P4, PT, R12, R133, P0 ;  /* 0x000000850c00720c */ /* 0x000fe20000786670 */
[C---:B------:R-:W-:Y:S01]  /*0950*/  VIADD R8, R6.reuse, 0x20 ;  /* 0x0000002006087836 */ /* 0x040fe20000000000 */
[----:B------:R-:W-:Y:S01]  /*0960*/  LEA.HI.X.SX32 R7, R7, R11, 0x1, P1 ;  /* 0x0000000b07077211 */ /* 0x000fe200008f0eff */
[----:B------:R-:W-:Y:S01]  /*0970*/  @!P6 IMAD.MOV.U32 R19, RZ, RZ, -0x800000 ;  /* 0xff800000ff13e424 */ /* 0x000fe200078e00ff */
[----:B------:R-:W-:-:S02]  /*0980*/  ISETP.GE.OR P1, PT, R6, R133, P0 ;  /* 0x000000850600720c */ /* 0x000fc40000726670 */
[----:B------:R-:W-:Y:S02]  /*0990*/  LEA R14, P2, R0, UR4, 0x2 ;  /* 0x00000004000e7c11 */ /* 0x000fe4000f8410ff */
[-C--:B------:R-:W-:Y:S01]  /*09a0*/  ISETP.GE.OR P5, PT, R2, R133.reuse, P0 ;  /* 0x000000850200720c */ /* 0x080fe200007a6670 */
[----:B------:R-:W-:Y:S01]  /*09b0*/  VIADD R2, R6, 0x30 ;  /* 0x0000003006027836 */ /* 0x000fe20000000000 */
[----:B------:R-:W-:Y:S01]  /*09c0*/  LEA.HI.X R15, R0, UR5, R7, 0x2, P2 ;  /* 0x00000005000f7c11 */ /* 0x000fe200090f1407 */
[----:B------:R-:W-:Y:S01]  /*09d0*/  VIADD R0, R6, 0x38 ;  /* 0x0000003806007836 */ /* 0x000fe20000000000 */
[-C--:B------:R-:W-:Y:S01]  /*09e0*/  ISETP.GE.OR P3, PT, R10, R133.reuse, P0 ;  /* 0x000000850a00720c */ /* 0x080fe20000766670 */
[----:B------:R-:W-:Y:S01]  /*09f0*/  ULDC.64 UR4, c[0x0][0x2b8] ;  /* 0x0000ae0000047ab9 */ /* 0x000fe20000000a00 */
[-C--:B------:R-:W-:Y:S01]  /*0a00*/  ISETP.GE.OR P2, PT, R8, R133.reuse, P0 ;  /* 0x000000850800720c */ /* 0x080fe20000746670 */
[----:B------:R-:W-:Y:S01]  /*0a10*/  @!P4 STG.E.128 desc[UR12][R14.64+0x1000], RZ ;  /* 0x001000ff0e00c986 */ /* 0x000fe2000c101d0c */
[----:B------:R-:W-:-:S02]  /*0a20*/  ISETP.GE.OR P4, PT, R2, R133, P0 ;  /* 0x000000850200720c */ /* 0x000fc40000786670 */
[----:B------:R-:W-:Y:S01]  /*0a30*/  SHF.R.S32.HI R7, RZ, 0x1f, R5 ;  /* 0x0000001fff077819 */ /* 0x000fe20000011405 */
[----:B------:R-:W-:Y:S01]  /*0a40*/  @!P1 STG.E.128 desc[UR12][R14.64], RZ ;  /* 0x000000ff0e009986 */ /* 0x000fe2000c101d0c */
[-C--:B------:R-:W-:Y:S02]  /*0a50*/  ISETP.GE.OR P1, PT, R4, R133.reuse, P0 ;  /* 0x000000850400720c */ /* 0x080fe40000726670 */
[-C--:B------:R-:W-:Y:S01]  /*0a60*/  ISETP.GE.OR P0, PT, R0, R133.reuse, P0 ;  /* 0x000000850000720c */ /* 0x080fe20000706670 */
[----:B------:R-:W-:Y:S01]  /*0a70*/  @!P5 STG.E.128 desc[UR12][R14.64+0x800], RZ ;  /* 0x000800ff0e00d986 */ /* 0x000fe2000c101d0c */
[----:B------:R-:W-:-:S03]  /*0a80*/  ISETP.GE.AND P5, PT, R12, R133, PT ;  /* 0x000000850c00720c */ /* 0x000fc60003fa6270 */
[----:B------:R-:W-:Y:S01]  /*0a90*/  @!P3 STG.E.128 desc[UR12][R14.64+0x1800], RZ ;  /* 0x001800ff0e00b986 */ /* 0x000fe2000c101d0c */
[-C--:B------:R-:W-:Y:S02]  /*0aa0*/  ISETP.GE.AND P3, PT, R10, R133.reuse, PT ;  /* 0x000000850a00720c */ /* 0x080fe40003f66270 */
[C---:B------:R-:W-:Y:S01]  /*0ab0*/  ISETP.NE.OR P5, PT, R3.reuse, RZ, P5 ;  /* 0x000000ff0300720c */ /* 0x040fe20002fa5670 */
[----:B------:R-:W-:Y:S01]  /*0ac0*/  @!P2 STG.E.128 desc[UR12][R14.64+0x2000], RZ ;  /* 0x002000ff0e00a986 */ /* 0x000fe2000c101d0c */
[-C--:B------:R-:W-:Y:S02]  /*0ad0*/  ISETP.GE.AND P2, PT, R8, R133.reuse, PT ;  /* 0x000000850800720c */ /* 0x080fe40003f46270 */
[C---:B------:R-:W-:Y:S01]  /*0ae0*/  ISETP.NE.OR P3, PT, R3.reuse, RZ, P3 ;  /* 0x000000ff0300720c */ /* 0x040fe20001f65670 */
[----:B------:R-:W-:Y:S01]  /*0af0*/  @!P0 STG.E.128 desc[UR12][R14.64+0x3800], RZ ;  /* 0x003800ff0e008986 */ /* 0x000fe2000c101d0c */
[----:B------:R-:W-:Y:S02]  /*0b00*/  ISETP.GE.AND P0, PT, R2, R133, PT ;  /* 0x000000850200720c */ /* 0x000fe40003f06270 */
[C---:B------:R-:W-:Y:S01]  /*0b10*/  ISETP.NE.OR P2, PT, R3.reuse, RZ, P2 ;  /* 0x000000ff0300720c */ /* 0x040fe20001745670 */
[----:B------:R-:W-:Y:S01]  /*0b20*/  @!P1 STG.E.128 desc[UR12][R14.64+0x2800], RZ ;  /* 0x002800ff0e009986 */ /* 0x000fe2000c101d0c */
[----:B------:R-:W-:-:S02]  /*0b30*/  ISETP.NE.OR P0, PT, R3, RZ, P0 ;  /* 0x000000ff0300720c */ /* 0x000fc40000705670 */
[----:B------:R-:W-:Y:S01]  /*0b40*/  IADD3 R5, P1, R5, R6, RZ ;  /* 0x0000000605057210 */ /* 0x000fe20007f3e0ff */
[----:B------:R1:W-:Y:S01]  /*0b50*/  @!P4 STG.E.128 desc[UR12][R14.64+0x3000], RZ ;  /* 0x003000ff0e00c986 */ /* 0x0003e2000c101d0c */
[----:B------:R-:W-:Y:S02]  /*0b60*/  @!P5 IMAD.MOV.U32 R17, RZ, RZ, -0x800000 ;  /* 0xff800000ff11d424 */ /* 0x000fe400078e00ff */
[----:B------:R-:W-:Y:S01]  /*0b70*/  LEA.HI.X.SX32 R8, R6, R7, 0x1, P1 ;  /* 0x0000000706087211 */ /* 0x000fe200008f0eff */
[----:B------:R-:W-:Y:S01]  /*0b80*/  @!P3 IMAD.MOV.U32 R13, RZ, RZ, -0x800000 ;  /* 0xff800000ff0db424 */ /* 0x000fe200078e00ff */
[C---:B------:R-:W-:Y:S02]  /*0b90*/  LEA R10, P4, R5.reuse, UR4, 0x2 ;  /* 0x00000004050a7c11 */ /* 0x040fe4000f8810ff */
[----:B------:R-:W-:Y:S01]  /*0ba0*/  ISETP.GE.AND P1, PT, R4, R133, PT ;  /* 0x000000850400720c */ /* 0x000fe20003f26270 */
[----:B------:R-:W-:Y:S01]  /*0bb0*/  @!P2 IMAD.MOV.U32 R9, RZ, RZ, -0x800000 ;  /* 0xff800000ff09a424 */ /* 0x000fe200078e00ff */
[----:B------:R-:W-:Y:S01]  /*0bc0*/  LEA.HI.X R11, R5, UR5, R8, 0x2, P4 ;  /* 0x00000005050b7c11 */ /* 0x000fe2000a0f1408 */
[----:B------:R-:W-:Y:S01]  /*0bd0*/  @!P0 IMAD.MOV.U32 R5, RZ, RZ, -0x800000 ;  /* 0xff800000ff058424 */ /* 0x000fe200078e00ff */
[----:B------:R-:W-:-:S02]  /*0be0*/  ISETP.NE.AND P4, PT, R3, RZ, PT ;  /* 0x000000ff0300720c */ /* 0x000fc40003f85270 */
[----:B------:R-:W-:Y:S01]  /*0bf0*/  ISETP.NE.OR P1, PT, R3, RZ, P1 ;  /* 0x000000ff0300720c */ /* 0x000fe20000f25670 */
[----:B------:R2:W-:Y:S01]  /*0c00*/  @!P6 STG.E desc[UR12][R10.64+0x20], R19 ;  /* 0x000020130a00e986 */ /* 0x0005e2000c10190c */
[----:B------:R-:W-:-:S03]  /*0c10*/  ISETP.GE.OR P4, PT, R6, R133, P4 ;  /* 0x000000850600720c */ /* 0x000fc60002786670 */
[----:B------:R2:W-:Y:S01]  /*0c20*/  @!P0 STG.E desc[UR12][R10.64+0xc0], R5 ;  /* 0x0000c0050a008986 */ /* 0x0005e2000c10190c */
[----:B------:R-:W-:-:S03]  /*0c30*/  ISETP.GE.AND P0, PT, R0, R133, PT ;  /* 0x000000850000720c */ /* 0x000fc60003f06270 */
[----:B------:R2:W-:Y:S01]  /*0c40*/  @!P5 STG.E desc[UR12][R10.64+0x40], R17 ;  /* 0x000040110a00d986 */ /* 0x0005e2000c10190c */
[----:B------:R-:W-:-:S03]  /*0c50*/  ISETP.NE.OR P0, PT, R3, RZ, P0 ;  /* 0x000000ff0300720c */ /* 0x000fc60000705670 */
[----:B------:R-:W-:Y:S01]  /*0c60*/  @!P1 IMAD.MOV.U32 R7, RZ, RZ, -0x800000 ;  /* 0xff800000ff079424 */ /* 0x000fe200078e00ff */
[----:B------:R2:W-:Y:S01]  /*0c70*/  @!P3 STG.E desc[UR12][R10.64+0x60], R13 ;  /* 0x0000600d0a00b986 */ /* 0x0005e2000c10190c */
[----:B-1----:R-:W-:-:S03]  /*0c80*/  @!P4 IMAD.MOV.U32 R15, RZ, RZ, -0x800000 ;  /* 0xff800000ff0fc424 */ /* 0x002fc600078e00ff */
[----:B------:R2:W-:Y:S04]  /*0c90*/  @!P2 STG.E desc[UR12][R10.64+0x80], R9 ;  /* 0x000080090a00a986 */ /* 0x0005e8000c10190c */
[----:B------:R2:W-:Y:S04]  /*0ca0*/  @!P1 STG.E desc[UR12][R10.64+0xa0], R7 ;  /* 0x0000a0070a009986 */ /* 0x0005e8000c10190c */
[----:B------:R2:W-:Y:S01]  /*0cb0*/  @!P4 STG.E desc[UR12][R10.64], R15 ;  /* 0x0000000f0a00c986 */ /* 0x0005e2000c10190c */
[----:B------:R-:W-:Y:S05]  /*0cc0*/  @P0 EXIT ;  /* 0x000000000000094d */ /* 0x000fea0003800000 */
[----:B------:R-:W-:-:S05]  /*0cd0*/  MOV R3, 0xff800000 ;  /* 0xff80000000037802 */ /* 0x000fca0000000f00 */
[----:B------:R-:W-:Y:S01]  /*0ce0*/  STG.E desc[UR12][R10.64+0xe0], R3 ;  /* 0x0000e0030a007986 */ /* 0x000fe2000c10190c */
[----:B------:R-:W-:Y:S05]  /*0cf0*/  EXIT ;  /* 0x000000000000794d */ /* 0x000fea0003800000 */
.L_x_7344:
        /* <DEDUP_REMOVED lines=24> */
.L_x_7345:
        /* <DEDUP_REMOVED lines=34> */
[----:B-1----:R-:W-:Y:S01]  /*10a0*/  IADD3 R14, R14, 0xffffffe, RZ ;  /* 0x0ffffffe0e0e7810 */ /* 0x002fe20007ffe0ff */
[----:B------:R-:W-:-:S05]  /*10b0*/  IMAD.MOV R8, RZ, RZ, -R11 ;  /* 0x000000ffff087224 */ /* 0x000fca00078e0a0b */
[----:B------:R-:W1:Y:S01]  /*10c0*/  F2I.FTZ.U32.TRUNC.NTZ R15, R14 ;  /* 0x0000000e000f7305 */ /* 0x000e62000021f000 */
[----:B------:R-:W-:Y:S02]  /*10d0*/  IMAD R17, R12, R8, R17 ;  /* 0x000000080c117224 */ /* 0x000fe400078e0211 */
[----:B-1----:R-:W-:Y:S01]  /*10e0*/  IMAD.MOV R4, RZ, RZ, -R15 ;  /* 0x000000ffff047224 */ /* 0x002fe200078e0a0f */
[----:B------:R-:W-:-:S03]  /*10f0*/  MOV R14, RZ ;  /* 0x000000ff000e7202 */ /* 0x000fc60000000f00 */
[----:B------:R-:W-:Y:S01]  /*1100*/  IMAD R5, R4, R3, RZ ;  /* 0x0000000304057224 */ /* 0x000fe200078e02ff */
[----:B------:R-:W-:-:S03]  /*1110*/  IABS R4, R18 ;  /* 0x0000001200047213 */ /* 0x000fc60000000000 */
[----:B------:R-:W-:Y:S01]  /*1120*/  IMAD.HI.U32 R10, R15, R5, R14 ;  /* 0x000000050f0a7227 */ /* 0x000fe200078e000e */
[----:B------:R-:W-:-:S03]  /*1130*/  SHF.R.S32.HI R15, RZ, 0x1f, R17 ;  /* 0x0000001fff0f7819 */ /* 0x000fc60000011411 */
        /* <DEDUP_REMOVED lines=9> */
[----:B------:R-:W-:Y:S01]  /*11d0*/  LOP3.LUT R3, R18, R9, RZ, 0x3c, !PT ;  /* 0x0000000912037212 */ /* 0x000fe200078e3cff */
[----:B------:R-:W1:Y:S03]  /*11e0*/  LDC.64 R4, c[0x0][0x238] ;  /* 0x00008e00ff047b82 */ /* 0x000e660000000a00 */
[----:B------:R-:W-:-:S07]  /*11f0*/  ISETP.GE.AND P0, PT, R3, RZ, PT ;  /* 0x000000ff0300720c */ /* 0x000fce0003f06270 */
        /* <DEDUP_REMOVED lines=14> */
[----:B------:R-:W-:Y:S02]  /*12e0*/  IMAD R9, R10, UR5, R9 ;  /* 0x000000050a097c24 */ /* 0x000fe4000f8e0209 */
[C---:B------:R-:W-:Y:S02]  /*12f0*/  IMAD R8, R17.reuse, R101, R8 ;  /* 0x0000006511087224 */ /* 0x040fe400078e0208 */
[----:B------:R-:W-:-:S04]  /*1300*/  IMAD.WIDE.U32 R12, R17, R100, R12 ;  /* 0x00000064110c7225 */ /* 0x000fc800078e000c */
[----:B------:R-:W-:Y:S01]  /*1310*/  IMAD.WIDE.U32 R30, R0, R4, RZ ;  /* 0x00000004001e7225 */ /* 0x000fe200078e00ff */
[----:B------:R-:W-:-:S03]  /*1320*/  IADD3 R13, R13, R8, RZ ;  /* 0x000000080d0d7210 */ /* 0x000fc60007ffe0ff */
[----:B------:R-:W-:Y:S02]  /*1330*/  IMAD.IADD R22, R31, 0x1, R3 ;  /* 0x000000011f167824 */ /* 0x000fe400078e0203 */
[----:B------:R-:W-:-:S05]  /*1340*/  IMAD.WIDE.U32 R12, R10, UR4, R12 ;  /* 0x000000040a0c7c25 */ /* 0x000fca000f8e000c */
[----:B------:R-:W-:Y:S02]  /*1350*/  IADD3 R14, R13, R9, RZ ;  /* 0x000000090d0e7210 */ /* 0x000fe40007ffe0ff */
[----:B------:R-:W-:Y:S01]  /*1360*/  MOV R20, R12 ;  /* 0x0000000c00147202 */ /* 0x000fe20000000f00 */
[----:B------:R-:W-:Y:S06]  /*1370*/  BRA `(.L_x_7347) ;  /* 0x00000004003c7947 */ /* 0x000fec0003800000 */
.L_x_7346:
        /* <DEDUP_REMOVED lines=49> */
.L_x_7348:
[----:B------:R-:W-:Y:S01]  /*1690*/  MOV R22, R16 ;  /* 0x0000001000167202 */ /* 0x000fe20000000f00 */
[----:B------:R-:W-:Y:S01]  /*16a0*/  IMAD R8, R15, R100, RZ ;  /* 0x000000640f087224 */ /* 0x000fe200078e02ff */
[----:B------:R-:W-:Y:S02]  /*16b0*/  MOV R23, R9 ;  /* 0x0000000900177202 */ /* 0x000fe40000000f00 */
[----:B------:R-:W-:Y:S01]  /*16c0*/  @!P0 LOP3.LUT R12, RZ, R13, RZ, 0x33, !PT ;  /* 0x0000000dff0c8212 */ /* 0x000fe200078e33ff */
[-C--:B------:R-:W-:Y:S01]  /*16d0*/  IMAD R8, R101, R17.reuse, R8 ;  /* 0x0000001165087224 */ /* 0x080fe200078e0208 */
        /* <DEDUP_REMOVED lines=25> */
.L_x_7347:
[----:B------:R-:W-:Y:S01]  /*1870*/  ISETP.NE.AND P1, PT, R6, -0x1, PT ;  /* 0xffffffff0600780c */ /* 0x000fe20003f25270 */
[----:B------:R-:W1:Y:S01]  /*1880*/  S2UR UR4, SR_CgaCtaId ;  /* 0x00000000000479c3 */ /* 0x000e620000008800 */
[----:B------:R-:W-:Y:S01]  /*1890*/  SHF.R.S32.HI R11, RZ, 0x1f, R2 ;  /* 0x0000001fff0b7819 */ /* 0x000fe20000011402 */
[----:B------:R-:W-:Y:S01]  /*18a0*/  VIADD R179, R7, 0xffffffff ;  /* 0xffffffff07b37836 */ /* 0x000fe20000000000 */
[----:B------:R-:W-:Y:S01]  /*18b0*/  ULDC.64 UR6, c[0x0][0x258] ;  /* 0x0000960000067ab9 */ /* 0x000fe20000000a00 */
[----:B------:R-:W-:Y:S01]  /*18c0*/  IMAD.IADD R173, R133, 0x1, -R128 ;  /* 0x0000000185ad7824 */ /* 0x000fe200078e0a80 */
[----:B------:R-:W-:Y:S01]  /*18d0*/  LEA.HI R3, R11, R2, RZ, 0x3 ;  /* 0x000000020b037211 */ /* 0x000fe200078f18ff */
[----:B------:R-:W-:Y:S01]  /*18e0*/  ULDC.64 UR8, c[0x0][0x268] ;  /* 0x00009a0000087ab9 */ /* 0x000fe20000000a00 */
[----:B------:R-:W-:Y:S01]  /*18f0*/  UMOV UR5, 0x400 ;  /* 0x0000040000057882 */ /* 0x000fe20000000000 */
[----:B------:R-:W2:Y:S01]  /*1900*/  LDC.64 R120, c[0x0][0x250] ;  /* 0x00009400ff787b82 */ /* 0x000ea20000000a00 */
[----:B------:R-:W-:Y:S01]  /*1910*/  SHF.R.S32.HI R12, RZ, 0x3, R3 ;  /* 0x00000003ff0c7819 */ /* 0x000fe20000011403 */
[----:B------:R-:W-:Y:S01]  /*1920*/  BSSY B0, `(.L_x_7349) ;  /* 0x0000049000007945 */ /* 0x000fe20003800000 */
[----:B------:R-:W-:-:S02]  /*1930*/  LOP3.LUT R3, R3, 0xfffffff8, RZ, 0xc0, !PT ;  /* 0xfffffff803037812 */ /* 0x000fc400078ec0ff */
[----:B------:R-:W-:Y:S01]  /*1940*/  @!P1 SHF.R.S32.HI R13, RZ, 0x1f, R183 ;  /* 0x0000001fff0d9819 */ /* 0x000fe200000114b7 */
[----:B------:R-:W-:Y:S02]  /*1950*/  IMAD.SHL.U32 R24, R12, 0x40, RZ ;  /* 0x000000400c187824 */ /* 0x000fe400078e00ff */
[----:B------:R-:W3:Y:S01]  /*1960*/  @P1 LDC.64 R8, c[0x0][0x240] ;  /* 0x00009000ff081b82 */ /* 0x000ee20000000a00 */
[----:B------:R-:W-:Y:S02]  /*1970*/  IMAD.IADD R16, R2, 0x1, -R3 ;  /* 0x0000000102107824 */ /* 0x000fe400078e0a03 */
[----:B------:R-:W-:Y:S01]  /*1980*/  LOP3.LUT R24, R24, 0x1c0, RZ, 0xc0, !PT ;  /* 0x000001c018187812 */ /* 0x000fe200078ec0ff */
[----:B------:R-:W-:Y:S02]  /*1990*/  IMAD.SHL.U32 R3, R179, 0x80, RZ ;  /* 0x00000080b3037824 */ /* 0x000fe400078e00ff */
[----:B------:R-:W-:Y:S01]  /*19a0*/  IMAD.SHL.U32 R181, R16, 0x8, RZ ;  /* 0x0000000810b57824 */ /* 0x000fe200078e00ff */
[----:B------:R-:W-:Y:S01]  /*19b0*/  SHF.R.U32.HI R25, RZ, 0x3, R24 ;  /* 0x00000003ff197819 */ /* 0x000fe20000011618 */
[----:B------:R-:W4:Y:S01]  /*19c0*/  @!P1 LDC.64 R4, c[0x0][0x228] ;  /* 0x00008a00ff049b82 */ /* 0x000f220000000a00 */
[----:B------:R-:W-:Y:S01]  /*19d0*/  VIADD R23, R12, 0x10 ;  /* 0x000000100c177836 */ /* 0x000fe20000000000 */
[----:B-----5:R-:W-:Y:S01]  /*19e0*/  IADD3 R0, -R3, R124, RZ ;  /* 0x0000007c03007210 */ /* 0x020fe20007ffe1ff */
[----:B-1----:R-:W-:Y:S01]  /*19f0*/  ULEA UR4, UR4, UR5, 0x18 ;  /* 0x0000000504047291 */ /* 0x002fe2000f8ec03f */
[----:B------:R-:W-:-:S02]  /*1a00*/  LOP3.LUT R180, R24, 0x38, R181, 0xf8, !PT ;  /* 0x0000003818b47812 */ /* 0x000fc400078ef8b5 */
[----:B------:R-:W-:Y:S02]  /*1a10*/  IADD3 R30, P4, R181, R30, RZ ;  /* 0x0000001eb51e7210 */ /* 0x000fe40007f9e0ff */
[----:B------:R-:W-:Y:S02]  /*1a20*/  LOP3.LUT R180, R180, R25, RZ, 0x3c, !PT ;  /* 0x00000019b4b47212 */ /* 0x000fe400078e3cff */
[C---:B------:R-:W-:Y:S02]  /*1a30*/  ISETP.GE.AND P6, PT, R23.reuse, R173, PT ;  /* 0x000000ad1700720c */ /* 0x040fe40003fc6270 */
[CC--:B------:R-:W-:Y:S02]  /*1a40*/  ISETP.GE.AND P2, PT, R23.reuse, R0.reuse, PT ;  /* 0x000000001700720c */ /* 0x0c0fe40003f46270 */
[----:B------:R-:W-:Y:S01]  /*1a50*/  ISETP.GE.AND P0, PT, R23, R0, PT ;  /* 0x000000001700720c */ /* 0x000fe20003f06270 */
[----:B------:R-:W-:Y:S02]  /*1a60*/  IMAD R23, R21, UR8, RZ ;  /* 0x0000000815177c24 */ /* 0x000fe4000f8e02ff */
[----:B---3--:R-:W-:-:S04]  /*1a70*/  @P1 IMAD.WIDE.U32 R26, R6, R8, RZ ;  /* 0x00000008061a1225 */ /* 0x008fc800078e00ff */
[----:B------:R-:W-:Y:S01]  /*1a80*/  @P1 IMAD R6, R6, R9, R27 ;  /* 0x0000000906061224 */ /* 0x000fe200078e021b */
[----:B------:R-:W-:Y:S01]  /*1a90*/  LEA.HI R9, R11, R2, RZ, 0x6 ;  /* 0x000000020b097211 */ /* 0x000fe200078f30ff */
[----:B----4-:R-:W-:-:S04]  /*1aa0*/  @!P1 IMAD.WIDE.U32 R28, R183, R4, RZ ;  /* 0x00000004b71c9225 */ /* 0x010fc800078e00ff */
[----:B------:R-:W-:Y:S01]  /*1ab0*/  @!P1 IMAD R8, R13, R4, RZ ;  /* 0x000000040d089224 */ /* 0x000fe200078e02ff */
[----:B------:R-:W-:Y:S01]  /*1ac0*/  SHF.R.S32.HI R13, RZ, 0x1f, R12 ;  /* 0x0000001fff0d7819 */ /* 0x000fe2000001140c */
[----:B------:R-:W-:Y:S02]  /*1ad0*/  IMAD.SHL.U32 R9, R9, 0x8, RZ ;  /* 0x0000000809097824 */ /* 0x000fe400078e00ff */
[----:B------:R-:W-:Y:S01]  /*1ae0*/  @P1 IMAD.MOV.U32 R4, RZ, RZ, R26 ;  /* 0x000000ffff041224 */ /* 0x000fe200078e001a */
[----:B------:R-:W-:Y:S01]  /*1af0*/  @!P1 MOV R4, R28 ;  /* 0x0000001c00049202 */ /* 0x000fe20000000f00 */
[----:B------:R-:W-:Y:S01]  /*1b00*/  @!P1 IMAD R5, R183, R5, R8 ;  /* 0x00000005b7059224 */ /* 0x000fe200078e0208 */
[----:B------:R-:W-:Y:S01]  /*1b10*/  LOP3.LUT R180, R180, 0xfffffe00, R9, 0xf8, !PT ;  /* 0xfffffe00b4b47812 */ /* 0x000fe200078ef809 */
[----:B------:R-:W-:Y:S01]  /*1b20*/  IMAD.WIDE R24, R19, 0x40, R12 ;  /* 0x0000004013187825 */ /* 0x000fe200078e020c */
[----:B------:R-:W-:Y:S02]  /*1b30*/  SHF.R.S32.HI R9, RZ, 0x1f, R181 ;  /* 0x0000001fff097819 */ /* 0x000fe400000114b5 */
[----:B------:R-:W-:Y:S01]  /*1b40*/  SHF.R.S32.HI R19, RZ, 0x1f, R18 ;  /* 0x0000001fff137819 */ /* 0x000fe20000011412 */
[----:B------:R-:W-:Y:S01]  /*1b50*/  @!P1 IMAD.IADD R6, R29, 0x1, R5 ;  /* 0x000000011d069824 */ /* 0x000fe200078e0205 */
[----:B------:R-:W-:Y:S01]  /*1b60*/  IADD3 R32, P1, R181, R4, RZ ;  /* 0x00000004b5207210 */ /* 0x000fe20007f3e0ff */
[----:B------:R-:W-:Y:S01]  /*1b70*/  IMAD.X R31, R9, 0x1, R22, P4 ;  /* 0x00000001091f7824 */ /* 0x000fe200020e0616 */
[----:B------:R-:W1:Y:S01]  /*1b80*/  LDC.64 R4, c[0x0][0x3c8] ;  /* 0x0000f200ff047b82 */ /* 0x000e620000000a00 */
[----:B------:R-:W-:Y:S01]  /*1b90*/  IADD3 R26, P5, R181, R20, RZ ;  /* 0x00000014b51a7210 */ /* 0x000fe20007fbe0ff */
[----:B------:R-:W-:Y:S01]  /*1ba0*/  IMAD R29, R19, UR6, RZ ;  /* 0x00000006131d7c24 */ /* 0x000fe2000f8e02ff */
[C---:B------:R-:W-:Y:S01]  /*1bb0*/  IADD3 R126, P4, R12.reuse, R17, RZ ;  /* 0x000000110c7e7210 */ /* 0x040fe20007f9e0ff */
[C---:B------:R-:W-:Y:S01]  /*1bc0*/  IMAD.X R33, R9.reuse, 0x1, R6, P1 ;  /* 0x0000000109217824 */ /* 0x040fe200008e0606 */
[C---:B------:R-:W-:Y:S01]  /*1bd0*/  ISETP.GE.AND P1, PT, R12.reuse, R173, PT ;  /* 0x000000ad0c00720c */ /* 0x040fe20003f26270 */
[----:B------:R-:W-:Y:S01]  /*1be0*/  IMAD.X R27, R9, 0x1, R14, P5 ;  /* 0x00000001091b7824 */ /* 0x000fe200028e060e */
[----:B------:R-:W-:Y:S01]  /*1bf0*/  IADD3 R9, R12, 0x20, RZ ;  /* 0x000000200c097810 */ /* 0x000fe20007ffe0ff */
[----:B------:R-:W-:Y:S01]  /*1c00*/  IMAD R8, R18, UR7, R29 ;  /* 0x0000000712087c24 */ /* 0x000fe2000f8e021d */
[----:B------:R-:W-:Y:S01]  /*1c10*/  LEA R180, R180, UR4, 0x1 ;  /* 0x00000004b4b47c11 */ /* 0x000fe2000f8e08ff */
[----:B------:R-:W-:Y:S01]  /*1c20*/  IMAD.WIDE.U32 R28, R18, UR6, R32 ;  /* 0x00000006121c7c25 */ /* 0x000fe2000f8e0020 */
[----:B------:R-:W-:-:S03]  /*1c30*/  ISETP.GE.AND P5, PT, R9, R0, PT ;  /* 0x000000000900720c */ /* 0x000fc60003fa6270 */
[C---:B------:R-:W-:Y:S02]  /*1c40*/  IMAD R6, R10.reuse, UR9, R23 ;  /* 0x000000090a067c24 */ /* 0x040fe4000f8e0217 */
[----:B------:R-:W-:-:S04]  /*1c50*/  IMAD.WIDE.U32 R22, R10, UR8, R30 ;  /* 0x000000080a167c25 */ /* 0x000fc8000f8e001e */
[----:B------:R-:W-:Y:S01]  /*1c60*/  IMAD.X R21, R13, 0x1, R15, P4 ;  /* 0x000000010d157824 */ /* 0x000fe200020e060f */
[----:B------:R-:W-:Y:S01]  /*1c70*/  ISETP.GE.AND P4, PT, R9, R173, PT ;  /* 0x000000ad0900720c */ /* 0x000fe20003f86270 */
[----:B------:R-:W-:Y:S01]  /*1c80*/  IMAD.IADD R31, R29, 0x1, R8 ;  /* 0x000000011d1f7824 */ /* 0x000fe200078e0208 */
[----:B--2---:R-:W-:Y:S11]  /*1c90*/  @P1 BRA `(.L_x_7350) ;  /* 0x0000000000441947 */ /* 0x004ff60003800000 */
        /* <DEDUP_REMOVED lines=17> */
.L_x_7350:
[----:B------:R-:W-:Y:S05]  /*1db0*/  BSYNC B0 ;  /* 0x0000000000007941 */ /* 0x000fea0003800000 */
.L_x_7349:
        /* <DEDUP_REMOVED lines=8> */
[----:B---3--:R-:W-:Y:S01]  /*1e40*/  IADD3 R15, P6, R24, 0x10, RZ ;  /* 0x00000010180f7810 */ /* 0x008fe20007fde0ff */
        /* <DEDUP_REMOVED lines=15> */
.L_x_7352:
[----:B------:R-:W-:Y:S05]  /*1f40*/  BSYNC B0 ;  /* 0x0000000000007941 */ /* 0x000fea0003800000 */
.L_x_7351:
        /* <DEDUP_REMOVED lines=24> */
.L_x_7354:
[----:B------:R-:W-:Y:S05]  /*20d0*/  BSYNC B0 ;  /* 0x0000000000007941 */ /* 0x000fea0003800000 */
.L_x_7353:
        /* <DEDUP_REMOVED lines=8> */
[----:B------:R-:W-:-:S03]  /*2160*/  IMAD.MOV.U32 R24, RZ, RZ, R28 ;  /* 0x000000ffff187224 */ /* 0x000fc600078e001c */
[----:B---3--:R-:W-:Y:S01]  /*2170*/  IMAD.X R15, RZ, RZ, R25, P4 ;  /* 0x000000ffff0f7224 */ /* 0x008fe200020e0619 */
[----:B------:R-:W-:-:S03]  /*2180*/  MOV R25, R31 ;  /* 0x0000001f00197202 */ /* 0x000fc60000000f00 */
[----:B------:R-:W-:Y:S02]  /*2190*/  IMAD R15, R15, UR6, RZ ;  /* 0x000000060f0f7c24 */ /* 0x000fe4000f8e02ff */
        /* <DEDUP_REMOVED lines=10> */
.L_x_7356:
[----:B------:R-:W-:Y:S05]  /*2240*/  BSYNC B0 ;  /* 0x0000000000007941 */ /* 0x000fea0003800000 */
.L_x_7355:
        /* <DEDUP_REMOVED lines=12> */
[----:B---3--:R-:W-:-:S04]  /*2310*/  LEA R14, P6, R122, UR6, 0x1 ;  /* 0x000000067a0e7c11 */ /* 0x008fc8000f8c08ff */
[----:B------:R-:W-:-:S05]  /*2320*/  LEA.HI.X R15, R122, UR7, R123, 0x1, P6 ;  /* 0x000000077a0f7c11 */ /* 0x000fca000b0f0c7b */
[----:B------:R-:W-:Y:S01]  /*2330*/  @!PT LDS RZ, [RZ] ;  /* 0x00000000fffff984 */ /* 0x000fe20000000800 */
[----:B------:R-:W-:Y:S01]  /*2340*/  @!PT LDS RZ, [RZ] ;  /* 0x00000000fffff984 */ /* 0x000fe20000000800 */
[----:B------:R-:W-:Y:S01]  /*2350*/  @!PT LDS RZ, [RZ] ;  /* 0x00000000fffff984 */ /* 0x000fe20000000800 */
[----:B------:R3:W-:Y:S04]  /*2360*/  LDGSTS.E.BYPASS.LTC128B.128 [R180+0x2000], desc[UR12][R14.64] ;  /* 0x020000000eb47fae */ /* 0x0007e8000b901d4c */
.L_x_7358:
[----:B------:R-:W-:Y:S05]  /*2370*/  BSYNC B0 ;  /* 0x0000000000007941 */ /* 0x000fea0003800000 */
.L_x_7357:
[----:B------:R-:W-:Y:S01]  /*2380*/  BSSY B0, `(.L_x_7359) ;  /* 0x0000013000007945 */ /* 0x000fe20003800000 */
[----:B------:R-:W-:Y:S01]  /*2390*/  ISETP.GE.AND P6, PT, R9, R0, PT ;  /* 0x000000000900720c */ /* 0x000fe20003fc6270 */
[----:B---3--:R-:W-:Y:S01]  /*23a0*/  VIADD R15, R12, 0x40 ;  /* 0x000000400c0f7836 */ /* 0x008fe20000000000 */
        /* <DEDUP_REMOVED lines=16> */
.L_x_7360:
[----:B------:R-:W-:Y:S05]  /*24b0*/  BSYNC B0 ;  /* 0x0000000000007941 */ /* 0x000fea0003800000 */
.L_x_7359:
        /* <DEDUP_REMOVED lines=16> */
.L_x_7362:
[----:B------:R-:W-:Y:S05]  /*25c0*/  BSYNC B0 ;  /* 0x0000000000007941 */ /* 0x000fea0003800000 */
.L_x_7361:
        /* <DEDUP_REMOVED lines=18> */
.L_x_7364:
[----:B------:R-:W-:Y:S05]  /*26f0*/  BSYNC B0 ;  /* 0x0000000000007941 */ /* 0x000fea0003800000 */
.L_x_7363:
        /* <DEDUP_REMOVED lines=17> */
.L_x_7366:
[----:B------:R-:W-:Y:S05]  /*2810*/  BSYNC B0 ;  /* 0x0000000000007941 */ /* 0x000fea0003800000 */
.L_x_7365:
        /* <DEDUP_REMOVED lines=18> */
.L_x_7368:
[----:B------:R-:W-:Y:S05]  /*2940*/  BSYNC B0 ;  /* 0x0000000000007941 */ /* 0x000fea0003800000 */
.L_x_7367:
        /* <DEDUP_REMOVED lines=19> */
.L_x_7370:
[----:B------:R-:W-:Y:S05]  /*2a80*/  BSYNC B0 ;  /* 0x0000000000007941 */ /* 0x000fea0003800000 */
.L_x_7369:
        /* <DEDUP_REMOVED lines=16> */
.L_x_7372:
[----:B------:R-:W-:Y:S05]  /*2b90*/  BSYNC B0 ;  /* 0x0000000000007941 */ /* 0x000fea0003800000 */
.L_x_7371:
        /* <DEDUP_REMOVED lines=13> */
[C---:B------:R-:W-:Y:S02]  /*2c70*/  IMAD R129, R126.reuse, R121, R129 ;  /* 0x000000797e817224 */ /* 0x040fe400078e0281 */
[----:B------:R-:W-:Y:S01]  /*2c80*/  IMAD.WIDE.U32 R126, R126, R120, R24 ;  /* 0x000000787e7e7225 */ /* 0x000fe200078e0018 */
[----:B------:R-:W-:Y:S01]  /*2c90*/  LEA.HI.X R131, R20, R5, R8, 0x2, P4 ;  /* 0x0000000514837211 */ /* 0x000fe200020f1408 */
[----:B------:R-:W-:-:S04]  /*2ca0*/  DEPBAR.LE SB0, 0x0 ;  /* 0x000080000000791a */ /* 0x000fc80000000000 */
[----:B------:R1:W5:Y:S01]  /*2cb0*/  LDG.E R130, desc[UR12][R130.64] ;  /* 0x0000000c82827981 */ /* 0x000362000c1e1900 */
[----:B------:R-:W-:Y:S01]  /*2cc0*/  IMAD.IADD R129, R127, 0x1, R129 ;  /* 0x000000017f817824 */ /* 0x000fe200078e0281 */
[----:B------:R-:W-:Y:S01]  /*2cd0*/  BAR.SYNC.DEFER_BLOCKING 0x0 ;  /* 0x0000000000007b1d */ /* 0x000fe20000010000 */
[----:B------:R-:W-:Y:S01]  /*2ce0*/  LEA R194, P2, R126, UR6, 0x1 ;  /* 0x000000067ec27c11 */ /* 0x000fe2000f8408ff */
[----:B------:R-:W-:Y:S01]  /*2cf0*/  IMAD.IADD R4, R2, 0x1, -R19 ;  /* 0x0000000102047824 */ /* 0x000fe200078e0a13 */
[-C--:B------:R-:W-:Y:S02]  /*2d00*/  ISETP.GE.AND P4, PT, R17, R0.reuse, PT ;  /* 0x000000001100720c */ /* 0x080fe40003f86270 */
[----:B------:R-:W-:Y:S02]  /*2d10*/  LEA.HI.X R193, R126, UR7, R129, 0x1, P2 ;  /* 0x000000077ec17c11 */ /* 0x000fe400090f0c81 */
[----:B------:R-:W-:Y:S02]  /*2d20*/  ISETP.GE.AND P2, PT, R12, R0, PT ;  /* 0x000000000c00720c */ /* 0x000fe40003f46270 */
[----:B------:R-:W-:Y:S01]  /*2d30*/  SHF.R.S32.HI R5, RZ, 0x1f, R4 ;  /* 0x0000001fff057819 */ /* 0x000fe20000011404 */
[----:B------:R-:W1:Y:S01]  /*2d40*/  MUFU.RCP R103, UR5 ;  /* 0x0000000500677d08 */ /* 0x000e620008001000 */
[----:B------:R-:W-:Y:S02]  /*2d50*/  BSSY B0, `(.L_x_7373) ;  /* 0x000000f000007945 */ /* 0x000fe40003800000 */
[----:B------:R-:W-:-:S07]  /*2d60*/  LEA.HI R5, R5, R4, RZ, 0x3 ;  /* 0x0000000405057211 */ /* 0x000fce00078f18ff */
[----:B------:R1:W-:Y:S01]  /*2d70*/  @P2 STS.128 [R180+0x6000], RZ ;  /* 0x006000ffb4002388 */ /* 0x0003e20000000c00 */
        /* <DEDUP_REMOVED lines=12> */
.L_x_7374:
[----:B------:R-:W-:Y:S05]  /*2e40*/  BSYNC B0 ;  /* 0x0000000000007941 */ /* 0x000fea0003800000 */
.L_x_7373:
        /* <DEDUP_REMOVED lines=22> */
.L_x_7376:
[----:B------:R-:W-:Y:S05]  /*2fb0*/  BSYNC B0 ;  /* 0x0000000000007941 */ /* 0x000fea0003800000 */
.L_x_7375:
        /* <DEDUP_REMOVED lines=8> */
[----:B-1----:R-:W-:Y:S01]  /*3040*/  IMAD.SHL.U32 R131, R5, 0x40, RZ ;  /* 0x0000004005837824 */ /* 0x002fe200078e00ff */
[----:B------:R-:W-:Y:S01]  /*3050*/  LOP3.LUT R9, R0, 0x1c0, RZ, 0xc0, !PT ;  /* 0x000001c000097812 */ /* 0x000fe200078ec0ff */
[----:B------:R-:W-:Y:S01]  /*3060*/  BSSY B0, `(.L_x_7377) ;  /* 0x0000014000007945 */ /* 0x000fe20003800000 */
[----:B------:R-:W-:-:S02]  /*3070*/  LOP3.LUT R12, R12, R15, RZ, 0x3c, !PT ;  /* 0x0000000f0c0c7212 */ /* 0x000fc400078e3cff */
[----:B------:R-:W-:Y:S02]  /*3080*/  SHF.R.S32.HI R132, RZ, 0x5, R134 ;  /* 0x00000005ff847819 */ /* 0x000fe40000011486 */
[----:B------:R-:W-:Y:S01]  /*3090*/  LOP3.LUT R6, R9, 0x8, R6, 0xf8, !PT ;  /* 0x0000000809067812 */ /* 0x000fe200078ef806 */
[----:B------:R-:W-:Y:S01]  /*30a0*/  IMAD R171, R13, 0x200, R12 ;  /* 0x000002000dab7824 */ /* 0x000fe200078e020c */
[----:B------:R-:W-:Y:S02]  /*30b0*/  LOP3.LUT R131, R131, 0xfffffe00, RZ, 0xc0, !PT ;  /* 0xfffffe0083837812 */ /* 0x000fe400078ec0ff */
[----:B------:R-:W-:-:S03]  /*30c0*/  SHF.R.U32.HI R9, RZ, 0x3, R9 ;  /* 0x00000003ff097819 */ /* 0x000fc60000011609 */
[----:B------:R-:W-:Y:S01]  /*30d0*/  IMAD R5, R132, 0x400, R131 ;  /* 0x0000040084057824 */ /* 0x000fe200078e0283 */
[----:B------:R-:W-:Y:S01]  /*30e0*/  LOP3.LUT R6, R6, R9, RZ, 0x3c, !PT ;  /* 0x0000000906067212 */ /* 0x000fe200078e3cff */
[----:B--2---:R-:W-:Y:S05]  /*30f0*/  @P1 BRA `(.L_x_7378) ;  /* 0x0000000000281947 */ /* 0x004fea0003800000 */
        /* <DEDUP_REMOVED lines=10> */
.L_x_7378:
[----:B------:R-:W-:Y:S05]  /*31a0*/  BSYNC B0 ;  /* 0x0000000000007941 */ /* 0x000fea0003800000 */
.L_x_7377:
        /* <DEDUP_REMOVED lines=9> */
[----:B--2---:R-:W-:-:S05]  /*3240*/  IMAD.WIDE.U32 R8, R120, 0x60, R192 ;  /* 0x0000006078087825 */ /* 0x004fca00078e00c0 */
[----:B------:R-:W-:-:S05]  /*3250*/  IADD3 R9, R9, R0, RZ ;  /* 0x0000000009097210 */ /* 0x000fca0007ffe0ff */
[----:B------:R-:W-:Y:S01]  /*3260*/  @!PT LDS RZ, [RZ] ;  /* 0x00000000fffff984 */ /* 0x000fe20000000800 */
[----:B------:R-:W-:Y:S01]  /*3270*/  @!PT LDS RZ, [RZ] ;  /* 0x00000000fffff984 */ /* 0x000fe20000000800 */
[----:B------:R-:W-:Y:S01]  /*3280*/  @!PT LDS RZ, [RZ] ;  /* 0x00000000fffff984 */ /* 0x000fe20000000800 */
[----:B------:R2:W-:Y:S02]  /*3290*/  LDGSTS.E.BYPASS.LTC128B.128 [R180+0x7800], desc[UR12][R8.64] ;  /* 0x0780000008b47fae */ /* 0x0005e4000b901d4c */
.L_x_7380:
[----:B------:R-:W-:Y:S05]  /*32a0*/  BSYNC B0 ;  /* 0x0000000000007941 */ /* 0x000fea0003800000 */
.L_x_7379:
[----:B------:R1:W-:Y:S01]  /*32b0*/  @P5 STS.128 [R180+0x8000], RZ ;  /* 0x008000ffb4005388 */ /* 0x0003e20000000c00 */
[----:B------:R-:W-:Y:S04]  /*32c0*/  BSSY B0, `(.L_x_7381) ;  /* 0x000000c000007945 */ /* 0x000fe80003800000 */
        /* <DEDUP_REMOVED lines=11> */
.L_x_7382:
[----:B------:R-:W-:Y:S05]  /*3380*/  BSYNC B0 ;  /* 0x0000000000007941 */ /* 0x000fea0003800000 */
.L_x_7381:
        /* <DEDUP_REMOVED lines=15> */
.L_x_7384:
[----:B------:R-:W-:Y:S05]  /*3480*/  BSYNC B0 ;  /* 0x0000000000007941 */ /* 0x000fea0003800000 */
.L_x_7383:
        /* <DEDUP_REMOVED lines=15> */
.L_x_7386:
[----:B------:R-:W-:Y:S05]  /*3580*/  BSYNC B0 ;  /* 0x0000000000007941 */ /* 0x000fea0003800000 */
.L_x_7385:
        /* <DEDUP_REMOVED lines=23> */
.L_x_7388:
[----:B------:R-:W-:Y:S05]  /*3700*/  BSYNC B0 ;  /* 0x0000000000007941 */ /* 0x000fea0003800000 */
.L_x_7387:
[----:B------:R-:W-:Y:S01]  /*3710*/  LDSM.16.M88.4 R24, [R172] ;  /* 0x00000000ac18783b */ /* 0x000fe20000000200 */
[----:B------:R-:W-:Y:S01]  /*3720*/  LOP3.LUT P0, RZ, R16, 0x2, RZ, 0xc0, !PT ;  /* 0x0000000210ff7812 */ /* 0x000fe2000780c0ff */
[--C-:B------:R-:W-:Y:S01]  /*3730*/  IMAD R170, R4, 0x2, R172.reuse ;  /* 0x0000000204aa7824 */ /* 0x100fe200078e02ac */
[----:B------:R-:W-:Y:S01]  /*3740*/  ULDC UR10, c[0x0][0x39c] ;  /* 0x0000e700000a7ab9 */ /* 0x000fe20000000800 */
[----:B------:R-:W3:Y:S01]  /*3750*/  LDSM.16.M88.4 R112, [R171+0x2000] ;  /* 0x00200000ab70783b */ /* 0x000ee20000000200 */
[----:B------:R-:W-:Y:S01]  /*3760*/  SEL R0, R0, 0xfffffff0, !P0 ;  /* 0xfffffff000007807 */ /* 0x000fe20004000000 */
[C---:B------:R-:W-:Y:S01]  /*3770*/  VIADD R168, R171.reuse, 0x2040 ;  /* 0x00002040aba87836 */ /* 0x040fe20000000000 */
[----:B------:R-:W-:Y:S01]  /*3780*/  LOP3.LUT P0, RZ, R16, 0x4, RZ, 0xc0, !PT ;  /* 0x0000000410ff7812 */ /* 0x000fe2000780c0ff */
[----:B------:R-:W4:Y:S01]  /*3790*/  LDSM.16.M88.4 R72, [R171+0x2800] ;  /* 0x00280000ab48783b */ /* 0x000f220000000200 */
[----:B------:R-:W-:Y:S01]  /*37a0*/  VIADD R16, R171, 0x2000 ;  /* 0x00002000ab107836 */ /* 0x000fe20000000000 */
[----:B------:R-:W-:Y:S01]  /*37b0*/  LOP3.LUT R6, R6, R131, RZ, 0xfc, !PT ;  /* 0x0000008306067212 */ /* 0x000fe200078efcff */
[----:B------:R-:W-:Y:S01]  /*37c0*/  IMAD R165, R0, 0x2, R171 ;  /* 0x0000000200a57824 */ /* 0x000fe200078e02ab */
[----:B------:R-:W1:Y:S01]  /*37d0*/  LDSM.16.M88.4 R64, [R171+0x3000] ;  /* 0x00300000ab40783b */ /* 0x000e620000000200 */
[----:B------:R-:W-:-:S02]  /*37e0*/  IMAD R169, R5, 0x2, R172 ;  /* 0x0000000205a97824 */ /* 0x000fc400078e02ac */
[----:B------:R-:W-:Y:S01]  /*37f0*/  IMAD.SHL.U32 R186, R2, 0x2, RZ ;  /* 0x0000000202ba7824 */ /* 0x000fe200078e00ff */
[----:B------:R-:W1:Y:S01]  /*3800*/  LDSM.16.M88.4 R56, [R171+0x3800] ;  /* 0x00380000ab38783b */ /* 0x000e620000000200 */
[----:B------:R-:W-:-:S03]  /*3810*/  IMAD R167, R4, 0x2, R169 ;  /* 0x0000000204a77824 */ /* 0x000fc600078e02a9 */
[----:B------:R-:W1:Y:S01]  /*3820*/  LDSM.16.M88.4 R48, [R171+0x4000] ;  /* 0x00400000ab30783b */ /* 0x000e620000000200 */
[----:B------:R-:W-:Y:S01]  /*3830*/  @P0 VIADD R168, R16, 0xffffffc0 ;  /* 0xffffffc010a80836 */ /* 0x000fe20000000000 */
[----:B------:R-:W-:Y:S02]  /*3840*/  LOP3.LUT R186, R186, 0x6, RZ, 0xc0, !PT ;  /* 0x00000006baba7812 */ /* 0x000fe400078ec0ff */
[----:B------:R-:W1:Y:S01]  /*3850*/  LDSM.16.M88.4 R40, [R171+0x4800] ;  /* 0x00480000ab28783b */ /* 0x000e620000000200 */
[----:B------:R-:W-:Y:S02]  /*3860*/  IMAD R102, R0, 0x2, R168 ;  /* 0x0000000200667824 */ /* 0x000fe400078e02a8 */
[C---:B------:R-:W-:Y:S01]  /*3870*/  VIADD R161, R168.reuse, 0x800 ;  /* 0x00000800a8a17836 */ /* 0x040fe20000000000 */
[----:B------:R-:W1:Y:S01]  /*3880*/  LDSM.16.M88.4 R32, [R171+0x5000] ;  /* 0x00500000ab20783b */ /* 0x000e620000000200 */
[C---:B------:R-:W-:Y:S02]  /*3890*/  VIADD R160, R168.reuse, 0x1000 ;  /* 0x00001000a8a07836 */ /* 0x040fe40000000000 */
[C---:B------:R-:W-:Y:S01]  /*38a0*/  VIADD R159, R168.reuse, 0x1800 ;  /* 0x00001800a89f7836 */ /* 0x040fe20000000000 */
[----:B------:R-:W1:Y:S01]  /*38b0*/  LDSM.16.M88.4 R80, [R171+0x5800] ;  /* 0x00580000ab50783b */ /* 0x000e620000000200 */
[----:B------:R-:W-:-:S02]  /*38c0*/  VIADD R158, R168, 0x2000 ;  /* 0x00002000a89e7836 */ /* 0x000fc40000000000 */
[C---:B------:R-:W-:Y:S01]  /*38d0*/  VIADD R157, R168.reuse, 0x2800 ;  /* 0x00002800a89d7836 */ /* 0x040fe20000000000 */
[----:B------:R-:W-:Y:S01]  /*38e0*/  LDSM.16.M88.4 R104, [R170] ;  /* 0x00000000aa68783b */ /* 0x000fe20000000200 */
[----:B------:R-:W-:-:S03]  /*38f0*/  VIADD R156, R168, 0x3000 ;  /* 0x00003000a89c7836 */ /* 0x000fc60000000000 */
[----:B------:R-:W1:Y:S04]  /*3900*/  LDSM.16.M88.4 R84, [R165+0x4000] ;  /* 0x00400000a554783b */ /* 0x000e680000000200 */
[----:B--2---:R-:W2:Y:S01]  /*3910*/  LDSM.16.M88.4 R8, [R165+0x2000] ;  /* 0x00200000a508783b */ /* 0x004ea20000000200 */
[C---:B---3--:R-:W-:Y:S03]  /*3920*/  HMMA.16816.F32.BF16 R12, R24.reuse, R112, RZ ;  /* 0x00000070180c723c */ /* 0x048fe600000418ff */
[----:B------:R-:W3:Y:S03]  /*3930*/  LDSM.16.M88.4 R92, [R165+0x3000] ;  /* 0x00300000a55c783b */ /* 0x000ee60000000200 */
[C---:B----4-:R-:W-:Y:S01]  /*3940*/  HMMA.16816.F32.BF16 R76, R24.reuse, R72, RZ ;  /* 0x00000048184c723c */ /* 0x050fe200000418ff */
[----:B------:R-:W-:Y:S04]  /*3950*/  LDSM.16.M88.4 R96, [R165+0x2800] ;  /* 0x00280000a560783b */ /* 0x000fe80000000200 */
[----:B------:R-:W-:Y:S01]  /*3960*/  LDSM.16.M88.4 R88, [R165+0x3800] ;  /* 0x00380000a558783b */ /* 0x000fe20000000200 */
[C---:B-1----:R-:W-:Y:S03]  /*3970*/  HMMA.16816.F32.BF16 R68, R24.reuse, R64, RZ ;  /* 0x000000401844723c */ /* 0x042fe600000418ff */
[----:B------:R-:W-:Y:S03]  /*3980*/  LDSM.16.M88.4 R20, [R169] ;  /* 0x00000000a914783b */ /* 0x000fe60000000200 */
[C---:B------:R-:W-:Y:S01]  /*3990*/  HMMA.16816.F32.BF16 R60, R24.reuse, R56, RZ ;  /* 0x00000038183c723c */ /* 0x040fe200000418ff */
[----:B------:R-:W-:Y:S04]  /*39a0*/  LDSM.16.M88.4 R16, [R168] ;  /* 0x00000000a810783b */ /* 0x000fe80000000200 */
[----:B------:R-:W-:Y:S01]  /*39b0*/  LDSM.16.M88.4 R116, [R168+0x800] ;  /* 0x00080000a874783b */ /* 0x000fe20000000200 */
[C---:B------:R-:W-:Y:S03]  /*39c0*/  HMMA.16816.F32.BF16 R52, R24.reuse, R48, RZ ;  /* 0x000000301834723c */ /* 0x040fe600000418ff */
[----:B------:R-:W-:Y:S03]  /*39d0*/  LDSM.16.M88.4 R108, [R102] ;  /* 0x00000000666c783b */ /* 0x000fe60000000200 */
        /* <DEDUP_REMOVED lines=15> */
[----:B------:R-:W4:Y:S05]  /*3ad0*/  LDSM.16.M88.4 R84, [R168+0x1000] ;  /* 0x00100000a854783b */ /* 0x000f2a0000000200 */
[C---:B--2---:R-:W-:Y:S06]  /*3ae0*/  HMMA.16816.F32.BF16 R12, R104.reuse, R8, R12 ;  /* 0x00000008680c723c */ /* 0x044fec000004180c */
[C---:B------:R-:W-:Y:S01]  /*3af0*/  HMMA.16816.F32.BF16 R112, R104.reuse, R10, R112 ;  /* 0x0000000a6870723c */ /* 0x040fe20000041870 */
[----:B------:R-:W-:Y:S05]  /*3b00*/  LDSM.16.M88.4 R8, [R167] ;  /* 0x00000000a708783b */ /* 0x000fea0000000200 */
[C---:B---3--:R-:W-:Y:S06]  /*3b10*/  HMMA.16816.F32.BF16 R68, R104.reuse, R92, R68 ;  /* 0x0000005c6844723c */ /* 0x048fec0000041844 */
[C---:B------:R-:W-:Y:S01]  /*3b20*/  HMMA.16816.F32.BF16 R64, R104.reuse, R94, R64 ;  /* 0x0000005e6840723c */ /* 0x040fe20000041840 */
[----:B------:R-:W2:Y:S05]  /*3b30*/  LDSM.16.M88.4 R92, [R165+0x5800] ;  /* 0x00580000a55c783b */ /* 0x000eaa0000000200 */
[C---:B-1----:R-:W-:Y:S06]  /*3b40*/  HMMA.16816.F32.BF16 R44, R104.reuse, R80, R44 ;  /* 0x00000050682c723c */ /* 0x042fec000004182c */
[C---:B------:R-:W-:Y:S01]  /*3b50*/  HMMA.16816.F32.BF16 R40, R104.reuse, R82, R40 ;  /* 0x000000526828723c */ /* 0x040fe20000041828 */
[----:B------:R-:W1:Y:S05]  /*3b60*/  LDSM.16.M88.4 R80, [R168+0x1800] ;  /* 0x00180000a850783b */ /* 0x000e6a0000000200 */
[C---:B------:R-:W-:Y:S06]  /*3b70*/  HMMA.16816.F32.BF16 R76, R104.reuse, R96, R76 ;  /* 0x00000060684c723c */ /* 0x040fec000004184c */
[C---:B------:R-:W-:Y:S01]  /*3b80*/  HMMA.16816.F32.BF16 R72, R104.reuse, R98, R72 ;  /* 0x000000626848723c */ /* 0x040fe20000041848 */
[----:B------:R-:W3:Y:S05]  /*3b90*/  LDSM.16.M88.4 R96, [R165+0x5000] ;  /* 0x00500000a560783b */ /* 0x000eea0000000200 */
[----:B------:R-:W-:Y:S06]  /*3ba0*/  HMMA.16816.F32.BF16 R60, R104, R88, R60 ;  /* 0x00000058683c723c */ /* 0x000fec000004183c */
[----:B------:R-:W-:Y:S06]  /*3bb0*/  HMMA.16816.F32.BF16 R12, R20, R16, R12 ;  /* 0x00000010140c723c */ /* 0x000fec000004180c */
[----:B------:R-:W-:Y:S01]  /*3bc0*/  HMMA.16816.F32.BF16 R56, R104, R90, R56 ;  /* 0x0000005a6838723c */ /* 0x000fe20000041838 */
[----:B------:R-:W-:Y:S05]  /*3bd0*/  LDSM.16.M88.4 R88, [R168+0x2000] ;  /* 0x00200000a858783b */ /* 0x000fea0000000200 */
[C---:B------:R-:W-:Y:S01]  /*3be0*/  HMMA.16816.F32.BF16 R112, R20.reuse, R18, R112 ;  /* 0x000000121470723c */ /* 0x040fe20000041870 */
[----:B------:R-:W3:Y:S05]  /*3bf0*/  LDSM.16.M88.4 R16, [R102+0x800] ;  /* 0x000800006610783b */ /* 0x000eea0000000200 */
[C---:B----4-:R-:W-:Y:S06]  /*3c00*/  HMMA.16816.F32.BF16 R68, R20.reuse, R84, R68 ;  /* 0x000000541444723c */ /* 0x050fec0000041844 */
[C---:B------:R-:W-:Y:S01]  /*3c10*/  HMMA.16816.F32.BF16 R64, R20.reuse, R86, R64 ;  /* 0x000000561440723c */ /* 0x040fe20000041840 */
[----:B------:R-:W4:Y:S05]  /*3c20*/  LDSM.16.M88.4 R84, [R168+0x2800] ;  /* 0x00280000a854783b */ /* 0x000f2a0000000200 */
[C---:B------:R-:W-:Y:S06]  /*3c30*/  HMMA.16816.F32.BF16 R76, R20.reuse, R116, R76 ;  /* 0x00000074144c723c */ /* 0x040fec000004184c */
[----:B------:R-:W-:Y:S06]  /*3c40*/  HMMA.16816.F32.BF16 R72, R20, R118, R72 ;  /* 0x000000761448723c */ /* 0x000fec0000041848 */
[C---:B--2---:R-:W-:Y:S06]  /*3c50*/  HMMA.16816.F32.BF16 R28, R104.reuse, R92, R28 ;  /* 0x0000005c681c723c */ /* 0x044fec000004181c */
[----:B------:R-:W-:Y:S01]  /*3c60*/  HMMA.16816.F32.BF16 R24, R104, R94, R24 ;  /* 0x0000005e6818723c */ /* 0x000fe20000041818 */
[----:B------:R-:W2:Y:S05]  /*3c70*/  LDSM.16.M88.4 R92, [R102+0x1000] ;  /* 0x00100000665c783b */ /* 0x000eaa0000000200 */
[C---:B-1----:R-:W-:Y:S06]  /*3c80*/  HMMA.16816.F32.BF16 R60, R20.reuse, R80, R60 ;  /* 0x00000050143c723c */ /* 0x042fec000004183c */
[----:B------:R-:W-:Y:S01]  /*3c90*/  HMMA.16816.F32.BF16 R56, R20, R82, R56 ;  /* 0x000000521438723c */ /* 0x000fe20000041838 */
[----:B------:R-:W1:Y:S05]  /*3ca0*/  LDSM.16.M88.4 R80, [R168+0x3000] ;  /* 0x00300000a850783b */ /* 0x000e6a0000000200 */
[----:B------:R-:W-:Y:S06]  /*3cb0*/  HMMA.16816.F32.BF16 R112, R8, R110, R112 ;  /* 0x0000006e0870723c */ /* 0x000fec0000041870 */
[C---:B---3--:R-:W-:Y:S06]  /*3cc0*/  HMMA.16816.F32.BF16 R36, R104.reuse, R96, R36 ;  /* 0x000000606824723c */ /* 0x048fec0000041824 */
[----:B------:R-:W-:Y:S06]  /*3cd0*/  HMMA.16816.F32.BF16 R32, R104, R98, R32 ;  /* 0x000000626820723c */ /* 0x000fec0000041820 */
[C---:B------:R-:W-:Y:S06]  /*3ce0*/  HMMA.16816.F32.BF16 R76, R8.reuse, R16, R76 ;  /* 0x00000010084c723c */ /* 0x040fec000004184c */
[----:B------:R-:W-:Y:S01]  /*3cf0*/  HMMA.16816.F32.BF16 R72, R8, R18, R72 ;  /* 0x000000120848723c */ /* 0x000fe20000041848 */
[----:B------:R-:W3:Y:S01]  /*3d00*/  LDSM.16.M88.4 R16, [R168+0x3800] ;  /* 0x00380000a810783b */ /* 0x000ee20000000200 */
[----:B------:R-:W-:Y:S01]  /*3d10*/  FMUL.FTZ R105, R113, UR10 ;  /* 0x0000000a71697c20 */ /* 0x000fe20008410000 */
[----:B------:R-:W-:Y:S01]  /*3d20*/  FMUL.FTZ R99, R112, UR10 ;  /* 0x0000000a70637c20 */ /* 0x000fe20008410000 */
[----:B------:R-:W-:-:S02]  /*3d30*/  FMUL.FTZ R107, R114, UR10 ;  /* 0x0000000a726b7c20 */ /* 0x000fc40008410000 */
[C---:B----4-:R-:W-:Y:S02]  /*3d40*/  HMMA.16816.F32.BF16 R44, R20.reuse, R84, R44 ;  /* 0x00000054142c723c */ /* 0x050fe4000004182c */
[----:B------:R-:W-:Y:S04]  /*3d50*/  MUFU.TANH R105, R105 ;  /* 0x0000006900697308 */ /* 0x000fe80000002400 */
[----:B------:R-:W-:Y:S01]  /*3d60*/  HMMA.16816.F32.BF16 R40, R20, R86, R40 ;  /* 0x000000561428723c */ /* 0x000fe20000041828 */
[----:B------:R-:W4:Y:S03]  /*3d70*/  LDSM.16.M88.4 R84, [R102+0x2000] ;  /* 0x002000006654783b */ /* 0x000f260000000200 */
[----:B------:R-:W4:Y:S02]  /*3d80*/  MUFU.TANH R99, R99 ;  /* 0x0000006300637308 */ /* 0x000f240000002400 */
[----:B------:R-:W-:Y:S01]  /*3d90*/  HMMA.16816.F32.BF16 R12, R8, R108, R12 ;  /* 0x0000006c080c723c */ /* 0x000fe2000004180c */
[----:B------:R-:W-:Y:S01]  /*3da0*/  FMUL.FTZ R111, R78, UR10 ;  /* 0x0000000a4e6f7c20 */ /* 0x000fe20008410000 */
[----:B------:R-:W-:-:S04]  /*3db0*/  FMUL.FTZ R113, R79, UR10 ;  /* 0x0000000a4f717c20 */ /* 0x000fc80008410000 */
[C---:B------:R-:W-:Y:S01]  /*3dc0*/  HMMA.16816.F32.BF16 R52, R20.reuse, R88, R52 ;  /* 0x000000581434723c */ /* 0x040fe20000041834 */
[----:B------:R-:W-:Y:S01]  /*3dd0*/  FMUL.FTZ R109, R76, UR10 ;  /* 0x0000000a4c6d7c20 */ /* 0x000fe20008410000 */
[----:B------:R-:W4:Y:S04]  /*3de0*/  MUFU.TANH R107, R107 ;  /* 0x0000006b006b7308 */ /* 0x000f280000002400 */
[----:B------:R-:W-:Y:S01]  /*3df0*/  HMMA.16816.F32.BF16 R48, R20, R90, R48 ;  /* 0x0000005a1430723c */ /* 0x000fe20000041830 */
[----:B------:R-:W-:Y:S01]  /*3e00*/  FMUL.FTZ R89, R115, UR10 ;  /* 0x0000000a73597c20 */ /* 0x000fe20008410000 */
[----:B------:R-:W-:Y:S02]  /*3e10*/  FMUL.FTZ R115, R75, UR10 ;  /* 0x0000000a4b737c20 */ /* 0x000fe40008410000 */
[----:B------:R-:W-:Y:S02]  /*3e20*/  MUFU.TANH R109, R109 ;  /* 0x0000006d006d7308 */ /* 0x000fe40000002400 */
[----:B--2---:R-:W-:Y:S01]  /*3e30*/  HMMA.16816.F32.BF16 R68, R8, R92, R68 ;  /* 0x0000005c0844723c */ /* 0x004fe20000041844 */
[----:B------:R-:W-:-:S02]  /*3e40*/  FMUL.FTZ R91, R77, UR10 ;  /* 0x0000000a4d5b7c20 */ /* 0x000fc40008410000 */
[----:B------:R-:W2:Y:S03]  /*3e50*/  LDSM.16.M88.4 R76, [R102+0x1800] ;  /* 0x00180000664c783b */ /* 0x000ea60000000200 */
[C---:B-1----:R-:W-:Y:S01]  /*3e60*/  HMMA.16816.F32.BF16 R36, R20.reuse, R80, R36 ;  /* 0x000000501424723c */ /* 0x042fe20000041824 */
[----:B------:R-:W-:Y:S01]  /*3e70*/  FMUL.FTZ R93, R72, UR10 ;  /* 0x0000000a485d7c20 */ /* 0x000fe20008410000 */
[----:B------:R-:W-:Y:S01]  /*3e80*/  FMUL.FTZ R13, R13, UR10 ;  /* 0x0000000a0d0d7c20 */ /* 0x000fe20008410000 */
[----:B------:R-:W-:Y:S01]  /*3e90*/  FMUL.FTZ R15, R15, UR10 ;  /* 0x0000000a0f0f7c20 */ /* 0x000fe20008410000 */
[----:B------:R-:W-:Y:S01]  /*3ea0*/  FMUL.FTZ R12, R12, UR10 ;  /* 0x0000000a0c0c7c20 */ /* 0x000fe20008410000 */
[----:B------:R-:W-:Y:S01]  /*3eb0*/  MUFU.TANH R91, R91 ;  /* 0x0000005b005b7308 */ /* 0x000fe20000002400 */
[----:B------:R-:W-:Y:S01]  /*3ec0*/  HMMA.16816.F32.BF16 R32, R20, R82, R32 ;  /* 0x000000521420723c */ /* 0x000fe20000041820 */
[----:B------:R-:W-:Y:S01]  /*3ed0*/  FMUL.FTZ R81, R73, UR10 ;  /* 0x0000000a49517c20 */ /* 0x000fe20008410000 */
[----:B------:R-:W-:-:S04]  /*3ee0*/  FMUL.FTZ R14, R14, UR10 ;  /* 0x0000000a0e0e7c20 */ /* 0x000fc80008410000 */
[C---:B---3--:R-:W-:Y:S01]  /*3ef0*/  HMMA.16816.F32.BF16 R28, R20.reuse, R16, R28 ;  /* 0x00000010141c723c */ /* 0x048fe2000004181c */
[----:B------:R-:W-:Y:S01]  /*3f00*/  FMUL.FTZ R83, R74, UR10 ;  /* 0x0000000a4a537c20 */ /* 0x000fe20008410000 */
[----:B------:R-:W1:Y:S01]  /*3f10*/  MUFU.TANH R13, R13 ;  /* 0x0000000d000d7308 */ /* 0x000e620000002400 */
[----:B------:R-:W3:Y:S03]  /*3f20*/  LDSM.16.M88.4 R72, [R102+0x2800] ;  /* 0x002800006648783b */ /* 0x000ee60000000200 */
[----:B------:R-:W-:Y:S01]  /*3f30*/  HMMA.16816.F32.BF16 R24, R20, R18, R24 ;  /* 0x000000121418723c */ /* 0x000fe20000041818 */
[----:B------:R-:W1:Y:S01]  /*3f40*/  LDSM.16.M88.4 R16, [R102+0x3000] ;  /* 0x003000006610783b */ /* 0x000e620000000200 */
[----:B------:R-:W-:Y:S01]  /*3f50*/  FMUL.FTZ R70, R70, UR10 ;  /* 0x0000000a46467c20 */ /* 0x000fe20008410000 */
[----:B------:R-:W-:Y:S01]  /*3f60*/  FMUL.FTZ R68, R68, UR10 ;  /* 0x0000000a44447c20 */ /* 0x000fe20008410000 */
[----:B------:R-:W1:Y:S01]  /*3f70*/  MUFU.TANH R15, R15 ;  /* 0x0000000f000f7308 */ /* 0x000e620000002400 */
[----:B------:R-:W1:Y:S01]  /*3f80*/  LDSM.16.M88.4 R20, [R102+0x3800] ;  /* 0x003800006614783b */ /* 0x000e620000000200 */
[----:B----4-:R-:W-:Y:S01]  /*3f90*/  HMMA.16816.F32.BF16 R52, R8, R84, R52 ;  /* 0x000000540834723c */ /* 0x010fe20000041834 */
[----:B------:R-:W-:Y:S01]  /*3fa0*/  FMUL.FTZ R69, R69, UR10 ;  /* 0x0000000a45457c20 */ /* 0x000fe20008410000 */
[----:B------:R-:W-:Y:S01]  /*3fb0*/  FMUL.FTZ R71, R71, UR10 ;  /* 0x0000000a47477c20 */ /* 0x000fe20008410000 */
[----:B------:R-:W-:-:S04]  /*3fc0*/  DEPBAR.LE SB0, 0x0 ;  /* 0x000080000000791a */ /* 0x000fc80000000000 */
[----:B------:R-:W-:Y:S01]  /*3fd0*/  LOP3.LUT R85, R134, 0xffffffe0, RZ, 0xc0, !PT ;  /* 0xffffffe086557812 */ /* 0x000fe200078ec0ff */
[C---:B------:R-:W-:Y:S01]  /*3fe0*/  HMMA.16816.F32.BF16 R64, R8.reuse, R94, R64 ;  /* 0x0000005e0840723c */ /* 0x040fe20000041840 */
[----:B------:R4:W-:Y:S03]  /*3ff0*/  MUFU.TANH R97, R12 ;  /* 0x0000000c00617308 */ /* 0x0009e60000002400 */
[----:B------:R-:W-:Y:S01]  /*4000*/  IMAD.IADD R0, R2, 0x1, -R85 ;  /* 0x0000000102007824 */ /* 0x000fe200078e0a55 */
[----:B------:R-:W-:Y:S01]  /*4010*/  IADD3 R2, R3, R186, RZ ;  /* 0x000000ba03027210 */ /* 0x000fe20007ffe0ff */
[----:B--2---:R-:W-:Y:S03]  /*4020*/  HMMA.16816.F32.BF16 R56, R8, R78, R56 ;  /* 0x0000004e0838723c */ /* 0x004fe60000041838 */
[----:B------:R-:W2:Y:S01]  /*4030*/  MUFU.TANH R89, R89 ;  /* 0x0000005900597308 */ /* 0x000ea20000002400 */
[----:B------:R-:W-:-:S02]  /*4040*/  VIADD R80, R2, 0x11 ;  /* 0x0000001102507836 */ /* 0x000fc40000000000 */
[C---:B------:R-:W-:Y:S01]  /*4050*/  HMMA.16816.F32.BF16 R48, R8.reuse, R86, R48 ;  /* 0x000000560830723c */ /* 0x040fe20000041830 */
[C---:B------:R-:W-:Y:S02]  /*4060*/  VIADD R196, R2.reuse, 0x29 ;  /* 0x0000002902c47836 */ /* 0x040fe40000000000 */
[----:B------:R-:W-:Y:S02]  /*4070*/  VIADD R134, R2, 0x30 ;  /* 0x0000003002867836 */ /* 0x000fe40000000000 */
[----:B------:R-:W-:Y:S01]  /*4080*/  FMUL.FTZ R53, R53, UR10 ;  /* 0x0000000a35357c20 */ /* 0x000fe20008410000 */
[----:B------:R-:W2:Y:S01]  /*4090*/  MUFU.TANH R111, R111 ;  /* 0x0000006f006f7308 */ /* 0x000ea20000002400 */
[----:B------:R-:W-:Y:S01]  /*40a0*/  HMMA.16816.F32.BF16 R60, R8, R76, R60 ;  /* 0x0000004c083c723c */ /* 0x000fe2000004183c */
[----:B------:R-:W-:Y:S01]  /*40b0*/  FMUL.FTZ R55, R55, UR10 ;  /* 0x0000000a37377c20 */ /* 0x000fe20008410000 */
[----:B------:R-:W-:Y:S01]  /*40c0*/  FMUL.FTZ R52, R52, UR10 ;  /* 0x0000000a34347c20 */ /* 0x000fe20008410000 */
[----:B------:R-:W-:-:S03]  /*40d0*/  FMUL.FTZ R54, R54, UR10 ;  /* 0x0000000a36367c20 */ /* 0x000fc60008410000 */
[C---:B---3--:R-:W-:Y:S01]  /*40e0*/  HMMA.16816.F32.BF16 R44, R8.reuse, R72, R44 ;  /* 0x00000048082c723c */ /* 0x048fe2000004182c */
[----:B------:R3:W-:Y:S01]  /*40f0*/  MUFU.TANH R77, R70 ;  /* 0x00000046004d7308 */ /* 0x0007e20000002400 */
[----:B------:R-:W-:Y:S01]  /*4100*/  FMUL.FTZ R64, R64, UR10 ;  /* 0x0000000a40407c20 */ /* 0x000fe20008410000 */
[----:B------:R-:W-:Y:S01]  /*4110*/  FMUL.FTZ R65, R65, UR10 ;  /* 0x0000000a41417c20 */ /* 0x000fe20008410000 */
[----:B------:R-:W-:Y:S02]  /*4120*/  FMUL.FTZ R66, R66, UR10 ;  /* 0x0000000a42427c20 */ /* 0x000fe40008410000 */
[C---:B------:R-:W-:Y:S01]  /*4130*/  HMMA.16816.F32.BF16 R40, R8.reuse, R74, R40 ;  /* 0x0000004a0828723c */ /* 0x040fe20000041828 */
[----:B------:R-:W-:Y:S01]  /*4140*/  SHF.R.S32.HI R73, RZ, 0x1f, R0 ;  /* 0x0000001fff497819 */ /* 0x000fe20000011400 */
[----:B------:R-:W-:Y:S01]  /*4150*/  VIADD R72, R2, 0x19 ;  /* 0x0000001902487836 */ /* 0x000fe20000000000 */
[----:B------:R-:W2:Y:S01]  /*4160*/  MUFU.TANH R113, R113 ;  /* 0x0000007100717308 */ /* 0x000ea20000002400 */
[----:B------:R-:W-:Y:S01]  /*4170*/  FMUL.FTZ R59, R59, UR10 ;  /* 0x0000000a3b3b7c20 */ /* 0x000fe20008410000 */
[----:B------:R-:W-:Y:S01]  /*4180*/  LEA.HI R182, R73, R0, RZ, 0x2 ;  /* 0x0000000049b67211 */ /* 0x000fe200078f10ff */
[----:B-1----:R-:W-:Y:S01]  /*4190*/  HMMA.16816.F32.BF16 R36, R8, R16, R36 ;  /* 0x000000100824723c */ /* 0x002fe20000041824 */
[----:B------:R-:W-:-:S02]  /*41a0*/  IMAD R75, R132, 0x10, R128 ;  /* 0x00000010844b7824 */ /* 0x000fc400078e0280 */
[----:B----4-:R-:W-:Y:S01]  /*41b0*/  FMUL.FTZ R12, R49, UR10 ;  /* 0x0000000a310c7c20 */ /* 0x010fe20008410000 */
[----:B------:R-:W-:Y:S01]  /*41c0*/  SHF.R.S32.HI R182, RZ, 0x2, R182 ;  /* 0x00000002ffb67819 */ /* 0x000fe200000114b6 */
[C---:B------:R-:W-:Y:S01]  /*41d0*/  VIADD R74, R2.reuse, 0x18 ;  /* 0x00000018024a7836 */ /* 0x040fe20000000000 */
[----:B------:R-:W-:Y:S01]  /*41e0*/  MUFU.TANH R79, R64 ;  /* 0x00000040004f7308 */ /* 0x000fe20000002400 */
[----:B---3--:R-:W-:Y:S01]  /*41f0*/  VIADD R70, R2, 0x8 ;  /* 0x0000000802467836 */ /* 0x008fe20000000000 */
[----:B------:R-:W-:Y:S01]  /*4200*/  IADD3 R0, R75, 0x1, R182 ;  /* 0x000000014b007810 */ /* 0x000fe20007ffe0b6 */
[----:B------:R-:W-:Y:S01]  /*4210*/  FMUL.FTZ R17, R67, UR10 ;  /* 0x0000000a43117c20 */ /* 0x000fe20008410000 */
[----:B------:R-:W-:Y:S01]  /*4220*/  FMUL.FTZ R16, R57, UR10 ;  /* 0x0000000a39107c20 */ /* 0x000fe20008410000 */
[----:B------:R-:W-:Y:S01]  /*4230*/  HMMA.16816.F32.BF16 R32, R8, R18, R32 ;  /* 0x000000120820723c */ /* 0x000fe20000041820 */
[----:B------:R-:W-:Y:S01]  /*4240*/  IADD3 R0, R124, R0, -R133 ;  /* 0x000000007c007210 */ /* 0x000fe20007ffe885 */
[----:B------:R-:W-:Y:S01]  /*4250*/  FMUL.FTZ R57, R58, UR10 ;  /* 0x0000000a3a397c20 */ /* 0x000fe20008410000 */
[----:B------:R1:W-:Y:S01]  /*4260*/  MUFU.TANH R49, R16 ;  /* 0x0000001000317308 */ /* 0x0003e20000002400 */
[----:B------:R-:W-:Y:S01]  /*4270*/  FMUL.FTZ R61, R61, UR10 ;  /* 0x0000000a3d3d7c20 */ /* 0x000fe20008410000 */
[----:B------:R-:W-:Y:S01]  /*4280*/  FMUL.FTZ R48, R48, UR10 ;  /* 0x0000000a30307c20 */ /* 0x000fe20008410000 */
[----:B------:R-:W-:-:S02]  /*4290*/  IMAD.IADD R67, R0, 0x1, R125 ;  /* 0x0000000100437824 */ /* 0x000fc400078e027d */
[----:B-----5:R-:W-:Y:S01]  /*42a0*/  FMUL.FTZ R0, R130, R103 ;  /* 0x0000006782007220 */ /* 0x020fe20000410000 */
[C---:B------:R-:W-:Y:S01]  /*42b0*/  HMMA.16816.F32.BF16 R28, R8.reuse, R20, R28 ;  /* 0x00000014081c723c */ /* 0x040fe2000004181c */
[----:B------:R-:W-:Y:S02]  /*42c0*/  VIADD R18, R2, 0x10 ;  /* 0x0000001002127836 */ /* 0x000fe40000000000 */
[----:B------:R-:W-:Y:S01]  /*42d0*/  FMUL.FTZ R19, R60, UR10 ;  /* 0x0000000a3c137c20 */ /* 0x000fe20008410000 */
[C---:B------:R-:W-:Y:S01]  /*42e0*/  VIMNMX R125, R67.reuse, R124, PT ;  /* 0x0000007c437d7248 */ /* 0x040fe20003fe0100 */
[----:B------:R3:W-:Y:S01]  /*42f0*/  MUFU.TANH R95, R68 ;  /* 0x00000044005f7308 */ /* 0x0007e20000002400 */
[----:B------:R-:W-:Y:S01]  /*4300*/  VIADDMNMX R124, R67, 0x8, R124, PT ;  /* 0x00000008437c7846 */ /* 0x000fe2000380017c */
[----:B------:R-:W-:Y:S01]  /*4310*/  HMMA.16816.F32.BF16 R24, R8, R22, R24 ;  /* 0x000000160818723c */ /* 0x000fe20000041818 */
[----:B------:R-:W-:Y:S01]  /*4320*/  ISETP.GE.AND P5, PT, R70, R125, PT ;  /* 0x0000007d4600720c */ /* 0x000fe20003fa6270 */
[----:B------:R-:W-:Y:S01]  /*4330*/  VIADD R60, R2, 0x20 ;  /* 0x00000020023c7836 */ /* 0x000fe20000000000 */
[----:B------:R-:W-:Y:S01]  /*4340*/  ISETP.GE.AND P0, PT, R70, R124, PT ;  /* 0x0000007c4600720c */ /* 0x000fe20003f06270 */
[----:B------:R-:W-:Y:S01]  /*4350*/  FMUL.FTZ R21, R63, UR10 ;  /* 0x0000000a3f157c20 */ /* 0x000fe20008410000 */
[----:B------:R-:W-:Y:S01]  /*4360*/  I2FP.F32.S32 R70, R70 ;  /* 0x0000004600467245 */ /* 0x000fe20000201400 */
[----:B-1----:R-:W-:-:S02]  /*4370*/  VIADD R16, R2, 0x1 ;  /* 0x0000000102107836 */ /* 0x002fc40000000000 */
[----:B------:R-:W-:Y:S01]  /*4380*/  FMUL.FTZ R10, R40, UR10 ;  /* 0x0000000a280a7c20 */ /* 0x000fe20008410000 */
[----:B------:R-:W1:Y:S01]  /*4390*/  MUFU.TANH R93, R93 ;  /* 0x0000005d005d7308 */ /* 0x000e620000002400 */
[----:B------:R-:W-:Y:S01]  /*43a0*/  FMUL.FTZ R8, R36, UR10 ;  /* 0x0000000a24087c20 */ /* 0x000fe20008410000 */
[-C--:B------:R-:W-:Y:S01]  /*43b0*/  FFMA.FTZ R40, R0, R70.reuse, R99 ;  /* 0x0000004600287223 */ /* 0x080fe20000010063 */
[-C--:B------:R-:W-:Y:S01]  /*43c0*/  ISETP.GE.AND P6, PT, R16, R125.reuse, PT ;  /* 0x0000007d1000720c */ /* 0x080fe20003fc6270 */
[----:B------:R-:W-:Y:S01]  /*43d0*/  FFMA.FTZ R70, R0, R70, R107 ;  /* 0x0000004600467223 */ /* 0x000fe2000001006b */
[----:B------:R-:W-:Y:S01]  /*43e0*/  ISETP.GE.AND P4, PT, R16, R124, PT ;  /* 0x0000007c1000720c */ /* 0x000fe20003f86270 */
[----:B------:R-:W-:Y:S01]  /*43f0*/  FMUL.FTZ R11, R62, UR10 ;  /* 0x0000000a3e0b7c20 */ /* 0x000fe20008410000 */
[----:B------:R-:W-:Y:S01]  /*4400*/  I2FP.F32.S32 R16, R16 ;  /* 0x0000001000107245 */ /* 0x000fe20000201400 */
[----:B---3--:R-:W-:Y:S01]  /*4410*/  VIADD R68, R2, 0x9 ;  /* 0x0000000902447836 */ /* 0x008fe20000000000 */
[----:B------:R-:W-:Y:S01]  /*4420*/  FSEL R40, R40, -INF , !P5 ;  /* 0xff80000028287808 */ /* 0x000fe20006800000 */
[----:B------:R-:W-:Y:S01]  /*4430*/  MUFU.TANH R81, R81 ;  /* 0x0000005100517308 */ /* 0x000fe20000002400 */
[----:B------:R-:W-:Y:S01]  /*4440*/  FSEL R70, R70, -INF , !P0 ;  /* 0xff80000046467808 */ /* 0x000fe20004000000 */
[CC--:B------:R-:W-:Y:S01]  /*4450*/  FFMA.FTZ R64, R0.reuse, R16.reuse, R13 ;  /* 0x0000001000407223 */ /* 0x0c0fe2000001000d */
[----:B------:R-:W-:Y:S01]  /*4460*/  FFMA.FTZ R15, R0, R16, R15 ;  /* 0x00000010000f7223 */ /* 0x000fe2000001000f */
[-C--:B------:R-:W-:Y:S01]  /*4470*/  ISETP.GE.AND P1, PT, R68, R125.reuse, PT ;  /* 0x0000007d4400720c */ /* 0x080fe20003f26270 */
[----:B------:R-:W-:Y:S01]  /*4480*/  VIADD R16, R2, 0x21 ;  /* 0x0000002102107836 */ /* 0x000fe20000000000 */
[-C--:B------:R-:W-:Y:S01]  /*4490*/  ISETP.GE.AND P2, PT, R68, R124.reuse, PT ;  /* 0x0000007c4400720c */ /* 0x080fe20003f46270 */
[----:B------:R-:W-:Y:S01]  /*44a0*/  FMUL.FTZ R23, R56, UR10 ;  /* 0x0000000a38177c20 */ /* 0x000fe20008410000 */
[----:B------:R-:W-:Y:S01]  /*44b0*/  FSEL R64, R64, -INF , !P6 ;  /* 0xff80000040407808 */ /* 0x000fe20007000000 */
[----:B------:R-:W3:Y:S01]  /*44c0*/  MUFU.TANH R83, R83 ;  /* 0x0000005300537308 */ /* 0x000ee20000002400 */
[----:B------:R-:W-:Y:S01]  /*44d0*/  FSEL R78, R15, -INF , !P4 ;  /* 0xff8000000f4e7808 */ /* 0x000fe20006000000 */
[----:B------:R-:W-:Y:S01]  /*44e0*/  FMUL.FTZ R50, R50, UR10 ;  /* 0x0000000a32327c20 */ /* 0x000fe20008410000 */
[CC--:B------:R-:W-:Y:S01]  /*44f0*/  ISETP.GE.AND P6, PT, R18.reuse, R125.reuse, PT ;  /* 0x0000007d1200720c */ /* 0x0c0fe20003fc6270 */
[----:B------:R-:W-:Y:S01]  /*4500*/  FMUL.FTZ R51, R51, UR10 ;  /* 0x0000000a33337c20 */ /* 0x000fe20008410000 */
[-C--:B------:R-:W-:Y:S01]  /*4510*/  ISETP.GE.AND P4, PT, R18, R124.reuse, PT ;  /* 0x0000007c1200720c */ /* 0x080fe20003f86270 */
[----:B------:R-:W-:Y:S01]  /*4520*/  FMUL.FTZ R44, R44, UR10 ;  /* 0x0000000a2c2c7c20 */ /* 0x000fe20008410000 */
[CC--:B------:R-:W-:Y:S01]  /*4530*/  ISETP.GE.AND P5, PT, R80.reuse, R125.reuse, PT ;  /* 0x0000007d5000720c */ /* 0x0c0fe20003fa6270 */
[----:B------:R-:W4:Y:S01]  /*4540*/  MUFU.TANH R115, R115 ;  /* 0x0000007300737308 */ /* 0x000f220000002400 */
[----:B------:R-:W-:Y:S01]  /*4550*/  ISETP.GE.AND P0, PT, R80, R124, PT ;  /* 0x0000007c5000720c */ /* 0x000fe20003f06270 */
[----:B------:R-:W-:Y:S01]  /*4560*/  FMUL.FTZ R46, R46, UR10 ;  /* 0x0000000a2e2e7c20 */ /* 0x000fe20008410000 */
[----:B------:R-:W-:Y:S01]  /*4570*/  I2FP.F32.S32 R68, R68 ;  /* 0x0000004400447245 */ /* 0x000fe20000201400 */
[----:B------:R-:W-:Y:S01]  /*4580*/  FMUL.FTZ R45, R45, UR10 ;  /* 0x0000000a2d2d7c20 */ /* 0x000fe20008410000 */
[----:B------:R-:W-:Y:S01]  /*4590*/  I2FP.F32.S32 R18, R18 ;  /* 0x0000001200127245 */ /* 0x000fe20000201400 */
[----:B------:R-:W-:Y:S01]  /*45a0*/  FMUL.FTZ R47, R47, UR10 ;  /* 0x0000000a2f2f7c20 */ /* 0x000fe20008410000 */
[----:B------:R-:W-:Y:S01]  /*45b0*/  I2FP.F32.S32 R80, R80 ;  /* 0x0000005000507245 */ /* 0x000fe20000201400 */
[CC--:B------:R-:W-:Y:S01]  /*45c0*/  FFMA.FTZ R36, R0.reuse, R68.reuse, R105 ;  /* 0x0000004400247223 */ /* 0x0c0fe20000010069 */
[C---:B--2---:R-:W-:Y:S01]  /*45d0*/  FFMA.FTZ R68, R0.reuse, R68, R89 ;  /* 0x0000004400447223 */ /* 0x044fe20000010059 */
[CC--:B------:R-:W-:Y:S01]  /*45e0*/  FFMA.FTZ R86, R0.reuse, R18.reuse, R109 ;  /* 0x0000001200567223 */ /* 0x0c0fe2000001006d */
[C---:B------:R-:W-:Y:S01]  /*45f0*/  FFMA.FTZ R18, R0.reuse, R18, R111 ;  /* 0x0000001200127223 */ /* 0x040fe2000001006f */
[CC--:B------:R-:W-:Y:S01]  /*4600*/  FFMA.FTZ R84, R0.reuse, R80.reuse, R91 ;  /* 0x0000005000547223 */ /* 0x0c0fe2000001005b */
[----:B------:R-:W-:Y:S01]  /*4610*/  FFMA.FTZ R80, R0, R80, R113 ;  /* 0x0000005000507223 */ /* 0x000fe20000010071 */
[----:B------:R-:W2:Y:S01]  /*4620*/  MUFU.TANH R69, R69 ;  /* 0x0000004500457308 */ /* 0x000ea20000002400 */
[----:B------:R-:W-:Y:S01]  /*4630*/  FSEL R36, R36, -INF , !P1 ;  /* 0xff80000024247808 */ /* 0x000fe20004800000 */
[----:B------:R-:W-:Y:S01]  /*4640*/  FMUL.FTZ R41, R41, UR10 ;  /* 0x0000000a29297c20 */ /* 0x000fe20008410000 */
[----:B------:R-:W-:Y:S01]  /*4650*/  FSEL R68, R68, -INF , !P2 ;  /* 0xff80000044447808 */ /* 0x000fe20005000000 */
[----:B------:R-:W-:Y:S01]  /*4660*/  FMUL.FTZ R43, R43, UR10 ;  /* 0x0000000a2b2b7c20 */ /* 0x000fe20008410000 */
[----:B------:R-:W-:Y:S01]  /*4670*/  FSEL R86, R86, -INF , !P6 ;  /* 0xff80000056567808 */ /* 0x000fe20007000000 */
[----:B------:R-:W-:Y:S01]  /*4680*/  FMUL.FTZ R42, R42, UR10 ;  /* 0x0000000a2a2a7c20 */ /* 0x000fe20008410000 */
[----:B------:R-:W-:Y:S01]  /*4690*/  FSEL R18, R18, -INF , !P4 ;  /* 0xff80000012127808 */ /* 0x000fe20006000000 */
        /* <DEDUP_REMOVED lines=8> */
[----:B------:R-:W2:Y:S01]  /*4720*/  MUFU.TANH R65, R65 ;  /* 0x0000004100417308 */ /* 0x000ea20000002400 */
[-C--:B------:R-:W-:Y:S01]  /*4730*/  ISETP.GE.AND P6, PT, R72, R125.reuse, PT ;  /* 0x0000007d4800720c */ /* 0x080fe20003fc6270 */
[----:B------:R-:W-:Y:S01]  /*4740*/  FMUL.FTZ R32, R32, UR10 ;  /* 0x0000000a20207c20 */ /* 0x000fe20008410000 */
[-C--:B------:R-:W-:Y:S01]  /*4750*/  ISETP.GE.AND P4, PT, R72, R124.reuse, PT ;  /* 0x0000007c4800720c */ /* 0x080fe20003f86270 */
[----:B------:R-:W-:Y:S01]  /*4760*/  FMUL.FTZ R34, R34, UR10 ;  /* 0x0000000a22227c20 */ /* 0x000fe20008410000 */
[CC--:B------:R-:W-:Y:S01]  /*4770*/  ISETP.GE.AND P5, PT, R60.reuse, R125.reuse, PT ;  /* 0x0000007d3c00720c */ /* 0x0c0fe20003fa6270 */
[----:B------:R-:W-:Y:S01]  /*4780*/  FMUL.FTZ R33, R33, UR10 ;  /* 0x0000000a21217c20 */ /* 0x000fe20008410000 */
[----:B------:R-:W-:Y:S01]  /*4790*/  ISETP.GE.AND P0, PT, R60, R124, PT ;  /* 0x0000007c3c00720c */ /* 0x000fe20003f06270 */
[----:B------:R-:W2:Y:S01]  /*47a0*/  MUFU.TANH R73, R66 ;  /* 0x0000004200497308 */ /* 0x000ea20000002400 */
[----:B------:R-:W-:Y:S01]  /*47b0*/  I2FP.F32.S32 R74, R74 ;  /* 0x0000004a004a7245 */ /* 0x000fe20000201400 */
[----:B------:R-:W-:Y:S01]  /*47c0*/  FMUL.FTZ R35, R35, UR10 ;  /* 0x0000000a23237c20 */ /* 0x000fe20008410000 */
[----:B------:R-:W-:Y:S01]  /*47d0*/  I2FP.F32.S32 R72, R72 ;  /* 0x0000004800487245 */ /* 0x000fe20000201400 */
[----:B------:R-:W-:Y:S01]  /*47e0*/  FMUL.FTZ R28, R28, UR10 ;  /* 0x0000000a1c1c7c20 */ /* 0x000fe20008410000 */
[----:B------:R-:W-:Y:S01]  /*47f0*/  I2FP.F32.S32 R60, R60 ;  /* 0x0000003c003c7245 */ /* 0x000fe20000201400 */
[CC--:B-1----:R-:W-:Y:S01]  /*4800*/  FFMA.FTZ R82, R0.reuse, R74.reuse, R93 ;  /* 0x0000004a00527223 */ /* 0x0c2fe2000001005d */
[C---:B---3--:R-:W-:Y:S01]  /*4810*/  FFMA.FTZ R74, R0.reuse, R74, R83 ;  /* 0x0000004a004a7223 */ /* 0x048fe20000010053 */
[----:B------:R-:W1:Y:S01]  /*4820*/  MUFU.TANH R17, R17 ;  /* 0x0000001100117308 */ /* 0x000e620000002400 */
[C---:B------:R-:W-:Y:S01]  /*4830*/  FFMA.FTZ R76, R0.reuse, R72, R81 ;  /* 0x00000048004c7223 */ /* 0x040fe20000010051 */
[C---:B------:R-:W-:Y:S01]  /*4840*/  FFMA.FTZ R62, R0.reuse, R60, R95 ;  /* 0x0000003c003e7223 */ /* 0x040fe2000001005f */
[C---:B----4-:R-:W-:Y:S01]  /*4850*/  FFMA.FTZ R72, R0.reuse, R72, R115 ;  /* 0x0000004800487223 */ /* 0x050fe20000010073 */
[----:B------:R-:W-:Y:S01]  /*4860*/  FFMA.FTZ R60, R0, R60, R77 ;  /* 0x0000003c003c7223 */ /* 0x000fe2000001004d */
[----:B------:R-:W-:Y:S01]  /*4870*/  IADD3 R56, R2, 0x28, RZ ;  /* 0x0000002802387810 */ /* 0x000fe20007ffe0ff */
[----:B------:R-:W-:Y:S01]  /*4880*/  FMUL.FTZ R24, R24, UR10 ;  /* 0x0000000a18187c20 */ /* 0x000fe20008410000 */
[----:B------:R-:W-:Y:S01]  /*4890*/  FSEL R82, R82, -INF , !P1 ;  /* 0xff80000052527808 */ /* 0x000fe20004800000 */
[----:B------:R3:W-:Y:S01]  /*48a0*/  MUFU.TANH R63, R12 ;  /* 0x0000000c003f7308 */ /* 0x0007e20000002400 */
[----:B------:R-:W-:Y:S01]  /*48b0*/  FSEL R74, R74, -INF , !P2 ;  /* 0xff8000004a4a7808 */ /* 0x000fe20005000000 */
[----:B------:R-:W-:Y:S01]  /*48c0*/  FMUL.FTZ R29, R29, UR10 ;  /* 0x0000000a1d1d7c20 */ /* 0x000fe20008410000 */
[----:B------:R-:W-:Y:S01]  /*48d0*/  FSEL R76, R76, -INF , !P6 ;  /* 0xff8000004c4c7808 */ /* 0x000fe20007000000 */
[----:B------:R-:W-:Y:S01]  /*48e0*/  FMUL.FTZ R31, R31, UR10 ;  /* 0x0000000a1f1f7c20 */ /* 0x000fe20008410000 */
[----:B------:R-:W-:Y:S01]  /*48f0*/  FSEL R72, R72, -INF , !P4 ;  /* 0xff80000048487808 */ /* 0x000fe20006000000 */
[----:B------:R-:W-:Y:S01]  /*4900*/  FMUL.FTZ R30, R30, UR10 ;  /* 0x0000000a1e1e7c20 */ /* 0x000fe20008410000 */
[----:B------:R-:W-:Y:S01]  /*4910*/  FSEL R62, R62, -INF , !P5 ;  /* 0xff8000003e3e7808 */ /* 0x000fe20006800000 */
[----:B------:R-:W4:Y:S01]  /*4920*/  MUFU.TANH R19, R19 ;  /* 0x0000001300137308 */ /* 0x000f220000002400 */
[----:B------:R-:W-:Y:S01]  /*4930*/  FSEL R60, R60, -INF , !P0 ;  /* 0xff8000003c3c7808 */ /* 0x000fe20004000000 */
[----:B------:R-:W-:Y:S01]  /*4940*/  FMUL.FTZ R26, R26, UR10 ;  /* 0x0000000a1a1a7c20 */ /* 0x000fe20008410000 */
[CC--:B------:R-:W-:Y:S01]  /*4950*/  ISETP.GE.AND P1, PT, R16.reuse, R125.reuse, PT ;  /* 0x0000007d1000720c */ /* 0x0c0fe20003f26270 */
[----:B------:R-:W-:Y:S01]  /*4960*/  FMUL.FTZ R25, R25, UR10 ;  /* 0x0000000a19197c20 */ /* 0x000fe20008410000 */
[----:B------:R-:W-:Y:S01]  /*4970*/  ISETP.GE.AND P2, PT, R16, R124, PT ;  /* 0x0000007c1000720c */ /* 0x000fe20003f46270 */
[----:B------:R-:W-:Y:S01]  /*4980*/  FMUL.FTZ R27, R27, UR10 ;  /* 0x0000000a1b1b7c20 */ /* 0x000fe20008410000 */
[-C--:B------:R-:W-:Y:S01]  /*4990*/  ISETP.GE.AND P6, PT, R56, R125.reuse, PT ;  /* 0x0000007d3800720c */ /* 0x080fe20003fc6270 */
[----:B------:R-:W4:Y:S01]  /*49a0*/  MUFU.TANH R11, R11 ;  /* 0x0000000b000b7308 */ /* 0x000f220000002400 */
[----:B---3--:R-:W-:Y:S01]  /*49b0*/  I2FP.F32.S32 R12, R16 ;  /* 0x00000010000c7245 */ /* 0x008fe20000201400 */
[----:B------:R-:W-:Y:S01]  /*49c0*/  VIADD R16, R2, 0x31 ;  /* 0x0000003102107836 */ /* 0x000fe20000000000 */
[----:B------:R-:W-:Y:S01]  /*49d0*/  ISETP.GE.AND P4, PT, R56, R124, PT ;  /* 0x0000007c3800720c */ /* 0x000fe20003f86270 */
[----:B------:R-:W-:Y:S01]  /*49e0*/  VIADD R103, R168, 0x3800 ;  /* 0x00003800a8677836 */ /* 0x000fe20000000000 */
[----:B------:R-:W-:Y:S01]  /*49f0*/  ISETP.GE.AND P5, PT, R196, R125, PT ;  /* 0x0000007dc400720c */ /* 0x000fe20003fa6270 */
[CC--:B--2---:R-:W-:Y:S01]  /*4a00*/  FFMA.FTZ R202, R0.reuse, R12.reuse, R69 ;  /* 0x0000000c00ca7223 */ /* 0x0c4fe20000010045 */
[----:B------:R-:W-:Y:S01]  /*4a10*/  FFMA.FTZ R71, R0, R12, R71 ;  /* 0x0000000c00477223 */ /* 0x000fe20000010047 */
[----:B------:R-:W-:Y:S01]  /*4a20*/  ISETP.GE.AND P0, PT, R196, R124, PT ;  /* 0x0000007cc400720c */ /* 0x000fe20003f06270 */
[----:B------:R-:W2:Y:S01]  /*4a30*/  MUFU.TANH R9, R61 ;  /* 0x0000003d00097308 */ /* 0x000ea20000002400 */
[----:B------:R-:W-:Y:S01]  /*4a40*/  I2FP.F32.S32 R56, R56 ;  /* 0x0000003800387245 */ /* 0x000fe20000201400 */
[----:B------:R-:W-:Y:S01]  /*4a50*/  VIADD R12, R2, 0x38 ;  /* 0x00000038020c7836 */ /* 0x000fe20000000000 */
[----:B------:R-:W-:-:S02]  /*4a60*/  I2FP.F32.S32 R196, R196 ;  /* 0x000000c400c47245 */ /* 0x000fc40000201400 */
[----:B------:R-:W-:Y:S01]  /*4a70*/  FSEL R202, R202, -INF , !P1 ;  /* 0xff800000caca7808 */ /* 0x000fe20004800000 */
[----:B------:R-:W-:Y:S01]  /*4a80*/  FFMA.FTZ R58, R0, R56, R79 ;  /* 0x00000038003a7223 */ /* 0x000fe2000001004f */
[----:B------:R-:W-:Y:S01]  /*4a90*/  FSEL R198, R71, -INF , !P2 ;  /* 0xff80000047c67808 */ /* 0x000fe20005000000 */
[----:B------:R-:W3:Y:S01]  /*4aa0*/  MUFU.TANH R21, R21 ;  /* 0x0000001500157308 */ /* 0x000ee20000002400 */
[----:B------:R-:W-:Y:S01]  /*4ab0*/  ISETP.GE.AND P1, PT, R134, R125, PT ;  /* 0x0000007d8600720c */ /* 0x000fe20003f26270 */
[----:B------:R-:W-:Y:S01]  /*4ac0*/  FFMA.FTZ R65, R0, R196, R65 ;  /* 0x000000c400417223 */ /* 0x000fe20000010041 */
[----:B------:R-:W-:Y:S01]  /*4ad0*/  ISETP.GE.AND P2, PT, R134, R124, PT ;  /* 0x0000007c8600720c */ /* 0x000fe20003f46270 */
[C---:B------:R-:W-:Y:S01]  /*4ae0*/  FFMA.FTZ R56, R0.reuse, R56, R73 ;  /* 0x0000003800387223 */ /* 0x040fe20000010049 */
[----:B------:R-:W-:Y:S01]  /*4af0*/  I2FP.F32.S32 R134, R134 ;  /* 0x0000008600867245 */ /* 0x000fe20000201400 */
[----:B-1----:R-:W-:Y:S01]  /*4b00*/  FFMA.FTZ R196, R0, R196, R17 ;  /* 0x000000c400c47223 */ /* 0x002fe20000010011 */
[----:B------:R-:W-:Y:S01]  /*4b10*/  VIADD R17, R2, 0x39 ;  /* 0x0000003902117836 */ /* 0x000fe20000000000 */
[----:B------:R-:W1:Y:S01]  /*4b20*/  MUFU.TANH R23, R23 ;  /* 0x0000001700177308 */ /* 0x000e620000002400 */
[----:B------:R-:W-:Y:S01]  /*4b30*/  FSEL R58, R58, -INF , !P6 ;  /* 0xff8000003a3a7808 */ /* 0x000fe20007000000 */
[CC--:B----4-:R-:W-:Y:S01]  /*4b40*/  FFMA.FTZ R19, R0.reuse, R134.reuse, R19 ;  /* 0x0000008600137223 */ /* 0x0d0fe20000010013 */
[----:B------:R-:W-:Y:S01]  /*4b50*/  FFMA.FTZ R134, R0, R134, R11 ;  /* 0x0000008600867223 */ /* 0x000fe2000001000b */
[----:B------:R-:W-:-:S02]  /*4b60*/  FSEL R56, R56, -INF , !P4 ;  /* 0xff80000038387808 */ /* 0x000fc40006000000 */
[----:B------:R-:W-:Y:S02]  /*4b70*/  FSEL R200, R65, -INF , !P5 ;  /* 0xff80000041c87808 */ /* 0x000fe40006800000 */
[----:B------:R-:W4:Y:S01]  /*4b80*/  MUFU.TANH R57, R57 ;  /* 0x0000003900397308 */ /* 0x000f220000002400 */
[----:B------:R-:W-:Y:S02]  /*4b90*/  FSEL R196, R196, -INF , !P0 ;  /* 0xff800000c4c47808 */ /* 0x000fe40004000000 */
[CC--:B------:R-:W-:Y:S02]  /*4ba0*/  ISETP.GE.AND P6, PT, R16.reuse, R125.reuse, PT ;  /* 0x0000007d1000720c */ /* 0x0c0fe40003fc6270 */
[-C--:B------:R-:W-:Y:S02]  /*4bb0*/  ISETP.GE.AND P4, PT, R16, R124.reuse, PT ;  /* 0x0000007c1000720c */ /* 0x080fe40003f86270 */
[C---:B------:R-:W-:Y:S01]  /*4bc0*/  ISETP.GE.AND P5, PT, R12.reuse, R125, PT ;  /* 0x0000007d0c00720c */ /* 0x040fe20003fa6270 */
[----:B------:R-:W4:Y:S01]  /*4bd0*/  MUFU.TANH R59, R59 ;  /* 0x0000003b003b7308 */ /* 0x000f220000002400 */
[----:B------:R-:W-:-:S02]  /*4be0*/  ISETP.GE.AND P0, PT, R12, R124, PT ;  /* 0x0000007c0c00720c */ /* 0x000fc40003f06270 */
[----:B------:R-:W-:Y:S02]  /*4bf0*/  I2FP.F32.S32 R16, R16 ;  /* 0x0000001000107245 */ /* 0x000fe40000201400 */
[----:B------:R-:W-:Y:S02]  /*4c00*/  I2FP.F32.S32 R12, R12 ;  /* 0x0000000c000c7245 */ /* 0x000fe40000201400 */
[----:B------:R-:W-:Y:S01]  /*4c10*/  FSEL R136, R19, -INF , !P1 ;  /* 0xff80000013887808 */ /* 0x000fe20004800000 */
[----:B------:R4:W-:Y:S01]  /*4c20*/  MUFU.TANH R11, R10 ;  /* 0x0000000a000b7308 */ /* 0x0009e20000002400 */
[CC--:B--2---:R-:W-:Y:S01]  /*4c30*/  FFMA.FTZ R9, R0.reuse, R16.reuse, R9 ;  /* 0x0000001000097223 */ /* 0x0c4fe20000010009 */
[C---:B---3--:R-:W-:Y:S01]  /*4c40*/  FFMA.FTZ R21, R0.reuse, R16, R21 ;  /* 0x0000001000157223 */ /* 0x048fe20000010015 */
[CC--:B-1----:R-:W-:Y:S01]  /*4c50*/  FFMA.FTZ R23, R0.reuse, R12.reuse, R23 ;  /* 0x0000000c00177223 */ /* 0x0c2fe20000010017 */
[----:B----4-:R-:W-:Y:S01]  /*4c60*/  FFMA.FTZ R57, R0, R12, R57 ;  /* 0x0000000c00397223 */ /* 0x010fe20000010039 */
[C---:B------:R-:W-:Y:S01]  /*4c70*/  VIADD R12, R2.reuse, 0x40 ;  /* 0x00000040020c7836 */ /* 0x040fe20000000000 */
[----:B------:R-:W-:Y:S01]  /*4c80*/  FSEL R192, R9, -INF , !P6 ;  /* 0xff80000009c07808 */ /* 0x000fe20007000000 */
[----:B------:R-:W-:Y:S01]  /*4c90*/  VIADD R16, R2, 0x48 ;  /* 0x0000004802107836 */ /* 0x000fe20000000000 */
[----:B------:R-:W1:Y:S01]  /*4ca0*/  MUFU.TANH R61, R52 ;  /* 0x00000034003d7308 */ /* 0x000e620000002400 */
[----:B------:R-:W-:-:S02]  /*4cb0*/  FSEL R188, R21, -INF , !P4 ;  /* 0xff80000015bc7808 */ /* 0x000fc40006000000 */
[----:B------:R-:W-:Y:S02]  /*4cc0*/  FSEL R132, R23, -INF , !P5 ;  /* 0xff80000017847808 */ /* 0x000fe40006800000 */
[----:B------:R-:W-:Y:S02]  /*4cd0*/  FSEL R130, R57, -INF , !P0 ;  /* 0xff80000039827808 */ /* 0x000fe40004000000 */
[C---:B------:R-:W-:Y:S01]  /*4ce0*/  ISETP.GE.AND P6, PT, R12.reuse, R125, PT ;  /* 0x0000007d0c00720c */ /* 0x040fe20003fc6270 */
[----:B------:R-:W-:Y:S01]  /*4cf0*/  MUFU.TANH R53, R53 ;  /* 0x0000003500357308 */ /* 0x000fe20000002400 */
[----:B------:R-:W-:Y:S02]  /*4d00*/  I2FP.F32.S32 R10, R17 ;  /* 0x00000011000a7245 */ /* 0x000fe40000201400 */
[----:B------:R-:W-:Y:S02]  /*4d10*/  ISETP.GE.AND P4, PT, R12, R124, PT ;  /* 0x0000007c0c00720c */ /* 0x000fe40003f86270 */
[----:B------:R-:W-:Y:S01]  /*4d20*/  I2FP.F32.S32 R12, R12 ;  /* 0x0000000c000c7245 */ /* 0x000fe20000201400 */
[CC--:B------:R-:W-:Y:S01]  /*4d30*/  FFMA.FTZ R49, R0.reuse, R10.reuse, R49 ;  /* 0x0000000a00317223 */ /* 0x0c0fe20000010031 */
[----:B------:R-:W-:Y:S01]  /*4d40*/  FFMA.FTZ R59, R0, R10, R59 ;  /* 0x0000000a003b7223 */ /* 0x000fe2000001003b */
[----:B------:R-:W2:Y:S01]  /*4d50*/  MUFU.TANH R13, R54 ;  /* 0x00000036000d7308 */ /* 0x000ea20000002400 */
[----:B------:R-:W-:-:S02]  /*4d60*/  VIADD R10, R2, 0x41 ;  /* 0x00000041020a7836 */ /* 0x000fc40000000000 */
[----:B-1----:R-:W-:Y:S01]  /*4d70*/  FFMA.FTZ R61, R0, R12, R61 ;  /* 0x0000000c003d7223 */ /* 0x002fe2000001003d */
[----:B------:R-:W-:Y:S02]  /*4d80*/  FSEL R134, R134, -INF , !P2 ;  /* 0xff80000086867808 */ /* 0x000fe40005000000 */
[CC--:B------:R-:W-:Y:S02]  /*4d90*/  ISETP.GE.AND P1, PT, R17.reuse, R125.reuse, PT ;  /* 0x0000007d1100720c */ /* 0x0c0fe40003f26270 */
[C---:B------:R-:W-:Y:S01]  /*4da0*/  ISETP.GE.AND P5, PT, R10.reuse, R125, PT ;  /* 0x0000007d0a00720c */ /* 0x040fe20003fa6270 */
[----:B------:R-:W1:Y:S01]  /*4db0*/  MUFU.TANH R55, R55 ;  /* 0x0000003700377308 */ /* 0x000e620000002400 */
[----:B------:R-:W-:Y:S02]  /*4dc0*/  ISETP.GE.AND P0, PT, R10, R124, PT ;  /* 0x0000007c0a00720c */ /* 0x000fe40003f06270 */
[----:B------:R-:W-:Y:S02]  /*4dd0*/  I2FP.F32.S32 R10, R10 ;  /* 0x0000000a000a7245 */ /* 0x000fe40000201400 */
[----:B------:R-:W-:-:S02]  /*4de0*/  ISETP.GE.AND P2, PT, R17, R124, PT ;  /* 0x0000007c1100720c */ /* 0x000fc40003f46270 */
[----:B------:R-:W-:Y:S01]  /*4df0*/  FSEL R150, R61, -INF , !P6 ;  /* 0xff8000003d967808 */ /* 0x000fe20007000000 */
[----:B------:R-:W-:Y:S01]  /*4e00*/  MUFU.TANH R15, R48 ;  /* 0x00000030000f7308 */ /* 0x000fe20000002400 */
[C---:B--2---:R-:W-:Y:S01]  /*4e10*/  FFMA.FTZ R13, R0.reuse, R12, R13 ;  /* 0x0000000c000d7223 */ /* 0x044fe2000001000d */
[-C--:B------:R-:W-:Y:S01]  /*4e20*/  FFMA.FTZ R53, R0, R10.reuse, R53 ;  /* 0x0000000a00357223 */ /* 0x080fe20000010035 */
[----:B------:R-:W-:Y:S01]  /*4e30*/  VIADD R12, R2, 0x49 ;  /* 0x00000049020c7836 */ /* 0x000fe20000000000 */
[----:B------:R-:W-:Y:S02]  /*4e40*/  FSEL R190, R49, -INF , !P1 ;  /* 0xff80000031be7808 */ /* 0x000fe40004800000 */
[----:B------:R-:W-:Y:S02]  /*4e50*/  FSEL R146, R13, -INF , !P4 ;  /* 0xff8000000d927808 */ /* 0x000fe40006000000 */
[----:B------:R-:W-:Y:S01]  /*4e60*/  MUFU.TANH R75, R50 ;  /* 0x00000032004b7308 */ /* 0x000fe20000002400 */
[----:B-1----:R-:W-:Y:S01]  /*4e70*/  FFMA.FTZ R55, R0, R10, R55 ;  /* 0x0000000a00377223 */ /* 0x002fe20000010037 */
[----:B------:R-:W-:-:S02]  /*4e80*/  IADD3 R10, R2, 0x50, RZ ;  /* 0x00000050020a7810 */ /* 0x000fc40007ffe0ff */
[----:B------:R-:W-:Y:S02]  /*4e90*/  FSEL R152, R53, -INF , !P5 ;  /* 0xff80000035987808 */ /* 0x000fe40006800000 */
[----:B------:R-:W-:Y:S02]  /*4ea0*/  FSEL R144, R55, -INF , !P0 ;  /* 0xff80000037907808 */ /* 0x000fe40004000000 */
[----:B------:R-:W1:Y:S01]  /*4eb0*/  MUFU.TANH R51, R51 ;  /* 0x0000003300337308 */ /* 0x000e620000002400 */
[CC--:B------:R-:W-:Y:S02]  /*4ec0*/  ISETP.GE.AND P6, PT, R12.reuse, R125.reuse, PT ;  /* 0x0000007d0c00720c */ /* 0x0c0fe40003fc6270 */
[-C--:B------:R-:W-:Y:S02]  /*4ed0*/  ISETP.GE.AND P4, PT, R12, R124.reuse, PT ;  /* 0x0000007c0c00720c */ /* 0x080fe40003f86270 */
[C---:B------:R-:W-:Y:S02]  /*4ee0*/  ISETP.GE.AND P5, PT, R10.reuse, R125, PT ;  /* 0x0000007d0a00720c */ /* 0x040fe40003fa6270 */
[----:B------:R-:W-:Y:S01]  /*4ef0*/  ISETP.GE.AND P0, PT, R10, R124, PT ;  /* 0x0000007c0a00720c */ /* 0x000fe20003f06270 */
[----:B------:R-:W2:Y:S01]  /*4f00*/  MUFU.TANH R67, R44 ;  /* 0x0000002c00437308 */ /* 0x000ea20000002400 */
[----:B------:R-:W-:-:S02]  /*4f10*/  FSEL R154, R59, -INF , !P2 ;  /* 0xff8000003b9a7808 */ /* 0x000fc40005000000 */
[----:B------:R-:W-:Y:S02]  /*4f20*/  I2FP.F32.S32 R12, R12 ;  /* 0x0000000c000c7245 */ /* 0x000fe40000201400 */
[----:B------:R-:W-:Y:S02]  /*4f30*/  I2FP.F32.S32 R10, R10 ;  /* 0x0000000a000a7245 */ /* 0x000fe40000201400 */
[C---:B------:R-:W-:Y:S01]  /*4f40*/  ISETP.GE.AND P1, PT, R16.reuse, R125, PT ;  /* 0x0000007d1000720c */ /* 0x040fe20003f26270 */
[----:B------:R-:W3:Y:S01]  /*4f50*/  MUFU.TANH R69, R46 ;  /* 0x0000002e00457308 */ /* 0x000ee20000002400 */
[----:B------:R-:W-:Y:S01]  /*4f60*/  ISETP.GE.AND P2, PT, R16, R124, PT ;  /* 0x0000007c1000720c */ /* 0x000fe20003f46270 */
[CC--:B------:R-:W-:Y:S01]  /*4f70*/  FFMA.FTZ R63, R0.reuse, R12.reuse, R63 ;  /* 0x0000000c003f7223 */ /* 0x0c0fe2000001003f */
[----:B-1----:R-:W-:Y:S01]  /*4f80*/  FFMA.FTZ R51, R0, R12, R51 ;  /* 0x0000000c00337223 */ /* 0x002fe20000010033 */
[----:B------:R-:W-:-:S03]  /*4f90*/  VIADD R12, R2, 0x59 ;  /* 0x00000059020c7836 */ /* 0x000fc60000000000 */
[----:B------:R-:W-:Y:S01]  /*4fa0*/  FSEL R148, R63, -INF , !P6 ;  /* 0xff8000003f947808 */ /* 0x000fe20007000000 */
[----:B------:R1:W-:Y:S01]  /*4fb0*/  MUFU.TANH R9, R8 ;  /* 0x0000000800097308 */ /* 0x0003e20000002400 */
[----:B--2---:R-:W-:Y:S01]  /*4fc0*/  FFMA.FTZ R67, R0, R10, R67 ;  /* 0x0000000a00437223 */ /* 0x004fe20000010043 */
[----:B------:R-:W-:-:S04]  /*4fd0*/  FSEL R138, R51, -INF , !P4 ;  /* 0xff800000338a7808 */ /* 0x000fc80006000000 */
[----:B------:R-:W-:Y:S02]  /*4fe0*/  FSEL R118, R67, -INF , !P5 ;  /* 0xff80000043767808 */ /* 0x000fe40006800000 */
[----:B------:R-:W2:Y:S01]  /*4ff0*/  MUFU.TANH R45, R45 ;  /* 0x0000002d002d7308 */ /* 0x000ea20000002400 */
[----:B---3--:R-:W-:Y:S01]  /*5000*/  FFMA.FTZ R69, R0, R10, R69 ;  /* 0x0000000a00457223 */ /* 0x008fe20000010045 */
[----:B------:R-:W-:Y:S01]  /*5010*/  VIADD R10, R2, 0x58 ;  /* 0x00000058020a7836 */ /* 0x000fe20000000000 */
[----:B------:R-:W-:-:S03]  /*5020*/  ISETP.GE.AND P5, PT, R12, R125, PT ;  /* 0x0000007d0c00720c */ /* 0x000fc60003fa6270 */
[----:B------:R-:W-:Y:S02]  /*5030*/  FSEL R110, R69, -INF , !P0 ;  /* 0xff800000456e7808 */ /* 0x000fe40004000000 */
[----:B------:R-:W3:Y:S01]  /*5040*/  MUFU.TANH R47, R47 ;  /* 0x0000002f002f7308 */ /* 0x000ee20000002400 */
[----:B-1----:R-:W-:Y:S02]  /*5050*/  I2FP.F32.S32 R8, R16 ;  /* 0x0000001000087245 */ /* 0x002fe40000201400 */
[C---:B------:R-:W-:Y:S02]  /*5060*/  ISETP.GE.AND P6, PT, R10.reuse, R125, PT ;  /* 0x0000007d0a00720c */ /* 0x040fe40003fc6270 */
[----:B------:R-:W-:Y:S01]  /*5070*/  ISETP.GE.AND P4, PT, R10, R124, PT ;  /* 0x0000007c0a00720c */ /* 0x000fe20003f86270 */
[CC--:B------:R-:W-:Y:S01]  /*5080*/  FFMA.FTZ R15, R0.reuse, R8.reuse, R15 ;  /* 0x00000008000f7223 */ /* 0x0c0fe2000001000f */
[----:B------:R-:W-:Y:S01]  /*5090*/  FFMA.FTZ R75, R0, R8, R75 ;  /* 0x00000008004b7223 */ /* 0x000fe2000001004b */
[----:B------:R-:W1:Y:S01]  /*50a0*/  MUFU.TANH R41, R41 ;  /* 0x0000002900297308 */ /* 0x000e620000002400 */
[----:B------:R-:W-:Y:S01]  /*50b0*/  VIADD R8, R2, 0x51 ;  /* 0x0000005102087836 */ /* 0x000fe20000000000 */
[----:B------:R-:W-:-:S02]  /*50c0*/  ISETP.GE.AND P0, PT, R12, R124, PT ;  /* 0x0000007c0c00720c */ /* 0x000fc40003f06270 */
[----:B------:R-:W-:Y:S02]  /*50d0*/  FSEL R140, R15, -INF , !P1 ;  /* 0xff8000000f8c7808 */ /* 0x000fe40004800000 */
[----:B------:R-:W-:Y:S02]  /*50e0*/  FSEL R142, R75, -INF , !P2 ;  /* 0xff8000004b8e7808 */ /* 0x000fe40005000000 */
[----:B------:R-:W4:Y:S01]  /*50f0*/  MUFU.TANH R17, R42 ;  /* 0x0000002a00117308 */ /* 0x000f220000002400 */
[C---:B------:R-:W-:Y:S02]  /*5100*/  ISETP.GE.AND P1, PT, R8.reuse, R125, PT ;  /* 0x0000007d0800720c */ /* 0x040fe40003f26270 */
[----:B------:R-:W-:Y:S02]  /*5110*/  ISETP.GE.AND P2, PT, R8, R124, PT ;  /* 0x0000007c0800720c */ /* 0x000fe40003f46270 */
[----:B------:R-:W-:Y:S02]  /*5120*/  I2FP.F32.S32 R8, R8 ;  /* 0x0000000800087245 */ /* 0x000fe40000201400 */
[----:B------:R-:W-:Y:S01]  /*5130*/  I2FP.F32.S32 R10, R10 ;  /* 0x0000000a000a7245 */ /* 0x000fe20000201400 */
[----:B------:R-:W4:Y:S01]  /*5140*/  MUFU.TANH R43, R43 ;  /* 0x0000002b002b7308 */ /* 0x000f220000002400 */
[----:B------:R-:W-:Y:S01]  /*5150*/  I2FP.F32.S32 R12, R12 ;  /* 0x0000000c000c7245 */ /* 0x000fe20000201400 */
[CC--:B--2---:R-:W-:Y:S01]  /*5160*/  FFMA.FTZ R45, R0.reuse, R8.reuse, R45 ;  /* 0x00000008002d7223 */ /* 0x0c4fe2000001002d */
[----:B---3--:R-:W-:Y:S01]  /*5170*/  FFMA.FTZ R47, R0, R8, R47 ;  /* 0x00000008002f7223 */ /* 0x008fe2000001002f */
[----:B------:R-:W-:-:S02]  /*5180*/  VIADD R8, R2, 0x60 ;  /* 0x0000006002087836 */ /* 0x000fc40000000000 */
[C---:B------:R-:W-:Y:S01]  /*5190*/  FFMA.FTZ R11, R0.reuse, R10, R11 ;  /* 0x0000000a000b7223 */ /* 0x040fe2000001000b */
[C---:B-1----:R-:W-:Y:S01]  /*51a0*/  FFMA.FTZ R41, R0.reuse, R12, R41 ;  /* 0x0000000c00297223 */ /* 0x042fe20000010029 */
[----:B------:R-:W-:Y:S01]  /*51b0*/  FSEL R116, R45, -INF , !P1 ;  /* 0xff8000002d747808 */ /* 0x000fe20004800000 */
[----:B------:R-:W1:Y:S01]  /*51c0*/  MUFU.TANH R19, R38 ;  /* 0x0000002600137308 */ /* 0x000e620000002400 */
[----:B------:R-:W-:Y:S01]  /*51d0*/  FSEL R108, R47, -INF , !P2 ;  /* 0xff8000002f6c7808 */ /* 0x000fe20005000000 */
[----:B----4-:R-:W-:Y:S01]  /*51e0*/  FFMA.FTZ R17, R0, R10, R17 ;  /* 0x0000000a00117223 */ /* 0x010fe20000010011 */
[----:B------:R-:W-:Y:S01]  /*51f0*/  ISETP.GE.AND P1, PT, R8, R125, PT ;  /* 0x0000007d0800720c */ /* 0x000fe20003f26270 */
[----:B------:R-:W-:Y:S01]  /*5200*/  VIADD R10, R2, 0x61 ;  /* 0x00000061020a7836 */ /* 0x000fe20000000000 */
[----:B------:R-:W-:Y:S02]  /*5210*/  ISETP.GE.AND P2, PT, R8, R124, PT ;  /* 0x0000007c0800720c */ /* 0x000fe40003f46270 */
[----:B------:R-:W-:Y:S01]  /*5220*/  I2FP.F32.S32 R8, R8 ;  /* 0x0000000800087245 */ /* 0x000fe20000201400 */
[----:B------:R-:W2:Y:S01]  /*5230*/  MUFU.TANH R37, R37 ;  /* 0x0000002500257308 */ /* 0x000ea20000002400 */
[----:B------:R-:W-:Y:S01]  /*5240*/  FFMA.FTZ R20, R0, R12, R43 ;  /* 0x0000000c00147223 */ /* 0x000fe2000001002b */
[----:B------:R-:W-:Y:S01]  /*5250*/  VIADD R12, R2, 0x68 ;  /* 0x00000068020c7836 */ /* 0x000fe20000000000 */
[----:B------:R-:W-:Y:S01]  /*5260*/  FSEL R114, R11, -INF , !P6 ;  /* 0xff8000000b727808 */ /* 0x000fe20007000000 */
[----:B------:R-:W-:Y:S01]  /*5270*/  FFMA.FTZ R54, R0, R8, R9 ;  /* 0x0000000800367223 */ /* 0x000fe20000010009 */
[----:B------:R-:W-:-:S02]  /*5280*/  FSEL R22, R17, -INF , !P4 ;  /* 0xff80000011167808 */ /* 0x000fc40006000000 */
[----:B------:R-:W-:Y:S01]  /*5290*/  FSEL R112, R41, -INF , !P5 ;  /* 0xff80000029707808 */ /* 0x000fe20006800000 */
[----:B------:R-:W3:Y:S01]  /*52a0*/  MUFU.TANH R39, R39 ;  /* 0x0000002700277308 */ /* 0x000ee20000002400 */
[----:B------:R-:W-:Y:S01]  /*52b0*/  FSEL R20, R20, -INF , !P0 ;  /* 0xff80000014147808 */ /* 0x000fe20004000000 */
[----:B-1----:R-:W-:Y:S01]  /*52c0*/  FFMA.FTZ R19, R0, R8, R19 ;  /* 0x0000000800137223 */ /* 0x002fe20000010013 */
[-C--:B------:R-:W-:Y:S01]  /*52d0*/  ISETP.GE.AND P6, PT, R10, R125.reuse, PT ;  /* 0x0000007d0a00720c */ /* 0x080fe20003fc6270 */
[----:B------:R-:W-:Y:S01]  /*52e0*/  VIADD R8, R2, 0x69 ;  /* 0x0000006902087836 */ /* 0x000fe20000000000 */
[-C--:B------:R-:W-:Y:S02]  /*52f0*/  ISETP.GE.AND P4, PT, R10, R124.reuse, PT ;  /* 0x0000007c0a00720c */ /* 0x080fe40003f86270 */
[C---:B------:R-:W-:Y:S01]  /*5300*/  ISETP.GE.AND P5, PT, R12.reuse, R125, PT ;  /* 0x0000007d0c00720c */ /* 0x040fe20003fa6270 */
[----:B------:R-:W1:Y:S01]  /*5310*/  MUFU.TANH R13, R32 ;  /* 0x00000020000d7308 */ /* 0x000e620000002400 */
[----:B------:R-:W-:-:S02]  /*5320*/  ISETP.GE.AND P0, PT, R12, R124, PT ;  /* 0x0000007c0c00720c */ /* 0x000fc40003f06270 */
[----:B------:R-:W-:Y:S02]  /*5330*/  I2FP.F32.S32 R10, R10 ;  /* 0x0000000a000a7245 */ /* 0x000fe40000201400 */
[----:B------:R-:W-:Y:S02]  /*5340*/  I2FP.F32.S32 R12, R12 ;  /* 0x0000000c000c7245 */ /* 0x000fe40000201400 */
[----:B------:R-:W-:Y:S01]  /*5350*/  FSEL R54, R54, -INF , !P1 ;  /* 0xff80000036367808 */ /* 0x000fe20004800000 */
[----:B------:R-:W4:Y:S01]  /*5360*/  MUFU.TANH R21, R34 ;  /* 0x0000002200157308 */ /* 0x000f220000002400 */
[----:B------:R-:W-:Y:S01]  /*5370*/  FSEL R46, R19, -INF , !P2 ;  /* 0xff800000132e7808 */ /* 0x000fe20005000000 */
[CC--:B--2---:R-:W-:Y:S01]  /*5380*/  FFMA.FTZ R37, R0.reuse, R10.reuse, R37 ;  /* 0x0000000a00257223 */ /* 0x0c4fe20000010025 */
[----:B---3--:R-:W-:Y:S01]  /*5390*/  FFMA.FTZ R39, R0, R10, R39 ;  /* 0x0000000a00277223 */ /* 0x008fe20000010027 */
[----:B------:R-:W-:Y:S01]  /*53a0*/  ISETP.GE.AND P1, PT, R8, R125, PT ;  /* 0x0000007d0800720c */ /* 0x000fe20003f26270 */
[----:B------:R-:W-:Y:S01]  /*53b0*/  VIADD R10, R2, 0x71 ;  /* 0x00000071020a7836 */ /* 0x000fe20000000000 */
[----:B------:R-:W-:-:S02]  /*53c0*/  ISETP.GE.AND P2, PT, R8, R124, PT ;  /* 0x0000007c0800720c */ /* 0x000fc40003f46270 */
[----:B------:R-:W2:Y:S01]  /*53d0*/  MUFU.TANH R33, R33 ;  /* 0x0000002100217308 */ /* 0x000ea20000002400 */
[C---:B-1----:R-:W-:Y:S01]  /*53e0*/  FFMA.FTZ R13, R0.reuse, R12, R13 ;  /* 0x0000000c000d7223 */ /* 0x042fe2000001000d */
[----:B------:R-:W-:Y:S02]  /*53f0*/  I2FP.F32.S32 R8, R8 ;  /* 0x0000000800087245 */ /* 0x000fe40000201400 */
[----:B------:R-:W-:Y:S02]  /*5400*/  FSEL R52, R37, -INF , !P6 ;  /* 0xff80000025347808 */ /* 0x000fe40007000000 */
[----:B------:R-:W-:Y:S02]  /*5410*/  FSEL R44, R39, -INF , !P4 ;  /* 0xff800000272c7808 */ /* 0x000fe40006000000 */
[----:B------:R-:W1:Y:S01]  /*5420*/  MUFU.TANH R35, R35 ;  /* 0x0000002300237308 */ /* 0x000e620000002400 */
[----:B----4-:R-:W-:Y:S01]  /*5430*/  FFMA.FTZ R21, R0, R12, R21 ;  /* 0x0000000c00157223 */ /* 0x010fe20000010015 */
[----:B------:R-:W-:Y:S01]  /*5440*/  VIADD R12, R2, 0x70 ;  /* 0x00000070020c7836 */ /* 0x000fe20000000000 */
[----:B------:R-:W-:-:S02]  /*5450*/  FSEL R50, R13, -INF , !P5 ;  /* 0xff8000000d327808 */ /* 0x000fc40006800000 */
[-C--:B------:R-:W-:Y:S02]  /*5460*/  ISETP.GE.AND P5, PT, R10, R125.reuse, PT ;  /* 0x0000007d0a00720c */ /* 0x080fe40003fa6270 */
[C---:B------:R-:W-:Y:S01]  /*5470*/  ISETP.GE.AND P6, PT, R12.reuse, R125, PT ;  /* 0x0000007d0c00720c */ /* 0x040fe20003fc6270 */
[----:B------:R-:W3:Y:S01]  /*5480*/  MUFU.TANH R15, R28 ;  /* 0x0000001c000f7308 */ /* 0x000ee20000002400 */
[----:B------:R-:W-:Y:S01]  /*5490*/  ISETP.GE.AND P4, PT, R12, R124, PT ;  /* 0x0000007c0c00720c */ /* 0x000fe20003f86270 */
[C---:B--2---:R-:W-:Y:S01]  /*54a0*/  FFMA.FTZ R33, R0.reuse, R8, R33 ;  /* 0x0000000800217223 */ /* 0x044fe20000010021 */
[----:B------:R-:W-:Y:S02]  /*54b0*/  I2FP.F32.S32 R12, R12 ;  /* 0x0000000c000c7245 */ /* 0x000fe40000201400 */
[----:B------:R-:W-:Y:S02]  /*54c0*/  FSEL R42, R21, -INF , !P0 ;  /* 0xff800000152a7808 */ /* 0x000fe40004000000 */
[----:B------:R-:W-:Y:S01]  /*54d0*/  FSEL R48, R33, -INF , !P1 ;  /* 0xff80000021307808 */ /* 0x000fe20004800000 */
[----:B------:R-:W2:Y:S01]  /*54e0*/  MUFU.TANH R11, R24 ;  /* 0x00000018000b7308 */ /* 0x000ea20000002400 */
[----:B-1----:R-:W-:Y:S01]  /*54f0*/  FFMA.FTZ R35, R0, R8, R35 ;  /* 0x0000000800237223 */ /* 0x002fe20000010023 */
[----:B------:R-:W-:-:S02]  /*5500*/  IADD3 R8, R2, 0x78, RZ ;  /* 0x0000007802087810 */ /* 0x000fc40007ffe0ff */
[----:B------:R-:W-:Y:S02]  /*5510*/  ISETP.GE.AND P0, PT, R10, R124, PT ;  /* 0x0000007c0a00720c */ /* 0x000fe40003f06270 */
[----:B------:R-:W-:Y:S02]  /*5520*/  FSEL R38, R35, -INF , !P2 ;  /* 0xff80000023267808 */ /* 0x000fe40005000000 */
[----:B------:R-:W1:Y:S01]  /*5530*/  MUFU.TANH R29, R29 ;  /* 0x0000001d001d7308 */ /* 0x000e620000002400 */
[----:B---3--:R-:W-:Y:S01]  /*5540*/  FFMA.FTZ R15, R0, R12, R15 ;  /* 0x0000000c000f7223 */ /* 0x008fe2000001000f */
[C---:B------:R-:W-:Y:S01]  /*5550*/  ISETP.GE.AND P1, PT, R8.reuse, R125, PT ;  /* 0x0000007d0800720c */ /* 0x040fe20003f26270 */
[----:B------:R-:W-:Y:S01]  /*5560*/  BAR.SYNC.DEFER_BLOCKING 0x0 ;  /* 0x0000000000007b1d */ /* 0x000fe20000010000 */
[----:B------:R-:W-:Y:S02]  /*5570*/  ISETP.GE.AND P2, PT, R8, R124, PT ;  /* 0x0000007c0800720c */ /* 0x000fe40003f46270 */
[----:B------:R-:W-:-:S02]  /*5580*/  I2FP.F32.S32 R8, R8 ;  /* 0x0000000800087245 */ /* 0x000fc40000201400 */
[----:B------:R-:W-:Y:S01]  /*5590*/  I2FP.F32.S32 R10, R10 ;  /* 0x0000000a000a7245 */ /* 0x000fe20000201400 */
[----:B------:R3:W4:Y:S02]  /*55a0*/  MUFU.TANH R9, R30 ;  /* 0x0000001e00097308 */ /* 0x0007240000002400 */
[----:B--2---:R-:W-:-:S05]  /*55b0*/  FFMA.FTZ R11, R0, R8, R11 ;  /* 0x00000008000b7223 */ /* 0x004fca000001000b */
[----:B------:R-:W-:Y:S01]  /*55c0*/  FSEL R28, R11, -INF , !P1 ;  /* 0xff8000000b1c7808 */ /* 0x000fe20004800000 */
[----:B------:R-:W2:Y:S01]  /*55d0*/  MUFU.TANH R31, R31 ;  /* 0x0000001f001f7308 */ /* 0x000ea20000002400 */
[----:B-1----:R-:W-:Y:S01]  /*55e0*/  FFMA.FTZ R29, R0, R10, R29 ;  /* 0x0000000a001d7223 */ /* 0x002fe2000001001d */
[----:B------:R-:W-:-:S04]  /*55f0*/  ISETP.GT.AND P1, PT, R179, R174, PT ;  /* 0x000000aeb300720c */ /* 0x000fc80003f24270 */
[----:B------:R-:W-:Y:S02]  /*5600*/  FSEL R29, R29, -INF , !P5 ;  /* 0xff8000001d1d7808 */ /* 0x000fe40006800000 */
[----:B------:R-:W1:Y:S01]  /*5610*/  MUFU.TANH R17, R26 ;  /* 0x0000001a00117308 */ /* 0x000e620000002400 */
[----:B---3--:R-:W-:Y:S01]  /*5620*/  FSEL R30, R15, -INF , !P6 ;  /* 0xff8000000f1e7808 */ /* 0x008fe20007000000 */
[----:B----4-:R-:W-:Y:S01]  /*5630*/  FFMA.FTZ R9, R0, R12, R9 ;  /* 0x0000000c00097223 */ /* 0x010fe20000010009 */
[----:B------:R-:W-:-:S05]  /*5640*/  ISETP.GE.AND P6, PT, R2, R125, PT ;  /* 0x0000007d0200720c */ /* 0x000fca0003fc6270 */
[----:B------:R-:W3:Y:S01]  /*5650*/  MUFU.TANH R13, R14 ;  /* 0x0000000e000d7308 */ /* 0x000ee20000002400 */
[----:B--2---:R-:W-:-:S05]  /*5660*/  FFMA.FTZ R24, R0, R10, R31 ;  /* 0x0000000a00187223 */ /* 0x004fca000001001f */
[----:B------:R-:W-:Y:S02]  /*5670*/  FSEL R24, R24, -INF , !P0 ;  /* 0xff80000018187808 */ /* 0x000fe40004000000 */
[----:B------:R-:W2:Y:S01]  /*5680*/  MUFU.TANH R25, R25 ;  /* 0x0000001900197308 */ /* 0x000ea20000002400 */
[----:B-1----:R-:W-:Y:S01]  /*5690*/  FFMA.FTZ R17, R0, R8, R17 ;  /* 0x0000000800117223 */ /* 0x002fe20000010011 */
[C---:B------:R-:W-:Y:S01]  /*56a0*/  VIADD R8, R2.reuse, 0x79 ;  /* 0x0000007902087836 */ /* 0x040fe20000000000 */
[----:B------:R-:W-:Y:S02]  /*56b0*/  FSEL R26, R9, -INF , !P4 ;  /* 0xff800000091a7808 */ /* 0x000fe40006000000 */
[-C--:B------:R-:W-:Y:S02]  /*56c0*/  ISETP.GE.AND P4, PT, R2, R124.reuse, PT ;  /* 0x0000007c0200720c */ /* 0x080fe40003f86270 */
[C---:B------:R-:W-:Y:S01]  /*56d0*/  ISETP.GE.AND P5, PT, R8.reuse, R125, PT ;  /* 0x0000007d0800720c */ /* 0x040fe20003fa6270 */
[----:B------:R2:W1:Y:S01]  /*56e0*/  MUFU.TANH R15, R27 ;  /* 0x0000001b000f7308 */ /* 0x0004620000002400 */
[----:B------:R-:W-:-:S02]  /*56f0*/  ISETP.GE.AND P0, PT, R8, R124, PT ;  /* 0x0000007c0800720c */ /* 0x000fc40003f06270 */
[----:B------:R-:W-:Y:S02]  /*5700*/  I2FP.F32.S32 R2, R2 ;  /* 0x0000000200027245 */ /* 0x000fe40000201400 */
[----:B------:R-:W-:Y:S02]  /*5710*/  I2FP.F32.S32 R8, R8 ;  /* 0x0000000800087245 */ /* 0x000fe40000201400 */
[----:B------:R-:W-:Y:S01]  /*5720*/  FSEL R34, R17, -INF , !P2 ;  /* 0xff80000011227808 */ /* 0x000fe20005000000 */
[CC--:B------:R-:W-:Y:S01]  /*5730*/  FFMA.FTZ R66, R0.reuse, R2.reuse, R97 ;  /* 0x0000000200427223 */ /* 0x0c0fe20000010061 */
[----:B---3--:R-:W-:-:S04]  /*5740*/  FFMA.FTZ R13, R0, R2, R13 ;  /* 0x00000002000d7223 */ /* 0x008fc8000001000d */
[----:B------:R-:W-:Y:S02]  /*5750*/  FSEL R66, R66, -INF , !P6 ;  /* 0xff80000042427808 */ /* 0x000fe40007000000 */
[----:B------:R-:W-:Y:S01]  /*5760*/  FSEL R88, R13, -INF , !P4 ;  /* 0xff8000000d587808 */ /* 0x000fe20006000000 */
[CC--:B--2---:R-:W-:Y:S01]  /*5770*/  FFMA.FTZ R27, R0.reuse, R8.reuse, R25 ;  /* 0x00000008001b7223 */ /* 0x0c4fe20000010019 */
[----:B-1----:R-:W-:-:S04]  /*5780*/  FFMA.FTZ R32, R0, R8, R15 ;  /* 0x0000000800207223 */ /* 0x002fc8000001000f */
        /* <DEDUP_REMOVED lines=63> */
.L_x_7390:
[----:B------:R-:W-:-:S04]  /*5b80*/  LEA R19, -R100, RZ, 0x7 ;  /* 0x000000ff64137211 */ /* 0x000fc800078e39ff */
[----:B------:R-:W-:-:S07]  /*5b90*/  SHF.R.S32.HI R90, RZ, 0x1f, R19 ;  /* 0x0000001fff5a7819 */ /* 0x000fce0000011413 */
.L_x_7391:
[----:B------:R-:W-:Y:S01]  /*5ba0*/  ULDC UR5, c[0x0][0x2d0] ;  /* 0x0000b40000057ab9 */ /* 0x000fe20000000800 */
[----:B------:R-:W-:Y:S01]  /*5bb0*/  BSSY B0, `(.L_x_7392) ;  /* 0x0000063000007945 */ /* 0x000fe20003800000 */
[----:B------:R-:W-:-:S13]  /*5bc0*/  ISETP.GE.AND P0, PT, R181, UR5, PT ;  /* 0x00000005b5007c0c */ /* 0x000fda000bf06270 */
[----:B------:R-:W1:Y:S01]  /*5bd0*/  @!P0 LDC.64 R2, c[0x0][0x218] ;  /* 0x00008600ff028b82 */ /* 0x000e620000000a00 */
[----:B------:R-:W-:Y:S01]  /*5be0*/  @!P0 IADD3 R9, P2, R19, R122, RZ ;  /* 0x0000007a13098210 */ /* 0x000fe20007f5e0ff */
[--C-:B------:R-:W-:Y:S01]  /*5bf0*/  @!P0 IMAD.WIDE.U32 R96, R100, 0x60, R122.reuse ;  /* 0x0000006064608825 */ /* 0x100fe200078e007a */
[----:B------:R2:W-:Y:S03]  /*5c00*/  @P0 STS.128 [R180+0x2000], RZ ;  /* 0x002000ffb4000388 */ /* 0x0005e60000000c00 */
[----:B------:R-:W-:Y:S02]  /*5c10*/  @!P0 IMAD.MOV.U32 R12, RZ, RZ, R122 ;  /* 0x000000ffff0c8224 */ /* 0x000fe400078e007a */
[----:B------:R-:W3:Y:S01]  /*5c20*/  @!P0 LDC.64 R16, c[0x0][0x218] ;  /* 0x00008600ff108b82 */ /* 0x000ee20000000a00 */
[----:B------:R-:W-:Y:S02]  /*5c30*/  @!P0 IMAD.MOV.U32 R13, RZ, RZ, R123 ;  /* 0x000000ffff0d8224 */ /* 0x000fe400078e007b */
[----:B------:R-:W-:-:S02]  /*5c40*/  @!P0 IMAD R11, R101, 0x60, RZ ;  /* 0x00000060650b8824 */ /* 0x000fc400078e02ff */
[----:B------:R-:W-:Y:S02]  /*5c50*/  @!P0 IMAD.MOV.U32 R92, RZ, RZ, R122 ;  /* 0x000000ffff5c8224 */ /* 0x000fe400078e007a */
[--C-:B------:R-:W-:Y:S01]  /*5c60*/  @!P0 IMAD.MOV.U32 R93, RZ, RZ, R123.reuse ;  /* 0x000000ffff5d8224 */ /* 0x100fe200078e007b */
[----:B------:R-:W4:Y:S01]  /*5c70*/  @!P0 LDC.64 R14, c[0x0][0x218] ;  /* 0x00008600ff0e8b82 */ /* 0x000f220000000a00 */
[----:B------:R-:W-:Y:S01]  /*5c80*/  @!P0 IMAD.X R8, R90, 0x1, R123, P2 ;  /* 0x000000015a088824 */ /* 0x000fe200010e067b */
[----:B------:R-:W-:Y:S01]  /*5c90*/  @!P0 IADD3 R25, P2, R19, R96, RZ ;  /* 0x0000006013198210 */ /* 0x000fe20007f5e0ff */
[----:B------:R-:W-:-:S03]  /*5ca0*/  @!P0 IMAD.WIDE.U32 R94, R100, 0x50, R12 ;  /* 0x00000050645e8825 */ /* 0x000fc600078e000c */
[----:B------:R-:W-:Y:S01]  /*5cb0*/  @!P0 IADD3.X R96, R90, R97, R11, P2, !PT ;  /* 0x000000615a608210 */ /* 0x000fe200017fe40b */
[----:B------:R-:W-:Y:S01]  /*5cc0*/  @!P0 IMAD.WIDE.U32 R92, R100, 0x30, R92 ;  /* 0x00000030645c8825 */ /* 0x000fe200078e005c */
[----:B-1----:R-:W-:Y:S01]  /*5cd0*/  @!P0 LEA R162, P6, R9, R2, 0x1 ;  /* 0x0000000209a28211 */ /* 0x002fe200078c08ff */
[----:B------:R-:W1:Y:S01]  /*5ce0*/  @!P0 LDC.64 R12, c[0x0][0x218] ;  /* 0x00008600ff0c8b82 */ /* 0x000e620000000a00 */
[----:B------:R-:W-:Y:S01]  /*5cf0*/  @!P0 IADD3 R23, P4, R19, R94, RZ ;  /* 0x0000005e13178210 */ /* 0x000fe20007f9e0ff */
[----:B------:R-:W-:Y:S01]  /*5d00*/  @!P0 IMAD R33, R101, 0x30, RZ ;  /* 0x0000003065218824 */ /* 0x000fe200078e02ff */
[----:B------:R-:W-:Y:S01]  /*5d10*/  @!P0 LEA.HI.X R163, R9, R3, R8, 0x1, P6 ;  /* 0x0000000309a38211 */ /* 0x000fe200030f0c08 */
[----:B------:R-:W-:Y:S01]  /*5d20*/  @!P0 IMAD R31, R101, 0x50, RZ ;  /* 0x00000050651f8824 */ /* 0x000fe200078e02ff */
[----:B------:R-:W-:-:S03]  /*5d30*/  @!P0 IADD3 R21, P5, R19, R92, RZ ;  /* 0x0000005c13158210 */ /* 0x000fc60007fbe0ff */
[----:B------:R-:W5:Y:S01]  /*5d40*/  @!P0 LDC.64 R10, c[0x0][0x218] ;  /* 0x00008600ff0a8b82 */ /* 0x000f620000000a00 */
[C---:B------:R-:W-:Y:S01]  /*5d50*/  @!P0 IADD3.X R92, R90.reuse, R93, R33, P5, !PT ;  /* 0x0000005d5a5c8210 */ /* 0x040fe20002ffe421 */
[----:B------:R-:W-:Y:S01]  /*5d60*/  @!PT LDS RZ, [RZ] ;  /* 0x00000000fffff984 */ /* 0x000fe20000000800 */
[----:B------:R-:W-:Y:S01]  /*5d70*/  @!PT LDS RZ, [RZ] ;  /* 0x00000000fffff984 */ /* 0x000fe20000000800 */
[----:B------:R-:W-:Y:S01]  /*5d80*/  @!PT LDS RZ, [RZ] ;  /* 0x00000000fffff984 */ /* 0x000fe20000000800 */
[----:B------:R2:W-:Y:S01]  /*5d90*/  @!P0 LDGSTS.E.BYPASS.LTC128B.128 [R180+0x2000], desc[UR12][R162.64] ;  /* 0x02000000a2b48fae */ /* 0x0005e2000b901d4c */
[----:B------:R-:W-:Y:S02]  /*5da0*/  @!P0 IADD3.X R94, R90, R95, R31, P4, !PT ;  /* 0x0000005f5a5e8210 */ /* 0x000fe400027fe41f */
[-C--:B------:R-:W-:Y:S01]  /*5db0*/  @!P0 IADD3 R31, P5, P2, R19, R122.reuse, R176 ;  /* 0x0000007a131f8210 */ /* 0x080fe20007abe0b0 */
[----:B------:R2:W-:Y:S01]  /*5dc0*/  @P0 STS.128 [R180+0x2800], RZ ;  /* 0x002800ffb4000388 */ /* 0x0005e20000000c00 */
[----:B------:R-:W-:Y:S01]  /*5dd0*/  @!P0 LEA R98, P4, R100, R122, 0x5 ;  /* 0x0000007a64628211 */ /* 0x000fe200078828ff */
[----:B------:R-:W2:Y:S01]  /*5de0*/  @!P0 LDC.64 R8, c[0x0][0x218] ;  /* 0x00008600ff088b82 */ /* 0x000ea20000000a00 */
[----:B------:R-:W-:Y:S02]  /*5df0*/  @!P0 IADD3.X R104, R90, R123, R175, P5, P2 ;  /* 0x0000007b5a688210 */ /* 0x000fe40002fe44af */
        /* <DEDUP_REMOVED lines=14> */
[C---:B-1----:R-:W-:Y:S01]  /*5ee0*/  @!P0 LEA R12, P2, R21.reuse, R12, 0x1 ;  /* 0x0000000c150c8211 */ /* 0x042fe200078408ff */
[----:B------:R-:W-:Y:S01]  /*5ef0*/  @!P0 IMAD.X R17, R90, 0x1, R17, P5 ;  /* 0x000000015a118824 */ /* 0x000fe200028e0611 */
[----:B------:R-:W-:Y:S01]  /*5f00*/  @!P0 LEA.HI.X R15, R98, R15, R33, 0x1, P4 ;  /* 0x0000000f620f8211 */ /* 0x000fe200020f0c21 */
[----:B------:R1:W-:Y:S01]  /*5f10*/  @P0 STS.128 [R180+0x3000], RZ ;  /* 0x003000ffb4000388 */ /* 0x0003e20000000c00 */
[C---:B-----5:R-:W-:Y:S02]  /*5f20*/  @!P0 LEA R10, P5, R16.reuse, R10, 0x1 ;  /* 0x0000000a100a8211 */ /* 0x060fe400078a08ff */
[----:B------:R-:W-:Y:S01]  /*5f30*/  @!P0 LEA.HI.X R13, R21, R13, R92, 0x1, P2 ;  /* 0x0000000d150d8211 */ /* 0x000fe200010f0c5c */
[----:B------:R-:W-:Y:S01]  /*5f40*/  @!PT LDS RZ, [RZ] ;  /* 0x00000000fffff984 */ /* 0x000fe20000000800 */
[----:B------:R-:W-:Y:S01]  /*5f50*/  @!PT LDS RZ, [RZ] ;  /* 0x00000000fffff984 */ /* 0x000fe20000000800 */
[----:B------:R-:W-:Y:S01]  /*5f60*/  @!PT LDS RZ, [RZ] ;  /* 0x00000000fffff984 */ /* 0x000fe20000000800 */
[----:B------:R1:W-:Y:S01]  /*5f70*/  @!P0 LDGSTS.E.BYPASS.LTC128B.128 [R180+0x3000], desc[UR12][R14.64] ;  /* 0x030000000eb48fae */ /* 0x0003e2000b901d4c */
[C---:B--2---:R-:W-:Y:S02]  /*5f80*/  @!P0 LEA R8, P4, R23.reuse, R8, 0x1 ;  /* 0x0000000817088211 */ /* 0x044fe400078808ff */
        /* <DEDUP_REMOVED lines=37> */
.L_x_7393:
[----:B------:R-:W-:Y:S05]  /*61e0*/  BSYNC B0 ;  /* 0x0000000000007941 */ /* 0x000fea0003800000 */
.L_x_7392:
[----:B------:R-:W0:Y:S01]  /*61f0*/  LDGDEPBAR ;  /* 0x00000000000079af */ /* 0x000e220000000000 */
[----:B------:R-:W-:-:S04]  /*6200*/  IADD3 R122, P0, R19, R122, RZ ;  /* 0x0000007a137a7210 */ /* 0x000fc80007f1e0ff */
[----:B------:R-:W-:-:S09]  /*6210*/  IADD3.X R123, R90, R123, RZ, P0, !PT ;  /* 0x0000007b5a7b7210 */ /* 0x000fd200007fe4ff */
.L_x_7389:
[----:B-12---:R-:W-:Y:S01]  /*6220*/  FMNMX.FTZ R9, R66, R64, !PT ;  /* 0x0000004042097209 */ /* 0x006fe20007810000 */
        /* <DEDUP_REMOVED lines=85> */
[--C-:B------:R-:W-:Y:S01]  /*6780*/  FFMA.FTZ R40, R86, UR11, -R31.reuse ;  /* 0x0000000b56287c23 */ /* 0x100fe2000801081f */
[--C-:B------:R-:W-:Y:S01]  /*6790*/  FFMA.FTZ R35, R84, UR11, -R31.reuse ;  /* 0x0000000b54237c23 */ /* 0x100fe2000801081f */
[----:B------:R-:W-:Y:S01]  /*67a0*/  FSEL R33, R33, RZ, P0 ;  /* 0x000000ff21217208 */ /* 0x000fe20000000000 */
[----:B------:R-:W1:Y:S01]  /*67b0*/  LDSM.16.MT88.4 R84, [R164+0x6000] ;  /* 0x00600000a454783b */ /* 0x000e620000004200 */
[--C-:B------:R-:W-:Y:S01]  /*67c0*/  FFMA.FTZ R66, R66, UR11, -R31.reuse ;  /* 0x0000000b42427c23 */ /* 0x100fe2000801081f */
[--C-:B------:R-:W-:Y:S01]  /*67d0*/  FFMA.FTZ R41, R36, UR11, -R31.reuse ;  /* 0x0000000b24297c23 */ /* 0x100fe2000801081f */
[----:B------:R-:W-:Y:S01]  /*67e0*/  FFMA.FTZ R5, R76, UR11, -R31 ;  /* 0x0000000b4c057c23 */ /* 0x000fe2000801081f */
[--C-:B------:R-:W-:Y:S01]  /*67f0*/  FFMA.FTZ R106, R88, UR11, -R33.reuse ;  /* 0x0000000b586a7c23 */ /* 0x100fe20008010821 */
[--C-:B------:R-:W-:Y:S01]  /*6800*/  FFMA.FTZ R23, R78, UR11, -R33.reuse ;  /* 0x0000000b4e177c23 */ /* 0x100fe20008010821 */
[--C-:B------:R-:W-:Y:S01]  /*6810*/  FFMA.FTZ R104, R70, UR11, -R33.reuse ;  /* 0x0000000b46687c23 */ /* 0x100fe20008010821 */
[----:B------:R-:W-:Y:S01]  /*6820*/  FFMA.FTZ R37, R68, UR11, -R33 ;  /* 0x0000000b44257c23 */ /* 0x000fe20008010821 */
[----:B------:R-:W2:Y:S01]  /*6830*/  LDSM.16.MT88.4 R76, [R163+0x6000] ;  /* 0x00600000a34c783b */ /* 0x000ea20000004200 */
[----:B------:R-:W-:Y:S01]  /*6840*/  MUFU.EX2 R66, R66 ;  /* 0x0000004200427308 */ /* 0x000fe20000000800 */
[----:B------:R-:W-:Y:S01]  /*6850*/  FFMA.FTZ R36, R82, UR11, -R31 ;  /* 0x0000000b52247c23 */ /* 0x000fe2000801081f */
[--C-:B------:R-:W-:Y:S01]  /*6860*/  FFMA.FTZ R39, R18, UR11, -R33.reuse ;  /* 0x0000000b12277c23 */ /* 0x100fe20008010821 */
[--C-:B------:R-:W-:Y:S01]  /*6870*/  FFMA.FTZ R6, R80, UR11, -R33.reuse ;  /* 0x0000000b50067c23 */ /* 0x100fe20008010821 */
[--C-:B------:R-:W-:Y:S01]  /*6880*/  FFMA.FTZ R25, R74, UR11, -R33.reuse ;  /* 0x0000000b4a197c23 */ /* 0x100fe20008010821 */
[----:B------:R-:W-:Y:S01]  /*6890*/  FFMA.FTZ R4, R72, UR11, -R33 ;  /* 0x0000000b48047c23 */ /* 0x000fe20008010821 */
[----:B------:R-:W3:Y:S01]  /*68a0*/  LDSM.16.MT88.4 R16, [R166+0x6800] ;  /* 0x00680000a610783b */ /* 0x000ee20000004200 */
[--C-:B------:R-:W-:Y:S01]  /*68b0*/  FFMA.FTZ R62, R62, UR11, -R31.reuse ;  /* 0x0000000b3e3e7c23 */ /* 0x100fe2000801081f */
[----:B------:R-:W4:Y:S01]  /*68c0*/  MUFU.EX2 R21, R21 ;  /* 0x0000001500157308 */ /* 0x000f220000000800 */
        /* <DEDUP_REMOVED lines=15> */
[----:B------:R-:W5:Y:S01]  /*69c0*/  MUFU.EX2 R41, R41 ;  /* 0x0000002900297308 */ /* 0x000f620000000800 */
[----:B----4-:R-:W-:Y:S01]  /*69d0*/  F2FP.BF16.F32.PACK_AB R68, R21, R66 ;  /* 0x000000421544723e */ /* 0x010fe200000010ff */
        /* <DEDUP_REMOVED lines=14> */
[----:B------:R-:W4:Y:S01]  /*6ac0*/  MUFU.EX2 R23, R23 ;  /* 0x0000001700177308 */ /* 0x000f220000000800 */
[----:B-----5:R-:W-:Y:S01]  /*6ad0*/  F2FP.BF16.F32.PACK_AB R70, R41, R64 ;  /* 0x000000402946723e */ /* 0x020fe200000010ff */
[----:B------:R-:W-:Y:S01]  /*6ae0*/  FFMA.FTZ R67, R112, UR11, -R31 ;  /* 0x0000000b70437c23 */ /* 0x000fe2000801081f */
[--C-:B------:R-:W-:Y:S01]  /*6af0*/  FFMA.FTZ R108, R108, UR11, -R33.reuse ;  /* 0x0000000b6c6c7c23 */ /* 0x100fe20008010821 */
[--C-:B------:R-:W-:Y:S01]  /*6b00*/  FFMA.FTZ R110, R22, UR11, -R33.reuse ;  /* 0x0000000b166e7c23 */ /* 0x100fe20008010821 */
[----:B------:R-:W-:Y:S01]  /*6b10*/  FFMA.FTZ R105, R20, UR11, -R33 ;  /* 0x0000000b14697c23 */ /* 0x000fe20008010821 */
[----:B------:R-:W-:Y:S01]  /*6b20*/  FADD.FTZ R21, R66, R21 ;  /* 0x0000001542157221 */ /* 0x000fe20000010000 */
[--C-:B------:R-:W-:Y:S01]  /*6b30*/  FFMA.FTZ R113, R54, UR11, -R31.reuse ;  /* 0x0000000b36717c23 */ /* 0x100fe2000801081f */
        /* <DEDUP_REMOVED lines=9> */
[----:B----4-:R-:W-:Y:S01]  /*6bd0*/  F2FP.BF16.F32.PACK_AB R69, R23, R106 ;  /* 0x0000006a1745723e */ /* 0x010fe200000010ff */
[----:B------:R-:W-:Y:S01]  /*6be0*/  FADD.FTZ R23, R106, R23 ;  /* 0x000000176a177221 */ /* 0x000fe20000010000 */
[----:B------:R-:W-:Y:S01]  /*6bf0*/  FFMA.FTZ R30, R30, UR11, -R31 ;  /* 0x0000000b1e1e7c23 */ /* 0x000fe2000801081f */
[----:B------:R-:W-:Y:S01]  /*6c00*/  FFMA.FTZ R34, R34, UR11, -R33 ;  /* 0x0000000b22227c23 */ /* 0x000fe20008010821 */
[----:B------:R-:W-:-:S03]  /*6c10*/  LEA R190, P0, R122, UR8, 0x1 ;  /* 0x000000087abe7c11 */ /* 0x000fc6000f8008ff */
[----:B------:R-:W-:Y:S01]  /*6c20*/  MUFU.EX2 R40, R40 ;  /* 0x0000002800287308 */ /* 0x000fe20000000800 */
[----:B------:R-:W-:-:S07]  /*6c30*/  LEA.HI.X R189, R122, UR9, R123, 0x1, P0 ;  /* 0x000000097abd7c11 */ /* 0x000fce00080f0c7b */
[----:B------:R-:W4:Y:S01]  /*6c40*/  MUFU.EX2 R35, R35 ;  /* 0x0000002300237308 */ /* 0x000f220000000800 */
[C---:B-----5:R-:W-:Y:S01]  /*6c50*/  F2FP.BF16.F32.PACK_AB R71, R37.reuse, R104 ;  /* 0x000000682547723e */ /* 0x060fe200000010ff */
[----:B------:R-:W-:Y:S02]  /*6c60*/  FADD.FTZ R104, R104, R23 ;  /* 0x0000001768687221 */ /* 0x000fe40000010000 */
[----:B------:R-:W-:Y:S02]  /*6c70*/  LDSM.16.MT88.4 R20, [R164+0x8800] ;  /* 0x00880000a414783b */ /* 0x000fe40000004200 */
[----:B------:R-:W-:Y:S01]  /*6c80*/  FADD.FTZ R104, R37, R104 ;  /* 0x0000006825687221 */ /* 0x000fe20000010000 */
[----:B------:R-:W-:Y:S01]  /*6c90*/  FFMA.FTZ R37, R38, UR11, -R33 ;  /* 0x0000000b26257c23 */ /* 0x000fe20008010821 */
[C---:B-1----:R-:W-:Y:S01]  /*6ca0*/  HMMA.16816.F32.BF16 R88, R68.reuse, R84, RZ ;  /* 0x000000544458723c */ /* 0x042fe200000418ff */
        /* <DEDUP_REMOVED lines=10> */
[C---:B------:R-:W-:Y:S05]  /*6d50*/  HMMA.16816.F32.BF16 R72, R68.reuse, R8, RZ ;  /* 0x000000084448723c */ /* 0x040fea00000418ff */
[----:B------:R-:W2:Y:S01]  /*6d60*/  MUFU.EX2 R4, R4 ;  /* 0x0000000400047308 */ /* 0x000ea20000000800 */
[----:B------:R-:W-:Y:S01]  /*6d70*/  HMMA.16816.F32.BF16 R68, R68, R10, RZ ;  /* 0x0000000a4444723c */ /* 0x000fe200000418ff */
[----:B----4-:R-:W-:-:S02]  /*6d80*/  F2FP.BF16.F32.PACK_AB R8, R35, R40 ;  /* 0x000000282308723e */ /* 0x010fc400000010ff */
[----:B-1----:R-:W-:Y:S01]  /*6d90*/  F2FP.BF16.F32.PACK_AB R9, R6, R39 ;  /* 0x000000270609723e */ /* 0x002fe200000010ff */
[----:B------:R-:W-:-:S03]  /*6da0*/  FADD.FTZ R39, R39, R104 ;  /* 0x0000006827277221 */ /* 0x000fc60000010000 */
        /* <DEDUP_REMOVED lines=9> */
[C---:B---3--:R-:W-:Y:S06]  /*6e40*/  HMMA.16816.F32.BF16 R96, R8.reuse, R16, R96 ;  /* 0x000000100860723c */ /* 0x048fec0000041860 */
        /* <DEDUP_REMOVED lines=107> */
[----:B------:R-:W-:Y:S01]  /*7500*/  FADD.FTZ R13, R41, R64 ;  /* 0x00000040290d7221 */ /* 0x000fe20000010000 */
[----:B------:R-:W-:Y:S01]  /*7510*/  F2FP.BF16.F32.PACK_AB R12, R52, R113 ;  /* 0x00000071340c723e */ /* 0x000fe200000010ff */
[----:B------:R-:W2:Y:S01]  /*7520*/  MUFU.EX2 R41, R44 ;  /* 0x0000002c00297308 */ /* 0x000ea20000000800 */
[----:B------:R-:W5:Y:S01]  /*7530*/  LDSM.16.MT88.4 R8, [R163+0x9000] ;  /* 0x00900000a308783b */ /* 0x000f620000004200 */
[----:B------:R-:W-:-:S02]  /*7540*/  FADD.FTZ R40, R40, R13 ;  /* 0x0000000d28287221 */ /* 0x000fc40000010000 */
[----:B-1----:R-:W-:Y:S02]  /*7550*/  F2FP.BF16.F32.PACK_AB R14, R111, R50 ;  /* 0x000000326f0e723e */ /* 0x002fe400000010ff */
[----:B------:R-:W-:Y:S01]  /*7560*/  FADD.FTZ R13, R35, R40 ;  /* 0x00000028230d7221 */ /* 0x000fe20000010000 */
[----:B------:R-:W-:Y:S01]  /*7570*/  FFMA.FTZ R35, R28, UR11, -R31 ;  /* 0x0000000b1c237c23 */ /* 0x000fe2000801081f */
[----:B------:R-:W-:Y:S01]  /*7580*/  FADD.FTZ R28, R6, R39 ;  /* 0x00000027061c7221 */ /* 0x000fe20000010000 */
[----:B----4-:R-:W-:Y:S01]  /*7590*/  F2FP.BF16.F32.PACK_AB R15, R37, R42 ;  /* 0x0000002a250f723e */ /* 0x010fe200000010ff */
[----:B------:R-:W-:Y:S01]  /*75a0*/  FADD.FTZ R38, R36, R13 ;  /* 0x0000000d24267221 */ /* 0x000fe20000010000 */
[--C-:B------:R-:W-:Y:S01]  /*75b0*/  FFMA.FTZ R40, R27, UR11, -R31.reuse ;  /* 0x0000000b1b287c23 */ /* 0x100fe2000801081f */
[----:B------:R-:W-:Y:S01]  /*75c0*/  FADD.FTZ R25, R25, R28 ;  /* 0x0000001c19197221 */ /* 0x000fe20000010000 */
[----:B------:R1:W-:Y:S01]  /*75d0*/  MUFU.EX2 R6, R30 ;  /* 0x0000001e00067308 */ /* 0x0003e20000000800 */
[----:B--2---:R-:W-:Y:S01]  /*75e0*/  F2FP.BF16.F32.PACK_AB R13, R41, R46 ;  /* 0x0000002e290d723e */ /* 0x004fe200000010ff */
[----:B------:R-:W-:-:S06]  /*75f0*/  FFMA.FTZ R44, R29, UR11, -R31 ;  /* 0x0000000b1d2c7c23 */ /* 0x000fcc000801081f */
[----:B------:R-:W-:Y:S01]  /*7600*/  MUFU.EX2 R35, R35 ;  /* 0x0000002300237308 */ /* 0x000fe20000000800 */
[C---:B------:R-:W-:Y:S07]  /*7610*/  HMMA.16816.F32.BF16 R96, R12.reuse, R20, R96 ;  /* 0x000000140c60723c */ /* 0x040fee0000041860 */
[----:B------:R-:W2:Y:S01]  /*7620*/  MUFU.EX2 R39, R44 ;  /* 0x0000002c00277308 */ /* 0x000ea20000000800 */
[C---:B------:R-:W-:Y:S01]  /*7630*/  HMMA.16816.F32.BF16 R92, R12.reuse, R22, R92 ;  /* 0x000000160c5c723c */ /* 0x040fe2000004185c */
[----:B------:R-:W-:Y:S01]  /*7640*/  FADD.FTZ R21, R4, R25 ;  /* 0x0000001904157221 */ /* 0x000fe20000010000 */
[--C-:B------:R-:W-:Y:S01]  /*7650*/  FFMA.FTZ R20, R26, UR11, -R33.reuse ;  /* 0x0000000b1a147c23 */ /* 0x100fe20008010821 */
[----:B-1----:R-:W1:Y:S01]  /*7660*/  LDSM.16.MT88.4 R28, [R162+0x9000] ;  /* 0x00900000a21c783b */ /* 0x002e620000004200 */
[----:B------:R-:W-:Y:S01]  /*7670*/  FFMA.FTZ R4, R24, UR11, -R33 ;  /* 0x0000000b18047c23 */ /* 0x000fe20008010821 */
[----:B------:R-:W-:Y:S01]  /*7680*/  FADD.FTZ R60, R60, R21 ;  /* 0x000000153c3c7221 */ /* 0x000fe20000010000 */
[----:B------:R-:W-:Y:S01]  /*7690*/  FFMA.FTZ R33, R32, UR11, -R33 ;  /* 0x0000000b20217c23 */ /* 0x000fe20008010821 */
[----:B------:R-:W-:Y:S01]  /*76a0*/  FADD.FTZ R23, R5, R38 ;  /* 0x0000002605177221 */ /* 0x000fe20000010000 */
[----:B------:R-:W4:Y:S01]  /*76b0*/  MUFU.EX2 R36, R40 ;  /* 0x0000002800247308 */ /* 0x000f220000000800 */
[----:B------:R-:W-:Y:S01]  /*76c0*/  FADD.FTZ R47, R47, R60 ;  /* 0x0000003c2f2f7221 */ /* 0x000fe20000010000 */
[----:B---3--:R-:W-:Y:S01]  /*76d0*/  HMMA.16816.F32.BF16 R88, R12, R16, R88 ;  /* 0x000000100c58723c */ /* 0x008fe20000041858 */
[----:B------:R-:W-:Y:S01]  /*76e0*/  FADD.FTZ R62, R62, R23 ;  /* 0x000000173e3e7221 */ /* 0x000fe20000010000 */
[----:B------:R-:W3:Y:S01]  /*76f0*/  LDSM.16.MT88.4 R24, [R166+0x9800] ;  /* 0x00980000a618783b */ /* 0x000ee20000004200 */
[----:B------:R-:W-:-:S02]  /*7700*/  FADD.FTZ R56, R56, R47 ;  /* 0x0000002f38387221 */ /* 0x000fc40000010000 */
[----:B------:R-:W-:Y:S01]  /*7710*/  FADD.FTZ R49, R49, R62 ;  /* 0x0000003e31317221 */ /* 0x000fe20000010000 */
[----:B------:R4:W-:Y:S01]  /*7720*/  MUFU.EX2 R5, R20 ;  /* 0x0000001400057308 */ /* 0x0009e20000000800 */
[----:B------:R-:W-:Y:S01]  /*7730*/  FADD.FTZ R43, R43, R56 ;  /* 0x000000382b2b7221 */ /* 0x000fe20000010000 */
[C---:B-----5:R-:W-:Y:S01]  /*7740*/  HMMA.16816.F32.BF16 R80, R12.reuse, R8, R80 ;  /* 0x000000080c50723c */ /* 0x060fe20000041850 */
[----:B------:R-:W-:Y:S02]  /*7750*/  FADD.FTZ R58, R58, R49 ;  /* 0x000000313a3a7221 */ /* 0x000fe40000010000 */
[----:B------:R-:W-:Y:S02]  /*7760*/  FADD.FTZ R134, R134, R43 ;  /* 0x0000002b86867221 */ /* 0x000fe40000010000 */
[----:B------:R-:W-:Y:S01]  /*7770*/  FADD.FTZ R45, R45, R58 ;  /* 0x0000003a2d2d7221 */ /* 0x000fe20000010000 */
[----:B------:R-:W5:Y:S01]  /*7780*/  MUFU.EX2 R4, R4 ;  /* 0x0000000400047308 */ /* 0x000f620000000800 */
[----:B------:R-:W-:Y:S01]  /*7790*/  FADD.FTZ R55, R55, R134 ;  /* 0x0000008637377221 */ /* 0x000fe20000010000 */
[----:B------:R-:W-:Y:S01]  /*77a0*/  HMMA.16816.F32.BF16 R76, R12, R10, R76 ;  /* 0x0000000a0c4c723c */ /* 0x000fe2000004184c */
[----:B------:R-:W-:Y:S01]  /*77b0*/  FADD.FTZ R136, R136, R45 ;  /* 0x0000002d88887221 */ /* 0x000fe20000010000 */
[----:B--2---:R-:W-:Y:S01]  /*77c0*/  F2FP.BF16.F32.PACK_AB R8, R39, R6 ;  /* 0x000000062708723e */ /* 0x004fe200000010ff */
[----:B------:R-:W-:-:S02]  /*77d0*/  FADD.FTZ R130, R130, R55 ;  /* 0x0000003782827221 */ /* 0x000fc40000010000 */
[----:B------:R-:W-:Y:S01]  /*77e0*/  FADD.FTZ R57, R57, R136 ;  /* 0x0000008839397221 */ /* 0x000fe20000010000 */
[----:B------:R-:W2:Y:S01]  /*77f0*/  MUFU.EX2 R33, R33 ;  /* 0x0000002100217308 */ /* 0x000ea20000000800 */
[----:B----4-:R-:W4:Y:S01]  /*7800*/  LDSM.16.MT88.4 R20, [R164+0x9800] ;  /* 0x00980000a414783b */ /* 0x010f220000004200 */
[----:B------:R-:W-:Y:S01]  /*7810*/  FADD.FTZ R51, R51, R130 ;  /* 0x0000008233337221 */ /* 0x000fe20000010000 */
[----:B------:R-:W-:Y:S01]  /*7820*/  FADD.FTZ R132, R132, R57 ;  /* 0x0000003984847221 */ /* 0x000fe20000010000 */
[----:B------:R-:W-:Y:S01]  /*7830*/  F2FP.BF16.F32.PACK_AB R10, R36, R35 ;  /* 0x00000023240a723e */ /* 0x000fe200000010ff */
[C---:B------:R-:W-:Y:S01]  /*7840*/  HMMA.16816.F32.BF16 R84, R12.reuse, R18, R84 ;  /* 0x000000120c54723c */ /* 0x040fe20000041854 */
[----:B------:R-:W-:Y:S01]  /*7850*/  FADD.FTZ R146, R146, R51 ;  /* 0x0000003392927221 */ /* 0x000fe20000010000 */
[----:B------:R-:W-:Y:S01]  /*7860*/  FADD.FTZ R53, R53, R132 ;  /* 0x0000008435357221 */ /* 0x000fe20000010000 */
[----:B------:R-:W4:Y:S01]  /*7870*/  LDSM.16.MT88.4 R16, [R163+0x9800] ;  /* 0x00980000a310783b */ /* 0x000f220000004200 */
[----:B-----5:R-:W-:Y:S01]  /*7880*/  F2FP.BF16.F32.PACK_AB R9, R4, R5 ;  /* 0x000000050409723e */ /* 0x020fe200000010ff */
[----:B------:R-:W-:Y:S01]  /*7890*/  FADD.FTZ R146, R63, R146 ;  /* 0x000000923f927221 */ /* 0x000fe20000010000 */
[----:B------:R-:W-:Y:S01]  /*78a0*/  FADD.FTZ R150, R150, R53 ;  /* 0x0000003596967221 */ /* 0x000fe20000010000 */
[----:B-1----:R-:W-:Y:S02]  /*78b0*/  HMMA.16816.F32.BF16 R72, R12, R28, R72 ;  /* 0x0000001c0c48723c */ /* 0x002fe40000041848 */
[----:B------:R-:W-:Y:S01]  /*78c0*/  FADD.FTZ R59, R59, R146 ;  /* 0x000000923b3b7221 */ /* 0x000fe20000010000 */
[----:B------:R-:W-:Y:S01]  /*78d0*/  FADD.FTZ R65, R65, R150 ;  /* 0x0000009641417221 */ /* 0x000fe20000010000 */
[----:B--2---:R-:W-:-:S02]  /*78e0*/  F2FP.BF16.F32.PACK_AB R11, R33, R34 ;  /* 0x00000022210b723e */ /* 0x004fc400000010ff */
[----:B------:R-:W-:Y:S01]  /*78f0*/  FADD.FTZ R138, R138, R59 ;  /* 0x0000003b8a8a7221 */ /* 0x000fe20000010000 */
[----:B------:R-:W-:Y:S01]  /*7900*/  FADD.FTZ R140, R140, R65 ;  /* 0x000000418c8c7221 */ /* 0x000fe20000010000 */
[----:B------:R-:W-:Y:S01]  /*7910*/  HMMA.16816.F32.BF16 R68, R12, R30, R68 ;  /* 0x0000001e0c44723c */ /* 0x000fe20000041844 */
[----:B------:R-:W1:Y:S01]  /*7920*/  LDSM.16.MT88.4 R12, [R162+0x9800] ;  /* 0x00980000a20c783b */ /* 0x000e620000004200 */
[----:B------:R-:W-:Y:S01]  /*7930*/  FADD.FTZ R109, R109, R138 ;  /* 0x0000008a6d6d7221 */ /* 0x000fe20000010000 */
[----:B------:R-:W-:-:S03]  /*7940*/  FADD.FTZ R140, R61, R140 ;  /* 0x0000008c3d8c7221 */ /* 0x000fc60000010000 */
[----:B------:R-:W-:Y:S01]  /*7950*/  FADD.FTZ R109, R108, R109 ;  /* 0x0000006d6c6d7221 */ /* 0x000fe20000010000 */
[----:B---3--:R-:W-:Y:S03]  /*7960*/  HMMA.16816.F32.BF16 R96, R8, R24, R96 ;  /* 0x000000180860723c */ /* 0x008fe60000041860 */
[----:B------:R-:W-:-:S03]  /*7970*/  FADD.FTZ R110, R110, R109 ;  /* 0x0000006d6e6e7221 */ /* 0x000fc60000010000 */
[----:B------:R-:W-:Y:S01]  /*7980*/  HMMA.16816.F32.BF16 R92, R8, R26, R92 ;  /* 0x0000001a085c723c */ /* 0x000fe2000004185c */
[----:B------:R-:W-:-:S04]  /*7990*/  FADD.FTZ R105, R105, R110 ;  /* 0x0000006e69697221 */ /* 0x000fc80000010000 */
[----:B------:R-:W-:Y:S01]  /*79a0*/  FADD.FTZ R46, R46, R105 ;  /* 0x000000692e2e7221 */ /* 0x000fe20000010000 */
[----:B----4-:R-:W-:Y:S03]  /*79b0*/  HMMA.16816.F32.BF16 R88, R8, R20, R88 ;  /* 0x000000140858723c */ /* 0x010fe60000041858 */
        /* <DEDUP_REMOVED lines=89> */
.L_x_7395:
[----:B------:R-:W-:-:S04]  /*7f50*/  LEA R5, -R120, RZ, 0x7 ;  /* 0x000000ff78057211 */ /* 0x000fc800078e39ff */
[----:B------:R-:W-:-:S07]  /*7f60*/  SHF.R.S32.HI R4, RZ, 0x1f, R5 ;  /* 0x0000001fff047819 */ /* 0x000fce0000011405 */
.L_x_7396:
        /* <DEDUP_REMOVED lines=47> */
[----:B------:R-:W-:Y:S01]  /*8260*/  @!P0 LDGSTS.E.BYPASS.LTC128B.128 [R180+0x6000], desc[UR12][R194.64] ;  /* 0x06000000c2b48fae */ /* 0x000fe2000b901d4c */
        /* <DEDUP_REMOVED lines=46> */
[----:B------:R-:W3:Y:S04]  /*8550*/  LDSM.16.M88.4 R4, [R171+0x2800] ;  /* 0x00280000ab04783b */ /* 0x000ee80000000200 */
[----:B------:R-:W4:Y:S04]  /*8560*/  LDSM.16.M88.4 R40, [R171+0x3000] ;  /* 0x00300000ab28783b */ /* 0x000f280000000200 */
[----:B------:R-:W5:Y:S04]  /*8570*/  LDSM.16.M88.4 R32, [R171+0x3800] ;  /* 0x00380000ab20783b */ /* 0x000f680000000200 */
[----:B------:R-:W-:Y:S04]  /*8580*/  LDSM.16.M88.4 R64, [R170] ;  /* 0x00000000aa40783b */ /* 0x000fe80000000200 */
[----:B------:R-:W5:Y:S04]  /*8590*/  LDSM.16.M88.4 R28, [R165+0x2000] ;  /* 0x00200000a51c783b */ /* 0x000f680000000200 */
[----:B--2---:R-:W2:Y:S04]  /*85a0*/  LDSM.16.M88.4 R24, [R171+0x4000] ;  /* 0x00400000ab18783b */ /* 0x004ea80000000200 */
        /* <DEDUP_REMOVED lines=27> */
[C---:B-1----:R-:W-:Y:S06]  /*8760*/  HMMA.16816.F32.BF16 R20, R112.reuse, R116, RZ ;  /* 0x000000747014723c */ /* 0x042fec00000418ff */
        /* <DEDUP_REMOVED lines=45> */
[C---:B--2---:R-:W-:Y:S06]  /*8a40*/  HMMA.16816.F32.BF16 R44, R52.reuse, R112, R44 ;  /* 0x00000070342c723c */ /* 0x044fec000004182c */
[C---:B------:R-:W-:Y:S01]  /*8a50*/  HMMA.16816.F32.BF16 R40, R52.reuse, R114, R40 ;  /* 0x000000723428723c */ /* 0x040fe20000041828 */
[----:B------:R-:W1:Y:S05]  /*8a60*/  LDSM.16.M88.4 R112, [R102+0x2000] ;  /* 0x002000006670783b */ /* 0x000e6a0000000200 */
[C---:B------:R-:W-:Y:S01]  /*8a70*/  HMMA.16816.F32.BF16 R12, R52.reuse, R66, R12 ;  /* 0x00000042340c723c */ /* 0x040fe2000004180c */
[----:B------:R-:W2:Y:S05]  /*8a80*/  LDSM.16.M88.4 R64, [R102+0x1800] ;  /* 0x001800006640783b */ /* 0x000eaa0000000200 */
[----:B------:R-:W-:Y:S01]  /*8a90*/  HMMA.16816.F32.BF16 R8, R52, R48, R8 ;  /* 0x000000303408723c */ /* 0x000fe20000041808 */
[----:B------:R-:W-:Y:S01]  /*8aa0*/  FMUL.FTZ R19, R19, UR10 ;  /* 0x0000000a13137c20 */ /* 0x000fe20008410000 */
[----:B------:R-:W-:-:S04]  /*8ab0*/  FMUL.FTZ R16, R16, UR10 ;  /* 0x0000000a10107c20 */ /* 0x000fc80008410000 */
[----:B------:R-:W-:Y:S01]  /*8ac0*/  HMMA.16816.F32.BF16 R4, R52, R50, R4 ;  /* 0x000000323404723c */ /* 0x000fe20000041804 */
[----:B------:R-:W3:Y:S01]  /*8ad0*/  LDSM.16.M88.4 R48, [R102+0x2800] ;  /* 0x002800006630783b */ /* 0x000ee20000000200 */
[----:B------:R-:W-:Y:S01]  /*8ae0*/  FMUL.FTZ R44, R44, UR10 ;  /* 0x0000000a2c2c7c20 */ /* 0x000fe20008410000 */
[----:B------:R-:W-:Y:S01]  /*8af0*/  FMUL.FTZ R46, R46, UR10 ;  /* 0x0000000a2e2e7c20 */ /* 0x000fe20008410000 */
[----:B------:R-:W-:Y:S02]  /*8b00*/  FMUL.FTZ R47, R47, UR10 ;  /* 0x0000000a2f2f7c20 */ /* 0x000fe40008410000 */
[----:B------:R-:W-:Y:S01]  /*8b10*/  MUFU.TANH R133, R44 ;  /* 0x0000002c00857308 */ /* 0x000fe20000002400 */
[----:B------:R-:W-:Y:S01]  /*8b20*/  FMUL.FTZ R42, R42, UR10 ;  /* 0x0000000a2a2a7c20 */ /* 0x000fe20008410000 */
[----:B------:R-:W-:Y:S01]  /*8b30*/  FMUL.FTZ R40, R40, UR10 ;  /* 0x0000000a28287c20 */ /* 0x000fe20008410000 */
[----:B------:R-:W-:-:S03]  /*8b40*/  FMUL.FTZ R43, R43, UR10 ;  /* 0x0000000a2b2b7c20 */ /* 0x000fc60008410000 */
[----:B------:R-:W-:Y:S01]  /*8b50*/  FMUL.FTZ R12, R12, UR10 ;  /* 0x0000000a0c0c7c20 */ /* 0x000fe20008410000 */
[----:B------:R-:W-:Y:S01]  /*8b60*/  FMUL.FTZ R14, R14, UR10 ;  /* 0x0000000a0e0e7c20 */ /* 0x000fe20008410000 */
[----:B------:R-:W-:Y:S01]  /*8b70*/  FMUL.FTZ R13, R13, UR10 ;  /* 0x0000000a0d0d7c20 */ /* 0x000fe20008410000 */
[----:B------:R-:W-:Y:S01]  /*8b80*/  FMUL.FTZ R15, R15, UR10 ;  /* 0x0000000a0f0f7c20 */ /* 0x000fe20008410000 */
[----:B------:R-:W-:Y:S02]  /*8b90*/  MUFU.TANH R127, R12 ;  /* 0x0000000c007f7308 */ /* 0x000fe40000002400 */
[----:B------:R-:W-:Y:S01]  /*8ba0*/  FMUL.FTZ R8, R8, UR10 ;  /* 0x0000000a08087c20 */ /* 0x000fe20008410000 */
[----:B------:R-:W-:Y:S01]  /*8bb0*/  FMUL.FTZ R11, R11, UR10 ;  /* 0x0000000a0b0b7c20 */ /* 0x000fe20008410000 */
[C---:B-1----:R-:W-:Y:S04]  /*8bc0*/  HMMA.16816.F32.BF16 R28, R52.reuse, R112, R28 ;  /* 0x00000070341c723c */ /* 0x042fe8000004181c */
[----:B------:R-:W-:Y:S01]  /*8bd0*/  FMUL.FTZ R7, R7, UR10 ;  /* 0x0000000a07077c20 */ /* 0x000fe20008410000 */
[----:B------:R-:W-:Y:S01]  /*8be0*/  FMUL.FTZ R6, R6, UR10 ;  /* 0x0000000a06067c20 */ /* 0x000fe20008410000 */
[----:B------:R-:W-:Y:S01]  /*8bf0*/  MUFU.TANH R137, R8 ;  /* 0x0000000800897308 */ /* 0x000fe20000002400 */
[----:B------:R-:W-:Y:S01]  /*8c00*/  FMUL.FTZ R4, R4, UR10 ;  /* 0x0000000a04047c20 */ /* 0x000fe20008410000 */
[----:B------:R-:W-:Y:S01]  /*8c10*/  FMUL.FTZ R5, R5, UR10 ;  /* 0x0000000a05057c20 */ /* 0x000fe20008410000 */
[C---:B------:R-:W-:Y:S01]  /*8c20*/  HMMA.16816.F32.BF16 R24, R52.reuse, R114, R24 ;  /* 0x000000723418723c */ /* 0x040fe20000041818 */
[----:B------:R-:W1:Y:S04]  /*8c30*/  LDSM.16.M88.4 R112, [R102+0x3000] ;  /* 0x003000006670783b */ /* 0x000e680000000200 */
[----:B------:R-:W-:Y:S01]  /*8c40*/  MUFU.TANH R147, R6 ;  /* 0x0000000600937308 */ /* 0x000fe20000002400 */
[C---:B--2---:R-:W-:Y:S06]  /*8c50*/  HMMA.16816.F32.BF16 R36, R52.reuse, R64, R36 ;  /* 0x000000403424723c */ /* 0x044fec0000041824 */
[----:B------:R-:W-:Y:S01]  /*8c60*/  HMMA.16816.F32.BF16 R32, R52, R66, R32 ;  /* 0x000000423420723c */ /* 0x000fe20000041820 */
[----:B------:R-:W2:Y:S01]  /*8c70*/  LDSM.16.M88.4 R64, [R102+0x3800] ;  /* 0x003800006640783b */ /* 0x000ea20000000200 */
[----:B------:R4:W-:Y:S01]  /*8c80*/  MUFU.TANH R139, R14 ;  /* 0x0000000e008b7308 */ /* 0x0009e20000002400 */
[----:B------:R-:W-:-:S04]  /*8c90*/  DEPBAR.LE SB0, 0x0 ;  /* 0x000080000000791a */ /* 0x000fc80000000000 */
[C---:B---3--:R-:W-:Y:S01]  /*8ca0*/  HMMA.16816.F32.BF16 R20, R52.reuse, R48, R20 ;  /* 0x000000303414723c */ /* 0x048fe20000041814 */
[----:B------:R-:W-:Y:S01]  /*8cb0*/  FMUL.FTZ R28, R28, UR10 ;  /* 0x0000000a1c1c7c20 */ /* 0x000fe20008410000 */
[----:B------:R-:W-:Y:S01]  /*8cc0*/  FMUL.FTZ R30, R30, UR10 ;  /* 0x0000000a1e1e7c20 */ /* 0x000fe20008410000 */
[----:B------:R3:W-:Y:S02]  /*8cd0*/  MUFU.TANH R121, R15 ;  /* 0x0000000f00797308 */ /* 0x0007e40000002400 */
[----:B------:R-:W-:Y:S01]  /*8ce0*/  FMUL.FTZ R24, R24, UR10 ;  /* 0x0000000a18187c20 */ /* 0x000fe20008410000 */
[C---:B------:R-:W-:Y:S01]  /*8cf0*/  HMMA.16816.F32.BF16 R116, R52.reuse, R50, R116 ;  /* 0x000000323474723c */ /* 0x040fe20000041874 */
[----:B------:R-:W-:Y:S01]  /*8d00*/  FMUL.FTZ R49, R17, UR10 ;  /* 0x0000000a11317c20 */ /* 0x000fe20008410000 */
[----:B------:R-:W-:Y:S01]  /*8d10*/  FMUL.FTZ R17, R18, UR10 ;  /* 0x0000000a12117c20 */ /* 0x000fe20008410000 */
[----:B------:R-:W-:Y:S02]  /*8d20*/  FMUL.FTZ R26, R26, UR10 ;  /* 0x0000000a1a1a7c20 */ /* 0x000fe40008410000 */
[----:B------:R5:W-:Y:S01]  /*8d30*/  MUFU.TANH R135, R4 ;  /* 0x0000000400877308 */ /* 0x000be20000002400 */
[----:B----4-:R-:W-:Y:S01]  /*8d40*/  FMUL.FTZ R14, R27, UR10 ;  /* 0x0000000a1b0e7c20 */ /* 0x010fe20008410000 */
[----:B------:R-:W-:Y:S01]  /*8d50*/  FMUL.FTZ R51, R9, UR10 ;  /* 0x0000000a09337c20 */ /* 0x000fe20008410000 */
[----:B------:R-:W-:Y:S01]  /*8d60*/  FMUL.FTZ R9, R10, UR10 ;  /* 0x0000000a0a097c20 */ /* 0x000fe20008410000 */
[----:B------:R-:W-:Y:S01]  /*8d70*/  FMUL.FTZ R36, R36, UR10 ;  /* 0x0000000a24247c20 */ /* 0x000fe20008410000 */
[----:B------:R-:W-:Y:S01]  /*8d80*/  FMUL.FTZ R38, R38, UR10 ;  /* 0x0000000a26267c20 */ /* 0x000fe20008410000 */
[----:B------:R-:W-:Y:S01]  /*8d90*/  FMUL.FTZ R33, R33, UR10 ;  /* 0x0000000a21217c20 */ /* 0x000fe20008410000 */
[----:B------:R-:W-:Y:S01]  /*8da0*/  FMUL.FTZ R34, R34, UR10 ;  /* 0x0000000a22227c20 */ /* 0x000fe20008410000 */
[----:B------:R-:W4:Y:S01]  /*8db0*/  MUFU.TANH R49, R49 ;  /* 0x0000003100317308 */ /* 0x000f220000002400 */
[----:B------:R-:W-:Y:S01]  /*8dc0*/  FMUL.FTZ R35, R35, UR10 ;  /* 0x0000000a23237c20 */ /* 0x000fe20008410000 */
[----:B------:R-:W-:Y:S01]  /*8dd0*/  FMUL.FTZ R32, R32, UR10 ;  /* 0x0000000a20207c20 */ /* 0x000fe20008410000 */
[C---:B-1----:R-:W-:Y:S01]  /*8de0*/  HMMA.16816.F32.BF16 R56, R52.reuse, R112, R56 ;  /* 0x000000703438723c */ /* 0x042fe20000041838 */
[----:B---3--:R-:W-:Y:S01]  /*8df0*/  FMUL.FTZ R15, R41, UR10 ;  /* 0x0000000a290f7c20 */ /* 0x008fe20008410000 */
[----:B------:R-:W-:Y:S01]  /*8e00*/  FMUL.FTZ R12, R21, UR10 ;  /* 0x0000000a150c7c20 */ /* 0x000fe20008410000 */
[----:B------:R-:W-:Y:S01]  /*8e10*/  FMUL.FTZ R20, R20, UR10 ;  /* 0x0000000a14147c20 */ /* 0x000fe20008410000 */
[----:B------:R-:W-:Y:S01]  /*8e20*/  FMUL.FTZ R22, R22, UR10 ;  /* 0x0000000a16167c20 */ /* 0x000fe20008410000 */
[----:B------:R1:W-:Y:S01]  /*8e30*/  MUFU.TANH R113, R7 ;  /* 0x0000000700717308 */ /* 0x0003e20000002400 */
[C---:B------:R-:W-:Y:S01]  /*8e40*/  HMMA.16816.F32.BF16 R108, R52.reuse, R114, R108 ;  /* 0x00000072346c723c */ /* 0x040fe2000004186c */
[----:B-----5:R-:W-:Y:S01]  /*8e50*/  FMUL.FTZ R4, R29, UR10 ;  /* 0x0000000a1d047c20 */ /* 0x020fe20008410000 */
[----:B------:R-:W-:Y:S01]  /*8e60*/  FMUL.FTZ R116, R116, UR10 ;  /* 0x0000000a74747c20 */ /* 0x000fe20008410000 */
[----:B------:R-:W-:Y:S01]  /*8e70*/  FMUL.FTZ R23, R23, UR10 ;  /* 0x0000000a17177c20 */ /* 0x000fe20008410000 */
[----:B------:R-:W-:Y:S01]  /*8e80*/  FMUL.FTZ R118, R118, UR10 ;  /* 0x0000000a76767c20 */ /* 0x000fe20008410000 */
[----:B------:R-:W-:Y:S01]  /*8e90*/  FMUL.FTZ R117, R117, UR10 ;  /* 0x0000000a75757c20 */ /* 0x000fe20008410000 */
[----:B--2---:R-:W-:Y:S01]  /*8ea0*/  HMMA.16816.F32.BF16 R104, R52, R66, R104 ;  /* 0x000000423468723c */ /* 0x004fe20000041868 */
[----:B------:R2:W3:Y:S01]  /*8eb0*/  MUFU.TANH R67, R19 ;  /* 0x0000001300437308 */ /* 0x0004e20000002400 */
[----:B------:R-:W-:-:S04]  /*8ec0*/  FMUL.FTZ R119, R119, UR10 ;  /* 0x0000000a77777c20 */ /* 0x000fc80008410000 */
[----:B------:R-:W-:Y:S03]  /*8ed0*/  HMMA.16816.F32.BF16 R60, R52, R64, R60 ;  /* 0x00000040343c723c */ /* 0x000fe6000004183c */
[----:B------:R3:W-:Y:S01]  /*8ee0*/  MUFU.TANH R115, R11 ;  /* 0x0000000b00737308 */ /* 0x0007e20000002400 */
[----:B-1----:R-:W-:Y:S02]  /*8ef0*/  IMAD.SHL.U32 R7, R179, 0x80, RZ ;  /* 0x00000080b3077824 */ /* 0x002fe400078e00ff */
[----:B------:R-:W-:Y:S01]  /*8f00*/  FMUL.FTZ R56, R56, UR10 ;  /* 0x0000000a38387c20 */ /* 0x000fe20008410000 */
[----:B------:R-:W-:Y:S01]  /*8f10*/  FMUL.FTZ R58, R58, UR10 ;  /* 0x0000000a3a3a7c20 */ /* 0x000fe20008410000 */
[----:B------:R-:W-:Y:S01]  /*8f20*/  FMUL.FTZ R57, R57, UR10 ;  /* 0x0000000a39397c20 */ /* 0x000fe20008410000 */
[----:B------:R-:W-:Y:S01]  /*8f30*/  LOP3.LUT R10, R7, R186, RZ, 0xfc, !PT ;  /* 0x000000ba070a7212 */ /* 0x000fe200078efcff */
[----:B------:R-:W-:Y:S01]  /*8f40*/  FMUL.FTZ R59, R59, UR10 ;  /* 0x0000000a3b3b7c20 */ /* 0x000fe20008410000 */
[----:B------:R-:W-:Y:S01]  /*8f50*/  LOP3.LUT R8, R7, 0x8, R186, 0xfe, !PT ;  /* 0x0000000807087812 */ /* 0x000fe200078efeba */
[----:B------:R1:W-:Y:S01]  /*8f60*/  MUFU.TANH R55, R13 ;  /* 0x0000000d00377308 */ /* 0x0003e20000002400 */
[----:B--2---:R-:W-:Y:S01]  /*8f70*/  FMUL.FTZ R19, R45, UR10 ;  /* 0x0000000a2d137c20 */ /* 0x004fe20008410000 */
[----:B------:R-:W-:Y:S01]  /*8f80*/  VIADD R6, R10, 0x1 ;  /* 0x000000010a067836 */ /* 0x000fe20000000000 */
[-C--:B------:R-:W-:Y:S01]  /*8f90*/  ISETP.GE.AND P5, PT, R8, R125.reuse, PT ;  /* 0x0000007d0800720c */ /* 0x080fe20003fa6270 */
[----:B------:R-:W-:Y:S01]  /*8fa0*/  VIADD R18, R10, 0x9 ;  /* 0x000000090a127836 */ /* 0x000fe20000000000 */
[-C--:B------:R-:W-:Y:S01]  /*8fb0*/  ISETP.GE.AND P2, PT, R8, R124.reuse, PT ;  /* 0x0000007c0800720c */ /* 0x080fe20003f46270 */
[----:B------:R-:W-:Y:S01]  /*8fc0*/  VIADD R41, R10, 0x19 ;  /* 0x000000190a297836 */ /* 0x000fe20000000000 */
[CC--:B------:R-:W-:Y:S01]  /*8fd0*/  ISETP.GE.AND P1, PT, R6.reuse, R125.reuse, PT ;  /* 0x0000007d0600720c */ /* 0x0c0fe20003f26270 */
[----:B------:R-:W2:Y:S01]  /*8fe0*/  MUFU.TANH R9, R9 ;  /* 0x0000000900097308 */ /* 0x000ea20000002400 */
[----:B------:R-:W-:Y:S01]  /*8ff0*/  ISETP.GE.AND P4, PT, R6, R124, PT ;  /* 0x0000007c0600720c */ /* 0x000fe20003f86270 */
[----:B------:R-:W-:Y:S01]  /*9000*/  FMUL.FTZ R108, R108, UR10 ;  /* 0x0000000a6c6c7c20 */ /* 0x000fe20008410000 */
[----:B------:R-:W-:Y:S01]  /*9010*/  I2FP.F32.S32 R6, R6 ;  /* 0x0000000600067245 */ /* 0x000fe20000201400 */
[----:B------:R-:W-:Y:S01]  /*9020*/  FMUL.FTZ R110, R110, UR10 ;  /* 0x0000000a6e6e7c20 */ /* 0x000fe20008410000 */
[----:B------:R-:W-:Y:S01]  /*9030*/  I2FP.F32.S32 R8, R8 ;  /* 0x0000000800087245 */ /* 0x000fe20000201400 */
[----:B------:R-:W-:Y:S01]  /*9040*/  FMUL.FTZ R109, R109, UR10 ;  /* 0x0000000a6d6d7c20 */ /* 0x000fe20008410000 */
[----:B------:R-:W-:Y:S01]  /*9050*/  FMUL.FTZ R111, R111, UR10 ;  /* 0x0000000a6f6f7c20 */ /* 0x000fe20008410000 */
[CC--:B----4-:R-:W-:Y:S01]  /*9060*/  FFMA.FTZ R49, R0.reuse, R6.reuse, R49 ;  /* 0x0000000600317223 */ /* 0x0d0fe20000010031 */
[C---:B---3--:R-:W-:Y:S01]  /*9070*/  FFMA.FTZ R11, R0.reuse, R6, R67 ;  /* 0x00000006000b7223 */ /* 0x048fe20000010043 */
[----:B------:R-:W-:Y:S01]  /*9080*/  MUFU.TANH R21, R33 ;  /* 0x0000002100157308 */ /* 0x000fe20000002400 */
[CC--:B------:R-:W-:Y:S01]  /*9090*/  FFMA.FTZ R6, R0.reuse, R8.reuse, R127 ;  /* 0x0000000800067223 */ /* 0x0c0fe2000001007f */
[----:B------:R-:W-:Y:S01]  /*90a0*/  FFMA.FTZ R139, R0, R8, R139 ;  /* 0x00000008008b7223 */ /* 0x000fe2000001008b */
[----:B------:R-:W-:Y:S01]  /*90b0*/  FSEL R8, R49, -INF , !P1 ;  /* 0xff80000031087808 */ /* 0x000fe20004800000 */
[----:B------:R-:W-:Y:S01]  /*90c0*/  VIADD R49, R10, 0x11 ;  /* 0x000000110a317836 */ /* 0x000fe20000000000 */
[----:B------:R-:W-:Y:S01]  /*90d0*/  FSEL R11, R11, -INF , !P4 ;  /* 0xff8000000b0b7808 */ /* 0x000fe20006000000 */
[----:B-1----:R-:W-:Y:S01]  /*90e0*/  FMUL.FTZ R13, R37, UR10 ;  /* 0x0000000a250d7c20 */ /* 0x002fe20008410000 */
[----:B------:R-:W-:Y:S01]  /*90f0*/  FSEL R6, R6, -INF , !P5 ;  /* 0xff80000006067808 */ /* 0x000fe20006800000 */
[----:B------:R1:W-:Y:S01]  /*9100*/  MUFU.TANH R33, R28 ;  /* 0x0000001c00217308 */ /* 0x0003e20000002400 */
[C---:B------:R-:W-:Y:S01]  /*9110*/  ISETP.GE.AND P1, PT, R18.reuse, R125, PT ;  /* 0x0000007d1200720c */ /* 0x040fe20003f26270 */
[----:B------:R-:W-:Y:S01]  /*9120*/  FMUL.FTZ R37, R39, UR10 ;  /* 0x0000000a27257c20 */ /* 0x000fe20008410000 */
[----:B------:R-:W-:Y:S01]  /*9130*/  ISETP.GE.AND P4, PT, R18, R124, PT ;  /* 0x0000007c1200720c */ /* 0x000fe20003f86270 */
[----:B------:R-:W-:Y:S01]  /*9140*/  FMUL.FTZ R60, R60, UR10 ;  /* 0x0000000a3c3c7c20 */ /* 0x000fe20008410000 */
[----:B------:R-:W-:Y:S01]  /*9150*/  I2FP.F32.S32 R18, R18 ;  /* 0x0000001200127245 */ /* 0x000fe20000201400 */
[----:B------:R-:W-:Y:S01]  /*9160*/  FMUL.FTZ R61, R61, UR10 ;  /* 0x0000000a3d3d7c20 */ /* 0x000fe20008410000 */
[----:B------:R-:W-:Y:S01]  /*9170*/  FMUL.FTZ R63, R63, UR10 ;  /* 0x0000000a3f3f7c20 */ /* 0x000fe20008410000 */
[----:B------:R3:W-:Y:S01]  /*9180*/  MUFU.TANH R65, R16 ;  /* 0x0000001000417308 */ /* 0x0007e20000002400 */
[----:B------:R-:W-:Y:S01]  /*9190*/  FMUL.FTZ R62, R62, UR10 ;  /* 0x0000000a3e3e7c20 */ /* 0x000fe20008410000 */
[----:B------:R-:W-:Y:S01]  /*91a0*/  FFMA.FTZ R121, R0, R18, R121 ;  /* 0x0000001200797223 */ /* 0x000fe20000010079 */
[----:B------:R-:W-:-:S05]  /*91b0*/  FMUL.FTZ R107, R107, UR10 ;  /* 0x0000000a6b6b7c20 */ /* 0x000fca0008410000 */
[----:B------:R-:W4:Y:S01]  /*91c0*/  MUFU.TANH R51, R51 ;  /* 0x0000003300337308 */ /* 0x000f220000002400 */
[----:B-1----:R-:W-:-:S04]  /*91d0*/  LOP3.LUT R28, R7, 0x10, R186, 0xfe, !PT ;  /* 0x00000010071c7812 */ /* 0x002fc800078efeba */
[C---:B------:R-:W-:Y:S02]  /*91e0*/  ISETP.GE.AND P6, PT, R28.reuse, R125, PT ;  /* 0x0000007d1c00720c */ /* 0x040fe40003fc6270 */
[----:B------:R-:W-:Y:S01]  /*91f0*/  ISETP.GE.AND P5, PT, R28, R124, PT ;  /* 0x0000007c1c00720c */ /* 0x000fe20003fa6270 */
[----:B------:R1:W-:Y:S01]  /*9200*/  MUFU.TANH R67, R30 ;  /* 0x0000001e00437308 */ /* 0x0003e20000002400 */
[----:B------:R-:W-:Y:S01]  /*9210*/  I2FP.F32.S32 R28, R28 ;  /* 0x0000001c001c7245 */ /* 0x000fe20000201400 */
[----:B---3--:R-:W-:-:S06]  /*9220*/  FMUL.FTZ R16, R25, UR10 ;  /* 0x0000000a19107c20 */ /* 0x008fcc0008410000 */
[----:B------:R3:W-:Y:S08]  /*9230*/  MUFU.TANH R53, R5 ;  /* 0x0000000500357308 */ /* 0x0007f00000002400 */
[----:B------:R5:W-:Y:S01]  /*9240*/  MUFU.TANH R25, R34 ;  /* 0x0000002200197308 */ /* 0x000be20000002400 */
[CC--:B-1----:R-:W-:Y:S01]  /*9250*/  FFMA.FTZ R30, R0.reuse, R28.reuse, R137 ;  /* 0x0000001c001e7223 */ /* 0x0c2fe20000010089 */
[----:B--2---:R-:W-:Y:S01]  /*9260*/  FFMA.FTZ R28, R0, R28, R9 ;  /* 0x0000001c001c7223 */ /* 0x004fe20000010009 */
[----:B------:R-:W-:-:S03]  /*9270*/  FSEL R9, R139, -INF , !P2 ;  /* 0xff8000008b097808 */ /* 0x000fc60005000000 */
[----:B------:R-:W-:Y:S02]  /*9280*/  FSEL R30, R30, -INF , !P6 ;  /* 0xff8000001e1e7808 */ /* 0x000fe40007000000 */
[----:B------:R-:W-:Y:S01]  /*9290*/  MUFU.TANH R27, R35 ;  /* 0x00000023001b7308 */ /* 0x000fe20000002400 */
[----:B---3--:R-:W-:-:S07]  /*92a0*/  FMUL.FTZ R5, R31, UR10 ;  /* 0x0000000a1f057c20 */ /* 0x008fce0008410000 */
[----:B------:R1:W-:Y:S01]  /*92b0*/  MUFU.TANH R31, R4 ;  /* 0x00000004001f7308 */ /* 0x0003e20000002400 */
[----:B-----5:R-:W-:-:S04]  /*92c0*/  LOP3.LUT R34, R7, 0x18, R186, 0xfe, !PT ;  /* 0x0000001807227812 */ /* 0x020fc800078efeba */
[C---:B------:R-:W-:Y:S02]  /*92d0*/  ISETP.GE.AND P2, PT, R34.reuse, R125, PT ;  /* 0x0000007d2200720c */ /* 0x040fe40003f46270 */
[----:B------:R-:W-:Y:S01]  /*92e0*/  ISETP.GE.AND P6, PT, R34, R124, PT ;  /* 0x0000007c2200720c */ /* 0x000fe20003fc6270 */
[----:B------:R2:W-:Y:S01]  /*92f0*/  MUFU.TANH R35, R5 ;  /* 0x0000000500237308 */ /* 0x0005e20000002400 */
[----:B------:R-:W-:-:S07]  /*9300*/  I2FP.F32.S32 R34, R34 ;  /* 0x0000002200227245 */ /* 0x000fce0000201400 */
[----:B------:R-:W3:Y:S01]  /*9310*/  MUFU.TANH R145, R46 ;  /* 0x0000002e00917308 */ /* 0x000ee20000002400 */
[----:B-1----:R-:W-:Y:S01]  /*9320*/  FFMA.FTZ R4, R0, R18, R55 ;  /* 0x0000001200047223 */ /* 0x002fe20000010037 */
[----:B------:R-:W-:-:S04]  /*9330*/  LOP3.LUT R18, R7, 0x20, R186, 0xfe, !PT ;  /* 0x0000002007127812 */ /* 0x000fc800078efeba */
[----:B------:R-:W-:Y:S02]  /*9340*/  FSEL R4, R4, -INF , !P1 ;  /* 0xff80000004047808 */ /* 0x000fe40004800000 */
[----:B------:R-:W-:Y:S01]  /*9350*/  ISETP.GE.AND P1, PT, R49, R125, PT ;  /* 0x0000007d3100720c */ /* 0x000fe20003f26270 */
[----:B------:R1:W-:Y:S01]  /*9360*/  MUFU.TANH R143, R42 ;  /* 0x0000002a008f7308 */ /* 0x0003e20000002400 */
[----:B--2---:R-:W-:Y:S02]  /*9370*/  FSEL R5, R121, -INF , !P4 ;  /* 0xff80000079057808 */ /* 0x004fe40006000000 */
[----:B------:R-:W-:Y:S02]  /*9380*/  ISETP.GE.AND P4, PT, R49, R124, PT ;  /* 0x0000007c3100720c */ /* 0x000fe40003f86270 */
[----:B------:R-:W-:-:S03]  /*9390*/  I2FP.F32.S32 R49, R49 ;  /* 0x0000003100317245 */ /* 0x000fc60000201400 */
[----:B------:R4:W-:Y:S08]  /*93a0*/  MUFU.TANH R29, R32 ;  /* 0x00000020001d7308 */ /* 0x0009f00000002400 */
[----:B------:R2:W5:Y:S01]  /*93b0*/  MUFU.TANH R131, R40 ;  /* 0x0000002800837308 */ /* 0x0005620000002400 */
[----:B-1----:R-:W-:-:S05]  /*93c0*/  FFMA.FTZ R42, R0, R34, R135 ;  /* 0x00000022002a7223 */ /* 0x002fca0000010087 */
[----:B------:R-:W-:Y:S02]  /*93d0*/  FSEL R42, R42, -INF , !P2 ;  /* 0xff8000002a2a7808 */ /* 0x000fe40005000000 */
[----:B------:R-:W-:Y:S01]  /*93e0*/  ISETP.GE.AND P2, PT, R18, R124, PT ;  /* 0x0000007c1200720c */ /* 0x000fe20003f46270 */
[----:B----4-:R-:W-:Y:S01]  /*93f0*/  FFMA.FTZ R32, R0, R49, R51 ;  /* 0x0000003100207223 */ /* 0x010fe20000010033 */
[----:B------:R-:W-:Y:S01]  /*9400*/  FSEL R51, R28, -INF , !P5 ;  /* 0xff8000001c337808 */ /* 0x000fe20006800000 */
[----:B------:R-:W1:Y:S01]  /*9410*/  MUFU.TANH R19, R19 ;  /* 0x0000001300137308 */ /* 0x000e620000002400 */
[----:B------:R-:W-:Y:S01]  /*9420*/  ISETP.GE.AND P5, PT, R18, R125, PT ;  /* 0x0000007d1200720c */ /* 0x000fe20003fa6270 */
[----:B------:R-:W-:Y:S01]  /*9430*/  FFMA.FTZ R49, R0, R49, R115 ;  /* 0x0000003100317223 */ /* 0x000fe20000010073 */
[----:B------:R-:W-:Y:S02]  /*9440*/  I2FP.F32.S32 R18, R18 ;  /* 0x0000001200127245 */ /* 0x000fe40000201400 */
[----:B------:R-:W-:-:S02]  /*9450*/  FSEL R28, R32, -INF , !P1 ;  /* 0xff800000201c7808 */ /* 0x000fc40004800000 */
[----:B------:R-:W-:Y:S01]  /*9460*/  FSEL R49, R49, -INF , !P4 ;  /* 0xff80000031317808 */ /* 0x000fe20006000000 */
[----:B------:R-:W4:Y:S01]  /*9470*/  MUFU.TANH R47, R47 ;  /* 0x0000002f002f7308 */ /* 0x000f220000002400 */
[CC--:B------:R-:W-:Y:S01]  /*9480*/  FFMA.FTZ R133, R0.reuse, R18.reuse, R133 ;  /* 0x0000001200857223 */ /* 0x0c0fe20000010085 */
[----:B---3--:R-:W-:Y:S01]  /*9490*/  FFMA.FTZ R145, R0, R18, R145 ;  /* 0x0000001200917223 */ /* 0x008fe20000010091 */
[----:B------:R-:W-:Y:S01]  /*94a0*/  VIADD R18, R10, 0x21 ;  /* 0x000000210a127836 */ /* 0x000fe20000000000 */
[----:B------:R-:W-:Y:S02]  /*94b0*/  ISETP.GE.AND P1, PT, R41, R125, PT ;  /* 0x0000007d2900720c */ /* 0x000fe40003f26270 */
[----:B------:R-:W-:Y:S02]  /*94c0*/  FSEL R198, R133, -INF , !P5 ;  /* 0xff80000085c67808 */ /* 0x000fe40006800000 */
[----:B------:R3:W-:Y:S01]  /*94d0*/  MUFU.TANH R45, R43 ;  /* 0x0000002b002d7308 */ /* 0x0007e20000002400 */
[----:B------:R-:W-:-:S02]  /*94e0*/  ISETP.GE.AND P4, PT, R41, R124, PT ;  /* 0x0000007c2900720c */ /* 0x000fc40003f86270 */
[----:B------:R-:W-:-:S05]  /*94f0*/  I2FP.F32.S32 R41, R41 ;  /* 0x0000002900297245 */ /* 0x000fca0000201400 */
[----:B------:R5:W-:Y:S01]  /*9500*/  MUFU.TANH R39, R16 ;  /* 0x0000001000277308 */ /* 0x000be20000002400 */
[CC--:B--2---:R-:W-:Y:S01]  /*9510*/  FFMA.FTZ R40, R0.reuse, R41.reuse, R53 ;  /* 0x0000002900287223 */ /* 0x0c4fe20000010035 */
[----:B------:R-:W-:-:S04]  /*9520*/  FFMA.FTZ R41, R0, R41, R113 ;  /* 0x0000002900297223 */ /* 0x000fc80000010071 */
[----:B------:R-:W-:Y:S02]  /*9530*/  FSEL R40, R40, -INF , !P1 ;  /* 0xff80000028287808 */ /* 0x000fe40004800000 */
[----:B------:R-:W2:Y:S01]  /*9540*/  MUFU.TANH R129, R36 ;  /* 0x0000002400817308 */ /* 0x000ea20000002400 */
[----:B---3--:R-:W-:Y:S01]  /*9550*/  FFMA.FTZ R43, R0, R34, R147 ;  /* 0x00000022002b7223 */ /* 0x008fe20000010093 */
[----:B------:R-:W-:Y:S02]  /*9560*/  FSEL R147, R145, -INF , !P2 ;  /* 0xff80000091937808 */ /* 0x000fe40005000000 */
[----:B------:R-:W-:Y:S02]  /*9570*/  FSEL R41, R41, -INF , !P4 ;  /* 0xff80000029297808 */ /* 0x000fe40006000000 */
[----:B------:R-:W-:Y:S02]  /*9580*/  FSEL R43, R43, -INF , !P6 ;  /* 0xff8000002b2b7808 */ /* 0x000fe40007000000 */
[----:B------:R3:W-:Y:S01]  /*9590*/  MUFU.TANH R115, R14 ;  /* 0x0000000e00737308 */ /* 0x0007e20000002400 */
[----:B-----5:R-:W-:-:S02]  /*95a0*/  LOP3.LUT R16, R7, 0x28, R186, 0xfe, !PT ;  /* 0x0000002807107812 */ /* 0x020fc400078efeba */
[-C--:B------:R-:W-:Y:S02]  /*95b0*/  ISETP.GE.AND P1, PT, R18, R125.reuse, PT ;  /* 0x0000007d1200720c */ /* 0x080fe40003f26270 */
[C---:B------:R-:W-:Y:S02]  /*95c0*/  ISETP.GE.AND P6, PT, R16.reuse, R125, PT ;  /* 0x0000007d1000720c */ /* 0x040fe40003fc6270 */
[----:B------:R-:W-:Y:S01]  /*95d0*/  ISETP.GE.AND P5, PT, R16, R124, PT ;  /* 0x0000007c1000720c */ /* 0x000fe20003fa6270 */
[----:B------:R-:W-:Y:S01]  /*95e0*/  MUFU.TANH R15, R15 ;  /* 0x0000000f000f7308 */ /* 0x000fe20000002400 */
[----:B------:R-:W-:Y:S02]  /*95f0*/  I2FP.F32.S32 R16, R16 ;  /* 0x0000001000107245 */ /* 0x000fe40000201400 */
[----:B------:R-:W-:-:S03]  /*9600*/  ISETP.GE.AND P4, PT, R18, R124, PT ;  /* 0x0000007c1200720c */ /* 0x000fc60003f86270 */
[CC--:B------:R-:W-:Y:S01]  /*9610*/  FFMA.FTZ R131, R0.reuse, R16.reuse, R131 ;  /* 0x0000001000837223 */ /* 0x0c0fe20000010083 */
[----:B------:R-:W-:Y:S01]  /*9620*/  FFMA.FTZ R143, R0, R16, R143 ;  /* 0x00000010008f7223 */ /* 0x000fe2000001008f */
[----:B------:R-:W5:Y:S01]  /*9630*/  MUFU.TANH R141, R38 ;  /* 0x00000026008d7308 */ /* 0x000f620000002400 */
[----:B---3--:R-:W-:Y:S01]  /*9640*/  I2FP.F32.S32 R14, R18 ;  /* 0x00000012000e7245 */ /* 0x008fe20000201400 */
[----:B------:R-:W-:Y:S01]  /*9650*/  VIADD R16, R10, 0x29 ;  /* 0x000000290a107836 */ /* 0x000fe20000000000 */
[----:B------:R-:W-:Y:S02]  /*9660*/  FSEL R134, R131, -INF , !P6 ;  /* 0xff80000083867808 */ /* 0x000fe40007000000 */
[----:B------:R-:W-:Y:S01]  /*9670*/  FSEL R145, R143, -INF , !P5 ;  /* 0xff8000008f917808 */ /* 0x000fe20006800000 */
[CC--:B-1----:R-:W-:Y:S01]  /*9680*/  FFMA.FTZ R196, R0.reuse, R14.reuse, R19 ;  /* 0x0000000e00c47223 */ /* 0x0c2fe20000010013 */
[----:B----4-:R-:W-:Y:S01]  /*9690*/  FFMA.FTZ R47, R0, R14, R47 ;  /* 0x0000000e002f7223 */ /* 0x010fe2000001002f */
[----:B------:R-:W-:Y:S01]  /*96a0*/  LOP3.LUT R14, R7, 0x30, R186, 0xfe, !PT ;  /* 0x00000030070e7812 */ /* 0x000fe200078efeba */
[----:B------:R1:W-:Y:S02]  /*96b0*/  MUFU.TANH R53, R12 ;  /* 0x0000000c00357308 */ /* 0x0003e40000002400 */
[----:B------:R-:W-:-:S02]  /*96c0*/  FSEL R196, R196, -INF , !P1 ;  /* 0xff800000c4c47808 */ /* 0x000fc40004800000 */
[CC--:B------:R-:W-:Y:S02]  /*96d0*/  ISETP.GE.AND P2, PT, R14.reuse, R125.reuse, PT ;  /* 0x0000007d0e00720c */ /* 0x0c0fe40003f46270 */
[----:B------:R-:W-:Y:S02]  /*96e0*/  ISETP.GE.AND P6, PT, R14, R124, PT ;  /* 0x0000007c0e00720c */ /* 0x000fe40003fc6270 */
[----:B------:R-:W-:Y:S01]  /*96f0*/  I2FP.F32.S32 R14, R14 ;  /* 0x0000000e000e7245 */ /* 0x000fe20000201400 */
[----:B------:R-:W3:Y:S01]  /*9700*/  MUFU.TANH R13, R13 ;  /* 0x0000000d000d7308 */ /* 0x000ee20000002400 */
[----:B------:R-:W-:Y:S02]  /*9710*/  FSEL R133, R47, -INF , !P4 ;  /* 0xff8000002f857808 */ /* 0x000fe40006000000 */
[----:B------:R-:W-:Y:S01]  /*9720*/  ISETP.GE.AND P1, PT, R16, R125, PT ;  /* 0x0000007d1000720c */ /* 0x000fe20003f26270 */
[CC--:B--2---:R-:W-:Y:S01]  /*9730*/  FFMA.FTZ R152, R0.reuse, R14.reuse, R129 ;  /* 0x0000000e00987223 */ /* 0x0c4fe20000010081 */
[----:B-----5:R-:W-:Y:S01]  /*9740*/  FFMA.FTZ R141, R0, R14, R141 ;  /* 0x0000000e008d7223 */ /* 0x020fe2000001008d */
[----:B------:R-:W-:Y:S01]  /*9750*/  ISETP.GE.AND P4, PT, R16, R124, PT ;  /* 0x0000007c1000720c */ /* 0x000fe20003f86270 */
[----:B------:R-:W-:Y:S01]  /*9760*/  VIADD R14, R10, 0x31 ;  /* 0x000000310a0e7836 */ /* 0x000fe20000000000 */
[----:B------:R-:W2:Y:S01]  /*9770*/  MUFU.TANH R37, R37 ;  /* 0x0000002500257308 */ /* 0x000ea20000002400 */
[----:B-1----:R-:W-:-:S02]  /*9780*/  I2FP.F32.S32 R12, R16 ;  /* 0x00000010000c7245 */ /* 0x002fc40000201400 */
[----:B------:R-:W-:Y:S02]  /*9790*/  FSEL R152, R152, -INF , !P2 ;  /* 0xff80000098987808 */ /* 0x000fe40005000000 */
[----:B------:R-:W-:Y:S01]  /*97a0*/  FSEL R149, R141, -INF , !P6 ;  /* 0xff8000008d957808 */ /* 0x000fe20007000000 */
[CC--:B------:R-:W-:Y:S01]  /*97b0*/  FFMA.FTZ R132, R0.reuse, R12.reuse, R15 ;  /* 0x0000000c00847223 */ /* 0x0c0fe2000001000f */
[----:B------:R-:W-:Y:S01]  /*97c0*/  FFMA.FTZ R45, R0, R12, R45 ;  /* 0x0000000c002d7223 */ /* 0x000fe2000001002d */
[C-C-:B------:R-:W-:Y:S01]  /*97d0*/  LOP3.LUT R12, R7.reuse, 0x38, R186.reuse, 0xfe, !PT ;  /* 0x00000038070c7812 */ /* 0x140fe200078efeba */
[----:B------:R-:W1:Y:S01]  /*97e0*/  MUFU.TANH R55, R24 ;  /* 0x0000001800377308 */ /* 0x000e620000002400 */
[----:B------:R-:W-:Y:S02]  /*97f0*/  LOP3.LUT R16, R7, 0x60, R186, 0xfe, !PT ;  /* 0x0000006007107812 */ /* 0x000fe400078efeba */
[----:B------:R-:W-:Y:S02]  /*9800*/  ISETP.GE.AND P5, PT, R12, R125, PT ;  /* 0x0000007d0c00720c */ /* 0x000fe40003fa6270 */
[----:B------:R-:W-:-:S02]  /*9810*/  FSEL R132, R132, -INF , !P1 ;  /* 0xff80000084847808 */ /* 0x000fc40004800000 */
[----:B------:R-:W-:Y:S01]  /*9820*/  FSEL R129, R45, -INF , !P4 ;  /* 0xff8000002d817808 */ /* 0x000fe20006000000 */
[----:B------:R-:W4:Y:S01]  /*9830*/  MUFU.TANH R121, R26 ;  /* 0x0000001a00797308 */ /* 0x000f220000002400 */
[-C--:B------:R-:W-:Y:S02]  /*9840*/  ISETP.GE.AND P2, PT, R12, R124.reuse, PT ;  /* 0x0000007c0c00720c */ /* 0x080fe40003f46270 */
[C---:B------:R-:W-:Y:S02]  /*9850*/  ISETP.GE.AND P1, PT, R14.reuse, R125, PT ;  /* 0x0000007d0e00720c */ /* 0x040fe40003f26270 */
[----:B------:R-:W-:Y:S02]  /*9860*/  ISETP.GE.AND P4, PT, R14, R124, PT ;  /* 0x0000007c0e00720c */ /* 0x000fe40003f86270 */
[----:B------:R-:W-:Y:S01]  /*9870*/  I2FP.F32.S32 R12, R12 ;  /* 0x0000000c000c7245 */ /* 0x000fe20000201400 */
[----:B------:R-:W5:Y:S01]  /*9880*/  MUFU.TANH R113, R20 ;  /* 0x0000001400717308 */ /* 0x000f620000002400 */
[----:B------:R-:W-:-:S03]  /*9890*/  I2FP.F32.S32 R14, R14 ;  /* 0x0000000e000e7245 */ /* 0x000fc60000201400 */
[CC--:B------:R-:W-:Y:S01]  /*98a0*/  FFMA.FTZ R29, R0.reuse, R12.reuse, R29 ;  /* 0x0000000c001d7223 */ /* 0x0c0fe2000001001d */
[C---:B------:R-:W-:Y:S01]  /*98b0*/  FFMA.FTZ R25, R0.reuse, R12, R25 ;  /* 0x0000000c00197223 */ /* 0x040fe20000010019 */
[CC--:B---3--:R-:W-:Y:S01]  /*98c0*/  FFMA.FTZ R188, R0.reuse, R14.reuse, R13 ;  /* 0x0000000e00bc7223 */ /* 0x0c8fe2000001000d */
[----:B--2---:R-:W-:Y:S01]  /*98d0*/  FFMA.FTZ R37, R0, R14, R37 ;  /* 0x0000000e00257223 */ /* 0x004fe20000010025 */
[----:B------:R-:W-:Y:S01]  /*98e0*/  LOP3.LUT R14, R7, 0x40, R186, 0xfe, !PT ;  /* 0x00000040070e7812 */ /* 0x000fe200078efeba */
[----:B------:R-:W-:Y:S01]  /*98f0*/  VIADD R12, R10, 0x39 ;  /* 0x000000390a0c7836 */ /* 0x000fe20000000000 */
[----:B------:R-:W-:Y:S01]  /*9900*/  FSEL R150, R29, -INF , !P5 ;  /* 0xff8000001d967808 */ /* 0x000fe20006800000 */
[----:B------:R2:W3:Y:S01]  /*9910*/  MUFU.TANH R19, R22 ;  /* 0x0000001600137308 */ /* 0x0004e20000002400 */
[----:B------:R-:W-:Y:S02]  /*9920*/  ISETP.GE.AND P6, PT, R14, R125, PT ;  /* 0x0000007d0e00720c */ /* 0x000fe40003fc6270 */
[----:B------:R-:W-:-:S02]  /*9930*/  FSEL R188, R188, -INF , !P1 ;  /* 0xff800000bcbc7808 */ /* 0x000fc40004800000 */
[----:B------:R-:W-:Y:S02]  /*9940*/  FSEL R155, R37, -INF , !P4 ;  /* 0xff800000259b7808 */ /* 0x000fe40006000000 */
[-C--:B------:R-:W-:Y:S01]  /*9950*/  ISETP.GE.AND P5, PT, R14, R124.reuse, PT ;  /* 0x0000007c0e00720c */ /* 0x080fe20003fa6270 */
[----:B------:R-:W3:Y:S01]  /*9960*/  MUFU.TANH R15, R116 ;  /* 0x00000074000f7308 */ /* 0x000ee20000002400 */
[CC--:B------:R-:W-:Y:S02]  /*9970*/  ISETP.GE.AND P1, PT, R12.reuse, R125.reuse, PT ;  /* 0x0000007d0c00720c */ /* 0x0c0fe40003f26270 */
[----:B------:R-:W-:Y:S02]  /*9980*/  ISETP.GE.AND P4, PT, R12, R124, PT ;  /* 0x0000007c0c00720c */ /* 0x000fe40003f86270 */
[----:B------:R-:W-:Y:S02]  /*9990*/  I2FP.F32.S32 R14, R14 ;  /* 0x0000000e000e7245 */ /* 0x000fe40000201400 */
[----:B------:R-:W-:Y:S01]  /*99a0*/  I2FP.F32.S32 R12, R12 ;  /* 0x0000000c000c7245 */ /* 0x000fe20000201400 */
[----:B------:R-:W3:Y:S01]  /*99b0*/  MUFU.TANH R23, R23 ;  /* 0x0000001700177308 */ /* 0x000ee20000002400 */
[----:B------:R-:W-:Y:S01]  /*99c0*/  FSEL R153, R25, -INF , !P2 ;  /* 0xff80000019997808 */ /* 0x000fe20005000000 */
[CC--:B------:R-:W-:Y:S01]  /*99d0*/  FFMA.FTZ R33, R0.reuse, R14.reuse, R33 ;  /* 0x0000000e00217223 */ /* 0x0c0fe20000010021 */
[C---:B------:R-:W-:Y:S01]  /*99e0*/  FFMA.FTZ R67, R0.reuse, R14, R67 ;  /* 0x0000000e00437223 */ /* 0x040fe20000010043 */
[CC--:B------:R-:W-:Y:S01]  /*99f0*/  FFMA.FTZ R154, R0.reuse, R12.reuse, R21 ;  /* 0x0000000c009a7223 */ /* 0x0c0fe20000010015 */
[----:B------:R-:W-:Y:S01]  /*9a00*/  FFMA.FTZ R27, R0, R12, R27 ;  /* 0x0000000c001b7223 */ /* 0x000fe2000001001b */
[----:B------:R-:W-:Y:S01]  /*9a10*/  LOP3.LUT R12, R7, 0x48, R186, 0xfe, !PT ;  /* 0x00000048070c7812 */ /* 0x000fe200078efeba */
[----:B------:R-:W-:Y:S01]  /*9a20*/  VIADD R14, R10, 0x41 ;  /* 0x000000410a0e7836 */ /* 0x000fe20000000000 */
[----:B------:R-:W-:Y:S01]  /*9a30*/  FSEL R148, R33, -INF , !P6 ;  /* 0xff80000021947808 */ /* 0x000fe20007000000 */
[----:B------:R-:W3:Y:S01]  /*9a40*/  MUFU.TANH R13, R118 ;  /* 0x00000076000d7308 */ /* 0x000ee20000002400 */
[----:B------:R-:W-:Y:S01]  /*9a50*/  ISETP.GE.AND P2, PT, R12, R125, PT ;  /* 0x0000007d0c00720c */ /* 0x000fe20003f46270 */
[----:B--2---:R-:W-:Y:S01]  /*9a60*/  FMUL.FTZ R22, R104, UR10 ;  /* 0x0000000a68167c20 */ /* 0x004fe20008410000 */
[----:B------:R-:W-:-:S02]  /*9a70*/  FSEL R154, R154, -INF , !P1 ;  /* 0xff8000009a9a7808 */ /* 0x000fc40004800000 */
[----:B------:R-:W-:Y:S02]  /*9a80*/  FSEL R151, R27, -INF , !P4 ;  /* 0xff8000001b977808 */ /* 0x000fe40006000000 */
[-C--:B------:R-:W-:Y:S01]  /*9a90*/  ISETP.GE.AND P6, PT, R12, R124.reuse, PT ;  /* 0x0000007c0c00720c */ /* 0x080fe20003fc6270 */
[----:B------:R-:W2:Y:S01]  /*9aa0*/  MUFU.TANH R21, R56 ;  /* 0x0000003800157308 */ /* 0x000ea20000002400 */
[CC--:B------:R-:W-:Y:S02]  /*9ab0*/  ISETP.GE.AND P1, PT, R14.reuse, R125.reuse, PT ;  /* 0x0000007d0e00720c */ /* 0x0c0fe40003f26270 */
[----:B------:R-:W-:Y:S02]  /*9ac0*/  ISETP.GE.AND P4, PT, R14, R124, PT ;  /* 0x0000007c0e00720c */ /* 0x000fe40003f86270 */
[----:B------:R-:W-:Y:S02]  /*9ad0*/  I2FP.F32.S32 R12, R12 ;  /* 0x0000000c000c7245 */ /* 0x000fe40000201400 */
[----:B------:R-:W-:Y:S01]  /*9ae0*/  I2FP.F32.S32 R14, R14 ;  /* 0x0000000e000e7245 */ /* 0x000fe20000201400 */
[----:B------:R-:W2:Y:S01]  /*9af0*/  MUFU.TANH R25, R58 ;  /* 0x0000003a00197308 */ /* 0x000ea20000002400 */
[----:B------:R-:W-:Y:S01]  /*9b00*/  FSEL R143, R67, -INF , !P5 ;  /* 0xff800000438f7808 */ /* 0x000fe20006800000 */
[CC--:B-1----:R-:W-:Y:S01]  /*9b10*/  FFMA.FTZ R55, R0.reuse, R12.reuse, R55 ;  /* 0x0000000c00377223 */ /* 0x0c2fe20000010037 */
[C---:B----4-:R-:W-:Y:S01]  /*9b20*/  FFMA.FTZ R121, R0.reuse, R12, R121 ;  /* 0x0000000c00797223 */ /* 0x050fe20000010079 */
[CC--:B------:R-:W-:Y:S01]  /*9b30*/  FFMA.FTZ R31, R0.reuse, R14.reuse, R31 ;  /* 0x0000000e001f7223 */ /* 0x0c0fe2000001001f */
[----:B------:R-:W-:Y:S01]  /*9b40*/  FFMA.FTZ R35, R0, R14, R35 ;  /* 0x0000000e00237223 */ /* 0x000fe20000010023 */
[----:B------:R-:W-:Y:S01]  /*9b50*/  LOP3.LUT R14, R7, 0x50, R186, 0xfe, !PT ;  /* 0x00000050070e7812 */ /* 0x000fe200078efeba */
[----:B------:R-:W-:Y:S01]  /*9b60*/  VIADD R12, R10, 0x49 ;  /* 0x000000490a0c7836 */ /* 0x000fe20000000000 */
[----:B------:R-:W-:Y:S01]  /*9b70*/  FSEL R144, R55, -INF , !P2 ;  /* 0xff80000037907808 */ /* 0x000fe20005000000 */
[----:B------:R-:W1:Y:S01]  /*9b80*/  MUFU.TANH R117, R117 ;  /* 0x0000007500757308 */ /* 0x000e620000002400 */
[----:B------:R-:W-:-:S02]  /*9b90*/  ISETP.GE.AND P5, PT, R14, R125, PT ;  /* 0x0000007d0e00720c */ /* 0x000fc40003fa6270 */
[----:B------:R-:W-:Y:S02]  /*9ba0*/  FSEL R146, R31, -INF , !P1 ;  /* 0xff8000001f927808 */ /* 0x000fe40004800000 */
[----:B------:R-:W-:Y:S02]  /*9bb0*/  FSEL R139, R35, -INF , !P4 ;  /* 0xff800000238b7808 */ /* 0x000fe40006000000 */
[-C--:B------:R-:W-:Y:S01]  /*9bc0*/  ISETP.GE.AND P2, PT, R14, R124.reuse, PT ;  /* 0x0000007c0e00720c */ /* 0x080fe20003f46270 */
[----:B------:R-:W4:Y:S01]  /*9bd0*/  MUFU.TANH R119, R119 ;  /* 0x0000007700777308 */ /* 0x000f220000002400 */
[C---:B------:R-:W-:Y:S02]  /*9be0*/  ISETP.GE.AND P1, PT, R12.reuse, R125, PT ;  /* 0x0000007d0c00720c */ /* 0x040fe40003f26270 */
[----:B------:R-:W-:Y:S02]  /*9bf0*/  ISETP.GE.AND P4, PT, R12, R124, PT ;  /* 0x0000007c0c00720c */ /* 0x000fe40003f86270 */
[----:B------:R-:W-:-:S02]  /*9c00*/  I2FP.F32.S32 R14, R14 ;  /* 0x0000000e000e7245 */ /* 0x000fc40000201400 */
[----:B------:R-:W-:Y:S01]  /*9c10*/  I2FP.F32.S32 R12, R12 ;  /* 0x0000000c000c7245 */ /* 0x000fe20000201400 */
[----:B------:R-:W4:Y:S01]  /*9c20*/  MUFU.TANH R57, R57 ;  /* 0x0000003900397308 */ /* 0x000f220000002400 */
[----:B------:R-:W-:Y:S01]  /*9c30*/  FSEL R137, R121, -INF , !P6 ;  /* 0xff80000079897808 */ /* 0x000fe20007000000 */
[CC--:B-----5:R-:W-:Y:S01]  /*9c40*/  FFMA.FTZ R113, R0.reuse, R14.reuse, R113 ;  /* 0x0000000e00717223 */ /* 0x0e0fe20000010071 */
[C---:B---3--:R-:W-:Y:S01]  /*9c50*/  FFMA.FTZ R127, R0.reuse, R14, R19 ;  /* 0x0000000e007f7223 */ /* 0x048fe20000010013 */
[CC--:B------:R-:W-:Y:S01]  /*9c60*/  FFMA.FTZ R39, R0.reuse, R12.reuse, R39 ;  /* 0x0000000c00277223 */ /* 0x0c0fe20000010027 */
[----:B------:R-:W-:Y:S01]  /*9c70*/  FFMA.FTZ R115, R0, R12, R115 ;  /* 0x0000000c00737223 */ /* 0x000fe20000010073 */
[----:B------:R-:W-:Y:S01]  /*9c80*/  LOP3.LUT R12, R7, 0x58, R186, 0xfe, !PT ;  /* 0x00000058070c7812 */ /* 0x000fe200078efeba */
[----:B------:R-:W-:Y:S01]  /*9c90*/  VIADD R14, R10, 0x51 ;  /* 0x000000510a0e7836 */ /* 0x000fe20000000000 */
[----:B------:R-:W-:Y:S01]  /*9ca0*/  FSEL R130, R113, -INF , !P5 ;  /* 0xff80000071827808 */ /* 0x000fe20006800000 */
[----:B------:R-:W3:Y:S01]  /*9cb0*/  MUFU.TANH R59, R59 ;  /* 0x0000003b003b7308 */ /* 0x000ee20000002400 */
[----:B------:R-:W-:-:S02]  /*9cc0*/  ISETP.GE.AND P6, PT, R12, R125, PT ;  /* 0x0000007d0c00720c */ /* 0x000fc40003fc6270 */
[----:B------:R-:W-:Y:S02]  /*9cd0*/  ISETP.GE.AND P5, PT, R12, R124, PT ;  /* 0x0000007c0c00720c */ /* 0x000fe40003fa6270 */
[----:B------:R-:W-:Y:S02]  /*9ce0*/  I2FP.F32.S32 R12, R12 ;  /* 0x0000000c000c7245 */ /* 0x000fe40000201400 */
[----:B------:R-:W-:Y:S01]  /*9cf0*/  I2FP.F32.S32 R121, R14 ;  /* 0x0000000e00797245 */ /* 0x000fe20000201400 */
[----:B------:R-:W5:Y:S01]  /*9d00*/  MUFU.TANH R19, R108 ;  /* 0x0000006c00137308 */ /* 0x000f620000002400 */
[----:B------:R-:W-:Y:S01]  /*9d10*/  FSEL R142, R39, -INF , !P1 ;  /* 0xff800000278e7808 */ /* 0x000fe20004800000 */
[C---:B------:R-:W-:Y:S01]  /*9d20*/  FFMA.FTZ R15, R0.reuse, R12, R15 ;  /* 0x0000000c000f7223 */ /* 0x040fe2000001000f */
[----:B------:R-:W-:Y:S01]  /*9d30*/  FSEL R135, R115, -INF , !P4 ;  /* 0xff80000073877808 */ /* 0x000fe20006000000 */
[----:B------:R-:W-:Y:S01]  /*9d40*/  FFMA.FTZ R53, R0, R121, R53 ;  /* 0x0000007900357223 */ /* 0x000fe20000010035 */
[----:B------:R-:W-:Y:S01]  /*9d50*/  ISETP.GE.AND P1, PT, R14, R125, PT ;  /* 0x0000007d0e00720c */ /* 0x000fe20003f26270 */
[----:B------:R-:W-:Y:S01]  /*9d60*/  FFMA.FTZ R121, R0, R121, R23 ;  /* 0x0000007900797223 */ /* 0x000fe20000010017 */
[----:B------:R-:W-:Y:S01]  /*9d70*/  ISETP.GE.AND P4, PT, R14, R124, PT ;  /* 0x0000007c0e00720c */ /* 0x000fe20003f86270 */
[----:B------:R-:W-:Y:S01]  /*9d80*/  VIADD R14, R10, 0x59 ;  /* 0x000000590a0e7836 */ /* 0x000fe20000000000 */
[----:B------:R-:W-:Y:S01]  /*9d90*/  FSEL R127, R127, -INF , !P2 ;  /* 0xff8000007f7f7808 */ /* 0x000fe20005000000 */
[----:B------:R-:W-:Y:S01]  /*9da0*/  FFMA.FTZ R12, R0, R12, R13 ;  /* 0x0000000c000c7223 */ /* 0x000fe2000001000d */
[----:B------:R-:W-:Y:S01]  /*9db0*/  FSEL R126, R15, -INF , !P6 ;  /* 0xff8000000f7e7808 */ /* 0x000fe20007000000 */
[----:B------:R1:W5:Y:S01]  /*9dc0*/  MUFU.TANH R23, R110 ;  /* 0x0000006e00177308 */ /* 0x0003620000002400 */
[----:B------:R-:W-:-:S02]  /*9dd0*/  ISETP.GE.AND P2, PT, R16, R125, PT ;  /* 0x0000007d1000720c */ /* 0x000fc40003f46270 */
[----:B------:R-:W-:Y:S02]  /*9de0*/  ISETP.GE.AND P6, PT, R16, R124, PT ;  /* 0x0000007c1000720c */ /* 0x000fe40003fc6270 */
[----:B------:R-:W-:Y:S02]  /*9df0*/  I2FP.F32.S32 R16, R16 ;  /* 0x0000001000107245 */ /* 0x000fe40000201400 */
[----:B------:R-:W-:Y:S01]  /*9e00*/  FSEL R128, R53, -INF , !P1 ;  /* 0xff80000035807808 */ /* 0x000fe20004800000 */
[----:B------:R-:W5:Y:S01]  /*9e10*/  MUFU.TANH R109, R109 ;  /* 0x0000006d006d7308 */ /* 0x000f620000002400 */
[----:B------:R-:W-:Y:S01]  /*9e20*/  FSEL R121, R121, -INF , !P4 ;  /* 0xff80000079797808 */ /* 0x000fe20006000000 */
[-C--:B--2---:R-:W-:Y:S01]  /*9e30*/  FFMA.FTZ R21, R0, R16.reuse, R21 ;  /* 0x0000001000157223 */ /* 0x084fe20000010015 */
[----:B------:R-:W-:Y:S01]  /*9e40*/  ISETP.GE.AND P1, PT, R14, R125, PT ;  /* 0x0000007d0e00720c */ /* 0x000fe20003f26270 */
[----:B------:R-:W-:Y:S01]  /*9e50*/  FFMA.FTZ R25, R0, R16, R25 ;  /* 0x0000001000197223 */ /* 0x000fe20000010019 */
[----:B------:R-:W-:Y:S01]  /*9e60*/  ISETP.GE.AND P4, PT, R14, R124, PT ;  /* 0x0000007c0e00720c */ /* 0x000fe20003f86270 */
[----:B------:R-:W-:Y:S01]  /*9e70*/  VIADD R16, R10, 0x61 ;  /* 0x000000610a107836 */ /* 0x000fe20000000000 */
[----:B------:R-:W-:Y:S01]  /*9e80*/  I2FP.F32.S32 R14, R14 ;  /* 0x0000000e000e7245 */ /* 0x000fe20000201400 */
[----:B------:R2:W2:Y:S01]  /*9e90*/  MUFU.TANH R13, R111 ;  /* 0x0000006f000d7308 */ /* 0x0004a20000002400 */
[----:B-1----:R-:W-:-:S02]  /*9ea0*/  FSEL R110, R21, -INF , !P2 ;  /* 0xff800000156e7808 */ /* 0x002fc40005000000 */
[C-C-:B------:R-:W-:Y:S01]  /*9eb0*/  LOP3.LUT R20, R7.reuse, 0x70, R186.reuse, 0xfe, !PT ;  /* 0x0000007007147812 */ /* 0x140fe200078efeba */
[CC--:B------:R-:W-:Y:S01]  /*9ec0*/  FFMA.FTZ R118, R0.reuse, R14.reuse, R117 ;  /* 0x0000000e00767223 */ /* 0x0c0fe20000010075 */
[----:B----4-:R-:W-:Y:S01]  /*9ed0*/  FFMA.FTZ R117, R0, R14, R119 ;  /* 0x0000000e00757223 */ /* 0x010fe20000010077 */
[----:B------:R-:W-:Y:S02]  /*9ee0*/  FSEL R119, R12, -INF , !P5 ;  /* 0xff8000000c777808 */ /* 0x000fe40006800000 */
[----:B------:R-:W-:Y:S01]  /*9ef0*/  I2FP.F32.S32 R12, R16 ;  /* 0x00000010000c7245 */ /* 0x000fe20000201400 */
[----:B------:R-:W1:Y:S01]  /*9f00*/  MUFU.TANH R15, R60 ;  /* 0x0000003c000f7308 */ /* 0x000e620000002400 */
[----:B------:R-:W-:Y:S02]  /*9f10*/  LOP3.LUT R14, R7, 0x68, R186, 0xfe, !PT ;  /* 0x00000068070e7812 */ /* 0x000fe400078efeba */
[----:B------:R-:W-:Y:S01]  /*9f20*/  FSEL R118, R118, -INF , !P1 ;  /* 0xff80000076767808 */ /* 0x000fe20004800000 */
[CC--:B------:R-:W-:Y:S01]  /*9f30*/  FFMA.FTZ R57, R0.reuse, R12.reuse, R57 ;  /* 0x0000000c00397223 */ /* 0x0c0fe20000010039 */
[----:B------:R-:W-:Y:S01]  /*9f40*/  FSEL R117, R117, -INF , !P4 ;  /* 0xff80000075757808 */ /* 0x000fe20006000000 */
[----:B---3--:R-:W-:Y:S01]  /*9f50*/  FFMA.FTZ R59, R0, R12, R59 ;  /* 0x0000000c003b7223 */ /* 0x008fe2000001003b */
[CC--:B------:R-:W-:Y:S01]  /*9f60*/  ISETP.GE.AND P1, PT, R16.reuse, R125.reuse, PT ;  /* 0x0000007d1000720c */ /* 0x0c0fe20003f26270 */
[----:B------:R-:W-:Y:S01]  /*9f70*/  MUFU.TANH R61, R61 ;  /* 0x0000003d003d7308 */ /* 0x000fe20000002400 */
[----:B------:R-:W-:Y:S01]  /*9f80*/  ISETP.GE.AND P4, PT, R16, R124, PT ;  /* 0x0000007c1000720c */ /* 0x000fe20003f86270 */
[----:B------:R-:W-:Y:S01]  /*9f90*/  VIADD R16, R10, 0x69 ;  /* 0x000000690a107836 */ /* 0x000fe20000000000 */
[----:B------:R-:W-:-:S02]  /*9fa0*/  ISETP.GE.AND P5, PT, R14, R125, PT ;  /* 0x0000007d0e00720c */ /* 0x000fc40003fa6270 */
[----:B------:R-:W-:Y:S02]  /*9fb0*/  ISETP.GE.AND P2, PT, R14, R124, PT ;  /* 0x0000007c0e00720c */ /* 0x000fe40003f46270 */
[----:B------:R-:W-:Y:S01]  /*9fc0*/  I2FP.F32.S32 R14, R14 ;  /* 0x0000000e000e7245 */ /* 0x000fe20000201400 */
[----:B------:R-:W3:Y:S01]  /*9fd0*/  MUFU.TANH R21, R62 ;  /* 0x0000003e00157308 */ /* 0x000ee20000002400 */
[----:B------:R-:W-:Y:S02]  /*9fe0*/  FSEL R108, R57, -INF , !P1 ;  /* 0xff800000396c7808 */ /* 0x000fe40004800000 */
[----:B------:R-:W-:Y:S01]  /*9ff0*/  FSEL R67, R59, -INF , !P4 ;  /* 0xff8000003b437808 */ /* 0x000fe20006000000 */
[-C--:B-----5:R-:W-:Y:S01]  /*a000*/  FFMA.FTZ R19, R0, R14.reuse, R19 ;  /* 0x0000000e00137223 */ /* 0x0a0fe20000010013 */
[----:B------:R-:W-:Y:S01]  /*a010*/  ISETP.GE.AND P1, PT, R16, R125, PT ;  /* 0x0000007d1000720c */ /* 0x000fe20003f26270 */
[----:B------:R-:W-:Y:S01]  /*a020*/  FFMA.FTZ R14, R0, R14, R23 ;  /* 0x0000000e000e7223 */ /* 0x000fe20000010017 */
[----:B------:R-:W-:Y:S01]  /*a030*/  BAR.SYNC.DEFER_BLOCKING 0x0 ;  /* 0x0000000000007b1d */ /* 0x000fe20000010000 */
[----:B------:R-:W-:Y:S01]  /*a040*/  ISETP.GE.AND P4, PT, R16, R124, PT ;  /* 0x0000007c1000720c */ /* 0x000fe20003f86270 */
[----:B------:R-:W-:Y:S01]  /*a050*/  FMUL.FTZ R23, R106, UR10 ;  /* 0x0000000a6a177c20 */ /* 0x000fe20008410000 */
[----:B------:R-:W-:-:S02]  /*a060*/  I2FP.F32.S32 R16, R16 ;  /* 0x0000001000107245 */ /* 0x000fc40000201400 */
[----:B--2---:R-:W-:Y:S01]  /*a070*/  FSEL R111, R25, -INF , !P6 ;  /* 0xff800000196f7808 */ /* 0x004fe20007000000 */
[----:B------:R-:W-:Y:S01]  /*a080*/  MUFU.TANH R17, R17 ;  /* 0x0000001100117308 */ /* 0x000fe20000002400 */
[----:B------:R-:W-:Y:S01]  /*a090*/  FSEL R66, R19, -INF , !P5 ;  /* 0xff80000013427808 */ /* 0x000fe20006800000 */
[CC--:B------:R-:W-:Y:S01]  /*a0a0*/  FFMA.FTZ R18, R0.reuse, R16.reuse, R109 ;  /* 0x0000001000127223 */ /* 0x0c0fe2000001006d */
[----:B------:R-:W-:Y:S01]  /*a0b0*/  FFMA.FTZ R16, R0, R16, R13 ;  /* 0x0000001000107223 */ /* 0x000fe2000001000d */
[----:B------:R-:W-:Y:S01]  /*a0c0*/  FSEL R109, R14, -INF , !P2 ;  /* 0xff8000000e6d7808 */ /* 0x000fe20005000000 */
[----:B------:R-:W-:Y:S01]  /*a0d0*/  VIADD R14, R10, 0x71 ;  /* 0x000000710a0e7836 */ /* 0x000fe20000000000 */
[C---:B------:R-:W-:Y:S01]  /*a0e0*/  ISETP.GE.AND P6, PT, R20.reuse, R125, PT ;  /* 0x0000007d1400720c */ /* 0x040fe20003fc6270 */
[----:B------:R-:W-:Y:S01]  /*a0f0*/  FMUL.FTZ R13, R105, UR10 ;  /* 0x0000000a690d7c20 */ /* 0x000fe20008410000 */
[----:B------:R-:W-:Y:S01]  /*a100*/  ISETP.GE.AND P5, PT, R20, R124, PT ;  /* 0x0000007c1400720c */ /* 0x000fe20003fa6270 */
[----:B------:R2:W4:Y:S01]  /*a110*/  MUFU.TANH R19, R63 ;  /* 0x0000003f00137308 */ /* 0x0005220000002400 */
[----:B------:R-:W-:-:S02]  /*a120*/  I2FP.F32.S32 R20, R20 ;  /* 0x0000001400147245 */ /* 0x000fc40000201400 */
[----:B------:R-:W-:Y:S02]  /*a130*/  FSEL R104, R18, -INF , !P1 ;  /* 0xff80000012687808 */ /* 0x000fe40004800000 */
[-C--:B------:R-:W-:Y:S01]  /*a140*/  ISETP.GE.AND P1, PT, R14, R125.reuse, PT ;  /* 0x0000007d0e00720c */ /* 0x080fe20003f26270 */
[CC--:B-1----:R-:W-:Y:S01]  /*a150*/  FFMA.FTZ R54, R0.reuse, R20.reuse, R15 ;  /* 0x0000001400367223 */ /* 0x0c2fe2000001000f */
[----:B------:R-:W-:Y:S01]  /*a160*/  LOP3.LUT R12, R7, 0x78, R186, 0xfe, !PT ;  /* 0x00000078070c7812 */ /* 0x000fe200078efeba */
[----:B------:R-:W1:Y:S01]  /*a170*/  MUFU.TANH R23, R23 ;  /* 0x0000001700177308 */ /* 0x000e620000002400 */
[----:B---3--:R-:W-:Y:S02]  /*a180*/  FFMA.FTZ R21, R0, R20, R21 ;  /* 0x0000001400157223 */ /* 0x008fe40000010015 */
[----:B------:R-:W-:Y:S02]  /*a190*/  ISETP.GE.AND P2, PT, R12, R125, PT ;  /* 0x0000007d0c00720c */ /* 0x000fe40003f46270 */
[----:B------:R-:W-:-:S02]  /*a1a0*/  FSEL R54, R54, -INF , !P6 ;  /* 0xff80000036367808 */ /* 0x000fc40007000000 */
[----:B------:R-:W-:Y:S01]  /*a1b0*/  FSEL R55, R21, -INF , !P5 ;  /* 0xff80000015377808 */ /* 0x000fe20006800000 */
[----:B------:R-:W3:Y:S01]  /*a1c0*/  MUFU.TANH R15, R22 ;  /* 0x00000016000f7308 */ /* 0x000ee20000002400 */
[----:B--2---:R-:W-:Y:S02]  /*a1d0*/  FSEL R63, R16, -INF , !P4 ;  /* 0xff800000103f7808 */ /* 0x004fe40006000000 */
[----:B------:R-:W-:Y:S02]  /*a1e0*/  I2FP.F32.S32 R16, R14 ;  /* 0x0000000e00107245 */ /* 0x000fe40000201400 */
[----:B------:R-:W-:Y:S01]  /*a1f0*/  ISETP.GE.AND P4, PT, R14, R124, PT ;  /* 0x0000007c0e00720c */ /* 0x000fe20003f86270 */
[C---:B------:R-:W-:Y:S01]  /*a200*/  VIADD R14, R10.reuse, 0x79 ;  /* 0x000000790a0e7836 */ /* 0x040fe20000000000 */
[-C--:B------:R-:W-:Y:S01]  /*a210*/  ISETP.GE.AND P6, PT, R10, R125.reuse, PT ;  /* 0x0000007d0a00720c */ /* 0x080fe20003fc6270 */
[CC--:B------:R-:W-:Y:S01]  /*a220*/  FFMA.FTZ R61, R0.reuse, R16.reuse, R61 ;  /* 0x00000010003d7223 */ /* 0x0c0fe2000001003d */
[----:B------:R-:W2:Y:S01]  /*a230*/  MUFU.TANH R13, R13 ;  /* 0x0000000d000d7308 */ /* 0x000ea20000002400 */
[----:B----4-:R-:W-:Y:S01]  /*a240*/  FFMA.FTZ R19, R0, R16, R19 ;  /* 0x0000001000137223 */ /* 0x010fe20000010013 */
[----:B------:R-:W-:-:S02]  /*a250*/  ISETP.GE.AND P5, PT, R14, R125, PT ;  /* 0x0000007d0e00720c */ /* 0x000fc40003fa6270 */
[----:B------:R-:W-:Y:S02]  /*a260*/  FSEL R61, R61, -INF , !P1 ;  /* 0xff8000003d3d7808 */ /* 0x000fe40004800000 */
[----:B------:R-:W-:Y:S02]  /*a270*/  ISETP.GE.AND P1, PT, R12, R124, PT ;  /* 0x0000007c0c00720c */ /* 0x000fe40003f26270 */
[----:B------:R-:W-:Y:S01]  /*a280*/  I2FP.F32.S32 R12, R12 ;  /* 0x0000000c000c7245 */ /* 0x000fe20000201400 */
[----:B------:R-:W4:Y:S01]  /*a290*/  MUFU.TANH R107, R107 ;  /* 0x0000006b006b7308 */ /* 0x000f220000002400 */
[----:B------:R-:W-:Y:S02]  /*a2a0*/  FSEL R53, R19, -INF , !P4 ;  /* 0xff80000013357808 */ /* 0x000fe40006000000 */
[----:B------:R-:W-:Y:S01]  /*a2b0*/  ISETP.GE.AND P4, PT, R10, R124, PT ;  /* 0x0000007c0a00720c */ /* 0x000fe20003f86270 */
[CC--:B-1----:R-:W-:Y:S01]  /*a2c0*/  FFMA.FTZ R23, R0.reuse, R12.reuse, R23 ;  /* 0x0000000c00177223 */ /* 0x0c2fe20000010017 */
[----:B---3--:R-:W-:Y:S01]  /*a2d0*/  FFMA.FTZ R15, R0, R12, R15 ;  /* 0x0000000c000f7223 */ /* 0x008fe2000001000f */
[----:B------:R-:W-:-:S03]  /*a2e0*/  I2FP.F32.S32 R10, R10 ;  /* 0x0000000a000a7245 */ /* 0x000fc60000201400 */
[----:B------:R-:W-:Y:S02]  /*a2f0*/  FSEL R47, R23, -INF , !P1 ;  /* 0xff800000172f7808 */ /* 0x000fe40004800000 */
[----:B------:R-:W-:Y:S01]  /*a300*/  ISETP.GT.AND P1, PT, R179, R174, PT ;  /* 0x000000aeb300720c */ /* 0x000fe20003f24270 */
[CC--:B------:R-:W-:Y:S01]  /*a310*/  FFMA.FTZ R65, R0.reuse, R10.reuse, R65 ;  /* 0x0000000a00417223 */ /* 0x0c0fe20000010041 */
[----:B------:R-:W-:Y:S01]  /*a320*/  FSEL R60, R15, -INF , !P2 ;  /* 0xff8000000f3c7808 */ /* 0x000fe20005000000 */
[----:B------:R-:W-:Y:S01]  /*a330*/  FFMA.FTZ R17, R0, R10, R17 ;  /* 0x0000000a00117223 */ /* 0x000fe20000010011 */
[----:B------:R-:W-:Y:S02]  /*a340*/  ISETP.GE.AND P2, PT, R14, R124, PT ;  /* 0x0000007c0e00720c */ /* 0x000fe40003f46270 */
[----:B------:R-:W-:Y:S02]  /*a350*/  I2FP.F32.S32 R14, R14 ;  /* 0x0000000e000e7245 */ /* 0x000fe40000201400 */
[----:B------:R-:W-:-:S03]  /*a360*/  FSEL R10, R65, -INF , !P6 ;  /* 0xff800000410a7808 */ /* 0x000fc60007000000 */
[CC--:B--2---:R-:W-:Y:S01]  /*a370*/  FFMA.FTZ R62, R0.reuse, R14.reuse, R13 ;  /* 0x0000000e003e7223 */ /* 0x0c4fe2000001000d */
[----:B----4-:R-:W-:Y:S01]  /*a380*/  FFMA.FTZ R46, R0, R14, R107 ;  /* 0x0000000e002e7223 */ /* 0x010fe2000001006b */
[----:B------:R-:W-:-:S03]  /*a390*/  FSEL R13, R17, -INF , !P4 ;  /* 0xff800000110d7808 */ /* 0x000fc60006000000 */
[----:B------:R-:W-:Y:S02]  /*a3a0*/  FSEL R62, R62, -INF , !P5 ;  /* 0xff8000003e3e7808 */ /* 0x000fe40006800000 */
[----:B------:R-:W-:Y:S01]  /*a3b0*/  FSEL R46, R46, -INF , !P2 ;  /* 0xff8000002e2e7808 */ /* 0x000fe20005000000 */
[----:B------:R-:W-:Y:S06]  /*a3c0*/  @!P1 BRA `(.L_x_7397) ;  /* 0x0000000800589947 */ /* 0x000fec0003800000 */
[----:B------:R-:W-:Y:S05]  /*a3d0*/  @!P3 BRA `(.L_x_7398) ;  /* 0x0000000000ecb947 */ /* 0x000fea0003800000 */
[----:B------:R-:W1:Y:S01]  /*a3e0*/  LDC R14, c[0x0][0x380] ;  /* 0x0000e000ff0e7b82 */ /* 0x000e620000000800 */
[----:B------:R-:W-:Y:S01]  /*a3f0*/  IMAD.MOV.U32 R18, RZ, RZ, RZ ;  /* 0x000000ffff127224 */ /* 0x000fe200078e00ff */
[----:B------:R-:W-:Y:S01]  /*a400*/  IABS R16, R7 ;  /* 0x0000000700107213 */ /* 0x000fe20000000000 */
        /* <DEDUP_REMOVED lines=9> */
[C---:B------:R-:W-:Y:S02]  /*a4a0*/  IADD3 R19, R7.reuse, -0x80, RZ ;  /* 0xffffff8007137810 */ /* 0x040fe40007ffe0ff */
[----:B------:R-:W-:Y:S02]  /*a4b0*/  LOP3.LUT R7, R7, R14, RZ, 0x3c, !PT ;  /* 0x0000000e07077212 */ /* 0x000fe400078e3cff */
[----:B------:R-:W-:Y:S01]  /*a4c0*/  IABS R15, R19 ;  /* 0x00000013000f7213 */ /* 0x000fe20000000000 */
[----:B------:R-:W-:Y:S01]  /*a4d0*/  IMAD.HI.U32 R20, R18, R16, RZ ;  /* 0x0000001012147227 */ /* 0x000fe200078e00ff */
[----:B------:R-:W-:-:S03]  /*a4e0*/  LOP3.LUT R19, R19, R14, RZ, 0x3c, !PT ;  /* 0x0000000e13137212 */ /* 0x000fc600078e3cff */
        /* <DEDUP_REMOVED lines=42> */
.L_x_7398:
[----:B------:R-:W-:-:S04]  /*a790*/  LEA R7, -R100, RZ, 0x7 ;  /* 0x000000ff64077211 */ /* 0x000fc800078e39ff */
[----:B------:R-:W-:-:S07]  /*a7a0*/  SHF.R.S32.HI R12, RZ, 0x1f, R7 ;  /* 0x0000001fff0c7819 */ /* 0x000fce0000011407 */
.L_x_7399:
        /* <DEDUP_REMOVED lines=84> */
.L_x_7401:
[----:B------:R-:W-:Y:S05]  /*acf0*/  BSYNC B0 ;  /* 0x0000000000007941 */ /* 0x000fea0003800000 */
.L_x_7400:
[----:B------:R-:W0:Y:S01]  /*ad00*/  LDGDEPBAR ;  /* 0x00000000000079af */ /* 0x000e220000000000 */
[----:B------:R-:W-:-:S04]  /*ad10*/  LEA R190, P0, R7, R190, 0x1 ;  /* 0x000000be07be7211 */ /* 0x000fc800078008ff */
[----:B------:R-:W-:-:S09]  /*ad20*/  LEA.HI.X R189, R7, R189, R12, 0x1, P0 ;  /* 0x000000bd07bd7211 */ /* 0x000fd200000f0c0c */
.L_x_7397:
        /* <DEDUP_REMOVED lines=86> */
[----:B------:R-:W-:Y:S01]  /*b290*/  FMUL.FTZ R138, R2, UR11 ;  /* 0x0000000b028a7c20 */ /* 0x000fe20008410000 */
        /* <DEDUP_REMOVED lines=8> */
[--C-:B------:R-:W-:Y:S01]  /*b320*/  FFMA.FTZ R4, R9, UR11, -R52.reuse ;  /* 0x0000000b09047c23 */ /* 0x100fe20008010834 */
[----:B------:R-:W-:Y:S01]  /*b330*/  MUFU.EX2 R136, R136 ;  /* 0x0000008800887308 */ /* 0x000fe20000000800 */
[----:B------:R-:W1:Y:S01]  /*b340*/  LDSM.16.MT88.4 R8, [R166+0x6000] ;  /* 0x00600000a608783b */ /* 0x000e620000004200 */
[--C-:B------:R-:W-:Y:S01]  /*b350*/  FFMA.FTZ R112, R51, UR11, -R52.reuse ;  /* 0x0000000b33707c23 */ /* 0x100fe20008010834 */
        /* <DEDUP_REMOVED lines=340> */
[----:B------:R-:W-:Y:S02]  /*c8a0*/  MOV R3, R45 ;  /* 0x0000002d00037202 */ /* 0x000fe40000000f00 */
.L_x_7394:
        /* <DEDUP_REMOVED lines=8> */
.L_x_7406:
        /* <DEDUP_REMOVED lines=71> */
.L_x_7403:
[----:B------:R-:W-:Y:S01]  /*cda0*/  LEA R2, P2, R206, R194, 0x1 ;  /* 0x000000c2ce027211 */ /* 0x000fe200078408ff */
        /* <DEDUP_REMOVED lines=13> */
[----:B-1----:R-:W-:Y:S01]  /*ce80*/  @!P0 LEA R208, P1, R196, R206, 0x5 ;  /* 0x000000cec4d08211 */ /* 0x002fe200078228ff */
[----:B------:R-:W-:Y:S01]  /*ce90*/  @!P0 IMAD.WIDE.U32 R212, R204, 0x30, R206 ;  /* 0x00000030ccd48825 */ /* 0x000fe200078e00ce */
[----:B------:R-:W1:Y:S01]  /*cea0*/  @!P0 LDC.64 R198, c[0x0][0x250] ;  /* 0x00009400ffc68b82 */ /* 0x000e620000000a00 */
[----:B------:R-:W-:Y:S01]  /*ceb0*/  @P0 STS.128 [R180+0x6800], RZ ;  /* 0x006800ffb4000388 */ /* 0x000fe20000000c00 */
[----:B------:R-:W-:Y:S02]  /*cec0*/  @!P0 LEA.HI.X R209, R196, R195, R197, 0x5, P1 ;  /* 0x000000c3c4d18211 */ /* 0x000fe400008f2cc5 */
[CC--:B------:R-:W-:Y:S02]  /*ced0*/  @!P0 LEA R214, P2, R208.reuse, R194.reuse, 0x1 ;  /* 0x000000c2d0d68211 */ /* 0x0c0fe400078408ff */
[----:B------:R-:W-:Y:S02]  /*cee0*/  @!P0 IADD3 R205, R205, R213, RZ ;  /* 0x000000d5cdcd8210 */ /* 0x000fe40007ffe0ff */
[----:B------:R-:W4:Y:S01]  /*cef0*/  @!P0 LDC.64 R196, c[0x0][0x250] ;  /* 0x00009400ffc48b82 */ /* 0x000f220000000a00 */
[-C--:B------:R-:W-:Y:S01]  /*cf00*/  @!P0 LEA.HI.X R215, R208, R193.reuse, R209, 0x1, P2 ;  /* 0x000000c1d0d78211 */ /* 0x080fe200010f0cd1 */
[----:B------:R-:W-:Y:S01]  /*cf10*/  @!PT LDS RZ, [RZ] ;  /* 0x00000000fffff984 */ /* 0x000fe20000000800 */
[----:B------:R-:W-:Y:S01]  /*cf20*/  @!PT LDS RZ, [RZ] ;  /* 0x00000000fffff984 */ /* 0x000fe20000000800 */
[----:B------:R-:W-:Y:S01]  /*cf30*/  @!PT LDS RZ, [RZ] ;  /* 0x00000000fffff984 */ /* 0x000fe20000000800 */
[----:B------:R1:W-:Y:S01]  /*cf40*/  @!P0 LDGSTS.E.BYPASS.LTC128B.128 [R180+0x6800], desc[UR12][R210.64] ;  /* 0x06800000d2b48fae */ /* 0x0003e2000b901d4c */
[----:B------:R-:W-:Y:S02]  /*cf50*/  @!P0 LEA R208, P2, R212, R194, 0x1 ;  /* 0x000000c2d4d08211 */ /* 0x000fe400078408ff */
[----:B---3--:R-:W-:Y:S02]  /*cf60*/  @!P0 LEA R204, P1, R202, R206, 0x6 ;  /* 0x000000cecacc8211 */ /* 0x008fe400078230ff */
[----:B------:R-:W-:Y:S02]  /*cf70*/  @!P0 LEA.HI.X R209, R212, R193, R205, 0x1, P2 ;  /* 0x000000c1d4d18211 */ /* 0x000fe400010f0ccd */
[----:B------:R-:W-:Y:S01]  /*cf80*/  @!P0 LEA.HI.X R203, R202, R195, R203, 0x6, P1 ;  /* 0x000000c3cacb8211 */ /* 0x000fe200008f34cb */
[----:B------:R-:W-:Y:S01]  /*cf90*/  @P0 STS.128 [R180+0x7000], RZ ;  /* 0x007000ffb4000388 */ /* 0x000fe20000000c00 */
[CC--:B------:R-:W-:Y:S04]  /*cfa0*/  @!P0 LEA R202, P1, R204.reuse, R194.reuse, 0x1 ;  /* 0x000000c2ccca8211 */ /* 0x0c0fe800078208ff */
[----:B------:R-:W-:Y:S03]  /*cfb0*/  @!P0 LEA.HI.X R203, R204, R193, R203, 0x1, P1 ;  /* 0x000000c1cccb8211 */ /* 0x000fe600008f0ccb */
[----:B------:R-:W-:Y:S01]  /*cfc0*/  @!PT LDS RZ, [RZ] ;  /* 0x00000000fffff984 */ /* 0x000fe20000000800 */
[----:B------:R-:W-:Y:S01]  /*cfd0*/  @!PT LDS RZ, [RZ] ;  /* 0x00000000fffff984 */ /* 0x000fe20000000800 */
[----:B------:R-:W-:Y:S01]  /*cfe0*/  @!PT LDS RZ, [RZ] ;  /* 0x00000000fffff984 */ /* 0x000fe20000000800 */
[----:B------:R-:W-:Y:S01]  /*cff0*/  @!P0 LDGSTS.E.BYPASS.LTC128B.128 [R180+0x7000], desc[UR12][R214.64] ;  /* 0x07000000d6b48fae */ /* 0x000fe2000b901d4c */
[----:B----4-:R-:W-:Y:S07]  /*d000*/  @!P0 IMAD R197, R197, 0x70, RZ ;  /* 0x00000070c5c58824 */ /* 0x010fee00078e02ff */
[----:B------:R-:W-:Y:S01]  /*d010*/  @P0 STS.128 [R180+0x7800], RZ ;  /* 0x007800ffb4000388 */ /* 0x000fe20000000c00 */
[--C-:B--2---:R-:W-:Y:S04]  /*d020*/  @!P0 IMAD.WIDE.U32 R204, R200, 0x50, R206.reuse ;  /* 0x00000050c8cc8825 */ /* 0x104fe800078e00ce */
[----:B------:R-:W-:Y:S01]  /*d030*/  @!P0 IMAD R201, R201, 0x50, RZ ;  /* 0x00000050c9c98824 */ /* 0x000fe200078e02ff */
[-C--:B------:R-:W-:Y:S01]  /*d040*/  @!P0 LEA R200, P4, R204, R194.reuse, 0x1 ;  /* 0x000000c2ccc88211 */ /* 0x080fe200078808ff */
[--C-:B-1----:R-:W-:Y:S01]  /*d050*/  @!P0 IMAD.WIDE.U32 R210, R198, 0x60, R206.reuse ;  /* 0x00000060c6d28825 */ /* 0x102fe200078e00ce */
[----:B------:R-:W-:Y:S01]  /*d060*/  @!PT LDS RZ, [RZ] ;  /* 0x00000000fffff984 */ /* 0x000fe20000000800 */
[----:B------:R-:W-:Y:S01]  /*d070*/  @!PT LDS RZ, [RZ] ;  /* 0x00000000fffff984 */ /* 0x000fe20000000800 */
[----:B------:R-:W-:Y:S01]  /*d080*/  @!PT LDS RZ, [RZ] ;  /* 0x00000000fffff984 */ /* 0x000fe20000000800 */
[----:B------:R-:W-:Y:S02]  /*d090*/  @!P0 LDGSTS.E.BYPASS.LTC128B.128 [R180+0x7800], desc[UR12][R208.64] ;  /* 0x07800000d0b48fae */ /* 0x000fe4000b901d4c */
[----:B------:R-:W-:Y:S01]  /*d0a0*/  @!P0 IADD3 R201, R201, R205, RZ ;  /* 0x000000cdc9c98210 */ /* 0x000fe20007ffe0ff */
[----:B------:R-:W-:Y:S01]  /*d0b0*/  @!P0 IMAD R199, R199, 0x60, RZ ;  /* 0x00000060c7c78824 */ /* 0x000fe200078e02ff */
[-C--:B------:R-:W-:Y:S01]  /*d0c0*/  @!P0 LEA R198, P2, R210, R194.reuse, 0x1 ;  /* 0x000000c2d2c68211 */ /* 0x080fe200078408ff */
[----:B------:R-:W-:Y:S01]  /*d0d0*/  @!P0 IMAD.WIDE.U32 R206, R196, 0x70, R206 ;  /* 0x00000070c4ce8825 */ /* 0x000fe200078e00ce */
[----:B------:R-:W-:Y:S02]  /*d0e0*/  @!P0 LEA.HI.X R201, R204, R193, R201, 0x1, P4 ;  /* 0x000000c1ccc98211 */ /* 0x000fe400020f0cc9 */
[----:B------:R-:W-:Y:S01]  /*d0f0*/  @P0 STS.128 [R180+0x8000], RZ ;  /* 0x008000ffb4000388 */ /* 0x000fe20000000c00 */
[----:B------:R-:W-:Y:S02]  /*d100*/  @!P0 IADD3 R199, R199, R211, RZ ;  /* 0x000000d3c7c78210 */ /* 0x000fe40007ffe0ff */
[----:B------:R-:W-:Y:S02]  /*d110*/  @!P0 LEA R194, P1, R206, R194, 0x1 ;  /* 0x000000c2cec28211 */ /* 0x000fe400078208ff */
[----:B------:R-:W-:Y:S02]  /*d120*/  @!P0 LEA.HI.X R199, R210, R193, R199, 0x1, P2 ;  /* 0x000000c1d2c78211 */ /* 0x000fe400010f0cc7 */
[----:B------:R-:W-:Y:S01]  /*d130*/  @!P0 IADD3 R197, R197, R207, RZ ;  /* 0x000000cfc5c58210 */ /* 0x000fe20007ffe0ff */
[----:B------:R-:W-:Y:S01]  /*d140*/  @!PT LDS RZ, [RZ] ;  /* 0x00000000fffff984 */ /* 0x000fe20000000800 */
[----:B------:R-:W-:Y:S01]  /*d150*/  @!PT LDS RZ, [RZ] ;  /* 0x00000000fffff984 */ /* 0x000fe20000000800 */
[----:B------:R-:W-:Y:S01]  /*d160*/  @!PT LDS RZ, [RZ] ;  /* 0x00000000fffff984 */ /* 0x000fe20000000800 */
[----:B------:R-:W-:Y:S03]  /*d170*/  @!P0 LDGSTS.E.BYPASS.LTC128B.128 [R180+0x8000], desc[UR12][R202.64] ;  /* 0x08000000cab48fae */ /* 0x000fe6000b901d4c */
[----:B------:R-:W-:Y:S02]  /*d180*/  @!P0 LEA.HI.X R195, R206, R193, R197, 0x1, P1 ;  /* 0x000000c1cec38211 */ /* 0x000fe400008f0cc5 */
[----:B------:R-:W-:Y:S03]  /*d190*/  ISETP.GT.AND P1, PT, R179, R174, PT ;  /* 0x000000aeb300720c */ /* 0x000fe60003f24270 */
        /* <DEDUP_REMOVED lines=16> */
[----:B------:R-:W3:Y:S08]  /*d2a0*/  LDSM.16.M88.4 R108, [R171+0x2000] ;  /* 0x00200000ab6c783b */ /* 0x000ef00000000200 */
[----:B------:R-:W4:Y:S08]  /*d2b0*/  LDSM.16.M88.4 R112, [R171+0x2800] ;  /* 0x00280000ab70783b */ /* 0x000f300000000200 */
[----:B------:R-:W5:Y:S08]  /*d2c0*/  LDSM.16.M88.4 R116, [R171+0x3000] ;  /* 0x00300000ab74783b */ /* 0x000f700000000200 */
[----:B------:R-:W1:Y:S08]  /*d2d0*/  LDSM.16.M88.4 R120, [R171+0x3800] ;  /* 0x00380000ab78783b */ /* 0x000e700000000200 */
[----:B------:R-:W2:Y:S01]  /*d2e0*/  LDSM.16.M88.4 R124, [R171+0x4000] ;  /* 0x00400000ab7c783b */ /* 0x000ea20000000200 */
[C---:B---3--:R-:W-:Y:S07]  /*d2f0*/  HMMA.16816.F32.BF16 R4, R104.reuse, R108, RZ ;  /* 0x0000006c6804723c */ /* 0x048fee00000418ff */
[----:B------:R-:W3:Y:S01]  /*d300*/  LDSM.16.M88.4 R128, [R171+0x4800] ;  /* 0x00480000ab80783b */ /* 0x000ee20000000200 */
[C---:B------:R-:W-:Y:S07]  /*d310*/  HMMA.16816.F32.BF16 R8, R104.reuse, R110, RZ ;  /* 0x0000006e6808723c */ /* 0x040fee00000418ff */
[----:B------:R-:W3:Y:S01]  /*d320*/  LDSM.16.M88.4 R132, [R171+0x5000] ;  /* 0x00500000ab84783b */ /* 0x000ee20000000200 */
[C---:B----4-:R-:W-:Y:S07]  /*d330*/  HMMA.16816.F32.BF16 R12, R104.reuse, R112, RZ ;  /* 0x00000070680c723c */ /* 0x050fee00000418ff */
[----:B------:R-:W0:Y:S01]  /*d340*/  LDGDEPBAR ;  /* 0x00000000000079af */ /* 0x000e220000000000 */
[C---:B------:R-:W-:Y:S07]  /*d350*/  HMMA.16816.F32.BF16 R16, R104.reuse, R114, RZ ;  /* 0x000000726810723c */ /* 0x040fee00000418ff */
[----:B------:R-:W4:Y:S01]  /*d360*/  LDSM.16.M88.4 R136, [R171+0x5800] ;  /* 0x00580000ab88783b */ /* 0x000f220000000200 */
[C---:B-----5:R-:W-:Y:S07]  /*d370*/  HMMA.16816.F32.BF16 R20, R104.reuse, R116, RZ ;  /* 0x000000746814723c */ /* 0x060fee00000418ff */
[----:B------:R-:W-:Y:S01]  /*d380*/  LDSM.16.M88.4 R140, [R170] ;  /* 0x00000000aa8c783b */ /* 0x000fe20000000200 */
[C---:B------:R-:W-:Y:S06]  /*d390*/  HMMA.16816.F32.BF16 R24, R104.reuse, R118, RZ ;  /* 0x000000766818723c */ /* 0x040fec00000418ff */
[C---:B-1----:R-:W-:Y:S01]  /*d3a0*/  HMMA.16816.F32.BF16 R28, R104.reuse, R120, RZ ;  /* 0x00000078681c723c */ /* 0x042fe200000418ff */
[----:B------:R-:W1:Y:S05]  /*d3b0*/  LDSM.16.M88.4 R144, [R165+0x2000] ;  /* 0x00200000a590783b */ /* 0x000e6a0000000200 */
[C---:B------:R-:W-:Y:S03]  /*d3c0*/  HMMA.16816.F32.BF16 R32, R104.reuse, R122, RZ ;  /* 0x0000007a6820723c */ /* 0x040fe600000418ff */
[----:B------:R-:W5:Y:S03]  /*d3d0*/  LDSM.16.M88.4 R148, [R165+0x2800] ;  /* 0x00280000a594783b */ /* 0x000f660000000200 */
[C---:B--2---:R-:W-:Y:S05]  /*d3e0*/  HMMA.16816.F32.BF16 R36, R104.reuse, R124, RZ ;  /* 0x0000007c6824723c */ /* 0x044fea00000418ff */
[----:B------:R-:W2:Y:S01]  /*d3f0*/  LDSM.16.M88.4 R152, [R165+0x3000] ;  /* 0x00300000a598783b */ /* 0x000ea20000000200 */
[C---:B------:R-:W-:Y:S06]  /*d400*/  HMMA.16816.F32.BF16 R40, R104.reuse, R126, RZ ;  /* 0x0000007e6828723c */ /* 0x040fec00000418ff */
[C---:B---3--:R-:W-:Y:S01]  /*d410*/  HMMA.16816.F32.BF16 R44, R104.reuse, R128, RZ ;  /* 0x00000080682c723c */ /* 0x048fe200000418ff */
[----:B------:R-:W-:Y:S05]  /*d420*/  LDSM.16.M88.4 R108, [R165+0x4000] ;  /* 0x00400000a56c783b */ /* 0x000fea0000000200 */
[C---:B------:R-:W-:Y:S03]  /*d430*/  HMMA.16816.F32.BF16 R48, R104.reuse, R130, RZ ;  /* 0x000000826830723c */ /* 0x040fe600000418ff */
[----:B------:R-:W-:Y:S03]  /*d440*/  LDSM.16.M88.4 R112, [R165+0x4800] ;  /* 0x00480000a570783b */ /* 0x000fe60000000200 */
[C---:B------:R-:W-:Y:S05]  /*d450*/  HMMA.16816.F32.BF16 R52, R104.reuse, R132, RZ ;  /* 0x000000846834723c */ /* 0x040fea00000418ff */
[----:B------:R-:W-:Y:S01]  /*d460*/  LDSM.16.M88.4 R116, [R165+0x5000] ;  /* 0x00500000a574783b */ /* 0x000fe20000000200 */
[C---:B------:R-:W-:Y:S06]  /*d470*/  HMMA.16816.F32.BF16 R56, R104.reuse, R134, RZ ;  /* 0x000000866838723c */ /* 0x040fec00000418ff */
[C---:B----4-:R-:W-:Y:S01]  /*d480*/  HMMA.16816.F32.BF16 R60, R104.reuse, R136, RZ ;  /* 0x00000088683c723c */ /* 0x050fe200000418ff */
[----:B------:R-:W-:Y:S05]  /*d490*/  LDSM.16.M88.4 R120, [R158] ;  /* 0x000000009e78783b */ /* 0x000fea0000000200 */
[----:B------:R-:W-:Y:S03]  /*d4a0*/  HMMA.16816.F32.BF16 R64, R104, R138, RZ ;  /* 0x0000008a6840723c */ /* 0x000fe600000418ff */
[----:B------:R-:W3:Y:S03]  /*d4b0*/  LDSM.16.M88.4 R104, [R165+0x3800] ;  /* 0x00380000a568783b */ /* 0x000ee60000000200 */
[C---:B-1----:R-:W-:Y:S06]  /*d4c0*/  HMMA.16816.F32.BF16 R4, R140.reuse, R144, R4 ;  /* 0x000000908c04723c */ /* 0x042fec0000041804 */
[C---:B------:R-:W-:Y:S06]  /*d4d0*/  HMMA.16816.F32.BF16 R8, R140.reuse, R146, R8 ;  /* 0x000000928c08723c */ /* 0x040fec0000041808 */
[C---:B-----5:R-:W-:Y:S06]  /*d4e0*/  HMMA.16816.F32.BF16 R12, R140.reuse, R148, R12 ;  /* 0x000000948c0c723c */ /* 0x060fec000004180c */
[C---:B------:R-:W-:Y:S06]  /*d4f0*/  HMMA.16816.F32.BF16 R16, R140.reuse, R150, R16 ;  /* 0x000000968c10723c */ /* 0x040fec0000041810 */
[C---:B--2---:R-:W-:Y:S06]  /*d500*/  HMMA.16816.F32.BF16 R20, R140.reuse, R152, R20 ;  /* 0x000000988c14723c */ /* 0x044fec0000041814 */
[C---:B------:R-:W-:Y:S06]  /*d510*/  HMMA.16816.F32.BF16 R24, R140.reuse, R154, R24 ;  /* 0x0000009a8c18723c */ /* 0x040fec0000041818 */
[C---:B---3--:R-:W-:Y:S06]  /*d520*/  HMMA.16816.F32.BF16 R28, R140.reuse, R104, R28 ;  /* 0x000000688c1c723c */ /* 0x048fec000004181c */
        /* <DEDUP_REMOVED lines=95> */
[----:B------:R3:W1:Y:S01]  /*db20*/  MUFU.TANH R155, R193 ;  /* 0x000000c1009b7308 */ /* 0x0006620000002400 */
[----:B------:R-:W-:Y:S01]  /*db30*/  FMUL.FTZ R200, R37, UR5 ;  /* 0x0000000525c87c20 */ /* 0x000fe20008410000 */
[----:B------:R-:W-:Y:S08]  /*db40*/  FMUL.FTZ R204, R40, UR5 ;  /* 0x0000000528cc7c20 */ /* 0x000ff00008410000 */
[----:B------:R2:W1:Y:S01]  /*db50*/  MUFU.TANH R145, R202 ;  /* 0x000000ca00917308 */ /* 0x0004620000002400 */
[C---:B-----5:R-:W-:Y:S06]  /*db60*/  HMMA.16816.F32.BF16 R44, R116.reuse, R104, R44 ;  /* 0x00000068742c723c */ /* 0x060fec000004182c */
[C---:B------:R-:W-:Y:S03]  /*db70*/  HMMA.16816.F32.BF16 R48, R116.reuse, R106, R48 ;  /* 0x0000006a7430723c */ /* 0x040fe60000041830 */
[----:B------:R5:W1:Y:S01]  /*db80*/  MUFU.TANH R153, R206 ;  /* 0x000000ce00997308 */ /* 0x000a620000002400 */
[----:B------:R-:W1:Y:S01]  /*db90*/  LDSM.16.M88.4 R104, [R102+0x3800] ;  /* 0x003800006668783b */ /* 0x000e620000000200 */
[----:B---3--:R-:W-:Y:S01]  /*dba0*/  FMUL.FTZ R193, R43, UR5 ;  /* 0x000000052bc17c20 */ /* 0x008fe20008410000 */
[----:B------:R-:W-:Y:S07]  /*dbb0*/  DEPBAR.LE SB0, 0x0 ;  /* 0x000080000000791a */ /* 0x000fee0000000000 */
[----:B------:R3:W1:Y:S01]  /*dbc0*/  MUFU.TANH R141, R204 ;  /* 0x000000cc008d7308 */ /* 0x0006620000002400 */
[----:B------:R-:W-:Y:S01]  /*dbd0*/  BAR.SYNC.DEFER_BLOCKING 0x0 ;  /* 0x0000000000007b1d */ /* 0x000fe20000010000 */
[C---:B----4-:R-:W-:Y:S05]  /*dbe0*/  HMMA.16816.F32.BF16 R52, R116.reuse, R108, R52 ;  /* 0x0000006c7434723c */ /* 0x050fea0000041834 */
[----:B--2---:R-:W-:Y:S03]  /*dbf0*/  FMUL.FTZ R202, R41, UR5 ;  /* 0x0000000529ca7c20 */ /* 0x004fe60008410000 */
[----:B------:R2:W4:Y:S03]  /*dc00*/  MUFU.TANH R151, R194 ;  /* 0x000000c200977308 */ /* 0x0005260000002400 */
[----:B------:R-:W-:Y:S01]  /*dc10*/  FMUL.FTZ R208, R46, UR5 ;  /* 0x000000052ed07c20 */ /* 0x000fe20008410000 */
[C---:B------:R-:W-:Y:S03]  /*dc20*/  HMMA.16816.F32.BF16 R56, R116.reuse, R110, R56 ;  /* 0x0000006e7438723c */ /* 0x040fe60000041838 */
[----:B-----5:R-:W-:Y:S01]  /*dc30*/  FMUL.FTZ R206, R47, UR5 ;  /* 0x000000052fce7c20 */ /* 0x020fe20008410000 */
[----:B------:R-:W-:Y:S01]  /*dc40*/  FMUL.FTZ R212, R44, UR5 ;  /* 0x000000052cd47c20 */ /* 0x000fe20008410000 */
[----:B------:R-:W-:Y:S01]  /*dc50*/  FMUL.FTZ R210, R45, UR5 ;  /* 0x000000052dd27c20 */ /* 0x000fe20008410000 */
[----:B------:R5:W1:Y:S01]  /*dc60*/  MUFU.TANH R137, R208 ;  /* 0x000000d000897308 */ /* 0x000a620000002400 */
[----:B---3--:R-:W-:Y:S09]  /*dc70*/  FMUL.FTZ R204, R49, UR5 ;  /* 0x0000000531cc7c20 */ /* 0x008ff20008410000 */
[----:B------:R3:W3:Y:S01]  /*dc80*/  MUFU.TANH R143, R200 ;  /* 0x000000c8008f7308 */ /* 0x0006e20000002400 */
[----:B--2---:R-:W-:Y:S09]  /*dc90*/  FMUL.FTZ R194, R48, UR5 ;  /* 0x0000000530c27c20 */ /* 0x004ff20008410000 */
[----:B------:R2:W2:Y:S01]  /*dca0*/  MUFU.TANH R139, R202 ;  /* 0x000000ca008b7308 */ /* 0x0004a20000002400 */
[C---:B-1----:R-:W-:Y:S03]  /*dcb0*/  HMMA.16816.F32.BF16 R60, R116.reuse, R104, R60 ;  /* 0x00000068743c723c */ /* 0x042fe6000004183c */
[----:B-----5:R-:W-:Y:S03]  /*dcc0*/  FMUL.FTZ R208, R53, UR5 ;  /* 0x0000000535d07c20 */ /* 0x020fe60008410000 */
[----:B------:R-:W-:Y:S03]  /*dcd0*/  HMMA.16816.F32.BF16 R64, R116, R106, R64 ;  /* 0x0000006a7440723c */ /* 0x000fe60000041840 */
[----:B------:R1:W1:Y:S02]  /*dce0*/  MUFU.TANH R135, R206 ;  /* 0x000000ce00877308 */ /* 0x0002640000002400 */
[----:B---3--:R-:W-:Y:S08]  /*dcf0*/  FMUL.FTZ R200, R42, UR5 ;  /* 0x000000052ac87c20 */ /* 0x008ff00008410000 */
[----:B------:R3:W3:Y:S01]  /*dd00*/  MUFU.TANH R123, R204 ;  /* 0x000000cc007b7308 */ /* 0x0006e20000002400 */
[----:B--2---:R-:W-:Y:S09]  /*dd10*/  FMUL.FTZ R202, R50, UR5 ;  /* 0x0000000532ca7c20 */ /* 0x004ff20008410000 */
[----:B------:R2:W2:Y:S01]  /*dd20*/  MUFU.TANH R147, R193 ;  /* 0x000000c100937308 */ /* 0x0004a20000002400 */
[----:B-1----:R-:W-:Y:S01]  /*dd30*/  FMUL.FTZ R206, R54, UR5 ;  /* 0x0000000536ce7c20 */ /* 0x002fe20008410000 */
[----:B------:R-:W-:Y:S08]  /*dd40*/  FMUL.FTZ R214, R60, UR5 ;  /* 0x000000053cd67c20 */ /* 0x000ff00008410000 */
        /* <DEDUP_REMOVED lines=14> */
[----:B------:R-:W3:Y:S01]  /*de30*/  MUFU.TANH R133, R202 ;  /* 0x000000ca00857308 */ /* 0x000ee20000002400 */
[----:B--2---:R-:W-:Y:S09]  /*de40*/  FMUL.FTZ R206, R61, UR5 ;  /* 0x000000053dce7c20 */ /* 0x004ff20008410000 */
[----:B------:R2:W2:Y:S01]  /*de50*/  MUFU.TANH R131, R193 ;  /* 0x000000c100837308 */ /* 0x0004a20000002400 */
[----:B-1----:R-:W-:Y:S09]  /*de60*/  FMUL.FTZ R204, R64, UR5 ;  /* 0x0000000540cc7c20 */ /* 0x002ff20008410000 */
[----:B------:R1:W1:Y:S10]  /*de70*/  MUFU.TANH R202, R194 ;  /* 0x000000c200ca7308 */ /* 0x0002740000002400 */
[----:B------:R5:W3:Y:S01]  /*de80*/  MUFU.TANH R113, R212 ;  /* 0x000000d400717308 */ /* 0x000ae20000002400 */
[----:B--2---:R-:W-:Y:S09]  /*de90*/  FMUL.FTZ R193, R59, UR5 ;  /* 0x000000053bc17c20 */ /* 0x004ff20008410000 */
[----:B------:R2:W2:Y:S01]  /*dea0*/  MUFU.TANH R111, R210 ;  /* 0x000000d2006f7308 */ /* 0x0004a20000002400 */
[----:B-1----:R-:W-:Y:S09]  /*deb0*/  FMUL.FTZ R194, R63, UR5 ;  /* 0x000000053fc27c20 */ /* 0x002ff20008410000 */
[----:B------:R1:W1:Y:S01]  /*dec0*/  MUFU.TANH R109, R208 ;  /* 0x000000d0006d7308 */ /* 0x0002620000002400 */
[----:B-----5:R-:W-:Y:S09]  /*ded0*/  FMUL.FTZ R212, R65, UR5 ;  /* 0x0000000541d47c20 */ /* 0x020ff20008410000 */
[----:B------:R-:W3:Y:S01]  /*dee0*/  MUFU.TANH R241, R241 ;  /* 0x000000f100f17308 */ /* 0x000ee20000002400 */
[----:B--2---:R-:W-:Y:S09]  /*def0*/  FMUL.FTZ R210, R66, UR5 ;  /* 0x0000000542d27c20 */ /* 0x004ff20008410000 */
[----:B------:R-:W2:Y:S01]  /*df00*/  MUFU.TANH R243, R243 ;  /* 0x000000f300f37308 */ /* 0x000ea20000002400 */
[----:B-1----:R-:W-:Y:S09]  /*df10*/  FMUL.FTZ R208, R67, UR5 ;  /* 0x0000000543d07c20 */ /* 0x002ff20008410000 */
        /* <DEDUP_REMOVED lines=26> */
[----:B------:R5:W1:Y:S10]  /*e0c0*/  MUFU.TANH R107, R194 ;  /* 0x000000c2006b7308 */ /* 0x000a740000002400 */
[----:B------:R-:W1:Y:S10]  /*e0d0*/  MUFU.TANH R204, R204 ;  /* 0x000000cc00cc7308 */ /* 0x000e740000002400 */
[----:B------:R1:W1:Y:S01]  /*e0e0*/  MUFU.TANH R64, R212 ;  /* 0x000000d400407308 */ /* 0x0002620000002400 */
[----:B-----5:R-:W-:Y:S09]  /*e0f0*/  MOV R194, R2 ;  /* 0x0000000200c27202 */ /* 0x020ff20000000f00 */
[----:B------:R1:W1:Y:S10]  /*e100*/  MUFU.TANH R37, R210 ;  /* 0x000000d200257308 */ /* 0x0002740000002400 */
        /* <DEDUP_REMOVED lines=9> */
[----:B------:R-:W-:Y:S04]  /*e1a0*/  SHF.L.U32 R8, R179, 0x7, RZ ;  /* 0x00000007b3087819 */ /* 0x000fe800000006ff */
[----:B------:R-:W-:Y:S01]  /*e1b0*/  IABS R11, R8 ;  /* 0x00000008000b7213 */ /* 0x000fe20000000000 */
[----:B------:R-:W-:Y:S05]  /*e1c0*/  VIADD R14, R8, 0xffffff80 ;  /* 0xffffff80080e7836 */ /* 0x000fea0000000000 */
[----:B------:R-:W-:Y:S02]  /*e1d0*/  IABS R7, R14 ;  /* 0x0000000e00077213 */ /* 0x000fe40000000000 */
[-C--:B--2---:R-:W-:Y:S02]  /*e1e0*/  IABS R2, R5.reuse ;  /* 0x0000000500027213 */ /* 0x084fe40000000000 */
[-C--:B------:R-:W-:Y:S02]  /*e1f0*/  LOP3.LUT R14, R14, R5.reuse, RZ, 0x3c, !PT ;  /* 0x000000050e0e7212 */ /* 0x080fe400078e3cff */
[----:B------:R-:W2:Y:S01]  /*e200*/  I2F.RP R9, R2 ;  /* 0x0000000200097306 */ /* 0x000ea20000209400 */
[----:B------:R-:W-:Y:S02]  /*e210*/  LOP3.LUT R8, R8, R5, RZ, 0x3c, !PT ;  /* 0x0000000508087212 */ /* 0x000fe400078e3cff */
[----:B------:R-:W-:Y:S07]  /*e220*/  ISETP.GE.AND P1, PT, R14, RZ, PT ;  /* 0x000000ff0e00720c */ /* 0x000fee0003f26270 */
        /* <DEDUP_REMOVED lines=22> */
[----:B------:R-:W2:Y:S01]  /*e390*/  LDC R7, c[0x0][0x24c] ;  /* 0x00009300ff077b82 */ /* 0x000ea20000000800 */
        /* <DEDUP_REMOVED lines=9> */
[C---:B------:R-:W-:Y:S01]  /*e430*/  LEA R14, P1, R13.reuse, R184, 0x2 ;  /* 0x000000b80d0e7211 */ /* 0x040fe200078210ff */
[----:B------:R-:W-:Y:S01]  /*e440*/  IMAD.IADD R12, R13, 0x1, -R3 ;  /* 0x000000010d0c7824 */ /* 0x000fe200078e0a03 */
[-C--:B------:R-:W-:Y:S02]  /*e450*/  LEA.HI.X.SX32 R19, R3, R185.reuse, 0x2, P2 ;  /* 0x000000b903137211 */ /* 0x080fe400010f16ff */
[----:B------:R-:W-:Y:S01]  /*e460*/  LEA.HI.X.SX32 R15, R13, R185, 0x2, P1 ;  /* 0x000000b90d0f7211 */ /* 0x000fe200008f16ff */
[----:B------:R-:W-:Y:S01]  /*e470*/  IMAD R5, R12, R5, -0x80 ;  /* 0xffffff800c057424 */ /* 0x000fe200078e0205 */
[----:B------:R-:W5:Y:S01]  /*e480*/  LDC.64 R2, c[0x0][0x230] ;  /* 0x00008c00ff027b82 */ /* 0x000f620000000a00 */
        /* <DEDUP_REMOVED lines=13> */
.L_x_7405:
        /* <DEDUP_REMOVED lines=87> */
.L_x_7404:
[----:B--2---:R-:W-:Y:S01]  /*ead0*/  LEA R2, R179, R186, 0x7 ;  /* 0x000000bab3027211 */ /* 0x004fe200078e38ff */
[----:B------:R-:W-:Y:S03]  /*eae0*/  LDSM.16.MT88.4 R20, [R164+0x6000] ;  /* 0x00600000a414783b */ /* 0x000fe60000004200 */
[C---:B------:R-:W-:Y:S02]  /*eaf0*/  IADD3 R6, R2.reuse, 0x1, RZ ;  /* 0x0000000102067810 */ /* 0x040fe40007ffe0ff */
[C---:B------:R-:W-:Y:S02]  /*eb00*/  IADD3 R8, R2.reuse, 0x9, RZ ;  /* 0x0000000902087810 */ /* 0x040fe40007ffe0ff */
[----:B------:R-:W-:Y:S01]  /*eb10*/  I2FP.F32.S32 R6, R6 ;  /* 0x0000000600067245 */ /* 0x000fe20000201400 */
[----:B------:R-:W-:Y:S01]  /*eb20*/  LDSM.16.MT88.4 R28, [R163+0x6000] ;  /* 0x00600000a31c783b */ /* 0x000fe20000004200 */
[----:B------:R-:W-:Y:S02]  /*eb30*/  I2FP.F32.S32 R8, R8 ;  /* 0x0000000800087245 */ /* 0x000fe40000201400 */
[----:B------:R-:W-:Y:S01]  /*eb40*/  IADD3 R4, R2, 0x8, RZ ;  /* 0x0000000802047810 */ /* 0x000fe20007ffe0ff */
[CC--:B------:R-:W-:Y:S01]  /*eb50*/  FFMA.FTZ R231, R0.reuse, R6.reuse, R231 ;  /* 0x0000000600e77223 */ /* 0x0c0fe200000100e7 */
[----:B------:R-:W-:Y:S01]  /*eb60*/  FFMA.FTZ R227, R0, R6, R227 ;  /* 0x0000000600e37223 */ /* 0x000fe200000100e3 */
[----:B------:R-:W-:Y:S01]  /*eb70*/  IADD3 R6, R2, 0x10, RZ ;  /* 0x0000001002067810 */ /* 0x000fe20007ffe0ff */
[CC--:B------:R-:W-:Y:S01]  /*eb80*/  FFMA.FTZ R239, R0.reuse, R8.reuse, R239 ;  /* 0x0000000800ef7223 */ /* 0x0c0fe200000100ef */
[----:B------:R-:W-:Y:S01]  /*eb90*/  FFMA.FTZ R235, R0, R8, R235 ;  /* 0x0000000800eb7223 */ /* 0x000fe200000100eb */
[----:B------:R-:W-:Y:S01]  /*eba0*/  IADD3 R8, R2, 0x28, RZ ;  /* 0x0000002802087810 */ /* 0x000fe20007ffe0ff */
[----:B------:R-:W-:Y:S01]  /*ebb0*/  LDSM.16.MT88.4 R44, [R162+0x6000] ;  /* 0x00600000a22c783b */ /* 0x000fe20000004200 */
[----:B------:R-:W-:Y:S02]  /*ebc0*/  I2FP.F32.S32 R6, R6 ;  /* 0x0000000600067245 */ /* 0x000fe40000201400 */
[----:B------:R-:W-:Y:S02]  /*ebd0*/  I2FP.F32.S32 R4, R4 ;  /* 0x0000000400047245 */ /* 0x000fe40000201400 */
[----:B------:R-:W-:Y:S01]  /*ebe0*/  I2FP.F32.S32 R8, R8 ;  /* 0x0000000800087245 */ /* 0x000fe20000201400 */
[CC--:B-1----:R-:W-:Y:S01]  /*ebf0*/  FFMA.FTZ R245, R0.reuse, R6.reuse, R245 ;  /* 0x0000000600f57223 */ /* 0x0c2fe200000100f5 */
[----:B------:R-:W-:Y:S01]  /*ec00*/  FFMA.FTZ R241, R0, R6, R241 ;  /* 0x0000000600f17223 */ /* 0x000fe200000100f1 */
[----:B------:R-:W-:Y:S01]  /*ec10*/  IADD3 R6, R2, 0x20, RZ ;  /* 0x0000002002067810 */ /* 0x000fe20007ffe0ff */
[CC--:B------:R-:W-:Y:S01]  /*ec20*/  FFMA.FTZ R237, R0.reuse, R4.reuse, R237 ;  /* 0x0000000400ed7223 */ /* 0x0c0fe200000100ed */
[----:B------:R-:W-:Y:S01]  /*ec30*/  FFMA.FTZ R233, R0, R4, R233 ;  /* 0x0000000400e97223 */ /* 0x000fe200000100e9 */
[----:B------:R-:W-:Y:S01]  /*ec40*/  IADD3 R4, R2, 0x11, RZ ;  /* 0x0000001102047810 */ /* 0x000fe20007ffe0ff */
[C---:B------:R-:W-:Y:S01]  /*ec50*/  FFMA.FTZ R219, R0.reuse, R8, R219 ;  /* 0x0000000800db7223 */ /* 0x040fe200000100db */
[----:B------:R-:W-:Y:S01]  /*ec60*/  I2FP.F32.S32 R6, R6 ;  /* 0x0000000600067245 */ /* 0x000fe20000201400 */
[----:B------:R-:W-:Y:S01]  /*ec70*/  FFMA.FTZ R211, R0, R8, R211 ;  /* 0x0000000800d37223 */ /* 0x000fe200000100d3 */
[----:B------:R-:W-:Y:S01]  /*ec80*/  I2FP.F32.S32 R3, R2 ;  /* 0x0000000200037245 */ /* 0x000fe20000201400 */
[----:B------:R-:W-:Y:S01]  /*ec90*/  LDSM.16.MT88.4 R48, [R166+0x6800] ;  /* 0x00680000a630783b */ /* 0x000fe20000004200 */
[----:B------:R-:W-:Y:S01]  /*eca0*/  IADD3 R8, R2, 0x38, RZ ;  /* 0x0000003802087810 */ /* 0x000fe20007ffe0ff */
[CC--:B------:R-:W-:Y:S01]  /*ecb0*/  FFMA.FTZ R223, R0.reuse, R6.reuse, R223 ;  /* 0x0000000600df7223 */ /* 0x0c0fe200000100df */
[----:B------:R-:W-:Y:S01]  /*ecc0*/  FFMA.FTZ R215, R0, R6, R215 ;  /* 0x0000000600d77223 */ /* 0x000fe200000100d7 */
[----:B------:R-:W-:Y:S01]  /*ecd0*/  IADD3 R6, R2, 0x29, RZ ;  /* 0x0000002902067810 */ /* 0x000fe20007ffe0ff */
[CC--:B------:R-:W-:Y:S01]  /*ece0*/  FFMA.FTZ R229, R0.reuse, R3.reuse, R229 ;  /* 0x0000000300e57223 */ /* 0x0c0fe200000100e5 */
[----:B------:R-:W-:Y:S01]  /*ecf0*/  I2FP.F32.S32 R4, R4 ;  /* 0x0000000400047245 */ /* 0x000fe20000201400 */
[C---:B------:R-:W-:Y:S01]  /*ed00*/  FFMA.FTZ R225, R0.reuse, R3, R225 ;  /* 0x0000000300e17223 */ /* 0x040fe200000100e1 */
[----:B------:R-:W-:Y:S01]  /*ed10*/  I2FP.F32.S32 R6, R6 ;  /* 0x0000000600067245 */ /* 0x000fe20000201400 */
[----:B------:R-:W-:Y:S01]  /*ed20*/  LDSM.16.MT88.4 R52, [R164+0x6800] ;  /* 0x00680000a434783b */ /* 0x000fe20000004200 */
        /* <DEDUP_REMOVED lines=10> */
[----:B------:R-:W-:Y:S02]  /*edd0*/  FMNMX.FTZ R8, R229, R101, !PT ;  /* 0x00000065e5087209 */ /* 0x000fe40007810000 */
[----:B------:R-:W-:Y:S01]  /*ede0*/  I2FP.F32.S32 R4, R4 ;  /* 0x0000000400047245 */ /* 0x000fe20000201400 */
[CC--:B------:R-:W-:Y:S01]  /*edf0*/  FFMA.FTZ R201, R0.reuse, R6.reuse, R201 ;  /* 0x0000000600c97223 */ /* 0x0c0fe200000100c9 */
[C---:B------:R-:W-:Y:S01]  /*ee00*/  FFMA.FTZ R155, R0.reuse, R6, R155 ;  /* 0x00000006009b7223 */ /* 0x040fe2000001009b */
[----:B------:R-:W-:Y:S02]  /*ee10*/  FMNMX.FTZ R6, R225, R100, !PT ;  /* 0x00000064e1067209 */ /* 0x000fe40007810000 */
[----:B------:R-:W-:Y:S01]  /*ee20*/  FMNMX.FTZ R8, R231, R8, !PT ;  /* 0x00000008e7087209 */ /* 0x000fe20007810000 */
[C---:B------:R-:W-:Y:S01]  /*ee30*/  FFMA.FTZ R221, R0.reuse, R4, R221 ;  /* 0x0000000400dd7223 */ /* 0x040fe200000100dd */
[----:B------:R-:W-:Y:S01]  /*ee40*/  FMNMX.FTZ R6, R227, R6, !PT ;  /* 0x00000006e3067209 */ /* 0x000fe20007810000 */
[----:B------:R-:W-:Y:S01]  /*ee50*/  FFMA.FTZ R213, R0, R4, R213 ;  /* 0x0000000400d57223 */ /* 0x000fe200000100d5 */
[----:B------:R-:W-:Y:S02]  /*ee60*/  FMNMX.FTZ R8, R237, R8, !PT ;  /* 0x00000008ed087209 */ /* 0x000fe40007810000 */
[C---:B------:R-:W-:Y:S02]  /*ee70*/  IADD3 R4, R2.reuse, 0x30, RZ ;  /* 0x0000003002047810 */ /* 0x040fe40007ffe0ff */
[----:B------:R-:W-:Y:S02]  /*ee80*/  FMNMX.FTZ R6, R233, R6, !PT ;  /* 0x00000006e9067209 */ /* 0x000fe40007810000 */
[C---:B------:R-:W-:Y:S02]  /*ee90*/  IADD3 R35, R2.reuse, 0x18, RZ ;  /* 0x0000001802237810 */ /* 0x040fe40007ffe0ff */
[C---:B------:R-:W-:Y:S02]  /*eea0*/  IADD3 R5, R2.reuse, 0x41, RZ ;  /* 0x0000004102057810 */ /* 0x040fe40007ffe0ff */
[----:B------:R-:W-:Y:S02]  /*eeb0*/  FMNMX.FTZ R8, R239, R8, !PT ;  /* 0x00000008ef087209 */ /* 0x000fe40007810000 */
[----:B------:R-:W-:Y:S02]  /*eec0*/  I2FP.F32.S32 R4, R4 ;  /* 0x0000000400047245 */ /* 0x000fe40000201400 */
[----:B------:R-:W-:Y:S02]  /*eed0*/  FMNMX.FTZ R6, R235, R6, !PT ;  /* 0x00000006eb067209 */ /* 0x000fe40007810000 */
[----:B------:R-:W-:Y:S01]  /*eee0*/  IADD3 R33, R2, 0x19, RZ ;  /* 0x0000001902217810 */ /* 0x000fe20007ffe0ff */
[CC--:B------:R-:W-:Y:S01]  /*eef0*/  FFMA.FTZ R207, R0.reuse, R4.reuse, R207 ;  /* 0x0000000400cf7223 */ /* 0x0c0fe200000100cf */
[----:B------:R-:W-:Y:S01]  /*ef00*/  I2FP.F32.S32 R35, R35 ;  /* 0x0000002300237245 */ /* 0x000fe20000201400 */
[C---:B------:R-:W-:Y:S01]  /*ef10*/  FFMA.FTZ R199, R0.reuse, R4, R199 ;  /* 0x0000000400c77223 */ /* 0x040fe200000100c7 */
[----:B------:R-:W-:Y:S02]  /*ef20*/  I2FP.F32.S32 R5, R5 ;  /* 0x0000000500057245 */ /* 0x000fe40000201400 */
[----:B------:R-:W-:Y:S01]  /*ef30*/  FMNMX.FTZ R8, R245, R8, !PT ;  /* 0x00000008f5087209 */ /* 0x000fe20007810000 */
[C---:B------:R-:W-:Y:S01]  /*ef40*/  FFMA.FTZ R198, R0.reuse, R35, R198 ;  /* 0x0000002300c67223 */ /* 0x040fe200000100c6 */
[----:B------:R-:W-:Y:S01]  /*ef50*/  FMNMX.FTZ R6, R241, R6, !PT ;  /* 0x00000006f1067209 */ /* 0x000fe20007810000 */
[C---:B------:R-:W-:Y:S01]  /*ef60*/  FFMA.FTZ R151, R0.reuse, R5, R151 ;  /* 0x0000000500977223 */ /* 0x040fe20000010097 */
[----:B------:R-:W-:Y:S01]  /*ef70*/  I2FP.F32.S32 R33, R33 ;  /* 0x0000002100217245 */ /* 0x000fe20000201400 */
[----:B------:R-:W-:Y:S01]  /*ef80*/  FFMA.FTZ R143, R0, R5, R143 ;  /* 0x00000005008f7223 */ /* 0x000fe2000001008f */
        /* <DEDUP_REMOVED lines=18> */
[C---:B------:R-:W-:Y:S01]  /*f0b0*/  FFMA.FTZ R147, R0.reuse, R4, R147 ;  /* 0x0000000400937223 */ /* 0x040fe20000010093 */
[----:B------:R-:W-:Y:S01]  /*f0c0*/  FMNMX.FTZ R8, R213, R8, !PT ;  /* 0x00000008d5087209 */ /* 0x000fe20007810000 */
[----:B------:R-:W-:Y:S01]  /*f0d0*/  FFMA.FTZ R139, R0, R4, R139 ;  /* 0x00000004008b7223 */ /* 0x000fe2000001008b */
[C---:B------:R-:W-:Y:S02]  /*f0e0*/  IADD3 R3, R2.reuse, 0x31, RZ ;  /* 0x0000003102037810 */ /* 0x040fe40007ffe0ff */
[C---:B------:R-:W-:Y:S02]  /*f0f0*/  IADD3 R4, R2.reuse, 0x50, RZ ;  /* 0x0000005002047810 */ /* 0x040fe40007ffe0ff */
[----:B------:R-:W-:Y:S02]  /*f100*/  FMNMX.FTZ R6, R219, R6, !PT ;  /* 0x00000006db067209 */ /* 0x000fe40007810000 */
[----:B------:R-:W-:Y:S02]  /*f110*/  FMNMX.FTZ R8, R211, R8, !PT ;  /* 0x00000008d3087209 */ /* 0x000fe40007810000 */
[----:B------:R-:W-:Y:S02]  /*f120*/  I2FP.F32.S32 R3, R3 ;  /* 0x0000000300037245 */ /* 0x000fe40000201400 */
[----:B------:R-:W-:Y:S02]  /*f130*/  I2FP.F32.S32 R5, R4 ;  /* 0x0000000400057245 */ /* 0x000fe40000201400 */
[----:B------:R-:W-:Y:S01]  /*f140*/  IADD3 R4, R2, 0x58, RZ ;  /* 0x0000005802047810 */ /* 0x000fe20007ffe0ff */
[CC--:B------:R-:W-:Y:S01]  /*f150*/  FFMA.FTZ R197, R0.reuse, R3.reuse, R197 ;  /* 0x0000000300c57223 */ /* 0x0c0fe200000100c5 */
[----:B------:R-:W-:Y:S01]  /*f160*/  FMNMX.FTZ R6, R217, R6, !PT ;  /* 0x00000006d9067209 */ /* 0x000fe20007810000 */
[C---:B------:R-:W-:Y:S01]  /*f170*/  FFMA.FTZ R205, R0.reuse, R3, R205 ;  /* 0x0000000300cd7223 */ /* 0x040fe200000100cd */
        /* <DEDUP_REMOVED lines=32> */
[C---:B------:R-:W-:Y:S02]  /*f380*/  IADD3 R63, R2.reuse, 0x60, RZ ;  /* 0x00000060023f7810 */ /* 0x040fe40007ffe0ff */
[----:B------:R-:W-:Y:S02]  /*f390*/  FMNMX.FTZ R6, R137, R6, !PT ;  /* 0x0000000689067209 */ /* 0x000fe40007810000 */
[----:B------:R-:W-:Y:S02]  /*f3a0*/  I2FP.F32.S32 R5, R5 ;  /* 0x0000000500057245 */ /* 0x000fe40000201400 */
[----:B------:R-:W-:Y:S02]  /*f3b0*/  IADD3 R3, R2, 0x61, RZ ;  /* 0x0000006102037810 */ /* 0x000fe40007ffe0ff */
[----:B------:R-:W-:Y:S01]  /*f3c0*/  FMNMX.FTZ R8, R127, R8, !PT ;  /* 0x000000087f087209 */ /* 0x000fe20007810000 */
[C---:B------:R-:W-:Y:S01]  /*f3d0*/  FFMA.FTZ R123, R0.reuse, R5, R123 ;  /* 0x00000005007b7223 */ /* 0x040fe2000001007b */
[----:B------:R-:W-:Y:S01]  /*f3e0*/  I2FP.F32.S32 R63, R63 ;  /* 0x0000003f003f7245 */ /* 0x000fe20000201400 */
[----:B------:R-:W-:Y:S01]  /*f3f0*/  FFMA.FTZ R131, R0, R5, R131 ;  /* 0x0000000500837223 */ /* 0x000fe20000010083 */
[----:B------:R-:W-:Y:S02]  /*f400*/  FMNMX.FTZ R6, R135, R6, !PT ;  /* 0x0000000687067209 */ /* 0x000fe40007810000 */
[----:B------:R-:W-:Y:S01]  /*f410*/  IADD3 R4, R2, 0x70, RZ ;  /* 0x0000007002047810 */ /* 0x000fe20007ffe0ff */
[C---:B------:R-:W-:Y:S01]  /*f420*/  FFMA.FTZ R121, R0.reuse, R63, R121 ;  /* 0x0000003f00797223 */ /* 0x040fe20000010079 */
[----:B------:R-:W-:Y:S01]  /*f430*/  I2FP.F32.S32 R3, R3 ;  /* 0x0000000300037245 */ /* 0x000fe20000201400 */
[C---:B------:R-:W-:Y:S01]  /*f440*/  FFMA.FTZ R63, R0.reuse, R63, R200 ;  /* 0x0000003f003f7223 */ /* 0x040fe200000100c8 */
[----:B------:R-:W-:Y:S02]  /*f450*/  FMNMX.FTZ R8, R125, R8, !PT ;  /* 0x000000087d087209 */ /* 0x000fe40007810000 */
[----:B------:R-:W-:Y:S01]  /*f460*/  FMNMX.FTZ R6, R133, R6, !PT ;  /* 0x0000000685067209 */ /* 0x000fe20007810000 */
[-C--:B------:R-:W-:Y:S01]  /*f470*/  FFMA.FTZ R59, R0, R3.reuse, R202 ;  /* 0x00000003003b7223 */ /* 0x080fe200000100ca */
[----:B------:R-:W-:Y:S01]  /*f480*/  IADD3 R5, R2, 0x68, RZ ;  /* 0x0000006802057810 */ /* 0x000fe20007ffe0ff */
[C---:B------:R-:W-:Y:S01]  /*f490*/  FFMA.FTZ R115, R0.reuse, R3, R115 ;  /* 0x0000000300737223 */ /* 0x040fe20000010073 */
[----:B------:R-:W-:Y:S02]  /*f4a0*/  I2FP.F32.S32 R4, R4 ;  /* 0x0000000400047245 */ /* 0x000fe40000201400 */
        /* <DEDUP_REMOVED lines=8> */
[C---:B------:R-:W-:Y:S01]  /*f530*/  FFMA.FTZ R113, R0.reuse, R5, R113 ;  /* 0x0000000500717223 */ /* 0x040fe20000010071 */
[----:B------:R-:W-:Y:S01]  /*f540*/  I2FP.F32.S32 R3, R3 ;  /* 0x0000000300037245 */ /* 0x000fe20000201400 */
[C---:B------:R-:W-:Y:S01]  /*f550*/  FFMA.FTZ R57, R0.reuse, R5, R57 ;  /* 0x0000000500397223 */ /* 0x040fe20000010039 */
[----:B------:R-:W-:Y:S02]  /*f560*/  FMNMX.FTZ R4, R115, R4, !PT ;  /* 0x0000000473047209 */ /* 0x000fe40007810000 */
[----:B------:R-:W-:Y:S01]  /*f570*/  FMNMX.FTZ R6, R59, R6, !PT ;  /* 0x000000063b067209 */ /* 0x000fe20007810000 */
[-C--:B------:R-:W-:Y:S01]  /*f580*/  FFMA.FTZ R111, R0, R3.reuse, R111 ;  /* 0x00000003006f7223 */ /* 0x080fe2000001006f */
[----:B------:R-:W-:Y:S01]  /*f590*/  IADD3 R67, R2, 0x71, RZ ;  /* 0x0000007102437810 */ /* 0x000fe20007ffe0ff */
[----:B------:R-:W-:Y:S01]  /*f5a0*/  FFMA.FTZ R61, R0, R3, R17 ;  /* 0x00000003003d7223 */ /* 0x000fe20000010011 */
[----:B------:R-:W-:Y:S01]  /*f5b0*/  FMNMX.FTZ R4, R113, R4, !PT ;  /* 0x0000000471047209 */ /* 0x000fe20007810000 */
[----:B------:R-:W-:Y:S01]  /*f5c0*/  LDSM.16.MT88.4 R16, [R166+0x6000] ;  /* 0x00600000a610783b */ /* 0x000fe20000004200 */
[----:B------:R-:W-:Y:S02]  /*f5d0*/  FMNMX.FTZ R6, R57, R6, !PT ;  /* 0x0000000639067209 */ /* 0x000fe40007810000 */
[C---:B------:R-:W-:Y:S02]  /*f5e0*/  IADD3 R65, R2.reuse, 0x78, RZ ;  /* 0x0000007802417810 */ /* 0x040fe40007ffe0ff */
[----:B------:R-:W-:Y:S02]  /*f5f0*/  I2FP.F32.S32 R67, R67 ;  /* 0x0000004300437245 */ /* 0x000fe40000201400 */
[----:B------:R-:W-:Y:S02]  /*f600*/  IADD3 R3, R2, 0x79, RZ ;  /* 0x0000007902037810 */ /* 0x000fe40007ffe0ff */
[----:B------:R-:W-:Y:S01]  /*f610*/  FMNMX.FTZ R4, R111, R4, !PT ;  /* 0x000000046f047209 */ /* 0x000fe20007810000 */
[CC--:B------:R-:W-:Y:S01]  /*f620*/  FFMA.FTZ R107, R0.reuse, R67.reuse, R107 ;  /* 0x00000043006b7223 */ /* 0x0c0fe2000001006b */
[----:B------:R-:W-:Y:S01]  /*f630*/  FMNMX.FTZ R2, R61, R6, !PT ;  /* 0x000000063d027209 */ /* 0x000fe20007810000 */
        /* <DEDUP_REMOVED lines=23> */
[C---:B------:R-:W-:Y:S01]  /*f7b0*/  FADD.FTZ R4, -R2.reuse, R101 ;  /* 0x0000006502047221 */ /* 0x040fe20000010100 */
[C---:B------:R-:W-:Y:S01]  /*f7c0*/  FSETP.NEU.FTZ.AND P0, PT, R2.reuse, -INF , PT ;  /* 0xff8000000200780b */ /* 0x040fe20003f1d000 */
[C---:B------:R-:W-:Y:S01]  /*f7d0*/  FADD.FTZ R5, -R3.reuse, R100 ;  /* 0x0000006403057221 */ /* 0x040fe20000010100 */
[----:B------:R-:W-:Y:S01]  /*f7e0*/  FMUL.FTZ R100, R2, UR4 ;  /* 0x0000000402647c20 */ /* 0x000fe20008410000 */
[----:B------:R-:W-:Y:S01]  /*f7f0*/  FMUL.FTZ R66, R3, UR4 ;  /* 0x0000000403427c20 */ /* 0x000fe20008410000 */
[----:B------:R-:W-:Y:S01]  /*f800*/  FMUL.FTZ R39, R4, UR4 ;  /* 0x0000000404277c20 */ /* 0x000fe20008410000 */
[----:B------:R-:W-:Y:S02]  /*f810*/  FMUL.FTZ R38, R5, UR4 ;  /* 0x0000000405267c20 */ /* 0x000fe40008410000 */
[----:B------:R-:W-:Y:S02]  /*f820*/  FSEL R100, R100, RZ, P0 ;  /* 0x000000ff64647208 */ /* 0x000fe40000000000 */
        /* <DEDUP_REMOVED lines=13> */
[----:B------:R-:W-:Y:S01]  /*f900*/  FFMA.FTZ R58, R33, UR4, -R66 ;  /* 0x00000004213a7c23 */ /* 0x000fe20008010842 */
[----:B------:R-:W-:Y:S01]  /*f910*/  FFMA.FTZ R120, R57, UR4, -R100 ;  /* 0x0000000439787c23 */ /* 0x000fe20008010864 */
        /* <DEDUP_REMOVED lines=20> */
[----:B------:R-:W-:Y:S01]  /*fa60*/  FFMA.FTZ R76, R35, UR4, -R66 ;  /* 0x00000004234c7c23 */ /* 0x000fe20008010842 */
[--C-:B------:R-:W-:Y:S01]  /*fa70*/  FFMA.FTZ R247, R247, UR4, -R100.reuse ;  /* 0x00000004f7f77c23 */ /* 0x100fe20008010864 */
[----:B------:R-:W-:Y:S01]  /*fa80*/  FFMA.FTZ R196, R196, UR4, -R100 ;  /* 0x00000004c4c47c23 */ /* 0x000fe20008010864 */
[C---:B------:R-:W-:Y:S01]  /*fa90*/  FMUL.FTZ R34, R39.reuse, R70 ;  /* 0x0000004627227220 */ /* 0x040fe20000410000 */
[----:B------:R-:W-:Y:S03]  /*faa0*/  FMUL.FTZ R35, R39, R71 ;  /* 0x0000004727237220 */ /* 0x000fe60000410000 */
[----:B------:R-:W2:Y:S01]  /*fab0*/  MUFU.EX2 R104, R104 ;  /* 0x0000006800687308 */ /* 0x000ea20000000800 */
[----:B-1----:R-:W-:Y:S01]  /*fac0*/  F2FP.BF16.F32.PACK_AB R41, R60, R56 ;  /* 0x000000383c29723e */ /* 0x002fe200000010ff */
[C---:B------:R-:W-:Y:S01]  /*fad0*/  FMUL.FTZ R32, R38.reuse, R68 ;  /* 0x0000004426207220 */ /* 0x040fe20000410000 */
[----:B------:R-:W-:Y:S01]  /*fae0*/  FMUL.FTZ R33, R38, R69 ;  /* 0x0000004526217220 */ /* 0x000fe20000410000 */
[----:B------:R-:W-:Y:S01]  /*faf0*/  FFMA.FTZ R118, R125, UR4, -R66 ;  /* 0x000000047d767c23 */ /* 0x000fe20008010842 */
[--C-:B------:R-:W-:Y:S01]  /*fb00*/  FFMA.FTZ R125, R61, UR4, -R100.reuse ;  /* 0x000000043d7d7c23 */ /* 0x100fe20008010864 */
[--C-:B------:R-:W-:Y:S01]  /*fb10*/  FFMA.FTZ R245, R245, UR4, -R100.reuse ;  /* 0x00000004f5f57c23 */ /* 0x100fe20008010864 */
[----:B------:R-:W-:Y:S03]  /*fb20*/  FFMA.FTZ R198, R198, UR4, -R100 ;  /* 0x00000004c6c67c23 */ /* 0x000fe60008010864 */
[----:B------:R-:W-:Y:S01]  /*fb30*/  MUFU.EX2 R119, R119 ;  /* 0x0000007700777308 */ /* 0x000fe20000000800 */
[--C-:B------:R-:W-:Y:S01]  /*fb40*/  FFMA.FTZ R243, R243, UR4, -R66.reuse ;  /* 0x00000004f3f37c23 */ /* 0x100fe20008010842 */
[----:B------:R-:W-:Y:S01]  /*fb50*/  FFMA.FTZ R77, R215, UR4, -R66 ;  /* 0x00000004d74d7c23 */ /* 0x000fe20008010842 */
[----:B------:R-:W-:Y:S01]  /*fb60*/  FFMA.FTZ R78, R201, UR4, -R100 ;  /* 0x00000004c94e7c23 */ /* 0x000fe20008010864 */
[----:B------:R-:W-:Y:S01]  /*fb70*/  FFMA.FTZ R91, R199, UR4, -R66 ;  /* 0x00000004c75b7c23 */ /* 0x000fe20008010842 */
        /* <DEDUP_REMOVED lines=20> */
[----:B-1----:R-:W-:Y:S01]  /*fcc0*/  F2FP.BF16.F32.PACK_AB R40, R108, R119 ;  /* 0x000000776c28723e */ /* 0x002fe200000010ff */
[----:B------:R-:W-:Y:S01]  /*fcd0*/  FFMA.FTZ R119, R38, R191, R119 ;  /* 0x000000bf26777223 */ /* 0x000fe20000010077 */
[----:B------:R-:W-:Y:S01]  /*fce0*/  FFMA.FTZ R135, R135, UR4, -R100 ;  /* 0x0000000487877c23 */ /* 0x000fe20008010864 */
[--C-:B------:R-:W-:Y:S01]  /*fcf0*/  FFMA.FTZ R129, R129, UR4, -R66.reuse ;  /* 0x0000000481817c23 */ /* 0x100fe20008010842 */
[----:B------:R-:W-:Y:S01]  /*fd00*/  FFMA.FTZ R116, R127, UR4, -R66 ;  /* 0x000000047f747c23 */ /* 0x000fe20008010842 */
[----:B------:R-:W-:Y:S01]  /*fd10*/  FADD.FTZ R119, R108, R119 ;  /* 0x000000776c777221 */ /* 0x000fe20000010000 */
[----:B------:R-:W-:Y:S03]  /*fd20*/  FFMA.FTZ R121, R121, UR4, -R100 ;  /* 0x0000000479797c23 */ /* 0x000fe60008010864 */
[----:B------:R-:W-:Y:S01]  /*fd30*/  MUFU.EX2 R97, R245 ;  /* 0x000000f500617308 */ /* 0x000fe20000000800 */
[----:B------:R-:W-:Y:S01]  /*fd40*/  ISETP.GT.AND P0, PT, R179, R174, PT ;  /* 0x000000aeb300720c */ /* 0x000fe20003f04270 */
[--C-:B------:R-:W-:Y:S01]  /*fd50*/  FFMA.FTZ R108, R113, UR4, -R66.reuse ;  /* 0x00000004716c7c23 */ /* 0x100fe20008010842 */
[--C-:B------:R-:W-:Y:S01]  /*fd60*/  FFMA.FTZ R115, R115, UR4, -R66.reuse ;  /* 0x0000000473737c23 */ /* 0x100fe20008010842 */
[----:B------:R-:W-:Y:S01]  /*fd70*/  FFMA.FTZ R111, R111, UR4, -R66 ;  /* 0x000000046f6f7c23 */ /* 0x000fe20008010842 */
[----:B------:R-:W-:Y:S01]  /*fd80*/  FFMA.FTZ R107, R107, UR4, -R100 ;  /* 0x000000046b6b7c23 */ /* 0x000fe20008010864 */
[--C-:B------:R-:W-:Y:S04]  /*fd90*/  FFMA.FTZ R105, R105, UR4, -R66.reuse ;  /* 0x0000000469697c23 */ /* 0x100fe80008010842 */
[----:B------:R-:W1:Y:S01]  /*fda0*/  MUFU.EX2 R94, R247 ;  /* 0x000000f7005e7308 */ /* 0x000e620000000800 */
[----:B--2---:R-:W-:Y:S01]  /*fdb0*/  F2FP.BF16.F32.PACK_AB R42, R101, R106 ;  /* 0x0000006a652a723e */ /* 0x004fe200000010ff */
[----:B------:R-:W-:Y:S08]  /*fdc0*/  FADD.FTZ R106, R106, R119 ;  /* 0x000000776a6a7221 */ /* 0x000ff00000010000 */
        /* <DEDUP_REMOVED lines=8> */
[----:B------:R-:W2:Y:S01]  /*fe50*/  MUFU.EX2 R85, R196 ;  /* 0x000000c400557308 */ /* 0x000ea20000000800 */
[C---:B------:R-:W-:Y:S03]  /*fe60*/  HMMA.16816.F32.BF16 R12, R40.reuse, R20, R12 ;  /* 0x00000014280c723c */ /* 0x040fe6000004180c */
[--C-:B------:R-:W-:Y:S01]  /*fe70*/  FFMA.FTZ R84, R241, UR4, -R66.reuse ;  /* 0x00000004f1547c23 */ /* 0x100fe20008010842 */
[--C-:B------:R-:W-:Y:S01]  /*fe80*/  FFMA.FTZ R87, R195, UR4, -R66.reuse ;  /* 0x00000004c3577c23 */ /* 0x100fe20008010842 */
[--C-:B------:R-:W-:Y:S01]  /*fe90*/  FFMA.FTZ R86, R197, UR4, -R66.reuse ;  /* 0x00000004c5567c23 */ /* 0x100fe20008010842 */
[C---:B------:R-:W-:Y:S03]  /*fea0*/  HMMA.16816.F32.BF16 R16, R40.reuse, R22, R16 ;  /* 0x000000162810723c */ /* 0x040fe60000041810 */
[----:B------:R-:W-:Y:S02]  /*feb0*/  MUFU.EX2 R76, R76 ;  /* 0x0000004c004c7308 */ /* 0x000fe40000000800 */
[C---:B------:R-:W-:Y:S01]  /*fec0*/  FMUL.FTZ R20, R38.reuse, R80 ;  /* 0x0000005026147220 */ /* 0x040fe20000410000 */
[C---:B------:R-:W-:Y:S01]  /*fed0*/  FMUL.FTZ R21, R38.reuse, R81 ;  /* 0x0000005126157220 */ /* 0x040fe20000410000 */
[C---:B------:R-:W-:Y:S01]  /*fee0*/  FMUL.FTZ R22, R39.reuse, R82 ;  /* 0x0000005227167220 */ /* 0x040fe20000410000 */
[----:B------:R-:W-:Y:S05]  /*fef0*/  FMUL.FTZ R23, R39, R83 ;  /* 0x0000005327177220 */ /* 0x000fea0000410000 */
[----:B------:R-:W-:Y:S01]  /*ff00*/  MUFU.EX2 R84, R84 ;  /* 0x0000005400547308 */ /* 0x000fe20000000800 */
[----:B------:R-:W-:Y:S01]  /*ff10*/  FFMA.FTZ R82, R155, UR4, -R66 ;  /* 0x000000049b527c23 */ /* 0x000fe20008010842 */
[--C-:B------:R-:W-:Y:S01]  /*ff20*/  FFMA.FTZ R83, R207, UR4, -R100.reuse ;  /* 0x00000004cf537c23 */ /* 0x100fe20008010864 */
[--C-:B------:R-:W-:Y:S01]  /*ff30*/  FFMA.FTZ R80, R205, UR4, -R100.reuse ;  /* 0x00000004cd507c23 */ /* 0x100fe20008010864 */
[----:B------:R-:W-:Y:S01]  /*ff40*/  FFMA.FTZ R81, R203, UR4, -R100 ;  /* 0x00000004cb517c23 */ /* 0x000fe20008010864 */
[C---:B------:R-:W-:Y:S05]  /*ff50*/  HMMA.16816.F32.BF16 R20, R40.reuse, R28, R20 ;  /* 0x0000001c2814723c */ /* 0x040fea0000041814 */
[----:B------:R-:W-:Y:S01]  /*ff60*/  MUFU.EX2 R69, R69 ;  /* 0x0000004500457308 */ /* 0x000fe20000000800 */
[C---:B------:R-:W-:Y:S09]  /*ff70*/  HMMA.16816.F32.BF16 R24, R40.reuse, R30, R24 ;  /* 0x0000001e2818723c */ /* 0x040ff20000041818 */
[----:B------:R-:W-:Y:S02]  /*ff80*/  MUFU.EX2 R70, R70 ;  /* 0x0000004600467308 */ /* 0x000fe40000000800 */
[C---:B------:R-:W-:Y:S01]  /*ff90*/  FMUL.FTZ R28, R38.reuse, R72 ;  /* 0x00000048261c7220 */ /* 0x040fe20000410000 */
[----:B------:R-:W-:Y:S01]  /*ffa0*/  FMUL.FTZ R29, R38, R73 ;  /* 0x00000049261d7220 */ /* 0x000fe20000410000 */
[C---:B------:R-:W-:Y:S01]  /*ffb0*/  FMUL.FTZ R30, R39.reuse, R74 ;  /* 0x0000004a271e7220 */ /* 0x040fe20000410000 */
[C---:B------:R-:W-:Y:S01]  /*ffc0*/  FMUL.FTZ R31, R39.reuse, R75 ;  /* 0x0000004b271f7220 */ /* 0x040fe20000410000 */
[----:B------:R-:W-:Y:S04]  /*ffd0*/  FFMA.FTZ R39, R39, R192, R56 ;  /* 0x000000c027277223 */ /* 0x000fe80000010038 */
        /* <DEDUP_REMOVED lines=9> */
[----:B------:R-:W-:Y:S01]  /*10070*/  FADD.FTZ R39, R101, R106 ;  /* 0x0000006a65277221 */ /* 0x000fe20000010000 */
[----:B------:R-:W-:Y:S05]  /*10080*/  FADD.FTZ R117, R117, R38 ;  /* 0x0000002675757221 */ /* 0x000fea0000010000 */
[----:B------:R-:W5:Y:S02]  /*10090*/  MUFU.EX2 R68, R68 ;  /* 0x0000004400447308 */ /* 0x000f640000000800 */
[----:B-1----:R-:W-:Y:S01]  /*100a0*/  F2FP.BF16.F32.PACK_AB R41, R94, R97 ;  /* 0x000000615e29723e */ /* 0x002fe200000010ff */
[----:B---3--:R-:W-:Y:S01]  /*100b0*/  LDSM.16.MT88.4 R56, [R164+0x8800] ;  /* 0x00880000a438783b */ /* 0x008fe20000004200 */
[----:B--2---:R-:W-:Y:S01]  /*100c0*/  F2FP.BF16.F32.PACK_AB R43, R85, R88 ;  /* 0x00000058552b723e */ /* 0x004fe200000010ff */
[----:B------:R-:W-:Y:S01]  /*100d0*/  FADD.FTZ R104, R104, R117 ;  /* 0x0000007568687221 */ /* 0x000fe20000010000 */
[----:B----4-:R-:W-:Y:S04]  /*100e0*/  F2FP.BF16.F32.PACK_AB R42, R75, R76 ;  /* 0x0000004c4b2a723e */ /* 0x010fe800000010ff */
[----:B------:R-:W-:Y:S01]  /*100f0*/  MUFU.EX2 R77, R77 ;  /* 0x0000004d004d7308 */ /* 0x000fe20000000800 */
[----:B------:R-:W-:Y:S01]  /*10100*/  F2FP.BF16.F32.PACK_AB R40, R79, R84 ;  /* 0x000000544f28723e */ /* 0x000fe200000010ff */
[----:B------:R-:W-:Y:S01]  /*10110*/  LDSM.16.MT88.4 R60, [R163+0x8800] ;  /* 0x00880000a33c783b */ /* 0x000fe20000004200 */
[----:B------:R-:W-:Y:S01]  /*10120*/  FADD.FTZ R84, R84, R39 ;  /* 0x0000002754547221 */ /* 0x000fe20000010000 */
[----:B------:R-:W-:Y:S01]  /*10130*/  FADD.FTZ R97, R97, R104 ;  /* 0x0000006861617221 */ /* 0x000fe20000010000 */
[----:B------:R-:W-:Y:S02]  /*10140*/  FFMA.FTZ R104, R109, UR4, -R100 ;  /* 0x000000046d687c23 */ /* 0x000fe40008010864 */
[----:B------:R-:W-:Y:S03]  /*10150*/  FADD.FTZ R79, R79, R84 ;  /* 0x000000544f4f7221 */ /* 0x000fe60000010000 */
[----:B------:R-:W1:Y:S01]  /*10160*/  MUFU.EX2 R74, R74 ;  /* 0x0000004a004a7308 */ /* 0x000e620000000800 */
[C---:B------:R-:W-:Y:S03]  /*10170*/  HMMA.16816.F32.BF16 R4, R40.reuse, R48, R4 ;  /* 0x000000302804723c */ /* 0x040fe60000041804 */
[----:B------:R-:W-:Y:S01]  /*10180*/  FADD.FTZ R38, R76, R79 ;  /* 0x0000004f4c267221 */ /* 0x000fe20000010000 */
[----:B------:R-:W-:Y:S02]  /*10190*/  FADD.FTZ R97, R94, R97 ;  /* 0x000000615e617221 */ /* 0x000fe40000010000 */
[C---:B------:R-:W-:Y:S03]  /*101a0*/  HMMA.16816.F32.BF16 R8, R40.reuse, R50, R8 ;  /* 0x000000322808723c */ /* 0x040fe60000041808 */
[----:B------:R-:W-:Y:S01]  /*101b0*/  MUFU.EX2 R72, R72 ;  /* 0x0000004800487308 */ /* 0x000fe20000000800 */
[----:B------:R-:W2:Y:S01]  /*101c0*/  LDSM.16.MT88.4 R48, [R162+0x6800] ;  /* 0x00680000a230783b */ /* 0x000ea20000004200 */
[----:B------:R-:W-:Y:S01]  /*101d0*/  FADD.FTZ R38, R75, R38 ;  /* 0x000000264b267221 */ /* 0x000fe20000010000 */
[C---:B------:R-:W-:Y:S07]  /*101e0*/  HMMA.16816.F32.BF16 R12, R40.reuse, R52, R12 ;  /* 0x00000034280c723c */ /* 0x040fee000004180c */
[----:B------:R-:W3:Y:S01]  /*101f0*/  MUFU.EX2 R73, R73 ;  /* 0x0000004900497308 */ /* 0x000ee20000000800 */
[----:B------:R-:W-:Y:S03]  /*10200*/  LDSM.16.MT88.4 R92, [R166+0x9800] ;  /* 0x00980000a65c783b */ /* 0x000fe60000004200 */
[----:B------:R-:W-:Y:S01]  /*10210*/  FADD.FTZ R88, R88, R97 ;  /* 0x0000006158587221 */ /* 0x000fe20000010000 */
[C---:B------:R-:W-:Y:S05]  /*10220*/  HMMA.16816.F32.BF16 R16, R40.reuse, R54, R16 ;  /* 0x000000362810723c */ /* 0x040fea0000041810 */
[----:B------:R-:W-:Y:S01]  /*10230*/  MUFU.EX2 R83, R83 ;  /* 0x0000005300537308 */ /* 0x000fe20000000800 */
[----:B------:R-:W4:Y:S01]  /*10240*/  LDSM.16.MT88.4 R52, [R166+0x7000] ;  /* 0x00700000a634783b */ /* 0x000f220000004200 */
[C---:B-----5:R-:W-:Y:S04]  /*10250*/  HMMA.16816.F32.BF16 R20, R40.reuse, R44, R20 ;  /* 0x0000002c2814723c */ /* 0x060fe80000041814 */
[----:B------:R-:W-:Y:S04]  /*10260*/  FADD.FTZ R88, R85, R88 ;  /* 0x0000005855587221 */ /* 0x000fe80000010000 */
[----:B------:R-:W-:Y:S01]  /*10270*/  MUFU.EX2 R80, R80 ;  /* 0x0000005000507308 */ /* 0x000fe20000000800 */
[C---:B------:R-:W-:Y:S01]  /*10280*/  HMMA.16816.F32.BF16 R24, R40.reuse, R46, R24 ;  /* 0x0000002e2818723c */ /* 0x040fe20000041818 */
[----:B------:R-:W5:Y:S08]  /*10290*/  LDSM.16.MT88.4 R44, [R164+0x7000] ;  /* 0x00700000a42c783b */ /* 0x000f700000004200 */
[----:B------:R-:W-:Y:S10]  /*102a0*/  MUFU.EX2 R81, R81 ;  /* 0x0000005100517308 */ /* 0x000ff40000000800 */
[----:B------:R-:W-:Y:S01]  /*102b0*/  MUFU.EX2 R87, R87 ;  /* 0x0000005700577308 */ /* 0x000fe20000000800 */
[C---:B--2---:R-:W-:Y:S06]  /*102c0*/  HMMA.16816.F32.BF16 R28, R40.reuse, R48, R28 ;  /* 0x00000030281c723c */ /* 0x044fec000004181c */
[----:B------:R-:W-:Y:S03]  /*102d0*/  HMMA.16816.F32.BF16 R32, R40, R50, R32 ;  /* 0x000000322820723c */ /* 0x000fe60000041820 */
[----:B------:R-:W-:Y:S01]  /*102e0*/  MUFU.EX2 R78, R78 ;  /* 0x0000004e004e7308 */ /* 0x000fe20000000800 */
[----:B------:R-:W2:Y:S03]  /*102f0*/  LDSM.16.MT88.4 R48, [R163+0x7000] ;  /* 0x00700000a330783b */ /* 0x000ea60000004200 */
[----:B------:R-:W-:Y:S01]  /*10300*/  F2FP.BF16.F32.PACK_AB R41, R70, R69 ;  /* 0x000000454629723e */ /* 0x000fe200000010ff */
[----:B------:R-:W-:Y:S05]  /*10310*/  FADD.FTZ R69, R69, R88 ;  /* 0x0000005845457221 */ /* 0x000fea0000010000 */
[----:B------:R-:W-:Y:S01]  /*10320*/  MUFU.EX2 R91, R91 ;  /* 0x0000005b005b7308 */ /* 0x000fe20000000800 */
[----:B------:R-:W-:Y:S01]  /*10330*/  F2FP.BF16.F32.PACK_AB R43, R68, R71 ;  /* 0x00000047442b723e */ /* 0x000fe200000010ff */
[----:B------:R-:W-:Y:S01]  /*10340*/  FADD.FTZ R70, R70, R69 ;  /* 0x0000004546467221 */ /* 0x000fe20000010000 */
[----:B-1----:R-:W-:Y:S01]  /*10350*/  F2FP.BF16.F32.PACK_AB R40, R74, R77 ;  /* 0x0000004d4a28723e */ /* 0x002fe200000010ff */
[----:B------:R-:W-:Y:S01]  /*10360*/  FADD.FTZ R77, R77, R38 ;  /* 0x000000264d4d7221 */ /* 0x000fe20000010000 */
[----:B---3--:R-:W-:Y:S01]  /*10370*/  F2FP.BF16.F32.PACK_AB R42, R73, R72 ;  /* 0x00000048492a723e */ /* 0x008fe200000010ff */
[----:B------:R-:W-:Y:S04]  /*10380*/  FADD.FTZ R71, R71, R70 ;  /* 0x0000004647477221 */ /* 0x000fe80000010000 */
[----:B------:R-:W-:Y:S01]  /*10390*/  MUFU.EX2 R86, R86 ;  /* 0x0000005600567308 */ /* 0x000fe20000000800 */
[----:B------:R-:W-:Y:S01]  /*103a0*/  FADD.FTZ R68, R68, R71 ;  /* 0x0000004744447221 */ /* 0x000fe20000010000 */
[C---:B----4-:R-:W-:Y:S08]  /*103b0*/  HMMA.16816.F32.BF16 R4, R40.reuse, R52, R4 ;  /* 0x000000342804723c */ /* 0x050ff00000041804 */
[----:B------:R-:W1:Y:S01]  /*103c0*/  MUFU.EX2 R82, R82 ;  /* 0x0000005200527308 */ /* 0x000e620000000800 */
[C---:B------:R-:W-:Y:S01]  /*103d0*/  HMMA.16816.F32.BF16 R8, R40.reuse, R54, R8 ;  /* 0x000000362808723c */ /* 0x040fe20000041808 */
[----:B------:R-:W3:Y:S08]  /*103e0*/  LDSM.16.MT88.4 R52, [R162+0x7000] ;  /* 0x00700000a234783b */ /* 0x000ef00000004200 */
[----:B------:R-:W-:Y:S01]  /*103f0*/  MUFU.EX2 R89, R89 ;  /* 0x0000005900597308 */ /* 0x000fe20000000800 */
[C---:B-----5:R-:W-:Y:S06]  /*10400*/  HMMA.16816.F32.BF16 R12, R40.reuse, R44, R12 ;  /* 0x0000002c280c723c */ /* 0x060fec000004180c */
[C---:B------:R-:W-:Y:S01]  /*10410*/  HMMA.16816.F32.BF16 R16, R40.reuse, R46, R16 ;  /* 0x0000002e2810723c */ /* 0x040fe20000041810 */
[----:B------:R-:W4:Y:S02]  /*10420*/  LDSM.16.MT88.4 R44, [R166+0x7800] ;  /* 0x00780000a62c783b */ /* 0x000f240000004200 */
[----:B------:R-:W5:Y:S03]  /*10430*/  MUFU.EX2 R90, R90 ;  /* 0x0000005a005a7308 */ /* 0x000f660000000800 */
[C---:B--2---:R-:W-:Y:S07]  /*10440*/  HMMA.16816.F32.BF16 R20, R40.reuse, R48, R20 ;  /* 0x000000302814723c */ /* 0x044fee0000041814 */
[----:B------:R-:W-:Y:S01]  /*10450*/  MUFU.EX2 R99, R99 ;  /* 0x0000006300637308 */ /* 0x000fe20000000800 */
[C---:B------:R-:W-:Y:S01]  /*10460*/  HMMA.16816.F32.BF16 R24, R40.reuse, R50, R24 ;  /* 0x000000322818723c */ /* 0x040fe20000041818 */
[----:B------:R-:W2:Y:S08]  /*10470*/  LDSM.16.MT88.4 R48, [R164+0x7800] ;  /* 0x00780000a430783b */ /* 0x000eb00000004200 */
[----:B------:R-:W5:Y:S10]  /*10480*/  MUFU.EX2 R96, R96 ;  /* 0x0000006000607308 */ /* 0x000f740000000800 */
[----:B------:R-:W-:Y:S01]  /*10490*/  MUFU.EX2 R145, R145 ;  /* 0x0000009100917308 */ /* 0x000fe20000000800 */
[C---:B---3--:R-:W-:Y:S09]  /*104a0*/  HMMA.16816.F32.BF16 R28, R40.reuse, R52, R28 ;  /* 0x00000034281c723c */ /* 0x048ff2000004181c */
[----:B------:R-:W3:Y:S01]  /*104b0*/  MUFU.EX2 R112, R112 ;  /* 0x0000007000707308 */ /* 0x000ee20000000800 */
[----:B------:R-:W-:Y:S01]  /*104c0*/  HMMA.16816.F32.BF16 R32, R40, R54, R32 ;  /* 0x000000362820723c */ /* 0x000fe20000041820 */
[----:B------:R-:W5:Y:S06]  /*104d0*/  LDSM.16.MT88.4 R52, [R163+0x7800] ;  /* 0x00780000a334783b */ /* 0x000f6c0000004200 */
[----:B-1----:R-:W-:Y:S02]  /*104e0*/  F2FP.BF16.F32.PACK_AB R42, R82, R87 ;  /* 0x00000057522a723e */ /* 0x002fe400000010ff */
[----:B------:R-:W-:Y:S02]  /*104f0*/  MUFU.EX2 R141, R141 ;  /* 0x0000008d008d7308 */ /* 0x000fe40000000800 */
[----:B------:R-:W-:Y:S01]  /*10500*/  F2FP.BF16.F32.PACK_AB R41, R80, R83 ;  /* 0x000000535029723e */ /* 0x000fe200000010ff */
[----:B------:R-:W-:Y:S01]  /*10510*/  FADD.FTZ R83, R83, R68 ;  /* 0x0000004453537221 */ /* 0x000fe20000010000 */
[----:B------:R-:W-:Y:S02]  /*10520*/  F2FP.BF16.F32.PACK_AB R43, R78, R81 ;  /* 0x000000514e2b723e */ /* 0x000fe400000010ff */
[----:B------:R-:W-:Y:S04]  /*10530*/  F2FP.BF16.F32.PACK_AB R40, R86, R91 ;  /* 0x0000005b5628723e */ /* 0x000fe800000010ff */
[----:B------:R-:W1:Y:S01]  /*10540*/  MUFU.EX2 R98, R98 ;  /* 0x0000006200627308 */ /* 0x000e620000000800 */
[----:B------:R-:W-:Y:S04]  /*10550*/  FADD.FTZ R80, R80, R83 ;  /* 0x0000005350507221 */ /* 0x000fe80000010000 */
[----:B------:R-:W-:Y:S01]  /*10560*/  FADD.FTZ R81, R81, R80 ;  /* 0x0000005051517221 */ /* 0x000fe20000010000 */
[C---:B----4-:R-:W-:Y:S04]  /*10570*/  HMMA.16816.F32.BF16 R4, R40.reuse, R44, R4 ;  /* 0x0000002c2804723c */ /* 0x050fe80000041804 */
[----:B------:R-:W-:Y:S01]  /*10580*/  MUFU.EX2 R114, R114 ;  /* 0x0000007200727308 */ /* 0x000fe20000000800 */
[----:B------:R-:W-:Y:S01]  /*10590*/  FADD.FTZ R78, R78, R81 ;  /* 0x000000514e4e7221 */ /* 0x000fe20000010000 */
[C---:B------:R-:W-:Y:S01]  /*105a0*/  HMMA.16816.F32.BF16 R8, R40.reuse, R46, R8 ;  /* 0x0000002e2808723c */ /* 0x040fe20000041808 */
[----:B------:R-:W4:Y:S07]  /*105b0*/  LDSM.16.MT88.4 R44, [R162+0x7800] ;  /* 0x00780000a22c783b */ /* 0x000f2e0000004200 */
[----:B------:R-:W-:Y:S01]  /*105c0*/  MUFU.EX2 R131, R131 ;  /* 0x0000008300837308 */ /* 0x000fe20000000800 */
[C---:B--2---:R-:W-:Y:S06]  /*105d0*/  HMMA.16816.F32.BF16 R12, R40.reuse, R48, R12 ;  /* 0x00000030280c723c */ /* 0x044fec000004180c */
[C---:B------:R-:W-:Y:S01]  /*105e0*/  HMMA.16816.F32.BF16 R16, R40.reuse, R50, R16 ;  /* 0x000000322810723c */ /* 0x040fe20000041810 */
[----:B------:R-:W2:Y:S02]  /*105f0*/  LDSM.16.MT88.4 R48, [R166+0x8000] ;  /* 0x00800000a630783b */ /* 0x000ea40000004200 */
[----:B------:R-:W-:Y:S03]  /*10600*/  MUFU.EX2 R118, R118 ;  /* 0x0000007600767308 */ /* 0x000fe60000000800 */
[C---:B-----5:R-:W-:Y:S07]  /*10610*/  HMMA.16816.F32.BF16 R20, R40.reuse, R52, R20 ;  /* 0x000000342814723c */ /* 0x060fee0000041814 */
[----:B------:R-:W-:Y:S01]  /*10620*/  MUFU.EX2 R123, R123 ;  /* 0x0000007b007b7308 */ /* 0x000fe20000000800 */
[C---:B------:R-:W-:Y:S01]  /*10630*/  HMMA.16816.F32.BF16 R24, R40.reuse, R54, R24 ;  /* 0x000000362818723c */ /* 0x040fe20000041818 */
[----:B------:R-:W5:Y:S08]  /*10640*/  LDSM.16.MT88.4 R52, [R164+0x8000] ;  /* 0x00800000a434783b */ /* 0x000f700000004200 */
[----:B------:R-:W-:Y:S10]  /*10650*/  MUFU.EX2 R110, R110 ;  /* 0x0000006e006e7308 */ /* 0x000ff40000000800 */
[----:B------:R-:W5:Y:S01]  /*10660*/  MUFU.EX2 R135, R135 ;  /* 0x0000008700877308 */ /* 0x000f620000000800 */
[C---:B----4-:R-:W-:Y:S09]  /*10670*/  HMMA.16816.F32.BF16 R28, R40.reuse, R44, R28 ;  /* 0x0000002c281c723c */ /* 0x050ff2000004181c */
[----:B------:R-:W-:Y:S01]  /*10680*/  MUFU.EX2 R129, R129 ;  /* 0x0000008100817308 */ /* 0x000fe20000000800 */
[----:B------:R-:W-:Y:S01]  /*10690*/  HMMA.16816.F32.BF16 R32, R40, R46, R32 ;  /* 0x0000002e2820723c */ /* 0x000fe20000041820 */
[----:B------:R-:W4:Y:S06]  /*106a0*/  LDSM.16.MT88.4 R44, [R163+0x8000] ;  /* 0x00800000a32c783b */ /* 0x000f2c0000004200 */
[----:B------:R-:W-:Y:S01]  /*106b0*/  F2FP.BF16.F32.PACK_AB R41, R90, R89 ;  /* 0x000000595a29723e */ /* 0x000fe200000010ff */
[----:B------:R-:W-:Y:S01]  /*106c0*/  FADD.FTZ R89, R89, R78 ;  /* 0x0000004e59597221 */ /* 0x000fe20000010000 */
[----:B------:R-:W4:Y:S02]  /*106d0*/  MUFU.EX2 R116, R116 ;  /* 0x0000007400747308 */ /* 0x000f240000000800 */
[----:B------:R-:W-:Y:S01]  /*106e0*/  F2FP.BF16.F32.PACK_AB R43, R96, R99 ;  /* 0x00000063602b723e */ /* 0x000fe200000010ff */
[----:B------:R-:W-:Y:S01]  /*106f0*/  FADD.FTZ R90, R90, R89 ;  /* 0x000000595a5a7221 */ /* 0x000fe20000010000 */
[----:B---3--:R-:W-:Y:S02]  /*10700*/  F2FP.BF16.F32.PACK_AB R40, R112, R145 ;  /* 0x000000917028723e */ /* 0x008fe400000010ff */
[----:B-1----:R-:W-:Y:S04]  /*10710*/  F2FP.BF16.F32.PACK_AB R42, R98, R141 ;  /* 0x0000008d622a723e */ /* 0x002fe800000010ff */
[----:B------:R-:W-:Y:S03]  /*10720*/  MUFU.EX2 R121, R121 ;  /* 0x0000007900797308 */ /* 0x000fe60000000800 */
[C---:B--2---:R-:W-:Y:S07]  /*10730*/  HMMA.16816.F32.BF16 R4, R40.reuse, R48, R4 ;  /* 0x000000302804723c */ /* 0x044fee0000041804 */
[----:B------:R-:W-:Y:S01]  /*10740*/  MUFU.EX2 R122, R122 ;  /* 0x0000007a007a7308 */ /* 0x000fe20000000800 */
[C---:B------:R-:W-:Y:S01]  /*10750*/  HMMA.16816.F32.BF16 R8, R40.reuse, R50, R8 ;  /* 0x000000322808723c */ /* 0x040fe20000041808 */
[----:B------:R-:W1:Y:S08]  /*10760*/  LDSM.16.MT88.4 R48, [R162+0x8000] ;  /* 0x00800000a230783b */ /* 0x000e700000004200 */
[----:B------:R-:W-:Y:S01]  /*10770*/  MUFU.EX2 R120, R120 ;  /* 0x0000007800787308 */ /* 0x000fe20000000800 */
[C---:B-----5:R-:W-:Y:S06]  /*10780*/  HMMA.16816.F32.BF16 R12, R40.reuse, R52, R12 ;  /* 0x00000034280c723c */ /* 0x060fec000004180c */
[C---:B------:R-:W-:Y:S01]  /*10790*/  HMMA.16816.F32.BF16 R16, R40.reuse, R54, R16 ;  /* 0x000000362810723c */ /* 0x040fe20000041810 */
[----:B------:R-:W2:Y:S02]  /*107a0*/  LDSM.16.MT88.4 R52, [R166+0x8800] ;  /* 0x00880000a634783b */ /* 0x000ea40000004200 */
[----:B------:R-:W3:Y:S03]  /*107b0*/  MUFU.EX2 R125, R125 ;  /* 0x0000007d007d7308 */ /* 0x000ee60000000800 */
[C---:B----4-:R-:W-:Y:S07]  /*107c0*/  HMMA.16816.F32.BF16 R20, R40.reuse, R44, R20 ;  /* 0x0000002c2814723c */ /* 0x050fee0000041814 */
[----:B------:R-:W-:Y:S01]  /*107d0*/  MUFU.EX2 R124, R124 ;  /* 0x0000007c007c7308 */ /* 0x000fe20000000800 */
[C---:B------:R-:W-:Y:S03]  /*107e0*/  HMMA.16816.F32.BF16 R24, R40.reuse, R46, R24 ;  /* 0x0000002e2818723c */ /* 0x040fe60000041818 */
[----:B------:R-:W-:Y:S06]  /*107f0*/  F2FP.BF16.F32.PACK_AB R45, R135, R110 ;  /* 0x0000006e872d723e */ /* 0x000fec00000010ff */
[----:B------:R-:W-:Y:S02]  /*10800*/  MUFU.EX2 R113, R115 ;  /* 0x0000007300717308 */ /* 0x000fe40000000800 */
[----:B------:R-:W-:Y:S02]  /*10810*/  F2FP.BF16.F32.PACK_AB R47, R131, R114 ;  /* 0x00000072832f723e */ /* 0x000fe400000010ff */
[----:B------:R-:W-:Y:S02]  /*10820*/  F2FP.BF16.F32.PACK_AB R46, R123, R118 ;  /* 0x000000767b2e723e */ /* 0x000fe400000010ff */
[----:B------:R-:W-:Y:S04]  /*10830*/  F2FP.BF16.F32.PACK_AB R44, R116, R129 ;  /* 0x00000081742c723e */ /* 0x000fe800000010ff */
[----:B------:R-:W-:Y:S01]  /*10840*/  MUFU.EX2 R108, R108 ;  /* 0x0000006c006c7308 */ /* 0x000fe20000000800 */
[----:B---3--:R-:W-:Y:S01]  /*10850*/  F2FP.BF16.F32.PACK_AB R39, R125, R120 ;  /* 0x000000787d27723e */ /* 0x008fe200000010ff */
[C---:B-1----:R-:W-:Y:S08]  /*10860*/  HMMA.16816.F32.BF16 R28, R40.reuse, R48, R28 ;  /* 0x00000030281c723c */ /* 0x042ff0000004181c */
[----:B------:R-:W1:Y:S01]  /*10870*/  MUFU.EX2 R101, R111 ;  /* 0x0000006f00657308 */ /* 0x000e620000000800 */
[----:B------:R-:W-:Y:S01]  /*10880*/  HMMA.16816.F32.BF16 R32, R40, R50, R32 ;  /* 0x000000322820723c */ /* 0x000fe20000041820 */
[----:B------:R-:W3:Y:S05]  /*10890*/  LDSM.16.MT88.4 R40, [R162+0x8800] ;  /* 0x00880000a228783b */ /* 0x000eea0000004200 */
[C---:B--2---:R-:W-:Y:S03]  /*108a0*/  HMMA.16816.F32.BF16 R4, R44.reuse, R52, R4 ;  /* 0x000000342c04723c */ /* 0x044fe60000041804 */
[----:B------:R-:W-:Y:S01]  /*108b0*/  MUFU.EX2 R104, R104 ;  /* 0x0000006800687308 */ /* 0x000fe20000000800 */
[----:B------:R-:W2:Y:S02]  /*108c0*/  LDSM.16.MT88.4 R48, [R166+0x9000] ;  /* 0x00900000a630783b */ /* 0x000ea40000004200 */
[C---:B------:R-:W-:Y:S07]  /*108d0*/  HMMA.16816.F32.BF16 R8, R44.reuse, R54, R8 ;  /* 0x000000362c08723c */ /* 0x040fee0000041808 */
[----:B------:R-:W4:Y:S01]  /*108e0*/  MUFU.EX2 R107, R107 ;  /* 0x0000006b006b7308 */ /* 0x000f220000000800 */
[----:B------:R-:W5:Y:S01]  /*108f0*/  LDSM.16.MT88.4 R52, [R164+0x9000] ;  /* 0x00900000a434783b */ /* 0x000f620000004200 */
[C---:B------:R-:W-:Y:S03]  /*10900*/  HMMA.16816.F32.BF16 R12, R44.reuse, R56, R12 ;  /* 0x000000382c0c723c */ /* 0x040fe6000004180c */
[----:B-1----:R-:W-:Y:S03]  /*10910*/  F2FP.BF16.F32.PACK_AB R38, R101, R108 ;  /* 0x0000006c6526723e */ /* 0x002fe600000010ff */
[C---:B------:R-:W-:Y:S01]  /*10920*/  HMMA.16816.F32.BF16 R16, R44.reuse, R58, R16 ;  /* 0x0000003a2c10723c */ /* 0x040fe20000041810 */
[----:B------:R-:W1:Y:S05]  /*10930*/  LDSM.16.MT88.4 R56, [R163+0x9000] ;  /* 0x00900000a338783b */ /* 0x000e6a0000004200 */
[C---:B------:R-:W-:Y:S05]  /*10940*/  HMMA.16816.F32.BF16 R20, R44.reuse, R60, R20 ;  /* 0x0000003c2c14723c */ /* 0x040fea0000041814 */
[----:B----4-:R-:W-:Y:S01]  /*10950*/  F2FP.BF16.F32.PACK_AB R69, R107, R104 ;  /* 0x000000686b45723e */ /* 0x010fe200000010ff */
[C---:B------:R-:W-:Y:S05]  /*10960*/  HMMA.16816.F32.BF16 R24, R44.reuse, R62, R24 ;  /* 0x0000003e2c18723c */ /* 0x040fea0000041818 */
[--C-:B------:R-:W-:Y:S01]  /*10970*/  FFMA.FTZ R60, R37, UR4, -R100.reuse ;  /* 0x00000004253c7c23 */ /* 0x100fe20008010864 */
[C---:B---3--:R-:W-:Y:S05]  /*10980*/  HMMA.16816.F32.BF16 R28, R44.reuse, R40, R28 ;  /* 0x000000282c1c723c */ /* 0x048fea000004181c */
[----:B------:R-:W-:Y:S01]  /*10990*/  FFMA.FTZ R100, R36, UR4, -R100 ;  /* 0x0000000424647c23 */ /* 0x000fe20008010864 */
[----:B------:R-:W-:Y:S01]  /*109a0*/  HMMA.16816.F32.BF16 R32, R44, R42, R32 ;  /* 0x0000002a2c20723c */ /* 0x000fe20000041820 */
[----:B------:R-:W3:Y:S01]  /*109b0*/  LDSM.16.MT88.4 R40, [R162+0x9000] ;  /* 0x00900000a228783b */ /* 0x000ee20000004200 */
[----:B------:R-:W-:Y:S03]  /*109c0*/  MUFU.EX2 R60, R60 ;  /* 0x0000003c003c7308 */ /* 0x000fe60000000800 */
[----:B------:R-:W-:Y:S01]  /*109d0*/  F2FP.BF16.F32.PACK_AB R37, R122, R121 ;  /* 0x000000797a25723e */ /* 0x000fe200000010ff */
[----:B------:R-:W-:Y:S01]  /*109e0*/  FADD.FTZ R63, R74, R77 ;  /* 0x0000004d4a3f7221 */ /* 0x000fe20000010000 */
[----:B------:R-:W-:Y:S02]  /*109f0*/  F2FP.BF16.F32.PACK_AB R36, R113, R124 ;  /* 0x0000007c7124723e */ /* 0x000fe400000010ff */
[----:B------:R-:W-:Y:S03]  /*10a00*/  LDSM.16.MT88.4 R76, [R163+0x9800] ;  /* 0x00980000a34c783b */ /* 0x000fe60000004200 */
[----:B------:R-:W4:Y:S01]  /*10a10*/  MUFU.EX2 R61, R100 ;  /* 0x00000064003d7308 */ /* 0x000f220000000800 */
[----:B------:R-:W-:Y:S01]  /*10a20*/  FADD.FTZ R44, R72, R63 ;  /* 0x0000003f482c7221 */ /* 0x000fe20000010000 */
[C---:B--2---:R-:W-:Y:S08]  /*10a30*/  HMMA.16816.F32.BF16 R4, R36.reuse, R48, R4 ;  /* 0x000000302404723c */ /* 0x044ff00000041804 */
[----:B------:R-:W-:Y:S03]  /*10a40*/  MUFU.EX2 R48, R105 ;  /* 0x0000006900307308 */ /* 0x000fe60000000800 */
[----:B------:R-:W-:Y:S01]  /*10a50*/  FADD.FTZ R44, R73, R44 ;  /* 0x0000002c492c7221 */ /* 0x000fe20000010000 */
[C---:B------:R-:W-:Y:S03]  /*10a60*/  HMMA.16816.F32.BF16 R8, R36.reuse, R50, R8 ;  /* 0x000000322408723c */ /* 0x040fe60000041808 */
[----:B------:R-:W-:Y:S03]  /*10a70*/  FADD.FTZ R91, R91, R44 ;  /* 0x0000002c5b5b7221 */ /* 0x000fe60000010000 */
[C---:B-----5:R-:W-:Y:S05]  /*10a80*/  HMMA.16816.F32.BF16 R12, R36.reuse, R52, R12 ;  /* 0x00000034240c723c */ /* 0x060fea000004180c */
[----:B------:R-:W-:Y:S01]  /*10a90*/  FADD.FTZ R86, R86, R91 ;  /* 0x0000005b56567221 */ /* 0x000fe20000010000 */
[C---:B------:R-:W-:Y:S05]  /*10aa0*/  HMMA.16816.F32.BF16 R16, R36.reuse, R54, R16 ;  /* 0x000000362410723c */ /* 0x040fea0000041810 */
[----:B------:R-:W-:Y:S01]  /*10ab0*/  FADD.FTZ R45, R87, R86 ;  /* 0x00000056572d7221 */ /* 0x000fe20000010000 */
[C---:B-1----:R-:W-:Y:S01]  /*10ac0*/  HMMA.16816.F32.BF16 R20, R36.reuse, R56, R20 ;  /* 0x000000382414723c */ /* 0x042fe20000041814 */
[----:B------:R-:W1:Y:S04]  /*10ad0*/  LDSM.16.MT88.4 R84, [R164+0x9800] ;  /* 0x00980000a454783b */ /* 0x000e680000004200 */
[--C-:B------:R-:W-:Y:S01]  /*10ae0*/  FFMA.FTZ R49, R67, UR4, -R66.reuse ;  /* 0x0000000443317c23 */ /* 0x100fe20008010842 */
[C---:B------:R-:W-:Y:S05]  /*10af0*/  HMMA.16816.F32.BF16 R24, R36.reuse, R58, R24 ;  /* 0x0000003a2418723c */ /* 0x040fea0000041818 */
[--C-:B------:R-:W-:Y:S01]  /*10b00*/  FFMA.FTZ R50, R65, UR4, -R66.reuse ;  /* 0x0000000441327c23 */ /* 0x100fe20008010842 */
[C---:B---3--:R-:W-:Y:S01]  /*10b10*/  HMMA.16816.F32.BF16 R28, R36.reuse, R40, R28 ;  /* 0x00000028241c723c */ /* 0x048fe2000004181c */
[----:B------:R-:W2:Y:S04]  /*10b20*/  MUFU.EX2 R49, R49 ;  /* 0x0000003100317308 */ /* 0x000ea80000000800 */
[----:B------:R-:W-:Y:S01]  /*10b30*/  FFMA.FTZ R66, R64, UR4, -R66 ;  /* 0x0000000440427c23 */ /* 0x000fe20008010842 */
[----:B------:R-:W-:Y:S05]  /*10b40*/  HMMA.16816.F32.BF16 R32, R36, R42, R32 ;  /* 0x0000002a2420723c */ /* 0x000fea0000041820 */
[----:B------:R-:W-:Y:S01]  /*10b50*/  MUFU.EX2 R50, R50 ;  /* 0x0000003200327308 */ /* 0x000fe20000000800 */
[----:B------:R-:W-:Y:S01]  /*10b60*/  FADD.FTZ R82, R82, R45 ;  /* 0x0000002d52527221 */ /* 0x000fe20000010000 */
[----:B----4-:R-:W-:Y:S01]  /*10b70*/  F2FP.BF16.F32.PACK_AB R71, R61, R60 ;  /* 0x0000003c3d47723e */ /* 0x010fe200000010ff */
[----:B------:R-:W-:Y:S01]  /*10b80*/  FADD.FTZ R51, R99, R90 ;  /* 0x0000005a63337221 */ /* 0x000fe20000010000 */
[----:B------:R-:W3:Y:S06]  /*10b90*/  LDSM.16.MT88.4 R44, [R162+0x9800] ;  /* 0x00980000a22c783b */ /* 0x000eec0000004200 */
[----:B------:R-:W4:Y:S01]  /*10ba0*/  MUFU.EX2 R191, R66 ;  /* 0x0000004200bf7308 */ /* 0x000f220000000800 */
[----:B------:R-:W-:Y:S01]  /*10bb0*/  FADD.FTZ R145, R145, R82 ;  /* 0x0000005291917221 */ /* 0x000fe20000010000 */
[----:B--2---:R-:W-:Y:S01]  /*10bc0*/  F2FP.BF16.F32.PACK_AB R68, R49, R48 ;  /* 0x000000303144723e */ /* 0x004fe200000010ff */
[----:B------:R-:W-:Y:S01]  /*10bd0*/  FADD.FTZ R51, R96, R51 ;  /* 0x0000003360337221 */ /* 0x000fe20000010000 */
[----:B------:R-:W-:Y:S01]  /*10be0*/  MOV R100, R3 ;  /* 0x0000000300647202 */ /* 0x000fe20000000f00 */
[----:B------:R-:W-:Y:S02]  /*10bf0*/  FADD.FTZ R112, R112, R145 ;  /* 0x0000009170707221 */ /* 0x000fe40000010000 */
[----:B------:R-:W-:Y:S02]  /*10c00*/  FADD.FTZ R110, R110, R51 ;  /* 0x000000336e6e7221 */ /* 0x000fe40000010000 */
[----:B------:R-:W-:Y:S02]  /*10c10*/  FADD.FTZ R141, R141, R112 ;  /* 0x000000708d8d7221 */ /* 0x000fe40000010000 */
[----:B------:R-:W-:Y:S02]  /*10c20*/  FADD.FTZ R135, R135, R110 ;  /* 0x0000006e87877221 */ /* 0x000fe40000010000 */
[----:B------:R-:W-:Y:S02]  /*10c30*/  FADD.FTZ R98, R98, R141 ;  /* 0x0000008d62627221 */ /* 0x000fe40000010000 */
[----:B------:R-:W-:Y:S01]  /*10c40*/  FADD.FTZ R114, R114, R135 ;  /* 0x0000008772727221 */ /* 0x000fe20000010000 */
[----:B----4-:R-:W-:Y:S01]  /*10c50*/  F2FP.BF16.F32.PACK_AB R70, R191, R50 ;  /* 0x00000032bf46723e */ /* 0x010fe200000010ff */
        /* <DEDUP_REMOVED lines=31> */
.L_x_7402:
[----:B------:R-:W1:Y:S01]  /*10e50*/  SHFL.BFLY PT, R0, R191, 0x2, 0x1f ;  /* 0x0c401f00bf007f89 */ /* 0x000e6200000e0000 */
[----:B------:R-:W-:Y:S01]  /*10e60*/  MOV R11, 0x3f800000 ;  /* 0x3f800000000b7802 */ /* 0x000fe20000000f00 */
[----:B------:R-:W2:Y:S01]  /*10e70*/  S2UR UR4, SR_CgaCtaId ;  /* 0x00000000000479c3 */ /* 0x000ea20000008800 */
[----:B------:R-:W-:Y:S01]  /*10e80*/  UMOV UR5, 0x400 ;  /* 0x0000040000057882 */ /* 0x000fe20000000000 */
[----:B------:R-:W3:Y:S01]  /*10e90*/  SHFL.BFLY PT, R9, R192, 0x2, 0x1f ;  /* 0x0c401f00c0097f89 */ /* 0x000ee200000e0000 */
[----:B------:R-:W-:Y:S01]  /*10ea0*/  BSSY B0, `(.L_x_7407) ;  /* 0x000009d000007945 */ /* 0x000fe20003800000 */
[----:B------:R-:W4:Y:S04]  /*10eb0*/  S2R R13, SR_TID.X ;  /* 0x00000000000d7919 */ /* 0x000f280000002100 */
[----:B------:R-:W-:Y:S01]  /*10ec0*/  BAR.SYNC.DEFER_BLOCKING 0x0 ;  /* 0x0000000000007b1d */ /* 0x000fe20000010000 */
[----:B-1----:R-:W-:-:S05]  /*10ed0*/  FADD.FTZ R7, R0, R191 ;  /* 0x000000bf00077221 */ /* 0x002fca0000010000 */
[----:B------:R-:W1:Y:S01]  /*10ee0*/  S2R R0, SR_TID.X ;  /* 0x0000000000007919 */ /* 0x000e620000002100 */
[----:B--2---:R-:W-:Y:S01]  /*10ef0*/  ULEA UR4, UR4, UR5, 0x18 ;  /* 0x0000000504047291 */ /* 0x004fe2000f8ec03f */
[----:B---3--:R-:W-:Y:S01]  /*10f00*/  FADD.FTZ R9, R9, R192 ;  /* 0x000000c009097221 */ /* 0x008fe20000010000 */
[----:B------:R-:W2:Y:S04]  /*10f10*/  SHFL.BFLY PT, R6, R7, 0x1, 0x1f ;  /* 0x0c201f0007067f89 */ /* 0x000ea800000e0000 */
[----:B------:R-:W3:Y:S01]  /*10f20*/  SHFL.BFLY PT, R4, R9, 0x1, 0x1f ;  /* 0x0c201f0009047f89 */ /* 0x000ee200000e0000 */
[----:B----4-:R-:W-:-:S04]  /*10f30*/  SHF.R.S32.HI R10, RZ, 0x1f, R13 ;  /* 0x0000001fff0a7819 */ /* 0x010fc8000001140d */
[----:B------:R-:W-:-:S04]  /*10f40*/  LEA.HI R10, R10, R13, RZ, 0x4 ;  /* 0x0000000d0a0a7211 */ /* 0x000fc800078f20ff */
[----:B------:R-:W-:-:S04]  /*10f50*/  SHF.R.S32.HI R10, RZ, 0x4, R10 ;  /* 0x00000004ff0a7819 */ /* 0x000fc8000001140a */
[----:B------:R-:W-:Y:S01]  /*10f60*/  SHF.L.U32 R13, R10, 0x6, RZ ;  /* 0x000000060a0d7819 */ /* 0x000fe200000006ff */
[----:B--2---:R-:W-:Y:S01]  /*10f70*/  FADD.FTZ R6, R7, R6 ;  /* 0x0000000607067221 */ /* 0x004fe20000010000 */
[----:B-1----:R-:W-:Y:S01]  /*10f80*/  SHF.R.S32.HI R5, RZ, 0x1f, R0 ;  /* 0x0000001fff057819 */ /* 0x002fe20000011400 */
[----:B---3--:R-:W-:-:S03]  /*10f90*/  FADD.FTZ R4, R9, R4 ;  /* 0x0000000409047221 */ /* 0x008fc60000010000 */
[----:B------:R-:W-:Y:S01]  /*10fa0*/  FSETP.NE.FTZ.AND P4, PT, R6, RZ, PT ;  /* 0x000000ff0600720b */ /* 0x000fe20003f95000 */
[----:B------:R-:W-:Y:S01]  /*10fb0*/  IMAD.MOV.U32 R9, RZ, RZ, 0x3f800000 ;  /* 0x3f800000ff097424 */ /* 0x000fe200078e00ff */
[----:B------:R-:W-:Y:S02]  /*10fc0*/  LEA.HI R8, R5, R0, RZ, 0x2 ;  /* 0x0000000005087211 */ /* 0x000fe400078f10ff */
[----:B------:R-:W-:Y:S02]  /*10fd0*/  FSETP.NE.FTZ.AND P3, PT, R4, RZ, PT ;  /* 0x000000ff0400720b */ /* 0x000fe40003f75000 */
[--C-:B------:R-:W-:Y:S02]  /*10fe0*/  SHF.R.S32.HI R12, RZ, 0x2, R8.reuse ;  /* 0x00000002ff0c7819 */ /* 0x100fe40000011408 */
[----:B------:R-:W-:Y:S02]  /*10ff0*/  SHF.R.S32.HI R7, RZ, 0x1f, R8 ;  /* 0x0000001fff077819 */ /* 0x000fe40000011408 */
[----:B------:R-:W-:-:S02]  /*11000*/  LOP3.LUT R15, R8, 0x1ffffffc, RZ, 0xc0, !PT ;  /* 0x1ffffffc080f7812 */ /* 0x000fc400078ec0ff */
[----:B------:R-:W-:Y:S01]  /*11010*/  LEA.HI R7, R7, R12, RZ, 0x3 ;  /* 0x0000000c07077211 */ /* 0x000fe200078f18ff */
[----:B------:R-:W1:Y:S01]  /*11020*/  @P4 MUFU.RCP R11, R6 ;  /* 0x00000006000b4308 */ /* 0x000e620000001000 */
[----:B------:R-:W2:Y:S01]  /*11030*/  @P4 LDC R22, c[0x0][0x2e8] ;  /* 0x0000ba00ff164b82 */ /* 0x000ea20000000800 */
[----:B------:R-:W-:Y:S01]  /*11040*/  IMAD.IADD R15, R0, 0x1, -R15 ;  /* 0x00000001000f7824 */ /* 0x000fe200078e0a0f */
[----:B------:R-:W-:-:S04]  /*11050*/  LOP3.LUT R7, R7, 0xfffffff8, RZ, 0xc0, !PT ;  /* 0xfffffff807077812 */ /* 0x000fc800078ec0ff */
[----:B------:R-:W-:Y:S01]  /*11060*/  IADD3 R7, R12, -R7, RZ ;  /* 0x800000070c077210 */ /* 0x000fe20007ffe0ff */
[----:B------:R-:W3:Y:S03]  /*11070*/  @P3 MUFU.RCP R9, R4 ;  /* 0x0000000400093308 */ /* 0x000ee60000001000 */
[----:B------:R-:W-:-:S04]  /*11080*/  LOP3.LUT R12, R7, 0x1, RZ, 0xc0, !PT ;  /* 0x00000001070c7812 */ /* 0x000fc800078ec0ff */
[----:B------:R-:W-:Y:S01]  /*11090*/  ISETP.NE.U32.AND P0, PT, R12, 0x1, PT ;  /* 0x000000010c00780c */ /* 0x000fe20003f05070 */
        /* <DEDUP_REMOVED lines=18> */
[----:B---3--:R-:W-:Y:S01]  /*111c0*/  FMUL.FTZ R99, R9, R99 ;  /* 0x0000006309637220 */ /* 0x008fe20000410000 */
[----:B------:R-:W-:Y:S01]  /*111d0*/  R2P PR, R7, 0x6 ;  /* 0x0000000607007804 */ /* 0x000fe20000000000 */
[----:B------:R-:W-:Y:S01]  /*111e0*/  FMUL.FTZ R98, R9, R98 ;  /* 0x0000006209627220 */ /* 0x000fe20000410000 */
[----:B------:R-:W-:Y:S01]  /*111f0*/  LOP3.LUT R11, R11, 0xfffffff0, RZ, 0xc0, !PT ;  /* 0xfffffff00b0b7812 */ /* 0x000fe200078ec0ff */
[----:B------:R-:W-:Y:S01]  /*11200*/  FMUL.FTZ R95, R9, R95 ;  /* 0x0000005f095f7220 */ /* 0x000fe20000410000 */
[----:B------:R-:W-:Y:S01]  /*11210*/  LEA.HI R5, R5, R0, RZ, 0x5 ;  /* 0x0000000005057211 */ /* 0x000fe200078f28ff */
[----:B------:R-:W-:Y:S01]  /*11220*/  FMUL.FTZ R94, R9, R94 ;  /* 0x0000005e095e7220 */ /* 0x000fe20000410000 */
[----:B------:R-:W-:Y:S01]  /*11230*/  SHF.L.U32 R7, R7, 0x6, RZ ;  /* 0x0000000607077819 */ /* 0x000fe200000006ff */
[----:B------:R-:W-:-:S02]  /*11240*/  IMAD.IADD R11, R0, 0x1, -R11 ;  /* 0x00000001000b7824 */ /* 0x000fc400078e0a0b */
        /* <DEDUP_REMOVED lines=13> */
[----:B------:R-:W1:Y:S01]  /*11320*/  @P3 MUFU.LG2 R4, R4 ;  /* 0x0000000400043308 */ /* 0x000e620000000c00 */
[----:B------:R-:W-:Y:S01]  /*11330*/  LOP3.LUT R7, R7, 0x1c0, RZ, 0xc0, !PT ;  /* 0x000001c007077812 */ /* 0x000fe200078ec0ff */
[----:B----4-:R-:W-:Y:S01]  /*11340*/  @P4 FMUL.FTZ R6, R6, 0.69314718246459960938 ;  /* 0x3f31721806064820 */ /* 0x010fe20000410000 */
[----:B------:R-:W-:-:S02]  /*11350*/  LEA.HI R9, R11, R11, RZ, 0x1 ;  /* 0x0000000b0b097211 */ /* 0x000fc400078f08ff */
[----:B------:R-:W-:Y:S02]  /*11360*/  LEA R15, R8, R15, 0x9 ;  /* 0x0000000f080f7211 */ /* 0x000fe400078e48ff */
[----:B------:R-:W-:Y:S01]  /*11370*/  LEA.HI R14, R7, R7, RZ, 0x1d ;  /* 0x00000007070e7211 */ /* 0x000fe200078fe8ff */
[----:B------:R-:W-:Y:S01]  /*11380*/  IMAD.MOV.U32 R7, RZ, RZ, 0x20 ;  /* 0x00000020ff077424 */ /* 0x000fe200078e00ff */
[----:B------:R-:W-:Y:S01]  /*11390*/  LOP3.LUT R12, R13, 0x1c0, RZ, 0xc0, !PT ;  /* 0x000001c00d0c7812 */ /* 0x000fe200078ec0ff */
[----:B------:R-:W-:Y:S01]  /*113a0*/  IMAD.SHL.U32 R13, R9, 0x4, RZ ;  /* 0x00000004090d7824 */ /* 0x000fe200078e00ff */
[----:B------:R-:W-:Y:S02]  /*113b0*/  LEA R14, R15, R14, 0x1 ;  /* 0x0000000e0f0e7211 */ /* 0x000fe400078e08ff */
[----:B------:R-:W-:Y:S01]  /*113c0*/  LOP3.LUT R16, R9, 0xffffffe, RZ, 0xc0, !PT ;  /* 0x0ffffffe09107812 */ /* 0x000fe200078ec0ff */
[----:B------:R-:W-:Y:S01]  /*113d0*/  IMAD.MOV.U32 R9, RZ, RZ, 0x40 ;  /* 0x00000040ff097424 */ /* 0x000fe200078e00ff */
[----:B------:R-:W-:-:S02]  /*113e0*/  LOP3.LUT R13, R12, 0x38, R13, 0xf8, !PT ;  /* 0x000000380c0d7812 */ /* 0x000fc400078ef80d */
[----:B------:R-:W-:Y:S02]  /*113f0*/  SHF.R.U32.HI R12, RZ, 0x3, R12 ;  /* 0x00000003ff0c7819 */ /* 0x000fe4000001160c */
[----:B------:R-:W-:Y:S02]  /*11400*/  LEA R14, R14, UR4, 0x2 ;  /* 0x000000040e0e7c11 */ /* 0x000fe4000f8e10ff */
[----:B------:R-:W-:Y:S02]  /*11410*/  SEL R7, R7, 0xffffffe0, P0 ;  /* 0xffffffe007077807 */ /* 0x000fe40000000000 */
[----:B------:R-:W-:Y:S01]  /*11420*/  LOP3.LUT R12, R13, R12, RZ, 0x3c, !PT ;  /* 0x0000000c0d0c7212 */ /* 0x000fe200078e3cff */
[----:B------:R-:W-:Y:S01]  /*11430*/  STS.64 [R14], R96 ;  /* 0x000000600e007388 */ /* 0x000fe20000000a00 */
[C---:B------:R-:W-:Y:S01]  /*11440*/  IADD3 R18, R14.reuse, 0x80, RZ ;  /* 0x000000800e127810 */ /* 0x040fe20007ffe0ff */
[----:B------:R-:W-:Y:S01]  /*11450*/  @P2 VIADD R18, R14, 0xffffff80 ;  /* 0xffffff800e122836 */ /* 0x000fe20000000000 */
[----:B------:R-:W-:Y:S01]  /*11460*/  IADD3 R13, R11, -R16, RZ ;  /* 0x800000100b0d7210 */ /* 0x000fe20007ffe0ff */
[----:B------:R-:W-:Y:S01]  /*11470*/  STS.64 [R14+0x800], R98 ;  /* 0x000800620e007388 */ /* 0x000fe20000000a00 */
[----:B------:R-:W-:-:S02]  /*11480*/  SEL R9, R9, 0xffffffc0, !P1 ;  /* 0xffffffc009097807 */ /* 0x000fc40004800000 */
[C---:B------:R-:W-:Y:S02]  /*11490*/  IADD3 R16, R14.reuse, R7, RZ ;  /* 0x000000070e107210 */ /* 0x040fe40007ffe0ff */
[----:B------:R-:W-:Y:S01]  /*114a0*/  LEA R12, R13, R12, 0x2 ;  /* 0x0000000c0d0c7211 */ /* 0x000fe200078e10ff */
[----:B------:R-:W-:Y:S01]  /*114b0*/  IMAD.IADD R13, R14, 0x1, R9 ;  /* 0x000000010e0d7824 */ /* 0x000fe200078e0209 */
[-C--:B------:R-:W-:Y:S01]  /*114c0*/  IADD3 R20, R7, R18.reuse, RZ ;  /* 0x0000001207147210 */ /* 0x080fe20007ffe0ff */
[----:B------:R-:W-:Y:S01]  /*114d0*/  STS.64 [R16], R92 ;  /* 0x0000005c10007388 */ /* 0x000fe20000000a00 */
[----:B------:R-:W-:Y:S02]  /*114e0*/  IADD3 R15, R16, R9, RZ ;  /* 0x00000009100f7210 */ /* 0x000fe40007ffe0ff */
[C---:B------:R-:W-:Y:S01]  /*114f0*/  IADD3 R19, R9.reuse, R18, RZ ;  /* 0x0000001209137210 */ /* 0x040fe20007ffe0ff */
[----:B------:R3:W-:Y:S01]  /*11500*/  STS.64 [R16+0x800], R94 ;  /* 0x0008005e10007388 */ /* 0x0007e20000000a00 */
[----:B------:R-:W-:Y:S01]  /*11510*/  IMAD.IADD R21, R9, 0x1, R20 ;  /* 0x0000000109157824 */ /* 0x000fe200078e0214 */
[----:B------:R-:W-:Y:S01]  /*11520*/  LEA R7, R12, UR4, 0x2 ;  /* 0x000000040c077c11 */ /* 0x000fe2000f8e10ff */
[----:B------:R-:W4:Y:S01]  /*11530*/  S2UR UR4, SR_CTAID.Z ;  /* 0x00000000000479c3 */ /* 0x000f220000002700 */
[----:B------:R-:W-:Y:S01]  /*11540*/  STS.64 [R13], R88 ;  /* 0x000000580d007388 */ /* 0x000fe20000000a00 */
[----:B------:R-:W-:-:S02]  /*11550*/  LOP3.LUT R5, R5, 0xffffffe0, RZ, 0xc0, !PT ;  /* 0xffffffe005057812 */ /* 0x000fc400078ec0ff */
[----:B------:R-:W-:Y:S01]  /*11560*/  SHF.R.S32.HI R23, RZ, 0x1f, R8 ;  /* 0x0000001fff177819 */ /* 0x000fe20000011408 */
[----:B------:R-:W-:Y:S01]  /*11570*/  STS.64 [R13+0x800], R90 ;  /* 0x0008005a0d007388 */ /* 0x000fe20000000a00 */
[----:B------:R-:W-:Y:S02]  /*11580*/  IADD3 R5, -R5, R0, RZ ;  /* 0x0000000005057210 */ /* 0x000fe40007ffe1ff */
[----:B------:R-:W-:Y:S01]  /*11590*/  MOV R0, 0xff800000 ;  /* 0xff80000000007802 */ /* 0x000fe20000000f00 */
[----:B------:R-:W-:Y:S01]  /*115a0*/  STS.64 [R15], R84 ;  /* 0x000000540f007388 */ /* 0x000fe20000000a00 */
[----:B------:R-:W-:Y:S01]  /*115b0*/  LOP3.LUT P0, RZ, R5, 0x3, RZ, 0xc0, !PT ;  /* 0x0000000305ff7812 */ /* 0x000fe2000780c0ff */
[----:B------:R-:W-:Y:S02]  /*115c0*/  IMAD.MOV R5, RZ, RZ, -R183 ;  /* 0x000000ffff057224 */ /* 0x000fe400078e0ab7 */
[----:B--2---:R-:W-:Y:S01]  /*115d0*/  @P4 FFMA.FTZ R0, R3, R22, R6 ;  /* 0x0000001603004223 */ /* 0x004fe20000010006 */
[----:B------:R-:W-:Y:S04]  /*115e0*/  STS.64 [R15+0x800], R86 ;  /* 0x000800560f007388 */ /* 0x000fe80000000a00 */
[----:B------:R-:W-:Y:S04]  /*115f0*/  STS.64 [R18], R80 ;  /* 0x0000005012007388 */ /* 0x000fe80000000a00 */
[----:B------:R-:W-:Y:S01]  /*11600*/  STS.64 [R18+0x800], R82 ;  /* 0x0008005212007388 */ /* 0x000fe20000000a00 */
[----:B---3--:R-:W2:Y:S03]  /*11610*/  LDC.64 R16, c[0x0][0x2c0] ;  /* 0x0000b000ff107b82 */ /* 0x008ea60000000a00 */
[----:B------:R-:W-:Y:S04]  /*11620*/  STS.64 [R20], R76 ;  /* 0x0000004c14007388 */ /* 0x000fe80000000a00 */
[----:B------:R3:W-:Y:S04]  /*11630*/  STS.64 [R20+0x800], R78 ;  /* 0x0008004e14007388 */ /* 0x0007e80000000a00 */
[----:B------:R-:W-:Y:S04]  /*11640*/  STS.64 [R19], R72 ;  /* 0x0000004813007388 */ /* 0x000fe80000000a00 */
[----:B------:R5:W-:Y:S04]  /*11650*/  STS.64 [R19+0x800], R74 ;  /* 0x0008004a13007388 */ /* 0x000be80000000a00 */
[----:B------:R-:W-:Y:S04]  /*11660*/  STS.64 [R21], R68 ;  /* 0x0000004415007388 */ /* 0x000fe80000000a00 */
[----:B------:R1:W-:Y:S01]  /*11670*/  STS.64 [R21+0x800], R70 ;  /* 0x0008004615007388 */ /* 0x0003e20000000a00 */
[----:B------:R-:W-:Y:S08]  /*11680*/  BAR.SYNC.DEFER_BLOCKING 0x0 ;  /* 0x0000000000007b1d */ /* 0x000ff00000010000 */
[----:B---3--:R-:W4:Y:S01]  /*11690*/  LDC R20, c[0x0][0x270] ;  /* 0x00009c00ff147b82 */ /* 0x008f220000000800 */
[----:B------:R-:W2:Y:S01]  /*116a0*/  S2R R9, SR_CTAID.Y ;  /* 0x0000000000097919 */ /* 0x000ea20000002600 */
[----:B------:R-:W3:Y:S06]  /*116b0*/  S2R R18, SR_CTAID.X ;  /* 0x0000000000127919 */ /* 0x000eec0000002500 */
[----:B-----5:R-:W5:Y:S01]  /*116c0*/  @P3 LDC R19, c[0x0][0x2e8] ;  /* 0x0000ba00ff133b82 */ /* 0x020f620000000800 */
[----:B-1----:R-:W-:Y:S01]  /*116d0*/  LEA.HI R21, R23, R8, RZ, 0x2 ;  /* 0x0000000817157211 */ /* 0x002fe200078f10ff */
[----:B------:R1:W1:Y:S03]  /*116e0*/  LDS.128 R12, [R7] ;  /* 0x00000000070c7984 */ /* 0x0002660000000c00 */
[----:B------:R-:W-:-:S04]  /*116f0*/  LOP3.LUT R21, R21, 0xffffffc, RZ, 0xc0, !PT ;  /* 0x0ffffffc15157812 */ /* 0x000fc800078ec0ff */
[----:B------:R-:W-:Y:S01]  /*11700*/  IADD3 R21, R8, -R21, RZ ;  /* 0x8000001508157210 */ /* 0x000fe20007ffe0ff */
[----:B----4-:R-:W-:Y:S02]  /*11710*/  IMAD R5, R20, R5, UR4 ;  /* 0x0000000414057e24 */ /* 0x010fe4000f8e0205 */
[----:B------:R-:W-:Y:S01]  /*11720*/  IMAD.MOV.U32 R8, RZ, RZ, -0x800000 ;  /* 0xff800000ff087424 */ /* 0x000fe200078e00ff */
[----:B------:R-:W-:Y:S01]  /*11730*/  LEA R182, R21, R182, 0x4 ;  /* 0x000000b615b67211 */ /* 0x000fe200078e20ff */
[----:B------:R-:W-:Y:S01]  /*11740*/  @P3 FMUL.FTZ R21, R4, 0.69314718246459960938 ;  /* 0x3f31721804153820 */ /* 0x000fe20000410000 */
[----:B------:R-:W-:Y:S01]  /*11750*/  SHF.L.U32 R4, R11, 0x2, RZ ;  /* 0x000000020b047819 */ /* 0x000fe200000006ff */
[----:B--2---:R-:W-:Y:S02]  /*11760*/  IMAD R9, R9, R16, R183 ;  /* 0x0000001009097224 */ /* 0x004fe400078e02b7 */
[----:B-----5:R-:W-:Y:S01]  /*11770*/  @P3 FFMA.FTZ R8, R2, R19, R21 ;  /* 0x0000001302083223 */ /* 0x020fe20000010015 */
[----:B---3--:R-:W-:Y:S01]  /*11780*/  SHF.L.U32 R18, R18, 0x6, RZ ;  /* 0x0000000612127819 */ /* 0x008fe200000006ff */
[----:B------:R-:W-:-:S04]  /*11790*/  IMAD R5, R9, R20, R5 ;  /* 0x0000001409057224 */ /* 0x000fc800078e0205 */
[----:B------:R-:W-:Y:S01]  /*117a0*/  IMAD R3, R5, R17, R18 ;  /* 0x0000001105037224 */ /* 0x000fe200078e0212 */
[----:B-1----:R-:W-:Y:S06]  /*117b0*/  @P0 BRA `(.L_x_7408) ;  /* 0x00000000002c0947 */ /* 0x002fec0003800000 */
        /* <DEDUP_REMOVED lines=11> */
.L_x_7408:
[----:B------:R-:W-:Y:S05]  /*11870*/  BSYNC B0 ;  /* 0x0000000000007941 */ /* 0x000fea0003800000 */
.L_x_7407:
[----:B------:R-:W2:Y:S01]  /*11880*/  LDS.128 R36, [R7+0x800] ;  /* 0x0008000007247984 */ /* 0x000ea20000000c00 */
[--C-:B------:R-:W-:Y:S01]  /*11890*/  SHF.R.S32.HI R5, RZ, 0x1f, R4.reuse ;  /* 0x0000001fff057819 */ /* 0x100fe20000011404 */
[----:B------:R-:W-:Y:S01]  /*118a0*/  ULDC UR4, c[0x0][0x2d0] ;  /* 0x0000b40000047ab9 */ /* 0x000fe20000000800 */
[----:B-1----:R-:W-:Y:S01]  /*118b0*/  VIADD R0, R10, 0x10 ;  /* 0x000000100a007836 */ /* 0x002fe20000000000 */
[----:B------:R-:W1:Y:S01]  /*118c0*/  LDS.128 R32, [R7+0x1000] ;  /* 0x0010000007207984 */ /* 0x000e620000000c00 */
[----:B------:R-:W-:Y:S01]  /*118d0*/  ISETP.GE.AND P0, PT, R4, UR4, PT ;  /* 0x0000000404007c0c */ /* 0x000fe2000bf06270 */
[----:B------:R-:W-:Y:S01]  /*118e0*/  ULDC UR4, c[0x0][0x2dc] ;  /* 0x0000b70000047ab9 */ /* 0x000fe20000000800 */
[C---:B------:R-:W-:Y:S01]  /*118f0*/  IMAD.WIDE R4, R10.reuse, 0x40, R4 ;  /* 0x000000400a047825 */ /* 0x040fe200078e0204 */
[----:B------:R-:W3:Y:S01]  /*11900*/  LDS.128 R28, [R7+0x1800] ;  /* 0x00180000071c7984 */ /* 0x000ee20000000c00 */
[-C--:B------:R-:W-:Y:S02]  /*11910*/  ISETP.GE.OR P1, PT, R10, R173.reuse, P0 ;  /* 0x000000ad0a00720c */ /* 0x080fe40000726670 */
[----:B------:R-:W-:Y:S01]  /*11920*/  IMAD R3, R3, UR4, RZ ;  /* 0x0000000403037c24 */ /* 0x000fe2000f8e02ff */
[----:B------:R-:W4:Y:S01]  /*11930*/  LDS.128 R24, [R7+0x2000] ;  /* 0x0020000007187984 */ /* 0x000f220000000c00 */
        /* <DEDUP_REMOVED lines=24> */
[----:B-1----:R2:W-:Y:S04]  /*11ac0*/  @!P5 STG.E.128 desc[UR12][R8.64+0x1000], R32 ;  /* 0x001000200800d986 */ /* 0x0025e8000c101d0c */
[----:B---3--:R2:W-:Y:S04]  /*11ad0*/  @!P4 STG.E.128 desc[UR12][R8.64+0x1800], R28 ;  /* 0x0018001c0800c986 */ /* 0x0085e8000c101d0c */
[----:B----4-:R2:W-:Y:S04]  /*11ae0*/  @!P3 STG.E.128 desc[UR12][R8.64+0x2000], R24 ;  /* 0x002000180800b986 */ /* 0x0105e8000c101d0c */
[----:B-----5:R2:W-:Y:S04]  /*11af0*/  @!P2 STG.E.128 desc[UR12][R8.64+0x2800], R20 ;  /* 0x002800140800a986 */ /* 0x0205e8000c101d0c */
[----:B------:R2:W-:Y:S01]  /*11b00*/  @!P1 STG.E.128 desc[UR12][R8.64+0x3000], R16 ;  /* 0x0030001008009986 */ /* 0x0005e2000c101d0c */
[----:B------:R-:W-:Y:S05]  /*11b10*/  @P0 EXIT ;  /* 0x000000000000094d */ /* 0x000fea0003800000 */
[----:B------:R-:W-:Y:S01]  /*11b20*/  STG.E.128 desc[UR12][R8.64+0x3800], R40 ;  /* 0x0038002808007986 */ /* 0x000fe2000c101d0c */
[----:B------:R-:W-:Y:S05]  /*11b30*/  EXIT ;  /* 0x000000000000794d */ /* 0x000fea0003800000 */
.L_x_7409:
        /* <DEDUP_REMOVED lines=12> */
.L_x_8057:


//--------------------- .text._ZN5flash24flash_fwd_splitkv_kernelI23Flash_fwd_kernel_traitsILi64ELi64ELi128ELi4ELb0ELb0EN7cutlass10bfloat16_tE19Flash_kernel_traitsILi64ELi64ELi128ELi4ES3_EELb1ELb0ELb0ELb0ELb1ELb0ELb1ELb1EEEvNS_16Flash_fwd_paramsE --------------------------
	.section	.text._ZN5flash24flash_fwd_splitkv_kernelI23Flash_fwd_kernel_traitsILi64ELi64ELi128ELi4ELb0ELb0EN7cutlass10bfloat16_tE19Flash_kernel_traitsILi64ELi64ELi128ELi4ES3_EELb1ELb0ELb0ELb0ELb1ELb0ELb1ELb1EEEvNS_16Flash_fwd_paramsE,"ax",@progbits
	.align	128
        .global         _ZN5flash24flash_fwd_splitkv_kernelI23Flash_fwd_kernel_traitsILi64ELi64ELi128ELi4ELb0ELb0EN7cutlass10bfloat16_tE19Flash_kernel_traitsILi64ELi64ELi128ELi4ES3_EELb1ELb0ELb0ELb0ELb1ELb0ELb1ELb1EEEvNS_16Flash_fwd_paramsE
        .type           _ZN5flash24flash_fwd_splitkv_kernelI23Flash_fwd_kernel_traitsILi64ELi64ELi128ELi4ELb0ELb0EN7cutlass10bfloat16_tE19Flash_kernel_traitsILi64ELi64ELi128ELi4ES3_EELb1ELb0ELb0ELb0ELb1ELb0ELb1ELb1EEEvNS_16Flash_fwd_paramsE,@function
        .size           _ZN5flash24flash_fwd_splitkv_kernelI23Flash_fwd_kernel_traitsILi64ELi64ELi128ELi4ELb0ELb0EN7cutlass10bfloat16_tE19Flash_kernel_traitsILi64ELi64ELi128ELi4ES3_EELb1ELb0ELb0ELb0ELb1ELb0ELb1ELb1EEEvNS_16Flash_fwd_paramsE,(.L_x_8058 - _ZN5flash24flash_fwd_splitkv_kernelI23Flash_fwd_kernel_traitsILi64ELi64ELi128ELi4ELb0ELb0EN7cutlass10bfloat16_tE19Flash_kernel_traitsILi64ELi64ELi128ELi4ES3_EELb1ELb0ELb0ELb0ELb1ELb0ELb1ELb1EEEvNS_16Flash_fwd_paramsE)
        .other          _ZN5flash24flash_fwd_splitkv_kernelI23Flash_fwd_kernel_traitsILi64ELi64ELi128ELi4ELb0ELb0EN7cutlass10bfloat16_tE19Flash_kernel_traitsILi64ELi64ELi128ELi4ES3_EELb1ELb0ELb0ELb0ELb1ELb0ELb1ELb1EEEvNS_16Flash_fwd_paramsE,@"STO_CUDA_ENTRY STV_DEFAULT"
_ZN5flash24flash_fwd_splitkv_kernelI23Flash_fwd_kernel_traitsILi64ELi64ELi128ELi4ELb0ELb0EN7cutlass10bfloat16_tE19Flash_kernel_traitsILi64ELi64ELi128ELi4ES3_EELb1ELb0ELb0ELb0ELb1ELb0ELb1ELb1EEEvNS_16Flash_fwd_paramsE:
.text._ZN5flash24flash_fwd_splitkv_kernelI23Flash_fwd_kernel_traitsILi64ELi64ELi128ELi4ELb0ELb0EN7cutlass10bfloat16_tE19Flash_kernel_traitsILi64ELi64ELi128ELi4ES3_EELb1ELb0ELb0ELb0ELb1ELb0ELb1ELb1EEEvNS_16Flash_fwd_paramsE:
[----:B------:R-:W-:Y:S08]  /*0000*/  LDC R1, c[0x0][0x28] ;  /* 0x00000a00ff017b82 */ /* 0x000ff00000000800 */
[----:B------:R-:W1:Y:S01]  /*0010*/  LDC R5, c[0x0][0x270] ;  /* 0x00009c00ff057b82 */ /* 0x000e620000000800 */
[----:B------:R-:W2:Y:S01]  /*0020*/  S2R R138, SR_CTAID.Z ;  /* 0x00000000008a7919 */ /* 0x000ea20000002700 */
[----:B------:R-:W-:Y:S01]  /*0030*/  MOV R2, RZ ;  /* 0x000000ff00027202 */ /* 0x000fe20000000f00 */
[----:B------:R-:W-:Y:S01]  /*0040*/  ULDC.64 UR6, c[0x0][0x208] ;  /* 0x0000820000067ab9 */ /* 0x000fe20000000a00 */
[----:B------:R-:W-:-:S04]  /*0050*/  ULDC.64 UR8, c[0x0][0x300] ;  /* 0x0000c00000087ab9 */ /* 0x000fc80000000a00 */
[----:B------:R-:W3:Y:S01]  /*0060*/  LDC.64 R140, c[0x0][0x300] ;  /* 0x0000c000ff8c7b82 */ /* 0x000ee20000000a00 */
[----:B-1----:R-:W1:Y:S01]  /*0070*/  I2F.U32.RP R6, R5 ;  /* 0x0000000500067306 */ /* 0x002e620000209000 */
[----:B------:R-:W-:-:S07]  /*0080*/  ISETP.NE.U32.AND P3, PT, R5, RZ, PT ;  /* 0x000000ff0500720c */ /* 0x000fce0003f65070 */
[----:B-1----:R-:W1:Y:S02]  /*0090*/  MUFU.RCP R4, R6 ;  /* 0x0000000600047308 */ /* 0x002e640000001000 */
[----:B-1----:R-:W-:-:S06]  /*00a0*/  VIADD R4, R4, 0xffffffe ;  /* 0x0ffffffe04047836 */ /* 0x002fcc0000000000 */
[----:B------:R-:W1:Y:S02]  /*00b0*/  F2I.FTZ.U32.TRUNC.NTZ R3, R4 ;  /* 0x0000000400037305 */ /* 0x000e64000021f000 */
[----:B-1----:R-:W-:Y:S01]  /*00c0*/  IMAD.MOV R0, RZ, RZ, -R3 ;  /* 0x000000ffff007224 */ /* 0x002fe200078e0a03 */
[----:B------:R-:W1:Y:S03]  /*00d0*/  LDC.U8 R4, c[0x0][0x3c2] ;  /* 0x0000f080ff047b82 */ /* 0x000e660000000000 */
[----:B------:R-:W-:-:S04]  /*00e0*/  IMAD R7, R0, R5, RZ ;  /* 0x0000000500077224 */ /* 0x000fc800078e02ff */
[----:B------:R-:W-:Y:S02]  /*00f0*/  IMAD.HI.U32 R7, R3, R7, R2 ;  /* 0x0000000703077227 */ /* 0x000fe400078e0002 */
[----:B------:R-:W4:Y:S04]  /*0100*/  LDC.64 R2, c[0x0][0x2f0] ;  /* 0x0000bc00ff027b82 */ /* 0x000f280000000a00 */
[----:B--2---:R-:W-:-:S04]  /*0110*/  IMAD.HI.U32 R171, R7, R138, RZ ;  /* 0x0000008a07ab7227 */ /* 0x004fc800078e00ff */
[----:B------:R-:W-:Y:S01]  /*0120*/  IMAD.MOV R0, RZ, RZ, -R171 ;  /* 0x000000ffff007224 */ /* 0x000fe200078e0aab */
[----:B------:R-:W2:Y:S03]  /*0130*/  LDC.64 R6, c[0x0][0x2f0] ;  /* 0x0000bc00ff067b82 */ /* 0x000ea60000000a00 */
[----:B------:R-:W-:-:S05]  /*0140*/  IMAD R0, R5, R0, R138 ;  /* 0x0000000005007224 */ /* 0x000fca00078e028a */
[----:B------:R-:W-:Y:S02]  /*0150*/  ISETP.GE.U32.AND P0, PT, R0, R5, PT ;  /* 0x000000050000720c */ /* 0x000fe40003f06070 */
[----:B----4-:R-:W-:-:S11]  /*0160*/  ISETP.NE.U32.AND P1, PT, R2, RZ, PT ;  /* 0x000000ff0200720c */ /* 0x010fd60003f25070 */
[----:B------:R-:W-:Y:S01]  /*0170*/  @P0 IMAD.IADD R0, R0, 0x1, -R5 ;  /* 0x0000000100000824 */ /* 0x000fe200078e0a05 */
[----:B------:R-:W-:Y:S02]  /*0180*/  @P0 IADD3 R171, R171, 0x1, RZ ;  /* 0x00000001abab0810 */ /* 0x000fe40007ffe0ff */
[----:B------:R-:W-:Y:S02]  /*0190*/  ISETP.NE.AND.EX P0, PT, R3, RZ, PT, P1 ;  /* 0x000000ff0300720c */ /* 0x000fe40003f05310 */
[----:B------:R-:W-:Y:S01]  /*01a0*/  ISETP.GE.U32.AND P2, PT, R0, R5, PT ;  /* 0x000000050000720c */ /* 0x000fe20003f46070 */
[----:B------:R-:W4:Y:S01]  /*01b0*/  LDC.64 R2, c[0x0][0x2f8] ;  /* 0x0000be00ff027b82 */ /* 0x000f220000000a00 */
[----:B------:R-:W-:-:S11]  /*01c0*/  MOV R0, 0xffffffff ;  /* 0xffffffff00007802 */ /* 0x000fd60000000f00 */
[----:B------:R-:W-:Y:S01]  /*01d0*/  @P2 VIADD R171, R171, 0x1 ;  /* 0x00000001abab2836 */ /* 0x000fe20000000000 */
[----:B------:R-:W-:-:S05]  /*01e0*/  @!P3 LOP3.LUT R171, RZ, R5, RZ, 0x33, !PT ;  /* 0x00000005ffabb212 */ /* 0x000fca00078e33ff */
[C---:B--2---:R-:W-:Y:S02]  /*01f0*/  IMAD.WIDE R8, R171.reuse, 0x4, R6 ;  /* 0x00000004ab087825 */ /* 0x044fe400078e0206 */
[----:B------:R-:W2:Y:S03]  /*0200*/  LDC.64 R6, c[0x0][0x2f8] ;  /* 0x0000be00ff067b82 */ /* 0x000ea60000000a00 */
[----:B------:R-:W2:Y:S04]  /*0210*/  @P0 LDG.E R0, desc[UR6][R8.64] ;  /* 0x0000000608000981 */ /* 0x000ea8000c1e1900 */
[----:B------:R-:W2:Y:S01]  /*0220*/  @P0 LDG.E R169, desc[UR6][R8.64+0x4] ;  /* 0x0000040608a90981 */ /* 0x000ea2000c1e1900 */
[----:B-1----:R-:W-:Y:S01]  /*0230*/  ISETP.NE.AND P3, PT, R4, RZ, PT ;  /* 0x000000ff0400720c */ /* 0x002fe20003f65270 */
[----:B------:R-:W-:Y:S01]  /*0240*/  IMAD.MOV.U32 R15, RZ, RZ, -0x1 ;  /* 0xffffffffff0f7424 */ /* 0x000fe200078e00ff */
[----:B----4-:R-:W-:Y:S01]  /*0250*/  ISETP.EQ.U32.AND P2, PT, R2, RZ, PT ;  /* 0x000000ff0200720c */ /* 0x010fe20003f42070 */
[----:B---3--:R-:W-:Y:S01]  /*0260*/  IMAD.WIDE R140, R171, 0x4, R140 ;  /* 0x00000004ab8c7825 */ /* 0x008fe200078e028c */
[----:B------:R-:W-:-:S02]  /*0270*/  ISETP.NE.U32.AND P1, PT, RZ, UR8, PT ;  /* 0x00000008ff007c0c */ /* 0x000fc4000bf25070 */
[----:B------:R-:W-:Y:S02]  /*0280*/  ISETP.EQ.OR.EX P2, PT, R3, RZ, !P3, P2 ;  /* 0x000000ff0300720c */ /* 0x000fe40005f42720 */
[----:B------:R-:W-:Y:S02]  /*0290*/  ISETP.NE.AND.EX P5, PT, RZ, UR9, PT, P1 ;  /* 0x00000009ff007c0c */ /* 0x000fe4000bfa5310 */
[----:B------:R-:W-:Y:S01]  /*02a0*/  MOV R14, RZ ;  /* 0x000000ff000e7202 */ /* 0x000fe20000000f00 */
[----:B--2---:R-:W-:-:S08]  /*02b0*/  IMAD.WIDE R6, R171, 0x4, R6 ;  /* 0x00000004ab067825 */ /* 0x004fd000078e0206 */
[----:B------:R1:W5:Y:S04]  /*02c0*/  @!P2 LDG.E R15, desc[UR6][R6.64] ;  /* 0x00000006060fa981 */ /* 0x000368000c1e1900 */
[----:B------:R1:W5:Y:S01]  /*02d0*/  @P5 LDG.E R14, desc[UR6][R140.64] ;  /* 0x000000068c0e5981 */ /* 0x000362000c1e1900 */
[----:B------:R-:W2:Y:S01]  /*02e0*/  S2R R13, SR_CTAID.X ;  /* 0x00000000000d7919 */ /* 0x000ea20000002500 */
[----:B------:R-:W3:Y:S01]  /*02f0*/  S2R R4, SR_CTAID.Y ;  /* 0x0000000000047919 */ /* 0x000ee20000002600 */
[----:B------:R-:W-:-:S06]  /*0300*/  @P0 IMAD.IADD R169, R169, 0x1, -R0 ;  /* 0x00000001a9a90824 */ /* 0x000fcc00078e0a00 */
[----:B------:R-:W4:Y:S01]  /*0310*/  @!P0 LDC R169, c[0x0][0x2c4] ;  /* 0x0000b100ffa98b82 */ /* 0x000f220000000800 */
[----:B------:R-:W-:Y:S02]  /*0320*/  ISETP.NE.U32.AND P0, PT, R2, RZ, PT ;  /* 0x000000ff0200720c */ /* 0x000fe40003f05070 */
[----:B------:R-:W-:Y:S02]  /*0330*/  IADD3 R2, -R171, RZ, RZ ;  /* 0x000000ffab027210 */ /* 0x000fe40007ffe1ff */
[----:B------:R-:W-:-:S03]  /*0340*/  ISETP.NE.AND.EX P0, PT, R3, RZ, PT, P0 ;  /* 0x000000ff0300720c */ /* 0x000fc60003f05300 */
[----:B------:R-:W-:-:S10]  /*0350*/  IMAD R138, R5, R2, R138 ;  /* 0x00000002058a7224 */ /* 0x000fd400078e028a */
[----:B-123--:R-:W-:Y:S05]  /*0360*/  @!P0 BRA `(.L_x_7410) ;  /* 0x0000000000108947 */ /* 0x00efea0003800000 */
[----:B------:R-:W2:Y:S02]  /*0370*/  @P3 LDG.E R2, desc[UR6][R6.64+0x4] ;  /* 0x0000040606023981 */ /* 0x000ea4000c1e1900 */
[----:B--2--5:R-:W-:-:S06]  /*0380*/  @P3 IADD3 R73, R2, -R15, RZ ;  /* 0x8000000f02493210 */ /* 0x024fcc0007ffe0ff */
[----:B------:R2:W5:Y:S01]  /*0390*/  @!P3 LDG.E R73, desc[UR6][R6.64] ;  /* 0x000000060649b981 */ /* 0x000562000c1e1900 */
[----:B------:R-:W-:Y:S05]  /*03a0*/  BRA `(.L_x_7411) ;  /* 0x0000000000047947 */ /* 0x000fea0003800000 */
.L_x_7410:
[----:B------:R-:W1:Y:S02]  /*03b0*/  LDC R73, c[0x0][0x2c8] ;  /* 0x0000b200ff497b82 */ /* 0x000e640000000800 */
.L_x_7411:
        /* <DEDUP_REMOVED lines=9> */
[----:B------:R-:W4:Y:S01]  /*0450*/  LDC R8, c[0x0][0x10] ;  /* 0x00000400ff087b82 */ /* 0x000f220000000800 */
[--C-:B-1---5:R-:W-:Y:S01]  /*0460*/  IMAD.IADD R73, R73, 0x1, -R14.reuse ;  /* 0x0000000149497824 */ /* 0x122fe200078e0a0e */
[----:B------:R-:W1:Y:S01]  /*0470*/  S2R R60, SR_TID.X ;  /* 0x00000000003c7919 */ /* 0x000e620000002100 */
[----:B------:R-:W-:-:S05]  /*0480*/  @P0 IMAD.IADD R63, R63, 0x1, -R14 ;  /* 0x000000013f3f0824 */ /* 0x000fca00078e0a0e */
[----:B---3--:R-:W3:Y:S08]  /*0490*/  LDC R2, c[0x0][0x2c8] ;  /* 0x0000b200ff027b82 */ /* 0x008ef00000000800 */
[----:B--2---:R-:W2:Y:S01]  /*04a0*/  @!P0 LDC R7, c[0x0][0x2cc] ;  /* 0x0000b300ff078b82 */ /* 0x004ea20000000800 */
[----:B----4-:R-:W-:-:S04]  /*04b0*/  IABS R10, R8 ;  /* 0x00000008000a7213 */ /* 0x010fc80000000000 */
[----:B------:R-:W4:Y:S01]  /*04c0*/  I2F.RP R6, R10 ;  /* 0x0000000a00067306 */ /* 0x000f220000209400 */
[----:B---3--:R-:W-:-:S05]  /*04d0*/  VIADD R2, R2, 0x7f ;  /* 0x0000007f02027836 */ /* 0x008fca0000000000 */
[----:B------:R-:W-:-:S04]  /*04e0*/  SHF.R.S32.HI R17, RZ, 0x1f, R2 ;  /* 0x0000001fff117819 */ /* 0x000fc80000011402 */
[----:B------:R-:W-:Y:S01]  /*04f0*/  LEA.HI R17, R17, R2, RZ, 0x7 ;  /* 0x0000000211117211 */ /* 0x000fe200078f38ff */
[----:B----4-:R-:W3:Y:S03]  /*0500*/  MUFU.RCP R18, R6 ;  /* 0x0000000600127308 */ /* 0x010ee60000001000 */
[----:B------:R-:W-:-:S05]  /*0510*/  LEA.HI.SX32 R17, R17, R8, 0x19 ;  /* 0x0000000811117211 */ /* 0x000fca00078fcaff */
[----:B------:R-:W-:-:S05]  /*0520*/  VIADD R17, R17, 0xffffffff ;  /* 0xffffffff11117836 */ /* 0x000fca0000000000 */
[----:B------:R-:W-:Y:S02]  /*0530*/  IABS R11, R17 ;  /* 0x00000011000b7213 */ /* 0x000fe40000000000 */
[-C--:B------:R-:W-:Y:S01]  /*0540*/  LOP3.LUT R17, R17, R8.reuse, RZ, 0x3c, !PT ;  /* 0x0000000811117212 */ /* 0x080fe200078e3cff */
[----:B---3--:R-:W-:Y:S01]  /*0550*/  VIADD R18, R18, 0xffffffe ;  /* 0x0ffffffe12127836 */ /* 0x008fe20000000000 */
[----:B------:R-:W-:Y:S02]  /*0560*/  IABS R6, R8 ;  /* 0x0000000800067213 */ /* 0x000fe40000000000 */
[----:B------:R-:W-:Y:S01]  /*0570*/  ISETP.GE.AND P3, PT, R17, RZ, PT ;  /* 0x000000ff1100720c */ /* 0x000fe20003f66270 */
[----:B------:R-:W3:Y:S02]  /*0580*/  F2I.FTZ.U32.TRUNC.NTZ R19, R18 ;  /* 0x0000001200137305 */ /* 0x000ee4000021f000 */
[----:B------:R-:W-:Y:S02]  /*0590*/  IMAD.MOV R6, RZ, RZ, -R6 ;  /* 0x000000ffff067224 */ /* 0x000fe400078e0a06 */
[----:B---3--:R-:W-:-:S02]  /*05a0*/  IMAD.MOV R3, RZ, RZ, -R19 ;  /* 0x000000ffff037224 */ /* 0x008fc400078e0a13 */
[----:B------:R-:W-:Y:S02]  /*05b0*/  IMAD.MOV.U32 R18, RZ, RZ, RZ ;  /* 0x000000ffff127224 */ /* 0x000fe400078e00ff */
[----:B------:R-:W-:-:S04]  /*05c0*/  IMAD R2, R3, R10, RZ ;  /* 0x0000000a03027224 */ /* 0x000fc800078e02ff */
[----:B------:R-:W-:-:S06]  /*05d0*/  IMAD.HI.U32 R2, R19, R2, R18 ;  /* 0x0000000213027227 */ /* 0x000fcc00078e0012 */
[----:B------:R-:W-:Y:S02]  /*05e0*/  IMAD.HI.U32 R9, R2, R11, RZ ;  /* 0x0000000b02097227 */ /* 0x000fe400078e00ff */
[----:B------:R-:W3:Y:S02]  /*05f0*/  @!P0 LDC.64 R2, c[0x0][0x318] ;  /* 0x0000c600ff028b82 */ /* 0x000ee40000000a00 */
[----:B------:R-:W-:-:S05]  /*0600*/  IMAD R11, R9, R6, R11 ;  /* 0x00000006090b7224 */ /* 0x000fca00078e020b */
[----:B------:R-:W-:Y:S01]  /*0610*/  ISETP.GT.U32.AND P1, PT, R10, R11, PT ;  /* 0x0000000b0a00720c */ /* 0x000fe20003f24070 */
[----:B------:R-:W4:-:S12]  /*0620*/  LDC R6, c[0x0][0x398] ;  /* 0x0000e600ff067b82 */ /* 0x000f180000000800 */
[----:B------:R-:W-:Y:S02]  /*0630*/  @!P1 IMAD.IADD R11, R11, 0x1, -R10 ;  /* 0x000000010b0b9824 */ /* 0x000fe400078e0a0a */
[----:B------:R-:W-:Y:S01]  /*0640*/  @!P1 VIADD R9, R9, 0x1 ;  /* 0x0000000109099836 */ /* 0x000fe20000000000 */
[----:B------:R-:W-:Y:S02]  /*0650*/  ISETP.NE.AND P1, PT, R8, RZ, PT ;  /* 0x000000ff0800720c */ /* 0x000fe40003f25270 */
[----:B---3--:R-:W-:Y:S02]  /*0660*/  @!P0 ISETP.NE.U32.AND P2, PT, R2, RZ, PT ;  /* 0x000000ff0200820c */ /* 0x008fe40003f45070 */
[----:B------:R-:W-:Y:S02]  /*0670*/  ISETP.GE.U32.AND P4, PT, R11, R10, PT ;  /* 0x0000000a0b00720c */ /* 0x000fe40003f86070 */
[----:B------:R-:W-:-:S04]  /*0680*/  @!P0 ISETP.NE.AND.EX P2, PT, R3, RZ, PT, P2 ;  /* 0x000000ff0300820c */ /* 0x000fc80003f45320 */
[----:B--2---:R-:W-:-:S05]  /*0690*/  @!P0 SEL R2, R7, RZ, P2 ;  /* 0x000000ff07028207 */ /* 0x004fca0001000000 */
[----:B------:R-:W-:Y:S01]  /*06a0*/  @!P0 IMAD.IADD R63, R73, 0x1, R2 ;  /* 0x00000001493f8824 */ /* 0x000fe200078e0202 */
[----:B------:R-:W-:Y:S01]  /*06b0*/  IADD3 R2, -R169, 0xbf, R64 ;  /* 0x000000bfa9027810 */ /* 0x000fe20007ffe140 */
[----:B------:R-:W-:Y:S02]  /*06c0*/  @P4 VIADD R9, R9, 0x1 ;  /* 0x0000000109094836 */ /* 0x000fe40000000000 */
[----:B------:R-:W-:Y:S01]  /*06d0*/  VIADD R3, R63, 0x7f ;  /* 0x0000007f3f037836 */ /* 0x000fe20000000000 */
[----:B----4-:R-:W-:Y:S01]  /*06e0*/  IADD3 R7, R2, R6, R63 ;  /* 0x0000000602077210 */ /* 0x010fe20007ffe03f */
        /* <DEDUP_REMOVED lines=12> */
[----:B-1----:R-:W-:Y:S05]  /*07b0*/  @!P0 BRA `(.L_x_7412) ;  /* 0x0000000400348947 */ /* 0x002fea0003800000 */
[----:B------:R-:W1:Y:S01]  /*07c0*/  LDC.64 R2, c[0x0][0x2c0] ;  /* 0x0000b000ff027b82 */ /* 0x000e620000000a00 */
[----:B------:R-:W-:Y:S01]  /*07d0*/  SHF.R.S32.HI R7, RZ, 0x1f, R60 ;  /* 0x0000001fff077819 */ /* 0x000fe2000001143c */
[----:B------:R-:W-:Y:S01]  /*07e0*/  ULDC UR4, c[0x0][0x2dc] ;  /* 0x0000b70000047ab9 */ /* 0x000fe20000000800 */
[----:B------:R-:W-:Y:S01]  /*07f0*/  IMAD.IADD R169, R169, 0x1, -R64 ;  /* 0x00000001a9a97824 */ /* 0x000fe200078e0a40 */
[----:B------:R-:W-:Y:S02]  /*0800*/  LOP3.LUT P5, RZ, R60, 0xf, RZ, 0xc0, !PT ;  /* 0x0000000f3cff7812 */ /* 0x000fe400078ac0ff */
[----:B------:R-:W-:-:S04]  /*0810*/  LEA.HI R0, R7, R60, RZ, 0x4 ;  /* 0x0000003c07007211 */ /* 0x000fc800078f20ff */
[----:B------:R-:W-:Y:S02]  /*0820*/  LOP3.LUT R7, R0, 0x3ffffff0, RZ, 0xc0, !PT ;  /* 0x3ffffff000077812 */ /* 0x000fe400078ec0ff */
[----:B------:R-:W-:-:S03]  /*0830*/  SHF.R.S32.HI R0, RZ, 0x4, R0 ;  /* 0x00000004ff007819 */ /* 0x000fc60000011400 */
[----:B------:R-:W-:Y:S01]  /*0840*/  IMAD.IADD R7, R60, 0x1, -R7 ;  /* 0x000000013c077824 */ /* 0x000fe200078e0a07 */
[CC--:B------:R-:W-:Y:S01]  /*0850*/  ISETP.GE.AND P4, PT, R0.reuse, R169.reuse, PT ;  /* 0x000000a90000720c */ /* 0x0c0fe20003f86270 */
[C---:B------:R-:W-:Y:S02]  /*0860*/  VIADD R10, R0.reuse, 0x18 ;  /* 0x00000018000a7836 */ /* 0x040fe40000000000 */
[----:B------:R-:W-:Y:S02]  /*0870*/  IMAD.SHL.U32 R6, R7, 0x4, RZ ;  /* 0x0000000407067824 */ /* 0x000fe400078e00ff */
[C---:B------:R-:W-:Y:S02]  /*0880*/  VIADD R16, R0.reuse, 0x8 ;  /* 0x0000000800107836 */ /* 0x040fe40000000000 */
[----:B------:R-:W-:Y:S01]  /*0890*/  VIADD R12, R0, 0x10 ;  /* 0x00000010000c7836 */ /* 0x000fe20000000000 */
[----:B------:R-:W-:Y:S01]  /*08a0*/  SHF.R.S32.HI R7, RZ, 0x1f, R6 ;  /* 0x0000001fff077819 */ /* 0x000fe20000011406 */
[----:B-1----:R-:W-:Y:S01]  /*08b0*/  IMAD R2, R4, R2, R171 ;  /* 0x0000000204027224 */ /* 0x002fe200078e02ab */
[-C--:B------:R-:W-:Y:S01]  /*08c0*/  ISETP.GE.AND P2, PT, R16, R169.reuse, PT ;  /* 0x000000a91000720c */ /* 0x080fe20003f46270 */
[----:B------:R-:W-:Y:S01]  /*08d0*/  VIADD R8, R0, 0x20 ;  /* 0x0000002000087836 */ /* 0x000fe20000000000 */
[----:B------:R-:W-:Y:S01]  /*08e0*/  ISETP.GE.AND P1, PT, R12, R169, PT ;  /* 0x000000a90c00720c */ /* 0x000fe20003f26270 */
[----:B------:R-:W-:-:S02]  /*08f0*/  IMAD R2, R2, R5, R138 ;  /* 0x0000000502027224 */ /* 0x000fc400078e028a */
[----:B------:R-:W-:Y:S01]  /*0900*/  IMAD.WIDE R6, R0, 0x40, R6 ;  /* 0x0000004000067825 */ /* 0x000fe200078e0206 */
[----:B------:R-:W-:-:S03]  /*0910*/  ISETP.GE.AND P3, PT, R8, R169, PT ;  /* 0x000000a90800720c */ /* 0x000fc60003f66270 */
[----:B------:R-:W-:Y:S02]  /*0920*/  IMAD R3, R2, R3, R64 ;  /* 0x0000000302037224 */ /* 0x000fe400078e0240 */
[----:B------:R-:W-:Y:S02]  /*0930*/  VIADD R4, R0, 0x30 ;  /* 0x0000003000047836 */ /* 0x000fe40000000000 */
[----:B------:R-:W-:Y:S01]  /*0940*/  IMAD R5, R3, UR4, RZ ;  /* 0x0000000403057c24 */ /* 0x000fe2000f8e02ff */
[----:B------:R-:W-:-:S04]  /*0950*/  ULDC.64 UR4, c[0x0][0x288] ;  /* 0x0000a20000047ab9 */ /* 0x000fc80000000a00 */
[----:B------:R-:W-:Y:S01]  /*0960*/  IADD3 R2, P0, R5, R6, RZ ;  /* 0x0000000605027210 */ /* 0x000fe20007f1e0ff */
[----:B------:R-:W-:-:S03]  /*0970*/  VIADD R6, R0, 0x28 ;  /* 0x0000002800067836 */ /* 0x000fc60000000000 */
[----:B------:R-:W-:Y:S02]  /*0980*/  LEA.HI.X.SX32 R5, R5, R7, 0x1, P0 ;  /* 0x0000000705057211 */ /* 0x000fe400000f0eff */
[----:B------:R-:W-:Y:S02]  /*0990*/  LEA R14, P0, R2, UR4, 0x2 ;  /* 0x00000004020e7c11 */ /* 0x000fe4000f8010ff */
[-C--:B------:R-:W-:Y:S02]  /*09a0*/  ISETP.GE.AND P6, PT, R6, R169.reuse, PT ;  /* 0x000000a90600720c */ /* 0x080fe40003fc6270 */
[----:B------:R-:W-:Y:S01]  /*09b0*/  LEA.HI.X R15, R2, UR5, R5, 0x2, P0 ;  /* 0x00000005020f7c11 */ /* 0x000fe200080f1405 */
[----:B------:R-:W-:Y:S01]  /*09c0*/  VIADD R2, R0, 0x38 ;  /* 0x0000003800027836 */ /* 0x000fe20000000000 */
[-C--:B------:R-:W-:Y:S01]  /*09d0*/  ISETP.GE.AND P0, PT, R10, R169.reuse, PT ;  /* 0x000000a90a00720c */ /* 0x080fe20003f06270 */
[----:B------:R-:W-:Y:S01]  /*09e0*/  ULDC.64 UR4, c[0x0][0x2b8] ;  /* 0x0000ae0000047ab9 */ /* 0x000fe20000000a00 */
[----:B------:R-:W-:Y:S01]  /*09f0*/  SHF.R.S32.HI R5, RZ, 0x1f, R3 ;  /* 0x0000001fff057819 */ /* 0x000fe20000011403 */
[----:B------:R1:W-:Y:S01]  /*0a00*/  @!P2 STG.E.128 desc[UR6][R14.64+0x800], RZ ;  /* 0x000800ff0e00a986 */ /* 0x0003e2000c101d06 */
[----:B------:R-:W-:-:S02]  /*0a10*/  ISETP.GE.OR P2, PT, R16, R169, P5 ;  /* 0x000000a91000720c */ /* 0x000fc40002f46670 */
[-C--:B------:R-:W-:Y:S01]  /*0a20*/  ISETP.GE.OR P5, PT, R12, R169.reuse, P5 ;  /* 0x000000a90c00720c */ /* 0x080fe20002fa6670 */
[----:B------:R1:W-:Y:S01]  /*0a30*/  @!P4 STG.E.128 desc[UR6][R14.64], RZ ;  /* 0x000000ff0e00c986 */ /* 0x0003e2000c101d06 */
[----:B------:R-:W-:-:S03]  /*0a40*/  ISETP.GE.AND P4, PT, R4, R169, PT ;  /* 0x000000a90400720c */ /* 0x000fc60003f86270 */
[----:B------:R1:W-:Y:S01]  /*0a50*/  @!P6 STG.E.128 desc[UR6][R14.64+0x2800], RZ ;  /* 0x002800ff0e00e986 */ /* 0x0003e2000c101d06 */
[----:B------:R-:W-:-:S03]  /*0a60*/  LOP3.LUT P6, RZ, R60, 0xf, RZ, 0xc0, !PT ;  /* 0x0000000f3cff7812 */ /* 0x000fc600078cc0ff */
[----:B------:R1:W-:Y:S01]  /*0a70*/  @!P0 STG.E.128 desc[UR6][R14.64+0x1800], RZ ;  /* 0x001800ff0e008986 */ /* 0x0003e2000c101d06 */
[----:B------:R-:W-:-:S03]  /*0a80*/  IADD3 R3, P0, R3, R0, RZ ;  /* 0x0000000003037210 */ /* 0x000fc60007f1e0ff */
[----:B------:R1:W-:Y:S01]  /*0a90*/  @!P1 STG.E.128 desc[UR6][R14.64+0x1000], RZ ;  /* 0x001000ff0e009986 */ /* 0x0003e2000c101d06 */
[----:B------:R-:W-:Y:S01]  /*0aa0*/  LEA.HI.X.SX32 R12, R0, R5, 0x1, P0 ;  /* 0x00000005000c7211 */ /* 0x000fe200000f0eff */
[----:B------:R-:W-:Y:S01]  /*0ab0*/  @!P5 IMAD.MOV.U32 R19, RZ, RZ, -0x800000 ;  /* 0xff800000ff13d424 */ /* 0x000fe200078e00ff */
[C---:B------:R-:W-:Y:S01]  /*0ac0*/  LEA R16, P0, R3.reuse, UR4, 0x2 ;  /* 0x0000000403107c11 */ /* 0x040fe2000f8010ff */
[----:B------:R1:W-:Y:S01]  /*0ad0*/  @!P3 STG.E.128 desc[UR6][R14.64+0x2000], RZ ;  /* 0x002000ff0e00b986 */ /* 0x0003e2000c101d06 */
[-C--:B------:R-:W-:Y:S02]  /*0ae0*/  ISETP.GE.AND P1, PT, R2, R169.reuse, PT ;  /* 0x000000a90200720c */ /* 0x080fe40003f26270 */
[----:B------:R-:W-:Y:S01]  /*0af0*/  LEA.HI.X R17, R3, UR5, R12, 0x2, P0 ;  /* 0x0000000503117c11 */ /* 0x000fe200080f140c */
[----:B------:R-:W-:Y:S01]  /*0b00*/  @!P2 IMAD.MOV.U32 R3, RZ, RZ, -0x800000 ;  /* 0xff800000ff03a424 */ /* 0x000fe200078e00ff */
[-C--:B------:R-:W-:Y:S01]  /*0b10*/  ISETP.GE.OR P0, PT, R4, R169.reuse, P6 ;  /* 0x000000a90400720c */ /* 0x080fe20003706670 */
[----:B------:R1:W-:Y:S01]  /*0b20*/  @!P4 STG.E.128 desc[UR6][R14.64+0x3000], RZ ;  /* 0x003000ff0e00c986 */ /* 0x0003e2000c101d06 */
[----:B------:R-:W-:-:S02]  /*0b30*/  ISETP.GE.OR P4, PT, R10, R169, P6 ;  /* 0x000000a90a00720c */ /* 0x000fc40003786670 */
[----:B------:R-:W-:-:S05]  /*0b40*/  ISETP.GE.OR P3, PT, R8, R169, P6 ;  /* 0x000000a90800720c */ /* 0x000fca0003766670 */
[----:B------:R1:W-:Y:S01]  /*0b50*/  @!P1 STG.E.128 desc[UR6][R14.64+0x3800], RZ ;  /* 0x003800ff0e009986 */ /* 0x0003e2000c101d06 */
[----:B------:R-:W-:-:S03]  /*0b60*/  ISETP.GE.OR P1, PT, R6, R169, P6 ;  /* 0x000000a90600720c */ /* 0x000fc60003726670 */
[----:B------:R1:W-:Y:S01]  /*0b70*/  @!P2 STG.E desc[UR6][R16.64+0x20], R3 ;  /* 0x000020031000a986 */ /* 0x0003e2000c101906 */
[----:B------:R-:W-:Y:S01]  /*0b80*/  ISETP.GE.OR P2, PT, R0, R169, P6 ;  /* 0x000000a90000720c */ /* 0x000fe20003746670 */
[----:B------:R-:W-:Y:S02]  /*0b90*/  @!P0 IMAD.MOV.U32 R5, RZ, RZ, -0x800000 ;  /* 0xff800000ff058424 */ /* 0x000fe400078e00ff */
[----:B------:R-:W-:Y:S01]  /*0ba0*/  @!P4 IMAD.MOV.U32 R11, RZ, RZ, -0x800000 ;  /* 0xff800000ff0bc424 */ /* 0x000fe200078e00ff */
[----:B------:R1:W-:Y:S01]  /*0bb0*/  @!P5 STG.E desc[UR6][R16.64+0x40], R19 ;  /* 0x000040131000d986 */ /* 0x0003e2000c101906 */
[----:B------:R-:W-:-:S03]  /*0bc0*/  @!P3 IMAD.MOV.U32 R9, RZ, RZ, -0x800000 ;  /* 0xff800000ff09b424 */ /* 0x000fc600078e00ff */
[----:B------:R1:W-:Y:S01]  /*0bd0*/  @!P0 STG.E desc[UR6][R16.64+0xc0], R5 ;  /* 0x0000c00510008986 */ /* 0x0003e2000c101906 */
[----:B------:R-:W-:Y:S01]  /*0be0*/  ISETP.GE.OR P0, PT, R2, R169, P6 ;  /* 0x000000a90200720c */ /* 0x000fe20003706670 */
[----:B------:R-:W-:Y:S02]  /*0bf0*/  @!P1 IMAD.MOV.U32 R7, RZ, RZ, -0x800000 ;  /* 0xff800000ff079424 */ /* 0x000fe400078e00ff */
        /* <DEDUP_REMOVED lines=9> */
.L_x_7412:
        /* <DEDUP_REMOVED lines=27> */
.L_x_7413:
[----:B------:R-:W-:Y:S05]  /*0e40*/  @!P2 BRA `(.L_x_7414) ;  /* 0x000000040040a947 */ /* 0x000fea0003800000 */
[----:B------:R-:W2:Y:S01]  /*0e50*/  LDC R15, c[0x0][0x380] ;  /* 0x0000e000ff0f7b82 */ /* 0x000ea20000000800 */
[----:B------:R-:W-:Y:S01]  /*0e60*/  LEA R52, R50, 0xffffff80, 0x7 ;  /* 0xffffff8032347811 */ /* 0x000fe200078e38ff */
[----:B------:R-:W-:-:S06]  /*0e70*/  ULDC.64 UR4, c[0x0][0x230] ;  /* 0x00008c0000047ab9 */ /* 0x000fcc0000000a00 */
[----:B------:R-:W3:Y:S08]  /*0e80*/  LDC R9, c[0x0][0x278] ;  /* 0x00009e00ff097b82 */ /* 0x000ef00000000800 */
[----:B------:R-:W4:Y:S01]  /*0e90*/  LDC.64 R150, c[0x0][0x248] ;  /* 0x00009200ff967b82 */ /* 0x000f220000000a00 */
[----:B--2---:R-:W-:-:S04]  /*0ea0*/  IABS R4, R15 ;  /* 0x0000000f00047213 */ /* 0x004fc80000000000 */
[----:B------:R-:W2:Y:S08]  /*0eb0*/  I2F.RP R8, R4 ;  /* 0x0000000400087306 */ /* 0x000eb00000209400 */
[----:B--2---:R-:W2:Y:S02]  /*0ec0*/  MUFU.RCP R6, R8 ;  /* 0x0000000800067308 */ /* 0x004ea40000001000 */
[----:B--2---:R-:W-:-:S06]  /*0ed0*/  IADD3 R6, R6, 0xffffffe, RZ ;  /* 0x0ffffffe06067810 */ /* 0x004fcc0007ffe0ff */
        /* <DEDUP_REMOVED lines=20> */
[----:B------:R1:W2:Y:S01]  /*1020*/  LDG.E R6, desc[UR6][R6.64] ;  /* 0x0000000606067981 */ /* 0x0002a2000c1e1900 */
[----:B---3--:R-:W-:Y:S01]  /*1030*/  IABS R2, R9 ;  /* 0x0000000900027213 */ /* 0x008fe20000000000 */
[----:B------:R-:W-:-:S03]  /*1040*/  IMAD.MOV R17, RZ, RZ, -R17 ;  /* 0x000000ffff117224 */ /* 0x000fc600078e0a11 */
[----:B------:R-:W3:Y:S01]  /*1050*/  I2F.RP R8, R2 ;  /* 0x0000000200087306 */ /* 0x000ee20000209400 */
[----:B------:R-:W-:-:S07]  /*1060*/  IMAD R17, R15, R17, R52 ;  /* 0x000000110f117224 */ /* 0x000fce00078e0234 */
[----:B---3--:R-:W3:Y:S02]  /*1070*/  MUFU.RCP R10, R8 ;  /* 0x00000008000a7308 */ /* 0x008ee40000001000 */
[----:B---3--:R-:W-:-:S06]  /*1080*/  IADD3 R10, R10, 0xffffffe, RZ ;  /* 0x0ffffffe0a0a7810 */ /* 0x008fcc0007ffe0ff */
[----:B------:R-:W3:Y:S02]  /*1090*/  F2I.FTZ.U32.TRUNC.NTZ R11, R10 ;  /* 0x0000000a000b7305 */ /* 0x000ee4000021f000 */
[----:B---3--:R-:W-:Y:S01]  /*10a0*/  IMAD.MOV R3, RZ, RZ, -R11 ;  /* 0x000000ffff037224 */ /* 0x008fe200078e0a0b */
[----:B------:R-:W-:-:S03]  /*10b0*/  MOV R10, RZ ;  /* 0x000000ff000a7202 */ /* 0x000fc60000000f00 */
[----:B------:R-:W-:Y:S01]  /*10c0*/  IMAD R4, R3, R2, RZ ;  /* 0x0000000203047224 */ /* 0x000fe200078e02ff */
[----:B------:R-:W-:-:S03]  /*10d0*/  IABS R3, R138 ;  /* 0x0000008a00037213 */ /* 0x000fc60000000000 */
[----:B------:R-:W-:-:S04]  /*10e0*/  IMAD.HI.U32 R4, R11, R4, R10 ;  /* 0x000000040b047227 */ /* 0x000fc800078e000a */
[----:B-1----:R-:W-:-:S04]  /*10f0*/  IMAD.MOV.U32 R7, RZ, RZ, R3 ;  /* 0x000000ffff077224 */ /* 0x002fc800078e0003 */
        /* <DEDUP_REMOVED lines=15> */
[----:B--2---:R-:W-:Y:S01]  /*11f0*/  SHF.R.S32.HI R7, RZ, 0x1f, R6 ;  /* 0x0000001fff077819 */ /* 0x004fe20000011406 */
        /* <DEDUP_REMOVED lines=8> */
[----:B----4-:R-:W-:-:S02]  /*1280*/  IMAD R8, R11, R150, RZ ;  /* 0x000000960b087224 */ /* 0x010fc400078e02ff */
[----:B------:R-:W-:Y:S02]  /*1290*/  IMAD R9, R97, UR4, RZ ;  /* 0x0000000461097c24 */ /* 0x000fe4000f8e02ff */
[C---:B------:R-:W-:Y:S02]  /*12a0*/  IMAD R8, R17.reuse, R151, R8 ;  /* 0x0000009711087224 */ /* 0x040fe400078e0208 */
[----:B------:R-:W-:-:S04]  /*12b0*/  IMAD.WIDE.U32 R14, R17, R150, R14 ;  /* 0x00000096110e7225 */ /* 0x000fc800078e000e */
[----:B------:R-:W-:Y:S02]  /*12c0*/  IMAD.IADD R15, R15, 0x1, R8 ;  /* 0x000000010f0f7824 */ /* 0x000fe400078e0208 */
        /* <DEDUP_REMOVED lines=8> */
.L_x_7414:
[----:B------:R-:W1:Y:S01]  /*1350*/  LDC R17, c[0x0][0x278] ;  /* 0x00009e00ff117b82 */ /* 0x000e620000000800 */
[----:B------:R-:W-:Y:S02]  /*1360*/  MOV R6, RZ ;  /* 0x000000ff00067202 */ /* 0x000fe40000000f00 */
        /* <DEDUP_REMOVED lines=15> */
[----:B------:R-:W-:-:S03]  /*1460*/  LOP3.LUT R8, R138, R17, RZ, 0x3c, !PT ;  /* 0x000000118a087212 */ /* 0x000fc600078e3cff */
[----:B------:R-:W-:Y:S01]  /*1470*/  IMAD R4, R2, R3, RZ ;  /* 0x0000000302047224 */ /* 0x000fe200078e02ff */
[----:B------:R-:W-:Y:S02]  /*1480*/  IABS R2, R138 ;  /* 0x0000008a00027213 */ /* 0x000fe40000000000 */
[----:B------:R-:W-:Y:S01]  /*1490*/  ISETP.GE.AND P2, PT, R8, RZ, PT ;  /* 0x000000ff0800720c */ /* 0x000fe20003f46270 */
[----:B------:R-:W-:-:S04]  /*14a0*/  IMAD.HI.U32 R7, R7, R4, R6 ;  /* 0x0000000407077227 */ /* 0x000fc800078e0006 */
[----:B------:R-:W-:-:S04]  /*14b0*/  IMAD.MOV.U32 R6, RZ, RZ, R2 ;  /* 0x000000ffff067224 */ /* 0x000fc800078e0002 */
[----:B------:R-:W-:-:S04]  /*14c0*/  IMAD.HI.U32 R4, R7, R6, RZ ;  /* 0x0000000607047227 */ /* 0x000fc800078e00ff */
[----:B------:R-:W-:-:S04]  /*14d0*/  IMAD.MOV R2, RZ, RZ, -R4 ;  /* 0x000000ffff027224 */ /* 0x000fc800078e0a04 */
[C---:B------:R-:W-:Y:S02]  /*14e0*/  IMAD R2, R3.reuse, R2, R6 ;  /* 0x0000000203027224 */ /* 0x040fe400078e0206 */
[----:B------:R-:W1:Y:S03]  /*14f0*/  @P0 LDC.64 R6, c[0x0][0x250] ;  /* 0x00009400ff060b82 */ /* 0x000e660000000a00 */
[----:B------:R-:W-:-:S13]  /*1500*/  ISETP.GT.U32.AND P1, PT, R3, R2, PT ;  /* 0x000000020300720c */ /* 0x000fda0003f24070 */
        /* <DEDUP_REMOVED lines=21> */
.L_x_7416:
[----:B------:R-:W-:Y:S01]  /*1660*/  @!P1 LOP3.LUT R4, RZ, R17, RZ, 0x33, !PT ;  /* 0x00000011ff049212 */ /* 0x000fe200078e33ff */
[----:B------:R-:W-:Y:S01]  /*1670*/  IMAD R8, R11, R150, RZ ;  /* 0x000000960b087224 */ /* 0x000fe200078e02ff */
[----:B------:R-:W-:Y:S02]  /*1680*/  MOV R16, R10 ;  /* 0x0000000a00107202 */ /* 0x000fe40000000f00 */
[----:B------:R-:W-:Y:S01]  /*1690*/  MOV R17, R9 ;  /* 0x0000000900117202 */ /* 0x000fe20000000f00 */
[-C--:B------:R-:W-:Y:S01]  /*16a0*/  IMAD R8, R151, R52.reuse, R8 ;  /* 0x0000003497087224 */ /* 0x080fe200078e0208 */
[----:B------:R-:W-:Y:S02]  /*16b0*/  SHF.R.S32.HI R97, RZ, 0x1f, R4 ;  /* 0x0000001fff617819 */ /* 0x000fe40000011404 */
[----:B------:R-:W-:Y:S01]  /*16c0*/  @P0 IADD3 R15, R14, R15, RZ ;  /* 0x0000000f0e0f0210 */ /* 0x000fe20007ffe0ff */
[----:B------:R-:W-:-:S04]  /*16d0*/  IMAD.WIDE.U32 R16, R150, R52, R16 ;  /* 0x0000003496107225 */ /* 0x000fc800078e0010 */
[----:B-1----:R-:W-:Y:S01]  /*16e0*/  @P0 IMAD.WIDE.U32 R18, R15, R6, RZ ;  /* 0x000000060f120225 */ /* 0x002fe200078e00ff */
[----:B------:R-:W-:-:S03]  /*16f0*/  IADD3 R17, R17, R8, RZ ;  /* 0x0000000811117210 */ /* 0x000fc60007ffe0ff */
[----:B--2---:R-:W-:Y:S01]  /*1700*/  IMAD R8, R97, R2, RZ ;  /* 0x0000000261087224 */ /* 0x004fe200078e02ff */
[----:B------:R-:W-:Y:S01]  /*1710*/  @P0 MOV R10, R18 ;  /* 0x00000012000a0202 */ /* 0x000fe20000000f00 */
[----:B------:R-:W-:-:S04]  /*1720*/  IMAD.WIDE.U32 R16, R4, R2, R16 ;  /* 0x0000000204107225 */ /* 0x000fc800078e0010 */
[----:B------:R-:W-:Y:S01]  /*1730*/  IMAD R3, R4, R3, R8 ;  /* 0x0000000304037224 */ /* 0x000fe200078e0208 */
[----:B------:R-:W-:Y:S01]  /*1740*/  MOV R8, R16 ;  /* 0x0000001000087202 */ /* 0x000fe20000000f00 */
[----:B------:R-:W-:-:S03]  /*1750*/  @P0 IMAD R21, R15, R7, R19 ;  /* 0x000000070f150224 */ /* 0x000fc600078e0213 */
        /* <DEDUP_REMOVED lines=16> */
.L_x_7415:
[----:B------:R1:W5:Y:S01]  /*1860*/  @P5 LDG.E R9, desc[UR6][R140.64] ;  /* 0x000000068c095981 */ /* 0x000362000c1e1900 */
[----:B------:R-:W-:Y:S01]  /*1870*/  ISETP.NE.AND P0, PT, R0, -0x1, PT ;  /* 0xffffffff0000780c */ /* 0x000fe20003f05270 */
[----:B------:R-:W2:Y:S01]  /*1880*/  LDC.64 R2, c[0x0][0x240] ;  /* 0x00009000ff027b82 */ /* 0x000ea20000000a00 */
[----:B------:R-:W-:Y:S01]  /*1890*/  SHF.R.S32.HI R61, RZ, 0x1f, R60 ;  /* 0x0000001fff3d7819 */ /* 0x000fe2000001143c */
[----:B------:R-:W-:Y:S01]  /*18a0*/  ULDC.64 UR4, c[0x0][0x268] ;  /* 0x00009a0000047ab9 */ /* 0x000fe20000000a00 */
[----:B------:R-:W-:Y:S01]  /*18b0*/  SHF.R.S32.HI R80, RZ, 0x1f, R73 ;  /* 0x0000001fff507819 */ /* 0x000fe20000011449 */
[----:B------:R-:W-:Y:S01]  /*18c0*/  ULDC.64 UR12, c[0x0][0x218] ;  /* 0x00008600000c7ab9 */ /* 0x000fe20000000a00 */
[CC--:B------:R-:W-:Y:S01]  /*18d0*/  LEA.HI R65, R61.reuse, R60.reuse, RZ, 0x3 ;  /* 0x0000003c3d417211 */ /* 0x0c0fe200078f18ff */
[----:B------:R-:W-:Y:S01]  /*18e0*/  ULDC.64 UR10, c[0x0][0x258] ;  /* 0x00009600000a7ab9 */ /* 0x000fe20000000a00 */
[----:B------:R-:W-:Y:S01]  /*18f0*/  LEA.HI R67, R61, R60, RZ, 0x4 ;  /* 0x0000003c3d437211 */ /* 0x000fe200078f20ff */
[----:B------:R-:W3:Y:S01]  /*1900*/  LDC.64 R142, c[0x0][0x250] ;  /* 0x00009400ff8e7b82 */ /* 0x000ee20000000a00 */
[----:B------:R-:W-:Y:S01]  /*1910*/  SHF.R.S32.HI R136, RZ, 0x3, R65 ;  /* 0x00000003ff887819 */ /* 0x000fe20000011441 */
[----:B------:R-:W-:Y:S01]  /*1920*/  IMAD.MOV.U32 R49, RZ, RZ, 0x10 ;  /* 0x00000010ff317424 */ /* 0x000fe200078e00ff */
[----:B------:R-:W-:Y:S01]  /*1930*/  LOP3.LUT R65, R65, 0xfffffff8, RZ, 0xc0, !PT ;  /* 0xfffffff841417812 */ /* 0x000fe200078ec0ff */
[----:B------:R-:W-:Y:S01]  /*1940*/  IMAD.MOV.U32 R51, RZ, RZ, 0x20 ;  /* 0x00000020ff337424 */ /* 0x000fe200078e00ff */
[----:B------:R-:W-:Y:S01]  /*1950*/  SHF.R.S32.HI R137, RZ, 0x1f, R136 ;  /* 0x0000001fff897819 */ /* 0x000fe20000011488 */
[----:B------:R-:W-:Y:S01]  /*1960*/  IMAD.SHL.U32 R15, R136, 0x40, RZ ;  /* 0x00000040880f7824 */ /* 0x000fe200078e00ff */
[----:B------:R-:W-:Y:S01]  /*1970*/  LEA.HI R80, R80, R73, RZ, 0x7 ;  /* 0x0000004950507211 */ /* 0x000fe200078f38ff */
[----:B------:R-:W4:Y:S01]  /*1980*/  @!P0 LDC.64 R6, c[0x0][0x228] ;  /* 0x00008a00ff068b82 */ /* 0x000f220000000a00 */
[----:B------:R-:W-:Y:S01]  /*1990*/  IMAD.IADD R65, R60, 0x1, -R65 ;  /* 0x000000013c417824 */ /* 0x000fe200078e0a41 */
[----:B------:R-:W-:Y:S01]  /*19a0*/  SHF.R.S32.HI R135, RZ, 0x1f, R138 ;  /* 0x0000001fff877819 */ /* 0x000fe2000001148a */
[----:B------:R-:W-:Y:S01]  /*19b0*/  IMAD.SHL.U32 R69, R150, 0x10, RZ ;  /* 0x0000001096457824 */ /* 0x000fe200078e00ff */
[----:B------:R-:W-:Y:S01]  /*19c0*/  LOP3.LUT R15, R15, 0x1c0, RZ, 0xc0, !PT ;  /* 0x000001c00f0f7812 */ /* 0x000fe200078ec0ff */
[C---:B------:R-:W-:Y:S01]  /*19d0*/  IMAD.SHL.U32 R14, R65.reuse, 0x8, RZ ;  /* 0x00000008410e7824 */ /* 0x040fe200078e00ff */
[----:B------:R-:W-:Y:S01]  /*19e0*/  SHF.R.S32.HI R80, RZ, 0x7, R80 ;  /* 0x00000007ff507819 */ /* 0x000fe20000011450 */
[----:B------:R-:W-:Y:S01]  /*19f0*/  IMAD.SHL.U32 R76, R65, 0x4, RZ ;  /* 0x00000004414c7824 */ /* 0x000fe200078e00ff */
[----:B------:R-:W-:Y:S01]  /*1a00*/  SHF.R.U32.HI R134, RZ, 0x3, R15 ;  /* 0x00000003ff867819 */ /* 0x000fe2000001160f */
[----:B--2---:R-:W-:Y:S01]  /*1a10*/  @P0 IMAD.WIDE.U32 R24, R0, R2, RZ ;  /* 0x0000000200180225 */ /* 0x004fe200078e00ff */
[----:B------:R-:W-:Y:S01]  /*1a20*/  LOP3.LUT R23, R15, 0x38, R14, 0xf8, !PT ;  /* 0x000000380f177812 */ /* 0x000fe200078ef80e */
[----:B------:R-:W2:Y:S01]  /*1a30*/  LDC R78, c[0x0][0x2e0] ;  /* 0x0000b800ff4e7b82 */ /* 0x000ea20000000800 */
[----:B------:R-:W-:Y:S01]  /*1a40*/  LEA.HI R15, R61, R60, RZ, 0x6 ;  /* 0x0000003c3d0f7211 */ /* 0x000fe200078f30ff */
[----:B------:R-:W-:Y:S01]  /*1a50*/  IMAD R135, R135, UR10, RZ ;  /* 0x0000000a87877c24 */ /* 0x000fe2000f8e02ff */
[----:B------:R-:W-:Y:S01]  /*1a60*/  LOP3.LUT R134, R23, R134, RZ, 0x3c, !PT ;  /* 0x0000008617867212 */ /* 0x000fe200078e3cff */
[----:B------:R-:W-:Y:S01]  /*1a70*/  IMAD.WIDE R22, R13, 0x40, R136 ;  /* 0x000000400d167825 */ /* 0x000fe200078e0288 */
[----:B------:R-:W-:-:S02]  /*1a80*/  IADD3 R18, P2, R14, R8, RZ ;  /* 0x000000080e127210 */ /* 0x000fc40007f5e0ff */
[----:B------:R-:W-:Y:S01]  /*1a90*/  IADD3 R20, P1, R14, R10, RZ ;  /* 0x0000000a0e147210 */ /* 0x000fe20007f3e0ff */
[----:B------:R-:W-:Y:S01]  /*1aa0*/  @P0 IMAD R13, R0, R3, R25 ;  /* 0x00000003000d0224 */ /* 0x000fe200078e0219 */
[----:B------:R-:W-:Y:S01]  /*1ab0*/  VIMNMX R80, R163, R80, !PT ;  /* 0x00000050a3507248 */ /* 0x000fe20007fe0100 */
[----:B------:R-:W-:Y:S01]  /*1ac0*/  IMAD.SHL.U32 R15, R15, 0x8, RZ ;  /* 0x000000080f0f7824 */ /* 0x000fe200078e00ff */
[----:B------:R-:W-:Y:S01]  /*1ad0*/  LEA.HI R61, R61, R60, RZ, 0x5 ;  /* 0x0000003c3d3d7211 */ /* 0x000fe200078f28ff */
[----:B------:R-:W-:Y:S01]  /*1ae0*/  @P0 IMAD.MOV.U32 R0, RZ, RZ, R24 ;  /* 0x000000ffff000224 */ /* 0x000fe200078e0018 */
[----:B------:R-:W-:Y:S01]  /*1af0*/  SHF.L.U64.HI R68, R150, 0x4, R151 ;  /* 0x0000000496447819 */ /* 0x000fe20000010297 */
[-C--:B----45:R-:W-:Y:S01]  /*1b00*/  @!P0 IMAD R12, R5, R6.reuse, RZ ;  /* 0x00000006050c8224 */ /* 0x0b0fe200078e02ff */
[----:B------:R-:W-:Y:S01]  /*1b10*/  LOP3.LUT R134, R134, 0xfffffe00, R15, 0xf8, !PT ;  /* 0xfffffe0086867812 */ /* 0x000fe200078ef80f */
[----:B------:R-:W-:Y:S01]  /*1b20*/  @!P0 IMAD.WIDE.U32 R26, R171, R6, RZ ;  /* 0x00000006ab1a8225 */ /* 0x000fe200078e00ff */
[----:B------:R-:W-:-:S02]  /*1b30*/  SHF.R.S32.HI R15, RZ, 0x1f, R14 ;  /* 0x0000001fff0f7819 */ /* 0x000fc4000001140e */
[C---:B---3--:R-:W-:Y:S01]  /*1b40*/  SHF.L.U64.HI R71, R142.reuse, 0x4, R143 ;  /* 0x000000048e477819 */ /* 0x048fe2000001028f */
[----:B------:R-:W-:Y:S01]  /*1b50*/  @!P0 IMAD R7, R171, R7, R12 ;  /* 0x00000007ab078224 */ /* 0x000fe200078e020c */
[----:B------:R-:W-:Y:S01]  /*1b60*/  SHF.L.U32 R70, R142, 0x4, RZ ;  /* 0x000000048e467819 */ /* 0x000fe200000006ff */
[----:B------:R-:W-:Y:S02]  /*1b70*/  @!P0 IMAD.MOV.U32 R0, RZ, RZ, R26 ;  /* 0x000000ffff008224 */ /* 0x000fe400078e001a */
[----:B------:R-:W-:Y:S01]  /*1b80*/  IMAD R6, R137, R150, RZ ;  /* 0x0000009689067224 */ /* 0x000fe200078e02ff */
[----:B------:R-:W-:Y:S01]  /*1b90*/  @!P0 IADD3 R13, R27, R7, RZ ;  /* 0x000000071b0d8210 */ /* 0x000fe20007ffe0ff */
[----:B------:R-:W-:Y:S01]  /*1ba0*/  IMAD.X R19, R15, 0x1, R19, P2 ;  /* 0x000000010f137824 */ /* 0x000fe200010e0613 */
[C---:B------:R-:W-:Y:S01]  /*1bb0*/  IADD3 R7, P0, R136.reuse, R17, RZ ;  /* 0x0000001188077210 */ /* 0x040fe20007f1e0ff */
[----:B------:R-:W-:Y:S01]  /*1bc0*/  IMAD R6, R136, R151, R6 ;  /* 0x0000009788067224 */ /* 0x000fe200078e0206 */
[----:B--2---:R-:W-:Y:S01]  /*1bd0*/  LEA.HI R78, R78, R78, RZ, 0x1 ;  /* 0x0000004e4e4e7211 */ /* 0x004fe200078f08ff */
[----:B------:R-:W-:-:S03]  /*1be0*/  IMAD.WIDE.U32 R18, R136, R150, R18 ;  /* 0x0000009688127225 */ /* 0x000fc600078e0012 */
[----:B------:R-:W-:Y:S01]  /*1bf0*/  SHF.R.S32.HI R79, RZ, 0x1, R78 ;  /* 0x00000001ff4f7819 */ /* 0x000fe2000001144e */
[----:B------:R-:W-:Y:S01]  /*1c00*/  IMAD.X R11, R137, 0x1, R11, P0 ;  /* 0x00000001890b7824 */ /* 0x000fe200000e060b */
[----:B------:R-:W-:Y:S01]  /*1c10*/  IADD3 R12, P0, R14, R0, RZ ;  /* 0x000000000e0c7210 */ /* 0x000fe20007f1e0ff */
[----:B------:R-:W-:Y:S02]  /*1c20*/  IMAD R0, R23, R2, RZ ;  /* 0x0000000217007224 */ /* 0x000fe400078e02ff */
[----:B------:R-:W-:Y:S02]  /*1c30*/  IMAD R25, R97, UR4, RZ ;  /* 0x0000000461197c24 */ /* 0x000fe4000f8e02ff */
[----:B------:R-:W-:Y:S01]  /*1c40*/  IMAD R0, R22, R3, R0 ;  /* 0x0000000316007224 */ /* 0x000fe200078e0200 */
[----:B------:R-:W-:Y:S01]  /*1c50*/  LOP3.LUT R3, R67, 0xfffffff0, RZ, 0xc0, !PT ;  /* 0xfffffff043037812 */ /* 0x000fe200078ec0ff */
[----:B------:R-:W-:Y:S01]  /*1c60*/  IMAD.X R21, R15, 0x1, R21, P1 ;  /* 0x000000010f157824 */ /* 0x000fe200008e0615 */
[----:B------:R-:W-:Y:S01]  /*1c70*/  LEA R82, P1, R18, UR12, 0x1 ;  /* 0x0000000c12527c11 */ /* 0x000fe2000f8208ff */
[----:B------:R-:W-:Y:S01]  /*1c80*/  IMAD.IADD R6, R19, 0x1, R6 ;  /* 0x0000000113067824 */ /* 0x000fe200078e0206 */
[----:B------:R-:W-:Y:S01]  /*1c90*/  SHF.R.S32.HI R67, RZ, 0x4, R67 ;  /* 0x00000004ff437819 */ /* 0x000fe20000011443 */
[----:B------:R-:W-:Y:S01]  /*1ca0*/  IMAD.IADD R168, R60, 0x1, -R3 ;  /* 0x000000013ca87824 */ /* 0x000fe200078e0a03 */
[----:B------:R-:W-:Y:S01]  /*1cb0*/  MOV R164, R82 ;  /* 0x0000005200a47202 */ /* 0x000fe20000000f00 */
[----:B------:R-:W-:Y:S01]  /*1cc0*/  IMAD R25, R4, UR5, R25 ;  /* 0x0000000504197c24 */ /* 0x000fe2000f8e0219 */
[----:B------:R-:W-:Y:S01]  /*1cd0*/  SHF.L.U64.HI R83, R18, 0x1, R6 ;  /* 0x0000000112537819 */ /* 0x000fe20000010206 */
[----:B------:R-:W-:Y:S01]  /*1ce0*/  IMAD.WIDE.U32 R20, R4, UR4, R20 ;  /* 0x0000000404147c25 */ /* 0x000fe2000f8e0014 */
[----:B------:R-:W-:Y:S01]  /*1cf0*/  SHF.R.S32.HI R3, RZ, 0x1f, R168 ;  /* 0x0000001fff037819 */ /* 0x000fe200000114a8 */
[----:B------:R-:W-:Y:S01]  /*1d00*/  ULDC.64 UR4, c[0x0][0x220] ;  /* 0x0000880000047ab9 */ /* 0x000fe20000000a00 */
[----:B------:R-:W-:Y:S01]  /*1d10*/  IADD3.X R83, R83, UR13, RZ, P1, !PT ;  /* 0x0000000d53537c10 */ /* 0x000fe20008ffe4ff */
[----:B------:R-:W-:Y:S01]  /*1d20*/  IMAD.IADD R21, R21, 0x1, R25 ;  /* 0x0000000115157824 */ /* 0x000fe200078e0219 */
[----:B------:R-:W-:Y:S01]  /*1d30*/  LEA.HI R66, R3, R168, RZ, 0x3 ;  /* 0x000000a803427211 */ /* 0x000fe200078f18ff */
[-C--:B------:R-:W-:Y:S01]  /*1d40*/  IMAD R6, R11, R142.reuse, RZ ;  /* 0x0000008e0b067224 */ /* 0x080fe200078e02ff */
[----:B------:R-:W-:Y:S01]  /*1d50*/  LOP3.LUT R3, R61, 0xffffffe0, RZ, 0xc0, !PT ;  /* 0xffffffe03d037812 */ /* 0x000fe200078ec0ff */
[----:B------:R-:W-:Y:S01]  /*1d60*/  IMAD.WIDE.U32 R20, R7, R142, R20 ;  /* 0x0000008e07147225 */ /* 0x000fe200078e0014 */
[----:B------:R-:W-:-:S03]  /*1d70*/  SHF.R.S32.HI R61, RZ, 0x5, R61 ;  /* 0x00000005ff3d7819 */ /* 0x000fc6000001143d */
[----:B------:R-:W-:Y:S01]  /*1d80*/  IMAD R6, R7, R143, R6 ;  /* 0x0000008f07067224 */ /* 0x000fe200078e0206 */
[----:B------:R-:W-:Y:S01]  /*1d90*/  LOP3.LUT R7, R66, 0xfffffff8, RZ, 0xc0, !PT ;  /* 0xfffffff842077812 */ /* 0x000fe200078ec0ff */
[----:B------:R-:W-:Y:S01]  /*1da0*/  IMAD.X R13, R15, 0x1, R13, P0 ;  /* 0x000000010f0d7824 */ /* 0x000fe200000e060d */
[----:B------:R-:W-:Y:S01]  /*1db0*/  LEA R84, P0, R20, UR4, 0x1 ;  /* 0x0000000414547c11 */ /* 0x000fe2000f8008ff */
[----:B------:R-:W-:Y:S02]  /*1dc0*/  IMAD.IADD R6, R21, 0x1, R6 ;  /* 0x0000000115067824 */ /* 0x000fe400078e0206 */
[----:B------:R-:W-:Y:S02]  /*1dd0*/  IMAD.IADD R72, R168, 0x1, -R7 ;  /* 0x00000001a8487824 */ /* 0x000fe400078e0a07 */
[----:B------:R-:W-:Y:S01]  /*1de0*/  IMAD.WIDE.U32 R12, R22, R2, R12 ;  /* 0x00000002160c7225 */ /* 0x000fe200078e000c */
[----:B------:R-:W-:Y:S02]  /*1df0*/  SHF.L.U64.HI R85, R20, 0x1, R6 ;  /* 0x0000000114557819 */ /* 0x000fe40000010206 */
[----:B------:R-:W-:Y:S01]  /*1e00*/  R2P PR, R72, 0x6 ;  /* 0x0000000648007804 */ /* 0x000fe20000000000 */
[----:B------:R-:W-:Y:S01]  /*1e10*/  IMAD R77, R136, R79, R76 ;  /* 0x0000004f884d7224 */ /* 0x000fe200078e024c */
[----:B------:R-:W-:Y:S01]  /*1e20*/  IADD3.X R85, R85, UR5, RZ, P0, !PT ;  /* 0x0000000555557c10 */ /* 0x000fe200087fe4ff */
[----:B------:R-:W-:Y:S01]  /*1e30*/  IMAD R135, R138, UR11, R135 ;  /* 0x0000000b8a877c24 */ /* 0x000fe2000f8e0287 */
[----:B------:R-:W-:Y:S01]  /*1e40*/  ISETP.GT.AND P0, PT, R50, R80, PT ;  /* 0x000000503200720c */ /* 0x000fe20003f04270 */
[----:B------:R-:W-:Y:S01]  /*1e50*/  IMAD.IADD R76, R76, 0x1, R77 ;  /* 0x000000014c4c7824 */ /* 0x000fe200078e024d */
[----:B------:R-:W-:Y:S01]  /*1e60*/  IADD3 R13, R13, R0, RZ ;  /* 0x000000000d0d7210 */ /* 0x000fe20007ffe0ff */
[----:B------:R-:W-:Y:S01]  /*1e70*/  IMAD.IADD R62, R60, 0x1, -R3 ;  /* 0x000000013c3e7824 */ /* 0x000fe200078e0a03 */
[----:B------:R-:W-:Y:S01]  /*1e80*/  SHF.R.S32.HI R75, RZ, 0x1f, R77 ;  /* 0x0000001fff4b7819 */ /* 0x000fe2000001144d */
[----:B------:R-:W-:Y:S01]  /*1e90*/  IMAD.MOV.U32 R165, RZ, RZ, R83 ;  /* 0x000000ffffa57224 */ /* 0x000fe200078e0053 */
[----:B------:R-:W-:Y:S01]  /*1ea0*/  SHF.R.S32.HI R74, RZ, 0x1f, R76 ;  /* 0x0000001fff4a7819 */ /* 0x000fe2000001144c */
[----:B------:R-:W-:Y:S01]  /*1eb0*/  IMAD.WIDE.U32 R138, R138, UR10, R12 ;  /* 0x0000000a8a8a7c25 */ /* 0x000fe2000f8e000c */
[----:B------:R-:W-:-:S02]  /*1ec0*/  SEL R49, R49, 0xfffffff0, !P1 ;  /* 0xfffffff031317807 */ /* 0x000fc40004800000 */
[----:B------:R-:W-:Y:S01]  /*1ed0*/  SEL R51, R51, 0xffffffe0, !P2 ;  /* 0xffffffe033337807 */ /* 0x000fe20005000000 */
[----:B------:R-:W-:Y:S02]  /*1ee0*/  IMAD.IADD R135, R139, 0x1, R135 ;  /* 0x000000018b877824 */ /* 0x000fe400078e0287 */
[----:B------:R-:W-:Y:S02]  /*1ef0*/  IMAD.MOV.U32 R167, RZ, RZ, R84 ;  /* 0x000000ffffa77224 */ /* 0x000fe400078e0054 */
[----:B------:R-:W-:Y:S02]  /*1f00*/  IMAD.MOV.U32 R166, RZ, RZ, R85 ;  /* 0x000000ffffa67224 */ /* 0x000fe400078e0055 */
[----:B------:R-:W-:Y:S01]  /*1f10*/  @!P5 IMAD.MOV.U32 R9, RZ, RZ, RZ ;  /* 0x000000ffff09d224 */ /* 0x000fe200078e00ff */
[----:B-1----:R-:W-:Y:S06]  /*1f20*/  @!P0 BRA `(.L_x_7417) ;  /* 0x0000006800048947 */ /* 0x002fec0003800000 */
        /* <DEDUP_REMOVED lines=18> */
[----:B------:R-:W-:Y:S01]  /*2050*/  IADD3 R13, R19, R12, RZ ;  /* 0x0000000c130d7210 */ /* 0x000fe20007ffe0ff */
[----:B------:R-:W-:Y:S01]  /*2060*/  ULDC.64 UR4, c[0x0][0x340] ;  /* 0x0000d00000047ab9 */ /* 0x000fe20000000a00 */
[----:B------:R-:W-:Y:S01]  /*2070*/  MOV R12, R18 ;  /* 0x00000012000c7202 */ /* 0x000fe20000000f00 */
[----:B------:R-:W-:Y:S01]  /*2080*/  IMAD.IADD R11, R17, 0x1, R10 ;  /* 0x00000001110b7824 */ /* 0x000fe200078e020a */
[----:B------:R-:W-:Y:S01]  /*2090*/  SHF.L.U32 R94, R143, 0x5, RZ ;  /* 0x000000058f5e7819 */ /* 0x000fe200000006ff */
[----:B------:R-:W-:Y:S01]  /*20a0*/  IMAD R8, R5, UR4, RZ ;  /* 0x0000000405087c24 */ /* 0x000fe2000f8e02ff */
[----:B------:R-:W-:Y:S01]  /*20b0*/  SHF.L.U32 R19, R151, 0x5, RZ ;  /* 0x0000000597137819 */ /* 0x000fe200000006ff */
[----:B------:R-:W-:Y:S01]  /*20c0*/  IMAD.MOV.U32 R10, RZ, RZ, R16 ;  /* 0x000000ffff0a7224 */ /* 0x000fe200078e0010 */
[----:B------:R-:W-:Y:S01]  /*20d0*/  USHF.L.U64.HI UR15, UR4, 0x5, UR5 ;  /* 0x00000005040f7899 */ /* 0x000fe20008010205 */
[-C--:B-1----:R-:W-:Y:S01]  /*20e0*/  IMAD R0, R5, R2.reuse, RZ ;  /* 0x0000000205007224 */ /* 0x082fe200078e02ff */
[----:B------:R-:W-:Y:S01]  /*20f0*/  USHF.L.U32 UR24, UR4, 0x5, URZ ;  /* 0x0000000504187899 */ /* 0x000fe2000800063f */
[----:B------:R-:W-:Y:S01]  /*2100*/  IMAD.WIDE.U32 R98, R142, 0x40, RZ ;  /* 0x000000408e627825 */ /* 0x000fe200078e00ff */
[----:B------:R-:W-:Y:S01]  /*2110*/  USHF.L.U64.HI UR25, UR4, 0x6, UR5 ;  /* 0x0000000604197899 */ /* 0x000fe20008010205 */
[----:B------:R-:W-:Y:S01]  /*2120*/  SHF.L.U32 R123, R79, 0x5, RZ ;  /* 0x000000054f7b7819 */ /* 0x000fe200000006ff */
[----:B------:R-:W-:Y:S01]  /*2130*/  USHF.L.U32 UR26, UR4, 0x6, URZ ;  /* 0x00000006041a7899 */ /* 0x000fe2000800063f */
[C---:B------:R-:W-:Y:S01]  /*2140*/  IMAD R5, R7.reuse, UR5, R8 ;  /* 0x0000000507057c24 */ /* 0x040fe2000f8e0208 */
[----:B------:R-:W-:Y:S01]  /*2150*/  SHF.L.U32 R93, R98, 0x1, RZ ;  /* 0x00000001625d7819 */ /* 0x000fe200000006ff */
[C---:B------:R-:W-:Y:S01]  /*2160*/  IMAD.WIDE.U32 R12, R7.reuse, UR4, R12 ;  /* 0x00000004070c7c25 */ /* 0x040fe2000f8e000c */
[----:B------:R-:W-:Y:S01]  /*2170*/  USHF.L.U64.HI UR27, UR4, 0x4, UR5 ;  /* 0x00000004041b7899 */ /* 0x000fe20008010205 */
[C---:B------:R-:W-:Y:S01]  /*2180*/  SHF.L.U64.HI R86, R2.reuse, 0x5, R3 ;  /* 0x0000000502567819 */ /* 0x040fe20000010203 */
[----:B------:R-:W-:Y:S01]  /*2190*/  USHF.L.U32 UR28, UR4, 0x4, URZ ;  /* 0x00000004041c7899 */ /* 0x000fe2000800063f */
[C---:B------:R-:W-:Y:S01]  /*21a0*/  IMAD R0, R7.reuse, R3, R0 ;  /* 0x0000000307007224 */ /* 0x040fe200078e0200 */
[----:B------:R-:W-:Y:S01]  /*21b0*/  UIMAD.WIDE.U32 UR22, UR4, 0x60, URZ ;  /* 0x00000060041678a5 */ /* 0x000fe2000f8e003f */
[----:B------:R-:W-:Y:S01]  /*21c0*/  IMAD.WIDE.U32 R10, R7, R2, R10 ;  /* 0x00000002070a7225 */ /* 0x000fe200078e000a */
[----:B------:R-:W-:Y:S01]  /*21d0*/  UIMAD UR14, UR5, 0x60, URZ ;  /* 0x00000060050e78a4 */ /* 0x000fe2000f8e023f */
[----:B------:R-:W-:Y:S01]  /*21e0*/  SHF.L.U64.HI R89, R2, 0x6, R3 ;  /* 0x0000000602597819 */ /* 0x000fe20000010203 */
[----:B------:R-:W-:Y:S01]  /*21f0*/  UIMAD.WIDE.U32 UR20, UR4, 0xa0, URZ ;  /* 0x000000a0041478a5 */ /* 0x000fe2000f8e003f */
[----:B------:R-:W-:Y:S01]  /*2200*/  IMAD.IADD R6, R99, 0x1, R6 ;  /* 0x0000000163067824 */ /* 0x000fe200078e0206 */
[----:B------:R-:W-:Y:S01]  /*2210*/  UIMAD.WIDE.U32 UR18, UR4, 0xc0, URZ ;  /* 0x000000c0041278a5 */ /* 0x000fe2000f8e003f */
[----:B------:R-:W-:Y:S01]  /*2220*/  IMAD R95, R97, UR12, RZ ;  /* 0x0000000c615f7c24 */ /* 0x000fe2000f8e02ff */
[----:B------:R-:W-:Y:S01]  /*2230*/  UIMAD.WIDE.U32 UR32, UR4, 0xe0, URZ ;  /* 0x000000e0042078a5 */ /* 0x000fe2000f8e003f */
[----:B------:R-:W-:Y:S01]  /*2240*/  IMAD.IADD R13, R13, 0x1, R5 ;  /* 0x000000010d0d7824 */ /* 0x000fe200078e0205 */
[----:B------:R-:W-:Y:S01]  /*2250*/  SHF.L.U64.HI R98, R98, 0x1, R6 ;  /* 0x0000000162627819 */ /* 0x000fe20000010206 */
[----:B------:R-:W-:Y:S01]  /*2260*/  IMAD R97, R97, UR10, RZ ;  /* 0x0000000a61617c24 */ /* 0x000fe2000f8e02ff */
[----:B------:R-:W-:Y:S01]  /*2270*/  UIMAD UR31, UR5, 0xe0, URZ ;  /* 0x000000e0051f78a4 */ /* 0x000fe2000f8e023f */
[----:B------:R-:W-:Y:S01]  /*2280*/  IMAD.IADD R11, R11, 0x1, R0 ;  /* 0x000000010b0b7824 */ /* 0x000fe200078e0200 */
[----:B------:R-:W-:Y:S01]  /*2290*/  SHF.L.U64.HI R114, R2, 0x4, R3 ;  /* 0x0000000402727819 */ /* 0x000fe20000010203 */
[----:B------:R-:W-:Y:S01]  /*22a0*/  IMAD R95, R4, UR13, R95 ;  /* 0x0000000d045f7c24 */ /* 0x000fe2000f8e025f */
[----:B------:R-:W-:Y:S01]  /*22b0*/  SHF.L.U32 R90, R2, 0x6, RZ ;  /* 0x00000006025a7819 */ /* 0x000fe200000006ff */
[----:B------:R-:W-:Y:S01]  /*22c0*/  IMAD.WIDE.U32 R6, R4, UR12, R12 ;  /* 0x0000000c04067c25 */ /* 0x000fe2000f8e000c */
[----:B------:R-:W-:Y:S01]  /*22d0*/  ULDC.64 UR12, c[0x0][0x320] ;  /* 0x0000c800000c7ab9 */ /* 0x000fe20000000a00 */
[----:B------:R-:W-:Y:S01]  /*22e0*/  IADD3 R133, R136, 0x10, RZ ;  /* 0x0000001088857810 */ /* 0x000fe20007ffe0ff */
[----:B------:R-:W-:Y:S01]  /*22f0*/  USHF.L.U64.HI UR27, UR28, 0x1, UR27 ;  /* 0x000000011c1b7899 */ /* 0x000fe2000801021b */
[C---:B------:R-:W-:Y:S01]  /*2300*/  IMAD R97, R4.reuse, UR11, R97 ;  /* 0x0000000b04617c24 */ /* 0x040fe2000f8e0261 */
[----:B------:R-:W-:Y:S01]  /*2310*/  IADD3 R95, R7, R95, RZ ;  /* 0x0000005f075f7210 */ /* 0x000fe20007ffe0ff */
[----:B------:R-:W-:Y:S01]  /*2320*/  IMAD.WIDE.U32 R4, R4, UR10, R10 ;  /* 0x0000000a04047c25 */ /* 0x000fe2000f8e000a */
[----:B------:R-:W-:Y:S01]  /*2330*/  ULDC.64 UR10, c[0x0][0x318] ;  /* 0x0000c600000a7ab9 */ /* 0x000fe20000000a00 */
[----:B------:R-:W-:Y:S01]  /*2340*/  LEA R106, P1, R6, UR12, 0x1 ;  /* 0x0000000c066a7c11 */ /* 0x000fe2000f8208ff */
[----:B------:R-:W-:Y:S01]  /*2350*/  UIMAD UR12, UR5, 0xc0, URZ ;  /* 0x000000c0050c78a4 */ /* 0x000fe2000f8e023f */
[----:B------:R-:W-:Y:S01]  /*2360*/  IMAD.IADD R97, R5, 0x1, R97 ;  /* 0x0000000105617824 */ /* 0x000fe200078e0261 */
[----:B------:R-:W-:Y:S01]  /*2370*/  LEA R108, P0, R4, UR10, 0x1 ;  /* 0x0000000a046c7c11 */ /* 0x000fe2000f8008ff */
[----:B------:R-:W-:Y:S01]  /*2380*/  IMAD R52, R79, R52, RZ ;  /* 0x000000344f347224 */ /* 0x000fe200078e02ff */
[----:B------:R-:W-:Y:S01]  /*2390*/  LEA.HI.X R95, R6, UR13, R95, 0x1, P1 ;  /* 0x0000000d065f7c11 */ /* 0x000fe200088f0c5f */
[----:B------:R-:W-:Y:S01]  /*23a0*/  IMAD.WIDE.U32 R8, R142, 0x20, RZ ;  /* 0x000000208e087825 */ /* 0x000fe200078e00ff */
[----:B------:R-:W-:Y:S01]  /*23b0*/  LEA.HI.X R97, R4, UR11, R97, 0x1, P0 ;  /* 0x0000000b04617c11 */ /* 0x000fe200080f0c61 */
[----:B------:R-:W-:Y:S01]  /*23c0*/  UIMAD UR13, UR5, 0xa0, URZ ;  /* 0x000000a0050d78a4 */ /* 0x000fe2000f8e023f */
[----:B------:R-:W-:Y:S01]  /*23d0*/  SHF.R.S32.HI R53, RZ, 0x1f, R52 ;  /* 0x0000001fff357819 */ /* 0x000fe20000011434 */
[----:B------:R-:W-:Y:S01]  /*23e0*/  IMAD.SHL.U32 R21, R151, 0x40, RZ ;  /* 0x0000004097157824 */ /* 0x000fe200078e00ff */
[-C--:B------:R-:W-:Y:S01]  /*23f0*/  IADD3 R112, P0, R76, R52.reuse, RZ ;  /* 0x000000344c707210 */ /* 0x080fe20007f1e0ff */
[----:B------:R-:W-:Y:S01]  /*2400*/  IMAD.WIDE.U32 R152, R150, 0x40, RZ ;  /* 0x0000004096987825 */ /* 0x000fe200078e00ff */
[----:B------:R-:W-:Y:S01]  /*2410*/  IADD3 R52, P1, R77, R52, RZ ;  /* 0x000000344d347210 */ /* 0x000fe20007f3e0ff */
[----:B------:R-:W-:Y:S01]  /*2420*/  ULDC.64 UR10, c[0x0][0x360] ;  /* 0x0000d800000a7ab9 */ /* 0x000fe20000000a00 */
[----:B------:R-:W-:Y:S01]  /*2430*/  ULDC.64 UR4, c[0x0][0x358] ;  /* 0x0000d60000047ab9 */ /* 0x000fe20000000a00 */
[----:B------:R-:W-:Y:S01]  /*2440*/  IMAD.X R101, R74, 0x1, R53, P0 ;  /* 0x000000014a657824 */ /* 0x000fe200000e0635 */
[----:B------:R-:W-:Y:S01]  /*2450*/  IADD3.X R53, R75, R53, RZ, P1, !PT ;  /* 0x000000354b357210 */ /* 0x000fe20000ffe4ff */
[C---:B------:R-:W-:Y:S01]  /*2460*/  IMAD R17, R143.reuse, 0x60, RZ ;  /* 0x000000608f117824 */ /* 0x040fe200078e02ff */
[----:B------:R-:W-:Y:S01]  /*2470*/  SHF.L.U32 R91, R8, 0x1, RZ ;  /* 0x00000001085b7819 */ /* 0x000fe200000006ff */
[C---:B------:R-:W-:Y:S01]  /*2480*/  IMAD R13, R143.reuse, 0xa0, RZ ;  /* 0x000000a08f0d7824 */ /* 0x040fe200078e02ff */
[C---:B------:R-:W-:Y:S01]  /*2490*/  SHF.L.U64.HI R101, R112.reuse, 0x1, R101 ;  /* 0x0000000170657819 */ /* 0x040fe20000010265 */
[----:B------:R-:W-:Y:S01]  /*24a0*/  IMAD.SHL.U32 R112, R112, 0x2, RZ ;  /* 0x0000000270707824 */ /* 0x000fe200078e00ff */
[C---:B------:R-:W-:Y:S01]  /*24b0*/  SHF.L.U64.HI R53, R52.reuse, 0x1, R53 ;  /* 0x0000000134357819 */ /* 0x040fe20000010235 */
[C---:B------:R-:W-:Y:S01]  /*24c0*/  IMAD R7, R143.reuse, 0xc0, RZ ;  /* 0x000000c08f077824 */ /* 0x040fe200078e02ff */
[----:B------:R-:W-:Y:S01]  /*24d0*/  SHF.L.U32 R52, R52, 0x1, RZ ;  /* 0x0000000134347819 */ /* 0x000fe200000006ff */
[----:B------:R-:W-:Y:S01]  /*24e0*/  IMAD R5, R143, 0xe0, RZ ;  /* 0x000000e08f057824 */ /* 0x000fe200078e02ff */
[----:B------:R-:W-:Y:S01]  /*24f0*/  IADD3 R110, P3, R112, UR10, RZ ;  /* 0x0000000a706e7c10 */ /* 0x000fe2000ff7e0ff */
[----:B------:R-:W-:Y:S01]  /*2500*/  IMAD.WIDE.U32 R148, R142, 0x60, RZ ;  /* 0x000000608e947825 */ /* 0x000fe200078e00ff */
[----:B------:R-:W-:Y:S01]  /*2510*/  IADD3 R10, P1, R52, UR10, RZ ;  /* 0x0000000a340a7c10 */ /* 0x000fe2000ff3e0ff */
[----:B------:R-:W-:Y:S01]  /*2520*/  USHF.L.U64.HI UR34, UR24, 0x1, UR15 ;  /* 0x0000000118227899 */ /* 0x000fe2000801020f */
[----:B------:R-:W-:Y:S01]  /*2530*/  IADD3 R112, P2, R112, UR4, RZ ;  /* 0x0000000470707c10 */ /* 0x000fe2000ff5e0ff */
[----:B------:R-:W-:Y:S01]  /*2540*/  IMAD.WIDE.U32 R146, R142, 0xa0, RZ ;  /* 0x000000a08e927825 */ /* 0x000fe200078e00ff */
[----:B------:R-:W-:Y:S01]  /*2550*/  IADD3 R52, P0, R52, UR4, RZ ;  /* 0x0000000434347c10 */ /* 0x000fe2000ff1e0ff */
[----:B------:R-:W-:Y:S01]  /*2560*/  UIADD3 UR35, UR23, UR14, URZ ;  /* 0x0000000e17237290 */ /* 0x000fe2000fffe03f */
[----:B------:R-:W-:Y:S01]  /*2570*/  IADD3 R131, R136, 0x30, RZ ;  /* 0x0000003088837810 */ /* 0x000fe20007ffe0ff */
[----:B------:R-:W-:Y:S01]  /*2580*/  IMAD.WIDE.U32 R144, R142, 0xc0, RZ ;  /* 0x000000c08e907825 */ /* 0x000fe200078e00ff */
[C---:B------:R-:W-:Y:S01]  /*2590*/  IADD3 R129, R136.reuse, 0x50, RZ ;  /* 0x0000005088817810 */ /* 0x040fe20007ffe0ff */
[----:B------:R-:W-:Y:S01]  /*25a0*/  USHF.L.U64.HI UR25, UR26, 0x1, UR25 ;  /* 0x000000011a197899 */ /* 0x000fe20008010219 */
[----:B------:R-:W-:Y:S01]  /*25b0*/  IADD3 R125, R136, 0x70, RZ ;  /* 0x00000070887d7810 */ /* 0x000fe20007ffe0ff */
[----:B------:R-:W-:Y:S01]  /*25c0*/  IMAD.IADD R94, R9, 0x1, R94 ;  /* 0x00000001095e7824 */ /* 0x000fe200078e025e */
[----:B------:R-:W-:Y:S01]  /*25d0*/  MOV R11, R50 ;  /* 0x00000032000b7202 */ /* 0x000fe20000000f00 */
[----:B------:R-:W-:Y:S01]  /*25e0*/  IMAD.WIDE.U32 R150, R150, 0x20, RZ ;  /* 0x0000002096967825 */ /* 0x000fe200078e00ff */
[----:B------:R-:W-:Y:S01]  /*25f0*/  IADD3 R100, R147, R13, RZ ;  /* 0x0000000d93647210 */ /* 0x000fe20007ffe0ff */
[----:B------:R-:W-:Y:S01]  /*2600*/  UIADD3 UR36, UR21, UR13, URZ ;  /* 0x0000000d15247290 */ /* 0x000fe2000fffe03f */
[----:B------:R-:W-:Y:S01]  /*2610*/  SHF.L.U64.HI R94, R8, 0x1, R94 ;  /* 0x00000001085e7819 */ /* 0x000fe2000001025e */
[----:B------:R-:W-:Y:S01]  /*2620*/  IMAD.WIDE.U32 R142, R142, 0xe0, RZ ;  /* 0x000000e08e8e7825 */ /* 0x000fe200078e00ff */
[----:B------:R-:W-:Y:S01]  /*2630*/  IADD3 R88, R151, R19, RZ ;  /* 0x0000001397587210 */ /* 0x000fe20007ffe0ff */
[----:B------:R-:W-:Y:S01]  /*2640*/  UIADD3 UR37, UR19, UR12, URZ ;  /* 0x0000000c13257290 */ /* 0x000fe2000fffe03f */
[----:B------:R-:W-:Y:S01]  /*2650*/  SHF.R.S32.HI R118, RZ, 0x1f, R123 ;  /* 0x0000001fff767819 */ /* 0x000fe2000001147b */
[----:B------:R-:W-:Y:S01]  /*2660*/  IMAD.SHL.U32 R128, R79, 0x10, RZ ;  /* 0x000000104f807824 */ /* 0x000fe200078e00ff */
[----:B------:R-:W-:Y:S01]  /*2670*/  IADD3 R104, R143, R5, RZ ;  /* 0x000000058f687210 */ /* 0x000fe20007ffe0ff */
[----:B------:R-:W-:Y:S01]  /*2680*/  IMAD R126, R79, 0x30, RZ ;  /* 0x000000304f7e7824 */ /* 0x000fe200078e02ff */
[----:B--2---:R-:W-:Y:S01]  /*2690*/  LEA R81, -R81, RZ, 0x7 ;  /* 0x000000ff51517211 */ /* 0x004fe200078e39ff */
[C---:B------:R-:W-:Y:S01]  /*26a0*/  IMAD.SHL.U32 R121, R79.reuse, 0x40, RZ ;  /* 0x000000404f797824 */ /* 0x040fe200078e00ff */
[----:B------:R-:W-:Y:S01]  /*26b0*/  SHF.R.S32.HI R119, RZ, 0x1f, R128 ;  /* 0x0000001fff777819 */ /* 0x000fe20000011480 */
[C---:B------:R-:W-:Y:S01]  /*26c0*/  IMAD R124, R79.reuse, 0x50, RZ ;  /* 0x000000504f7c7824 */ /* 0x040fe200078e02ff */
[----:B------:R-:W-:Y:S01]  /*26d0*/  SHF.R.S32.HI R117, RZ, 0x1f, R126 ;  /* 0x0000001fff757819 */ /* 0x000fe2000001147e */
[C---:B------:R-:W-:Y:S01]  /*26e0*/  IMAD R122, R79.reuse, 0x60, RZ ;  /* 0x000000604f7a7824 */ /* 0x040fe200078e02ff */
[----:B------:R-:W-:Y:S01]  /*26f0*/  SHF.R.S32.HI R116, RZ, 0x1f, R121 ;  /* 0x0000001fff747819 */ /* 0x000fe20000011479 */
[----:B------:R-:W-:Y:S01]  /*2700*/  IMAD R120, R79, 0x70, RZ ;  /* 0x000000704f787824 */ /* 0x000fe200078e02ff */
[----:B------:R-:W-:Y:S01]  /*2710*/  SHF.R.S32.HI R115, RZ, 0x1f, R124 ;  /* 0x0000001fff737819 */ /* 0x000fe2000001147c */
[C---:B------:R-:W-:Y:S01]  /*2720*/  IMAD.SHL.U32 R87, R2.reuse, 0x20, RZ ;  /* 0x0000002002577824 */ /* 0x040fe200078e00ff */
[----:B------:R-:W-:Y:S01]  /*2730*/  SHF.R.S32.HI R107, RZ, 0x1f, R122 ;  /* 0x0000001fff6b7819 */ /* 0x000fe2000001147a */
[----:B------:R-:W-:Y:S01]  /*2740*/  IMAD.SHL.U32 R103, R2, 0x10, RZ ;  /* 0x0000001002677824 */ /* 0x000fe200078e00ff */
[----:B------:R-:W-:Y:S01]  /*2750*/  SHF.R.S32.HI R105, RZ, 0x1f, R120 ;  /* 0x0000001fff697819 */ /* 0x000fe20000011478 */
[C---:B------:R-:W-:Y:S01]  /*2760*/  VIADD R132, R136.reuse, 0x20 ;  /* 0x0000002088847836 */ /* 0x040fe20000000000 */
[----:B------:R-:W-:Y:S01]  /*2770*/  IADD3.X R99, R101, UR11, RZ, P3, !PT ;  /* 0x0000000b65637c10 */ /* 0x000fe20009ffe4ff */
[C---:B------:R-:W-:Y:S01]  /*2780*/  VIADD R130, R136.reuse, 0x40 ;  /* 0x0000004088827836 */ /* 0x040fe20000000000 */
[----:B------:R-:W-:Y:S01]  /*2790*/  IADD3.X R9, R53, UR11, RZ, P1, !PT ;  /* 0x0000000b35097c10 */ /* 0x000fe20008ffe4ff */
[----:B------:R-:W-:Y:S01]  /*27a0*/  VIADD R127, R136, 0x60 ;  /* 0x00000060887f7836 */ /* 0x000fe20000000000 */
[----:B------:R-:W-:Y:S01]  /*27b0*/  IADD3.X R101, R101, UR5, RZ, P2, !PT ;  /* 0x0000000565657c10 */ /* 0x000fe200097fe4ff */
[----:B------:R-:W-:Y:S01]  /*27c0*/  IMAD.IADD R92, R153, 0x1, R21 ;  /* 0x00000001995c7824 */ /* 0x000fe200078e0215 */
[----:B------:R-:W-:Y:S01]  /*27d0*/  IADD3.X R53, R53, UR5, RZ, P0, !PT ;  /* 0x0000000535357c10 */ /* 0x000fe200087fe4ff */
[----:B------:R-:W-:Y:S01]  /*27e0*/  IMAD.IADD R96, R149, 0x1, R17 ;  /* 0x0000000195607824 */ /* 0x000fe200078e0211 */
[----:B------:R-:W-:Y:S01]  /*27f0*/  ULDC UR4, c[0x0][0x2e0] ;  /* 0x0000b80000047ab9 */ /* 0x000fe20000000800 */
[----:B------:R-:W-:Y:S01]  /*2800*/  IMAD.IADD R102, R145, 0x1, R7 ;  /* 0x0000000191667824 */ /* 0x000fe200078e0207 */
[----:B------:R-:W-:Y:S01]  /*2810*/  ULDC.U8 UR30, c[0x0][0x3c3] ;  /* 0x0000f0c0001e7ab9 */ /* 0x000fe20000000000 */
        /* <DEDUP_REMOVED lines=10> */
.L_x_7471:
[----:B------:R-:W-:Y:S02]  /*28c0*/  IMAD.SHL.U32 R13, R11, 0x80, RZ ;  /* 0x000000800b0d7824 */ /* 0x000fe400078e00ff */
[----:B--234-:R-:W-:Y:S02]  /*28d0*/  IMAD.MOV.U32 R16, RZ, RZ, R106 ;  /* 0x000000ffff107224 */ /* 0x01cfe400078e006a */
[----:B------:R-:W-:Y:S02]  /*28e0*/  VIADD R12, R13, 0xffffff80 ;  /* 0xffffff800d0c7836 */ /* 0x000fe40000000000 */
[----:B------:R-:W-:Y:S02]  /*28f0*/  IMAD.MOV.U32 R17, RZ, RZ, R95 ;  /* 0x000000ffff117224 */ /* 0x000fe400078e005f */
[--C-:B------:R-:W-:Y:S02]  /*2900*/  IMAD.IADD R4, R63, 0x1, -R12.reuse ;  /* 0x000000013f047824 */ /* 0x100fe400078e0a0c */
[----:B------:R-:W-:Y:S03]  /*2910*/  IMAD.IADD R0, R73, 0x1, -R12 ;  /* 0x0000000149007824 */ /* 0x000fe600078e0a0c */
[CC--:B------:R-:W-:Y:S02]  /*2920*/  ISETP.GE.AND P0, PT, R133.reuse, R4.reuse, PT ;  /* 0x000000048500720c */ /* 0x0c0fe40003f06270 */
[----:B------:R-:W-:Y:S02]  /*2930*/  ISETP.GE.AND P2, PT, R130, R4, PT ;  /* 0x000000048200720c */ /* 0x000fe40003f46270 */
[----:B------:R-:W-:Y:S02]  /*2940*/  ISETP.GE.AND P3, PT, R133, R0, !P0 ;  /* 0x000000008500720c */ /* 0x000fe40004766270 */
[----:B------:R-:W-:Y:S02]  /*2950*/  ISETP.GE.AND P0, PT, R132, R4, PT ;  /* 0x000000048400720c */ /* 0x000fe40003f06270 */
        /* <DEDUP_REMOVED lines=76> */
[----:B------:R-:W-:Y:S05]  /*2e20*/  MOV R109, R97 ;  /* 0x00000061006d7202 */ /* 0x000fea0000000f00 */
[----:B------:R-:W2:Y:S06]  /*2e30*/  LDG.E.128 R16, desc[UR6][R108.64] ;  /* 0x000000066c107981 */ /* 0x000eac000c1e1d00 */
[----:B------:R-:W-:Y:S01]  /*2e40*/  @!P0 MOV R31, R53 ;  /* 0x00000035001f8202 */ /* 0x000fe20000000f00 */
[----:B------:R-:W-:Y:S02]  /*2e50*/  @!P0 IMAD.MOV.U32 R8, RZ, RZ, R10 ;  /* 0x000000ffff088224 */ /* 0x000fe400078e000a */
[----:B------:R-:W-:Y:S03]  /*2e60*/  @!P0 IMAD.MOV.U32 R30, RZ, RZ, R52 ;  /* 0x000000ffff1e8224 */ /* 0x000fe600078e0034 */
[----:B------:R1:W3:Y:S06]  /*2e70*/  @!P0 LDG.E.64 R6, desc[UR6][R8.64] ;  /* 0x0000000608068981 */ /* 0x0002ec000c1e1b00 */
[----:B------:R-:W4:Y:S01]  /*2e80*/  @!P0 LDG.E.64 R26, desc[UR6][R30.64] ;  /* 0x000000061e1a8981 */ /* 0x000f22000c1e1b00 */
[----:B--2---:R-:W-:Y:S01]  /*2e90*/  @!P0 LOP3.LUT R23, R16, 0xffff0000, RZ, 0xc0, !PT ;  /* 0xffff000010178812 */ /* 0x004fe200078ec0ff */
[----:B-1----:R-:W-:Y:S01]  /*2ea0*/  @!P0 IMAD.U32 R8, R18, 0x10000, RZ ;  /* 0x0001000012088824 */ /* 0x002fe200078e00ff */
[----:B------:R-:W-:Y:S02]  /*2eb0*/  @!P0 SHF.L.U32 R21, R16, 0x10, RZ ;  /* 0x0000001010158819 */ /* 0x000fe400000006ff */
[C---:B---3--:R-:W-:Y:S02]  /*2ec0*/  @!P0 SHF.L.U32 R22, R6.reuse, 0x10, RZ ;  /* 0x0000001006168819 */ /* 0x048fe400000006ff */
[----:B------:R-:W-:Y:S02]  /*2ed0*/  @!P0 LOP3.LUT R20, R6, 0xffff0000, RZ, 0xc0, !PT ;  /* 0xffff000006148812 */ /* 0x000fe400078ec0ff */
[----:B------:R-:W-:Y:S01]  /*2ee0*/  @!P0 SHF.L.U32 R5, R7, 0x10, RZ ;  /* 0x0000001007058819 */ /* 0x000fe200000006ff */
[-C--:B------:R-:W-:Y:S01]  /*2ef0*/  @!P0 FMUL.FTZ R35, R23, R22.reuse ;  /* 0x0000001617238220 */ /* 0x080fe20000410000 */
[----:B----4-:R-:W-:Y:S01]  /*2f00*/  @!P0 LOP3.LUT R29, R27, 0xffff0000, RZ, 0xc0, !PT ;  /* 0xffff00001b1d8812 */ /* 0x010fe200078ec0ff */
[----:B------:R-:W-:Y:S01]  /*2f10*/  @!P0 IMAD.U32 R24, R26, 0x10000, RZ ;  /* 0x000100001a188824 */ /* 0x000fe200078e00ff */
[----:B------:R-:W-:Y:S01]  /*2f20*/  @!P0 LOP3.LUT R7, R7, 0xffff0000, RZ, 0xc0, !PT ;  /* 0xffff000007078812 */ /* 0x000fe200078ec0ff */
[----:B------:R-:W-:Y:S01]  /*2f30*/  @!P0 FMUL.FTZ R0, R21, R22 ;  /* 0x0000001615008220 */ /* 0x000fe20000410000 */
[----:B------:R-:W-:Y:S01]  /*2f40*/  @!P0 SHF.L.U32 R6, R19, 0x10, RZ ;  /* 0x0000001013068819 */ /* 0x000fe200000006ff */
        /* <DEDUP_REMOVED lines=29> */
.L_x_7421:
[----:B------:R-:W-:Y:S05]  /*3120*/  BSYNC B0 ;  /* 0x0000000000007941 */ /* 0x000fea0003800000 */
.L_x_7420:
        /* <DEDUP_REMOVED lines=57> */
.L_x_7423:
[----:B------:R-:W-:Y:S05]  /*34c0*/  BSYNC B0 ;  /* 0x0000000000007941 */ /* 0x000fea0003800000 */
.L_x_7422:
        /* <DEDUP_REMOVED lines=57> */
.L_x_7425:
[----:B------:R-:W-:Y:S05]  /*3860*/  BSYNC B0 ;  /* 0x0000000000007941 */ /* 0x000fea0003800000 */
.L_x_7424:
[----:B------:R-:W-:Y:S04]  /*3870*/  BSSY B0, `(.L_x_7426) ;  /* 0x000003e000007945 */ /* 0x000fe80003800000 */
[----:B------:R-:W-:Y:S05]  /*3880*/  @!P4 BRA `(.L_x_7427) ;  /* 0x0000000000f0c947 */ /* 0x000fea0003800000 */
[----:B------:R-:W-:Y:S01]  /*3890*/  ISETP.GE.AND P0, PT, R14, UR4, PT ;  /* 0x000000040e007c0c */ /* 0x000fe2000bf06270 */
[----:B------:R-:W2:Y:S01]  /*38a0*/  LDC.64 R34, c[0x0][0x338] ;  /* 0x0000ce00ff227b82 */ /* 0x000ea20000000a00 */
[----:B------:R-:W-:Y:S11]  /*38b0*/  IMAD.MOV.U32 R109, RZ, RZ, R97 ;  /* 0x000000ffff6d7224 */ /* 0x000ff600078e0061 */
        /* <DEDUP_REMOVED lines=11> */
[----:B------:R-:W4:Y:S05]  /*3970*/  LDC.64 R34, c[0x0][0x248] ;  /* 0x00009200ff227b82 */ /* 0x000f2a0000000a00 */
[----:B-1----:R-:W5:Y:S01]  /*3980*/  LDG.E.128 R16, desc[UR6][R38.64] ;  /* 0x0000000626107981 */ /* 0x002f62000c1e1d00 */
[----:B----4-:R-:W-:Y:S04]  /*3990*/  IMAD.WIDE.U32 R42, R34, 0x60, R82 ;  /* 0x00000060222a7825 */ /* 0x010fe800078e0052 */
        /* <DEDUP_REMOVED lines=8> */
[C---:B-----5:R-:W-:Y:S01]  /*3a20*/  @!P0 LOP3.LUT R23, R16.reuse, 0xffff0000, RZ, 0xc0, !PT ;  /* 0xffff000010178812 */ /* 0x060fe200078ec0ff */
[----:B------:R-:W-:Y:S01]  /*3a30*/  @!P0 IMAD.U32 R20, R16, 0x10000, RZ ;  /* 0x0001000010148824 */ /* 0x000fe200078e00ff */
[----:B------:R-:W-:Y:S01]  /*3a40*/  @!P0 SHF.L.U32 R21, R17, 0x10, RZ ;  /* 0x0000001011158819 */ /* 0x000fe200000006ff */
[----:B------:R-:W-:Y:S01]  /*3a50*/  @!P0 IMAD.U32 R6, R19, 0x10000, RZ ;  /* 0x0001000013068824 */ /* 0x000fe200078e00ff */
[----:B------:R-:W-:Y:S01]  /*3a60*/  @!P0 LOP3.LUT R24, R18, 0xffff0000, RZ, 0xc0, !PT ;  /* 0xffff000012188812 */ /* 0x000fe200078ec0ff */
[-C--:B------:R-:W-:Y:S01]  /*3a70*/  @!P0 FMUL.FTZ R37, R23, R5.reuse ;  /* 0x0000000517258220 */ /* 0x080fe20000410000 */
        /* <DEDUP_REMOVED lines=29> */
.L_x_7427:
[----:B------:R-:W-:Y:S05]  /*3c50*/  BSYNC B0 ;  /* 0x0000000000007941 */ /* 0x000fea0003800000 */
.L_x_7426:
        /* <DEDUP_REMOVED lines=57> */
.L_x_7429:
[----:B------:R-:W-:Y:S05]  /*3ff0*/  BSYNC B0 ;  /* 0x0000000000007941 */ /* 0x000fea0003800000 */
.L_x_7428:
[----:B------:R-:W-:Y:S04]  /*4000*/  BSSY B0, `(.L_x_7430) ;  /* 0x000003e000007945 */ /* 0x000fe80003800000 */
[----:B------:R-:W-:Y:S05]  /*4010*/  @!P5 BRA `(.L_x_7431) ;  /* 0x0000000000f0d947 */ /* 0x000fea0003800000 */
[----:B------:R-:W-:Y:S01]  /*4020*/  ISETP.GE.AND P0, PT, R14, UR4, PT ;  /* 0x000000040e007c0c */ /* 0x000fe2000bf06270 */
[----:B------:R-:W2:Y:S01]  /*4030*/  LDC.64 R34, c[0x0][0x338] ;  /* 0x0000ce00ff227b82 */ /* 0x000ea20000000a00 */
[----:B------:R-:W-:Y:S11]  /*4040*/  MOV R109, R97 ;  /* 0x00000061006d7202 */ /* 0x000ff60000000f00 */
[C---:B------:R-:W-:Y:S01]  /*4050*/  @!P0 SHF.L.U64.HI R26, R124.reuse, 0x1, R115 ;  /* 0x000000017c1a8819 */ /* 0x040fe20000010273 */
[----:B-1----:R-:W-:Y:S05]  /*4060*/  @!P0 IMAD.SHL.U32 R37, R124, 0x2, RZ ;  /* 0x000000027c258824 */ /* 0x002fea00078e00ff */
        /* <DEDUP_REMOVED lines=21> */
[----:B------:R-:W-:Y:S01]  /*41c0*/  @!P0 SHF.L.U32 R21, R17, 0x10, RZ ;  /* 0x0000001011158819 */ /* 0x000fe200000006ff */
[----:B------:R-:W-:Y:S01]  /*41d0*/  @!P0 IMAD.U32 R6, R19, 0x10000, RZ ;  /* 0x0001000013068824 */ /* 0x000fe200078e00ff */
[----:B------:R-:W-:Y:S01]  /*41e0*/  @!P0 LOP3.LUT R24, R18, 0xffff0000, RZ, 0xc0, !PT ;  /* 0xffff000012188812 */ /* 0x000fe200078ec0ff */
        /* <DEDUP_REMOVED lines=31> */
.L_x_7431:
[----:B------:R-:W-:Y:S05]  /*43e0*/  BSYNC B0 ;  /* 0x0000000000007941 */ /* 0x000fea0003800000 */
.L_x_7430:
[----:B------:R-:W-:Y:S01]  /*43f0*/  ISETP.NE.AND P0, PT, R155, RZ, PT ;  /* 0x000000ff9b00720c */ /* 0x000fe20003f05270 */
[----:B------:R-:W-:Y:S11]  /*4400*/  BSSY B0, `(.L_x_7432) ;  /* 0x000003f000007945 */ /* 0x000ff60003800000 */
[----:B------:R-:W-:Y:S01]  /*4410*/  @!UPT UIADD3 URZ, URZ, URZ, URZ ;  /* 0x0000003f3f3ff290 */ /* 0x000fe2000fffe03f */
        /* <DEDUP_REMOVED lines=61> */
.L_x_7433:
[----:B------:R-:W-:Y:S05]  /*47f0*/  BSYNC B0 ;  /* 0x0000000000007941 */ /* 0x000fea0003800000 */
.L_x_7432:
        /* <DEDUP_REMOVED lines=64> */
.L_x_7435:
[----:B------:R-:W-:Y:S05]  /*4c00*/  BSYNC B0 ;  /* 0x0000000000007941 */ /* 0x000fea0003800000 */
.L_x_7434:
[C---:B------:R-:W-:Y:S01]  /*4c10*/  LEA R52, P1, R33.reuse, R52, 0x1 ;  /* 0x0000003421347211 */ /* 0x040fe200078208ff */
[----:B------:R-:W-:Y:S01]  /*4c20*/  IMAD.MOV.U32 R8, RZ, RZ, R10 ;  /* 0x000000ffff087224 */ /* 0x000fe200078e000a */
[----:B------:R-:W-:Y:S02]  /*4c30*/  UMOV UR4, UR29 ;  /* 0x0000001d00047c82 */ /* 0x000fe40008000000 */
[C---:B------:R-:W-:Y:S02]  /*4c40*/  LEA.HI.X.SX32 R53, R33.reuse, R53, 0x1, P1 ;  /* 0x0000003521357211 */ /* 0x040fe400008f0eff */
[C---:B------:R-:W-:Y:S04]  /*4c50*/  LEA R10, P0, R33.reuse, R8, 0x1 ;  /* 0x00000008210a7211 */ /* 0x040fe800078008ff */
[----:B------:R-:W-:Y:S01]  /*4c60*/  LEA.HI.X.SX32 R9, R33, R9, 0x1, P0 ;  /* 0x0000000921097211 */ /* 0x000fe200000f0eff */
[----:B------:R-:W-:Y:S08]  /*4c70*/  BRA `(.L_x_7436) ;  /* 0x0000003400347947 */ /* 0x000ff00003800000 */
.L_x_7419:
[----:B------:R-:W-:Y:S01]  /*4c80*/  ULEA.HI UR31, UR4, UR4, URZ, 0x1 ;  /* 0x00000004041f7291 */ /* 0x000fe2000f8f083f */
[----:B------:R-:W-:Y:S03]  /*4c90*/  BSSY B1, `(.L_x_7437) ;  /* 0x0000059000017945 */ /* 0x000fe60003800000 */
[----:B------:R-:W-:Y:S06]  /*4ca0*/  USHF.R.S32.HI UR31, URZ, 0x1, UR31 ;  /* 0x000000013f1f7899 */ /* 0x000fec000801141f */
[----:B------:R-:W-:Y:S01]  /*4cb0*/  MOV R157, UR31 ;  /* 0x0000001f009d7c02 */ /* 0x000fe20008000f00 */
[----:B------:R-:W-:Y:S05]  /*4cc0*/  @!P1 BRA `(.L_x_7438) ;  /* 0x0000000400549947 */ /* 0x000fea0003800000 */
[----:B------:R-:W-:Y:S01]  /*4cd0*/  MOV R109, R97 ;  /* 0x00000061006d7202 */ /* 0x000fe20000000f00 */
[----:B------:R-:W-:Y:S01]  /*4ce0*/  BSSY B0, `(.L_x_7439) ;  /* 0x0000052000007945 */ /* 0x000fe20003800000 */
[----:B------:R-:W-:Y:S03]  /*4cf0*/  ISETP.GE.AND P0, PT, R14, UR4, PT ;  /* 0x000000040e007c0c */ /* 0x000fe6000bf06270 */
[----:B---3--:R1:W5:Y:S10]  /*4d00*/  LDG.E.128 R44, desc[UR6][R108.64] ;  /* 0x000000066c2c7981 */ /* 0x008374000c1e1d00 */
        /* <DEDUP_REMOVED lines=79> */
.L_x_7440:
[----:B------:R-:W-:Y:S05]  /*5200*/  BSYNC B0 ;  /* 0x0000000000007941 */ /* 0x000fea0003800000 */
.L_x_7439:
[----:B-----5:R2:W-:Y:S02]  /*5210*/  STG.E.128 desc[UR6][R82.64], R44 ;  /* 0x0000002c52007986 */ /* 0x0205e4000c101d06 */
.L_x_7438:
[----:B------:R-:W-:Y:S05]  /*5220*/  BSYNC B1 ;  /* 0x0000000000017941 */ /* 0x000fea0003800000 */
.L_x_7437:
        /* <DEDUP_REMOVED lines=12> */
[----:B-1----:R-:W-:Y:S01]  /*52f0*/  IMAD.MOV.U32 R109, RZ, RZ, R157 ;  /* 0x000000ffff6d7224 */ /* 0x002fe200078e009d */
        /* <DEDUP_REMOVED lines=78> */
.L_x_7444:
[----:B------:R-:W-:Y:S05]  /*57e0*/  BSYNC B0 ;  /* 0x0000000000007941 */ /* 0x000fea0003800000 */
.L_x_7443:
[----:B-----5:R4:W-:Y:S02]  /*57f0*/  STG.E.128 desc[UR6][R54.64], R44 ;  /* 0x0000002c36007986 */ /* 0x0209e4000c101d06 */
.L_x_7442:
[----:B------:R-:W-:Y:S05]  /*5800*/  BSYNC B1 ;  /* 0x0000000000017941 */ /* 0x000fea0003800000 */
.L_x_7441:
        /* <DEDUP_REMOVED lines=27> */
[C---:B------:R-:W-:Y:S02]  /*59c0*/  IADD3 R111, P1, R123.reuse, R156, RZ ;  /* 0x0000009c7b6f7210 */ /* 0x040fe40007f3e0ff */
[----:B------:R-:W-:Y:S02]  /*59d0*/  @P0 IADD3 R48, RZ, -UR31, RZ ;  /* 0x8000001fff300c10 */ /* 0x000fe4000fffe0ff */
[----:B------:R-:W-:Y:S01]  /*59e0*/  LEA.HI.X.SX32 R156, R156, R118, 0x1, P1 ;  /* 0x000000769c9c7211 */ /* 0x000fe200008f0eff */
[----:B------:R-:W3:Y:S01]  /*59f0*/  LDG.E.128 R16, desc[UR6][R16.64] ;  /* 0x0000000610107981 */ /* 0x000ee2000c1e1d00 */
[----:B-1----:R-:W-:Y:S04]  /*5a00*/  IADD3 R109, P1, R123, R48, RZ ;  /* 0x000000307b6d7210 */ /* 0x002fe80007f3e0ff */
        /* <DEDUP_REMOVED lines=59> */
.L_x_7448:
[----:B------:R-:W-:Y:S05]  /*5dc0*/  BSYNC B0 ;  /* 0x0000000000007941 */ /* 0x000fea0003800000 */
.L_x_7447:
[----:B-----5:R3:W-:Y:S02]  /*5dd0*/  STG.E.128 desc[UR6][R158.64], R44 ;  /* 0x0000002c9e007986 */ /* 0x0207e4000c101d06 */
.L_x_7446:
[----:B------:R-:W-:Y:S05]  /*5de0*/  BSYNC B1 ;  /* 0x0000000000017941 */ /* 0x000fea0003800000 */
.L_x_7445:
[----:B------:R-:W-:Y:S04]  /*5df0*/  BSSY B1, `(.L_x_7449) ;  /* 0x0000061000017945 */ /* 0x000fe80003800000 */
[----:B------:R-:W-:Y:S05]  /*5e00*/  @!P4 BRA `(.L_x_7450) ;  /* 0x00000004007cc947 */ /* 0x000fea0003800000 */
[----:B---3--:R-:W2:Y:S01]  /*5e10*/  LDC.64 R2, c[0x0][0x338] ;  /* 0x0000ce00ff027b82 */ /* 0x008ea20000000a00 */
[----:B-1----:R-:W-:Y:S01]  /*5e20*/  MOV R109, R97 ;  /* 0x00000061006d7202 */ /* 0x002fe20000000f00 */
[----:B------:R-:W-:Y:S01]  /*5e30*/  BSSY B0, `(.L_x_7451) ;  /* 0x000005b000007945 */ /* 0x000fe20003800000 */
[----:B------:R-:W-:Y:S01]  /*5e40*/  ISETP.GE.AND P0, PT, R14, UR4, PT ;  /* 0x000000040e007c0c */ /* 0x000fe2000bf06270 */
[----:B--2---:R-:W-:Y:S04]  /*5e50*/  IMAD.WIDE.U32 R160, R2, 0x60, R108 ;  /* 0x0000006002a07825 */ /* 0x004fe800078e006c */
        /* <DEDUP_REMOVED lines=88> */
.L_x_7452:
[----:B------:R-:W-:Y:S05]  /*63e0*/  BSYNC B0 ;  /* 0x0000000000007941 */ /* 0x000fea0003800000 */
.L_x_7451:
[----:B-----5:R1:W-:Y:S02]  /*63f0*/  STG.E.128 desc[UR6][R158.64], R44 ;  /* 0x0000002c9e007986 */ /* 0x0203e4000c101d06 */
.L_x_7450:
[----:B------:R-:W-:Y:S05]  /*6400*/  BSYNC B1 ;  /* 0x0000000000017941 */ /* 0x000fea0003800000 */
.L_x_7449:
        /* <DEDUP_REMOVED lines=90> */
.L_x_7456:
[----:B------:R-:W-:Y:S05]  /*69b0*/  BSYNC B0 ;  /* 0x0000000000007941 */ /* 0x000fea0003800000 */
.L_x_7455:
[----:B-----5:R2:W-:Y:S02]  /*69c0*/  STG.E.128 desc[UR6][R158.64], R44 ;  /* 0x0000002c9e007986 */ /* 0x0205e4000c101d06 */
.L_x_7454:
[----:B------:R-:W-:Y:S05]  /*69d0*/  BSYNC B1 ;  /* 0x0000000000017941 */ /* 0x000fea0003800000 */
.L_x_7453:
        /* <DEDUP_REMOVED lines=95> */
.L_x_7460:
[----:B------:R-:W-:Y:S05]  /*6fd0*/  BSYNC B0 ;  /* 0x0000000000007941 */ /* 0x000fea0003800000 */
.L_x_7459:
[----:B-----5:R1:W-:Y:S02]  /*6fe0*/  STG.E.128 desc[UR6][R158.64], R44 ;  /* 0x0000002c9e007986 */ /* 0x0203e4000c101d06 */
.L_x_7458:
[----:B------:R-:W-:Y:S05]  /*6ff0*/  BSYNC B1 ;  /* 0x0000000000017941 */ /* 0x000fea0003800000 */
.L_x_7457:
[----:B------:R-:W-:Y:S01]  /*7000*/  ISETP.NE.AND P0, PT, R155, RZ, PT ;  /* 0x000000ff9b00720c */ /* 0x000fe20003f05270 */
[----:B------:R-:W-:Y:S11]  /*7010*/  BSSY B1, `(.L_x_7461) ;  /* 0x0000062000017945 */ /* 0x000ff60003800000 */
[----:B------:R-:W-:Y:S01]  /*7020*/  @!UPT UIADD3 URZ, URZ, URZ, URZ ;  /* 0x0000003f3f3ff290 */ /* 0x000fe2000fffe03f */
        /* <DEDUP_REMOVED lines=94> */
.L_x_7464:
[----:B------:R-:W-:Y:S05]  /*7610*/  BSYNC B0 ;  /* 0x0000000000007941 */ /* 0x000fea0003800000 */
.L_x_7463:
[----:B-----5:R1:W-:Y:S02]  /*7620*/  STG.E.128 desc[UR6][R158.64], R44 ;  /* 0x0000002c9e007986 */ /* 0x0203e4000c101d06 */
.L_x_7462:
[----:B------:R-:W-:Y:S05]  /*7630*/  BSYNC B1 ;  /* 0x0000000000017941 */ /* 0x000fea0003800000 */
.L_x_7461:
        /* <DEDUP_REMOVED lines=96> */
.L_x_7468:
[----:B------:R-:W-:Y:S05]  /*7c40*/  BSYNC B0 ;  /* 0x0000000000007941 */ /* 0x000fea0003800000 */
.L_x_7467:
[----:B-----5:R1:W-:Y:S02]  /*7c50*/  STG.E.128 desc[UR6][R154.64], R44 ;  /* 0x0000002c9a007986 */ /* 0x0203e4000c101d06 */
.L_x_7466:
[----:B------:R-:W-:Y:S05]  /*7c60*/  BSYNC B1 ;  /* 0x0000000000017941 */ /* 0x000fea0003800000 */
.L_x_7465:
        /* <DEDUP_REMOVED lines=10> */
.L_x_7418:
[----:B---3--:R-:W1:Y:S01]  /*7d10*/  @P4 LDC.64 R2, c[0x0][0x338] ;  /* 0x0000ce00ff024b82 */ /* 0x008e620000000a00 */
[-C--:B------:R-:W-:Y:S01]  /*7d20*/  @P1 MOV R109, R97.reuse ;  /* 0x00000061006d1202 */ /* 0x080fe20000000f00 */
[----:B------:R-:W-:Y:S01]  /*7d30*/  UMOV UR4, URZ ;  /* 0x0000003f00047c82 */ /* 0x000fe20008000000 */
[C---:B------:R-:W-:Y:S03]  /*7d40*/  @P3 LEA R20, P0, R103.reuse, R108, 0x1 ;  /* 0x0000006c67143211 */ /* 0x040fe600078008ff */
[----:B------:R2:W3:Y:S01]  /*7d50*/  @P1 LDG.E.128 R4, desc[UR6][R108.64] ;  /* 0x000000066c041981 */ /* 0x0004e2000c1e1d00 */
[----:B------:R-:W-:Y:S02]  /*7d60*/  @P3 LEA.HI.X R21, R103, R97, R114, 0x1, P0 ;  /* 0x0000006167153211 */ /* 0x000fe400000f0c72 */
[C---:B------:R-:W-:Y:S04]  /*7d70*/  @P3 LEA R26, P0, R69.reuse, R82, 0x1 ;  /* 0x00000052451a3211 */ /* 0x040fe800078008ff */
[----:B------:R-:W-:Y:S02]  /*7d80*/  @P3 LEA.HI.X R27, R69, R83, R68, 0x1, P0 ;  /* 0x00000053451b3211 */ /* 0x000fe400000f0c44 */
[C---:B------:R-:W-:Y:S04]  /*7d90*/  @P6 LEA R16, P0, R87.reuse, R108, 0x1 ;  /* 0x0000006c57106211 */ /* 0x040fe800078008ff */
[----:B------:R-:W-:Y:S02]  /*7da0*/  @P6 LEA.HI.X R17, R87, R97, R86, 0x1, P0 ;  /* 0x0000006157116211 */ /* 0x000fe400000f0c56 */
[C---:B------:R-:W-:Y:S04]  /*7db0*/  @P6 LEA R24, P0, R150.reuse, R82, 0x1 ;  /* 0x0000005296186211 */ /* 0x040fe800078008ff */
[----:B------:R-:W-:Y:S02]  /*7dc0*/  @P6 LEA.HI.X R25, R150, R83, R88, 0x1, P0 ;  /* 0x0000005396196211 */ /* 0x000fe400000f0c58 */
[C---:B------:R-:W-:Y:S04]  /*7dd0*/  @P2 LEA R30, P0, R90.reuse, R108, 0x1 ;  /* 0x0000006c5a1e2211 */ /* 0x040fe800078008ff */
[-C--:B------:R-:W-:Y:S01]  /*7de0*/  @P2 LEA.HI.X R31, R90, R97.reuse, R89, 0x1, P0 ;  /* 0x000000615a1f2211 */ /* 0x080fe200000f0c59 */
[----:B--2---:R-:W-:Y:S01]  /*7df0*/  @P4 IMAD.MOV.U32 R109, RZ, RZ, R97 ;  /* 0x000000ffff6d4224 */ /* 0x004fe200078e0061 */
[----:B---3--:R-:W-:Y:S01]  /*7e00*/  @P1 STG.E.128 desc[UR6][R82.64], R4 ;  /* 0x0000000452001986 */ /* 0x008fe2000c101d06 */
[----:B-1----:R-:W-:Y:S01]  /*7e10*/  @P4 IMAD.WIDE.U32 R28, R2, 0x60, R108 ;  /* 0x00000060021c4825 */ /* 0x002fe200078e006c */
[----:B------:R-:W-:Y:S03]  /*7e20*/  @P5 MOV R109, R97 ;  /* 0x00000061006d5202 */ /* 0x000fe60000000f00 */
[----:B------:R-:W2:Y:S01]  /*7e30*/  @P3 LDG.E.128 R20, desc[UR6][R20.64] ;  /* 0x0000000614143981 */ /* 0x000ea2000c1e1d00 */
[----:B------:R-:W-:Y:S01]  /*7e40*/  @P4 IMAD R3, R3, 0x60, RZ ;  /* 0x0000006003034824 */ /* 0x000fe200078e02ff */
[----:B------:R-:W-:Y:S04]  /*7e50*/  ISETP.NE.AND P1, PT, R154, RZ, PT ;  /* 0x000000ff9a00720c */ /* 0x000fe80003f25270 */
[----:B------:R-:W-:Y:S02]  /*7e60*/  @P4 IADD3 R29, R29, R3, RZ ;  /* 0x000000031d1d4210 */ /* 0x000fe40007ffe0ff */
[----:B------:R-:W1:Y:S02]  /*7e70*/  @P4 LDC.64 R2, c[0x0][0x248] ;  /* 0x00009200ff024b82 */ /* 0x000e640000000a00 */
[----:B-1----:R-:W-:Y:S01]  /*7e80*/  @P4 IMAD R3, R3, 0x60, RZ ;  /* 0x0000006003034824 */ /* 0x002fe200078e02ff */
[----:B--2---:R1:W-:Y:S01]  /*7e90*/  @P3 STG.E.128 desc[UR6][R26.64], R20 ;  /* 0x000000141a003986 */ /* 0x0043e2000c101d06 */
[----:B------:R-:W-:Y:S04]  /*7ea0*/  ISETP.NE.AND P3, PT, R155, RZ, PT ;  /* 0x000000ff9b00720c */ /* 0x000fe80003f65270 */
[----:B------:R-:W2:Y:S01]  /*7eb0*/  @P6 LDG.E.128 R16, desc[UR6][R16.64] ;  /* 0x0000000610106981 */ /* 0x000ea2000c1e1d00 */
[----:B-1----:R-:W-:Y:S01]  /*7ec0*/  @P4 IMAD.WIDE.U32 R20, R2, 0x60, R82 ;  /* 0x0000006002144825 */ /* 0x002fe200078e0052 */
[C---:B------:R-:W-:Y:S03]  /*7ed0*/  @P2 LEA R26, P0, R152.reuse, R82, 0x1 ;  /* 0x00000052981a2211 */ /* 0x040fe600078008ff */
[----:B------:R-:W-:Y:S01]  /*7ee0*/  @P4 IMAD.IADD R21, R21, 0x1, R3 ;  /* 0x0000000115154824 */ /* 0x000fe200078e0203 */
[----:B------:R-:W-:Y:S01]  /*7ef0*/  @P2 LEA.HI.X R27, R152, R83, R92, 0x1, P0 ;  /* 0x00000053981b2211 */ /* 0x000fe200000f0c5c */
[----:B------:R-:W1:Y:S02]  /*7f00*/  @P5 LDC.64 R2, c[0x0][0x338] ;  /* 0x0000ce00ff025b82 */ /* 0x000e640000000a00 */
[----:B-1----:R-:W-:Y:S01]  /*7f10*/  @P5 IMAD R3, R3, 0xa0, RZ ;  /* 0x000000a003035824 */ /* 0x002fe200078e02ff */
[----:B--2---:R1:W-:Y:S05]  /*7f20*/  @P6 STG.E.128 desc[UR6][R24.64], R16 ;  /* 0x0000001018006986 */ /* 0x0043ea000c101d06 */
[----:B------:R-:W2:Y:S05]  /*7f30*/  @P4 LDG.E.128 R4, desc[UR6][R28.64] ;  /* 0x000000061c044981 */ /* 0x000eaa000c1e1d00 */
[----:B--2---:R2:W-:Y:S05]  /*7f40*/  @P4 STG.E.128 desc[UR6][R20.64], R4 ;  /* 0x0000000414004986 */ /* 0x0045ea000c101d06 */
[----:B-1----:R-:W3:Y:S01]  /*7f50*/  @P2 LDG.E.128 R16, desc[UR6][R30.64] ;  /* 0x000000061e102981 */ /* 0x002ee2000c1e1d00 */
[----:B--2---:R-:W1:Y:S01]  /*7f60*/  @P5 LDC.64 R4, c[0x0][0x248] ;  /* 0x00009200ff045b82 */ /* 0x004e620000000a00 */
[----:B------:R-:W-:Y:S01]  /*7f70*/  @P5 IMAD.WIDE.U32 R20, R2, 0xa0, R108 ;  /* 0x000000a002145825 */ /* 0x000fe200078e006c */
[-C--:B------:R-:W-:Y:S03]  /*7f80*/  @P3 MOV R109, R97.reuse ;  /* 0x00000061006d3202 */ /* 0x080fe60000000f00 */
[----:B------:R-:W-:Y:S03]  /*7f90*/  @P5 IMAD.IADD R21, R21, 0x1, R3 ;  /* 0x0000000115155824 */ /* 0x000fe600078e0203 */
[----:B------:R-:W2:Y:S01]  /*7fa0*/  @P3 LDC.64 R2, c[0x0][0x338] ;  /* 0x0000ce00ff023b82 */ /* 0x000ea20000000a00 */
[----:B-1----:R-:W-:Y:S04]  /*7fb0*/  @P5 IMAD.WIDE.U32 R6, R4, 0xa0, R82 ;  /* 0x000000a004065825 */ /* 0x002fe800078e0052 */
[----:B------:R-:W-:Y:S02]  /*7fc0*/  @P5 IMAD R5, R5, 0xa0, RZ ;  /* 0x000000a005055824 */ /* 0x000fe400078e02ff */
[----:B--2---:R-:W-:Y:S01]  /*7fd0*/  @P3 IMAD.WIDE.U32 R24, R2, 0xc0, R108 ;  /* 0x000000c002183825 */ /* 0x004fe200078e006c */
[----:B------:R-:W-:Y:S03]  /*7fe0*/  @P1 MOV R109, R97 ;  /* 0x00000061006d1202 */ /* 0x000fe60000000f00 */
[----:B------:R-:W-:Y:S02]  /*7ff0*/  @P3 IMAD R3, R3, 0xc0, RZ ;  /* 0x000000c003033824 */ /* 0x000fe400078e02ff */
[----:B------:R-:W-:Y:S02]  /*8000*/  @P5 IMAD.IADD R7, R7, 0x1, R5 ;  /* 0x0000000107075824 */ /* 0x000fe400078e0205 */
[----:B------:R-:W1:Y:S01]  /*8010*/  @P3 LDC.64 R4, c[0x0][0x248] ;  /* 0x00009200ff043b82 */ /* 0x000e620000000a00 */
[----:B------:R-:W-:Y:S07]  /*8020*/  @P3 IADD3 R25, R25, R3, RZ ;  /* 0x0000000319193210 */ /* 0x000fee0007ffe0ff */
        /* <DEDUP_REMOVED lines=9> */
[----:B------:R-:W-:Y:S02]  /*80c0*/  @P1 IADD3 R25, R25, R3, RZ ;  /* 0x0000000319191210 */ /* 0x000fe40007ffe0ff */
[----:B------:R-:W1:Y:S01]  /*80d0*/  @P1 LDC.64 R2, c[0x0][0x248] ;  /* 0x00009200ff021b82 */ /* 0x000e620000000a00 */
[----:B------:R-:W-:Y:S02]  /*80e0*/  @P3 IMAD.IADD R7, R7, 0x1, R5 ;  /* 0x0000000107073824 */ /* 0x000fe400078e0205 */
[----:B-1----:R-:W-:Y:S04]  /*80f0*/  @P1 IMAD.WIDE.U32 R20, R2, 0xe0, R82 ;  /* 0x000000e002141825 */ /* 0x002fe800078e0052 */
[----:B------:R-:W-:Y:S05]  /*8100*/  @P1 IMAD R3, R3, 0xe0, RZ ;  /* 0x000000e003031824 */ /* 0x000fea00078e02ff */
[----:B------:R-:W-:Y:S01]  /*8110*/  @P1 IADD3 R21, R21, R3, RZ ;  /* 0x0000000315151210 */ /* 0x000fe20007ffe0ff */
[----:B---3--:R1:W-:Y:S05]  /*8120*/  @P3 STG.E.128 desc[UR6][R6.64], R16 ;  /* 0x0000001006003986 */ /* 0x0083ea000c101d06 */
[----:B-1----:R-:W2:Y:S05]  /*8130*/  @P1 LDG.E.128 R4, desc[UR6][R24.64] ;  /* 0x0000000618041981 */ /* 0x002eaa000c1e1d00 */
[----:B--2---:R1:W-:Y:S02]  /*8140*/  @P1 STG.E.128 desc[UR6][R20.64], R4 ;  /* 0x0000000414001986 */ /* 0x0043e4000c101d06 */
.L_x_7436:
        /* <DEDUP_REMOVED lines=83> */
.L_x_7469:
[----:B------:R-:W1:Y:S08]  /*8680*/  LDC R2, c[0x0][0x250] ;  /* 0x00009400ff027b82 */ /* 0x000e700000000800 */
[----:B------:R-:W5:Y:S02]  /*8690*/  LDC R0, c[0x0][0x248] ;  /* 0x00009200ff007b82 */ /* 0x000f640000000800 */
[----:B-----5:R-:W-:Y:S02]  /*86a0*/  IMAD.U32 R5, R0, -0x80, RZ ;  /* 0xffffff8000057824 */ /* 0x020fe400078e00ff */
[----:B-1----:R-:W-:Y:S03]  /*86b0*/  IMAD.U32 R3, R2, -0x80, RZ ;  /* 0xffffff8002037824 */ /* 0x002fe600078e00ff */
[----:B--2---:R-:W-:Y:S02]  /*86c0*/  LEA R82, P0, R5, R82, 0x1 ;  /* 0x0000005205527211 */ /* 0x004fe400078008ff */
[----:B------:R-:W-:Y:S02]  /*86d0*/  LEA R84, P1, R3, R84, 0x1 ;  /* 0x0000005403547211 */ /* 0x000fe400078208ff */
[----:B------:R-:W-:Y:S02]  /*86e0*/  LEA.HI.X.SX32 R83, R5, R83, 0x1, P0 ;  /* 0x0000005305537211 */ /* 0x000fe400000f0eff */
[----:B------:R-:W-:Y:S09]  /*86f0*/  LEA.HI.X.SX32 R85, R3, R85, 0x1, P1 ;  /* 0x0000005503557211 */ /* 0x000ff200008f0eff */
.L_x_7470:
[----:B------:R-:W-:Y:S04]  /*8700*/  IADD3 R11, R11, -0x1, RZ ;  /* 0xffffffff0b0b7810 */ /* 0x000fe80007ffe0ff */
[----:B------:R-:W-:Y:S11]  /*8710*/  ISETP.GT.AND P0, PT, R11, R80, PT ;  /* 0x000000500b00720c */ /* 0x000ff60003f04270 */
[----:B------:R-:W-:Y:S02]  /*8720*/  @!UPT UIADD3 URZ, URZ, URZ, URZ ;  /* 0x0000003f3f3ff290 */ /* 0x000fe4000fffe03f */
[----:B------:R-:W-:Y:S05]  /*8730*/  @P0 BRA `(.L_x_7471) ;  /* 0xffffffa000600947 */ /* 0x000fea000383ffff */
.L_x_7417:
        /* <DEDUP_REMOVED lines=30> */
[----:B------:R-:W-:Y:S01]  /*8920*/  LEA R24, P1, R17, UR8, 0x1 ;  /* 0x0000000811187c11 */ /* 0x000fe2000f8208ff */
        /* <DEDUP_REMOVED lines=68> */
.L_x_7478:
[----:B------:R-:W-:Y:S05]  /*8d70*/  BSYNC B0 ;  /* 0x0000000000007941 */ /* 0x000fea0003800000 */
.L_x_7477:
[----:B-----5:R1:W-:Y:S02]  /*8d80*/  STS.128 [R175], R8 ;  /* 0x00000008af007388 */ /* 0x0203e40000000c00 */
.L_x_7476:
[----:B------:R-:W-:Y:S05]  /*8d90*/  BSYNC B1 ;  /* 0x0000000000017941 */ /* 0x000fea0003800000 */
.L_x_7475:
        /* <DEDUP_REMOVED lines=58> */
.L_x_7482:
[----:B------:R-:W-:Y:S05]  /*9140*/  BSYNC B0 ;  /* 0x0000000000007941 */ /* 0x000fea0003800000 */
.L_x_7481:
[----:B-----5:R2:W-:Y:S02]  /*9150*/  STS.128 [R175+0x800], R8 ;  /* 0x00080008af007388 */ /* 0x0205e40000000c00 */
.L_x_7480:
[----:B------:R-:W-:Y:S05]  /*9160*/  BSYNC B1 ;  /* 0x0000000000017941 */ /* 0x000fea0003800000 */
.L_x_7479:
        /* <DEDUP_REMOVED lines=59> */
.L_x_7486:
[----:B------:R-:W-:Y:S05]  /*9520*/  BSYNC B0 ;  /* 0x0000000000007941 */ /* 0x000fea0003800000 */
.L_x_7485:
[----:B-----5:R3:W-:Y:S02]  /*9530*/  STS.128 [R175+0x1000], R8 ;  /* 0x00100008af007388 */ /* 0x0207e40000000c00 */
.L_x_7484:
[----:B------:R-:W-:Y:S05]  /*9540*/  BSYNC B1 ;  /* 0x0000000000017941 */ /* 0x000fea0003800000 */
.L_x_7483:
        /* <DEDUP_REMOVED lines=57> */
.L_x_7489:
[----:B------:R-:W-:Y:S05]  /*98e0*/  BSYNC B0 ;  /* 0x0000000000007941 */ /* 0x000fea0003800000 */
.L_x_7488:
[----:B-----5:R3:W-:Y:S01]  /*98f0*/  STS.128 [R175+0x1800], R8 ;  /* 0x00180008af007388 */ /* 0x0207e20000000c00 */
[----:B------:R-:W-:Y:S05]  /*9900*/  BRA `(.L_x_7487) ;  /* 0x0000001800987947 */ /* 0x000fea0003800000 */
.L_x_7474:
        /* <DEDUP_REMOVED lines=90> */
.L_x_7493:
[----:B------:R-:W-:Y:S05]  /*9eb0*/  BSYNC B0 ;  /* 0x0000000000007941 */ /* 0x000fea0003800000 */
.L_x_7492:
[----:B-----5:R2:W-:Y:S02]  /*9ec0*/  STS.128 [R175], R20 ;  /* 0x00000014af007388 */ /* 0x0205e40000000c00 */
.L_x_7491:
[----:B------:R-:W-:Y:S05]  /*9ed0*/  BSYNC B1 ;  /* 0x0000000000017941 */ /* 0x000fea0003800000 */
.L_x_7490:
        /* <DEDUP_REMOVED lines=93> */
.L_x_7497:
[----:B------:R-:W-:Y:S05]  /*a4b0*/  BSYNC B0 ;  /* 0x0000000000007941 */ /* 0x000fea0003800000 */
.L_x_7496:
[----:B-----5:R3:W-:Y:S02]  /*a4c0*/  STS.128 [R175+0x800], R20 ;  /* 0x00080014af007388 */ /* 0x0207e40000000c00 */
.L_x_7495:
[----:B------:R-:W-:Y:S05]  /*a4d0*/  BSYNC B1 ;  /* 0x0000000000017941 */ /* 0x000fea0003800000 */
.L_x_7494:
        /* <DEDUP_REMOVED lines=95> */
.L_x_7501:
[----:B------:R-:W-:Y:S05]  /*aad0*/  BSYNC B0 ;  /* 0x0000000000007941 */ /* 0x000fea0003800000 */
.L_x_7500:
[----:B-----5:R4:W-:Y:S02]  /*aae0*/  STS.128 [R175+0x1000], R20 ;  /* 0x00100014af007388 */ /* 0x0209e40000000c00 */
.L_x_7499:
[----:B------:R-:W-:Y:S05]  /*aaf0*/  BSYNC B1 ;  /* 0x0000000000017941 */ /* 0x000fea0003800000 */
.L_x_7498:
        /* <DEDUP_REMOVED lines=96> */
.L_x_7503:
[----:B------:R-:W-:Y:S05]  /*b100*/  BSYNC B0 ;  /* 0x0000000000007941 */ /* 0x000fea0003800000 */
.L_x_7502:
[----:B-----5:R1:W-:Y:S01]  /*b110*/  STS.128 [R175+0x1800], R4 ;  /* 0x00180004af007388 */ /* 0x0203e20000000c00 */
[----:B------:R-:W-:Y:S05]  /*b120*/  BRA `(.L_x_7487) ;  /* 0x0000000000907947 */ /* 0x000fea0003800000 */
.L_x_7473:
        /* <DEDUP_REMOVED lines=36> */
.L_x_7487:
[----:B------:R-:W-:Y:S05]  /*b370*/  BSYNC B2 ;  /* 0x0000000000027941 */ /* 0x000fea0003800000 */
.L_x_7472:
[----:B------:R-:W-:Y:S01]  /*b380*/  VIADD R174, R50, 0xffffffff ;  /* 0xffffffff32ae7836 */ /* 0x000fe20000000000 */
[----:B------:R-:W-:Y:S01]  /*b390*/  ULDC UR5, c[0x0][0x398] ;  /* 0x0000e60000057ab9 */ /* 0x000fe20000000800 */
[----:B---34-:R-:W-:Y:S02]  /*b3a0*/  VIADD R22, R136, 0x40 ;  /* 0x0000004088167836 */ /* 0x018fe40000000000 */
[----:B------:R-:W-:Y:S02]  /*b3b0*/  IMAD.SHL.U32 R2, R174, 0x80, RZ ;  /* 0x00000080ae027824 */ /* 0x000fe400078e00ff */
[C---:B------:R-:W-:Y:S02]  /*b3c0*/  VIADD R20, R136.reuse, 0x50 ;  /* 0x0000005088147836 */ /* 0x040fe40000000000 */
[----:B------:R-:W-:Y:S02]  /*b3d0*/  IMAD.IADD R3, R63, 0x1, -R2 ;  /* 0x000000013f037824 */ /* 0x000fe400078e0a02 */
[----:B------:R-:W-:-:S02]  /*b3e0*/  VIADD R18, R136, 0x60 ;  /* 0x0000006088127836 */ /* 0x000fc40000000000 */
[----:B-1----:R-:W-:Y:S01]  /*b3f0*/  VIADD R14, R136, 0x70 ;  /* 0x00000070880e7836 */ /* 0x002fe20000000000 */
[-C--:B------:R-:W-:Y:S01]  /*b400*/  ISETP.GE.AND P5, PT, R24, R3.reuse, PT ;  /* 0x000000031800720c */ /* 0x080fe20003fa6270 */
[----:B------:R-:W-:Y:S01]  /*b410*/  IMAD.SHL.U32 R15, R65, 0x40, RZ ;  /* 0x00000040410f7824 */ /* 0x000fe200078e00ff */
[-C--:B------:R-:W-:Y:S01]  /*b420*/  ISETP.GE.AND P0, PT, R0, R3.reuse, PT ;  /* 0x000000030000720c */ /* 0x080fe20003f06270 */
[----:B------:R-:W-:Y:S01]  /*b430*/  IMAD.SHL.U32 R48, R66, 0x40, RZ ;  /* 0x0000004042307824 */ /* 0x000fe200078e00ff */
[-C--:B------:R-:W-:Y:S02]  /*b440*/  ISETP.GE.AND P1, PT, R136, R3.reuse, PT ;  /* 0x000000038800720c */ /* 0x080fe40003f26270 */
[-C--:B------:R-:W-:Y:S02]  /*b450*/  ISETP.GE.AND P3, PT, R16, R3.reuse, PT ;  /* 0x000000031000720c */ /* 0x080fe40003f66270 */
[-C--:B------:R-:W-:Y:S02]  /*b460*/  ISETP.GE.AND P4, PT, R22, R3.reuse, PT ;  /* 0x000000031600720c */ /* 0x080fe40003f86270 */
[----:B------:R-:W-:-:S02]  /*b470*/  ISETP.GE.AND P6, PT, R24, R3, PT ;  /* 0x000000031800720c */ /* 0x000fc40003fc6270 */
[----:B------:R-:W-:Y:S01]  /*b480*/  LOP3.LUT R15, R15, 0x1c0, RZ, 0xc0, !PT ;  /* 0x000001c00f0f7812 */ /* 0x000fe200078ec0ff */
[----:B------:R-:W1:Y:S01]  /*b490*/  @!P5 LDC.64 R4, c[0x0][0x248] ;  /* 0x00009200ff04db82 */ /* 0x000e620000000a00 */
[----:B------:R-:W-:Y:S02]  /*b4a0*/  LOP3.LUT R48, R48, 0xfffffe00, RZ, 0xc0, !PT ;  /* 0xfffffe0030307812 */ /* 0x000fe400078ec0ff */
[-C--:B------:R-:W-:Y:S01]  /*b4b0*/  @!P0 LEA R6, P2, R69, R164.reuse, 0x1 ;  /* 0x000000a445068211 */ /* 0x080fe200078408ff */
[----:B------:R-:W-:Y:S01]  /*b4c0*/  @!PT LDS RZ, [RZ] ;  /* 0x00000000fffff984 */ /* 0x000fe20000000800 */
[----:B------:R-:W-:Y:S01]  /*b4d0*/  @!PT LDS RZ, [RZ] ;  /* 0x00000000fffff984 */ /* 0x000fe20000000800 */
[----:B------:R-:W-:Y:S01]  /*b4e0*/  @!PT LDS RZ, [RZ] ;  /* 0x00000000fffff984 */ /* 0x000fe20000000800 */
[----:B------:R-:W-:Y:S01]  /*b4f0*/  @!P1 LDGSTS.E.BYPASS.LTC128B.128 [R175+0x2000], desc[UR6][R164.64] ;  /* 0x02000000a4af9fae */ /* 0x000fe2000b901d46 */
[----:B------:R-:W-:Y:S01]  /*b500*/  ISETP.GE.AND P1, PT, R18, R3, PT ;  /* 0x000000031200720c */ /* 0x000fe20003f26270 */
[----:B------:R-:W-:Y:S01]  /*b510*/  IMAD R162, R61, 0x400, R48 ;  /* 0x000004003da27824 */ /* 0x000fe200078e0230 */
[----:B------:R-:W-:Y:S01]  /*b520*/  @!P0 LEA.HI.X R7, R69, R165, R68, 0x1, P2 ;  /* 0x000000a545078211 */ /* 0x000fe200010f0c44 */
[----:B------:R-:W3:Y:S01]  /*b530*/  @!P3 LDC.64 R12, c[0x0][0x248] ;  /* 0x00009200ff0cbb82 */ /* 0x000ee20000000a00 */
[----:B------:R-:W-:Y:S01]  /*b540*/  ISETP.GE.AND P2, PT, R20, R3, PT ;  /* 0x000000031400720c */ /* 0x000fe20003f46270 */
[----:B------:R-:W-:Y:S01]  /*b550*/  IMAD R61, R61, 0x10, R64 ;  /* 0x000000103d3d7824 */ /* 0x000fe200078e0240 */
[----:B------:R-:W-:Y:S01]  /*b560*/  SHF.R.U32.HI R161, RZ, 0x3, R15 ;  /* 0x00000003ffa17819 */ /* 0x000fe2000001160f */
[----:B------:R4:W-:Y:S04]  /*b570*/  @!P0 LDGSTS.E.BYPASS.LTC128B.128 [R175+0x2800], desc[UR6][R6.64] ;  /* 0x0280000006af8fae */ /* 0x0009e8000b901d46 */
[----:B--2---:R-:W2:Y:S01]  /*b580*/  @!P4 LDC.64 R10, c[0x0][0x248] ;  /* 0x00009200ff0acb82 */ /* 0x004ea20000000a00 */
[----:B-1----:R-:W-:-:S07]  /*b590*/  @!P5 LEA R26, P0, R4, R164, 0x6 ;  /* 0x000000a4041ad211 */ /* 0x002fce00078030ff */
[----:B------:R-:W1:Y:S01]  /*b5a0*/  @!P2 LDC.64 R8, c[0x0][0x248] ;  /* 0x00009200ff08ab82 */ /* 0x000e620000000a00 */
[----:B------:R-:W-:Y:S02]  /*b5b0*/  @!P5 LEA.HI.X R27, R4, R165, R5, 0x6, P0 ;  /* 0x000000a5041bd211 */ /* 0x000fe400000f3405 */
[-C--:B------:R-:W-:Y:S01]  /*b5c0*/  ISETP.GE.AND P0, PT, R14, R3.reuse, PT ;  /* 0x000000030e00720c */ /* 0x080fe20003f06270 */
[----:B---3--:R-:W-:Y:S02]  /*b5d0*/  @!P3 IMAD.WIDE.U32 R28, R12, 0x60, R164 ;  /* 0x000000600c1cb825 */ /* 0x008fe400078e00a4 */
[----:B------:R-:W-:Y:S01]  /*b5e0*/  @!P5 LDGSTS.E.BYPASS.LTC128B.128 [R175+0x3000], desc[UR6][R26.64] ;  /* 0x030000001aafdfae */ /* 0x000fe2000b901d46 */
[----:B------:R-:W-:Y:S01]  /*b5f0*/  ISETP.GE.AND P5, PT, R0, R3, PT ;  /* 0x000000030000720c */ /* 0x000fe20003fa6270 */
[----:B------:R-:W-:Y:S01]  /*b600*/  @!P3 IMAD R13, R13, 0x60, RZ ;  /* 0x000000600d0db824 */ /* 0x000fe200078e02ff */
[----:B------:R-:W-:Y:S01]  /*b610*/  LEA.HI R0, R67, R67, RZ, 0x1 ;  /* 0x0000004343007211 */ /* 0x000fe200078f08ff */
[----:B------:R-:W-:Y:S01]  /*b620*/  @!P3 IMAD.MOV.U32 R34, RZ, RZ, R28 ;  /* 0x000000ffff22b224 */ /* 0x000fe200078e001c */
[----:B----4-:R-:W3:Y:S01]  /*b630*/  @!P1 LDC.64 R6, c[0x0][0x248] ;  /* 0x00009200ff069b82 */ /* 0x010ee20000000a00 */
[----:B------:R-:W-:Y:S01]  /*b640*/  @!P3 IMAD.IADD R35, R13, 0x1, R29 ;  /* 0x000000010d23b824 */ /* 0x000fe200078e021d */
[----:B------:R-:W-:-:S04]  /*b650*/  LOP3.LUT R0, R0, 0xfffffffe, RZ, 0xc0, !PT ;  /* 0xfffffffe00007812 */ /* 0x000fc800078ec0ff */
[----:B------:R-:W-:Y:S01]  /*b660*/  @!P3 LDGSTS.E.BYPASS.LTC128B.128 [R175+0x3800], desc[UR6][R34.64] ;  /* 0x0380000022afbfae */ /* 0x000fe2000b901d46 */
[----:B--2---:R-:W-:Y:S01]  /*b670*/  @!P4 LEA R32, P3, R10, R164, 0x7 ;  /* 0x000000a40a20c211 */ /* 0x004fe200078638ff */
[----:B------:R-:W2:Y:S01]  /*b680*/  @!P0 LDC.64 R4, c[0x0][0x248] ;  /* 0x00009200ff048b82 */ /* 0x000ea20000000a00 */
[----:B------:R-:W-:Y:S02]  /*b690*/  IMAD.IADD R0, R67, 0x1, -R0 ;  /* 0x0000000143007824 */ /* 0x000fe400078e0a00 */
[----:B-1----:R-:W-:Y:S01]  /*b6a0*/  @!P2 IMAD.WIDE.U32 R12, R8, 0xa0, R164 ;  /* 0x000000a0080ca825 */ /* 0x002fe200078e00a4 */
[----:B------:R-:W-:Y:S02]  /*b6b0*/  @!P4 LEA.HI.X R33, R10, R165, R11, 0x7, P3 ;  /* 0x000000a50a21c211 */ /* 0x000fe400018f3c0b */
[-C--:B------:R-:W-:Y:S01]  /*b6c0*/  ISETP.GE.AND P3, PT, R16, R3.reuse, PT ;  /* 0x000000031000720c */ /* 0x080fe20003f66270 */
[----:B------:R-:W-:Y:S02]  /*b6d0*/  @!P2 IMAD R9, R9, 0xa0, RZ ;  /* 0x000000a00909a824 */ /* 0x000fe400078e02ff */
[----:B------:R-:W-:Y:S01]  /*b6e0*/  @!P4 LDGSTS.E.BYPASS.LTC128B.128 [R175+0x4000], desc[UR6][R32.64] ;  /* 0x0400000020afcfae */ /* 0x000fe2000b901d46 */
[----:B------:R-:W-:Y:S01]  /*b6f0*/  ISETP.GE.AND P4, PT, R22, R3, PT ;  /* 0x000000031600720c */ /* 0x000fe20003f86270 */
[----:B------:R-:W-:-:S02]  /*b700*/  @!P2 IMAD.IADD R13, R9, 0x1, R13 ;  /* 0x00000001090da824 */ /* 0x000fc400078e020d */
[----:B---3--:R-:W-:-:S03]  /*b710*/  @!P1 IMAD.WIDE.U32 R28, R6, 0xc0, R164 ;  /* 0x000000c0061c9825 */ /* 0x008fc600078e00a4 */
[----:B------:R1:W-:Y:S01]  /*b720*/  @!P2 LDGSTS.E.BYPASS.LTC128B.128 [R175+0x4800], desc[UR6][R12.64] ;  /* 0x048000000cafafae */ /* 0x0003e2000b901d46 */
[----:B------:R-:W-:Y:S02]  /*b730*/  ISETP.GE.AND P2, PT, R20, R3, PT ;  /* 0x000000031400720c */ /* 0x000fe40003f46270 */
[----:B------:R-:W3:Y:S01]  /*b740*/  @!P3 LDC.64 R8, c[0x0][0x250] ;  /* 0x00009400ff08bb82 */ /* 0x000ee20000000a00 */
[----:B------:R-:W-:Y:S02]  /*b750*/  @!P1 IMAD R7, R7, 0xc0, RZ ;  /* 0x000000c007079824 */ /* 0x000fe400078e02ff */
[----:B--2---:R-:W-:-:S04]  /*b760*/  @!P0 IMAD.WIDE.U32 R30, R4, 0xe0, R164 ;  /* 0x000000e0041e8825 */ /* 0x004fc800078e00a4 */
[----:B------:R-:W-:Y:S02]  /*b770*/  @!P0 IMAD R5, R5, 0xe0, RZ ;  /* 0x000000e005058824 */ /* 0x000fe400078e02ff */
[----:B------:R-:W-:Y:S02]  /*b780*/  @!P1 IMAD.IADD R29, R7, 0x1, R29 ;  /* 0x00000001071d9824 */ /* 0x000fe400078e021d */
[----:B------:R-:W-:Y:S02]  /*b790*/  @!P0 IMAD.IADD R31, R5, 0x1, R31 ;  /* 0x00000001051f8824 */ /* 0x000fe400078e021f */
[----:B------:R-:W1:Y:S01]  /*b7a0*/  @!P6 LDC.64 R4, c[0x0][0x250] ;  /* 0x00009400ff04eb82 */ /* 0x000e620000000a00 */
[----:B------:R-:W-:Y:S01]  /*b7b0*/  @!P1 LDGSTS.E.BYPASS.LTC128B.128 [R175+0x5000], desc[UR6][R28.64] ;  /* 0x050000001caf9fae */ /* 0x000fe2000b901d46 */
[----:B------:R-:W-:-:S03]  /*b7c0*/  @!P5 LEA R10, P1, R70, R167, 0x1 ;  /* 0x000000a7460ad211 */ /* 0x000fc600078208ff */
[----:B------:R-:W-:Y:S01]  /*b7d0*/  @!P0 LDGSTS.E.BYPASS.LTC128B.128 [R175+0x5800], desc[UR6][R30.64] ;  /* 0x058000001eaf8fae */ /* 0x000fe2000b901d46 */
[CC--:B------:R-:W-:Y:S01]  /*b7e0*/  ISETP.GE.AND P0, PT, R136.reuse, R3.reuse, PT ;  /* 0x000000038800720c */ /* 0x0c0fe20003f06270 */
[----:B------:R-:W-:Y:S01]  /*b7f0*/  IMAD.SHL.U32 R136, R136, 0x8, RZ ;  /* 0x0000000888887824 */ /* 0x000fe200078e00ff */
[----:B------:R-:W-:Y:S01]  /*b800*/  @!P5 LEA.HI.X R11, R70, R166, R71, 0x1, P1 ;  /* 0x000000a6460bd211 */ /* 0x000fe200008f0c47 */
[----:B------:R-:W0:Y:S01]  /*b810*/  LDGDEPBAR ;  /* 0x00000000000079af */ /* 0x000e220000000000 */
[----:B------:R-:W-:Y:S02]  /*b820*/  ISETP.GE.AND P1, PT, R18, R3, PT ;  /* 0x000000031200720c */ /* 0x000fe40003f26270 */
[----:B------:R-:W-:Y:S01]  /*b830*/  LOP3.LUT R136, R15, 0x8, R136, 0xf8, !PT ;  /* 0x000000080f887812 */ /* 0x000fe200078ef888 */
[----:B---3--:R-:W-:-:S03]  /*b840*/  @!P3 IMAD R15, R9, 0x60, RZ ;  /* 0x00000060090fb824 */ /* 0x008fc600078e02ff */
[----:B------:R-:W-:-:S03]  /*b850*/  LOP3.LUT R161, R136, R161, RZ, 0x3c, !PT ;  /* 0x000000a188a17212 */ /* 0x000fc600078e3cff */
[----:B------:R-:W-:Y:S02]  /*b860*/  @!P0 IMAD.MOV.U32 R6, RZ, RZ, R167 ;  /* 0x000000ffff068224 */ /* 0x000fe400078e00a7 */
[----:B------:R-:W-:Y:S02]  /*b870*/  @!P0 IMAD.MOV.U32 R7, RZ, RZ, R166 ;  /* 0x000000ffff078224 */ /* 0x000fe400078e00a6 */
[----:B------:R-:W-:-:S05]  /*b880*/  IMAD R161, R0, 0x200, R161 ;  /* 0x0000020000a17824 */ /* 0x000fca00078e02a1 */
[----:B------:R-:W-:Y:S01]  /*b890*/  LEA R161, R161, UR4, 0x1 ;  /* 0x00000004a1a17c11 */ /* 0x000fe2000f8e08ff */
[----:B------:R-:W-:-:S04]  /*b8a0*/  DEPBAR.LE SB0, 0x0 ;  /* 0x000080000000791a */ /* 0x000fc80000000000 */
[----:B------:R-:W-:Y:S01]  /*b8b0*/  BAR.SYNC.DEFER_BLOCKING 0x0 ;  /* 0x0000000000007b1d */ /* 0x000fe20000010000 */
[----:B------:R-:W-:-:S05]  /*b8c0*/  VIADD R158, R161, 0x2040 ;  /* 0x00002040a19e7836 */ /* 0x000fca0000000000 */
[----:B------:R-:W-:Y:S04]  /*b8d0*/  @P0 STS.128 [R175+0x6000], RZ ;  /* 0x006000ffaf000388 */ /* 0x000fe80000000c00 */
[----:B------:R-:W-:Y:S01]  /*b8e0*/  @!PT LDS RZ, [RZ] ;  /* 0x00000000fffff984 */ /* 0x000fe20000000800 */
[----:B------:R-:W-:Y:S01]  /*b8f0*/  @!PT LDS RZ, [RZ] ;  /* 0x00000000fffff984 */ /* 0x000fe20000000800 */
[----:B------:R-:W-:Y:S01]  /*b900*/  @!PT LDS RZ, [RZ] ;  /* 0x00000000fffff984 */ /* 0x000fe20000000800 */
[----:B------:R2:W-:Y:S01]  /*b910*/  @!P0 LDGSTS.E.BYPASS.LTC128B.128 [R175+0x6000], desc[UR6][R6.64] ;  /* 0x0600000006af8fae */ /* 0x0005e2000b901d46 */
[----:B-1----:R-:W-:-:S03]  /*b920*/  @!P6 LEA R12, P0, R4, R167, 0x6 ;  /* 0x000000a7040ce211 */ /* 0x002fc600078030ff */
[----:B------:R-:W-:Y:S01]  /*b930*/  @P5 STS.128 [R175+0x6800], RZ ;  /* 0x006800ffaf005388 */ /* 0x000fe20000000c00 */
[----:B------:R-:W-:Y:S02]  /*b940*/  @!P6 LEA.HI.X R13, R4, R166, R5, 0x6, P0 ;  /* 0x000000a6040de211 */ /* 0x000fe400000f3405 */
[----:B------:R-:W-:Y:S01]  /*b950*/  ISETP.GE.AND P0, PT, R14, R3, PT ;  /* 0x000000030e00720c */ /* 0x000fe20003f06270 */
[----:B------:R-:W1:Y:S01]  /*b960*/  @!P2 LDC.64 R4, c[0x0][0x250] ;  /* 0x00009400ff04ab82 */ /* 0x000e620000000a00 */
[----:B------:R-:W-:Y:S01]  /*b970*/  @!PT LDS RZ, [RZ] ;  /* 0x00000000fffff984 */ /* 0x000fe20000000800 */
[----:B------:R-:W-:Y:S01]  /*b980*/  @!PT LDS RZ, [RZ] ;  /* 0x00000000fffff984 */ /* 0x000fe20000000800 */
[----:B------:R-:W-:Y:S01]  /*b990*/  @!PT LDS RZ, [RZ] ;  /* 0x00000000fffff984 */ /* 0x000fe20000000800 */
[----:B------:R3:W-:Y:S01]  /*b9a0*/  @!P5 LDGSTS.E.BYPASS.LTC128B.128 [R175+0x6800], desc[UR6][R10.64] ;  /* 0x068000000aafdfae */ /* 0x0007e2000b901d46 */
[----:B------:R-:W-:Y:S02]  /*b9b0*/  IMAD.SHL.U32 R14, R72, 0x40, RZ ;  /* 0x00000040480e7824 */ /* 0x000fe400078e00ff */
[----:B------:R-:W-:Y:S01]  /*b9c0*/  IMAD.SHL.U32 R3, R0, 0x8, RZ ;  /* 0x0000000800037824 */ /* 0x000fe200078e00ff */
[----:B------:R-:W-:Y:S01]  /*b9d0*/  @P6 STS.128 [R175+0x7000], RZ ;  /* 0x007000ffaf006388 */ /* 0x000fe20000000c00 */
[----:B------:R-:W-:Y:S01]  /*b9e0*/  IMAD.MOV.U32 R0, RZ, RZ, 0x20 ;  /* 0x00000020ff007424 */ /* 0x000fe200078e00ff */
[----:B------:R-:W-:-:S02]  /*b9f0*/  LOP3.LUT R14, R14, 0x1c0, RZ, 0xc0, !PT ;  /* 0x000001c00e0e7812 */ /* 0x000fc400078ec0ff */
[----:B------:R-:W-:Y:S01]  /*ba00*/  @!PT LDS RZ, [RZ] ;  /* 0x00000000fffff984 */ /* 0x000fe20000000800 */
[----:B------:R-:W-:Y:S01]  /*ba10*/  @!PT LDS RZ, [RZ] ;  /* 0x00000000fffff984 */ /* 0x000fe20000000800 */
[----:B------:R-:W-:Y:S01]  /*ba20*/  @!PT LDS RZ, [RZ] ;  /* 0x00000000fffff984 */ /* 0x000fe20000000800 */
[----:B------:R4:W-:Y:S02]  /*ba30*/  @!P6 LDGSTS.E.BYPASS.LTC128B.128 [R175+0x7000], desc[UR6][R12.64] ;  /* 0x070000000cafefae */ /* 0x0009e4000b901d46 */
[----:B------:R-:W-:Y:S02]  /*ba40*/  LOP3.LUT R3, R14, 0x8, R3, 0xf8, !PT ;  /* 0x000000080e037812 */ /* 0x000fe400078ef803 */
[----:B------:R-:W-:Y:S01]  /*ba50*/  SHF.R.U32.HI R14, RZ, 0x3, R14 ;  /* 0x00000003ff0e7819 */ /* 0x000fe2000001160e */
[----:B------:R-:W-:Y:S03]  /*ba60*/  @P3 STS.128 [R175+0x7800], RZ ;  /* 0x007800ffaf003388 */ /* 0x000fe60000000c00 */
[----:B------:R-:W-:Y:S01]  /*ba70*/  LOP3.LUT R3, R3, R14, RZ, 0x3c, !PT ;  /* 0x0000000e03037212 */ /* 0x000fe200078e3cff */
[----:B--2---:R-:W2:Y:S04]  /*ba80*/  @!P4 LDC.64 R6, c[0x0][0x250] ;  /* 0x00009400ff06cb82 */ /* 0x004ea80000000a00 */
[C---:B------:R-:W-:Y:S01]  /*ba90*/  IMAD.IADD R162, R3.reuse, 0x1, R162 ;  /* 0x0000000103a27824 */ /* 0x040fe200078e02a2 */
[----:B------:R-:W-:Y:S01]  /*baa0*/  LOP3.LUT R3, R3, R48, RZ, 0xfc, !PT ;  /* 0x0000003003037212 */ /* 0x000fe200078efcff */
[----:B-1----:R-:W-:-:S03]  /*bab0*/  @!P2 IMAD R5, R5, 0xa0, RZ ;  /* 0x000000a00505a824 */ /* 0x002fc600078e02ff */
[----:B------:R-:W-:Y:S01]  /*bac0*/  LEA R162, R162, UR4, 0x1 ;  /* 0x00000004a2a27c11 */ /* 0x000fe2000f8e08ff */
[----:B---3--:R-:W-:Y:S02]  /*bad0*/  @!P3 IMAD.MOV.U32 R10, RZ, RZ, R167 ;  /* 0x000000ffff0ab224 */ /* 0x008fe400078e00a7 */
[----:B------:R-:W-:Y:S02]  /*bae0*/  @!P3 IMAD.MOV.U32 R11, RZ, RZ, R166 ;  /* 0x000000ffff0bb224 */ /* 0x000fe400078e00a6 */
[----:B------:R-:W-:Y:S02]  /*baf0*/  IMAD R160, R49, 0x2, R162 ;  /* 0x0000000231a07824 */ /* 0x000fe400078e02a2 */
[----:B------:R-:W-:Y:S02]  /*bb00*/  @!P3 IMAD.WIDE.U32 R16, R8, 0x60, R10 ;  /* 0x000000600810b825 */ /* 0x000fe400078e000a */
[----:B------:R-:W1:Y:S02]  /*bb10*/  @!P1 LDC.64 R10, c[0x0][0x250] ;  /* 0x00009400ff0a9b82 */ /* 0x000e640000000a00 */
[----:B------:R-:W-:-:S02]  /*bb20*/  @!P3 IMAD.IADD R17, R15, 0x1, R17 ;  /* 0x000000010f11b824 */ /* 0x000fc400078e0211 */
[----:B----4-:R-:W-:Y:S02]  /*bb30*/  @!P0 IMAD.MOV.U32 R12, RZ, RZ, R167 ;  /* 0x000000ffff0c8224 */ /* 0x010fe400078e00a7 */
[----:B------:R-:W-:Y:S01]  /*bb40*/  @!P0 IMAD.MOV.U32 R13, RZ, RZ, R166 ;  /* 0x000000ffff0d8224 */ /* 0x000fe200078e00a6 */
[C---:B--2---:R-:W-:Y:S01]  /*bb50*/  @!P4 LEA R18, P5, R6.reuse, R167, 0x7 ;  /* 0x000000a70612c211 */ /* 0x044fe200078a38ff */
[----:B------:R-:W2:Y:S01]  /*bb60*/  @!P0 LDC.64 R8, c[0x0][0x250] ;  /* 0x00009400ff088b82 */ /* 0x000ea20000000a00 */
[----:B------:R-:W-:Y:S01]  /*bb70*/  @!PT LDS RZ, [RZ] ;  /* 0x00000000fffff984 */ /* 0x000fe20000000800 */
[----:B------:R-:W-:Y:S01]  /*bb80*/  @!PT LDS RZ, [RZ] ;  /* 0x00000000fffff984 */ /* 0x000fe20000000800 */
[----:B------:R-:W-:Y:S01]  /*bb90*/  @!PT LDS RZ, [RZ] ;  /* 0x00000000fffff984 */ /* 0x000fe20000000800 */
[----:B------:R-:W-:Y:S01]  /*bba0*/  @!P3 LDGSTS.E.BYPASS.LTC128B.128 [R175+0x7800], desc[UR6][R16.64] ;  /* 0x0780000010afbfae */ /* 0x000fe2000b901d46 */
[----:B------:R-:W-:Y:S01]  /*bbb0*/  IMAD R159, R51, 0x2, R162 ;  /* 0x00000002339f7824 */ /* 0x000fe200078e02a2 */
[----:B------:R-:W-:Y:S01]  /*bbc0*/  @!P4 LEA.HI.X R19, R6, R166, R7, 0x7, P5 ;  /* 0x000000a60613c211 */ /* 0x000fe200028f3c07 */
[----:B------:R-:W-:Y:S01]  /*bbd0*/  @!P2 IMAD.MOV.U32 R6, RZ, RZ, R167 ;  /* 0x000000ffff06a224 */ /* 0x000fe200078e00a7 */
[----:B------:R-:W-:Y:S01]  /*bbe0*/  @P4 STS.128 [R175+0x8000], RZ ;  /* 0x008000ffaf004388 */ /* 0x000fe20000000c00 */
[----:B------:R-:W-:-:S02]  /*bbf0*/  @!P2 IMAD.MOV.U32 R7, RZ, RZ, R166 ;  /* 0x000000ffff07a224 */ /* 0x000fc400078e00a6 */
[----:B------:R-:W-:Y:S01]  /*bc00*/  IMAD R157, R49, 0x2, R159 ;  /* 0x00000002319d7824 */ /* 0x000fe200078e029f */
[----:B------:R-:W-:Y:S01]  /*bc10*/  @!PT LDS RZ, [RZ] ;  /* 0x00000000fffff984 */ /* 0x000fe20000000800 */
[----:B------:R-:W-:Y:S01]  /*bc20*/  @!PT LDS RZ, [RZ] ;  /* 0x00000000fffff984 */ /* 0x000fe20000000800 */
[----:B------:R-:W-:Y:S01]  /*bc30*/  @!PT LDS RZ, [RZ] ;  /* 0x00000000fffff984 */ /* 0x000fe20000000800 */
[----:B------:R3:W-:Y:S01]  /*bc40*/  @!P4 LDGSTS.E.BYPASS.LTC128B.128 [R175+0x8000], desc[UR6][R18.64] ;  /* 0x0800000012afcfae */ /* 0x0007e2000b901d46 */
[----:B------:R-:W-:-:S03]  /*bc50*/  @!P2 IMAD.WIDE.U32 R6, R4, 0xa0, R6 ;  /* 0x000000a00406a825 */ /* 0x000fc600078e0006 */
[----:B------:R-:W-:Y:S01]  /*bc60*/  @P2 STS.128 [R175+0x8800], RZ ;  /* 0x008800ffaf002388 */ /* 0x000fe20000000c00 */
[----:B------:R-:W-:Y:S02]  /*bc70*/  @!P2 IMAD.IADD R7, R5, 0x1, R7 ;  /* 0x000000010507a824 */ /* 0x000fe400078e0207 */
[----:B------:R-:W-:Y:S02]  /*bc80*/  @!P1 IMAD.MOV.U32 R4, RZ, RZ, R167 ;  /* 0x000000ffff049224 */ /* 0x000fe400078e00a7 */
[----:B------:R-:W-:Y:S01]  /*bc90*/  @!P1 IMAD.MOV.U32 R5, RZ, RZ, R166 ;  /* 0x000000ffff059224 */ /* 0x000fe200078e00a6 */
[----:B------:R-:W-:Y:S01]  /*bca0*/  @!PT LDS RZ, [RZ] ;  /* 0x00000000fffff984 */ /* 0x000fe20000000800 */
[----:B------:R-:W-:Y:S01]  /*bcb0*/  @!PT LDS RZ, [RZ] ;  /* 0x00000000fffff984 */ /* 0x000fe20000000800 */
[----:B------:R-:W-:Y:S01]  /*bcc0*/  @!PT LDS RZ, [RZ] ;  /* 0x00000000fffff984 */ /* 0x000fe20000000800 */
[----:B------:R-:W-:Y:S01]  /*bcd0*/  @!P2 LDGSTS.E.BYPASS.LTC128B.128 [R175+0x8800], desc[UR6][R6.64] ;  /* 0x0880000006afafae */ /* 0x000fe2000b901d46 */
[----:B-1----:R-:W-:Y:S02]  /*bce0*/  @!P1 IMAD R11, R11, 0xc0, RZ ;  /* 0x000000c00b0b9824 */ /* 0x002fe400078e02ff */
[----:B------:R-:W-:Y:S01]  /*bcf0*/  @!P1 IMAD.WIDE.U32 R4, R10, 0xc0, R4 ;  /* 0x000000c00a049825 */ /* 0x000fe200078e0004 */
[----:B------:R-:W-:Y:S03]  /*bd00*/  @P1 STS.128 [R175+0x9000], RZ ;  /* 0x009000ffaf001388 */ /* 0x000fe60000000c00 */
[----:B--2---:R-:W-:-:S04]  /*bd10*/  @!P0 IMAD.WIDE.U32 R12, R8, 0xe0, R12 ;  /* 0x000000e0080c8825 */ /* 0x004fc800078e000c */
[----:B------:R-:W-:Y:S02]  /*bd20*/  @!P0 IMAD R9, R9, 0xe0, RZ ;  /* 0x000000e009098824 */ /* 0x000fe400078e02ff */
[----:B------:R-:W-:Y:S02]  /*bd30*/  @!P1 IMAD.IADD R5, R11, 0x1, R5 ;  /* 0x000000010b059824 */ /* 0x000fe400078e0205 */
[----:B------:R-:W-:-:S03]  /*bd40*/  @!P0 IMAD.IADD R13, R9, 0x1, R13 ;  /* 0x00000001090d8824 */ /* 0x000fc600078e020d */
[----:B------:R-:W-:Y:S01]  /*bd50*/  @!PT LDS RZ, [RZ] ;  /* 0x00000000fffff984 */ /* 0x000fe20000000800 */
[----:B------:R-:W-:Y:S01]  /*bd60*/  @!PT LDS RZ, [RZ] ;  /* 0x00000000fffff984 */ /* 0x000fe20000000800 */
[----:B------:R-:W-:Y:S01]  /*bd70*/  @!PT LDS RZ, [RZ] ;  /* 0x00000000fffff984 */ /* 0x000fe20000000800 */
[----:B------:R1:W-:Y:S01]  /*bd80*/  @!P1 LDGSTS.E.BYPASS.LTC128B.128 [R175+0x9000], desc[UR6][R4.64] ;  /* 0x0900000004af9fae */ /* 0x0003e2000b901d46 */
[----:B------:R-:W-:-:S03]  /*bd90*/  R2P PR, R65, 0x6 ;  /* 0x0000000641007804 */ /* 0x000fc60000000000 */
[----:B------:R-:W-:Y:S02]  /*bda0*/  @P0 STS.128 [R175+0x9800], RZ ;  /* 0x009800ffaf000388 */ /* 0x000fe40000000c00 */
[----:B------:R-:W-:Y:S02]  /*bdb0*/  SEL R0, R0, 0xffffffe0, !P1 ;  /* 0xffffffe000007807 */ /* 0x000fe40004800000 */
[----:B------:R-:W-:Y:S01]  /*bdc0*/  @!PT LDS RZ, [RZ] ;  /* 0x00000000fffff984 */ /* 0x000fe20000000800 */
[----:B------:R-:W-:Y:S01]  /*bdd0*/  @!PT LDS RZ, [RZ] ;  /* 0x00000000fffff984 */ /* 0x000fe20000000800 */
[----:B------:R-:W-:Y:S01]  /*bde0*/  @!PT LDS RZ, [RZ] ;  /* 0x00000000fffff984 */ /* 0x000fe20000000800 */
[----:B------:R2:W-:Y:S03]  /*bdf0*/  @!P0 LDGSTS.E.BYPASS.LTC128B.128 [R175+0x9800], desc[UR6][R12.64] ;  /* 0x098000000caf8fae */ /* 0x0005e6000b901d46 */
[C---:B------:R-:W-:Y:S01]  /*be00*/  IMAD.IADD R155, R161.reuse, 0x1, R0 ;  /* 0x00000001a19b7824 */ /* 0x040fe200078e0200 */
[----:B------:R-:W-:Y:S04]  /*be10*/  LDSM.16.M88.4 R52, [R162] ;  /* 0x00000000a234783b */ /* 0x000fe80000000200 */
[----:B------:R-:W4:Y:S04]  /*be20*/  LDSM.16.M88.4 R32, [R161+0x2000] ;  /* 0x00200000a120783b */ /* 0x000f280000000200 */
[----:B------:R-:W5:Y:S04]  /*be30*/  LDSM.16.M88.4 R24, [R161+0x2800] ;  /* 0x00280000a118783b */ /* 0x000f680000000200 */
[----:B---3--:R-:W3:Y:S01]  /*be40*/  LDSM.16.M88.4 R16, [R161+0x3000] ;  /* 0x00300000a110783b */ /* 0x008ee20000000200 */
[----:B-1----:R-:W-:-:S03]  /*be50*/  VIADD R4, R161, 0x2000 ;  /* 0x00002000a1047836 */ /* 0x002fc60000000000 */
[----:B------:R-:W-:Y:S01]  /*be60*/  LDSM.16.M88.4 R120, [R160] ;  /* 0x00000000a078783b */ /* 0x000fe20000000200 */
[----:B------:R-:W-:-:S03]  /*be70*/  @P2 VIADD R158, R4, 0xffffffc0 ;  /* 0xffffffc0049e2836 */ /* 0x000fc60000000000 */
[----:B------:R-:W1:Y:S01]  /*be80*/  LDSM.16.M88.4 R40, [R155+0x2000] ;  /* 0x002000009b28783b */ /* 0x000e620000000200 */
[----:B------:R-:W-:-:S03]  /*be90*/  IMAD.IADD R144, R0, 0x1, R158 ;  /* 0x0000000100907824 */ /* 0x000fc600078e029e */
[----:B--2---:R-:W2:Y:S01]  /*bea0*/  LDSM.16.M88.4 R12, [R155+0x2800] ;  /* 0x002800009b0c783b */ /* 0x004ea20000000200 */
[C---:B------:R-:W-:Y:S02]  /*beb0*/  VIADD R151, R158.reuse, 0x800 ;  /* 0x000008009e977836 */ /* 0x040fe40000000000 */
[C---:B------:R-:W-:Y:S01]  /*bec0*/  VIADD R150, R158.reuse, 0x1000 ;  /* 0x000010009e967836 */ /* 0x040fe20000000000 */
[----:B------:R-:W2:Y:S01]  /*bed0*/  LDSM.16.M88.4 R8, [R155+0x3000] ;  /* 0x003000009b08783b */ /* 0x000ea20000000200 */
[C---:B------:R-:W-:Y:S02]  /*bee0*/  VIADD R149, R158.reuse, 0x1800 ;  /* 0x000018009e957836 */ /* 0x040fe40000000000 */
[C---:B------:R-:W-:Y:S01]  /*bef0*/  VIADD R148, R158.reuse, 0x2000 ;  /* 0x000020009e947836 */ /* 0x040fe20000000000 */
[----:B------:R-:W-:Y:S01]  /*bf00*/  LDSM.16.M88.4 R4, [R159] ;  /* 0x000000009f04783b */ /* 0x000fe20000000200 */
[C---:B------:R-:W-:Y:S02]  /*bf10*/  VIADD R147, R158.reuse, 0x2800 ;  /* 0x000028009e937836 */ /* 0x040fe40000000000 */
[C---:B------:R-:W-:Y:S01]  /*bf20*/  VIADD R146, R158.reuse, 0x3000 ;  /* 0x000030009e927836 */ /* 0x040fe20000000000 */
[----:B------:R-:W2:Y:S01]  /*bf30*/  LDSM.16.M88.4 R44, [R158] ;  /* 0x000000009e2c783b */ /* 0x000ea20000000200 */
[----:B------:R-:W-:-:S03]  /*bf40*/  VIADD R145, R158, 0x3800 ;  /* 0x000038009e917836 */ /* 0x000fc60000000000 */
[----:B------:R-:W2:Y:S01]  /*bf50*/  LDSM.16.M88.4 R92, [R161+0x3800] ;  /* 0x00380000a15c783b */ /* 0x000ea20000000200 */
[C---:B----4-:R-:W-:Y:S03]  /*bf60*/  HMMA.16816.F32.BF16 R36, R52.reuse, R32, RZ ;  /* 0x000000203424723c */ /* 0x050fe600000418ff */
[----:B------:R-:W4:Y:S04]  /*bf70*/  LDSM.16.M88.4 R84, [R161+0x4000] ;  /* 0x00400000a154783b */ /* 0x000f280000000200 */
[----:B------:R-:W4:Y:S01]  /*bf80*/  LDSM.16.M88.4 R76, [R161+0x4800] ;  /* 0x00480000a14c783b */ /* 0x000f220000000200 */
[C---:B------:R-:W-:Y:S03]  /*bf90*/  HMMA.16816.F32.BF16 R32, R52.reuse, R34, RZ ;  /* 0x000000223420723c */ /* 0x040fe600000418ff */
[----:B------:R-:W4:Y:S03]  /*bfa0*/  LDSM.16.M88.4 R68, [R161+0x5000] ;  /* 0x00500000a144783b */ /* 0x000f260000000200 */
[C---:B-----5:R-:W-:Y:S01]  /*bfb0*/  HMMA.16816.F32.BF16 R28, R52.reuse, R24, RZ ;  /* 0x00000018341c723c */ /* 0x060fe200000418ff */
[----:B------:R-:W5:Y:S04]  /*bfc0*/  LDSM.16.M88.4 R124, [R161+0x5800] ;  /* 0x00580000a17c783b */ /* 0x000f680000000200 */
[----:B------:R-:W-:Y:S01]  /*bfd0*/  LDSM.16.M88.4 R116, [R155+0x3800] ;  /* 0x003800009b74783b */ /* 0x000fe20000000200 */
[C---:B---3--:R-:W-:Y:S03]  /*bfe0*/  HMMA.16816.F32.BF16 R20, R52.reuse, R16, RZ ;  /* 0x000000103414723c */ /* 0x048fe600000418ff */
        /* <DEDUP_REMOVED lines=8> */
[----:B------:R-:W0:Y:S01]  /*c070*/  LDGDEPBAR ;  /* 0x00000000000079af */ /* 0x000e220000000000 */
[C---:B------:R-:W-:Y:S03]  /*c080*/  HMMA.16816.F32.BF16 R32, R120.reuse, R42, R32 ;  /* 0x0000002a7820723c */ /* 0x040fe60000041820 */
[----:B------:R-:W1:Y:S03]  /*c090*/  LDSM.16.M88.4 R40, [R158+0x800] ;  /* 0x000800009e28783b */ /* 0x000e660000000200 */
[C---:B--2---:R-:W-:Y:S06]  /*c0a0*/  HMMA.16816.F32.BF16 R28, R120.reuse, R12, R28 ;  /* 0x0000000c781c723c */ /* 0x044fec000004181c */
[C---:B------:R-:W-:Y:S01]  /*c0b0*/  HMMA.16816.F32.BF16 R24, R120.reuse, R14, R24 ;  /* 0x0000000e7818723c */ /* 0x040fe20000041818 */
[----:B------:R-:W-:Y:S05]  /*c0c0*/  LDSM.16.M88.4 R12, [R144] ;  /* 0x00000000900c783b */ /* 0x000fea0000000200 */
[C---:B------:R-:W-:Y:S06]  /*c0d0*/  HMMA.16816.F32.BF16 R20, R120.reuse, R8, R20 ;  /* 0x000000087814723c */ /* 0x040fec0000041814 */
[----:B------:R-:W-:Y:S01]  /*c0e0*/  HMMA.16816.F32.BF16 R16, R120, R10, R16 ;  /* 0x0000000a7810723c */ /* 0x000fe20000041810 */
[----:B------:R-:W2:Y:S05]  /*c0f0*/  LDSM.16.M88.4 R8, [R157] ;  /* 0x000000009d08783b */ /* 0x000eaa0000000200 */
[----:B------:R-:W-:Y:S06]  /*c100*/  HMMA.16816.F32.BF16 R36, R4, R44, R36 ;  /* 0x0000002c0424723c */ /* 0x000fec0000041824 */
        /* <DEDUP_REMOVED lines=8> */
[C---:B-----5:R-:W-:Y:S06]  /*c190*/  HMMA.16816.F32.BF16 R56, R52.reuse, R124, RZ ;  /* 0x0000007c3438723c */ /* 0x060fec00000418ff */
[----:B------:R-:W-:Y:S01]  /*c1a0*/  HMMA.16816.F32.BF16 R52, R52, R126, RZ ;  /* 0x0000007e3434723c */ /* 0x000fe200000418ff */
[----:B------:R-:W3:Y:S05]  /*c1b0*/  LDSM.16.M88.4 R124, [R158+0x1000] ;  /* 0x001000009e7c783b */ /* 0x000eea0000000200 */
[C---:B------:R-:W-:Y:S01]  /*c1c0*/  HMMA.16816.F32.BF16 R44, R4.reuse, R46, R32 ;  /* 0x0000002e042c723c */ /* 0x040fe20000041820 */
[----:B------:R-:W4:Y:S05]  /*c1d0*/  LDSM.16.M88.4 R32, [R144+0x800] ;  /* 0x000800009020783b */ /* 0x000f2a0000000200 */
[----:B-1----:R-:W-:Y:S06]  /*c1e0*/  HMMA.16816.F32.BF16 R28, R4, R40, R28 ;  /* 0x00000028041c723c */ /* 0x002fec000004181c */
[----:B--2---:R-:W-:Y:S01]  /*c1f0*/  HMMA.16816.F32.BF16 R36, R8, R12, R36 ;  /* 0x0000000c0824723c */ /* 0x004fe20000041824 */
[----:B------:R-:W-:-:S04]  /*c200*/  SHF.R.S32.HI R41, RZ, 0x1f, R62 ;  /* 0x0000001fff297819 */ /* 0x000fc8000001143e */
[----:B------:R-:W-:Y:S01]  /*c210*/  LEA.HI R176, R41, R62, RZ, 0x2 ;  /* 0x0000003e29b07211 */ /* 0x000fe200078f10ff */
[----:B------:R-:W-:Y:S01]  /*c220*/  HMMA.16816.F32.BF16 R24, R4, R42, R24 ;  /* 0x0000002a0418723c */ /* 0x000fe20000041818 */
[----:B------:R-:W-:Y:S01]  /*c230*/  IMAD.SHL.U32 R13, R60, 0x2, RZ ;  /* 0x000000023c0d7824 */ /* 0x000fe200078e00ff */
[----:B------:R-:W1:Y:S01]  /*c240*/  LDSM.16.M88.4 R40, [R158+0x1800] ;  /* 0x001800009e28783b */ /* 0x000e620000000200 */
[----:B------:R-:W-:-:S03]  /*c250*/  SHF.R.S32.HI R176, RZ, 0x2, R176 ;  /* 0x00000002ffb07819 */ /* 0x000fc600000114b0 */
[----:B------:R-:W-:Y:S01]  /*c260*/  LOP3.LUT R13, R13, 0x6, RZ, 0xc0, !PT ;  /* 0x000000060d0d7812 */ /* 0x000fe200078ec0ff */
[----:B------:R-:W-:Y:S01]  /*c270*/  HMMA.16816.F32.BF16 R44, R8, R14, R44 ;  /* 0x0000000e082c723c */ /* 0x000fe2000004182c */
[----:B------:R-:W-:-:S03]  /*c280*/  IADD3 R12, R61, 0x1, R176 ;  /* 0x000000013d0c7810 */ /* 0x000fc60007ffe0b0 */
[----:B------:R-:W-:Y:S01]  /*c290*/  IMAD.IADD R0, R2, 0x1, R13 ;  /* 0x0000000102007824 */ /* 0x000fe200078e020d */
[----:B------:R-:W-:Y:S01]  /*c2a0*/  IADD3 R12, R63, R12, -R169 ;  /* 0x0000000c3f0c7210 */ /* 0x000fe20007ffe8a9 */
[----:B------:R-:W-:Y:S04]  /*c2b0*/  HMMA.16816.F32.BF16 R96, R120, R116, R96 ;  /* 0x000000747860723c */ /* 0x000fe80000041860 */
[----:B------:R-:W-:Y:S02]  /*c2c0*/  VIADD R14, R12, UR5 ;  /* 0x000000050c0e7c36 */ /* 0x000fe40008000000 */
[----:B------:R-:W-:Y:S01]  /*c2d0*/  VIADD R12, R0, 0x1 ;  /* 0x00000001000c7836 */ /* 0x000fe20000000000 */
[----:B---3--:R-:W-:Y:S02]  /*c2e0*/  HMMA.16816.F32.BF16 R20, R4, R124, R20 ;  /* 0x0000007c0414723c */ /* 0x008fe40000041814 */
[----:B------:R-:W-:-:S02]  /*c2f0*/  VIMNMX R128, R14, R63, PT ;  /* 0x0000003f0e807248 */ /* 0x000fc40003fe0100 */
[----:B------:R-:W-:Y:S02]  /*c300*/  VIADDMNMX R129, R14, 0x8, R63, PT ;  /* 0x000000080e817846 */ /* 0x000fe4000380013f */
[CC--:B------:R-:W-:Y:S01]  /*c310*/  ISETP.GE.AND P1, PT, R12.reuse, R128.reuse, PT ;  /* 0x000000800c00720c */ /* 0x0c0fe20003f26270 */
[----:B------:R-:W-:Y:S01]  /*c320*/  HMMA.16816.F32.BF16 R16, R4, R126, R16 ;  /* 0x0000007e0410723c */ /* 0x000fe20000041810 */
[----:B------:R-:W-:Y:S01]  /*c330*/  ISETP.GE.AND P0, PT, R12, R129, PT ;  /* 0x000000810c00720c */ /* 0x000fe20003f06270 */
[----:B------:R-:W-:Y:S01]  /*c340*/  VIADD R12, R0, 0x8 ;  /* 0x00000008000c7836 */ /* 0x000fe20000000000 */
[----:B------:R-:W-:Y:S02]  /*c350*/  LDSM.16.M88.4 R60, [R158+0x2000] ;  /* 0x002000009e3c783b */ /* 0x000fe40000000200 */
[----:B------:R-:W-:Y:S01]  /*c360*/  P2R R48, PR, RZ, 0x1 ;  /* 0x00000001ff307803 */ /* 0x000fe20000000000 */
[----:B------:R-:W-:Y:S01]  /*c370*/  HMMA.16816.F32.BF16 R92, R120, R118, R92 ;  /* 0x00000076785c723c */ /* 0x000fe2000004185c */
[----:B------:R-:W-:-:S02]  /*c380*/  ISETP.GE.AND P0, PT, R12, R128, PT ;  /* 0x000000800c00720c */ /* 0x000fc40003f06270 */
[----:B------:R-:W-:Y:S02]  /*c390*/  ISETP.GE.AND P2, PT, R12, R129, PT ;  /* 0x000000810c00720c */ /* 0x000fe40003f46270 */
[----:B------:R-:W2:Y:S01]  /*c3a0*/  LDSM.16.M88.4 R12, [R144+0x1800] ;  /* 0x00180000900c783b */ /* 0x000ea20000000200 */
[C---:B----4-:R-:W-:Y:S01]  /*c3b0*/  HMMA.16816.F32.BF16 R28, R8.reuse, R32, R28 ;  /* 0x00000020081c723c */ /* 0x050fe2000004181c */
[----:B------:R-:W-:Y:S02]  /*c3c0*/  FSEL R44, R44, -INF , !P0 ;  /* 0xff8000002c2c7808 */ /* 0x000fe40004000000 */
[----:B------:R-:W-:Y:S01]  /*c3d0*/  FSEL R126, R37, -INF , !P1 ;  /* 0xff800000257e7808 */ /* 0x000fe20004800000 */
[----:B------:R-:W-:Y:S01]  /*c3e0*/  VIADD R37, R0, 0x19 ;  /* 0x0000001900257836 */ /* 0x000fe20000000000 */
[----:B------:R-:W-:Y:S01]  /*c3f0*/  FSEL R137, R46, -INF , !P2 ;  /* 0xff8000002e897808 */ /* 0x000fe20005000000 */
[----:B------:R-:W-:Y:S01]  /*c400*/  HMMA.16816.F32.BF16 R24, R8, R34, R24 ;  /* 0x000000220818723c */ /* 0x000fe20000041818 */
[----:B------:R-:W-:-:S02]  /*c410*/  VIADD R33, R0, 0x9 ;  /* 0x0000000900217836 */ /* 0x000fc40000000000 */
[----:B------:R-:W-:-:S03]  /*c420*/  VIADD R32, R0, 0x10 ;  /* 0x0000001000207836 */ /* 0x000fc60000000000 */
[CC--:B------:R-:W-:Y:S01]  /*c430*/  ISETP.GE.AND P3, PT, R33.reuse, R128.reuse, PT ;  /* 0x000000802100720c */ /* 0x0c0fe20003f66270 */
[----:B-1----:R-:W-:Y:S01]  /*c440*/  HMMA.16816.F32.BF16 R96, R4, R40, R96 ;  /* 0x000000280460723c */ /* 0x002fe20000041860 */
[-C--:B------:R-:W-:Y:S01]  /*c450*/  ISETP.GE.AND P4, PT, R33, R129.reuse, PT ;  /* 0x000000812100720c */ /* 0x080fe20003f86270 */
[----:B------:R-:W-:Y:S01]  /*c460*/  VIADD R33, R0, 0x11 ;  /* 0x0000001100217836 */ /* 0x000fe20000000000 */
[C---:B------:R-:W-:Y:S02]  /*c470*/  ISETP.GE.AND P5, PT, R32.reuse, R128, PT ;  /* 0x000000802000720c */ /* 0x040fe40003fa6270 */
[----:B------:R-:W-:Y:S01]  /*c480*/  ISETP.GE.AND P0, PT, R32, R129, PT ;  /* 0x000000812000720c */ /* 0x000fe20003f06270 */
[----:B------:R-:W-:Y:S01]  /*c490*/  VIADD R32, R0, 0x18 ;  /* 0x0000001800207836 */ /* 0x000fe20000000000 */
[----:B------:R-:W-:Y:S01]  /*c4a0*/  FSEL R130, R45, -INF , !P3 ;  /* 0xff8000002d827808 */ /* 0x000fe20005800000 */
[----:B------:R-:W-:Y:S01]  /*c4b0*/  HMMA.16816.F32.BF16 R20, R8, R64, R20 ;  /* 0x000000400814723c */ /* 0x000fe20000041814 */
[----:B------:R-:W-:-:S02]  /*c4c0*/  FSEL R139, R47, -INF , !P4 ;  /* 0xff8000002f8b7808 */ /* 0x000fc40006000000 */
[CC--:B------:R-:W-:Y:S02]  /*c4d0*/  ISETP.GE.AND P1, PT, R33.reuse, R128.reuse, PT ;  /* 0x000000802100720c */ /* 0x0c0fe40003f26270 */
[-C--:B------:R-:W-:Y:S01]  /*c4e0*/  ISETP.GE.AND P2, PT, R33, R129.reuse, PT ;  /* 0x000000812100720c */ /* 0x080fe20003f46270 */
[----:B------:R-:W-:Y:S01]  /*c4f0*/  HMMA.16816.F32.BF16 R88, R120, R112, R88 ;  /* 0x000000707858723c */ /* 0x000fe20000041858 */
[C---:B------:R-:W-:Y:S02]  /*c500*/  ISETP.GE.AND P3, PT, R32.reuse, R128, PT ;  /* 0x000000802000720c */ /* 0x040fe40003f66270 */
[----:B------:R-:W-:Y:S02]  /*c510*/  ISETP.GE.AND P4, PT, R32, R129, PT ;  /* 0x000000812000720c */ /* 0x000fe40003f86270 */
[----:B------:R-:W1:Y:S01]  /*c520*/  LDSM.16.M88.4 R32, [R158+0x2800] ;  /* 0x002800009e20783b */ /* 0x000e620000000200 */
[----:B------:R-:W-:Y:S01]  /*c530*/  HMMA.16816.F32.BF16 R16, R8, R66, R16 ;  /* 0x000000420810723c */ /* 0x000fe20000041810 */
[----:B------:R-:W-:Y:S01]  /*c540*/  FSEL R134, R28, -INF , !P5 ;  /* 0xff8000001c867808 */ /* 0x000fe20006800000 */
[----:B------:R-:W-:Y:S01]  /*c550*/  VIADD R28, R0, 0x20 ;  /* 0x00000020001c7836 */ /* 0x000fe20000000000 */
[----:B------:R-:W-:-:S02]  /*c560*/  FSEL R133, R30, -INF , !P0 ;  /* 0xff8000001e857808 */ /* 0x000fc40004000000 */
[----:B------:R-:W-:Y:S01]  /*c570*/  FSEL R138, R24, -INF , !P3 ;  /* 0xff800000188a7808 */ /* 0x000fe20005800000 */
[----:B------:R-:W-:Y:S01]  /*c580*/  HMMA.16816.F32.BF16 R92, R4, R42, R92 ;  /* 0x0000002a045c723c */ /* 0x000fe2000004185c */
[C---:B------:R-:W-:Y:S01]  /*c590*/  ISETP.GE.AND P5, PT, R37.reuse, R128, PT ;  /* 0x000000802500720c */ /* 0x040fe20003fa6270 */
[----:B------:R-:W-:Y:S01]  /*c5a0*/  VIADD R24, R0, 0x28 ;  /* 0x0000002800187836 */ /* 0x000fe20000000000 */
[----:B------:R-:W-:Y:S01]  /*c5b0*/  ISETP.GE.AND P0, PT, R37, R129, PT ;  /* 0x000000812500720c */ /* 0x000fe20003f06270 */
[----:B------:R-:W3:Y:S01]  /*c5c0*/  LDSM.16.M88.4 R40, [R144+0x2000] ;  /* 0x002000009028783b */ /* 0x000ee20000000200 */
[----:B------:R-:W-:Y:S01]  /*c5d0*/  FSEL R136, R29, -INF , !P1 ;  /* 0xff8000001d887808 */ /* 0x000fe20004800000 */
[----:B------:R-:W-:Y:S01]  /*c5e0*/  HMMA.16816.F32.BF16 R84, R120, R114, R84 ;  /* 0x000000727854723c */ /* 0x000fe20000041854 */
[----:B------:R-:W-:Y:S02]  /*c5f0*/  FSEL R131, R31, -INF , !P2 ;  /* 0xff8000001f837808 */ /* 0x000fe40005000000 */
[----:B------:R-:W-:-:S02]  /*c600*/  FSEL R132, R25, -INF , !P5 ;  /* 0xff80000019847808 */ /* 0x000fc40006800000 */
[----:B------:R-:W-:Y:S01]  /*c610*/  FSEL R141, R27, -INF , !P0 ;  /* 0xff8000001b8d7808 */ /* 0x000fe20004000000 */
[----:B------:R-:W-:Y:S01]  /*c620*/  HMMA.16816.F32.BF16 R80, R120, R108, R80 ;  /* 0x0000006c7850723c */ /* 0x000fe20000041850 */
[CC--:B------:R-:W-:Y:S02]  /*c630*/  ISETP.GE.AND P1, PT, R28.reuse, R128.reuse, PT ;  /* 0x000000801c00720c */ /* 0x0c0fe40003f26270 */
[-C--:B------:R-:W-:Y:S01]  /*c640*/  ISETP.GE.AND P2, PT, R28, R129.reuse, PT ;  /* 0x000000811c00720c */ /* 0x080fe20003f46270 */
[----:B------:R-:W-:Y:S01]  /*c650*/  VIADD R28, R0, 0x21 ;  /* 0x00000021001c7836 */ /* 0x000fe20000000000 */
[----:B------:R-:W-:Y:S01]  /*c660*/  FSEL R135, R26, -INF , !P4 ;  /* 0xff8000001a877808 */ /* 0x000fe20006000000 */
[----:B--2---:R-:W-:Y:S01]  /*c670*/  HMMA.16816.F32.BF16 R96, R8, R12, R96 ;  /* 0x0000000c0860723c */ /* 0x004fe20000041860 */
[C---:B------:R-:W-:Y:S02]  /*c680*/  ISETP.GE.AND P5, PT, R24.reuse, R128, PT ;  /* 0x000000801800720c */ /* 0x040fe40003fa6270 */
[----:B------:R-:W-:-:S02]  /*c690*/  ISETP.GE.AND P0, PT, R24, R129, PT ;  /* 0x000000811800720c */ /* 0x000fc40003f06270 */
[----:B------:R-:W2:Y:S01]  /*c6a0*/  LDSM.16.M88.4 R24, [R158+0x3000] ;  /* 0x003000009e18783b */ /* 0x000ea20000000200 */
[-C--:B------:R-:W-:Y:S01]  /*c6b0*/  ISETP.GE.AND P3, PT, R28, R128.reuse, PT ;  /* 0x000000801c00720c */ /* 0x080fe20003f66270 */
[----:B------:R-:W-:Y:S01]  /*c6c0*/  VIADD R13, R0, 0x29 ;  /* 0x00000029000d7836 */ /* 0x000fe20000000000 */
[-C--:B------:R-:W-:Y:S01]  /*c6d0*/  ISETP.GE.AND P4, PT, R28, R129.reuse, PT ;  /* 0x000000811c00720c */ /* 0x080fe20003f86270 */
[C---:B------:R-:W-:Y:S01]  /*c6e0*/  VIADD R12, R0.reuse, 0x30 ;  /* 0x00000030000c7836 */ /* 0x040fe20000000000 */
[C---:B------:R-:W-:Y:S01]  /*c6f0*/  HMMA.16816.F32.BF16 R76, R120.reuse, R110, R76 ;  /* 0x0000006e784c723c */ /* 0x040fe2000004184c */
[----:B------:R-:W-:Y:S01]  /*c700*/  FSEL R46, R21, -INF , !P3 ;  /* 0xff800000152e7808 */ /* 0x000fe20005800000 */
[----:B------:R-:W4:Y:S01]  /*c710*/  LDSM.16.M88.4 R28, [R144+0x2800] ;  /* 0x00280000901c783b */ /* 0x000f220000000200 */
[----:B------:R-:W-:Y:S01]  /*c720*/  FSEL R125, R23, -INF , !P4 ;  /* 0xff800000177d7808 */ /* 0x000fe20006000000 */
[----:B------:R-:W-:Y:S01]  /*c730*/  VIADD R21, R0, 0x39 ;  /* 0x0000003900157836 */ /* 0x000fe20000000000 */
[C---:B------:R-:W-:Y:S01]  /*c740*/  ISETP.GE.AND P3, PT, R12.reuse, R128, PT ;  /* 0x000000800c00720c */ /* 0x040fe20003f66270 */
[----:B------:R-:W-:Y:S01]  /*c750*/  HMMA.16816.F32.BF16 R72, R120, R104, R72 ;  /* 0x000000687848723c */ /* 0x000fe20000041848 */
[----:B------:R-:W-:Y:S01]  /*c760*/  ISETP.GE.AND P4, PT, R12, R129, PT ;  /* 0x000000810c00720c */ /* 0x000fe20003f86270 */
[----:B------:R-:W-:-:S04]  /*c770*/  VIADD R12, R0, 0x38 ;  /* 0x00000038000c7836 */ /* 0x000fc80000000000 */
[C---:B------:R-:W-:Y:S02]  /*c780*/  HMMA.16816.F32.BF16 R68, R120.reuse, R106, R68 ;  /* 0x0000006a7844723c */ /* 0x040fe40000041844 */
[----:B------:R-:W-:Y:S02]  /*c790*/  FSEL R65, R98, -INF , !P4 ;  /* 0xff80000062417808 */ /* 0x000fe40006000000 */
[----:B------:R-:W-:Y:S02]  /*c7a0*/  ISETP.GE.AND P4, PT, R21, R129, PT ;  /* 0x000000811500720c */ /* 0x000fe40003f86270 */
[C---:B------:R-:W-:Y:S06]  /*c7b0*/  HMMA.16816.F32.BF16 R56, R120.reuse, R100, R56 ;  /* 0x000000647838723c */ /* 0x040fec0000041838 */
[----:B------:R-:W-:Y:S06]  /*c7c0*/  HMMA.16816.F32.BF16 R52, R120, R102, R52 ;  /* 0x000000667834723c */ /* 0x000fec0000041834 */
[----:B------:R-:W-:Y:S01]  /*c7d0*/  HMMA.16816.F32.BF16 R88, R4, R60, R88 ;  /* 0x0000003c0458723c */ /* 0x000fe20000041858 */
[----:B------:R-:W-:Y:S01]  /*c7e0*/  FSEL R122, R20, -INF , !P1 ;  /* 0xff800000147a7808 */ /* 0x000fe20004800000 */
[----:B------:R-:W-:Y:S01]  /*c7f0*/  VIADD R20, R0, 0x40 ;  /* 0x0000004000147836 */ /* 0x000fe20000000000 */
[----:B------:R-:W-:-:S02]  /*c800*/  FSEL R121, R22, -INF , !P2 ;  /* 0xff80000016797808 */ /* 0x000fc40005000000 */
[C---:B------:R-:W-:Y:S01]  /*c810*/  ISETP.GE.AND P1, PT, R13.reuse, R128, PT ;  /* 0x000000800d00720c */ /* 0x040fe20003f26270 */
[----:B------:R-:W-:Y:S01]  /*c820*/  HMMA.16816.F32.BF16 R92, R8, R14, R92 ;  /* 0x0000000e085c723c */ /* 0x000fe2000004185c */
[----:B------:R-:W-:Y:S01]  /*c830*/  ISETP.GE.AND P2, PT, R13, R129, PT ;  /* 0x000000810d00720c */ /* 0x000fe20003f46270 */
[----:B------:R-:W-:Y:S01]  /*c840*/  VIADD R13, R0, 0x31 ;  /* 0x00000031000d7836 */ /* 0x000fe20000000000 */
[----:B------:R-:W-:Y:S02]  /*c850*/  FSEL R120, R16, -INF , !P5 ;  /* 0xff80000010787808 */ /* 0x000fe40006800000 */
[----:B------:R-:W-:Y:S01]  /*c860*/  FSEL R123, R18, -INF , !P0 ;  /* 0xff800000127b7808 */ /* 0x000fe20004000000 */
[----:B------:R-:W-:Y:S01]  /*c870*/  HMMA.16816.F32.BF16 R84, R4, R62, R84 ;  /* 0x0000003e0454723c */ /* 0x000fe20000041854 */
[----:B------:R-:W-:Y:S02]  /*c880*/  FSEL R124, R17, -INF , !P1 ;  /* 0xff800000117c7808 */ /* 0x000fe40004800000 */
[----:B------:R-:W-:-:S02]  /*c890*/  FSEL R127, R19, -INF , !P2 ;  /* 0xff800000137f7808 */ /* 0x000fc40005000000 */
[CC--:B------:R-:W-:Y:S01]  /*c8a0*/  ISETP.GE.AND P5, PT, R13.reuse, R128.reuse, PT ;  /* 0x000000800d00720c */ /* 0x0c0fe20003fa6270 */
[C---:B-1----:R-:W-:Y:S01]  /*c8b0*/  HMMA.16816.F32.BF16 R80, R4.reuse, R32, R80 ;  /* 0x000000200450723c */ /* 0x042fe20000041850 */
[-C--:B------:R-:W-:Y:S01]  /*c8c0*/  ISETP.GE.AND P0, PT, R13, R129.reuse, PT ;  /* 0x000000810d00720c */ /* 0x080fe20003f06270 */
[----:B------:R-:W-:Y:S01]  /*c8d0*/  LDSM.16.M88.4 R16, [R144+0x3000] ;  /* 0x003000009010783b */ /* 0x000fe20000000200 */
[C---:B------:R-:W-:Y:S02]  /*c8e0*/  ISETP.GE.AND P1, PT, R12.reuse, R128, PT ;  /* 0x000000800c00720c */ /* 0x040fe40003f26270 */
[----:B------:R-:W-:Y:S01]  /*c8f0*/  ISETP.GE.AND P2, PT, R12, R129, PT ;  /* 0x000000810c00720c */ /* 0x000fe20003f46270 */
[----:B------:R-:W-:Y:S01]  /*c900*/  HMMA.16816.F32.BF16 R76, R4, R34, R76 ;  /* 0x00000022044c723c */ /* 0x000fe2000004184c */
[----:B------:R-:W1:Y:S01]  /*c910*/  LDSM.16.M88.4 R12, [R158+0x3800] ;  /* 0x003800009e0c783b */ /* 0x000e620000000200 */
[----:B------:R-:W-:Y:S02]  /*c920*/  FSEL R62, R97, -INF , !P5 ;  /* 0xff800000613e7808 */ /* 0x000fe40006800000 */
[----:B------:R-:W-:-:S02]  /*c930*/  FSEL R103, R99, -INF , !P0 ;  /* 0xff80000063677808 */ /* 0x000fc40004000000 */
[----:B---3--:R-:W-:Y:S01]  /*c940*/  HMMA.16816.F32.BF16 R88, R8, R40, R88 ;  /* 0x000000280858723c */ /* 0x008fe20000041858 */
[----:B------:R-:W-:Y:S02]  /*c950*/  FSEL R60, R96, -INF , !P3 ;  /* 0xff800000603c7808 */ /* 0x000fe40005800000 */
[CC--:B------:R-:W-:Y:S02]  /*c960*/  ISETP.GE.AND P5, PT, R20.reuse, R128.reuse, PT ;  /* 0x000000801400720c */ /* 0x0c0fe40003fa6270 */
[----:B------:R-:W-:Y:S01]  /*c970*/  ISETP.GE.AND P0, PT, R20, R129, PT ;  /* 0x000000811400720c */ /* 0x000fe20003f06270 */
[C---:B--2---:R-:W-:Y:S01]  /*c980*/  HMMA.16816.F32.BF16 R72, R4.reuse, R24, R72 ;  /* 0x000000180448723c */ /* 0x044fe20000041848 */
[-C--:B------:R-:W-:Y:S01]  /*c990*/  ISETP.GE.AND P3, PT, R21, R128.reuse, PT ;  /* 0x000000801500720c */ /* 0x080fe20003f66270 */
[C---:B------:R-:W-:Y:S01]  /*c9a0*/  VIADD R20, R0.reuse, 0x48 ;  /* 0x0000004800147836 */ /* 0x040fe20000000000 */
[----:B------:R-:W-:Y:S01]  /*c9b0*/  FSEL R101, R95, -INF , !P4 ;  /* 0xff8000005f657808 */ /* 0x000fe20006000000 */
[----:B------:R-:W-:Y:S01]  /*c9c0*/  VIADD R21, R0, 0x41 ;  /* 0x0000004100157836 */ /* 0x000fe20000000000 */
[----:B------:R-:W-:Y:S01]  /*c9d0*/  FSEL R102, R93, -INF , !P3 ;  /* 0xff8000005d667808 */ /* 0x000fe20005800000 */
[----:B------:R-:W-:Y:S01]  /*c9e0*/  HMMA.16816.F32.BF16 R68, R4, R26, R68 ;  /* 0x0000001a0444723c */ /* 0x000fe20000041844 */
[----:B------:R-:W2:Y:S01]  /*c9f0*/  LDSM.16.M88.4 R24, [R144+0x3800] ;  /* 0x003800009018783b */ /* 0x000ea20000000200 */
[----:B------:R-:W-:Y:S01]  /*ca00*/  ISETP.GE.AND P3, PT, R20, R128, PT ;  /* 0x000000801400720c */ /* 0x000fe20003f66270 */
[----:B------:R-:W-:-:S04]  /*ca10*/  DEPBAR.LE SB0, 0x0 ;  /* 0x000080000000791a */ /* 0x000fc80000000000 */
[C---:B------:R-:W-:Y:S01]  /*ca20*/  HMMA.16816.F32.BF16 R84, R8.reuse, R42, R84 ;  /* 0x0000002a0854723c */ /* 0x040fe20000041854 */
[-C--:B------:R-:W-:Y:S01]  /*ca30*/  ISETP.GE.AND P4, PT, R20, R129.reuse, PT ;  /* 0x000000811400720c */ /* 0x080fe20003f86270 */
[----:B------:R-:W-:Y:S01]  /*ca40*/  VIADD R20, R0, 0x49 ;  /* 0x0000004900147836 */ /* 0x000fe20000000000 */
[----:B------:R-:W-:Y:S02]  /*ca50*/  FSEL R66, R92, -INF , !P1 ;  /* 0xff8000005c427808 */ /* 0x000fe40004800000 */
[----:B------:R-:W-:Y:S01]  /*ca60*/  FSEL R104, R88, -INF , !P5 ;  /* 0xff80000058687808 */ /* 0x000fe20006800000 */
[C---:B----4-:R-:W-:Y:S01]  /*ca70*/  HMMA.16816.F32.BF16 R80, R8.reuse, R28, R80 ;  /* 0x0000001c0850723c */ /* 0x050fe20000041850 */
[----:B------:R-:W-:Y:S02]  /*ca80*/  FSEL R113, R90, -INF , !P0 ;  /* 0xff8000005a717808 */ /* 0x000fe40004000000 */
[CC--:B------:R-:W-:Y:S02]  /*ca90*/  ISETP.GE.AND P5, PT, R20.reuse, R128.reuse, PT ;  /* 0x000000801400720c */ /* 0x0c0fe40003fa6270 */
[----:B------:R-:W-:Y:S01]  /*caa0*/  ISETP.GE.AND P0, PT, R20, R129, PT ;  /* 0x000000811400720c */ /* 0x000fe20003f06270 */
[----:B------:R-:W-:Y:S01]  /*cab0*/  HMMA.16816.F32.BF16 R76, R8, R30, R76 ;  /* 0x0000001e084c723c */ /* 0x000fe2000004184c */
[----:B------:R-:W-:Y:S01]  /*cac0*/  ISETP.GE.AND P1, PT, R21, R128, PT ;  /* 0x000000801500720c */ /* 0x000fe20003f26270 */
[----:B------:R-:W-:Y:S01]  /*cad0*/  VIADD R20, R0, 0x50 ;  /* 0x0000005000147836 */ /* 0x000fe20000000000 */
[----:B------:R-:W-:-:S02]  /*cae0*/  FSEL R67, R94, -INF , !P2 ;  /* 0xff8000005e437808 */ /* 0x000fc40005000000 */
[----:B------:R-:W-:Y:S01]  /*caf0*/  ISETP.GE.AND P2, PT, R21, R129, PT ;  /* 0x000000811500720c */ /* 0x000fe20003f46270 */
[----:B-1----:R-:W-:Y:S01]  /*cb00*/  HMMA.16816.F32.BF16 R56, R4, R12, R56 ;  /* 0x0000000c0438723c */ /* 0x002fe20000041838 */
[----:B------:R-:W-:Y:S01]  /*cb10*/  FSEL R106, R89, -INF , !P1 ;  /* 0xff800000596a7808 */ /* 0x000fe20004800000 */
[----:B------:R-:W-:Y:S01]  /*cb20*/  VIADD R21, R0, 0x51 ;  /* 0x0000005100157836 */ /* 0x000fe20000000000 */
[----:B------:R-:W-:Y:S02]  /*cb30*/  ISETP.GE.AND P1, PT, R20, R128, PT ;  /* 0x000000801400720c */ /* 0x000fe40003f26270 */
[----:B------:R-:W-:Y:S01]  /*cb40*/  FSEL R117, R91, -INF , !P2 ;  /* 0xff8000005b757808 */ /* 0x000fe20005000000 */
[----:B------:R-:W-:Y:S01]  /*cb50*/  HMMA.16816.F32.BF16 R72, R8, R16, R72 ;  /* 0x000000100848723c */ /* 0x000fe20000041848 */
[----:B------:R-:W-:Y:S01]  /*cb60*/  VIADD R12, R0, 0x58 ;  /* 0x00000058000c7836 */ /* 0x000fe20000000000 */
[----:B------:R-:W-:Y:S01]  /*cb70*/  FSEL R115, R86, -INF , !P4 ;  /* 0xff80000056737808 */ /* 0x000fe20006000000 */
[----:B------:R-:W-:Y:S01]  /*cb80*/  VIADD R13, R0, 0x59 ;  /* 0x00000059000d7836 */ /* 0x000fe20000000000 */
[----:B------:R-:W-:-:S02]  /*cb90*/  FSEL R118, R85, -INF , !P5 ;  /* 0xff80000055767808 */ /* 0x000fc40006800000 */
[----:B------:R-:W-:Y:S01]  /*cba0*/  HMMA.16816.F32.BF16 R68, R8, R18, R68 ;  /* 0x000000120844723c */ /* 0x000fe20000041844 */
[----:B------:R-:W-:Y:S01]  /*cbb0*/  FSEL R110, R80, -INF , !P1 ;  /* 0xff800000506e7808 */ /* 0x000fe20004800000 */
[----:B------:R-:W-:Y:S01]  /*cbc0*/  BAR.SYNC.DEFER_BLOCKING 0x0 ;  /* 0x0000000000007b1d */ /* 0x000fe20000010000 */
[-C--:B------:R-:W-:Y:S02]  /*cbd0*/  ISETP.GE.AND P4, PT, R21, R129.reuse, PT ;  /* 0x000000811500720c */ /* 0x080fe40003f86270 */
[C---:B------:R-:W-:Y:S01]  /*cbe0*/  ISETP.GE.AND P5, PT, R12.reuse, R128, PT ;  /* 0x000000800c00720c */ /* 0x040fe20003fa6270 */
[----:B------:R-:W-:Y:S01]  /*cbf0*/  HMMA.16816.F32.BF16 R52, R4, R14, R52 ;  /* 0x0000000e0434723c */ /* 0x000fe20000041834 */
[-C--:B------:R-:W-:Y:S01]  /*cc00*/  ISETP.GE.AND P1, PT, R12, R129.reuse, PT ;  /* 0x000000810c00720c */ /* 0x080fe20003f26270 */
[----:B------:R-:W-:Y:S01]  /*cc10*/  VIADD R12, R0, 0x68 ;  /* 0x00000068000c7836 */ /* 0x000fe20000000000 */
[----:B------:R-:W-:Y:S02]  /*cc20*/  ISETP.GE.AND P2, PT, R20, R129, PT ;  /* 0x000000811400720c */ /* 0x000fe40003f46270 */
[----:B------:R-:W-:-:S02]  /*cc30*/  FSEL R109, R83, -INF , !P4 ;  /* 0xff800000536d7808 */ /* 0x000fc40006000000 */
[----:B------:R-:W-:Y:S01]  /*cc40*/  VIADD R4, R0, 0x60 ;  /* 0x0000006000047836 */ /* 0x000fe20000000000 */
[----:B------:R-:W-:Y:S01]  /*cc50*/  FSEL R116, R76, -INF , !P5 ;  /* 0xff8000004c747808 */ /* 0x000fe20006800000 */
[----:B------:R-:W-:Y:S01]  /*cc60*/  VIADD R5, R0, 0x61 ;  /* 0x0000006100057836 */ /* 0x000fe20000000000 */
[----:B------:R-:W-:Y:S02]  /*cc70*/  FSEL R107, R78, -INF , !P1 ;  /* 0xff8000004e6b7808 */ /* 0x000fe40004800000 */
[----:B------:R-:W-:Y:S02]  /*cc80*/  FSEL R114, R84, -INF , !P3 ;  /* 0xff80000054727808 */ /* 0x000fe40005800000 */
[CC--:B------:R-:W-:Y:S02]  /*cc90*/  ISETP.GE.AND P4, PT, R4.reuse, R128.reuse, PT ;  /* 0x000000800400720c */ /* 0x0c0fe40003f86270 */
[----:B------:R-:W-:Y:S02]  /*cca0*/  ISETP.GE.AND P6, PT, R4, R129, PT ;  /* 0x000000810400720c */ /* 0x000fe40003fc6270 */
[----:B------:R-:W-:-:S02]  /*ccb0*/  ISETP.GE.AND P1, PT, R5, R128, PT ;  /* 0x000000800500720c */ /* 0x000fc40003f26270 */
[-C--:B------:R-:W-:Y:S02]  /*ccc0*/  ISETP.GE.AND P5, PT, R5, R129.reuse, PT ;  /* 0x000000810500720c */ /* 0x080fe40003fa6270 */
[-C--:B------:R-:W-:Y:S01]  /*ccd0*/  ISETP.GE.AND P3, PT, R21, R128.reuse, PT ;  /* 0x000000801500720c */ /* 0x080fe20003f66270 */
[C---:B--2---:R-:W-:Y:S01]  /*cce0*/  HMMA.16816.F32.BF16 R4, R8.reuse, R24, R56 ;  /* 0x000000180804723c */ /* 0x044fe20000041838 */
[----:B------:R-:W-:Y:S02]  /*ccf0*/  FSEL R119, R87, -INF , !P0 ;  /* 0xff80000057777808 */ /* 0x000fe40004000000 */
[----:B------:R-:W-:Y:S02]  /*cd00*/  FSEL R111, R82, -INF , !P2 ;  /* 0xff800000526f7808 */ /* 0x000fe40005000000 */
[C---:B------:R-:W-:Y:S01]  /*cd10*/  ISETP.GE.AND P2, PT, R13.reuse, R128, PT ;  /* 0x000000800d00720c */ /* 0x040fe20003f46270 */
[----:B------:R-:W-:Y:S01]  /*cd20*/  HMMA.16816.F32.BF16 R52, R8, R26, R52 ;  /* 0x0000001a0834723c */ /* 0x000fe20000041834 */
[----:B------:R-:W-:-:S02]  /*cd30*/  ISETP.GE.AND P0, PT, R13, R129, PT ;  /* 0x000000810d00720c */ /* 0x000fc40003f06270 */
[----:B------:R-:W-:Y:S02]  /*cd40*/  FSEL R112, R81, -INF , !P3 ;  /* 0xff80000051707808 */ /* 0x000fe40005800000 */
[----:B------:R-:W-:Y:S02]  /*cd50*/  P2R R13, PR, RZ, 0x2 ;  /* 0x00000002ff0d7803 */ /* 0x000fe40000000000 */
[----:B------:R-:W-:Y:S01]  /*cd60*/  ISETP.GE.AND P3, PT, R12, R128, PT ;  /* 0x000000800c00720c */ /* 0x000fe20003f66270 */
[----:B------:R-:W-:Y:S01]  /*cd70*/  VIADD R8, R0, 0x78 ;  /* 0x0000007800087836 */ /* 0x000fe20000000000 */
[----:B------:R-:W-:Y:S01]  /*cd80*/  ISETP.GE.AND P1, PT, R12, R129, PT ;  /* 0x000000810c00720c */ /* 0x000fe20003f26270 */
[----:B------:R-:W-:Y:S01]  /*cd90*/  VIADD R12, R0, 0x70 ;  /* 0x00000070000c7836 */ /* 0x000fe20000000000 */
[----:B------:R-:W-:Y:S02]  /*cda0*/  FSEL R63, R74, -INF , !P6 ;  /* 0xff8000004a3f7808 */ /* 0x000fe40007000000 */
[----:B------:R-:W-:-:S02]  /*cdb0*/  FSEL R22, R68, -INF , !P3 ;  /* 0xff80000044167808 */ /* 0x000fc40005800000 */
[C---:B------:R-:W-:Y:S02]  /*cdc0*/  ISETP.GE.AND P6, PT, R12.reuse, R128, PT ;  /* 0x000000800c00720c */ /* 0x040fe40003fc6270 */
[-C--:B------:R-:W-:Y:S01]  /*cdd0*/  ISETP.GE.AND P3, PT, R12, R129.reuse, PT ;  /* 0x000000810c00720c */ /* 0x080fe20003f66270 */
[----:B------:R-:W-:Y:S01]  /*cde0*/  VIADD R12, R0, 0x71 ;  /* 0x00000071000c7836 */ /* 0x000fe20000000000 */
[----:B------:R-:W-:Y:S02]  /*cdf0*/  FSEL R23, R70, -INF , !P1 ;  /* 0xff80000046177808 */ /* 0x000fe40004800000 */
[----:B------:R-:W-:Y:S02]  /*ce00*/  FSEL R105, R79, -INF , !P0 ;  /* 0xff8000004f697808 */ /* 0x000fe40004000000 */
[----:B------:R-:W-:Y:S02]  /*ce10*/  ISETP.GE.AND P1, PT, R12, R129, PT ;  /* 0x000000810c00720c */ /* 0x000fe40003f26270 */
[----:B------:R-:W-:Y:S01]  /*ce20*/  ISETP.NE.AND P0, PT, R13, RZ, PT ;  /* 0x000000ff0d00720c */ /* 0x000fe20003f05270 */
[----:B------:R-:W-:Y:S01]  /*ce30*/  VIADD R13, R0, 0x69 ;  /* 0x00000069000d7836 */ /* 0x000fe20000000000 */
[----:B------:R-:W-:-:S02]  /*ce40*/  P2R R10, PR, RZ, 0x2 ;  /* 0x00000002ff0a7803 */ /* 0x000fc40000000000 */
[----:B------:R-:W-:Y:S02]  /*ce50*/  FSEL R58, R4, -INF , !P6 ;  /* 0xff800000043a7808 */ /* 0x000fe40007000000 */
[----:B------:R-:W-:Y:S02]  /*ce60*/  ISETP.NE.AND P6, PT, R10, RZ, PT ;  /* 0x000000ff0a00720c */ /* 0x000fe40003fc5270 */
[----:B------:R-:W-:Y:S02]  /*ce70*/  FSEL R108, R77, -INF , !P2 ;  /* 0xff8000004d6c7808 */ /* 0x000fe40005000000 */
[----:B------:R-:W-:Y:S02]  /*ce80*/  FSEL R64, R73, -INF , !P0 ;  /* 0xff80000049407808 */ /* 0x000fe40004000000 */
[----:B------:R-:W-:Y:S02]  /*ce90*/  FSEL R37, R7, -INF , !P6 ;  /* 0xff80000007257808 */ /* 0x000fe40007000000 */
[----:B------:R-:W-:-:S02]  /*cea0*/  ISETP.GE.AND P2, PT, R13, R128, PT ;  /* 0x000000800d00720c */ /* 0x000fc40003f46270 */
[----:B------:R-:W-:Y:S02]  /*ceb0*/  ISETP.GE.AND P0, PT, R13, R129, PT ;  /* 0x000000810d00720c */ /* 0x000fe40003f06270 */
[----:B------:R-:W-:Y:S02]  /*cec0*/  ISETP.GT.AND P6, PT, R174, R163, PT ;  /* 0x000000a3ae00720c */ /* 0x000fe40003fc4270 */
[----:B------:R-:W-:Y:S02]  /*ced0*/  FSEL R20, R69, -INF , !P2 ;  /* 0xff80000045147808 */ /* 0x000fe40005000000 */
[----:B------:R-:W-:Y:S02]  /*cee0*/  FSEL R21, R71, -INF , !P0 ;  /* 0xff80000047157808 */ /* 0x000fe40004000000 */
[----:B------:R-:W-:Y:S02]  /*cef0*/  FSEL R100, R72, -INF , !P4 ;  /* 0xff80000048647808 */ /* 0x000fe40006000000 */
[----:B------:R-:W-:-:S02]  /*cf00*/  ISETP.GE.AND P0, PT, R0, R128, PT ;  /* 0x000000800000720c */ /* 0x000fc40003f06270 */
[C---:B------:R-:W-:Y:S01]  /*cf10*/  ISETP.GE.AND P2, PT, R0.reuse, R129, PT ;  /* 0x000000810000720c */ /* 0x040fe20003f46270 */
[----:B------:R-:W-:Y:S01]  /*cf20*/  VIADD R0, R0, 0x79 ;  /* 0x0000007900007836 */ /* 0x000fe20000000000 */
[----:B------:R-:W-:Y:S02]  /*cf30*/  ISETP.NE.AND P4, PT, R48, RZ, PT ;  /* 0x000000ff3000720c */ /* 0x000fe40003f85270 */
[----:B------:R-:W-:Y:S02]  /*cf40*/  FSEL R61, R75, -INF , !P5 ;  /* 0xff8000004b3d7808 */ /* 0x000fe40006800000 */
[----:B------:R-:W-:Y:S02]  /*cf50*/  ISETP.GE.AND P5, PT, R12, R128, PT ;  /* 0x000000800c00720c */ /* 0x000fe40003fa6270 */
        /* <DEDUP_REMOVED lines=75> */
.L_x_7505:
[----:B------:R-:W-:Y:S02]  /*d410*/  ULDC UR10, c[0x0][0x248] ;  /* 0x00009200000a7ab9 */ /* 0x000fe40000000800 */
[----:B------:R-:W-:-:S06]  /*d420*/  USHF.L.U32 UR5, UR10, 0x7, URZ ;  /* 0x000000070a057899 */ /* 0x000fcc000800063f */
[----:B------:R-:W-:-:S04]  /*d430*/  IADD3 R10, RZ, -UR5, RZ ;  /* 0x80000005ff0a7c10 */ /* 0x000fc8000fffe0ff */
[----:B------:R-:W-:-:S07]  /*d440*/  SHF.R.S32.HI R0, RZ, 0x1f, R10 ;  /* 0x0000001fff007819 */ /* 0x000fce000001140a */
.L_x_7506:
        /* <DEDUP_REMOVED lines=31> */
.L_x_7504:
        /* <DEDUP_REMOVED lines=78> */
[----:B-1----:R-:W-:Y:S02]  /*db20*/  FMNMX.FTZ R2, R11, R2, !PT ;  /* 0x000000020b027209 */ /* 0x002fe40007810000 */
[----:B--2---:R-:W-:-:S03]  /*db30*/  FMNMX.FTZ R0, R7, R0, !PT ;  /* 0x0000000007007209 */ /* 0x004fc60007810000 */
[C---:B------:R-:W-:Y:S01]  /*db40*/  FMUL.FTZ R55, R2.reuse, UR10 ;  /* 0x0000000a02377c20 */ /* 0x040fe20008410000 */
[----:B------:R-:W-:Y:S01]  /*db50*/  FSETP.NEU.FTZ.AND P0, PT, R2, -INF , PT ;  /* 0xff8000000200780b */ /* 0x000fe20003f1d000 */
[----:B------:R-:W-:-:S03]  /*db60*/  FMUL.FTZ R30, R0, UR10 ;  /* 0x0000000a001e7c20 */ /* 0x000fc60008410000 */
        /* <DEDUP_REMOVED lines=67> */
[--C-:B------:R-:W-:Y:S01]  /*dfa0*/  FFMA.FTZ R63, R63, UR10, -R30.reuse ;  /* 0x0000000a3f3f7c23 */ /* 0x100fe2000801081e */
[----:B------:R-:W4:Y:S01]  /*dfb0*/  MUFU.EX2 R42, R42 ;  /* 0x0000002a002a7308 */ /* 0x000f220000000800 */
[----:B--2---:R-:W-:Y:S01]  /*dfc0*/  F2FP.BF16.F32.PACK_AB R77, R44, R47 ;  /* 0x0000002f2c4d723e */ /* 0x004fe200000010ff */
[--C-:B------:R-:W-:Y:S01]  /*dfd0*/  FFMA.FTZ R61, R23, UR10, -R30.reuse ;  /* 0x0000000a173d7c23 */ /* 0x100fe2000801081e */
[----:B------:R-:W-:Y:S01]  /*dfe0*/  FFMA.FTZ R122, R21, UR10, -R30 ;  /* 0x0000000a157a7c23 */ /* 0x000fe2000801081e */
[----:B------:R-:W-:Y:S01]  /*dff0*/  FADD.FTZ R54, R54, R53 ;  /* 0x0000003536367221 */ /* 0x000fe20000010000 */
[----:B------:R-:W-:Y:S01]  /*e000*/  FADD.FTZ R44, R47, R44 ;  /* 0x0000002c2f2c7221 */ /* 0x000fe20000010000 */
[----:B------:R-:W-:Y:S01]  /*e010*/  LDSM.16.MT88.4 R20, [R154+0x9000] ;  /* 0x009000009a14783b */ /* 0x000fe20000004200 */
[--C-:B------:R-:W-:Y:S01]  /*e020*/  FFMA.FTZ R58, R58, UR10, -R55.reuse ;  /* 0x0000000a3a3a7c23 */ /* 0x100fe20008010837 */
[----:B------:R-:W-:Y:S01]  /*e030*/  MUFU.EX2 R39, R39 ;  /* 0x0000002700277308 */ /* 0x000fe20000000800 */
[----:B------:R-:W-:Y:S01]  /*e040*/  FADD.FTZ R45, R45, R54 ;  /* 0x000000362d2d7221 */ /* 0x000fe20000010000 */
[--C-:B------:R-:W-:Y:S01]  /*e050*/  FFMA.FTZ R121, R56, UR10, -R55.reuse ;  /* 0x0000000a38797c23 */ /* 0x100fe20008010837 */
[----:B------:R-:W-:Y:S01]  /*e060*/  FFMA.FTZ R179, R48, UR10, -R55 ;  /* 0x0000000a30b37c23 */ /* 0x000fe20008010837 */
[--C-:B------:R-:W-:Y:S01]  /*e070*/  FFMA.FTZ R180, R27, UR10, -R30.reuse ;  /* 0x0000000a1bb47c23 */ /* 0x100fe2000801081e */
[----:B------:R-:W-:Y:S01]  /*e080*/  FADD.FTZ R40, R40, R45 ;  /* 0x0000002d28287221 */ /* 0x000fe20000010000 */
[----:B------:R-:W-:Y:S01]  /*e090*/  FFMA.FTZ R52, R52, UR10, -R55 ;  /* 0x0000000a34347c23 */ /* 0x000fe20008010837 */
[----:B------:R-:W-:Y:S01]  /*e0a0*/  FFMA.FTZ R43, R43, UR10, -R30 ;  /* 0x0000000a2b2b7c23 */ /* 0x000fe2000801081e */
[----:B------:R-:W2:Y:S01]  /*e0b0*/  MUFU.EX2 R34, R34 ;  /* 0x0000002200227308 */ /* 0x000ea20000000800 */
[----:B----4-:R-:W-:-:S07]  /*e0c0*/  F2FP.BF16.F32.PACK_AB R79, R42, R41 ;  /* 0x000000292a4f723e */ /* 0x010fce00000010ff */
        /* <DEDUP_REMOVED lines=8> */
[----:B------:R-:W4:Y:S05]  /*e150*/  MUFU.EX2 R35, R35 ;  /* 0x0000002300237308 */ /* 0x000f2a0000000800 */
[C---:B------:R-:W-:Y:S03]  /*e160*/  HMMA.16816.F32.BF16 R72, R76.reuse, R74, RZ ;  /* 0x0000004a4c48723c */ /* 0x040fe600000418ff */
[----:B------:R-:W-:Y:S03]  /*e170*/  MUFU.EX2 R29, R29 ;  /* 0x0000001d001d7308 */ /* 0x000fe60000000800 */
[C---:B-1----:R-:W-:Y:S05]  /*e180*/  HMMA.16816.F32.BF16 R80, R76.reuse, R4, RZ ;  /* 0x000000044c50723c */ /* 0x042fea00000418ff */
[----:B------:R-:W1:Y:S01]  /*e190*/  MUFU.EX2 R26, R26 ;  /* 0x0000001a001a7308 */ /* 0x000e620000000800 */
[----:B------:R-:W-:Y:S01]  /*e1a0*/  HMMA.16816.F32.BF16 R76, R76, R6, RZ ;  /* 0x000000064c4c723c */ /* 0x000fe200000418ff */
[----:B--2---:R-:W-:Y:S01]  /*e1b0*/  F2FP.BF16.F32.PACK_AB R4, R34, R39 ;  /* 0x000000272204723e */ /* 0x004fe200000010ff */
[----:B------:R-:W-:Y:S01]  /*e1c0*/  FADD.FTZ R39, R39, R40 ;  /* 0x0000002827277221 */ /* 0x000fe20000010000 */
[----:B----4-:R-:W-:-:S03]  /*e1d0*/  F2FP.BF16.F32.PACK_AB R5, R35, R38 ;  /* 0x000000262305723e */ /* 0x010fc600000010ff */
        /* <DEDUP_REMOVED lines=15> */
[----:B------:R-:W-:Y:S04]  /*e2d0*/  MUFU.EX2 R36, R36 ;  /* 0x0000002400247308 */ /* 0x000fe80000000800 */
[C---:B---3--:R-:W-:Y:S04]  /*e2e0*/  HMMA.16816.F32.BF16 R68, R4.reuse, R8, R68 ;  /* 0x000000080444723c */ /* 0x048fe80000041844 */
[----:B------:R-:W3:Y:S02]  /*e2f0*/  MUFU.EX2 R49, R49 ;  /* 0x0000003100317308 */ /* 0x000ee40000000800 */
[C---:B------:R-:W-:Y:S01]  /*e300*/  HMMA.16816.F32.BF16 R72, R4.reuse, R10, R72 ;  /* 0x0000000a0448723c */ /* 0x040fe20000041848 */
[----:B------:R-:W5:Y:S05]  /*e310*/  LDSM.16.MT88.4 R8, [R154+0x7000] ;  /* 0x007000009a08783b */ /* 0x000f6a0000004200 */
[----:B------:R-:W-:Y:S08]  /*e320*/  MUFU.EX2 R51, R51 ;  /* 0x0000003300337308 */ /* 0x000ff00000000800 */
[----:B------:R-:W4:Y:S01]  /*e330*/  MUFU.EX2 R46, R46 ;  /* 0x0000002e002e7308 */ /* 0x000f220000000800 */
[C---:B--2---:R-:W-:Y:S07]  /*e340*/  HMMA.16816.F32.BF16 R80, R4.reuse, R16, R80 ;  /* 0x000000100450723c */ /* 0x044fee0000041850 */
[----:B------:R-:W-:Y:S01]  /*e350*/  MUFU.EX2 R60, R60 ;  /* 0x0000003c003c7308 */ /* 0x000fe20000000800 */
[----:B------:R-:W-:Y:S01]  /*e360*/  HMMA.16816.F32.BF16 R76, R4, R18, R76 ;  /* 0x00000012044c723c */ /* 0x000fe2000004184c */
[----:B------:R-:W2:Y:S06]  /*e370*/  LDSM.16.MT88.4 R16, [R153+0x7000] ;  /* 0x007000009910783b */ /* 0x000eac0000004200 */
[----:B-1----:R-:W-:Y:S01]  /*e380*/  F2FP.BF16.F32.PACK_AB R4, R25, R28 ;  /* 0x0000001c1904723e */ /* 0x002fe200000010ff */
[----:B------:R-:W1:Y:S01]  /*e390*/  MUFU.EX2 R57, R57 ;  /* 0x0000003900397308 */ /* 0x000e620000000800 */
[----:B---3--:R-:W-:Y:S01]  /*e3a0*/  F2FP.BF16.F32.PACK_AB R5, R49, R36 ;  /* 0x000000243105723e */ /* 0x008fe200000010ff */
[----:B------:R-:W-:Y:S01]  /*e3b0*/  FADD.FTZ R28, R28, R31 ;  /* 0x0000001f1c1c7221 */ /* 0x000fe20000010000 */
[----:B------:R-:W-:-:S02]  /*e3c0*/  F2FP.BF16.F32.PACK_AB R6, R3, R24 ;  /* 0x000000180306723e */ /* 0x000fc400000010ff */
[----:B----4-:R-:W-:Y:S01]  /*e3d0*/  F2FP.BF16.F32.PACK_AB R7, R46, R51 ;  /* 0x000000332e07723e */ /* 0x010fe200000010ff */
        /* <DEDUP_REMOVED lines=102> */
[----:B------:R-:W-:Y:S02]  /*ea40*/  LDSM.16.MT88.4 R16, [R153+0x9000] ;  /* 0x009000009910783b */ /* 0x000fe40000004200 */
        /* <DEDUP_REMOVED lines=28> */
[----:B---3--:R-:W-:Y:S02]  /*ec10*/  HMMA.16816.F32.BF16 R80, R4, R12, R80 ;  /* 0x0000000c0450723c */ /* 0x008fe40000041850 */
[----:B------:R-:W3:Y:S01]  /*ec20*/  MUFU.EX2 R20, R20 ;  /* 0x0000001400147308 */ /* 0x000ee20000000800 */
[----:B------:R-:W-:-:S03]  /*ec30*/  FADD.FTZ R29, R26, R29 ;  /* 0x0000001d1a1d7221 */ /* 0x000fc60000010000 */
[----:B------:R-:W-:Y:S01]  /*ec40*/  HMMA.16816.F32.BF16 R68, R4, R16, R68 ;  /* 0x000000100444723c */ /* 0x000fe20000041844 */
[----:B------:R-:W-:-:S03]  /*ec50*/  FADD.FTZ R12, R36, R29 ;  /* 0x0000001d240c7221 */ /* 0x000fc60000010000 */
[----:B------:R-:W4:Y:S01]  /*ec60*/  MUFU.EX2 R21, R21 ;  /* 0x0000001500157308 */ /* 0x000f220000000800 */
[----:B------:R-:W-:Y:S01]  /*ec70*/  FADD.FTZ R12, R49, R12 ;  /* 0x0000000c310c7221 */ /* 0x000fe20000010000 */
[----:B------:R-:W-:Y:S01]  /*ec80*/  HMMA.16816.F32.BF16 R72, R4, R18, R72 ;  /* 0x000000120448723c */ /* 0x000fe20000041848 */
[----:B------:R-:W5:Y:S02]  /*ec90*/  LDSM.16.MT88.4 R16, [R154+0x9800] ;  /* 0x009800009a10783b */ /* 0x000f640000004200 */
[----:B------:R-:W-:-:S03]  /*eca0*/  FADD.FTZ R51, R51, R12 ;  /* 0x0000000c33337221 */ /* 0x000fc60000010000 */
[----:B------:R-:W-:Y:S01]  /*ecb0*/  HMMA.16816.F32.BF16 R76, R4, R14, R76 ;  /* 0x0000000e044c723c */ /* 0x000fe2000004184c */
[----:B------:R-:W-:Y:S01]  /*ecc0*/  FADD.FTZ R46, R46, R51 ;  /* 0x000000332e2e7221 */ /* 0x000fe20000010000 */
[----:B------:R-:W5:Y:S03]  /*ecd0*/  LDSM.16.MT88.4 R12, [R153+0x9800] ;  /* 0x00980000990c783b */ /* 0x000f660000004200 */
[----:B------:R-:W-:Y:S02]  /*ece0*/  FADD.FTZ R65, R65, R46 ;  /* 0x0000002e41417221 */ /* 0x000fe40000010000 */
[----:B--2---:R-:W-:Y:S01]  /*ecf0*/  F2FP.BF16.F32.PACK_AB R4, R121, R58 ;  /* 0x0000003a7904723e */ /* 0x004fe200000010ff */
[----:B------:R-:W-:Y:S01]  /*ed00*/  FADD.FTZ R58, R58, R109 ;  /* 0x0000006d3a3a7221 */ /* 0x000fe20000010000 */
[----:B------:R-:W-:Y:S01]  /*ed10*/  FADD.FTZ R65, R66, R65 ;  /* 0x0000004142417221 */ /* 0x000fe20000010000 */
[----:B---3--:R-:W-:-:S02]  /*ed20*/  F2FP.BF16.F32.PACK_AB R5, R20, R41 ;  /* 0x000000291405723e */ /* 0x008fc400000010ff */
[----:B------:R-:W-:Y:S01]  /*ed30*/  F2FP.BF16.F32.PACK_AB R6, R179, R48 ;  /* 0x00000030b306723e */ /* 0x000fe200000010ff */
[----:B------:R-:W-:Y:S01]  /*ed40*/  FADD.FTZ R102, R102, R65 ;  /* 0x0000004166667221 */ /* 0x000fe20000010000 */
[----:B----4-:R-:W-:Y:S01]  /*ed50*/  F2FP.BF16.F32.PACK_AB R7, R180, R21 ;  /* 0x00000015b407723e */ /* 0x010fe200000010ff */
        /* <DEDUP_REMOVED lines=11> */
[----:B-----5:R-:W-:Y:S03]  /*ee10*/  HMMA.16816.F32.BF16 R88, R4, R16, R88 ;  /* 0x000000100458723c */ /* 0x020fe60000041858 */
        /* <DEDUP_REMOVED lines=84> */
.L_x_7508:
[----:B------:R-:W-:Y:S02]  /*f360*/  ULDC UR8, c[0x0][0x250] ;  /* 0x0000940000087ab9 */ /* 0x000fe40000000800 */
[----:B------:R-:W-:-:S06]  /*f370*/  USHF.L.U32 UR4, UR8, 0x7, URZ ;  /* 0x0000000708047899 */ /* 0x000fcc000800063f */
[----:B------:R-:W-:-:S04]  /*f380*/  IADD3 R8, RZ, -UR4, RZ ;  /* 0x80000004ff087c10 */ /* 0x000fc8000fffe0ff */
[----:B------:R-:W-:-:S07]  /*f390*/  SHF.R.S32.HI R3, RZ, 0x1f, R8 ;  /* 0x0000001fff037819 */ /* 0x000fce0000011408 */
.L_x_7509:
[----:B------:R-:W-:Y:S01]  /*f3a0*/  USHF.L.U32 UR5, UR8, 0x5, URZ ;  /* 0x0000000508057899 */ /* 0x000fe2000800063f */
[----:B------:R-:W-:Y:S01]  /*f3b0*/  LEA R167, P0, R8, R167, 0x1 ;  /* 0x000000a708a77211 */ /* 0x000fe200078008ff */
[----:B------:R-:W-:Y:S01]  /*f3c0*/  ULDC UR4, c[0x0][0x254] ;  /* 0x0000950000047ab9 */ /* 0x000fe20000000800 */
[----:B------:R-:W-:Y:S01]  /*f3d0*/  IMAD.SHL.U32 R141, R174, 0x80, RZ ;  /* 0x00000080ae8d7824 */ /* 0x000fe200078e00ff */
        /* <DEDUP_REMOVED lines=30> */
[----:B------:R-:W-:-:S03]  /*f5c0*/  LOP3.LUT R186, R3, 0x6, RZ, 0xc0, !PT ;  /* 0x0000000603ba7812 */ /* 0x000fc600078ec0ff */
[----:B------:R1:W-:Y:S01]  /*f5d0*/  LDGSTS.E.BYPASS.LTC128B.128 [R175+0x9800], desc[UR6][R34.64] ;  /* 0x0980000022af7fae */ /* 0x0003e2000b901d46 */
[C---:B------:R-:W-:Y:S02]  /*f5e0*/  LOP3.LUT R181, R141.reuse, R186, RZ, 0xfc, !PT ;  /* 0x000000ba8db57212 */ /* 0x040fe400078efcff */
[----:B------:R-:W-:Y:S01]  /*f5f0*/  LOP3.LUT R3, R141, 0x8, R186, 0xfe, !PT ;  /* 0x000000088d037812 */ /* 0x000fe200078efeba */
[----:B------:R-:W-:Y:S01]  /*f600*/  LDSM.16.M88.4 R24, [R162] ;  /* 0x00000000a218783b */ /* 0x000fe20000000200 */
[-C--:B------:R-:W-:Y:S02]  /*f610*/  ISETP.GE.AND P1, PT, R181, R128.reuse, PT ;  /* 0x00000080b500720c */ /* 0x080fe40003f26270 */
[CC--:B------:R-:W-:Y:S01]  /*f620*/  ISETP.GE.AND P0, PT, R3.reuse, R129.reuse, PT ;  /* 0x000000810300720c */ /* 0x0c0fe20003f06270 */
[----:B--2---:R-:W4:Y:S01]  /*f630*/  LDSM.16.M88.4 R8, [R161+0x2800] ;  /* 0x00280000a108783b */ /* 0x004f220000000200 */
[----:B------:R-:W-:Y:S02]  /*f640*/  ISETP.GE.AND P6, PT, R3, R128, PT ;  /* 0x000000800300720c */ /* 0x000fe40003fc6270 */
[----:B------:R-:W-:Y:S01]  /*f650*/  P2R R3, PR, RZ, 0x1 ;  /* 0x00000001ff037803 */ /* 0x000fe20000000000 */
[----:B------:R-:W-:Y:S01]  /*f660*/  LDSM.16.M88.4 R108, [R160] ;  /* 0x00000000a06c783b */ /* 0x000fe20000000200 */
[----:B------:R-:W-:-:S03]  /*f670*/  ISETP.GE.AND P0, PT, R181, R129, PT ;  /* 0x00000081b500720c */ /* 0x000fc60003f06270 */
[----:B---3--:R-:W-:Y:S04]  /*f680*/  LDSM.16.M88.4 R4, [R155+0x2800] ;  /* 0x002800009b04783b */ /* 0x008fe80000000200 */
[----:B------:R-:W-:Y:S04]  /*f690*/  LDSM.16.M88.4 R64, [R161+0x3000] ;  /* 0x00300000a140783b */ /* 0x000fe80000000200 */
[----:B------:R-:W2:Y:S04]  /*f6a0*/  LDSM.16.M88.4 R56, [R161+0x3800] ;  /* 0x00380000a138783b */ /* 0x000ea80000000200 */
[----:B------:R-:W3:Y:S04]  /*f6b0*/  LDSM.16.M88.4 R48, [R161+0x4000] ;  /* 0x00400000a130783b */ /* 0x000ee80000000200 */
[----:B------:R-:W5:Y:S04]  /*f6c0*/  LDSM.16.M88.4 R16, [R161+0x2000] ;  /* 0x00200000a110783b */ /* 0x000f680000000200 */
[----:B------:R-:W5:Y:S04]  /*f6d0*/  LDSM.16.M88.4 R120, [R155+0x3000] ;  /* 0x003000009b78783b */ /* 0x000f680000000200 */
[----:B------:R-:W5:Y:S04]  /*f6e0*/  LDSM.16.M88.4 R112, [R155+0x3800] ;  /* 0x003800009b70783b */ /* 0x000f680000000200 */
[----:B------:R-:W5:Y:S01]  /*f6f0*/  LDSM.16.M88.4 R104, [R155+0x4000] ;  /* 0x004000009b68783b */ /* 0x000f620000000200 */
[C---:B----4-:R-:W-:Y:S03]  /*f700*/  HMMA.16816.F32.BF16 R12, R24.reuse, R8, RZ ;  /* 0x00000008180c723c */ /* 0x050fe600000418ff */
[----:B------:R-:W4:Y:S04]  /*f710*/  LDSM.16.M88.4 R40, [R161+0x4800] ;  /* 0x00480000a128783b */ /* 0x000f280000000200 */
[----:B------:R-:W4:Y:S01]  /*f720*/  LDSM.16.M88.4 R28, [R155+0x2000] ;  /* 0x002000009b1c783b */ /* 0x000f220000000200 */
[C---:B------:R-:W-:Y:S03]  /*f730*/  HMMA.16816.F32.BF16 R8, R24.reuse, R10, RZ ;  /* 0x0000000a1808723c */ /* 0x040fe600000418ff */
[----:B-1----:R-:W1:Y:S04]  /*f740*/  LDSM.16.M88.4 R32, [R161+0x5000] ;  /* 0x00500000a120783b */ /* 0x002e680000000200 */
[----:B------:R-:W1:Y:S01]  /*f750*/  LDSM.16.M88.4 R124, [R161+0x5800] ;  /* 0x00580000a17c783b */ /* 0x000e620000000200 */
[C---:B--2---:R-:W-:Y:S03]  /*f760*/  HMMA.16816.F32.BF16 R60, R24.reuse, R56, RZ ;  /* 0x00000038183c723c */ /* 0x044fe600000418ff */
[----:B------:R-:W2:Y:S04]  /*f770*/  LDSM.16.M88.4 R100, [R155+0x4800] ;  /* 0x004800009b64783b */ /* 0x000ea80000000200 */
[----:B------:R-:W2:Y:S01]  /*f780*/  LDSM.16.M88.4 R116, [R155+0x5000] ;  /* 0x005000009b74783b */ /* 0x000ea20000000200 */
[----:B---3--:R-:W-:Y:S03]  /*f790*/  HMMA.16816.F32.BF16 R52, R24, R48, RZ ;  /* 0x000000301834723c */ /* 0x008fe600000418ff */
[----:B------:R-:W0:Y:S03]  /*f7a0*/  LDGDEPBAR ;  /* 0x00000000000079af */ /* 0x000e260000000000 */
[C---:B------:R-:W-:Y:S06]  /*f7b0*/  HMMA.16816.F32.BF16 R12, R108.reuse, R4, R12 ;  /* 0x000000046c0c723c */ /* 0x040fec000004180c */
[----:B------:R-:W-:Y:S06]  /*f7c0*/  HMMA.16816.F32.BF16 R8, R108, R6, R8 ;  /* 0x000000066c08723c */ /* 0x000fec0000041808 */
[C---:B------:R-:W-:Y:S06]  /*f7d0*/  HMMA.16816.F32.BF16 R4, R24.reuse, R64, RZ ;  /* 0x000000401804723c */ /* 0x040fec00000418ff */
[C---:B------:R-:W-:Y:S06]  /*f7e0*/  HMMA.16816.F32.BF16 R64, R24.reuse, R66, RZ ;  /* 0x000000421840723c */ /* 0x040fec00000418ff */
[C---:B------:R-:W-:Y:S06]  /*f7f0*/  HMMA.16816.F32.BF16 R56, R24.reuse, R58, RZ ;  /* 0x0000003a1838723c */ /* 0x040fec00000418ff */
[C---:B------:R-:W-:Y:S06]  /*f800*/  HMMA.16816.F32.BF16 R48, R24.reuse, R50, RZ ;  /* 0x000000321830723c */ /* 0x040fec00000418ff */
[C---:B-----5:R-:W-:Y:S06]  /*f810*/  HMMA.16816.F32.BF16 R20, R24.reuse, R16, RZ ;  /* 0x000000101814723c */ /* 0x060fec00000418ff */
[----:B------:R-:W-:Y:S06]  /*f820*/  HMMA.16816.F32.BF16 R16, R24, R18, RZ ;  /* 0x000000121810723c */ /* 0x000fec00000418ff */
[C---:B------:R-:W-:Y:S06]  /*f830*/  HMMA.16816.F32.BF16 R4, R108.reuse, R120, R4 ;  /* 0x000000786c04723c */ /* 0x040fec0000041804 */
[C---:B------:R-:W-:Y:S01]  /*f840*/  HMMA.16816.F32.BF16 R64, R108.reuse, R122, R64 ;  /* 0x0000007a6c40723c */ /* 0x040fe20000041840 */
[----:B------:R-:W-:Y:S05]  /*f850*/  LDSM.16.M88.4 R120, [R159] ;  /* 0x000000009f78783b */ /* 0x000fea0000000200 */
[C---:B------:R-:W-:Y:S06]  /*f860*/  HMMA.16816.F32.BF16 R60, R108.reuse, R112, R60 ;  /* 0x000000706c3c723c */ /* 0x040fec000004183c */
[C---:B------:R-:W-:Y:S01]  /*f870*/  HMMA.16816.F32.BF16 R56, R108.reuse, R114, R56 ;  /* 0x000000726c38723c */ /* 0x040fe20000041838 */
[----:B------:R-:W3:Y:S05]  /*f880*/  LDSM.16.M88.4 R112, [R155+0x5800] ;  /* 0x005800009b70783b */ /* 0x000eea0000000200 */
[C---:B------:R-:W-:Y:S06]  /*f890*/  HMMA.16816.F32.BF16 R52, R108.reuse, R104, R52 ;  /* 0x000000686c34723c */ /* 0x040fec0000041834 */
[----:B------:R-:W-:Y:S01]  /*f8a0*/  HMMA.16816.F32.BF16 R48, R108, R106, R48 ;  /* 0x0000006a6c30723c */ /* 0x000fe20000041830 */
[----:B------:R-:W5:Y:S05]  /*f8b0*/  LDSM.16.M88.4 R104, [R158] ;  /* 0x000000009e68783b */ /* 0x000f6a0000000200 */
[C---:B----4-:R-:W-:Y:S06]  /*f8c0*/  HMMA.16816.F32.BF16 R44, R24.reuse, R40, RZ ;  /* 0x00000028182c723c */ /* 0x050fec00000418ff */
[----:B------:R-:W-:Y:S06]  /*f8d0*/  HMMA.16816.F32.BF16 R40, R24, R42, RZ ;  /* 0x0000002a1828723c */ /* 0x000fec00000418ff */
[C---:B------:R-:W-:Y:S06]  /*f8e0*/  HMMA.16816.F32.BF16 R20, R108.reuse, R28, R20 ;  /* 0x0000001c6c14723c */ /* 0x040fec0000041814 */
[----:B------:R-:W-:Y:S06]  /*f8f0*/  HMMA.16816.F32.BF16 R16, R108, R30, R16 ;  /* 0x0000001e6c10723c */ /* 0x000fec0000041810 */
[C---:B-1----:R-:W-:Y:S06]  /*f900*/  HMMA.16816.F32.BF16 R36, R24.reuse, R32, RZ ;  /* 0x000000201824723c */ /* 0x042fec00000418ff */
[C---:B------:R-:W-:Y:S06]  /*f910*/  HMMA.16816.F32.BF16 R32, R24.reuse, R34, RZ ;  /* 0x000000221820723c */ /* 0x040fec00000418ff */
[C---:B------:R-:W-:Y:S06]  /*f920*/  HMMA.16816.F32.BF16 R28, R24.reuse, R124, RZ ;  /* 0x0000007c181c723c */ /* 0x040fec00000418ff */
[----:B------:R-:W-:Y:S01]  /*f930*/  HMMA.16816.F32.BF16 R24, R24, R126, RZ ;  /* 0x0000007e1818723c */ /* 0x000fe200000418ff */
        /* <DEDUP_REMOVED lines=8> */
[----:B------:R-:W-:Y:S01]  /*f9c0*/  HMMA.16816.F32.BF16 R24, R108, R114, R24 ;  /* 0x000000726c18723c */ /* 0x000fe20000041818 */
[----:B------:R-:W2:Y:S04]  /*f9d0*/  LDSM.16.M88.4 R108, [R147] ;  /* 0x00000000936c783b */ /* 0x000ea80000000200 */
[----:B------:R-:W-:Y:S01]  /*f9e0*/  LDSM.16.M88.4 R112, [R148] ;  /* 0x000000009470783b */ /* 0x000fe20000000200 */
[C---:B-----5:R-:W-:Y:S06]  /*f9f0*/  HMMA.16816.F32.BF16 R20, R120.reuse, R104, R20 ;  /* 0x000000687814723c */ /* 0x060fec0000041814 */
[C---:B------:R-:W-:Y:S01]  /*fa00*/  HMMA.16816.F32.BF16 R16, R120.reuse, R106, R16 ;  /* 0x0000006a7810723c */ /* 0x040fe20000041810 */
[----:B------:R-:W3:Y:S05]  /*fa10*/  LDSM.16.M88.4 R104, [R146] ;  /* 0x000000009268783b */ /* 0x000eea0000000200 */
[C---:B-1----:R-:W-:Y:S06]  /*fa20*/  HMMA.16816.F32.BF16 R12, R120.reuse, R100, R12 ;  /* 0x00000064780c723c */ /* 0x042fec000004180c */
[C---:B------:R-:W-:Y:S01]  /*fa30*/  HMMA.16816.F32.BF16 R8, R120.reuse, R102, R8 ;  /* 0x000000667808723c */ /* 0x040fe20000041808 */
[----:B------:R-:W1:Y:S05]  /*fa40*/  LDSM.16.M88.4 R100, [R145] ;  /* 0x000000009164783b */ /* 0x000e6a0000000200 */
[C---:B------:R-:W-:Y:S06]  /*fa50*/  HMMA.16816.F32.BF16 R4, R120.reuse, R124, R4 ;  /* 0x0000007c7804723c */ /* 0x040fec0000041804 */
[C---:B------:R-:W-:Y:S06]  /*fa60*/  HMMA.16816.F32.BF16 R64, R120.reuse, R126, R64 ;  /* 0x0000007e7840723c */ /* 0x040fec0000041840 */
[C---:B--2---:R-:W-:Y:S06]  /*fa70*/  HMMA.16816.F32.BF16 R44, R120.reuse, R108, R44 ;  /* 0x0000006c782c723c */ /* 0x044fec000004182c */
[C---:B------:R-:W-:Y:S01]  /*fa80*/  HMMA.16816.F32.BF16 R40, R120.reuse, R110, R40 ;  /* 0x0000006e7828723c */ /* 0x040fe20000041828 */
[----:B------:R-:W-:Y:S05]  /*fa90*/  LDSM.16.M88.4 R108, [R157] ;  /* 0x000000009d6c783b */ /* 0x000fea0000000200 */
[C---:B---3--:R-:W-:Y:S06]  /*faa0*/  HMMA.16816.F32.BF16 R36, R120.reuse, R104, R36 ;  /* 0x000000687824723c */ /* 0x048fec0000041824 */
[C---:B------:R-:W-:Y:S01]  /*fab0*/  HMMA.16816.F32.BF16 R32, R120.reuse, R106, R32 ;  /* 0x0000006a7820723c */ /* 0x040fe20000041820 */
[----:B------:R-:W2:Y:S05]  /*fac0*/  LDSM.16.M88.4 R104, [R144] ;  /* 0x000000009068783b */ /* 0x000eaa0000000200 */
[C---:B------:R-:W-:Y:S06]  /*fad0*/  HMMA.16816.F32.BF16 R52, R120.reuse, R112, R52 ;  /* 0x000000707834723c */ /* 0x040fec0000041834 */
[C---:B------:R-:W-:Y:S01]  /*fae0*/  HMMA.16816.F32.BF16 R48, R120.reuse, R114, R48 ;  /* 0x000000727830723c */ /* 0x040fe20000041830 */
[----:B------:R-:W3:Y:S05]  /*faf0*/  LDSM.16.M88.4 R112, [R144+0x800] ;  /* 0x000800009070783b */ /* 0x000eea0000000200 */
[C---:B-1----:R-:W-:Y:S06]  /*fb00*/  HMMA.16816.F32.BF16 R28, R120.reuse, R100, R28 ;  /* 0x00000064781c723c */ /* 0x042fec000004181c */
[C---:B------:R-:W-:Y:S01]  /*fb10*/  HMMA.16816.F32.BF16 R24, R120.reuse, R102, R24 ;  /* 0x000000667818723c */ /* 0x040fe20000041818 */
[----:B------:R-:W1:Y:S05]  /*fb20*/  LDSM.16.M88.4 R100, [R144+0x1000] ;  /* 0x001000009064783b */ /* 0x000e6a0000000200 */
[C---:B------:R-:W-:Y:S06]  /*fb30*/  HMMA.16816.F32.BF16 R60, R120.reuse, R116, R60 ;  /* 0x00000074783c723c */ /* 0x040fec000004183c */
[----:B------:R-:W-:Y:S06]  /*fb40*/  HMMA.16816.F32.BF16 R56, R120, R118, R56 ;  /* 0x000000767838723c */ /* 0x000fec0000041838 */
[C---:B--2---:R-:W-:Y:S06]  /*fb50*/  HMMA.16816.F32.BF16 R20, R108.reuse, R104, R20 ;  /* 0x000000686c14723c */ /* 0x044fec0000041814 */
[C---:B------:R-:W-:Y:S01]  /*fb60*/  HMMA.16816.F32.BF16 R16, R108.reuse, R106, R16 ;  /* 0x0000006a6c10723c */ /* 0x040fe20000041810 */
[----:B------:R-:W2:Y:S05]  /*fb70*/  LDSM.16.M88.4 R104, [R144+0x1800] ;  /* 0x001800009068783b */ /* 0x000eaa0000000200 */
[C---:B---3--:R-:W-:Y:S06]  /*fb80*/  HMMA.16816.F32.BF16 R12, R108.reuse, R112, R12 ;  /* 0x000000706c0c723c */ /* 0x048fec000004180c */
[C---:B------:R-:W-:Y:S01]  /*fb90*/  HMMA.16816.F32.BF16 R8, R108.reuse, R114, R8 ;  /* 0x000000726c08723c */ /* 0x040fe20000041808 */
[----:B------:R-:W3:Y:S05]  /*fba0*/  LDSM.16.M88.4 R112, [R144+0x2000] ;  /* 0x002000009070783b */ /* 0x000eea0000000200 */
[----:B-1----:R-:W-:Y:S01]  /*fbb0*/  HMMA.16816.F32.BF16 R4, R108, R100, R4 ;  /* 0x000000646c04723c */ /* 0x002fe20000041804 */
[----:B------:R-:W-:Y:S01]  /*fbc0*/  FSEL R143, R20, -INF , !P1 ;  /* 0xff800000148f7808 */ /* 0x000fe20004800000 */
[C---:B------:R-:W-:Y:S01]  /*fbd0*/  VIADD R20, R181.reuse, 0x19 ;  /* 0x00000019b5147836 */ /* 0x040fe20000000000 */
[----:B------:R-:W-:Y:S01]  /*fbe0*/  FSEL R178, R22, -INF , !P0 ;  /* 0xff80000016b27808 */ /* 0x000fe20004000000 */
[----:B------:R-:W-:-:S02]  /*fbf0*/  VIADD R22, R181, 0x11 ;  /* 0x00000011b5167836 */ /* 0x000fc40000000000 */
[----:B------:R-:W-:Y:S01]  /*fc00*/  HMMA.16816.F32.BF16 R64, R108, R102, R64 ;  /* 0x000000666c40723c */ /* 0x000fe20000041840 */
[----:B------:R-:W-:Y:S02]  /*fc10*/  VIADD R100, R181, 0x1 ;  /* 0x00000001b5647836 */ /* 0x000fe40000000000 */
[----:B------:R-:W-:-:S03]  /*fc20*/  ISETP.GE.AND P1, PT, R22, R129, PT ;  /* 0x000000811600720c */ /* 0x000fc60003f26270 */
[CC--:B------:R-:W-:Y:S02]  /*fc30*/  ISETP.GE.AND P3, PT, R100.reuse, R128.reuse, PT ;  /* 0x000000806400720c */ /* 0x0c0fe40003f66270 */
[-C--:B------:R-:W-:Y:S01]  /*fc40*/  ISETP.GE.AND P2, PT, R100, R129.reuse, PT ;  /* 0x000000816400720c */ /* 0x080fe20003f46270 */
[----:B------:R-:W-:Y:S01]  /*fc50*/  VIADD R100, R181, 0x9 ;  /* 0x00000009b5647836 */ /* 0x000fe20000000000 */
[----:B------:R-:W-:Y:S02]  /*fc60*/  FSEL R177, R21, -INF , !P3 ;  /* 0xff80000015b17808 */ /* 0x000fe40005800000 */
[----:B------:R-:W-:Y:S02]  /*fc70*/  FSEL R182, R23, -INF , !P2 ;  /* 0xff80000017b67808 */ /* 0x000fe40005000000 */
[CC--:B------:R-:W-:Y:S02]  /*fc80*/  ISETP.GE.AND P4, PT, R100.reuse, R128.reuse, PT ;  /* 0x000000806400720c */ /* 0x0c0fe40003f86270 */
[----:B------:R-:W-:Y:S01]  /*fc90*/  ISETP.GE.AND P0, PT, R100, R129, PT ;  /* 0x000000816400720c */ /* 0x000fe20003f06270 */
[C---:B--2---:R-:W-:Y:S01]  /*fca0*/  HMMA.16816.F32.BF16 R60, R108.reuse, R104, R60 ;  /* 0x000000686c3c723c */ /* 0x044fe2000004183c */
[----:B------:R-:W-:Y:S01]  /*fcb0*/  FSEL R183, R17, -INF , !P4 ;  /* 0xff80000011b77808 */ /* 0x000fe20006000000 */
[----:B------:R-:W-:Y:S01]  /*fcc0*/  VIADD R17, R181, 0x21 ;  /* 0x00000021b5117836 */ /* 0x000fe20000000000 */
[----:B------:R-:W-:Y:S01]  /*fcd0*/  FSEL R184, R19, -INF , !P0 ;  /* 0xff80000013b87808 */ /* 0x000fe20004000000 */
[----:B------:R-:W-:Y:S01]  /*fce0*/  VIADD R19, R181, 0x29 ;  /* 0x00000029b5137836 */ /* 0x000fe20000000000 */
[-C--:B------:R-:W-:Y:S01]  /*fcf0*/  ISETP.GE.AND P2, PT, R22, R128.reuse, PT ;  /* 0x000000801600720c */ /* 0x080fe20003f46270 */
[----:B------:R-:W-:Y:S01]  /*fd00*/  HMMA.16816.F32.BF16 R56, R108, R106, R56 ;  /* 0x0000006a6c38723c */ /* 0x000fe20000041838 */
[----:B------:R-:W-:-:S02]  /*fd10*/  ISETP.GE.AND P4, PT, R20, R128, PT ;  /* 0x000000801400720c */ /* 0x000fc40003f86270 */
[----:B------:R-:W-:Y:S02]  /*fd20*/  ISETP.GE.AND P0, PT, R20, R129, PT ;  /* 0x000000811400720c */ /* 0x000fe40003f06270 */
[----:B------:R-:W1:Y:S01]  /*fd30*/  LDSM.16.M88.4 R20, [R144+0x2800] ;  /* 0x002800009014783b */ /* 0x000e620000000200 */
[C---:B---3--:R-:W-:Y:S01]  /*fd40*/  HMMA.16816.F32.BF16 R52, R108.reuse, R112, R52 ;  /* 0x000000706c34723c */ /* 0x048fe20000041834 */
[----:B------:R-:W-:Y:S01]  /*fd50*/  FSEL R139, R13, -INF , !P2 ;  /* 0xff8000000d8b7808 */ /* 0x000fe20005000000 */
[----:B------:R-:W-:Y:S01]  /*fd60*/  VIADD R13, R181, 0x31 ;  /* 0x00000031b50d7836 */ /* 0x000fe20000000000 */
[----:B------:R-:W-:Y:S02]  /*fd70*/  ISETP.GE.AND P3, PT, R17, R128, PT ;  /* 0x000000801100720c */ /* 0x000fe40003f66270 */
[----:B------:R-:W-:Y:S01]  /*fd80*/  FSEL R138, R15, -INF , !P1 ;  /* 0xff8000000f8a7808 */ /* 0x000fe20004800000 */
[----:B------:R-:W-:Y:S01]  /*fd90*/  HMMA.16816.F32.BF16 R48, R108, R114, R48 ;  /* 0x000000726c30723c */ /* 0x000fe20000041830 */
[----:B------:R-:W-:-:S02]  /*fda0*/  FSEL R136, R11, -INF , !P0 ;  /* 0xff8000000b887808 */ /* 0x000fc40004000000 */
[----:B------:R-:W-:Y:S01]  /*fdb0*/  FSEL R131, R5, -INF , !P3 ;  /* 0xff80000005837808 */ /* 0x000fe20005800000 */
[----:B------:R-:W-:Y:S01]  /*fdc0*/  VIADD R5, R181, 0x39 ;  /* 0x00000039b5057836 */ /* 0x000fe20000000000 */
[-C--:B------:R-:W-:Y:S02]  /*fdd0*/  ISETP.GE.AND P1, PT, R19, R129.reuse, PT ;  /* 0x000000811300720c */ /* 0x080fe40003f26270 */
[----:B------:R-:W-:Y:S02]  /*fde0*/  ISETP.GE.AND P0, PT, R13, R129, PT ;  /* 0x000000810d00720c */ /* 0x000fe40003f06270 */
[----:B------:R-:W-:Y:S02]  /*fdf0*/  FSEL R124, R67, -INF , !P1 ;  /* 0xff800000437c7808 */ /* 0x000fe40004800000 */
[----:B------:R-:W-:Y:S02]  /*fe00*/  FSEL R118, R63, -INF , !P0 ;  /* 0xff8000003f767808 */ /* 0x000fe40004000000 */
[----:B------:R-:W-:-:S02]  /*fe10*/  ISETP.GE.AND P1, PT, R5, R128, PT ;  /* 0x000000800500720c */ /* 0x000fc40003f26270 */
[-C--:B------:R-:W-:Y:S01]  /*fe20*/  ISETP.GE.AND P0, PT, R5, R129.reuse, PT ;  /* 0x000000810500720c */ /* 0x080fe20003f06270 */
[----:B------:R-:W-:Y:S01]  /*fe30*/  VIADD R5, R181, 0x41 ;  /* 0x00000041b5057836 */ /* 0x000fe20000000000 */
[----:B------:R-:W-:Y:S02]  /*fe40*/  FSEL R137, R9, -INF , !P4 ;  /* 0xff80000009897808 */ /* 0x000fe40006000000 */
[----:B------:R-:W-:Y:S02]  /*fe50*/  FSEL R116, R59, -INF , !P0 ;  /* 0xff8000003b747808 */ /* 0x000fe40004000000 */
[-C--:B------:R-:W-:Y:S02]  /*fe60*/  ISETP.GE.AND P0, PT, R5, R128.reuse, PT ;  /* 0x000000800500720c */ /* 0x080fe40003f06270 */
[----:B------:R-:W-:Y:S02]  /*fe70*/  ISETP.GE.AND P2, PT, R17, R129, PT ;  /* 0x000000811100720c */ /* 0x000fe40003f46270 */
[----:B------:R-:W-:-:S02]  /*fe80*/  ISETP.GE.AND P4, PT, R19, R128, PT ;  /* 0x000000801300720c */ /* 0x000fc40003f86270 */
[--C-:B------:R-:W-:Y:S02]  /*fe90*/  LOP3.LUT R9, R141, 0x10, R186.reuse, 0xfe, !PT ;  /* 0x000000108d097812 */ /* 0x100fe400078efeba */
[----:B------:R-:W-:Y:S02]  /*fea0*/  FSEL R121, R57, -INF , !P1 ;  /* 0xff80000039797808 */ /* 0x000fe40004800000 */
[----:B------:R-:W-:Y:S02]  /*feb0*/  ISETP.NE.AND P1, PT, R3, RZ, PT ;  /* 0x000000ff0300720c */ /* 0x000fe40003f25270 */
[----:B------:R-:W-:Y:S01]  /*fec0*/  FSEL R103, R53, -INF , !P0 ;  /* 0xff80000035677808 */ /* 0x000fe20004000000 */
[C---:B-1----:R-:W-:Y:S01]  /*fed0*/  HMMA.16816.F32.BF16 R44, R108.reuse, R20, R44 ;  /* 0x000000146c2c723c */ /* 0x042fe2000004182c */
[----:B------:R-:W-:Y:S02]  /*fee0*/  LOP3.LUT R3, R141, 0x20, R186, 0xfe, !PT ;  /* 0x000000208d037812 */ /* 0x000fe400078efeba */
[----:B------:R-:W-:Y:S01]  /*fef0*/  ISETP.GE.AND P0, PT, R5, R129, PT ;  /* 0x000000810500720c */ /* 0x000fe20003f06270 */
[----:B------:R-:W-:Y:S01]  /*ff00*/  VIADD R5, R181, 0x49 ;  /* 0x00000049b5057836 */ /* 0x000fe20000000000 */
[----:B------:R-:W-:Y:S01]  /*ff10*/  ISETP.GE.AND P3, PT, R13, R128, PT ;  /* 0x000000800d00720c */ /* 0x000fe20003f66270 */
[----:B------:R-:W-:Y:S01]  /*ff20*/  HMMA.16816.F32.BF16 R40, R108, R22, R40 ;  /* 0x000000166c28723c */ /* 0x000fe20000041828 */
[----:B------:R-:W-:-:S02]  /*ff30*/  FSEL R130, R7, -INF , !P2 ;  /* 0xff80000007827808 */ /* 0x000fc40005000000 */
[----:B------:R-:W-:Y:S02]  /*ff40*/  FSEL R125, R65, -INF , !P4 ;  /* 0xff800000417d7808 */ /* 0x000fe40006000000 */
[C---:B------:R-:W-:Y:S02]  /*ff50*/  ISETP.GE.AND P5, PT, R9.reuse, R128, PT ;  /* 0x000000800900720c */ /* 0x040fe40003fa6270 */
[-C--:B------:R-:W-:Y:S02]  /*ff60*/  ISETP.GE.AND P4, PT, R9, R129.reuse, PT ;  /* 0x000000810900720c */ /* 0x080fe40003f86270 */
[----:B------:R-:W-:Y:S02]  /*ff70*/  LOP3.LUT R7, R141, 0x18, R186, 0xfe, !PT ;  /* 0x000000188d077812 */ /* 0x000fe400078efeba */
[----:B------:R-:W-:Y:S02]  /*ff80*/  FSEL R9, R16, -INF , !P6 ;  /* 0xff80000010097808 */ /* 0x000fe40007000000 */
[----:B------:R-:W-:-:S02]  /*ff90*/  ISETP.GE.AND P6, PT, R3, R129, PT ;  /* 0x000000810300720c */ /* 0x000fc40003fc6270 */
[----:B------:R-:W-:Y:S02]  /*ffa0*/  FSEL R119, R61, -INF , !P3 ;  /* 0xff8000003d777808 */ /* 0x000fe40005800000 */
[----:B------:R-:W-:Y:S02]  /*ffb0*/  FSEL R104, R55, -INF , !P0 ;  /* 0xff80000037687808 */ /* 0x000fe40004000000 */
[CC--:B------:R-:W-:Y:S02]  /*ffc0*/  ISETP.GE.AND P3, PT, R7.reuse, R128.reuse, PT ;  /* 0x000000800700720c */ /* 0x0c0fe40003f66270 */
[----:B------:R-:W-:Y:S02]  /*ffd0*/  ISETP.GE.AND P2, PT, R7, R129, PT ;  /* 0x000000810700720c */ /* 0x000fe40003f46270 */
[----:B------:R-:W-:Y:S02]  /*ffe0*/  FSEL R188, R18, -INF , !P1 ;  /* 0xff80000012bc7808 */ /* 0x000fe40004800000 */
[-C--:B------:R-:W-:Y:S01]  /*fff0*/  ISETP.GE.AND P0, PT, R5, R128.reuse, PT ;  /* 0x000000800500720c */ /* 0x080fe20003f06270 */
[----:B------:R-:W1:Y:S01]  /*10000*/  LDSM.16.M88.4 R16, [R144+0x3000] ;  /* 0x003000009010783b */ /* 0x000e620000000200 */
[----:B------:R-:W-:-:S02]  /*10010*/  ISETP.GE.AND P1, PT, R3, R128, PT ;  /* 0x000000800300720c */ /* 0x000fc40003f26270 */
[----:B------:R-:W-:Y:S02]  /*10020*/  LOP3.LUT R7, R141, 0x28, R186, 0xfe, !PT ;  /* 0x000000288d077812 */ /* 0x000fe400078efeba */
[----:B------:R-:W-:Y:S02]  /*10030*/  P2R R3, PR, RZ, 0x40 ;  /* 0x00000040ff037803 */ /* 0x000fe40000000000 */
[----:B------:R-:W-:Y:S02]  /*10040*/  FSEL R63, R12, -INF , !P5 ;  /* 0xff8000000c3f7808 */ /* 0x000fe40006800000 */
[----:B------:R-:W-:Y:S02]  /*10050*/  FSEL R113, R49, -INF , !P0 ;  /* 0xff80000031717808 */ /* 0x000fe40004000000 */
[C---:B------:R-:W-:Y:S02]  /*10060*/  ISETP.GE.AND P5, PT, R7.reuse, R128, PT ;  /* 0x000000800700720c */ /* 0x040fe40003fa6270 */
[----:B------:R-:W-:-:S02]  /*10070*/  ISETP.GE.AND P6, PT, R7, R129, PT ;  /* 0x000000810700720c */ /* 0x000fc40003fc6270 */
[----:B------:R-:W-:Y:S02]  /*10080*/  FSEL R140, R10, -INF , !P2 ;  /* 0xff8000000a8c7808 */ /* 0x000fe40005000000 */
[----:B------:R-:W-:Y:S02]  /*10090*/  FSEL R135, R4, -INF , !P1 ;  /* 0xff80000004877808 */ /* 0x000fe40004800000 */
[----:B------:R-:W-:Y:S02]  /*100a0*/  ISETP.GE.AND P0, PT, R5, R129, PT ;  /* 0x000000810500720c */ /* 0x000fe40003f06270 */
[--C-:B------:R-:W-:Y:S02]  /*100b0*/  LOP3.LUT R7, R141, 0x30, R186.reuse, 0xfe, !PT ;  /* 0x000000308d077812 */ /* 0x100fe400078efeba */
[----:B------:R-:W-:Y:S01]  /*100c0*/  ISETP.NE.AND P2, PT, R3, RZ, PT ;  /* 0x000000ff0300720c */ /* 0x000fe20003f45270 */
[----:B------:R-:W-:Y:S01]  /*100d0*/  VIADD R3, R181, 0x51 ;  /* 0x00000051b5037836 */ /* 0x000fe20000000000 */
[----:B------:R-:W-:-:S02]  /*100e0*/  LOP3.LUT R5, R141, 0x38, R186, 0xfe, !PT ;  /* 0x000000388d057812 */ /* 0x000fc400078efeba */
[----:B------:R-:W-:Y:S02]  /*100f0*/  LOP3.LUT R4, R141, 0x40, R186, 0xfe, !PT ;  /* 0x000000408d047812 */ /* 0x000fe400078efeba */
[----:B------:R-:W-:Y:S02]  /*10100*/  FSEL R142, R14, -INF , !P4 ;  /* 0xff8000000e8e7808 */ /* 0x000fe40006000000 */
[----:B------:R-:W-:Y:S02]  /*10110*/  FSEL R21, R8, -INF , !P3 ;  /* 0xff80000008157808 */ /* 0x000fe40005800000 */
[----:B------:R-:W-:Y:S02]  /*10120*/  FSEL R134, R6, -INF , !P2 ;  /* 0xff80000006867808 */ /* 0x000fe40005000000 */
[----:B------:R-:W-:Y:S02]  /*10130*/  FSEL R133, R64, -INF , !P5 ;  /* 0xff80000040857808 */ /* 0x000fe40006800000 */
[----:B------:R-:W-:-:S02]  /*10140*/  FSEL R132, R66, -INF , !P6 ;  /* 0xff80000042847808 */ /* 0x000fc40007000000 */
[CC--:B------:R-:W-:Y:S01]  /*10150*/  ISETP.GE.AND P3, PT, R7.reuse, R128.reuse, PT ;  /* 0x000000800700720c */ /* 0x0c0fe20003f66270 */
[C---:B-1----:R-:W-:Y:S01]  /*10160*/  HMMA.16816.F32.BF16 R36, R108.reuse, R16, R36 ;  /* 0x000000106c24723c */ /* 0x042fe20000041824 */
[-C--:B------:R-:W-:Y:S02]  /*10170*/  ISETP.GE.AND P4, PT, R7, R129.reuse, PT ;  /* 0x000000810700720c */ /* 0x080fe40003f86270 */
[CC--:B------:R-:W-:Y:S02]  /*10180*/  ISETP.GE.AND P1, PT, R5.reuse, R128.reuse, PT ;  /* 0x000000800500720c */ /* 0x0c0fe40003f26270 */
[-C--:B------:R-:W-:Y:S01]  /*10190*/  ISETP.GE.AND P2, PT, R5, R129.reuse, PT ;  /* 0x000000810500720c */ /* 0x080fe20003f46270 */
[----:B------:R-:W-:Y:S01]  /*101a0*/  HMMA.16816.F32.BF16 R32, R108, R18, R32 ;  /* 0x000000126c20723c */ /* 0x000fe20000041820 */
[C---:B------:R-:W-:Y:S02]  /*101b0*/  ISETP.GE.AND P5, PT, R4.reuse, R128, PT ;  /* 0x000000800400720c */ /* 0x040fe40003fa6270 */
[----:B------:R-:W-:-:S02]  /*101c0*/  ISETP.GE.AND P6, PT, R4, R129, PT ;  /* 0x000000810400720c */ /* 0x000fc40003fc6270 */
[----:B------:R-:W1:Y:S01]  /*101d0*/  LDSM.16.M88.4 R4, [R144+0x3800] ;  /* 0x003800009004783b */ /* 0x000e620000000200 */
[----:B------:R-:W-:Y:S01]  /*101e0*/  FSEL R112, R51, -INF , !P0 ;  /* 0xff80000033707808 */ /* 0x000fe20004000000 */
[----:B------:R-:W-:-:S04]  /*101f0*/  DEPBAR.LE SB0, 0x0 ;  /* 0x000080000000791a */ /* 0x000fc80000000000 */
[----:B------:R-:W-:Y:S02]  /*10200*/  ISETP.GE.AND P0, PT, R3, R128, PT ;  /* 0x000000800300720c */ /* 0x000fe40003f06270 */
[----:B------:R-:W-:Y:S02]  /*10210*/  LOP3.LUT R8, R141, 0x48, R186, 0xfe, !PT ;  /* 0x000000488d087812 */ /* 0x000fe400078efeba */
[----:B------:R-:W-:Y:S02]  /*10220*/  FSEL R67, R45, -INF , !P0 ;  /* 0xff8000002d437808 */ /* 0x000fe40004000000 */
[----:B------:R-:W-:Y:S01]  /*10230*/  ISETP.GE.AND P0, PT, R3, R129, PT ;  /* 0x000000810300720c */ /* 0x000fe20003f06270 */
[----:B------:R-:W-:Y:S01]  /*10240*/  VIADD R3, R181, 0x59 ;  /* 0x00000059b5037836 */ /* 0x000fe20000000000 */
[----:B------:R-:W-:Y:S02]  /*10250*/  FSEL R123, R60, -INF , !P3 ;  /* 0xff8000003c7b7808 */ /* 0x000fe40005800000 */
[----:B------:R-:W-:-:S02]  /*10260*/  FSEL R126, R62, -INF , !P4 ;  /* 0xff8000003e7e7808 */ /* 0x000fc40006000000 */
[----:B------:R-:W-:Y:S02]  /*10270*/  FSEL R64, R47, -INF , !P0 ;  /* 0xff8000002f407808 */ /* 0x000fe40004000000 */
[CC--:B------:R-:W-:Y:S02]  /*10280*/  ISETP.GE.AND P3, PT, R8.reuse, R128.reuse, PT ;  /* 0x000000800800720c */ /* 0x0c0fe40003f66270 */
[----:B------:R-:W-:Y:S02]  /*10290*/  ISETP.GE.AND P4, PT, R8, R129, PT ;  /* 0x000000810800720c */ /* 0x000fe40003f86270 */
[----:B------:R-:W-:Y:S02]  /*102a0*/  ISETP.GE.AND P0, PT, R3, R128, PT ;  /* 0x000000800300720c */ /* 0x000fe40003f06270 */
[----:B------:R-:W-:Y:S02]  /*102b0*/  LOP3.LUT R8, R141, 0x50, R186, 0xfe, !PT ;  /* 0x000000508d087812 */ /* 0x000fe400078efeba */
[----:B------:R-:W-:-:S02]  /*102c0*/  FSEL R127, R56, -INF , !P1 ;  /* 0xff800000387f7808 */ /* 0x000fc40004800000 */
[----:B------:R-:W-:Y:S02]  /*102d0*/  FSEL R122, R58, -INF , !P2 ;  /* 0xff8000003a7a7808 */ /* 0x000fe40005000000 */
[----:B------:R-:W-:Y:S02]  /*102e0*/  LOP3.LUT R10, R141, 0x60, R186, 0xfe, !PT ;  /* 0x000000608d0a7812 */ /* 0x000fe400078efeba */
[----:B------:R-:W-:Y:S02]  /*102f0*/  FSEL R101, R41, -INF , !P0 ;  /* 0xff80000029657808 */ /* 0x000fe40004000000 */
[C---:B------:R-:W-:Y:S02]  /*10300*/  ISETP.GE.AND P1, PT, R8.reuse, R128, PT ;  /* 0x000000800800720c */ /* 0x040fe40003f26270 */
[-C--:B------:R-:W-:Y:S01]  /*10310*/  ISETP.GE.AND P2, PT, R8, R129.reuse, PT ;  /* 0x000000810800720c */ /* 0x080fe20003f46270 */
[----:B------:R-:W-:Y:S01]  /*10320*/  VIADD R8, R181, 0x61 ;  /* 0x00000061b5087836 */ /* 0x000fe20000000000 */
[----:B-1----:R-:W-:Y:S01]  /*10330*/  HMMA.16816.F32.BF16 R28, R108, R4, R28 ;  /* 0x000000046c1c723c */ /* 0x002fe2000004181c */
[----:B------:R-:W-:-:S02]  /*10340*/  ISETP.GE.AND P0, PT, R3, R129, PT ;  /* 0x000000810300720c */ /* 0x000fc40003f06270 */
[----:B------:R-:W-:Y:S02]  /*10350*/  FSEL R120, R54, -INF , !P6 ;  /* 0xff80000036787808 */ /* 0x000fe40007000000 */
[----:B------:R-:W-:Y:S01]  /*10360*/  LOP3.LUT R3, R141, 0x58, R186, 0xfe, !PT ;  /* 0x000000588d037812 */ /* 0x000fe200078efeba */
[----:B------:R-:W-:Y:S01]  /*10370*/  HMMA.16816.F32.BF16 R24, R108, R6, R24 ;  /* 0x000000066c18723c */ /* 0x000fe20000041818 */
[----:B------:R-:W-:Y:S01]  /*10380*/  ISETP.GE.AND P6, PT, R10, R129, PT ;  /* 0x000000810a00720c */ /* 0x000fe20003fc6270 */
[----:B------:R-:W-:Y:S01]  /*10390*/  VIADD R4, R181, 0x71 ;  /* 0x00000071b5047836 */ /* 0x000fe20000000000 */
[----:B------:R-:W-:Y:S02]  /*103a0*/  FSEL R117, R52, -INF , !P5 ;  /* 0xff80000034757808 */ /* 0x000fe40006800000 */
[----:B------:R-:W-:Y:S02]  /*103b0*/  FSEL R100, R43, -INF , !P0 ;  /* 0xff8000002b647808 */ /* 0x000fe40004000000 */
[----:B------:R-:W-:Y:S01]  /*103c0*/  FSEL R114, R50, -INF , !P4 ;  /* 0xff80000032727808 */ /* 0x000fe20006000000 */
[----:B------:R-:W-:Y:S01]  /*103d0*/  BAR.SYNC.DEFER_BLOCKING 0x0 ;  /* 0x0000000000007b1d */ /* 0x000fe20000010000 */
[----:B------:R-:W-:-:S02]  /*103e0*/  ISETP.GE.AND P5, PT, R3, R128, PT ;  /* 0x000000800300720c */ /* 0x000fc40003fa6270 */
[-C--:B------:R-:W-:Y:S02]  /*103f0*/  ISETP.GE.AND P0, PT, R8, R128.reuse, PT ;  /* 0x000000800800720c */ /* 0x080fe40003f06270 */
[----:B------:R-:W-:Y:S02]  /*10400*/  ISETP.GE.AND P4, PT, R10, R128, PT ;  /* 0x000000800a00720c */ /* 0x000fe40003f86270 */
[----:B------:R-:W-:Y:S02]  /*10410*/  P2R R10, PR, RZ, 0x40 ;  /* 0x00000040ff0a7803 */ /* 0x000fe40000000000 */
[----:B------:R-:W-:Y:S02]  /*10420*/  FSEL R115, R48, -INF , !P3 ;  /* 0xff80000030737808 */ /* 0x000fe40005800000 */
[----:B------:R-:W-:Y:S02]  /*10430*/  ISETP.GE.AND P3, PT, R3, R129, PT ;  /* 0x000000810300720c */ /* 0x000fe40003f66270 */
[----:B------:R-:W-:-:S02]  /*10440*/  FSEL R3, R37, -INF , !P0 ;  /* 0xff80000025037808 */ /* 0x000fc40004000000 */
[----:B------:R-:W-:Y:S02]  /*10450*/  FSEL R107, R40, -INF , !P5 ;  /* 0xff800000286b7808 */ /* 0x000fe40006800000 */
[-C--:B------:R-:W-:Y:S01]  /*10460*/  ISETP.GE.AND P0, PT, R8, R129.reuse, PT ;  /* 0x000000810800720c */ /* 0x080fe20003f06270 */
[C---:B------:R-:W-:Y:S01]  /*10470*/  VIADD R8, R181.reuse, 0x69 ;  /* 0x00000069b5087836 */ /* 0x040fe20000000000 */
[----:B------:R-:W-:Y:S01]  /*10480*/  ISETP.NE.AND P5, PT, R10, RZ, PT ;  /* 0x000000ff0a00720c */ /* 0x000fe20003fa5270 */
[----:B------:R-:W-:Y:S01]  /*10490*/  VIADD R181, R181, 0x79 ;  /* 0x00000079b5b57836 */ /* 0x000fe20000000000 */
[----:B------:R-:W-:Y:S02]  /*104a0*/  LOP3.LUT R10, R141, 0x70, R186, 0xfe, !PT ;  /* 0x000000708d0a7812 */ /* 0x000fe400078efeba */
[----:B------:R-:W-:Y:S02]  /*104b0*/  FSEL R39, R39, -INF , !P0 ;  /* 0xff80000027277808 */ /* 0x000fe40004000000 */
[----:B------:R-:W-:-:S02]  /*104c0*/  ISETP.GE.AND P6, PT, R10, R129, PT ;  /* 0x000000810a00720c */ /* 0x000fc40003fc6270 */
[----:B------:R-:W-:Y:S02]  /*104d0*/  ISETP.GE.AND P0, PT, R8, R128, PT ;  /* 0x000000800800720c */ /* 0x000fe40003f06270 */
[----:B------:R-:W-:Y:S02]  /*104e0*/  FSEL R48, R30, -INF , !P6 ;  /* 0xff8000001e307808 */ /* 0x000fe40007000000 */
[----:B------:R-:W-:Y:S02]  /*104f0*/  FSEL R37, R33, -INF , !P0 ;  /* 0xff80000021257808 */ /* 0x000fe40004000000 */
[----:B------:R-:W-:Y:S02]  /*10500*/  ISETP.GT.AND P6, PT, R174, R163, PT ;  /* 0x000000a3ae00720c */ /* 0x000fe40003fc4270 */
[----:B------:R-:W-:Y:S02]  /*10510*/  ISETP.GE.AND P0, PT, R8, R129, PT ;  /* 0x000000810800720c */ /* 0x000fe40003f06270 */
[----:B------:R-:W-:-:S02]  /*10520*/  LOP3.LUT R11, R141, 0x68, R186, 0xfe, !PT ;  /* 0x000000688d0b7812 */ /* 0x000fc400078efeba */
[----:B------:R-:W-:Y:S02]  /*10530*/  FSEL R105, R44, -INF , !P1 ;  /* 0xff8000002c697808 */ /* 0x000fe40004800000 */
[----:B------:R-:W-:Y:S02]  /*10540*/  FSEL R106, R46, -INF , !P2 ;  /* 0xff8000002e6a7808 */ /* 0x000fe40005000000 */
[----:B------:R-:W-:Y:S02]  /*10550*/  FSEL R40, R35, -INF , !P0 ;  /* 0xff80000023287808 */ /* 0x000fe40004000000 */
[CC--:B------:R-:W-:Y:S02]  /*10560*/  ISETP.GE.AND P2, PT, R11.reuse, R128.reuse, PT ;  /* 0x000000800b00720c */ /* 0x0c0fe40003f46270 */
[----:B------:R-:W-:Y:S02]  /*10570*/  ISETP.GE.AND P1, PT, R11, R129, PT ;  /* 0x000000810b00720c */ /* 0x000fe40003f26270 */
[----:B------:R-:W-:-:S02]  /*10580*/  ISETP.GE.AND P0, PT, R4, R128, PT ;  /* 0x000000800400720c */ /* 0x000fc40003f06270 */
[----:B------:R-:W-:Y:S02]  /*10590*/  LOP3.LUT R186, R141, 0x78, R186, 0xfe, !PT ;  /* 0x000000788dba7812 */ /* 0x000fe400078efeba */
[----:B------:R-:W-:Y:S02]  /*105a0*/  FSEL R102, R42, -INF , !P3 ;  /* 0xff8000002a667808 */ /* 0x000fe40005800000 */
        /* <DEDUP_REMOVED lines=79> */
.L_x_7511:
[----:B------:R-:W-:Y:S02]  /*10aa0*/  ULDC UR8, c[0x0][0x248] ;  /* 0x0000920000087ab9 */ /* 0x000fe40000000800 */
[----:B------:R-:W-:-:S06]  /*10ab0*/  USHF.L.U32 UR4, UR8, 0x7, URZ ;  /* 0x0000000708047899 */ /* 0x000fcc000800063f */
[----:B------:R-:W-:-:S04]  /*10ac0*/  IADD3 R6, RZ, -UR4, RZ ;  /* 0x80000004ff067c10 */ /* 0x000fc8000fffe0ff */
[----:B------:R-:W-:-:S07]  /*10ad0*/  SHF.R.S32.HI R4, RZ, 0x1f, R6 ;  /* 0x0000001fff047819 */ /* 0x000fce0000011406 */
.L_x_7512:
        /* <DEDUP_REMOVED lines=31> */
.L_x_7510:
        /* <DEDUP_REMOVED lines=83> */
[----:B------:R-:W1:Y:S01]  /*11200*/  LDSM.16.MT88.4 R4, [R156+0x6000] ;  /* 0x006000009c04783b */ /* 0x000e620000004200 */
[--C-:B------:R-:W-:Y:S01]  /*11210*/  FFMA.FTZ R54, R183, UR10, -R60.reuse ;  /* 0x0000000ab7367c23 */ /* 0x100fe2000801083c */
[C---:B------:R-:W-:Y:S01]  /*11220*/  FSETP.NEU.FTZ.AND P0, PT, R59.reuse, -INF , PT ;  /* 0xff8000003b00780b */ /* 0x040fe20003f1d000 */
[----:B------:R-:W-:Y:S01]  /*11230*/  FMUL.FTZ R55, R59, UR10 ;  /* 0x0000000a3b377c20 */ /* 0x000fe20008410000 */
[----:B------:R-:W-:Y:S01]  /*11240*/  MUFU.EX2 R58, R58 ;  /* 0x0000003a003a7308 */ /* 0x000fe20000000800 */
[--C-:B------:R-:W-:Y:S01]  /*11250*/  FFMA.FTZ R65, R21, UR10, -R60.reuse ;  /* 0x0000000a15417c23 */ /* 0x100fe2000801083c */
[----:B------:R-:W-:Y:S01]  /*11260*/  FSEL R9, R59, RZ, P0 ;  /* 0x000000ff3b097208 */ /* 0x000fe20000000000 */
[----:B------:R-:W2:Y:S01]  /*11270*/  LDSM.16.MT88.4 R20, [R152+0x6000] ;  /* 0x006000009814783b */ /* 0x000ea20000004200 */
[----:B------:R-:W-:Y:S01]  /*11280*/  FSEL R55, R55, RZ, P0 ;  /* 0x000000ff37377208 */ /* 0x000fe20000000000 */
[--C-:B------:R-:W-:Y:S01]  /*11290*/  FFMA.FTZ R63, R63, UR10, -R60.reuse ;  /* 0x0000000a3f3f7c23 */ /* 0x100fe2000801083c */
[--C-:B------:R-:W-:Y:S01]  /*112a0*/  FFMA.FTZ R66, R139, UR10, -R60.reuse ;  /* 0x0000000a8b427c23 */ /* 0x100fe2000801083c */
[----:B------:R-:W-:Y:S01]  /*112b0*/  FADD.FTZ R9, R0, -R9 ;  /* 0x8000000900097221 */ /* 0x000fe20000010000 */
[----:B------:R-:W3:Y:S01]  /*112c0*/  MUFU.EX2 R56, R56 ;  /* 0x0000003800387308 */ /* 0x000ee20000000800 */
[--C-:B------:R-:W-:Y:S01]  /*112d0*/  FFMA.FTZ R53, R178, UR10, -R55.reuse ;  /* 0x0000000ab2357c23 */ /* 0x100fe20008010837 */
[--C-:B------:R-:W-:Y:S01]  /*112e0*/  FFMA.FTZ R52, R182, UR10, -R55.reuse ;  /* 0x0000000ab6347c23 */ /* 0x100fe20008010837 */
[----:B------:R-:W-:Y:S01]  /*112f0*/  FMUL.FTZ R0, R9, UR10 ;  /* 0x0000000a09007c20 */ /* 0x000fe20008410000 */
        /* <DEDUP_REMOVED lines=29> */
[----:B-----5:R-:W-:Y:S01]  /*114d0*/  F2FP.BF16.F32.PACK_AB R14, R54, R57 ;  /* 0x00000039360e723e */ /* 0x020fe200000010ff */
[----:B------:R-:W-:-:S06]  /*114e0*/  FFMA.FTZ R48, R48, UR10, -R55 ;  /* 0x0000000a30307c23 */ /* 0x000fcc0008010837 */
        /* <DEDUP_REMOVED lines=33> */
[--C-:B------:R-:W-:Y:S01]  /*11700*/  FFMA.FTZ R80, R138, UR10, -R55.reuse ;  /* 0x0000000a8a507c23 */ /* 0x100fe20008010837 */
[--C-:B------:R-:W-:Y:S01]  /*11710*/  FFMA.FTZ R82, R140, UR10, -R55.reuse ;  /* 0x0000000a8c527c23 */ /* 0x100fe20008010837 */
[C---:B------:R-:W-:Y:S01]  /*11720*/  HMMA.16816.F32.BF16 R96, R12.reuse, R4, R96 ;  /* 0x000000040c60723c */ /* 0x040fe20000041860 */
[--C-:B------:R-:W-:Y:S01]  /*11730*/  FFMA.FTZ R81, R136, UR10, -R55.reuse ;  /* 0x0000000a88517c23 */ /* 0x100fe20008010837 */
[----:B------:R-:W3:Y:S01]  /*11740*/  MUFU.EX2 R66, R66 ;  /* 0x0000004200427308 */ /* 0x000ee20000000800 */
[----:B------:R-:W-:Y:S01]  /*11750*/  FMUL.FTZ R27, R83, R0 ;  /* 0x00000000531b7220 */ /* 0x000fe20000410000 */
[-C--:B------:R-:W-:Y:S01]  /*11760*/  FMUL.FTZ R76, R76, R62.reuse ;  /* 0x0000003e4c4c7220 */ /* 0x080fe20000410000 */
[-C--:B------:R-:W-:Y:S01]  /*11770*/  FMUL.FTZ R77, R77, R62.reuse ;  /* 0x0000003e4d4d7220 */ /* 0x080fe20000410000 */
[C---:B------:R-:W-:Y:S01]  /*11780*/  HMMA.16816.F32.BF16 R92, R12.reuse, R6, R92 ;  /* 0x000000060c5c723c */ /* 0x040fe2000004185c */
[-C--:B------:R-:W-:Y:S01]  /*11790*/  FMUL.FTZ R4, R88, R62.reuse ;  /* 0x0000003e58047220 */ /* 0x080fe20000410000 */
[----:B------:R-:W-:Y:S01]  /*117a0*/  FMUL.FTZ R5, R89, R62 ;  /* 0x0000003e59057220 */ /* 0x000fe20000410000 */
[-C--:B------:R-:W-:Y:S01]  /*117b0*/  FMUL.FTZ R78, R78, R0.reuse ;  /* 0x000000004e4e7220 */ /* 0x080fe20000410000 */
[----:B------:R-:W-:Y:S01]  /*117c0*/  MUFU.EX2 R65, R65 ;  /* 0x0000004100417308 */ /* 0x000fe20000000800 */
[-C--:B------:R-:W-:Y:S01]  /*117d0*/  FMUL.FTZ R79, R79, R0.reuse ;  /* 0x000000004f4f7220 */ /* 0x080fe20000410000 */
[C---:B--2---:R-:W-:Y:S01]  /*117e0*/  HMMA.16816.F32.BF16 R24, R12.reuse, R20, R24 ;  /* 0x000000140c18723c */ /* 0x044fe20000041818 */
[-C--:B------:R-:W-:Y:S01]  /*117f0*/  FMUL.FTZ R6, R90, R0.reuse ;  /* 0x000000005a067220 */ /* 0x080fe20000410000 */
[-C--:B------:R-:W-:Y:S01]  /*11800*/  FMUL.FTZ R7, R91, R0.reuse ;  /* 0x000000005b077220 */ /* 0x080fe20000410000 */
[--C-:B------:R-:W-:Y:S01]  /*11810*/  FFMA.FTZ R88, R130, UR10, -R55.reuse ;  /* 0x0000000a82587c23 */ /* 0x100fe20008010837 */
[--C-:B------:R-:W-:Y:S01]  /*11820*/  FFMA.FTZ R83, R132, UR10, -R55.reuse ;  /* 0x0000000a84537c23 */ /* 0x100fe20008010837 */
[--C-:B------:R-:W-:Y:S01]  /*11830*/  FFMA.FTZ R90, R124, UR10, -R55.reuse ;  /* 0x0000000a7c5a7c23 */ /* 0x100fe20008010837 */
[----:B------:R-:W-:Y:S01]  /*11840*/  MUFU.EX2 R80, R80 ;  /* 0x0000005000507308 */ /* 0x000fe20000000800 */
[----:B---3--:R-:W-:Y:S01]  /*11850*/  F2FP.BF16.F32.PACK_AB R32, R66, R63 ;  /* 0x0000003f4220723e */ /* 0x008fe200000010ff */
[--C-:B------:R-:W-:Y:S01]  /*11860*/  FFMA.FTZ R89, R119, UR10, -R60.reuse ;  /* 0x0000000a77597c23 */ /* 0x100fe2000801083c */
[C---:B----4-:R-:W-:Y:S01]  /*11870*/  HMMA.16816.F32.BF16 R4, R12.reuse, R8, R4 ;  /* 0x000000080c04723c */ /* 0x050fe20000041804 */
[--C-:B------:R-:W-:Y:S01]  /*11880*/  FFMA.FTZ R91, R127, UR10, -R60.reuse ;  /* 0x0000000a7f5b7c23 */ /* 0x100fe2000801083c */
[--C-:B------:R-:W-:Y:S01]  /*11890*/  FFMA.FTZ R124, R113, UR10, -R60.reuse ;  /* 0x0000000a717c7c23 */ /* 0x100fe2000801083c */
[--C-:B------:R-:W-:Y:S01]  /*118a0*/  FFMA.FTZ R113, R120, UR10, -R55.reuse ;  /* 0x0000000a78717c23 */ /* 0x100fe20008010837 */
[--C-:B------:R-:W-:Y:S01]  /*118b0*/  FFMA.FTZ R120, R104, UR10, -R55.reuse ;  /* 0x0000000a68787c23 */ /* 0x100fe20008010837 */
[----:B------:R-:W-:Y:S01]  /*118c0*/  MUFU.EX2 R82, R82 ;  /* 0x0000005200527308 */ /* 0x000fe20000000800 */
[C---:B------:R-:W-:Y:S01]  /*118d0*/  HMMA.16816.F32.BF16 R8, R12.reuse, R10, R84 ;  /* 0x0000000a0c08723c */ /* 0x040fe20000041854 */
[--C-:B------:R-:W-:Y:S01]  /*118e0*/  FFMA.FTZ R104, R114, UR10, -R55.reuse ;  /* 0x0000000a72687c23 */ /* 0x100fe20008010837 */
[--C-:B------:R-:W-:Y:S01]  /*118f0*/  FFMA.FTZ R114, R101, UR10, -R60.reuse ;  /* 0x0000000a65727c23 */ /* 0x100fe2000801083c */
[--C-:B------:R-:W-:Y:S01]  /*11900*/  FFMA.FTZ R101, R106, UR10, -R55.reuse ;  /* 0x0000000a6a657c23 */ /* 0x100fe20008010837 */
[--C-:B------:R-:W-:Y:S01]  /*11910*/  FFMA.FTZ R106, R64, UR10, -R55.reuse ;  /* 0x0000000a406a7c23 */ /* 0x100fe20008010837 */
[--C-:B------:R-:W-:Y:S01]  /*11920*/  FFMA.FTZ R64, R102, UR10, -R55.reuse ;  /* 0x0000000a66407c23 */ /* 0x100fe20008010837 */
[----:B------:R-:W-:Y:S01]  /*11930*/  HMMA.16816.F32.BF16 R12, R12, R22, R76 ;  /* 0x000000160c0c723c */ /* 0x000fe2000004184c */
[--C-:B------:R-:W-:Y:S01]  /*11940*/  FFMA.FTZ R85, R142, UR10, -R55.reuse ;  /* 0x0000000a8e557c23 */ /* 0x100fe20008010837 */
[----:B------:R-:W2:Y:S01]  /*11950*/  MUFU.EX2 R84, R137 ;  /* 0x0000008900547308 */ /* 0x000ea20000000800 */
[----:B------:R-:W3:Y:S01]  /*11960*/  LDSM.16.MT88.4 R20, [R153+0x6800] ;  /* 0x006800009914783b */ /* 0x000ee20000004200 */
        /* <DEDUP_REMOVED lines=8> */
[----:B------:R-:W-:Y:S01]  /*119f0*/  FFMA.FTZ R102, R36, UR10, -R60 ;  /* 0x0000000a24667c23 */ /* 0x000fe2000801083c */
[----:B------:R-:W-:Y:S01]  /*11a00*/  FFMA.FTZ R41, R38, UR10, -R55 ;  /* 0x0000000a26297c23 */ /* 0x000fe20008010837 */
[----:B------:R-:W-:Y:S01]  /*11a10*/  FFMA.FTZ R53, R180, R0, R53 ;  /* 0x00000000b4357223 */ /* 0x000fe20000010035 */
[----:B------:R-:W-:Y:S01]  /*11a20*/  FFMA.FTZ R179, R179, R62, R58 ;  /* 0x0000003eb3b37223 */ /* 0x000fe2000001003a */
[----:B------:R-:W-:Y:S01]  /*11a30*/  LDSM.16.MT88.4 R36, [R152+0x9000] ;  /* 0x009000009824783b */ /* 0x000fe20000004200 */
[--C-:B------:R-:W-:Y:S01]  /*11a40*/  FFMA.FTZ R0, R50, UR10, -R60.reuse ;  /* 0x0000000a32007c23 */ /* 0x100fe2000801083c */
[----:B------:R-:W5:Y:S01]  /*11a50*/  MUFU.EX2 R81, R81 ;  /* 0x0000005100517308 */ /* 0x000f620000000800 */
[----:B--2---:R-:W-:Y:S01]  /*11a60*/  F2FP.BF16.F32.PACK_AB R34, R84, R65 ;  /* 0x000000415422723e */ /* 0x004fe200000010ff */
[----:B------:R-:W-:Y:S01]  /*11a70*/  FADD.FTZ R52, R52, R53 ;  /* 0x0000003534347221 */ /* 0x000fe20000010000 */
[----:B------:R-:W-:Y:S01]  /*11a80*/  FADD.FTZ R56, R56, R179 ;  /* 0x000000b338387221 */ /* 0x000fe20000010000 */
[----:B------:R-:W-:-:S02]  /*11a90*/  FFMA.FTZ R179, R49, UR10, -R60 ;  /* 0x0000000a31b37c23 */ /* 0x000fc4000801083c */
[----:B------:R-:W-:Y:S01]  /*11aa0*/  FADD.FTZ R51, R51, R52 ;  /* 0x0000003433337221 */ /* 0x000fe20000010000 */
[----:B------:R-:W-:Y:S01]  /*11ab0*/  FADD.FTZ R57, R57, R56 ;  /* 0x0000003839397221 */ /* 0x000fe20000010000 */
[----:B------:R-:W-:Y:S01]  /*11ac0*/  MUFU.EX2 R78, R78 ;  /* 0x0000004e004e7308 */ /* 0x000fe20000000800 */
[----:B----4-:R-:W-:Y:S02]  /*11ad0*/  F2FP.BF16.F32.PACK_AB R33, R80, R85 ;  /* 0x000000555021723e */ /* 0x010fe400000010ff */
[----:B------:R-:W-:-:S04]  /*11ae0*/  FADD.FTZ R54, R54, R57 ;  /* 0x0000003936367221 */ /* 0x000fc80000010000 */
[----:B------:R-:W-:Y:S01]  /*11af0*/  FADD.FTZ R63, R63, R54 ;  /* 0x000000363f3f7221 */ /* 0x000fe20000010000 */
[----:B------:R-:W2:Y:S01]  /*11b00*/  MUFU.EX2 R79, R79 ;  /* 0x0000004f004f7308 */ /* 0x000ea20000000800 */
[----:B-----5:R-:W-:Y:S02]  /*11b10*/  F2FP.BF16.F32.PACK_AB R35, R81, R82 ;  /* 0x000000525123723e */ /* 0x020fe400000010ff */
[----:B------:R-:W-:-:S04]  /*11b20*/  FADD.FTZ R66, R66, R63 ;  /* 0x0000003f42427221 */ /* 0x000fc80000010000 */
[----:B------:R-:W-:Y:S01]  /*11b30*/  FADD.FTZ R65, R65, R66 ;  /* 0x0000004241417221 */ /* 0x000fe20000010000 */
[----:B-1----:R-:W-:Y:S01]  /*11b40*/  HMMA.16816.F32.BF16 R96, R32, R16, R96 ;  /* 0x000000102060723c */ /* 0x002fe20000041860 */
[----:B------:R-:W-:Y:S02]  /*11b50*/  MUFU.EX2 R77, R77 ;  /* 0x0000004d004d7308 */ /* 0x000fe40000000800 */
[----:B------:R-:W-:-:S03]  /*11b60*/  FADD.FTZ R65, R84, R65 ;  /* 0x0000004154417221 */ /* 0x000fc60000010000 */
        /* <DEDUP_REMOVED lines=24> */
[----:B------:R-:W-:-:S06]  /*11cf0*/  FADD.FTZ R78, R79, R78 ;  /* 0x0000004e4f4e7221 */ /* 0x000fcc0000010000 */
[C---:B------:R-:W-:Y:S01]  /*11d00*/  HMMA.16816.F32.BF16 R96, R32.reuse, R28, R96 ;  /* 0x0000001c2060723c */ /* 0x040fe20000041860 */
[----:B------:R-:W-:Y:S05]  /*11d10*/  MUFU.EX2 R108, R108 ;  /* 0x0000006c006c7308 */ /* 0x000fea0000000800 */
        /* <DEDUP_REMOVED lines=87> */
[----:B------:R-:W-:Y:S01]  /*12290*/  MUFU.EX2 R179, R179 ;  /* 0x000000b300b37308 */ /* 0x000fe20000000800 */
[C---:B----4-:R-:W-:Y:S06]  /*122a0*/  HMMA.16816.F32.BF16 R24, R16.reuse, R28, R24 ;  /* 0x0000001c1018723c */ /* 0x050fec0000041818 */
[----:B------:R-:W-:Y:S01]  /*122b0*/  HMMA.16816.F32.BF16 R12, R16, R30, R12 ;  /* 0x0000001e100c723c */ /* 0x000fe2000004180c */
[----:B------:R-:W4:Y:S01]  /*122c0*/  LDSM.16.MT88.4 R16, [R153+0x9000] ;  /* 0x009000009910783b */ /* 0x000f220000004200 */
[----:B------:R-:W-:-:S02]  /*122d0*/  F2FP.BF16.F32.PACK_AB R28, R119, R102 ;  /* 0x00000066771c723e */ /* 0x000fc400000010ff */
[----:B-1----:R-:W-:-:S03]  /*122e0*/  F2FP.BF16.F32.PACK_AB R29, R126, R41 ;  /* 0x000000297e1d723e */ /* 0x002fc600000010ff */
[----:B------:R-:W-:Y:S02]  /*122f0*/  F2FP.BF16.F32.PACK_AB R30, R100, R3 ;  /* 0x00000003641e723e */ /* 0x000fe400000010ff */
[----:B---3--:R-:W-:-:S07]  /*12300*/  F2FP.BF16.F32.PACK_AB R31, R121, R42 ;  /* 0x0000002a791f723e */ /* 0x008fce00000010ff */
[C---:B-----5:R-:W-:Y:S06]  /*12310*/  HMMA.16816.F32.BF16 R96, R28.reuse, R20, R96 ;  /* 0x000000141c60723c */ /* 0x060fec0000041860 */
[C---:B--2---:R-:W-:Y:S01]  /*12320*/  HMMA.16816.F32.BF16 R4, R28.reuse, R32, R4 ;  /* 0x000000201c04723c */ /* 0x044fe20000041804 */
[----:B------:R-:W-:Y:S02]  /*12330*/  FADD.FTZ R20, R2, R51 ;  /* 0x0000003302147221 */ /* 0x000fe40000010000 */
[----:B------:R-:W-:Y:S02]  /*12340*/  MUFU.EX2 R2, R48 ;  /* 0x0000003000027308 */ /* 0x000fe40000000800 */
[----:B------:R-:W-:Y:S01]  /*12350*/  FADD.FTZ R85, R85, R20 ;  /* 0x0000001455557221 */ /* 0x000fe20000010000 */
[----:B------:R-:W-:Y:S01]  /*12360*/  HMMA.16816.F32.BF16 R92, R28, R22, R92 ;  /* 0x000000161c5c723c */ /* 0x000fe2000004185c */
[----:B------:R-:W-:Y:S01]  /*12370*/  FFMA.FTZ R33, R47, UR10, -R55 ;  /* 0x0000000a2f217c23 */ /* 0x000fe20008010837 */
[----:B------:R-:W1:Y:S01]  /*12380*/  LDSM.16.MT88.4 R20, [R156+0x9800] ;  /* 0x009800009c14783b */ /* 0x000e620000004200 */
[----:B------:R-:W-:Y:S01]  /*12390*/  FADD.FTZ R47, R80, R85 ;  /* 0x00000055502f7221 */ /* 0x000fe20000010000 */
[----:B------:R-:W-:-:S02]  /*123a0*/  FFMA.FTZ R32, R46, UR10, -R55 ;  /* 0x0000000a2e207c23 */ /* 0x000fc40008010837 */
[C---:B------:R-:W-:Y:S01]  /*123b0*/  HMMA.16816.F32.BF16 R8, R28.reuse, R34, R8 ;  /* 0x000000221c08723c */ /* 0x040fe20000041808 */
[----:B------:R-:W-:Y:S01]  /*123c0*/  FADD.FTZ R82, R82, R47 ;  /* 0x0000002f52527221 */ /* 0x000fe20000010000 */
[----:B------:R-:W2:Y:S03]  /*123d0*/  MUFU.EX2 R33, R33 ;  /* 0x0000002100217308 */ /* 0x000ea60000000800 */
[----:B------:R-:W-:Y:S01]  /*123e0*/  FADD.FTZ R82, R81, R82 ;  /* 0x0000005251527221 */ /* 0x000fe20000010000 */
[----:B------:R-:W-:Y:S01]  /*123f0*/  HMMA.16816.F32.BF16 R24, R28, R36, R24 ;  /* 0x000000241c18723c */ /* 0x000fe20000041818 */
[----:B------:R-:W-:-:S03]  /*12400*/  FFMA.FTZ R35, R45, UR10, -R55 ;  /* 0x0000000a2d237c23 */ /* 0x000fc60008010837 */
[----:B------:R-:W-:Y:S02]  /*12410*/  MUFU.EX2 R32, R32 ;  /* 0x0000002000207308 */ /* 0x000fe40000000800 */
[C---:B----4-:R-:W-:Y:S06]  /*12420*/  HMMA.16816.F32.BF16 R68, R28.reuse, R16, R68 ;  /* 0x000000101c44723c */ /* 0x050fec0000041844 */
[----:B------:R-:W3:Y:S01]  /*12430*/  MUFU.EX2 R35, R35 ;  /* 0x0000002300237308 */ /* 0x000ee20000000800 */
[----:B------:R-:W-:Y:S01]  /*12440*/  FADD.FTZ R17, R87, R82 ;  /* 0x0000005257117221 */ /* 0x000fe20000010000 */
[C---:B------:R-:W-:Y:S01]  /*12450*/  HMMA.16816.F32.BF16 R72, R28.reuse, R18, R72 ;  /* 0x000000121c48723c */ /* 0x040fe20000041848 */
[----:B------:R-:W4:Y:S02]  /*12460*/  LDSM.16.MT88.4 R84, [R154+0x9800] ;  /* 0x009800009a54783b */ /* 0x000f240000004200 */
[----:B------:R-:W-:Y:S01]  /*12470*/  FADD.FTZ R88, R88, R17 ;  /* 0x0000001158587221 */ /* 0x000fe20000010000 */
[----:B------:R-:W-:Y:S01]  /*12480*/  FADD.FTZ R17, R77, R78 ;  /* 0x0000004e4d117221 */ /* 0x000fe20000010000 */
[----:B--2---:R-:W-:Y:S01]  /*12490*/  F2FP.BF16.F32.PACK_AB R77, R33, R2 ;  /* 0x00000002214d723e */ /* 0x004fe200000010ff */
[----:B------:R-:W-:Y:S01]  /*124a0*/  HMMA.16816.F32.BF16 R12, R28, R38, R12 ;  /* 0x000000261c0c723c */ /* 0x000fe2000004180c */
[----:B------:R-:W-:Y:S01]  /*124b0*/  FADD.FTZ R83, R83, R88 ;  /* 0x0000005853537221 */ /* 0x000fe20000010000 */
[----:B------:R-:W-:Y:S01]  /*124c0*/  FADD.FTZ R17, R76, R17 ;  /* 0x000000114c117221 */ /* 0x000fe20000010000 */
[----:B------:R-:W-:-:S02]  /*124d0*/  F2FP.BF16.F32.PACK_AB R76, R43, R40 ;  /* 0x000000282b4c723e */ /* 0x000fc400000010ff */
[----:B------:R-:W-:Y:S01]  /*124e0*/  FADD.FTZ R90, R90, R83 ;  /* 0x000000535a5a7221 */ /* 0x000fe20000010000 */
[----:B------:R-:W-:Y:S01]  /*124f0*/  F2FP.BF16.F32.PACK_AB R78, R179, R0 ;  /* 0x00000000b34e723e */ /* 0x000fe200000010ff */
[----:B------:R-:W-:Y:S02]  /*12500*/  FADD.FTZ R28, R110, R17 ;  /* 0x000000116e1c7221 */ /* 0x000fe40000010000 */
[----:B------:R-:W-:Y:S01]  /*12510*/  FADD.FTZ R109, R109, R90 ;  /* 0x0000005a6d6d7221 */ /* 0x000fe20000010000 */
[----:B---3--:R-:W-:Y:S01]  /*12520*/  F2FP.BF16.F32.PACK_AB R79, R35, R32 ;  /* 0x00000020234f723e */ /* 0x008fe200000010ff */
[----:B------:R-:W-:Y:S01]  /*12530*/  FADD.FTZ R28, R89, R28 ;  /* 0x0000001c591c7221 */ /* 0x000fe20000010000 */
[----:B------:R-:W2:Y:S01]  /*12540*/  LDSM.16.MT88.4 R16, [R153+0x9800] ;  /* 0x009800009910783b */ /* 0x000ea20000004200 */
        /* <DEDUP_REMOVED lines=8> */
[----:B------:R-:W-:Y:S01]  /*125d0*/  FADD.FTZ R29, R113, R116 ;  /* 0x00000074711d7221 */ /* 0x000fe20000010000 */
[----:B------:R-:W1:Y:S01]  /*125e0*/  LDSM.16.MT88.4 R20, [R152+0x9800] ;  /* 0x009800009814783b */ /* 0x000e620000004200 */
[----:B------:R-:W-:-:S02]  /*125f0*/  FADD.FTZ R122, R122, R117 ;  /* 0x000000757a7a7221 */ /* 0x000fc40000010000 */
[----:B------:R-:W-:Y:S02]  /*12600*/  FADD.FTZ R29, R120, R29 ;  /* 0x0000001d781d7221 */ /* 0x000fe40000010000 */
[----:B------:R-:W-:Y:S01]  /*12610*/  FADD.FTZ R103, R103, R122 ;  /* 0x0000007a67677221 */ /* 0x000fe20000010000 */
[----:B----4-:R-:W-:Y:S03]  /*12620*/  HMMA.16816.F32.BF16 R88, R76, R84, R4 ;  /* 0x000000544c58723c */ /* 0x010fe60000041804 */
[----:B------:R-:W-:-:S04]  /*12630*/  FADD.FTZ R124, R124, R103 ;  /* 0x000000677c7c7221 */ /* 0x000fc80000010000 */
[----:B------:R-:W-:Y:S01]  /*12640*/  FADD.FTZ R105, R105, R124 ;  /* 0x0000007c69697221 */ /* 0x000fe20000010000 */
[C---:B------:R-:W-:Y:S01]  /*12650*/  HMMA.16816.F32.BF16 R84, R76.reuse, R86, R8 ;  /* 0x000000564c54723c */ /* 0x040fe20000041808 */
[----:B------:R-:W-:Y:S02]  /*12660*/  FADD.FTZ R4, R104, R29 ;  /* 0x0000001d68047221 */ /* 0x000fe40000010000 */
[----:B------:R-:W-:Y:S02]  /*12670*/  FADD.FTZ R112, R112, R105 ;  /* 0x0000006970707221 */ /* 0x000fe40000010000 */
[----:B------:R-:W-:Y:S02]  /*12680*/  FADD.FTZ R4, R115, R4 ;  /* 0x0000000473047221 */ /* 0x000fe40000010000 */
[----:B------:R-:W-:Y:S02]  /*12690*/  FADD.FTZ R67, R67, R112 ;  /* 0x0000007043437221 */ /* 0x000fe40000010000 */
[----:B------:R-:W-:Y:S01]  /*126a0*/  FADD.FTZ R5, R101, R4 ;  /* 0x0000000465057221 */ /* 0x000fe20000010000 */
[----:B--2---:R-:W-:Y:S03]  /*126b0*/  HMMA.16816.F32.BF16 R68, R76, R16, R68 ;  /* 0x000000104c44723c */ /* 0x004fe60000041844 */
[----:B------:R-:W-:-:S04]  /*126c0*/  FADD.FTZ R5, R106, R5 ;  /* 0x000000056a057221 */ /* 0x000fc80000010000 */
        /* <DEDUP_REMOVED lines=22> */
[----:B------:R-:W-:Y:S01]  /*12830*/  MOV R0, R59 ;  /* 0x0000003b00007202 */ /* 0x000fe20000000f00 */
[----:B------:R-:W-:-:S07]  /*12840*/  FADD.FTZ R180, R35, R32 ;  /* 0x0000002023b47221 */ /* 0x000fce0000010000 */
.L_x_7507:
        /* <DEDUP_REMOVED lines=16> */
.L_x_7517:
[----:B------:R-:W-:Y:S04]  /*12950*/  DEPBAR.LE SB0, 0x0 ;  /* 0x000080000000791a */ /* 0x000fe80000000000 */
[----:B------:R-:W-:Y:S01]  /*12960*/  BAR.SYNC.DEFER_BLOCKING 0x0 ;  /* 0x0000000000007b1d */ /* 0x000fe20000010000 */
[----:B------:R-:W-:Y:S01]  /*12970*/  ISETP.NE.AND P6, PT, R170, RZ, PT ;  /* 0x000000ffaa00720c */ /* 0x000fe20003fc5270 */
[----:B------:R-:W-:Y:S01]  /*12980*/  VIADD R174, R174, 0xffffffff ;  /* 0xffffffffaeae7836 */ /* 0x000fe20000000000 */
[----:B------:R-:W-:Y:S01]  /*12990*/  MOV R8, R178 ;  /* 0x000000b200087202 */ /* 0x000fe20000000f00 */
[----:B------:R-:W-:Y:S10]  /*129a0*/  IMAD.MOV.U32 R37, RZ, RZ, R177 ;  /* 0x000000ffff257224 */ /* 0x000ff400078e00b1 */
[----:B------:R-:W-:Y:S05]  /*129b0*/  @!P6 BRA `(.L_x_7514) ;  /* 0x0000000000f4e947 */ /* 0x000fea0003800000 */
        /* <DEDUP_REMOVED lines=61> */
.L_x_7514:
        /* <DEDUP_REMOVED lines=28> */
[----:B------:R-:W-:Y:S03]  /*12f50*/  ISETP.GT.AND P0, PT, R174, R163, PT ;  /* 0x000000a3ae00720c */ /* 0x000fe60003f04270 */
        /* <DEDUP_REMOVED lines=173> */
.L_x_7516:
        /* <DEDUP_REMOVED lines=28> */
.L_x_7515:
        /* <DEDUP_REMOVED lines=440> */
.L_x_7513:
        /* <DEDUP_REMOVED lines=8> */
[----:B------:R-:W5:Y:S01]  /*157f0*/  LDC R41, c[0x0][0x270] ;  /* 0x00009c00ff297b82 */ /* 0x000f620000000800 */
[----:B------:R-:W5:Y:S01]  /*15800*/  S2R R13, SR_TID.X ;  /* 0x00000000000d7919 */ /* 0x000f620000002100 */
[----:B------:R-:W5:Y:S01]  /*15810*/  S2R R40, SR_CTAID.X ;  /* 0x0000000000287919 */ /* 0x000f620000002500 */
[----:B-1----:R-:W-:Y:S01]  /*15820*/  FADD.FTZ R7, R4, R179 ;  /* 0x000000b304077221 */ /* 0x002fe20000010000 */
[----:B--2---:R-:W-:Y:S01]  /*15830*/  ULEA UR5, UR5, UR4, 0x18 ;  /* 0x0000000405057291 */ /* 0x004fe2000f8ec03f */
[----:B---3--:R-:W-:-:S03]  /*15840*/  FADD.FTZ R10, R5, R180 ;  /* 0x000000b4050a7221 */ /* 0x008fc60000010000 */
[----:B------:R-:W1:Y:S01]  /*15850*/  SHFL.BFLY PT, R6, R7, 0x1, 0x1f ;  /* 0x0c201f0007067f89 */ /* 0x000e6200000e0000 */
[----:B------:R-:W2:Y:S03]  /*15860*/  S2UR UR4, SR_CTAID.Z ;  /* 0x00000000000479c3 */ /* 0x000ea60000002700 */
[----:B------:R-:W3:Y:S01]  /*15870*/  SHFL.BFLY PT, R5, R10, 0x1, 0x1f ;  /* 0x0c201f000a057f89 */ /* 0x000ee200000e0000 */
[----:B----4-:R-:W-:-:S04]  /*15880*/  SHF.R.S32.HI R4, RZ, 0x1f, R3 ;  /* 0x0000001fff047819 */ /* 0x010fc80000011403 */
[CC--:B------:R-:W-:Y:S02]  /*15890*/  LEA.HI R8, R4.reuse, R3.reuse, RZ, 0x2 ;  /* 0x0000000304087211 */ /* 0x0c0fe400078f10ff */
[----:B------:R-:W-:Y:S02]  /*158a0*/  LEA.HI R4, R4, R3, RZ, 0x5 ;  /* 0x0000000304047211 */ /* 0x000fe400078f28ff */
[----:B------:R-:W-:Y:S01]  /*158b0*/  SHF.R.S32.HI R12, RZ, 0x2, R8 ;  /* 0x00000002ff0c7819 */ /* 0x000fe20000011408 */
[----:B-1----:R-:W-:Y:S01]  /*158c0*/  FADD.FTZ R6, R7, R6 ;  /* 0x0000000607067221 */ /* 0x002fe20000010000 */
[----:B------:R-:W-:Y:S02]  /*158d0*/  SHF.R.S32.HI R7, RZ, 0x1f, R8 ;  /* 0x0000001fff077819 */ /* 0x000fe40000011408 */
[----:B------:R-:W-:Y:S01]  /*158e0*/  LOP3.LUT R8, R8, 0x1ffffffc, RZ, 0xc0, !PT ;  /* 0x1ffffffc08087812 */ /* 0x000fe200078ec0ff */
[----:B---3--:R-:W-:Y:S01]  /*158f0*/  FADD.FTZ R5, R10, R5 ;  /* 0x000000050a057221 */ /* 0x008fe20000010000 */
[----:B------:R-:W-:Y:S01]  /*15900*/  BAR.SYNC.DEFER_BLOCKING 0x0 ;  /* 0x0000000000007b1d */ /* 0x000fe20000010000 */
[----:B------:R-:W-:-:S02]  /*15910*/  FSETP.NE.FTZ.AND P3, PT, R6, RZ, PT ;  /* 0x000000ff0600720b */ /* 0x000fc40003f75000 */
[----:B-----5:R-:W-:Y:S02]  /*15920*/  SHF.R.S32.HI R10, RZ, 0x1f, R13 ;  /* 0x0000001fff0a7819 */ /* 0x020fe4000001140d */
[----:B------:R-:W-:Y:S02]  /*15930*/  FSETP.NE.FTZ.AND P0, PT, R5, RZ, PT ;  /* 0x000000ff0500720b */ /* 0x000fe40003f15000 */
[----:B------:R-:W-:Y:S02]  /*15940*/  LEA.HI R7, R7, R12, RZ, 0x3 ;  /* 0x0000000c07077211 */ /* 0x000fe400078f18ff */
[----:B------:R-:W-:Y:S02]  /*15950*/  LEA.HI R10, R10, R13, RZ, 0x4 ;  /* 0x0000000d0a0a7211 */ /* 0x000fe400078f20ff */
[----:B------:R-:W-:Y:S02]  /*15960*/  LOP3.LUT R7, R7, 0xfffffff8, RZ, 0xc0, !PT ;  /* 0xfffffff807077812 */ /* 0x000fe400078ec0ff */
[----:B------:R-:W-:Y:S01]  /*15970*/  SHF.R.S32.HI R10, RZ, 0x4, R10 ;  /* 0x00000004ff0a7819 */ /* 0x000fe2000001140a */
[----:B------:R-:W1:Y:S01]  /*15980*/  @P3 MUFU.RCP R11, R6 ;  /* 0x00000006000b3308 */ /* 0x000e620000001000 */
[----:B------:R-:W-:Y:S01]  /*15990*/  IADD3 R7, R12, -R7, RZ ;  /* 0x800000070c077210 */ /* 0x000fe20007ffe0ff */
[----:B------:R-:W3:Y:S01]  /*159a0*/  @P3 LDC R45, c[0x0][0x2e8] ;  /* 0x0000ba00ff2d3b82 */ /* 0x000ee20000000800 */
[----:B------:R-:W-:Y:S01]  /*159b0*/  IADD3 R8, -R8, R3, RZ ;  /* 0x0000000308087210 */ /* 0x000fe20007ffe1ff */
[----:B------:R-:W-:Y:S01]  /*159c0*/  IMAD.SHL.U32 R12, R10, 0x40, RZ ;  /* 0x000000400a0c7824 */ /* 0x000fe200078e00ff */
[----:B------:R-:W-:-:S03]  /*159d0*/  R2P PR, R7, 0x6 ;  /* 0x0000000607007804 */ /* 0x000fc60000000000 */
[----:B------:R-:W4:Y:S01]  /*159e0*/  @P0 MUFU.RCP R9, R5 ;  /* 0x0000000500090308 */ /* 0x000f220000001000 */
[----:B------:R-:W-:Y:S01]  /*159f0*/  LOP3.LUT R12, R12, 0x1c0, RZ, 0xc0, !PT ;  /* 0x000001c00c0c7812 */ /* 0x000fe200078ec0ff */
[----:B------:R-:W5:Y:S06]  /*15a00*/  @P0 LDC R43, c[0x0][0x2e8] ;  /* 0x0000ba00ff2b0b82 */ /* 0x000f6c0000000800 */
[----:B------:R-:W2:Y:S01]  /*15a10*/  @P3 MUFU.LG2 R6, R6 ;  /* 0x0000000600063308 */ /* 0x000ea20000000c00 */
        /* <DEDUP_REMOVED lines=17> */
[C---:B----4-:R-:W-:Y:S01]  /*15b30*/  FMUL.FTZ R99, R9.reuse, R99 ;  /* 0x0000006309637220 */ /* 0x050fe20000410000 */
[C---:B------:R-:W-:Y:S01]  /*15b40*/  FMUL.FTZ R98, R9.reuse, R98 ;  /* 0x0000006209627220 */ /* 0x040fe20000410000 */
[----:B------:R-:W-:Y:S01]  /*15b50*/  FMUL.FTZ R95, R9, R95 ;  /* 0x0000005f095f7220 */ /* 0x000fe20000410000 */
[----:B------:R-:W-:Y:S01]  /*15b60*/  SHF.L.U32 R13, R11, 0x2, RZ ;  /* 0x000000020b0d7819 */ /* 0x000fe200000006ff */
[C---:B------:R-:W-:Y:S01]  /*15b70*/  FMUL.FTZ R94, R9.reuse, R94 ;  /* 0x0000005e095e7220 */ /* 0x040fe20000410000 */
[C---:B------:R-:W-:Y:S01]  /*15b80*/  FMUL.FTZ R91, R9.reuse, R91 ;  /* 0x0000005b095b7220 */ /* 0x040fe20000410000 */
[C---:B------:R-:W-:Y:S01]  /*15b90*/  FMUL.FTZ R90, R9.reuse, R90 ;  /* 0x0000005a095a7220 */ /* 0x040fe20000410000 */
[----:B------:R-:W-:Y:S01]  /*15ba0*/  LOP3.LUT R13, R12, 0x38, R13, 0xf8, !PT ;  /* 0x000000380c0d7812 */ /* 0x000fe200078ef80d */
[C---:B------:R-:W-:Y:S01]  /*15bb0*/  FMUL.FTZ R87, R9.reuse, R87 ;  /* 0x0000005709577220 */ /* 0x040fe20000410000 */
[C---:B------:R-:W-:Y:S01]  /*15bc0*/  FMUL.FTZ R86, R9.reuse, R86 ;  /* 0x0000005609567220 */ /* 0x040fe20000410000 */
[C---:B------:R-:W-:Y:S01]  /*15bd0*/  FMUL.FTZ R71, R9.reuse, R71 ;  /* 0x0000004709477220 */ /* 0x040fe20000410000 */
[C---:B------:R-:W-:Y:S01]  /*15be0*/  FMUL.FTZ R70, R9.reuse, R70 ;  /* 0x0000004609467220 */ /* 0x040fe20000410000 */
[C---:B------:R-:W-:Y:S01]  /*15bf0*/  FMUL.FTZ R75, R9.reuse, R75 ;  /* 0x0000004b094b7220 */ /* 0x040fe20000410000 */
[C---:B------:R-:W-:Y:S01]  /*15c00*/  FMUL.FTZ R74, R9.reuse, R74 ;  /* 0x0000004a094a7220 */ /* 0x040fe20000410000 */
[----:B------:R-:W-:Y:S01]  /*15c10*/  SHF.R.U32.HI R12, RZ, 0x3, R12 ;  /* 0x00000003ff0c7819 */ /* 0x000fe2000001160c */
[C---:B------:R-:W-:Y:S01]  /*15c20*/  FMUL.FTZ R83, R9.reuse, R83 ;  /* 0x0000005309537220 */ /* 0x040fe20000410000 */
[C---:B------:R-:W-:Y:S01]  /*15c30*/  FMUL.FTZ R82, R9.reuse, R82 ;  /* 0x0000005209527220 */ /* 0x040fe20000410000 */
[C---:B------:R-:W-:Y:S01]  /*15c40*/  FMUL.FTZ R79, R9.reuse, R79 ;  /* 0x0000004f094f7220 */ /* 0x040fe20000410000 */
[----:B------:R-:W-:Y:S01]  /*15c50*/  FMUL.FTZ R78, R9, R78 ;  /* 0x0000004e094e7220 */ /* 0x000fe20000410000 */
[----:B------:R-:W-:Y:S01]  /*15c60*/  IMAD.SHL.U32 R9, R7, 0x40, RZ ;  /* 0x0000004007097824 */ /* 0x000fe200078e00ff */
[----:B------:R-:W-:Y:S01]  /*15c70*/  LOP3.LUT R12, R13, R12, RZ, 0x3c, !PT ;  /* 0x0000000c0d0c7212 */ /* 0x000fe200078e3cff */
[----:B------:R-:W1:Y:S01]  /*15c80*/  @P0 MUFU.LG2 R5, R5 ;  /* 0x0000000500050308 */ /* 0x000e620000000c00 */
[----:B------:R-:W-:Y:S01]  /*15c90*/  LOP3.LUT R13, R7, 0x1, RZ, 0xc0, !PT ;  /* 0x00000001070d7812 */ /* 0x000fe200078ec0ff */
[----:B--2---:R-:W-:Y:S01]  /*15ca0*/  @P3 FMUL.FTZ R47, R6, 0.69314718246459960938 ;  /* 0x3f317218062f3820 */ /* 0x004fe20000410000 */
[----:B------:R-:W-:-:S02]  /*15cb0*/  SHF.R.S32.HI R7, RZ, 0x5, R4 ;  /* 0x00000005ff077819 */ /* 0x000fc40000011404 */
[----:B------:R-:W-:Y:S02]  /*15cc0*/  LOP3.LUT R9, R9, 0x1c0, RZ, 0xc0, !PT ;  /* 0x000001c009097812 */ /* 0x000fe400078ec0ff */
[----:B------:R-:W-:Y:S02]  /*15cd0*/  LEA R8, R7, R8, 0x9 ;  /* 0x0000000807087211 */ /* 0x000fe400078e48ff */
[----:B------:R-:W-:Y:S02]  /*15ce0*/  LEA.HI R9, R9, R9, RZ, 0x1d ;  /* 0x0000000909097211 */ /* 0x000fe400078fe8ff */
[----:B------:R-:W-:Y:S02]  /*15cf0*/  ISETP.NE.U32.AND P4, PT, R13, 0x1, PT ;  /* 0x000000010d00780c */ /* 0x000fe40003f85070 */
[----:B------:R-:W-:Y:S01]  /*15d00*/  LEA R8, R8, R9, 0x1 ;  /* 0x0000000908087211 */ /* 0x000fe200078e08ff */
[----:B------:R-:W-:Y:S01]  /*15d10*/  IMAD.MOV.U32 R9, RZ, RZ, 0x40 ;  /* 0x00000040ff097424 */ /* 0x000fe200078e00ff */
[----:B------:R-:W-:Y:S01]  /*15d20*/  LOP3.LUT R13, R11, 0xffffffe, RZ, 0xc0, !PT ;  /* 0x0ffffffe0b0d7812 */ /* 0x000fe200078ec0ff */
[----:B------:R-:W-:Y:S01]  /*15d30*/  IMAD.MOV.U32 R11, RZ, RZ, 0x20 ;  /* 0x00000020ff0b7424 */ /* 0x000fe200078e00ff */
[----:B------:R-:W-:Y:S01]  /*15d40*/  LEA R8, R8, UR5, 0x2 ;  /* 0x0000000508087c11 */ /* 0x000fe2000f8e10ff */
[----:B-1----:R-:W-:Y:S01]  /*15d50*/  @P0 FMUL.FTZ R5, R5, 0.69314718246459960938 ;  /* 0x3f31721805050820 */ /* 0x002fe20000410000 */
[----:B------:R-:W-:-:S02]  /*15d60*/  IADD3 R13, R168, -R13, RZ ;  /* 0x8000000da80d7210 */ /* 0x000fc40007ffe0ff */
[----:B------:R-:W-:Y:S01]  /*15d70*/  SEL R11, R11, 0xffffffe0, P4 ;  /* 0xffffffe00b0b7807 */ /* 0x000fe20002000000 */
[----:B------:R-:W-:Y:S01]  /*15d80*/  STS.64 [R8], R96 ;  /* 0x0000006008007388 */ /* 0x000fe20000000a00 */
[C---:B------:R-:W-:Y:S01]  /*15d90*/  IADD3 R16, R8.reuse, 0x80, RZ ;  /* 0x0000008008107810 */ /* 0x040fe20007ffe0ff */
[C---:B------:R-:W-:Y:S01]  /*15da0*/  @P2 VIADD R16, R8.reuse, 0xffffff80 ;  /* 0xffffff8008102836 */ /* 0x040fe20000000000 */
[----:B------:R-:W-:Y:S01]  /*15db0*/  SEL R9, R9, 0xffffffc0, !P1 ;  /* 0xffffffc009097807 */ /* 0x000fe20004800000 */
[----:B------:R1:W-:Y:S01]  /*15dc0*/  STS.64 [R8+0x800], R98 ;  /* 0x0008006208007388 */ /* 0x0003e20000000a00 */
[C---:B------:R-:W-:Y:S02]  /*15dd0*/  IADD3 R14, R8.reuse, R11, RZ ;  /* 0x0000000b080e7210 */ /* 0x040fe40007ffe0ff */
[----:B------:R-:W-:Y:S01]  /*15de0*/  LEA R12, R13, R12, 0x2 ;  /* 0x0000000c0d0c7211 */ /* 0x000fe200078e10ff */
[----:B------:R-:W-:Y:S01]  /*15df0*/  IMAD.IADD R13, R8, 0x1, R9 ;  /* 0x00000001080d7824 */ /* 0x000fe200078e0209 */
[----:B------:R-:W-:Y:S01]  /*15e00*/  IADD3 R18, R11, R16, RZ ;  /* 0x000000100b127210 */ /* 0x000fe20007ffe0ff */
[----:B------:R2:W-:Y:S01]  /*15e10*/  STS.64 [R14], R92 ;  /* 0x0000005c0e007388 */ /* 0x0005e20000000a00 */
[----:B------:R-:W-:-:S02]  /*15e20*/  IADD3 R15, R14, R9, RZ ;  /* 0x000000090e0f7210 */ /* 0x000fc40007ffe0ff */
[C---:B------:R-:W-:Y:S01]  /*15e30*/  IADD3 R17, R9.reuse, R16, RZ ;  /* 0x0000001009117210 */ /* 0x040fe20007ffe0ff */
[----:B------:R2:W-:Y:S01]  /*15e40*/  STS.64 [R14+0x800], R94 ;  /* 0x0008005e0e007388 */ /* 0x0005e20000000a00 */
[----:B------:R-:W-:Y:S01]  /*15e50*/  IMAD.IADD R19, R9, 0x1, R18 ;  /* 0x0000000109137824 */ /* 0x000fe200078e0212 */
[----:B------:R-:W-:Y:S02]  /*15e60*/  LEA R42, R12, UR5, 0x2 ;  /* 0x000000050c2a7c11 */ /* 0x000fe4000f8e10ff */
[----:B------:R2:W-:Y:S01]  /*15e70*/  STS.64 [R13], R88 ;  /* 0x000000580d007388 */ /* 0x0005e20000000a00 */
[----:B------:R-:W-:Y:S02]  /*15e80*/  LOP3.LUT R4, R4, 0xffffffe0, RZ, 0xc0, !PT ;  /* 0xffffffe004047812 */ /* 0x000fe400078ec0ff */
[----:B------:R-:W-:Y:S01]  /*15e90*/  SHF.R.S32.HI R44, RZ, 0x1f, R7 ;  /* 0x0000001fff2c7819 */ /* 0x000fe20000011407 */
[----:B------:R2:W-:Y:S01]  /*15ea0*/  STS.64 [R13+0x800], R90 ;  /* 0x0008005a0d007388 */ /* 0x0005e20000000a00 */
[----:B------:R-:W-:Y:S01]  /*15eb0*/  IADD3 R4, -R4, R3, RZ ;  /* 0x0000000304047210 */ /* 0x000fe20007ffe1ff */
[----:B------:R-:W-:Y:S01]  /*15ec0*/  IMAD.MOV.U32 R3, RZ, RZ, -0x800000 ;  /* 0xff800000ff037424 */ /* 0x000fe200078e00ff */
[----:B------:R-:W-:Y:S01]  /*15ed0*/  LEA.HI R44, R44, R7, RZ, 0x2 ;  /* 0x000000072c2c7211 */ /* 0x000fe200078f10ff */
[----:B------:R2:W-:Y:S01]  /*15ee0*/  STS.64 [R15], R84 ;  /* 0x000000540f007388 */ /* 0x0005e20000000a00 */
[----:B------:R-:W-:Y:S01]  /*15ef0*/  LOP3.LUT P1, RZ, R4, 0x3, RZ, 0xc0, !PT ;  /* 0x0000000304ff7812 */ /* 0x000fe2000782c0ff */
[----:B---3--:R-:W-:Y:S01]  /*15f00*/  @P3 FFMA.FTZ R3, R2, R45, R47 ;  /* 0x0000002d02033223 */ /* 0x008fe2000001002f */
[----:B------:R-:W-:Y:S01]  /*15f10*/  IADD3 R4, -R171, RZ, RZ ;  /* 0x000000ffab047210 */ /* 0x000fe20007ffe1ff */
[----:B------:R2:W-:Y:S01]  /*15f20*/  STS.64 [R15+0x800], R86 ;  /* 0x000800560f007388 */ /* 0x0005e20000000a00 */
[----:B-1----:R-:W1:Y:S01]  /*15f30*/  LDC.64 R8, c[0x0][0x2c0] ;  /* 0x0000b000ff087b82 */ /* 0x002e620000000a00 */
[----:B------:R-:W-:-:S02]  /*15f40*/  LOP3.LUT R44, R44, 0xffffffc, RZ, 0xc0, !PT ;  /* 0x0ffffffc2c2c7812 */ /* 0x000fc400078ec0ff */
[----:B------:R2:W-:Y:S01]  /*15f50*/  STS.64 [R16], R68 ;  /* 0x0000004410007388 */ /* 0x0005e20000000a00 */
[----:B------:R-:W-:Y:S01]  /*15f60*/  IMAD R4, R41, R4, UR4 ;  /* 0x0000000429047e24 */ /* 0x000fe2000f8e0204 */
[----:B------:R-:W-:Y:S02]  /*15f70*/  IADD3 R7, R7, -R44, RZ ;  /* 0x8000002c07077210 */ /* 0x000fe40007ffe0ff */
[----:B------:R2:W-:Y:S01]  /*15f80*/  STS.64 [R16+0x800], R70 ;  /* 0x0008004610007388 */ /* 0x0005e20000000a00 */
[----:B------:R-:W-:Y:S02]  /*15f90*/  SHF.L.U32 R6, R40, 0x6, RZ ;  /* 0x0000000628067819 */ /* 0x000fe400000006ff */
[----:B------:R-:W-:Y:S01]  /*15fa0*/  SHF.L.U32 R44, R168, 0x2, RZ ;  /* 0x00000002a82c7819 */ /* 0x000fe200000006ff */
[----:B------:R2:W-:Y:S01]  /*15fb0*/  STS.64 [R18], R72 ;  /* 0x0000004812007388 */ /* 0x0005e20000000a00 */
[----:B------:R-:W-:Y:S02]  /*15fc0*/  IMAD R7, R7, 0x10, R176 ;  /* 0x0000001007077824 */ /* 0x000fe400078e02b0 */
[----:B------:R-:W-:Y:S01]  /*15fd0*/  SHF.R.S32.HI R45, RZ, 0x1f, R44 ;  /* 0x0000001fff2d7819 */ /* 0x000fe2000001142c */
[----:B------:R2:W-:Y:S04]  /*15fe0*/  STS.64 [R18+0x800], R74 ;  /* 0x0008004a12007388 */ /* 0x0005e80000000a00 */
[----:B------:R2:W-:Y:S04]  /*15ff0*/  STS.64 [R17], R80 ;  /* 0x0000005011007388 */ /* 0x0005e80000000a00 */
[----:B------:R2:W-:Y:S04]  /*16000*/  STS.64 [R17+0x800], R82 ;  /* 0x0008005211007388 */ /* 0x0005e80000000a00 */
[----:B------:R2:W-:Y:S04]  /*16010*/  STS.64 [R19], R76 ;  /* 0x0000004c13007388 */ /* 0x0005e80000000a00 */
[----:B------:R2:W-:Y:S01]  /*16020*/  STS.64 [R19+0x800], R78 ;  /* 0x0008004e13007388 */ /* 0x0005e20000000a00 */
[----:B------:R-:W-:Y:S06]  /*16030*/  BAR.SYNC.DEFER_BLOCKING 0x0 ;  /* 0x0000000000007b1d */ /* 0x000fec0000010000 */
[----:B------:R-:W1:Y:S01]  /*16040*/  S2R R11, SR_CTAID.Y ;  /* 0x00000000000b7919 */ /* 0x000e620000002600 */
[----:B------:R2:W3:Y:S04]  /*16050*/  LDS.128 R36, [R42] ;  /* 0x000000002a247984 */ /* 0x0004e80000000c00 */
[----:B------:R2:W4:Y:S04]  /*16060*/  LDS.128 R32, [R42+0x800] ;  /* 0x000800002a207984 */ /* 0x0005280000000c00 */
[----:B------:R2:W2:Y:S04]  /*16070*/  LDS.128 R28, [R42+0x1000] ;  /* 0x001000002a1c7984 */ /* 0x0004a80000000c00 */
[----:B------:R2:W2:Y:S04]  /*16080*/  LDS.128 R24, [R42+0x1800] ;  /* 0x001800002a187984 */ /* 0x0004a80000000c00 */
[----:B------:R2:W2:Y:S01]  /*16090*/  LDS.128 R20, [R42+0x2000] ;  /* 0x002000002a147984 */ /* 0x0004a20000000c00 */
[----:B-1----:R-:W-:Y:S01]  /*160a0*/  IMAD R8, R11, R8, R171 ;  /* 0x000000080b087224 */ /* 0x002fe200078e02ab */
[----:B------:R-:W-:Y:S01]  /*160b0*/  MOV R11, 0xff800000 ;  /* 0xff800000000b7802 */ /* 0x000fe20000000f00 */
[----:B-----5:R-:W-:Y:S01]  /*160c0*/  @P0 FFMA.FTZ R11, R0, R43, R5 ;  /* 0x0000002b000b0223 */ /* 0x020fe20000010005 */
[----:B------:R1:W1:Y:S01]  /*160d0*/  LDS.128 R16, [R42+0x2800] ;  /* 0x002800002a107984 */ /* 0x0002620000000c00 */
[----:B------:R-:W-:-:S03]  /*160e0*/  IMAD R4, R8, R41, R4 ;  /* 0x0000002908047224 */ /* 0x000fc600078e0204 */
[----:B------:R1:W1:Y:S01]  /*160f0*/  LDS.128 R12, [R42+0x3000] ;  /* 0x003000002a0c7984 */ /* 0x0002620000000c00 */
[----:B------:R-:W-:Y:S01]  /*16100*/  IMAD R0, R4, R9, R6 ;  /* 0x0000000904007224 */ /* 0x000fe200078e0206 */
[----:B---3--:R-:W-:Y:S06]  /*16110*/  @P1 BRA `(.L_x_7519) ;  /* 0x0000000000301947 */ /* 0x008fec0003800000 */
        /* <DEDUP_REMOVED lines=12> */
.L_x_7519:
[----:B------:R-:W-:Y:S05]  /*161e0*/  BSYNC B0 ;  /* 0x0000000000007941 */ /* 0x000fea0003800000 */
.L_x_7518:
[----:B------:R-:W-:Y:S01]  /*161f0*/  ULDC UR4, c[0x0][0x2dc] ;  /* 0x0000b70000047ab9 */ /* 0x000fe20000000800 */
[----:B------:R-:W-:Y:S01]  /*16200*/  IMAD.WIDE R44, R10, 0x40, R44 ;  /* 0x000000400a2c7825 */ /* 0x000fe200078e022c */
[----:B---3--:R1:W3:Y:S03]  /*16210*/  LDS.128 R4, [R42+0x3800] ;  /* 0x003800002a047984 */ /* 0x0082e60000000c00 */
[----:B------:R-:W-:Y:S01]  /*16220*/  IMAD R0, R0, UR4, RZ ;  /* 0x0000000400007c24 */ /* 0x000fe2000f8e02ff */
[----:B------:R-:W-:Y:S01]  /*16230*/  ULDC.64 UR4, c[0x0][0x288] ;  /* 0x0000a20000047ab9 */ /* 0x000fe20000000a00 */
[----:B------:R-:W-:Y:S02]  /*16240*/  IMAD R169, R40, -0x40, R169 ;  /* 0xffffffc028a97824 */ /* 0x000fe400078e02a9 */
[----:B------:R-:W-:Y:S01]  /*16250*/  VIADD R8, R10, 0x8 ;  /* 0x000000080a087836 */ /* 0x000fe20000000000 */
[----:B------:R-:W-:Y:S01]  /*16260*/  IADD3 R9, P0, R0, R44, RZ ;  /* 0x0000002c00097210 */ /* 0x000fe20007f1e0ff */
[----:B------:R-:W-:-:S02]  /*16270*/  VIADD R2, R10, 0x18 ;  /* 0x000000180a027836 */ /* 0x000fc40000000000 */
[----:B------:R-:W-:Y:S01]  /*16280*/  VIADD R3, R10, 0x10 ;  /* 0x000000100a037836 */ /* 0x000fe20000000000 */
[----:B------:R-:W-:Y:S01]  /*16290*/  LEA.HI.X.SX32 R40, R0, R45, 0x1, P0 ;  /* 0x0000002d00287211 */ /* 0x000fe200000f0eff */
[C---:B------:R-:W-:Y:S01]  /*162a0*/  VIADD R0, R10.reuse, 0x30 ;  /* 0x000000300a007836 */ /* 0x040fe20000000000 */
[-C--:B------:R-:W-:Y:S02]  /*162b0*/  ISETP.GE.AND P0, PT, R10, R169.reuse, PT ;  /* 0x000000a90a00720c */ /* 0x080fe40003f06270 */
[-C--:B------:R-:W-:Y:S01]  /*162c0*/  ISETP.GE.AND P6, PT, R8, R169.reuse, PT ;  /* 0x000000a90800720c */ /* 0x080fe20003fc6270 */
[----:B------:R-:W-:Y:S01]  /*162d0*/  VIADD R8, R10, 0x20 ;  /* 0x000000200a087836 */ /* 0x000fe20000000000 */
[-C--:B------:R-:W-:Y:S01]  /*162e0*/  ISETP.GE.AND P4, PT, R2, R169.reuse, PT ;  /* 0x000000a90200720c */ /* 0x080fe20003f86270 */
[C---:B------:R-:W-:Y:S01]  /*162f0*/  VIADD R2, R10.reuse, 0x28 ;  /* 0x000000280a027836 */ /* 0x040fe20000000000 */
[-C--:B------:R-:W-:Y:S01]  /*16300*/  ISETP.GE.AND P5, PT, R3, R169.reuse, PT ;  /* 0x000000a90300720c */ /* 0x080fe20003fa6270 */
[----:B------:R-:W-:Y:S01]  /*16310*/  VIADD R10, R10, 0x38 ;  /* 0x000000380a0a7836 */ /* 0x000fe20000000000 */
[----:B------:R-:W-:-:S02]  /*16320*/  ISETP.GE.AND P3, PT, R8, R169, PT ;  /* 0x000000a90800720c */ /* 0x000fc40003f66270 */
[C---:B-12---:R-:W-:Y:S02]  /*16330*/  LEA R42, P1, R9.reuse, UR4, 0x2 ;  /* 0x00000004092a7c11 */ /* 0x046fe4000f8210ff */
[-C--:B------:R-:W-:Y:S02]  /*16340*/  ISETP.GE.AND P2, PT, R2, R169.reuse, PT ;  /* 0x000000a90200720c */ /* 0x080fe40003f46270 */
[----:B------:R-:W-:Y:S02]  /*16350*/  LEA.HI.X R43, R9, UR5, R40, 0x2, P1 ;  /* 0x00000005092b7c11 */ /* 0x000fe400088f1428 */
[----:B------:R-:W-:-:S03]  /*16360*/  ISETP.GE.AND P1, PT, R0, R169, PT ;  /* 0x000000a90000720c */ /* 0x000fc60003f26270 */
[----:B------:R1:W-:Y:S04]  /*16370*/  @!P0 STG.E.64 desc[UR6][R42.64], R36 ;  /* 0x000000242a008986 */ /* 0x0003e8000c101b06 */
[----:B------:R1:W-:Y:S01]  /*16380*/  @!P0 STG.E.64 desc[UR6][R42.64+0x8], R38 ;  /* 0x000008262a008986 */ /* 0x0003e2000c101b06 */
[----:B------:R-:W-:-:S03]  /*16390*/  ISETP.GE.AND P0, PT, R10, R169, PT ;  /* 0x000000a90a00720c */ /* 0x000fc60003f06270 */
[----:B----4-:R1:W-:Y:S04]  /*163a0*/  @!P6 STG.E.128 desc[UR6][R42.64+0x800], R32 ;  /* 0x000800202a00e986 */ /* 0x0103e8000c101d06 */
[----:B------:R1:W-:Y:S04]  /*163b0*/  @!P5 STG.E.128 desc[UR6][R42.64+0x1000], R28 ;  /* 0x0010001c2a00d986 */ /* 0x0003e8000c101d06 */
[----:B------:R1:W-:Y:S04]  /*163c0*/  @!P4 STG.E.128 desc[UR6][R42.64+0x1800], R24 ;  /* 0x001800182a00c986 */ /* 0x0003e8000c101d06 */
[----:B------:R1:W-:Y:S04]  /*163d0*/  @!P3 STG.E.128 desc[UR6][R42.64+0x2000], R20 ;  /* 0x002000142a00b986 */ /* 0x0003e8000c101d06 */
[----:B------:R1:W-:Y:S04]  /*163e0*/  @!P2 STG.E.128 desc[UR6][R42.64+0x2800], R16 ;  /* 0x002800102a00a986 */ /* 0x0003e8000c101d06 */
[----:B------:R1:W-:Y:S01]  /*163f0*/  @!P1 STG.E.128 desc[UR6][R42.64+0x3000], R12 ;  /* 0x0030000c2a009986 */ /* 0x0003e2000c101d06 */
[----:B---3--:R-:W-:Y:S05]  /*16400*/  @P0 EXIT ;  /* 0x000000000000094d */ /* 0x008fea0003800000 */
[----:B------:R-:W-:Y:S01]  /*16410*/  STG.E.128 desc[UR6][R42.64+0x3800], R4 ;  /* 0x003800042a007986 */ /* 0x000fe2000c101d06 */
[----:B------:R-:W-:Y:S05]  /*16420*/  EXIT ;  /* 0x000000000000794d */ /* 0x000fea0003800000 */
.L_x_7520:
        /* <DEDUP_REMOVED lines=13> */
.L_x_8058:


//--------------------- .text._ZN5flash24flash_fwd_splitkv_kernelI23Flash_fwd_kernel_traitsILi64ELi64ELi128ELi4ELb0ELb0EN7cutlass10bfloat16_tE19Flash_kernel_traitsILi64ELi64ELi128ELi4ES3_EELb1ELb0ELb0ELb0ELb1ELb1ELb1ELb1EEEvNS_16Flash_fwd_paramsE --------------------------
	.section	.text._ZN5flash24flash_fwd_splitkv_kernelI23Flash_fwd_kernel_traitsILi64ELi64ELi128ELi4ELb0ELb0EN7cutlass10bfloat16_tE19Flash_kernel_traitsILi64ELi64ELi128ELi4ES3_EELb1ELb0ELb0ELb0ELb1ELb1ELb1ELb1EEEvNS_16Flash_fwd_paramsE,"ax",@progbits
	.align	128
        .global         _ZN5flash24flash_fwd_splitkv_kernelI23Flash_fwd_kernel_traitsILi64ELi64ELi128ELi4ELb0ELb0EN7cutlass10bfloat16_tE19Flash_kernel_traitsILi64ELi64ELi128ELi4ES3_EELb1ELb0ELb0ELb0ELb1ELb1ELb1ELb1EEEvNS_16Flash_fwd_paramsE
        .type           _ZN5flash24flash_fwd_splitkv_kernelI23Flash_fwd_kernel_traitsILi64ELi64ELi128ELi4ELb0ELb0EN7cutlass10bfloat16_tE19Flash_kernel_traitsILi64ELi64ELi128ELi4ES3_EELb1ELb0ELb0ELb0ELb1ELb1ELb1ELb1EEEvNS_16Flash_fwd_paramsE,@function
        .size           _ZN5flash24flash_fwd_splitkv_kernelI23Flash_fwd_kernel_traitsILi64ELi64ELi128ELi4ELb0ELb0EN7cutlass10bfloat16_tE19Flash_kernel_traitsILi64ELi64ELi128ELi4ES3_EELb1ELb0ELb0ELb0ELb1ELb1ELb1ELb1EEEvNS_16Flash_fwd_paramsE,(.L_x_8059 - _ZN5flash24flash_fwd_splitkv_kernelI23Flash_fwd_kernel_traitsILi64ELi64ELi128ELi4ELb0ELb0EN7cutlass10bfloat16_tE19Flash_kernel_traitsILi64ELi64ELi128ELi4ES3_EELb1ELb0ELb0ELb0ELb1ELb1ELb1ELb1EEEvNS_16Flash_fwd_paramsE)
        .other          _ZN5flash24flash_fwd_splitkv_kernelI23Flash_fwd_kernel_traitsILi64ELi64ELi128ELi4ELb0ELb0EN7cutlass10bfloat16_tE19Flash_kernel_traitsILi64ELi64ELi128ELi4ES3_EELb1ELb0ELb0ELb0ELb1ELb1ELb1ELb1EEEvNS_16Flash_fwd_paramsE,@"STO_CUDA_ENTRY STV_DEFAULT"
_ZN5flash24flash_fwd_splitkv_kernelI23Flash_fwd_kernel_traitsILi64ELi64ELi128ELi4ELb0ELb0EN7cutlass10bfloat16_tE19Flash_kernel_traitsILi64ELi64ELi128ELi4ES3_EELb1ELb0ELb0ELb0ELb1ELb1ELb1ELb1EEEvNS_16Flash_fwd_paramsE:
.text._ZN5flash24flash_fwd_splitkv_kernelI23Flash_fwd_kernel_traitsILi64ELi64ELi128ELi4ELb0ELb0EN7cutlass10bfloat16_tE19Flash_kernel_traitsILi64ELi64ELi128ELi4ES3_EELb1ELb0ELb0ELb0ELb1ELb1ELb1ELb1EEEvNS_16Flash_fwd_paramsE:
        /* <DEDUP_REMOVED lines=59> */
.L_x_7521:
[----:B------:R-:W1:Y:S02]  /*03b0*/  LDC R73, c[0x0][0x2c8] ;  /* 0x0000b200ff497b82 */ /* 0x000e640000000800 */
.L_x_7522:
        /* <DEDUP_REMOVED lines=69> */
[----:B------:R-:W-:Y:S02]  /*0810*/  LOP3.LUT R7, R0, 0x3ffffff0, RZ, 0xc0, !PT ;  /* 0x3ffffff000077812 */ /* 0x000fe400078ec0ff */
[----:B------:R-:W-:-:S03]  /*0820*/  SHF.R.S32.HI R0, RZ, 0x4, R0 ;  /* 0x00000004ff007819 */ /* 0x000fc60000011400 */
[----:B------:R-:W-:Y:S02]  /*0830*/  IMAD.IADD R7, R60, 0x1, -R7 ;  /* 0x000000013c077824 */ /* 0x000fe400078e0a07 */
[C---:B------:R-:W-:Y:S02]  /*0840*/  VIADD R10, R0.reuse, 0x18 ;  /* 0x00000018000a7836 */ /* 0x040fe40000000000 */
[----:B------:R-:W-:Y:S02]  /*0850*/  IMAD.SHL.U32 R6, R7, 0x4, RZ ;  /* 0x0000000407067824 */ /* 0x000fe400078e00ff */
[C---:B------:R-:W-:Y:S02]  /*0860*/  VIADD R16, R0.reuse, 0x8 ;  /* 0x0000000800107836 */ /* 0x040fe40000000000 */
[----:B------:R-:W-:Y:S01]  /*0870*/  VIADD R12, R0, 0x10 ;  /* 0x00000010000c7836 */ /* 0x000fe20000000000 */
[----:B------:R-:W-:Y:S01]  /*0880*/  SHF.R.S32.HI R7, RZ, 0x1f, R6 ;  /* 0x0000001fff077819 */ /* 0x000fe20000011406 */
[----:B-1----:R-:W-:-:S02]  /*0890*/  IMAD R2, R4, R2, R179 ;  /* 0x0000000204027224 */ /* 0x002fc400078e02b3 */
[----:B------:R-:W-:Y:S02]  /*08a0*/  VIADD R8, R0, 0x20 ;  /* 0x0000002000087836 */ /* 0x000fe40000000000 */
[----:B------:R-:W-:Y:S02]  /*08b0*/  IMAD R2, R2, R5, R138 ;  /* 0x0000000502027224 */ /* 0x000fe400078e028a */
[----:B------:R-:W-:-:S04]  /*08c0*/  IMAD.WIDE R6, R0, 0x40, R6 ;  /* 0x0000004000067825 */ /* 0x000fc800078e0206 */
[--C-:B------:R-:W-:Y:S02]  /*08d0*/  IMAD R3, R2, R3, R65.reuse ;  /* 0x0000000302037224 */ /* 0x100fe400078e0241 */
[----:B------:R-:W-:Y:S02]  /*08e0*/  IMAD.IADD R65, R178, 0x1, -R65 ;  /* 0x00000001b2417824 */ /* 0x000fe400078e0a41 */
[----:B------:R-:W-:Y:S01]  /*08f0*/  IMAD R5, R3, UR4, RZ ;  /* 0x0000000403057c24 */ /* 0x000fe2000f8e02ff */
[----:B------:R-:W-:Y:S01]  /*0900*/  ULDC.64 UR4, c[0x0][0x288] ;  /* 0x0000a20000047ab9 */ /* 0x000fe20000000a00 */
[----:B------:R-:W-:Y:S01]  /*0910*/  VIADD R4, R0, 0x30 ;  /* 0x0000003000047836 */ /* 0x000fe20000000000 */
[-C--:B------:R-:W-:Y:S02]  /*0920*/  ISETP.GE.AND P2, PT, R16, R65.reuse, PT ;  /* 0x000000411000720c */ /* 0x080fe40003f46270 */
[----:B------:R-:W-:Y:S01]  /*0930*/  IADD3 R2, P0, R5, R6, RZ ;  /* 0x0000000605027210 */ /* 0x000fe20007f1e0ff */
[C---:B------:R-:W-:Y:S01]  /*0940*/  VIADD R6, R0.reuse, 0x28 ;  /* 0x0000002800067836 */ /* 0x040fe20000000000 */
[----:B------:R-:W-:-:S02]  /*0950*/  ISETP.GE.AND P4, PT, R0, R65, PT ;  /* 0x000000410000720c */ /* 0x000fc40003f86270 */
[----:B------:R-:W-:Y:S02]  /*0960*/  LEA.HI.X.SX32 R5, R5, R7, 0x1, P0 ;  /* 0x0000000705057211 */ /* 0x000fe400000f0eff */
[----:B------:R-:W-:Y:S02]  /*0970*/  LEA R14, P0, R2, UR4, 0x2 ;  /* 0x00000004020e7c11 */ /* 0x000fe4000f8010ff */
[-C--:B------:R-:W-:Y:S02]  /*0980*/  ISETP.GE.AND P6, PT, R6, R65.reuse, PT ;  /* 0x000000410600720c */ /* 0x080fe40003fc6270 */
[----:B------:R-:W-:Y:S01]  /*0990*/  LEA.HI.X R15, R2, UR5, R5, 0x2, P0 ;  /* 0x00000005020f7c11 */ /* 0x000fe200080f1405 */
[----:B------:R-:W-:Y:S01]  /*09a0*/  VIADD R2, R0, 0x38 ;  /* 0x0000003800027836 */ /* 0x000fe20000000000 */
[-C--:B------:R-:W-:Y:S01]  /*09b0*/  ISETP.GE.AND P0, PT, R10, R65.reuse, PT ;  /* 0x000000410a00720c */ /* 0x080fe20003f06270 */
[----:B------:R-:W-:Y:S01]  /*09c0*/  ULDC.64 UR4, c[0x0][0x2b8] ;  /* 0x0000ae0000047ab9 */ /* 0x000fe20000000a00 */
[----:B------:R-:W-:Y:S01]  /*09d0*/  ISETP.GE.AND P1, PT, R12, R65, PT ;  /* 0x000000410c00720c */ /* 0x000fe20003f26270 */
[----:B------:R1:W-:Y:S01]  /*09e0*/  @!P2 STG.E.128 desc[UR6][R14.64+0x800], RZ ;  /* 0x000800ff0e00a986 */ /* 0x0003e2000c101d06 */
[----:B------:R-:W-:-:S02]  /*09f0*/  SHF.R.S32.HI R5, RZ, 0x1f, R3 ;  /* 0x0000001fff057819 */ /* 0x000fc40000011403 */
[-C--:B------:R-:W-:Y:S01]  /*0a00*/  ISETP.GE.OR P2, PT, R16, R65.reuse, P5 ;  /* 0x000000411000720c */ /* 0x080fe20002f46670 */
[----:B------:R1:W-:Y:S01]  /*0a10*/  @!P4 STG.E.128 desc[UR6][R14.64], RZ ;  /* 0x000000ff0e00c986 */ /* 0x0003e2000c101d06 */
[-C--:B------:R-:W-:Y:S02]  /*0a20*/  ISETP.GE.OR P5, PT, R12, R65.reuse, P5 ;  /* 0x000000410c00720c */ /* 0x080fe40002fa6670 */
[-C--:B------:R-:W-:Y:S01]  /*0a30*/  ISETP.GE.AND P3, PT, R8, R65.reuse, PT ;  /* 0x000000410800720c */ /* 0x080fe20003f66270 */
[----:B------:R1:W-:Y:S01]  /*0a40*/  @!P6 STG.E.128 desc[UR6][R14.64+0x2800], RZ ;  /* 0x002800ff0e00e986 */ /* 0x0003e2000c101d06 */
[----:B------:R-:W-:Y:S02]  /*0a50*/  LOP3.LUT P6, RZ, R60, 0xf, RZ, 0xc0, !PT ;  /* 0x0000000f3cff7812 */ /* 0x000fe400078cc0ff */
[----:B------:R-:W-:Y:S01]  /*0a60*/  ISETP.GE.AND P4, PT, R4, R65, PT ;  /* 0x000000410400720c */ /* 0x000fe20003f86270 */
        /* <DEDUP_REMOVED lines=34> */
.L_x_7523:
        /* <DEDUP_REMOVED lines=27> */
.L_x_7524:
[----:B------:R-:W-:Y:S05]  /*0e40*/  @!P2 BRA `(.L_x_7525) ;  /* 0x000000040040a947 */ /* 0x000fea0003800000 */
[----:B-----5:R-:W2:Y:S01]  /*0e50*/  LDC R11, c[0x0][0x380] ;  /* 0x0000e000ff0b7b82 */ /* 0x020ea20000000800 */
        /* <DEDUP_REMOVED lines=72> */
[C---:B------:R-:W-:Y:S02]  /*12e0*/  IMAD R9, R4.reuse, UR5, R9 ;  /* 0x0000000504097c24 */ /* 0x040fe4000f8e0209 */
[----:B------:R-:W-:Y:S01]  /*12f0*/  IMAD.WIDE.U32 R18, R4, UR4, R10 ;  /* 0x0000000404127c25 */ /* 0x000fe2000f8e000a */
[----:B------:R-:W-:-:S03]  /*1300*/  MOV R10, R6 ;  /* 0x00000006000a7202 */ /* 0x000fc60000000f00 */
[----:B------:R-:W-:Y:S01]  /*1310*/  IMAD.IADD R21, R7, 0x1, R3 ;  /* 0x0000000107157824 */ /* 0x000fe200078e0203 */
[----:B------:R-:W-:Y:S02]  /*1320*/  IADD3 R19, R19, R9, RZ ;  /* 0x0000000913137210 */ /* 0x000fe40007ffe0ff */
[----:B------:R-:W-:Y:S01]  /*1330*/  MOV R8, R18 ;  /* 0x0000001200087202 */ /* 0x000fe20000000f00 */
[----:B------:R-:W-:Y:S06]  /*1340*/  BRA `(.L_x_7526) ;  /* 0x0000000400407947 */ /* 0x000fec0003800000 */
.L_x_7525:
        /* <DEDUP_REMOVED lines=49> */
.L_x_7527:
        /* <DEDUP_REMOVED lines=31> */
.L_x_7526:
[----:B------:R1:W5:Y:S01]  /*1850*/  @P5 LDG.E R9, desc[UR6][R140.64] ;  /* 0x000000068c095981 */ /* 0x000362000c1e1900 */
[----:B------:R-:W-:Y:S01]  /*1860*/  ISETP.NE.AND P0, PT, R0, -0x1, PT ;  /* 0xffffffff0000780c */ /* 0x000fe20003f05270 */
[----:B------:R-:W2:Y:S01]  /*1870*/  LDC.64 R2, c[0x0][0x240] ;  /* 0x00009000ff027b82 */ /* 0x000ea20000000a00 */
[----:B-----5:R-:W-:Y:S01]  /*1880*/  SHF.R.S32.HI R11, RZ, 0x1f, R60 ;  /* 0x0000001fff0b7819 */ /* 0x020fe2000001143c */
        /* <DEDUP_REMOVED lines=16> */
[----:B------:R-:W-:-:S02]  /*1990*/  LOP3.LUT R23, R67, 0xfffffff0, RZ, 0xc0, !PT ;  /* 0xfffffff043177812 */ /* 0x000fc400078ec0ff */
[----:B------:R-:W-:Y:S01]  /*19a0*/  LOP3.LUT R25, R25, 0x1c0, RZ, 0xc0, !PT ;  /* 0x000001c019197812 */ /* 0x000fe200078ec0ff */
[----:B------:R-:W-:Y:S01]  /*19b0*/  IMAD.SHL.U32 R14, R64, 0x8, RZ ;  /* 0x00000008400e7824 */ /* 0x000fe200078e00ff */
[----:B------:R-:W-:Y:S01]  /*19c0*/  SHF.R.S32.HI R80, RZ, 0x7, R80 ;  /* 0x00000007ff507819 */ /* 0x000fe20000011450 */
[----:B------:R-:W-:Y:S01]  /*19d0*/  IMAD.IADD R72, R60, 0x1, -R23 ;  /* 0x000000013c487824 */ /* 0x000fe200078e0a17 */
[----:B------:R-:W-:Y:S01]  /*19e0*/  SHF.R.U32.HI R134, RZ, 0x3, R25 ;  /* 0x00000003ff867819 */ /* 0x000fe20000011619 */
[----:B------:R-:W1:Y:S01]  /*19f0*/  LDC R78, c[0x0][0x2e0] ;  /* 0x0000b800ff4e7b82 */ /* 0x000e620000000800 */
[----:B------:R-:W-:Y:S01]  /*1a00*/  LOP3.LUT R27, R25, 0x38, R14, 0xf8, !PT ;  /* 0x00000038191b7812 */ /* 0x000fe200078ef80e */
[----:B------:R-:W-:Y:S01]  /*1a10*/  IMAD.SHL.U32 R76, R64, 0x4, RZ ;  /* 0x00000004404c7824 */ /* 0x000fe200078e00ff */
[----:B------:R-:W-:Y:S02]  /*1a20*/  SHF.R.S32.HI R25, RZ, 0x1f, R72 ;  /* 0x0000001fff197819 */ /* 0x000fe40000011448 */
[----:B------:R-:W-:-:S02]  /*1a30*/  LEA.HI R23, R11, R60, RZ, 0x6 ;  /* 0x0000003c0b177211 */ /* 0x000fc400078f30ff */
[----:B------:R-:W-:Y:S01]  /*1a40*/  LEA.HI R66, R25, R72, RZ, 0x3 ;  /* 0x0000004819427211 */ /* 0x000fe200078f18ff */
[----:B--2---:R-:W-:Y:S01]  /*1a50*/  @P0 IMAD.WIDE.U32 R24, R0, R2, RZ ;  /* 0x0000000200180225 */ /* 0x004fe200078e00ff */
[----:B------:R-:W-:Y:S02]  /*1a60*/  LOP3.LUT R134, R27, R134, RZ, 0x3c, !PT ;  /* 0x000000861b867212 */ /* 0x000fe400078e3cff */
[----:B------:R-:W-:Y:S01]  /*1a70*/  IADD3 R18, P2, R14, R8, RZ ;  /* 0x000000080e127210 */ /* 0x000fe20007f5e0ff */
[----:B------:R-:W-:Y:S01]  /*1a80*/  IMAD.WIDE R26, R15, 0x40, R136 ;  /* 0x000000400f1a7825 */ /* 0x000fe200078e0288 */
[----:B------:R-:W-:Y:S02]  /*1a90*/  LOP3.LUT R15, R66, 0xfffffff8, RZ, 0xc0, !PT ;  /* 0xfffffff8420f7812 */ /* 0x000fe400078ec0ff */
[----:B------:R-:W-:Y:S01]  /*1aa0*/  IADD3 R20, P1, R14, R10, RZ ;  /* 0x0000000a0e147210 */ /* 0x000fe20007f3e0ff */
[----:B------:R-:W-:Y:S01]  /*1ab0*/  IMAD.SHL.U32 R23, R23, 0x8, RZ ;  /* 0x0000000817177824 */ /* 0x000fe200078e00ff */
[----:B------:R-:W-:Y:S01]  /*1ac0*/  VIMNMX R80, R173, R80, !PT ;  /* 0x00000050ad507248 */ /* 0x000fe20007fe0100 */
[-C--:B----4-:R-:W-:Y:S01]  /*1ad0*/  @!P0 IMAD R12, R5, R6.reuse, RZ ;  /* 0x00000006050c8224 */ /* 0x090fe200078e02ff */
[----:B------:R-:W-:Y:S01]  /*1ae0*/  SHF.R.S32.HI R135, RZ, 0x1f, R138 ;  /* 0x0000001fff877819 */ /* 0x000fe2000001148a */
[----:B------:R-:W-:Y:S01]  /*1af0*/  @!P0 IMAD.WIDE.U32 R28, R179, R6, RZ ;  /* 0x00000006b31c8225 */ /* 0x000fe200078e00ff */
[----:B------:R-:W-:-:S02]  /*1b00*/  LOP3.LUT R134, R134, 0xfffffe00, R23, 0xf8, !PT ;  /* 0xfffffe0086867812 */ /* 0x000fc400078ef817 */
[----:B------:R-:W-:Y:S01]  /*1b10*/  LEA.HI R62, R11, R60, RZ, 0x5 ;  /* 0x0000003c0b3e7211 */ /* 0x000fe200078f28ff */
[----:B------:R-:W-:Y:S01]  /*1b20*/  IMAD.IADD R72, R72, 0x1, -R15 ;  /* 0x0000000148487824 */ /* 0x000fe200078e0a0f */
[----:B------:R-:W-:Y:S01]  /*1b30*/  SHF.R.S32.HI R15, RZ, 0x1f, R14 ;  /* 0x0000001fff0f7819 */ /* 0x000fe2000001140e */
[----:B------:R-:W-:Y:S01]  /*1b40*/  @!P0 IMAD R7, R179, R7, R12 ;  /* 0x00000007b3078224 */ /* 0x000fe200078e020c */
[----:B-1----:R-:W-:Y:S01]  /*1b50*/  LEA.HI R78, R78, R78, RZ, 0x1 ;  /* 0x0000004e4e4e7211 */ /* 0x002fe200078f08ff */
[----:B------:R-:W-:Y:S01]  /*1b60*/  IMAD R6, R137, R150, RZ ;  /* 0x0000009689067224 */ /* 0x000fe200078e02ff */
[----:B------:R-:W-:Y:S01]  /*1b70*/  LOP3.LUT R63, R62, 0xffffffe0, RZ, 0xc0, !PT ;  /* 0xffffffe03e3f7812 */ /* 0x000fe200078ec0ff */
[----:B------:R-:W-:Y:S01]  /*1b80*/  @P0 IMAD R23, R0, R3, R25 ;  /* 0x0000000300170224 */ /* 0x000fe200078e0219 */
[----:B------:R-:W-:Y:S01]  /*1b90*/  SHF.R.S32.HI R79, RZ, 0x1, R78 ;  /* 0x00000001ff4f7819 */ /* 0x000fe2000001144e */
[----:B------:R-:W-:Y:S01]  /*1ba0*/  @P0 IMAD.MOV.U32 R0, RZ, RZ, R24 ;  /* 0x000000ffff000224 */ /* 0x000fe200078e0018 */
[----:B------:R-:W-:Y:S01]  /*1bb0*/  @!P0 MOV R0, R28 ;  /* 0x0000001c00008202 */ /* 0x000fe20000000f00 */
[----:B------:R-:W-:Y:S01]  /*1bc0*/  @!P0 IMAD.IADD R23, R29, 0x1, R7 ;  /* 0x000000011d178824 */ /* 0x000fe200078e0207 */
[----:B------:R-:W-:Y:S01]  /*1bd0*/  SHF.L.U64.HI R68, R150, 0x4, R151 ;  /* 0x0000000496447819 */ /* 0x000fe20000010297 */
[C---:B------:R-:W-:Y:S01]  /*1be0*/  IMAD R83, R136.reuse, R151, R6 ;  /* 0x0000009788537224 */ /* 0x040fe200078e0206 */
[----:B------:R-:W-:Y:S01]  /*1bf0*/  IADD3 R6, P0, R136, R17, RZ ;  /* 0x0000001188067210 */ /* 0x000fe20007f1e0ff */
[----:B------:R-:W-:Y:S01]  /*1c00*/  IMAD.X R19, R15, 0x1, R19, P2 ;  /* 0x000000010f137824 */ /* 0x000fe200010e0613 */
[----:B------:R-:W-:Y:S01]  /*1c10*/  SHF.L.U32 R69, R150, 0x4, RZ ;  /* 0x0000000496457819 */ /* 0x000fe200000006ff */
[----:B------:R-:W-:Y:S01]  /*1c20*/  IMAD R25, R97, UR4, RZ ;  /* 0x0000000461197c24 */ /* 0x000fe2000f8e02ff */
[----:B---3--:R-:W-:Y:S01]  /*1c30*/  SHF.L.U64.HI R70, R142, 0x4, R143 ;  /* 0x000000048e467819 */ /* 0x008fe2000001028f */
[----:B------:R-:W-:Y:S01]  /*1c40*/  IMAD.X R21, R15, 0x1, R21, P1 ;  /* 0x000000010f157824 */ /* 0x000fe200008e0615 */
[----:B------:R-:W-:Y:S01]  /*1c50*/  IADD3 R16, P1, R14, R0, RZ ;  /* 0x000000000e107210 */ /* 0x000fe20007f3e0ff */
[----:B------:R-:W-:Y:S01]  /*1c60*/  IMAD.WIDE.U32 R28, R136, R150, R18 ;  /* 0x00000096881c7225 */ /* 0x000fe200078e0012 */
[----:B------:R-:W-:-:S02]  /*1c70*/  SHF.R.S32.HI R67, RZ, 0x4, R67 ;  /* 0x00000004ff437819 */ /* 0x000fc40000011443 */
[----:B------:R-:W-:Y:S01]  /*1c80*/  IADD3.X R17, R15, R23, RZ, P1, !PT ;  /* 0x000000170f117210 */ /* 0x000fe20000ffe4ff */
[----:B------:R-:W-:Y:S01]  /*1c90*/  IMAD.X R13, R137, 0x1, R13, P0 ;  /* 0x00000001890d7824 */ /* 0x000fe200000e060d */
[----:B------:R-:W-:Y:S01]  /*1ca0*/  LEA R82, P2, R28, UR12, 0x1 ;  /* 0x0000000c1c527c11 */ /* 0x000fe2000f8408ff */
[C---:B------:R-:W-:Y:S01]  /*1cb0*/  IMAD R25, R4.reuse, UR5, R25 ;  /* 0x0000000504197c24 */ /* 0x040fe2000f8e0219 */
[----:B------:R-:W-:Y:S01]  /*1cc0*/  SHF.R.S32.HI R62, RZ, 0x5, R62 ;  /* 0x00000005ff3e7819 */ /* 0x000fe2000001143e */
[----:B------:R-:W-:Y:S01]  /*1cd0*/  IMAD.WIDE.U32 R18, R4, UR4, R20 ;  /* 0x0000000404127c25 */ /* 0x000fe2000f8e0014 */
[----:B------:R-:W-:Y:S01]  /*1ce0*/  ULDC.64 UR4, c[0x0][0x220] ;  /* 0x0000880000047ab9 */ /* 0x000fe20000000a00 */
[----:B------:R-:W-:Y:S02]  /*1cf0*/  MOV R174, R82 ;  /* 0x0000005200ae7202 */ /* 0x000fe40000000f00 */
[----:B------:R-:W-:Y:S02]  /*1d00*/  IMAD R13, R13, R142, RZ ;  /* 0x0000008e0d0d7224 */ /* 0x000fe400078e02ff */
[----:B------:R-:W-:-:S02]  /*1d10*/  IMAD.IADD R19, R19, 0x1, R25 ;  /* 0x0000000113137824 */ /* 0x000fc400078e0219 */
[C---:B------:R-:W-:Y:S02]  /*1d20*/  IMAD R13, R6.reuse, R143, R13 ;  /* 0x0000008f060d7224 */ /* 0x040fe400078e020d */
[----:B------:R-:W-:-:S04]  /*1d30*/  IMAD.WIDE.U32 R6, R6, R142, R18 ;  /* 0x0000008e06067225 */ /* 0x000fc800078e0012 */
[----:B------:R-:W-:Y:S01]  /*1d40*/  IMAD.IADD R83, R29, 0x1, R83 ;  /* 0x000000011d537824 */ /* 0x000fe200078e0253 */
[----:B------:R-:W-:Y:S01]  /*1d50*/  LEA R84, P0, R6, UR4, 0x1 ;  /* 0x0000000406547c11 */ /* 0x000fe2000f8008ff */
[----:B------:R-:W-:Y:S02]  /*1d60*/  IMAD.IADD R13, R7, 0x1, R13 ;  /* 0x00000001070d7824 */ /* 0x000fe400078e020d */
[-C--:B------:R-:W-:Y:S01]  /*1d70*/  IMAD R0, R27, R2.reuse, RZ ;  /* 0x000000021b007224 */ /* 0x080fe200078e02ff */
[----:B------:R-:W-:Y:S01]  /*1d80*/  SHF.L.U64.HI R83, R28, 0x1, R83 ;  /* 0x000000011c537819 */ /* 0x000fe20000010253 */
[----:B------:R-:W-:Y:S01]  /*1d90*/  IMAD.WIDE.U32 R16, R26, R2, R16 ;  /* 0x000000021a107225 */ /* 0x000fe200078e0010 */
[----:B------:R-:W-:Y:S02]  /*1da0*/  SHF.L.U64.HI R85, R6, 0x1, R13 ;  /* 0x0000000106557819 */ /* 0x000fe4000001020d */
[----:B------:R-:W-:Y:S01]  /*1db0*/  IADD3.X R83, R83, UR13, RZ, P2, !PT ;  /* 0x0000000d53537c10 */ /* 0x000fe200097fe4ff */
[----:B------:R-:W-:Y:S01]  /*1dc0*/  IMAD R0, R26, R3, R0 ;  /* 0x000000031a007224 */ /* 0x000fe200078e0200 */
[----:B------:R-:W-:Y:S01]  /*1dd0*/  IADD3.X R85, R85, UR5, RZ, P0, !PT ;  /* 0x0000000555557c10 */ /* 0x000fe200087fe4ff */
[----:B------:R-:W-:Y:S01]  /*1de0*/  IMAD R135, R135, UR10, RZ ;  /* 0x0000000a87877c24 */ /* 0x000fe2000f8e02ff */
[----:B------:R-:W-:Y:S01]  /*1df0*/  R2P PR, R72, 0x6 ;  /* 0x0000000648007804 */ /* 0x000fe20000000000 */
[----:B------:R-:W-:Y:S01]  /*1e00*/  IMAD R77, R136, R79, R76 ;  /* 0x0000004f884d7224 */ /* 0x000fe200078e024c */
[----:B------:R-:W-:Y:S01]  /*1e10*/  ISETP.GT.AND P0, PT, R50, R80, PT ;  /* 0x000000503200720c */ /* 0x000fe20003f04270 */
[----:B------:R-:W-:-:S02]  /*1e20*/  IMAD.IADD R17, R17, 0x1, R0 ;  /* 0x0000000111117824 */ /* 0x000fc400078e0200 */
[----:B------:R-:W-:Y:S01]  /*1e30*/  IMAD R135, R138, UR11, R135 ;  /* 0x0000000b8a877c24 */ /* 0x000fe2000f8e0287 */
[--C-:B------:R-:W-:Y:S01]  /*1e40*/  SHF.R.S32.HI R75, RZ, 0x1f, R77.reuse ;  /* 0x0000001fff4b7819 */ /* 0x100fe2000001144d */
[----:B------:R-:W-:Y:S01]  /*1e50*/  IMAD.IADD R76, R76, 0x1, R77 ;  /* 0x000000014c4c7824 */ /* 0x000fe200078e024d */
[----:B------:R-:W-:Y:S01]  /*1e60*/  SEL R49, R49, 0xfffffff0, !P1 ;  /* 0xfffffff031317807 */ /* 0x000fe20004800000 */
[----:B------:R-:W-:Y:S01]  /*1e70*/  IMAD.WIDE.U32 R138, R138, UR10, R16 ;  /* 0x0000000a8a8a7c25 */ /* 0x000fe2000f8e0010 */
[----:B------:R-:W-:Y:S02]  /*1e80*/  SEL R51, R51, 0xffffffe0, !P2 ;  /* 0xffffffe033337807 */ /* 0x000fe40005000000 */
[----:B------:R-:W-:Y:S01]  /*1e90*/  SHF.R.S32.HI R74, RZ, 0x1f, R76 ;  /* 0x0000001fff4a7819 */ /* 0x000fe2000001144c */
[----:B------:R-:W-:Y:S02]  /*1ea0*/  IMAD.SHL.U32 R71, R142, 0x10, RZ ;  /* 0x000000108e477824 */ /* 0x000fe400078e00ff */
[----:B------:R-:W-:-:S02]  /*1eb0*/  IMAD.IADD R63, R60, 0x1, -R63 ;  /* 0x000000013c3f7824 */ /* 0x000fc400078e0a3f */
[----:B------:R-:W-:Y:S02]  /*1ec0*/  IMAD.MOV.U32 R175, RZ, RZ, R83 ;  /* 0x000000ffffaf7224 */ /* 0x000fe400078e0053 */
[----:B------:R-:W-:Y:S02]  /*1ed0*/  IMAD.IADD R135, R139, 0x1, R135 ;  /* 0x000000018b877824 */ /* 0x000fe400078e0287 */
[----:B------:R-:W-:Y:S02]  /*1ee0*/  IMAD.MOV.U32 R176, RZ, RZ, R84 ;  /* 0x000000ffffb07224 */ /* 0x000fe400078e0054 */
[----:B------:R-:W-:Y:S02]  /*1ef0*/  IMAD.MOV.U32 R177, RZ, RZ, R85 ;  /* 0x000000ffffb17224 */ /* 0x000fe400078e0055 */
[----:B------:R-:W-:Y:S01]  /*1f00*/  @!P5 IMAD.MOV.U32 R9, RZ, RZ, RZ ;  /* 0x000000ffff09d224 */ /* 0x000fe200078e00ff */
        /* <DEDUP_REMOVED lines=154> */
.L_x_7582:
        /* <DEDUP_REMOVED lines=134> */
.L_x_7532:
[----:B------:R-:W-:Y:S05]  /*3110*/  BSYNC B0 ;  /* 0x0000000000007941 */ /* 0x000fea0003800000 */
.L_x_7531:
        /* <DEDUP_REMOVED lines=57> */
.L_x_7534:
[----:B------:R-:W-:Y:S05]  /*34b0*/  BSYNC B0 ;  /* 0x0000000000007941 */ /* 0x000fea0003800000 */
.L_x_7533:
        /* <DEDUP_REMOVED lines=57> */
.L_x_7536:
[----:B------:R-:W-:Y:S05]  /*3850*/  BSYNC B0 ;  /* 0x0000000000007941 */ /* 0x000fea0003800000 */
.L_x_7535:
        /* <DEDUP_REMOVED lines=62> */
.L_x_7538:
[----:B------:R-:W-:Y:S05]  /*3c40*/  BSYNC B0 ;  /* 0x0000000000007941 */ /* 0x000fea0003800000 */
.L_x_7537:
        /* <DEDUP_REMOVED lines=57> */
.L_x_7540:
[----:B------:R-:W-:Y:S05]  /*3fe0*/  BSYNC B0 ;  /* 0x0000000000007941 */ /* 0x000fea0003800000 */
.L_x_7539:
        /* <DEDUP_REMOVED lines=62> */
.L_x_7542:
[----:B------:R-:W-:Y:S05]  /*43d0*/  BSYNC B0 ;  /* 0x0000000000007941 */ /* 0x000fea0003800000 */
.L_x_7541:
        /* <DEDUP_REMOVED lines=64> */
.L_x_7544:
[----:B------:R-:W-:Y:S05]  /*47e0*/  BSYNC B0 ;  /* 0x0000000000007941 */ /* 0x000fea0003800000 */
.L_x_7543:
        /* <DEDUP_REMOVED lines=64> */
.L_x_7546:
[----:B------:R-:W-:Y:S05]  /*4bf0*/  BSYNC B0 ;  /* 0x0000000000007941 */ /* 0x000fea0003800000 */
.L_x_7545:
[C---:B------:R-:W-:Y:S01]  /*4c00*/  LEA R52, P1, R33.reuse, R52, 0x1 ;  /* 0x0000003421347211 */ /* 0x040fe200078208ff */
[----:B------:R-:W-:Y:S01]  /*4c10*/  IMAD.MOV.U32 R8, RZ, RZ, R10 ;  /* 0x000000ffff087224 */ /* 0x000fe200078e000a */
[----:B------:R-:W-:Y:S02]  /*4c20*/  UMOV UR4, UR29 ;  /* 0x0000001d00047c82 */ /* 0x000fe40008000000 */
[C---:B------:R-:W-:Y:S02]  /*4c30*/  LEA.HI.X.SX32 R53, R33.reuse, R53, 0x1, P1 ;  /* 0x0000003521357211 */ /* 0x040fe400008f0eff */
[C---:B------:R-:W-:Y:S04]  /*4c40*/  LEA R10, P0, R33.reuse, R8, 0x1 ;  /* 0x00000008210a7211 */ /* 0x040fe800078008ff */
[----:B------:R-:W-:Y:S01]  /*4c50*/  LEA.HI.X.SX32 R9, R33, R9, 0x1, P0 ;  /* 0x0000000921097211 */ /* 0x000fe200000f0eff */
[----:B------:R-:W-:Y:S08]  /*4c60*/  BRA `(.L_x_7547) ;  /* 0x0000003400347947 */ /* 0x000ff00003800000 */
.L_x_7530:
        /* <DEDUP_REMOVED lines=88> */
.L_x_7551:
[----:B------:R-:W-:Y:S05]  /*51f0*/  BSYNC B0 ;  /* 0x0000000000007941 */ /* 0x000fea0003800000 */
.L_x_7550:
[----:B-----5:R2:W-:Y:S02]  /*5200*/  STG.E.128 desc[UR6][R82.64], R44 ;  /* 0x0000002c52007986 */ /* 0x0205e4000c101d06 */
.L_x_7549:
[----:B------:R-:W-:Y:S05]  /*5210*/  BSYNC B1 ;  /* 0x0000000000017941 */ /* 0x000fea0003800000 */
.L_x_7548:
        /* <DEDUP_REMOVED lines=91> */
.L_x_7555:
[----:B------:R-:W-:Y:S05]  /*57d0*/  BSYNC B0 ;  /* 0x0000000000007941 */ /* 0x000fea0003800000 */
.L_x_7554:
[----:B-----5:R4:W-:Y:S02]  /*57e0*/  STG.E.128 desc[UR6][R54.64], R44 ;  /* 0x0000002c36007986 */ /* 0x0209e4000c101d06 */
.L_x_7553:
[----:B------:R-:W-:Y:S05]  /*57f0*/  BSYNC B1 ;  /* 0x0000000000017941 */ /* 0x000fea0003800000 */
.L_x_7552:
        /* <DEDUP_REMOVED lines=91> */
.L_x_7559:
[----:B------:R-:W-:Y:S05]  /*5db0*/  BSYNC B0 ;  /* 0x0000000000007941 */ /* 0x000fea0003800000 */
.L_x_7558:
[----:B-----5:R3:W-:Y:S02]  /*5dc0*/  STG.E.128 desc[UR6][R158.64], R44 ;  /* 0x0000002c9e007986 */ /* 0x0207e4000c101d06 */
.L_x_7557:
[----:B------:R-:W-:Y:S05]  /*5dd0*/  BSYNC B1 ;  /* 0x0000000000017941 */ /* 0x000fea0003800000 */
.L_x_7556:
        /* <DEDUP_REMOVED lines=95> */
.L_x_7563:
[----:B------:R-:W-:Y:S05]  /*63d0*/  BSYNC B0 ;  /* 0x0000000000007941 */ /* 0x000fea0003800000 */
.L_x_7562:
[----:B-----5:R1:W-:Y:S02]  /*63e0*/  STG.E.128 desc[UR6][R158.64], R44 ;  /* 0x0000002c9e007986 */ /* 0x0203e4000c101d06 */
.L_x_7561:
[----:B------:R-:W-:Y:S05]  /*63f0*/  BSYNC B1 ;  /* 0x0000000000017941 */ /* 0x000fea0003800000 */
.L_x_7560:
        /* <DEDUP_REMOVED lines=90> */
.L_x_7567:
[----:B------:R-:W-:Y:S05]  /*69a0*/  BSYNC B0 ;  /* 0x0000000000007941 */ /* 0x000fea0003800000 */
.L_x_7566:
[----:B-----5:R2:W-:Y:S02]  /*69b0*/  STG.E.128 desc[UR6][R158.64], R44 ;  /* 0x0000002c9e007986 */ /* 0x0205e4000c101d06 */
.L_x_7565:
[----:B------:R-:W-:Y:S05]  /*69c0*/  BSYNC B1 ;  /* 0x0000000000017941 */ /* 0x000fea0003800000 */
.L_x_7564:
        /* <DEDUP_REMOVED lines=95> */
.L_x_7571:
[----:B------:R-:W-:Y:S05]  /*6fc0*/  BSYNC B0 ;  /* 0x0000000000007941 */ /* 0x000fea0003800000 */
.L_x_7570:
[----:B-----5:R1:W-:Y:S02]  /*6fd0*/  STG.E.128 desc[UR6][R158.64], R44 ;  /* 0x0000002c9e007986 */ /* 0x0203e4000c101d06 */
.L_x_7569:
[----:B------:R-:W-:Y:S05]  /*6fe0*/  BSYNC B1 ;  /* 0x0000000000017941 */ /* 0x000fea0003800000 */
.L_x_7568:
        /* <DEDUP_REMOVED lines=97> */
.L_x_7575:
[----:B------:R-:W-:Y:S05]  /*7600*/  BSYNC B0 ;  /* 0x0000000000007941 */ /* 0x000fea0003800000 */
.L_x_7574:
[----:B-----5:R1:W-:Y:S02]  /*7610*/  STG.E.128 desc[UR6][R158.64], R44 ;  /* 0x0000002c9e007986 */ /* 0x0203e4000c101d06 */
.L_x_7573:
[----:B------:R-:W-:Y:S05]  /*7620*/  BSYNC B1 ;  /* 0x0000000000017941 */ /* 0x000fea0003800000 */
.L_x_7572:
        /* <DEDUP_REMOVED lines=96> */
.L_x_7579:
[----:B------:R-:W-:Y:S05]  /*7c30*/  BSYNC B0 ;  /* 0x0000000000007941 */ /* 0x000fea0003800000 */
.L_x_7578:
[----:B-----5:R1:W-:Y:S02]  /*7c40*/  STG.E.128 desc[UR6][R154.64], R44 ;  /* 0x0000002c9a007986 */ /* 0x0203e4000c101d06 */
.L_x_7577:
[----:B------:R-:W-:Y:S05]  /*7c50*/  BSYNC B1 ;  /* 0x0000000000017941 */ /* 0x000fea0003800000 */
.L_x_7576:
        /* <DEDUP_REMOVED lines=10> */
.L_x_7529:
        /* <DEDUP_REMOVED lines=68> */
.L_x_7547:
        /* <DEDUP_REMOVED lines=83> */
.L_x_7580:
        /* <DEDUP_REMOVED lines=8> */
.L_x_7581:
[----:B------:R-:W-:Y:S04]  /*86f0*/  IADD3 R11, R11, -0x1, RZ ;  /* 0xffffffff0b0b7810 */ /* 0x000fe80007ffe0ff */
[----:B------:R-:W-:Y:S11]  /*8700*/  ISETP.GT.AND P0, PT, R11, R80, PT ;  /* 0x000000500b00720c */ /* 0x000ff60003f04270 */
[----:B------:R-:W-:Y:S02]  /*8710*/  @!UPT UIADD3 URZ, URZ, URZ, URZ ;  /* 0x0000003f3f3ff290 */ /* 0x000fe4000fffe03f */
[----:B------:R-:W-:Y:S05]  /*8720*/  @P0 BRA `(.L_x_7582) ;  /* 0xffffffa000600947 */ /* 0x000fea000383ffff */
.L_x_7528:
        /* <DEDUP_REMOVED lines=99> */
.L_x_7589:
[----:B------:R-:W-:Y:S05]  /*8d60*/  BSYNC B0 ;  /* 0x0000000000007941 */ /* 0x000fea0003800000 */
.L_x_7588:
[----:B-----5:R1:W-:Y:S02]  /*8d70*/  STS.128 [R181], R8 ;  /* 0x00000008b5007388 */ /* 0x0203e40000000c00 */
.L_x_7587:
[----:B------:R-:W-:Y:S05]  /*8d80*/  BSYNC B1 ;  /* 0x0000000000017941 */ /* 0x000fea0003800000 */
.L_x_7586:
        /* <DEDUP_REMOVED lines=58> */
.L_x_7593:
[----:B------:R-:W-:Y:S05]  /*9130*/  BSYNC B0 ;  /* 0x0000000000007941 */ /* 0x000fea0003800000 */
.L_x_7592:
[----:B-----5:R2:W-:Y:S02]  /*9140*/  STS.128 [R181+0x800], R8 ;  /* 0x00080008b5007388 */ /* 0x0205e40000000c00 */
.L_x_7591:
[----:B------:R-:W-:Y:S05]  /*9150*/  BSYNC B1 ;  /* 0x0000000000017941 */ /* 0x000fea0003800000 */
.L_x_7590:
        /* <DEDUP_REMOVED lines=59> */
.L_x_7597:
[----:B------:R-:W-:Y:S05]  /*9510*/  BSYNC B0 ;  /* 0x0000000000007941 */ /* 0x000fea0003800000 */
.L_x_7596:
[----:B-----5:R3:W-:Y:S02]  /*9520*/  STS.128 [R181+0x1000], R8 ;  /* 0x00100008b5007388 */ /* 0x0207e40000000c00 */
.L_x_7595:
[----:B------:R-:W-:Y:S05]  /*9530*/  BSYNC B1 ;  /* 0x0000000000017941 */ /* 0x000fea0003800000 */
.L_x_7594:
        /* <DEDUP_REMOVED lines=57> */
.L_x_7600:
[----:B------:R-:W-:Y:S05]  /*98d0*/  BSYNC B0 ;  /* 0x0000000000007941 */ /* 0x000fea0003800000 */
.L_x_7599:
[----:B-----5:R3:W-:Y:S01]  /*98e0*/  STS.128 [R181+0x1800], R8 ;  /* 0x00180008b5007388 */ /* 0x0207e20000000c00 */
[----:B------:R-:W-:Y:S05]  /*98f0*/  BRA `(.L_x_7598) ;  /* 0x0000001800987947 */ /* 0x000fea0003800000 */
.L_x_7585:
        /* <DEDUP_REMOVED lines=90> */
.L_x_7604:
[----:B------:R-:W-:Y:S05]  /*9ea0*/  BSYNC B0 ;  /* 0x0000000000007941 */ /* 0x000fea0003800000 */
.L_x_7603:
[----:B-----5:R2:W-:Y:S02]  /*9eb0*/  STS.128 [R181], R20 ;  /* 0x00000014b5007388 */ /* 0x0205e40000000c00 */
.L_x_7602:
[----:B------:R-:W-:Y:S05]  /*9ec0*/  BSYNC B1 ;  /* 0x0000000000017941 */ /* 0x000fea0003800000 */
.L_x_7601:
        /* <DEDUP_REMOVED lines=93> */
.L_x_7608:
[----:B------:R-:W-:Y:S05]  /*a4a0*/  BSYNC B0 ;  /* 0x0000000000007941 */ /* 0x000fea0003800000 */
.L_x_7607:
[----:B-----5:R3:W-:Y:S02]  /*a4b0*/  STS.128 [R181+0x800], R20 ;  /* 0x00080014b5007388 */ /* 0x0207e40000000c00 */
.L_x_7606:
[----:B------:R-:W-:Y:S05]  /*a4c0*/  BSYNC B1 ;  /* 0x0000000000017941 */ /* 0x000fea0003800000 */
.L_x_7605:
        /* <DEDUP_REMOVED lines=95> */
.L_x_7612:
[----:B------:R-:W-:Y:S05]  /*aac0*/  BSYNC B0 ;  /* 0x0000000000007941 */ /* 0x000fea0003800000 */
.L_x_7611:
[----:B-----5:R4:W-:Y:S02]  /*aad0*/  STS.128 [R181+0x1000], R20 ;  /* 0x00100014b5007388 */ /* 0x0209e40000000c00 */
.L_x_7610:
[----:B------:R-:W-:Y:S05]  /*aae0*/  BSYNC B1 ;  /* 0x0000000000017941 */ /* 0x000fea0003800000 */
.L_x_7609:
        /* <DEDUP_REMOVED lines=96> */
.L_x_7614:
[----:B------:R-:W-:Y:S05]  /*b0f0*/  BSYNC B0 ;  /* 0x0000000000007941 */ /* 0x000fea0003800000 */
.L_x_7613:
[----:B-----5:R1:W-:Y:S01]  /*b100*/  STS.128 [R181+0x1800], R4 ;  /* 0x00180004b5007388 */ /* 0x0203e20000000c00 */
[----:B------:R-:W-:Y:S05]  /*b110*/  BRA `(.L_x_7598) ;  /* 0x0000000000907947 */ /* 0x000fea0003800000 */
.L_x_7584:
        /* <DEDUP_REMOVED lines=36> */
.L_x_7598:
[----:B------:R-:W-:Y:S05]  /*b360*/  BSYNC B2 ;  /* 0x0000000000027941 */ /* 0x000fea0003800000 */
.L_x_7583:
        /* <DEDUP_REMOVED lines=19> */
[CC--:B------:R-:W-:Y:S01]  /*b4a0*/  @!P0 LEA R6, P2, R69.reuse, R174.reuse, 0x1 ;  /* 0x000000ae45068211 */ /* 0x0c0fe200078408ff */
        /* <DEDUP_REMOVED lines=45> */
[----:B------:R-:W-:Y:S01]  /*b780*/  @!P0 IMAD.IADD R31, R5, 0x1, R31 ;  /* 0x00000001051f8824 */ /* 0x000fe200078e021f */
[----:B------:R-:W2:Y:S02]  /*b790*/  @!P4 LDC.64 R6, c[0x0][0x250] ;  /* 0x00009400ff06cb82 */ /* 0x000ea40000000a00 */
[----:B------:R-:W-:Y:S01]  /*b7a0*/  @!P1 LDGSTS.E.BYPASS.LTC128B.128 [R181+0x5000], desc[UR6][R28.64] ;  /* 0x050000001cb59fae */ /* 0x000fe2000b901d46 */
[----:B------:R-:W-:-:S03]  /*b7b0*/  @!P5 LEA R10, P1, R71, R176, 0x1 ;  /* 0x000000b0470ad211 */ /* 0x000fc600078208ff */
[----:B------:R-:W-:Y:S01]  /*b7c0*/  @!P0 LDGSTS.E.BYPASS.LTC128B.128 [R181+0x5800], desc[UR6][R30.64] ;  /* 0x058000001eb58fae */ /* 0x000fe2000b901d46 */
[----:B------:R-:W-:Y:S01]  /*b7d0*/  ISETP.GE.AND P0, PT, R136, R3, PT ;  /* 0x000000038800720c */ /* 0x000fe20003f06270 */
[----:B------:R-:W1:Y:S01]  /*b7e0*/  @!P6 LDC.64 R4, c[0x0][0x250] ;  /* 0x00009400ff04eb82 */ /* 0x000e620000000a00 */
[----:B------:R-:W-:Y:S01]  /*b7f0*/  @!P5 LEA.HI.X R11, R71, R177, R70, 0x1, P1 ;  /* 0x000000b1470bd211 */ /* 0x000fe200008f0c46 */
[----:B------:R-:W0:Y:S01]  /*b800*/  LDGDEPBAR ;  /* 0x00000000000079af */ /* 0x000e220000000000 */
[----:B------:R-:W-:Y:S01]  /*b810*/  ISETP.GE.AND P1, PT, R18, R3, PT ;  /* 0x000000031200720c */ /* 0x000fe20003f26270 */
[----:B------:R-:W-:Y:S02]  /*b820*/  IMAD.SHL.U32 R136, R136, 0x8, RZ ;  /* 0x0000000888887824 */ /* 0x000fe400078e00ff */
[----:B---3--:R-:W-:-:S03]  /*b830*/  @!P3 IMAD.WIDE.U32 R16, R8, 0x60, R176 ;  /* 0x000000600810b825 */ /* 0x008fc600078e00b0 */
[----:B------:R-:W-:Y:S01]  /*b840*/  LOP3.LUT R136, R15, 0x8, R136, 0xf8, !PT ;  /* 0x000000080f887812 */ /* 0x000fe200078ef888 */
[----:B------:R-:W-:-:S03]  /*b850*/  @!P3 IMAD R15, R9, 0x60, RZ ;  /* 0x00000060090fb824 */ /* 0x000fc600078e02ff */
[----:B------:R-:W-:Y:S01]  /*b860*/  LOP3.LUT R171, R136, R171, RZ, 0x3c, !PT ;  /* 0x000000ab88ab7212 */ /* 0x000fe200078e3cff */
[----:B------:R-:W-:-:S04]  /*b870*/  @!P3 IMAD.IADD R17, R15, 0x1, R17 ;  /* 0x000000010f11b824 */ /* 0x000fc800078e0211 */
        /* <DEDUP_REMOVED lines=19> */
[----:B------:R-:W-:Y:S01]  /*b9b0*/  IMAD.SHL.U32 R14, R72, 0x40, RZ ;  /* 0x00000040480e7824 */ /* 0x000fe200078e00ff */
[----:B--2---:R-:W-:Y:S01]  /*b9c0*/  @!P4 LEA R18, P5, R6, R176, 0x7 ;  /* 0x000000b00612c211 */ /* 0x004fe200078a38ff */
[----:B------:R-:W-:Y:S01]  /*b9d0*/  IMAD.SHL.U32 R3, R0, 0x8, RZ ;  /* 0x0000000800037824 */ /* 0x000fe200078e00ff */
[----:B------:R-:W-:Y:S01]  /*b9e0*/  @P6 STS.128 [R181+0x7000], RZ ;  /* 0x007000ffb5006388 */ /* 0x000fe20000000c00 */
[----:B------:R-:W-:Y:S01]  /*b9f0*/  IMAD.MOV.U32 R0, RZ, RZ, 0x20 ;  /* 0x00000020ff007424 */ /* 0x000fe200078e00ff */
[----:B------:R-:W-:-:S02]  /*ba00*/  LOP3.LUT R14, R14, 0x1c0, RZ, 0xc0, !PT ;  /* 0x000001c00e0e7812 */ /* 0x000fc400078ec0ff */
[----:B------:R-:W-:Y:S01]  /*ba10*/  @!P4 LEA.HI.X R19, R6, R177, R7, 0x7, P5 ;  /* 0x000000b10613c211 */ /* 0x000fe200028f3c07 */
[----:B------:R-:W-:Y:S01]  /*ba20*/  @!PT LDS RZ, [RZ] ;  /* 0x00000000fffff984 */ /* 0x000fe20000000800 */
[----:B------:R-:W-:Y:S01]  /*ba30*/  @!PT LDS RZ, [RZ] ;  /* 0x00000000fffff984 */ /* 0x000fe20000000800 */
[----:B------:R-:W-:Y:S01]  /*ba40*/  @!PT LDS RZ, [RZ] ;  /* 0x00000000fffff984 */ /* 0x000fe20000000800 */
[----:B------:R2:W-:Y:S01]  /*ba50*/  @!P6 LDGSTS.E.BYPASS.LTC128B.128 [R181+0x7000], desc[UR6][R12.64] ;  /* 0x070000000cb5efae */ /* 0x0005e2000b901d46 */
[----:B------:R-:W-:Y:S01]  /*ba60*/  LOP3.LUT R3, R14, 0x8, R3, 0xf8, !PT ;  /* 0x000000080e037812 */ /* 0x000fe200078ef803 */
[----:B------:R-:W2:Y:S01]  /*ba70*/  @!P0 LDC.64 R8, c[0x0][0x250] ;  /* 0x00009400ff088b82 */ /* 0x000ea20000000a00 */
[----:B------:R-:W-:Y:S01]  /*ba80*/  SHF.R.U32.HI R14, RZ, 0x3, R14 ;  /* 0x00000003ff0e7819 */ /* 0x000fe2000001160e */
[----:B------:R-:W-:Y:S03]  /*ba90*/  @P3 STS.128 [R181+0x7800], RZ ;  /* 0x007800ffb5003388 */ /* 0x000fe60000000c00 */
[----:B------:R-:W-:Y:S01]  /*baa0*/  LOP3.LUT R3, R3, R14, RZ, 0x3c, !PT ;  /* 0x0000000e03037212 */ /* 0x000fe200078e3cff */
[----:B------:R-:W-:Y:S01]  /*bab0*/  @!PT LDS RZ, [RZ] ;  /* 0x00000000fffff984 */ /* 0x000fe20000000800 */
[----:B------:R-:W-:Y:S01]  /*bac0*/  @!PT LDS RZ, [RZ] ;  /* 0x00000000fffff984 */ /* 0x000fe20000000800 */
[----:B------:R-:W-:Y:S01]  /*bad0*/  @!PT LDS RZ, [RZ] ;  /* 0x00000000fffff984 */ /* 0x000fe20000000800 */
[----:B------:R-:W-:Y:S04]  /*bae0*/  @!P3 LDGSTS.E.BYPASS.LTC128B.128 [R181+0x7800], desc[UR6][R16.64] ;  /* 0x0780000010b5bfae */ /* 0x000fe8000b901d46 */
[C---:B------:R-:W-:Y:S01]  /*baf0*/  IMAD.IADD R172, R3.reuse, 0x1, R172 ;  /* 0x0000000103ac7824 */ /* 0x040fe200078e02ac */
[----:B------:R-:W-:Y:S01]  /*bb00*/  @P4 STS.128 [R181+0x8000], RZ ;  /* 0x008000ffb5004388 */ /* 0x000fe20000000c00 */
[----:B-1----:R-:W-:Y:S01]  /*bb10*/  @!P2 IMAD.WIDE.U32 R6, R4, 0xa0, R176 ;  /* 0x000000a00406a825 */ /* 0x002fe200078e00b0 */
[----:B------:R-:W-:-:S02]  /*bb20*/  LOP3.LUT R3, R3, R66, RZ, 0xfc, !PT ;  /* 0x0000004203037212 */ /* 0x000fc400078efcff */
[----:B------:R-:W-:Y:S01]  /*bb30*/  @!PT LDS RZ, [RZ] ;  /* 0x00000000fffff984 */ /* 0x000fe20000000800 */
[----:B------:R-:W-:Y:S01]  /*bb40*/  @!PT LDS RZ, [RZ] ;  /* 0x00000000fffff984 */ /* 0x000fe20000000800 */
[----:B------:R-:W-:Y:S01]  /*bb50*/  @!PT LDS RZ, [RZ] ;  /* 0x00000000fffff984 */ /* 0x000fe20000000800 */
[----:B------:R1:W-:Y:S01]  /*bb60*/  @!P4 LDGSTS.E.BYPASS.LTC128B.128 [R181+0x8000], desc[UR6][R18.64] ;  /* 0x0800000012b5cfae */ /* 0x0003e2000b901d46 */
[----:B---3--:R-:W3:Y:S01]  /*bb70*/  @!P1 LDC.64 R10, c[0x0][0x250] ;  /* 0x00009400ff0a9b82 */ /* 0x008ee20000000a00 */
[----:B------:R-:W-:Y:S01]  /*bb80*/  @!P2 IMAD R5, R5, 0xa0, RZ ;  /* 0x000000a00505a824 */ /* 0x000fe200078e02ff */
[----:B------:R-:W-:Y:S01]  /*bb90*/  LEA R172, R172, UR4, 0x1 ;  /* 0x00000004acac7c11 */ /* 0x000fe2000f8e08ff */
[----:B------:R-:W-:Y:S02]  /*bba0*/  @P2 STS.128 [R181+0x8800], RZ ;  /* 0x008800ffb5002388 */ /* 0x000fe40000000c00 */
[----:B------:R-:W-:Y:S02]  /*bbb0*/  @!P2 IMAD.IADD R7, R5, 0x1, R7 ;  /* 0x000000010507a824 */ /* 0x000fe400078e0207 */
[----:B------:R-:W-:Y:S02]  /*bbc0*/  IMAD R170, R49, 0x2, R172 ;  /* 0x0000000231aa7824 */ /* 0x000fe400078e02ac */
[----:B--2---:R-:W-:Y:S01]  /*bbd0*/  @!P0 IMAD.WIDE.U32 R12, R8, 0xe0, R176 ;  /* 0x000000e0080c8825 */ /* 0x004fe200078e00b0 */
[----:B------:R-:W-:Y:S01]  /*bbe0*/  @!PT LDS RZ, [RZ] ;  /* 0x00000000fffff984 */ /* 0x000fe20000000800 */
[----:B------:R-:W-:Y:S01]  /*bbf0*/  @!PT LDS RZ, [RZ] ;  /* 0x00000000fffff984 */ /* 0x000fe20000000800 */
[----:B------:R-:W-:Y:S01]  /*bc00*/  @!PT LDS RZ, [RZ] ;  /* 0x00000000fffff984 */ /* 0x000fe20000000800 */
[----:B------:R-:W-:Y:S03]  /*bc10*/  @!P2 LDGSTS.E.BYPASS.LTC128B.128 [R181+0x8800], desc[UR6][R6.64] ;  /* 0x0880000006b5afae */ /* 0x000fe6000b901d46 */
[----:B------:R-:W-:Y:S01]  /*bc20*/  @!P0 IMAD R9, R9, 0xe0, RZ ;  /* 0x000000e009098824 */ /* 0x000fe200078e02ff */
[----:B------:R-:W-:Y:S01]  /*bc30*/  @P1 STS.128 [R181+0x9000], RZ ;  /* 0x009000ffb5001388 */ /* 0x000fe20000000c00 */
[----:B------:R-:W-:-:S02]  /*bc40*/  IMAD R169, R51, 0x2, R172 ;  /* 0x0000000233a97824 */ /* 0x000fc400078e02ac */
[----:B------:R-:W-:Y:S02]  /*bc50*/  @!P0 IMAD.IADD R13, R9, 0x1, R13 ;  /* 0x00000001090d8824 */ /* 0x000fe400078e020d */
[----:B------:R-:W-:Y:S02]  /*bc60*/  IMAD R167, R49, 0x2, R169 ;  /* 0x0000000231a77824 */ /* 0x000fe400078e02a9 */
[----:B---3--:R-:W-:-:S04]  /*bc70*/  @!P1 IMAD.WIDE.U32 R4, R10, 0xc0, R176 ;  /* 0x000000c00a049825 */ /* 0x008fc800078e00b0 */
[----:B------:R-:W-:-:S04]  /*bc80*/  @!P1 IMAD R11, R11, 0xc0, RZ ;  /* 0x000000c00b0b9824 */ /* 0x000fc800078e02ff */
[----:B------:R-:W-:-:S05]  /*bc90*/  @!P1 IMAD.IADD R5, R11, 0x1, R5 ;  /* 0x000000010b059824 */ /* 0x000fca00078e0205 */
        /* <DEDUP_REMOVED lines=14> */
[----:B-1----:R-:W-:Y:S04]  /*bd80*/  LDSM.16.M88.4 R16, [R170] ;  /* 0x00000000aa10783b */ /* 0x002fe80000000200 */
[----:B------:R-:W-:Y:S01]  /*bd90*/  LDSM.16.M88.4 R40, [R165+0x2000] ;  /* 0x00200000a528783b */ /* 0x000fe20000000200 */
[----:B--2---:R-:W-:-:S03]  /*bda0*/  VIADD R4, R171, 0x2000 ;  /* 0x00002000ab047836 */ /* 0x004fc60000000000 */
[----:B------:R-:W1:Y:S01]  /*bdb0*/  LDSM.16.M88.4 R32, [R171+0x2800] ;  /* 0x00280000ab20783b */ /* 0x000e620000000200 */
[----:B------:R-:W-:-:S03]  /*bdc0*/  @P2 VIADD R168, R4, 0xffffffc0 ;  /* 0xffffffc004a82836 */ /* 0x000fc60000000000 */
[----:B------:R-:W2:Y:S01]  /*bdd0*/  LDSM.16.M88.4 R56, [R165+0x2800] ;  /* 0x00280000a538783b */ /* 0x000ea20000000200 */
        /* <DEDUP_REMOVED lines=13> */
[C---:B----4-:R-:W-:Y:S03]  /*beb0*/  HMMA.16816.F32.BF16 R68, R8.reuse, R20, RZ ;  /* 0x000000140844723c */ /* 0x050fe600000418ff */
[----:B------:R-:W4:Y:S04]  /*bec0*/  LDSM.16.M88.4 R72, [R168+0x800] ;  /* 0x00080000a848783b */ /* 0x000f280000000200 */
[----:B------:R-:W0:Y:S01]  /*bed0*/  LDGDEPBAR ;  /* 0x00000000000079af */ /* 0x000e220000000000 */
[C---:B------:R-:W-:Y:S06]  /*bee0*/  HMMA.16816.F32.BF16 R20, R8.reuse, R22, RZ ;  /* 0x000000160814723c */ /* 0x040fec00000418ff */
[C---:B-1----:R-:W-:Y:S06]  /*bef0*/  HMMA.16816.F32.BF16 R24, R8.reuse, R32, RZ ;  /* 0x000000200818723c */ /* 0x042fec00000418ff */
[----:B------:R-:W-:Y:S06]  /*bf00*/  HMMA.16816.F32.BF16 R32, R8, R34, RZ ;  /* 0x000000220820723c */ /* 0x000fec00000418ff */
[C---:B------:R-:W-:Y:S06]  /*bf10*/  HMMA.16816.F32.BF16 R68, R16.reuse, R40, R68 ;  /* 0x000000281044723c */ /* 0x040fec0000041844 */
[C---:B------:R-:W-:Y:S01]  /*bf20*/  HMMA.16816.F32.BF16 R20, R16.reuse, R42, R20 ;  /* 0x0000002a1014723c */ /* 0x040fe20000041814 */
[----:B------:R-:W1:Y:S05]  /*bf30*/  LDSM.16.M88.4 R40, [R171+0x3000] ;  /* 0x00300000ab28783b */ /* 0x000e6a0000000200 */
[C---:B--2---:R-:W-:Y:S06]  /*bf40*/  HMMA.16816.F32.BF16 R24, R16.reuse, R56, R24 ;  /* 0x000000381018723c */ /* 0x044fec0000041818 */
[----:B------:R-:W-:Y:S01]  /*bf50*/  HMMA.16816.F32.BF16 R32, R16, R58, R32 ;  /* 0x0000003a1020723c */ /* 0x000fe20000041820 */
[----:B------:R-:W-:Y:S05]  /*bf60*/  LDSM.16.M88.4 R56, [R171+0x3800] ;  /* 0x00380000ab38783b */ /* 0x000fea0000000200 */
[C---:B---3--:R-:W-:Y:S06]  /*bf70*/  HMMA.16816.F32.BF16 R68, R12.reuse, R28, R68 ;  /* 0x0000001c0c44723c */ /* 0x048fec0000041844 */
[C---:B------:R-:W-:Y:S01]  /*bf80*/  HMMA.16816.F32.BF16 R20, R12.reuse, R30, R20 ;  /* 0x0000001e0c14723c */ /* 0x040fe20000041814 */
[----:B------:R-:W2:Y:S05]  /*bf90*/  LDSM.16.M88.4 R28, [R100+0x800] ;  /* 0x00080000641c783b */ /* 0x000eaa0000000200 */
[C---:B----4-:R-:W-:Y:S06]  /*bfa0*/  HMMA.16816.F32.BF16 R24, R12.reuse, R72, R24 ;  /* 0x000000480c18723c */ /* 0x050fec0000041818 */
[----:B------:R-:W-:Y:S06]  /*bfb0*/  HMMA.16816.F32.BF16 R32, R12, R74, R32 ;  /* 0x0000004a0c20723c */ /* 0x000fec0000041820 */
[----:B-1----:R-:W-:Y:S06]  /*bfc0*/  HMMA.16816.F32.BF16 R44, R8, R40, RZ ;  /* 0x00000028082c723c */ /* 0x002fec00000418ff */
        /* <DEDUP_REMOVED lines=9> */
[----:B--2---:R-:W-:Y:S01]  /*c060*/  HMMA.16816.F32.BF16 R24, R4, R28, R24 ;  /* 0x0000001c0418723c */ /* 0x004fe20000041818 */
        /* <DEDUP_REMOVED lines=10> */
[----:B------:R-:W-:Y:S02]  /*c110*/  MUFU.TANH R84, R84 ;  /* 0x0000005400547308 */ /* 0x000fe40000002400 */
[----:B------:R-:W-:Y:S01]  /*c120*/  HMMA.16816.F32.BF16 R32, R4, R30, R32 ;  /* 0x0000001e0420723c */ /* 0x000fe20000041820 */
[----:B------:R-:W5:Y:S05]  /*c130*/  LDSM.16.M88.4 R28, [R171+0x4000] ;  /* 0x00400000ab1c783b */ /* 0x000f6a0000000200 */
        /* <DEDUP_REMOVED lines=17> */
[----:B---3--:R-:W2:Y:S04]  /*c250*/  LDSM.16.M88.4 R24, [R165+0x4000] ;  /* 0x00400000a518783b */ /* 0x008ea80000000200 */
[----:B------:R3:W-:Y:S01]  /*c260*/  MUFU.TANH R69, R33 ;  /* 0x0000002100457308 */ /* 0x0007e20000002400 */
[----:B------:R-:W-:Y:S07]  /*c270*/  HMMA.16816.F32.BF16 R56, R16, R70, R56 ;  /* 0x000000461038723c */ /* 0x000fee0000041838 */
[----:B------:R-:W4:Y:S01]  /*c280*/  MUFU.TANH R80, R80 ;  /* 0x0000005000507308 */ /* 0x000f220000002400 */
[----:B------:R-:W-:Y:S06]  /*c290*/  HMMA.16816.F32.BF16 R40, R4, R54, R40 ;  /* 0x000000360428723c */ /* 0x000fec0000041828 */
[----:B-----5:R-:W-:Y:S01]  /*c2a0*/  HMMA.16816.F32.BF16 R76, R8, R28, RZ ;  /* 0x0000001c084c723c */ /* 0x020fe200000418ff */
[----:B---3--:R-:W3:Y:S01]  /*c2b0*/  LDSM.16.M88.4 R32, [R168+0x2000] ;  /* 0x00200000a820783b */ /* 0x008ee20000000200 */
[----:B------:R-:W5:Y:S02]  /*c2c0*/  MUFU.TANH R67, R67 ;  /* 0x0000004300437308 */ /* 0x000f640000002400 */
        /* <DEDUP_REMOVED lines=14> */
[----:B-1----:R-:W1:Y:S01]  /*c3b0*/  LDSM.16.M88.4 R44, [R171+0x4800] ;  /* 0x00480000ab2c783b */ /* 0x002e620000000200 */
[C---:B--2---:R-:W-:Y:S01]  /*c3c0*/  HMMA.16816.F32.BF16 R76, R16.reuse, R24, R76 ;  /* 0x00000018104c723c */ /* 0x044fe2000004184c */
[----:B------:R-:W2:Y:S05]  /*c3d0*/  MUFU.TANH R68, R68 ;  /* 0x0000004400447308 */ /* 0x000eaa0000002400 */
[----:B------:R-:W-:Y:S03]  /*c3e0*/  HMMA.16816.F32.BF16 R28, R16, R26, R28 ;  /* 0x0000001a101c723c */ /* 0x000fe6000004181c */
[----:B------:R-:W2:Y:S01]  /*c3f0*/  MUFU.TANH R81, R81 ;  /* 0x0000005100517308 */ /* 0x000ea20000002400 */
[----:B----4-:R-:W4:Y:S02]  /*c400*/  LDSM.16.M88.4 R40, [R165+0x4800] ;  /* 0x00480000a528783b */ /* 0x010f240000000200 */
        /* <DEDUP_REMOVED lines=11> */
[C---:B-1----:R-:W-:Y:S01]  /*c4c0*/  HMMA.16816.F32.BF16 R24, R8.reuse, R44, RZ ;  /* 0x0000002c0818723c */ /* 0x042fe200000418ff */
[----:B------:R-:W-:Y:S01]  /*c4d0*/  FMUL.FTZ R73, R73, UR13 ;  /* 0x0000000d49497c20 */ /* 0x000fe20008410000 */
[----:B------:R-:W1:Y:S01]  /*c4e0*/  MUFU.TANH R82, R82 ;  /* 0x0000005200527308 */ /* 0x000e620000002400 */
[----:B------:R-:W-:Y:S01]  /*c4f0*/  FMUL.FTZ R56, R56, UR13 ;  /* 0x0000000d38387c20 */ /* 0x000fe20008410000 */
[----:B------:R-:W-:Y:S01]  /*c500*/  FMUL.FTZ R57, R57, UR13 ;  /* 0x0000000d39397c20 */ /* 0x000fe20008410000 */
[----:B------:R-:W-:Y:S01]  /*c510*/  FMUL.FTZ R58, R58, UR13 ;  /* 0x0000000d3a3a7c20 */ /* 0x000fe20008410000 */
[----:B------:R-:W-:Y:S01]  /*c520*/  HMMA.16816.F32.BF16 R52, R8, R46, RZ ;  /* 0x0000002e0834723c */ /* 0x000fe200000418ff */
[----:B------:R-:W5:Y:S01]  /*c530*/  LDSM.16.M88.4 R44, [R171+0x5000] ;  /* 0x00500000ab2c783b */ /* 0x000f620000000200 */
[----:B------:R-:W-:-:S02]  /*c540*/  FMUL.FTZ R59, R59, UR13 ;  /* 0x0000000d3b3b7c20 */ /* 0x000fc40008410000 */
[----:B------:R-:W-:Y:S02]  /*c550*/  MUFU.TANH R74, R56 ;  /* 0x00000038004a7308 */ /* 0x000fe40000002400 */
[C---:B------:R-:W-:Y:S06]  /*c560*/  HMMA.16816.F32.BF16 R76, R4.reuse, R20, R76 ;  /* 0x00000014044c723c */ /* 0x040fec000004184c */
[----:B------:R-:W-:Y:S01]  /*c570*/  MUFU.TANH R92, R57 ;  /* 0x00000039005c7308 */ /* 0x000fe20000002400 */
[----:B------:R-:W-:Y:S01]  /*c580*/  SHF.R.S32.HI R20, RZ, 0x1f, R63 ;  /* 0x0000001fff147819 */ /* 0x000fe2000001143f */
[----:B------:R-:W-:Y:S03]  /*c590*/  HMMA.16816.F32.BF16 R28, R4, R22, R28 ;  /* 0x00000016041c723c */ /* 0x000fe6000004181c */
[----:B------:R-:W-:-:S03]  /*c5a0*/  LEA.HI R20, R20, R63, RZ, 0x2 ;  /* 0x0000003f14147211 */ /* 0x000fc600078f10ff */
[C---:B----4-:R-:W-:Y:S01]  /*c5b0*/  HMMA.16816.F32.BF16 R32, R16.reuse, R40, R24 ;  /* 0x000000281020723c */ /* 0x050fe20000041818 */
[----:B------:R-:W-:Y:S01]  /*c5c0*/  LDSM.16.M88.4 R24, [R100+0x2800] ;  /* 0x002800006418783b */ /* 0x000fe20000000200 */
[----:B------:R-:W-:Y:S01]  /*c5d0*/  SHF.R.S32.HI R185, RZ, 0x2, R20 ;  /* 0x00000002ffb97819 */ /* 0x000fe20000011414 */
[----:B------:R-:W-:Y:S03]  /*c5e0*/  MUFU.TANH R93, R58 ;  /* 0x0000003a005d7308 */ /* 0x000fe60000002400 */
[----:B------:R-:W-:Y:S01]  /*c5f0*/  HMMA.16816.F32.BF16 R52, R16, R42, R52 ;  /* 0x0000002a1034723c */ /* 0x000fe20000041834 */
[----:B------:R-:W4:Y:S03]  /*c600*/  LDSM.16.M88.4 R40, [R165+0x5000] ;  /* 0x00500000a528783b */ /* 0x000f260000000200 */
[----:B------:R-:W-:Y:S01]  /*c610*/  FMUL.FTZ R76, R76, UR13 ;  /* 0x0000000d4c4c7c20 */ /* 0x000fe20008410000 */
[----:B------:R2:W-:Y:S01]  /*c620*/  MUFU.TANH R105, R59 ;  /* 0x0000003b00697308 */ /* 0x0005e20000002400 */
[----:B------:R-:W-:Y:S01]  /*c630*/  FMUL.FTZ R77, R77, UR13 ;  /* 0x0000000d4d4d7c20 */ /* 0x000fe20008410000 */
[----:B------:R-:W-:Y:S01]  /*c640*/  FMUL.FTZ R79, R79, UR13 ;  /* 0x0000000d4f4f7c20 */ /* 0x000fe20008410000 */
[----:B------:R-:W-:-:S04]  /*c650*/  FMUL.FTZ R78, R78, UR13 ;  /* 0x0000000d4e4e7c20 */ /* 0x000fc80008410000 */
[----:B------:R-:W-:Y:S01]  /*c660*/  FMUL.FTZ R114, R28, UR13 ;  /* 0x0000000d1c727c20 */ /* 0x000fe20008410000 */
[----:B------:R3:W-:Y:S01]  /*c670*/  MUFU.TANH R108, R76 ;  /* 0x0000004c006c7308 */ /* 0x0007e20000002400 */
[----:B------:R-:W-:Y:S01]  /*c680*/  FMUL.FTZ R29, R29, UR13 ;  /* 0x0000000d1d1d7c20 */ /* 0x000fe20008410000 */
[----:B-----5:R-:W-:Y:S01]  /*c690*/  HMMA.16816.F32.BF16 R20, R8, R44, RZ ;  /* 0x0000002c0814723c */ /* 0x020fe200000418ff */
[----:B------:R-:W-:Y:S01]  /*c6a0*/  FMUL.FTZ R30, R30, UR13 ;  /* 0x0000000d1e1e7c20 */ /* 0x000fe20008410000 */
[----:B------:R-:W-:-:S04]  /*c6b0*/  FMUL.FTZ R119, R31, UR13 ;  /* 0x0000000d1f777c20 */ /* 0x000fc80008410000 */
[C---:B------:R-:W-:Y:S01]  /*c6c0*/  HMMA.16816.F32.BF16 R32, R12.reuse, R36, R32 ;  /* 0x000000240c20723c */ /* 0x040fe20000041820 */
[----:B--2---:R-:W2:Y:S01]  /*c6d0*/  LDSM.16.M88.4 R56, [R171+0x5800] ;  /* 0x00580000ab38783b */ /* 0x004ea20000000200 */
[----:B------:R-:W-:Y:S04]  /*c6e0*/  MUFU.TANH R112, R29 ;  /* 0x0000001d00707308 */ /* 0x000fe80000002400 */
[----:B------:R-:W-:Y:S01]  /*c6f0*/  HMMA.16816.F32.BF16 R52, R12, R38, R52 ;  /* 0x000000260c34723c */ /* 0x000fe20000041834 */
[----:B------:R-:W-:Y:S01]  /*c700*/  IMAD.SHL.U32 R37, R60, 0x2, RZ ;  /* 0x000000023c257824 */ /* 0x000fe200078e00ff */
[----:B------:R-:W-:Y:S02]  /*c710*/  IADD3 R36, R62, 0x1, R185 ;  /* 0x000000013e247810 */ /* 0x000fe40007ffe0b9 */
[----:B------:R2:W-:Y:S02]  /*c720*/  MUFU.TANH R121, R30 ;  /* 0x0000001e00797308 */ /* 0x0005e40000002400 */
[----:B------:R-:W-:Y:S01]  /*c730*/  LOP3.LUT R37, R37, 0x6, RZ, 0xc0, !PT ;  /* 0x0000000625257812 */ /* 0x000fe200078ec0ff */
[----:B------:R-:W-:Y:S01]  /*c740*/  HMMA.16816.F32.BF16 R44, R8, R46, RZ ;  /* 0x0000002e082c723c */ /* 0x000fe200000418ff */
[----:B------:R-:W-:-:S03]  /*c750*/  IADD3 R36, R61, R36, -R178 ;  /* 0x000000243d247210 */ /* 0x000fc60007ffe8b2 */
[----:B---3--:R-:W-:Y:S01]  /*c760*/  IMAD.IADD R76, R2, 0x1, R37 ;  /* 0x00000001024c7824 */ /* 0x008fe200078e0225 */
[----:B------:R3:W-:Y:S01]  /*c770*/  MUFU.TANH R110, R77 ;  /* 0x0000004d006e7308 */ /* 0x0007e20000002400 */
[----:B------:R-:W-:Y:S01]  /*c780*/  VIADD R36, R36, UR12 ;  /* 0x0000000c24247c36 */ /* 0x000fe20008000000 */
[----:B----4-:R-:W-:Y:S01]  /*c790*/  HMMA.16816.F32.BF16 R20, R16, R40, R20 ;  /* 0x000000281014723c */ /* 0x010fe20000041814 */
[C---:B------:R-:W-:Y:S02]  /*c7a0*/  VIADD R38, R76.reuse, 0x1 ;  /* 0x000000014c267836 */ /* 0x040fe40000000000 */
[----:B------:R-:W-:Y:S01]  /*c7b0*/  VIADD R28, R76, 0x8 ;  /* 0x000000084c1c7836 */ /* 0x000fe20000000000 */
[C---:B------:R-:W-:Y:S02]  /*c7c0*/  VIMNMX R101, R36.reuse, R61, PT ;  /* 0x0000003d24657248 */ /* 0x040fe40003fe0100 */
[----:B------:R-:W-:Y:S01]  /*c7d0*/  VIADDMNMX R103, R36, 0x8, R61, PT ;  /* 0x0000000824677846 */ /* 0x000fe2000380013d */
[C---:B------:R-:W-:Y:S01]  /*c7e0*/  HMMA.16816.F32.BF16 R32, R4.reuse, R24, R32 ;  /* 0x000000180420723c */ /* 0x040fe20000041820 */
[C---:B------:R-:W-:Y:S01]  /*c7f0*/  ISETP.GE.AND P1, PT, R38.reuse, R101, PT ;  /* 0x000000652600720c */ /* 0x040fe20003f26270 */
[----:B------:R-:W-:Y:S01]  /*c800*/  LDSM.16.M88.4 R60, [R165+0x5800] ;  /* 0x00580000a53c783b */ /* 0x000fe20000000200 */
[----:B------:R-:W-:Y:S01]  /*c810*/  ISETP.GE.AND P0, PT, R38, R103, PT ;  /* 0x000000672600720c */ /* 0x000fe20003f06270 */
[----:B------:R4:W-:Y:S01]  /*c820*/  MUFU.TANH R115, R79 ;  /* 0x0000004f00737308 */ /* 0x0009e20000002400 */
[----:B------:R-:W-:Y:S01]  /*c830*/  ISETP.GE.AND P2, PT, R28, R101, PT ;  /* 0x000000651c00720c */ /* 0x000fe20003f46270 */
[----:B------:R-:W5:Y:S01]  /*c840*/  LDSM.16.M88.4 R36, [R168+0x3000] ;  /* 0x00300000a824783b */ /* 0x000f620000000200 */
[----:B------:R-:W-:Y:S01]  /*c850*/  VIADD R24, R76, 0x9 ;  /* 0x000000094c187836 */ /* 0x000fe20000000000 */
[----:B------:R-:W-:Y:S01]  /*c860*/  ISETP.GE.AND P3, PT, R28, R103, PT ;  /* 0x000000671c00720c */ /* 0x000fe20003f66270 */
[----:B------:R-:W-:Y:S01]  /*c870*/  HMMA.16816.F32.BF16 R52, R4, R26, R52 ;  /* 0x0000001a0434723c */ /* 0x000fe20000041834 */
[----:B------:R-:W-:-:S02]  /*c880*/  FSEL R40, R64, -INF , !P1 ;  /* 0xff80000040287808 */ /* 0x000fc40004800000 */
[C---:B------:R-:W-:Y:S01]  /*c890*/  ISETP.GE.AND P5, PT, R24.reuse, R103, PT ;  /* 0x000000671800720c */ /* 0x040fe20003fa6270 */
[----:B------:R1:W-:Y:S01]  /*c8a0*/  MUFU.TANH R123, R78 ;  /* 0x0000004e007b7308 */ /* 0x0003e20000002400 */
[----:B------:R-:W-:Y:S01]  /*c8b0*/  ISETP.GE.AND P4, PT, R24, R101, PT ;  /* 0x000000651800720c */ /* 0x000fe20003f86270 */
[----:B--2---:R-:W-:Y:S01]  /*c8c0*/  HMMA.16816.F32.BF16 R28, R8, R56, RZ ;  /* 0x00000038081c723c */ /* 0x004fe200000418ff */
[----:B---3--:R-:W-:Y:S01]  /*c8d0*/  FSEL R77, R83, -INF , !P5 ;  /* 0xff800000534d7808 */ /* 0x008fe20006800000 */
[----:B------:R-:W-:Y:S01]  /*c8e0*/  VIADD R24, R76, 0x10 ;  /* 0x000000104c187836 */ /* 0x000fe20000000000 */
[----:B------:R-:W-:Y:S02]  /*c8f0*/  FSEL R80, R80, -INF , !P4 ;  /* 0xff80000050507808 */ /* 0x000fe40006000000 */
[----:B------:R-:W-:Y:S01]  /*c900*/  FSEL R41, R67, -INF , !P0 ;  /* 0xff80000043297808 */ /* 0x000fe20004000000 */
[----:B------:R-:W-:Y:S01]  /*c910*/  HMMA.16816.F32.BF16 R44, R16, R42, R44 ;  /* 0x0000002a102c723c */ /* 0x000fe2000004182c */
[----:B----4-:R-:W-:Y:S01]  /*c920*/  FSEL R79, R84, -INF , !P3 ;  /* 0xff800000544f7808 */ /* 0x010fe20005800000 */
[----:B------:R-:W-:-:S02]  /*c930*/  VIADD R56, R76, 0x30 ;  /* 0x000000304c387836 */ /* 0x000fc40000000000 */
[----:B------:R-:W-:Y:S01]  /*c940*/  FMUL.FTZ R122, R32, UR13 ;  /* 0x0000000d207a7c20 */ /* 0x000fe20008410000 */
[----:B------:R-:W-:Y:S01]  /*c950*/  VIADD R32, R76, 0x18 ;  /* 0x000000184c207836 */ /* 0x000fe20000000000 */
[C---:B------:R-:W-:Y:S01]  /*c960*/  ISETP.GE.AND P6, PT, R24.reuse, R101, PT ;  /* 0x000000651800720c */ /* 0x040fe20003fc6270 */
[----:B------:R-:W-:Y:S01]  /*c970*/  FMUL.FTZ R33, R33, UR13 ;  /* 0x0000000d21217c20 */ /* 0x000fe20008410000 */
[----:B------:R-:W-:Y:S01]  /*c980*/  ISETP.GE.AND P1, PT, R24, R103, PT ;  /* 0x000000671800720c */ /* 0x000fe20003f26270 */
[----:B------:R-:W-:Y:S01]  /*c990*/  VIADD R24, R76, 0x11 ;  /* 0x000000114c187836 */ /* 0x000fe20000000000 */
[C---:B------:R-:W-:Y:S01]  /*c9a0*/  ISETP.GE.AND P3, PT, R32.reuse, R101, PT ;  /* 0x000000652000720c */ /* 0x040fe20003f66270 */
[----:B------:R2:W-:Y:S01]  /*c9b0*/  MUFU.TANH R120, R33 ;  /* 0x0000002100787308 */ /* 0x0005e20000002400 */
[-C--:B------:R-:W-:Y:S01]  /*c9c0*/  ISETP.GE.AND P5, PT, R32, R103.reuse, PT ;  /* 0x000000672000720c */ /* 0x080fe20003fa6270 */
[----:B------:R-:W-:Y:S01]  /*c9d0*/  VIADD R32, R76, 0x19 ;  /* 0x000000194c207836 */ /* 0x000fe20000000000 */
[----:B------:R-:W-:Y:S01]  /*c9e0*/  ISETP.GE.AND P0, PT, R24, R103, PT ;  /* 0x000000671800720c */ /* 0x000fe20003f06270 */
[----:B------:R-:W-:Y:S01]  /*c9f0*/  FMUL.FTZ R117, R34, UR13 ;  /* 0x0000000d22757c20 */ /* 0x000fe20008410000 */
[----:B------:R-:W-:Y:S01]  /*ca00*/  FSEL R42, R85, -INF , !P6 ;  /* 0xff800000552a7808 */ /* 0x000fe20007000000 */
[----:B------:R-:W-:Y:S01]  /*ca10*/  FMUL.FTZ R113, R35, UR13 ;  /* 0x0000000d23717c20 */ /* 0x000fe20008410000 */
[----:B------:R-:W-:Y:S01]  /*ca20*/  ISETP.GE.AND P4, PT, R32, R101, PT ;  /* 0x000000652000720c */ /* 0x000fe20003f86270 */
[----:B------:R-:W3:Y:S01]  /*ca30*/  MUFU.TANH R88, R88 ;  /* 0x0000005800587308 */ /* 0x000ee20000002400 */
[----:B------:R-:W-:Y:S01]  /*ca40*/  FSEL R83, R68, -INF , !P1 ;  /* 0xff80000044537808 */ /* 0x000fe20004800000 */
[----:B------:R-:W-:Y:S01]  /*ca50*/  FMUL.FTZ R52, R52, UR13 ;  /* 0x0000000d34347c20 */ /* 0x000fe20008410000 */
[----:B------:R-:W-:Y:S01]  /*ca60*/  P2R R43, PR, RZ, 0x10 ;  /* 0x00000010ff2b7803 */ /* 0x000fe20000000000 */
[----:B------:R-:W-:Y:S01]  /*ca70*/  FMUL.FTZ R53, R53, UR13 ;  /* 0x0000000d35357c20 */ /* 0x000fe20008410000 */
[----:B------:R-:W-:Y:S01]  /*ca80*/  ISETP.GE.AND P4, PT, R32, R103, PT ;  /* 0x000000672000720c */ /* 0x000fe20003f86270 */
[----:B------:R-:W-:Y:S01]  /*ca90*/  VIADD R32, R76, 0x20 ;  /* 0x000000204c207836 */ /* 0x000fe20000000000 */
[C---:B-----5:R-:W-:Y:S01]  /*caa0*/  HMMA.16816.F32.BF16 R20, R12.reuse, R36, R20 ;  /* 0x000000240c14723c */ /* 0x060fe20000041814 */
[----:B-1----:R-:W-:Y:S01]  /*cab0*/  FSEL R78, R81, -INF , !P2 ;  /* 0xff800000514e7808 */ /* 0x002fe20005000000 */
[----:B------:R-:W1:Y:S01]  /*cac0*/  MUFU.TANH R131, R131 ;  /* 0x0000008300837308 */ /* 0x000e620000002400 */
[----:B------:R-:W-:Y:S01]  /*cad0*/  FSEL R81, R87, -INF , !P0 ;  /* 0xff80000057517808 */ /* 0x000fe20004000000 */
[----:B------:R-:W-:Y:S01]  /*cae0*/  FMUL.FTZ R55, R55, UR13 ;  /* 0x0000000d37377c20 */ /* 0x000fe20008410000 */
[----:B------:R-:W-:Y:S01]  /*caf0*/  ISETP.GE.AND P6, PT, R32, R101, PT ;  /* 0x000000652000720c */ /* 0x000fe20003fc6270 */
[----:B------:R-:W-:Y:S01]  /*cb00*/  HMMA.16816.F32.BF16 R44, R12, R38, R44 ;  /* 0x000000260c2c723c */ /* 0x000fe2000004182c */
[----:B------:R-:W-:Y:S01]  /*cb10*/  VIADD R36, R76, 0x21 ;  /* 0x000000214c247836 */ /* 0x000fe20000000000 */
[-C--:B------:R-:W-:Y:S01]  /*cb20*/  ISETP.GE.AND P1, PT, R32, R103.reuse, PT ;  /* 0x000000672000720c */ /* 0x080fe20003f26270 */
[----:B------:R-:W-:Y:S01]  /*cb30*/  FMUL.FTZ R54, R54, UR13 ;  /* 0x0000000d36367c20 */ /* 0x000fe20008410000 */
[----:B------:R-:W-:Y:S01]  /*cb40*/  FSEL R89, R89, -INF , !P5 ;  /* 0xff80000059597808 */ /* 0x000fe20006800000 */
[----:B------:R-:W-:Y:S01]  /*cb50*/  MUFU.TANH R70, R70 ;  /* 0x0000004600467308 */ /* 0x000fe20000002400 */
[----:B--2---:R-:W-:Y:S01]  /*cb60*/  HMMA.16816.F32.BF16 R32, R16, R60, R28 ;  /* 0x0000003c1020723c */ /* 0x004fe2000004181c */
[----:B------:R-:W2:Y:S01]  /*cb70*/  LDSM.16.M88.4 R28, [R168+0x3800] ;  /* 0x00380000a81c783b */ /* 0x000ea20000000200 */
[----:B------:R-:W-:-:S02]  /*cb80*/  ISETP.GE.AND P0, PT, R36, R103, PT ;  /* 0x000000672400720c */ /* 0x000fc40003f06270 */
[C---:B------:R-:W-:Y:S02]  /*cb90*/  ISETP.GE.AND P5, PT, R56.reuse, R101, PT ;  /* 0x000000653800720c */ /* 0x040fe40003fa6270 */
[----:B------:R-:W-:Y:S01]  /*cba0*/  FSEL R125, R125, -INF , !P0 ;  /* 0xff8000007d7d7808 */ /* 0x000fe20004000000 */
[----:B------:R-:W-:Y:S01]  /*cbb0*/  MUFU.TANH R129, R129 ;  /* 0x0000008100817308 */ /* 0x000fe20000002400 */
[----:B------:R-:W-:Y:S02]  /*cbc0*/  ISETP.GE.AND P0, PT, R56, R103, PT ;  /* 0x000000673800720c */ /* 0x000fe40003f06270 */
[----:B------:R-:W-:Y:S01]  /*cbd0*/  HMMA.16816.F32.BF16 R56, R8, R58, RZ ;  /* 0x0000003a0838723c */ /* 0x000fe200000418ff */
[-C--:B------:R-:W-:Y:S01]  /*cbe0*/  ISETP.GE.AND P2, PT, R24, R101.reuse, PT ;  /* 0x000000651800720c */ /* 0x080fe20003f46270 */
[----:B------:R-:W-:Y:S01]  /*cbf0*/  LDSM.16.M88.4 R8, [R100+0x3800] ;  /* 0x003800006408783b */ /* 0x000fe20000000200 */
[----:B------:R-:W-:Y:S02]  /*cc00*/  FSEL R86, R86, -INF , !P3 ;  /* 0xff80000056567808 */ /* 0x000fe40005800000 */
[----:B------:R-:W-:Y:S01]  /*cc10*/  FSEL R82, R82, -INF , !P2 ;  /* 0xff80000052527808 */ /* 0x000fe20005000000 */
[----:B------:R-:W4:Y:S01]  /*cc20*/  LDSM.16.M88.4 R24, [R100+0x3000] ;  /* 0x003000006418783b */ /* 0x000f220000000200 */
[----:B------:R-:W-:Y:S01]  /*cc30*/  ISETP.GE.AND P2, PT, R36, R101, PT ;  /* 0x000000652400720c */ /* 0x000fe20003f46270 */
[----:B------:R-:W-:Y:S01]  /*cc40*/  VIADD R36, R76, 0x28 ;  /* 0x000000284c247836 */ /* 0x000fe20000000000 */
[----:B------:R-:W-:Y:S01]  /*cc50*/  ISETP.NE.AND P3, PT, R43, RZ, PT ;  /* 0x000000ff2b00720c */ /* 0x000fe20003f65270 */
[----:B------:R-:W5:Y:S01]  /*cc60*/  MUFU.TANH R107, R107 ;  /* 0x0000006b006b7308 */ /* 0x000f620000002400 */
[----:B---3--:R-:W-:Y:S01]  /*cc70*/  FSEL R133, R88, -INF , !P4 ;  /* 0xff80000058857808 */ /* 0x008fe20006000000 */
[----:B------:R-:W-:-:S04]  /*cc80*/  DEPBAR.LE SB0, 0x0 ;  /* 0x000080000000791a */ /* 0x000fc80000000000 */
[----:B------:R-:W-:Y:S02]  /*cc90*/  FSEL R38, R69, -INF , !P3 ;  /* 0xff80000045267808 */ /* 0x000fe40005800000 */
[C---:B------:R-:W-:Y:S01]  /*cca0*/  ISETP.GE.AND P3, PT, R36.reuse, R101, PT ;  /* 0x000000652400720c */ /* 0x040fe20003f66270 */
[----:B------:R-:W3:Y:S01]  /*ccb0*/  MUFU.TANH R72, R72 ;  /* 0x0000004800487308 */ /* 0x000ee20000002400 */
[----:B------:R-:W-:Y:S02]  /*ccc0*/  ISETP.GE.AND P4, PT, R36, R103, PT ;  /* 0x000000672400720c */ /* 0x000fe40003f86270 */
[----:B------:R-:W-:Y:S02]  /*ccd0*/  P2R R36, PR, RZ, 0x8 ;  /* 0x00000008ff247803 */ /* 0x000fe40000000000 */
[----:B------:R-:W-:Y:S01]  /*cce0*/  HMMA.16816.F32.BF16 R56, R16, R62, R56 ;  /* 0x0000003e1038723c */ /* 0x000fe20000041838 */
[----:B-1----:R-:W-:Y:S02]  /*ccf0*/  FSEL R131, R131, -INF , !P1 ;  /* 0xff80000083837808 */ /* 0x002fe40004800000 */
[----:B------:R-:W1:Y:S01]  /*cd00*/  MUFU.TANH R71, R71 ;  /* 0x0000004700477308 */ /* 0x000e620000002400 */
[----:B------:R-:W-:Y:S01]  /*cd10*/  ISETP.NE.AND P1, PT, R36, RZ, PT ;  /* 0x000000ff2400720c */ /* 0x000fe20003f25270 */
[----:B------:R-:W-:Y:S01]  /*cd20*/  VIADD R36, R76, 0x31 ;  /* 0x000000314c247836 */ /* 0x000fe20000000000 */
[----:B------:R-:W-:Y:S01]  /*cd30*/  FSEL R126, R90, -INF , !P6 ;  /* 0xff8000005a7e7808 */ /* 0x000fe20007000000 */
[----:B--2---:R-:W-:Y:S01]  /*cd40*/  HMMA.16816.F32.BF16 R32, R12, R28, R32 ;  /* 0x0000001c0c20723c */ /* 0x004fe20000041820 */
[----:B------:R-:W-:Y:S01]  /*cd50*/  FSEL R124, R91, -INF , !P1 ;  /* 0xff8000005b7c7808 */ /* 0x000fe20004800000 */
[----:B------:R-:W-:Y:S01]  /*cd60*/  VIADD R18, R76, 0x41 ;  /* 0x000000414c127836 */ /* 0x000fe20000000000 */
[----:B------:R-:W-:Y:S01]  /*cd70*/  ISETP.GE.AND P1, PT, R36, R101, PT ;  /* 0x000000652400720c */ /* 0x000fe20003f26270 */
[----:B------:R-:W2:Y:S01]  /*cd80*/  MUFU.TANH R75, R75 ;  /* 0x0000004b004b7308 */ /* 0x000ea20000002400 */
[----:B-----5:R-:W-:Y:S01]  /*cd90*/  FSEL R107, R107, -INF , !P0 ;  /* 0xff8000006b6b7808 */ /* 0x020fe20004000000 */
[----:B------:R-:W-:Y:S01]  /*cda0*/  VIADD R16, R76, 0x48 ;  /* 0x000000484c107836 */ /* 0x000fe20000000000 */
[----:B---3--:R-:W-:Y:S01]  /*cdb0*/  FSEL R60, R72, -INF , !P5 ;  /* 0xff800000483c7808 */ /* 0x008fe20006800000 */
[----:B------:R-:W-:-:S04]  /*cdc0*/  VIADD R28, R76, 0x39 ;  /* 0x000000394c1c7836 */ /* 0x000fc80000000000 */
[----:B------:R-:W3:Y:S01]  /*cdd0*/  MUFU.TANH R127, R127 ;  /* 0x0000007f007f7308 */ /* 0x000ee20000002400 */
[-C--:B------:R-:W-:Y:S01]  /*cde0*/  ISETP.GE.AND P0, PT, R28, R103.reuse, PT ;  /* 0x000000671c00720c */ /* 0x080fe20003f06270 */
[----:B----4-:R-:W-:Y:S03]  /*cdf0*/  HMMA.16816.F32.BF16 R20, R4, R24, R20 ;  /* 0x000000180414723c */ /* 0x010fe60000041814 */
[----:B------:R-:W-:Y:S02]  /*ce00*/  FSEL R105, R105, -INF , !P0 ;  /* 0xff80000069697808 */ /* 0x000fe40004000000 */
[----:B------:R-:W-:Y:S01]  /*ce10*/  ISETP.GE.AND P0, PT, R16, R103, PT ;  /* 0x000000671000720c */ /* 0x000fe20003f06270 */
[----:B------:R-:W4:Y:S01]  /*ce20*/  MUFU.TANH R73, R73 ;  /* 0x0000004900497308 */ /* 0x000f220000002400 */
[----:B------:R-:W-:Y:S01]  /*ce30*/  HMMA.16816.F32.BF16 R56, R12, R30, R56 ;  /* 0x0000001e0c38723c */ /* 0x000fe20000041838 */
[----:B------:R-:W-:Y:S01]  /*ce40*/  VIADD R24, R76, 0x29 ;  /* 0x000000294c187836 */ /* 0x000fe20000000000 */
[----:B------:R-:W-:-:S02]  /*ce50*/  P2R R25, PR, RZ, 0x2 ;  /* 0x00000002ff197803 */ /* 0x000fc40000000000 */
[-C--:B------:R-:W-:Y:S02]  /*ce60*/  ISETP.GE.AND P1, PT, R36, R103.reuse, PT ;  /* 0x000000672400720c */ /* 0x080fe40003f26270 */
[C---:B------:R-:W-:Y:S01]  /*ce70*/  HMMA.16816.F32.BF16 R44, R4.reuse, R26, R44 ;  /* 0x0000001a042c723c */ /* 0x040fe2000004182c */
[----:B------:R5:W-:Y:S01]  /*ce80*/  MUFU.TANH R118, R52 ;  /* 0x0000003400767308 */ /* 0x000be20000002400 */
[----:B------:R-:W-:Y:S01]  /*ce90*/  ISETP.GE.AND P3, PT, R24, R103, PT ;  /* 0x000000671800720c */ /* 0x000fe20003f66270 */
[----:B------:R-:W-:Y:S01]  /*cea0*/  VIADD R12, R76, 0x51 ;  /* 0x000000514c0c7836 */ /* 0x000fe20000000000 */
[----:B------:R-:W-:Y:S02]  /*ceb0*/  ISETP.GE.AND P6, PT, R24, R101, PT ;  /* 0x000000651800720c */ /* 0x000fe40003fc6270 */
[----:B------:R-:W-:Y:S01]  /*cec0*/  HMMA.16816.F32.BF16 R32, R4, R8, R32 ;  /* 0x000000080420723c */ /* 0x000fe20000041820 */
[----:B------:R-:W-:Y:S01]  /*ced0*/  FSEL R24, R70, -INF , !P2 ;  /* 0xff80000046187808 */ /* 0x000fe20005000000 */
[----:B------:R-:W-:Y:S01]  /*cee0*/  VIADD R26, R76, 0x40 ;  /* 0x000000404c1a7836 */ /* 0x000fe20000000000 */
[----:B------:R-:W4:Y:S01]  /*cef0*/  MUFU.TANH R119, R119 ;  /* 0x0000007700777308 */ /* 0x000f220000002400 */
[----:B------:R-:W-:-:S02]  /*cf00*/  FSEL R129, R129, -INF , !P3 ;  /* 0xff80000081817808 */ /* 0x000fc40005800000 */
[-C--:B------:R-:W-:Y:S01]  /*cf10*/  ISETP.GE.AND P3, PT, R28, R101.reuse, PT ;  /* 0x000000651c00720c */ /* 0x080fe20003f66270 */
[----:B------:R-:W-:Y:S01]  /*cf20*/  VIADD R8, R76, 0x50 ;  /* 0x000000504c087836 */ /* 0x000fe20000000000 */
[----:B-1----:R-:W-:Y:S01]  /*cf30*/  FSEL R36, R71, -INF , !P6 ;  /* 0xff80000047247808 */ /* 0x002fe20007000000 */
[----:B------:R-:W-:Y:S01]  /*cf40*/  FMUL.FTZ R22, R22, UR13 ;  /* 0x0000000d16167c20 */ /* 0x000fe20008410000 */
[----:B------:R-:W-:Y:S01]  /*cf50*/  FSEL R64, R92, -INF , !P3 ;  /* 0xff8000005c407808 */ /* 0x000fe20005800000 */
[----:B------:R-:W1:Y:S01]  /*cf60*/  MUFU.TANH R114, R114 ;  /* 0x0000007200727308 */ /* 0x000e620000002400 */
[----:B-----5:R-:W-:Y:S01]  /*cf70*/  VIADD R52, R76, 0x38 ;  /* 0x000000384c347836 */ /* 0x020fe20000000000 */
[----:B------:R-:W-:Y:S01]  /*cf80*/  ISETP.GE.AND P5, PT, R26, R101, PT ;  /* 0x000000651a00720c */ /* 0x000fe20003fa6270 */
[----:B------:R-:W-:Y:S01]  /*cf90*/  FMUL.FTZ R20, R20, UR13 ;  /* 0x0000000d14147c20 */ /* 0x000fe20008410000 */
[----:B--2---:R-:W-:Y:S01]  /*cfa0*/  FSEL R65, R75, -INF , !P1 ;  /* 0xff8000004b417808 */ /* 0x004fe20004800000 */
[----:B------:R-:W-:Y:S01]  /*cfb0*/  HMMA.16816.F32.BF16 R56, R4, R10, R56 ;  /* 0x0000000a0438723c */ /* 0x000fe20000041838 */
[----:B------:R-:W-:Y:S01]  /*cfc0*/  ISETP.GE.AND P2, PT, R52, R103, PT ;  /* 0x000000673400720c */ /* 0x000fe20003f46270 */
[----:B------:R-:W-:Y:S01]  /*cfd0*/  FMUL.FTZ R21, R21, UR13 ;  /* 0x0000000d15157c20 */ /* 0x000fe20008410000 */
[----:B------:R-:W2:Y:S01]  /*cfe0*/  MUFU.TANH R122, R122 ;  /* 0x0000007a007a7308 */ /* 0x000ea20000002400 */
[----:B------:R-:W-:Y:S01]  /*cff0*/  ISETP.GE.AND P3, PT, R16, R101, PT ;  /* 0x000000651000720c */ /* 0x000fe20003f66270 */
[C---:B------:R-:W-:Y:S01]  /*d000*/  VIADD R16, R76.reuse, 0x49 ;  /* 0x000000494c107836 */ /* 0x040fe20000000000 */
[----:B------:R-:W-:Y:S01]  /*d010*/  FSEL R67, R93, -INF , !P2 ;  /* 0xff8000005d437808 */ /* 0x000fe20005000000 */
[----:B------:R-:W-:Y:S01]  /*d020*/  VIADD R10, R76, 0x61 ;  /* 0x000000614c0a7836 */ /* 0x000fe20000000000 */
[-C--:B------:R-:W-:Y:S01]  /*d030*/  ISETP.GE.AND P2, PT, R18, R103.reuse, PT ;  /* 0x000000671200720c */ /* 0x080fe20003f46270 */
[----:B------:R-:W-:Y:S01]  /*d040*/  FMUL.FTZ R35, R35, UR13 ;  /* 0x0000000d23237c20 */ /* 0x000fe20008410000 */
[----:B------:R-:W-:Y:S01]  /*d050*/  ISETP.NE.AND P6, PT, R25, RZ, PT ;  /* 0x000000ff1900720c */ /* 0x000fe20003fc5270 */
[----:B------:R-:W5:Y:S01]  /*d060*/  MUFU.TANH R117, R117 ;  /* 0x0000007500757308 */ /* 0x000f620000002400 */
[----:B------:R-:W-:Y:S01]  /*d070*/  ISETP.GE.AND P1, PT, R26, R103, PT ;  /* 0x000000671a00720c */ /* 0x000fe20003f26270 */
[----:B------:R-:W-:Y:S01]  /*d080*/  VIADD R6, R76, 0x68 ;  /* 0x000000684c067836 */ /* 0x000fe20000000000 */
[----:B---3--:R-:W-:Y:S01]  /*d090*/  FSEL R127, R127, -INF , !P4 ;  /* 0xff8000007f7f7808 */ /* 0x008fe20006000000 */
[----:B------:R-:W-:Y:S01]  /*d0a0*/  FMUL.FTZ R23, R23, UR13 ;  /* 0x0000000d17177c20 */ /* 0x000fe20008410000 */
[-C--:B------:R-:W-:Y:S01]  /*d0b0*/  ISETP.GE.AND P4, PT, R52, R101.reuse, PT ;  /* 0x000000653400720c */ /* 0x080fe20003f86270 */
[----:B------:R-:W-:Y:S01]  /*d0c0*/  FMUL.FTZ R32, R32, UR13 ;  /* 0x0000000d20207c20 */ /* 0x000fe20008410000 */
[----:B------:R-:W-:Y:S01]  /*d0d0*/  FSEL R108, R108, -INF , !P5 ;  /* 0xff8000006c6c7808 */ /* 0x000fe20006800000 */
[----:B------:R-:W3:Y:S01]  /*d0e0*/  MUFU.TANH R116, R53 ;  /* 0x0000003500747308 */ /* 0x000ee20000002400 */
[----:B------:R-:W-:Y:S01]  /*d0f0*/  FSEL R115, R115, -INF , !P2 ;  /* 0xff80000073737808 */ /* 0x000fe20005000000 */
[----:B------:R-:W-:Y:S01]  /*d100*/  FMUL.FTZ R33, R33, UR13 ;  /* 0x0000000d21217c20 */ /* 0x000fe20008410000 */
[----:B----4-:R-:W-:Y:S01]  /*d110*/  FSEL R66, R73, -INF , !P6 ;  /* 0xff80000049427808 */ /* 0x010fe20007000000 */
[----:B------:R-:W-:Y:S01]  /*d120*/  FMUL.FTZ R34, R34, UR13 ;  /* 0x0000000d22227c20 */ /* 0x000fe20008410000 */
[----:B------:R-:W-:Y:S01]  /*d130*/  FSEL R123, R123, -INF , !P1 ;  /* 0xff8000007b7b7808 */ /* 0x000fe20004800000 */
[----:B------:R-:W-:Y:S01]  /*d140*/  FMUL.FTZ R52, R57, UR13 ;  /* 0x0000000d39347c20 */ /* 0x000fe20008410000 */
[C---:B------:R-:W-:Y:S01]  /*d150*/  ISETP.GE.AND P5, PT, R8.reuse, R101, PT ;  /* 0x000000650800720c */ /* 0x040fe20003fa6270 */
[----:B------:R-:W4:Y:S01]  /*d160*/  MUFU.TANH R109, R55 ;  /* 0x00000037006d7308 */ /* 0x000f220000002400 */
[----:B------:R-:W-:Y:S01]  /*d170*/  ISETP.GE.AND P2, PT, R8, R103, PT ;  /* 0x000000670800720c */ /* 0x000fe20003f46270 */
[----:B------:R-:W-:Y:S01]  /*d180*/  VIADD R8, R76, 0x58 ;  /* 0x000000584c087836 */ /* 0x000fe20000000000 */
[C---:B------:R-:W-:Y:S01]  /*d190*/  ISETP.GE.AND P6, PT, R16.reuse, R101, PT ;  /* 0x000000651000720c */ /* 0x040fe20003fc6270 */
[----:B------:R-:W-:Y:S01]  /*d1a0*/  FMUL.FTZ R27, R59, UR13 ;  /* 0x0000000d3b1b7c20 */ /* 0x000fe20008410000 */
[----:B------:R-:W-:-:S02]  /*d1b0*/  ISETP.GE.AND P1, PT, R16, R103, PT ;  /* 0x000000671000720c */ /* 0x000fc40003f26270 */
[----:B------:R-:W-:Y:S01]  /*d1c0*/  FSEL R62, R74, -INF , !P4 ;  /* 0xff8000004a3e7808 */ /* 0x000fe20006000000 */
[----:B------:R-:W4:Y:S01]  /*d1d0*/  MUFU.TANH R113, R113 ;  /* 0x0000007100717308 */ /* 0x000f220000002400 */
[-C--:B------:R-:W-:Y:S02]  /*d1e0*/  ISETP.GE.AND P4, PT, R18, R101.reuse, PT ;  /* 0x000000651200720c */ /* 0x080fe40003f86270 */
[----:B------:R-:W-:Y:S02]  /*d1f0*/  FSEL R112, R112, -INF , !P6 ;  /* 0xff80000070707808 */ /* 0x000fe40007000000 */
[----:B------:R-:W-:Y:S02]  /*d200*/  FSEL R119, R119, -INF , !P1 ;  /* 0xff80000077777808 */ /* 0x000fe40004800000 */
[C---:B------:R-:W-:Y:S01]  /*d210*/  ISETP.GE.AND P6, PT, R8.reuse, R101, PT ;  /* 0x000000650800720c */ /* 0x040fe20003fc6270 */
[----:B------:R5:W-:Y:S01]  /*d220*/  MUFU.TANH R63, R22 ;  /* 0x00000016003f7308 */ /* 0x000be20000002400 */
[----:B------:R-:W-:Y:S01]  /*d230*/  ISETP.GE.AND P1, PT, R8, R103, PT ;  /* 0x000000670800720c */ /* 0x000fe20003f26270 */
[----:B------:R-:W-:Y:S01]  /*d240*/  VIADD R8, R76, 0x59 ;  /* 0x000000594c087836 */ /* 0x000fe20000000000 */
[----:B------:R-:W-:-:S02]  /*d250*/  FSEL R110, R110, -INF , !P4 ;  /* 0xff8000006e6e7808 */ /* 0x000fc40006000000 */
[----:B------:R-:W-:Y:S02]  /*d260*/  FSEL R121, R121, -INF , !P0 ;  /* 0xff80000079797808 */ /* 0x000fe40004000000 */
[C---:B------:R-:W-:Y:S01]  /*d270*/  ISETP.GE.AND P4, PT, R12.reuse, R101, PT ;  /* 0x000000650c00720c */ /* 0x040fe20003f86270 */
[----:B------:R3:W4:Y:S01]  /*d280*/  MUFU.TANH R111, R54 ;  /* 0x00000036006f7308 */ /* 0x0007220000002400 */
[----:B------:R-:W-:Y:S01]  /*d290*/  ISETP.GE.AND P0, PT, R12, R103, PT ;  /* 0x000000670c00720c */ /* 0x000fe20003f06270 */
[----:B------:R-:W-:Y:S01]  /*d2a0*/  VIADD R12, R76, 0x60 ;  /* 0x000000604c0c7836 */ /* 0x000fe20000000000 */
[----:B-1----:R-:W-:Y:S02]  /*d2b0*/  FSEL R114, R114, -INF , !P3 ;  /* 0xff80000072727808 */ /* 0x002fe40005800000 */
[----:B--2---:R-:W-:Y:S02]  /*d2c0*/  FSEL R122, R122, -INF , !P5 ;  /* 0xff8000007a7a7808 */ /* 0x004fe40006800000 */
[----:B------:R-:W-:Y:S01]  /*d2d0*/  ISETP.GE.AND P5, PT, R8, R101, PT ;  /* 0x000000650800720c */ /* 0x000fe20003fa6270 */
[----:B------:R1:W2:Y:S01]  /*d2e0*/  MUFU.TANH R106, R20 ;  /* 0x00000014006a7308 */ /* 0x0002a20000002400 */
[----:B-----5:R-:W-:Y:S01]  /*d2f0*/  FMUL.FTZ R22, R44, UR13 ;  /* 0x0000000d2c167c20 */ /* 0x020fe20008410000 */
[----:B------:R-:W-:-:S02]  /*d300*/  ISETP.GE.AND P3, PT, R8, R103, PT ;  /* 0x000000670800720c */ /* 0x000fc40003f66270 */
[----:B------:R-:W-:Y:S02]  /*d310*/  FSEL R117, R117, -INF , !P2 ;  /* 0xff80000075757808 */ /* 0x000fe40005000000 */
[----:B------:R-:W-:Y:S02]  /*d320*/  FSEL R118, R118, -INF , !P6 ;  /* 0xff80000076767808 */ /* 0x000fe40007000000 */
[----:B------:R-:W5:Y:S01]  /*d330*/  MUFU.TANH R22, R22 ;  /* 0x0000001600167308 */ /* 0x000f620000002400 */
[----:B------:R-:W-:Y:S01]  /*d340*/  FSEL R120, R120, -INF , !P4 ;  /* 0xff80000078787808 */ /* 0x000fe20006000000 */
[----:B---3--:R-:W-:Y:S01]  /*d350*/  FMUL.FTZ R54, R56, UR13 ;  /* 0x0000000d38367c20 */ /* 0x008fe20008410000 */
[C---:B------:R-:W-:Y:S02]  /*d360*/  ISETP.GE.AND P6, PT, R10.reuse, R101, PT ;  /* 0x000000650a00720c */ /* 0x040fe40003fc6270 */
[----:B------:R-:W-:Y:S01]  /*d370*/  ISETP.GE.AND P2, PT, R10, R103, PT ;  /* 0x000000670a00720c */ /* 0x000fe20003f46270 */
[----:B------:R-:W-:Y:S01]  /*d380*/  VIADD R10, R76, 0x69 ;  /* 0x000000694c0a7836 */ /* 0x000fe20000000000 */
[----:B------:R-:W-:Y:S01]  /*d390*/  ISETP.GE.AND P4, PT, R12, R101, PT ;  /* 0x000000650c00720c */ /* 0x000fe20003f86270 */
[----:B------:R3:W-:Y:S01]  /*d3a0*/  MUFU.TANH R104, R21 ;  /* 0x0000001500687308 */ /* 0x0007e20000002400 */
[----:B-1----:R-:W-:Y:S01]  /*d3b0*/  FMUL.FTZ R20, R45, UR13 ;  /* 0x0000000d2d147c20 */ /* 0x002fe20008410000 */
[----:B------:R-:W-:-:S02]  /*d3c0*/  FSEL R116, R116, -INF , !P5 ;  /* 0xff80000074747808 */ /* 0x000fc40006800000 */
[----:B----4-:R-:W-:Y:S02]  /*d3d0*/  FSEL R109, R109, -INF , !P3 ;  /* 0xff8000006d6d7808 */ /* 0x010fe40005800000 */
[----:B------:R-:W-:Y:S02]  /*d3e0*/  FSEL R113, R113, -INF , !P0 ;  /* 0xff80000071717808 */ /* 0x000fe40004000000 */
[----:B------:R-:W1:Y:S01]  /*d3f0*/  MUFU.TANH R20, R20 ;  /* 0x0000001400147308 */ /* 0x000e620000002400 */
[C---:B------:R-:W-:Y:S02]  /*d400*/  ISETP.GE.AND P5, PT, R6.reuse, R101, PT ;  /* 0x000000650600720c */ /* 0x040fe40003fa6270 */
[-C--:B------:R-:W-:Y:S01]  /*d410*/  ISETP.GE.AND P3, PT, R6, R103.reuse, PT ;  /* 0x000000670600720c */ /* 0x080fe20003f66270 */
[----:B------:R-:W-:Y:S01]  /*d420*/  VIADD R6, R76, 0x70 ;  /* 0x000000704c067836 */ /* 0x000fe20000000000 */
[----:B------:R-:W-:Y:S02]  /*d430*/  ISETP.GE.AND P0, PT, R12, R103, PT ;  /* 0x000000670c00720c */ /* 0x000fe40003f06270 */
[----:B------:R-:W-:Y:S01]  /*d440*/  FSEL R111, R111, -INF , !P1 ;  /* 0xff8000006f6f7808 */ /* 0x000fe20004800000 */
[----:B------:R-:W4:Y:S01]  /*d450*/  MUFU.TANH R37, R35 ;  /* 0x0000002300257308 */ /* 0x000f220000002400 */
[----:B---3--:R-:W-:Y:S01]  /*d460*/  FMUL.FTZ R21, R47, UR13 ;  /* 0x0000000d2f157c20 */ /* 0x008fe20008410000 */
[----:B--2---:R-:W-:-:S02]  /*d470*/  FSEL R106, R106, -INF , !P4 ;  /* 0xff8000006a6a7808 */ /* 0x004fc40006000000 */
[C---:B------:R-:W-:Y:S02]  /*d480*/  ISETP.GE.AND P4, PT, R10.reuse, R101, PT ;  /* 0x000000650a00720c */ /* 0x040fe40003f86270 */
[----:B------:R-:W-:Y:S01]  /*d490*/  ISETP.GE.AND P1, PT, R10, R103, PT ;  /* 0x000000670a00720c */ /* 0x000fe20003f26270 */
[----:B------:R-:W-:Y:S01]  /*d4a0*/  VIADD R10, R76, 0x71 ;  /* 0x000000714c0a7836 */ /* 0x000fe20000000000 */
[----:B------:R2:W3:Y:S01]  /*d4b0*/  MUFU.TANH R61, R23 ;  /* 0x00000017003d7308 */ /* 0x0004e20000002400 */
[----:B------:R-:W-:Y:S02]  /*d4c0*/  FSEL R63, R63, -INF , !P0 ;  /* 0xff8000003f3f7808 */ /* 0x000fe40004000000 */
[----:B------:R-:W-:Y:S02]  /*d4d0*/  ISETP.GE.AND P0, PT, R6, R101, PT ;  /* 0x000000650600720c */ /* 0x000fe40003f06270 */
[----:B-----5:R-:W-:Y:S02]  /*d4e0*/  FSEL R22, R22, -INF , !P5 ;  /* 0xff80000016167808 */ /* 0x020fe40006800000 */
[----:B------:R-:W-:Y:S01]  /*d4f0*/  ISETP.GE.AND P5, PT, R10, R103, PT ;  /* 0x000000670a00720c */ /* 0x000fe20003fa6270 */
[----:B------:R-:W5:Y:S01]  /*d500*/  MUFU.TANH R21, R21 ;  /* 0x0000001500157308 */ /* 0x000f620000002400 */
[----:B------:R-:W-:-:S02]  /*d510*/  P2R R5, PR, RZ, 0x1 ;  /* 0x00000001ff057803 */ /* 0x000fc40000000000 */
[----:B-1----:R-:W-:Y:S02]  /*d520*/  FSEL R20, R20, -INF , !P4 ;  /* 0xff80000014147808 */ /* 0x002fe40006000000 */
[----:B----4-:R-:W-:Y:S02]  /*d530*/  FSEL R37, R37, -INF , !P5 ;  /* 0xff80000025257808 */ /* 0x010fe40006800000 */
[----:B------:R-:W-:Y:S01]  /*d540*/  ISETP.NE.AND P4, PT, R5, RZ, PT ;  /* 0x000000ff0500720c */ /* 0x000fe20003f85270 */
[----:B------:R-:W1:Y:S01]  /*d550*/  MUFU.TANH R8, R32 ;  /* 0x0000002000087308 */ /* 0x000e620000002400 */
[----:B--2---:R-:W-:Y:S01]  /*d560*/  FMUL.FTZ R23, R46, UR13 ;  /* 0x0000000d2e177c20 */ /* 0x004fe20008410000 */
[----:B------:R-:W-:Y:S02]  /*d570*/  ISETP.GT.AND P5, PT, R184, R173, PT ;  /* 0x000000adb800720c */ /* 0x000fe40003fa4270 */
[----:B------:R-:W-:Y:S01]  /*d580*/  ISETP.GE.AND P0, PT, R6, R103, PT ;  /* 0x000000670600720c */ /* 0x000fe20003f06270 */
[----:B------:R-:W-:Y:S01]  /*d590*/  VIADD R6, R76, 0x78 ;  /* 0x000000784c067836 */ /* 0x000fe20000000000 */
[----:B---3--:R-:W-:-:S02]  /*d5a0*/  FSEL R61, R61, -INF , !P2 ;  /* 0xff8000003d3d7808 */ /* 0x008fc40005000000 */
[----:B------:R2:W3:Y:S01]  /*d5b0*/  MUFU.TANH R4, R33 ;  /* 0x0000002100047308 */ /* 0x0004e20000002400 */
[----:B-----5:R-:W-:Y:S02]  /*d5c0*/  FSEL R21, R21, -INF , !P1 ;  /* 0xff80000015157808 */ /* 0x020fe40004800000 */
[----:B------:R-:W-:Y:S02]  /*d5d0*/  ISETP.GE.AND P1, PT, R76, R103, PT ;  /* 0x000000674c00720c */ /* 0x000fe40003f26270 */
[-C--:B------:R-:W-:Y:S02]  /*d5e0*/  ISETP.GE.AND P2, PT, R10, R101.reuse, PT ;  /* 0x000000650a00720c */ /* 0x080fe40003f46270 */
[----:B------:R-:W-:Y:S01]  /*d5f0*/  FSEL R104, R104, -INF , !P6 ;  /* 0xff80000068687808 */ /* 0x000fe20007000000 */
[----:B------:R-:W4:Y:S01]  /*d600*/  MUFU.TANH R23, R23 ;  /* 0x0000001700177308 */ /* 0x000f220000002400 */
[----:B------:R-:W-:-:S07]  /*d610*/  ISETP.GE.AND P6, PT, R6, R101, PT ;  /* 0x000000650600720c */ /* 0x000fce0003fc6270 */
[----:B------:R-:W5:Y:S01]  /*d620*/  MUFU.TANH R43, R34 ;  /* 0x00000022002b7308 */ /* 0x000f620000002400 */
[----:B--2---:R-:W-:Y:S01]  /*d630*/  FMUL.FTZ R33, R58, UR13 ;  /* 0x0000000d3a217c20 */ /* 0x004fe20008410000 */
[----:B-1----:R-:W-:Y:S02]  /*d640*/  FSEL R58, R8, -INF , !P4 ;  /* 0xff800000083a7808 */ /* 0x002fe40006000000 */
[C---:B------:R-:W-:Y:S01]  /*d650*/  ISETP.GE.AND P4, PT, R76.reuse, R101, PT ;  /* 0x000000654c00720c */ /* 0x040fe20003f86270 */
[----:B------:R-:W-:Y:S01]  /*d660*/  VIADD R76, R76, 0x79 ;  /* 0x000000794c4c7836 */ /* 0x000fe20000000000 */
[----:B---3--:R-:W-:Y:S02]  /*d670*/  FSEL R56, R4, -INF , !P2 ;  /* 0xff80000004387808 */ /* 0x008fe40005000000 */
[----:B------:R-:W1:Y:S01]  /*d680*/  MUFU.TANH R0, R0 ;  /* 0x0000000000007308 */ /* 0x000e620000002400 */
[----:B----4-:R-:W-:Y:S02]  /*d690*/  FSEL R23, R23, -INF , !P3 ;  /* 0xff80000017177808 */ /* 0x010fe40005800000 */
[----:B------:R-:W-:-:S02]  /*d6a0*/  ISETP.GE.AND P3, PT, R6, R103, PT ;  /* 0x000000670600720c */ /* 0x000fc40003f66270 */
[----:B------:R-:W-:-:S03]  /*d6b0*/  ISETP.GE.AND P2, PT, R76, R101, PT ;  /* 0x000000654c00720c */ /* 0x000fc60003f46270 */
[----:B------:R-:W2:Y:S01]  /*d6c0*/  MUFU.TANH R48, R48 ;  /* 0x0000003000307308 */ /* 0x000ea20000002400 */
[----:B-----5:R-:W-:Y:S01]  /*d6d0*/  FSEL R43, R43, -INF , !P0 ;  /* 0xff8000002b2b7808 */ /* 0x020fe20004000000 */
[----:B------:R-:W-:Y:S01]  /*d6e0*/  BAR.SYNC.DEFER_BLOCKING 0x0 ;  /* 0x0000000000007b1d */ /* 0x000fe20000010000 */
        /* <DEDUP_REMOVED lines=73> */
.L_x_7616:
[----:B------:R-:W-:Y:S02]  /*db80*/  ULDC UR10, c[0x0][0x248] ;  /* 0x00009200000a7ab9 */ /* 0x000fe40000000800 */
[----:B------:R-:W-:-:S06]  /*db90*/  USHF.L.U32 UR5, UR10, 0x7, URZ ;  /* 0x000000070a057899 */ /* 0x000fcc000800063f */
[----:B------:R-:W-:-:S04]  /*dba0*/  IADD3 R8, RZ, -UR5, RZ ;  /* 0x80000005ff087c10 */ /* 0x000fc8000fffe0ff */
[----:B------:R-:W-:-:S07]  /*dbb0*/  SHF.R.S32.HI R2, RZ, 0x1f, R8 ;  /* 0x0000001fff027819 */ /* 0x000fce0000011408 */
.L_x_7617:
        /* <DEDUP_REMOVED lines=31> */
.L_x_7615:
        /* <DEDUP_REMOVED lines=85> */
[----:B------:R-:W1:Y:S01]  /*e300*/  LDSM.16.MT88.4 R84, [R164+0x6000] ;  /* 0x00600000a454783b */ /* 0x000e620000004200 */
        /* <DEDUP_REMOVED lines=68> */
[----:B------:R-:W-:Y:S01]  /*e750*/  FFMA.FTZ R126, R21, UR10, -R30 ;  /* 0x0000000a157e7c23 */ /* 0x000fe2000801081e */
[----:B------:R-:W-:Y:S01]  /*e760*/  FADD.FTZ R44, R47, R44 ;  /* 0x0000002c2f2c7221 */ /* 0x000fe20000010000 */
[----:B------:R-:W-:Y:S01]  /*e770*/  FADD.FTZ R46, R53, R46 ;  /* 0x0000002e352e7221 */ /* 0x000fe20000010000 */
[----:B------:R-:W-:Y:S01]  /*e780*/  MUFU.EX2 R39, R39 ;  /* 0x0000002700277308 */ /* 0x000fe20000000800 */
[----:B------:R-:W-:Y:S01]  /*e790*/  LDSM.16.MT88.4 R20, [R164+0x9000] ;  /* 0x00900000a414783b */ /* 0x000fe20000004200 */
[----:B------:R-:W-:Y:S01]  /*e7a0*/  FADD.FTZ R45, R45, R44 ;  /* 0x0000002c2d2d7221 */ /* 0x000fe20000010000 */
[--C-:B------:R-:W-:Y:S01]  /*e7b0*/  FFMA.FTZ R58, R58, UR10, -R55.reuse ;  /* 0x0000000a3a3a7c23 */ /* 0x100fe20008010837 */
[--C-:B------:R-:W-:Y:S01]  /*e7c0*/  FFMA.FTZ R125, R56, UR10, -R55.reuse ;  /* 0x0000000a387d7c23 */ /* 0x100fe20008010837 */
[----:B------:R-:W-:Y:S01]  /*e7d0*/  FFMA.FTZ R189, R52, UR10, -R55 ;  /* 0x0000000a34bd7c23 */ /* 0x000fe20008010837 */
[----:B------:R-:W-:Y:S01]  /*e7e0*/  FADD.FTZ R40, R40, R45 ;  /* 0x0000002d28287221 */ /* 0x000fe20000010000 */
[--C-:B------:R-:W-:Y:S01]  /*e7f0*/  FFMA.FTZ R188, R27, UR10, -R30.reuse ;  /* 0x0000000a1bbc7c23 */ /* 0x100fe2000801081e */
[----:B------:R-:W2:Y:S01]  /*e800*/  MUFU.EX2 R34, R34 ;  /* 0x0000002200227308 */ /* 0x000ea20000000800 */
[----:B-----5:R-:W-:Y:S01]  /*e810*/  F2FP.BF16.F32.PACK_AB R71, R42, R41 ;  /* 0x000000292a47723e */ /* 0x020fe200000010ff */
[----:B------:R-:W-:Y:S01]  /*e820*/  FFMA.FTZ R54, R54, UR10, -R55 ;  /* 0x0000000a36367c23 */ /* 0x000fe20008010837 */
[----:B------:R-:W-:-:S05]  /*e830*/  FFMA.FTZ R43, R43, UR10, -R30 ;  /* 0x0000000a2b2b7c23 */ /* 0x000fca000801081e */
[C---:B------:R-:W-:Y:S01]  /*e840*/  HMMA.16816.F32.BF16 R96, R68.reuse, R92, RZ ;  /* 0x0000005c4460723c */ /* 0x040fe200000418ff */
[----:B------:R-:W-:Y:S05]  /*e850*/  MUFU.EX2 R32, R32 ;  /* 0x0000002000207308 */ /* 0x000fea0000000800 */
[C---:B------:R-:W-:Y:S03]  /*e860*/  HMMA.16816.F32.BF16 R92, R68.reuse, R94, RZ ;  /* 0x0000005e445c723c */ /* 0x040fe600000418ff */
[----:B------:R-:W-:Y:S03]  /*e870*/  MUFU.EX2 R31, R31 ;  /* 0x0000001f001f7308 */ /* 0x000fe60000000800 */
[C---:B-1----:R-:W-:Y:S05]  /*e880*/  HMMA.16816.F32.BF16 R88, R68.reuse, R84, RZ ;  /* 0x000000544458723c */ /* 0x042fea00000418ff */
[----:B------:R-:W-:Y:S01]  /*e890*/  MUFU.EX2 R38, R38 ;  /* 0x0000002600267308 */ /* 0x000fe20000000800 */
[C---:B------:R-:W-:Y:S06]  /*e8a0*/  HMMA.16816.F32.BF16 R84, R68.reuse, R86, RZ ;  /* 0x000000564454723c */ /* 0x040fec00000418ff */
[C---:B---3--:R-:W-:Y:S01]  /*e8b0*/  HMMA.16816.F32.BF16 R80, R68.reuse, R76, RZ ;  /* 0x0000004c4450723c */ /* 0x048fe200000418ff */
[----:B------:R-:W1:Y:S05]  /*e8c0*/  MUFU.EX2 R35, R35 ;  /* 0x0000002300237308 */ /* 0x000e6a0000000800 */
[C---:B------:R-:W-:Y:S03]  /*e8d0*/  HMMA.16816.F32.BF16 R76, R68.reuse, R78, RZ ;  /* 0x0000004e444c723c */ /* 0x040fe600000418ff */
[----:B------:R-:W-:Y:S03]  /*e8e0*/  MUFU.EX2 R29, R29 ;  /* 0x0000001d001d7308 */ /* 0x000fe60000000800 */
[C---:B----4-:R-:W-:Y:S05]  /*e8f0*/  HMMA.16816.F32.BF16 R72, R68.reuse, R4, RZ ;  /* 0x000000044448723c */ /* 0x050fea00000418ff */
[----:B------:R-:W3:Y:S01]  /*e900*/  MUFU.EX2 R26, R26 ;  /* 0x0000001a001a7308 */ /* 0x000ee20000000800 */
[----:B------:R-:W-:Y:S01]  /*e910*/  HMMA.16816.F32.BF16 R68, R68, R6, RZ ;  /* 0x000000064444723c */ /* 0x000fe200000418ff */
[----:B--2---:R-:W-:Y:S01]  /*e920*/  F2FP.BF16.F32.PACK_AB R4, R34, R39 ;  /* 0x000000272204723e */ /* 0x004fe200000010ff */
[----:B------:R-:W-:Y:S01]  /*e930*/  FADD.FTZ R39, R39, R40 ;  /* 0x0000002827277221 */ /* 0x000fe20000010000 */
[----:B-1----:R-:W-:-:S03]  /*e940*/  F2FP.BF16.F32.PACK_AB R5, R35, R38 ;  /* 0x000000262305723e */ /* 0x002fc600000010ff */
[----:B------:R-:W-:Y:S01]  /*e950*/  FADD.FTZ R39, R34, R39 ;  /* 0x0000002722277221 */ /* 0x000fe20000010000 */
[----:B------:R-:W-:Y:S01]  /*e960*/  F2FP.BF16.F32.PACK_AB R6, R31, R32 ;  /* 0x000000201f06723e */ /* 0x000fe200000010ff */
[----:B------:R-:W-:Y:S02]  /*e970*/  MUFU.EX2 R28, R28 ;  /* 0x0000001c001c7308 */ /* 0x000fe40000000800 */
[----:B------:R-:W-:-:S04]  /*e980*/  FADD.FTZ R32, R32, R39 ;  /* 0x0000002720207221 */ /* 0x000fc80000010000 */
[----:B------:R-:W-:Y:S01]  /*e990*/  FADD.FTZ R31, R31, R32 ;  /* 0x000000201f1f7221 */ /* 0x000fe20000010000 */
[----:B---3--:R-:W-:Y:S01]  /*e9a0*/  F2FP.BF16.F32.PACK_AB R7, R26, R29 ;  /* 0x0000001d1a07723e */ /* 0x008fe200000010ff */
        /* <DEDUP_REMOVED lines=274> */
.L_x_7619:
[----:B------:R-:W-:Y:S02]  /*fad0*/  ULDC UR8, c[0x0][0x250] ;  /* 0x0000940000087ab9 */ /* 0x000fe40000000800 */
[----:B------:R-:W-:-:S06]  /*fae0*/  USHF.L.U32 UR4, UR8, 0x7, URZ ;  /* 0x0000000708047899 */ /* 0x000fcc000800063f */
[----:B------:R-:W-:-:S04]  /*faf0*/  IADD3 R8, RZ, -UR4, RZ ;  /* 0x80000004ff087c10 */ /* 0x000fc8000fffe0ff */
[----:B------:R-:W-:-:S07]  /*fb00*/  SHF.R.S32.HI R4, RZ, 0x1f, R8 ;  /* 0x0000001fff047819 */ /* 0x000fce0000011408 */
.L_x_7620:
        /* <DEDUP_REMOVED lines=28> */
[----:B------:R-:W-:-:S05]  /*fcd0*/  IADD3.X R21, R15, UR4, RZ, P0, !PT ;  /* 0x000000040f157c10 */ /* 0x000fca00087fe4ff */
[----:B------:R3:W-:Y:S04]  /*fce0*/  LDGSTS.E.BYPASS.LTC128B.128 [R181+0x9800], desc[UR6][R20.64] ;  /* 0x0980000014b57fae */ /* 0x0007e8000b901d46 */
[----:B------:R-:W-:Y:S04]  /*fcf0*/  LDSM.16.M88.4 R112, [R172] ;  /* 0x00000000ac70783b */ /* 0x000fe80000000200 */
[----:B------:R-:W4:Y:S04]  /*fd00*/  LDSM.16.M88.4 R56, [R171+0x2800] ;  /* 0x00280000ab38783b */ /* 0x000f280000000200 */
[----:B------:R-:W5:Y:S04]  /*fd10*/  LDSM.16.M88.4 R48, [R171+0x3000] ;  /* 0x00300000ab30783b */ /* 0x000f680000000200 */
[----:B------:R-:W-:Y:S04]  /*fd20*/  LDSM.16.M88.4 R124, [R170] ;  /* 0x00000000aa7c783b */ /* 0x000fe80000000200 */
[----:B-1----:R-:W-:Y:S04]  /*fd30*/  LDSM.16.M88.4 R8, [R165+0x3000] ;  /* 0x00300000a508783b */ /* 0x002fe80000000200 */
[----:B--2---:R-:W1:Y:S04]  /*fd40*/  LDSM.16.M88.4 R12, [R165+0x2800] ;  /* 0x00280000a50c783b */ /* 0x004e680000000200 */
[----:B------:R-:W2:Y:S04]  /*fd50*/  LDSM.16.M88.4 R64, [R171+0x2000] ;  /* 0x00200000ab40783b */ /* 0x000ea80000000200 */
[----:B------:R-:W3:Y:S04]  /*fd60*/  LDSM.16.M88.4 R40, [R171+0x3800] ;  /* 0x00380000ab28783b */ /* 0x000ee80000000200 */
[----:B------:R-:W3:Y:S04]  /*fd70*/  LDSM.16.M88.4 R32, [R171+0x4000] ;  /* 0x00400000ab20783b */ /* 0x000ee80000000200 */
[----:B------:R-:W3:Y:S04]  /*fd80*/  LDSM.16.M88.4 R24, [R171+0x4800] ;  /* 0x00480000ab18783b */ /* 0x000ee80000000200 */
[----:B------:R-:W3:Y:S01]  /*fd90*/  LDSM.16.M88.4 R16, [R171+0x5000] ;  /* 0x00500000ab10783b */ /* 0x000ee20000000200 */
[C---:B----4-:R-:W-:Y:S03]  /*fda0*/  HMMA.16816.F32.BF16 R60, R112.reuse, R56, RZ ;  /* 0x00000038703c723c */ /* 0x050fe600000418ff */
[----:B------:R-:W4:Y:S04]  /*fdb0*/  LDSM.16.M88.4 R108, [R171+0x5800] ;  /* 0x00580000ab6c783b */ /* 0x000f280000000200 */
[----:B------:R-:W4:Y:S01]  /*fdc0*/  LDSM.16.M88.4 R104, [R165+0x2000] ;  /* 0x00200000a568783b */ /* 0x000f220000000200 */
[C---:B-----5:R-:W-:Y:S03]  /*fdd0*/  HMMA.16816.F32.BF16 R52, R112.reuse, R48, RZ ;  /* 0x000000307034723c */ /* 0x060fe600000418ff */
[----:B------:R-:W-:Y:S03]  /*fde0*/  LDSM.16.M88.4 R120, [R165+0x3800] ;  /* 0x00380000a578783b */ /* 0x000fe60000000200 */
[C---:B------:R-:W-:Y:S01]  /*fdf0*/  HMMA.16816.F32.BF16 R56, R112.reuse, R58, RZ ;  /* 0x0000003a7038723c */ /* 0x040fe200000418ff */
[----:B------:R-:W-:Y:S04]  /*fe00*/  LDSM.16.M88.4 R128, [R168] ;  /* 0x00000000a880783b */ /* 0x000fe80000000200 */
[----:B------:R-:W0:Y:S01]  /*fe10*/  LDGDEPBAR ;  /* 0x00000000000079af */ /* 0x000e220000000000 */
[----:B------:R-:W-:Y:S06]  /*fe20*/  HMMA.16816.F32.BF16 R48, R112, R50, RZ ;  /* 0x000000327030723c */ /* 0x000fec00000418ff */
[C---:B-1----:R-:W-:Y:S06]  /*fe30*/  HMMA.16816.F32.BF16 R60, R124.reuse, R12, R60 ;  /* 0x0000000c7c3c723c */ /* 0x042fec000004183c */
[C---:B------:R-:W-:Y:S06]  /*fe40*/  HMMA.16816.F32.BF16 R52, R124.reuse, R8, R52 ;  /* 0x000000087c34723c */ /* 0x040fec0000041834 */
[C---:B------:R-:W-:Y:S01]  /*fe50*/  HMMA.16816.F32.BF16 R56, R124.reuse, R14, R56 ;  /* 0x0000000e7c38723c */ /* 0x040fe20000041838 */
[----:B------:R-:W1:Y:S05]  /*fe60*/  LDSM.16.M88.4 R12, [R165+0x4800] ;  /* 0x00480000a50c783b */ /* 0x000e6a0000000200 */
[----:B------:R-:W-:Y:S01]  /*fe70*/  HMMA.16816.F32.BF16 R48, R124, R10, R48 ;  /* 0x0000000a7c30723c */ /* 0x000fe20000041830 */
[----:B------:R-:W5:Y:S05]  /*fe80*/  LDSM.16.M88.4 R8, [R165+0x5000] ;  /* 0x00500000a508783b */ /* 0x000f6a0000000200 */
        /* <DEDUP_REMOVED lines=12> */
[----:B------:R-:W2:Y:S05]  /*ff50*/  LDSM.16.M88.4 R108, [R169] ;  /* 0x00000000a96c783b */ /* 0x000eaa0000000200 */
[C---:B------:R-:W-:Y:S06]  /*ff60*/  HMMA.16816.F32.BF16 R4, R124.reuse, R104, R4 ;  /* 0x000000687c04723c */ /* 0x040fec0000041804 */
[C---:B------:R-:W-:Y:S01]  /*ff70*/  HMMA.16816.F32.BF16 R64, R124.reuse, R106, R64 ;  /* 0x0000006a7c40723c */ /* 0x040fe20000041840 */
[----:B------:R-:W3:Y:S05]  /*ff80*/  LDSM.16.M88.4 R104, [R165+0x4000] ;  /* 0x00400000a568783b */ /* 0x000eea0000000200 */
[C---:B-1----:R-:W-:Y:S06]  /*ff90*/  HMMA.16816.F32.BF16 R28, R124.reuse, R12, R28 ;  /* 0x0000000c7c1c723c */ /* 0x042fec000004181c */
[C---:B------:R-:W-:Y:S01]  /*ffa0*/  HMMA.16816.F32.BF16 R24, R124.reuse, R14, R24 ;  /* 0x0000000e7c18723c */ /* 0x040fe20000041818 */
[----:B------:R-:W-:Y:S05]  /*ffb0*/  LDSM.16.M88.4 R12, [R167] ;  /* 0x00000000a70c783b */ /* 0x000fea0000000200 */
[C---:B-----5:R-:W-:Y:S06]  /*ffc0*/  HMMA.16816.F32.BF16 R20, R124.reuse, R8, R20 ;  /* 0x000000087c14723c */ /* 0x060fec0000041814 */
[C---:B------:R-:W-:Y:S01]  /*ffd0*/  HMMA.16816.F32.BF16 R16, R124.reuse, R10, R16 ;  /* 0x0000000a7c10723c */ /* 0x040fe20000041810 */
[----:B------:R-:W1:Y:S05]  /*ffe0*/  LDSM.16.M88.4 R8, [R100] ;  /* 0x000000006408783b */ /* 0x000e6a0000000200 */
[C---:B------:R-:W-:Y:S06]  /*fff0*/  HMMA.16816.F32.BF16 R44, R124.reuse, R120, R44 ;  /* 0x000000787c2c723c */ /* 0x040fec000004182c */
[----:B------:R-:W-:Y:S01]  /*10000*/  HMMA.16816.F32.BF16 R40, R124, R122, R40 ;  /* 0x0000007a7c28723c */ /* 0x000fe20000041828 */
[----:B------:R-:W4:Y:S05]  /*10010*/  LDSM.16.M88.4 R120, [R165+0x5800] ;  /* 0x00580000a578783b */ /* 0x000f2a0000000200 */
[C---:B--2---:R-:W-:Y:S06]  /*10020*/  HMMA.16816.F32.BF16 R4, R108.reuse, R128, R4 ;  /* 0x000000806c04723c */ /* 0x044fec0000041804 */
[----:B------:R-:W-:Y:S06]  /*10030*/  HMMA.16816.F32.BF16 R64, R108, R130, R64 ;  /* 0x000000826c40723c */ /* 0x000fec0000041840 */
[C---:B---3--:R-:W-:Y:S06]  /*10040*/  HMMA.16816.F32.BF16 R36, R124.reuse, R104, R36 ;  /* 0x000000687c24723c */ /* 0x048fec0000041824 */
[----:B------:R-:W-:Y:S01]  /*10050*/  HMMA.16816.F32.BF16 R32, R124, R106, R32 ;  /* 0x0000006a7c20723c */ /* 0x000fe20000041820 */
[----:B------:R-:W2:Y:S05]  /*10060*/  LDSM.16.M88.4 R104, [R161] ;  /* 0x00000000a168783b */ /* 0x000eaa0000000200 */
[C---:B-1----:R-:W-:Y:S06]  /*10070*/  HMMA.16816.F32.BF16 R4, R12.reuse, R8, R4 ;  /* 0x000000080c04723c */ /* 0x042fec0000041804 */
[----:B------:R-:W-:Y:S01]  /*10080*/  HMMA.16816.F32.BF16 R64, R12, R10, R64 ;  /* 0x0000000a0c40723c */ /* 0x000fe20000041840 */
[----:B------:R-:W1:Y:S05]  /*10090*/  LDSM.16.M88.4 R8, [R159] ;  /* 0x000000009f08783b */ /* 0x000e6a0000000200 */
[C---:B----4-:R-:W-:Y:S06]  /*100a0*/  HMMA.16816.F32.BF16 R116, R124.reuse, R120, R116 ;  /* 0x000000787c74723c */ /* 0x050fec0000041874 */
[----:B------:R-:W-:Y:S01]  /*100b0*/  HMMA.16816.F32.BF16 R112, R124, R122, R112 ;  /* 0x0000007a7c70723c */ /* 0x000fe20000041870 */
[----:B------:R-:W3:Y:S04]  /*100c0*/  LDSM.16.M88.4 R120, [R160] ;  /* 0x00000000a078783b */ /* 0x000ee80000000200 */
[----:B------:R-:W4:Y:S01]  /*100d0*/  LDSM.16.M88.4 R124, [R100+0x800] ;  /* 0x00080000647c783b */ /* 0x000f220000000200 */
[----:B------:R-:W-:Y:S01]  /*100e0*/  FMUL.FTZ R5, R5, UR13 ;  /* 0x0000000d05057c20 */ /* 0x000fe20008410000 */
[----:B------:R-:W-:-:S05]  /*100f0*/  FMUL.FTZ R3, R4, UR13 ;  /* 0x0000000d04037c20 */ /* 0x000fca0008410000 */
[----:B------:R-:W-:Y:S01]  /*10100*/  FMUL.FTZ R67, R67, UR13 ;  /* 0x0000000d43437c20 */ /* 0x000fe20008410000 */
[----:B------:R-:W5:Y:S01]  /*10110*/  MUFU.TANH R3, R3 ;  /* 0x0000000300037308 */ /* 0x000f620000002400 */
[----:B------:R-:W-:Y:S01]  /*10120*/  FMUL.FTZ R64, R64, UR13 ;  /* 0x0000000d40407c20 */ /* 0x000fe20008410000 */
[C---:B--2---:R-:W-:Y:S06]  /*10130*/  HMMA.16816.F32.BF16 R60, R108.reuse, R104, R60 ;  /* 0x000000686c3c723c */ /* 0x044fec000004183c */
[----:B------:R2:W-:Y:S01]  /*10140*/  MUFU.TANH R104, R5 ;  /* 0x0000000500687308 */ /* 0x0005e20000002400 */
[----:B------:R-:W-:Y:S01]  /*10150*/  HMMA.16816.F32.BF16 R56, R108, R106, R56 ;  /* 0x0000006a6c38723c */ /* 0x000fe20000041838 */
[----:B------:R-:W-:-:S05]  /*10160*/  FMUL.FTZ R105, R6, UR13 ;  /* 0x0000000d06697c20 */ /* 0x000fca0008410000 */
[C---:B-1----:R-:W-:Y:S01]  /*10170*/  HMMA.16816.F32.BF16 R44, R108.reuse, R8, R44 ;  /* 0x000000086c2c723c */ /* 0x042fe2000004182c */
[----:B------:R-:W-:Y:S01]  /*10180*/  FMUL.FTZ R106, R7, UR13 ;  /* 0x0000000d076a7c20 */ /* 0x000fe20008410000 */
[----:B------:R-:W1:Y:S01]  /*10190*/  MUFU.TANH R105, R105 ;  /* 0x0000006900697308 */ /* 0x000e620000002400 */
[----:B------:R-:W-:Y:S01]  /*101a0*/  FMUL.FTZ R107, R65, UR13 ;  /* 0x0000000d416b7c20 */ /* 0x000fe20008410000 */
[----:B------:R-:W-:Y:S02]  /*101b0*/  FMUL.FTZ R65, R66, UR13 ;  /* 0x0000000d42417c20 */ /* 0x000fe40008410000 */
[C---:B------:R-:W-:Y:S01]  /*101c0*/  HMMA.16816.F32.BF16 R40, R108.reuse, R10, R40 ;  /* 0x0000000a6c28723c */ /* 0x040fe20000041828 */
[----:B------:R-:W5:Y:S03]  /*101d0*/  LDSM.16.M88.4 R8, [R158] ;  /* 0x000000009e08783b */ /* 0x000f660000000200 */
[----:B------:R-:W1:Y:S01]  /*101e0*/  MUFU.TANH R106, R106 ;  /* 0x0000006a006a7308 */ /* 0x000e620000002400 */
[----:B--2---:R-:W2:Y:S01]  /*101f0*/  LDSM.16.M88.4 R4, [R100+0x1000] ;  /* 0x001000006404783b */ /* 0x004ea20000000200 */
[C---:B---3--:R-:W-:Y:S06]  /*10200*/  HMMA.16816.F32.BF16 R52, R108.reuse, R120, R52 ;  /* 0x000000786c34723c */ /* 0x048fec0000041834 */
[----:B------:R-:W-:Y:S01]  /*10210*/  HMMA.16816.F32.BF16 R48, R108, R122, R48 ;  /* 0x0000007a6c30723c */ /* 0x000fe20000041830 */
[----:B------:R-:W3:Y:S05]  /*10220*/  MUFU.TANH R107, R107 ;  /* 0x0000006b006b7308 */ /* 0x000eea0000002400 */
[C---:B----4-:R-:W-:Y:S03]  /*10230*/  HMMA.16816.F32.BF16 R60, R12.reuse, R124, R60 ;  /* 0x0000007c0c3c723c */ /* 0x050fe6000004183c */
[----:B------:R-:W4:Y:S03]  /*10240*/  MUFU.TANH R67, R67 ;  /* 0x0000004300437308 */ /* 0x000f260000002400 */
[----:B------:R-:W-:Y:S05]  /*10250*/  HMMA.16816.F32.BF16 R56, R12, R126, R56 ;  /* 0x0000007e0c38723c */ /* 0x000fea0000041838 */
[----:B------:R-:W-:Y:S08]  /*10260*/  MUFU.TANH R64, R64 ;  /* 0x0000004000407308 */ /* 0x000ff00000002400 */
[----:B------:R-:W-:Y:S01]  /*10270*/  MUFU.TANH R65, R65 ;  /* 0x0000004100417308 */ /* 0x000fe20000002400 */
[----:B-----5:R-:W-:Y:S04]  /*10280*/  HMMA.16816.F32.BF16 R36, R108, R8, R36 ;  /* 0x000000086c24723c */ /* 0x020fe80000041824 */
[----:B------:R-:W-:Y:S01]  /*10290*/  FMUL.FTZ R66, R60, UR13 ;  /* 0x0000000d3c427c20 */ /* 0x000fe20008410000 */
[----:B------:R-:W-:Y:S01]  /*102a0*/  FMUL.FTZ R60, R61, UR13 ;  /* 0x0000000d3d3c7c20 */ /* 0x000fe20008410000 */
[----:B------:R-:W-:Y:S01]  /*102b0*/  FMUL.FTZ R61, R62, UR13 ;  /* 0x0000000d3e3d7c20 */ /* 0x000fe20008410000 */
[----:B------:R-:W-:Y:S01]  /*102c0*/  FMUL.FTZ R62, R63, UR13 ;  /* 0x0000000d3f3e7c20 */ /* 0x000fe20008410000 */
[C---:B--2---:R-:W-:Y:S02]  /*102d0*/  HMMA.16816.F32.BF16 R52, R12.reuse, R4, R52 ;  /* 0x000000040c34723c */ /* 0x044fe40000041834 */
[----:B------:R-:W-:Y:S01]  /*102e0*/  FMUL.FTZ R63, R57, UR13 ;  /* 0x0000000d393f7c20 */ /* 0x000fe20008410000 */
[----:B------:R-:W-:Y:S01]  /*102f0*/  FMUL.FTZ R57, R58, UR13 ;  /* 0x0000000d3a397c20 */ /* 0x000fe20008410000 */
[----:B------:R-:W-:Y:S01]  /*10300*/  FMUL.FTZ R58, R59, UR13 ;  /* 0x0000000d3b3a7c20 */ /* 0x000fe20008410000 */
[----:B------:R-:W2:Y:S01]  /*10310*/  MUFU.TANH R60, R60 ;  /* 0x0000003c003c7308 */ /* 0x000ea20000002400 */
[----:B------:R-:W-:Y:S01]  /*10320*/  FMUL.FTZ R56, R56, UR13 ;  /* 0x0000000d38387c20 */ /* 0x000fe20008410000 */
[----:B------:R-:W-:Y:S01]  /*10330*/  HMMA.16816.F32.BF16 R48, R12, R6, R48 ;  /* 0x000000060c30723c */ /* 0x000fe20000041830 */
[----:B------:R-:W5:Y:S05]  /*10340*/  LDSM.16.M88.4 R4, [R100+0x1800] ;  /* 0x001800006404783b */ /* 0x000f6a0000000200 */
[----:B------:R-:W-:Y:S01]  /*10350*/  HMMA.16816.F32.BF16 R32, R108, R10, R32 ;  /* 0x0000000a6c20723c */ /* 0x000fe20000041820 */
[----:B------:R-:W1:Y:S01]  /*10360*/  LDSM.16.M88.4 R8, [R157] ;  /* 0x000000009d08783b */ /* 0x000e620000000200 */
[----:B------:R-:W2:Y:S08]  /*10370*/  MUFU.TANH R62, R62 ;  /* 0x0000003e003e7308 */ /* 0x000eb00000002400 */
[----:B------:R-:W2:Y:S01]  /*10380*/  MUFU.TANH R63, R63 ;  /* 0x0000003f003f7308 */ /* 0x000ea20000002400 */
[----:B------:R-:W-:Y:S01]  /*10390*/  FMUL.FTZ R53, R53, UR13 ;  /* 0x0000000d35357c20 */ /* 0x000fe20008410000 */
[----:B------:R-:W-:Y:S01]  /*103a0*/  FMUL.FTZ R55, R55, UR13 ;  /* 0x0000000d37377c20 */ /* 0x000fe20008410000 */
[----:B------:R-:W-:Y:S01]  /*103b0*/  FMUL.FTZ R52, R52, UR13 ;  /* 0x0000000d34347c20 */ /* 0x000fe20008410000 */
[----:B------:R-:W-:-:S04]  /*103c0*/  FMUL.FTZ R54, R54, UR13 ;  /* 0x0000000d36367c20 */ /* 0x000fc80008410000 */
[----:B------:R-:W-:Y:S01]  /*103d0*/  FMUL.FTZ R48, R48, UR13 ;  /* 0x0000000d30307c20 */ /* 0x000fe20008410000 */
[----:B------:R-:W-:Y:S01]  /*103e0*/  FMUL.FTZ R49, R49, UR13 ;  /* 0x0000000d31317c20 */ /* 0x000fe20008410000 */
[----:B------:R-:W-:Y:S01]  /*103f0*/  FMUL.FTZ R50, R50, UR13 ;  /* 0x0000000d32327c20 */ /* 0x000fe20008410000 */
[----:B------:R-:W2:Y:S01]  /*10400*/  MUFU.TANH R58, R58 ;  /* 0x0000003a003a7308 */ /* 0x000ea20000002400 */
[----:B------:R-:W-:-:S07]  /*10410*/  FMUL.FTZ R51, R51, UR13 ;  /* 0x0000000d33337c20 */ /* 0x000fce0008410000 */
[----:B------:R-:W-:Y:S01]  /*10420*/  MUFU.TANH R138, R48 ;  /* 0x00000030008a7308 */ /* 0x000fe20000002400 */
[C---:B-----5:R-:W-:Y:S07]  /*10430*/  HMMA.16816.F32.BF16 R44, R12.reuse, R4, R44 ;  /* 0x000000040c2c723c */ /* 0x060fee000004182c */
[----:B------:R-:W-:Y:S01]  /*10440*/  MUFU.TANH R132, R49 ;  /* 0x0000003100847308 */ /* 0x000fe20000002400 */
[----:B------:R-:W-:Y:S01]  /*10450*/  HMMA.16816.F32.BF16 R40, R12, R6, R40 ;  /* 0x000000060c28723c */ /* 0x000fe20000041828 */
[----:B------:R-:W5:Y:S06]  /*10460*/  LDSM.16.M88.4 R4, [R100+0x2000] ;  /* 0x002000006404783b */ /* 0x000f6c0000000200 */
[----:B------:R-:W-:Y:S01]  /*10470*/  MUFU.TANH R137, R50 ;  /* 0x0000003200897308 */ /* 0x000fe20000002400 */
[C---:B-1----:R-:W-:Y:S06]  /*10480*/  HMMA.16816.F32.BF16 R28, R108.reuse, R8, R28 ;  /* 0x000000086c1c723c */ /* 0x042fec000004181c */
[----:B------:R-:W-:Y:S01]  /*10490*/  HMMA.16816.F32.BF16 R24, R108, R10, R24 ;  /* 0x0000000a6c18723c */ /* 0x000fe20000041818 */
[----:B------:R-:W1:Y:S01]  /*104a0*/  LDSM.16.M88.4 R8, [R156] ;  /* 0x000000009c08783b */ /* 0x000e620000000200 */
[----:B------:R-:W2:Y:S01]  /*104b0*/  MUFU.TANH R136, R53 ;  /* 0x0000003500887308 */ /* 0x000ea20000002400 */
[----:B------:R-:W-:Y:S01]  /*104c0*/  FMUL.FTZ R47, R47, UR13 ;  /* 0x0000000d2f2f7c20 */ /* 0x000fe20008410000 */
[----:B------:R-:W-:Y:S01]  /*104d0*/  FMUL.FTZ R45, R45, UR13 ;  /* 0x0000000d2d2d7c20 */ /* 0x000fe20008410000 */
[----:B------:R-:W-:Y:S01]  /*104e0*/  FMUL.FTZ R44, R44, UR13 ;  /* 0x0000000d2c2c7c20 */ /* 0x000fe20008410000 */
[----:B------:R-:W-:-:S04]  /*104f0*/  FMUL.FTZ R46, R46, UR13 ;  /* 0x0000000d2e2e7c20 */ /* 0x000fc80008410000 */
[----:B------:R3:W-:Y:S01]  /*10500*/  MUFU.TANH R127, R47 ;  /* 0x0000002f007f7308 */ /* 0x0007e20000002400 */
[----:B------:R-:W-:Y:S01]  /*10510*/  FMUL.FTZ R130, R41, UR13 ;  /* 0x0000000d29827c20 */ /* 0x000fe20008410000 */
[----:B------:R-:W-:Y:S01]  /*10520*/  FMUL.FTZ R42, R42, UR13 ;  /* 0x0000000d2a2a7c20 */ /* 0x000fe20008410000 */
[----:B------:R-:W4:Y:S01]  /*10530*/  S2R R41, SR_TID.X ;  /* 0x0000000000297919 */ /* 0x000f220000002100 */
[----:B------:R-:W-:Y:S01]  /*10540*/  FMUL.FTZ R43, R43, UR13 ;  /* 0x0000000d2b2b7c20 */ /* 0x000fe20008410000 */
[----:B------:R-:W-:-:S03]  /*10550*/  FMUL.FTZ R40, R40, UR13 ;  /* 0x0000000d28287c20 */ /* 0x000fc60008410000 */
[----:B------:R2:W-:Y:S08]  /*10560*/  MUFU.TANH R129, R42 ;  /* 0x0000002a00817308 */ /* 0x0005f00000002400 */
[----:B------:R-:W2:Y:S01]  /*10570*/  MUFU.TANH R135, R55 ;  /* 0x0000003700877308 */ /* 0x000ea20000002400 */
[----:B---3--:R-:W-:Y:S01]  /*10580*/  IMAD.SHL.U32 R47, R184, 0x80, RZ ;  /* 0x00000080b82f7824 */ /* 0x008fe200078e00ff */
[C---:B-----5:R-:W-:Y:S06]  /*10590*/  HMMA.16816.F32.BF16 R36, R12.reuse, R4, R36 ;  /* 0x000000040c24723c */ /* 0x060fec0000041824 */
[----:B------:R-:W3:Y:S01]  /*105a0*/  MUFU.TANH R133, R51 ;  /* 0x0000003300857308 */ /* 0x000ee20000002400 */
[----:B------:R-:W-:Y:S01]  /*105b0*/  HMMA.16816.F32.BF16 R32, R12, R6, R32 ;  /* 0x000000060c20723c */ /* 0x000fe20000041820 */
[----:B------:R-:W5:Y:S05]  /*105c0*/  LDSM.16.M88.4 R4, [R100+0x2800] ;  /* 0x002800006404783b */ /* 0x000f6a0000000200 */
[C---:B-1----:R-:W-:Y:S01]  /*105d0*/  HMMA.16816.F32.BF16 R20, R108.reuse, R8, R20 ;  /* 0x000000086c14723c */ /* 0x042fe20000041814 */
[----:B------:R-:W1:Y:S05]  /*105e0*/  MUFU.TANH R128, R45 ;  /* 0x0000002d00807308 */ /* 0x000e6a0000002400 */
[----:B------:R-:W-:Y:S01]  /*105f0*/  HMMA.16816.F32.BF16 R16, R108, R10, R16 ;  /* 0x0000000a6c10723c */ /* 0x000fe20000041810 */
[----:B------:R-:W3:Y:S02]  /*10600*/  LDSM.16.M88.4 R8, [R100+0x3000] ;  /* 0x003000006408783b */ /* 0x000ee40000000200 */
[----:B------:R-:W1:Y:S02]  /*10610*/  MUFU.TANH R130, R130 ;  /* 0x0000008200827308 */ /* 0x000e640000002400 */
[----:B------:R-:W-:Y:S01]  /*10620*/  FMUL.FTZ R122, R37, UR13 ;  /* 0x0000000d257a7c20 */ /* 0x000fe20008410000 */
[----:B------:R-:W-:Y:S01]  /*10630*/  FMUL.FTZ R37, R38, UR13 ;  /* 0x0000000d26257c20 */ /* 0x000fe20008410000 */
[----:B----4-:R-:W-:-:S02]  /*10640*/  IMAD.SHL.U32 R38, R41, 0x2, RZ ;  /* 0x0000000229267824 */ /* 0x010fc400078e00ff */
[----:B------:R-:W-:Y:S01]  /*10650*/  FMUL.FTZ R39, R39, UR13 ;  /* 0x0000000d27277c20 */ /* 0x000fe20008410000 */
[----:B------:R-:W-:Y:S01]  /*10660*/  FMUL.FTZ R36, R36, UR13 ;  /* 0x0000000d24247c20 */ /* 0x000fe20008410000 */
[----:B------:R-:W4:Y:S01]  /*10670*/  MUFU.TANH R125, R43 ;  /* 0x0000002b007d7308 */ /* 0x000f220000002400 */
[----:B------:R-:W-:Y:S01]  /*10680*/  FMUL.FTZ R34, R34, UR13 ;  /* 0x0000000d22227c20 */ /* 0x000fe20008410000 */
[----:B------:R-:W-:Y:S01]  /*10690*/  LOP3.LUT R38, R38, 0x6, RZ, 0xc0, !PT ;  /* 0x0000000626267812 */ /* 0x000fe200078ec0ff */
[----:B------:R-:W-:Y:S01]  /*106a0*/  FMUL.FTZ R32, R32, UR13 ;  /* 0x0000000d20207c20 */ /* 0x000fe20008410000 */
[----:B------:R-:W-:Y:S01]  /*106b0*/  FMUL.FTZ R33, R33, UR13 ;  /* 0x0000000d21217c20 */ /* 0x000fe20008410000 */
[----:B------:R-:W-:Y:S01]  /*106c0*/  FMUL.FTZ R35, R35, UR13 ;  /* 0x0000000d23237c20 */ /* 0x000fe20008410000 */
[----:B--2---:R-:W-:Y:S02]  /*106d0*/  LOP3.LUT R42, R47, R38, RZ, 0xfc, !PT ;  /* 0x000000262f2a7212 */ /* 0x004fe400078efcff */
[----:B------:R-:W-:Y:S02]  /*106e0*/  MUFU.TANH R123, R39 ;  /* 0x00000027007b7308 */ /* 0x000fe40000002400 */
[----:B------:R-:W-:-:S02]  /*106f0*/  ISETP.GE.AND P1, PT, R42, R101, PT ;  /* 0x000000652a00720c */ /* 0x000fc40003f26270 */
[----:B------:R-:W-:Y:S02]  /*10700*/  ISETP.GE.AND P0, PT, R42, R103, PT ;  /* 0x000000672a00720c */ /* 0x000fe40003f06270 */
[----:B------:R-:W-:Y:S02]  /*10710*/  FSEL R48, R3, -INF , !P1 ;  /* 0xff80000003307808 */ /* 0x000fe40004800000 */
[----:B------:R-:W-:Y:S01]  /*10720*/  FSEL R49, R105, -INF , !P0 ;  /* 0xff80000069317808 */ /* 0x000fe20004000000 */
[----:B------:R-:W-:Y:S01]  /*10730*/  MUFU.TANH R39, R34 ;  /* 0x0000002200277308 */ /* 0x000fe20000002400 */
[C---:B-----5:R-:W-:Y:S06]  /*10740*/  HMMA.16816.F32.BF16 R28, R12.reuse, R4, R28 ;  /* 0x000000040c1c723c */ /* 0x060fec000004181c */
[C---:B------:R-:W-:Y:S01]  /*10750*/  HMMA.16816.F32.BF16 R24, R12.reuse, R6, R24 ;  /* 0x000000060c18723c */ /* 0x040fe20000041818 */
[C-C-:B------:R-:W-:Y:S01]  /*10760*/  LOP3.LUT R4, R47.reuse, 0x10, R38.reuse, 0xfe, !PT ;  /* 0x000000102f047812 */ /* 0x140fe200078efe26 */
[----:B------:R2:W-:Y:S03]  /*10770*/  MUFU.TANH R124, R32 ;  /* 0x00000020007c7308 */ /* 0x0005e60000002400 */
[C---:B------:R-:W-:Y:S01]  /*10780*/  ISETP.GE.AND P5, PT, R4.reuse, R101, PT ;  /* 0x000000650400720c */ /* 0x040fe20003fa6270 */
[C---:B---3--:R-:W-:Y:S01]  /*10790*/  HMMA.16816.F32.BF16 R20, R12.reuse, R8, R20 ;  /* 0x000000080c14723c */ /* 0x048fe20000041814 */
[----:B------:R-:W-:Y:S01]  /*107a0*/  ISETP.GE.AND P6, PT, R4, R103, PT ;  /* 0x000000670400720c */ /* 0x000fe20003fc6270 */
[----:B------:R-:W-:Y:S01]  /*107b0*/  VIADD R4, R42, 0x1 ;  /* 0x000000012a047836 */ /* 0x000fe20000000000 */
[----:B------:R-:W-:Y:S01]  /*107c0*/  LOP3.LUT R6, R47, 0x8, R38, 0xfe, !PT ;  /* 0x000000082f067812 */ /* 0x000fe200078efe26 */
[----:B------:R-:W-:Y:S02]  /*107d0*/  MUFU.TANH R120, R33 ;  /* 0x0000002100787308 */ /* 0x000fe40000002400 */
[----:B------:R-:W-:Y:S01]  /*107e0*/  HMMA.16816.F32.BF16 R16, R12, R10, R16 ;  /* 0x0000000a0c10723c */ /* 0x000fe20000041810 */
[----:B------:R-:W-:-:S02]  /*107f0*/  ISETP.GE.AND P1, PT, R4, R101, PT ;  /* 0x000000650400720c */ /* 0x000fc40003f26270 */
[----:B------:R-:W-:Y:S01]  /*10800*/  ISETP.GE.AND P0, PT, R4, R103, PT ;  /* 0x000000670400720c */ /* 0x000fe20003f06270 */
[----:B------:R-:W-:Y:S01]  /*10810*/  VIADD R4, R42, 0x9 ;  /* 0x000000092a047836 */ /* 0x000fe20000000000 */
[----:B------:R-:W-:Y:S01]  /*10820*/  FSEL R50, R104, -INF , !P1 ;  /* 0xff80000068327808 */ /* 0x000fe20004800000 */
[----:B------:R-:W-:Y:S01]  /*10830*/  FMUL.FTZ R3, R29, UR13 ;  /* 0x0000000d1d037c20 */ /* 0x000fe20008410000 */
[----:B------:R-:W-:Y:S01]  /*10840*/  FSEL R59, R106, -INF , !P0 ;  /* 0xff8000006a3b7808 */ /* 0x000fe20004000000 */
[----:B------:R-:W-:Y:S01]  /*10850*/  VIADD R10, R42, 0x19 ;  /* 0x000000192a0a7836 */ /* 0x000fe20000000000 */
[----:B------:R-:W-:Y:S01]  /*10860*/  ISETP.GE.AND P1, PT, R4, R101, PT ;  /* 0x000000650400720c */ /* 0x000fe20003f26270 */
[----:B------:R-:W-:Y:S01]  /*10870*/  FMUL.FTZ R28, R28, UR13 ;  /* 0x0000000d1c1c7c20 */ /* 0x000fe20008410000 */
[----:B------:R-:W-:Y:S01]  /*10880*/  ISETP.GE.AND P0, PT, R4, R103, PT ;  /* 0x000000670400720c */ /* 0x000fe20003f06270 */
[C---:B------:R-:W-:Y:S01]  /*10890*/  VIADD R4, R42.reuse, 0x11 ;  /* 0x000000112a047836 */ /* 0x040fe20000000000 */
[----:B------:R-:W-:Y:S01]  /*108a0*/  FSEL R8, R107, -INF , !P1 ;  /* 0xff8000006b087808 */ /* 0x000fe20004800000 */
[----:B--2---:R-:W-:Y:S01]  /*108b0*/  VIADD R32, R42, 0x21 ;  /* 0x000000212a207836 */ /* 0x004fe20000000000 */
[----:B------:R-:W-:Y:S01]  /*108c0*/  FSEL R67, R67, -INF , !P0 ;  /* 0xff80000043437808 */ /* 0x000fe20004000000 */
[----:B------:R2:W-:Y:S01]  /*108d0*/  MUFU.TANH R9, R28 ;  /* 0x0000001c00097308 */ /* 0x0005e20000002400 */
[C---:B------:R-:W-:Y:S01]  /*108e0*/  ISETP.GE.AND P2, PT, R6.reuse, R101, PT ;  /* 0x000000650600720c */ /* 0x040fe20003f46270 */
[----:B------:R-:W-:Y:S01]  /*108f0*/  FMUL.FTZ R31, R31, UR13 ;  /* 0x0000000d1f1f7c20 */ /* 0x000fe20008410000 */
[----:B------:R-:W-:Y:S01]  /*10900*/  ISETP.GE.AND P4, PT, R6, R103, PT ;  /* 0x000000670600720c */ /* 0x000fe20003f86270 */
[----:B------:R-:W-:Y:S01]  /*10910*/  FMUL.FTZ R25, R25, UR13 ;  /* 0x0000000d19197c20 */ /* 0x000fe20008410000 */
[C---:B------:R-:W-:Y:S01]  /*10920*/  ISETP.GE.AND P1, PT, R4.reuse, R101, PT ;  /* 0x000000650400720c */ /* 0x040fe20003f26270 */
[----:B------:R-:W-:Y:S01]  /*10930*/  FMUL.FTZ R27, R27, UR13 ;  /* 0x0000000d1b1b7c20 */ /* 0x000fe20008410000 */
[----:B------:R-:W-:Y:S01]  /*10940*/  ISETP.GE.AND P0, PT, R4, R103, PT ;  /* 0x000000670400720c */ /* 0x000fe20003f06270 */
[----:B------:R-:W3:Y:S01]  /*10950*/  MUFU.TANH R122, R122 ;  /* 0x0000007a007a7308 */ /* 0x000ee20000002400 */
[----:B------:R-:W5:Y:S01]  /*10960*/  LDSM.16.M88.4 R4, [R102] ;  /* 0x000000006604783b */ /* 0x000f620000000200 */
[----:B------:R-:W-:Y:S01]  /*10970*/  FSEL R34, R60, -INF , !P1 ;  /* 0xff8000003c227808 */ /* 0x000fe20004800000 */
[----:B------:R-:W-:Y:S01]  /*10980*/  FMUL.FTZ R21, R21, UR13 ;  /* 0x0000000d15157c20 */ /* 0x000fe20008410000 */
[----:B------:R-:W-:Y:S01]  /*10990*/  FSEL R29, R62, -INF , !P0 ;  /* 0xff8000003e1d7808 */ /* 0x000fe20004000000 */
[----:B------:R-:W-:Y:S01]  /*109a0*/  FMUL.FTZ R17, R17, UR13 ;  /* 0x0000000d11117c20 */ /* 0x000fe20008410000 */
[C---:B------:R-:W-:Y:S01]  /*109b0*/  ISETP.GE.AND P1, PT, R10.reuse, R101, PT ;  /* 0x000000650a00720c */ /* 0x040fe20003f26270 */
[----:B------:R-:W-:Y:S01]  /*109c0*/  FMUL.FTZ R23, R23, UR13 ;  /* 0x0000000d17177c20 */ /* 0x000fe20008410000 */
[----:B------:R-:W-:Y:S01]  /*109d0*/  ISETP.GE.AND P0, PT, R10, R103, PT ;  /* 0x000000670a00720c */ /* 0x000fe20003f06270 */
[----:B------:R-:W-:Y:S01]  /*109e0*/  FMUL.FTZ R10, R30, UR13 ;  /* 0x0000000d1e0a7c20 */ /* 0x000fe20008410000 */
[----:B--2---:R-:W-:Y:S01]  /*109f0*/  FSEL R28, R63, -INF , !P1 ;  /* 0xff8000003f1c7808 */ /* 0x004fe20004800000 */
[----:B------:R-:W-:Y:S01]  /*10a00*/  VIADD R30, R42, 0x29 ;  /* 0x000000292a1e7836 */ /* 0x000fe20000000000 */
[----:B------:R-:W-:Y:S01]  /*10a10*/  FSEL R33, R58, -INF , !P0 ;  /* 0xff8000003a217808 */ /* 0x000fe20004000000 */
[----:B------:R-:W2:Y:S01]  /*10a20*/  MUFU.TANH R121, R35 ;  /* 0x0000002300797308 */ /* 0x000ea20000002400 */
[C---:B------:R-:W-:Y:S01]  /*10a30*/  ISETP.GE.AND P1, PT, R32.reuse, R101, PT ;  /* 0x000000652000720c */ /* 0x040fe20003f26270 */
[----:B------:R-:W-:Y:S01]  /*10a40*/  FMUL.FTZ R19, R19, UR13 ;  /* 0x0000000d13137c20 */ /* 0x000fe20008410000 */
[----:B------:R-:W-:Y:S01]  /*10a50*/  ISETP.GE.AND P0, PT, R32, R103, PT ;  /* 0x000000672000720c */ /* 0x000fe20003f06270 */
[----:B------:R-:W-:Y:S01]  /*10a60*/  VIADD R32, R42, 0x49 ;  /* 0x000000492a207836 */ /* 0x000fe20000000000 */
[----:B------:R-:W-:Y:S01]  /*10a70*/  FSEL R136, R136, -INF , !P1 ;  /* 0xff80000088887808 */ /* 0x000fe20004800000 */
[----:B------:R-:W-:Y:S01]  /*10a80*/  FMUL.FTZ R11, R24, UR13 ;  /* 0x0000000d180b7c20 */ /* 0x000fe20008410000 */
[----:B------:R-:W-:Y:S01]  /*10a90*/  FSEL R135, R135, -INF , !P0 ;  /* 0xff80000087877808 */ /* 0x000fe20004000000 */
[----:B------:R-:W2:Y:S01]  /*10aa0*/  MUFU.TANH R3, R3 ;  /* 0x0000000300037308 */ /* 0x000ea20000002400 */
[----:B------:R-:W-:Y:S01]  /*10ab0*/  ISETP.GE.AND P1, PT, R30, R101, PT ;  /* 0x000000651e00720c */ /* 0x000fe20003f26270 */
        /* <DEDUP_REMOVED lines=11> */
[----:B-1----:R-:W-:-:S02]  /*10b70*/  FSEL R128, R128, -INF , !P1 ;  /* 0xff80000080807808 */ /* 0x002fc40004800000 */
[----:B------:R-:W-:Y:S01]  /*10b80*/  FSEL R127, R127, -INF , !P0 ;  /* 0xff8000007f7f7808 */ /* 0x000fe20004000000 */
[----:B------:R-:W1:Y:S01]  /*10b90*/  MUFU.TANH R106, R25 ;  /* 0x00000019006a7308 */ /* 0x000e620000002400 */
[C---:B------:R-:W-:Y:S02]  /*10ba0*/  ISETP.GE.AND P1, PT, R30.reuse, R101, PT ;  /* 0x000000651e00720c */ /* 0x040fe40003f26270 */
[----:B------:R-:W-:Y:S01]  /*10bb0*/  ISETP.GE.AND P0, PT, R30, R103, PT ;  /* 0x000000671e00720c */ /* 0x000fe20003f06270 */
[C---:B-----5:R-:W-:Y:S01]  /*10bc0*/  HMMA.16816.F32.BF16 R116, R108.reuse, R4, R116 ;  /* 0x000000046c74723c */ /* 0x060fe20000041874 */
[----:B------:R-:W-:Y:S01]  /*10bd0*/  VIADD R30, R42, 0x41 ;  /* 0x000000412a1e7836 */ /* 0x000fe20000000000 */
[----:B------:R-:W-:Y:S02]  /*10be0*/  FSEL R130, R130, -INF , !P1 ;  /* 0xff80000082827808 */ /* 0x000fe40004800000 */
[----:B----4-:R-:W-:Y:S01]  /*10bf0*/  FSEL R125, R125, -INF , !P0 ;  /* 0xff8000007d7d7808 */ /* 0x010fe20004000000 */
[----:B------:R-:W4:Y:S01]  /*10c00*/  MUFU.TANH R105, R27 ;  /* 0x0000001b00697308 */ /* 0x000f220000002400 */
[----:B------:R-:W-:Y:S01]  /*10c10*/  HMMA.16816.F32.BF16 R112, R108, R6, R112 ;  /* 0x000000066c70723c */ /* 0x000fe20000041870 */
[----:B------:R-:W5:Y:S01]  /*10c20*/  LDSM.16.M88.4 R4, [R100+0x3800] ;  /* 0x003800006404783b */ /* 0x000f620000000200 */
[----:B------:R-:W-:Y:S01]  /*10c30*/  ISETP.GE.AND P1, PT, R30, R101, PT ;  /* 0x000000651e00720c */ /* 0x000fe20003f26270 */
[----:B------:R-:W-:-:S04]  /*10c40*/  DEPBAR.LE SB0, 0x0 ;  /* 0x000080000000791a */ /* 0x000fc80000000000 */
[----:B------:R-:W-:Y:S01]  /*10c50*/  ISETP.GE.AND P0, PT, R30, R103, PT ;  /* 0x000000671e00720c */ /* 0x000fe20003f06270 */
[----:B------:R-:W-:Y:S01]  /*10c60*/  VIADD R30, R42, 0x51 ;  /* 0x000000512a1e7836 */ /* 0x000fe20000000000 */
[----:B---3--:R-:W-:Y:S01]  /*10c70*/  FSEL R122, R122, -INF , !P1 ;  /* 0xff8000007a7a7808 */ /* 0x008fe20004800000 */
[----:B------:R-:W3:Y:S01]  /*10c80*/  MUFU.TANH R62, R21 ;  /* 0x00000015003e7308 */ /* 0x000ee20000002400 */
[----:B------:R-:W-:Y:S02]  /*10c90*/  FSEL R123, R123, -INF , !P0 ;  /* 0xff8000007b7b7808 */ /* 0x000fe40004000000 */
[C---:B------:R-:W-:Y:S02]  /*10ca0*/  ISETP.GE.AND P1, PT, R32.reuse, R101, PT ;  /* 0x000000652000720c */ /* 0x040fe40003f26270 */
[----:B------:R-:W-:Y:S01]  /*10cb0*/  ISETP.GE.AND P0, PT, R32, R103, PT ;  /* 0x000000672000720c */ /* 0x000fe20003f06270 */
[----:B------:R-:W-:Y:S01]  /*10cc0*/  VIADD R32, R42, 0x59 ;  /* 0x000000592a207836 */ /* 0x000fe20000000000 */
[----:B------:R-:W-:Y:S01]  /*10cd0*/  FSEL R120, R120, -INF , !P1 ;  /* 0xff80000078787808 */ /* 0x000fe20004800000 */
[----:B------:R-:W3:Y:S01]  /*10ce0*/  MUFU.TANH R60, R17 ;  /* 0x00000011003c7308 */ /* 0x000ee20000002400 */
[----:B--2---:R-:W-:-:S02]  /*10cf0*/  FSEL R121, R121, -INF , !P0 ;  /* 0xff80000079797808 */ /* 0x004fc40004000000 */
[C---:B------:R-:W-:Y:S02]  /*10d00*/  ISETP.GE.AND P1, PT, R30.reuse, R101, PT ;  /* 0x000000651e00720c */ /* 0x040fe40003f26270 */
[----:B------:R-:W-:Y:S01]  /*10d10*/  ISETP.GE.AND P0, PT, R30, R103, PT ;  /* 0x000000671e00720c */ /* 0x000fe20003f06270 */
[----:B------:R-:W-:Y:S01]  /*10d20*/  VIADD R30, R42, 0x61 ;  /* 0x000000612a1e7836 */ /* 0x000fe20000000000 */
[----:B------:R-:W-:Y:S01]  /*10d30*/  FSEL R108, R3, -INF , !P1 ;  /* 0xff800000036c7808 */ /* 0x000fe20004800000 */
[----:B------:R-:W2:Y:S01]  /*10d40*/  MUFU.TANH R61, R61 ;  /* 0x0000003d003d7308 */ /* 0x000ea20000002400 */
[----:B------:R-:W-:Y:S02]  /*10d50*/  FSEL R107, R107, -INF , !P0 ;  /* 0xff8000006b6b7808 */ /* 0x000fe40004000000 */
[C---:B------:R-:W-:Y:S02]  /*10d60*/  ISETP.GE.AND P1, PT, R32.reuse, R101, PT ;  /* 0x000000652000720c */ /* 0x040fe40003f26270 */
[----:B------:R-:W-:-:S02]  /*10d70*/  ISETP.GE.AND P0, PT, R32, R103, PT ;  /* 0x000000672000720c */ /* 0x000fc40003f06270 */
[----:B-1----:R-:W-:Y:S01]  /*10d80*/  FSEL R106, R106, -INF , !P1 ;  /* 0xff8000006a6a7808 */ /* 0x002fe20004800000 */
[----:B------:R-:W1:Y:S01]  /*10d90*/  MUFU.TANH R66, R66 ;  /* 0x0000004200427308 */ /* 0x000e620000002400 */
[----:B----4-:R-:W-:Y:S02]  /*10da0*/  FSEL R105, R105, -INF , !P0 ;  /* 0xff80000069697808 */ /* 0x010fe40004000000 */
[C---:B------:R-:W-:Y:S02]  /*10db0*/  ISETP.GE.AND P1, PT, R30.reuse, R101, PT ;  /* 0x000000651e00720c */ /* 0x040fe40003f26270 */
[----:B------:R-:W-:Y:S01]  /*10dc0*/  ISETP.GE.AND P0, PT, R30, R103, PT ;  /* 0x000000671e00720c */ /* 0x000fe20003f06270 */
[----:B------:R-:W-:Y:S01]  /*10dd0*/  VIADD R30, R42, 0x69 ;  /* 0x000000692a1e7836 */ /* 0x000fe20000000000 */
[----:B-----5:R-:W-:Y:S01]  /*10de0*/  HMMA.16816.F32.BF16 R116, R12, R4, R116 ;  /* 0x000000040c74723c */ /* 0x020fe20000041874 */
[----:B------:R-:W-:Y:S01]  /*10df0*/  MUFU.TANH R126, R36 ;  /* 0x00000024007e7308 */ /* 0x000fe20000002400 */
[----:B---3--:R-:W-:-:S02]  /*10e00*/  FSEL R62, R62, -INF , !P1 ;  /* 0xff8000003e3e7808 */ /* 0x008fc40004800000 */
[-C--:B------:R-:W-:Y:S02]  /*10e10*/  ISETP.GE.AND P1, PT, R30, R101.reuse, PT ;  /* 0x000000651e00720c */ /* 0x080fe40003f26270 */
[C-C-:B------:R-:W-:Y:S01]  /*10e20*/  LOP3.LUT R24, R47.reuse, 0x18, R38.reuse, 0xfe, !PT ;  /* 0x000000182f187812 */ /* 0x140fe200078efe26 */
[----:B------:R-:W-:Y:S01]  /*10e30*/  FMUL.FTZ R5, R22, UR13 ;  /* 0x0000000d16057c20 */ /* 0x000fe20008410000 */
[----:B------:R-:W-:Y:S01]  /*10e40*/  FSEL R60, R60, -INF , !P1 ;  /* 0xff8000003c3c7808 */ /* 0x000fe20004800000 */
[----:B------:R-:W3:Y:S01]  /*10e50*/  MUFU.TANH R56, R56 ;  /* 0x0000003800387308 */ /* 0x000ee20000002400 */
[C---:B------:R-:W-:Y:S01]  /*10e60*/  ISETP.GE.AND P3, PT, R24.reuse, R101, PT ;  /* 0x000000651800720c */ /* 0x040fe20003f66270 */
[----:B------:R-:W-:Y:S01]  /*10e70*/  HMMA.16816.F32.BF16 R112, R12, R6, R112 ;  /* 0x000000060c70723c */ /* 0x000fe20000041870 */
[----:B------:R-:W-:Y:S02]  /*10e80*/  ISETP.GE.AND P1, PT, R24, R103, PT ;  /* 0x000000671800720c */ /* 0x000fe40003f26270 */
[----:B------:R-:W-:-:S02]  /*10e90*/  LOP3.LUT R24, R47, 0x28, R38, 0xfe, !PT ;  /* 0x000000282f187812 */ /* 0x000fc400078efe26 */
[C-C-:B------:R-:W-:Y:S01]  /*10ea0*/  LOP3.LUT R4, R47.reuse, 0x20, R38.reuse, 0xfe, !PT ;  /* 0x000000202f047812 */ /* 0x140fe200078efe26 */
[----:B------:R-:W4:Y:S01]  /*10eb0*/  MUFU.TANH R36, R23 ;  /* 0x0000001700247308 */ /* 0x000f220000002400 */
[--C-:B------:R-:W-:Y:S02]  /*10ec0*/  LOP3.LUT R22, R47, 0x30, R38.reuse, 0xfe, !PT ;  /* 0x000000302f167812 */ /* 0x100fe400078efe26 */
[----:B--2---:R-:W-:Y:S02]  /*10ed0*/  FSEL R31, R61, -INF , !P6 ;  /* 0xff8000003d1f7808 */ /* 0x004fe40007000000 */
[----:B-1----:R-:W-:Y:S02]  /*10ee0*/  FSEL R20, R66, -INF , !P5 ;  /* 0xff80000042147808 */ /* 0x002fe40006800000 */
[C---:B------:R-:W-:Y:S01]  /*10ef0*/  ISETP.GE.AND P6, PT, R24.reuse, R103, PT ;  /* 0x000000671800720c */ /* 0x040fe20003fc6270 */
[----:B------:R-:W1:Y:S01]  /*10f00*/  MUFU.TANH R57, R57 ;  /* 0x0000003900397308 */ /* 0x000e620000002400 */
[----:B------:R-:W-:Y:S01]  /*10f10*/  ISETP.GE.AND P5, PT, R24, R101, PT ;  /* 0x000000651800720c */ /* 0x000fe20003fa6270 */
[----:B------:R-:W-:Y:S01]  /*10f20*/  FMUL.FTZ R116, R116, UR13 ;  /* 0x0000000d74747c20 */ /* 0x000fe20008410000 */
[--C-:B------:R-:W-:Y:S01]  /*10f30*/  LOP3.LUT R14, R47, 0x48, R38.reuse, 0xfe, !PT ;  /* 0x000000482f0e7812 */ /* 0x100fe200078efe26 */
[----:B------:R-:W-:Y:S01]  /*10f40*/  FMUL.FTZ R7, R117, UR13 ;  /* 0x0000000d75077c20 */ /* 0x000fe20008410000 */
[----:B------:R-:W-:Y:S01]  /*10f50*/  FSEL R64, R64, -INF , !P2 ;  /* 0xff80000040407808 */ /* 0x000fe20005000000 */
[----:B------:R-:W-:Y:S01]  /*10f60*/  FMUL.FTZ R43, R119, UR13 ;  /* 0x0000000d772b7c20 */ /* 0x000fe20008410000 */
[----:B---3--:R-:W-:Y:S01]  /*10f70*/  FSEL R24, R56, -INF , !P3 ;  /* 0xff80000038187808 */ /* 0x008fe20005800000 */
[----:B------:R-:W2:Y:S01]  /*10f80*/  MUFU.TANH R52, R52 ;  /* 0x0000003400347308 */ /* 0x000ea20000002400 */
[----:B----4-:R-:W-:Y:S01]  /*10f90*/  FSEL R36, R36, -INF , !P0 ;  /* 0xff80000024247808 */ /* 0x010fe20004000000 */
[----:B------:R-:W-:Y:S01]  /*10fa0*/  FMUL.FTZ R45, R113, UR13 ;  /* 0x0000000d712d7c20 */ /* 0x000fe20008410000 */
[----:B------:R-:W-:Y:S01]  /*10fb0*/  ISETP.GE.AND P0, PT, R30, R103, PT ;  /* 0x000000671e00720c */ /* 0x000fe20003f06270 */
[----:B------:R-:W-:Y:S01]  /*10fc0*/  FMUL.FTZ R41, R115, UR13 ;  /* 0x0000000d73297c20 */ /* 0x000fe20008410000 */
[-C--:B------:R-:W-:Y:S01]  /*10fd0*/  ISETP.GE.AND P2, PT, R4, R101.reuse, PT ;  /* 0x000000650400720c */ /* 0x080fe20003f46270 */
[----:B------:R-:W-:Y:S01]  /*10fe0*/  FMUL.FTZ R114, R114, UR13 ;  /* 0x0000000d72727c20 */ /* 0x000fe20008410000 */
[----:B------:R-:W-:Y:S01]  /*10ff0*/  ISETP.GE.AND P3, PT, R22, R101, PT ;  /* 0x000000651600720c */ /* 0x000fe20003f66270 */
[----:B------:R-:W3:Y:S01]  /*11000*/  MUFU.TANH R3, R19 ;  /* 0x0000001300037308 */ /* 0x000ee20000002400 */
[----:B------:R-:W-:-:S02]  /*11010*/  LOP3.LUT R12, R47, 0x38, R38, 0xfe, !PT ;  /* 0x000000382f0c7812 */ /* 0x000fc400078efe26 */
[----:B------:R-:W-:Y:S02]  /*11020*/  LOP3.LUT R6, R47, 0x40, R38, 0xfe, !PT ;  /* 0x000000402f067812 */ /* 0x000fe400078efe26 */
[----:B------:R-:W-:Y:S02]  /*11030*/  FSEL R137, R137, -INF , !P6 ;  /* 0xff80000089897808 */ /* 0x000fe40007000000 */
[----:B------:R-:W-:Y:S01]  /*11040*/  ISETP.GE.AND P6, PT, R14, R101, PT ;  /* 0x000000650e00720c */ /* 0x000fe20003fc6270 */
[----:B------:R-:W4:Y:S01]  /*11050*/  MUFU.TANH R139, R54 ;  /* 0x00000036008b7308 */ /* 0x000f220000002400 */
[----:B-1----:R-:W-:Y:S02]  /*11060*/  FSEL R35, R57, -INF , !P1 ;  /* 0xff80000039237808 */ /* 0x002fe40004800000 */
[----:B--2---:R-:W-:Y:S02]  /*11070*/  FSEL R32, R52, -INF , !P2 ;  /* 0xff80000034207808 */ /* 0x004fe40005000000 */
[----:B------:R-:W-:-:S02]  /*11080*/  ISETP.GE.AND P1, PT, R12, R103, PT ;  /* 0x000000670c00720c */ /* 0x000fc40003f26270 */
[----:B------:R-:W-:Y:S01]  /*11090*/  ISETP.GE.AND P2, PT, R6, R101, PT ;  /* 0x000000650600720c */ /* 0x000fe20003f46270 */
[----:B------:R-:W-:Y:S01]  /*110a0*/  MUFU.TANH R40, R40 ;  /* 0x0000002800287308 */ /* 0x000fe20000002400 */
[----:B---3--:R-:W-:Y:S02]  /*110b0*/  FSEL R3, R3, -INF , !P0 ;  /* 0xff80000003037808 */ /* 0x008fe40004000000 */
[----:B------:R-:W-:Y:S02]  /*110c0*/  ISETP.GE.AND P0, PT, R4, R103, PT ;  /* 0x000000670400720c */ /* 0x000fe40003f06270 */
[----:B------:R-:W-:Y:S02]  /*110d0*/  P2R R13, PR, RZ, 0x40 ;  /* 0x00000040ff0d7803 */ /* 0x000fe40000000000 */
[----:B------:R-:W-:Y:S01]  /*110e0*/  FSEL R138, R138, -INF , !P5 ;  /* 0xff8000008a8a7808 */ /* 0x000fe20006800000 */
[----:B------:R1:W-:Y:S01]  /*110f0*/  MUFU.TANH R134, R44 ;  /* 0x0000002c00867308 */ /* 0x0003e20000002400 */
[----:B----4-:R-:W-:-:S02]  /*11100*/  FSEL R139, R139, -INF , !P0 ;  /* 0xff8000008b8b7808 */ /* 0x010fc40004000000 */
[----:B------:R-:W-:Y:S02]  /*11110*/  FSEL R126, R126, -INF , !P2 ;  /* 0xff8000007e7e7808 */ /* 0x000fe40005000000 */
[----:B------:R-:W-:Y:S02]  /*11120*/  ISETP.GE.AND P0, PT, R6, R103, PT ;  /* 0x000000670600720c */ /* 0x000fe40003f06270 */
[----:B------:R-:W-:Y:S01]  /*11130*/  ISETP.NE.AND P2, PT, R13, RZ, PT ;  /* 0x000000ff0d00720c */ /* 0x000fe20003f45270 */
[----:B------:R-:W2:Y:S01]  /*11140*/  MUFU.TANH R37, R37 ;  /* 0x0000002500257308 */ /* 0x000ea20000002400 */
[----:B------:R-:W-:Y:S02]  /*11150*/  FSEL R65, R65, -INF , !P4 ;  /* 0xff80000041417808 */ /* 0x000fe40006000000 */
[----:B------:R-:W-:Y:S02]  /*11160*/  FSEL R124, R124, -INF , !P2 ;  /* 0xff8000007c7c7808 */ /* 0x000fe40005000000 */
[----:B------:R-:W-:-:S02]  /*11170*/  FSEL R129, R129, -INF , !P1 ;  /* 0xff80000081817808 */ /* 0x000fc40004800000 */
[----:B------:R-:W-:Y:S01]  /*11180*/  ISETP.GE.AND P4, PT, R22, R103, PT ;  /* 0x000000671600720c */ /* 0x000fe20003f86270 */
[----:B------:R-:W3:Y:S01]  /*11190*/  MUFU.TANH R10, R10 ;  /* 0x0000000a000a7308 */ /* 0x000ee20000002400 */
[----:B-1----:R-:W-:-:S07]  /*111a0*/  FMUL.FTZ R44, R118, UR13 ;  /* 0x0000000d762c7c20 */ /* 0x002fce0008410000 */
[----:B------:R1:W-:Y:S01]  /*111b0*/  MUFU.TANH R66, R16 ;  /* 0x0000001000427308 */ /* 0x0003e20000002400 */
[----:B--2---:R-:W-:-:S07]  /*111c0*/  FSEL R117, R37, -INF , !P0 ;  /* 0xff80000025757808 */ /* 0x004fce0004000000 */
[----:B------:R2:W4:Y:S08]  /*111d0*/  MUFU.TANH R131, R46 ;  /* 0x0000002e00837308 */ /* 0x0005300000002400 */
[----:B------:R-:W5:Y:S01]  /*111e0*/  MUFU.TANH R109, R26 ;  /* 0x0000001a006d7308 */ /* 0x000f620000002400 */
[----:B-1----:R-:W-:Y:S02]  /*111f0*/  P2R R16, PR, RZ, 0x8 ;  /* 0x00000008ff107803 */ /* 0x002fe40000000000 */
[----:B------:R-:W-:-:S02]  /*11200*/  ISETP.GE.AND P3, PT, R12, R101, PT ;  /* 0x000000650c00720c */ /* 0x000fc40003f66270 */
[C-C-:B------:R-:W-:Y:S02]  /*11210*/  LOP3.LUT R12, R47.reuse, 0x50, R38.reuse, 0xfe, !PT ;  /* 0x000000502f0c7812 */ /* 0x140fe400078efe26 */
[----:B------:R-:W-:Y:S01]  /*11220*/  FSEL R110, R40, -INF , !P3 ;  /* 0xff800000286e7808 */ /* 0x000fe20005800000 */
[----:B------:R1:W5:Y:S01]  /*11230*/  MUFU.TANH R4, R5 ;  /* 0x0000000500047308 */ /* 0x0003620000002400 */
[----:B------:R-:W-:Y:S01]  /*11240*/  ISETP.NE.AND P5, PT, R16, RZ, PT ;  /* 0x000000ff1000720c */ /* 0x000fe20003fa5270 */
[----:B--2---:R-:W-:Y:S01]  /*11250*/  FMUL.FTZ R46, R112, UR13 ;  /* 0x0000000d702e7c20 */ /* 0x004fe20008410000 */
[C---:B------:R-:W-:Y:S02]  /*11260*/  ISETP.GE.AND P6, PT, R12.reuse, R101, PT ;  /* 0x000000650c00720c */ /* 0x040fe40003fc6270 */
[----:B------:R-:W-:Y:S02]  /*11270*/  ISETP.GE.AND P3, PT, R12, R103, PT ;  /* 0x000000670c00720c */ /* 0x000fe40003f66270 */
[----:B------:R-:W-:Y:S01]  /*11280*/  LOP3.LUT R12, R47, 0x60, R38, 0xfe, !PT ;  /* 0x000000602f0c7812 */ /* 0x000fe200078efe26 */
[----:B------:R-:W2:Y:S01]  /*11290*/  MUFU.TANH R11, R11 ;  /* 0x0000000b000b7308 */ /* 0x000ea20000002400 */
[----:B------:R-:W-:-:S02]  /*112a0*/  FSEL R134, R134, -INF , !P5 ;  /* 0xff80000086867808 */ /* 0x000fc40006800000 */
[----:B------:R-:W-:Y:S02]  /*112b0*/  ISETP.GE.AND P5, PT, R14, R103, PT ;  /* 0x000000670e00720c */ /* 0x000fe40003fa6270 */
[C---:B------:R-:W-:Y:S02]  /*112c0*/  ISETP.GE.AND P2, PT, R12.reuse, R101, PT ;  /* 0x000000650c00720c */ /* 0x040fe40003f46270 */
[----:B------:R-:W-:Y:S01]  /*112d0*/  ISETP.GE.AND P0, PT, R12, R103, PT ;  /* 0x000000670c00720c */ /* 0x000fe20003f06270 */
[----:B------:R2:W2:Y:S01]  /*112e0*/  MUFU.TANH R6, R116 ;  /* 0x0000007400067308 */ /* 0x0004a20000002400 */
[C-C-:B------:R-:W-:Y:S01]  /*112f0*/  LOP3.LUT R14, R47.reuse, 0x58, R38.reuse, 0xfe, !PT ;  /* 0x000000582f0e7812 */ /* 0x140fe200078efe26 */
[----:B-1----:R-:W-:Y:S01]  /*11300*/  FMUL.FTZ R5, R18, UR13 ;  /* 0x0000000d12057c20 */ /* 0x002fe20008410000 */
[----:B------:R-:W-:Y:S02]  /*11310*/  LOP3.LUT R12, R47, 0x68, R38, 0xfe, !PT ;  /* 0x000000682f0c7812 */ /* 0x000fe400078efe26 */
[----:B---3--:R-:W-:-:S02]  /*11320*/  FSEL R111, R10, -INF , !P3 ;  /* 0xff8000000a6f7808 */ /* 0x008fc40005800000 */
[-C--:B------:R-:W-:Y:S01]  /*11330*/  ISETP.GE.AND P1, PT, R14, R103.reuse, PT ;  /* 0x000000670e00720c */ /* 0x080fe20003f26270 */
[----:B------:R-:W1:Y:S01]  /*11340*/  MUFU.TANH R104, R104 ;  /* 0x0000006800687308 */ /* 0x000e620000002400 */
[----:B------:R-:W-:Y:S02]  /*11350*/  ISETP.GE.AND P3, PT, R12, R103, PT ;  /* 0x000000670c00720c */ /* 0x000fe40003f66270 */
[----:B----4-:R-:W-:Y:S02]  /*11360*/  FSEL R131, R131, -INF , !P4 ;  /* 0xff80000083837808 */ /* 0x010fe40006000000 */
[----:B------:R-:W-:Y:S02]  /*11370*/  FSEL R113, R39, -INF , !P5 ;  /* 0xff80000027717808 */ /* 0x000fe40006800000 */
[----:B-----5:R-:W-:Y:S01]  /*11380*/  FSEL R109, R109, -INF , !P1 ;  /* 0xff8000006d6d7808 */ /* 0x020fe20004800000 */
[----:B------:R-:W3:Y:S01]  /*11390*/  MUFU.TANH R5, R5 ;  /* 0x0000000500057308 */ /* 0x000ee20000002400 */
[----:B--2---:R-:W-:-:S02]  /*113a0*/  FSEL R116, R9, -INF , !P6 ;  /* 0xff80000009747808 */ /* 0x004fc40007000000 */
[-C--:B------:R-:W-:Y:S02]  /*113b0*/  ISETP.GE.AND P6, PT, R12, R101.reuse, PT ;  /* 0x000000650c00720c */ /* 0x080fe40003fc6270 */
[C-C-:B------:R-:W-:Y:S02]  /*113c0*/  LOP3.LUT R12, R47.reuse, 0x70, R38.reuse, 0xfe, !PT ;  /* 0x000000702f0c7812 */ /* 0x140fe400078efe26 */
[-C--:B------:R-:W-:Y:S01]  /*113d0*/  ISETP.GE.AND P4, PT, R14, R101.reuse, PT ;  /* 0x000000650e00720c */ /* 0x080fe20003f86270 */
[----:B------:R-:W2:Y:S01]  /*113e0*/  MUFU.TANH R7, R7 ;  /* 0x0000000700077308 */ /* 0x000ea20000002400 */
[C---:B------:R-:W-:Y:S02]  /*113f0*/  ISETP.GE.AND P5, PT, R12.reuse, R101, PT ;  /* 0x000000650c00720c */ /* 0x040fe40003fa6270 */
[----:B------:R-:W-:Y:S02]  /*11400*/  ISETP.GE.AND P1, PT, R12, R103, PT ;  /* 0x000000670c00720c */ /* 0x000fe40003f26270 */
[----:B------:R-:W-:-:S02]  /*11410*/  LOP3.LUT R10, R47, 0x78, R38, 0xfe, !PT ;  /* 0x000000782f0a7812 */ /* 0x000fc400078efe26 */
[----:B------:R-:W-:Y:S01]  /*11420*/  FSEL R38, R4, -INF , !P0 ;  /* 0xff80000004267808 */ /* 0x000fe20004000000 */
[----:B------:R-:W4:Y:S01]  /*11430*/  MUFU.TANH R46, R46 ;  /* 0x0000002e002e7308 */ /* 0x000f220000002400 */
[----:B------:R-:W-:Y:S02]  /*11440*/  FSEL R112, R11, -INF , !P4 ;  /* 0xff8000000b707808 */ /* 0x000fe40006000000 */
[----:B------:R-:W-:Y:S02]  /*11450*/  P2R R9, PR, RZ, 0x2 ;  /* 0x00000002ff097803 */ /* 0x000fe40000000000 */
[----:B------:R-:W-:Y:S02]  /*11460*/  FSEL R39, R6, -INF , !P5 ;  /* 0xff80000006277808 */ /* 0x000fe40006800000 */
[C---:B------:R-:W-:Y:S01]  /*11470*/  ISETP.GE.AND P4, PT, R10.reuse, R101, PT ;  /* 0x000000650a00720c */ /* 0x040fe20003f86270 */
[----:B------:R-:W5:Y:S01]  /*11480*/  MUFU.TANH R45, R45 ;  /* 0x0000002d002d7308 */ /* 0x000f620000002400 */
[----:B------:R-:W-:Y:S01]  /*11490*/  ISETP.GE.AND P1, PT, R10, R103, PT ;  /* 0x000000670a00720c */ /* 0x000fe20003f26270 */
[----:B------:R-:W-:Y:S01]  /*114a0*/  VIADD R10, R42, 0x71 ;  /* 0x000000712a0a7836 */ /* 0x000fe20000000000 */
[----:B------:R-:W-:Y:S01]  /*114b0*/  ISETP.GT.AND P5, PT, R184, R173, PT ;  /* 0x000000adb800720c */ /* 0x000fe20003fa4270 */
[----:B------:R-:W-:Y:S01]  /*114c0*/  VIADD R42, R42, 0x79 ;  /* 0x000000792a2a7836 */ /* 0x000fe20000000000 */
[----:B-1----:R-:W-:-:S02]  /*114d0*/  FSEL R104, R104, -INF , !P2 ;  /* 0xff80000068687808 */ /* 0x002fc40005000000 */
[----:B------:R-:W-:Y:S01]  /*114e0*/  ISETP.GE.AND P0, PT, R10, R101, PT ;  /* 0x000000650a00720c */ /* 0x000fe20003f06270 */
[----:B------:R-:W1:Y:S01]  /*114f0*/  MUFU.TANH R44, R44 ;  /* 0x0000002c002c7308 */ /* 0x000e620000002400 */
[----:B------:R-:W-:Y:S02]  /*11500*/  FSEL R66, R66, -INF , !P6 ;  /* 0xff80000042427808 */ /* 0x000fe40007000000 */
[----:B---3--:R-:W-:Y:S02]  /*11510*/  FSEL R37, R5, -INF , !P3 ;  /* 0xff80000005257808 */ /* 0x008fe40005800000 */
[----:B--2---:R-:W-:Y:S02]  /*11520*/  FSEL R40, R7, -INF , !P0 ;  /* 0xff80000007287808 */ /* 0x004fe40004000000 */
[----:B------:R-:W-:Y:S01]  /*11530*/  ISETP.NE.AND P6, PT, R9, RZ, PT ;  /* 0x000000ff0900720c */ /* 0x000fe20003fc5270 */
[----:B------:R-:W2:Y:S01]  /*11540*/  MUFU.TANH R43, R43 ;  /* 0x0000002b002b7308 */ /* 0x000ea20000002400 */
[----:B------:R-:W-:Y:S01]  /*11550*/  BAR.SYNC.DEFER_BLOCKING 0x0 ;  /* 0x0000000000007b1d */ /* 0x000fe20000010000 */
[----:B------:R-:W-:-:S02]  /*11560*/  ISETP.GE.AND P2, PT, R10, R103, PT ;  /* 0x000000670a00720c */ /* 0x000fc40003f46270 */
[C---:B------:R-:W-:Y:S02]  /*11570*/  ISETP.GE.AND P3, PT, R42.reuse, R101, PT ;  /* 0x000000652a00720c */ /* 0x040fe40003f66270 */
[----:B------:R-:W-:Y:S02]  /*11580*/  ISETP.GE.AND P0, PT, R42, R103, PT ;  /* 0x000000672a00720c */ /* 0x000fe40003f06270 */
[----:B------:R-:W3:Y:S01]  /*11590*/  MUFU.TANH R4, R114 ;  /* 0x0000007200047308 */ /* 0x000ee20000002400 */
[----:B----4-:R-:W-:Y:S02]  /*115a0*/  FSEL R46, R46, -INF , !P4 ;  /* 0xff8000002e2e7808 */ /* 0x010fe40006000000 */
[----:B-----5:R-:W-:Y:S02]  /*115b0*/  FSEL R45, R45, -INF , !P3 ;  /* 0xff8000002d2d7808 */ /* 0x020fe40005800000 */
[----:B-1----:R-:W-:-:S03]  /*115c0*/  FSEL R44, R44, -INF , !P6 ;  /* 0xff8000002c2c7808 */ /* 0x002fc60007000000 */
[----:B------:R-:W1:Y:S01]  /*115d0*/  MUFU.TANH R41, R41 ;  /* 0x0000002900297308 */ /* 0x000e620000002400 */
[----:B--2---:R-:W-:Y:S02]  /*115e0*/  FSEL R43, R43, -INF , !P2 ;  /* 0xff8000002b2b7808 */ /* 0x004fe40005000000 */
[----:B---3--:R-:W-:Y:S02]  /*115f0*/  FSEL R42, R4, -INF , !P1 ;  /* 0xff800000042a7808 */ /* 0x008fe40004800000 */
[----:B-1----:R-:W-:Y:S01]  /*11600*/  FSEL R41, R41, -INF , !P0 ;  /* 0xff80000029297808 */ /* 0x002fe20004000000 */
        /* <DEDUP_REMOVED lines=52> */
[----:B------:R-:W-:Y:S02]  /*11950*/  IMAD R4, R7, UR9, R4 ;  /* 0x0000000907047c24 */ /* 0x000fe4000f8e0204 */
[----:B--2---:R-:W-:Y:S02]  /*11960*/  IMAD.IADD R6, R5, 0x1, -R10 ;  /* 0x0000000105067824 */ /* 0x004fe400078e0a0a */
[----:B------:R-:W-:-:S03]  /*11970*/  IMAD.WIDE.U32 R10, R7, UR8, RZ ;  /* 0x00000008070a7c25 */ /* 0x000fc6000f8e00ff */
[----:B------:R-:W-:Y:S02]  /*11980*/  SHF.R.S32.HI R5, RZ, 0x1f, R6 ;  /* 0x0000001fff057819 */ /* 0x000fe40000011406 */
[----:B------:R-:W-:-:S03]  /*11990*/  IADD3 R11, R11, R4, RZ ;  /* 0x000000040b0b7210 */ /* 0x000fc60007ffe0ff */
[----:B------:R-:W-:-:S04]  /*119a0*/  IMAD R5, R5, UR4, RZ ;  /* 0x0000000405057c24 */ /* 0x000fc8000f8e02ff */
[C---:B------:R-:W-:Y:S02]  /*119b0*/  IMAD R5, R6.reuse, UR5, R5 ;  /* 0x0000000506057c24 */ /* 0x040fe4000f8e0205 */
[----:B------:R-:W-:-:S04]  /*119c0*/  IMAD.WIDE.U32 R6, R6, UR4, R10 ;  /* 0x0000000406067c25 */ /* 0x000fc8000f8e000a */
[----:B------:R-:W-:Y:S01]  /*119d0*/  IMAD.IADD R4, R7, 0x1, R5 ;  /* 0x0000000107047824 */ /* 0x000fe200078e0205 */
[----:B------:R-:W-:Y:S06]  /*119e0*/  BRA `(.L_x_7623) ;  /* 0x0000000000107947 */ /* 0x000fec0003800000 */
.L_x_7622:
[----:B------:R-:W-:Y:S02]  /*119f0*/  ULDC UR8, c[0x0][0x248] ;  /* 0x0000920000087ab9 */ /* 0x000fe40000000800 */
[----:B------:R-:W-:-:S06]  /*11a00*/  USHF.L.U32 UR4, UR8, 0x7, URZ ;  /* 0x0000000708047899 */ /* 0x000fcc000800063f */
[----:B------:R-:W-:-:S04]  /*11a10*/  IADD3 R6, RZ, -UR4, RZ ;  /* 0x80000004ff067c10 */ /* 0x000fc8000fffe0ff */
[----:B------:R-:W-:-:S07]  /*11a20*/  SHF.R.S32.HI R4, RZ, 0x1f, R6 ;  /* 0x0000001fff047819 */ /* 0x000fce0000011406 */
.L_x_7623:
        /* <DEDUP_REMOVED lines=31> */
.L_x_7621:
        /* <DEDUP_REMOVED lines=85> */
[----:B------:R-:W-:Y:S01]  /*12170*/  FFMA.FTZ R52, R64, UR10, -R55 ;  /* 0x0000000a40347c23 */ /* 0x000fe20008010837 */
[----:B------:R-:W-:Y:S01]  /*12180*/  FMUL.FTZ R58, R8, UR10 ;  /* 0x0000000a083a7c20 */ /* 0x000fe20008410000 */
[----:B------:R-:W-:Y:S01]  /*12190*/  FADD.FTZ R9, R0, -R9 ;  /* 0x8000000900097221 */ /* 0x000fe20000010000 */
[----:B------:R-:W-:Y:S01]  /*121a0*/  MUFU.EX2 R54, R54 ;  /* 0x0000003600367308 */ /* 0x000fe20000000800 */
[--C-:B------:R-:W-:Y:S01]  /*121b0*/  FFMA.FTZ R49, R49, UR10, -R50.reuse ;  /* 0x0000000a31317c23 */ /* 0x100fe20008010832 */
[--C-:B------:R-:W-:Y:S01]  /*121c0*/  FFMA.FTZ R48, R59, UR10, -R50.reuse ;  /* 0x0000000a3b307c23 */ /* 0x100fe20008010832 */
[--C-:B------:R-:W-:Y:S01]  /*121d0*/  FFMA.FTZ R47, R65, UR10, -R50.reuse ;  /* 0x0000000a412f7c23 */ /* 0x100fe20008010832 */
[--C-:B------:R-:W-:Y:S01]  /*121e0*/  FFMA.FTZ R2, R67, UR10, -R50.reuse ;  /* 0x0000000a43027c23 */ /* 0x100fe20008010832 */
[----:B------:R-:W-:Y:S01]  /*121f0*/  FMUL.FTZ R0, R9, UR10 ;  /* 0x0000000a09007c20 */ /* 0x000fe20008410000 */
[--C-:B------:R-:W-:Y:S01]  /*12200*/  FFMA.FTZ R59, R20, UR10, -R55.reuse ;  /* 0x0000000a143b7c23 */ /* 0x100fe20008010837 */
[----:B------:R-:W-:Y:S01]  /*12210*/  LDSM.16.MT88.4 R8, [R164+0x6000] ;  /* 0x00600000a408783b */ /* 0x000fe20000004200 */
[----:B------:R-:W2:Y:S01]  /*12220*/  MUFU.EX2 R53, R53 ;  /* 0x0000003500357308 */ /* 0x000ea20000000800 */
[--C-:B------:R-:W-:Y:S01]  /*12230*/  FFMA.FTZ R61, R24, UR10, -R55.reuse ;  /* 0x0000000a183d7c23 */ /* 0x100fe20008010837 */
        /* <DEDUP_REMOVED lines=44> */
[----:B------:R-:W-:Y:S02]  /*12500*/  LDSM.16.MT88.4 R36, [R163+0x9000] ;  /* 0x00900000a324783b */ /* 0x000fe40000004200 */
[----:B------:R-:W4:Y:S01]  /*12510*/  MUFU.EX2 R2, R2 ;  /* 0x0000000200027308 */ /* 0x000f220000000800 */
[----:B--2---:R-:W-:-:S07]  /*12520*/  F2FP.BF16.F32.PACK_AB R13, R48, R49 ;  /* 0x00000031300d723e */ /* 0x004fce00000010ff */
[----:B------:R-:W2:Y:S08]  /*12530*/  MUFU.EX2 R58, R58 ;  /* 0x0000003a003a7308 */ /* 0x000eb00000000800 */
[----:B------:R-:W5:Y:S01]  /*12540*/  MUFU.EX2 R0, R0 ;  /* 0x0000000000007308 */ /* 0x000f620000000800 */
[----:B----4-:R-:W-:-:S07]  /*12550*/  F2FP.BF16.F32.PACK_AB R15, R2, R47 ;  /* 0x0000002f020f723e */ /* 0x010fce00000010ff */
[----:B------:R-:W-:Y:S01]  /*12560*/  MUFU.EX2 R59, R59 ;  /* 0x0000003b003b7308 */ /* 0x000fe20000000800 */
[-C--:B--2---:R-:W-:Y:S01]  /*12570*/  FMUL.FTZ R16, R96, R58.reuse ;  /* 0x0000003a60107220 */ /* 0x084fe20000410000 */
        /* <DEDUP_REMOVED lines=10> */
[-C--:B------:R-:W-:Y:S01]  /*12620*/  FMUL.FTZ R95, R95, R0.reuse ;  /* 0x000000005f5f7220 */ /* 0x080fe20000410000 */
        /* <DEDUP_REMOVED lines=16> */
[C---:B---3--:R-:W-:Y:S01]  /*12730*/  HMMA.16816.F32.BF16 R24, R12.reuse, R20, R24 ;  /* 0x000000140c18723c */ /* 0x048fe20000041818 */
[----:B------:R-:W-:Y:S01]  /*12740*/  FMUL.FTZ R87, R87, R0 ;  /* 0x0000000057577220 */ /* 0x000fe20000410000 */
[--C-:B------:R-:W-:Y:S01]  /*12750*/  FFMA.FTZ R82, R33, UR10, -R50.reuse ;  /* 0x0000000a21527c23 */ /* 0x100fe20008010832 */
[-C--:B------:R-:W-:Y:S01]  /*12760*/  FMUL.FTZ R72, R72, R58.reuse ;  /* 0x0000003a48487220 */ /* 0x080fe20000410000 */
[----:B------:R-:W-:Y:S01]  /*12770*/  FMUL.FTZ R73, R73, R58 ;  /* 0x0000003a49497220 */ /* 0x000fe20000410000 */
[-C--:B------:R-:W-:Y:S01]  /*12780*/  FMUL.FTZ R74, R74, R0.reuse ;  /* 0x000000004a4a7220 */ /* 0x080fe20000410000 */
[C---:B------:R-:W-:Y:S01]  /*12790*/  HMMA.16816.F32.BF16 R76, R12.reuse, R22, R76 ;  /* 0x000000160c4c723c */ /* 0x040fe2000004184c */
[----:B------:R-:W2:Y:S01]  /*127a0*/  LDSM.16.MT88.4 R20, [R164+0x6800] ;  /* 0x00680000a414783b */ /* 0x000ea20000004200 */
[----:B------:R-:W-:Y:S01]  /*127b0*/  FMUL.FTZ R75, R75, R0 ;  /* 0x000000004b4b7220 */ /* 0x000fe20000410000 */
[-C--:B------:R-:W-:Y:S01]  /*127c0*/  FMUL.FTZ R68, R68, R58.reuse ;  /* 0x0000003a44447220 */ /* 0x080fe20000410000 */
[----:B------:R-:W-:Y:S01]  /*127d0*/  FMUL.FTZ R69, R69, R58 ;  /* 0x0000003a45457220 */ /* 0x000fe20000410000 */
[-C--:B------:R-:W-:Y:S01]  /*127e0*/  FMUL.FTZ R70, R70, R0.reuse ;  /* 0x0000000046467220 */ /* 0x080fe20000410000 */
[----:B------:R-:W-:Y:S01]  /*127f0*/  FMUL.FTZ R71, R71, R0 ;  /* 0x0000000047477220 */ /* 0x000fe20000410000 */
[C---:B------:R-:W-:Y:S01]  /*12800*/  HMMA.16816.F32.BF16 R88, R12.reuse, R8, R88 ;  /* 0x000000080c58723c */ /* 0x040fe20000041858 */
[----:B------:R-:W3:Y:S01]  /*12810*/  MUFU.EX2 R64, R64 ;  /* 0x0000004000407308 */ /* 0x000ee20000000800 */
[--C-:B------:R-:W-:Y:S01]  /*12820*/  FFMA.FTZ R81, R32, UR10, -R55.reuse ;  /* 0x0000000a20517c23 */ /* 0x100fe20008010837 */
[--C-:B------:R-:W-:Y:S01]  /*12830*/  FFMA.FTZ R96, R133, UR10, -R50.reuse ;  /* 0x0000000a85607c23 */ /* 0x100fe20008010832 */
[--C-:B------:R-:W-:Y:S01]  /*12840*/  FFMA.FTZ R98, R134, UR10, -R55.reuse ;  /* 0x0000000a86627c23 */ /* 0x100fe20008010837 */
[----:B------:R-:W-:Y:S01]  /*12850*/  FFMA.FTZ R83, R128, UR10, -R55 ;  /* 0x0000000a80537c23 */ /* 0x000fe20008010837 */
[C---:B------:R-:W-:Y:S01]  /*12860*/  HMMA.16816.F32.BF16 R8, R12.reuse, R10, R84 ;  /* 0x0000000a0c08723c */ /* 0x040fe20000041854 */
[----:B------:R-:W-:Y:S01]  /*12870*/  FFMA.FTZ R97, R131, UR10, -R50 ;  /* 0x0000000a83617c23 */ /* 0x000fe20008010832 */
[----:B------:R-:W-:Y:S01]  /*12880*/  FFMA.FTZ R54, R189, R58, R54 ;  /* 0x0000003abd367223 */ /* 0x000fe20000010036 */
[----:B------:R-:W-:Y:S01]  /*12890*/  MUFU.EX2 R61, R61 ;  /* 0x0000003d003d7308 */ /* 0x000fe20000000800 */
[----:B------:R-:W-:Y:S01]  /*128a0*/  FFMA.FTZ R49, R188, R0, R49 ;  /* 0x00000000bc317223 */ /* 0x000fe20000010031 */
[----:B------:R-:W-:Y:S01]  /*128b0*/  FFMA.FTZ R0, R40, UR10, -R55 ;  /* 0x0000000a28007c23 */ /* 0x000fe20008010837 */
[----:B------:R-:W-:Y:S01]  /*128c0*/  FADD.FTZ R53, R53, R54 ;  /* 0x0000003635357221 */ /* 0x000fe20000010000 */
[----:B------:R-:W-:Y:S01]  /*128d0*/  FFMA.FTZ R86, R139, UR10, -R50 ;  /* 0x0000000a8b567c23 */ /* 0x000fe20008010832 */
[----:B------:R-:W-:Y:S01]  /*128e0*/  FADD.FTZ R48, R48, R49 ;  /* 0x0000003130307221 */ /* 0x000fe20000010000 */
[----:B------:R-:W-:Y:S01]  /*128f0*/  FFMA.FTZ R40, R46, UR10, -R55 ;  /* 0x0000000a2e287c23 */ /* 0x000fe20008010837 */
[----:B------:R-:W-:Y:S01]  /*12900*/  FADD.FTZ R52, R52, R53 ;  /* 0x0000003534347221 */ /* 0x000fe20000010000 */
[----:B------:R-:W4:Y:S01]  /*12910*/  MUFU.EX2 R84, R34 ;  /* 0x0000002200547308 */ /* 0x000f220000000800 */
[C---:B---3--:R-:W-:Y:S01]  /*12920*/  F2FP.BF16.F32.PACK_AB R32, R64.reuse, R59 ;  /* 0x0000003b4020723e */ /* 0x048fe200000010ff */
[----:B------:R-:W-:Y:S01]  /*12930*/  FADD.FTZ R47, R47, R48 ;  /* 0x000000302f2f7221 */ /* 0x000fe20000010000 */
[----:B------:R-:W-:Y:S01]  /*12940*/  FADD.FTZ R52, R51, R52 ;  /* 0x0000003433347221 */ /* 0x000fe20000010000 */
[----:B------:R-:W-:Y:S01]  /*12950*/  FFMA.FTZ R189, R45, UR10, -R55 ;  /* 0x0000000a2dbd7c23 */ /* 0x000fe20008010837 */
[C---:B-1----:R-:W-:Y:S02]  /*12960*/  HMMA.16816.F32.BF16 R72, R12.reuse, R4, R72 ;  /* 0x000000040c48723c */ /* 0x042fe40000041848 */
[----:B------:R-:W-:Y:S01]  /*12970*/  FADD.FTZ R59, R59, R52 ;  /* 0x000000343b3b7221 */ /* 0x000fe20000010000 */
[----:B------:R-:W-:Y:S03]  /*12980*/  MUFU.EX2 R63, R63 ;  /* 0x0000003f003f7308 */ /* 0x000fe60000000800 */
[----:B------:R-:W-:Y:S01]  /*12990*/  HMMA.16816.F32.BF16 R4, R12, R6, R68 ;  /* 0x000000060c04723c */ /* 0x000fe20000041844 */
[----:B------:R-:W1:Y:S01]  /*129a0*/  LDSM.16.MT88.4 R12, [R163+0x6800] ;  /* 0x00680000a30c783b */ /* 0x000e620000004200 */
[----:B------:R-:W-:-:S03]  /*129b0*/  FADD.FTZ R64, R64, R59 ;  /* 0x0000003b40407221 */ /* 0x000fc60000010000 */
[----:B------:R-:W3:Y:S01]  /*129c0*/  MUFU.EX2 R80, R80 ;  /* 0x0000005000507308 */ /* 0x000ee20000000800 */
[----:B----4-:R-:W-:Y:S01]  /*129d0*/  F2FP.BF16.F32.PACK_AB R34, R84, R61 ;  /* 0x0000003d5422723e */ /* 0x010fe200000010ff */
[--C-:B------:R-:W-:Y:S01]  /*129e0*/  FFMA.FTZ R68, R136, UR10, -R55.reuse ;  /* 0x0000000a88447c23 */ /* 0x100fe20008010837 */
[----:B------:R-:W-:Y:S01]  /*129f0*/  FFMA.FTZ R70, R132, UR10, -R55 ;  /* 0x0000000a84467c23 */ /* 0x000fe20008010837 */
[----:B------:R-:W-:Y:S01]  /*12a00*/  FFMA.FTZ R71, R135, UR10, -R50 ;  /* 0x0000000a87477c23 */ /* 0x000fe20008010832 */
[----:B------:R-:W-:-:S03]  /*12a10*/  FADD.FTZ R61, R61, R64 ;  /* 0x000000403d3d7221 */ /* 0x000fc60000010000 */
[----:B------:R-:W-:Y:S01]  /*12a20*/  MUFU.EX2 R65, R65 ;  /* 0x0000004100417308 */ /* 0x000fe20000000800 */
[----:B------:R-:W-:-:S07]  /*12a30*/  FADD.FTZ R84, R84, R61 ;  /* 0x0000003d54547221 */ /* 0x000fce0000010000 */
[----:B------:R-:W4:Y:S01]  /*12a40*/  MUFU.EX2 R82, R82 ;  /* 0x0000005200527308 */ /* 0x000f220000000800 */
[----:B---3--:R-:W-:-:S07]  /*12a50*/  F2FP.BF16.F32.PACK_AB R33, R80, R63 ;  /* 0x0000003f5021723e */ /* 0x008fce00000010ff */
[----:B------:R3:W-:Y:S08]  /*12a60*/  MUFU.EX2 R69, R81 ;  /* 0x0000005100457308 */ /* 0x0007f00000000800 */
[----:B------:R-:W5:Y:S01]  /*12a70*/  MUFU.EX2 R68, R68 ;  /* 0x0000004400447308 */ /* 0x000f620000000800 */
[----:B----4-:R-:W-:-:S07]  /*12a80*/  F2FP.BF16.F32.PACK_AB R35, R82, R65 ;  /* 0x000000415223723e */ /* 0x010fce00000010ff */
[C---:B------:R-:W-:Y:S01]  /*12a90*/  HMMA.16816.F32.BF16 R16, R32.reuse, R28, R16 ;  /* 0x0000001c2010723c */ /* 0x040fe20000041810 */
[----:B---3--:R-:W-:Y:S01]  /*12aa0*/  FFMA.FTZ R81, R137, UR10, -R50 ;  /* 0x0000000a89517c23 */ /* 0x008fe20008010832 */
[----:B------:R-:W-:Y:S04]  /*12ab0*/  MUFU.EX2 R67, R67 ;  /* 0x0000004300437308 */ /* 0x000fe80000000800 */
[C---:B------:R-:W-:Y:S01]  /*12ac0*/  HMMA.16816.F32.BF16 R92, R32.reuse, R30, R92 ;  /* 0x0000001e205c723c */ /* 0x040fe2000004185c */
[----:B------:R-:W3:Y:S03]  /*12ad0*/  LDSM.16.MT88.4 R28, [R162+0x6800] ;  /* 0x00680000a21c783b */ /* 0x000ee60000004200 */
[----:B------:R-:W-:Y:S02]  /*12ae0*/  MUFU.EX2 R70, R70 ;  /* 0x0000004600467308 */ /* 0x000fe40000000800 */
[C---:B--2---:R-:W-:Y:S06]  /*12af0*/  HMMA.16816.F32.BF16 R88, R32.reuse, R20, R88 ;  /* 0x000000142058723c */ /* 0x044fec0000041858 */
[C---:B------:R-:W-:Y:S01]  /*12b00*/  HMMA.16816.F32.BF16 R8, R32.reuse, R22, R8 ;  /* 0x000000162008723c */ /* 0x040fe20000041808 */
[----:B------:R-:W2:Y:S01]  /*12b10*/  LDSM.16.MT88.4 R20, [R166+0x7000] ;  /* 0x00700000a614783b */ /* 0x000ea20000004200 */
[----:B------:R-:W-:Y:S04]  /*12b20*/  MUFU.EX2 R86, R86 ;  /* 0x0000005600567308 */ /* 0x000fe80000000800 */
[C---:B-1----:R-:W-:Y:S04]  /*12b30*/  HMMA.16816.F32.BF16 R24, R32.reuse, R12, R24 ;  /* 0x0000000c2018723c */ /* 0x042fe80000041818 */
[----:B------:R-:W1:Y:S02]  /*12b40*/  MUFU.EX2 R71, R71 ;  /* 0x0000004700477308 */ /* 0x000e640000000800 */
[C---:B------:R-:W-:Y:S01]  /*12b50*/  HMMA.16816.F32.BF16 R76, R32.reuse, R14, R76 ;  /* 0x0000000e204c723c */ /* 0x040fe2000004184c */
[----:B------:R-:W4:Y:S05]  /*12b60*/  LDSM.16.MT88.4 R12, [R164+0x7000] ;  /* 0x00700000a40c783b */ /* 0x000f2a0000004200 */
[----:B------:R-:W-:Y:S08]  /*12b70*/  MUFU.EX2 R81, R81 ;  /* 0x0000005100517308 */ /* 0x000ff00000000800 */
[----:B------:R-:W2:Y:S01]  /*12b80*/  MUFU.EX2 R96, R96 ;  /* 0x0000006000607308 */ /* 0x000ea20000000800 */
[C---:B---3--:R-:W-:Y:S07]  /*12b90*/  HMMA.16816.F32.BF16 R72, R32.reuse, R28, R72 ;  /* 0x0000001c2048723c */ /* 0x048fee0000041848 */
[----:B------:R-:W-:Y:S01]  /*12ba0*/  MUFU.EX2 R98, R98 ;  /* 0x0000006200627308 */ /* 0x000fe20000000800 */
[----:B------:R-:W-:Y:S01]  /*12bb0*/  HMMA.16816.F32.BF16 R4, R32, R30, R4 ;  /* 0x0000001e2004723c */ /* 0x000fe20000041804 */
[----:B------:R-:W3:Y:S06]  /*12bc0*/  LDSM.16.MT88.4 R28, [R163+0x7000] ;  /* 0x00700000a31c783b */ /* 0x000eec0000004200 */
[----:B-----5:R-:W-:Y:S01]  /*12bd0*/  F2FP.BF16.F32.PACK_AB R32, R68, R69 ;  /* 0x000000454420723e */ /* 0x020fe200000010ff */
[----:B------:R-:W5:Y:S01]  /*12be0*/  MUFU.EX2 R83, R83 ;  /* 0x0000005300537308 */ /* 0x000f620000000800 */
[----:B-1----:R-:W-:Y:S01]  /*12bf0*/  F2FP.BF16.F32.PACK_AB R33, R71, R86 ;  /* 0x000000564721723e */ /* 0x002fe200000010ff */
[----:B------:R-:W-:Y:S01]  /*12c00*/  FADD.FTZ R69, R69, R84 ;  /* 0x0000005445457221 */ /* 0x000fe20000010000 */
[----:B------:R-:W-:-:S02]  /*12c10*/  F2FP.BF16.F32.PACK_AB R34, R70, R67 ;  /* 0x000000434622723e */ /* 0x000fc400000010ff */
[----:B--2---:R-:W-:Y:S01]  /*12c20*/  F2FP.BF16.F32.PACK_AB R35, R96, R81 ;  /* 0x000000516023723e */ /* 0x004fe200000010ff */
[----:B------:R-:W-:Y:S02]  /*12c30*/  FADD.FTZ R68, R68, R69 ;  /* 0x0000004544447221 */ /* 0x000fe40000010000 */
[----:B------:R-:W-:Y:S04]  /*12c40*/  MUFU.EX2 R101, R101 ;  /* 0x0000006500657308 */ /* 0x000fe80000000800 */
[C---:B------:R-:W-:Y:S04]  /*12c50*/  HMMA.16816.F32.BF16 R16, R32.reuse, R20, R16 ;  /* 0x000000142010723c */ /* 0x040fe80000041810 */
[----:B------:R-:W-:Y:S02]  /*12c60*/  MUFU.EX2 R110, R110 ;  /* 0x0000006e006e7308 */ /* 0x000fe40000000800 */
[C---:B------:R-:W-:Y:S01]  /*12c70*/  HMMA.16816.F32.BF16 R92, R32.reuse, R22, R92 ;  /* 0x00000016205c723c */ /* 0x040fe2000004185c */
[----:B------:R-:W1:Y:S05]  /*12c80*/  LDSM.16.MT88.4 R20, [R162+0x7000] ;  /* 0x00700000a214783b */ /* 0x000e6a0000004200 */
        /* <DEDUP_REMOVED lines=8> */
[----:B------:R-:W3:Y:S06]  /*12d10*/  LDSM.16.MT88.4 R28, [R164+0x7800] ;  /* 0x00780000a41c783b */ /* 0x000eec0000004200 */
[----:B------:R-:W4:Y:S08]  /*12d20*/  MUFU.EX2 R118, R118 ;  /* 0x0000007600767308 */ /* 0x000f300000000800 */
[----:B------:R-:W-:Y:S01]  /*12d30*/  MUFU.EX2 R115, R115 ;  /* 0x0000007300737308 */ /* 0x000fe20000000800 */
[C---:B-1----:R-:W-:Y:S06]  /*12d40*/  HMMA.16816.F32.BF16 R72, R32.reuse, R20, R72 ;  /* 0x000000142048723c */ /* 0x042fec0000041848 */
[----:B------:R-:W-:Y:S01]  /*12d50*/  HMMA.16816.F32.BF16 R4, R32, R22, R4 ;  /* 0x000000162004723c */ /* 0x000fe20000041804 */
[----:B------:R-:W1:Y:S01]  /*12d60*/  LDSM.16.MT88.4 R20, [R163+0x7800] ;  /* 0x00780000a314783b */ /* 0x000e620000004200 */
[----:B------:R-:W1:Y:S05]  /*12d70*/  MUFU.EX2 R122, R122 ;  /* 0x0000007a007a7308 */ /* 0x000e6a0000000800 */
[----:B-----5:R-:W-:-:S02]  /*12d80*/  F2FP.BF16.F32.PACK_AB R32, R83, R98 ;  /* 0x000000625320723e */ /* 0x020fc400000010ff */
[----:B----4-:R-:W-:Y:S01]  /*12d90*/  F2FP.BF16.F32.PACK_AB R33, R114, R97 ;  /* 0x000000617221723e */ /* 0x010fe200000010ff */
[----:B------:R-:W-:Y:S01]  /*12da0*/  MUFU.EX2 R119, R119 ;  /* 0x0000007700777308 */ /* 0x000fe20000000800 */
[----:B------:R-:W-:Y:S02]  /*12db0*/  F2FP.BF16.F32.PACK_AB R34, R110, R101 ;  /* 0x000000656e22723e */ /* 0x000fe400000010ff */
[----:B------:R-:W-:-:S05]  /*12dc0*/  F2FP.BF16.F32.PACK_AB R35, R118, R103 ;  /* 0x000000677623723e */ /* 0x000fca00000010ff */
[----:B------:R-:W-:Y:S02]  /*12dd0*/  MUFU.EX2 R120, R120 ;  /* 0x0000007800787308 */ /* 0x000fe40000000800 */
        /* <DEDUP_REMOVED lines=65> */
[----:B------:R-:W2:Y:S01]  /*131f0*/  MUFU.EX2 R189, R189 ;  /* 0x000000bd00bd7308 */ /* 0x000ea20000000800 */
[----:B------:R-:W-:Y:S01]  /*13200*/  HMMA.16816.F32.BF16 R4, R32, R22, R4 ;  /* 0x000000162004723c */ /* 0x000fe20000041804 */
[----:B------:R-:W2:Y:S01]  /*13210*/  LDSM.16.MT88.4 R32, [R162+0x9000] ;  /* 0x00900000a220783b */ /* 0x000ea20000004200 */
[----:B------:R-:W-:-:S02]  /*13220*/  F2FP.BF16.F32.PACK_AB R20, R105, R104 ;  /* 0x000000686914723e */ /* 0x000fc400000010ff */
[----:B-1----:R-:W-:-:S03]  /*13230*/  F2FP.BF16.F32.PACK_AB R21, R125, R60 ;  /* 0x0000003c7d15723e */ /* 0x002fc600000010ff */
[----:B------:R-:W-:Y:S02]  /*13240*/  F2FP.BF16.F32.PACK_AB R22, R109, R62 ;  /* 0x0000003e6d16723e */ /* 0x000fe400000010ff */
[----:B----4-:R-:W-:-:S07]  /*13250*/  F2FP.BF16.F32.PACK_AB R23, R3, R66 ;  /* 0x000000420317723e */ /* 0x010fce00000010ff */
[C---:B-----5:R-:W-:Y:S06]  /*13260*/  HMMA.16816.F32.BF16 R16, R20.reuse, R12, R16 ;  /* 0x0000000c1410723c */ /* 0x060fec0000041810 */
[C---:B------:R-:W-:Y:S01]  /*13270*/  HMMA.16816.F32.BF16 R92, R20.reuse, R14, R92 ;  /* 0x0000000e145c723c */ /* 0x040fe2000004185c */
[----:B------:R-:W-:Y:S02]  /*13280*/  FADD.FTZ R12, R2, R47 ;  /* 0x0000002f020c7221 */ /* 0x000fe40000010000 */
[----:B------:R-:W-:Y:S02]  /*13290*/  MUFU.EX2 R2, R44 ;  /* 0x0000002c00027308 */ /* 0x000fe40000000800 */
[----:B------:R-:W-:Y:S01]  /*132a0*/  FADD.FTZ R63, R63, R12 ;  /* 0x0000000c3f3f7221 */ /* 0x000fe20000010000 */
[----:B---3--:R-:W-:Y:S01]  /*132b0*/  HMMA.16816.F32.BF16 R8, R20, R30, R8 ;  /* 0x0000001e1408723c */ /* 0x008fe20000041808 */
[----:B------:R-:W1:Y:S02]  /*132c0*/  LDSM.16.MT88.4 R12, [R166+0x9800] ;  /* 0x00980000a60c783b */ /* 0x000e640000004200 */
[----:B------:R-:W-:-:S03]  /*132d0*/  FADD.FTZ R80, R80, R63 ;  /* 0x0000003f50507221 */ /* 0x000fc60000010000 */
[----:B------:R-:W-:Y:S01]  /*132e0*/  HMMA.16816.F32.BF16 R88, R20, R28, R88 ;  /* 0x0000001c1458723c */ /* 0x000fe20000041858 */
[----:B------:R-:W-:Y:S01]  /*132f0*/  FADD.FTZ R65, R65, R80 ;  /* 0x0000005041417221 */ /* 0x000fe20000010000 */
[----:B------:R-:W-:-:S03]  /*13300*/  FFMA.FTZ R31, R41, UR10, -R50 ;  /* 0x0000000a291f7c23 */ /* 0x000fc60008010832 */
[----:B------:R-:W-:Y:S01]  /*13310*/  FADD.FTZ R65, R82, R65 ;  /* 0x0000004152417221 */ /* 0x000fe20000010000 */
[C---:B------:R-:W-:Y:S01]  /*13320*/  HMMA.16816.F32.BF16 R24, R20.reuse, R36, R24 ;  /* 0x000000241418723c */ /* 0x040fe20000041818 */
[--C-:B------:R-:W-:Y:S01]  /*13330*/  FFMA.FTZ R29, R43, UR10, -R50.reuse ;  /* 0x0000000a2b1d7c23 */ /* 0x100fe20008010832 */
[----:B------:R-:W-:Y:S01]  /*13340*/  FFMA.FTZ R28, R42, UR10, -R50 ;  /* 0x0000000a2a1c7c23 */ /* 0x000fe20008010832 */
[----:B------:R-:W-:Y:S01]  /*13350*/  FADD.FTZ R30, R86, R65 ;  /* 0x00000041561e7221 */ /* 0x000fe20000010000 */
[----:B------:R-:W-:Y:S01]  /*13360*/  MUFU.EX2 R31, R31 ;  /* 0x0000001f001f7308 */ /* 0x000fe20000000800 */
[----:B------:R-:W3:Y:S01]  /*13370*/  LDSM.16.MT88.4 R84, [R164+0x9800] ;  /* 0x00980000a454783b */ /* 0x000ee20000004200 */
[----:B--2---:R-:W-:Y:S01]  /*13380*/  HMMA.16816.F32.BF16 R72, R20, R32, R72 ;  /* 0x000000201448723c */ /* 0x004fe20000041848 */
[----:B------:R-:W-:-:S04]  /*13390*/  FADD.FTZ R30, R71, R30 ;  /* 0x0000001e471e7221 */ /* 0x000fc80000010000 */
[----:B------:R-:W-:Y:S01]  /*133a0*/  FADD.FTZ R81, R81, R30 ;  /* 0x0000001e51517221 */ /* 0x000fe20000010000 */
[----:B------:R-:W2:Y:S01]  /*133b0*/  MUFU.EX2 R29, R29 ;  /* 0x0000001d001d7308 */ /* 0x000ea20000000800 */
[----:B------:R-:W-:Y:S01]  /*133c0*/  FADD.FTZ R33, R67, R68 ;  /* 0x0000004443217221 */ /* 0x000fe20000010000 */
[----:B------:R-:W-:Y:S01]  /*133d0*/  F2FP.BF16.F32.PACK_AB R68, R0, R127 ;  /* 0x0000007f0044723e */ /* 0x000fe200000010ff */
[----:B------:R-:W-:Y:S01]  /*133e0*/  FADD.FTZ R96, R96, R81 ;  /* 0x0000005160607221 */ /* 0x000fe20000010000 */
[C---:B------:R-:W-:Y:S01]  /*133f0*/  HMMA.16816.F32.BF16 R76, R20.reuse, R38, R76 ;  /* 0x00000026144c723c */ /* 0x040fe2000004184c */
[----:B------:R-:W-:Y:S01]  /*13400*/  FADD.FTZ R33, R70, R33 ;  /* 0x0000002146217221 */ /* 0x000fe20000010000 */
[----:B------:R-:W-:Y:S01]  /*13410*/  F2FP.BF16.F32.PACK_AB R70, R189, R40 ;  /* 0x00000028bd46723e */ /* 0x000fe200000010ff */
[----:B------:R-:W-:Y:S01]  /*13420*/  FADD.FTZ R97, R97, R96 ;  /* 0x0000006061617221 */ /* 0x000fe20000010000 */
[----:B------:R-:W4:Y:S01]  /*13430*/  MUFU.EX2 R28, R28 ;  /* 0x0000001c001c7308 */ /* 0x000f220000000800 */
[----:B------:R-:W-:Y:S01]  /*13440*/  FADD.FTZ R30, R98, R33 ;  /* 0x00000021621e7221 */ /* 0x000fe20000010000 */
[----:B------:R-:W-:Y:S01]  /*13450*/  HMMA.16816.F32.BF16 R4, R20, R34, R4 ;  /* 0x000000221404723c */ /* 0x000fe20000041804 */
[----:B------:R-:W-:Y:S01]  /*13460*/  FADD.FTZ R114, R114, R97 ;  /* 0x0000006172727221 */ /* 0x000fe20000010000 */
[----:B------:R-:W5:Y:S01]  /*13470*/  LDSM.16.MT88.4 R20, [R163+0x9800] ;  /* 0x00980000a314783b */ /* 0x000f620000004200 */
[----:B------:R-:W-:-:S02]  /*13480*/  FADD.FTZ R30, R83, R30 ;  /* 0x0000001e531e7221 */ /* 0x000fc40000010000 */
[----:B------:R-:W-:Y:S02]  /*13490*/  FADD.FTZ R103, R103, R114 ;  /* 0x0000007267677221 */ /* 0x000fe40000010000 */
[----:B------:R-:W-:Y:S01]  /*134a0*/  FADD.FTZ R101, R101, R30 ;  /* 0x0000001e65657221 */ /* 0x000fe20000010000 */
[----:B--2---:R-:W-:Y:S01]  /*134b0*/  F2FP.BF16.F32.PACK_AB R69, R29, R2 ;  /* 0x000000021d45723e */ /* 0x004fe200000010ff */
[----:B------:R-:W-:Y:S02]  /*134c0*/  FADD.FTZ R118, R118, R103 ;  /* 0x0000006776767221 */ /* 0x000fe40000010000 */
[----:B------:R-:W-:Y:S02]  /*134d0*/  FADD.FTZ R110, R110, R101 ;  /* 0x000000656e6e7221 */ /* 0x000fe40000010000 */
[----:B------:R-:W-:Y:S01]  /*134e0*/  FADD.FTZ R117, R117, R118 ;  /* 0x0000007675757221 */ /* 0x000fe20000010000 */
[----:B----4-:R-:W-:Y:S01]  /*134f0*/  F2FP.BF16.F32.PACK_AB R71, R31, R28 ;  /* 0x0000001c1f47723e */ /* 0x010fe200000010ff */
[----:B------:R-:W-:-:S02]  /*13500*/  FADD.FTZ R115, R115, R110 ;  /* 0x0000006e73737221 */ /* 0x000fc40000010000 */
[----:B------:R-:W-:Y:S02]  /*13510*/  FADD.FTZ R124, R124, R117 ;  /* 0x000000757c7c7221 */ /* 0x000fe40000010000 */
[----:B------:R-:W-:Y:S02]  /*13520*/  FADD.FTZ R122, R122, R115 ;  /* 0x000000737a7a7221 */ /* 0x000fe40000010000 */
[C---:B-1----:R-:W-:Y:S06]  /*13530*/  HMMA.16816.F32.BF16 R96, R68.reuse, R12, R16 ;  /* 0x0000000c4460723c */ /* 0x042fec0000041810 */
[----:B------:R-:W-:Y:S01]  /*13540*/  HMMA.16816.F32.BF16 R92, R68, R14, R92 ;  /* 0x0000000e445c723c */ /* 0x000fe2000004185c */
[----:B------:R-:W1:Y:S01]  /*13550*/  LDSM.16.MT88.4 R12, [R162+0x9800] ;  /* 0x00980000a20c783b */ /* 0x000e620000004200 */
[----:B------:R-:W-:Y:S01]  /*13560*/  FADD.FTZ R17, R119, R122 ;  /* 0x0000007a77117221 */ /* 0x000fe20000010000 */
[----:B------:R-:W-:-:S03]  /*13570*/  FADD.FTZ R19, R113, R124 ;  /* 0x0000007c71137221 */ /* 0x000fc60000010000 */
[----:B------:R-:W-:Y:S01]  /*13580*/  FADD.FTZ R17, R120, R17 ;  /* 0x0000001178117221 */ /* 0x000fe20000010000 */
[----:B------:R-:W-:Y:S01]  /*13590*/  FADD.FTZ R19, R126, R19 ;  /* 0x000000137e137221 */ /* 0x000fe20000010000 */
[----:B---3--:R-:W-:Y:S02]  /*135a0*/  HMMA.16816.F32.BF16 R88, R68, R84, R88 ;  /* 0x000000544458723c */ /* 0x008fe40000041858 */
[----:B------:R-:W-:-:S04]  /*135b0*/  FADD.FTZ R116, R116, R17 ;  /* 0x0000001174747221 */ /* 0x000fc80000010000 */
[----:B------:R-:W-:Y:S01]  /*135c0*/  HMMA.16816.F32.BF16 R84, R68, R86, R8 ;  /* 0x000000564454723c */ /* 0x000fe20000041808 */
[----:B------:R-:W-:-:S04]  /*135d0*/  FADD.FTZ R121, R121, R116 ;  /* 0x0000007479797221 */ /* 0x000fc80000010000 */
[----:B------:R-:W-:Y:S01]  /*135e0*/  FADD.FTZ R108, R108, R121 ;  /* 0x000000796c6c7221 */ /* 0x000fe20000010000 */
[C---:B-----5:R-:W-:Y:S01]  /*135f0*/  HMMA.16816.F32.BF16 R80, R68.reuse, R20, R24 ;  /* 0x000000144450723c */ /* 0x060fe20000041818 */
        /* <DEDUP_REMOVED lines=23> */
[----:B------:R-:W-:-:S03]  /*13770*/  MOV R2, R57 ;  /* 0x0000003900027202 */ /* 0x000fc60000000f00 */
[----:B------:R-:W-:-:S04]  /*13780*/  FADD.FTZ R28, R28, R29 ;  /* 0x0000001d1c1c7221 */ /* 0x000fc80000010000 */
[----:B------:R-:W-:-:S07]  /*13790*/  FADD.FTZ R188, R31, R28 ;  /* 0x0000001c1fbc7221 */ /* 0x000fce0000010000 */
.L_x_7618:
        /* <DEDUP_REMOVED lines=17> */
.L_x_7628:
[----:B------:R-:W-:Y:S04]  /*138b0*/  DEPBAR.LE SB0, 0x0 ;  /* 0x000080000000791a */ /* 0x000fe80000000000 */
[----:B------:R-:W-:Y:S01]  /*138c0*/  BAR.SYNC.DEFER_BLOCKING 0x0 ;  /* 0x0000000000007b1d */ /* 0x000fe20000010000 */
[----:B------:R-:W-:Y:S01]  /*138d0*/  ISETP.NE.AND P6, PT, R180, RZ, PT ;  /* 0x000000ffb400720c */ /* 0x000fe20003fc5270 */
[----:B------:R-:W-:Y:S01]  /*138e0*/  VIADD R184, R184, 0xffffffff ;  /* 0xffffffffb8b87836 */ /* 0x000fe20000000000 */
[----:B------:R-:W-:Y:S01]  /*138f0*/  MOV R10, R187 ;  /* 0x000000bb000a7202 */ /* 0x000fe20000000f00 */
[----:B------:R-:W-:Y:S10]  /*13900*/  IMAD.MOV.U32 R0, RZ, RZ, R186 ;  /* 0x000000ffff007224 */ /* 0x000ff400078e00ba */
[----:B------:R-:W-:Y:S05]  /*13910*/  @!P6 BRA `(.L_x_7625) ;  /* 0x0000000000f4e947 */ /* 0x000fea0003800000 */
        /* <DEDUP_REMOVED lines=61> */
.L_x_7625:
        /* <DEDUP_REMOVED lines=24> */
[----:B------:R-:W-:Y:S01]  /*13e70*/  ISETP.GT.AND P0, PT, R184, R173, PT ;  /* 0x000000adb800720c */ /* 0x000fe20003f04270 */
[----:B------:R-:W-:Y:S08]  /*13e80*/  LDGSTS.E.BYPASS.LTC128B.128 [R181+0x8800], desc[UR6][R2.64] ;  /* 0x0880000002b57fae */ /* 0x000ff0000b901d46 */
[----:B------:R-:W-:Y:S08]  /*13e90*/  LDGSTS.E.BYPASS.LTC128B.128 [R181+0x9000], desc[UR6][R16.64] ;  /* 0x0900000010b57fae */ /* 0x000ff0000b901d46 */
[----:B------:R2:W-:Y:S08]  /*13ea0*/  LDGSTS.E.BYPASS.LTC128B.128 [R181+0x9800], desc[UR6][R18.64] ;  /* 0x0980000012b57fae */ /* 0x0005f0000b901d46 */
[----:B------:R-:W-:Y:S08]  /*13eb0*/  LDSM.16.M88.4 R104, [R172] ;  /* 0x00000000ac68783b */ /* 0x000ff00000000200 */
[----:B------:R-:W3:Y:S08]  /*13ec0*/  LDSM.16.M88.4 R108, [R171+0x2000] ;  /* 0x00200000ab6c783b */ /* 0x000ef00000000200 */
[----:B------:R-:W4:Y:S08]  /*13ed0*/  LDSM.16.M88.4 R112, [R171+0x2800] ;  /* 0x00280000ab70783b */ /* 0x000f300000000200 */
[----:B------:R-:W5:Y:S08]  /*13ee0*/  LDSM.16.M88.4 R116, [R171+0x3000] ;  /* 0x00300000ab74783b */ /* 0x000f700000000200 */
[----:B------:R-:W5:Y:S08]  /*13ef0*/  LDSM.16.M88.4 R120, [R171+0x3800] ;  /* 0x00380000ab78783b */ /* 0x000f700000000200 */
[----:B------:R-:W5:Y:S08]  /*13f00*/  LDSM.16.M88.4 R124, [R171+0x4000] ;  /* 0x00400000ab7c783b */ /* 0x000f700000000200 */
[----:B------:R-:W5:Y:S08]  /*13f10*/  LDSM.16.M88.4 R128, [R171+0x4800] ;  /* 0x00480000ab80783b */ /* 0x000f700000000200 */
[----:B------:R-:W0:Y:S08]  /*13f20*/  LDGDEPBAR ;  /* 0x00000000000079af */ /* 0x000e300000000000 */
[----:B------:R-:W5:Y:S08]  /*13f30*/  LDSM.16.M88.4 R132, [R171+0x5000] ;  /* 0x00500000ab84783b */ /* 0x000f700000000200 */
[----:B------:R-:W5:Y:S08]  /*13f40*/  LDSM.16.M88.4 R136, [R171+0x5800] ;  /* 0x00580000ab88783b */ /* 0x000f700000000200 */
[----:B------:R-:W-:Y:S08]  /*13f50*/  LDSM.16.M88.4 R140, [R170] ;  /* 0x00000000aa8c783b */ /* 0x000ff00000000200 */
[----:B------:R-:W5:Y:S08]  /*13f60*/  LDSM.16.M88.4 R144, [R165+0x2000] ;  /* 0x00200000a590783b */ /* 0x000f700000000200 */
[----:B------:R-:W5:Y:S08]  /*13f70*/  LDSM.16.M88.4 R148, [R165+0x2800] ;  /* 0x00280000a594783b */ /* 0x000f700000000200 */
[----:B------:R-:W5:Y:S01]  /*13f80*/  LDSM.16.M88.4 R152, [R165+0x3000] ;  /* 0x00300000a598783b */ /* 0x000f620000000200 */
[C---:B---3--:R-:W-:Y:S06]  /*13f90*/  HMMA.16816.F32.BF16 R4, R104.reuse, R108, RZ ;  /* 0x0000006c6804723c */ /* 0x048fec00000418ff */
[C---:B-1----:R-:W-:Y:S01]  /*13fa0*/  HMMA.16816.F32.BF16 R8, R104.reuse, R110, RZ ;  /* 0x0000006e6808723c */ /* 0x042fe200000418ff */
[----:B------:R-:W-:Y:S05]  /*13fb0*/  LDSM.16.M88.4 R108, [R165+0x4000] ;  /* 0x00400000a56c783b */ /* 0x000fea0000000200 */
[C---:B----4-:R-:W-:Y:S06]  /*13fc0*/  HMMA.16816.F32.BF16 R12, R104.reuse, R112, RZ ;  /* 0x00000070680c723c */ /* 0x050fec00000418ff */
[C---:B--2---:R-:W-:Y:S01]  /*13fd0*/  HMMA.16816.F32.BF16 R16, R104.reuse, R114, RZ ;  /* 0x000000726810723c */ /* 0x044fe200000418ff */
[----:B------:R-:W-:Y:S05]  /*13fe0*/  LDSM.16.M88.4 R112, [R165+0x4800] ;  /* 0x00480000a570783b */ /* 0x000fea0000000200 */
[C---:B-----5:R-:W-:Y:S06]  /*13ff0*/  HMMA.16816.F32.BF16 R20, R104.reuse, R116, RZ ;  /* 0x000000746814723c */ /* 0x060fec00000418ff */
[C---:B------:R-:W-:Y:S01]  /*14000*/  HMMA.16816.F32.BF16 R24, R104.reuse, R118, RZ ;  /* 0x000000766818723c */ /* 0x040fe200000418ff */
[----:B------:R-:W-:Y:S05]  /*14010*/  LDSM.16.M88.4 R116, [R165+0x5000] ;  /* 0x00500000a574783b */ /* 0x000fea0000000200 */
[C---:B------:R-:W-:Y:S06]  /*14020*/  HMMA.16816.F32.BF16 R28, R104.reuse, R120, RZ ;  /* 0x00000078681c723c */ /* 0x040fec00000418ff */
[C---:B------:R-:W-:Y:S01]  /*14030*/  HMMA.16816.F32.BF16 R32, R104.reuse, R122, RZ ;  /* 0x0000007a6820723c */ /* 0x040fe200000418ff */
[----:B------:R-:W-:Y:S05]  /*14040*/  LDSM.16.M88.4 R120, [R165+0x5800] ;  /* 0x00580000a578783b */ /* 0x000fea0000000200 */
[C---:B------:R-:W-:Y:S06]  /*14050*/  HMMA.16816.F32.BF16 R36, R104.reuse, R124, RZ ;  /* 0x0000007c6824723c */ /* 0x040fec00000418ff */
        /* <DEDUP_REMOVED lines=59> */
[----:B------:R-:W-:Y:S01]  /*14410*/  FMUL.FTZ R2, R5, UR12 ;  /* 0x0000000c05027c20 */ /* 0x000fe20008410000 */
[----:B------:R2:W3:Y:S02]  /*14420*/  MUFU.TANH R6, R0 ;  /* 0x0000000000067308 */ /* 0x0004e40000002400 */
[----:B------:R-:W-:Y:S01]  /*14430*/  FMUL.FTZ R8, R8, UR12 ;  /* 0x0000000c08087c20 */ /* 0x000fe20008410000 */
[----:B------:R-:W-:Y:S01]  /*14440*/  FMUL.FTZ R9, R9, UR12 ;  /* 0x0000000c09097c20 */ /* 0x000fe20008410000 */
[----:B------:R-:W-:Y:S01]  /*14450*/  FMUL.FTZ R10, R10, UR12 ;  /* 0x0000000c0a0a7c20 */ /* 0x000fe20008410000 */
[----:B------:R-:W-:Y:S01]  /*14460*/  FMUL.FTZ R11, R11, UR12 ;  /* 0x0000000c0b0b7c20 */ /* 0x000fe20008410000 */
[C---:B-1----:R-:W-:Y:S04]  /*14470*/  HMMA.16816.F32.BF16 R12, R124.reuse, R104, R12 ;  /* 0x000000687c0c723c */ /* 0x042fe8000004180c */
[----:B------:R-:W1:Y:S02]  /*14480*/  MUFU.TANH R193, R8 ;  /* 0x0000000800c17308 */ /* 0x000e640000002400 */
[C---:B------:R-:W-:Y:S08]  /*14490*/  HMMA.16816.F32.BF16 R16, R124.reuse, R106, R16 ;  /* 0x0000006a7c10723c */ /* 0x040ff00000041810 */
[----:B------:R-:W4:Y:S01]  /*144a0*/  MUFU.TANH R191, R9 ;  /* 0x0000000900bf7308 */ /* 0x000f220000002400 */
[C---:B------:R-:W-:Y:S09]  /*144b0*/  HMMA.16816.F32.BF16 R20, R124.reuse, R108, R20 ;  /* 0x0000006c7c14723c */ /* 0x040ff20000041814 */
[----:B------:R-:W1:Y:S01]  /*144c0*/  MUFU.TANH R155, R10 ;  /* 0x0000000a009b7308 */ /* 0x000e620000002400 */
[C---:B------:R-:W-:Y:S03]  /*144d0*/  HMMA.16816.F32.BF16 R24, R124.reuse, R110, R24 ;  /* 0x0000006e7c18723c */ /* 0x040fe60000041818 */
[----:B------:R-:W-:Y:S06]  /*144e0*/  FMUL.FTZ R12, R12, UR12 ;  /* 0x0000000c0c0c7c20 */ /* 0x000fec0008410000 */
        /* <DEDUP_REMOVED lines=10> */
[----:B--2---:R-:W-:Y:S01]  /*14590*/  FMUL.FTZ R0, R22, UR12 ;  /* 0x0000000c16007c20 */ /* 0x004fe20008410000 */
[----:B------:R-:W-:Y:S01]  /*145a0*/  FMUL.FTZ R21, R21, UR12 ;  /* 0x0000000c15157c20 */ /* 0x000fe20008410000 */
[----:B------:R-:W-:Y:S04]  /*145b0*/  FMUL.FTZ R23, R23, UR12 ;  /* 0x0000000c17177c20 */ /* 0x000fe80008410000 */
[----:B------:R-:W2:Y:S01]  /*145c0*/  MUFU.TANH R205, R13 ;  /* 0x0000000d00cd7308 */ /* 0x000ea20000002400 */
[----:B-----5:R-:W5:Y:S01]  /*145d0*/  LDSM.16.M88.4 R8, [R100+0x1800] ;  /* 0x001800006408783b */ /* 0x020f620000000200 */
[----:B------:R-:W-:Y:S01]  /*145e0*/  FMUL.FTZ R22, R24, UR12 ;  /* 0x0000000c18167c20 */ /* 0x000fe20008410000 */
[----:B------:R-:W-:Y:S01]  /*145f0*/  FMUL.FTZ R26, R26, UR12 ;  /* 0x0000000c1a1a7c20 */ /* 0x000fe20008410000 */
[----:B------:R-:W-:Y:S06]  /*14600*/  FMUL.FTZ R27, R27, UR12 ;  /* 0x0000000c1b1b7c20 */ /* 0x000fec0008410000 */
[----:B------:R-:W1:Y:S10]  /*14610*/  MUFU.TANH R203, R14 ;  /* 0x0000000e00cb7308 */ /* 0x000e740000002400 */
[----:B------:R3:W1:Y:S10]  /*14620*/  MUFU.TANH R197, R15 ;  /* 0x0000000f00c57308 */ /* 0x0006740000002400 */
[----:B------:R4:W1:Y:S10]  /*14630*/  MUFU.TANH R215, R20 ;  /* 0x0000001400d77308 */ /* 0x0008740000002400 */
[----:B------:R-:W1:Y:S01]  /*14640*/  MUFU.TANH R153, R153 ;  /* 0x0000009900997308 */ /* 0x000e620000002400 */
[----:B---3--:R-:W3:Y:S09]  /*14650*/  LDSM.16.M88.4 R12, [R100+0x2000] ;  /* 0x00200000640c783b */ /* 0x008ef20000000200 */
[----:B------:R-:W1:Y:S01]  /*14660*/  MUFU.TANH R114, R2 ;  /* 0x0000000200727308 */ /* 0x000e620000002400 */
[C---:B-----5:R-:W-:Y:S03]  /*14670*/  HMMA.16816.F32.BF16 R28, R124.reuse, R8, R28 ;  /* 0x000000087c1c723c */ /* 0x060fe6000004181c */
[----:B----4-:R-:W-:Y:S03]  /*14680*/  FMUL.FTZ R20, R25, UR12 ;  /* 0x0000000c19147c20 */ /* 0x010fe60008410000 */
[C---:B------:R-:W-:Y:S03]  /*14690*/  HMMA.16816.F32.BF16 R32, R124.reuse, R10, R32 ;  /* 0x0000000a7c20723c */ /* 0x040fe60000041820 */
[----:B------:R-:W4:Y:S01]  /*146a0*/  MUFU.TANH R195, R195 ;  /* 0x000000c300c37308 */ /* 0x000f220000002400 */
[----:B------:R-:W5:Y:S09]  /*146b0*/  LDSM.16.M88.4 R8, [R100+0x2800] ;  /* 0x002800006408783b */ /* 0x000f720000000200 */
        /* <DEDUP_REMOVED lines=16> */
[C---:B-----5:R-:W-:Y:S06]  /*147c0*/  HMMA.16816.F32.BF16 R44, R124.reuse, R8, R44 ;  /* 0x000000087c2c723c */ /* 0x060fec000004182c */
[C---:B------:R-:W-:Y:S03]  /*147d0*/  HMMA.16816.F32.BF16 R48, R124.reuse, R10, R48 ;  /* 0x0000000a7c30723c */ /* 0x040fe60000041830 */
[----:B------:R-:W1:Y:S01]  /*147e0*/  MUFU.TANH R150, R0 ;  /* 0x0000000000967308 */ /* 0x000e620000002400 */
[----:B------:R-:W5:Y:S01]  /*147f0*/  LDSM.16.M88.4 R8, [R100+0x3800] ;  /* 0x003800006408783b */ /* 0x000f620000000200 */
[----:B------:R-:W-:Y:S01]  /*14800*/  FMUL.FTZ R36, R36, UR12 ;  /* 0x0000000c24247c20 */ /* 0x000fe20008410000 */
[----:B------:R-:W-:Y:S07]  /*14810*/  DEPBAR.LE SB0, 0x0 ;  /* 0x000080000000791a */ /* 0x000fee0000000000 */
        /* <DEDUP_REMOVED lines=13> */
[----:B------:R-:W-:Y:S01]  /*148f0*/  FMUL.FTZ R47, R47, UR12 ;  /* 0x0000000c2f2f7c20 */ /* 0x000fe20008410000 */
[----:B------:R-:W-:Y:S01]  /*14900*/  FMUL.FTZ R48, R48, UR12 ;  /* 0x0000000c30307c20 */ /* 0x000fe20008410000 */
[----:B------:R-:W-:Y:S03]  /*14910*/  FMUL.FTZ R49, R49, UR12 ;  /* 0x0000000c31317c20 */ /* 0x000fe60008410000 */
[----:B------:R-:W1:Y:S01]  /*14920*/  MUFU.TANH R22, R22 ;  /* 0x0000001600167308 */ /* 0x000e620000002400 */
[C---:B--2---:R-:W-:Y:S05]  /*14930*/  HMMA.16816.F32.BF16 R52, R124.reuse, R12, R52 ;  /* 0x0000000c7c34723c */ /* 0x044fea0000041834 */
[----:B------:R-:W-:Y:S01]  /*14940*/  FMUL.FTZ R50, R50, UR12 ;  /* 0x0000000c32327c20 */ /* 0x000fe20008410000 */
[C---:B------:R-:W-:Y:S03]  /*14950*/  HMMA.16816.F32.BF16 R56, R124.reuse, R14, R56 ;  /* 0x0000000e7c38723c */ /* 0x040fe60000041838 */
[----:B------:R-:W2:Y:S02]  /*14960*/  MUFU.TANH R20, R20 ;  /* 0x0000001400147308 */ /* 0x000ea40000002400 */
[----:B------:R-:W-:Y:S08]  /*14970*/  FMUL.FTZ R51, R51, UR12 ;  /* 0x0000000c33337c20 */ /* 0x000ff00008410000 */
[----:B------:R1:W1:Y:S01]  /*14980*/  MUFU.TANH R138, R26 ;  /* 0x0000001a008a7308 */ /* 0x0002620000002400 */
[C---:B-----5:R-:W-:Y:S06]  /*14990*/  HMMA.16816.F32.BF16 R60, R124.reuse, R8, R60 ;  /* 0x000000087c3c723c */ /* 0x060fec000004183c */
[----:B------:R-:W-:Y:S03]  /*149a0*/  HMMA.16816.F32.BF16 R64, R124, R10, R64 ;  /* 0x0000000a7c40723c */ /* 0x000fe60000041840 */
[----:B------:R1:W1:Y:S02]  /*149b0*/  MUFU.TANH R134, R27 ;  /* 0x0000001b00867308 */ /* 0x0002640000002400 */
        /* <DEDUP_REMOVED lines=17> */
[----:B----4-:R-:W-:Y:S01]  /*14ad0*/  FMUL.FTZ R36, R66, UR12 ;  /* 0x0000000c42247c20 */ /* 0x010fe20008410000 */
        /* <DEDUP_REMOVED lines=41> */
[----:B------:R-:W-:Y:S01]  /*14d70*/  MOV R0, UR9 ;  /* 0x0000000900007c02 */ /* 0x000fe20008000f00 */
[----:B------:R-:W-:Y:S06]  /*14d80*/  @!P6 BRA `(.L_x_7627) ;  /* 0x0000000000f4e947 */ /* 0x000fec0003800000 */
[----:B------:R-:W2:Y:S01]  /*14d90*/  LDC R0, c[0x0][0x380] ;  /* 0x0000e000ff007b82 */ /* 0x000ea20000000800 */
[----:B------:R-:W-:Y:S04]  /*14da0*/  SHF.L.U32 R5, R184, 0x7, RZ ;  /* 0x00000007b8057819 */ /* 0x000fe800000006ff */
[----:B------:R-:W-:Y:S01]  /*14db0*/  IABS R8, R5 ;  /* 0x0000000500087213 */ /* 0x000fe20000000000 */
[C---:B------:R-:W-:Y:S01]  /*14dc0*/  VIADD R11, R5.reuse, 0xffffff80 ;  /* 0xffffff80050b7836 */ /* 0x040fe20000000000 */
[-C--:B--2---:R-:W-:Y:S02]  /*14dd0*/  IABS R2, R0.reuse ;  /* 0x0000000000027213 */ /* 0x084fe40000000000 */
[-C--:B------:R-:W-:Y:S02]  /*14de0*/  LOP3.LUT R5, R5, R0.reuse, RZ, 0x3c, !PT ;  /* 0x0000000005057212 */ /* 0x080fe400078e3cff */
[----:B------:R-:W2:Y:S02]  /*14df0*/  I2F.RP R9, R2 ;  /* 0x0000000200097306 */ /* 0x000ea40000209400 */
[----:B------:R-:W-:Y:S08]  /*14e00*/  ISETP.GE.AND P5, PT, R5, RZ, PT ;  /* 0x000000ff0500720c */ /* 0x000ff00003fa6270 */
[----:B--2---:R-:W2:Y:S02]  /*14e10*/  MUFU.RCP R4, R9 ;  /* 0x0000000900047308 */ /* 0x004ea40000001000 */
[----:B--2---:R-:W-:Y:S01]  /*14e20*/  VIADD R12, R4, 0xffffffe ;  /* 0x0ffffffe040c7836 */ /* 0x004fe20000000000 */
[----:B------:R-:W-:Y:S02]  /*14e30*/  IABS R4, R11 ;  /* 0x0000000b00047213 */ /* 0x000fe40000000000 */
[----:B------:R-:W-:Y:S05]  /*14e40*/  LOP3.LUT R11, R11, R0, RZ, 0x3c, !PT ;  /* 0x000000000b0b7212 */ /* 0x000fea00078e3cff */
[----:B------:R-:W2:Y:S01]  /*14e50*/  F2I.FTZ.U32.TRUNC.NTZ R13, R12 ;  /* 0x0000000c000d7305 */ /* 0x000ea2000021f000 */
        /* <DEDUP_REMOVED lines=21> */
[----:B------:R-:W2:Y:S08]  /*14fb0*/  LDC R2, c[0x0][0x24c] ;  /* 0x00009300ff027b82 */ /* 0x000eb00000000800 */
        /* <DEDUP_REMOVED lines=15> */
[C---:B------:R-:W-:Y:S01]  /*150b0*/  IMAD.WIDE.U32 R12, R0.reuse, UR11, RZ ;  /* 0x0000000b000c7c25 */ /* 0x040fe2000f8e00ff */
[----:B------:R-:W-:Y:S05]  /*150c0*/  SHF.R.S32.HI R9, RZ, 0x1f, R0 ;  /* 0x0000001fff097819 */ /* 0x000fea0000011400 */
[----:B------:R-:W-:Y:S04]  /*150d0*/  IMAD R9, R9, UR11, RZ ;  /* 0x0000000b09097c24 */ /* 0x000fe8000f8e02ff */
[----:B--2---:R-:W-:Y:S04]  /*150e0*/  IMAD R9, R0, R2, R9 ;  /* 0x0000000200097224 */ /* 0x004fe800078e0209 */
[----:B------:R-:W-:Y:S01]  /*150f0*/  IMAD.IADD R13, R13, 0x1, R9 ;  /* 0x000000010d0d7824 */ /* 0x000fe200078e0209 */
[----:B---3--:R-:W-:Y:S04]  /*15100*/  IADD3 R7, -R8, R7, RZ ;  /* 0x0000000708077210 */ /* 0x008fe80007ffe1ff */
[----:B------:R-:W-:Y:S01]  /*15110*/  SHF.R.S32.HI R11, RZ, 0x1f, R7 ;  /* 0x0000001fff0b7819 */ /* 0x000fe20000011407 */
[-C--:B----4-:R-:W-:Y:S04]  /*15120*/  IMAD.WIDE.U32 R12, R7, R4.reuse, R12 ;  /* 0x00000004070c7225 */ /* 0x090fe800078e000c */
[----:B------:R-:W-:Y:S04]  /*15130*/  IMAD R0, R11, R4, RZ ;  /* 0x000000040b007224 */ /* 0x000fe800078e02ff */
[----:B------:R-:W-:Y:S05]  /*15140*/  IMAD R0, R7, R5, R0 ;  /* 0x0000000507007224 */ /* 0x000fea00078e0200 */
[----:B------:R-:W-:Y:S07]  /*15150*/  IADD3 R0, R13, R0, RZ ;  /* 0x000000000d007210 */ /* 0x000fee0007ffe0ff */
.L_x_7627:
        /* <DEDUP_REMOVED lines=28> */
.L_x_7626:
        /* <DEDUP_REMOVED lines=92> */
[----:B------:R-:W-:Y:S01]  /*158e0*/  FFMA.FTZ R113, R114, UR4, -R65 ;  /* 0x0000000472717c23 */ /* 0x000fe20008010841 */
[----:B------:R-:W-:Y:S01]  /*158f0*/  FMUL.FTZ R37, R4, UR4 ;  /* 0x0000000404257c20 */ /* 0x000fe20008410000 */
        /* <DEDUP_REMOVED lines=47> */
[--C-:B------:R-:W-:Y:S01]  /*15bf0*/  FFMA.FTZ R194, R194, UR4, -R39.reuse ;  /* 0x00000004c2c27c23 */ /* 0x100fe20008010827 */
[----:B------:R-:W-:Y:S01]  /*15c00*/  FFMA.FTZ R190, R190, UR4, -R39 ;  /* 0x00000004bebe7c23 */ /* 0x000fe20008010827 */
[--C-:B------:R-:W-:Y:S01]  /*15c10*/  FFMA.FTZ R115, R153, UR4, -R65.reuse ;  /* 0x0000000499737c23 */ /* 0x100fe20008010841 */
[--C-:B------:R-:W-:Y:S01]  /*15c20*/  FFMA.FTZ R114, R193, UR4, -R65.reuse ;  /* 0x00000004c1727c23 */ /* 0x100fe20008010841 */
[--C-:B------:R-:W-:Y:S03]  /*15c30*/  FFMA.FTZ R111, R191, UR4, -R65.reuse ;  /* 0x00000004bf6f7c23 */ /* 0x100fe60008010841 */
[----:B------:R-:W-:Y:S01]  /*15c40*/  MUFU.EX2 R105, R105 ;  /* 0x0000006900697308 */ /* 0x000fe20000000800 */
[----:B------:R-:W-:Y:S01]  /*15c50*/  FFMA.FTZ R33, R22, UR4, -R65 ;  /* 0x0000000416217c23 */ /* 0x000fe20008010841 */
[----:B------:R-:W-:Y:S01]  /*15c60*/  FMUL.FTZ R22, R37, R82 ;  /* 0x0000005225167220 */ /* 0x000fe20000410000 */
[----:B------:R-:W-:Y:S01]  /*15c70*/  FFMA.FTZ R82, R238, UR4, -R39 ;  /* 0x00000004ee527c23 */ /* 0x000fe20008010827 */
        /* <DEDUP_REMOVED lines=15> */
[----:B------:R-:W-:Y:S01]  /*15d70*/  FADD.FTZ R116, R112, R116 ;  /* 0x0000007470747221 */ /* 0x000fe20000010000 */
[--C-:B------:R-:W-:Y:S01]  /*15d80*/  FFMA.FTZ R121, R212, UR4, -R65.reuse ;  /* 0x00000004d4797c23 */ /* 0x100fe20008010841 */
[----:B------:R-:W-:Y:S01]  /*15d90*/  ISETP.GT.AND P0, PT, R184, R173, PT ;  /* 0x000000adb800720c */ /* 0x000fe20003f04270 */
[----:B------:R-:W-:Y:S01]  /*15da0*/  FFMA.FTZ R126, R208, UR4, -R65 ;  /* 0x00000004d07e7c23 */ /* 0x000fe20008010841 */
[----:B------:R-:W-:Y:S03]  /*15db0*/  FADD.FTZ R109, R109, R116 ;  /* 0x000000746d6d7221 */ /* 0x000fe60000010000 */
[----:B------:R-:W2:Y:S01]  /*15dc0*/  MUFU.EX2 R111, R111 ;  /* 0x0000006f006f7308 */ /* 0x000ea20000000800 */
[C---:B-1----:R-:W-:Y:S01]  /*15dd0*/  F2FP.BF16.F32.PACK_AB R40, R113.reuse, R115 ;  /* 0x000000737128723e */ /* 0x042fe200000010ff */
[----:B------:R-:W-:Y:S01]  /*15de0*/  FFMA.FTZ R115, R38, R189, R115 ;  /* 0x000000bd26737223 */ /* 0x000fe20000010073 */
[--C-:B------:R-:W-:Y:S01]  /*15df0*/  FFMA.FTZ R125, R202, UR4, -R65.reuse ;  /* 0x00000004ca7d7c23 */ /* 0x100fe20008010841 */
[--C-:B------:R-:W-:Y:S01]  /*15e00*/  FFMA.FTZ R112, R200, UR4, -R65.reuse ;  /* 0x00000004c8707c23 */ /* 0x100fe20008010841 */
[----:B------:R-:W-:Y:S01]  /*15e10*/  FFMA.FTZ R196, R196, UR4, -R65 ;  /* 0x00000004c4c47c23 */ /* 0x000fe20008010841 */
[----:B------:R-:W-:Y:S01]  /*15e20*/  FADD.FTZ R115, R113, R115 ;  /* 0x0000007371737221 */ /* 0x000fe20000010000 */
[----:B------:R-:W-:Y:S03]  /*15e30*/  FFMA.FTZ R113, R198, UR4, -R39 ;  /* 0x00000004c6717c23 */ /* 0x000fe60008010827 */
[----:B------:R-:W-:Y:S10]  /*15e40*/  MUFU.EX2 R110, R110 ;  /* 0x0000006e006e7308 */ /* 0x000ff40000000800 */
[----:B------:R-:W1:Y:S01]  /*15e50*/  MUFU.EX2 R107, R107 ;  /* 0x0000006b006b7308 */ /* 0x000e620000000800 */
[C---:B--2---:R-:W-:Y:S01]  /*15e60*/  F2FP.BF16.F32.PACK_AB R42, R111.reuse, R114 ;  /* 0x000000726f2a723e */ /* 0x044fe200000010ff */
[----:B------:R-:W-:Y:S04]  /*15e70*/  FADD.FTZ R114, R114, R115 ;  /* 0x0000007372727221 */ /* 0x000fe80000010000 */
[----:B------:R-:W-:Y:S04]  /*15e80*/  FADD.FTZ R111, R111, R114 ;  /* 0x000000726f6f7221 */ /* 0x000fe80000010000 */
[----:B------:R-:W2:Y:S01]  /*15e90*/  MUFU.EX2 R104, R104 ;  /* 0x0000006800687308 */ /* 0x000ea20000000800 */
        /* <DEDUP_REMOVED lines=10> */
[----:B------:R4:W-:Y:S01]  /*15f40*/  MUFU.EX2 R85, R33 ;  /* 0x0000002100557308 */ /* 0x0009e20000000800 */
[----:B------:R-:W-:Y:S01]  /*15f50*/  FMUL.FTZ R25, R38, R77 ;  /* 0x0000004d26197220 */ /* 0x000fe20000410000 */
[----:B-1----:R-:W-:Y:S01]  /*15f60*/  F2FP.BF16.F32.PACK_AB R48, R107, R110 ;  /* 0x0000006e6b30723e */ /* 0x002fe200000010ff */
[C---:B------:R-:W-:Y:S03]  /*15f70*/  HMMA.16816.F32.BF16 R16, R40.reuse, R26, R16 ;  /* 0x0000001a2810723c */ /* 0x040fe60000041810 */
[----:B--2---:R-:W-:Y:S01]  /*15f80*/  F2FP.BF16.F32.PACK_AB R49, R104, R105 ;  /* 0x000000696831723e */ /* 0x004fe200000010ff */
[--C-:B------:R-:W-:Y:S03]  /*15f90*/  FFMA.FTZ R77, R138, UR4, -R39.reuse ;  /* 0x000000048a4d7c23 */ /* 0x100fe60008010827 */
[----:B------:R1:W-:Y:S01]  /*15fa0*/  MUFU.EX2 R76, R32 ;  /* 0x00000020004c7308 */ /* 0x0003e20000000800 */
[C---:B------:R-:W-:Y:S03]  /*15fb0*/  HMMA.16816.F32.BF16 R20, R40.reuse, R28, R20 ;  /* 0x0000001c2814723c */ /* 0x040fe60000041814 */
[C---:B------:R-:W-:Y:S01]  /*15fc0*/  FMUL.FTZ R26, R37.reuse, R78 ;  /* 0x0000004e251a7220 */ /* 0x040fe20000410000 */
[----:B------:R-:W-:Y:S05]  /*15fd0*/  FMUL.FTZ R27, R37, R79 ;  /* 0x0000004f251b7220 */ /* 0x000fea0000410000 */
[----:B------:R-:W-:Y:S02]  /*15fe0*/  MUFU.EX2 R101, R101 ;  /* 0x0000006500657308 */ /* 0x000fe40000000800 */
[C---:B------:R-:W-:Y:S01]  /*15ff0*/  FMUL.FTZ R28, R38.reuse, R72 ;  /* 0x00000048261c7220 */ /* 0x040fe20000410000 */
[C---:B------:R-:W-:Y:S01]  /*16000*/  FMUL.FTZ R29, R38.reuse, R73 ;  /* 0x00000049261d7220 */ /* 0x040fe20000410000 */
[C---:B----4-:R-:W-:Y:S01]  /*16010*/  FMUL.FTZ R33, R38.reuse, R69 ;  /* 0x0000004526217220 */ /* 0x050fe20000410000 */
[C---:B------:R-:W-:Y:S05]  /*16020*/  HMMA.16816.F32.BF16 R24, R40.reuse, R30, R24 ;  /* 0x0000001e2818723c */ /* 0x040fea0000041818 */
[----:B------:R-:W2:Y:S01]  /*16030*/  MUFU.EX2 R96, R199 ;  /* 0x000000c700607308 */ /* 0x000ea20000000800 */
[----:B-1----:R-:W-:Y:S01]  /*16040*/  FMUL.FTZ R32, R38, R68 ;  /* 0x0000004426207220 */ /* 0x002fe20000410000 */
[----:B---3--:R-:W-:Y:S01]  /*16050*/  F2FP.BF16.F32.PACK_AB R50, R67, R106 ;  /* 0x0000006a4332723e */ /* 0x008fe200000010ff */
[----:B------:R-:W-:Y:S03]  /*16060*/  FFMA.FTZ R78, R244, UR4, -R39 ;  /* 0x00000004f44e7c23 */ /* 0x000fe60008010827 */
[----:B------:R-:W-:Y:S01]  /*16070*/  FFMA.FTZ R79, R242, UR4, -R65 ;  /* 0x00000004f24f7c23 */ /* 0x000fe20008010841 */
[C---:B------:R-:W-:Y:S01]  /*16080*/  FMUL.FTZ R30, R37.reuse, R74 ;  /* 0x0000004a251e7220 */ /* 0x040fe20000410000 */
[----:B------:R-:W-:Y:S02]  /*16090*/  FMUL.FTZ R31, R37, R75 ;  /* 0x0000004b251f7220 */ /* 0x000fe40000410000 */
[----:B------:R-:W-:Y:S01]  /*160a0*/  MUFU.EX2 R66, R66 ;  /* 0x0000004200427308 */ /* 0x000fe20000000800 */
[----:B------:R-:W-:Y:S01]  /*160b0*/  FFMA.FTZ R75, R246, UR4, -R39 ;  /* 0x00000004f64b7c23 */ /* 0x000fe20008010827 */
[--C-:B------:R-:W-:Y:S01]  /*160c0*/  FFMA.FTZ R69, R122, UR4, -R65.reuse ;  /* 0x000000047a457c23 */ /* 0x100fe20008010841 */
[--C-:B------:R-:W-:Y:S01]  /*160d0*/  FFMA.FTZ R74, R250, UR4, -R65.reuse ;  /* 0x00000004fa4a7c23 */ /* 0x100fe20008010841 */
[--C-:B------:R-:W-:Y:S01]  /*160e0*/  FFMA.FTZ R73, R248, UR4, -R65.reuse ;  /* 0x00000004f8497c23 */ /* 0x100fe20008010841 */
[C---:B------:R-:W-:Y:S05]  /*160f0*/  HMMA.16816.F32.BF16 R28, R40.reuse, R44, R28 ;  /* 0x0000002c281c723c */ /* 0x040fea000004181c */
[----:B------:R-:W1:Y:S01]  /*16100*/  MUFU.EX2 R93, R146 ;  /* 0x00000092005d7308 */ /* 0x000e620000000800 */
[----:B--2---:R-:W-:Y:S01]  /*16110*/  F2FP.BF16.F32.PACK_AB R51, R96, R101 ;  /* 0x000000656033723e */ /* 0x004fe200000010ff */
[----:B------:R-:W-:Y:S01]  /*16120*/  FFMA.FTZ R122, R216, UR4, -R65 ;  /* 0x00000004d87a7c23 */ /* 0x000fe20008010841 */
[----:B------:R-:W-:Y:S01]  /*16130*/  HMMA.16816.F32.BF16 R32, R40, R46, R32 ;  /* 0x0000002e2820723c */ /* 0x000fe20000041820 */
[----:B------:R-:W2:Y:S06]  /*16140*/  LDSM.16.MT88.4 R40, [R162+0x6800] ;  /* 0x00680000a228783b */ /* 0x000eac0000004200 */
[----:B------:R-:W-:Y:S01]  /*16150*/  MUFU.EX2 R88, R150 ;  /* 0x0000009600587308 */ /* 0x000fe20000000800 */
[C---:B------:R-:W-:Y:S05]  /*16160*/  HMMA.16816.F32.BF16 R4, R48.reuse, R52, R4 ;  /* 0x000000343004723c */ /* 0x040fea0000041804 */
[----:B------:R-:W-:Y:S01]  /*16170*/  F2FP.BF16.F32.PACK_AB R46, R76, R85 ;  /* 0x000000554c2e723e */ /* 0x000fe200000010ff */
[C---:B------:R-:W-:Y:S03]  /*16180*/  HMMA.16816.F32.BF16 R8, R48.reuse, R54, R8 ;  /* 0x000000363008723c */ /* 0x040fe60000041808 */
[----:B------:R-:W3:Y:S01]  /*16190*/  MUFU.EX2 R89, R89 ;  /* 0x0000005900597308 */ /* 0x000ee20000000800 */
        /* <DEDUP_REMOVED lines=9> */
[----:B---3--:R-:W-:Y:S03]  /*16230*/  F2FP.BF16.F32.PACK_AB R45, R89, R88 ;  /* 0x00000058592d723e */ /* 0x008fe600000010ff */
[C---:B------:R-:W-:Y:S03]  /*16240*/  HMMA.16816.F32.BF16 R24, R48.reuse, R62, R24 ;  /* 0x0000003e3018723c */ /* 0x040fe60000041818 */
[----:B------:R-:W-:Y:S01]  /*16250*/  MUFU.EX2 R68, R130 ;  /* 0x0000008200447308 */ /* 0x000fe20000000800 */
[----:B------:R-:W3:Y:S01]  /*16260*/  LDSM.16.MT88.4 R60, [R163+0x7000] ;  /* 0x00700000a33c783b */ /* 0x000ee20000004200 */
[----:B------:R-:W-:Y:S01]  /*16270*/  FADD.FTZ R37, R105, R38 ;  /* 0x0000002669257221 */ /* 0x000fe20000010000 */
[C---:B--2---:R-:W-:Y:S07]  /*16280*/  HMMA.16816.F32.BF16 R28, R48.reuse, R40, R28 ;  /* 0x00000028301c723c */ /* 0x044fee000004181c */
[----:B------:R-:W2:Y:S01]  /*16290*/  MUFU.EX2 R69, R69 ;  /* 0x0000004500457308 */ /* 0x000ea20000000800 */
        /* <DEDUP_REMOVED lines=9> */
[----:B--2---:R-:W-:Y:S01]  /*16330*/  F2FP.BF16.F32.PACK_AB R48, R69, R68 ;  /* 0x000000444530723e */ /* 0x004fe200000010ff */
[C---:B-1----:R-:W-:Y:S07]  /*16340*/  HMMA.16816.F32.BF16 R12, R44.reuse, R56, R12 ;  /* 0x000000382c0c723c */ /* 0x042fee000004180c */
[----:B------:R-:W-:Y:S01]  /*16350*/  MUFU.EX2 R74, R74 ;  /* 0x0000004a004a7308 */ /* 0x000fe20000000800 */
[----:B------:R-:W-:Y:S01]  /*16360*/  FADD.FTZ R37, R101, R38 ;  /* 0x0000002665257221 */ /* 0x000fe20000010000 */
[C---:B------:R-:W-:Y:S01]  /*16370*/  HMMA.16816.F32.BF16 R16, R44.reuse, R58, R16 ;  /* 0x0000003a2c10723c */ /* 0x040fe20000041810 */
[----:B------:R-:W1:Y:S07]  /*16380*/  LDSM.16.MT88.4 R56, [R164+0x7800] ;  /* 0x00780000a438783b */ /* 0x000e6e0000004200 */
[----:B------:R-:W2:Y:S01]  /*16390*/  MUFU.EX2 R73, R73 ;  /* 0x0000004900497308 */ /* 0x000ea20000000800 */
[C---:B---3--:R-:W-:Y:S03]  /*163a0*/  HMMA.16816.F32.BF16 R20, R44.reuse, R60, R20 ;  /* 0x0000003c2c14723c */ /* 0x048fe60000041814 */
[----:B----4-:R-:W-:Y:S03]  /*163b0*/  F2FP.BF16.F32.PACK_AB R49, R70, R71 ;  /* 0x000000474631723e */ /* 0x010fe600000010ff */
[C---:B------:R-:W-:Y:S03]  /*163c0*/  HMMA.16816.F32.BF16 R24, R44.reuse, R62, R24 ;  /* 0x0000003e2c18723c */ /* 0x040fe60000041818 */
[----:B------:R-:W-:Y:S01]  /*163d0*/  MUFU.EX2 R75, R75 ;  /* 0x0000004b004b7308 */ /* 0x000fe20000000800 */
[----:B------:R-:W3:Y:S01]  /*163e0*/  LDSM.16.MT88.4 R60, [R163+0x7800] ;  /* 0x00780000a33c783b */ /* 0x000ee20000004200 */
[----:B------:R-:W-:Y:S01]  /*163f0*/  FADD.FTZ R37, R96, R37 ;  /* 0x0000002560257221 */ /* 0x000fe20000010000 */
[C---:B-----5:R-:W-:Y:S07]  /*16400*/  HMMA.16816.F32.BF16 R28, R44.reuse, R40, R28 ;  /* 0x000000282c1c723c */ /* 0x060fee000004181c */
[----:B------:R-:W4:Y:S01]  /*16410*/  MUFU.EX2 R78, R78 ;  /* 0x0000004e004e7308 */ /* 0x000f220000000800 */
[----:B--2---:R-:W-:Y:S01]  /*16420*/  F2FP.BF16.F32.PACK_AB R50, R73, R74 ;  /* 0x0000004a4932723e */ /* 0x004fe200000010ff */
[----:B------:R-:W-:Y:S01]  /*16430*/  HMMA.16816.F32.BF16 R32, R44, R42, R32 ;  /* 0x0000002a2c20723c */ /* 0x000fe20000041820 */
[----:B------:R-:W2:Y:S07]  /*16440*/  LDSM.16.MT88.4 R40, [R162+0x7800] ;  /* 0x00780000a228783b */ /* 0x000eae0000004200 */
[----:B------:R-:W-:Y:S03]  /*16450*/  MUFU.EX2 R79, R79 ;  /* 0x0000004f004f7308 */ /* 0x000fe60000000800 */
[----:B------:R-:W-:Y:S01]  /*16460*/  FADD.FTZ R38, R88, R37 ;  /* 0x0000002558267221 */ /* 0x000fe20000010000 */
[----:B------:R-:W-:Y:S01]  /*16470*/  FADD.FTZ R110, R110, R111 ;  /* 0x0000006f6e6e7221 */ /* 0x000fe20000010000 */
[----:B------:R-:W-:Y:S01]  /*16480*/  FFMA.FTZ R104, R192, UR4, -R65 ;  /* 0x00000004c0687c23 */ /* 0x000fe20008010841 */
[----:B------:R-:W5:Y:S01]  /*16490*/  LDSM.16.MT88.4 R44, [R166+0x8000] ;  /* 0x00800000a62c783b */ /* 0x000f620000004200 */
[----:B------:R-:W-:Y:S01]  /*164a0*/  FADD.FTZ R38, R89, R38 ;  /* 0x0000002659267221 */ /* 0x000fe20000010000 */
[----:B------:R-:W-:Y:S02]  /*164b0*/  FADD.FTZ R107, R107, R110 ;  /* 0x0000006e6b6b7221 */ /* 0x000fe40000010000 */
[----:B------:R-:W2:Y:S01]  /*164c0*/  MUFU.EX2 R80, R80 ;  /* 0x0000005000507308 */ /* 0x000ea20000000800 */
[----:B----4-:R-:W-:Y:S01]  /*164d0*/  F2FP.BF16.F32.PACK_AB R51, R78, R75 ;  /* 0x0000004b4e33723e */ /* 0x010fe200000010ff */
        /* <DEDUP_REMOVED lines=12> */
[C---:B-1----:R-:W-:Y:S07]  /*165a0*/  HMMA.16816.F32.BF16 R12, R48.reuse, R56, R12 ;  /* 0x00000038300c723c */ /* 0x042fee000004180c */
[----:B------:R-:W-:Y:S01]  /*165b0*/  MUFU.EX2 R90, R90 ;  /* 0x0000005a005a7308 */ /* 0x000fe20000000800 */
[----:B------:R-:W-:Y:S01]  /*165c0*/  FADD.FTZ R37, R75, R70 ;  /* 0x000000464b257221 */ /* 0x000fe20000010000 */
[C---:B------:R-:W-:Y:S01]  /*165d0*/  HMMA.16816.F32.BF16 R16, R48.reuse, R58, R16 ;  /* 0x0000003a3010723c */ /* 0x040fe20000041810 */
[----:B------:R-:W1:Y:S07]  /*165e0*/  LDSM.16.MT88.4 R56, [R163+0x8000] ;  /* 0x00800000a338783b */ /* 0x000e6e0000004200 */
[----:B------:R-:W4:Y:S01]  /*165f0*/  MUFU.EX2 R83, R83 ;  /* 0x0000005300537308 */ /* 0x000f220000000800 */
[C---:B---3--:R-:W-:Y:S03]  /*16600*/  HMMA.16816.F32.BF16 R20, R48.reuse, R60, R20 ;  /* 0x0000003c3014723c */ /* 0x048fe60000041814 */
[----:B------:R-:W-:Y:S03]  /*16610*/  FADD.FTZ R37, R78, R37 ;  /* 0x000000254e257221 */ /* 0x000fe60000010000 */
[C---:B------:R-:W-:Y:S03]  /*16620*/  HMMA.16816.F32.BF16 R24, R48.reuse, R62, R24 ;  /* 0x0000003e3018723c */ /* 0x040fe60000041818 */
[----:B------:R-:W-:Y:S01]  /*16630*/  MUFU.EX2 R91, R91 ;  /* 0x0000005b005b7308 */ /* 0x000fe20000000800 */
[----:B------:R-:W-:Y:S02]  /*16640*/  LDSM.16.MT88.4 R60, [R166+0x8800] ;  /* 0x00880000a63c783b */ /* 0x000fe40000004200 */
[C---:B--2---:R-:W-:Y:S07]  /*16650*/  HMMA.16816.F32.BF16 R28, R48.reuse, R40, R28 ;  /* 0x00000028301c723c */ /* 0x044fee000004181c */
[----:B------:R-:W2:Y:S01]  /*16660*/  MUFU.EX2 R98, R98 ;  /* 0x0000006200627308 */ /* 0x000ea20000000800 */
[----:B------:R-:W-:Y:S01]  /*16670*/  HMMA.16816.F32.BF16 R32, R48, R42, R32 ;  /* 0x0000002a3020723c */ /* 0x000fe20000041820 */
[----:B------:R-:W3:Y:S08]  /*16680*/  LDSM.16.MT88.4 R48, [R162+0x8000] ;  /* 0x00800000a230783b */ /* 0x000ef00000004200 */
[----:B------:R-:W-:Y:S02]  /*16690*/  MUFU.EX2 R97, R97 ;  /* 0x0000006100617308 */ /* 0x000fe40000000800 */
[----:B------:R-:W-:Y:S02]  /*166a0*/  F2FP.BF16.F32.PACK_AB R40, R80, R79 ;  /* 0x0000004f5028723e */ /* 0x000fe400000010ff */
[----:B----4-:R-:W-:Y:S02]  /*166b0*/  F2FP.BF16.F32.PACK_AB R41, R81, R82 ;  /* 0x000000525129723e */ /* 0x010fe400000010ff */
[----:B------:R-:W-:Y:S01]  /*166c0*/  F2FP.BF16.F32.PACK_AB R42, R83, R90 ;  /* 0x0000005a532a723e */ /* 0x000fe200000010ff */
[----:B------:R-:W-:Y:S03]  /*166d0*/  FADD.FTZ R82, R82, R37 ;  /* 0x0000002552527221 */ /* 0x000fe60000010000 */
[----:B------:R-:W4:Y:S01]  /*166e0*/  MUFU.EX2 R118, R118 ;  /* 0x0000007600767308 */ /* 0x000f220000000800 */
[C---:B--2---:R-:W-:Y:S01]  /*166f0*/  F2FP.BF16.F32.PACK_AB R43, R98.reuse, R91 ;  /* 0x0000005b622b723e */ /* 0x044fe200000010ff */
[----:B------:R-:W-:Y:S04]  /*16700*/  FADD.FTZ R82, R81, R82 ;  /* 0x0000005251527221 */ /* 0x000fe80000010000 */
[----:B------:R-:W-:Y:S02]  /*16710*/  FADD.FTZ R91, R91, R82 ;  /* 0x000000525b5b7221 */ /* 0x000fe40000010000 */
[C---:B-----5:R-:W-:Y:S02]  /*16720*/  HMMA.16816.F32.BF16 R4, R40.reuse, R44, R4 ;  /* 0x0000002c2804723c */ /* 0x060fe40000041804 */
[----:B------:R-:W-:Y:S03]  /*16730*/  MUFU.EX2 R99, R99 ;  /* 0x0000006300637308 */ /* 0x000fe60000000800 */
[----:B------:R-:W-:Y:S01]  /*16740*/  FADD.FTZ R98, R98, R91 ;  /* 0x0000005b62627221 */ /* 0x000fe20000010000 */
[C---:B------:R-:W-:Y:S06]  /*16750*/  HMMA.16816.F32.BF16 R8, R40.reuse, R46, R8 ;  /* 0x0000002e2808723c */ /* 0x040fec0000041808 */
[----:B------:R-:W2:Y:S01]  /*16760*/  MUFU.EX2 R120, R120 ;  /* 0x0000007800787308 */ /* 0x000ea20000000800 */
[----:B----4-:R-:W-:Y:S01]  /*16770*/  F2FP.BF16.F32.PACK_AB R44, R118, R97 ;  /* 0x00000061762c723e */ /* 0x010fe200000010ff */
[C---:B------:R-:W-:Y:S08]  /*16780*/  HMMA.16816.F32.BF16 R12, R40.reuse, R52, R12 ;  /* 0x00000034280c723c */ /* 0x040ff0000004180c */
[----:B------:R-:W-:Y:S01]  /*16790*/  MUFU.EX2 R117, R117 ;  /* 0x0000007500757308 */ /* 0x000fe20000000800 */
[C---:B------:R-:W-:Y:S01]  /*167a0*/  HMMA.16816.F32.BF16 R16, R40.reuse, R54, R16 ;  /* 0x000000362810723c */ /* 0x040fe20000041810 */
[----:B------:R-:W4:Y:S05]  /*167b0*/  LDSM.16.MT88.4 R52, [R164+0x8800] ;  /* 0x00880000a434783b */ /* 0x000f2a0000004200 */
[C---:B-1----:R-:W-:Y:S03]  /*167c0*/  HMMA.16816.F32.BF16 R20, R40.reuse, R56, R20 ;  /* 0x000000382814723c */ /* 0x042fe60000041814 */
[----:B------:R-:W1:Y:S02]  /*167d0*/  MUFU.EX2 R122, R122 ;  /* 0x0000007a007a7308 */ /* 0x000e640000000800 */
[----:B--2---:R-:W-:Y:S01]  /*167e0*/  F2FP.BF16.F32.PACK_AB R45, R120, R99 ;  /* 0x00000063782d723e */ /* 0x004fe200000010ff */
[C---:B------:R-:W-:Y:S01]  /*167f0*/  HMMA.16816.F32.BF16 R24, R40.reuse, R58, R24 ;  /* 0x0000003a2818723c */ /* 0x040fe20000041818 */
[----:B------:R-:W2:Y:S06]  /*16800*/  LDSM.16.MT88.4 R56, [R163+0x8800] ;  /* 0x00880000a338783b */ /* 0x000eac0000004200 */
[----:B------:R-:W-:Y:S01]  /*16810*/  MUFU.EX2 R124, R124 ;  /* 0x0000007c007c7308 */ /* 0x000fe20000000800 */
[C---:B---3--:R-:W-:Y:S09]  /*16820*/  HMMA.16816.F32.BF16 R28, R40.reuse, R48, R28 ;  /* 0x00000030281c723c */ /* 0x048ff2000004181c */
[----:B------:R-:W3:Y:S01]  /*16830*/  MUFU.EX2 R119, R119 ;  /* 0x0000007700777308 */ /* 0x000ee20000000800 */
[----:B------:R-:W-:Y:S01]  /*16840*/  HMMA.16816.F32.BF16 R32, R40, R50, R32 ;  /* 0x000000322820723c */ /* 0x000fe20000041820 */
[----:B------:R-:W5:Y:S02]  /*16850*/  LDSM.16.MT88.4 R40, [R162+0x8800] ;  /* 0x00880000a228783b */ /* 0x000f640000004200 */
[----:B-1----:R-:W-:Y:S01]  /*16860*/  F2FP.BF16.F32.PACK_AB R46, R122, R117 ;  /* 0x000000757a2e723e */ /* 0x002fe200000010ff */
[----:B------:R-:W-:Y:S01]  /*16870*/  FADD.FTZ R48, R66, R67 ;  /* 0x0000004342307221 */ /* 0x000fe20000010000 */
[----:B------:R-:W-:Y:S04]  /*16880*/  FFMA.FTZ R67, R154, UR4, -R39 ;  /* 0x000000049a437c23 */ /* 0x000fe80008010827 */
[----:B------:R-:W-:Y:S02]  /*16890*/  MUFU.EX2 R121, R121 ;  /* 0x0000007900797308 */ /* 0x000fe40000000800 */
[----:B------:R-:W-:Y:S02]  /*168a0*/  FADD.FTZ R48, R93, R48 ;  /* 0x000000305d307221 */ /* 0x000fe40000010000 */
[----:B------:R-:W-:Y:S02]  /*168b0*/  LDSM.16.MT88.4 R92, [R166+0x9800] ;  /* 0x00980000a65c783b */ /* 0x000fe40000004200 */
[----:B------:R-:W-:Y:S01]  /*168c0*/  FADD.FTZ R85, R85, R48 ;  /* 0x0000003055557221 */ /* 0x000fe20000010000 */
[----:B---3--:R-:W-:Y:S03]  /*168d0*/  F2FP.BF16.F32.PACK_AB R47, R119, R124 ;  /* 0x0000007c772f723e */ /* 0x008fe600000010ff */
[----:B------:R-:W1:Y:S01]  /*168e0*/  MUFU.EX2 R126, R126 ;  /* 0x0000007e007e7308 */ /* 0x000e620000000800 */
[----:B------:R-:W-:Y:S03]  /*168f0*/  FADD.FTZ R85, R76, R85 ;  /* 0x000000554c557221 */ /* 0x000fe60000010000 */
[C---:B------:R-:W-:Y:S06]  /*16900*/  HMMA.16816.F32.BF16 R4, R44.reuse, R60, R4 ;  /* 0x0000003c2c04723c */ /* 0x040fec0000041804 */
[----:B------:R-:W-:Y:S01]  /*16910*/  MUFU.EX2 R123, R123 ;  /* 0x0000007b007b7308 */ /* 0x000fe20000000800 */
[----:B------:R-:W-:Y:S01]  /*16920*/  FADD.FTZ R68, R68, R85 ;  /* 0x0000005544447221 */ /* 0x000fe20000010000 */
[C---:B------:R-:W-:Y:S01]  /*16930*/  HMMA.16816.F32.BF16 R8, R44.reuse, R62, R8 ;  /* 0x0000003e2c08723c */ /* 0x040fe20000041808 */
[----:B------:R-:W3:Y:S07]  /*16940*/  LDSM.16.MT88.4 R60, [R166+0x9000] ;  /* 0x00900000a63c783b */ /* 0x000eee0000004200 */
[----:B------:R-:W1:Y:S03]  /*16950*/  MUFU.EX2 R128, R128 ;  /* 0x0000008000807308 */ /* 0x000e660000000800 */
[----:B------:R-:W-:Y:S01]  /*16960*/  FADD.FTZ R69, R69, R68 ;  /* 0x0000004445457221 */ /* 0x000fe20000010000 */
[C---:B----4-:R-:W-:Y:S01]  /*16970*/  HMMA.16816.F32.BF16 R12, R44.reuse, R52, R12 ;  /* 0x000000342c0c723c */ /* 0x050fe2000004180c */
[----:B------:R-:W-:Y:S02]  /*16980*/  LDSM.16.MT88.4 R84, [R164+0x9800] ;  /* 0x00980000a454783b */ /* 0x000fe40000004200 */
[----:B------:R-:W-:Y:S03]  /*16990*/  FADD.FTZ R74, R74, R69 ;  /* 0x000000454a4a7221 */ /* 0x000fe60000010000 */
[C---:B------:R-:W-:Y:S01]  /*169a0*/  HMMA.16816.F32.BF16 R16, R44.reuse, R54, R16 ;  /* 0x000000362c10723c */ /* 0x040fe20000041810 */
[----:B------:R-:W-:Y:S02]  /*169b0*/  MUFU.EX2 R125, R125 ;  /* 0x0000007d007d7308 */ /* 0x000fe40000000800 */
[----:B------:R-:W4:Y:S03]  /*169c0*/  LDSM.16.MT88.4 R52, [R164+0x9000] ;  /* 0x00900000a434783b */ /* 0x000f260000004200 */
[C---:B--2---:R-:W-:Y:S05]  /*169d0*/  HMMA.16816.F32.BF16 R20, R44.reuse, R56, R20 ;  /* 0x000000382c14723c */ /* 0x044fea0000041814 */
[----:B------:R-:W2:Y:S01]  /*169e0*/  MUFU.EX2 R112, R112 ;  /* 0x0000007000707308 */ /* 0x000ea20000000800 */
[----:B------:R-:W-:Y:S01]  /*169f0*/  FADD.FTZ R74, R73, R74 ;  /* 0x0000004a494a7221 */ /* 0x000fe20000010000 */
[C---:B------:R-:W-:Y:S01]  /*16a00*/  HMMA.16816.F32.BF16 R24, R44.reuse, R58, R24 ;  /* 0x0000003a2c18723c */ /* 0x040fe20000041818 */
[----:B------:R-:W4:Y:S07]  /*16a10*/  LDSM.16.MT88.4 R56, [R163+0x9000] ;  /* 0x00900000a338783b */ /* 0x000f2e0000004200 */
[----:B------:R-:W-:Y:S01]  /*16a20*/  MUFU.EX2 R113, R113 ;  /* 0x0000007100717308 */ /* 0x000fe20000000800 */
[C---:B-----5:R-:W-:Y:S03]  /*16a30*/  HMMA.16816.F32.BF16 R28, R44.reuse, R40, R28 ;  /* 0x000000282c1c723c */ /* 0x060fe6000004181c */
[----:B-1----:R-:W-:Y:S03]  /*16a40*/  F2FP.BF16.F32.PACK_AB R48, R126, R121 ;  /* 0x000000797e30723e */ /* 0x002fe600000010ff */
[----:B------:R-:W-:Y:S03]  /*16a50*/  HMMA.16816.F32.BF16 R32, R44, R42, R32 ;  /* 0x0000002a2c20723c */ /* 0x000fe60000041820 */
[----:B------:R-:W1:Y:S01]  /*16a60*/  MUFU.EX2 R108, R194 ;  /* 0x000000c2006c7308 */ /* 0x000e620000000800 */
[----:B------:R-:W5:Y:S01]  /*16a70*/  LDSM.16.MT88.4 R40, [R162+0x9000] ;  /* 0x00900000a228783b */ /* 0x000f620000004200 */
[----:B------:R-:W-:Y:S02]  /*16a80*/  F2FP.BF16.F32.PACK_AB R49, R128, R123 ;  /* 0x0000007b8031723e */ /* 0x000fe400000010ff */
[----:B--2---:R-:W-:Y:S01]  /*16a90*/  F2FP.BF16.F32.PACK_AB R50, R112, R125 ;  /* 0x0000007d7032723e */ /* 0x004fe200000010ff */
[--C-:B------:R-:W-:Y:S05]  /*16aa0*/  FFMA.FTZ R45, R36, UR4, -R39.reuse ;  /* 0x00000004242d7c23 */ /* 0x100fea0008010827 */
[----:B------:R-:W-:Y:S01]  /*16ab0*/  MUFU.EX2 R105, R196 ;  /* 0x000000c400697308 */ /* 0x000fe20000000800 */
[----:B------:R-:W-:Y:S01]  /*16ac0*/  FFMA.FTZ R39, R3, UR4, -R39 ;  /* 0x0000000403277c23 */ /* 0x000fe20008010827 */
[----:B------:R-:W-:Y:S01]  /*16ad0*/  FADD.FTZ R3, R79, R74 ;  /* 0x0000004a4f037221 */ /* 0x000fe20000010000 */
[--C-:B------:R-:W-:Y:S01]  /*16ae0*/  FFMA.FTZ R44, R152, UR4, -R65.reuse ;  /* 0x00000004982c7c23 */ /* 0x100fe20008010841 */
[----:B------:R-:W2:Y:S01]  /*16af0*/  LDSM.16.MT88.4 R76, [R163+0x9800] ;  /* 0x00980000a34c783b */ /* 0x000ea20000004200 */
[----:B------:R-:W-:Y:S01]  /*16b00*/  FFMA.FTZ R65, R64, UR4, -R65 ;  /* 0x0000000440417c23 */ /* 0x000fe20008010841 */
[----:B------:R-:W-:Y:S04]  /*16b10*/  FADD.FTZ R3, R80, R3 ;  /* 0x0000000350037221 */ /* 0x000fe80000010000 */
[----:B------:R4:W-:Y:S01]  /*16b20*/  MUFU.EX2 R188, R39 ;  /* 0x0000002700bc7308 */ /* 0x0009e20000000800 */
[----:B-1----:R-:W-:Y:S01]  /*16b30*/  F2FP.BF16.F32.PACK_AB R51, R108, R113 ;  /* 0x000000716c33723e */ /* 0x002fe200000010ff */
[----:B------:R-:W-:Y:S04]  /*16b40*/  FADD.FTZ R46, R90, R3 ;  /* 0x000000035a2e7221 */ /* 0x000fe80000010000 */
[----:B------:R-:W-:Y:S02]  /*16b50*/  FADD.FTZ R46, R83, R46 ;  /* 0x0000002e532e7221 */ /* 0x000fe40000010000 */
[C---:B---3--:R-:W-:Y:S02]  /*16b60*/  HMMA.16816.F32.BF16 R4, R48.reuse, R60, R4 ;  /* 0x0000003c3004723c */ /* 0x048fe40000041804 */
[----:B------:R-:W1:Y:S03]  /*16b70*/  MUFU.EX2 R104, R104 ;  /* 0x0000006800687308 */ /* 0x000e660000000800 */
[----:B------:R-:W-:Y:S01]  /*16b80*/  FADD.FTZ R3, R97, R46 ;  /* 0x0000002e61037221 */ /* 0x000fe20000010000 */
[C---:B------:R-:W-:Y:S01]  /*16b90*/  HMMA.16816.F32.BF16 R8, R48.reuse, R62, R8 ;  /* 0x0000003e3008723c */ /* 0x040fe20000041808 */
[----:B----4-:R-:W3:Y:S05]  /*16ba0*/  LDSM.16.MT88.4 R36, [R162+0x9800] ;  /* 0x00980000a224783b */ /* 0x010eea0000004200 */
[----:B------:R-:W-:Y:S01]  /*16bb0*/  MUFU.EX2 R66, R190 ;  /* 0x000000be00427308 */ /* 0x000fe20000000800 */
[----:B------:R-:W-:Y:S01]  /*16bc0*/  FADD.FTZ R118, R118, R3 ;  /* 0x0000000376767221 */ /* 0x000fe20000010000 */
[C---:B------:R-:W-:Y:S03]  /*16bd0*/  HMMA.16816.F32.BF16 R12, R48.reuse, R52, R12 ;  /* 0x00000034300c723c */ /* 0x040fe6000004180c */
[----:B------:R-:W-:Y:S03]  /*16be0*/  FADD.FTZ R117, R117, R118 ;  /* 0x0000007675757221 */ /* 0x000fe60000010000 */
[C---:B------:R-:W-:Y:S02]  /*16bf0*/  HMMA.16816.F32.BF16 R16, R48.reuse, R54, R16 ;  /* 0x000000363010723c */ /* 0x040fe40000041810 */
[----:B------:R-:W4:Y:S03]  /*16c00*/  MUFU.EX2 R67, R67 ;  /* 0x0000004300437308 */ /* 0x000f260000000800 */
[----:B-1----:R-:W-:Y:S01]  /*16c10*/  F2FP.BF16.F32.PACK_AB R68, R104, R105 ;  /* 0x000000696844723e */ /* 0x002fe200000010ff */
[C---:B------:R-:W-:Y:S06]  /*16c20*/  HMMA.16816.F32.BF16 R20, R48.reuse, R56, R20 ;  /* 0x000000383014723c */ /* 0x040fec0000041814 */
[----:B------:R-:W-:Y:S01]  /*16c30*/  MUFU.EX2 R44, R44 ;  /* 0x0000002c002c7308 */ /* 0x000fe20000000800 */
[----:B------:R-:W-:Y:S01]  /*16c40*/  FADD.FTZ R122, R122, R117 ;  /* 0x000000757a7a7221 */ /* 0x000fe20000010000 */
[C---:B------:R-:W-:Y:S08]  /*16c50*/  HMMA.16816.F32.BF16 R24, R48.reuse, R58, R24 ;  /* 0x0000003a3018723c */ /* 0x040ff00000041818 */
[----:B------:R-:W1:Y:S01]  /*16c60*/  MUFU.EX2 R65, R65 ;  /* 0x0000004100417308 */ /* 0x000e620000000800 */
[C---:B-----5:R-:W-:Y:S03]  /*16c70*/  HMMA.16816.F32.BF16 R28, R48.reuse, R40, R28 ;  /* 0x00000028301c723c */ /* 0x060fe6000004181c */
[----:B----4-:R-:W-:Y:S03]  /*16c80*/  F2FP.BF16.F32.PACK_AB R69, R67, R66 ;  /* 0x000000424345723e */ /* 0x010fe600000010ff */
[----:B------:R-:W-:Y:S03]  /*16c90*/  HMMA.16816.F32.BF16 R32, R48, R42, R32 ;  /* 0x0000002a3020723c */ /* 0x000fe60000041820 */
[----:B------:R-:W4:Y:S02]  /*16ca0*/  MUFU.EX2 R45, R45 ;  /* 0x0000002d002d7308 */ /* 0x000f240000000800 */
[----:B------:R-:W-:Y:S01]  /*16cb0*/  FADD.FTZ R41, R99, R98 ;  /* 0x0000006263297221 */ /* 0x000fe20000010000 */
[----:B------:R-:W-:Y:S01]  /*16cc0*/  FADD.FTZ R121, R121, R122 ;  /* 0x0000007a79797221 */ /* 0x000fe20000010000 */
[----:B-1----:R-:W-:Y:S04]  /*16cd0*/  F2FP.BF16.F32.PACK_AB R70, R65, R44 ;  /* 0x0000002c4146723e */ /* 0x002fe800000010ff */
[----:B------:R-:W-:Y:S01]  /*16ce0*/  FADD.FTZ R41, R120, R41 ;  /* 0x0000002978297221 */ /* 0x000fe20000010000 */
[----:B------:R-:W-:Y:S03]  /*16cf0*/  FADD.FTZ R126, R126, R121 ;  /* 0x000000797e7e7221 */ /* 0x000fe60000010000 */
        /* <DEDUP_REMOVED lines=25> */
[----:B------:R-:W-:Y:S11]  /*16e90*/  @P0 BRA `(.L_x_7628) ;  /* 0xffffffc800840947 */ /* 0x000ff6000383ffff */
.L_x_7624:
        /* <DEDUP_REMOVED lines=30> */
[----:B------:R-:W-:Y:S01]  /*17080*/  IADD3 R4, -R15, R4, RZ ;  /* 0x000000040f047210 */ /* 0x000fe20007ffe1ff */
[----:B------:R-:W-:Y:S01]  /*17090*/  IMAD.IADD R15, R3, 0x1, -R14 ;  /* 0x00000001030f7824 */ /* 0x000fe200078e0a0e */
[----:B------:R-:W-:Y:S01]  /*170a0*/  SHF.R.S32.HI R11, RZ, 0x4, R11 ;  /* 0x00000004ff0b7819 */ /* 0x000fe2000001140b */
[----:B------:R-:W-:Y:S01]  /*170b0*/  IMAD.IADD R8, R13, 0x1, -R8 ;  /* 0x000000010d087824 */ /* 0x000fe200078e0a08 */
[----:B------:R-:W-:Y:S01]  /*170c0*/  LEA.HI R6, R6, R3, RZ, 0x5 ;  /* 0x0000000306067211 */ /* 0x000fe200078f28ff */
[----:B------:R-:W2:Y:S01]  /*170d0*/  @P3 MUFU.RCP R12, R7 ;  /* 0x00000007000c3308 */ /* 0x000ea20000001000 */
[----:B------:R-:W-:Y:S01]  /*170e0*/  SHF.L.U32 R13, R11, 0x6, RZ ;  /* 0x000000060b0d7819 */ /* 0x000fe200000006ff */
[----:B------:R-:W3:Y:S01]  /*170f0*/  @P3 LDC R47, c[0x0][0x2e8] ;  /* 0x0000ba00ff2f3b82 */ /* 0x000ee20000000800 */
[----:B------:R-:W-:-:S04]  /*17100*/  SHF.L.U32 R9, R8, 0x6, RZ ;  /* 0x0000000608097819 */ /* 0x000fc800000006ff */
[----:B------:R-:W-:Y:S01]  /*17110*/  LOP3.LUT R9, R9, 0x1c0, RZ, 0xc0, !PT ;  /* 0x000001c009097812 */ /* 0x000fe200078ec0ff */
[----:B------:R-:W4:Y:S03]  /*17120*/  @P0 MUFU.RCP R10, R5 ;  /* 0x00000005000a0308 */ /* 0x000f260000001000 */
[----:B------:R-:W-:Y:S01]  /*17130*/  LEA.HI R14, R9, R9, RZ, 0x1d ;  /* 0x00000009090e7211 */ /* 0x000fe200078fe8ff */
[----:B------:R-:W-:-:S04]  /*17140*/  IMAD.MOV.U32 R9, RZ, RZ, 0x20 ;  /* 0x00000020ff097424 */ /* 0x000fc800078e00ff */
        /* <DEDUP_REMOVED lines=33> */
[----:B------:R-:W-:Y:S01]  /*17360*/  FMUL.FTZ R70, R10, R70 ;  /* 0x000000460a467220 */ /* 0x000fe20000410000 */
[----:B------:R-:W-:Y:S01]  /*17370*/  LEA.HI R10, R4, R4, RZ, 0x1 ;  /* 0x00000004040a7211 */ /* 0x000fe200078f08ff */
[----:B------:R-:W2:Y:S01]  /*17380*/  @P3 MUFU.LG2 R7, R7 ;  /* 0x0000000700073308 */ /* 0x000ea20000000c00 */
[----:B------:R-:W-:Y:S01]  /*17390*/  ISETP.NE.U32.AND P4, PT, R12, 0x1, PT ;  /* 0x000000010c00780c */ /* 0x000fe20003f85070 */
[----:B-----5:R-:W-:Y:S01]  /*173a0*/  @P0 FMUL.FTZ R5, R5, 0.69314718246459960938 ;  /* 0x3f31721805050820 */ /* 0x020fe20000410000 */
[----:B------:R-:W-:Y:S01]  /*173b0*/  LOP3.LUT R12, R13, 0x1c0, RZ, 0xc0, !PT ;  /* 0x000001c00d0c7812 */ /* 0x000fe200078ec0ff */
[----:B------:R-:W-:Y:S01]  /*173c0*/  IMAD.SHL.U32 R13, R10, 0x4, RZ ;  /* 0x000000040a0d7824 */ /* 0x000fe200078e00ff */
[----:B------:R-:W-:-:S02]  /*173d0*/  R2P PR, R8, 0x6 ;  /* 0x0000000608007804 */ /* 0x000fc40000000000 */
[----:B------:R-:W-:Y:S02]  /*173e0*/  SHF.R.S32.HI R8, RZ, 0x5, R6 ;  /* 0x00000005ff087819 */ /* 0x000fe40000011406 */
[----:B------:R-:W-:Y:S02]  /*173f0*/  LOP3.LUT R13, R12, 0x38, R13, 0xf8, !PT ;  /* 0x000000380c0d7812 */ /* 0x000fe400078ef80d */
[----:B------:R-:W-:Y:S02]  /*17400*/  SHF.R.U32.HI R12, RZ, 0x3, R12 ;  /* 0x00000003ff0c7819 */ /* 0x000fe4000001160c */
[----:B------:R-:W-:Y:S02]  /*17410*/  LEA R15, R8, R15, 0x9 ;  /* 0x0000000f080f7211 */ /* 0x000fe400078e48ff */
[----:B------:R-:W-:Y:S02]  /*17420*/  LOP3.LUT R12, R13, R12, RZ, 0x3c, !PT ;  /* 0x0000000c0d0c7212 */ /* 0x000fe400078e3cff */
[----:B------:R-:W-:Y:S01]  /*17430*/  LOP3.LUT R13, R10, 0xffffffe, RZ, 0xc0, !PT ;  /* 0x0ffffffe0a0d7812 */ /* 0x000fe200078ec0ff */
[----:B------:R-:W-:Y:S01]  /*17440*/  IMAD.MOV.U32 R10, RZ, RZ, 0x40 ;  /* 0x00000040ff0a7424 */ /* 0x000fe200078e00ff */
[----:B------:R-:W-:Y:S01]  /*17450*/  LEA R14, R15, R14, 0x1 ;  /* 0x0000000e0f0e7211 */ /* 0x000fe200078e08ff */
[----:B--2---:R-:W-:Y:S01]  /*17460*/  @P3 FMUL.FTZ R7, R7, 0.69314718246459960938 ;  /* 0x3f31721807073820 */ /* 0x004fe20000410000 */
[----:B------:R-:W-:-:S02]  /*17470*/  IADD3 R13, R4, -R13, RZ ;  /* 0x8000000d040d7210 */ /* 0x000fc40007ffe0ff */
[----:B------:R-:W-:Y:S02]  /*17480*/  LEA R14, R14, UR5, 0x2 ;  /* 0x000000050e0e7c11 */ /* 0x000fe4000f8e10ff */
[----:B------:R-:W-:Y:S02]  /*17490*/  SEL R9, R9, 0xffffffe0, P4 ;  /* 0xffffffe009097807 */ /* 0x000fe40002000000 */
[----:B------:R-:W-:Y:S01]  /*174a0*/  LEA R12, R13, R12, 0x2 ;  /* 0x0000000c0d0c7211 */ /* 0x000fe200078e10ff */
[----:B------:R-:W-:Y:S01]  /*174b0*/  STS.64 [R14], R96 ;  /* 0x000000600e007388 */ /* 0x000fe20000000a00 */
[C---:B------:R-:W-:Y:S01]  /*174c0*/  IADD3 R16, R14.reuse, 0x80, RZ ;  /* 0x000000800e107810 */ /* 0x040fe20007ffe0ff */
[----:B------:R-:W-:Y:S01]  /*174d0*/  @P2 VIADD R16, R14, 0xffffff80 ;  /* 0xffffff800e102836 */ /* 0x000fe20000000000 */
[----:B------:R-:W-:Y:S01]  /*174e0*/  SEL R13, R10, 0xffffffc0, !P1 ;  /* 0xffffffc00a0d7807 */ /* 0x000fe20004800000 */
[----:B------:R2:W-:Y:S01]  /*174f0*/  STS.64 [R14+0x800], R98 ;  /* 0x000800620e007388 */ /* 0x0005e20000000a00 */
[----:B------:R-:W-:-:S02]  /*17500*/  IADD3 R10, R14, R9, RZ ;  /* 0x000000090e0a7210 */ /* 0x000fc40007ffe0ff */
[-C--:B------:R-:W-:Y:S01]  /*17510*/  IADD3 R18, R9, R16.reuse, RZ ;  /* 0x0000001009127210 */ /* 0x080fe20007ffe0ff */
[----:B------:R-:W-:Y:S01]  /*17520*/  IMAD.IADD R15, R14, 0x1, R13 ;  /* 0x000000010e0f7824 */ /* 0x000fe200078e020d */
[----:B------:R-:W-:Y:S01]  /*17530*/  IADD3 R17, R10, R13, RZ ;  /* 0x0000000d0a117210 */ /* 0x000fe20007ffe0ff */
[----:B------:R-:W-:Y:S01]  /*17540*/  STS.64 [R10], R92 ;  /* 0x0000005c0a007388 */ /* 0x000fe20000000a00 */
[C---:B------:R-:W-:Y:S01]  /*17550*/  IADD3 R19, R13.reuse, R16, RZ ;  /* 0x000000100d137210 */ /* 0x040fe20007ffe0ff */
[----:B------:R-:W-:Y:S01]  /*17560*/  IMAD.IADD R20, R13, 0x1, R18 ;  /* 0x000000010d147824 */ /* 0x000fe200078e0212 */
[----:B------:R-:W-:Y:S01]  /*17570*/  SHF.R.S32.HI R45, RZ, 0x1f, R8 ;  /* 0x0000001fff2d7819 */ /* 0x000fe20000011408 */
[----:B------:R4:W-:Y:S01]  /*17580*/  STS.64 [R10+0x800], R94 ;  /* 0x0008005e0a007388 */ /* 0x0009e20000000a00 */
[----:B------:R-:W-:Y:S02]  /*17590*/  LOP3.LUT R6, R6, 0xffffffe0, RZ, 0xc0, !PT ;  /* 0xffffffe006067812 */ /* 0x000fe400078ec0ff */
[----:B------:R-:W-:Y:S01]  /*175a0*/  LEA.HI R44, R45, R8, RZ, 0x2 ;  /* 0x000000082d2c7211 */ /* 0x000fe200078f10ff */
[----:B------:R-:W-:Y:S01]  /*175b0*/  STS.64 [R15], R88 ;  /* 0x000000580f007388 */ /* 0x000fe20000000a00 */
[----:B------:R-:W5:Y:S01]  /*175c0*/  @P0 LDC R45, c[0x0][0x2e8] ;  /* 0x0000ba00ff2d0b82 */ /* 0x000f620000000800 */
[----:B------:R-:W-:-:S02]  /*175d0*/  IADD3 R6, -R6, R3, RZ ;  /* 0x0000000306067210 */ /* 0x000fc40007ffe1ff */
[----:B------:R1:W-:Y:S01]  /*175e0*/  STS.64 [R15+0x800], R90 ;  /* 0x0008005a0f007388 */ /* 0x0003e20000000a00 */
[----:B------:R-:W-:Y:S02]  /*175f0*/  IADD3 R3, -R179, RZ, RZ ;  /* 0x000000ffb3037210 */ /* 0x000fe40007ffe1ff */
[----:B------:R-:W-:Y:S01]  /*17600*/  LOP3.LUT P1, RZ, R6, 0x3, RZ, 0xc0, !PT ;  /* 0x0000000306ff7812 */ /* 0x000fe2000782c0ff */
[----:B------:R1:W-:Y:S01]  /*17610*/  STS.64 [R17], R84 ;  /* 0x0000005411007388 */ /* 0x0003e20000000a00 */
[----:B------:R-:W-:Y:S02]  /*17620*/  LOP3.LUT R49, R44, 0xffffffc, RZ, 0xc0, !PT ;  /* 0x0ffffffc2c317812 */ /* 0x000fe400078ec0ff */
[----:B------:R-:W-:Y:S01]  /*17630*/  SHF.L.U32 R44, R4, 0x2, RZ ;  /* 0x00000002042c7819 */ /* 0x000fe200000006ff */
[----:B------:R1:W-:Y:S01]  /*17640*/  STS.64 [R17+0x800], R86 ;  /* 0x0008005611007388 */ /* 0x0003e20000000a00 */
[----:B--2---:R-:W-:Y:S02]  /*17650*/  LEA R14, R12, UR5, 0x2 ;  /* 0x000000050c0e7c11 */ /* 0x004fe4000f8e10ff */
[----:B------:R-:W2:Y:S01]  /*17660*/  LDC.64 R12, c[0x0][0x2c0] ;  /* 0x0000b000ff0c7b82 */ /* 0x000ea20000000a00 */
[----:B------:R1:W-:Y:S01]  /*17670*/  STS.64 [R16], R80 ;  /* 0x0000005010007388 */ /* 0x0003e20000000a00 */
[----:B------:R-:W-:-:S03]  /*17680*/  IADD3 R8, R8, -R49, RZ ;  /* 0x8000003108087210 */ /* 0x000fc60007ffe0ff */
[----:B------:R1:W-:Y:S02]  /*17690*/  STS.64 [R16+0x800], R82 ;  /* 0x0008005210007388 */ /* 0x0003e40000000a00 */
[----:B------:R-:W-:Y:S01]  /*176a0*/  IMAD R185, R8, 0x10, R185 ;  /* 0x0000001008b97824 */ /* 0x000fe200078e02b9 */
[----:B----4-:R-:W1:Y:S01]  /*176b0*/  LDC R10, c[0x0][0x270] ;  /* 0x00009c00ff0a7b82 */ /* 0x010e620000000800 */
[----:B------:R4:W-:Y:S01]  /*176c0*/  STS.64 [R18], R76 ;  /* 0x0000004c12007388 */ /* 0x0009e20000000a00 */
[----:B------:R-:W-:Y:S01]  /*176d0*/  MOV R8, 0xff800000 ;  /* 0xff80000000087802 */ /* 0x000fe20000000f00 */
[----:B---3--:R-:W-:Y:S02]  /*176e0*/  @P3 FFMA.FTZ R8, R2, R47, R7 ;  /* 0x0000002f02083223 */ /* 0x008fe40000010007 */
[----:B------:R4:W-:Y:S04]  /*176f0*/  STS.64 [R18+0x800], R78 ;  /* 0x0008004e12007388 */ /* 0x0009e80000000a00 */
[----:B------:R4:W-:Y:S04]  /*17700*/  STS.64 [R19], R72 ;  /* 0x0000004813007388 */ /* 0x0009e80000000a00 */
[----:B------:R4:W-:Y:S04]  /*17710*/  STS.64 [R19+0x800], R74 ;  /* 0x0008004a13007388 */ /* 0x0009e80000000a00 */
[----:B------:R4:W-:Y:S04]  /*17720*/  STS.64 [R20], R68 ;  /* 0x0000004414007388 */ /* 0x0009e80000000a00 */
[----:B------:R4:W-:Y:S01]  /*17730*/  STS.64 [R20+0x800], R70 ;  /* 0x0008004614007388 */ /* 0x0009e20000000a00 */
[----:B-1----:R-:W-:Y:S01]  /*17740*/  IMAD R3, R10, R3, UR4 ;  /* 0x000000040a037e24 */ /* 0x002fe2000f8e0203 */
[----:B------:R-:W-:Y:S06]  /*17750*/  BAR.SYNC.DEFER_BLOCKING 0x0 ;  /* 0x0000000000007b1d */ /* 0x000fec0000010000 */
[----:B------:R-:W2:Y:S01]  /*17760*/  S2R R9, SR_CTAID.Y ;  /* 0x0000000000097919 */ /* 0x000ea20000002600 */
[----:B------:R-:W1:Y:S01]  /*17770*/  S2R R15, SR_CTAID.X ;  /* 0x00000000000f7919 */ /* 0x000e620000002500 */
[----:B------:R4:W3:Y:S04]  /*17780*/  LDS.128 R40, [R14] ;  /* 0x000000000e287984 */ /* 0x0008e80000000c00 */
[----:B------:R4:W3:Y:S04]  /*17790*/  LDS.128 R36, [R14+0x800] ;  /* 0x000800000e247984 */ /* 0x0008e80000000c00 */
[----:B------:R4:W3:Y:S04]  /*177a0*/  LDS.128 R32, [R14+0x1000] ;  /* 0x001000000e207984 */ /* 0x0008e80000000c00 */
[----:B------:R4:W3:Y:S04]  /*177b0*/  LDS.128 R28, [R14+0x1800] ;  /* 0x001800000e1c7984 */ /* 0x0008e80000000c00 */
[----:B------:R4:W3:Y:S01]  /*177c0*/  LDS.128 R24, [R14+0x2000] ;  /* 0x002000000e187984 */ /* 0x0008e20000000c00 */
[----:B--2---:R-:W-:-:S02]  /*177d0*/  IMAD R9, R9, R12, R179 ;  /* 0x0000000c09097224 */ /* 0x004fc400078e02b3 */
[----:B------:R-:W-:Y:S01]  /*177e0*/  IMAD.MOV.U32 R12, RZ, RZ, -0x800000 ;  /* 0xff800000ff0c7424 */ /* 0x000fe200078e00ff */
[----:B------:R4:W2:Y:S01]  /*177f0*/  LDS.128 R20, [R14+0x2800] ;  /* 0x002800000e147984 */ /* 0x0008a20000000c00 */
[----:B-1----:R-:W-:Y:S01]  /*17800*/  SHF.L.U32 R6, R15, 0x6, RZ ;  /* 0x000000060f067819 */ /* 0x002fe200000006ff */
[----:B------:R-:W-:Y:S02]  /*17810*/  IMAD R3, R9, R10, R3 ;  /* 0x0000000a09037224 */ /* 0x000fe400078e0203 */
[----:B-----5:R-:W-:Y:S01]  /*17820*/  @P0 FFMA.FTZ R12, R0, R45, R5 ;  /* 0x0000002d000c0223 */ /* 0x020fe20000010005 */
[----:B------:R4:W1:Y:S01]  /*17830*/  LDS.128 R16, [R14+0x3000] ;  /* 0x003000000e107984 */ /* 0x0008620000000c00 */
[----:B------:R-:W-:Y:S01]  /*17840*/  SHF.R.S32.HI R45, RZ, 0x1f, R44 ;  /* 0x0000001fff2d7819 */ /* 0x000fe2000001142c */
        /* <DEDUP_REMOVED lines=14> */
.L_x_7630:
[----:B------:R-:W-:Y:S05]  /*17930*/  BSYNC B0 ;  /* 0x0000000000007941 */ /* 0x000fea0003800000 */
.L_x_7629:
[----:B------:R-:W-:Y:S01]  /*17940*/  ULDC UR4, c[0x0][0x2dc] ;  /* 0x0000b70000047ab9 */ /* 0x000fe20000000800 */
[----:B------:R-:W-:Y:S01]  /*17950*/  IMAD.WIDE R44, R11, 0x40, R44 ;  /* 0x000000400b2c7825 */ /* 0x000fe200078e022c */
[----:B-1----:R1:W1:Y:S03]  /*17960*/  LDS.128 R4, [R14+0x3800] ;  /* 0x003800000e047984 */ /* 0x0022660000000c00 */
[----:B------:R-:W-:Y:S01]  /*17970*/  IMAD R0, R0, UR4, RZ ;  /* 0x0000000400007c24 */ /* 0x000fe2000f8e02ff */
[----:B------:R-:W-:Y:S01]  /*17980*/  ULDC.64 UR4, c[0x0][0x288] ;  /* 0x0000a20000047ab9 */ /* 0x000fe20000000a00 */
[----:B------:R-:W-:Y:S02]  /*17990*/  IMAD R15, R15, -0x40, R178 ;  /* 0xffffffc00f0f7824 */ /* 0x000fe400078e02b2 */
[C---:B------:R-:W-:Y:S01]  /*179a0*/  VIADD R8, R11.reuse, 0x8 ;  /* 0x000000080b087836 */ /* 0x040fe20000000000 */
[----:B------:R-:W-:Y:S01]  /*179b0*/  IADD3 R9, P0, R0, R44, RZ ;  /* 0x0000002c00097210 */ /* 0x000fe20007f1e0ff */
[----:B------:R-:W-:-:S02]  /*179c0*/  VIADD R2, R11, 0x18 ;  /* 0x000000180b027836 */ /* 0x000fc40000000000 */
[C---:B------:R-:W-:Y:S01]  /*179d0*/  VIADD R3, R11.reuse, 0x10 ;  /* 0x000000100b037836 */ /* 0x040fe20000000000 */
[----:B------:R-:W-:Y:S01]  /*179e0*/  LEA.HI.X.SX32 R10, R0, R45, 0x1, P0 ;  /* 0x0000002d000a7211 */ /* 0x000fe200000f0eff */
[C---:B------:R-:W-:Y:S01]  /*179f0*/  VIADD R0, R11.reuse, 0x30 ;  /* 0x000000300b007836 */ /* 0x040fe20000000000 */
[-C--:B------:R-:W-:Y:S02]  /*17a00*/  ISETP.GE.AND P0, PT, R11, R15.reuse, PT ;  /* 0x0000000f0b00720c */ /* 0x080fe40003f06270 */
[----:B------:R-:W-:Y:S02]  /*17a10*/  LEA R12, P1, R9, UR4, 0x2 ;  /* 0x00000004090c7c11 */ /* 0x000fe4000f8210ff */
[-C--:B------:R-:W-:Y:S01]  /*17a20*/  ISETP.GE.AND P6, PT, R8, R15.reuse, PT ;  /* 0x0000000f0800720c */ /* 0x080fe20003fc6270 */
[C---:B------:R-:W-:Y:S01]  /*17a30*/  VIADD R8, R11.reuse, 0x20 ;  /* 0x000000200b087836 */ /* 0x040fe20000000000 */
[----:B------:R-:W-:Y:S01]  /*17a40*/  ISETP.GE.AND P4, PT, R2, R15, PT ;  /* 0x0000000f0200720c */ /* 0x000fe20003f86270 */
[----:B------:R-:W-:Y:S01]  /*17a50*/  VIADD R2, R11, 0x28 ;  /* 0x000000280b027836 */ /* 0x000fe20000000000 */
[----:B------:R-:W-:-:S02]  /*17a60*/  LEA.HI.X R13, R9, UR5, R10, 0x2, P1 ;  /* 0x00000005090d7c11 */ /* 0x000fc400088f140a */
[-C--:B------:R-:W-:Y:S01]  /*17a70*/  ISETP.GE.AND P1, PT, R0, R15.reuse, PT ;  /* 0x0000000f0000720c */ /* 0x080fe20003f26270 */
[----:B------:R-:W-:Y:S01]  /*17a80*/  VIADD R0, R11, 0x38 ;  /* 0x000000380b007836 */ /* 0x000fe20000000000 */
[-C--:B------:R-:W-:Y:S01]  /*17a90*/  ISETP.GE.AND P5, PT, R3, R15.reuse, PT ;  /* 0x0000000f0300720c */ /* 0x080fe20003fa6270 */
[----:B---3--:R3:W-:Y:S01]  /*17aa0*/  @!P0 STG.E.64 desc[UR6][R12.64], R40 ;  /* 0x000000280c008986 */ /* 0x0087e2000c101b06 */
[-C--:B------:R-:W-:Y:S02]  /*17ab0*/  ISETP.GE.AND P3, PT, R8, R15.reuse, PT ;  /* 0x0000000f0800720c */ /* 0x080fe40003f66270 */
[-C--:B------:R-:W-:Y:S01]  /*17ac0*/  ISETP.GE.AND P2, PT, R2, R15.reuse, PT ;  /* 0x0000000f0200720c */ /* 0x080fe20003f46270 */
[----:B------:R3:W-:Y:S01]  /*17ad0*/  @!P0 STG.E.64 desc[UR6][R12.64+0x8], R42 ;  /* 0x0000082a0c008986 */ /* 0x0007e2000c101b06 */
[----:B------:R-:W-:-:S03]  /*17ae0*/  ISETP.GE.AND P0, PT, R0, R15, PT ;  /* 0x0000000f0000720c */ /* 0x000fc60003f06270 */
[----:B------:R3:W-:Y:S04]  /*17af0*/  @!P6 STG.E.128 desc[UR6][R12.64+0x800], R36 ;  /* 0x000800240c00e986 */ /* 0x0007e8000c101d06 */
[----:B------:R3:W-:Y:S04]  /*17b00*/  @!P5 STG.E.128 desc[UR6][R12.64+0x1000], R32 ;  /* 0x001000200c00d986 */ /* 0x0007e8000c101d06 */
[----:B------:R3:W-:Y:S04]  /*17b10*/  @!P4 STG.E.128 desc[UR6][R12.64+0x1800], R28 ;  /* 0x0018001c0c00c986 */ /* 0x0007e8000c101d06 */
[----:B------:R3:W-:Y:S04]  /*17b20*/  @!P3 STG.E.128 desc[UR6][R12.64+0x2000], R24 ;  /* 0x002000180c00b986 */ /* 0x0007e8000c101d06 */
[----:B--2---:R3:W-:Y:S04]  /*17b30*/  @!P2 STG.E.128 desc[UR6][R12.64+0x2800], R20 ;  /* 0x002800140c00a986 */ /* 0x0047e8000c101d06 */
[----:B------:R3:W-:Y:S01]  /*17b40*/  @!P1 STG.E.128 desc[UR6][R12.64+0x3000], R16 ;  /* 0x003000100c009986 */ /* 0x0007e2000c101d06 */
[----:B-1----:R-:W-:Y:S05]  /*17b50*/  @P0 EXIT ;  /* 0x000000000000094d */ /* 0x002fea0003800000 */
[----:B------:R-:W-:Y:S01]  /*17b60*/  STG.E.128 desc[UR6][R12.64+0x3800], R4 ;  /* 0x003800040c007986 */ /* 0x000fe2000c101d06 */
[----:B------:R-:W-:Y:S05]  /*17b70*/  EXIT ;  /* 0x000000000000794d */ /* 0x000fea0003800000 */
.L_x_7631:
        /* <DEDUP_REMOVED lines=16> */
.L_x_8059:


//--------------------- .text._ZN5flash24flash_fwd_splitkv_kernelI23Flash_fwd_kernel_traitsILi64ELi64ELi128ELi4ELb0ELb0EN7cutlass10bfloat16_tE19Flash_kernel_traitsILi64ELi64ELi128ELi4ES3_EELb1ELb0ELb1ELb0ELb0ELb0ELb1ELb1EEEvNS_16Flash_fwd_paramsE --------------------------
	.section	.text._ZN5flash24flash_fwd_splitkv_kernelI23Flash_fwd_kernel_traitsILi64ELi64ELi128ELi4ELb0ELb0EN7cutlass10bfloat16_tE19Flash_kernel_traitsILi64ELi64ELi128ELi4ES3_EELb1ELb0ELb1ELb0ELb0ELb0ELb1ELb1EEEvNS_16Flash_fwd_paramsE,"ax",@progbits
	.align	128
        .global         _ZN5flash24flash_fwd_splitkv_kernelI23Flash_fwd_kernel_traitsILi64ELi64ELi128ELi4ELb0ELb0EN7cutlass10bfloat16_tE19Flash_kernel_traitsILi64ELi64ELi128ELi4ES3_EELb1ELb0ELb1ELb0ELb0ELb0ELb1ELb1EEEvNS_16Flash_fwd_paramsE
        .type           _ZN5flash24flash_fwd_splitkv_kernelI23Flash_fwd_kernel_traitsILi64ELi64ELi128ELi4ELb0ELb0EN7cutlass10bfloat16_tE19Flash_kernel_traitsILi64ELi64ELi128ELi4ES3_EELb1ELb0ELb1ELb0ELb0ELb0ELb1ELb1EEEvNS_16Flash_fwd_paramsE,@function
        .size           _ZN5flash24flash_fwd_splitkv_kernelI23Flash_fwd_kernel_traitsILi64ELi64ELi128ELi4ELb0ELb0EN7cutlass10bfloat16_tE19Flash_kernel_traitsILi64ELi64ELi128ELi4ES3_EELb1ELb0ELb1ELb0ELb0ELb0ELb1ELb1EEEvNS_16Flash_fwd_paramsE,(.L_x_8060 - _ZN5flash24flash_fwd_splitkv_kernelI23Flash_fwd_kernel_traitsILi64ELi64ELi128ELi4ELb0ELb0EN7cutlass10bfloat16_tE19Flash_kernel_traitsILi64ELi64ELi128ELi4ES3_EELb1ELb0ELb1ELb0ELb0ELb0ELb1ELb1EEEvNS_16Flash_fwd_paramsE)
        .other          _ZN5flash24flash_fwd_splitkv_kernelI23Flash_fwd_kernel_traitsILi64ELi64ELi128ELi4ELb0ELb0EN7cutlass10bfloat16_tE19Flash_kernel_traitsILi64ELi64ELi128ELi4ES3_EELb1ELb0ELb1ELb0ELb0ELb0ELb1ELb1EEEvNS_16Flash_fwd_paramsE,@"STO_CUDA_ENTRY STV_DEFAULT"
_ZN5flash24flash_fwd_splitkv_kernelI23Flash_fwd_kernel_traitsILi64ELi64ELi128ELi4ELb0ELb0EN7cutlass10bfloat16_tE19Flash_kernel_traitsILi64ELi64ELi128ELi4ES3_EELb1ELb0ELb1ELb0ELb0ELb0ELb1ELb1EEEvNS_16Flash_fwd_paramsE:
.text._ZN5flash24flash_fwd_splitkv_kernelI23Flash_fwd_kernel_traitsILi64ELi64ELi128ELi4ELb0ELb0EN7cutlass10bfloat16_tE19Flash_kernel_traitsILi64ELi64ELi128ELi4ES3_EELb1ELb0ELb1ELb0ELb0ELb0ELb1ELb1EEEvNS_16Flash_fwd_paramsE:
        /* <DEDUP_REMOVED lines=48> */
[----:B------:R-:W-:-:S05]  /*0300*/  IADD3 R129, -R165, RZ, RZ ;  /* 0x000000ffa5817210 */ /* 0x000fca0007ffe1ff */
[----:B------:R-:W-:Y:S02]  /*0310*/  IMAD R128, R5, R129, R128 ;  /* 0x0000008105807224 */ /* 0x000fe400078e0280 */
[----:B------:R-:W-:-:S06]  /*0320*/  @P0 IMAD.IADD R164, R9, 0x1, -R12 ;  /* 0x0000000109a40824 */ /* 0x000fcc00078e0a0c */
[----:B------:R-:W4:Y:S01]  /*0330*/  @!P0 LDC R164, c[0x0][0x2c4] ;  /* 0x0000b100ffa48b82 */ /* 0x000f220000000800 */
[----:B------:R-:W-:-:S04]  /*0340*/  ISETP.NE.U32.AND P0, PT, R2, RZ, PT ;  /* 0x000000ff0200720c */ /* 0x000fc80003f05070 */
[----:B------:R-:W-:-:S13]  /*0350*/  ISETP.NE.AND.EX P0, PT, R3, RZ, PT, P0 ;  /* 0x000000ff0300720c */ /* 0x000fda0003f05300 */
[----:B-123--:R-:W-:Y:S05]  /*0360*/  @!P0 BRA `(.L_x_7632) ;  /* 0x0000000000108947 */ /* 0x00efea0003800000 */
[----:B------:R-:W2:Y:S02]  /*0370*/  @P3 LDG.E R3, desc[UR6][R6.64+0x4] ;  /* 0x0000040606033981 */ /* 0x000ea4000c1e1900 */
[----:B--2--5:R-:W-:-:S06]  /*0380*/  @P3 IADD3 R14, R3, -R0, RZ ;  /* 0x80000000030e3210 */ /* 0x024fcc0007ffe0ff */
[----:B------:R2:W5:Y:S01]  /*0390*/  @!P3 LDG.E R14, desc[UR6][R6.64] ;  /* 0x00000006060eb981 */ /* 0x000562000c1e1900 */
[----:B------:R-:W-:Y:S05]  /*03a0*/  BRA `(.L_x_7633) ;  /* 0x0000000000047947 */ /* 0x000fea0003800000 */
.L_x_7632:
[----:B------:R-:W1:Y:S02]  /*03b0*/  LDC R14, c[0x0][0x2c8] ;  /* 0x0000b200ff0e7b82 */ /* 0x000e640000000800 */
.L_x_7633:
        /* <DEDUP_REMOVED lines=155> */
.L_x_7634:
        /* <DEDUP_REMOVED lines=27> */
.L_x_7635:
        /* <DEDUP_REMOVED lines=31> */
[----:B-1----:R-:W-:Y:S02]  /*1110*/  IABS R2, R5 ;  /* 0x0000000500027213 */ /* 0x002fe40000000000 */
[----:B------:R-:W-:Y:S02]  /*1120*/  IABS R6, R128 ;  /* 0x0000008000067213 */ /* 0x000fe40000000000 */
[----:B------:R-:W1:Y:S01]  /*1130*/  I2F.RP R7, R2 ;  /* 0x0000000200077306 */ /* 0x000e620000209400 */
[----:B------:R-:W-:-:S05]  /*1140*/  IADD3 R19, -R19, RZ, RZ ;  /* 0x000000ff13137210 */ /* 0x000fca0007ffe1ff */
[----:B------:R-:W-:Y:S02]  /*1150*/  IMAD R19, R13, R19, R46 ;  /* 0x000000130d137224 */ /* 0x000fe400078e022e */
[----:B-1---5:R-:W1:Y:S03]  /*1160*/  MUFU.RCP R10, R7 ;  /* 0x00000007000a7308 */ /* 0x022e660000001000 */
[----:B---3--:R-:W-:Y:S02]  /*1170*/  SHF.R.S32.HI R15, RZ, 0x1f, R19 ;  /* 0x0000001fff0f7819 */ /* 0x008fe40000011413 */
[----:B-1----:R-:W-:-:S04]  /*1180*/  IADD3 R10, R10, 0xffffffe, RZ ;  /* 0x0ffffffe0a0a7810 */ /* 0x002fc80007ffe0ff */
[----:B------:R-:W1:Y:S02]  /*1190*/  F2I.FTZ.U32.TRUNC.NTZ R11, R10 ;  /* 0x0000000a000b7305 */ /* 0x000e64000021f000 */
[----:B-1----:R-:W-:Y:S01]  /*11a0*/  IMAD.MOV R3, RZ, RZ, -R11 ;  /* 0x000000ffff037224 */ /* 0x002fe200078e0a0b */
[----:B------:R-:W-:-:S03]  /*11b0*/  MOV R10, RZ ;  /* 0x000000ff000a7202 */ /* 0x000fc60000000f00 */
[----:B------:R-:W-:-:S04]  /*11c0*/  IMAD R3, R3, R2, RZ ;  /* 0x0000000203037224 */ /* 0x000fc800078e02ff */
        /* <DEDUP_REMOVED lines=31> */
[C---:B------:R-:W-:Y:S02]  /*13c0*/  IMAD R11, R4.reuse, UR5, R11 ;  /* 0x00000005040b7c24 */ /* 0x040fe4000f8e020b */
[----:B------:R-:W-:-:S04]  /*13d0*/  IMAD.WIDE.U32 R24, R4, UR4, R20 ;  /* 0x0000000404187c25 */ /* 0x000fc8000f8e0014 */
[----:B------:R-:W-:Y:S01]  /*13e0*/  IMAD.IADD R21, R7, 0x1, R3 ;  /* 0x0000000107157824 */ /* 0x000fe200078e0203 */
[----:B------:R-:W-:Y:S02]  /*13f0*/  IADD3 R13, R25, R11, RZ ;  /* 0x0000000b190d7210 */ /* 0x000fe40007ffe0ff */
[----:B------:R-:W-:Y:S01]  /*1400*/  MOV R0, R24 ;  /* 0x0000001800007202 */ /* 0x000fe20000000f00 */
[----:B------:R-:W-:Y:S06]  /*1410*/  BRA `(.L_x_7637) ;  /* 0x0000000400407947 */ /* 0x000fec0003800000 */
.L_x_7636:
[----:B------:R-:W1:Y:S01]  /*1420*/  LDC R13, c[0x0][0x278] ;  /* 0x00009e00ff0d7b82 */ /* 0x000e620000000800 */
[----:B------:R-:W-:Y:S02]  /*1430*/  IABS R4, R128 ;  /* 0x0000008000047213 */ /* 0x000fe40000000000 */
[----:B------:R-:W-:Y:S02]  /*1440*/  ISETP.NE.AND P0, PT, R0, -0x1, PT ;  /* 0xffffffff0000780c */ /* 0x000fe40003f05270 */
[----:B------:R-:W-:-:S11]  /*1450*/  LEA R46, R52, 0xffffff80, 0x7 ;  /* 0xffffff80342e7811 */ /* 0x000fd600078e38ff */
[----:B------:R-:W2:Y:S01]  /*1460*/  @P0 LDC.64 R144, c[0x0][0x248] ;  /* 0x00009200ff900b82 */ /* 0x000ea20000000a00 */
[----:B------:R-:W-:Y:S01]  /*1470*/  @P0 IMAD.IADD R18, R11, 0x1, R0 ;  /* 0x000000010b120824 */ /* 0x000fe200078e0200 */
[----:B-1----:R-:W-:-:S04]  /*1480*/  IABS R3, R13 ;  /* 0x0000000d00037213 */ /* 0x002fc80000000000 */
[----:B------:R-:W1:Y:S08]  /*1490*/  I2F.RP R15, R3 ;  /* 0x00000003000f7306 */ /* 0x000e700000209400 */
[----:B-1----:R-:W1:Y:S02]  /*14a0*/  MUFU.RCP R6, R15 ;  /* 0x0000000f00067308 */ /* 0x002e640000001000 */
[----:B-1----:R-:W-:Y:S01]  /*14b0*/  VIADD R6, R6, 0xffffffe ;  /* 0x0ffffffe06067836 */ /* 0x002fe20000000000 */
[----:B------:R-:W-:-:S05]  /*14c0*/  SHF.R.S32.HI R15, RZ, 0x1f, R46 ;  /* 0x0000001fff0f7819 */ /* 0x000fca000001142e */
[----:B------:R-:W1:Y:S02]  /*14d0*/  F2I.FTZ.U32.TRUNC.NTZ R7, R6 ;  /* 0x0000000600077305 */ /* 0x000e64000021f000 */
[----:B-1----:R-:W-:Y:S01]  /*14e0*/  IMAD.MOV R2, RZ, RZ, -R7 ;  /* 0x000000ffff027224 */ /* 0x002fe200078e0a07 */
[----:B------:R-:W-:-:S03]  /*14f0*/  MOV R6, RZ ;  /* 0x000000ff00067202 */ /* 0x000fc60000000f00 */
[----:B------:R-:W-:-:S04]  /*1500*/  IMAD R5, R2, R3, RZ ;  /* 0x0000000302057224 */ /* 0x000fc800078e02ff */
[----:B------:R-:W-:Y:S02]  /*1510*/  IMAD.HI.U32 R5, R7, R5, R6 ;  /* 0x0000000507057227 */ /* 0x000fe400078e0006 */
[----:B------:R-:W1:Y:S04]  /*1520*/  @P0 LDC.64 R6, c[0x0][0x250] ;  /* 0x00009400ff060b82 */ /* 0x000e680000000a00 */
[----:B------:R-:W-:-:S04]  /*1530*/  IMAD.HI.U32 R14, R5, R4, RZ ;  /* 0x00000004050e7227 */ /* 0x000fc800078e00ff */
[----:B------:R-:W-:Y:S02]  /*1540*/  IMAD.MOV R2, RZ, RZ, -R14 ;  /* 0x000000ffff027224 */ /* 0x000fe400078e0a0e */
[----:B--2---:R-:W-:Y:S02]  /*1550*/  @P0 IMAD R5, R18, R145, RZ ;  /* 0x0000009112050224 */ /* 0x004fe400078e02ff */
[----:B------:R-:W-:Y:S01]  /*1560*/  IMAD R2, R3, R2, R4 ;  /* 0x0000000203027224 */ /* 0x000fe200078e0204 */
[----:B------:R-:W-:Y:S01]  /*1570*/  LOP3.LUT R4, R128, R13, RZ, 0x3c, !PT ;  /* 0x0000000d80047212 */ /* 0x000fe200078e3cff */
[----:B------:R-:W-:-:S03]  /*1580*/  @P0 IMAD.WIDE.U32 R18, R18, R144, RZ ;  /* 0x0000009012120225 */ /* 0x000fc600078e00ff */
[----:B------:R-:W-:Y:S02]  /*1590*/  ISETP.GT.U32.AND P1, PT, R3, R2, PT ;  /* 0x000000020300720c */ /* 0x000fe40003f24070 */
[----:B------:R-:W-:Y:S02]  /*15a0*/  ISETP.GE.AND P2, PT, R4, RZ, PT ;  /* 0x000000ff0400720c */ /* 0x000fe40003f46270 */
[----:B------:R-:W-:Y:S02]  /*15b0*/  @P0 IADD3 R5, R19, R5, RZ ;  /* 0x0000000513050210 */ /* 0x000fe40007ffe0ff */
[----:B------:R-:W-:-:S07]  /*15c0*/  @P0 MOV R16, R18 ;  /* 0x0000001200100202 */ /* 0x000fce0000000f00 */
[-C--:B------:R-:W-:Y:S02]  /*15d0*/  @!P1 IADD3 R2, R2, -R3.reuse, RZ ;  /* 0x8000000302029210 */ /* 0x080fe40007ffe0ff */
[----:B------:R-:W-:Y:S02]  /*15e0*/  @!P1 IADD3 R14, R14, 0x1, RZ ;  /* 0x000000010e0e9810 */ /* 0x000fe40007ffe0ff */
[----:B------:R-:W-:Y:S02]  /*15f0*/  ISETP.GE.U32.AND P3, PT, R2, R3, PT ;  /* 0x000000030200720c */ /* 0x000fe40003f66070 */
[----:B------:R-:W2:Y:S01]  /*1600*/  LDC.64 R2, c[0x0][0x260] ;  /* 0x00009800ff027b82 */ /* 0x000ea20000000a00 */
[----:B------:R-:W-:-:S10]  /*1610*/  ISETP.NE.AND P1, PT, R13, RZ, PT ;  /* 0x000000ff0d00720c */ /* 0x000fd40003f25270 */
[----:B------:R-:W-:-:S04]  /*1620*/  @P3 VIADD R14, R14, 0x1 ;  /* 0x000000010e0e3836 */ /* 0x000fc80000000000 */
        /* <DEDUP_REMOVED lines=15> */
.L_x_7638:
        /* <DEDUP_REMOVED lines=8> */
[----:B------:R-:W-:Y:S01]  /*17a0*/  @P0 IMAD.WIDE.U32 R20, R0, R6, RZ ;  /* 0x0000000600140225 */ /* 0x000fe200078e00ff */
        /* <DEDUP_REMOVED lines=23> */
.L_x_7637:
[----:B------:R1:W5:Y:S01]  /*1920*/  @P5 LDG.E R7, desc[UR6][R22.64] ;  /* 0x0000000616075981 */ /* 0x000362000c1e1900 */
[----:B------:R-:W-:Y:S01]  /*1930*/  ISETP.NE.AND P0, PT, R12, -0x1, PT ;  /* 0xffffffff0c00780c */ /* 0x000fe20003f05270 */
[----:B------:R-:W2:Y:S01]  /*1940*/  LDC.64 R2, c[0x0][0x240] ;  /* 0x00009000ff027b82 */ /* 0x000ea20000000a00 */
[----:B------:R-:W-:Y:S01]  /*1950*/  SHF.R.S32.HI R55, RZ, 0x1f, R8 ;  /* 0x0000001fff377819 */ /* 0x000fe20000011408 */
[----:B------:R-:W-:Y:S01]  /*1960*/  ULDC.64 UR4, c[0x0][0x268] ;  /* 0x00009a0000047ab9 */ /* 0x000fe20000000a00 */
[----:B------:R-:W-:Y:S01]  /*1970*/  SHF.R.S32.HI R64, RZ, 0x1f, R57 ;  /* 0x0000001fff407819 */ /* 0x000fe20000011439 */
[----:B------:R-:W-:Y:S01]  /*1980*/  IMAD.SHL.U32 R163, R144, 0x10, RZ ;  /* 0x0000001090a37824 */ /* 0x000fe200078e00ff */
[----:B------:R-:W-:Y:S02]  /*1990*/  LEA.HI R25, R55, R8, RZ, 0x3 ;  /* 0x0000000837197211 */ /* 0x000fe400078f18ff */
[----:B------:R-:W-:Y:S01]  /*19a0*/  LEA.HI R64, R64, R57, RZ, 0x7 ;  /* 0x0000003940407211 */ /* 0x000fe200078f38ff */
[----:B------:R-:W3:Y:S01]  /*19b0*/  LDC R62, c[0x0][0x2e0] ;  /* 0x0000b800ff3e7b82 */ /* 0x000ee20000000800 */
[----:B------:R-:W-:-:S02]  /*19c0*/  SHF.R.S32.HI R130, RZ, 0x3, R25 ;  /* 0x00000003ff827819 */ /* 0x000fc40000011419 */
[----:B------:R-:W-:Y:S02]  /*19d0*/  LOP3.LUT R25, R25, 0xfffffff8, RZ, 0xc0, !PT ;  /* 0xfffffff819197812 */ /* 0x000fe400078ec0ff */
[----:B------:R-:W-:Y:S01]  /*19e0*/  SHF.R.S32.HI R131, RZ, 0x1f, R130 ;  /* 0x0000001fff837819 */ /* 0x000fe20000011482 */
[----:B------:R-:W-:Y:S01]  /*19f0*/  IMAD.SHL.U32 R117, R130, 0x40, RZ ;  /* 0x0000004082757824 */ /* 0x000fe200078e00ff */
[----:B------:R-:W-:Y:S01]  /*1a00*/  SHF.R.S32.HI R64, RZ, 0x7, R64 ;  /* 0x00000007ff407819 */ /* 0x000fe20000011440 */
[----:B-----5:R-:W4:Y:S01]  /*1a10*/  @!P0 LDC.64 R10, c[0x0][0x228] ;  /* 0x00008a00ff0a8b82 */ /* 0x020f220000000a00 */
[----:B------:R-:W-:Y:S01]  /*1a20*/  IMAD.IADD R60, R8, 0x1, -R25 ;  /* 0x00000001083c7824 */ /* 0x000fe200078e0a19 */
[----:B------:R-:W-:Y:S01]  /*1a30*/  SHF.R.S32.HI R129, RZ, 0x1f, R128 ;  /* 0x0000001fff817819 */ /* 0x000fe20000011480 */
[----:B------:R-:W-:Y:S01]  /*1a40*/  IMAD R127, R131, R144, RZ ;  /* 0x00000090837f7224 */ /* 0x000fe200078e02ff */
[----:B------:R-:W-:Y:S01]  /*1a50*/  LOP3.LUT R117, R117, 0x1c0, RZ, 0xc0, !PT ;  /* 0x000001c075757812 */ /* 0x000fe200078ec0ff */
[----:B------:R-:W-:Y:S01]  /*1a60*/  IMAD.SHL.U32 R100, R60, 0x8, RZ ;  /* 0x000000083c647824 */ /* 0x000fe200078e00ff */
[----:B------:R-:W-:Y:S01]  /*1a70*/  VIMNMX R64, R159, R64, !PT ;  /* 0x000000409f407248 */ /* 0x000fe20007fe0100 */
[----:B-1----:R-:W-:Y:S01]  /*1a80*/  IMAD.WIDE R22, R17, 0x40, R130 ;  /* 0x0000004011167825 */ /* 0x002fe200078e0282 */
[----:B------:R-:W1:Y:S01]  /*1a90*/  LDC.64 R136, c[0x0][0x250] ;  /* 0x00009400ff887b82 */ /* 0x000e620000000a00 */
[----:B------:R-:W-:-:S02]  /*1aa0*/  SHF.L.U64.HI R162, R144, 0x4, R145 ;  /* 0x0000000490a27819 */ /* 0x000fc40000010291 */
[C---:B--2---:R-:W-:Y:S01]  /*1ab0*/  @P0 IMAD.WIDE.U32 R16, R12.reuse, R2, RZ ;  /* 0x000000020c100225 */ /* 0x044fe200078e00ff */
[--C-:B------:R-:W-:Y:S02]  /*1ac0*/  LOP3.LUT R14, R117, 0x38, R100.reuse, 0xf8, !PT ;  /* 0x00000038750e7812 */ /* 0x100fe400078ef864 */
[----:B------:R-:W-:Y:S01]  /*1ad0*/  SHF.R.U32.HI R117, RZ, 0x3, R117 ;  /* 0x00000003ff757819 */ /* 0x000fe20000011675 */
[----:B------:R-:W-:Y:S01]  /*1ae0*/  @P0 IMAD R17, R12, R3, R17 ;  /* 0x000000030c110224 */ /* 0x000fe200078e0211 */
[----:B------:R-:W-:Y:S01]  /*1af0*/  @P0 MOV R12, R16 ;  /* 0x00000010000c0202 */ /* 0x000fe20000000f00 */
[----:B------:R-:W-:Y:S01]  /*1b00*/  IMAD.SHL.U32 R60, R60, 0x4, RZ ;  /* 0x000000043c3c7824 */ /* 0x000fe200078e00ff */
[----:B------:R-:W-:Y:S01]  /*1b10*/  SHF.R.S32.HI R101, RZ, 0x1f, R100 ;  /* 0x0000001fff657819 */ /* 0x000fe20000011464 */
[----:B------:R-:W-:Y:S01]  /*1b20*/  IMAD R127, R130, R145, R127 ;  /* 0x00000091827f7224 */ /* 0x000fe200078e027f */
[----:B------:R-:W-:Y:S02]  /*1b30*/  LOP3.LUT R117, R14, R117, RZ, 0x3c, !PT ;  /* 0x000000750e757212 */ /* 0x000fe400078e3cff */
[----:B------:R-:W-:Y:S01]  /*1b40*/  LEA.HI R14, R55, R8, RZ, 0x6 ;  /* 0x00000008370e7211 */ /* 0x000fe200078f30ff */
[----:B----4-:R-:W-:Y:S01]  /*1b50*/  @!P0 IMAD R16, R9, R10, RZ ;  /* 0x0000000a09108224 */ /* 0x010fe200078e02ff */
[----:B------:R-:W-:Y:S01]  /*1b60*/  LEA.HI R55, R55, R8, RZ, 0x4 ;  /* 0x0000000837377211 */ /* 0x000fe200078f20ff */
[----:B------:R-:W-:Y:S01]  /*1b70*/  @!P0 IMAD.WIDE.U32 R26, R165, R10, RZ ;  /* 0x0000000aa51a8225 */ /* 0x000fe200078e00ff */
[----:B---3--:R-:W-:-:S02]  /*1b80*/  LEA.HI R62, R62, R62, RZ, 0x1 ;  /* 0x0000003e3e3e7211 */ /* 0x008fc400078f08ff */
[----:B------:R-:W-:Y:S01]  /*1b90*/  LOP3.LUT R25, R55, 0xfffffff0, RZ, 0xc0, !PT ;  /* 0xfffffff037197812 */ /* 0x000fe200078ec0ff */
[----:B------:R-:W-:Y:S01]  /*1ba0*/  @!P0 IMAD R11, R165, R11, R16 ;  /* 0x0000000ba50b8224 */ /* 0x000fe200078e0210 */
[----:B------:R-:W-:Y:S01]  /*1bb0*/  SHF.R.S32.HI R63, RZ, 0x1, R62 ;  /* 0x00000001ff3f7819 */ /* 0x000fe2000001143e */
[----:B------:R-:W-:Y:S01]  /*1bc0*/  @!P0 IMAD.MOV.U32 R12, RZ, RZ, R26 ;  /* 0x000000ffff0c8224 */ /* 0x000fe200078e001a */
[----:B-1----:R-:W-:Y:S01]  /*1bd0*/  SHF.L.U64.HI R160, R136, 0x4, R137 ;  /* 0x0000000488a07819 */ /* 0x002fe20000010289 */
        /* <DEDUP_REMOVED lines=9> */
[----:B------:R-:W-:Y:S01]  /*1c70*/  IADD3 R120, P0, R130, R19, RZ ;  /* 0x0000001382787210 */ /* 0x000fe20007f1e0ff */
[----:B------:R-:W-:Y:S01]  /*1c80*/  IMAD.X R17, R101, 0x1, R17, P1 ;  /* 0x0000000165117824 */ /* 0x000fe200008e0611 */
[----:B------:R-:W-:Y:S01]  /*1c90*/  LEA.HI R56, R11, R8, RZ, 0x3 ;  /* 0x000000080b387211 */ /* 0x000fe200078f18ff */
[----:B------:R-:W-:Y:S01]  /*1ca0*/  IMAD R3, R4, UR5, R3 ;  /* 0x0000000504037c24 */ /* 0x000fe2000f8e0203 */
[----:B------:R-:W-:Y:S01]  /*1cb0*/  IADD3.X R15, R131, R15, RZ, P0, !PT ;  /* 0x0000000f830f7210 */ /* 0x000fe200007fe4ff */
[----:B------:R-:W-:Y:S01]  /*1cc0*/  IMAD.WIDE.U32 R16, R22, R2, R16 ;  /* 0x0000000216107225 */ /* 0x000fe200078e0010 */
[----:B------:R-:W-:-:S02]  /*1cd0*/  IADD3 R124, P0, R100, R0, RZ ;  /* 0x00000000647c7210 */ /* 0x000fc40007f1e0ff */
[----:B------:R-:W-:Y:S01]  /*1ce0*/  LOP3.LUT R11, R56, 0xfffffff8, RZ, 0xc0, !PT ;  /* 0xfffffff8380b7812 */ /* 0x000fe200078ec0ff */
[----:B------:R-:W-:Y:S01]  /*1cf0*/  IMAD.WIDE.U32 R20, R4, UR4, R20 ;  /* 0x0000000404147c25 */ /* 0x000fe2000f8e0014 */
[----:B------:R-:W-:Y:S01]  /*1d00*/  ULDC.64 UR4, c[0x0][0x258] ;  /* 0x0000960000047ab9 */ /* 0x000fe20000000a00 */
[----:B------:R-:W-:Y:S02]  /*1d10*/  SHF.L.U32 R161, R136, 0x4, RZ ;  /* 0x0000000488a17819 */ /* 0x000fe400000006ff */
[----:B------:R-:W-:Y:S01]  /*1d20*/  IMAD.X R125, R101, 0x1, R13, P0 ;  /* 0x00000001657d7824 */ /* 0x000fe200000e060d */
[----:B------:R-:W-:Y:S01]  /*1d30*/  ISETP.GT.AND P0, PT, R52, R64, PT ;  /* 0x000000403400720c */ /* 0x000fe20003f04270 */
[----:B------:R-:W-:Y:S01]  /*1d40*/  IMAD.IADD R17, R17, 0x1, R10 ;  /* 0x0000000111117824 */ /* 0x000fe200078e020a */
[----:B------:R-:W-:Y:S01]  /*1d50*/  SHF.R.S32.HI R55, RZ, 0x4, R55 ;  /* 0x00000004ff377819 */ /* 0x000fe20000011437 */
[----:B------:R-:W-:Y:S02]  /*1d60*/  IMAD R15, R15, R136, RZ ;  /* 0x000000880f0f7224 */ /* 0x000fe400078e02ff */
[----:B------:R-:W-:-:S02]  /*1d70*/  IMAD R135, R129, UR4, RZ ;  /* 0x0000000481877c24 */ /* 0x000fc4000f8e02ff */
[----:B------:R-:W-:Y:S02]  /*1d80*/  IMAD R61, R130, R63, R60 ;  /* 0x0000003f823d7224 */ /* 0x000fe400078e023c */
[----:B------:R-:W-:Y:S02]  /*1d90*/  IMAD.IADD R21, R21, 0x1, R3 ;  /* 0x0000000115157824 */ /* 0x000fe400078e0203 */
[----:B------:R-:W-:Y:S01]  /*1da0*/  IMAD.SHL.U32 R14, R14, 0x8, RZ ;  /* 0x000000080e0e7824 */ /* 0x000fe200078e00ff */
[----:B------:R-:W-:Y:S01]  /*1db0*/  SHF.R.S32.HI R59, RZ, 0x1f, R61 ;  /* 0x0000001fff3b7819 */ /* 0x000fe2000001143d */
[----:B------:R-:W-:Y:S02]  /*1dc0*/  IMAD R123, R120, R137, R15 ;  /* 0x00000089787b7224 */ /* 0x000fe400078e020f */
[C---:B------:R-:W-:Y:S01]  /*1dd0*/  IMAD R135, R128.reuse, UR5, R135 ;  /* 0x0000000580877c24 */ /* 0x040fe2000f8e0287 */
[----:B------:R-:W-:Y:S01]  /*1de0*/  LOP3.LUT R117, R117, 0xfffffe00, R14, 0xf8, !PT ;  /* 0xfffffe0075757812 */ /* 0x000fe200078ef80e */
[----:B------:R-:W-:-:S04]  /*1df0*/  IMAD.WIDE.U32 R132, R128, UR4, R16 ;  /* 0x0000000480847c25 */ /* 0x000fc8000f8e0010 */
[----:B------:R-:W-:Y:S01]  /*1e00*/  IMAD.IADD R60, R60, 0x1, R61 ;  /* 0x000000013c3c7824 */ /* 0x000fe200078e023d */
[----:B------:R-:W-:Y:S01]  /*1e10*/  IADD3 R135, R133, R135, RZ ;  /* 0x0000008785877210 */ /* 0x000fe20007ffe0ff */
[----:B------:R-:W-:-:S03]  /*1e20*/  IMAD.WIDE.U32 R120, R120, R136, R20 ;  /* 0x0000008878787225 */ /* 0x000fc600078e0014 */
[----:B------:R-:W-:Y:S01]  /*1e30*/  SHF.R.S32.HI R58, RZ, 0x1f, R60 ;  /* 0x0000001fff3a7819 */ /* 0x000fe2000001143c */
        /* <DEDUP_REMOVED lines=167> */
.L_x_7693:
        /* <DEDUP_REMOVED lines=138> */
.L_x_7643:
[----:B------:R-:W-:Y:S05]  /*3150*/  BSYNC B0 ;  /* 0x0000000000007941 */ /* 0x000fea0003800000 */
.L_x_7642:
        /* <DEDUP_REMOVED lines=57> */
.L_x_7645:
[----:B------:R-:W-:Y:S05]  /*34f0*/  BSYNC B0 ;  /* 0x0000000000007941 */ /* 0x000fea0003800000 */
.L_x_7644:
        /* <DEDUP_REMOVED lines=57> */
.L_x_7647:
[----:B------:R-:W-:Y:S05]  /*3890*/  BSYNC B0 ;  /* 0x0000000000007941 */ /* 0x000fea0003800000 */
.L_x_7646:
        /* <DEDUP_REMOVED lines=62> */
.L_x_7649:
[----:B------:R-:W-:Y:S05]  /*3c80*/  BSYNC B0 ;  /* 0x0000000000007941 */ /* 0x000fea0003800000 */
.L_x_7648:
        /* <DEDUP_REMOVED lines=59> */
.L_x_7651:
[----:B------:R-:W-:Y:S05]  /*4040*/  BSYNC B0 ;  /* 0x0000000000007941 */ /* 0x000fea0003800000 */
.L_x_7650:
        /* <DEDUP_REMOVED lines=62> */
.L_x_7653:
[----:B------:R-:W-:Y:S05]  /*4430*/  BSYNC B0 ;  /* 0x0000000000007941 */ /* 0x000fea0003800000 */
.L_x_7652:
        /* <DEDUP_REMOVED lines=62> */
.L_x_7655:
[----:B------:R-:W-:Y:S05]  /*4820*/  BSYNC B0 ;  /* 0x0000000000007941 */ /* 0x000fea0003800000 */
.L_x_7654:
        /* <DEDUP_REMOVED lines=64> */
.L_x_7657:
[----:B------:R-:W-:Y:S05]  /*4c30*/  BSYNC B0 ;  /* 0x0000000000007941 */ /* 0x000fea0003800000 */
.L_x_7656:
[C---:B------:R-:W-:Y:S01]  /*4c40*/  LEA R46, P1, R29.reuse, R44, 0x1 ;  /* 0x0000002c1d2e7211 */ /* 0x040fe200078208ff */
[----:B------:R-:W-:Y:S01]  /*4c50*/  IMAD.MOV.U32 R8, RZ, RZ, R10 ;  /* 0x000000ffff087224 */ /* 0x000fe200078e000a */
[----:B------:R-:W-:Y:S02]  /*4c60*/  UMOV UR4, UR30 ;  /* 0x0000001e00047c82 */ /* 0x000fe40008000000 */
[C---:B------:R-:W-:Y:S02]  /*4c70*/  LEA.HI.X.SX32 R45, R29.reuse, R45, 0x1, P1 ;  /* 0x0000002d1d2d7211 */ /* 0x040fe400008f0eff */
[C---:B------:R-:W-:Y:S04]  /*4c80*/  LEA R10, P0, R29.reuse, R8, 0x1 ;  /* 0x000000081d0a7211 */ /* 0x040fe800078008ff */
[----:B------:R-:W-:Y:S01]  /*4c90*/  LEA.HI.X.SX32 R9, R29, R9, 0x1, P0 ;  /* 0x000000091d097211 */ /* 0x000fe200000f0eff */
[----:B------:R-:W-:Y:S08]  /*4ca0*/  BRA `(.L_x_7658) ;  /* 0x0000003400007947 */ /* 0x000ff00003800000 */
.L_x_7641:
        /* <DEDUP_REMOVED lines=86> */
.L_x_7662:
[----:B------:R-:W-:Y:S05]  /*5210*/  BSYNC B0 ;  /* 0x0000000000007941 */ /* 0x000fea0003800000 */
.L_x_7661:
[----:B-----5:R2:W-:Y:S02]  /*5220*/  STG.E.128 desc[UR6][R80.64], R40 ;  /* 0x0000002850007986 */ /* 0x0205e4000c101d06 */
.L_x_7660:
[----:B------:R-:W-:Y:S05]  /*5230*/  BSYNC B1 ;  /* 0x0000000000017941 */ /* 0x000fea0003800000 */
.L_x_7659:
        /* <DEDUP_REMOVED lines=91> */
.L_x_7666:
[----:B------:R-:W-:Y:S05]  /*57f0*/  BSYNC B0 ;  /* 0x0000000000007941 */ /* 0x000fea0003800000 */
.L_x_7665:
[----:B-----5:R4:W-:Y:S02]  /*5800*/  STG.E.128 desc[UR6][R150.64], R40 ;  /* 0x0000002896007986 */ /* 0x0209e4000c101d06 */
.L_x_7664:
[----:B------:R-:W-:Y:S05]  /*5810*/  BSYNC B1 ;  /* 0x0000000000017941 */ /* 0x000fea0003800000 */
.L_x_7663:
        /* <DEDUP_REMOVED lines=91> */
.L_x_7670:
[----:B------:R-:W-:Y:S05]  /*5dd0*/  BSYNC B0 ;  /* 0x0000000000007941 */ /* 0x000fea0003800000 */
.L_x_7669:
[----:B-----5:R3:W-:Y:S02]  /*5de0*/  STG.E.128 desc[UR6][R150.64], R40 ;  /* 0x0000002896007986 */ /* 0x0207e4000c101d06 */
.L_x_7668:
[----:B------:R-:W-:Y:S05]  /*5df0*/  BSYNC B1 ;  /* 0x0000000000017941 */ /* 0x000fea0003800000 */
.L_x_7667:
        /* <DEDUP_REMOVED lines=94> */
.L_x_7674:
[----:B------:R-:W-:Y:S05]  /*63e0*/  BSYNC B0 ;  /* 0x0000000000007941 */ /* 0x000fea0003800000 */
.L_x_7673:
[----:B-----5:R2:W-:Y:S02]  /*63f0*/  STG.E.128 desc[UR6][R150.64], R40 ;  /* 0x0000002896007986 */ /* 0x0205e4000c101d06 */
.L_x_7672:
[----:B------:R-:W-:Y:S05]  /*6400*/  BSYNC B1 ;  /* 0x0000000000017941 */ /* 0x000fea0003800000 */
.L_x_7671:
[----:B------:R-:W-:Y:S01]  /*6410*/  ISETP.NE.AND P0, PT, R148, RZ, PT ;  /* 0x000000ff9400720c */ /* 0x000fe20003f05270 */
[----:B------:R-:W-:Y:S11]  /*6420*/  BSSY B1, `(.L_x_7675) ;  /* 0x000005d000017945 */ /* 0x000ff60003800000 */
[----:B------:R-:W-:Y:S01]  /*6430*/  @!UPT UIADD3 URZ, URZ, URZ, URZ ;  /* 0x0000003f3f3ff290 */ /* 0x000fe2000fffe03f */
[----:B------:R-:W-:Y:S05]  /*6440*/  @P0 BRA `(.L_x_7676) ;  /* 0x0000000400680947 */ /* 0x000fea0003800000 */
[----:B--234-:R-:W-:Y:S01]  /*6450*/  LEA R150, P0, R70, R86, 0x1 ;  /* 0x0000005646967211 */ /* 0x01cfe200078008ff */
[----:B------:R-:W-:Y:S01]  /*6460*/  BSSY B0, `(.L_x_7677) ;  /* 0x0000057000007945 */ /* 0x000fe20003800000 */
[----:B------:R-:W-:Y:S02]  /*6470*/  ISETP.GE.AND P1, PT, R100, UR4, PT ;  /* 0x0000000464007c0c */ /* 0x000fe4000bf26270 */
[----:B------:R-:W-:Y:S02]  /*6480*/  LEA.HI.X R151, R70, R87, R69, 0x1, P0 ;  /* 0x0000005746977211 */ /* 0x000fe400000f0c45 */
[C---:B------:R-:W-:Y:S03]  /*6490*/  LEA R152, P0, R146.reuse, R80, 0x1 ;  /* 0x0000005092987211 */ /* 0x040fe600078008ff */
        /* <DEDUP_REMOVED lines=83> */
.L_x_7678:
[----:B------:R-:W-:Y:S05]  /*69d0*/  BSYNC B0 ;  /* 0x0000000000007941 */ /* 0x000fea0003800000 */
.L_x_7677:
[----:B-----5:R3:W-:Y:S02]  /*69e0*/  STG.E.128 desc[UR6][R152.64], R40 ;  /* 0x0000002898007986 */ /* 0x0207e4000c101d06 */
.L_x_7676:
[----:B------:R-:W-:Y:S05]  /*69f0*/  BSYNC B1 ;  /* 0x0000000000017941 */ /* 0x000fea0003800000 */
.L_x_7675:
[----:B------:R-:W-:Y:S04]  /*6a00*/  BSSY B1, `(.L_x_7679) ;  /* 0x0000060000017945 */ /* 0x000fe80003800000 */
[----:B------:R-:W-:Y:S05]  /*6a10*/  @P4 BRA `(.L_x_7680) ;  /* 0x0000000400784947 */ /* 0x000fea0003800000 */
[----:B------:R-:W2:Y:S01]  /*6a20*/  LDC.64 R2, c[0x0][0x338] ;  /* 0x0000ce00ff027b82 */ /* 0x000ea20000000a00 */
[----:B------:R-:W-:Y:S01]  /*6a30*/  ISETP.GE.AND P0, PT, R100, UR4, PT ;  /* 0x0000000464007c0c */ /* 0x000fe2000bf06270 */
[----:B------:R-:W-:Y:S01]  /*6a40*/  BSSY B0, `(.L_x_7681) ;  /* 0x000005a000007945 */ /* 0x000fe20003800000 */
[----:B--234-:R-:W-:Y:S04]  /*6a50*/  IMAD.WIDE.U32 R150, R2, 0xa0, R86 ;  /* 0x000000a002967825 */ /* 0x01cfe800078e0056 */
[----:B------:R-:W-:Y:S05]  /*6a60*/  IMAD R3, R3, 0xa0, RZ ;  /* 0x000000a003037824 */ /* 0x000fea00078e02ff */
[----:B------:R-:W-:Y:S02]  /*6a70*/  IADD3 R151, R151, R3, RZ ;  /* 0x0000000397977210 */ /* 0x000fe40007ffe0ff */
[----:B------:R-:W2:Y:S03]  /*6a80*/  LDC.64 R2, c[0x0][0x248] ;  /* 0x00009200ff027b82 */ /* 0x000ea60000000a00 */
[----:B------:R3:W5:Y:S01]  /*6a90*/  LDG.E.128 R40, desc[UR6][R150.64] ;  /* 0x0000000696287981 */ /* 0x000762000c1e1d00 */
        /* <DEDUP_REMOVED lines=84> */
.L_x_7682:
[----:B------:R-:W-:Y:S05]  /*6fe0*/  BSYNC B0 ;  /* 0x0000000000007941 */ /* 0x000fea0003800000 */
.L_x_7681:
[----:B-----5:R2:W-:Y:S02]  /*6ff0*/  STG.E.128 desc[UR6][R152.64], R40 ;  /* 0x0000002898007986 */ /* 0x0205e4000c101d06 */
.L_x_7680:
[----:B------:R-:W-:Y:S05]  /*7000*/  BSYNC B1 ;  /* 0x0000000000017941 */ /* 0x000fea0003800000 */
.L_x_7679:
        /* <DEDUP_REMOVED lines=94> */
.L_x_7686:
[----:B------:R-:W-:Y:S05]  /*75f0*/  BSYNC B0 ;  /* 0x0000000000007941 */ /* 0x000fea0003800000 */
.L_x_7685:
[----:B-----5:R2:W-:Y:S02]  /*7600*/  STG.E.128 desc[UR6][R152.64], R40 ;  /* 0x0000002898007986 */ /* 0x0205e4000c101d06 */
.L_x_7684:
[----:B------:R-:W-:Y:S05]  /*7610*/  BSYNC B1 ;  /* 0x0000000000017941 */ /* 0x000fea0003800000 */
.L_x_7683:
[----:B------:R-:W-:Y:S01]  /*7620*/  ISETP.NE.AND P0, PT, R119, RZ, PT ;  /* 0x000000ff7700720c */ /* 0x000fe20003f05270 */
[----:B------:R-:W-:Y:S11]  /*7630*/  BSSY B1, `(.L_x_7687) ;  /* 0x0000060000017945 */ /* 0x000ff60003800000 */
[----:B------:R-:W-:Y:S01]  /*7640*/  @!UPT UIADD3 URZ, URZ, URZ, URZ ;  /* 0x0000003f3f3ff290 */ /* 0x000fe2000fffe03f */
        /* <DEDUP_REMOVED lines=92> */
.L_x_7690:
[----:B------:R-:W-:Y:S05]  /*7c10*/  BSYNC B0 ;  /* 0x0000000000007941 */ /* 0x000fea0003800000 */
.L_x_7689:
[----:B-----5:R1:W-:Y:S02]  /*7c20*/  STG.E.128 desc[UR6][R152.64], R40 ;  /* 0x0000002898007986 */ /* 0x0203e4000c101d06 */
.L_x_7688:
[----:B------:R-:W-:Y:S05]  /*7c30*/  BSYNC B1 ;  /* 0x0000000000017941 */ /* 0x000fea0003800000 */
.L_x_7687:
        /* <DEDUP_REMOVED lines=8> */
.L_x_7640:
        /* <DEDUP_REMOVED lines=63> */
.L_x_7658:
        /* <DEDUP_REMOVED lines=84> */
.L_x_7691:
        /* <DEDUP_REMOVED lines=8> */
.L_x_7692:
[----:B------:R-:W-:Y:S04]  /*8670*/  IADD3 R11, R11, -0x1, RZ ;  /* 0xffffffff0b0b7810 */ /* 0x000fe80007ffe0ff */
[----:B------:R-:W-:Y:S11]  /*8680*/  ISETP.GT.AND P0, PT, R11, R64, PT ;  /* 0x000000400b00720c */ /* 0x000ff60003f04270 */
[----:B------:R-:W-:Y:S02]  /*8690*/  @!UPT UIADD3 URZ, URZ, URZ, URZ ;  /* 0x0000003f3f3ff290 */ /* 0x000fe4000fffe03f */
[----:B------:R-:W-:Y:S05]  /*86a0*/  @P0 BRA `(.L_x_7693) ;  /* 0xffffffa000800947 */ /* 0x000fea000383ffff */
.L_x_7639:
        /* <DEDUP_REMOVED lines=11> */
[----:B------:R-:W-:-:S06]  /*8760*/  ULDC.64 UR8, c[0x0][0x210] ;  /* 0x0000840000087ab9 */ /* 0x000fcc0000000a00 */
[----:B---3--:R-:W3:Y:S01]  /*8770*/  LDC.64 R4, c[0x0][0x240] ;  /* 0x00009000ff047b82 */ /* 0x008ee20000000a00 */
[----:B-1----:R-:W-:-:S04]  /*8780*/  ISETP.NE.U32.AND P0, PT, R2, RZ, PT ;  /* 0x000000ff0200720c */ /* 0x002fc80003f05070 */
[----:B------:R-:W-:-:S13]  /*8790*/  ISETP.NE.AND.EX P0, PT, R3, RZ, PT, P0 ;  /* 0x000000ff0300720c */ /* 0x000fda0003f05300 */
[----:B------:R-:W1:Y:S02]  /*87a0*/  @P0 LDC.64 R10, c[0x0][0x300] ;  /* 0x0000c000ff0a0b82 */ /* 0x000e640000000a00 */
[----:B-1----:R-:W-:-:S05]  /*87b0*/  @P0 IMAD.WIDE R10, R165, 0x4, R10 ;  /* 0x00000004a50a0825 */ /* 0x002fca00078e020a */
[----:B------:R-:W5:Y:S01]  /*87c0*/  @P0 LDG.E R8, desc[UR6][R10.64] ;  /* 0x000000060a080981 */ /* 0x000f62000c1e1900 */
[C---:B--2-4-:R-:W-:Y:S01]  /*87d0*/  LEA R14, P0, R132.reuse, UR8, 0x1 ;  /* 0x00000008840e7c11 */ /* 0x054fe2000f8008ff */
[----:B------:R-:W-:Y:S01]  /*87e0*/  IMAD.MOV.U32 R134, RZ, RZ, R132 ;  /* 0x000000ffff867224 */ /* 0x000fe200078e0084 */
[----:B------:R-:W-:Y:S01]  /*87f0*/  ULDC.U8 UR10, c[0x0][0x3c3] ;  /* 0x0000f0c0000a7ab9 */ /* 0x000fe20000000000 */
[----:B------:R-:W1:Y:S01]  /*8800*/  S2R R3, SR_CTAID.X ;  /* 0x0000000000037919 */ /* 0x000e620000002500 */
[--C-:B------:R-:W-:Y:S01]  /*8810*/  LEA.HI.X R15, R132, UR9, R135.reuse, 0x1, P0 ;  /* 0x00000009840f7c11 */ /* 0x100fe200080f0c87 */
[C---:B---3--:R-:W-:Y:S01]  /*8820*/  IMAD.WIDE.U32 R12, R4.reuse, 0x30, R134 ;  /* 0x00000030040c7825 */ /* 0x048fe200078e0086 */
[CC--:B------:R-:W-:Y:S02]  /*8830*/  LEA R0, P3, R4.reuse, R132.reuse, 0x4 ;  /* 0x0000008404007211 */ /* 0x0c0fe400078620ff */
[C---:B------:R-:W-:Y:S01]  /*8840*/  LEA R6, P2, R4.reuse, R132, 0x5 ;  /* 0x0000008404067211 */ /* 0x040fe200078428ff */
[----:B------:R-:W-:Y:S01]  /*8850*/  IMAD R9, R5, 0x30, RZ ;  /* 0x0000003005097824 */ /* 0x000fe200078e02ff */
[CCC-:B------:R-:W-:Y:S01]  /*8860*/  LEA.HI.X R7, R4.reuse, R135.reuse, R5.reuse, 0x4, P3 ;  /* 0x0000008704077211 */ /* 0x1c0fe200018f2405 */
[----:B------:R-:W-:Y:S01]  /*8870*/  IMAD.SHL.U32 R27, R63, 0x10, RZ ;  /* 0x000000103f1b7824 */ /* 0x000fe200078e00ff */
[----:B------:R-:W-:Y:S01]  /*8880*/  LEA.HI.X R5, R4, R135, R5, 0x5, P2 ;  /* 0x0000008704057211 */ /* 0x000fe200010f2c05 */
[----:B------:R-:W-:Y:S01]  /*8890*/  IMAD.IADD R9, R13, 0x1, R9 ;  /* 0x000000010d097824 */ /* 0x000fe200078e0209 */
[----:B------:R-:W-:-:S04]  /*88a0*/  LEA R36, P2, R0, UR8, 0x1 ;  /* 0x0000000800247c11 */ /* 0x000fc8000f8408ff */
[----:B------:R-:W-:Y:S01]  /*88b0*/  LEA.HI.X R37, R0, UR9, R7, 0x1, P2 ;  /* 0x0000000900257c11 */ /* 0x000fe200090f0c07 */
[----:B-1----:R-:W-:-:S04]  /*88c0*/  IMAD R57, R3, 0x40, R57 ;  /* 0x0000004003397824 */ /* 0x002fc800078e0239 */
[----:B-----5:R-:W-:-:S04]  /*88d0*/  IMAD.IADD R8, R57, 0x1, R8 ;  /* 0x0000000139087824 */ /* 0x020fc800078e0208 */
[----:B------:R-:W-:-:S05]  /*88e0*/  IMAD R8, R63, R8, RZ ;  /* 0x000000083f087224 */ /* 0x000fca00078e02ff */
[-C--:B------:R-:W-:Y:S02]  /*88f0*/  IADD3 R16, P1, R61, R8.reuse, RZ ;  /* 0x000000083d107210 */ /* 0x080fe40007f3e0ff */
[----:B------:R-:W-:Y:S02]  /*8900*/  IADD3 R2, P0, R60, R8, RZ ;  /* 0x000000083c027210 */ /* 0x000fe40007f1e0ff */
[----:B------:R-:W-:-:S05]  /*8910*/  SHF.R.S32.HI R8, RZ, 0x1f, R8 ;  /* 0x0000001fff087819 */ /* 0x000fca0000011408 */
[--C-:B------:R-:W-:Y:S01]  /*8920*/  IMAD.X R11, R59, 0x1, R8.reuse, P1 ;  /* 0x000000013b0b7824 */ /* 0x100fe200008e0608 */
[----:B------:R-:W-:Y:S01]  /*8930*/  LEA R28, P1, R6, UR8, 0x1 ;  /* 0x00000008061c7c11 */ /* 0x000fe2000f8208ff */
[----:B------:R-:W-:Y:S01]  /*8940*/  IMAD.X R8, R58, 0x1, R8, P0 ;  /* 0x000000013a087824 */ /* 0x000fe200000e0608 */
[----:B------:R-:W-:Y:S02]  /*8950*/  LEA R24, P0, R12, UR8, 0x1 ;  /* 0x000000080c187c11 */ /* 0x000fe4000f8008ff */
[----:B------:R-:W-:Y:S02]  /*8960*/  LEA.HI.X R29, R6, UR9, R5, 0x1, P1 ;  /* 0x00000009061d7c11 */ /* 0x000fe400088f0c05 */
[----:B------:R-:W-:Y:S01]  /*8970*/  LEA.HI.X R25, R12, UR9, R9, 0x1, P0 ;  /* 0x000000090c197c11 */ /* 0x000fe200080f0c09 */
[----:B------:R-:W-:Y:S01]  /*8980*/  IMAD R9, R3, -0x40, R164 ;  /* 0xffffffc003097824 */ /* 0x000fe200078e02a4 */
[----:B------:R-:W-:-:S13]  /*8990*/  ISETP.NE.AND P0, PT, RZ, UR10, PT ;  /* 0x0000000aff007c0c */ /* 0x000fda000bf05270 */
        /* <DEDUP_REMOVED lines=25> */
[C---:B------:R-:W-:Y:S01]  /*8b30*/  IMAD.U32 R10, R12.reuse, 0x10000, RZ ;  /* 0x000100000c0a7824 */ /* 0x040fe200078e00ff */
[----:B------:R-:W-:Y:S02]  /*8b40*/  LOP3.LUT R0, R13, 0xffff0000, RZ, 0xc0, !PT ;  /* 0xffff00000d007812 */ /* 0x000fe400078ec0ff */
[----:B------:R-:W-:Y:S02]  /*8b50*/  LOP3.LUT R18, R12, 0xffff0000, RZ, 0xc0, !PT ;  /* 0xffff00000c127812 */ /* 0x000fe400078ec0ff */
[----:B------:R-:W-:-:S02]  /*8b60*/  SHF.L.U32 R17, R15, 0x10, RZ ;  /* 0x000000100f117819 */ /* 0x000fc400000006ff */
[----:B------:R-:W-:Y:S01]  /*8b70*/  LOP3.LUT R12, R15, 0xffff0000, RZ, 0xc0, !PT ;  /* 0xffff00000f0c7812 */ /* 0x000fe200078ec0ff */
[C---:B------:R-:W-:Y:S01]  /*8b80*/  IMAD.U32 R15, R14.reuse, 0x10000, RZ ;  /* 0x000100000e0f7824 */ /* 0x040fe200078e00ff */
        /* <DEDUP_REMOVED lines=9> */
[C---:B------:R-:W-:Y:S01]  /*8c20*/  FMUL.FTZ R23, R17.reuse, R14 ;  /* 0x0000000e11177220 */ /* 0x040fe20000410000 */
[----:B------:R-:W-:Y:S01]  /*8c30*/  FFMA.FTZ R0, R0, R21, R13 ;  /* 0x0000001500007223 */ /* 0x000fe2000001000d */
[----:B------:R-:W-:Y:S01]  /*8c40*/  SHF.L.U32 R13, R4, 0x10, RZ ;  /* 0x00000010040d7819 */ /* 0x000fe200000006ff */
[----:B------:R-:W-:Y:S01]  /*8c50*/  FFMA.FTZ R26, R17, R20, -R26 ;  /* 0x00000014111a7223 */ /* 0x000fe2000001081a */
[----:B------:R-:W-:Y:S01]  /*8c60*/  SHF.L.U32 R17, R6, 0x10, RZ ;  /* 0x0000001006117819 */ /* 0x000fe200000006ff */
[----:B------:R-:W-:-:S02]  /*8c70*/  IMAD.U32 R4, R7, 0x10000, RZ ;  /* 0x0001000007047824 */ /* 0x000fc400078e00ff */
[----:B------:R-:W-:Y:S01]  /*8c80*/  FMUL.FTZ R6, R22, R5 ;  /* 0x0000000516067220 */ /* 0x000fe20000410000 */
[-C--:B------:R-:W-:Y:S01]  /*8c90*/  FMUL.FTZ R7, R18, R13.reuse ;  /* 0x0000000d12077220 */ /* 0x080fe20000410000 */
[----:B------:R-:W-:Y:S01]  /*8ca0*/  FMUL.FTZ R13, R10, R13 ;  /* 0x0000000d0a0d7220 */ /* 0x000fe20000410000 */
[C---:B------:R-:W-:Y:S01]  /*8cb0*/  FMUL.FTZ R5, R15.reuse, R5 ;  /* 0x000000050f057220 */ /* 0x040fe20000410000 */
        /* <DEDUP_REMOVED lines=10> */
.L_x_7700:
[----:B------:R-:W-:Y:S05]  /*8d60*/  BSYNC B0 ;  /* 0x0000000000007941 */ /* 0x000fea0003800000 */
.L_x_7699:
[----:B-----5:R2:W-:Y:S02]  /*8d70*/  STS.128 [R171], R12 ;  /* 0x0000000cab007388 */ /* 0x0205e40000000c00 */
.L_x_7698:
[----:B------:R-:W-:Y:S05]  /*8d80*/  BSYNC B1 ;  /* 0x0000000000017941 */ /* 0x000fea0003800000 */
.L_x_7697:
        /* <DEDUP_REMOVED lines=22> */
[----:B------:R-:W-:-:S04]  /*8ef0*/  IADD3.X R7, R27, UR11, RZ, P1, !PT ;  /* 0x0000000b1b077c10 */ /* 0x000fc80008ffe4ff */
        /* <DEDUP_REMOVED lines=12> */
[C---:B------:R-:W-:Y:S02]  /*8fc0*/  LOP3.LUT R14, R5.reuse, 0xffff0000, RZ, 0xc0, !PT ;  /* 0xffff0000050e7812 */ /* 0x040fe400078ec0ff */
[----:B---3--:R-:W-:Y:S01]  /*8fd0*/  LOP3.LUT R23, R6, 0xffff0000, RZ, 0xc0, !PT ;  /* 0xffff000006177812 */ /* 0x008fe200078ec0ff */
[-C--:B------:R-:W-:Y:S01]  /*8fe0*/  FMUL.FTZ R21, R8, R15.reuse ;  /* 0x0000000f08157220 */ /* 0x080fe20000410000 */
[----:B------:R-:W-:Y:S01]  /*8ff0*/  FMUL.FTZ R15, R10, R15 ;  /* 0x0000000f0a0f7220 */ /* 0x000fe20000410000 */
[----:B------:R-:W-:Y:S01]  /*9000*/  SHF.L.U32 R5, R5, 0x10, RZ ;  /* 0x0000001005057819 */ /* 0x000fe200000006ff */
[-C--:B------:R-:W-:Y:S01]  /*9010*/  FMUL.FTZ R26, R12, R14.reuse ;  /* 0x0000000e0c1a7220 */ /* 0x080fe20000410000 */
[----:B------:R-:W-:Y:S01]  /*9020*/  LOP3.LUT R20, R7, 0xffff0000, RZ, 0xc0, !PT ;  /* 0xffff000007147812 */ /* 0x000fe200078ec0ff */
[----:B------:R-:W-:Y:S01]  /*9030*/  FMUL.FTZ R27, R17, R14 ;  /* 0x0000000e111b7220 */ /* 0x000fe20000410000 */
[-C--:B------:R-:W-:Y:S01]  /*9040*/  FFMA.FTZ R8, R8, R23.reuse, R15 ;  /* 0x0000001708087223 */ /* 0x080fe2000001000f */
[----:B------:R-:W-:Y:S01]  /*9050*/  FFMA.FTZ R21, R10, R23, -R21 ;  /* 0x000000170a157223 */ /* 0x000fe20000010815 */
[----:B------:R-:W-:Y:S01]  /*9060*/  SHF.L.U32 R7, R7, 0x10, RZ ;  /* 0x0000001007077819 */ /* 0x000fe200000006ff */
[-C--:B------:R-:W-:Y:S01]  /*9070*/  FMUL.FTZ R15, R22, R5.reuse ;  /* 0x00000005160f7220 */ /* 0x080fe20000410000 */
[-C--:B------:R-:W-:Y:S01]  /*9080*/  FFMA.FTZ R26, R17, R20.reuse, -R26 ;  /* 0x00000014111a7223 */ /* 0x080fe2000001081a */
[----:B------:R-:W-:Y:S01]  /*9090*/  FFMA.FTZ R27, R12, R20, R27 ;  /* 0x000000140c1b7223 */ /* 0x000fe2000001001b */
[----:B------:R-:W-:Y:S01]  /*90a0*/  FMUL.FTZ R10, R19, R4 ;  /* 0x00000004130a7220 */ /* 0x000fe20000410000 */
[----:B------:R-:W-:Y:S01]  /*90b0*/  FMUL.FTZ R5, R18, R5 ;  /* 0x0000000512057220 */ /* 0x000fe20000410000 */
[----:B------:R-:W-:-:S02]  /*90c0*/  IMAD.U32 R6, R6, 0x10000, RZ ;  /* 0x0001000006067824 */ /* 0x000fc400078e00ff */
[C---:B------:R-:W-:Y:S01]  /*90d0*/  FMUL.FTZ R4, R13.reuse, R4 ;  /* 0x000000040d047220 */ /* 0x040fe20000410000 */
[-C--:B------:R-:W-:Y:S01]  /*90e0*/  FFMA.FTZ R15, R18, R7.reuse, -R15 ;  /* 0x00000007120f7223 */ /* 0x080fe2000001080f */
[----:B------:R-:W-:Y:S01]  /*90f0*/  FFMA.FTZ R22, R22, R7, R5 ;  /* 0x0000000716167223 */ /* 0x000fe20000010005 */
[-C--:B------:R-:W-:Y:S01]  /*9100*/  FFMA.FTZ R10, R13, R6.reuse, -R10 ;  /* 0x000000060d0a7223 */ /* 0x080fe2000001080a */
[----:B------:R-:W-:Y:S01]  /*9110*/  FFMA.FTZ R19, R19, R6, R4 ;  /* 0x0000000613137223 */ /* 0x000fe20000010004 */
[----:B------:R-:W-:Y:S02]  /*9120*/  F2FP.BF16.F32.PACK_AB R26, R27, R26 ;  /* 0x0000001a1b1a723e */ /* 0x000fe400000010ff */
[----:B------:R-:W-:Y:S02]  /*9130*/  F2FP.BF16.F32.PACK_AB R14, R22, R15 ;  /* 0x0000000f160e723e */ /* 0x000fe400000010ff */
[----:B------:R-:W-:Y:S01]  /*9140*/  F2FP.BF16.F32.PACK_AB R13, R8, R21 ;  /* 0x00000015080d723e */ /* 0x000fe200000010ff */
[----:B------:R-:W-:Y:S01]  /*9150*/  IMAD.MOV.U32 R15, RZ, RZ, R26 ;  /* 0x000000ffff0f7224 */ /* 0x000fe200078e001a */
[----:B------:R-:W-:-:S02]  /*9160*/  F2FP.BF16.F32.PACK_AB R12, R19, R10 ;  /* 0x0000000a130c723e */ /* 0x000fc400000010ff */
.L_x_7704:
[----:B------:R-:W-:Y:S05]  /*9170*/  BSYNC B0 ;  /* 0x0000000000007941 */ /* 0x000fea0003800000 */
.L_x_7703:
[----:B-----5:R4:W-:Y:S02]  /*9180*/  STS.128 [R171+0x800], R12 ;  /* 0x0008000cab007388 */ /* 0x0209e40000000c00 */
.L_x_7702:
[----:B------:R-:W-:Y:S05]  /*9190*/  BSYNC B1 ;  /* 0x0000000000017941 */ /* 0x000fea0003800000 */
.L_x_7701:
        /* <DEDUP_REMOVED lines=26> */
[C---:B-----5:R-:W-:Y:S01]  /*9340*/  LOP3.LUT R8, R29.reuse, 0xffff0000, RZ, 0xc0, !PT ;  /* 0xffff00001d087812 */ /* 0x060fe200078ec0ff */
[----:B------:R-:W-:Y:S01]  /*9350*/  IMAD.U32 R18, R30, 0x10000, RZ ;  /* 0x000100001e127824 */ /* 0x000fe200078e00ff */
[----:B--2-4-:R-:W-:Y:S01]  /*9360*/  SHF.L.U32 R12, R29, 0x10, RZ ;  /* 0x000000101d0c7819 */ /* 0x014fe200000006ff */
        /* <DEDUP_REMOVED lines=11> */
[----:B------:R-:W-:Y:S01]  /*9420*/  FMUL.FTZ R15, R12, R15 ;  /* 0x0000000f0c0f7220 */ /* 0x000fe20000410000 */
[-C--:B------:R-:W-:Y:S01]  /*9430*/  FMUL.FTZ R22, R14, R20.reuse ;  /* 0x000000140e167220 */ /* 0x080fe20000410000 */
[----:B------:R-:W-:Y:S01]  /*9440*/  SHF.L.U32 R4, R4, 0x10, RZ ;  /* 0x0000001004047819 */ /* 0x000fe200000006ff */
[-C--:B------:R-:W-:Y:S01]  /*9450*/  FFMA.FTZ R19, R12, R23.reuse, -R19 ;  /* 0x000000170c137223 */ /* 0x080fe20000010813 */
[----:B------:R-:W-:Y:S01]  /*9460*/  FFMA.FTZ R8, R8, R23, R15 ;  /* 0x0000001708087223 */ /* 0x000fe2000001000f */
[C---:B------:R-:W-:Y:S01]  /*9470*/  FMUL.FTZ R27, R17.reuse, R20 ;  /* 0x00000014111b7220 */ /* 0x040fe20000410000 */
[----:B------:R-:W-:Y:S01]  /*9480*/  FFMA.FTZ R22, R17, R21, -R22 ;  /* 0x0000001511167223 */ /* 0x000fe20000010816 */
[----:B------:R-:W-:Y:S01]  /*9490*/  SHF.L.U32 R6, R6, 0x10, RZ ;  /* 0x0000001006067819 */ /* 0x000fe200000006ff */
[----:B------:R-:W-:Y:S01]  /*94a0*/  FMUL.FTZ R15, R30, R5 ;  /* 0x000000051e0f7220 */ /* 0x000fe20000410000 */
[----:B------:R-:W-:-:S02]  /*94b0*/  IMAD.U32 R7, R7, 0x10000, RZ ;  /* 0x0001000007077824 */ /* 0x000fc400078e00ff */
[-C--:B------:R-:W-:Y:S01]  /*94c0*/  FMUL.FTZ R12, R28, R4.reuse ;  /* 0x000000041c0c7220 */ /* 0x080fe20000410000 */
[C---:B------:R-:W-:Y:S01]  /*94d0*/  FMUL.FTZ R17, R13.reuse, R4 ;  /* 0x000000040d117220 */ /* 0x040fe20000410000 */
[----:B------:R-:W-:Y:S01]  /*94e0*/  FMUL.FTZ R5, R18, R5 ;  /* 0x0000000512057220 */ /* 0x000fe20000410000 */
        /* <DEDUP_REMOVED lines=9> */
.L_x_7708:
[----:B------:R-:W-:Y:S05]  /*9580*/  BSYNC B0 ;  /* 0x0000000000007941 */ /* 0x000fea0003800000 */
.L_x_7707:
[----:B-----5:R1:W-:Y:S02]  /*9590*/  STS.128 [R171+0x1000], R28 ;  /* 0x0010001cab007388 */ /* 0x0203e40000000c00 */
.L_x_7706:
[----:B------:R-:W-:Y:S05]  /*95a0*/  BSYNC B1 ;  /* 0x0000000000017941 */ /* 0x000fea0003800000 */
.L_x_7705:
        /* <DEDUP_REMOVED lines=24> */
[----:B------:R-:W2:Y:S01]  /*9730*/  LDG.E.64 R6, desc[UR6][R6.64] ;  /* 0x0000000606067981 */ /* 0x000ea2000c1e1b00 */
[C---:B-----5:R-:W-:Y:S01]  /*9740*/  SHF.L.U32 R8, R25.reuse, 0x10, RZ ;  /* 0x0000001019087819 */ /* 0x060fe200000006ff */
[----:B------:R-:W-:Y:S01]  /*9750*/  IMAD.U32 R9, R24, 0x10000, RZ ;  /* 0x0001000018097824 */ /* 0x000fe200078e00ff */
[----:B------:R-:W-:Y:S01]  /*9760*/  LOP3.LUT R2, R25, 0xffff0000, RZ, 0xc0, !PT ;  /* 0xffff000019027812 */ /* 0x000fe200078ec0ff */
[----:B------:R-:W-:Y:S01]  /*9770*/  IMAD.U32 R15, R26, 0x10000, RZ ;  /* 0x000100001a0f7824 */ /* 0x000fe200078e00ff */
[C---:B------:R-:W-:Y:S02]  /*9780*/  LOP3.LUT R13, R27.reuse, 0xffff0000, RZ, 0xc0, !PT ;  /* 0xffff00001b0d7812 */ /* 0x040fe400078ec0ff */
        /* <DEDUP_REMOVED lines=10> */
[CC--:B------:R-:W-:Y:S01]  /*9830*/  FMUL.FTZ R11, R13.reuse, R16.reuse ;  /* 0x000000100d0b7220 */ /* 0x0c0fe20000410000 */
        /* <DEDUP_REMOVED lines=20> */
.L_x_7711:
[----:B------:R-:W-:Y:S05]  /*9980*/  BSYNC B0 ;  /* 0x0000000000007941 */ /* 0x000fea0003800000 */
.L_x_7710:
[----:B-----5:R4:W-:Y:S01]  /*9990*/  STS.128 [R171+0x1800], R24 ;  /* 0x00180018ab007388 */ /* 0x0209e20000000c00 */
[----:B------:R-:W-:Y:S05]  /*99a0*/  BRA `(.L_x_7709) ;  /* 0x0000001c00747947 */ /* 0x000fea0003800000 */
.L_x_7696:
        /* <DEDUP_REMOVED lines=95> */
.L_x_7715:
[----:B------:R-:W-:Y:S05]  /*9fa0*/  BSYNC B0 ;  /* 0x0000000000007941 */ /* 0x000fea0003800000 */
.L_x_7714:
[----:B-----5:R3:W-:Y:S02]  /*9fb0*/  STS.128 [R171], R20 ;  /* 0x00000014ab007388 */ /* 0x0207e40000000c00 */
.L_x_7713:
[----:B------:R-:W-:Y:S05]  /*9fc0*/  BSYNC B1 ;  /* 0x0000000000017941 */ /* 0x000fea0003800000 */
.L_x_7712:
        /* <DEDUP_REMOVED lines=41> */
[----:B------:R-:W-:Y:S01]  /*a260*/  SHF.L.U32 R27, R22, 0x10, RZ ;  /* 0x00000010161b7819 */ /* 0x000fe200000006ff */
[C---:B------:R-:W-:Y:S01]  /*a270*/  IMAD.U32 R26, R20.reuse, 0x10000, RZ ;  /* 0x00010000141a7824 */ /* 0x040fe200078e00ff */
        /* <DEDUP_REMOVED lines=54> */
.L_x_7719:
[----:B------:R-:W-:Y:S05]  /*a5e0*/  BSYNC B0 ;  /* 0x0000000000007941 */ /* 0x000fea0003800000 */
.L_x_7718:
[----:B-----5:R1:W-:Y:S02]  /*a5f0*/  STS.128 [R171+0x800], R20 ;  /* 0x00080014ab007388 */ /* 0x0203e40000000c00 */
.L_x_7717:
[----:B------:R-:W-:Y:S05]  /*a600*/  BSYNC B1 ;  /* 0x0000000000017941 */ /* 0x000fea0003800000 */
.L_x_7716:
        /* <DEDUP_REMOVED lines=38> */
[C---:B-----5:R-:W-:Y:S01]  /*a870*/  IMAD.U32 R27, R20.reuse, 0x10000, RZ ;  /* 0x00010000141b7824 */ /* 0x060fe200078e00ff */
[----:B------:R-:W-:Y:S01]  /*a880*/  LOP3.LUT R26, R20, 0xffff0000, RZ, 0xc0, !PT ;  /* 0xffff0000141a7812 */ /* 0x000fe200078ec0ff */
[----:B------:R-:W-:Y:S01]  /*a890*/  IMAD.U32 R31, R23, 0x10000, RZ ;  /* 0x00010000171f7824 */ /* 0x000fe200078e00ff */
[C---:B------:R-:W-:Y:S02]  /*a8a0*/  LOP3.LUT R20, R21.reuse, 0xffff0000, RZ, 0xc0, !PT ;  /* 0xffff000015147812 */ /* 0x040fe400078ec0ff */
[----:B-1----:R-:W-:Y:S02]  /*a8b0*/  SHF.L.U32 R29, R21, 0x10, RZ ;  /* 0x00000010151d7819 */ /* 0x002fe400000006ff */
[----:B------:R-:W-:Y:S01]  /*a8c0*/  LOP3.LUT R21, R23, 0xffff0000, RZ, 0xc0, !PT ;  /* 0xffff000017157812 */ /* 0x000fe200078ec0ff */
[C---:B------:R-:W-:Y:S01]  /*a8d0*/  IMAD.U32 R28, R22.reuse, 0x10000, RZ ;  /* 0x00010000161c7824 */ /* 0x040fe200078e00ff */
[----:B------:R-:W-:-:S02]  /*a8e0*/  LOP3.LUT R22, R22, 0xffff0000, RZ, 0xc0, !PT ;  /* 0xffff000016167812 */ /* 0x000fc400078ec0ff */
[C---:B---3--:R-:W-:Y:S02]  /*a8f0*/  SHF.L.U32 R30, R4.reuse, 0x10, RZ ;  /* 0x00000010041e7819 */ /* 0x048fe400000006ff */
[----:B------:R-:W-:Y:S01]  /*a900*/  LOP3.LUT R23, R4, 0xffff0000, RZ, 0xc0, !PT ;  /* 0xffff000004177812 */ /* 0x000fe200078ec0ff */
[C---:B------:R-:W-:Y:S01]  /*a910*/  IMAD.U32 R4, R5.reuse, 0x10000, RZ ;  /* 0x0001000005047824 */ /* 0x040fe200078e00ff */
[----:B------:R-:W-:Y:S01]  /*a920*/  LOP3.LUT R33, R5, 0xffff0000, RZ, 0xc0, !PT ;  /* 0xffff000005217812 */ /* 0x000fe200078ec0ff */
[C---:B------:R-:W-:Y:S01]  /*a930*/  IMAD.U32 R5, R7.reuse, 0x10000, RZ ;  /* 0x0001000007057824 */ /* 0x040fe200078e00ff */
[----:B------:R-:W-:Y:S02]  /*a940*/  LOP3.LUT R34, R7, 0xffff0000, RZ, 0xc0, !PT ;  /* 0xffff000007227812 */ /* 0x000fe400078ec0ff */
[----:B------:R-:W-:Y:S01]  /*a950*/  SHF.L.U32 R32, R6, 0x10, RZ ;  /* 0x0000001006207819 */ /* 0x000fe200000006ff */
[C---:B--2---:R-:W-:Y:S01]  /*a960*/  IMAD.U32 R7, R13.reuse, 0x10000, RZ ;  /* 0x000100000d077824 */ /* 0x044fe200078e00ff */
[----:B------:R-:W-:-:S02]  /*a970*/  LOP3.LUT R36, R13, 0xffff0000, RZ, 0xc0, !PT ;  /* 0xffff00000d247812 */ /* 0x000fc400078ec0ff */
[C---:B------:R-:W-:Y:S02]  /*a980*/  SHF.L.U32 R37, R14.reuse, 0x10, RZ ;  /* 0x000000100e257819 */ /* 0x040fe400000006ff */
        /* <DEDUP_REMOVED lines=43> */
.L_x_7723:
[----:B------:R-:W-:Y:S05]  /*ac40*/  BSYNC B0 ;  /* 0x0000000000007941 */ /* 0x000fea0003800000 */
.L_x_7722:
[----:B-----5:R3:W-:Y:S02]  /*ac50*/  STS.128 [R171+0x1000], R20 ;  /* 0x00100014ab007388 */ /* 0x0207e40000000c00 */
.L_x_7721:
[----:B------:R-:W-:Y:S05]  /*ac60*/  BSYNC B1 ;  /* 0x0000000000017941 */ /* 0x000fea0003800000 */
.L_x_7720:
        /* <DEDUP_REMOVED lines=18> */
[----:B--2---:R-:W-:Y:S01]  /*ad90*/  IMAD R15, R63, 0x30, RZ ;  /* 0x000000303f0f7824 */ /* 0x004fe200078e02ff */
        /* <DEDUP_REMOVED lines=31> */
[----:B------:R-:W-:Y:S01]  /*af90*/  SHF.L.U32 R7, R17, 0x10, RZ ;  /* 0x0000001011077819 */ /* 0x000fe200000006ff */
[----:B------:R-:W-:Y:S01]  /*afa0*/  IMAD.U32 R16, R19, 0x10000, RZ ;  /* 0x0001000013107824 */ /* 0x000fe200078e00ff */
[----:B------:R-:W-:-:S02]  /*afb0*/  LOP3.LUT R29, R17, 0xffff0000, RZ, 0xc0, !PT ;  /* 0xffff0000111d7812 */ /* 0x000fc400078ec0ff */
[----:B------:R-:W-:Y:S02]  /*afc0*/  LOP3.LUT R17, R18, 0xffff0000, RZ, 0xc0, !PT ;  /* 0xffff000012117812 */ /* 0x000fe400078ec0ff */
[----:B------:R-:W-:Y:S02]  /*afd0*/  LOP3.LUT R30, R19, 0xffff0000, RZ, 0xc0, !PT ;  /* 0xffff0000131e7812 */ /* 0x000fe400078ec0ff */
[----:B---3--:R-:W-:Y:S01]  /*afe0*/  SHF.L.U32 R19, R20, 0x10, RZ ;  /* 0x0000001014137819 */ /* 0x008fe200000006ff */
[C---:B------:R-:W-:Y:S01]  /*aff0*/  IMAD.U32 R18, R21.reuse, 0x10000, RZ ;  /* 0x0001000015127824 */ /* 0x040fe200078e00ff */
[----:B------:R-:W-:Y:S01]  /*b000*/  LOP3.LUT R32, R21, 0xffff0000, RZ, 0xc0, !PT ;  /* 0xffff000015207812 */ /* 0x000fe200078ec0ff */
[----:B------:R-:W-:Y:S01]  /*b010*/  IMAD.U32 R31, R22, 0x10000, RZ ;  /* 0x00010000161f7824 */ /* 0x000fe200078e00ff */
[----:B------:R-:W-:Y:S02]  /*b020*/  LOP3.LUT R20, R20, 0xffff0000, RZ, 0xc0, !PT ;  /* 0xffff000014147812 */ /* 0x000fe400078ec0ff */
[----:B------:R-:W-:-:S02]  /*b030*/  SHF.L.U32 R21, R23, 0x10, RZ ;  /* 0x0000001017157819 */ /* 0x000fc400000006ff */
        /* <DEDUP_REMOVED lines=24> */
[----:B------:R-:W-:-:S02]  /*b1c0*/  SHF.L.U32 R21, R27, 0x10, RZ ;  /* 0x000000101b157819 */ /* 0x000fc400000006ff */
        /* <DEDUP_REMOVED lines=13> */
.L_x_7725:
[----:B------:R-:W-:Y:S05]  /*b2a0*/  BSYNC B0 ;  /* 0x0000000000007941 */ /* 0x000fea0003800000 */
.L_x_7724:
[----:B-----5:R1:W-:Y:S01]  /*b2b0*/  STS.128 [R171+0x1800], R4 ;  /* 0x00180004ab007388 */ /* 0x0203e20000000c00 */
[----:B------:R-:W-:Y:S05]  /*b2c0*/  BRA `(.L_x_7709) ;  /* 0x00000004002c7947 */ /* 0x000fea0003800000 */
.L_x_7695:
[----:B------:R-:W1:Y:S01]  /*b2d0*/  S2R R3, SR_CTAID.X ;  /* 0x0000000000037919 */ /* 0x000e620000002500 */
[C---:B------:R-:W-:Y:S01]  /*b2e0*/  VIADD R0, R130.reuse, 0x10 ;  /* 0x0000001082007836 */ /* 0x040fe20000000000 */
[----:B------:R-:W-:Y:S01]  /*b2f0*/  BSSY B0, `(.L_x_7726) ;  /* 0x0000014000007945 */ /* 0x000fe20003800000 */
[C---:B------:R-:W-:Y:S02]  /*b300*/  VIADD R10, R130.reuse, 0x20 ;  /* 0x00000020820a7836 */ /* 0x040fe40000000000 */
[----:B--234-:R-:W-:Y:S02]  /*b310*/  VIADD R12, R130, 0x30 ;  /* 0x00000030820c7836 */ /* 0x01cfe40000000000 */
        /* <DEDUP_REMOVED lines=17> */
.L_x_7727:
[----:B------:R-:W-:Y:S05]  /*b430*/  BSYNC B0 ;  /* 0x0000000000007941 */ /* 0x000fea0003800000 */
.L_x_7726:
[----:B------:R-:W-:Y:S04]  /*b440*/  BSSY B0, `(.L_x_7728) ;  /* 0x0000010000007945 */ /* 0x000fe80003800000 */
[----:B------:R-:W-:Y:S05]  /*b450*/  @P1 BRA `(.L_x_7729) ;  /* 0x0000000000381947 */ /* 0x000fea0003800000 */
[----:B------:R-:W-:Y:S02]  /*b460*/  ULDC UR5, c[0x0][0x2d0] ;  /* 0x0000b40000057ab9 */ /* 0x000fe40000000800 */
[----:B------:R-:W-:-:S13]  /*b470*/  ISETP.GE.AND P0, PT, R100, UR5, PT ;  /* 0x0000000564007c0c */ /* 0x000fda000bf06270 */
[----:B------:R3:W-:Y:S01]  /*b480*/  @P0 STS.128 [R171+0x800], RZ ;  /* 0x000800ffab000388 */ /* 0x0007e20000000c00 */
[----:B------:R-:W-:Y:S05]  /*b490*/  @P0 BRA `(.L_x_7729) ;  /* 0x0000000000280947 */ /* 0x000fea0003800000 */
[----:B--2---:R-:W2:Y:S01]  /*b4a0*/  LDC.64 R4, c[0x0][0x240] ;  /* 0x00009000ff047b82 */ /* 0x004ea20000000a00 */
[----:B------:R-:W-:Y:S01]  /*b4b0*/  ULDC.64 UR8, c[0x0][0x210] ;  /* 0x0000840000087ab9 */ /* 0x000fe20000000a00 */
[----:B--2---:R-:W-:-:S04]  /*b4c0*/  LEA R2, P0, R4, R132, 0x4 ;  /* 0x0000008404027211 */ /* 0x004fc800078020ff */
[----:B------:R-:W-:Y:S02]  /*b4d0*/  LEA.HI.X R5, R4, R135, R5, 0x4, P0 ;  /* 0x0000008704057211 */ /* 0x000fe400000f2405 */
[----:B------:R-:W-:-:S04]  /*b4e0*/  LEA R4, P0, R2, UR8, 0x1 ;  /* 0x0000000802047c11 */ /* 0x000fc8000f8008ff */
[----:B------:R-:W-:-:S05]  /*b4f0*/  LEA.HI.X R5, R2, UR9, R5, 0x1, P0 ;  /* 0x0000000902057c11 */ /* 0x000fca00080f0c05 */
[----:B------:R-:W-:Y:S01]  /*b500*/  @!PT LDS RZ, [RZ] ;  /* 0x00000000fffff984 */ /* 0x000fe20000000800 */
[----:B------:R-:W-:Y:S01]  /*b510*/  @!PT LDS RZ, [RZ] ;  /* 0x00000000fffff984 */ /* 0x000fe20000000800 */
[----:B------:R-:W-:Y:S01]  /*b520*/  @!PT LDS RZ, [RZ] ;  /* 0x00000000fffff984 */ /* 0x000fe20000000800 */
[----:B------:R4:W-:Y:S04]  /*b530*/  LDGSTS.E.BYPASS.LTC128B.128 [R171+0x800], desc[UR6][R4.64] ;  /* 0x0080000004ab7fae */ /* 0x0009e8000b901d46 */
.L_x_7729:
[----:B------:R-:W-:Y:S05]  /*b540*/  BSYNC B0 ;  /* 0x0000000000007941 */ /* 0x000fea0003800000 */
.L_x_7728:
[----:B------:R-:W-:Y:S04]  /*b550*/  BSSY B0, `(.L_x_7730) ;  /* 0x0000010000007945 */ /* 0x000fe80003800000 */
[----:B------:R-:W-:Y:S05]  /*b560*/  @P2 BRA `(.L_x_7731) ;  /* 0x0000000000382947 */ /* 0x000fea0003800000 */
[----:B------:R-:W-:Y:S02]  /*b570*/  ULDC UR5, c[0x0][0x2d0] ;  /* 0x0000b40000057ab9 */ /* 0x000fe40000000800 */
[----:B------:R-:W-:-:S13]  /*b580*/  ISETP.GE.AND P0, PT, R100, UR5, PT ;  /* 0x0000000564007c0c */ /* 0x000fda000bf06270 */
[----:B------:R1:W-:Y:S01]  /*b590*/  @P0 STS.128 [R171+0x1000], RZ ;  /* 0x001000ffab000388 */ /* 0x0003e20000000c00 */
[----:B------:R-:W-:Y:S05]  /*b5a0*/  @P0 BRA `(.L_x_7731) ;  /* 0x0000000000280947 */ /* 0x000fea0003800000 */
[----:B--2-4-:R-:W2:Y:S01]  /*b5b0*/  LDC.64 R4, c[0x0][0x240] ;  /* 0x00009000ff047b82 */ /* 0x014ea20000000a00 */
        /* <DEDUP_REMOVED lines=9> */
.L_x_7731:
[----:B------:R-:W-:Y:S05]  /*b650*/  BSYNC B0 ;  /* 0x0000000000007941 */ /* 0x000fea0003800000 */
.L_x_7730:
[----:B------:R-:W-:Y:S05]  /*b660*/  @P3 BRA `(.L_x_7709) ;  /* 0x0000000000443947 */ /* 0x000fea0003800000 */
[----:B------:R-:W-:Y:S02]  /*b670*/  ULDC UR5, c[0x0][0x2d0] ;  /* 0x0000b40000057ab9 */ /* 0x000fe40000000800 */
[----:B------:R-:W-:-:S13]  /*b680*/  ISETP.GE.AND P0, PT, R100, UR5, PT ;  /* 0x0000000564007c0c */ /* 0x000fda000bf06270 */
[----:B------:R1:W-:Y:S01]  /*b690*/  @P0 STS.128 [R171+0x1800], RZ ;  /* 0x001800ffab000388 */ /* 0x0003e20000000c00 */
[----:B------:R-:W-:Y:S05]  /*b6a0*/  @P0 BRA `(.L_x_7709) ;  /* 0x0000000000340947 */ /* 0x000fea0003800000 */
[----:B--2-4-:R-:W2:Y:S01]  /*b6b0*/  LDC.64 R4, c[0x0][0x240] ;  /* 0x00009000ff047b82 */ /* 0x014ea20000000a00 */
[----:B------:R-:W-:Y:S01]  /*b6c0*/  MOV R6, R132 ;  /* 0x0000008400067202 */ /* 0x000fe20000000f00 */
[----:B------:R-:W-:Y:S01]  /*b6d0*/  ULDC.64 UR8, c[0x0][0x210] ;  /* 0x0000840000087ab9 */ /* 0x000fe20000000a00 */
[----:B------:R-:W-:-:S03]  /*b6e0*/  MOV R7, R135 ;  /* 0x0000008700077202 */ /* 0x000fc60000000f00 */
[----:B--2---:R-:W-:-:S04]  /*b6f0*/  IMAD.WIDE.U32 R6, R4, 0x30, R6 ;  /* 0x0000003004067825 */ /* 0x004fc800078e0006 */
        /* <DEDUP_REMOVED lines=8> */
.L_x_7709:
[----:B------:R-:W-:Y:S05]  /*b780*/  BSYNC B2 ;  /* 0x0000000000027941 */ /* 0x000fea0003800000 */
.L_x_7694:
[----:B------:R-:W-:Y:S01]  /*b790*/  VIADD R172, R52, 0xffffffff ;  /* 0xffffffff34ac7836 */ /* 0x000fe20000000000 */
[----:B------:R-:W-:Y:S01]  /*b7a0*/  ULDC.64 UR12, c[0x0][0x218] ;  /* 0x00008600000c7ab9 */ /* 0x000fe20000000a00 */
[----:B-1----:R-:W1:Y:S01]  /*b7b0*/  S2R R6, SR_TID.X ;  /* 0x0000000000067919 */ /* 0x002e620000002100 */
[----:B--2-4-:R-:W2:Y:S01]  /*b7c0*/  LDC.64 R4, c[0x0][0x3c8] ;  /* 0x0000f200ff047b82 */ /* 0x014ea20000000a00 */
[----:B------:R-:W-:Y:S01]  /*b7d0*/  IMAD.SHL.U32 R2, R172, 0x80, RZ ;  /* 0x00000080ac027824 */ /* 0x000fe200078e00ff */
[----:B------:R-:W-:Y:S01]  /*b7e0*/  LEA R170, P0, R124, UR12, 0x1 ;  /* 0x0000000c7caa7c11 */ /* 0x000fe2000f8008ff */
[----:B------:R-:W-:Y:S01]  /*b7f0*/  VIADD R18, R130, 0x40 ;  /* 0x0000004082127836 */ /* 0x000fe20000000000 */
[----:B------:R-:W-:Y:S01]  /*b800*/  BSSY B0, `(.L_x_7732) ;  /* 0x0000016000007945 */ /* 0x000fe20003800000 */
[----:B------:R-:W-:Y:S01]  /*b810*/  IMAD.IADD R13, R53, 0x1, -R2 ;  /* 0x00000001350d7824 */ /* 0x000fe200078e0a02 */
[----:B------:R-:W-:Y:S01]  /*b820*/  LEA.HI.X R167, R124, UR13, R127, 0x1, P0 ;  /* 0x0000000d7ca77c11 */ /* 0x000fe200080f0c7f */
        /* <DEDUP_REMOVED lines=19> */
.L_x_7733:
[----:B------:R-:W-:Y:S05]  /*b960*/  BSYNC B0 ;  /* 0x0000000000007941 */ /* 0x000fea0003800000 */
.L_x_7732:
        /* <DEDUP_REMOVED lines=14> */
.L_x_7735:
[----:B------:R-:W-:Y:S05]  /*ba50*/  BSYNC B0 ;  /* 0x0000000000007941 */ /* 0x000fea0003800000 */
.L_x_7734:
[----:B---3--:R-:W-:Y:S01]  /*ba60*/  LEA.HI R20, R55, R55, RZ, 0x1 ;  /* 0x0000003737147211 */ /* 0x008fe200078f08ff */
[----:B------:R-:W-:Y:S01]  /*ba70*/  BSSY B0, `(.L_x_7736) ;  /* 0x0000010000007945 */ /* 0x000fe20003800000 */
[----:B------:R-:W-:Y:S02]  /*ba80*/  ISETP.GE.AND P1, PT, R11, R13, PT ;  /* 0x0000000d0b00720c */ /* 0x000fe40003f26270 */
[----:B------:R-:W-:Y:S02]  /*ba90*/  SHF.R.S32.HI R7, RZ, 0x1f, R165 ;  /* 0x0000001fff077819 */ /* 0x000fe400000114a5 */
[----:B------:R-:W-:Y:S01]  /*baa0*/  LOP3.LUT R20, R20, 0xfffffffe, RZ, 0xc0, !PT ;  /* 0xfffffffe14147812 */ /* 0x000fe200078ec0ff */
[----:B------:R-:W-:Y:S05]  /*bab0*/  @P2 BRA `(.L_x_7737) ;  /* 0x00000000002c2947 */ /* 0x000fea0003800000 */
[----:B------:R-:W-:Y:S02]  /*bac0*/  ULDC UR5, c[0x0][0x2d0] ;  /* 0x0000b40000057ab9 */ /* 0x000fe40000000800 */
[----:B------:R-:W-:-:S13]  /*bad0*/  ISETP.GE.AND P0, PT, R100, UR5, PT ;  /* 0x0000000564007c0c */ /* 0x000fda000bf06270 */
[----:B------:R3:W-:Y:S01]  /*bae0*/  @P0 STS.128 [R171+0x3000], RZ ;  /* 0x003000ffab000388 */ /* 0x0007e20000000c00 */
[----:B------:R-:W-:Y:S05]  /*baf0*/  @P0 BRA `(.L_x_7737) ;  /* 0x00000000001c0947 */ /* 0x000fea0003800000 */
[----:B-1----:R-:W1:Y:S02]  /*bb00*/  LDC.64 R8, c[0x0][0x248] ;  /* 0x00009200ff087b82 */ /* 0x002e640000000a00 */
[----:B-1----:R-:W-:-:S04]  /*bb10*/  LEA R22, P0, R8, R170, 0x6 ;  /* 0x000000aa08167211 */ /* 0x002fc800078030ff */
[----:B------:R-:W-:-:S05]  /*bb20*/  LEA.HI.X R23, R8, R167, R9, 0x6, P0 ;  /* 0x000000a708177211 */ /* 0x000fca00000f3409 */
[----:B------:R-:W-:Y:S01]  /*bb30*/  @!PT LDS RZ, [RZ] ;  /* 0x00000000fffff984 */ /* 0x000fe20000000800 */
[----:B------:R-:W-:Y:S01]  /*bb40*/  @!PT LDS RZ, [RZ] ;  /* 0x00000000fffff984 */ /* 0x000fe20000000800 */
[----:B------:R-:W-:Y:S01]  /*bb50*/  @!PT LDS RZ, [RZ] ;  /* 0x00000000fffff984 */ /* 0x000fe20000000800 */
[----:B------:R1:W-:Y:S04]  /*bb60*/  LDGSTS.E.BYPASS.LTC128B.128 [R171+0x3000], desc[UR6][R22.64] ;  /* 0x0300000016ab7fae */ /* 0x0003e8000b901d46 */
.L_x_7737:
[----:B------:R-:W-:Y:S05]  /*bb70*/  BSYNC B0 ;  /* 0x0000000000007941 */ /* 0x000fea0003800000 */
.L_x_7736:
[----:B------:R-:W-:Y:S04]  /*bb80*/  BSSY B0, `(.L_x_7738) ;  /* 0x0000010000007945 */ /* 0x000fe80003800000 */
[----:B------:R-:W-:Y:S05]  /*bb90*/  @P3 BRA `(.L_x_7739) ;  /* 0x0000000000383947 */ /* 0x000fea0003800000 */
[----:B------:R-:W-:Y:S02]  /*bba0*/  ULDC UR5, c[0x0][0x2d0] ;  /* 0x0000b40000057ab9 */ /* 0x000fe40000000800 */
[----:B------:R-:W-:-:S13]  /*bbb0*/  ISETP.GE.AND P0, PT, R100, UR5, PT ;  /* 0x0000000564007c0c */ /* 0x000fda000bf06270 */
[----:B------:R1:W-:Y:S01]  /*bbc0*/  @P0 STS.128 [R171+0x3800], RZ ;  /* 0x003800ffab000388 */ /* 0x0003e20000000c00 */
[----:B------:R-:W-:Y:S05]  /*bbd0*/  @P0 BRA `(.L_x_7739) ;  /* 0x0000000000280947 */ /* 0x000fea0003800000 */
[----:B-1----:R-:W1:Y:S01]  /*bbe0*/  LDC.64 R8, c[0x0][0x248] ;  /* 0x00009200ff087b82 */ /* 0x002e620000000a00 */
[----:B------:R-:W-:Y:S02]  /*bbf0*/  MOV R22, R170 ;  /* 0x000000aa00167202 */ /* 0x000fe40000000f00 */
[----:B------:R-:W-:-:S03]  /*bc00*/  MOV R23, R167 ;  /* 0x000000a700177202 */ /* 0x000fc60000000f00 */
[----:B-1----:R-:W-:-:S04]  /*bc10*/  IMAD.WIDE.U32 R22, R8, 0x60, R22 ;  /* 0x0000006008167825 */ /* 0x002fc800078e0016 */
[----:B------:R-:W-:-:S05]  /*bc20*/  IMAD R9, R9, 0x60, RZ ;  /* 0x0000006009097824 */ /* 0x000fca00078e02ff */
[----:B------:R-:W-:-:S05]  /*bc30*/  IADD3 R23, R9, R23, RZ ;  /* 0x0000001709177210 */ /* 0x000fca0007ffe0ff */
[----:B------:R-:W-:Y:S01]  /*bc40*/  @!PT LDS RZ, [RZ] ;  /* 0x00000000fffff984 */ /* 0x000fe20000000800 */
[----:B------:R-:W-:Y:S01]  /*bc50*/  @!PT LDS RZ, [RZ] ;  /* 0x00000000fffff984 */ /* 0x000fe20000000800 */
[----:B------:R-:W-:Y:S01]  /*bc60*/  @!PT LDS RZ, [RZ] ;  /* 0x00000000fffff984 */ /* 0x000fe20000000800 */
[----:B------:R1:W-:Y:S02]  /*bc70*/  LDGSTS.E.BYPASS.LTC128B.128 [R171+0x3800], desc[UR6][R22.64] ;  /* 0x0380000016ab7fae */ /* 0x0003e4000b901d46 */
.L_x_7739:
[----:B------:R-:W-:Y:S05]  /*bc80*/  BSYNC B0 ;  /* 0x0000000000007941 */ /* 0x000fea0003800000 */
.L_x_7738:
[----:B------:R-:W-:Y:S04]  /*bc90*/  BSSY B0, `(.L_x_7740) ;  /* 0x000000d000007945 */ /* 0x000fe80003800000 */
        /* <DEDUP_REMOVED lines=12> */
.L_x_7741:
[----:B------:R-:W-:Y:S05]  /*bd60*/  BSYNC B0 ;  /* 0x0000000000007941 */ /* 0x000fea0003800000 */
.L_x_7740:
        /* <DEDUP_REMOVED lines=16> */
.L_x_7743:
[----:B------:R-:W-:Y:S05]  /*be70*/  BSYNC B0 ;  /* 0x0000000000007941 */ /* 0x000fea0003800000 */
.L_x_7742:
        /* <DEDUP_REMOVED lines=16> */
.L_x_7745:
[----:B------:R-:W-:Y:S05]  /*bf80*/  BSYNC B0 ;  /* 0x0000000000007941 */ /* 0x000fea0003800000 */
.L_x_7744:
        /* <DEDUP_REMOVED lines=16> */
.L_x_7747:
[----:B------:R-:W-:Y:S05]  /*c090*/  BSYNC B0 ;  /* 0x0000000000007941 */ /* 0x000fea0003800000 */
.L_x_7746:
[----:B------:R-:W0:Y:S01]  /*c0a0*/  LDGDEPBAR ;  /* 0x00000000000079af */ /* 0x000e220000000000 */
[----:B------:R-:W-:Y:S01]  /*c0b0*/  ULDC.64 UR8, c[0x0][0x3d0] ;  /* 0x0000f40000087ab9 */ /* 0x000fe20000000a00 */
[-C--:B------:R-:W-:Y:S01]  /*c0c0*/  ISETP.GE.AND P0, PT, R130, R13.reuse, PT ;  /* 0x0000000d8200720c */ /* 0x080fe20003f06270 */
[----:B-1----:R-:W-:Y:S01]  /*c0d0*/  IMAD R8, R7, UR8, RZ ;  /* 0x0000000807087c24 */ /* 0x002fe2000f8e02ff */
[----:B------:R-:W-:Y:S01]  /*c0e0*/  ULDC.64 UR10, c[0x0][0x220] ;  /* 0x00008800000a7ab9 */ /* 0x000fe20000000a00 */
[C---:B------:R-:W-:Y:S01]  /*c0f0*/  IMAD.WIDE.U32 R128, R165.reuse, UR8, R128 ;  /* 0x00000008a5807c25 */ /* 0x040fe2000f8e0080 */
[----:B------:R-:W-:Y:S01]  /*c100*/  LEA R180, P1, R120, UR10, 0x1 ;  /* 0x0000000a78b47c11 */ /* 0x000fe2000f8208ff */
[----:B------:R-:W-:Y:S01]  /*c110*/  ULDC UR5, c[0x0][0x2e8] ;  /* 0x0000ba0000057ab9 */ /* 0x000fe20000000800 */
[----:B------:R-:W-:Y:S01]  /*c120*/  SHF.R.S32.HI R133, RZ, 0x1f, R6 ;  /* 0x0000001fff857819 */ /* 0x000fe20000011406 */
[----:B------:R-:W-:Y:S01]  /*c130*/  IMAD R8, R165, UR9, R8 ;  /* 0x00000009a5087c24 */ /* 0x000fe2000f8e0208 */
[----:B--2---:R-:W-:Y:S01]  /*c140*/  LEA R22, P3, R128, R4, 0x2 ;  /* 0x0000000480167211 */ /* 0x004fe200078610ff */
[----:B------:R-:W-:Y:S01]  /*c150*/  IMAD.IADD R20, R55, 0x1, -R20 ;  /* 0x0000000137147824 */ /* 0x000fe200078e0a14 */
[----:B------:R-:W-:Y:S01]  /*c160*/  LEA.HI.X R179, R120, UR11, R123, 0x1, P1 ;  /* 0x0000000b78b37c11 */ /* 0x000fe200088f0c7b */
[----:B------:R-:W-:Y:S01]  /*c170*/  IMAD.IADD R8, R129, 0x1, R8 ;  /* 0x0000000181087824 */ /* 0x000fe200078e0208 */
[----:B------:R-:W-:-:S02]  /*c180*/  ISETP.GE.AND P1, PT, R16, R13, PT ;  /* 0x0000000d1000720c */ /* 0x000fc40003f26270 */
[----:B------:R-:W-:Y:S02]  /*c190*/  ISETP.GE.AND P2, PT, R0, R13, PT ;  /* 0x0000000d0000720c */ /* 0x000fe40003f46270 */
[----:B------:R-:W-:Y:S02]  /*c1a0*/  LEA.HI.X R23, R128, R5, R8, 0x2, P3 ;  /* 0x0000000580177211 */ /* 0x000fe400018f1408 */
[-C--:B------:R-:W-:Y:S02]  /*c1b0*/  ISETP.GE.AND P4, PT, R10, R13.reuse, PT ;  /* 0x0000000d0a00720c */ /* 0x080fe40003f86270 */
[----:B------:R-:W-:Y:S01]  /*c1c0*/  ISETP.GE.AND P6, PT, R12, R13, PT ;  /* 0x0000000d0c00720c */ /* 0x000fe20003fc6270 */
[----:B------:R1:W5:Y:S01]  /*c1d0*/  LDG.E R7, desc[UR6][R22.64] ;  /* 0x0000000616077981 */ /* 0x000362000c1e1900 */
[----:B------:R-:W-:-:S04]  /*c1e0*/  DEPBAR.LE SB0, 0x0 ;  /* 0x000080000000791a */ /* 0x000fc80000000000 */
[----:B------:R-:W-:Y:S01]  /*c1f0*/  BAR.SYNC.DEFER_BLOCKING 0x0 ;  /* 0x0000000000007b1d */ /* 0x000fe20000010000 */
[----:B------:R-:W-:Y:S01]  /*c200*/  LEA.HI R4, R133, R6, RZ, 0x3 ;  /* 0x0000000685047211 */ /* 0x000fe200078f18ff */
[----:B------:R-:W-:Y:S01]  /*c210*/  IMAD.SHL.U32 R132, R56, 0x40, RZ ;  /* 0x0000004038847824 */ /* 0x000fe200078e00ff */
[----:B------:R-:W-:-:S03]  /*c220*/  ISETP.GE.AND P5, PT, R18, R13, PT ;  /* 0x0000000d1200720c */ /* 0x000fc60003fa6270 */
[----:B------:R-:W2:Y:S01]  /*c230*/  MUFU.RCP R102, UR5 ;  /* 0x0000000500667d08 */ /* 0x000ea20008001000 */
[----:B------:R-:W-:Y:S01]  /*c240*/  BSSY B0, `(.L_x_7748) ;  /* 0x000000e000007945 */ /* 0x000fe20003800000 */
[----:B------:R1:W-:Y:S01]  /*c250*/  @P0 STS.128 [R171+0x6000], RZ ;  /* 0x006000ffab000388 */ /* 0x0003e20000000c00 */
[----:B------:R-:W-:Y:S02]  /*c260*/  P2R R8, PR, RZ, 0x2 ;  /* 0x00000002ff087803 */ /* 0x000fe40000000000 */
        /* <DEDUP_REMOVED lines=11> */
.L_x_7749:
[----:B------:R-:W-:Y:S05]  /*c320*/  BSYNC B0 ;  /* 0x0000000000007941 */ /* 0x000fea0003800000 */
.L_x_7748:
        /* <DEDUP_REMOVED lines=13> */
[----:B------:R-:W-:Y:S02]  /*c400*/  LOP3.LUT R4, R5, 0x8, R4, 0xf8, !PT ;  /* 0x0000000805047812 */ /* 0x000fe400078ef804 */
[----:B------:R-:W-:Y:S02]  /*c410*/  SHF.R.S32.HI R103, RZ, 0x5, R133 ;  /* 0x00000005ff677819 */ /* 0x000fe40000011485 */
[----:B------:R-:W-:Y:S02]  /*c420*/  SHF.R.U32.HI R10, RZ, 0x3, R10 ;  /* 0x00000003ff0a7819 */ /* 0x000fe4000001160a */
[----:B------:R-:W-:Y:S01]  /*c430*/  SHF.R.U32.HI R5, RZ, 0x3, R5 ;  /* 0x00000003ff057819 */ /* 0x000fe20000011605 */
[----:B------:R-:W-:Y:S01]  /*c440*/  IMAD R158, R103, 0x400, R132 ;  /* 0x00000400679e7824 */ /* 0x000fe200078e0284 */
        /* <DEDUP_REMOVED lines=14> */
.L_x_7751:
[----:B------:R-:W-:Y:S05]  /*c530*/  BSYNC B0 ;  /* 0x0000000000007941 */ /* 0x000fea0003800000 */
.L_x_7750:
        /* <DEDUP_REMOVED lines=19> */
.L_x_7753:
[----:B------:R-:W-:Y:S05]  /*c670*/  BSYNC B0 ;  /* 0x0000000000007941 */ /* 0x000fea0003800000 */
.L_x_7752:
[----:B------:R1:W-:Y:S01]  /*c680*/  @P6 STS.128 [R171+0x7800], RZ ;  /* 0x007800ffab006388 */ /* 0x0003e20000000c00 */
[----:B------:R-:W-:Y:S04]  /*c690*/  BSSY B0, `(.L_x_7754) ;  /* 0x000000f000007945 */ /* 0x000fe80003800000 */
[----:B------:R-:W-:Y:S05]  /*c6a0*/  @P6 BRA `(.L_x_7755) ;  /* 0x0000000000346947 */ /* 0x000fea0003800000 */
[----:B------:R-:W-:Y:S02]  /*c6b0*/  ULDC UR5, c[0x0][0x2d0] ;  /* 0x0000b40000057ab9 */ /* 0x000fe40000000800 */
[----:B------:R-:W-:-:S13]  /*c6c0*/  ISETP.GE.AND P0, PT, R100, UR5, PT ;  /* 0x0000000564007c0c */ /* 0x000fda000bf06270 */
[----:B------:R1:W-:Y:S01]  /*c6d0*/  @P0 STS.128 [R171+0x7800], RZ ;  /* 0x007800ffab000388 */ /* 0x0003e20000000c00 */
[----:B------:R-:W-:Y:S05]  /*c6e0*/  @P0 BRA `(.L_x_7755) ;  /* 0x0000000000240947 */ /* 0x000fea0003800000 */
[----:B------:R-:W2:Y:S01]  /*c6f0*/  LDC.64 R4, c[0x0][0x250] ;  /* 0x00009400ff047b82 */ /* 0x000ea20000000a00 */
[----:B------:R-:W-:-:S05]  /*c700*/  MOV R178, R180 ;  /* 0x000000b400b27202 */ /* 0x000fca0000000f00 */
[----:B--2---:R-:W-:-:S04]  /*c710*/  IMAD.WIDE.U32 R10, R4, 0x60, R178 ;  /* 0x00000060040a7825 */ /* 0x004fc800078e00b2 */
[----:B------:R-:W-:-:S05]  /*c720*/  IMAD R5, R5, 0x60, RZ ;  /* 0x0000006005057824 */ /* 0x000fca00078e02ff */
[----:B------:R-:W-:-:S05]  /*c730*/  IADD3 R11, R5, R11, RZ ;  /* 0x0000000b050b7210 */ /* 0x000fca0007ffe0ff */
[----:B------:R-:W-:Y:S01]  /*c740*/  @!PT LDS RZ, [RZ] ;  /* 0x00000000fffff984 */ /* 0x000fe20000000800 */
[----:B------:R-:W-:Y:S01]  /*c750*/  @!PT LDS RZ, [RZ] ;  /* 0x00000000fffff984 */ /* 0x000fe20000000800 */
[----:B------:R-:W-:Y:S01]  /*c760*/  @!PT LDS RZ, [RZ] ;  /* 0x00000000fffff984 */ /* 0x000fe20000000800 */
[----:B------:R2:W-:Y:S02]  /*c770*/  LDGSTS.E.BYPASS.LTC128B.128 [R171+0x7800], desc[UR6][R10.64] ;  /* 0x078000000aab7fae */ /* 0x0005e4000b901d46 */
.L_x_7755:
[----:B------:R-:W-:Y:S05]  /*c780*/  BSYNC B0 ;  /* 0x0000000000007941 */ /* 0x000fea0003800000 */
.L_x_7754:
        /* <DEDUP_REMOVED lines=14> */
.L_x_7757:
[----:B------:R-:W-:Y:S05]  /*c870*/  BSYNC B0 ;  /* 0x0000000000007941 */ /* 0x000fea0003800000 */
.L_x_7756:
        /* <DEDUP_REMOVED lines=17> */
.L_x_7759:
[----:B------:R-:W-:Y:S05]  /*c990*/  BSYNC B0 ;  /* 0x0000000000007941 */ /* 0x000fea0003800000 */
.L_x_7758:
        /* <DEDUP_REMOVED lines=16> */
.L_x_7761:
[----:B------:R-:W-:Y:S05]  /*caa0*/  BSYNC B0 ;  /* 0x0000000000007941 */ /* 0x000fea0003800000 */
.L_x_7760:
        /* <DEDUP_REMOVED lines=16> */
.L_x_7763:
[----:B------:R-:W-:Y:S05]  /*cbb0*/  BSYNC B0 ;  /* 0x0000000000007941 */ /* 0x000fea0003800000 */
.L_x_7762:
[----:B------:R-:W-:Y:S01]  /*cbc0*/  LDSM.16.M88.4 R32, [R158] ;  /* 0x000000009e20783b */ /* 0x000fe20000000200 */
[----:B------:R-:W-:Y:S01]  /*cbd0*/  LOP3.LUT P0, RZ, R54, 0x2, RZ, 0xc0, !PT ;  /* 0x0000000236ff7812 */ /* 0x000fe2000780c0ff */
[----:B------:R-:W-:Y:S01]  /*cbe0*/  IMAD.MOV.U32 R5, RZ, RZ, 0x20 ;  /* 0x00000020ff057424 */ /* 0x000fe200078e00ff */
[----:B------:R-:W-:Y:S01]  /*cbf0*/  LOP3.LUT R133, R133, 0xffffffe0, RZ, 0xc0, !PT ;  /* 0xffffffe085857812 */ /* 0x000fe200078ec0ff */
[----:B------:R-:W3:Y:S01]  /*cc00*/  LDSM.16.M88.4 R24, [R157+0x2000] ;  /* 0x002000009d18783b */ /* 0x000ee20000000200 */
[----:B------:R-:W-:Y:S01]  /*cc10*/  R2P PR, R0, 0x6 ;  /* 0x0000000600007804 */ /* 0x000fe20000000000 */
[----:B------:R-:W-:Y:S01]  /*cc20*/  VIADD R154, R157, 0x2040 ;  /* 0x000020409d9a7836 */ /* 0x000fe20000000000 */
[----:B------:R-:W-:Y:S01]  /*cc30*/  SEL R4, R5, 0xffffffe0, !P0 ;  /* 0xffffffe005047807 */ /* 0x000fe20004000000 */
[----:B------:R-:W4:Y:S01]  /*cc40*/  LDSM.16.M88.4 R16, [R157+0x2800] ;  /* 0x002800009d10783b */ /* 0x000f220000000200 */
[----:B------:R-:W-:Y:S01]  /*cc50*/  LOP3.LUT P0, RZ, R54, 0x4, RZ, 0xc0, !PT ;  /* 0x0000000436ff7812 */ /* 0x000fe2000780c0ff */
[----:B------:R-:W-:Y:S01]  /*cc60*/  VIADD R54, R157, 0x2000 ;  /* 0x000020009d367836 */ /* 0x000fe20000000000 */
[----:B------:R-:W-:Y:S01]  /*cc70*/  SEL R0, R5, 0xffffffe0, !P1 ;  /* 0xffffffe005007807 */ /* 0x000fe20004800000 */
[----:B------:R-:W-:Y:S01]  /*cc80*/  IMAD.IADD R156, R158, 0x1, R4 ;  /* 0x000000019e9c7824 */ /* 0x000fe200078e0204 */
[----:B------:R-:W1:Y:S01]  /*cc90*/  LDSM.16.M88.4 R88, [R157+0x3000] ;  /* 0x003000009d58783b */ /* 0x000e620000000200 */
[----:B------:R-:W-:Y:S01]  /*cca0*/  IMAD.MOV.U32 R5, RZ, RZ, 0x40 ;  /* 0x00000040ff057424 */ /* 0x000fe200078e00ff */
[----:B------:R-:W-:Y:S01]  /*ccb0*/  ULDC UR5, c[0x0][0x398] ;  /* 0x0000e60000057ab9 */ /* 0x000fe20000000800 */
[----:B------:R-:W-:Y:S01]  /*ccc0*/  IMAD.IADD R151, R157, 0x1, R0 ;  /* 0x000000019d977824 */ /* 0x000fe200078e0200 */
[----:B------:R-:W1:Y:S01]  /*ccd0*/  LDSM.16.M88.4 R80, [R157+0x3800] ;  /* 0x003800009d50783b */ /* 0x000e620000000200 */
[----:B------:R-:W-:Y:S01]  /*cce0*/  @P2 VIADD R154, R54, 0xffffffc0 ;  /* 0xffffffc0369a2836 */ /* 0x000fe20000000000 */
[----:B------:R-:W-:Y:S01]  /*ccf0*/  SEL R5, R5, 0xffffffc0, !P0 ;  /* 0xffffffc005057807 */ /* 0x000fe20004000000 */
[----:B------:R-:W-:Y:S01]  /*cd00*/  IMAD.IADD R133, R6, 0x1, -R133 ;  /* 0x0000000106857824 */ /* 0x000fe200078e0a85 */
[----:B------:R-:W1:Y:S01]  /*cd10*/  LDSM.16.M88.4 R72, [R157+0x4000] ;  /* 0x004000009d48783b */ /* 0x000e620000000200 */
[----:B------:R-:W-:-:S02]  /*cd20*/  IMAD.IADD R140, R0, 0x1, R154 ;  /* 0x00000001008c7824 */ /* 0x000fc400078e029a */
[----:B------:R-:W-:Y:S01]  /*cd30*/  IMAD.IADD R155, R158, 0x1, R5 ;  /* 0x000000019e9b7824 */ /* 0x000fe200078e0205 */
[----:B------:R-:W1:Y:S01]  /*cd40*/  LDSM.16.M88.4 R48, [R157+0x4800] ;  /* 0x004800009d30783b */ /* 0x000e620000000200 */
[----:B------:R-:W-:Y:S01]  /*cd50*/  SHF.R.S32.HI R0, RZ, 0x1f, R133 ;  /* 0x0000001fff007819 */ /* 0x000fe20000011485 */
[----:B------:R-:W-:Y:S01]  /*cd60*/  IMAD.SHL.U32 R175, R6, 0x2, RZ ;  /* 0x0000000206af7824 */ /* 0x000fe200078e00ff */
[----:B------:R-:W-:Y:S01]  /*cd70*/  LOP3.LUT R6, R55, R132, RZ, 0xfc, !PT ;  /* 0x0000008437067212 */ /* 0x000fe200078efcff */
[----:B------:R-:W1:Y:S01]  /*cd80*/  LDSM.16.M88.4 R40, [R157+0x5000] ;  /* 0x005000009d28783b */ /* 0x000e620000000200 */
[----:B------:R-:W-:Y:S01]  /*cd90*/  IMAD.IADD R153, R4, 0x1, R155 ;  /* 0x0000000104997824 */ /* 0x000fe200078e029b */
[----:B------:R-:W-:Y:S01]  /*cda0*/  LEA.HI R173, R0, R133, RZ, 0x2 ;  /* 0x0000008500ad7211 */ /* 0x000fe200078f10ff */
[----:B------:R-:W-:Y:S01]  /*cdb0*/  IMAD R0, R3, 0x4, R103 ;  /* 0x0000000403007824 */ /* 0x000fe200078e0267 */
[----:B------:R-:W1:Y:S01]  /*cdc0*/  LDSM.16.M88.4 R64, [R157+0x5800] ;  /* 0x005800009d40783b */ /* 0x000e620000000200 */
[----:B------:R-:W-:Y:S01]  /*cdd0*/  LOP3.LUT R175, R175, 0x6, RZ, 0xc0, !PT ;  /* 0x00000006afaf7812 */ /* 0x000fe200078ec0ff */
[C---:B------:R-:W-:Y:S01]  /*cde0*/  VIADD R147, R154.reuse, 0x800 ;  /* 0x000008009a937836 */ /* 0x040fe20000000000 */
[----:B------:R-:W-:Y:S01]  /*cdf0*/  SHF.R.S32.HI R173, RZ, 0x2, R173 ;  /* 0x00000002ffad7819 */ /* 0x000fe200000114ad */
[----:B------:R-:W-:Y:S01]  /*ce00*/  LDSM.16.M88.4 R60, [R156] ;  /* 0x000000009c3c783b */ /* 0x000fe20000000200 */
[----:B------:R-:W-:-:S02]  /*ce10*/  VIADD R146, R154, 0x1000 ;  /* 0x000010009a927836 */ /* 0x000fc40000000000 */
[----:B------:R-:W-:Y:S01]  /*ce20*/  VIADD R145, R154, 0x1800 ;  /* 0x000018009a917836 */ /* 0x000fe20000000000 */
[----:B------:R-:W1:Y:S01]  /*ce30*/  LDSM.16.M88.4 R56, [R151+0x2000] ;  /* 0x002000009738783b */ /* 0x000e620000000200 */
[----:B------:R-:W-:Y:S02]  /*ce40*/  IMAD.U32 R3, R0, 0x10, R173 ;  /* 0x0000001000037824 */ /* 0x000fe400078e00ad */
[----:B--2--5:R-:W-:Y:S01]  /*ce50*/  FMUL.FTZ R0, R7, R102 ;  /* 0x0000006607007220 */ /* 0x024fe20000410000 */
[C---:B---3--:R-:W-:Y:S01]  /*ce60*/  HMMA.16816.F32.BF16 R28, R32.reuse, R24, RZ ;  /* 0x00000018201c723c */ /* 0x048fe200000418ff */
[----:B------:R-:W2:Y:S01]  /*ce70*/  LDSM.16.M88.4 R8, [R151+0x2800] ;  /* 0x002800009708783b */ /* 0x000ea20000000200 */
[----:B------:R-:W-:Y:S01]  /*ce80*/  VIADD R144, R154, 0x2000 ;  /* 0x000020009a907836 */ /* 0x000fe20000000000 */
[----:B------:R-:W-:Y:S01]  /*ce90*/  IADD3 R54, -R164, 0x1, R3 ;  /* 0x00000001a4367810 */ /* 0x000fe20007ffe103 */
[----:B------:R-:W-:Y:S01]  /*cea0*/  IMAD.IADD R3, R2, 0x1, R175 ;  /* 0x0000000102037824 */ /* 0x000fe200078e02af */
[----:B------:R-:W3:Y:S01]  /*ceb0*/  LDSM.16.M88.4 R128, [R151+0x3000] ;  /* 0x003000009780783b */ /* 0x000ee20000000200 */
[C---:B------:R-:W-:Y:S01]  /*cec0*/  HMMA.16816.F32.BF16 R24, R32.reuse, R26, RZ ;  /* 0x0000001a2018723c */ /* 0x040fe200000418ff */
[--C-:B------:R-:W-:Y:S01]  /*ced0*/  IADD3 R54, R54, UR5, R53.reuse ;  /* 0x0000000536367c10 */ /* 0x100fe2000fffe035 */
[----:B------:R-:W-:Y:S01]  /*cee0*/  VIADD R7, R3, 0x1 ;  /* 0x0000000103077836 */ /* 0x000fe20000000000 */
[----:B------:R-:W3:Y:S01]  /*cef0*/  LDSM.16.M88.4 R116, [R151+0x3800] ;  /* 0x003800009774783b */ /* 0x000ee20000000200 */
[----:B------:R-:W-:Y:S01]  /*cf00*/  VIADD R143, R154, 0x2800 ;  /* 0x000028009a8f7836 */ /* 0x000fe20000000000 */
[C---:B------:R-:W-:Y:S01]  /*cf10*/  VIMNMX R102, R54.reuse, R53, PT ;  /* 0x0000003536667248 */ /* 0x040fe20003fe0100 */
[C---:B----4-:R-:W-:Y:S01]  /*cf20*/  HMMA.16816.F32.BF16 R20, R32.reuse, R16, RZ ;  /* 0x000000102014723c */ /* 0x050fe200000418ff */
[----:B------:R-:W4:Y:S01]  /*cf30*/  LDSM.16.M88.4 R112, [R151+0x4000] ;  /* 0x004000009770783b */ /* 0x000f220000000200 */
[----:B------:R-:W-:Y:S01]  /*cf40*/  VIADDMNMX R103, R54, 0x8, R53, PT ;  /* 0x0000000836677846 */ /* 0x000fe20003800135 */
[C---:B------:R-:W-:Y:S01]  /*cf50*/  VIADD R142, R154.reuse, 0x3000 ;  /* 0x000030009a8e7836 */ /* 0x040fe20000000000 */
[C---:B------:R-:W-:Y:S01]  /*cf60*/  ISETP.GE.AND P1, PT, R7.reuse, R102, PT ;  /* 0x000000660700720c */ /* 0x040fe20003f26270 */
[----:B------:R-:W4:Y:S01]  /*cf70*/  LDSM.16.M88.4 R96, [R151+0x4800] ;  /* 0x004800009760783b */ /* 0x000f220000000200 */
[C---:B-1----:R-:W-:Y:S01]  /*cf80*/  HMMA.16816.F32.BF16 R12, R32.reuse, R88, RZ ;  /* 0x00000058200c723c */ /* 0x042fe200000418ff */
[----:B------:R-:W-:Y:S01]  /*cf90*/  ISETP.GE.AND P0, PT, R7, R103, PT ;  /* 0x000000670700720c */ /* 0x000fe20003f06270 */
[----:B------:R-:W-:Y:S01]  /*cfa0*/  VIADD R141, R154, 0x3800 ;  /* 0x000038009a8d7836 */ /* 0x000fe20000000000 */
[----:B------:R-:W1:Y:S03]  /*cfb0*/  LDSM.16.M88.4 R92, [R151+0x5000] ;  /* 0x00500000975c783b */ /* 0x000e660000000200 */
[C---:B------:R-:W-:Y:S01]  /*cfc0*/  HMMA.16816.F32.BF16 R84, R32.reuse, R80, RZ ;  /* 0x000000502054723c */ /* 0x040fe200000418ff */
[----:B------:R-:W1:Y:S04]  /*cfd0*/  LDSM.16.M88.4 R108, [R151+0x5800] ;  /* 0x00580000976c783b */ /* 0x000e680000000200 */
[----:B------:R-:W-:Y:S01]  /*cfe0*/  LDSM.16.M88.4 R104, [R154+0x1000] ;  /* 0x001000009a68783b */ /* 0x000fe20000000200 */
        /* <DEDUP_REMOVED lines=21> */
[----:B------:R-:W-:Y:S05]  /*d140*/  LDSM.16.M88.4 R128, [R154+0x2800] ;  /* 0x002800009a80783b */ /* 0x000fea0000000200 */
[C---:B------:R-:W-:Y:S06]  /*d150*/  HMMA.16816.F32.BF16 R84, R60.reuse, R116, R84 ;  /* 0x000000743c54723c */ /* 0x040fec0000041854 */
[C---:B------:R-:W-:Y:S01]  /*d160*/  HMMA.16816.F32.BF16 R80, R60.reuse, R118, R80 ;  /* 0x000000763c50723c */ /* 0x040fe20000041850 */
[----:B------:R-:W-:Y:S05]  /*d170*/  LDSM.16.M88.4 R116, [R140] ;  /* 0x000000008c74783b */ /* 0x000fea0000000200 */
[C---:B----4-:R-:W-:Y:S06]  /*d180*/  HMMA.16816.F32.BF16 R76, R60.reuse, R112, R76 ;  /* 0x000000703c4c723c */ /* 0x050fec000004184c */
[C---:B------:R-:W-:Y:S01]  /*d190*/  HMMA.16816.F32.BF16 R72, R60.reuse, R114, R72 ;  /* 0x000000723c48723c */ /* 0x040fe20000041848 */
[----:B------:R-:W-:Y:S05]  /*d1a0*/  LDSM.16.M88.4 R112, [R140+0x800] ;  /* 0x000800008c70783b */ /* 0x000fea0000000200 */
        /* <DEDUP_REMOVED lines=8> */
[----:B------:R-:W4:Y:S04]  /*d230*/  LDSM.16.M88.4 R60, [R154+0x3000] ;  /* 0x003000009a3c783b */ /* 0x000f280000000200 */
[----:B------:R-:W-:Y:S01]  /*d240*/  LDSM.16.M88.4 R108, [R140+0x1000] ;  /* 0x001000008c6c783b */ /* 0x000fe20000000200 */
        /* <DEDUP_REMOVED lines=15> */
[C---:B----4-:R-:W-:Y:S06]  /*d340*/  HMMA.16816.F32.BF16 R44, R64.reuse, R60, R44 ;  /* 0x0000003c402c723c */ /* 0x050fec000004182c */
[C---:B------:R-:W-:Y:S01]  /*d350*/  HMMA.16816.F32.BF16 R40, R64.reuse, R62, R40 ;  /* 0x0000003e4028723c */ /* 0x040fe20000041828 */
[----:B------:R-:W-:Y:S05]  /*d360*/  LDSM.16.M88.4 R60, [R140+0x3800] ;  /* 0x003800008c3c783b */ /* 0x000fea0000000200 */
[C---:B------:R-:W-:Y:S06]  /*d370*/  HMMA.16816.F32.BF16 R36, R64.reuse, R56, R36 ;  /* 0x000000384024723c */ /* 0x040fec0000041824 */
[----:B------:R-:W-:Y:S01]  /*d380*/  HMMA.16816.F32.BF16 R32, R64, R58, R32 ;  /* 0x0000003a4020723c */ /* 0x000fe20000041820 */
[----:B------:R-:W4:Y:S01]  /*d390*/  LDSM.16.M88.4 R56, [R140+0x3000] ;  /* 0x003000008c38783b */ /* 0x000f220000000200 */
[----:B------:R-:W-:-:S04]  /*d3a0*/  DEPBAR.LE SB0, 0x0 ;  /* 0x000080000000791a */ /* 0x000fc80000000000 */
[C---:B------:R-:W-:Y:S06]  /*d3b0*/  HMMA.16816.F32.BF16 R68, R64.reuse, R128, R68 ;  /* 0x000000804044723c */ /* 0x040fec0000041844 */
[----:B------:R-:W-:Y:S06]  /*d3c0*/  HMMA.16816.F32.BF16 R48, R64, R130, R48 ;  /* 0x000000824030723c */ /* 0x000fec0000041830 */
        /* <DEDUP_REMOVED lines=10> */
[----:B------:R-:W-:-:S05]  /*d470*/  VIADD R96, R3, 0x9 ;  /* 0x0000000903607836 */ /* 0x000fca0000000000 */
[C---:B-1----:R-:W-:Y:S01]  /*d480*/  HMMA.16816.F32.BF16 R68, R8.reuse, R92, R68 ;  /* 0x0000005c0844723c */ /* 0x042fe20000041844 */
[----:B------:R-:W-:Y:S01]  /*d490*/  BAR.SYNC.DEFER_BLOCKING 0x0 ;  /* 0x0000000000007b1d */ /* 0x000fe20000010000 */
[C---:B------:R-:W-:Y:S02]  /*d4a0*/  ISETP.GE.AND P4, PT, R96.reuse, R102, PT ;  /* 0x000000666000720c */ /* 0x040fe40003f86270 */
[----:B------:R-:W-:Y:S02]  /*d4b0*/  ISETP.GE.AND P5, PT, R96, R103, PT ;  /* 0x000000676000720c */ /* 0x000fe40003fa6270 */
[----:B------:R-:W-:Y:S01]  /*d4c0*/  HMMA.16816.F32.BF16 R48, R8, R94, R48 ;  /* 0x0000005e0830723c */ /* 0x000fe20000041830 */
[----:B------:R-:W-:-:S05]  /*d4d0*/  I2FP.F32.S32 R96, R96 ;  /* 0x0000006000607245 */ /* 0x000fca0000201400 */
[C---:B----4-:R-:W-:Y:S06]  /*d4e0*/  HMMA.16816.F32.BF16 R44, R8.reuse, R56, R44 ;  /* 0x00000038082c723c */ /* 0x050fec000004182c */
[C---:B------:R-:W-:Y:S06]  /*d4f0*/  HMMA.16816.F32.BF16 R40, R8.reuse, R58, R40 ;  /* 0x0000003a0828723c */ /* 0x040fec0000041828 */
[C---:B------:R-:W-:Y:S06]  /*d500*/  HMMA.16816.F32.BF16 R36, R8.reuse, R60, R36 ;  /* 0x0000003c0824723c */ /* 0x040fec0000041824 */
[----:B------:R-:W-:Y:S07]  /*d510*/  HMMA.16816.F32.BF16 R32, R8, R62, R32 ;  /* 0x0000003e0820723c */ /* 0x000fee0000041820 */
[C---:B------:R-:W-:Y:S01]  /*d520*/  VIADD R9, R3.reuse, 0x8 ;  /* 0x0000000803097836 */ /* 0x040fe20000000000 */
[----:B------:R-:W-:Y:S01]  /*d530*/  I2FP.F32.S32 R8, R7 ;  /* 0x0000000700087245 */ /* 0x000fe20000201400 */
[----:B------:R-:W-:-:S03]  /*d540*/  VIADD R11, R3, 0x10 ;  /* 0x00000010030b7836 */ /* 0x000fc60000000000 */
[----:B------:R-:W-:Y:S01]  /*d550*/  I2FP.F32.S32 R7, R9 ;  /* 0x0000000900077245 */ /* 0x000fe20000201400 */
[C---:B------:R-:W-:Y:S01]  /*d560*/  FFMA.FTZ R29, R0.reuse, R8, R29 ;  /* 0x00000008001d7223 */ /* 0x040fe2000001001d */
[C---:B------:R-:W-:Y:S01]  /*d570*/  ISETP.GE.AND P2, PT, R9.reuse, R102, PT ;  /* 0x000000660900720c */ /* 0x040fe20003f46270 */
[C---:B------:R-:W-:Y:S01]  /*d580*/  FFMA.FTZ R31, R0.reuse, R8, R31 ;  /* 0x00000008001f7223 */ /* 0x040fe2000001001f */
[----:B------:R-:W-:Y:S01]  /*d590*/  ISETP.GE.AND P3, PT, R9, R103, PT ;  /* 0x000000670900720c */ /* 0x000fe20003f66270 */
[CC--:B------:R-:W-:Y:S01]  /*d5a0*/  FFMA.FTZ R9, R0.reuse, R7.reuse, R24 ;  /* 0x0000000700097223 */ /* 0x0c0fe20000010018 */
[----:B------:R-:W-:Y:S02]  /*d5b0*/  VIADD R8, R3, 0x11 ;  /* 0x0000001103087836 */ /* 0x000fe40000000000 */
[C---:B------:R-:W-:Y:S01]  /*d5c0*/  FFMA.FTZ R26, R0.reuse, R7, R26 ;  /* 0x00000007001a7223 */ /* 0x040fe2000001001a */
[CC--:B------:R-:W-:Y:S01]  /*d5d0*/  FFMA.FTZ R7, R0.reuse, R96.reuse, R25 ;  /* 0x0000006000077223 */ /* 0x0c0fe20000010019 */
[----:B------:R-:W-:Y:S01]  /*d5e0*/  FFMA.FTZ R96, R0, R96, R27 ;  /* 0x0000006000607223 */ /* 0x000fe2000001001b */
[----:B------:R-:W-:Y:S01]  /*d5f0*/  FSEL R98, R31, -INF , !P0 ;  /* 0xff8000001f627808 */ /* 0x000fe20004000000 */
[----:B------:R-:W-:Y:S01]  /*d600*/  VIADD R27, R3, 0x18 ;  /* 0x00000018031b7836 */ /* 0x000fe20000000000 */
[----:B------:R-:W-:Y:S01]  /*d610*/  FSEL R9, R9, -INF , !P2 ;  /* 0xff80000009097808 */ /* 0x000fe20005000000 */
[----:B------:R-:W-:Y:S01]  /*d620*/  VIADD R24, R3, 0x20 ;  /* 0x0000002003187836 */ /* 0x000fe20000000000 */
        /* <DEDUP_REMOVED lines=8> */
[----:B------:R-:W-:Y:S01]  /*d6b0*/  FFMA.FTZ R21, R0, R8, R21 ;  /* 0x0000000800157223 */ /* 0x000fe20000010015 */
[----:B------:R-:W-:Y:S01]  /*d6c0*/  FSEL R96, R96, -INF , !P5 ;  /* 0xff80000060607808 */ /* 0x000fe20006800000 */
[C---:B------:R-:W-:Y:S01]  /*d6d0*/  FFMA.FTZ R20, R0.reuse, R11, R20 ;  /* 0x0000000b00147223 */ /* 0x040fe20000010014 */
[C---:B------:R-:W-:Y:S01]  /*d6e0*/  ISETP.GE.AND P3, PT, R27.reuse, R102, PT ;  /* 0x000000661b00720c */ /* 0x040fe20003f66270 */
[C---:B------:R-:W-:Y:S01]  /*d6f0*/  FFMA.FTZ R8, R0.reuse, R8, R23 ;  /* 0x0000000800087223 */ /* 0x040fe20000010017 */
[----:B------:R-:W-:Y:S01]  /*d700*/  ISETP.GE.AND P5, PT, R27, R103, PT ;  /* 0x000000671b00720c */ /* 0x000fe20003fa6270 */
[----:B------:R-:W-:Y:S01]  /*d710*/  VIADD R23, R3, 0x19 ;  /* 0x0000001903177836 */ /* 0x000fe20000000000 */
[----:B------:R-:W-:Y:S01]  /*d720*/  I2FP.F32.S32 R27, R27 ;  /* 0x0000001b001b7245 */ /* 0x000fe20000201400 */
[----:B------:R-:W-:Y:S01]  /*d730*/  FFMA.FTZ R10, R0, R11, R22 ;  /* 0x0000000b000a7223 */ /* 0x000fe20000010016 */
[----:B------:R-:W-:-:S02]  /*d740*/  FSEL R7, R7, -INF , !P4 ;  /* 0xff80000007077808 */ /* 0x000fc40006000000 */
[----:B------:R-:W-:Y:S01]  /*d750*/  ISETP.GE.AND P4, PT, R23, R103, PT ;  /* 0x000000671700720c */ /* 0x000fe20003f86270 */
[CC--:B------:R-:W-:Y:S01]  /*d760*/  FFMA.FTZ R11, R0.reuse, R27.reuse, R16 ;  /* 0x0000001b000b7223 */ /* 0x0c0fe20000010010 */
[----:B------:R-:W-:Y:S01]  /*d770*/  FFMA.FTZ R18, R0, R27, R18 ;  /* 0x0000001b00127223 */ /* 0x000fe20000010012 */
[----:B------:R-:W-:Y:S01]  /*d780*/  FSEL R27, R20, -INF , !P6 ;  /* 0xff800000141b7808 */ /* 0x000fe20007000000 */
[----:B------:R-:W-:Y:S01]  /*d790*/  VIADD R16, R3, 0x21 ;  /* 0x0000002103107836 */ /* 0x000fe20000000000 */
[----:B------:R-:W-:Y:S02]  /*d7a0*/  ISETP.GE.AND P6, PT, R23, R102, PT ;  /* 0x000000661700720c */ /* 0x000fe40003fc6270 */
[----:B------:R-:W-:Y:S02]  /*d7b0*/  I2FP.F32.S32 R20, R23 ;  /* 0x0000001700147245 */ /* 0x000fe40000201400 */
[----:B------:R-:W-:Y:S02]  /*d7c0*/  P2R R22, PR, RZ, 0x40 ;  /* 0x00000040ff167803 */ /* 0x000fe40000000000 */
[----:B------:R-:W-:Y:S01]  /*d7d0*/  FSEL R23, R21, -INF , !P2 ;  /* 0xff80000015177808 */ /* 0x000fe20005000000 */
[----:B------:R-:W-:Y:S01]  /*d7e0*/  FFMA.FTZ R19, R0, R20, R19 ;  /* 0x0000001400137223 */ /* 0x000fe20000010013 */
[----:B------:R-:W-:-:S02]  /*d7f0*/  FSEL R8, R8, -INF , !P0 ;  /* 0xff80000008087808 */ /* 0x000fc40004000000 */
        /* <DEDUP_REMOVED lines=8> */
[----:B------:R-:W-:-:S02]  /*d880*/  ISETP.NE.AND P3, PT, R22, RZ, PT ;  /* 0x000000ff1600720c */ /* 0x000fc40003f65270 */
[----:B------:R-:W-:Y:S01]  /*d890*/  FSEL R22, R18, -INF , !P5 ;  /* 0xff80000012167808 */ /* 0x000fe20006800000 */
[C---:B------:R-:W-:Y:S01]  /*d8a0*/  FFMA.FTZ R18, R0.reuse, R20, R17 ;  /* 0x0000001400127223 */ /* 0x040fe20000010011 */
[CC--:B------:R-:W-:Y:S01]  /*d8b0*/  FFMA.FTZ R17, R0.reuse, R16.reuse, R13 ;  /* 0x0000001000117223 */ /* 0x0c0fe2000001000d */
[----:B------:R-:W-:Y:S01]  /*d8c0*/  FFMA.FTZ R16, R0, R16, R15 ;  /* 0x0000001000107223 */ /* 0x000fe2000001000f */
[C---:B------:R-:W-:Y:S01]  /*d8d0*/  VIADD R15, R3.reuse, 0x30 ;  /* 0x00000030030f7836 */ /* 0x040fe20000000000 */
[----:B------:R-:W-:Y:S01]  /*d8e0*/  FSEL R10, R10, -INF , !P1 ;  /* 0xff8000000a0a7808 */ /* 0x000fe20004800000 */
[----:B------:R-:W-:Y:S01]  /*d8f0*/  VIADD R20, R3, 0x29 ;  /* 0x0000002903147836 */ /* 0x000fe20000000000 */
[C---:B------:R-:W-:Y:S02]  /*d900*/  ISETP.GE.AND P6, PT, R24.reuse, R102, PT ;  /* 0x000000661800720c */ /* 0x040fe40003fc6270 */
[----:B------:R-:W-:Y:S02]  /*d910*/  ISETP.GE.AND P1, PT, R24, R103, PT ;  /* 0x000000671800720c */ /* 0x000fe40003f26270 */
[----:B------:R-:W-:-:S02]  /*d920*/  FSEL R13, R18, -INF , !P3 ;  /* 0xff800000120d7808 */ /* 0x000fc40005800000 */
[----:B------:R-:W-:Y:S02]  /*d930*/  ISETP.GE.AND P3, PT, R21, R102, PT ;  /* 0x000000661500720c */ /* 0x000fe40003f66270 */
[----:B------:R-:W-:Y:S02]  /*d940*/  FSEL R58, R19, -INF , !P4 ;  /* 0xff800000133a7808 */ /* 0x000fe40006000000 */
[----:B------:R-:W-:Y:S02]  /*d950*/  ISETP.GE.AND P4, PT, R21, R103, PT ;  /* 0x000000671500720c */ /* 0x000fe40003f86270 */
[----:B------:R-:W-:Y:S02]  /*d960*/  FSEL R16, R16, -INF , !P0 ;  /* 0xff80000010107808 */ /* 0x000fe40004000000 */
[----:B------:R-:W-:Y:S02]  /*d970*/  I2FP.F32.S32 R21, R21 ;  /* 0x0000001500157245 */ /* 0x000fe40000201400 */
[----:B------:R-:W-:-:S02]  /*d980*/  FSEL R19, R12, -INF , !P6 ;  /* 0xff8000000c137808 */ /* 0x000fc40007000000 */
[C---:B------:R-:W-:Y:S01]  /*d990*/  ISETP.GE.AND P5, PT, R15.reuse, R102, PT ;  /* 0x000000660f00720c */ /* 0x040fe20003fa6270 */
[C---:B------:R-:W-:Y:S01]  /*d9a0*/  FFMA.FTZ R88, R0.reuse, R21, R88 ;  /* 0x0000001500587223 */ /* 0x040fe20000010058 */
[----:B------:R-:W-:Y:S01]  /*d9b0*/  ISETP.GE.AND P0, PT, R15, R103, PT ;  /* 0x000000670f00720c */ /* 0x000fe20003f06270 */
[----:B------:R-:W-:Y:S01]  /*d9c0*/  FFMA.FTZ R90, R0, R21, R90 ;  /* 0x00000015005a7223 */ /* 0x000fe2000001005a */
[----:B------:R-:W-:Y:S01]  /*d9d0*/  FSEL R18, R14, -INF , !P1 ;  /* 0xff8000000e127808 */ /* 0x000fe20004800000 */
[C---:B------:R-:W-:Y:S01]  /*d9e0*/  VIADD R14, R3.reuse, 0x31 ;  /* 0x00000031030e7836 */ /* 0x040fe20000000000 */
[----:B------:R-:W-:Y:S01]  /*d9f0*/  I2FP.F32.S32 R12, R20 ;  /* 0x00000014000c7245 */ /* 0x000fe20000201400 */
[----:B------:R-:W-:Y:S01]  /*da00*/  VIADD R21, R3, 0x40 ;  /* 0x0000004003157836 */ /* 0x000fe20000000000 */
[----:B------:R-:W-:Y:S02]  /*da10*/  I2FP.F32.S32 R15, R15 ;  /* 0x0000000f000f7245 */ /* 0x000fe40000201400 */
[----:B------:R-:W-:Y:S01]  /*da20*/  P2R R24, PR, RZ, 0x8 ;  /* 0x00000008ff187803 */ /* 0x000fe20000000000 */
[CC--:B------:R-:W-:Y:S01]  /*da30*/  FFMA.FTZ R89, R0.reuse, R12.reuse, R89 ;  /* 0x0000000c00597223 */ /* 0x0c0fe20000010059 */
[----:B------:R-:W-:Y:S01]  /*da40*/  FSEL R17, R17, -INF , !P2 ;  /* 0xff80000011117808 */ /* 0x000fe20005000000 */
[----:B------:R-:W-:Y:S01]  /*da50*/  FFMA.FTZ R91, R0, R12, R91 ;  /* 0x0000000c005b7223 */ /* 0x000fe2000001005b */
[----:B------:R-:W-:Y:S01]  /*da60*/  ISETP.NE.AND P1, PT, R24, RZ, PT ;  /* 0x000000ff1800720c */ /* 0x000fe20003f25270 */
[CC--:B------:R-:W-:Y:S01]  /*da70*/  FFMA.FTZ R61, R0.reuse, R15.reuse, R84 ;  /* 0x0000000f003d7223 */ /* 0x0c0fe20000010054 */
[----:B------:R-:W-:Y:S01]  /*da80*/  FFMA.FTZ R86, R0, R15, R86 ;  /* 0x0000000f00567223 */ /* 0x000fe20000010056 */
[----:B------:R-:W-:Y:S01]  /*da90*/  ISETP.GE.AND P3, PT, R20, R103, PT ;  /* 0x000000671400720c */ /* 0x000fe20003f66270 */
[C---:B------:R-:W-:Y:S01]  /*daa0*/  VIADD R15, R3.reuse, 0x38 ;  /* 0x00000038030f7836 */ /* 0x040fe20000000000 */
[-C--:B------:R-:W-:Y:S01]  /*dab0*/  ISETP.GE.AND P2, PT, R14, R102.reuse, PT ;  /* 0x000000660e00720c */ /* 0x080fe20003f46270 */
[----:B------:R-:W-:Y:S01]  /*dac0*/  VIADD R12, R3, 0x39 ;  /* 0x00000039030c7836 */ /* 0x000fe20000000000 */
[----:B------:R-:W-:-:S02]  /*dad0*/  ISETP.GE.AND P6, PT, R20, R102, PT ;  /* 0x000000661400720c */ /* 0x000fc40003fc6270 */
[----:B------:R-:W-:Y:S02]  /*dae0*/  FSEL R131, R88, -INF , !P1 ;  /* 0xff80000058837808 */ /* 0x000fe40004800000 */
[----:B------:R-:W-:Y:S02]  /*daf0*/  FSEL R114, R90, -INF , !P4 ;  /* 0xff8000005a727808 */ /* 0x000fe40006000000 */
[----:B------:R-:W-:Y:S02]  /*db00*/  ISETP.GE.AND P1, PT, R14, R103, PT ;  /* 0x000000670e00720c */ /* 0x000fe40003f26270 */
[----:B------:R-:W-:Y:S02]  /*db10*/  P2R R20, PR, RZ, 0x4 ;  /* 0x00000004ff147803 */ /* 0x000fe40000000000 */
[----:B------:R-:W-:Y:S02]  /*db20*/  FSEL R106, R91, -INF , !P3 ;  /* 0xff8000005b6a7808 */ /* 0x000fe40005800000 */
[----:B------:R-:W-:-:S02]  /*db30*/  FSEL R112, R86, -INF , !P0 ;  /* 0xff80000056707808 */ /* 0x000fc40004000000 */
[----:B------:R-:W-:Y:S02]  /*db40*/  I2FP.F32.S32 R14, R14 ;  /* 0x0000000e000e7245 */ /* 0x000fe40000201400 */
[C---:B------:R-:W-:Y:S02]  /*db50*/  ISETP.GE.AND P4, PT, R15.reuse, R102, PT ;  /* 0x000000660f00720c */ /* 0x040fe40003f86270 */
[-C--:B------:R-:W-:Y:S01]  /*db60*/  ISETP.GE.AND P2, PT, R15, R103.reuse, PT ;  /* 0x000000670f00720c */ /* 0x080fe20003f46270 */
[----:B------:R-:W-:Y:S01]  /*db70*/  FFMA.FTZ R87, R0, R14, R87 ;  /* 0x0000000e00577223 */ /* 0x000fe20000010057 */
[----:B------:R-:W-:Y:S01]  /*db80*/  ISETP.GE.AND P3, PT, R12, R102, PT ;  /* 0x000000660c00720c */ /* 0x000fe20003f66270 */
        /* <DEDUP_REMOVED lines=20> */
[CC--:B------:R-:W-:Y:S02]  /*dcd0*/  ISETP.GE.AND P4, PT, R12.reuse, R102.reuse, PT ;  /* 0x000000660c00720c */ /* 0x0c0fe40003f86270 */
[----:B------:R-:W-:Y:S01]  /*dce0*/  ISETP.GE.AND P2, PT, R12, R103, PT ;  /* 0x000000670c00720c */ /* 0x000fe20003f46270 */
[CC--:B------:R-:W-:Y:S01]  /*dcf0*/  FFMA.FTZ R78, R0.reuse, R21.reuse, R78 ;  /* 0x00000015004e7223 */ /* 0x0c0fe2000001004e */
[C---:B------:R-:W-:Y:S01]  /*dd00*/  ISETP.GE.AND P3, PT, R15.reuse, R102, PT ;  /* 0x000000660f00720c */ /* 0x040fe20003f66270 */
[----:B------:R-:W-:Y:S01]  /*dd10*/  FFMA.FTZ R76, R0, R21, R76 ;  /* 0x00000015004c7223 */ /* 0x000fe2000001004c */
[----:B------:R-:W-:Y:S01]  /*dd20*/  ISETP.GE.AND P0, PT, R15, R103, PT ;  /* 0x000000670f00720c */ /* 0x000fe20003f06270 */
[----:B------:R-:W-:Y:S01]  /*dd30*/  VIADD R21, R3, 0x58 ;  /* 0x0000005803157836 */ /* 0x000fe20000000000 */
[----:B------:R-:W-:Y:S02]  /*dd40*/  I2FP.F32.S32 R12, R12 ;  /* 0x0000000c000c7245 */ /* 0x000fe40000201400 */
[----:B------:R-:W-:-:S02]  /*dd50*/  I2FP.F32.S32 R15, R15 ;  /* 0x0000000f000f7245 */ /* 0x000fc40000201400 */
[----:B------:R-:W-:Y:S01]  /*dd60*/  FSEL R129, R89, -INF , !P6 ;  /* 0xff80000059817808 */ /* 0x000fe20007000000 */
[-C--:B------:R-:W-:Y:S01]  /*dd70*/  FFMA.FTZ R77, R0, R12.reuse, R77 ;  /* 0x0000000c004d7223 */ /* 0x080fe2000001004d */
[----:B------:R-:W-:Y:S01]  /*dd80*/  ISETP.NE.AND P6, PT, R20, RZ, PT ;  /* 0x000000ff1400720c */ /* 0x000fe20003fc5270 */
[C---:B------:R-:W-:Y:S01]  /*dd90*/  FFMA.FTZ R79, R0.reuse, R12, R79 ;  /* 0x0000000c004f7223 */ /* 0x040fe2000001004f */
[CC--:B------:R-:W-:Y:S01]  /*dda0*/  FFMA.FTZ R72, R0.reuse, R15.reuse, R72 ;  /* 0x0000000f00487223 */ /* 0x0c0fe20000010048 */
[----:B------:R-:W-:Y:S01]  /*ddb0*/  FFMA.FTZ R74, R0, R15, R74 ;  /* 0x0000000f004a7223 */ /* 0x000fe2000001004a */
[----:B------:R-:W-:Y:S01]  /*ddc0*/  VIADD R15, R3, 0x50 ;  /* 0x00000050030f7836 */ /* 0x000fe20000000000 */
[----:B------:R-:W-:Y:S01]  /*ddd0*/  FSEL R65, R65, -INF , !P6 ;  /* 0xff80000041417808 */ /* 0x000fe20007000000 */
[----:B------:R-:W-:Y:S01]  /*dde0*/  VIADD R12, R3, 0x51 ;  /* 0x00000051030c7836 */ /* 0x000fe20000000000 */
[----:B------:R-:W-:Y:S02]  /*ddf0*/  FSEL R134, R78, -INF , !P1 ;  /* 0xff8000004e867808 */ /* 0x000fe40004800000 */
[----:B------:R-:W-:-:S02]  /*de00*/  FSEL R117, R76, -INF , !P5 ;  /* 0xff8000004c757808 */ /* 0x000fc40006800000 */
[C---:B------:R-:W-:Y:S02]  /*de10*/  ISETP.GE.AND P6, PT, R14.reuse, R102, PT ;  /* 0x000000660e00720c */ /* 0x040fe40003fc6270 */
[----:B------:R-:W-:Y:S02]  /*de20*/  ISETP.GE.AND P1, PT, R14, R103, PT ;  /* 0x000000670e00720c */ /* 0x000fe40003f26270 */
[----:B------:R-:W-:Y:S02]  /*de30*/  FSEL R115, R77, -INF , !P4 ;  /* 0xff8000004d737808 */ /* 0x000fe40006000000 */
[----:B------:R-:W-:Y:S02]  /*de40*/  FSEL R132, R79, -INF , !P2 ;  /* 0xff8000004f847808 */ /* 0x000fe40005000000 */
[----:B------:R-:W-:Y:S02]  /*de50*/  FSEL R130, R74, -INF , !P0 ;  /* 0xff8000004a827808 */ /* 0x000fe40004000000 */
[----:B------:R-:W-:-:S02]  /*de60*/  I2FP.F32.S32 R14, R14 ;  /* 0x0000000e000e7245 */ /* 0x000fc40000201400 */
[C---:B------:R-:W-:Y:S02]  /*de70*/  ISETP.GE.AND P5, PT, R15.reuse, R102, PT ;  /* 0x000000660f00720c */ /* 0x040fe40003fa6270 */
[-C--:B------:R-:W-:Y:S01]  /*de80*/  ISETP.GE.AND P2, PT, R15, R103.reuse, PT ;  /* 0x000000670f00720c */ /* 0x080fe20003f46270 */
[----:B------:R-:W-:Y:S01]  /*de90*/  FFMA.FTZ R73, R0, R14, R73 ;  /* 0x0000000e00497223 */ /* 0x000fe20000010049 */
        /* <DEDUP_REMOVED lines=19> */
[C---:B------:R-:W-:Y:S02]  /*dfd0*/  ISETP.GE.AND P4, PT, R15.reuse, R102, PT ;  /* 0x000000660f00720c */ /* 0x040fe40003f86270 */
[----:B------:R-:W-:Y:S01]  /*dfe0*/  ISETP.GE.AND P0, PT, R15, R103, PT ;  /* 0x000000670f00720c */ /* 0x000fe20003f06270 */
[-C--:B------:R-:W-:Y:S01]  /*dff0*/  FFMA.FTZ R111, R0, R21.reuse, R48 ;  /* 0x00000015006f7223 */ /* 0x080fe20000010030 */
        /* <DEDUP_REMOVED lines=8> */
[C---:B------:R-:W-:Y:S02]  /*e080*/  VIADD R44, R3.reuse, 0x61 ;  /* 0x00000061032c7836 */ /* 0x040fe40000000000 */
[----:B------:R-:W-:Y:S01]  /*e090*/  FFMA.FTZ R46, R0, R15, R46 ;  /* 0x0000000f002e7223 */ /* 0x000fe2000001002e */
[----:B------:R-:W-:Y:S01]  /*e0a0*/  VIADD R15, R3, 0x68 ;  /* 0x00000068030f7836 */ /* 0x000fe20000000000 */
[----:B------:R-:W-:Y:S01]  /*e0b0*/  FSEL R116, R70, -INF , !P2 ;  /* 0xff80000046747808 */ /* 0x000fe20005000000 */
[CC--:B------:R-:W-:Y:S01]  /*e0c0*/  FFMA.FTZ R49, R0.reuse, R12.reuse, R49 ;  /* 0x0000000c00317223 */ /* 0x0c0fe20000010031 */
[----:B------:R-:W-:Y:S01]  /*e0d0*/  FFMA.FTZ R51, R0, R12, R51 ;  /* 0x0000000c00337223 */ /* 0x000fe20000010033 */
[----:B------:R-:W-:Y:S01]  /*e0e0*/  FSEL R111, R111, -INF , !P6 ;  /* 0xff8000006f6f7808 */ /* 0x000fe20007000000 */
[----:B------:R-:W-:Y:S01]  /*e0f0*/  VIADD R12, R3, 0x69 ;  /* 0x00000069030c7836 */ /* 0x000fe20000000000 */
[----:B------:R-:W-:-:S02]  /*e100*/  ISETP.GE.AND P6, PT, R44, R102, PT ;  /* 0x000000662c00720c */ /* 0x000fc40003fc6270 */
        /* <DEDUP_REMOVED lines=11> */
[CC--:B------:R-:W-:Y:S01]  /*e1c0*/  FFMA.FTZ R47, R0.reuse, R15.reuse, R40 ;  /* 0x0000000f002f7223 */ /* 0x0c0fe20000010028 */
[----:B------:R-:W-:Y:S01]  /*e1d0*/  FFMA.FTZ R42, R0, R15, R42 ;  /* 0x0000000f002a7223 */ /* 0x000fe2000001002a */
[C---:B------:R-:W-:Y:S01]  /*e1e0*/  ISETP.GE.AND P4, PT, R12.reuse, R102, PT ;  /* 0x000000660c00720c */ /* 0x040fe20003f86270 */
[----:B------:R-:W-:Y:S01]  /*e1f0*/  VIADD R15, R3, 0x70 ;  /* 0x00000070030f7836 */ /* 0x000fe20000000000 */
[----:B------:R-:W-:Y:S02]  /*e200*/  ISETP.GE.AND P1, PT, R12, R103, PT ;  /* 0x000000670c00720c */ /* 0x000fe40003f26270 */
[----:B------:R-:W-:-:S02]  /*e210*/  I2FP.F32.S32 R12, R12 ;  /* 0x0000000c000c7245 */ /* 0x000fc40000201400 */
[----:B------:R-:W-:Y:S02]  /*e220*/  FSEL R44, R44, -INF , !P2 ;  /* 0xff8000002c2c7808 */ /* 0x000fe40005000000 */
[----:B------:R-:W-:Y:S01]  /*e230*/  FSEL R47, R47, -INF , !P5 ;  /* 0xff8000002f2f7808 */ /* 0x000fe20006800000 */
[----:B------:R-:W-:Y:S01]  /*e240*/  FFMA.FTZ R41, R0, R12, R41 ;  /* 0x0000000c00297223 */ /* 0x000fe20000010029 */
[----:B------:R-:W-:Y:S01]  /*e250*/  ISETP.GE.AND P2, PT, R14, R102, PT ;  /* 0x000000660e00720c */ /* 0x000fe20003f46270 */
[----:B------:R-:W-:Y:S01]  /*e260*/  FFMA.FTZ R40, R0, R12, R43 ;  /* 0x0000000c00287223 */ /* 0x000fe2000001002b */
[----:B------:R-:W-:Y:S01]  /*e270*/  ISETP.GE.AND P5, PT, R14, R103, PT ;  /* 0x000000670e00720c */ /* 0x000fe20003fa6270 */
[----:B------:R-:W-:Y:S01]  /*e280*/  VIADD R12, R3, 0x78 ;  /* 0x00000078030c7836 */ /* 0x000fe20000000000 */
[----:B------:R-:W-:Y:S02]  /*e290*/  I2FP.F32.S32 R14, R14 ;  /* 0x0000000e000e7245 */ /* 0x000fe40000201400 */
[----:B------:R-:W-:-:S02]  /*e2a0*/  FSEL R49, R45, -INF , !P6 ;  /* 0xff8000002d317808 */ /* 0x000fc40007000000 */
[----:B------:R-:W-:Y:S01]  /*e2b0*/  FSEL R46, R46, -INF , !P0 ;  /* 0xff8000002e2e7808 */ /* 0x000fe20004000000 */
[C---:B------:R-:W-:Y:S01]  /*e2c0*/  FFMA.FTZ R26, R0.reuse, R14, R39 ;  /* 0x0000000e001a7223 */ /* 0x040fe20000010027 */
[C---:B------:R-:W-:Y:S01]  /*e2d0*/  ISETP.GE.AND P6, PT, R15.reuse, R102, PT ;  /* 0x000000660f00720c */ /* 0x040fe20003fc6270 */
[----:B------:R-:W-:Y:S01]  /*e2e0*/  FFMA.FTZ R37, R0, R14, R37 ;  /* 0x0000000e00257223 */ /* 0x000fe20000010025 */
[----:B------:R-:W-:Y:S02]  /*e2f0*/  ISETP.GE.AND P0, PT, R15, R103, PT ;  /* 0x000000670f00720c */ /* 0x000fe40003f06270 */
[----:B------:R-:W-:Y:S02]  /*e300*/  I2FP.F32.S32 R15, R15 ;  /* 0x0000000f000f7245 */ /* 0x000fe40000201400 */
[----:B------:R-:W-:Y:S02]  /*e310*/  P2R R20, PR, RZ, 0x40 ;  /* 0x00000040ff147803 */ /* 0x000fe40000000000 */
[----:B------:R-:W-:Y:S01]  /*e320*/  FSEL R42, R42, -INF , !P3 ;  /* 0xff8000002a2a7808 */ /* 0x000fe20005800000 */
[CC--:B------:R-:W-:Y:S01]  /*e330*/  FFMA.FTZ R36, R0.reuse, R15.reuse, R36 ;  /* 0x0000000f00247223 */ /* 0x0c0fe20000010024 */
[----:B------:R-:W-:Y:S01]  /*e340*/  FSEL R45, R41, -INF , !P4 ;  /* 0xff800000292d7808 */ /* 0x000fe20006000000 */
[----:B------:R-:W-:Y:S01]  /*e350*/  FFMA.FTZ R15, R0, R15, R38 ;  /* 0x0000000f000f7223 */ /* 0x000fe20000010026 */
[----:B------:R-:W-:-:S02]  /*e360*/  ISETP.GE.AND P6, PT, R12, R102, PT ;  /* 0x000000660c00720c */ /* 0x000fc40003fc6270 */
[----:B------:R-:W-:Y:S02]  /*e370*/  ISETP.GE.AND P3, PT, R12, R103, PT ;  /* 0x000000670c00720c */ /* 0x000fe40003f66270 */
[----:B------:R-:W-:Y:S01]  /*e380*/  I2FP.F32.S32 R21, R12 ;  /* 0x0000000c00157245 */ /* 0x000fe20000201400 */
[----:B------:R-:W-:Y:S01]  /*e390*/  VIADD R12, R3, 0x79 ;  /* 0x00000079030c7836 */ /* 0x000fe20000000000 */
[----:B------:R-:W-:Y:S02]  /*e3a0*/  ISETP.NE.AND P4, PT, R20, RZ, PT ;  /* 0x000000ff1400720c */ /* 0x000fe40003f85270 */
[----:B------:R-:W-:Y:S01]  /*e3b0*/  FSEL R26, R26, -INF , !P5 ;  /* 0xff8000001a1a7808 */ /* 0x000fe20006800000 */
[----:B------:R-:W-:Y:S01]  /*e3c0*/  FFMA.FTZ R41, R0, R21, R32 ;  /* 0x0000001500297223 */ /* 0x000fe20000010020 */
[----:B------:R-:W-:Y:S01]  /*e3d0*/  ISETP.GT.AND P5, PT, R172, R159, PT ;  /* 0x0000009fac00720c */ /* 0x000fe20003fa4270 */
[----:B------:R-:W-:Y:S01]  /*e3e0*/  FFMA.FTZ R21, R0, R21, R34 ;  /* 0x0000001500157223 */ /* 0x000fe20000010022 */
[----:B------:R-:W-:-:S02]  /*e3f0*/  FSEL R40, R40, -INF , !P1 ;  /* 0xff80000028287808 */ /* 0x000fc40004800000 */
[----:B------:R-:W-:Y:S02]  /*e400*/  FSEL R38, R36, -INF , !P4 ;  /* 0xff80000024267808 */ /* 0x000fe40006000000 */
[C---:B------:R-:W-:Y:S02]  /*e410*/  ISETP.GE.AND P4, PT, R3.reuse, R102, PT ;  /* 0x000000660300720c */ /* 0x040fe40003f86270 */
[----:B------:R-:W-:Y:S02]  /*e420*/  ISETP.GE.AND P1, PT, R3, R103, PT ;  /* 0x000000670300720c */ /* 0x000fe40003f26270 */
[----:B------:R-:W-:Y:S02]  /*e430*/  I2FP.F32.S32 R20, R12 ;  /* 0x0000000c00147245 */ /* 0x000fe40000201400 */
[----:B------:R-:W-:Y:S02]  /*e440*/  I2FP.F32.S32 R3, R3 ;  /* 0x0000000300037245 */ /* 0x000fe40000201400 */
[----:B------:R-:W-:Y:S01]  /*e450*/  FSEL R32, R15, -INF , !P0 ;  /* 0xff8000000f207808 */ /* 0x000fe20004000000 */
[C---:B------:R-:W-:Y:S01]  /*e460*/  FFMA.FTZ R33, R0.reuse, R20, R33 ;  /* 0x0000001400217223 */ /* 0x040fe20000010021 */
[----:B------:R-:W-:Y:S01]  /*e470*/  FSEL R37, R37, -INF , !P2 ;  /* 0xff80000025257808 */ /* 0x000fe20005000000 */
[----:B------:R-:W-:Y:S01]  /*e480*/  FFMA.FTZ R15, R0, R3, R28 ;  /* 0x00000003000f7223 */ /* 0x000fe2000001001c */
[----:B------:R-:W-:Y:S01]  /*e490*/  ISETP.GE.AND P2, PT, R12, R102, PT ;  /* 0x000000660c00720c */ /* 0x000fe20003f46270 */
[----:B------:R-:W-:Y:S01]  /*e4a0*/  FFMA.FTZ R20, R0, R20, R35 ;  /* 0x0000001400147223 */ /* 0x000fe20000010023 */
[----:B------:R-:W-:Y:S01]  /*e4b0*/  ISETP.GE.AND P0, PT, R12, R103, PT ;  /* 0x000000670c00720c */ /* 0x000fe20003f06270 */
[----:B------:R-:W-:Y:S01]  /*e4c0*/  FFMA.FTZ R12, R0, R3, R30 ;  /* 0x00000003000c7223 */ /* 0x000fe2000001001e */
[----:B------:R-:W-:-:S02]  /*e4d0*/  FSEL R41, R41, -INF , !P6 ;  /* 0xff80000029297808 */ /* 0x000fc40007000000 */
[----:B------:R-:W-:Y:S02]  /*e4e0*/  P2R R24, PR, RZ, 0x20 ;  /* 0x00000020ff187803 */ /* 0x000fe40000000000 */
        /* <DEDUP_REMOVED lines=69> */
.L_x_7765:
[----:B------:R-:W1:Y:S02]  /*e940*/  LDC R31, c[0x0][0x248] ;  /* 0x00009200ff1f7b82 */ /* 0x000e640000000800 */
[----:B-1----:R-:W-:-:S05]  /*e950*/  IMAD.SHL.U32 R33, R31, 0x80, RZ ;  /* 0x000000801f217824 */ /* 0x002fca00078e00ff */
[----:B------:R-:W-:-:S04]  /*e960*/  IADD3 R33, -R33, RZ, RZ ;  /* 0x000000ff21217210 */ /* 0x000fc80007ffe1ff */
[----:B------:R-:W-:-:S07]  /*e970*/  SHF.R.S32.HI R14, RZ, 0x1f, R33 ;  /* 0x0000001fff0e7819 */ /* 0x000fce0000011421 */
.L_x_7766:
[----:B------:R-:W-:Y:S01]  /*e980*/  ULDC UR5, c[0x0][0x2d0] ;  /* 0x0000b40000057ab9 */ /* 0x000fe20000000800 */
[----:B------:R-:W-:Y:S01]  /*e990*/  BSSY B0, `(.L_x_7767) ;  /* 0x0000061000007945 */ /* 0x000fe20003800000 */
[----:B------:R-:W-:-:S13]  /*e9a0*/  ISETP.GE.AND P0, PT, R100, UR5, PT ;  /* 0x0000000564007c0c */ /* 0x000fda000bf06270 */
[----:B------:R-:W1:Y:S01]  /*e9b0*/  @!P0 LDC R51, c[0x0][0x24c] ;  /* 0x00009300ff338b82 */ /* 0x000e620000000800 */
[-C--:B------:R-:W-:Y:S01]  /*e9c0*/  @!P0 IADD3 R3, P2, P1, R33, R124.reuse, R163 ;  /* 0x0000007c21038210 */ /* 0x080fe2000795e0a3 */
[--C-:B------:R-:W-:Y:S01]  /*e9d0*/  @!P0 IMAD.MOV.U32 R126, RZ, RZ, R124.reuse ;  /* 0x000000ffff7e8224 */ /* 0x100fe200078e007c */
[----:B------:R2:W-:Y:S01]  /*e9e0*/  @P0 STS.128 [R171+0x2000], RZ ;  /* 0x002000ffab000388 */ /* 0x0005e20000000c00 */
[----:B------:R-:W-:Y:S01]  /*e9f0*/  @!P0 IMAD.MOV.U32 R68, RZ, RZ, R124 ;  /* 0x000000ffff448224 */ /* 0x000fe200078e007c */
[----:B------:R-:W-:Y:S01]  /*ea00*/  @!P0 IADD3.X R2, R14, R127, R162, P2, P1 ;  /* 0x0000007f0e028210 */ /* 0x000fe200017e24a2 */
[----:B------:R-:W-:Y:S01]  /*ea10*/  @!P0 IMAD.WIDE.U32 R54, R31, 0x30, R126 ;  /* 0x000000301f368825 */ /* 0x000fe200078e007e */
[----:B------:R-:W-:Y:S01]  /*ea20*/  @!P0 LEA R70, P1, R3, UR12, 0x1 ;  /* 0x0000000c03468c11 */ /* 0x000fe2000f8208ff */
[----:B------:R-:W3:Y:S01]  /*ea30*/  @!P0 LDC R53, c[0x0][0x24c] ;  /* 0x00009300ff358b82 */ /* 0x000ee20000000800 */
[----:B------:R-:W-:Y:S01]  /*ea40*/  @!P0 LEA R28, P2, R31, R124, 0x5 ;  /* 0x0000007c1f1c8211 */ /* 0x000fe200078428ff */
[----:B------:R-:W-:Y:S01]  /*ea50*/  @!P0 IMAD.MOV.U32 R69, RZ, RZ, R127 ;  /* 0x000000ffff458224 */ /* 0x000fe200078e007f */
[----:B------:R-:W-:-:S02]  /*ea60*/  @!P0 LEA.HI.X R71, R3, UR13, R2, 0x1, P1 ;  /* 0x0000000d03478c11 */ /* 0x000fc400088f0c02 */
[----:B------:R-:W-:Y:S01]  /*ea70*/  @!P0 LEA R56, P1, R33, R170, 0x1 ;  /* 0x000000aa21388211 */ /* 0x000fe200078208ff */
[----:B------:R-:W-:Y:S01]  /*ea80*/  @!P0 IMAD.WIDE.U32 R68, R31, 0x50, R68 ;  /* 0x000000501f448825 */ /* 0x000fe200078e0044 */
        /* <DEDUP_REMOVED lines=20> */
[----:B------:R-:W-:Y:S02]  /*ebd0*/  @!P0 IADD3.X R30, R14, R55, R53, P1, !PT ;  /* 0x000000370e1e8210 */ /* 0x000fe40000ffe435 */
[----:B------:R-:W-:-:S02]  /*ebe0*/  @!P0 LEA.HI.X R55, R35, UR13, R28, 0x1, P2 ;  /* 0x0000000d23378c11 */ /* 0x000fc400090f0c1c */
[----:B------:R-:W-:Y:S02]  /*ebf0*/  @!P0 LEA R28, P3, R31, R124, 0x6 ;  /* 0x0000007c1f1c8211 */ /* 0x000fe400078630ff */
        /* <DEDUP_REMOVED lines=11> */
[----:B--2---:R-:W-:-:S02]  /*ecb0*/  @!P0 IMAD R3, R3, 0x50, RZ ;  /* 0x0000005003038824 */ /* 0x004fc400078e02ff */
[----:B------:R-:W-:Y:S01]  /*ecc0*/  @!P0 IMAD.WIDE.U32 R56, R31, 0x60, R56 ;  /* 0x000000601f388825 */ /* 0x000fe200078e0038 */
[----:B------:R-:W-:Y:S01]  /*ecd0*/  @!PT LDS RZ, [RZ] ;  /* 0x00000000fffff984 */ /* 0x000fe20000000800 */
[----:B------:R-:W-:Y:S01]  /*ece0*/  @!PT LDS RZ, [RZ] ;  /* 0x00000000fffff984 */ /* 0x000fe20000000800 */
[----:B------:R-:W-:Y:S01]  /*ecf0*/  @!PT LDS RZ, [RZ] ;  /* 0x00000000fffff984 */ /* 0x000fe20000000800 */
[----:B------:R3:W-:Y:S03]  /*ed00*/  @!P0 LDGSTS.E.BYPASS.LTC128B.128 [R171+0x3800], desc[UR6][R50.64] ;  /* 0x0380000032ab8fae */ /* 0x0007e6000b901d46 */
[----:B-1----:R-:W-:Y:S01]  /*ed10*/  @!P0 IMAD R35, R2, 0x60, RZ ;  /* 0x0000006002238824 */ /* 0x002fe200078e02ff */
[C---:B------:R-:W-:Y:S01]  /*ed20*/  @!P0 IADD3 R2, P2, R33.reuse, R68, RZ ;  /* 0x0000004421028210 */ /* 0x040fe20007f5e0ff */
[----:B------:R-:W-:Y:S01]  /*ed30*/  @!P0 IMAD.X R29, R14, 0x1, R29, P4 ;  /* 0x000000010e1d8824 */ /* 0x000fe200020e061d */
[----:B------:R-:W-:Y:S01]  /*ed40*/  @!P0 IADD3 R30, P1, R33, R56, RZ ;  /* 0x00000038211e8210 */ /* 0x000fe20007f3e0ff */
[----:B------:R3:W-:Y:S01]  /*ed50*/  @P0 STS.128 [R171+0x4000], RZ ;  /* 0x004000ffab000388 */ /* 0x0007e20000000c00 */
[----:B------:R-:W-:Y:S02]  /*ed60*/  @!P0 LEA R56, P3, R28, UR12, 0x1 ;  /* 0x0000000c1c388c11 */ /* 0x000fe4000f8608ff */
        /* <DEDUP_REMOVED lines=35> */
.L_x_7768:
[----:B------:R-:W-:Y:S05]  /*efa0*/  BSYNC B0 ;  /* 0x0000000000007941 */ /* 0x000fea0003800000 */
.L_x_7767:
[----:B------:R-:W0:Y:S01]  /*efb0*/  LDGDEPBAR ;  /* 0x00000000000079af */ /* 0x000e220000000000 */
[----:B------:R-:W-:-:S04]  /*efc0*/  LEA R170, P0, R33, R170, 0x1 ;  /* 0x000000aa21aa7211 */ /* 0x000fc800078008ff */
[----:B------:R-:W-:-:S09]  /*efd0*/  LEA.HI.X R167, R33, R167, R14, 0x1, P0 ;  /* 0x000000a721a77211 */ /* 0x000fd200000f0c0e */
.L_x_7764:
        /* <DEDUP_REMOVED lines=68> */
[----:B------:R-:W-:Y:S01]  /*f420*/  LDSM.16.MT88.4 R92, [R152+0x6000] ;  /* 0x00600000985c783b */ /* 0x000fe20000004200 */
[----:B------:R-:W-:-:S03]  /*f430*/  IADD3 R148, R4, R149, RZ ;  /* 0x0000009504947210 */ /* 0x000fc60007ffe0ff */
[----:B------:R-:W-:Y:S04]  /*f440*/  LDSM.16.MT88.4 R72, [R150+0x6000] ;  /* 0x006000009648783b */ /* 0x000fe80000004200 */
[----:B------:R-:W-:Y:S01]  /*f450*/  LDSM.16.MT88.4 R76, [R149+0x6000] ;  /* 0x00600000954c783b */ /* 0x000fe20000004200 */
[----:B-1----:R-:W-:Y:S02]  /*f460*/  FMNMX.FTZ R2, R31, R2, !PT ;  /* 0x000000021f027209 */ /* 0x002fe40007810000 */
[----:B--2---:R-:W-:-:S03]  /*f470*/  FMNMX.FTZ R14, R29, R14, !PT ;  /* 0x0000000e1d0e7209 */ /* 0x004fc60007810000 */
[----:B------:R-:W1:Y:S02]  /*f480*/  SHFL.BFLY PT, R3, R2, 0x1, 0x1f ;  /* 0x0c201f0002037f89 */ /* 0x000e6400000e0000 */
[----:B-1----:R-:W-:-:S04]  /*f490*/  FMNMX.FTZ R3, R2, R3, !PT ;  /* 0x0000000302037209 */ /* 0x002fc80007810000 */
[C---:B------:R-:W-:Y:S01]  /*f4a0*/  FSETP.NEU.FTZ.AND P0, PT, R3.reuse, -INF , PT ;  /* 0xff8000000300780b */ /* 0x040fe20003f1d000 */
[----:B---3--:R-:W-:-:S05]  /*f4b0*/  FMUL.FTZ R56, R3, UR8 ;  /* 0x0000000803387c20 */ /* 0x008fca0008410000 */
        /* <DEDUP_REMOVED lines=28> */
[----:B------:R-:W-:-:S03]  /*f680*/  FFMA.FTZ R41, R41, UR8, -R56 ;  /* 0x0000000829297c23 */ /* 0x000fc60008010838 */
[C---:B------:R-:W-:Y:S01]  /*f690*/  FSETP.NEU.FTZ.AND P0, PT, R2.reuse, -INF , PT ;  /* 0xff8000000200780b */ /* 0x040fe20003f1d000 */
[----:B------:R-:W-:Y:S01]  /*f6a0*/  FMUL.FTZ R23, R2, UR8 ;  /* 0x0000000802177c20 */ /* 0x000fe20008410000 */
[----:B------:R-:W1:Y:S01]  /*f6b0*/  MUFU.EX2 R53, R53 ;  /* 0x0000003500357308 */ /* 0x000e620000000800 */
[----:B---3--:R-:W-:Y:S01]  /*f6c0*/  F2FP.BF16.F32.PACK_AB R80, R57, R62 ;  /* 0x0000003e3950723e */ /* 0x008fe200000010ff */
[----:B------:R-:W-:Y:S02]  /*f6d0*/  FADD.FTZ R57, R62, R57 ;  /* 0x000000393e397221 */ /* 0x000fe40000010000 */
[----:B------:R-:W-:-:S04]  /*f6e0*/  FSEL R23, R23, RZ, P0 ;  /* 0x000000ff17177208 */ /* 0x000fc80000000000 */
[----:B------:R-:W-:Y:S01]  /*f6f0*/  MUFU.EX2 R54, R54 ;  /* 0x0000003600367308 */ /* 0x000fe20000000800 */
        /* <DEDUP_REMOVED lines=39> */
[----:B------:R-:W1:Y:S01]  /*f970*/  MUFU.EX2 R31, R31 ;  /* 0x0000001f001f7308 */ /* 0x000e620000000800 */
[--C-:B------:R-:W-:Y:S01]  /*f980*/  FFMA.FTZ R104, R104, UR8, -R23.reuse ;  /* 0x0000000868687c23 */ /* 0x100fe20008010817 */
[--C-:B------:R-:W-:Y:S01]  /*f990*/  FFMA.FTZ R110, R110, UR8, -R23.reuse ;  /* 0x000000086e6e7c23 */ /* 0x100fe20008010817 */
[--C-:B------:R-:W-:Y:S01]  /*f9a0*/  FFMA.FTZ R49, R46, UR8, -R23.reuse ;  /* 0x000000082e317c23 */ /* 0x100fe20008010817 */
[--C-:B------:R-:W-:Y:S01]  /*f9b0*/  FFMA.FTZ R44, R44, UR8, -R23.reuse ;  /* 0x000000082c2c7c23 */ /* 0x100fe20008010817 */
[----:B------:R-:W-:Y:S01]  /*f9c0*/  FFMA.FTZ R40, R40, UR8, -R23 ;  /* 0x0000000828287c23 */ /* 0x000fe20008010817 */
[----:B------:R-:W-:Y:S01]  /*f9d0*/  FADD.FTZ R59, R64, R59 ;  /* 0x0000003b403b7221 */ /* 0x000fe20000010000 */
[----:B------:R-:W-:Y:S01]  /*f9e0*/  FADD.FTZ R60, R60, R57 ;  /* 0x000000393c3c7221 */ /* 0x000fe20000010000 */
[----:B------:R-:W-:Y:S01]  /*f9f0*/  MUFU.EX2 R28, R28 ;  /* 0x0000001c001c7308 */ /* 0x000fe20000000800 */
[----:B--2---:R-:W-:Y:S01]  /*fa00*/  F2FP.BF16.F32.PACK_AB R83, R55, R66 ;  /* 0x000000423753723e */ /* 0x004fe200000010ff */
[----:B------:R-:W-:Y:S01]  /*fa10*/  FADD.FTZ R66, R66, R59 ;  /* 0x0000003b42427221 */ /* 0x000fe20000010000 */
[----:B------:R-:W-:Y:S01]  /*fa20*/  FADD.FTZ R53, R53, R60 ;  /* 0x0000003c35357221 */ /* 0x000fe20000010000 */
[--C-:B------:R-:W-:Y:S01]  /*fa30*/  FFMA.FTZ R32, R32, UR8, -R23.reuse ;  /* 0x0000000820207c23 */ /* 0x100fe20008010817 */
[--C-:B------:R-:W-:Y:S01]  /*fa40*/  FFMA.FTZ R21, R21, UR8, -R23.reuse ;  /* 0x0000000815157c23 */ /* 0x100fe20008010817 */
[----:B------:R-:W-:Y:S01]  /*fa50*/  FADD.FTZ R55, R55, R66 ;  /* 0x0000004237377221 */ /* 0x000fe20000010000 */
[--C-:B------:R-:W-:Y:S01]  /*fa60*/  FFMA.FTZ R178, R20, UR8, -R23.reuse ;  /* 0x0000000814b27c23 */ /* 0x100fe20008010817 */
[----:B------:R-:W-:Y:S01]  /*fa70*/  HMMA.16816.F32.BF16 R96, R80, R92, RZ ;  /* 0x0000005c5060723c */ /* 0x000fe200000418ff */
[----:B------:R-:W-:Y:S01]  /*fa80*/  MUFU.EX2 R25, R25 ;  /* 0x0000001900197308 */ /* 0x000fe20000000800 */
[----:B------:R-:W-:-:S04]  /*fa90*/  FFMA.FTZ R26, R26, UR8, -R23 ;  /* 0x000000081a1a7c23 */ /* 0x000fc80008010817 */
        /* <DEDUP_REMOVED lines=9> */
[C---:B------:R-:W-:Y:S05]  /*fb30*/  HMMA.16816.F32.BF16 R84, R80.reuse, R4, RZ ;  /* 0x000000045054723c */ /* 0x040fea00000418ff */
[----:B------:R-:W-:Y:S01]  /*fb40*/  MUFU.EX2 R58, R58 ;  /* 0x0000003a003a7308 */ /* 0x000fe20000000800 */
[----:B------:R-:W-:Y:S01]  /*fb50*/  HMMA.16816.F32.BF16 R80, R80, R6, RZ ;  /* 0x000000065050723c */ /* 0x000fe200000418ff */
[----:B-1----:R-:W-:Y:S01]  /*fb60*/  F2FP.BF16.F32.PACK_AB R4, R31, R54 ;  /* 0x000000361f04723e */ /* 0x002fe200000010ff */
[----:B------:R-:W-:Y:S01]  /*fb70*/  FADD.FTZ R54, R54, R53 ;  /* 0x0000003536367221 */ /* 0x000fe20000010000 */
[----:B--2---:R-:W-:Y:S01]  /*fb80*/  F2FP.BF16.F32.PACK_AB R5, R29, R34 ;  /* 0x000000221d05723e */ /* 0x004fe200000010ff */
[----:B------:R-:W-:-:S02]  /*fb90*/  FADD.FTZ R34, R34, R55 ;  /* 0x0000003722227221 */ /* 0x000fc40000010000 */
[----:B------:R-:W-:Y:S01]  /*fba0*/  FADD.FTZ R53, R31, R54 ;  /* 0x000000361f357221 */ /* 0x000fe20000010000 */
[----:B------:R-:W-:Y:S01]  /*fbb0*/  F2FP.BF16.F32.PACK_AB R6, R25, R28 ;  /* 0x0000001c1906723e */ /* 0x000fe200000010ff */
[----:B------:R-:W1:Y:S01]  /*fbc0*/  MUFU.EX2 R35, R35 ;  /* 0x0000002300237308 */ /* 0x000e620000000800 */
[----:B---3--:R-:W-:Y:S01]  /*fbd0*/  F2FP.BF16.F32.PACK_AB R7, R22, R27 ;  /* 0x0000001b1607723e */ /* 0x008fe200000010ff */
[----:B------:R-:W-:Y:S01]  /*fbe0*/  FADD.FTZ R34, R29, R34 ;  /* 0x000000221d227221 */ /* 0x000fe20000010000 */
[----:B------:R-:W-:-:S03]  /*fbf0*/  FADD.FTZ R28, R28, R53 ;  /* 0x000000351c1c7221 */ /* 0x000fc60000010000 */
[----:B------:R-:W-:Y:S01]  /*fc00*/  FADD.FTZ R27, R27, R34 ;  /* 0x000000221b1b7221 */ /* 0x000fe20000010000 */
[----:B------:R-:W-:Y:S01]  /*fc10*/  FADD.FTZ R25, R25, R28 ;  /* 0x0000001c19197221 */ /* 0x000fe20000010000 */
[----:B------:R-:W-:Y:S01]  /*fc20*/  HMMA.16816.F32.BF16 R96, R4, R12, R96 ;  /* 0x0000000c0460723c */ /* 0x000fe20000041860 */
[----:B------:R-:W-:Y:S01]  /*fc30*/  MUFU.EX2 R36, R36 ;  /* 0x0000002400247308 */ /* 0x000fe20000000800 */
[----:B------:R-:W-:-:S04]  /*fc40*/  FADD.FTZ R22, R22, R27 ;  /* 0x0000001b16167221 */ /* 0x000fc80000010000 */
[C---:B------:R-:W-:Y:S01]  /*fc50*/  HMMA.16816.F32.BF16 R92, R4.reuse, R14, R92 ;  /* 0x0000000e045c723c */ /* 0x040fe2000004185c */
[----:B------:R-:W2:Y:S02]  /*fc60*/  LDSM.16.MT88.4 R12, [R148+0x6800] ;  /* 0x00680000940c783b */ /* 0x000ea40000004200 */
[----:B------:R-:W-:Y:S03]  /*fc70*/  MUFU.EX2 R33, R33 ;  /* 0x0000002100217308 */ /* 0x000fe60000000800 */
[C---:B----4-:R-:W-:Y:S05]  /*fc80*/  HMMA.16816.F32.BF16 R68, R4.reuse, R8, R68 ;  /* 0x000000080444723c */ /* 0x050fea0000041844 */
        /* <DEDUP_REMOVED lines=16> */
[----:B----4-:R-:W-:Y:S01]  /*fd90*/  F2FP.BF16.F32.PACK_AB R5, R50, R51 ;  /* 0x000000333205723e */ /* 0x010fe200000010ff */
        /* <DEDUP_REMOVED lines=32> */
[----:B---3--:R-:W-:Y:S01]  /*ffa0*/  F2FP.BF16.F32.PACK_AB R5, R63, R112 ;  /* 0x000000703f05723e */ /* 0x008fe200000010ff */
[----:B------:R-:W-:Y:S01]  /*ffb0*/  FADD.FTZ R112, R112, R43 ;  /* 0x0000002b70707221 */ /* 0x000fe20000010000 */
[----:B------:R-:W-:-:S03]  /*ffc0*/  F2FP.BF16.F32.PACK_AB R6, R61, R106 ;  /* 0x0000006a3d06723e */ /* 0x000fc600000010ff */
[----:B------:R-:W-:Y:S01]  /*ffd0*/  MUFU.EX2 R113, R113 ;  /* 0x0000007100717308 */ /* 0x000fe20000000800 */
[----:B-----5:R-:W-:Y:S01]  /*ffe0*/  F2FP.BF16.F32.PACK_AB R7, R67, R118 ;  /* 0x000000764307723e */ /* 0x020fe200000010ff */
[----:B------:R-:W-:Y:S01]  /*fff0*/  FADD.FTZ R65, R65, R114 ;  /* 0x0000007241417221 */ /* 0x000fe20000010000 */
[----:B------:R-:W-:-:S03]  /*10000*/  FADD.FTZ R63, R63, R112 ;  /* 0x000000703f3f7221 */ /* 0x000fc60000010000 */
[----:B------:R-:W-:Y:S01]  /*10010*/  FADD.FTZ R106, R106, R65 ;  /* 0x000000416a6a7221 */ /* 0x000fe20000010000 */
[----:B------:R-:W-:Y:S01]  /*10020*/  FADD.FTZ R118, R118, R63 ;  /* 0x0000003f76767221 */ /* 0x000fe20000010000 */
[----:B----4-:R-:W-:Y:S01]  /*10030*/  HMMA.16816.F32.BF16 R96, R4, R16, R96 ;  /* 0x000000100460723c */ /* 0x010fe20000041860 */
[----:B------:R-:W-:Y:S01]  /*10040*/  MUFU.EX2 R119, R119 ;  /* 0x0000007700777308 */ /* 0x000fe20000000800 */
[----:B------:R-:W-:Y:S01]  /*10050*/  FADD.FTZ R61, R61, R106 ;  /* 0x0000006a3d3d7221 */ /* 0x000fe20000010000 */
[----:B------:R-:W-:-:S03]  /*10060*/  FADD.FTZ R118, R67, R118 ;  /* 0x0000007643767221 */ /* 0x000fc60000010000 */
        /* <DEDUP_REMOVED lines=18> */
[----:B------:R-:W-:Y:S01]  /*10190*/  F2FP.BF16.F32.PACK_AB R4, R115, R126 ;  /* 0x0000007e7304723e */ /* 0x000fe200000010ff */
[----:B------:R-:W-:Y:S01]  /*101a0*/  FADD.FTZ R126, R126, R61 ;  /* 0x0000003d7e7e7221 */ /* 0x000fe20000010000 */
[----:B----4-:R-:W-:Y:S01]  /*101b0*/  F2FP.BF16.F32.PACK_AB R5, R132, R119 ;  /* 0x000000778405723e */ /* 0x010fe200000010ff */
[----:B------:R-:W-:Y:S01]  /*101c0*/  FADD.FTZ R119, R119, R118 ;  /* 0x0000007677777221 */ /* 0x000fe20000010000 */
[----:B------:R-:W-:-:S03]  /*101d0*/  F2FP.BF16.F32.PACK_AB R6, R113, R124 ;  /* 0x0000007c7106723e */ /* 0x000fc600000010ff */
[----:B------:R-:W-:Y:S01]  /*101e0*/  MUFU.EX2 R111, R111 ;  /* 0x0000006f006f7308 */ /* 0x000fe20000000800 */
[----:B-1----:R-:W-:Y:S01]  /*101f0*/  F2FP.BF16.F32.PACK_AB R7, R117, R130 ;  /* 0x000000827507723e */ /* 0x002fe200000010ff */
[----:B------:R-:W-:Y:S01]  /*10200*/  FADD.FTZ R115, R115, R126 ;  /* 0x0000007e73737221 */ /* 0x000fe20000010000 */
[----:B------:R-:W-:-:S03]  /*10210*/  FADD.FTZ R119, R132, R119 ;  /* 0x0000007784777221 */ /* 0x000fc60000010000 */
[----:B------:R-:W-:Y:S01]  /*10220*/  FADD.FTZ R124, R124, R115 ;  /* 0x000000737c7c7221 */ /* 0x000fe20000010000 */
[----:B------:R-:W-:Y:S01]  /*10230*/  FADD.FTZ R130, R130, R119 ;  /* 0x0000007782827221 */ /* 0x000fe20000010000 */
[----:B--2---:R-:W-:Y:S01]  /*10240*/  HMMA.16816.F32.BF16 R96, R4, R12, R96 ;  /* 0x0000000c0460723c */ /* 0x004fe20000041860 */
[----:B------:R1:W2:Y:S01]  /*10250*/  MUFU.EX2 R108, R110 ;  /* 0x0000006e006c7308 */ /* 0x0002a20000000800 */
[----:B------:R-:W-:Y:S01]  /*10260*/  FADD.FTZ R113, R113, R124 ;  /* 0x0000007c71717221 */ /* 0x000fe20000010000 */
[----:B------:R-:W-:-:S03]  /*10270*/  FADD.FTZ R130, R117, R130 ;  /* 0x0000008275827221 */ /* 0x000fc60000010000 */
[C---:B------:R-:W-:Y:S01]  /*10280*/  HMMA.16816.F32.BF16 R92, R4.reuse, R14, R92 ;  /* 0x0000000e045c723c */ /* 0x040fe2000004185c */
[----:B------:R-:W4:Y:S02]  /*10290*/  LDSM.16.MT88.4 R12, [R148+0x8000] ;  /* 0x00800000940c783b */ /* 0x000f240000004200 */
[----:B------:R-:W-:Y:S03]  /*102a0*/  MUFU.EX2 R109, R109 ;  /* 0x0000006d006d7308 */ /* 0x000fe60000000800 */
[C---:B-----5:R-:W-:Y:S05]  /*102b0*/  HMMA.16816.F32.BF16 R68, R4.reuse, R8, R68 ;  /* 0x000000080444723c */ /* 0x060fea0000041844 */
[----:B------:R-:W5:Y:S01]  /*102c0*/  MUFU.EX2 R104, R104 ;  /* 0x0000006800687308 */ /* 0x000f620000000800 */
[----:B------:R-:W-:Y:S01]  /*102d0*/  HMMA.16816.F32.BF16 R72, R4, R10, R72 ;  /* 0x0000000a0448723c */ /* 0x000fe20000041848 */
[----:B------:R-:W5:Y:S01]  /*102e0*/  LDSM.16.MT88.4 R8, [R152+0x8800] ;  /* 0x008800009808783b */ /* 0x000f620000004200 */
[--C-:B-1----:R-:W-:Y:S01]  /*102f0*/  FFMA.FTZ R110, R47, UR8, -R56.reuse ;  /* 0x000000082f6e7c23 */ /* 0x102fe20008010838 */
[----:B------:R-:W-:Y:S01]  /*10300*/  FFMA.FTZ R47, R42, UR8, -R23 ;  /* 0x000000082a2f7c23 */ /* 0x000fe20008010817 */
[----:B------:R-:W-:-:S02]  /*10310*/  FFMA.FTZ R42, R39, UR8, -R56 ;  /* 0x00000008272a7c23 */ /* 0x000fc40008010838 */
[C---:B---3--:R-:W-:Y:S01]  /*10320*/  HMMA.16816.F32.BF16 R88, R4.reuse, R16, R88 ;  /* 0x000000100458723c */ /* 0x048fe20000041858 */
[----:B------:R-:W-:Y:S05]  /*10330*/  MUFU.EX2 R125, R125 ;  /* 0x0000007d007d7308 */ /* 0x000fea0000000800 */
[C---:B------:R-:W-:Y:S01]  /*10340*/  HMMA.16816.F32.BF16 R76, R4.reuse, R18, R76 ;  /* 0x00000012044c723c */ /* 0x040fe2000004184c */
[----:B------:R-:W1:Y:S02]  /*10350*/  LDSM.16.MT88.4 R16, [R150+0x8800] ;  /* 0x008800009610783b */ /* 0x000e640000004200 */
[----:B------:R-:W3:Y:S08]  /*10360*/  MUFU.EX2 R48, R48 ;  /* 0x0000003000307308 */ /* 0x000ef00000000800 */
[----:B------:R-:W-:Y:S01]  /*10370*/  MUFU.EX2 R110, R110 ;  /* 0x0000006e006e7308 */ /* 0x000fe20000000800 */
[C---:B----4-:R-:W-:Y:S07]  /*10380*/  HMMA.16816.F32.BF16 R84, R4.reuse, R12, R84 ;  /* 0x0000000c0454723c */ /* 0x050fee0000041854 */
[----:B------:R-:W-:Y:S01]  /*10390*/  MUFU.EX2 R45, R45 ;  /* 0x0000002d002d7308 */ /* 0x000fe20000000800 */
[----:B------:R-:W-:Y:S01]  /*103a0*/  HMMA.16816.F32.BF16 R80, R4, R14, R80 ;  /* 0x0000000e0450723c */ /* 0x000fe20000041850 */
[----:B------:R-:W4:Y:S06]  /*103b0*/  LDSM.16.MT88.4 R12, [R149+0x8800] ;  /* 0x00880000950c783b */ /* 0x000f2c0000004200 */
[----:B------:R-:W-:Y:S01]  /*103c0*/  MUFU.EX2 R49, R49 ;  /* 0x0000003100317308 */ /* 0x000fe20000000800 */
[----:B------:R-:W-:Y:S01]  /*103d0*/  F2FP.BF16.F32.PACK_AB R4, R107, R134 ;  /* 0x000000866b04723e */ /* 0x000fe200000010ff */
[----:B------:R-:W-:Y:S01]  /*103e0*/  FADD.FTZ R134, R134, R113 ;  /* 0x0000007186867221 */ /* 0x000fe20000010000 */
[----:B--2---:R-:W-:Y:S01]  /*103f0*/  F2FP.BF16.F32.PACK_AB R5, R108, R111 ;  /* 0x0000006f6c05723e */ /* 0x004fe200000010ff */
[----:B------:R-:W-:Y:S01]  /*10400*/  FADD.FTZ R111, R111, R130 ;  /* 0x000000826f6f7221 */ /* 0x000fe20000010000 */
[----:B------:R-:W-:-:S03]  /*10410*/  F2FP.BF16.F32.PACK_AB R6, R105, R128 ;  /* 0x000000806906723e */ /* 0x000fc600000010ff */
[----:B------:R-:W2:Y:S01]  /*10420*/  MUFU.EX2 R44, R44 ;  /* 0x0000002c002c7308 */ /* 0x000ea20000000800 */
[----:B-----5:R-:W-:Y:S01]  /*10430*/  F2FP.BF16.F32.PACK_AB R7, R104, R109 ;  /* 0x0000006d6807723e */ /* 0x020fe200000010ff */
        /* <DEDUP_REMOVED lines=9> */
[----:B------:R-:W5:Y:S02]  /*104d0*/  LDSM.16.MT88.4 R8, [R148+0x8800] ;  /* 0x008800009408783b */ /* 0x000f640000004200 */
[----:B------:R-:W2:Y:S03]  /*104e0*/  MUFU.EX2 R40, R40 ;  /* 0x0000002800287308 */ /* 0x000ea60000000800 */
[C---:B-1----:R-:W-:Y:S05]  /*104f0*/  HMMA.16816.F32.BF16 R68, R4.reuse, R16, R68 ;  /* 0x000000100444723c */ /* 0x042fea0000041844 */
[----:B------:R-:W-:Y:S01]  /*10500*/  MUFU.EX2 R38, R38 ;  /* 0x0000002600267308 */ /* 0x000fe20000000800 */
[C---:B------:R-:W-:Y:S01]  /*10510*/  HMMA.16816.F32.BF16 R72, R4.reuse, R18, R72 ;  /* 0x000000120448723c */ /* 0x040fe20000041848 */
[----:B------:R-:W-:Y:S05]  /*10520*/  LDSM.16.MT88.4 R16, [R149+0x9000] ;  /* 0x009000009510783b */ /* 0x000fea0000004200 */
[C---:B----4-:R-:W-:Y:S01]  /*10530*/  HMMA.16816.F32.BF16 R88, R4.reuse, R12, R88 ;  /* 0x0000000c0458723c */ /* 0x050fe20000041858 */
[----:B------:R-:W1:Y:S05]  /*10540*/  MUFU.EX2 R37, R37 ;  /* 0x0000002500257308 */ /* 0x000e6a0000000800 */
[C---:B------:R-:W-:Y:S01]  /*10550*/  HMMA.16816.F32.BF16 R76, R4.reuse, R14, R76 ;  /* 0x0000000e044c723c */ /* 0x040fe2000004184c */
[----:B------:R-:W4:Y:S02]  /*10560*/  LDSM.16.MT88.4 R12, [R152+0x9000] ;  /* 0x00900000980c783b */ /* 0x000f240000004200 */
[----:B------:R-:W-:Y:S08]  /*10570*/  MUFU.EX2 R39, R41 ;  /* 0x0000002900277308 */ /* 0x000ff00000000800 */
[----:B------:R-:W-:Y:S01]  /*10580*/  MUFU.EX2 R42, R42 ;  /* 0x0000002a002a7308 */ /* 0x000fe20000000800 */
[C---:B-----5:R-:W-:Y:S07]  /*10590*/  HMMA.16816.F32.BF16 R84, R4.reuse, R8, R84 ;  /* 0x000000080454723c */ /* 0x060fee0000041854 */
[----:B------:R-:W-:Y:S01]  /*105a0*/  MUFU.EX2 R32, R32 ;  /* 0x0000002000207308 */ /* 0x000fe20000000800 */
[----:B------:R-:W-:Y:S01]  /*105b0*/  HMMA.16816.F32.BF16 R80, R4, R10, R80 ;  /* 0x0000000a0450723c */ /* 0x000fe20000041850 */
[----:B------:R-:W5:Y:S06]  /*105c0*/  LDSM.16.MT88.4 R8, [R150+0x9000] ;  /* 0x009000009608783b */ /* 0x000f6c0000004200 */
[----:B------:R-:W1:Y:S01]  /*105d0*/  MUFU.EX2 R31, R26 ;  /* 0x0000001a001f7308 */ /* 0x000e620000000800 */
[----:B---3--:R-:W-:Y:S01]  /*105e0*/  F2FP.BF16.F32.PACK_AB R4, R48, R125 ;  /* 0x0000007d3004723e */ /* 0x008fe200000010ff */
[----:B------:R-:W-:Y:S01]  /*105f0*/  FADD.FTZ R125, R125, R128 ;  /* 0x000000807d7d7221 */ /* 0x000fe20000010000 */
[----:B--2---:R-:W-:Y:S01]  /*10600*/  F2FP.BF16.F32.PACK_AB R5, R44, R49 ;  /* 0x000000312c05723e */ /* 0x004fe200000010ff */
[----:B------:R-:W-:Y:S01]  /*10610*/  FADD.FTZ R49, R49, R104 ;  /* 0x0000006831317221 */ /* 0x000fe20000010000 */
[----:B------:R-:W-:-:S03]  /*10620*/  F2FP.BF16.F32.PACK_AB R6, R45, R110 ;  /* 0x0000006e2d06723e */ /* 0x000fc600000010ff */
[----:B------:R-:W-:Y:S01]  /*10630*/  MUFU.EX2 R21, R21 ;  /* 0x0000001500157308 */ /* 0x000fe20000000800 */
[----:B------:R-:W-:Y:S01]  /*10640*/  F2FP.BF16.F32.PACK_AB R7, R40, R47 ;  /* 0x0000002f2807723e */ /* 0x000fe200000010ff */
[----:B------:R-:W-:Y:S01]  /*10650*/  FADD.FTZ R125, R48, R125 ;  /* 0x0000007d307d7221 */ /* 0x000fe20000010000 */
[----:B------:R-:W-:-:S03]  /*10660*/  FADD.FTZ R44, R44, R49 ;  /* 0x000000312c2c7221 */ /* 0x000fc60000010000 */
[----:B------:R-:W-:Y:S01]  /*10670*/  FADD.FTZ R110, R110, R125 ;  /* 0x0000007d6e6e7221 */ /* 0x000fe20000010000 */
[----:B------:R-:W-:Y:S01]  /*10680*/  FADD.FTZ R47, R47, R44 ;  /* 0x0000002c2f2f7221 */ /* 0x000fe20000010000 */
[----:B----4-:R-:W-:Y:S01]  /*10690*/  HMMA.16816.F32.BF16 R96, R4, R12, R96 ;  /* 0x0000000c0460723c */ /* 0x010fe20000041860 */
[----:B------:R-:W2:Y:S01]  /*106a0*/  MUFU.EX2 R178, R178 ;  /* 0x000000b200b27308 */ /* 0x000ea20000000800 */
[----:B------:R-:W-:Y:S01]  /*106b0*/  FADD.FTZ R45, R45, R110 ;  /* 0x0000006e2d2d7221 */ /* 0x000fe20000010000 */
[----:B------:R-:W-:-:S03]  /*106c0*/  FADD.FTZ R47, R40, R47 ;  /* 0x0000002f282f7221 */ /* 0x000fc60000010000 */
[C---:B------:R-:W-:Y:S01]  /*106d0*/  HMMA.16816.F32.BF16 R92, R4.reuse, R14, R92 ;  /* 0x0000000e045c723c */ /* 0x040fe2000004185c */
[----:B------:R-:W3:Y:S05]  /*106e0*/  LDSM.16.MT88.4 R12, [R148+0x9000] ;  /* 0x00900000940c783b */ /* 0x000eea0000004200 */
[C---:B------:R-:W-:Y:S06]  /*106f0*/  HMMA.16816.F32.BF16 R88, R4.reuse, R16, R88 ;  /* 0x000000100458723c */ /* 0x040fec0000041858 */
[C---:B------:R-:W-:Y:S01]  /*10700*/  HMMA.16816.F32.BF16 R76, R4.reuse, R18, R76 ;  /* 0x00000012044c723c */ /* 0x040fe2000004184c */
[----:B------:R-:W-:Y:S05]  /*10710*/  LDSM.16.MT88.4 R16, [R150+0x9800] ;  /* 0x009800009610783b */ /* 0x000fea0000004200 */
[C---:B-----5:R-:W-:Y:S06]  /*10720*/  HMMA.16816.F32.BF16 R68, R4.reuse, R8, R68 ;  /* 0x000000080444723c */ /* 0x060fec0000041844 */
[C---:B------:R-:W-:Y:S01]  /*10730*/  HMMA.16816.F32.BF16 R72, R4.reuse, R10, R72 ;  /* 0x0000000a0448723c */ /* 0x040fe20000041848 */
[----:B------:R-:W4:Y:S05]  /*10740*/  LDSM.16.MT88.4 R8, [R152+0x9800] ;  /* 0x009800009808783b */ /* 0x000f2a0000004200 */
[C---:B---3--:R-:W-:Y:S06]  /*10750*/  HMMA.16816.F32.BF16 R84, R4.reuse, R12, R84 ;  /* 0x0000000c0454723c */ /* 0x048fec0000041854 */
[----:B------:R-:W-:Y:S01]  /*10760*/  HMMA.16816.F32.BF16 R80, R4, R14, R80 ;  /* 0x0000000e0450723c */ /* 0x000fe20000041850 */
[----:B------:R-:W3:Y:S06]  /*10770*/  LDSM.16.MT88.4 R12, [R149+0x9800] ;  /* 0x00980000950c783b */ /* 0x000eec0000004200 */
[----:B-1----:R-:W-:Y:S01]  /*10780*/  F2FP.BF16.F32.PACK_AB R4, R37, R38 ;  /* 0x000000262504723e */ /* 0x002fe200000010ff */
[----:B------:R-:W-:Y:S01]  /*10790*/  FADD.FTZ R38, R38, R45 ;  /* 0x0000002d26267221 */ /* 0x000fe20000010000 */
[----:B------:R-:W-:Y:S01]  /*107a0*/  F2FP.BF16.F32.PACK_AB R5, R31, R32 ;  /* 0x000000201f05723e */ /* 0x000fe200000010ff */
[----:B------:R-:W-:Y:S01]  /*107b0*/  FADD.FTZ R32, R32, R47 ;  /* 0x0000002f20207221 */ /* 0x000fe20000010000 */
[----:B------:R-:W-:Y:S01]  /*107c0*/  F2FP.BF16.F32.PACK_AB R6, R42, R39 ;  /* 0x000000272a06723e */ /* 0x000fe200000010ff */
[----:B------:R-:W-:Y:S01]  /*107d0*/  FADD.FTZ R38, R37, R38 ;  /* 0x0000002625267221 */ /* 0x000fe20000010000 */
[----:B--2---:R-:W-:Y:S01]  /*107e0*/  F2FP.BF16.F32.PACK_AB R7, R178, R21 ;  /* 0x00000015b207723e */ /* 0x004fe200000010ff */
        /* <DEDUP_REMOVED lines=10> */
[C---:B---3--:R-:W-:Y:S06]  /*10890*/  HMMA.16816.F32.BF16 R88, R4.reuse, R12, R88 ;  /* 0x0000000c0458723c */ /* 0x048fec0000041858 */
        /* <DEDUP_REMOVED lines=72> */
.L_x_7770:
[----:B------:R-:W1:Y:S02]  /*10d20*/  LDC R9, c[0x0][0x250] ;  /* 0x00009400ff097b82 */ /* 0x000e640000000800 */
[----:B-1----:R-:W-:-:S05]  /*10d30*/  IMAD.SHL.U32 R8, R9, 0x80, RZ ;  /* 0x0000008009087824 */ /* 0x002fca00078e00ff */
[----:B------:R-:W-:-:S04]  /*10d40*/  IADD3 R8, -R8, RZ, RZ ;  /* 0x000000ff08087210 */ /* 0x000fc80007ffe1ff */
[----:B------:R-:W-:-:S07]  /*10d50*/  SHF.R.S32.HI R11, RZ, 0x1f, R8 ;  /* 0x0000001fff0b7819 */ /* 0x000fce0000011408 */
.L_x_7771:
[----:B------:R-:W-:Y:S01]  /*10d60*/  ULDC UR4, c[0x0][0x2d0] ;  /* 0x0000b40000047ab9 */ /* 0x000fe20000000800 */
[----:B------:R-:W-:Y:S02]  /*10d70*/  LEA R180, P3, R8, R180, 0x1 ;  /* 0x000000b408b47211 */ /* 0x000fe400078608ff */
[----:B------:R-:W-:Y:S02]  /*10d80*/  ISETP.GE.AND P0, PT, R100, UR4, PT ;  /* 0x0000000464007c0c */ /* 0x000fe4000bf06270 */
[----:B------:R-:W-:-:S11]  /*10d90*/  LEA.HI.X R179, R8, R179, R11, 0x1, P3 ;  /* 0x000000b308b37211 */ /* 0x000fd600018f0c0b */
[----:B------:R-:W1:Y:S01]  /*10da0*/  @!P0 LDC R122, c[0x0][0x254] ;  /* 0x00009500ff7a8b82 */ /* 0x000e620000000800 */
[CC--:B------:R-:W-:Y:S01]  /*10db0*/  @!P0 IADD3 R5, P2, P1, R8.reuse, R120.reuse, R161 ;  /* 0x0000007808058210 */ /* 0x0c0fe2000795e0a1 */
[----:B------:R-:W-:Y:S01]  /*10dc0*/  @!P0 IMAD.MOV.U32 R181, RZ, RZ, R179 ;  /* 0x000000ffffb58224 */ /* 0x000fe200078e00b3 */
[----:B------:R-:W-:Y:S01]  /*10dd0*/  @!P0 LEA R13, P3, R9, R120, 0x5 ;  /* 0x00000078090d8211 */ /* 0x000fe200078628ff */
[----:B------:R-:W-:Y:S01]  /*10de0*/  @P0 STS.128 [R171+0x6000], RZ ;  /* 0x006000ffab000388 */ /* 0x000fe20000000c00 */
[----:B------:R-:W-:Y:S01]  /*10df0*/  @!P0 IADD3.X R4, R11, R123, R160, P2, P1 ;  /* 0x0000007b0b048210 */ /* 0x000fe200017e24a0 */
[--C-:B------:R-:W-:Y:S01]  /*10e00*/  @!P0 IMAD.MOV.U32 R20, RZ, RZ, R120.reuse ;  /* 0x000000ffff148224 */ /* 0x100fe200078e0078 */
[----:B------:R-:W-:Y:S01]  /*10e10*/  @!P0 IADD3 R13, P2, R8, R13, RZ ;  /* 0x0000000d080d8210 */ /* 0x000fe20007f5e0ff */
[----:B------:R-:W2:Y:S01]  /*10e20*/  @!P0 LDC R10, c[0x0][0x254] ;  /* 0x00009500ff0a8b82 */ /* 0x000ea20000000800 */
[C---:B------:R-:W-:Y:S01]  /*10e30*/  @!P0 LEA R16, P1, R5.reuse, UR10, 0x1 ;  /* 0x0000000a05108c11 */ /* 0x040fe2000f8208ff */
[--C-:B------:R-:W-:Y:S01]  /*10e40*/  @!P0 IMAD.MOV.U32 R21, RZ, RZ, R123.reuse ;  /* 0x000000ffff158224 */ /* 0x100fe200078e007b */
[----:B------:R-:W-:Y:S01]  /*10e50*/  @!PT LDS RZ, [RZ] ;  /* 0x00000000fffff984 */ /* 0x000fe20000000800 */
[----:B------:R-:W-:Y:S01]  /*10e60*/  @!PT LDS RZ, [RZ] ;  /* 0x00000000fffff984 */ /* 0x000fe20000000800 */
[----:B------:R-:W-:Y:S01]  /*10e70*/  @!PT LDS RZ, [RZ] ;  /* 0x00000000fffff984 */ /* 0x000fe20000000800 */
[----:B------:R-:W-:Y:S01]  /*10e80*/  @!P0 LDGSTS.E.BYPASS.LTC128B.128 [R171+0x6000], desc[UR6][R180.64] ;  /* 0x06000000b4ab8fae */ /* 0x000fe2000b901d46 */
[----:B------:R-:W-:Y:S01]  /*10e90*/  @!P0 IMAD.MOV.U32 R18, RZ, RZ, R120 ;  /* 0x000000ffff128224 */ /* 0x000fe200078e0078 */
[----:B------:R-:W-:Y:S01]  /*10ea0*/  @!P0 LEA.HI.X R17, R5, UR11, R4, 0x1, P1 ;  /* 0x0000000b05118c11 */ /* 0x000fe200088f0c04 */
[----:B------:R-:W-:Y:S01]  /*10eb0*/  @!P0 IMAD.MOV.U32 R19, RZ, RZ, R123 ;  /* 0x000000ffff138224 */ /* 0x000fe200078e007b */
[----:B------:R-:W-:Y:S01]  /*10ec0*/  @!P0 LEA R22, P1, R13, UR10, 0x1 ;  /* 0x0000000a0d168c11 */ /* 0x000fe2000f8208ff */
[----:B------:R-:W3:Y:S01]  /*10ed0*/  @!P0 LDC R7, c[0x0][0x254] ;  /* 0x00009500ff078b82 */ /* 0x000ee20000000800 */
[----:B------:R-:W-:Y:S01]  /*10ee0*/  @P0 STS.128 [R171+0x6800], RZ ;  /* 0x006800ffab000388 */ /* 0x000fe20000000c00 */
[----:B------:R-:W-:-:S03]  /*10ef0*/  @!P0 IMAD.WIDE.U32 R20, R9, 0x50, R20 ;  /* 0x0000005009148825 */ /* 0x000fc600078e0014 */
[----:B------:R-:W-:Y:S01]  /*10f00*/  @!PT LDS RZ, [RZ] ;  /* 0x00000000fffff984 */ /* 0x000fe20000000800 */
[----:B------:R-:W-:Y:S01]  /*10f10*/  @!PT LDS RZ, [RZ] ;  /* 0x00000000fffff984 */ /* 0x000fe20000000800 */
[----:B------:R-:W-:Y:S01]  /*10f20*/  @!PT LDS RZ, [RZ] ;  /* 0x00000000fffff984 */ /* 0x000fe20000000800 */
[----:B------:R4:W-:Y:S01]  /*10f30*/  @!P0 LDGSTS.E.BYPASS.LTC128B.128 [R171+0x6800], desc[UR6][R16.64] ;  /* 0x0680000010ab8fae */ /* 0x0009e2000b901d46 */
[C---:B------:R-:W-:Y:S01]  /*10f40*/  @!P0 IMAD.WIDE.U32 R18, R9.reuse, 0x60, R18 ;  /* 0x0000006009128825 */ /* 0x040fe200078e0012 */
[----:B-1----:R-:W-:Y:S01]  /*10f50*/  @!P0 LEA.HI.X R12, R9, R123, R122, 0x5, P3 ;  /* 0x0000007b090c8211 */ /* 0x002fe200018f2c7a */
[----:B------:R-:W1:Y:S02]  /*10f60*/  @!P0 LDC R6, c[0x0][0x254] ;  /* 0x00009500ff068b82 */ /* 0x000e640000000800 */
[----:B------:R-:W-:Y:S01]  /*10f70*/  @!P0 IMAD.MOV.U32 R122, RZ, RZ, R120 ;  /* 0x000000ffff7a8224 */ /* 0x000fe200078e0078 */
[----:B------:R-:W-:Y:S01]  /*10f80*/  @P0 STS.128 [R171+0x7000], RZ ;  /* 0x007000ffab000388 */ /* 0x000fe20000000c00 */
        /* <DEDUP_REMOVED lines=9> */
[----:B------:R-:W-:Y:S01]  /*11020*/  @!P0 LDGSTS.E.BYPASS.LTC128B.128 [R171+0x7000], desc[UR6][R22.64] ;  /* 0x0700000016ab8fae */ /* 0x000fe2000b901d46 */
[----:B------:R-:W-:Y:S01]  /*11030*/  @!P0 IADD3.X R10, R11, R15, R10, P1, !PT ;  /* 0x0000000f0b0a8210 */ /* 0x000fe20000ffe40a */
[----:B------:R-:W2:Y:S01]  /*11040*/  @!P0 LDC R4, c[0x0][0x254] ;  /* 0x00009500ff048b82 */ /* 0x000ea20000000800 */
[C---:B------:R-:W-:Y:S01]  /*11050*/  @!P0 LEA R14, P1, R13.reuse, UR10, 0x1 ;  /* 0x0000000a0d0e8c11 */ /* 0x040fe2000f8208ff */
[----:B------:R-:W-:Y:S03]  /*11060*/  @P0 STS.128 [R171+0x7800], RZ ;  /* 0x007800ffab000388 */ /* 0x000fe60000000c00 */
[----:B------:R-:W-:Y:S02]  /*11070*/  @!P0 LEA.HI.X R15, R13, UR11, R10, 0x1, P1 ;  /* 0x0000000b0d0f8c11 */ /* 0x000fe400088f0c0a */
[----:B------:R-:W-:Y:S01]  /*11080*/  @!P0 LEA R13, P1, R9, R120, 0x6 ;  /* 0x00000078090d8211 */ /* 0x000fe200078230ff */
[----:B----4-:R-:W-:-:S02]  /*11090*/  @!P0 IMAD.MOV.U32 R16, RZ, RZ, R120 ;  /* 0x000000ffff108224 */ /* 0x010fc400078e0078 */
[----:B------:R-:W-:Y:S01]  /*110a0*/  @!P0 IMAD.MOV.U32 R17, RZ, RZ, R123 ;  /* 0x000000ffff118224 */ /* 0x000fe200078e007b */
[C---:B---3--:R-:W-:Y:S01]  /*110b0*/  @!P0 LEA.HI.X R122, R9.reuse, R123, R7, 0x6, P1 ;  /* 0x0000007b097a8211 */ /* 0x048fe200008f3407 */
[----:B-1----:R-:W-:Y:S01]  /*110c0*/  @!P0 IMAD R6, R6, 0x50, RZ ;  /* 0x0000005006068824 */ /* 0x002fe200078e02ff */
[C---:B------:R-:W-:Y:S01]  /*110d0*/  @!P0 IADD3 R13, P1, R8.reuse, R13, RZ ;  /* 0x0000000d080d8210 */ /* 0x040fe20007f3e0ff */
[----:B------:R-:W-:Y:S01]  /*110e0*/  @!P0 IMAD.WIDE.U32 R16, R9, 0x70, R16 ;  /* 0x0000007009108825 */ /* 0x000fe200078e0010 */
[C---:B------:R-:W-:Y:S01]  /*110f0*/  @!P0 IADD3 R7, P3, R8.reuse, R20, RZ ;  /* 0x0000001408078210 */ /* 0x040fe20007f7e0ff */
[----:B------:R-:W-:Y:S01]  /*11100*/  @!PT LDS RZ, [RZ] ;  /* 0x00000000fffff984 */ /* 0x000fe20000000800 */
[----:B------:R-:W-:Y:S01]  /*11110*/  @!PT LDS RZ, [RZ] ;  /* 0x00000000fffff984 */ /* 0x000fe20000000800 */
[----:B------:R-:W-:Y:S01]  /*11120*/  @!PT LDS RZ, [RZ] ;  /* 0x00000000fffff984 */ /* 0x000fe20000000800 */
[----:B------:R-:W-:Y:S01]  /*11130*/  @!P0 LDGSTS.E.BYPASS.LTC128B.128 [R171+0x7800], desc[UR6][R14.64] ;  /* 0x078000000eab8fae */ /* 0x000fe2000b901d46 */
[C---:B------:R-:W-:Y:S01]  /*11140*/  @!P0 IADD3 R9, P2, R8.reuse, R18, RZ ;  /* 0x0000001208098210 */ /* 0x040fe20007f5e0ff */
[----:B-----5:R-:W-:Y:S01]  /*11150*/  @!P0 IMAD R5, R5, 0x60, RZ ;  /* 0x0000006005058824 */ /* 0x020fe200078e02ff */
[----:B------:R-:W-:Y:S01]  /*11160*/  @!P0 LEA R12, P4, R13, UR10, 0x1 ;  /* 0x0000000a0d0c8c11 */ /* 0x000fe2000f8808ff */
[C---:B------:R-:W-:Y:S01]  /*11170*/  @!P0 IMAD.X R122, R11.reuse, 0x1, R122, P1 ;  /* 0x000000010b7a8824 */ /* 0x040fe200008e067a */
[----:B------:R-:W-:Y:S01]  /*11180*/  @!P0 IADD3 R8, P1, R8, R16, RZ ;  /* 0x0000001008088210 */ /* 0x000fe20007f3e0ff */
[----:B------:R-:W-:Y:S01]  /*11190*/  @P0 STS.128 [R171+0x8000], RZ ;  /* 0x008000ffab000388 */ /* 0x000fe20000000c00 */
[----:B------:R-:W-:Y:S01]  /*111a0*/  @!P0 IADD3.X R6, R11, R21, R6, P3, !PT ;  /* 0x000000150b068210 */ /* 0x000fe20001ffe406 */
[----:B--2---:R-:W-:Y:S01]  /*111b0*/  @!P0 IMAD R4, R4, 0x70, RZ ;  /* 0x0000007004048824 */ /* 0x004fe200078e02ff */
        /* <DEDUP_REMOVED lines=31> */
[----:B------:R-:W2:Y:S04]  /*113b0*/  LDSM.16.M88.4 R36, [R157+0x3800] ;  /* 0x003800009d24783b */ /* 0x000ea80000000200 */
[----:B------:R-:W3:Y:S04]  /*113c0*/  LDSM.16.M88.4 R60, [R157+0x2000] ;  /* 0x002000009d3c783b */ /* 0x000ee80000000200 */
[----:B------:R-:W3:Y:S04]  /*113d0*/  LDSM.16.M88.4 R28, [R157+0x4000] ;  /* 0x004000009d1c783b */ /* 0x000ee80000000200 */
[----:B-1----:R-:W1:Y:S04]  /*113e0*/  LDSM.16.M88.4 R20, [R157+0x4800] ;  /* 0x004800009d14783b */ /* 0x002e680000000200 */
[----:B------:R-:W1:Y:S04]  /*113f0*/  LDSM.16.M88.4 R12, [R157+0x5000] ;  /* 0x005000009d0c783b */ /* 0x000e680000000200 */
[----:B------:R-:W1:Y:S04]  /*11400*/  LDSM.16.M88.4 R120, [R157+0x5800] ;  /* 0x005800009d78783b */ /* 0x000e680000000200 */
[----:B------:R-:W-:Y:S04]  /*11410*/  LDSM.16.M88.4 R104, [R156] ;  /* 0x000000009c68783b */ /* 0x000fe80000000200 */
[----:B------:R-:W1:Y:S04]  /*11420*/  LDSM.16.M88.4 R116, [R151+0x2800] ;  /* 0x002800009774783b */ /* 0x000e680000000200 */
[----:B------:R-:W1:Y:S01]  /*11430*/  LDSM.16.M88.4 R112, [R151+0x3000] ;  /* 0x003000009770783b */ /* 0x000e620000000200 */
[C---:B----4-:R-:W-:Y:S03]  /*11440*/  HMMA.16816.F32.BF16 R56, R4.reuse, R52, RZ ;  /* 0x000000340438723c */ /* 0x050fe600000418ff */
[----:B------:R-:W4:Y:S03]  /*11450*/  LDSM.16.M88.4 R108, [R151+0x3800] ;  /* 0x00380000976c783b */ /* 0x000f260000000200 */
[C---:B-----5:R-:W-:Y:S01]  /*11460*/  HMMA.16816.F32.BF16 R48, R4.reuse, R44, RZ ;  /* 0x0000002c0430723c */ /* 0x060fe200000418ff */
[----:B------:R-:W5:Y:S04]  /*11470*/  LDSM.16.M88.4 R124, [R151+0x2000] ;  /* 0x00200000977c783b */ /* 0x000f680000000200 */
[----:B------:R-:W0:Y:S01]  /*11480*/  LDGDEPBAR ;  /* 0x00000000000079af */ /* 0x000e220000000000 */
[C---:B--2---:R-:W-:Y:S06]  /*11490*/  HMMA.16816.F32.BF16 R40, R4.reuse, R36, RZ ;  /* 0x000000240428723c */ /* 0x044fec00000418ff */
[C---:B------:R-:W-:Y:S06]  /*114a0*/  HMMA.16816.F32.BF16 R52, R4.reuse, R54, RZ ;  /* 0x000000360434723c */ /* 0x040fec00000418ff */
        /* <DEDUP_REMOVED lines=72> */
[----:B------:R-:W-:Y:S01]  /*11930*/  HMMA.16816.F32.BF16 R44, R120, R110, R44 ;  /* 0x0000006e782c723c */ /* 0x000fe2000004182c */
[----:B------:R-:W4:Y:S01]  /*11940*/  LDSM.16.M88.4 R108, [R140+0x3000] ;  /* 0x003000008c6c783b */ /* 0x000f220000000200 */
[----:B------:R-:W-:-:S04]  /*11950*/  DEPBAR.LE SB0, 0x0 ;  /* 0x000080000000791a */ /* 0x000fc80000000000 */
[C---:B-1----:R-:W-:Y:S06]  /*11960*/  HMMA.16816.F32.BF16 R20, R120.reuse, R114, R20 ;  /* 0x000000727814723c */ /* 0x042fec0000041814 */
[----:B------:R-:W-:Y:S01]  /*11970*/  HMMA.16816.F32.BF16 R24, R120, R112, R24 ;  /* 0x000000707818723c */ /* 0x000fe20000041818 */
[----:B------:R-:W-:-:S05]  /*11980*/  IMAD.SHL.U32 R114, R172, 0x80, RZ ;  /* 0x00000080ac727824 */ /* 0x000fca00078e00ff */
[C---:B------:R-:W-:Y:S01]  /*11990*/  LOP3.LUT R133, R114.reuse, 0x8, R175, 0xfe, !PT ;  /* 0x0000000872857812 */ /* 0x040fe200078efeaf */
[C---:B---3--:R-:W-:Y:S01]  /*119a0*/  HMMA.16816.F32.BF16 R32, R120.reuse, R116, R32 ;  /* 0x000000747820723c */ /* 0x048fe20000041820 */
[----:B------:R-:W-:Y:S01]  /*119b0*/  LOP3.LUT R113, R114, R175, RZ, 0xfc, !PT ;  /* 0x000000af72717212 */ /* 0x000fe200078efcff */
[----:B------:R-:W-:Y:S01]  /*119c0*/  BAR.SYNC.DEFER_BLOCKING 0x0 ;  /* 0x0000000000007b1d */ /* 0x000fe20000010000 */
[C---:B------:R-:W-:Y:S02]  /*119d0*/  ISETP.GE.AND P2, PT, R133.reuse, R102, PT ;  /* 0x000000668500720c */ /* 0x040fe40003f46270 */
[----:B------:R-:W-:Y:S01]  /*119e0*/  ISETP.GE.AND P4, PT, R133, R103, PT ;  /* 0x000000678500720c */ /* 0x000fe20003f86270 */
[----:B------:R-:W-:Y:S01]  /*119f0*/  HMMA.16816.F32.BF16 R28, R120, R118, R28 ;  /* 0x00000076781c723c */ /* 0x000fe2000004181c */
[----:B------:R-:W-:-:S05]  /*11a00*/  I2FP.F32.S32 R133, R133 ;  /* 0x0000008500857245 */ /* 0x000fca0000201400 */
[C---:B--2---:R-:W-:Y:S01]  /*11a10*/  HMMA.16816.F32.BF16 R8, R120.reuse, R104, R8 ;  /* 0x000000687808723c */ /* 0x044fe20000041808 */
[-C--:B------:R-:W-:Y:S01]  /*11a20*/  FFMA.FTZ R136, R0, R133.reuse, R60 ;  /* 0x0000008500887223 */ /* 0x080fe2000001003c */
[--C-:B------:R-:W-:Y:S01]  /*11a30*/  LOP3.LUT R60, R114, 0x10, R175.reuse, 0xfe, !PT ;  /* 0x00000010723c7812 */ /* 0x100fe200078efeaf */
[----:B------:R-:W-:Y:S01]  /*11a40*/  FFMA.FTZ R133, R0, R133, R62 ;  /* 0x0000008500857223 */ /* 0x000fe2000001003e */
[----:B------:R-:W-:Y:S02]  /*11a50*/  LOP3.LUT R62, R114, 0x18, R175, 0xfe, !PT ;  /* 0x00000018723e7812 */ /* 0x000fe400078efeaf */
[----:B------:R-:W-:Y:S01]  /*11a60*/  FSEL R136, R136, -INF , !P2 ;  /* 0xff80000088887808 */ /* 0x000fe20005000000 */
[----:B------:R-:W-:Y:S01]  /*11a70*/  VIADD R104, R113, 0x1 ;  /* 0x0000000171687836 */ /* 0x000fe20000000000 */
[----:B------:R-:W-:Y:S01]  /*11a80*/  FSEL R133, R133, -INF , !P4 ;  /* 0xff80000085857808 */ /* 0x000fe20006000000 */
[----:B------:R-:W-:Y:S03]  /*11a90*/  HMMA.16816.F32.BF16 R4, R120, R106, R4 ;  /* 0x0000006a7804723c */ /* 0x000fe60000041804 */
[----:B------:R-:W-:-:S02]  /*11aa0*/  I2FP.F32.S32 R105, R104 ;  /* 0x0000006800697245 */ /* 0x000fc40000201400 */
[CC--:B------:R-:W-:Y:S01]  /*11ab0*/  ISETP.GE.AND P3, PT, R104.reuse, R102.reuse, PT ;  /* 0x000000666800720c */ /* 0x0c0fe20003f66270 */
[C---:B----4-:R-:W-:Y:S01]  /*11ac0*/  HMMA.16816.F32.BF16 R16, R120.reuse, R108, R16 ;  /* 0x0000006c7810723c */ /* 0x050fe20000041810 */
[----:B------:R-:W-:Y:S01]  /*11ad0*/  ISETP.GE.AND P1, PT, R104, R103, PT ;  /* 0x000000676800720c */ /* 0x000fe20003f26270 */
[----:B------:R-:W-:Y:S02]  /*11ae0*/  VIADD R104, R113, 0x9 ;  /* 0x0000000971687836 */ /* 0x000fe40000000000 */
[CC--:B------:R-:W-:Y:S01]  /*11af0*/  FFMA.FTZ R65, R0.reuse, R105.reuse, R65 ;  /* 0x0000006900417223 */ /* 0x0c0fe20000010041 */
[----:B------:R-:W-:Y:S01]  /*11b00*/  FFMA.FTZ R67, R0, R105, R67 ;  /* 0x0000006900437223 */ /* 0x000fe20000010043 */
[----:B------:R-:W-:Y:S01]  /*11b10*/  HMMA.16816.F32.BF16 R12, R120, R110, R12 ;  /* 0x0000006e780c723c */ /* 0x000fe2000004180c */
[C---:B------:R-:W-:Y:S02]  /*11b20*/  ISETP.GE.AND P5, PT, R104.reuse, R102, PT ;  /* 0x000000666800720c */ /* 0x040fe40003fa6270 */
[----:B------:R-:W-:-:S02]  /*11b30*/  ISETP.GE.AND P6, PT, R104, R103, PT ;  /* 0x000000676800720c */ /* 0x000fc40003fc6270 */
[----:B------:R-:W-:Y:S02]  /*11b40*/  FSEL R134, R65, -INF , !P3 ;  /* 0xff80000041867808 */ /* 0x000fe40005800000 */
[----:B------:R-:W-:Y:S02]  /*11b50*/  I2FP.F32.S32 R104, R104 ;  /* 0x0000006800687245 */ /* 0x000fe40000201400 */
[----:B------:R-:W-:Y:S02]  /*11b60*/  P2R R65, PR, RZ, 0x20 ;  /* 0x00000020ff417803 */ /* 0x000fe40000000000 */
[----:B------:R-:W-:Y:S01]  /*11b70*/  FSEL R135, R67, -INF , !P1 ;  /* 0xff80000043877808 */ /* 0x000fe20004800000 */
[----:B------:R-:W-:Y:S01]  /*11b80*/  FFMA.FTZ R61, R0, R104, R61 ;  /* 0x00000068003d7223 */ /* 0x000fe2000001003d */
[----:B------:R-:W-:Y:S01]  /*11b90*/  ISETP.NE.AND P3, PT, R65, RZ, PT ;  /* 0x000000ff4100720c */ /* 0x000fe20003f65270 */
[----:B------:R-:W-:Y:S01]  /*11ba0*/  VIADD R65, R113, 0x11 ;  /* 0x0000001171417836 */ /* 0x000fe20000000000 */
[----:B------:R-:W-:Y:S01]  /*11bb0*/  ISETP.GE.AND P5, PT, R60, R102, PT ;  /* 0x000000663c00720c */ /* 0x000fe20003fa6270 */
[----:B------:R-:W-:Y:S01]  /*11bc0*/  FFMA.FTZ R63, R0, R104, R63 ;  /* 0x00000068003f7223 */ /* 0x000fe2000001003f */
[----:B------:R-:W-:-:S02]  /*11bd0*/  ISETP.GE.AND P1, PT, R60, R103, PT ;  /* 0x000000673c00720c */ /* 0x000fc40003f26270 */
[----:B------:R-:W-:Y:S02]  /*11be0*/  I2FP.F32.S32 R67, R60 ;  /* 0x0000003c00437245 */ /* 0x000fe40000201400 */
[----:B------:R-:W-:Y:S02]  /*11bf0*/  FSEL R60, R61, -INF , !P3 ;  /* 0xff8000003d3c7808 */ /* 0x000fe40005800000 */
[----:B------:R-:W-:Y:S01]  /*11c00*/  I2FP.F32.S32 R61, R65 ;  /* 0x00000041003d7245 */ /* 0x000fe20000201400 */
[CC--:B------:R-:W-:Y:S01]  /*11c10*/  FFMA.FTZ R130, R0.reuse, R67.reuse, R56 ;  /* 0x0000004300827223 */ /* 0x0c0fe20000010038 */
[C---:B------:R-:W-:Y:S01]  /*11c20*/  FFMA.FTZ R58, R0.reuse, R67, R58 ;  /* 0x00000043003a7223 */ /* 0x040fe2000001003a */
[----:B------:R-:W-:Y:S01]  /*11c30*/  FSEL R131, R63, -INF , !P6 ;  /* 0xff8000003f837808 */ /* 0x000fe20007000000 */
[----:B------:R-:W-:Y:S02]  /*11c40*/  VIADD R56, R113, 0x19 ;  /* 0x0000001971387836 */ /* 0x000fe40000000000 */
[CC--:B------:R-:W-:Y:S01]  /*11c50*/  FFMA.FTZ R63, R0.reuse, R61.reuse, R57 ;  /* 0x0000003d003f7223 */ /* 0x0c0fe20000010039 */
[----:B------:R-:W-:Y:S01]  /*11c60*/  I2FP.F32.S32 R57, R62 ;  /* 0x0000003e00397245 */ /* 0x000fe20000201400 */
[----:B------:R-:W-:Y:S01]  /*11c70*/  FFMA.FTZ R59, R0, R61, R59 ;  /* 0x0000003d003b7223 */ /* 0x000fe2000001003b */
[----:B------:R-:W-:-:S02]  /*11c80*/  FSEL R129, R58, -INF , !P1 ;  /* 0xff8000003a817808 */ /* 0x000fc40004800000 */
[----:B------:R-:W-:Y:S01]  /*11c90*/  ISETP.GE.AND P4, PT, R56, R102, PT ;  /* 0x000000663800720c */ /* 0x000fe20003f86270 */
[----:B------:R-:W-:Y:S01]  /*11ca0*/  FFMA.FTZ R132, R0, R57, R52 ;  /* 0x0000003900847223 */ /* 0x000fe20000010034 */
[----:B------:R-:W-:Y:S01]  /*11cb0*/  ISETP.GE.AND P1, PT, R56, R103, PT ;  /* 0x000000673800720c */ /* 0x000fe20003f26270 */
[----:B------:R-:W-:Y:S01]  /*11cc0*/  FFMA.FTZ R61, R0, R57, R54 ;  /* 0x00000039003d7223 */ /* 0x000fe20000010036 */
[----:B------:R-:W-:Y:S02]  /*11cd0*/  I2FP.F32.S32 R56, R56 ;  /* 0x0000003800387245 */ /* 0x000fe40000201400 */
[----:B------:R-:W-:Y:S02]  /*11ce0*/  LOP3.LUT R52, R114, 0x20, R175, 0xfe, !PT ;  /* 0x0000002072347812 */ /* 0x000fe400078efeaf */
[C---:B------:R-:W-:Y:S01]  /*11cf0*/  ISETP.GE.AND P2, PT, R65.reuse, R102, PT ;  /* 0x000000664100720c */ /* 0x040fe20003f46270 */
[CC--:B------:R-:W-:Y:S01]  /*11d00*/  FFMA.FTZ R53, R0.reuse, R56.reuse, R53 ;  /* 0x0000003800357223 */ /* 0x0c0fe20000010035 */
[----:B------:R-:W-:Y:S01]  /*11d10*/  ISETP.GE.AND P3, PT, R65, R103, PT ;  /* 0x000000674100720c */ /* 0x000fe20003f66270 */
[----:B------:R-:W-:Y:S01]  /*11d20*/  FFMA.FTZ R55, R0, R56, R55 ;  /* 0x0000003800377223 */ /* 0x000fe20000010037 */
[----:B------:R-:W-:Y:S01]  /*11d30*/  I2FP.F32.S32 R57, R52 ;  /* 0x0000003400397245 */ /* 0x000fe20000201400 */
[----:B------:R-:W-:Y:S01]  /*11d40*/  VIADD R56, R113, 0x21 ;  /* 0x0000002171387836 */ /* 0x000fe20000000000 */
[----:B------:R-:W-:-:S02]  /*11d50*/  FSEL R130, R130, -INF , !P5 ;  /* 0xff80000082827808 */ /* 0x000fc40006800000 */
[-C--:B------:R-:W-:Y:S01]  /*11d60*/  ISETP.GE.AND P6, PT, R62, R102.reuse, PT ;  /* 0x000000663e00720c */ /* 0x080fe20003fc6270 */
[----:B------:R-:W-:Y:S01]  /*11d70*/  FFMA.FTZ R120, R0, R57, R48 ;  /* 0x0000003900787223 */ /* 0x000fe20000010030 */
[----:B------:R-:W-:Y:S01]  /*11d80*/  ISETP.GE.AND P5, PT, R62, R103, PT ;  /* 0x000000673e00720c */ /* 0x000fe20003fa6270 */
[----:B------:R-:W-:Y:S01]  /*11d90*/  FFMA.FTZ R50, R0, R57, R50 ;  /* 0x0000003900327223 */ /* 0x000fe20000010032 */
[----:B------:R-:W-:Y:S01]  /*11da0*/  FSEL R62, R63, -INF , !P2 ;  /* 0xff8000003f3e7808 */ /* 0x000fe20005000000 */
[----:B------:R-:W-:Y:S01]  /*11db0*/  VIADD R48, R113, 0x29 ;  /* 0x0000002971307836 */ /* 0x000fe20000000000 */
[----:B------:R-:W-:Y:S02]  /*11dc0*/  FSEL R127, R59, -INF , !P3 ;  /* 0xff8000003b7f7808 */ /* 0x000fe40005800000 */
[C---:B------:R-:W-:Y:S02]  /*11dd0*/  ISETP.GE.AND P2, PT, R52.reuse, R102, PT ;  /* 0x000000663400720c */ /* 0x040fe40003f46270 */
[----:B------:R-:W-:-:S02]  /*11de0*/  ISETP.GE.AND P3, PT, R52, R103, PT ;  /* 0x000000673400720c */ /* 0x000fc40003f66270 */
[----:B------:R-:W-:Y:S02]  /*11df0*/  FSEL R52, R53, -INF , !P4 ;  /* 0xff80000035347808 */ /* 0x000fe40006000000 */
[----:B------:R-:W-:Y:S02]  /*11e00*/  I2FP.F32.S32 R53, R56 ;  /* 0x0000003800357245 */ /* 0x000fe40000201400 */
[----:B------:R-:W-:Y:S02]  /*11e10*/  LOP3.LUT R54, R114, 0x28, R175, 0xfe, !PT ;  /* 0x0000002872367812 */ /* 0x000fe400078efeaf */
[----:B------:R-:W-:Y:S01]  /*11e20*/  FSEL R120, R120, -INF , !P2 ;  /* 0xff80000078787808 */ /* 0x000fe20005000000 */
[-C--:B------:R-:W-:Y:S01]  /*11e30*/  FFMA.FTZ R108, R0, R53.reuse, R49 ;  /* 0x00000035006c7223 */ /* 0x080fe20000010031 */
[----:B------:R-:W-:Y:S01]  /*11e40*/  FSEL R117, R50, -INF , !P3 ;  /* 0xff80000032757808 */ /* 0x000fe20005800000 */
[----:B------:R-:W-:Y:S01]  /*11e50*/  FFMA.FTZ R51, R0, R53, R51 ;  /* 0x0000003500337223 */ /* 0x000fe20000010033 */
[----:B------:R-:W-:-:S02]  /*11e60*/  ISETP.GE.AND P2, PT, R48, R102, PT ;  /* 0x000000663000720c */ /* 0x000fc40003f46270 */
        /* <DEDUP_REMOVED lines=11> */
[--C-:B------:R-:W-:Y:S01]  /*11f20*/  LOP3.LUT R44, R114, 0x30, R175.reuse, 0xfe, !PT ;  /* 0x00000030722c7812 */ /* 0x100fe200078efeaf */
        /* <DEDUP_REMOVED lines=9> */
[CC--:B------:R-:W-:Y:S01]  /*11fc0*/  FFMA.FTZ R118, R0.reuse, R49.reuse, R40 ;  /* 0x0000003100767223 */ /* 0x0c0fe20000010028 */
[----:B------:R-:W-:Y:S01]  /*11fd0*/  I2FP.F32.S32 R44, R48 ;  /* 0x00000030002c7245 */ /* 0x000fe20000201400 */
[C---:B------:R-:W-:Y:S01]  /*11fe0*/  FFMA.FTZ R42, R0.reuse, R49, R42 ;  /* 0x00000031002a7223 */ /* 0x040fe2000001002a */
[----:B------:R-:W-:Y:S01]  /*11ff0*/  ISETP.GE.AND P2, PT, R45, R102, PT ;  /* 0x000000662d00720c */ /* 0x000fe20003f46270 */
[----:B------:R-:W-:Y:S01]  /*12000*/  VIADD R40, R113, 0x39 ;  /* 0x0000003971287836 */ /* 0x000fe20000000000 */
[----:B------:R-:W-:Y:S01]  /*12010*/  ISETP.GE.AND P3, PT, R45, R103, PT ;  /* 0x000000672d00720c */ /* 0x000fe20003f66270 */
[----:B------:R-:W-:Y:S01]  /*12020*/  FFMA.FTZ R41, R0, R44, R41 ;  /* 0x0000002c00297223 */ /* 0x000fe20000010029 */
[----:B------:R-:W-:Y:S01]  /*12030*/  ISETP.GE.AND P4, PT, R54, R102, PT ;  /* 0x000000663600720c */ /* 0x000fe20003f86270 */
[----:B------:R-:W-:Y:S01]  /*12040*/  FFMA.FTZ R43, R0, R44, R43 ;  /* 0x0000002c002b7223 */ /* 0x000fe2000001002b */
[----:B------:R-:W-:-:S02]  /*12050*/  I2FP.F32.S32 R45, R45 ;  /* 0x0000002d002d7245 */ /* 0x000fc40000201400 */
[----:B------:R-:W-:Y:S02]  /*12060*/  FSEL R128, R128, -INF , !P4 ;  /* 0xff80000080807808 */ /* 0x000fe40006000000 */
[----:B------:R-:W-:Y:S01]  /*12070*/  FSEL R63, R55, -INF , !P1 ;  /* 0xff800000373f7808 */ /* 0x000fe20004800000 */
[-C--:B------:R-:W-:Y:S01]  /*12080*/  FFMA.FTZ R124, R0, R45.reuse, R36 ;  /* 0x0000002d007c7223 */ /* 0x080fe20000010024 */
[----:B------:R-:W-:Y:S01]  /*12090*/  ISETP.GE.AND P4, PT, R48, R102, PT ;  /* 0x000000663000720c */ /* 0x000fe20003f86270 */
[----:B------:R-:W-:Y:S01]  /*120a0*/  FFMA.FTZ R38, R0, R45, R38 ;  /* 0x0000002d00267223 */ /* 0x000fe20000010026 */
[----:B------:R-:W-:Y:S02]  /*120b0*/  ISETP.GE.AND P1, PT, R54, R103, PT ;  /* 0x000000673600720c */ /* 0x000fe40003f26270 */
[----:B------:R-:W-:Y:S02]  /*120c0*/  LOP3.LUT R36, R114, 0x40, R175, 0xfe, !PT ;  /* 0x0000004072247812 */ /* 0x000fe400078efeaf */
[----:B------:R-:W-:-:S02]  /*120d0*/  FSEL R118, R118, -INF , !P6 ;  /* 0xff80000076767808 */ /* 0x000fc40007000000 */
[----:B------:R-:W-:Y:S02]  /*120e0*/  FSEL R125, R42, -INF , !P5 ;  /* 0xff8000002a7d7808 */ /* 0x000fe40006800000 */
[C---:B------:R-:W-:Y:S02]  /*120f0*/  ISETP.GE.AND P6, PT, R40.reuse, R102, PT ;  /* 0x000000662800720c */ /* 0x040fe40003fc6270 */
[----:B------:R-:W-:Y:S02]  /*12100*/  FSEL R116, R41, -INF , !P4 ;  /* 0xff80000029747808 */ /* 0x000fe40006000000 */
[----:B------:R-:W-:Y:S02]  /*12110*/  ISETP.GE.AND P5, PT, R40, R103, PT ;  /* 0x000000672800720c */ /* 0x000fe40003fa6270 */
[----:B------:R-:W-:Y:S02]  /*12120*/  FSEL R109, R46, -INF , !P1 ;  /* 0xff8000002e6d7808 */ /* 0x000fe40004800000 */
[----:B------:R-:W-:-:S02]  /*12130*/  I2FP.F32.S32 R40, R40 ;  /* 0x0000002800287245 */ /* 0x000fc40000201400 */
[----:B------:R-:W-:Y:S02]  /*12140*/  I2FP.F32.S32 R41, R36 ;  /* 0x0000002400297245 */ /* 0x000fe40000201400 */
[----:B------:R-:W-:Y:S01]  /*12150*/  ISETP.GE.AND P1, PT, R48, R103, PT ;  /* 0x000000673000720c */ /* 0x000fe20003f26270 */
[CC--:B------:R-:W-:Y:S01]  /*12160*/  FFMA.FTZ R122, R0.reuse, R40.reuse, R37 ;  /* 0x00000028007a7223 */ /* 0x0c0fe20000010025 */
[C---:B------:R-:W-:Y:S01]  /*12170*/  FFMA.FTZ R39, R0.reuse, R40, R39 ;  /* 0x0000002800277223 */ /* 0x040fe20000010027 */
[CC--:B------:R-:W-:Y:S01]  /*12180*/  FFMA.FTZ R106, R0.reuse, R41.reuse, R32 ;  /* 0x00000029006a7223 */ /* 0x0c0fe20000010020 */
[----:B------:R-:W-:Y:S01]  /*12190*/  FSEL R123, R43, -INF , !P1 ;  /* 0xff8000002b7b7808 */ /* 0x000fe20004800000 */
[----:B------:R-:W-:Y:S01]  /*121a0*/  FFMA.FTZ R34, R0, R41, R34 ;  /* 0x0000002900227223 */ /* 0x000fe20000010022 */
[C---:B------:R-:W-:Y:S01]  /*121b0*/  ISETP.GE.AND P4, PT, R36.reuse, R102, PT ;  /* 0x000000662400720c */ /* 0x040fe20003f86270 */
[C---:B------:R-:W-:Y:S01]  /*121c0*/  VIADD R40, R113.reuse, 0x41 ;  /* 0x0000004171287836 */ /* 0x040fe20000000000 */
[----:B------:R-:W-:Y:S01]  /*121d0*/  ISETP.GE.AND P1, PT, R36, R103, PT ;  /* 0x000000672400720c */ /* 0x000fe20003f26270 */
[----:B------:R-:W-:Y:S01]  /*121e0*/  VIADD R32, R113, 0x49 ;  /* 0x0000004971207836 */ /* 0x000fe20000000000 */
[----:B------:R-:W-:-:S02]  /*121f0*/  LOP3.LUT R37, R114, 0x48, R175, 0xfe, !PT ;  /* 0x0000004872257812 */ /* 0x000fc400078efeaf */
[----:B------:R-:W-:Y:S02]  /*12200*/  FSEL R122, R122, -INF , !P6 ;  /* 0xff8000007a7a7808 */ /* 0x000fe40007000000 */
[----:B------:R-:W-:Y:S02]  /*12210*/  FSEL R121, R39, -INF , !P5 ;  /* 0xff80000027797808 */ /* 0x000fe40006800000 */
[----:B------:R-:W-:Y:S02]  /*12220*/  FSEL R106, R106, -INF , !P4 ;  /* 0xff8000006a6a7808 */ /* 0x000fe40006000000 */
[----:B------:R-:W-:Y:S02]  /*12230*/  FSEL R107, R34, -INF , !P1 ;  /* 0xff800000226b7808 */ /* 0x000fe40004800000 */
[----:B------:R-:W-:Y:S02]  /*12240*/  I2FP.F32.S32 R36, R40 ;  /* 0x0000002800247245 */ /* 0x000fe40000201400 */
[----:B------:R-:W-:-:S02]  /*12250*/  ISETP.GE.AND P6, PT, R37, R102, PT ;  /* 0x000000662500720c */ /* 0x000fc40003fc6270 */
[-C--:B------:R-:W-:Y:S01]  /*12260*/  ISETP.GE.AND P5, PT, R37, R103.reuse, PT ;  /* 0x000000672500720c */ /* 0x080fe20003fa6270 */
[----:B------:R-:W-:Y:S01]  /*12270*/  FFMA.FTZ R33, R0, R36, R33 ;  /* 0x0000002400217223 */ /* 0x000fe20000010021 */
[----:B------:R-:W-:Y:S01]  /*12280*/  ISETP.GE.AND P4, PT, R32, R102, PT ;  /* 0x000000662000720c */ /* 0x000fe20003f86270 */
[----:B------:R-:W-:Y:S01]  /*12290*/  FFMA.FTZ R35, R0, R36, R35 ;  /* 0x0000002400237223 */ /* 0x000fe20000010023 */
        /* <DEDUP_REMOVED lines=10> */
[----:B------:R-:W-:Y:S01]  /*12340*/  VIADD R32, R113, 0x51 ;  /* 0x0000005171207836 */ /* 0x000fe20000000000 */
[----:B------:R-:W-:Y:S01]  /*12350*/  LOP3.LUT R28, R114, 0x50, R175, 0xfe, !PT ;  /* 0x00000050721c7812 */ /* 0x000fe200078efeaf */
[----:B------:R-:W-:Y:S01]  /*12360*/  FFMA.FTZ R30, R0, R37, R30 ;  /* 0x00000025001e7223 */ /* 0x000fe2000001001e */
[----:B------:R-:W-:-:S02]  /*12370*/  FSEL R104, R33, -INF , !P2 ;  /* 0xff80000021687808 */ /* 0x000fc40005000000 */
[----:B------:R-:W-:Y:S02]  /*12380*/  FSEL R105, R35, -INF , !P3 ;  /* 0xff80000023697808 */ /* 0x000fe40005800000 */
[C---:B------:R-:W-:Y:S02]  /*12390*/  ISETP.GE.AND P2, PT, R28.reuse, R102, PT ;  /* 0x000000661c00720c */ /* 0x040fe40003f46270 */
[----:B------:R-:W-:Y:S02]  /*123a0*/  ISETP.GE.AND P3, PT, R28, R103, PT ;  /* 0x000000671c00720c */ /* 0x000fe40003f66270 */
[----:B------:R-:W-:Y:S02]  /*123b0*/  I2FP.F32.S32 R33, R28 ;  /* 0x0000001c00217245 */ /* 0x000fe40000201400 */
[----:B------:R-:W-:Y:S02]  /*123c0*/  LOP3.LUT R29, R114, 0x58, R175, 0xfe, !PT ;  /* 0x00000058721d7812 */ /* 0x000fe400078efeaf */
[----:B------:R-:W-:Y:S01]  /*123d0*/  I2FP.F32.S32 R28, R32 ;  /* 0x00000020001c7245 */ /* 0x000fe20000201400 */
[-C--:B------:R-:W-:Y:S01]  /*123e0*/  FFMA.FTZ R24, R0, R33.reuse, R24 ;  /* 0x0000002100187223 */ /* 0x080fe20000010018 */
[----:B------:R-:W-:Y:S01]  /*123f0*/  FSEL R110, R110, -INF , !P4 ;  /* 0xff8000006e6e7808 */ /* 0x000fe20006000000 */
[C---:B------:R-:W-:Y:S01]  /*12400*/  FFMA.FTZ R53, R0.reuse, R33, R26 ;  /* 0x0000002100357223 */ /* 0x040fe2000001001a */
[----:B------:R-:W-:Y:S01]  /*12410*/  FSEL R67, R31, -INF , !P1 ;  /* 0xff8000001f437808 */ /* 0x000fe20004800000 */
[C---:B------:R-:W-:Y:S01]  /*12420*/  FFMA.FTZ R25, R0.reuse, R28, R25 ;  /* 0x0000001c00197223 */ /* 0x040fe20000010019 */
[----:B------:R-:W-:Y:S01]  /*12430*/  ISETP.GE.AND P4, PT, R29, R102, PT ;  /* 0x000000661d00720c */ /* 0x000fe20003f86270 */
[----:B------:R-:W-:Y:S01]  /*12440*/  VIADD R26, R113, 0x59 ;  /* 0x00000059711a7836 */ /* 0x000fe20000000000 */
[----:B------:R-:W-:Y:S01]  /*12450*/  ISETP.GE.AND P1, PT, R29, R103, PT ;  /* 0x000000671d00720c */ /* 0x000fe20003f26270 */
[----:B------:R-:W-:Y:S01]  /*12460*/  FFMA.FTZ R27, R0, R28, R27 ;  /* 0x0000001c001b7223 */ /* 0x000fe2000001001b */
[----:B------:R-:W-:-:S02]  /*12470*/  FSEL R112, R112, -INF , !P6 ;  /* 0xff80000070707808 */ /* 0x000fc40007000000 */
[----:B------:R-:W-:Y:S02]  /*12480*/  I2FP.F32.S32 R29, R29 ;  /* 0x0000001d001d7245 */ /* 0x000fe40000201400 */
[----:B------:R-:W-:Y:S02]  /*12490*/  ISETP.GE.AND P6, PT, R32, R102, PT ;  /* 0x000000662000720c */ /* 0x000fe40003fc6270 */
[----:B------:R-:W-:Y:S01]  /*124a0*/  FSEL R65, R30, -INF , !P5 ;  /* 0xff8000001e417808 */ /* 0x000fe20006800000 */
[----:B------:R-:W-:Y:S01]  /*124b0*/  FFMA.FTZ R22, R0, R29, R22 ;  /* 0x0000001d00167223 */ /* 0x000fe20000010016 */
[----:B------:R-:W-:Y:S01]  /*124c0*/  FSEL R48, R25, -INF , !P6 ;  /* 0xff80000019307808 */ /* 0x000fe20007000000 */
[----:B------:R-:W-:Y:S01]  /*124d0*/  VIADD R25, R113, 0x61 ;  /* 0x0000006171197836 */ /* 0x000fe20000000000 */
[----:B------:R-:W-:Y:S01]  /*124e0*/  ISETP.GE.AND P5, PT, R32, R103, PT ;  /* 0x000000672000720c */ /* 0x000fe20003fa6270 */
        /* <DEDUP_REMOVED lines=8> */
[----:B------:R-:W-:Y:S01]  /*12570*/  FSEL R47, R22, -INF , !P1 ;  /* 0xff800000162f7808 */ /* 0x000fe20004800000 */
[C---:B------:R-:W-:Y:S01]  /*12580*/  FFMA.FTZ R21, R0.reuse, R26, R21 ;  /* 0x0000001a00157223 */ /* 0x040fe20000010015 */
[----:B------:R-:W-:Y:S01]  /*12590*/  I2FP.F32.S32 R27, R24 ;  /* 0x00000018001b7245 */ /* 0x000fe20000201400 */
[----:B------:R-:W-:Y:S01]  /*125a0*/  FFMA.FTZ R23, R0, R26, R23 ;  /* 0x0000001a00177223 */ /* 0x000fe20000010017 */
[----:B------:R-:W-:Y:S02]  /*125b0*/  I2FP.F32.S32 R22, R25 ;  /* 0x0000001900167245 */ /* 0x000fe40000201400 */
[----:B------:R-:W-:Y:S01]  /*125c0*/  ISETP.GE.AND P6, PT, R24, R102, PT ;  /* 0x000000661800720c */ /* 0x000fe20003fc6270 */
[----:B------:R-:W-:Y:S01]  /*125d0*/  FFMA.FTZ R42, R0, R27, R16 ;  /* 0x0000001b002a7223 */ /* 0x000fe20000010010 */
[----:B------:R-:W-:Y:S01]  /*125e0*/  ISETP.GE.AND P5, PT, R24, R103, PT ;  /* 0x000000671800720c */ /* 0x000fe20003fa6270 */
[----:B------:R-:W-:Y:S01]  /*125f0*/  FFMA.FTZ R18, R0, R27, R18 ;  /* 0x0000001b00127223 */ /* 0x000fe20000010012 */
[----:B------:R-:W-:Y:S01]  /*12600*/  LOP3.LUT R20, R114, 0x68, R175, 0xfe, !PT ;  /* 0x0000006872147812 */ /* 0x000fe200078efeaf */
[----:B------:R-:W-:Y:S01]  /*12610*/  FFMA.FTZ R24, R0, R22, R17 ;  /* 0x0000001600187223 */ /* 0x000fe20000010011 */
[----:B------:R-:W-:Y:S01]  /*12620*/  FSEL R56, R56, -INF , !P4 ;  /* 0xff80000038387808 */ /* 0x000fe20006000000 */
[----:B------:R-:W-:Y:S01]  /*12630*/  VIADD R16, R113, 0x69 ;  /* 0x0000006971107836 */ /* 0x000fe20000000000 */
[----:B------:R-:W-:Y:S01]  /*12640*/  ISETP.GE.AND P4, PT, R25, R102, PT ;  /* 0x000000661900720c */ /* 0x000fe20003f86270 */
[----:B------:R-:W-:Y:S01]  /*12650*/  FFMA.FTZ R19, R0, R22, R19 ;  /* 0x0000001600137223 */ /* 0x000fe20000010013 */
[----:B------:R-:W-:-:S02]  /*12660*/  FSEL R54, R21, -INF , !P2 ;  /* 0xff80000015367808 */ /* 0x000fc40005000000 */
[----:B------:R-:W-:Y:S02]  /*12670*/  FSEL R23, R23, -INF , !P3 ;  /* 0xff80000017177808 */ /* 0x000fe40005800000 */
[C---:B------:R-:W-:Y:S02]  /*12680*/  ISETP.GE.AND P2, PT, R20.reuse, R102, PT ;  /* 0x000000661400720c */ /* 0x040fe40003f46270 */
        /* <DEDUP_REMOVED lines=8> */
[----:B------:R-:W-:Y:S02]  /*12710*/  I2FP.F32.S32 R16, R16 ;  /* 0x0000001000107245 */ /* 0x000fe40000201400 */
[----:B------:R-:W-:Y:S02]  /*12720*/  FSEL R40, R40, -INF , !P2 ;  /* 0xff80000028287808 */ /* 0x000fe40005000000 */
[----:B------:R-:W-:Y:S01]  /*12730*/  FSEL R37, R14, -INF , !P3 ;  /* 0xff8000000e257808 */ /* 0x000fe20005800000 */
[-C--:B------:R-:W-:Y:S01]  /*12740*/  FFMA.FTZ R22, R0, R16.reuse, R13 ;  /* 0x0000001000167223 */ /* 0x080fe2000001000d */
[----:B------:R-:W-:Y:S01]  /*12750*/  VIADD R13, R113, 0x71 ;  /* 0x00000071710d7836 */ /* 0x000fe20000000000 */
[----:B------:R-:W-:Y:S01]  /*12760*/  LOP3.LUT R12, R114, 0x78, R175, 0xfe, !PT ;  /* 0x00000078720c7812 */ /* 0x000fe200078efeaf */
[----:B------:R-:W-:Y:S01]  /*12770*/  FFMA.FTZ R15, R0, R16, R15 ;  /* 0x00000010000f7223 */ /* 0x000fe2000001000f */
[----:B------:R-:W-:Y:S02]  /*12780*/  ISETP.GE.AND P1, PT, R25, R103, PT ;  /* 0x000000671900720c */ /* 0x000fe40003f26270 */
        /* <DEDUP_REMOVED lines=9> */
[----:B------:R-:W-:Y:S02]  /*12820*/  FSEL R32, R9, -INF , !P2 ;  /* 0xff80000009207808 */ /* 0x000fe40005000000 */
[----:B------:R-:W-:Y:S02]  /*12830*/  I2FP.F32.S32 R9, R12 ;  /* 0x0000000c00097245 */ /* 0x000fe40000201400 */
[----:B------:R-:W-:Y:S02]  /*12840*/  ISETP.GE.AND P1, PT, R17, R103, PT ;  /* 0x000000671100720c */ /* 0x000fe40003f26270 */
[----:B------:R-:W-:Y:S01]  /*12850*/  I2FP.F32.S32 R17, R17 ;  /* 0x0000001100117245 */ /* 0x000fe20000201400 */
[-C--:B------:R-:W-:Y:S01]  /*12860*/  FFMA.FTZ R4, R0, R9.reuse, R4 ;  /* 0x0000000900047223 */ /* 0x080fe20000010004 */
[----:B------:R-:W-:Y:S01]  /*12870*/  FSEL R22, R22, -INF , !P5 ;  /* 0xff80000016167808 */ /* 0x000fe20006800000 */
[----:B------:R-:W-:Y:S01]  /*12880*/  FFMA.FTZ R6, R0, R9, R6 ;  /* 0x0000000900067223 */ /* 0x000fe20000010006 */
[----:B------:R-:W-:Y:S01]  /*12890*/  ISETP.GE.AND P5, PT, R12, R102, PT ;  /* 0x000000660c00720c */ /* 0x000fe20003fa6270 */
[CC--:B------:R-:W-:Y:S01]  /*128a0*/  FFMA.FTZ R30, R0.reuse, R17.reuse, R8 ;  /* 0x00000011001e7223 */ /* 0x0c0fe20000010008 */
[----:B------:R-:W-:Y:S01]  /*128b0*/  FFMA.FTZ R10, R0, R17, R10 ;  /* 0x00000011000a7223 */ /* 0x000fe2000001000a */
[----:B------:R-:W-:Y:S01]  /*128c0*/  VIADD R8, R113, 0x79 ;  /* 0x0000007971087836 */ /* 0x000fe20000000000 */
[----:B------:R-:W-:-:S02]  /*128d0*/  FSEL R34, R4, -INF , !P5 ;  /* 0xff80000004227808 */ /* 0x000fc40006800000 */
[----:B------:R-:W-:Y:S02]  /*128e0*/  ISETP.GT.AND P5, PT, R172, R159, PT ;  /* 0x0000009fac00720c */ /* 0x000fe40003fa4270 */
        /* <DEDUP_REMOVED lines=10> */
[----:B------:R-:W-:Y:S01]  /*12990*/  ISETP.GE.AND P2, PT, R12, R103, PT ;  /* 0x000000670c00720c */ /* 0x000fe20003f46270 */
[CC--:B------:R-:W-:Y:S01]  /*129a0*/  FFMA.FTZ R64, R0.reuse, R113.reuse, R64 ;  /* 0x0000007100407223 */ /* 0x0c0fe20000010040 */
[C---:B------:R-:W-:Y:S01]  /*129b0*/  FFMA.FTZ R66, R0.reuse, R113, R66 ;  /* 0x0000007100427223 */ /* 0x040fe20000010042 */
[CC--:B------:R-:W-:Y:S01]  /*129c0*/  FFMA.FTZ R5, R0.reuse, R8.reuse, R5 ;  /* 0x0000000800057223 */ /* 0x0c0fe20000010005 */
[----:B------:R-:W-:Y:S01]  /*129d0*/  FFMA.FTZ R27, R0, R8, R7 ;  /* 0x00000008001b7223 */ /* 0x000fe20000010007 */
[----:B------:R-:W-:-:S02]  /*129e0*/  FSEL R29, R6, -INF , !P2 ;  /* 0xff800000061d7808 */ /* 0x000fc40005000000 */
[----:B------:R-:W-:Y:S02]  /*129f0*/  FSEL R6, R64, -INF , !P6 ;  /* 0xff80000040067808 */ /* 0x000fe40007000000 */
[----:B------:R-:W-:Y:S02]  /*12a00*/  P2R R24, PR, RZ, 0x20 ;  /* 0x00000020ff187803 */ /* 0x000fe40000000000 */
[----:B------:R-:W-:Y:S02]  /*12a10*/  FSEL R7, R66, -INF , !P3 ;  /* 0xff80000042077808 */ /* 0x000fe40005800000 */
[----:B------:R-:W-:Y:S02]  /*12a20*/  FSEL R36, R5, -INF , !P4 ;  /* 0xff80000005247808 */ /* 0x000fe40006000000 */
        /* <DEDUP_REMOVED lines=64> */
.L_x_7773:
[----:B------:R-:W1:Y:S02]  /*12e30*/  LDC R8, c[0x0][0x248] ;  /* 0x00009200ff087b82 */ /* 0x000e640000000800 */
[----:B-1----:R-:W-:-:S05]  /*12e40*/  IMAD.SHL.U32 R12, R8, 0x80, RZ ;  /* 0x00000080080c7824 */ /* 0x002fca00078e00ff */
[----:B------:R-:W-:-:S04]  /*12e50*/  IADD3 R12, -R12, RZ, RZ ;  /* 0x000000ff0c0c7210 */ /* 0x000fc80007ffe1ff */
[----:B------:R-:W-:-:S07]  /*12e60*/  SHF.R.S32.HI R13, RZ, 0x1f, R12 ;  /* 0x0000001fff0d7819 */ /* 0x000fce000001140c */
.L_x_7774:
[----:B------:R-:W1:Y:S01]  /*12e70*/  @!P0 LDC R11, c[0x0][0x24c] ;  /* 0x00009300ff0b8b82 */ /* 0x000e620000000800 */
[C---:B------:R-:W-:Y:S01]  /*12e80*/  @!P0 LEA R44, P1, R12.reuse, R170, 0x1 ;  /* 0x000000aa0c2c8211 */ /* 0x040fe200078208ff */
[----:B------:R2:W-:Y:S01]  /*12e90*/  @P0 STS.128 [R171+0x2000], RZ ;  /* 0x002000ffab000388 */ /* 0x0005e20000000c00 */
[-C--:B------:R-:W-:Y:S01]  /*12ea0*/  @!P0 IADD3 R15, P2, R163, R12.reuse, RZ ;  /* 0x0000000ca30f8210 */ /* 0x080fe20007f5e0ff */
[----:B------:R-:W-:Y:S01]  /*12eb0*/  BSSY B0, `(.L_x_7775) ;  /* 0x000004e000007945 */ /* 0x000fe20003800000 */
[-CC-:B------:R-:W-:Y:S02]  /*12ec0*/  @!P0 LEA.HI.X R45, R12, R167.reuse, R13.reuse, 0x1, P1 ;  /* 0x000000a70c2d8211 */ /* 0x180fe400008f0c0d */
[----:B------:R-:W-:Y:S01]  /*12ed0*/  @!P0 LEA R14, P1, R8, R12, 0x5 ;  /* 0x0000000c080e8211 */ /* 0x000fe200078228ff */
[----:B------:R-:W3:Y:S01]  /*12ee0*/  @!P0 LDC R9, c[0x0][0x24c] ;  /* 0x00009300ff098b82 */ /* 0x000ee20000000800 */
[----:B------:R-:W-:Y:S01]  /*12ef0*/  @!P0 IMAD.X R10, R162, 0x1, R13, P2 ;  /* 0x00000001a20a8824 */ /* 0x000fe200010e060d */
[C---:B------:R-:W-:Y:S01]  /*12f00*/  @!P0 LEA R16, P2, R15.reuse, R170, 0x1 ;  /* 0x000000aa0f108211 */ /* 0x040fe200078408ff */
[----:B------:R-:W-:Y:S01]  /*12f10*/  @!PT LDS RZ, [RZ] ;  /* 0x00000000fffff984 */ /* 0x000fe20000000800 */
[----:B------:R-:W-:Y:S01]  /*12f20*/  @!PT LDS RZ, [RZ] ;  /* 0x00000000fffff984 */ /* 0x000fe20000000800 */
[----:B------:R-:W-:Y:S01]  /*12f30*/  @!PT LDS RZ, [RZ] ;  /* 0x00000000fffff984 */ /* 0x000fe20000000800 */
[----:B------:R4:W-:Y:S03]  /*12f40*/  @!P0 LDGSTS.E.BYPASS.LTC128B.128 [R171+0x2000], desc[UR6][R44.64] ;  /* 0x020000002cab8fae */ /* 0x0009e6000b901d46 */
[----:B------:R-:W-:Y:S01]  /*12f50*/  @!P0 LEA.HI.X R17, R15, R167, R10, 0x1, P2 ;  /* 0x000000a70f118211 */ /* 0x000fe200010f0c0a */
[----:B------:R2:W-:Y:S01]  /*12f60*/  @P0 STS.128 [R171+0x2800], RZ ;  /* 0x002800ffab000388 */ /* 0x0005e20000000c00 */
[----:B------:R-:W5:Y:S03]  /*12f70*/  @!P0 LDC R5, c[0x0][0x24c] ;  /* 0x00009300ff058b82 */ /* 0x000f660000000800 */
[----:B------:R-:W-:Y:S01]  /*12f80*/  @!PT LDS RZ, [RZ] ;  /* 0x00000000fffff984 */ /* 0x000fe20000000800 */
[----:B------:R-:W-:Y:S01]  /*12f90*/  @!PT LDS RZ, [RZ] ;  /* 0x00000000fffff984 */ /* 0x000fe20000000800 */
[----:B------:R-:W-:Y:S01]  /*12fa0*/  @!PT LDS RZ, [RZ] ;  /* 0x00000000fffff984 */ /* 0x000fe20000000800 */
[----:B------:R2:W-:Y:S04]  /*12fb0*/  @!P0 LDGSTS.E.BYPASS.LTC128B.128 [R171+0x2800], desc[UR6][R16.64] ;  /* 0x0280000010ab8fae */ /* 0x0005e8000b901d46 */
[----:B------:R1:W-:Y:S01]  /*12fc0*/  @P0 STS.128 [R171+0x3000], RZ ;  /* 0x003000ffab000388 */ /* 0x0003e20000000c00 */
[----:B------:R-:W2:Y:S01]  /*12fd0*/  @!P0 LDC R4, c[0x0][0x24c] ;  /* 0x00009300ff048b82 */ /* 0x000ea20000000800 */
[----:B-1----:R-:W-:-:S02]  /*12fe0*/  @!P0 LEA.HI.X R11, R8, R13, R11, 0x5, P1 ;  /* 0x0000000d080b8211 */ /* 0x002fc400008f2c0b */
[----:B------:R-:W-:-:S04]  /*12ff0*/  @!P0 LEA R18, P1, R14, R170, 0x1 ;  /* 0x000000aa0e128211 */ /* 0x000fc800078208ff */
[-C--:B------:R-:W-:Y:S01]  /*13000*/  @!P0 LEA.HI.X R19, R14, R167.reuse, R11, 0x1, P1 ;  /* 0x000000a70e138211 */ /* 0x080fe200008f0c0b */
[----:B---3--:R-:W-:Y:S02]  /*13010*/  @!P0 IMAD R9, R9, 0x30, RZ ;  /* 0x0000003009098824 */ /* 0x008fe400078e02ff */
[----:B------:R-:W-:Y:S02]  /*13020*/  @!P0 IMAD.WIDE.U32 R14, R8, 0x30, R12 ;  /* 0x00000030080e8825 */ /* 0x000fe400078e000c */
[----:B------:R-:W-:Y:S01]  /*13030*/  @!PT LDS RZ, [RZ] ;  /* 0x00000000fffff984 */ /* 0x000fe20000000800 */
[----:B------:R-:W-:Y:S01]  /*13040*/  @!PT LDS RZ, [RZ] ;  /* 0x00000000fffff984 */ /* 0x000fe20000000800 */
[----:B------:R-:W-:Y:S01]  /*13050*/  @!PT LDS RZ, [RZ] ;  /* 0x00000000fffff984 */ /* 0x000fe20000000800 */
[----:B------:R1:W-:Y:S02]  /*13060*/  @!P0 LDGSTS.E.BYPASS.LTC128B.128 [R171+0x3000], desc[UR6][R18.64] ;  /* 0x0300000012ab8fae */ /* 0x0003e4000b901d46 */
[----:B------:R-:W-:Y:S01]  /*13070*/  @!P0 IMAD.IADD R10, R9, 0x1, R15 ;  /* 0x00000001090a8824 */ /* 0x000fe200078e020f */
[C---:B----4-:R-:W-:Y:S01]  /*13080*/  @!P0 LEA R44, P1, R14.reuse, R170, 0x1 ;  /* 0x000000aa0e2c8211 */ /* 0x050fe200078208ff */
[----:B------:R-:W3:Y:S01]  /*13090*/  @!P0 LDC R9, c[0x0][0x24c] ;  /* 0x00009300ff098b82 */ /* 0x000ee20000000800 */
[----:B-----5:R-:W-:Y:S01]  /*130a0*/  @!P0 IMAD R5, R5, 0x50, RZ ;  /* 0x0000005005058824 */ /* 0x020fe200078e02ff */
[----:B------:R1:W-:Y:S01]  /*130b0*/  @P0 STS.128 [R171+0x3800], RZ ;  /* 0x003800ffab000388 */ /* 0x0003e20000000c00 */
[----:B------:R-:W-:Y:S01]  /*130c0*/  @!P0 LEA.HI.X R45, R14, R167, R10, 0x1, P1 ;  /* 0x000000a70e2d8211 */ /* 0x000fe200008f0c0a */
[----:B------:R-:W-:-:S04]  /*130d0*/  @!P0 IMAD.WIDE.U32 R14, R8, 0x50, R12 ;  /* 0x00000050080e8825 */ /* 0x000fc800078e000c */
[----:B------:R-:W-:Y:S01]  /*130e0*/  @!P0 IMAD.IADD R10, R5, 0x1, R15 ;  /* 0x00000001050a8824 */ /* 0x000fe200078e020f */
[-C--:B------:R-:W-:Y:S01]  /*130f0*/  @!P0 LEA R58, P1, R14, R170.reuse, 0x1 ;  /* 0x000000aa0e3a8211 */ /* 0x080fe200078208ff */
        /* <DEDUP_REMOVED lines=8> */
[----:B------:R1:W-:Y:S02]  /*13180*/  @P0 STS.128 [R171+0x4000], RZ ;  /* 0x004000ffab000388 */ /* 0x0003e40000000c00 */
[----:B------:R-:W-:-:S05]  /*13190*/  @!P0 IMAD.IADD R4, R4, 0x1, R17 ;  /* 0x0000000104048824 */ /* 0x000fca00078e0211 */
[----:B------:R-:W-:Y:S02]  /*131a0*/  @!P0 LEA.HI.X R11, R16, R167, R4, 0x1, P1 ;  /* 0x000000a7100b8211 */ /* 0x000fe400008f0c04 */
[----:B------:R-:W-:-:S04]  /*131b0*/  @!P0 LEA R4, P1, R8, R12, 0x6 ;  /* 0x0000000c08048211 */ /* 0x000fc800078230ff */
[----:B---3--:R-:W-:Y:S02]  /*131c0*/  @!P0 LEA.HI.X R9, R8, R13, R9, 0x6, P1 ;  /* 0x0000000d08098211 */ /* 0x008fe400008f3409 */
[----:B------:R-:W-:-:S04]  /*131d0*/  @!P0 LEA R14, P1, R4, R170, 0x1 ;  /* 0x000000aa040e8211 */ /* 0x000fc800078208ff */
        /* <DEDUP_REMOVED lines=18> */
[----:B-1----:R-:W-:Y:S01]  /*13300*/  IMAD.WIDE.U32 R10, R8, 0x70, R12 ;  /* 0x00000070080a7825 */ /* 0x002fe200078e000c */
        /* <DEDUP_REMOVED lines=8> */
.L_x_7776:
[----:B------:R-:W-:Y:S05]  /*13390*/  BSYNC B0 ;  /* 0x0000000000007941 */ /* 0x000fea0003800000 */
.L_x_7775:
[----:B------:R-:W0:Y:S01]  /*133a0*/  LDGDEPBAR ;  /* 0x00000000000079af */ /* 0x000e220000000000 */
[----:B------:R-:W-:-:S04]  /*133b0*/  LEA R170, P0, R12, R170, 0x1 ;  /* 0x000000aa0caa7211 */ /* 0x000fc800078008ff */
[----:B------:R-:W-:-:S09]  /*133c0*/  LEA.HI.X R167, R12, R167, R13, 0x1, P0 ;  /* 0x000000a70ca77211 */ /* 0x000fd200000f0c0d */
.L_x_7772:
        /* <DEDUP_REMOVED lines=65> */
[----:B------:R-:W-:-:S03]  /*137e0*/  FMNMX.FTZ R9, R27, R4, !PT ;  /* 0x000000041b097209 */ /* 0x000fc60007810000 */
[----:B------:R-:W1:Y:S04]  /*137f0*/  SHFL.BFLY PT, R5, R8, 0x2, 0x1f ;  /* 0x0c401f0008057f89 */ /* 0x000e6800000e0000 */
[----:B------:R-:W2:Y:S01]  /*13800*/  SHFL.BFLY PT, R4, R9, 0x2, 0x1f ;  /* 0x0c401f0009047f89 */ /* 0x000ea200000e0000 */
[----:B-1----:R-:W-:Y:S02]  /*13810*/  FMNMX.FTZ R5, R8, R5, !PT ;  /* 0x0000000508057209 */ /* 0x002fe40007810000 */
[----:B--2---:R-:W-:-:S03]  /*13820*/  FMNMX.FTZ R4, R9, R4, !PT ;  /* 0x0000000409047209 */ /* 0x004fc60007810000 */
[----:B------:R-:W1:Y:S04]  /*13830*/  SHFL.BFLY PT, R26, R5, 0x1, 0x1f ;  /* 0x0c201f00051a7f89 */ /* 0x000e6800000e0000 */
[----:B------:R-:W2:Y:S04]  /*13840*/  SHFL.BFLY PT, R25, R4, 0x1, 0x1f ;  /* 0x0c201f0004197f89 */ /* 0x000ea800000e0000 */
[----:B------:R-:W3:Y:S01]  /*13850*/  LDSM.16.MT88.4 R8, [R152+0x6000] ;  /* 0x006000009808783b */ /* 0x000ee20000004200 */
        /* <DEDUP_REMOVED lines=10> */
[----:B------:R-:W-:Y:S01]  /*13900*/  FSEL R28, R28, RZ, P0 ;  /* 0x000000ff1c1c7208 */ /* 0x000fe20000000000 */
[----:B------:R-:W-:Y:S01]  /*13910*/  FADD.FTZ R113, R3, -R4 ;  /* 0x8000000403717221 */ /* 0x000fe20000010000 */
[----:B------:R-:W-:Y:S01]  /*13920*/  FFMA.FTZ R114, R6, UR8, -R43 ;  /* 0x0000000806727c23 */ /* 0x000fe2000801082b */
[----:B------:R-:W-:Y:S01]  /*13930*/  FADD.FTZ R60, R2, -R5 ;  /* 0x80000005023c7221 */ /* 0x000fe20000010000 */
[--C-:B------:R-:W-:Y:S01]  /*13940*/  FFMA.FTZ R58, R134, UR8, -R43.reuse ;  /* 0x00000008863a7c23 */ /* 0x100fe2000801082b */
[--C-:B------:R-:W-:Y:S01]  /*13950*/  FFMA.FTZ R41, R136, UR8, -R43.reuse ;  /* 0x0000000888297c23 */ /* 0x100fe2000801082b */
[--C-:B------:R-:W-:Y:S01]  /*13960*/  FFMA.FTZ R59, R7, UR8, -R28.reuse ;  /* 0x00000008073b7c23 */ /* 0x100fe2000801081c */
[--C-:B------:R-:W-:Y:S01]  /*13970*/  FFMA.FTZ R57, R135, UR8, -R28.reuse ;  /* 0x0000000887397c23 */ /* 0x100fe2000801081c */
[----:B------:R-:W-:Y:S01]  /*13980*/  FMUL.FTZ R113, R113, UR8 ;  /* 0x0000000871717c20 */ /* 0x000fe20008410000 */
[----:B------:R-:W-:Y:S01]  /*13990*/  FMUL.FTZ R60, R60, UR8 ;  /* 0x000000083c3c7c20 */ /* 0x000fe20008410000 */
        /* <DEDUP_REMOVED lines=59> */
[----:B-1----:R-:W-:-:S07]  /*13d50*/  F2FP.BF16.F32.PACK_AB R5, R57, R59 ;  /* 0x0000003b3905723e */ /* 0x002fce00000010ff */
[----:B------:R-:W1:Y:S08]  /*13d60*/  MUFU.EX2 R60, R60 ;  /* 0x0000003c003c7308 */ /* 0x000e700000000800 */
[----:B------:R-:W4:Y:S01]  /*13d70*/  MUFU.EX2 R2, R2 ;  /* 0x0000000200027308 */ /* 0x000f220000000800 */
        /* <DEDUP_REMOVED lines=30> */
[----:B------:R-:W1:Y:S01]  /*13f60*/  LDSM.16.MT88.4 R12, [R148+0x6000] ;  /* 0x00600000940c783b */ /* 0x000e620000004200 */
[-C--:B------:R-:W-:Y:S01]  /*13f70*/  FMUL.FTZ R90, R90, R60.reuse ;  /* 0x0000003c5a5a7220 */ /* 0x080fe20000410000 */
[-C--:B------:R-:W-:Y:S01]  /*13f80*/  FMUL.FTZ R91, R91, R60.reuse ;  /* 0x0000003c5b5b7220 */ /* 0x080fe20000410000 */
[-C--:B------:R-:W-:Y:S01]  /*13f90*/  FMUL.FTZ R76, R76, R113.reuse ;  /* 0x000000714c4c7220 */ /* 0x080fe20000410000 */
[----:B------:R-:W2:Y:S01]  /*13fa0*/  MUFU.EX2 R46, R46 ;  /* 0x0000002e002e7308 */ /* 0x000ea20000000800 */
[C---:B---3--:R-:W-:Y:S01]  /*13fb0*/  HMMA.16816.F32.BF16 R96, R4.reuse, R8, R96 ;  /* 0x000000080460723c */ /* 0x048fe20000041860 */
[-C--:B------:R-:W-:Y:S01]  /*13fc0*/  FMUL.FTZ R77, R77, R113.reuse ;  /* 0x000000714d4d7220 */ /* 0x080fe20000410000 */
[-C--:B------:R-:W-:Y:S01]  /*13fd0*/  FMUL.FTZ R78, R78, R60.reuse ;  /* 0x0000003c4e4e7220 */ /* 0x080fe20000410000 */
[-C--:B------:R-:W-:Y:S01]  /*13fe0*/  FMUL.FTZ R79, R79, R60.reuse ;  /* 0x0000003c4f4f7220 */ /* 0x080fe20000410000 */
[----:B------:R-:W-:Y:S01]  /*13ff0*/  FFMA.FTZ R113, R177, R113, R114 ;  /* 0x00000071b1717223 */ /* 0x000fe20000010072 */
[----:B------:R-:W-:Y:S01]  /*14000*/  FFMA.FTZ R124, R178, R60, R59 ;  /* 0x0000003cb27c7223 */ /* 0x000fe2000001003b */
[----:B------:R-:W-:Y:S01]  /*14010*/  HMMA.16816.F32.BF16 R92, R4, R10, R92 ;  /* 0x0000000a045c723c */ /* 0x000fe2000004185c */
[----:B------:R-:W3:Y:S01]  /*14020*/  LDSM.16.MT88.4 R8, [R149+0x6000] ;  /* 0x006000009508783b */ /* 0x000ee20000004200 */
[----:B------:R-:W-:Y:S01]  /*14030*/  MUFU.EX2 R45, R45 ;  /* 0x0000002d002d7308 */ /* 0x000fe20000000800 */
[----:B------:R-:W-:Y:S01]  /*14040*/  FADD.FTZ R114, R58, R113 ;  /* 0x000000713a727221 */ /* 0x000fe20000010000 */
[----:B------:R-:W-:Y:S01]  /*14050*/  FADD.FTZ R124, R57, R124 ;  /* 0x0000007c397c7221 */ /* 0x000fe20000010000 */
[--C-:B------:R-:W-:Y:S01]  /*14060*/  FFMA.FTZ R57, R20, UR8, -R43.reuse ;  /* 0x0000000814397c23 */ /* 0x100fe2000801082b */
[--C-:B------:R-:W-:Y:S01]  /*14070*/  FFMA.FTZ R58, R21, UR8, -R28.reuse ;  /* 0x00000008153a7c23 */ /* 0x100fe2000801081c */
[----:B------:R-:W-:Y:S01]  /*14080*/  FFMA.FTZ R60, R35, UR8, -R28 ;  /* 0x00000008233c7c23 */ /* 0x000fe2000801081c */
[----:B------:R-:W-:Y:S01]  /*14090*/  LDSM.16.MT88.4 R20, [R152+0x9000] ;  /* 0x009000009814783b */ /* 0x000fe20000004200 */
[----:B------:R-:W-:Y:S01]  /*140a0*/  FADD.FTZ R35, R3, R124 ;  /* 0x0000007c03237221 */ /* 0x000fe20000010000 */
[----:B------:R-:W-:Y:S01]  /*140b0*/  MUFU.EX2 R44, R44 ;  /* 0x0000002c002c7308 */ /* 0x000fe20000000800 */
[----:B------:R-:W-:-:S07]  /*140c0*/  FFMA.FTZ R177, R36, UR8, -R43 ;  /* 0x0000000824b17c23 */ /* 0x000fce000801082b */
        /* <DEDUP_REMOVED lines=102> */
[----:B------:R-:W5:Y:S02]  /*14730*/  LDSM.16.MT88.4 R16, [R148+0x8000] ;  /* 0x008000009410783b */ /* 0x000f640000004200 */
[----:B------:R-:W-:Y:S03]  /*14740*/  MUFU.EX2 R37, R37 ;  /* 0x0000002500257308 */ /* 0x000fe60000000800 */
[C---:B------:R-:W-:Y:S05]  /*14750*/  HMMA.16816.F32.BF16 R88, R4.reuse, R8, R88 ;  /* 0x000000080458723c */ /* 0x040fea0000041858 */
[----:B------:R-:W4:Y:S01]  /*14760*/  MUFU.EX2 R60, R60 ;  /* 0x0000003c003c7308 */ /* 0x000f220000000800 */
[C---:B------:R-:W-:Y:S01]  /*14770*/  HMMA.16816.F32.BF16 R76, R4.reuse, R10, R76 ;  /* 0x0000000a044c723c */ /* 0x040fe2000004184c */
[----:B------:R-:W-:Y:S05]  /*14780*/  LDSM.16.MT88.4 R8, [R149+0x8800] ;  /* 0x008800009508783b */ /* 0x000fea0000004200 */
[C---:B-1----:R-:W-:Y:S01]  /*14790*/  HMMA.16816.F32.BF16 R68, R4.reuse, R12, R68 ;  /* 0x0000000c0444723c */ /* 0x042fe20000041844 */
[----:B------:R-:W-:Y:S05]  /*147a0*/  MUFU.EX2 R177, R177 ;  /* 0x000000b100b17308 */ /* 0x000fea0000000800 */
[C---:B------:R-:W-:Y:S01]  /*147b0*/  HMMA.16816.F32.BF16 R72, R4.reuse, R14, R72 ;  /* 0x0000000e0448723c */ /* 0x040fe20000041848 */
[----:B------:R-:W1:Y:S05]  /*147c0*/  LDSM.16.MT88.4 R12, [R152+0x8800] ;  /* 0x00880000980c783b */ /* 0x000e6a0000004200 */
[C---:B-----5:R-:W-:Y:S06]  /*147d0*/  HMMA.16816.F32.BF16 R84, R4.reuse, R16, R84 ;  /* 0x000000100454723c */ /* 0x060fec0000041854 */
[----:B------:R-:W-:Y:S01]  /*147e0*/  HMMA.16816.F32.BF16 R80, R4, R18, R80 ;  /* 0x000000120450723c */ /* 0x000fe20000041850 */
[----:B------:R-:W5:Y:S06]  /*147f0*/  LDSM.16.MT88.4 R16, [R150+0x8800] ;  /* 0x008800009610783b */ /* 0x000f6c0000004200 */
[----:B--2---:R-:W-:-:S02]  /*14800*/  F2FP.BF16.F32.PACK_AB R4, R105, R50 ;  /* 0x000000326904723e */ /* 0x004fc400000010ff */
[----:B---3--:R-:W-:Y:S02]  /*14810*/  F2FP.BF16.F32.PACK_AB R5, R54, R53 ;  /* 0x000000353605723e */ /* 0x008fe400000010ff */
[----:B------:R-:W-:Y:S02]  /*14820*/  F2FP.BF16.F32.PACK_AB R6, R67, R48 ;  /* 0x000000304306723e */ /* 0x000fe400000010ff */
[----:B------:R-:W-:-:S07]  /*14830*/  F2FP.BF16.F32.PACK_AB R7, R56, R47 ;  /* 0x0000002f3807723e */ /* 0x000fce00000010ff */
[C---:B-1----:R-:W-:Y:S06]  /*14840*/  HMMA.16816.F32.BF16 R96, R4.reuse, R12, R96 ;  /* 0x0000000c0460723c */ /* 0x042fec0000041860 */
[C---:B------:R-:W-:Y:S01]  /*14850*/  HMMA.16816.F32.BF16 R92, R4.reuse, R14, R92 ;  /* 0x0000000e045c723c */ /* 0x040fe2000004185c */
[----:B------:R-:W1:Y:S05]  /*14860*/  LDSM.16.MT88.4 R12, [R148+0x8800] ;  /* 0x00880000940c783b */ /* 0x000e6a0000004200 */
[C---:B------:R-:W-:Y:S06]  /*14870*/  HMMA.16816.F32.BF16 R88, R4.reuse, R8, R88 ;  /* 0x000000080458723c */ /* 0x040fec0000041858 */
[C---:B------:R-:W-:Y:S01]  /*14880*/  HMMA.16816.F32.BF16 R76, R4.reuse, R10, R76 ;  /* 0x0000000a044c723c */ /* 0x040fe2000004184c */
[----:B------:R-:W2:Y:S05]  /*14890*/  LDSM.16.MT88.4 R8, [R150+0x9000] ;  /* 0x009000009608783b */ /* 0x000eaa0000004200 */
[C---:B-----5:R-:W-:Y:S06]  /*148a0*/  HMMA.16816.F32.BF16 R68, R4.reuse, R16, R68 ;  /* 0x000000100444723c */ /* 0x060fec0000041844 */
[C---:B------:R-:W-:Y:S01]  /*148b0*/  HMMA.16816.F32.BF16 R72, R4.reuse, R18, R72 ;  /* 0x000000120448723c */ /* 0x040fe20000041848 */
[----:B------:R-:W3:Y:S05]  /*148c0*/  LDSM.16.MT88.4 R16, [R149+0x9000] ;  /* 0x009000009510783b */ /* 0x000eea0000004200 */
[C---:B-1----:R-:W-:Y:S06]  /*148d0*/  HMMA.16816.F32.BF16 R84, R4.reuse, R12, R84 ;  /* 0x0000000c0454723c */ /* 0x042fec0000041854 */
[----:B------:R-:W-:Y:S01]  /*148e0*/  HMMA.16816.F32.BF16 R80, R4, R14, R80 ;  /* 0x0000000e0450723c */ /* 0x000fe20000041850 */
[----:B------:R-:W-:Y:S01]  /*148f0*/  FADD.FTZ R13, R41, R114 ;  /* 0x00000072290d7221 */ /* 0x000fe20000010000 */
[--C-:B------:R-:W-:Y:S01]  /*14900*/  FFMA.FTZ R41, R30, UR8, -R43.reuse ;  /* 0x000000081e297c23 */ /* 0x100fe2000801082b */
[----:B------:R-:W-:-:S02]  /*14910*/  FFMA.FTZ R30, R32, UR8, -R43 ;  /* 0x00000008201e7c23 */ /* 0x000fc4000801082b */
[----:B------:R-:W-:Y:S01]  /*14920*/  FADD.FTZ R38, R38, R13 ;  /* 0x0000000d26267221 */ /* 0x000fe20000010000 */
[----:B------:R-:W-:Y:S01]  /*14930*/  MUFU.EX2 R3, R41 ;  /* 0x0000002900037308 */ /* 0x000fe20000000800 */
[----:B------:R-:W-:Y:S01]  /*14940*/  F2FP.BF16.F32.PACK_AB R4, R57, R42 ;  /* 0x0000002a3904723e */ /* 0x000fe200000010ff */
[----:B------:R-:W1:Y:S01]  /*14950*/  LDSM.16.MT88.4 R12, [R148+0x9000] ;  /* 0x00900000940c783b */ /* 0x000e620000004200 */
[----:B----4-:R-:W-:Y:S01]  /*14960*/  F2FP.BF16.F32.PACK_AB R5, R39, R58 ;  /* 0x0000003a2705723e */ /* 0x010fe200000010ff */
[----:B------:R-:W-:Y:S01]  /*14970*/  FADD.FTZ R51, R51, R38 ;  /* 0x0000002633337221 */ /* 0x000fe20000010000 */
[----:B------:R-:W-:Y:S02]  /*14980*/  F2FP.BF16.F32.PACK_AB R6, R49, R40 ;  /* 0x000000283106723e */ /* 0x000fe400000010ff */
[----:B------:R-:W-:Y:S01]  /*14990*/  F2FP.BF16.F32.PACK_AB R7, R60, R37 ;  /* 0x000000253c07723e */ /* 0x000fe200000010ff */
[----:B------:R-:W-:Y:S01]  /*149a0*/  FADD.FTZ R46, R46, R51 ;  /* 0x000000332e2e7221 */ /* 0x000fe20000010000 */
[----:B------:R-:W4:Y:S03]  /*149b0*/  MUFU.EX2 R30, R30 ;  /* 0x0000001e001e7308 */ /* 0x000f260000000800 */
[----:B------:R-:W-:-:S02]  /*149c0*/  FADD.FTZ R45, R45, R46 ;  /* 0x0000002e2d2d7221 */ /* 0x000fc40000010000 */
[----:B------:R-:W-:Y:S02]  /*149d0*/  HMMA.16816.F32.BF16 R92, R4, R22, R92 ;  /* 0x00000016045c723c */ /* 0x000fe4000004185c */
[----:B------:R-:W-:-:S04]  /*149e0*/  FADD.FTZ R44, R44, R45 ;  /* 0x0000002d2c2c7221 */ /* 0x000fc80000010000 */
[C---:B--2---:R-:W-:Y:S01]  /*149f0*/  HMMA.16816.F32.BF16 R68, R4.reuse, R8, R68 ;  /* 0x000000080444723c */ /* 0x044fe20000041844 */
[----:B------:R-:W-:Y:S01]  /*14a00*/  FADD.FTZ R22, R2, R35 ;  /* 0x0000002302167221 */ /* 0x000fe20000010000 */
[----:B------:R-:W-:Y:S01]  /*14a10*/  FADD.FTZ R103, R103, R44 ;  /* 0x0000002c67677221 */ /* 0x000fe20000010000 */
[----:B------:R-:W-:Y:S01]  /*14a20*/  FFMA.FTZ R23, R27, UR8, -R28 ;  /* 0x000000081b177c23 */ /* 0x000fe2000801081c */
[----:B------:R-:W-:Y:S01]  /*14a30*/  MUFU.EX2 R2, R33 ;  /* 0x0000002100027308 */ /* 0x000fe20000000800 */
[----:B------:R-:W-:Y:S01]  /*14a40*/  FADD.FTZ R55, R55, R22 ;  /* 0x0000001637377221 */ /* 0x000fe20000010000 */
[----:B------:R-:W-:Y:S01]  /*14a50*/  HMMA.16816.F32.BF16 R72, R4, R10, R72 ;  /* 0x0000000a0448723c */ /* 0x000fe20000041848 */
[----:B------:R-:W2:Y:S01]  /*14a60*/  LDSM.16.MT88.4 R8, [R152+0x9800] ;  /* 0x009800009808783b */ /* 0x000ea20000004200 */
[----:B------:R-:W-:Y:S01]  /*14a70*/  FFMA.FTZ R22, R29, UR8, -R28 ;  /* 0x000000081d167c23 */ /* 0x000fe2000801081c */
[----:B------:R-:W-:Y:S01]  /*14a80*/  FADD.FTZ R62, R62, R55 ;  /* 0x000000373e3e7221 */ /* 0x000fe20000010000 */
[----:B------:R-:W-:-:S02]  /*14a90*/  FADD.FTZ R103, R66, R103 ;  /* 0x0000006742677221 */ /* 0x000fc40000010000 */
[C---:B------:R-:W-:Y:S01]  /*14aa0*/  HMMA.16816.F32.BF16 R96, R4.reuse, R20, R96 ;  /* 0x000000140460723c */ /* 0x040fe20000041860 */
[----:B------:R-:W-:Y:S01]  /*14ab0*/  FADD.FTZ R61, R61, R62 ;  /* 0x0000003e3d3d7221 */ /* 0x000fe20000010000 */
[----:B------:R-:W-:Y:S01]  /*14ac0*/  MUFU.EX2 R20, R34 ;  /* 0x0000002200147308 */ /* 0x000fe20000000800 */
[----:B------:R-:W-:Y:S02]  /*14ad0*/  FADD.FTZ R64, R64, R103 ;  /* 0x0000006740407221 */ /* 0x000fe40000010000 */
[----:B------:R-:W-:Y:S01]  /*14ae0*/  FADD.FTZ R61, R52, R61 ;  /* 0x0000003d343d7221 */ /* 0x000fe20000010000 */
[C---:B---3--:R-:W-:Y:S01]  /*14af0*/  HMMA.16816.F32.BF16 R88, R4.reuse, R16, R88 ;  /* 0x000000100458723c */ /* 0x048fe20000041858 */
[----:B------:R-:W-:Y:S01]  /*14b00*/  FFMA.FTZ R21, R31, UR8, -R28 ;  /* 0x000000081f157c23 */ /* 0x000fe2000801081c */
[----:B------:R-:W-:Y:S01]  /*14b10*/  FADD.FTZ R63, R63, R64 ;  /* 0x000000403f3f7221 */ /* 0x000fe20000010000 */
[----:B------:R-:W-:Y:S01]  /*14b20*/  FADD.FTZ R108, R108, R61 ;  /* 0x0000003d6c6c7221 */ /* 0x000fe20000010000 */
[----:B------:R-:W-:Y:S02]  /*14b30*/  MUFU.EX2 R22, R22 ;  /* 0x0000001600167308 */ /* 0x000fe40000000800 */
[----:B-1----:R-:W-:Y:S01]  /*14b40*/  HMMA.16816.F32.BF16 R84, R4, R12, R84 ;  /* 0x0000000c0454723c */ /* 0x002fe20000041854 */
[----:B------:R-:W-:Y:S01]  /*14b50*/  FADD.FTZ R108, R111, R108 ;  /* 0x0000006c6f6c7221 */ /* 0x000fe20000010000 */
[----:B------:R-:W-:-:S03]  /*14b60*/  FADD.FTZ R120, R120, R63 ;  /* 0x0000003f78787221 */ /* 0x000fc60000010000 */
[----:B------:R-:W-:Y:S01]  /*14b70*/  FADD.FTZ R109, R109, R108 ;  /* 0x0000006c6d6d7221 */ /* 0x000fe20000010000 */
[----:B------:R-:W1:Y:S01]  /*14b80*/  MUFU.EX2 R21, R21 ;  /* 0x0000001500157308 */ /* 0x000e620000000800 */
[----:B------:R-:W-:Y:S01]  /*14b90*/  HMMA.16816.F32.BF16 R80, R4, R14, R80 ;  /* 0x0000000e0450723c */ /* 0x000fe20000041850 */
[----:B------:R-:W3:Y:S01]  /*14ba0*/  LDSM.16.MT88.4 R12, [R149+0x9800] ;  /* 0x00980000950c783b */ /* 0x000ee20000004200 */
[----:B------:R-:W-:Y:S01]  /*14bb0*/  FADD.FTZ R109, R102, R109 ;  /* 0x0000006d666d7221 */ /* 0x000fe20000010000 */
[----:B------:R-:W-:-:S03]  /*14bc0*/  FADD.FTZ R117, R117, R120 ;  /* 0x0000007875757221 */ /* 0x000fc60000010000 */
[----:B------:R-:W-:Y:S01]  /*14bd0*/  FADD.FTZ R28, R118, R109 ;  /* 0x0000006d761c7221 */ /* 0x000fe20000010000 */
[----:B------:R-:W5:Y:S01]  /*14be0*/  MUFU.EX2 R23, R23 ;  /* 0x0000001700177308 */ /* 0x000f620000000800 */
[----:B------:R-:W-:Y:S01]  /*14bf0*/  HMMA.16816.F32.BF16 R76, R4, R18, R76 ;  /* 0x00000012044c723c */ /* 0x000fe2000004184c */
[----:B------:R-:W-:Y:S01]  /*14c00*/  FADD.FTZ R116, R116, R117 ;  /* 0x0000007574747221 */ /* 0x000fe20000010000 */
[----:B------:R-:W-:Y:S01]  /*14c10*/  FADD.FTZ R28, R123, R28 ;  /* 0x0000001c7b1c7221 */ /* 0x000fe20000010000 */
[----:B------:R-:W3:Y:S02]  /*14c20*/  LDSM.16.MT88.4 R16, [R150+0x9800] ;  /* 0x009800009610783b */ /* 0x000ee40000004200 */
[----:B------:R-:W-:Y:S01]  /*14c30*/  FADD.FTZ R115, R115, R116 ;  /* 0x0000007473737221 */ /* 0x000fe20000010000 */
[----:B------:R-:W-:Y:S01]  /*14c40*/  FADD.FTZ R119, R119, R28 ;  /* 0x0000001c77777221 */ /* 0x000fe20000010000 */
[----:B----4-:R-:W-:Y:S02]  /*14c50*/  F2FP.BF16.F32.PACK_AB R4, R30, R3 ;  /* 0x000000031e04723e */ /* 0x010fe400000010ff */
[----:B-1----:R-:W-:Y:S01]  /*14c60*/  F2FP.BF16.F32.PACK_AB R5, R21, R2 ;  /* 0x000000021505723e */ /* 0x002fe200000010ff */
[----:B------:R-:W-:Y:S01]  /*14c70*/  FADD.FTZ R122, R122, R119 ;  /* 0x000000777a7a7221 */ /* 0x000fe20000010000 */
[----:B------:R-:W-:Y:S01]  /*14c80*/  F2FP.BF16.F32.PACK_AB R6, R177, R20 ;  /* 0x00000014b106723e */ /* 0x000fe200000010ff */
[----:B------:R-:W-:-:S02]  /*14c90*/  FADD.FTZ R106, R106, R115 ;  /* 0x000000736a6a7221 */ /* 0x000fc40000010000 */
        /* <DEDUP_REMOVED lines=24> */
[----:B------:R-:W-:Y:S03]  /*14e20*/  HMMA.16816.F32.BF16 R72, R4, R18, R72 ;  /* 0x000000120448723c */ /* 0x000fe60000041848 */
[----:B------:R-:W-:-:S03]  /*14e30*/  FADD.FTZ R12, R39, R12 ;  /* 0x0000000c270c7221 */ /* 0x000fc60000010000 */
        /* <DEDUP_REMOVED lines=15> */
[----:B------:R-:W-:Y:S01]  /*14f30*/  FADD.FTZ R177, R177, R20 ;  /* 0x00000014b1b17221 */ /* 0x000fe20000010000 */
[----:B------:R-:W-:-:S07]  /*14f40*/  FADD.FTZ R178, R23, R22 ;  /* 0x0000001617b27221 */ /* 0x000fce0000010000 */
.L_x_7769:
[----:B------:R-:W-:-:S13]  /*14f50*/  ISETP.NE.AND P0, PT, R24, RZ, PT ;  /* 0x000000ff1800720c */ /* 0x000fda0003f05270 */
        /* <DEDUP_REMOVED lines=10> */
.L_x_7781:
        /* <DEDUP_REMOVED lines=72> */
.L_x_7778:
        /* <DEDUP_REMOVED lines=69> */
[----:B------:R-:W-:Y:S01]  /*158d0*/  ISETP.GT.AND P1, PT, R172, R159, PT ;  /* 0x0000009fac00720c */ /* 0x000fe20003f24270 */
        /* <DEDUP_REMOVED lines=155> */
[----:B------:R-:W1:Y:S01]  /*16290*/  LDC R107, c[0x0][0x24c] ;  /* 0x00009300ff6b7b82 */ /* 0x000e620000000800 */
        /* <DEDUP_REMOVED lines=14> */
[----:B------:R-:W4:Y:S01]  /*16380*/  LDC.64 R2, c[0x0][0x230] ;  /* 0x00008c00ff027b82 */ /* 0x000f220000000a00 */
        /* <DEDUP_REMOVED lines=13> */
.L_x_7780:
        /* <DEDUP_REMOVED lines=87> */
.L_x_7779:
[----:B-1----:R-:W-:Y:S01]  /*169d0*/  LEA R2, R172, R175, 0x7 ;  /* 0x000000afac027211 */ /* 0x002fe200078e38ff */
[----:B------:R-:W-:Y:S03]  /*169e0*/  LDSM.16.MT88.4 R112, [R149+0x6000] ;  /* 0x006000009570783b */ /* 0x000fe60000004200 */
        /* <DEDUP_REMOVED lines=25> */
[-C--:B------:R-:W-:Y:S01]  /*16b80*/  FFMA.FTZ R17, R0, R104.reuse, R17 ;  /* 0x0000006800117223 */ /* 0x080fe20000010011 */
[----:B------:R-:W-:Y:S01]  /*16b90*/  IADD3 R3, R2, 0x28, RZ ;  /* 0x0000002802037810 */ /* 0x000fe20007ffe0ff */
[----:B------:R-:W-:Y:S01]  /*16ba0*/  FFMA.FTZ R19, R0, R104, R19 ;  /* 0x0000006800137223 */ /* 0x000fe20000010013 */
[----:B------:R-:W-:Y:S01]  /*16bb0*/  IADD3 R104, R2, 0x29, RZ ;  /* 0x0000002902687810 */ /* 0x000fe20007ffe0ff */
[CC--:B------:R-:W-:Y:S01]  /*16bc0*/  FFMA.FTZ R14, R0.reuse, R105.reuse, R14 ;  /* 0x00000069000e7223 */ /* 0x0c0fe2000001000e */
        /* <DEDUP_REMOVED lines=216> */
[----:B------:R-:W-:Y:S01]  /*17950*/  FMUL.FTZ R73, R102, R73 ;  /* 0x0000004966497220 */ /* 0x000fe20000410000 */
[C---:B------:R-:W-:Y:S03]  /*17960*/  FMUL.FTZ R78, R103.reuse, R78 ;  /* 0x0000004e674e7220 */ /* 0x040fe60000410000 */
[----:B------:R-:W4:Y:S01]  /*17970*/  MUFU.EX2 R121, R121 ;  /* 0x0000007900797308 */ /* 0x000f220000000800 */
[----:B-1----:R-:W-:Y:S01]  /*17980*/  F2FP.BF16.F32.PACK_AB R97, R126, R128 ;  /* 0x000000807e61723e */ /* 0x002fe200000010ff */
        /* <DEDUP_REMOVED lines=9> */
[----:B------:R-:W-:Y:S01]  /*17a20*/  FMUL.FTZ R18, R103, R86 ;  /* 0x0000005667127220 */ /* 0x000fe20000410000 */
[--C-:B------:R-:W-:Y:S01]  /*17a30*/  FFMA.FTZ R130, R20, UR4, -R116.reuse ;  /* 0x0000000414827c23 */ /* 0x100fe20008010874 */
        /* <DEDUP_REMOVED lines=9> */
[----:B------:R-:W-:Y:S01]  /*17ad0*/  FFMA.FTZ R48, R49, UR4, -R116 ;  /* 0x0000000431307c23 */ /* 0x000fe20008010874 */
[----:B------:R-:W-:Y:S03]  /*17ae0*/  FFMA.FTZ R128, R103, R178, R128 ;  /* 0x000000b267807223 */ /* 0x000fe60000010080 */
[----:B------:R-:W-:Y:S01]  /*17af0*/  MUFU.EX2 R123, R123 ;  /* 0x0000007b007b7308 */ /* 0x000fe20000000800 */
[--C-:B------:R-:W-:Y:S01]  /*17b00*/  FFMA.FTZ R49, R58, UR4, -R117.reuse ;  /* 0x000000043a317c23 */ /* 0x100fe20008010875 */
[--C-:B------:R-:W-:Y:S01]  /*17b10*/  FFMA.FTZ R54, R54, UR4, -R117.reuse ;  /* 0x0000000436367c23 */ /* 0x100fe20008010875 */
[--C-:B------:R-:W-:Y:S01]  /*17b20*/  FFMA.FTZ R55, R55, UR4, -R117.reuse ;  /* 0x0000000437377c23 */ /* 0x100fe20008010875 */
[----:B------:R-:W-:Y:S01]  /*17b30*/  FFMA.FTZ R58, R59, UR4, -R117 ;  /* 0x000000043b3a7c23 */ /* 0x000fe20008010875 */
[--C-:B------:R-:W-:Y:S01]  /*17b40*/  FFMA.FTZ R52, R52, UR4, -R116.reuse ;  /* 0x0000000434347c23 */ /* 0x100fe20008010874 */
[--C-:B------:R-:W-:Y:S01]  /*17b50*/  FFMA.FTZ R53, R53, UR4, -R116.reuse ;  /* 0x0000000435357c23 */ /* 0x100fe20008010874 */
[--C-:B------:R-:W-:Y:S03]  /*17b60*/  FFMA.FTZ R56, R56, UR4, -R116.reuse ;  /* 0x0000000438387c23 */ /* 0x100fe60008010874 */
[----:B------:R-:W4:Y:S01]  /*17b70*/  MUFU.EX2 R118, R118 ;  /* 0x0000007600767308 */ /* 0x000f220000000800 */
[----:B-1----:R-:W-:Y:S01]  /*17b80*/  F2FP.BF16.F32.PACK_AB R96, R125, R127 ;  /* 0x0000007f7d60723e */ /* 0x002fe200000010ff */
[--C-:B------:R-:W-:Y:S01]  /*17b90*/  FFMA.FTZ R57, R57, UR4, -R116.reuse ;  /* 0x0000000439397c23 */ /* 0x100fe20008010874 */
[----:B------:R-:W-:Y:S01]  /*17ba0*/  FFMA.FTZ R127, R102, R177, R127 ;  /* 0x000000b1667f7223 */ /* 0x000fe2000001007f */
[--C-:B------:R-:W-:Y:S01]  /*17bb0*/  FFMA.FTZ R59, R62, UR4, -R117.reuse ;  /* 0x000000043e3b7c23 */ /* 0x100fe20008010875 */
[----:B------:R-:W-:Y:S01]  /*17bc0*/  ISETP.GT.AND P0, PT, R172, R159, PT ;  /* 0x0000009fac00720c */ /* 0x000fe20003f04270 */
[--C-:B------:R-:W-:Y:S01]  /*17bd0*/  FFMA.FTZ R62, R63, UR4, -R117.reuse ;  /* 0x000000043f3e7c23 */ /* 0x100fe20008010875 */
[--C-:B------:R-:W-:Y:S03]  /*17be0*/  FFMA.FTZ R63, R66, UR4, -R117.reuse ;  /* 0x00000004423f7c23 */ /* 0x100fe60008010875 */
[----:B------:R-:W-:Y:S01]  /*17bf0*/  MUFU.EX2 R120, R120 ;  /* 0x0000007800787308 */ /* 0x000fe20000000800 */
[--C-:B------:R-:W-:Y:S01]  /*17c00*/  FFMA.FTZ R60, R60, UR4, -R116.reuse ;  /* 0x000000043c3c7c23 */ /* 0x100fe20008010874 */
[--C-:B------:R-:W-:Y:S01]  /*17c10*/  FFMA.FTZ R61, R61, UR4, -R116.reuse ;  /* 0x000000043d3d7c23 */ /* 0x100fe20008010874 */
[--C-:B------:R-:W-:Y:S07]  /*17c20*/  FFMA.FTZ R64, R64, UR4, -R116.reuse ;  /* 0x0000000440407c23 */ /* 0x100fee0008010874 */
[----:B------:R-:W-:Y:S01]  /*17c30*/  MUFU.EX2 R119, R119 ;  /* 0x0000007700777308 */ /* 0x000fe20000000800 */
[----:B----4-:R-:W-:Y:S09]  /*17c40*/  F2FP.BF16.F32.PACK_AB R98, R118, R123 ;  /* 0x0000007b7662723e */ /* 0x010ff200000010ff */
[----:B------:R-:W-:Y:S01]  /*17c50*/  MUFU.EX2 R122, R122 ;  /* 0x0000007a007a7308 */ /* 0x000fe20000000800 */
[C---:B--2---:R-:W-:Y:S06]  /*17c60*/  HMMA.16816.F32.BF16 R4, R96.reuse, R104, R4 ;  /* 0x000000686004723c */ /* 0x044fec0000041804 */
[C---:B------:R-:W-:Y:S03]  /*17c70*/  HMMA.16816.F32.BF16 R8, R96.reuse, R106, R8 ;  /* 0x0000006a6008723c */ /* 0x040fe60000041808 */
[----:B------:R-:W-:Y:S01]  /*17c80*/  MUFU.EX2 R129, R129 ;  /* 0x0000008100817308 */ /* 0x000fe20000000800 */
[----:B------:R-:W-:Y:S02]  /*17c90*/  LDSM.16.MT88.4 R104, [R150+0x6800] ;  /* 0x006800009668783b */ /* 0x000fe40000004200 */
[C---:B------:R-:W-:Y:S07]  /*17ca0*/  HMMA.16816.F32.BF16 R68, R96.reuse, R108, R68 ;  /* 0x0000006c6044723c */ /* 0x040fee0000041844 */
        /* <DEDUP_REMOVED lines=9> */
[----:B------:R-:W4:Y:S01]  /*17d40*/  LDSM.16.MT88.4 R88, [R152+0x6800] ;  /* 0x006800009858783b */ /* 0x000f220000004200 */
        /* <DEDUP_REMOVED lines=14> */
[----:B-1----:R-:W-:Y:S01]  /*17e30*/  F2FP.BF16.F32.PACK_AB R84, R111, R108 ;  /* 0x0000006c6f54723e */ /* 0x002fe200000010ff */
[C---:B---3--:R-:W-:Y:S03]  /*17e40*/  HMMA.16816.F32.BF16 R16, R96.reuse, R92, R16 ;  /* 0x0000005c6010723c */ /* 0x048fe60000041810 */
[----:B------:R-:W-:Y:S01]  /*17e50*/  FFMA.FTZ R115, R23, UR4, -R117 ;  /* 0x0000000417737c23 */ /* 0x000fe20008010875 */
[----:B------:R-:W-:Y:S04]  /*17e60*/  FADD.FTZ R102, R125, R127 ;  /* 0x0000007f7d667221 */ /* 0x000fe80000010000 */
[----:B------:R-:W-:Y:S01]  /*17e70*/  MUFU.EX2 R114, R114 ;  /* 0x0000007200727308 */ /* 0x000fe20000000800 */
[----:B------:R-:W-:Y:S01]  /*17e80*/  HMMA.16816.F32.BF16 R80, R96, R94, R80 ;  /* 0x0000005e6050723c */ /* 0x000fe20000041850 */
[----:B------:R-:W1:Y:S02]  /*17e90*/  LDSM.16.MT88.4 R92, [R149+0x6800] ;  /* 0x00680000955c783b */ /* 0x000e640000004200 */
[----:B------:R-:W-:Y:S01]  /*17ea0*/  FADD.FTZ R123, R123, R102 ;  /* 0x000000667b7b7221 */ /* 0x000fe20000010000 */
[----:B------:R-:W-:Y:S05]  /*17eb0*/  MOV R102, R3 ;  /* 0x0000000300667202 */ /* 0x000fea0000000f00 */
[----:B------:R-:W-:Y:S02]  /*17ec0*/  MUFU.EX2 R115, R115 ;  /* 0x0000007300737308 */ /* 0x000fe40000000800 */
[----:B--2---:R-:W-:Y:S01]  /*17ed0*/  F2FP.BF16.F32.PACK_AB R86, R113, R110 ;  /* 0x0000006e7156723e */ /* 0x004fe200000010ff */
[----:B------:R-:W-:Y:S01]  /*17ee0*/  LDSM.16.MT88.4 R96, [R152+0x7000] ;  /* 0x007000009860783b */ /* 0x000fe20000004200 */
[----:B------:R-:W-:Y:S06]  /*17ef0*/  FADD.FTZ R123, R118, R123 ;  /* 0x0000007b767b7221 */ /* 0x000fec0000010000 */
[----:B------:R-:W2:Y:S01]  /*17f00*/  MUFU.EX2 R112, R112 ;  /* 0x0000007000707308 */ /* 0x000ea20000000800 */
[C---:B----4-:R-:W-:Y:S05]  /*17f10*/  HMMA.16816.F32.BF16 R4, R84.reuse, R88, R4 ;  /* 0x000000585404723c */ /* 0x050fea0000041804 */
[----:B------:R-:W-:Y:S01]  /*17f20*/  FADD.FTZ R108, R108, R123 ;  /* 0x0000007b6c6c7221 */ /* 0x000fe20000010000 */
[C---:B------:R-:W-:Y:S03]  /*17f30*/  HMMA.16816.F32.BF16 R8, R84.reuse, R90, R8 ;  /* 0x0000005a5408723c */ /* 0x040fe60000041808 */
[----:B------:R-:W-:Y:S01]  /*17f40*/  MUFU.EX2 R46, R46 ;  /* 0x0000002e002e7308 */ /* 0x000fe20000000800 */
[----:B------:R-:W3:Y:S01]  /*17f50*/  LDSM.16.MT88.4 R88, [R148+0x6800] ;  /* 0x006800009458783b */ /* 0x000ee20000004200 */
[----:B------:R-:W-:Y:S01]  /*17f60*/  FADD.FTZ R111, R111, R108 ;  /* 0x0000006c6f6f7221 */ /* 0x000fe20000010000 */
        /* <DEDUP_REMOVED lines=10> */
[--C-:B------:R-:W-:Y:S01]  /*18010*/  FFMA.FTZ R93, R25, UR4, -R116.reuse ;  /* 0x00000004195d7c23 */ /* 0x100fe20008010874 */
[C---:B------:R-:W-:Y:S01]  /*18020*/  HMMA.16816.F32.BF16 R76, R84.reuse, R94, R76 ;  /* 0x0000005e544c723c */ /* 0x040fe2000004184c */
[----:B------:R-:W1:Y:S02]  /*18030*/  LDSM.16.MT88.4 R24, [R150+0x7000] ;  /* 0x007000009618783b */ /* 0x000e640000004200 */
[----:B------:R-:W-:Y:S01]  /*18040*/  FFMA.FTZ R92, R31, UR4, -R117 ;  /* 0x000000041f5c7c23 */ /* 0x000fe20008010875 */
[----:B------:R-:W-:Y:S01]  /*18050*/  F2FP.BF16.F32.PACK_AB R21, R115, R114 ;  /* 0x000000727315723e */ /* 0x000fe200000010ff */
[----:B------:R-:W-:Y:S03]  /*18060*/  FADD.FTZ R110, R110, R111 ;  /* 0x0000006f6e6e7221 */ /* 0x000fe60000010000 */
[----:B------:R-:W2:Y:S03]  /*18070*/  MUFU.EX2 R105, R105 ;  /* 0x0000006900697308 */ /* 0x000ea60000000800 */
[----:B------:R-:W-:Y:S01]  /*18080*/  FFMA.FTZ R95, R30, UR4, -R117 ;  /* 0x000000041e5f7c23 */ /* 0x000fe20008010875 */
[----:B------:R-:W-:Y:S01]  /*18090*/  FFMA.FTZ R94, R28, UR4, -R116 ;  /* 0x000000041c5e7c23 */ /* 0x000fe20008010874 */
[----:B------:R-:W-:Y:S05]  /*180a0*/  FADD.FTZ R113, R113, R110 ;  /* 0x0000006e71717221 */ /* 0x000fea0000010000 */
[----:B------:R-:W4:Y:S01]  /*180b0*/  MUFU.EX2 R93, R93 ;  /* 0x0000005d005d7308 */ /* 0x000f220000000800 */
[C---:B---3--:R-:W-:Y:S06]  /*180c0*/  HMMA.16816.F32.BF16 R16, R84.reuse, R88, R16 ;  /* 0x000000585410723c */ /* 0x048fec0000041810 */
[----:B------:R-:W-:Y:S03]  /*180d0*/  HMMA.16816.F32.BF16 R80, R84, R90, R80 ;  /* 0x0000005a5450723c */ /* 0x000fe60000041850 */
[----:B------:R-:W-:Y:S01]  /*180e0*/  MUFU.EX2 R95, R95 ;  /* 0x0000005f005f7308 */ /* 0x000fe20000000800 */
[----:B------:R-:W3:Y:S01]  /*180f0*/  LDSM.16.MT88.4 R84, [R149+0x7000] ;  /* 0x007000009554783b */ /* 0x000ee20000004200 */
[----:B--2---:R-:W-:Y:S01]  /*18100*/  F2FP.BF16.F32.PACK_AB R20, R105, R130 ;  /* 0x000000826914723e */ /* 0x004fe200000010ff */
[----:B------:R-:W-:Y:S07]  /*18110*/  FADD.FTZ R130, R130, R113 ;  /* 0x0000007182827221 */ /* 0x000fee0000010000 */
[----:B------:R-:W2:Y:S01]  /*18120*/  MUFU.EX2 R92, R92 ;  /* 0x0000005c005c7308 */ /* 0x000ea20000000800 */
[----:B------:R-:W5:Y:S01]  /*18130*/  LDSM.16.MT88.4 R88, [R148+0x7000] ;  /* 0x007000009458783b */ /* 0x000f620000004200 */
[----:B----4-:R-:W-:Y:S01]  /*18140*/  F2FP.BF16.F32.PACK_AB R22, R93, R104 ;  /* 0x000000685d16723e */ /* 0x010fe200000010ff */
[----:B------:R-:W-:Y:S04]  /*18150*/  FADD.FTZ R105, R105, R130 ;  /* 0x0000008269697221 */ /* 0x000fe80000010000 */
[----:B------:R-:W-:Y:S03]  /*18160*/  FADD.FTZ R104, R104, R105 ;  /* 0x0000006968687221 */ /* 0x000fe60000010000 */
[----:B------:R-:W-:Y:S01]  /*18170*/  MUFU.EX2 R94, R94 ;  /* 0x0000005e005e7308 */ /* 0x000fe20000000800 */
[C---:B------:R-:W-:Y:S05]  /*18180*/  HMMA.16816.F32.BF16 R4, R20.reuse, R96, R4 ;  /* 0x000000601404723c */ /* 0x040fea0000041804 */
[----:B------:R-:W-:Y:S01]  /*18190*/  FADD.FTZ R93, R93, R104 ;  /* 0x000000685d5d7221 */ /* 0x000fe20000010000 */
[C---:B------:R-:W-:Y:S03]  /*181a0*/  HMMA.16816.F32.BF16 R8, R20.reuse, R98, R8 ;  /* 0x000000621408723c */ /* 0x040fe60000041808 */
[----:B------:R-:W-:Y:S02]  /*181b0*/  MUFU.EX2 R107, R107 ;  /* 0x0000006b006b7308 */ /* 0x000fe40000000800 */
[--C-:B------:R-:W-:Y:S01]  /*181c0*/  FFMA.FTZ R97, R34, UR4, -R117.reuse ;  /* 0x0000000422617c23 */ /* 0x100fe20008010875 */
[C---:B-1----:R-:W-:Y:S07]  /*181d0*/  HMMA.16816.F32.BF16 R68, R20.reuse, R24, R68 ;  /* 0x000000181444723c */ /* 0x042fee0000041844 */
[----:B------:R-:W-:Y:S01]  /*181e0*/  MUFU.EX2 R51, R51 ;  /* 0x0000003300337308 */ /* 0x000fe20000000800 */
[--C-:B------:R-:W-:Y:S01]  /*181f0*/  FFMA.FTZ R96, R35, UR4, -R117.reuse ;  /* 0x0000000423607c23 */ /* 0x100fe20008010875 */
[C---:B------:R-:W-:Y:S01]  /*18200*/  HMMA.16816.F32.BF16 R72, R20.reuse, R26, R72 ;  /* 0x0000001a1448723c */ /* 0x040fe20000041848 */
[----:B------:R-:W1:Y:S02]  /*18210*/  LDSM.16.MT88.4 R24, [R152+0x7800] ;  /* 0x007800009818783b */ /* 0x000e640000004200 */
[--C-:B------:R-:W-:Y:S03]  /*18220*/  FFMA.FTZ R99, R29, UR4, -R116.reuse ;  /* 0x000000041d637c23 */ /* 0x100fe60008010874 */
[C---:B---3--:R-:W-:Y:S02]  /*18230*/  HMMA.16816.F32.BF16 R12, R20.reuse, R84, R12 ;  /* 0x00000054140c723c */ /* 0x048fe4000004180c */
[----:B------:R-:W-:Y:S01]  /*18240*/  MUFU.EX2 R97, R97 ;  /* 0x0000006100617308 */ /* 0x000fe20000000800 */
[----:B------:R-:W3:Y:S02]  /*18250*/  LDSM.16.MT88.4 R28, [R150+0x7800] ;  /* 0x00780000961c783b */ /* 0x000ee40000004200 */
[--C-:B------:R-:W-:Y:S01]  /*18260*/  FFMA.FTZ R98, R33, UR4, -R116.reuse ;  /* 0x0000000421627c23 */ /* 0x100fe20008010874 */
        /* <DEDUP_REMOVED lines=12> */
[--C-:B------:R-:W-:Y:S01]  /*18330*/  FFMA.FTZ R86, R43, UR4, -R117.reuse ;  /* 0x000000042b567c23 */ /* 0x100fe20008010875 */
[--C-:B------:R-:W-:Y:S01]  /*18340*/  FFMA.FTZ R91, R36, UR4, -R116.reuse ;  /* 0x00000004245b7c23 */ /* 0x100fe20008010874 */
[--C-:B------:R-:W-:Y:S01]  /*18350*/  FFMA.FTZ R90, R37, UR4, -R116.reuse ;  /* 0x00000004255a7c23 */ /* 0x100fe20008010874 */
[----:B-----5:R-:W-:Y:S01]  /*18360*/  F2FP.BF16.F32.PACK_AB R23, R96, R97 ;  /* 0x000000616017723e */ /* 0x020fe200000010ff */
[--C-:B------:R-:W-:Y:S01]  /*18370*/  FFMA.FTZ R89, R40, UR4, -R116.reuse ;  /* 0x0000000428597c23 */ /* 0x100fe20008010874 */
[--C-:B------:R-:W-:Y:S01]  /*18380*/  FFMA.FTZ R88, R41, UR4, -R116.reuse ;  /* 0x0000000429587c23 */ /* 0x100fe20008010874 */
        /* <DEDUP_REMOVED lines=40> */
[----:B------:R-:W4:Y:S01]  /*18610*/  MUFU.EX2 R55, R55 ;  /* 0x0000003700377308 */ /* 0x000f220000000800 */
        /* <DEDUP_REMOVED lines=16> */
[----:B------:R-:W-:Y:S01]  /*18720*/  F2FP.BF16.F32.PACK_AB R29, R55, R54 ;  /* 0x00000036371d723e */ /* 0x000fe200000010ff */
        /* <DEDUP_REMOVED lines=25> */
[----:B----4-:R-:W-:Y:S03]  /*188c0*/  F2FP.BF16.F32.PACK_AB R30, R57, R56 ;  /* 0x00000038391e723e */ /* 0x010fe600000010ff */
[----:B------:R-:W-:Y:S01]  /*188d0*/  FADD.FTZ R24, R94, R93 ;  /* 0x0000005d5e187221 */ /* 0x000fe20000010000 */
[----:B-1----:R-:W-:Y:S01]  /*188e0*/  F2FP.BF16.F32.PACK_AB R25, R62, R59 ;  /* 0x0000003b3e19723e */ /* 0x002fe200000010ff */
[----:B------:R-:W1:Y:S02]  /*188f0*/  MUFU.EX2 R178, R117 ;  /* 0x0000007500b27308 */ /* 0x000e640000000800 */
[----:B------:R-:W-:Y:S01]  /*18900*/  FADD.FTZ R129, R129, R114 ;  /* 0x0000007281817221 */ /* 0x000fe20000010000 */
[----:B------:R-:W-:Y:S01]  /*18910*/  FADD.FTZ R24, R99, R24 ;  /* 0x0000001863187221 */ /* 0x000fe20000010000 */
[C---:B------:R-:W-:Y:S06]  /*18920*/  HMMA.16816.F32.BF16 R4, R28.reuse, R32, R4 ;  /* 0x000000201c04723c */ /* 0x040fec0000041804 */
[----:B------:R-:W-:Y:S01]  /*18930*/  MUFU.EX2 R60, R60 ;  /* 0x0000003c003c7308 */ /* 0x000fe20000000800 */
[----:B------:R-:W-:Y:S01]  /*18940*/  FADD.FTZ R112, R112, R129 ;  /* 0x0000008170707221 */ /* 0x000fe20000010000 */
[C---:B------:R-:W-:Y:S01]  /*18950*/  HMMA.16816.F32.BF16 R8, R28.reuse, R34, R8 ;  /* 0x000000221c08723c */ /* 0x040fe20000041808 */
[----:B------:R-:W-:Y:S02]  /*18960*/  LDSM.16.MT88.4 R32, [R150+0x9800] ;  /* 0x009800009620783b */ /* 0x000fe40000004200 */
[----:B------:R-:W-:Y:S03]  /*18970*/  FADD.FTZ R95, R95, R112 ;  /* 0x000000705f5f7221 */ /* 0x000fe60000010000 */
[C---:B---3--:R-:W-:Y:S02]  /*18980*/  HMMA.16816.F32.BF16 R68, R28.reuse, R36, R68 ;  /* 0x000000241c44723c */ /* 0x048fe40000041844 */
[----:B------:R-:W3:Y:S03]  /*18990*/  MUFU.EX2 R61, R61 ;  /* 0x0000003d003d7308 */ /* 0x000ee60000000800 */
[----:B------:R-:W-:Y:S01]  /*189a0*/  FADD.FTZ R26, R92, R95 ;  /* 0x0000005f5c1a7221 */ /* 0x000fe20000010000 */
[C---:B------:R-:W-:Y:S01]  /*189b0*/  HMMA.16816.F32.BF16 R72, R28.reuse, R38, R72 ;  /* 0x000000261c48723c */ /* 0x040fe20000041848 */
[----:B------:R-:W4:Y:S05]  /*189c0*/  LDSM.16.MT88.4 R92, [R152+0x9800] ;  /* 0x00980000985c783b */ /* 0x000f2a0000004200 */
[----:B------:R-:W-:Y:S01]  /*189d0*/  MUFU.EX2 R64, R64 ;  /* 0x0000004000407308 */ /* 0x000fe20000000800 */
[----:B------:R-:W-:Y:S01]  /*189e0*/  FADD.FTZ R97, R97, R26 ;  /* 0x0000001a61617221 */ /* 0x000fe20000010000 */
[C---:B-----5:R-:W-:Y:S01]  /*189f0*/  HMMA.16816.F32.BF16 R12, R28.reuse, R40, R12 ;  /* 0x000000281c0c723c */ /* 0x060fe2000004180c */
[----:B------:R-:W5:Y:S07]  /*18a00*/  LDSM.16.MT88.4 R36, [R149+0x9800] ;  /* 0x009800009524783b */ /* 0x000f6e0000004200 */
[----:B------:R-:W3:Y:S01]  /*18a10*/  MUFU.EX2 R177, R116 ;  /* 0x0000007400b17308 */ /* 0x000ee20000000800 */
[C---:B------:R-:W-:Y:S01]  /*18a20*/  HMMA.16816.F32.BF16 R76, R28.reuse, R42, R76 ;  /* 0x0000002a1c4c723c */ /* 0x040fe2000004184c */
[----:B------:R-:W5:Y:S05]  /*18a30*/  LDSM.16.MT88.4 R40, [R148+0x9800] ;  /* 0x009800009428783b */ /* 0x000f6a0000004200 */
[C---:B--2---:R-:W-:Y:S05]  /*18a40*/  HMMA.16816.F32.BF16 R16, R28.reuse, R20, R16 ;  /* 0x000000141c10723c */ /* 0x044fea0000041810 */
[----:B------:R-:W-:Y:S01]  /*18a50*/  FADD.FTZ R107, R107, R24 ;  /* 0x000000186b6b7221 */ /* 0x000fe20000010000 */
[----:B------:R-:W-:Y:S05]  /*18a60*/  HMMA.16816.F32.BF16 R80, R28, R22, R80 ;  /* 0x000000161c50723c */ /* 0x000fea0000041850 */
[----:B-1----:R-:W-:Y:S01]  /*18a70*/  F2FP.BF16.F32.PACK_AB R27, R178, R63 ;  /* 0x0000003fb21b723e */ /* 0x002fe200000010ff */
[----:B------:R-:W-:Y:S01]  /*18a80*/  FADD.FTZ R97, R96, R97 ;  /* 0x0000006160617221 */ /* 0x000fe20000010000 */
[----:B---3--:R-:W-:Y:S01]  /*18a90*/  F2FP.BF16.F32.PACK_AB R24, R61, R60 ;  /* 0x0000003c3d18723e */ /* 0x008fe200000010ff */
[----:B------:R-:W-:Y:S03]  /*18aa0*/  FADD.FTZ R98, R98, R107 ;  /* 0x0000006b62627221 */ /* 0x000fe60000010000 */
[----:B------:R-:W-:Y:S01]  /*18ab0*/  F2FP.BF16.F32.PACK_AB R26, R177, R64 ;  /* 0x00000040b11a723e */ /* 0x000fe200000010ff */
[----:B------:R-:W-:Y:S01]  /*18ac0*/  FADD.FTZ R84, R84, R97 ;  /* 0x0000006154547221 */ /* 0x000fe20000010000 */
[----:B------:R-:W-:Y:S03]  /*18ad0*/  FADD.FTZ R91, R91, R98 ;  /* 0x000000625b5b7221 */ /* 0x000fe60000010000 */
[----:B------:R-:W-:Y:S01]  /*18ae0*/  FADD.FTZ R84, R85, R84 ;  /* 0x0000005455547221 */ /* 0x000fe20000010000 */
        /* <DEDUP_REMOVED lines=9> */
[----:B------:R-:W-:Y:S05]  /*18b80*/  FADD.FTZ R46, R46, R65 ;  /* 0x000000412e2e7221 */ /* 0x000fea0000010000 */
[----:B------:R-:W-:Y:S01]  /*18b90*/  FADD.FTZ R131, R131, R88 ;  /* 0x0000005883837221 */ /* 0x000fe20000010000 */
[----:B------:R-:W-:Y:S01]  /*18ba0*/  FADD.FTZ R47, R47, R46 ;  /* 0x0000002e2f2f7221 */ /* 0x000fe20000010000 */
[C---:B-----5:R-:W-:Y:S03]  /*18bb0*/  HMMA.16816.F32.BF16 R88, R24.reuse, R36, R12 ;  /* 0x000000241858723c */ /* 0x060fe6000004180c */
[----:B------:R-:W-:Y:S01]  /*18bc0*/  FADD.FTZ R44, R44, R131 ;  /* 0x000000832c2c7221 */ /* 0x000fe20000010000 */
[----:B------:R-:W-:Y:S02]  /*18bd0*/  FADD.FTZ R50, R50, R47 ;  /* 0x0000002f32327221 */ /* 0x000fe40000010000 */
        /* <DEDUP_REMOVED lines=23> */
.L_x_7777:
[----:B------:R-:W1:Y:S01]  /*18d50*/  SHFL.BFLY PT, R0, R177, 0x2, 0x1f ;  /* 0x0c401f00b1007f89 */ /* 0x000e6200000e0000 */
[----:B------:R-:W-:Y:S01]  /*18d60*/  MOV R11, 0x3f800000 ;  /* 0x3f800000000b7802 */ /* 0x000fe20000000f00 */
[----:B------:R-:W2:Y:S01]  /*18d70*/  S2UR UR4, SR_CgaCtaId ;  /* 0x00000000000479c3 */ /* 0x000ea20000008800 */
[----:B------:R-:W-:Y:S01]  /*18d80*/  UMOV UR5, 0x400 ;  /* 0x0000040000057882 */ /* 0x000fe20000000000 */
[----:B------:R-:W3:Y:S01]  /*18d90*/  SHFL.BFLY PT, R9, R178, 0x2, 0x1f ;  /* 0x0c401f00b2097f89 */ /* 0x000ee200000e0000 */
[----:B------:R-:W-:Y:S01]  /*18da0*/  BSSY B0, `(.L_x_7782) ;  /* 0x000009f000007945 */ /* 0x000fe20003800000 */
[----:B------:R-:W4:Y:S04]  /*18db0*/  S2R R13, SR_TID.X ;  /* 0x00000000000d7919 */ /* 0x000f280000002100 */
[----:B------:R-:W-:Y:S06]  /*18dc0*/  BAR.SYNC.DEFER_BLOCKING 0x0 ;  /* 0x0000000000007b1d */ /* 0x000fec0000010000 */
[----:B------:R-:W5:Y:S01]  /*18dd0*/  S2R R23, SR_CTAID.X ;  /* 0x0000000000177919 */ /* 0x000f620000002500 */
[----:B-1----:R-:W-:-:S02]  /*18de0*/  FADD.FTZ R7, R0, R177 ;  /* 0x000000b100077221 */ /* 0x002fc40000010000 */
[----:B------:R-:W1:Y:S01]  /*18df0*/  S2R R0, SR_TID.X ;  /* 0x0000000000007919 */ /* 0x000e620000002100 */
[----:B--2---:R-:W-:Y:S01]  /*18e00*/  ULEA UR4, UR4, UR5, 0x18 ;  /* 0x0000000504047291 */ /* 0x004fe2000f8ec03f */
[----:B---3--:R-:W-:Y:S01]  /*18e10*/  FADD.FTZ R9, R9, R178 ;  /* 0x000000b209097221 */ /* 0x008fe20000010000 */
[----:B------:R-:W2:Y:S04]  /*18e20*/  SHFL.BFLY PT, R6, R7, 0x1, 0x1f ;  /* 0x0c201f0007067f89 */ /* 0x000ea800000e0000 */
[----:B------:R-:W3:Y:S01]  /*18e30*/  SHFL.BFLY PT, R4, R9, 0x1, 0x1f ;  /* 0x0c201f0009047f89 */ /* 0x000ee200000e0000 */
[----:B----4-:R-:W-:-:S04]  /*18e40*/  SHF.R.S32.HI R10, RZ, 0x1f, R13 ;  /* 0x0000001fff0a7819 */ /* 0x010fc8000001140d */
[----:B------:R-:W-:-:S04]  /*18e50*/  LEA.HI R10, R10, R13, RZ, 0x4 ;  /* 0x0000000d0a0a7211 */ /* 0x000fc800078f20ff */
[----:B------:R-:W-:-:S05]  /*18e60*/  SHF.R.S32.HI R10, RZ, 0x4, R10 ;  /* 0x00000004ff0a7819 */ /* 0x000fca000001140a */
[----:B------:R-:W-:Y:S02]  /*18e70*/  IMAD.SHL.U32 R13, R10, 0x40, RZ ;  /* 0x000000400a0d7824 */ /* 0x000fe400078e00ff */
        /* <DEDUP_REMOVED lines=8> */
[----:B------:R-:W-:-:S02]  /*18f00*/  MOV R9, 0x3f800000 ;  /* 0x3f80000000097802 */ /* 0x000fc40000000f00 */
[----:B------:R-:W-:Y:S01]  /*18f10*/  LEA.HI R7, R7, R12, RZ, 0x3 ;  /* 0x0000000c07077211 */ /* 0x000fe200078f18ff */
[----:B------:R-:W1:Y:S01]  /*18f20*/  @P3 MUFU.RCP R11, R6 ;  /* 0x00000006000b3308 */ /* 0x000e620000001000 */
[----:B------:R-:W-:Y:S02]  /*18f30*/  LOP3.LUT R15, R8, 0x1ffffffc, RZ, 0xc0, !PT ;  /* 0x1ffffffc080f7812 */ /* 0x000fe400078ec0ff */
[----:B------:R-:W-:Y:S02]  /*18f40*/  LOP3.LUT R7, R7, 0xfffffff8, RZ, 0xc0, !PT ;  /* 0xfffffff807077812 */ /* 0x000fe400078ec0ff */
[----:B------:R-:W-:-:S03]  /*18f50*/  IADD3 R15, -R15, R0, RZ ;  /* 0x000000000f0f7210 */ /* 0x000fc60007ffe1ff */
[----:B------:R-:W-:Y:S01]  /*18f60*/  IMAD.IADD R7, R12, 0x1, -R7 ;  /* 0x000000010c077824 */ /* 0x000fe200078e0a07 */
[----:B------:R-:W2:Y:S04]  /*18f70*/  @P0 MUFU.RCP R9, R4 ;  /* 0x0000000400090308 */ /* 0x000ea80000001000 */
[----:B------:R-:W-:Y:S01]  /*18f80*/  LOP3.LUT R12, R7, 0x1, RZ, 0xc0, !PT ;  /* 0x00000001070c7812 */ /* 0x000fe200078ec0ff */
        /* <DEDUP_REMOVED lines=17> */
[----:B--2---:R-:W-:Y:S01]  /*190a0*/  FMUL.FTZ R99, R9, R99 ;  /* 0x0000006309637220 */ /* 0x004fe20000410000 */
[----:B------:R-:W-:Y:S01]  /*190b0*/  LEA.HI R11, R5, R0, RZ, 0x4 ;  /* 0x00000000050b7211 */ /* 0x000fe200078f20ff */
[----:B------:R-:W-:Y:S01]  /*190c0*/  FMUL.FTZ R98, R9, R98 ;  /* 0x0000006209627220 */ /* 0x000fe20000410000 */
[C---:B------:R-:W-:Y:S01]  /*190d0*/  R2P PR, R7.reuse, 0x6 ;  /* 0x0000000607007804 */ /* 0x040fe20000000000 */
[----:B------:R-:W-:Y:S01]  /*190e0*/  IMAD.SHL.U32 R7, R7, 0x40, RZ ;  /* 0x0000004007077824 */ /* 0x000fe200078e00ff */
[----:B------:R-:W-:Y:S01]  /*190f0*/  LOP3.LUT R11, R11, 0xfffffff0, RZ, 0xc0, !PT ;  /* 0xfffffff00b0b7812 */ /* 0x000fe200078ec0ff */
[----:B------:R-:W-:Y:S01]  /*19100*/  FMUL.FTZ R95, R9, R95 ;  /* 0x0000005f095f7220 */ /* 0x000fe20000410000 */
[----:B------:R-:W-:Y:S01]  /*19110*/  LEA.HI R5, R5, R0, RZ, 0x5 ;  /* 0x0000000005057211 */ /* 0x000fe200078f28ff */
[----:B------:R-:W-:Y:S01]  /*19120*/  FMUL.FTZ R94, R9, R94 ;  /* 0x0000005e095e7220 */ /* 0x000fe20000410000 */
[----:B------:R-:W-:Y:S01]  /*19130*/  IADD3 R11, -R11, R0, RZ ;  /* 0x000000000b0b7210 */ /* 0x000fe20007ffe1ff */
[C---:B------:R-:W-:Y:S01]  /*19140*/  FMUL.FTZ R71, R9.reuse, R71 ;  /* 0x0000004709477220 */ /* 0x040fe20000410000 */
[----:B------:R-:W-:Y:S01]  /*19150*/  SHF.R.S32.HI R8, RZ, 0x5, R5 ;  /* 0x00000005ff087819 */ /* 0x000fe20000011405 */
        /* <DEDUP_REMOVED lines=14> */
[----:B------:R-:W-:-:S02]  /*19240*/  LEA R15, R8, R15, 0x9 ;  /* 0x0000000f080f7211 */ /* 0x000fc400078e48ff */
[----:B------:R-:W-:Y:S01]  /*19250*/  LEA.HI R14, R7, R7, RZ, 0x1d ;  /* 0x00000007070e7211 */ /* 0x000fe200078fe8ff */
[----:B------:R-:W-:Y:S01]  /*19260*/  IMAD.MOV.U32 R7, RZ, RZ, 0x20 ;  /* 0x00000020ff077424 */ /* 0x000fe200078e00ff */
[----:B------:R-:W-:Y:S02]  /*19270*/  LOP3.LUT R12, R13, 0x1c0, RZ, 0xc0, !PT ;  /* 0x000001c00d0c7812 */ /* 0x000fe400078ec0ff */
[----:B------:R-:W-:Y:S01]  /*19280*/  SHF.L.U32 R13, R9, 0x2, RZ ;  /* 0x00000002090d7819 */ /* 0x000fe200000006ff */
[----:B------:R-:W2:Y:S01]  /*19290*/  @P3 MUFU.LG2 R6, R6 ;  /* 0x0000000600063308 */ /* 0x000ea20000000c00 */
[----:B------:R-:W-:Y:S02]  /*192a0*/  LEA R14, R15, R14, 0x1 ;  /* 0x0000000e0f0e7211 */ /* 0x000fe400078e08ff */
[----:B------:R-:W-:Y:S02]  /*192b0*/  LOP3.LUT R13, R12, 0x38, R13, 0xf8, !PT ;  /* 0x000000380c0d7812 */ /* 0x000fe400078ef80d */
[----:B------:R-:W-:Y:S01]  /*192c0*/  LOP3.LUT R16, R9, 0xffffffe, RZ, 0xc0, !PT ;  /* 0x0ffffffe09107812 */ /* 0x000fe200078ec0ff */
[----:B------:R-:W-:Y:S01]  /*192d0*/  IMAD.MOV.U32 R9, RZ, RZ, 0x40 ;  /* 0x00000040ff097424 */ /* 0x000fe200078e00ff */
[----:B------:R-:W-:-:S02]  /*192e0*/  SHF.R.U32.HI R12, RZ, 0x3, R12 ;  /* 0x00000003ff0c7819 */ /* 0x000fc4000001160c */
        /* <DEDUP_REMOVED lines=24> */
[----:B------:R-:W-:-:S03]  /*19470*/  IADD3 R5, -R5, R0, RZ ;  /* 0x0000000005057210 */ /* 0x000fc60007ffe1ff */
[----:B------:R-:W-:Y:S01]  /*19480*/  STS.64 [R15], R72 ;  /* 0x000000480f007388 */ /* 0x000fe20000000a00 */
[----:B------:R-:W-:Y:S02]  /*19490*/  LOP3.LUT P1, RZ, R5, 0x3, RZ, 0xc0, !PT ;  /* 0x0000000305ff7812 */ /* 0x000fe4000782c0ff */
[----:B------:R-:W-:Y:S01]  /*194a0*/  IADD3 R5, -R165, RZ, RZ ;  /* 0x000000ffa5057210 */ /* 0x000fe20007ffe1ff */
[----:B------:R-:W-:Y:S04]  /*194b0*/  STS.64 [R15+0x800], R74 ;  /* 0x0008004a0f007388 */ /* 0x000fe80000000a00 */
[----:B------:R-:W-:Y:S04]  /*194c0*/  STS.64 [R18], R88 ;  /* 0x0000005812007388 */ /* 0x000fe80000000a00 */
[----:B------:R5:W-:Y:S01]  /*194d0*/  STS.64 [R18+0x800], R90 ;  /* 0x0008005a12007388 */ /* 0x000be20000000a00 */
[----:B---3--:R-:W3:Y:S03]  /*194e0*/  LDC.64 R16, c[0x0][0x2c0] ;  /* 0x0000b000ff107b82 */ /* 0x008ee60000000a00 */
[----:B------:R-:W-:Y:S04]  /*194f0*/  STS.64 [R20], R76 ;  /* 0x0000004c14007388 */ /* 0x000fe80000000a00 */
[----:B------:R1:W-:Y:S04]  /*19500*/  STS.64 [R20+0x800], R78 ;  /* 0x0008004e14007388 */ /* 0x0003e80000000a00 */
[----:B------:R-:W-:Y:S04]  /*19510*/  STS.64 [R19], R84 ;  /* 0x0000005413007388 */ /* 0x000fe80000000a00 */
[----:B------:R2:W-:Y:S04]  /*19520*/  STS.64 [R19+0x800], R86 ;  /* 0x0008005613007388 */ /* 0x0005e80000000a00 */
[----:B------:R-:W-:Y:S04]  /*19530*/  STS.64 [R21], R80 ;  /* 0x0000005015007388 */ /* 0x000fe80000000a00 */
[----:B------:R4:W-:Y:S01]  /*19540*/  STS.64 [R21+0x800], R82 ;  /* 0x0008005215007388 */ /* 0x0009e20000000a00 */
[----:B-----5:R-:W5:Y:S08]  /*19550*/  LDC R18, c[0x0][0x270] ;  /* 0x00009c00ff127b82 */ /* 0x020f700000000800 */
[----:B------:R-:W-:Y:S08]  /*19560*/  BAR.SYNC.DEFER_BLOCKING 0x0 ;  /* 0x0000000000007b1d */ /* 0x000ff00000010000 */
[----:B-1----:R-:W1:Y:S01]  /*19570*/  @P3 LDC R20, c[0x0][0x2e8] ;  /* 0x0000ba00ff143b82 */ /* 0x002e620000000800 */
[----:B------:R-:W3:Y:S07]  /*19580*/  S2R R9, SR_CTAID.Y ;  /* 0x0000000000097919 */ /* 0x000eee0000002600 */
[----:B--2---:R-:W2:Y:S01]  /*19590*/  @P0 LDC R19, c[0x0][0x2e8] ;  /* 0x0000ba00ff130b82 */ /* 0x004ea20000000800 */
[----:B----4-:R-:W-:Y:S01]  /*195a0*/  LEA.HI R21, R25, R8, RZ, 0x2 ;  /* 0x0000000819157211 */ /* 0x010fe200078f10ff */
[----:B------:R4:W1:Y:S01]  /*195b0*/  LDS.128 R12, [R7] ;  /* 0x00000000070c7984 */ /* 0x0008620000000c00 */
[----:B-----5:R-:W-:-:S02]  /*195c0*/  IMAD R5, R18, R5, UR4 ;  /* 0x0000000412057e24 */ /* 0x020fc4000f8e0205 */
[----:B------:R-:W-:-:S04]  /*195d0*/  LOP3.LUT R21, R21, 0xffffffc, RZ, 0xc0, !PT ;  /* 0x0ffffffc15157812 */ /* 0x000fc800078ec0ff */
[----:B------:R-:W-:Y:S01]  /*195e0*/  IADD3 R0, R8, -R21, RZ ;  /* 0x8000001508007210 */ /* 0x000fe20007ffe0ff */
[----:B------:R-:W-:Y:S01]  /*195f0*/  @P0 FMUL.FTZ R21, R4, 0.69314718246459960938 ;  /* 0x3f31721804150820 */ /* 0x000fe20000410000 */
[----:B------:R-:W-:Y:S01]  /*19600*/  @P3 FMUL.FTZ R8, R6, 0.69314718246459960938 ;  /* 0x3f31721806083820 */ /* 0x000fe20000410000 */
[----:B------:R-:W-:Y:S01]  /*19610*/  SHF.L.U32 R4, R23, 0x6, RZ ;  /* 0x0000000617047819 */ /* 0x000fe200000006ff */
[----:B------:R-:W-:Y:S02]  /*19620*/  IMAD.MOV.U32 R6, RZ, RZ, -0x800000 ;  /* 0xff800000ff067424 */ /* 0x000fe400078e00ff */
[----:B------:R-:W-:Y:S02]  /*19630*/  IMAD R0, R0, 0x10, R173 ;  /* 0x0000001000007824 */ /* 0x000fe400078e02ad */
[----:B--2---:R-:W-:Y:S01]  /*19640*/  @P0 FFMA.FTZ R6, R2, R19, R21 ;  /* 0x0000001302060223 */ /* 0x004fe20000010015 */
[----:B---3--:R-:W-:Y:S01]  /*19650*/  IMAD R165, R9, R16, R165 ;  /* 0x0000001009a57224 */ /* 0x008fe200078e02a5 */
[----:B------:R-:W-:Y:S01]  /*19660*/  MOV R9, 0xff800000 ;  /* 0xff80000000097802 */ /* 0x000fe20000000f00 */
[----:B-1----:R-:W-:Y:S01]  /*19670*/  @P3 FFMA.FTZ R9, R3, R20, R8 ;  /* 0x0000001403093223 */ /* 0x002fe20000010008 */
[----:B------:R-:W-:Y:S01]  /*19680*/  IMAD R3, R23, -0x40, R164 ;  /* 0xffffffc017037824 */ /* 0x000fe200078e02a4 */
[----:B------:R-:W-:Y:S01]  /*19690*/  SHF.L.U32 R8, R11, 0x2, RZ ;  /* 0x000000020b087819 */ /* 0x000fe200000006ff */
[----:B------:R-:W-:-:S04]  /*196a0*/  IMAD R5, R165, R18, R5 ;  /* 0x00000012a5057224 */ /* 0x000fc800078e0205 */
        /* <DEDUP_REMOVED lines=14> */
.L_x_7783:
[----:B------:R-:W-:Y:S05]  /*19790*/  BSYNC B0 ;  /* 0x0000000000007941 */ /* 0x000fea0003800000 */
.L_x_7782:
[----:B------:R-:W-:Y:S01]  /*197a0*/  LDS.128 R36, [R7+0x800] ;  /* 0x0008000007247984 */ /* 0x000fe20000000c00 */
[--C-:B-1----:R-:W-:Y:S01]  /*197b0*/  SHF.R.S32.HI R9, RZ, 0x1f, R8.reuse ;  /* 0x0000001fff097819 */ /* 0x102fe20000011408 */
[----:B------:R-:W-:Y:S01]  /*197c0*/  ULDC UR4, c[0x0][0x2d0] ;  /* 0x0000b40000047ab9 */ /* 0x000fe20000000800 */
[----:B------:R-:W-:Y:S01]  /*197d0*/  VIADD R2, R10, 0x8 ;  /* 0x000000080a027836 */ /* 0x000fe20000000000 */
[----:B------:R-:W1:Y:S01]  /*197e0*/  LDS.128 R32, [R7+0x1000] ;  /* 0x0010000007207984 */ /* 0x000e620000000c00 */
[----:B------:R-:W-:Y:S01]  /*197f0*/  ISETP.GE.AND P0, PT, R8, UR4, PT ;  /* 0x0000000408007c0c */ /* 0x000fe2000bf06270 */
[----:B------:R-:W-:Y:S01]  /*19800*/  ULDC UR4, c[0x0][0x2dc] ;  /* 0x0000b70000047ab9 */ /* 0x000fe20000000800 */
[----:B------:R-:W-:Y:S01]  /*19810*/  IMAD.WIDE R8, R10, 0x40, R8 ;  /* 0x000000400a087825 */ /* 0x000fe200078e0208 */
[----:B------:R-:W2:Y:S01]  /*19820*/  LDS.128 R28, [R7+0x1800] ;  /* 0x00180000071c7984 */ /* 0x000ea20000000c00 */
[-C--:B------:R-:W-:Y:S02]  /*19830*/  ISETP.GE.OR P2, PT, R2, R3.reuse, P0 ;  /* 0x000000030200720c */ /* 0x080fe40000746670 */
[----:B------:R-:W-:Y:S01]  /*19840*/  IMAD R5, R5, UR4, RZ ;  /* 0x0000000405057c24 */ /* 0x000fe2000f8e02ff */
[----:B------:R-:W3:Y:S01]  /*19850*/  LDS.128 R24, [R7+0x2000] ;  /* 0x0020000007187984 */ /* 0x000ee20000000c00 */
        /* <DEDUP_REMOVED lines=18> */
[----:B-1----:R1:W-:Y:S01]  /*19980*/  @!P6 STG.E.128 desc[UR6][R8.64+0x1000], R32 ;  /* 0x001000200800e986 */ /* 0x0023e2000c101d06 */
[----:B--2---:R-:W-:-:S03]  /*19990*/  P2R R7, PR, RZ, 0x4 ;  /* 0x00000004ff077803 */ /* 0x004fc60000000000 */
[----:B------:R1:W-:Y:S01]  /*199a0*/  @!P5 STG.E.128 desc[UR6][R8.64+0x1800], R28 ;  /* 0x0018001c0800d986 */ /* 0x0003e2000c101d06 */
[CC--:B------:R-:W-:Y:S01]  /*199b0*/  ISETP.GE.OR P2, PT, R10.reuse, R3.reuse, P0 ;  /* 0x000000030a00720c */ /* 0x0c0fe20000746670 */
[----:B------:R-:W-:Y:S02]  /*199c0*/  VIADD R10, R10, 0x38 ;  /* 0x000000380a0a7836 */ /* 0x000fe40000000000 */
[----:B---3--:R1:W-:Y:S03]  /*199d0*/  @!P4 STG.E.128 desc[UR6][R8.64+0x2000], R24 ;  /* 0x002000180800c986 */ /* 0x0083e6000c101d06 */
        /* <DEDUP_REMOVED lines=10> */
.L_x_7784:
        /* <DEDUP_REMOVED lines=16> */
.L_x_8060:


//--------------------- .text._ZN5flash24flash_fwd_splitkv_kernelI23Flash_fwd_kernel_traitsILi64ELi64ELi128ELi4ELb0ELb0EN7cutlass10bfloat16_tE19Flash_kernel_traitsILi64ELi64ELi128ELi4ES3_EELb1ELb0ELb1ELb0ELb0ELb1ELb1ELb1EEEvNS_16Flash_fwd_paramsE --------------------------
	.section	.text._ZN5flash24flash_fwd_splitkv_kernelI23Flash_fwd_kernel_traitsILi64ELi64ELi128ELi4ELb0ELb0EN7cutlass10bfloat16_tE19Flash_kernel_traitsILi64ELi64ELi128ELi4ES3_EELb1ELb0ELb1ELb0ELb0ELb1ELb1ELb1EEEvNS_16Flash_fwd_paramsE,"ax",@progbits
	.align	128
        .global         _ZN5flash24flash_fwd_splitkv_kernelI23Flash_fwd_kernel_traitsILi64ELi64ELi128ELi4ELb0ELb0EN7cutlass10bfloat16_tE19Flash_kernel_traitsILi64ELi64ELi128ELi4ES3_EELb1ELb0ELb1ELb0ELb0ELb1ELb1ELb1EEEvNS_16Flash_fwd_paramsE
        .type           _ZN5flash24flash_fwd_splitkv_kernelI23Flash_fwd_kernel_traitsILi64ELi64ELi128ELi4ELb0ELb0EN7cutlass10bfloat16_tE19Flash_kernel_traitsILi64ELi64ELi128ELi4ES3_EELb1ELb0ELb1ELb0ELb0ELb1ELb1ELb1EEEvNS_16Flash_fwd_paramsE,@function
        .size           _ZN5flash24flash_fwd_splitkv_kernelI23Flash_fwd_kernel_traitsILi64ELi64ELi128ELi4ELb0ELb0EN7cutlass10bfloat16_tE19Flash_kernel_traitsILi64ELi64ELi128ELi4ES3_EELb1ELb0ELb1ELb0ELb0ELb1ELb1ELb1EEEvNS_16Flash_fwd_paramsE,(.L_x_8061 - _ZN5flash24flash_fwd_splitkv_kernelI23Flash_fwd_kernel_traitsILi64ELi64ELi128ELi4ELb0ELb0EN7cutlass10bfloat16_tE19Flash_kernel_traitsILi64ELi64ELi128ELi4ES3_EELb1ELb0ELb1ELb0ELb0ELb1ELb1ELb1EEEvNS_16Flash_fwd_paramsE)
        .other          _ZN5flash24flash_fwd_splitkv_kernelI23Flash_fwd_kernel_traitsILi64ELi64ELi128ELi4ELb0ELb0EN7cutlass10bfloat16_tE19Flash_kernel_traitsILi64ELi64ELi128ELi4ES3_EELb1ELb0ELb1ELb0ELb0ELb1ELb1ELb1EEEvNS_16Flash_fwd_paramsE,@"STO_CUDA_ENTRY STV_DEFAULT"
_ZN5flash24flash_fwd_splitkv_kernelI23Flash_fwd_kernel_traitsILi64ELi64ELi128ELi4ELb0ELb0EN7cutlass10bfloat16_tE19Flash_kernel_traitsILi64ELi64ELi128ELi4ES3_EELb1ELb0ELb1ELb0ELb0ELb1ELb1ELb1EEEvNS_16Flash_fwd_paramsE:
.text._ZN5flash24flash_fwd_splitkv_kernelI23Flash_fwd_kernel_traitsILi64ELi64ELi128ELi4ELb0ELb0EN7cutlass10bfloat16_tE19Flash_kernel_traitsILi64ELi64ELi128ELi4ES3_EELb1ELb0ELb1ELb0ELb0ELb1ELb1ELb1EEEvNS_16Flash_fwd_paramsE:
        /* <DEDUP_REMOVED lines=59> */
.L_x_7785:
[----:B------:R-:W1:Y:S02]  /*03b0*/  LDC R14, c[0x0][0x2c8] ;  /* 0x0000b200ff0e7b82 */ /* 0x000e640000000800 */
.L_x_7786:
        /* <DEDUP_REMOVED lines=155> */
.L_x_7787:
        /* <DEDUP_REMOVED lines=27> */
.L_x_7788:
        /* <DEDUP_REMOVED lines=80> */
.L_x_7789:
        /* <DEDUP_REMOVED lines=48> */
.L_x_7791:
        /* <DEDUP_REMOVED lines=32> */
.L_x_7790:
        /* <DEDUP_REMOVED lines=249> */
.L_x_7846:
        /* <DEDUP_REMOVED lines=138> */
.L_x_7796:
[----:B------:R-:W-:Y:S05]  /*3150*/  BSYNC B0 ;  /* 0x0000000000007941 */ /* 0x000fea0003800000 */
.L_x_7795:
        /* <DEDUP_REMOVED lines=57> */
.L_x_7798:
[----:B------:R-:W-:Y:S05]  /*34f0*/  BSYNC B0 ;  /* 0x0000000000007941 */ /* 0x000fea0003800000 */
.L_x_7797:
        /* <DEDUP_REMOVED lines=57> */
.L_x_7800:
[----:B------:R-:W-:Y:S05]  /*3890*/  BSYNC B0 ;  /* 0x0000000000007941 */ /* 0x000fea0003800000 */
.L_x_7799:
        /* <DEDUP_REMOVED lines=62> */
.L_x_7802:
[----:B------:R-:W-:Y:S05]  /*3c80*/  BSYNC B0 ;  /* 0x0000000000007941 */ /* 0x000fea0003800000 */
.L_x_7801:
        /* <DEDUP_REMOVED lines=59> */
.L_x_7804:
[----:B------:R-:W-:Y:S05]  /*4040*/  BSYNC B0 ;  /* 0x0000000000007941 */ /* 0x000fea0003800000 */
.L_x_7803:
        /* <DEDUP_REMOVED lines=62> */
.L_x_7806:
[----:B------:R-:W-:Y:S05]  /*4430*/  BSYNC B0 ;  /* 0x0000000000007941 */ /* 0x000fea0003800000 */
.L_x_7805:
        /* <DEDUP_REMOVED lines=62> */
.L_x_7808:
[----:B------:R-:W-:Y:S05]  /*4820*/  BSYNC B0 ;  /* 0x0000000000007941 */ /* 0x000fea0003800000 */
.L_x_7807:
        /* <DEDUP_REMOVED lines=64> */
.L_x_7810:
[----:B------:R-:W-:Y:S05]  /*4c30*/  BSYNC B0 ;  /* 0x0000000000007941 */ /* 0x000fea0003800000 */
.L_x_7809:
[C---:B------:R-:W-:Y:S01]  /*4c40*/  LEA R46, P1, R29.reuse, R44, 0x1 ;  /* 0x0000002c1d2e7211 */ /* 0x040fe200078208ff */
[----:B------:R-:W-:Y:S01]  /*4c50*/  IMAD.MOV.U32 R8, RZ, RZ, R10 ;  /* 0x000000ffff087224 */ /* 0x000fe200078e000a */
[----:B------:R-:W-:Y:S02]  /*4c60*/  UMOV UR4, UR30 ;  /* 0x0000001e00047c82 */ /* 0x000fe40008000000 */
[C---:B------:R-:W-:Y:S02]  /*4c70*/  LEA.HI.X.SX32 R45, R29.reuse, R45, 0x1, P1 ;  /* 0x0000002d1d2d7211 */ /* 0x040fe400008f0eff */
[C---:B------:R-:W-:Y:S04]  /*4c80*/  LEA R10, P0, R29.reuse, R8, 0x1 ;  /* 0x000000081d0a7211 */ /* 0x040fe800078008ff */
[----:B------:R-:W-:Y:S01]  /*4c90*/  LEA.HI.X.SX32 R9, R29, R9, 0x1, P0 ;  /* 0x000000091d097211 */ /* 0x000fe200000f0eff */
[----:B------:R-:W-:Y:S08]  /*4ca0*/  BRA `(.L_x_7811) ;  /* 0x0000003400007947 */ /* 0x000ff00003800000 */
.L_x_7794:
        /* <DEDUP_REMOVED lines=86> */
.L_x_7815:
[----:B------:R-:W-:Y:S05]  /*5210*/  BSYNC B0 ;  /* 0x0000000000007941 */ /* 0x000fea0003800000 */
.L_x_7814:
[----:B-----5:R2:W-:Y:S02]  /*5220*/  STG.E.128 desc[UR6][R80.64], R40 ;  /* 0x0000002850007986 */ /* 0x0205e4000c101d06 */
.L_x_7813:
[----:B------:R-:W-:Y:S05]  /*5230*/  BSYNC B1 ;  /* 0x0000000000017941 */ /* 0x000fea0003800000 */
.L_x_7812:
        /* <DEDUP_REMOVED lines=91> */
.L_x_7819:
[----:B------:R-:W-:Y:S05]  /*57f0*/  BSYNC B0 ;  /* 0x0000000000007941 */ /* 0x000fea0003800000 */
.L_x_7818:
[----:B-----5:R4:W-:Y:S02]  /*5800*/  STG.E.128 desc[UR6][R150.64], R40 ;  /* 0x0000002896007986 */ /* 0x0209e4000c101d06 */
.L_x_7817:
[----:B------:R-:W-:Y:S05]  /*5810*/  BSYNC B1 ;  /* 0x0000000000017941 */ /* 0x000fea0003800000 */
.L_x_7816:
        /* <DEDUP_REMOVED lines=91> */
.L_x_7823:
[----:B------:R-:W-:Y:S05]  /*5dd0*/  BSYNC B0 ;  /* 0x0000000000007941 */ /* 0x000fea0003800000 */
.L_x_7822:
[----:B-----5:R3:W-:Y:S02]  /*5de0*/  STG.E.128 desc[UR6][R150.64], R40 ;  /* 0x0000002896007986 */ /* 0x0207e4000c101d06 */
.L_x_7821:
[----:B------:R-:W-:Y:S05]  /*5df0*/  BSYNC B1 ;  /* 0x0000000000017941 */ /* 0x000fea0003800000 */
.L_x_7820:
        /* <DEDUP_REMOVED lines=94> */
.L_x_7827:
[----:B------:R-:W-:Y:S05]  /*63e0*/  BSYNC B0 ;  /* 0x0000000000007941 */ /* 0x000fea0003800000 */
.L_x_7826:
[----:B-----5:R2:W-:Y:S02]  /*63f0*/  STG.E.128 desc[UR6][R150.64], R40 ;  /* 0x0000002896007986 */ /* 0x0205e4000c101d06 */
.L_x_7825:
[----:B------:R-:W-:Y:S05]  /*6400*/  BSYNC B1 ;  /* 0x0000000000017941 */ /* 0x000fea0003800000 */
.L_x_7824:
        /* <DEDUP_REMOVED lines=92> */
.L_x_7831:
[----:B------:R-:W-:Y:S05]  /*69d0*/  BSYNC B0 ;  /* 0x0000000000007941 */ /* 0x000fea0003800000 */
.L_x_7830:
[----:B-----5:R3:W-:Y:S02]  /*69e0*/  STG.E.128 desc[UR6][R152.64], R40 ;  /* 0x0000002898007986 */ /* 0x0207e4000c101d06 */
.L_x_7829:
[----:B------:R-:W-:Y:S05]  /*69f0*/  BSYNC B1 ;  /* 0x0000000000017941 */ /* 0x000fea0003800000 */
.L_x_7828:
        /* <DEDUP_REMOVED lines=94> */
.L_x_7835:
[----:B------:R-:W-:Y:S05]  /*6fe0*/  BSYNC B0 ;  /* 0x0000000000007941 */ /* 0x000fea0003800000 */
.L_x_7834:
[----:B-----5:R2:W-:Y:S02]  /*6ff0*/  STG.E.128 desc[UR6][R152.64], R40 ;  /* 0x0000002898007986 */ /* 0x0205e4000c101d06 */
.L_x_7833:
[----:B------:R-:W-:Y:S05]  /*7000*/  BSYNC B1 ;  /* 0x0000000000017941 */ /* 0x000fea0003800000 */
.L_x_7832:
        /* <DEDUP_REMOVED lines=94> */
.L_x_7839:
[----:B------:R-:W-:Y:S05]  /*75f0*/  BSYNC B0 ;  /* 0x0000000000007941 */ /* 0x000fea0003800000 */
.L_x_7838:
[----:B-----5:R2:W-:Y:S02]  /*7600*/  STG.E.128 desc[UR6][R152.64], R40 ;  /* 0x0000002898007986 */ /* 0x0205e4000c101d06 */
.L_x_7837:
[----:B------:R-:W-:Y:S05]  /*7610*/  BSYNC B1 ;  /* 0x0000000000017941 */ /* 0x000fea0003800000 */
.L_x_7836:
        /* <DEDUP_REMOVED lines=95> */
.L_x_7843:
[----:B------:R-:W-:Y:S05]  /*7c10*/  BSYNC B0 ;  /* 0x0000000000007941 */ /* 0x000fea0003800000 */
.L_x_7842:
[----:B-----5:R1:W-:Y:S02]  /*7c20*/  STG.E.128 desc[UR6][R152.64], R40 ;  /* 0x0000002898007986 */ /* 0x0203e4000c101d06 */
.L_x_7841:
[----:B------:R-:W-:Y:S05]  /*7c30*/  BSYNC B1 ;  /* 0x0000000000017941 */ /* 0x000fea0003800000 */
.L_x_7840:
        /* <DEDUP_REMOVED lines=8> */
.L_x_7793:
        /* <DEDUP_REMOVED lines=63> */
.L_x_7811:
        /* <DEDUP_REMOVED lines=84> */
.L_x_7844:
        /* <DEDUP_REMOVED lines=8> */
.L_x_7845:
[----:B------:R-:W-:Y:S04]  /*8670*/  IADD3 R11, R11, -0x1, RZ ;  /* 0xffffffff0b0b7810 */ /* 0x000fe80007ffe0ff */
[----:B------:R-:W-:Y:S11]  /*8680*/  ISETP.GT.AND P0, PT, R11, R64, PT ;  /* 0x000000400b00720c */ /* 0x000ff60003f04270 */
[----:B------:R-:W-:Y:S02]  /*8690*/  @!UPT UIADD3 URZ, URZ, URZ, URZ ;  /* 0x0000003f3f3ff290 */ /* 0x000fe4000fffe03f */
[----:B------:R-:W-:Y:S05]  /*86a0*/  @P0 BRA `(.L_x_7846) ;  /* 0xffffffa000800947 */ /* 0x000fea000383ffff */
.L_x_7792:
        /* <DEDUP_REMOVED lines=107> */
.L_x_7853:
[----:B------:R-:W-:Y:S05]  /*8d60*/  BSYNC B0 ;  /* 0x0000000000007941 */ /* 0x000fea0003800000 */
.L_x_7852:
[----:B-----5:R2:W-:Y:S02]  /*8d70*/  STS.128 [R187], R12 ;  /* 0x0000000cbb007388 */ /* 0x0205e40000000c00 */
.L_x_7851:
[----:B------:R-:W-:Y:S05]  /*8d80*/  BSYNC B1 ;  /* 0x0000000000017941 */ /* 0x000fea0003800000 */
.L_x_7850:
        /* <DEDUP_REMOVED lines=62> */
.L_x_7857:
[----:B------:R-:W-:Y:S05]  /*9170*/  BSYNC B0 ;  /* 0x0000000000007941 */ /* 0x000fea0003800000 */
.L_x_7856:
[----:B-----5:R4:W-:Y:S02]  /*9180*/  STS.128 [R187+0x800], R12 ;  /* 0x0008000cbb007388 */ /* 0x0209e40000000c00 */
.L_x_7855:
[----:B------:R-:W-:Y:S05]  /*9190*/  BSYNC B1 ;  /* 0x0000000000017941 */ /* 0x000fea0003800000 */
.L_x_7854:
        /* <DEDUP_REMOVED lines=62> */
.L_x_7861:
[----:B------:R-:W-:Y:S05]  /*9580*/  BSYNC B0 ;  /* 0x0000000000007941 */ /* 0x000fea0003800000 */
.L_x_7860:
[----:B-----5:R1:W-:Y:S02]  /*9590*/  STS.128 [R187+0x1000], R28 ;  /* 0x0010001cbb007388 */ /* 0x0203e40000000c00 */
.L_x_7859:
[----:B------:R-:W-:Y:S05]  /*95a0*/  BSYNC B1 ;  /* 0x0000000000017941 */ /* 0x000fea0003800000 */
.L_x_7858:
        /* <DEDUP_REMOVED lines=61> */
.L_x_7864:
[----:B------:R-:W-:Y:S05]  /*9980*/  BSYNC B0 ;  /* 0x0000000000007941 */ /* 0x000fea0003800000 */
.L_x_7863:
[----:B-----5:R4:W-:Y:S01]  /*9990*/  STS.128 [R187+0x1800], R24 ;  /* 0x00180018bb007388 */ /* 0x0209e20000000c00 */
[----:B------:R-:W-:Y:S05]  /*99a0*/  BRA `(.L_x_7862) ;  /* 0x0000001c00747947 */ /* 0x000fea0003800000 */
.L_x_7849:
        /* <DEDUP_REMOVED lines=95> */
.L_x_7868:
[----:B------:R-:W-:Y:S05]  /*9fa0*/  BSYNC B0 ;  /* 0x0000000000007941 */ /* 0x000fea0003800000 */
.L_x_7867:
[----:B-----5:R3:W-:Y:S02]  /*9fb0*/  STS.128 [R187], R20 ;  /* 0x00000014bb007388 */ /* 0x0207e40000000c00 */
.L_x_7866:
[----:B------:R-:W-:Y:S05]  /*9fc0*/  BSYNC B1 ;  /* 0x0000000000017941 */ /* 0x000fea0003800000 */
.L_x_7865:
        /* <DEDUP_REMOVED lines=97> */
.L_x_7872:
[----:B------:R-:W-:Y:S05]  /*a5e0*/  BSYNC B0 ;  /* 0x0000000000007941 */ /* 0x000fea0003800000 */
.L_x_7871:
[----:B-----5:R1:W-:Y:S02]  /*a5f0*/  STS.128 [R187+0x800], R20 ;  /* 0x00080014bb007388 */ /* 0x0203e40000000c00 */
.L_x_7870:
[----:B------:R-:W-:Y:S05]  /*a600*/  BSYNC B1 ;  /* 0x0000000000017941 */ /* 0x000fea0003800000 */
.L_x_7869:
        /* <DEDUP_REMOVED lines=99> */
.L_x_7876:
[----:B------:R-:W-:Y:S05]  /*ac40*/  BSYNC B0 ;  /* 0x0000000000007941 */ /* 0x000fea0003800000 */
.L_x_7875:
[----:B-----5:R3:W-:Y:S02]  /*ac50*/  STS.128 [R187+0x1000], R20 ;  /* 0x00100014bb007388 */ /* 0x0207e40000000c00 */
.L_x_7874:
[----:B------:R-:W-:Y:S05]  /*ac60*/  BSYNC B1 ;  /* 0x0000000000017941 */ /* 0x000fea0003800000 */
.L_x_7873:
        /* <DEDUP_REMOVED lines=99> */
.L_x_7878:
[----:B------:R-:W-:Y:S05]  /*b2a0*/  BSYNC B0 ;  /* 0x0000000000007941 */ /* 0x000fea0003800000 */
.L_x_7877:
[----:B-----5:R1:W-:Y:S01]  /*b2b0*/  STS.128 [R187+0x1800], R4 ;  /* 0x00180004bb007388 */ /* 0x0203e20000000c00 */
[----:B------:R-:W-:Y:S05]  /*b2c0*/  BRA `(.L_x_7862) ;  /* 0x00000004002c7947 */ /* 0x000fea0003800000 */
.L_x_7848:
        /* <DEDUP_REMOVED lines=22> */
.L_x_7880:
[----:B------:R-:W-:Y:S05]  /*b430*/  BSYNC B0 ;  /* 0x0000000000007941 */ /* 0x000fea0003800000 */
.L_x_7879:
        /* <DEDUP_REMOVED lines=16> */
.L_x_7882:
[----:B------:R-:W-:Y:S05]  /*b540*/  BSYNC B0 ;  /* 0x0000000000007941 */ /* 0x000fea0003800000 */
.L_x_7881:
        /* <DEDUP_REMOVED lines=16> */
.L_x_7884:
[----:B------:R-:W-:Y:S05]  /*b650*/  BSYNC B0 ;  /* 0x0000000000007941 */ /* 0x000fea0003800000 */
.L_x_7883:
        /* <DEDUP_REMOVED lines=18> */
.L_x_7862:
[----:B------:R-:W-:Y:S05]  /*b780*/  BSYNC B2 ;  /* 0x0000000000027941 */ /* 0x000fea0003800000 */
.L_x_7847:
        /* <DEDUP_REMOVED lines=29> */
.L_x_7886:
[----:B------:R-:W-:Y:S05]  /*b960*/  BSYNC B0 ;  /* 0x0000000000007941 */ /* 0x000fea0003800000 */
.L_x_7885:
        /* <DEDUP_REMOVED lines=14> */
.L_x_7888:
[----:B------:R-:W-:Y:S05]  /*ba50*/  BSYNC B0 ;  /* 0x0000000000007941 */ /* 0x000fea0003800000 */
.L_x_7887:
[----:B------:R-:W-:Y:S01]  /*ba60*/  LEA.HI R18, R55, R55, RZ, 0x1 ;  /* 0x0000003737127211 */ /* 0x000fe200078f08ff */
        /* <DEDUP_REMOVED lines=9> */
[----:B-1----:R-:W3:Y:S02]  /*bb00*/  LDC.64 R8, c[0x0][0x248] ;  /* 0x00009200ff087b82 */ /* 0x002ee40000000a00 */
[----:B---3--:R-:W-:-:S04]  /*bb10*/  LEA R20, P0, R8, R186, 0x6 ;  /* 0x000000ba08147211 */ /* 0x008fc800078030ff */
[----:B------:R-:W-:-:S05]  /*bb20*/  LEA.HI.X R21, R8, R183, R9, 0x6, P0 ;  /* 0x000000b708157211 */ /* 0x000fca00000f3409 */
[----:B------:R-:W-:Y:S01]  /*bb30*/  @!PT LDS RZ, [RZ] ;  /* 0x00000000fffff984 */ /* 0x000fe20000000800 */
[----:B------:R-:W-:Y:S01]  /*bb40*/  @!PT LDS RZ, [RZ] ;  /* 0x00000000fffff984 */ /* 0x000fe20000000800 */
[----:B------:R-:W-:Y:S01]  /*bb50*/  @!PT LDS RZ, [RZ] ;  /* 0x00000000fffff984 */ /* 0x000fe20000000800 */
[----:B------:R1:W-:Y:S04]  /*bb60*/  LDGSTS.E.BYPASS.LTC128B.128 [R187+0x3000], desc[UR6][R20.64] ;  /* 0x0300000014bb7fae */ /* 0x0003e8000b901d46 */
.L_x_7890:
[----:B------:R-:W-:Y:S05]  /*bb70*/  BSYNC B0 ;  /* 0x0000000000007941 */ /* 0x000fea0003800000 */
.L_x_7889:
[----:B------:R-:W-:Y:S04]  /*bb80*/  BSSY B0, `(.L_x_7891) ;  /* 0x0000010000007945 */ /* 0x000fe80003800000 */
[----:B------:R-:W-:Y:S05]  /*bb90*/  @P3 BRA `(.L_x_7892) ;  /* 0x0000000000383947 */ /* 0x000fea0003800000 */
[----:B------:R-:W-:Y:S02]  /*bba0*/  ULDC UR5, c[0x0][0x2d0] ;  /* 0x0000b40000057ab9 */ /* 0x000fe40000000800 */
[----:B------:R-:W-:-:S13]  /*bbb0*/  ISETP.GE.AND P0, PT, R100, UR5, PT ;  /* 0x0000000564007c0c */ /* 0x000fda000bf06270 */
[----:B------:R1:W-:Y:S01]  /*bbc0*/  @P0 STS.128 [R187+0x3800], RZ ;  /* 0x003800ffbb000388 */ /* 0x0003e20000000c00 */
[----:B------:R-:W-:Y:S05]  /*bbd0*/  @P0 BRA `(.L_x_7892) ;  /* 0x0000000000280947 */ /* 0x000fea0003800000 */
[----:B-1----:R-:W1:Y:S01]  /*bbe0*/  LDC.64 R8, c[0x0][0x248] ;  /* 0x00009200ff087b82 */ /* 0x002e620000000a00 */
[----:B---3--:R-:W-:Y:S02]  /*bbf0*/  MOV R20, R186 ;  /* 0x000000ba00147202 */ /* 0x008fe40000000f00 */
        /* <DEDUP_REMOVED lines=8> */
.L_x_7892:
[----:B------:R-:W-:Y:S05]  /*bc80*/  BSYNC B0 ;  /* 0x0000000000007941 */ /* 0x000fea0003800000 */
.L_x_7891:
[----:B------:R-:W-:Y:S04]  /*bc90*/  BSSY B0, `(.L_x_7893) ;  /* 0x000000d000007945 */ /* 0x000fe80003800000 */
        /* <DEDUP_REMOVED lines=12> */
.L_x_7894:
[----:B------:R-:W-:Y:S05]  /*bd60*/  BSYNC B0 ;  /* 0x0000000000007941 */ /* 0x000fea0003800000 */
.L_x_7893:
        /* <DEDUP_REMOVED lines=16> */
.L_x_7896:
[----:B------:R-:W-:Y:S05]  /*be70*/  BSYNC B0 ;  /* 0x0000000000007941 */ /* 0x000fea0003800000 */
.L_x_7895:
        /* <DEDUP_REMOVED lines=16> */
.L_x_7898:
[----:B------:R-:W-:Y:S05]  /*bf80*/  BSYNC B0 ;  /* 0x0000000000007941 */ /* 0x000fea0003800000 */
.L_x_7897:
        /* <DEDUP_REMOVED lines=16> */
.L_x_7900:
[----:B------:R-:W-:Y:S05]  /*c090*/  BSYNC B0 ;  /* 0x0000000000007941 */ /* 0x000fea0003800000 */
.L_x_7899:
[----:B------:R-:W0:Y:S01]  /*c0a0*/  LDGDEPBAR ;  /* 0x00000000000079af */ /* 0x000e220000000000 */
[----:B------:R-:W-:Y:S01]  /*c0b0*/  ULDC.64 UR8, c[0x0][0x3d0] ;  /* 0x0000f40000087ab9 */ /* 0x000fe20000000a00 */
[----:B------:R-:W-:Y:S01]  /*c0c0*/  IMAD.IADD R18, R55, 0x1, -R18 ;  /* 0x0000000137127824 */ /* 0x000fe200078e0a12 */
[-C--:B------:R-:W-:Y:S01]  /*c0d0*/  ISETP.GE.AND P0, PT, R130, R13.reuse, PT ;  /* 0x0000000d8200720c */ /* 0x080fe20003f06270 */
[----:B-1----:R-:W-:Y:S01]  /*c0e0*/  IMAD R8, R15, UR8, RZ ;  /* 0x000000080f087c24 */ /* 0x002fe2000f8e02ff */
[----:B------:R-:W-:Y:S01]  /*c0f0*/  ULDC.64 UR10, c[0x0][0x220] ;  /* 0x00008800000a7ab9 */ /* 0x000fe20000000a00 */
[C---:B------:R-:W-:Y:S01]  /*c100*/  IMAD.WIDE.U32 R128, R181.reuse, UR8, R128 ;  /* 0x00000008b5807c25 */ /* 0x040fe2000f8e0080 */
[----:B------:R-:W-:Y:S01]  /*c110*/  LEA R152, P1, R120, UR10, 0x1 ;  /* 0x0000000a78987c11 */ /* 0x000fe2000f8208ff */
[----:B------:R-:W-:Y:S01]  /*c120*/  ULDC UR5, c[0x0][0x2e8] ;  /* 0x0000ba0000057ab9 */ /* 0x000fe20000000800 */
[----:B------:R-:W-:Y:S01]  /*c130*/  ISETP.GE.AND P4, PT, R10, R13, PT ;  /* 0x0000000d0a00720c */ /* 0x000fe20003f86270 */
[----:B------:R-:W-:Y:S01]  /*c140*/  IMAD R8, R181, UR9, R8 ;  /* 0x00000009b5087c24 */ /* 0x000fe2000f8e0208 */
[----:B--23--:R-:W-:-:S02]  /*c150*/  LEA R20, P3, R128, R4, 0x2 ;  /* 0x0000000480147211 */ /* 0x00cfc400078610ff */
[----:B------:R-:W-:Y:S01]  /*c160*/  SHF.R.S32.HI R4, RZ, 0x1f, R7 ;  /* 0x0000001fff047819 */ /* 0x000fe20000011407 */
[----:B------:R-:W-:Y:S01]  /*c170*/  IMAD.IADD R8, R129, 0x1, R8 ;  /* 0x0000000181087824 */ /* 0x000fe200078e0208 */
[----:B------:R-:W-:Y:S02]  /*c180*/  LEA.HI.X R153, R120, UR11, R123, 0x1, P1 ;  /* 0x0000000b78997c11 */ /* 0x000fe400088f0c7b */
[----:B------:R-:W-:Y:S02]  /*c190*/  ISETP.GE.AND P2, PT, R0, R13, PT ;  /* 0x0000000d0000720c */ /* 0x000fe40003f46270 */
[----:B------:R-:W-:Y:S02]  /*c1a0*/  LEA.HI.X R21, R128, R5, R8, 0x2, P3 ;  /* 0x0000000580157211 */ /* 0x000fe400018f1408 */
[-C--:B------:R-:W-:Y:S02]  /*c1b0*/  ISETP.GE.AND P6, PT, R12, R13.reuse, PT ;  /* 0x0000000d0c00720c */ /* 0x080fe40003fc6270 */
[----:B------:R-:W-:Y:S01]  /*c1c0*/  ISETP.GE.AND P5, PT, R16, R13, PT ;  /* 0x0000000d1000720c */ /* 0x000fe20003fa6270 */
[----:B------:R1:W5:Y:S01]  /*c1d0*/  LDG.E R55, desc[UR6][R20.64] ;  /* 0x0000000614377981 */ /* 0x000362000c1e1900 */
[----:B------:R-:W-:-:S04]  /*c1e0*/  DEPBAR.LE SB0, 0x0 ;  /* 0x000080000000791a */ /* 0x000fc80000000000 */
[----:B------:R-:W-:Y:S01]  /*c1f0*/  BAR.SYNC.DEFER_BLOCKING 0x0 ;  /* 0x0000000000007b1d */ /* 0x000fe20000010000 */
[----:B------:R-:W-:Y:S02]  /*c200*/  ISETP.GE.AND P1, PT, R14, R13, PT ;  /* 0x0000000d0e00720c */ /* 0x000fe40003f26270 */
[----:B------:R-:W-:-:S03]  /*c210*/  LEA.HI R10, R4, R7, RZ, 0x3 ;  /* 0x00000007040a7211 */ /* 0x000fc600078f18ff */
[----:B------:R-:W2:Y:S01]  /*c220*/  MUFU.RCP R102, UR5 ;  /* 0x0000000500667d08 */ /* 0x000ea20008001000 */
[----:B------:R-:W-:Y:S01]  /*c230*/  BSSY B0, `(.L_x_7901) ;  /* 0x000000e000007945 */ /* 0x000fe20003800000 */
[----:B------:R1:W-:Y:S01]  /*c240*/  @P0 STS.128 [R187+0x6000], RZ ;  /* 0x006000ffbb000388 */ /* 0x0003e20000000c00 */
[----:B------:R-:W-:Y:S01]  /*c250*/  P2R R8, PR, RZ, 0x2 ;  /* 0x00000002ff087803 */ /* 0x000fe20000000000 */
[----:B------:R-:W-:Y:S01]  /*c260*/  IMAD.SHL.U32 R103, R56, 0x40, RZ ;  /* 0x0000004038677824 */ /* 0x000fe200078e00ff */
[----:B------:R-:W-:Y:S01]  /*c270*/  LOP3.LUT R0, R10, 0xfffffff8, RZ, 0xc0, !PT ;  /* 0xfffffff80a007812 */ /* 0x000fe200078ec0ff */
        /* <DEDUP_REMOVED lines=9> */
.L_x_7902:
[----:B------:R-:W-:Y:S05]  /*c310*/  BSYNC B0 ;  /* 0x0000000000007941 */ /* 0x000fea0003800000 */
.L_x_7901:
[----:B------:R1:W-:Y:S01]  /*c320*/  @P2 STS.128 [R187+0x6800], RZ ;  /* 0x006800ffbb002388 */ /* 0x0003e20000000c00 */
[----:B------:R-:W-:Y:S01]  /*c330*/  IMAD.IADD R0, R7, 0x1, -R0 ;  /* 0x0000000107007824 */ /* 0x000fe200078e0a00 */
[----:B------:R-:W-:Y:S01]  /*c340*/  SHF.R.S32.HI R10, RZ, 0x3, R10 ;  /* 0x00000003ff0a7819 */ /* 0x000fe2000001140a */
[----:B------:R-:W-:Y:S01]  /*c350*/  IMAD.SHL.U32 R9, R54, 0x40, RZ ;  /* 0x0000004036097824 */ /* 0x000fe200078e00ff */
[----:B------:R-:W-:Y:S01]  /*c360*/  ISETP.GE.AND P3, PT, R6, R13, PT ;  /* 0x0000000d0600720c */ /* 0x000fe20003f66270 */
[----:B------:R-:W-:Y:S01]  /*c370*/  IMAD.SHL.U32 R5, R0, 0x40, RZ ;  /* 0x0000004000057824 */ /* 0x000fe200078e00ff */
[----:B------:R-:W-:Y:S01]  /*c380*/  LEA.HI R133, R4, R7, RZ, 0x5 ;  /* 0x0000000704857211 */ /* 0x000fe200078f28ff */
[----:B------:R-:W-:Y:S01]  /*c390*/  IMAD.SHL.U32 R6, R18, 0x8, RZ ;  /* 0x0000000812067824 */ /* 0x000fe200078e00ff */
[----:B------:R-:W-:Y:S01]  /*c3a0*/  LOP3.LUT R9, R9, 0x1c0, RZ, 0xc0, !PT ;  /* 0x000001c009097812 */ /* 0x000fe200078ec0ff */
[----:B------:R-:W-:Y:S01]  /*c3b0*/  IMAD.SHL.U32 R10, R10, 0x8, RZ ;  /* 0x000000080a0a7824 */ /* 0x000fe200078e00ff */
[----:B------:R-:W-:Y:S01]  /*c3c0*/  LOP3.LUT R5, R5, 0x1c0, RZ, 0xc0, !PT ;  /* 0x000001c005057812 */ /* 0x000fe200078ec0ff */
[----:B------:R-:W-:Y:S01]  /*c3d0*/  BSSY B0, `(.L_x_7903) ;  /* 0x0000015000007945 */ /* 0x000fe20003800000 */
[----:B------:R-:W-:-:S02]  /*c3e0*/  LOP3.LUT R6, R9, 0x8, R6, 0xf8, !PT ;  /* 0x0000000809067812 */ /* 0x000fc400078ef806 */
[----:B------:R-:W-:Y:S02]  /*c3f0*/  LOP3.LUT R103, R103, 0xfffffe00, RZ, 0xc0, !PT ;  /* 0xfffffe0067677812 */ /* 0x000fe400078ec0ff */
[----:B------:R-:W-:Y:S02]  /*c400*/  SHF.R.U32.HI R9, RZ, 0x3, R9 ;  /* 0x00000003ff097819 */ /* 0x000fe40000011609 */
[----:B------:R-:W-:Y:S02]  /*c410*/  LOP3.LUT R4, R5, 0x8, R10, 0xf8, !PT ;  /* 0x0000000805047812 */ /* 0x000fe400078ef80a */
[----:B------:R-:W-:Y:S02]  /*c420*/  SHF.R.S32.HI R132, RZ, 0x5, R133 ;  /* 0x00000005ff847819 */ /* 0x000fe40000011485 */
        /* <DEDUP_REMOVED lines=15> */
.L_x_7904:
[----:B------:R-:W-:Y:S05]  /*c520*/  BSYNC B0 ;  /* 0x0000000000007941 */ /* 0x000fea0003800000 */
.L_x_7903:
        /* <DEDUP_REMOVED lines=19> */
.L_x_7906:
[----:B------:R-:W-:Y:S05]  /*c660*/  BSYNC B0 ;  /* 0x0000000000007941 */ /* 0x000fea0003800000 */
.L_x_7905:
        /* <DEDUP_REMOVED lines=15> */
.L_x_7908:
[----:B------:R-:W-:Y:S05]  /*c760*/  BSYNC B0 ;  /* 0x0000000000007941 */ /* 0x000fea0003800000 */
.L_x_7907:
        /* <DEDUP_REMOVED lines=14> */
.L_x_7910:
[----:B------:R-:W-:Y:S05]  /*c850*/  BSYNC B0 ;  /* 0x0000000000007941 */ /* 0x000fea0003800000 */
.L_x_7909:
        /* <DEDUP_REMOVED lines=16> */
.L_x_7912:
[----:B------:R-:W-:Y:S05]  /*c960*/  BSYNC B0 ;  /* 0x0000000000007941 */ /* 0x000fea0003800000 */
.L_x_7911:
        /* <DEDUP_REMOVED lines=15> */
.L_x_7914:
[----:B------:R-:W-:Y:S05]  /*ca60*/  BSYNC B0 ;  /* 0x0000000000007941 */ /* 0x000fea0003800000 */
.L_x_7913:
        /* <DEDUP_REMOVED lines=15> */
.L_x_7916:
[----:B------:R-:W-:Y:S05]  /*cb60*/  BSYNC B0 ;  /* 0x0000000000007941 */ /* 0x000fea0003800000 */
.L_x_7915:
        /* <DEDUP_REMOVED lines=10> */
[C---:B------:R-:W-:Y:S01]  /*cc10*/  VIADD R28, R173.reuse, 0x2000 ;  /* 0x00002000ad1c7836 */ /* 0x040fe20000000000 */
[----:B------:R-:W-:Y:S01]  /*cc20*/  LOP3.LUT P0, RZ, R54, 0x4, RZ, 0xc0, !PT ;  /* 0x0000000436ff7812 */ /* 0x000fe2000780c0ff */
[----:B------:R-:W1:Y:S01]  /*cc30*/  LDSM.16.M88.4 R104, [R173+0x2000] ;  /* 0x00200000ad68783b */ /* 0x000e620000000200 */
[----:B------:R-:W-:Y:S01]  /*cc40*/  IMAD.IADD R172, R174, 0x1, R4 ;  /* 0x00000001aeac7824 */ /* 0x000fe200078e0204 */
[----:B------:R-:W-:Y:S01]  /*cc50*/  LOP3.LUT R6, R6, R103, RZ, 0xfc, !PT ;  /* 0x0000006706067212 */ /* 0x000fe200078efcff */
[----:B------:R-:W-:Y:S01]  /*cc60*/  IMAD.IADD R167, R173, 0x1, R0 ;  /* 0x00000001ada77824 */ /* 0x000fe200078e0200 */
[----:B------:R-:W1:Y:S01]  /*cc70*/  LDSM.16.M88.4 R60, [R173+0x4000] ;  /* 0x00400000ad3c783b */ /* 0x000e620000000200 */
[----:B------:R-:W-:Y:S01]  /*cc80*/  SEL R5, R5, 0xffffffc0, !P0 ;  /* 0xffffffc005057807 */ /* 0x000fe20004000000 */
[----:B------:R-:W-:-:S02]  /*cc90*/  VIADD R170, R173, 0x2040 ;  /* 0x00002040adaa7836 */ /* 0x000fc40000000000 */
[----:B------:R-:W-:Y:S01]  /*cca0*/  LDSM.16.M88.4 R24, [R172] ;  /* 0x00000000ac18783b */ /* 0x000fe20000000200 */
[----:B------:R-:W-:Y:S02]  /*ccb0*/  @P2 VIADD R170, R28, 0xffffffc0 ;  /* 0xffffffc01caa2836 */ /* 0x000fe40000000000 */
[----:B------:R-:W-:Y:S01]  /*ccc0*/  IMAD.IADD R171, R174, 0x1, R5 ;  /* 0x00000001aeab7824 */ /* 0x000fe200078e0205 */
[----:B------:R-:W1:Y:S01]  /*ccd0*/  LDSM.16.M88.4 R116, [R167+0x2800] ;  /* 0x00280000a774783b */ /* 0x000e620000000200 */
[----:B------:R-:W-:Y:S01]  /*cce0*/  IMAD.IADD R156, R0, 0x1, R170 ;  /* 0x00000001009c7824 */ /* 0x000fe200078e02aa */
[----:B------:R-:W-:Y:S01]  /*ccf0*/  LOP3.LUT R0, R133, 0xffffffe0, RZ, 0xc0, !PT ;  /* 0xffffffe085007812 */ /* 0x000fe200078ec0ff */
[----:B------:R-:W-:Y:S01]  /*cd00*/  IMAD.IADD R169, R4, 0x1, R171 ;  /* 0x0000000104a97824 */ /* 0x000fe200078e02ab */
[----:B------:R-:W1:Y:S01]  /*cd10*/  LDSM.16.M88.4 R112, [R167+0x3000] ;  /* 0x00300000a770783b */ /* 0x000e620000000200 */
[----:B------:R-:W-:Y:S02]  /*cd20*/  IMAD R132, R3, 0x4, R132 ;  /* 0x0000000403847824 */ /* 0x000fe400078e0284 */
[C---:B------:R-:W-:Y:S01]  /*cd30*/  IMAD.IADD R0, R7.reuse, 0x1, -R0 ;  /* 0x0000000107007824 */ /* 0x040fe200078e0a00 */
[----:B------:R-:W1:Y:S01]  /*cd40*/  LDSM.16.M88.4 R48, [R173+0x4800] ;  /* 0x00480000ad30783b */ /* 0x000e620000000200 */
[----:B------:R-:W-:-:S02]  /*cd50*/  IMAD.SHL.U32 R191, R7, 0x2, RZ ;  /* 0x0000000207bf7824 */ /* 0x000fc400078e00ff */
[C---:B------:R-:W-:Y:S01]  /*cd60*/  VIADD R163, R170.reuse, 0x800 ;  /* 0x00000800aaa37836 */ /* 0x040fe20000000000 */
[----:B------:R-:W1:Y:S01]  /*cd70*/  LDSM.16.M88.4 R128, [R167+0x2000] ;  /* 0x00200000a780783b */ /* 0x000e620000000200 */
        /* <DEDUP_REMOVED lines=9> */
[----:B--2---:R-:W2:Y:S01]  /*ce10*/  LDSM.16.M88.4 R8, [R173+0x5800] ;  /* 0x00580000ad08783b */ /* 0x004ea20000000200 */
[C---:B------:R-:W-:Y:S02]  /*ce20*/  VIADD R158, R170.reuse, 0x3000 ;  /* 0x00003000aa9e7836 */ /* 0x040fe40000000000 */
[----:B----4-:R-:W-:Y:S01]  /*ce30*/  HMMA.16816.F32.BF16 R88, R108, R84, RZ ;  /* 0x000000546c58723c */ /* 0x010fe200000418ff */
[----:B------:R-:W3:Y:S01]  /*ce40*/  LDSM.16.M88.4 R72, [R167+0x4000] ;  /* 0x00400000a748783b */ /* 0x000ee20000000200 */
[----:B------:R-:W-:-:S03]  /*ce50*/  VIADD R157, R170, 0x3800 ;  /* 0x00003800aa9d7836 */ /* 0x000fc60000000000 */
[----:B------:R-:W4:Y:S01]  /*ce60*/  LDSM.16.M88.4 R68, [R167+0x4800] ;  /* 0x00480000a744783b */ /* 0x000f220000000200 */
[C---:B------:R-:W-:Y:S03]  /*ce70*/  HMMA.16816.F32.BF16 R92, R108.reuse, R94, RZ ;  /* 0x0000005e6c5c723c */ /* 0x040fe600000418ff */
[----:B------:R-:W-:Y:S03]  /*ce80*/  LDSM.16.M88.4 R32, [R171] ;  /* 0x00000000ab20783b */ /* 0x000fe60000000200 */
[C---:B------:R-:W-:Y:S01]  /*ce90*/  HMMA.16816.F32.BF16 R84, R108.reuse, R86, RZ ;  /* 0x000000566c54723c */ /* 0x040fe200000418ff */
[----:B------:R-:W4:Y:S04]  /*cea0*/  LDSM.16.M88.4 R28, [R170] ;  /* 0x00000000aa1c783b */ /* 0x000f280000000200 */
[----:B------:R-:W4:Y:S01]  /*ceb0*/  LDSM.16.M88.4 R76, [R167+0x3800] ;  /* 0x00380000a74c783b */ /* 0x000f220000000200 */
[C---:B-1----:R-:W-:Y:S03]  /*cec0*/  HMMA.16816.F32.BF16 R12, R108.reuse, R104, RZ ;  /* 0x000000686c0c723c */ /* 0x042fe600000418ff */
[----:B------:R-:W-:Y:S03]  /*ced0*/  LDSM.16.M88.4 R80, [R156] ;  /* 0x000000009c50783b */ /* 0x000fe60000000200 */
[C---:B------:R-:W-:Y:S01]  /*cee0*/  HMMA.16816.F32.BF16 R104, R108.reuse, R106, RZ ;  /* 0x0000006a6c68723c */ /* 0x040fe200000418ff */
[----:B------:R-:W0:Y:S05]  /*cef0*/  LDGDEPBAR ;  /* 0x00000000000079af */ /* 0x000e2a0000000000 */
[C---:B------:R-:W-:Y:S06]  /*cf00*/  HMMA.16816.F32.BF16 R64, R108.reuse, R60, RZ ;  /* 0x0000003c6c40723c */ /* 0x040fec00000418ff */
[----:B------:R-:W-:Y:S06]  /*cf10*/  HMMA.16816.F32.BF16 R60, R108, R62, RZ ;  /* 0x0000003e6c3c723c */ /* 0x000fec00000418ff */
[C---:B------:R-:W-:Y:S06]  /*cf20*/  HMMA.16816.F32.BF16 R96, R24.reuse, R116, R96 ;  /* 0x000000741860723c */ /* 0x040fec0000041860 */
[C---:B------:R-:W-:Y:S01]  /*cf30*/  HMMA.16816.F32.BF16 R92, R24.reuse, R118, R92 ;  /* 0x00000076185c723c */ /* 0x040fe2000004185c */
[----:B------:R-:W1:Y:S05]  /*cf40*/  LDSM.16.M88.4 R116, [R167+0x5000] ;  /* 0x00500000a774783b */ /* 0x000e6a0000000200 */
[C---:B------:R-:W-:Y:S06]  /*cf50*/  HMMA.16816.F32.BF16 R88, R24.reuse, R112, R88 ;  /* 0x000000701858723c */ /* 0x040fec0000041858 */
[----:B------:R-:W-:Y:S01]  /*cf60*/  HMMA.16816.F32.BF16 R84, R24, R114, R84 ;  /* 0x000000721854723c */ /* 0x000fe20000041854 */
[----:B------:R-:W1:Y:S05]  /*cf70*/  LDSM.16.M88.4 R112, [R167+0x5800] ;  /* 0x00580000a770783b */ /* 0x000e6a0000000200 */
[C---:B------:R-:W-:Y:S06]  /*cf80*/  HMMA.16816.F32.BF16 R56, R108.reuse, R48, RZ ;  /* 0x000000306c38723c */ /* 0x040fec00000418ff */
[----:B------:R-:W-:Y:S06]  /*cf90*/  HMMA.16816.F32.BF16 R48, R108, R50, RZ ;  /* 0x000000326c30723c */ /* 0x000fec00000418ff */
[C---:B------:R-:W-:Y:S06]  /*cfa0*/  HMMA.16816.F32.BF16 R12, R24.reuse, R128, R12 ;  /* 0x00000080180c723c */ /* 0x040fec000004180c */
[----:B------:R-:W-:Y:S01]  /*cfb0*/  HMMA.16816.F32.BF16 R104, R24, R130, R104 ;  /* 0x000000821868723c */ /* 0x000fe20000041868 */
[----:B------:R-:W1:Y:S05]  /*cfc0*/  LDSM.16.M88.4 R128, [R170+0x800] ;  /* 0x00080000aa80783b */ /* 0x000e6a0000000200 */
[C---:B------:R-:W-:Y:S06]  /*cfd0*/  HMMA.16816.F32.BF16 R20, R108.reuse, R16, RZ ;  /* 0x000000106c14723c */ /* 0x040fec00000418ff */
[C---:B------:R-:W-:Y:S06]  /*cfe0*/  HMMA.16816.F32.BF16 R44, R108.reuse, R40, RZ ;  /* 0x000000286c2c723c */ /* 0x040fec00000418ff */
[C---:B------:R-:W-:Y:S06]  /*cff0*/  HMMA.16816.F32.BF16 R16, R108.reuse, R18, RZ ;  /* 0x000000126c10723c */ /* 0x040fec00000418ff */
[C---:B------:R-:W-:Y:S06]  /*d000*/  HMMA.16816.F32.BF16 R40, R108.reuse, R42, RZ ;  /* 0x0000002a6c28723c */ /* 0x040fec00000418ff */
[----:B--2---:R-:W-:Y:S06]  /*d010*/  HMMA.16816.F32.BF16 R36, R108, R8, RZ ;  /* 0x000000086c24723c */ /* 0x004fec00000418ff */
[C---:B---3--:R-:W-:Y:S06]  /*d020*/  HMMA.16816.F32.BF16 R64, R24.reuse, R72, R64 ;  /* 0x000000481840723c */ /* 0x048fec0000041840 */
[----:B------:R-:W-:Y:S01]  /*d030*/  HMMA.16816.F32.BF16 R60, R24, R74, R60 ;  /* 0x0000004a183c723c */ /* 0x000fe2000004183c */
[----:B------:R-:W2:Y:S05]  /*d040*/  LDSM.16.M88.4 R72, [R170+0x1000] ;  /* 0x00100000aa48783b */ /* 0x000eaa0000000200 */
[----:B------:R-:W-:Y:S01]  /*d050*/  HMMA.16816.F32.BF16 R108, R108, R10, RZ ;  /* 0x0000000a6c6c723c */ /* 0x000fe200000418ff */
[----:B------:R-:W-:Y:S05]  /*d060*/  LDSM.16.M88.4 R8, [R169] ;  /* 0x00000000a908783b */ /* 0x000fea0000000200 */
[C---:B----4-:R-:W-:Y:S06]  /*d070*/  HMMA.16816.F32.BF16 R56, R24.reuse, R68, R56 ;  /* 0x000000441838723c */ /* 0x050fec0000041838 */
[----:B------:R-:W-:Y:S01]  /*d080*/  HMMA.16816.F32.BF16 R48, R24, R70, R48 ;  /* 0x000000461830723c */ /* 0x000fe20000041830 */
[----:B------:R-:W3:Y:S05]  /*d090*/  LDSM.16.M88.4 R68, [R170+0x1800] ;  /* 0x00180000aa44783b */ /* 0x000eea0000000200 */
[C---:B------:R-:W-:Y:S06]  /*d0a0*/  HMMA.16816.F32.BF16 R12, R32.reuse, R28, R12 ;  /* 0x0000001c200c723c */ /* 0x040fec000004180c */
[----:B------:R-:W-:Y:S01]  /*d0b0*/  HMMA.16816.F32.BF16 R104, R32, R30, R104 ;  /* 0x0000001e2068723c */ /* 0x000fe20000041868 */
        /* <DEDUP_REMOVED lines=8> */
[----:B------:R-:W1:Y:S01]  /*d140*/  LDSM.16.M88.4 R24, [R170+0x2000] ;  /* 0x00200000aa18783b */ /* 0x000e620000000200 */
[----:B------:R-:W-:-:S04]  /*d150*/  VIADD R112, R7, 0x30 ;  /* 0x0000003007707836 */ /* 0x000fc80000000000 */
[C---:B------:R-:W-:Y:S06]  /*d160*/  HMMA.16816.F32.BF16 R96, R32.reuse, R128, R96 ;  /* 0x000000802060723c */ /* 0x040fec0000041860 */
[C---:B------:R-:W-:Y:S06]  /*d170*/  HMMA.16816.F32.BF16 R92, R32.reuse, R130, R92 ;  /* 0x00000082205c723c */ /* 0x040fec000004185c */
[C---:B--2---:R-:W-:Y:S06]  /*d180*/  HMMA.16816.F32.BF16 R88, R32.reuse, R72, R88 ;  /* 0x000000482058723c */ /* 0x044fec0000041858 */
[C---:B------:R-:W-:Y:S01]  /*d190*/  HMMA.16816.F32.BF16 R84, R32.reuse, R74, R84 ;  /* 0x0000004a2054723c */ /* 0x040fe20000041854 */
[----:B------:R-:W2:Y:S05]  /*d1a0*/  LDSM.16.M88.4 R72, [R170+0x2800] ;  /* 0x00280000aa48783b */ /* 0x000eaa0000000200 */
[C---:B---3--:R-:W-:Y:S06]  /*d1b0*/  HMMA.16816.F32.BF16 R20, R32.reuse, R68, R20 ;  /* 0x000000442014723c */ /* 0x048fec0000041814 */
[----:B------:R-:W-:Y:S01]  /*d1c0*/  HMMA.16816.F32.BF16 R16, R32, R70, R16 ;  /* 0x000000462010723c */ /* 0x000fe20000041810 */
[----:B------:R-:W3:Y:S05]  /*d1d0*/  LDSM.16.M88.4 R68, [R170+0x3000] ;  /* 0x00300000aa44783b */ /* 0x000eea0000000200 */
[C---:B----4-:R-:W-:Y:S06]  /*d1e0*/  HMMA.16816.F32.BF16 R96, R8.reuse, R28, R96 ;  /* 0x0000001c0860723c */ /* 0x050fec0000041860 */
[----:B------:R-:W-:Y:S01]  /*d1f0*/  HMMA.16816.F32.BF16 R92, R8, R30, R92 ;  /* 0x0000001e085c723c */ /* 0x000fe2000004185c */
[----:B------:R-:W4:Y:S05]  /*d200*/  LDSM.16.M88.4 R28, [R170+0x3800] ;  /* 0x00380000aa1c783b */ /* 0x000f2a0000000200 */
[C---:B-1----:R-:W-:Y:S06]  /*d210*/  HMMA.16816.F32.BF16 R64, R32.reuse, R24, R64 ;  /* 0x000000182040723c */ /* 0x042fec0000041840 */
[C---:B------:R-:W-:Y:S01]  /*d220*/  HMMA.16816.F32.BF16 R60, R32.reuse, R26, R60 ;  /* 0x0000001a203c723c */ /* 0x040fe2000004183c */
[----:B------:R-:W1:Y:S05]  /*d230*/  LDSM.16.M88.4 R24, [R156+0x1800] ;  /* 0x001800009c18783b */ /* 0x000e6a0000000200 */
[----:B--2---:R-:W-:Y:S01]  /*d240*/  HMMA.16816.F32.BF16 R56, R32, R72, R56 ;  /* 0x000000482038723c */ /* 0x004fe20000041838 */
[----:B------:R-:W-:Y:S01]  /*d250*/  FMUL.FTZ R97, R97, UR15 ;  /* 0x0000000f61617c20 */ /* 0x000fe20008410000 */
[----:B------:R-:W-:Y:S01]  /*d260*/  FMUL.FTZ R99, R99, UR15 ;  /* 0x0000000f63637c20 */ /* 0x000fe20008410000 */
[----:B------:R-:W-:Y:S01]  /*d270*/  FMUL.FTZ R96, R96, UR15 ;  /* 0x0000000f60607c20 */ /* 0x000fe20008410000 */
[----:B------:R-:W-:-:S02]  /*d280*/  FMUL.FTZ R98, R98, UR15 ;  /* 0x0000000f62627c20 */ /* 0x000fc40008410000 */
[C---:B------:R-:W-:Y:S01]  /*d290*/  HMMA.16816.F32.BF16 R48, R32.reuse, R74, R48 ;  /* 0x0000004a2030723c */ /* 0x040fe20000041830 */
[----:B------:R-:W2:Y:S01]  /*d2a0*/  LDSM.16.M88.4 R72, [R156+0x2000] ;  /* 0x002000009c48783b */ /* 0x000ea20000000200 */
[----:B------:R-:W-:Y:S01]  /*d2b0*/  MUFU.TANH R115, R96 ;  /* 0x0000006000737308 */ /* 0x000fe20000002400 */
[----:B------:R-:W-:Y:S01]  /*d2c0*/  FMUL.FTZ R93, R93, UR15 ;  /* 0x0000000f5d5d7c20 */ /* 0x000fe20008410000 */
[----:B------:R-:W-:Y:S01]  /*d2d0*/  FMUL.FTZ R95, R95, UR15 ;  /* 0x0000000f5f5f7c20 */ /* 0x000fe20008410000 */
[----:B------:R-:W-:Y:S01]  /*d2e0*/  FMUL.FTZ R94, R94, UR15 ;  /* 0x0000000f5e5e7c20 */ /* 0x000fe20008410000 */
[C---:B---3--:R-:W-:Y:S04]  /*d2f0*/  HMMA.16816.F32.BF16 R44, R32.reuse, R68, R44 ;  /* 0x00000044202c723c */ /* 0x048fe8000004182c */
[----:B------:R-:W-:Y:S02]  /*d300*/  MUFU.TANH R97, R97 ;  /* 0x0000006100617308 */ /* 0x000fe40000002400 */
[C---:B------:R-:W-:Y:S01]  /*d310*/  HMMA.16816.F32.BF16 R40, R32.reuse, R70, R40 ;  /* 0x000000462028723c */ /* 0x040fe20000041828 */
[----:B------:R-:W3:Y:S05]  /*d320*/  LDSM.16.M88.4 R68, [R156+0x2800] ;  /* 0x002800009c44783b */ /* 0x000eea0000000200 */
[C---:B----4-:R-:W-:Y:S01]  /*d330*/  HMMA.16816.F32.BF16 R36, R32.reuse, R28, R36 ;  /* 0x0000001c2024723c */ /* 0x050fe20000041824 */
[----:B------:R-:W-:Y:S05]  /*d340*/  MUFU.TANH R99, R99 ;  /* 0x0000006300637308 */ /* 0x000fea0000002400 */
[----:B------:R-:W-:Y:S01]  /*d350*/  HMMA.16816.F32.BF16 R108, R32, R30, R108 ;  /* 0x0000001e206c723c */ /* 0x000fe2000004186c */
[----:B------:R-:W4:Y:S02]  /*d360*/  LDSM.16.M88.4 R28, [R156+0x3000] ;  /* 0x003000009c1c783b */ /* 0x000f240000000200 */
[----:B------:R-:W-:Y:S03]  /*d370*/  MUFU.TANH R117, R98 ;  /* 0x0000006200757308 */ /* 0x000fe60000002400 */
[----:B-1----:R-:W-:Y:S01]  /*d380*/  HMMA.16816.F32.BF16 R20, R8, R24, R20 ;  /* 0x000000180814723c */ /* 0x002fe20000041814 */
[----:B------:R-:W-:-:S04]  /*d390*/  VIADD R34, R7, 0x8 ;  /* 0x0000000807227836 */ /* 0x000fc80000000000 */
[----:B------:R-:W-:Y:S01]  /*d3a0*/  MUFU.TANH R93, R93 ;  /* 0x0000005d005d7308 */ /* 0x000fe20000002400 */
[----:B------:R-:W-:Y:S01]  /*d3b0*/  HMMA.16816.F32.BF16 R16, R8, R26, R16 ;  /* 0x0000001a0810723c */ /* 0x000fe20000041810 */
[----:B------:R-:W1:Y:S01]  /*d3c0*/  LDSM.16.M88.4 R24, [R156+0x3800] ;  /* 0x003800009c18783b */ /* 0x000e620000000200 */
[----:B------:R-:W-:-:S04]  /*d3d0*/  DEPBAR.LE SB0, 0x0 ;  /* 0x000080000000791a */ /* 0x000fc80000000000 */
[C---:B------:R-:W-:Y:S01]  /*d3e0*/  HMMA.16816.F32.BF16 R12, R8.reuse, R80, R12 ;  /* 0x00000050080c723c */ /* 0x040fe2000004180c */
[----:B------:R-:W-:Y:S05]  /*d3f0*/  MUFU.TANH R119, R94 ;  /* 0x0000005e00777308 */ /* 0x000fea0000002400 */
[C---:B------:R-:W-:Y:S03]  /*d400*/  HMMA.16816.F32.BF16 R104, R8.reuse, R82, R104 ;  /* 0x000000520868723c */ /* 0x040fe60000041868 */
[----:B------:R-:W-:Y:S03]  /*d410*/  MUFU.TANH R95, R95 ;  /* 0x0000005f005f7308 */ /* 0x000fe60000002400 */
[----:B--2---:R-:W-:Y:S01]  /*d420*/  HMMA.16816.F32.BF16 R60, R8, R74, R60 ;  /* 0x0000004a083c723c */ /* 0x004fe2000004183c */
[----:B------:R-:W-:Y:S01]  /*d430*/  FMUL.FTZ R22, R22, UR15 ;  /* 0x0000000f16167c20 */ /* 0x000fe20008410000 */
[----:B------:R-:W-:-:S04]  /*d440*/  FMUL.FTZ R20, R20, UR15 ;  /* 0x0000000f14147c20 */ /* 0x000fc80008410000 */
[----:B---3--:R-:W-:Y:S01]  /*d450*/  HMMA.16816.F32.BF16 R48, R8, R70, R48 ;  /* 0x000000460830723c */ /* 0x008fe20000041830 */
[----:B------:R-:W-:-:S04]  /*d460*/  SHF.R.S32.HI R75, RZ, 0x1f, R0 ;  /* 0x0000001fff4b7819 */ /* 0x000fc80000011400 */
[----:B------:R-:W-:Y:S01]  /*d470*/  LEA.HI R75, R75, R0, RZ, 0x2 ;  /* 0x000000004b4b7211 */ /* 0x000fe200078f10ff */
[C---:B----4-:R-:W-:Y:S01]  /*d480*/  HMMA.16816.F32.BF16 R44, R8.reuse, R28, R44 ;  /* 0x0000001c082c723c */ /* 0x050fe2000004182c */
[----:B------:R-:W-:Y:S01]  /*d490*/  FMUL.FTZ R12, R12, UR15 ;  /* 0x0000000f0c0c7c20 */ /* 0x000fe20008410000 */
[----:B------:R-:W-:Y:S01]  /*d4a0*/  FMUL.FTZ R13, R13, UR15 ;  /* 0x0000000f0d0d7c20 */ /* 0x000fe20008410000 */
[----:B------:R-:W-:Y:S01]  /*d4b0*/  SHF.R.S32.HI R189, RZ, 0x2, R75 ;  /* 0x00000002ffbd7819 */ /* 0x000fe2000001144b */
[----:B------:R-:W-:Y:S01]  /*d4c0*/  FMUL.FTZ R15, R15, UR15 ;  /* 0x0000000f0f0f7c20 */ /* 0x000fe20008410000 */
[----:B------:R2:W-:Y:S01]  /*d4d0*/  MUFU.TANH R81, R12 ;  /* 0x0000000c00517308 */ /* 0x0005e20000002400 */
[----:B------:R-:W-:Y:S01]  /*d4e0*/  FMUL.FTZ R83, R104, UR15 ;  /* 0x0000000f68537c20 */ /* 0x000fe20008410000 */
[C---:B------:R-:W-:Y:S01]  /*d4f0*/  HMMA.16816.F32.BF16 R88, R8.reuse, R76, R88 ;  /* 0x0000004c0858723c */ /* 0x040fe20000041858 */
[----:B------:R-:W-:Y:S02]  /*d500*/  IMAD.U32 R29, R132, 0x10, R189 ;  /* 0x00000010841d7824 */ /* 0x000fe400078e00bd */
[----:B------:R-:W-:Y:S01]  /*d510*/  FMUL.FTZ R105, R105, UR15 ;  /* 0x0000000f69697c20 */ /* 0x000fe20008410000 */
[----:B------:R-:W-:Y:S01]  /*d520*/  FMUL.FTZ R107, R107, UR15 ;  /* 0x0000000f6b6b7c20 */ /* 0x000fe20008410000 */
[----:B------:R-:W-:Y:S01]  /*d530*/  FMUL.FTZ R106, R106, UR15 ;  /* 0x0000000f6a6a7c20 */ /* 0x000fe20008410000 */
[----:B-----5:R-:W-:Y:S01]  /*d540*/  FMUL.FTZ R0, R55, R102 ;  /* 0x0000006637007220 */ /* 0x020fe20000410000 */
[----:B------:R-:W-:Y:S01]  /*d550*/  HMMA.16816.F32.BF16 R56, R8, R68, R56 ;  /* 0x000000440838723c */ /* 0x000fe20000041838 */
[----:B------:R-:W-:Y:S01]  /*d560*/  MUFU.TANH R13, R13 ;  /* 0x0000000d000d7308 */ /* 0x000fe20000002400 */
[----:B------:R-:W-:Y:S01]  /*d570*/  FMUL.FTZ R77, R92, UR15 ;  /* 0x0000000f5c4d7c20 */ /* 0x000fe20008410000 */
[----:B------:R-:W-:Y:S01]  /*d580*/  FMUL.FTZ R60, R60, UR15 ;  /* 0x0000000f3c3c7c20 */ /* 0x000fe20008410000 */
[----:B------:R-:W-:-:S02]  /*d590*/  VIADD R28, R7, 0x20 ;  /* 0x00000020071c7836 */ /* 0x000fc40000000000 */
[----:B------:R-:W-:Y:S01]  /*d5a0*/  FMUL.FTZ R48, R48, UR15 ;  /* 0x0000000f30307c20 */ /* 0x000fe20008410000 */
[C---:B------:R-:W-:Y:S01]  /*d5b0*/  HMMA.16816.F32.BF16 R84, R8.reuse, R78, R84 ;  /* 0x0000004e0854723c */ /* 0x040fe20000041854 */
[----:B------:R-:W-:Y:S01]  /*d5c0*/  FMUL.FTZ R61, R61, UR15 ;  /* 0x0000000f3d3d7c20 */ /* 0x000fe20008410000 */
[----:B------:R-:W-:Y:S01]  /*d5d0*/  FMUL.FTZ R63, R63, UR15 ;  /* 0x0000000f3f3f7c20 */ /* 0x000fe20008410000 */
[----:B--2---:R-:W-:Y:S01]  /*d5e0*/  IADD3 R12, -R180, 0x1, R29 ;  /* 0x00000001b40c7810 */ /* 0x004fe20007ffe11d */
[----:B------:R-:W-:Y:S01]  /*d5f0*/  MUFU.TANH R15, R15 ;  /* 0x0000000f000f7308 */ /* 0x000fe20000002400 */
[----:B------:R-:W-:Y:S01]  /*d600*/  FMUL.FTZ R29, R17, UR15 ;  /* 0x0000000f111d7c20 */ /* 0x000fe20008410000 */
[C---:B------:R-:W-:Y:S01]  /*d610*/  HMMA.16816.F32.BF16 R64, R8.reuse, R72, R64 ;  /* 0x000000480840723c */ /* 0x040fe20000041840 */
[--C-:B------:R-:W-:Y:S01]  /*d620*/  IADD3 R12, R12, UR14, R53.reuse ;  /* 0x0000000e0c0c7c10 */ /* 0x100fe2000fffe035 */
[----:B------:R-:W-:Y:S01]  /*d630*/  FMUL.FTZ R49, R49, UR15 ;  /* 0x0000000f31317c20 */ /* 0x000fe20008410000 */
[----:B------:R-:W-:Y:S01]  /*d640*/  FMUL.FTZ R51, R51, UR15 ;  /* 0x0000000f33337c20 */ /* 0x000fe20008410000 */
[----:B------:R-:W-:Y:S01]  /*d650*/  FMUL.FTZ R44, R44, UR15 ;  /* 0x0000000f2c2c7c20 */ /* 0x000fe20008410000 */
[C---:B------:R-:W-:Y:S01]  /*d660*/  VIMNMX R102, R12.reuse, R53, PT ;  /* 0x000000350c667248 */ /* 0x040fe20003fe0100 */
[----:B------:R-:W2:Y:S01]  /*d670*/  MUFU.TANH R83, R83 ;  /* 0x0000005300537308 */ /* 0x000ea20000002400 */
[C---:B------:R-:W-:Y:S01]  /*d680*/  HMMA.16816.F32.BF16 R40, R8.reuse, R30, R40 ;  /* 0x0000001e0828723c */ /* 0x040fe20000041828 */
[----:B------:R-:W-:Y:S01]  /*d690*/  VIADDMNMX R103, R12, 0x8, R53, PT ;  /* 0x000000080c677846 */ /* 0x000fe20003800135 */
[----:B------:R-:W-:Y:S01]  /*d6a0*/  FMUL.FTZ R12, R21, UR15 ;  /* 0x0000000f150c7c20 */ /* 0x000fe20008410000 */
[C---:B------:R-:W-:Y:S01]  /*d6b0*/  ISETP.GE.AND P2, PT, R34.reuse, R102, PT ;  /* 0x000000662200720c */ /* 0x040fe20003f46270 */
[----:B------:R-:W-:Y:S01]  /*d6c0*/  FMUL.FTZ R21, R23, UR15 ;  /* 0x0000000f17157c20 */ /* 0x000fe20008410000 */
[----:B------:R-:W-:Y:S01]  /*d6d0*/  ISETP.GE.AND P3, PT, R34, R103, PT ;  /* 0x000000672200720c */ /* 0x000fe20003f66270 */
[C---:B-1----:R-:W-:Y:S01]  /*d6e0*/  HMMA.16816.F32.BF16 R36, R8.reuse, R24, R36 ;  /* 0x000000180824723c */ /* 0x042fe20000041824 */
[----:B------:R-:W-:Y:S01]  /*d6f0*/  MUFU.TANH R105, R105 ;  /* 0x0000006900697308 */ /* 0x000fe20000002400 */
[----:B------:R-:W-:Y:S01]  /*d700*/  I2FP.F32.S32 R34, R34 ;  /* 0x0000002200227245 */ /* 0x000fe20000201400 */
[----:B------:R-:W-:Y:S01]  /*d710*/  FMUL.FTZ R23, R50, UR15 ;  /* 0x0000000f32177c20 */ /* 0x000fe20008410000 */
[----:B------:R-:W-:Y:S01]  /*d720*/  FMUL.FTZ R33, R89, UR15 ;  /* 0x0000000f59217c20 */ /* 0x000fe20008410000 */
[----:B------:R-:W-:Y:S01]  /*d730*/  FMUL.FTZ R89, R91, UR15 ;  /* 0x0000000f5b597c20 */ /* 0x000fe20008410000 */
[----:B------:R-:W-:Y:S01]  /*d740*/  HMMA.16816.F32.BF16 R108, R8, R26, R108 ;  /* 0x0000001a086c723c */ /* 0x000fe2000004186c */
[----:B------:R-:W-:Y:S01]  /*d750*/  FMUL.FTZ R53, R18, UR15 ;  /* 0x0000000f12357c20 */ /* 0x000fe20008410000 */
[----:B------:R-:W-:Y:S01]  /*d760*/  FMUL.FTZ R18, R62, UR15 ;  /* 0x0000000f3e127c20 */ /* 0x000fe20008410000 */
[----:B------:R-:W1:Y:S01]  /*d770*/  MUFU.TANH R113, R106 ;  /* 0x0000006a00717308 */ /* 0x000e620000002400 */
[----:B--2---:R-:W-:Y:S01]  /*d780*/  FFMA.FTZ R50, R0, R34, R83 ;  /* 0x0000002200327223 */ /* 0x004fe20000010053 */
[----:B------:R-:W-:Y:S01]  /*d790*/  FMUL.FTZ R35, R90, UR15 ;  /* 0x0000000f5a237c20 */ /* 0x000fe20008410000 */
[----:B------:R-:W-:-:S02]  /*d7a0*/  VIADD R72, R7, 0x19 ;  /* 0x0000001907487836 */ /* 0x000fc40000000000 */
[----:B------:R-:W-:Y:S01]  /*d7b0*/  FMUL.FTZ R8, R19, UR15 ;  /* 0x0000000f13087c20 */ /* 0x000fe20008410000 */
[C---:B------:R-:W-:Y:S02]  /*d7c0*/  VIADD R10, R7.reuse, 0x1 ;  /* 0x00000001070a7836 */ /* 0x040fe40000000000 */
[----:B------:R-:W-:Y:S01]  /*d7d0*/  FMUL.FTZ R27, R16, UR15 ;  /* 0x0000000f101b7c20 */ /* 0x000fe20008410000 */
[----:B------:R-:W-:Y:S01]  /*d7e0*/  FMUL.FTZ R16, R56, UR15 ;  /* 0x0000000f38107c20 */ /* 0x000fe20008410000 */
[----:B------:R-:W2:Y:S01]  /*d7f0*/  MUFU.TANH R107, R107 ;  /* 0x0000006b006b7308 */ /* 0x000ea20000002400 */
[----:B------:R-:W-:Y:S01]  /*d800*/  FSEL R50, R50, -INF , !P2 ;  /* 0xff80000032327808 */ /* 0x000fe20005000000 */
[----:B------:R-:W-:Y:S01]  /*d810*/  VIADD R26, R7, 0x21 ;  /* 0x00000021071a7836 */ /* 0x000fe20000000000 */
[----:B------:R-:W-:Y:S01]  /*d820*/  ISETP.GE.AND P1, PT, R10, R102, PT ;  /* 0x000000660a00720c */ /* 0x000fe20003f26270 */
[----:B------:R-:W-:Y:S01]  /*d830*/  FMUL.FTZ R79, R88, UR15 ;  /* 0x0000000f584f7c20 */ /* 0x000fe20008410000 */
[-C--:B------:R-:W-:Y:S01]  /*d840*/  ISETP.GE.AND P0, PT, R10, R103.reuse, PT ;  /* 0x000000670a00720c */ /* 0x080fe20003f06270 */
[----:B------:R-:W-:Y:S01]  /*d850*/  FMUL.FTZ R73, R84, UR15 ;  /* 0x0000000f54497c20 */ /* 0x000fe20008410000 */
[----:B------:R-:W-:Y:S01]  /*d860*/  I2FP.F32.S32 R10, R10 ;  /* 0x0000000a000a7245 */ /* 0x000fe20000201400 */
[----:B------:R3:W-:Y:S01]  /*d870*/  MUFU.TANH R9, R12 ;  /* 0x0000000c00097308 */ /* 0x0007e20000002400 */
[C---:B-1----:R-:W-:Y:S01]  /*d880*/  FFMA.FTZ R34, R0.reuse, R34, R113 ;  /* 0x0000002200227223 */ /* 0x042fe20000010071 */
[----:B------:R-:W-:Y:S01]  /*d890*/  FMUL.FTZ R3, R87, UR15 ;  /* 0x0000000f57037c20 */ /* 0x000fe20008410000 */
[----:B------:R-:W-:Y:S01]  /*d8a0*/  FMUL.FTZ R85, R85, UR15 ;  /* 0x0000000f55557c20 */ /* 0x000fe20008410000 */
[CC--:B------:R-:W-:Y:S01]  /*d8b0*/  FFMA.FTZ R13, R0.reuse, R10.reuse, R13 ;  /* 0x0000000a000d7223 */ /* 0x0c0fe2000001000d */
[----:B------:R-:W-:Y:S01]  /*d8c0*/  FFMA.FTZ R15, R0, R10, R15 ;  /* 0x0000000a000f7223 */ /* 0x000fe2000001000f */
[----:B------:R-:W-:Y:S01]  /*d8d0*/  VIADD R10, R7, 0x10 ;  /* 0x00000010070a7836 */ /* 0x000fe20000000000 */
[----:B------:R-:W-:Y:S01]  /*d8e0*/  FSEL R34, R34, -INF , !P3 ;  /* 0xff80000022227808 */ /* 0x000fe20005800000 */
[----:B------:R1:W-:Y:S01]  /*d8f0*/  MUFU.TANH R55, R8 ;  /* 0x0000000800377308 */ /* 0x0003e20000002400 */
[----:B------:R-:W-:Y:S01]  /*d900*/  FSEL R56, R13, -INF , !P1 ;  /* 0xff8000000d387808 */ /* 0x000fe20004800000 */
[----:B------:R-:W-:Y:S01]  /*d910*/  FMUL.FTZ R86, R86, UR15 ;  /* 0x0000000f56567c20 */ /* 0x000fe20008410000 */
[----:B------:R-:W-:Y:S01]  /*d920*/  FSEL R62, R15, -INF , !P0 ;  /* 0xff8000000f3e7808 */ /* 0x000fe20004000000 */
[----:B------:R-:W-:Y:S01]  /*d930*/  FMUL.FTZ R66, R66, UR15 ;  /* 0x0000000f42427c20 */ /* 0x000fe20008410000 */
[C---:B------:R-:W-:Y:S01]  /*d940*/  ISETP.GE.AND P6, PT, R10.reuse, R102, PT ;  /* 0x000000660a00720c */ /* 0x040fe20003fc6270 */
[----:B------:R-:W-:Y:S01]  /*d950*/  FMUL.FTZ R67, R67, UR15 ;  /* 0x0000000f43437c20 */ /* 0x000fe20008410000 */
[-C--:B------:R-:W-:Y:S01]  /*d960*/  ISETP.GE.AND P1, PT, R10, R103.reuse, PT ;  /* 0x000000670a00720c */ /* 0x080fe20003f26270 */
[----:B------:R-:W-:Y:S01]  /*d970*/  MUFU.TANH R77, R77 ;  /* 0x0000004d004d7308 */ /* 0x000fe20000002400 */
[----:B---3--:R-:W-:Y:S01]  /*d980*/  VIADD R12, R7, 0x9 ;  /* 0x00000009070c7836 */ /* 0x008fe20000000000 */
[----:B------:R-:W-:Y:S01]  /*d990*/  I2FP.F32.S32 R10, R10 ;  /* 0x0000000a000a7245 */ /* 0x000fe20000201400 */
[----:B------:R-:W-:Y:S01]  /*d9a0*/  FMUL.FTZ R64, R64, UR15 ;  /* 0x0000000f40407c20 */ /* 0x000fe20008410000 */
[----:B------:R-:W-:Y:S01]  /*d9b0*/  FMUL.FTZ R65, R65, UR15 ;  /* 0x0000000f41417c20 */ /* 0x000fe20008410000 */
[----:B------:R-:W-:Y:S01]  /*d9c0*/  FMUL.FTZ R58, R58, UR15 ;  /* 0x0000000f3a3a7c20 */ /* 0x000fe20008410000 */
[----:B------:R-:W-:Y:S01]  /*d9d0*/  ISETP.GE.AND P4, PT, R12, R102, PT ;  /* 0x000000660c00720c */ /* 0x000fe20003f86270 */
[----:B------:R-:W-:Y:S01]  /*d9e0*/  FFMA.FTZ R70, R0, R10, R115 ;  /* 0x0000000a00467223 */ /* 0x000fe20000010073 */
[-C--:B------:R-:W-:Y:S01]  /*d9f0*/  ISETP.GE.AND P5, PT, R12, R103.reuse, PT ;  /* 0x000000670c00720c */ /* 0x080fe20003fa6270 */
[----:B-1----:R-:W-:Y:S01]  /*da00*/  VIADD R8, R7, 0x11 ;  /* 0x0000001107087836 */ /* 0x002fe20000000000 */
[----:B------:R-:W-:Y:S01]  /*da10*/  I2FP.F32.S32 R12, R12 ;  /* 0x0000000c000c7245 */ /* 0x000fe20000201400 */
[----:B------:R-:W1:Y:S01]  /*da20*/  MUFU.TANH R33, R33 ;  /* 0x0000002100217308 */ /* 0x000e620000002400 */
[----:B------:R-:W-:Y:S01]  /*da30*/  FSEL R70, R70, -INF , !P6 ;  /* 0xff80000046467808 */ /* 0x000fe20007000000 */
[----:B------:R-:W-:Y:S01]  /*da40*/  FFMA.FTZ R10, R0, R10, R117 ;  /* 0x0000000a000a7223 */ /* 0x000fe20000010075 */
[----:B------:R-:W-:Y:S01]  /*da50*/  ISETP.GE.AND P2, PT, R8, R102, PT ;  /* 0x000000660800720c */ /* 0x000fe20003f46270 */
[-C--:B------:R-:W-:Y:S01]  /*da60*/  FFMA.FTZ R24, R0, R12.reuse, R105 ;  /* 0x0000000c00187223 */ /* 0x080fe20000010069 */
[-C--:B------:R-:W-:Y:S01]  /*da70*/  ISETP.GE.AND P0, PT, R8, R103.reuse, PT ;  /* 0x000000670800720c */ /* 0x080fe20003f06270 */
[----:B--2---:R-:W-:Y:S01]  /*da80*/  FFMA.FTZ R12, R0, R12, R107 ;  /* 0x0000000c000c7223 */ /* 0x004fe2000001006b */
[----:B------:R-:W-:Y:S01]  /*da90*/  I2FP.F32.S32 R8, R8 ;  /* 0x0000000800087245 */ /* 0x000fe20000201400 */
[----:B------:R-:W2:Y:S01]  /*daa0*/  MUFU.TANH R89, R89 ;  /* 0x0000005900597308 */ /* 0x000ea20000002400 */
[----:B------:R-:W-:Y:S01]  /*dab0*/  FSEL R24, R24, -INF , !P4 ;  /* 0xff80000018187808 */ /* 0x000fe20006000000 */
[----:B------:R-:W-:Y:S01]  /*dac0*/  FMUL.FTZ R11, R110, UR15 ;  /* 0x0000000f6e0b7c20 */ /* 0x000fe20008410000 */
[----:B------:R-:W-:Y:S01]  /*dad0*/  FSEL R12, R12, -INF , !P5 ;  /* 0xff8000000c0c7808 */ /* 0x000fe20006800000 */
[CC--:B------:R-:W-:Y:S01]  /*dae0*/  FFMA.FTZ R68, R0.reuse, R8.reuse, R97 ;  /* 0x0000000800447223 */ /* 0x0c0fe20000010061 */
[----:B------:R-:W-:Y:S01]  /*daf0*/  FFMA.FTZ R8, R0, R8, R99 ;  /* 0x0000000800087223 */ /* 0x000fe20000010063 */
[-C--:B------:R-:W-:Y:S01]  /*db00*/  ISETP.GE.AND P6, PT, R72, R102.reuse, PT ;  /* 0x000000664800720c */ /* 0x080fe20003fc6270 */
[----:B------:R-:W-:Y:S01]  /*db10*/  FMUL.FTZ R57, R57, UR15 ;  /* 0x0000000f39397c20 */ /* 0x000fe20008410000 */
[----:B------:R3:W-:Y:S01]  /*db20*/  MUFU.TANH R19, R22 ;  /* 0x0000001600137308 */ /* 0x0007e20000002400 */
[----:B------:R-:W-:Y:S01]  /*db30*/  FSEL R68, R68, -INF , !P2 ;  /* 0xff80000044447808 */ /* 0x000fe20005000000 */
[----:B------:R-:W-:Y:S01]  /*db40*/  FMUL.FTZ R59, R59, UR15 ;  /* 0x0000000f3b3b7c20 */ /* 0x000fe20008410000 */
[----:B------:R-:W-:Y:S01]  /*db50*/  FSEL R8, R8, -INF , !P0 ;  /* 0xff80000008087808 */ /* 0x000fe20004000000 */
[----:B------:R-:W-:Y:S01]  /*db60*/  FMUL.FTZ R46, R46, UR15 ;  /* 0x0000000f2e2e7c20 */ /* 0x000fe20008410000 */
[-C--:B------:R-:W-:Y:S01]  /*db70*/  ISETP.GE.AND P4, PT, R72, R103.reuse, PT ;  /* 0x000000674800720c */ /* 0x080fe20003f86270 */
[----:B------:R-:W-:Y:S01]  /*db80*/  FMUL.FTZ R45, R45, UR15 ;  /* 0x0000000f2d2d7c20 */ /* 0x000fe20008410000 */
[C---:B------:R-:W-:Y:S01]  /*db90*/  ISETP.GE.AND P2, PT, R26.reuse, R102, PT ;  /* 0x000000661a00720c */ /* 0x040fe20003f46270 */
[----:B------:R-:W-:Y:S01]  /*dba0*/  MUFU.TANH R35, R35 ;  /* 0x0000002300237308 */ /* 0x000fe20000002400 */
[----:B------:R-:W-:Y:S01]  /*dbb0*/  ISETP.GE.AND P0, PT, R26, R103, PT ;  /* 0x000000671a00720c */ /* 0x000fe20003f06270 */
[----:B------:R-:W-:Y:S01]  /*dbc0*/  FMUL.FTZ R47, R47, UR15 ;  /* 0x0000000f2f2f7c20 */ /* 0x000fe20008410000 */
[----:B------:R-:W-:Y:S01]  /*dbd0*/  I2FP.F32.S32 R72, R72 ;  /* 0x0000004800487245 */ /* 0x000fe20000201400 */
[----:B------:R-:W-:Y:S01]  /*dbe0*/  FMUL.FTZ R40, R40, UR15 ;  /* 0x0000000f28287c20 */ /* 0x000fe20008410000 */
[----:B------:R-:W-:Y:S01]  /*dbf0*/  I2FP.F32.S32 R26, R26 ;  /* 0x0000001a001a7245 */ /* 0x000fe20000201400 */
[----:B------:R-:W-:Y:S01]  /*dc00*/  FMUL.FTZ R41, R41, UR15 ;  /* 0x0000000f29297c20 */ /* 0x000fe20008410000 */
[----:B------:R-:W-:Y:S01]  /*dc10*/  P2R R30, PR, RZ, 0x40 ;  /* 0x00000040ff1e7803 */ /* 0x000fe20000000000 */
[----:B------:R4:W-:Y:S01]  /*dc20*/  MUFU.TANH R15, R60 ;  /* 0x0000003c000f7308 */ /* 0x0009e20000002400 */
[----:B---3--:R-:W-:-:S02]  /*dc30*/  VIADD R22, R7, 0x18 ;  /* 0x0000001807167836 */ /* 0x008fc40000000000 */
[C---:B------:R-:W-:Y:S01]  /*dc40*/  FFMA.FTZ R74, R0.reuse, R72, R93 ;  /* 0x00000048004a7223 */ /* 0x040fe2000001005d */
[CC--:B-1----:R-:W-:Y:S01]  /*dc50*/  FFMA.FTZ R204, R0.reuse, R26.reuse, R33 ;  /* 0x0000001a00cc7223 */ /* 0x0c2fe20000010021 */
[----:B--2---:R-:W-:Y:S01]  /*dc60*/  FFMA.FTZ R89, R0, R26, R89 ;  /* 0x0000001a00597223 */ /* 0x004fe20000010059 */
[----:B------:R-:W-:Y:S01]  /*dc70*/  FSEL R10, R10, -INF , !P1 ;  /* 0xff8000000a0a7808 */ /* 0x000fe20004800000 */
[----:B------:R-:W-:Y:S01]  /*dc80*/  VIADD R26, R7, 0x28 ;  /* 0x00000028071a7836 */ /* 0x000fe20000000000 */
[C---:B------:R-:W-:Y:S01]  /*dc90*/  ISETP.GE.AND P3, PT, R22.reuse, R102, PT ;  /* 0x000000661600720c */ /* 0x040fe20003f66270 */
[----:B------:R-:W1:Y:S01]  /*dca0*/  MUFU.TANH R79, R79 ;  /* 0x0000004f004f7308 */ /* 0x000e620000002400 */
[-C--:B------:R-:W-:Y:S01]  /*dcb0*/  ISETP.GE.AND P5, PT, R22, R103.reuse, PT ;  /* 0x000000671600720c */ /* 0x080fe20003fa6270 */
[----:B------:R-:W-:Y:S01]  /*dcc0*/  FFMA.FTZ R72, R0, R72, R95 ;  /* 0x0000004800487223 */ /* 0x000fe2000001005f */
[----:B------:R-:W-:Y:S01]  /*dcd0*/  I2FP.F32.S32 R22, R22 ;  /* 0x0000001600167245 */ /* 0x000fe20000201400 */
[----:B------:R-:W-:Y:S01]  /*dce0*/  FMUL.FTZ R43, R43, UR15 ;  /* 0x0000000f2b2b7c20 */ /* 0x000fe20008410000 */
[----:B------:R-:W-:Y:S01]  /*dcf0*/  ISETP.GE.AND P6, PT, R28, R102, PT ;  /* 0x000000661c00720c */ /* 0x000fe20003fc6270 */
[----:B------:R-:W-:Y:S01]  /*dd00*/  FMUL.FTZ R17, R108, UR15 ;  /* 0x0000000f6c117c20 */ /* 0x000fe20008410000 */
[-C--:B------:R-:W-:Y:S01]  /*dd10*/  ISETP.GE.AND P1, PT, R28, R103.reuse, PT ;  /* 0x000000671c00720c */ /* 0x080fe20003f26270 */
[C---:B------:R-:W-:Y:S01]  /*dd20*/  FFMA.FTZ R77, R0.reuse, R22, R77 ;  /* 0x00000016004d7223 */ /* 0x040fe2000001004d */
[----:B------:R-:W-:Y:S01]  /*dd30*/  I2FP.F32.S32 R28, R28 ;  /* 0x0000001c001c7245 */ /* 0x000fe20000201400 */
[----:B------:R2:W-:Y:S01]  /*dd40*/  MUFU.TANH R25, R20 ;  /* 0x0000001400197308 */ /* 0x0005e20000002400 */
[----:B------:R-:W-:Y:S01]  /*dd50*/  FFMA.FTZ R22, R0, R22, R119 ;  /* 0x0000001600167223 */ /* 0x000fe20000010077 */
[----:B------:R-:W-:Y:S01]  /*dd60*/  FSEL R72, R72, -INF , !P4 ;  /* 0xff80000048487808 */ /* 0x000fe20006000000 */
[----:B------:R-:W-:Y:S01]  /*dd70*/  FMUL.FTZ R37, R37, UR15 ;  /* 0x0000000f25257c20 */ /* 0x000fe20008410000 */
[----:B----4-:R-:W-:Y:S01]  /*dd80*/  FSEL R60, R77, -INF , !P3 ;  /* 0xff8000004d3c7808 */ /* 0x010fe20005800000 */
[----:B------:R-:W-:Y:S01]  /*dd90*/  FMUL.FTZ R36, R36, UR15 ;  /* 0x0000000f24247c20 */ /* 0x000fe20008410000 */
[----:B------:R-:W-:Y:S01]  /*dda0*/  ISETP.NE.AND P3, PT, R30, RZ, PT ;  /* 0x000000ff1e00720c */ /* 0x000fe20003f65270 */
[----:B-1----:R-:W-:Y:S01]  /*ddb0*/  FFMA.FTZ R54, R0, R28, R79 ;  /* 0x0000001c00367223 */ /* 0x002fe2000001004f */
[----:B------:R-:W1:Y:S01]  /*ddc0*/  MUFU.TANH R73, R73 ;  /* 0x0000004900497308 */ /* 0x000e620000002400 */
[----:B------:R-:W-:Y:S01]  /*ddd0*/  FSEL R22, R22, -INF , !P5 ;  /* 0xff80000016167808 */ /* 0x000fe20006800000 */
[----:B------:R-:W-:Y:S01]  /*dde0*/  VIADD R30, R7, 0x29 ;  /* 0x00000029071e7836 */ /* 0x000fe20000000000 */
[----:B------:R-:W-:Y:S01]  /*ddf0*/  FSEL R74, R74, -INF , !P3 ;  /* 0xff8000004a4a7808 */ /* 0x000fe20005800000 */
[----:B------:R-:W-:Y:S01]  /*de00*/  FMUL.FTZ R38, R38, UR15 ;  /* 0x0000000f26267c20 */ /* 0x000fe20008410000 */
[-C--:B------:R-:W-:Y:S01]  /*de10*/  ISETP.GE.AND P3, PT, R26, R102.reuse, PT ;  /* 0x000000661a00720c */ /* 0x080fe20003f66270 */
[----:B------:R-:W-:Y:S01]  /*de20*/  FMUL.FTZ R39, R39, UR15 ;  /* 0x0000000f27277c20 */ /* 0x000fe20008410000 */
[----:B------:R-:W-:Y:S01]  /*de30*/  ISETP.GE.AND P5, PT, R112, R102, PT ;  /* 0x000000667000720c */ /* 0x000fe20003fa6270 */
[----:B------:R3:W-:Y:S01]  /*de40*/  MUFU.TANH R75, R18 ;  /* 0x00000012004b7308 */ /* 0x0007e20000002400 */
[----:B------:R-:W-:Y:S01]  /*de50*/  ISETP.GE.AND P4, PT, R26, R103, PT ;  /* 0x000000671a00720c */ /* 0x000fe20003f86270 */
[----:B--2---:R-:W-:Y:S01]  /*de60*/  FMUL.FTZ R20, R42, UR15 ;  /* 0x0000000f2a147c20 */ /* 0x004fe20008410000 */
[----:B------:R-:W-:Y:S01]  /*de70*/  I2FP.F32.S32 R26, R26 ;  /* 0x0000001a001a7245 */ /* 0x000fe20000201400 */
[----:B------:R-:W-:Y:S01]  /*de80*/  FMUL.FTZ R109, R109, UR15 ;  /* 0x0000000f6d6d7c20 */ /* 0x000fe20008410000 */
[----:B------:R-:W-:Y:S01]  /*de90*/  FSEL R54, R54, -INF , !P6 ;  /* 0xff80000036367808 */ /* 0x000fe20007000000 */
[----:B------:R-:W-:Y:S01]  /*dea0*/  FMUL.FTZ R111, R111, UR15 ;  /* 0x0000000f6f6f7c20 */ /* 0x000fe20008410000 */
[----:B------:R-:W-:Y:S01]  /*deb0*/  ISETP.GE.AND P6, PT, R30, R102, PT ;  /* 0x000000661e00720c */ /* 0x000fe20003fc6270 */
[----:B------:R2:W-:Y:S01]  /*dec0*/  MUFU.TANH R33, R16 ;  /* 0x0000001000217308 */ /* 0x0005e20000002400 */
[----:B-1----:R-:W-:Y:S01]  /*ded0*/  FFMA.FTZ R42, R0, R26, R73 ;  /* 0x0000001a002a7223 */ /* 0x002fe20000010049 */
[----:B------:R-:W-:Y:S01]  /*dee0*/  FSEL R204, R204, -INF , !P2 ;  /* 0xff800000cccc7808 */ /* 0x000fe20005000000 */
[----:B------:R-:W-:-:S05]  /*def0*/  FMUL.FTZ R14, R14, UR15 ;  /* 0x0000000f0e0e7c20 */ /* 0x000fca0008410000 */
[----:B------:R-:W1:Y:S01]  /*df00*/  MUFU.TANH R69, R85 ;  /* 0x0000005500457308 */ /* 0x000e620000002400 */
[----:B---3--:R-:W-:Y:S01]  /*df10*/  FFMA.FTZ R18, R0, R28, R35 ;  /* 0x0000001c00127223 */ /* 0x008fe20000010023 */
[----:B------:R-:W-:-:S04]  /*df20*/  VIADD R28, R7, 0x38 ;  /* 0x00000038071c7836 */ /* 0x000fc80000000000 */
[----:B------:R-:W-:Y:S02]  /*df30*/  FSEL R18, R18, -INF , !P1 ;  /* 0xff80000012127808 */ /* 0x000fe40004800000 */
[----:B------:R-:W3:Y:S01]  /*df40*/  MUFU.TANH R71, R86 ;  /* 0x0000005600477308 */ /* 0x000ee20000002400 */
[----:B--2---:R-:W-:Y:S02]  /*df50*/  P2R R16, PR, RZ, 0x8 ;  /* 0x00000008ff107803 */ /* 0x004fe40000000000 */
[-C--:B------:R-:W-:Y:S02]  /*df60*/  ISETP.GE.AND P3, PT, R30, R103.reuse, PT ;  /* 0x000000671e00720c */ /* 0x080fe40003f66270 */
[----:B------:R-:W-:Y:S02]  /*df70*/  ISETP.NE.AND P1, PT, R16, RZ, PT ;  /* 0x000000ff1000720c */ /* 0x000fe40003f25270 */
[----:B------:R-:W-:Y:S01]  /*df80*/  FSEL R16, R89, -INF , !P0 ;  /* 0xff80000059107808 */ /* 0x000fe20004000000 */
[----:B------:R-:W2:Y:S01]  /*df90*/  MUFU.TANH R3, R3 ;  /* 0x0000000300037308 */ /* 0x000ea20000002400 */
[----:B------:R-:W-:-:S02]  /*dfa0*/  ISETP.GE.AND P0, PT, R112, R103, PT ;  /* 0x000000677000720c */ /* 0x000fc40003f06270 */
[----:B------:R-:W-:Y:S02]  /*dfb0*/  I2FP.F32.S32 R112, R112 ;  /* 0x0000007000707245 */ /* 0x000fe40000201400 */
[----:B------:R-:W-:Y:S02]  /*dfc0*/  I2FP.F32.S32 R30, R30 ;  /* 0x0000001e001e7245 */ /* 0x000fe40000201400 */
[----:B------:R-:W-:Y:S01]  /*dfd0*/  FSEL R42, R42, -INF , !P1 ;  /* 0xff8000002a2a7808 */ /* 0x000fe20004800000 */
[CC--:B------:R-:W-:Y:S01]  /*dfe0*/  FFMA.FTZ R25, R0.reuse, R112.reuse, R25 ;  /* 0x0000007000197223 */ /* 0x0c0fe20000010019 */
[----:B------:R-:W-:Y:S01]  /*dff0*/  MUFU.TANH R21, R21 ;  /* 0x0000001500157308 */ /* 0x000fe20000002400 */
[C---:B------:R-:W-:Y:S01]  /*e000*/  FFMA.FTZ R112, R0.reuse, R112, R19 ;  /* 0x0000007000707223 */ /* 0x040fe20000010013 */
[C---:B------:R-:W-:Y:S02]  /*e010*/  VIADD R19, R7.reuse, 0x31 ;  /* 0x0000003107137836 */ /* 0x040fe40000000000 */
[C---:B-1----:R-:W-:Y:S01]  /*e020*/  FFMA.FTZ R32, R0.reuse, R30, R69 ;  /* 0x0000001e00207223 */ /* 0x042fe20000010045 */
[----:B---3--:R-:W-:Y:S01]  /*e030*/  FFMA.FTZ R71, R0, R26, R71 ;  /* 0x0000001a00477223 */ /* 0x008fe20000010047 */
[----:B------:R-:W-:Y:S01]  /*e040*/  VIADD R26, R7, 0x39 ;  /* 0x00000039071a7836 */ /* 0x000fe20000000000 */
[----:B------:R-:W-:Y:S01]  /*e050*/  FSEL R112, R112, -INF , !P0 ;  /* 0xff80000070707808 */ /* 0x000fe20004000000 */
[----:B------:R-:W1:Y:S01]  /*e060*/  MUFU.TANH R27, R27 ;  /* 0x0000001b001b7308 */ /* 0x000e620000002400 */
[----:B------:R-:W-:Y:S01]  /*e070*/  ISETP.GE.AND P1, PT, R19, R102, PT ;  /* 0x000000661300720c */ /* 0x000fe20003f26270 */
[----:B--2---:R-:W-:Y:S01]  /*e080*/  FFMA.FTZ R30, R0, R30, R3 ;  /* 0x0000001e001e7223 */ /* 0x004fe20000010003 */
[----:B------:R-:W-:-:S02]  /*e090*/  FSEL R202, R71, -INF , !P4 ;  /* 0xff80000047ca7808 */ /* 0x000fc40006000000 */
[-C--:B------:R-:W-:Y:S02]  /*e0a0*/  ISETP.GE.AND P4, PT, R28, R102.reuse, PT ;  /* 0x000000661c00720c */ /* 0x080fe40003f86270 */
[----:B------:R-:W-:Y:S01]  /*e0b0*/  FSEL R30, R30, -INF , !P3 ;  /* 0xff8000001e1e7808 */ /* 0x000fe20005800000 */
[----:B------:R-:W2:Y:S01]  /*e0c0*/  MUFU.TANH R29, R29 ;  /* 0x0000001d001d7308 */ /* 0x000ea20000002400 */
[-C--:B------:R-:W-:Y:S02]  /*e0d0*/  ISETP.GE.AND P2, PT, R28, R103.reuse, PT ;  /* 0x000000671c00720c */ /* 0x080fe40003f46270 */
[C---:B------:R-:W-:Y:S02]  /*e0e0*/  ISETP.GE.AND P3, PT, R26.reuse, R102, PT ;  /* 0x000000661a00720c */ /* 0x040fe40003f66270 */
[----:B------:R-:W-:Y:S02]  /*e0f0*/  ISETP.GE.AND P0, PT, R26, R103, PT ;  /* 0x000000671a00720c */ /* 0x000fe40003f06270 */
[----:B------:R-:W-:Y:S01]  /*e100*/  I2FP.F32.S32 R28, R28 ;  /* 0x0000001c001c7245 */ /* 0x000fe20000201400 */
[----:B------:R-:W3:Y:S01]  /*e110*/  MUFU.TANH R53, R53 ;  /* 0x0000003500357308 */ /* 0x000ee20000002400 */
[----:B------:R-:W-:-:S02]  /*e120*/  I2FP.F32.S32 R26, R26 ;  /* 0x0000001a001a7245 */ /* 0x000fc40000201400 */
[----:B------:R-:W-:Y:S01]  /*e130*/  FSEL R114, R25, -INF , !P5 ;  /* 0xff80000019727808 */ /* 0x000fe20006800000 */
[----:B-1----:R-:W-:Y:S01]  /*e140*/  FFMA.FTZ R27, R0, R28, R27 ;  /* 0x0000001c001b7223 */ /* 0x002fe2000001001b */
[----:B------:R-:W-:Y:S01]  /*e150*/  FSEL R32, R32, -INF , !P6 ;  /* 0xff80000020207808 */ /* 0x000fe20007000000 */
[CC--:B------:R-:W-:Y:S01]  /*e160*/  FFMA.FTZ R55, R0.reuse, R26.reuse, R55 ;  /* 0x0000001a00377223 */ /* 0x0c0fe20000010037 */
[C---:B------:R-:W-:Y:S01]  /*e170*/  VIADD R25, R7.reuse, 0x58 ;  /* 0x0000005807197836 */ /* 0x040fe20000000000 */
[----:B------:R1:W-:Y:S01]  /*e180*/  MUFU.TANH R3, R48 ;  /* 0x0000003000037308 */ /* 0x0003e20000002400 */
[----:B--2---:R-:W-:Y:S01]  /*e190*/  FFMA.FTZ R29, R0, R26, R29 ;  /* 0x0000001a001d7223 */ /* 0x004fe2000001001d */
[----:B------:R-:W-:Y:S01]  /*e1a0*/  VIADD R26, R7, 0x48 ;  /* 0x00000048071a7836 */ /* 0x000fe20000000000 */
[----:B------:R-:W-:Y:S02]  /*e1b0*/  FSEL R110, R27, -INF , !P4 ;  /* 0xff8000001b6e7808 */ /* 0x000fe40006000000 */
[----:B------:R-:W-:-:S02]  /*e1c0*/  FSEL R194, R55, -INF , !P0 ;  /* 0xff80000037c27808 */ /* 0x000fc40004000000 */
[----:B------:R-:W-:Y:S01]  /*e1d0*/  FSEL R198, R29, -INF , !P3 ;  /* 0xff8000001dc67808 */ /* 0x000fe20005800000 */
[----:B------:R-:W-:Y:S01]  /*e1e0*/  MUFU.TANH R13, R66 ;  /* 0x00000042000d7308 */ /* 0x000fe20000002400 */
[----:B---3--:R-:W-:Y:S01]  /*e1f0*/  FFMA.FTZ R53, R0, R28, R53 ;  /* 0x0000001c00357223 */ /* 0x008fe20000010035 */
[----:B------:R-:W-:Y:S01]  /*e200*/  VIADD R28, R7, 0x41 ;  /* 0x00000041071c7836 */ /* 0x000fe20000000000 */
[C---:B------:R-:W-:Y:S02]  /*e210*/  ISETP.GE.AND P3, PT, R26.reuse, R102, PT ;  /* 0x000000661a00720c */ /* 0x040fe40003f66270 */
[----:B------:R-:W-:Y:S02]  /*e220*/  ISETP.GE.AND P0, PT, R26, R103, PT ;  /* 0x000000671a00720c */ /* 0x000fe40003f06270 */
[----:B------:R-:W-:Y:S01]  /*e230*/  FSEL R116, R53, -INF , !P2 ;  /* 0xff80000035747808 */ /* 0x000fe20005000000 */
[----:B------:R-:W-:Y:S01]  /*e240*/  MUFU.TANH R31, R64 ;  /* 0x00000040001f7308 */ /* 0x000fe20000002400 */
[----:B-1----:R-:W-:-:S02]  /*e250*/  P2R R48, PR, RZ, 0x2 ;  /* 0x00000002ff307803 */ /* 0x002fc40000000000 */
[----:B------:R-:W-:Y:S02]  /*e260*/  ISETP.GE.AND P1, PT, R19, R103, PT ;  /* 0x000000671300720c */ /* 0x000fe40003f26270 */
[----:B------:R-:W-:Y:S02]  /*e270*/  I2FP.F32.S32 R19, R19 ;  /* 0x0000001300137245 */ /* 0x000fe40000201400 */
[C---:B------:R-:W-:Y:S01]  /*e280*/  ISETP.GE.AND P4, PT, R28.reuse, R102, PT ;  /* 0x000000661c00720c */ /* 0x040fe20003f86270 */
[----:B------:R-:W1:Y:S01]  /*e290*/  MUFU.TANH R67, R67 ;  /* 0x0000004300437308 */ /* 0x000e620000002400 */
[----:B------:R-:W-:Y:S01]  /*e2a0*/  ISETP.GE.AND P2, PT, R28, R103, PT ;  /* 0x000000671c00720c */ /* 0x000fe20003f46270 */
[CC--:B------:R-:W-:Y:S01]  /*e2b0*/  FFMA.FTZ R9, R0.reuse, R19.reuse, R9 ;  /* 0x0000001300097223 */ /* 0x0c0fe20000010009 */
[----:B------:R-:W-:Y:S01]  /*e2c0*/  FFMA.FTZ R21, R0, R19, R21 ;  /* 0x0000001300157223 */ /* 0x000fe20000010015 */
[----:B------:R-:W-:Y:S01]  /*e2d0*/  VIADD R19, R7, 0x40 ;  /* 0x0000004007137836 */ /* 0x000fe20000000000 */
[----:B------:R-:W-:-:S02]  /*e2e0*/  I2FP.F32.S32 R28, R28 ;  /* 0x0000001c001c7245 */ /* 0x000fc40000201400 */
[----:B------:R-:W-:Y:S01]  /*e2f0*/  I2FP.F32.S32 R26, R26 ;  /* 0x0000001a001a7245 */ /* 0x000fe20000201400 */
[----:B------:R-:W2:Y:S01]  /*e300*/  MUFU.TANH R65, R65 ;  /* 0x0000004100417308 */ /* 0x000ea20000002400 */
[----:B------:R-:W-:Y:S01]  /*e310*/  FSEL R196, R21, -INF , !P1 ;  /* 0xff80000015c47808 */ /* 0x000fe20004800000 */
[----:B------:R-:W-:Y:S01]  /*e320*/  VIADD R21, R7, 0x49 ;  /* 0x0000004907157836 */ /* 0x000fe20000000000 */
[C---:B------:R-:W-:Y:S01]  /*e330*/  ISETP.GE.AND P5, PT, R19.reuse, R102, PT ;  /* 0x000000661300720c */ /* 0x040fe20003fa6270 */
[CC--:B------:R-:W-:Y:S01]  /*e340*/  FFMA.FTZ R154, R0.reuse, R26.reuse, R15 ;  /* 0x0000001a009a7223 */ /* 0x0c0fe2000001000f */
[----:B------:R-:W-:Y:S01]  /*e350*/  ISETP.GE.AND P1, PT, R19, R103, PT ;  /* 0x000000671300720c */ /* 0x000fe20003f26270 */
[----:B------:R-:W-:Y:S01]  /*e360*/  FFMA.FTZ R75, R0, R26, R75 ;  /* 0x0000001a004b7223 */ /* 0x000fe2000001004b */
[----:B------:R-:W-:Y:S01]  /*e370*/  I2FP.F32.S32 R19, R19 ;  /* 0x0000001300137245 */ /* 0x000fe20000201400 */
[----:B------:R-:W3:Y:S01]  /*e380*/  MUFU.TANH R61, R61 ;  /* 0x0000003d003d7308 */ /* 0x000ee20000002400 */
[----:B------:R-:W-:Y:S01]  /*e390*/  ISETP.NE.AND P6, PT, R48, RZ, PT ;  /* 0x000000ff3000720c */ /* 0x000fe20003fc5270 */
[----:B-1----:R-:W-:Y:S01]  /*e3a0*/  FFMA.FTZ R67, R0, R28, R67 ;  /* 0x0000001c00437223 */ /* 0x002fe20000010043 */
[----:B------:R-:W-:-:S02]  /*e3b0*/  VIADD R26, R7, 0x50 ;  /* 0x00000050071a7836 */ /* 0x000fc40000000000 */
[CC--:B------:R-:W-:Y:S01]  /*e3c0*/  FFMA.FTZ R13, R0.reuse, R19.reuse, R13 ;  /* 0x00000013000d7223 */ /* 0x0c0fe2000001000d */
[C---:B------:R-:W-:Y:S01]  /*e3d0*/  FFMA.FTZ R31, R0.reuse, R19, R31 ;  /* 0x00000013001f7223 */ /* 0x040fe2000001001f */
[----:B------:R-:W-:Y:S01]  /*e3e0*/  FSEL R200, R9, -INF , !P6 ;  /* 0xff80000009c87808 */ /* 0x000fe20007000000 */
[----:B------:R-:W-:Y:S01]  /*e3f0*/  VIADD R19, R7, 0x51 ;  /* 0x0000005107137836 */ /* 0x000fe20000000000 */
[----:B------:R-:W1:Y:S01]  /*e400*/  MUFU.TANH R63, R63 ;  /* 0x0000003f003f7308 */ /* 0x000e620000002400 */
[----:B------:R-:W-:Y:S01]  /*e410*/  FSEL R148, R13, -INF , !P1 ;  /* 0xff8000000d947808 */ /* 0x000fe20004800000 */
[----:B--2---:R-:W-:Y:S01]  /*e420*/  FFMA.FTZ R65, R0, R28, R65 ;  /* 0x0000001c00417223 */ /* 0x004fe20000010041 */
[C---:B------:R-:W-:Y:S02]  /*e430*/  ISETP.GE.AND P6, PT, R21.reuse, R102, PT ;  /* 0x000000661500720c */ /* 0x040fe40003fc6270 */
[----:B------:R-:W-:Y:S02]  /*e440*/  ISETP.GE.AND P1, PT, R21, R103, PT ;  /* 0x000000671500720c */ /* 0x000fe40003f26270 */
[----:B------:R-:W-:Y:S01]  /*e450*/  FSEL R192, R31, -INF , !P5 ;  /* 0xff8000001fc07808 */ /* 0x000fe20006800000 */
[----:B------:R-:W2:Y:S01]  /*e460*/  MUFU.TANH R35, R58 ;  /* 0x0000003a00237308 */ /* 0x000ea20000002400 */
[----:B------:R-:W-:-:S02]  /*e470*/  I2FP.F32.S32 R21, R21 ;  /* 0x0000001500157245 */ /* 0x000fc40000201400 */
[----:B------:R-:W-:Y:S02]  /*e480*/  FSEL R144, R67, -INF , !P2 ;  /* 0xff80000043907808 */ /* 0x000fe40005000000 */
[----:B------:R-:W-:Y:S01]  /*e490*/  ISETP.GE.AND P5, PT, R26, R102, PT ;  /* 0x000000661a00720c */ /* 0x000fe20003fa6270 */
[----:B---3--:R-:W-:Y:S01]  /*e4a0*/  FFMA.FTZ R61, R0, R21, R61 ;  /* 0x00000015003d7223 */ /* 0x008fe2000001003d */
[----:B------:R-:W-:Y:S01]  /*e4b0*/  ISETP.GE.AND P2, PT, R26, R103, PT ;  /* 0x000000671a00720c */ /* 0x000fe20003f46270 */
[----:B------:R-:W3:Y:S01]  /*e4c0*/  MUFU.TANH R57, R57 ;  /* 0x0000003900397308 */ /* 0x000ee20000002400 */
[----:B------:R-:W-:Y:S01]  /*e4d0*/  I2FP.F32.S32 R26, R26 ;  /* 0x0000001a001a7245 */ /* 0x000fe20000201400 */
[C---:B-1----:R-:W-:Y:S01]  /*e4e0*/  FFMA.FTZ R63, R0.reuse, R21, R63 ;  /* 0x00000015003f7223 */ /* 0x042fe2000001003f */
[----:B------:R-:W-:Y:S01]  /*e4f0*/  I2FP.F32.S32 R28, R19 ;  /* 0x00000013001c7245 */ /* 0x000fe20000201400 */
[----:B------:R-:W-:Y:S01]  /*e500*/  VIADD R21, R7, 0x60 ;  /* 0x0000006007157836 */ /* 0x000fe20000000000 */
[----:B------:R-:W-:Y:S01]  /*e510*/  FSEL R150, R61, -INF , !P6 ;  /* 0xff8000003d967808 */ /* 0x000fe20007000000 */
[CC--:B------:R-:W-:Y:S01]  /*e520*/  FFMA.FTZ R33, R0.reuse, R26.reuse, R33 ;  /* 0x0000001a00217223 */ /* 0x0c0fe20000010021 */
[----:B------:R-:W-:Y:S01]  /*e530*/  FSEL R146, R63, -INF , !P1 ;  /* 0xff8000003f927808 */ /* 0x000fe20004800000 */
[----:B------:R-:W1:Y:S01]  /*e540*/  MUFU.TANH R59, R59 ;  /* 0x0000003b003b7308 */ /* 0x000e620000002400 */
[----:B--2---:R-:W-:Y:S01]  /*e550*/  FFMA.FTZ R35, R0, R26, R35 ;  /* 0x0000001a00237223 */ /* 0x004fe20000010023 */
[----:B------:R-:W-:Y:S01]  /*e560*/  VIADD R26, R7, 0x59 ;  /* 0x00000059071a7836 */ /* 0x000fe20000000000 */
[----:B------:R-:W-:-:S02]  /*e570*/  FSEL R190, R65, -INF , !P4 ;  /* 0xff80000041be7808 */ /* 0x000fc40006000000 */
[----:B------:R-:W-:Y:S02]  /*e580*/  FSEL R142, R75, -INF , !P0 ;  /* 0xff8000004b8e7808 */ /* 0x000fe40004000000 */
[C---:B------:R-:W-:Y:S01]  /*e590*/  ISETP.GE.AND P6, PT, R25.reuse, R102, PT ;  /* 0x000000661900720c */ /* 0x040fe20003fc6270 */
[----:B------:R-:W2:Y:S01]  /*e5a0*/  MUFU.TANH R49, R49 ;  /* 0x0000003100317308 */ /* 0x000ea20000002400 */
[----:B---3--:R-:W-:Y:S01]  /*e5b0*/  FFMA.FTZ R57, R0, R28, R57 ;  /* 0x0000001c00397223 */ /* 0x008fe20000010039 */
[-C--:B------:R-:W-:Y:S02]  /*e5c0*/  ISETP.GE.AND P1, PT, R25, R103.reuse, PT ;  /* 0x000000671900720c */ /* 0x080fe40003f26270 */
[----:B------:R-:W-:Y:S02]  /*e5d0*/  FSEL R154, R154, -INF , !P3 ;  /* 0xff8000009a9a7808 */ /* 0x000fe40005800000 */
[C---:B------:R-:W-:Y:S02]  /*e5e0*/  ISETP.GE.AND P4, PT, R19.reuse, R102, PT ;  /* 0x000000661300720c */ /* 0x040fe40003f86270 */
[----:B------:R-:W3:Y:S01]  /*e5f0*/  MUFU.TANH R51, R51 ;  /* 0x0000003300337308 */ /* 0x000ee20000002400 */
[----:B-1----:R-:W-:Y:S01]  /*e600*/  FFMA.FTZ R59, R0, R28, R59 ;  /* 0x0000001c003b7223 */ /* 0x002fe2000001003b */
[----:B------:R-:W-:-:S02]  /*e610*/  ISETP.GE.AND P0, PT, R19, R103, PT ;  /* 0x000000671300720c */ /* 0x000fc40003f06270 */
[----:B------:R-:W-:Y:S02]  /*e620*/  I2FP.F32.S32 R25, R25 ;  /* 0x0000001900197245 */ /* 0x000fe40000201400 */
[----:B------:R-:W-:Y:S02]  /*e630*/  FSEL R140, R33, -INF , !P5 ;  /* 0xff800000218c7808 */ /* 0x000fe40006800000 */
[----:B------:R-:W-:Y:S01]  /*e640*/  MUFU.TANH R9, R44 ;  /* 0x0000002c00097308 */ /* 0x000fe20000002400 */
[----:B------:R-:W-:Y:S01]  /*e650*/  ISETP.GE.AND P5, PT, R26, R102, PT ;  /* 0x000000661a00720c */ /* 0x000fe20003fa6270 */
[----:B------:R-:W-:Y:S01]  /*e660*/  FFMA.FTZ R136, R0, R25, R3 ;  /* 0x0000001900887223 */ /* 0x000fe20000010003 */
[-C--:B------:R-:W-:Y:S02]  /*e670*/  ISETP.GE.AND P3, PT, R26, R103.reuse, PT ;  /* 0x000000671a00720c */ /* 0x080fe40003f66270 */
[----:B------:R-:W-:Y:S02]  /*e680*/  I2FP.F32.S32 R26, R26 ;  /* 0x0000001a001a7245 */ /* 0x000fe40000201400 */
[----:B------:R-:W-:Y:S01]  /*e690*/  FSEL R138, R57, -INF , !P4 ;  /* 0xff800000398a7808 */ /* 0x000fe20006000000 */
[----:B------:R-:W-:Y:S01]  /*e6a0*/  MUFU.TANH R15, R46 ;  /* 0x0000002e000f7308 */ /* 0x000fe20000002400 */
[----:B------:R-:W-:Y:S01]  /*e6b0*/  FSEL R130, R59, -INF , !P0 ;  /* 0xff8000003b827808 */ /* 0x000fe20004000000 */
[C---:B--2---:R-:W-:Y:S01]  /*e6c0*/  FFMA.FTZ R49, R0.reuse, R26, R49 ;  /* 0x0000001a00317223 */ /* 0x044fe20000010031 */
[C---:B------:R-:W-:Y:S01]  /*e6d0*/  ISETP.GE.AND P4, PT, R21.reuse, R102, PT ;  /* 0x000000661500720c */ /* 0x040fe20003f86270 */
[----:B---3--:R-:W-:Y:S01]  /*e6e0*/  FFMA.FTZ R51, R0, R26, R51 ;  /* 0x0000001a00337223 */ /* 0x008fe20000010033 */
[----:B------:R-:W-:-:S02]  /*e6f0*/  ISETP.GE.AND P0, PT, R21, R103, PT ;  /* 0x000000671500720c */ /* 0x000fc40003f06270 */
[----:B------:R-:W-:Y:S01]  /*e700*/  FSEL R132, R35, -INF , !P2 ;  /* 0xff80000023847808 */ /* 0x000fe20005000000 */
[----:B------:R-:W1:Y:S01]  /*e710*/  MUFU.TANH R23, R23 ;  /* 0x0000001700177308 */ /* 0x000e620000002400 */
[----:B------:R-:W-:Y:S02]  /*e720*/  FSEL R136, R136, -INF , !P6 ;  /* 0xff80000088887808 */ /* 0x000fe40007000000 */
[----:B------:R-:W-:Y:S02]  /*e730*/  FSEL R134, R49, -INF , !P5 ;  /* 0xff80000031867808 */ /* 0x000fe40006800000 */
[----:B------:R-:W-:-:S03]  /*e740*/  FSEL R118, R51, -INF , !P3 ;  /* 0xff80000033767808 */ /* 0x000fc60005800000 */
[----:B------:R-:W2:Y:S08]  /*e750*/  MUFU.TANH R45, R45 ;  /* 0x0000002d002d7308 */ /* 0x000eb00000002400 */
[----:B------:R-:W3:Y:S01]  /*e760*/  MUFU.TANH R47, R47 ;  /* 0x0000002f002f7308 */ /* 0x000ee20000002400 */
[----:B-1----:R-:W-:-:S05]  /*e770*/  FFMA.FTZ R23, R0, R25, R23 ;  /* 0x0000001900177223 */ /* 0x002fca0000010017 */
[----:B------:R-:W-:Y:S02]  /*e780*/  FSEL R128, R23, -INF , !P1 ;  /* 0xff80000017807808 */ /* 0x000fe40004800000 */
[----:B------:R1:W-:Y:S08]  /*e790*/  MUFU.TANH R19, R20 ;  /* 0x0000001400137308 */ /* 0x0003f00000002400 */
[----:B------:R-:W4:Y:S08]  /*e7a0*/  MUFU.TANH R13, R40 ;  /* 0x00000028000d7308 */ /* 0x000f300000002400 */
[----:B------:R-:W4:Y:S01]  /*e7b0*/  MUFU.TANH R41, R41 ;  /* 0x0000002900297308 */ /* 0x000f220000002400 */
[----:B-1----:R-:W-:Y:S01]  /*e7c0*/  I2FP.F32.S32 R20, R21 ;  /* 0x0000001500147245 */ /* 0x002fe20000201400 */
[----:B------:R-:W-:-:S04]  /*e7d0*/  VIADD R21, R7, 0x61 ;  /* 0x0000006107157836 */ /* 0x000fc80000000000 */
[CC--:B------:R-:W-:Y:S01]  /*e7e0*/  FFMA.FTZ R108, R0.reuse, R20.reuse, R9 ;  /* 0x00000014006c7223 */ /* 0x0c0fe20000010009 */
[----:B------:R-:W-:Y:S01]  /*e7f0*/  FFMA.FTZ R64, R0, R20, R15 ;  /* 0x0000001400407223 */ /* 0x000fe2000001000f */
[----:B------:R-:W1:Y:S01]  /*e800*/  MUFU.TANH R43, R43 ;  /* 0x0000002b002b7308 */ /* 0x000e620000002400 */
[----:B------:R-:W-:Y:S01]  /*e810*/  VIADD R20, R7, 0x68 ;  /* 0x0000006807147836 */ /* 0x000fe20000000000 */
[-C--:B------:R-:W-:Y:S01]  /*e820*/  ISETP.GE.AND P6, PT, R21, R102.reuse, PT ;  /* 0x000000661500720c */ /* 0x080fe20003fc6270 */
[----:B------:R-:W-:Y:S01]  /*e830*/  VIADD R15, R7, 0x69 ;  /* 0x00000069070f7836 */ /* 0x000fe20000000000 */
[----:B------:R-:W-:Y:S02]  /*e840*/  ISETP.GE.AND P2, PT, R21, R103, PT ;  /* 0x000000671500720c */ /* 0x000fe40003f46270 */
[----:B------:R-:W-:Y:S02]  /*e850*/  I2FP.F32.S32 R21, R21 ;  /* 0x0000001500157245 */ /* 0x000fe40000201400 */
[----:B------:R-:W1:Y:S01]  /*e860*/  MUFU.TANH R17, R17 ;  /* 0x0000001100117308 */ /* 0x000e620000002400 */
[----:B------:R-:W-:-:S02]  /*e870*/  ISETP.GE.AND P5, PT, R20, R102, PT ;  /* 0x000000661400720c */ /* 0x000fc40003fa6270 */
[----:B------:R-:W-:Y:S01]  /*e880*/  ISETP.GE.AND P3, PT, R20, R103, PT ;  /* 0x000000671400720c */ /* 0x000fe20003f66270 */
[CC--:B--2---:R-:W-:Y:S01]  /*e890*/  FFMA.FTZ R45, R0.reuse, R21.reuse, R45 ;  /* 0x00000015002d7223 */ /* 0x0c4fe2000001002d */
[----:B------:R-:W-:Y:S01]  /*e8a0*/  I2FP.F32.S32 R20, R20 ;  /* 0x0000001400147245 */ /* 0x000fe20000201400 */
[----:B---3--:R-:W-:Y:S01]  /*e8b0*/  FFMA.FTZ R47, R0, R21, R47 ;  /* 0x00000015002f7223 */ /* 0x008fe2000001002f */
[----:B------:R-:W-:Y:S01]  /*e8c0*/  FSEL R108, R108, -INF , !P4 ;  /* 0xff8000006c6c7808 */ /* 0x000fe20006000000 */
[----:B------:R-:W2:Y:S01]  /*e8d0*/  MUFU.TANH R3, R36 ;  /* 0x0000002400037308 */ /* 0x000ea20000002400 */
[----:B------:R-:W-:Y:S01]  /*e8e0*/  ISETP.GE.AND P4, PT, R15, R102, PT ;  /* 0x000000660f00720c */ /* 0x000fe20003f86270 */
[----:B------:R-:W-:Y:S01]  /*e8f0*/  VIADD R21, R7, 0x70 ;  /* 0x0000007007157836 */ /* 0x000fe20000000000 */
[----:B------:R-:W-:Y:S01]  /*e900*/  ISETP.GE.AND P1, PT, R15, R103, PT ;  /* 0x000000670f00720c */ /* 0x000fe20003f26270 */
[----:B----4-:R-:W-:Y:S01]  /*e910*/  FFMA.FTZ R13, R0, R20, R13 ;  /* 0x00000014000d7223 */ /* 0x010fe2000001000d */
[----:B------:R-:W-:Y:S01]  /*e920*/  I2FP.F32.S32 R26, R15 ;  /* 0x0000000f001a7245 */ /* 0x000fe20000201400 */
[----:B------:R-:W-:-:S02]  /*e930*/  VIADD R15, R7, 0x78 ;  /* 0x00000078070f7836 */ /* 0x000fc40000000000 */
[C---:B------:R-:W-:Y:S01]  /*e940*/  FFMA.FTZ R19, R0.reuse, R20, R19 ;  /* 0x0000001400137223 */ /* 0x040fe20000010013 */
[----:B------:R-:W-:Y:S01]  /*e950*/  MUFU.TANH R37, R37 ;  /* 0x0000002500257308 */ /* 0x000fe20000002400 */
[----:B------:R-:W-:Y:S02]  /*e960*/  VIADD R20, R7, 0x71 ;  /* 0x0000007107147836 */ /* 0x000fe40000000000 */
[CC--:B------:R-:W-:Y:S01]  /*e970*/  FFMA.FTZ R41, R0.reuse, R26.reuse, R41 ;  /* 0x0000001a00297223 */ /* 0x0c0fe20000010029 */
[----:B-1----:R-:W-:Y:S01]  /*e980*/  FFMA.FTZ R43, R0, R26, R43 ;  /* 0x0000001a002b7223 */ /* 0x002fe2000001002b */
[----:B------:R-:W-:Y:S02]  /*e990*/  FSEL R106, R45, -INF , !P6 ;  /* 0xff8000002d6a7808 */ /* 0x000fe40007000000 */
[----:B------:R-:W-:Y:S01]  /*e9a0*/  I2FP.F32.S32 R26, R15 ;  /* 0x0000000f001a7245 */ /* 0x000fe20000201400 */
[----:B------:R-:W1:Y:S01]  /*e9b0*/  MUFU.TANH R9, R38 ;  /* 0x0000002600097308 */ /* 0x000e620000002400 */
[----:B------:R-:W-:-:S02]  /*e9c0*/  ISETP.GE.AND P6, PT, R21, R102, PT ;  /* 0x000000661500720c */ /* 0x000fc40003fc6270 */
[----:B------:R-:W-:Y:S01]  /*e9d0*/  FSEL R64, R64, -INF , !P0 ;  /* 0xff80000040407808 */ /* 0x000fe20004000000 */
[----:B------:R-:W-:Y:S01]  /*e9e0*/  FFMA.FTZ R17, R0, R26, R17 ;  /* 0x0000001a00117223 */ /* 0x000fe20000010011 */
[----:B------:R-:W-:Y:S02]  /*e9f0*/  FSEL R48, R47, -INF , !P2 ;  /* 0xff8000002f307808 */ /* 0x000fe40005000000 */
[----:B------:R-:W-:Y:S01]  /*ea00*/  FSEL R104, R13, -INF , !P5 ;  /* 0xff8000000d687808 */ /* 0x000fe20006800000 */
[----:B------:R-:W3:Y:S01]  /*ea10*/  MUFU.TANH R39, R39 ;  /* 0x0000002700277308 */ /* 0x000ee20000002400 */
[-C--:B------:R-:W-:Y:S02]  /*ea20*/  ISETP.GE.AND P0, PT, R21, R103.reuse, PT ;  /* 0x000000671500720c */ /* 0x080fe40003f06270 */
[C---:B------:R-:W-:Y:S02]  /*ea30*/  ISETP.GE.AND P2, PT, R20.reuse, R102, PT ;  /* 0x000000661400720c */ /* 0x040fe40003f46270 */
[----:B------:R-:W-:-:S02]  /*ea40*/  ISETP.GE.AND P5, PT, R20, R103, PT ;  /* 0x000000671400720c */ /* 0x000fc40003fa6270 */
[----:B------:R-:W-:Y:S01]  /*ea50*/  I2FP.F32.S32 R21, R21 ;  /* 0x0000001500157245 */ /* 0x000fe20000201400 */
[----:B------:R-:W4:Y:S01]  /*ea60*/  MUFU.TANH R11, R11 ;  /* 0x0000000b000b7308 */ /* 0x000f220000002400 */
[----:B------:R-:W-:Y:S02]  /*ea70*/  I2FP.F32.S32 R20, R20 ;  /* 0x0000001400147245 */ /* 0x000fe40000201400 */
[----:B------:R-:W-:Y:S01]  /*ea80*/  P2R R23, PR, RZ, 0x40 ;  /* 0x00000040ff177803 */ /* 0x000fe20000000000 */
[CC--:B--2---:R-:W-:Y:S01]  /*ea90*/  FFMA.FTZ R3, R0.reuse, R21.reuse, R3 ;  /* 0x0000001500037223 */ /* 0x0c4fe20000010003 */
[----:B------:R-:W-:Y:S01]  /*eaa0*/  ISETP.GE.AND P6, PT, R15, R102, PT ;  /* 0x000000660f00720c */ /* 0x000fe20003fc6270 */
[C---:B-1----:R-:W-:Y:S01]  /*eab0*/  FFMA.FTZ R9, R0.reuse, R21, R9 ;  /* 0x0000001500097223 */ /* 0x042fe20000010009 */
[----:B------:R-:W-:Y:S01]  /*eac0*/  FSEL R66, R41, -INF , !P4 ;  /* 0xff80000029427808 */ /* 0x000fe20006000000 */
[----:B------:R1:W2:Y:S01]  /*ead0*/  MUFU.TANH R13, R14 ;  /* 0x0000000e000d7308 */ /* 0x0002a20000002400 */
[CC--:B------:R-:W-:Y:S01]  /*eae0*/  FFMA.FTZ R37, R0.reuse, R20.reuse, R37 ;  /* 0x0000001400257223 */ /* 0x0c0fe20000010025 */
[----:B------:R-:W-:Y:S01]  /*eaf0*/  ISETP.NE.AND P4, PT, R23, RZ, PT ;  /* 0x000000ff1700720c */ /* 0x000fe20003f85270 */
[----:B---3--:R-:W-:Y:S01]  /*eb00*/  FFMA.FTZ R20, R0, R20, R39 ;  /* 0x0000001400147223 */ /* 0x008fe20000010027 */
[----:B------:R-:W-:-:S02]  /*eb10*/  FSEL R38, R17, -INF , !P6 ;  /* 0xff80000011267808 */ /* 0x000fc40007000000 */
[----:B------:R-:W-:Y:S02]  /*eb20*/  ISETP.GT.AND P6, PT, R188, R175, PT ;  /* 0x000000afbc00720c */ /* 0x000fe40003fc4270 */
[----:B------:R-:W3:Y:S01]  /*eb30*/  MUFU.TANH R109, R109 ;  /* 0x0000006d006d7308 */ /* 0x000ee20000002400 */
[----:B------:R-:W-:Y:S01]  /*eb40*/  FSEL R44, R43, -INF , !P1 ;  /* 0xff8000002b2c7808 */ /* 0x000fe20004800000 */
[----:B----4-:R-:W-:Y:S01]  /*eb50*/  FFMA.FTZ R11, R0, R26, R11 ;  /* 0x0000001a000b7223 */ /* 0x010fe2000001000b */
[----:B------:R-:W-:Y:S02]  /*eb60*/  FSEL R40, R3, -INF , !P4 ;  /* 0xff80000003287808 */ /* 0x000fe40006000000 */
[----:B------:R-:W-:Y:S02]  /*eb70*/  FSEL R28, R9, -INF , !P0 ;  /* 0xff800000091c7808 */ /* 0x000fe40004000000 */
[----:B------:R-:W-:Y:S01]  /*eb80*/  FSEL R39, R37, -INF , !P2 ;  /* 0xff80000025277808 */ /* 0x000fe20005000000 */
[----:B------:R-:W4:Y:S01]  /*eb90*/  MUFU.TANH R111, R111 ;  /* 0x0000006f006f7308 */ /* 0x000f220000002400 */
[C---:B-1----:R-:W-:Y:S01]  /*eba0*/  VIADD R14, R7.reuse, 0x79 ;  /* 0x00000079070e7836 */ /* 0x042fe20000000000 */
[----:B------:R-:W-:Y:S01]  /*ebb0*/  BAR.SYNC.DEFER_BLOCKING 0x0 ;  /* 0x0000000000007b1d */ /* 0x000fe20000010000 */
        /* <DEDUP_REMOVED lines=8> */
[----:B------:R-:W-:Y:S01]  /*ec40*/  FSEL R46, R19, -INF , !P3 ;  /* 0xff800000132e7808 */ /* 0x000fe20005800000 */
[C---:B--2---:R-:W-:Y:S01]  /*ec50*/  FFMA.FTZ R13, R0.reuse, R7, R13 ;  /* 0x00000007000d7223 */ /* 0x044fe2000001000d */
[CC--:B---3--:R-:W-:Y:S01]  /*ec60*/  FFMA.FTZ R36, R0.reuse, R14.reuse, R109 ;  /* 0x0000000e00247223 */ /* 0x0c8fe2000001006d */
[----:B----4-:R-:W-:Y:S01]  /*ec70*/  FFMA.FTZ R20, R0, R14, R111 ;  /* 0x0000000e00147223 */ /* 0x010fe2000001006f */
[----:B------:R-:W-:-:S02]  /*ec80*/  ISETP.GE.AND P3, PT, R15, R103, PT ;  /* 0x000000670f00720c */ /* 0x000fc40003f66270 */
        /* <DEDUP_REMOVED lines=29> */
[C---:B------:R-:W-:Y:S01]  /*ee60*/  IMAD R78, R3.reuse, R78, R11 ;  /* 0x0000004e034e7224 */ /* 0x040fe200078e020b */
[----:B------:R-:W-:Y:S01]  /*ee70*/  LOP3.LUT R11, RZ, R7, RZ, 0x33, !PT ;  /* 0x00000007ff0b7212 */ /* 0x000fe200078e33ff */
        /* <DEDUP_REMOVED lines=24> */
[----:B------:R-:W-:Y:S01]  /*f000*/  SHF.R.S32.HI R76, RZ, 0x1f, R78 ;  /* 0x0000001fff4c7819 */ /* 0x000fe2000001144e */
[----:B--2---:R-:W-:-:S04]  /*f010*/  IMAD.IADD R2, R2, 0x1, -R3 ;  /* 0x0000000102027824 */ /* 0x004fc800078e0a03 */
[-C--:B------:R-:W-:Y:S02]  /*f020*/  IMAD R3, R76, R9.reuse, RZ ;  /* 0x000000094c037224 */ /* 0x080fe400078e02ff */
[----:B------:R-:W-:Y:S01]  /*f030*/  IMAD.WIDE.U32 R76, R78, R9, RZ ;  /* 0x000000094e4c7225 */ /* 0x000fe200078e00ff */
[----:B------:R-:W-:-:S03]  /*f040*/  SHF.R.S32.HI R7, RZ, 0x1f, R2 ;  /* 0x0000001fff077819 */ /* 0x000fc60000011402 */
[----:B------:R-:W-:Y:S01]  /*f050*/  IMAD R3, R78, UR9, R3 ;  /* 0x000000094e037c24 */ /* 0x000fe2000f8e0203 */
[----:B------:R-:W-:Y:S02]  /*f060*/  ULDC.64 UR8, c[0x0][0x230] ;  /* 0x00008c0000087ab9 */ /* 0x000fe40000000a00 */
[----:B------:R-:W-:Y:S02]  /*f070*/  IMAD R7, R7, UR8, RZ ;  /* 0x0000000807077c24 */ /* 0x000fe4000f8e02ff */
[----:B------:R-:W-:Y:S02]  /*f080*/  IADD3 R77, R77, R3, RZ ;  /* 0x000000034d4d7210 */ /* 0x000fe40007ffe0ff */
[C---:B------:R-:W-:Y:S02]  /*f090*/  IMAD R7, R2.reuse, UR9, R7 ;  /* 0x0000000902077c24 */ /* 0x040fe4000f8e0207 */
[----:B------:R-:W-:-:S04]  /*f0a0*/  IMAD.WIDE.U32 R76, R2, UR8, R76 ;  /* 0x00000008024c7c25 */ /* 0x000fc8000f8e004c */
[----:B------:R-:W-:Y:S01]  /*f0b0*/  IMAD.IADD R11, R77, 0x1, R7 ;  /* 0x000000014d0b7824 */ /* 0x000fe200078e0207 */
[----:B------:R-:W-:Y:S06]  /*f0c0*/  BRA `(.L_x_7919) ;  /* 0x0000000000107947 */ /* 0x000fec0003800000 */
.L_x_7918:
[----:B------:R-:W1:Y:S02]  /*f0d0*/  LDC R9, c[0x0][0x248] ;  /* 0x00009200ff097b82 */ /* 0x000e640000000800 */
[----:B-1----:R-:W-:-:S05]  /*f0e0*/  IMAD.SHL.U32 R76, R9, 0x80, RZ ;  /* 0x00000080094c7824 */ /* 0x002fca00078e00ff */
[----:B------:R-:W-:-:S04]  /*f0f0*/  IADD3 R76, -R76, RZ, RZ ;  /* 0x000000ff4c4c7210 */ /* 0x000fc80007ffe1ff */
[----:B------:R-:W-:-:S07]  /*f100*/  SHF.R.S32.HI R11, RZ, 0x1f, R76 ;  /* 0x0000001fff0b7819 */ /* 0x000fce000001144c */
.L_x_7919:
        /* <DEDUP_REMOVED lines=27> */
[----:B---3--:R-:W-:Y:S01]  /*f2c0*/  @!P0 LEA.HI.X R82, R9, R127, R82, 0x5, P2 ;  /* 0x0000007f09528211 */ /* 0x008fe200010f2c52 */
[----:B------:R-:W3:Y:S01]  /*f2d0*/  @!P0 LDC R2, c[0x0][0x24c] ;  /* 0x00009300ff028b82 */ /* 0x000ee20000000800 */
[----:B------:R-:W-:Y:S01]  /*f2e0*/  @!P0 LEA R84, P2, R78, UR12, 0x1 ;  /* 0x0000000c4e548c11 */ /* 0x000fe2000f8408ff */
[----:B------:R-:W-:Y:S01]  /*f2f0*/  @!PT LDS RZ, [RZ] ;  /* 0x00000000fffff984 */ /* 0x000fe20000000800 */
[----:B------:R-:W-:Y:S01]  /*f300*/  @!PT LDS RZ, [RZ] ;  /* 0x00000000fffff984 */ /* 0x000fe20000000800 */
[----:B------:R-:W-:Y:S01]  /*f310*/  @!PT LDS RZ, [RZ] ;  /* 0x00000000fffff984 */ /* 0x000fe20000000800 */
[----:B------:R1:W-:Y:S02]  /*f320*/  @!P0 LDGSTS.E.BYPASS.LTC128B.128 [R187+0x2800], desc[UR6][R88.64] ;  /* 0x0280000058bb8fae */ /* 0x0003e4000b901d46 */
[----:B------:R-:W-:Y:S01]  /*f330*/  @!P0 IMAD.X R13, R11, 0x1, R82, P3 ;  /* 0x000000010b0d8824 */ /* 0x000fe200018e0652 */
[C---:B------:R-:W-:Y:S01]  /*f340*/  @!P0 LEA R82, P1, R80.reuse, UR12, 0x1 ;  /* 0x0000000c50528c11 */ /* 0x040fe2000f8208ff */
[----:B------:R1:W-:Y:S03]  /*f350*/  @P0 STS.128 [R187+0x3000], RZ ;  /* 0x003000ffbb000388 */ /* 0x0003e60000000c00 */
[----:B------:R-:W-:Y:S01]  /*f360*/  @!P0 LEA.HI.X R83, R80, UR13, R15, 0x1, P1 ;  /* 0x0000000d50538c11 */ /* 0x000fe200088f0c0f */
[----:B------:R-:W-:Y:S01]  /*f370*/  @!P0 IMAD.MOV.U32 R80, RZ, RZ, R124 ;  /* 0x000000ffff508224 */ /* 0x000fe200078e007c */
[----:B------:R-:W-:-:S02]  /*f380*/  @!P0 LEA.HI.X R85, R78, UR13, R13, 0x1, P2 ;  /* 0x0000000d4e558c11 */ /* 0x000fc400090f0c0d */
[C---:B------:R-:W-:Y:S01]  /*f390*/  @!P0 LEA R13, P3, R9.reuse, R124, 0x6 ;  /* 0x0000007c090d8211 */ /* 0x040fe200078630ff */
[C---:B------:R-:W-:Y:S02]  /*f3a0*/  @!P0 IMAD.WIDE.U32 R80, R9.reuse, 0x60, R80 ;  /* 0x0000006009508825 */ /* 0x040fe400078e0050 */
[----:B------:R-:W-:Y:S01]  /*f3b0*/  @!PT LDS RZ, [RZ] ;  /* 0x00000000fffff984 */ /* 0x000fe20000000800 */
[----:B------:R-:W-:Y:S01]  /*f3c0*/  @!PT LDS RZ, [RZ] ;  /* 0x00000000fffff984 */ /* 0x000fe20000000800 */
[----:B------:R-:W-:Y:S01]  /*f3d0*/  @!PT LDS RZ, [RZ] ;  /* 0x00000000fffff984 */ /* 0x000fe20000000800 */
[----:B------:R1:W-:Y:S01]  /*f3e0*/  @!P0 LDGSTS.E.BYPASS.LTC128B.128 [R187+0x3000], desc[UR6][R84.64] ;  /* 0x0300000054bb8fae */ /* 0x0003e2000b901d46 */
[C---:B------:R-:W-:Y:S01]  /*f3f0*/  @!P0 IADD3 R13, P4, R76.reuse, R13, RZ ;  /* 0x0000000d4c0d8210 */ /* 0x040fe20007f9e0ff */
[----:B-----5:R-:W-:Y:S01]  /*f400*/  @!P0 IMAD.MOV.U32 R86, RZ, RZ, R124 ;  /* 0x000000ffff568224 */ /* 0x020fe200078e007c */
[----:B------:R-:W-:Y:S01]  /*f410*/  @!P0 IADD3 R15, P1, R76, R80, RZ ;  /* 0x000000504c0f8210 */ /* 0x000fe20007f3e0ff */
[----:B------:R-:W-:Y:S01]  /*f420*/  @!P0 IMAD.MOV.U32 R87, RZ, RZ, R127 ;  /* 0x000000ffff578224 */ /* 0x000fe200078e007f */
[----:B----4-:R-:W-:Y:S01]  /*f430*/  @!P0 LEA.HI.X R80, R9, R127, R7, 0x6, P3 ;  /* 0x0000007f09508211 */ /* 0x010fe200018f3407 */
[----:B--2---:R-:W-:Y:S01]  /*f440*/  @!P0 IMAD R78, R3, 0x50, RZ ;  /* 0x00000050034e8824 */ /* 0x004fe200078e02ff */
[----:B------:R2:W-:Y:S01]  /*f450*/  @P0 STS.128 [R187+0x3800], RZ ;  /* 0x003800ffbb000388 */ /* 0x0005e20000000c00 */
[----:B------:R-:W-:-:S03]  /*f460*/  @!P0 IMAD.WIDE.U32 R86, R9, 0x50, R86 ;  /* 0x0000005009568825 */ /* 0x000fc600078e0056 */
[----:B------:R-:W-:Y:S01]  /*f470*/  @!PT LDS RZ, [RZ] ;  /* 0x00000000fffff984 */ /* 0x000fe20000000800 */
[----:B------:R-:W-:Y:S01]  /*f480*/  @!PT LDS RZ, [RZ] ;  /* 0x00000000fffff984 */ /* 0x000fe20000000800 */
[----:B------:R-:W-:Y:S01]  /*f490*/  @!PT LDS RZ, [RZ] ;  /* 0x00000000fffff984 */ /* 0x000fe20000000800 */
[----:B------:R2:W-:Y:S01]  /*f4a0*/  @!P0 LDGSTS.E.BYPASS.LTC128B.128 [R187+0x3800], desc[UR6][R82.64] ;  /* 0x0380000052bb8fae */ /* 0x0005e2000b901d46 */
[----:B---3--:R-:W-:Y:S01]  /*f4b0*/  @!P0 IMAD R2, R2, 0x60, RZ ;  /* 0x0000006002028824 */ /* 0x008fe200078e02ff */
[----:B------:R-:W-:Y:S01]  /*f4c0*/  @!P0 IADD3 R3, P2, R76, R86, RZ ;  /* 0x000000564c038210 */ /* 0x000fe20007f5e0ff */
[----:B------:R-:W-:Y:S01]  /*f4d0*/  @!P0 IMAD.X R80, R11, 0x1, R80, P4 ;  /* 0x000000010b508824 */ /* 0x000fe200020e0650 */
[----:B------:R-:W-:Y:S01]  /*f4e0*/  @!P0 LEA R86, P3, R13, UR12, 0x1 ;  /* 0x0000000c0d568c11 */ /* 0x000fe2000f8608ff */
[----:B------:R2:W-:Y:S01]  /*f4f0*/  @P0 STS.128 [R187+0x4000], RZ ;  /* 0x004000ffbb000388 */ /* 0x0005e20000000c00 */
[----:B------:R-:W-:Y:S02]  /*f500*/  @!P0 IADD3.X R78, R11, R87, R78, P2, !PT ;  /* 0x000000570b4e8210 */ /* 0x000fe400017fe44e */
[----:B------:R-:W-:Y:S02]  /*f510*/  @!P0 LEA R90, P2, R3, UR12, 0x1 ;  /* 0x0000000c035a8c11 */ /* 0x000fe4000f8408ff */
[----:B------:R-:W-:-:S02]  /*f520*/  @!P0 IADD3.X R2, R11, R2, R81, P1, !PT ;  /* 0x000000020b028210 */ /* 0x000fc40000ffe451 */
[----:B-1----:R-:W-:Y:S02]  /*f530*/  @!P0 LEA R88, P1, R15, UR12, 0x1 ;  /* 0x0000000c0f588c11 */ /* 0x002fe4000f8208ff */
        /* <DEDUP_REMOVED lines=31> */
.L_x_7921:
[----:B------:R-:W-:Y:S05]  /*f730*/  BSYNC B0 ;  /* 0x0000000000007941 */ /* 0x000fea0003800000 */
.L_x_7920:
[----:B------:R-:W0:Y:S01]  /*f740*/  LDGDEPBAR ;  /* 0x00000000000079af */ /* 0x000e220000000000 */
[----:B------:R-:W-:-:S04]  /*f750*/  LEA R186, P0, R76, R186, 0x1 ;  /* 0x000000ba4cba7211 */ /* 0x000fc800078008ff */
[----:B------:R-:W-:-:S09]  /*f760*/  LEA.HI.X R183, R76, R183, R11, 0x1, P0 ;  /* 0x000000b74cb77211 */ /* 0x000fd200000f0c0b */
.L_x_7917:
        /* <DEDUP_REMOVED lines=64> */
[----:B------:R-:W3:Y:S03]  /*fb70*/  SHFL.BFLY PT, R2, R9, 0x2, 0x1f ;  /* 0x0c401f0009027f89 */ /* 0x000ee600000e0000 */
[-C--:B------:R-:W-:Y:S01]  /*fb80*/  IADD3 R165, R5, R168.reuse, RZ ;  /* 0x000000a805a57210 */ /* 0x080fe20007ffe0ff */
[----:B------:R-:W4:Y:S01]  /*fb90*/  SHFL.BFLY PT, R7, R76, 0x2, 0x1f ;  /* 0x0c401f004c077f89 */ /* 0x000f2200000e0000 */
[----:B------:R-:W-:-:S02]  /*fba0*/  IADD3 R166, R4, R168, RZ ;  /* 0x000000a804a67210 */ /* 0x000fc40007ffe0ff */
[----:B------:R-:W-:Y:S01]  /*fbb0*/  IADD3 R164, R4, R165, RZ ;  /* 0x000000a504a47210 */ /* 0x000fe20007ffe0ff */
[----:B------:R-:W-:Y:S04]  /*fbc0*/  LDSM.16.MT88.4 R92, [R168+0x6000] ;  /* 0x00600000a85c783b */ /* 0x000fe80000004200 */
[----:B--2---:R-:W-:Y:S01]  /*fbd0*/  LDSM.16.MT88.4 R84, [R166+0x6000] ;  /* 0x00600000a654783b */ /* 0x004fe20000004200 */
[----:B---3--:R-:W-:Y:S02]  /*fbe0*/  FMNMX.FTZ R2, R9, R2, !PT ;  /* 0x0000000209027209 */ /* 0x008fe40007810000 */
[----:B----4-:R-:W-:-:S03]  /*fbf0*/  FMNMX.FTZ R7, R76, R7, !PT ;  /* 0x000000074c077209 */ /* 0x010fc60007810000 */
[----:B------:R-:W2:Y:S04]  /*fc00*/  SHFL.BFLY PT, R3, R2, 0x1, 0x1f ;  /* 0x0c201f0002037f89 */ /* 0x000ea800000e0000 */
[----:B-1----:R-:W-:Y:S01]  /*fc10*/  LDSM.16.MT88.4 R76, [R165+0x6000] ;  /* 0x00600000a54c783b */ /* 0x002fe20000004200 */
        /* <DEDUP_REMOVED lines=18> */
[----:B------:R-:W1:Y:S01]  /*fd40*/  LDSM.16.MT88.4 R4, [R164+0x6000] ;  /* 0x00600000a404783b */ /* 0x000e620000004200 */
[----:B------:R-:W2:Y:S01]  /*fd50*/  MUFU.EX2 R58, R58 ;  /* 0x0000003a003a7308 */ /* 0x000ea20000000800 */
        /* <DEDUP_REMOVED lines=10> */
[----:B------:R-:W-:Y:S01]  /*fe00*/  FFMA.FTZ R63, R190, UR8, -R45 ;  /* 0x00000008be3f7c23 */ /* 0x000fe2000801082d */
[--C-:B------:R-:W-:Y:S01]  /*fe10*/  FFMA.FTZ R51, R62, UR8, -R23.reuse ;  /* 0x000000083e337c23 */ /* 0x100fe20008010817 */
[--C-:B------:R-:W-:Y:S01]  /*fe20*/  FFMA.FTZ R60, R14, UR8, -R23.reuse ;  /* 0x000000080e3c7c23 */ /* 0x100fe20008010817 */
[--C-:B------:R-:W-:Y:S01]  /*fe30*/  FFMA.FTZ R62, R34, UR8, -R23.reuse ;  /* 0x00000008223e7c23 */ /* 0x100fe20008010817 */
[--C-:B------:R-:W-:Y:S01]  /*fe40*/  FFMA.FTZ R47, R12, UR8, -R23.reuse ;  /* 0x000000080c2f7c23 */ /* 0x100fe20008010817 */
[----:B------:R-:W3:Y:S01]  /*fe50*/  MUFU.EX2 R43, R43 ;  /* 0x0000002b002b7308 */ /* 0x000ee20000000800 */
[----:B------:R-:W4:Y:S01]  /*fe60*/  LDSM.16.MT88.4 R12, [R168+0x6800] ;  /* 0x00680000a80c783b */ /* 0x000f220000004200 */
[----:B--2---:R-:W-:Y:S01]  /*fe70*/  F2FP.BF16.F32.PACK_AB R68, R49, R58 ;  /* 0x0000003a3144723e */ /* 0x004fe200000010ff */
        /* <DEDUP_REMOVED lines=9> */
[----:B------:R-:W5:Y:S01]  /*ff10*/  LDSM.16.MT88.4 R16, [R165+0x6800] ;  /* 0x00680000a510783b */ /* 0x000f620000004200 */
[--C-:B------:R-:W-:Y:S01]  /*ff20*/  FFMA.FTZ R30, R30, UR8, -R23.reuse ;  /* 0x000000081e1e7c23 */ /* 0x100fe20008010817 */
[--C-:B------:R-:W-:Y:S01]  /*ff30*/  FFMA.FTZ R112, R112, UR8, -R23.reuse ;  /* 0x0000000870707c23 */ /* 0x100fe20008010817 */
[--C-:B------:R-:W-:Y:S01]  /*ff40*/  FFMA.FTZ R55, R196, UR8, -R23.reuse ;  /* 0x00000008c4377c23 */ /* 0x100fe20008010817 */
[----:B------:R-:W1:Y:S01]  /*ff50*/  MUFU.EX2 R51, R51 ;  /* 0x0000003300337308 */ /* 0x000e620000000800 */
        /* <DEDUP_REMOVED lines=16> */
[----:B-1----:R-:W-:Y:S01]  /*10060*/  F2FP.BF16.F32.PACK_AB R69, R51, R60 ;  /* 0x0000003c3345723e */ /* 0x002fe200000010ff */
        /* <DEDUP_REMOVED lines=12> */
[----:B------:R-:W-:Y:S01]  /*10130*/  FADD.FTZ R49, R58, R49 ;  /* 0x000000313a317221 */ /* 0x000fe20000010000 */
[----:B------:R-:W-:Y:S01]  /*10140*/  FADD.FTZ R51, R60, R51 ;  /* 0x000000333c337221 */ /* 0x000fe20000010000 */
[----:B------:R-:W1:Y:S01]  /*10150*/  MUFU.EX2 R31, R31 ;  /* 0x0000001f001f7308 */ /* 0x000e620000000800 */
[C---:B---3--:R-:W-:Y:S01]  /*10160*/  F2FP.BF16.F32.PACK_AB R71, R47.reuse, R62 ;  /* 0x0000003e2f47723e */ /* 0x048fe200000010ff */
[----:B------:R-:W-:Y:S01]  /*10170*/  FADD.FTZ R56, R56, R49 ;  /* 0x0000003138387221 */ /* 0x000fe20000010000 */
[----:B------:R-:W-:Y:S01]  /*10180*/  FADD.FTZ R62, R62, R51 ;  /* 0x000000333e3e7221 */ /* 0x000fe20000010000 */
[--C-:B------:R-:W-:Y:S01]  /*10190*/  FFMA.FTZ R38, R38, UR8, -R45.reuse ;  /* 0x0000000826267c23 */ /* 0x100fe2000801082d */
[----:B------:R-:W-:Y:S01]  /*101a0*/  FFMA.FTZ R193, R36, UR8, -R45 ;  /* 0x0000000824c17c23 */ /* 0x000fe2000801082d */
[--C-:B------:R-:W-:Y:S01]  /*101b0*/  FFMA.FTZ R28, R28, UR8, -R23.reuse ;  /* 0x000000081c1c7c23 */ /* 0x100fe20008010817 */
[----:B------:R-:W-:Y:S01]  /*101c0*/  FADD.FTZ R47, R47, R62 ;  /* 0x0000003e2f2f7221 */ /* 0x000fe20000010000 */
[----:B------:R-:W-:Y:S01]  /*101d0*/  HMMA.16816.F32.BF16 R96, R68, R92, RZ ;  /* 0x0000005c4460723c */ /* 0x000fe200000418ff */
[----:B------:R-:W-:Y:S01]  /*101e0*/  MUFU.EX2 R27, R27 ;  /* 0x0000001b001b7308 */ /* 0x000fe20000000800 */
[--C-:B------:R-:W-:Y:S01]  /*101f0*/  FFMA.FTZ R21, R21, UR8, -R23.reuse ;  /* 0x0000000815157c23 */ /* 0x100fe20008010817 */
[--C-:B------:R-:W-:Y:S01]  /*10200*/  FFMA.FTZ R194, R20, UR8, -R23.reuse ;  /* 0x0000000814c27c23 */ /* 0x100fe20008010817 */
[----:B------:R-:W-:-:S02]  /*10210*/  FFMA.FTZ R26, R26, UR8, -R23 ;  /* 0x000000081a1a7c23 */ /* 0x000fc40008010817 */
        /* <DEDUP_REMOVED lines=12> */
[----:B-1----:R-:W-:-:S02]  /*102e0*/  F2FP.BF16.F32.PACK_AB R4, R31, R50 ;  /* 0x000000321f04723e */ /* 0x002fc400000010ff */
[----:B---3--:R-:W-:Y:S01]  /*102f0*/  F2FP.BF16.F32.PACK_AB R5, R29, R34 ;  /* 0x000000221d05723e */ /* 0x008fe200000010ff */
        /* <DEDUP_REMOVED lines=21> */
[----:B------:R-:W-:Y:S08]  /*10450*/  MUFU.EX2 R37, R37 ;  /* 0x0000002500257308 */ /* 0x000ff00000000800 */
[----:B------:R-:W2:Y:S01]  /*10460*/  MUFU.EX2 R30, R30 ;  /* 0x0000001e001e7308 */ /* 0x000ea20000000800 */
[C---:B---3--:R-:W-:Y:S07]  /*10470*/  HMMA.16816.F32.BF16 R72, R4.reuse, R12, R72 ;  /* 0x0000000c0448723c */ /* 0x048fee0000041848 */
[----:B------:R-:W-:Y:S01]  /*10480*/  MUFU.EX2 R114, R114 ;  /* 0x0000007200727308 */ /* 0x000fe20000000800 */
[----:B------:R-:W-:Y:S01]  /*10490*/  HMMA.16816.F32.BF16 R68, R4, R14, R68 ;  /* 0x0000000e0444723c */ /* 0x000fe20000041844 */
[----:B------:R-:W3:Y:S06]  /*104a0*/  LDSM.16.MT88.4 R12, [R165+0x7000] ;  /* 0x00700000a50c783b */ /* 0x000eec0000004200 */
[----:B-1----:R-:W-:Y:S01]  /*104b0*/  F2FP.BF16.F32.PACK_AB R4, R35, R54 ;  /* 0x000000362304723e */ /* 0x002fe200000010ff */
[----:B------:R-:W1:Y:S01]  /*104c0*/  MUFU.EX2 R57, R57 ;  /* 0x0000003900397308 */ /* 0x000e620000000800 */
[----:B----4-:R-:W-:-:S02]  /*104d0*/  F2FP.BF16.F32.PACK_AB R5, R41, R42 ;  /* 0x0000002a2905723e */ /* 0x010fc400000010ff */
[----:B------:R-:W-:Y:S02]  /*104e0*/  F2FP.BF16.F32.PACK_AB R6, R32, R33 ;  /* 0x000000212006723e */ /* 0x000fe400000010ff */
[----:B--2---:R-:W-:-:S03]  /*104f0*/  F2FP.BF16.F32.PACK_AB R7, R30, R37 ;  /* 0x000000251e07723e */ /* 0x004fc600000010ff */
[----:B------:R-:W-:Y:S04]  /*10500*/  MUFU.EX2 R110, R110 ;  /* 0x0000006e006e7308 */ /* 0x000fe80000000800 */
[C---:B------:R-:W-:Y:S04]  /*10510*/  HMMA.16816.F32.BF16 R96, R4.reuse, R8, R96 ;  /* 0x000000080460723c */ /* 0x040fe80000041860 */
[----:B------:R-:W-:Y:S02]  /*10520*/  MUFU.EX2 R53, R53 ;  /* 0x0000003500357308 */ /* 0x000fe40000000800 */
[C---:B------:R-:W-:Y:S01]  /*10530*/  HMMA.16816.F32.BF16 R92, R4.reuse, R10, R92 ;  /* 0x0000000a045c723c */ /* 0x040fe2000004185c */
[----:B------:R-:W2:Y:S05]  /*10540*/  LDSM.16.MT88.4 R8, [R164+0x7000] ;  /* 0x00700000a408783b */ /* 0x000eaa0000004200 */
[C---:B-----5:R-:W-:Y:S01]  /*10550*/  HMMA.16816.F32.BF16 R88, R4.reuse, R16, R88 ;  /* 0x000000100458723c */ /* 0x060fe20000041858 */
[----:B------:R-:W-:Y:S05]  /*10560*/  MUFU.EX2 R112, R112 ;  /* 0x0000007000707308 */ /* 0x000fea0000000800 */
[C---:B------:R-:W-:Y:S01]  /*10570*/  HMMA.16816.F32.BF16 R84, R4.reuse, R18, R84 ;  /* 0x000000120454723c */ /* 0x040fe20000041854 */
[----:B------:R-:W4:Y:S02]  /*10580*/  LDSM.16.MT88.4 R16, [R168+0x7800] ;  /* 0x00780000a810783b */ /* 0x000f240000004200 */
[----:B------:R-:W5:Y:S03]  /*10590*/  MUFU.EX2 R55, R55 ;  /* 0x0000003700377308 */ /* 0x000f660000000800 */
[C---:B---3--:R-:W-:Y:S05]  /*105a0*/  HMMA.16816.F32.BF16 R80, R4.reuse, R12, R80 ;  /* 0x0000000c0450723c */ /* 0x048fea0000041850 */
[----:B------:R-:W-:Y:S01]  /*105b0*/  MUFU.EX2 R116, R116 ;  /* 0x0000007400747308 */ /* 0x000fe20000000800 */
[C---:B------:R-:W-:Y:S01]  /*105c0*/  HMMA.16816.F32.BF16 R76, R4.reuse, R14, R76 ;  /* 0x0000000e044c723c */ /* 0x040fe2000004184c */
[----:B------:R-:W3:Y:S06]  /*105d0*/  LDSM.16.MT88.4 R12, [R166+0x7800] ;  /* 0x00780000a60c783b */ /* 0x000eec0000004200 */
[----:B------:R-:W5:Y:S08]  /*105e0*/  MUFU.EX2 R59, R59 ;  /* 0x0000003b003b7308 */ /* 0x000f700000000800 */
[----:B------:R-:W-:Y:S01]  /*105f0*/  MUFU.EX2 R126, R126 ;  /* 0x0000007e007e7308 */ /* 0x000fe20000000800 */
[C---:B--2---:R-:W-:Y:S06]  /*10600*/  HMMA.16816.F32.BF16 R72, R4.reuse, R8, R72 ;  /* 0x000000080448723c */ /* 0x044fec0000041848 */
[----:B------:R-:W-:Y:S01]  /*10610*/  HMMA.16816.F32.BF16 R68, R4, R10, R68 ;  /* 0x0000000a0444723c */ /* 0x000fe20000041844 */
[----:B------:R-:W2:Y:S01]  /*10620*/  LDSM.16.MT88.4 R8, [R165+0x7800] ;  /* 0x00780000a508783b */ /* 0x000ea20000004200 */
[----:B------:R-:W2:Y:S05]  /*10630*/  MUFU.EX2 R63, R63 ;  /* 0x0000003f003f7308 */ /* 0x000eaa0000000800 */
[----:B-1----:R-:W-:-:S02]  /*10640*/  F2FP.BF16.F32.PACK_AB R4, R57, R114 ;  /* 0x000000723904723e */ /* 0x002fc400000010ff */
[----:B-----5:R-:W-:Y:S01]  /*10650*/  F2FP.BF16.F32.PACK_AB R5, R55, R112 ;  /* 0x000000703705723e */ /* 0x020fe200000010ff */
[----:B------:R-:W-:Y:S01]  /*10660*/  MUFU.EX2 R124, R124 ;  /* 0x0000007c007c7308 */ /* 0x000fe20000000800 */
[----:B------:R-:W-:Y:S02]  /*10670*/  F2FP.BF16.F32.PACK_AB R6, R53, R110 ;  /* 0x0000006e3506723e */ /* 0x000fe400000010ff */
[----:B------:R-:W-:-:S05]  /*10680*/  F2FP.BF16.F32.PACK_AB R7, R59, R116 ;  /* 0x000000743b07723e */ /* 0x000fca00000010ff */
[----:B------:R-:W-:Y:S02]  /*10690*/  MUFU.EX2 R61, R61 ;  /* 0x0000003d003d7308 */ /* 0x000fe40000000800 */
[C---:B----4-:R-:W-:Y:S06]  /*106a0*/  HMMA.16816.F32.BF16 R96, R4.reuse, R16, R96 ;  /* 0x000000100460723c */ /* 0x050fec0000041860 */
[C---:B------:R-:W-:Y:S01]  /*106b0*/  HMMA.16816.F32.BF16 R92, R4.reuse, R18, R92 ;  /* 0x00000012045c723c */ /* 0x040fe2000004185c */
[----:B------:R-:W1:Y:S01]  /*106c0*/  LDSM.16.MT88.4 R16, [R164+0x7800] ;  /* 0x00780000a410783b */ /* 0x000e620000004200 */
[----:B------:R-:W-:Y:S04]  /*106d0*/  MUFU.EX2 R67, R67 ;  /* 0x0000004300437308 */ /* 0x000fe80000000800 */
[C---:B---3--:R-:W-:Y:S04]  /*106e0*/  HMMA.16816.F32.BF16 R88, R4.reuse, R12, R88 ;  /* 0x0000000c0458723c */ /* 0x048fe80000041858 */
[----:B------:R-:W3:Y:S02]  /*106f0*/  MUFU.EX2 R144, R144 ;  /* 0x0000009000907308 */ /* 0x000ee40000000800 */
[C---:B------:R-:W-:Y:S01]  /*10700*/  HMMA.16816.F32.BF16 R84, R4.reuse, R14, R84 ;  /* 0x0000000e0454723c */ /* 0x040fe20000041854 */
[----:B------:R-:W4:Y:S05]  /*10710*/  LDSM.16.MT88.4 R12, [R168+0x8000] ;  /* 0x00800000a80c783b */ /* 0x000f2a0000004200 */
[----:B------:R-:W-:Y:S01]  /*10720*/  MUFU.EX2 R142, R142 ;  /* 0x0000008e008e7308 */ /* 0x000fe20000000800 */
[C---:B--2---:R-:W-:Y:S06]  /*10730*/  HMMA.16816.F32.BF16 R80, R4.reuse, R8, R80 ;  /* 0x000000080450723c */ /* 0x044fec0000041850 */
[C---:B------:R-:W-:Y:S01]  /*10740*/  HMMA.16816.F32.BF16 R76, R4.reuse, R10, R76 ;  /* 0x0000000a044c723c */ /* 0x040fe2000004184c */
[----:B------:R-:W2:Y:S01]  /*10750*/  MUFU.EX2 R65, R65 ;  /* 0x0000004100417308 */ /* 0x000ea20000000800 */
[----:B------:R-:W5:Y:S07]  /*10760*/  LDSM.16.MT88.4 R8, [R166+0x8000] ;  /* 0x00800000a608783b */ /* 0x000f6e0000004200 */
        /* <DEDUP_REMOVED lines=10> */
[----:B--2---:R-:W-:-:S07]  /*10810*/  F2FP.BF16.F32.PACK_AB R7, R65, R142 ;  /* 0x0000008e4107723e */ /* 0x004fce00000010ff */
[C---:B----4-:R-:W-:Y:S01]  /*10820*/  HMMA.16816.F32.BF16 R96, R4.reuse, R12, R96 ;  /* 0x0000000c0460723c */ /* 0x050fe20000041860 */
[----:B------:R-:W-:Y:S05]  /*10830*/  MUFU.EX2 R130, R132 ;  /* 0x0000008400827308 */ /* 0x000fea0000000800 */
[C---:B------:R-:W-:Y:S01]  /*10840*/  HMMA.16816.F32.BF16 R92, R4.reuse, R14, R92 ;  /* 0x0000000e045c723c */ /* 0x040fe2000004185c */
[----:B------:R-:W2:Y:S02]  /*10850*/  LDSM.16.MT88.4 R12, [R164+0x8000] ;  /* 0x00800000a40c783b */ /* 0x000ea40000004200 */
[----:B------:R-:W3:Y:S03]  /*10860*/  MUFU.EX2 R111, R111 ;  /* 0x0000006f006f7308 */ /* 0x000ee60000000800 */
[C---:B-----5:R-:W-:Y:S05]  /*10870*/  HMMA.16816.F32.BF16 R88, R4.reuse, R8, R88 ;  /* 0x000000080458723c */ /* 0x060fea0000041858 */
[----:B------:R-:W-:Y:S01]  /*10880*/  MUFU.EX2 R128, R128 ;  /* 0x0000008000807308 */ /* 0x000fe20000000800 */
[C---:B------:R-:W-:Y:S01]  /*10890*/  HMMA.16816.F32.BF16 R84, R4.reuse, R10, R84 ;  /* 0x0000000a0454723c */ /* 0x040fe20000041854 */
[----:B------:R-:W4:Y:S05]  /*108a0*/  LDSM.16.MT88.4 R8, [R168+0x8800] ;  /* 0x00880000a808783b */ /* 0x000f2a0000004200 */
        /* <DEDUP_REMOVED lines=10> */
[----:B------:R-:W2:Y:S01]  /*10950*/  MUFU.EX2 R66, R66 ;  /* 0x0000004200427308 */ /* 0x000ea20000000800 */
        /* <DEDUP_REMOVED lines=10> */
[C---:B-----5:R-:W-:Y:S05]  /*10a00*/  HMMA.16816.F32.BF16 R88, R4.reuse, R16, R88 ;  /* 0x000000100458723c */ /* 0x060fea0000041858 */
[----:B------:R-:W4:Y:S01]  /*10a10*/  MUFU.EX2 R44, R44 ;  /* 0x0000002c002c7308 */ /* 0x000f220000000800 */
[C---:B------:R-:W-:Y:S01]  /*10a20*/  HMMA.16816.F32.BF16 R84, R4.reuse, R18, R84 ;  /* 0x000000120454723c */ /* 0x040fe20000041854 */
[----:B------:R-:W-:Y:S05]  /*10a30*/  LDSM.16.MT88.4 R16, [R165+0x9000] ;  /* 0x00900000a510783b */ /* 0x000fea0000004200 */
        /* <DEDUP_REMOVED lines=11> */
[----:B------:R-:W-:Y:S01]  /*10af0*/  FADD.FTZ R5, R43, R56 ;  /* 0x000000382b057221 */ /* 0x000fe20000010000 */
[----:B------:R-:W-:Y:S01]  /*10b00*/  F2FP.BF16.F32.PACK_AB R4, R106, R115 ;  /* 0x000000736a04723e */ /* 0x000fe200000010ff */
[----:B------:R-:W-:Y:S01]  /*10b10*/  FFMA.FTZ R43, R40, UR8, -R45 ;  /* 0x00000008282b7c23 */ /* 0x000fe2000801082d */
[----:B------:R-:W-:Y:S01]  /*10b20*/  F2FP.BF16.F32.PACK_AB R6, R66, R113 ;  /* 0x000000714206723e */ /* 0x000fe200000010ff */
[----:B------:R-:W-:Y:S01]  /*10b30*/  FADD.FTZ R50, R50, R5 ;  /* 0x0000000532327221 */ /* 0x000fe20000010000 */
[----:B-1----:R-:W-:Y:S01]  /*10b40*/  F2FP.BF16.F32.PACK_AB R5, R48, R119 ;  /* 0x000000773005723e */ /* 0x002fe200000010ff */
[----:B------:R-:W-:Y:S01]  /*10b50*/  FFMA.FTZ R40, R39, UR8, -R45 ;  /* 0x0000000827287c23 */ /* 0x000fe2000801082d */
[----:B----4-:R-:W-:Y:S01]  /*10b60*/  F2FP.BF16.F32.PACK_AB R7, R44, R117 ;  /* 0x000000752c07723e */ /* 0x010fe200000010ff */
[----:B------:R-:W-:Y:S01]  /*10b70*/  FADD.FTZ R50, R31, R50 ;  /* 0x000000321f327221 */ /* 0x000fe20000010000 */
[----:B------:R-:W-:Y:S03]  /*10b80*/  MUFU.EX2 R39, R43 ;  /* 0x0000002b00277308 */ /* 0x000fe60000000800 */
[----:B------:R-:W-:-:S02]  /*10b90*/  FADD.FTZ R27, R27, R50 ;  /* 0x000000321b1b7221 */ /* 0x000fc40000010000 */
[C---:B--2---:R-:W-:Y:S02]  /*10ba0*/  HMMA.16816.F32.BF16 R96, R4.reuse, R12, R96 ;  /* 0x0000000c0460723c */ /* 0x044fe40000041860 */
[----:B------:R-:W-:Y:S01]  /*10bb0*/  FADD.FTZ R27, R24, R27 ;  /* 0x0000001b181b7221 */ /* 0x000fe20000010000 */
[----:B------:R-:W1:Y:S03]  /*10bc0*/  MUFU.EX2 R36, R40 ;  /* 0x0000002800247308 */ /* 0x000e660000000800 */
[----:B------:R-:W-:Y:S01]  /*10bd0*/  HMMA.16816.F32.BF16 R92, R4, R14, R92 ;  /* 0x0000000e045c723c */ /* 0x000fe2000004185c */
[----:B------:R-:W2:Y:S01]  /*10be0*/  LDSM.16.MT88.4 R12, [R164+0x9000] ;  /* 0x00900000a40c783b */ /* 0x000ea20000004200 */
[----:B------:R-:W-:-:S03]  /*10bf0*/  FADD.FTZ R54, R54, R27 ;  /* 0x0000001b36367221 */ /* 0x000fc60000010000 */
[----:B------:R-:W4:Y:S01]  /*10c00*/  MUFU.EX2 R31, R26 ;  /* 0x0000001a001f7308 */ /* 0x000f220000000800 */
[----:B------:R-:W-:Y:S01]  /*10c10*/  FADD.FTZ R54, R35, R54 ;  /* 0x0000003623367221 */ /* 0x000fe20000010000 */
[----:B------:R-:W-:Y:S03]  /*10c20*/  HMMA.16816.F32.BF16 R80, R4, R16, R80 ;  /* 0x000000100450723c */ /* 0x000fe60000041850 */
[----:B------:R-:W-:-:S03]  /*10c30*/  FADD.FTZ R33, R33, R54 ;  /* 0x0000003621217221 */ /* 0x000fc60000010000 */
[C---:B------:R-:W-:Y:S01]  /*10c40*/  HMMA.16816.F32.BF16 R76, R4.reuse, R18, R76 ;  /* 0x00000012044c723c */ /* 0x040fe2000004184c */
[----:B------:R-:W-:Y:S01]  /*10c50*/  FADD.FTZ R33, R32, R33 ;  /* 0x0000002120217221 */ /* 0x000fe20000010000 */
[----:B------:R-:W-:Y:S03]  /*10c60*/  LDSM.16.MT88.4 R16, [R166+0x9800] ;  /* 0x00980000a610783b */ /* 0x000fe60000004200 */
[----:B------:R-:W-:Y:S01]  /*10c70*/  FADD.FTZ R114, R114, R33 ;  /* 0x0000002172727221 */ /* 0x000fe20000010000 */
[----:B---3--:R-:W-:Y:S03]  /*10c80*/  HMMA.16816.F32.BF16 R88, R4, R8, R88 ;  /* 0x000000080458723c */ /* 0x008fe60000041858 */
[----:B------:R-:W-:-:S03]  /*10c90*/  FADD.FTZ R57, R57, R114 ;  /* 0x0000007239397221 */ /* 0x000fc60000010000 */
[----:B------:R-:W-:Y:S01]  /*10ca0*/  HMMA.16816.F32.BF16 R84, R4, R10, R84 ;  /* 0x0000000a0454723c */ /* 0x000fe20000041854 */
[----:B------:R-:W3:Y:S01]  /*10cb0*/  LDSM.16.MT88.4 R8, [R168+0x9800] ;  /* 0x00980000a808783b */ /* 0x000ee20000004200 */
[----:B------:R-:W-:-:S04]  /*10cc0*/  FADD.FTZ R110, R110, R57 ;  /* 0x000000396e6e7221 */ /* 0x000fc80000010000 */
        /* <DEDUP_REMOVED lines=12> */
[----:B----4-:R-:W-:Y:S01]  /*10d90*/  F2FP.BF16.F32.PACK_AB R5, R31, R28 ;  /* 0x0000001c1f05723e */ /* 0x010fe200000010ff */
[----:B------:R-:W1:Y:S01]  /*10da0*/  LDSM.16.MT88.4 R12, [R165+0x9800] ;  /* 0x00980000a50c783b */ /* 0x000e620000004200 */
[----:B------:R-:W-:Y:S01]  /*10db0*/  F2FP.BF16.F32.PACK_AB R6, R193, R38 ;  /* 0x00000026c106723e */ /* 0x000fe200000010ff */
[----:B------:R-:W-:Y:S01]  /*10dc0*/  FADD.FTZ R37, R30, R37 ;  /* 0x000000251e257221 */ /* 0x000fe20000010000 */
[----:B------:R-:W-:Y:S01]  /*10dd0*/  F2FP.BF16.F32.PACK_AB R7, R194, R21 ;  /* 0x00000015c207723e */ /* 0x000fe200000010ff */
        /* <DEDUP_REMOVED lines=9> */
[----:B------:R-:W-:Y:S01]  /*10e70*/  FADD.FTZ R116, R59, R116 ;  /* 0x000000743b747221 */ /* 0x000fe20000010000 */
[----:B------:R-:W2:Y:S01]  /*10e80*/  LDSM.16.MT88.4 R8, [R164+0x9800] ;  /* 0x00980000a408783b */ /* 0x000ea20000004200 */
[----:B------:R-:W-:-:S02]  /*10e90*/  FADD.FTZ R106, R106, R115 ;  /* 0x000000736a6a7221 */ /* 0x000fc40000010000 */
        /* <DEDUP_REMOVED lines=14> */
[----:B------:R-:W-:-:S02]  /*10f80*/  FADD.FTZ R193, R193, R38 ;  /* 0x00000026c1c17221 */ /* 0x000fc40000010000 */
        /* <DEDUP_REMOVED lines=13> */
[----:B------:R-:W-:Y:S05]  /*11060*/  @!P6 BRA `(.L_x_7922) ;  /* 0x0000004c00a8e947 */ /* 0x000fea0003800000 */
        /* <DEDUP_REMOVED lines=67> */
.L_x_7923:
[----:B------:R-:W1:Y:S02]  /*114a0*/  LDC R9, c[0x0][0x250] ;  /* 0x00009400ff097b82 */ /* 0x000e640000000800 */
[----:B-1----:R-:W-:-:S05]  /*114b0*/  IMAD.SHL.U32 R8, R9, 0x80, RZ ;  /* 0x0000008009087824 */ /* 0x002fca00078e00ff */
[----:B------:R-:W-:-:S04]  /*114c0*/  IADD3 R8, -R8, RZ, RZ ;  /* 0x000000ff08087210 */ /* 0x000fc80007ffe1ff */
[----:B------:R-:W-:-:S07]  /*114d0*/  SHF.R.S32.HI R11, RZ, 0x1f, R8 ;  /* 0x0000001fff0b7819 */ /* 0x000fce0000011408 */
.L_x_7924:
[----:B------:R-:W-:Y:S01]  /*114e0*/  ULDC UR4, c[0x0][0x2d0] ;  /* 0x0000b40000047ab9 */ /* 0x000fe20000000800 */
[----:B------:R-:W-:Y:S02]  /*114f0*/  LEA R152, P3, R8, R152, 0x1 ;  /* 0x0000009808987211 */ /* 0x000fe400078608ff */
        /* <DEDUP_REMOVED lines=50> */
[----:B-1----:R-:W-:-:S02]  /*11820*/  @!P0 IMAD R6, R6, 0x50, RZ ;  /* 0x0000005006068824 */ /* 0x002fc400078e02ff */
[C---:B------:R-:W-:Y:S01]  /*11830*/  @!P0 IMAD.WIDE.U32 R16, R9.reuse, 0x70, R16 ;  /* 0x0000007009108825 */ /* 0x040fe200078e0010 */
[----:B---3--:R-:W-:Y:S01]  /*11840*/  @!P0 LEA.HI.X R122, R9, R123, R7, 0x6, P1 ;  /* 0x0000007b097a8211 */ /* 0x008fe200008f3407 */
[----:B------:R-:W-:Y:S01]  /*11850*/  @!PT LDS RZ, [RZ] ;  /* 0x00000000fffff984 */ /* 0x000fe20000000800 */
[----:B------:R-:W-:Y:S01]  /*11860*/  @!PT LDS RZ, [RZ] ;  /* 0x00000000fffff984 */ /* 0x000fe20000000800 */
[----:B------:R-:W-:Y:S01]  /*11870*/  @!PT LDS RZ, [RZ] ;  /* 0x00000000fffff984 */ /* 0x000fe20000000800 */
[----:B------:R-:W-:Y:S01]  /*11880*/  @!P0 LDGSTS.E.BYPASS.LTC128B.128 [R187+0x7800], desc[UR6][R14.64] ;  /* 0x078000000ebb8fae */ /* 0x000fe2000b901d46 */
[C---:B------:R-:W-:Y:S02]  /*11890*/  @!P0 IADD3 R13, P1, R8.reuse, R13, RZ ;  /* 0x0000000d080d8210 */ /* 0x040fe40007f3e0ff */
[C---:B------:R-:W-:Y:S01]  /*118a0*/  @!P0 IADD3 R7, P3, R8.reuse, R20, RZ ;  /* 0x0000001408078210 */ /* 0x040fe20007f7e0ff */
[----:B-----5:R-:W-:Y:S01]  /*118b0*/  @!P0 IMAD R5, R5, 0x60, RZ ;  /* 0x0000006005058824 */ /* 0x020fe200078e02ff */
[C---:B------:R-:W-:Y:S01]  /*118c0*/  @!P0 IADD3 R9, P2, R8.reuse, R18, RZ ;  /* 0x0000001208098210 */ /* 0x040fe20007f5e0ff */
[----:B------:R-:W-:Y:S01]  /*118d0*/  @!P0 IMAD.X R122, R11, 0x1, R122, P1 ;  /* 0x000000010b7a8824 */ /* 0x000fe200008e067a */
[----:B------:R-:W-:Y:S01]  /*118e0*/  @!P0 LEA R12, P4, R13, UR10, 0x1 ;  /* 0x0000000a0d0c8c11 */ /* 0x000fe2000f8808ff */
[----:B------:R-:W-:Y:S01]  /*118f0*/  @P0 STS.128 [R187+0x8000], RZ ;  /* 0x008000ffbb000388 */ /* 0x000fe20000000c00 */
[----:B------:R-:W-:-:S02]  /*11900*/  @!P0 IADD3 R8, P1, R8, R16, RZ ;  /* 0x0000001008088210 */ /* 0x000fc40007f3e0ff */
[----:B------:R-:W-:Y:S01]  /*11910*/  @!P0 IADD3.X R6, R11, R21, R6, P3, !PT ;  /* 0x000000150b068210 */ /* 0x000fe20001ffe406 */
[----:B--2---:R-:W-:Y:S01]  /*11920*/  @!P0 IMAD R4, R4, 0x70, RZ ;  /* 0x0000007004048824 */ /* 0x004fe200078e02ff */
[----:B------:R-:W-:Y:S02]  /*11930*/  @!P0 LEA R20, P3, R7, UR10, 0x1 ;  /* 0x0000000a07148c11 */ /* 0x000fe4000f8608ff */
        /* <DEDUP_REMOVED lines=8> */
[----:B------:R-:W-:-:S02]  /*119c0*/  @!P0 LEA R10, P1, R8, UR10, 0x1 ;  /* 0x0000000a080a8c11 */ /* 0x000fc4000f8208ff */
[----:B------:R-:W-:Y:S01]  /*119d0*/  @!P0 LEA.HI.X R21, R7, UR11, R6, 0x1, P3 ;  /* 0x0000000b07158c11 */ /* 0x000fe200098f0c06 */
[----:B------:R-:W-:Y:S01]  /*119e0*/  @P0 STS.128 [R187+0x8800], RZ ;  /* 0x008800ffbb000388 */ /* 0x000fe20000000c00 */
[----:B------:R-:W-:Y:S02]  /*119f0*/  @!P0 LEA.HI.X R17, R9, UR11, R18, 0x1, P2 ;  /* 0x0000000b09118c11 */ /* 0x000fe400090f0c12 */
        /* <DEDUP_REMOVED lines=88> */
[----:B------:R-:W1:Y:S05]  /*11f80*/  LDSM.16.M88.4 R116, [R156] ;  /* 0x000000009c74783b */ /* 0x000e6a0000000200 */
[C---:B----4-:R-:W-:Y:S06]  /*11f90*/  HMMA.16816.F32.BF16 R16, R104.reuse, R112, R16 ;  /* 0x000000706810723c */ /* 0x050fec0000041810 */
[C---:B------:R-:W-:Y:S01]  /*11fa0*/  HMMA.16816.F32.BF16 R12, R104.reuse, R114, R12 ;  /* 0x00000072680c723c */ /* 0x040fe2000004180c */
[----:B------:R-:W3:Y:S05]  /*11fb0*/  LDSM.16.M88.4 R112, [R156+0x800] ;  /* 0x000800009c70783b */ /* 0x000eea0000000200 */
[C---:B--2---:R-:W-:Y:S06]  /*11fc0*/  HMMA.16816.F32.BF16 R8, R104.reuse, R108, R8 ;  /* 0x0000006c6808723c */ /* 0x044fec0000041808 */
[----:B------:R-:W-:Y:S01]  /*11fd0*/  HMMA.16816.F32.BF16 R4, R104, R110, R4 ;  /* 0x0000006e6804723c */ /* 0x000fe20000041804 */
[----:B------:R-:W2:Y:S04]  /*11fe0*/  LDSM.16.M88.4 R108, [R156+0x1000] ;  /* 0x001000009c6c783b */ /* 0x000ea80000000200 */
[----:B------:R-:W4:Y:S01]  /*11ff0*/  LDSM.16.M88.4 R104, [R156+0x1800] ;  /* 0x001800009c68783b */ /* 0x000f220000000200 */
[C---:B-1----:R-:W-:Y:S06]  /*12000*/  HMMA.16816.F32.BF16 R64, R120.reuse, R116, R64 ;  /* 0x000000747840723c */ /* 0x042fec0000041840 */
[C---:B------:R-:W-:Y:S06]  /*12010*/  HMMA.16816.F32.BF16 R60, R120.reuse, R118, R60 ;  /* 0x00000076783c723c */ /* 0x040fec000004183c */
[C---:B---3--:R-:W-:Y:S06]  /*12020*/  HMMA.16816.F32.BF16 R56, R120.reuse, R112, R56 ;  /* 0x000000707838723c */ /* 0x048fec0000041838 */
[C---:B------:R-:W-:Y:S01]  /*12030*/  HMMA.16816.F32.BF16 R52, R120.reuse, R114, R52 ;  /* 0x000000727834723c */ /* 0x040fe20000041834 */
[----:B------:R-:W1:Y:S05]  /*12040*/  LDSM.16.M88.4 R112, [R156+0x2000] ;  /* 0x002000009c70783b */ /* 0x000e6a0000000200 */
[----:B------:R-:W-:Y:S01]  /*12050*/  FMUL.FTZ R64, R64, UR15 ;  /* 0x0000000f40407c20 */ /* 0x000fe20008410000 */
[----:B--2---:R-:W-:Y:S01]  /*12060*/  HMMA.16816.F32.BF16 R48, R120, R108, R48 ;  /* 0x0000006c7830723c */ /* 0x004fe20000041830 */
[----:B------:R-:W-:-:S04]  /*12070*/  FMUL.FTZ R125, R66, UR15 ;  /* 0x0000000f427d7c20 */ /* 0x000fc80008410000 */
[----:B------:R-:W-:Y:S01]  /*12080*/  FMUL.FTZ R61, R61, UR15 ;  /* 0x0000000f3d3d7c20 */ /* 0x000fe20008410000 */
[C---:B----4-:R-:W-:Y:S01]  /*12090*/  HMMA.16816.F32.BF16 R40, R120.reuse, R104, R40 ;  /* 0x000000687828723c */ /* 0x050fe20000041828 */
        /* <DEDUP_REMOVED lines=8> */
[C---:B------:R-:W-:Y:S01]  /*12120*/  HMMA.16816.F32.BF16 R44, R120.reuse, R110, R44 ;  /* 0x0000006e782c723c */ /* 0x040fe2000004182c */
[----:B------:R-:W3:Y:S01]  /*12130*/  MUFU.TANH R109, R109 ;  /* 0x0000006d006d7308 */ /* 0x000ee20000002400 */
[----:B------:R-:W-:Y:S01]  /*12140*/  FMUL.FTZ R52, R52, UR15 ;  /* 0x0000000f34347c20 */ /* 0x000fe20008410000 */
[----:B------:R-:W-:Y:S01]  /*12150*/  FMUL.FTZ R55, R55, UR15 ;  /* 0x0000000f37377c20 */ /* 0x000fe20008410000 */
[----:B------:R-:W-:Y:S01]  /*12160*/  FMUL.FTZ R62, R62, UR15 ;  /* 0x0000000f3e3e7c20 */ /* 0x000fe20008410000 */
[----:B------:R-:W-:Y:S01]  /*12170*/  FMUL.FTZ R54, R54, UR15 ;  /* 0x0000000f36367c20 */ /* 0x000fe20008410000 */
[----:B------:R-:W-:Y:S01]  /*12180*/  HMMA.16816.F32.BF16 R36, R120, R106, R36 ;  /* 0x0000006a7824723c */ /* 0x000fe20000041824 */
[----:B--2---:R-:W2:Y:S02]  /*12190*/  LDSM.16.M88.4 R64, [R156+0x2800] ;  /* 0x002800009c40783b */ /* 0x004ea40000000200 */
[----:B------:R4:W-:Y:S01]  /*121a0*/  MUFU.TANH R131, R52 ;  /* 0x0000003400837308 */ /* 0x0009e20000002400 */
[----:B------:R-:W-:Y:S01]  /*121b0*/  FMUL.FTZ R129, R48, UR15 ;  /* 0x0000000f30817c20 */ /* 0x000fe20008410000 */
[----:B------:R-:W-:-:S04]  /*121c0*/  FMUL.FTZ R135, R51, UR15 ;  /* 0x0000000f33877c20 */ /* 0x000fc80008410000 */
[----:B------:R-:W-:Y:S01]  /*121d0*/  FMUL.FTZ R42, R42, UR15 ;  /* 0x0000000f2a2a7c20 */ /* 0x000fe20008410000 */
[----:B------:R-:W-:Y:S01]  /*121e0*/  FMUL.FTZ R41, R41, UR15 ;  /* 0x0000000f29297c20 */ /* 0x000fe20008410000 */
[----:B------:R-:W-:Y:S01]  /*121f0*/  FMUL.FTZ R40, R40, UR15 ;  /* 0x0000000f28287c20 */ /* 0x000fe20008410000 */
[----:B------:R-:W5:Y:S01]  /*12200*/  MUFU.TANH R107, R104 ;  /* 0x00000068006b7308 */ /* 0x000f620000002400 */
[C---:B-1----:R-:W-:Y:S05]  /*12210*/  HMMA.16816.F32.BF16 R28, R120.reuse, R114, R28 ;  /* 0x00000072781c723c */ /* 0x042fea000004181c */
[----:B------:R-:W-:Y:S01]  /*12220*/  FMUL.FTZ R46, R46, UR15 ;  /* 0x0000000f2e2e7c20 */ /* 0x000fe20008410000 */
[----:B------:R-:W-:Y:S01]  /*12230*/  HMMA.16816.F32.BF16 R32, R120, R112, R32 ;  /* 0x000000707820723c */ /* 0x000fe20000041820 */
[----:B------:R-:W-:Y:S01]  /*12240*/  FMUL.FTZ R115, R59, UR15 ;  /* 0x0000000f3b737c20 */ /* 0x000fe20008410000 */
[----:B----4-:R-:W-:Y:S01]  /*12250*/  FMUL.FTZ R52, R50, UR15 ;  /* 0x0000000f32347c20 */ /* 0x010fe20008410000 */
[----:B------:R-:W1:Y:S01]  /*12260*/  LDSM.16.M88.4 R56, [R156+0x3000] ;  /* 0x003000009c38783b */ /* 0x000e620000000200 */
[----:B------:R-:W4:Y:S01]  /*12270*/  MUFU.TANH R61, R61 ;  /* 0x0000003d003d7308 */ /* 0x000f220000002400 */
[----:B------:R-:W-:Y:S01]  /*12280*/  FMUL.FTZ R36, R36, UR15 ;  /* 0x0000000f24247c20 */ /* 0x000fe20008410000 */
[----:B------:R-:W-:Y:S01]  /*12290*/  FMUL.FTZ R44, R44, UR15 ;  /* 0x0000000f2c2c7c20 */ /* 0x000fe20008410000 */
[----:B------:R-:W-:-:S05]  /*122a0*/  FMUL.FTZ R47, R47, UR15 ;  /* 0x0000000f2f2f7c20 */ /* 0x000fca0008410000 */
[----:B------:R-:W4:Y:S08]  /*122b0*/  MUFU.TANH R63, R63 ;  /* 0x0000003f003f7308 */ /* 0x000f300000002400 */
[----:B------:R-:W-:Y:S01]  /*122c0*/  MUFU.TANH R117, R117 ;  /* 0x0000007500757308 */ /* 0x000fe20000002400 */
[----:B--2---:R-:W-:Y:S03]  /*122d0*/  HMMA.16816.F32.BF16 R24, R120, R64, R24 ;  /* 0x000000407818723c */ /* 0x004fe60000041818 */
[----:B------:R-:W-:Y:S01]  /*122e0*/  FMUL.FTZ R143, R33, UR15 ;  /* 0x0000000f218f7c20 */ /* 0x000fe20008410000 */
[----:B------:R-:W-:-:S03]  /*122f0*/  FMUL.FTZ R145, R32, UR15 ;  /* 0x0000000f20917c20 */ /* 0x000fc60008410000 */
[----:B------:R2:W-:Y:S01]  /*12300*/  MUFU.TANH R33, R36 ;  /* 0x0000002400217308 */ /* 0x0005e20000002400 */
[----:B------:R-:W-:Y:S01]  /*12310*/  HMMA.16816.F32.BF16 R20, R120, R66, R20 ;  /* 0x000000427814723c */ /* 0x000fe20000041814 */
[----:B------:R-:W-:Y:S01]  /*12320*/  FMUL.FTZ R65, R53, UR15 ;  /* 0x0000000f35417c20 */ /* 0x000fe20008410000 */
[----:B------:R-:W-:Y:S02]  /*12330*/  FMUL.FTZ R53, R49, UR15 ;  /* 0x0000000f31357c20 */ /* 0x000fe40008410000 */
[----:B------:R-:W3:Y:S01]  /*12340*/  LDSM.16.M88.4 R48, [R156+0x3800] ;  /* 0x003800009c30783b */ /* 0x000ee20000000200 */
[----:B------:R-:W-:-:S04]  /*12350*/  DEPBAR.LE SB0, 0x0 ;  /* 0x000080000000791a */ /* 0x000fc80000000000 */
[----:B------:R5:W-:Y:S01]  /*12360*/  MUFU.TANH R67, R52 ;  /* 0x0000003400437308 */ /* 0x000be20000002400 */
[C---:B-1----:R-:W-:Y:S07]  /*12370*/  HMMA.16816.F32.BF16 R16, R120.reuse, R56, R16 ;  /* 0x000000387810723c */ /* 0x042fee0000041810 */
[----:B------:R-:W-:Y:S01]  /*12380*/  MUFU.TANH R115, R115 ;  /* 0x0000007300737308 */ /* 0x000fe20000002400 */
[----:B------:R-:W-:Y:S01]  /*12390*/  HMMA.16816.F32.BF16 R12, R120, R58, R12 ;  /* 0x0000003a780c723c */ /* 0x000fe2000004180c */
[----:B------:R-:W-:-:S05]  /*123a0*/  FMUL.FTZ R57, R45, UR15 ;  /* 0x0000000f2d397c20 */ /* 0x000fca0008410000 */
[----:B--2---:R-:W-:Y:S01]  /*123b0*/  FMUL.FTZ R36, R20, UR15 ;  /* 0x0000000f14247c20 */ /* 0x004fe20008410000 */
[----:B------:R1:W-:Y:S01]  /*123c0*/  MUFU.TANH R59, R42 ;  /* 0x0000002a003b7308 */ /* 0x0003e20000002400 */
[----:B-----5:R-:W-:Y:S01]  /*123d0*/  FMUL.FTZ R52, R38, UR15 ;  /* 0x0000000f26347c20 */ /* 0x020fe20008410000 */
[----:B------:R-:W-:Y:S01]  /*123e0*/  FMUL.FTZ R38, R26, UR15 ;  /* 0x0000000f1a267c20 */ /* 0x000fe20008410000 */
[----:B------:R-:W-:-:S05]  /*123f0*/  FMUL.FTZ R32, R23, UR15 ;  /* 0x0000000f17207c20 */ /* 0x000fca0008410000 */
[----:B------:R2:W-:Y:S08]  /*12400*/  MUFU.TANH R45, R41 ;  /* 0x00000029002d7308 */ /* 0x0005f00000002400 */
[----:B------:R5:W-:Y:S01]  /*12410*/  MUFU.TANH R137, R40 ;  /* 0x0000002800897308 */ /* 0x000be20000002400 */
[----:B-1----:R-:W-:Y:S01]  /*12420*/  FMUL.FTZ R42, R24, UR15 ;  /* 0x0000000f182a7c20 */ /* 0x002fe20008410000 */
[----:B------:R-:W-:Y:S01]  /*12430*/  IMAD.SHL.U32 R24, R188, 0x80, RZ ;  /* 0x00000080bc187824 */ /* 0x000fe200078e00ff */
[----:B---3--:R-:W-:Y:S01]  /*12440*/  HMMA.16816.F32.BF16 R8, R120, R48, R8 ;  /* 0x000000307808723c */ /* 0x008fe20000041808 */
[----:B------:R-:W-:Y:S01]  /*12450*/  FMUL.FTZ R26, R12, UR15 ;  /* 0x0000000f0c1a7c20 */ /* 0x000fe20008410000 */
[----:B------:R-:W-:-:S02]  /*12460*/  FMUL.FTZ R23, R14, UR15 ;  /* 0x0000000f0e177c20 */ /* 0x000fc40008410000 */
[----:B------:R-:W-:Y:S01]  /*12470*/  LOP3.LUT R56, R24, 0x18, R191, 0xfe, !PT ;  /* 0x0000001818387812 */ /* 0x000fe200078efebf */
[----:B------:R1:W3:Y:S01]  /*12480*/  MUFU.TANH R111, R60 ;  /* 0x0000003c006f7308 */ /* 0x0002e20000002400 */
[----:B--2---:R-:W-:Y:S01]  /*12490*/  FMUL.FTZ R41, R28, UR15 ;  /* 0x0000000f1c297c20 */ /* 0x004fe20008410000 */
[----:B------:R-:W-:Y:S01]  /*124a0*/  FMUL.FTZ R28, R18, UR15 ;  /* 0x0000000f121c7c20 */ /* 0x000fe20008410000 */
[----:B------:R-:W-:Y:S01]  /*124b0*/  LOP3.LUT R18, R24, R191, RZ, 0xfc, !PT ;  /* 0x000000bf18127212 */ /* 0x000fe200078efcff */
[----:B------:R-:W-:Y:S01]  /*124c0*/  FMUL.FTZ R49, R43, UR15 ;  /* 0x0000000f2b317c20 */ /* 0x000fe20008410000 */
[----:B------:R-:W-:Y:S01]  /*124d0*/  FMUL.FTZ R43, R35, UR15 ;  /* 0x0000000f232b7c20 */ /* 0x000fe20008410000 */
[----:B------:R-:W-:Y:S01]  /*124e0*/  FMUL.FTZ R35, R21, UR15 ;  /* 0x0000000f15237c20 */ /* 0x000fe20008410000 */
[----:B------:R-:W-:Y:S01]  /*124f0*/  FMUL.FTZ R48, R29, UR15 ;  /* 0x0000000f1d307c20 */ /* 0x000fe20008410000 */
[----:B------:R-:W-:Y:S02]  /*12500*/  VIADD R12, R18, 0x1 ;  /* 0x00000001120c7836 */ /* 0x000fe40000000000 */
[----:B-----5:R-:W-:Y:S01]  /*12510*/  FMUL.FTZ R40, R25, UR15 ;  /* 0x0000000f19287c20 */ /* 0x020fe20008410000 */
[----:B------:R-:W-:Y:S01]  /*12520*/  FMUL.FTZ R25, R13, UR15 ;  /* 0x0000000f0d197c20 */ /* 0x000fe20008410000 */
[----:B------:R-:W-:Y:S01]  /*12530*/  MUFU.TANH R65, R65 ;  /* 0x0000004100417308 */ /* 0x000fe20000002400 */
[----:B------:R-:W-:Y:S01]  /*12540*/  HMMA.16816.F32.BF16 R4, R120, R50, R4 ;  /* 0x000000327804723c */ /* 0x000fe20000041804 */
[-C--:B------:R-:W-:Y:S01]  /*12550*/  ISETP.GE.AND P2, PT, R12, R102.reuse, PT ;  /* 0x000000660c00720c */ /* 0x080fe20003f46270 */
[----:B------:R-:W-:Y:S01]  /*12560*/  VIADD R126, R18, 0x21 ;  /* 0x00000021127e7836 */ /* 0x000fe20000000000 */
[----:B------:R-:W-:Y:S01]  /*12570*/  ISETP.GE.AND P1, PT, R12, R103, PT ;  /* 0x000000670c00720c */ /* 0x000fe20003f26270 */
[----:B------:R-:W-:Y:S01]  /*12580*/  VIADD R114, R18, 0x29 ;  /* 0x0000002912727836 */ /* 0x000fe20000000000 */
[----:B------:R-:W-:Y:S01]  /*12590*/  ISETP.GE.AND P5, PT, R56, R102, PT ;  /* 0x000000663800720c */ /* 0x000fe20003fa6270 */
[----:B-1----:R-:W-:-:S02]  /*125a0*/  VIADD R60, R18, 0x11 ;  /* 0x00000011123c7836 */ /* 0x002fc40000000000 */
[----:B------:R-:W-:Y:S01]  /*125b0*/  FMUL.FTZ R20, R8, UR15 ;  /* 0x0000000f08147c20 */ /* 0x000fe20008410000 */
[----:B------:R-:W-:Y:S01]  /*125c0*/  I2FP.F32.S32 R8, R12 ;  /* 0x0000000c00087245 */ /* 0x000fe20000201400 */
[----:B------:R-:W-:Y:S01]  /*125d0*/  FMUL.FTZ R14, R11, UR15 ;  /* 0x0000000f0b0e7c20 */ /* 0x000fe20008410000 */
[----:B------:R-:W-:Y:S01]  /*125e0*/  VIADD R12, R18, 0x9 ;  /* 0x00000009120c7836 */ /* 0x000fe20000000000 */
[----:B------:R-:W-:Y:S01]  /*125f0*/  MUFU.TANH R55, R55 ;  /* 0x0000003700377308 */ /* 0x000fe20000002400 */
[----:B------:R-:W-:Y:S01]  /*12600*/  FMUL.FTZ R21, R10, UR15 ;  /* 0x0000000f0a157c20 */ /* 0x000fe20008410000 */
[CC--:B------:R-:W-:Y:S01]  /*12610*/  FFMA.FTZ R11, R0.reuse, R8.reuse, R109 ;  /* 0x00000008000b7223 */ /* 0x0c0fe2000001006d */
[----:B------:R-:W-:Y:S01]  /*12620*/  FFMA.FTZ R8, R0, R8, R107 ;  /* 0x0000000800087223 */ /* 0x000fe2000001006b */
[----:B------:R-:W-:Y:S01]  /*12630*/  LOP3.LUT R10, R24, 0x8, R191, 0xfe, !PT ;  /* 0x00000008180a7812 */ /* 0x000fe200078efebf */
[----:B------:R-:W-:Y:S01]  /*12640*/  FMUL.FTZ R50, R34, UR15 ;  /* 0x0000000f22327c20 */ /* 0x000fe20008410000 */
[----:B------:R-:W-:Y:S01]  /*12650*/  FMUL.FTZ R34, R22, UR15 ;  /* 0x0000000f16227c20 */ /* 0x000fe20008410000 */
[----:B------:R-:W-:Y:S01]  /*12660*/  FSEL R11, R11, -INF , !P2 ;  /* 0xff8000000b0b7808 */ /* 0x000fe20005000000 */
[----:B------:R-:W1:Y:S01]  /*12670*/  MUFU.TANH R113, R62 ;  /* 0x0000003e00717308 */ /* 0x000e620000002400 */
[----:B------:R-:W-:Y:S01]  /*12680*/  FSEL R8, R8, -INF , !P1 ;  /* 0xff80000008087808 */ /* 0x000fe20004800000 */
[----:B------:R-:W-:Y:S01]  /*12690*/  FMUL.FTZ R22, R15, UR15 ;  /* 0x0000000f0f167c20 */ /* 0x000fe20008410000 */
[C---:B------:R-:W-:Y:S01]  /*126a0*/  ISETP.GE.AND P2, PT, R12.reuse, R102, PT ;  /* 0x000000660c00720c */ /* 0x040fe20003f46270 */
[----:B------:R-:W-:Y:S01]  /*126b0*/  FMUL.FTZ R15, R9, UR15 ;  /* 0x0000000f090f7c20 */ /* 0x000fe20008410000 */
[-C--:B------:R-:W-:Y:S01]  /*126c0*/  ISETP.GE.AND P1, PT, R12, R103.reuse, PT ;  /* 0x000000670c00720c */ /* 0x080fe20003f26270 */
[----:B------:R-:W-:Y:S01]  /*126d0*/  FMUL.FTZ R51, R39, UR15 ;  /* 0x0000000f27337c20 */ /* 0x000fe20008410000 */
[----:B------:R-:W-:Y:S01]  /*126e0*/  I2FP.F32.S32 R12, R12 ;  /* 0x0000000c000c7245 */ /* 0x000fe20000201400 */
[----:B------:R2:W-:Y:S01]  /*126f0*/  MUFU.TANH R141, R46 ;  /* 0x0000002e008d7308 */ /* 0x0005e20000002400 */
[----:B------:R-:W-:Y:S01]  /*12700*/  ISETP.GE.AND P3, PT, R10, R102, PT ;  /* 0x000000660a00720c */ /* 0x000fe20003f66270 */
[----:B------:R-:W-:Y:S01]  /*12710*/  VIADD R104, R18, 0x49 ;  /* 0x0000004912687836 */ /* 0x000fe20000000000 */
[-C--:B------:R-:W-:Y:S01]  /*12720*/  ISETP.GE.AND P4, PT, R10, R103.reuse, PT ;  /* 0x000000670a00720c */ /* 0x080fe20003f86270 */
[CC--:B----4-:R-:W-:Y:S01]  /*12730*/  FFMA.FTZ R13, R0.reuse, R12.reuse, R61 ;  /* 0x0000000c000d7223 */ /* 0x0d0fe2000001003d */
[----:B------:R-:W-:Y:S01]  /*12740*/  FFMA.FTZ R12, R0, R12, R63 ;  /* 0x0000000c000c7223 */ /* 0x000fe2000001003f */
[----:B------:R-:W-:Y:S01]  /*12750*/  I2FP.F32.S32 R10, R10 ;  /* 0x0000000a000a7245 */ /* 0x000fe20000201400 */
[----:B------:R-:W-:Y:S01]  /*12760*/  FMUL.FTZ R5, R5, UR15 ;  /* 0x0000000f05057c20 */ /* 0x000fe20008410000 */
[----:B------:R4:W-:Y:S01]  /*12770*/  MUFU.TANH R61, R48 ;  /* 0x00000030003d7308 */ /* 0x0009e20000002400 */
[----:B------:R-:W-:Y:S01]  /*12780*/  FSEL R13, R13, -INF , !P2 ;  /* 0xff8000000d0d7808 */ /* 0x000fe20005000000 */
[----:B------:R-:W-:Y:S01]  /*12790*/  FMUL.FTZ R7, R7, UR15 ;  /* 0x0000000f07077c20 */ /* 0x000fe20008410000 */
[----:B------:R-:W-:Y:S01]  /*127a0*/  FSEL R12, R12, -INF , !P1 ;  /* 0xff8000000c0c7808 */ /* 0x000fe20004800000 */
[----:B---3--:R-:W-:Y:S01]  /*127b0*/  FFMA.FTZ R9, R0, R10, R111 ;  /* 0x0000000a00097223 */ /* 0x008fe2000001006f */
[----:B------:R-:W-:Y:S01]  /*127c0*/  ISETP.GE.AND P2, PT, R60, R102, PT ;  /* 0x000000663c00720c */ /* 0x000fe20003f46270 */
[----:B-1----:R-:W-:Y:S01]  /*127d0*/  FFMA.FTZ R10, R0, R10, R113 ;  /* 0x0000000a000a7223 */ /* 0x002fe20000010071 */
[----:B------:R-:W-:Y:S01]  /*127e0*/  ISETP.GE.AND P1, PT, R60, R103, PT ;  /* 0x000000673c00720c */ /* 0x000fe20003f26270 */
[----:B------:R-:W1:Y:S01]  /*127f0*/  MUFU.TANH R53, R53 ;  /* 0x0000003500357308 */ /* 0x000e620000002400 */
[----:B------:R-:W-:Y:S01]  /*12800*/  I2FP.F32.S32 R60, R60 ;  /* 0x0000003c003c7245 */ /* 0x000fe20000201400 */
[----:B--2---:R-:W-:Y:S01]  /*12810*/  FMUL.FTZ R46, R30, UR15 ;  /* 0x0000000f1e2e7c20 */ /* 0x004fe20008410000 */
[----:B------:R-:W-:Y:S01]  /*12820*/  FMUL.FTZ R30, R17, UR15 ;  /* 0x0000000f111e7c20 */ /* 0x000fe20008410000 */
[----:B------:R-:W-:Y:S01]  /*12830*/  VIADD R17, R18, 0x19 ;  /* 0x0000001912117836 */ /* 0x000fe20000000000 */
[----:B------:R-:W-:Y:S01]  /*12840*/  FSEL R10, R10, -INF , !P4 ;  /* 0xff8000000a0a7808 */ /* 0x000fe20006000000 */
[CC--:B------:R-:W-:Y:S01]  /*12850*/  FFMA.FTZ R117, R0.reuse, R60.reuse, R117 ;  /* 0x0000003c00757223 */ /* 0x0c0fe20000010075 */
[----:B------:R-:W-:Y:S01]  /*12860*/  FFMA.FTZ R60, R0, R60, R115 ;  /* 0x0000003c003c7223 */ /* 0x000fe20000010073 */
[----:B------:R-:W2:Y:S01]  /*12870*/  MUFU.TANH R135, R135 ;  /* 0x0000008700877308 */ /* 0x000ea20000002400 */
[----:B----4-:R-:W-:-:S02]  /*12880*/  I2FP.F32.S32 R48, R17 ;  /* 0x0000001100307245 */ /* 0x010fc40000201400 */
[----:B------:R-:W-:Y:S02]  /*12890*/  FSEL R9, R9, -INF , !P3 ;  /* 0xff80000009097808 */ /* 0x000fe40005800000 */
[----:B------:R-:W-:Y:S01]  /*128a0*/  FSEL R60, R60, -INF , !P1 ;  /* 0xff8000003c3c7808 */ /* 0x000fe20004800000 */
[----:B------:R-:W-:Y:S01]  /*128b0*/  FFMA.FTZ R55, R0, R48, R55 ;  /* 0x0000003000377223 */ /* 0x000fe20000010037 */
[-C--:B------:R-:W-:Y:S01]  /*128c0*/  ISETP.GE.AND P1, PT, R17, R103.reuse, PT ;  /* 0x000000671100720c */ /* 0x080fe20003f26270 */
[----:B------:R3:W-:Y:S01]  /*128d0*/  MUFU.TANH R111, R41 ;  /* 0x00000029006f7308 */ /* 0x0007e20000002400 */
[-C--:B------:R-:W-:Y:S02]  /*128e0*/  ISETP.GE.AND P4, PT, R56, R103.reuse, PT ;  /* 0x000000673800720c */ /* 0x080fe40003f86270 */
[----:B------:R-:W-:Y:S02]  /*128f0*/  FSEL R62, R55, -INF , !P1 ;  /* 0xff800000373e7808 */ /* 0x000fe40004800000 */
[----:B------:R-:W-:-:S02]  /*12900*/  ISETP.GE.AND P1, PT, R126, R103, PT ;  /* 0x000000677e00720c */ /* 0x000fc40003f26270 */
[----:B------:R-:W-:Y:S01]  /*12910*/  I2FP.F32.S32 R56, R56 ;  /* 0x0000003800387245 */ /* 0x000fe20000201400 */
[----:B------:R-:W-:Y:S01]  /*12920*/  MUFU.TANH R119, R119 ;  /* 0x0000007700777308 */ /* 0x000fe20000002400 */
[C-C-:B------:R-:W-:Y:S02]  /*12930*/  LOP3.LUT R116, R24.reuse, 0x28, R191.reuse, 0xfe, !PT ;  /* 0x0000002818747812 */ /* 0x140fe400078efebf */
[C-C-:B------:R-:W-:Y:S02]  /*12940*/  LOP3.LUT R66, R24.reuse, 0x20, R191.reuse, 0xfe, !PT ;  /* 0x0000002018427812 */ /* 0x140fe400078efebf */
[C-C-:B------:R-:W-:Y:S02]  /*12950*/  LOP3.LUT R122, R24.reuse, 0x38, R191.reuse, 0xfe, !PT ;  /* 0x00000038187a7812 */ /* 0x140fe400078efebf */
[----:B------:R-:W-:Y:S01]  /*12960*/  LOP3.LUT R112, R24, 0x40, R191, 0xfe, !PT ;  /* 0x0000004018707812 */ /* 0x000fe200078efebf */
[----:B------:R4:W5:Y:S01]  /*12970*/  MUFU.TANH R133, R54 ;  /* 0x0000003600857308 */ /* 0x0009620000002400 */
[----:B---3--:R-:W-:-:S02]  /*12980*/  FSEL R41, R117, -INF , !P2 ;  /* 0xff80000075297808 */ /* 0x008fc40005000000 */
[----:B------:R-:W-:Y:S01]  /*12990*/  ISETP.GE.AND P2, PT, R17, R102, PT ;  /* 0x000000661100720c */ /* 0x000fe20003f46270 */
[----:B------:R-:W-:Y:S01]  /*129a0*/  FFMA.FTZ R17, R0, R48, R65 ;  /* 0x0000003000117223 */ /* 0x000fe20000010041 */
[----:B------:R-:W-:-:S03]  /*129b0*/  LOP3.LUT R106, R24, 0x48, R191, 0xfe, !PT ;  /* 0x00000048186a7812 */ /* 0x000fc600078efebf */
[----:B------:R-:W-:Y:S01]  /*129c0*/  MUFU.TANH R127, R127 ;  /* 0x0000007f007f7308 */ /* 0x000fe20000002400 */
[----:B------:R-:W-:Y:S02]  /*129d0*/  FSEL R17, R17, -INF , !P2 ;  /* 0xff80000011117808 */ /* 0x000fe40005000000 */
[----:B------:R-:W-:Y:S02]  /*129e0*/  ISETP.GE.AND P2, PT, R126, R102, PT ;  /* 0x000000667e00720c */ /* 0x000fe40003f46270 */
[----:B------:R-:W-:-:S03]  /*129f0*/  I2FP.F32.S32 R126, R126 ;  /* 0x0000007e007e7245 */ /* 0x000fc60000201400 */
[----:B------:R3:W-:Y:S01]  /*12a00*/  MUFU.TANH R139, R44 ;  /* 0x0000002c008b7308 */ /* 0x0007e20000002400 */
[----:B----4-:R-:W-:Y:S01]  /*12a10*/  FMUL.FTZ R54, R37, UR15 ;  /* 0x0000000f25367c20 */ /* 0x010fe20008410000 */
[CC--:B-1----:R-:W-:Y:S01]  /*12a20*/  FFMA.FTZ R123, R0.reuse, R126.reuse, R53 ;  /* 0x0000007e007b7223 */ /* 0x0c2fe20000010035 */
[C---:B--2---:R-:W-:Y:S01]  /*12a30*/  FFMA.FTZ R126, R0.reuse, R126, R135 ;  /* 0x0000007e007e7223 */ /* 0x044fe20000010087 */
[----:B------:R-:W-:Y:S01]  /*12a40*/  FMUL.FTZ R37, R27, UR15 ;  /* 0x0000000f1b257c20 */ /* 0x000fe20008410000 */
[----:B------:R-:W-:Y:S01]  /*12a50*/  FMUL.FTZ R27, R19, UR15 ;  /* 0x0000000f131b7c20 */ /* 0x000fe20008410000 */
[CC--:B------:R-:W-:Y:S01]  /*12a60*/  FFMA.FTZ R19, R0.reuse, R56.reuse, R131 ;  /* 0x0000003800137223 */ /* 0x0c0fe20000010083 */
[----:B-----5:R-:W-:Y:S01]  /*12a70*/  FFMA.FTZ R56, R0, R56, R133 ;  /* 0x0000003800387223 */ /* 0x020fe20000010085 */
[----:B------:R-:W1:Y:S01]  /*12a80*/  MUFU.TANH R57, R57 ;  /* 0x0000003900397308 */ /* 0x000e620000002400 */
[----:B------:R-:W-:Y:S02]  /*12a90*/  FSEL R123, R123, -INF , !P2 ;  /* 0xff8000007b7b7808 */ /* 0x000fe40005000000 */
[----:B------:R-:W-:-:S02]  /*12aa0*/  FSEL R126, R126, -INF , !P1 ;  /* 0xff8000007e7e7808 */ /* 0x000fc40004800000 */
[C---:B------:R-:W-:Y:S02]  /*12ab0*/  ISETP.GE.AND P2, PT, R114.reuse, R102, PT ;  /* 0x000000667200720c */ /* 0x040fe40003f46270 */
[-C--:B------:R-:W-:Y:S01]  /*12ac0*/  ISETP.GE.AND P1, PT, R114, R103.reuse, PT ;  /* 0x000000677200720c */ /* 0x080fe20003f26270 */
[----:B------:R-:W2:Y:S01]  /*12ad0*/  MUFU.TANH R47, R47 ;  /* 0x0000002f002f7308 */ /* 0x000ea20000002400 */
[----:B---3--:R-:W-:Y:S01]  /*12ae0*/  FMUL.FTZ R44, R31, UR15 ;  /* 0x0000000f1f2c7c20 */ /* 0x008fe20008410000 */
[----:B------:R-:W-:Y:S01]  /*12af0*/  FMUL.FTZ R31, R16, UR15 ;  /* 0x0000000f101f7c20 */ /* 0x000fe20008410000 */
[----:B------:R-:W-:Y:S02]  /*12b00*/  LOP3.LUT R16, R24, 0x10, R191, 0xfe, !PT ;  /* 0x0000001018107812 */ /* 0x000fe400078efebf */
[----:B------:R-:W-:Y:S02]  /*12b10*/  I2FP.F32.S32 R114, R114 ;  /* 0x0000007200727245 */ /* 0x000fe40000201400 */
[C---:B------:R-:W-:Y:S01]  /*12b20*/  ISETP.GE.AND P6, PT, R16.reuse, R102, PT ;  /* 0x000000661000720c */ /* 0x040fe20003fc6270 */
[----:B------:R-:W-:Y:S01]  /*12b30*/  MUFU.TANH R129, R129 ;  /* 0x0000008100817308 */ /* 0x000fe20000002400 */
[----:B------:R-:W-:Y:S01]  /*12b40*/  ISETP.GE.AND P3, PT, R16, R103, PT ;  /* 0x000000671000720c */ /* 0x000fe20003f66270 */
[----:B-1----:R-:W-:Y:S01]  /*12b50*/  FFMA.FTZ R57, R0, R114, R57 ;  /* 0x0000007200397223 */ /* 0x002fe20000010039 */
[----:B------:R-:W-:-:S02]  /*12b60*/  I2FP.F32.S32 R16, R16 ;  /* 0x0000001000107245 */ /* 0x000fc40000201400 */
[----:B------:R-:W-:Y:S02]  /*12b70*/  FSEL R19, R19, -INF , !P5 ;  /* 0xff80000013137808 */ /* 0x000fe40006800000 */
[----:B------:R-:W-:Y:S01]  /*12b80*/  FSEL R56, R56, -INF , !P4 ;  /* 0xff80000038387808 */ /* 0x000fe20006000000 */
[CC--:B------:R-:W-:Y:S01]  /*12b90*/  FFMA.FTZ R119, R0.reuse, R16.reuse, R119 ;  /* 0x0000001000777223 */ /* 0x0c0fe20000010077 */
[----:B------:R-:W-:Y:S01]  /*12ba0*/  FFMA.FTZ R16, R0, R16, R127 ;  /* 0x0000001000107223 */ /* 0x000fe2000001007f */
[----:B------:R-:W-:Y:S01]  /*12bb0*/  MUFU.TANH R49, R49 ;  /* 0x0000003100317308 */ /* 0x000fe20000002400 */
[----:B------:R-:W-:Y:S01]  /*12bc0*/  ISETP.GE.AND P5, PT, R116, R102, PT ;  /* 0x000000667400720c */ /* 0x000fe20003fa6270 */
[----:B--2---:R-:W-:Y:S01]  /*12bd0*/  FFMA.FTZ R114, R0, R114, R47 ;  /* 0x0000007200727223 */ /* 0x004fe2000001002f */
[----:B------:R-:W-:Y:S02]  /*12be0*/  ISETP.GE.AND P4, PT, R116, R103, PT ;  /* 0x000000677400720c */ /* 0x000fe40003f86270 */
[----:B------:R-:W-:-:S02]  /*12bf0*/  FSEL R16, R16, -INF , !P3 ;  /* 0xff80000010107808 */ /* 0x000fc40005800000 */
[----:B------:R-:W-:Y:S01]  /*12c00*/  ISETP.GE.AND P3, PT, R66, R103, PT ;  /* 0x000000674200720c */ /* 0x000fe20003f66270 */
[----:B------:R1:W-:Y:S01]  /*12c10*/  MUFU.TANH R109, R43 ;  /* 0x0000002b006d7308 */ /* 0x0003e20000002400 */
[----:B------:R-:W-:Y:S02]  /*12c20*/  I2FP.F32.S32 R116, R116 ;  /* 0x0000007400747245 */ /* 0x000fe40000201400 */
[----:B------:R-:W-:Y:S02]  /*12c30*/  FSEL R65, R57, -INF , !P2 ;  /* 0xff80000039417808 */ /* 0x000fe40005000000 */
[----:B------:R-:W-:Y:S01]  /*12c40*/  FSEL R114, R114, -INF , !P1 ;  /* 0xff80000072727808 */ /* 0x000fe20004800000 */
[CC--:B------:R-:W-:Y:S01]  /*12c50*/  FFMA.FTZ R63, R0.reuse, R116.reuse, R139 ;  /* 0x00000074003f7223 */ /* 0x0c0fe2000001008b */
[----:B------:R-:W-:Y:S01]  /*12c60*/  FFMA.FTZ R116, R0, R116, R141 ;  /* 0x0000007400747223 */ /* 0x000fe2000001008d */
[----:B------:R-:W2:Y:S03]  /*12c70*/  MUFU.TANH R39, R52 ;  /* 0x0000003400277308 */ /* 0x000ea60000002400 */
[----:B------:R-:W-:-:S02]  /*12c80*/  FSEL R63, R63, -INF , !P5 ;  /* 0xff8000003f3f7808 */ /* 0x000fc40006800000 */
[----:B------:R-:W-:Y:S02]  /*12c90*/  FSEL R116, R116, -INF , !P4 ;  /* 0xff80000074747808 */ /* 0x000fe40006000000 */
[-C--:B------:R-:W-:Y:S01]  /*12ca0*/  ISETP.GE.AND P5, PT, R122, R102.reuse, PT ;  /* 0x000000667a00720c */ /* 0x080fe20003fa6270 */
[----:B------:R3:W-:Y:S01]  /*12cb0*/  MUFU.TANH R53, R38 ;  /* 0x0000002600357308 */ /* 0x0007e20000002400 */
[----:B-1----:R-:W-:Y:S02]  /*12cc0*/  FSEL R43, R119, -INF , !P6 ;  /* 0xff800000772b7808 */ /* 0x002fe40007000000 */
[----:B------:R-:W-:Y:S02]  /*12cd0*/  ISETP.GE.AND P6, PT, R66, R102, PT ;  /* 0x000000664200720c */ /* 0x000fe40003fc6270 */
[----:B------:R-:W-:Y:S02]  /*12ce0*/  I2FP.F32.S32 R66, R66 ;  /* 0x0000004200427245 */ /* 0x000fe40000201400 */
[----:B------:R-:W-:Y:S01]  /*12cf0*/  ISETP.GE.AND P4, PT, R122, R103, PT ;  /* 0x000000677a00720c */ /* 0x000fe20003f86270 */
[----:B------:R1:W4:Y:S01]  /*12d00*/  MUFU.TANH R113, R46 ;  /* 0x0000002e00717308 */ /* 0x0003220000002400 */
[----:B------:R-:W-:-:S05]  /*12d10*/  I2FP.F32.S32 R122, R122 ;  /* 0x0000007a007a7245 */ /* 0x000fca0000201400 */
[CC--:B------:R-:W-:Y:S01]  /*12d20*/  FFMA.FTZ R33, R0.reuse, R122.reuse, R33 ;  /* 0x0000007a00217223 */ /* 0x0c0fe20000010021 */
[----:B--2---:R-:W-:Y:S01]  /*12d30*/  FFMA.FTZ R122, R0, R122, R39 ;  /* 0x0000007a007a7223 */ /* 0x004fe20000010027 */
[----:B------:R-:W-:Y:S01]  /*12d40*/  MUFU.TANH R29, R54 ;  /* 0x00000036001d7308 */ /* 0x000fe20000002400 */
[----:B---3--:R-:W-:Y:S02]  /*12d50*/  VIADD R38, R18, 0x31 ;  /* 0x0000003112267836 */ /* 0x008fe40000000000 */
[----:B------:R-:W-:Y:S02]  /*12d60*/  FSEL R117, R33, -INF , !P5 ;  /* 0xff80000021757808 */ /* 0x000fe40006800000 */
[----:B------:R-:W-:Y:S02]  /*12d70*/  FSEL R122, R122, -INF , !P4 ;  /* 0xff8000007a7a7808 */ /* 0x000fe40006000000 */
[----:B------:R-:W-:Y:S01]  /*12d80*/  ISETP.GE.AND P2, PT, R38, R102, PT ;  /* 0x000000662600720c */ /* 0x000fe20003f46270 */
[----:B------:R-:W-:Y:S01]  /*12d90*/  MUFU.TANH R51, R51 ;  /* 0x0000003300337308 */ /* 0x000fe20000002400 */
[-C--:B-1----:R-:W-:Y:S01]  /*12da0*/  FFMA.FTZ R46, R0, R66.reuse, R129 ;  /* 0x00000042002e7223 */ /* 0x082fe20000010081 */
[----:B------:R-:W-:Y:S01]  /*12db0*/  ISETP.GE.AND P1, PT, R38, R103, PT ;  /* 0x000000672600720c */ /* 0x000fe20003f26270 */
[----:B------:R-:W-:Y:S01]  /*12dc0*/  FFMA.FTZ R66, R0, R66, R67 ;  /* 0x0000004200427223 */ /* 0x000fe20000010043 */
[----:B------:R-:W-:-:S02]  /*12dd0*/  I2FP.F32.S32 R38, R38 ;  /* 0x0000002600267245 */ /* 0x000fc40000201400 */
[----:B------:R-:W-:Y:S02]  /*12de0*/  FSEL R67, R46, -INF , !P6 ;  /* 0xff8000002e437808 */ /* 0x000fe40007000000 */
[----:B------:R1:W-:Y:S01]  /*12df0*/  MUFU.TANH R129, R42 ;  /* 0x0000002a00817308 */ /* 0x0003e20000002400 */
[CC--:B------:R-:W-:Y:S01]  /*12e00*/  FFMA.FTZ R45, R0.reuse, R38.reuse, R45 ;  /* 0x00000026002d7223 */ /* 0x0c0fe2000001002d */
[----:B------:R-:W-:Y:S01]  /*12e10*/  FFMA.FTZ R49, R0, R38, R49 ;  /* 0x0000002600317223 */ /* 0x000fe20000010031 */
[----:B------:R-:W-:Y:S02]  /*12e20*/  FSEL R66, R66, -INF , !P3 ;  /* 0xff80000042427808 */ /* 0x000fe40005800000 */
[----:B------:R-:W-:Y:S02]  /*12e30*/  ISETP.GE.AND P5, PT, R106, R102, PT ;  /* 0x000000666a00720c */ /* 0x000fe40003fa6270 */
[----:B------:R-:W-:Y:S01]  /*12e40*/  FSEL R121, R45, -INF , !P2 ;  /* 0xff8000002d797808 */ /* 0x000fe20005000000 */
[----:B------:R2:W-:Y:S01]  /*12e50*/  MUFU.TANH R55, R40 ;  /* 0x0000002800377308 */ /* 0x0005e20000002400 */
[----:B------:R-:W-:-:S02]  /*12e60*/  FSEL R120, R49, -INF , !P1 ;  /* 0xff80000031787808 */ /* 0x000fc40004800000 */
[----:B------:R-:W-:Y:S02]  /*12e70*/  ISETP.GE.AND P4, PT, R106, R103, PT ;  /* 0x000000676a00720c */ /* 0x000fe40003f86270 */
[----:B------:R-:W-:-:S03]  /*12e80*/  I2FP.F32.S32 R106, R106 ;  /* 0x0000006a006a7245 */ /* 0x000fc60000201400 */
[----:B------:R-:W3:Y:S01]  /*12e90*/  MUFU.TANH R145, R145 ;  /* 0x0000009100917308 */ /* 0x000ee20000002400 */
[----:B-1----:R-:W-:Y:S01]  /*12ea0*/  LOP3.LUT R42, R24, 0x30, R191, 0xfe, !PT ;  /* 0x00000030182a7812 */ /* 0x002fe200078efebf */
[CC--:B------:R-:W-:Y:S01]  /*12eb0*/  FFMA.FTZ R111, R0.reuse, R106.reuse, R111 ;  /* 0x0000006a006f7223 */ /* 0x0c0fe2000001006f */
[----:B----4-:R-:W-:Y:S02]  /*12ec0*/  FFMA.FTZ R106, R0, R106, R113 ;  /* 0x0000006a006a7223 */ /* 0x010fe40000010071 */
[C---:B------:R-:W-:Y:S02]  /*12ed0*/  ISETP.GE.AND P6, PT, R42.reuse, R102, PT ;  /* 0x000000662a00720c */ /* 0x040fe40003fc6270 */
[----:B------:R-:W-:Y:S01]  /*12ee0*/  ISETP.GE.AND P3, PT, R42, R103, PT ;  /* 0x000000672a00720c */ /* 0x000fe20003f66270 */
[----:B------:R-:W1:Y:S01]  /*12ef0*/  MUFU.TANH R107, R50 ;  /* 0x00000032006b7308 */ /* 0x000e620000002400 */
[----:B--2---:R-:W-:Y:S02]  /*12f00*/  I2FP.F32.S32 R40, R42 ;  /* 0x0000002a00287245 */ /* 0x004fe40000201400 */
[----:B------:R-:W-:-:S02]  /*12f10*/  FSEL R111, R111, -INF , !P5 ;  /* 0xff8000006f6f7808 */ /* 0x000fc40006800000 */
[----:B------:R-:W-:Y:S01]  /*12f20*/  FSEL R106, R106, -INF , !P4 ;  /* 0xff8000006a6a7808 */ /* 0x000fe20006000000 */
[CC--:B------:R-:W-:Y:S01]  /*12f30*/  FFMA.FTZ R119, R0.reuse, R40.reuse, R137 ;  /* 0x0000002800777223 */ /* 0x0c0fe20000010089 */
[----:B------:R-:W-:Y:S01]  /*12f40*/  FFMA.FTZ R59, R0, R40, R59 ;  /* 0x00000028003b7223 */ /* 0x000fe2000001003b */
[----:B------:R-:W2:Y:S01]  /*12f50*/  MUFU.TANH R143, R143 ;  /* 0x0000008f008f7308 */ /* 0x000ea20000002400 */
[----:B------:R-:W-:Y:S02]  /*12f60*/  VIADD R40, R18, 0x69 ;  /* 0x0000006912287836 */ /* 0x000fe40000000000 */
[----:B------:R-:W-:Y:S02]  /*12f70*/  FSEL R119, R119, -INF , !P6 ;  /* 0xff80000077777808 */ /* 0x000fe40007000000 */
[----:B------:R-:W-:Y:S02]  /*12f80*/  FSEL R124, R59, -INF , !P3 ;  /* 0xff8000003b7c7808 */ /* 0x000fe40005800000 */
[C---:B------:R-:W-:Y:S01]  /*12f90*/  ISETP.GE.AND P6, PT, R112.reuse, R102, PT ;  /* 0x000000667000720c */ /* 0x040fe20003fc6270 */
[----:B------:R4:W-:Y:S01]  /*12fa0*/  MUFU.TANH R47, R36 ;  /* 0x00000024002f7308 */ /* 0x0009e20000002400 */
[----:B------:R-:W-:-:S02]  /*12fb0*/  ISETP.GE.AND P3, PT, R112, R103, PT ;  /* 0x000000677000720c */ /* 0x000fc40003f66270 */
[----:B------:R-:W-:-:S05]  /*12fc0*/  I2FP.F32.S32 R112, R112 ;  /* 0x0000007000707245 */ /* 0x000fca0000201400 */
[----:B------:R5:W-:Y:S01]  /*12fd0*/  MUFU.TANH R39, R34 ;  /* 0x0000002200277308 */ /* 0x000be20000002400 */
[CC--:B---3--:R-:W-:Y:S01]  /*12fe0*/  FFMA.FTZ R115, R0.reuse, R112.reuse, R145 ;  /* 0x0000007000737223 */ /* 0x0c8fe20000010091 */
[----:B-1----:R-:W-:-:S04]  /*12ff0*/  FFMA.FTZ R112, R0, R112, R107 ;  /* 0x0000007000707223 */ /* 0x002fc8000001006b */
[----:B------:R-:W-:Y:S02]  /*13000*/  FSEL R115, R115, -INF , !P6 ;  /* 0xff80000073737808 */ /* 0x000fe40007000000 */
[----:B------:R1:W-:Y:S01]  /*13010*/  MUFU.TANH R33, R32 ;  /* 0x0000002000217308 */ /* 0x0003e20000002400 */
[----:B----4-:R-:W-:Y:S01]  /*13020*/  VIADD R36, R18, 0x39 ;  /* 0x0000003912247836 */ /* 0x010fe20000000000 */
[----:B------:R-:W-:-:S04]  /*13030*/  FSEL R112, R112, -INF , !P3 ;  /* 0xff80000070707808 */ /* 0x000fc80005800000 */
[C---:B------:R-:W-:Y:S02]  /*13040*/  ISETP.GE.AND P2, PT, R36.reuse, R102, PT ;  /* 0x000000662400720c */ /* 0x040fe40003f46270 */
[----:B------:R-:W-:Y:S01]  /*13050*/  ISETP.GE.AND P1, PT, R36, R103, PT ;  /* 0x000000672400720c */ /* 0x000fe20003f26270 */
[----:B-----5:R-:W-:Y:S01]  /*13060*/  VIADD R34, R18, 0x41 ;  /* 0x0000004112227836 */ /* 0x020fe20000000000 */
[----:B------:R-:W-:Y:S01]  /*13070*/  I2FP.F32.S32 R36, R36 ;  /* 0x0000002400247245 */ /* 0x000fe20000201400 */
[----:B------:R-:W3:Y:S04]  /*13080*/  MUFU.TANH R127, R44 ;  /* 0x0000002c007f7308 */ /* 0x000ee80000002400 */
[CC--:B------:R-:W-:Y:S01]  /*13090*/  FFMA.FTZ R29, R0.reuse, R36.reuse, R29 ;  /* 0x00000024001d7223 */ /* 0x0c0fe2000001001d */
[----:B------:R-:W-:Y:S01]  /*130a0*/  FFMA.FTZ R51, R0, R36, R51 ;  /* 0x0000002400337223 */ /* 0x000fe20000010033 */
[----:B-1----:R-:W-:-:S02]  /*130b0*/  I2FP.F32.S32 R32, R34 ;  /* 0x0000002200207245 */ /* 0x002fc40000201400 */
[----:B------:R-:W1:Y:S01]  /*130c0*/  MUFU.TANH R37, R37 ;  /* 0x0000002500257308 */ /* 0x000e620000002400 */
[----:B------:R-:W-:Y:S02]  /*130d0*/  FSEL R107, R29, -INF , !P2 ;  /* 0xff8000001d6b7808 */ /* 0x000fe40005000000 */
[----:B------:R-:W-:Y:S01]  /*130e0*/  FSEL R118, R51, -INF , !P1 ;  /* 0xff80000033767808 */ /* 0x000fe20004800000 */
[CC--:B--2---:R-:W-:Y:S01]  /*130f0*/  FFMA.FTZ R143, R0.reuse, R32.reuse, R143 ;  /* 0x00000020008f7223 */ /* 0x0c4fe2000001008f */
[----:B------:R-:W-:Y:S01]  /*13100*/  FFMA.FTZ R109, R0, R32, R109 ;  /* 0x00000020006d7223 */ /* 0x000fe2000001006d */
[C---:B------:R-:W-:Y:S02]  /*13110*/  ISETP.GE.AND P2, PT, R34.reuse, R102, PT ;  /* 0x000000662200720c */ /* 0x040fe40003f46270 */
[----:B------:R-:W-:Y:S01]  /*13120*/  ISETP.GE.AND P1, PT, R34, R103, PT ;  /* 0x000000672200720c */ /* 0x000fe20003f26270 */
[----:B------:R2:W-:Y:S01]  /*13130*/  MUFU.TANH R29, R30 ;  /* 0x0000001e001d7308 */ /* 0x0005e20000002400 */
[----:B------:R-:W-:-:S02]  /*13140*/  LOP3.LUT R32, R24, 0x50, R191, 0xfe, !PT ;  /* 0x0000005018207812 */ /* 0x000fc400078efebf */
[----:B------:R-:W-:Y:S02]  /*13150*/  FSEL R113, R143, -INF , !P2 ;  /* 0xff8000008f717808 */ /* 0x000fe40005000000 */
[----:B------:R-:W-:Y:S02]  /*13160*/  FSEL R110, R109, -INF , !P1 ;  /* 0xff8000006d6e7808 */ /* 0x000fe40004800000 */
[C---:B------:R-:W-:Y:S01]  /*13170*/  ISETP.GE.AND P2, PT, R104.reuse, R102, PT ;  /* 0x000000666800720c */ /* 0x040fe20003f46270 */
[----:B------:R4:W-:Y:S01]  /*13180*/  MUFU.TANH R45, R28 ;  /* 0x0000001c002d7308 */ /* 0x0009e20000002400 */
[----:B------:R-:W-:Y:S02]  /*13190*/  ISETP.GE.AND P1, PT, R104, R103, PT ;  /* 0x000000676800720c */ /* 0x000fe40003f26270 */
[----:B------:R-:W-:Y:S02]  /*131a0*/  I2FP.F32.S32 R104, R104 ;  /* 0x0000006800687245 */ /* 0x000fe40000201400 */
[----:B------:R-:W-:-:S02]  /*131b0*/  ISETP.GE.AND P6, PT, R32, R102, PT ;  /* 0x000000662000720c */ /* 0x000fc40003fc6270 */
[----:B------:R-:W-:Y:S01]  /*131c0*/  ISETP.GE.AND P3, PT, R32, R103, PT ;  /* 0x000000672000720c */ /* 0x000fe20003f66270 */
[C---:B------:R-:W-:Y:S01]  /*131d0*/  FFMA.FTZ R109, R0.reuse, R104, R61 ;  /* 0x00000068006d7223 */ /* 0x040fe2000001003d */
[----:B--2---:R-:W-:Y:S01]  /*131e0*/  I2FP.F32.S32 R30, R32 ;  /* 0x00000020001e7245 */ /* 0x004fe20000201400 */
[----:B---3--:R-:W-:Y:S01]  /*131f0*/  FFMA.FTZ R104, R0, R104, R127 ;  /* 0x0000006800687223 */ /* 0x008fe2000001007f */
[----:B------:R-:W2:Y:S01]  /*13200*/  MUFU.TANH R35, R35 ;  /* 0x0000002300237308 */ /* 0x000ea20000002400 */
[----:B------:R-:W-:Y:S02]  /*13210*/  LOP3.LUT R44, R24, 0x68, R191, 0xfe, !PT ;  /* 0x00000068182c7812 */ /* 0x000fe400078efebf */
[CC--:B------:R-:W-:Y:S01]  /*13220*/  FFMA.FTZ R61, R0.reuse, R30.reuse, R129 ;  /* 0x0000001e003d7223 */ /* 0x0c0fe20000010081 */
[----:B------:R-:W-:Y:S01]  /*13230*/  FFMA.FTZ R53, R0, R30, R53 ;  /* 0x0000001e00357223 */ /* 0x000fe20000010035 */
[----:B------:R-:W-:Y:S01]  /*13240*/  VIADD R30, R18, 0x51 ;  /* 0x00000051121e7836 */ /* 0x000fe20000000000 */
[----:B----4-:R-:W-:-:S02]  /*13250*/  LOP3.LUT R28, R24, 0x58, R191, 0xfe, !PT ;  /* 0x00000058181c7812 */ /* 0x010fc400078efebf */
[----:B------:R-:W-:Y:S01]  /*13260*/  FSEL R109, R109, -INF , !P2 ;  /* 0xff8000006d6d7808 */ /* 0x000fe20005000000 */
[----:B------:R-:W3:Y:S01]  /*13270*/  MUFU.TANH R31, R31 ;  /* 0x0000001f001f7308 */ /* 0x000ee20000002400 */
[----:B------:R-:W-:Y:S02]  /*13280*/  FSEL R104, R104, -INF , !P1 ;  /* 0xff80000068687808 */ /* 0x000fe40004800000 */
[-C--:B------:R-:W-:Y:S02]  /*13290*/  ISETP.GE.AND P5, PT, R28, R102.reuse, PT ;  /* 0x000000661c00720c */ /* 0x080fe40003fa6270 */
[C---:B------:R-:W-:Y:S02]  /*132a0*/  ISETP.GE.AND P2, PT, R30.reuse, R102, PT ;  /* 0x000000661e00720c */ /* 0x040fe40003f46270 */
[-C--:B------:R-:W-:Y:S01]  /*132b0*/  ISETP.GE.AND P1, PT, R30, R103.reuse, PT ;  /* 0x000000671e00720c */ /* 0x080fe20003f26270 */
[----:B------:R4:W-:Y:S01]  /*132c0*/  MUFU.TANH R49, R26 ;  /* 0x0000001a00317308 */ /* 0x0009e20000002400 */
[----:B------:R-:W-:-:S02]  /*132d0*/  ISETP.GE.AND P4, PT, R28, R103, PT ;  /* 0x000000671c00720c */ /* 0x000fc40003f86270 */
[----:B------:R-:W-:Y:S02]  /*132e0*/  I2FP.F32.S32 R30, R30 ;  /* 0x0000001e001e7245 */ /* 0x000fe40000201400 */
[----:B------:R-:W-:Y:S02]  /*132f0*/  I2FP.F32.S32 R28, R28 ;  /* 0x0000001c001c7245 */ /* 0x000fe40000201400 */
[----:B------:R-:W-:Y:S01]  /*13300*/  FSEL R61, R61, -INF , !P6 ;  /* 0xff8000003d3d7808 */ /* 0x000fe20007000000 */
[CC--:B------:R-:W-:Y:S01]  /*13310*/  FFMA.FTZ R55, R0.reuse, R30.reuse, R55 ;  /* 0x0000001e00377223 */ /* 0x0c0fe20000010037 */
[C---:B-1----:R-:W-:Y:S01]  /*13320*/  FFMA.FTZ R37, R0.reuse, R30, R37 ;  /* 0x0000001e00257223 */ /* 0x042fe20000010025 */
[CC--:B------:R-:W-:Y:S01]  /*13330*/  FFMA.FTZ R47, R0.reuse, R28.reuse, R47 ;  /* 0x0000001c002f7223 */ /* 0x0c0fe2000001002f */
[----:B------:R-:W-:Y:S01]  /*13340*/  FFMA.FTZ R39, R0, R28, R39 ;  /* 0x0000001c00277223 */ /* 0x000fe20000010027 */
[----:B------:R-:W-:Y:S01]  /*13350*/  VIADD R28, R18, 0x59 ;  /* 0x00000059121c7836 */ /* 0x000fe20000000000 */
[----:B------:R-:W-:Y:S01]  /*13360*/  FSEL R59, R55, -INF , !P2 ;  /* 0xff800000373b7808 */ /* 0x000fe20005000000 */
[----:B------:R-:W1:Y:S01]  /*13370*/  MUFU.TANH R27, R27 ;  /* 0x0000001b001b7308 */ /* 0x000e620000002400 */
[----:B------:R-:W-:-:S02]  /*13380*/  FSEL R54, R37, -INF , !P1 ;  /* 0xff80000025367808 */ /* 0x000fc40004800000 */
[----:B----4-:R-:W-:Y:S02]  /*13390*/  LOP3.LUT R26, R24, 0x60, R191, 0xfe, !PT ;  /* 0x00000060181a7812 */ /* 0x010fe400078efebf */
[----:B------:R-:W-:Y:S02]  /*133a0*/  FSEL R58, R53, -INF , !P3 ;  /* 0xff800000353a7808 */ /* 0x000fe40005800000 */
[CC--:B------:R-:W-:Y:S01]  /*133b0*/  ISETP.GE.AND P2, PT, R28.reuse, R102.reuse, PT ;  /* 0x000000661c00720c */ /* 0x0c0fe20003f46270 */
[----:B------:R-:W4:Y:S01]  /*133c0*/  MUFU.TANH R23, R23 ;  /* 0x0000001700177308 */ /* 0x000f220000002400 */
[----:B------:R-:W-:Y:S02]  /*133d0*/  ISETP.GE.AND P1, PT, R28, R103, PT ;  /* 0x000000671c00720c */ /* 0x000fe40003f26270 */
[----:B------:R-:W-:Y:S02]  /*133e0*/  ISETP.GE.AND P6, PT, R26, R102, PT ;  /* 0x000000661a00720c */ /* 0x000fe40003fc6270 */
[----:B------:R-:W-:-:S02]  /*133f0*/  I2FP.F32.S32 R28, R28 ;  /* 0x0000001c001c7245 */ /* 0x000fc40000201400 */
[----:B------:R-:W-:Y:S01]  /*13400*/  ISETP.GE.AND P3, PT, R26, R103, PT ;  /* 0x000000671a00720c */ /* 0x000fe20003f66270 */
[----:B------:R5:W-:Y:S01]  /*13410*/  MUFU.TANH R37, R22 ;  /* 0x0000001600257308 */ /* 0x000be20000002400 */
[----:B------:R-:W-:Y:S01]  /*13420*/  I2FP.F32.S32 R26, R26 ;  /* 0x0000001a001a7245 */ /* 0x000fe20000201400 */
[CC--:B--2---:R-:W-:Y:S01]  /*13430*/  FFMA.FTZ R35, R0.reuse, R28.reuse, R35 ;  /* 0x0000001c00237223 */ /* 0x0c4fe20000010023 */
[C---:B------:R-:W-:Y:S01]  /*13440*/  FFMA.FTZ R33, R0.reuse, R28, R33 ;  /* 0x0000001c00217223 */ /* 0x040fe20000010021 */
[----:B------:R-:W-:Y:S02]  /*13450*/  FSEL R57, R47, -INF , !P5 ;  /* 0xff8000002f397808 */ /* 0x000fe40006800000 */
[CC--:B---3--:R-:W-:Y:S01]  /*13460*/  FFMA.FTZ R28, R0.reuse, R26.reuse, R31 ;  /* 0x0000001a001c7223 */ /* 0x0c8fe2000001001f */
[----:B------:R-:W-:Y:S01]  /*13470*/  FFMA.FTZ R45, R0, R26, R45 ;  /* 0x0000001a002d7223 */ /* 0x000fe2000001002d */
[----:B------:R-:W-:Y:S01]  /*13480*/  VIADD R26, R18, 0x61 ;  /* 0x00000061121a7836 */ /* 0x000fe20000000000 */
[----:B------:R-:W-:Y:S01]  /*13490*/  FSEL R55, R35, -INF , !P2 ;  /* 0xff80000023377808 */ /* 0x000fe20005000000 */
[----:B------:R-:W2:Y:S01]  /*134a0*/  MUFU.TANH R25, R25 ;  /* 0x0000001900197308 */ /* 0x000ea20000002400 */
[----:B------:R-:W-:-:S02]  /*134b0*/  FSEL R52, R39, -INF , !P4 ;  /* 0xff80000027347808 */ /* 0x000fc40006000000 */
[-C--:B------:R-:W-:Y:S02]  /*134c0*/  ISETP.GE.AND P2, PT, R26, R102.reuse, PT ;  /* 0x000000661a00720c */ /* 0x080fe40003f46270 */
[----:B------:R-:W-:Y:S02]  /*134d0*/  ISETP.GE.AND P5, PT, R44, R102, PT ;  /* 0x000000662c00720c */ /* 0x000fe40003fa6270 */
[----:B-----5:R-:W-:Y:S01]  /*134e0*/  FSEL R22, R33, -INF , !P1 ;  /* 0xff80000021167808 */ /* 0x020fe20004800000 */
[----:B------:R3:W5:Y:S01]  /*134f0*/  MUFU.TANH R31, R20 ;  /* 0x00000014001f7308 */ /* 0x0007620000002400 */
[-C--:B------:R-:W-:Y:S02]  /*13500*/  ISETP.GE.AND P1, PT, R26, R103.reuse, PT ;  /* 0x000000671a00720c */ /* 0x080fe40003f26270 */
[----:B------:R-:W-:Y:S02]  /*13510*/  I2FP.F32.S32 R26, R26 ;  /* 0x0000001a001a7245 */ /* 0x000fe40000201400 */
[----:B------:R-:W-:-:S02]  /*13520*/  ISETP.GE.AND P4, PT, R44, R103, PT ;  /* 0x000000672c00720c */ /* 0x000fc40003f86270 */
[----:B------:R-:W-:Y:S01]  /*13530*/  I2FP.F32.S32 R44, R44 ;  /* 0x0000002c002c7245 */ /* 0x000fe20000201400 */
[-C--:B------:R-:W-:Y:S01]  /*13540*/  FFMA.FTZ R29, R0, R26.reuse, R29 ;  /* 0x0000001a001d7223 */ /* 0x080fe2000001001d */
[----:B------:R-:W-:Y:S01]  /*13550*/  LOP3.LUT R32, R24, 0x70, R191, 0xfe, !PT ;  /* 0x0000007018207812 */ /* 0x000fe200078efebf */
[C---:B-1----:R-:W-:Y:S01]  /*13560*/  FFMA.FTZ R27, R0.reuse, R26, R27 ;  /* 0x0000001a001b7223 */ /* 0x042fe2000001001b */
[----:B------:R1:W5:Y:S01]  /*13570*/  MUFU.TANH R33, R21 ;  /* 0x0000001500217308 */ /* 0x0003620000002400 */
[CC--:B------:R-:W-:Y:S01]  /*13580*/  FFMA.FTZ R49, R0.reuse, R44.reuse, R49 ;  /* 0x0000002c00317223 */ /* 0x0c0fe20000010031 */
[----:B----4-:R-:W-:Y:S01]  /*13590*/  FFMA.FTZ R44, R0, R44, R23 ;  /* 0x0000002c002c7223 */ /* 0x010fe20000010017 */
[----:B------:R-:W-:Y:S02]  /*135a0*/  FSEL R23, R29, -INF , !P2 ;  /* 0xff8000001d177808 */ /* 0x000fe40005000000 */
[----:B------:R-:W-:Y:S02]  /*135b0*/  FSEL R42, R27, -INF , !P1 ;  /* 0xff8000001b2a7808 */ /* 0x000fe40004800000 */
[----:B---3--:R-:W-:Y:S01]  /*135c0*/  FSEL R20, R45, -INF , !P3 ;  /* 0xff8000002d147808 */ /* 0x008fe20005800000 */
[----:B------:R-:W-:Y:S01]  /*135d0*/  MUFU.TANH R15, R15 ;  /* 0x0000000f000f7308 */ /* 0x000fe20000002400 */
[----:B------:R-:W-:-:S02]  /*135e0*/  ISETP.GE.AND P3, PT, R32, R102, PT ;  /* 0x000000662000720c */ /* 0x000fc40003f66270 */
[C---:B------:R-:W-:Y:S02]  /*135f0*/  ISETP.GE.AND P2, PT, R40.reuse, R102, PT ;  /* 0x000000662800720c */ /* 0x040fe40003f46270 */
[-C--:B------:R-:W-:Y:S02]  /*13600*/  ISETP.GE.AND P1, PT, R40, R103.reuse, PT ;  /* 0x000000672800720c */ /* 0x080fe40003f26270 */
[----:B------:R-:W-:Y:S01]  /*13610*/  P2R R26, PR, RZ, 0x8 ;  /* 0x00000008ff1a7803 */ /* 0x000fe20000000000 */
[----:B------:R3:W-:Y:S01]  /*13620*/  MUFU.TANH R27, R14 ;  /* 0x0000000e001b7308 */ /* 0x0007e20000002400 */
[----:B------:R-:W-:Y:S02]  /*13630*/  I2FP.F32.S32 R40, R40 ;  /* 0x0000002800287245 */ /* 0x000fe40000201400 */
[----:B-1----:R-:W-:Y:S02]  /*13640*/  FSEL R21, R49, -INF , !P5 ;  /* 0xff80000031157808 */ /* 0x002fe40006800000 */
[----:B------:R-:W-:-:S02]  /*13650*/  ISETP.GE.AND P3, PT, R32, R103, PT ;  /* 0x000000672000720c */ /* 0x000fc40003f66270 */
[----:B------:R-:W-:Y:S01]  /*13660*/  ISETP.NE.AND P5, PT, R26, RZ, PT ;  /* 0x000000ff1a00720c */ /* 0x000fe20003fa5270 */
[----:B--2---:R-:W-:Y:S01]  /*13670*/  FFMA.FTZ R26, R0, R40, R25 ;  /* 0x00000028001a7223 */ /* 0x004fe20000010019 */
[----:B------:R-:W-:Y:S01]  /*13680*/  I2FP.F32.S32 R32, R32 ;  /* 0x0000002000207245 */ /* 0x000fe20000201400 */
[----:B------:R-:W-:Y:S01]  /*13690*/  FMUL.FTZ R25, R4, UR15 ;  /* 0x0000000f04197c20 */ /* 0x000fe20008410000 */
[----:B------:R-:W-:Y:S01]  /*136a0*/  LOP3.LUT R4, R24, 0x78, R191, 0xfe, !PT ;  /* 0x0000007818047812 */ /* 0x000fe200078efebf */
[----:B------:R-:W-:Y:S01]  /*136b0*/  FFMA.FTZ R40, R0, R40, R37 ;  /* 0x0000002800287223 */ /* 0x000fe20000010025 */
[----:B------:R-:W-:Y:S01]  /*136c0*/  FSEL R39, R28, -INF , !P6 ;  /* 0xff8000001c277808 */ /* 0x000fe20007000000 */
[-C--:B-----5:R-:W-:Y:S01]  /*136d0*/  FFMA.FTZ R29, R0, R32.reuse, R31 ;  /* 0x00000020001d7223 */ /* 0x0a0fe2000001001f */
[----:B------:R-:W-:Y:S01]  /*136e0*/  FMUL.FTZ R31, R6, UR15 ;  /* 0x0000000f061f7c20 */ /* 0x000fe20008410000 */
[----:B------:R-:W1:Y:S01]  /*136f0*/  MUFU.TANH R25, R25 ;  /* 0x0000001900197308 */ /* 0x000e620000002400 */
[----:B------:R-:W-:Y:S01]  /*13700*/  FFMA.FTZ R32, R0, R32, R33 ;  /* 0x0000002000207223 */ /* 0x000fe20000010021 */
[----:B---3--:R-:W-:Y:S01]  /*13710*/  VIADD R14, R18, 0x71 ;  /* 0x00000071120e7836 */ /* 0x008fe20000000000 */
[----:B------:R-:W-:Y:S01]  /*13720*/  ISETP.GE.AND P6, PT, R4, R102, PT ;  /* 0x000000660400720c */ /* 0x000fe20003fc6270 */
[----:B------:R-:W-:Y:S01]  /*13730*/  VIADD R6, R18, 0x79 ;  /* 0x0000007912067836 */ /* 0x000fe20000000000 */
[----:B------:R-:W-:-:S02]  /*13740*/  FSEL R37, R26, -INF , !P2 ;  /* 0xff8000001a257808 */ /* 0x000fc40005000000 */
[----:B------:R-:W-:Y:S01]  /*13750*/  FSEL R32, R32, -INF , !P3 ;  /* 0xff80000020207808 */ /* 0x000fe20005800000 */
[----:B------:R-:W2:Y:S01]  /*13760*/  MUFU.TANH R31, R31 ;  /* 0x0000001f001f7308 */ /* 0x000ea20000002400 */
[-C--:B------:R-:W-:Y:S02]  /*13770*/  ISETP.GE.AND P3, PT, R4, R103.reuse, PT ;  /* 0x000000670400720c */ /* 0x080fe40003f66270 */
[----:B------:R-:W-:Y:S02]  /*13780*/  I2FP.F32.S32 R4, R4 ;  /* 0x0000000400047245 */ /* 0x000fe40000201400 */
[----:B------:R-:W-:Y:S02]  /*13790*/  FSEL R40, R40, -INF , !P1 ;  /* 0xff80000028287808 */ /* 0x000fe40004800000 */
[C---:B------:R-:W-:Y:S01]  /*137a0*/  ISETP.GE.AND P2, PT, R14.reuse, R102, PT ;  /* 0x000000660e00720c */ /* 0x040fe20003f46270 */
[----:B------:R-:W3:Y:S01]  /*137b0*/  MUFU.TANH R125, R125 ;  /* 0x0000007d007d7308 */ /* 0x000ee20000002400 */
[----:B------:R-:W-:Y:S01]  /*137c0*/  BAR.SYNC.DEFER_BLOCKING 0x0 ;  /* 0x0000000000007b1d */ /* 0x000fe20000010000 */
[----:B------:R-:W-:Y:S01]  /*137d0*/  ISETP.GE.AND P1, PT, R14, R103, PT ;  /* 0x000000670e00720c */ /* 0x000fe20003f26270 */
[----:B-1----:R-:W-:Y:S01]  /*137e0*/  FFMA.FTZ R25, R0, R4, R25 ;  /* 0x0000000400197223 */ /* 0x002fe20000010019 */
[----:B------:R-:W-:-:S02]  /*137f0*/  I2FP.F32.S32 R14, R14 ;  /* 0x0000000e000e7245 */ /* 0x000fc40000201400 */
[----:B------:R-:W-:Y:S02]  /*13800*/  FSEL R44, R44, -INF , !P4 ;  /* 0xff8000002c2c7808 */ /* 0x000fe40006000000 */
[----:B------:R-:W1:Y:S01]  /*13810*/  MUFU.TANH R5, R5 ;  /* 0x0000000500057308 */ /* 0x000e620000002400 */
[CC--:B------:R-:W-:Y:S01]  /*13820*/  FFMA.FTZ R15, R0.reuse, R14.reuse, R15 ;  /* 0x0000000e000f7223 */ /* 0x0c0fe2000001000f */
[C---:B------:R-:W-:Y:S01]  /*13830*/  FFMA.FTZ R27, R0.reuse, R14, R27 ;  /* 0x0000000e001b7223 */ /* 0x040fe2000001001b */
[----:B--2---:R-:W-:Y:S01]  /*13840*/  FFMA.FTZ R28, R0, R4, R31 ;  /* 0x00000004001c7223 */ /* 0x004fe2000001001f */
[----:B------:R-:W-:Y:S02]  /*13850*/  FSEL R31, R25, -INF , !P6 ;  /* 0xff800000191f7808 */ /* 0x000fe40007000000 */
[----:B------:R-:W-:Y:S02]  /*13860*/  ISETP.GT.AND P6, PT, R188, R175, PT ;  /* 0x000000afbc00720c */ /* 0x000fe40003fc4270 */
[----:B------:R-:W2:Y:S01]  /*13870*/  MUFU.TANH R7, R7 ;  /* 0x0000000700077308 */ /* 0x000ea20000002400 */
        /* <DEDUP_REMOVED lines=8> */
[----:B------:R-:W-:Y:S02]  /*13900*/  I2FP.F32.S32 R6, R6 ;  /* 0x0000000600067245 */ /* 0x000fe40000201400 */
[----:B------:R-:W-:Y:S01]  /*13910*/  FSEL R28, R28, -INF , !P3 ;  /* 0xff8000001c1c7808 */ /* 0x000fe20005800000 */
[CC--:B------:R-:W-:Y:S01]  /*13920*/  FFMA.FTZ R105, R0.reuse, R18.reuse, R105 ;  /* 0x0000001200697223 */ /* 0x0c0fe20000010069 */
[C---:B---3--:R-:W-:Y:S01]  /*13930*/  FFMA.FTZ R125, R0.reuse, R18, R125 ;  /* 0x00000012007d7223 */ /* 0x048fe2000001007d */
[CC--:B-1----:R-:W-:Y:S01]  /*13940*/  FFMA.FTZ R5, R0.reuse, R6.reuse, R5 ;  /* 0x0000000600057223 */ /* 0x0c2fe20000010005 */
[----:B--2---:R-:W-:Y:S02]  /*13950*/  FFMA.FTZ R26, R0, R6, R7 ;  /* 0x00000006001a7223 */ /* 0x004fe40000010007 */
        /* <DEDUP_REMOVED lines=50> */
[----:B------:R1:W2:Y:S01]  /*13c80*/  LDG.E R18, desc[UR6][R46.64] ;  /* 0x000000062e127981 */ /* 0x0002a2000c1e1900 */
[----:B------:R-:W-:Y:S02]  /*13c90*/  IADD3 R14, R5, -R14, RZ ;  /* 0x8000000e050e7210 */ /* 0x000fe40007ffe0ff */
[----:B------:R-:W3:Y:S03]  /*13ca0*/  LDC.64 R4, c[0x0][0x230] ;  /* 0x00008c00ff047b82 */ /* 0x000ee60000000a00 */
[----:B------:R-:W-:Y:S02]  /*13cb0*/  IMAD R27, R14, R15, -0x80 ;  /* 0xffffff800e1b7424 */ /* 0x000fe400078e020f */
[----:B------:R-:W-:-:S03]  /*13cc0*/  IMAD.U32 R14, RZ, RZ, UR4 ;  /* 0x00000004ff0e7e24 */ /* 0x000fc6000f8e00ff */
[----:B------:R-:W-:-:S05]  /*13cd0*/  SHF.R.S32.HI R15, RZ, 0x1f, R27 ;  /* 0x0000001fff0f7819 */ /* 0x000fca000001141b */
[----:B------:R-:W-:-:S04]  /*13ce0*/  IMAD R24, R15, R14, RZ ;  /* 0x0000000e0f187224 */ /* 0x000fc800078e02ff */
[C---:B------:R-:W-:Y:S02]  /*13cf0*/  IMAD R15, R27.reuse, UR5, R24 ;  /* 0x000000051b0f7c24 */ /* 0x040fe4000f8e0218 */
[----:B-1----:R-:W-:-:S04]  /*13d00*/  IMAD.WIDE.U32 R46, R27, R14, RZ ;  /* 0x0000000e1b2e7225 */ /* 0x002fc800078e00ff */
[----:B------:R-:W-:Y:S01]  /*13d10*/  IMAD.IADD R47, R47, 0x1, R15 ;  /* 0x000000012f2f7824 */ /* 0x000fe200078e020f */
[----:B--2---:R-:W-:-:S04]  /*13d20*/  IADD3 R18, -R25, R18, RZ ;  /* 0x0000001219127210 */ /* 0x004fc80007ffe1ff */
[----:B------:R-:W-:Y:S01]  /*13d30*/  SHF.R.S32.HI R25, RZ, 0x1f, R18 ;  /* 0x0000001fff197819 */ /* 0x000fe20000011412 */
[----:B---3--:R-:W-:-:S04]  /*13d40*/  IMAD.WIDE.U32 R46, R18, R4, R46 ;  /* 0x00000004122e7225 */ /* 0x008fc800078e002e */
[----:B------:R-:W-:-:S04]  /*13d50*/  IMAD R25, R25, R4, RZ ;  /* 0x0000000419197224 */ /* 0x000fc800078e02ff */
[----:B------:R-:W-:Y:S02]  /*13d60*/  IMAD R5, R18, R5, R25 ;  /* 0x0000000512057224 */ /* 0x000fe400078e0219 */
[----:B------:R-:W-:-:S03]  /*13d70*/  IMAD.MOV.U32 R18, RZ, RZ, R46 ;  /* 0x000000ffff127224 */ /* 0x000fc600078e002e */
[----:B------:R-:W-:Y:S01]  /*13d80*/  IADD3 R27, R47, R5, RZ ;  /* 0x000000052f1b7210 */ /* 0x000fe20007ffe0ff */
[----:B------:R-:W-:Y:S06]  /*13d90*/  BRA `(.L_x_7927) ;  /* 0x0000000000107947 */ /* 0x000fec0003800000 */
.L_x_7926:
[----:B------:R-:W1:Y:S02]  /*13da0*/  LDC R14, c[0x0][0x248] ;  /* 0x00009200ff0e7b82 */ /* 0x000e640000000800 */
[----:B-1----:R-:W-:-:S05]  /*13db0*/  IMAD.SHL.U32 R18, R14, 0x80, RZ ;  /* 0x000000800e127824 */ /* 0x002fca00078e00ff */
[----:B------:R-:W-:-:S04]  /*13dc0*/  IADD3 R18, -R18, RZ, RZ ;  /* 0x000000ff12127210 */ /* 0x000fc80007ffe1ff */
[----:B------:R-:W-:-:S07]  /*13dd0*/  SHF.R.S32.HI R27, RZ, 0x1f, R18 ;  /* 0x0000001fff1b7819 */ /* 0x000fce0000011412 */
.L_x_7927:
        /* <DEDUP_REMOVED lines=15> */
[----:B------:R-:W-:Y:S01]  /*13ed0*/  @!P0 IMAD.MOV.U32 R24, RZ, RZ, R18 ;  /* 0x000000ffff188224 */ /* 0x000fe200078e0012 */
[----:B------:R-:W5:Y:S01]  /*13ee0*/  @!P0 LDC R5, c[0x0][0x24c] ;  /* 0x00009300ff058b82 */ /* 0x000f620000000800 */
[----:B------:R2:W-:Y:S04]  /*13ef0*/  @P0 STS.128 [R187+0x2800], RZ ;  /* 0x002800ffbb000388 */ /* 0x0005e80000000c00 */
[----:B------:R-:W-:Y:S01]  /*13f00*/  @!PT LDS RZ, [RZ] ;  /* 0x00000000fffff984 */ /* 0x000fe20000000800 */
[----:B------:R-:W-:Y:S01]  /*13f10*/  @!PT LDS RZ, [RZ] ;  /* 0x00000000fffff984 */ /* 0x000fe20000000800 */
[----:B------:R-:W-:Y:S01]  /*13f20*/  @!PT LDS RZ, [RZ] ;  /* 0x00000000fffff984 */ /* 0x000fe20000000800 */
[----:B------:R2:W-:Y:S01]  /*13f30*/  @!P0 LDGSTS.E.BYPASS.LTC128B.128 [R187+0x2800], desc[UR6][R46.64] ;  /* 0x028000002ebb8fae */ /* 0x0005e2000b901d46 */
[----:B-1----:R-:W-:-:S02]  /*13f40*/  @!P0 LEA.HI.X R25, R14, R27, R25, 0x5, P1 ;  /* 0x0000001b0e198211 */ /* 0x002fc400008f2c19 */
[----:B------:R-:W1:Y:S01]  /*13f50*/  @!P0 LDC R4, c[0x0][0x24c] ;  /* 0x00009300ff048b82 */ /* 0x000e620000000800 */
[C---:B------:R-:W-:Y:S01]  /*13f60*/  @!P0 LEA R48, P1, R36.reuse, R186, 0x1 ;  /* 0x000000ba24308211 */ /* 0x040fe200078208ff */
[----:B------:R1:W-:Y:S03]  /*13f70*/  @P0 STS.128 [R187+0x3000], RZ ;  /* 0x003000ffbb000388 */ /* 0x0003e60000000c00 */
[----:B------:R-:W-:Y:S01]  /*13f80*/  @!P0 LEA.HI.X R49, R36, R183, R25, 0x1, P1 ;  /* 0x000000b724318211 */ /* 0x000fe200008f0c19 */
[----:B------:R-:W-:Y:S02]  /*13f90*/  @!P0 IMAD.MOV.U32 R25, RZ, RZ, R27 ;  /* 0x000000ffff198224 */ /* 0x000fe400078e001b */
[----:B---3--:R-:W-:Y:S02]  /*13fa0*/  @!P0 IMAD R15, R15, 0x30, RZ ;  /* 0x000000300f0f8824 */ /* 0x008fe400078e02ff */
[----:B------:R-:W-:Y:S01]  /*13fb0*/  @!PT LDS RZ, [RZ] ;  /* 0x00000000fffff984 */ /* 0x000fe20000000800 */
[----:B------:R-:W-:Y:S01]  /*13fc0*/  @!PT LDS RZ, [RZ] ;  /* 0x00000000fffff984 */ /* 0x000fe20000000800 */
[----:B------:R-:W-:Y:S01]  /*13fd0*/  @!PT LDS RZ, [RZ] ;  /* 0x00000000fffff984 */ /* 0x000fe20000000800 */
[----:B------:R3:W-:Y:S01]  /*13fe0*/  @!P0 LDGSTS.E.BYPASS.LTC128B.128 [R187+0x3000], desc[UR6][R48.64] ;  /* 0x0300000030bb8fae */ /* 0x0007e2000b901d46 */
[----:B----4-:R-:W-:-:S03]  /*13ff0*/  @!P0 IMAD.WIDE.U32 R50, R14, 0x30, R24 ;  /* 0x000000300e328825 */ /* 0x010fc600078e0018 */
[----:B------:R3:W-:Y:S01]  /*14000*/  @P0 STS.128 [R187+0x3800], RZ ;  /* 0x003800ffbb000388 */ /* 0x0007e20000000c00 */
[----:B------:R-:W-:Y:S01]  /*14010*/  @!P0 IMAD.IADD R24, R15, 0x1, R51 ;  /* 0x000000010f188824 */ /* 0x000fe200078e0233 */
[CC--:B------:R-:W-:Y:S01]  /*14020*/  @!P0 LEA R102, P1, R50.reuse, R186.reuse, 0x1 ;  /* 0x000000ba32668211 */ /* 0x0c0fe200078208ff */
[----:B------:R-:W4:Y:S01]  /*14030*/  @!P0 LDC R15, c[0x0][0x24c] ;  /* 0x00009300ff0f8b82 */ /* 0x000f220000000800 */
[----:B-----5:R-:W-:Y:S02]  /*14040*/  @!P0 IMAD R5, R5, 0x50, RZ ;  /* 0x0000005005058824 */ /* 0x020fe400078e02ff */
[----:B------:R-:W-:Y:S01]  /*14050*/  @!P0 LEA.HI.X R103, R50, R183, R24, 0x1, P1 ;  /* 0x000000b732678211 */ /* 0x000fe200008f0c18 */
[----:B------:R-:W-:Y:S02]  /*14060*/  @!P0 IMAD.MOV.U32 R24, RZ, RZ, R18 ;  /* 0x000000ffff188224 */ /* 0x000fe400078e0012 */
[----:B-1----:R-:W-:Y:S02]  /*14070*/  @!P0 IMAD R4, R4, 0x60, RZ ;  /* 0x0000006004048824 */ /* 0x002fe400078e02ff */
[C-C-:B------:R-:W-:Y:S01]  /*14080*/  @!P0 IMAD.WIDE.U32 R50, R14.reuse, 0x50, R24.reuse ;  /* 0x000000500e328825 */ /* 0x140fe200078e0018 */
[----:B------:R-:W-:Y:S01]  /*14090*/  @!PT LDS RZ, [RZ] ;  /* 0x00000000fffff984 */ /* 0x000fe20000000800 */
[----:B------:R-:W-:Y:S01]  /*140a0*/  @!PT LDS RZ, [RZ] ;  /* 0x00000000fffff984 */ /* 0x000fe20000000800 */
[----:B------:R-:W-:Y:S01]  /*140b0*/  @!PT LDS RZ, [RZ] ;  /* 0x00000000fffff984 */ /* 0x000fe20000000800 */
[----:B------:R3:W-:Y:S03]  /*140c0*/  @!P0 LDGSTS.E.BYPASS.LTC128B.128 [R187+0x3800], desc[UR6][R102.64] ;  /* 0x0380000066bb8fae */ /* 0x0007e6000b901d46 */
[----:B--2---:R-:W-:Y:S01]  /*140d0*/  @!P0 IMAD.WIDE.U32 R46, R14, 0x60, R24 ;  /* 0x000000600e2e8825 */ /* 0x004fe200078e0018 */
[----:B------:R-:W-:Y:S01]  /*140e0*/  @!P0 LEA R128, P1, R50, R186, 0x1 ;  /* 0x000000ba32808211 */ /* 0x000fe200078208ff */
[----:B------:R3:W-:Y:S02]  /*140f0*/  @P0 STS.128 [R187+0x4000], RZ ;  /* 0x004000ffbb000388 */ /* 0x0007e40000000c00 */
[----:B------:R-:W-:-:S02]  /*14100*/  @!P0 IMAD.IADD R24, R5, 0x1, R51 ;  /* 0x0000000105188824 */ /* 0x000fc400078e0233 */
[----:B------:R-:W-:-:S03]  /*14110*/  @!P0 IMAD.IADD R4, R4, 0x1, R47 ;  /* 0x0000000104048824 */ /* 0x000fc600078e022f */
[----:B------:R-:W-:Y:S02]  /*14120*/  @!P0 LEA.HI.X R129, R50, R183, R24, 0x1, P1 ;  /* 0x000000b732818211 */ /* 0x000fe400008f0c18 */
[----:B------:R-:W-:-:S04]  /*14130*/  @!P0 LEA R24, P1, R46, R186, 0x1 ;  /* 0x000000ba2e188211 */ /* 0x000fc800078208ff */
[----:B------:R-:W-:Y:S02]  /*14140*/  @!P0 LEA.HI.X R25, R46, R183, R4, 0x1, P1 ;  /* 0x000000b72e198211 */ /* 0x000fe400008f0c04 */
[----:B------:R-:W-:-:S04]  /*14150*/  @!P0 LEA R4, P1, R14, R18, 0x6 ;  /* 0x000000120e048211 */ /* 0x000fc800078230ff */
[----:B----4-:R-:W-:Y:S02]  /*14160*/  @!P0 LEA.HI.X R15, R14, R27, R15, 0x6, P1 ;  /* 0x0000001b0e0f8211 */ /* 0x010fe400008f340f */
        /* <DEDUP_REMOVED lines=22> */
[----:B---3--:R-:W-:-:S04]  /*142d0*/  IMAD.WIDE.U32 R24, R14, 0x70, R4 ;  /* 0x000000700e187825 */ /* 0x008fc800078e0004 */
[----:B------:R-:W-:Y:S01]  /*142e0*/  VIADD R4, R25, UR4 ;  /* 0x0000000419047c36 */ /* 0x000fe20008000000 */
[----:B------:R-:W-:-:S04]  /*142f0*/  LEA R14, P0, R24, R186, 0x1 ;  /* 0x000000ba180e7211 */ /* 0x000fc800078008ff */
[----:B------:R-:W-:-:S05]  /*14300*/  LEA.HI.X R15, R24, R183, R4, 0x1, P0 ;  /* 0x000000b7180f7211 */ /* 0x000fca00000f0c04 */
[----:B------:R-:W-:Y:S01]  /*14310*/  @!PT LDS RZ, [RZ] ;  /* 0x00000000fffff984 */ /* 0x000fe20000000800 */
[----:B------:R-:W-:Y:S01]  /*14320*/  @!PT LDS RZ, [RZ] ;  /* 0x00000000fffff984 */ /* 0x000fe20000000800 */
[----:B------:R-:W-:Y:S01]  /*14330*/  @!PT LDS RZ, [RZ] ;  /* 0x00000000fffff984 */ /* 0x000fe20000000800 */
[----:B------:R1:W-:Y:S04]  /*14340*/  LDGSTS.E.BYPASS.LTC128B.128 [R187+0x5800], desc[UR6][R14.64] ;  /* 0x058000000ebb7fae */ /* 0x0003e8000b901d46 */
.L_x_7929:
[----:B------:R-:W-:Y:S05]  /*14350*/  BSYNC B0 ;  /* 0x0000000000007941 */ /* 0x000fea0003800000 */
.L_x_7928:
[----:B------:R-:W0:Y:S01]  /*14360*/  LDGDEPBAR ;  /* 0x00000000000079af */ /* 0x000e220000000000 */
[----:B------:R-:W-:-:S04]  /*14370*/  LEA R186, P0, R18, R186, 0x1 ;  /* 0x000000ba12ba7211 */ /* 0x000fc800078008ff */
[----:B------:R-:W-:-:S09]  /*14380*/  LEA.HI.X R183, R18, R183, R27, 0x1, P0 ;  /* 0x000000b712b77211 */ /* 0x000fd200000f0c1b */
.L_x_7925:
        /* <DEDUP_REMOVED lines=62> */
[----:B------:R-:W-:Y:S02]  /*14770*/  FMNMX.FTZ R15, R34, R15, !PT ;  /* 0x0000000f220f7209 */ /* 0x000fe40007810000 */
[----:B------:R-:W-:-:S03]  /*14780*/  FMNMX.FTZ R14, R26, R5, !PT ;  /* 0x000000051a0e7209 */ /* 0x000fc60007810000 */
[----:B------:R-:W1:Y:S04]  /*14790*/  SHFL.BFLY PT, R4, R15, 0x2, 0x1f ;  /* 0x0c401f000f047f89 */ /* 0x000e6800000e0000 */
[----:B------:R-:W2:Y:S01]  /*147a0*/  SHFL.BFLY PT, R5, R14, 0x2, 0x1f ;  /* 0x0c401f000e057f89 */ /* 0x000ea200000e0000 */
[----:B-1----:R-:W-:Y:S02]  /*147b0*/  FMNMX.FTZ R4, R15, R4, !PT ;  /* 0x000000040f047209 */ /* 0x002fe40007810000 */
[----:B--2---:R-:W-:-:S03]  /*147c0*/  FMNMX.FTZ R5, R14, R5, !PT ;  /* 0x000000050e057209 */ /* 0x004fc60007810000 */
[----:B---3--:R-:W1:Y:S04]  /*147d0*/  SHFL.BFLY PT, R25, R4, 0x1, 0x1f ;  /* 0x0c201f0004197f89 */ /* 0x008e6800000e0000 */
        /* <DEDUP_REMOVED lines=13> */
[--C-:B------:R-:W-:Y:S01]  /*148b0*/  FFMA.FTZ R108, R7, UR8, -R38.reuse ;  /* 0x00000008076c7c23 */ /* 0x100fe20008010826 */
[--C-:B------:R-:W-:Y:S01]  /*148c0*/  FFMA.FTZ R2, R12, UR8, -R27.reuse ;  /* 0x000000080c027c23 */ /* 0x100fe2000801081b */
[----:B------:R-:W-:Y:S01]  /*148d0*/  FFMA.FTZ R50, R11, UR8, -R38 ;  /* 0x000000080b327c23 */ /* 0x000fe20008010826 */
[----:B------:R-:W1:Y:S01]  /*148e0*/  LDSM.16.MT88.4 R12, [R166+0x6000] ;  /* 0x00600000a60c783b */ /* 0x000e620000004200 */
[----:B------:R-:W-:Y:S01]  /*148f0*/  FADD.FTZ R105, R3, -R4 ;  /* 0x8000000403697221 */ /* 0x000fe20000010000 */
[--C-:B------:R-:W-:Y:S01]  /*14900*/  FFMA.FTZ R36, R9, UR8, -R38.reuse ;  /* 0x0000000809247c23 */ /* 0x100fe20008010826 */
[--C-:B------:R-:W-:Y:S01]  /*14910*/  FFMA.FTZ R51, R6, UR8, -R27.reuse ;  /* 0x0000000806337c23 */ /* 0x100fe2000801081b */
[--C-:B------:R-:W-:Y:S01]  /*14920*/  FFMA.FTZ R49, R8, UR8, -R27.reuse ;  /* 0x0000000808317c23 */ /* 0x100fe2000801081b */
[----:B------:R-:W-:Y:S01]  /*14930*/  FMUL.FTZ R105, R105, UR8 ;  /* 0x0000000869697c20 */ /* 0x000fe20008410000 */
[----:B------:R-:W-:Y:S01]  /*14940*/  FMUL.FTZ R53, R53, UR8 ;  /* 0x0000000835357c20 */ /* 0x000fe20008410000 */
        /* <DEDUP_REMOVED lines=49> */
[----:B------:R3:W-:Y:S01]  /*14c60*/  MUFU.EX2 R3, R5 ;  /* 0x0000000500037308 */ /* 0x0007e20000000800 */
[--C-:B------:R-:W-:Y:S01]  /*14c70*/  FFMA.FTZ R58, R23, UR8, -R38.reuse ;  /* 0x00000008173a7c23 */ /* 0x100fe20008010826 */
[--C-:B------:R-:W-:Y:S01]  /*14c80*/  FFMA.FTZ R42, R42, UR8, -R27.reuse ;  /* 0x000000082a2a7c23 */ /* 0x100fe2000801081b */
[--C-:B------:R-:W-:Y:S01]  /*14c90*/  FFMA.FTZ R44, R44, UR8, -R27.reuse ;  /* 0x000000082c2c7c23 */ /* 0x100fe2000801081b */
[--C-:B------:R-:W-:Y:S01]  /*14ca0*/  FFMA.FTZ R33, R33, UR8, -R38.reuse ;  /* 0x0000000821217c23 */ /* 0x100fe20008010826 */
[----:B------:R-:W-:Y:S01]  /*14cb0*/  FFMA.FTZ R31, R31, UR8, -R38 ;  /* 0x000000081f1f7c23 */ /* 0x000fe20008010826 */
[----:B------:R-:W-:-:S02]  /*14cc0*/  FFMA.FTZ R32, R32, UR8, -R27 ;  /* 0x0000000820207c23 */ /* 0x000fc4000801081b */
[----:B------:R-:W4:Y:S08]  /*14cd0*/  MUFU.EX2 R105, R105 ;  /* 0x0000006900697308 */ /* 0x000f300000000800 */
[----:B------:R-:W5:Y:S01]  /*14ce0*/  MUFU.EX2 R53, R53 ;  /* 0x0000003500357308 */ /* 0x000f620000000800 */
[----:B---3--:R-:W-:-:S07]  /*14cf0*/  F2FP.BF16.F32.PACK_AB R5, R49, R51 ;  /* 0x000000333105723e */ /* 0x008fce00000010ff */
        /* <DEDUP_REMOVED lines=17> */
[----:B---3--:R-:W-:Y:S01]  /*14e10*/  F2FP.BF16.F32.PACK_AB R7, R2, R3 ;  /* 0x000000030207723e */ /* 0x008fe200000010ff */
        /* <DEDUP_REMOVED lines=23> */
[--C-:B------:R-:W-:Y:S01]  /*14f90*/  FFMA.FTZ R108, R59, UR8, -R38.reuse ;  /* 0x000000083b6c7c23 */ /* 0x100fe20008010826 */
[----:B------:R-:W-:Y:S01]  /*14fa0*/  HMMA.16816.F32.BF16 R92, R4, R10, R92 ;  /* 0x0000000a045c723c */ /* 0x000fe2000004185c */
[----:B------:R-:W2:Y:S01]  /*14fb0*/  LDSM.16.MT88.4 R8, [R165+0x6000] ;  /* 0x00600000a508783b */ /* 0x000ea20000004200 */
[----:B------:R-:W-:Y:S01]  /*14fc0*/  MUFU.EX2 R46, R46 ;  /* 0x0000002e002e7308 */ /* 0x000fe20000000800 */
[----:B------:R-:W-:Y:S01]  /*14fd0*/  FFMA.FTZ R59, R22, UR8, -R27 ;  /* 0x00000008163b7c23 */ /* 0x000fe2000801081b */
[----:B------:R-:W-:Y:S01]  /*14fe0*/  FFMA.FTZ R112, R194, R53, R51 ;  /* 0x00000035c2707223 */ /* 0x000fe20000010033 */
[----:B------:R-:W-:Y:S01]  /*14ff0*/  FADD.FTZ R105, R50, R105 ;  /* 0x0000006932697221 */ /* 0x000fe20000010000 */
[----:B------:R-:W-:Y:S01]  /*15000*/  FFMA.FTZ R50, R37, UR8, -R38 ;  /* 0x0000000825327c23 */ /* 0x000fe20008010826 */
[--C-:B------:R-:W-:Y:S01]  /*15010*/  FFMA.FTZ R37, R20, UR8, -R27.reuse ;  /* 0x0000000814257c23 */ /* 0x100fe2000801081b */
[----:B------:R-:W-:Y:S01]  /*15020*/  FADD.FTZ R112, R49, R112 ;  /* 0x0000007031707221 */ /* 0x000fe20000010000 */
[--C-:B------:R-:W-:Y:S01]  /*15030*/  FFMA.FTZ R49, R39, UR8, -R38.reuse ;  /* 0x0000000827317c23 */ /* 0x100fe20008010826 */
[----:B------:R-:W-:Y:S01]  /*15040*/  MUFU.EX2 R41, R41 ;  /* 0x0000002900297308 */ /* 0x000fe20000000800 */
[--C-:B------:R-:W-:Y:S01]  /*15050*/  FFMA.FTZ R39, R21, UR8, -R38.reuse ;  /* 0x0000000815277c23 */ /* 0x100fe20008010826 */
[----:B------:R-:W-:Y:S01]  /*15060*/  FFMA.FTZ R51, R40, UR8, -R27 ;  /* 0x0000000828337c23 */ /* 0x000fe2000801081b */
[----:B------:R-:W-:Y:S01]  /*15070*/  LDSM.16.MT88.4 R20, [R168+0x9000] ;  /* 0x00900000a814783b */ /* 0x000fe20000004200 */
[----:B------:R-:W-:-:S04]  /*15080*/  FFMA.FTZ R193, R34, UR8, -R38 ;  /* 0x0000000822c17c23 */ /* 0x000fc80008010826 */
        /* <DEDUP_REMOVED lines=11> */
[----:B---3--:R-:W-:-:S02]  /*15140*/  F2FP.BF16.F32.PACK_AB R4, R43, R48 ;  /* 0x000000302b04723e */ /* 0x008fc400000010ff */
[----:B----4-:R-:W-:Y:S02]  /*15150*/  F2FP.BF16.F32.PACK_AB R5, R60, R47 ;  /* 0x0000002f3c05723e */ /* 0x010fe400000010ff */
[----:B------:R-:W-:Y:S01]  /*15160*/  F2FP.BF16.F32.PACK_AB R6, R41, R46 ;  /* 0x0000002e2906723e */ /* 0x000fe200000010ff */
[----:B------:R-:W3:Y:S01]  /*15170*/  MUFU.EX2 R64, R64 ;  /* 0x0000004000407308 */ /* 0x000ee20000000800 */
[----:B--2---:R-:W-:-:S07]  /*15180*/  F2FP.BF16.F32.PACK_AB R7, R45, R56 ;  /* 0x000000382d07723e */ /* 0x004fce00000010ff */
        /* <DEDUP_REMOVED lines=22> */
[----:B---3--:R-:W-:-:S02]  /*152f0*/  F2FP.BF16.F32.PACK_AB R4, R64, R67 ;  /* 0x000000434004723e */ /* 0x008fc400000010ff */
[----:B--2---:R-:W-:Y:S02]  /*15300*/  F2FP.BF16.F32.PACK_AB R5, R103, R66 ;  /* 0x000000426705723e */ /* 0x004fe400000010ff */
        /* <DEDUP_REMOVED lines=71> */
[----:B------:R-:W1:Y:S02]  /*15780*/  LDSM.16.MT88.4 R12, [R168+0x8800] ;  /* 0x00880000a80c783b */ /* 0x000e640000004200 */
[----:B------:R-:W-:Y:S03]  /*15790*/  MUFU.EX2 R193, R193 ;  /* 0x000000c100c17308 */ /* 0x000fe60000000800 */
        /* <DEDUP_REMOVED lines=19> */
[----:B------:R-:W-:Y:S01]  /*158d0*/  FFMA.FTZ R36, R29, UR8, -R38 ;  /* 0x000000081d247c23 */ /* 0x000fe20008010826 */
[----:B------:R-:W-:-:S02]  /*158e0*/  FADD.FTZ R29, R3, R112 ;  /* 0x00000070031d7221 */ /* 0x000fc40000010000 */
[----:B------:R-:W-:Y:S01]  /*158f0*/  FADD.FTZ R35, R35, R12 ;  /* 0x0000000c23237221 */ /* 0x000fe20000010000 */
[----:B------:R-:W1:Y:S01]  /*15900*/  MUFU.EX2 R3, R36 ;  /* 0x0000002400037308 */ /* 0x000e620000000800 */
[----:B------:R-:W-:Y:S01]  /*15910*/  F2FP.BF16.F32.PACK_AB R4, R58, R49 ;  /* 0x000000313a04723e */ /* 0x000fe200000010ff */
[----:B------:R-:W5:Y:S01]  /*15920*/  LDSM.16.MT88.4 R12, [R164+0x9000] ;  /* 0x00900000a40c783b */ /* 0x000f620000004200 */
[----:B----4-:R-:W-:Y:S01]  /*15930*/  F2FP.BF16.F32.PACK_AB R5, R42, R37 ;  /* 0x000000252a05723e */ /* 0x010fe200000010ff */
[----:B------:R-:W-:Y:S01]  /*15940*/  FADD.FTZ R48, R48, R35 ;  /* 0x0000002330307221 */ /* 0x000fe20000010000 */
[----:B------:R-:W-:Y:S02]  /*15950*/  F2FP.BF16.F32.PACK_AB R6, R50, R39 ;  /* 0x000000273206723e */ /* 0x000fe400000010ff */
[----:B------:R-:W-:Y:S01]  /*15960*/  F2FP.BF16.F32.PACK_AB R7, R51, R44 ;  /* 0x0000002c3307723e */ /* 0x000fe200000010ff */
[----:B------:R-:W-:-:S04]  /*15970*/  FADD.FTZ R43, R43, R48 ;  /* 0x000000302b2b7221 */ /* 0x000fc80000010000 */
[----:B------:R-:W-:Y:S02]  /*15980*/  FADD.FTZ R46, R46, R43 ;  /* 0x0000002b2e2e7221 */ /* 0x000fe40000010000 */
[----:B------:R-:W-:Y:S02]  /*15990*/  HMMA.16816.F32.BF16 R92, R4, R22, R92 ;  /* 0x00000016045c723c */ /* 0x000fe4000004185c */
[----:B------:R-:W-:-:S04]  /*159a0*/  FADD.FTZ R46, R41, R46 ;  /* 0x0000002e292e7221 */ /* 0x000fc80000010000 */
[C---:B--2---:R-:W-:Y:S01]  /*159b0*/  HMMA.16816.F32.BF16 R88, R4.reuse, R8, R88 ;  /* 0x000000080458723c */ /* 0x044fe20000041858 */
[----:B------:R-:W-:Y:S01]  /*159c0*/  FADD.FTZ R22, R2, R29 ;  /* 0x0000001d02167221 */ /* 0x000fe20000010000 */
[----:B------:R-:W-:Y:S01]  /*159d0*/  FADD.FTZ R67, R67, R46 ;  /* 0x0000002e43437221 */ /* 0x000fe20000010000 */
[----:B------:R-:W-:Y:S02]  /*159e0*/  MUFU.EX2 R2, R32 ;  /* 0x0000002000027308 */ /* 0x000fe40000000800 */
[----:B------:R-:W-:Y:S01]  /*159f0*/  FADD.FTZ R23, R47, R22 ;  /* 0x000000162f177221 */ /* 0x000fe20000010000 */
[----:B------:R-:W-:Y:S01]  /*15a00*/  HMMA.16816.F32.BF16 R84, R4, R10, R84 ;  /* 0x0000000a0454723c */ /* 0x000fe20000041854 */
[----:B------:R-:W2:Y:S01]  /*15a10*/  LDSM.16.MT88.4 R8, [R168+0x9800] ;  /* 0x00980000a808783b */ /* 0x000ea20000004200 */
[----:B------:R-:W-:Y:S01]  /*15a20*/  FFMA.FTZ R22, R28, UR8, -R27 ;  /* 0x000000081c167c23 */ /* 0x000fe2000801081b */
[----:B------:R-:W-:Y:S01]  /*15a30*/  FADD.FTZ R23, R60, R23 ;  /* 0x000000173c177221 */ /* 0x000fe20000010000 */
[----:B------:R-:W-:-:S02]  /*15a40*/  FADD.FTZ R64, R64, R67 ;  /* 0x0000004340407221 */ /* 0x000fc40000010000 */
[C---:B---3--:R-:W-:Y:S01]  /*15a50*/  HMMA.16816.F32.BF16 R80, R4.reuse, R16, R80 ;  /* 0x000000100450723c */ /* 0x048fe20000041850 */
[----:B------:R-:W-:Y:S01]  /*15a60*/  FADD.FTZ R56, R56, R23 ;  /* 0x0000001738387221 */ /* 0x000fe20000010000 */
[----:B------:R-:W-:Y:S01]  /*15a70*/  FFMA.FTZ R23, R26, UR8, -R27 ;  /* 0x000000081a177c23 */ /* 0x000fe2000801081b */
[----:B------:R-:W-:Y:S01]  /*15a80*/  FADD.FTZ R63, R63, R64 ;  /* 0x000000403f3f7221 */ /* 0x000fe20000010000 */
[----:B------:R-:W-:Y:S01]  /*15a90*/  MUFU.EX2 R22, R22 ;  /* 0x0000001600167308 */ /* 0x000fe20000000800 */
[----:B------:R-:W-:Y:S01]  /*15aa0*/  FADD.FTZ R45, R45, R56 ;  /* 0x000000382d2d7221 */ /* 0x000fe20000010000 */
[----:B------:R-:W-:Y:S01]  /*15ab0*/  HMMA.16816.F32.BF16 R76, R4, R18, R76 ;  /* 0x00000012044c723c */ /* 0x000fe2000004184c */
[----:B------:R-:W3:Y:S01]  /*15ac0*/  LDSM.16.MT88.4 R16, [R166+0x9800] ;  /* 0x00980000a610783b */ /* 0x000ee20000004200 */
[----:B------:R-:W-:Y:S01]  /*15ad0*/  FADD.FTZ R62, R62, R63 ;  /* 0x0000003f3e3e7221 */ /* 0x000fe20000010000 */
[----:B------:R-:W-:-:S03]  /*15ae0*/  FADD.FTZ R66, R66, R45 ;  /* 0x0000002d42427221 */ /* 0x000fc60000010000 */
[C---:B------:R-:W-:Y:S01]  /*15af0*/  HMMA.16816.F32.BF16 R96, R4.reuse, R20, R96 ;  /* 0x000000140460723c */ /* 0x040fe20000041860 */
[----:B------:R-:W-:Y:S01]  /*15b00*/  FADD.FTZ R103, R103, R66 ;  /* 0x0000004267677221 */ /* 0x000fe20000010000 */
[----:B------:R-:W4:Y:S03]  /*15b10*/  MUFU.EX2 R20, R31 ;  /* 0x0000001f00147308 */ /* 0x000f260000000800 */
[----:B------:R-:W-:Y:S01]  /*15b20*/  FADD.FTZ R102, R102, R103 ;  /* 0x0000006766667221 */ /* 0x000fe20000010000 */
[C---:B-----5:R-:W-:Y:S01]  /*15b30*/  HMMA.16816.F32.BF16 R72, R4.reuse, R12, R72 ;  /* 0x0000000c0448723c */ /* 0x060fe20000041848 */
[----:B------:R-:W-:Y:S01]  /*15b40*/  FFMA.FTZ R21, R30, UR8, -R27 ;  /* 0x000000081e157c23 */ /* 0x000fe2000801081b */
[----:B------:R-:W-:Y:S01]  /*15b50*/  FADD.FTZ R27, R119, R62 ;  /* 0x0000003e771b7221 */ /* 0x000fe20000010000 */
[----:B------:R-:W-:Y:S01]  /*15b60*/  FADD.FTZ R102, R65, R102 ;  /* 0x0000006641667221 */ /* 0x000fe20000010000 */
[----:B------:R-:W5:Y:S02]  /*15b70*/  MUFU.EX2 R23, R23 ;  /* 0x0000001700177308 */ /* 0x000f640000000800 */
[----:B------:R-:W-:Y:S01]  /*15b80*/  HMMA.16816.F32.BF16 R68, R4, R14, R68 ;  /* 0x0000000e0444723c */ /* 0x000fe20000041844 */
[----:B------:R-:W3:Y:S01]  /*15b90*/  LDSM.16.MT88.4 R12, [R165+0x9800] ;  /* 0x00980000a50c783b */ /* 0x000ee20000004200 */
[----:B------:R-:W-:Y:S01]  /*15ba0*/  FADD.FTZ R117, R117, R102 ;  /* 0x0000006675757221 */ /* 0x000fe20000010000 */
[----:B------:R-:W-:-:S03]  /*15bb0*/  FADD.FTZ R27, R116, R27 ;  /* 0x0000001b741b7221 */ /* 0x000fc60000010000 */
[----:B------:R-:W2:Y:S01]  /*15bc0*/  MUFU.EX2 R21, R21 ;  /* 0x0000001500157308 */ /* 0x000ea20000000800 */
[----:B------:R-:W-:Y:S01]  /*15bd0*/  FADD.FTZ R120, R120, R117 ;  /* 0x0000007578787221 */ /* 0x000fe20000010000 */
[----:B------:R-:W-:Y:S01]  /*15be0*/  FADD.FTZ R26, R114, R27 ;  /* 0x0000001b721a7221 */ /* 0x000fe20000010000 */
[----:B-1----:R-:W-:Y:S02]  /*15bf0*/  F2FP.BF16.F32.PACK_AB R4, R34, R3 ;  /* 0x000000032204723e */ /* 0x002fe400000010ff */
[----:B------:R-:W-:Y:S01]  /*15c00*/  FADD.FTZ R121, R121, R120 ;  /* 0x0000007879797221 */ /* 0x000fe20000010000 */
[----:B----4-:R-:W-:Y:S01]  /*15c10*/  F2FP.BF16.F32.PACK_AB R6, R193, R20 ;  /* 0x00000014c106723e */ /* 0x010fe200000010ff */
[----:B------:R-:W-:Y:S01]  /*15c20*/  FADD.FTZ R26, R107, R26 ;  /* 0x0000001a6b1a7221 */ /* 0x000fe20000010000 */
[----:B-----5:R-:W-:Y:S01]  /*15c30*/  F2FP.BF16.F32.PACK_AB R7, R23, R22 ;  /* 0x000000161707723e */ /* 0x020fe200000010ff */
[----:B------:R-:W-:Y:S02]  /*15c40*/  FADD.FTZ R118, R118, R121 ;  /* 0x0000007976767221 */ /* 0x000fe40000010000 */
[----:B------:R-:W-:-:S02]  /*15c50*/  FADD.FTZ R115, R115, R26 ;  /* 0x0000001a73737221 */ /* 0x000fc40000010000 */
[----:B------:R-:W-:Y:S02]  /*15c60*/  FADD.FTZ R27, R109, R118 ;  /* 0x000000766d1b7221 */ /* 0x000fe40000010000 */
[----:B------:R-:W-:Y:S01]  /*15c70*/  FADD.FTZ R124, R124, R115 ;  /* 0x000000737c7c7221 */ /* 0x000fe20000010000 */
[----:B--2---:R-:W-:Y:S01]  /*15c80*/  F2FP.BF16.F32.PACK_AB R5, R21, R2 ;  /* 0x000000021505723e */ /* 0x004fe200000010ff */
[----:B------:R-:W-:Y:S02]  /*15c90*/  FADD.FTZ R27, R110, R27 ;  /* 0x0000001b6e1b7221 */ /* 0x000fe40000010000 */
[----:B------:R-:W-:-:S04]  /*15ca0*/  FADD.FTZ R111, R111, R124 ;  /* 0x0000007c6f6f7221 */ /* 0x000fc80000010000 */
[----:B------:R-:W-:Y:S01]  /*15cb0*/  FADD.FTZ R122, R122, R111 ;  /* 0x0000006f7a7a7221 */ /* 0x000fe20000010000 */
[----:B------:R-:W-:Y:S03]  /*15cc0*/  HMMA.16816.F32.BF16 R96, R4, R8, R96 ;  /* 0x000000080460723c */ /* 0x000fe60000041860 */
[----:B------:R-:W-:-:S03]  /*15cd0*/  FADD.FTZ R61, R61, R122 ;  /* 0x0000007a3d3d7221 */ /* 0x000fc60000010000 */
[----:B------:R-:W-:Y:S01]  /*15ce0*/  HMMA.16816.F32.BF16 R92, R4, R10, R92 ;  /* 0x0000000a045c723c */ /* 0x000fe2000004185c */
[----:B------:R-:W1:Y:S01]  /*15cf0*/  LDSM.16.MT88.4 R8, [R164+0x9800] ;  /* 0x00980000a408783b */ /* 0x000e620000004200 */
        /* <DEDUP_REMOVED lines=21> */
[----:B------:R-:W-:Y:S01]  /*15e50*/  MOV R3, R25 ;  /* 0x0000001900037202 */ /* 0x000fe20000000f00 */
        /* <DEDUP_REMOVED lines=8> */
[----:B------:R-:W-:-:S03]  /*15ee0*/  MOV R2, R24 ;  /* 0x0000001800027202 */ /* 0x000fc60000000f00 */
[----:B------:R-:W-:-:S04]  /*15ef0*/  FADD.FTZ R22, R22, R21 ;  /* 0x0000001516167221 */ /* 0x000fc80000010000 */
[----:B------:R-:W-:-:S07]  /*15f00*/  FADD.FTZ R194, R23, R22 ;  /* 0x0000001617c27221 */ /* 0x000fce0000010000 */
.L_x_7922:
        /* <DEDUP_REMOVED lines=11> */
.L_x_7934:
        /* <DEDUP_REMOVED lines=21> */
[----:B------:R-:W-:Y:S02]  /*16110*/  ISETP.GE.AND P6, PT, R3, RZ, PT ;  /* 0x000000ff0300720c */ /* 0x000fe40003fc6270 */
[----:B------:R-:W-:Y:S02]  /*16120*/  IABS R14, R17 ;  /* 0x00000011000e7213 */ /* 0x000fe40000000000 */
[-C--:B------:R-:W-:Y:S01]  /*16130*/  LOP3.LUT R17, R17, R8.reuse, RZ, 0x3c, !PT ;  /* 0x0000000811117212 */ /* 0x080fe200078e3cff */
[--C-:B----4-:R-:W-:Y:S03]  /*16140*/  IMAD.MOV R7, RZ, RZ, -R19.reuse ;  /* 0x000000ffff077224 */ /* 0x110fe600078e0a13 */
[----:B------:R-:W-:Y:S01]  /*16150*/  ISETP.GE.AND P3, PT, R17, RZ, PT ;  /* 0x000000ff1100720c */ /* 0x000fe20003f66270 */
[----:B------:R-:W-:Y:S01]  /*16160*/  IMAD.MOV.U32 R18, RZ, RZ, RZ ;  /* 0x000000ffff127224 */ /* 0x000fe200078e00ff */
[----:B------:R-:W-:Y:S01]  /*16170*/  LOP3.LUT R17, RZ, R8, RZ, 0x33, !PT ;  /* 0x00000008ff117212 */ /* 0x000fe200078e33ff */
        /* <DEDUP_REMOVED lines=44> */
.L_x_7931:
        /* <DEDUP_REMOVED lines=211> */
[----:B------:R-:W2:Y:S08]  /*17170*/  LDSM.16.M88.4 R4, [R156+0x3000] ;  /* 0x003000009c04783b */ /* 0x000eb00000000200 */
        /* <DEDUP_REMOVED lines=27> */
[C---:B--2---:R-:W-:Y:S08]  /*17330*/  HMMA.16816.F32.BF16 R52, R116.reuse, R4, R52 ;  /* 0x000000047434723c */ /* 0x044ff00000041834 */
        /* <DEDUP_REMOVED lines=33> */
[----:B-----5:R-:W-:Y:S01]  /*17550*/  FMUL.FTZ R37, R66, UR5 ;  /* 0x0000000542257c20 */ /* 0x020fe20008410000 */
        /* <DEDUP_REMOVED lines=24> */
[----:B------:R-:W1:Y:S10]  /*176e0*/  MUFU.TANH R7, R7 ;  /* 0x0000000700077308 */ /* 0x000e740000002400 */
[----:B------:R2:W1:Y:S10]  /*176f0*/  MUFU.TANH R113, R56 ;  /* 0x0000003800717308 */ /* 0x0004740000002400 */
[----:B------:R2:W1:Y:S10]  /*17700*/  MUFU.TANH R111, R4 ;  /* 0x00000004006f7308 */ /* 0x0004740000002400 */
[----:B------:R-:W1:Y:S10]  /*17710*/  MUFU.TANH R57, R57 ;  /* 0x0000003900397308 */ /* 0x000e740000002400 */
[----:B------:R-:W1:Y:S10]  /*17720*/  MUFU.TANH R9, R9 ;  /* 0x0000000900097308 */ /* 0x000e740000002400 */
[----:B------:R2:W1:Y:S10]  /*17730*/  MUFU.TANH R105, R60 ;  /* 0x0000003c00697308 */ /* 0x0004740000002400 */
        /* <DEDUP_REMOVED lines=26> */
[----:B------:R-:W-:Y:S02]  /*178e0*/  ISETP.GE.AND P3, PT, R3, RZ, PT ;  /* 0x000000ff0300720c */ /* 0x000fe40003f66270 */
[-C--:B------:R-:W-:Y:S01]  /*178f0*/  LOP3.LUT R27, R27, R6.reuse, RZ, 0x3c, !PT ;  /* 0x000000061b1b7212 */ /* 0x080fe200078e3cff */
[--C-:B--2---:R-:W-:Y:S03]  /*17900*/  IMAD.MOV R25, RZ, RZ, -R23.reuse ;  /* 0x000000ffff197224 */ /* 0x104fe600078e0a17 */
[----:B------:R-:W-:Y:S01]  /*17910*/  ISETP.GE.AND P6, PT, R27, RZ, PT ;  /* 0x000000ff1b00720c */ /* 0x000fe20003fc6270 */
[----:B------:R-:W-:Y:S01]  /*17920*/  IMAD.MOV.U32 R22, RZ, RZ, RZ ;  /* 0x000000ffff167224 */ /* 0x000fe200078e00ff */
[----:B------:R-:W-:Y:S01]  /*17930*/  LOP3.LUT R27, RZ, R6, RZ, 0x33, !PT ;  /* 0x00000006ff1b7212 */ /* 0x000fe200078e33ff */
        /* <DEDUP_REMOVED lines=16> */
[----:B------:R-:W2:Y:S01]  /*17a40*/  LDC R12, c[0x0][0x24c] ;  /* 0x00009300ff0c7b82 */ /* 0x000ea20000000800 */
[----:B------:R-:W-:Y:S09]  /*17a50*/  ISETP.NE.AND P1, PT, R6, RZ, PT ;  /* 0x000000ff0600720c */ /* 0x000ff20003f25270 */
        /* <DEDUP_REMOVED lines=17> */
[C---:B--2---:R-:W-:Y:S02]  /*17b70*/  IMAD R29, R27.reuse, R12, R25 ;  /* 0x0000000c1b1d7224 */ /* 0x044fe400078e0219 */
[----:B------:R-:W-:Y:S04]  /*17b80*/  IMAD.WIDE.U32 R24, R27, R4, RZ ;  /* 0x000000041b187225 */ /* 0x000fe800078e00ff */
[----:B------:R-:W-:Y:S01]  /*17b90*/  IMAD.IADD R25, R25, 0x1, R29 ;  /* 0x0000000119197824 */ /* 0x000fe200078e021d */
[----:B-----5:R-:W-:Y:S04]  /*17ba0*/  IADD3 R23, -R23, R14, RZ ;  /* 0x0000000e17177210 */ /* 0x020fe80007ffe1ff */
[----:B------:R-:W-:Y:S01]  /*17bb0*/  SHF.R.S32.HI R27, RZ, 0x1f, R23 ;  /* 0x0000001fff1b7819 */ /* 0x000fe20000011417 */
[-C--:B-1----:R-:W-:Y:S04]  /*17bc0*/  IMAD.WIDE.U32 R24, R23, R2.reuse, R24 ;  /* 0x0000000217187225 */ /* 0x082fe800078e0018 */
[----:B------:R-:W-:Y:S04]  /*17bd0*/  IMAD R6, R27, R2, RZ ;  /* 0x000000021b067224 */ /* 0x000fe800078e02ff */
[----:B------:R-:W-:Y:S05]  /*17be0*/  IMAD R6, R23, R3, R6 ;  /* 0x0000000317067224 */ /* 0x000fea00078e0206 */
[----:B------:R-:W-:Y:S07]  /*17bf0*/  IADD3 R25, R25, R6, RZ ;  /* 0x0000000619197210 */ /* 0x000fee0007ffe0ff */
.L_x_7933:
        /* <DEDUP_REMOVED lines=18> */
[----:B------:R-:W-:Y:S01]  /*17d20*/  @!P0 IMAD.MOV.U32 R28, RZ, RZ, R24 ;  /* 0x000000ffff1c8224 */ /* 0x000fe200078e0018 */
[-C--:B------:R-:W-:Y:S01]  /*17d30*/  @!P0 LEA R34, P1, R12, R186.reuse, 0x1 ;  /* 0x000000ba0c228211 */ /* 0x080fe200078208ff */
[--C-:B------:R-:W-:Y:S01]  /*17d40*/  @!P0 IMAD.MOV.U32 R31, RZ, RZ, R25.reuse ;  /* 0x000000ffff1f8224 */ /* 0x100fe200078e0019 */
        /* <DEDUP_REMOVED lines=30> */
[----:B-----5:R-:W-:Y:S01]  /*17f30*/  @!P0 LEA.HI.X R23, R4, R25, R23, 0x6, P1 ;  /* 0x0000001904178211 */ /* 0x020fe200008f3417 */
[----:B----4-:R-:W-:Y:S01]  /*17f40*/  @!P0 IMAD R33, R2, 0x70, RZ ;  /* 0x0000007002218824 */ /* 0x010fe200078e02ff */
[-C--:B------:R-:W-:Y:S01]  /*17f50*/  @!P0 LEA R24, P1, R10, R186.reuse, 0x1 ;  /* 0x000000ba0a188211 */ /* 0x080fe200078208ff */
[----:B------:R-:W-:Y:S01]  /*17f60*/  @!P0 IMAD.IADD R3, R3, 0x1, R29 ;  /* 0x0000000103038824 */ /* 0x000fe200078e021d */
[-C--:B------:R-:W-:Y:S01]  /*17f70*/  @!P0 LEA R2, P2, R28, R186.reuse, 0x1 ;  /* 0x000000ba1c028211 */ /* 0x080fe200078408ff */
[----:B------:R-:W-:Y:S01]  /*17f80*/  @!P0 IMAD.WIDE.U32 R26, R4, 0x70, R26 ;  /* 0x00000070041a8825 */ /* 0x000fe200078e001a */
[-C--:B------:R-:W-:Y:S02]  /*17f90*/  @!P0 LEA.HI.X R25, R10, R183.reuse, R23, 0x1, P1 ;  /* 0x000000b70a198211 */ /* 0x080fe400008f0c17 */
[-C--:B------:R-:W-:Y:S01]  /*17fa0*/  @!P0 LEA.HI.X R3, R28, R183.reuse, R3, 0x1, P2 ;  /* 0x000000b71c038211 */ /* 0x080fe200010f0c03 */
[----:B-1----:R-:W-:Y:S01]  /*17fb0*/  @!P0 IMAD R23, R6, 0x50, RZ ;  /* 0x0000005006178824 */ /* 0x002fe200078e02ff */
        /* <DEDUP_REMOVED lines=27> */
.L_x_7932:
[----:B--2---:R-:W-:Y:S01]  /*18170*/  LEA R2, R188, R191, 0x7 ;  /* 0x000000bfbc027211 */ /* 0x004fe200078e38ff */
[----:B------:R-:W-:Y:S03]  /*18180*/  LDSM.16.MT88.4 R28, [R165+0x6000] ;  /* 0x00600000a51c783b */ /* 0x000fe60000004200 */
[C---:B------:R-:W-:Y:S02]  /*18190*/  IADD3 R8, R2.reuse, 0x1, RZ ;  /* 0x0000000102087810 */ /* 0x040fe40007ffe0ff */
[----:B------:R-:W-:Y:S02]  /*181a0*/  IADD3 R6, R2, 0x8, RZ ;  /* 0x0000000802067810 */ /* 0x000fe40007ffe0ff */
[----:B------:R-:W-:Y:S01]  /*181b0*/  I2FP.F32.S32 R8, R8 ;  /* 0x0000000800087245 */ /* 0x000fe20000201400 */
[----:B------:R-:W-:Y:S01]  /*181c0*/  LDSM.16.MT88.4 R44, [R164+0x6000] ;  /* 0x00600000a42c783b */ /* 0x000fe20000004200 */
        /* <DEDUP_REMOVED lines=24> */
[CC--:B------:R-:W-:Y:S01]  /*18350*/  FFMA.FTZ R27, R0.reuse, R8.reuse, R19 ;  /* 0x00000008001b7223 */ /* 0x0c0fe20000010013 */
        /* <DEDUP_REMOVED lines=16> */
[----:B------:R-:W-:Y:S02]  /*18460*/  IADD3 R6, R2, 0x39, RZ ;  /* 0x0000003902067810 */ /* 0x000fe40007ffe0ff */
[----:B------:R-:W-:Y:S02]  /*18470*/  I2FP.F32.S32 R8, R8 ;  /* 0x0000000800087245 */ /* 0x000fe40000201400 */
[----:B------:R-:W-:Y:S02]  /*18480*/  I2FP.F32.S32 R6, R6 ;  /* 0x0000000600067245 */ /* 0x000fe40000201400 */
[----:B------:R-:W-:Y:S01]  /*18490*/  I2FP.F32.S32 R4, R4 ;  /* 0x0000000400047245 */ /* 0x000fe20000201400 */
[CC--:B------:R-:W-:Y:S01]  /*184a0*/  FFMA.FTZ R197, R0.reuse, R8.reuse, R197 ;  /* 0x0000000800c57223 */ /* 0x0c0fe200000100c5 */
[C---:B------:R-:W-:Y:S01]  /*184b0*/  FFMA.FTZ R205, R0.reuse, R8, R205 ;  /* 0x0000000800cd7223 */ /* 0x040fe200000100cd */
[CC--:B------:R-:W-:Y:S01]  /*184c0*/  FFMA.FTZ R203, R0.reuse, R6.reuse, R203 ;  /* 0x0000000600cb7223 */ /* 0x0c0fe200000100cb */
[C---:B------:R-:W-:Y:S01]  /*184d0*/  FFMA.FTZ R195, R0.reuse, R6, R195 ;  /* 0x0000000600c37223 */ /* 0x040fe200000100c3 */
[----:B------:R-:W-:Y:S01]  /*184e0*/  FMNMX.FTZ R8, R227, R102, !PT ;  /* 0x00000066e3087209 */ /* 0x000fe20007810000 */
[CC--:B------:R-:W-:Y:S01]  /*184f0*/  FFMA.FTZ R35, R0.reuse, R4.reuse, R247 ;  /* 0x0000000400237223 */ /* 0x0c0fe200000100f7 */
[----:B------:R-:W-:Y:S01]  /*18500*/  FMNMX.FTZ R6, R231, R103, !PT ;  /* 0x00000067e7067209 */ /* 0x000fe20007810000 */
[----:B------:R-:W-:Y:S01]  /*18510*/  FFMA.FTZ R249, R0, R4, R249 ;  /* 0x0000000400f97223 */ /* 0x000fe200000100f9 */
        /* <DEDUP_REMOVED lines=32> */
[-C--:B------:R-:W-:Y:S01]  /*18720*/  FFMA.FTZ R199, R0, R3.reuse, R199 ;  /* 0x0000000300c77223 */ /* 0x080fe200000100c7 */
[----:B------:R-:W-:Y:S01]  /*18730*/  IADD3 R4, R2, 0x40, RZ ;  /* 0x0000004002047810 */ /* 0x000fe20007ffe0ff */
[C---:B------:R-:W-:Y:S01]  /*18740*/  FFMA.FTZ R207, R0.reuse, R3, R207 ;  /* 0x0000000300cf7223 */ /* 0x040fe200000100cf */
        /* <DEDUP_REMOVED lines=16> */
[----:B------:R-:W-:Y:S01]  /*18850*/  FMNMX.FTZ R6, R203, R6, !PT ;  /* 0x00000006cb067209 */ /* 0x000fe20007810000 */
[C---:B------:R-:W-:Y:S01]  /*18860*/  FFMA.FTZ R151, R0.reuse, R10, R151 ;  /* 0x0000000a00977223 */ /* 0x040fe20000010097 */
[----:B------:R-:W-:Y:S01]  /*18870*/  I2FP.F32.S32 R3, R3 ;  /* 0x0000000300037245 */ /* 0x000fe20000201400 */
[C---:B------:R-:W-:Y:S01]  /*18880*/  FFMA.FTZ R147, R0.reuse, R4, R147 ;  /* 0x0000000400937223 */ /* 0x040fe20000010093 */
[----:B------:R-:W-:Y:S01]  /*18890*/  FMNMX.FTZ R8, R145, R8, !PT ;  /* 0x0000000891087209 */ /* 0x000fe20007810000 */
[C---:B------:R-:W-:Y:S01]  /*188a0*/  FFMA.FTZ R139, R0.reuse, R4, R139 ;  /* 0x00000004008b7223 */ /* 0x040fe2000001008b */
[----:B------:R-:W-:Y:S01]  /*188b0*/  FMNMX.FTZ R6, R155, R6, !PT ;  /* 0x000000069b067209 */ /* 0x000fe20007810000 */
[-C--:B------:R-:W-:Y:S01]  /*188c0*/  FFMA.FTZ R149, R0, R3.reuse, R149 ;  /* 0x0000000300957223 */ /* 0x080fe20000010095 */
[----:B------:R-:W-:Y:S01]  /*188d0*/  IADD3 R10, R2, 0x50, RZ ;  /* 0x00000050020a7810 */ /* 0x000fe20007ffe0ff */
[----:B------:R-:W-:Y:S01]  /*188e0*/  FFMA.FTZ R141, R0, R3, R141 ;  /* 0x00000003008d7223 */ /* 0x000fe2000001008d */
[C---:B------:R-:W-:Y:S02]  /*188f0*/  IADD3 R4, R2.reuse, 0x58, RZ ;  /* 0x0000005802047810 */ /* 0x040fe40007ffe0ff */
[----:B------:R-:W-:Y:S02]  /*18900*/  IADD3 R3, R2, 0x51, RZ ;  /* 0x0000005102037810 */ /* 0x000fe40007ffe0ff */
[----:B------:R-:W-:Y:S02]  /*18910*/  FMNMX.FTZ R8, R143, R8, !PT ;  /* 0x000000088f087209 */ /* 0x000fe40007810000 */
[----:B------:R-:W-:Y:S02]  /*18920*/  FMNMX.FTZ R6, R151, R6, !PT ;  /* 0x0000000697067209 */ /* 0x000fe40007810000 */
[----:B------:R-:W-:Y:S02]  /*18930*/  I2FP.F32.S32 R10, R10 ;  /* 0x0000000a000a7245 */ /* 0x000fe40000201400 */
[----:B------:R-:W-:Y:S02]  /*18940*/  I2FP.F32.S32 R4, R4 ;  /* 0x0000000400047245 */ /* 0x000fe40000201400 */
[----:B------:R-:W-:Y:S01]  /*18950*/  I2FP.F32.S32 R3, R3 ;  /* 0x0000000300037245 */ /* 0x000fe20000201400 */
[C---:B------:R-:W-:Y:S01]  /*18960*/  FFMA.FTZ R129, R0.reuse, R10, R129 ;  /* 0x0000000a00817223 */ /* 0x040fe20000010081 */
[----:B------:R-:W-:Y:S01]  /*18970*/  FMNMX.FTZ R8, R141, R8, !PT ;  /* 0x000000088d087209 */ /* 0x000fe20007810000 */
[C---:B------:R-:W-:Y:S01]  /*18980*/  FFMA.FTZ R125, R0.reuse, R4, R125 ;  /* 0x00000004007d7223 */ /* 0x040fe2000001007d */
[----:B------:R-:W-:Y:S01]  /*18990*/  FMNMX.FTZ R6, R149, R6, !PT ;  /* 0x0000000695067209 */ /* 0x000fe20007810000 */
[----:B------:R-:W-:Y:S01]  /*189a0*/  FFMA.FTZ R133, R0, R4, R133 ;  /* 0x0000000400857223 */ /* 0x000fe20000010085 */
[----:B------:R-:W-:Y:S01]  /*189b0*/  IADD3 R4, R2, 0x61, RZ ;  /* 0x0000006102047810 */ /* 0x000fe20007ffe0ff */
[C---:B------:R-:W-:Y:S01]  /*189c0*/  FFMA.FTZ R137, R0.reuse, R10, R137 ;  /* 0x0000000a00897223 */ /* 0x040fe20000010089 */
[----:B------:R-:W-:Y:S01]  /*189d0*/  FMNMX.FTZ R8, R139, R8, !PT ;  /* 0x000000088b087209 */ /* 0x000fe20007810000 */
[CC--:B------:R-:W-:Y:S01]  /*189e0*/  FFMA.FTZ R135, R0.reuse, R3.reuse, R135 ;  /* 0x0000000300877223 */ /* 0x0c0fe20000010087 */
[----:B------:R-:W-:Y:S01]  /*189f0*/  FFMA.FTZ R127, R0, R3, R127 ;  /* 0x00000003007f7223 */ /* 0x000fe2000001007f */
[----:B------:R-:W-:Y:S02]  /*18a00*/  FMNMX.FTZ R6, R147, R6, !PT ;  /* 0x0000000693067209 */ /* 0x000fe40007810000 */
[C---:B------:R-:W-:Y:S02]  /*18a10*/  IADD3 R3, R2.reuse, 0x59, RZ ;  /* 0x0000005902037810 */ /* 0x040fe40007ffe0ff */
[----:B------:R-:W-:Y:S02]  /*18a20*/  IADD3 R63, R2, 0x60, RZ ;  /* 0x00000060023f7810 */ /* 0x000fe40007ffe0ff */
[----:B------:R-:W-:Y:S02]  /*18a30*/  I2FP.F32.S32 R4, R4 ;  /* 0x0000000400047245 */ /* 0x000fe40000201400 */
[----:B------:R-:W-:Y:S02]  /*18a40*/  FMNMX.FTZ R8, R129, R8, !PT ;  /* 0x0000000881087209 */ /* 0x000fe40007810000 */
[----:B------:R-:W-:Y:S01]  /*18a50*/  FMNMX.FTZ R6, R137, R6, !PT ;  /* 0x0000000689067209 */ /* 0x000fe20007810000 */
[CC--:B------:R-:W-:Y:S01]  /*18a60*/  FFMA.FTZ R59, R0.reuse, R4.reuse, R7 ;  /* 0x00000004003b7223 */ /* 0x0c0fe20000010007 */
[----:B------:R-:W-:Y:S01]  /*18a70*/  I2FP.F32.S32 R3, R3 ;  /* 0x0000000300037245 */ /* 0x000fe20000201400 */
[C---:B------:R-:W-:Y:S01]  /*18a80*/  FFMA.FTZ R115, R0.reuse, R4, R115 ;  /* 0x0000000400737223 */ /* 0x040fe20000010073 */
[----:B------:R-:W-:Y:S02]  /*18a90*/  I2FP.F32.S32 R63, R63 ;  /* 0x0000003f003f7245 */ /* 0x000fe40000201400 */
[----:B------:R-:W-:Y:S01]  /*18aa0*/  FMNMX.FTZ R8, R127, R8, !PT ;  /* 0x000000087f087209 */ /* 0x000fe20007810000 */
[C---:B------:R-:W-:Y:S01]  /*18ab0*/  FFMA.FTZ R123, R0.reuse, R3, R123 ;  /* 0x00000003007b7223 */ /* 0x040fe2000001007b */
[----:B------:R-:W-:Y:S01]  /*18ac0*/  FMNMX.FTZ R6, R135, R6, !PT ;  /* 0x0000000687067209 */ /* 0x000fe20007810000 */
[----:B------:R-:W-:Y:S01]  /*18ad0*/  FFMA.FTZ R121, R0, R63, R121 ;  /* 0x0000003f00797223 */ /* 0x000fe20000010079 */
[----:B------:R-:W-:Y:S01]  /*18ae0*/  IADD3 R4, R2, 0x70, RZ ;  /* 0x0000007002047810 */ /* 0x000fe20007ffe0ff */
[C---:B------:R-:W-:Y:S01]  /*18af0*/  FFMA.FTZ R131, R0.reuse, R3, R131 ;  /* 0x0000000300837223 */ /* 0x040fe20000010083 */
[----:B------:R-:W-:Y:S01]  /*18b00*/  FMNMX.FTZ R8, R125, R8, !PT ;  /* 0x000000087d087209 */ /* 0x000fe20007810000 */
[----:B------:R-:W-:Y:S01]  /*18b10*/  FFMA.FTZ R63, R0, R63, R5 ;  /* 0x0000003f003f7223 */ /* 0x000fe20000010005 */
[----:B------:R-:W-:Y:S02]  /*18b20*/  FMNMX.FTZ R6, R133, R6, !PT ;  /* 0x0000000685067209 */ /* 0x000fe40007810000 */
[----:B------:R-:W-:Y:S02]  /*18b30*/  IADD3 R5, R2, 0x68, RZ ;  /* 0x0000006802057810 */ /* 0x000fe40007ffe0ff */
        /* <DEDUP_REMOVED lines=26> */
[----:B------:R-:W-:Y:S01]  /*18ce0*/  I2FP.F32.S32 R65, R65 ;  /* 0x0000004100417245 */ /* 0x000fe20000201400 */
[----:B------:R-:W-:Y:S01]  /*18cf0*/  LDSM.16.MT88.4 R20, [R166+0x6000] ;  /* 0x00600000a614783b */ /* 0x000fe20000004200 */
        /* <DEDUP_REMOVED lines=44> */
[----:B------:R-:W-:Y:S03]  /*18fc0*/  FFMA.FTZ R124, R63, UR4, -R66 ;  /* 0x000000043f7c7c23 */ /* 0x000fe60008010842 */
[----:B------:R-:W-:Y:S01]  /*18fd0*/  MUFU.EX2 R56, R56 ;  /* 0x0000003800387308 */ /* 0x000fe20000000800 */
[C---:B-1----:R-:W-:Y:S01]  /*18fe0*/  FMUL.FTZ R11, R39.reuse, R95 ;  /* 0x0000005f270b7220 */ /* 0x042fe20000410000 */
[C---:B------:R-:W-:Y:S01]  /*18ff0*/  FMUL.FTZ R6, R39.reuse, R98 ;  /* 0x0000006227067220 */ /* 0x040fe20000410000 */
[C---:B------:R-:W-:Y:S01]  /*19000*/  FMUL.FTZ R7, R39.reuse, R99 ;  /* 0x0000006327077220 */ /* 0x040fe20000410000 */
[----:B------:R-:W-:Y:S01]  /*19010*/  FMUL.FTZ R10, R39, R94 ;  /* 0x0000005e270a7220 */ /* 0x000fe20000410000 */
[--C-:B------:R-:W-:Y:S01]  /*19020*/  FFMA.FTZ R24, R15, UR4, -R102.reuse ;  /* 0x000000040f187c23 */ /* 0x100fe20008010866 */
[C---:B------:R-:W-:Y:S01]  /*19030*/  FMUL.FTZ R14, R39.reuse, R90 ;  /* 0x0000005a270e7220 */ /* 0x040fe20000410000 */
[----:B------:R-:W-:Y:S03]  /*19040*/  FMUL.FTZ R15, R39, R91 ;  /* 0x0000005b270f7220 */ /* 0x000fe60000410000 */
        /* <DEDUP_REMOVED lines=9> */
[C---:B------:R-:W-:Y:S01]  /*190e0*/  FMUL.FTZ R26, R39.reuse, R78 ;  /* 0x0000004e271a7220 */ /* 0x040fe20000410000 */
[----:B------:R-:W-:Y:S01]  /*190f0*/  FMUL.FTZ R34, R39, R70 ;  /* 0x0000004627227220 */ /* 0x000fe20000410000 */
[C---:B------:R-:W-:Y:S01]  /*19100*/  FMUL.FTZ R33, R38.reuse, R69 ;  /* 0x0000004526217220 */ /* 0x040fe20000410000 */
[----:B------:R-:W-:Y:S01]  /*19110*/  FFMA.FTZ R118, R125, UR4, -R66 ;  /* 0x000000047d767c23 */ /* 0x000fe20008010842 */
[----:B------:R-:W-:Y:S01]  /*19120*/  FFMA.FTZ R125, R61, UR4, -R102 ;  /* 0x000000043d7d7c23 */ /* 0x000fe20008010866 */
[----:B------:R-:W-:Y:S01]  /*19130*/  FFMA.FTZ R32, R25, UR4, -R66 ;  /* 0x0000000419207c23 */ /* 0x000fe20008010842 */
[----:B------:R-:W-:Y:S03]  /*19140*/  FMUL.FTZ R25, R38, R77 ;  /* 0x0000004d26197220 */ /* 0x000fe60000410000 */
[----:B------:R-:W2:Y:S01]  /*19150*/  MUFU.EX2 R104, R104 ;  /* 0x0000006800687308 */ /* 0x000ea20000000800 */
[----:B-1----:R-:W-:Y:S01]  /*19160*/  F2FP.BF16.F32.PACK_AB R41, R60, R56 ;  /* 0x000000383c29723e */ /* 0x002fe200000010ff */
[--C-:B------:R-:W-:Y:S01]  /*19170*/  FFMA.FTZ R245, R245, UR4, -R102.reuse ;  /* 0x00000004f5f57c23 */ /* 0x100fe20008010866 */
[----:B------:R-:W-:Y:S01]  /*19180*/  FFMA.FTZ R249, R249, UR4, -R102 ;  /* 0x00000004f9f97c23 */ /* 0x000fe20008010866 */
[----:B------:R-:W-:Y:S01]  /*19190*/  FFMA.FTZ R77, R217, UR4, -R66 ;  /* 0x00000004d94d7c23 */ /* 0x000fe20008010842 */
[----:B------:R-:W-:Y:S01]  /*191a0*/  FFMA.FTZ R78, R203, UR4, -R102 ;  /* 0x00000004cb4e7c23 */ /* 0x000fe20008010866 */
[----:B------:R-:W-:Y:S01]  /*191b0*/  FFMA.FTZ R91, R201, UR4, -R66 ;  /* 0x00000004c95b7c23 */ /* 0x000fe20008010842 */
[--C-:B------:R-:W-:Y:S03]  /*191c0*/  FFMA.FTZ R89, R155, UR4, -R102.reuse ;  /* 0x000000049b597c23 */ /* 0x100fe60008010866 */
[----:B------:R-:W-:Y:S01]  /*191d0*/  MUFU.EX2 R119, R119 ;  /* 0x0000007700777308 */ /* 0x000fe20000000800 */
[--C-:B------:R-:W-:Y:S01]  /*191e0*/  FFMA.FTZ R90, R151, UR4, -R102.reuse ;  /* 0x00000004975a7c23 */ /* 0x100fe20008010866 */
[--C-:B------:R-:W-:Y:S01]  /*191f0*/  FFMA.FTZ R99, R149, UR4, -R102.reuse ;  /* 0x0000000495637c23 */ /* 0x100fe20008010866 */
[----:B------:R-:W-:Y:S01]  /*19200*/  FFMA.FTZ R96, R147, UR4, -R102 ;  /* 0x0000000493607c23 */ /* 0x000fe20008010866 */
[--C-:B------:R-:W-:Y:S01]  /*19210*/  FFMA.FTZ R145, R145, UR4, -R66.reuse ;  /* 0x0000000491917c23 */ /* 0x100fe20008010842 */
[--C-:B------:R-:W-:Y:S01]  /*19220*/  FFMA.FTZ R112, R143, UR4, -R66.reuse ;  /* 0x000000048f707c23 */ /* 0x100fe20008010842 */
[--C-:B------:R-:W-:Y:S01]  /*19230*/  FFMA.FTZ R141, R141, UR4, -R66.reuse ;  /* 0x000000048d8d7c23 */ /* 0x100fe20008010842 */
[----:B------:R-:W-:Y:S03]  /*19240*/  FFMA.FTZ R98, R139, UR4, -R66 ;  /* 0x000000048b627c23 */ /* 0x000fe60008010842 */
[----:B------:R-:W1:Y:S01]  /*19250*/  MUFU.EX2 R108, R108 ;  /* 0x0000006c006c7308 */ /* 0x000e620000000800 */
[----:B--2---:R-:W-:Y:S01]  /*19260*/  F2FP.BF16.F32.PACK_AB R43, R104, R117 ;  /* 0x00000075682b723e */ /* 0x004fe200000010ff */
[--C-:B------:R-:W-:Y:S01]  /*19270*/  FFMA.FTZ R114, R133, UR4, -R102.reuse ;  /* 0x0000000485727c23 */ /* 0x100fe20008010866 */
[----:B------:R-:W-:Y:S01]  /*19280*/  FFMA.FTZ R131, R131, UR4, -R102 ;  /* 0x0000000483837c23 */ /* 0x000fe20008010866 */
[----:B------:R-:W-:Y:S01]  /*19290*/  FFMA.FTZ R123, R123, UR4, -R66 ;  /* 0x000000047b7b7c23 */ /* 0x000fe20008010842 */
[--C-:B------:R-:W-:Y:S01]  /*192a0*/  FFMA.FTZ R69, R225, UR4, -R102.reuse ;  /* 0x00000004e1457c23 */ /* 0x100fe20008010866 */
[--C-:B------:R-:W-:Y:S01]  /*192b0*/  FFMA.FTZ R70, R223, UR4, -R102.reuse ;  /* 0x00000004df467c23 */ /* 0x100fe20008010866 */
[--C-:B------:R-:W-:Y:S03]  /*192c0*/  FFMA.FTZ R110, R137, UR4, -R102.reuse ;  /* 0x00000004896e7c23 */ /* 0x100fe60008010866 */
[----:B------:R-:W-:Y:S01]  /*192d0*/  MUFU.EX2 R106, R106 ;  /* 0x0000006a006a7308 */ /* 0x000fe20000000800 */
[----:B------:R-:W-:Y:S01]  /*192e0*/  FFMA.FTZ R135, R135, UR4, -R102 ;  /* 0x0000000487877c23 */ /* 0x000fe20008010866 */
[--C-:B------:R-:W-:Y:S01]  /*192f0*/  FFMA.FTZ R129, R129, UR4, -R66.reuse ;  /* 0x0000000481817c23 */ /* 0x100fe20008010842 */
[----:B------:R-:W-:Y:S01]  /*19300*/  FFMA.FTZ R116, R127, UR4, -R66 ;  /* 0x000000047f747c23 */ /* 0x000fe20008010842 */
[----:B------:R-:W-:Y:S01]  /*19310*/  FFMA.FTZ R121, R121, UR4, -R102 ;  /* 0x0000000479797c23 */ /* 0x000fe20008010866 */
[----:B------:R-:W-:Y:S01]  /*19320*/  ISETP.GT.AND P0, PT, R188, R175, PT ;  /* 0x000000afbc00720c */ /* 0x000fe20003f04270 */
[--C-:B------:R-:W-:Y:S01]  /*19330*/  FFMA.FTZ R115, R115, UR4, -R66.reuse ;  /* 0x0000000473737c23 */ /* 0x100fe20008010842 */
[----:B------:R-:W-:Y:S03]  /*19340*/  FFMA.FTZ R111, R111, UR4, -R66 ;  /* 0x000000046f6f7c23 */ /* 0x000fe60008010842 */
[----:B------:R-:W2:Y:S01]  /*19350*/  MUFU.EX2 R103, R103 ;  /* 0x0000006700677308 */ /* 0x000ea20000000800 */
[----:B-1----:R-:W-:Y:S01]  /*19360*/  F2FP.BF16.F32.PACK_AB R40, R108, R119 ;  /* 0x000000776c28723e */ /* 0x002fe200000010ff */
[----:B------:R-:W-:Y:S01]  /*19370*/  FFMA.FTZ R119, R38, R193, R119 ;  /* 0x000000c126777223 */ /* 0x000fe20000010077 */
[----:B------:R-:W-:Y:S01]  /*19380*/  FFMA.FTZ R107, R107, UR4, -R102 ;  /* 0x000000046b6b7c23 */ /* 0x000fe20008010866 */
[--C-:B------:R-:W-:Y:S02]  /*19390*/  FFMA.FTZ R105, R105, UR4, -R66.reuse ;  /* 0x0000000469697c23 */ /* 0x100fe40008010842 */
[----:B------:R-:W-:Y:S01]  /*193a0*/  FADD.FTZ R119, R108, R119 ;  /* 0x000000776c777221 */ /* 0x000fe20000010000 */
[--C-:B------:R-:W-:Y:S03]  /*193b0*/  FFMA.FTZ R108, R113, UR4, -R66.reuse ;  /* 0x00000004716c7c23 */ /* 0x100fe60008010842 */
[----:B------:R1:W-:Y:S10]  /*193c0*/  MUFU.EX2 R94, R24 ;  /* 0x00000018005e7308 */ /* 0x0003f40000000800 */
[----:B------:R-:W3:Y:S01]  /*193d0*/  MUFU.EX2 R97, R245 ;  /* 0x000000f500617308 */ /* 0x000ee20000000800 */
[----:B--2---:R-:W-:Y:S01]  /*193e0*/  F2FP.BF16.F32.PACK_AB R42, R103, R106 ;  /* 0x0000006a672a723e */ /* 0x004fe200000010ff */
[----:B------:R-:W-:Y:S08]  /*193f0*/  FADD.FTZ R106, R106, R119 ;  /* 0x000000776a6a7221 */ /* 0x000ff00000010000 */
        /* <DEDUP_REMOVED lines=9> */
[----:B------:R1:W2:Y:S01]  /*19490*/  MUFU.EX2 R85, R27 ;  /* 0x0000001b00557308 */ /* 0x0002a20000000800 */
[C---:B------:R-:W-:Y:S03]  /*194a0*/  HMMA.16816.F32.BF16 R12, R40.reuse, R20, R12 ;  /* 0x00000014280c723c */ /* 0x040fe6000004180c */
[--C-:B------:R-:W-:Y:S01]  /*194b0*/  FFMA.FTZ R76, R35, UR4, -R66.reuse ;  /* 0x00000004234c7c23 */ /* 0x100fe20008010842 */
[--C-:B------:R-:W-:Y:S01]  /*194c0*/  FFMA.FTZ R84, R243, UR4, -R66.reuse ;  /* 0x00000004f3547c23 */ /* 0x100fe20008010842 */
[C---:B------:R-:W-:Y:S01]  /*194d0*/  FMUL.FTZ R35, R39.reuse, R71 ;  /* 0x0000004727237220 */ /* 0x040fe20000410000 */
[C---:B------:R-:W-:Y:S03]  /*194e0*/  HMMA.16816.F32.BF16 R16, R40.reuse, R22, R16 ;  /* 0x000000162810723c */ /* 0x040fe60000041810 */
[----:B------:R-:W-:Y:S02]  /*194f0*/  MUFU.EX2 R70, R70 ;  /* 0x0000004600467308 */ /* 0x000fe40000000800 */
[C---:B------:R-:W-:Y:S01]  /*19500*/  FMUL.FTZ R20, R38.reuse, R80 ;  /* 0x0000005026147220 */ /* 0x040fe20000410000 */
[C---:B------:R-:W-:Y:S01]  /*19510*/  FMUL.FTZ R21, R38.reuse, R81 ;  /* 0x0000005126157220 */ /* 0x040fe20000410000 */
[C---:B------:R-:W-:Y:S01]  /*19520*/  FMUL.FTZ R22, R39.reuse, R82 ;  /* 0x0000005227167220 */ /* 0x040fe20000410000 */
[C---:B------:R-:W-:Y:S05]  /*19530*/  FMUL.FTZ R23, R39.reuse, R83 ;  /* 0x0000005327177220 */ /* 0x040fea0000410000 */
[----:B------:R-:W-:Y:S01]  /*19540*/  MUFU.EX2 R84, R84 ;  /* 0x0000005400547308 */ /* 0x000fe20000000800 */
[----:B-1----:R-:W-:Y:S01]  /*19550*/  FMUL.FTZ R27, R39, R79 ;  /* 0x0000004f271b7220 */ /* 0x002fe20000410000 */
[--C-:B------:R-:W-:Y:S01]  /*19560*/  FFMA.FTZ R87, R197, UR4, -R66.reuse ;  /* 0x00000004c5577c23 */ /* 0x100fe20008010842 */
[--C-:B------:R-:W-:Y:S01]  /*19570*/  FFMA.FTZ R86, R199, UR4, -R66.reuse ;  /* 0x00000004c7567c23 */ /* 0x100fe20008010842 */
[----:B------:R-:W-:Y:S01]  /*19580*/  FFMA.FTZ R82, R195, UR4, -R66 ;  /* 0x00000004c3527c23 */ /* 0x000fe20008010842 */
[C---:B------:R-:W-:Y:S05]  /*19590*/  HMMA.16816.F32.BF16 R20, R40.reuse, R28, R20 ;  /* 0x0000001c2814723c */ /* 0x040fea0000041814 */
[----:B------:R1:W-:Y:S01]  /*195a0*/  MUFU.EX2 R79, R32 ;  /* 0x00000020004f7308 */ /* 0x0003e20000000800 */
[--C-:B------:R-:W-:Y:S01]  /*195b0*/  FFMA.FTZ R71, R221, UR4, -R102.reuse ;  /* 0x00000004dd477c23 */ /* 0x100fe20008010866 */
[--C-:B------:R-:W-:Y:S01]  /*195c0*/  FFMA.FTZ R83, R209, UR4, -R102.reuse ;  /* 0x00000004d1537c23 */ /* 0x100fe20008010866 */
[----:B------:R-:W-:Y:S01]  /*195d0*/  FFMA.FTZ R80, R207, UR4, -R102 ;  /* 0x00000004cf507c23 */ /* 0x000fe20008010866 */
[C---:B------:R-:W-:Y:S06]  /*195e0*/  HMMA.16816.F32.BF16 R24, R40.reuse, R30, R24 ;  /* 0x0000001e2818723c */ /* 0x040fec0000041818 */
[----:B------:R-:W-:Y:S01]  /*195f0*/  MUFU.EX2 R76, R76 ;  /* 0x0000004c004c7308 */ /* 0x000fe20000000800 */
[C---:B------:R-:W-:Y:S01]  /*19600*/  FMUL.FTZ R28, R38.reuse, R72 ;  /* 0x00000048261c7220 */ /* 0x040fe20000410000 */
[C---:B------:R-:W-:Y:S03]  /*19610*/  FMUL.FTZ R29, R38.reuse, R73 ;  /* 0x00000049261d7220 */ /* 0x040fe60000410000 */
[C---:B------:R-:W-:Y:S01]  /*19620*/  FMUL.FTZ R30, R39.reuse, R74 ;  /* 0x0000004a271e7220 */ /* 0x040fe20000410000 */
[C---:B------:R-:W-:Y:S01]  /*19630*/  FMUL.FTZ R31, R39.reuse, R75 ;  /* 0x0000004b271f7220 */ /* 0x040fe20000410000 */
[----:B------:R-:W-:Y:S03]  /*19640*/  FFMA.FTZ R39, R39, R194, R56 ;  /* 0x000000c227277223 */ /* 0x000fe60000010038 */
[----:B------:R4:W5:Y:S01]  /*19650*/  MUFU.EX2 R75, R58 ;  /* 0x0000003a004b7308 */ /* 0x0009620000000800 */
[----:B-1----:R-:W-:Y:S01]  /*19660*/  FMUL.FTZ R32, R38, R68 ;  /* 0x0000004426207220 */ /* 0x002fe20000410000 */
[--C-:B------:R-:W-:Y:S01]  /*19670*/  FFMA.FTZ R74, R215, UR4, -R66.reuse ;  /* 0x00000004d74a7c23 */ /* 0x100fe20008010842 */
[C---:B------:R-:W-:Y:S03]  /*19680*/  HMMA.16816.F32.BF16 R28, R40.reuse, R44, R28 ;  /* 0x0000002c281c723c */ /* 0x040fe6000004181c */
[----:B------:R-:W-:Y:S01]  /*19690*/  FFMA.FTZ R73, R211, UR4, -R66 ;  /* 0x00000004d3497c23 */ /* 0x000fe20008010842 */
[----:B------:R-:W-:Y:S03]  /*196a0*/  FFMA.FTZ R68, R219, UR4, -R102 ;  /* 0x00000004db447c23 */ /* 0x000fe60008010866 */
[----:B------:R-:W-:Y:S01]  /*196b0*/  MUFU.EX2 R71, R71 ;  /* 0x0000004700477308 */ /* 0x000fe20000000800 */
[----:B------:R-:W-:Y:S01]  /*196c0*/  HMMA.16816.F32.BF16 R32, R40, R46, R32 ;  /* 0x0000002e2820723c */ /* 0x000fe20000041820 */
[----:B------:R-:W1:Y:S02]  /*196d0*/  LDSM.16.MT88.4 R44, [R165+0x6800] ;  /* 0x00680000a52c783b */ /* 0x000e640000004200 */
[----:B------:R-:W-:Y:S01]  /*196e0*/  FFMA.FTZ R72, R213, UR4, -R66 ;  /* 0x00000004d5487c23 */ /* 0x000fe20008010842 */
[----:B------:R-:W-:Y:S05]  /*196f0*/  FADD.FTZ R38, R60, R39 ;  /* 0x000000273c267221 */ /* 0x000fea0000010000 */
[----:B------:R-:W1:Y:S02]  /*19700*/  MUFU.EX2 R68, R68 ;  /* 0x0000004400447308 */ /* 0x000e640000000800 */
[----:B---3--:R-:W-:Y:S01]  /*19710*/  F2FP.BF16.F32.PACK_AB R41, R94, R97 ;  /* 0x000000615e29723e */ /* 0x008fe200000010ff */
[----:B----4-:R-:W-:Y:S01]  /*19720*/  LDSM.16.MT88.4 R56, [R166+0x8800] ;  /* 0x00880000a638783b */ /* 0x010fe20000004200 */
[----:B--2---:R-:W-:Y:S01]  /*19730*/  F2FP.BF16.F32.PACK_AB R43, R85, R88 ;  /* 0x00000058552b723e */ /* 0x004fe200000010ff */
[----:B------:R-:W-:Y:S01]  /*19740*/  FADD.FTZ R39, R103, R106 ;  /* 0x0000006a67277221 */ /* 0x000fe20000010000 */
[----:B-----5:R-:W-:Y:S01]  /*19750*/  F2FP.BF16.F32.PACK_AB R42, R75, R76 ;  /* 0x0000004c4b2a723e */ /* 0x020fe200000010ff */
[----:B------:R-:W-:Y:S03]  /*19760*/  FADD.FTZ R117, R117, R38 ;  /* 0x0000002675757221 */ /* 0x000fe60000010000 */
[----:B------:R-:W-:Y:S01]  /*19770*/  MUFU.EX2 R77, R77 ;  /* 0x0000004d004d7308 */ /* 0x000fe20000000800 */
[----:B------:R-:W-:Y:S01]  /*19780*/  F2FP.BF16.F32.PACK_AB R40, R79, R84 ;  /* 0x000000544f28723e */ /* 0x000fe200000010ff */
[----:B------:R-:W-:Y:S01]  /*19790*/  LDSM.16.MT88.4 R60, [R165+0x8800] ;  /* 0x00880000a53c783b */ /* 0x000fe20000004200 */
[----:B------:R-:W-:Y:S01]  /*197a0*/  FADD.FTZ R84, R84, R39 ;  /* 0x0000002754547221 */ /* 0x000fe20000010000 */
[----:B------:R-:W-:Y:S01]  /*197b0*/  FADD.FTZ R104, R104, R117 ;  /* 0x0000007568687221 */ /* 0x000fe20000010000 */
[----:B------:R-:W-:Y:S02]  /*197c0*/  FFMA.FTZ R81, R205, UR4, -R102 ;  /* 0x00000004cd517c23 */ /* 0x000fe40008010866 */
[----:B------:R-:W-:Y:S03]  /*197d0*/  FADD.FTZ R79, R79, R84 ;  /* 0x000000544f4f7221 */ /* 0x000fe60000010000 */
[----:B------:R-:W2:Y:S01]  /*197e0*/  MUFU.EX2 R74, R74 ;  /* 0x0000004a004a7308 */ /* 0x000ea20000000800 */
[C---:B------:R-:W-:Y:S03]  /*197f0*/  HMMA.16816.F32.BF16 R4, R40.reuse, R48, R4 ;  /* 0x000000302804723c */ /* 0x040fe60000041804 */
[----:B------:R-:W-:Y:S01]  /*19800*/  FADD.FTZ R38, R76, R79 ;  /* 0x0000004f4c267221 */ /* 0x000fe20000010000 */
[----:B------:R-:W-:Y:S01]  /*19810*/  FADD.FTZ R97, R97, R104 ;  /* 0x0000006861617221 */ /* 0x000fe20000010000 */
[----:B------:R-:W-:Y:S01]  /*19820*/  FFMA.FTZ R104, R109, UR4, -R102 ;  /* 0x000000046d687c23 */ /* 0x000fe20008010866 */
[C---:B------:R-:W-:Y:S03]  /*19830*/  HMMA.16816.F32.BF16 R8, R40.reuse, R50, R8 ;  /* 0x000000322808723c */ /* 0x040fe60000041808 */
[----:B------:R-:W-:Y:S01]  /*19840*/  MUFU.EX2 R72, R72 ;  /* 0x0000004800487308 */ /* 0x000fe20000000800 */
[----:B------:R-:W3:Y:S01]  /*19850*/  LDSM.16.MT88.4 R48, [R164+0x6800] ;  /* 0x00680000a430783b */ /* 0x000ee20000004200 */
[----:B------:R-:W-:Y:S01]  /*19860*/  FADD.FTZ R97, R94, R97 ;  /* 0x000000615e617221 */ /* 0x000fe20000010000 */
[C---:B------:R-:W-:Y:S07]  /*19870*/  HMMA.16816.F32.BF16 R12, R40.reuse, R52, R12 ;  /* 0x00000034280c723c */ /* 0x040fee000004180c */
[----:B------:R-:W4:Y:S01]  /*19880*/  MUFU.EX2 R73, R73 ;  /* 0x0000004900497308 */ /* 0x000f220000000800 */
[----:B------:R-:W-:Y:S03]  /*19890*/  LDSM.16.MT88.4 R92, [R168+0x9800] ;  /* 0x00980000a85c783b */ /* 0x000fe60000004200 */
[----:B------:R-:W-:Y:S01]  /*198a0*/  FADD.FTZ R38, R75, R38 ;  /* 0x000000264b267221 */ /* 0x000fe20000010000 */
[C---:B------:R-:W-:Y:S05]  /*198b0*/  HMMA.16816.F32.BF16 R16, R40.reuse, R54, R16 ;  /* 0x000000362810723c */ /* 0x040fea0000041810 */
[----:B------:R-:W-:Y:S01]  /*198c0*/  MUFU.EX2 R83, R83 ;  /* 0x0000005300537308 */ /* 0x000fe20000000800 */
[----:B------:R-:W5:Y:S01]  /*198d0*/  LDSM.16.MT88.4 R52, [R168+0x7000] ;  /* 0x00700000a834783b */ /* 0x000f620000004200 */
[C---:B-1----:R-:W-:Y:S04]  /*198e0*/  HMMA.16816.F32.BF16 R20, R40.reuse, R44, R20 ;  /* 0x0000002c2814723c */ /* 0x042fe80000041814 */
[----:B------:R-:W-:Y:S04]  /*198f0*/  FADD.FTZ R88, R88, R97 ;  /* 0x0000006158587221 */ /* 0x000fe80000010000 */
[----:B------:R-:W-:Y:S01]  /*19900*/  MUFU.EX2 R80, R80 ;  /* 0x0000005000507308 */ /* 0x000fe20000000800 */
[C---:B------:R-:W-:Y:S01]  /*19910*/  HMMA.16816.F32.BF16 R24, R40.reuse, R46, R24 ;  /* 0x0000002e2818723c */ /* 0x040fe20000041818 */
[----:B------:R-:W1:Y:S02]  /*19920*/  LDSM.16.MT88.4 R44, [R166+0x7000] ;  /* 0x00700000a62c783b */ /* 0x000e640000004200 */
[----:B------:R-:W-:Y:S06]  /*19930*/  FADD.FTZ R88, R85, R88 ;  /* 0x0000005855587221 */ /* 0x000fec0000010000 */
[----:B------:R-:W-:Y:S10]  /*19940*/  MUFU.EX2 R81, R81 ;  /* 0x0000005100517308 */ /* 0x000ff40000000800 */
[----:B------:R-:W-:Y:S01]  /*19950*/  MUFU.EX2 R87, R87 ;  /* 0x0000005700577308 */ /* 0x000fe20000000800 */
[C---:B---3--:R-:W-:Y:S06]  /*19960*/  HMMA.16816.F32.BF16 R28, R40.reuse, R48, R28 ;  /* 0x00000030281c723c */ /* 0x048fec000004181c */
[----:B------:R-:W-:Y:S03]  /*19970*/  HMMA.16816.F32.BF16 R32, R40, R50, R32 ;  /* 0x000000322820723c */ /* 0x000fe60000041820 */
[----:B------:R-:W-:Y:S01]  /*19980*/  MUFU.EX2 R78, R78 ;  /* 0x0000004e004e7308 */ /* 0x000fe20000000800 */
[----:B------:R-:W3:Y:S03]  /*19990*/  LDSM.16.MT88.4 R48, [R165+0x7000] ;  /* 0x00700000a530783b */ /* 0x000ee60000004200 */
[----:B------:R-:W-:Y:S01]  /*199a0*/  F2FP.BF16.F32.PACK_AB R41, R70, R69 ;  /* 0x000000454629723e */ /* 0x000fe200000010ff */
[----:B------:R-:W-:Y:S05]  /*199b0*/  FADD.FTZ R69, R69, R88 ;  /* 0x0000005845457221 */ /* 0x000fea0000010000 */
[----:B------:R-:W-:Y:S01]  /*199c0*/  MUFU.EX2 R91, R91 ;  /* 0x0000005b005b7308 */ /* 0x000fe20000000800 */
[----:B------:R-:W-:Y:S01]  /*199d0*/  F2FP.BF16.F32.PACK_AB R43, R68, R71 ;  /* 0x00000047442b723e */ /* 0x000fe200000010ff */
[----:B------:R-:W-:Y:S01]  /*199e0*/  FADD.FTZ R70, R70, R69 ;  /* 0x0000004546467221 */ /* 0x000fe20000010000 */
[----:B--2---:R-:W-:Y:S01]  /*199f0*/  F2FP.BF16.F32.PACK_AB R40, R74, R77 ;  /* 0x0000004d4a28723e */ /* 0x004fe200000010ff */
[----:B------:R-:W-:Y:S01]  /*19a00*/  FADD.FTZ R77, R77, R38 ;  /* 0x000000264d4d7221 */ /* 0x000fe20000010000 */
[----:B----4-:R-:W-:Y:S01]  /*19a10*/  F2FP.BF16.F32.PACK_AB R42, R73, R72 ;  /* 0x00000048492a723e */ /* 0x010fe200000010ff */
[----:B------:R-:W-:Y:S04]  /*19a20*/  FADD.FTZ R71, R71, R70 ;  /* 0x0000004647477221 */ /* 0x000fe80000010000 */
[----:B------:R-:W-:Y:S01]  /*19a30*/  MUFU.EX2 R86, R86 ;  /* 0x0000005600567308 */ /* 0x000fe20000000800 */
[----:B------:R-:W-:Y:S01]  /*19a40*/  FADD.FTZ R68, R68, R71 ;  /* 0x0000004744447221 */ /* 0x000fe20000010000 */
[C---:B-----5:R-:W-:Y:S08]  /*19a50*/  HMMA.16816.F32.BF16 R4, R40.reuse, R52, R4 ;  /* 0x000000342804723c */ /* 0x060ff00000041804 */
[----:B------:R-:W2:Y:S01]  /*19a60*/  MUFU.EX2 R82, R82 ;  /* 0x0000005200527308 */ /* 0x000ea20000000800 */
[C---:B------:R-:W-:Y:S01]  /*19a70*/  HMMA.16816.F32.BF16 R8, R40.reuse, R54, R8 ;  /* 0x000000362808723c */ /* 0x040fe20000041808 */
[----:B------:R-:W4:Y:S08]  /*19a80*/  LDSM.16.MT88.4 R52, [R164+0x7000] ;  /* 0x00700000a434783b */ /* 0x000f300000004200 */
[----:B------:R-:W-:Y:S01]  /*19a90*/  MUFU.EX2 R89, R89 ;  /* 0x0000005900597308 */ /* 0x000fe20000000800 */
[C---:B-1----:R-:W-:Y:S06]  /*19aa0*/  HMMA.16816.F32.BF16 R12, R40.reuse, R44, R12 ;  /* 0x0000002c280c723c */ /* 0x042fec000004180c */
[C---:B------:R-:W-:Y:S01]  /*19ab0*/  HMMA.16816.F32.BF16 R16, R40.reuse, R46, R16 ;  /* 0x0000002e2810723c */ /* 0x040fe20000041810 */
[----:B------:R-:W1:Y:S02]  /*19ac0*/  LDSM.16.MT88.4 R44, [R168+0x7800] ;  /* 0x00780000a82c783b */ /* 0x000e640000004200 */
[----:B------:R-:W5:Y:S03]  /*19ad0*/  MUFU.EX2 R90, R90 ;  /* 0x0000005a005a7308 */ /* 0x000f660000000800 */
[C---:B---3--:R-:W-:Y:S07]  /*19ae0*/  HMMA.16816.F32.BF16 R20, R40.reuse, R48, R20 ;  /* 0x000000302814723c */ /* 0x048fee0000041814 */
[----:B------:R-:W-:Y:S01]  /*19af0*/  MUFU.EX2 R99, R99 ;  /* 0x0000006300637308 */ /* 0x000fe20000000800 */
[C---:B------:R-:W-:Y:S01]  /*19b00*/  HMMA.16816.F32.BF16 R24, R40.reuse, R50, R24 ;  /* 0x000000322818723c */ /* 0x040fe20000041818 */
[----:B------:R-:W3:Y:S08]  /*19b10*/  LDSM.16.MT88.4 R48, [R166+0x7800] ;  /* 0x00780000a630783b */ /* 0x000ef00000004200 */
[----:B------:R-:W5:Y:S10]  /*19b20*/  MUFU.EX2 R96, R96 ;  /* 0x0000006000607308 */ /* 0x000f740000000800 */
[----:B------:R-:W-:Y:S01]  /*19b30*/  MUFU.EX2 R145, R145 ;  /* 0x0000009100917308 */ /* 0x000fe20000000800 */
[C---:B----4-:R-:W-:Y:S09]  /*19b40*/  HMMA.16816.F32.BF16 R28, R40.reuse, R52, R28 ;  /* 0x00000034281c723c */ /* 0x050ff2000004181c */
[----:B------:R-:W4:Y:S01]  /*19b50*/  MUFU.EX2 R112, R112 ;  /* 0x0000007000707308 */ /* 0x000f220000000800 */
[----:B------:R-:W-:Y:S01]  /*19b60*/  HMMA.16816.F32.BF16 R32, R40, R54, R32 ;  /* 0x000000362820723c */ /* 0x000fe20000041820 */
[----:B------:R-:W5:Y:S06]  /*19b70*/  LDSM.16.MT88.4 R52, [R165+0x7800] ;  /* 0x00780000a534783b */ /* 0x000f6c0000004200 */
[----:B--2---:R-:W-:Y:S02]  /*19b80*/  F2FP.BF16.F32.PACK_AB R42, R82, R87 ;  /* 0x00000057522a723e */ /* 0x004fe400000010ff */
[----:B------:R-:W-:Y:S02]  /*19b90*/  MUFU.EX2 R141, R141 ;  /* 0x0000008d008d7308 */ /* 0x000fe40000000800 */
[----:B------:R-:W-:Y:S01]  /*19ba0*/  F2FP.BF16.F32.PACK_AB R41, R80, R83 ;  /* 0x000000535029723e */ /* 0x000fe200000010ff */
[----:B------:R-:W-:Y:S01]  /*19bb0*/  FADD.FTZ R83, R83, R68 ;  /* 0x0000004453537221 */ /* 0x000fe20000010000 */
[----:B------:R-:W-:Y:S02]  /*19bc0*/  F2FP.BF16.F32.PACK_AB R43, R78, R81 ;  /* 0x000000514e2b723e */ /* 0x000fe400000010ff */
[----:B------:R-:W-:Y:S04]  /*19bd0*/  F2FP.BF16.F32.PACK_AB R40, R86, R91 ;  /* 0x0000005b5628723e */ /* 0x000fe800000010ff */
[----:B------:R-:W2:Y:S01]  /*19be0*/  MUFU.EX2 R98, R98 ;  /* 0x0000006200627308 */ /* 0x000ea20000000800 */
[----:B------:R-:W-:Y:S04]  /*19bf0*/  FADD.FTZ R80, R80, R83 ;  /* 0x0000005350507221 */ /* 0x000fe80000010000 */
[----:B------:R-:W-:Y:S01]  /*19c00*/  FADD.FTZ R81, R81, R80 ;  /* 0x0000005051517221 */ /* 0x000fe20000010000 */
[C---:B-1----:R-:W-:Y:S04]  /*19c10*/  HMMA.16816.F32.BF16 R4, R40.reuse, R44, R4 ;  /* 0x0000002c2804723c */ /* 0x042fe80000041804 */
[----:B------:R-:W-:Y:S01]  /*19c20*/  MUFU.EX2 R114, R114 ;  /* 0x0000007200727308 */ /* 0x000fe20000000800 */
[----:B------:R-:W-:Y:S01]  /*19c30*/  FADD.FTZ R78, R78, R81 ;  /* 0x000000514e4e7221 */ /* 0x000fe20000010000 */
[C---:B------:R-:W-:Y:S01]  /*19c40*/  HMMA.16816.F32.BF16 R8, R40.reuse, R46, R8 ;  /* 0x0000002e2808723c */ /* 0x040fe20000041808 */
[----:B------:R-:W1:Y:S07]  /*19c50*/  LDSM.16.MT88.4 R44, [R164+0x7800] ;  /* 0x00780000a42c783b */ /* 0x000e6e0000004200 */
[----:B------:R-:W-:Y:S01]  /*19c60*/  MUFU.EX2 R131, R131 ;  /* 0x0000008300837308 */ /* 0x000fe20000000800 */
[C---:B---3--:R-:W-:Y:S06]  /*19c70*/  HMMA.16816.F32.BF16 R12, R40.reuse, R48, R12 ;  /* 0x00000030280c723c */ /* 0x048fec000004180c */
[C---:B------:R-:W-:Y:S01]  /*19c80*/  HMMA.16816.F32.BF16 R16, R40.reuse, R50, R16 ;  /* 0x000000322810723c */ /* 0x040fe20000041810 */
[----:B------:R-:W3:Y:S02]  /*19c90*/  LDSM.16.MT88.4 R48, [R168+0x8000] ;  /* 0x00800000a830783b */ /* 0x000ee40000004200 */
[----:B------:R-:W-:Y:S03]  /*19ca0*/  MUFU.EX2 R118, R118 ;  /* 0x0000007600767308 */ /* 0x000fe60000000800 */
[C---:B-----5:R-:W-:Y:S07]  /*19cb0*/  HMMA.16816.F32.BF16 R20, R40.reuse, R52, R20 ;  /* 0x000000342814723c */ /* 0x060fee0000041814 */
[----:B------:R-:W-:Y:S01]  /*19cc0*/  MUFU.EX2 R123, R123 ;  /* 0x0000007b007b7308 */ /* 0x000fe20000000800 */
[C---:B------:R-:W-:Y:S01]  /*19cd0*/  HMMA.16816.F32.BF16 R24, R40.reuse, R54, R24 ;  /* 0x000000362818723c */ /* 0x040fe20000041818 */
[----:B------:R-:W5:Y:S08]  /*19ce0*/  LDSM.16.MT88.4 R52, [R166+0x8000] ;  /* 0x00800000a634783b */ /* 0x000f700000004200 */
[----:B------:R-:W-:Y:S10]  /*19cf0*/  MUFU.EX2 R110, R110 ;  /* 0x0000006e006e7308 */ /* 0x000ff40000000800 */
[----:B------:R-:W5:Y:S01]  /*19d00*/  MUFU.EX2 R135, R135 ;  /* 0x0000008700877308 */ /* 0x000f620000000800 */
[C---:B-1----:R-:W-:Y:S09]  /*19d10*/  HMMA.16816.F32.BF16 R28, R40.reuse, R44, R28 ;  /* 0x0000002c281c723c */ /* 0x042ff2000004181c */
[----:B------:R-:W-:Y:S01]  /*19d20*/  MUFU.EX2 R129, R129 ;  /* 0x0000008100817308 */ /* 0x000fe20000000800 */
[----:B------:R-:W-:Y:S01]  /*19d30*/  HMMA.16816.F32.BF16 R32, R40, R46, R32 ;  /* 0x0000002e2820723c */ /* 0x000fe20000041820 */
[----:B------:R-:W1:Y:S06]  /*19d40*/  LDSM.16.MT88.4 R44, [R165+0x8000] ;  /* 0x00800000a52c783b */ /* 0x000e6c0000004200 */
[----:B------:R-:W-:Y:S01]  /*19d50*/  F2FP.BF16.F32.PACK_AB R41, R90, R89 ;  /* 0x000000595a29723e */ /* 0x000fe200000010ff */
[----:B------:R-:W-:Y:S01]  /*19d60*/  FADD.FTZ R89, R89, R78 ;  /* 0x0000004e59597221 */ /* 0x000fe20000010000 */
[----:B------:R-:W1:Y:S02]  /*19d70*/  MUFU.EX2 R116, R116 ;  /* 0x0000007400747308 */ /* 0x000e640000000800 */
[----:B------:R-:W-:Y:S01]  /*19d80*/  F2FP.BF16.F32.PACK_AB R43, R96, R99 ;  /* 0x00000063602b723e */ /* 0x000fe200000010ff */
[----:B------:R-:W-:Y:S01]  /*19d90*/  FADD.FTZ R90, R90, R89 ;  /* 0x000000595a5a7221 */ /* 0x000fe20000010000 */
[----:B----4-:R-:W-:Y:S02]  /*19da0*/  F2FP.BF16.F32.PACK_AB R40, R112, R145 ;  /* 0x000000917028723e */ /* 0x010fe400000010ff */
[----:B--2---:R-:W-:Y:S04]  /*19db0*/  F2FP.BF16.F32.PACK_AB R42, R98, R141 ;  /* 0x0000008d622a723e */ /* 0x004fe800000010ff */
[----:B------:R-:W-:Y:S03]  /*19dc0*/  MUFU.EX2 R121, R121 ;  /* 0x0000007900797308 */ /* 0x000fe60000000800 */
[C---:B---3--:R-:W-:Y:S07]  /*19dd0*/  HMMA.16816.F32.BF16 R4, R40.reuse, R48, R4 ;  /* 0x000000302804723c */ /* 0x048fee0000041804 */
[----:B------:R-:W-:Y:S01]  /*19de0*/  MUFU.EX2 R122, R122 ;  /* 0x0000007a007a7308 */ /* 0x000fe20000000800 */
[C---:B------:R-:W-:Y:S01]  /*19df0*/  HMMA.16816.F32.BF16 R8, R40.reuse, R50, R8 ;  /* 0x000000322808723c */ /* 0x040fe20000041808 */
[----:B------:R-:W2:Y:S08]  /*19e00*/  LDSM.16.MT88.4 R48, [R164+0x8000] ;  /* 0x00800000a430783b */ /* 0x000eb00000004200 */
[----:B------:R-:W-:Y:S01]  /*19e10*/  MUFU.EX2 R120, R120 ;  /* 0x0000007800787308 */ /* 0x000fe20000000800 */
[C---:B-----5:R-:W-:Y:S06]  /*19e20*/  HMMA.16816.F32.BF16 R12, R40.reuse, R52, R12 ;  /* 0x00000034280c723c */ /* 0x060fec000004180c */
[C---:B------:R-:W-:Y:S01]  /*19e30*/  HMMA.16816.F32.BF16 R16, R40.reuse, R54, R16 ;  /* 0x000000362810723c */ /* 0x040fe20000041810 */
[----:B------:R-:W3:Y:S02]  /*19e40*/  LDSM.16.MT88.4 R52, [R168+0x8800] ;  /* 0x00880000a834783b */ /* 0x000ee40000004200 */
[----:B------:R-:W4:Y:S03]  /*19e50*/  MUFU.EX2 R125, R125 ;  /* 0x0000007d007d7308 */ /* 0x000f260000000800 */
[C---:B-1----:R-:W-:Y:S07]  /*19e60*/  HMMA.16816.F32.BF16 R20, R40.reuse, R44, R20 ;  /* 0x0000002c2814723c */ /* 0x042fee0000041814 */
        /* <DEDUP_REMOVED lines=8> */
[----:B----4-:R-:W-:Y:S01]  /*19ef0*/  F2FP.BF16.F32.PACK_AB R39, R125, R120 ;  /* 0x000000787d27723e */ /* 0x010fe200000010ff */
[C---:B--2---:R-:W-:Y:S08]  /*19f00*/  HMMA.16816.F32.BF16 R28, R40.reuse, R48, R28 ;  /* 0x00000030281c723c */ /* 0x044ff0000004181c */
[----:B------:R-:W1:Y:S01]  /*19f10*/  MUFU.EX2 R103, R111 ;  /* 0x0000006f00677308 */ /* 0x000e620000000800 */
[----:B------:R-:W-:Y:S01]  /*19f20*/  HMMA.16816.F32.BF16 R32, R40, R50, R32 ;  /* 0x000000322820723c */ /* 0x000fe20000041820 */
[----:B------:R-:W2:Y:S05]  /*19f30*/  LDSM.16.MT88.4 R40, [R164+0x8800] ;  /* 0x00880000a428783b */ /* 0x000eaa0000004200 */
[C---:B---3--:R-:W-:Y:S03]  /*19f40*/  HMMA.16816.F32.BF16 R4, R44.reuse, R52, R4 ;  /* 0x000000342c04723c */ /* 0x048fe60000041804 */
[----:B------:R-:W-:Y:S01]  /*19f50*/  MUFU.EX2 R104, R104 ;  /* 0x0000006800687308 */ /* 0x000fe20000000800 */
[----:B------:R-:W3:Y:S02]  /*19f60*/  LDSM.16.MT88.4 R48, [R168+0x9000] ;  /* 0x00900000a830783b */ /* 0x000ee40000004200 */
        /* <DEDUP_REMOVED lines=11> */
[C---:B--2---:R-:W-:Y:S05]  /*1a020*/  HMMA.16816.F32.BF16 R28, R44.reuse, R40, R28 ;  /* 0x000000282c1c723c */ /* 0x044fea000004181c */
[----:B------:R-:W-:Y:S01]  /*1a030*/  FFMA.FTZ R102, R36, UR4, -R102 ;  /* 0x0000000424667c23 */ /* 0x000fe20008010866 */
[----:B------:R-:W-:Y:S01]  /*1a040*/  HMMA.16816.F32.BF16 R32, R44, R42, R32 ;  /* 0x0000002a2c20723c */ /* 0x000fe20000041820 */
[----:B------:R-:W2:Y:S01]  /*1a050*/  LDSM.16.MT88.4 R40, [R164+0x9000] ;  /* 0x00900000a428783b */ /* 0x000ea20000004200 */
[----:B------:R-:W-:Y:S03]  /*1a060*/  MUFU.EX2 R60, R60 ;  /* 0x0000003c003c7308 */ /* 0x000fe60000000800 */
[----:B------:R-:W-:Y:S01]  /*1a070*/  F2FP.BF16.F32.PACK_AB R37, R122, R121 ;  /* 0x000000797a25723e */ /* 0x000fe200000010ff */
[----:B------:R-:W-:Y:S01]  /*1a080*/  FADD.FTZ R63, R74, R77 ;  /* 0x0000004d4a3f7221 */ /* 0x000fe20000010000 */
[----:B------:R-:W-:Y:S02]  /*1a090*/  F2FP.BF16.F32.PACK_AB R36, R113, R124 ;  /* 0x0000007c7124723e */ /* 0x000fe400000010ff */
[----:B------:R-:W-:Y:S03]  /*1a0a0*/  LDSM.16.MT88.4 R76, [R165+0x9800] ;  /* 0x00980000a54c783b */ /* 0x000fe60000004200 */
[----:B------:R-:W4:Y:S01]  /*1a0b0*/  MUFU.EX2 R61, R102 ;  /* 0x00000066003d7308 */ /* 0x000f220000000800 */
[----:B------:R-:W-:Y:S01]  /*1a0c0*/  FADD.FTZ R44, R72, R63 ;  /* 0x0000003f482c7221 */ /* 0x000fe20000010000 */
[C---:B---3--:R-:W-:Y:S08]  /*1a0d0*/  HMMA.16816.F32.BF16 R4, R36.reuse, R48, R4 ;  /* 0x000000302404723c */ /* 0x048ff00000041804 */
        /* <DEDUP_REMOVED lines=13> */
[C---:B--2---:R-:W-:Y:S01]  /*1a1b0*/  HMMA.16816.F32.BF16 R28, R36.reuse, R40, R28 ;  /* 0x00000028241c723c */ /* 0x044fe2000004181c */
        /* <DEDUP_REMOVED lines=51> */
.L_x_7930:
        /* <DEDUP_REMOVED lines=164> */
.L_x_7936:
[----:B------:R-:W-:Y:S05]  /*1af30*/  BSYNC B0 ;  /* 0x0000000000007941 */ /* 0x000fea0003800000 */
.L_x_7935:
        /* <DEDUP_REMOVED lines=46> */
.L_x_7937:
        /* <DEDUP_REMOVED lines=14> */
.L_x_8061:


//--------------------- .nv.shared._ZN5flash32flash_fwd_splitkv_combine_kernelI23Flash_fwd_kernel_traitsILi64ELi64ELi256ELi4ELb0ELb0EN7cutlass10bfloat16_tE19Flash_kernel_traitsILi64ELi64ELi256ELi4ES3_EELi8ELi7ELb0EEEvNS_16Flash_fwd_paramsE --------------------------
	.section	.nv.shared._ZN5flash32flash_fwd_splitkv_combine_kernelI23Flash_fwd_kernel_traitsILi64ELi64ELi256ELi4ELb0ELb0EN7cutlass10bfloat16_tE19Flash_kernel_traitsILi64ELi64ELi256ELi4ES3_EELi8ELi7ELb0EEEvNS_16Flash_fwd_paramsE,"aw",@nobits
	.sectionflags	@""
	.align	16
.nv.shared._ZN5flash32flash_fwd_splitkv_combine_kernelI23Flash_fwd_kernel_traitsILi64ELi64ELi256ELi4ELb0ELb0EN7cutlass10bfloat16_tE19Flash_kernel_traitsILi64ELi64ELi256ELi4ES3_EELi8ELi7ELb0EEEvNS_16Flash_fwd_paramsE:
	.zero		5632


//--------------------- .nv.shared.reserved.0     --------------------------
	.section	.nv.shared.reserved.0,"aw",@nobits
	.weak		__nv_reservedSMEM_offset_0_alias
	.size		__nv_reservedSMEM_offset_0_alias, 0, 0
	.other		__nv_reservedSMEM_offset_0_alias,@"STO_CUDA_RESERVED_SHARED STV_DEFAULT"
__nv_reservedSMEM_offset_0_alias:
	.zero		0


//--------------------- .nv.global                --------------------------
	.section	.nv.global,"aw",@nobits
.nv.global:
	.type		_ZN78_INTERNAL_993c85fa_42_flash_fwd_split_hdim64_bf16_causal_sm80_cu_0106449f_28174cute1_E,@object
	.size		_ZN78_INTERNAL_993c85fa_42_flash_fwd_split_hdim64_bf16_causal_sm80_cu_0106449f_28174cute1_E,(_ZN78_INTERNAL_993c85fa_42_flash_fwd_split_hdim64_bf16_causal_sm80_cu_0106449f_28174cuda3std3__45__cpo6cbeginE - _ZN78_INTERNAL_993c85fa_42_flash_fwd_split_hdim64_bf16_causal_sm80_cu_0106449f_28174cute1_E)
_ZN78_INTERNAL_993c85fa_42_flash_fwd_split_hdim64_bf16_causal_sm80_cu_0106449f_28174cute1_E:
	.zero		1
	.type		_ZN78_INTERNAL_993c85fa_42_flash_fwd_split_hdim64_bf16_causal_sm80_cu_0106449f_28174cuda3std3__45__cpo6cbeginE,@object
	.size		_ZN78_INTERNAL_993c85fa_42_flash_fwd_split_hdim64_bf16_causal_sm80_cu_0106449f_28174cuda3std3__45__cpo6cbeginE,(_ZN78_INTERNAL_993c85fa_42_flash_fwd_split_hdim64_bf16_causal_sm80_cu_0106449f_28174cuda3std3__48in_placeE - _ZN78_INTERNAL_993c85fa_42_flash_fwd_split_hdim64_bf16_causal_sm80_cu_0106449f_28174cuda3std3__45__cpo6cbeginE)
_ZN78_INTERNAL_993c85fa_42_flash_fwd_split_hdim64_bf16_causal_sm80_cu_0106449f_28174cuda3std3__45__cpo6cbeginE:
	.zero		1
	.type		_ZN78_INTERNAL_993c85fa_42_flash_fwd_split_hdim64_bf16_causal_sm80_cu_0106449f_28174cuda3std3__48in_placeE,@object
	.size		_ZN78_INTERNAL_993c85fa_42_flash_fwd_split_hdim64_bf16_causal_sm80_cu_0106449f_28174cuda3std3__48in_placeE,(_ZN78_INTERNAL_993c85fa_42_flash_fwd_split_hdim64_bf16_causal_sm80_cu_0106449f_28174cuda3std6ranges3__45__cpo9iter_moveE - _ZN78_INTERNAL_993c85fa_42_flash_fwd_split_hdim64_bf16_causal_sm80_cu_0106449f_28174cuda3std3__48in_placeE)
_ZN78_INTERNAL_993c85fa_42_flash_fwd_split_hdim64_bf16_causal_sm80_cu_0106449f_28174cuda3std3__48in_placeE:
	.zero		1
	.type		_ZN78_INTERNAL_993c85fa_42_flash_fwd_split_hdim64_bf16_causal_sm80_cu_0106449f_28174cuda3std6ranges3__45__cpo9iter_moveE,@object
	.size		_ZN78_INTERNAL_993c85fa_42_flash_fwd_split_hdim64_bf16_causal_sm80_cu_0106449f_28174cuda3std6ranges3__45__cpo9iter_moveE,(_ZN78_INTERNAL_993c85fa_42_flash_fwd_split_hdim64_bf16_causal_sm80_cu_0106449f_28174cuda3std3__45__cpo5beginE - _ZN78_INTERNAL_993c85fa_42_flash_fwd_split_hdim64_bf16_causal_sm80_cu_0106449f_28174cuda3std6ranges3__45__cpo9iter_moveE)
_ZN78_INTERNAL_993c85fa_42_flash_fwd_split_hdim64_bf16_causal_sm80_cu_0106449f_28174cuda3std6ranges3__45__cpo9iter_moveE:
	.zero		1
	.type		_ZN78_INTERNAL_993c85fa_42_flash_fwd_split_hdim64_bf16_causal_sm80_cu_0106449f_28174cuda3std3__45__cpo5beginE,@object
	.size		_ZN78_INTERNAL_993c85fa_42_flash_fwd_split_hdim64_bf16_causal_sm80_cu_0106449f_28174cuda3std3__45__cpo5beginE,(_ZN78_INTERNAL_993c85fa_42_flash_fwd_split_hdim64_bf16_causal_sm80_cu_0106449f_28174cuda3std3__480_GLOBAL__N__993c85fa_42_flash_fwd_split_hdim64_bf16_causal_sm80_cu_0106449f_28176ignoreE - _ZN78_INTERNAL_993c85fa_42_flash_fwd_split_hdim64_bf16_causal_sm80_cu_0106449f_28174cuda3std3__45__cpo5beginE)
_ZN78_INTERNAL_993c85fa_42_flash_fwd_split_hdim64_bf16_causal_sm80_cu_0106449f_28174cuda3std3__45__cpo5beginE:
	.zero		1
	.type		_ZN78_INTERNAL_993c85fa_42_flash_fwd_split_hdim64_bf16_causal_sm80_cu_0106449f_28174cuda3std3__480_GLOBAL__N__993c85fa_42_flash_fwd_split_hdim64_bf16_causal_sm80_cu_0106449f_28176ignoreE,@object
	.size		_ZN78_INTERNAL_993c85fa_42_flash_fwd_split_hdim64_bf16_causal_sm80_cu_0106449f_28174cuda3std3__480_GLOBAL__N__993c85fa_42_flash_fwd_split_hdim64_bf16_causal_sm80_cu_0106449f_28176ignoreE,(_ZN78_INTERNAL_993c85fa_42_flash_fwd_split_hdim64_bf16_causal_sm80_cu_0106449f_28174cute7productE - _ZN78_INTERNAL_993c85fa_42_flash_fwd_split_hdim64_bf16_causal_sm80_cu_0106449f_28174cuda3std3__480_GLOBAL__N__993c85fa_42_flash_fwd_split_hdim64_bf16_causal_sm80_cu_0106449f_28176ignoreE)
_ZN78_INTERNAL_993c85fa_42_flash_fwd_split_hdim64_bf16_causal_sm80_cu_0106449f_28174cuda3std3__480_GLOBAL__N__993c85fa_42_flash_fwd_split_hdim64_bf16_causal_sm80_cu_0106449f_28176ignoreE:
	.zero		1
	.type		_ZN78_INTERNAL_993c85fa_42_flash_fwd_split_hdim64_bf16_causal_sm80_cu_0106449f_28174cute7productE,@object
	.size		_ZN78_INTERNAL_993c85fa_42_flash_fwd_split_hdim64_bf16_causal_sm80_cu_0106449f_28174cute7productE,(_ZN78_INTERNAL_993c85fa_42_flash_fwd_split_hdim64_bf16_causal_sm80_cu_0106449f_28174cuda3std3__45__cpo3endE - _ZN78_INTERNAL_993c85fa_42_flash_fwd_split_hdim64_bf16_causal_sm80_cu_0106449f_28174cute7productE)
_ZN78_INTERNAL_993c85fa_42_flash_fwd_split_hdim64_bf16_causal_sm80_cu_0106449f_28174cute7productE:
	.zero		1
	.type		_ZN78_INTERNAL_993c85fa_42_flash_fwd_split_hdim64_bf16_causal_sm80_cu_0106449f_28174cuda3std3__45__cpo3endE,@object
	.size		_ZN78_INTERNAL_993c85fa_42_flash_fwd_split_hdim64_bf16_causal_sm80_cu_0106449f_28174cuda3std3__45__cpo3endE,(_ZN78_INTERNAL_993c85fa_42_flash_fwd_split_hdim64_bf16_causal_sm80_cu_0106449f_28174cuda3std3__419piecewise_constructE - _ZN78_INTERNAL_993c85fa_42_flash_fwd_split_hdim64_bf16_causal_sm80_cu_0106449f_28174cuda3std3__45__cpo3endE)
_ZN78_INTERNAL_993c85fa_42_flash_fwd_split_hdim64_bf16_causal_sm80_cu_0106449f_28174cuda3std3__45__cpo3endE:
	.zero		1
	.type		_ZN78_INTERNAL_993c85fa_42_flash_fwd_split_hdim64_bf16_causal_sm80_cu_0106449f_28174cuda3std3__419piecewise_constructE,@object
	.size		_ZN78_INTERNAL_993c85fa_42_flash_fwd_split_hdim64_bf16_causal_sm80_cu_0106449f_28174cuda3std3__419piecewise_constructE,(_ZN78_INTERNAL_993c85fa_42_flash_fwd_split_hdim64_bf16_causal_sm80_cu_0106449f_28174cuda3std3__45__cpo4cendE - _ZN78_INTERNAL_993c85fa_42_flash_fwd_split_hdim64_bf16_causal_sm80_cu_0106449f_28174cuda3std3__419piecewise_constructE)
_ZN78_INTERNAL_993c85fa_42_flash_fwd_split_hdim64_bf16_causal_sm80_cu_0106449f_28174cuda3std3__419piecewise_constructE:
	.zero		1
	.type		_ZN78_INTERNAL_993c85fa_42_flash_fwd_split_hdim64_bf16_causal_sm80_cu_0106449f_28174cuda3std3__45__cpo4cendE,@object
	.size		_ZN78_INTERNAL_993c85fa_42_flash_fwd_split_hdim64_bf16_causal_sm80_cu_0106449f_28174cuda3std3__45__cpo4cendE,(_ZN78_INTERNAL_993c85fa_42_flash_fwd_split_hdim64_bf16_causal_sm80_cu_0106449f_28174cuda3std6ranges3__45__cpo4swapE - _ZN78_INTERNAL_993c85fa_42_flash_fwd_split_hdim64_bf16_causal_sm80_cu_0106449f_28174cuda3std3__45__cpo4cendE)
_ZN78_INTERNAL_993c85fa_42_flash_fwd_split_hdim64_bf16_causal_sm80_cu_0106449f_28174cuda3std3__45__cpo4cendE:
	.zero		1
	.type		_ZN78_INTERNAL_993c85fa_42_flash_fwd_split_hdim64_bf16_causal_sm80_cu_0106449f_28174cuda3std6ranges3__45__cpo4swapE,@object
	.size		_ZN78_INTERNAL_993c85fa_42_flash_fwd_split_hdim64_bf16_causal_sm80_cu_0106449f_28174cuda3std6ranges3__45__cpo4swapE,(.L_7 - _ZN78_INTERNAL_993c85fa_42_flash_fwd_split_hdim64_bf16_causal_sm80_cu_0106449f_28174cuda3std6ranges3__45__cpo4swapE)
_ZN78_INTERNAL_993c85fa_42_flash_fwd_split_hdim64_bf16_causal_sm80_cu_0106449f_28174cuda3std6ranges3__45__cpo4swapE:
	.zero		1
.L_7:


//--------------------- .nv.shared._ZN5flash32flash_fwd_splitkv_combine_kernelI23Flash_fwd_kernel_traitsILi64ELi64ELi256ELi4ELb0ELb0EN7cutlass10bfloat16_tE19Flash_kernel_traitsILi64ELi64ELi256ELi4ES3_EELi8ELi6ELb0EEEvNS_16Flash_fwd_paramsE --------------------------
	.section	.nv.shared._ZN5flash32flash_fwd_splitkv_combine_kernelI23Flash_fwd_kernel_traitsILi64ELi64ELi256ELi4ELb0ELb0EN7cutlass10bfloat16_tE19Flash_kernel_traitsILi64ELi64ELi256ELi4ES3_EELi8ELi6ELb0EEEvNS_16Flash_fwd_paramsE,"aw",@nobits
	.sectionflags	@""
	.align	16
.nv.shared._ZN5flash32flash_fwd_splitkv_combine_kernelI23Flash_fwd_kernel_traitsILi64ELi64ELi256ELi4ELb0ELb0EN7cutlass10bfloat16_tE19Flash_kernel_traitsILi64ELi64ELi256ELi4ES3_EELi8ELi6ELb0EEEvNS_16Flash_fwd_paramsE:
	.zero		3328


//--------------------- .nv.shared._ZN5flash32flash_fwd_splitkv_combine_kernelI23Flash_fwd_kernel_traitsILi64ELi64ELi256ELi4ELb0ELb0EN7cutlass10bfloat16_tE19Flash_kernel_traitsILi64ELi64ELi256ELi4ES3_EELi8ELi5ELb0EEEvNS_16Flash_fwd_paramsE --------------------------
	.section	.nv.shared._ZN5flash32flash_fwd_splitkv_combine_kernelI23Flash_fwd_kernel_traitsILi64ELi64ELi256ELi4ELb0ELb0EN7cutlass10bfloat16_tE19Flash_kernel_traitsILi64ELi64ELi256ELi4ES3_EELi8ELi5ELb0EEEvNS_16Flash_fwd_paramsE,"aw",@nobits
	.sectionflags	@""
	.align	16
.nv.shared._ZN5flash32flash_fwd_splitkv_combine_kernelI23Flash_fwd_kernel_traitsILi64ELi64ELi256ELi4ELb0ELb0EN7cutlass10bfloat16_tE19Flash_kernel_traitsILi64ELi64ELi256ELi4ES3_EELi8ELi5ELb0EEEvNS_16Flash_fwd_paramsE:
	.zero		2176


//--------------------- .nv.shared._ZN5flash32flash_fwd_splitkv_combine_kernelI23Flash_fwd_kernel_traitsILi64ELi64ELi256ELi4ELb0ELb0EN7cutlass10bfloat16_tE19Flash_kernel_traitsILi64ELi64ELi256ELi4ES3_EELi8ELi4ELb0EEEvNS_16Flash_fwd_paramsE --------------------------
	.section	.nv.shared._ZN5flash32flash_fwd_splitkv_combine_kernelI23Flash_fwd_kernel_traitsILi64ELi64ELi256ELi4ELb0ELb0EN7cutlass10bfloat16_tE19Flash_kernel_traitsILi64ELi64ELi256ELi4ES3_EELi8ELi4ELb0EEEvNS_16Flash_fwd_paramsE,"aw",@nobits
	.sectionflags	@""
	.align	16
.nv.shared._ZN5flash32flash_fwd_splitkv_combine_kernelI23Flash_fwd_kernel_traitsILi64ELi64ELi256ELi4ELb0ELb0EN7cutlass10bfloat16_tE19Flash_kernel_traitsILi64ELi64ELi256ELi4ES3_EELi8ELi4ELb0EEEvNS_16Flash_fwd_paramsE:
	.zero		1600


//--------------------- .nv.shared._ZN5flash32flash_fwd_splitkv_combine_kernelI23Flash_fwd_kernel_traitsILi64ELi64ELi256ELi4ELb0ELb0EN7cutlass10bfloat16_tE19Flash_kernel_traitsILi64ELi64ELi256ELi4ES3_EELi8ELi3ELb0EEEvNS_16Flash_fwd_paramsE --------------------------
	.section	.nv.shared._ZN5flash32flash_fwd_splitkv_combine_kernelI23Flash_fwd_kernel_traitsILi64ELi64ELi256ELi4ELb0ELb0EN7cutlass10bfloat16_tE19Flash_kernel_traitsILi64ELi64ELi256ELi4ES3_EELi8ELi3ELb0EEEvNS_16Flash_fwd_paramsE,"aw",@nobits
	.sectionflags	@""
	.align	16
.nv.shared._ZN5flash32flash_fwd_splitkv_combine_kernelI23Flash_fwd_kernel_traitsILi64ELi64ELi256ELi4ELb0ELb0EN7cutlass10bfloat16_tE19Flash_kernel_traitsILi64ELi64ELi256ELi4ES3_EELi8ELi3ELb0EEEvNS_16Flash_fwd_paramsE:
	.zero		1312


//--------------------- .nv.shared._ZN5flash32flash_fwd_splitkv_combine_kernelI23Flash_fwd_kernel_traitsILi64ELi64ELi256ELi4ELb0ELb0EN7cutlass10bfloat16_tE19Flash_kernel_traitsILi64ELi64ELi256ELi4ES3_EELi8ELi2ELb0EEEvNS_16Flash_fwd_paramsE --------------------------
	.section	.nv.shared._ZN5flash32flash_fwd_splitkv_combine_kernelI23Flash_fwd_kernel_traitsILi64ELi64ELi256ELi4ELb0ELb0EN7cutlass10bfloat16_tE19Flash_kernel_traitsILi64ELi64ELi256ELi4ES3_EELi8ELi2ELb0EEEvNS_16Flash_fwd_paramsE,"aw",@nobits
	.sectionflags	@""
	.align	16
.nv.shared._ZN5flash32flash_fwd_splitkv_combine_kernelI23Flash_fwd_kernel_traitsILi64ELi64ELi256ELi4ELb0ELb0EN7cutlass10bfloat16_tE19Flash_kernel_traitsILi64ELi64ELi256ELi4ES3_EELi8ELi2ELb0EEEvNS_16Flash_fwd_paramsE:
	.zero		1168


//--------------------- .nv.shared._ZN5flash32flash_fwd_splitkv_combine_kernelI23Flash_fwd_kernel_traitsILi64ELi64ELi256ELi4ELb0ELb0EN7cutlass10bfloat16_tE19Flash_kernel_traitsILi64ELi64ELi256ELi4ES3_EELi8ELi1ELb0EEEvNS_16Flash_fwd_paramsE --------------------------
	.section	.nv.shared._ZN5flash32flash_fwd_splitkv_combine_kernelI23Flash_fwd_kernel_traitsILi64ELi64ELi256ELi4ELb0ELb0EN7cutlass10bfloat16_tE19Flash_kernel_traitsILi64ELi64ELi256ELi4ES3_EELi8ELi1ELb0EEEvNS_16Flash_fwd_paramsE,"aw",@nobits
	.sectionflags	@""
	.align	16
.nv.shared._ZN5flash32flash_fwd_splitkv_combine_kernelI23Flash_fwd_kernel_traitsILi64ELi64ELi256ELi4ELb0ELb0EN7cutlass10bfloat16_tE19Flash_kernel_traitsILi64ELi64ELi256ELi4ES3_EELi8ELi1ELb0EEEvNS_16Flash_fwd_paramsE:
	.zero		1104


//--------------------- .nv.shared._ZN5flash32flash_fwd_splitkv_combine_kernelI23Flash_fwd_kernel_traitsILi64ELi64ELi256ELi4ELb0ELb0EN7cutlass10bfloat16_tE19Flash_kernel_traitsILi64ELi64ELi256ELi4ES3_EELi8ELi7ELb1EEEvNS_16Flash_fwd_paramsE --------------------------
	.section	.nv.shared._ZN5flash32flash_fwd_splitkv_combine_kernelI23Flash_fwd_kernel_traitsILi64ELi64ELi256ELi4ELb0ELb0EN7cutlass10bfloat16_tE19Flash_kernel_traitsILi64ELi64ELi256ELi4ES3_EELi8ELi7ELb1EEEvNS_16Flash_fwd_paramsE,"aw",@nobits
	.sectionflags	@""
	.align	16
.nv.shared._ZN5flash32flash_fwd_splitkv_combine_kernelI23Flash_fwd_kernel_traitsILi64ELi64ELi256ELi4ELb0ELb0EN7cutlass10bfloat16_tE19Flash_kernel_traitsILi64ELi64ELi256ELi4ES3_EELi8ELi7ELb1EEEvNS_16Flash_fwd_paramsE:
	.zero		5632


//--------------------- .nv.shared._ZN5flash32flash_fwd_splitkv_combine_kernelI23Flash_fwd_kernel_traitsILi64ELi64ELi256ELi4ELb0ELb0EN7cutlass10bfloat16_tE19Flash_kernel_traitsILi64ELi64ELi256ELi4ES3_EELi8ELi6ELb1EEEvNS_16Flash_fwd_paramsE --------------------------
	.section	.nv.shared._ZN5flash32flash_fwd_splitkv_combine_kernelI23Flash_fwd_kernel_traitsILi64ELi64ELi256ELi4ELb0ELb0EN7cutlass10bfloat16_tE19Flash_kernel_traitsILi64ELi64ELi256ELi4ES3_EELi8ELi6ELb1EEEvNS_16Flash_fwd_paramsE,"aw",@nobits
	.sectionflags	@""
	.align	16
.nv.shared._ZN5flash32flash_fwd_splitkv_combine_kernelI23Flash_fwd_kernel_traitsILi64ELi64ELi256ELi4ELb0ELb0EN7cutlass10bfloat16_tE19Flash_kernel_traitsILi64ELi64ELi256ELi4ES3_EELi8ELi6ELb1EEEvNS_16Flash_fwd_paramsE:
	.zero		3328


//--------------------- .nv.shared._ZN5flash32flash_fwd_splitkv_combine_kernelI23Flash_fwd_kernel_traitsILi64ELi64ELi256ELi4ELb0ELb0EN7cutlass10bfloat16_tE19Flash_kernel_traitsILi64ELi64ELi256ELi4ES3_EELi8ELi5ELb1EEEvNS_16Flash_fwd_paramsE --------------------------
	.section	.nv.shared._ZN5flash32flash_fwd_splitkv_combine_kernelI23Flash_fwd_kernel_traitsILi64ELi64ELi256ELi4ELb0ELb0EN7cutlass10bfloat16_tE19Flash_kernel_traitsILi64ELi64ELi256ELi4ES3_EELi8ELi5ELb1EEEvNS_16Flash_fwd_paramsE,"aw",@nobits
	.sectionflags	@""
	.align	16
.nv.shared._ZN5flash32flash_fwd_splitkv_combine_kernelI23Flash_fwd_kernel_traitsILi64ELi64ELi256ELi4ELb0ELb0EN7cutlass10bfloat16_tE19Flash_kernel_traitsILi64ELi64ELi256ELi4ES3_EELi8ELi5ELb1EEEvNS_16Flash_fwd_paramsE:
	.zero		2176


//--------------------- .nv.shared._ZN5flash32flash_fwd_splitkv_combine_kernelI23Flash_fwd_kernel_traitsILi64ELi64ELi256ELi4ELb0ELb0EN7cutlass10bfloat16_tE19Flash_kernel_traitsILi64ELi64ELi256ELi4ES3_EELi8ELi4ELb1EEEvNS_16Flash_fwd_paramsE --------------------------
	.section	.nv.shared._ZN5flash32flash_fwd_splitkv_combine_kernelI23Flash_fwd_kernel_traitsILi64ELi64ELi256ELi4ELb0ELb0EN7cutlass10bfloat16_tE19Flash_kernel_traitsILi64ELi64ELi256ELi4ES3_EELi8ELi4ELb1EEEvNS_16Flash_fwd_paramsE,"aw",@nobits
	.sectionflags	@""
	.align	16
.nv.shared._ZN5flash32flash_fwd_splitkv_combine_kernelI23Flash_fwd_kernel_traitsILi64ELi64ELi256ELi4ELb0ELb0EN7cutlass10bfloat16_tE19Flash_kernel_traitsILi64ELi64ELi256ELi4ES3_EELi8ELi4ELb1EEEvNS_16Flash_fwd_paramsE:
	.zero		1600


//--------------------- .nv.shared._ZN5flash32flash_fwd_splitkv_combine_kernelI23Flash_fwd_kernel_traitsILi64ELi64ELi256ELi4ELb0ELb0EN7cutlass10bfloat16_tE19Flash_kernel_traitsILi64ELi64ELi256ELi4ES3_EELi8ELi3ELb1EEEvNS_16Flash_fwd_paramsE --------------------------
	.section	.nv.shared._ZN5flash32flash_fwd_splitkv_combine_kernelI23Flash_fwd_kernel_traitsILi64ELi64ELi256ELi4ELb0ELb0EN7cutlass10bfloat16_tE19Flash_kernel_traitsILi64ELi64ELi256ELi4ES3_EELi8ELi3ELb1EEEvNS_16Flash_fwd_paramsE,"aw",@nobits
	.sectionflags	@""
	.align	16
.nv.shared._ZN5flash32flash_fwd_splitkv_combine_kernelI23Flash_fwd_kernel_traitsILi64ELi64ELi256ELi4ELb0ELb0EN7cutlass10bfloat16_tE19Flash_kernel_traitsILi64ELi64ELi256ELi4ES3_EELi8ELi3ELb1EEEvNS_16Flash_fwd_paramsE:
	.zero		1312


//--------------------- .nv.shared._ZN5flash32flash_fwd_splitkv_combine_kernelI23Flash_fwd_kernel_traitsILi64ELi64ELi256ELi4ELb0ELb0EN7cutlass10bfloat16_tE19Flash_kernel_traitsILi64ELi64ELi256ELi4ES3_EELi8ELi2ELb1EEEvNS_16Flash_fwd_paramsE --------------------------
	.section	.nv.shared._ZN5flash32flash_fwd_splitkv_combine_kernelI23Flash_fwd_kernel_traitsILi64ELi64ELi256ELi4ELb0ELb0EN7cutlass10bfloat16_tE19Flash_kernel_traitsILi64ELi64ELi256ELi4ES3_EELi8ELi2ELb1EEEvNS_16Flash_fwd_paramsE,"aw",@nobits
	.sectionflags	@""
	.align	16
.nv.shared._ZN5flash32flash_fwd_splitkv_combine_kernelI23Flash_fwd_kernel_traitsILi64ELi64ELi256ELi4ELb0ELb0EN7cutlass10bfloat16_tE19Flash_kernel_traitsILi64ELi64ELi256ELi4ES3_EELi8ELi2ELb1EEEvNS_16Flash_fwd_paramsE:
	.zero		1168


//--------------------- .nv.shared._ZN5flash32flash_fwd_splitkv_combine_kernelI23Flash_fwd_kernel_traitsILi64ELi64ELi256ELi4ELb0ELb0EN7cutlass10bfloat16_tE19Flash_kernel_traitsILi64ELi64ELi256ELi4ES3_EELi8ELi1ELb1EEEvNS_16Flash_fwd_paramsE --------------------------
	.section	.nv.shared._ZN5flash32flash_fwd_splitkv_combine_kernelI23Flash_fwd_kernel_traitsILi64ELi64ELi256ELi4ELb0ELb0EN7cutlass10bfloat16_tE19Flash_kernel_traitsILi64ELi64ELi256ELi4ES3_EELi8ELi1ELb1EEEvNS_16Flash_fwd_paramsE,"aw",@nobits
	.sectionflags	@""
	.align	16
.nv.shared._ZN5flash32flash_fwd_splitkv_combine_kernelI23Flash_fwd_kernel_traitsILi64ELi64ELi256ELi4ELb0ELb0EN7cutlass10bfloat16_tE19Flash_kernel_traitsILi64ELi64ELi256ELi4ES3_EELi8ELi1ELb1EEEvNS_16Flash_fwd_paramsE:
	.zero		1104


//--------------------- .nv.shared._ZN5flash24flash_fwd_splitkv_kernelI23Flash_fwd_kernel_traitsILi64ELi64ELi256ELi4ELb0ELb0EN7cutlass10bfloat16_tE19Flash_kernel_traitsILi64ELi64ELi256ELi4ES3_EELb1ELb0ELb0ELb0ELb0ELb0ELb0ELb0EEEvNS_16Flash_fwd_paramsE --------------------------
	.section	.nv.shared._ZN5flash24flash_fwd_splitkv_kernelI23Flash_fwd_kernel_traitsILi64ELi64ELi256ELi4ELb0ELb0EN7cutlass10bfloat16_tE19Flash_kernel_traitsILi64ELi64ELi256ELi4ES3_EELb1ELb0ELb0ELb0ELb0ELb0ELb0ELb0EEEvNS_16Flash_fwd_paramsE,"aw",@nobits
	.sectionflags	@""
	.align	16
	.zero		1024


//--------------------- .nv.shared._ZN5flash24flash_fwd_splitkv_kernelI23Flash_fwd_kernel_traitsILi64ELi64ELi256ELi4ELb0ELb0EN7cutlass10bfloat16_tE19Flash_kernel_traitsILi64ELi64ELi256ELi4ES3_EELb1ELb0ELb0ELb0ELb0ELb1ELb0ELb0EEEvNS_16Flash_fwd_paramsE --------------------------
	.section	.nv.shared._ZN5flash24flash_fwd_splitkv_kernelI23Flash_fwd_kernel_traitsILi64ELi64ELi256ELi4ELb0ELb0EN7cutlass10bfloat16_tE19Flash_kernel_traitsILi64ELi64ELi256ELi4ES3_EELb1ELb0ELb0ELb0ELb0ELb1ELb0ELb0EEEvNS_16Flash_fwd_paramsE,"aw",@nobits
	.sectionflags	@""
	.align	16
	.zero		1024


//--------------------- .nv.shared._ZN5flash24flash_fwd_splitkv_kernelI23Flash_fwd_kernel_traitsILi64ELi64ELi256ELi4ELb0ELb0EN7cutlass10bfloat16_tE19Flash_kernel_traitsILi64ELi64ELi256ELi4ES3_EELb1ELb0ELb0ELb0ELb0ELb0ELb0ELb1EEEvNS_16Flash_fwd_paramsE --------------------------
	.section	.nv.shared._ZN5flash24flash_fwd_splitkv_kernelI23Flash_fwd_kernel_traitsILi64ELi64ELi256ELi4ELb0ELb0EN7cutlass10bfloat16_tE19Flash_kernel_traitsILi64ELi64ELi256ELi4ES3_EELb1ELb0ELb0ELb0ELb0ELb0ELb0ELb1EEEvNS_16Flash_fwd_paramsE,"aw",@nobits
	.sectionflags	@""
	.align	16
	.zero		1024


//--------------------- .nv.shared._ZN5flash24flash_fwd_splitkv_kernelI23Flash_fwd_kernel_traitsILi64ELi64ELi256ELi4ELb0ELb0EN7cutlass10bfloat16_tE19Flash_kernel_traitsILi64ELi64ELi256ELi4ES3_EELb1ELb0ELb0ELb0ELb0ELb1ELb0ELb1EEEvNS_16Flash_fwd_paramsE --------------------------
	.section	.nv.shared._ZN5flash24flash_fwd_splitkv_kernelI23Flash_fwd_kernel_traitsILi64ELi64ELi256ELi4ELb0ELb0EN7cutlass10bfloat16_tE19Flash_kernel_traitsILi64ELi64ELi256ELi4ES3_EELb1ELb0ELb0ELb0ELb0ELb1ELb0ELb1EEEvNS_16Flash_fwd_paramsE,"aw",@nobits
	.sectionflags	@""
	.align	16
	.zero		1024


//--------------------- .nv.shared._ZN5flash24flash_fwd_splitkv_kernelI23Flash_fwd_kernel_traitsILi64ELi64ELi256ELi4ELb0ELb0EN7cutlass10bfloat16_tE19Flash_kernel_traitsILi64ELi64ELi256ELi4ES3_EELb1ELb0ELb0ELb0ELb0ELb0ELb1ELb0EEEvNS_16Flash_fwd_paramsE --------------------------
	.section	.nv.shared._ZN5flash24flash_fwd_splitkv_kernelI23Flash_fwd_kernel_traitsILi64ELi64ELi256ELi4ELb0ELb0EN7cutlass10bfloat16_tE19Flash_kernel_traitsILi64ELi64ELi256ELi4ES3_EELb1ELb0ELb0ELb0ELb0ELb0ELb1ELb0EEEvNS_16Flash_fwd_paramsE,"aw",@nobits
	.sectionflags	@""
	.align	16
	.zero		1024


//--------------------- .nv.shared._ZN5flash24flash_fwd_splitkv_kernelI23Flash_fwd_kernel_traitsILi64ELi64ELi256ELi4ELb0ELb0EN7cutlass10bfloat16_tE19Flash_kernel_traitsILi64ELi64ELi256ELi4ES3_EELb1ELb0ELb0ELb0ELb0ELb1ELb1ELb0EEEvNS_16Flash_fwd_paramsE --------------------------
	.section	.nv.shared._ZN5flash24flash_fwd_splitkv_kernelI23Flash_fwd_kernel_traitsILi64ELi64ELi256ELi4ELb0ELb0EN7cutlass10bfloat16_tE19Flash_kernel_traitsILi64ELi64ELi256ELi4ES3_EELb1ELb0ELb0ELb0ELb0ELb1ELb1ELb0EEEvNS_16Flash_fwd_paramsE,"aw",@nobits
	.sectionflags	@""
	.align	16
	.zero		1024


//--------------------- .nv.shared._ZN5flash24flash_fwd_splitkv_kernelI23Flash_fwd_kernel_traitsILi64ELi64ELi256ELi4ELb0ELb0EN7cutlass10bfloat16_tE19Flash_kernel_traitsILi64ELi64ELi256ELi4ES3_EELb1ELb0ELb0ELb0ELb0ELb0ELb1ELb1EEEvNS_16Flash_fwd_paramsE --------------------------
	.section	.nv.shared._ZN5flash24flash_fwd_splitkv_kernelI23Flash_fwd_kernel_traitsILi64ELi64ELi256ELi4ELb0ELb0EN7cutlass10bfloat16_tE19Flash_kernel_traitsILi64ELi64ELi256ELi4ES3_EELb1ELb0ELb0ELb0ELb0ELb0ELb1ELb1EEEvNS_16Flash_fwd_paramsE,"aw",@nobits
	.sectionflags	@""
	.align	16
	.zero		1024


//--------------------- .nv.shared._ZN5flash24flash_fwd_splitkv_kernelI23Flash_fwd_kernel_traitsILi64ELi64ELi256ELi4ELb0ELb0EN7cutlass10bfloat16_tE19Flash_kernel_traitsILi64ELi64ELi256ELi4ES3_EELb1ELb0ELb0ELb0ELb0ELb1ELb1ELb1EEEvNS_16Flash_fwd_paramsE --------------------------
	.section	.nv.shared._ZN5flash24flash_fwd_splitkv_kernelI23Flash_fwd_kernel_traitsILi64ELi64ELi256ELi4ELb0ELb0EN7cutlass10bfloat16_tE19Flash_kernel_traitsILi64ELi64ELi256ELi4ES3_EELb1ELb0ELb0ELb0ELb0ELb1ELb1ELb1EEEvNS_16Flash_fwd_paramsE,"aw",@nobits
	.sectionflags	@""
	.align	16
	.zero		1024


//--------------------- .nv.shared._ZN5flash24flash_fwd_splitkv_kernelI23Flash_fwd_kernel_traitsILi64ELi64ELi256ELi4ELb0ELb0EN7cutlass10bfloat16_tE19Flash_kernel_traitsILi64ELi64ELi256ELi4ES3_EELb1ELb0ELb0ELb1ELb1ELb0ELb0ELb0EEEvNS_16Flash_fwd_paramsE --------------------------
	.section	.nv.shared._ZN5flash24flash_fwd_splitkv_kernelI23Flash_fwd_kernel_traitsILi64ELi64ELi256ELi4ELb0ELb0EN7cutlass10bfloat16_tE19Flash_kernel_traitsILi64ELi64ELi256ELi4ES3_EELb1ELb0ELb0ELb1ELb1ELb0ELb0ELb0EEEvNS_16Flash_fwd_paramsE,"aw",@nobits
	.sectionflags	@""
	.align	16
	.zero		1024


//--------------------- .nv.shared._ZN5flash24flash_fwd_splitkv_kernelI23Flash_fwd_kernel_traitsILi64ELi64ELi256ELi4ELb0ELb0EN7cutlass10bfloat16_tE19Flash_kernel_traitsILi64ELi64ELi256ELi4ES3_EELb1ELb0ELb0ELb1ELb1ELb1ELb0ELb0EEEvNS_16Flash_fwd_paramsE --------------------------
	.section	.nv.shared._ZN5flash24flash_fwd_splitkv_kernelI23Flash_fwd_kernel_traitsILi64ELi64ELi256ELi4ELb0ELb0EN7cutlass10bfloat16_tE19Flash_kernel_traitsILi64ELi64ELi256ELi4ES3_EELb1ELb0ELb0ELb1ELb1ELb1ELb0ELb0EEEvNS_16Flash_fwd_paramsE,"aw",@nobits
	.sectionflags	@""
	.align	16
	.zero		1024


//--------------------- .nv.shared._ZN5flash24flash_fwd_splitkv_kernelI23Flash_fwd_kernel_traitsILi64ELi64ELi256ELi4ELb0ELb0EN7cutlass10bfloat16_tE19Flash_kernel_traitsILi64ELi64ELi256ELi4ES3_EELb1ELb0ELb0ELb1ELb1ELb0ELb1ELb0EEEvNS_16Flash_fwd_paramsE --------------------------
	.section	.nv.shared._ZN5flash24flash_fwd_splitkv_kernelI23Flash_fwd_kernel_traitsILi64ELi64ELi256ELi4ELb0ELb0EN7cutlass10bfloat16_tE19Flash_kernel_traitsILi64ELi64ELi256ELi4ES3_EELb1ELb0ELb0ELb1ELb1ELb0ELb1ELb0EEEvNS_16Flash_fwd_paramsE,"aw",@nobits
	.sectionflags	@""
	.align	16
	.zero		1024


//--------------------- .nv.shared._ZN5flash24flash_fwd_splitkv_kernelI23Flash_fwd_kernel_traitsILi64ELi64ELi256ELi4ELb0ELb0EN7cutlass10bfloat16_tE19Flash_kernel_traitsILi64ELi64ELi256ELi4ES3_EELb1ELb0ELb0ELb1ELb1ELb1ELb1ELb0EEEvNS_16Flash_fwd_paramsE --------------------------
	.section	.nv.shared._ZN5flash24flash_fwd_splitkv_kernelI23Flash_fwd_kernel_traitsILi64ELi64ELi256ELi4ELb0ELb0EN7cutlass10bfloat16_tE19Flash_kernel_traitsILi64ELi64ELi256ELi4ES3_EELb1ELb0ELb0ELb1ELb1ELb1ELb1ELb0EEEvNS_16Flash_fwd_paramsE,"aw",@nobits
	.sectionflags	@""
	.align	16
	.zero		1024


//--------------------- .nv.shared._ZN5flash24flash_fwd_splitkv_kernelI23Flash_fwd_kernel_traitsILi64ELi64ELi256ELi4ELb0ELb0EN7cutlass10bfloat16_tE19Flash_kernel_traitsILi64ELi64ELi256ELi4ES3_EELb1ELb0ELb0ELb0ELb1ELb0ELb0ELb0EEEvNS_16Flash_fwd_paramsE --------------------------
	.section	.nv.shared._ZN5flash24flash_fwd_splitkv_kernelI23Flash_fwd_kernel_traitsILi64ELi64ELi256ELi4ELb0ELb0EN7cutlass10bfloat16_tE19Flash_kernel_traitsILi64ELi64ELi256ELi4ES3_EELb1ELb0ELb0ELb0ELb1ELb0ELb0ELb0EEEvNS_16Flash_fwd_paramsE,"aw",@nobits
	.sectionflags	@""
	.align	16
	.zero		1024


//--------------------- .nv.shared._ZN5flash24flash_fwd_splitkv_kernelI23Flash_fwd_kernel_traitsILi64ELi64ELi256ELi4ELb0ELb0EN7cutlass10bfloat16_tE19Flash_kernel_traitsILi64ELi64ELi256ELi4ES3_EELb1ELb0ELb0ELb0ELb1ELb1ELb0ELb0EEEvNS_16Flash_fwd_paramsE --------------------------
	.section	.nv.shared._ZN5flash24flash_fwd_splitkv_kernelI23Flash_fwd_kernel_traitsILi64ELi64ELi256ELi4ELb0ELb0EN7cutlass10bfloat16_tE19Flash_kernel_traitsILi64ELi64ELi256ELi4ES3_EELb1ELb0ELb0ELb0ELb1ELb1ELb0ELb0EEEvNS_16Flash_fwd_paramsE,"aw",@nobits
	.sectionflags	@""
	.align	16
	.zero		1024


//--------------------- .nv.shared._ZN5flash24flash_fwd_splitkv_kernelI23Flash_fwd_kernel_traitsILi64ELi64ELi256ELi4ELb0ELb0EN7cutlass10bfloat16_tE19Flash_kernel_traitsILi64ELi64ELi256ELi4ES3_EELb1ELb0ELb1ELb0ELb0ELb0ELb0ELb0EEEvNS_16Flash_fwd_paramsE --------------------------
	.section	.nv.shared._ZN5flash24flash_fwd_splitkv_kernelI23Flash_fwd_kernel_traitsILi64ELi64ELi256ELi4ELb0ELb0EN7cutlass10bfloat16_tE19Flash_kernel_traitsILi64ELi64ELi256ELi4ES3_EELb1ELb0ELb1ELb0ELb0ELb0ELb0ELb0EEEvNS_16Flash_fwd_paramsE,"aw",@nobits
	.sectionflags	@""
	.align	16
	.zero		1024


//--------------------- .nv.shared._ZN5flash24flash_fwd_splitkv_kernelI23Flash_fwd_kernel_traitsILi64ELi64ELi256ELi4ELb0ELb0EN7cutlass10bfloat16_tE19Flash_kernel_traitsILi64ELi64ELi256ELi4ES3_EELb1ELb0ELb1ELb0ELb0ELb1ELb0ELb0EEEvNS_16Flash_fwd_paramsE --------------------------
	.section	.nv.shared._ZN5flash24flash_fwd_splitkv_kernelI23Flash_fwd_kernel_traitsILi64ELi64ELi256ELi4ELb0ELb0EN7cutlass10bfloat16_tE19Flash_kernel_traitsILi64ELi64ELi256ELi4ES3_EELb1ELb0ELb1ELb0ELb0ELb1ELb0ELb0EEEvNS_16Flash_fwd_paramsE,"aw",@nobits
	.sectionflags	@""
	.align	16
	.zero		1024


//--------------------- .nv.shared._ZN5flash24flash_fwd_splitkv_kernelI23Flash_fwd_kernel_traitsILi64ELi64ELi256ELi4ELb0ELb0EN7cutlass10bfloat16_tE19Flash_kernel_traitsILi64ELi64ELi256ELi4ES3_EELb1ELb0ELb0ELb0ELb1ELb0ELb0ELb1EEEvNS_16Flash_fwd_paramsE --------------------------
	.section	.nv.shared._ZN5flash24flash_fwd_splitkv_kernelI23Flash_fwd_kernel_traitsILi64ELi64ELi256ELi4ELb0ELb0EN7cutlass10bfloat16_tE19Flash_kernel_traitsILi64ELi64ELi256ELi4ES3_EELb1ELb0ELb0ELb0ELb1ELb0ELb0ELb1EEEvNS_16Flash_fwd_paramsE,"aw",@nobits
	.sectionflags	@""
	.align	16
	.zero		1024


//--------------------- .nv.shared._ZN5flash24flash_fwd_splitkv_kernelI23Flash_fwd_kernel_traitsILi64ELi64ELi256ELi4ELb0ELb0EN7cutlass10bfloat16_tE19Flash_kernel_traitsILi64ELi64ELi256ELi4ES3_EELb1ELb0ELb0ELb0ELb1ELb1ELb0ELb1EEEvNS_16Flash_fwd_paramsE --------------------------
	.section	.nv.shared._ZN5flash24flash_fwd_splitkv_kernelI23Flash_fwd_kernel_traitsILi64ELi64ELi256ELi4ELb0ELb0EN7cutlass10bfloat16_tE19Flash_kernel_traitsILi64ELi64ELi256ELi4ES3_EELb1ELb0ELb0ELb0ELb1ELb1ELb0ELb1EEEvNS_16Flash_fwd_paramsE,"aw",@nobits
	.sectionflags	@""
	.align	16
	.zero		1024


//--------------------- .nv.shared._ZN5flash24flash_fwd_splitkv_kernelI23Flash_fwd_kernel_traitsILi64ELi64ELi256ELi4ELb0ELb0EN7cutlass10bfloat16_tE19Flash_kernel_traitsILi64ELi64ELi256ELi4ES3_EELb1ELb0ELb1ELb0ELb0ELb0ELb0ELb1EEEvNS_16Flash_fwd_paramsE --------------------------
	.section	.nv.shared._ZN5flash24flash_fwd_splitkv_kernelI23Flash_fwd_kernel_traitsILi64ELi64ELi256ELi4ELb0ELb0EN7cutlass10bfloat16_tE19Flash_kernel_traitsILi64ELi64ELi256ELi4ES3_EELb1ELb0ELb1ELb0ELb0ELb0ELb0ELb1EEEvNS_16Flash_fwd_paramsE,"aw",@nobits
	.sectionflags	@""
	.align	16
	.zero		1024


//--------------------- .nv.shared._ZN5flash24flash_fwd_splitkv_kernelI23Flash_fwd_kernel_traitsILi64ELi64ELi256ELi4ELb0ELb0EN7cutlass10bfloat16_tE19Flash_kernel_traitsILi64ELi64ELi256ELi4ES3_EELb1ELb0ELb1ELb0ELb0ELb1ELb0ELb1EEEvNS_16Flash_fwd_paramsE --------------------------
	.section	.nv.shared._ZN5flash24flash_fwd_splitkv_kernelI23Flash_fwd_kernel_traitsILi64ELi64ELi256ELi4ELb0ELb0EN7cutlass10bfloat16_tE19Flash_kernel_traitsILi64ELi64ELi256ELi4ES3_EELb1ELb0ELb1ELb0ELb0ELb1ELb0ELb1EEEvNS_16Flash_fwd_paramsE,"aw",@nobits
	.sectionflags	@""
	.align	16
	.zero		1024


//--------------------- .nv.shared._ZN5flash24flash_fwd_splitkv_kernelI23Flash_fwd_kernel_traitsILi64ELi64ELi256ELi4ELb0ELb0EN7cutlass10bfloat16_tE19Flash_kernel_traitsILi64ELi64ELi256ELi4ES3_EELb1ELb0ELb0ELb0ELb1ELb0ELb1ELb0EEEvNS_16Flash_fwd_paramsE --------------------------
	.section	.nv.shared._ZN5flash24flash_fwd_splitkv_kernelI23Flash_fwd_kernel_traitsILi64ELi64ELi256ELi4ELb0ELb0EN7cutlass10bfloat16_tE19Flash_kernel_traitsILi64ELi64ELi256ELi4ES3_EELb1ELb0ELb0ELb0ELb1ELb0ELb1ELb0EEEvNS_16Flash_fwd_paramsE,"aw",@nobits
	.sectionflags	@""
	.align	16
	.zero		1024


//--------------------- .nv.shared._ZN5flash24flash_fwd_splitkv_kernelI23Flash_fwd_kernel_traitsILi64ELi64ELi256ELi4ELb0ELb0EN7cutlass10bfloat16_tE19Flash_kernel_traitsILi64ELi64ELi256ELi4ES3_EELb1ELb0ELb0ELb0ELb1ELb1ELb1ELb0EEEvNS_16Flash_fwd_paramsE --------------------------
	.section	.nv.shared._ZN5flash24flash_fwd_splitkv_kernelI23Flash_fwd_kernel_traitsILi64ELi64ELi256ELi4ELb0ELb0EN7cutlass10bfloat16_tE19Flash_kernel_traitsILi64ELi64ELi256ELi4ES3_EELb1ELb0ELb0ELb0ELb1ELb1ELb1ELb0EEEvNS_16Flash_fwd_paramsE,"aw",@nobits
	.sectionflags	@""
	.align	16
	.zero		1024


//--------------------- .nv.shared._ZN5flash24flash_fwd_splitkv_kernelI23Flash_fwd_kernel_traitsILi64ELi64ELi256ELi4ELb0ELb0EN7cutlass10bfloat16_tE19Flash_kernel_traitsILi64ELi64ELi256ELi4ES3_EELb1ELb0ELb1ELb0ELb0ELb0ELb1ELb0EEEvNS_16Flash_fwd_paramsE --------------------------
	.section	.nv.shared._ZN5flash24flash_fwd_splitkv_kernelI23Flash_fwd_kernel_traitsILi64ELi64ELi256ELi4ELb0ELb0EN7cutlass10bfloat16_tE19Flash_kernel_traitsILi64ELi64ELi256ELi4ES3_EELb1ELb0ELb1ELb0ELb0ELb0ELb1ELb0EEEvNS_16Flash_fwd_paramsE,"aw",@nobits
	.sectionflags	@""
	.align	16
	.zero		1024


//--------------------- .nv.shared._ZN5flash24flash_fwd_splitkv_kernelI23Flash_fwd_kernel_traitsILi64ELi64ELi256ELi4ELb0ELb0EN7cutlass10bfloat16_tE19Flash_kernel_traitsILi64ELi64ELi256ELi4ES3_EELb1ELb0ELb1ELb0ELb0ELb1ELb1ELb0EEEvNS_16Flash_fwd_paramsE --------------------------
	.section	.nv.shared._ZN5flash24flash_fwd_splitkv_kernelI23Flash_fwd_kernel_traitsILi64ELi64ELi256ELi4ELb0ELb0EN7cutlass10bfloat16_tE19Flash_kernel_traitsILi64ELi64ELi256ELi4ES3_EELb1ELb0ELb1ELb0ELb0ELb1ELb1ELb0EEEvNS_16Flash_fwd_paramsE,"aw",@nobits
	.sectionflags	@""
	.align	16
	.zero		1024


//--------------------- .nv.shared._ZN5flash24flash_fwd_splitkv_kernelI23Flash_fwd_kernel_traitsILi64ELi64ELi256ELi4ELb0ELb0EN7cutlass10bfloat16_tE19Flash_kernel_traitsILi64ELi64ELi256ELi4ES3_EELb1ELb0ELb0ELb0ELb1ELb0ELb1ELb1EEEvNS_16Flash_fwd_paramsE --------------------------
	.section	.nv.shared._ZN5flash24flash_fwd_splitkv_kernelI23Flash_fwd_kernel_traitsILi64ELi64ELi256ELi4ELb0ELb0EN7cutlass10bfloat16_tE19Flash_kernel_traitsILi64ELi64ELi256ELi4ES3_EELb1ELb0ELb0ELb0ELb1ELb0ELb1ELb1EEEvNS_16Flash_fwd_paramsE,"aw",@nobits
	.sectionflags	@""
	.align	16
	.zero		1024


//--------------------- .nv.shared._ZN5flash24flash_fwd_splitkv_kernelI23Flash_fwd_kernel_traitsILi64ELi64ELi256ELi4ELb0ELb0EN7cutlass10bfloat16_tE19Flash_kernel_traitsILi64ELi64ELi256ELi4ES3_EELb1ELb0ELb0ELb0ELb1ELb1ELb1ELb1EEEvNS_16Flash_fwd_paramsE --------------------------
	.section	.nv.shared._ZN5flash24flash_fwd_splitkv_kernelI23Flash_fwd_kernel_traitsILi64ELi64ELi256ELi4ELb0ELb0EN7cutlass10bfloat16_tE19Flash_kernel_traitsILi64ELi64ELi256ELi4ES3_EELb1ELb0ELb0ELb0ELb1ELb1ELb1ELb1EEEvNS_16Flash_fwd_paramsE,"aw",@nobits
	.sectionflags	@""
	.align	16
	.zero		1024


//--------------------- .nv.shared._ZN5flash24flash_fwd_splitkv_kernelI23Flash_fwd_kernel_traitsILi64ELi64ELi256ELi4ELb0ELb0EN7cutlass10bfloat16_tE19Flash_kernel_traitsILi64ELi64ELi256ELi4ES3_EELb1ELb0ELb1ELb0ELb0ELb0ELb1ELb1EEEvNS_16Flash_fwd_paramsE --------------------------
	.section	.nv.shared._ZN5flash24flash_fwd_splitkv_kernelI23Flash_fwd_kernel_traitsILi64ELi64ELi256ELi4ELb0ELb0EN7cutlass10bfloat16_tE19Flash_kernel_traitsILi64ELi64ELi256ELi4ES3_EELb1ELb0ELb1ELb0ELb0ELb0ELb1ELb1EEEvNS_16Flash_fwd_paramsE,"aw",@nobits
	.sectionflags	@""
	.align	16
	.zero		1024


//--------------------- .nv.shared._ZN5flash24flash_fwd_splitkv_kernelI23Flash_fwd_kernel_traitsILi64ELi64ELi256ELi4ELb0ELb0EN7cutlass10bfloat16_tE19Flash_kernel_traitsILi64ELi64ELi256ELi4ES3_EELb1ELb0ELb1ELb0ELb0ELb1ELb1ELb1EEEvNS_16Flash_fwd_paramsE --------------------------
	.section	.nv.shared._ZN5flash24flash_fwd_splitkv_kernelI23Flash_fwd_kernel_traitsILi64ELi64ELi256ELi4ELb0ELb0EN7cutlass10bfloat16_tE19Flash_kernel_traitsILi64ELi64ELi256ELi4ES3_EELb1ELb0ELb1ELb0ELb0ELb1ELb1ELb1EEEvNS_16Flash_fwd_paramsE,"aw",@nobits
	.sectionflags	@""
	.align	16
	.zero		1024


//--------------------- .nv.shared._ZN5flash32flash_fwd_splitkv_combine_kernelI23Flash_fwd_kernel_traitsILi64ELi64ELi128ELi4ELb0ELb0EN7cutlass10bfloat16_tE19Flash_kernel_traitsILi64ELi64ELi128ELi4ES3_EELi8ELi7ELb0EEEvNS_16Flash_fwd_paramsE --------------------------
	.section	.nv.shared._ZN5flash32flash_fwd_splitkv_combine_kernelI23Flash_fwd_kernel_traitsILi64ELi64ELi128ELi4ELb0ELb0EN7cutlass10bfloat16_tE19Flash_kernel_traitsILi64ELi64ELi128ELi4ES3_EELi8ELi7ELb0EEEvNS_16Flash_fwd_paramsE,"aw",@nobits
	.sectionflags	@""
	.align	16
.nv.shared._ZN5flash32flash_fwd_splitkv_combine_kernelI23Flash_fwd_kernel_traitsILi64ELi64ELi128ELi4ELb0ELb0EN7cutlass10bfloat16_tE19Flash_kernel_traitsILi64ELi64ELi128ELi4ES3_EELi8ELi7ELb0EEEvNS_16Flash_fwd_paramsE:
	.zero		5632


//--------------------- .nv.shared._ZN5flash32flash_fwd_splitkv_combine_kernelI23Flash_fwd_kernel_traitsILi64ELi64ELi128ELi4ELb0ELb0EN7cutlass10bfloat16_tE19Flash_kernel_traitsILi64ELi64ELi128ELi4ES3_EELi8ELi6ELb0EEEvNS_16Flash_fwd_paramsE --------------------------
	.section	.nv.shared._ZN5flash32flash_fwd_splitkv_combine_kernelI23Flash_fwd_kernel_traitsILi64ELi64ELi128ELi4ELb0ELb0EN7cutlass10bfloat16_tE19Flash_kernel_traitsILi64ELi64ELi128ELi4ES3_EELi8ELi6ELb0EEEvNS_16Flash_fwd_paramsE,"aw",@nobits
	.sectionflags	@""
	.align	16
.nv.shared._ZN5flash32flash_fwd_splitkv_combine_kernelI23Flash_fwd_kernel_traitsILi64ELi64ELi128ELi4ELb0ELb0EN7cutlass10bfloat16_tE19Flash_kernel_traitsILi64ELi64ELi128ELi4ES3_EELi8ELi6ELb0EEEvNS_16Flash_fwd_paramsE:
	.zero		3328


//--------------------- .nv.shared._ZN5flash32flash_fwd_splitkv_combine_kernelI23Flash_fwd_kernel_traitsILi64ELi64ELi128ELi4ELb0ELb0EN7cutlass10bfloat16_tE19Flash_kernel_traitsILi64ELi64ELi128ELi4ES3_EELi8ELi5ELb0EEEvNS_16Flash_fwd_paramsE --------------------------
	.section	.nv.shared._ZN5flash32flash_fwd_splitkv_combine_kernelI23Flash_fwd_kernel_traitsILi64ELi64ELi128ELi4ELb0ELb0EN7cutlass10bfloat16_tE19Flash_kernel_traitsILi64ELi64ELi128ELi4ES3_EELi8ELi5ELb0EEEvNS_16Flash_fwd_paramsE,"aw",@nobits
	.sectionflags	@""
	.align	16
.nv.shared._ZN5flash32flash_fwd_splitkv_combine_kernelI23Flash_fwd_kernel_traitsILi64ELi64ELi128ELi4ELb0ELb0EN7cutlass10bfloat16_tE19Flash_kernel_traitsILi64ELi64ELi128ELi4ES3_EELi8ELi5ELb0EEEvNS_16Flash_fwd_paramsE:
	.zero		2176


//--------------------- .nv.shared._ZN5flash32flash_fwd_splitkv_combine_kernelI23Flash_fwd_kernel_traitsILi64ELi64ELi128ELi4ELb0ELb0EN7cutlass10bfloat16_tE19Flash_kernel_traitsILi64ELi64ELi128ELi4ES3_EELi8ELi4ELb0EEEvNS_16Flash_fwd_paramsE --------------------------
	.section	.nv.shared._ZN5flash32flash_fwd_splitkv_combine_kernelI23Flash_fwd_kernel_traitsILi64ELi64ELi128ELi4ELb0ELb0EN7cutlass10bfloat16_tE19Flash_kernel_traitsILi64ELi64ELi128ELi4ES3_EELi8ELi4ELb0EEEvNS_16Flash_fwd_paramsE,"aw",@nobits
	.sectionflags	@""
	.align	16
.nv.shared._ZN5flash32flash_fwd_splitkv_combine_kernelI23Flash_fwd_kernel_traitsILi64ELi64ELi128ELi4ELb0ELb0EN7cutlass10bfloat16_tE19Flash_kernel_traitsILi64ELi64ELi128ELi4ES3_EELi8ELi4ELb0EEEvNS_16Flash_fwd_paramsE:
	.zero		1600


//--------------------- .nv.shared._ZN5flash32flash_fwd_splitkv_combine_kernelI23Flash_fwd_kernel_traitsILi64ELi64ELi128ELi4ELb0ELb0EN7cutlass10bfloat16_tE19Flash_kernel_traitsILi64ELi64ELi128ELi4ES3_EELi8ELi3ELb0EEEvNS_16Flash_fwd_paramsE --------------------------
	.section	.nv.shared._ZN5flash32flash_fwd_splitkv_combine_kernelI23Flash_fwd_kernel_traitsILi64ELi64ELi128ELi4ELb0ELb0EN7cutlass10bfloat16_tE19Flash_kernel_traitsILi64ELi64ELi128ELi4ES3_EELi8ELi3ELb0EEEvNS_16Flash_fwd_paramsE,"aw",@nobits
	.sectionflags	@""
	.align	16
.nv.shared._ZN5flash32flash_fwd_splitkv_combine_kernelI23Flash_fwd_kernel_traitsILi64ELi64ELi128ELi4ELb0ELb0EN7cutlass10bfloat16_tE19Flash_kernel_traitsILi64ELi64ELi128ELi4ES3_EELi8ELi3ELb0EEEvNS_16Flash_fwd_paramsE:
	.zero		1312


//--------------------- .nv.shared._ZN5flash32flash_fwd_splitkv_combine_kernelI23Flash_fwd_kernel_traitsILi64ELi64ELi128ELi4ELb0ELb0EN7cutlass10bfloat16_tE19Flash_kernel_traitsILi64ELi64ELi128ELi4ES3_EELi8ELi2ELb0EEEvNS_16Flash_fwd_paramsE --------------------------
	.section	.nv.shared._ZN5flash32flash_fwd_splitkv_combine_kernelI23Flash_fwd_kernel_traitsILi64ELi64ELi128ELi4ELb0ELb0EN7cutlass10bfloat16_tE19Flash_kernel_traitsILi64ELi64ELi128ELi4ES3_EELi8ELi2ELb0EEEvNS_16Flash_fwd_paramsE,"aw",@nobits
	.sectionflags	@""
	.align	16
.nv.shared._ZN5flash32flash_fwd_splitkv_combine_kernelI23Flash_fwd_kernel_traitsILi64ELi64ELi128ELi4ELb0ELb0EN7cutlass10bfloat16_tE19Flash_kernel_traitsILi64ELi64ELi128ELi4ES3_EELi8ELi2ELb0EEEvNS_16Flash_fwd_paramsE:
	.zero		1168


//--------------------- .nv.shared._ZN5flash32flash_fwd_splitkv_combine_kernelI23Flash_fwd_kernel_traitsILi64ELi64ELi128ELi4ELb0ELb0EN7cutlass10bfloat16_tE19Flash_kernel_traitsILi64ELi64ELi128ELi4ES3_EELi8ELi1ELb0EEEvNS_16Flash_fwd_paramsE --------------------------
	.section	.nv.shared._ZN5flash32flash_fwd_splitkv_combine_kernelI23Flash_fwd_kernel_traitsILi64ELi64ELi128ELi4ELb0ELb0EN7cutlass10bfloat16_tE19Flash_kernel_traitsILi64ELi64ELi128ELi4ES3_EELi8ELi1ELb0EEEvNS_16Flash_fwd_paramsE,"aw",@nobits
	.sectionflags	@""
	.align	16
.nv.shared._ZN5flash32flash_fwd_splitkv_combine_kernelI23Flash_fwd_kernel_traitsILi64ELi64ELi128ELi4ELb0ELb0EN7cutlass10bfloat16_tE19Flash_kernel_traitsILi64ELi64ELi128ELi4ES3_EELi8ELi1ELb0EEEvNS_16Flash_fwd_paramsE:
	.zero		1104


//--------------------- .nv.shared._ZN5flash32flash_fwd_splitkv_combine_kernelI23Flash_fwd_kernel_traitsILi64ELi64ELi128ELi4ELb0ELb0EN7cutlass10bfloat16_tE19Flash_kernel_traitsILi64ELi64ELi128ELi4ES3_EELi8ELi7ELb1EEEvNS_16Flash_fwd_paramsE --------------------------
	.section	.nv.shared._ZN5flash32flash_fwd_splitkv_combine_kernelI23Flash_fwd_kernel_traitsILi64ELi64ELi128ELi4ELb0ELb0EN7cutlass10bfloat16_tE19Flash_kernel_traitsILi64ELi64ELi128ELi4ES3_EELi8ELi7ELb1EEEvNS_16Flash_fwd_paramsE,"aw",@nobits
	.sectionflags	@""
	.align	16
.nv.shared._ZN5flash32flash_fwd_splitkv_combine_kernelI23Flash_fwd_kernel_traitsILi64ELi64ELi128ELi4ELb0ELb0EN7cutlass10bfloat16_tE19Flash_kernel_traitsILi64ELi64ELi128ELi4ES3_EELi8ELi7ELb1EEEvNS_16Flash_fwd_paramsE:
	.zero		5632


//--------------------- .nv.shared._ZN5flash32flash_fwd_splitkv_combine_kernelI23Flash_fwd_kernel_traitsILi64ELi64ELi128ELi4ELb0ELb0EN7cutlass10bfloat16_tE19Flash_kernel_traitsILi64ELi64ELi128ELi4ES3_EELi8ELi6ELb1EEEvNS_16Flash_fwd_paramsE --------------------------
	.section	.nv.shared._ZN5flash32flash_fwd_splitkv_combine_kernelI23Flash_fwd_kernel_traitsILi64ELi64ELi128ELi4ELb0ELb0EN7cutlass10bfloat16_tE19Flash_kernel_traitsILi64ELi64ELi128ELi4ES3_EELi8ELi6ELb1EEEvNS_16Flash_fwd_paramsE,"aw",@nobits
	.sectionflags	@""
	.align	16
.nv.shared._ZN5flash32flash_fwd_splitkv_combine_kernelI23Flash_fwd_kernel_traitsILi64ELi64ELi128ELi4ELb0ELb0EN7cutlass10bfloat16_tE19Flash_kernel_traitsILi64ELi64ELi128ELi4ES3_EELi8ELi6ELb1EEEvNS_16Flash_fwd_paramsE:
	.zero		3328


//--------------------- .nv.shared._ZN5flash32flash_fwd_splitkv_combine_kernelI23Flash_fwd_kernel_traitsILi64ELi64ELi128ELi4ELb0ELb0EN7cutlass10bfloat16_tE19Flash_kernel_traitsILi64ELi64ELi128ELi4ES3_EELi8ELi5ELb1EEEvNS_16Flash_fwd_paramsE --------------------------
	.section	.nv.shared._ZN5flash32flash_fwd_splitkv_combine_kernelI23Flash_fwd_kernel_traitsILi64ELi64ELi128ELi4ELb0ELb0EN7cutlass10bfloat16_tE19Flash_kernel_traitsILi64ELi64ELi128ELi4ES3_EELi8ELi5ELb1EEEvNS_16Flash_fwd_paramsE,"aw",@nobits
	.sectionflags	@""
	.align	16
.nv.shared._ZN5flash32flash_fwd_splitkv_combine_kernelI23Flash_fwd_kernel_traitsILi64ELi64ELi128ELi4ELb0ELb0EN7cutlass10bfloat16_tE19Flash_kernel_traitsILi64ELi64ELi128ELi4ES3_EELi8ELi5ELb1EEEvNS_16Flash_fwd_paramsE:
	.zero		2176


//--------------------- .nv.shared._ZN5flash32flash_fwd_splitkv_combine_kernelI23Flash_fwd_kernel_traitsILi64ELi64ELi128ELi4ELb0ELb0EN7cutlass10bfloat16_tE19Flash_kernel_traitsILi64ELi64ELi128ELi4ES3_EELi8ELi4ELb1EEEvNS_16Flash_fwd_paramsE --------------------------
	.section	.nv.shared._ZN5flash32flash_fwd_splitkv_combine_kernelI23Flash_fwd_kernel_traitsILi64ELi64ELi128ELi4ELb0ELb0EN7cutlass10bfloat16_tE19Flash_kernel_traitsILi64ELi64ELi128ELi4ES3_EELi8ELi4ELb1EEEvNS_16Flash_fwd_paramsE,"aw",@nobits
	.sectionflags	@""
	.align	16
.nv.shared._ZN5flash32flash_fwd_splitkv_combine_kernelI23Flash_fwd_kernel_traitsILi64ELi64ELi128ELi4ELb0ELb0EN7cutlass10bfloat16_tE19Flash_kernel_traitsILi64ELi64ELi128ELi4ES3_EELi8ELi4ELb1EEEvNS_16Flash_fwd_paramsE:
	.zero		1600


//--------------------- .nv.shared._ZN5flash32flash_fwd_splitkv_combine_kernelI23Flash_fwd_kernel_traitsILi64ELi64ELi128ELi4ELb0ELb0EN7cutlass10bfloat16_tE19Flash_kernel_traitsILi64ELi64ELi128ELi4ES3_EELi8ELi3ELb1EEEvNS_16Flash_fwd_paramsE --------------------------
	.section	.nv.shared._ZN5flash32flash_fwd_splitkv_combine_kernelI23Flash_fwd_kernel_traitsILi64ELi64ELi128ELi4ELb0ELb0EN7cutlass10bfloat16_tE19Flash_kernel_traitsILi64ELi64ELi128ELi4ES3_EELi8ELi3ELb1EEEvNS_16Flash_fwd_paramsE,"aw",@nobits
	.sectionflags	@""
	.align	16
.nv.shared._ZN5flash32flash_fwd_splitkv_combine_kernelI23Flash_fwd_kernel_traitsILi64ELi64ELi128ELi4ELb0ELb0EN7cutlass10bfloat16_tE19Flash_kernel_traitsILi64ELi64ELi128ELi4ES3_EELi8ELi3ELb1EEEvNS_16Flash_fwd_paramsE:
	.zero		1312


//--------------------- .nv.shared._ZN5flash32flash_fwd_splitkv_combine_kernelI23Flash_fwd_kernel_traitsILi64ELi64ELi128ELi4ELb0ELb0EN7cutlass10bfloat16_tE19Flash_kernel_traitsILi64ELi64ELi128ELi4ES3_EELi8ELi2ELb1EEEvNS_16Flash_fwd_paramsE --------------------------
	.section	.nv.shared._ZN5flash32flash_fwd_splitkv_combine_kernelI23Flash_fwd_kernel_traitsILi64ELi64ELi128ELi4ELb0ELb0EN7cutlass10bfloat16_tE19Flash_kernel_traitsILi64ELi64ELi128ELi4ES3_EELi8ELi2ELb1EEEvNS_16Flash_fwd_paramsE,"aw",@nobits
	.sectionflags	@""
	.align	16
.nv.shared._ZN5flash32flash_fwd_splitkv_combine_kernelI23Flash_fwd_kernel_traitsILi64ELi64ELi128ELi4ELb0ELb0EN7cutlass10bfloat16_tE19Flash_kernel_traitsILi64ELi64ELi128ELi4ES3_EELi8ELi2ELb1EEEvNS_16Flash_fwd_paramsE:
	.zero		1168


//--------------------- .nv.shared._ZN5flash32flash_fwd_splitkv_combine_kernelI23Flash_fwd_kernel_traitsILi64ELi64ELi128ELi4ELb0ELb0EN7cutlass10bfloat16_tE19Flash_kernel_traitsILi64ELi64ELi128ELi4ES3_EELi8ELi1ELb1EEEvNS_16Flash_fwd_paramsE --------------------------
	.section	.nv.shared._ZN5flash32flash_fwd_splitkv_combine_kernelI23Flash_fwd_kernel_traitsILi64ELi64ELi128ELi4ELb0ELb0EN7cutlass10bfloat16_tE19Flash_kernel_traitsILi64ELi64ELi128ELi4ES3_EELi8ELi1ELb1EEEvNS_16Flash_fwd_paramsE,"aw",@nobits
	.sectionflags	@""
	.align	16
.nv.shared._ZN5flash32flash_fwd_splitkv_combine_kernelI23Flash_fwd_kernel_traitsILi64ELi64ELi128ELi4ELb0ELb0EN7cutlass10bfloat16_tE19Flash_kernel_traitsILi64ELi64ELi128ELi4ES3_EELi8ELi1ELb1EEEvNS_16Flash_fwd_paramsE:
	.zero		1104


//--------------------- .nv.shared._ZN5flash24flash_fwd_splitkv_kernelI23Flash_fwd_kernel_traitsILi64ELi64ELi128ELi4ELb0ELb0EN7cutlass10bfloat16_tE19Flash_kernel_traitsILi64ELi64ELi128ELi4ES3_EELb1ELb0ELb0ELb0ELb0ELb0ELb0ELb0EEEvNS_16Flash_fwd_paramsE --------------------------
	.section	.nv.shared._ZN5flash24flash_fwd_splitkv_kernelI23Flash_fwd_kernel_traitsILi64ELi64ELi128ELi4ELb0ELb0EN7cutlass10bfloat16_tE19Flash_kernel_traitsILi64ELi64ELi128ELi4ES3_EELb1ELb0ELb0ELb0ELb0ELb0ELb0ELb0EEEvNS_16Flash_fwd_paramsE,"aw",@nobits
	.sectionflags	@""
	.align	16
	.zero		1024


//--------------------- .nv.shared._ZN5flash24flash_fwd_splitkv_kernelI23Flash_fwd_kernel_traitsILi64ELi64ELi128ELi4ELb0ELb0EN7cutlass10bfloat16_tE19Flash_kernel_traitsILi64ELi64ELi128ELi4ES3_EELb1ELb0ELb0ELb0ELb0ELb1ELb0ELb0EEEvNS_16Flash_fwd_paramsE --------------------------
	.section	.nv.shared._ZN5flash24flash_fwd_splitkv_kernelI23Flash_fwd_kernel_traitsILi64ELi64ELi128ELi4ELb0ELb0EN7cutlass10bfloat16_tE19Flash_kernel_traitsILi64ELi64ELi128ELi4ES3_EELb1ELb0ELb0ELb0ELb0ELb1ELb0ELb0EEEvNS_16Flash_fwd_paramsE,"aw",@nobits
	.sectionflags	@""
	.align	16
	.zero		1024


//--------------------- .nv.shared._ZN5flash24flash_fwd_splitkv_kernelI23Flash_fwd_kernel_traitsILi64ELi64ELi128ELi4ELb0ELb0EN7cutlass10bfloat16_tE19Flash_kernel_traitsILi64ELi64ELi128ELi4ES3_EELb1ELb0ELb0ELb0ELb0ELb0ELb0ELb1EEEvNS_16Flash_fwd_paramsE --------------------------
	.section	.nv.shared._ZN5flash24flash_fwd_splitkv_kernelI23Flash_fwd_kernel_traitsILi64ELi64ELi128ELi4ELb0ELb0EN7cutlass10bfloat16_tE19Flash_kernel_traitsILi64ELi64ELi128ELi4ES3_EELb1ELb0ELb0ELb0ELb0ELb0ELb0ELb1EEEvNS_16Flash_fwd_paramsE,"aw",@nobits
	.sectionflags	@""
	.align	16
	.zero		1024


//--------------------- .nv.shared._ZN5flash24flash_fwd_splitkv_kernelI23Flash_fwd_kernel_traitsILi64ELi64ELi128ELi4ELb0ELb0EN7cutlass10bfloat16_tE19Flash_kernel_traitsILi64ELi64ELi128ELi4ES3_EELb1ELb0ELb0ELb0ELb0ELb1ELb0ELb1EEEvNS_16Flash_fwd_paramsE --------------------------
	.section	.nv.shared._ZN5flash24flash_fwd_splitkv_kernelI23Flash_fwd_kernel_traitsILi64ELi64ELi128ELi4ELb0ELb0EN7cutlass10bfloat16_tE19Flash_kernel_traitsILi64ELi64ELi128ELi4ES3_EELb1ELb0ELb0ELb0ELb0ELb1ELb0ELb1EEEvNS_16Flash_fwd_paramsE,"aw",@nobits
	.sectionflags	@""
	.align	16
	.zero		1024


//--------------------- .nv.shared._ZN5flash24flash_fwd_splitkv_kernelI23Flash_fwd_kernel_traitsILi64ELi64ELi128ELi4ELb0ELb0EN7cutlass10bfloat16_tE19Flash_kernel_traitsILi64ELi64ELi128ELi4ES3_EELb1ELb0ELb0ELb0ELb0ELb0ELb1ELb0EEEvNS_16Flash_fwd_paramsE --------------------------
	.section	.nv.shared._ZN5flash24flash_fwd_splitkv_kernelI23Flash_fwd_kernel_traitsILi64ELi64ELi128ELi4ELb0ELb0EN7cutlass10bfloat16_tE19Flash_kernel_traitsILi64ELi64ELi128ELi4ES3_EELb1ELb0ELb0ELb0ELb0ELb0ELb1ELb0EEEvNS_16Flash_fwd_paramsE,"aw",@nobits
	.sectionflags	@""
	.align	16
	.zero		1024


//--------------------- .nv.shared._ZN5flash24flash_fwd_splitkv_kernelI23Flash_fwd_kernel_traitsILi64ELi64ELi128ELi4ELb0ELb0EN7cutlass10bfloat16_tE19Flash_kernel_traitsILi64ELi64ELi128ELi4ES3_EELb1ELb0ELb0ELb0ELb0ELb1ELb1ELb0EEEvNS_16Flash_fwd_paramsE --------------------------
	.section	.nv.shared._ZN5flash24flash_fwd_splitkv_kernelI23Flash_fwd_kernel_traitsILi64ELi64ELi128ELi4ELb0ELb0EN7cutlass10bfloat16_tE19Flash_kernel_traitsILi64ELi64ELi128ELi4ES3_EELb1ELb0ELb0ELb0ELb0ELb1ELb1ELb0EEEvNS_16Flash_fwd_paramsE,"aw",@nobits
	.sectionflags	@""
	.align	16
	.zero		1024


//--------------------- .nv.shared._ZN5flash24flash_fwd_splitkv_kernelI23Flash_fwd_kernel_traitsILi64ELi64ELi128ELi4ELb0ELb0EN7cutlass10bfloat16_tE19Flash_kernel_traitsILi64ELi64ELi128ELi4ES3_EELb1ELb0ELb0ELb0ELb0ELb0ELb1ELb1EEEvNS_16Flash_fwd_paramsE --------------------------
	.section	.nv.shared._ZN5flash24flash_fwd_splitkv_kernelI23Flash_fwd_kernel_traitsILi64ELi64ELi128ELi4ELb0ELb0EN7cutlass10bfloat16_tE19Flash_kernel_traitsILi64ELi64ELi128ELi4ES3_EELb1ELb0ELb0ELb0ELb0ELb0ELb1ELb1EEEvNS_16Flash_fwd_paramsE,"aw",@nobits
	.sectionflags	@""
	.align	16
	.zero		1024


//--------------------- .nv.shared._ZN5flash24flash_fwd_splitkv_kernelI23Flash_fwd_kernel_traitsILi64ELi64ELi128ELi4ELb0ELb0EN7cutlass10bfloat16_tE19Flash_kernel_traitsILi64ELi64ELi128ELi4ES3_EELb1ELb0ELb0ELb0ELb0ELb1ELb1ELb1EEEvNS_16Flash_fwd_paramsE --------------------------
	.section	.nv.shared._ZN5flash24flash_fwd_splitkv_kernelI23Flash_fwd_kernel_traitsILi64ELi64ELi128ELi4ELb0ELb0EN7cutlass10bfloat16_tE19Flash_kernel_traitsILi64ELi64ELi128ELi4ES3_EELb1ELb0ELb0ELb0ELb0ELb1ELb1ELb1EEEvNS_16Flash_fwd_paramsE,"aw",@nobits
	.sectionflags	@""
	.align	16
	.zero		1024


//--------------------- .nv.shared._ZN5flash24flash_fwd_splitkv_kernelI23Flash_fwd_kernel_traitsILi64ELi64ELi128ELi4ELb0ELb0EN7cutlass10bfloat16_tE19Flash_kernel_traitsILi64ELi64ELi128ELi4ES3_EELb1ELb0ELb0ELb1ELb1ELb0ELb0ELb0EEEvNS_16Flash_fwd_paramsE --------------------------
	.section	.nv.shared._ZN5flash24flash_fwd_splitkv_kernelI23Flash_fwd_kernel_traitsILi64ELi64ELi128ELi4ELb0ELb0EN7cutlass10bfloat16_tE19Flash_kernel_traitsILi64ELi64ELi128ELi4ES3_EELb1ELb0ELb0ELb1ELb1ELb0ELb0ELb0EEEvNS_16Flash_fwd_paramsE,"aw",@nobits
	.sectionflags	@""
	.align	16
	.zero		1024


//--------------------- .nv.shared._ZN5flash24flash_fwd_splitkv_kernelI23Flash_fwd_kernel_traitsILi64ELi64ELi128ELi4ELb0ELb0EN7cutlass10bfloat16_tE19Flash_kernel_traitsILi64ELi64ELi128ELi4ES3_EELb1ELb0ELb0ELb1ELb1ELb1ELb0ELb0EEEvNS_16Flash_fwd_paramsE --------------------------
	.section	.nv.shared._ZN5flash24flash_fwd_splitkv_kernelI23Flash_fwd_kernel_traitsILi64ELi64ELi128ELi4ELb0ELb0EN7cutlass10bfloat16_tE19Flash_kernel_traitsILi64ELi64ELi128ELi4ES3_EELb1ELb0ELb0ELb1ELb1ELb1ELb0ELb0EEEvNS_16Flash_fwd_paramsE,"aw",@nobits
	.sectionflags	@""
	.align	16
	.zero		1024


//--------------------- .nv.shared._ZN5flash24flash_fwd_splitkv_kernelI23Flash_fwd_kernel_traitsILi64ELi64ELi128ELi4ELb0ELb0EN7cutlass10bfloat16_tE19Flash_kernel_traitsILi64ELi64ELi128ELi4ES3_EELb1ELb0ELb0ELb1ELb1ELb0ELb1ELb0EEEvNS_16Flash_fwd_paramsE --------------------------
	.section	.nv.shared._ZN5flash24flash_fwd_splitkv_kernelI23Flash_fwd_kernel_traitsILi64ELi64ELi128ELi4ELb0ELb0EN7cutlass10bfloat16_tE19Flash_kernel_traitsILi64ELi64ELi128ELi4ES3_EELb1ELb0ELb0ELb1ELb1ELb0ELb1ELb0EEEvNS_16Flash_fwd_paramsE,"aw",@nobits
	.sectionflags	@""
	.align	16
	.zero		1024


//--------------------- .nv.shared._ZN5flash24flash_fwd_splitkv_kernelI23Flash_fwd_kernel_traitsILi64ELi64ELi128ELi4ELb0ELb0EN7cutlass10bfloat16_tE19Flash_kernel_traitsILi64ELi64ELi128ELi4ES3_EELb1ELb0ELb0ELb1ELb1ELb1ELb1ELb0EEEvNS_16Flash_fwd_paramsE --------------------------
	.section	.nv.shared._ZN5flash24flash_fwd_splitkv_kernelI23Flash_fwd_kernel_traitsILi64ELi64ELi128ELi4ELb0ELb0EN7cutlass10bfloat16_tE19Flash_kernel_traitsILi64ELi64ELi128ELi4ES3_EELb1ELb0ELb0ELb1ELb1ELb1ELb1ELb0EEEvNS_16Flash_fwd_paramsE,"aw",@nobits
	.sectionflags	@""
	.align	16
	.zero		1024


//--------------------- .nv.shared._ZN5flash24flash_fwd_splitkv_kernelI23Flash_fwd_kernel_traitsILi64ELi64ELi128ELi4ELb0ELb0EN7cutlass10bfloat16_tE19Flash_kernel_traitsILi64ELi64ELi128ELi4ES3_EELb1ELb0ELb0ELb0ELb1ELb0ELb0ELb0EEEvNS_16Flash_fwd_paramsE --------------------------
	.section	.nv.shared._ZN5flash24flash_fwd_splitkv_kernelI23Flash_fwd_kernel_traitsILi64ELi64ELi128ELi4ELb0ELb0EN7cutlass10bfloat16_tE19Flash_kernel_traitsILi64ELi64ELi128ELi4ES3_EELb1ELb0ELb0ELb0ELb1ELb0ELb0ELb0EEEvNS_16Flash_fwd_paramsE,"aw",@nobits
	.sectionflags	@""
	.align	16
	.zero		1024


//--------------------- .nv.shared._ZN5flash24flash_fwd_splitkv_kernelI23Flash_fwd_kernel_traitsILi64ELi64ELi128ELi4ELb0ELb0EN7cutlass10bfloat16_tE19Flash_kernel_traitsILi64ELi64ELi128ELi4ES3_EELb1ELb0ELb0ELb0ELb1ELb1ELb0ELb0EEEvNS_16Flash_fwd_paramsE --------------------------
	.section	.nv.shared._ZN5flash24flash_fwd_splitkv_kernelI23Flash_fwd_kernel_traitsILi64ELi64ELi128ELi4ELb0ELb0EN7cutlass10bfloat16_tE19Flash_kernel_traitsILi64ELi64ELi128ELi4ES3_EELb1ELb0ELb0ELb0ELb1ELb1ELb0ELb0EEEvNS_16Flash_fwd_paramsE,"aw",@nobits
	.sectionflags	@""
	.align	16
	.zero		1024


//--------------------- .nv.shared._ZN5flash24flash_fwd_splitkv_kernelI23Flash_fwd_kernel_traitsILi64ELi64ELi128ELi4ELb0ELb0EN7cutlass10bfloat16_tE19Flash_kernel_traitsILi64ELi64ELi128ELi4ES3_EELb1ELb0ELb1ELb0ELb0ELb0ELb0ELb0EEEvNS_16Flash_fwd_paramsE --------------------------
	.section	.nv.shared._ZN5flash24flash_fwd_splitkv_kernelI23Flash_fwd_kernel_traitsILi64ELi64ELi128ELi4ELb0ELb0EN7cutlass10bfloat16_tE19Flash_kernel_traitsILi64ELi64ELi128ELi4ES3_EELb1ELb0ELb1ELb0ELb0ELb0ELb0ELb0EEEvNS_16Flash_fwd_paramsE,"aw",@nobits
	.sectionflags	@""
	.align	16
	.zero		1024


//--------------------- .nv.shared._ZN5flash24flash_fwd_splitkv_kernelI23Flash_fwd_kernel_traitsILi64ELi64ELi128ELi4ELb0ELb0EN7cutlass10bfloat16_tE19Flash_kernel_traitsILi64ELi64ELi128ELi4ES3_EELb1ELb0ELb1ELb0ELb0ELb1ELb0ELb0EEEvNS_16Flash_fwd_paramsE --------------------------
	.section	.nv.shared._ZN5flash24flash_fwd_splitkv_kernelI23Flash_fwd_kernel_traitsILi64ELi64ELi128ELi4ELb0ELb0EN7cutlass10bfloat16_tE19Flash_kernel_traitsILi64ELi64ELi128ELi4ES3_EELb1ELb0ELb1ELb0ELb0ELb1ELb0ELb0EEEvNS_16Flash_fwd_paramsE,"aw",@nobits
	.sectionflags	@""
	.align	16
	.zero		1024


//--------------------- .nv.shared._ZN5flash24flash_fwd_splitkv_kernelI23Flash_fwd_kernel_traitsILi64ELi64ELi128ELi4ELb0ELb0EN7cutlass10bfloat16_tE19Flash_kernel_traitsILi64ELi64ELi128ELi4ES3_EELb1ELb0ELb0ELb0ELb1ELb0ELb0ELb1EEEvNS_16Flash_fwd_paramsE --------------------------
	.section	.nv.shared._ZN5flash24flash_fwd_splitkv_kernelI23Flash_fwd_kernel_traitsILi64ELi64ELi128ELi4ELb0ELb0EN7cutlass10bfloat16_tE19Flash_kernel_traitsILi64ELi64ELi128ELi4ES3_EELb1ELb0ELb0ELb0ELb1ELb0ELb0ELb1EEEvNS_16Flash_fwd_paramsE,"aw",@nobits
	.sectionflags	@""
	.align	16
	.zero		1024


//--------------------- .nv.shared._ZN5flash24flash_fwd_splitkv_kernelI23Flash_fwd_kernel_traitsILi64ELi64ELi128ELi4ELb0ELb0EN7cutlass10bfloat16_tE19Flash_kernel_traitsILi64ELi64ELi128ELi4ES3_EELb1ELb0ELb0ELb0ELb1ELb1ELb0ELb1EEEvNS_16Flash_fwd_paramsE --------------------------
	.section	.nv.shared._ZN5flash24flash_fwd_splitkv_kernelI23Flash_fwd_kernel_traitsILi64ELi64ELi128ELi4ELb0ELb0EN7cutlass10bfloat16_tE19Flash_kernel_traitsILi64ELi64ELi128ELi4ES3_EELb1ELb0ELb0ELb0ELb1ELb1ELb0ELb1EEEvNS_16Flash_fwd_paramsE,"aw",@nobits
	.sectionflags	@""
	.align	16
	.zero		1024


//--------------------- .nv.shared._ZN5flash24flash_fwd_splitkv_kernelI23Flash_fwd_kernel_traitsILi64ELi64ELi128ELi4ELb0ELb0EN7cutlass10bfloat16_tE19Flash_kernel_traitsILi64ELi64ELi128ELi4ES3_EELb1ELb0ELb1ELb0ELb0ELb0ELb0ELb1EEEvNS_16Flash_fwd_paramsE --------------------------
	.section	.nv.shared._ZN5flash24flash_fwd_splitkv_kernelI23Flash_fwd_kernel_traitsILi64ELi64ELi128ELi4ELb0ELb0EN7cutlass10bfloat16_tE19Flash_kernel_traitsILi64ELi64ELi128ELi4ES3_EELb1ELb0ELb1ELb0ELb0ELb0ELb0ELb1EEEvNS_16Flash_fwd_paramsE,"aw",@nobits
	.sectionflags	@""
	.align	16
	.zero		1024


//--------------------- .nv.shared._ZN5flash24flash_fwd_splitkv_kernelI23Flash_fwd_kernel_traitsILi64ELi64ELi128ELi4ELb0ELb0EN7cutlass10bfloat16_tE19Flash_kernel_traitsILi64ELi64ELi128ELi4ES3_EELb1ELb0ELb1ELb0ELb0ELb1ELb0ELb1EEEvNS_16Flash_fwd_paramsE --------------------------
	.section	.nv.shared._ZN5flash24flash_fwd_splitkv_kernelI23Flash_fwd_kernel_traitsILi64ELi64ELi128ELi4ELb0ELb0EN7cutlass10bfloat16_tE19Flash_kernel_traitsILi64ELi64ELi128ELi4ES3_EELb1ELb0ELb1ELb0ELb0ELb1ELb0ELb1EEEvNS_16Flash_fwd_paramsE,"aw",@nobits
	.sectionflags	@""
	.align	16
	.zero		1024


//--------------------- .nv.shared._ZN5flash24flash_fwd_splitkv_kernelI23Flash_fwd_kernel_traitsILi64ELi64ELi128ELi4ELb0ELb0EN7cutlass10bfloat16_tE19Flash_kernel_traitsILi64ELi64ELi128ELi4ES3_EELb1ELb0ELb0ELb0ELb1ELb0ELb1ELb0EEEvNS_16Flash_fwd_paramsE --------------------------
	.section	.nv.shared._ZN5flash24flash_fwd_splitkv_kernelI23Flash_fwd_kernel_traitsILi64ELi64ELi128ELi4ELb0ELb0EN7cutlass10bfloat16_tE19Flash_kernel_traitsILi64ELi64ELi128ELi4ES3_EELb1ELb0ELb0ELb0ELb1ELb0ELb1ELb0EEEvNS_16Flash_fwd_paramsE,"aw",@nobits
	.sectionflags	@""
	.align	16
	.zero		1024


//--------------------- .nv.shared._ZN5flash24flash_fwd_splitkv_kernelI23Flash_fwd_kernel_traitsILi64ELi64ELi128ELi4ELb0ELb0EN7cutlass10bfloat16_tE19Flash_kernel_traitsILi64ELi64ELi128ELi4ES3_EELb1ELb0ELb0ELb0ELb1ELb1ELb1ELb0EEEvNS_16Flash_fwd_paramsE --------------------------
	.section	.nv.shared._ZN5flash24flash_fwd_splitkv_kernelI23Flash_fwd_kernel_traitsILi64ELi64ELi128ELi4ELb0ELb0EN7cutlass10bfloat16_tE19Flash_kernel_traitsILi64ELi64ELi128ELi4ES3_EELb1ELb0ELb0ELb0ELb1ELb1ELb1ELb0EEEvNS_16Flash_fwd_paramsE,"aw",@nobits
	.sectionflags	@""
	.align	16
	.zero		1024


//--------------------- .nv.shared._ZN5flash24flash_fwd_splitkv_kernelI23Flash_fwd_kernel_traitsILi64ELi64ELi128ELi4ELb0ELb0EN7cutlass10bfloat16_tE19Flash_kernel_traitsILi64ELi64ELi128ELi4ES3_EELb1ELb0ELb1ELb0ELb0ELb0ELb1ELb0EEEvNS_16Flash_fwd_paramsE --------------------------
	.section	.nv.shared._ZN5flash24flash_fwd_splitkv_kernelI23Flash_fwd_kernel_traitsILi64ELi64ELi128ELi4ELb0ELb0EN7cutlass10bfloat16_tE19Flash_kernel_traitsILi64ELi64ELi128ELi4ES3_EELb1ELb0ELb1ELb0ELb0ELb0ELb1ELb0EEEvNS_16Flash_fwd_paramsE,"aw",@nobits
	.sectionflags	@""
	.align	16
	.zero		1024


//--------------------- .nv.shared._ZN5flash24flash_fwd_splitkv_kernelI23Flash_fwd_kernel_traitsILi64ELi64ELi128ELi4ELb0ELb0EN7cutlass10bfloat16_tE19Flash_kernel_traitsILi64ELi64ELi128ELi4ES3_EELb1ELb0ELb1ELb0ELb0ELb1ELb1ELb0EEEvNS_16Flash_fwd_paramsE --------------------------
	.section	.nv.shared._ZN5flash24flash_fwd_splitkv_kernelI23Flash_fwd_kernel_traitsILi64ELi64ELi128ELi4ELb0ELb0EN7cutlass10bfloat16_tE19Flash_kernel_traitsILi64ELi64ELi128ELi4ES3_EELb1ELb0ELb1ELb0ELb0ELb1ELb1ELb0EEEvNS_16Flash_fwd_paramsE,"aw",@nobits
	.sectionflags	@""
	.align	16
	.zero		1024


//--------------------- .nv.shared._ZN5flash24flash_fwd_splitkv_kernelI23Flash_fwd_kernel_traitsILi64ELi64ELi128ELi4ELb0ELb0EN7cutlass10bfloat16_tE19Flash_kernel_traitsILi64ELi64ELi128ELi4ES3_EELb1ELb0ELb0ELb0ELb1ELb0ELb1ELb1EEEvNS_16Flash_fwd_paramsE --------------------------
	.section	.nv.shared._ZN5flash24flash_fwd_splitkv_kernelI23Flash_fwd_kernel_traitsILi64ELi64ELi128ELi4ELb0ELb0EN7cutlass10bfloat16_tE19Flash_kernel_traitsILi64ELi64ELi128ELi4ES3_EELb1ELb0ELb0ELb0ELb1ELb0ELb1ELb1EEEvNS_16Flash_fwd_paramsE,"aw",@nobits
	.sectionflags	@""
	.align	16
	.zero		1024


//--------------------- .nv.shared._ZN5flash24flash_fwd_splitkv_kernelI23Flash_fwd_kernel_traitsILi64ELi64ELi128ELi4ELb0ELb0EN7cutlass10bfloat16_tE19Flash_kernel_traitsILi64ELi64ELi128ELi4ES3_EELb1ELb0ELb0ELb0ELb1ELb1ELb1ELb1EEEvNS_16Flash_fwd_paramsE --------------------------
	.section	.nv.shared._ZN5flash24flash_fwd_splitkv_kernelI23Flash_fwd_kernel_traitsILi64ELi64ELi128ELi4ELb0ELb0EN7cutlass10bfloat16_tE19Flash_kernel_traitsILi64ELi64ELi128ELi4ES3_EELb1ELb0ELb0ELb0ELb1ELb1ELb1ELb1EEEvNS_16Flash_fwd_paramsE,"aw",@nobits
	.sectionflags	@""
	.align	16
	.zero		1024


//--------------------- .nv.shared._ZN5flash24flash_fwd_splitkv_kernelI23Flash_fwd_kernel_traitsILi64ELi64ELi128ELi4ELb0ELb0EN7cutlass10bfloat16_tE19Flash_kernel_traitsILi64ELi64ELi128ELi4ES3_EELb1ELb0ELb1ELb0ELb0ELb0ELb1ELb1EEEvNS_16Flash_fwd_paramsE --------------------------
	.section	.nv.shared._ZN5flash24flash_fwd_splitkv_kernelI23Flash_fwd_kernel_traitsILi64ELi64ELi128ELi4ELb0ELb0EN7cutlass10bfloat16_tE19Flash_kernel_traitsILi64ELi64ELi128ELi4ES3_EELb1ELb0ELb1ELb0ELb0ELb0ELb1ELb1EEEvNS_16Flash_fwd_paramsE,"aw",@nobits
	.sectionflags	@""
	.align	16
	.zero		1024


//--------------------- .nv.shared._ZN5flash24flash_fwd_splitkv_kernelI23Flash_fwd_kernel_traitsILi64ELi64ELi128ELi4ELb0ELb0EN7cutlass10bfloat16_tE19Flash_kernel_traitsILi64ELi64ELi128ELi4ES3_EELb1ELb0ELb1ELb0ELb0ELb1ELb1ELb1EEEvNS_16Flash_fwd_paramsE --------------------------
	.section	.nv.shared._ZN5flash24flash_fwd_splitkv_kernelI23Flash_fwd_kernel_traitsILi64ELi64ELi128ELi4ELb0ELb0EN7cutlass10bfloat16_tE19Flash_kernel_traitsILi64ELi64ELi128ELi4ES3_EELb1ELb0ELb1ELb0ELb0ELb1ELb1ELb1EEEvNS_16Flash_fwd_paramsE,"aw",@nobits
	.sectionflags	@""
	.align	16
	.zero		1024


//--------------------- .nv.constant0._ZN5flash32flash_fwd_splitkv_combine_kernelI23Flash_fwd_kernel_traitsILi64ELi64ELi256ELi4ELb0ELb0EN7cutlass10bfloat16_tE19Flash_kernel_traitsILi64ELi64ELi256ELi4ES3_EELi8ELi7ELb0EEEvNS_16Flash_fwd_paramsE --------------------------
	.section	.nv.constant0._ZN5flash32flash_fwd_splitkv_combine_kernelI23Flash_fwd_kernel_traitsILi64ELi64ELi256ELi4ELb0ELb0EN7cutlass10bfloat16_tE19Flash_kernel_traitsILi64ELi64ELi256ELi4ES3_EELi8ELi7ELb0EEEvNS_16Flash_fwd_paramsE,"a",@progbits
	.sectionflags	@""
	.align	4
.nv.constant0._ZN5flash32flash_fwd_splitkv_combine_kernelI23Flash_fwd_kernel_traitsILi64ELi64ELi256ELi4ELb0ELb0EN7cutlass10bfloat16_tE19Flash_kernel_traitsILi64ELi64ELi256ELi4ES3_EELi8ELi7ELb0EEEvNS_16Flash_fwd_paramsE:
	.zero		992


//--------------------- .nv.constant0._ZN5flash32flash_fwd_splitkv_combine_kernelI23Flash_fwd_kernel_traitsILi64ELi64ELi256ELi4ELb0ELb0EN7cutlass10bfloat16_tE19Flash_kernel_traitsILi64ELi64ELi256ELi4ES3_EELi8ELi6ELb0EEEvNS_16Flash_fwd_paramsE --------------------------
	.section	.nv.constant0._ZN5flash32flash_fwd_splitkv_combine_kernelI23Flash_fwd_kernel_traitsILi64ELi64ELi256ELi4ELb0ELb0EN7cutlass10bfloat16_tE19Flash_kernel_traitsILi64ELi64ELi256ELi4ES3_EELi8ELi6ELb0EEEvNS_16Flash_fwd_paramsE,"a",@progbits
	.sectionflags	@""
	.align	4
.nv.constant0._ZN5flash32flash_fwd_splitkv_combine_kernelI23Flash_fwd_kernel_traitsILi64ELi64ELi256ELi4ELb0ELb0EN7cutlass10bfloat16_tE19Flash_kernel_traitsILi64ELi64ELi256ELi4ES3_EELi8ELi6ELb0EEEvNS_16Flash_fwd_paramsE:
	.zero		992


//--------------------- .nv.constant0._ZN5flash32flash_fwd_splitkv_combine_kernelI23Flash_fwd_kernel_traitsILi64ELi64ELi256ELi4ELb0ELb0EN7cutlass10bfloat16_tE19Flash_kernel_traitsILi64ELi64ELi256ELi4ES3_EELi8ELi5ELb0EEEvNS_16Flash_fwd_paramsE --------------------------
	.section	.nv.constant0._ZN5flash32flash_fwd_splitkv_combine_kernelI23Flash_fwd_kernel_traitsILi64ELi64ELi256ELi4ELb0ELb0EN7cutlass10bfloat16_tE19Flash_kernel_traitsILi64ELi64ELi256ELi4ES3_EELi8ELi5ELb0EEEvNS_16Flash_fwd_paramsE,"a",@progbits
	.sectionflags	@""
	.align	4
.nv.constant0._ZN5flash32flash_fwd_splitkv_combine_kernelI23Flash_fwd_kernel_traitsILi64ELi64ELi256ELi4ELb0ELb0EN7cutlass10bfloat16_tE19Flash_kernel_traitsILi64ELi64ELi256ELi4ES3_EELi8ELi5ELb0EEEvNS_16Flash_fwd_paramsE:
	.zero		992


//--------------------- .nv.constant0._ZN5flash32flash_fwd_splitkv_combine_kernelI23Flash_fwd_kernel_traitsILi64ELi64ELi256ELi4ELb0ELb0EN7cutlass10bfloat16_tE19Flash_kernel_traitsILi64ELi64ELi256ELi4ES3_EELi8ELi4ELb0EEEvNS_16Flash_fwd_paramsE --------------------------
	.section	.nv.constant0._ZN5flash32flash_fwd_splitkv_combine_kernelI23Flash_fwd_kernel_traitsILi64ELi64ELi256ELi4ELb0ELb0EN7cutlass10bfloat16_tE19Flash_kernel_traitsILi64ELi64ELi256ELi4ES3_EELi8ELi4ELb0EEEvNS_16Flash_fwd_paramsE,"a",@progbits
	.sectionflags	@""
	.align	4
.nv.constant0._ZN5flash32flash_fwd_splitkv_combine_kernelI23Flash_fwd_kernel_traitsILi64ELi64ELi256ELi4ELb0ELb0EN7cutlass10bfloat16_tE19Flash_kernel_traitsILi64ELi64ELi256ELi4ES3_EELi8ELi4ELb0EEEvNS_16Flash_fwd_paramsE:
	.zero		992


//--------------------- .nv.constant0._ZN5flash32flash_fwd_splitkv_combine_kernelI23Flash_fwd_kernel_traitsILi64ELi64ELi256ELi4ELb0ELb0EN7cutlass10bfloat16_tE19Flash_kernel_traitsILi64ELi64ELi256ELi4ES3_EELi8ELi3ELb0EEEvNS_16Flash_fwd_paramsE --------------------------
	.section	.nv.constant0._ZN5flash32flash_fwd_splitkv_combine_kernelI23Flash_fwd_kernel_traitsILi64ELi64ELi256ELi4ELb0ELb0EN7cutlass10bfloat16_tE19Flash_kernel_traitsILi64ELi64ELi256ELi4ES3_EELi8ELi3ELb0EEEvNS_16Flash_fwd_paramsE,"a",@progbits
	.sectionflags	@""
	.align	4
.nv.constant0._ZN5flash32flash_fwd_splitkv_combine_kernelI23Flash_fwd_kernel_traitsILi64ELi64ELi256ELi4ELb0ELb0EN7cutlass10bfloat16_tE19Flash_kernel_traitsILi64ELi64ELi256ELi4ES3_EELi8ELi3ELb0EEEvNS_16Flash_fwd_paramsE:
	.zero		992


//--------------------- .nv.constant0._ZN5flash32flash_fwd_splitkv_combine_kernelI23Flash_fwd_kernel_traitsILi64ELi64ELi256ELi4ELb0ELb0EN7cutlass10bfloat16_tE19Flash_kernel_traitsILi64ELi64ELi256ELi4ES3_EELi8ELi2ELb0EEEvNS_16Flash_fwd_paramsE --------------------------
	.section	.nv.constant0._ZN5flash32flash_fwd_splitkv_combine_kernelI23Flash_fwd_kernel_traitsILi64ELi64ELi256ELi4ELb0ELb0EN7cutlass10bfloat16_tE19Flash_kernel_traitsILi64ELi64ELi256ELi4ES3_EELi8ELi2ELb0EEEvNS_16Flash_fwd_paramsE,"a",@progbits
	.sectionflags	@""
	.align	4
.nv.constant0._ZN5flash32flash_fwd_splitkv_combine_kernelI23Flash_fwd_kernel_traitsILi64ELi64ELi256ELi4ELb0ELb0EN7cutlass10bfloat16_tE19Flash_kernel_traitsILi64ELi64ELi256ELi4ES3_EELi8ELi2ELb0EEEvNS_16Flash_fwd_paramsE:
	.zero		992


//--------------------- .nv.constant0._ZN5flash32flash_fwd_splitkv_combine_kernelI23Flash_fwd_kernel_traitsILi64ELi64ELi256ELi4ELb0ELb0EN7cutlass10bfloat16_tE19Flash_kernel_traitsILi64ELi64ELi256ELi4ES3_EELi8ELi1ELb0EEEvNS_16Flash_fwd_paramsE --------------------------
	.section	.nv.constant0._ZN5flash32flash_fwd_splitkv_combine_kernelI23Flash_fwd_kernel_traitsILi64ELi64ELi256ELi4ELb0ELb0EN7cutlass10bfloat16_tE19Flash_kernel_traitsILi64ELi64ELi256ELi4ES3_EELi8ELi1ELb0EEEvNS_16Flash_fwd_paramsE,"a",@progbits
	.sectionflags	@""
	.align	4
.nv.constant0._ZN5flash32flash_fwd_splitkv_combine_kernelI23Flash_fwd_kernel_traitsILi64ELi64ELi256ELi4ELb0ELb0EN7cutlass10bfloat16_tE19Flash_kernel_traitsILi64ELi64ELi256ELi4ES3_EELi8ELi1ELb0EEEvNS_16Flash_fwd_paramsE:
	.zero		992


//--------------------- .nv.constant0._ZN5flash32flash_fwd_splitkv_combine_kernelI23Flash_fwd_kernel_traitsILi64ELi64ELi256ELi4ELb0ELb0EN7cutlass10bfloat16_tE19Flash_kernel_traitsILi64ELi64ELi256ELi4ES3_EELi8ELi7ELb1EEEvNS_16Flash_fwd_paramsE --------------------------
	.section	.nv.constant0._ZN5flash32flash_fwd_splitkv_combine_kernelI23Flash_fwd_kernel_traitsILi64ELi64ELi256ELi4ELb0ELb0EN7cutlass10bfloat16_tE19Flash_kernel_traitsILi64ELi64ELi256ELi4ES3_EELi8ELi7ELb1EEEvNS_16Flash_fwd_paramsE,"a",@progbits
	.sectionflags	@""
	.align	4
.nv.constant0._ZN5flash32flash_fwd_splitkv_combine_kernelI23Flash_fwd_kernel_traitsILi64ELi64ELi256ELi4ELb0ELb0EN7cutlass10bfloat16_tE19Flash_kernel_traitsILi64ELi64ELi256ELi4ES3_EELi8ELi7ELb1EEEvNS_16Flash_fwd_paramsE:
	.zero		992


//--------------------- .nv.constant0._ZN5flash32flash_fwd_splitkv_combine_kernelI23Flash_fwd_kernel_traitsILi64ELi64ELi256ELi4ELb0ELb0EN7cutlass10bfloat16_tE19Flash_kernel_traitsILi64ELi64ELi256ELi4ES3_EELi8ELi6ELb1EEEvNS_16Flash_fwd_paramsE --------------------------
	.section	.nv.constant0._ZN5flash32flash_fwd_splitkv_combine_kernelI23Flash_fwd_kernel_traitsILi64ELi64ELi256ELi4ELb0ELb0EN7cutlass10bfloat16_tE19Flash_kernel_traitsILi64ELi64ELi256ELi4ES3_EELi8ELi6ELb1EEEvNS_16Flash_fwd_paramsE,"a",@progbits
	.sectionflags	@""
	.align	4
.nv.constant0._ZN5flash32flash_fwd_splitkv_combine_kernelI23Flash_fwd_kernel_traitsILi64ELi64ELi256ELi4ELb0ELb0EN7cutlass10bfloat16_tE19Flash_kernel_traitsILi64ELi64ELi256ELi4ES3_EELi8ELi6ELb1EEEvNS_16Flash_fwd_paramsE:
	.zero		992


//--------------------- .nv.constant0._ZN5flash32flash_fwd_splitkv_combine_kernelI23Flash_fwd_kernel_traitsILi64ELi64ELi256ELi4ELb0ELb0EN7cutlass10bfloat16_tE19Flash_kernel_traitsILi64ELi64ELi256ELi4ES3_EELi8ELi5ELb1EEEvNS_16Flash_fwd_paramsE --------------------------
	.section	.nv.constant0._ZN5flash32flash_fwd_splitkv_combine_kernelI23Flash_fwd_kernel_traitsILi64ELi64ELi256ELi4ELb0ELb0EN7cutlass10bfloat16_tE19Flash_kernel_traitsILi64ELi64ELi256ELi4ES3_EELi8ELi5ELb1EEEvNS_16Flash_fwd_paramsE,"a",@progbits
	.sectionflags	@""
	.align	4
.nv.constant0._ZN5flash32flash_fwd_splitkv_combine_kernelI23Flash_fwd_kernel_traitsILi64ELi64ELi256ELi4ELb0ELb0EN7cutlass10bfloat16_tE19Flash_kernel_traitsILi64ELi64ELi256ELi4ES3_EELi8ELi5ELb1EEEvNS_16Flash_fwd_paramsE:
	.zero		992


//--------------------- .nv.constant0._ZN5flash32flash_fwd_splitkv_combine_kernelI23Flash_fwd_kernel_traitsILi64ELi64ELi256ELi4ELb0ELb0EN7cutlass10bfloat16_tE19Flash_kernel_traitsILi64ELi64ELi256ELi4ES3_EELi8ELi4ELb1EEEvNS_16Flash_fwd_paramsE --------------------------
	.section	.nv.constant0._ZN5flash32flash_fwd_splitkv_combine_kernelI23Flash_fwd_kernel_traitsILi64ELi64ELi256ELi4ELb0ELb0EN7cutlass10bfloat16_tE19Flash_kernel_traitsILi64ELi64ELi256ELi4ES3_EELi8ELi4ELb1EEEvNS_16Flash_fwd_paramsE,"a",@progbits
	.sectionflags	@""
	.align	4
.nv.constant0._ZN5flash32flash_fwd_splitkv_combine_kernelI23Flash_fwd_kernel_traitsILi64ELi64ELi256ELi4ELb0ELb0EN7cutlass10bfloat16_tE19Flash_kernel_traitsILi64ELi64ELi256ELi4ES3_EELi8ELi4ELb1EEEvNS_16Flash_fwd_paramsE:
	.zero		992


//--------------------- .nv.constant0._ZN5flash32flash_fwd_splitkv_combine_kernelI23Flash_fwd_kernel_traitsILi64ELi64ELi256ELi4ELb0ELb0EN7cutlass10bfloat16_tE19Flash_kernel_traitsILi64ELi64ELi256ELi4ES3_EELi8ELi3ELb1EEEvNS_16Flash_fwd_paramsE --------------------------
	.section	.nv.constant0._ZN5flash32flash_fwd_splitkv_combine_kernelI23Flash_fwd_kernel_traitsILi64ELi64ELi256ELi4ELb0ELb0EN7cutlass10bfloat16_tE19Flash_kernel_traitsILi64ELi64ELi256ELi4ES3_EELi8ELi3ELb1EEEvNS_16Flash_fwd_paramsE,"a",@progbits
	.sectionflags	@""
	.align	4
.nv.constant0._ZN5flash32flash_fwd_splitkv_combine_kernelI23Flash_fwd_kernel_traitsILi64ELi64ELi256ELi4ELb0ELb0EN7cutlass10bfloat16_tE19Flash_kernel_traitsILi64ELi64ELi256ELi4ES3_EELi8ELi3ELb1EEEvNS_16Flash_fwd_paramsE:
	.zero		992


//--------------------- .nv.constant0._ZN5flash32flash_fwd_splitkv_combine_kernelI23Flash_fwd_kernel_traitsILi64ELi64ELi256ELi4ELb0ELb0EN7cutlass10bfloat16_tE19Flash_kernel_traitsILi64ELi64ELi256ELi4ES3_EELi8ELi2ELb1EEEvNS_16Flash_fwd_paramsE --------------------------
	.section	.nv.constant0._ZN5flash32flash_fwd_splitkv_combine_kernelI23Flash_fwd_kernel_traitsILi64ELi64ELi256ELi4ELb0ELb0EN7cutlass10bfloat16_tE19Flash_kernel_traitsILi64ELi64ELi256ELi4ES3_EELi8ELi2ELb1EEEvNS_16Flash_fwd_paramsE,"a",@progbits
	.sectionflags	@""
	.align	4
.nv.constant0._ZN5flash32flash_fwd_splitkv_combine_kernelI23Flash_fwd_kernel_traitsILi64ELi64ELi256ELi4ELb0ELb0EN7cutlass10bfloat16_tE19Flash_kernel_traitsILi64ELi64ELi256ELi4ES3_EELi8ELi2ELb1EEEvNS_16Flash_fwd_paramsE:
	.zero		992


//--------------------- .nv.constant0._ZN5flash32flash_fwd_splitkv_combine_kernelI23Flash_fwd_kernel_traitsILi64ELi64ELi256ELi4ELb0ELb0EN7cutlass10bfloat16_tE19Flash_kernel_traitsILi64ELi64ELi256ELi4ES3_EELi8ELi1ELb1EEEvNS_16Flash_fwd_paramsE --------------------------
	.section	.nv.constant0._ZN5flash32flash_fwd_splitkv_combine_kernelI23Flash_fwd_kernel_traitsILi64ELi64ELi256ELi4ELb0ELb0EN7cutlass10bfloat16_tE19Flash_kernel_traitsILi64ELi64ELi256ELi4ES3_EELi8ELi1ELb1EEEvNS_16Flash_fwd_paramsE,"a",@progbits
	.sectionflags	@""
	.align	4
.nv.constant0._ZN5flash32flash_fwd_splitkv_combine_kernelI23Flash_fwd_kernel_traitsILi64ELi64ELi256ELi4ELb0ELb0EN7cutlass10bfloat16_tE19Flash_kernel_traitsILi64ELi64ELi256ELi4ES3_EELi8ELi1ELb1EEEvNS_16Flash_fwd_paramsE:
	.zero		992


//--------------------- .nv.constant0._ZN5flash24flash_fwd_splitkv_kernelI23Flash_fwd_kernel_traitsILi64ELi64ELi256ELi4ELb0ELb0EN7cutlass10bfloat16_tE19Flash_kernel_traitsILi64ELi64ELi256ELi4ES3_EELb1ELb0ELb0ELb0ELb0ELb0ELb0ELb0EEEvNS_16Flash_fwd_paramsE --------------------------
	.section	.nv.constant0._ZN5flash24flash_fwd_splitkv_kernelI23Flash_fwd_kernel_traitsILi64ELi64ELi256ELi4ELb0ELb0EN7cutlass10bfloat16_tE19Flash_kernel_traitsILi64ELi64ELi256ELi4ES3_EELb1ELb0ELb0ELb0ELb0ELb0ELb0ELb0EEEvNS_16Flash_fwd_paramsE,"a",@progbits
	.sectionflags	@""
	.align	4
.nv.constant0._ZN5flash24flash_fwd_splitkv_kernelI23Flash_fwd_kernel_traitsILi64ELi64ELi256ELi4ELb0ELb0EN7cutlass10bfloat16_tE19Flash_kernel_traitsILi64ELi64ELi256ELi4ES3_EELb1ELb0ELb0ELb0ELb0ELb0ELb0ELb0EEEvNS_16Flash_fwd_paramsE:
	.zero		992


//--------------------- .nv.constant0._ZN5flash24flash_fwd_splitkv_kernelI23Flash_fwd_kernel_traitsILi64ELi64ELi256ELi4ELb0ELb0EN7cutlass10bfloat16_tE19Flash_kernel_traitsILi64ELi64ELi256ELi4ES3_EELb1ELb0ELb0ELb0ELb0ELb1ELb0ELb0EEEvNS_16Flash_fwd_paramsE --------------------------
	.section	.nv.constant0._ZN5flash24flash_fwd_splitkv_kernelI23Flash_fwd_kernel_traitsILi64ELi64ELi256ELi4ELb0ELb0EN7cutlass10bfloat16_tE19Flash_kernel_traitsILi64ELi64ELi256ELi4ES3_EELb1ELb0ELb0ELb0ELb0ELb1ELb0ELb0EEEvNS_16Flash_fwd_paramsE,"a",@progbits
	.sectionflags	@""
	.align	4
.nv.constant0._ZN5flash24flash_fwd_splitkv_kernelI23Flash_fwd_kernel_traitsILi64ELi64ELi256ELi4ELb0ELb0EN7cutlass10bfloat16_tE19Flash_kernel_traitsILi64ELi64ELi256ELi4ES3_EELb1ELb0ELb0ELb0ELb0ELb1ELb0ELb0EEEvNS_16Flash_fwd_paramsE:
	.zero		992


//--------------------- .nv.constant0._ZN5flash24flash_fwd_splitkv_kernelI23Flash_fwd_kernel_traitsILi64ELi64ELi256ELi4ELb0ELb0EN7cutlass10bfloat16_tE19Flash_kernel_traitsILi64ELi64ELi256ELi4ES3_EELb1ELb0ELb0ELb0ELb0ELb0ELb0ELb1EEEvNS_16Flash_fwd_paramsE --------------------------
	.section	.nv.constant0._ZN5flash24flash_fwd_splitkv_kernelI23Flash_fwd_kernel_traitsILi64ELi64ELi256ELi4ELb0ELb0EN7cutlass10bfloat16_tE19Flash_kernel_traitsILi64ELi64ELi256ELi4ES3_EELb1ELb0ELb0ELb0ELb0ELb0ELb0ELb1EEEvNS_16Flash_fwd_paramsE,"a",@progbits
	.sectionflags	@""
	.align	4
.nv.constant0._ZN5flash24flash_fwd_splitkv_kernelI23Flash_fwd_kernel_traitsILi64ELi64ELi256ELi4ELb0ELb0EN7cutlass10bfloat16_tE19Flash_kernel_traitsILi64ELi64ELi256ELi4ES3_EELb1ELb0ELb0ELb0ELb0ELb0ELb0ELb1EEEvNS_16Flash_fwd_paramsE:
	.zero		992


//--------------------- .nv.constant0._ZN5flash24flash_fwd_splitkv_kernelI23Flash_fwd_kernel_traitsILi64ELi64ELi256ELi4ELb0ELb0EN7cutlass10bfloat16_tE19Flash_kernel_traitsILi64ELi64ELi256ELi4ES3_EELb1ELb0ELb0ELb0ELb0ELb1ELb0ELb1EEEvNS_16Flash_fwd_paramsE --------------------------
	.section	.nv.constant0._ZN5flash24flash_fwd_splitkv_kernelI23Flash_fwd_kernel_traitsILi64ELi64ELi256ELi4ELb0ELb0EN7cutlass10bfloat16_tE19Flash_kernel_traitsILi64ELi64ELi256ELi4ES3_EELb1ELb0ELb0ELb0ELb0ELb1ELb0ELb1EEEvNS_16Flash_fwd_paramsE,"a",@progbits
	.sectionflags	@""
	.align	4
.nv.constant0._ZN5flash24flash_fwd_splitkv_kernelI23Flash_fwd_kernel_traitsILi64ELi64ELi256ELi4ELb0ELb0EN7cutlass10bfloat16_tE19Flash_kernel_traitsILi64ELi64ELi256ELi4ES3_EELb1ELb0ELb0ELb0ELb0ELb1ELb0ELb1EEEvNS_16Flash_fwd_paramsE:
	.zero		992


//--------------------- .nv.constant0._ZN5flash24flash_fwd_splitkv_kernelI23Flash_fwd_kernel_traitsILi64ELi64ELi256ELi4ELb0ELb0EN7cutlass10bfloat16_tE19Flash_kernel_traitsILi64ELi64ELi256ELi4ES3_EELb1ELb0ELb0ELb0ELb0ELb0ELb1ELb0EEEvNS_16Flash_fwd_paramsE --------------------------
	.section	.nv.constant0._ZN5flash24flash_fwd_splitkv_kernelI23Flash_fwd_kernel_traitsILi64ELi64ELi256ELi4ELb0ELb0EN7cutlass10bfloat16_tE19Flash_kernel_traitsILi64ELi64ELi256ELi4ES3_EELb1ELb0ELb0ELb0ELb0ELb0ELb1ELb0EEEvNS_16Flash_fwd_paramsE,"a",@progbits
	.sectionflags	@""
	.align	4
.nv.constant0._ZN5flash24flash_fwd_splitkv_kernelI23Flash_fwd_kernel_traitsILi64ELi64ELi256ELi4ELb0ELb0EN7cutlass10bfloat16_tE19Flash_kernel_traitsILi64ELi64ELi256ELi4ES3_EELb1ELb0ELb0ELb0ELb0ELb0ELb1ELb0EEEvNS_16Flash_fwd_paramsE:
	.zero		992


//--------------------- .nv.constant0._ZN5flash24flash_fwd_splitkv_kernelI23Flash_fwd_kernel_traitsILi64ELi64ELi256ELi4ELb0ELb0EN7cutlass10bfloat16_tE19Flash_kernel_traitsILi64ELi64ELi256ELi4ES3_EELb1ELb0ELb0ELb0ELb0ELb1ELb1ELb0EEEvNS_16Flash_fwd_paramsE --------------------------
	.section	.nv.constant0._ZN5flash24flash_fwd_splitkv_kernelI23Flash_fwd_kernel_traitsILi64ELi64ELi256ELi4ELb0ELb0EN7cutlass10bfloat16_tE19Flash_kernel_traitsILi64ELi64ELi256ELi4ES3_EELb1ELb0ELb0ELb0ELb0ELb1ELb1ELb0EEEvNS_16Flash_fwd_paramsE,"a",@progbits
	.sectionflags	@""
	.align	4
.nv.constant0._ZN5flash24flash_fwd_splitkv_kernelI23Flash_fwd_kernel_traitsILi64ELi64ELi256ELi4ELb0ELb0EN7cutlass10bfloat16_tE19Flash_kernel_traitsILi64ELi64ELi256ELi4ES3_EELb1ELb0ELb0ELb0ELb0ELb1ELb1ELb0EEEvNS_16Flash_fwd_paramsE:
	.zero		992


//--------------------- .nv.constant0._ZN5flash24flash_fwd_splitkv_kernelI23Flash_fwd_kernel_traitsILi64ELi64ELi256ELi4ELb0ELb0EN7cutlass10bfloat16_tE19Flash_kernel_traitsILi64ELi64ELi256ELi4ES3_EELb1ELb0ELb0ELb0ELb0ELb0ELb1ELb1EEEvNS_16Flash_fwd_paramsE --------------------------
	.section	.nv.constant0._ZN5flash24flash_fwd_splitkv_kernelI23Flash_fwd_kernel_traitsILi64ELi64ELi256ELi4ELb0ELb0EN7cutlass10bfloat16_tE19Flash_kernel_traitsILi64ELi64ELi256ELi4ES3_EELb1ELb0ELb0ELb0ELb0ELb0ELb1ELb1EEEvNS_16Flash_fwd_paramsE,"a",@progbits
	.sectionflags	@""
	.align	4
.nv.constant0._ZN5flash24flash_fwd_splitkv_kernelI23Flash_fwd_kernel_traitsILi64ELi64ELi256ELi4ELb0ELb0EN7cutlass10bfloat16_tE19Flash_kernel_traitsILi64ELi64ELi256ELi4ES3_EELb1ELb0ELb0ELb0ELb0ELb0ELb1ELb1EEEvNS_16Flash_fwd_paramsE:
	.zero		992


//--------------------- .nv.constant0._ZN5flash24flash_fwd_splitkv_kernelI23Flash_fwd_kernel_traitsILi64ELi64ELi256ELi4ELb0ELb0EN7cutlass10bfloat16_tE19Flash_kernel_traitsILi64ELi64ELi256ELi4ES3_EELb1ELb0ELb0ELb0ELb0ELb1ELb1ELb1EEEvNS_16Flash_fwd_paramsE --------------------------
	.section	.nv.constant0._ZN5flash24flash_fwd_splitkv_kernelI23Flash_fwd_kernel_traitsILi64ELi64ELi256ELi4ELb0ELb0EN7cutlass10bfloat16_tE19Flash_kernel_traitsILi64ELi64ELi256ELi4ES3_EELb1ELb0ELb0ELb0ELb0ELb1ELb1ELb1EEEvNS_16Flash_fwd_paramsE,"a",@progbits
	.sectionflags	@""
	.align	4
.nv.constant0._ZN5flash24flash_fwd_splitkv_kernelI23Flash_fwd_kernel_traitsILi64ELi64ELi256ELi4ELb0ELb0EN7cutlass10bfloat16_tE19Flash_kernel_traitsILi64ELi64ELi256ELi4ES3_EELb1ELb0ELb0ELb0ELb0ELb1ELb1ELb1EEEvNS_16Flash_fwd_paramsE:
	.zero		992


//--------------------- .nv.constant0._ZN5flash24flash_fwd_splitkv_kernelI23Flash_fwd_kernel_traitsILi64ELi64ELi256ELi4ELb0ELb0EN7cutlass10bfloat16_tE19Flash_kernel_traitsILi64ELi64ELi256ELi4ES3_EELb1ELb0ELb0ELb1ELb1ELb0ELb0ELb0EEEvNS_16Flash_fwd_paramsE --------------------------
	.section	.nv.constant0._ZN5flash24flash_fwd_splitkv_kernelI23Flash_fwd_kernel_traitsILi64ELi64ELi256ELi4ELb0ELb0EN7cutlass10bfloat16_tE19Flash_kernel_traitsILi64ELi64ELi256ELi4ES3_EELb1ELb0ELb0ELb1ELb1ELb0ELb0ELb0EEEvNS_16Flash_fwd_paramsE,"a",@progbits
	.sectionflags	@""
	.align	4
.nv.constant0._ZN5flash24flash_fwd_splitkv_kernelI23Flash_fwd_kernel_traitsILi64ELi64ELi256ELi4ELb0ELb0EN7cutlass10bfloat16_tE19Flash_kernel_traitsILi64ELi64ELi256ELi4ES3_EELb1ELb0ELb0ELb1ELb1ELb0ELb0ELb0EEEvNS_16Flash_fwd_paramsE:
	.zero		992


//--------------------- .nv.constant0._ZN5flash24flash_fwd_splitkv_kernelI23Flash_fwd_kernel_traitsILi64ELi64ELi256ELi4ELb0ELb0EN7cutlass10bfloat16_tE19Flash_kernel_traitsILi64ELi64ELi256ELi4ES3_EELb1ELb0ELb0ELb1ELb1ELb1ELb0ELb0EEEvNS_16Flash_fwd_paramsE --------------------------
	.section	.nv.constant0._ZN5flash24flash_fwd_splitkv_kernelI23Flash_fwd_kernel_traitsILi64ELi64ELi256ELi4ELb0ELb0EN7cutlass10bfloat16_tE19Flash_kernel_traitsILi64ELi64ELi256ELi4ES3_EELb1ELb0ELb0ELb1ELb1ELb1ELb0ELb0EEEvNS_16Flash_fwd_paramsE,"a",@progbits
	.sectionflags	@""
	.align	4
.nv.constant0._ZN5flash24flash_fwd_splitkv_kernelI23Flash_fwd_kernel_traitsILi64ELi64ELi256ELi4ELb0ELb0EN7cutlass10bfloat16_tE19Flash_kernel_traitsILi64ELi64ELi256ELi4ES3_EELb1ELb0ELb0ELb1ELb1ELb1ELb0ELb0EEEvNS_16Flash_fwd_paramsE:
	.zero		992


//--------------------- .nv.constant0._ZN5flash24flash_fwd_splitkv_kernelI23Flash_fwd_kernel_traitsILi64ELi64ELi256ELi4ELb0ELb0EN7cutlass10bfloat16_tE19Flash_kernel_traitsILi64ELi64ELi256ELi4ES3_EELb1ELb0ELb0ELb1ELb1ELb0ELb1ELb0EEEvNS_16Flash_fwd_paramsE --------------------------
	.section	.nv.constant0._ZN5flash24flash_fwd_splitkv_kernelI23Flash_fwd_kernel_traitsILi64ELi64ELi256ELi4ELb0ELb0EN7cutlass10bfloat16_tE19Flash_kernel_traitsILi64ELi64ELi256ELi4ES3_EELb1ELb0ELb0ELb1ELb1ELb0ELb1ELb0EEEvNS_16Flash_fwd_paramsE,"a",@progbits
	.sectionflags	@""
	.align	4
.nv.constant0._ZN5flash24flash_fwd_splitkv_kernelI23Flash_fwd_kernel_traitsILi64ELi64ELi256ELi4ELb0ELb0EN7cutlass10bfloat16_tE19Flash_kernel_traitsILi64ELi64ELi256ELi4ES3_EELb1ELb0ELb0ELb1ELb1ELb0ELb1ELb0EEEvNS_16Flash_fwd_paramsE:
	.zero		992


//--------------------- .nv.constant0._ZN5flash24flash_fwd_splitkv_kernelI23Flash_fwd_kernel_traitsILi64ELi64ELi256ELi4ELb0ELb0EN7cutlass10bfloat16_tE19Flash_kernel_traitsILi64ELi64ELi256ELi4ES3_EELb1ELb0ELb0ELb1ELb1ELb1ELb1ELb0EEEvNS_16Flash_fwd_paramsE --------------------------
	.section	.nv.constant0._ZN5flash24flash_fwd_splitkv_kernelI23Flash_fwd_kernel_traitsILi64ELi64ELi256ELi4ELb0ELb0EN7cutlass10bfloat16_tE19Flash_kernel_traitsILi64ELi64ELi256ELi4ES3_EELb1ELb0ELb0ELb1ELb1ELb1ELb1ELb0EEEvNS_16Flash_fwd_paramsE,"a",@progbits
	.sectionflags	@""
	.align	4
.nv.constant0._ZN5flash24flash_fwd_splitkv_kernelI23Flash_fwd_kernel_traitsILi64ELi64ELi256ELi4ELb0ELb0EN7cutlass10bfloat16_tE19Flash_kernel_traitsILi64ELi64ELi256ELi4ES3_EELb1ELb0ELb0ELb1ELb1ELb1ELb1ELb0EEEvNS_16Flash_fwd_paramsE:
	.zero		992


//--------------------- .nv.constant0._ZN5flash24flash_fwd_splitkv_kernelI23Flash_fwd_kernel_traitsILi64ELi64ELi256ELi4ELb0ELb0EN7cutlass10bfloat16_tE19Flash_kernel_traitsILi64ELi64ELi256ELi4ES3_EELb1ELb0ELb0ELb0ELb1ELb0ELb0ELb0EEEvNS_16Flash_fwd_paramsE --------------------------
	.section	.nv.constant0._ZN5flash24flash_fwd_splitkv_kernelI23Flash_fwd_kernel_traitsILi64ELi64ELi256ELi4ELb0ELb0EN7cutlass10bfloat16_tE19Flash_kernel_traitsILi64ELi64ELi256ELi4ES3_EELb1ELb0ELb0ELb0ELb1ELb0ELb0ELb0EEEvNS_16Flash_fwd_paramsE,"a",@progbits
	.sectionflags	@""
	.align	4
.nv.constant0._ZN5flash24flash_fwd_splitkv_kernelI23Flash_fwd_kernel_traitsILi64ELi64ELi256ELi4ELb0ELb0EN7cutlass10bfloat16_tE19Flash_kernel_traitsILi64ELi64ELi256ELi4ES3_EELb1ELb0ELb0ELb0ELb1ELb0ELb0ELb0EEEvNS_16Flash_fwd_paramsE:
	.zero		992


//--------------------- .nv.constant0._ZN5flash24flash_fwd_splitkv_kernelI23Flash_fwd_kernel_traitsILi64ELi64ELi256ELi4ELb0ELb0EN7cutlass10bfloat16_tE19Flash_kernel_traitsILi64ELi64ELi256ELi4ES3_EELb1ELb0ELb0ELb0ELb1ELb1ELb0ELb0EEEvNS_16Flash_fwd_paramsE --------------------------
	.section	.nv.constant0._ZN5flash24flash_fwd_splitkv_kernelI23Flash_fwd_kernel_traitsILi64ELi64ELi256ELi4ELb0ELb0EN7cutlass10bfloat16_tE19Flash_kernel_traitsILi64ELi64ELi256ELi4ES3_EELb1ELb0ELb0ELb0ELb1ELb1ELb0ELb0EEEvNS_16Flash_fwd_paramsE,"a",@progbits
	.sectionflags	@""
	.align	4
.nv.constant0._ZN5flash24flash_fwd_splitkv_kernelI23Flash_fwd_kernel_traitsILi64ELi64ELi256ELi4ELb0ELb0EN7cutlass10bfloat16_tE19Flash_kernel_traitsILi64ELi64ELi256ELi4ES3_EELb1ELb0ELb0ELb0ELb1ELb1ELb0ELb0EEEvNS_16Flash_fwd_paramsE:
	.zero		992


//--------------------- .nv.constant0._ZN5flash24flash_fwd_splitkv_kernelI23Flash_fwd_kernel_traitsILi64ELi64ELi256ELi4ELb0ELb0EN7cutlass10bfloat16_tE19Flash_kernel_traitsILi64ELi64ELi256ELi4ES3_EELb1ELb0ELb1ELb0ELb0ELb0ELb0ELb0EEEvNS_16Flash_fwd_paramsE --------------------------
	.section	.nv.constant0._ZN5flash24flash_fwd_splitkv_kernelI23Flash_fwd_kernel_traitsILi64ELi64ELi256ELi4ELb0ELb0EN7cutlass10bfloat16_tE19Flash_kernel_traitsILi64ELi64ELi256ELi4ES3_EELb1ELb0ELb1ELb0ELb0ELb0ELb0ELb0EEEvNS_16Flash_fwd_paramsE,"a",@progbits
	.sectionflags	@""
	.align	4
.nv.constant0._ZN5flash24flash_fwd_splitkv_kernelI23Flash_fwd_kernel_traitsILi64ELi64ELi256ELi4ELb0ELb0EN7cutlass10bfloat16_tE19Flash_kernel_traitsILi64ELi64ELi256ELi4ES3_EELb1ELb0ELb1ELb0ELb0ELb0ELb0ELb0EEEvNS_16Flash_fwd_paramsE:
	.zero		992


//--------------------- .nv.constant0._ZN5flash24flash_fwd_splitkv_kernelI23Flash_fwd_kernel_traitsILi64ELi64ELi256ELi4ELb0ELb0EN7cutlass10bfloat16_tE19Flash_kernel_traitsILi64ELi64ELi256ELi4ES3_EELb1ELb0ELb1ELb0ELb0ELb1ELb0ELb0EEEvNS_16Flash_fwd_paramsE --------------------------
	.section	.nv.constant0._ZN5flash24flash_fwd_splitkv_kernelI23Flash_fwd_kernel_traitsILi64ELi64ELi256ELi4ELb0ELb0EN7cutlass10bfloat16_tE19Flash_kernel_traitsILi64ELi64ELi256ELi4ES3_EELb1ELb0ELb1ELb0ELb0ELb1ELb0ELb0EEEvNS_16Flash_fwd_paramsE,"a",@progbits
	.sectionflags	@""
	.align	4
.nv.constant0._ZN5flash24flash_fwd_splitkv_kernelI23Flash_fwd_kernel_traitsILi64ELi64ELi256ELi4ELb0ELb0EN7cutlass10bfloat16_tE19Flash_kernel_traitsILi64ELi64ELi256ELi4ES3_EELb1ELb0ELb1ELb0ELb0ELb1ELb0ELb0EEEvNS_16Flash_fwd_paramsE:
	.zero		992


//--------------------- .nv.constant0._ZN5flash24flash_fwd_splitkv_kernelI23Flash_fwd_kernel_traitsILi64ELi64ELi256ELi4ELb0ELb0EN7cutlass10bfloat16_tE19Flash_kernel_traitsILi64ELi64ELi256ELi4ES3_EELb1ELb0ELb0ELb0ELb1ELb0ELb0ELb1EEEvNS_16Flash_fwd_paramsE --------------------------
	.section	.nv.constant0._ZN5flash24flash_fwd_splitkv_kernelI23Flash_fwd_kernel_traitsILi64ELi64ELi256ELi4ELb0ELb0EN7cutlass10bfloat16_tE19Flash_kernel_traitsILi64ELi64ELi256ELi4ES3_EELb1ELb0ELb0ELb0ELb1ELb0ELb0ELb1EEEvNS_16Flash_fwd_paramsE,"a",@progbits
	.sectionflags	@""
	.align	4
.nv.constant0._ZN5flash24flash_fwd_splitkv_kernelI23Flash_fwd_kernel_traitsILi64ELi64ELi256ELi4ELb0ELb0EN7cutlass10bfloat16_tE19Flash_kernel_traitsILi64ELi64ELi256ELi4ES3_EELb1ELb0ELb0ELb0ELb1ELb0ELb0ELb1EEEvNS_16Flash_fwd_paramsE:
	.zero		992


//--------------------- .nv.constant0._ZN5flash24flash_fwd_splitkv_kernelI23Flash_fwd_kernel_traitsILi64ELi64ELi256ELi4ELb0ELb0EN7cutlass10bfloat16_tE19Flash_kernel_traitsILi64ELi64ELi256ELi4ES3_EELb1ELb0ELb0ELb0ELb1ELb1ELb0ELb1EEEvNS_16Flash_fwd_paramsE --------------------------
	.section	.nv.constant0._ZN5flash24flash_fwd_splitkv_kernelI23Flash_fwd_kernel_traitsILi64ELi64ELi256ELi4ELb0ELb0EN7cutlass10bfloat16_tE19Flash_kernel_traitsILi64ELi64ELi256ELi4ES3_EELb1ELb0ELb0ELb0ELb1ELb1ELb0ELb1EEEvNS_16Flash_fwd_paramsE,"a",@progbits
	.sectionflags	@""
	.align	4
.nv.constant0._ZN5flash24flash_fwd_splitkv_kernelI23Flash_fwd_kernel_traitsILi64ELi64ELi256ELi4ELb0ELb0EN7cutlass10bfloat16_tE19Flash_kernel_traitsILi64ELi64ELi256ELi4ES3_EELb1ELb0ELb0ELb0ELb1ELb1ELb0ELb1EEEvNS_16Flash_fwd_paramsE:
	.zero		992


//--------------------- .nv.constant0._ZN5flash24flash_fwd_splitkv_kernelI23Flash_fwd_kernel_traitsILi64ELi64ELi256ELi4ELb0ELb0EN7cutlass10bfloat16_tE19Flash_kernel_traitsILi64ELi64ELi256ELi4ES3_EELb1ELb0ELb1ELb0ELb0ELb0ELb0ELb1EEEvNS_16Flash_fwd_paramsE --------------------------
	.section	.nv.constant0._ZN5flash24flash_fwd_splitkv_kernelI23Flash_fwd_kernel_traitsILi64ELi64ELi256ELi4ELb0ELb0EN7cutlass10bfloat16_tE19Flash_kernel_traitsILi64ELi64ELi256ELi4ES3_EELb1ELb0ELb1ELb0ELb0ELb0ELb0ELb1EEEvNS_16Flash_fwd_paramsE,"a",@progbits
	.sectionflags	@""
	.align	4
.nv.constant0._ZN5flash24flash_fwd_splitkv_kernelI23Flash_fwd_kernel_traitsILi64ELi64ELi256ELi4ELb0ELb0EN7cutlass10bfloat16_tE19Flash_kernel_traitsILi64ELi64ELi256ELi4ES3_EELb1ELb0ELb1ELb0ELb0ELb0ELb0ELb1EEEvNS_16Flash_fwd_paramsE:
	.zero		992


//--------------------- .nv.constant0._ZN5flash24flash_fwd_splitkv_kernelI23Flash_fwd_kernel_traitsILi64ELi64ELi256ELi4ELb0ELb0EN7cutlass10bfloat16_tE19Flash_kernel_traitsILi64ELi64ELi256ELi4ES3_EELb1ELb0ELb1ELb0ELb0ELb1ELb0ELb1EEEvNS_16Flash_fwd_paramsE --------------------------
	.section	.nv.constant0._ZN5flash24flash_fwd_splitkv_kernelI23Flash_fwd_kernel_traitsILi64ELi64ELi256ELi4ELb0ELb0EN7cutlass10bfloat16_tE19Flash_kernel_traitsILi64ELi64ELi256ELi4ES3_EELb1ELb0ELb1ELb0ELb0ELb1ELb0ELb1EEEvNS_16Flash_fwd_paramsE,"a",@progbits
	.sectionflags	@""
	.align	4
.nv.constant0._ZN5flash24flash_fwd_splitkv_kernelI23Flash_fwd_kernel_traitsILi64ELi64ELi256ELi4ELb0ELb0EN7cutlass10bfloat16_tE19Flash_kernel_traitsILi64ELi64ELi256ELi4ES3_EELb1ELb0ELb1ELb0ELb0ELb1ELb0ELb1EEEvNS_16Flash_fwd_paramsE:
	.zero		992


//--------------------- .nv.constant0._ZN5flash24flash_fwd_splitkv_kernelI23Flash_fwd_kernel_traitsILi64ELi64ELi256ELi4ELb0ELb0EN7cutlass10bfloat16_tE19Flash_kernel_traitsILi64ELi64ELi256ELi4ES3_EELb1ELb0ELb0ELb0ELb1ELb0ELb1ELb0EEEvNS_16Flash_fwd_paramsE --------------------------
	.section	.nv.constant0._ZN5flash24flash_fwd_splitkv_kernelI23Flash_fwd_kernel_traitsILi64ELi64ELi256ELi4ELb0ELb0EN7cutlass10bfloat16_tE19Flash_kernel_traitsILi64ELi64ELi256ELi4ES3_EELb1ELb0ELb0ELb0ELb1ELb0ELb1ELb0EEEvNS_16Flash_fwd_paramsE,"a",@progbits
	.sectionflags	@""
	.align	4
.nv.constant0._ZN5flash24flash_fwd_splitkv_kernelI23Flash_fwd_kernel_traitsILi64ELi64ELi256ELi4ELb0ELb0EN7cutlass10bfloat16_tE19Flash_kernel_traitsILi64ELi64ELi256ELi4ES3_EELb1ELb0ELb0ELb0ELb1ELb0ELb1ELb0EEEvNS_16Flash_fwd_paramsE:
	.zero		992


//--------------------- .nv.constant0._ZN5flash24flash_fwd_splitkv_kernelI23Flash_fwd_kernel_traitsILi64ELi64ELi256ELi4ELb0ELb0EN7cutlass10bfloat16_tE19Flash_kernel_traitsILi64ELi64ELi256ELi4ES3_EELb1ELb0ELb0ELb0ELb1ELb1ELb1ELb0EEEvNS_16Flash_fwd_paramsE --------------------------
	.section	.nv.constant0._ZN5flash24flash_fwd_splitkv_kernelI23Flash_fwd_kernel_traitsILi64ELi64ELi256ELi4ELb0ELb0EN7cutlass10bfloat16_tE19Flash_kernel_traitsILi64ELi64ELi256ELi4ES3_EELb1ELb0ELb0ELb0ELb1ELb1ELb1ELb0EEEvNS_16Flash_fwd_paramsE,"a",@progbits
	.sectionflags	@""
	.align	4
.nv.constant0._ZN5flash24flash_fwd_splitkv_kernelI23Flash_fwd_kernel_traitsILi64ELi64ELi256ELi4ELb0ELb0EN7cutlass10bfloat16_tE19Flash_kernel_traitsILi64ELi64ELi256ELi4ES3_EELb1ELb0ELb0ELb0ELb1ELb1ELb1ELb0EEEvNS_16Flash_fwd_paramsE:
	.zero		992


//--------------------- .nv.constant0._ZN5flash24flash_fwd_splitkv_kernelI23Flash_fwd_kernel_traitsILi64ELi64ELi256ELi4ELb0ELb0EN7cutlass10bfloat16_tE19Flash_kernel_traitsILi64ELi64ELi256ELi4ES3_EELb1ELb0ELb1ELb0ELb0ELb0ELb1ELb0EEEvNS_16Flash_fwd_paramsE --------------------------
	.section	.nv.constant0._ZN5flash24flash_fwd_splitkv_kernelI23Flash_fwd_kernel_traitsILi64ELi64ELi256ELi4ELb0ELb0EN7cutlass10bfloat16_tE19Flash_kernel_traitsILi64ELi64ELi256ELi4ES3_EELb1ELb0ELb1ELb0ELb0ELb0ELb1ELb0EEEvNS_16Flash_fwd_paramsE,"a",@progbits
	.sectionflags	@""
	.align	4
.nv.constant0._ZN5flash24flash_fwd_splitkv_kernelI23Flash_fwd_kernel_traitsILi64ELi64ELi256ELi4ELb0ELb0EN7cutlass10bfloat16_tE19Flash_kernel_traitsILi64ELi64ELi256ELi4ES3_EELb1ELb0ELb1ELb0ELb0ELb0ELb1ELb0EEEvNS_16Flash_fwd_paramsE:
	.zero		992


//--------------------- .nv.constant0._ZN5flash24flash_fwd_splitkv_kernelI23Flash_fwd_kernel_traitsILi64ELi64ELi256ELi4ELb0ELb0EN7cutlass10bfloat16_tE19Flash_kernel_traitsILi64ELi64ELi256ELi4ES3_EELb1ELb0ELb1ELb0ELb0ELb1ELb1ELb0EEEvNS_16Flash_fwd_paramsE --------------------------
	.section	.nv.constant0._ZN5flash24flash_fwd_splitkv_kernelI23Flash_fwd_kernel_traitsILi64ELi64ELi256ELi4ELb0ELb0EN7cutlass10bfloat16_tE19Flash_kernel_traitsILi64ELi64ELi256ELi4ES3_EELb1ELb0ELb1ELb0ELb0ELb1ELb1ELb0EEEvNS_16Flash_fwd_paramsE,"a",@progbits
	.sectionflags	@""
	.align	4
.nv.constant0._ZN5flash24flash_fwd_splitkv_kernelI23Flash_fwd_kernel_traitsILi64ELi64ELi256ELi4ELb0ELb0EN7cutlass10bfloat16_tE19Flash_kernel_traitsILi64ELi64ELi256ELi4ES3_EELb1ELb0ELb1ELb0ELb0ELb1ELb1ELb0EEEvNS_16Flash_fwd_paramsE:
	.zero		992


//--------------------- .nv.constant0._ZN5flash24flash_fwd_splitkv_kernelI23Flash_fwd_kernel_traitsILi64ELi64ELi256ELi4ELb0ELb0EN7cutlass10bfloat16_tE19Flash_kernel_traitsILi64ELi64ELi256ELi4ES3_EELb1ELb0ELb0ELb0ELb1ELb0ELb1ELb1EEEvNS_16Flash_fwd_paramsE --------------------------
	.section	.nv.constant0._ZN5flash24flash_fwd_splitkv_kernelI23Flash_fwd_kernel_traitsILi64ELi64ELi256ELi4ELb0ELb0EN7cutlass10bfloat16_tE19Flash_kernel_traitsILi64ELi64ELi256ELi4ES3_EELb1ELb0ELb0ELb0ELb1ELb0ELb1ELb1EEEvNS_16Flash_fwd_paramsE,"a",@progbits
	.sectionflags	@""
	.align	4
.nv.constant0._ZN5flash24flash_fwd_splitkv_kernelI23Flash_fwd_kernel_traitsILi64ELi64ELi256ELi4ELb0ELb0EN7cutlass10bfloat16_tE19Flash_kernel_traitsILi64ELi64ELi256ELi4ES3_EELb1ELb0ELb0ELb0ELb1ELb0ELb1ELb1EEEvNS_16Flash_fwd_paramsE:
	.zero		992


//--------------------- .nv.constant0._ZN5flash24flash_fwd_splitkv_kernelI23Flash_fwd_kernel_traitsILi64ELi64ELi256ELi4ELb0ELb0EN7cutlass10bfloat16_tE19Flash_kernel_traitsILi64ELi64ELi256ELi4ES3_EELb1ELb0ELb0ELb0ELb1ELb1ELb1ELb1EEEvNS_16Flash_fwd_paramsE --------------------------
	.section	.nv.constant0._ZN5flash24flash_fwd_splitkv_kernelI23Flash_fwd_kernel_traitsILi64ELi64ELi256ELi4ELb0ELb0EN7cutlass10bfloat16_tE19Flash_kernel_traitsILi64ELi64ELi256ELi4ES3_EELb1ELb0ELb0ELb0ELb1ELb1ELb1ELb1EEEvNS_16Flash_fwd_paramsE,"a",@progbits
	.sectionflags	@""
	.align	4
.nv.constant0._ZN5flash24flash_fwd_splitkv_kernelI23Flash_fwd_kernel_traitsILi64ELi64ELi256ELi4ELb0ELb0EN7cutlass10bfloat16_tE19Flash_kernel_traitsILi64ELi64ELi256ELi4ES3_EELb1ELb0ELb0ELb0ELb1ELb1ELb1ELb1EEEvNS_16Flash_fwd_paramsE:
	.zero		992


//--------------------- .nv.constant0._ZN5flash24flash_fwd_splitkv_kernelI23Flash_fwd_kernel_traitsILi64ELi64ELi256ELi4ELb0ELb0EN7cutlass10bfloat16_tE19Flash_kernel_traitsILi64ELi64ELi256ELi4ES3_EELb1ELb0ELb1ELb0ELb0ELb0ELb1ELb1EEEvNS_16Flash_fwd_paramsE --------------------------
	.section	.nv.constant0._ZN5flash24flash_fwd_splitkv_kernelI23Flash_fwd_kernel_traitsILi64ELi64ELi256ELi4ELb0ELb0EN7cutlass10bfloat16_tE19Flash_kernel_traitsILi64ELi64ELi256ELi4ES3_EELb1ELb0ELb1ELb0ELb0ELb0ELb1ELb1EEEvNS_16Flash_fwd_paramsE,"a",@progbits
	.sectionflags	@""
	.align	4
.nv.constant0._ZN5flash24flash_fwd_splitkv_kernelI23Flash_fwd_kernel_traitsILi64ELi64ELi256ELi4ELb0ELb0EN7cutlass10bfloat16_tE19Flash_kernel_traitsILi64ELi64ELi256ELi4ES3_EELb1ELb0ELb1ELb0ELb0ELb0ELb1ELb1EEEvNS_16Flash_fwd_paramsE:
	.zero		992


//--------------------- .nv.constant0._ZN5flash24flash_fwd_splitkv_kernelI23Flash_fwd_kernel_traitsILi64ELi64ELi256ELi4ELb0ELb0EN7cutlass10bfloat16_tE19Flash_kernel_traitsILi64ELi64ELi256ELi4ES3_EELb1ELb0ELb1ELb0ELb0ELb1ELb1ELb1EEEvNS_16Flash_fwd_paramsE --------------------------
	.section	.nv.constant0._ZN5flash24flash_fwd_splitkv_kernelI23Flash_fwd_kernel_traitsILi64ELi64ELi256ELi4ELb0ELb0EN7cutlass10bfloat16_tE19Flash_kernel_traitsILi64ELi64ELi256ELi4ES3_EELb1ELb0ELb1ELb0ELb0ELb1ELb1ELb1EEEvNS_16Flash_fwd_paramsE,"a",@progbits
	.sectionflags	@""
	.align	4
.nv.constant0._ZN5flash24flash_fwd_splitkv_kernelI23Flash_fwd_kernel_traitsILi64ELi64ELi256ELi4ELb0ELb0EN7cutlass10bfloat16_tE19Flash_kernel_traitsILi64ELi64ELi256ELi4ES3_EELb1ELb0ELb1ELb0ELb0ELb1ELb1ELb1EEEvNS_16Flash_fwd_paramsE:
	.zero		992


//--------------------- .nv.constant0._ZN5flash32flash_fwd_splitkv_combine_kernelI23Flash_fwd_kernel_traitsILi64ELi64ELi128ELi4ELb0ELb0EN7cutlass10bfloat16_tE19Flash_kernel_traitsILi64ELi64ELi128ELi4ES3_EELi8ELi7ELb0EEEvNS_16Flash_fwd_paramsE --------------------------
	.section	.nv.constant0._ZN5flash32flash_fwd_splitkv_combine_kernelI23Flash_fwd_kernel_traitsILi64ELi64ELi128ELi4ELb0ELb0EN7cutlass10bfloat16_tE19Flash_kernel_traitsILi64ELi64ELi128ELi4ES3_EELi8ELi7ELb0EEEvNS_16Flash_fwd_paramsE,"a",@progbits
	.sectionflags	@""
	.align	4
.nv.constant0._ZN5flash32flash_fwd_splitkv_combine_kernelI23Flash_fwd_kernel_traitsILi64ELi64ELi128ELi4ELb0ELb0EN7cutlass10bfloat16_tE19Flash_kernel_traitsILi64ELi64ELi128ELi4ES3_EELi8ELi7ELb0EEEvNS_16Flash_fwd_paramsE:
	.zero		992


//--------------------- .nv.constant0._ZN5flash32flash_fwd_splitkv_combine_kernelI23Flash_fwd_kernel_traitsILi64ELi64ELi128ELi4ELb0ELb0EN7cutlass10bfloat16_tE19Flash_kernel_traitsILi64ELi64ELi128ELi4ES3_EELi8ELi6ELb0EEEvNS_16Flash_fwd_paramsE --------------------------
	.section	.nv.constant0._ZN5flash32flash_fwd_splitkv_combine_kernelI23Flash_fwd_kernel_traitsILi64ELi64ELi128ELi4ELb0ELb0EN7cutlass10bfloat16_tE19Flash_kernel_traitsILi64ELi64ELi128ELi4ES3_EELi8ELi6ELb0EEEvNS_16Flash_fwd_paramsE,"a",@progbits
	.sectionflags	@""
	.align	4
.nv.constant0._ZN5flash32flash_fwd_splitkv_combine_kernelI23Flash_fwd_kernel_traitsILi64ELi64ELi128ELi4ELb0ELb0EN7cutlass10bfloat16_tE19Flash_kernel_traitsILi64ELi64ELi128ELi4ES3_EELi8ELi6ELb0EEEvNS_16Flash_fwd_paramsE:
	.zero		992


//--------------------- .nv.constant0._ZN5flash32flash_fwd_splitkv_combine_kernelI23Flash_fwd_kernel_traitsILi64ELi64ELi128ELi4ELb0ELb0EN7cutlass10bfloat16_tE19Flash_kernel_traitsILi64ELi64ELi128ELi4ES3_EELi8ELi5ELb0EEEvNS_16Flash_fwd_paramsE --------------------------
	.section	.nv.constant0._ZN5flash32flash_fwd_splitkv_combine_kernelI23Flash_fwd_kernel_traitsILi64ELi64ELi128ELi4ELb0ELb0EN7cutlass10bfloat16_tE19Flash_kernel_traitsILi64ELi64ELi128ELi4ES3_EELi8ELi5ELb0EEEvNS_16Flash_fwd_paramsE,"a",@progbits
	.sectionflags	@""
	.align	4
.nv.constant0._ZN5flash32flash_fwd_splitkv_combine_kernelI23Flash_fwd_kernel_traitsILi64ELi64ELi128ELi4ELb0ELb0EN7cutlass10bfloat16_tE19Flash_kernel_traitsILi64ELi64ELi128ELi4ES3_EELi8ELi5ELb0EEEvNS_16Flash_fwd_paramsE:
	.zero		992


//--------------------- .nv.constant0._ZN5flash32flash_fwd_splitkv_combine_kernelI23Flash_fwd_kernel_traitsILi64ELi64ELi128ELi4ELb0ELb0EN7cutlass10bfloat16_tE19Flash_kernel_traitsILi64ELi64ELi128ELi4ES3_EELi8ELi4ELb0EEEvNS_16Flash_fwd_paramsE --------------------------
	.section	.nv.constant0._ZN5flash32flash_fwd_splitkv_combine_kernelI23Flash_fwd_kernel_traitsILi64ELi64ELi128ELi4ELb0ELb0EN7cutlass10bfloat16_tE19Flash_kernel_traitsILi64ELi64ELi128ELi4ES3_EELi8ELi4ELb0EEEvNS_16Flash_fwd_paramsE,"a",@progbits
	.sectionflags	@""
	.align	4
.nv.constant0._ZN5flash32flash_fwd_splitkv_combine_kernelI23Flash_fwd_kernel_traitsILi64ELi64ELi128ELi4ELb0ELb0EN7cutlass10bfloat16_tE19Flash_kernel_traitsILi64ELi64ELi128ELi4ES3_EELi8ELi4ELb0EEEvNS_16Flash_fwd_paramsE:
	.zero		992


//--------------------- .nv.constant0._ZN5flash32flash_fwd_splitkv_combine_kernelI23Flash_fwd_kernel_traitsILi64ELi64ELi128ELi4ELb0ELb0EN7cutlass10bfloat16_tE19Flash_kernel_traitsILi64ELi64ELi128ELi4ES3_EELi8ELi3ELb0EEEvNS_16Flash_fwd_paramsE --------------------------
	.section	.nv.constant0._ZN5flash32flash_fwd_splitkv_combine_kernelI23Flash_fwd_kernel_traitsILi64ELi64ELi128ELi4ELb0ELb0EN7cutlass10bfloat16_tE19Flash_kernel_traitsILi64ELi64ELi128ELi4ES3_EELi8ELi3ELb0EEEvNS_16Flash_fwd_paramsE,"a",@progbits
	.sectionflags	@""
	.align	4
.nv.constant0._ZN5flash32flash_fwd_splitkv_combine_kernelI23Flash_fwd_kernel_traitsILi64ELi64ELi128ELi4ELb0ELb0EN7cutlass10bfloat16_tE19Flash_kernel_traitsILi64ELi64ELi128ELi4ES3_EELi8ELi3ELb0EEEvNS_16Flash_fwd_paramsE:
	.zero		992


//--------------------- .nv.constant0._ZN5flash32flash_fwd_splitkv_combine_kernelI23Flash_fwd_kernel_traitsILi64ELi64ELi128ELi4ELb0ELb0EN7cutlass10bfloat16_tE19Flash_kernel_traitsILi64ELi64ELi128ELi4ES3_EELi8ELi2ELb0EEEvNS_16Flash_fwd_paramsE --------------------------
	.section	.nv.constant0._ZN5flash32flash_fwd_splitkv_combine_kernelI23Flash_fwd_kernel_traitsILi64ELi64ELi128ELi4ELb0ELb0EN7cutlass10bfloat16_tE19Flash_kernel_traitsILi64ELi64ELi128ELi4ES3_EELi8ELi2ELb0EEEvNS_16Flash_fwd_paramsE,"a",@progbits
	.sectionflags	@""
	.align	4
.nv.constant0._ZN5flash32flash_fwd_splitkv_combine_kernelI23Flash_fwd_kernel_traitsILi64ELi64ELi128ELi4ELb0ELb0EN7cutlass10bfloat16_tE19Flash_kernel_traitsILi64ELi64ELi128ELi4ES3_EELi8ELi2ELb0EEEvNS_16Flash_fwd_paramsE:
	.zero		992


//--------------------- .nv.constant0._ZN5flash32flash_fwd_splitkv_combine_kernelI23Flash_fwd_kernel_traitsILi64ELi64ELi128ELi4ELb0ELb0EN7cutlass10bfloat16_tE19Flash_kernel_traitsILi64ELi64ELi128ELi4ES3_EELi8ELi1ELb0EEEvNS_16Flash_fwd_paramsE --------------------------
	.section	.nv.constant0._ZN5flash32flash_fwd_splitkv_combine_kernelI23Flash_fwd_kernel_traitsILi64ELi64ELi128ELi4ELb0ELb0EN7cutlass10bfloat16_tE19Flash_kernel_traitsILi64ELi64ELi128ELi4ES3_EELi8ELi1ELb0EEEvNS_16Flash_fwd_paramsE,"a",@progbits
	.sectionflags	@""
	.align	4
.nv.constant0._ZN5flash32flash_fwd_splitkv_combine_kernelI23Flash_fwd_kernel_traitsILi64ELi64ELi128ELi4ELb0ELb0EN7cutlass10bfloat16_tE19Flash_kernel_traitsILi64ELi64ELi128ELi4ES3_EELi8ELi1ELb0EEEvNS_16Flash_fwd_paramsE:
	.zero		992


//--------------------- .nv.constant0._ZN5flash32flash_fwd_splitkv_combine_kernelI23Flash_fwd_kernel_traitsILi64ELi64ELi128ELi4ELb0ELb0EN7cutlass10bfloat16_tE19Flash_kernel_traitsILi64ELi64ELi128ELi4ES3_EELi8ELi7ELb1EEEvNS_16Flash_fwd_paramsE --------------------------
	.section	.nv.constant0._ZN5flash32flash_fwd_splitkv_combine_kernelI23Flash_fwd_kernel_traitsILi64ELi64ELi128ELi4ELb0ELb0EN7cutlass10bfloat16_tE19Flash_kernel_traitsILi64ELi64ELi128ELi4ES3_EELi8ELi7ELb1EEEvNS_16Flash_fwd_paramsE,"a",@progbits
	.sectionflags	@""
	.align	4
.nv.constant0._ZN5flash32flash_fwd_splitkv_combine_kernelI23Flash_fwd_kernel_traitsILi64ELi64ELi128ELi4ELb0ELb0EN7cutlass10bfloat16_tE19Flash_kernel_traitsILi64ELi64ELi128ELi4ES3_EELi8ELi7ELb1EEEvNS_16Flash_fwd_paramsE:
	.zero		992


//--------------------- .nv.constant0._ZN5flash32flash_fwd_splitkv_combine_kernelI23Flash_fwd_kernel_traitsILi64ELi64ELi128ELi4ELb0ELb0EN7cutlass10bfloat16_tE19Flash_kernel_traitsILi64ELi64ELi128ELi4ES3_EELi8ELi6ELb1EEEvNS_16Flash_fwd_paramsE --------------------------
	.section	.nv.constant0._ZN5flash32flash_fwd_splitkv_combine_kernelI23Flash_fwd_kernel_traitsILi64ELi64ELi128ELi4ELb0ELb0EN7cutlass10bfloat16_tE19Flash_kernel_traitsILi64ELi64ELi128ELi4ES3_EELi8ELi6ELb1EEEvNS_16Flash_fwd_paramsE,"a",@progbits
	.sectionflags	@""
	.align	4
.nv.constant0._ZN5flash32flash_fwd_splitkv_combine_kernelI23Flash_fwd_kernel_traitsILi64ELi64ELi128ELi4ELb0ELb0EN7cutlass10bfloat16_tE19Flash_kernel_traitsILi64ELi64ELi128ELi4ES3_EELi8ELi6ELb1EEEvNS_16Flash_fwd_paramsE:
	.zero		992


//--------------------- .nv.constant0._ZN5flash32flash_fwd_splitkv_combine_kernelI23Flash_fwd_kernel_traitsILi64ELi64ELi128ELi4ELb0ELb0EN7cutlass10bfloat16_tE19Flash_kernel_traitsILi64ELi64ELi128ELi4ES3_EELi8ELi5ELb1EEEvNS_16Flash_fwd_paramsE --------------------------
	.section	.nv.constant0._ZN5flash32flash_fwd_splitkv_combine_kernelI23Flash_fwd_kernel_traitsILi64ELi64ELi128ELi4ELb0ELb0EN7cutlass10bfloat16_tE19Flash_kernel_traitsILi64ELi64ELi128ELi4ES3_EELi8ELi5ELb1EEEvNS_16Flash_fwd_paramsE,"a",@progbits
	.sectionflags	@""
	.align	4
.nv.constant0._ZN5flash32flash_fwd_splitkv_combine_kernelI23Flash_fwd_kernel_traitsILi64ELi64ELi128ELi4ELb0ELb0EN7cutlass10bfloat16_tE19Flash_kernel_traitsILi64ELi64ELi128ELi4ES3_EELi8ELi5ELb1EEEvNS_16Flash_fwd_paramsE:
	.zero		992


//--------------------- .nv.constant0._ZN5flash32flash_fwd_splitkv_combine_kernelI23Flash_fwd_kernel_traitsILi64ELi64ELi128ELi4ELb0ELb0EN7cutlass10bfloat16_tE19Flash_kernel_traitsILi64ELi64ELi128ELi4ES3_EELi8ELi4ELb1EEEvNS_16Flash_fwd_paramsE --------------------------
	.section	.nv.constant0._ZN5flash32flash_fwd_splitkv_combine_kernelI23Flash_fwd_kernel_traitsILi64ELi64ELi128ELi4ELb0ELb0EN7cutlass10bfloat16_tE19Flash_kernel_traitsILi64ELi64ELi128ELi4ES3_EELi8ELi4ELb1EEEvNS_16Flash_fwd_paramsE,"a",@progbits
	.sectionflags	@""
	.align	4
.nv.constant0._ZN5flash32flash_fwd_splitkv_combine_kernelI23Flash_fwd_kernel_traitsILi64ELi64ELi128ELi4ELb0ELb0EN7cutlass10bfloat16_tE19Flash_kernel_traitsILi64ELi64ELi128ELi4ES3_EELi8ELi4ELb1EEEvNS_16Flash_fwd_paramsE:
	.zero		992


//--------------------- .nv.constant0._ZN5flash32flash_fwd_splitkv_combine_kernelI23Flash_fwd_kernel_traitsILi64ELi64ELi128ELi4ELb0ELb0EN7cutlass10bfloat16_tE19Flash_kernel_traitsILi64ELi64ELi128ELi4ES3_EELi8ELi3ELb1EEEvNS_16Flash_fwd_paramsE --------------------------
	.section	.nv.constant0._ZN5flash32flash_fwd_splitkv_combine_kernelI23Flash_fwd_kernel_traitsILi64ELi64ELi128ELi4ELb0ELb0EN7cutlass10bfloat16_tE19Flash_kernel_traitsILi64ELi64ELi128ELi4ES3_EELi8ELi3ELb1EEEvNS_16Flash_fwd_paramsE,"a",@progbits
	.sectionflags	@""
	.align	4
.nv.constant0._ZN5flash32flash_fwd_splitkv_combine_kernelI23Flash_fwd_kernel_traitsILi64ELi64ELi128ELi4ELb0ELb0EN7cutlass10bfloat16_tE19Flash_kernel_traitsILi64ELi64ELi128ELi4ES3_EELi8ELi3ELb1EEEvNS_16Flash_fwd_paramsE:
	.zero		992


//--------------------- .nv.constant0._ZN5flash32flash_fwd_splitkv_combine_kernelI23Flash_fwd_kernel_traitsILi64ELi64ELi128ELi4ELb0ELb0EN7cutlass10bfloat16_tE19Flash_kernel_traitsILi64ELi64ELi128ELi4ES3_EELi8ELi2ELb1EEEvNS_16Flash_fwd_paramsE --------------------------
	.section	.nv.constant0._ZN5flash32flash_fwd_splitkv_combine_kernelI23Flash_fwd_kernel_traitsILi64ELi64ELi128ELi4ELb0ELb0EN7cutlass10bfloat16_tE19Flash_kernel_traitsILi64ELi64ELi128ELi4ES3_EELi8ELi2ELb1EEEvNS_16Flash_fwd_paramsE,"a",@progbits
	.sectionflags	@""
	.align	4
.nv.constant0._ZN5flash32flash_fwd_splitkv_combine_kernelI23Flash_fwd_kernel_traitsILi64ELi64ELi128ELi4ELb0ELb0EN7cutlass10bfloat16_tE19Flash_kernel_traitsILi64ELi64ELi128ELi4ES3_EELi8ELi2ELb1EEEvNS_16Flash_fwd_paramsE:
	.zero		992


//--------------------- .nv.constant0._ZN5flash32flash_fwd_splitkv_combine_kernelI23Flash_fwd_kernel_traitsILi64ELi64ELi128ELi4ELb0ELb0EN7cutlass10bfloat16_tE19Flash_kernel_traitsILi64ELi64ELi128ELi4ES3_EELi8ELi1ELb1EEEvNS_16Flash_fwd_paramsE --------------------------
	.section	.nv.constant0._ZN5flash32flash_fwd_splitkv_combine_kernelI23Flash_fwd_kernel_traitsILi64ELi64ELi128ELi4ELb0ELb0EN7cutlass10bfloat16_tE19Flash_kernel_traitsILi64ELi64ELi128ELi4ES3_EELi8ELi1ELb1EEEvNS_16Flash_fwd_paramsE,"a",@progbits
	.sectionflags	@""
	.align	4
.nv.constant0._ZN5flash32flash_fwd_splitkv_combine_kernelI23Flash_fwd_kernel_traitsILi64ELi64ELi128ELi4ELb0ELb0EN7cutlass10bfloat16_tE19Flash_kernel_traitsILi64ELi64ELi128ELi4ES3_EELi8ELi1ELb1EEEvNS_16Flash_fwd_paramsE:
	.zero		992


//--------------------- .nv.constant0._ZN5flash24flash_fwd_splitkv_kernelI23Flash_fwd_kernel_traitsILi64ELi64ELi128ELi4ELb0ELb0EN7cutlass10bfloat16_tE19Flash_kernel_traitsILi64ELi64ELi128ELi4ES3_EELb1ELb0ELb0ELb0ELb0ELb0ELb0ELb0EEEvNS_16Flash_fwd_paramsE --------------------------
	.section	.nv.constant0._ZN5flash24flash_fwd_splitkv_kernelI23Flash_fwd_kernel_traitsILi64ELi64ELi128ELi4ELb0ELb0EN7cutlass10bfloat16_tE19Flash_kernel_traitsILi64ELi64ELi128ELi4ES3_EELb1ELb0ELb0ELb0ELb0ELb0ELb0ELb0EEEvNS_16Flash_fwd_paramsE,"a",@progbits
	.sectionflags	@""
	.align	4
.nv.constant0._ZN5flash24flash_fwd_splitkv_kernelI23Flash_fwd_kernel_traitsILi64ELi64ELi128ELi4ELb0ELb0EN7cutlass10bfloat16_tE19Flash_kernel_traitsILi64ELi64ELi128ELi4ES3_EELb1ELb0ELb0ELb0ELb0ELb0ELb0ELb0EEEvNS_16Flash_fwd_paramsE:
	.zero		992


//--------------------- .nv.constant0._ZN5flash24flash_fwd_splitkv_kernelI23Flash_fwd_kernel_traitsILi64ELi64ELi128ELi4ELb0ELb0EN7cutlass10bfloat16_tE19Flash_kernel_traitsILi64ELi64ELi128ELi4ES3_EELb1ELb0ELb0ELb0ELb0ELb1ELb0ELb0EEEvNS_16Flash_fwd_paramsE --------------------------
	.section	.nv.constant0._ZN5flash24flash_fwd_splitkv_kernelI23Flash_fwd_kernel_traitsILi64ELi64ELi128ELi4ELb0ELb0EN7cutlass10bfloat16_tE19Flash_kernel_traitsILi64ELi64ELi128ELi4ES3_EELb1ELb0ELb0ELb0ELb0ELb1ELb0ELb0EEEvNS_16Flash_fwd_paramsE,"a",@progbits
	.sectionflags	@""
	.align	4
.nv.constant0._ZN5flash24flash_fwd_splitkv_kernelI23Flash_fwd_kernel_traitsILi64ELi64ELi128ELi4ELb0ELb0EN7cutlass10bfloat16_tE19Flash_kernel_traitsILi64ELi64ELi128ELi4ES3_EELb1ELb0ELb0ELb0ELb0ELb1ELb0ELb0EEEvNS_16Flash_fwd_paramsE:
	.zero		992


//--------------------- .nv.constant0._ZN5flash24flash_fwd_splitkv_kernelI23Flash_fwd_kernel_traitsILi64ELi64ELi128ELi4ELb0ELb0EN7cutlass10bfloat16_tE19Flash_kernel_traitsILi64ELi64ELi128ELi4ES3_EELb1ELb0ELb0ELb0ELb0ELb0ELb0ELb1EEEvNS_16Flash_fwd_paramsE --------------------------
	.section	.nv.constant0._ZN5flash24flash_fwd_splitkv_kernelI23Flash_fwd_kernel_traitsILi64ELi64ELi128ELi4ELb0ELb0EN7cutlass10bfloat16_tE19Flash_kernel_traitsILi64ELi64ELi128ELi4ES3_EELb1ELb0ELb0ELb0ELb0ELb0ELb0ELb1EEEvNS_16Flash_fwd_paramsE,"a",@progbits
	.sectionflags	@""
	.align	4
.nv.constant0._ZN5flash24flash_fwd_splitkv_kernelI23Flash_fwd_kernel_traitsILi64ELi64ELi128ELi4ELb0ELb0EN7cutlass10bfloat16_tE19Flash_kernel_traitsILi64ELi64ELi128ELi4ES3_EELb1ELb0ELb0ELb0ELb0ELb0ELb0ELb1EEEvNS_16Flash_fwd_paramsE:
	.zero		992


//--------------------- .nv.constant0._ZN5flash24flash_fwd_splitkv_kernelI23Flash_fwd_kernel_traitsILi64ELi64ELi128ELi4ELb0ELb0EN7cutlass10bfloat16_tE19Flash_kernel_traitsILi64ELi64ELi128ELi4ES3_EELb1ELb0ELb0ELb0ELb0ELb1ELb0ELb1EEEvNS_16Flash_fwd_paramsE --------------------------
	.section	.nv.constant0._ZN5flash24flash_fwd_splitkv_kernelI23Flash_fwd_kernel_traitsILi64ELi64ELi128ELi4ELb0ELb0EN7cutlass10bfloat16_tE19Flash_kernel_traitsILi64ELi64ELi128ELi4ES3_EELb1ELb0ELb0ELb0ELb0ELb1ELb0ELb1EEEvNS_16Flash_fwd_paramsE,"a",@progbits
	.sectionflags	@""
	.align	4
.nv.constant0._ZN5flash24flash_fwd_splitkv_kernelI23Flash_fwd_kernel_traitsILi64ELi64ELi128ELi4ELb0ELb0EN7cutlass10bfloat16_tE19Flash_kernel_traitsILi64ELi64ELi128ELi4ES3_EELb1ELb0ELb0ELb0ELb0ELb1ELb0ELb1EEEvNS_16Flash_fwd_paramsE:
	.zero		992


//--------------------- .nv.constant0._ZN5flash24flash_fwd_splitkv_kernelI23Flash_fwd_kernel_traitsILi64ELi64ELi128ELi4ELb0ELb0EN7cutlass10bfloat16_tE19Flash_kernel_traitsILi64ELi64ELi128ELi4ES3_EELb1ELb0ELb0ELb0ELb0ELb0ELb1ELb0EEEvNS_16Flash_fwd_paramsE --------------------------
	.section	.nv.constant0._ZN5flash24flash_fwd_splitkv_kernelI23Flash_fwd_kernel_traitsILi64ELi64ELi128ELi4ELb0ELb0EN7cutlass10bfloat16_tE19Flash_kernel_traitsILi64ELi64ELi128ELi4ES3_EELb1ELb0ELb0ELb0ELb0ELb0ELb1ELb0EEEvNS_16Flash_fwd_paramsE,"a",@progbits
	.sectionflags	@""
	.align	4
.nv.constant0._ZN5flash24flash_fwd_splitkv_kernelI23Flash_fwd_kernel_traitsILi64ELi64ELi128ELi4ELb0ELb0EN7cutlass10bfloat16_tE19Flash_kernel_traitsILi64ELi64ELi128ELi4ES3_EELb1ELb0ELb0ELb0ELb0ELb0ELb1ELb0EEEvNS_16Flash_fwd_paramsE:
	.zero		992


//--------------------- .nv.constant0._ZN5flash24flash_fwd_splitkv_kernelI23Flash_fwd_kernel_traitsILi64ELi64ELi128ELi4ELb0ELb0EN7cutlass10bfloat16_tE19Flash_kernel_traitsILi64ELi64ELi128ELi4ES3_EELb1ELb0ELb0ELb0ELb0ELb1ELb1ELb0EEEvNS_16Flash_fwd_paramsE --------------------------
	.section	.nv.constant0._ZN5flash24flash_fwd_splitkv_kernelI23Flash_fwd_kernel_traitsILi64ELi64ELi128ELi4ELb0ELb0EN7cutlass10bfloat16_tE19Flash_kernel_traitsILi64ELi64ELi128ELi4ES3_EELb1ELb0ELb0ELb0ELb0ELb1ELb1ELb0EEEvNS_16Flash_fwd_paramsE,"a",@progbits
	.sectionflags	@""
	.align	4
.nv.constant0._ZN5flash24flash_fwd_splitkv_kernelI23Flash_fwd_kernel_traitsILi64ELi64ELi128ELi4ELb0ELb0EN7cutlass10bfloat16_tE19Flash_kernel_traitsILi64ELi64ELi128ELi4ES3_EELb1ELb0ELb0ELb0ELb0ELb1ELb1ELb0EEEvNS_16Flash_fwd_paramsE:
	.zero		992


//--------------------- .nv.constant0._ZN5flash24flash_fwd_splitkv_kernelI23Flash_fwd_kernel_traitsILi64ELi64ELi128ELi4ELb0ELb0EN7cutlass10bfloat16_tE19Flash_kernel_traitsILi64ELi64ELi128ELi4ES3_EELb1ELb0ELb0ELb0ELb0ELb0ELb1ELb1EEEvNS_16Flash_fwd_paramsE --------------------------
	.section	.nv.constant0._ZN5flash24flash_fwd_splitkv_kernelI23Flash_fwd_kernel_traitsILi64ELi64ELi128ELi4ELb0ELb0EN7cutlass10bfloat16_tE19Flash_kernel_traitsILi64ELi64ELi128ELi4ES3_EELb1ELb0ELb0ELb0ELb0ELb0ELb1ELb1EEEvNS_16Flash_fwd_paramsE,"a",@progbits
	.sectionflags	@""
	.align	4
.nv.constant0._ZN5flash24flash_fwd_splitkv_kernelI23Flash_fwd_kernel_traitsILi64ELi64ELi128ELi4ELb0ELb0EN7cutlass10bfloat16_tE19Flash_kernel_traitsILi64ELi64ELi128ELi4ES3_EELb1ELb0ELb0ELb0ELb0ELb0ELb1ELb1EEEvNS_16Flash_fwd_paramsE:
	.zero		992


//--------------------- .nv.constant0._ZN5flash24flash_fwd_splitkv_kernelI23Flash_fwd_kernel_traitsILi64ELi64ELi128ELi4ELb0ELb0EN7cutlass10bfloat16_tE19Flash_kernel_traitsILi64ELi64ELi128ELi4ES3_EELb1ELb0ELb0ELb0ELb0ELb1ELb1ELb1EEEvNS_16Flash_fwd_paramsE --------------------------
	.section	.nv.constant0._ZN5flash24flash_fwd_splitkv_kernelI23Flash_fwd_kernel_traitsILi64ELi64ELi128ELi4ELb0ELb0EN7cutlass10bfloat16_tE19Flash_kernel_traitsILi64ELi64ELi128ELi4ES3_EELb1ELb0ELb0ELb0ELb0ELb1ELb1ELb1EEEvNS_16Flash_fwd_paramsE,"a",@progbits
	.sectionflags	@""
	.align	4
.nv.constant0._ZN5flash24flash_fwd_splitkv_kernelI23Flash_fwd_kernel_traitsILi64ELi64ELi128ELi4ELb0ELb0EN7cutlass10bfloat16_tE19Flash_kernel_traitsILi64ELi64ELi128ELi4ES3_EELb1ELb0ELb0ELb0ELb0ELb1ELb1ELb1EEEvNS_16Flash_fwd_paramsE:
	.zero		992


//--------------------- .nv.constant0._ZN5flash24flash_fwd_splitkv_kernelI23Flash_fwd_kernel_traitsILi64ELi64ELi128ELi4ELb0ELb0EN7cutlass10bfloat16_tE19Flash_kernel_traitsILi64ELi64ELi128ELi4ES3_EELb1ELb0ELb0ELb1ELb1ELb0ELb0ELb0EEEvNS_16Flash_fwd_paramsE --------------------------
	.section	.nv.constant0._ZN5flash24flash_fwd_splitkv_kernelI23Flash_fwd_kernel_traitsILi64ELi64ELi128ELi4ELb0ELb0EN7cutlass10bfloat16_tE19Flash_kernel_traitsILi64ELi64ELi128ELi4ES3_EELb1ELb0ELb0ELb1ELb1ELb0ELb0ELb0EEEvNS_16Flash_fwd_paramsE,"a",@progbits
	.sectionflags	@""
	.align	4
.nv.constant0._ZN5flash24flash_fwd_splitkv_kernelI23Flash_fwd_kernel_traitsILi64ELi64ELi128ELi4ELb0ELb0EN7cutlass10bfloat16_tE19Flash_kernel_traitsILi64ELi64ELi128ELi4ES3_EELb1ELb0ELb0ELb1ELb1ELb0ELb0ELb0EEEvNS_16Flash_fwd_paramsE:
	.zero		992


//--------------------- .nv.constant0._ZN5flash24flash_fwd_splitkv_kernelI23Flash_fwd_kernel_traitsILi64ELi64ELi128ELi4ELb0ELb0EN7cutlass10bfloat16_tE19Flash_kernel_traitsILi64ELi64ELi128ELi4ES3_EELb1ELb0ELb0ELb1ELb1ELb1ELb0ELb0EEEvNS_16Flash_fwd_paramsE --------------------------
	.section	.nv.constant0._ZN5flash24flash_fwd_splitkv_kernelI23Flash_fwd_kernel_traitsILi64ELi64ELi128ELi4ELb0ELb0EN7cutlass10bfloat16_tE19Flash_kernel_traitsILi64ELi64ELi128ELi4ES3_EELb1ELb0ELb0ELb1ELb1ELb1ELb0ELb0EEEvNS_16Flash_fwd_paramsE,"a",@progbits
	.sectionflags	@""
	.align	4
.nv.constant0._ZN5flash24flash_fwd_splitkv_kernelI23Flash_fwd_kernel_traitsILi64ELi64ELi128ELi4ELb0ELb0EN7cutlass10bfloat16_tE19Flash_kernel_traitsILi64ELi64ELi128ELi4ES3_EELb1ELb0ELb0ELb1ELb1ELb1ELb0ELb0EEEvNS_16Flash_fwd_paramsE:
	.zero		992


//--------------------- .nv.constant0._ZN5flash24flash_fwd_splitkv_kernelI23Flash_fwd_kernel_traitsILi64ELi64ELi128ELi4ELb0ELb0EN7cutlass10bfloat16_tE19Flash_kernel_traitsILi64ELi64ELi128ELi4ES3_EELb1ELb0ELb0ELb1ELb1ELb0ELb1ELb0EEEvNS_16Flash_fwd_paramsE --------------------------
	.section	.nv.constant0._ZN5flash24flash_fwd_splitkv_kernelI23Flash_fwd_kernel_traitsILi64ELi64ELi128ELi4ELb0ELb0EN7cutlass10bfloat16_tE19Flash_kernel_traitsILi64ELi64ELi128ELi4ES3_EELb1ELb0ELb0ELb1ELb1ELb0ELb1ELb0EEEvNS_16Flash_fwd_paramsE,"a",@progbits
	.sectionflags	@""
	.align	4
.nv.constant0._ZN5flash24flash_fwd_splitkv_kernelI23Flash_fwd_kernel_traitsILi64ELi64ELi128ELi4ELb0ELb0EN7cutlass10bfloat16_tE19Flash_kernel_traitsILi64ELi64ELi128ELi4ES3_EELb1ELb0ELb0ELb1ELb1ELb0ELb1ELb0EEEvNS_16Flash_fwd_paramsE:
	.zero		992


//--------------------- .nv.constant0._ZN5flash24flash_fwd_splitkv_kernelI23Flash_fwd_kernel_traitsILi64ELi64ELi128ELi4ELb0ELb0EN7cutlass10bfloat16_tE19Flash_kernel_traitsILi64ELi64ELi128ELi4ES3_EELb1ELb0ELb0ELb1ELb1ELb1ELb1ELb0EEEvNS_16Flash_fwd_paramsE --------------------------
	.section	.nv.constant0._ZN5flash24flash_fwd_splitkv_kernelI23Flash_fwd_kernel_traitsILi64ELi64ELi128ELi4ELb0ELb0EN7cutlass10bfloat16_tE19Flash_kernel_traitsILi64ELi64ELi128ELi4ES3_EELb1ELb0ELb0ELb1ELb1ELb1ELb1ELb0EEEvNS_16Flash_fwd_paramsE,"a",@progbits
	.sectionflags	@""
	.align	4
.nv.constant0._ZN5flash24flash_fwd_splitkv_kernelI23Flash_fwd_kernel_traitsILi64ELi64ELi128ELi4ELb0ELb0EN7cutlass10bfloat16_tE19Flash_kernel_traitsILi64ELi64ELi128ELi4ES3_EELb1ELb0ELb0ELb1ELb1ELb1ELb1ELb0EEEvNS_16Flash_fwd_paramsE:
	.zero		992


//--------------------- .nv.constant0._ZN5flash24flash_fwd_splitkv_kernelI23Flash_fwd_kernel_traitsILi64ELi64ELi128ELi4ELb0ELb0EN7cutlass10bfloat16_tE19Flash_kernel_traitsILi64ELi64ELi128ELi4ES3_EELb1ELb0ELb0ELb0ELb1ELb0ELb0ELb0EEEvNS_16Flash_fwd_paramsE --------------------------
	.section	.nv.constant0._ZN5flash24flash_fwd_splitkv_kernelI23Flash_fwd_kernel_traitsILi64ELi64ELi128ELi4ELb0ELb0EN7cutlass10bfloat16_tE19Flash_kernel_traitsILi64ELi64ELi128ELi4ES3_EELb1ELb0ELb0ELb0ELb1ELb0ELb0ELb0EEEvNS_16Flash_fwd_paramsE,"a",@progbits
	.sectionflags	@""
	.align	4
.nv.constant0._ZN5flash24flash_fwd_splitkv_kernelI23Flash_fwd_kernel_traitsILi64ELi64ELi128ELi4ELb0ELb0EN7cutlass10bfloat16_tE19Flash_kernel_traitsILi64ELi64ELi128ELi4ES3_EELb1ELb0ELb0ELb0ELb1ELb0ELb0ELb0EEEvNS_16Flash_fwd_paramsE:
	.zero		992


//--------------------- .nv.constant0._ZN5flash24flash_fwd_splitkv_kernelI23Flash_fwd_kernel_traitsILi64ELi64ELi128ELi4ELb0ELb0EN7cutlass10bfloat16_tE19Flash_kernel_traitsILi64ELi64ELi128ELi4ES3_EELb1ELb0ELb0ELb0ELb1ELb1ELb0ELb0EEEvNS_16Flash_fwd_paramsE --------------------------
	.section	.nv.constant0._ZN5flash24flash_fwd_splitkv_kernelI23Flash_fwd_kernel_traitsILi64ELi64ELi128ELi4ELb0ELb0EN7cutlass10bfloat16_tE19Flash_kernel_traitsILi64ELi64ELi128ELi4ES3_EELb1ELb0ELb0ELb0ELb1ELb1ELb0ELb0EEEvNS_16Flash_fwd_paramsE,"a",@progbits
	.sectionflags	@""
	.align	4
.nv.constant0._ZN5flash24flash_fwd_splitkv_kernelI23Flash_fwd_kernel_traitsILi64ELi64ELi128ELi4ELb0ELb0EN7cutlass10bfloat16_tE19Flash_kernel_traitsILi64ELi64ELi128ELi4ES3_EELb1ELb0ELb0ELb0ELb1ELb1ELb0ELb0EEEvNS_16Flash_fwd_paramsE:
	.zero		992


//--------------------- .nv.constant0._ZN5flash24flash_fwd_splitkv_kernelI23Flash_fwd_kernel_traitsILi64ELi64ELi128ELi4ELb0ELb0EN7cutlass10bfloat16_tE19Flash_kernel_traitsILi64ELi64ELi128ELi4ES3_EELb1ELb0ELb1ELb0ELb0ELb0ELb0ELb0EEEvNS_16Flash_fwd_paramsE --------------------------
	.section	.nv.constant0._ZN5flash24flash_fwd_splitkv_kernelI23Flash_fwd_kernel_traitsILi64ELi64ELi128ELi4ELb0ELb0EN7cutlass10bfloat16_tE19Flash_kernel_traitsILi64ELi64ELi128ELi4ES3_EELb1ELb0ELb1ELb0ELb0ELb0ELb0ELb0EEEvNS_16Flash_fwd_paramsE,"a",@progbits
	.sectionflags	@""
	.align	4
.nv.constant0._ZN5flash24flash_fwd_splitkv_kernelI23Flash_fwd_kernel_traitsILi64ELi64ELi128ELi4ELb0ELb0EN7cutlass10bfloat16_tE19Flash_kernel_traitsILi64ELi64ELi128ELi4ES3_EELb1ELb0ELb1ELb0ELb0ELb0ELb0ELb0EEEvNS_16Flash_fwd_paramsE:
	.zero		992


//--------------------- .nv.constant0._ZN5flash24flash_fwd_splitkv_kernelI23Flash_fwd_kernel_traitsILi64ELi64ELi128ELi4ELb0ELb0EN7cutlass10bfloat16_tE19Flash_kernel_traitsILi64ELi64ELi128ELi4ES3_EELb1ELb0ELb1ELb0ELb0ELb1ELb0ELb0EEEvNS_16Flash_fwd_paramsE --------------------------
	.section	.nv.constant0._ZN5flash24flash_fwd_splitkv_kernelI23Flash_fwd_kernel_traitsILi64ELi64ELi128ELi4ELb0ELb0EN7cutlass10bfloat16_tE19Flash_kernel_traitsILi64ELi64ELi128ELi4ES3_EELb1ELb0ELb1ELb0ELb0ELb1ELb0ELb0EEEvNS_16Flash_fwd_paramsE,"a",@progbits
	.sectionflags	@""
	.align	4
.nv.constant0._ZN5flash24flash_fwd_splitkv_kernelI23Flash_fwd_kernel_traitsILi64ELi64ELi128ELi4ELb0ELb0EN7cutlass10bfloat16_tE19Flash_kernel_traitsILi64ELi64ELi128ELi4ES3_EELb1ELb0ELb1ELb0ELb0ELb1ELb0ELb0EEEvNS_16Flash_fwd_paramsE:
	.zero		992


//--------------------- .nv.constant0._ZN5flash24flash_fwd_splitkv_kernelI23Flash_fwd_kernel_traitsILi64ELi64ELi128ELi4ELb0ELb0EN7cutlass10bfloat16_tE19Flash_kernel_traitsILi64ELi64ELi128ELi4ES3_EELb1ELb0ELb0ELb0ELb1ELb0ELb0ELb1EEEvNS_16Flash_fwd_paramsE --------------------------
	.section	.nv.constant0._ZN5flash24flash_fwd_splitkv_kernelI23Flash_fwd_kernel_traitsILi64ELi64ELi128ELi4ELb0ELb0EN7cutlass10bfloat16_tE19Flash_kernel_traitsILi64ELi64ELi128ELi4ES3_EELb1ELb0ELb0ELb0ELb1ELb0ELb0ELb1EEEvNS_16Flash_fwd_paramsE,"a",@progbits
	.sectionflags	@""
	.align	4
.nv.constant0._ZN5flash24flash_fwd_splitkv_kernelI23Flash_fwd_kernel_traitsILi64ELi64ELi128ELi4ELb0ELb0EN7cutlass10bfloat16_tE19Flash_kernel_traitsILi64ELi64ELi128ELi4ES3_EELb1ELb0ELb0ELb0ELb1ELb0ELb0ELb1EEEvNS_16Flash_fwd_paramsE:
	.zero		992


//--------------------- .nv.constant0._ZN5flash24flash_fwd_splitkv_kernelI23Flash_fwd_kernel_traitsILi64ELi64ELi128ELi4ELb0ELb0EN7cutlass10bfloat16_tE19Flash_kernel_traitsILi64ELi64ELi128ELi4ES3_EELb1ELb0ELb0ELb0ELb1ELb1ELb0ELb1EEEvNS_16Flash_fwd_paramsE --------------------------
	.section	.nv.constant0._ZN5flash24flash_fwd_splitkv_kernelI23Flash_fwd_kernel_traitsILi64ELi64ELi128ELi4ELb0ELb0EN7cutlass10bfloat16_tE19Flash_kernel_traitsILi64ELi64ELi128ELi4ES3_EELb1ELb0ELb0ELb0ELb1ELb1ELb0ELb1EEEvNS_16Flash_fwd_paramsE,"a",@progbits
	.sectionflags	@""
	.align	4
.nv.constant0._ZN5flash24flash_fwd_splitkv_kernelI23Flash_fwd_kernel_traitsILi64ELi64ELi128ELi4ELb0ELb0EN7cutlass10bfloat16_tE19Flash_kernel_traitsILi64ELi64ELi128ELi4ES3_EELb1ELb0ELb0ELb0ELb1ELb1ELb0ELb1EEEvNS_16Flash_fwd_paramsE:
	.zero		992


//--------------------- .nv.constant0._ZN5flash24flash_fwd_splitkv_kernelI23Flash_fwd_kernel_traitsILi64ELi64ELi128ELi4ELb0ELb0EN7cutlass10bfloat16_tE19Flash_kernel_traitsILi64ELi64ELi128ELi4ES3_EELb1ELb0ELb1ELb0ELb0ELb0ELb0ELb1EEEvNS_16Flash_fwd_paramsE --------------------------
	.section	.nv.constant0._ZN5flash24flash_fwd_splitkv_kernelI23Flash_fwd_kernel_traitsILi64ELi64ELi128ELi4ELb0ELb0EN7cutlass10bfloat16_tE19Flash_kernel_traitsILi64ELi64ELi128ELi4ES3_EELb1ELb0ELb1ELb0ELb0ELb0ELb0ELb1EEEvNS_16Flash_fwd_paramsE,"a",@progbits
	.sectionflags	@""
	.align	4
.nv.constant0._ZN5flash24flash_fwd_splitkv_kernelI23Flash_fwd_kernel_traitsILi64ELi64ELi128ELi4ELb0ELb0EN7cutlass10bfloat16_tE19Flash_kernel_traitsILi64ELi64ELi128ELi4ES3_EELb1ELb0ELb1ELb0ELb0ELb0ELb0ELb1EEEvNS_16Flash_fwd_paramsE:
	.zero		992


//--------------------- .nv.constant0._ZN5flash24flash_fwd_splitkv_kernelI23Flash_fwd_kernel_traitsILi64ELi64ELi128ELi4ELb0ELb0EN7cutlass10bfloat16_tE19Flash_kernel_traitsILi64ELi64ELi128ELi4ES3_EELb1ELb0ELb1ELb0ELb0ELb1ELb0ELb1EEEvNS_16Flash_fwd_paramsE --------------------------
	.section	.nv.constant0._ZN5flash24flash_fwd_splitkv_kernelI23Flash_fwd_kernel_traitsILi64ELi64ELi128ELi4ELb0ELb0EN7cutlass10bfloat16_tE19Flash_kernel_traitsILi64ELi64ELi128ELi4ES3_EELb1ELb0ELb1ELb0ELb0ELb1ELb0ELb1EEEvNS_16Flash_fwd_paramsE,"a",@progbits
	.sectionflags	@""
	.align	4
.nv.constant0._ZN5flash24flash_fwd_splitkv_kernelI23Flash_fwd_kernel_traitsILi64ELi64ELi128ELi4ELb0ELb0EN7cutlass10bfloat16_tE19Flash_kernel_traitsILi64ELi64ELi128ELi4ES3_EELb1ELb0ELb1ELb0ELb0ELb1ELb0ELb1EEEvNS_16Flash_fwd_paramsE:
	.zero		992


//--------------------- .nv.constant0._ZN5flash24flash_fwd_splitkv_kernelI23Flash_fwd_kernel_traitsILi64ELi64ELi128ELi4ELb0ELb0EN7cutlass10bfloat16_tE19Flash_kernel_traitsILi64ELi64ELi128ELi4ES3_EELb1ELb0ELb0ELb0ELb1ELb0ELb1ELb0EEEvNS_16Flash_fwd_paramsE --------------------------
	.section	.nv.constant0._ZN5flash24flash_fwd_splitkv_kernelI23Flash_fwd_kernel_traitsILi64ELi64ELi128ELi4ELb0ELb0EN7cutlass10bfloat16_tE19Flash_kernel_traitsILi64ELi64ELi128ELi4ES3_EELb1ELb0ELb0ELb0ELb1ELb0ELb1ELb0EEEvNS_16Flash_fwd_paramsE,"a",@progbits
	.sectionflags	@""
	.align	4
.nv.constant0._ZN5flash24flash_fwd_splitkv_kernelI23Flash_fwd_kernel_traitsILi64ELi64ELi128ELi4ELb0ELb0EN7cutlass10bfloat16_tE19Flash_kernel_traitsILi64ELi64ELi128ELi4ES3_EELb1ELb0ELb0ELb0ELb1ELb0ELb1ELb0EEEvNS_16Flash_fwd_paramsE:
	.zero		992


//--------------------- .nv.constant0._ZN5flash24flash_fwd_splitkv_kernelI23Flash_fwd_kernel_traitsILi64ELi64ELi128ELi4ELb0ELb0EN7cutlass10bfloat16_tE19Flash_kernel_traitsILi64ELi64ELi128ELi4ES3_EELb1ELb0ELb0ELb0ELb1ELb1ELb1ELb0EEEvNS_16Flash_fwd_paramsE --------------------------
	.section	.nv.constant0._ZN5flash24flash_fwd_splitkv_kernelI23Flash_fwd_kernel_traitsILi64ELi64ELi128ELi4ELb0ELb0EN7cutlass10bfloat16_tE19Flash_kernel_traitsILi64ELi64ELi128ELi4ES3_EELb1ELb0ELb0ELb0ELb1ELb1ELb1ELb0EEEvNS_16Flash_fwd_paramsE,"a",@progbits
	.sectionflags	@""
	.align	4
.nv.constant0._ZN5flash24flash_fwd_splitkv_kernelI23Flash_fwd_kernel_traitsILi64ELi64ELi128ELi4ELb0ELb0EN7cutlass10bfloat16_tE19Flash_kernel_traitsILi64ELi64ELi128ELi4ES3_EELb1ELb0ELb0ELb0ELb1ELb1ELb1ELb0EEEvNS_16Flash_fwd_paramsE:
	.zero		992


//--------------------- .nv.constant0._ZN5flash24flash_fwd_splitkv_kernelI23Flash_fwd_kernel_traitsILi64ELi64ELi128ELi4ELb0ELb0EN7cutlass10bfloat16_tE19Flash_kernel_traitsILi64ELi64ELi128ELi4ES3_EELb1ELb0ELb1ELb0ELb0ELb0ELb1ELb0EEEvNS_16Flash_fwd_paramsE --------------------------
	.section	.nv.constant0._ZN5flash24flash_fwd_splitkv_kernelI23Flash_fwd_kernel_traitsILi64ELi64ELi128ELi4ELb0ELb0EN7cutlass10bfloat16_tE19Flash_kernel_traitsILi64ELi64ELi128ELi4ES3_EELb1ELb0ELb1ELb0ELb0ELb0ELb1ELb0EEEvNS_16Flash_fwd_paramsE,"a",@progbits
	.sectionflags	@""
	.align	4
.nv.constant0._ZN5flash24flash_fwd_splitkv_kernelI23Flash_fwd_kernel_traitsILi64ELi64ELi128ELi4ELb0ELb0EN7cutlass10bfloat16_tE19Flash_kernel_traitsILi64ELi64ELi128ELi4ES3_EELb1ELb0ELb1ELb0ELb0ELb0ELb1ELb0EEEvNS_16Flash_fwd_paramsE:
	.zero		992


//--------------------- .nv.constant0._ZN5flash24flash_fwd_splitkv_kernelI23Flash_fwd_kernel_traitsILi64ELi64ELi128ELi4ELb0ELb0EN7cutlass10bfloat16_tE19Flash_kernel_traitsILi64ELi64ELi128ELi4ES3_EELb1ELb0ELb1ELb0ELb0ELb1ELb1ELb0EEEvNS_16Flash_fwd_paramsE --------------------------
	.section	.nv.constant0._ZN5flash24flash_fwd_splitkv_kernelI23Flash_fwd_kernel_traitsILi64ELi64ELi128ELi4ELb0ELb0EN7cutlass10bfloat16_tE19Flash_kernel_traitsILi64ELi64ELi128ELi4ES3_EELb1ELb0ELb1ELb0ELb0ELb1ELb1ELb0EEEvNS_16Flash_fwd_paramsE,"a",@progbits
	.sectionflags	@""
	.align	4
.nv.constant0._ZN5flash24flash_fwd_splitkv_kernelI23Flash_fwd_kernel_traitsILi64ELi64ELi128ELi4ELb0ELb0EN7cutlass10bfloat16_tE19Flash_kernel_traitsILi64ELi64ELi128ELi4ES3_EELb1ELb0ELb1ELb0ELb0ELb1ELb1ELb0EEEvNS_16Flash_fwd_paramsE:
	.zero		992


//--------------------- .nv.constant0._ZN5flash24flash_fwd_splitkv_kernelI23Flash_fwd_kernel_traitsILi64ELi64ELi128ELi4ELb0ELb0EN7cutlass10bfloat16_tE19Flash_kernel_traitsILi64ELi64ELi128ELi4ES3_EELb1ELb0ELb0ELb0ELb1ELb0ELb1ELb1EEEvNS_16Flash_fwd_paramsE --------------------------
	.section	.nv.constant0._ZN5flash24flash_fwd_splitkv_kernelI23Flash_fwd_kernel_traitsILi64ELi64ELi128ELi4ELb0ELb0EN7cutlass10bfloat16_tE19Flash_kernel_traitsILi64ELi64ELi128ELi4ES3_EELb1ELb0ELb0ELb0ELb1ELb0ELb1ELb1EEEvNS_16Flash_fwd_paramsE,"a",@progbits
	.sectionflags	@""
	.align	4
.nv.constant0._ZN5flash24flash_fwd_splitkv_kernelI23Flash_fwd_kernel_traitsILi64ELi64ELi128ELi4ELb0ELb0EN7cutlass10bfloat16_tE19Flash_kernel_traitsILi64ELi64ELi128ELi4ES3_EELb1ELb0ELb0ELb0ELb1ELb0ELb1ELb1EEEvNS_16Flash_fwd_paramsE:
	.zero		992


//--------------------- .nv.constant0._ZN5flash24flash_fwd_splitkv_kernelI23Flash_fwd_kernel_traitsILi64ELi64ELi128ELi4ELb0ELb0EN7cutlass10bfloat16_tE19Flash_kernel_traitsILi64ELi64ELi128ELi4ES3_EELb1ELb0ELb0ELb0ELb1ELb1ELb1ELb1EEEvNS_16Flash_fwd_paramsE --------------------------
	.section	.nv.constant0._ZN5flash24flash_fwd_splitkv_kernelI23Flash_fwd_kernel_traitsILi64ELi64ELi128ELi4ELb0ELb0EN7cutlass10bfloat16_tE19Flash_kernel_traitsILi64ELi64ELi128ELi4ES3_EELb1ELb0ELb0ELb0ELb1ELb1ELb1ELb1EEEvNS_16Flash_fwd_paramsE,"a",@progbits
	.sectionflags	@""
	.align	4
.nv.constant0._ZN5flash24flash_fwd_splitkv_kernelI23Flash_fwd_kernel_traitsILi64ELi64ELi128ELi4ELb0ELb0EN7cutlass10bfloat16_tE19Flash_kernel_traitsILi64ELi64ELi128ELi4ES3_EELb1ELb0ELb0ELb0ELb1ELb1ELb1ELb1EEEvNS_16Flash_fwd_paramsE:
	.zero		992


//--------------------- .nv.constant0._ZN5flash24flash_fwd_splitkv_kernelI23Flash_fwd_kernel_traitsILi64ELi64ELi128ELi4ELb0ELb0EN7cutlass10bfloat16_tE19Flash_kernel_traitsILi64ELi64ELi128ELi4ES3_EELb1ELb0ELb1ELb0ELb0ELb0ELb1ELb1EEEvNS_16Flash_fwd_paramsE --------------------------
	.section	.nv.constant0._ZN5flash24flash_fwd_splitkv_kernelI23Flash_fwd_kernel_traitsILi64ELi64ELi128ELi4ELb0ELb0EN7cutlass10bfloat16_tE19Flash_kernel_traitsILi64ELi64ELi128ELi4ES3_EELb1ELb0ELb1ELb0ELb0ELb0ELb1ELb1EEEvNS_16Flash_fwd_paramsE,"a",@progbits
	.sectionflags	@""
	.align	4
.nv.constant0._ZN5flash24flash_fwd_splitkv_kernelI23Flash_fwd_kernel_traitsILi64ELi64ELi128ELi4ELb0ELb0EN7cutlass10bfloat16_tE19Flash_kernel_traitsILi64ELi64ELi128ELi4ES3_EELb1ELb0ELb1ELb0ELb0ELb0ELb1ELb1EEEvNS_16Flash_fwd_paramsE:
	.zero		992


//--------------------- .nv.constant0._ZN5flash24flash_fwd_splitkv_kernelI23Flash_fwd_kernel_traitsILi64ELi64ELi128ELi4ELb0ELb0EN7cutlass10bfloat16_tE19Flash_kernel_traitsILi64ELi64ELi128ELi4ES3_EELb1ELb0ELb1ELb0ELb0ELb1ELb1ELb1EEEvNS_16Flash_fwd_paramsE --------------------------
	.section	.nv.constant0._ZN5flash24flash_fwd_splitkv_kernelI23Flash_fwd_kernel_traitsILi64ELi64ELi128ELi4ELb0ELb0EN7cutlass10bfloat16_tE19Flash_kernel_traitsILi64ELi64ELi128ELi4ES3_EELb1ELb0ELb1ELb0ELb0ELb1ELb1ELb1EEEvNS_16Flash_fwd_paramsE,"a",@progbits
	.sectionflags	@""
	.align	4
.nv.constant0._ZN5flash24flash_fwd_splitkv_kernelI23Flash_fwd_kernel_traitsILi64ELi64ELi128ELi4ELb0ELb0EN7cutlass10bfloat16_tE19Flash_kernel_traitsILi64ELi64ELi128ELi4ES3_EELb1ELb0ELb1ELb0ELb0ELb1ELb1ELb1EEEvNS_16Flash_fwd_paramsE:
	.zero		992


//--------------------- SYMBOLS --------------------------

	.type		.nv.reservedSmem.offset0,@object
	.size		.nv.reservedSmem.offset0,0x4
